	.target	sm_90a

	.elftype	@"ET_EXEC"


//--------------------- .note.nv.tkinfo           --------------------------
	.section	.note.nv.tkinfo,"",@"SHT_NOTE"
	.sectionflags	@"SHF_NOTE_NV_TKINFO"
	.tkinfo
        /*0018*/ 	.word	0x00000002
        /*0030*/ 	.string	""
        /*0030*/ 	.string	"ptxas"
        /*0030*/ 	.string	"Cuda compilation tools, release 13.0, V13.0.88"
        /*0030*/ 	.string	"Build cuda_13.0.r13.0/compiler.36424714_0"
        /*0030*/ 	.string	"-arch sm_90a -m 64 "



//--------------------- .note.nv.cuinfo           --------------------------
	.section	.note.nv.cuinfo,"",@"SHT_NOTE"
	.sectionflags	@"SHF_NOTE_NV_CUINFO"
        /*0018*/ 	.short	0x0002
        /*001a*/ 	.short	0x005a
        /*001c*/ 	.short	0x0082
	.zero		2


//--------------------- .nv.info                  --------------------------
	.section	.nv.info,"",@"SHT_CUDA_INFO"
	.align	4


	//----- nvinfo : EIATTR_REGCOUNT
	.align		4
        /*0000*/ 	.byte	0x04, 0x2f
        /*0002*/ 	.short	(.L_32 - .L_31)
	.align		4
.L_31:
        /*0004*/ 	.word	index@(_ZN7cutlass13device_kernelIN5flash11enable_sm90INS1_16FlashAttnFwdSm90INS1_25CollectiveMainloopFwdSm90ILi2EN4cute5tupleIJNS5_1CILi1EEES8_S8_EEENS6_IJNS7_ILi128EEENS7_ILi96EEENS7_ILi64EEEEEELi256ENS_6half_tEfNS_4arch4Sm90ELb1ELb0ELb1ELb1ELb1ELb1ELb1ELb1ELb0ELb1ELb1ELb0EEENS1_21CollectiveEpilogueFwdINS6_IJSA_NS7_ILi256EEESB_EEES9_SE_SG_Li256ELb1ELb1ELb1ELb0EEENS1_36VarlenDynamicPersistentTileSchedulerILi128ELi96ELi256ELi128ELb1ELb1ELb1ELb1ELb1ELb1EEEEEEEEEvNT_6ParamsE)
        /*0008*/ 	.word	0x000000a8


	//----- nvinfo : EIATTR_FRAME_SIZE
	.align		4
.L_32:
        /*000c*/ 	.byte	0x04, 0x11
        /*000e*/ 	.short	(.L_34 - .L_33)
	.align		4
.L_33:
        /*0010*/ 	.word	index@(_ZN7cutlass13device_kernelIN5flash11enable_sm90INS1_16FlashAttnFwdSm90INS1_25CollectiveMainloopFwdSm90ILi2EN4cute5tupleIJNS5_1CILi1EEES8_S8_EEENS6_IJNS7_ILi128EEENS7_ILi96EEENS7_ILi64EEEEEELi256ENS_6half_tEfNS_4arch4Sm90ELb1ELb0ELb1ELb1ELb1ELb1ELb1ELb1ELb0ELb1ELb1ELb0EEENS1_21CollectiveEpilogueFwdINS6_IJSA_NS7_ILi256EEESB_EEES9_SE_SG_Li256ELb1ELb1ELb1ELb0EEENS1_36VarlenDynamicPersistentTileSchedulerILi128ELi96ELi256ELi128ELb1ELb1ELb1ELb1ELb1ELb1EEEEEEEEEvNT_6ParamsE)
        /*0014*/ 	.word	0x00000210


	//----- nvinfo : EIATTR_REGCOUNT
	.align		4
.L_34:
        /*0018*/ 	.byte	0x04, 0x2f
        /*001a*/ 	.short	(.L_36 - .L_35)
	.align		4
.L_35:
        /*001c*/ 	.word	index@(_ZN7cutlass13device_kernelIN5flash11enable_sm90INS1_16FlashAttnFwdSm90INS1_25CollectiveMainloopFwdSm90ILi2EN4cute5tupleIJNS5_1CILi1EEES8_S8_EEENS6_IJNS7_ILi128EEENS7_ILi96EEENS7_ILi64EEEEEELi256ENS_6half_tEfNS_4arch4Sm90ELb1ELb0ELb1ELb1ELb1ELb0ELb1ELb1ELb0ELb1ELb1ELb0EEENS1_21CollectiveEpilogueFwdINS6_IJSA_NS7_ILi256EEESB_EEES9_SE_SG_Li256ELb1ELb1ELb1ELb0EEENS1_36VarlenDynamicPersistentTileSchedulerILi128ELi96ELi256ELi128ELb1ELb1ELb1ELb1ELb1ELb1EEEEEEEEEvNT_6ParamsE)
        /*0020*/ 	.word	0x000000a8


	//----- nvinfo : EIATTR_FRAME_SIZE
	.align		4
.L_36:
        /*0024*/ 	.byte	0x04, 0x11
        /*0026*/ 	.short	(.L_38 - .L_37)
	.align		4
.L_37:
        /*0028*/ 	.word	index@(_ZN7cutlass13device_kernelIN5flash11enable_sm90INS1_16FlashAttnFwdSm90INS1_25CollectiveMainloopFwdSm90ILi2EN4cute5tupleIJNS5_1CILi1EEES8_S8_EEENS6_IJNS7_ILi128EEENS7_ILi96EEENS7_ILi64EEEEEELi256ENS_6half_tEfNS_4arch4Sm90ELb1ELb0ELb1ELb1ELb1ELb0ELb1ELb1ELb0ELb1ELb1ELb0EEENS1_21CollectiveEpilogueFwdINS6_IJSA_NS7_ILi256EEESB_EEES9_SE_SG_Li256ELb1ELb1ELb1ELb0EEENS1_36VarlenDynamicPersistentTileSchedulerILi128ELi96ELi256ELi128ELb1ELb1ELb1ELb1ELb1ELb1EEEEEEEEEvNT_6ParamsE)
        /*002c*/ 	.word	0x00000040


	//----- nvinfo : EIATTR_REGCOUNT
	.align		4
.L_38:
        /*0030*/ 	.byte	0x04, 0x2f
        /*0032*/ 	.short	(.L_40 - .L_39)
	.align		4
.L_39:
        /*0034*/ 	.word	index@(_ZN7cutlass13device_kernelIN5flash11enable_sm90INS1_16FlashAttnFwdSm90INS1_25CollectiveMainloopFwdSm90ILi2EN4cute5tupleIJNS5_1CILi1EEES8_S8_EEENS6_IJNS7_ILi128EEENS7_ILi96EEENS7_ILi64EEEEEELi256ENS_6half_tEfNS_4arch4Sm90ELb1ELb0ELb1ELb1ELb1ELb1ELb0ELb1ELb0ELb1ELb1ELb0EEENS1_21CollectiveEpilogueFwdINS6_IJSA_NS7_ILi256EEESB_EEES9_SE_SG_Li256ELb1ELb1ELb1ELb0EEENS1_36VarlenDynamicPersistentTileSchedulerILi128ELi96ELi256ELi128ELb1ELb1ELb1ELb1ELb1ELb1EEEEEEEEEvNT_6ParamsE)
        /*0038*/ 	.word	0x000000a8


	//----- nvinfo : EIATTR_FRAME_SIZE
	.align		4
.L_40:
        /*003c*/ 	.byte	0x04, 0x11
        /*003e*/ 	.short	(.L_42 - .L_41)
	.align		4
.L_41:
        /*0040*/ 	.word	index@(_ZN7cutlass13device_kernelIN5flash11enable_sm90INS1_16FlashAttnFwdSm90INS1_25CollectiveMainloopFwdSm90ILi2EN4cute5tupleIJNS5_1CILi1EEES8_S8_EEENS6_IJNS7_ILi128EEENS7_ILi96EEENS7_ILi64EEEEEELi256ENS_6half_tEfNS_4arch4Sm90ELb1ELb0ELb1ELb1ELb1ELb1ELb0ELb1ELb0ELb1ELb1ELb0EEENS1_21CollectiveEpilogueFwdINS6_IJSA_NS7_ILi256EEESB_EEES9_SE_SG_Li256ELb1ELb1ELb1ELb0EEENS1_36VarlenDynamicPersistentTileSchedulerILi128ELi96ELi256ELi128ELb1ELb1ELb1ELb1ELb1ELb1EEEEEEEEEvNT_6ParamsE)
        /*0044*/ 	.word	0x00000168


	//----- nvinfo : EIATTR_REGCOUNT
	.align		4
.L_42:
        /*0048*/ 	.byte	0x04, 0x2f
        /*004a*/ 	.short	(.L_44 - .L_43)
	.align		4
.L_43:
        /*004c*/ 	.word	index@(_ZN7cutlass13device_kernelIN5flash11enable_sm90INS1_16FlashAttnFwdSm90INS1_25CollectiveMainloopFwdSm90ILi2EN4cute5tupleIJNS5_1CILi1EEES8_S8_EEENS6_IJNS7_ILi128EEENS7_ILi96EEENS7_ILi64EEEEEELi256ENS_6half_tEfNS_4arch4Sm90ELb1ELb0ELb1ELb1ELb1ELb0ELb0ELb1ELb0ELb1ELb1ELb0EEENS1_21CollectiveEpilogueFwdINS6_IJSA_NS7_ILi256EEESB_EEES9_SE_SG_Li256ELb1ELb1ELb1ELb0EEENS1_36VarlenDynamicPersistentTileSchedulerILi128ELi96ELi256ELi128ELb1ELb1ELb1ELb1ELb1ELb1EEEEEEEEEvNT_6ParamsE)
        /*0050*/ 	.word	0x000000a8


	//----- nvinfo : EIATTR_FRAME_SIZE
	.align		4
.L_44:
        /*0054*/ 	.byte	0x04, 0x11
        /*0056*/ 	.short	(.L_46 - .L_45)
	.align		4
.L_45:
        /*0058*/ 	.word	index@(_ZN7cutlass13device_kernelIN5flash11enable_sm90INS1_16FlashAttnFwdSm90INS1_25CollectiveMainloopFwdSm90ILi2EN4cute5tupleIJNS5_1CILi1EEES8_S8_EEENS6_IJNS7_ILi128EEENS7_ILi96EEENS7_ILi64EEEEEELi256ENS_6half_tEfNS_4arch4Sm90ELb1ELb0ELb1ELb1ELb1ELb0ELb0ELb1ELb0ELb1ELb1ELb0EEENS1_21CollectiveEpilogueFwdINS6_IJSA_NS7_ILi256EEESB_EEES9_SE_SG_Li256ELb1ELb1ELb1ELb0EEENS1_36VarlenDynamicPersistentTileSchedulerILi128ELi96ELi256ELi128ELb1ELb1ELb1ELb1ELb1ELb1EEEEEEEEEvNT_6ParamsE)
        /*005c*/ 	.word	0x00000030


	//----- nvinfo : EIATTR_REGCOUNT
	.align		4
.L_46:
        /*0060*/ 	.byte	0x04, 0x2f
        /*0062*/ 	.short	(.L_48 - .L_47)
	.align		4
.L_47:
        /*0064*/ 	.word	index@(_ZN7cutlass13device_kernelIN5flash11enable_sm90INS1_16FlashAttnFwdSm90INS1_25CollectiveMainloopFwdSm90ILi2EN4cute5tupleIJNS5_1CILi1EEES8_S8_EEENS6_IJNS7_ILi128EEENS7_ILi96EEENS7_ILi64EEEEEELi256ENS_6half_tEfNS_4arch4Sm90ELb1ELb0ELb1ELb0ELb1ELb0ELb1ELb1ELb0ELb1ELb1ELb0EEENS1_21CollectiveEpilogueFwdINS6_IJSA_NS7_ILi256EEESB_EEES9_SE_SG_Li256ELb0ELb1ELb1ELb0EEENS1_19SingleTileSchedulerILb0ELb1ELb1ELi128EEEEEEEEEvNT_6ParamsE)
        /*0068*/ 	.word	0x000000a8


	//----- nvinfo : EIATTR_FRAME_SIZE
	.align		4
.L_48:
        /*006c*/ 	.byte	0x04, 0x11
        /*006e*/ 	.short	(.L_50 - .L_49)
	.align		4
.L_49:
        /*0070*/ 	.word	index@(_ZN7cutlass13device_kernelIN5flash11enable_sm90INS1_16FlashAttnFwdSm90INS1_25CollectiveMainloopFwdSm90ILi2EN4cute5tupleIJNS5_1CILi1EEES8_S8_EEENS6_IJNS7_ILi128EEENS7_ILi96EEENS7_ILi64EEEEEELi256ENS_6half_tEfNS_4arch4Sm90ELb1ELb0ELb1ELb0ELb1ELb0ELb1ELb1ELb0ELb1ELb1ELb0EEENS1_21CollectiveEpilogueFwdINS6_IJSA_NS7_ILi256EEESB_EEES9_SE_SG_Li256ELb0ELb1ELb1ELb0EEENS1_19SingleTileSchedulerILb0ELb1ELb1ELi128EEEEEEEEEvNT_6ParamsE)
        /*0074*/ 	.word	0x00000008


	//----- nvinfo : EIATTR_REGCOUNT
	.align		4
.L_50:
        /*0078*/ 	.byte	0x04, 0x2f
        /*007a*/ 	.short	(.L_52 - .L_51)
	.align		4
.L_51:
        /*007c*/ 	.word	index@(_ZN7cutlass13device_kernelIN5flash11enable_sm90INS1_16FlashAttnFwdSm90INS1_25CollectiveMainloopFwdSm90ILi2EN4cute5tupleIJNS5_1CILi1EEES8_S8_EEENS6_IJNS7_ILi128EEENS7_ILi96EEENS7_ILi64EEEEEELi256ENS_6half_tEfNS_4arch4Sm90ELb1ELb0ELb1ELb0ELb1ELb0ELb0ELb1ELb0ELb1ELb1ELb0EEENS1_21CollectiveEpilogueFwdINS6_IJSA_NS7_ILi256EEESB_EEES9_SE_SG_Li256ELb0ELb1ELb1ELb0EEENS1_19SingleTileSchedulerILb0ELb1ELb1ELi128EEEEEEEEEvNT_6ParamsE)
        /*0080*/ 	.word	0x000000a8


	//----- nvinfo : EIATTR_FRAME_SIZE
	.align		4
.L_52:
        /*0084*/ 	.byte	0x04, 0x11
        /*0086*/ 	.short	(.L_54 - .L_53)
	.align		4
.L_53:
        /*0088*/ 	.word	index@(_ZN7cutlass13device_kernelIN5flash11enable_sm90INS1_16FlashAttnFwdSm90INS1_25CollectiveMainloopFwdSm90ILi2EN4cute5tupleIJNS5_1CILi1EEES8_S8_EEENS6_IJNS7_ILi128EEENS7_ILi96EEENS7_ILi64EEEEEELi256ENS_6half_tEfNS_4arch4Sm90ELb1ELb0ELb1ELb0ELb1ELb0ELb0ELb1ELb0ELb1ELb1ELb0EEENS1_21CollectiveEpilogueFwdINS6_IJSA_NS7_ILi256EEESB_EEES9_SE_SG_Li256ELb0ELb1ELb1ELb0EEENS1_19SingleTileSchedulerILb0ELb1ELb1ELi128EEEEEEEEEvNT_6ParamsE)
        /*008c*/ 	.word	0x00000000


	//----- nvinfo : EIATTR_REGCOUNT
	.align		4
.L_54:
        /*0090*/ 	.byte	0x04, 0x2f
        /*0092*/ 	.short	(.L_56 - .L_55)
	.align		4
.L_55:
        /*0094*/ 	.word	index@(_ZN7cutlass13device_kernelIN5flash11enable_sm90INS1_16FlashAttnFwdSm90INS1_25CollectiveMainloopFwdSm90ILi2EN4cute5tupleIJNS5_1CILi1EEES8_S8_EEENS6_IJNS7_ILi128EEENS7_ILi96EEENS7_ILi64EEEEEELi256ENS_6half_tEfNS_4arch4Sm90ELb0ELb1ELb1ELb1ELb1ELb1ELb1ELb1ELb0ELb1ELb1ELb0EEENS1_21CollectiveEpilogueFwdINS6_IJSA_NS7_ILi256EEESB_EEES9_SE_SG_Li256ELb1ELb1ELb1ELb0EEENS1_36VarlenDynamicPersistentTileSchedulerILi128ELi96ELi256ELi128ELb1ELb1ELb1ELb1ELb0ELb1EEEEEEEEEvNT_6ParamsE)
        /*0098*/ 	.word	0x000000a8


	//----- nvinfo : EIATTR_FRAME_SIZE
	.align		4
.L_56:
        /*009c*/ 	.byte	0x04, 0x11
        /*009e*/ 	.short	(.L_58 - .L_57)
	.align		4
.L_57:
        /*00a0*/ 	.word	index@($_ZN7cutlass13device_kernelIN5flash11enable_sm90INS1_16FlashAttnFwdSm90INS1_25CollectiveMainloopFwdSm90ILi2EN4cute5tupleIJNS5_1CILi1EEES8_S8_EEENS6_IJNS7_ILi128EEENS7_ILi96EEENS7_ILi64EEEEEELi256ENS_6half_tEfNS_4arch4Sm90ELb0ELb1ELb1ELb1ELb1ELb1ELb1ELb1ELb0ELb1ELb1ELb0EEENS1_21CollectiveEpilogueFwdINS6_IJSA_NS7_ILi256EEESB_EEES9_SE_SG_Li256ELb1ELb1ELb1ELb0EEENS1_36VarlenDynamicPersistentTileSchedulerILi128ELi96ELi256ELi128ELb1ELb1ELb1ELb1ELb0ELb1EEEEEEEEEvNT_6ParamsE$_ZZN5flash25CollectiveMainloopFwdSm90ILi2EN4cute5tupleIJNS1_1CILi1EEES4_S4_EEENS2_IJNS3_ILi128EEENS3_ILi96EEENS3_ILi64EEEEEELi256EN7cutlass6half_tEfNSA_4arch4Sm90ELb0ELb1ELb1ELb1ELb1ELb1ELb1ELb1ELb0ELb1ELb1ELb0EE3mmaINS_16FlashAttnFwdSm90ISE_NS_21CollectiveEpilogueFwdINS2_IJS6_NS3_ILi256EEES7_EEES5_SB_SD_Li256ELb1ELb1ELb1ELb0EEENS_36VarlenDynamicPersistentTileSchedulerILi128ELi96ELi256ELi128ELb1ELb1ELb1ELb1ELb0ELb1EEEE13SharedStorageENS1_6TensorINS1_11ArrayEngineIfLm128EEENS1_6LayoutINS2_IJNS2_IJNS3_ILi2EEEST_NS3_ILi32EEEEEES4_S4_EEENS2_IJNS2_IJS4_ST_NS3_ILi4EEEEEENS3_ILi0EEESZ_EEEEEEENS_7SoftmaxILi2ELi0EEEEEbRKNSE_6ParamsENSA_13PipelineAsyncILi2EEES19_RNSA_13PipelineStateILj2EEERT0_RT1_iRiRKNS_16SeqlenInfoQKNewKILb1ELb1EEENS2_IJiiiiEEERT_ENKUliT_T0_T1_E_clIZSF_ISO_S12_S14_EbS17_S19_S19_S1C_S1E_S1G_iS1H_S1L_S1M_S1O_EUlRS1P_iE0_NS3_ILb1EEES1W_EEDaiS1P_S1Q_S1R_)
        /*00a4*/ 	.word	0x00000530


	//----- nvinfo : EIATTR_FRAME_SIZE
	.align		4
.L_58:
        /*00a8*/ 	.byte	0x04, 0x11
        /*00aa*/ 	.short	(.L_60 - .L_59)
	.align		4
.L_59:
        /*00ac*/ 	.word	index@(_ZN7cutlass13device_kernelIN5flash11enable_sm90INS1_16FlashAttnFwdSm90INS1_25CollectiveMainloopFwdSm90ILi2EN4cute5tupleIJNS5_1CILi1EEES8_S8_EEENS6_IJNS7_ILi128EEENS7_ILi96EEENS7_ILi64EEEEEELi256ENS_6half_tEfNS_4arch4Sm90ELb0ELb1ELb1ELb1ELb1ELb1ELb1ELb1ELb0ELb1ELb1ELb0EEENS1_21CollectiveEpilogueFwdINS6_IJSA_NS7_ILi256EEESB_EEES9_SE_SG_Li256ELb1ELb1ELb1ELb0EEENS1_36VarlenDynamicPersistentTileSchedulerILi128ELi96ELi256ELi128ELb1ELb1ELb1ELb1ELb0ELb1EEEEEEEEEvNT_6ParamsE)
        /*00b0*/ 	.word	0x00000530


	//----- nvinfo : EIATTR_REGCOUNT
	.align		4
.L_60:
        /*00b4*/ 	.byte	0x04, 0x2f
        /*00b6*/ 	.short	(.L_62 - .L_61)
	.align		4
.L_61:
        /*00b8*/ 	.word	index@(_ZN7cutlass13device_kernelIN5flash11enable_sm90INS1_16FlashAttnFwdSm90INS1_25CollectiveMainloopFwdSm90ILi2EN4cute5tupleIJNS5_1CILi1EEES8_S8_EEENS6_IJNS7_ILi128EEENS7_ILi96EEENS7_ILi64EEEEEELi256ENS_6half_tEfNS_4arch4Sm90ELb0ELb1ELb1ELb1ELb1ELb0ELb1ELb1ELb0ELb1ELb1ELb0EEENS1_21CollectiveEpilogueFwdINS6_IJSA_NS7_ILi256EEESB_EEES9_SE_SG_Li256ELb1ELb1ELb1ELb0EEENS1_36VarlenDynamicPersistentTileSchedulerILi128ELi96ELi256ELi128ELb1ELb1ELb1ELb1ELb0ELb1EEEEEEEEEvNT_6ParamsE)
        /*00bc*/ 	.word	0x000000a8


	//----- nvinfo : EIATTR_FRAME_SIZE
	.align		4
.L_62:
        /*00c0*/ 	.byte	0x04, 0x11
        /*00c2*/ 	.short	(.L_64 - .L_63)
	.align		4
.L_63:
        /*00c4*/ 	.word	index@($_ZN7cutlass13device_kernelIN5flash11enable_sm90INS1_16FlashAttnFwdSm90INS1_25CollectiveMainloopFwdSm90ILi2EN4cute5tupleIJNS5_1CILi1EEES8_S8_EEENS6_IJNS7_ILi128EEENS7_ILi96EEENS7_ILi64EEEEEELi256ENS_6half_tEfNS_4arch4Sm90ELb0ELb1ELb1ELb1ELb1ELb0ELb1ELb1ELb0ELb1ELb1ELb0EEENS1_21CollectiveEpilogueFwdINS6_IJSA_NS7_ILi256EEESB_EEES9_SE_SG_Li256ELb1ELb1ELb1ELb0EEENS1_36VarlenDynamicPersistentTileSchedulerILi128ELi96ELi256ELi128ELb1ELb1ELb1ELb1ELb0ELb1EEEEEEEEEvNT_6ParamsE$_ZZN5flash25CollectiveMainloopFwdSm90ILi2EN4cute5tupleIJNS1_1CILi1EEES4_S4_EEENS2_IJNS3_ILi128EEENS3_ILi96EEENS3_ILi64EEEEEELi256EN7cutlass6half_tEfNSA_4arch4Sm90ELb0ELb1ELb1ELb1ELb1ELb0ELb1ELb1ELb0ELb1ELb1ELb0EE3mmaINS_16FlashAttnFwdSm90ISE_NS_21CollectiveEpilogueFwdINS2_IJS6_NS3_ILi256EEES7_EEES5_SB_SD_Li256ELb1ELb1ELb1ELb0EEENS_36VarlenDynamicPersistentTileSchedulerILi128ELi96ELi256ELi128ELb1ELb1ELb1ELb1ELb0ELb1EEEE13SharedStorageENS1_6TensorINS1_11ArrayEngineIfLm128EEENS1_6LayoutINS2_IJNS2_IJNS3_ILi2EEEST_NS3_ILi32EEEEEES4_S4_EEENS2_IJNS2_IJS4_ST_NS3_ILi4EEEEEENS3_ILi0EEESZ_EEEEEEENS_7SoftmaxILi2ELi0EEEEEbRKNSE_6ParamsENSA_13PipelineAsyncILi2EEES19_RNSA_13PipelineStateILj2EEERT0_RT1_iRiRKNS_16SeqlenInfoQKNewKILb1ELb0EEENS2_IJiiiiEEERT_ENKUliT_T0_T1_E_clIZSF_ISO_S12_S14_EbS17_S19_S19_S1C_S1E_S1G_iS1H_S1L_S1M_S1O_EUlRS1P_iE1_NS3_ILb0EEENS3_ILb1EEEEEDaiS1P_S1Q_S1R_)
        /*00c8*/ 	.word	0x000004e0


	//----- nvinfo : EIATTR_FRAME_SIZE
	.align		4
.L_64:
        /*00cc*/ 	.byte	0x04, 0x11
        /*00ce*/ 	.short	(.L_66 - .L_65)
	.align		4
.L_65:
        /*00d0*/ 	.word	index@(_ZN7cutlass13device_kernelIN5flash11enable_sm90INS1_16FlashAttnFwdSm90INS1_25CollectiveMainloopFwdSm90ILi2EN4cute5tupleIJNS5_1CILi1EEES8_S8_EEENS6_IJNS7_ILi128EEENS7_ILi96EEENS7_ILi64EEEEEELi256ENS_6half_tEfNS_4arch4Sm90ELb0ELb1ELb1ELb1ELb1ELb0ELb1ELb1ELb0ELb1ELb1ELb0EEENS1_21CollectiveEpilogueFwdINS6_IJSA_NS7_ILi256EEESB_EEES9_SE_SG_Li256ELb1ELb1ELb1ELb0EEENS1_36VarlenDynamicPersistentTileSchedulerILi128ELi96ELi256ELi128ELb1ELb1ELb1ELb1ELb0ELb1EEEEEEEEEvNT_6ParamsE)
        /*00d4*/ 	.word	0x000004e0


	//----- nvinfo : EIATTR_REGCOUNT
	.align		4
.L_66:
        /*00d8*/ 	.byte	0x04, 0x2f
        /*00da*/ 	.short	(.L_68 - .L_67)
	.align		4
.L_67:
        /*00dc*/ 	.word	index@(_ZN7cutlass13device_kernelIN5flash11enable_sm90INS1_16FlashAttnFwdSm90INS1_25CollectiveMainloopFwdSm90ILi2EN4cute5tupleIJNS5_1CILi1EEES8_S8_EEENS6_IJNS7_ILi128EEENS7_ILi96EEENS7_ILi64EEEEEELi256ENS_6half_tEfNS_4arch4Sm90ELb0ELb1ELb1ELb1ELb1ELb1ELb0ELb1ELb0ELb1ELb1ELb0EEENS1_21CollectiveEpilogueFwdINS6_IJSA_NS7_ILi256EEESB_EEES9_SE_SG_Li256ELb1ELb1ELb1ELb0EEENS1_36VarlenDynamicPersistentTileSchedulerILi128ELi96ELi256ELi128ELb1ELb1ELb1ELb1ELb0ELb1EEEEEEEEEvNT_6ParamsE)
        /*00e0*/ 	.word	0x000000a8


	//----- nvinfo : EIATTR_FRAME_SIZE
	.align		4
.L_68:
        /*00e4*/ 	.byte	0x04, 0x11
        /*00e6*/ 	.short	(.L_70 - .L_69)
	.align		4
.L_69:
        /*00e8*/ 	.word	index@($_ZN7cutlass13device_kernelIN5flash11enable_sm90INS1_16FlashAttnFwdSm90INS1_25CollectiveMainloopFwdSm90ILi2EN4cute5tupleIJNS5_1CILi1EEES8_S8_EEENS6_IJNS7_ILi128EEENS7_ILi96EEENS7_ILi64EEEEEELi256ENS_6half_tEfNS_4arch4Sm90ELb0ELb1ELb1ELb1ELb1ELb1ELb0ELb1ELb0ELb1ELb1ELb0EEENS1_21CollectiveEpilogueFwdINS6_IJSA_NS7_ILi256EEESB_EEES9_SE_SG_Li256ELb1ELb1ELb1ELb0EEENS1_36VarlenDynamicPersistentTileSchedulerILi128ELi96ELi256ELi128ELb1ELb1ELb1ELb1ELb0ELb1EEEEEEEEEvNT_6ParamsE$_ZZN5flash25CollectiveMainloopFwdSm90ILi2EN4cute5tupleIJNS1_1CILi1EEES4_S4_EEENS2_IJNS3_ILi128EEENS3_ILi96EEENS3_ILi64EEEEEELi256EN7cutlass6half_tEfNSA_4arch4Sm90ELb0ELb1ELb1ELb1ELb1ELb1ELb0ELb1ELb0ELb1ELb1ELb0EE3mmaINS_16FlashAttnFwdSm90ISE_NS_21CollectiveEpilogueFwdINS2_IJS6_NS3_ILi256EEES7_EEES5_SB_SD_Li256ELb1ELb1ELb1ELb0EEENS_36VarlenDynamicPersistentTileSchedulerILi128ELi96ELi256ELi128ELb1ELb1ELb1ELb1ELb0ELb1EEEE13SharedStorageENS1_6TensorINS1_11ArrayEngineIfLm128EEENS1_6LayoutINS2_IJNS2_IJNS3_ILi2EEEST_NS3_ILi32EEEEEES4_S4_EEENS2_IJNS2_IJS4_ST_NS3_ILi4EEEEEENS3_ILi0EEESZ_EEEEEEENS_7SoftmaxILi2ELi0EEEEEbRKNSE_6ParamsENSA_13PipelineAsyncILi2EEES19_RNSA_13PipelineStateILj2EEERT0_RT1_iRiRKNS_16SeqlenInfoQKNewKILb1ELb1EEENS2_IJiiiiEEERT_ENKUliT_T0_T1_E_clIZSF_ISO_S12_S14_EbS17_S19_S19_S1C_S1E_S1G_iS1H_S1L_S1M_S1O_EUlRS1P_iE0_NS3_ILb1EEES1W_EEDaiS1P_S1Q_S1R_)
        /*00ec*/ 	.word	0x00000440


	//----- nvinfo : EIATTR_FRAME_SIZE
	.align		4
.L_70:
        /*00f0*/ 	.byte	0x04, 0x11
        /*00f2*/ 	.short	(.L_72 - .L_71)
	.align		4
.L_71:
        /*00f4*/ 	.word	index@(_ZN7cutlass13device_kernelIN5flash11enable_sm90INS1_16FlashAttnFwdSm90INS1_25CollectiveMainloopFwdSm90ILi2EN4cute5tupleIJNS5_1CILi1EEES8_S8_EEENS6_IJNS7_ILi128EEENS7_ILi96EEENS7_ILi64EEEEEELi256ENS_6half_tEfNS_4arch4Sm90ELb0ELb1ELb1ELb1ELb1ELb1ELb0ELb1ELb0ELb1ELb1ELb0EEENS1_21CollectiveEpilogueFwdINS6_IJSA_NS7_ILi256EEESB_EEES9_SE_SG_Li256ELb1ELb1ELb1ELb0EEENS1_36VarlenDynamicPersistentTileSchedulerILi128ELi96ELi256ELi128ELb1ELb1ELb1ELb1ELb0ELb1EEEEEEEEEvNT_6ParamsE)
        /*00f8*/ 	.word	0x00000440


	//----- nvinfo : EIATTR_REGCOUNT
	.align		4
.L_72:
        /*00fc*/ 	.byte	0x04, 0x2f
        /*00fe*/ 	.short	(.L_74 - .L_73)
	.align		4
.L_73:
        /*0100*/ 	.word	index@(_ZN7cutlass13device_kernelIN5flash11enable_sm90INS1_16FlashAttnFwdSm90INS1_25CollectiveMainloopFwdSm90ILi2EN4cute5tupleIJNS5_1CILi1EEES8_S8_EEENS6_IJNS7_ILi128EEENS7_ILi96EEENS7_ILi64EEEEEELi256ENS_6half_tEfNS_4arch4Sm90ELb0ELb1ELb1ELb1ELb1ELb0ELb0ELb1ELb0ELb1ELb1ELb0EEENS1_21CollectiveEpilogueFwdINS6_IJSA_NS7_ILi256EEESB_EEES9_SE_SG_Li256ELb1ELb1ELb1ELb0EEENS1_36VarlenDynamicPersistentTileSchedulerILi128ELi96ELi256ELi128ELb1ELb1ELb1ELb1ELb0ELb1EEEEEEEEEvNT_6ParamsE)
        /*0104*/ 	.word	0x000000a8


	//----- nvinfo : EIATTR_FRAME_SIZE
	.align		4
.L_74:
        /*0108*/ 	.byte	0x04, 0x11
        /*010a*/ 	.short	(.L_76 - .L_75)
	.align		4
.L_75:
        /*010c*/ 	.word	index@($_ZN7cutlass13device_kernelIN5flash11enable_sm90INS1_16FlashAttnFwdSm90INS1_25CollectiveMainloopFwdSm90ILi2EN4cute5tupleIJNS5_1CILi1EEES8_S8_EEENS6_IJNS7_ILi128EEENS7_ILi96EEENS7_ILi64EEEEEELi256ENS_6half_tEfNS_4arch4Sm90ELb0ELb1ELb1ELb1ELb1ELb0ELb0ELb1ELb0ELb1ELb1ELb0EEENS1_21CollectiveEpilogueFwdINS6_IJSA_NS7_ILi256EEESB_EEES9_SE_SG_Li256ELb1ELb1ELb1ELb0EEENS1_36VarlenDynamicPersistentTileSchedulerILi128ELi96ELi256ELi128ELb1ELb1ELb1ELb1ELb0ELb1EEEEEEEEEvNT_6ParamsE$_ZZN5flash25CollectiveMainloopFwdSm90ILi2EN4cute5tupleIJNS1_1CILi1EEES4_S4_EEENS2_IJNS3_ILi128EEENS3_ILi96EEENS3_ILi64EEEEEELi256EN7cutlass6half_tEfNSA_4arch4Sm90ELb0ELb1ELb1ELb1ELb1ELb0ELb0ELb1ELb0ELb1ELb1ELb0EE3mmaINS_16FlashAttnFwdSm90ISE_NS_21CollectiveEpilogueFwdINS2_IJS6_NS3_ILi256EEES7_EEES5_SB_SD_Li256ELb1ELb1ELb1ELb0EEENS_36VarlenDynamicPersistentTileSchedulerILi128ELi96ELi256ELi128ELb1ELb1ELb1ELb1ELb0ELb1EEEE13SharedStorageENS1_6TensorINS1_11ArrayEngineIfLm128EEENS1_6LayoutINS2_IJNS2_IJNS3_ILi2EEEST_NS3_ILi32EEEEEES4_S4_EEENS2_IJNS2_IJS4_ST_NS3_ILi4EEEEEENS3_ILi0EEESZ_EEEEEEENS_7SoftmaxILi2ELi0EEEEEbRKNSE_6ParamsENSA_13PipelineAsyncILi2EEES19_RNSA_13PipelineStateILj2EEERT0_RT1_iRiRKNS_16SeqlenInfoQKNewKILb1ELb0EEENS2_IJiiiiEEERT_ENKUliT_T0_T1_E_clIZSF_ISO_S12_S14_EbS17_S19_S19_S1C_S1E_S1G_iS1H_S1L_S1M_S1O_EUlRS1P_iE1_NS3_ILb0EEENS3_ILb1EEEEEDaiS1P_S1Q_S1R_)
        /*0110*/ 	.word	0x00000470


	//----- nvinfo : EIATTR_FRAME_SIZE
	.align		4
.L_76:
        /*0114*/ 	.byte	0x04, 0x11
        /*0116*/ 	.short	(.L_78 - .L_77)
	.align		4
.L_77:
        /*0118*/ 	.word	index@(_ZN7cutlass13device_kernelIN5flash11enable_sm90INS1_16FlashAttnFwdSm90INS1_25CollectiveMainloopFwdSm90ILi2EN4cute5tupleIJNS5_1CILi1EEES8_S8_EEENS6_IJNS7_ILi128EEENS7_ILi96EEENS7_ILi64EEEEEELi256ENS_6half_tEfNS_4arch4Sm90ELb0ELb1ELb1ELb1ELb1ELb0ELb0ELb1ELb0ELb1ELb1ELb0EEENS1_21CollectiveEpilogueFwdINS6_IJSA_NS7_ILi256EEESB_EEES9_SE_SG_Li256ELb1ELb1ELb1ELb0EEENS1_36VarlenDynamicPersistentTileSchedulerILi128ELi96ELi256ELi128ELb1ELb1ELb1ELb1ELb0ELb1EEEEEEEEEvNT_6ParamsE)
        /*011c*/ 	.word	0x00000470


	//----- nvinfo : EIATTR_REGCOUNT
	.align		4
.L_78:
        /*0120*/ 	.byte	0x04, 0x2f
        /*0122*/ 	.short	(.L_80 - .L_79)
	.align		4
.L_79:
        /*0124*/ 	.word	index@(_ZN7cutlass13device_kernelIN5flash11enable_sm90INS1_16FlashAttnFwdSm90INS1_25CollectiveMainloopFwdSm90ILi2EN4cute5tupleIJNS5_1CILi1EEES8_S8_EEENS6_IJNS7_ILi128EEENS7_ILi96EEENS7_ILi64EEEEEELi256ENS_6half_tEfNS_4arch4Sm90ELb0ELb1ELb1ELb0ELb1ELb0ELb1ELb1ELb0ELb1ELb1ELb0EEENS1_21CollectiveEpilogueFwdINS6_IJSA_NS7_ILi256EEESB_EEES9_SE_SG_Li256ELb0ELb1ELb1ELb0EEENS1_19SingleTileSchedulerILb0ELb1ELb1ELi128EEEEEEEEEvNT_6ParamsE)
        /*0128*/ 	.word	0x000000a8


	//----- nvinfo : EIATTR_FRAME_SIZE
	.align		4
.L_80:
        /*012c*/ 	.byte	0x04, 0x11
        /*012e*/ 	.short	(.L_82 - .L_81)
	.align		4
.L_81:
        /*0130*/ 	.word	index@($_ZN7cutlass13device_kernelIN5flash11enable_sm90INS1_16FlashAttnFwdSm90INS1_25CollectiveMainloopFwdSm90ILi2EN4cute5tupleIJNS5_1CILi1EEES8_S8_EEENS6_IJNS7_ILi128EEENS7_ILi96EEENS7_ILi64EEEEEELi256ENS_6half_tEfNS_4arch4Sm90ELb0ELb1ELb1ELb0ELb1ELb0ELb1ELb1ELb0ELb1ELb1ELb0EEENS1_21CollectiveEpilogueFwdINS6_IJSA_NS7_ILi256EEESB_EEES9_SE_SG_Li256ELb0ELb1ELb1ELb0EEENS1_19SingleTileSchedulerILb0ELb1ELb1ELi128EEEEEEEEEvNT_6ParamsE$_ZZN5flash25CollectiveMainloopFwdSm90ILi2EN4cute5tupleIJNS1_1CILi1EEES4_S4_EEENS2_IJNS3_ILi128EEENS3_ILi96EEENS3_ILi64EEEEEELi256EN7cutlass6half_tEfNSA_4arch4Sm90ELb0ELb1ELb1ELb0ELb1ELb0ELb1ELb1ELb0ELb1ELb1ELb0EE3mmaINS_16FlashAttnFwdSm90ISE_NS_21CollectiveEpilogueFwdINS2_IJS6_NS3_ILi256EEES7_EEES5_SB_SD_Li256ELb0ELb1ELb1ELb0EEENS_19SingleTileSchedulerILb0ELb1ELb1ELi128EEEE13SharedStorageENS1_6TensorINS1_11ArrayEngineIfLm128EEENS1_6LayoutINS2_IJNS2_IJNS3_ILi2EEEST_NS3_ILi32EEEEEES4_S4_EEENS2_IJNS2_IJS4_ST_NS3_ILi4EEEEEENS3_ILi0EEESZ_EEEEEEENS_7SoftmaxILi2ELi0EEEEEbRKNSE_6ParamsENSA_13PipelineAsyncILi2EEES19_RNSA_13PipelineStateILj2EEERT0_RT1_iRiRKNS_16SeqlenInfoQKNewKILb0ELb0EEENS2_IJiiiiEEERT_ENKUliT_T0_T1_E_clIZSF_ISO_S12_S14_EbS17_S19_S19_S1C_S1E_S1G_iS1H_S1L_S1M_S1O_EUlRS1P_iE1_NS3_ILb0EEENS3_ILb1EEEEEDaiS1P_S1Q_S1R_)
        /*0134*/ 	.word	0x00006000


	//----- nvinfo : EIATTR_FRAME_SIZE
	.align		4
.L_82:
        /*0138*/ 	.byte	0x04, 0x11
        /*013a*/ 	.short	(.L_84 - .L_83)
	.align		4
.L_83:
        /*013c*/ 	.word	index@(_ZN7cutlass13device_kernelIN5flash11enable_sm90INS1_16FlashAttnFwdSm90INS1_25CollectiveMainloopFwdSm90ILi2EN4cute5tupleIJNS5_1CILi1EEES8_S8_EEENS6_IJNS7_ILi128EEENS7_ILi96EEENS7_ILi64EEEEEELi256ENS_6half_tEfNS_4arch4Sm90ELb0ELb1ELb1ELb0ELb1ELb0ELb1ELb1ELb0ELb1ELb1ELb0EEENS1_21CollectiveEpilogueFwdINS6_IJSA_NS7_ILi256EEESB_EEES9_SE_SG_Li256ELb0ELb1ELb1ELb0EEENS1_19SingleTileSchedulerILb0ELb1ELb1ELi128EEEEEEEEEvNT_6ParamsE)
        /*0140*/ 	.word	0x00006000


	//----- nvinfo : EIATTR_REGCOUNT
	.align		4
.L_84:
        /*0144*/ 	.byte	0x04, 0x2f
        /*0146*/ 	.short	(.L_86 - .L_85)
	.align		4
.L_85:
        /*0148*/ 	.word	index@(_ZN7cutlass13device_kernelIN5flash11enable_sm90INS1_16FlashAttnFwdSm90INS1_25CollectiveMainloopFwdSm90ILi2EN4cute5tupleIJNS5_1CILi1EEES8_S8_EEENS6_IJNS7_ILi128EEENS7_ILi96EEENS7_ILi64EEEEEELi256ENS_6half_tEfNS_4arch4Sm90ELb0ELb1ELb1ELb0ELb1ELb0ELb0ELb1ELb0ELb1ELb1ELb0EEENS1_21CollectiveEpilogueFwdINS6_IJSA_NS7_ILi256EEESB_EEES9_SE_SG_Li256ELb0ELb1ELb1ELb0EEENS1_19SingleTileSchedulerILb0ELb1ELb1ELi128EEEEEEEEEvNT_6ParamsE)
        /*014c*/ 	.word	0x000000a8


	//----- nvinfo : EIATTR_FRAME_SIZE
	.align		4
.L_86:
        /*0150*/ 	.byte	0x04, 0x11
        /*0152*/ 	.short	(.L_88 - .L_87)
	.align		4
.L_87:
        /*0154*/ 	.word	index@($_ZN7cutlass13device_kernelIN5flash11enable_sm90INS1_16FlashAttnFwdSm90INS1_25CollectiveMainloopFwdSm90ILi2EN4cute5tupleIJNS5_1CILi1EEES8_S8_EEENS6_IJNS7_ILi128EEENS7_ILi96EEENS7_ILi64EEEEEELi256ENS_6half_tEfNS_4arch4Sm90ELb0ELb1ELb1ELb0ELb1ELb0ELb0ELb1ELb0ELb1ELb1ELb0EEENS1_21CollectiveEpilogueFwdINS6_IJSA_NS7_ILi256EEESB_EEES9_SE_SG_Li256ELb0ELb1ELb1ELb0EEENS1_19SingleTileSchedulerILb0ELb1ELb1ELi128EEEEEEEEEvNT_6ParamsE$_ZZN5flash25CollectiveMainloopFwdSm90ILi2EN4cute5tupleIJNS1_1CILi1EEES4_S4_EEENS2_IJNS3_ILi128EEENS3_ILi96EEENS3_ILi64EEEEEELi256EN7cutlass6half_tEfNSA_4arch4Sm90ELb0ELb1ELb1ELb0ELb1ELb0ELb0ELb1ELb0ELb1ELb1ELb0EE3mmaINS_16FlashAttnFwdSm90ISE_NS_21CollectiveEpilogueFwdINS2_IJS6_NS3_ILi256EEES7_EEES5_SB_SD_Li256ELb0ELb1ELb1ELb0EEENS_19SingleTileSchedulerILb0ELb1ELb1ELi128EEEE13SharedStorageENS1_6TensorINS1_11ArrayEngineIfLm128EEENS1_6LayoutINS2_IJNS2_IJNS3_ILi2EEEST_NS3_ILi32EEEEEES4_S4_EEENS2_IJNS2_IJS4_ST_NS3_ILi4EEEEEENS3_ILi0EEESZ_EEEEEEENS_7SoftmaxILi2ELi0EEEEEbRKNSE_6ParamsENSA_13PipelineAsyncILi2EEES19_RNSA_13PipelineStateILj2EEERT0_RT1_iRiRKNS_16SeqlenInfoQKNewKILb0ELb0EEENS2_IJiiiiEEERT_ENKUliT_T0_T1_E_clIZSF_ISO_S12_S14_EbS17_S19_S19_S1C_S1E_S1G_iS1H_S1L_S1M_S1O_EUlRS1P_iE1_NS3_ILb0EEENS3_ILb1EEEEEDaiS1P_S1Q_S1R_)
        /*0158*/ 	.word	0x00000420


	//----- nvinfo : EIATTR_FRAME_SIZE
	.align		4
.L_88:
        /*015c*/ 	.byte	0x04, 0x11
        /*015e*/ 	.short	(.L_90 - .L_89)
	.align		4
.L_89:
        /*0160*/ 	.word	index@(_ZN7cutlass13device_kernelIN5flash11enable_sm90INS1_16FlashAttnFwdSm90INS1_25CollectiveMainloopFwdSm90ILi2EN4cute5tupleIJNS5_1CILi1EEES8_S8_EEENS6_IJNS7_ILi128EEENS7_ILi96EEENS7_ILi64EEEEEELi256ENS_6half_tEfNS_4arch4Sm90ELb0ELb1ELb1ELb0ELb1ELb0ELb0ELb1ELb0ELb1ELb1ELb0EEENS1_21CollectiveEpilogueFwdINS6_IJSA_NS7_ILi256EEESB_EEES9_SE_SG_Li256ELb0ELb1ELb1ELb0EEENS1_19SingleTileSchedulerILb0ELb1ELb1ELi128EEEEEEEEEvNT_6ParamsE)
        /*0164*/ 	.word	0x00000420


	//----- nvinfo : EIATTR_REGCOUNT
	.align		4
.L_90:
        /*0168*/ 	.byte	0x04, 0x2f
        /*016a*/ 	.short	(.L_92 - .L_91)
	.align		4
.L_91:
        /*016c*/ 	.word	index@(_ZN7cutlass13device_kernelIN5flash11enable_sm90INS1_16FlashAttnFwdSm90INS1_25CollectiveMainloopFwdSm90ILi2EN4cute5tupleIJNS5_1CILi1EEES8_S8_EEENS6_IJNS7_ILi128EEENS7_ILi96EEENS7_ILi64EEEEEELi256ENS_6half_tEfNS_4arch4Sm90ELb0ELb0ELb1ELb1ELb1ELb1ELb1ELb1ELb0ELb1ELb1ELb0EEENS1_21CollectiveEpilogueFwdINS6_IJSA_NS7_ILi256EEESB_EEES9_SE_SG_Li256ELb1ELb1ELb1ELb0EEENS1_36VarlenDynamicPersistentTileSchedulerILi128ELi96ELi256ELi128ELb1ELb1ELb1ELb0ELb1ELb1EEEEEEEEEvNT_6ParamsE)
        /*0170*/ 	.word	0x000000a8


	//----- nvinfo : EIATTR_FRAME_SIZE
	.align		4
.L_92:
        /*0174*/ 	.byte	0x04, 0x11
        /*0176*/ 	.short	(.L_94 - .L_93)
	.align		4
.L_93:
        /*0178*/ 	.word	index@(_ZN7cutlass13device_kernelIN5flash11enable_sm90INS1_16FlashAttnFwdSm90INS1_25CollectiveMainloopFwdSm90ILi2EN4cute5tupleIJNS5_1CILi1EEES8_S8_EEENS6_IJNS7_ILi128EEENS7_ILi96EEENS7_ILi64EEEEEELi256ENS_6half_tEfNS_4arch4Sm90ELb0ELb0ELb1ELb1ELb1ELb1ELb1ELb1ELb0ELb1ELb1ELb0EEENS1_21CollectiveEpilogueFwdINS6_IJSA_NS7_ILi256EEESB_EEES9_SE_SG_Li256ELb1ELb1ELb1ELb0EEENS1_36VarlenDynamicPersistentTileSchedulerILi128ELi96ELi256ELi128ELb1ELb1ELb1ELb0ELb1ELb1EEEEEEEEEvNT_6ParamsE)
        /*017c*/ 	.word	0x000001a0


	//----- nvinfo : EIATTR_REGCOUNT
	.align		4
.L_94:
        /*0180*/ 	.byte	0x04, 0x2f
        /*0182*/ 	.short	(.L_96 - .L_95)
	.align		4
.L_95:
        /*0184*/ 	.word	index@(_ZN7cutlass13device_kernelIN5flash11enable_sm90INS1_16FlashAttnFwdSm90INS1_25CollectiveMainloopFwdSm90ILi2EN4cute5tupleIJNS5_1CILi1EEES8_S8_EEENS6_IJNS7_ILi128EEENS7_ILi96EEENS7_ILi64EEEEEELi256ENS_6half_tEfNS_4arch4Sm90ELb0ELb0ELb1ELb1ELb1ELb0ELb1ELb1ELb0ELb1ELb1ELb0EEENS1_21CollectiveEpilogueFwdINS6_IJSA_NS7_ILi256EEESB_EEES9_SE_SG_Li256ELb1ELb1ELb1ELb0EEENS1_36VarlenDynamicPersistentTileSchedulerILi128ELi96ELi256ELi128ELb1ELb1ELb1ELb0ELb1ELb1EEEEEEEEEvNT_6ParamsE)
        /*0188*/ 	.word	0x000000a8


	//----- nvinfo : EIATTR_FRAME_SIZE
	.align		4
.L_96:
        /*018c*/ 	.byte	0x04, 0x11
        /*018e*/ 	.short	(.L_98 - .L_97)
	.align		4
.L_97:
        /*0190*/ 	.word	index@(_ZN7cutlass13device_kernelIN5flash11enable_sm90INS1_16FlashAttnFwdSm90INS1_25CollectiveMainloopFwdSm90ILi2EN4cute5tupleIJNS5_1CILi1EEES8_S8_EEENS6_IJNS7_ILi128EEENS7_ILi96EEENS7_ILi64EEEEEELi256ENS_6half_tEfNS_4arch4Sm90ELb0ELb0ELb1ELb1ELb1ELb0ELb1ELb1ELb0ELb1ELb1ELb0EEENS1_21CollectiveEpilogueFwdINS6_IJSA_NS7_ILi256EEESB_EEES9_SE_SG_Li256ELb1ELb1ELb1ELb0EEENS1_36VarlenDynamicPersistentTileSchedulerILi128ELi96ELi256ELi128ELb1ELb1ELb1ELb0ELb1ELb1EEEEEEEEEvNT_6ParamsE)
        /*0194*/ 	.word	0x00000040


	//----- nvinfo : EIATTR_REGCOUNT
	.align		4
.L_98:
        /*0198*/ 	.byte	0x04, 0x2f
        /*019a*/ 	.short	(.L_100 - .L_99)
	.align		4
.L_99:
        /*019c*/ 	.word	index@(_ZN7cutlass13device_kernelIN5flash11enable_sm90INS1_16FlashAttnFwdSm90INS1_25CollectiveMainloopFwdSm90ILi2EN4cute5tupleIJNS5_1CILi1EEES8_S8_EEENS6_IJNS7_ILi128EEENS7_ILi96EEENS7_ILi64EEEEEELi256ENS_6half_tEfNS_4arch4Sm90ELb0ELb0ELb1ELb1ELb1ELb1ELb0ELb1ELb0ELb1ELb1ELb0EEENS1_21CollectiveEpilogueFwdINS6_IJSA_NS7_ILi256EEESB_EEES9_SE_SG_Li256ELb1ELb1ELb1ELb0EEENS1_36VarlenDynamicPersistentTileSchedulerILi128ELi96ELi256ELi128ELb1ELb1ELb1ELb0ELb1ELb1EEEEEEEEEvNT_6ParamsE)
        /*01a0*/ 	.word	0x000000a8


	//----- nvinfo : EIATTR_FRAME_SIZE
	.align		4
.L_100:
        /*01a4*/ 	.byte	0x04, 0x11
        /*01a6*/ 	.short	(.L_102 - .L_101)
	.align		4
.L_101:
        /*01a8*/ 	.word	index@(_ZN7cutlass13device_kernelIN5flash11enable_sm90INS1_16FlashAttnFwdSm90INS1_25CollectiveMainloopFwdSm90ILi2EN4cute5tupleIJNS5_1CILi1EEES8_S8_EEENS6_IJNS7_ILi128EEENS7_ILi96EEENS7_ILi64EEEEEELi256ENS_6half_tEfNS_4arch4Sm90ELb0ELb0ELb1ELb1ELb1ELb1ELb0ELb1ELb0ELb1ELb1ELb0EEENS1_21CollectiveEpilogueFwdINS6_IJSA_NS7_ILi256EEESB_EEES9_SE_SG_Li256ELb1ELb1ELb1ELb0EEENS1_36VarlenDynamicPersistentTileSchedulerILi128ELi96ELi256ELi128ELb1ELb1ELb1ELb0ELb1ELb1EEEEEEEEEvNT_6ParamsE)
        /*01ac*/ 	.word	0x00000160


	//----- nvinfo : EIATTR_REGCOUNT
	.align		4
.L_102:
        /*01b0*/ 	.byte	0x04, 0x2f
        /*01b2*/ 	.short	(.L_104 - .L_103)
	.align		4
.L_103:
        /*01b4*/ 	.word	index@(_ZN7cutlass13device_kernelIN5flash11enable_sm90INS1_16FlashAttnFwdSm90INS1_25CollectiveMainloopFwdSm90ILi2EN4cute5tupleIJNS5_1CILi1EEES8_S8_EEENS6_IJNS7_ILi128EEENS7_ILi96EEENS7_ILi64EEEEEELi256ENS_6half_tEfNS_4arch4Sm90ELb0ELb0ELb1ELb1ELb1ELb0ELb0ELb1ELb0ELb1ELb1ELb0EEENS1_21CollectiveEpilogueFwdINS6_IJSA_NS7_ILi256EEESB_EEES9_SE_SG_Li256ELb1ELb1ELb1ELb0EEENS1_36VarlenDynamicPersistentTileSchedulerILi128ELi96ELi256ELi128ELb1ELb1ELb1ELb0ELb1ELb1EEEEEEEEEvNT_6ParamsE)
        /*01b8*/ 	.word	0x000000a8


	//----- nvinfo : EIATTR_FRAME_SIZE
	.align		4
.L_104:
        /*01bc*/ 	.byte	0x04, 0x11
        /*01be*/ 	.short	(.L_106 - .L_105)
	.align		4
.L_105:
        /*01c0*/ 	.word	index@(_ZN7cutlass13device_kernelIN5flash11enable_sm90INS1_16FlashAttnFwdSm90INS1_25CollectiveMainloopFwdSm90ILi2EN4cute5tupleIJNS5_1CILi1EEES8_S8_EEENS6_IJNS7_ILi128EEENS7_ILi96EEENS7_ILi64EEEEEELi256ENS_6half_tEfNS_4arch4Sm90ELb0ELb0ELb1ELb1ELb1ELb0ELb0ELb1ELb0ELb1ELb1ELb0EEENS1_21CollectiveEpilogueFwdINS6_IJSA_NS7_ILi256EEESB_EEES9_SE_SG_Li256ELb1ELb1ELb1ELb0EEENS1_36VarlenDynamicPersistentTileSchedulerILi128ELi96ELi256ELi128ELb1ELb1ELb1ELb0ELb1ELb1EEEEEEEEEvNT_6ParamsE)
        /*01c4*/ 	.word	0x00000038


	//----- nvinfo : EIATTR_REGCOUNT
	.align		4
.L_106:
        /*01c8*/ 	.byte	0x04, 0x2f
        /*01ca*/ 	.short	(.L_108 - .L_107)
	.align		4
.L_107:
        /*01cc*/ 	.word	index@(_ZN7cutlass13device_kernelIN5flash11enable_sm90INS1_16FlashAttnFwdSm90INS1_25CollectiveMainloopFwdSm90ILi2EN4cute5tupleIJNS5_1CILi1EEES8_S8_EEENS6_IJNS7_ILi128EEENS7_ILi96EEENS7_ILi64EEEEEELi256ENS_6half_tEfNS_4arch4Sm90ELb0ELb0ELb1ELb0ELb1ELb0ELb1ELb1ELb0ELb1ELb1ELb0EEENS1_21CollectiveEpilogueFwdINS6_IJSA_NS7_ILi256EEESB_EEES9_SE_SG_Li256ELb0ELb1ELb1ELb0EEENS1_19SingleTileSchedulerILb0ELb1ELb1ELi128EEEEEEEEEvNT_6ParamsE)
        /*01d0*/ 	.word	0x000000a8


	//----- nvinfo : EIATTR_FRAME_SIZE
	.align		4
.L_108:
        /*01d4*/ 	.byte	0x04, 0x11
        /*01d6*/ 	.short	(.L_110 - .L_109)
	.align		4
.L_109:
        /*01d8*/ 	.word	index@(_ZN7cutlass13device_kernelIN5flash11enable_sm90INS1_16FlashAttnFwdSm90INS1_25CollectiveMainloopFwdSm90ILi2EN4cute5tupleIJNS5_1CILi1EEES8_S8_EEENS6_IJNS7_ILi128EEENS7_ILi96EEENS7_ILi64EEEEEELi256ENS_6half_tEfNS_4arch4Sm90ELb0ELb0ELb1ELb0ELb1ELb0ELb1ELb1ELb0ELb1ELb1ELb0EEENS1_21CollectiveEpilogueFwdINS6_IJSA_NS7_ILi256EEESB_EEES9_SE_SG_Li256ELb0ELb1ELb1ELb0EEENS1_19SingleTileSchedulerILb0ELb1ELb1ELi128EEEEEEEEEvNT_6ParamsE)
        /*01dc*/ 	.word	0x00000008


	//----- nvinfo : EIATTR_REGCOUNT
	.align		4
.L_110:
        /*01e0*/ 	.byte	0x04, 0x2f
        /*01e2*/ 	.short	(.L_112 - .L_111)
	.align		4
.L_111:
        /*01e4*/ 	.word	index@(_ZN7cutlass13device_kernelIN5flash11enable_sm90INS1_16FlashAttnFwdSm90INS1_25CollectiveMainloopFwdSm90ILi2EN4cute5tupleIJNS5_1CILi1EEES8_S8_EEENS6_IJNS7_ILi128EEENS7_ILi96EEENS7_ILi64EEEEEELi256ENS_6half_tEfNS_4arch4Sm90ELb0ELb0ELb1ELb0ELb1ELb0ELb0ELb1ELb0ELb1ELb1ELb0EEENS1_21CollectiveEpilogueFwdINS6_IJSA_NS7_ILi256EEESB_EEES9_SE_SG_Li256ELb0ELb1ELb1ELb0EEENS1_19SingleTileSchedulerILb0ELb1ELb1ELi128EEEEEEEEEvNT_6ParamsE)
        /*01e8*/ 	.word	0x000000a8


	//----- nvinfo : EIATTR_FRAME_SIZE
	.align		4
.L_112:
        /*01ec*/ 	.byte	0x04, 0x11
        /*01ee*/ 	.short	(.L_114 - .L_113)
	.align		4
.L_113:
        /*01f0*/ 	.word	index@(_ZN7cutlass13device_kernelIN5flash11enable_sm90INS1_16FlashAttnFwdSm90INS1_25CollectiveMainloopFwdSm90ILi2EN4cute5tupleIJNS5_1CILi1EEES8_S8_EEENS6_IJNS7_ILi128EEENS7_ILi96EEENS7_ILi64EEEEEELi256ENS_6half_tEfNS_4arch4Sm90ELb0ELb0ELb1ELb0ELb1ELb0ELb0ELb1ELb0ELb1ELb1ELb0EEENS1_21CollectiveEpilogueFwdINS6_IJSA_NS7_ILi256EEESB_EEES9_SE_SG_Li256ELb0ELb1ELb1ELb0EEENS1_19SingleTileSchedulerILb0ELb1ELb1ELi128EEEEEEEEEvNT_6ParamsE)
        /*01f4*/ 	.word	0x00000000


	//----- nvinfo : EIATTR_REGCOUNT
	.align		4
.L_114:
        /*01f8*/ 	.byte	0x04, 0x2f
        /*01fa*/ 	.short	(.L_116 - .L_115)
	.align		4
.L_115:
        /*01fc*/ 	.word	index@(_ZN7cutlass13device_kernelIN5flash11enable_sm90INS1_16FlashAttnFwdSm90INS1_25CollectiveMainloopFwdSm90ILi2EN4cute5tupleIJNS5_1CILi1EEES8_S8_EEENS6_IJNS7_ILi64EEESA_SA_EEELi512ENS_6half_tEfNS_4arch4Sm90ELb1ELb0ELb1ELb1ELb1ELb1ELb1ELb0ELb0ELb1ELb1ELb0EEENS1_21CollectiveEpilogueFwdINS6_IJSA_NS7_ILi512EEESA_EEES9_SC_SE_Li256ELb1ELb1ELb1ELb0EEENS1_36VarlenDynamicPersistentTileSchedulerILi64ELi64ELi256ELi128ELb1ELb1ELb1ELb1ELb1ELb1EEEEEEEEEvNT_6ParamsE)
        /*0200*/ 	.word	0x000000a8


	//----- nvinfo : EIATTR_FRAME_SIZE
	.align		4
.L_116:
        /*0204*/ 	.byte	0x04, 0x11
        /*0206*/ 	.short	(.L_118 - .L_117)
	.align		4
.L_117:
        /*0208*/ 	.word	index@(_ZN7cutlass13device_kernelIN5flash11enable_sm90INS1_16FlashAttnFwdSm90INS1_25CollectiveMainloopFwdSm90ILi2EN4cute5tupleIJNS5_1CILi1EEES8_S8_EEENS6_IJNS7_ILi64EEESA_SA_EEELi512ENS_6half_tEfNS_4arch4Sm90ELb1ELb0ELb1ELb1ELb1ELb1ELb1ELb0ELb0ELb1ELb1ELb0EEENS1_21CollectiveEpilogueFwdINS6_IJSA_NS7_ILi512EEESA_EEES9_SC_SE_Li256ELb1ELb1ELb1ELb0EEENS1_36VarlenDynamicPersistentTileSchedulerILi64ELi64ELi256ELi128ELb1ELb1ELb1ELb1ELb1ELb1EEEEEEEEEvNT_6ParamsE)
        /*020c*/ 	.word	0x00000088


	//----- nvinfo : EIATTR_REGCOUNT
	.align		4
.L_118:
        /*0210*/ 	.byte	0x04, 0x2f
        /*0212*/ 	.short	(.L_120 - .L_119)
	.align		4
.L_119:
        /*0214*/ 	.word	index@(_ZN7cutlass13device_kernelIN5flash11enable_sm90INS1_16FlashAttnFwdSm90INS1_25CollectiveMainloopFwdSm90ILi2EN4cute5tupleIJNS5_1CILi1EEES8_S8_EEENS6_IJNS7_ILi64EEESA_SA_EEELi512ENS_6half_tEfNS_4arch4Sm90ELb1ELb0ELb1ELb1ELb1ELb0ELb1ELb0ELb0ELb1ELb1ELb0EEENS1_21CollectiveEpilogueFwdINS6_IJSA_NS7_ILi512EEESA_EEES9_SC_SE_Li256ELb1ELb1ELb1ELb0EEENS1_36VarlenDynamicPersistentTileSchedulerILi64ELi64ELi256ELi128ELb1ELb1ELb1ELb1ELb1ELb1EEEEEEEEEvNT_6ParamsE)
        /*0218*/ 	.word	0x000000a8


	//----- nvinfo : EIATTR_FRAME_SIZE
	.align		4
.L_120:
        /*021c*/ 	.byte	0x04, 0x11
        /*021e*/ 	.short	(.L_122 - .L_121)
	.align		4
.L_121:
        /*0220*/ 	.word	index@(_ZN7cutlass13device_kernelIN5flash11enable_sm90INS1_16FlashAttnFwdSm90INS1_25CollectiveMainloopFwdSm90ILi2EN4cute5tupleIJNS5_1CILi1EEES8_S8_EEENS6_IJNS7_ILi64EEESA_SA_EEELi512ENS_6half_tEfNS_4arch4Sm90ELb1ELb0ELb1ELb1ELb1ELb0ELb1ELb0ELb0ELb1ELb1ELb0EEENS1_21CollectiveEpilogueFwdINS6_IJSA_NS7_ILi512EEESA_EEES9_SC_SE_Li256ELb1ELb1ELb1ELb0EEENS1_36VarlenDynamicPersistentTileSchedulerILi64ELi64ELi256ELi128ELb1ELb1ELb1ELb1ELb1ELb1EEEEEEEEEvNT_6ParamsE)
        /*0224*/ 	.word	0x00000030


	//----- nvinfo : EIATTR_REGCOUNT
	.align		4
.L_122:
        /*0228*/ 	.byte	0x04, 0x2f
        /*022a*/ 	.short	(.L_124 - .L_123)
	.align		4
.L_123:
        /*022c*/ 	.word	index@(_ZN7cutlass13device_kernelIN5flash11enable_sm90INS1_16FlashAttnFwdSm90INS1_25CollectiveMainloopFwdSm90ILi2EN4cute5tupleIJNS5_1CILi1EEES8_S8_EEENS6_IJNS7_ILi64EEESA_SA_EEELi512ENS_6half_tEfNS_4arch4Sm90ELb1ELb0ELb1ELb1ELb1ELb1ELb0ELb0ELb0ELb1ELb1ELb0EEENS1_21CollectiveEpilogueFwdINS6_IJSA_NS7_ILi512EEESA_EEES9_SC_SE_Li256ELb1ELb1ELb1ELb0EEENS1_36VarlenDynamicPersistentTileSchedulerILi64ELi64ELi256ELi128ELb1ELb1ELb1ELb1ELb1ELb1EEEEEEEEEvNT_6ParamsE)
        /*0230*/ 	.word	0x000000a8


	//----- nvinfo : EIATTR_FRAME_SIZE
	.align		4
.L_124:
        /*0234*/ 	.byte	0x04, 0x11
        /*0236*/ 	.short	(.L_126 - .L_125)
	.align		4
.L_125:
        /*0238*/ 	.word	index@(_ZN7cutlass13device_kernelIN5flash11enable_sm90INS1_16FlashAttnFwdSm90INS1_25CollectiveMainloopFwdSm90ILi2EN4cute5tupleIJNS5_1CILi1EEES8_S8_EEENS6_IJNS7_ILi64EEESA_SA_EEELi512ENS_6half_tEfNS_4arch4Sm90ELb1ELb0ELb1ELb1ELb1ELb1ELb0ELb0ELb0ELb1ELb1ELb0EEENS1_21CollectiveEpilogueFwdINS6_IJSA_NS7_ILi512EEESA_EEES9_SC_SE_Li256ELb1ELb1ELb1ELb0EEENS1_36VarlenDynamicPersistentTileSchedulerILi64ELi64ELi256ELi128ELb1ELb1ELb1ELb1ELb1ELb1EEEEEEEEEvNT_6ParamsE)
        /*023c*/ 	.word	0x00000070


	//----- nvinfo : EIATTR_REGCOUNT
	.align		4
.L_126:
        /*0240*/ 	.byte	0x04, 0x2f
        /*0242*/ 	.short	(.L_128 - .L_127)
	.align		4
.L_127:
        /*0244*/ 	.word	index@(_ZN7cutlass13device_kernelIN5flash11enable_sm90INS1_16FlashAttnFwdSm90INS1_25CollectiveMainloopFwdSm90ILi2EN4cute5tupleIJNS5_1CILi1EEES8_S8_EEENS6_IJNS7_ILi64EEESA_SA_EEELi512ENS_6half_tEfNS_4arch4Sm90ELb1ELb0ELb1ELb1ELb1ELb0ELb0ELb0ELb0ELb1ELb1ELb0EEENS1_21CollectiveEpilogueFwdINS6_IJSA_NS7_ILi512EEESA_EEES9_SC_SE_Li256ELb1ELb1ELb1ELb0EEENS1_36VarlenDynamicPersistentTileSchedulerILi64ELi64ELi256ELi128ELb1ELb1ELb1ELb1ELb1ELb1EEEEEEEEEvNT_6ParamsE)
        /*0248*/ 	.word	0x000000a8


	//----- nvinfo : EIATTR_FRAME_SIZE
	.align		4
.L_128:
        /*024c*/ 	.byte	0x04, 0x11
        /*024e*/ 	.short	(.L_130 - .L_129)
	.align		4
.L_129:
        /*0250*/ 	.word	index@(_ZN7cutlass13device_kernelIN5flash11enable_sm90INS1_16FlashAttnFwdSm90INS1_25CollectiveMainloopFwdSm90ILi2EN4cute5tupleIJNS5_1CILi1EEES8_S8_EEENS6_IJNS7_ILi64EEESA_SA_EEELi512ENS_6half_tEfNS_4arch4Sm90ELb1ELb0ELb1ELb1ELb1ELb0ELb0ELb0ELb0ELb1ELb1ELb0EEENS1_21CollectiveEpilogueFwdINS6_IJSA_NS7_ILi512EEESA_EEES9_SC_SE_Li256ELb1ELb1ELb1ELb0EEENS1_36VarlenDynamicPersistentTileSchedulerILi64ELi64ELi256ELi128ELb1ELb1ELb1ELb1ELb1ELb1EEEEEEEEEvNT_6ParamsE)
        /*0254*/ 	.word	0x00000038


	//----- nvinfo : EIATTR_REGCOUNT
	.align		4
.L_130:
        /*0258*/ 	.byte	0x04, 0x2f
        /*025a*/ 	.short	(.L_132 - .L_131)
	.align		4
.L_131:
        /*025c*/ 	.word	index@(_ZN7cutlass13device_kernelIN5flash11enable_sm90INS1_16FlashAttnFwdSm90INS1_25CollectiveMainloopFwdSm90ILi2EN4cute5tupleIJNS5_1CILi1EEES8_S8_EEENS6_IJNS7_ILi64EEESA_SA_EEELi512ENS_6half_tEfNS_4arch4Sm90ELb1ELb0ELb1ELb0ELb1ELb0ELb1ELb0ELb0ELb1ELb1ELb0EEENS1_21CollectiveEpilogueFwdINS6_IJSA_NS7_ILi512EEESA_EEES9_SC_SE_Li256ELb0ELb1ELb1ELb0EEENS1_19SingleTileSchedulerILb0ELb1ELb1ELi64EEEEEEEEEvNT_6ParamsE)
        /*0260*/ 	.word	0x000000a8


	//----- nvinfo : EIATTR_FRAME_SIZE
	.align		4
.L_132:
        /*0264*/ 	.byte	0x04, 0x11
        /*0266*/ 	.short	(.L_134 - .L_133)
	.align		4
.L_133:
        /*0268*/ 	.word	index@(_ZN7cutlass13device_kernelIN5flash11enable_sm90INS1_16FlashAttnFwdSm90INS1_25CollectiveMainloopFwdSm90ILi2EN4cute5tupleIJNS5_1CILi1EEES8_S8_EEENS6_IJNS7_ILi64EEESA_SA_EEELi512ENS_6half_tEfNS_4arch4Sm90ELb1ELb0ELb1ELb0ELb1ELb0ELb1ELb0ELb0ELb1ELb1ELb0EEENS1_21CollectiveEpilogueFwdINS6_IJSA_NS7_ILi512EEESA_EEES9_SC_SE_Li256ELb0ELb1ELb1ELb0EEENS1_19SingleTileSchedulerILb0ELb1ELb1ELi64EEEEEEEEEvNT_6ParamsE)
        /*026c*/ 	.word	0x00000008


	//----- nvinfo : EIATTR_REGCOUNT
	.align		4
.L_134:
        /*0270*/ 	.byte	0x04, 0x2f
        /*0272*/ 	.short	(.L_136 - .L_135)
	.align		4
.L_135:
        /*0274*/ 	.word	index@(_ZN7cutlass13device_kernelIN5flash11enable_sm90INS1_16FlashAttnFwdSm90INS1_25CollectiveMainloopFwdSm90ILi2EN4cute5tupleIJNS5_1CILi1EEES8_S8_EEENS6_IJNS7_ILi64EEESA_SA_EEELi512ENS_6half_tEfNS_4arch4Sm90ELb1ELb0ELb1ELb0ELb1ELb0ELb0ELb0ELb0ELb1ELb1ELb0EEENS1_21CollectiveEpilogueFwdINS6_IJSA_NS7_ILi512EEESA_EEES9_SC_SE_Li256ELb0ELb1ELb1ELb0EEENS1_19SingleTileSchedulerILb0ELb1ELb1ELi64EEEEEEEEEvNT_6ParamsE)
        /*0278*/ 	.word	0x000000a8


	//----- nvinfo : EIATTR_FRAME_SIZE
	.align		4
.L_136:
        /*027c*/ 	.byte	0x04, 0x11
        /*027e*/ 	.short	(.L_138 - .L_137)
	.align		4
.L_137:
        /*0280*/ 	.word	index@(_ZN7cutlass13device_kernelIN5flash11enable_sm90INS1_16FlashAttnFwdSm90INS1_25CollectiveMainloopFwdSm90ILi2EN4cute5tupleIJNS5_1CILi1EEES8_S8_EEENS6_IJNS7_ILi64EEESA_SA_EEELi512ENS_6half_tEfNS_4arch4Sm90ELb1ELb0ELb1ELb0ELb1ELb0ELb0ELb0ELb0ELb1ELb1ELb0EEENS1_21CollectiveEpilogueFwdINS6_IJSA_NS7_ILi512EEESA_EEES9_SC_SE_Li256ELb0ELb1ELb1ELb0EEENS1_19SingleTileSchedulerILb0ELb1ELb1ELi64EEEEEEEEEvNT_6ParamsE)
        /*0284*/ 	.word	0x00000000


	//----- nvinfo : EIATTR_REGCOUNT
	.align		4
.L_138:
        /*0288*/ 	.byte	0x04, 0x2f
        /*028a*/ 	.short	(.L_140 - .L_139)
	.align		4
.L_139:
        /*028c*/ 	.word	index@(_ZN7cutlass13device_kernelIN5flash11enable_sm90INS1_16FlashAttnFwdSm90INS1_25CollectiveMainloopFwdSm90ILi2EN4cute5tupleIJNS5_1CILi1EEES8_S8_EEENS6_IJNS7_ILi64EEESA_SA_EEELi512ENS_6half_tEfNS_4arch4Sm90ELb0ELb1ELb1ELb1ELb1ELb1ELb1ELb0ELb0ELb1ELb1ELb0EEENS1_21CollectiveEpilogueFwdINS6_IJSA_NS7_ILi512EEESA_EEES9_SC_SE_Li256ELb1ELb1ELb1ELb0EEENS1_36VarlenDynamicPersistentTileSchedulerILi64ELi64ELi256ELi128ELb1ELb1ELb1ELb1ELb0ELb1EEEEEEEEEvNT_6ParamsE)
        /*0290*/ 	.word	0x000000a8


	//----- nvinfo : EIATTR_FRAME_SIZE
	.align		4
.L_140:
        /*0294*/ 	.byte	0x04, 0x11
        /*0296*/ 	.short	(.L_142 - .L_141)
	.align		4
.L_141:
        /*0298*/ 	.word	index@($_ZN7cutlass13device_kernelIN5flash11enable_sm90INS1_16FlashAttnFwdSm90INS1_25CollectiveMainloopFwdSm90ILi2EN4cute5tupleIJNS5_1CILi1EEES8_S8_EEENS6_IJNS7_ILi64EEESA_SA_EEELi512ENS_6half_tEfNS_4arch4Sm90ELb0ELb1ELb1ELb1ELb1ELb1ELb1ELb0ELb0ELb1ELb1ELb0EEENS1_21CollectiveEpilogueFwdINS6_IJSA_NS7_ILi512EEESA_EEES9_SC_SE_Li256ELb1ELb1ELb1ELb0EEENS1_36VarlenDynamicPersistentTileSchedulerILi64ELi64ELi256ELi128ELb1ELb1ELb1ELb1ELb0ELb1EEEEEEEEEvNT_6ParamsE$_ZZN5flash25CollectiveMainloopFwdSm90ILi2EN4cute5tupleIJNS1_1CILi1EEES4_S4_EEENS2_IJNS3_ILi64EEES6_S6_EEELi512EN7cutlass6half_tEfNS8_4arch4Sm90ELb0ELb1ELb1ELb1ELb1ELb1ELb1ELb0ELb0ELb1ELb1ELb0EE3mmaINS_16FlashAttnFwdSm90ISC_NS_21CollectiveEpilogueFwdINS2_IJS6_NS3_ILi512EEES6_EEES5_S9_SB_Li256ELb1ELb1ELb1ELb0EEENS_36VarlenDynamicPersistentTileSchedulerILi64ELi64ELi256ELi128ELb1ELb1ELb1ELb1ELb0ELb1EEEE13SharedStorageENS1_6TensorINS1_11ArrayEngineIfLm128EEENS1_6LayoutINS2_IJNS2_IJNS3_ILi2EEESR_NS3_ILi32EEEEEES4_S4_EEENS2_IJNS2_IJS4_SR_NS3_ILi4EEEEEENS3_ILi0EEESX_EEEEEEENS_7SoftmaxILi2ELi0EEEEEbRKNSC_6ParamsENS8_13PipelineAsyncILi2EEES17_RNS8_13PipelineStateILj2EEERT0_RT1_iRiRKNS_16SeqlenInfoQKNewKILb1ELb1EEENS2_IJiiiiEEERT_ENKUliT_T0_T1_E_clIZSD_ISM_S10_S12_EbS15_S17_S17_S1A_S1C_S1E_iS1F_S1J_S1K_S1M_EUlRS1N_iE0_NS3_ILb1EEES1U_EEDaiS1N_S1O_S1P_)
        /*029c*/ 	.word	0x00000470


	//----- nvinfo : EIATTR_FRAME_SIZE
	.align		4
.L_142:
        /*02a0*/ 	.byte	0x04, 0x11
        /*02a2*/ 	.short	(.L_144 - .L_143)
	.align		4
.L_143:
        /*02a4*/ 	.word	index@(_ZN7cutlass13device_kernelIN5flash11enable_sm90INS1_16FlashAttnFwdSm90INS1_25CollectiveMainloopFwdSm90ILi2EN4cute5tupleIJNS5_1CILi1EEES8_S8_EEENS6_IJNS7_ILi64EEESA_SA_EEELi512ENS_6half_tEfNS_4arch4Sm90ELb0ELb1ELb1ELb1ELb1ELb1ELb1ELb0ELb0ELb1ELb1ELb0EEENS1_21CollectiveEpilogueFwdINS6_IJSA_NS7_ILi512EEESA_EEES9_SC_SE_Li256ELb1ELb1ELb1ELb0EEENS1_36VarlenDynamicPersistentTileSchedulerILi64ELi64ELi256ELi128ELb1ELb1ELb1ELb1ELb0ELb1EEEEEEEEEvNT_6ParamsE)
        /*02a8*/ 	.word	0x00000470


	//----- nvinfo : EIATTR_REGCOUNT
	.align		4
.L_144:
        /*02ac*/ 	.byte	0x04, 0x2f
        /*02ae*/ 	.short	(.L_146 - .L_145)
	.align		4
.L_145:
        /*02b0*/ 	.word	index@(_ZN7cutlass13device_kernelIN5flash11enable_sm90INS1_16FlashAttnFwdSm90INS1_25CollectiveMainloopFwdSm90ILi2EN4cute5tupleIJNS5_1CILi1EEES8_S8_EEENS6_IJNS7_ILi64EEESA_SA_EEELi512ENS_6half_tEfNS_4arch4Sm90ELb0ELb1ELb1ELb1ELb1ELb0ELb1ELb0ELb0ELb1ELb1ELb0EEENS1_21CollectiveEpilogueFwdINS6_IJSA_NS7_ILi512EEESA_EEES9_SC_SE_Li256ELb1ELb1ELb1ELb0EEENS1_36VarlenDynamicPersistentTileSchedulerILi64ELi64ELi256ELi128ELb1ELb1ELb1ELb1ELb0ELb1EEEEEEEEEvNT_6ParamsE)
        /*02b4*/ 	.word	0x000000a8


	//----- nvinfo : EIATTR_FRAME_SIZE
	.align		4
.L_146:
        /*02b8*/ 	.byte	0x04, 0x11
        /*02ba*/ 	.short	(.L_148 - .L_147)
	.align		4
.L_147:
        /*02bc*/ 	.word	index@($_ZN7cutlass13device_kernelIN5flash11enable_sm90INS1_16FlashAttnFwdSm90INS1_25CollectiveMainloopFwdSm90ILi2EN4cute5tupleIJNS5_1CILi1EEES8_S8_EEENS6_IJNS7_ILi64EEESA_SA_EEELi512ENS_6half_tEfNS_4arch4Sm90ELb0ELb1ELb1ELb1ELb1ELb0ELb1ELb0ELb0ELb1ELb1ELb0EEENS1_21CollectiveEpilogueFwdINS6_IJSA_NS7_ILi512EEESA_EEES9_SC_SE_Li256ELb1ELb1ELb1ELb0EEENS1_36VarlenDynamicPersistentTileSchedulerILi64ELi64ELi256ELi128ELb1ELb1ELb1ELb1ELb0ELb1EEEEEEEEEvNT_6ParamsE$_ZZN5flash25CollectiveMainloopFwdSm90ILi2EN4cute5tupleIJNS1_1CILi1EEES4_S4_EEENS2_IJNS3_ILi64EEES6_S6_EEELi512EN7cutlass6half_tEfNS8_4arch4Sm90ELb0ELb1ELb1ELb1ELb1ELb0ELb1ELb0ELb0ELb1ELb1ELb0EE3mmaINS_16FlashAttnFwdSm90ISC_NS_21CollectiveEpilogueFwdINS2_IJS6_NS3_ILi512EEES6_EEES5_S9_SB_Li256ELb1ELb1ELb1ELb0EEENS_36VarlenDynamicPersistentTileSchedulerILi64ELi64ELi256ELi128ELb1ELb1ELb1ELb1ELb0ELb1EEEE13SharedStorageENS1_6TensorINS1_11ArrayEngineIfLm128EEENS1_6LayoutINS2_IJNS2_IJNS3_ILi2EEESR_NS3_ILi32EEEEEES4_S4_EEENS2_IJNS2_IJS4_SR_NS3_ILi4EEEEEENS3_ILi0EEESX_EEEEEEENS_7SoftmaxILi2ELi0EEEEEbRKNSC_6ParamsENS8_13PipelineAsyncILi2EEES17_RNS8_13PipelineStateILj2EEERT0_RT1_iRiRKNS_16SeqlenInfoQKNewKILb1ELb0EEENS2_IJiiiiEEERT_ENKUliT_T0_T1_E_clIZSD_ISM_S10_S12_EbS15_S17_S17_S1A_S1C_S1E_iS1F_S1J_S1K_S1M_EUlRS1N_iE1_NS3_ILb0EEENS3_ILb1EEEEEDaiS1N_S1O_S1P_)
        /*02c0*/ 	.word	0x00000460


	//----- nvinfo : EIATTR_FRAME_SIZE
	.align		4
.L_148:
        /*02c4*/ 	.byte	0x04, 0x11
        /*02c6*/ 	.short	(.L_150 - .L_149)
	.align		4
.L_149:
        /*02c8*/ 	.word	index@(_ZN7cutlass13device_kernelIN5flash11enable_sm90INS1_16FlashAttnFwdSm90INS1_25CollectiveMainloopFwdSm90ILi2EN4cute5tupleIJNS5_1CILi1EEES8_S8_EEENS6_IJNS7_ILi64EEESA_SA_EEELi512ENS_6half_tEfNS_4arch4Sm90ELb0ELb1ELb1ELb1ELb1ELb0ELb1ELb0ELb0ELb1ELb1ELb0EEENS1_21CollectiveEpilogueFwdINS6_IJSA_NS7_ILi512EEESA_EEES9_SC_SE_Li256ELb1ELb1ELb1ELb0EEENS1_36VarlenDynamicPersistentTileSchedulerILi64ELi64ELi256ELi128ELb1ELb1ELb1ELb1ELb0ELb1EEEEEEEEEvNT_6ParamsE)
        /*02cc*/ 	.word	0x00000460


	//----- nvinfo : EIATTR_REGCOUNT
	.align		4
.L_150:
        /*02d0*/ 	.byte	0x04, 0x2f
        /*02d2*/ 	.short	(.L_152 - .L_151)
	.align		4
.L_151:
        /*02d4*/ 	.word	index@(_ZN7cutlass13device_kernelIN5flash11enable_sm90INS1_16FlashAttnFwdSm90INS1_25CollectiveMainloopFwdSm90ILi2EN4cute5tupleIJNS5_1CILi1EEES8_S8_EEENS6_IJNS7_ILi64EEESA_SA_EEELi512ENS_6half_tEfNS_4arch4Sm90ELb0ELb1ELb1ELb1ELb1ELb1ELb0ELb0ELb0ELb1ELb1ELb0EEENS1_21CollectiveEpilogueFwdINS6_IJSA_NS7_ILi512EEESA_EEES9_SC_SE_Li256ELb1ELb1ELb1ELb0EEENS1_36VarlenDynamicPersistentTileSchedulerILi64ELi64ELi256ELi128ELb1ELb1ELb1ELb1ELb0ELb1EEEEEEEEEvNT_6ParamsE)
        /*02d8*/ 	.word	0x000000a8


	//----- nvinfo : EIATTR_FRAME_SIZE
	.align		4
.L_152:
        /*02dc*/ 	.byte	0x04, 0x11
        /*02de*/ 	.short	(.L_154 - .L_153)
	.align		4
.L_153:
        /*02e0*/ 	.word	index@(_ZN7cutlass13device_kernelIN5flash11enable_sm90INS1_16FlashAttnFwdSm90INS1_25CollectiveMainloopFwdSm90ILi2EN4cute5tupleIJNS5_1CILi1EEES8_S8_EEENS6_IJNS7_ILi64EEESA_SA_EEELi512ENS_6half_tEfNS_4arch4Sm90ELb0ELb1ELb1ELb1ELb1ELb1ELb0ELb0ELb0ELb1ELb1ELb0EEENS1_21CollectiveEpilogueFwdINS6_IJSA_NS7_ILi512EEESA_EEES9_SC_SE_Li256ELb1ELb1ELb1ELb0EEENS1_36VarlenDynamicPersistentTileSchedulerILi64ELi64ELi256ELi128ELb1ELb1ELb1ELb1ELb0ELb1EEEEEEEEEvNT_6ParamsE)
        /*02e4*/ 	.word	0x00000070


	//----- nvinfo : EIATTR_REGCOUNT
	.align		4
.L_154:
        /*02e8*/ 	.byte	0x04, 0x2f
        /*02ea*/ 	.short	(.L_156 - .L_155)
	.align		4
.L_155:
        /*02ec*/ 	.word	index@(_ZN7cutlass13device_kernelIN5flash11enable_sm90INS1_16FlashAttnFwdSm90INS1_25CollectiveMainloopFwdSm90ILi2EN4cute5tupleIJNS5_1CILi1EEES8_S8_EEENS6_IJNS7_ILi64EEESA_SA_EEELi512ENS_6half_tEfNS_4arch4Sm90ELb0ELb1ELb1ELb1ELb1ELb0ELb0ELb0ELb0ELb1ELb1ELb0EEENS1_21CollectiveEpilogueFwdINS6_IJSA_NS7_ILi512EEESA_EEES9_SC_SE_Li256ELb1ELb1ELb1ELb0EEENS1_36VarlenDynamicPersistentTileSchedulerILi64ELi64ELi256ELi128ELb1ELb1ELb1ELb1ELb0ELb1EEEEEEEEEvNT_6ParamsE)
        /*02f0*/ 	.word	0x000000a8


	//----- nvinfo : EIATTR_FRAME_SIZE
	.align		4
.L_156:
        /*02f4*/ 	.byte	0x04, 0x11
        /*02f6*/ 	.short	(.L_158 - .L_157)
	.align		4
.L_157:
        /*02f8*/ 	.word	index@(_ZN7cutlass13device_kernelIN5flash11enable_sm90INS1_16FlashAttnFwdSm90INS1_25CollectiveMainloopFwdSm90ILi2EN4cute5tupleIJNS5_1CILi1EEES8_S8_EEENS6_IJNS7_ILi64EEESA_SA_EEELi512ENS_6half_tEfNS_4arch4Sm90ELb0ELb1ELb1ELb1ELb1ELb0ELb0ELb0ELb0ELb1ELb1ELb0EEENS1_21CollectiveEpilogueFwdINS6_IJSA_NS7_ILi512EEESA_EEES9_SC_SE_Li256ELb1ELb1ELb1ELb0EEENS1_36VarlenDynamicPersistentTileSchedulerILi64ELi64ELi256ELi128ELb1ELb1ELb1ELb1ELb0ELb1EEEEEEEEEvNT_6ParamsE)
        /*02fc*/ 	.word	0x00000028


	//----- nvinfo : EIATTR_REGCOUNT
	.align		4
.L_158:
        /*0300*/ 	.byte	0x04, 0x2f
        /*0302*/ 	.short	(.L_160 - .L_159)
	.align		4
.L_159:
        /*0304*/ 	.word	index@(_ZN7cutlass13device_kernelIN5flash11enable_sm90INS1_16FlashAttnFwdSm90INS1_25CollectiveMainloopFwdSm90ILi2EN4cute5tupleIJNS5_1CILi1EEES8_S8_EEENS6_IJNS7_ILi64EEESA_SA_EEELi512ENS_6half_tEfNS_4arch4Sm90ELb0ELb1ELb1ELb0ELb1ELb0ELb1ELb0ELb0ELb1ELb1ELb0EEENS1_21CollectiveEpilogueFwdINS6_IJSA_NS7_ILi512EEESA_EEES9_SC_SE_Li256ELb0ELb1ELb1ELb0EEENS1_19SingleTileSchedulerILb0ELb1ELb1ELi64EEEEEEEEEvNT_6ParamsE)
        /*0308*/ 	.word	0x000000a8


	//----- nvinfo : EIATTR_FRAME_SIZE
	.align		4
.L_160:
        /*030c*/ 	.byte	0x04, 0x11
        /*030e*/ 	.short	(.L_162 - .L_161)
	.align		4
.L_161:
        /*0310*/ 	.word	index@($_ZN7cutlass13device_kernelIN5flash11enable_sm90INS1_16FlashAttnFwdSm90INS1_25CollectiveMainloopFwdSm90ILi2EN4cute5tupleIJNS5_1CILi1EEES8_S8_EEENS6_IJNS7_ILi64EEESA_SA_EEELi512ENS_6half_tEfNS_4arch4Sm90ELb0ELb1ELb1ELb0ELb1ELb0ELb1ELb0ELb0ELb1ELb1ELb0EEENS1_21CollectiveEpilogueFwdINS6_IJSA_NS7_ILi512EEESA_EEES9_SC_SE_Li256ELb0ELb1ELb1ELb0EEENS1_19SingleTileSchedulerILb0ELb1ELb1ELi64EEEEEEEEEvNT_6ParamsE$_ZZN5flash25CollectiveMainloopFwdSm90ILi2EN4cute5tupleIJNS1_1CILi1EEES4_S4_EEENS2_IJNS3_ILi64EEES6_S6_EEELi512EN7cutlass6half_tEfNS8_4arch4Sm90ELb0ELb1ELb1ELb0ELb1ELb0ELb1ELb0ELb0ELb1ELb1ELb0EE3mmaINS_16FlashAttnFwdSm90ISC_NS_21CollectiveEpilogueFwdINS2_IJS6_NS3_ILi512EEES6_EEES5_S9_SB_Li256ELb0ELb1ELb1ELb0EEENS_19SingleTileSchedulerILb0ELb1ELb1ELi64EEEE13SharedStorageENS1_6TensorINS1_11ArrayEngineIfLm128EEENS1_6LayoutINS2_IJNS2_IJNS3_ILi2EEESR_NS3_ILi32EEEEEES4_S4_EEENS2_IJNS2_IJS4_SR_NS3_ILi4EEEEEENS3_ILi0EEESX_EEEEEEENS_7SoftmaxILi2ELi0EEEEEbRKNSC_6ParamsENS8_13PipelineAsyncILi2EEES17_RNS8_13PipelineStateILj2EEERT0_RT1_iRiRKNS_16SeqlenInfoQKNewKILb0ELb0EEENS2_IJiiiiEEERT_ENKUliT_T0_T1_E_clIZSD_ISM_S10_S12_EbS15_S17_S17_S1A_S1C_S1E_iS1F_S1J_S1K_S1M_EUlRS1N_iE1_NS3_ILb0EEENS3_ILb1EEEEEDaiS1N_S1O_S1P_)
        /*0314*/ 	.word	0x00000420


	//----- nvinfo : EIATTR_FRAME_SIZE
	.align		4
.L_162:
        /*0318*/ 	.byte	0x04, 0x11
        /*031a*/ 	.short	(.L_164 - .L_163)
	.align		4
.L_163:
        /*031c*/ 	.word	index@(_ZN7cutlass13device_kernelIN5flash11enable_sm90INS1_16FlashAttnFwdSm90INS1_25CollectiveMainloopFwdSm90ILi2EN4cute5tupleIJNS5_1CILi1EEES8_S8_EEENS6_IJNS7_ILi64EEESA_SA_EEELi512ENS_6half_tEfNS_4arch4Sm90ELb0ELb1ELb1ELb0ELb1ELb0ELb1ELb0ELb0ELb1ELb1ELb0EEENS1_21CollectiveEpilogueFwdINS6_IJSA_NS7_ILi512EEESA_EEES9_SC_SE_Li256ELb0ELb1ELb1ELb0EEENS1_19SingleTileSchedulerILb0ELb1ELb1ELi64EEEEEEEEEvNT_6ParamsE)
        /*0320*/ 	.word	0x00000420


	//----- nvinfo : EIATTR_REGCOUNT
	.align		4
.L_164:
        /*0324*/ 	.byte	0x04, 0x2f
        /*0326*/ 	.short	(.L_166 - .L_165)
	.align		4
.L_165:
        /*0328*/ 	.word	index@(_ZN7cutlass13device_kernelIN5flash11enable_sm90INS1_16FlashAttnFwdSm90INS1_25CollectiveMainloopFwdSm90ILi2EN4cute5tupleIJNS5_1CILi1EEES8_S8_EEENS6_IJNS7_ILi64EEESA_SA_EEELi512ENS_6half_tEfNS_4arch4Sm90ELb0ELb1ELb1ELb0ELb1ELb0ELb0ELb0ELb0ELb1ELb1ELb0EEENS1_21CollectiveEpilogueFwdINS6_IJSA_NS7_ILi512EEESA_EEES9_SC_SE_Li256ELb0ELb1ELb1ELb0EEENS1_19SingleTileSchedulerILb0ELb1ELb1ELi64EEEEEEEEEvNT_6ParamsE)
        /*032c*/ 	.word	0x000000a8


	//----- nvinfo : EIATTR_FRAME_SIZE
	.align		4
.L_166:
        /*0330*/ 	.byte	0x04, 0x11
        /*0332*/ 	.short	(.L_168 - .L_167)
	.align		4
.L_167:
        /*0334*/ 	.word	index@(_ZN7cutlass13device_kernelIN5flash11enable_sm90INS1_16FlashAttnFwdSm90INS1_25CollectiveMainloopFwdSm90ILi2EN4cute5tupleIJNS5_1CILi1EEES8_S8_EEENS6_IJNS7_ILi64EEESA_SA_EEELi512ENS_6half_tEfNS_4arch4Sm90ELb0ELb1ELb1ELb0ELb1ELb0ELb0ELb0ELb0ELb1ELb1ELb0EEENS1_21CollectiveEpilogueFwdINS6_IJSA_NS7_ILi512EEESA_EEES9_SC_SE_Li256ELb0ELb1ELb1ELb0EEENS1_19SingleTileSchedulerILb0ELb1ELb1ELi64EEEEEEEEEvNT_6ParamsE)
        /*0338*/ 	.word	0x00000000


	//----- nvinfo : EIATTR_REGCOUNT
	.align		4
.L_168:
        /*033c*/ 	.byte	0x04, 0x2f
        /*033e*/ 	.short	(.L_170 - .L_169)
	.align		4
.L_169:
        /*0340*/ 	.word	index@(_ZN7cutlass13device_kernelIN5flash11enable_sm90INS1_16FlashAttnFwdSm90INS1_25CollectiveMainloopFwdSm90ILi2EN4cute5tupleIJNS5_1CILi1EEES8_S8_EEENS6_IJNS7_ILi64EEESA_SA_EEELi512ENS_6half_tEfNS_4arch4Sm90ELb0ELb0ELb1ELb1ELb1ELb1ELb1ELb0ELb0ELb1ELb1ELb0EEENS1_21CollectiveEpilogueFwdINS6_IJSA_NS7_ILi512EEESA_EEES9_SC_SE_Li256ELb1ELb1ELb1ELb0EEENS1_36VarlenDynamicPersistentTileSchedulerILi64ELi64ELi256ELi128ELb1ELb1ELb1ELb0ELb1ELb1EEEEEEEEEvNT_6ParamsE)
        /*0344*/ 	.word	0x000000a8


	//----- nvinfo : EIATTR_FRAME_SIZE
	.align		4
.L_170:
        /*0348*/ 	.byte	0x04, 0x11
        /*034a*/ 	.short	(.L_172 - .L_171)
	.align		4
.L_171:
        /*034c*/ 	.word	index@(_ZN7cutlass13device_kernelIN5flash11enable_sm90INS1_16FlashAttnFwdSm90INS1_25CollectiveMainloopFwdSm90ILi2EN4cute5tupleIJNS5_1CILi1EEES8_S8_EEENS6_IJNS7_ILi64EEESA_SA_EEELi512ENS_6half_tEfNS_4arch4Sm90ELb0ELb0ELb1ELb1ELb1ELb1ELb1ELb0ELb0ELb1ELb1ELb0EEENS1_21CollectiveEpilogueFwdINS6_IJSA_NS7_ILi512EEESA_EEES9_SC_SE_Li256ELb1ELb1ELb1ELb0EEENS1_36VarlenDynamicPersistentTileSchedulerILi64ELi64ELi256ELi128ELb1ELb1ELb1ELb0ELb1ELb1EEEEEEEEEvNT_6ParamsE)
        /*0350*/ 	.word	0x00000070


	//----- nvinfo : EIATTR_REGCOUNT
	.align		4
.L_172:
        /*0354*/ 	.byte	0x04, 0x2f
        /*0356*/ 	.short	(.L_174 - .L_173)
	.align		4
.L_173:
        /*0358*/ 	.word	index@(_ZN7cutlass13device_kernelIN5flash11enable_sm90INS1_16FlashAttnFwdSm90INS1_25CollectiveMainloopFwdSm90ILi2EN4cute5tupleIJNS5_1CILi1EEES8_S8_EEENS6_IJNS7_ILi64EEESA_SA_EEELi512ENS_6half_tEfNS_4arch4Sm90ELb0ELb0ELb1ELb1ELb1ELb0ELb1ELb0ELb0ELb1ELb1ELb0EEENS1_21CollectiveEpilogueFwdINS6_IJSA_NS7_ILi512EEESA_EEES9_SC_SE_Li256ELb1ELb1ELb1ELb0EEENS1_36VarlenDynamicPersistentTileSchedulerILi64ELi64ELi256ELi128ELb1ELb1ELb1ELb0ELb1ELb1EEEEEEEEEvNT_6ParamsE)
        /*035c*/ 	.word	0x000000a8


	//----- nvinfo : EIATTR_FRAME_SIZE
	.align		4
.L_174:
        /*0360*/ 	.byte	0x04, 0x11
        /*0362*/ 	.short	(.L_176 - .L_175)
	.align		4
.L_175:
        /*0364*/ 	.word	index@(_ZN7cutlass13device_kernelIN5flash11enable_sm90INS1_16FlashAttnFwdSm90INS1_25CollectiveMainloopFwdSm90ILi2EN4cute5tupleIJNS5_1CILi1EEES8_S8_EEENS6_IJNS7_ILi64EEESA_SA_EEELi512ENS_6half_tEfNS_4arch4Sm90ELb0ELb0ELb1ELb1ELb1ELb0ELb1ELb0ELb0ELb1ELb1ELb0EEENS1_21CollectiveEpilogueFwdINS6_IJSA_NS7_ILi512EEESA_EEES9_SC_SE_Li256ELb1ELb1ELb1ELb0EEENS1_36VarlenDynamicPersistentTileSchedulerILi64ELi64ELi256ELi128ELb1ELb1ELb1ELb0ELb1ELb1EEEEEEEEEvNT_6ParamsE)
        /*0368*/ 	.word	0x00000038


	//----- nvinfo : EIATTR_REGCOUNT
	.align		4
.L_176:
        /*036c*/ 	.byte	0x04, 0x2f
        /*036e*/ 	.short	(.L_178 - .L_177)
	.align		4
.L_177:
        /*0370*/ 	.word	index@(_ZN7cutlass13device_kernelIN5flash11enable_sm90INS1_16FlashAttnFwdSm90INS1_25CollectiveMainloopFwdSm90ILi2EN4cute5tupleIJNS5_1CILi1EEES8_S8_EEENS6_IJNS7_ILi64EEESA_SA_EEELi512ENS_6half_tEfNS_4arch4Sm90ELb0ELb0ELb1ELb1ELb1ELb1ELb0ELb0ELb0ELb1ELb1ELb0EEENS1_21CollectiveEpilogueFwdINS6_IJSA_NS7_ILi512EEESA_EEES9_SC_SE_Li256ELb1ELb1ELb1ELb0EEENS1_36VarlenDynamicPersistentTileSchedulerILi64ELi64ELi256ELi128ELb1ELb1ELb1ELb0ELb1ELb1EEEEEEEEEvNT_6ParamsE)
        /*0374*/ 	.word	0x000000a8


	//----- nvinfo : EIATTR_FRAME_SIZE
	.align		4
.L_178:
        /*0378*/ 	.byte	0x04, 0x11
        /*037a*/ 	.short	(.L_180 - .L_179)
	.align		4
.L_179:
        /*037c*/ 	.word	index@(_ZN7cutlass13device_kernelIN5flash11enable_sm90INS1_16FlashAttnFwdSm90INS1_25CollectiveMainloopFwdSm90ILi2EN4cute5tupleIJNS5_1CILi1EEES8_S8_EEENS6_IJNS7_ILi64EEESA_SA_EEELi512ENS_6half_tEfNS_4arch4Sm90ELb0ELb0ELb1ELb1ELb1ELb1ELb0ELb0ELb0ELb1ELb1ELb0EEENS1_21CollectiveEpilogueFwdINS6_IJSA_NS7_ILi512EEESA_EEES9_SC_SE_Li256ELb1ELb1ELb1ELb0EEENS1_36VarlenDynamicPersistentTileSchedulerILi64ELi64ELi256ELi128ELb1ELb1ELb1ELb0ELb1ELb1EEEEEEEEEvNT_6ParamsE)
        /*0380*/ 	.word	0x00000060


	//----- nvinfo : EIATTR_REGCOUNT
	.align		4
.L_180:
        /*0384*/ 	.byte	0x04, 0x2f
        /*0386*/ 	.short	(.L_182 - .L_181)
	.align		4
.L_181:
        /*0388*/ 	.word	index@(_ZN7cutlass13device_kernelIN5flash11enable_sm90INS1_16FlashAttnFwdSm90INS1_25CollectiveMainloopFwdSm90ILi2EN4cute5tupleIJNS5_1CILi1EEES8_S8_EEENS6_IJNS7_ILi64EEESA_SA_EEELi512ENS_6half_tEfNS_4arch4Sm90ELb0ELb0ELb1ELb1ELb1ELb0ELb0ELb0ELb0ELb1ELb1ELb0EEENS1_21CollectiveEpilogueFwdINS6_IJSA_NS7_ILi512EEESA_EEES9_SC_SE_Li256ELb1ELb1ELb1ELb0EEENS1_36VarlenDynamicPersistentTileSchedulerILi64ELi64ELi256ELi128ELb1ELb1ELb1ELb0ELb1ELb1EEEEEEEEEvNT_6ParamsE)
        /*038c*/ 	.word	0x000000a8


	//----- nvinfo : EIATTR_FRAME_SIZE
	.align		4
.L_182:
        /*0390*/ 	.byte	0x04, 0x11
        /*0392*/ 	.short	(.L_184 - .L_183)
	.align		4
.L_183:
        /*0394*/ 	.word	index@(_ZN7cutlass13device_kernelIN5flash11enable_sm90INS1_16FlashAttnFwdSm90INS1_25CollectiveMainloopFwdSm90ILi2EN4cute5tupleIJNS5_1CILi1EEES8_S8_EEENS6_IJNS7_ILi64EEESA_SA_EEELi512ENS_6half_tEfNS_4arch4Sm90ELb0ELb0ELb1ELb1ELb1ELb0ELb0ELb0ELb0ELb1ELb1ELb0EEENS1_21CollectiveEpilogueFwdINS6_IJSA_NS7_ILi512EEESA_EEES9_SC_SE_Li256ELb1ELb1ELb1ELb0EEENS1_36VarlenDynamicPersistentTileSchedulerILi64ELi64ELi256ELi128ELb1ELb1ELb1ELb0ELb1ELb1EEEEEEEEEvNT_6ParamsE)
        /*0398*/ 	.word	0x00000040


	//----- nvinfo : EIATTR_REGCOUNT
	.align		4
.L_184:
        /*039c*/ 	.byte	0x04, 0x2f
        /*039e*/ 	.short	(.L_186 - .L_185)
	.align		4
.L_185:
        /*03a0*/ 	.word	index@(_ZN7cutlass13device_kernelIN5flash11enable_sm90INS1_16FlashAttnFwdSm90INS1_25CollectiveMainloopFwdSm90ILi2EN4cute5tupleIJNS5_1CILi1EEES8_S8_EEENS6_IJNS7_ILi64EEESA_SA_EEELi512ENS_6half_tEfNS_4arch4Sm90ELb0ELb0ELb1ELb0ELb1ELb0ELb1ELb0ELb0ELb1ELb1ELb0EEENS1_21CollectiveEpilogueFwdINS6_IJSA_NS7_ILi512EEESA_EEES9_SC_SE_Li256ELb0ELb1ELb1ELb0EEENS1_19SingleTileSchedulerILb0ELb1ELb1ELi64EEEEEEEEEvNT_6ParamsE)
        /*03a4*/ 	.word	0x000000a8


	//----- nvinfo : EIATTR_FRAME_SIZE
	.align		4
.L_186:
        /*03a8*/ 	.byte	0x04, 0x11
        /*03aa*/ 	.short	(.L_188 - .L_187)
	.align		4
.L_187:
        /*03ac*/ 	.word	index@(_ZN7cutlass13device_kernelIN5flash11enable_sm90INS1_16FlashAttnFwdSm90INS1_25CollectiveMainloopFwdSm90ILi2EN4cute5tupleIJNS5_1CILi1EEES8_S8_EEENS6_IJNS7_ILi64EEESA_SA_EEELi512ENS_6half_tEfNS_4arch4Sm90ELb0ELb0ELb1ELb0ELb1ELb0ELb1ELb0ELb0ELb1ELb1ELb0EEENS1_21CollectiveEpilogueFwdINS6_IJSA_NS7_ILi512EEESA_EEES9_SC_SE_Li256ELb0ELb1ELb1ELb0EEENS1_19SingleTileSchedulerILb0ELb1ELb1ELi64EEEEEEEEEvNT_6ParamsE)
        /*03b0*/ 	.word	0x00000008


	//----- nvinfo : EIATTR_REGCOUNT
	.align		4
.L_188:
        /*03b4*/ 	.byte	0x04, 0x2f
        /*03b6*/ 	.short	(.L_190 - .L_189)
	.align		4
.L_189:
        /*03b8*/ 	.word	index@(_ZN7cutlass13device_kernelIN5flash11enable_sm90INS1_16FlashAttnFwdSm90INS1_25CollectiveMainloopFwdSm90ILi2EN4cute5tupleIJNS5_1CILi1EEES8_S8_EEENS6_IJNS7_ILi64EEESA_SA_EEELi512ENS_6half_tEfNS_4arch4Sm90ELb0ELb0ELb1ELb0ELb1ELb0ELb0ELb0ELb0ELb1ELb1ELb0EEENS1_21CollectiveEpilogueFwdINS6_IJSA_NS7_ILi512EEESA_EEES9_SC_SE_Li256ELb0ELb1ELb1ELb0EEENS1_19SingleTileSchedulerILb0ELb1ELb1ELi64EEEEEEEEEvNT_6ParamsE)
        /*03bc*/ 	.word	0x000000a8


	//----- nvinfo : EIATTR_FRAME_SIZE
	.align		4
.L_190:
        /*03c0*/ 	.byte	0x04, 0x11
        /*03c2*/ 	.short	(.L_192 - .L_191)
	.align		4
.L_191:
        /*03c4*/ 	.word	index@(_ZN7cutlass13device_kernelIN5flash11enable_sm90INS1_16FlashAttnFwdSm90INS1_25CollectiveMainloopFwdSm90ILi2EN4cute5tupleIJNS5_1CILi1EEES8_S8_EEENS6_IJNS7_ILi64EEESA_SA_EEELi512ENS_6half_tEfNS_4arch4Sm90ELb0ELb0ELb1ELb0ELb1ELb0ELb0ELb0ELb0ELb1ELb1ELb0EEENS1_21CollectiveEpilogueFwdINS6_IJSA_NS7_ILi512EEESA_EEES9_SC_SE_Li256ELb0ELb1ELb1ELb0EEENS1_19SingleTileSchedulerILb0ELb1ELb1ELi64EEEEEEEEEvNT_6ParamsE)
        /*03c8*/ 	.word	0x00000000


	//----- nvinfo : EIATTR_REGCOUNT
	.align		4
.L_192:
        /*03cc*/ 	.byte	0x04, 0x2f
        /*03ce*/ 	.short	(.L_194 - .L_193)
	.align		4
.L_193:
        /*03d0*/ 	.word	index@(_ZN7cutlass13device_kernelIN5flash11enable_sm90INS1_16FlashAttnFwdSm90INS1_25CollectiveMainloopFwdSm90ILi2EN4cute5tupleIJNS5_1CILi1EEES8_S8_EEENS6_IJNS7_ILi128EEENS7_ILi96EEENS7_ILi192EEEEEELi128ENS_6half_tEfNS_4arch4Sm90ELb1ELb0ELb1ELb1ELb1ELb1ELb0ELb1ELb1ELb1ELb1ELb0EEENS1_21CollectiveEpilogueFwdINS6_IJSA_SA_SB_EEES9_SE_SG_Li256ELb1ELb1ELb1ELb0EEENS1_36VarlenDynamicPersistentTileSchedulerILi128ELi96ELi256ELi128ELb1ELb1ELb1ELb1ELb1ELb1EEEEEEEEEvNT_6ParamsE)
        /*03d4*/ 	.word	0x000000a8


	//----- nvinfo : EIATTR_FRAME_SIZE
	.align		4
.L_194:
        /*03d8*/ 	.byte	0x04, 0x11
        /*03da*/ 	.short	(.L_196 - .L_195)
	.align		4
.L_195:
        /*03dc*/ 	.word	index@(_ZN7cutlass13device_kernelIN5flash11enable_sm90INS1_16FlashAttnFwdSm90INS1_25CollectiveMainloopFwdSm90ILi2EN4cute5tupleIJNS5_1CILi1EEES8_S8_EEENS6_IJNS7_ILi128EEENS7_ILi96EEENS7_ILi192EEEEEELi128ENS_6half_tEfNS_4arch4Sm90ELb1ELb0ELb1ELb1ELb1ELb1ELb0ELb1ELb1ELb1ELb1ELb0EEENS1_21CollectiveEpilogueFwdINS6_IJSA_SA_SB_EEES9_SE_SG_Li256ELb1ELb1ELb1ELb0EEENS1_36VarlenDynamicPersistentTileSchedulerILi128ELi96ELi256ELi128ELb1ELb1ELb1ELb1ELb1ELb1EEEEEEEEEvNT_6ParamsE)
        /*03e0*/ 	.word	0x00000070


	//----- nvinfo : EIATTR_REGCOUNT
	.align		4
.L_196:
        /*03e4*/ 	.byte	0x04, 0x2f
        /*03e6*/ 	.short	(.L_198 - .L_197)
	.align		4
.L_197:
        /*03e8*/ 	.word	index@(_ZN7cutlass13device_kernelIN5flash11enable_sm90INS1_16FlashAttnFwdSm90INS1_25CollectiveMainloopFwdSm90ILi2EN4cute5tupleIJNS5_1CILi1EEES8_S8_EEENS6_IJNS7_ILi128EEENS7_ILi96EEENS7_ILi192EEEEEELi128ENS_6half_tEfNS_4arch4Sm90ELb1ELb0ELb1ELb1ELb1ELb0ELb0ELb1ELb1ELb1ELb1ELb0EEENS1_21CollectiveEpilogueFwdINS6_IJSA_SA_SB_EEES9_SE_SG_Li256ELb1ELb1ELb1ELb0EEENS1_36VarlenDynamicPersistentTileSchedulerILi128ELi96ELi256ELi128ELb1ELb1ELb1ELb1ELb1ELb1EEEEEEEEEvNT_6ParamsE)
        /*03ec*/ 	.word	0x000000a8


	//----- nvinfo : EIATTR_FRAME_SIZE
	.align		4
.L_198:
        /*03f0*/ 	.byte	0x04, 0x11
        /*03f2*/ 	.short	(.L_200 - .L_199)
	.align		4
.L_199:
        /*03f4*/ 	.word	index@(_ZN7cutlass13device_kernelIN5flash11enable_sm90INS1_16FlashAttnFwdSm90INS1_25CollectiveMainloopFwdSm90ILi2EN4cute5tupleIJNS5_1CILi1EEES8_S8_EEENS6_IJNS7_ILi128EEENS7_ILi96EEENS7_ILi192EEEEEELi128ENS_6half_tEfNS_4arch4Sm90ELb1ELb0ELb1ELb1ELb1ELb0ELb0ELb1ELb1ELb1ELb1ELb0EEENS1_21CollectiveEpilogueFwdINS6_IJSA_SA_SB_EEES9_SE_SG_Li256ELb1ELb1ELb1ELb0EEENS1_36VarlenDynamicPersistentTileSchedulerILi128ELi96ELi256ELi128ELb1ELb1ELb1ELb1ELb1ELb1EEEEEEEEEvNT_6ParamsE)
        /*03f8*/ 	.word	0x00000020


	//----- nvinfo : EIATTR_REGCOUNT
	.align		4
.L_200:
        /*03fc*/ 	.byte	0x04, 0x2f
        /*03fe*/ 	.short	(.L_202 - .L_201)
	.align		4
.L_201:
        /*0400*/ 	.word	index@(_ZN7cutlass13device_kernelIN5flash11enable_sm90INS1_16FlashAttnFwdSm90INS1_25CollectiveMainloopFwdSm90ILi2EN4cute5tupleIJNS5_1CILi1EEES8_S8_EEENS6_IJNS7_ILi128EEENS7_ILi96EEENS7_ILi192EEEEEELi128ENS_6half_tEfNS_4arch4Sm90ELb1ELb0ELb1ELb0ELb1ELb0ELb0ELb1ELb1ELb1ELb1ELb0EEENS1_21CollectiveEpilogueFwdINS6_IJSA_SA_SB_EEES9_SE_SG_Li256ELb0ELb1ELb1ELb0EEENS1_19SingleTileSchedulerILb0ELb1ELb1ELi128EEEEEEEEEvNT_6ParamsE)
        /*0404*/ 	.word	0x000000a8


	//----- nvinfo : EIATTR_FRAME_SIZE
	.align		4
.L_202:
        /*0408*/ 	.byte	0x04, 0x11
        /*040a*/ 	.short	(.L_204 - .L_203)
	.align		4
.L_203:
        /*040c*/ 	.word	index@(_ZN7cutlass13device_kernelIN5flash11enable_sm90INS1_16FlashAttnFwdSm90INS1_25CollectiveMainloopFwdSm90ILi2EN4cute5tupleIJNS5_1CILi1EEES8_S8_EEENS6_IJNS7_ILi128EEENS7_ILi96EEENS7_ILi192EEEEEELi128ENS_6half_tEfNS_4arch4Sm90ELb1ELb0ELb1ELb0ELb1ELb0ELb0ELb1ELb1ELb1ELb1ELb0EEENS1_21CollectiveEpilogueFwdINS6_IJSA_SA_SB_EEES9_SE_SG_Li256ELb0ELb1ELb1ELb0EEENS1_19SingleTileSchedulerILb0ELb1ELb1ELi128EEEEEEEEEvNT_6ParamsE)
        /*0410*/ 	.word	0x00000000


	//----- nvinfo : EIATTR_REGCOUNT
	.align		4
.L_204:
        /*0414*/ 	.byte	0x04, 0x2f
        /*0416*/ 	.short	(.L_206 - .L_205)
	.align		4
.L_205:
        /*0418*/ 	.word	index@(_ZN7cutlass13device_kernelIN5flash11enable_sm90INS1_16FlashAttnFwdSm90INS1_25CollectiveMainloopFwdSm90ILi2EN4cute5tupleIJNS5_1CILi1EEES8_S8_EEENS6_IJNS7_ILi128EEENS7_ILi96EEENS7_ILi192EEEEEELi128ENS_6half_tEfNS_4arch4Sm90ELb0ELb1ELb1ELb1ELb1ELb1ELb0ELb1ELb1ELb1ELb1ELb0EEENS1_21CollectiveEpilogueFwdINS6_IJSA_SA_SB_EEES9_SE_SG_Li256ELb1ELb1ELb1ELb0EEENS1_36VarlenDynamicPersistentTileSchedulerILi128ELi96ELi256ELi128ELb1ELb1ELb1ELb1ELb0ELb1EEEEEEEEEvNT_6ParamsE)
        /*041c*/ 	.word	0x000000a8


	//----- nvinfo : EIATTR_FRAME_SIZE
	.align		4
.L_206:
        /*0420*/ 	.byte	0x04, 0x11
        /*0422*/ 	.short	(.L_208 - .L_207)
	.align		4
.L_207:
        /*0424*/ 	.word	index@(_ZN7cutlass13device_kernelIN5flash11enable_sm90INS1_16FlashAttnFwdSm90INS1_25CollectiveMainloopFwdSm90ILi2EN4cute5tupleIJNS5_1CILi1EEES8_S8_EEENS6_IJNS7_ILi128EEENS7_ILi96EEENS7_ILi192EEEEEELi128ENS_6half_tEfNS_4arch4Sm90ELb0ELb1ELb1ELb1ELb1ELb1ELb0ELb1ELb1ELb1ELb1ELb0EEENS1_21CollectiveEpilogueFwdINS6_IJSA_SA_SB_EEES9_SE_SG_Li256ELb1ELb1ELb1ELb0EEENS1_36VarlenDynamicPersistentTileSchedulerILi128ELi96ELi256ELi128ELb1ELb1ELb1ELb1ELb0ELb1EEEEEEEEEvNT_6ParamsE)
        /*0428*/ 	.word	0x00000060


	//----- nvinfo : EIATTR_REGCOUNT
	.align		4
.L_208:
        /*042c*/ 	.byte	0x04, 0x2f
        /*042e*/ 	.short	(.L_210 - .L_209)
	.align		4
.L_209:
        /*0430*/ 	.word	index@(_ZN7cutlass13device_kernelIN5flash11enable_sm90INS1_16FlashAttnFwdSm90INS1_25CollectiveMainloopFwdSm90ILi2EN4cute5tupleIJNS5_1CILi1EEES8_S8_EEENS6_IJNS7_ILi128EEENS7_ILi96EEENS7_ILi192EEEEEELi128ENS_6half_tEfNS_4arch4Sm90ELb0ELb1ELb1ELb1ELb1ELb0ELb0ELb1ELb1ELb1ELb1ELb0EEENS1_21CollectiveEpilogueFwdINS6_IJSA_SA_SB_EEES9_SE_SG_Li256ELb1ELb1ELb1ELb0EEENS1_36VarlenDynamicPersistentTileSchedulerILi128ELi96ELi256ELi128ELb1ELb1ELb1ELb1ELb0ELb1EEEEEEEEEvNT_6ParamsE)
        /*0434*/ 	.word	0x000000a8


	//----- nvinfo : EIATTR_FRAME_SIZE
	.align		4
.L_210:
        /*0438*/ 	.byte	0x04, 0x11
        /*043a*/ 	.short	(.L_212 - .L_211)
	.align		4
.L_211:
        /*043c*/ 	.word	index@(_ZN7cutlass13device_kernelIN5flash11enable_sm90INS1_16FlashAttnFwdSm90INS1_25CollectiveMainloopFwdSm90ILi2EN4cute5tupleIJNS5_1CILi1EEES8_S8_EEENS6_IJNS7_ILi128EEENS7_ILi96EEENS7_ILi192EEEEEELi128ENS_6half_tEfNS_4arch4Sm90ELb0ELb1ELb1ELb1ELb1ELb0ELb0ELb1ELb1ELb1ELb1ELb0EEENS1_21CollectiveEpilogueFwdINS6_IJSA_SA_SB_EEES9_SE_SG_Li256ELb1ELb1ELb1ELb0EEENS1_36VarlenDynamicPersistentTileSchedulerILi128ELi96ELi256ELi128ELb1ELb1ELb1ELb1ELb0ELb1EEEEEEEEEvNT_6ParamsE)
        /*0440*/ 	.word	0x00000018


	//----- nvinfo : EIATTR_REGCOUNT
	.align		4
.L_212:
        /*0444*/ 	.byte	0x04, 0x2f
        /*0446*/ 	.short	(.L_214 - .L_213)
	.align		4
.L_213:
        /*0448*/ 	.word	index@(_ZN7cutlass13device_kernelIN5flash11enable_sm90INS1_16FlashAttnFwdSm90INS1_25CollectiveMainloopFwdSm90ILi2EN4cute5tupleIJNS5_1CILi1EEES8_S8_EEENS6_IJNS7_ILi128EEENS7_ILi96EEENS7_ILi192EEEEEELi128ENS_6half_tEfNS_4arch4Sm90ELb0ELb1ELb1ELb0ELb1ELb0ELb0ELb1ELb1ELb1ELb1ELb0EEENS1_21CollectiveEpilogueFwdINS6_IJSA_SA_SB_EEES9_SE_SG_Li256ELb0ELb1ELb1ELb0EEENS1_19SingleTileSchedulerILb0ELb1ELb1ELi128EEEEEEEEEvNT_6ParamsE)
        /*044c*/ 	.word	0x000000a8


	//----- nvinfo : EIATTR_FRAME_SIZE
	.align		4
.L_214:
        /*0450*/ 	.byte	0x04, 0x11
        /*0452*/ 	.short	(.L_216 - .L_215)
	.align		4
.L_215:
        /*0454*/ 	.word	index@(_ZN7cutlass13device_kernelIN5flash11enable_sm90INS1_16FlashAttnFwdSm90INS1_25CollectiveMainloopFwdSm90ILi2EN4cute5tupleIJNS5_1CILi1EEES8_S8_EEENS6_IJNS7_ILi128EEENS7_ILi96EEENS7_ILi192EEEEEELi128ENS_6half_tEfNS_4arch4Sm90ELb0ELb1ELb1ELb0ELb1ELb0ELb0ELb1ELb1ELb1ELb1ELb0EEENS1_21CollectiveEpilogueFwdINS6_IJSA_SA_SB_EEES9_SE_SG_Li256ELb0ELb1ELb1ELb0EEENS1_19SingleTileSchedulerILb0ELb1ELb1ELi128EEEEEEEEEvNT_6ParamsE)
        /*0458*/ 	.word	0x00000008


	//----- nvinfo : EIATTR_REGCOUNT
	.align		4
.L_216:
        /*045c*/ 	.byte	0x04, 0x2f
        /*045e*/ 	.short	(.L_218 - .L_217)
	.align		4
.L_217:
        /*0460*/ 	.word	index@(_ZN7cutlass13device_kernelIN5flash11enable_sm90INS1_16FlashAttnFwdSm90INS1_25CollectiveMainloopFwdSm90ILi2EN4cute5tupleIJNS5_1CILi1EEES8_S8_EEENS6_IJNS7_ILi128EEENS7_ILi96EEENS7_ILi192EEEEEELi128ENS_6half_tEfNS_4arch4Sm90ELb0ELb0ELb1ELb1ELb1ELb1ELb0ELb1ELb1ELb1ELb1ELb0EEENS1_21CollectiveEpilogueFwdINS6_IJSA_SA_SB_EEES9_SE_SG_Li256ELb1ELb1ELb1ELb0EEENS1_36VarlenDynamicPersistentTileSchedulerILi128ELi96ELi256ELi128ELb1ELb1ELb1ELb0ELb1ELb1EEEEEEEEEvNT_6ParamsE)
        /*0464*/ 	.word	0x000000a8


	//----- nvinfo : EIATTR_FRAME_SIZE
	.align		4
.L_218:
        /*0468*/ 	.byte	0x04, 0x11
        /*046a*/ 	.short	(.L_220 - .L_219)
	.align		4
.L_219:
        /*046c*/ 	.word	index@(_ZN7cutlass13device_kernelIN5flash11enable_sm90INS1_16FlashAttnFwdSm90INS1_25CollectiveMainloopFwdSm90ILi2EN4cute5tupleIJNS5_1CILi1EEES8_S8_EEENS6_IJNS7_ILi128EEENS7_ILi96EEENS7_ILi192EEEEEELi128ENS_6half_tEfNS_4arch4Sm90ELb0ELb0ELb1ELb1ELb1ELb1ELb0ELb1ELb1ELb1ELb1ELb0EEENS1_21CollectiveEpilogueFwdINS6_IJSA_SA_SB_EEES9_SE_SG_Li256ELb1ELb1ELb1ELb0EEENS1_36VarlenDynamicPersistentTileSchedulerILi128ELi96ELi256ELi128ELb1ELb1ELb1ELb0ELb1ELb1EEEEEEEEEvNT_6ParamsE)
        /*0470*/ 	.word	0x00000090


	//----- nvinfo : EIATTR_REGCOUNT
	.align		4
.L_220:
        /*0474*/ 	.byte	0x04, 0x2f
        /*0476*/ 	.short	(.L_222 - .L_221)
	.align		4
.L_221:
        /*0478*/ 	.word	index@(_ZN7cutlass13device_kernelIN5flash11enable_sm90INS1_16FlashAttnFwdSm90INS1_25CollectiveMainloopFwdSm90ILi2EN4cute5tupleIJNS5_1CILi1EEES8_S8_EEENS6_IJNS7_ILi128EEENS7_ILi96EEENS7_ILi192EEEEEELi128ENS_6half_tEfNS_4arch4Sm90ELb0ELb0ELb1ELb1ELb1ELb0ELb0ELb1ELb1ELb1ELb1ELb0EEENS1_21CollectiveEpilogueFwdINS6_IJSA_SA_SB_EEES9_SE_SG_Li256ELb1ELb1ELb1ELb0EEENS1_36VarlenDynamicPersistentTileSchedulerILi128ELi96ELi256ELi128ELb1ELb1ELb1ELb0ELb1ELb1EEEEEEEEEvNT_6ParamsE)
        /*047c*/ 	.word	0x000000a8


	//----- nvinfo : EIATTR_FRAME_SIZE
	.align		4
.L_222:
        /*0480*/ 	.byte	0x04, 0x11
        /*0482*/ 	.short	(.L_224 - .L_223)
	.align		4
.L_223:
        /*0484*/ 	.word	index@(_ZN7cutlass13device_kernelIN5flash11enable_sm90INS1_16FlashAttnFwdSm90INS1_25CollectiveMainloopFwdSm90ILi2EN4cute5tupleIJNS5_1CILi1EEES8_S8_EEENS6_IJNS7_ILi128EEENS7_ILi96EEENS7_ILi192EEEEEELi128ENS_6half_tEfNS_4arch4Sm90ELb0ELb0ELb1ELb1ELb1ELb0ELb0ELb1ELb1ELb1ELb1ELb0EEENS1_21CollectiveEpilogueFwdINS6_IJSA_SA_SB_EEES9_SE_SG_Li256ELb1ELb1ELb1ELb0EEENS1_36VarlenDynamicPersistentTileSchedulerILi128ELi96ELi256ELi128ELb1ELb1ELb1ELb0ELb1ELb1EEEEEEEEEvNT_6ParamsE)
        /*0488*/ 	.word	0x00000020


	//----- nvinfo : EIATTR_REGCOUNT
	.align		4
.L_224:
        /*048c*/ 	.byte	0x04, 0x2f
        /*048e*/ 	.short	(.L_226 - .L_225)
	.align		4
.L_225:
        /*0490*/ 	.word	index@(_ZN7cutlass13device_kernelIN5flash11enable_sm90INS1_16FlashAttnFwdSm90INS1_25CollectiveMainloopFwdSm90ILi2EN4cute5tupleIJNS5_1CILi1EEES8_S8_EEENS6_IJNS7_ILi128EEENS7_ILi96EEENS7_ILi192EEEEEELi128ENS_6half_tEfNS_4arch4Sm90ELb0ELb0ELb1ELb0ELb1ELb0ELb0ELb1ELb1ELb1ELb1ELb0EEENS1_21CollectiveEpilogueFwdINS6_IJSA_SA_SB_EEES9_SE_SG_Li256ELb0ELb1ELb1ELb0EEENS1_19SingleTileSchedulerILb0ELb1ELb1ELi128EEEEEEEEEvNT_6ParamsE)
        /*0494*/ 	.word	0x000000a8


	//----- nvinfo : EIATTR_FRAME_SIZE
	.align		4
.L_226:
        /*0498*/ 	.byte	0x04, 0x11
        /*049a*/ 	.short	(.L_228 - .L_227)
	.align		4
.L_227:
        /*049c*/ 	.word	index@(_ZN7cutlass13device_kernelIN5flash11enable_sm90INS1_16FlashAttnFwdSm90INS1_25CollectiveMainloopFwdSm90ILi2EN4cute5tupleIJNS5_1CILi1EEES8_S8_EEENS6_IJNS7_ILi128EEENS7_ILi96EEENS7_ILi192EEEEEELi128ENS_6half_tEfNS_4arch4Sm90ELb0ELb0ELb1ELb0ELb1ELb0ELb0ELb1ELb1ELb1ELb1ELb0EEENS1_21CollectiveEpilogueFwdINS6_IJSA_SA_SB_EEES9_SE_SG_Li256ELb0ELb1ELb1ELb0EEENS1_19SingleTileSchedulerILb0ELb1ELb1ELi128EEEEEEEEEvNT_6ParamsE)
        /*04a0*/ 	.word	0x00000000


	//----- nvinfo : EIATTR_MIN_STACK_SIZE
	.align		4
.L_228:
        /*04a4*/ 	.byte	0x04, 0x12
        /*04a6*/ 	.short	(.L_230 - .L_229)
	.align		4
.L_229:
        /*04a8*/ 	.word	index@(_ZN7cutlass13device_kernelIN5flash11enable_sm90INS1_16FlashAttnFwdSm90INS1_25CollectiveMainloopFwdSm90ILi2EN4cute5tupleIJNS5_1CILi1EEES8_S8_EEENS6_IJNS7_ILi128EEENS7_ILi96EEENS7_ILi192EEEEEELi128ENS_6half_tEfNS_4arch4Sm90ELb0ELb0ELb1ELb0ELb1ELb0ELb0ELb1ELb1ELb1ELb1ELb0EEENS1_21CollectiveEpilogueFwdINS6_IJSA_SA_SB_EEES9_SE_SG_Li256ELb0ELb1ELb1ELb0EEENS1_19SingleTileSchedulerILb0ELb1ELb1ELi128EEEEEEEEEvNT_6ParamsE)
        /*04ac*/ 	.word	0x00000000


	//----- nvinfo : EIATTR_MIN_STACK_SIZE
	.align		4
.L_230:
        /*04b0*/ 	.byte	0x04, 0x12
        /*04b2*/ 	.short	(.L_232 - .L_231)
	.align		4
.L_231:
        /*04b4*/ 	.word	index@(_ZN7cutlass13device_kernelIN5flash11enable_sm90INS1_16FlashAttnFwdSm90INS1_25CollectiveMainloopFwdSm90ILi2EN4cute5tupleIJNS5_1CILi1EEES8_S8_EEENS6_IJNS7_ILi128EEENS7_ILi96EEENS7_ILi192EEEEEELi128ENS_6half_tEfNS_4arch4Sm90ELb0ELb0ELb1ELb1ELb1ELb0ELb0ELb1ELb1ELb1ELb1ELb0EEENS1_21CollectiveEpilogueFwdINS6_IJSA_SA_SB_EEES9_SE_SG_Li256ELb1ELb1ELb1ELb0EEENS1_36VarlenDynamicPersistentTileSchedulerILi128ELi96ELi256ELi128ELb1ELb1ELb1ELb0ELb1ELb1EEEEEEEEEvNT_6ParamsE)
        /*04b8*/ 	.word	0x00000020


	//----- nvinfo : EIATTR_MIN_STACK_SIZE
	.align		4
.L_232:
        /*04bc*/ 	.byte	0x04, 0x12
        /*04be*/ 	.short	(.L_234 - .L_233)
	.align		4
.L_233:
        /*04c0*/ 	.word	index@(_ZN7cutlass13device_kernelIN5flash11enable_sm90INS1_16FlashAttnFwdSm90INS1_25CollectiveMainloopFwdSm90ILi2EN4cute5tupleIJNS5_1CILi1EEES8_S8_EEENS6_IJNS7_ILi128EEENS7_ILi96EEENS7_ILi192EEEEEELi128ENS_6half_tEfNS_4arch4Sm90ELb0ELb0ELb1ELb1ELb1ELb1ELb0ELb1ELb1ELb1ELb1ELb0EEENS1_21CollectiveEpilogueFwdINS6_IJSA_SA_SB_EEES9_SE_SG_Li256ELb1ELb1ELb1ELb0EEENS1_36VarlenDynamicPersistentTileSchedulerILi128ELi96ELi256ELi128ELb1ELb1ELb1ELb0ELb1ELb1EEEEEEEEEvNT_6ParamsE)
        /*04c4*/ 	.word	0x00000090


	//----- nvinfo : EIATTR_MIN_STACK_SIZE
	.align		4
.L_234:
        /*04c8*/ 	.byte	0x04, 0x12
        /*04ca*/ 	.short	(.L_236 - .L_235)
	.align		4
.L_235:
        /*04cc*/ 	.word	index@(_ZN7cutlass13device_kernelIN5flash11enable_sm90INS1_16FlashAttnFwdSm90INS1_25CollectiveMainloopFwdSm90ILi2EN4cute5tupleIJNS5_1CILi1EEES8_S8_EEENS6_IJNS7_ILi128EEENS7_ILi96EEENS7_ILi192EEEEEELi128ENS_6half_tEfNS_4arch4Sm90ELb0ELb1ELb1ELb0ELb1ELb0ELb0ELb1ELb1ELb1ELb1ELb0EEENS1_21CollectiveEpilogueFwdINS6_IJSA_SA_SB_EEES9_SE_SG_Li256ELb0ELb1ELb1ELb0EEENS1_19SingleTileSchedulerILb0ELb1ELb1ELi128EEEEEEEEEvNT_6ParamsE)
        /*04d0*/ 	.word	0x00000008


	//----- nvinfo : EIATTR_MIN_STACK_SIZE
	.align		4
.L_236:
        /*04d4*/ 	.byte	0x04, 0x12
        /*04d6*/ 	.short	(.L_238 - .L_237)
	.align		4
.L_237:
        /*04d8*/ 	.word	index@(_ZN7cutlass13device_kernelIN5flash11enable_sm90INS1_16FlashAttnFwdSm90INS1_25CollectiveMainloopFwdSm90ILi2EN4cute5tupleIJNS5_1CILi1EEES8_S8_EEENS6_IJNS7_ILi128EEENS7_ILi96EEENS7_ILi192EEEEEELi128ENS_6half_tEfNS_4arch4Sm90ELb0ELb1ELb1ELb1ELb1ELb0ELb0ELb1ELb1ELb1ELb1ELb0EEENS1_21CollectiveEpilogueFwdINS6_IJSA_SA_SB_EEES9_SE_SG_Li256ELb1ELb1ELb1ELb0EEENS1_36VarlenDynamicPersistentTileSchedulerILi128ELi96ELi256ELi128ELb1ELb1ELb1ELb1ELb0ELb1EEEEEEEEEvNT_6ParamsE)
        /*04dc*/ 	.word	0x00000018


	//----- nvinfo : EIATTR_MIN_STACK_SIZE
	.align		4
.L_238:
        /*04e0*/ 	.byte	0x04, 0x12
        /*04e2*/ 	.short	(.L_240 - .L_239)
	.align		4
.L_239:
        /*04e4*/ 	.word	index@(_ZN7cutlass13device_kernelIN5flash11enable_sm90INS1_16FlashAttnFwdSm90INS1_25CollectiveMainloopFwdSm90ILi2EN4cute5tupleIJNS5_1CILi1EEES8_S8_EEENS6_IJNS7_ILi128EEENS7_ILi96EEENS7_ILi192EEEEEELi128ENS_6half_tEfNS_4arch4Sm90ELb0ELb1ELb1ELb1ELb1ELb1ELb0ELb1ELb1ELb1ELb1ELb0EEENS1_21CollectiveEpilogueFwdINS6_IJSA_SA_SB_EEES9_SE_SG_Li256ELb1ELb1ELb1ELb0EEENS1_36VarlenDynamicPersistentTileSchedulerILi128ELi96ELi256ELi128ELb1ELb1ELb1ELb1ELb0ELb1EEEEEEEEEvNT_6ParamsE)
        /*04e8*/ 	.word	0x00000060


	//----- nvinfo : EIATTR_MIN_STACK_SIZE
	.align		4
.L_240:
        /*04ec*/ 	.byte	0x04, 0x12
        /*04ee*/ 	.short	(.L_242 - .L_241)
	.align		4
.L_241:
        /*04f0*/ 	.word	index@(_ZN7cutlass13device_kernelIN5flash11enable_sm90INS1_16FlashAttnFwdSm90INS1_25CollectiveMainloopFwdSm90ILi2EN4cute5tupleIJNS5_1CILi1EEES8_S8_EEENS6_IJNS7_ILi128EEENS7_ILi96EEENS7_ILi192EEEEEELi128ENS_6half_tEfNS_4arch4Sm90ELb1ELb0ELb1ELb0ELb1ELb0ELb0ELb1ELb1ELb1ELb1ELb0EEENS1_21CollectiveEpilogueFwdINS6_IJSA_SA_SB_EEES9_SE_SG_Li256ELb0ELb1ELb1ELb0EEENS1_19SingleTileSchedulerILb0ELb1ELb1ELi128EEEEEEEEEvNT_6ParamsE)
        /*04f4*/ 	.word	0x00000000


	//----- nvinfo : EIATTR_MIN_STACK_SIZE
	.align		4
.L_242:
        /*04f8*/ 	.byte	0x04, 0x12
        /*04fa*/ 	.short	(.L_244 - .L_243)
	.align		4
.L_243:
        /*04fc*/ 	.word	index@(_ZN7cutlass13device_kernelIN5flash11enable_sm90INS1_16FlashAttnFwdSm90INS1_25CollectiveMainloopFwdSm90ILi2EN4cute5tupleIJNS5_1CILi1EEES8_S8_EEENS6_IJNS7_ILi128EEENS7_ILi96EEENS7_ILi192EEEEEELi128ENS_6half_tEfNS_4arch4Sm90ELb1ELb0ELb1ELb1ELb1ELb0ELb0ELb1ELb1ELb1ELb1ELb0EEENS1_21CollectiveEpilogueFwdINS6_IJSA_SA_SB_EEES9_SE_SG_Li256ELb1ELb1ELb1ELb0EEENS1_36VarlenDynamicPersistentTileSchedulerILi128ELi96ELi256ELi128ELb1ELb1ELb1ELb1ELb1ELb1EEEEEEEEEvNT_6ParamsE)
        /*0500*/ 	.word	0x00000020


	//----- nvinfo : EIATTR_MIN_STACK_SIZE
	.align		4
.L_244:
        /*0504*/ 	.byte	0x04, 0x12
        /*0506*/ 	.short	(.L_246 - .L_245)
	.align		4
.L_245:
        /*0508*/ 	.word	index@(_ZN7cutlass13device_kernelIN5flash11enable_sm90INS1_16FlashAttnFwdSm90INS1_25CollectiveMainloopFwdSm90ILi2EN4cute5tupleIJNS5_1CILi1EEES8_S8_EEENS6_IJNS7_ILi128EEENS7_ILi96EEENS7_ILi192EEEEEELi128ENS_6half_tEfNS_4arch4Sm90ELb1ELb0ELb1ELb1ELb1ELb1ELb0ELb1ELb1ELb1ELb1ELb0EEENS1_21CollectiveEpilogueFwdINS6_IJSA_SA_SB_EEES9_SE_SG_Li256ELb1ELb1ELb1ELb0EEENS1_36VarlenDynamicPersistentTileSchedulerILi128ELi96ELi256ELi128ELb1ELb1ELb1ELb1ELb1ELb1EEEEEEEEEvNT_6ParamsE)
        /*050c*/ 	.word	0x00000070


	//----- nvinfo : EIATTR_MIN_STACK_SIZE
	.align		4
.L_246:
        /*0510*/ 	.byte	0x04, 0x12
        /*0512*/ 	.short	(.L_248 - .L_247)
	.align		4
.L_247:
        /*0514*/ 	.word	index@(_ZN7cutlass13device_kernelIN5flash11enable_sm90INS1_16FlashAttnFwdSm90INS1_25CollectiveMainloopFwdSm90ILi2EN4cute5tupleIJNS5_1CILi1EEES8_S8_EEENS6_IJNS7_ILi64EEESA_SA_EEELi512ENS_6half_tEfNS_4arch4Sm90ELb0ELb0ELb1ELb0ELb1ELb0ELb0ELb0ELb0ELb1ELb1ELb0EEENS1_21CollectiveEpilogueFwdINS6_IJSA_NS7_ILi512EEESA_EEES9_SC_SE_Li256ELb0ELb1ELb1ELb0EEENS1_19SingleTileSchedulerILb0ELb1ELb1ELi64EEEEEEEEEvNT_6ParamsE)
        /*0518*/ 	.word	0x00000000


	//----- nvinfo : EIATTR_MIN_STACK_SIZE
	.align		4
.L_248:
        /*051c*/ 	.byte	0x04, 0x12
        /*051e*/ 	.short	(.L_250 - .L_249)
	.align		4
.L_249:
        /*0520*/ 	.word	index@(_ZN7cutlass13device_kernelIN5flash11enable_sm90INS1_16FlashAttnFwdSm90INS1_25CollectiveMainloopFwdSm90ILi2EN4cute5tupleIJNS5_1CILi1EEES8_S8_EEENS6_IJNS7_ILi64EEESA_SA_EEELi512ENS_6half_tEfNS_4arch4Sm90ELb0ELb0ELb1ELb0ELb1ELb0ELb1ELb0ELb0ELb1ELb1ELb0EEENS1_21CollectiveEpilogueFwdINS6_IJSA_NS7_ILi512EEESA_EEES9_SC_SE_Li256ELb0ELb1ELb1ELb0EEENS1_19SingleTileSchedulerILb0ELb1ELb1ELi64EEEEEEEEEvNT_6ParamsE)
        /*0524*/ 	.word	0x00000008


	//----- nvinfo : EIATTR_MIN_STACK_SIZE
	.align		4
.L_250:
        /*0528*/ 	.byte	0x04, 0x12
        /*052a*/ 	.short	(.L_252 - .L_251)
	.align		4
.L_251:
        /*052c*/ 	.word	index@(_ZN7cutlass13device_kernelIN5flash11enable_sm90INS1_16FlashAttnFwdSm90INS1_25CollectiveMainloopFwdSm90ILi2EN4cute5tupleIJNS5_1CILi1EEES8_S8_EEENS6_IJNS7_ILi64EEESA_SA_EEELi512ENS_6half_tEfNS_4arch4Sm90ELb0ELb0ELb1ELb1ELb1ELb0ELb0ELb0ELb0ELb1ELb1ELb0EEENS1_21CollectiveEpilogueFwdINS6_IJSA_NS7_ILi512EEESA_EEES9_SC_SE_Li256ELb1ELb1ELb1ELb0EEENS1_36VarlenDynamicPersistentTileSchedulerILi64ELi64ELi256ELi128ELb1ELb1ELb1ELb0ELb1ELb1EEEEEEEEEvNT_6ParamsE)
        /*0530*/ 	.word	0x00000040


	//----- nvinfo : EIATTR_MIN_STACK_SIZE
	.align		4
.L_252:
        /*0534*/ 	.byte	0x04, 0x12
        /*0536*/ 	.short	(.L_254 - .L_253)
	.align		4
.L_253:
        /*0538*/ 	.word	index@(_ZN7cutlass13device_kernelIN5flash11enable_sm90INS1_16FlashAttnFwdSm90INS1_25CollectiveMainloopFwdSm90ILi2EN4cute5tupleIJNS5_1CILi1EEES8_S8_EEENS6_IJNS7_ILi64EEESA_SA_EEELi512ENS_6half_tEfNS_4arch4Sm90ELb0ELb0ELb1ELb1ELb1ELb1ELb0ELb0ELb0ELb1ELb1ELb0EEENS1_21CollectiveEpilogueFwdINS6_IJSA_NS7_ILi512EEESA_EEES9_SC_SE_Li256ELb1ELb1ELb1ELb0EEENS1_36VarlenDynamicPersistentTileSchedulerILi64ELi64ELi256ELi128ELb1ELb1ELb1ELb0ELb1ELb1EEEEEEEEEvNT_6ParamsE)
        /*053c*/ 	.word	0x00000060


	//----- nvinfo : EIATTR_MIN_STACK_SIZE
	.align		4
.L_254:
        /*0540*/ 	.byte	0x04, 0x12
        /*0542*/ 	.short	(.L_256 - .L_255)
	.align		4
.L_255:
        /*0544*/ 	.word	index@(_ZN7cutlass13device_kernelIN5flash11enable_sm90INS1_16FlashAttnFwdSm90INS1_25CollectiveMainloopFwdSm90ILi2EN4cute5tupleIJNS5_1CILi1EEES8_S8_EEENS6_IJNS7_ILi64EEESA_SA_EEELi512ENS_6half_tEfNS_4arch4Sm90ELb0ELb0ELb1ELb1ELb1ELb0ELb1ELb0ELb0ELb1ELb1ELb0EEENS1_21CollectiveEpilogueFwdINS6_IJSA_NS7_ILi512EEESA_EEES9_SC_SE_Li256ELb1ELb1ELb1ELb0EEENS1_36VarlenDynamicPersistentTileSchedulerILi64ELi64ELi256ELi128ELb1ELb1ELb1ELb0ELb1ELb1EEEEEEEEEvNT_6ParamsE)
        /*0548*/ 	.word	0x00000038


	//----- nvinfo : EIATTR_MIN_STACK_SIZE
	.align		4
.L_256:
        /*054c*/ 	.byte	0x04, 0x12
        /*054e*/ 	.short	(.L_258 - .L_257)
	.align		4
.L_257:
        /*0550*/ 	.word	index@(_ZN7cutlass13device_kernelIN5flash11enable_sm90INS1_16FlashAttnFwdSm90INS1_25CollectiveMainloopFwdSm90ILi2EN4cute5tupleIJNS5_1CILi1EEES8_S8_EEENS6_IJNS7_ILi64EEESA_SA_EEELi512ENS_6half_tEfNS_4arch4Sm90ELb0ELb0ELb1ELb1ELb1ELb1ELb1ELb0ELb0ELb1ELb1ELb0EEENS1_21CollectiveEpilogueFwdINS6_IJSA_NS7_ILi512EEESA_EEES9_SC_SE_Li256ELb1ELb1ELb1ELb0EEENS1_36VarlenDynamicPersistentTileSchedulerILi64ELi64ELi256ELi128ELb1ELb1ELb1ELb0ELb1ELb1EEEEEEEEEvNT_6ParamsE)
        /*0554*/ 	.word	0x00000070


	//----- nvinfo : EIATTR_MIN_STACK_SIZE
	.align		4
.L_258:
        /*0558*/ 	.byte	0x04, 0x12
        /*055a*/ 	.short	(.L_260 - .L_259)
	.align		4
.L_259:
        /*055c*/ 	.word	index@(_ZN7cutlass13device_kernelIN5flash11enable_sm90INS1_16FlashAttnFwdSm90INS1_25CollectiveMainloopFwdSm90ILi2EN4cute5tupleIJNS5_1CILi1EEES8_S8_EEENS6_IJNS7_ILi64EEESA_SA_EEELi512ENS_6half_tEfNS_4arch4Sm90ELb0ELb1ELb1ELb0ELb1ELb0ELb0ELb0ELb0ELb1ELb1ELb0EEENS1_21CollectiveEpilogueFwdINS6_IJSA_NS7_ILi512EEESA_EEES9_SC_SE_Li256ELb0ELb1ELb1ELb0EEENS1_19SingleTileSchedulerILb0ELb1ELb1ELi64EEEEEEEEEvNT_6ParamsE)
        /*0560*/ 	.word	0x00000000


	//----- nvinfo : EIATTR_MIN_STACK_SIZE
	.align		4
.L_260:
        /*0564*/ 	.byte	0x04, 0x12
        /*0566*/ 	.short	(.L_262 - .L_261)
	.align		4
.L_261:
        /*0568*/ 	.word	index@(_ZN7cutlass13device_kernelIN5flash11enable_sm90INS1_16FlashAttnFwdSm90INS1_25CollectiveMainloopFwdSm90ILi2EN4cute5tupleIJNS5_1CILi1EEES8_S8_EEENS6_IJNS7_ILi64EEESA_SA_EEELi512ENS_6half_tEfNS_4arch4Sm90ELb0ELb1ELb1ELb0ELb1ELb0ELb1ELb0ELb0ELb1ELb1ELb0EEENS1_21CollectiveEpilogueFwdINS6_IJSA_NS7_ILi512EEESA_EEES9_SC_SE_Li256ELb0ELb1ELb1ELb0EEENS1_19SingleTileSchedulerILb0ELb1ELb1ELi64EEEEEEEEEvNT_6ParamsE)
        /*056c*/ 	.word	0x00000420


	//----- nvinfo : EIATTR_MIN_STACK_SIZE
	.align		4
.L_262:
        /*0570*/ 	.byte	0x04, 0x12
        /*0572*/ 	.short	(.L_264 - .L_263)
	.align		4
.L_263:
        /*0574*/ 	.word	index@(_ZN7cutlass13device_kernelIN5flash11enable_sm90INS1_16FlashAttnFwdSm90INS1_25CollectiveMainloopFwdSm90ILi2EN4cute5tupleIJNS5_1CILi1EEES8_S8_EEENS6_IJNS7_ILi64EEESA_SA_EEELi512ENS_6half_tEfNS_4arch4Sm90ELb0ELb1ELb1ELb1ELb1ELb0ELb0ELb0ELb0ELb1ELb1ELb0EEENS1_21CollectiveEpilogueFwdINS6_IJSA_NS7_ILi512EEESA_EEES9_SC_SE_Li256ELb1ELb1ELb1ELb0EEENS1_36VarlenDynamicPersistentTileSchedulerILi64ELi64ELi256ELi128ELb1ELb1ELb1ELb1ELb0ELb1EEEEEEEEEvNT_6ParamsE)
        /*0578*/ 	.word	0x00000028


	//----- nvinfo : EIATTR_MIN_STACK_SIZE
	.align		4
.L_264:
        /*057c*/ 	.byte	0x04, 0x12
        /*057e*/ 	.short	(.L_266 - .L_265)
	.align		4
.L_265:
        /*0580*/ 	.word	index@(_ZN7cutlass13device_kernelIN5flash11enable_sm90INS1_16FlashAttnFwdSm90INS1_25CollectiveMainloopFwdSm90ILi2EN4cute5tupleIJNS5_1CILi1EEES8_S8_EEENS6_IJNS7_ILi64EEESA_SA_EEELi512ENS_6half_tEfNS_4arch4Sm90ELb0ELb1ELb1ELb1ELb1ELb1ELb0ELb0ELb0ELb1ELb1ELb0EEENS1_21CollectiveEpilogueFwdINS6_IJSA_NS7_ILi512EEESA_EEES9_SC_SE_Li256ELb1ELb1ELb1ELb0EEENS1_36VarlenDynamicPersistentTileSchedulerILi64ELi64ELi256ELi128ELb1ELb1ELb1ELb1ELb0ELb1EEEEEEEEEvNT_6ParamsE)
        /*0584*/ 	.word	0x00000070


	//----- nvinfo : EIATTR_MIN_STACK_SIZE
	.align		4
.L_266:
        /*0588*/ 	.byte	0x04, 0x12
        /*058a*/ 	.short	(.L_268 - .L_267)
	.align		4
.L_267:
        /*058c*/ 	.word	index@(_ZN7cutlass13device_kernelIN5flash11enable_sm90INS1_16FlashAttnFwdSm90INS1_25CollectiveMainloopFwdSm90ILi2EN4cute5tupleIJNS5_1CILi1EEES8_S8_EEENS6_IJNS7_ILi64EEESA_SA_EEELi512ENS_6half_tEfNS_4arch4Sm90ELb0ELb1ELb1ELb1ELb1ELb0ELb1ELb0ELb0ELb1ELb1ELb0EEENS1_21CollectiveEpilogueFwdINS6_IJSA_NS7_ILi512EEESA_EEES9_SC_SE_Li256ELb1ELb1ELb1ELb0EEENS1_36VarlenDynamicPersistentTileSchedulerILi64ELi64ELi256ELi128ELb1ELb1ELb1ELb1ELb0ELb1EEEEEEEEEvNT_6ParamsE)
        /*0590*/ 	.word	0x00000460


	//----- nvinfo : EIATTR_MIN_STACK_SIZE
	.align		4
.L_268:
        /*0594*/ 	.byte	0x04, 0x12
        /*0596*/ 	.short	(.L_270 - .L_269)
	.align		4
.L_269:
        /*0598*/ 	.word	index@(_ZN7cutlass13device_kernelIN5flash11enable_sm90INS1_16FlashAttnFwdSm90INS1_25CollectiveMainloopFwdSm90ILi2EN4cute5tupleIJNS5_1CILi1EEES8_S8_EEENS6_IJNS7_ILi64EEESA_SA_EEELi512ENS_6half_tEfNS_4arch4Sm90ELb0ELb1ELb1ELb1ELb1ELb1ELb1ELb0ELb0ELb1ELb1ELb0EEENS1_21CollectiveEpilogueFwdINS6_IJSA_NS7_ILi512EEESA_EEES9_SC_SE_Li256ELb1ELb1ELb1ELb0EEENS1_36VarlenDynamicPersistentTileSchedulerILi64ELi64ELi256ELi128ELb1ELb1ELb1ELb1ELb0ELb1EEEEEEEEEvNT_6ParamsE)
        /*059c*/ 	.word	0x00000470


	//----- nvinfo : EIATTR_MIN_STACK_SIZE
	.align		4
.L_270:
        /*05a0*/ 	.byte	0x04, 0x12
        /*05a2*/ 	.short	(.L_272 - .L_271)
	.align		4
.L_271:
        /*05a4*/ 	.word	index@(_ZN7cutlass13device_kernelIN5flash11enable_sm90INS1_16FlashAttnFwdSm90INS1_25CollectiveMainloopFwdSm90ILi2EN4cute5tupleIJNS5_1CILi1EEES8_S8_EEENS6_IJNS7_ILi64EEESA_SA_EEELi512ENS_6half_tEfNS_4arch4Sm90ELb1ELb0ELb1ELb0ELb1ELb0ELb0ELb0ELb0ELb1ELb1ELb0EEENS1_21CollectiveEpilogueFwdINS6_IJSA_NS7_ILi512EEESA_EEES9_SC_SE_Li256ELb0ELb1ELb1ELb0EEENS1_19SingleTileSchedulerILb0ELb1ELb1ELi64EEEEEEEEEvNT_6ParamsE)
        /*05a8*/ 	.word	0x00000000


	//----- nvinfo : EIATTR_MIN_STACK_SIZE
	.align		4
.L_272:
        /*05ac*/ 	.byte	0x04, 0x12
        /*05ae*/ 	.short	(.L_274 - .L_273)
	.align		4
.L_273:
        /*05b0*/ 	.word	index@(_ZN7cutlass13device_kernelIN5flash11enable_sm90INS1_16FlashAttnFwdSm90INS1_25CollectiveMainloopFwdSm90ILi2EN4cute5tupleIJNS5_1CILi1EEES8_S8_EEENS6_IJNS7_ILi64EEESA_SA_EEELi512ENS_6half_tEfNS_4arch4Sm90ELb1ELb0ELb1ELb0ELb1ELb0ELb1ELb0ELb0ELb1ELb1ELb0EEENS1_21CollectiveEpilogueFwdINS6_IJSA_NS7_ILi512EEESA_EEES9_SC_SE_Li256ELb0ELb1ELb1ELb0EEENS1_19SingleTileSchedulerILb0ELb1ELb1ELi64EEEEEEEEEvNT_6ParamsE)
        /*05b4*/ 	.word	0x00000008


	//----- nvinfo : EIATTR_MIN_STACK_SIZE
	.align		4
.L_274:
        /*05b8*/ 	.byte	0x04, 0x12
        /*05ba*/ 	.short	(.L_276 - .L_275)
	.align		4
.L_275:
        /*05bc*/ 	.word	index@(_ZN7cutlass13device_kernelIN5flash11enable_sm90INS1_16FlashAttnFwdSm90INS1_25CollectiveMainloopFwdSm90ILi2EN4cute5tupleIJNS5_1CILi1EEES8_S8_EEENS6_IJNS7_ILi64EEESA_SA_EEELi512ENS_6half_tEfNS_4arch4Sm90ELb1ELb0ELb1ELb1ELb1ELb0ELb0ELb0ELb0ELb1ELb1ELb0EEENS1_21CollectiveEpilogueFwdINS6_IJSA_NS7_ILi512EEESA_EEES9_SC_SE_Li256ELb1ELb1ELb1ELb0EEENS1_36VarlenDynamicPersistentTileSchedulerILi64ELi64ELi256ELi128ELb1ELb1ELb1ELb1ELb1ELb1EEEEEEEEEvNT_6ParamsE)
        /*05c0*/ 	.word	0x00000038


	//----- nvinfo : EIATTR_MIN_STACK_SIZE
	.align		4
.L_276:
        /*05c4*/ 	.byte	0x04, 0x12
        /*05c6*/ 	.short	(.L_278 - .L_277)
	.align		4
.L_277:
        /*05c8*/ 	.word	index@(_ZN7cutlass13device_kernelIN5flash11enable_sm90INS1_16FlashAttnFwdSm90INS1_25CollectiveMainloopFwdSm90ILi2EN4cute5tupleIJNS5_1CILi1EEES8_S8_EEENS6_IJNS7_ILi64EEESA_SA_EEELi512ENS_6half_tEfNS_4arch4Sm90ELb1ELb0ELb1ELb1ELb1ELb1ELb0ELb0ELb0ELb1ELb1ELb0EEENS1_21CollectiveEpilogueFwdINS6_IJSA_NS7_ILi512EEESA_EEES9_SC_SE_Li256ELb1ELb1ELb1ELb0EEENS1_36VarlenDynamicPersistentTileSchedulerILi64ELi64ELi256ELi128ELb1ELb1ELb1ELb1ELb1ELb1EEEEEEEEEvNT_6ParamsE)
        /*05cc*/ 	.word	0x00000070


	//----- nvinfo : EIATTR_MIN_STACK_SIZE
	.align		4
.L_278:
        /*05d0*/ 	.byte	0x04, 0x12
        /*05d2*/ 	.short	(.L_280 - .L_279)
	.align		4
.L_279:
        /*05d4*/ 	.word	index@(_ZN7cutlass13device_kernelIN5flash11enable_sm90INS1_16FlashAttnFwdSm90INS1_25CollectiveMainloopFwdSm90ILi2EN4cute5tupleIJNS5_1CILi1EEES8_S8_EEENS6_IJNS7_ILi64EEESA_SA_EEELi512ENS_6half_tEfNS_4arch4Sm90ELb1ELb0ELb1ELb1ELb1ELb0ELb1ELb0ELb0ELb1ELb1ELb0EEENS1_21CollectiveEpilogueFwdINS6_IJSA_NS7_ILi512EEESA_EEES9_SC_SE_Li256ELb1ELb1ELb1ELb0EEENS1_36VarlenDynamicPersistentTileSchedulerILi64ELi64ELi256ELi128ELb1ELb1ELb1ELb1ELb1ELb1EEEEEEEEEvNT_6ParamsE)
        /*05d8*/ 	.word	0x00000030


	//----- nvinfo : EIATTR_MIN_STACK_SIZE
	.align		4
.L_280:
        /*05dc*/ 	.byte	0x04, 0x12
        /*05de*/ 	.short	(.L_282 - .L_281)
	.align		4
.L_281:
        /*05e0*/ 	.word	index@(_ZN7cutlass13device_kernelIN5flash11enable_sm90INS1_16FlashAttnFwdSm90INS1_25CollectiveMainloopFwdSm90ILi2EN4cute5tupleIJNS5_1CILi1EEES8_S8_EEENS6_IJNS7_ILi64EEESA_SA_EEELi512ENS_6half_tEfNS_4arch4Sm90ELb1ELb0ELb1ELb1ELb1ELb1ELb1ELb0ELb0ELb1ELb1ELb0EEENS1_21CollectiveEpilogueFwdINS6_IJSA_NS7_ILi512EEESA_EEES9_SC_SE_Li256ELb1ELb1ELb1ELb0EEENS1_36VarlenDynamicPersistentTileSchedulerILi64ELi64ELi256ELi128ELb1ELb1ELb1ELb1ELb1ELb1EEEEEEEEEvNT_6ParamsE)
        /*05e4*/ 	.word	0x00000088


	//----- nvinfo : EIATTR_MIN_STACK_SIZE
	.align		4
.L_282:
        /*05e8*/ 	.byte	0x04, 0x12
        /*05ea*/ 	.short	(.L_284 - .L_283)
	.align		4
.L_283:
        /*05ec*/ 	.word	index@(_ZN7cutlass13device_kernelIN5flash11enable_sm90INS1_16FlashAttnFwdSm90INS1_25CollectiveMainloopFwdSm90ILi2EN4cute5tupleIJNS5_1CILi1EEES8_S8_EEENS6_IJNS7_ILi128EEENS7_ILi96EEENS7_ILi64EEEEEELi256ENS_6half_tEfNS_4arch4Sm90ELb0ELb0ELb1ELb0ELb1ELb0ELb0ELb1ELb0ELb1ELb1ELb0EEENS1_21CollectiveEpilogueFwdINS6_IJSA_NS7_ILi256EEESB_EEES9_SE_SG_Li256ELb0ELb1ELb1ELb0EEENS1_19SingleTileSchedulerILb0ELb1ELb1ELi128EEEEEEEEEvNT_6ParamsE)
        /*05f0*/ 	.word	0x00000000


	//----- nvinfo : EIATTR_MIN_STACK_SIZE
	.align		4
.L_284:
        /*05f4*/ 	.byte	0x04, 0x12
        /*05f6*/ 	.short	(.L_286 - .L_285)
	.align		4
.L_285:
        /*05f8*/ 	.word	index@(_ZN7cutlass13device_kernelIN5flash11enable_sm90INS1_16FlashAttnFwdSm90INS1_25CollectiveMainloopFwdSm90ILi2EN4cute5tupleIJNS5_1CILi1EEES8_S8_EEENS6_IJNS7_ILi128EEENS7_ILi96EEENS7_ILi64EEEEEELi256ENS_6half_tEfNS_4arch4Sm90ELb0ELb0ELb1ELb0ELb1ELb0ELb1ELb1ELb0ELb1ELb1ELb0EEENS1_21CollectiveEpilogueFwdINS6_IJSA_NS7_ILi256EEESB_EEES9_SE_SG_Li256ELb0ELb1ELb1ELb0EEENS1_19SingleTileSchedulerILb0ELb1ELb1ELi128EEEEEEEEEvNT_6ParamsE)
        /*05fc*/ 	.word	0x00000008


	//----- nvinfo : EIATTR_MIN_STACK_SIZE
	.align		4
.L_286:
        /*0600*/ 	.byte	0x04, 0x12
        /*0602*/ 	.short	(.L_288 - .L_287)
	.align		4
.L_287:
        /*0604*/ 	.word	index@(_ZN7cutlass13device_kernelIN5flash11enable_sm90INS1_16FlashAttnFwdSm90INS1_25CollectiveMainloopFwdSm90ILi2EN4cute5tupleIJNS5_1CILi1EEES8_S8_EEENS6_IJNS7_ILi128EEENS7_ILi96EEENS7_ILi64EEEEEELi256ENS_6half_tEfNS_4arch4Sm90ELb0ELb0ELb1ELb1ELb1ELb0ELb0ELb1ELb0ELb1ELb1ELb0EEENS1_21CollectiveEpilogueFwdINS6_IJSA_NS7_ILi256EEESB_EEES9_SE_SG_Li256ELb1ELb1ELb1ELb0EEENS1_36VarlenDynamicPersistentTileSchedulerILi128ELi96ELi256ELi128ELb1ELb1ELb1ELb0ELb1ELb1EEEEEEEEEvNT_6ParamsE)
        /*0608*/ 	.word	0x00000038


	//----- nvinfo : EIATTR_MIN_STACK_SIZE
	.align		4
.L_288:
        /*060c*/ 	.byte	0x04, 0x12
        /*060e*/ 	.short	(.L_290 - .L_289)
	.align		4
.L_289:
        /*0610*/ 	.word	index@(_ZN7cutlass13device_kernelIN5flash11enable_sm90INS1_16FlashAttnFwdSm90INS1_25CollectiveMainloopFwdSm90ILi2EN4cute5tupleIJNS5_1CILi1EEES8_S8_EEENS6_IJNS7_ILi128EEENS7_ILi96EEENS7_ILi64EEEEEELi256ENS_6half_tEfNS_4arch4Sm90ELb0ELb0ELb1ELb1ELb1ELb1ELb0ELb1ELb0ELb1ELb1ELb0EEENS1_21CollectiveEpilogueFwdINS6_IJSA_NS7_ILi256EEESB_EEES9_SE_SG_Li256ELb1ELb1ELb1ELb0EEENS1_36VarlenDynamicPersistentTileSchedulerILi128ELi96ELi256ELi128ELb1ELb1ELb1ELb0ELb1ELb1EEEEEEEEEvNT_6ParamsE)
        /*0614*/ 	.word	0x00000160


	//----- nvinfo : EIATTR_MIN_STACK_SIZE
	.align		4
.L_290:
        /*0618*/ 	.byte	0x04, 0x12
        /*061a*/ 	.short	(.L_292 - .L_291)
	.align		4
.L_291:
        /*061c*/ 	.word	index@(_ZN7cutlass13device_kernelIN5flash11enable_sm90INS1_16FlashAttnFwdSm90INS1_25CollectiveMainloopFwdSm90ILi2EN4cute5tupleIJNS5_1CILi1EEES8_S8_EEENS6_IJNS7_ILi128EEENS7_ILi96EEENS7_ILi64EEEEEELi256ENS_6half_tEfNS_4arch4Sm90ELb0ELb0ELb1ELb1ELb1ELb0ELb1ELb1ELb0ELb1ELb1ELb0EEENS1_21CollectiveEpilogueFwdINS6_IJSA_NS7_ILi256EEESB_EEES9_SE_SG_Li256ELb1ELb1ELb1ELb0EEENS1_36VarlenDynamicPersistentTileSchedulerILi128ELi96ELi256ELi128ELb1ELb1ELb1ELb0ELb1ELb1EEEEEEEEEvNT_6ParamsE)
        /*0620*/ 	.word	0x00000040


	//----- nvinfo : EIATTR_MIN_STACK_SIZE
	.align		4
.L_292:
        /*0624*/ 	.byte	0x04, 0x12
        /*0626*/ 	.short	(.L_294 - .L_293)
	.align		4
.L_293:
        /*0628*/ 	.word	index@(_ZN7cutlass13device_kernelIN5flash11enable_sm90INS1_16FlashAttnFwdSm90INS1_25CollectiveMainloopFwdSm90ILi2EN4cute5tupleIJNS5_1CILi1EEES8_S8_EEENS6_IJNS7_ILi128EEENS7_ILi96EEENS7_ILi64EEEEEELi256ENS_6half_tEfNS_4arch4Sm90ELb0ELb0ELb1ELb1ELb1ELb1ELb1ELb1ELb0ELb1ELb1ELb0EEENS1_21CollectiveEpilogueFwdINS6_IJSA_NS7_ILi256EEESB_EEES9_SE_SG_Li256ELb1ELb1ELb1ELb0EEENS1_36VarlenDynamicPersistentTileSchedulerILi128ELi96ELi256ELi128ELb1ELb1ELb1ELb0ELb1ELb1EEEEEEEEEvNT_6ParamsE)
        /*062c*/ 	.word	0x000001a0


	//----- nvinfo : EIATTR_MIN_STACK_SIZE
	.align		4
.L_294:
        /*0630*/ 	.byte	0x04, 0x12
        /*0632*/ 	.short	(.L_296 - .L_295)
	.align		4
.L_295:
        /*0634*/ 	.word	index@(_ZN7cutlass13device_kernelIN5flash11enable_sm90INS1_16FlashAttnFwdSm90INS1_25CollectiveMainloopFwdSm90ILi2EN4cute5tupleIJNS5_1CILi1EEES8_S8_EEENS6_IJNS7_ILi128EEENS7_ILi96EEENS7_ILi64EEEEEELi256ENS_6half_tEfNS_4arch4Sm90ELb0ELb1ELb1ELb0ELb1ELb0ELb0ELb1ELb0ELb1ELb1ELb0EEENS1_21CollectiveEpilogueFwdINS6_IJSA_NS7_ILi256EEESB_EEES9_SE_SG_Li256ELb0ELb1ELb1ELb0EEENS1_19SingleTileSchedulerILb0ELb1ELb1ELi128EEEEEEEEEvNT_6ParamsE)
        /*0638*/ 	.word	0x00000420


	//----- nvinfo : EIATTR_MIN_STACK_SIZE
	.align		4
.L_296:
        /*063c*/ 	.byte	0x04, 0x12
        /*063e*/ 	.short	(.L_298 - .L_297)
	.align		4
.L_297:
        /*0640*/ 	.word	index@(_ZN7cutlass13device_kernelIN5flash11enable_sm90INS1_16FlashAttnFwdSm90INS1_25CollectiveMainloopFwdSm90ILi2EN4cute5tupleIJNS5_1CILi1EEES8_S8_EEENS6_IJNS7_ILi128EEENS7_ILi96EEENS7_ILi64EEEEEELi256ENS_6half_tEfNS_4arch4Sm90ELb0ELb1ELb1ELb0ELb1ELb0ELb1ELb1ELb0ELb1ELb1ELb0EEENS1_21CollectiveEpilogueFwdINS6_IJSA_NS7_ILi256EEESB_EEES9_SE_SG_Li256ELb0ELb1ELb1ELb0EEENS1_19SingleTileSchedulerILb0ELb1ELb1ELi128EEEEEEEEEvNT_6ParamsE)
        /*0644*/ 	.word	0x00006000


	//----- nvinfo : EIATTR_MIN_STACK_SIZE
	.align		4
.L_298:
        /*0648*/ 	.byte	0x04, 0x12
        /*064a*/ 	.short	(.L_300 - .L_299)
	.align		4
.L_299:
        /*064c*/ 	.word	index@(_ZN7cutlass13device_kernelIN5flash11enable_sm90INS1_16FlashAttnFwdSm90INS1_25CollectiveMainloopFwdSm90ILi2EN4cute5tupleIJNS5_1CILi1EEES8_S8_EEENS6_IJNS7_ILi128EEENS7_ILi96EEENS7_ILi64EEEEEELi256ENS_6half_tEfNS_4arch4Sm90ELb0ELb1ELb1ELb1ELb1ELb0ELb0ELb1ELb0ELb1ELb1ELb0EEENS1_21CollectiveEpilogueFwdINS6_IJSA_NS7_ILi256EEESB_EEES9_SE_SG_Li256ELb1ELb1ELb1ELb0EEENS1_36VarlenDynamicPersistentTileSchedulerILi128ELi96ELi256ELi128ELb1ELb1ELb1ELb1ELb0ELb1EEEEEEEEEvNT_6ParamsE)
        /*0650*/ 	.word	0x00000470


	//----- nvinfo : EIATTR_MIN_STACK_SIZE
	.align		4
.L_300:
        /*0654*/ 	.byte	0x04, 0x12
        /*0656*/ 	.short	(.L_302 - .L_301)
	.align		4
.L_301:
        /*0658*/ 	.word	index@(_ZN7cutlass13device_kernelIN5flash11enable_sm90INS1_16FlashAttnFwdSm90INS1_25CollectiveMainloopFwdSm90ILi2EN4cute5tupleIJNS5_1CILi1EEES8_S8_EEENS6_IJNS7_ILi128EEENS7_ILi96EEENS7_ILi64EEEEEELi256ENS_6half_tEfNS_4arch4Sm90ELb0ELb1ELb1ELb1ELb1ELb1ELb0ELb1ELb0ELb1ELb1ELb0EEENS1_21CollectiveEpilogueFwdINS6_IJSA_NS7_ILi256EEESB_EEES9_SE_SG_Li256ELb1ELb1ELb1ELb0EEENS1_36VarlenDynamicPersistentTileSchedulerILi128ELi96ELi256ELi128ELb1ELb1ELb1ELb1ELb0ELb1EEEEEEEEEvNT_6ParamsE)
        /*065c*/ 	.word	0x00000440


	//----- nvinfo : EIATTR_MIN_STACK_SIZE
	.align		4
.L_302:
        /*0660*/ 	.byte	0x04, 0x12
        /*0662*/ 	.short	(.L_304 - .L_303)
	.align		4
.L_303:
        /*0664*/ 	.word	index@(_ZN7cutlass13device_kernelIN5flash11enable_sm90INS1_16FlashAttnFwdSm90INS1_25CollectiveMainloopFwdSm90ILi2EN4cute5tupleIJNS5_1CILi1EEES8_S8_EEENS6_IJNS7_ILi128EEENS7_ILi96EEENS7_ILi64EEEEEELi256ENS_6half_tEfNS_4arch4Sm90ELb0ELb1ELb1ELb1ELb1ELb0ELb1ELb1ELb0ELb1ELb1ELb0EEENS1_21CollectiveEpilogueFwdINS6_IJSA_NS7_ILi256EEESB_EEES9_SE_SG_Li256ELb1ELb1ELb1ELb0EEENS1_36VarlenDynamicPersistentTileSchedulerILi128ELi96ELi256ELi128ELb1ELb1ELb1ELb1ELb0ELb1EEEEEEEEEvNT_6ParamsE)
        /*0668*/ 	.word	0x000004e0


	//----- nvinfo : EIATTR_MIN_STACK_SIZE
	.align		4
.L_304:
        /*066c*/ 	.byte	0x04, 0x12
        /*066e*/ 	.short	(.L_306 - .L_305)
	.align		4
.L_305:
        /*0670*/ 	.word	index@(_ZN7cutlass13device_kernelIN5flash11enable_sm90INS1_16FlashAttnFwdSm90INS1_25CollectiveMainloopFwdSm90ILi2EN4cute5tupleIJNS5_1CILi1EEES8_S8_EEENS6_IJNS7_ILi128EEENS7_ILi96EEENS7_ILi64EEEEEELi256ENS_6half_tEfNS_4arch4Sm90ELb0ELb1ELb1ELb1ELb1ELb1ELb1ELb1ELb0ELb1ELb1ELb0EEENS1_21CollectiveEpilogueFwdINS6_IJSA_NS7_ILi256EEESB_EEES9_SE_SG_Li256ELb1ELb1ELb1ELb0EEENS1_36VarlenDynamicPersistentTileSchedulerILi128ELi96ELi256ELi128ELb1ELb1ELb1ELb1ELb0ELb1EEEEEEEEEvNT_6ParamsE)
        /*0674*/ 	.word	0x00000530


	//----- nvinfo : EIATTR_MIN_STACK_SIZE
	.align		4
.L_306:
        /*0678*/ 	.byte	0x04, 0x12
        /*067a*/ 	.short	(.L_308 - .L_307)
	.align		4
.L_307:
        /*067c*/ 	.word	index@(_ZN7cutlass13device_kernelIN5flash11enable_sm90INS1_16FlashAttnFwdSm90INS1_25CollectiveMainloopFwdSm90ILi2EN4cute5tupleIJNS5_1CILi1EEES8_S8_EEENS6_IJNS7_ILi128EEENS7_ILi96EEENS7_ILi64EEEEEELi256ENS_6half_tEfNS_4arch4Sm90ELb1ELb0ELb1ELb0ELb1ELb0ELb0ELb1ELb0ELb1ELb1ELb0EEENS1_21CollectiveEpilogueFwdINS6_IJSA_NS7_ILi256EEESB_EEES9_SE_SG_Li256ELb0ELb1ELb1ELb0EEENS1_19SingleTileSchedulerILb0ELb1ELb1ELi128EEEEEEEEEvNT_6ParamsE)
        /*0680*/ 	.word	0x00000000


	//----- nvinfo : EIATTR_MIN_STACK_SIZE
	.align		4
.L_308:
        /*0684*/ 	.byte	0x04, 0x12
        /*0686*/ 	.short	(.L_310 - .L_309)
	.align		4
.L_309:
        /*0688*/ 	.word	index@(_ZN7cutlass13device_kernelIN5flash11enable_sm90INS1_16FlashAttnFwdSm90INS1_25CollectiveMainloopFwdSm90ILi2EN4cute5tupleIJNS5_1CILi1EEES8_S8_EEENS6_IJNS7_ILi128EEENS7_ILi96EEENS7_ILi64EEEEEELi256ENS_6half_tEfNS_4arch4Sm90ELb1ELb0ELb1ELb0ELb1ELb0ELb1ELb1ELb0ELb1ELb1ELb0EEENS1_21CollectiveEpilogueFwdINS6_IJSA_NS7_ILi256EEESB_EEES9_SE_SG_Li256ELb0ELb1ELb1ELb0EEENS1_19SingleTileSchedulerILb0ELb1ELb1ELi128EEEEEEEEEvNT_6ParamsE)
        /*068c*/ 	.word	0x00000008


	//----- nvinfo : EIATTR_MIN_STACK_SIZE
	.align		4
.L_310:
        /*0690*/ 	.byte	0x04, 0x12
        /*0692*/ 	.short	(.L_312 - .L_311)
	.align		4
.L_311:
        /*0694*/ 	.word	index@(_ZN7cutlass13device_kernelIN5flash11enable_sm90INS1_16FlashAttnFwdSm90INS1_25CollectiveMainloopFwdSm90ILi2EN4cute5tupleIJNS5_1CILi1EEES8_S8_EEENS6_IJNS7_ILi128EEENS7_ILi96EEENS7_ILi64EEEEEELi256ENS_6half_tEfNS_4arch4Sm90ELb1ELb0ELb1ELb1ELb1ELb0ELb0ELb1ELb0ELb1ELb1ELb0EEENS1_21CollectiveEpilogueFwdINS6_IJSA_NS7_ILi256EEESB_EEES9_SE_SG_Li256ELb1ELb1ELb1ELb0EEENS1_36VarlenDynamicPersistentTileSchedulerILi128ELi96ELi256ELi128ELb1ELb1ELb1ELb1ELb1ELb1EEEEEEEEEvNT_6ParamsE)
        /*0698*/ 	.word	0x00000030


	//----- nvinfo : EIATTR_MIN_STACK_SIZE
	.align		4
.L_312:
        /*069c*/ 	.byte	0x04, 0x12
        /*069e*/ 	.short	(.L_314 - .L_313)
	.align		4
.L_313:
        /*06a0*/ 	.word	index@(_ZN7cutlass13device_kernelIN5flash11enable_sm90INS1_16FlashAttnFwdSm90INS1_25CollectiveMainloopFwdSm90ILi2EN4cute5tupleIJNS5_1CILi1EEES8_S8_EEENS6_IJNS7_ILi128EEENS7_ILi96EEENS7_ILi64EEEEEELi256ENS_6half_tEfNS_4arch4Sm90ELb1ELb0ELb1ELb1ELb1ELb1ELb0ELb1ELb0ELb1ELb1ELb0EEENS1_21CollectiveEpilogueFwdINS6_IJSA_NS7_ILi256EEESB_EEES9_SE_SG_Li256ELb1ELb1ELb1ELb0EEENS1_36VarlenDynamicPersistentTileSchedulerILi128ELi96ELi256ELi128ELb1ELb1ELb1ELb1ELb1ELb1EEEEEEEEEvNT_6ParamsE)
        /*06a4*/ 	.word	0x00000168


	//----- nvinfo : EIATTR_MIN_STACK_SIZE
	.align		4
.L_314:
        /*06a8*/ 	.byte	0x04, 0x12
        /*06aa*/ 	.short	(.L_316 - .L_315)
	.align		4
.L_315:
        /*06ac*/ 	.word	index@(_ZN7cutlass13device_kernelIN5flash11enable_sm90INS1_16FlashAttnFwdSm90INS1_25CollectiveMainloopFwdSm90ILi2EN4cute5tupleIJNS5_1CILi1EEES8_S8_EEENS6_IJNS7_ILi128EEENS7_ILi96EEENS7_ILi64EEEEEELi256ENS_6half_tEfNS_4arch4Sm90ELb1ELb0ELb1ELb1ELb1ELb0ELb1ELb1ELb0ELb1ELb1ELb0EEENS1_21CollectiveEpilogueFwdINS6_IJSA_NS7_ILi256EEESB_EEES9_SE_SG_Li256ELb1ELb1ELb1ELb0EEENS1_36VarlenDynamicPersistentTileSchedulerILi128ELi96ELi256ELi128ELb1ELb1ELb1ELb1ELb1ELb1EEEEEEEEEvNT_6ParamsE)
        /*06b0*/ 	.word	0x00000040


	//----- nvinfo : EIATTR_MIN_STACK_SIZE
	.align		4
.L_316:
        /*06b4*/ 	.byte	0x04, 0x12
        /*06b6*/ 	.short	(.L_318 - .L_317)
	.align		4
.L_317:
        /*06b8*/ 	.word	index@(_ZN7cutlass13device_kernelIN5flash11enable_sm90INS1_16FlashAttnFwdSm90INS1_25CollectiveMainloopFwdSm90ILi2EN4cute5tupleIJNS5_1CILi1EEES8_S8_EEENS6_IJNS7_ILi128EEENS7_ILi96EEENS7_ILi64EEEEEELi256ENS_6half_tEfNS_4arch4Sm90ELb1ELb0ELb1ELb1ELb1ELb1ELb1ELb1ELb0ELb1ELb1ELb0EEENS1_21CollectiveEpilogueFwdINS6_IJSA_NS7_ILi256EEESB_EEES9_SE_SG_Li256ELb1ELb1ELb1ELb0EEENS1_36VarlenDynamicPersistentTileSchedulerILi128ELi96ELi256ELi128ELb1ELb1ELb1ELb1ELb1ELb1EEEEEEEEEvNT_6ParamsE)
        /*06bc*/ 	.word	0x00000210
.L_318:


//--------------------- .nv.compat                --------------------------
	.section	.nv.compat,"",@"SHT_CUDA_COMPAT_INFO"
	.align	4
        /*0000*/ 	.byte	0x02, 0x09, 0x01, 0x00, 0x02, 0x02, 0x04, 0x00, 0x02, 0x05, 0x05, 0x00, 0x03, 0x07, 0x01, 0x01
        /*0010*/ 	.byte	0x02, 0x03, 0x01, 0x00, 0x02, 0x06, 0x01, 0x00, 0x04, 0x0b, 0x08, 0x00, 0x00, 0x00, 0x00, 0x00
        /*0020*/ 	.byte	0x00, 0x00, 0x00, 0x00


//--------------------- .nv.info._ZN7cutlass13device_kernelIN5flash11enable_sm90INS1_16FlashAttnFwdSm90INS1_25CollectiveMainloopFwdSm90ILi2EN4cute5tupleIJNS5_1CILi1EEES8_S8_EEENS6_IJNS7_ILi128EEENS7_ILi96EEENS7_ILi192EEEEEELi128ENS_6half_tEfNS_4arch4Sm90ELb0ELb0ELb1ELb0ELb1ELb0ELb0ELb1ELb1ELb1ELb1ELb0EEENS1_21CollectiveEpilogueFwdINS6_IJSA_SA_SB_EEES9_SE_SG_Li256ELb0ELb1ELb1ELb0EEENS1_19SingleTileSchedulerILb0ELb1ELb1ELi128EEEEEEEEEvNT_6ParamsE --------------------------
	.section	.nv.info._ZN7cutlass13device_kernelIN5flash11enable_sm90INS1_16FlashAttnFwdSm90INS1_25CollectiveMainloopFwdSm90ILi2EN4cute5tupleIJNS5_1CILi1EEES8_S8_EEENS6_IJNS7_ILi128EEENS7_ILi96EEENS7_ILi192EEEEEELi128ENS_6half_tEfNS_4arch4Sm90ELb0ELb0ELb1ELb0ELb1ELb0ELb0ELb1ELb1ELb1ELb1ELb0EEENS1_21CollectiveEpilogueFwdINS6_IJSA_SA_SB_EEES9_SE_SG_Li256ELb0ELb1ELb1ELb0EEENS1_19SingleTileSchedulerILb0ELb1ELb1ELi128EEEEEEEEEvNT_6ParamsE,"",@"SHT_CUDA_INFO"
	.sectionflags	@""
	.align	4


	//----- nvinfo : EIATTR_CUDA_API_VERSION
	.align		4
        /*0000*/ 	.byte	0x04, 0x37
        /*0002*/ 	.short	(.L_320 - .L_319)
.L_319:
        /*0004*/ 	.word	0x00000082


	//----- nvinfo : EIATTR_KPARAM_INFO
	.align		4
.L_320:
        /*0008*/ 	.byte	0x04, 0x17
        /*000a*/ 	.short	(.L_322 - .L_321)
.L_321:
        /*000c*/ 	.word	0x00000000
        /*0010*/ 	.short	0x0000
        /*0012*/ 	.short	0x0070
        /*0014*/ 	.byte	0x00, 0xf0, 0x01, 0x28


	//----- nvinfo : EIATTR_SPARSE_MMA_MASK
	.align		4
.L_322:
        /*0018*/ 	.byte	0x03, 0x50
        /*001a*/ 	.short	0x0000


	//----- nvinfo : EIATTR_MAXREG_COUNT
	.align		4
        /*001c*/ 	.byte	0x03, 0x1b
        /*001e*/ 	.short	0x00a8


	//----- nvinfo : EIATTR_NUM_BARRIERS
	.align		4
        /*0020*/ 	.byte	0x02, 0x4c
        /*0022*/ 	.byte	0x09
	.zero		1


	//----- nvinfo : EIATTR_EXTERNS
	.align		4
        /*0024*/ 	.byte	0x04, 0x0f
        /*0026*/ 	.short	(.L_324 - .L_323)


	//   ....[0]....
	.align		4
.L_323:
        /*0028*/ 	.word	index@(__assertfail)


	//----- nvinfo : EIATTR_MERCURY_ISA_VERSION
	.align		4
.L_324:
        /*002c*/ 	.byte	0x03, 0x5f
        /*002e*/ 	.short	0x0101


	//----- nvinfo : EIATTR_INT_WARP_WIDE_INSTR_OFFSETS
	.align		4
        /*0030*/ 	.byte	0x04, 0x31
        /*0032*/ 	.short	(.L_326 - .L_325)


	//   ....[0]....
.L_325:
        /*0034*/ 	.word	0x000000b0


	//   ....[1]....
        /*0038*/ 	.word	0x000000c0


	//   ....[2]....
        /*003c*/ 	.word	0x00000160


	//----- nvinfo : EIATTR_COOP_GROUP_MASK_REGIDS
	.align		4
.L_326:
        /*0040*/ 	.byte	0x04, 0x29
        /*0042*/ 	.short	(.L_328 - .L_327)


	//   ....[0]....
.L_327:
        /*0044*/ 	.word	0xffffffff


	//   ....[1]....
        /*0048*/ 	.word	0xffffffff


	//   ....[2]....
        /*004c*/ 	.word	0xffffffff


	//   ....[3]....
        /*0050*/ 	.word	0xffffffff


	//   ....[4]....
        /*0054*/ 	.word	0xffffffff


	//   ....[5]....
        /*0058*/ 	.word	0xffffffff


	//   ....[6]....
        /*005c*/ 	.word	0xffffffff


	//   ....[7]....
        /*0060*/ 	.word	0xffffffff


	//   ....[8]....
        /*0064*/ 	.word	0xffffffff


	//   ....[9]....
        /*0068*/ 	.word	0xffffffff


	//   ....[10]....
        /*006c*/ 	.word	0xffffffff


	//   ....[11]....
        /*0070*/ 	.word	0xffffffff


	//   ....[12]....
        /*0074*/ 	.word	0xffffffff


	//   ....[13]....
        /*0078*/ 	.word	0xffffffff


	//   ....[14]....
        /*007c*/ 	.word	0xffffffff


	//   ....[15]....
        /*0080*/ 	.word	0xffffffff


	//   ....[16]....
        /*0084*/ 	.word	0xffffffff


	//   ....[17]....
        /*0088*/ 	.word	0xffffffff


	//   ....[18]....
        /*008c*/ 	.word	0xffffffff


	//   ....[19]....
        /*0090*/ 	.word	0xffffffff


	//   ....[20]....
        /*0094*/ 	.word	0xffffffff


	//   ....[21]....
        /*0098*/ 	.word	0xffffffff


	//   ....[22]....
        /*009c*/ 	.word	0xffffffff


	//   ....[23]....
        /*00a0*/ 	.word	0xffffffff


	//   ....[24]....
        /*00a4*/ 	.word	0xffffffff


	//   ....[25]....
        /*00a8*/ 	.word	0xffffffff


	//   ....[26]....
        /*00ac*/ 	.word	0xffffffff


	//   ....[27]....
        /*00b0*/ 	.word	0xffffffff


	//   ....[28]....
        /*00b4*/ 	.word	0xffffffff


	//   ....[29]....
        /*00b8*/ 	.word	0xffffffff


	//   ....[30]....
        /*00bc*/ 	.word	0xffffffff


	//   ....[31]....
        /*00c0*/ 	.word	0xffffffff


	//   ....[32]....
        /*00c4*/ 	.word	0xffffffff


	//   ....[33]....
        /*00c8*/ 	.word	0xffffffff


	//   ....[34]....
        /*00cc*/ 	.word	0xffffffff


	//   ....[35]....
        /*00d0*/ 	.word	0xffffffff


	//   ....[36]....
        /*00d4*/ 	.word	0xffffffff


	//   ....[37]....
        /*00d8*/ 	.word	0xffffffff


	//   ....[38]....
        /*00dc*/ 	.word	0xffffffff


	//   ....[39]....
        /*00e0*/ 	.word	0xffffffff


	//   ....[40]....
        /*00e4*/ 	.word	0xffffffff


	//   ....[41]....
        /*00e8*/ 	.word	0xffffffff


	//   ....[42]....
        /*00ec*/ 	.word	0xffffffff


	//   ....[43]....
        /*00f0*/ 	.word	0xffffffff


	//   ....[44]....
        /*00f4*/ 	.word	0xffffffff


	//   ....[45]....
        /*00f8*/ 	.word	0xffffffff


	//   ....[46]....
        /*00fc*/ 	.word	0xffffffff


	//   ....[47]....
        /*0100*/ 	.word	0xffffffff


	//   ....[48]....
        /*0104*/ 	.word	0xffffffff


	//   ....[49]....
        /*0108*/ 	.word	0xffffffff


	//   ....[50]....
        /*010c*/ 	.word	0xffffffff


	//   ....[51]....
        /*0110*/ 	.word	0xffffffff


	//   ....[52]....
        /*0114*/ 	.word	0xffffffff


	//   ....[53]....
        /*0118*/ 	.word	0xffffffff


	//   ....[54]....
        /*011c*/ 	.word	0xffffffff


	//   ....[55]....
        /*0120*/ 	.word	0xffffffff


	//   ....[56]....
        /*0124*/ 	.word	0xffffffff


	//   ....[57]....
        /*0128*/ 	.word	0xffffffff


	//   ....[58]....
        /*012c*/ 	.word	0xffffffff


	//   ....[59]....
        /*0130*/ 	.word	0xffffffff


	//   ....[60]....
        /*0134*/ 	.word	0xffffffff


	//   ....[61]....
        /*0138*/ 	.word	0xffffffff


	//   ....[62]....
        /*013c*/ 	.word	0xffffffff


	//   ....[63]....
        /*0140*/ 	.word	0xffffffff


	//   ....[64]....
        /*0144*/ 	.word	0xffffffff


	//   ....[65]....
        /*0148*/ 	.word	0xffffffff


	//   ....[66]....
        /*014c*/ 	.word	0xffffffff


	//   ....[67]....
        /*0150*/ 	.word	0xffffffff


	//   ....[68]....
        /*0154*/ 	.word	0xffffffff


	//   ....[69]....
        /*0158*/ 	.word	0xffffffff


	//   ....[70]....
        /*015c*/ 	.word	0xffffffff


	//   ....[71]....
        /*0160*/ 	.word	0xffffffff


	//   ....[72]....
        /*0164*/ 	.word	0xffffffff


	//   ....[73]....
        /*0168*/ 	.word	0xffffffff


	//   ....[74]....
        /*016c*/ 	.word	0xffffffff


	//   ....[75]....
        /*0170*/ 	.word	0xffffffff


	//   ....[76]....
        /*0174*/ 	.word	0xffffffff


	//   ....[77]....
        /*0178*/ 	.word	0xffffffff


	//   ....[78]....
        /*017c*/ 	.word	0xffffffff


	//   ....[79]....
        /*0180*/ 	.word	0xffffffff


	//   ....[80]....
        /*0184*/ 	.word	0xffffffff


	//   ....[81]....
        /*0188*/ 	.word	0xffffffff


	//   ....[82]....
        /*018c*/ 	.word	0xffffffff


	//   ....[83]....
        /*0190*/ 	.word	0xffffffff


	//   ....[84]....
        /*0194*/ 	.word	0xffffffff


	//   ....[85]....
        /*0198*/ 	.word	0xffffffff


	//   ....[86]....
        /*019c*/ 	.word	0xffffffff


	//   ....[87]....
        /*01a0*/ 	.word	0xffffffff


	//   ....[88]....
        /*01a4*/ 	.word	0xffffffff


	//   ....[89]....
        /*01a8*/ 	.word	0xffffffff


	//   ....[90]....
        /*01ac*/ 	.word	0xffffffff


	//   ....[91]....
        /*01b0*/ 	.word	0xffffffff


	//   ....[92]....
        /*01b4*/ 	.word	0xffffffff


	//   ....[93]....
        /*01b8*/ 	.word	0x0500000f


	//   ....[94]....
        /*01bc*/ 	.word	0x0500000f


	//   ....[95]....
        /*01c0*/ 	.word	0x0500000f


	//   ....[96]....
        /*01c4*/ 	.word	0x0500000f


	//   ....[97]....
        /*01c8*/ 	.word	0x0500000f


	//   ....[98]....
        /*01cc*/ 	.word	0x0500000f


	//   ....[99]....
        /*01d0*/ 	.word	0x0500000f


	//   ....[100]....
        /*01d4*/ 	.word	0x0500000f


	//   ....[101]....
        /*01d8*/ 	.word	0x0500000f


	//   ....[102]....
        /*01dc*/ 	.word	0x0500000f


	//   ....[103]....
        /*01e0*/ 	.word	0x0500000f


	//   ....[104]....
        /*01e4*/ 	.word	0x0500000f


	//   ....[105]....
        /*01e8*/ 	.word	0x0500000f


	//   ....[106]....
        /*01ec*/ 	.word	0x0500000f


	//   ....[107]....
        /*01f0*/ 	.word	0x0500000f


	//   ....[108]....
        /*01f4*/ 	.word	0x0500000f


	//   ....[109]....
        /*01f8*/ 	.word	0x0500000f


	//   ....[110]....
        /*01fc*/ 	.word	0x0500000f


	//   ....[111]....
        /*0200*/ 	.word	0x0500000f


	//   ....[112]....
        /*0204*/ 	.word	0x0500000f


	//   ....[113]....
        /*0208*/ 	.word	0x0500000f


	//   ....[114]....
        /*020c*/ 	.word	0x0500000f


	//   ....[115]....
        /*0210*/ 	.word	0x0500000f


	//   ....[116]....
        /*0214*/ 	.word	0x0500000f


	//   ....[117]....
        /*0218*/ 	.word	0x0500000f


	//   ....[118]....
        /*021c*/ 	.word	0x0500000f


	//   ....[119]....
        /*0220*/ 	.word	0x0500000f


	//   ....[120]....
        /*0224*/ 	.word	0x0500000f


	//   ....[121]....
        /*0228*/ 	.word	0x0500000f


	//   ....[122]....
        /*022c*/ 	.word	0x0500000f


	//   ....[123]....
        /*0230*/ 	.word	0x0500000f


	//   ....[124]....
        /*0234*/ 	.word	0x0500000f


	//   ....[125]....
        /*0238*/ 	.word	0x0500000f


	//   ....[126]....
        /*023c*/ 	.word	0x0500000f


	//   ....[127]....
        /*0240*/ 	.word	0x0500000f


	//   ....[128]....
        /*0244*/ 	.word	0x0500000f


	//   ....[129]....
        /*0248*/ 	.word	0x0500000f


	//   ....[130]....
        /*024c*/ 	.word	0x0500000f


	//   ....[131]....
        /*0250*/ 	.word	0x0500000f


	//   ....[132]....
        /*0254*/ 	.word	0x0500000f


	//   ....[133]....
        /*0258*/ 	.word	0x0500000f


	//   ....[134]....
        /*025c*/ 	.word	0x0500000f


	//   ....[135]....
        /*0260*/ 	.word	0x0500000f


	//   ....[136]....
        /*0264*/ 	.word	0x0500000f


	//   ....[137]....
        /*0268*/ 	.word	0x0500000f


	//   ....[138]....
        /*026c*/ 	.word	0x0500000f


	//   ....[139]....
        /*0270*/ 	.word	0x0500000f


	//   ....[140]....
        /*0274*/ 	.word	0x0500000f


	//   ....[141]....
        /*0278*/ 	.word	0x0500000f


	//   ....[142]....
        /*027c*/ 	.word	0x0500000f


	//   ....[143]....
        /*0280*/ 	.word	0x0500000f


	//   ....[144]....
        /*0284*/ 	.word	0x0500000f


	//   ....[145]....
        /*0288*/ 	.word	0x0500000f


	//   ....[146]....
        /*028c*/ 	.word	0x0500000f


	//   ....[147]....
        /*0290*/ 	.word	0x0500000f


	//   ....[148]....
        /*0294*/ 	.word	0x0500000f


	//   ....[149]....
        /*0298*/ 	.word	0x0500000f


	//   ....[150]....
        /*029c*/ 	.word	0x0500000f


	//   ....[151]....
        /*02a0*/ 	.word	0x0500000f


	//   ....[152]....
        /*02a4*/ 	.word	0x0500000f


	//   ....[153]....
        /*02a8*/ 	.word	0x0500000f


	//   ....[154]....
        /*02ac*/ 	.word	0x0500000f


	//   ....[155]....
        /*02b0*/ 	.word	0x0500000f


	//   ....[156]....
        /*02b4*/ 	.word	0x0500000f


	//   ....[157]....
        /*02b8*/ 	.word	0x0500000f


	//   ....[158]....
        /*02bc*/ 	.word	0x0500000f


	//----- nvinfo : EIATTR_COOP_GROUP_INSTR_OFFSETS
	.align		4
.L_328:
        /*02c0*/ 	.byte	0x04, 0x28
        /*02c2*/ 	.short	(.L_330 - .L_329)


	//   ....[0]....
.L_329:
        /*02c4*/ 	.word	0x00000060


	//   ....[1]....
        /*02c8*/ 	.word	0x000000a0


	//   ....[2]....
        /*02cc*/ 	.word	0x000002c0


	//   ....[3]....
        /*02d0*/ 	.word	0x00000420


	//   ....[4]....
        /*02d4*/ 	.word	0x00000540


	//   ....[5]....
        /*02d8*/ 	.word	0x000006a0


	//   ....[6]....
        /*02dc*/ 	.word	0x00000f60


	//   ....[7]....
        /*02e0*/ 	.word	0x000025e0


	//   ....[8]....
        /*02e4*/ 	.word	0x00002660


	//   ....[9]....
        /*02e8*/ 	.word	0x00002a80


	//   ....[10]....
        /*02ec*/ 	.word	0x00002b30


	//   ....[11]....
        /*02f0*/ 	.word	0x00004dc0


	//   ....[12]....
        /*02f4*/ 	.word	0x00004e20


	//   ....[13]....
        /*02f8*/ 	.word	0x00004e40


	//   ....[14]....
        /*02fc*/ 	.word	0x00004e60


	//   ....[15]....
        /*0300*/ 	.word	0x00005f60


	//   ....[16]....
        /*0304*/ 	.word	0x00005f90


	//   ....[17]....
        /*0308*/ 	.word	0x00006030


	//   ....[18]....
        /*030c*/ 	.word	0x00006040


	//   ....[19]....
        /*0310*/ 	.word	0x00006eb0


	//   ....[20]....
        /*0314*/ 	.word	0x00006ef0


	//   ....[21]....
        /*0318*/ 	.word	0x00006f30


	//   ....[22]....
        /*031c*/ 	.word	0x00006f70


	//   ....[23]....
        /*0320*/ 	.word	0x00006f90


	//   ....[24]....
        /*0324*/ 	.word	0x00006fb0


	//   ....[25]....
        /*0328*/ 	.word	0x000075f0


	//   ....[26]....
        /*032c*/ 	.word	0x00007600


	//   ....[27]....
        /*0330*/ 	.word	0x00008010


	//   ....[28]....
        /*0334*/ 	.word	0x00009230


	//   ....[29]....
        /*0338*/ 	.word	0x00009250


	//   ....[30]....
        /*033c*/ 	.word	0x00009260


	//   ....[31]....
        /*0340*/ 	.word	0x00009270


	//   ....[32]....
        /*0344*/ 	.word	0x00009280


	//   ....[33]....
        /*0348*/ 	.word	0x00009290


	//   ....[34]....
        /*034c*/ 	.word	0x000092a0


	//   ....[35]....
        /*0350*/ 	.word	0x00009300


	//   ....[36]....
        /*0354*/ 	.word	0x00009340


	//   ....[37]....
        /*0358*/ 	.word	0x000093a0


	//   ....[38]....
        /*035c*/ 	.word	0x000093b0


	//   ....[39]....
        /*0360*/ 	.word	0x00009480


	//   ....[40]....
        /*0364*/ 	.word	0x00009aa0


	//   ....[41]....
        /*0368*/ 	.word	0x00009ad0


	//   ....[42]....
        /*036c*/ 	.word	0x00009b00


	//   ....[43]....
        /*0370*/ 	.word	0x00009b20


	//   ....[44]....
        /*0374*/ 	.word	0x00009b30


	//   ....[45]....
        /*0378*/ 	.word	0x00009bb0


	//   ....[46]....
        /*037c*/ 	.word	0x00009bf0


	//   ....[47]....
        /*0380*/ 	.word	0x00009c40


	//   ....[48]....
        /*0384*/ 	.word	0x00009c70


	//   ....[49]....
        /*0388*/ 	.word	0x00009cd0


	//   ....[50]....
        /*038c*/ 	.word	0x00009d10


	//   ....[51]....
        /*0390*/ 	.word	0x00009d60


	//   ....[52]....
        /*0394*/ 	.word	0x00009d90


	//   ....[53]....
        /*0398*/ 	.word	0x00009de0


	//   ....[54]....
        /*039c*/ 	.word	0x00009e20


	//   ....[55]....
        /*03a0*/ 	.word	0x00009e70


	//   ....[56]....
        /*03a4*/ 	.word	0x0000a5c0


	//   ....[57]....
        /*03a8*/ 	.word	0x0000a5e0


	//   ....[58]....
        /*03ac*/ 	.word	0x0000a5f0


	//   ....[59]....
        /*03b0*/ 	.word	0x0000a600


	//   ....[60]....
        /*03b4*/ 	.word	0x0000a610


	//   ....[61]....
        /*03b8*/ 	.word	0x0000a630


	//   ....[62]....
        /*03bc*/ 	.word	0x0000a690


	//   ....[63]....
        /*03c0*/ 	.word	0x0000a6c0


	//   ....[64]....
        /*03c4*/ 	.word	0x0000a730


	//   ....[65]....
        /*03c8*/ 	.word	0x0000a760


	//   ....[66]....
        /*03cc*/ 	.word	0x0000a770


	//   ....[67]....
        /*03d0*/ 	.word	0x0000a780


	//   ....[68]....
        /*03d4*/ 	.word	0x0000aa30


	//   ....[69]....
        /*03d8*/ 	.word	0x0000aa50


	//   ....[70]....
        /*03dc*/ 	.word	0x0000aa60


	//   ....[71]....
        /*03e0*/ 	.word	0x0000aa80


	//   ....[72]....
        /*03e4*/ 	.word	0x0000ab00


	//   ....[73]....
        /*03e8*/ 	.word	0x0000ab30


	//   ....[74]....
        /*03ec*/ 	.word	0x0000ab80


	//   ....[75]....
        /*03f0*/ 	.word	0x0000abb0


	//   ....[76]....
        /*03f4*/ 	.word	0x0000ac00


	//   ....[77]....
        /*03f8*/ 	.word	0x0000ac30


	//   ....[78]....
        /*03fc*/ 	.word	0x0000ac80


	//   ....[79]....
        /*0400*/ 	.word	0x0000acb0


	//   ....[80]....
        /*0404*/ 	.word	0x0000b110


	//   ....[81]....
        /*0408*/ 	.word	0x0000b140


	//   ....[82]....
        /*040c*/ 	.word	0x0000b170


	//   ....[83]....
        /*0410*/ 	.word	0x0000b1a0


	//   ....[84]....
        /*0414*/ 	.word	0x0000b1d0


	//   ....[85]....
        /*0418*/ 	.word	0x0000b1e0


	//   ....[86]....
        /*041c*/ 	.word	0x0000b1f0


	//   ....[87]....
        /*0420*/ 	.word	0x0000b210


	//   ....[88]....
        /*0424*/ 	.word	0x0000b240


	//   ....[89]....
        /*0428*/ 	.word	0x0000b270


	//   ....[90]....
        /*042c*/ 	.word	0x0000b280


	//   ....[91]....
        /*0430*/ 	.word	0x0000b2b0


	//   ....[92]....
        /*0434*/ 	.word	0x0000b6a0


	//   ....[93]....
        /*0438*/ 	.word	0x0000bb40


	//   ....[94]....
        /*043c*/ 	.word	0x0000bc30


	//   ....[95]....
        /*0440*/ 	.word	0x0000bcd0


	//   ....[96]....
        /*0444*/ 	.word	0x0000bd30


	//   ....[97]....
        /*0448*/ 	.word	0x0000be00


	//   ....[98]....
        /*044c*/ 	.word	0x0000be70


	//   ....[99]....
        /*0450*/ 	.word	0x0000bf40


	//   ....[100]....
        /*0454*/ 	.word	0x0000bfc0


	//   ....[101]....
        /*0458*/ 	.word	0x0000c090


	//   ....[102]....
        /*045c*/ 	.word	0x0000c110


	//   ....[103]....
        /*0460*/ 	.word	0x0000c1f0


	//   ....[104]....
        /*0464*/ 	.word	0x0000c270


	//   ....[105]....
        /*0468*/ 	.word	0x0000c330


	//   ....[106]....
        /*046c*/ 	.word	0x0000c3c0


	//   ....[107]....
        /*0470*/ 	.word	0x0000c420


	//   ....[108]....
        /*0474*/ 	.word	0x0000c4c0


	//   ....[109]....
        /*0478*/ 	.word	0x0000c590


	//   ....[110]....
        /*047c*/ 	.word	0x0000c610


	//   ....[111]....
        /*0480*/ 	.word	0x0000c6e0


	//   ....[112]....
        /*0484*/ 	.word	0x0000c760


	//   ....[113]....
        /*0488*/ 	.word	0x0000c830


	//   ....[114]....
        /*048c*/ 	.word	0x0000c8b0


	//   ....[115]....
        /*0490*/ 	.word	0x0000c980


	//   ....[116]....
        /*0494*/ 	.word	0x0000ca00


	//   ....[117]....
        /*0498*/ 	.word	0x0000cad0


	//   ....[118]....
        /*049c*/ 	.word	0x0000cb50


	//   ....[119]....
        /*04a0*/ 	.word	0x0000cc20


	//   ....[120]....
        /*04a4*/ 	.word	0x0000cc90


	//   ....[121]....
        /*04a8*/ 	.word	0x0000cd50


	//   ....[122]....
        /*04ac*/ 	.word	0x0000ce90


	//   ....[123]....
        /*04b0*/ 	.word	0x0000cf30


	//   ....[124]....
        /*04b4*/ 	.word	0x0000cf90


	//   ....[125]....
        /*04b8*/ 	.word	0x0000d050


	//   ....[126]....
        /*04bc*/ 	.word	0x0000d0b0


	//   ....[127]....
        /*04c0*/ 	.word	0x0000d170


	//   ....[128]....
        /*04c4*/ 	.word	0x0000d1f0


	//   ....[129]....
        /*04c8*/ 	.word	0x0000d2a0


	//   ....[130]....
        /*04cc*/ 	.word	0x0000d300


	//   ....[131]....
        /*04d0*/ 	.word	0x0000d3c0


	//   ....[132]....
        /*04d4*/ 	.word	0x0000d440


	//   ....[133]....
        /*04d8*/ 	.word	0x0000d4f0


	//   ....[134]....
        /*04dc*/ 	.word	0x0000d5d0


	//   ....[135]....
        /*04e0*/ 	.word	0x0000d670


	//   ....[136]....
        /*04e4*/ 	.word	0x0000d6d0


	//   ....[137]....
        /*04e8*/ 	.word	0x0000d7a0


	//   ....[138]....
        /*04ec*/ 	.word	0x0000d840


	//   ....[139]....
        /*04f0*/ 	.word	0x0000d900


	//   ....[140]....
        /*04f4*/ 	.word	0x0000d9a0


	//   ....[141]....
        /*04f8*/ 	.word	0x0000da60


	//   ....[142]....
        /*04fc*/ 	.word	0x0000db00


	//   ....[143]....
        /*0500*/ 	.word	0x0000dbc0


	//   ....[144]....
        /*0504*/ 	.word	0x0000dc60


	//   ....[145]....
        /*0508*/ 	.word	0x0000dd20


	//   ....[146]....
        /*050c*/ 	.word	0x0000de40


	//   ....[147]....
        /*0510*/ 	.word	0x0000dee0


	//   ....[148]....
        /*0514*/ 	.word	0x0000df90


	//   ....[149]....
        /*0518*/ 	.word	0x0000e060


	//   ....[150]....
        /*051c*/ 	.word	0x0000e0d0


	//   ....[151]....
        /*0520*/ 	.word	0x0000e1a0


	//   ....[152]....
        /*0524*/ 	.word	0x0000e220


	//   ....[153]....
        /*0528*/ 	.word	0x0000e300


	//   ....[154]....
        /*052c*/ 	.word	0x0000e370


	//   ....[155]....
        /*0530*/ 	.word	0x0000e450


	//   ....[156]....
        /*0534*/ 	.word	0x0000e4c0


	//   ....[157]....
        /*0538*/ 	.word	0x0000e580


	//   ....[158]....
        /*053c*/ 	.word	0x0000e690


	//----- nvinfo : EIATTR_REG_RECONFIG
	.align		4
.L_330:
        /*0540*/ 	.byte	0x01, 0x54
	.zero		2


	//----- nvinfo : EIATTR_SYSCALL_OFFSETS
	.align		4
        /*0544*/ 	.byte	0x04, 0x46
        /*0546*/ 	.short	(.L_332 - .L_331)


	//   ....[0]....
.L_331:
        /*0548*/ 	.word	0x00001120


	//   ....[1]....
        /*054c*/ 	.word	0x00008750


	//   ....[2]....
        /*0550*/ 	.word	0x00008890


	//   ....[3]....
        /*0554*/ 	.word	0x00008980


	//   ....[4]....
        /*0558*/ 	.word	0x00009810


	//----- nvinfo : EIATTR_MBARRIER_INSTR_OFFSETS
	.align		4
.L_332:
        /*055c*/ 	.byte	0x04, 0x39
        /*055e*/ 	.short	(.L_334 - .L_333)


	//   ....[0]....
.L_333:
        /*0560*/ 	.word	0x00000170
        /*0564*/ 	.word	0x000000ff
        /*0568*/ 	.word	0x0002a800
        /*056c*/ 	.short	0x0100
        /*056e*/ 	.byte	0x08
	.zero		1


	//   ....[1]....
        /*0570*/ 	.word	0x00000180
        /*0574*/ 	.word	0x000000ff
        /*0578*/ 	.word	0x0002a820
        /*057c*/ 	.short	0x0100
        /*057e*/ 	.byte	0x08
	.zero		1


	//   ....[2]....
        /*0580*/ 	.word	0x00000270
        /*0584*/ 	.word	0x000000ff
        /*0588*/ 	.word	0x0002a830
        /*058c*/ 	.short	0x0100
        /*058e*/ 	.byte	0x08
	.zero		1


	//   ....[3]....
        /*0590*/ 	.word	0x00000280
        /*0594*/ 	.word	0x000000ff
        /*0598*/ 	.word	0x0002a840
        /*059c*/ 	.short	0x0100
        /*059e*/ 	.byte	0x08
	.zero		1


	//   ....[4]....
        /*05a0*/ 	.word	0x00000290
        /*05a4*/ 	.word	0x000000ff
        /*05a8*/ 	.word	0x0002a838
        /*05ac*/ 	.short	0x0100
        /*05ae*/ 	.byte	0x08
	.zero		1


	//   ....[5]....
        /*05b0*/ 	.word	0x000002a0
        /*05b4*/ 	.word	0x000000ff
        /*05b8*/ 	.word	0x0002a848
        /*05bc*/ 	.short	0x0100
        /*05be*/ 	.byte	0x08
	.zero		1


	//   ....[6]....
        /*05c0*/ 	.word	0x000003d0
        /*05c4*/ 	.word	0x000000ff
        /*05c8*/ 	.word	0x0002a850
        /*05cc*/ 	.short	0x0100
        /*05ce*/ 	.byte	0x08
	.zero		1


	//   ....[7]....
        /*05d0*/ 	.word	0x000003e0
        /*05d4*/ 	.word	0x000000ff
        /*05d8*/ 	.word	0x0002a860
        /*05dc*/ 	.short	0x0100
        /*05de*/ 	.byte	0x08
	.zero		1


	//   ....[8]....
        /*05e0*/ 	.word	0x000003f0
        /*05e4*/ 	.word	0x000000ff
        /*05e8*/ 	.word	0x0002a858
        /*05ec*/ 	.short	0x0100
        /*05ee*/ 	.byte	0x08
	.zero		1


	//   ....[9]....
        /*05f0*/ 	.word	0x00000400
        /*05f4*/ 	.word	0x000000ff
        /*05f8*/ 	.word	0x0002a868
        /*05fc*/ 	.short	0x0100
        /*05fe*/ 	.byte	0x08
	.zero		1


	//   ....[10]....
        /*0600*/ 	.word	0x000004f0
        /*0604*/ 	.word	0x000000ff
        /*0608*/ 	.word	0x0002a870
        /*060c*/ 	.short	0x0100
        /*060e*/ 	.byte	0x06
	.zero		1


	//   ....[11]....
        /*0610*/ 	.word	0x00000500
        /*0614*/ 	.word	0x000000ff
        /*0618*/ 	.word	0x0002a880
        /*061c*/ 	.short	0x0100
        /*061e*/ 	.byte	0x06
	.zero		1


	//   ....[12]....
        /*0620*/ 	.word	0x00000510
        /*0624*/ 	.word	0x000000ff
        /*0628*/ 	.word	0x0002a878
        /*062c*/ 	.short	0x0100
        /*062e*/ 	.byte	0x06
	.zero		1


	//   ....[13]....
        /*0630*/ 	.word	0x00000520
        /*0634*/ 	.word	0x000000ff
        /*0638*/ 	.word	0x0002a888
        /*063c*/ 	.short	0x0100
        /*063e*/ 	.byte	0x06
	.zero		1


	//   ....[14]....
        /*0640*/ 	.word	0x00000650
        /*0644*/ 	.word	0x000000ff
        /*0648*/ 	.word	0x0002a890
        /*064c*/ 	.short	0x0100
        /*064e*/ 	.byte	0x08
	.zero		1


	//   ....[15]....
        /*0650*/ 	.word	0x00000660
        /*0654*/ 	.word	0x000000ff
        /*0658*/ 	.word	0x0002a8a0
        /*065c*/ 	.short	0x0100
        /*065e*/ 	.byte	0x08
	.zero		1


	//   ....[16]....
        /*0660*/ 	.word	0x00000670
        /*0664*/ 	.word	0x000000ff
        /*0668*/ 	.word	0x0002a898
        /*066c*/ 	.short	0x0100
        /*066e*/ 	.byte	0x08
	.zero		1


	//   ....[17]....
        /*0670*/ 	.word	0x00000680
        /*0674*/ 	.word	0x000000ff
        /*0678*/ 	.word	0x0002a8a8
        /*067c*/ 	.short	0x0100
        /*067e*/ 	.byte	0x08
	.zero		1


	//   ....[18]....
        /*0680*/ 	.word	0x000007c0
        /*0684*/ 	.word	0x000000ff
        /*0688*/ 	.word	0x0002a8b0
        /*068c*/ 	.short	0x0100
        /*068e*/ 	.byte	0x08
	.zero		1


	//   ....[19]....
        /*0690*/ 	.word	0x000007d0
        /*0694*/ 	.word	0x000000ff
        /*0698*/ 	.word	0x0002a8c0
        /*069c*/ 	.short	0x0100
        /*069e*/ 	.byte	0x08
	.zero		1


	//   ....[20]....
        /*06a0*/ 	.word	0x000007e0
        /*06a4*/ 	.word	0x000000ff
        /*06a8*/ 	.word	0x0002a8b8
        /*06ac*/ 	.short	0x0100
        /*06ae*/ 	.byte	0x08
	.zero		1


	//   ....[21]....
        /*06b0*/ 	.word	0x000007f0
        /*06b4*/ 	.word	0x000000ff
        /*06b8*/ 	.word	0x0002a8c8
        /*06bc*/ 	.short	0x0100
        /*06be*/ 	.byte	0x08
	.zero		1


	//   ....[22]....
        /*06c0*/ 	.word	0x00001140
        /*06c4*/ 	.word	0x000000ff
        /*06c8*/ 	.word	0x0002a800
        /*06cc*/ 	.short	0x010a
        /*06ce*/ 	.byte	0x25
	.zero		1


	//   ....[23]....
        /*06d0*/ 	.word	0x000011b0
        /*06d4*/ 	.word	0x000000ff
        /*06d8*/ 	.word	0x0002a830
        /*06dc*/ 	.short	0x010a
        /*06de*/ 	.byte	0x25
	.zero		1


	//   ....[24]....
        /*06e0*/ 	.word	0x00001210
        /*06e4*/ 	.word	0x000000ff
        /*06e8*/ 	.word	0x0002a830
        /*06ec*/ 	.short	0x010a
        /*06ee*/ 	.byte	0x25
	.zero		1


	//   ....[25]....
        /*06f0*/ 	.word	0x00001f10
        /*06f4*/ 	.word	0x000000ff
        /*06f8*/ 	.word	0x00000000
        /*06fc*/ 	.short	0x0101
        /*06fe*/ 	.byte	0x04
	.zero		1


	//   ....[26]....
        /*0700*/ 	.word	0x00003940
        /*0704*/ 	.word	0x000000ff
        /*0708*/ 	.word	0x0002a830
        /*070c*/ 	.short	0x010a
        /*070e*/ 	.byte	0x3b
	.zero		1


	//   ....[27]....
        /*0710*/ 	.word	0x00003980
        /*0714*/ 	.word	0x000000ff
        /*0718*/ 	.word	0x0002a830
        /*071c*/ 	.short	0x010a
        /*071e*/ 	.byte	0x3b
	.zero		1


	//   ....[28]....
        /*0720*/ 	.word	0x000041d0
        /*0724*/ 	.word	0x000000ff
        /*0728*/ 	.word	0x0002a850
        /*072c*/ 	.short	0x010a
        /*072e*/ 	.byte	0x05
	.zero		1


	//   ....[29]....
        /*0730*/ 	.word	0x00004210
        /*0734*/ 	.word	0x000000ff
        /*0738*/ 	.word	0x0002a850
        /*073c*/ 	.short	0x010a
        /*073e*/ 	.byte	0x05
	.zero		1


	//   ....[30]....
        /*0740*/ 	.word	0x00004890
        /*0744*/ 	.word	0x000000ff
        /*0748*/ 	.word	0x00000000
        /*074c*/ 	.short	0x0101
        /*074e*/ 	.byte	0x3b
	.zero		1


	//   ....[31]....
        /*0750*/ 	.word	0x000058e0
        /*0754*/ 	.word	0x000000ff
        /*0758*/ 	.word	0x00000000
        /*075c*/ 	.short	0x0101
        /*075e*/ 	.byte	0x04
	.zero		1


	//   ....[32]....
        /*0760*/ 	.word	0x00005eb0
        /*0764*/ 	.word	0x000000ff
        /*0768*/ 	.word	0x0002a850
        /*076c*/ 	.short	0x010a
        /*076e*/ 	.byte	0x05
	.zero		1


	//   ....[33]....
        /*0770*/ 	.word	0x00005ef0
        /*0774*/ 	.word	0x000000ff
        /*0778*/ 	.word	0x0002a850
        /*077c*/ 	.short	0x010a
        /*077e*/ 	.byte	0x05
	.zero		1


	//   ....[34]....
        /*0780*/ 	.word	0x000063d0
        /*0784*/ 	.word	0x000000ff
        /*0788*/ 	.word	0x00000000
        /*078c*/ 	.short	0x0101
        /*078e*/ 	.byte	0x04
	.zero		1


	//   ....[35]....
        /*0790*/ 	.word	0x00006fa0
        /*0794*/ 	.word	0x000000ff
        /*0798*/ 	.word	0x00000000
        /*079c*/ 	.short	0x0101
        /*079e*/ 	.byte	0x04
	.zero		1


	//   ....[36]....
        /*07a0*/ 	.word	0x00008ff0
        /*07a4*/ 	.word	0x000000ff
        /*07a8*/ 	.word	0x0002a840
        /*07ac*/ 	.short	0x010a
        /*07ae*/ 	.byte	0x2d
	.zero		1


	//   ....[37]....
        /*07b0*/ 	.word	0x000095d0
        /*07b4*/ 	.word	0x000000ff
        /*07b8*/ 	.word	0x0002a830
        /*07bc*/ 	.short	0x0107
        /*07be*/ 	.byte	0x2d
	.zero		1


	//   ....[38]....
        /*07c0*/ 	.word	0x00009640
        /*07c4*/ 	.word	0x000000ff
        /*07c8*/ 	.word	0x0002a830
        /*07cc*/ 	.short	0x0101
        /*07ce*/ 	.byte	0x2d
	.zero		1


	//   ....[39]....
        /*07d0*/ 	.word	0x00009fc0
        /*07d4*/ 	.word	0x000000ff
        /*07d8*/ 	.word	0x0002a800
        /*07dc*/ 	.short	0x0107
        /*07de*/ 	.byte	0x2d
	.zero		1


	//   ....[40]....
        /*07e0*/ 	.word	0x0000a020
        /*07e4*/ 	.word	0x000000ff
        /*07e8*/ 	.word	0x0002a800
        /*07ec*/ 	.short	0x0101
        /*07ee*/ 	.byte	0x2d
	.zero		1


	//   ....[41]....
        /*07f0*/ 	.word	0x0000a030
        /*07f4*/ 	.word	0x000000ff
        /*07f8*/ 	.word	0x0002a820
        /*07fc*/ 	.short	0x010a
        /*07fe*/ 	.byte	0x2d
	.zero		1


	//   ....[42]....
        /*0800*/ 	.word	0x0000a3a0
        /*0804*/ 	.word	0x00000008
        /*0808*/ 	.word	0x0002a840
        /*080c*/ 	.short	0x010a
        /*080e*/ 	.byte	0x3f
	.zero		1


	//   ....[43]....
        /*0810*/ 	.word	0x0000a8b0
        /*0814*/ 	.word	0x00000008
        /*0818*/ 	.word	0x0002a830
        /*081c*/ 	.short	0x0107
        /*081e*/ 	.byte	0x3f
	.zero		1


	//   ....[44]....
        /*0820*/ 	.word	0x0000a960
        /*0824*/ 	.word	0x00000008
        /*0828*/ 	.word	0x0002a830
        /*082c*/ 	.short	0x0101
        /*082e*/ 	.byte	0x3f
	.zero		1


	//   ....[45]....
        /*0830*/ 	.word	0x0000a9c0
        /*0834*/ 	.word	0x00000004
        /*0838*/ 	.word	0x0002a860
        /*083c*/ 	.short	0x010a
        /*083e*/ 	.byte	0x3f
	.zero		1


	//   ....[46]....
        /*0840*/ 	.word	0x0000adc0
        /*0844*/ 	.word	0x00000004
        /*0848*/ 	.word	0x0002a850
        /*084c*/ 	.short	0x0107
        /*084e*/ 	.byte	0x3f
	.zero		1


	//   ....[47]....
        /*0850*/ 	.word	0x0000af10
        /*0854*/ 	.word	0x00000004
        /*0858*/ 	.word	0x0002a850
        /*085c*/ 	.short	0x0101
        /*085e*/ 	.byte	0x3f
	.zero		1


	//   ....[48]....
        /*0860*/ 	.word	0x0000b0a0
        /*0864*/ 	.word	0x00000000
        /*0868*/ 	.word	0x0002a860
        /*086c*/ 	.short	0x010a
        /*086e*/ 	.byte	0x3f
	.zero		1


	//   ....[49]....
        /*0870*/ 	.word	0x0000b4e0
        /*0874*/ 	.word	0x00000000
        /*0878*/ 	.word	0x0002a850
        /*087c*/ 	.short	0x0107
        /*087e*/ 	.byte	0x3f
	.zero		1


	//   ....[50]....
        /*0880*/ 	.word	0x0000b5a0
        /*0884*/ 	.word	0x00000000
        /*0888*/ 	.word	0x0002a850
        /*088c*/ 	.short	0x0101
        /*088e*/ 	.byte	0x3f
	.zero		1


	//   ....[51]....
        /*0890*/ 	.word	0x0000b630
        /*0894*/ 	.word	0x00000007
        /*0898*/ 	.word	0x0002a820
        /*089c*/ 	.short	0x010a
        /*089e*/ 	.byte	0x3f
	.zero		1


	//   ....[52]....
        /*08a0*/ 	.word	0x0000b790
        /*08a4*/ 	.word	0x00000005
        /*08a8*/ 	.word	0x0002a840
        /*08ac*/ 	.short	0x010a
        /*08ae*/ 	.byte	0x3f
	.zero		1


	//   ....[53]....
        /*08b0*/ 	.word	0x0000b830
        /*08b4*/ 	.word	0x00000003
        /*08b8*/ 	.word	0x0002a840
        /*08bc*/ 	.short	0x010a
        /*08be*/ 	.byte	0x3f
	.zero		1


	//   ....[54]....
        /*08c0*/ 	.word	0x0000b870
        /*08c4*/ 	.word	0x00000005
        /*08c8*/ 	.word	0x0002a860
        /*08cc*/ 	.short	0x010a
        /*08ce*/ 	.byte	0x3f
	.zero		1


	//   ....[55]....
        /*08d0*/ 	.word	0x0000b8b0
        /*08d4*/ 	.word	0x00000003
        /*08d8*/ 	.word	0x0002a860
        /*08dc*/ 	.short	0x010a
        /*08de*/ 	.byte	0x3f
	.zero		1


	//   ....[56]....
        /*08e0*/ 	.word	0x0000b920
        /*08e4*/ 	.word	0x00000000
        /*08e8*/ 	.word	0x0002a800
        /*08ec*/ 	.short	0x010a
        /*08ee*/ 	.byte	0x3f
	.zero		1


	//   ....[57]....
        /*08f0*/ 	.word	0x0000b980
        /*08f4*/ 	.word	0x00000004
        /*08f8*/ 	.word	0x0002a830
        /*08fc*/ 	.short	0x010a
        /*08fe*/ 	.byte	0x3f
	.zero		1


	//   ....[58]....
        /*0900*/ 	.word	0x0000b9e0
        /*0904*/ 	.word	0x0000000b
        /*0908*/ 	.word	0x0002a830
        /*090c*/ 	.short	0x010a
        /*090e*/ 	.byte	0x3f
	.zero		1


	//   ....[59]....
        /*0910*/ 	.word	0x0000ba40
        /*0914*/ 	.word	0x00000009
        /*0918*/ 	.word	0x0002a850
        /*091c*/ 	.short	0x010a
        /*091e*/ 	.byte	0x3f
	.zero		1


	//   ....[60]....
        /*0920*/ 	.word	0x0000baa0
        /*0924*/ 	.word	0x00000004
        /*0928*/ 	.word	0x0002a850
        /*092c*/ 	.short	0x010a
        /*092e*/ 	.byte	0x3f
	.zero		1


	//   ....[61]....
        /*0930*/ 	.word	0x0000bb80
        /*0934*/ 	.word	0x00000003
        /*0938*/ 	.word	0x0002a840
        /*093c*/ 	.short	0x010a
        /*093e*/ 	.byte	0x3f
	.zero		1


	//   ....[62]....
        /*0940*/ 	.word	0x0000cd90
        /*0944*/ 	.word	0x00000003
        /*0948*/ 	.word	0x0002a820
        /*094c*/ 	.short	0x010a
        /*094e*/ 	.byte	0x3f
	.zero		1


	//   ....[63]....
        /*0950*/ 	.word	0x0000cde0
        /*0954*/ 	.word	0x00000008
        /*0958*/ 	.word	0x0002a840
        /*095c*/ 	.short	0x010a
        /*095e*/ 	.byte	0x3f
	.zero		1


	//   ....[64]....
        /*0960*/ 	.word	0x0000d520
        /*0964*/ 	.word	0x00000004
        /*0968*/ 	.word	0x0002a860
        /*096c*/ 	.short	0x010a
        /*096e*/ 	.byte	0x3f
	.zero		1


	//   ....[65]....
        /*0970*/ 	.word	0x0000dd90
        /*0974*/ 	.word	0x00000000
        /*0978*/ 	.word	0x0002a860
        /*097c*/ 	.short	0x010a
        /*097e*/ 	.byte	0x3f
	.zero		1


	//   ....[66]....
        /*0980*/ 	.word	0x0000e5b0
        /*0984*/ 	.word	0x00000007
        /*0988*/ 	.word	0x0002a820
        /*098c*/ 	.short	0x010a
        /*098e*/ 	.byte	0x3f
	.zero		1


	//   ....[67]....
        /*0990*/ 	.word	0x0000e750
        /*0994*/ 	.word	0x00000005
        /*0998*/ 	.word	0x0002a840
        /*099c*/ 	.short	0x010a
        /*099e*/ 	.byte	0x3f
	.zero		1


	//   ....[68]....
        /*09a0*/ 	.word	0x0000e7a0
        /*09a4*/ 	.word	0x00000003
        /*09a8*/ 	.word	0x0002a840
        /*09ac*/ 	.short	0x010a
        /*09ae*/ 	.byte	0x3f
	.zero		1


	//   ....[69]....
        /*09b0*/ 	.word	0x0000e7f0
        /*09b4*/ 	.word	0x00000005
        /*09b8*/ 	.word	0x0002a860
        /*09bc*/ 	.short	0x010a
        /*09be*/ 	.byte	0x3f
	.zero		1


	//----- nvinfo : EIATTR_NUM_MBARRIERS
	.align		4
.L_334:
        /*09c0*/ 	.byte	0x03, 0x38
        /*09c2*/ 	.short	0x0016


	//----- nvinfo : EIATTR_EXIT_INSTR_OFFSETS
	.align		4
        /*09c4*/ 	.byte	0x04, 0x1c
        /*09c6*/ 	.short	(.L_336 - .L_335)


	//   ....[0]....
.L_335:
        /*09c8*/ 	.word	0x0000b900


	//----- nvinfo : EIATTR_MAX_THREADS
	.align		4
.L_336:
        /*09cc*/ 	.byte	0x04, 0x05
        /*09ce*/ 	.short	(.L_338 - .L_337)
.L_337:
        /*09d0*/ 	.word	0x00000180
        /*09d4*/ 	.word	0x00000001
        /*09d8*/ 	.word	0x00000001


	//----- nvinfo : EIATTR_CRS_STACK_SIZE
	.align		4
.L_338:
        /*09dc*/ 	.byte	0x04, 0x1e
        /*09de*/ 	.short	(.L_340 - .L_339)
.L_339:
        /*09e0*/ 	.word	0x00000000


	//----- nvinfo : EIATTR_CBANK_PARAM_SIZE
	.align		4
.L_340:
        /*09e4*/ 	.byte	0x03, 0x19
        /*09e6*/ 	.short	0x0a70


	//----- nvinfo : EIATTR_PARAM_CBANK
	.align		4
        /*09e8*/ 	.byte	0x04, 0x0a
        /*09ea*/ 	.short	(.L_342 - .L_341)
	.align		4
.L_341:
        /*09ec*/ 	.word	index@(.nv.constant0._ZN7cutlass13device_kernelIN5flash11enable_sm90INS1_16FlashAttnFwdSm90INS1_25CollectiveMainloopFwdSm90ILi2EN4cute5tupleIJNS5_1CILi1EEES8_S8_EEENS6_IJNS7_ILi128EEENS7_ILi96EEENS7_ILi192EEEEEELi128ENS_6half_tEfNS_4arch4Sm90ELb0ELb0ELb1ELb0ELb1ELb0ELb0ELb1ELb1ELb1ELb1ELb0EEENS1_21CollectiveEpilogueFwdINS6_IJSA_SA_SB_EEES9_SE_SG_Li256ELb0ELb1ELb1ELb0EEENS1_19SingleTileSchedulerILb0ELb1ELb1ELi128EEEEEEEEEvNT_6ParamsE)
        /*09f0*/ 	.short	0x0210
        /*09f2*/ 	.short	0x0a70


	//----- nvinfo : EIATTR_SW_WAR
	.align		4
.L_342:
        /*09f4*/ 	.byte	0x04, 0x36
        /*09f6*/ 	.short	(.L_344 - .L_343)
.L_343:
        /*09f8*/ 	.word	0x00000008
.L_344:


//--------------------- .nv.info._ZN7cutlass13device_kernelIN5flash11enable_sm90INS1_16FlashAttnFwdSm90INS1_25CollectiveMainloopFwdSm90ILi2EN4cute5tupleIJNS5_1CILi1EEES8_S8_EEENS6_IJNS7_ILi128EEENS7_ILi96EEENS7_ILi192EEEEEELi128ENS_6half_tEfNS_4arch4Sm90ELb0ELb0ELb1ELb1ELb1ELb0ELb0ELb1ELb1ELb1ELb1ELb0EEENS1_21CollectiveEpilogueFwdINS6_IJSA_SA_SB_EEES9_SE_SG_Li256ELb1ELb1ELb1ELb0EEENS1_36VarlenDynamicPersistentTileSchedulerILi128ELi96ELi256ELi128ELb1ELb1ELb1ELb0ELb1ELb1EEEEEEEEEvNT_6ParamsE --------------------------
	.section	.nv.info._ZN7cutlass13device_kernelIN5flash11enable_sm90INS1_16FlashAttnFwdSm90INS1_25CollectiveMainloopFwdSm90ILi2EN4cute5tupleIJNS5_1CILi1EEES8_S8_EEENS6_IJNS7_ILi128EEENS7_ILi96EEENS7_ILi192EEEEEELi128ENS_6half_tEfNS_4arch4Sm90ELb0ELb0ELb1ELb1ELb1ELb0ELb0ELb1ELb1ELb1ELb1ELb0EEENS1_21CollectiveEpilogueFwdINS6_IJSA_SA_SB_EEES9_SE_SG_Li256ELb1ELb1ELb1ELb0EEENS1_36VarlenDynamicPersistentTileSchedulerILi128ELi96ELi256ELi128ELb1ELb1ELb1ELb0ELb1ELb1EEEEEEEEEvNT_6ParamsE,"",@"SHT_CUDA_INFO"
	.sectionflags	@""
	.align	4


	//----- nvinfo : EIATTR_CUDA_API_VERSION
	.align		4
        /*0000*/ 	.byte	0x04, 0x37
        /*0002*/ 	.short	(.L_346 - .L_345)
.L_345:
        /*0004*/ 	.word	0x00000082


	//----- nvinfo : EIATTR_KPARAM_INFO
	.align		4
.L_346:
        /*0008*/ 	.byte	0x04, 0x17
        /*000a*/ 	.short	(.L_348 - .L_347)
.L_347:
        /*000c*/ 	.word	0x00000000
        /*0010*/ 	.short	0x0000
        /*0012*/ 	.short	0x0070
        /*0014*/ 	.byte	0x00, 0xf0, 0x01, 0x2a


	//----- nvinfo : EIATTR_SPARSE_MMA_MASK
	.align		4
.L_348:
        /*0018*/ 	.byte	0x03, 0x50
        /*001a*/ 	.short	0x0000


	//----- nvinfo : EIATTR_MAXREG_COUNT
	.align		4
        /*001c*/ 	.byte	0x03, 0x1b
        /*001e*/ 	.short	0x00a8


	//----- nvinfo : EIATTR_NUM_BARRIERS
	.align		4
        /*0020*/ 	.byte	0x02, 0x4c
        /*0022*/ 	.byte	0x09
	.zero		1


	//----- nvinfo : EIATTR_EXTERNS
	.align		4
        /*0024*/ 	.byte	0x04, 0x0f
        /*0026*/ 	.short	(.L_350 - .L_349)


	//   ....[0]....
	.align		4
.L_349:
        /*0028*/ 	.word	index@(__assertfail)


	//----- nvinfo : EIATTR_ANNOTATIONS
	.align		4
.L_350:
        /*002c*/ 	.byte	0x04, 0x55
        /*002e*/ 	.short	(.L_352 - .L_351)


	//   ....[0]....
.L_351:
        /*0030*/ 	.word	0x00000001
        /*0034*/ 	.byte	0xa0, 0x08, 0x00, 0x00, 0x01, 0x00, 0x00, 0x00, 0xa0, 0x09, 0x00, 0x00, 0x01, 0x00, 0x00, 0x00
        /* <DEDUP_REMOVED lines=10> */
        /*00e4*/ 	.byte	0x40, 0xfb, 0x00, 0x00


	//----- nvinfo : EIATTR_MERCURY_ISA_VERSION
	.align		4
.L_352:
        /*00e8*/ 	.byte	0x03, 0x5f
        /*00ea*/ 	.short	0x0101


	//----- nvinfo : EIATTR_UNUSED_LOAD_BYTE_OFFSET
	.align		4
        /*00ec*/ 	.byte	0x04, 0x44
        /*00ee*/ 	.short	(.L_354 - .L_353)


	//   ....[0]....
.L_353:
        /*00f0*/ 	.word	0x00000950
        /*00f4*/ 	.word	0x0000fff0


	//   ....[1]....
        /*00f8*/ 	.word	0x00007320
        /*00fc*/ 	.word	0x0000fff0


	//----- nvinfo : EIATTR_INT_WARP_WIDE_INSTR_OFFSETS
	.align		4
.L_354:
        /*0100*/ 	.byte	0x04, 0x31
        /*0102*/ 	.short	(.L_356 - .L_355)


	//   ....[0]....
.L_355:
        /*0104*/ 	.word	0x000000c0


	//   ....[1]....
        /*0108*/ 	.word	0x000000d0


	//   ....[2]....
        /*010c*/ 	.word	0x00000170


	//   ....[3]....
        /*0110*/ 	.word	0x0000b810


	//   ....[4]....
        /*0114*/ 	.word	0x0000b8a0


	//   ....[5]....
        /*0118*/ 	.word	0x0000e6c0


	//   ....[6]....
        /*011c*/ 	.word	0x0000e750


	//----- nvinfo : EIATTR_COOP_GROUP_MASK_REGIDS
	.align		4
.L_356:
        /*0120*/ 	.byte	0x04, 0x29
        /*0122*/ 	.short	(.L_358 - .L_357)


	//   ....[0]....
.L_357:
        /*0124*/ 	.word	0xffffffff


	//   ....[1]....
        /*0128*/ 	.word	0xffffffff


	//   ....[2]....
        /*012c*/ 	.word	0xffffffff


	//   ....[3]....
        /*0130*/ 	.word	0xffffffff


	//   ....[4]....
        /*0134*/ 	.word	0xffffffff


	//   ....[5]....
        /*0138*/ 	.word	0xffffffff


	//   ....[6]....
        /*013c*/ 	.word	0xffffffff


	//   ....[7]....
        /*0140*/ 	.word	0xffffffff


	//   ....[8]....
        /*0144*/ 	.word	0xffffffff


	//   ....[9]....
        /*0148*/ 	.word	0xffffffff


	//   ....[10]....
        /*014c*/ 	.word	0xffffffff


	//   ....[11]....
        /*0150*/ 	.word	0xffffffff


	//   ....[12]....
        /*0154*/ 	.word	0xffffffff


	//   ....[13]....
        /*0158*/ 	.word	0xffffffff


	//   ....[14]....
        /*015c*/ 	.word	0xffffffff


	//   ....[15]....
        /*0160*/ 	.word	0xffffffff


	//   ....[16]....
        /*0164*/ 	.word	0xffffffff


	//   ....[17]....
        /*0168*/ 	.word	0xffffffff


	//   ....[18]....
        /*016c*/ 	.word	0xffffffff


	//   ....[19]....
        /*0170*/ 	.word	0xffffffff


	//   ....[20]....
        /*0174*/ 	.word	0xffffffff


	//   ....[21]....
        /*0178*/ 	.word	0xffffffff


	//   ....[22]....
        /*017c*/ 	.word	0xffffffff


	//   ....[23]....
        /*0180*/ 	.word	0xffffffff


	//   ....[24]....
        /*0184*/ 	.word	0xffffffff


	//   ....[25]....
        /*0188*/ 	.word	0xffffffff


	//   ....[26]....
        /*018c*/ 	.word	0xffffffff


	//   ....[27]....
        /*0190*/ 	.word	0xffffffff


	//   ....[28]....
        /*0194*/ 	.word	0xffffffff


	//   ....[29]....
        /*0198*/ 	.word	0xffffffff


	//   ....[30]....
        /*019c*/ 	.word	0xffffffff


	//   ....[31]....
        /*01a0*/ 	.word	0xffffffff


	//   ....[32]....
        /*01a4*/ 	.word	0xffffffff


	//   ....[33]....
        /*01a8*/ 	.word	0xffffffff


	//   ....[34]....
        /*01ac*/ 	.word	0xffffffff


	//   ....[35]....
        /*01b0*/ 	.word	0xffffffff


	//   ....[36]....
        /*01b4*/ 	.word	0xffffffff


	//   ....[37]....
        /*01b8*/ 	.word	0xffffffff


	//   ....[38]....
        /*01bc*/ 	.word	0xffffffff


	//   ....[39]....
        /*01c0*/ 	.word	0xffffffff


	//   ....[40]....
        /*01c4*/ 	.word	0xffffffff


	//   ....[41]....
        /*01c8*/ 	.word	0xffffffff


	//   ....[42]....
        /*01cc*/ 	.word	0xffffffff


	//   ....[43]....
        /*01d0*/ 	.word	0xffffffff


	//   ....[44]....
        /*01d4*/ 	.word	0xffffffff


	//   ....[45]....
        /*01d8*/ 	.word	0xffffffff


	//   ....[46]....
        /*01dc*/ 	.word	0xffffffff


	//   ....[47]....
        /*01e0*/ 	.word	0xffffffff


	//   ....[48]....
        /*01e4*/ 	.word	0xffffffff


	//   ....[49]....
        /*01e8*/ 	.word	0xffffffff


	//   ....[50]....
        /*01ec*/ 	.word	0xffffffff


	//   ....[51]....
        /*01f0*/ 	.word	0xffffffff


	//   ....[52]....
        /*01f4*/ 	.word	0xffffffff


	//   ....[53]....
        /*01f8*/ 	.word	0xffffffff


	//   ....[54]....
        /*01fc*/ 	.word	0xffffffff


	//   ....[55]....
        /*0200*/ 	.word	0xffffffff


	//   ....[56]....
        /*0204*/ 	.word	0xffffffff


	//   ....[57]....
        /*0208*/ 	.word	0xffffffff


	//   ....[58]....
        /*020c*/ 	.word	0xffffffff


	//   ....[59]....
        /*0210*/ 	.word	0xffffffff


	//   ....[60]....
        /*0214*/ 	.word	0xffffffff


	//   ....[61]....
        /*0218*/ 	.word	0xffffffff


	//   ....[62]....
        /*021c*/ 	.word	0xffffffff


	//   ....[63]....
        /*0220*/ 	.word	0xffffffff


	//   ....[64]....
        /*0224*/ 	.word	0xffffffff


	//   ....[65]....
        /*0228*/ 	.word	0xffffffff


	//   ....[66]....
        /*022c*/ 	.word	0xffffffff


	//   ....[67]....
        /*0230*/ 	.word	0xffffffff


	//   ....[68]....
        /*0234*/ 	.word	0xffffffff


	//   ....[69]....
        /*0238*/ 	.word	0xffffffff


	//   ....[70]....
        /*023c*/ 	.word	0xffffffff


	//   ....[71]....
        /*0240*/ 	.word	0xffffffff


	//   ....[72]....
        /*0244*/ 	.word	0xffffffff


	//   ....[73]....
        /*0248*/ 	.word	0xffffffff


	//   ....[74]....
        /*024c*/ 	.word	0xffffffff


	//   ....[75]....
        /*0250*/ 	.word	0xffffffff


	//   ....[76]....
        /*0254*/ 	.word	0xffffffff


	//   ....[77]....
        /*0258*/ 	.word	0xffffffff


	//   ....[78]....
        /*025c*/ 	.word	0xffffffff


	//   ....[79]....
        /*0260*/ 	.word	0xffffffff


	//   ....[80]....
        /*0264*/ 	.word	0xffffffff


	//   ....[81]....
        /*0268*/ 	.word	0xffffffff


	//   ....[82]....
        /*026c*/ 	.word	0xffffffff


	//   ....[83]....
        /*0270*/ 	.word	0xffffffff


	//   ....[84]....
        /*0274*/ 	.word	0xffffffff


	//   ....[85]....
        /*0278*/ 	.word	0xffffffff


	//   ....[86]....
        /*027c*/ 	.word	0xffffffff


	//   ....[87]....
        /*0280*/ 	.word	0xffffffff


	//   ....[88]....
        /*0284*/ 	.word	0xffffffff


	//   ....[89]....
        /*0288*/ 	.word	0xffffffff


	//   ....[90]....
        /*028c*/ 	.word	0xffffffff


	//   ....[91]....
        /*0290*/ 	.word	0xffffffff


	//   ....[92]....
        /*0294*/ 	.word	0xffffffff


	//   ....[93]....
        /*0298*/ 	.word	0xffffffff


	//   ....[94]....
        /*029c*/ 	.word	0xffffffff


	//   ....[95]....
        /*02a0*/ 	.word	0xffffffff


	//   ....[96]....
        /*02a4*/ 	.word	0xffffffff


	//   ....[97]....
        /*02a8*/ 	.word	0xffffffff


	//   ....[98]....
        /*02ac*/ 	.word	0xffffffff


	//   ....[99]....
        /*02b0*/ 	.word	0xffffffff


	//   ....[100]....
        /*02b4*/ 	.word	0xffffffff


	//   ....[101]....
        /*02b8*/ 	.word	0xffffffff


	//   ....[102]....
        /*02bc*/ 	.word	0xffffffff


	//   ....[103]....
        /*02c0*/ 	.word	0xffffffff


	//   ....[104]....
        /*02c4*/ 	.word	0xffffffff


	//   ....[105]....
        /*02c8*/ 	.word	0xffffffff


	//   ....[106]....
        /*02cc*/ 	.word	0xffffffff


	//   ....[107]....
        /*02d0*/ 	.word	0xffffffff


	//   ....[108]....
        /*02d4*/ 	.word	0xffffffff


	//   ....[109]....
        /*02d8*/ 	.word	0xffffffff


	//   ....[110]....
        /*02dc*/ 	.word	0xffffffff


	//   ....[111]....
        /*02e0*/ 	.word	0xffffffff


	//   ....[112]....
        /*02e4*/ 	.word	0xffffffff


	//   ....[113]....
        /*02e8*/ 	.word	0xffffffff


	//   ....[114]....
        /*02ec*/ 	.word	0xffffffff


	//   ....[115]....
        /*02f0*/ 	.word	0xffffffff


	//   ....[116]....
        /*02f4*/ 	.word	0xffffffff


	//   ....[117]....
        /*02f8*/ 	.word	0xffffffff


	//   ....[118]....
        /*02fc*/ 	.word	0xffffffff


	//   ....[119]....
        /*0300*/ 	.word	0xffffffff


	//   ....[120]....
        /*0304*/ 	.word	0xffffffff


	//   ....[121]....
        /*0308*/ 	.word	0xffffffff


	//   ....[122]....
        /*030c*/ 	.word	0xffffffff


	//   ....[123]....
        /*0310*/ 	.word	0xffffffff


	//   ....[124]....
        /*0314*/ 	.word	0xffffffff


	//   ....[125]....
        /*0318*/ 	.word	0xffffffff


	//   ....[126]....
        /*031c*/ 	.word	0xffffffff


	//   ....[127]....
        /*0320*/ 	.word	0xffffffff


	//   ....[128]....
        /*0324*/ 	.word	0xffffffff


	//   ....[129]....
        /*0328*/ 	.word	0xffffffff


	//   ....[130]....
        /*032c*/ 	.word	0xffffffff


	//   ....[131]....
        /*0330*/ 	.word	0xffffffff


	//   ....[132]....
        /*0334*/ 	.word	0xffffffff


	//   ....[133]....
        /*0338*/ 	.word	0xffffffff


	//   ....[134]....
        /*033c*/ 	.word	0xffffffff


	//   ....[135]....
        /*0340*/ 	.word	0xffffffff


	//   ....[136]....
        /*0344*/ 	.word	0xffffffff


	//   ....[137]....
        /*0348*/ 	.word	0xffffffff


	//   ....[138]....
        /*034c*/ 	.word	0xffffffff


	//   ....[139]....
        /*0350*/ 	.word	0xffffffff


	//   ....[140]....
        /*0354*/ 	.word	0xffffffff


	//   ....[141]....
        /*0358*/ 	.word	0xffffffff


	//   ....[142]....
        /*035c*/ 	.word	0xffffffff


	//   ....[143]....
        /*0360*/ 	.word	0x0500000f


	//   ....[144]....
        /*0364*/ 	.word	0x0500000f


	//   ....[145]....
        /*0368*/ 	.word	0x0500000f


	//   ....[146]....
        /*036c*/ 	.word	0x0500000f


	//   ....[147]....
        /*0370*/ 	.word	0x0500000f


	//   ....[148]....
        /*0374*/ 	.word	0x0500000f


	//   ....[149]....
        /*0378*/ 	.word	0x0500000f


	//   ....[150]....
        /*037c*/ 	.word	0x0500000f


	//   ....[151]....
        /*0380*/ 	.word	0x0500000f


	//   ....[152]....
        /*0384*/ 	.word	0x0500000f


	//   ....[153]....
        /*0388*/ 	.word	0x0500000f


	//   ....[154]....
        /*038c*/ 	.word	0x0500000f


	//   ....[155]....
        /*0390*/ 	.word	0x0500000f


	//   ....[156]....
        /*0394*/ 	.word	0x0500000f


	//   ....[157]....
        /*0398*/ 	.word	0x0500000f


	//   ....[158]....
        /*039c*/ 	.word	0x0500000f


	//   ....[159]....
        /*03a0*/ 	.word	0x0500000f


	//   ....[160]....
        /*03a4*/ 	.word	0x0500000f


	//   ....[161]....
        /*03a8*/ 	.word	0x0500000f


	//   ....[162]....
        /*03ac*/ 	.word	0x0500000f


	//   ....[163]....
        /*03b0*/ 	.word	0x0500000f


	//   ....[164]....
        /*03b4*/ 	.word	0x0500000f


	//   ....[165]....
        /*03b8*/ 	.word	0x0500000f


	//   ....[166]....
        /*03bc*/ 	.word	0x0500000f


	//   ....[167]....
        /*03c0*/ 	.word	0x0500000f


	//   ....[168]....
        /*03c4*/ 	.word	0x0500000f


	//   ....[169]....
        /*03c8*/ 	.word	0x0500000f


	//   ....[170]....
        /*03cc*/ 	.word	0x0500000f


	//   ....[171]....
        /*03d0*/ 	.word	0x0500000f


	//   ....[172]....
        /*03d4*/ 	.word	0x0500000f


	//   ....[173]....
        /*03d8*/ 	.word	0x0500000f


	//   ....[174]....
        /*03dc*/ 	.word	0x0500000f


	//   ....[175]....
        /*03e0*/ 	.word	0x0500000f


	//   ....[176]....
        /*03e4*/ 	.word	0x0500000f


	//   ....[177]....
        /*03e8*/ 	.word	0x0500000f


	//   ....[178]....
        /*03ec*/ 	.word	0x0500000f


	//   ....[179]....
        /*03f0*/ 	.word	0x0500000f


	//   ....[180]....
        /*03f4*/ 	.word	0x0500000f


	//   ....[181]....
        /*03f8*/ 	.word	0x0500000f


	//   ....[182]....
        /*03fc*/ 	.word	0x0500000f


	//   ....[183]....
        /*0400*/ 	.word	0x0500000f


	//   ....[184]....
        /*0404*/ 	.word	0x0500000f


	//   ....[185]....
        /*0408*/ 	.word	0x0500000f


	//   ....[186]....
        /*040c*/ 	.word	0x0500000f


	//   ....[187]....
        /*0410*/ 	.word	0x0500000f


	//   ....[188]....
        /*0414*/ 	.word	0x0500000f


	//   ....[189]....
        /*0418*/ 	.word	0x0500000f


	//   ....[190]....
        /*041c*/ 	.word	0x0500000f


	//   ....[191]....
        /*0420*/ 	.word	0x0500000f


	//   ....[192]....
        /*0424*/ 	.word	0x0500000f


	//   ....[193]....
        /*0428*/ 	.word	0x0500000f


	//   ....[194]....
        /*042c*/ 	.word	0x0500000f


	//   ....[195]....
        /*0430*/ 	.word	0x0500000f


	//   ....[196]....
        /*0434*/ 	.word	0x0500000f


	//   ....[197]....
        /*0438*/ 	.word	0x0500000f


	//   ....[198]....
        /*043c*/ 	.word	0x0500000f


	//   ....[199]....
        /*0440*/ 	.word	0x0500000f


	//   ....[200]....
        /*0444*/ 	.word	0x0500000f


	//   ....[201]....
        /*0448*/ 	.word	0x0500000f


	//   ....[202]....
        /*044c*/ 	.word	0x0500000f


	//   ....[203]....
        /*0450*/ 	.word	0x0500000f


	//   ....[204]....
        /*0454*/ 	.word	0x0500000f


	//   ....[205]....
        /*0458*/ 	.word	0x0500000f


	//   ....[206]....
        /*045c*/ 	.word	0x0500000f


	//   ....[207]....
        /*0460*/ 	.word	0x0500000f


	//   ....[208]....
        /*0464*/ 	.word	0x0500000f


	//   ....[209]....
        /*0468*/ 	.word	0x0500000f


	//   ....[210]....
        /*046c*/ 	.word	0x0500000f


	//   ....[211]....
        /*0470*/ 	.word	0x0500000f


	//   ....[212]....
        /*0474*/ 	.word	0x0500000f


	//   ....[213]....
        /*0478*/ 	.word	0x0500000f


	//   ....[214]....
        /*047c*/ 	.word	0x0500000f


	//   ....[215]....
        /*0480*/ 	.word	0x0500000f


	//   ....[216]....
        /*0484*/ 	.word	0x0500000f


	//   ....[217]....
        /*0488*/ 	.word	0x0500000f


	//   ....[218]....
        /*048c*/ 	.word	0x0500000f


	//   ....[219]....
        /*0490*/ 	.word	0x0500000f


	//   ....[220]....
        /*0494*/ 	.word	0x0500000f


	//   ....[221]....
        /*0498*/ 	.word	0x0500000f


	//   ....[222]....
        /*049c*/ 	.word	0x0500000f


	//   ....[223]....
        /*04a0*/ 	.word	0x0500000f


	//   ....[224]....
        /*04a4*/ 	.word	0x0500000f


	//   ....[225]....
        /*04a8*/ 	.word	0x0500000f


	//   ....[226]....
        /*04ac*/ 	.word	0x0500000f


	//----- nvinfo : EIATTR_COOP_GROUP_INSTR_OFFSETS
	.align		4
.L_358:
        /*04b0*/ 	.byte	0x04, 0x28
        /*04b2*/ 	.short	(.L_360 - .L_359)


	//   ....[0]....
.L_359:
        /*04b4*/ 	.word	0x00000070


	//   ....[1]....
        /*04b8*/ 	.word	0x000000b0


	//   ....[2]....
        /*04bc*/ 	.word	0x000002d0


	//   ....[3]....
        /*04c0*/ 	.word	0x00000430


	//   ....[4]....
        /*04c4*/ 	.word	0x00000550


	//   ....[5]....
        /*04c8*/ 	.word	0x000006b0


	//   ....[6]....
        /*04cc*/ 	.word	0x000018c0


	//   ....[7]....
        /*04d0*/ 	.word	0x00002fe0


	//   ....[8]....
        /*04d4*/ 	.word	0x000030b0


	//   ....[9]....
        /*04d8*/ 	.word	0x00003560


	//   ....[10]....
        /*04dc*/ 	.word	0x000035c0


	//   ....[11]....
        /*04e0*/ 	.word	0x000058d0


	//   ....[12]....
        /*04e4*/ 	.word	0x00005900


	//   ....[13]....
        /*04e8*/ 	.word	0x00005920


	//   ....[14]....
        /*04ec*/ 	.word	0x00005940


	//   ....[15]....
        /*04f0*/ 	.word	0x00006a60


	//   ....[16]....
        /*04f4*/ 	.word	0x00006a90


	//   ....[17]....
        /*04f8*/ 	.word	0x00006b50


	//   ....[18]....
        /*04fc*/ 	.word	0x00006b60


	//   ....[19]....
        /*0500*/ 	.word	0x00007ec0


	//   ....[20]....
        /*0504*/ 	.word	0x00007ef0


	//   ....[21]....
        /*0508*/ 	.word	0x00007f10


	//   ....[22]....
        /*050c*/ 	.word	0x00007f30


	//   ....[23]....
        /*0510*/ 	.word	0x00008670


	//   ....[24]....
        /*0514*/ 	.word	0x000086b0


	//   ....[25]....
        /*0518*/ 	.word	0x00008770


	//   ....[26]....
        /*051c*/ 	.word	0x00008790


	//   ....[27]....
        /*0520*/ 	.word	0x00008850


	//   ....[28]....
        /*0524*/ 	.word	0x00008870


	//   ....[29]....
        /*0528*/ 	.word	0x00008940


	//   ....[30]....
        /*052c*/ 	.word	0x00008960


	//   ....[31]....
        /*0530*/ 	.word	0x00008d30


	//   ....[32]....
        /*0534*/ 	.word	0x00008d40


	//   ....[33]....
        /*0538*/ 	.word	0x00009170


	//   ....[34]....
        /*053c*/ 	.word	0x00009180


	//   ....[35]....
        /*0540*/ 	.word	0x00009f50


	//   ....[36]....
        /*0544*/ 	.word	0x00009f80


	//   ....[37]....
        /*0548*/ 	.word	0x0000a050


	//   ....[38]....
        /*054c*/ 	.word	0x0000a070


	//   ....[39]....
        /*0550*/ 	.word	0x0000a130


	//   ....[40]....
        /*0554*/ 	.word	0x0000a150


	//   ....[41]....
        /*0558*/ 	.word	0x0000a220


	//   ....[42]....
        /*055c*/ 	.word	0x0000a240


	//   ....[43]....
        /*0560*/ 	.word	0x0000a380


	//   ....[44]....
        /*0564*/ 	.word	0x0000a590


	//   ....[45]....
        /*0568*/ 	.word	0x0000a5c0


	//   ....[46]....
        /*056c*/ 	.word	0x0000a5f0


	//   ....[47]....
        /*0570*/ 	.word	0x0000a620


	//   ....[48]....
        /*0574*/ 	.word	0x0000a650


	//   ....[49]....
        /*0578*/ 	.word	0x0000a680


	//   ....[50]....
        /*057c*/ 	.word	0x0000a7f0


	//   ....[51]....
        /*0580*/ 	.word	0x0000a820


	//   ....[52]....
        /*0584*/ 	.word	0x0000a850


	//   ....[53]....
        /*0588*/ 	.word	0x0000a880


	//   ....[54]....
        /*058c*/ 	.word	0x0000a8b0


	//   ....[55]....
        /*0590*/ 	.word	0x0000a8e0


	//   ....[56]....
        /*0594*/ 	.word	0x0000a970


	//   ....[57]....
        /*0598*/ 	.word	0x0000a9a0


	//   ....[58]....
        /*059c*/ 	.word	0x0000a9b0


	//   ....[59]....
        /*05a0*/ 	.word	0x0000aa40


	//   ....[60]....
        /*05a4*/ 	.word	0x0000c480


	//   ....[61]....
        /*05a8*/ 	.word	0x0000c4a0


	//   ....[62]....
        /*05ac*/ 	.word	0x0000c550


	//   ....[63]....
        /*05b0*/ 	.word	0x0000c570


	//   ....[64]....
        /*05b4*/ 	.word	0x0000c610


	//   ....[65]....
        /*05b8*/ 	.word	0x0000c630


	//   ....[66]....
        /*05bc*/ 	.word	0x0000c6d0


	//   ....[67]....
        /*05c0*/ 	.word	0x0000c6f0


	//   ....[68]....
        /*05c4*/ 	.word	0x0000c790


	//   ....[69]....
        /*05c8*/ 	.word	0x0000c7b0


	//   ....[70]....
        /*05cc*/ 	.word	0x0000c7c0


	//   ....[71]....
        /*05d0*/ 	.word	0x0000c850


	//   ....[72]....
        /*05d4*/ 	.word	0x0000cfb0


	//   ....[73]....
        /*05d8*/ 	.word	0x0000cfe0


	//   ....[74]....
        /*05dc*/ 	.word	0x0000d040


	//   ....[75]....
        /*05e0*/ 	.word	0x0000d090


	//   ....[76]....
        /*05e4*/ 	.word	0x0000d0d0


	//   ....[77]....
        /*05e8*/ 	.word	0x0000d140


	//   ....[78]....
        /*05ec*/ 	.word	0x0000d190


	//   ....[79]....
        /*05f0*/ 	.word	0x0000d1f0


	//   ....[80]....
        /*05f4*/ 	.word	0x0000d230


	//   ....[81]....
        /*05f8*/ 	.word	0x0000d2a0


	//   ....[82]....
        /*05fc*/ 	.word	0x0000d2f0


	//   ....[83]....
        /*0600*/ 	.word	0x0000d350


	//   ....[84]....
        /*0604*/ 	.word	0x0000d390


	//   ....[85]....
        /*0608*/ 	.word	0x0000d400


	//   ....[86]....
        /*060c*/ 	.word	0x0000d420


	//   ....[87]....
        /*0610*/ 	.word	0x0000d460


	//   ....[88]....
        /*0614*/ 	.word	0x0000dbe0


	//   ....[89]....
        /*0618*/ 	.word	0x0000dbf0


	//   ....[90]....
        /*061c*/ 	.word	0x0000dc10


	//   ....[91]....
        /*0620*/ 	.word	0x0000dc90


	//   ....[92]....
        /*0624*/ 	.word	0x0000dca0


	//   ....[93]....
        /*0628*/ 	.word	0x0000dd00


	//   ....[94]....
        /*062c*/ 	.word	0x0000dd30


	//   ....[95]....
        /*0630*/ 	.word	0x0000dd70


	//   ....[96]....
        /*0634*/ 	.word	0x0000dda0


	//   ....[97]....
        /*0638*/ 	.word	0x0000dde0


	//   ....[98]....
        /*063c*/ 	.word	0x0000de10


	//   ....[99]....
        /*0640*/ 	.word	0x0000de50


	//   ....[100]....
        /*0644*/ 	.word	0x0000e0c0


	//   ....[101]....
        /*0648*/ 	.word	0x0000e0e0


	//   ....[102]....
        /*064c*/ 	.word	0x0000e0f0


	//   ....[103]....
        /*0650*/ 	.word	0x0000e170


	//   ....[104]....
        /*0654*/ 	.word	0x0000e180


	//   ....[105]....
        /*0658*/ 	.word	0x0000e1f0


	//   ....[106]....
        /*065c*/ 	.word	0x0000e200


	//   ....[107]....
        /*0660*/ 	.word	0x0000e270


	//   ....[108]....
        /*0664*/ 	.word	0x0000e280


	//   ....[109]....
        /*0668*/ 	.word	0x0000e2f0


	//   ....[110]....
        /*066c*/ 	.word	0x0000e300


	//   ....[111]....
        /*0670*/ 	.word	0x0000e310


	//   ....[112]....
        /*0674*/ 	.word	0x0000e8c0


	//   ....[113]....
        /*0678*/ 	.word	0x0000e8e0


	//   ....[114]....
        /*067c*/ 	.word	0x0000e8f0


	//   ....[115]....
        /*0680*/ 	.word	0x0000e900


	//   ....[116]....
        /*0684*/ 	.word	0x0000e970


	//   ....[117]....
        /*0688*/ 	.word	0x0000e990


	//   ....[118]....
        /*068c*/ 	.word	0x0000ea00


	//   ....[119]....
        /*0690*/ 	.word	0x0000ea20


	//   ....[120]....
        /*0694*/ 	.word	0x0000ea80


	//   ....[121]....
        /*0698*/ 	.word	0x0000eaa0


	//   ....[122]....
        /*069c*/ 	.word	0x0000eaf0


	//   ....[123]....
        /*06a0*/ 	.word	0x0000eb10


	//   ....[124]....
        /*06a4*/ 	.word	0x0000ef60


	//   ....[125]....
        /*06a8*/ 	.word	0x0000ef70


	//   ....[126]....
        /*06ac*/ 	.word	0x0000efb0


	//   ....[127]....
        /*06b0*/ 	.word	0x0000eff0


	//   ....[128]....
        /*06b4*/ 	.word	0x0000f020


	//   ....[129]....
        /*06b8*/ 	.word	0x0000f050


	//   ....[130]....
        /*06bc*/ 	.word	0x0000f080


	//   ....[131]....
        /*06c0*/ 	.word	0x0000f0b0


	//   ....[132]....
        /*06c4*/ 	.word	0x0000f260


	//   ....[133]....
        /*06c8*/ 	.word	0x0000f290


	//   ....[134]....
        /*06cc*/ 	.word	0x0000f2c0


	//   ....[135]....
        /*06d0*/ 	.word	0x0000f2f0


	//   ....[136]....
        /*06d4*/ 	.word	0x0000f320


	//   ....[137]....
        /*06d8*/ 	.word	0x0000f350


	//   ....[138]....
        /*06dc*/ 	.word	0x0000f410


	//   ....[139]....
        /*06e0*/ 	.word	0x0000f430


	//   ....[140]....
        /*06e4*/ 	.word	0x0000f440


	//   ....[141]....
        /*06e8*/ 	.word	0x0000f4a0


	//   ....[142]....
        /*06ec*/ 	.word	0x0000fac0


	//   ....[143]....
        /*06f0*/ 	.word	0x0000ffb0


	//   ....[144]....
        /*06f4*/ 	.word	0x000100a0


	//   ....[145]....
        /*06f8*/ 	.word	0x00010140


	//   ....[146]....
        /*06fc*/ 	.word	0x000101a0


	//   ....[147]....
        /*0700*/ 	.word	0x000102b0


	//   ....[148]....
        /*0704*/ 	.word	0x00010320


	//   ....[149]....
        /*0708*/ 	.word	0x00010430


	//   ....[150]....
        /*070c*/ 	.word	0x000104a0


	//   ....[151]....
        /*0710*/ 	.word	0x000105b0


	//   ....[152]....
        /*0714*/ 	.word	0x00010620


	//   ....[153]....
        /*0718*/ 	.word	0x00010730


	//   ....[154]....
        /*071c*/ 	.word	0x000107a0


	//   ....[155]....
        /*0720*/ 	.word	0x00010840


	//   ....[156]....
        /*0724*/ 	.word	0x00010950


	//   ....[157]....
        /*0728*/ 	.word	0x000109c0


	//   ....[158]....
        /*072c*/ 	.word	0x00010a40


	//   ....[159]....
        /*0730*/ 	.word	0x00010b00


	//   ....[160]....
        /*0734*/ 	.word	0x00010b80


	//   ....[161]....
        /*0738*/ 	.word	0x00010c60


	//   ....[162]....
        /*073c*/ 	.word	0x00010ce0


	//   ....[163]....
        /*0740*/ 	.word	0x00010dc0


	//   ....[164]....
        /*0744*/ 	.word	0x00010e40


	//   ....[165]....
        /*0748*/ 	.word	0x00010f20


	//   ....[166]....
        /*074c*/ 	.word	0x00010fa0


	//   ....[167]....
        /*0750*/ 	.word	0x00011080


	//   ....[168]....
        /*0754*/ 	.word	0x00011100


	//   ....[169]....
        /*0758*/ 	.word	0x000111e0


	//   ....[170]....
        /*075c*/ 	.word	0x00011260


	//   ....[171]....
        /*0760*/ 	.word	0x00011320


	//   ....[172]....
        /*0764*/ 	.word	0x00011450


	//   ....[173]....
        /*0768*/ 	.word	0x00011500


	//   ....[174]....
        /*076c*/ 	.word	0x00011570


	//   ....[175]....
        /*0770*/ 	.word	0x00011660


	//   ....[176]....
        /*0774*/ 	.word	0x000116c0


	//   ....[177]....
        /*0778*/ 	.word	0x00011790


	//   ....[178]....
        /*077c*/ 	.word	0x000117f0


	//   ....[179]....
        /*0780*/ 	.word	0x000118c0


	//   ....[180]....
        /*0784*/ 	.word	0x00011920


	//   ....[181]....
        /*0788*/ 	.word	0x000119f0


	//   ....[182]....
        /*078c*/ 	.word	0x00011a50


	//   ....[183]....
        /*0790*/ 	.word	0x00011b20


	//   ....[184]....
        /*0794*/ 	.word	0x00011c10


	//   ....[185]....
        /*0798*/ 	.word	0x00011cb0


	//   ....[186]....
        /*079c*/ 	.word	0x00011d10


	//   ....[187]....
        /*07a0*/ 	.word	0x00011e00


	//   ....[188]....
        /*07a4*/ 	.word	0x00011e60


	//   ....[189]....
        /*07a8*/ 	.word	0x00011f40


	//   ....[190]....
        /*07ac*/ 	.word	0x00011fa0


	//   ....[191]....
        /*07b0*/ 	.word	0x00012080


	//   ....[192]....
        /*07b4*/ 	.word	0x000120e0


	//   ....[193]....
        /*07b8*/ 	.word	0x000121c0


	//   ....[194]....
        /*07bc*/ 	.word	0x00012220


	//   ....[195]....
        /*07c0*/ 	.word	0x000122f0


	//   ....[196]....
        /*07c4*/ 	.word	0x00012410


	//   ....[197]....
        /*07c8*/ 	.word	0x000124e0


	//   ....[198]....
        /*07cc*/ 	.word	0x000125a0


	//   ....[199]....
        /*07d0*/ 	.word	0x00012670


	//   ....[200]....
        /*07d4*/ 	.word	0x000126d0


	//   ....[201]....
        /*07d8*/ 	.word	0x000127a0


	//   ....[202]....
        /*07dc*/ 	.word	0x00012800


	//   ....[203]....
        /*07e0*/ 	.word	0x000128e0


	//   ....[204]....
        /*07e4*/ 	.word	0x00012940


	//   ....[205]....
        /*07e8*/ 	.word	0x00012a10


	//   ....[206]....
        /*07ec*/ 	.word	0x00012a70


	//   ....[207]....
        /*07f0*/ 	.word	0x00012b30


	//   ....[208]....
        /*07f4*/ 	.word	0x00012bc0


	//   ....[209]....
        /*07f8*/ 	.word	0x00012c60


	//   ....[210]....
        /*07fc*/ 	.word	0x00012dc0


	//   ....[211]....
        /*0800*/ 	.word	0x00012e30


	//   ....[212]....
        /*0804*/ 	.word	0x00012eb0


	//   ....[213]....
        /*0808*/ 	.word	0x00012f20


	//   ....[214]....
        /*080c*/ 	.word	0x00012f90


	//   ....[215]....
        /*0810*/ 	.word	0x00013010


	//   ....[216]....
        /*0814*/ 	.word	0x00013090


	//   ....[217]....
        /*0818*/ 	.word	0x00013120


	//   ....[218]....
        /*081c*/ 	.word	0x00013190


	//   ....[219]....
        /*0820*/ 	.word	0x00013200


	//   ....[220]....
        /*0824*/ 	.word	0x00013270


	//   ....[221]....
        /*0828*/ 	.word	0x000132f0


	//   ....[222]....
        /*082c*/ 	.word	0x00013360


	//   ....[223]....
        /*0830*/ 	.word	0x00013400


	//   ....[224]....
        /*0834*/ 	.word	0x00013450


	//   ....[225]....
        /*0838*/ 	.word	0x000134e0


	//   ....[226]....
        /*083c*/ 	.word	0x00013610


	//----- nvinfo : EIATTR_REG_RECONFIG
	.align		4
.L_360:
        /*0840*/ 	.byte	0x01, 0x54
	.zero		2


	//----- nvinfo : EIATTR_SYSCALL_OFFSETS
	.align		4
        /*0844*/ 	.byte	0x04, 0x46
        /*0846*/ 	.short	(.L_362 - .L_361)


	//   ....[0]....
.L_361:
        /*0848*/ 	.word	0x00001aa0


	//   ....[1]....
        /*084c*/ 	.word	0x0000ba00


	//   ....[2]....
        /*0850*/ 	.word	0x0000bb50


	//   ....[3]....
        /*0854*/ 	.word	0x0000bc40


	//   ....[4]....
        /*0858*/ 	.word	0x0000cbe0


	//----- nvinfo : EIATTR_MBARRIER_INSTR_OFFSETS
	.align		4
.L_362:
        /*085c*/ 	.byte	0x04, 0x39
        /*085e*/ 	.short	(.L_364 - .L_363)


	//   ....[0]....
.L_363:
        /*0860*/ 	.word	0x00000180
        /*0864*/ 	.word	0x000000ff
        /*0868*/ 	.word	0x0002a800
        /*086c*/ 	.short	0x0100
        /*086e*/ 	.byte	0x08
	.zero		1


	//   ....[1]....
        /*0870*/ 	.word	0x00000190
        /*0874*/ 	.word	0x000000ff
        /*0878*/ 	.word	0x0002a820
        /*087c*/ 	.short	0x0100
        /*087e*/ 	.byte	0x08
	.zero		1


	//   ....[2]....
        /*0880*/ 	.word	0x00000280
        /*0884*/ 	.word	0x000000ff
        /*0888*/ 	.word	0x0002a830
        /*088c*/ 	.short	0x0100
        /*088e*/ 	.byte	0x08
	.zero		1


	//   ....[3]....
        /*0890*/ 	.word	0x00000290
        /*0894*/ 	.word	0x000000ff
        /*0898*/ 	.word	0x0002a840
        /*089c*/ 	.short	0x0100
        /*089e*/ 	.byte	0x08
	.zero		1


	//   ....[4]....
        /*08a0*/ 	.word	0x000002a0
        /*08a4*/ 	.word	0x000000ff
        /*08a8*/ 	.word	0x0002a838
        /*08ac*/ 	.short	0x0100
        /*08ae*/ 	.byte	0x08
	.zero		1


	//   ....[5]....
        /*08b0*/ 	.word	0x000002b0
        /*08b4*/ 	.word	0x000000ff
        /*08b8*/ 	.word	0x0002a848
        /*08bc*/ 	.short	0x0100
        /*08be*/ 	.byte	0x08
	.zero		1


	//   ....[6]....
        /*08c0*/ 	.word	0x000003e0
        /*08c4*/ 	.word	0x000000ff
        /*08c8*/ 	.word	0x0002a850
        /*08cc*/ 	.short	0x0100
        /*08ce*/ 	.byte	0x08
	.zero		1


	//   ....[7]....
        /*08d0*/ 	.word	0x000003f0
        /*08d4*/ 	.word	0x000000ff
        /*08d8*/ 	.word	0x0002a860
        /*08dc*/ 	.short	0x0100
        /*08de*/ 	.byte	0x08
	.zero		1


	//   ....[8]....
        /*08e0*/ 	.word	0x00000400
        /*08e4*/ 	.word	0x000000ff
        /*08e8*/ 	.word	0x0002a858
        /*08ec*/ 	.short	0x0100
        /*08ee*/ 	.byte	0x08
	.zero		1


	//   ....[9]....
        /*08f0*/ 	.word	0x00000410
        /*08f4*/ 	.word	0x000000ff
        /*08f8*/ 	.word	0x0002a868
        /*08fc*/ 	.short	0x0100
        /*08fe*/ 	.byte	0x08
	.zero		1


	//   ....[10]....
        /*0900*/ 	.word	0x00000500
        /*0904*/ 	.word	0x000000ff
        /*0908*/ 	.word	0x0002a870
        /*090c*/ 	.short	0x0100
        /*090e*/ 	.byte	0x06
	.zero		1


	//   ....[11]....
        /*0910*/ 	.word	0x00000510
        /*0914*/ 	.word	0x000000ff
        /*0918*/ 	.word	0x0002a880
        /*091c*/ 	.short	0x0100
        /*091e*/ 	.byte	0x06
	.zero		1


	//   ....[12]....
        /*0920*/ 	.word	0x00000520
        /*0924*/ 	.word	0x000000ff
        /*0928*/ 	.word	0x0002a878
        /*092c*/ 	.short	0x0100
        /*092e*/ 	.byte	0x06
	.zero		1


	//   ....[13]....
        /*0930*/ 	.word	0x00000530
        /*0934*/ 	.word	0x000000ff
        /*0938*/ 	.word	0x0002a888
        /*093c*/ 	.short	0x0100
        /*093e*/ 	.byte	0x06
	.zero		1


	//   ....[14]....
        /*0940*/ 	.word	0x00000660
        /*0944*/ 	.word	0x000000ff
        /*0948*/ 	.word	0x0002a890
        /*094c*/ 	.short	0x0100
        /*094e*/ 	.byte	0x08
	.zero		1


	//   ....[15]....
        /*0950*/ 	.word	0x00000670
        /*0954*/ 	.word	0x000000ff
        /*0958*/ 	.word	0x0002a8a0
        /*095c*/ 	.short	0x0100
        /*095e*/ 	.byte	0x08
	.zero		1


	//   ....[16]....
        /*0960*/ 	.word	0x00000680
        /*0964*/ 	.word	0x000000ff
        /*0968*/ 	.word	0x0002a898
        /*096c*/ 	.short	0x0100
        /*096e*/ 	.byte	0x08
	.zero		1


	//   ....[17]....
        /*0970*/ 	.word	0x00000690
        /*0974*/ 	.word	0x000000ff
        /*0978*/ 	.word	0x0002a8a8
        /*097c*/ 	.short	0x0100
        /*097e*/ 	.byte	0x08
	.zero		1


	//   ....[18]....
        /*0980*/ 	.word	0x000007d0
        /*0984*/ 	.word	0x000000ff
        /*0988*/ 	.word	0x0002a8b0
        /*098c*/ 	.short	0x0100
        /*098e*/ 	.byte	0x08
	.zero		1


	//   ....[19]....
        /*0990*/ 	.word	0x000007e0
        /*0994*/ 	.word	0x000000ff
        /*0998*/ 	.word	0x0002a8c0
        /*099c*/ 	.short	0x0100
        /*099e*/ 	.byte	0x08
	.zero		1


	//   ....[20]....
        /*09a0*/ 	.word	0x000007f0
        /*09a4*/ 	.word	0x000000ff
        /*09a8*/ 	.word	0x0002a8b8
        /*09ac*/ 	.short	0x0100
        /*09ae*/ 	.byte	0x08
	.zero		1


	//   ....[21]....
        /*09b0*/ 	.word	0x00000800
        /*09b4*/ 	.word	0x000000ff
        /*09b8*/ 	.word	0x0002a8c8
        /*09bc*/ 	.short	0x0100
        /*09be*/ 	.byte	0x08
	.zero		1


	//   ....[22]....
        /*09c0*/ 	.word	0x00001b40
        /*09c4*/ 	.word	0x000000ff
        /*09c8*/ 	.word	0x0002a800
        /*09cc*/ 	.short	0x010a
        /*09ce*/ 	.byte	0x28
	.zero		1


	//   ....[23]....
        /*09d0*/ 	.word	0x00001bc0
        /*09d4*/ 	.word	0x00000000
        /*09d8*/ 	.word	0x0002a830
        /*09dc*/ 	.short	0x010a
        /*09de*/ 	.byte	0x3f
	.zero		1


	//   ....[24]....
        /*09e0*/ 	.word	0x00001c10
        /*09e4*/ 	.word	0x00000000
        /*09e8*/ 	.word	0x0002a830
        /*09ec*/ 	.short	0x010a
        /*09ee*/ 	.byte	0x3f
	.zero		1


	//   ....[25]....
        /*09f0*/ 	.word	0x000030e0
        /*09f4*/ 	.word	0x000000ff
        /*09f8*/ 	.word	0x00000000
        /*09fc*/ 	.short	0x0101
        /*09fe*/ 	.byte	0x04
	.zero		1


	//   ....[26]....
        /*0a00*/ 	.word	0x000043a0
        /*0a04*/ 	.word	0x000000ff
        /*0a08*/ 	.word	0x0002a830
        /*0a0c*/ 	.short	0x010a
        /*0a0e*/ 	.byte	0x09
	.zero		1


	//   ....[27]....
        /*0a10*/ 	.word	0x000043e0
        /*0a14*/ 	.word	0x000000ff
        /*0a18*/ 	.word	0x0002a830
        /*0a1c*/ 	.short	0x010a
        /*0a1e*/ 	.byte	0x09
	.zero		1


	//   ....[28]....
        /*0a20*/ 	.word	0x00004d00
        /*0a24*/ 	.word	0x000000ff
        /*0a28*/ 	.word	0x0002a850
        /*0a2c*/ 	.short	0x010a
        /*0a2e*/ 	.byte	0x0a
	.zero		1


	//   ....[29]....
        /*0a30*/ 	.word	0x00004d40
        /*0a34*/ 	.word	0x000000ff
        /*0a38*/ 	.word	0x0002a850
        /*0a3c*/ 	.short	0x010a
        /*0a3e*/ 	.byte	0x0a
	.zero		1


	//   ....[30]....
        /*0a40*/ 	.word	0x000053e0
        /*0a44*/ 	.word	0x000000ff
        /*0a48*/ 	.word	0x00000000
        /*0a4c*/ 	.short	0x0101
        /*0a4e*/ 	.byte	0x09
	.zero		1


	//   ....[31]....
        /*0a50*/ 	.word	0x000063f0
        /*0a54*/ 	.word	0x000000ff
        /*0a58*/ 	.word	0x00000000
        /*0a5c*/ 	.short	0x0101
        /*0a5e*/ 	.byte	0x0a
	.zero		1


	//   ....[32]....
        /*0a60*/ 	.word	0x000069d0
        /*0a64*/ 	.word	0x000000ff
        /*0a68*/ 	.word	0x0002a850
        /*0a6c*/ 	.short	0x010a
        /*0a6e*/ 	.byte	0x05
	.zero		1


	//   ....[33]....
        /*0a70*/ 	.word	0x00006a10
        /*0a74*/ 	.word	0x000000ff
        /*0a78*/ 	.word	0x0002a850
        /*0a7c*/ 	.short	0x010a
        /*0a7e*/ 	.byte	0x05
	.zero		1


	//   ....[34]....
        /*0a80*/ 	.word	0x00006ef0
        /*0a84*/ 	.word	0x000000ff
        /*0a88*/ 	.word	0x00000000
        /*0a8c*/ 	.short	0x0101
        /*0a8e*/ 	.byte	0x04
	.zero		1


	//   ....[35]....
        /*0a90*/ 	.word	0x000086a0
        /*0a94*/ 	.word	0x00000062
        /*0a98*/ 	.word	0x00000000
        /*0a9c*/ 	.short	0x0101
        /*0a9e*/ 	.byte	0x3f
	.zero		1


	//   ....[36]....
        /*0aa0*/ 	.word	0x00008b40
        /*0aa4*/ 	.word	0x00000062
        /*0aa8*/ 	.word	0x00000000
        /*0aac*/ 	.short	0x0101
        /*0aae*/ 	.byte	0x3f
	.zero		1


	//   ....[37]....
        /*0ab0*/ 	.word	0x0000c260
        /*0ab4*/ 	.word	0x00000007
        /*0ab8*/ 	.word	0x0002a840
        /*0abc*/ 	.short	0x010a
        /*0abe*/ 	.byte	0x3f
	.zero		1


	//   ....[38]....
        /*0ac0*/ 	.word	0x0000c910
        /*0ac4*/ 	.word	0x00000007
        /*0ac8*/ 	.word	0x0002a830
        /*0acc*/ 	.short	0x0107
        /*0ace*/ 	.byte	0x3f
	.zero		1


	//   ....[39]....
        /*0ad0*/ 	.word	0x0000c9e0
        /*0ad4*/ 	.word	0x00000007
        /*0ad8*/ 	.word	0x0002a830
        /*0adc*/ 	.short	0x0101
        /*0ade*/ 	.byte	0x3f
	.zero		1


	//   ....[40]....
        /*0ae0*/ 	.word	0x0000d570
        /*0ae4*/ 	.word	0x00000016
        /*0ae8*/ 	.word	0x0002a800
        /*0aec*/ 	.short	0x0107
        /*0aee*/ 	.byte	0x3f
	.zero		1


	//   ....[41]....
        /*0af0*/ 	.word	0x0000d690
        /*0af4*/ 	.word	0x00000016
        /*0af8*/ 	.word	0x0002a800
        /*0afc*/ 	.short	0x0101
        /*0afe*/ 	.byte	0x3f
	.zero		1


	//   ....[42]....
        /*0b00*/ 	.word	0x0000d6b0
        /*0b04*/ 	.word	0x00000016
        /*0b08*/ 	.word	0x0002a820
        /*0b0c*/ 	.short	0x010a
        /*0b0e*/ 	.byte	0x3f
	.zero		1


	//   ....[43]....
        /*0b10*/ 	.word	0x0000da10
        /*0b14*/ 	.word	0x00000006
        /*0b18*/ 	.word	0x0002a840
        /*0b1c*/ 	.short	0x010a
        /*0b1e*/ 	.byte	0x3f
	.zero		1


	//   ....[44]....
        /*0b20*/ 	.word	0x0000def0
        /*0b24*/ 	.word	0x00000006
        /*0b28*/ 	.word	0x0002a830
        /*0b2c*/ 	.short	0x0107
        /*0b2e*/ 	.byte	0x3f
	.zero		1


	//   ....[45]....
        /*0b30*/ 	.word	0x0000dfa0
        /*0b34*/ 	.word	0x00000006
        /*0b38*/ 	.word	0x0002a830
        /*0b3c*/ 	.short	0x0101
        /*0b3e*/ 	.byte	0x3f
	.zero		1


	//   ....[46]....
        /*0b40*/ 	.word	0x0000e000
        /*0b44*/ 	.word	0x00000004
        /*0b48*/ 	.word	0x0002a860
        /*0b4c*/ 	.short	0x010a
        /*0b4e*/ 	.byte	0x3f
	.zero		1


	//   ....[47]....
        /*0b50*/ 	.word	0x0000e450
        /*0b54*/ 	.word	0x00000004
        /*0b58*/ 	.word	0x0002a850
        /*0b5c*/ 	.short	0x0107
        /*0b5e*/ 	.byte	0x3f
	.zero		1


	//   ....[48]....
        /*0b60*/ 	.word	0x0000e5a0
        /*0b64*/ 	.word	0x00000004
        /*0b68*/ 	.word	0x0002a850
        /*0b6c*/ 	.short	0x0101
        /*0b6e*/ 	.byte	0x3f
	.zero		1


	//   ....[49]....
        /*0b70*/ 	.word	0x0000e7f0
        /*0b74*/ 	.word	0x00000000
        /*0b78*/ 	.word	0x0002a860
        /*0b7c*/ 	.short	0x010a
        /*0b7e*/ 	.byte	0x3f
	.zero		1


	//   ....[50]....
        /*0b80*/ 	.word	0x0000ec50
        /*0b84*/ 	.word	0x00000000
        /*0b88*/ 	.word	0x0002a850
        /*0b8c*/ 	.short	0x0107
        /*0b8e*/ 	.byte	0x3f
	.zero		1


	//   ....[51]....
        /*0b90*/ 	.word	0x0000ed00
        /*0b94*/ 	.word	0x00000000
        /*0b98*/ 	.word	0x0002a850
        /*0b9c*/ 	.short	0x0101
        /*0b9e*/ 	.byte	0x3f
	.zero		1


	//   ....[52]....
        /*0ba0*/ 	.word	0x0000fa40
        /*0ba4*/ 	.word	0x00000004
        /*0ba8*/ 	.word	0x0002a820
        /*0bac*/ 	.short	0x010a
        /*0bae*/ 	.byte	0x3f
	.zero		1


	//   ....[53]....
        /*0bb0*/ 	.word	0x0000fbe0
        /*0bb4*/ 	.word	0x00000005
        /*0bb8*/ 	.word	0x0002a840
        /*0bbc*/ 	.short	0x010a
        /*0bbe*/ 	.byte	0x3f
	.zero		1


	//   ....[54]....
        /*0bc0*/ 	.word	0x0000fc80
        /*0bc4*/ 	.word	0x0000001b
        /*0bc8*/ 	.word	0x0002a840
        /*0bcc*/ 	.short	0x010a
        /*0bce*/ 	.byte	0x3f
	.zero		1


	//   ....[55]....
        /*0bd0*/ 	.word	0x0000fcc0
        /*0bd4*/ 	.word	0x00000005
        /*0bd8*/ 	.word	0x0002a860
        /*0bdc*/ 	.short	0x010a
        /*0bde*/ 	.byte	0x3f
	.zero		1


	//   ....[56]....
        /*0be0*/ 	.word	0x0000fd00
        /*0be4*/ 	.word	0x0000001b
        /*0be8*/ 	.word	0x0002a860
        /*0bec*/ 	.short	0x010a
        /*0bee*/ 	.byte	0x3f
	.zero		1


	//   ....[57]....
        /*0bf0*/ 	.word	0x0000fd70
        /*0bf4*/ 	.word	0x00000003
        /*0bf8*/ 	.word	0x0002a800
        /*0bfc*/ 	.short	0x010a
        /*0bfe*/ 	.byte	0x3f
	.zero		1


	//   ....[58]....
        /*0c00*/ 	.word	0x0000fdc0
        /*0c04*/ 	.word	0x00000000
        /*0c08*/ 	.word	0x0002a830
        /*0c0c*/ 	.short	0x010a
        /*0c0e*/ 	.byte	0x3f
	.zero		1


	//   ....[59]....
        /*0c10*/ 	.word	0x0000fe20
        /*0c14*/ 	.word	0x0000000c
        /*0c18*/ 	.word	0x0002a830
        /*0c1c*/ 	.short	0x010a
        /*0c1e*/ 	.byte	0x3f
	.zero		1


	//   ....[60]....
        /*0c20*/ 	.word	0x0000fe80
        /*0c24*/ 	.word	0x00000009
        /*0c28*/ 	.word	0x0002a850
        /*0c2c*/ 	.short	0x010a
        /*0c2e*/ 	.byte	0x3f
	.zero		1


	//   ....[61]....
        /*0c30*/ 	.word	0x0000fee0
        /*0c34*/ 	.word	0x00000005
        /*0c38*/ 	.word	0x0002a850
        /*0c3c*/ 	.short	0x010a
        /*0c3e*/ 	.byte	0x3f
	.zero		1


	//   ....[62]....
        /*0c40*/ 	.word	0x0000fff0
        /*0c44*/ 	.word	0x00000007
        /*0c48*/ 	.word	0x0002a840
        /*0c4c*/ 	.short	0x010a
        /*0c4e*/ 	.byte	0x3f
	.zero		1


	//   ....[63]....
        /*0c50*/ 	.word	0x00011350
        /*0c54*/ 	.word	0x00000016
        /*0c58*/ 	.word	0x0002a820
        /*0c5c*/ 	.short	0x010a
        /*0c5e*/ 	.byte	0x3f
	.zero		1


	//   ....[64]....
        /*0c60*/ 	.word	0x000113a0
        /*0c64*/ 	.word	0x00000006
        /*0c68*/ 	.word	0x0002a840
        /*0c6c*/ 	.short	0x010a
        /*0c6e*/ 	.byte	0x3f
	.zero		1


	//   ....[65]....
        /*0c70*/ 	.word	0x00011b60
        /*0c74*/ 	.word	0x00000004
        /*0c78*/ 	.word	0x0002a860
        /*0c7c*/ 	.short	0x010a
        /*0c7e*/ 	.byte	0x3f
	.zero		1


	//   ....[66]....
        /*0c80*/ 	.word	0x00012360
        /*0c84*/ 	.word	0x00000000
        /*0c88*/ 	.word	0x0002a860
        /*0c8c*/ 	.short	0x010a
        /*0c8e*/ 	.byte	0x3f
	.zero		1


	//   ....[67]....
        /*0c90*/ 	.word	0x00013530
        /*0c94*/ 	.word	0x00000004
        /*0c98*/ 	.word	0x0002a820
        /*0c9c*/ 	.short	0x010a
        /*0c9e*/ 	.byte	0x3f
	.zero		1


	//   ....[68]....
        /*0ca0*/ 	.word	0x000136d0
        /*0ca4*/ 	.word	0x00000005
        /*0ca8*/ 	.word	0x0002a840
        /*0cac*/ 	.short	0x010a
        /*0cae*/ 	.byte	0x3f
	.zero		1


	//   ....[69]....
        /*0cb0*/ 	.word	0x00013720
        /*0cb4*/ 	.word	0x0000001b
        /*0cb8*/ 	.word	0x0002a840
        /*0cbc*/ 	.short	0x010a
        /*0cbe*/ 	.byte	0x3f
	.zero		1


	//   ....[70]....
        /*0cc0*/ 	.word	0x00013770
        /*0cc4*/ 	.word	0x00000005
        /*0cc8*/ 	.word	0x0002a860
        /*0ccc*/ 	.short	0x010a
        /*0cce*/ 	.byte	0x3f
	.zero		1


	//----- nvinfo : EIATTR_NUM_MBARRIERS
	.align		4
.L_364:
        /*0cd0*/ 	.byte	0x03, 0x38
        /*0cd2*/ 	.short	0x0016


	//----- nvinfo : EIATTR_EXIT_INSTR_OFFSETS
	.align		4
        /*0cd4*/ 	.byte	0x04, 0x1c
        /*0cd6*/ 	.short	(.L_366 - .L_365)


	//   ....[0]....
.L_365:
        /*0cd8*/ 	.word	0x00000990


	//   ....[1]....
        /*0cdc*/ 	.word	0x0000a330


	//   ....[2]....
        /*0ce0*/ 	.word	0x0000fd50


	//----- nvinfo : EIATTR_MAX_THREADS
	.align		4
.L_366:
        /*0ce4*/ 	.byte	0x04, 0x05
        /*0ce6*/ 	.short	(.L_368 - .L_367)
.L_367:
        /*0ce8*/ 	.word	0x00000180
        /*0cec*/ 	.word	0x00000001
        /*0cf0*/ 	.word	0x00000001


	//----- nvinfo : EIATTR_CRS_STACK_SIZE
	.align		4
.L_368:
        /*0cf4*/ 	.byte	0x04, 0x1e
        /*0cf6*/ 	.short	(.L_370 - .L_369)
.L_369:
        /*0cf8*/ 	.word	0x00000000


	//----- nvinfo : EIATTR_CBANK_PARAM_SIZE
	.align		4
.L_370:
        /*0cfc*/ 	.byte	0x03, 0x19
        /*0cfe*/ 	.short	0x0af0


	//----- nvinfo : EIATTR_PARAM_CBANK
	.align		4
        /*0d00*/ 	.byte	0x04, 0x0a
        /*0d02*/ 	.short	(.L_372 - .L_371)
	.align		4
.L_371:
        /*0d04*/ 	.word	index@(.nv.constant0._ZN7cutlass13device_kernelIN5flash11enable_sm90INS1_16FlashAttnFwdSm90INS1_25CollectiveMainloopFwdSm90ILi2EN4cute5tupleIJNS5_1CILi1EEES8_S8_EEENS6_IJNS7_ILi128EEENS7_ILi96EEENS7_ILi192EEEEEELi128ENS_6half_tEfNS_4arch4Sm90ELb0ELb0ELb1ELb1ELb1ELb0ELb0ELb1ELb1ELb1ELb1ELb0EEENS1_21CollectiveEpilogueFwdINS6_IJSA_SA_SB_EEES9_SE_SG_Li256ELb1ELb1ELb1ELb0EEENS1_36VarlenDynamicPersistentTileSchedulerILi128ELi96ELi256ELi128ELb1ELb1ELb1ELb0ELb1ELb1EEEEEEEEEvNT_6ParamsE)
        /*0d08*/ 	.short	0x0210
        /*0d0a*/ 	.short	0x0af0


	//----- nvinfo : EIATTR_SW_WAR
	.align		4
.L_372:
        /*0d0c*/ 	.byte	0x04, 0x36
        /*0d0e*/ 	.short	(.L_374 - .L_373)
.L_373:
        /*0d10*/ 	.word	0x00000008
.L_374:


//--------------------- .nv.info._ZN7cutlass13device_kernelIN5flash11enable_sm90INS1_16FlashAttnFwdSm90INS1_25CollectiveMainloopFwdSm90ILi2EN4cute5tupleIJNS5_1CILi1EEES8_S8_EEENS6_IJNS7_ILi128EEENS7_ILi96EEENS7_ILi192EEEEEELi128ENS_6half_tEfNS_4arch4Sm90ELb0ELb0ELb1ELb1ELb1ELb1ELb0ELb1ELb1ELb1ELb1ELb0EEENS1_21CollectiveEpilogueFwdINS6_IJSA_SA_SB_EEES9_SE_SG_Li256ELb1ELb1ELb1ELb0EEENS1_36VarlenDynamicPersistentTileSchedulerILi128ELi96ELi256ELi128ELb1ELb1ELb1ELb0ELb1ELb1EEEEEEEEEvNT_6ParamsE --------------------------
	.section	.nv.info._ZN7cutlass13device_kernelIN5flash11enable_sm90INS1_16FlashAttnFwdSm90INS1_25CollectiveMainloopFwdSm90ILi2EN4cute5tupleIJNS5_1CILi1EEES8_S8_EEENS6_IJNS7_ILi128EEENS7_ILi96EEENS7_ILi192EEEEEELi128ENS_6half_tEfNS_4arch4Sm90ELb0ELb0ELb1ELb1ELb1ELb1ELb0ELb1ELb1ELb1ELb1ELb0EEENS1_21CollectiveEpilogueFwdINS6_IJSA_SA_SB_EEES9_SE_SG_Li256ELb1ELb1ELb1ELb0EEENS1_36VarlenDynamicPersistentTileSchedulerILi128ELi96ELi256ELi128ELb1ELb1ELb1ELb0ELb1ELb1EEEEEEEEEvNT_6ParamsE,"",@"SHT_CUDA_INFO"
	.sectionflags	@""
	.align	4


	//----- nvinfo : EIATTR_CUDA_API_VERSION
	.align		4
        /*0000*/ 	.byte	0x04, 0x37
        /*0002*/ 	.short	(.L_376 - .L_375)
.L_375:
        /*0004*/ 	.word	0x00000082


	//----- nvinfo : EIATTR_KPARAM_INFO
	.align		4
.L_376:
        /*0008*/ 	.byte	0x04, 0x17
        /*000a*/ 	.short	(.L_378 - .L_377)
.L_377:
        /*000c*/ 	.word	0x00000000
        /*0010*/ 	.short	0x0000
        /*0012*/ 	.short	0x0070
        /*0014*/ 	.byte	0x00, 0xf0, 0x01, 0x2a


	//----- nvinfo : EIATTR_SPARSE_MMA_MASK
	.align		4
.L_378:
        /*0018*/ 	.byte	0x03, 0x50
        /*001a*/ 	.short	0x0000


	//----- nvinfo : EIATTR_MAXREG_COUNT
	.align		4
        /*001c*/ 	.byte	0x03, 0x1b
        /*001e*/ 	.short	0x00a8


	//----- nvinfo : EIATTR_NUM_BARRIERS
	.align		4
        /*0020*/ 	.byte	0x02, 0x4c
        /*0022*/ 	.byte	0x10
	.zero		1


	//----- nvinfo : EIATTR_EXTERNS
	.align		4
        /*0024*/ 	.byte	0x04, 0x0f
        /*0026*/ 	.short	(.L_380 - .L_379)


	//   ....[0]....
	.align		4
.L_379:
        /*0028*/ 	.word	index@(__assertfail)


	//----- nvinfo : EIATTR_ANNOTATIONS
	.align		4
.L_380:
        /*002c*/ 	.byte	0x04, 0x55
        /*002e*/ 	.short	(.L_382 - .L_381)


	//   ....[0]....
.L_381:
        /* <DEDUP_REMOVED lines=56> */


	//----- nvinfo : EIATTR_MERCURY_ISA_VERSION
	.align		4
.L_382:
        /*0398*/ 	.byte	0x03, 0x5f
        /*039a*/ 	.short	0x0101


	//----- nvinfo : EIATTR_UNUSED_LOAD_BYTE_OFFSET
	.align		4
        /*039c*/ 	.byte	0x04, 0x44
        /*039e*/ 	.short	(.L_384 - .L_383)


	//   ....[0]....
.L_383:
        /*03a0*/ 	.word	0x00000a30
        /*03a4*/ 	.word	0x0000fff0


	//   ....[1]....
        /*03a8*/ 	.word	0x000170b0
        /*03ac*/ 	.word	0x0000fff0


	//----- nvinfo : EIATTR_INT_WARP_WIDE_INSTR_OFFSETS
	.align		4
.L_384:
        /*03b0*/ 	.byte	0x04, 0x31
        /*03b2*/ 	.short	(.L_386 - .L_385)


	//   ....[0]....
.L_385:
        /*03b4*/ 	.word	0x00000130


	//   ....[1]....
        /*03b8*/ 	.word	0x00000170


	//   ....[2]....
        /*03bc*/ 	.word	0x000001e0


	//   ....[3]....
        /*03c0*/ 	.word	0x0001c9c0


	//   ....[4]....
        /*03c4*/ 	.word	0x0001ca50


	//   ....[5]....
        /*03c8*/ 	.word	0x0001f920


	//   ....[6]....
        /*03cc*/ 	.word	0x0001f9b0


	//----- nvinfo : EIATTR_COOP_GROUP_MASK_REGIDS
	.align		4
.L_386:
        /*03d0*/ 	.byte	0x04, 0x29
        /*03d2*/ 	.short	(.L_388 - .L_387)


	//   ....[0]....
.L_387:
        /*03d4*/ 	.word	0xffffffff


	//   ....[1]....
        /*03d8*/ 	.word	0xffffffff


	//   ....[2]....
        /*03dc*/ 	.word	0xffffffff


	//   ....[3]....
        /*03e0*/ 	.word	0xffffffff


	//   ....[4]....
        /*03e4*/ 	.word	0xffffffff


	//   ....[5]....
        /*03e8*/ 	.word	0xffffffff


	//   ....[6]....
        /*03ec*/ 	.word	0xffffffff


	//   ....[7]....
        /*03f0*/ 	.word	0xffffffff


	//   ....[8]....
        /*03f4*/ 	.word	0xffffffff


	//   ....[9]....
        /*03f8*/ 	.word	0xffffffff


	//   ....[10]....
        /*03fc*/ 	.word	0xffffffff


	//   ....[11]....
        /*0400*/ 	.word	0xffffffff


	//   ....[12]....
        /*0404*/ 	.word	0xffffffff


	//   ....[13]....
        /*0408*/ 	.word	0xffffffff


	//   ....[14]....
        /*040c*/ 	.word	0xffffffff


	//   ....[15]....
        /*0410*/ 	.word	0xffffffff


	//   ....[16]....
        /*0414*/ 	.word	0xffffffff


	//   ....[17]....
        /*0418*/ 	.word	0xffffffff


	//   ....[18]....
        /*041c*/ 	.word	0xffffffff


	//   ....[19]....
        /*0420*/ 	.word	0xffffffff


	//   ....[20]....
        /*0424*/ 	.word	0xffffffff


	//   ....[21]....
        /*0428*/ 	.word	0xffffffff


	//   ....[22]....
        /*042c*/ 	.word	0xffffffff


	//   ....[23]....
        /*0430*/ 	.word	0xffffffff


	//   ....[24]....
        /*0434*/ 	.word	0xffffffff


	//   ....[25]....
        /*0438*/ 	.word	0xffffffff


	//   ....[26]....
        /*043c*/ 	.word	0xffffffff


	//   ....[27]....
        /*0440*/ 	.word	0xffffffff


	//   ....[28]....
        /*0444*/ 	.word	0xffffffff


	//   ....[29]....
        /*0448*/ 	.word	0xffffffff


	//   ....[30]....
        /*044c*/ 	.word	0xffffffff


	//   ....[31]....
        /*0450*/ 	.word	0xffffffff


	//   ....[32]....
        /*0454*/ 	.word	0xffffffff


	//   ....[33]....
        /*0458*/ 	.word	0xffffffff


	//   ....[34]....
        /*045c*/ 	.word	0xffffffff


	//   ....[35]....
        /*0460*/ 	.word	0xffffffff


	//   ....[36]....
        /*0464*/ 	.word	0xffffffff


	//   ....[37]....
        /*0468*/ 	.word	0xffffffff


	//   ....[38]....
        /*046c*/ 	.word	0xffffffff


	//   ....[39]....
        /*0470*/ 	.word	0xffffffff


	//   ....[40]....
        /*0474*/ 	.word	0xffffffff


	//   ....[41]....
        /*0478*/ 	.word	0xffffffff


	//   ....[42]....
        /*047c*/ 	.word	0xffffffff


	//   ....[43]....
        /*0480*/ 	.word	0xffffffff


	//   ....[44]....
        /*0484*/ 	.word	0xffffffff


	//   ....[45]....
        /*0488*/ 	.word	0xffffffff


	//   ....[46]....
        /*048c*/ 	.word	0xffffffff


	//   ....[47]....
        /*0490*/ 	.word	0xffffffff


	//   ....[48]....
        /*0494*/ 	.word	0xffffffff


	//   ....[49]....
        /*0498*/ 	.word	0xffffffff


	//   ....[50]....
        /*049c*/ 	.word	0xffffffff


	//   ....[51]....
        /*04a0*/ 	.word	0xffffffff


	//   ....[52]....
        /*04a4*/ 	.word	0xffffffff


	//   ....[53]....
        /*04a8*/ 	.word	0xffffffff


	//   ....[54]....
        /*04ac*/ 	.word	0xffffffff


	//   ....[55]....
        /*04b0*/ 	.word	0xffffffff


	//   ....[56]....
        /*04b4*/ 	.word	0xffffffff


	//   ....[57]....
        /*04b8*/ 	.word	0xffffffff


	//   ....[58]....
        /*04bc*/ 	.word	0xffffffff


	//   ....[59]....
        /*04c0*/ 	.word	0xffffffff


	//   ....[60]....
        /*04c4*/ 	.word	0xffffffff


	//   ....[61]....
        /*04c8*/ 	.word	0xffffffff


	//   ....[62]....
        /*04cc*/ 	.word	0xffffffff


	//   ....[63]....
        /*04d0*/ 	.word	0xffffffff


	//   ....[64]....
        /*04d4*/ 	.word	0xffffffff


	//   ....[65]....
        /*04d8*/ 	.word	0xffffffff


	//   ....[66]....
        /*04dc*/ 	.word	0xffffffff


	//   ....[67]....
        /*04e0*/ 	.word	0xffffffff


	//   ....[68]....
        /*04e4*/ 	.word	0xffffffff


	//   ....[69]....
        /*04e8*/ 	.word	0xffffffff


	//   ....[70]....
        /*04ec*/ 	.word	0xffffffff


	//   ....[71]....
        /*04f0*/ 	.word	0xffffffff


	//   ....[72]....
        /*04f4*/ 	.word	0xffffffff


	//   ....[73]....
        /*04f8*/ 	.word	0xffffffff


	//   ....[74]....
        /*04fc*/ 	.word	0xffffffff


	//   ....[75]....
        /*0500*/ 	.word	0xffffffff


	//   ....[76]....
        /*0504*/ 	.word	0xffffffff


	//   ....[77]....
        /*0508*/ 	.word	0xffffffff


	//   ....[78]....
        /*050c*/ 	.word	0xffffffff


	//   ....[79]....
        /*0510*/ 	.word	0xffffffff


	//   ....[80]....
        /*0514*/ 	.word	0xffffffff


	//   ....[81]....
        /*0518*/ 	.word	0xffffffff


	//   ....[82]....
        /*051c*/ 	.word	0xffffffff


	//   ....[83]....
        /*0520*/ 	.word	0xffffffff


	//   ....[84]....
        /*0524*/ 	.word	0xffffffff


	//   ....[85]....
        /*0528*/ 	.word	0xffffffff


	//   ....[86]....
        /*052c*/ 	.word	0xffffffff


	//   ....[87]....
        /*0530*/ 	.word	0xffffffff


	//   ....[88]....
        /*0534*/ 	.word	0xffffffff


	//   ....[89]....
        /*0538*/ 	.word	0xffffffff


	//   ....[90]....
        /*053c*/ 	.word	0xffffffff


	//   ....[91]....
        /*0540*/ 	.word	0xffffffff


	//   ....[92]....
        /*0544*/ 	.word	0xffffffff


	//   ....[93]....
        /*0548*/ 	.word	0xffffffff


	//   ....[94]....
        /*054c*/ 	.word	0xffffffff


	//   ....[95]....
        /*0550*/ 	.word	0xffffffff


	//   ....[96]....
        /*0554*/ 	.word	0xffffffff


	//   ....[97]....
        /*0558*/ 	.word	0xffffffff


	//   ....[98]....
        /*055c*/ 	.word	0xffffffff


	//   ....[99]....
        /*0560*/ 	.word	0xffffffff


	//   ....[100]....
        /*0564*/ 	.word	0xffffffff


	//   ....[101]....
        /*0568*/ 	.word	0xffffffff


	//   ....[102]....
        /*056c*/ 	.word	0xffffffff


	//   ....[103]....
        /*0570*/ 	.word	0xffffffff


	//   ....[104]....
        /*0574*/ 	.word	0xffffffff


	//   ....[105]....
        /*0578*/ 	.word	0xffffffff


	//   ....[106]....
        /*057c*/ 	.word	0xffffffff


	//   ....[107]....
        /*0580*/ 	.word	0xffffffff


	//   ....[108]....
        /*0584*/ 	.word	0xffffffff


	//   ....[109]....
        /*0588*/ 	.word	0xffffffff


	//   ....[110]....
        /*058c*/ 	.word	0xffffffff


	//   ....[111]....
        /*0590*/ 	.word	0xffffffff


	//   ....[112]....
        /*0594*/ 	.word	0xffffffff


	//   ....[113]....
        /*0598*/ 	.word	0xffffffff


	//   ....[114]....
        /*059c*/ 	.word	0xffffffff


	//   ....[115]....
        /*05a0*/ 	.word	0xffffffff


	//   ....[116]....
        /*05a4*/ 	.word	0xffffffff


	//   ....[117]....
        /*05a8*/ 	.word	0xffffffff


	//   ....[118]....
        /*05ac*/ 	.word	0xffffffff


	//   ....[119]....
        /*05b0*/ 	.word	0xffffffff


	//   ....[120]....
        /*05b4*/ 	.word	0xffffffff


	//   ....[121]....
        /*05b8*/ 	.word	0xffffffff


	//   ....[122]....
        /*05bc*/ 	.word	0xffffffff


	//   ....[123]....
        /*05c0*/ 	.word	0xffffffff


	//   ....[124]....
        /*05c4*/ 	.word	0xffffffff


	//   ....[125]....
        /*05c8*/ 	.word	0xffffffff


	//   ....[126]....
        /*05cc*/ 	.word	0xffffffff


	//   ....[127]....
        /*05d0*/ 	.word	0xffffffff


	//   ....[128]....
        /*05d4*/ 	.word	0xffffffff


	//   ....[129]....
        /*05d8*/ 	.word	0xffffffff


	//   ....[130]....
        /*05dc*/ 	.word	0xffffffff


	//   ....[131]....
        /*05e0*/ 	.word	0xffffffff


	//   ....[132]....
        /*05e4*/ 	.word	0xffffffff


	//   ....[133]....
        /*05e8*/ 	.word	0xffffffff


	//   ....[134]....
        /*05ec*/ 	.word	0xffffffff


	//   ....[135]....
        /*05f0*/ 	.word	0xffffffff


	//   ....[136]....
        /*05f4*/ 	.word	0xffffffff


	//   ....[137]....
        /*05f8*/ 	.word	0xffffffff


	//   ....[138]....
        /*05fc*/ 	.word	0xffffffff


	//   ....[139]....
        /*0600*/ 	.word	0xffffffff


	//   ....[140]....
        /*0604*/ 	.word	0xffffffff


	//   ....[141]....
        /*0608*/ 	.word	0xffffffff


	//   ....[142]....
        /*060c*/ 	.word	0xffffffff


	//   ....[143]....
        /*0610*/ 	.word	0xffffffff


	//   ....[144]....
        /*0614*/ 	.word	0xffffffff


	//   ....[145]....
        /*0618*/ 	.word	0xffffffff


	//   ....[146]....
        /*061c*/ 	.word	0xffffffff


	//   ....[147]....
        /*0620*/ 	.word	0xffffffff


	//   ....[148]....
        /*0624*/ 	.word	0xffffffff


	//   ....[149]....
        /*0628*/ 	.word	0xffffffff


	//   ....[150]....
        /*062c*/ 	.word	0xffffffff


	//   ....[151]....
        /*0630*/ 	.word	0xffffffff


	//   ....[152]....
        /*0634*/ 	.word	0xffffffff


	//   ....[153]....
        /*0638*/ 	.word	0xffffffff


	//   ....[154]....
        /*063c*/ 	.word	0xffffffff


	//   ....[155]....
        /*0640*/ 	.word	0xffffffff


	//   ....[156]....
        /*0644*/ 	.word	0xffffffff


	//   ....[157]....
        /*0648*/ 	.word	0xffffffff


	//   ....[158]....
        /*064c*/ 	.word	0xffffffff


	//   ....[159]....
        /*0650*/ 	.word	0xffffffff


	//   ....[160]....
        /*0654*/ 	.word	0xffffffff


	//   ....[161]....
        /*0658*/ 	.word	0xffffffff


	//   ....[162]....
        /*065c*/ 	.word	0xffffffff


	//   ....[163]....
        /*0660*/ 	.word	0xffffffff


	//   ....[164]....
        /*0664*/ 	.word	0xffffffff


	//   ....[165]....
        /*0668*/ 	.word	0xffffffff


	//   ....[166]....
        /*066c*/ 	.word	0xffffffff


	//   ....[167]....
        /*0670*/ 	.word	0xffffffff


	//   ....[168]....
        /*0674*/ 	.word	0xffffffff


	//   ....[169]....
        /*0678*/ 	.word	0x0500000f


	//   ....[170]....
        /*067c*/ 	.word	0x0500000f


	//   ....[171]....
        /*0680*/ 	.word	0x0500000f


	//   ....[172]....
        /*0684*/ 	.word	0x0500000f


	//   ....[173]....
        /*0688*/ 	.word	0x0500000f


	//   ....[174]....
        /*068c*/ 	.word	0x0500000f


	//   ....[175]....
        /*0690*/ 	.word	0x0500000f


	//   ....[176]....
        /*0694*/ 	.word	0x0500000f


	//   ....[177]....
        /*0698*/ 	.word	0x0500000f


	//   ....[178]....
        /*069c*/ 	.word	0x0500000f


	//   ....[179]....
        /*06a0*/ 	.word	0x0500000f


	//   ....[180]....
        /*06a4*/ 	.word	0x0500000f


	//   ....[181]....
        /*06a8*/ 	.word	0x0500000f


	//   ....[182]....
        /*06ac*/ 	.word	0x0500000f


	//   ....[183]....
        /*06b0*/ 	.word	0x0500000f


	//   ....[184]....
        /*06b4*/ 	.word	0x0500000f


	//   ....[185]....
        /*06b8*/ 	.word	0x0500000f


	//   ....[186]....
        /*06bc*/ 	.word	0x0500000f


	//   ....[187]....
        /*06c0*/ 	.word	0x0500000f


	//   ....[188]....
        /*06c4*/ 	.word	0x0500000f


	//   ....[189]....
        /*06c8*/ 	.word	0x0500000f


	//   ....[190]....
        /*06cc*/ 	.word	0x0500000f


	//   ....[191]....
        /*06d0*/ 	.word	0x0500000f


	//   ....[192]....
        /*06d4*/ 	.word	0x0500000f


	//   ....[193]....
        /*06d8*/ 	.word	0x0500000f


	//   ....[194]....
        /*06dc*/ 	.word	0x0500000f


	//   ....[195]....
        /*06e0*/ 	.word	0x0500000f


	//   ....[196]....
        /*06e4*/ 	.word	0x0500000f


	//   ....[197]....
        /*06e8*/ 	.word	0x0500000f


	//   ....[198]....
        /*06ec*/ 	.word	0x0500000f


	//   ....[199]....
        /*06f0*/ 	.word	0x0500000f


	//   ....[200]....
        /*06f4*/ 	.word	0x0500000f


	//   ....[201]....
        /*06f8*/ 	.word	0x0500000f


	//   ....[202]....
        /*06fc*/ 	.word	0x0500000f


	//   ....[203]....
        /*0700*/ 	.word	0x0500000f


	//   ....[204]....
        /*0704*/ 	.word	0x0500000f


	//   ....[205]....
        /*0708*/ 	.word	0x0500000f


	//   ....[206]....
        /*070c*/ 	.word	0x0500000f


	//   ....[207]....
        /*0710*/ 	.word	0x0500000f


	//   ....[208]....
        /*0714*/ 	.word	0x0500000f


	//   ....[209]....
        /*0718*/ 	.word	0x0500000f


	//   ....[210]....
        /*071c*/ 	.word	0x0500000f


	//   ....[211]....
        /*0720*/ 	.word	0x0500000f


	//   ....[212]....
        /*0724*/ 	.word	0x0500000f


	//   ....[213]....
        /*0728*/ 	.word	0x0500000f


	//   ....[214]....
        /*072c*/ 	.word	0x0500000f


	//   ....[215]....
        /*0730*/ 	.word	0x0500000f


	//   ....[216]....
        /*0734*/ 	.word	0x0500000f


	//   ....[217]....
        /*0738*/ 	.word	0x0500000f


	//   ....[218]....
        /*073c*/ 	.word	0x0500000f


	//   ....[219]....
        /*0740*/ 	.word	0x0500000f


	//   ....[220]....
        /*0744*/ 	.word	0x0500000f


	//   ....[221]....
        /*0748*/ 	.word	0x0500000f


	//   ....[222]....
        /*074c*/ 	.word	0x0500000f


	//   ....[223]....
        /*0750*/ 	.word	0x0500000f


	//   ....[224]....
        /*0754*/ 	.word	0x0500000f


	//   ....[225]....
        /*0758*/ 	.word	0x0500000f


	//   ....[226]....
        /*075c*/ 	.word	0x0500000f


	//   ....[227]....
        /*0760*/ 	.word	0x0500000f


	//   ....[228]....
        /*0764*/ 	.word	0x0500000f


	//   ....[229]....
        /*0768*/ 	.word	0x0500000f


	//   ....[230]....
        /*076c*/ 	.word	0x0500000f


	//   ....[231]....
        /*0770*/ 	.word	0x0500000f


	//   ....[232]....
        /*0774*/ 	.word	0x0500000f


	//   ....[233]....
        /*0778*/ 	.word	0x0500000f


	//   ....[234]....
        /*077c*/ 	.word	0x0500000f


	//   ....[235]....
        /*0780*/ 	.word	0x0500000f


	//   ....[236]....
        /*0784*/ 	.word	0x0500000f


	//   ....[237]....
        /*0788*/ 	.word	0x0500000f


	//   ....[238]....
        /*078c*/ 	.word	0x0500000f


	//   ....[239]....
        /*0790*/ 	.word	0x0500000f


	//   ....[240]....
        /*0794*/ 	.word	0x0500000f


	//   ....[241]....
        /*0798*/ 	.word	0x0500000f


	//   ....[242]....
        /*079c*/ 	.word	0x0500000f


	//   ....[243]....
        /*07a0*/ 	.word	0x0500000f


	//   ....[244]....
        /*07a4*/ 	.word	0x0500000f


	//   ....[245]....
        /*07a8*/ 	.word	0x0500000f


	//   ....[246]....
        /*07ac*/ 	.word	0x0500000f


	//   ....[247]....
        /*07b0*/ 	.word	0x0500000f


	//   ....[248]....
        /*07b4*/ 	.word	0x0500000f


	//   ....[249]....
        /*07b8*/ 	.word	0x0500000f


	//   ....[250]....
        /*07bc*/ 	.word	0x0500000f


	//   ....[251]....
        /*07c0*/ 	.word	0x0500000f


	//   ....[252]....
        /*07c4*/ 	.word	0x0500000f


	//   ....[253]....
        /*07c8*/ 	.word	0x0500000f


	//   ....[254]....
        /*07cc*/ 	.word	0x0500000f


	//   ....[255]....
        /*07d0*/ 	.word	0x0500000f


	//   ....[0]....
        /*07d4*/ 	.word	0x0500000f


	//   ....[1]....
        /*07d8*/ 	.word	0x0500000f


	//   ....[2]....
        /*07dc*/ 	.word	0x0500000f


	//   ....[3]....
        /*07e0*/ 	.word	0x0500000f


	//   ....[4]....
        /*07e4*/ 	.word	0x0500000f


	//   ....[5]....
        /*07e8*/ 	.word	0x0500000f


	//   ....[6]....
        /*07ec*/ 	.word	0x0500000f


	//   ....[7]....
        /*07f0*/ 	.word	0x0500000f


	//   ....[8]....
        /*07f4*/ 	.word	0x0500000f


	//   ....[9]....
        /*07f8*/ 	.word	0x0500000f


	//   ....[10]....
        /*07fc*/ 	.word	0x0500000f


	//   ....[11]....
        /*0800*/ 	.word	0x0500000f


	//   ....[12]....
        /*0804*/ 	.word	0x0500000f


	//   ....[13]....
        /*0808*/ 	.word	0x0500000f


	//   ....[14]....
        /*080c*/ 	.word	0x0500000f


	//   ....[15]....
        /*0810*/ 	.word	0x0500000f


	//   ....[16]....
        /*0814*/ 	.word	0x0500000f


	//   ....[17]....
        /*0818*/ 	.word	0x0500000f


	//----- nvinfo : EIATTR_COOP_GROUP_INSTR_OFFSETS
	.align		4
.L_388:
        /*081c*/ 	.byte	0x04, 0x28
        /*081e*/ 	.short	(.L_390 - .L_389)


	//   ....[0]....
.L_389:
        /*0820*/ 	.word	0x00000060


	//   ....[1]....
        /*0824*/ 	.word	0x00000140


	//   ....[2]....
        /*0828*/ 	.word	0x00000190


	//   ....[3]....
        /*082c*/ 	.word	0x000003c0


	//   ....[4]....
        /*0830*/ 	.word	0x00000520


	//   ....[5]....
        /*0834*/ 	.word	0x00000640


	//   ....[6]....
        /*0838*/ 	.word	0x000007a0


	//   ....[7]....
        /*083c*/ 	.word	0x00003c40


	//   ....[8]....
        /*0840*/ 	.word	0x00003c50


	//   ....[9]....
        /*0844*/ 	.word	0x000051a0


	//   ....[10]....
        /*0848*/ 	.word	0x000051b0


	//   ....[11]....
        /*084c*/ 	.word	0x000072e0


	//   ....[12]....
        /*0850*/ 	.word	0x000072f0


	//   ....[13]....
        /*0854*/ 	.word	0x00008ab0


	//   ....[14]....
        /*0858*/ 	.word	0x00008ac0


	//   ....[15]....
        /*085c*/ 	.word	0x0000a3a0


	//   ....[16]....
        /*0860*/ 	.word	0x0000a3b0


	//   ....[17]....
        /*0864*/ 	.word	0x0000a640


	//   ....[18]....
        /*0868*/ 	.word	0x0000a650


	//   ....[19]....
        /*086c*/ 	.word	0x0000ab70


	//   ....[20]....
        /*0870*/ 	.word	0x0000aba0


	//   ....[21]....
        /*0874*/ 	.word	0x0000ad20


	//   ....[22]....
        /*0878*/ 	.word	0x0000ad40


	//   ....[23]....
        /*087c*/ 	.word	0x0000b500


	//   ....[24]....
        /*0880*/ 	.word	0x0000ba50


	//   ....[25]....
        /*0884*/ 	.word	0x0000ba60


	//   ....[26]....
        /*0888*/ 	.word	0x0000ba70


	//   ....[27]....
        /*088c*/ 	.word	0x0000ba80


	//   ....[28]....
        /*0890*/ 	.word	0x0000e500


	//   ....[29]....
        /*0894*/ 	.word	0x0000e510


	//   ....[30]....
        /*0898*/ 	.word	0x0000e520


	//   ....[31]....
        /*089c*/ 	.word	0x0000e530


	//   ....[32]....
        /*08a0*/ 	.word	0x00012870


	//   ....[33]....
        /*08a4*/ 	.word	0x000128d0


	//   ....[34]....
        /*08a8*/ 	.word	0x00012de0


	//   ....[35]....
        /*08ac*/ 	.word	0x00012e70


	//   ....[36]....
        /*08b0*/ 	.word	0x000155a0


	//   ....[37]....
        /*08b4*/ 	.word	0x000155d0


	//   ....[38]....
        /*08b8*/ 	.word	0x000155f0


	//   ....[39]....
        /*08bc*/ 	.word	0x00015610


	//   ....[40]....
        /*08c0*/ 	.word	0x00016980


	//   ....[41]....
        /*08c4*/ 	.word	0x00016a00


	//   ....[42]....
        /*08c8*/ 	.word	0x00016a40


	//   ....[43]....
        /*08cc*/ 	.word	0x00016a50


	//   ....[44]....
        /*08d0*/ 	.word	0x00017b60


	//   ....[45]....
        /*08d4*/ 	.word	0x00017b70


	//   ....[46]....
        /*08d8*/ 	.word	0x00017b80


	//   ....[47]....
        /*08dc*/ 	.word	0x00017b90


	//   ....[48]....
        /*08e0*/ 	.word	0x00018260


	//   ....[49]....
        /*08e4*/ 	.word	0x000182a0


	//   ....[50]....
        /*08e8*/ 	.word	0x00018360


	//   ....[51]....
        /*08ec*/ 	.word	0x00018380


	//   ....[52]....
        /*08f0*/ 	.word	0x00018440


	//   ....[53]....
        /*08f4*/ 	.word	0x00018460


	//   ....[54]....
        /*08f8*/ 	.word	0x00018530


	//   ....[55]....
        /*08fc*/ 	.word	0x00018550


	//   ....[56]....
        /*0900*/ 	.word	0x000189f0


	//   ....[57]....
        /*0904*/ 	.word	0x00018a00


	//   ....[58]....
        /*0908*/ 	.word	0x00018e40


	//   ....[59]....
        /*090c*/ 	.word	0x00018e50


	//   ....[60]....
        /*0910*/ 	.word	0x00019ac0


	//   ....[61]....
        /*0914*/ 	.word	0x00019ad0


	//   ....[62]....
        /*0918*/ 	.word	0x00019b90


	//   ....[63]....
        /*091c*/ 	.word	0x00019bb0


	//   ....[64]....
        /*0920*/ 	.word	0x00019c70


	//   ....[65]....
        /*0924*/ 	.word	0x00019c90


	//   ....[66]....
        /*0928*/ 	.word	0x00019d60


	//   ....[67]....
        /*092c*/ 	.word	0x00019d80


	//   ....[68]....
        /*0930*/ 	.word	0x00019ed0


	//   ....[69]....
        /*0934*/ 	.word	0x0001a0e0


	//   ....[70]....
        /*0938*/ 	.word	0x0001a110


	//   ....[71]....
        /*093c*/ 	.word	0x0001a140


	//   ....[72]....
        /*0940*/ 	.word	0x0001a170


	//   ....[73]....
        /*0944*/ 	.word	0x0001a1a0


	//   ....[74]....
        /*0948*/ 	.word	0x0001a1d0


	//   ....[75]....
        /*094c*/ 	.word	0x0001a360


	//   ....[76]....
        /*0950*/ 	.word	0x0001a390


	//   ....[77]....
        /*0954*/ 	.word	0x0001a3c0


	//   ....[78]....
        /*0958*/ 	.word	0x0001a3f0


	//   ....[79]....
        /*095c*/ 	.word	0x0001a420


	//   ....[80]....
        /*0960*/ 	.word	0x0001a450


	//   ....[81]....
        /*0964*/ 	.word	0x0001a4e0


	//   ....[82]....
        /*0968*/ 	.word	0x0001a510


	//   ....[83]....
        /*096c*/ 	.word	0x0001a520


	//   ....[84]....
        /*0970*/ 	.word	0x0001a5b0


	//   ....[85]....
        /*0974*/ 	.word	0x0001b520


	//   ....[86]....
        /*0978*/ 	.word	0x0001d650


	//   ....[87]....
        /*097c*/ 	.word	0x0001d670


	//   ....[88]....
        /*0980*/ 	.word	0x0001d720


	//   ....[89]....
        /*0984*/ 	.word	0x0001d740


	//   ....[90]....
        /*0988*/ 	.word	0x0001d7e0


	//   ....[91]....
        /*098c*/ 	.word	0x0001d800


	//   ....[92]....
        /*0990*/ 	.word	0x0001d8a0


	//   ....[93]....
        /*0994*/ 	.word	0x0001d8c0


	//   ....[94]....
        /*0998*/ 	.word	0x0001d960


	//   ....[95]....
        /*099c*/ 	.word	0x0001d980


	//   ....[96]....
        /*09a0*/ 	.word	0x0001d990


	//   ....[97]....
        /*09a4*/ 	.word	0x0001da20


	//   ....[98]....
        /*09a8*/ 	.word	0x0001e1d0


	//   ....[99]....
        /*09ac*/ 	.word	0x0001e200


	//   ....[100]....
        /*09b0*/ 	.word	0x0001e220


	//   ....[101]....
        /*09b4*/ 	.word	0x0001e2b0


	//   ....[102]....
        /*09b8*/ 	.word	0x0001e2c0


	//   ....[103]....
        /*09bc*/ 	.word	0x0001e360


	//   ....[104]....
        /*09c0*/ 	.word	0x0001e370


	//   ....[105]....
        /*09c4*/ 	.word	0x0001e410


	//   ....[106]....
        /*09c8*/ 	.word	0x0001e420


	//   ....[107]....
        /*09cc*/ 	.word	0x0001e4c0


	//   ....[108]....
        /*09d0*/ 	.word	0x0001e4d0


	//   ....[109]....
        /*09d4*/ 	.word	0x0001e570


	//   ....[110]....
        /*09d8*/ 	.word	0x0001e580


	//   ....[111]....
        /*09dc*/ 	.word	0x0001e620


	//   ....[112]....
        /*09e0*/ 	.word	0x0001e630


	//   ....[113]....
        /*09e4*/ 	.word	0x0001e640


	//   ....[114]....
        /*09e8*/ 	.word	0x0001ee10


	//   ....[115]....
        /*09ec*/ 	.word	0x0001ee20


	//   ....[116]....
        /*09f0*/ 	.word	0x0001ee30


	//   ....[117]....
        /*09f4*/ 	.word	0x0001eec0


	//   ....[118]....
        /*09f8*/ 	.word	0x0001eed0


	//   ....[119]....
        /*09fc*/ 	.word	0x0001ef30


	//   ....[120]....
        /*0a00*/ 	.word	0x0001ef60


	//   ....[121]....
        /*0a04*/ 	.word	0x0001efa0


	//   ....[122]....
        /*0a08*/ 	.word	0x0001efd0


	//   ....[123]....
        /*0a0c*/ 	.word	0x0001f010


	//   ....[124]....
        /*0a10*/ 	.word	0x0001f040


	//   ....[125]....
        /*0a14*/ 	.word	0x0001f080


	//   ....[126]....
        /*0a18*/ 	.word	0x0001f300


	//   ....[127]....
        /*0a1c*/ 	.word	0x0001f320


	//   ....[128]....
        /*0a20*/ 	.word	0x0001f3b0


	//   ....[129]....
        /*0a24*/ 	.word	0x0001f3c0


	//   ....[130]....
        /*0a28*/ 	.word	0x0001f430


	//   ....[131]....
        /*0a2c*/ 	.word	0x0001f440


	//   ....[132]....
        /*0a30*/ 	.word	0x0001f4b0


	//   ....[133]....
        /*0a34*/ 	.word	0x0001f4c0


	//   ....[134]....
        /*0a38*/ 	.word	0x0001f530


	//   ....[135]....
        /*0a3c*/ 	.word	0x0001f540


	//   ....[136]....
        /*0a40*/ 	.word	0x0001f550


	//   ....[137]....
        /*0a44*/ 	.word	0x0001f5c0


	//   ....[138]....
        /*0a48*/ 	.word	0x0001fb40


	//   ....[139]....
        /*0a4c*/ 	.word	0x0001fb70


	//   ....[140]....
        /*0a50*/ 	.word	0x0001fb90


	//   ....[141]....
        /*0a54*/ 	.word	0x0001fba0


	//   ....[142]....
        /*0a58*/ 	.word	0x0001fbe0


	//   ....[143]....
        /*0a5c*/ 	.word	0x0001fc00


	//   ....[144]....
        /*0a60*/ 	.word	0x0001fc70


	//   ....[145]....
        /*0a64*/ 	.word	0x0001fc90


	//   ....[146]....
        /*0a68*/ 	.word	0x0001fcf0


	//   ....[147]....
        /*0a6c*/ 	.word	0x0001fd10


	//   ....[148]....
        /*0a70*/ 	.word	0x0001fd60


	//   ....[149]....
        /*0a74*/ 	.word	0x0001fd80


	//   ....[150]....
        /*0a78*/ 	.word	0x000201b0


	//   ....[151]....
        /*0a7c*/ 	.word	0x000201e0


	//   ....[152]....
        /*0a80*/ 	.word	0x00020260


	//   ....[153]....
        /*0a84*/ 	.word	0x00020290


	//   ....[154]....
        /*0a88*/ 	.word	0x000202c0


	//   ....[155]....
        /*0a8c*/ 	.word	0x000202f0


	//   ....[156]....
        /*0a90*/ 	.word	0x00020320


	//   ....[157]....
        /*0a94*/ 	.word	0x00020350


	//   ....[158]....
        /*0a98*/ 	.word	0x000204f0


	//   ....[159]....
        /*0a9c*/ 	.word	0x00020520


	//   ....[160]....
        /*0aa0*/ 	.word	0x00020550


	//   ....[161]....
        /*0aa4*/ 	.word	0x00020580


	//   ....[162]....
        /*0aa8*/ 	.word	0x000205b0


	//   ....[163]....
        /*0aac*/ 	.word	0x000205e0


	//   ....[164]....
        /*0ab0*/ 	.word	0x000206a0


	//   ....[165]....
        /*0ab4*/ 	.word	0x000206c0


	//   ....[166]....
        /*0ab8*/ 	.word	0x000206d0


	//   ....[167]....
        /*0abc*/ 	.word	0x00020730


	//   ....[168]....
        /*0ac0*/ 	.word	0x00020d50


	//   ....[169]....
        /*0ac4*/ 	.word	0x00021070


	//   ....[170]....
        /*0ac8*/ 	.word	0x00021100


	//   ....[171]....
        /*0acc*/ 	.word	0x000211a0


	//   ....[172]....
        /*0ad0*/ 	.word	0x00021230


	//   ....[173]....
        /*0ad4*/ 	.word	0x00021320


	//   ....[174]....
        /*0ad8*/ 	.word	0x000213b0


	//   ....[175]....
        /*0adc*/ 	.word	0x00021450


	//   ....[176]....
        /*0ae0*/ 	.word	0x000214e0


	//   ....[177]....
        /*0ae4*/ 	.word	0x000215d0


	//   ....[178]....
        /*0ae8*/ 	.word	0x00021660


	//   ....[179]....
        /*0aec*/ 	.word	0x00021700


	//   ....[180]....
        /*0af0*/ 	.word	0x00021790


	//   ....[181]....
        /*0af4*/ 	.word	0x00021880


	//   ....[182]....
        /*0af8*/ 	.word	0x00021910


	//   ....[183]....
        /*0afc*/ 	.word	0x00021960


	//   ....[184]....
        /*0b00*/ 	.word	0x000219b0


	//   ....[185]....
        /*0b04*/ 	.word	0x00021aa0


	//   ....[186]....
        /*0b08*/ 	.word	0x00021b30


	//   ....[187]....
        /*0b0c*/ 	.word	0x00021b80


	//   ....[188]....
        /*0b10*/ 	.word	0x00021bd0


	//   ....[189]....
        /*0b14*/ 	.word	0x00021e30


	//   ....[190]....
        /*0b18*/ 	.word	0x00022110


	//   ....[191]....
        /*0b1c*/ 	.word	0x00022200


	//   ....[192]....
        /*0b20*/ 	.word	0x000222a0


	//   ....[193]....
        /*0b24*/ 	.word	0x00022300


	//   ....[194]....
        /*0b28*/ 	.word	0x00022410


	//   ....[195]....
        /*0b2c*/ 	.word	0x00022480


	//   ....[196]....
        /*0b30*/ 	.word	0x00022590


	//   ....[197]....
        /*0b34*/ 	.word	0x00022600


	//   ....[198]....
        /*0b38*/ 	.word	0x00022710


	//   ....[199]....
        /*0b3c*/ 	.word	0x00022780


	//   ....[200]....
        /*0b40*/ 	.word	0x00022890


	//   ....[201]....
        /*0b44*/ 	.word	0x00022900


	//   ....[202]....
        /*0b48*/ 	.word	0x000229e0


	//   ....[203]....
        /*0b4c*/ 	.word	0x00022ae0


	//   ....[204]....
        /*0b50*/ 	.word	0x00022b40


	//   ....[205]....
        /*0b54*/ 	.word	0x00022ba0


	//   ....[206]....
        /*0b58*/ 	.word	0x00022ca0


	//   ....[207]....
        /*0b5c*/ 	.word	0x00022d00


	//   ....[208]....
        /*0b60*/ 	.word	0x00022e10


	//   ....[209]....
        /*0b64*/ 	.word	0x00022e70


	//   ....[210]....
        /*0b68*/ 	.word	0x00022f80


	//   ....[211]....
        /*0b6c*/ 	.word	0x00022fe0


	//   ....[212]....
        /*0b70*/ 	.word	0x000230f0


	//   ....[213]....
        /*0b74*/ 	.word	0x00023150


	//   ....[214]....
        /*0b78*/ 	.word	0x00023260


	//   ....[215]....
        /*0b7c*/ 	.word	0x000232c0


	//   ....[216]....
        /*0b80*/ 	.word	0x000233d0


	//   ....[217]....
        /*0b84*/ 	.word	0x00023430


	//   ....[218]....
        /*0b88*/ 	.word	0x00023520


	//   ....[219]....
        /*0b8c*/ 	.word	0x00023650


	//   ....[220]....
        /*0b90*/ 	.word	0x00023700


	//   ....[221]....
        /*0b94*/ 	.word	0x00023770


	//   ....[222]....
        /*0b98*/ 	.word	0x00023860


	//   ....[223]....
        /*0b9c*/ 	.word	0x000238c0


	//   ....[224]....
        /*0ba0*/ 	.word	0x00023990


	//   ....[225]....
        /*0ba4*/ 	.word	0x000239f0


	//   ....[226]....
        /*0ba8*/ 	.word	0x00023ac0


	//   ....[227]....
        /*0bac*/ 	.word	0x00023b20


	//   ....[228]....
        /*0bb0*/ 	.word	0x00023bf0


	//   ....[229]....
        /*0bb4*/ 	.word	0x00023c50


	//   ....[230]....
        /*0bb8*/ 	.word	0x00023d20


	//   ....[231]....
        /*0bbc*/ 	.word	0x00023e10


	//   ....[232]....
        /*0bc0*/ 	.word	0x00023eb0


	//   ....[233]....
        /*0bc4*/ 	.word	0x00023f10


	//   ....[234]....
        /*0bc8*/ 	.word	0x00024000


	//   ....[235]....
        /*0bcc*/ 	.word	0x00024060


	//   ....[236]....
        /*0bd0*/ 	.word	0x00024140


	//   ....[237]....
        /*0bd4*/ 	.word	0x000241a0


	//   ....[238]....
        /*0bd8*/ 	.word	0x00024280


	//   ....[239]....
        /*0bdc*/ 	.word	0x000242e0


	//   ....[240]....
        /*0be0*/ 	.word	0x000243c0


	//   ....[241]....
        /*0be4*/ 	.word	0x00024420


	//   ....[242]....
        /*0be8*/ 	.word	0x000244f0


	//   ....[243]....
        /*0bec*/ 	.word	0x00024620


	//   ....[244]....
        /*0bf0*/ 	.word	0x000246f0


	//   ....[245]....
        /*0bf4*/ 	.word	0x000247b0


	//   ....[246]....
        /*0bf8*/ 	.word	0x00024880


	//   ....[247]....
        /*0bfc*/ 	.word	0x000248e0


	//   ....[248]....
        /*0c00*/ 	.word	0x000249b0


	//   ....[249]....
        /*0c04*/ 	.word	0x00024a10


	//   ....[250]....
        /*0c08*/ 	.word	0x00024af0


	//   ....[251]....
        /*0c0c*/ 	.word	0x00024b50


	//   ....[252]....
        /*0c10*/ 	.word	0x00024c20


	//   ....[253]....
        /*0c14*/ 	.word	0x00024c80


	//   ....[254]....
        /*0c18*/ 	.word	0x00024d40


	//   ....[255]....
        /*0c1c*/ 	.word	0x00024dd0


	//   ....[0]....
        /*0c20*/ 	.word	0x00024e70


	//   ....[1]....
        /*0c24*/ 	.word	0x00024ff0


	//   ....[2]....
        /*0c28*/ 	.word	0x00025060


	//   ....[3]....
        /*0c2c*/ 	.word	0x000250d0


	//   ....[4]....
        /*0c30*/ 	.word	0x00025140


	//   ....[5]....
        /*0c34*/ 	.word	0x000251b0


	//   ....[6]....
        /*0c38*/ 	.word	0x00025230


	//   ....[7]....
        /*0c3c*/ 	.word	0x000252b0


	//   ....[8]....
        /*0c40*/ 	.word	0x00025340


	//   ....[9]....
        /*0c44*/ 	.word	0x000253b0


	//   ....[10]....
        /*0c48*/ 	.word	0x00025420


	//   ....[11]....
        /*0c4c*/ 	.word	0x00025490


	//   ....[12]....
        /*0c50*/ 	.word	0x00025510


	//   ....[13]....
        /*0c54*/ 	.word	0x00025580


	//   ....[14]....
        /*0c58*/ 	.word	0x00025620


	//   ....[15]....
        /*0c5c*/ 	.word	0x00025670


	//   ....[16]....
        /*0c60*/ 	.word	0x00025700


	//   ....[17]....
        /*0c64*/ 	.word	0x00025830


	//----- nvinfo : EIATTR_REG_RECONFIG
	.align		4
.L_390:
        /*0c68*/ 	.byte	0x01, 0x54
	.zero		2


	//----- nvinfo : EIATTR_SYSCALL_OFFSETS
	.align		4
        /*0c6c*/ 	.byte	0x04, 0x46
        /*0c6e*/ 	.short	(.L_392 - .L_391)


	//   ....[0]....
.L_391:
        /*0c70*/ 	.word	0x00001f80


	//   ....[1]....
        /*0c74*/ 	.word	0x000020d0


	//   ....[2]....
        /*0c78*/ 	.word	0x0000b670


	//   ....[3]....
        /*0c7c*/ 	.word	0x0000b9d0


	//   ....[4]....
        /*0c80*/ 	.word	0x0001cbb0


	//   ....[5]....
        /*0c84*/ 	.word	0x0001cd00


	//   ....[6]....
        /*0c88*/ 	.word	0x0001cdf0


	//   ....[7]....
        /*0c8c*/ 	.word	0x0001dde0


	//----- nvinfo : EIATTR_MBARRIER_INSTR_OFFSETS
	.align		4
.L_392:
        /*0c90*/ 	.byte	0x04, 0x39
        /*0c92*/ 	.short	(.L_394 - .L_393)


	//   ....[0]....
.L_393:
        /*0c94*/ 	.word	0x00000270
        /*0c98*/ 	.word	0x000000ff
        /*0c9c*/ 	.word	0x0002a800
        /*0ca0*/ 	.short	0x0100
        /*0ca2*/ 	.byte	0x08
	.zero		1


	//   ....[1]....
        /*0ca4*/ 	.word	0x00000280
        /*0ca8*/ 	.word	0x000000ff
        /*0cac*/ 	.word	0x0002a820
        /*0cb0*/ 	.short	0x0100
        /*0cb2*/ 	.byte	0x08
	.zero		1


	//   ....[2]....
        /*0cb4*/ 	.word	0x00000370
        /*0cb8*/ 	.word	0x000000ff
        /*0cbc*/ 	.word	0x0002a830
        /*0cc0*/ 	.short	0x0100
        /*0cc2*/ 	.byte	0x08
	.zero		1


	//   ....[3]....
        /*0cc4*/ 	.word	0x00000380
        /*0cc8*/ 	.word	0x000000ff
        /*0ccc*/ 	.word	0x0002a840
        /*0cd0*/ 	.short	0x0100
        /*0cd2*/ 	.byte	0x08
	.zero		1


	//   ....[4]....
        /*0cd4*/ 	.word	0x00000390
        /*0cd8*/ 	.word	0x000000ff
        /*0cdc*/ 	.word	0x0002a838
        /*0ce0*/ 	.short	0x0100
        /*0ce2*/ 	.byte	0x08
	.zero		1


	//   ....[5]....
        /*0ce4*/ 	.word	0x000003a0
        /*0ce8*/ 	.word	0x000000ff
        /*0cec*/ 	.word	0x0002a848
        /*0cf0*/ 	.short	0x0100
        /*0cf2*/ 	.byte	0x08
	.zero		1


	//   ....[6]....
        /*0cf4*/ 	.word	0x000004d0
        /*0cf8*/ 	.word	0x000000ff
        /*0cfc*/ 	.word	0x0002a850
        /*0d00*/ 	.short	0x0100
        /*0d02*/ 	.byte	0x08
	.zero		1


	//   ....[7]....
        /*0d04*/ 	.word	0x000004e0
        /*0d08*/ 	.word	0x000000ff
        /*0d0c*/ 	.word	0x0002a860
        /*0d10*/ 	.short	0x0100
        /*0d12*/ 	.byte	0x08
	.zero		1


	//   ....[8]....
        /*0d14*/ 	.word	0x000004f0
        /*0d18*/ 	.word	0x000000ff
        /*0d1c*/ 	.word	0x0002a858
        /*0d20*/ 	.short	0x0100
        /*0d22*/ 	.byte	0x08
	.zero		1


	//   ....[9]....
        /*0d24*/ 	.word	0x00000500
        /*0d28*/ 	.word	0x000000ff
        /*0d2c*/ 	.word	0x0002a868
        /*0d30*/ 	.short	0x0100
        /*0d32*/ 	.byte	0x08
	.zero		1


	//   ....[10]....
        /*0d34*/ 	.word	0x000005f0
        /*0d38*/ 	.word	0x000000ff
        /*0d3c*/ 	.word	0x0002a870
        /*0d40*/ 	.short	0x0100
        /*0d42*/ 	.byte	0x06
	.zero		1


	//   ....[11]....
        /*0d44*/ 	.word	0x00000600
        /*0d48*/ 	.word	0x000000ff
        /*0d4c*/ 	.word	0x0002a880
        /*0d50*/ 	.short	0x0100
        /*0d52*/ 	.byte	0x06
	.zero		1


	//   ....[12]....
        /*0d54*/ 	.word	0x00000610
        /*0d58*/ 	.word	0x000000ff
        /*0d5c*/ 	.word	0x0002a878
        /*0d60*/ 	.short	0x0100
        /*0d62*/ 	.byte	0x06
	.zero		1


	//   ....[13]....
        /*0d64*/ 	.word	0x00000620
        /*0d68*/ 	.word	0x000000ff
        /*0d6c*/ 	.word	0x0002a888
        /*0d70*/ 	.short	0x0100
        /*0d72*/ 	.byte	0x06
	.zero		1


	//   ....[14]....
        /*0d74*/ 	.word	0x00000750
        /*0d78*/ 	.word	0x000000ff
        /*0d7c*/ 	.word	0x0002a890
        /*0d80*/ 	.short	0x0100
        /*0d82*/ 	.byte	0x08
	.zero		1


	//   ....[15]....
        /*0d84*/ 	.word	0x00000760
        /*0d88*/ 	.word	0x000000ff
        /*0d8c*/ 	.word	0x0002a8a0
        /*0d90*/ 	.short	0x0100
        /*0d92*/ 	.byte	0x08
	.zero		1


	//   ....[16]....
        /*0d94*/ 	.word	0x00000770
        /*0d98*/ 	.word	0x000000ff
        /*0d9c*/ 	.word	0x0002a898
        /*0da0*/ 	.short	0x0100
        /*0da2*/ 	.byte	0x08
	.zero		1


	//   ....[17]....
        /*0da4*/ 	.word	0x00000780
        /*0da8*/ 	.word	0x000000ff
        /*0dac*/ 	.word	0x0002a8a8
        /*0db0*/ 	.short	0x0100
        /*0db2*/ 	.byte	0x08
	.zero		1


	//   ....[18]....
        /*0db4*/ 	.word	0x000008b0
        /*0db8*/ 	.word	0x000000ff
        /*0dbc*/ 	.word	0x0002a8b0
        /*0dc0*/ 	.short	0x0100
        /*0dc2*/ 	.byte	0x08
	.zero		1


	//   ....[19]....
        /*0dc4*/ 	.word	0x000008c0
        /*0dc8*/ 	.word	0x000000ff
        /*0dcc*/ 	.word	0x0002a8c0
        /*0dd0*/ 	.short	0x0100
        /*0dd2*/ 	.byte	0x08
	.zero		1


	//   ....[20]....
        /*0dd4*/ 	.word	0x000008d0
        /*0dd8*/ 	.word	0x000000ff
        /*0ddc*/ 	.word	0x0002a8b8
        /*0de0*/ 	.short	0x0100
        /*0de2*/ 	.byte	0x08
	.zero		1


	//   ....[21]....
        /*0de4*/ 	.word	0x000008e0
        /*0de8*/ 	.word	0x000000ff
        /*0dec*/ 	.word	0x0002a8c8
        /*0df0*/ 	.short	0x0100
        /*0df2*/ 	.byte	0x08
	.zero		1


	//   ....[22]....
        /*0df4*/ 	.word	0x00003bf0
        /*0df8*/ 	.word	0x00000055
        /*0dfc*/ 	.word	0x0002a890
        /*0e00*/ 	.short	0x010a
        /*0e02*/ 	.byte	0x3f
	.zero		1


	//   ....[23]....
        /*0e04*/ 	.word	0x00007270
        /*0e08*/ 	.word	0x00000055
        /*0e0c*/ 	.word	0x0002a890
        /*0e10*/ 	.short	0x010a
        /*0e12*/ 	.byte	0x3f
	.zero		1


	//   ....[24]....
        /*0e14*/ 	.word	0x0000a200
        /*0e18*/ 	.word	0x00000055
        /*0e1c*/ 	.word	0x0002a890
        /*0e20*/ 	.short	0x010a
        /*0e22*/ 	.byte	0x3f
	.zero		1


	//   ....[25]....
        /*0e24*/ 	.word	0x0000a9a0
        /*0e28*/ 	.word	0x0000000b
        /*0e2c*/ 	.word	0x00000000
        /*0e30*/ 	.short	0x0101
        /*0e32*/ 	.byte	0x3f
	.zero		1


	//   ....[26]....
        /*0e34*/ 	.word	0x0000a9e0
        /*0e38*/ 	.word	0x00000055
        /*0e3c*/ 	.word	0x0002a8b0
        /*0e40*/ 	.short	0x010a
        /*0e42*/ 	.byte	0x3f
	.zero		1


	//   ....[27]....
        /*0e44*/ 	.word	0x0000af70
        /*0e48*/ 	.word	0x00000055
        /*0e4c*/ 	.word	0x00000000
        /*0e50*/ 	.short	0x0101
        /*0e52*/ 	.byte	0x3f
	.zero		1


	//   ....[28]....
        /*0e54*/ 	.word	0x0000b6f0
        /*0e58*/ 	.word	0x00000002
        /*0e5c*/ 	.word	0x0002a800
        /*0e60*/ 	.short	0x010a
        /*0e62*/ 	.byte	0x3f
	.zero		1


	//   ....[29]....
        /*0e64*/ 	.word	0x0000b740
        /*0e68*/ 	.word	0x00000002
        /*0e6c*/ 	.word	0x0002a800
        /*0e70*/ 	.short	0x010a
        /*0e72*/ 	.byte	0x3f
	.zero		1


	//   ....[30]....
        /*0e74*/ 	.word	0x0000c130
        /*0e78*/ 	.word	0x00000002
        /*0e7c*/ 	.word	0x0002a800
        /*0e80*/ 	.short	0x010a
        /*0e82*/ 	.byte	0x3f
	.zero		1


	//   ....[31]....
        /*0e84*/ 	.word	0x0000ea60
        /*0e88*/ 	.word	0x00000002
        /*0e8c*/ 	.word	0x0002a800
        /*0e90*/ 	.short	0x010a
        /*0e92*/ 	.byte	0x3f
	.zero		1


	//   ....[32]....
        /*0e94*/ 	.word	0x000111e0
        /*0e98*/ 	.word	0x00000000
        /*0e9c*/ 	.word	0x0002a830
        /*0ea0*/ 	.short	0x010a
        /*0ea2*/ 	.byte	0x3f
	.zero		1


	//   ....[33]....
        /*0ea4*/ 	.word	0x00011230
        /*0ea8*/ 	.word	0x00000000
        /*0eac*/ 	.word	0x0002a830
        /*0eb0*/ 	.short	0x010a
        /*0eb2*/ 	.byte	0x3f
	.zero		1


	//   ....[34]....
        /*0eb4*/ 	.word	0x00013370
        /*0eb8*/ 	.word	0x00000005
        /*0ebc*/ 	.word	0x00000000
        /*0ec0*/ 	.short	0x0101
        /*0ec2*/ 	.byte	0x3f
	.zero		1


	//   ....[35]....
        /*0ec4*/ 	.word	0x00013bf0
        /*0ec8*/ 	.word	0x0000000d
        /*0ecc*/ 	.word	0x0002a830
        /*0ed0*/ 	.short	0x010a
        /*0ed2*/ 	.byte	0x3f
	.zero		1


	//   ....[36]....
        /*0ed4*/ 	.word	0x00013c70
        /*0ed8*/ 	.word	0x0000000d
        /*0edc*/ 	.word	0x0002a830
        /*0ee0*/ 	.short	0x010a
        /*0ee2*/ 	.byte	0x3f
	.zero		1


	//   ....[37]....
        /*0ee4*/ 	.word	0x00014940
        /*0ee8*/ 	.word	0x0000000f
        /*0eec*/ 	.word	0x0002a850
        /*0ef0*/ 	.short	0x010a
        /*0ef2*/ 	.byte	0x3f
	.zero		1


	//   ....[38]....
        /*0ef4*/ 	.word	0x00014990
        /*0ef8*/ 	.word	0x0000000f
        /*0efc*/ 	.word	0x0002a850
        /*0f00*/ 	.short	0x010a
        /*0f02*/ 	.byte	0x3f
	.zero		1


	//   ....[39]....
        /*0f04*/ 	.word	0x00015860
        /*0f08*/ 	.word	0x0000005f
        /*0f0c*/ 	.word	0x00000000
        /*0f10*/ 	.short	0x0101
        /*0f12*/ 	.byte	0x3f
	.zero		1


	//   ....[40]....
        /*0f14*/ 	.word	0x000160a0
        /*0f18*/ 	.word	0x0000000f
        /*0f1c*/ 	.word	0x00000000
        /*0f20*/ 	.short	0x0101
        /*0f22*/ 	.byte	0x3f
	.zero		1


	//   ....[41]....
        /*0f24*/ 	.word	0x000166a0
        /*0f28*/ 	.word	0x00000007
        /*0f2c*/ 	.word	0x0002a850
        /*0f30*/ 	.short	0x010a
        /*0f32*/ 	.byte	0x3f
	.zero		1


	//   ....[42]....
        /*0f34*/ 	.word	0x00016740
        /*0f38*/ 	.word	0x00000007
        /*0f3c*/ 	.word	0x0002a850
        /*0f40*/ 	.short	0x010a
        /*0f42*/ 	.byte	0x3f
	.zero		1


	//   ....[43]....
        /*0f44*/ 	.word	0x00016c30
        /*0f48*/ 	.word	0x00000004
        /*0f4c*/ 	.word	0x00000000
        /*0f50*/ 	.short	0x0101
        /*0f52*/ 	.byte	0x3f
	.zero		1


	//   ....[44]....
        /*0f54*/ 	.word	0x00018270
        /*0f58*/ 	.word	0x00000000
        /*0f5c*/ 	.word	0x00000000
        /*0f60*/ 	.short	0x0101
        /*0f62*/ 	.byte	0x3f
	.zero		1


	//   ....[45]....
        /*0f64*/ 	.word	0x00018750
        /*0f68*/ 	.word	0x00000006
        /*0f6c*/ 	.word	0x00000000
        /*0f70*/ 	.short	0x0101
        /*0f72*/ 	.byte	0x3f
	.zero		1


	//   ....[46]....
        /*0f74*/ 	.word	0x0001b600
        /*0f78*/ 	.word	0x00000016
        /*0f7c*/ 	.word	0x0002a820
        /*0f80*/ 	.short	0x010a
        /*0f82*/ 	.byte	0x3f
	.zero		1


	//   ....[47]....
        /*0f84*/ 	.word	0x0001b690
        /*0f88*/ 	.word	0x0000000b
        /*0f8c*/ 	.word	0x0002a8a0
        /*0f90*/ 	.short	0x010a
        /*0f92*/ 	.byte	0x3f
	.zero		1


	//   ....[48]....
        /*0f94*/ 	.word	0x0001bad0
        /*0f98*/ 	.word	0x0000000b
        /*0f9c*/ 	.word	0x0002a8c0
        /*0fa0*/ 	.short	0x010a
        /*0fa2*/ 	.byte	0x3f
	.zero		1


	//   ....[49]....
        /*0fa4*/ 	.word	0x0001bf00
        /*0fa8*/ 	.word	0x0000000a
        /*0fac*/ 	.word	0x0002a8a0
        /*0fb0*/ 	.short	0x010a
        /*0fb2*/ 	.byte	0x3f
	.zero		1


	//   ....[50]....
        /*0fb4*/ 	.word	0x0001c330
        /*0fb8*/ 	.word	0x0000000a
        /*0fbc*/ 	.word	0x0002a8c0
        /*0fc0*/ 	.short	0x010a
        /*0fc2*/ 	.byte	0x3f
	.zero		1


	//   ....[51]....
        /*0fc4*/ 	.word	0x0001d420
        /*0fc8*/ 	.word	0x00000007
        /*0fcc*/ 	.word	0x0002a840
        /*0fd0*/ 	.short	0x010a
        /*0fd2*/ 	.byte	0x3f
	.zero		1


	//   ....[52]....
        /*0fd4*/ 	.word	0x0001dae0
        /*0fd8*/ 	.word	0x00000007
        /*0fdc*/ 	.word	0x0002a830
        /*0fe0*/ 	.short	0x0107
        /*0fe2*/ 	.byte	0x3f
	.zero		1


	//   ....[53]....
        /*0fe4*/ 	.word	0x0001dbb0
        /*0fe8*/ 	.word	0x00000007
        /*0fec*/ 	.word	0x0002a830
        /*0ff0*/ 	.short	0x0101
        /*0ff2*/ 	.byte	0x3f
	.zero		1


	//   ....[54]....
        /*0ff4*/ 	.word	0x0001e790
        /*0ff8*/ 	.word	0x00000016
        /*0ffc*/ 	.word	0x0002a800
        /*1000*/ 	.short	0x0107
        /*1002*/ 	.byte	0x3f
	.zero		1


	//   ....[55]....
        /*1004*/ 	.word	0x0001e8a0
        /*1008*/ 	.word	0x00000016
        /*100c*/ 	.word	0x0002a800
        /*1010*/ 	.short	0x0101
        /*1012*/ 	.byte	0x3f
	.zero		1


	//   ....[56]....
        /*1014*/ 	.word	0x0001e8c0
        /*1018*/ 	.word	0x00000016
        /*101c*/ 	.word	0x0002a820
        /*1020*/ 	.short	0x010a
        /*1022*/ 	.byte	0x3f
	.zero		1


	//   ....[57]....
        /*1024*/ 	.word	0x0001ec30
        /*1028*/ 	.word	0x00000006
        /*102c*/ 	.word	0x0002a840
        /*1030*/ 	.short	0x010a
        /*1032*/ 	.byte	0x3f
	.zero		1


	//   ....[58]....
        /*1034*/ 	.word	0x0001f120
        /*1038*/ 	.word	0x00000006
        /*103c*/ 	.word	0x0002a830
        /*1040*/ 	.short	0x0107
        /*1042*/ 	.byte	0x3f
	.zero		1


	//   ....[59]....
        /*1044*/ 	.word	0x0001f1e0
        /*1048*/ 	.word	0x00000006
        /*104c*/ 	.word	0x0002a830
        /*1050*/ 	.short	0x0101
        /*1052*/ 	.byte	0x3f
	.zero		1


	//   ....[60]....
        /*1054*/ 	.word	0x0001f240
        /*1058*/ 	.word	0x00000005
        /*105c*/ 	.word	0x0002a860
        /*1060*/ 	.short	0x010a
        /*1062*/ 	.byte	0x3f
	.zero		1


	//   ....[61]....
        /*1064*/ 	.word	0x0001f6a0
        /*1068*/ 	.word	0x00000005
        /*106c*/ 	.word	0x0002a850
        /*1070*/ 	.short	0x0107
        /*1072*/ 	.byte	0x3f
	.zero		1


	//   ....[62]....
        /*1074*/ 	.word	0x0001f800
        /*1078*/ 	.word	0x00000005
        /*107c*/ 	.word	0x0002a850
        /*1080*/ 	.short	0x0101
        /*1082*/ 	.byte	0x3f
	.zero		1


	//   ....[63]....
        /*1084*/ 	.word	0x0001fa60
        /*1088*/ 	.word	0x00000000
        /*108c*/ 	.word	0x0002a860
        /*1090*/ 	.short	0x010a
        /*1092*/ 	.byte	0x3f
	.zero		1


	//   ....[64]....
        /*1094*/ 	.word	0x0001fec0
        /*1098*/ 	.word	0x00000000
        /*109c*/ 	.word	0x0002a850
        /*10a0*/ 	.short	0x0107
        /*10a2*/ 	.byte	0x3f
	.zero		1


	//   ....[65]....
        /*10a4*/ 	.word	0x0001ff80
        /*10a8*/ 	.word	0x00000000
        /*10ac*/ 	.word	0x0002a850
        /*10b0*/ 	.short	0x0101
        /*10b2*/ 	.byte	0x3f
	.zero		1


	//   ....[66]....
        /*10b4*/ 	.word	0x00020cd0
        /*10b8*/ 	.word	0x00000004
        /*10bc*/ 	.word	0x0002a820
        /*10c0*/ 	.short	0x010a
        /*10c2*/ 	.byte	0x3f
	.zero		1


	//   ....[67]....
        /*10c4*/ 	.word	0x00020e40
        /*10c8*/ 	.word	0x00000005
        /*10cc*/ 	.word	0x0002a840
        /*10d0*/ 	.short	0x010a
        /*10d2*/ 	.byte	0x3f
	.zero		1


	//   ....[68]....
        /*10d4*/ 	.word	0x00020ee0
        /*10d8*/ 	.word	0x0000001b
        /*10dc*/ 	.word	0x0002a840
        /*10e0*/ 	.short	0x010a
        /*10e2*/ 	.byte	0x3f
	.zero		1


	//   ....[69]....
        /*10e4*/ 	.word	0x00020f20
        /*10e8*/ 	.word	0x00000005
        /*10ec*/ 	.word	0x0002a860
        /*10f0*/ 	.short	0x010a
        /*10f2*/ 	.byte	0x3f
	.zero		1


	//   ....[70]....
        /*10f4*/ 	.word	0x00020f60
        /*10f8*/ 	.word	0x0000001b
        /*10fc*/ 	.word	0x0002a860
        /*1100*/ 	.short	0x010a
        /*1102*/ 	.byte	0x3f
	.zero		1


	//   ....[71]....
        /*1104*/ 	.word	0x00020fc0
        /*1108*/ 	.word	0x00000055
        /*110c*/ 	.word	0x0002a890
        /*1110*/ 	.short	0x010a
        /*1112*/ 	.byte	0x3f
	.zero		1


	//   ....[72]....
        /*1114*/ 	.word	0x00021270
        /*1118*/ 	.word	0x00000055
        /*111c*/ 	.word	0x0002a890
        /*1120*/ 	.short	0x010a
        /*1122*/ 	.byte	0x3f
	.zero		1


	//   ....[73]....
        /*1124*/ 	.word	0x00021520
        /*1128*/ 	.word	0x00000055
        /*112c*/ 	.word	0x0002a890
        /*1130*/ 	.short	0x010a
        /*1132*/ 	.byte	0x3f
	.zero		1


	//   ....[74]....
        /*1134*/ 	.word	0x000217d0
        /*1138*/ 	.word	0x00000055
        /*113c*/ 	.word	0x0002a8b0
        /*1140*/ 	.short	0x010a
        /*1142*/ 	.byte	0x3f
	.zero		1


	//   ....[75]....
        /*1144*/ 	.word	0x000219f0
        /*1148*/ 	.word	0x00000002
        /*114c*/ 	.word	0x0002a800
        /*1150*/ 	.short	0x010a
        /*1152*/ 	.byte	0x3f
	.zero		1


	//   ....[76]....
        /*1154*/ 	.word	0x00021c10
        /*1158*/ 	.word	0x00000002
        /*115c*/ 	.word	0x0002a800
        /*1160*/ 	.short	0x010a
        /*1162*/ 	.byte	0x3f
	.zero		1


	//   ....[77]....
        /*1164*/ 	.word	0x00021c60
        /*1168*/ 	.word	0x00000000
        /*116c*/ 	.word	0x0002a830
        /*1170*/ 	.short	0x010a
        /*1172*/ 	.byte	0x3f
	.zero		1


	//   ....[78]....
        /*1174*/ 	.word	0x00021cb0
        /*1178*/ 	.word	0x0000000d
        /*117c*/ 	.word	0x0002a830
        /*1180*/ 	.short	0x010a
        /*1182*/ 	.byte	0x3f
	.zero		1


	//   ....[79]....
        /*1184*/ 	.word	0x00021d00
        /*1188*/ 	.word	0x0000000f
        /*118c*/ 	.word	0x0002a850
        /*1190*/ 	.short	0x010a
        /*1192*/ 	.byte	0x3f
	.zero		1


	//   ....[80]....
        /*1194*/ 	.word	0x00021d50
        /*1198*/ 	.word	0x00000007
        /*119c*/ 	.word	0x0002a850
        /*11a0*/ 	.short	0x010a
        /*11a2*/ 	.byte	0x3f
	.zero		1


	//   ....[81]....
        /*11a4*/ 	.word	0x00021ef0
        /*11a8*/ 	.word	0x00000016
        /*11ac*/ 	.word	0x0002a820
        /*11b0*/ 	.short	0x010a
        /*11b2*/ 	.byte	0x3f
	.zero		1


	//   ....[82]....
        /*11b4*/ 	.word	0x00021f40
        /*11b8*/ 	.word	0x0000000b
        /*11bc*/ 	.word	0x0002a8a0
        /*11c0*/ 	.short	0x010a
        /*11c2*/ 	.byte	0x3f
	.zero		1


	//   ....[83]....
        /*11c4*/ 	.word	0x00021f90
        /*11c8*/ 	.word	0x0000000b
        /*11cc*/ 	.word	0x0002a8c0
        /*11d0*/ 	.short	0x010a
        /*11d2*/ 	.byte	0x3f
	.zero		1


	//   ....[84]....
        /*11d4*/ 	.word	0x00021fe0
        /*11d8*/ 	.word	0x0000000a
        /*11dc*/ 	.word	0x0002a8a0
        /*11e0*/ 	.short	0x010a
        /*11e2*/ 	.byte	0x3f
	.zero		1


	//   ....[85]....
        /*11e4*/ 	.word	0x00022030
        /*11e8*/ 	.word	0x0000000a
        /*11ec*/ 	.word	0x0002a8c0
        /*11f0*/ 	.short	0x010a
        /*11f2*/ 	.byte	0x3f
	.zero		1


	//   ....[86]....
        /*11f4*/ 	.word	0x00022150
        /*11f8*/ 	.word	0x00000007
        /*11fc*/ 	.word	0x0002a840
        /*1200*/ 	.short	0x010a
        /*1202*/ 	.byte	0x3f
	.zero		1


	//   ....[87]....
        /*1204*/ 	.word	0x00023550
        /*1208*/ 	.word	0x00000016
        /*120c*/ 	.word	0x0002a820
        /*1210*/ 	.short	0x010a
        /*1212*/ 	.byte	0x3f
	.zero		1


	//   ....[88]....
        /*1214*/ 	.word	0x000235a0
        /*1218*/ 	.word	0x00000006
        /*121c*/ 	.word	0x0002a840
        /*1220*/ 	.short	0x010a
        /*1222*/ 	.byte	0x3f
	.zero		1


	//   ....[89]....
        /*1224*/ 	.word	0x00023d60
        /*1228*/ 	.word	0x00000005
        /*122c*/ 	.word	0x0002a860
        /*1230*/ 	.short	0x010a
        /*1232*/ 	.byte	0x3f
	.zero		1


	//   ....[90]....
        /*1234*/ 	.word	0x00024570
        /*1238*/ 	.word	0x00000000
        /*123c*/ 	.word	0x0002a860
        /*1240*/ 	.short	0x010a
        /*1242*/ 	.byte	0x3f
	.zero		1


	//   ....[91]....
        /*1244*/ 	.word	0x00025750
        /*1248*/ 	.word	0x00000004
        /*124c*/ 	.word	0x0002a820
        /*1250*/ 	.short	0x010a
        /*1252*/ 	.byte	0x3f
	.zero		1


	//   ....[92]....
        /*1254*/ 	.word	0x000258f0
        /*1258*/ 	.word	0x00000005
        /*125c*/ 	.word	0x0002a840
        /*1260*/ 	.short	0x010a
        /*1262*/ 	.byte	0x3f
	.zero		1


	//   ....[93]....
        /*1264*/ 	.word	0x00025940
        /*1268*/ 	.word	0x0000001b
        /*126c*/ 	.word	0x0002a840
        /*1270*/ 	.short	0x010a
        /*1272*/ 	.byte	0x3f
	.zero		1


	//   ....[94]....
        /*1274*/ 	.word	0x00025990
        /*1278*/ 	.word	0x00000005
        /*127c*/ 	.word	0x0002a860
        /*1280*/ 	.short	0x010a
        /*1282*/ 	.byte	0x3f
	.zero		1


	//----- nvinfo : EIATTR_NUM_MBARRIERS
	.align		4
.L_394:
        /*1284*/ 	.byte	0x03, 0x38
        /*1286*/ 	.short	0x0016


	//----- nvinfo : EIATTR_EXIT_INSTR_OFFSETS
	.align		4
        /*1288*/ 	.byte	0x04, 0x1c
        /*128a*/ 	.short	(.L_396 - .L_395)


	//   ....[0]....
.L_395:
        /*128c*/ 	.word	0x00020fb0


	//----- nvinfo : EIATTR_MAX_THREADS
	.align		4
.L_396:
        /*1290*/ 	.byte	0x04, 0x05
        /*1292*/ 	.short	(.L_398 - .L_397)
.L_397:
        /*1294*/ 	.word	0x00000180
        /*1298*/ 	.word	0x00000001
        /*129c*/ 	.word	0x00000001


	//----- nvinfo : EIATTR_CRS_STACK_SIZE
	.align		4
.L_398:
        /*12a0*/ 	.byte	0x04, 0x1e
        /*12a2*/ 	.short	(.L_400 - .L_399)
.L_399:
        /*12a4*/ 	.word	0x00000000


	//----- nvinfo : EIATTR_CBANK_PARAM_SIZE
	.align		4
.L_400:
        /*12a8*/ 	.byte	0x03, 0x19
        /*12aa*/ 	.short	0x0af0


	//----- nvinfo : EIATTR_PARAM_CBANK
	.align		4
        /*12ac*/ 	.byte	0x04, 0x0a
        /*12ae*/ 	.short	(.L_402 - .L_401)
	.align		4
.L_401:
        /*12b0*/ 	.word	index@(.nv.constant0._ZN7cutlass13device_kernelIN5flash11enable_sm90INS1_16FlashAttnFwdSm90INS1_25CollectiveMainloopFwdSm90ILi2EN4cute5tupleIJNS5_1CILi1EEES8_S8_EEENS6_IJNS7_ILi128EEENS7_ILi96EEENS7_ILi192EEEEEELi128ENS_6half_tEfNS_4arch4Sm90ELb0ELb0ELb1ELb1ELb1ELb1ELb0ELb1ELb1ELb1ELb1ELb0EEENS1_21CollectiveEpilogueFwdINS6_IJSA_SA_SB_EEES9_SE_SG_Li256ELb1ELb1ELb1ELb0EEENS1_36VarlenDynamicPersistentTileSchedulerILi128ELi96ELi256ELi128ELb1ELb1ELb1ELb0ELb1ELb1EEEEEEEEEvNT_6ParamsE)
        /*12b4*/ 	.short	0x0210
        /*12b6*/ 	.short	0x0af0


	//----- nvinfo : EIATTR_SW_WAR
	.align		4
.L_402:
        /*12b8*/ 	.byte	0x04, 0x36
        /*12ba*/ 	.short	(.L_404 - .L_403)
.L_403:
        /*12bc*/ 	.word	0x00000008
.L_404:


//--------------------- .nv.info._ZN7cutlass13device_kernelIN5flash11enable_sm90INS1_16FlashAttnFwdSm90INS1_25CollectiveMainloopFwdSm90ILi2EN4cute5tupleIJNS5_1CILi1EEES8_S8_EEENS6_IJNS7_ILi128EEENS7_ILi96EEENS7_ILi192EEEEEELi128ENS_6half_tEfNS_4arch4Sm90ELb0ELb1ELb1ELb0ELb1ELb0ELb0ELb1ELb1ELb1ELb1ELb0EEENS1_21CollectiveEpilogueFwdINS6_IJSA_SA_SB_EEES9_SE_SG_Li256ELb0ELb1ELb1ELb0EEENS1_19SingleTileSchedulerILb0ELb1ELb1ELi128EEEEEEEEEvNT_6ParamsE --------------------------
	.section	.nv.info._ZN7cutlass13device_kernelIN5flash11enable_sm90INS1_16FlashAttnFwdSm90INS1_25CollectiveMainloopFwdSm90ILi2EN4cute5tupleIJNS5_1CILi1EEES8_S8_EEENS6_IJNS7_ILi128EEENS7_ILi96EEENS7_ILi192EEEEEELi128ENS_6half_tEfNS_4arch4Sm90ELb0ELb1ELb1ELb0ELb1ELb0ELb0ELb1ELb1ELb1ELb1ELb0EEENS1_21CollectiveEpilogueFwdINS6_IJSA_SA_SB_EEES9_SE_SG_Li256ELb0ELb1ELb1ELb0EEENS1_19SingleTileSchedulerILb0ELb1ELb1ELi128EEEEEEEEEvNT_6ParamsE,"",@"SHT_CUDA_INFO"
	.sectionflags	@""
	.align	4


	//----- nvinfo : EIATTR_CUDA_API_VERSION
	.align		4
        /*0000*/ 	.byte	0x04, 0x37
        /*0002*/ 	.short	(.L_406 - .L_405)
.L_405:
        /*0004*/ 	.word	0x00000082


	//----- nvinfo : EIATTR_KPARAM_INFO
	.align		4
.L_406:
        /*0008*/ 	.byte	0x04, 0x17
        /*000a*/ 	.short	(.L_408 - .L_407)
.L_407:
        /*000c*/ 	.word	0x00000000
        /*0010*/ 	.short	0x0000
        /*0012*/ 	.short	0x0070
        /*0014*/ 	.byte	0x00, 0xf0, 0x01, 0x28


	//----- nvinfo : EIATTR_SPARSE_MMA_MASK
	.align		4
.L_408:
        /*0018*/ 	.byte	0x03, 0x50
        /*001a*/ 	.short	0x0000


	//----- nvinfo : EIATTR_MAXREG_COUNT
	.align		4
        /*001c*/ 	.byte	0x03, 0x1b
        /*001e*/ 	.short	0x00a8


	//----- nvinfo : EIATTR_NUM_BARRIERS
	.align		4
        /*0020*/ 	.byte	0x02, 0x4c
        /*0022*/ 	.byte	0x09
	.zero		1


	//----- nvinfo : EIATTR_EXTERNS
	.align		4
        /*0024*/ 	.byte	0x04, 0x0f
        /*0026*/ 	.short	(.L_410 - .L_409)


	//   ....[0]....
	.align		4
.L_409:
        /*0028*/ 	.word	index@(__assertfail)


	//----- nvinfo : EIATTR_ANNOTATIONS
	.align		4
.L_410:
        /*002c*/ 	.byte	0x04, 0x55
        /*002e*/ 	.short	(.L_412 - .L_411)


	//   ....[0]....
.L_411:
        /*0030*/ 	.word	0x00000001
        /*0034*/ 	.byte	0xb0, 0x08, 0x00, 0x00, 0x01, 0x00, 0x00, 0x00, 0x10, 0x16, 0x00, 0x00, 0x01, 0x00, 0x00, 0x00
        /*0044*/ 	.byte	0x30, 0x0c, 0x01, 0x00, 0x01, 0x00, 0x00, 0x00, 0x30, 0x36, 0x01, 0x00


	//----- nvinfo : EIATTR_MERCURY_ISA_VERSION
	.align		4
.L_412:
        /*0050*/ 	.byte	0x03, 0x5f
        /*0052*/ 	.short	0x0101


	//----- nvinfo : EIATTR_INT_WARP_WIDE_INSTR_OFFSETS
	.align		4
        /*0054*/ 	.byte	0x04, 0x31
        /*0056*/ 	.short	(.L_414 - .L_413)


	//   ....[0]....
.L_413:
        /*0058*/ 	.word	0x000000c0


	//   ....[1]....
        /*005c*/ 	.word	0x000000d0


	//   ....[2]....
        /*0060*/ 	.word	0x00000170


	//----- nvinfo : EIATTR_COOP_GROUP_MASK_REGIDS
	.align		4
.L_414:
        /*0064*/ 	.byte	0x04, 0x29
        /*0066*/ 	.short	(.L_416 - .L_415)


	//   ....[0]....
.L_415:
        /*0068*/ 	.word	0xffffffff


	//   ....[1]....
        /*006c*/ 	.word	0xffffffff


	//   ....[2]....
        /*0070*/ 	.word	0xffffffff


	//   ....[3]....
        /*0074*/ 	.word	0xffffffff


	//   ....[4]....
        /*0078*/ 	.word	0xffffffff


	//   ....[5]....
        /*007c*/ 	.word	0xffffffff


	//   ....[6]....
        /*0080*/ 	.word	0xffffffff


	//   ....[7]....
        /*0084*/ 	.word	0xffffffff


	//   ....[8]....
        /*0088*/ 	.word	0xffffffff


	//   ....[9]....
        /*008c*/ 	.word	0xffffffff


	//   ....[10]....
        /*0090*/ 	.word	0xffffffff


	//   ....[11]....
        /*0094*/ 	.word	0xffffffff


	//   ....[12]....
        /*0098*/ 	.word	0xffffffff


	//   ....[13]....
        /*009c*/ 	.word	0xffffffff


	//   ....[14]....
        /*00a0*/ 	.word	0xffffffff


	//   ....[15]....
        /*00a4*/ 	.word	0xffffffff


	//   ....[16]....
        /*00a8*/ 	.word	0xffffffff


	//   ....[17]....
        /*00ac*/ 	.word	0xffffffff


	//   ....[18]....
        /*00b0*/ 	.word	0xffffffff


	//   ....[19]....
        /*00b4*/ 	.word	0xffffffff


	//   ....[20]....
        /*00b8*/ 	.word	0xffffffff


	//   ....[21]....
        /*00bc*/ 	.word	0xffffffff


	//   ....[22]....
        /*00c0*/ 	.word	0xffffffff


	//   ....[23]....
        /*00c4*/ 	.word	0xffffffff


	//   ....[24]....
        /*00c8*/ 	.word	0xffffffff


	//   ....[25]....
        /*00cc*/ 	.word	0xffffffff


	//   ....[26]....
        /*00d0*/ 	.word	0xffffffff


	//   ....[27]....
        /*00d4*/ 	.word	0xffffffff


	//   ....[28]....
        /*00d8*/ 	.word	0xffffffff


	//   ....[29]....
        /*00dc*/ 	.word	0xffffffff


	//   ....[30]....
        /*00e0*/ 	.word	0xffffffff


	//   ....[31]....
        /*00e4*/ 	.word	0xffffffff


	//   ....[32]....
        /*00e8*/ 	.word	0xffffffff


	//   ....[33]....
        /*00ec*/ 	.word	0xffffffff


	//   ....[34]....
        /*00f0*/ 	.word	0xffffffff


	//   ....[35]....
        /*00f4*/ 	.word	0xffffffff


	//   ....[36]....
        /*00f8*/ 	.word	0xffffffff


	//   ....[37]....
        /*00fc*/ 	.word	0xffffffff


	//   ....[38]....
        /*0100*/ 	.word	0xffffffff


	//   ....[39]....
        /*0104*/ 	.word	0xffffffff


	//   ....[40]....
        /*0108*/ 	.word	0xffffffff


	//   ....[41]....
        /*010c*/ 	.word	0xffffffff


	//   ....[42]....
        /*0110*/ 	.word	0xffffffff


	//   ....[43]....
        /*0114*/ 	.word	0xffffffff


	//   ....[44]....
        /*0118*/ 	.word	0xffffffff


	//   ....[45]....
        /*011c*/ 	.word	0xffffffff


	//   ....[46]....
        /*0120*/ 	.word	0xffffffff


	//   ....[47]....
        /*0124*/ 	.word	0xffffffff


	//   ....[48]....
        /*0128*/ 	.word	0xffffffff


	//   ....[49]....
        /*012c*/ 	.word	0xffffffff


	//   ....[50]....
        /*0130*/ 	.word	0xffffffff


	//   ....[51]....
        /*0134*/ 	.word	0xffffffff


	//   ....[52]....
        /*0138*/ 	.word	0xffffffff


	//   ....[53]....
        /*013c*/ 	.word	0xffffffff


	//   ....[54]....
        /*0140*/ 	.word	0xffffffff


	//   ....[55]....
        /*0144*/ 	.word	0xffffffff


	//   ....[56]....
        /*0148*/ 	.word	0xffffffff


	//   ....[57]....
        /*014c*/ 	.word	0xffffffff


	//   ....[58]....
        /*0150*/ 	.word	0xffffffff


	//   ....[59]....
        /*0154*/ 	.word	0xffffffff


	//   ....[60]....
        /*0158*/ 	.word	0xffffffff


	//   ....[61]....
        /*015c*/ 	.word	0xffffffff


	//   ....[62]....
        /*0160*/ 	.word	0xffffffff


	//   ....[63]....
        /*0164*/ 	.word	0xffffffff


	//   ....[64]....
        /*0168*/ 	.word	0xffffffff


	//   ....[65]....
        /*016c*/ 	.word	0xffffffff


	//   ....[66]....
        /*0170*/ 	.word	0xffffffff


	//   ....[67]....
        /*0174*/ 	.word	0xffffffff


	//   ....[68]....
        /*0178*/ 	.word	0xffffffff


	//   ....[69]....
        /*017c*/ 	.word	0xffffffff


	//   ....[70]....
        /*0180*/ 	.word	0xffffffff


	//   ....[71]....
        /*0184*/ 	.word	0xffffffff


	//   ....[72]....
        /*0188*/ 	.word	0xffffffff


	//   ....[73]....
        /*018c*/ 	.word	0xffffffff


	//   ....[74]....
        /*0190*/ 	.word	0xffffffff


	//   ....[75]....
        /*0194*/ 	.word	0xffffffff


	//   ....[76]....
        /*0198*/ 	.word	0xffffffff


	//   ....[77]....
        /*019c*/ 	.word	0xffffffff


	//   ....[78]....
        /*01a0*/ 	.word	0xffffffff


	//   ....[79]....
        /*01a4*/ 	.word	0xffffffff


	//   ....[80]....
        /*01a8*/ 	.word	0xffffffff


	//   ....[81]....
        /*01ac*/ 	.word	0xffffffff


	//   ....[82]....
        /*01b0*/ 	.word	0xffffffff


	//   ....[83]....
        /*01b4*/ 	.word	0xffffffff


	//   ....[84]....
        /*01b8*/ 	.word	0xffffffff


	//   ....[85]....
        /*01bc*/ 	.word	0xffffffff


	//   ....[86]....
        /*01c0*/ 	.word	0xffffffff


	//   ....[87]....
        /*01c4*/ 	.word	0xffffffff


	//   ....[88]....
        /*01c8*/ 	.word	0xffffffff


	//   ....[89]....
        /*01cc*/ 	.word	0xffffffff


	//   ....[90]....
        /*01d0*/ 	.word	0xffffffff


	//   ....[91]....
        /*01d4*/ 	.word	0xffffffff


	//   ....[92]....
        /*01d8*/ 	.word	0xffffffff


	//   ....[93]....
        /*01dc*/ 	.word	0xffffffff


	//   ....[94]....
        /*01e0*/ 	.word	0xffffffff


	//   ....[95]....
        /*01e4*/ 	.word	0xffffffff


	//   ....[96]....
        /*01e8*/ 	.word	0xffffffff


	//   ....[97]....
        /*01ec*/ 	.word	0xffffffff


	//   ....[98]....
        /*01f0*/ 	.word	0xffffffff


	//   ....[99]....
        /*01f4*/ 	.word	0xffffffff


	//   ....[100]....
        /*01f8*/ 	.word	0xffffffff


	//   ....[101]....
        /*01fc*/ 	.word	0xffffffff


	//   ....[102]....
        /*0200*/ 	.word	0xffffffff


	//   ....[103]....
        /*0204*/ 	.word	0xffffffff


	//   ....[104]....
        /*0208*/ 	.word	0xffffffff


	//   ....[105]....
        /*020c*/ 	.word	0xffffffff


	//   ....[106]....
        /*0210*/ 	.word	0xffffffff


	//   ....[107]....
        /*0214*/ 	.word	0x0500000f


	//   ....[108]....
        /*0218*/ 	.word	0x0500000f


	//   ....[109]....
        /*021c*/ 	.word	0x0500000f


	//   ....[110]....
        /*0220*/ 	.word	0x0500000f


	//   ....[111]....
        /*0224*/ 	.word	0x0500000f


	//   ....[112]....
        /*0228*/ 	.word	0x0500000f


	//   ....[113]....
        /*022c*/ 	.word	0x0500000f


	//   ....[114]....
        /*0230*/ 	.word	0x0500000f


	//   ....[115]....
        /*0234*/ 	.word	0x0500000f


	//   ....[116]....
        /*0238*/ 	.word	0x0500000f


	//   ....[117]....
        /*023c*/ 	.word	0x0500000f


	//   ....[118]....
        /*0240*/ 	.word	0x0500000f


	//   ....[119]....
        /*0244*/ 	.word	0x0500000f


	//   ....[120]....
        /*0248*/ 	.word	0x0500000f


	//   ....[121]....
        /*024c*/ 	.word	0x0500000f


	//   ....[122]....
        /*0250*/ 	.word	0x0500000f


	//   ....[123]....
        /*0254*/ 	.word	0x0500000f


	//   ....[124]....
        /*0258*/ 	.word	0x0500000f


	//   ....[125]....
        /*025c*/ 	.word	0x0500000f


	//   ....[126]....
        /*0260*/ 	.word	0x0500000f


	//   ....[127]....
        /*0264*/ 	.word	0x0500000f


	//   ....[128]....
        /*0268*/ 	.word	0x0500000f


	//   ....[129]....
        /*026c*/ 	.word	0x0500000f


	//   ....[130]....
        /*0270*/ 	.word	0x0500000f


	//   ....[131]....
        /*0274*/ 	.word	0x0500000f


	//   ....[132]....
        /*0278*/ 	.word	0x0500000f


	//   ....[133]....
        /*027c*/ 	.word	0x0500000f


	//   ....[134]....
        /*0280*/ 	.word	0x0500000f


	//   ....[135]....
        /*0284*/ 	.word	0x0500000f


	//   ....[136]....
        /*0288*/ 	.word	0x0500000f


	//   ....[137]....
        /*028c*/ 	.word	0x0500000f


	//   ....[138]....
        /*0290*/ 	.word	0x0500000f


	//   ....[139]....
        /*0294*/ 	.word	0x0500000f


	//   ....[140]....
        /*0298*/ 	.word	0x0500000f


	//   ....[141]....
        /*029c*/ 	.word	0x0500000f


	//   ....[142]....
        /*02a0*/ 	.word	0x0500000f


	//   ....[143]....
        /*02a4*/ 	.word	0x0500000f


	//   ....[144]....
        /*02a8*/ 	.word	0x0500000f


	//   ....[145]....
        /*02ac*/ 	.word	0x0500000f


	//   ....[146]....
        /*02b0*/ 	.word	0x0500000f


	//   ....[147]....
        /*02b4*/ 	.word	0x0500000f


	//   ....[148]....
        /*02b8*/ 	.word	0x0500000f


	//   ....[149]....
        /*02bc*/ 	.word	0x0500000f


	//   ....[150]....
        /*02c0*/ 	.word	0x0500000f


	//   ....[151]....
        /*02c4*/ 	.word	0x0500000f


	//   ....[152]....
        /*02c8*/ 	.word	0x0500000f


	//   ....[153]....
        /*02cc*/ 	.word	0x0500000f


	//   ....[154]....
        /*02d0*/ 	.word	0x0500000f


	//   ....[155]....
        /*02d4*/ 	.word	0x0500000f


	//   ....[156]....
        /*02d8*/ 	.word	0x0500000f


	//   ....[157]....
        /*02dc*/ 	.word	0x0500000f


	//   ....[158]....
        /*02e0*/ 	.word	0x0500000f


	//   ....[159]....
        /*02e4*/ 	.word	0x0500000f


	//   ....[160]....
        /*02e8*/ 	.word	0x0500000f


	//   ....[161]....
        /*02ec*/ 	.word	0x0500000f


	//   ....[162]....
        /*02f0*/ 	.word	0x0500000f


	//   ....[163]....
        /*02f4*/ 	.word	0x0500000f


	//   ....[164]....
        /*02f8*/ 	.word	0x0500000f


	//   ....[165]....
        /*02fc*/ 	.word	0x0500000f


	//   ....[166]....
        /*0300*/ 	.word	0x0500000f


	//   ....[167]....
        /*0304*/ 	.word	0x0500000f


	//   ....[168]....
        /*0308*/ 	.word	0x0500000f


	//   ....[169]....
        /*030c*/ 	.word	0x0500000f


	//   ....[170]....
        /*0310*/ 	.word	0x0500000f


	//   ....[171]....
        /*0314*/ 	.word	0x0500000f


	//   ....[172]....
        /*0318*/ 	.word	0x0500000f


	//----- nvinfo : EIATTR_COOP_GROUP_INSTR_OFFSETS
	.align		4
.L_416:
        /*031c*/ 	.byte	0x04, 0x28
        /*031e*/ 	.short	(.L_418 - .L_417)


	//   ....[0]....
.L_417:
        /*0320*/ 	.word	0x00000070


	//   ....[1]....
        /*0324*/ 	.word	0x000000b0


	//   ....[2]....
        /*0328*/ 	.word	0x000002d0


	//   ....[3]....
        /*032c*/ 	.word	0x00000430


	//   ....[4]....
        /*0330*/ 	.word	0x00000550


	//   ....[5]....
        /*0334*/ 	.word	0x000006b0


	//   ....[6]....
        /*0338*/ 	.word	0x00001410


	//   ....[7]....
        /*033c*/ 	.word	0x00002100


	//   ....[8]....
        /*0340*/ 	.word	0x00002800


	//   ....[9]....
        /*0344*/ 	.word	0x00003550


	//   ....[10]....
        /*0348*/ 	.word	0x00003660


	//   ....[11]....
        /*034c*/ 	.word	0x00003b80


	//   ....[12]....
        /*0350*/ 	.word	0x00003c10


	//   ....[13]....
        /*0354*/ 	.word	0x000058c0


	//   ....[14]....
        /*0358*/ 	.word	0x00005eb0


	//   ....[15]....
        /*035c*/ 	.word	0x00006bf0


	//   ....[16]....
        /*0360*/ 	.word	0x00006d00


	//   ....[17]....
        /*0364*/ 	.word	0x000072e0


	//   ....[18]....
        /*0368*/ 	.word	0x00007350


	//   ....[19]....
        /*036c*/ 	.word	0x000094a0


	//   ....[20]....
        /*0370*/ 	.word	0x000094d0


	//   ....[21]....
        /*0374*/ 	.word	0x00009500


	//   ....[22]....
        /*0378*/ 	.word	0x00009520


	//   ....[23]....
        /*037c*/ 	.word	0x0000b090


	//   ....[24]....
        /*0380*/ 	.word	0x0000b690


	//   ....[25]....
        /*0384*/ 	.word	0x0000c410


	//   ....[26]....
        /*0388*/ 	.word	0x0000c530


	//   ....[27]....
        /*038c*/ 	.word	0x0000caf0


	//   ....[28]....
        /*0390*/ 	.word	0x0000cb60


	//   ....[29]....
        /*0394*/ 	.word	0x0000d9d0


	//   ....[30]....
        /*0398*/ 	.word	0x0000da00


	//   ....[31]....
        /*039c*/ 	.word	0x0000dac0


	//   ....[32]....
        /*03a0*/ 	.word	0x0000dad0


	//   ....[33]....
        /*03a4*/ 	.word	0x0000e940


	//   ....[34]....
        /*03a8*/ 	.word	0x0000e980


	//   ....[35]....
        /*03ac*/ 	.word	0x0000e9b0


	//   ....[36]....
        /*03b0*/ 	.word	0x0000e9e0


	//   ....[37]....
        /*03b4*/ 	.word	0x0000e9f0


	//   ....[38]....
        /*03b8*/ 	.word	0x0000ea20


	//   ....[39]....
        /*03bc*/ 	.word	0x0000f080


	//   ....[40]....
        /*03c0*/ 	.word	0x0000f090


	//   ....[41]....
        /*03c4*/ 	.word	0x0000fa90


	//   ....[42]....
        /*03c8*/ 	.word	0x00011130


	//   ....[43]....
        /*03cc*/ 	.word	0x00011150


	//   ....[44]....
        /*03d0*/ 	.word	0x00011160


	//   ....[45]....
        /*03d4*/ 	.word	0x00011170


	//   ....[46]....
        /*03d8*/ 	.word	0x00011180


	//   ....[47]....
        /*03dc*/ 	.word	0x00011190


	//   ....[48]....
        /*03e0*/ 	.word	0x000111a0


	//   ....[49]....
        /*03e4*/ 	.word	0x00011200


	//   ....[50]....
        /*03e8*/ 	.word	0x00011240


	//   ....[51]....
        /*03ec*/ 	.word	0x000112a0


	//   ....[52]....
        /*03f0*/ 	.word	0x000112b0


	//   ....[53]....
        /*03f4*/ 	.word	0x00011370


	//   ....[54]....
        /*03f8*/ 	.word	0x000119c0


	//   ....[55]....
        /*03fc*/ 	.word	0x000119f0


	//   ....[56]....
        /*0400*/ 	.word	0x00011a20


	//   ....[57]....
        /*0404*/ 	.word	0x00011a40


	//   ....[58]....
        /*0408*/ 	.word	0x00011a50


	//   ....[59]....
        /*040c*/ 	.word	0x00011ad0


	//   ....[60]....
        /*0410*/ 	.word	0x00011b10


	//   ....[61]....
        /*0414*/ 	.word	0x00011b60


	//   ....[62]....
        /*0418*/ 	.word	0x00011b90


	//   ....[63]....
        /*041c*/ 	.word	0x00011bf0


	//   ....[64]....
        /*0420*/ 	.word	0x00011c30


	//   ....[65]....
        /*0424*/ 	.word	0x00011c80


	//   ....[66]....
        /*0428*/ 	.word	0x00011cb0


	//   ....[67]....
        /*042c*/ 	.word	0x00011d00


	//   ....[68]....
        /*0430*/ 	.word	0x00011d40


	//   ....[69]....
        /*0434*/ 	.word	0x00011d90


	//   ....[70]....
        /*0438*/ 	.word	0x000124e0


	//   ....[71]....
        /*043c*/ 	.word	0x00012500


	//   ....[72]....
        /*0440*/ 	.word	0x00012510


	//   ....[73]....
        /*0444*/ 	.word	0x00012520


	//   ....[74]....
        /*0448*/ 	.word	0x00012530


	//   ....[75]....
        /*044c*/ 	.word	0x00012550


	//   ....[76]....
        /*0450*/ 	.word	0x000125b0


	//   ....[77]....
        /*0454*/ 	.word	0x000125e0


	//   ....[78]....
        /*0458*/ 	.word	0x00012650


	//   ....[79]....
        /*045c*/ 	.word	0x00012680


	//   ....[80]....
        /*0460*/ 	.word	0x00012690


	//   ....[81]....
        /*0464*/ 	.word	0x000126a0


	//   ....[82]....
        /*0468*/ 	.word	0x00012950


	//   ....[83]....
        /*046c*/ 	.word	0x00012970


	//   ....[84]....
        /*0470*/ 	.word	0x00012980


	//   ....[85]....
        /*0474*/ 	.word	0x000129a0


	//   ....[86]....
        /*0478*/ 	.word	0x00012a20


	//   ....[87]....
        /*047c*/ 	.word	0x00012a50


	//   ....[88]....
        /*0480*/ 	.word	0x00012aa0


	//   ....[89]....
        /*0484*/ 	.word	0x00012ad0


	//   ....[90]....
        /*0488*/ 	.word	0x00012b20


	//   ....[91]....
        /*048c*/ 	.word	0x00012b50


	//   ....[92]....
        /*0490*/ 	.word	0x00012ba0


	//   ....[93]....
        /*0494*/ 	.word	0x00012bd0


	//   ....[94]....
        /*0498*/ 	.word	0x00013030


	//   ....[95]....
        /*049c*/ 	.word	0x00013060


	//   ....[96]....
        /*04a0*/ 	.word	0x00013090


	//   ....[97]....
        /*04a4*/ 	.word	0x000130c0


	//   ....[98]....
        /*04a8*/ 	.word	0x000130f0


	//   ....[99]....
        /*04ac*/ 	.word	0x00013100


	//   ....[100]....
        /*04b0*/ 	.word	0x00013110


	//   ....[101]....
        /*04b4*/ 	.word	0x00013120


	//   ....[102]....
        /*04b8*/ 	.word	0x00013140


	//   ....[103]....
        /*04bc*/ 	.word	0x00013150


	//   ....[104]....
        /*04c0*/ 	.word	0x000131a0


	//   ....[105]....
        /*04c4*/ 	.word	0x000131d0


	//   ....[106]....
        /*04c8*/ 	.word	0x000135c0


	//   ....[107]....
        /*04cc*/ 	.word	0x00013c00


	//   ....[108]....
        /*04d0*/ 	.word	0x00013cf0


	//   ....[109]....
        /*04d4*/ 	.word	0x00013d90


	//   ....[110]....
        /*04d8*/ 	.word	0x00013df0


	//   ....[111]....
        /*04dc*/ 	.word	0x00013ec0


	//   ....[112]....
        /*04e0*/ 	.word	0x00013f30


	//   ....[113]....
        /*04e4*/ 	.word	0x00014000


	//   ....[114]....
        /*04e8*/ 	.word	0x00014080


	//   ....[115]....
        /*04ec*/ 	.word	0x00014150


	//   ....[116]....
        /*04f0*/ 	.word	0x000141d0


	//   ....[117]....
        /*04f4*/ 	.word	0x000142b0


	//   ....[118]....
        /*04f8*/ 	.word	0x00014330


	//   ....[119]....
        /*04fc*/ 	.word	0x000143f0


	//   ....[120]....
        /*0500*/ 	.word	0x00014490


	//   ....[121]....
        /*0504*/ 	.word	0x000144e0


	//   ....[122]....
        /*0508*/ 	.word	0x00014580


	//   ....[123]....
        /*050c*/ 	.word	0x00014650


	//   ....[124]....
        /*0510*/ 	.word	0x000146d0


	//   ....[125]....
        /*0514*/ 	.word	0x000147a0


	//   ....[126]....
        /*0518*/ 	.word	0x00014820


	//   ....[127]....
        /*051c*/ 	.word	0x000148f0


	//   ....[128]....
        /*0520*/ 	.word	0x00014970


	//   ....[129]....
        /*0524*/ 	.word	0x00014a40


	//   ....[130]....
        /*0528*/ 	.word	0x00014ac0


	//   ....[131]....
        /*052c*/ 	.word	0x00014b90


	//   ....[132]....
        /*0530*/ 	.word	0x00014c10


	//   ....[133]....
        /*0534*/ 	.word	0x00014ce0


	//   ....[134]....
        /*0538*/ 	.word	0x00014d50


	//   ....[135]....
        /*053c*/ 	.word	0x00014e10


	//   ....[136]....
        /*0540*/ 	.word	0x00014f50


	//   ....[137]....
        /*0544*/ 	.word	0x00014ff0


	//   ....[138]....
        /*0548*/ 	.word	0x00015050


	//   ....[139]....
        /*054c*/ 	.word	0x00015110


	//   ....[140]....
        /*0550*/ 	.word	0x00015170


	//   ....[141]....
        /*0554*/ 	.word	0x00015230


	//   ....[142]....
        /*0558*/ 	.word	0x000152b0


	//   ....[143]....
        /*055c*/ 	.word	0x00015360


	//   ....[144]....
        /*0560*/ 	.word	0x000153c0


	//   ....[145]....
        /*0564*/ 	.word	0x00015480


	//   ....[146]....
        /*0568*/ 	.word	0x00015500


	//   ....[147]....
        /*056c*/ 	.word	0x000155b0


	//   ....[148]....
        /*0570*/ 	.word	0x00015690


	//   ....[149]....
        /*0574*/ 	.word	0x00015730


	//   ....[150]....
        /*0578*/ 	.word	0x00015790


	//   ....[151]....
        /*057c*/ 	.word	0x00015860


	//   ....[152]....
        /*0580*/ 	.word	0x00015900


	//   ....[153]....
        /*0584*/ 	.word	0x000159c0


	//   ....[154]....
        /*0588*/ 	.word	0x00015a60


	//   ....[155]....
        /*058c*/ 	.word	0x00015b20


	//   ....[156]....
        /*0590*/ 	.word	0x00015bc0


	//   ....[157]....
        /*0594*/ 	.word	0x00015c80


	//   ....[158]....
        /*0598*/ 	.word	0x00015d20


	//   ....[159]....
        /*059c*/ 	.word	0x00015de0


	//   ....[160]....
        /*05a0*/ 	.word	0x00015f00


	//   ....[161]....
        /*05a4*/ 	.word	0x00015fe0


	//   ....[162]....
        /*05a8*/ 	.word	0x00016050


	//   ....[163]....
        /*05ac*/ 	.word	0x00016120


	//   ....[164]....
        /*05b0*/ 	.word	0x00016190


	//   ....[165]....
        /*05b4*/ 	.word	0x00016260


	//   ....[166]....
        /*05b8*/ 	.word	0x000162d0


	//   ....[167]....
        /*05bc*/ 	.word	0x000163b0


	//   ....[168]....
        /*05c0*/ 	.word	0x00016420


	//   ....[169]....
        /*05c4*/ 	.word	0x00016500


	//   ....[170]....
        /*05c8*/ 	.word	0x00016580


	//   ....[171]....
        /*05cc*/ 	.word	0x00016640


	//   ....[172]....
        /*05d0*/ 	.word	0x00016750


	//----- nvinfo : EIATTR_REG_RECONFIG
	.align		4
.L_418:
        /*05d4*/ 	.byte	0x01, 0x54
	.zero		2


	//----- nvinfo : EIATTR_SYSCALL_OFFSETS
	.align		4
        /*05d8*/ 	.byte	0x04, 0x46
        /*05da*/ 	.short	(.L_420 - .L_419)


	//   ....[0]....
.L_419:
        /*05dc*/ 	.word	0x000015d0


	//   ....[1]....
        /*05e0*/ 	.word	0x00010650


	//   ....[2]....
        /*05e4*/ 	.word	0x00010790


	//   ....[3]....
        /*05e8*/ 	.word	0x00010880


	//   ....[4]....
        /*05ec*/ 	.word	0x00011710


	//----- nvinfo : EIATTR_MBARRIER_INSTR_OFFSETS
	.align		4
.L_420:
        /*05f0*/ 	.byte	0x04, 0x39
        /*05f2*/ 	.short	(.L_422 - .L_421)


	//   ....[0]....
.L_421:
        /*05f4*/ 	.word	0x00000180
        /*05f8*/ 	.word	0x000000ff
        /*05fc*/ 	.word	0x0002a800
        /*0600*/ 	.short	0x0100
        /*0602*/ 	.byte	0x08
	.zero		1


	//   ....[1]....
        /*0604*/ 	.word	0x00000190
        /*0608*/ 	.word	0x000000ff
        /*060c*/ 	.word	0x0002a820
        /*0610*/ 	.short	0x0100
        /*0612*/ 	.byte	0x08
	.zero		1


	//   ....[2]....
        /*0614*/ 	.word	0x00000280
        /*0618*/ 	.word	0x000000ff
        /*061c*/ 	.word	0x0002a830
        /*0620*/ 	.short	0x0100
        /*0622*/ 	.byte	0x08
	.zero		1


	//   ....[3]....
        /*0624*/ 	.word	0x00000290
        /*0628*/ 	.word	0x000000ff
        /*062c*/ 	.word	0x0002a840
        /*0630*/ 	.short	0x0100
        /*0632*/ 	.byte	0x08
	.zero		1


	//   ....[4]....
        /*0634*/ 	.word	0x000002a0
        /*0638*/ 	.word	0x000000ff
        /*063c*/ 	.word	0x0002a838
        /*0640*/ 	.short	0x0100
        /*0642*/ 	.byte	0x08
	.zero		1


	//   ....[5]....
        /*0644*/ 	.word	0x000002b0
        /*0648*/ 	.word	0x000000ff
        /*064c*/ 	.word	0x0002a848
        /*0650*/ 	.short	0x0100
        /*0652*/ 	.byte	0x08
	.zero		1


	//   ....[6]....
        /*0654*/ 	.word	0x000003e0
        /*0658*/ 	.word	0x000000ff
        /*065c*/ 	.word	0x0002a850
        /*0660*/ 	.short	0x0100
        /*0662*/ 	.byte	0x08
	.zero		1


	//   ....[7]....
        /*0664*/ 	.word	0x000003f0
        /*0668*/ 	.word	0x000000ff
        /*066c*/ 	.word	0x0002a860
        /*0670*/ 	.short	0x0100
        /*0672*/ 	.byte	0x08
	.zero		1


	//   ....[8]....
        /*0674*/ 	.word	0x00000400
        /*0678*/ 	.word	0x000000ff
        /*067c*/ 	.word	0x0002a858
        /*0680*/ 	.short	0x0100
        /*0682*/ 	.byte	0x08
	.zero		1


	//   ....[9]....
        /*0684*/ 	.word	0x00000410
        /*0688*/ 	.word	0x000000ff
        /*068c*/ 	.word	0x0002a868
        /*0690*/ 	.short	0x0100
        /*0692*/ 	.byte	0x08
	.zero		1


	//   ....[10]....
        /*0694*/ 	.word	0x00000500
        /*0698*/ 	.word	0x000000ff
        /*069c*/ 	.word	0x0002a870
        /*06a0*/ 	.short	0x0100
        /*06a2*/ 	.byte	0x06
	.zero		1


	//   ....[11]....
        /*06a4*/ 	.word	0x00000510
        /*06a8*/ 	.word	0x000000ff
        /*06ac*/ 	.word	0x0002a880
        /*06b0*/ 	.short	0x0100
        /*06b2*/ 	.byte	0x06
	.zero		1


	//   ....[12]....
        /*06b4*/ 	.word	0x00000520
        /*06b8*/ 	.word	0x000000ff
        /*06bc*/ 	.word	0x0002a878
        /*06c0*/ 	.short	0x0100
        /*06c2*/ 	.byte	0x06
	.zero		1


	//   ....[13]....
        /*06c4*/ 	.word	0x00000530
        /*06c8*/ 	.word	0x000000ff
        /*06cc*/ 	.word	0x0002a888
        /*06d0*/ 	.short	0x0100
        /*06d2*/ 	.byte	0x06
	.zero		1


	//   ....[14]....
        /*06d4*/ 	.word	0x00000660
        /*06d8*/ 	.word	0x000000ff
        /*06dc*/ 	.word	0x0002a890
        /*06e0*/ 	.short	0x0100
        /*06e2*/ 	.byte	0x08
	.zero		1


	//   ....[15]....
        /*06e4*/ 	.word	0x00000670
        /*06e8*/ 	.word	0x000000ff
        /*06ec*/ 	.word	0x0002a8a0
        /*06f0*/ 	.short	0x0100
        /*06f2*/ 	.byte	0x08
	.zero		1


	//   ....[16]....
        /*06f4*/ 	.word	0x00000680
        /*06f8*/ 	.word	0x000000ff
        /*06fc*/ 	.word	0x0002a898
        /*0700*/ 	.short	0x0100
        /*0702*/ 	.byte	0x08
	.zero		1


	//   ....[17]....
        /*0704*/ 	.word	0x00000690
        /*0708*/ 	.word	0x000000ff
        /*070c*/ 	.word	0x0002a8a8
        /*0710*/ 	.short	0x0100
        /*0712*/ 	.byte	0x08
	.zero		1


	//   ....[18]....
        /*0714*/ 	.word	0x000007d0
        /*0718*/ 	.word	0x000000ff
        /*071c*/ 	.word	0x0002a8b0
        /*0720*/ 	.short	0x0100
        /*0722*/ 	.byte	0x08
	.zero		1


	//   ....[19]....
        /*0724*/ 	.word	0x000007e0
        /*0728*/ 	.word	0x000000ff
        /*072c*/ 	.word	0x0002a8c0
        /*0730*/ 	.short	0x0100
        /*0732*/ 	.byte	0x08
	.zero		1


	//   ....[20]....
        /*0734*/ 	.word	0x000007f0
        /*0738*/ 	.word	0x000000ff
        /*073c*/ 	.word	0x0002a8b8
        /*0740*/ 	.short	0x0100
        /*0742*/ 	.byte	0x08
	.zero		1


	//   ....[21]....
        /*0744*/ 	.word	0x00000800
        /*0748*/ 	.word	0x000000ff
        /*074c*/ 	.word	0x0002a8c8
        /*0750*/ 	.short	0x0100
        /*0752*/ 	.byte	0x08
	.zero		1


	//   ....[22]....
        /*0754*/ 	.word	0x000015f0
        /*0758*/ 	.word	0x000000ff
        /*075c*/ 	.word	0x0002a800
        /*0760*/ 	.short	0x010a
        /*0762*/ 	.byte	0x3a
	.zero		1


	//   ....[23]....
        /*0764*/ 	.word	0x00001680
        /*0768*/ 	.word	0x000000ff
        /*076c*/ 	.word	0x0002a830
        /*0770*/ 	.short	0x010a
        /*0772*/ 	.byte	0x3a
	.zero		1


	//   ....[24]....
        /*0774*/ 	.word	0x000016e0
        /*0778*/ 	.word	0x000000ff
        /*077c*/ 	.word	0x0002a830
        /*0780*/ 	.short	0x010a
        /*0782*/ 	.byte	0x3a
	.zero		1


	//   ....[25]....
        /*0784*/ 	.word	0x000022c0
        /*0788*/ 	.word	0x000000ff
        /*078c*/ 	.word	0x00000000
        /*0790*/ 	.short	0x0101
        /*0792*/ 	.byte	0x04
	.zero		1


	//   ....[26]....
        /*0794*/ 	.word	0x00004a60
        /*0798*/ 	.word	0x000000ff
        /*079c*/ 	.word	0x0002a830
        /*07a0*/ 	.short	0x010a
        /*07a2*/ 	.byte	0x3d
	.zero		1


	//   ....[27]....
        /*07a4*/ 	.word	0x00004aa0
        /*07a8*/ 	.word	0x000000ff
        /*07ac*/ 	.word	0x0002a830
        /*07b0*/ 	.short	0x010a
        /*07b2*/ 	.byte	0x3d
	.zero		1


	//   ....[28]....
        /*07b4*/ 	.word	0x000052f0
        /*07b8*/ 	.word	0x000000ff
        /*07bc*/ 	.word	0x0002a850
        /*07c0*/ 	.short	0x010a
        /*07c2*/ 	.byte	0x0e
	.zero		1


	//   ....[29]....
        /*07c4*/ 	.word	0x00005330
        /*07c8*/ 	.word	0x000000ff
        /*07cc*/ 	.word	0x0002a850
        /*07d0*/ 	.short	0x010a
        /*07d2*/ 	.byte	0x0e
	.zero		1


	//   ....[30]....
        /*07d4*/ 	.word	0x00005a30
        /*07d8*/ 	.word	0x000000ff
        /*07dc*/ 	.word	0x00000000
        /*07e0*/ 	.short	0x0101
        /*07e2*/ 	.byte	0x3d
	.zero		1


	//   ....[31]....
        /*07e4*/ 	.word	0x00007c30
        /*07e8*/ 	.word	0x000000ff
        /*07ec*/ 	.word	0x00000000
        /*07f0*/ 	.short	0x0101
        /*07f2*/ 	.byte	0x0e
	.zero		1


	//   ....[32]....
        /*07f4*/ 	.word	0x00008040
        /*07f8*/ 	.word	0x000000ff
        /*07fc*/ 	.word	0x0002a830
        /*0800*/ 	.short	0x010a
        /*0802*/ 	.byte	0x06
	.zero		1


	//   ....[33]....
        /*0804*/ 	.word	0x00008080
        /*0808*/ 	.word	0x000000ff
        /*080c*/ 	.word	0x0002a830
        /*0810*/ 	.short	0x010a
        /*0812*/ 	.byte	0x06
	.zero		1


	//   ....[34]....
        /*0814*/ 	.word	0x000088d0
        /*0818*/ 	.word	0x000000ff
        /*081c*/ 	.word	0x0002a850
        /*0820*/ 	.short	0x010a
        /*0822*/ 	.byte	0x06
	.zero		1


	//   ....[35]....
        /*0824*/ 	.word	0x00008910
        /*0828*/ 	.word	0x000000ff
        /*082c*/ 	.word	0x0002a850
        /*0830*/ 	.short	0x010a
        /*0832*/ 	.byte	0x06
	.zero		1


	//   ....[36]....
        /*0834*/ 	.word	0x00008ff0
        /*0838*/ 	.word	0x000000ff
        /*083c*/ 	.word	0x00000000
        /*0840*/ 	.short	0x0101
        /*0842*/ 	.byte	0x07
	.zero		1


	//   ....[37]....
        /*0844*/ 	.word	0x0000a060
        /*0848*/ 	.word	0x000000ff
        /*084c*/ 	.word	0x00000000
        /*0850*/ 	.short	0x0101
        /*0852*/ 	.byte	0x06
	.zero		1


	//   ....[38]....
        /*0854*/ 	.word	0x0000a230
        /*0858*/ 	.word	0x000000ff
        /*085c*/ 	.word	0x0002a830
        /*0860*/ 	.short	0x010a
        /*0862*/ 	.byte	0x3b
	.zero		1


	//   ....[39]....
        /*0864*/ 	.word	0x0000a270
        /*0868*/ 	.word	0x000000ff
        /*086c*/ 	.word	0x0002a830
        /*0870*/ 	.short	0x010a
        /*0872*/ 	.byte	0x3b
	.zero		1


	//   ....[40]....
        /*0874*/ 	.word	0x0000aac0
        /*0878*/ 	.word	0x000000ff
        /*087c*/ 	.word	0x0002a850
        /*0880*/ 	.short	0x010a
        /*0882*/ 	.byte	0x0a
	.zero		1


	//   ....[41]....
        /*0884*/ 	.word	0x0000ab00
        /*0888*/ 	.word	0x000000ff
        /*088c*/ 	.word	0x0002a850
        /*0890*/ 	.short	0x010a
        /*0892*/ 	.byte	0x0a
	.zero		1


	//   ....[42]....
        /*0894*/ 	.word	0x0000b1d0
        /*0898*/ 	.word	0x000000ff
        /*089c*/ 	.word	0x00000000
        /*08a0*/ 	.short	0x0101
        /*08a2*/ 	.byte	0x3b
	.zero		1


	//   ....[43]....
        /*08a4*/ 	.word	0x0000d430
        /*08a8*/ 	.word	0x000000ff
        /*08ac*/ 	.word	0x00000000
        /*08b0*/ 	.short	0x0101
        /*08b2*/ 	.byte	0x0a
	.zero		1


	//   ....[44]....
        /*08b4*/ 	.word	0x0000d940
        /*08b8*/ 	.word	0x000000ff
        /*08bc*/ 	.word	0x0002a850
        /*08c0*/ 	.short	0x010a
        /*08c2*/ 	.byte	0x05
	.zero		1


	//   ....[45]....
        /*08c4*/ 	.word	0x0000d980
        /*08c8*/ 	.word	0x000000ff
        /*08cc*/ 	.word	0x0002a850
        /*08d0*/ 	.short	0x010a
        /*08d2*/ 	.byte	0x05
	.zero		1


	//   ....[46]....
        /*08d4*/ 	.word	0x0000df90
        /*08d8*/ 	.word	0x000000ff
        /*08dc*/ 	.word	0x00000000
        /*08e0*/ 	.short	0x0101
        /*08e2*/ 	.byte	0x04
	.zero		1


	//   ....[47]....
        /*08e4*/ 	.word	0x0000ea00
        /*08e8*/ 	.word	0x000000ff
        /*08ec*/ 	.word	0x00000000
        /*08f0*/ 	.short	0x0101
        /*08f2*/ 	.byte	0x04
	.zero		1


	//   ....[48]....
        /*08f4*/ 	.word	0x00010ef0
        /*08f8*/ 	.word	0x000000ff
        /*08fc*/ 	.word	0x0002a840
        /*0900*/ 	.short	0x010a
        /*0902*/ 	.byte	0x2e
	.zero		1


	//   ....[49]....
        /*0904*/ 	.word	0x000114d0
        /*0908*/ 	.word	0x000000ff
        /*090c*/ 	.word	0x0002a830
        /*0910*/ 	.short	0x0107
        /*0912*/ 	.byte	0x2e
	.zero		1


	//   ....[50]....
        /*0914*/ 	.word	0x00011540
        /*0918*/ 	.word	0x000000ff
        /*091c*/ 	.word	0x0002a830
        /*0920*/ 	.short	0x0101
        /*0922*/ 	.byte	0x2e
	.zero		1


	//   ....[51]....
        /*0924*/ 	.word	0x00011ee0
        /*0928*/ 	.word	0x000000ff
        /*092c*/ 	.word	0x0002a800
        /*0930*/ 	.short	0x0107
        /*0932*/ 	.byte	0x2e
	.zero		1


	//   ....[52]....
        /*0934*/ 	.word	0x00011f40
        /*0938*/ 	.word	0x000000ff
        /*093c*/ 	.word	0x0002a800
        /*0940*/ 	.short	0x0101
        /*0942*/ 	.byte	0x2e
	.zero		1


	//   ....[53]....
        /*0944*/ 	.word	0x00011f60
        /*0948*/ 	.word	0x000000ff
        /*094c*/ 	.word	0x0002a820
        /*0950*/ 	.short	0x010a
        /*0952*/ 	.byte	0x2e
	.zero		1


	//   ....[54]....
        /*0954*/ 	.word	0x000122c0
        /*0958*/ 	.word	0x00000008
        /*095c*/ 	.word	0x0002a840
        /*0960*/ 	.short	0x010a
        /*0962*/ 	.byte	0x3f
	.zero		1


	//   ....[55]....
        /*0964*/ 	.word	0x000127d0
        /*0968*/ 	.word	0x00000008
        /*096c*/ 	.word	0x0002a830
        /*0970*/ 	.short	0x0107
        /*0972*/ 	.byte	0x3f
	.zero		1


	//   ....[56]....
        /*0974*/ 	.word	0x00012880
        /*0978*/ 	.word	0x00000008
        /*097c*/ 	.word	0x0002a830
        /*0980*/ 	.short	0x0101
        /*0982*/ 	.byte	0x3f
	.zero		1


	//   ....[57]....
        /*0984*/ 	.word	0x000128e0
        /*0988*/ 	.word	0x00000004
        /*098c*/ 	.word	0x0002a860
        /*0990*/ 	.short	0x010a
        /*0992*/ 	.byte	0x3f
	.zero		1


	//   ....[58]....
        /*0994*/ 	.word	0x00012ce0
        /*0998*/ 	.word	0x00000004
        /*099c*/ 	.word	0x0002a850
        /*09a0*/ 	.short	0x0107
        /*09a2*/ 	.byte	0x3f
	.zero		1


	//   ....[59]....
        /*09a4*/ 	.word	0x00012e30
        /*09a8*/ 	.word	0x00000004
        /*09ac*/ 	.word	0x0002a850
        /*09b0*/ 	.short	0x0101
        /*09b2*/ 	.byte	0x3f
	.zero		1


	//   ....[60]....
        /*09b4*/ 	.word	0x00012fc0
        /*09b8*/ 	.word	0x00000000
        /*09bc*/ 	.word	0x0002a860
        /*09c0*/ 	.short	0x010a
        /*09c2*/ 	.byte	0x3f
	.zero		1


	//   ....[61]....
        /*09c4*/ 	.word	0x00013400
        /*09c8*/ 	.word	0x00000000
        /*09cc*/ 	.word	0x0002a850
        /*09d0*/ 	.short	0x0107
        /*09d2*/ 	.byte	0x3f
	.zero		1


	//   ....[62]....
        /*09d4*/ 	.word	0x000134b0
        /*09d8*/ 	.word	0x00000000
        /*09dc*/ 	.word	0x0002a850
        /*09e0*/ 	.short	0x0101
        /*09e2*/ 	.byte	0x3f
	.zero		1


	//   ....[63]....
        /*09e4*/ 	.word	0x00013550
        /*09e8*/ 	.word	0x00000007
        /*09ec*/ 	.word	0x0002a820
        /*09f0*/ 	.short	0x010a
        /*09f2*/ 	.byte	0x3f
	.zero		1


	//   ....[64]....
        /*09f4*/ 	.word	0x000136d0
        /*09f8*/ 	.word	0x00000005
        /*09fc*/ 	.word	0x0002a840
        /*0a00*/ 	.short	0x010a
        /*0a02*/ 	.byte	0x3f
	.zero		1


	//   ....[65]....
        /*0a04*/ 	.word	0x00013770
        /*0a08*/ 	.word	0x00000007
        /*0a0c*/ 	.word	0x0002a840
        /*0a10*/ 	.short	0x010a
        /*0a12*/ 	.byte	0x3f
	.zero		1


	//   ....[66]....
        /*0a14*/ 	.word	0x000137b0
        /*0a18*/ 	.word	0x00000005
        /*0a1c*/ 	.word	0x0002a860
        /*0a20*/ 	.short	0x010a
        /*0a22*/ 	.byte	0x3f
	.zero		1


	//   ....[67]....
        /*0a24*/ 	.word	0x000137f0
        /*0a28*/ 	.word	0x00000007
        /*0a2c*/ 	.word	0x0002a860
        /*0a30*/ 	.short	0x010a
        /*0a32*/ 	.byte	0x3f
	.zero		1


	//   ....[68]....
        /*0a34*/ 	.word	0x00013860
        /*0a38*/ 	.word	0x00000003
        /*0a3c*/ 	.word	0x0002a800
        /*0a40*/ 	.short	0x010a
        /*0a42*/ 	.byte	0x3f
	.zero		1


	//   ....[69]....
        /*0a44*/ 	.word	0x000138c0
        /*0a48*/ 	.word	0x00000003
        /*0a4c*/ 	.word	0x0002a830
        /*0a50*/ 	.short	0x010a
        /*0a52*/ 	.byte	0x3f
	.zero		1


	//   ....[70]....
        /*0a54*/ 	.word	0x00013920
        /*0a58*/ 	.word	0x0000000c
        /*0a5c*/ 	.word	0x0002a830
        /*0a60*/ 	.short	0x010a
        /*0a62*/ 	.byte	0x3f
	.zero		1


	//   ....[71]....
        /*0a64*/ 	.word	0x00013980
        /*0a68*/ 	.word	0x0000000b
        /*0a6c*/ 	.word	0x0002a850
        /*0a70*/ 	.short	0x010a
        /*0a72*/ 	.byte	0x3f
	.zero		1


	//   ....[72]....
        /*0a74*/ 	.word	0x000139e0
        /*0a78*/ 	.word	0x0000000c
        /*0a7c*/ 	.word	0x0002a830
        /*0a80*/ 	.short	0x010a
        /*0a82*/ 	.byte	0x3f
	.zero		1


	//   ....[73]....
        /*0a84*/ 	.word	0x00013a40
        /*0a88*/ 	.word	0x0000000b
        /*0a8c*/ 	.word	0x0002a850
        /*0a90*/ 	.short	0x010a
        /*0a92*/ 	.byte	0x3f
	.zero		1


	//   ....[74]....
        /*0a94*/ 	.word	0x00013aa0
        /*0a98*/ 	.word	0x0000000c
        /*0a9c*/ 	.word	0x0002a830
        /*0aa0*/ 	.short	0x010a
        /*0aa2*/ 	.byte	0x3f
	.zero		1


	//   ....[75]....
        /*0aa4*/ 	.word	0x00013b00
        /*0aa8*/ 	.word	0x0000000b
        /*0aac*/ 	.word	0x0002a850
        /*0ab0*/ 	.short	0x010a
        /*0ab2*/ 	.byte	0x3f
	.zero		1


	//   ....[76]....
        /*0ab4*/ 	.word	0x00013b60
        /*0ab8*/ 	.word	0x00000000
        /*0abc*/ 	.word	0x0002a850
        /*0ac0*/ 	.short	0x010a
        /*0ac2*/ 	.byte	0x3f
	.zero		1


	//   ....[77]....
        /*0ac4*/ 	.word	0x00013c40
        /*0ac8*/ 	.word	0x00000003
        /*0acc*/ 	.word	0x0002a840
        /*0ad0*/ 	.short	0x010a
        /*0ad2*/ 	.byte	0x3f
	.zero		1


	//   ....[78]....
        /*0ad4*/ 	.word	0x00014e50
        /*0ad8*/ 	.word	0x00000003
        /*0adc*/ 	.word	0x0002a820
        /*0ae0*/ 	.short	0x010a
        /*0ae2*/ 	.byte	0x3f
	.zero		1


	//   ....[79]....
        /*0ae4*/ 	.word	0x00014ea0
        /*0ae8*/ 	.word	0x00000008
        /*0aec*/ 	.word	0x0002a840
        /*0af0*/ 	.short	0x010a
        /*0af2*/ 	.byte	0x3f
	.zero		1


	//   ....[80]....
        /*0af4*/ 	.word	0x000155e0
        /*0af8*/ 	.word	0x00000004
        /*0afc*/ 	.word	0x0002a860
        /*0b00*/ 	.short	0x010a
        /*0b02*/ 	.byte	0x3f
	.zero		1


	//   ....[81]....
        /*0b04*/ 	.word	0x00015e50
        /*0b08*/ 	.word	0x00000000
        /*0b0c*/ 	.word	0x0002a860
        /*0b10*/ 	.short	0x010a
        /*0b12*/ 	.byte	0x3f
	.zero		1


	//   ....[82]....
        /*0b14*/ 	.word	0x00016670
        /*0b18*/ 	.word	0x00000007
        /*0b1c*/ 	.word	0x0002a820
        /*0b20*/ 	.short	0x010a
        /*0b22*/ 	.byte	0x3f
	.zero		1


	//   ....[83]....
        /*0b24*/ 	.word	0x00016810
        /*0b28*/ 	.word	0x00000005
        /*0b2c*/ 	.word	0x0002a840
        /*0b30*/ 	.short	0x010a
        /*0b32*/ 	.byte	0x3f
	.zero		1


	//   ....[84]....
        /*0b34*/ 	.word	0x00016860
        /*0b38*/ 	.word	0x00000007
        /*0b3c*/ 	.word	0x0002a840
        /*0b40*/ 	.short	0x010a
        /*0b42*/ 	.byte	0x3f
	.zero		1


	//   ....[85]....
        /*0b44*/ 	.word	0x000168b0
        /*0b48*/ 	.word	0x00000005
        /*0b4c*/ 	.word	0x0002a860
        /*0b50*/ 	.short	0x010a
        /*0b52*/ 	.byte	0x3f
	.zero		1


	//----- nvinfo : EIATTR_NUM_MBARRIERS
	.align		4
.L_422:
        /*0b54*/ 	.byte	0x03, 0x38
        /*0b56*/ 	.short	0x0016


	//----- nvinfo : EIATTR_EXIT_INSTR_OFFSETS
	.align		4
        /*0b58*/ 	.byte	0x04, 0x1c
        /*0b5a*/ 	.short	(.L_424 - .L_423)


	//   ....[0]....
.L_423:
        /*0b5c*/ 	.word	0x00013840


	//----- nvinfo : EIATTR_MAX_THREADS
	.align		4
.L_424:
        /*0b60*/ 	.byte	0x04, 0x05
        /*0b62*/ 	.short	(.L_426 - .L_425)
.L_425:
        /*0b64*/ 	.word	0x00000180
        /*0b68*/ 	.word	0x00000001
        /*0b6c*/ 	.word	0x00000001


	//----- nvinfo : EIATTR_CRS_STACK_SIZE
	.align		4
.L_426:
        /*0b70*/ 	.byte	0x04, 0x1e
        /*0b72*/ 	.short	(.L_428 - .L_427)
.L_427:
        /*0b74*/ 	.word	0x00000000


	//----- nvinfo : EIATTR_CBANK_PARAM_SIZE
	.align		4
.L_428:
        /*0b78*/ 	.byte	0x03, 0x19
        /*0b7a*/ 	.short	0x0a70


	//----- nvinfo : EIATTR_PARAM_CBANK
	.align		4
        /*0b7c*/ 	.byte	0x04, 0x0a
        /*0b7e*/ 	.short	(.L_430 - .L_429)
	.align		4
.L_429:
        /*0b80*/ 	.word	index@(.nv.constant0._ZN7cutlass13device_kernelIN5flash11enable_sm90INS1_16FlashAttnFwdSm90INS1_25CollectiveMainloopFwdSm90ILi2EN4cute5tupleIJNS5_1CILi1EEES8_S8_EEENS6_IJNS7_ILi128EEENS7_ILi96EEENS7_ILi192EEEEEELi128ENS_6half_tEfNS_4arch4Sm90ELb0ELb1ELb1ELb0ELb1ELb0ELb0ELb1ELb1ELb1ELb1ELb0EEENS1_21CollectiveEpilogueFwdINS6_IJSA_SA_SB_EEES9_SE_SG_Li256ELb0ELb1ELb1ELb0EEENS1_19SingleTileSchedulerILb0ELb1ELb1ELi128EEEEEEEEEvNT_6ParamsE)
        /*0b84*/ 	.short	0x0210
        /*0b86*/ 	.short	0x0a70


	//----- nvinfo : EIATTR_SW_WAR
	.align		4
.L_430:
        /*0b88*/ 	.byte	0x04, 0x36
        /*0b8a*/ 	.short	(.L_432 - .L_431)
.L_431:
        /*0b8c*/ 	.word	0x00000008
.L_432:


//--------------------- .nv.info._ZN7cutlass13device_kernelIN5flash11enable_sm90INS1_16FlashAttnFwdSm90INS1_25CollectiveMainloopFwdSm90ILi2EN4cute5tupleIJNS5_1CILi1EEES8_S8_EEENS6_IJNS7_ILi128EEENS7_ILi96EEENS7_ILi192EEEEEELi128ENS_6half_tEfNS_4arch4Sm90ELb0ELb1ELb1ELb1ELb1ELb0ELb0ELb1ELb1ELb1ELb1ELb0EEENS1_21CollectiveEpilogueFwdINS6_IJSA_SA_SB_EEES9_SE_SG_Li256ELb1ELb1ELb1ELb0EEENS1_36VarlenDynamicPersistentTileSchedulerILi128ELi96ELi256ELi128ELb1ELb1ELb1ELb1ELb0ELb1EEEEEEEEEvNT_6ParamsE --------------------------
	.section	.nv.info._ZN7cutlass13device_kernelIN5flash11enable_sm90INS1_16FlashAttnFwdSm90INS1_25CollectiveMainloopFwdSm90ILi2EN4cute5tupleIJNS5_1CILi1EEES8_S8_EEENS6_IJNS7_ILi128EEENS7_ILi96EEENS7_ILi192EEEEEELi128ENS_6half_tEfNS_4arch4Sm90ELb0ELb1ELb1ELb1ELb1ELb0ELb0ELb1ELb1ELb1ELb1ELb0EEENS1_21CollectiveEpilogueFwdINS6_IJSA_SA_SB_EEES9_SE_SG_Li256ELb1ELb1ELb1ELb0EEENS1_36VarlenDynamicPersistentTileSchedulerILi128ELi96ELi256ELi128ELb1ELb1ELb1ELb1ELb0ELb1EEEEEEEEEvNT_6ParamsE,"",@"SHT_CUDA_INFO"
	.sectionflags	@""
	.align	4


	//----- nvinfo : EIATTR_CUDA_API_VERSION
	.align		4
        /*0000*/ 	.byte	0x04, 0x37
        /*0002*/ 	.short	(.L_434 - .L_433)
.L_433:
        /*0004*/ 	.word	0x00000082


	//----- nvinfo : EIATTR_KPARAM_INFO
	.align		4
.L_434:
        /*0008*/ 	.byte	0x04, 0x17
        /*000a*/ 	.short	(.L_436 - .L_435)
.L_435:
        /*000c*/ 	.word	0x00000000
        /*0010*/ 	.short	0x0000
        /*0012*/ 	.short	0x0070
        /*0014*/ 	.byte	0x00, 0xf0, 0x01, 0x2a


	//----- nvinfo : EIATTR_SPARSE_MMA_MASK
	.align		4
.L_436:
        /*0018*/ 	.byte	0x03, 0x50
        /*001a*/ 	.short	0x0000


	//----- nvinfo : EIATTR_MAXREG_COUNT
	.align		4
        /*001c*/ 	.byte	0x03, 0x1b
        /*001e*/ 	.short	0x00a8


	//----- nvinfo : EIATTR_NUM_BARRIERS
	.align		4
        /*0020*/ 	.byte	0x02, 0x4c
        /*0022*/ 	.byte	0x09
	.zero		1


	//----- nvinfo : EIATTR_EXTERNS
	.align		4
        /*0024*/ 	.byte	0x04, 0x0f
        /*0026*/ 	.short	(.L_438 - .L_437)


	//   ....[0]....
	.align		4
.L_437:
        /*0028*/ 	.word	index@(__assertfail)


	//----- nvinfo : EIATTR_ANNOTATIONS
	.align		4
.L_438:
        /*002c*/ 	.byte	0x04, 0x55
        /*002e*/ 	.short	(.L_440 - .L_439)


	//   ....[0]....
.L_439:
        /* <DEDUP_REMOVED lines=9> */


	//----- nvinfo : EIATTR_MERCURY_ISA_VERSION
	.align		4
.L_440:
        /*00a8*/ 	.byte	0x03, 0x5f
        /*00aa*/ 	.short	0x0101


	//----- nvinfo : EIATTR_UNUSED_LOAD_BYTE_OFFSET
	.align		4
        /*00ac*/ 	.byte	0x04, 0x44
        /*00ae*/ 	.short	(.L_442 - .L_441)


	//   ....[0]....
.L_441:
        /*00b0*/ 	.word	0x00000950
        /*00b4*/ 	.word	0x0000fff0


	//   ....[1]....
        /*00b8*/ 	.word	0x0000eeb0
        /*00bc*/ 	.word	0x0000fff0


	//----- nvinfo : EIATTR_INT_WARP_WIDE_INSTR_OFFSETS
	.align		4
.L_442:
        /*00c0*/ 	.byte	0x04, 0x31
        /*00c2*/ 	.short	(.L_444 - .L_443)


	//   ....[0]....
.L_443:
        /*00c4*/ 	.word	0x000000c0


	//   ....[1]....
        /*00c8*/ 	.word	0x000000d0


	//   ....[2]....
        /*00cc*/ 	.word	0x00000170


	//   ....[3]....
        /*00d0*/ 	.word	0x00013b80


	//   ....[4]....
        /*00d4*/ 	.word	0x00013c10


	//   ....[5]....
        /*00d8*/ 	.word	0x00016a40


	//   ....[6]....
        /*00dc*/ 	.word	0x00016ad0


	//----- nvinfo : EIATTR_COOP_GROUP_MASK_REGIDS
	.align		4
.L_444:
        /*00e0*/ 	.byte	0x04, 0x29
        /*00e2*/ 	.short	(.L_446 - .L_445)


	//   ....[0]....
.L_445:
        /*00e4*/ 	.word	0xffffffff


	//   ....[1]....
        /*00e8*/ 	.word	0xffffffff


	//   ....[2]....
        /*00ec*/ 	.word	0xffffffff


	//   ....[3]....
        /*00f0*/ 	.word	0xffffffff


	//   ....[4]....
        /*00f4*/ 	.word	0xffffffff


	//   ....[5]....
        /*00f8*/ 	.word	0xffffffff


	//   ....[6]....
        /*00fc*/ 	.word	0xffffffff


	//   ....[7]....
        /*0100*/ 	.word	0xffffffff


	//   ....[8]....
        /*0104*/ 	.word	0xffffffff


	//   ....[9]....
        /*0108*/ 	.word	0xffffffff


	//   ....[10]....
        /*010c*/ 	.word	0xffffffff


	//   ....[11]....
        /*0110*/ 	.word	0xffffffff


	//   ....[12]....
        /*0114*/ 	.word	0xffffffff


	//   ....[13]....
        /*0118*/ 	.word	0xffffffff


	//   ....[14]....
        /*011c*/ 	.word	0xffffffff


	//   ....[15]....
        /*0120*/ 	.word	0xffffffff


	//   ....[16]....
        /*0124*/ 	.word	0xffffffff


	//   ....[17]....
        /*0128*/ 	.word	0xffffffff


	//   ....[18]....
        /*012c*/ 	.word	0xffffffff


	//   ....[19]....
        /*0130*/ 	.word	0xffffffff


	//   ....[20]....
        /*0134*/ 	.word	0xffffffff


	//   ....[21]....
        /*0138*/ 	.word	0xffffffff


	//   ....[22]....
        /*013c*/ 	.word	0xffffffff


	//   ....[23]....
        /*0140*/ 	.word	0xffffffff


	//   ....[24]....
        /*0144*/ 	.word	0xffffffff


	//   ....[25]....
        /*0148*/ 	.word	0xffffffff


	//   ....[26]....
        /*014c*/ 	.word	0xffffffff


	//   ....[27]....
        /*0150*/ 	.word	0xffffffff


	//   ....[28]....
        /*0154*/ 	.word	0xffffffff


	//   ....[29]....
        /*0158*/ 	.word	0xffffffff


	//   ....[30]....
        /*015c*/ 	.word	0xffffffff


	//   ....[31]....
        /*0160*/ 	.word	0xffffffff


	//   ....[32]....
        /*0164*/ 	.word	0xffffffff


	//   ....[33]....
        /*0168*/ 	.word	0xffffffff


	//   ....[34]....
        /*016c*/ 	.word	0xffffffff


	//   ....[35]....
        /*0170*/ 	.word	0xffffffff


	//   ....[36]....
        /*0174*/ 	.word	0xffffffff


	//   ....[37]....
        /*0178*/ 	.word	0xffffffff


	//   ....[38]....
        /*017c*/ 	.word	0xffffffff


	//   ....[39]....
        /*0180*/ 	.word	0xffffffff


	//   ....[40]....
        /*0184*/ 	.word	0xffffffff


	//   ....[41]....
        /*0188*/ 	.word	0xffffffff


	//   ....[42]....
        /*018c*/ 	.word	0xffffffff


	//   ....[43]....
        /*0190*/ 	.word	0xffffffff


	//   ....[44]....
        /*0194*/ 	.word	0xffffffff


	//   ....[45]....
        /*0198*/ 	.word	0xffffffff


	//   ....[46]....
        /*019c*/ 	.word	0xffffffff


	//   ....[47]....
        /*01a0*/ 	.word	0xffffffff


	//   ....[48]....
        /*01a4*/ 	.word	0xffffffff


	//   ....[49]....
        /*01a8*/ 	.word	0xffffffff


	//   ....[50]....
        /*01ac*/ 	.word	0xffffffff


	//   ....[51]....
        /*01b0*/ 	.word	0xffffffff


	//   ....[52]....
        /*01b4*/ 	.word	0xffffffff


	//   ....[53]....
        /*01b8*/ 	.word	0xffffffff


	//   ....[54]....
        /*01bc*/ 	.word	0xffffffff


	//   ....[55]....
        /*01c0*/ 	.word	0xffffffff


	//   ....[56]....
        /*01c4*/ 	.word	0xffffffff


	//   ....[57]....
        /*01c8*/ 	.word	0xffffffff


	//   ....[58]....
        /*01cc*/ 	.word	0xffffffff


	//   ....[59]....
        /*01d0*/ 	.word	0xffffffff


	//   ....[60]....
        /*01d4*/ 	.word	0xffffffff


	//   ....[61]....
        /*01d8*/ 	.word	0xffffffff


	//   ....[62]....
        /*01dc*/ 	.word	0xffffffff


	//   ....[63]....
        /*01e0*/ 	.word	0xffffffff


	//   ....[64]....
        /*01e4*/ 	.word	0xffffffff


	//   ....[65]....
        /*01e8*/ 	.word	0xffffffff


	//   ....[66]....
        /*01ec*/ 	.word	0xffffffff


	//   ....[67]....
        /*01f0*/ 	.word	0xffffffff


	//   ....[68]....
        /*01f4*/ 	.word	0xffffffff


	//   ....[69]....
        /*01f8*/ 	.word	0xffffffff


	//   ....[70]....
        /*01fc*/ 	.word	0xffffffff


	//   ....[71]....
        /*0200*/ 	.word	0xffffffff


	//   ....[72]....
        /*0204*/ 	.word	0xffffffff


	//   ....[73]....
        /*0208*/ 	.word	0xffffffff


	//   ....[74]....
        /*020c*/ 	.word	0xffffffff


	//   ....[75]....
        /*0210*/ 	.word	0xffffffff


	//   ....[76]....
        /*0214*/ 	.word	0xffffffff


	//   ....[77]....
        /*0218*/ 	.word	0xffffffff


	//   ....[78]....
        /*021c*/ 	.word	0xffffffff


	//   ....[79]....
        /*0220*/ 	.word	0xffffffff


	//   ....[80]....
        /*0224*/ 	.word	0xffffffff


	//   ....[81]....
        /*0228*/ 	.word	0xffffffff


	//   ....[82]....
        /*022c*/ 	.word	0xffffffff


	//   ....[83]....
        /*0230*/ 	.word	0xffffffff


	//   ....[84]....
        /*0234*/ 	.word	0xffffffff


	//   ....[85]....
        /*0238*/ 	.word	0xffffffff


	//   ....[86]....
        /*023c*/ 	.word	0xffffffff


	//   ....[87]....
        /*0240*/ 	.word	0xffffffff


	//   ....[88]....
        /*0244*/ 	.word	0xffffffff


	//   ....[89]....
        /*0248*/ 	.word	0xffffffff


	//   ....[90]....
        /*024c*/ 	.word	0xffffffff


	//   ....[91]....
        /*0250*/ 	.word	0xffffffff


	//   ....[92]....
        /*0254*/ 	.word	0xffffffff


	//   ....[93]....
        /*0258*/ 	.word	0xffffffff


	//   ....[94]....
        /*025c*/ 	.word	0xffffffff


	//   ....[95]....
        /*0260*/ 	.word	0xffffffff


	//   ....[96]....
        /*0264*/ 	.word	0xffffffff


	//   ....[97]....
        /*0268*/ 	.word	0xffffffff


	//   ....[98]....
        /*026c*/ 	.word	0xffffffff


	//   ....[99]....
        /*0270*/ 	.word	0xffffffff


	//   ....[100]....
        /*0274*/ 	.word	0xffffffff


	//   ....[101]....
        /*0278*/ 	.word	0xffffffff


	//   ....[102]....
        /*027c*/ 	.word	0xffffffff


	//   ....[103]....
        /*0280*/ 	.word	0xffffffff


	//   ....[104]....
        /*0284*/ 	.word	0xffffffff


	//   ....[105]....
        /*0288*/ 	.word	0xffffffff


	//   ....[106]....
        /*028c*/ 	.word	0xffffffff


	//   ....[107]....
        /*0290*/ 	.word	0xffffffff


	//   ....[108]....
        /*0294*/ 	.word	0xffffffff


	//   ....[109]....
        /*0298*/ 	.word	0xffffffff


	//   ....[110]....
        /*029c*/ 	.word	0xffffffff


	//   ....[111]....
        /*02a0*/ 	.word	0xffffffff


	//   ....[112]....
        /*02a4*/ 	.word	0xffffffff


	//   ....[113]....
        /*02a8*/ 	.word	0xffffffff


	//   ....[114]....
        /*02ac*/ 	.word	0xffffffff


	//   ....[115]....
        /*02b0*/ 	.word	0xffffffff


	//   ....[116]....
        /*02b4*/ 	.word	0xffffffff


	//   ....[117]....
        /*02b8*/ 	.word	0xffffffff


	//   ....[118]....
        /*02bc*/ 	.word	0xffffffff


	//   ....[119]....
        /*02c0*/ 	.word	0xffffffff


	//   ....[120]....
        /*02c4*/ 	.word	0xffffffff


	//   ....[121]....
        /*02c8*/ 	.word	0xffffffff


	//   ....[122]....
        /*02cc*/ 	.word	0xffffffff


	//   ....[123]....
        /*02d0*/ 	.word	0xffffffff


	//   ....[124]....
        /*02d4*/ 	.word	0xffffffff


	//   ....[125]....
        /*02d8*/ 	.word	0xffffffff


	//   ....[126]....
        /*02dc*/ 	.word	0xffffffff


	//   ....[127]....
        /*02e0*/ 	.word	0xffffffff


	//   ....[128]....
        /*02e4*/ 	.word	0xffffffff


	//   ....[129]....
        /*02e8*/ 	.word	0xffffffff


	//   ....[130]....
        /*02ec*/ 	.word	0xffffffff


	//   ....[131]....
        /*02f0*/ 	.word	0xffffffff


	//   ....[132]....
        /*02f4*/ 	.word	0xffffffff


	//   ....[133]....
        /*02f8*/ 	.word	0xffffffff


	//   ....[134]....
        /*02fc*/ 	.word	0xffffffff


	//   ....[135]....
        /*0300*/ 	.word	0xffffffff


	//   ....[136]....
        /*0304*/ 	.word	0xffffffff


	//   ....[137]....
        /*0308*/ 	.word	0xffffffff


	//   ....[138]....
        /*030c*/ 	.word	0xffffffff


	//   ....[139]....
        /*0310*/ 	.word	0xffffffff


	//   ....[140]....
        /*0314*/ 	.word	0xffffffff


	//   ....[141]....
        /*0318*/ 	.word	0xffffffff


	//   ....[142]....
        /*031c*/ 	.word	0xffffffff


	//   ....[143]....
        /*0320*/ 	.word	0xffffffff


	//   ....[144]....
        /*0324*/ 	.word	0xffffffff


	//   ....[145]....
        /*0328*/ 	.word	0xffffffff


	//   ....[146]....
        /*032c*/ 	.word	0xffffffff


	//   ....[147]....
        /*0330*/ 	.word	0xffffffff


	//   ....[148]....
        /*0334*/ 	.word	0xffffffff


	//   ....[149]....
        /*0338*/ 	.word	0xffffffff


	//   ....[150]....
        /*033c*/ 	.word	0xffffffff


	//   ....[151]....
        /*0340*/ 	.word	0xffffffff


	//   ....[152]....
        /*0344*/ 	.word	0xffffffff


	//   ....[153]....
        /*0348*/ 	.word	0xffffffff


	//   ....[154]....
        /*034c*/ 	.word	0xffffffff


	//   ....[155]....
        /*0350*/ 	.word	0xffffffff


	//   ....[156]....
        /*0354*/ 	.word	0xffffffff


	//   ....[157]....
        /*0358*/ 	.word	0x0500000f


	//   ....[158]....
        /*035c*/ 	.word	0x0500000f


	//   ....[159]....
        /*0360*/ 	.word	0x0500000f


	//   ....[160]....
        /*0364*/ 	.word	0x0500000f


	//   ....[161]....
        /*0368*/ 	.word	0x0500000f


	//   ....[162]....
        /*036c*/ 	.word	0x0500000f


	//   ....[163]....
        /*0370*/ 	.word	0x0500000f


	//   ....[164]....
        /*0374*/ 	.word	0x0500000f


	//   ....[165]....
        /*0378*/ 	.word	0x0500000f


	//   ....[166]....
        /*037c*/ 	.word	0x0500000f


	//   ....[167]....
        /*0380*/ 	.word	0x0500000f


	//   ....[168]....
        /*0384*/ 	.word	0x0500000f


	//   ....[169]....
        /*0388*/ 	.word	0x0500000f


	//   ....[170]....
        /*038c*/ 	.word	0x0500000f


	//   ....[171]....
        /*0390*/ 	.word	0x0500000f


	//   ....[172]....
        /*0394*/ 	.word	0x0500000f


	//   ....[173]....
        /*0398*/ 	.word	0x0500000f


	//   ....[174]....
        /*039c*/ 	.word	0x0500000f


	//   ....[175]....
        /*03a0*/ 	.word	0x0500000f


	//   ....[176]....
        /*03a4*/ 	.word	0x0500000f


	//   ....[177]....
        /*03a8*/ 	.word	0x0500000f


	//   ....[178]....
        /*03ac*/ 	.word	0x0500000f


	//   ....[179]....
        /*03b0*/ 	.word	0x0500000f


	//   ....[180]....
        /*03b4*/ 	.word	0x0500000f


	//   ....[181]....
        /*03b8*/ 	.word	0x0500000f


	//   ....[182]....
        /*03bc*/ 	.word	0x0500000f


	//   ....[183]....
        /*03c0*/ 	.word	0x0500000f


	//   ....[184]....
        /*03c4*/ 	.word	0x0500000f


	//   ....[185]....
        /*03c8*/ 	.word	0x0500000f


	//   ....[186]....
        /*03cc*/ 	.word	0x0500000f


	//   ....[187]....
        /*03d0*/ 	.word	0x0500000f


	//   ....[188]....
        /*03d4*/ 	.word	0x0500000f


	//   ....[189]....
        /*03d8*/ 	.word	0x0500000f


	//   ....[190]....
        /*03dc*/ 	.word	0x0500000f


	//   ....[191]....
        /*03e0*/ 	.word	0x0500000f


	//   ....[192]....
        /*03e4*/ 	.word	0x0500000f


	//   ....[193]....
        /*03e8*/ 	.word	0x0500000f


	//   ....[194]....
        /*03ec*/ 	.word	0x0500000f


	//   ....[195]....
        /*03f0*/ 	.word	0x0500000f


	//   ....[196]....
        /*03f4*/ 	.word	0x0500000f


	//   ....[197]....
        /*03f8*/ 	.word	0x0500000f


	//   ....[198]....
        /*03fc*/ 	.word	0x0500000f


	//   ....[199]....
        /*0400*/ 	.word	0x0500000f


	//   ....[200]....
        /*0404*/ 	.word	0x0500000f


	//   ....[201]....
        /*0408*/ 	.word	0x0500000f


	//   ....[202]....
        /*040c*/ 	.word	0x0500000f


	//   ....[203]....
        /*0410*/ 	.word	0x0500000f


	//   ....[204]....
        /*0414*/ 	.word	0x0500000f


	//   ....[205]....
        /*0418*/ 	.word	0x0500000f


	//   ....[206]....
        /*041c*/ 	.word	0x0500000f


	//   ....[207]....
        /*0420*/ 	.word	0x0500000f


	//   ....[208]....
        /*0424*/ 	.word	0x0500000f


	//   ....[209]....
        /*0428*/ 	.word	0x0500000f


	//   ....[210]....
        /*042c*/ 	.word	0x0500000f


	//   ....[211]....
        /*0430*/ 	.word	0x0500000f


	//   ....[212]....
        /*0434*/ 	.word	0x0500000f


	//   ....[213]....
        /*0438*/ 	.word	0x0500000f


	//   ....[214]....
        /*043c*/ 	.word	0x0500000f


	//   ....[215]....
        /*0440*/ 	.word	0x0500000f


	//   ....[216]....
        /*0444*/ 	.word	0x0500000f


	//   ....[217]....
        /*0448*/ 	.word	0x0500000f


	//   ....[218]....
        /*044c*/ 	.word	0x0500000f


	//   ....[219]....
        /*0450*/ 	.word	0x0500000f


	//   ....[220]....
        /*0454*/ 	.word	0x0500000f


	//   ....[221]....
        /*0458*/ 	.word	0x0500000f


	//   ....[222]....
        /*045c*/ 	.word	0x0500000f


	//   ....[223]....
        /*0460*/ 	.word	0x0500000f


	//   ....[224]....
        /*0464*/ 	.word	0x0500000f


	//   ....[225]....
        /*0468*/ 	.word	0x0500000f


	//   ....[226]....
        /*046c*/ 	.word	0x0500000f


	//   ....[227]....
        /*0470*/ 	.word	0x0500000f


	//   ....[228]....
        /*0474*/ 	.word	0x0500000f


	//   ....[229]....
        /*0478*/ 	.word	0x0500000f


	//   ....[230]....
        /*047c*/ 	.word	0x0500000f


	//   ....[231]....
        /*0480*/ 	.word	0x0500000f


	//   ....[232]....
        /*0484*/ 	.word	0x0500000f


	//   ....[233]....
        /*0488*/ 	.word	0x0500000f


	//   ....[234]....
        /*048c*/ 	.word	0x0500000f


	//   ....[235]....
        /*0490*/ 	.word	0x0500000f


	//   ....[236]....
        /*0494*/ 	.word	0x0500000f


	//   ....[237]....
        /*0498*/ 	.word	0x0500000f


	//   ....[238]....
        /*049c*/ 	.word	0x0500000f


	//   ....[239]....
        /*04a0*/ 	.word	0x0500000f


	//   ....[240]....
        /*04a4*/ 	.word	0x0500000f


	//----- nvinfo : EIATTR_COOP_GROUP_INSTR_OFFSETS
	.align		4
.L_446:
        /*04a8*/ 	.byte	0x04, 0x28
        /*04aa*/ 	.short	(.L_448 - .L_447)


	//   ....[0]....
.L_447:
        /*04ac*/ 	.word	0x00000070


	//   ....[1]....
        /*04b0*/ 	.word	0x000000b0


	//   ....[2]....
        /*04b4*/ 	.word	0x000002d0


	//   ....[3]....
        /*04b8*/ 	.word	0x00000430


	//   ....[4]....
        /*04bc*/ 	.word	0x00000550


	//   ....[5]....
        /*04c0*/ 	.word	0x000006b0


	//   ....[6]....
        /*04c4*/ 	.word	0x00001dd0


	//   ....[7]....
        /*04c8*/ 	.word	0x000029d0


	//   ....[8]....
        /*04cc*/ 	.word	0x000037e0


	//   ....[9]....
        /*04d0*/ 	.word	0x00004110


	//   ....[10]....
        /*04d4*/ 	.word	0x00004140


	//   ....[11]....
        /*04d8*/ 	.word	0x000045e0


	//   ....[12]....
        /*04dc*/ 	.word	0x00004690


	//   ....[13]....
        /*04e0*/ 	.word	0x00006250


	//   ....[14]....
        /*04e4*/ 	.word	0x000068d0


	//   ....[15]....
        /*04e8*/ 	.word	0x00007630


	//   ....[16]....
        /*04ec*/ 	.word	0x00007750


	//   ....[17]....
        /*04f0*/ 	.word	0x00007ce0


	//   ....[18]....
        /*04f4*/ 	.word	0x00007d70


	//   ....[19]....
        /*04f8*/ 	.word	0x00009fd0


	//   ....[20]....
        /*04fc*/ 	.word	0x0000a000


	//   ....[21]....
        /*0500*/ 	.word	0x0000a030


	//   ....[22]....
        /*0504*/ 	.word	0x0000a050


	//   ....[23]....
        /*0508*/ 	.word	0x0000bc30


	//   ....[24]....
        /*050c*/ 	.word	0x0000c2a0


	//   ....[25]....
        /*0510*/ 	.word	0x0000d000


	//   ....[26]....
        /*0514*/ 	.word	0x0000d120


	//   ....[27]....
        /*0518*/ 	.word	0x0000d6b0


	//   ....[28]....
        /*051c*/ 	.word	0x0000d740


	//   ....[29]....
        /*0520*/ 	.word	0x0000e5e0


	//   ....[30]....
        /*0524*/ 	.word	0x0000e610


	//   ....[31]....
        /*0528*/ 	.word	0x0000e6c0


	//   ....[32]....
        /*052c*/ 	.word	0x0000e6d0


	//   ....[33]....
        /*0530*/ 	.word	0x0000fa60


	//   ....[34]....
        /*0534*/ 	.word	0x0000fa90


	//   ....[35]....
        /*0538*/ 	.word	0x0000fab0


	//   ....[36]....
        /*053c*/ 	.word	0x0000fac0


	//   ....[37]....
        /*0540*/ 	.word	0x000101e0


	//   ....[38]....
        /*0544*/ 	.word	0x00010220


	//   ....[39]....
        /*0548*/ 	.word	0x000102e0


	//   ....[40]....
        /*054c*/ 	.word	0x00010300


	//   ....[41]....
        /*0550*/ 	.word	0x000103c0


	//   ....[42]....
        /*0554*/ 	.word	0x000103e0


	//   ....[43]....
        /*0558*/ 	.word	0x000104b0


	//   ....[44]....
        /*055c*/ 	.word	0x000104d0


	//   ....[45]....
        /*0560*/ 	.word	0x000108a0


	//   ....[46]....
        /*0564*/ 	.word	0x000108b0


	//   ....[47]....
        /*0568*/ 	.word	0x00010ce0


	//   ....[48]....
        /*056c*/ 	.word	0x00010cf0


	//   ....[49]....
        /*0570*/ 	.word	0x00011b20


	//   ....[50]....
        /*0574*/ 	.word	0x00011b50


	//   ....[51]....
        /*0578*/ 	.word	0x00011c20


	//   ....[52]....
        /*057c*/ 	.word	0x00011c40


	//   ....[53]....
        /*0580*/ 	.word	0x00011d00


	//   ....[54]....
        /*0584*/ 	.word	0x00011d20


	//   ....[55]....
        /*0588*/ 	.word	0x00011df0


	//   ....[56]....
        /*058c*/ 	.word	0x00011e10


	//   ....[57]....
        /*0590*/ 	.word	0x00011f70


	//   ....[58]....
        /*0594*/ 	.word	0x00012160


	//   ....[59]....
        /*0598*/ 	.word	0x00012190


	//   ....[60]....
        /*059c*/ 	.word	0x000121c0


	//   ....[61]....
        /*05a0*/ 	.word	0x000121f0


	//   ....[62]....
        /*05a4*/ 	.word	0x00012220


	//   ....[63]....
        /*05a8*/ 	.word	0x00012250


	//   ....[64]....
        /*05ac*/ 	.word	0x000123c0


	//   ....[65]....
        /*05b0*/ 	.word	0x000123f0


	//   ....[66]....
        /*05b4*/ 	.word	0x00012420


	//   ....[67]....
        /*05b8*/ 	.word	0x00012450


	//   ....[68]....
        /*05bc*/ 	.word	0x00012480


	//   ....[69]....
        /*05c0*/ 	.word	0x000124b0


	//   ....[70]....
        /*05c4*/ 	.word	0x00012540


	//   ....[71]....
        /*05c8*/ 	.word	0x00012570


	//   ....[72]....
        /*05cc*/ 	.word	0x00012580


	//   ....[73]....
        /*05d0*/ 	.word	0x000125c0


	//   ....[74]....
        /*05d4*/ 	.word	0x00014800


	//   ....[75]....
        /*05d8*/ 	.word	0x00014820


	//   ....[76]....
        /*05dc*/ 	.word	0x000148d0


	//   ....[77]....
        /*05e0*/ 	.word	0x000148f0


	//   ....[78]....
        /*05e4*/ 	.word	0x00014990


	//   ....[79]....
        /*05e8*/ 	.word	0x000149b0


	//   ....[80]....
        /*05ec*/ 	.word	0x00014a50


	//   ....[81]....
        /*05f0*/ 	.word	0x00014a70


	//   ....[82]....
        /*05f4*/ 	.word	0x00014b10


	//   ....[83]....
        /*05f8*/ 	.word	0x00014b30


	//   ....[84]....
        /*05fc*/ 	.word	0x00014b40


	//   ....[85]....
        /*0600*/ 	.word	0x00014bd0


	//   ....[86]....
        /*0604*/ 	.word	0x00015330


	//   ....[87]....
        /*0608*/ 	.word	0x00015360


	//   ....[88]....
        /*060c*/ 	.word	0x000153c0


	//   ....[89]....
        /*0610*/ 	.word	0x00015410


	//   ....[90]....
        /*0614*/ 	.word	0x00015460


	//   ....[91]....
        /*0618*/ 	.word	0x000154c0


	//   ....[92]....
        /*061c*/ 	.word	0x00015510


	//   ....[93]....
        /*0620*/ 	.word	0x00015570


	//   ....[94]....
        /*0624*/ 	.word	0x000155c0


	//   ....[95]....
        /*0628*/ 	.word	0x00015620


	//   ....[96]....
        /*062c*/ 	.word	0x00015670


	//   ....[97]....
        /*0630*/ 	.word	0x000156d0


	//   ....[98]....
        /*0634*/ 	.word	0x00015720


	//   ....[99]....
        /*0638*/ 	.word	0x00015780


	//   ....[100]....
        /*063c*/ 	.word	0x000157a0


	//   ....[101]....
        /*0640*/ 	.word	0x000157e0


	//   ....[102]....
        /*0644*/ 	.word	0x00015f60


	//   ....[103]....
        /*0648*/ 	.word	0x00015f70


	//   ....[104]....
        /*064c*/ 	.word	0x00015f80


	//   ....[105]....
        /*0650*/ 	.word	0x00016010


	//   ....[106]....
        /*0654*/ 	.word	0x00016020


	//   ....[107]....
        /*0658*/ 	.word	0x00016080


	//   ....[108]....
        /*065c*/ 	.word	0x000160b0


	//   ....[109]....
        /*0660*/ 	.word	0x000160f0


	//   ....[110]....
        /*0664*/ 	.word	0x00016120


	//   ....[111]....
        /*0668*/ 	.word	0x00016160


	//   ....[112]....
        /*066c*/ 	.word	0x00016190


	//   ....[113]....
        /*0670*/ 	.word	0x000161d0


	//   ....[114]....
        /*0674*/ 	.word	0x00016440


	//   ....[115]....
        /*0678*/ 	.word	0x00016460


	//   ....[116]....
        /*067c*/ 	.word	0x00016470


	//   ....[117]....
        /*0680*/ 	.word	0x000164f0


	//   ....[118]....
        /*0684*/ 	.word	0x00016500


	//   ....[119]....
        /*0688*/ 	.word	0x00016570


	//   ....[120]....
        /*068c*/ 	.word	0x00016580


	//   ....[121]....
        /*0690*/ 	.word	0x000165f0


	//   ....[122]....
        /*0694*/ 	.word	0x00016600


	//   ....[123]....
        /*0698*/ 	.word	0x00016670


	//   ....[124]....
        /*069c*/ 	.word	0x00016680


	//   ....[125]....
        /*06a0*/ 	.word	0x00016690


	//   ....[126]....
        /*06a4*/ 	.word	0x00016c50


	//   ....[127]....
        /*06a8*/ 	.word	0x00016c80


	//   ....[128]....
        /*06ac*/ 	.word	0x00016ca0


	//   ....[129]....
        /*06b0*/ 	.word	0x00016cb0


	//   ....[130]....
        /*06b4*/ 	.word	0x00016cf0


	//   ....[131]....
        /*06b8*/ 	.word	0x00016d10


	//   ....[132]....
        /*06bc*/ 	.word	0x00016d80


	//   ....[133]....
        /*06c0*/ 	.word	0x00016da0


	//   ....[134]....
        /*06c4*/ 	.word	0x00016e00


	//   ....[135]....
        /*06c8*/ 	.word	0x00016e20


	//   ....[136]....
        /*06cc*/ 	.word	0x00016e70


	//   ....[137]....
        /*06d0*/ 	.word	0x00016e90


	//   ....[138]....
        /*06d4*/ 	.word	0x000172e0


	//   ....[139]....
        /*06d8*/ 	.word	0x000172f0


	//   ....[140]....
        /*06dc*/ 	.word	0x00017330


	//   ....[141]....
        /*06e0*/ 	.word	0x00017370


	//   ....[142]....
        /*06e4*/ 	.word	0x000173a0


	//   ....[143]....
        /*06e8*/ 	.word	0x000173d0


	//   ....[144]....
        /*06ec*/ 	.word	0x00017400


	//   ....[145]....
        /*06f0*/ 	.word	0x00017430


	//   ....[146]....
        /*06f4*/ 	.word	0x000175e0


	//   ....[147]....
        /*06f8*/ 	.word	0x00017610


	//   ....[148]....
        /*06fc*/ 	.word	0x00017640


	//   ....[149]....
        /*0700*/ 	.word	0x00017670


	//   ....[150]....
        /*0704*/ 	.word	0x000176a0


	//   ....[151]....
        /*0708*/ 	.word	0x000176d0


	//   ....[152]....
        /*070c*/ 	.word	0x00017790


	//   ....[153]....
        /*0710*/ 	.word	0x000177b0


	//   ....[154]....
        /*0714*/ 	.word	0x000177d0


	//   ....[155]....
        /*0718*/ 	.word	0x00017830


	//   ....[156]....
        /*071c*/ 	.word	0x00018250


	//   ....[157]....
        /*0720*/ 	.word	0x000188d0


	//   ....[158]....
        /*0724*/ 	.word	0x000189c0


	//   ....[159]....
        /*0728*/ 	.word	0x00018a60


	//   ....[160]....
        /*072c*/ 	.word	0x00018ac0


	//   ....[161]....
        /*0730*/ 	.word	0x00018bd0


	//   ....[162]....
        /*0734*/ 	.word	0x00018c40


	//   ....[163]....
        /*0738*/ 	.word	0x00018d50


	//   ....[164]....
        /*073c*/ 	.word	0x00018dc0


	//   ....[165]....
        /*0740*/ 	.word	0x00018ed0


	//   ....[166]....
        /*0744*/ 	.word	0x00018f40


	//   ....[167]....
        /*0748*/ 	.word	0x00019050


	//   ....[168]....
        /*074c*/ 	.word	0x000190c0


	//   ....[169]....
        /*0750*/ 	.word	0x00019160


	//   ....[170]....
        /*0754*/ 	.word	0x00019270


	//   ....[171]....
        /*0758*/ 	.word	0x000192e0


	//   ....[172]....
        /*075c*/ 	.word	0x00019360


	//   ....[173]....
        /*0760*/ 	.word	0x00019420


	//   ....[174]....
        /*0764*/ 	.word	0x000194a0


	//   ....[175]....
        /*0768*/ 	.word	0x00019580


	//   ....[176]....
        /*076c*/ 	.word	0x00019600


	//   ....[177]....
        /*0770*/ 	.word	0x000196e0


	//   ....[178]....
        /*0774*/ 	.word	0x00019760


	//   ....[179]....
        /*0778*/ 	.word	0x00019840


	//   ....[180]....
        /*077c*/ 	.word	0x000198c0


	//   ....[181]....
        /*0780*/ 	.word	0x000199a0


	//   ....[182]....
        /*0784*/ 	.word	0x00019a20


	//   ....[183]....
        /*0788*/ 	.word	0x00019b00


	//   ....[184]....
        /*078c*/ 	.word	0x00019b80


	//   ....[185]....
        /*0790*/ 	.word	0x00019c40


	//   ....[186]....
        /*0794*/ 	.word	0x00019d70


	//   ....[187]....
        /*0798*/ 	.word	0x00019e20


	//   ....[188]....
        /*079c*/ 	.word	0x00019ea0


	//   ....[189]....
        /*07a0*/ 	.word	0x00019f80


	//   ....[190]....
        /*07a4*/ 	.word	0x00019fe0


	//   ....[191]....
        /*07a8*/ 	.word	0x0001a0b0


	//   ....[192]....
        /*07ac*/ 	.word	0x0001a110


	//   ....[193]....
        /*07b0*/ 	.word	0x0001a1e0


	//   ....[194]....
        /*07b4*/ 	.word	0x0001a240


	//   ....[195]....
        /*07b8*/ 	.word	0x0001a310


	//   ....[196]....
        /*07bc*/ 	.word	0x0001a370


	//   ....[197]....
        /*07c0*/ 	.word	0x0001a440


	//   ....[198]....
        /*07c4*/ 	.word	0x0001a530


	//   ....[199]....
        /*07c8*/ 	.word	0x0001a5d0


	//   ....[200]....
        /*07cc*/ 	.word	0x0001a630


	//   ....[201]....
        /*07d0*/ 	.word	0x0001a720


	//   ....[202]....
        /*07d4*/ 	.word	0x0001a780


	//   ....[203]....
        /*07d8*/ 	.word	0x0001a860


	//   ....[204]....
        /*07dc*/ 	.word	0x0001a8c0


	//   ....[205]....
        /*07e0*/ 	.word	0x0001a9a0


	//   ....[206]....
        /*07e4*/ 	.word	0x0001aa00


	//   ....[207]....
        /*07e8*/ 	.word	0x0001aae0


	//   ....[208]....
        /*07ec*/ 	.word	0x0001ab40


	//   ....[209]....
        /*07f0*/ 	.word	0x0001ac10


	//   ....[210]....
        /*07f4*/ 	.word	0x0001ad30


	//   ....[211]....
        /*07f8*/ 	.word	0x0001ae20


	//   ....[212]....
        /*07fc*/ 	.word	0x0001aec0


	//   ....[213]....
        /*0800*/ 	.word	0x0001af90


	//   ....[214]....
        /*0804*/ 	.word	0x0001aff0


	//   ....[215]....
        /*0808*/ 	.word	0x0001b0c0


	//   ....[216]....
        /*080c*/ 	.word	0x0001b120


	//   ....[217]....
        /*0810*/ 	.word	0x0001b200


	//   ....[218]....
        /*0814*/ 	.word	0x0001b260


	//   ....[219]....
        /*0818*/ 	.word	0x0001b330


	//   ....[220]....
        /*081c*/ 	.word	0x0001b390


	//   ....[221]....
        /*0820*/ 	.word	0x0001b450


	//   ....[222]....
        /*0824*/ 	.word	0x0001b4e0


	//   ....[223]....
        /*0828*/ 	.word	0x0001b580


	//   ....[224]....
        /*082c*/ 	.word	0x0001b6f0


	//   ....[225]....
        /*0830*/ 	.word	0x0001b760


	//   ....[226]....
        /*0834*/ 	.word	0x0001b7e0


	//   ....[227]....
        /*0838*/ 	.word	0x0001b850


	//   ....[228]....
        /*083c*/ 	.word	0x0001b8c0


	//   ....[229]....
        /*0840*/ 	.word	0x0001b940


	//   ....[230]....
        /*0844*/ 	.word	0x0001b9c0


	//   ....[231]....
        /*0848*/ 	.word	0x0001ba50


	//   ....[232]....
        /*084c*/ 	.word	0x0001bac0


	//   ....[233]....
        /*0850*/ 	.word	0x0001bb30


	//   ....[234]....
        /*0854*/ 	.word	0x0001bba0


	//   ....[235]....
        /*0858*/ 	.word	0x0001bc20


	//   ....[236]....
        /*085c*/ 	.word	0x0001bc90


	//   ....[237]....
        /*0860*/ 	.word	0x0001bd20


	//   ....[238]....
        /*0864*/ 	.word	0x0001bd80


	//   ....[239]....
        /*0868*/ 	.word	0x0001be10


	//   ....[240]....
        /*086c*/ 	.word	0x0001bf40


	//----- nvinfo : EIATTR_REG_RECONFIG
	.align		4
.L_448:
        /*0870*/ 	.byte	0x01, 0x54
	.zero		2


	//----- nvinfo : EIATTR_SYSCALL_OFFSETS
	.align		4
        /*0874*/ 	.byte	0x04, 0x46
        /*0876*/ 	.short	(.L_450 - .L_449)


	//   ....[0]....
.L_449:
        /*0878*/ 	.word	0x00001fb0


	//   ....[1]....
        /*087c*/ 	.word	0x00013d70


	//   ....[2]....
        /*0880*/ 	.word	0x00013ec0


	//   ....[3]....
        /*0884*/ 	.word	0x00013fb0


	//   ....[4]....
        /*0888*/ 	.word	0x00014f10


	//----- nvinfo : EIATTR_MBARRIER_INSTR_OFFSETS
	.align		4
.L_450:
        /*088c*/ 	.byte	0x04, 0x39
        /*088e*/ 	.short	(.L_452 - .L_451)


	//   ....[0]....
.L_451:
        /*0890*/ 	.word	0x00000180
        /*0894*/ 	.word	0x000000ff
        /*0898*/ 	.word	0x0002a800
        /*089c*/ 	.short	0x0100
        /*089e*/ 	.byte	0x08
	.zero		1


	//   ....[1]....
        /*08a0*/ 	.word	0x00000190
        /*08a4*/ 	.word	0x000000ff
        /*08a8*/ 	.word	0x0002a820
        /*08ac*/ 	.short	0x0100
        /*08ae*/ 	.byte	0x08
	.zero		1


	//   ....[2]....
        /*08b0*/ 	.word	0x00000280
        /*08b4*/ 	.word	0x000000ff
        /*08b8*/ 	.word	0x0002a830
        /*08bc*/ 	.short	0x0100
        /*08be*/ 	.byte	0x08
	.zero		1


	//   ....[3]....
        /*08c0*/ 	.word	0x00000290
        /*08c4*/ 	.word	0x000000ff
        /*08c8*/ 	.word	0x0002a840
        /*08cc*/ 	.short	0x0100
        /*08ce*/ 	.byte	0x08
	.zero		1


	//   ....[4]....
        /*08d0*/ 	.word	0x000002a0
        /*08d4*/ 	.word	0x000000ff
        /*08d8*/ 	.word	0x0002a838
        /*08dc*/ 	.short	0x0100
        /*08de*/ 	.byte	0x08
	.zero		1


	//   ....[5]....
        /*08e0*/ 	.word	0x000002b0
        /*08e4*/ 	.word	0x000000ff
        /*08e8*/ 	.word	0x0002a848
        /*08ec*/ 	.short	0x0100
        /*08ee*/ 	.byte	0x08
	.zero		1


	//   ....[6]....
        /*08f0*/ 	.word	0x000003e0
        /*08f4*/ 	.word	0x000000ff
        /*08f8*/ 	.word	0x0002a850
        /*08fc*/ 	.short	0x0100
        /*08fe*/ 	.byte	0x08
	.zero		1


	//   ....[7]....
        /*0900*/ 	.word	0x000003f0
        /*0904*/ 	.word	0x000000ff
        /*0908*/ 	.word	0x0002a860
        /*090c*/ 	.short	0x0100
        /*090e*/ 	.byte	0x08
	.zero		1


	//   ....[8]....
        /*0910*/ 	.word	0x00000400
        /*0914*/ 	.word	0x000000ff
        /*0918*/ 	.word	0x0002a858
        /*091c*/ 	.short	0x0100
        /*091e*/ 	.byte	0x08
	.zero		1


	//   ....[9]....
        /*0920*/ 	.word	0x00000410
        /*0924*/ 	.word	0x000000ff
        /*0928*/ 	.word	0x0002a868
        /*092c*/ 	.short	0x0100
        /*092e*/ 	.byte	0x08
	.zero		1


	//   ....[10]....
        /*0930*/ 	.word	0x00000500
        /*0934*/ 	.word	0x000000ff
        /*0938*/ 	.word	0x0002a870
        /*093c*/ 	.short	0x0100
        /*093e*/ 	.byte	0x06
	.zero		1


	//   ....[11]....
        /*0940*/ 	.word	0x00000510
        /*0944*/ 	.word	0x000000ff
        /*0948*/ 	.word	0x0002a880
        /*094c*/ 	.short	0x0100
        /*094e*/ 	.byte	0x06
	.zero		1


	//   ....[12]....
        /*0950*/ 	.word	0x00000520
        /*0954*/ 	.word	0x000000ff
        /*0958*/ 	.word	0x0002a878
        /*095c*/ 	.short	0x0100
        /*095e*/ 	.byte	0x06
	.zero		1


	//   ....[13]....
        /*0960*/ 	.word	0x00000530
        /*0964*/ 	.word	0x000000ff
        /*0968*/ 	.word	0x0002a888
        /*096c*/ 	.short	0x0100
        /*096e*/ 	.byte	0x06
	.zero		1


	//   ....[14]....
        /*0970*/ 	.word	0x00000660
        /*0974*/ 	.word	0x000000ff
        /*0978*/ 	.word	0x0002a890
        /*097c*/ 	.short	0x0100
        /*097e*/ 	.byte	0x08
	.zero		1


	//   ....[15]....
        /*0980*/ 	.word	0x00000670
        /*0984*/ 	.word	0x000000ff
        /*0988*/ 	.word	0x0002a8a0
        /*098c*/ 	.short	0x0100
        /*098e*/ 	.byte	0x08
	.zero		1


	//   ....[16]....
        /*0990*/ 	.word	0x00000680
        /*0994*/ 	.word	0x000000ff
        /*0998*/ 	.word	0x0002a898
        /*099c*/ 	.short	0x0100
        /*099e*/ 	.byte	0x08
	.zero		1


	//   ....[17]....
        /*09a0*/ 	.word	0x00000690
        /*09a4*/ 	.word	0x000000ff
        /*09a8*/ 	.word	0x0002a8a8
        /*09ac*/ 	.short	0x0100
        /*09ae*/ 	.byte	0x08
	.zero		1


	//   ....[18]....
        /*09b0*/ 	.word	0x000007d0
        /*09b4*/ 	.word	0x000000ff
        /*09b8*/ 	.word	0x0002a8b0
        /*09bc*/ 	.short	0x0100
        /*09be*/ 	.byte	0x08
	.zero		1


	//   ....[19]....
        /*09c0*/ 	.word	0x000007e0
        /*09c4*/ 	.word	0x000000ff
        /*09c8*/ 	.word	0x0002a8c0
        /*09cc*/ 	.short	0x0100
        /*09ce*/ 	.byte	0x08
	.zero		1


	//   ....[20]....
        /*09d0*/ 	.word	0x000007f0
        /*09d4*/ 	.word	0x000000ff
        /*09d8*/ 	.word	0x0002a8b8
        /*09dc*/ 	.short	0x0100
        /*09de*/ 	.byte	0x08
	.zero		1


	//   ....[21]....
        /*09e0*/ 	.word	0x00000800
        /*09e4*/ 	.word	0x000000ff
        /*09e8*/ 	.word	0x0002a8c8
        /*09ec*/ 	.short	0x0100
        /*09ee*/ 	.byte	0x08
	.zero		1


	//   ....[22]....
        /*09f0*/ 	.word	0x00002050
        /*09f4*/ 	.word	0x000000ff
        /*09f8*/ 	.word	0x0002a800
        /*09fc*/ 	.short	0x010a
        /*09fe*/ 	.byte	0x3c
	.zero		1


	//   ....[23]....
        /*0a00*/ 	.word	0x000020d0
        /*0a04*/ 	.word	0x00000015
        /*0a08*/ 	.word	0x0002a830
        /*0a0c*/ 	.short	0x010a
        /*0a0e*/ 	.byte	0x3f
	.zero		1


	//   ....[24]....
        /*0a10*/ 	.word	0x00002110
        /*0a14*/ 	.word	0x00000015
        /*0a18*/ 	.word	0x0002a830
        /*0a1c*/ 	.short	0x010a
        /*0a1e*/ 	.byte	0x3f
	.zero		1


	//   ....[25]....
        /*0a20*/ 	.word	0x00002c20
        /*0a24*/ 	.word	0x000000ff
        /*0a28*/ 	.word	0x00000000
        /*0a2c*/ 	.short	0x0101
        /*0a2e*/ 	.byte	0x04
	.zero		1


	//   ....[26]....
        /*0a30*/ 	.word	0x000053d0
        /*0a34*/ 	.word	0x000000ff
        /*0a38*/ 	.word	0x0002a830
        /*0a3c*/ 	.short	0x010a
        /*0a3e*/ 	.byte	0x06
	.zero		1


	//   ....[27]....
        /*0a40*/ 	.word	0x00005410
        /*0a44*/ 	.word	0x000000ff
        /*0a48*/ 	.word	0x0002a830
        /*0a4c*/ 	.short	0x010a
        /*0a4e*/ 	.byte	0x06
	.zero		1


	//   ....[28]....
        /*0a50*/ 	.word	0x00005d00
        /*0a54*/ 	.word	0x000000ff
        /*0a58*/ 	.word	0x0002a850
        /*0a5c*/ 	.short	0x010a
        /*0a5e*/ 	.byte	0x07
	.zero		1


	//   ....[29]....
        /*0a60*/ 	.word	0x00005d40
        /*0a64*/ 	.word	0x000000ff
        /*0a68*/ 	.word	0x0002a850
        /*0a6c*/ 	.short	0x010a
        /*0a6e*/ 	.byte	0x07
	.zero		1


	//   ....[30]....
        /*0a70*/ 	.word	0x00006440
        /*0a74*/ 	.word	0x000000ff
        /*0a78*/ 	.word	0x00000000
        /*0a7c*/ 	.short	0x0101
        /*0a7e*/ 	.byte	0x06
	.zero		1


	//   ....[31]....
        /*0a80*/ 	.word	0x00008650
        /*0a84*/ 	.word	0x000000ff
        /*0a88*/ 	.word	0x00000000
        /*0a8c*/ 	.short	0x0101
        /*0a8e*/ 	.byte	0x07
	.zero		1


	//   ....[32]....
        /*0a90*/ 	.word	0x00008ad0
        /*0a94*/ 	.word	0x000000ff
        /*0a98*/ 	.word	0x0002a830
        /*0a9c*/ 	.short	0x010a
        /*0a9e*/ 	.byte	0x06
	.zero		1


	//   ....[33]....
        /*0aa0*/ 	.word	0x00008b10
        /*0aa4*/ 	.word	0x000000ff
        /*0aa8*/ 	.word	0x0002a830
        /*0aac*/ 	.short	0x010a
        /*0aae*/ 	.byte	0x06
	.zero		1


	//   ....[34]....
        /*0ab0*/ 	.word	0x00009400
        /*0ab4*/ 	.word	0x000000ff
        /*0ab8*/ 	.word	0x0002a850
        /*0abc*/ 	.short	0x010a
        /*0abe*/ 	.byte	0x07
	.zero		1


	//   ....[35]....
        /*0ac0*/ 	.word	0x00009440
        /*0ac4*/ 	.word	0x000000ff
        /*0ac8*/ 	.word	0x0002a850
        /*0acc*/ 	.short	0x010a
        /*0ace*/ 	.byte	0x07
	.zero		1


	//   ....[36]....
        /*0ad0*/ 	.word	0x00009b20
        /*0ad4*/ 	.word	0x000000ff
        /*0ad8*/ 	.word	0x00000000
        /*0adc*/ 	.short	0x0101
        /*0ade*/ 	.byte	0x06
	.zero		1


	//   ....[37]....
        /*0ae0*/ 	.word	0x0000ab90
        /*0ae4*/ 	.word	0x000000ff
        /*0ae8*/ 	.word	0x00000000
        /*0aec*/ 	.short	0x0101
        /*0aee*/ 	.byte	0x07
	.zero		1


	//   ....[38]....
        /*0af0*/ 	.word	0x0000adb0
        /*0af4*/ 	.word	0x000000ff
        /*0af8*/ 	.word	0x0002a830
        /*0afc*/ 	.short	0x010a
        /*0afe*/ 	.byte	0x06
	.zero		1


	//   ....[39]....
        /*0b00*/ 	.word	0x0000adf0
        /*0b04*/ 	.word	0x000000ff
        /*0b08*/ 	.word	0x0002a830
        /*0b0c*/ 	.short	0x010a
        /*0b0e*/ 	.byte	0x06
	.zero		1


	//   ....[40]....
        /*0b10*/ 	.word	0x0000b6e0
        /*0b14*/ 	.word	0x000000ff
        /*0b18*/ 	.word	0x0002a850
        /*0b1c*/ 	.short	0x010a
        /*0b1e*/ 	.byte	0x07
	.zero		1


	//   ....[41]....
        /*0b20*/ 	.word	0x0000b720
        /*0b24*/ 	.word	0x000000ff
        /*0b28*/ 	.word	0x0002a850
        /*0b2c*/ 	.short	0x010a
        /*0b2e*/ 	.byte	0x07
	.zero		1


	//   ....[42]....
        /*0b30*/ 	.word	0x0000be10
        /*0b34*/ 	.word	0x000000ff
        /*0b38*/ 	.word	0x00000000
        /*0b3c*/ 	.short	0x0101
        /*0b3e*/ 	.byte	0x06
	.zero		1


	//   ....[43]....
        /*0b40*/ 	.word	0x0000e030
        /*0b44*/ 	.word	0x000000ff
        /*0b48*/ 	.word	0x00000000
        /*0b4c*/ 	.short	0x0101
        /*0b4e*/ 	.byte	0x07
	.zero		1


	//   ....[44]....
        /*0b50*/ 	.word	0x0000e550
        /*0b54*/ 	.word	0x000000ff
        /*0b58*/ 	.word	0x0002a850
        /*0b5c*/ 	.short	0x010a
        /*0b5e*/ 	.byte	0x05
	.zero		1


	//   ....[45]....
        /*0b60*/ 	.word	0x0000e590
        /*0b64*/ 	.word	0x000000ff
        /*0b68*/ 	.word	0x0002a850
        /*0b6c*/ 	.short	0x010a
        /*0b6e*/ 	.byte	0x05
	.zero		1


	//   ....[46]....
        /*0b70*/ 	.word	0x0000ed20
        /*0b74*/ 	.word	0x000000ff
        /*0b78*/ 	.word	0x00000000
        /*0b7c*/ 	.short	0x0101
        /*0b7e*/ 	.byte	0x04
	.zero		1


	//   ....[47]....
        /*0b80*/ 	.word	0x00010210
        /*0b84*/ 	.word	0x00000013
        /*0b88*/ 	.word	0x00000000
        /*0b8c*/ 	.short	0x0101
        /*0b8e*/ 	.byte	0x3f
	.zero		1


	//   ....[48]....
        /*0b90*/ 	.word	0x000106b0
        /*0b94*/ 	.word	0x00000013
        /*0b98*/ 	.word	0x00000000
        /*0b9c*/ 	.short	0x0101
        /*0b9e*/ 	.byte	0x3f
	.zero		1


	//   ....[49]....
        /*0ba0*/ 	.word	0x000145e0
        /*0ba4*/ 	.word	0x00000007
        /*0ba8*/ 	.word	0x0002a840
        /*0bac*/ 	.short	0x010a
        /*0bae*/ 	.byte	0x3f
	.zero		1


	//   ....[50]....
        /*0bb0*/ 	.word	0x00014c90
        /*0bb4*/ 	.word	0x00000007
        /*0bb8*/ 	.word	0x0002a830
        /*0bbc*/ 	.short	0x0107
        /*0bbe*/ 	.byte	0x3f
	.zero		1


	//   ....[51]....
        /*0bc0*/ 	.word	0x00014d40
        /*0bc4*/ 	.word	0x00000007
        /*0bc8*/ 	.word	0x0002a830
        /*0bcc*/ 	.short	0x0101
        /*0bce*/ 	.byte	0x3f
	.zero		1


	//   ....[52]....
        /*0bd0*/ 	.word	0x000158f0
        /*0bd4*/ 	.word	0x00000016
        /*0bd8*/ 	.word	0x0002a800
        /*0bdc*/ 	.short	0x0107
        /*0bde*/ 	.byte	0x3f
	.zero		1


	//   ....[53]....
        /*0be0*/ 	.word	0x00015a10
        /*0be4*/ 	.word	0x00000016
        /*0be8*/ 	.word	0x0002a800
        /*0bec*/ 	.short	0x0101
        /*0bee*/ 	.byte	0x3f
	.zero		1


	//   ....[54]....
        /*0bf0*/ 	.word	0x00015a30
        /*0bf4*/ 	.word	0x00000016
        /*0bf8*/ 	.word	0x0002a820
        /*0bfc*/ 	.short	0x010a
        /*0bfe*/ 	.byte	0x3f
	.zero		1


	//   ....[55]....
        /*0c00*/ 	.word	0x00015d90
        /*0c04*/ 	.word	0x00000006
        /*0c08*/ 	.word	0x0002a840
        /*0c0c*/ 	.short	0x010a
        /*0c0e*/ 	.byte	0x3f
	.zero		1


	//   ....[56]....
        /*0c10*/ 	.word	0x00016270
        /*0c14*/ 	.word	0x00000006
        /*0c18*/ 	.word	0x0002a830
        /*0c1c*/ 	.short	0x0107
        /*0c1e*/ 	.byte	0x3f
	.zero		1


	//   ....[57]....
        /*0c20*/ 	.word	0x00016320
        /*0c24*/ 	.word	0x00000006
        /*0c28*/ 	.word	0x0002a830
        /*0c2c*/ 	.short	0x0101
        /*0c2e*/ 	.byte	0x3f
	.zero		1


	//   ....[58]....
        /*0c30*/ 	.word	0x00016380
        /*0c34*/ 	.word	0x00000004
        /*0c38*/ 	.word	0x0002a860
        /*0c3c*/ 	.short	0x010a
        /*0c3e*/ 	.byte	0x3f
	.zero		1


	//   ....[59]....
        /*0c40*/ 	.word	0x000167d0
        /*0c44*/ 	.word	0x00000004
        /*0c48*/ 	.word	0x0002a850
        /*0c4c*/ 	.short	0x0107
        /*0c4e*/ 	.byte	0x3f
	.zero		1


	//   ....[60]....
        /*0c50*/ 	.word	0x00016920
        /*0c54*/ 	.word	0x00000004
        /*0c58*/ 	.word	0x0002a850
        /*0c5c*/ 	.short	0x0101
        /*0c5e*/ 	.byte	0x3f
	.zero		1


	//   ....[61]....
        /*0c60*/ 	.word	0x00016b70
        /*0c64*/ 	.word	0x00000000
        /*0c68*/ 	.word	0x0002a860
        /*0c6c*/ 	.short	0x010a
        /*0c6e*/ 	.byte	0x3f
	.zero		1


	//   ....[62]....
        /*0c70*/ 	.word	0x00016fd0
        /*0c74*/ 	.word	0x00000000
        /*0c78*/ 	.word	0x0002a850
        /*0c7c*/ 	.short	0x0107
        /*0c7e*/ 	.byte	0x3f
	.zero		1


	//   ....[63]....
        /*0c80*/ 	.word	0x00017080
        /*0c84*/ 	.word	0x00000000
        /*0c88*/ 	.word	0x0002a850
        /*0c8c*/ 	.short	0x0101
        /*0c8e*/ 	.byte	0x3f
	.zero		1


	//   ....[64]....
        /*0c90*/ 	.word	0x000181d0
        /*0c94*/ 	.word	0x00000007
        /*0c98*/ 	.word	0x0002a820
        /*0c9c*/ 	.short	0x010a
        /*0c9e*/ 	.byte	0x3f
	.zero		1


	//   ....[65]....
        /*0ca0*/ 	.word	0x00018370
        /*0ca4*/ 	.word	0x00000005
        /*0ca8*/ 	.word	0x0002a840
        /*0cac*/ 	.short	0x010a
        /*0cae*/ 	.byte	0x3f
	.zero		1


	//   ....[66]....
        /*0cb0*/ 	.word	0x00018410
        /*0cb4*/ 	.word	0x00000003
        /*0cb8*/ 	.word	0x0002a840
        /*0cbc*/ 	.short	0x010a
        /*0cbe*/ 	.byte	0x3f
	.zero		1


	//   ....[67]....
        /*0cc0*/ 	.word	0x00018450
        /*0cc4*/ 	.word	0x00000005
        /*0cc8*/ 	.word	0x0002a860
        /*0ccc*/ 	.short	0x010a
        /*0cce*/ 	.byte	0x3f
	.zero		1


	//   ....[68]....
        /*0cd0*/ 	.word	0x00018490
        /*0cd4*/ 	.word	0x00000003
        /*0cd8*/ 	.word	0x0002a860
        /*0cdc*/ 	.short	0x010a
        /*0cde*/ 	.byte	0x3f
	.zero		1


	//   ....[69]....
        /*0ce0*/ 	.word	0x00018500
        /*0ce4*/ 	.word	0x00000003
        /*0ce8*/ 	.word	0x0002a800
        /*0cec*/ 	.short	0x010a
        /*0cee*/ 	.byte	0x3f
	.zero		1


	//   ....[70]....
        /*0cf0*/ 	.word	0x00018550
        /*0cf4*/ 	.word	0x00000015
        /*0cf8*/ 	.word	0x0002a830
        /*0cfc*/ 	.short	0x010a
        /*0cfe*/ 	.byte	0x3f
	.zero		1


	//   ....[71]....
        /*0d00*/ 	.word	0x000185b0
        /*0d04*/ 	.word	0x0000000c
        /*0d08*/ 	.word	0x0002a830
        /*0d0c*/ 	.short	0x010a
        /*0d0e*/ 	.byte	0x3f
	.zero		1


	//   ....[72]....
        /*0d10*/ 	.word	0x00018610
        /*0d14*/ 	.word	0x0000000b
        /*0d18*/ 	.word	0x0002a850
        /*0d1c*/ 	.short	0x010a
        /*0d1e*/ 	.byte	0x3f
	.zero		1


	//   ....[73]....
        /*0d20*/ 	.word	0x00018670
        /*0d24*/ 	.word	0x0000000b
        /*0d28*/ 	.word	0x0002a830
        /*0d2c*/ 	.short	0x010a
        /*0d2e*/ 	.byte	0x3f
	.zero		1


	//   ....[74]....
        /*0d30*/ 	.word	0x000186d0
        /*0d34*/ 	.word	0x0000000b
        /*0d38*/ 	.word	0x0002a850
        /*0d3c*/ 	.short	0x010a
        /*0d3e*/ 	.byte	0x3f
	.zero		1


	//   ....[75]....
        /*0d40*/ 	.word	0x00018730
        /*0d44*/ 	.word	0x0000000c
        /*0d48*/ 	.word	0x0002a830
        /*0d4c*/ 	.short	0x010a
        /*0d4e*/ 	.byte	0x3f
	.zero		1


	//   ....[76]....
        /*0d50*/ 	.word	0x00018790
        /*0d54*/ 	.word	0x0000000b
        /*0d58*/ 	.word	0x0002a850
        /*0d5c*/ 	.short	0x010a
        /*0d5e*/ 	.byte	0x3f
	.zero		1


	//   ....[77]....
        /*0d60*/ 	.word	0x000187f0
        /*0d64*/ 	.word	0x00000005
        /*0d68*/ 	.word	0x0002a850
        /*0d6c*/ 	.short	0x010a
        /*0d6e*/ 	.byte	0x3f
	.zero		1


	//   ....[78]....
        /*0d70*/ 	.word	0x00018910
        /*0d74*/ 	.word	0x00000007
        /*0d78*/ 	.word	0x0002a840
        /*0d7c*/ 	.short	0x010a
        /*0d7e*/ 	.byte	0x3f
	.zero		1


	//   ....[79]....
        /*0d80*/ 	.word	0x00019c70
        /*0d84*/ 	.word	0x00000016
        /*0d88*/ 	.word	0x0002a820
        /*0d8c*/ 	.short	0x010a
        /*0d8e*/ 	.byte	0x3f
	.zero		1


	//   ....[80]....
        /*0d90*/ 	.word	0x00019cc0
        /*0d94*/ 	.word	0x00000006
        /*0d98*/ 	.word	0x0002a840
        /*0d9c*/ 	.short	0x010a
        /*0d9e*/ 	.byte	0x3f
	.zero		1


	//   ....[81]....
        /*0da0*/ 	.word	0x0001a480
        /*0da4*/ 	.word	0x00000004
        /*0da8*/ 	.word	0x0002a860
        /*0dac*/ 	.short	0x010a
        /*0dae*/ 	.byte	0x3f
	.zero		1


	//   ....[82]....
        /*0db0*/ 	.word	0x0001ac80
        /*0db4*/ 	.word	0x00000000
        /*0db8*/ 	.word	0x0002a860
        /*0dbc*/ 	.short	0x010a
        /*0dbe*/ 	.byte	0x3f
	.zero		1


	//   ....[83]....
        /*0dc0*/ 	.word	0x0001be60
        /*0dc4*/ 	.word	0x00000007
        /*0dc8*/ 	.word	0x0002a820
        /*0dcc*/ 	.short	0x010a
        /*0dce*/ 	.byte	0x3f
	.zero		1


	//   ....[84]....
        /*0dd0*/ 	.word	0x0001c000
        /*0dd4*/ 	.word	0x00000005
        /*0dd8*/ 	.word	0x0002a840
        /*0ddc*/ 	.short	0x010a
        /*0dde*/ 	.byte	0x3f
	.zero		1


	//   ....[85]....
        /*0de0*/ 	.word	0x0001c050
        /*0de4*/ 	.word	0x00000003
        /*0de8*/ 	.word	0x0002a840
        /*0dec*/ 	.short	0x010a
        /*0dee*/ 	.byte	0x3f
	.zero		1


	//   ....[86]....
        /*0df0*/ 	.word	0x0001c0a0
        /*0df4*/ 	.word	0x00000005
        /*0df8*/ 	.word	0x0002a860
        /*0dfc*/ 	.short	0x010a
        /*0dfe*/ 	.byte	0x3f
	.zero		1


	//----- nvinfo : EIATTR_NUM_MBARRIERS
	.align		4
.L_452:
        /*0e00*/ 	.byte	0x03, 0x38
        /*0e02*/ 	.short	0x0016


	//----- nvinfo : EIATTR_EXIT_INSTR_OFFSETS
	.align		4
        /*0e04*/ 	.byte	0x04, 0x1c
        /*0e06*/ 	.short	(.L_454 - .L_453)


	//   ....[0]....
.L_453:
        /*0e08*/ 	.word	0x00000990


	//   ....[1]....
        /*0e0c*/ 	.word	0x00011f10


	//   ....[2]....
        /*0e10*/ 	.word	0x000184e0


	//----- nvinfo : EIATTR_MAX_THREADS
	.align		4
.L_454:
        /*0e14*/ 	.byte	0x04, 0x05
        /*0e16*/ 	.short	(.L_456 - .L_455)
.L_455:
        /*0e18*/ 	.word	0x00000180
        /*0e1c*/ 	.word	0x00000001
        /*0e20*/ 	.word	0x00000001


	//----- nvinfo : EIATTR_CRS_STACK_SIZE
	.align		4
.L_456:
        /*0e24*/ 	.byte	0x04, 0x1e
        /*0e26*/ 	.short	(.L_458 - .L_457)
.L_457:
        /*0e28*/ 	.word	0x00000000


	//----- nvinfo : EIATTR_CBANK_PARAM_SIZE
	.align		4
.L_458:
        /*0e2c*/ 	.byte	0x03, 0x19
        /*0e2e*/ 	.short	0x0af0


	//----- nvinfo : EIATTR_PARAM_CBANK
	.align		4
        /*0e30*/ 	.byte	0x04, 0x0a
        /*0e32*/ 	.short	(.L_460 - .L_459)
	.align		4
.L_459:
        /*0e34*/ 	.word	index@(.nv.constant0._ZN7cutlass13device_kernelIN5flash11enable_sm90INS1_16FlashAttnFwdSm90INS1_25CollectiveMainloopFwdSm90ILi2EN4cute5tupleIJNS5_1CILi1EEES8_S8_EEENS6_IJNS7_ILi128EEENS7_ILi96EEENS7_ILi192EEEEEELi128ENS_6half_tEfNS_4arch4Sm90ELb0ELb1ELb1ELb1ELb1ELb0ELb0ELb1ELb1ELb1ELb1ELb0EEENS1_21CollectiveEpilogueFwdINS6_IJSA_SA_SB_EEES9_SE_SG_Li256ELb1ELb1ELb1ELb0EEENS1_36VarlenDynamicPersistentTileSchedulerILi128ELi96ELi256ELi128ELb1ELb1ELb1ELb1ELb0ELb1EEEEEEEEEvNT_6ParamsE)
        /*0e38*/ 	.short	0x0210
        /*0e3a*/ 	.short	0x0af0


	//----- nvinfo : EIATTR_SW_WAR
	.align		4
.L_460:
        /*0e3c*/ 	.byte	0x04, 0x36
        /*0e3e*/ 	.short	(.L_462 - .L_461)
.L_461:
        /*0e40*/ 	.word	0x00000008
.L_462:


//--------------------- .nv.info._ZN7cutlass13device_kernelIN5flash11enable_sm90INS1_16FlashAttnFwdSm90INS1_25CollectiveMainloopFwdSm90ILi2EN4cute5tupleIJNS5_1CILi1EEES8_S8_EEENS6_IJNS7_ILi128EEENS7_ILi96EEENS7_ILi192EEEEEELi128ENS_6half_tEfNS_4arch4Sm90ELb0ELb1ELb1ELb1ELb1ELb1ELb0ELb1ELb1ELb1ELb1ELb0EEENS1_21CollectiveEpilogueFwdINS6_IJSA_SA_SB_EEES9_SE_SG_Li256ELb1ELb1ELb1ELb0EEENS1_36VarlenDynamicPersistentTileSchedulerILi128ELi96ELi256ELi128ELb1ELb1ELb1ELb1ELb0ELb1EEEEEEEEEvNT_6ParamsE --------------------------
	.section	.nv.info._ZN7cutlass13device_kernelIN5flash11enable_sm90INS1_16FlashAttnFwdSm90INS1_25CollectiveMainloopFwdSm90ILi2EN4cute5tupleIJNS5_1CILi1EEES8_S8_EEENS6_IJNS7_ILi128EEENS7_ILi96EEENS7_ILi192EEEEEELi128ENS_6half_tEfNS_4arch4Sm90ELb0ELb1ELb1ELb1ELb1ELb1ELb0ELb1ELb1ELb1ELb1ELb0EEENS1_21CollectiveEpilogueFwdINS6_IJSA_SA_SB_EEES9_SE_SG_Li256ELb1ELb1ELb1ELb0EEENS1_36VarlenDynamicPersistentTileSchedulerILi128ELi96ELi256ELi128ELb1ELb1ELb1ELb1ELb0ELb1EEEEEEEEEvNT_6ParamsE,"",@"SHT_CUDA_INFO"
	.sectionflags	@""
	.align	4


	//----- nvinfo : EIATTR_CUDA_API_VERSION
	.align		4
        /*0000*/ 	.byte	0x04, 0x37
        /*0002*/ 	.short	(.L_464 - .L_463)
.L_463:
        /*0004*/ 	.word	0x00000082


	//----- nvinfo : EIATTR_KPARAM_INFO
	.align		4
.L_464:
        /*0008*/ 	.byte	0x04, 0x17
        /*000a*/ 	.short	(.L_466 - .L_465)
.L_465:
        /*000c*/ 	.word	0x00000000
        /*0010*/ 	.short	0x0000
        /*0012*/ 	.short	0x0070
        /*0014*/ 	.byte	0x00, 0xf0, 0x01, 0x2a


	//----- nvinfo : EIATTR_SPARSE_MMA_MASK
	.align		4
.L_466:
        /*0018*/ 	.byte	0x03, 0x50
        /*001a*/ 	.short	0x0000


	//----- nvinfo : EIATTR_MAXREG_COUNT
	.align		4
        /*001c*/ 	.byte	0x03, 0x1b
        /*001e*/ 	.short	0x00a8


	//----- nvinfo : EIATTR_NUM_BARRIERS
	.align		4
        /*0020*/ 	.byte	0x02, 0x4c
        /*0022*/ 	.byte	0x10
	.zero		1


	//----- nvinfo : EIATTR_EXTERNS
	.align		4
        /*0024*/ 	.byte	0x04, 0x0f
        /*0026*/ 	.short	(.L_468 - .L_467)


	//   ....[0]....
	.align		4
.L_467:
        /*0028*/ 	.word	index@(__assertfail)


	//----- nvinfo : EIATTR_ANNOTATIONS
	.align		4
.L_468:
        /*002c*/ 	.byte	0x04, 0x55
        /*002e*/ 	.short	(.L_470 - .L_469)


	//   ....[0]....
.L_469:
        /* <DEDUP_REMOVED lines=37> */
        /*0274*/ 	.byte	0x10, 0xb6, 0x02, 0x00, 0x01, 0x00, 0x00, 0x00, 0xa0, 0xb7, 0x02, 0x00


	//----- nvinfo : EIATTR_MERCURY_ISA_VERSION
	.align		4
.L_470:
        /*0280*/ 	.byte	0x03, 0x5f
        /*0282*/ 	.short	0x0101


	//----- nvinfo : EIATTR_UNUSED_LOAD_BYTE_OFFSET
	.align		4
        /*0284*/ 	.byte	0x04, 0x44
        /*0286*/ 	.short	(.L_472 - .L_471)


	//   ....[0]....
.L_471:
        /*0288*/ 	.word	0x00000a50
        /*028c*/ 	.word	0x0000fff0


	//   ....[1]....
        /*0290*/ 	.word	0x00020b60
        /*0294*/ 	.word	0x0000fff0


	//----- nvinfo : EIATTR_INT_WARP_WIDE_INSTR_OFFSETS
	.align		4
.L_472:
        /*0298*/ 	.byte	0x04, 0x31
        /*029a*/ 	.short	(.L_474 - .L_473)


	//   ....[0]....
.L_473:
        /*029c*/ 	.word	0x00000130


	//   ....[1]....
        /*02a0*/ 	.word	0x00000170


	//   ....[2]....
        /*02a4*/ 	.word	0x000001e0


	//   ....[3]....
        /*02a8*/ 	.word	0x00027020


	//   ....[4]....
        /*02ac*/ 	.word	0x000270b0


	//   ....[5]....
        /*02b0*/ 	.word	0x00029f20


	//   ....[6]....
        /*02b4*/ 	.word	0x00029fb0


	//----- nvinfo : EIATTR_COOP_GROUP_MASK_REGIDS
	.align		4
.L_474:
        /*02b8*/ 	.byte	0x04, 0x29
        /*02ba*/ 	.short	(.L_476 - .L_475)


	//   ....[0]....
.L_475:
        /*02bc*/ 	.word	0xffffffff


	//   ....[1]....
        /*02c0*/ 	.word	0xffffffff


	//   ....[2]....
        /*02c4*/ 	.word	0xffffffff


	//   ....[3]....
        /*02c8*/ 	.word	0xffffffff


	//   ....[4]....
        /*02cc*/ 	.word	0xffffffff


	//   ....[5]....
        /*02d0*/ 	.word	0xffffffff


	//   ....[6]....
        /*02d4*/ 	.word	0xffffffff


	//   ....[7]....
        /*02d8*/ 	.word	0xffffffff


	//   ....[8]....
        /*02dc*/ 	.word	0xffffffff


	//   ....[9]....
        /*02e0*/ 	.word	0xffffffff


	//   ....[10]....
        /*02e4*/ 	.word	0xffffffff


	//   ....[11]....
        /*02e8*/ 	.word	0xffffffff


	//   ....[12]....
        /*02ec*/ 	.word	0xffffffff


	//   ....[13]....
        /*02f0*/ 	.word	0xffffffff


	//   ....[14]....
        /*02f4*/ 	.word	0xffffffff


	//   ....[15]....
        /*02f8*/ 	.word	0xffffffff


	//   ....[16]....
        /*02fc*/ 	.word	0xffffffff


	//   ....[17]....
        /*0300*/ 	.word	0xffffffff


	//   ....[18]....
        /*0304*/ 	.word	0xffffffff


	//   ....[19]....
        /*0308*/ 	.word	0xffffffff


	//   ....[20]....
        /*030c*/ 	.word	0xffffffff


	//   ....[21]....
        /*0310*/ 	.word	0xffffffff


	//   ....[22]....
        /*0314*/ 	.word	0xffffffff


	//   ....[23]....
        /*0318*/ 	.word	0xffffffff


	//   ....[24]....
        /*031c*/ 	.word	0xffffffff


	//   ....[25]....
        /*0320*/ 	.word	0xffffffff


	//   ....[26]....
        /*0324*/ 	.word	0xffffffff


	//   ....[27]....
        /*0328*/ 	.word	0xffffffff


	//   ....[28]....
        /*032c*/ 	.word	0xffffffff


	//   ....[29]....
        /*0330*/ 	.word	0xffffffff


	//   ....[30]....
        /*0334*/ 	.word	0xffffffff


	//   ....[31]....
        /*0338*/ 	.word	0xffffffff


	//   ....[32]....
        /*033c*/ 	.word	0xffffffff


	//   ....[33]....
        /*0340*/ 	.word	0xffffffff


	//   ....[34]....
        /*0344*/ 	.word	0xffffffff


	//   ....[35]....
        /*0348*/ 	.word	0xffffffff


	//   ....[36]....
        /*034c*/ 	.word	0xffffffff


	//   ....[37]....
        /*0350*/ 	.word	0xffffffff


	//   ....[38]....
        /*0354*/ 	.word	0xffffffff


	//   ....[39]....
        /*0358*/ 	.word	0xffffffff


	//   ....[40]....
        /*035c*/ 	.word	0xffffffff


	//   ....[41]....
        /*0360*/ 	.word	0xffffffff


	//   ....[42]....
        /*0364*/ 	.word	0xffffffff


	//   ....[43]....
        /*0368*/ 	.word	0xffffffff


	//   ....[44]....
        /*036c*/ 	.word	0xffffffff


	//   ....[45]....
        /*0370*/ 	.word	0xffffffff


	//   ....[46]....
        /*0374*/ 	.word	0xffffffff


	//   ....[47]....
        /*0378*/ 	.word	0xffffffff


	//   ....[48]....
        /*037c*/ 	.word	0xffffffff


	//   ....[49]....
        /*0380*/ 	.word	0xffffffff


	//   ....[50]....
        /*0384*/ 	.word	0xffffffff


	//   ....[51]....
        /*0388*/ 	.word	0xffffffff


	//   ....[52]....
        /*038c*/ 	.word	0xffffffff


	//   ....[53]....
        /*0390*/ 	.word	0xffffffff


	//   ....[54]....
        /*0394*/ 	.word	0xffffffff


	//   ....[55]....
        /*0398*/ 	.word	0xffffffff


	//   ....[56]....
        /*039c*/ 	.word	0xffffffff


	//   ....[57]....
        /*03a0*/ 	.word	0xffffffff


	//   ....[58]....
        /*03a4*/ 	.word	0xffffffff


	//   ....[59]....
        /*03a8*/ 	.word	0xffffffff


	//   ....[60]....
        /*03ac*/ 	.word	0xffffffff


	//   ....[61]....
        /*03b0*/ 	.word	0xffffffff


	//   ....[62]....
        /*03b4*/ 	.word	0xffffffff


	//   ....[63]....
        /*03b8*/ 	.word	0xffffffff


	//   ....[64]....
        /*03bc*/ 	.word	0xffffffff


	//   ....[65]....
        /*03c0*/ 	.word	0xffffffff


	//   ....[66]....
        /*03c4*/ 	.word	0xffffffff


	//   ....[67]....
        /*03c8*/ 	.word	0xffffffff


	//   ....[68]....
        /*03cc*/ 	.word	0xffffffff


	//   ....[69]....
        /*03d0*/ 	.word	0xffffffff


	//   ....[70]....
        /*03d4*/ 	.word	0xffffffff


	//   ....[71]....
        /*03d8*/ 	.word	0xffffffff


	//   ....[72]....
        /*03dc*/ 	.word	0xffffffff


	//   ....[73]....
        /*03e0*/ 	.word	0xffffffff


	//   ....[74]....
        /*03e4*/ 	.word	0xffffffff


	//   ....[75]....
        /*03e8*/ 	.word	0xffffffff


	//   ....[76]....
        /*03ec*/ 	.word	0xffffffff


	//   ....[77]....
        /*03f0*/ 	.word	0xffffffff


	//   ....[78]....
        /*03f4*/ 	.word	0xffffffff


	//   ....[79]....
        /*03f8*/ 	.word	0xffffffff


	//   ....[80]....
        /*03fc*/ 	.word	0xffffffff


	//   ....[81]....
        /*0400*/ 	.word	0xffffffff


	//   ....[82]....
        /*0404*/ 	.word	0xffffffff


	//   ....[83]....
        /*0408*/ 	.word	0xffffffff


	//   ....[84]....
        /*040c*/ 	.word	0xffffffff


	//   ....[85]....
        /*0410*/ 	.word	0xffffffff


	//   ....[86]....
        /*0414*/ 	.word	0xffffffff


	//   ....[87]....
        /*0418*/ 	.word	0xffffffff


	//   ....[88]....
        /*041c*/ 	.word	0xffffffff


	//   ....[89]....
        /*0420*/ 	.word	0xffffffff


	//   ....[90]....
        /*0424*/ 	.word	0xffffffff


	//   ....[91]....
        /*0428*/ 	.word	0xffffffff


	//   ....[92]....
        /*042c*/ 	.word	0xffffffff


	//   ....[93]....
        /*0430*/ 	.word	0xffffffff


	//   ....[94]....
        /*0434*/ 	.word	0xffffffff


	//   ....[95]....
        /*0438*/ 	.word	0xffffffff


	//   ....[96]....
        /*043c*/ 	.word	0xffffffff


	//   ....[97]....
        /*0440*/ 	.word	0xffffffff


	//   ....[98]....
        /*0444*/ 	.word	0xffffffff


	//   ....[99]....
        /*0448*/ 	.word	0xffffffff


	//   ....[100]....
        /*044c*/ 	.word	0xffffffff


	//   ....[101]....
        /*0450*/ 	.word	0xffffffff


	//   ....[102]....
        /*0454*/ 	.word	0xffffffff


	//   ....[103]....
        /*0458*/ 	.word	0xffffffff


	//   ....[104]....
        /*045c*/ 	.word	0xffffffff


	//   ....[105]....
        /*0460*/ 	.word	0xffffffff


	//   ....[106]....
        /*0464*/ 	.word	0xffffffff


	//   ....[107]....
        /*0468*/ 	.word	0xffffffff


	//   ....[108]....
        /*046c*/ 	.word	0xffffffff


	//   ....[109]....
        /*0470*/ 	.word	0xffffffff


	//   ....[110]....
        /*0474*/ 	.word	0xffffffff


	//   ....[111]....
        /*0478*/ 	.word	0xffffffff


	//   ....[112]....
        /*047c*/ 	.word	0xffffffff


	//   ....[113]....
        /*0480*/ 	.word	0xffffffff


	//   ....[114]....
        /*0484*/ 	.word	0xffffffff


	//   ....[115]....
        /*0488*/ 	.word	0xffffffff


	//   ....[116]....
        /*048c*/ 	.word	0xffffffff


	//   ....[117]....
        /*0490*/ 	.word	0xffffffff


	//   ....[118]....
        /*0494*/ 	.word	0xffffffff


	//   ....[119]....
        /*0498*/ 	.word	0xffffffff


	//   ....[120]....
        /*049c*/ 	.word	0xffffffff


	//   ....[121]....
        /*04a0*/ 	.word	0xffffffff


	//   ....[122]....
        /*04a4*/ 	.word	0xffffffff


	//   ....[123]....
        /*04a8*/ 	.word	0xffffffff


	//   ....[124]....
        /*04ac*/ 	.word	0xffffffff


	//   ....[125]....
        /*04b0*/ 	.word	0xffffffff


	//   ....[126]....
        /*04b4*/ 	.word	0xffffffff


	//   ....[127]....
        /*04b8*/ 	.word	0xffffffff


	//   ....[128]....
        /*04bc*/ 	.word	0xffffffff


	//   ....[129]....
        /*04c0*/ 	.word	0xffffffff


	//   ....[130]....
        /*04c4*/ 	.word	0xffffffff


	//   ....[131]....
        /*04c8*/ 	.word	0xffffffff


	//   ....[132]....
        /*04cc*/ 	.word	0xffffffff


	//   ....[133]....
        /*04d0*/ 	.word	0xffffffff


	//   ....[134]....
        /*04d4*/ 	.word	0xffffffff


	//   ....[135]....
        /*04d8*/ 	.word	0xffffffff


	//   ....[136]....
        /*04dc*/ 	.word	0xffffffff


	//   ....[137]....
        /*04e0*/ 	.word	0xffffffff


	//   ....[138]....
        /*04e4*/ 	.word	0xffffffff


	//   ....[139]....
        /*04e8*/ 	.word	0xffffffff


	//   ....[140]....
        /*04ec*/ 	.word	0xffffffff


	//   ....[141]....
        /*04f0*/ 	.word	0xffffffff


	//   ....[142]....
        /*04f4*/ 	.word	0xffffffff


	//   ....[143]....
        /*04f8*/ 	.word	0xffffffff


	//   ....[144]....
        /*04fc*/ 	.word	0xffffffff


	//   ....[145]....
        /*0500*/ 	.word	0xffffffff


	//   ....[146]....
        /*0504*/ 	.word	0xffffffff


	//   ....[147]....
        /*0508*/ 	.word	0xffffffff


	//   ....[148]....
        /*050c*/ 	.word	0xffffffff


	//   ....[149]....
        /*0510*/ 	.word	0xffffffff


	//   ....[150]....
        /*0514*/ 	.word	0xffffffff


	//   ....[151]....
        /*0518*/ 	.word	0xffffffff


	//   ....[152]....
        /*051c*/ 	.word	0xffffffff


	//   ....[153]....
        /*0520*/ 	.word	0xffffffff


	//   ....[154]....
        /*0524*/ 	.word	0xffffffff


	//   ....[155]....
        /*0528*/ 	.word	0xffffffff


	//   ....[156]....
        /*052c*/ 	.word	0xffffffff


	//   ....[157]....
        /*0530*/ 	.word	0xffffffff


	//   ....[158]....
        /*0534*/ 	.word	0xffffffff


	//   ....[159]....
        /*0538*/ 	.word	0xffffffff


	//   ....[160]....
        /*053c*/ 	.word	0xffffffff


	//   ....[161]....
        /*0540*/ 	.word	0xffffffff


	//   ....[162]....
        /*0544*/ 	.word	0xffffffff


	//   ....[163]....
        /*0548*/ 	.word	0xffffffff


	//   ....[164]....
        /*054c*/ 	.word	0xffffffff


	//   ....[165]....
        /*0550*/ 	.word	0xffffffff


	//   ....[166]....
        /*0554*/ 	.word	0xffffffff


	//   ....[167]....
        /*0558*/ 	.word	0xffffffff


	//   ....[168]....
        /*055c*/ 	.word	0xffffffff


	//   ....[169]....
        /*0560*/ 	.word	0xffffffff


	//   ....[170]....
        /*0564*/ 	.word	0xffffffff


	//   ....[171]....
        /*0568*/ 	.word	0xffffffff


	//   ....[172]....
        /*056c*/ 	.word	0xffffffff


	//   ....[173]....
        /*0570*/ 	.word	0xffffffff


	//   ....[174]....
        /*0574*/ 	.word	0xffffffff


	//   ....[175]....
        /*0578*/ 	.word	0xffffffff


	//   ....[176]....
        /*057c*/ 	.word	0xffffffff


	//   ....[177]....
        /*0580*/ 	.word	0xffffffff


	//   ....[178]....
        /*0584*/ 	.word	0xffffffff


	//   ....[179]....
        /*0588*/ 	.word	0xffffffff


	//   ....[180]....
        /*058c*/ 	.word	0xffffffff


	//   ....[181]....
        /*0590*/ 	.word	0xffffffff


	//   ....[182]....
        /*0594*/ 	.word	0xffffffff


	//   ....[183]....
        /*0598*/ 	.word	0xffffffff


	//   ....[184]....
        /*059c*/ 	.word	0xffffffff


	//   ....[185]....
        /*05a0*/ 	.word	0xffffffff


	//   ....[186]....
        /*05a4*/ 	.word	0xffffffff


	//   ....[187]....
        /*05a8*/ 	.word	0xffffffff


	//   ....[188]....
        /*05ac*/ 	.word	0xffffffff


	//   ....[189]....
        /*05b0*/ 	.word	0xffffffff


	//   ....[190]....
        /*05b4*/ 	.word	0xffffffff


	//   ....[191]....
        /*05b8*/ 	.word	0x0500000f


	//   ....[192]....
        /*05bc*/ 	.word	0x0500000f


	//   ....[193]....
        /*05c0*/ 	.word	0x0500000f


	//   ....[194]....
        /*05c4*/ 	.word	0x0500000f


	//   ....[195]....
        /*05c8*/ 	.word	0x0500000f


	//   ....[196]....
        /*05cc*/ 	.word	0x0500000f


	//   ....[197]....
        /*05d0*/ 	.word	0x0500000f


	//   ....[198]....
        /*05d4*/ 	.word	0x0500000f


	//   ....[199]....
        /*05d8*/ 	.word	0x0500000f


	//   ....[200]....
        /*05dc*/ 	.word	0x0500000f


	//   ....[201]....
        /*05e0*/ 	.word	0x0500000f


	//   ....[202]....
        /*05e4*/ 	.word	0x0500000f


	//   ....[203]....
        /*05e8*/ 	.word	0x0500000f


	//   ....[204]....
        /*05ec*/ 	.word	0x0500000f


	//   ....[205]....
        /*05f0*/ 	.word	0x0500000f


	//   ....[206]....
        /*05f4*/ 	.word	0x0500000f


	//   ....[207]....
        /*05f8*/ 	.word	0x0500000f


	//   ....[208]....
        /*05fc*/ 	.word	0x0500000f


	//   ....[209]....
        /*0600*/ 	.word	0x0500000f


	//   ....[210]....
        /*0604*/ 	.word	0x0500000f


	//   ....[211]....
        /*0608*/ 	.word	0x0500000f


	//   ....[212]....
        /*060c*/ 	.word	0x0500000f


	//   ....[213]....
        /*0610*/ 	.word	0x0500000f


	//   ....[214]....
        /*0614*/ 	.word	0x0500000f


	//   ....[215]....
        /*0618*/ 	.word	0x0500000f


	//   ....[216]....
        /*061c*/ 	.word	0x0500000f


	//   ....[217]....
        /*0620*/ 	.word	0x0500000f


	//   ....[218]....
        /*0624*/ 	.word	0x0500000f


	//   ....[219]....
        /*0628*/ 	.word	0x0500000f


	//   ....[220]....
        /*062c*/ 	.word	0x0500000f


	//   ....[221]....
        /*0630*/ 	.word	0x0500000f


	//   ....[222]....
        /*0634*/ 	.word	0x0500000f


	//   ....[223]....
        /*0638*/ 	.word	0x0500000f


	//   ....[224]....
        /*063c*/ 	.word	0x0500000f


	//   ....[225]....
        /*0640*/ 	.word	0x0500000f


	//   ....[226]....
        /*0644*/ 	.word	0x0500000f


	//   ....[227]....
        /*0648*/ 	.word	0x0500000f


	//   ....[228]....
        /*064c*/ 	.word	0x0500000f


	//   ....[229]....
        /*0650*/ 	.word	0x0500000f


	//   ....[230]....
        /*0654*/ 	.word	0x0500000f


	//   ....[231]....
        /*0658*/ 	.word	0x0500000f


	//   ....[232]....
        /*065c*/ 	.word	0x0500000f


	//   ....[233]....
        /*0660*/ 	.word	0x0500000f


	//   ....[234]....
        /*0664*/ 	.word	0x0500000f


	//   ....[235]....
        /*0668*/ 	.word	0x0500000f


	//   ....[236]....
        /*066c*/ 	.word	0x0500000f


	//   ....[237]....
        /*0670*/ 	.word	0x0500000f


	//   ....[238]....
        /*0674*/ 	.word	0x0500000f


	//   ....[239]....
        /*0678*/ 	.word	0x0500000f


	//   ....[240]....
        /*067c*/ 	.word	0x0500000f


	//   ....[241]....
        /*0680*/ 	.word	0x0500000f


	//   ....[242]....
        /*0684*/ 	.word	0x0500000f


	//   ....[243]....
        /*0688*/ 	.word	0x0500000f


	//   ....[244]....
        /*068c*/ 	.word	0x0500000f


	//   ....[245]....
        /*0690*/ 	.word	0x0500000f


	//   ....[246]....
        /*0694*/ 	.word	0x0500000f


	//   ....[247]....
        /*0698*/ 	.word	0x0500000f


	//   ....[248]....
        /*069c*/ 	.word	0x0500000f


	//   ....[249]....
        /*06a0*/ 	.word	0x0500000f


	//   ....[250]....
        /*06a4*/ 	.word	0x0500000f


	//   ....[251]....
        /*06a8*/ 	.word	0x0500000f


	//   ....[252]....
        /*06ac*/ 	.word	0x0500000f


	//   ....[253]....
        /*06b0*/ 	.word	0x0500000f


	//   ....[254]....
        /*06b4*/ 	.word	0x0500000f


	//   ....[255]....
        /*06b8*/ 	.word	0x0500000f


	//   ....[0]....
        /*06bc*/ 	.word	0x0500000f


	//   ....[1]....
        /*06c0*/ 	.word	0x0500000f


	//   ....[2]....
        /*06c4*/ 	.word	0x0500000f


	//   ....[3]....
        /*06c8*/ 	.word	0x0500000f


	//   ....[4]....
        /*06cc*/ 	.word	0x0500000f


	//   ....[5]....
        /*06d0*/ 	.word	0x0500000f


	//   ....[6]....
        /*06d4*/ 	.word	0x0500000f


	//   ....[7]....
        /*06d8*/ 	.word	0x0500000f


	//   ....[8]....
        /*06dc*/ 	.word	0x0500000f


	//   ....[9]....
        /*06e0*/ 	.word	0x0500000f


	//   ....[10]....
        /*06e4*/ 	.word	0x0500000f


	//   ....[11]....
        /*06e8*/ 	.word	0x0500000f


	//   ....[12]....
        /*06ec*/ 	.word	0x0500000f


	//   ....[13]....
        /*06f0*/ 	.word	0x0500000f


	//   ....[14]....
        /*06f4*/ 	.word	0x0500000f


	//   ....[15]....
        /*06f8*/ 	.word	0x0500000f


	//   ....[16]....
        /*06fc*/ 	.word	0x0500000f


	//   ....[17]....
        /*0700*/ 	.word	0x0500000f


	//   ....[18]....
        /*0704*/ 	.word	0x0500000f


	//   ....[19]....
        /*0708*/ 	.word	0x0500000f


	//   ....[20]....
        /*070c*/ 	.word	0x0500000f


	//   ....[21]....
        /*0710*/ 	.word	0x0500000f


	//   ....[22]....
        /*0714*/ 	.word	0x0500000f


	//   ....[23]....
        /*0718*/ 	.word	0x0500000f


	//   ....[24]....
        /*071c*/ 	.word	0x0500000f


	//   ....[25]....
        /*0720*/ 	.word	0x0500000f


	//   ....[26]....
        /*0724*/ 	.word	0x0500000f


	//   ....[27]....
        /*0728*/ 	.word	0x0500000f


	//   ....[28]....
        /*072c*/ 	.word	0x0500000f


	//   ....[29]....
        /*0730*/ 	.word	0x0500000f


	//   ....[30]....
        /*0734*/ 	.word	0x0500000f


	//   ....[31]....
        /*0738*/ 	.word	0x0500000f


	//   ....[32]....
        /*073c*/ 	.word	0x0500000f


	//   ....[33]....
        /*0740*/ 	.word	0x0500000f


	//   ....[34]....
        /*0744*/ 	.word	0x0500000f


	//   ....[35]....
        /*0748*/ 	.word	0x0500000f


	//   ....[36]....
        /*074c*/ 	.word	0x0500000f


	//   ....[37]....
        /*0750*/ 	.word	0x0500000f


	//   ....[38]....
        /*0754*/ 	.word	0x0500000f


	//   ....[39]....
        /*0758*/ 	.word	0x0500000f


	//   ....[40]....
        /*075c*/ 	.word	0x0500000f


	//   ....[41]....
        /*0760*/ 	.word	0x0500000f


	//   ....[42]....
        /*0764*/ 	.word	0x0500000f


	//   ....[43]....
        /*0768*/ 	.word	0x0500000f


	//   ....[44]....
        /*076c*/ 	.word	0x0500000f


	//   ....[45]....
        /*0770*/ 	.word	0x0500000f


	//   ....[46]....
        /*0774*/ 	.word	0x0500000f


	//   ....[47]....
        /*0778*/ 	.word	0x0500000f


	//----- nvinfo : EIATTR_COOP_GROUP_INSTR_OFFSETS
	.align		4
.L_476:
        /*077c*/ 	.byte	0x04, 0x28
        /*077e*/ 	.short	(.L_478 - .L_477)


	//   ....[0]....
.L_477:
        /*0780*/ 	.word	0x00000060


	//   ....[1]....
        /*0784*/ 	.word	0x00000140


	//   ....[2]....
        /*0788*/ 	.word	0x00000190


	//   ....[3]....
        /*078c*/ 	.word	0x000003c0


	//   ....[4]....
        /*0790*/ 	.word	0x00000520


	//   ....[5]....
        /*0794*/ 	.word	0x00000640


	//   ....[6]....
        /*0798*/ 	.word	0x000007a0


	//   ....[7]....
        /*079c*/ 	.word	0x00003ed0


	//   ....[8]....
        /*07a0*/ 	.word	0x00003ee0


	//   ....[9]....
        /*07a4*/ 	.word	0x00005490


	//   ....[10]....
        /*07a8*/ 	.word	0x000054a0


	//   ....[11]....
        /*07ac*/ 	.word	0x000074f0


	//   ....[12]....
        /*07b0*/ 	.word	0x00007500


	//   ....[13]....
        /*07b4*/ 	.word	0x00008be0


	//   ....[14]....
        /*07b8*/ 	.word	0x00008bf0


	//   ....[15]....
        /*07bc*/ 	.word	0x0000a4b0


	//   ....[16]....
        /*07c0*/ 	.word	0x0000a4c0


	//   ....[17]....
        /*07c4*/ 	.word	0x0000a750


	//   ....[18]....
        /*07c8*/ 	.word	0x0000a760


	//   ....[19]....
        /*07cc*/ 	.word	0x0000ac90


	//   ....[20]....
        /*07d0*/ 	.word	0x0000acb0


	//   ....[21]....
        /*07d4*/ 	.word	0x0000ae30


	//   ....[22]....
        /*07d8*/ 	.word	0x0000ae50


	//   ....[23]....
        /*07dc*/ 	.word	0x0000ba20


	//   ....[24]....
        /*07e0*/ 	.word	0x0000c170


	//   ....[25]....
        /*07e4*/ 	.word	0x0000c180


	//   ....[26]....
        /*07e8*/ 	.word	0x0000c190


	//   ....[27]....
        /*07ec*/ 	.word	0x0000c1a0


	//   ....[28]....
        /*07f0*/ 	.word	0x0000c990


	//   ....[29]....
        /*07f4*/ 	.word	0x0000c9a0


	//   ....[30]....
        /*07f8*/ 	.word	0x0000c9b0


	//   ....[31]....
        /*07fc*/ 	.word	0x0000c9c0


	//   ....[32]....
        /*0800*/ 	.word	0x0000f740


	//   ....[33]....
        /*0804*/ 	.word	0x0000f750


	//   ....[34]....
        /*0808*/ 	.word	0x0000f760


	//   ....[35]....
        /*080c*/ 	.word	0x0000f770


	//   ....[36]....
        /*0810*/ 	.word	0x0000fda0


	//   ....[37]....
        /*0814*/ 	.word	0x0000fdb0


	//   ....[38]....
        /*0818*/ 	.word	0x0000fdc0


	//   ....[39]....
        /*081c*/ 	.word	0x0000fdd0


	//   ....[40]....
        /*0820*/ 	.word	0x00013890


	//   ....[41]....
        /*0824*/ 	.word	0x00013d70


	//   ....[42]....
        /*0828*/ 	.word	0x00014aa0


	//   ....[43]....
        /*082c*/ 	.word	0x00014be0


	//   ....[44]....
        /*0830*/ 	.word	0x00015110


	//   ....[45]....
        /*0834*/ 	.word	0x00015190


	//   ....[46]....
        /*0838*/ 	.word	0x000173c0


	//   ....[47]....
        /*083c*/ 	.word	0x00017940


	//   ....[48]....
        /*0840*/ 	.word	0x000187a0


	//   ....[49]....
        /*0844*/ 	.word	0x000188b0


	//   ....[50]....
        /*0848*/ 	.word	0x00018ec0


	//   ....[51]....
        /*084c*/ 	.word	0x00018f10


	//   ....[52]....
        /*0850*/ 	.word	0x0001b690


	//   ....[53]....
        /*0854*/ 	.word	0x0001b6b0


	//   ....[54]....
        /*0858*/ 	.word	0x0001b6d0


	//   ....[55]....
        /*085c*/ 	.word	0x0001b6f0


	//   ....[56]....
        /*0860*/ 	.word	0x0001d820


	//   ....[57]....
        /*0864*/ 	.word	0x0001de20


	//   ....[58]....
        /*0868*/ 	.word	0x0001ec00


	//   ....[59]....
        /*086c*/ 	.word	0x0001ed10


	//   ....[60]....
        /*0870*/ 	.word	0x0001f300


	//   ....[61]....
        /*0874*/ 	.word	0x0001f380


	//   ....[62]....
        /*0878*/ 	.word	0x00020440


	//   ....[63]....
        /*087c*/ 	.word	0x000204c0


	//   ....[64]....
        /*0880*/ 	.word	0x000204f0


	//   ....[65]....
        /*0884*/ 	.word	0x00020500


	//   ....[66]....
        /*0888*/ 	.word	0x00021610


	//   ....[67]....
        /*088c*/ 	.word	0x00021620


	//   ....[68]....
        /*0890*/ 	.word	0x00021630


	//   ....[69]....
        /*0894*/ 	.word	0x00021640


	//   ....[70]....
        /*0898*/ 	.word	0x00021ce0


	//   ....[71]....
        /*089c*/ 	.word	0x00021d40


	//   ....[72]....
        /*08a0*/ 	.word	0x00021e10


	//   ....[73]....
        /*08a4*/ 	.word	0x00021e30


	//   ....[74]....
        /*08a8*/ 	.word	0x00021ef0


	//   ....[75]....
        /*08ac*/ 	.word	0x00021f10


	//   ....[76]....
        /*08b0*/ 	.word	0x00021fe0


	//   ....[77]....
        /*08b4*/ 	.word	0x00022000


	//   ....[78]....
        /*08b8*/ 	.word	0x00022480


	//   ....[79]....
        /*08bc*/ 	.word	0x000224a0


	//   ....[80]....
        /*08c0*/ 	.word	0x000228e0


	//   ....[81]....
        /*08c4*/ 	.word	0x000228f0


	//   ....[82]....
        /*08c8*/ 	.word	0x00023560


	//   ....[83]....
        /*08cc*/ 	.word	0x00023570


	//   ....[84]....
        /*08d0*/ 	.word	0x00023630


	//   ....[85]....
        /*08d4*/ 	.word	0x00023650


	//   ....[86]....
        /*08d8*/ 	.word	0x00023710


	//   ....[87]....
        /*08dc*/ 	.word	0x00023730


	//   ....[88]....
        /*08e0*/ 	.word	0x00023800


	//   ....[89]....
        /*08e4*/ 	.word	0x00023820


	//   ....[90]....
        /*08e8*/ 	.word	0x00023970


	//   ....[91]....
        /*08ec*/ 	.word	0x00023b60


	//   ....[92]....
        /*08f0*/ 	.word	0x00023b90


	//   ....[93]....
        /*08f4*/ 	.word	0x00023bc0


	//   ....[94]....
        /*08f8*/ 	.word	0x00023bf0


	//   ....[95]....
        /*08fc*/ 	.word	0x00023c20


	//   ....[96]....
        /*0900*/ 	.word	0x00023c50


	//   ....[97]....
        /*0904*/ 	.word	0x00023de0


	//   ....[98]....
        /*0908*/ 	.word	0x00023e10


	//   ....[99]....
        /*090c*/ 	.word	0x00023e40


	//   ....[100]....
        /*0910*/ 	.word	0x00023e70


	//   ....[101]....
        /*0914*/ 	.word	0x00023ea0


	//   ....[102]....
        /*0918*/ 	.word	0x00023ed0


	//   ....[103]....
        /*091c*/ 	.word	0x00023f60


	//   ....[104]....
        /*0920*/ 	.word	0x00023f90


	//   ....[105]....
        /*0924*/ 	.word	0x00023fa0


	//   ....[106]....
        /*0928*/ 	.word	0x00023fe0


	//   ....[107]....
        /*092c*/ 	.word	0x00025750


	//   ....[108]....
        /*0930*/ 	.word	0x00027c80


	//   ....[109]....
        /*0934*/ 	.word	0x00027ca0


	//   ....[110]....
        /*0938*/ 	.word	0x00027d50


	//   ....[111]....
        /*093c*/ 	.word	0x00027d70


	//   ....[112]....
        /*0940*/ 	.word	0x00027e10


	//   ....[113]....
        /*0944*/ 	.word	0x00027e30


	//   ....[114]....
        /*0948*/ 	.word	0x00027ed0


	//   ....[115]....
        /*094c*/ 	.word	0x00027ef0


	//   ....[116]....
        /*0950*/ 	.word	0x00027f90


	//   ....[117]....
        /*0954*/ 	.word	0x00027fb0


	//   ....[118]....
        /*0958*/ 	.word	0x00027fc0


	//   ....[119]....
        /*095c*/ 	.word	0x00028050


	//   ....[120]....
        /*0960*/ 	.word	0x000287f0


	//   ....[121]....
        /*0964*/ 	.word	0x00028820


	//   ....[122]....
        /*0968*/ 	.word	0x00028840


	//   ....[123]....
        /*096c*/ 	.word	0x000288d0


	//   ....[124]....
        /*0970*/ 	.word	0x000288e0


	//   ....[125]....
        /*0974*/ 	.word	0x00028980


	//   ....[126]....
        /*0978*/ 	.word	0x00028990


	//   ....[127]....
        /*097c*/ 	.word	0x00028a30


	//   ....[128]....
        /*0980*/ 	.word	0x00028a40


	//   ....[129]....
        /*0984*/ 	.word	0x00028ae0


	//   ....[130]....
        /*0988*/ 	.word	0x00028af0


	//   ....[131]....
        /*098c*/ 	.word	0x00028b90


	//   ....[132]....
        /*0990*/ 	.word	0x00028ba0


	//   ....[133]....
        /*0994*/ 	.word	0x00028c40


	//   ....[134]....
        /*0998*/ 	.word	0x00028c50


	//   ....[135]....
        /*099c*/ 	.word	0x00028c60


	//   ....[136]....
        /*09a0*/ 	.word	0x00029420


	//   ....[137]....
        /*09a4*/ 	.word	0x00029430


	//   ....[138]....
        /*09a8*/ 	.word	0x00029440


	//   ....[139]....
        /*09ac*/ 	.word	0x000294d0


	//   ....[140]....
        /*09b0*/ 	.word	0x000294e0


	//   ....[141]....
        /*09b4*/ 	.word	0x00029540


	//   ....[142]....
        /*09b8*/ 	.word	0x00029570


	//   ....[143]....
        /*09bc*/ 	.word	0x000295b0


	//   ....[144]....
        /*09c0*/ 	.word	0x000295e0


	//   ....[145]....
        /*09c4*/ 	.word	0x00029620


	//   ....[146]....
        /*09c8*/ 	.word	0x00029650


	//   ....[147]....
        /*09cc*/ 	.word	0x00029690


	//   ....[148]....
        /*09d0*/ 	.word	0x00029900


	//   ....[149]....
        /*09d4*/ 	.word	0x00029920


	//   ....[150]....
        /*09d8*/ 	.word	0x000299b0


	//   ....[151]....
        /*09dc*/ 	.word	0x000299c0


	//   ....[152]....
        /*09e0*/ 	.word	0x00029a30


	//   ....[153]....
        /*09e4*/ 	.word	0x00029a40


	//   ....[154]....
        /*09e8*/ 	.word	0x00029ab0


	//   ....[155]....
        /*09ec*/ 	.word	0x00029ac0


	//   ....[156]....
        /*09f0*/ 	.word	0x00029b30


	//   ....[157]....
        /*09f4*/ 	.word	0x00029b40


	//   ....[158]....
        /*09f8*/ 	.word	0x00029b50


	//   ....[159]....
        /*09fc*/ 	.word	0x00029bc0


	//   ....[160]....
        /*0a00*/ 	.word	0x0002a130


	//   ....[161]....
        /*0a04*/ 	.word	0x0002a160


	//   ....[162]....
        /*0a08*/ 	.word	0x0002a180


	//   ....[163]....
        /*0a0c*/ 	.word	0x0002a190


	//   ....[164]....
        /*0a10*/ 	.word	0x0002a1d0


	//   ....[165]....
        /*0a14*/ 	.word	0x0002a1f0


	//   ....[166]....
        /*0a18*/ 	.word	0x0002a260


	//   ....[167]....
        /*0a1c*/ 	.word	0x0002a280


	//   ....[168]....
        /*0a20*/ 	.word	0x0002a2e0


	//   ....[169]....
        /*0a24*/ 	.word	0x0002a300


	//   ....[170]....
        /*0a28*/ 	.word	0x0002a350


	//   ....[171]....
        /*0a2c*/ 	.word	0x0002a370


	//   ....[172]....
        /*0a30*/ 	.word	0x0002a7a0


	//   ....[173]....
        /*0a34*/ 	.word	0x0002a7d0


	//   ....[174]....
        /*0a38*/ 	.word	0x0002a830


	//   ....[175]....
        /*0a3c*/ 	.word	0x0002a860


	//   ....[176]....
        /*0a40*/ 	.word	0x0002a890


	//   ....[177]....
        /*0a44*/ 	.word	0x0002a8c0


	//   ....[178]....
        /*0a48*/ 	.word	0x0002a8f0


	//   ....[179]....
        /*0a4c*/ 	.word	0x0002a920


	//   ....[180]....
        /*0a50*/ 	.word	0x0002aac0


	//   ....[181]....
        /*0a54*/ 	.word	0x0002aaf0


	//   ....[182]....
        /*0a58*/ 	.word	0x0002ab20


	//   ....[183]....
        /*0a5c*/ 	.word	0x0002ab50


	//   ....[184]....
        /*0a60*/ 	.word	0x0002ab80


	//   ....[185]....
        /*0a64*/ 	.word	0x0002abb0


	//   ....[186]....
        /*0a68*/ 	.word	0x0002ac70


	//   ....[187]....
        /*0a6c*/ 	.word	0x0002ac90


	//   ....[188]....
        /*0a70*/ 	.word	0x0002acb0


	//   ....[189]....
        /*0a74*/ 	.word	0x0002ad10


	//   ....[190]....
        /*0a78*/ 	.word	0x0002b730


	//   ....[191]....
        /*0a7c*/ 	.word	0x0002ba70


	//   ....[192]....
        /*0a80*/ 	.word	0x0002bb00


	//   ....[193]....
        /*0a84*/ 	.word	0x0002bba0


	//   ....[194]....
        /*0a88*/ 	.word	0x0002bc30


	//   ....[195]....
        /*0a8c*/ 	.word	0x0002bd20


	//   ....[196]....
        /*0a90*/ 	.word	0x0002bdb0


	//   ....[197]....
        /*0a94*/ 	.word	0x0002be50


	//   ....[198]....
        /*0a98*/ 	.word	0x0002bee0


	//   ....[199]....
        /*0a9c*/ 	.word	0x0002bfd0


	//   ....[200]....
        /*0aa0*/ 	.word	0x0002c060


	//   ....[201]....
        /*0aa4*/ 	.word	0x0002c100


	//   ....[202]....
        /*0aa8*/ 	.word	0x0002c190


	//   ....[203]....
        /*0aac*/ 	.word	0x0002c280


	//   ....[204]....
        /*0ab0*/ 	.word	0x0002c310


	//   ....[205]....
        /*0ab4*/ 	.word	0x0002c360


	//   ....[206]....
        /*0ab8*/ 	.word	0x0002c3b0


	//   ....[207]....
        /*0abc*/ 	.word	0x0002c450


	//   ....[208]....
        /*0ac0*/ 	.word	0x0002c4e0


	//   ....[209]....
        /*0ac4*/ 	.word	0x0002c530


	//   ....[210]....
        /*0ac8*/ 	.word	0x0002c580


	//   ....[211]....
        /*0acc*/ 	.word	0x0002c670


	//   ....[212]....
        /*0ad0*/ 	.word	0x0002c700


	//   ....[213]....
        /*0ad4*/ 	.word	0x0002c750


	//   ....[214]....
        /*0ad8*/ 	.word	0x0002c7a0


	//   ....[215]....
        /*0adc*/ 	.word	0x0002c830


	//   ....[216]....
        /*0ae0*/ 	.word	0x0002c8c0


	//   ....[217]....
        /*0ae4*/ 	.word	0x0002c910


	//   ....[218]....
        /*0ae8*/ 	.word	0x0002c960


	//   ....[219]....
        /*0aec*/ 	.word	0x0002cd00


	//   ....[220]....
        /*0af0*/ 	.word	0x0002cfe0


	//   ....[221]....
        /*0af4*/ 	.word	0x0002d0d0


	//   ....[222]....
        /*0af8*/ 	.word	0x0002d170


	//   ....[223]....
        /*0afc*/ 	.word	0x0002d1d0


	//   ....[224]....
        /*0b00*/ 	.word	0x0002d2f0


	//   ....[225]....
        /*0b04*/ 	.word	0x0002d350


	//   ....[226]....
        /*0b08*/ 	.word	0x0002d460


	//   ....[227]....
        /*0b0c*/ 	.word	0x0002d4d0


	//   ....[228]....
        /*0b10*/ 	.word	0x0002d5e0


	//   ....[229]....
        /*0b14*/ 	.word	0x0002d650


	//   ....[230]....
        /*0b18*/ 	.word	0x0002d760


	//   ....[231]....
        /*0b1c*/ 	.word	0x0002d7d0


	//   ....[232]....
        /*0b20*/ 	.word	0x0002d8b0


	//   ....[233]....
        /*0b24*/ 	.word	0x0002d9b0


	//   ....[234]....
        /*0b28*/ 	.word	0x0002da10


	//   ....[235]....
        /*0b2c*/ 	.word	0x0002da70


	//   ....[236]....
        /*0b30*/ 	.word	0x0002db70


	//   ....[237]....
        /*0b34*/ 	.word	0x0002dbd0


	//   ....[238]....
        /*0b38*/ 	.word	0x0002dce0


	//   ....[239]....
        /*0b3c*/ 	.word	0x0002dd40


	//   ....[240]....
        /*0b40*/ 	.word	0x0002de50


	//   ....[241]....
        /*0b44*/ 	.word	0x0002deb0


	//   ....[242]....
        /*0b48*/ 	.word	0x0002dfc0


	//   ....[243]....
        /*0b4c*/ 	.word	0x0002e020


	//   ....[244]....
        /*0b50*/ 	.word	0x0002e130


	//   ....[245]....
        /*0b54*/ 	.word	0x0002e190


	//   ....[246]....
        /*0b58*/ 	.word	0x0002e2a0


	//   ....[247]....
        /*0b5c*/ 	.word	0x0002e300


	//   ....[248]....
        /*0b60*/ 	.word	0x0002e3f0


	//   ....[249]....
        /*0b64*/ 	.word	0x0002e520


	//   ....[250]....
        /*0b68*/ 	.word	0x0002e5d0


	//   ....[251]....
        /*0b6c*/ 	.word	0x0002e640


	//   ....[252]....
        /*0b70*/ 	.word	0x0002e730


	//   ....[253]....
        /*0b74*/ 	.word	0x0002e790


	//   ....[254]....
        /*0b78*/ 	.word	0x0002e860


	//   ....[255]....
        /*0b7c*/ 	.word	0x0002e8c0


	//   ....[0]....
        /*0b80*/ 	.word	0x0002e990


	//   ....[1]....
        /*0b84*/ 	.word	0x0002e9f0


	//   ....[2]....
        /*0b88*/ 	.word	0x0002eac0


	//   ....[3]....
        /*0b8c*/ 	.word	0x0002eb20


	//   ....[4]....
        /*0b90*/ 	.word	0x0002ebf0


	//   ....[5]....
        /*0b94*/ 	.word	0x0002ece0


	//   ....[6]....
        /*0b98*/ 	.word	0x0002ed80


	//   ....[7]....
        /*0b9c*/ 	.word	0x0002ede0


	//   ....[8]....
        /*0ba0*/ 	.word	0x0002eed0


	//   ....[9]....
        /*0ba4*/ 	.word	0x0002ef30


	//   ....[10]....
        /*0ba8*/ 	.word	0x0002f010


	//   ....[11]....
        /*0bac*/ 	.word	0x0002f070


	//   ....[12]....
        /*0bb0*/ 	.word	0x0002f150


	//   ....[13]....
        /*0bb4*/ 	.word	0x0002f1b0


	//   ....[14]....
        /*0bb8*/ 	.word	0x0002f290


	//   ....[15]....
        /*0bbc*/ 	.word	0x0002f2f0


	//   ....[16]....
        /*0bc0*/ 	.word	0x0002f3c0


	//   ....[17]....
        /*0bc4*/ 	.word	0x0002f4f0


	//   ....[18]....
        /*0bc8*/ 	.word	0x0002f5d0


	//   ....[19]....
        /*0bcc*/ 	.word	0x0002f680


	//   ....[20]....
        /*0bd0*/ 	.word	0x0002f750


	//   ....[21]....
        /*0bd4*/ 	.word	0x0002f7b0


	//   ....[22]....
        /*0bd8*/ 	.word	0x0002f880


	//   ....[23]....
        /*0bdc*/ 	.word	0x0002f8e0


	//   ....[24]....
        /*0be0*/ 	.word	0x0002f9c0


	//   ....[25]....
        /*0be4*/ 	.word	0x0002fa20


	//   ....[26]....
        /*0be8*/ 	.word	0x0002faf0


	//   ....[27]....
        /*0bec*/ 	.word	0x0002fb50


	//   ....[28]....
        /*0bf0*/ 	.word	0x0002fc10


	//   ....[29]....
        /*0bf4*/ 	.word	0x0002fca0


	//   ....[30]....
        /*0bf8*/ 	.word	0x0002fd40


	//   ....[31]....
        /*0bfc*/ 	.word	0x0002fec0


	//   ....[32]....
        /*0c00*/ 	.word	0x0002ff30


	//   ....[33]....
        /*0c04*/ 	.word	0x0002ffa0


	//   ....[34]....
        /*0c08*/ 	.word	0x00030010


	//   ....[35]....
        /*0c0c*/ 	.word	0x00030080


	//   ....[36]....
        /*0c10*/ 	.word	0x00030100


	//   ....[37]....
        /*0c14*/ 	.word	0x00030180


	//   ....[38]....
        /*0c18*/ 	.word	0x00030210


	//   ....[39]....
        /*0c1c*/ 	.word	0x00030280


	//   ....[40]....
        /*0c20*/ 	.word	0x000302f0


	//   ....[41]....
        /*0c24*/ 	.word	0x00030360


	//   ....[42]....
        /*0c28*/ 	.word	0x000303e0


	//   ....[43]....
        /*0c2c*/ 	.word	0x00030450


	//   ....[44]....
        /*0c30*/ 	.word	0x000304e0


	//   ....[45]....
        /*0c34*/ 	.word	0x00030540


	//   ....[46]....
        /*0c38*/ 	.word	0x000305d0


	//   ....[47]....
        /*0c3c*/ 	.word	0x00030700


	//----- nvinfo : EIATTR_REG_RECONFIG
	.align		4
.L_478:
        /*0c40*/ 	.byte	0x01, 0x54
	.zero		2


	//----- nvinfo : EIATTR_SYSCALL_OFFSETS
	.align		4
        /*0c44*/ 	.byte	0x04, 0x46
        /*0c46*/ 	.short	(.L_480 - .L_479)


	//   ....[0]....
.L_479:
        /*0c48*/ 	.word	0x000022a0


	//   ....[1]....
        /*0c4c*/ 	.word	0x000023f0


	//   ....[2]....
        /*0c50*/ 	.word	0x0000bbc0


	//   ....[3]....
        /*0c54*/ 	.word	0x0000bee0


	//   ....[4]....
        /*0c58*/ 	.word	0x00027210


	//   ....[5]....
        /*0c5c*/ 	.word	0x00027360


	//   ....[6]....
        /*0c60*/ 	.word	0x00027450


	//   ....[7]....
        /*0c64*/ 	.word	0x00028410


	//----- nvinfo : EIATTR_MBARRIER_INSTR_OFFSETS
	.align		4
.L_480:
        /*0c68*/ 	.byte	0x04, 0x39
        /*0c6a*/ 	.short	(.L_482 - .L_481)


	//   ....[0]....
.L_481:
        /*0c6c*/ 	.word	0x00000270
        /*0c70*/ 	.word	0x000000ff
        /*0c74*/ 	.word	0x0002a800
        /*0c78*/ 	.short	0x0100
        /*0c7a*/ 	.byte	0x08
	.zero		1


	//   ....[1]....
        /*0c7c*/ 	.word	0x00000280
        /*0c80*/ 	.word	0x000000ff
        /*0c84*/ 	.word	0x0002a820
        /*0c88*/ 	.short	0x0100
        /*0c8a*/ 	.byte	0x08
	.zero		1


	//   ....[2]....
        /*0c8c*/ 	.word	0x00000370
        /*0c90*/ 	.word	0x000000ff
        /*0c94*/ 	.word	0x0002a830
        /*0c98*/ 	.short	0x0100
        /*0c9a*/ 	.byte	0x08
	.zero		1


	//   ....[3]....
        /*0c9c*/ 	.word	0x00000380
        /*0ca0*/ 	.word	0x000000ff
        /*0ca4*/ 	.word	0x0002a840
        /*0ca8*/ 	.short	0x0100
        /*0caa*/ 	.byte	0x08
	.zero		1


	//   ....[4]....
        /*0cac*/ 	.word	0x00000390
        /*0cb0*/ 	.word	0x000000ff
        /*0cb4*/ 	.word	0x0002a838
        /*0cb8*/ 	.short	0x0100
        /*0cba*/ 	.byte	0x08
	.zero		1


	//   ....[5]....
        /*0cbc*/ 	.word	0x000003a0
        /*0cc0*/ 	.word	0x000000ff
        /*0cc4*/ 	.word	0x0002a848
        /*0cc8*/ 	.short	0x0100
        /*0cca*/ 	.byte	0x08
	.zero		1


	//   ....[6]....
        /*0ccc*/ 	.word	0x000004d0
        /*0cd0*/ 	.word	0x000000ff
        /*0cd4*/ 	.word	0x0002a850
        /*0cd8*/ 	.short	0x0100
        /*0cda*/ 	.byte	0x08
	.zero		1


	//   ....[7]....
        /*0cdc*/ 	.word	0x000004e0
        /*0ce0*/ 	.word	0x000000ff
        /*0ce4*/ 	.word	0x0002a860
        /*0ce8*/ 	.short	0x0100
        /*0cea*/ 	.byte	0x08
	.zero		1


	//   ....[8]....
        /*0cec*/ 	.word	0x000004f0
        /*0cf0*/ 	.word	0x000000ff
        /*0cf4*/ 	.word	0x0002a858
        /*0cf8*/ 	.short	0x0100
        /*0cfa*/ 	.byte	0x08
	.zero		1


	//   ....[9]....
        /*0cfc*/ 	.word	0x00000500
        /*0d00*/ 	.word	0x000000ff
        /*0d04*/ 	.word	0x0002a868
        /*0d08*/ 	.short	0x0100
        /*0d0a*/ 	.byte	0x08
	.zero		1


	//   ....[10]....
        /*0d0c*/ 	.word	0x000005f0
        /*0d10*/ 	.word	0x000000ff
        /*0d14*/ 	.word	0x0002a870
        /*0d18*/ 	.short	0x0100
        /*0d1a*/ 	.byte	0x06
	.zero		1


	//   ....[11]....
        /*0d1c*/ 	.word	0x00000600
        /*0d20*/ 	.word	0x000000ff
        /*0d24*/ 	.word	0x0002a880
        /*0d28*/ 	.short	0x0100
        /*0d2a*/ 	.byte	0x06
	.zero		1


	//   ....[12]....
        /*0d2c*/ 	.word	0x00000610
        /*0d30*/ 	.word	0x000000ff
        /*0d34*/ 	.word	0x0002a878
        /*0d38*/ 	.short	0x0100
        /*0d3a*/ 	.byte	0x06
	.zero		1


	//   ....[13]....
        /*0d3c*/ 	.word	0x00000620
        /*0d40*/ 	.word	0x000000ff
        /*0d44*/ 	.word	0x0002a888
        /*0d48*/ 	.short	0x0100
        /*0d4a*/ 	.byte	0x06
	.zero		1


	//   ....[14]....
        /*0d4c*/ 	.word	0x00000750
        /*0d50*/ 	.word	0x000000ff
        /*0d54*/ 	.word	0x0002a890
        /*0d58*/ 	.short	0x0100
        /*0d5a*/ 	.byte	0x08
	.zero		1


	//   ....[15]....
        /*0d5c*/ 	.word	0x00000760
        /*0d60*/ 	.word	0x000000ff
        /*0d64*/ 	.word	0x0002a8a0
        /*0d68*/ 	.short	0x0100
        /*0d6a*/ 	.byte	0x08
	.zero		1


	//   ....[16]....
        /*0d6c*/ 	.word	0x00000770
        /*0d70*/ 	.word	0x000000ff
        /*0d74*/ 	.word	0x0002a898
        /*0d78*/ 	.short	0x0100
        /*0d7a*/ 	.byte	0x08
	.zero		1


	//   ....[17]....
        /*0d7c*/ 	.word	0x00000780
        /*0d80*/ 	.word	0x000000ff
        /*0d84*/ 	.word	0x0002a8a8
        /*0d88*/ 	.short	0x0100
        /*0d8a*/ 	.byte	0x08
	.zero		1


	//   ....[18]....
        /*0d8c*/ 	.word	0x000008b0
        /*0d90*/ 	.word	0x000000ff
        /*0d94*/ 	.word	0x0002a8b0
        /*0d98*/ 	.short	0x0100
        /*0d9a*/ 	.byte	0x08
	.zero		1


	//   ....[19]....
        /*0d9c*/ 	.word	0x000008c0
        /*0da0*/ 	.word	0x000000ff
        /*0da4*/ 	.word	0x0002a8c0
        /*0da8*/ 	.short	0x0100
        /*0daa*/ 	.byte	0x08
	.zero		1


	//   ....[20]....
        /*0dac*/ 	.word	0x000008d0
        /*0db0*/ 	.word	0x000000ff
        /*0db4*/ 	.word	0x0002a8b8
        /*0db8*/ 	.short	0x0100
        /*0dba*/ 	.byte	0x08
	.zero		1


	//   ....[21]....
        /*0dbc*/ 	.word	0x000008e0
        /*0dc0*/ 	.word	0x000000ff
        /*0dc4*/ 	.word	0x0002a8c8
        /*0dc8*/ 	.short	0x0100
        /*0dca*/ 	.byte	0x08
	.zero		1


	//   ....[22]....
        /*0dcc*/ 	.word	0x00003e80
        /*0dd0*/ 	.word	0x00000056
        /*0dd4*/ 	.word	0x0002a890
        /*0dd8*/ 	.short	0x010a
        /*0dda*/ 	.byte	0x3f
	.zero		1


	//   ....[23]....
        /*0ddc*/ 	.word	0x00007480
        /*0de0*/ 	.word	0x00000056
        /*0de4*/ 	.word	0x0002a890
        /*0de8*/ 	.short	0x010a
        /*0dea*/ 	.byte	0x3f
	.zero		1


	//   ....[24]....
        /*0dec*/ 	.word	0x0000a310
        /*0df0*/ 	.word	0x00000056
        /*0df4*/ 	.word	0x0002a890
        /*0df8*/ 	.short	0x010a
        /*0dfa*/ 	.byte	0x3f
	.zero		1


	//   ....[25]....
        /*0dfc*/ 	.word	0x0000aab0
        /*0e00*/ 	.word	0x0000000b
        /*0e04*/ 	.word	0x00000000
        /*0e08*/ 	.short	0x0101
        /*0e0a*/ 	.byte	0x3f
	.zero		1


	//   ....[26]....
        /*0e0c*/ 	.word	0x0000aaf0
        /*0e10*/ 	.word	0x00000056
        /*0e14*/ 	.word	0x0002a8b0
        /*0e18*/ 	.short	0x010a
        /*0e1a*/ 	.byte	0x3f
	.zero		1


	//   ....[27]....
        /*0e1c*/ 	.word	0x0000b080
        /*0e20*/ 	.word	0x00000056
        /*0e24*/ 	.word	0x00000000
        /*0e28*/ 	.short	0x0101
        /*0e2a*/ 	.byte	0x3f
	.zero		1


	//   ....[28]....
        /*0e2c*/ 	.word	0x0000bc40
        /*0e30*/ 	.word	0x00000002
        /*0e34*/ 	.word	0x0002a800
        /*0e38*/ 	.short	0x010a
        /*0e3a*/ 	.byte	0x3f
	.zero		1


	//   ....[29]....
        /*0e3c*/ 	.word	0x0000bc90
        /*0e40*/ 	.word	0x00000002
        /*0e44*/ 	.word	0x0002a800
        /*0e48*/ 	.short	0x010a
        /*0e4a*/ 	.byte	0x3f
	.zero		1


	//   ....[30]....
        /*0e4c*/ 	.word	0x0000d0a0
        /*0e50*/ 	.word	0x00000002
        /*0e54*/ 	.word	0x0002a800
        /*0e58*/ 	.short	0x010a
        /*0e5a*/ 	.byte	0x3f
	.zero		1


	//   ....[31]....
        /*0e5c*/ 	.word	0x00010280
        /*0e60*/ 	.word	0x00000002
        /*0e64*/ 	.word	0x0002a800
        /*0e68*/ 	.short	0x010a
        /*0e6a*/ 	.byte	0x3f
	.zero		1


	//   ....[32]....
        /*0e6c*/ 	.word	0x00012b00
        /*0e70*/ 	.word	0x00000015
        /*0e74*/ 	.word	0x0002a830
        /*0e78*/ 	.short	0x010a
        /*0e7a*/ 	.byte	0x3f
	.zero		1


	//   ....[33]....
        /*0e7c*/ 	.word	0x00012b40
        /*0e80*/ 	.word	0x00000015
        /*0e84*/ 	.word	0x0002a830
        /*0e88*/ 	.short	0x010a
        /*0e8a*/ 	.byte	0x3f
	.zero		1


	//   ....[34]....
        /*0e8c*/ 	.word	0x000138c0
        /*0e90*/ 	.word	0x00000004
        /*0e94*/ 	.word	0x00000000
        /*0e98*/ 	.short	0x0101
        /*0e9a*/ 	.byte	0x3f
	.zero		1


	//   ....[35]....
        /*0e9c*/ 	.word	0x00015fc0
        /*0ea0*/ 	.word	0x00000014
        /*0ea4*/ 	.word	0x0002a830
        /*0ea8*/ 	.short	0x010a
        /*0eaa*/ 	.byte	0x3f
	.zero		1


	//   ....[36]....
        /*0eac*/ 	.word	0x00016040
        /*0eb0*/ 	.word	0x00000014
        /*0eb4*/ 	.word	0x0002a830
        /*0eb8*/ 	.short	0x010a
        /*0eba*/ 	.byte	0x3f
	.zero		1


	//   ....[37]....
        /*0ebc*/ 	.word	0x00016d20
        /*0ec0*/ 	.word	0x00000015
        /*0ec4*/ 	.word	0x0002a850
        /*0ec8*/ 	.short	0x010a
        /*0eca*/ 	.byte	0x3f
	.zero		1


	//   ....[38]....
        /*0ecc*/ 	.word	0x00016d70
        /*0ed0*/ 	.word	0x00000015
        /*0ed4*/ 	.word	0x0002a850
        /*0ed8*/ 	.short	0x010a
        /*0eda*/ 	.byte	0x3f
	.zero		1


	//   ....[39]....
        /*0edc*/ 	.word	0x00017480
        /*0ee0*/ 	.word	0x0000000a
        /*0ee4*/ 	.word	0x00000000
        /*0ee8*/ 	.short	0x0101
        /*0eea*/ 	.byte	0x3f
	.zero		1


	//   ....[40]....
        /*0eec*/ 	.word	0x000196f0
        /*0ef0*/ 	.word	0x00000015
        /*0ef4*/ 	.word	0x00000000
        /*0ef8*/ 	.short	0x0101
        /*0efa*/ 	.byte	0x3f
	.zero		1


	//   ....[41]....
        /*0efc*/ 	.word	0x00019c90
        /*0f00*/ 	.word	0x00000014
        /*0f04*/ 	.word	0x0002a830
        /*0f08*/ 	.short	0x010a
        /*0f0a*/ 	.byte	0x3f
	.zero		1


	//   ....[42]....
        /*0f0c*/ 	.word	0x00019d10
        /*0f10*/ 	.word	0x00000014
        /*0f14*/ 	.word	0x0002a830
        /*0f18*/ 	.short	0x010a
        /*0f1a*/ 	.byte	0x3f
	.zero		1


	//   ....[43]....
        /*0f1c*/ 	.word	0x0001a9f0
        /*0f20*/ 	.word	0x00000015
        /*0f24*/ 	.word	0x0002a850
        /*0f28*/ 	.short	0x010a
        /*0f2a*/ 	.byte	0x3f
	.zero		1


	//   ....[44]....
        /*0f2c*/ 	.word	0x0001aa40
        /*0f30*/ 	.word	0x00000015
        /*0f34*/ 	.word	0x0002a850
        /*0f38*/ 	.short	0x010a
        /*0f3a*/ 	.byte	0x3f
	.zero		1


	//   ....[45]....
        /*0f3c*/ 	.word	0x0001b170
        /*0f40*/ 	.word	0x00000014
        /*0f44*/ 	.word	0x00000000
        /*0f48*/ 	.short	0x0101
        /*0f4a*/ 	.byte	0x3f
	.zero		1


	//   ....[46]....
        /*0f4c*/ 	.word	0x0001c130
        /*0f50*/ 	.word	0x00000015
        /*0f54*/ 	.word	0x00000000
        /*0f58*/ 	.short	0x0101
        /*0f5a*/ 	.byte	0x3f
	.zero		1


	//   ....[47]....
        /*0f5c*/ 	.word	0x0001c420
        /*0f60*/ 	.word	0x00000003
        /*0f64*/ 	.word	0x0002a830
        /*0f68*/ 	.short	0x010a
        /*0f6a*/ 	.byte	0x3f
	.zero		1


	//   ....[48]....
        /*0f6c*/ 	.word	0x0001c4a0
        /*0f70*/ 	.word	0x00000003
        /*0f74*/ 	.word	0x0002a830
        /*0f78*/ 	.short	0x010a
        /*0f7a*/ 	.byte	0x3f
	.zero		1


	//   ....[49]....
        /*0f7c*/ 	.word	0x0001d180
        /*0f80*/ 	.word	0x0000000f
        /*0f84*/ 	.word	0x0002a850
        /*0f88*/ 	.short	0x010a
        /*0f8a*/ 	.byte	0x3f
	.zero		1


	//   ....[50]....
        /*0f8c*/ 	.word	0x0001d1d0
        /*0f90*/ 	.word	0x0000000f
        /*0f94*/ 	.word	0x0002a850
        /*0f98*/ 	.short	0x010a
        /*0f9a*/ 	.byte	0x3f
	.zero		1


	//   ....[51]....
        /*0f9c*/ 	.word	0x0001d8f0
        /*0fa0*/ 	.word	0x00000008
        /*0fa4*/ 	.word	0x00000000
        /*0fa8*/ 	.short	0x0101
        /*0faa*/ 	.byte	0x3f
	.zero		1


	//   ....[52]....
        /*0fac*/ 	.word	0x0001fb60
        /*0fb0*/ 	.word	0x0000000f
        /*0fb4*/ 	.word	0x00000000
        /*0fb8*/ 	.short	0x0101
        /*0fba*/ 	.byte	0x3f
	.zero		1


	//   ....[53]....
        /*0fbc*/ 	.word	0x00020150
        /*0fc0*/ 	.word	0x00000008
        /*0fc4*/ 	.word	0x0002a850
        /*0fc8*/ 	.short	0x010a
        /*0fca*/ 	.byte	0x3f
	.zero		1


	//   ....[54]....
        /*0fcc*/ 	.word	0x000201f0
        /*0fd0*/ 	.word	0x00000008
        /*0fd4*/ 	.word	0x0002a850
        /*0fd8*/ 	.short	0x010a
        /*0fda*/ 	.byte	0x3f
	.zero		1


	//   ....[55]....
        /*0fdc*/ 	.word	0x000206f0
        /*0fe0*/ 	.word	0x00000003
        /*0fe4*/ 	.word	0x00000000
        /*0fe8*/ 	.short	0x0101
        /*0fea*/ 	.byte	0x3f
	.zero		1


	//   ....[56]....
        /*0fec*/ 	.word	0x00021d00
        /*0ff0*/ 	.word	0x00000000
        /*0ff4*/ 	.word	0x00000000
        /*0ff8*/ 	.short	0x0101
        /*0ffa*/ 	.byte	0x3f
	.zero		1


	//   ....[57]....
        /*0ffc*/ 	.word	0x00022490
        /*1000*/ 	.word	0x00000006
        /*1004*/ 	.word	0x00000000
        /*1008*/ 	.short	0x0101
        /*100a*/ 	.byte	0x3f
	.zero		1


	//   ....[58]....
        /*100c*/ 	.word	0x00025830
        /*1010*/ 	.word	0x00000011
        /*1014*/ 	.word	0x0002a820
        /*1018*/ 	.short	0x010a
        /*101a*/ 	.byte	0x3f
	.zero		1


	//   ....[59]....
        /*101c*/ 	.word	0x000258c0
        /*1020*/ 	.word	0x0000000c
        /*1024*/ 	.word	0x0002a8a0
        /*1028*/ 	.short	0x010a
        /*102a*/ 	.byte	0x3f
	.zero		1


	//   ....[60]....
        /*102c*/ 	.word	0x00025d00
        /*1030*/ 	.word	0x0000000c
        /*1034*/ 	.word	0x0002a8c0
        /*1038*/ 	.short	0x010a
        /*103a*/ 	.byte	0x3f
	.zero		1


	//   ....[61]....
        /*103c*/ 	.word	0x00026130
        /*1040*/ 	.word	0x0000000a
        /*1044*/ 	.word	0x0002a8a0
        /*1048*/ 	.short	0x010a
        /*104a*/ 	.byte	0x3f
	.zero		1


	//   ....[62]....
        /*104c*/ 	.word	0x00026560
        /*1050*/ 	.word	0x0000000a
        /*1054*/ 	.word	0x0002a8c0
        /*1058*/ 	.short	0x010a
        /*105a*/ 	.byte	0x3f
	.zero		1


	//   ....[63]....
        /*105c*/ 	.word	0x00027a60
        /*1060*/ 	.word	0x00000007
        /*1064*/ 	.word	0x0002a840
        /*1068*/ 	.short	0x010a
        /*106a*/ 	.byte	0x3f
	.zero		1


	//   ....[64]....
        /*106c*/ 	.word	0x00028110
        /*1070*/ 	.word	0x00000007
        /*1074*/ 	.word	0x0002a830
        /*1078*/ 	.short	0x0107
        /*107a*/ 	.byte	0x3f
	.zero		1


	//   ....[65]....
        /*107c*/ 	.word	0x000281c0
        /*1080*/ 	.word	0x00000007
        /*1084*/ 	.word	0x0002a830
        /*1088*/ 	.short	0x0101
        /*108a*/ 	.byte	0x3f
	.zero		1


	//   ....[66]....
        /*108c*/ 	.word	0x00028db0
        /*1090*/ 	.word	0x00000011
        /*1094*/ 	.word	0x0002a800
        /*1098*/ 	.short	0x0107
        /*109a*/ 	.byte	0x3f
	.zero		1


	//   ....[67]....
        /*109c*/ 	.word	0x00028ec0
        /*10a0*/ 	.word	0x00000011
        /*10a4*/ 	.word	0x0002a800
        /*10a8*/ 	.short	0x0101
        /*10aa*/ 	.byte	0x3f
	.zero		1


	//   ....[68]....
        /*10ac*/ 	.word	0x00028ee0
        /*10b0*/ 	.word	0x00000011
        /*10b4*/ 	.word	0x0002a820
        /*10b8*/ 	.short	0x010a
        /*10ba*/ 	.byte	0x3f
	.zero		1


	//   ....[69]....
        /*10bc*/ 	.word	0x00029250
        /*10c0*/ 	.word	0x00000005
        /*10c4*/ 	.word	0x0002a840
        /*10c8*/ 	.short	0x010a
        /*10ca*/ 	.byte	0x3f
	.zero		1


	//   ....[70]....
        /*10cc*/ 	.word	0x00029730
        /*10d0*/ 	.word	0x00000005
        /*10d4*/ 	.word	0x0002a830
        /*10d8*/ 	.short	0x0107
        /*10da*/ 	.byte	0x3f
	.zero		1


	//   ....[71]....
        /*10dc*/ 	.word	0x000297e0
        /*10e0*/ 	.word	0x00000005
        /*10e4*/ 	.word	0x0002a830
        /*10e8*/ 	.short	0x0101
        /*10ea*/ 	.byte	0x3f
	.zero		1


	//   ....[72]....
        /*10ec*/ 	.word	0x00029840
        /*10f0*/ 	.word	0x00000005
        /*10f4*/ 	.word	0x0002a860
        /*10f8*/ 	.short	0x010a
        /*10fa*/ 	.byte	0x3f
	.zero		1


	//   ....[73]....
        /*10fc*/ 	.word	0x00029ca0
        /*1100*/ 	.word	0x00000005
        /*1104*/ 	.word	0x0002a850
        /*1108*/ 	.short	0x0107
        /*110a*/ 	.byte	0x3f
	.zero		1


	//   ....[74]....
        /*110c*/ 	.word	0x00029e00
        /*1110*/ 	.word	0x00000005
        /*1114*/ 	.word	0x0002a850
        /*1118*/ 	.short	0x0101
        /*111a*/ 	.byte	0x3f
	.zero		1


	//   ....[75]....
        /*111c*/ 	.word	0x0002a050
        /*1120*/ 	.word	0x00000000
        /*1124*/ 	.word	0x0002a860
        /*1128*/ 	.short	0x010a
        /*112a*/ 	.byte	0x3f
	.zero		1


	//   ....[76]....
        /*112c*/ 	.word	0x0002a4b0
        /*1130*/ 	.word	0x00000000
        /*1134*/ 	.word	0x0002a850
        /*1138*/ 	.short	0x0107
        /*113a*/ 	.byte	0x3f
	.zero		1


	//   ....[77]....
        /*113c*/ 	.word	0x0002a560
        /*1140*/ 	.word	0x00000000
        /*1144*/ 	.word	0x0002a850
        /*1148*/ 	.short	0x0101
        /*114a*/ 	.byte	0x3f
	.zero		1


	//   ....[78]....
        /*114c*/ 	.word	0x0002b6b0
        /*1150*/ 	.word	0x00000007
        /*1154*/ 	.word	0x0002a820
        /*1158*/ 	.short	0x010a
        /*115a*/ 	.byte	0x3f
	.zero		1


	//   ....[79]....
        /*115c*/ 	.word	0x0002b840
        /*1160*/ 	.word	0x00000005
        /*1164*/ 	.word	0x0002a840
        /*1168*/ 	.short	0x010a
        /*116a*/ 	.byte	0x3f
	.zero		1


	//   ....[80]....
        /*116c*/ 	.word	0x0002b8e0
        /*1170*/ 	.word	0x00000003
        /*1174*/ 	.word	0x0002a840
        /*1178*/ 	.short	0x010a
        /*117a*/ 	.byte	0x3f
	.zero		1


	//   ....[81]....
        /*117c*/ 	.word	0x0002b920
        /*1180*/ 	.word	0x00000005
        /*1184*/ 	.word	0x0002a860
        /*1188*/ 	.short	0x010a
        /*118a*/ 	.byte	0x3f
	.zero		1


	//   ....[82]....
        /*118c*/ 	.word	0x0002b960
        /*1190*/ 	.word	0x00000003
        /*1194*/ 	.word	0x0002a860
        /*1198*/ 	.short	0x010a
        /*119a*/ 	.byte	0x3f
	.zero		1


	//   ....[83]....
        /*119c*/ 	.word	0x0002b9c0
        /*11a0*/ 	.word	0x00000056
        /*11a4*/ 	.word	0x0002a890
        /*11a8*/ 	.short	0x010a
        /*11aa*/ 	.byte	0x3f
	.zero		1


	//   ....[84]....
        /*11ac*/ 	.word	0x0002bc70
        /*11b0*/ 	.word	0x00000056
        /*11b4*/ 	.word	0x0002a890
        /*11b8*/ 	.short	0x010a
        /*11ba*/ 	.byte	0x3f
	.zero		1


	//   ....[85]....
        /*11bc*/ 	.word	0x0002bf20
        /*11c0*/ 	.word	0x00000056
        /*11c4*/ 	.word	0x0002a890
        /*11c8*/ 	.short	0x010a
        /*11ca*/ 	.byte	0x3f
	.zero		1


	//   ....[86]....
        /*11cc*/ 	.word	0x0002c1d0
        /*11d0*/ 	.word	0x00000056
        /*11d4*/ 	.word	0x0002a8b0
        /*11d8*/ 	.short	0x010a
        /*11da*/ 	.byte	0x3f
	.zero		1


	//   ....[87]....
        /*11dc*/ 	.word	0x0002c5c0
        /*11e0*/ 	.word	0x00000002
        /*11e4*/ 	.word	0x0002a800
        /*11e8*/ 	.short	0x010a
        /*11ea*/ 	.byte	0x3f
	.zero		1


	//   ....[88]....
        /*11ec*/ 	.word	0x0002c9a0
        /*11f0*/ 	.word	0x00000002
        /*11f4*/ 	.word	0x0002a800
        /*11f8*/ 	.short	0x010a
        /*11fa*/ 	.byte	0x3f
	.zero		1


	//   ....[89]....
        /*11fc*/ 	.word	0x0002c9f0
        /*1200*/ 	.word	0x00000015
        /*1204*/ 	.word	0x0002a830
        /*1208*/ 	.short	0x010a
        /*120a*/ 	.byte	0x3f
	.zero		1


	//   ....[90]....
        /*120c*/ 	.word	0x0002ca40
        /*1210*/ 	.word	0x00000014
        /*1214*/ 	.word	0x0002a830
        /*1218*/ 	.short	0x010a
        /*121a*/ 	.byte	0x3f
	.zero		1


	//   ....[91]....
        /*121c*/ 	.word	0x0002ca90
        /*1220*/ 	.word	0x00000015
        /*1224*/ 	.word	0x0002a850
        /*1228*/ 	.short	0x010a
        /*122a*/ 	.byte	0x3f
	.zero		1


	//   ....[92]....
        /*122c*/ 	.word	0x0002cae0
        /*1230*/ 	.word	0x00000014
        /*1234*/ 	.word	0x0002a830
        /*1238*/ 	.short	0x010a
        /*123a*/ 	.byte	0x3f
	.zero		1


	//   ....[93]....
        /*123c*/ 	.word	0x0002cb30
        /*1240*/ 	.word	0x00000015
        /*1244*/ 	.word	0x0002a850
        /*1248*/ 	.short	0x010a
        /*124a*/ 	.byte	0x3f
	.zero		1


	//   ....[94]....
        /*124c*/ 	.word	0x0002cb80
        /*1250*/ 	.word	0x00000003
        /*1254*/ 	.word	0x0002a830
        /*1258*/ 	.short	0x010a
        /*125a*/ 	.byte	0x3f
	.zero		1


	//   ....[95]....
        /*125c*/ 	.word	0x0002cbd0
        /*1260*/ 	.word	0x0000000f
        /*1264*/ 	.word	0x0002a850
        /*1268*/ 	.short	0x010a
        /*126a*/ 	.byte	0x3f
	.zero		1


	//   ....[96]....
        /*126c*/ 	.word	0x0002cc20
        /*1270*/ 	.word	0x00000008
        /*1274*/ 	.word	0x0002a850
        /*1278*/ 	.short	0x010a
        /*127a*/ 	.byte	0x3f
	.zero		1


	//   ....[97]....
        /*127c*/ 	.word	0x0002cdc0
        /*1280*/ 	.word	0x00000011
        /*1284*/ 	.word	0x0002a820
        /*1288*/ 	.short	0x010a
        /*128a*/ 	.byte	0x3f
	.zero		1


	//   ....[98]....
        /*128c*/ 	.word	0x0002ce10
        /*1290*/ 	.word	0x0000000c
        /*1294*/ 	.word	0x0002a8a0
        /*1298*/ 	.short	0x010a
        /*129a*/ 	.byte	0x3f
	.zero		1


	//   ....[99]....
        /*129c*/ 	.word	0x0002ce60
        /*12a0*/ 	.word	0x0000000c
        /*12a4*/ 	.word	0x0002a8c0
        /*12a8*/ 	.short	0x010a
        /*12aa*/ 	.byte	0x3f
	.zero		1


	//   ....[100]....
        /*12ac*/ 	.word	0x0002ceb0
        /*12b0*/ 	.word	0x0000000a
        /*12b4*/ 	.word	0x0002a8a0
        /*12b8*/ 	.short	0x010a
        /*12ba*/ 	.byte	0x3f
	.zero		1


	//   ....[101]....
        /*12bc*/ 	.word	0x0002cf00
        /*12c0*/ 	.word	0x0000000a
        /*12c4*/ 	.word	0x0002a8c0
        /*12c8*/ 	.short	0x010a
        /*12ca*/ 	.byte	0x3f
	.zero		1


	//   ....[102]....
        /*12cc*/ 	.word	0x0002d020
        /*12d0*/ 	.word	0x00000007
        /*12d4*/ 	.word	0x0002a840
        /*12d8*/ 	.short	0x010a
        /*12da*/ 	.byte	0x3f
	.zero		1


	//   ....[103]....
        /*12dc*/ 	.word	0x0002e420
        /*12e0*/ 	.word	0x00000011
        /*12e4*/ 	.word	0x0002a820
        /*12e8*/ 	.short	0x010a
        /*12ea*/ 	.byte	0x3f
	.zero		1


	//   ....[104]....
        /*12ec*/ 	.word	0x0002e470
        /*12f0*/ 	.word	0x00000005
        /*12f4*/ 	.word	0x0002a840
        /*12f8*/ 	.short	0x010a
        /*12fa*/ 	.byte	0x3f
	.zero		1


	//   ....[105]....
        /*12fc*/ 	.word	0x0002ec30
        /*1300*/ 	.word	0x00000005
        /*1304*/ 	.word	0x0002a860
        /*1308*/ 	.short	0x010a
        /*130a*/ 	.byte	0x3f
	.zero		1


	//   ....[106]....
        /*130c*/ 	.word	0x0002f440
        /*1310*/ 	.word	0x00000000
        /*1314*/ 	.word	0x0002a860
        /*1318*/ 	.short	0x010a
        /*131a*/ 	.byte	0x3f
	.zero		1


	//   ....[107]....
        /*131c*/ 	.word	0x00030620
        /*1320*/ 	.word	0x00000007
        /*1324*/ 	.word	0x0002a820
        /*1328*/ 	.short	0x010a
        /*132a*/ 	.byte	0x3f
	.zero		1


	//   ....[108]....
        /*132c*/ 	.word	0x000307c0
        /*1330*/ 	.word	0x00000005
        /*1334*/ 	.word	0x0002a840
        /*1338*/ 	.short	0x010a
        /*133a*/ 	.byte	0x3f
	.zero		1


	//   ....[109]....
        /*133c*/ 	.word	0x00030810
        /*1340*/ 	.word	0x00000003
        /*1344*/ 	.word	0x0002a840
        /*1348*/ 	.short	0x010a
        /*134a*/ 	.byte	0x3f
	.zero		1


	//   ....[110]....
        /*134c*/ 	.word	0x00030860
        /*1350*/ 	.word	0x00000005
        /*1354*/ 	.word	0x0002a860
        /*1358*/ 	.short	0x010a
        /*135a*/ 	.byte	0x3f
	.zero		1


	//----- nvinfo : EIATTR_NUM_MBARRIERS
	.align		4
.L_482:
        /*135c*/ 	.byte	0x03, 0x38
        /*135e*/ 	.short	0x0016


	//----- nvinfo : EIATTR_EXIT_INSTR_OFFSETS
	.align		4
        /*1360*/ 	.byte	0x04, 0x1c
        /*1362*/ 	.short	(.L_484 - .L_483)


	//   ....[0]....
.L_483:
        /*1364*/ 	.word	0x0002b9b0


	//----- nvinfo : EIATTR_MAX_THREADS
	.align		4
.L_484:
        /*1368*/ 	.byte	0x04, 0x05
        /*136a*/ 	.short	(.L_486 - .L_485)
.L_485:
        /*136c*/ 	.word	0x00000180
        /*1370*/ 	.word	0x00000001
        /*1374*/ 	.word	0x00000001


	//----- nvinfo : EIATTR_CRS_STACK_SIZE
	.align		4
.L_486:
        /*1378*/ 	.byte	0x04, 0x1e
        /*137a*/ 	.short	(.L_488 - .L_487)
.L_487:
        /*137c*/ 	.word	0x00000000


	//----- nvinfo : EIATTR_CBANK_PARAM_SIZE
	.align		4
.L_488:
        /*1380*/ 	.byte	0x03, 0x19
        /*1382*/ 	.short	0x0af0


	//----- nvinfo : EIATTR_PARAM_CBANK
	.align		4
        /*1384*/ 	.byte	0x04, 0x0a
        /*1386*/ 	.short	(.L_490 - .L_489)
	.align		4
.L_489:
        /*1388*/ 	.word	index@(.nv.constant0._ZN7cutlass13device_kernelIN5flash11enable_sm90INS1_16FlashAttnFwdSm90INS1_25CollectiveMainloopFwdSm90ILi2EN4cute5tupleIJNS5_1CILi1EEES8_S8_EEENS6_IJNS7_ILi128EEENS7_ILi96EEENS7_ILi192EEEEEELi128ENS_6half_tEfNS_4arch4Sm90ELb0ELb1ELb1ELb1ELb1ELb1ELb0ELb1ELb1ELb1ELb1ELb0EEENS1_21CollectiveEpilogueFwdINS6_IJSA_SA_SB_EEES9_SE_SG_Li256ELb1ELb1ELb1ELb0EEENS1_36VarlenDynamicPersistentTileSchedulerILi128ELi96ELi256ELi128ELb1ELb1ELb1ELb1ELb0ELb1EEEEEEEEEvNT_6ParamsE)
        /*138c*/ 	.short	0x0210
        /*138e*/ 	.short	0x0af0


	//----- nvinfo : EIATTR_SW_WAR
	.align		4
.L_490:
        /*1390*/ 	.byte	0x04, 0x36
        /*1392*/ 	.short	(.L_492 - .L_491)
.L_491:
        /*1394*/ 	.word	0x00000008
.L_492:


//--------------------- .nv.info._ZN7cutlass13device_kernelIN5flash11enable_sm90INS1_16FlashAttnFwdSm90INS1_25CollectiveMainloopFwdSm90ILi2EN4cute5tupleIJNS5_1CILi1EEES8_S8_EEENS6_IJNS7_ILi128EEENS7_ILi96EEENS7_ILi192EEEEEELi128ENS_6half_tEfNS_4arch4Sm90ELb1ELb0ELb1ELb0ELb1ELb0ELb0ELb1ELb1ELb1ELb1ELb0EEENS1_21CollectiveEpilogueFwdINS6_IJSA_SA_SB_EEES9_SE_SG_Li256ELb0ELb1ELb1ELb0EEENS1_19SingleTileSchedulerILb0ELb1ELb1ELi128EEEEEEEEEvNT_6ParamsE --------------------------
	.section	.nv.info._ZN7cutlass13device_kernelIN5flash11enable_sm90INS1_16FlashAttnFwdSm90INS1_25CollectiveMainloopFwdSm90ILi2EN4cute5tupleIJNS5_1CILi1EEES8_S8_EEENS6_IJNS7_ILi128EEENS7_ILi96EEENS7_ILi192EEEEEELi128ENS_6half_tEfNS_4arch4Sm90ELb1ELb0ELb1ELb0ELb1ELb0ELb0ELb1ELb1ELb1ELb1ELb0EEENS1_21CollectiveEpilogueFwdINS6_IJSA_SA_SB_EEES9_SE_SG_Li256ELb0ELb1ELb1ELb0EEENS1_19SingleTileSchedulerILb0ELb1ELb1ELi128EEEEEEEEEvNT_6ParamsE,"",@"SHT_CUDA_INFO"
	.sectionflags	@""
	.align	4


	//----- nvinfo : EIATTR_CUDA_API_VERSION
	.align		4
        /*0000*/ 	.byte	0x04, 0x37
        /*0002*/ 	.short	(.L_494 - .L_493)
.L_493:
        /*0004*/ 	.word	0x00000082


	//----- nvinfo : EIATTR_KPARAM_INFO
	.align		4
.L_494:
        /*0008*/ 	.byte	0x04, 0x17
        /*000a*/ 	.short	(.L_496 - .L_495)
.L_495:
        /*000c*/ 	.word	0x00000000
        /*0010*/ 	.short	0x0000
        /*0012*/ 	.short	0x0070
        /*0014*/ 	.byte	0x00, 0xf0, 0x01, 0x28


	//----- nvinfo : EIATTR_SPARSE_MMA_MASK
	.align		4
.L_496:
        /*0018*/ 	.byte	0x03, 0x50
        /*001a*/ 	.short	0x0000


	//----- nvinfo : EIATTR_MAXREG_COUNT
	.align		4
        /*001c*/ 	.byte	0x03, 0x1b
        /*001e*/ 	.short	0x00a8


	//----- nvinfo : EIATTR_NUM_BARRIERS
	.align		4
        /*0020*/ 	.byte	0x02, 0x4c
        /*0022*/ 	.byte	0x09
	.zero		1


	//----- nvinfo : EIATTR_EXTERNS
	.align		4
        /*0024*/ 	.byte	0x04, 0x0f
        /*0026*/ 	.short	(.L_498 - .L_497)


	//   ....[0]....
	.align		4
.L_497:
        /*0028*/ 	.word	index@(__assertfail)


	//----- nvinfo : EIATTR_MERCURY_ISA_VERSION
	.align		4
.L_498:
        /*002c*/ 	.byte	0x03, 0x5f
        /*002e*/ 	.short	0x0101


	//----- nvinfo : EIATTR_INT_WARP_WIDE_INSTR_OFFSETS
	.align		4
        /*0030*/ 	.byte	0x04, 0x31
        /*0032*/ 	.short	(.L_500 - .L_499)


	//   ....[0]....
.L_499:
        /*0034*/ 	.word	0x000000b0


	//   ....[1]....
        /*0038*/ 	.word	0x000000c0


	//   ....[2]....
        /*003c*/ 	.word	0x00000160


	//----- nvinfo : EIATTR_COOP_GROUP_MASK_REGIDS
	.align		4
.L_500:
        /*0040*/ 	.byte	0x04, 0x29
        /*0042*/ 	.short	(.L_502 - .L_501)


	//   ....[0]....
.L_501:
        /*0044*/ 	.word	0xffffffff


	//   ....[1]....
        /*0048*/ 	.word	0xffffffff


	//   ....[2]....
        /*004c*/ 	.word	0xffffffff


	//   ....[3]....
        /*0050*/ 	.word	0xffffffff


	//   ....[4]....
        /*0054*/ 	.word	0xffffffff


	//   ....[5]....
        /*0058*/ 	.word	0xffffffff


	//   ....[6]....
        /*005c*/ 	.word	0xffffffff


	//   ....[7]....
        /*0060*/ 	.word	0xffffffff


	//   ....[8]....
        /*0064*/ 	.word	0xffffffff


	//   ....[9]....
        /*0068*/ 	.word	0xffffffff


	//   ....[10]....
        /*006c*/ 	.word	0xffffffff


	//   ....[11]....
        /*0070*/ 	.word	0xffffffff


	//   ....[12]....
        /*0074*/ 	.word	0xffffffff


	//   ....[13]....
        /*0078*/ 	.word	0xffffffff


	//   ....[14]....
        /*007c*/ 	.word	0xffffffff


	//   ....[15]....
        /*0080*/ 	.word	0xffffffff


	//   ....[16]....
        /*0084*/ 	.word	0xffffffff


	//   ....[17]....
        /*0088*/ 	.word	0xffffffff


	//   ....[18]....
        /*008c*/ 	.word	0xffffffff


	//   ....[19]....
        /*0090*/ 	.word	0xffffffff


	//   ....[20]....
        /*0094*/ 	.word	0xffffffff


	//   ....[21]....
        /*0098*/ 	.word	0xffffffff


	//   ....[22]....
        /*009c*/ 	.word	0xffffffff


	//   ....[23]....
        /*00a0*/ 	.word	0xffffffff


	//   ....[24]....
        /*00a4*/ 	.word	0xffffffff


	//   ....[25]....
        /*00a8*/ 	.word	0xffffffff


	//   ....[26]....
        /*00ac*/ 	.word	0xffffffff


	//   ....[27]....
        /*00b0*/ 	.word	0xffffffff


	//   ....[28]....
        /*00b4*/ 	.word	0xffffffff


	//   ....[29]....
        /*00b8*/ 	.word	0xffffffff


	//   ....[30]....
        /*00bc*/ 	.word	0xffffffff


	//   ....[31]....
        /*00c0*/ 	.word	0xffffffff


	//   ....[32]....
        /*00c4*/ 	.word	0xffffffff


	//   ....[33]....
        /*00c8*/ 	.word	0xffffffff


	//   ....[34]....
        /*00cc*/ 	.word	0xffffffff


	//   ....[35]....
        /*00d0*/ 	.word	0xffffffff


	//   ....[36]....
        /*00d4*/ 	.word	0xffffffff


	//   ....[37]....
        /*00d8*/ 	.word	0xffffffff


	//   ....[38]....
        /*00dc*/ 	.word	0xffffffff


	//   ....[39]....
        /*00e0*/ 	.word	0xffffffff


	//   ....[40]....
        /*00e4*/ 	.word	0xffffffff


	//   ....[41]....
        /*00e8*/ 	.word	0xffffffff


	//   ....[42]....
        /*00ec*/ 	.word	0xffffffff


	//   ....[43]....
        /*00f0*/ 	.word	0xffffffff


	//   ....[44]....
        /*00f4*/ 	.word	0xffffffff


	//   ....[45]....
        /*00f8*/ 	.word	0xffffffff


	//   ....[46]....
        /*00fc*/ 	.word	0xffffffff


	//   ....[47]....
        /*0100*/ 	.word	0xffffffff


	//   ....[48]....
        /*0104*/ 	.word	0xffffffff


	//   ....[49]....
        /*0108*/ 	.word	0xffffffff


	//   ....[50]....
        /*010c*/ 	.word	0xffffffff


	//   ....[51]....
        /*0110*/ 	.word	0xffffffff


	//   ....[52]....
        /*0114*/ 	.word	0xffffffff


	//   ....[53]....
        /*0118*/ 	.word	0xffffffff


	//   ....[54]....
        /*011c*/ 	.word	0xffffffff


	//   ....[55]....
        /*0120*/ 	.word	0xffffffff


	//   ....[56]....
        /*0124*/ 	.word	0xffffffff


	//   ....[57]....
        /*0128*/ 	.word	0xffffffff


	//   ....[58]....
        /*012c*/ 	.word	0xffffffff


	//   ....[59]....
        /*0130*/ 	.word	0xffffffff


	//   ....[60]....
        /*0134*/ 	.word	0xffffffff


	//   ....[61]....
        /*0138*/ 	.word	0xffffffff


	//   ....[62]....
        /*013c*/ 	.word	0xffffffff


	//   ....[63]....
        /*0140*/ 	.word	0xffffffff


	//   ....[64]....
        /*0144*/ 	.word	0xffffffff


	//   ....[65]....
        /*0148*/ 	.word	0xffffffff


	//   ....[66]....
        /*014c*/ 	.word	0xffffffff


	//   ....[67]....
        /*0150*/ 	.word	0xffffffff


	//   ....[68]....
        /*0154*/ 	.word	0xffffffff


	//   ....[69]....
        /*0158*/ 	.word	0xffffffff


	//   ....[70]....
        /*015c*/ 	.word	0xffffffff


	//   ....[71]....
        /*0160*/ 	.word	0xffffffff


	//   ....[72]....
        /*0164*/ 	.word	0xffffffff


	//   ....[73]....
        /*0168*/ 	.word	0xffffffff


	//   ....[74]....
        /*016c*/ 	.word	0xffffffff


	//   ....[75]....
        /*0170*/ 	.word	0xffffffff


	//   ....[76]....
        /*0174*/ 	.word	0xffffffff


	//   ....[77]....
        /*0178*/ 	.word	0xffffffff


	//   ....[78]....
        /*017c*/ 	.word	0xffffffff


	//   ....[79]....
        /*0180*/ 	.word	0xffffffff


	//   ....[80]....
        /*0184*/ 	.word	0xffffffff


	//   ....[81]....
        /*0188*/ 	.word	0xffffffff


	//   ....[82]....
        /*018c*/ 	.word	0xffffffff


	//   ....[83]....
        /*0190*/ 	.word	0xffffffff


	//   ....[84]....
        /*0194*/ 	.word	0xffffffff


	//   ....[85]....
        /*0198*/ 	.word	0xffffffff


	//   ....[86]....
        /*019c*/ 	.word	0xffffffff


	//   ....[87]....
        /*01a0*/ 	.word	0xffffffff


	//   ....[88]....
        /*01a4*/ 	.word	0xffffffff


	//   ....[89]....
        /*01a8*/ 	.word	0xffffffff


	//   ....[90]....
        /*01ac*/ 	.word	0xffffffff


	//   ....[91]....
        /*01b0*/ 	.word	0xffffffff


	//   ....[92]....
        /*01b4*/ 	.word	0xffffffff


	//   ....[93]....
        /*01b8*/ 	.word	0xffffffff


	//   ....[94]....
        /*01bc*/ 	.word	0xffffffff


	//   ....[95]....
        /*01c0*/ 	.word	0xffffffff


	//   ....[96]....
        /*01c4*/ 	.word	0xffffffff


	//   ....[97]....
        /*01c8*/ 	.word	0xffffffff


	//   ....[98]....
        /*01cc*/ 	.word	0xffffffff


	//   ....[99]....
        /*01d0*/ 	.word	0xffffffff


	//   ....[100]....
        /*01d4*/ 	.word	0xffffffff


	//   ....[101]....
        /*01d8*/ 	.word	0x0500000f


	//   ....[102]....
        /*01dc*/ 	.word	0x0500000f


	//   ....[103]....
        /*01e0*/ 	.word	0x0500000f


	//   ....[104]....
        /*01e4*/ 	.word	0x0500000f


	//   ....[105]....
        /*01e8*/ 	.word	0x0500000f


	//   ....[106]....
        /*01ec*/ 	.word	0x0500000f


	//   ....[107]....
        /*01f0*/ 	.word	0x0500000f


	//   ....[108]....
        /*01f4*/ 	.word	0x0500000f


	//   ....[109]....
        /*01f8*/ 	.word	0x0500000f


	//   ....[110]....
        /*01fc*/ 	.word	0x0500000f


	//   ....[111]....
        /*0200*/ 	.word	0x0500000f


	//   ....[112]....
        /*0204*/ 	.word	0x0500000f


	//   ....[113]....
        /*0208*/ 	.word	0x0500000f


	//   ....[114]....
        /*020c*/ 	.word	0x0500000f


	//   ....[115]....
        /*0210*/ 	.word	0x0500000f


	//   ....[116]....
        /*0214*/ 	.word	0x0500000f


	//   ....[117]....
        /*0218*/ 	.word	0x0500000f


	//   ....[118]....
        /*021c*/ 	.word	0x0500000f


	//   ....[119]....
        /*0220*/ 	.word	0x0500000f


	//   ....[120]....
        /*0224*/ 	.word	0x0500000f


	//   ....[121]....
        /*0228*/ 	.word	0x0500000f


	//   ....[122]....
        /*022c*/ 	.word	0x0500000f


	//   ....[123]....
        /*0230*/ 	.word	0x0500000f


	//   ....[124]....
        /*0234*/ 	.word	0x0500000f


	//   ....[125]....
        /*0238*/ 	.word	0x0500000f


	//   ....[126]....
        /*023c*/ 	.word	0x0500000f


	//   ....[127]....
        /*0240*/ 	.word	0x0500000f


	//   ....[128]....
        /*0244*/ 	.word	0x0500000f


	//   ....[129]....
        /*0248*/ 	.word	0x0500000f


	//   ....[130]....
        /*024c*/ 	.word	0x0500000f


	//   ....[131]....
        /*0250*/ 	.word	0x0500000f


	//   ....[132]....
        /*0254*/ 	.word	0x0500000f


	//   ....[133]....
        /*0258*/ 	.word	0x0500000f


	//   ....[134]....
        /*025c*/ 	.word	0x0500000f


	//   ....[135]....
        /*0260*/ 	.word	0x0500000f


	//   ....[136]....
        /*0264*/ 	.word	0x0500000f


	//   ....[137]....
        /*0268*/ 	.word	0x0500000f


	//   ....[138]....
        /*026c*/ 	.word	0x0500000f


	//   ....[139]....
        /*0270*/ 	.word	0x0500000f


	//   ....[140]....
        /*0274*/ 	.word	0x0500000f


	//   ....[141]....
        /*0278*/ 	.word	0x0500000f


	//   ....[142]....
        /*027c*/ 	.word	0x0500000f


	//   ....[143]....
        /*0280*/ 	.word	0x0500000f


	//   ....[144]....
        /*0284*/ 	.word	0x0500000f


	//   ....[145]....
        /*0288*/ 	.word	0x0500000f


	//   ....[146]....
        /*028c*/ 	.word	0x0500000f


	//   ....[147]....
        /*0290*/ 	.word	0x0500000f


	//   ....[148]....
        /*0294*/ 	.word	0x0500000f


	//   ....[149]....
        /*0298*/ 	.word	0x0500000f


	//   ....[150]....
        /*029c*/ 	.word	0x0500000f


	//   ....[151]....
        /*02a0*/ 	.word	0x0500000f


	//   ....[152]....
        /*02a4*/ 	.word	0x0500000f


	//   ....[153]....
        /*02a8*/ 	.word	0x0500000f


	//   ....[154]....
        /*02ac*/ 	.word	0x0500000f


	//   ....[155]....
        /*02b0*/ 	.word	0x0500000f


	//   ....[156]....
        /*02b4*/ 	.word	0x0500000f


	//   ....[157]....
        /*02b8*/ 	.word	0x0500000f


	//   ....[158]....
        /*02bc*/ 	.word	0x0500000f


	//   ....[159]....
        /*02c0*/ 	.word	0x0500000f


	//   ....[160]....
        /*02c4*/ 	.word	0x0500000f


	//   ....[161]....
        /*02c8*/ 	.word	0x0500000f


	//   ....[162]....
        /*02cc*/ 	.word	0x0500000f


	//   ....[163]....
        /*02d0*/ 	.word	0x0500000f


	//   ....[164]....
        /*02d4*/ 	.word	0x0500000f


	//   ....[165]....
        /*02d8*/ 	.word	0x0500000f


	//   ....[166]....
        /*02dc*/ 	.word	0x0500000f


	//----- nvinfo : EIATTR_COOP_GROUP_INSTR_OFFSETS
	.align		4
.L_502:
        /*02e0*/ 	.byte	0x04, 0x28
        /*02e2*/ 	.short	(.L_504 - .L_503)


	//   ....[0]....
.L_503:
        /*02e4*/ 	.word	0x00000060


	//   ....[1]....
        /*02e8*/ 	.word	0x000000a0


	//   ....[2]....
        /*02ec*/ 	.word	0x000002c0


	//   ....[3]....
        /*02f0*/ 	.word	0x00000420


	//   ....[4]....
        /*02f4*/ 	.word	0x00000540


	//   ....[5]....
        /*02f8*/ 	.word	0x000006a0


	//   ....[6]....
        /*02fc*/ 	.word	0x000010a0


	//   ....[7]....
        /*0300*/ 	.word	0x00001dd0


	//   ....[8]....
        /*0304*/ 	.word	0x00001eb0


	//   ....[9]....
        /*0308*/ 	.word	0x000026e0


	//   ....[10]....
        /*030c*/ 	.word	0x00002790


	//   ....[11]....
        /*0310*/ 	.word	0x00002eb0


	//   ....[12]....
        /*0314*/ 	.word	0x00002f10


	//   ....[13]....
        /*0318*/ 	.word	0x00004860


	//   ....[14]....
        /*031c*/ 	.word	0x00004a10


	//   ....[15]....
        /*0320*/ 	.word	0x00005150


	//   ....[16]....
        /*0324*/ 	.word	0x000051a0


	//   ....[17]....
        /*0328*/ 	.word	0x000058c0


	//   ....[18]....
        /*032c*/ 	.word	0x00005970


	//   ....[19]....
        /*0330*/ 	.word	0x000078d0


	//   ....[20]....
        /*0334*/ 	.word	0x00007910


	//   ....[21]....
        /*0338*/ 	.word	0x00007930


	//   ....[22]....
        /*033c*/ 	.word	0x00007950


	//   ....[23]....
        /*0340*/ 	.word	0x00008a20


	//   ....[24]....
        /*0344*/ 	.word	0x00008a50


	//   ....[25]....
        /*0348*/ 	.word	0x00008b10


	//   ....[26]....
        /*034c*/ 	.word	0x00008b20


	//   ....[27]....
        /*0350*/ 	.word	0x000099a0


	//   ....[28]....
        /*0354*/ 	.word	0x000099e0


	//   ....[29]....
        /*0358*/ 	.word	0x00009a20


	//   ....[30]....
        /*035c*/ 	.word	0x00009a50


	//   ....[31]....
        /*0360*/ 	.word	0x00009a60


	//   ....[32]....
        /*0364*/ 	.word	0x00009a80


	//   ....[33]....
        /*0368*/ 	.word	0x0000a0c0


	//   ....[34]....
        /*036c*/ 	.word	0x0000a0d0


	//   ....[35]....
        /*0370*/ 	.word	0x0000aad0


	//   ....[36]....
        /*0374*/ 	.word	0x0000bdf0


	//   ....[37]....
        /*0378*/ 	.word	0x0000be10


	//   ....[38]....
        /*037c*/ 	.word	0x0000be20


	//   ....[39]....
        /*0380*/ 	.word	0x0000be30


	//   ....[40]....
        /*0384*/ 	.word	0x0000be40


	//   ....[41]....
        /*0388*/ 	.word	0x0000be50


	//   ....[42]....
        /*038c*/ 	.word	0x0000bee0


	//   ....[43]....
        /*0390*/ 	.word	0x0000bf00


	//   ....[44]....
        /*0394*/ 	.word	0x0000bf70


	//   ....[45]....
        /*0398*/ 	.word	0x0000bf80


	//   ....[46]....
        /*039c*/ 	.word	0x0000bf90


	//   ....[47]....
        /*03a0*/ 	.word	0x0000c030


	//   ....[48]....
        /*03a4*/ 	.word	0x0000c6b0


	//   ....[49]....
        /*03a8*/ 	.word	0x0000c6e0


	//   ....[50]....
        /*03ac*/ 	.word	0x0000c710


	//   ....[51]....
        /*03b0*/ 	.word	0x0000c740


	//   ....[52]....
        /*03b4*/ 	.word	0x0000c7e0


	//   ....[53]....
        /*03b8*/ 	.word	0x0000c810


	//   ....[54]....
        /*03bc*/ 	.word	0x0000c820


	//   ....[55]....
        /*03c0*/ 	.word	0x0000c880


	//   ....[56]....
        /*03c4*/ 	.word	0x0000c930


	//   ....[57]....
        /*03c8*/ 	.word	0x0000c950


	//   ....[58]....
        /*03cc*/ 	.word	0x0000c960


	//   ....[59]....
        /*03d0*/ 	.word	0x0000c9c0


	//   ....[60]....
        /*03d4*/ 	.word	0x0000ca70


	//   ....[61]....
        /*03d8*/ 	.word	0x0000ca90


	//   ....[62]....
        /*03dc*/ 	.word	0x0000caa0


	//   ....[63]....
        /*03e0*/ 	.word	0x0000caf0


	//   ....[64]....
        /*03e4*/ 	.word	0x0000d240


	//   ....[65]....
        /*03e8*/ 	.word	0x0000d260


	//   ....[66]....
        /*03ec*/ 	.word	0x0000d270


	//   ....[67]....
        /*03f0*/ 	.word	0x0000d280


	//   ....[68]....
        /*03f4*/ 	.word	0x0000d2a0


	//   ....[69]....
        /*03f8*/ 	.word	0x0000d2c0


	//   ....[70]....
        /*03fc*/ 	.word	0x0000d320


	//   ....[71]....
        /*0400*/ 	.word	0x0000d370


	//   ....[72]....
        /*0404*/ 	.word	0x0000d390


	//   ....[73]....
        /*0408*/ 	.word	0x0000d3d0


	//   ....[74]....
        /*040c*/ 	.word	0x0000d3f0


	//   ....[75]....
        /*0410*/ 	.word	0x0000d410


	//   ....[76]....
        /*0414*/ 	.word	0x0000d6b0


	//   ....[77]....
        /*0418*/ 	.word	0x0000d6c0


	//   ....[78]....
        /*041c*/ 	.word	0x0000d6d0


	//   ....[79]....
        /*0420*/ 	.word	0x0000d6f0


	//   ....[80]....
        /*0424*/ 	.word	0x0000d780


	//   ....[81]....
        /*0428*/ 	.word	0x0000d7b0


	//   ....[82]....
        /*042c*/ 	.word	0x0000d800


	//   ....[83]....
        /*0430*/ 	.word	0x0000d830


	//   ....[84]....
        /*0434*/ 	.word	0x0000d880


	//   ....[85]....
        /*0438*/ 	.word	0x0000d8b0


	//   ....[86]....
        /*043c*/ 	.word	0x0000d900


	//   ....[87]....
        /*0440*/ 	.word	0x0000d930


	//   ....[88]....
        /*0444*/ 	.word	0x0000dd90


	//   ....[89]....
        /*0448*/ 	.word	0x0000ddc0


	//   ....[90]....
        /*044c*/ 	.word	0x0000ddf0


	//   ....[91]....
        /*0450*/ 	.word	0x0000de20


	//   ....[92]....
        /*0454*/ 	.word	0x0000de50


	//   ....[93]....
        /*0458*/ 	.word	0x0000de60


	//   ....[94]....
        /*045c*/ 	.word	0x0000de70


	//   ....[95]....
        /*0460*/ 	.word	0x0000de90


	//   ....[96]....
        /*0464*/ 	.word	0x0000deb0


	//   ....[97]....
        /*0468*/ 	.word	0x0000ded0


	//   ....[98]....
        /*046c*/ 	.word	0x0000e010


	//   ....[99]....
        /*0470*/ 	.word	0x0000e070


	//   ....[100]....
        /*0474*/ 	.word	0x0000e2d0


	//   ....[101]....
        /*0478*/ 	.word	0x0000e840


	//   ....[102]....
        /*047c*/ 	.word	0x0000e930


	//   ....[103]....
        /*0480*/ 	.word	0x0000e9d0


	//   ....[104]....
        /*0484*/ 	.word	0x0000ea30


	//   ....[105]....
        /*0488*/ 	.word	0x0000eb00


	//   ....[106]....
        /*048c*/ 	.word	0x0000eb80


	//   ....[107]....
        /*0490*/ 	.word	0x0000ec50


	//   ....[108]....
        /*0494*/ 	.word	0x0000ecc0


	//   ....[109]....
        /*0498*/ 	.word	0x0000edb0


	//   ....[110]....
        /*049c*/ 	.word	0x0000ee30


	//   ....[111]....
        /*04a0*/ 	.word	0x0000ef00


	//   ....[112]....
        /*04a4*/ 	.word	0x0000ef70


	//   ....[113]....
        /*04a8*/ 	.word	0x0000f050


	//   ....[114]....
        /*04ac*/ 	.word	0x0000f0e0


	//   ....[115]....
        /*04b0*/ 	.word	0x0000f150


	//   ....[116]....
        /*04b4*/ 	.word	0x0000f1f0


	//   ....[117]....
        /*04b8*/ 	.word	0x0000f2c0


	//   ....[118]....
        /*04bc*/ 	.word	0x0000f340


	//   ....[119]....
        /*04c0*/ 	.word	0x0000f420


	//   ....[120]....
        /*04c4*/ 	.word	0x0000f4a0


	//   ....[121]....
        /*04c8*/ 	.word	0x0000f570


	//   ....[122]....
        /*04cc*/ 	.word	0x0000f5f0


	//   ....[123]....
        /*04d0*/ 	.word	0x0000f6d0


	//   ....[124]....
        /*04d4*/ 	.word	0x0000f750


	//   ....[125]....
        /*04d8*/ 	.word	0x0000f820


	//   ....[126]....
        /*04dc*/ 	.word	0x0000f8a0


	//   ....[127]....
        /*04e0*/ 	.word	0x0000f980


	//   ....[128]....
        /*04e4*/ 	.word	0x0000f9f0


	//   ....[129]....
        /*04e8*/ 	.word	0x0000fab0


	//   ....[130]....
        /*04ec*/ 	.word	0x0000fbf0


	//   ....[131]....
        /*04f0*/ 	.word	0x0000fc90


	//   ....[132]....
        /*04f4*/ 	.word	0x0000fd70


	//   ....[133]....
        /*04f8*/ 	.word	0x0000fdc0


	//   ....[134]....
        /*04fc*/ 	.word	0x0000fea0


	//   ....[135]....
        /*0500*/ 	.word	0x0000fef0


	//   ....[136]....
        /*0504*/ 	.word	0x0000fff0


	//   ....[137]....
        /*0508*/ 	.word	0x00010040


	//   ....[138]....
        /*050c*/ 	.word	0x00010140


	//   ....[139]....
        /*0510*/ 	.word	0x00010190


	//   ....[140]....
        /*0514*/ 	.word	0x00010270


	//   ....[141]....
        /*0518*/ 	.word	0x000102c0


	//   ....[142]....
        /*051c*/ 	.word	0x000103b0


	//   ....[143]....
        /*0520*/ 	.word	0x00010440


	//   ....[144]....
        /*0524*/ 	.word	0x000104a0


	//   ....[145]....
        /*0528*/ 	.word	0x00010580


	//   ....[146]....
        /*052c*/ 	.word	0x00010620


	//   ....[147]....
        /*0530*/ 	.word	0x000106e0


	//   ....[148]....
        /*0534*/ 	.word	0x00010780


	//   ....[149]....
        /*0538*/ 	.word	0x00010840


	//   ....[150]....
        /*053c*/ 	.word	0x000108e0


	//   ....[151]....
        /*0540*/ 	.word	0x000109a0


	//   ....[152]....
        /*0544*/ 	.word	0x00010a40


	//   ....[153]....
        /*0548*/ 	.word	0x00010b00


	//   ....[154]....
        /*054c*/ 	.word	0x00010c20


	//   ....[155]....
        /*0550*/ 	.word	0x00010cc0


	//   ....[156]....
        /*0554*/ 	.word	0x00010d70


	//   ....[157]....
        /*0558*/ 	.word	0x00010e40


	//   ....[158]....
        /*055c*/ 	.word	0x00010eb0


	//   ....[159]....
        /*0560*/ 	.word	0x00010f80


	//   ....[160]....
        /*0564*/ 	.word	0x00010ff0


	//   ....[161]....
        /*0568*/ 	.word	0x000110e0


	//   ....[162]....
        /*056c*/ 	.word	0x00011150


	//   ....[163]....
        /*0570*/ 	.word	0x00011230


	//   ....[164]....
        /*0574*/ 	.word	0x000112a0


	//   ....[165]....
        /*0578*/ 	.word	0x00011360


	//   ....[166]....
        /*057c*/ 	.word	0x00011440


	//----- nvinfo : EIATTR_REG_RECONFIG
	.align		4
.L_504:
        /*0580*/ 	.byte	0x01, 0x54
	.zero		2


	//----- nvinfo : EIATTR_SYSCALL_OFFSETS
	.align		4
        /*0584*/ 	.byte	0x04, 0x46
        /*0586*/ 	.short	(.L_506 - .L_505)


	//   ....[0]....
.L_505:
        /*0588*/ 	.word	0x00001260


	//   ....[1]....
        /*058c*/ 	.word	0x0000b310


	//   ....[2]....
        /*0590*/ 	.word	0x0000b450


	//   ....[3]....
        /*0594*/ 	.word	0x0000b540


	//   ....[4]....
        /*0598*/ 	.word	0x0000c3f0


	//----- nvinfo : EIATTR_MBARRIER_INSTR_OFFSETS
	.align		4
.L_506:
        /*059c*/ 	.byte	0x04, 0x39
        /*059e*/ 	.short	(.L_508 - .L_507)


	//   ....[0]....
.L_507:
        /*05a0*/ 	.word	0x00000170
        /*05a4*/ 	.word	0x000000ff
        /*05a8*/ 	.word	0x0002a800
        /*05ac*/ 	.short	0x0100
        /*05ae*/ 	.byte	0x08
	.zero		1


	//   ....[1]....
        /*05b0*/ 	.word	0x00000180
        /*05b4*/ 	.word	0x000000ff
        /*05b8*/ 	.word	0x0002a820
        /*05bc*/ 	.short	0x0100
        /*05be*/ 	.byte	0x08
	.zero		1


	//   ....[2]....
        /*05c0*/ 	.word	0x00000270
        /*05c4*/ 	.word	0x000000ff
        /*05c8*/ 	.word	0x0002a830
        /*05cc*/ 	.short	0x0100
        /*05ce*/ 	.byte	0x08
	.zero		1


	//   ....[3]....
        /*05d0*/ 	.word	0x00000280
        /*05d4*/ 	.word	0x000000ff
        /*05d8*/ 	.word	0x0002a840
        /*05dc*/ 	.short	0x0100
        /*05de*/ 	.byte	0x08
	.zero		1


	//   ....[4]....
        /*05e0*/ 	.word	0x00000290
        /*05e4*/ 	.word	0x000000ff
        /*05e8*/ 	.word	0x0002a838
        /*05ec*/ 	.short	0x0100
        /*05ee*/ 	.byte	0x08
	.zero		1


	//   ....[5]....
        /*05f0*/ 	.word	0x000002a0
        /*05f4*/ 	.word	0x000000ff
        /*05f8*/ 	.word	0x0002a848
        /*05fc*/ 	.short	0x0100
        /*05fe*/ 	.byte	0x08
	.zero		1


	//   ....[6]....
        /*0600*/ 	.word	0x000003d0
        /*0604*/ 	.word	0x000000ff
        /*0608*/ 	.word	0x0002a850
        /*060c*/ 	.short	0x0100
        /*060e*/ 	.byte	0x08
	.zero		1


	//   ....[7]....
        /*0610*/ 	.word	0x000003e0
        /*0614*/ 	.word	0x000000ff
        /*0618*/ 	.word	0x0002a860
        /*061c*/ 	.short	0x0100
        /*061e*/ 	.byte	0x08
	.zero		1


	//   ....[8]....
        /*0620*/ 	.word	0x000003f0
        /*0624*/ 	.word	0x000000ff
        /*0628*/ 	.word	0x0002a858
        /*062c*/ 	.short	0x0100
        /*062e*/ 	.byte	0x08
	.zero		1


	//   ....[9]....
        /*0630*/ 	.word	0x00000400
        /*0634*/ 	.word	0x000000ff
        /*0638*/ 	.word	0x0002a868
        /*063c*/ 	.short	0x0100
        /*063e*/ 	.byte	0x08
	.zero		1


	//   ....[10]....
        /*0640*/ 	.word	0x000004f0
        /*0644*/ 	.word	0x000000ff
        /*0648*/ 	.word	0x0002a870
        /*064c*/ 	.short	0x0100
        /*064e*/ 	.byte	0x06
	.zero		1


	//   ....[11]....
        /*0650*/ 	.word	0x00000500
        /*0654*/ 	.word	0x000000ff
        /*0658*/ 	.word	0x0002a880
        /*065c*/ 	.short	0x0100
        /*065e*/ 	.byte	0x06
	.zero		1


	//   ....[12]....
        /*0660*/ 	.word	0x00000510
        /*0664*/ 	.word	0x000000ff
        /*0668*/ 	.word	0x0002a878
        /*066c*/ 	.short	0x0100
        /*066e*/ 	.byte	0x06
	.zero		1


	//   ....[13]....
        /*0670*/ 	.word	0x00000520
        /*0674*/ 	.word	0x000000ff
        /*0678*/ 	.word	0x0002a888
        /*067c*/ 	.short	0x0100
        /*067e*/ 	.byte	0x06
	.zero		1


	//   ....[14]....
        /*0680*/ 	.word	0x00000650
        /*0684*/ 	.word	0x000000ff
        /*0688*/ 	.word	0x0002a890
        /*068c*/ 	.short	0x0100
        /*068e*/ 	.byte	0x08
	.zero		1


	//   ....[15]....
        /*0690*/ 	.word	0x00000660
        /*0694*/ 	.word	0x000000ff
        /*0698*/ 	.word	0x0002a8a0
        /*069c*/ 	.short	0x0100
        /*069e*/ 	.byte	0x08
	.zero		1


	//   ....[16]....
        /*06a0*/ 	.word	0x00000670
        /*06a4*/ 	.word	0x000000ff
        /*06a8*/ 	.word	0x0002a898
        /*06ac*/ 	.short	0x0100
        /*06ae*/ 	.byte	0x08
	.zero		1


	//   ....[17]....
        /*06b0*/ 	.word	0x00000680
        /*06b4*/ 	.word	0x000000ff
        /*06b8*/ 	.word	0x0002a8a8
        /*06bc*/ 	.short	0x0100
        /*06be*/ 	.byte	0x08
	.zero		1


	//   ....[18]....
        /*06c0*/ 	.word	0x000007c0
        /*06c4*/ 	.word	0x000000ff
        /*06c8*/ 	.word	0x0002a8b0
        /*06cc*/ 	.short	0x0100
        /*06ce*/ 	.byte	0x08
	.zero		1


	//   ....[19]....
        /*06d0*/ 	.word	0x000007d0
        /*06d4*/ 	.word	0x000000ff
        /*06d8*/ 	.word	0x0002a8c0
        /*06dc*/ 	.short	0x0100
        /*06de*/ 	.byte	0x08
	.zero		1


	//   ....[20]....
        /*06e0*/ 	.word	0x000007e0
        /*06e4*/ 	.word	0x000000ff
        /*06e8*/ 	.word	0x0002a8b8
        /*06ec*/ 	.short	0x0100
        /*06ee*/ 	.byte	0x08
	.zero		1


	//   ....[21]....
        /*06f0*/ 	.word	0x000007f0
        /*06f4*/ 	.word	0x000000ff
        /*06f8*/ 	.word	0x0002a8c8
        /*06fc*/ 	.short	0x0100
        /*06fe*/ 	.byte	0x08
	.zero		1


	//   ....[22]....
        /*0700*/ 	.word	0x00001280
        /*0704*/ 	.word	0x000000ff
        /*0708*/ 	.word	0x0002a800
        /*070c*/ 	.short	0x010a
        /*070e*/ 	.byte	0x27
	.zero		1


	//   ....[23]....
        /*0710*/ 	.word	0x00001300
        /*0714*/ 	.word	0x000000ff
        /*0718*/ 	.word	0x0002a830
        /*071c*/ 	.short	0x010a
        /*071e*/ 	.byte	0x27
	.zero		1


	//   ....[24]....
        /*0720*/ 	.word	0x00001360
        /*0724*/ 	.word	0x000000ff
        /*0728*/ 	.word	0x0002a830
        /*072c*/ 	.short	0x010a
        /*072e*/ 	.byte	0x27
	.zero		1


	//   ....[25]....
        /*0730*/ 	.word	0x00002350
        /*0734*/ 	.word	0x000000ff
        /*0738*/ 	.word	0x00000000
        /*073c*/ 	.short	0x0101
        /*073e*/ 	.byte	0x04
	.zero		1


	//   ....[26]....
        /*0740*/ 	.word	0x00003b60
        /*0744*/ 	.word	0x000000ff
        /*0748*/ 	.word	0x0002a830
        /*074c*/ 	.short	0x010a
        /*074e*/ 	.byte	0x07
	.zero		1


	//   ....[27]....
        /*0750*/ 	.word	0x00003ba0
        /*0754*/ 	.word	0x000000ff
        /*0758*/ 	.word	0x0002a830
        /*075c*/ 	.short	0x010a
        /*075e*/ 	.byte	0x07
	.zero		1


	//   ....[28]....
        /*0760*/ 	.word	0x000043f0
        /*0764*/ 	.word	0x000000ff
        /*0768*/ 	.word	0x0002a850
        /*076c*/ 	.short	0x010a
        /*076e*/ 	.byte	0x0a
	.zero		1


	//   ....[29]....
        /*0770*/ 	.word	0x00004430
        /*0774*/ 	.word	0x000000ff
        /*0778*/ 	.word	0x0002a850
        /*077c*/ 	.short	0x010a
        /*077e*/ 	.byte	0x0a
	.zero		1


	//   ....[30]....
        /*0780*/ 	.word	0x00004d20
        /*0784*/ 	.word	0x000000ff
        /*0788*/ 	.word	0x00000000
        /*078c*/ 	.short	0x0101
        /*078e*/ 	.byte	0x07
	.zero		1


	//   ....[31]....
        /*0790*/ 	.word	0x00006230
        /*0794*/ 	.word	0x000000ff
        /*0798*/ 	.word	0x00000000
        /*079c*/ 	.short	0x0101
        /*079e*/ 	.byte	0x0a
	.zero		1


	//   ....[32]....
        /*07a0*/ 	.word	0x00006490
        /*07a4*/ 	.word	0x000000ff
        /*07a8*/ 	.word	0x0002a830
        /*07ac*/ 	.short	0x010a
        /*07ae*/ 	.byte	0x26
	.zero		1


	//   ....[33]....
        /*07b0*/ 	.word	0x000064d0
        /*07b4*/ 	.word	0x000000ff
        /*07b8*/ 	.word	0x0002a830
        /*07bc*/ 	.short	0x010a
        /*07be*/ 	.byte	0x26
	.zero		1


	//   ....[34]....
        /*07c0*/ 	.word	0x00006d20
        /*07c4*/ 	.word	0x000000ff
        /*07c8*/ 	.word	0x0002a850
        /*07cc*/ 	.short	0x010a
        /*07ce*/ 	.byte	0x05
	.zero		1


	//   ....[35]....
        /*07d0*/ 	.word	0x00006d60
        /*07d4*/ 	.word	0x000000ff
        /*07d8*/ 	.word	0x0002a850
        /*07dc*/ 	.short	0x010a
        /*07de*/ 	.byte	0x05
	.zero		1


	//   ....[36]....
        /*07e0*/ 	.word	0x000073c0
        /*07e4*/ 	.word	0x000000ff
        /*07e8*/ 	.word	0x00000000
        /*07ec*/ 	.short	0x0101
        /*07ee*/ 	.byte	0x26
	.zero		1


	//   ....[37]....
        /*07f0*/ 	.word	0x000083d0
        /*07f4*/ 	.word	0x000000ff
        /*07f8*/ 	.word	0x00000000
        /*07fc*/ 	.short	0x0101
        /*07fe*/ 	.byte	0x05
	.zero		1


	//   ....[38]....
        /*0800*/ 	.word	0x00008990
        /*0804*/ 	.word	0x000000ff
        /*0808*/ 	.word	0x0002a850
        /*080c*/ 	.short	0x010a
        /*080e*/ 	.byte	0x05
	.zero		1


	//   ....[39]....
        /*0810*/ 	.word	0x000089d0
        /*0814*/ 	.word	0x000000ff
        /*0818*/ 	.word	0x0002a850
        /*081c*/ 	.short	0x010a
        /*081e*/ 	.byte	0x05
	.zero		1


	//   ....[40]....
        /*0820*/ 	.word	0x00008ea0
        /*0824*/ 	.word	0x000000ff
        /*0828*/ 	.word	0x00000000
        /*082c*/ 	.short	0x0101
        /*082e*/ 	.byte	0x04
	.zero		1


	//   ....[41]....
        /*0830*/ 	.word	0x00009a70
        /*0834*/ 	.word	0x000000ff
        /*0838*/ 	.word	0x00000000
        /*083c*/ 	.short	0x0101
        /*083e*/ 	.byte	0x04
	.zero		1


	//   ....[42]....
        /*0840*/ 	.word	0x0000bbb0
        /*0844*/ 	.word	0x000000ff
        /*0848*/ 	.word	0x0002a840
        /*084c*/ 	.short	0x010a
        /*084e*/ 	.byte	0x2e
	.zero		1


	//   ....[43]....
        /*0850*/ 	.word	0x0000c1b0
        /*0854*/ 	.word	0x000000ff
        /*0858*/ 	.word	0x0002a830
        /*085c*/ 	.short	0x0107
        /*085e*/ 	.byte	0x2e
	.zero		1


	//   ....[44]....
        /*0860*/ 	.word	0x0000c220
        /*0864*/ 	.word	0x000000ff
        /*0868*/ 	.word	0x0002a830
        /*086c*/ 	.short	0x0101
        /*086e*/ 	.byte	0x2e
	.zero		1


	//   ....[45]....
        /*0870*/ 	.word	0x0000cc40
        /*0874*/ 	.word	0x000000ff
        /*0878*/ 	.word	0x0002a800
        /*087c*/ 	.short	0x0107
        /*087e*/ 	.byte	0x2e
	.zero		1


	//   ....[46]....
        /*0880*/ 	.word	0x0000cca0
        /*0884*/ 	.word	0x000000ff
        /*0888*/ 	.word	0x0002a800
        /*088c*/ 	.short	0x0101
        /*088e*/ 	.byte	0x2e
	.zero		1


	//   ....[47]....
        /*0890*/ 	.word	0x0000ccb0
        /*0894*/ 	.word	0x000000ff
        /*0898*/ 	.word	0x0002a820
        /*089c*/ 	.short	0x010a
        /*089e*/ 	.byte	0x2e
	.zero		1


	//   ....[48]....
        /*08a0*/ 	.word	0x0000d020
        /*08a4*/ 	.word	0x0000001a
        /*08a8*/ 	.word	0x0002a840
        /*08ac*/ 	.short	0x010a
        /*08ae*/ 	.byte	0x3f
	.zero		1


	//   ....[49]....
        /*08b0*/ 	.word	0x0000d530
        /*08b4*/ 	.word	0x0000001a
        /*08b8*/ 	.word	0x0002a830
        /*08bc*/ 	.short	0x0107
        /*08be*/ 	.byte	0x3f
	.zero		1


	//   ....[50]....
        /*08c0*/ 	.word	0x0000d5e0
        /*08c4*/ 	.word	0x0000001a
        /*08c8*/ 	.word	0x0002a830
        /*08cc*/ 	.short	0x0101
        /*08ce*/ 	.byte	0x3f
	.zero		1


	//   ....[51]....
        /*08d0*/ 	.word	0x0000d640
        /*08d4*/ 	.word	0x00000000
        /*08d8*/ 	.word	0x0002a860
        /*08dc*/ 	.short	0x010a
        /*08de*/ 	.byte	0x3f
	.zero		1


	//   ....[52]....
        /*08e0*/ 	.word	0x0000daa0
        /*08e4*/ 	.word	0x00000000
        /*08e8*/ 	.word	0x0002a850
        /*08ec*/ 	.short	0x0107
        /*08ee*/ 	.byte	0x3f
	.zero		1


	//   ....[53]....
        /*08f0*/ 	.word	0x0000dba0
        /*08f4*/ 	.word	0x00000000
        /*08f8*/ 	.word	0x0002a850
        /*08fc*/ 	.short	0x0101
        /*08fe*/ 	.byte	0x3f
	.zero		1


	//   ....[54]....
        /*0900*/ 	.word	0x0000dd20
        /*0904*/ 	.word	0x00000000
        /*0908*/ 	.word	0x0002a860
        /*090c*/ 	.short	0x010a
        /*090e*/ 	.byte	0x3f
	.zero		1


	//   ....[55]....
        /*0910*/ 	.word	0x0000e140
        /*0914*/ 	.word	0x00000000
        /*0918*/ 	.word	0x0002a850
        /*091c*/ 	.short	0x0107
        /*091e*/ 	.byte	0x3f
	.zero		1


	//   ....[56]....
        /*0920*/ 	.word	0x0000e1f0
        /*0924*/ 	.word	0x00000000
        /*0928*/ 	.word	0x0002a850
        /*092c*/ 	.short	0x0101
        /*092e*/ 	.byte	0x3f
	.zero		1


	//   ....[57]....
        /*0930*/ 	.word	0x0000e290
        /*0934*/ 	.word	0x00000005
        /*0938*/ 	.word	0x0002a820
        /*093c*/ 	.short	0x010a
        /*093e*/ 	.byte	0x3f
	.zero		1


	//   ....[58]....
        /*0940*/ 	.word	0x0000e3d0
        /*0944*/ 	.word	0x00000006
        /*0948*/ 	.word	0x0002a840
        /*094c*/ 	.short	0x010a
        /*094e*/ 	.byte	0x3f
	.zero		1


	//   ....[59]....
        /*0950*/ 	.word	0x0000e470
        /*0954*/ 	.word	0x00000005
        /*0958*/ 	.word	0x0002a840
        /*095c*/ 	.short	0x010a
        /*095e*/ 	.byte	0x3f
	.zero		1


	//   ....[60]....
        /*0960*/ 	.word	0x0000e4b0
        /*0964*/ 	.word	0x00000006
        /*0968*/ 	.word	0x0002a860
        /*096c*/ 	.short	0x010a
        /*096e*/ 	.byte	0x3f
	.zero		1


	//   ....[61]....
        /*0970*/ 	.word	0x0000e4f0
        /*0974*/ 	.word	0x00000005
        /*0978*/ 	.word	0x0002a860
        /*097c*/ 	.short	0x010a
        /*097e*/ 	.byte	0x3f
	.zero		1


	//   ....[62]....
        /*0980*/ 	.word	0x0000e560
        /*0984*/ 	.word	0x00000003
        /*0988*/ 	.word	0x0002a800
        /*098c*/ 	.short	0x010a
        /*098e*/ 	.byte	0x3f
	.zero		1


	//   ....[63]....
        /*0990*/ 	.word	0x0000e5c0
        /*0994*/ 	.word	0x00000003
        /*0998*/ 	.word	0x0002a830
        /*099c*/ 	.short	0x010a
        /*099e*/ 	.byte	0x3f
	.zero		1


	//   ....[64]....
        /*09a0*/ 	.word	0x0000e620
        /*09a4*/ 	.word	0x0000000c
        /*09a8*/ 	.word	0x0002a830
        /*09ac*/ 	.short	0x010a
        /*09ae*/ 	.byte	0x3f
	.zero		1


	//   ....[65]....
        /*09b0*/ 	.word	0x0000e680
        /*09b4*/ 	.word	0x00000006
        /*09b8*/ 	.word	0x0002a850
        /*09bc*/ 	.short	0x010a
        /*09be*/ 	.byte	0x3f
	.zero		1


	//   ....[66]....
        /*09c0*/ 	.word	0x0000e6e0
        /*09c4*/ 	.word	0x0000000c
        /*09c8*/ 	.word	0x0002a830
        /*09cc*/ 	.short	0x010a
        /*09ce*/ 	.byte	0x3f
	.zero		1


	//   ....[67]....
        /*09d0*/ 	.word	0x0000e740
        /*09d4*/ 	.word	0x00000006
        /*09d8*/ 	.word	0x0002a850
        /*09dc*/ 	.short	0x010a
        /*09de*/ 	.byte	0x3f
	.zero		1


	//   ....[68]....
        /*09e0*/ 	.word	0x0000e7a0
        /*09e4*/ 	.word	0x00000005
        /*09e8*/ 	.word	0x0002a850
        /*09ec*/ 	.short	0x010a
        /*09ee*/ 	.byte	0x3f
	.zero		1


	//   ....[69]....
        /*09f0*/ 	.word	0x0000e880
        /*09f4*/ 	.word	0x00000005
        /*09f8*/ 	.word	0x0002a840
        /*09fc*/ 	.short	0x010a
        /*09fe*/ 	.byte	0x3f
	.zero		1


	//   ....[70]....
        /*0a00*/ 	.word	0x0000faf0
        /*0a04*/ 	.word	0x00000003
        /*0a08*/ 	.word	0x0002a820
        /*0a0c*/ 	.short	0x010a
        /*0a0e*/ 	.byte	0x3f
	.zero		1


	//   ....[71]....
        /*0a10*/ 	.word	0x0000fb40
        /*0a14*/ 	.word	0x0000001a
        /*0a18*/ 	.word	0x0002a840
        /*0a1c*/ 	.short	0x010a
        /*0a1e*/ 	.byte	0x3f
	.zero		1


	//   ....[72]....
        /*0a20*/ 	.word	0x00010300
        /*0a24*/ 	.word	0x00000000
        /*0a28*/ 	.word	0x0002a860
        /*0a2c*/ 	.short	0x010a
        /*0a2e*/ 	.byte	0x3f
	.zero		1


	//   ....[73]....
        /*0a30*/ 	.word	0x00010b70
        /*0a34*/ 	.word	0x00000000
        /*0a38*/ 	.word	0x0002a860
        /*0a3c*/ 	.short	0x010a
        /*0a3e*/ 	.byte	0x3f
	.zero		1


	//   ....[74]....
        /*0a40*/ 	.word	0x00011390
        /*0a44*/ 	.word	0x00000005
        /*0a48*/ 	.word	0x0002a820
        /*0a4c*/ 	.short	0x010a
        /*0a4e*/ 	.byte	0x3f
	.zero		1


	//   ....[75]....
        /*0a50*/ 	.word	0x00011500
        /*0a54*/ 	.word	0x00000006
        /*0a58*/ 	.word	0x0002a840
        /*0a5c*/ 	.short	0x010a
        /*0a5e*/ 	.byte	0x3f
	.zero		1


	//   ....[76]....
        /*0a60*/ 	.word	0x00011550
        /*0a64*/ 	.word	0x00000005
        /*0a68*/ 	.word	0x0002a840
        /*0a6c*/ 	.short	0x010a
        /*0a6e*/ 	.byte	0x3f
	.zero		1


	//   ....[77]....
        /*0a70*/ 	.word	0x000115a0
        /*0a74*/ 	.word	0x00000006
        /*0a78*/ 	.word	0x0002a860
        /*0a7c*/ 	.short	0x010a
        /*0a7e*/ 	.byte	0x3f
	.zero		1


	//----- nvinfo : EIATTR_NUM_MBARRIERS
	.align		4
.L_508:
        /*0a80*/ 	.byte	0x03, 0x38
        /*0a82*/ 	.short	0x0016


	//----- nvinfo : EIATTR_EXIT_INSTR_OFFSETS
	.align		4
        /*0a84*/ 	.byte	0x04, 0x1c
        /*0a86*/ 	.short	(.L_510 - .L_509)


	//   ....[0]....
.L_509:
        /*0a88*/ 	.word	0x0000e540


	//----- nvinfo : EIATTR_MAX_THREADS
	.align		4
.L_510:
        /*0a8c*/ 	.byte	0x04, 0x05
        /*0a8e*/ 	.short	(.L_512 - .L_511)
.L_511:
        /*0a90*/ 	.word	0x00000180
        /*0a94*/ 	.word	0x00000001
        /*0a98*/ 	.word	0x00000001


	//----- nvinfo : EIATTR_CRS_STACK_SIZE
	.align		4
.L_512:
        /*0a9c*/ 	.byte	0x04, 0x1e
        /*0a9e*/ 	.short	(.L_514 - .L_513)
.L_513:
        /*0aa0*/ 	.word	0x00000000


	//----- nvinfo : EIATTR_CBANK_PARAM_SIZE
	.align		4
.L_514:
        /*0aa4*/ 	.byte	0x03, 0x19
        /*0aa6*/ 	.short	0x0a70


	//----- nvinfo : EIATTR_PARAM_CBANK
	.align		4
        /*0aa8*/ 	.byte	0x04, 0x0a
        /*0aaa*/ 	.short	(.L_516 - .L_515)
	.align		4
.L_515:
        /*0aac*/ 	.word	index@(.nv.constant0._ZN7cutlass13device_kernelIN5flash11enable_sm90INS1_16FlashAttnFwdSm90INS1_25CollectiveMainloopFwdSm90ILi2EN4cute5tupleIJNS5_1CILi1EEES8_S8_EEENS6_IJNS7_ILi128EEENS7_ILi96EEENS7_ILi192EEEEEELi128ENS_6half_tEfNS_4arch4Sm90ELb1ELb0ELb1ELb0ELb1ELb0ELb0ELb1ELb1ELb1ELb1ELb0EEENS1_21CollectiveEpilogueFwdINS6_IJSA_SA_SB_EEES9_SE_SG_Li256ELb0ELb1ELb1ELb0EEENS1_19SingleTileSchedulerILb0ELb1ELb1ELi128EEEEEEEEEvNT_6ParamsE)
        /*0ab0*/ 	.short	0x0210
        /*0ab2*/ 	.short	0x0a70


	//----- nvinfo : EIATTR_SW_WAR
	.align		4
.L_516:
        /*0ab4*/ 	.byte	0x04, 0x36
        /*0ab6*/ 	.short	(.L_518 - .L_517)
.L_517:
        /*0ab8*/ 	.word	0x00000008
.L_518:


//--------------------- .nv.info._ZN7cutlass13device_kernelIN5flash11enable_sm90INS1_16FlashAttnFwdSm90INS1_25CollectiveMainloopFwdSm90ILi2EN4cute5tupleIJNS5_1CILi1EEES8_S8_EEENS6_IJNS7_ILi128EEENS7_ILi96EEENS7_ILi192EEEEEELi128ENS_6half_tEfNS_4arch4Sm90ELb1ELb0ELb1ELb1ELb1ELb0ELb0ELb1ELb1ELb1ELb1ELb0EEENS1_21CollectiveEpilogueFwdINS6_IJSA_SA_SB_EEES9_SE_SG_Li256ELb1ELb1ELb1ELb0EEENS1_36VarlenDynamicPersistentTileSchedulerILi128ELi96ELi256ELi128ELb1ELb1ELb1ELb1ELb1ELb1EEEEEEEEEvNT_6ParamsE --------------------------
	.section	.nv.info._ZN7cutlass13device_kernelIN5flash11enable_sm90INS1_16FlashAttnFwdSm90INS1_25CollectiveMainloopFwdSm90ILi2EN4cute5tupleIJNS5_1CILi1EEES8_S8_EEENS6_IJNS7_ILi128EEENS7_ILi96EEENS7_ILi192EEEEEELi128ENS_6half_tEfNS_4arch4Sm90ELb1ELb0ELb1ELb1ELb1ELb0ELb0ELb1ELb1ELb1ELb1ELb0EEENS1_21CollectiveEpilogueFwdINS6_IJSA_SA_SB_EEES9_SE_SG_Li256ELb1ELb1ELb1ELb0EEENS1_36VarlenDynamicPersistentTileSchedulerILi128ELi96ELi256ELi128ELb1ELb1ELb1ELb1ELb1ELb1EEEEEEEEEvNT_6ParamsE,"",@"SHT_CUDA_INFO"
	.sectionflags	@""
	.align	4


	//----- nvinfo : EIATTR_CUDA_API_VERSION
	.align		4
        /*0000*/ 	.byte	0x04, 0x37
        /*0002*/ 	.short	(.L_520 - .L_519)
.L_519:
        /*0004*/ 	.word	0x00000082


	//----- nvinfo : EIATTR_KPARAM_INFO
	.align		4
.L_520:
        /*0008*/ 	.byte	0x04, 0x17
        /*000a*/ 	.short	(.L_522 - .L_521)
.L_521:
        /*000c*/ 	.word	0x00000000
        /*0010*/ 	.short	0x0000
        /*0012*/ 	.short	0x0070
        /*0014*/ 	.byte	0x00, 0xf0, 0x01, 0x2a


	//----- nvinfo : EIATTR_SPARSE_MMA_MASK
	.align		4
.L_522:
        /*0018*/ 	.byte	0x03, 0x50
        /*001a*/ 	.short	0x0000


	//----- nvinfo : EIATTR_MAXREG_COUNT
	.align		4
        /*001c*/ 	.byte	0x03, 0x1b
        /*001e*/ 	.short	0x00a8


	//----- nvinfo : EIATTR_NUM_BARRIERS
	.align		4
        /*0020*/ 	.byte	0x02, 0x4c
        /*0022*/ 	.byte	0x09
	.zero		1


	//----- nvinfo : EIATTR_EXTERNS
	.align		4
        /*0024*/ 	.byte	0x04, 0x0f
        /*0026*/ 	.short	(.L_524 - .L_523)


	//   ....[0]....
	.align		4
.L_523:
        /*0028*/ 	.word	index@(__assertfail)


	//----- nvinfo : EIATTR_ANNOTATIONS
	.align		4
.L_524:
        /*002c*/ 	.byte	0x04, 0x55
        /*002e*/ 	.short	(.L_526 - .L_525)


	//   ....[0]....
.L_525:
        /* <DEDUP_REMOVED lines=13> */


	//----- nvinfo : EIATTR_MERCURY_ISA_VERSION
	.align		4
.L_526:
        /*00f0*/ 	.byte	0x03, 0x5f
        /*00f2*/ 	.short	0x0101


	//----- nvinfo : EIATTR_UNUSED_LOAD_BYTE_OFFSET
	.align		4
        /*00f4*/ 	.byte	0x04, 0x44
        /*00f6*/ 	.short	(.L_528 - .L_527)


	//   ....[0]....
.L_527:
        /*00f8*/ 	.word	0x00000950
        /*00fc*/ 	.word	0x0000fff0


	//   ....[1]....
        /*0100*/ 	.word	0x00009fb0
        /*0104*/ 	.word	0x0000fff0


	//----- nvinfo : EIATTR_INT_WARP_WIDE_INSTR_OFFSETS
	.align		4
.L_528:
        /*0108*/ 	.byte	0x04, 0x31
        /*010a*/ 	.short	(.L_530 - .L_529)


	//   ....[0]....
.L_529:
        /*010c*/ 	.word	0x000000c0


	//   ....[1]....
        /*0110*/ 	.word	0x000000d0


	//   ....[2]....
        /*0114*/ 	.word	0x00000170


	//   ....[3]....
        /*0118*/ 	.word	0x0000e900


	//   ....[4]....
        /*011c*/ 	.word	0x0000e990


	//   ....[5]....
        /*0120*/ 	.word	0x000117d0


	//   ....[6]....
        /*0124*/ 	.word	0x00011860


	//----- nvinfo : EIATTR_COOP_GROUP_MASK_REGIDS
	.align		4
.L_530:
        /*0128*/ 	.byte	0x04, 0x29
        /*012a*/ 	.short	(.L_532 - .L_531)


	//   ....[0]....
.L_531:
        /*012c*/ 	.word	0xffffffff


	//   ....[1]....
        /*0130*/ 	.word	0xffffffff


	//   ....[2]....
        /*0134*/ 	.word	0xffffffff


	//   ....[3]....
        /*0138*/ 	.word	0xffffffff


	//   ....[4]....
        /*013c*/ 	.word	0xffffffff


	//   ....[5]....
        /*0140*/ 	.word	0xffffffff


	//   ....[6]....
        /*0144*/ 	.word	0xffffffff


	//   ....[7]....
        /*0148*/ 	.word	0xffffffff


	//   ....[8]....
        /*014c*/ 	.word	0xffffffff


	//   ....[9]....
        /*0150*/ 	.word	0xffffffff


	//   ....[10]....
        /*0154*/ 	.word	0xffffffff


	//   ....[11]....
        /*0158*/ 	.word	0xffffffff


	//   ....[12]....
        /*015c*/ 	.word	0xffffffff


	//   ....[13]....
        /*0160*/ 	.word	0xffffffff


	//   ....[14]....
        /*0164*/ 	.word	0xffffffff


	//   ....[15]....
        /*0168*/ 	.word	0xffffffff


	//   ....[16]....
        /*016c*/ 	.word	0xffffffff


	//   ....[17]....
        /*0170*/ 	.word	0xffffffff


	//   ....[18]....
        /*0174*/ 	.word	0xffffffff


	//   ....[19]....
        /*0178*/ 	.word	0xffffffff


	//   ....[20]....
        /*017c*/ 	.word	0xffffffff


	//   ....[21]....
        /*0180*/ 	.word	0xffffffff


	//   ....[22]....
        /*0184*/ 	.word	0xffffffff


	//   ....[23]....
        /*0188*/ 	.word	0xffffffff


	//   ....[24]....
        /*018c*/ 	.word	0xffffffff


	//   ....[25]....
        /*0190*/ 	.word	0xffffffff


	//   ....[26]....
        /*0194*/ 	.word	0xffffffff


	//   ....[27]....
        /*0198*/ 	.word	0xffffffff


	//   ....[28]....
        /*019c*/ 	.word	0xffffffff


	//   ....[29]....
        /*01a0*/ 	.word	0xffffffff


	//   ....[30]....
        /*01a4*/ 	.word	0xffffffff


	//   ....[31]....
        /*01a8*/ 	.word	0xffffffff


	//   ....[32]....
        /*01ac*/ 	.word	0xffffffff


	//   ....[33]....
        /*01b0*/ 	.word	0xffffffff


	//   ....[34]....
        /*01b4*/ 	.word	0xffffffff


	//   ....[35]....
        /*01b8*/ 	.word	0xffffffff


	//   ....[36]....
        /*01bc*/ 	.word	0xffffffff


	//   ....[37]....
        /*01c0*/ 	.word	0xffffffff


	//   ....[38]....
        /*01c4*/ 	.word	0xffffffff


	//   ....[39]....
        /*01c8*/ 	.word	0xffffffff


	//   ....[40]....
        /*01cc*/ 	.word	0xffffffff


	//   ....[41]....
        /*01d0*/ 	.word	0xffffffff


	//   ....[42]....
        /*01d4*/ 	.word	0xffffffff


	//   ....[43]....
        /*01d8*/ 	.word	0xffffffff


	//   ....[44]....
        /*01dc*/ 	.word	0xffffffff


	//   ....[45]....
        /*01e0*/ 	.word	0xffffffff


	//   ....[46]....
        /*01e4*/ 	.word	0xffffffff


	//   ....[47]....
        /*01e8*/ 	.word	0xffffffff


	//   ....[48]....
        /*01ec*/ 	.word	0xffffffff


	//   ....[49]....
        /*01f0*/ 	.word	0xffffffff


	//   ....[50]....
        /*01f4*/ 	.word	0xffffffff


	//   ....[51]....
        /*01f8*/ 	.word	0xffffffff


	//   ....[52]....
        /*01fc*/ 	.word	0xffffffff


	//   ....[53]....
        /*0200*/ 	.word	0xffffffff


	//   ....[54]....
        /*0204*/ 	.word	0xffffffff


	//   ....[55]....
        /*0208*/ 	.word	0xffffffff


	//   ....[56]....
        /*020c*/ 	.word	0xffffffff


	//   ....[57]....
        /*0210*/ 	.word	0xffffffff


	//   ....[58]....
        /*0214*/ 	.word	0xffffffff


	//   ....[59]....
        /*0218*/ 	.word	0xffffffff


	//   ....[60]....
        /*021c*/ 	.word	0xffffffff


	//   ....[61]....
        /*0220*/ 	.word	0xffffffff


	//   ....[62]....
        /*0224*/ 	.word	0xffffffff


	//   ....[63]....
        /*0228*/ 	.word	0xffffffff


	//   ....[64]....
        /*022c*/ 	.word	0xffffffff


	//   ....[65]....
        /*0230*/ 	.word	0xffffffff


	//   ....[66]....
        /*0234*/ 	.word	0xffffffff


	//   ....[67]....
        /*0238*/ 	.word	0xffffffff


	//   ....[68]....
        /*023c*/ 	.word	0xffffffff


	//   ....[69]....
        /*0240*/ 	.word	0xffffffff


	//   ....[70]....
        /*0244*/ 	.word	0xffffffff


	//   ....[71]....
        /*0248*/ 	.word	0xffffffff


	//   ....[72]....
        /*024c*/ 	.word	0xffffffff


	//   ....[73]....
        /*0250*/ 	.word	0xffffffff


	//   ....[74]....
        /*0254*/ 	.word	0xffffffff


	//   ....[75]....
        /*0258*/ 	.word	0xffffffff


	//   ....[76]....
        /*025c*/ 	.word	0xffffffff


	//   ....[77]....
        /*0260*/ 	.word	0xffffffff


	//   ....[78]....
        /*0264*/ 	.word	0xffffffff


	//   ....[79]....
        /*0268*/ 	.word	0xffffffff


	//   ....[80]....
        /*026c*/ 	.word	0xffffffff


	//   ....[81]....
        /*0270*/ 	.word	0xffffffff


	//   ....[82]....
        /*0274*/ 	.word	0xffffffff


	//   ....[83]....
        /*0278*/ 	.word	0xffffffff


	//   ....[84]....
        /*027c*/ 	.word	0xffffffff


	//   ....[85]....
        /*0280*/ 	.word	0xffffffff


	//   ....[86]....
        /*0284*/ 	.word	0xffffffff


	//   ....[87]....
        /*0288*/ 	.word	0xffffffff


	//   ....[88]....
        /*028c*/ 	.word	0xffffffff


	//   ....[89]....
        /*0290*/ 	.word	0xffffffff


	//   ....[90]....
        /*0294*/ 	.word	0xffffffff


	//   ....[91]....
        /*0298*/ 	.word	0xffffffff


	//   ....[92]....
        /*029c*/ 	.word	0xffffffff


	//   ....[93]....
        /*02a0*/ 	.word	0xffffffff


	//   ....[94]....
        /*02a4*/ 	.word	0xffffffff


	//   ....[95]....
        /*02a8*/ 	.word	0xffffffff


	//   ....[96]....
        /*02ac*/ 	.word	0xffffffff


	//   ....[97]....
        /*02b0*/ 	.word	0xffffffff


	//   ....[98]....
        /*02b4*/ 	.word	0xffffffff


	//   ....[99]....
        /*02b8*/ 	.word	0xffffffff


	//   ....[100]....
        /*02bc*/ 	.word	0xffffffff


	//   ....[101]....
        /*02c0*/ 	.word	0xffffffff


	//   ....[102]....
        /*02c4*/ 	.word	0xffffffff


	//   ....[103]....
        /*02c8*/ 	.word	0xffffffff


	//   ....[104]....
        /*02cc*/ 	.word	0xffffffff


	//   ....[105]....
        /*02d0*/ 	.word	0xffffffff


	//   ....[106]....
        /*02d4*/ 	.word	0xffffffff


	//   ....[107]....
        /*02d8*/ 	.word	0xffffffff


	//   ....[108]....
        /*02dc*/ 	.word	0xffffffff


	//   ....[109]....
        /*02e0*/ 	.word	0xffffffff


	//   ....[110]....
        /*02e4*/ 	.word	0xffffffff


	//   ....[111]....
        /*02e8*/ 	.word	0xffffffff


	//   ....[112]....
        /*02ec*/ 	.word	0xffffffff


	//   ....[113]....
        /*02f0*/ 	.word	0xffffffff


	//   ....[114]....
        /*02f4*/ 	.word	0xffffffff


	//   ....[115]....
        /*02f8*/ 	.word	0xffffffff


	//   ....[116]....
        /*02fc*/ 	.word	0xffffffff


	//   ....[117]....
        /*0300*/ 	.word	0xffffffff


	//   ....[118]....
        /*0304*/ 	.word	0xffffffff


	//   ....[119]....
        /*0308*/ 	.word	0xffffffff


	//   ....[120]....
        /*030c*/ 	.word	0xffffffff


	//   ....[121]....
        /*0310*/ 	.word	0xffffffff


	//   ....[122]....
        /*0314*/ 	.word	0xffffffff


	//   ....[123]....
        /*0318*/ 	.word	0xffffffff


	//   ....[124]....
        /*031c*/ 	.word	0xffffffff


	//   ....[125]....
        /*0320*/ 	.word	0xffffffff


	//   ....[126]....
        /*0324*/ 	.word	0xffffffff


	//   ....[127]....
        /*0328*/ 	.word	0xffffffff


	//   ....[128]....
        /*032c*/ 	.word	0xffffffff


	//   ....[129]....
        /*0330*/ 	.word	0xffffffff


	//   ....[130]....
        /*0334*/ 	.word	0xffffffff


	//   ....[131]....
        /*0338*/ 	.word	0xffffffff


	//   ....[132]....
        /*033c*/ 	.word	0xffffffff


	//   ....[133]....
        /*0340*/ 	.word	0xffffffff


	//   ....[134]....
        /*0344*/ 	.word	0xffffffff


	//   ....[135]....
        /*0348*/ 	.word	0xffffffff


	//   ....[136]....
        /*034c*/ 	.word	0xffffffff


	//   ....[137]....
        /*0350*/ 	.word	0xffffffff


	//   ....[138]....
        /*0354*/ 	.word	0xffffffff


	//   ....[139]....
        /*0358*/ 	.word	0xffffffff


	//   ....[140]....
        /*035c*/ 	.word	0xffffffff


	//   ....[141]....
        /*0360*/ 	.word	0xffffffff


	//   ....[142]....
        /*0364*/ 	.word	0xffffffff


	//   ....[143]....
        /*0368*/ 	.word	0xffffffff


	//   ....[144]....
        /*036c*/ 	.word	0xffffffff


	//   ....[145]....
        /*0370*/ 	.word	0xffffffff


	//   ....[146]....
        /*0374*/ 	.word	0xffffffff


	//   ....[147]....
        /*0378*/ 	.word	0xffffffff


	//   ....[148]....
        /*037c*/ 	.word	0xffffffff


	//   ....[149]....
        /*0380*/ 	.word	0xffffffff


	//   ....[150]....
        /*0384*/ 	.word	0xffffffff


	//   ....[151]....
        /*0388*/ 	.word	0x0500000f


	//   ....[152]....
        /*038c*/ 	.word	0x0500000f


	//   ....[153]....
        /*0390*/ 	.word	0x0500000f


	//   ....[154]....
        /*0394*/ 	.word	0x0500000f


	//   ....[155]....
        /*0398*/ 	.word	0x0500000f


	//   ....[156]....
        /*039c*/ 	.word	0x0500000f


	//   ....[157]....
        /*03a0*/ 	.word	0x0500000f


	//   ....[158]....
        /*03a4*/ 	.word	0x0500000f


	//   ....[159]....
        /*03a8*/ 	.word	0x0500000f


	//   ....[160]....
        /*03ac*/ 	.word	0x0500000f


	//   ....[161]....
        /*03b0*/ 	.word	0x0500000f


	//   ....[162]....
        /*03b4*/ 	.word	0x0500000f


	//   ....[163]....
        /*03b8*/ 	.word	0x0500000f


	//   ....[164]....
        /*03bc*/ 	.word	0x0500000f


	//   ....[165]....
        /*03c0*/ 	.word	0x0500000f


	//   ....[166]....
        /*03c4*/ 	.word	0x0500000f


	//   ....[167]....
        /*03c8*/ 	.word	0x0500000f


	//   ....[168]....
        /*03cc*/ 	.word	0x0500000f


	//   ....[169]....
        /*03d0*/ 	.word	0x0500000f


	//   ....[170]....
        /*03d4*/ 	.word	0x0500000f


	//   ....[171]....
        /*03d8*/ 	.word	0x0500000f


	//   ....[172]....
        /*03dc*/ 	.word	0x0500000f


	//   ....[173]....
        /*03e0*/ 	.word	0x0500000f


	//   ....[174]....
        /*03e4*/ 	.word	0x0500000f


	//   ....[175]....
        /*03e8*/ 	.word	0x0500000f


	//   ....[176]....
        /*03ec*/ 	.word	0x0500000f


	//   ....[177]....
        /*03f0*/ 	.word	0x0500000f


	//   ....[178]....
        /*03f4*/ 	.word	0x0500000f


	//   ....[179]....
        /*03f8*/ 	.word	0x0500000f


	//   ....[180]....
        /*03fc*/ 	.word	0x0500000f


	//   ....[181]....
        /*0400*/ 	.word	0x0500000f


	//   ....[182]....
        /*0404*/ 	.word	0x0500000f


	//   ....[183]....
        /*0408*/ 	.word	0x0500000f


	//   ....[184]....
        /*040c*/ 	.word	0x0500000f


	//   ....[185]....
        /*0410*/ 	.word	0x0500000f


	//   ....[186]....
        /*0414*/ 	.word	0x0500000f


	//   ....[187]....
        /*0418*/ 	.word	0x0500000f


	//   ....[188]....
        /*041c*/ 	.word	0x0500000f


	//   ....[189]....
        /*0420*/ 	.word	0x0500000f


	//   ....[190]....
        /*0424*/ 	.word	0x0500000f


	//   ....[191]....
        /*0428*/ 	.word	0x0500000f


	//   ....[192]....
        /*042c*/ 	.word	0x0500000f


	//   ....[193]....
        /*0430*/ 	.word	0x0500000f


	//   ....[194]....
        /*0434*/ 	.word	0x0500000f


	//   ....[195]....
        /*0438*/ 	.word	0x0500000f


	//   ....[196]....
        /*043c*/ 	.word	0x0500000f


	//   ....[197]....
        /*0440*/ 	.word	0x0500000f


	//   ....[198]....
        /*0444*/ 	.word	0x0500000f


	//   ....[199]....
        /*0448*/ 	.word	0x0500000f


	//   ....[200]....
        /*044c*/ 	.word	0x0500000f


	//   ....[201]....
        /*0450*/ 	.word	0x0500000f


	//   ....[202]....
        /*0454*/ 	.word	0x0500000f


	//   ....[203]....
        /*0458*/ 	.word	0x0500000f


	//   ....[204]....
        /*045c*/ 	.word	0x0500000f


	//   ....[205]....
        /*0460*/ 	.word	0x0500000f


	//   ....[206]....
        /*0464*/ 	.word	0x0500000f


	//   ....[207]....
        /*0468*/ 	.word	0x0500000f


	//   ....[208]....
        /*046c*/ 	.word	0x0500000f


	//   ....[209]....
        /*0470*/ 	.word	0x0500000f


	//   ....[210]....
        /*0474*/ 	.word	0x0500000f


	//   ....[211]....
        /*0478*/ 	.word	0x0500000f


	//   ....[212]....
        /*047c*/ 	.word	0x0500000f


	//   ....[213]....
        /*0480*/ 	.word	0x0500000f


	//   ....[214]....
        /*0484*/ 	.word	0x0500000f


	//   ....[215]....
        /*0488*/ 	.word	0x0500000f


	//   ....[216]....
        /*048c*/ 	.word	0x0500000f


	//   ....[217]....
        /*0490*/ 	.word	0x0500000f


	//   ....[218]....
        /*0494*/ 	.word	0x0500000f


	//   ....[219]....
        /*0498*/ 	.word	0x0500000f


	//   ....[220]....
        /*049c*/ 	.word	0x0500000f


	//   ....[221]....
        /*04a0*/ 	.word	0x0500000f


	//   ....[222]....
        /*04a4*/ 	.word	0x0500000f


	//   ....[223]....
        /*04a8*/ 	.word	0x0500000f


	//   ....[224]....
        /*04ac*/ 	.word	0x0500000f


	//   ....[225]....
        /*04b0*/ 	.word	0x0500000f


	//   ....[226]....
        /*04b4*/ 	.word	0x0500000f


	//   ....[227]....
        /*04b8*/ 	.word	0x0500000f


	//   ....[228]....
        /*04bc*/ 	.word	0x0500000f


	//   ....[229]....
        /*04c0*/ 	.word	0x0500000f


	//   ....[230]....
        /*04c4*/ 	.word	0x0500000f


	//   ....[231]....
        /*04c8*/ 	.word	0x0500000f


	//   ....[232]....
        /*04cc*/ 	.word	0x0500000f


	//   ....[233]....
        /*04d0*/ 	.word	0x0500000f


	//   ....[234]....
        /*04d4*/ 	.word	0x0500000f


	//----- nvinfo : EIATTR_COOP_GROUP_INSTR_OFFSETS
	.align		4
.L_532:
        /*04d8*/ 	.byte	0x04, 0x28
        /*04da*/ 	.short	(.L_534 - .L_533)


	//   ....[0]....
.L_533:
        /*04dc*/ 	.word	0x00000070


	//   ....[1]....
        /*04e0*/ 	.word	0x000000b0


	//   ....[2]....
        /*04e4*/ 	.word	0x000002d0


	//   ....[3]....
        /*04e8*/ 	.word	0x00000430


	//   ....[4]....
        /*04ec*/ 	.word	0x00000550


	//   ....[5]....
        /*04f0*/ 	.word	0x000006b0


	//   ....[6]....
        /*04f4*/ 	.word	0x00001b80


	//   ....[7]....
        /*04f8*/ 	.word	0x00002720


	//   ....[8]....
        /*04fc*/ 	.word	0x00002970


	//   ....[9]....
        /*0500*/ 	.word	0x00003170


	//   ....[10]....
        /*0504*/ 	.word	0x000031e0


	//   ....[11]....
        /*0508*/ 	.word	0x00003980


	//   ....[12]....
        /*050c*/ 	.word	0x000039f0


	//   ....[13]....
        /*0510*/ 	.word	0x000053a0


	//   ....[14]....
        /*0514*/ 	.word	0x00005510


	//   ....[15]....
        /*0518*/ 	.word	0x00005c80


	//   ....[16]....
        /*051c*/ 	.word	0x00005d30


	//   ....[17]....
        /*0520*/ 	.word	0x00006420


	//   ....[18]....
        /*0524*/ 	.word	0x00006480


	//   ....[19]....
        /*0528*/ 	.word	0x00008550


	//   ....[20]....
        /*052c*/ 	.word	0x000085a0


	//   ....[21]....
        /*0530*/ 	.word	0x000085c0


	//   ....[22]....
        /*0534*/ 	.word	0x000085e0


	//   ....[23]....
        /*0538*/ 	.word	0x000096e0


	//   ....[24]....
        /*053c*/ 	.word	0x00009710


	//   ....[25]....
        /*0540*/ 	.word	0x000097d0


	//   ....[26]....
        /*0544*/ 	.word	0x000097e0


	//   ....[27]....
        /*0548*/ 	.word	0x0000ab10


	//   ....[28]....
        /*054c*/ 	.word	0x0000ab50


	//   ....[29]....
        /*0550*/ 	.word	0x0000ab80


	//   ....[30]....
        /*0554*/ 	.word	0x0000abb0


	//   ....[31]....
        /*0558*/ 	.word	0x0000b280


	//   ....[32]....
        /*055c*/ 	.word	0x0000b2c0


	//   ....[33]....
        /*0560*/ 	.word	0x0000b380


	//   ....[34]....
        /*0564*/ 	.word	0x0000b3a0


	//   ....[35]....
        /*0568*/ 	.word	0x0000b460


	//   ....[36]....
        /*056c*/ 	.word	0x0000b480


	//   ....[37]....
        /*0570*/ 	.word	0x0000b550


	//   ....[38]....
        /*0574*/ 	.word	0x0000b570


	//   ....[39]....
        /*0578*/ 	.word	0x0000b940


	//   ....[40]....
        /*057c*/ 	.word	0x0000b950


	//   ....[41]....
        /*0580*/ 	.word	0x0000bd80


	//   ....[42]....
        /*0584*/ 	.word	0x0000bd90


	//   ....[43]....
        /*0588*/ 	.word	0x0000cb50


	//   ....[44]....
        /*058c*/ 	.word	0x0000cb70


	//   ....[45]....
        /*0590*/ 	.word	0x0000cc30


	//   ....[46]....
        /*0594*/ 	.word	0x0000cc50


	//   ....[47]....
        /*0598*/ 	.word	0x0000cd10


	//   ....[48]....
        /*059c*/ 	.word	0x0000cd30


	//   ....[49]....
        /*05a0*/ 	.word	0x0000ce00


	//   ....[50]....
        /*05a4*/ 	.word	0x0000ce20


	//   ....[51]....
        /*05a8*/ 	.word	0x0000cf60


	//   ....[52]....
        /*05ac*/ 	.word	0x0000d170


	//   ....[53]....
        /*05b0*/ 	.word	0x0000d1a0


	//   ....[54]....
        /*05b4*/ 	.word	0x0000d1d0


	//   ....[55]....
        /*05b8*/ 	.word	0x0000d200


	//   ....[56]....
        /*05bc*/ 	.word	0x0000d230


	//   ....[57]....
        /*05c0*/ 	.word	0x0000d260


	//   ....[58]....
        /*05c4*/ 	.word	0x0000d3d0


	//   ....[59]....
        /*05c8*/ 	.word	0x0000d400


	//   ....[60]....
        /*05cc*/ 	.word	0x0000d430


	//   ....[61]....
        /*05d0*/ 	.word	0x0000d460


	//   ....[62]....
        /*05d4*/ 	.word	0x0000d490


	//   ....[63]....
        /*05d8*/ 	.word	0x0000d4c0


	//   ....[64]....
        /*05dc*/ 	.word	0x0000d550


	//   ....[65]....
        /*05e0*/ 	.word	0x0000d580


	//   ....[66]....
        /*05e4*/ 	.word	0x0000d590


	//   ....[67]....
        /*05e8*/ 	.word	0x0000d5d0


	//   ....[68]....
        /*05ec*/ 	.word	0x0000f570


	//   ....[69]....
        /*05f0*/ 	.word	0x0000f590


	//   ....[70]....
        /*05f4*/ 	.word	0x0000f640


	//   ....[71]....
        /*05f8*/ 	.word	0x0000f660


	//   ....[72]....
        /*05fc*/ 	.word	0x0000f700


	//   ....[73]....
        /*0600*/ 	.word	0x0000f720


	//   ....[74]....
        /*0604*/ 	.word	0x0000f7c0


	//   ....[75]....
        /*0608*/ 	.word	0x0000f7e0


	//   ....[76]....
        /*060c*/ 	.word	0x0000f880


	//   ....[77]....
        /*0610*/ 	.word	0x0000f8a0


	//   ....[78]....
        /*0614*/ 	.word	0x0000f8b0


	//   ....[79]....
        /*0618*/ 	.word	0x0000f940


	//   ....[80]....
        /*061c*/ 	.word	0x000100c0


	//   ....[81]....
        /*0620*/ 	.word	0x000100f0


	//   ....[82]....
        /*0624*/ 	.word	0x00010150


	//   ....[83]....
        /*0628*/ 	.word	0x000101b0


	//   ....[84]....
        /*062c*/ 	.word	0x00010200


	//   ....[85]....
        /*0630*/ 	.word	0x00010260


	//   ....[86]....
        /*0634*/ 	.word	0x000102a0


	//   ....[87]....
        /*0638*/ 	.word	0x00010310


	//   ....[88]....
        /*063c*/ 	.word	0x00010360


	//   ....[89]....
        /*0640*/ 	.word	0x000103c0


	//   ....[90]....
        /*0644*/ 	.word	0x00010400


	//   ....[91]....
        /*0648*/ 	.word	0x00010470


	//   ....[92]....
        /*064c*/ 	.word	0x000104c0


	//   ....[93]....
        /*0650*/ 	.word	0x00010510


	//   ....[94]....
        /*0654*/ 	.word	0x00010530


	//   ....[95]....
        /*0658*/ 	.word	0x00010560


	//   ....[96]....
        /*065c*/ 	.word	0x00010cf0


	//   ....[97]....
        /*0660*/ 	.word	0x00010d00


	//   ....[98]....
        /*0664*/ 	.word	0x00010d20


	//   ....[99]....
        /*0668*/ 	.word	0x00010da0


	//   ....[100]....
        /*066c*/ 	.word	0x00010db0


	//   ....[101]....
        /*0670*/ 	.word	0x00010e10


	//   ....[102]....
        /*0674*/ 	.word	0x00010e40


	//   ....[103]....
        /*0678*/ 	.word	0x00010e80


	//   ....[104]....
        /*067c*/ 	.word	0x00010eb0


	//   ....[105]....
        /*0680*/ 	.word	0x00010ef0


	//   ....[106]....
        /*0684*/ 	.word	0x00010f20


	//   ....[107]....
        /*0688*/ 	.word	0x00010f60


	//   ....[108]....
        /*068c*/ 	.word	0x000111d0


	//   ....[109]....
        /*0690*/ 	.word	0x000111f0


	//   ....[110]....
        /*0694*/ 	.word	0x00011200


	//   ....[111]....
        /*0698*/ 	.word	0x00011280


	//   ....[112]....
        /*069c*/ 	.word	0x00011290


	//   ....[113]....
        /*06a0*/ 	.word	0x00011300


	//   ....[114]....
        /*06a4*/ 	.word	0x00011310


	//   ....[115]....
        /*06a8*/ 	.word	0x00011380


	//   ....[116]....
        /*06ac*/ 	.word	0x00011390


	//   ....[117]....
        /*06b0*/ 	.word	0x00011400


	//   ....[118]....
        /*06b4*/ 	.word	0x00011410


	//   ....[119]....
        /*06b8*/ 	.word	0x00011420


	//   ....[120]....
        /*06bc*/ 	.word	0x000119d0


	//   ....[121]....
        /*06c0*/ 	.word	0x000119f0


	//   ....[122]....
        /*06c4*/ 	.word	0x00011a00


	//   ....[123]....
        /*06c8*/ 	.word	0x00011a10


	//   ....[124]....
        /*06cc*/ 	.word	0x00011a80


	//   ....[125]....
        /*06d0*/ 	.word	0x00011aa0


	//   ....[126]....
        /*06d4*/ 	.word	0x00011b10


	//   ....[127]....
        /*06d8*/ 	.word	0x00011b30


	//   ....[128]....
        /*06dc*/ 	.word	0x00011b90


	//   ....[129]....
        /*06e0*/ 	.word	0x00011bb0


	//   ....[130]....
        /*06e4*/ 	.word	0x00011c00


	//   ....[131]....
        /*06e8*/ 	.word	0x00011c20


	//   ....[132]....
        /*06ec*/ 	.word	0x00012070


	//   ....[133]....
        /*06f0*/ 	.word	0x00012080


	//   ....[134]....
        /*06f4*/ 	.word	0x000120c0


	//   ....[135]....
        /*06f8*/ 	.word	0x00012100


	//   ....[136]....
        /*06fc*/ 	.word	0x00012130


	//   ....[137]....
        /*0700*/ 	.word	0x00012160


	//   ....[138]....
        /*0704*/ 	.word	0x00012190


	//   ....[139]....
        /*0708*/ 	.word	0x000121c0


	//   ....[140]....
        /*070c*/ 	.word	0x00012370


	//   ....[141]....
        /*0710*/ 	.word	0x000123a0


	//   ....[142]....
        /*0714*/ 	.word	0x000123d0


	//   ....[143]....
        /*0718*/ 	.word	0x00012400


	//   ....[144]....
        /*071c*/ 	.word	0x00012430


	//   ....[145]....
        /*0720*/ 	.word	0x00012460


	//   ....[146]....
        /*0724*/ 	.word	0x00012520


	//   ....[147]....
        /*0728*/ 	.word	0x00012540


	//   ....[148]....
        /*072c*/ 	.word	0x00012560


	//   ....[149]....
        /*0730*/ 	.word	0x000125c0


	//   ....[150]....
        /*0734*/ 	.word	0x00012fe0


	//   ....[151]....
        /*0738*/ 	.word	0x00013590


	//   ....[152]....
        /*073c*/ 	.word	0x00013680


	//   ....[153]....
        /*0740*/ 	.word	0x00013720


	//   ....[154]....
        /*0744*/ 	.word	0x00013780


	//   ....[155]....
        /*0748*/ 	.word	0x00013890


	//   ....[156]....
        /*074c*/ 	.word	0x00013900


	//   ....[157]....
        /*0750*/ 	.word	0x00013a10


	//   ....[158]....
        /*0754*/ 	.word	0x00013a80


	//   ....[159]....
        /*0758*/ 	.word	0x00013b90


	//   ....[160]....
        /*075c*/ 	.word	0x00013c00


	//   ....[161]....
        /*0760*/ 	.word	0x00013d10


	//   ....[162]....
        /*0764*/ 	.word	0x00013d80


	//   ....[163]....
        /*0768*/ 	.word	0x00013e20


	//   ....[164]....
        /*076c*/ 	.word	0x00013f30


	//   ....[165]....
        /*0770*/ 	.word	0x00013fa0


	//   ....[166]....
        /*0774*/ 	.word	0x00014020


	//   ....[167]....
        /*0778*/ 	.word	0x000140f0


	//   ....[168]....
        /*077c*/ 	.word	0x00014170


	//   ....[169]....
        /*0780*/ 	.word	0x00014250


	//   ....[170]....
        /*0784*/ 	.word	0x000142d0


	//   ....[171]....
        /*0788*/ 	.word	0x000143b0


	//   ....[172]....
        /*078c*/ 	.word	0x00014430


	//   ....[173]....
        /*0790*/ 	.word	0x00014510


	//   ....[174]....
        /*0794*/ 	.word	0x00014590


	//   ....[175]....
        /*0798*/ 	.word	0x00014670


	//   ....[176]....
        /*079c*/ 	.word	0x000146f0


	//   ....[177]....
        /*07a0*/ 	.word	0x000147c0


	//   ....[178]....
        /*07a4*/ 	.word	0x00014840


	//   ....[179]....
        /*07a8*/ 	.word	0x00014900


	//   ....[180]....
        /*07ac*/ 	.word	0x00014a30


	//   ....[181]....
        /*07b0*/ 	.word	0x00014ae0


	//   ....[182]....
        /*07b4*/ 	.word	0x00014b50


	//   ....[183]....
        /*07b8*/ 	.word	0x00014c40


	//   ....[184]....
        /*07bc*/ 	.word	0x00014ca0


	//   ....[185]....
        /*07c0*/ 	.word	0x00014d70


	//   ....[186]....
        /*07c4*/ 	.word	0x00014dd0


	//   ....[187]....
        /*07c8*/ 	.word	0x00014ea0


	//   ....[188]....
        /*07cc*/ 	.word	0x00014f00


	//   ....[189]....
        /*07d0*/ 	.word	0x00014fd0


	//   ....[190]....
        /*07d4*/ 	.word	0x00015030


	//   ....[191]....
        /*07d8*/ 	.word	0x00015100


	//   ....[192]....
        /*07dc*/ 	.word	0x000151f0


	//   ....[193]....
        /*07e0*/ 	.word	0x00015290


	//   ....[194]....
        /*07e4*/ 	.word	0x000152f0


	//   ....[195]....
        /*07e8*/ 	.word	0x000153e0


	//   ....[196]....
        /*07ec*/ 	.word	0x00015440


	//   ....[197]....
        /*07f0*/ 	.word	0x00015520


	//   ....[198]....
        /*07f4*/ 	.word	0x00015580


	//   ....[199]....
        /*07f8*/ 	.word	0x00015660


	//   ....[200]....
        /*07fc*/ 	.word	0x000156c0


	//   ....[201]....
        /*0800*/ 	.word	0x000157a0


	//   ....[202]....
        /*0804*/ 	.word	0x00015800


	//   ....[203]....
        /*0808*/ 	.word	0x000158d0


	//   ....[204]....
        /*080c*/ 	.word	0x000159f0


	//   ....[205]....
        /*0810*/ 	.word	0x00015ac0


	//   ....[206]....
        /*0814*/ 	.word	0x00015b80


	//   ....[207]....
        /*0818*/ 	.word	0x00015c50


	//   ....[208]....
        /*081c*/ 	.word	0x00015cb0


	//   ....[209]....
        /*0820*/ 	.word	0x00015d80


	//   ....[210]....
        /*0824*/ 	.word	0x00015de0


	//   ....[211]....
        /*0828*/ 	.word	0x00015ec0


	//   ....[212]....
        /*082c*/ 	.word	0x00015f20


	//   ....[213]....
        /*0830*/ 	.word	0x00015ff0


	//   ....[214]....
        /*0834*/ 	.word	0x00016050


	//   ....[215]....
        /*0838*/ 	.word	0x00016110


	//   ....[216]....
        /*083c*/ 	.word	0x000161a0


	//   ....[217]....
        /*0840*/ 	.word	0x00016240


	//   ....[218]....
        /*0844*/ 	.word	0x000163b0


	//   ....[219]....
        /*0848*/ 	.word	0x00016420


	//   ....[220]....
        /*084c*/ 	.word	0x000164a0


	//   ....[221]....
        /*0850*/ 	.word	0x00016510


	//   ....[222]....
        /*0854*/ 	.word	0x00016580


	//   ....[223]....
        /*0858*/ 	.word	0x00016600


	//   ....[224]....
        /*085c*/ 	.word	0x00016680


	//   ....[225]....
        /*0860*/ 	.word	0x00016710


	//   ....[226]....
        /*0864*/ 	.word	0x00016780


	//   ....[227]....
        /*0868*/ 	.word	0x000167f0


	//   ....[228]....
        /*086c*/ 	.word	0x00016860


	//   ....[229]....
        /*0870*/ 	.word	0x000168e0


	//   ....[230]....
        /*0874*/ 	.word	0x00016950


	//   ....[231]....
        /*0878*/ 	.word	0x000169e0


	//   ....[232]....
        /*087c*/ 	.word	0x00016a40


	//   ....[233]....
        /*0880*/ 	.word	0x00016ad0


	//   ....[234]....
        /*0884*/ 	.word	0x00016c00


	//----- nvinfo : EIATTR_REG_RECONFIG
	.align		4
.L_534:
        /*0888*/ 	.byte	0x01, 0x54
	.zero		2


	//----- nvinfo : EIATTR_SYSCALL_OFFSETS
	.align		4
        /*088c*/ 	.byte	0x04, 0x46
        /*088e*/ 	.short	(.L_536 - .L_535)


	//   ....[0]....
.L_535:
        /*0890*/ 	.word	0x00001d60


	//   ....[1]....
        /*0894*/ 	.word	0x0000eaf0


	//   ....[2]....
        /*0898*/ 	.word	0x0000ec40


	//   ....[3]....
        /*089c*/ 	.word	0x0000ed30


	//   ....[4]....
        /*08a0*/ 	.word	0x0000fcd0


	//----- nvinfo : EIATTR_MBARRIER_INSTR_OFFSETS
	.align		4
.L_536:
        /*08a4*/ 	.byte	0x04, 0x39
        /*08a6*/ 	.short	(.L_538 - .L_537)


	//   ....[0]....
.L_537:
        /*08a8*/ 	.word	0x00000180
        /*08ac*/ 	.word	0x000000ff
        /*08b0*/ 	.word	0x0002a800
        /*08b4*/ 	.short	0x0100
        /*08b6*/ 	.byte	0x08
	.zero		1


	//   ....[1]....
        /*08b8*/ 	.word	0x00000190
        /*08bc*/ 	.word	0x000000ff
        /*08c0*/ 	.word	0x0002a820
        /*08c4*/ 	.short	0x0100
        /*08c6*/ 	.byte	0x08
	.zero		1


	//   ....[2]....
        /*08c8*/ 	.word	0x00000280
        /*08cc*/ 	.word	0x000000ff
        /*08d0*/ 	.word	0x0002a830
        /*08d4*/ 	.short	0x0100
        /*08d6*/ 	.byte	0x08
	.zero		1


	//   ....[3]....
        /*08d8*/ 	.word	0x00000290
        /*08dc*/ 	.word	0x000000ff
        /*08e0*/ 	.word	0x0002a840
        /*08e4*/ 	.short	0x0100
        /*08e6*/ 	.byte	0x08
	.zero		1


	//   ....[4]....
        /*08e8*/ 	.word	0x000002a0
        /*08ec*/ 	.word	0x000000ff
        /*08f0*/ 	.word	0x0002a838
        /*08f4*/ 	.short	0x0100
        /*08f6*/ 	.byte	0x08
	.zero		1


	//   ....[5]....
        /*08f8*/ 	.word	0x000002b0
        /*08fc*/ 	.word	0x000000ff
        /*0900*/ 	.word	0x0002a848
        /*0904*/ 	.short	0x0100
        /*0906*/ 	.byte	0x08
	.zero		1


	//   ....[6]....
        /*0908*/ 	.word	0x000003e0
        /*090c*/ 	.word	0x000000ff
        /*0910*/ 	.word	0x0002a850
        /*0914*/ 	.short	0x0100
        /*0916*/ 	.byte	0x08
	.zero		1


	//   ....[7]....
        /*0918*/ 	.word	0x000003f0
        /*091c*/ 	.word	0x000000ff
        /*0920*/ 	.word	0x0002a860
        /*0924*/ 	.short	0x0100
        /*0926*/ 	.byte	0x08
	.zero		1


	//   ....[8]....
        /*0928*/ 	.word	0x00000400
        /*092c*/ 	.word	0x000000ff
        /*0930*/ 	.word	0x0002a858
        /*0934*/ 	.short	0x0100
        /*0936*/ 	.byte	0x08
	.zero		1


	//   ....[9]....
        /*0938*/ 	.word	0x00000410
        /*093c*/ 	.word	0x000000ff
        /*0940*/ 	.word	0x0002a868
        /*0944*/ 	.short	0x0100
        /*0946*/ 	.byte	0x08
	.zero		1


	//   ....[10]....
        /*0948*/ 	.word	0x00000500
        /*094c*/ 	.word	0x000000ff
        /*0950*/ 	.word	0x0002a870
        /*0954*/ 	.short	0x0100
        /*0956*/ 	.byte	0x06
	.zero		1


	//   ....[11]....
        /*0958*/ 	.word	0x00000510
        /*095c*/ 	.word	0x000000ff
        /*0960*/ 	.word	0x0002a880
        /*0964*/ 	.short	0x0100
        /*0966*/ 	.byte	0x06
	.zero		1


	//   ....[12]....
        /*0968*/ 	.word	0x00000520
        /*096c*/ 	.word	0x000000ff
        /*0970*/ 	.word	0x0002a878
        /*0974*/ 	.short	0x0100
        /*0976*/ 	.byte	0x06
	.zero		1


	//   ....[13]....
        /*0978*/ 	.word	0x00000530
        /*097c*/ 	.word	0x000000ff
        /*0980*/ 	.word	0x0002a888
        /*0984*/ 	.short	0x0100
        /*0986*/ 	.byte	0x06
	.zero		1


	//   ....[14]....
        /*0988*/ 	.word	0x00000660
        /*098c*/ 	.word	0x000000ff
        /*0990*/ 	.word	0x0002a890
        /*0994*/ 	.short	0x0100
        /*0996*/ 	.byte	0x08
	.zero		1


	//   ....[15]....
        /*0998*/ 	.word	0x00000670
        /*099c*/ 	.word	0x000000ff
        /*09a0*/ 	.word	0x0002a8a0
        /*09a4*/ 	.short	0x0100
        /*09a6*/ 	.byte	0x08
	.zero		1


	//   ....[16]....
        /*09a8*/ 	.word	0x00000680
        /*09ac*/ 	.word	0x000000ff
        /*09b0*/ 	.word	0x0002a898
        /*09b4*/ 	.short	0x0100
        /*09b6*/ 	.byte	0x08
	.zero		1


	//   ....[17]....
        /*09b8*/ 	.word	0x00000690
        /*09bc*/ 	.word	0x000000ff
        /*09c0*/ 	.word	0x0002a8a8
        /*09c4*/ 	.short	0x0100
        /*09c6*/ 	.byte	0x08
	.zero		1


	//   ....[18]....
        /*09c8*/ 	.word	0x000007d0
        /*09cc*/ 	.word	0x000000ff
        /*09d0*/ 	.word	0x0002a8b0
        /*09d4*/ 	.short	0x0100
        /*09d6*/ 	.byte	0x08
	.zero		1


	//   ....[19]....
        /*09d8*/ 	.word	0x000007e0
        /*09dc*/ 	.word	0x000000ff
        /*09e0*/ 	.word	0x0002a8c0
        /*09e4*/ 	.short	0x0100
        /*09e6*/ 	.byte	0x08
	.zero		1


	//   ....[20]....
        /*09e8*/ 	.word	0x000007f0
        /*09ec*/ 	.word	0x000000ff
        /*09f0*/ 	.word	0x0002a8b8
        /*09f4*/ 	.short	0x0100
        /*09f6*/ 	.byte	0x08
	.zero		1


	//   ....[21]....
        /*09f8*/ 	.word	0x00000800
        /*09fc*/ 	.word	0x000000ff
        /*0a00*/ 	.word	0x0002a8c8
        /*0a04*/ 	.short	0x0100
        /*0a06*/ 	.byte	0x08
	.zero		1


	//   ....[22]....
        /*0a08*/ 	.word	0x00001e00
        /*0a0c*/ 	.word	0x000000ff
        /*0a10*/ 	.word	0x0002a800
        /*0a14*/ 	.short	0x010a
        /*0a16*/ 	.byte	0x28
	.zero		1


	//   ....[23]....
        /*0a18*/ 	.word	0x00001e80
        /*0a1c*/ 	.word	0x00000000
        /*0a20*/ 	.word	0x0002a830
        /*0a24*/ 	.short	0x010a
        /*0a26*/ 	.byte	0x3f
	.zero		1


	//   ....[24]....
        /*0a28*/ 	.word	0x00001ec0
        /*0a2c*/ 	.word	0x00000000
        /*0a30*/ 	.word	0x0002a830
        /*0a34*/ 	.short	0x010a
        /*0a36*/ 	.byte	0x3f
	.zero		1


	//   ....[25]....
        /*0a38*/ 	.word	0x00002ee0
        /*0a3c*/ 	.word	0x000000ff
        /*0a40*/ 	.word	0x00000000
        /*0a44*/ 	.short	0x0101
        /*0a46*/ 	.byte	0x05
	.zero		1


	//   ....[26]....
        /*0a48*/ 	.word	0x00004570
        /*0a4c*/ 	.word	0x000000ff
        /*0a50*/ 	.word	0x0002a830
        /*0a54*/ 	.short	0x010a
        /*0a56*/ 	.byte	0x08
	.zero		1


	//   ....[27]....
        /*0a58*/ 	.word	0x000045b0
        /*0a5c*/ 	.word	0x000000ff
        /*0a60*/ 	.word	0x0002a830
        /*0a64*/ 	.short	0x010a
        /*0a66*/ 	.byte	0x08
	.zero		1


	//   ....[28]....
        /*0a68*/ 	.word	0x00004ef0
        /*0a6c*/ 	.word	0x000000ff
        /*0a70*/ 	.word	0x0002a850
        /*0a74*/ 	.short	0x010a
        /*0a76*/ 	.byte	0x09
	.zero		1


	//   ....[29]....
        /*0a78*/ 	.word	0x00004f30
        /*0a7c*/ 	.word	0x000000ff
        /*0a80*/ 	.word	0x0002a850
        /*0a84*/ 	.short	0x010a
        /*0a86*/ 	.byte	0x09
	.zero		1


	//   ....[30]....
        /*0a88*/ 	.word	0x000056a0
        /*0a8c*/ 	.word	0x000000ff
        /*0a90*/ 	.word	0x00000000
        /*0a94*/ 	.short	0x0101
        /*0a96*/ 	.byte	0x08
	.zero		1


	//   ....[31]....
        /*0a98*/ 	.word	0x00006e00
        /*0a9c*/ 	.word	0x000000ff
        /*0aa0*/ 	.word	0x00000000
        /*0aa4*/ 	.short	0x0101
        /*0aa6*/ 	.byte	0x09
	.zero		1


	//   ....[32]....
        /*0aa8*/ 	.word	0x00007000
        /*0aac*/ 	.word	0x000000ff
        /*0ab0*/ 	.word	0x0002a830
        /*0ab4*/ 	.short	0x010a
        /*0ab6*/ 	.byte	0x08
	.zero		1


	//   ....[33]....
        /*0ab8*/ 	.word	0x00007040
        /*0abc*/ 	.word	0x000000ff
        /*0ac0*/ 	.word	0x0002a830
        /*0ac4*/ 	.short	0x010a
        /*0ac6*/ 	.byte	0x08
	.zero		1


	//   ....[34]....
        /*0ac8*/ 	.word	0x00007980
        /*0acc*/ 	.word	0x000000ff
        /*0ad0*/ 	.word	0x0002a850
        /*0ad4*/ 	.short	0x010a
        /*0ad6*/ 	.byte	0x08
	.zero		1


	//   ....[35]....
        /*0ad8*/ 	.word	0x000079c0
        /*0adc*/ 	.word	0x000000ff
        /*0ae0*/ 	.word	0x0002a850
        /*0ae4*/ 	.short	0x010a
        /*0ae6*/ 	.byte	0x08
	.zero		1


	//   ....[36]....
        /*0ae8*/ 	.word	0x000080a0
        /*0aec*/ 	.word	0x000000ff
        /*0af0*/ 	.word	0x00000000
        /*0af4*/ 	.short	0x0101
        /*0af6*/ 	.byte	0x05
	.zero		1


	//   ....[37]....
        /*0af8*/ 	.word	0x00009130
        /*0afc*/ 	.word	0x000000ff
        /*0b00*/ 	.word	0x00000000
        /*0b04*/ 	.short	0x0101
        /*0b06*/ 	.byte	0x08
	.zero		1


	//   ....[38]....
        /*0b08*/ 	.word	0x00009650
        /*0b0c*/ 	.word	0x000000ff
        /*0b10*/ 	.word	0x0002a850
        /*0b14*/ 	.short	0x010a
        /*0b16*/ 	.byte	0x05
	.zero		1


	//   ....[39]....
        /*0b18*/ 	.word	0x00009690
        /*0b1c*/ 	.word	0x000000ff
        /*0b20*/ 	.word	0x0002a850
        /*0b24*/ 	.short	0x010a
        /*0b26*/ 	.byte	0x05
	.zero		1


	//   ....[40]....
        /*0b28*/ 	.word	0x00009e20
        /*0b2c*/ 	.word	0x000000ff
        /*0b30*/ 	.word	0x00000000
        /*0b34*/ 	.short	0x0101
        /*0b36*/ 	.byte	0x04
	.zero		1


	//   ....[41]....
        /*0b38*/ 	.word	0x0000b2b0
        /*0b3c*/ 	.word	0x00000061
        /*0b40*/ 	.word	0x00000000
        /*0b44*/ 	.short	0x0101
        /*0b46*/ 	.byte	0x3f
	.zero		1


	//   ....[42]....
        /*0b48*/ 	.word	0x0000b750
        /*0b4c*/ 	.word	0x00000061
        /*0b50*/ 	.word	0x00000000
        /*0b54*/ 	.short	0x0101
        /*0b56*/ 	.byte	0x3f
	.zero		1


	//   ....[43]....
        /*0b58*/ 	.word	0x0000f350
        /*0b5c*/ 	.word	0x00000007
        /*0b60*/ 	.word	0x0002a840
        /*0b64*/ 	.short	0x010a
        /*0b66*/ 	.byte	0x3f
	.zero		1


	//   ....[44]....
        /*0b68*/ 	.word	0x0000fa00
        /*0b6c*/ 	.word	0x00000007
        /*0b70*/ 	.word	0x0002a830
        /*0b74*/ 	.short	0x0107
        /*0b76*/ 	.byte	0x3f
	.zero		1


	//   ....[45]....
        /*0b78*/ 	.word	0x0000fad0
        /*0b7c*/ 	.word	0x00000007
        /*0b80*/ 	.word	0x0002a830
        /*0b84*/ 	.short	0x0101
        /*0b86*/ 	.byte	0x3f
	.zero		1


	//   ....[46]....
        /*0b88*/ 	.word	0x00010680
        /*0b8c*/ 	.word	0x00000016
        /*0b90*/ 	.word	0x0002a800
        /*0b94*/ 	.short	0x0107
        /*0b96*/ 	.byte	0x3f
	.zero		1


	//   ....[47]....
        /*0b98*/ 	.word	0x000107a0
        /*0b9c*/ 	.word	0x00000016
        /*0ba0*/ 	.word	0x0002a800
        /*0ba4*/ 	.short	0x0101
        /*0ba6*/ 	.byte	0x3f
	.zero		1


	//   ....[48]....
        /*0ba8*/ 	.word	0x000107c0
        /*0bac*/ 	.word	0x00000016
        /*0bb0*/ 	.word	0x0002a820
        /*0bb4*/ 	.short	0x010a
        /*0bb6*/ 	.byte	0x3f
	.zero		1


	//   ....[49]....
        /*0bb8*/ 	.word	0x00010b20
        /*0bbc*/ 	.word	0x00000006
        /*0bc0*/ 	.word	0x0002a840
        /*0bc4*/ 	.short	0x010a
        /*0bc6*/ 	.byte	0x3f
	.zero		1


	//   ....[50]....
        /*0bc8*/ 	.word	0x00011000
        /*0bcc*/ 	.word	0x00000006
        /*0bd0*/ 	.word	0x0002a830
        /*0bd4*/ 	.short	0x0107
        /*0bd6*/ 	.byte	0x3f
	.zero		1


	//   ....[51]....
        /*0bd8*/ 	.word	0x000110b0
        /*0bdc*/ 	.word	0x00000006
        /*0be0*/ 	.word	0x0002a830
        /*0be4*/ 	.short	0x0101
        /*0be6*/ 	.byte	0x3f
	.zero		1


	//   ....[52]....
        /*0be8*/ 	.word	0x00011110
        /*0bec*/ 	.word	0x00000004
        /*0bf0*/ 	.word	0x0002a860
        /*0bf4*/ 	.short	0x010a
        /*0bf6*/ 	.byte	0x3f
	.zero		1


	//   ....[53]....
        /*0bf8*/ 	.word	0x00011560
        /*0bfc*/ 	.word	0x00000004
        /*0c00*/ 	.word	0x0002a850
        /*0c04*/ 	.short	0x0107
        /*0c06*/ 	.byte	0x3f
	.zero		1


	//   ....[54]....
        /*0c08*/ 	.word	0x000116b0
        /*0c0c*/ 	.word	0x00000004
        /*0c10*/ 	.word	0x0002a850
        /*0c14*/ 	.short	0x0101
        /*0c16*/ 	.byte	0x3f
	.zero		1


	//   ....[55]....
        /*0c18*/ 	.word	0x00011900
        /*0c1c*/ 	.word	0x00000000
        /*0c20*/ 	.word	0x0002a860
        /*0c24*/ 	.short	0x010a
        /*0c26*/ 	.byte	0x3f
	.zero		1


	//   ....[56]....
        /*0c28*/ 	.word	0x00011d60
        /*0c2c*/ 	.word	0x00000000
        /*0c30*/ 	.word	0x0002a850
        /*0c34*/ 	.short	0x0107
        /*0c36*/ 	.byte	0x3f
	.zero		1


	//   ....[57]....
        /*0c38*/ 	.word	0x00011e10
        /*0c3c*/ 	.word	0x00000000
        /*0c40*/ 	.word	0x0002a850
        /*0c44*/ 	.short	0x0101
        /*0c46*/ 	.byte	0x3f
	.zero		1


	//   ....[58]....
        /*0c48*/ 	.word	0x00012f60
        /*0c4c*/ 	.word	0x00000004
        /*0c50*/ 	.word	0x0002a820
        /*0c54*/ 	.short	0x010a
        /*0c56*/ 	.byte	0x3f
	.zero		1


	//   ....[59]....
        /*0c58*/ 	.word	0x00013100
        /*0c5c*/ 	.word	0x00000005
        /*0c60*/ 	.word	0x0002a840
        /*0c64*/ 	.short	0x010a
        /*0c66*/ 	.byte	0x3f
	.zero		1


	//   ....[60]....
        /*0c68*/ 	.word	0x000131a0
        /*0c6c*/ 	.word	0x0000001b
        /*0c70*/ 	.word	0x0002a840
        /*0c74*/ 	.short	0x010a
        /*0c76*/ 	.byte	0x3f
	.zero		1


	//   ....[61]....
        /*0c78*/ 	.word	0x000131e0
        /*0c7c*/ 	.word	0x00000005
        /*0c80*/ 	.word	0x0002a860
        /*0c84*/ 	.short	0x010a
        /*0c86*/ 	.byte	0x3f
	.zero		1


	//   ....[62]....
        /*0c88*/ 	.word	0x00013220
        /*0c8c*/ 	.word	0x0000001b
        /*0c90*/ 	.word	0x0002a860
        /*0c94*/ 	.short	0x010a
        /*0c96*/ 	.byte	0x3f
	.zero		1


	//   ....[63]....
        /*0c98*/ 	.word	0x00013290
        /*0c9c*/ 	.word	0x00000003
        /*0ca0*/ 	.word	0x0002a800
        /*0ca4*/ 	.short	0x010a
        /*0ca6*/ 	.byte	0x3f
	.zero		1


	//   ....[64]....
        /*0ca8*/ 	.word	0x000132e0
        /*0cac*/ 	.word	0x00000000
        /*0cb0*/ 	.word	0x0002a830
        /*0cb4*/ 	.short	0x010a
        /*0cb6*/ 	.byte	0x3f
	.zero		1


	//   ....[65]....
        /*0cb8*/ 	.word	0x00013340
        /*0cbc*/ 	.word	0x0000000c
        /*0cc0*/ 	.word	0x0002a830
        /*0cc4*/ 	.short	0x010a
        /*0cc6*/ 	.byte	0x3f
	.zero		1


	//   ....[66]....
        /*0cc8*/ 	.word	0x000133a0
        /*0ccc*/ 	.word	0x0000000b
        /*0cd0*/ 	.word	0x0002a850
        /*0cd4*/ 	.short	0x010a
        /*0cd6*/ 	.byte	0x3f
	.zero		1


	//   ....[67]....
        /*0cd8*/ 	.word	0x00013400
        /*0cdc*/ 	.word	0x0000000c
        /*0ce0*/ 	.word	0x0002a830
        /*0ce4*/ 	.short	0x010a
        /*0ce6*/ 	.byte	0x3f
	.zero		1


	//   ....[68]....
        /*0ce8*/ 	.word	0x00013460
        /*0cec*/ 	.word	0x0000000b
        /*0cf0*/ 	.word	0x0002a850
        /*0cf4*/ 	.short	0x010a
        /*0cf6*/ 	.byte	0x3f
	.zero		1


	//   ....[69]....
        /*0cf8*/ 	.word	0x000134c0
        /*0cfc*/ 	.word	0x00000003
        /*0d00*/ 	.word	0x0002a850
        /*0d04*/ 	.short	0x010a
        /*0d06*/ 	.byte	0x3f
	.zero		1


	//   ....[70]....
        /*0d08*/ 	.word	0x000135d0
        /*0d0c*/ 	.word	0x00000007
        /*0d10*/ 	.word	0x0002a840
        /*0d14*/ 	.short	0x010a
        /*0d16*/ 	.byte	0x3f
	.zero		1


	//   ....[71]....
        /*0d18*/ 	.word	0x00014930
        /*0d1c*/ 	.word	0x00000016
        /*0d20*/ 	.word	0x0002a820
        /*0d24*/ 	.short	0x010a
        /*0d26*/ 	.byte	0x3f
	.zero		1


	//   ....[72]....
        /*0d28*/ 	.word	0x00014980
        /*0d2c*/ 	.word	0x00000006
        /*0d30*/ 	.word	0x0002a840
        /*0d34*/ 	.short	0x010a
        /*0d36*/ 	.byte	0x3f
	.zero		1


	//   ....[73]....
        /*0d38*/ 	.word	0x00015140
        /*0d3c*/ 	.word	0x00000004
        /*0d40*/ 	.word	0x0002a860
        /*0d44*/ 	.short	0x010a
        /*0d46*/ 	.byte	0x3f
	.zero		1


	//   ....[74]....
        /*0d48*/ 	.word	0x00015940
        /*0d4c*/ 	.word	0x00000000
        /*0d50*/ 	.word	0x0002a860
        /*0d54*/ 	.short	0x010a
        /*0d56*/ 	.byte	0x3f
	.zero		1


	//   ....[75]....
        /*0d58*/ 	.word	0x00016b20
        /*0d5c*/ 	.word	0x00000004
        /*0d60*/ 	.word	0x0002a820
        /*0d64*/ 	.short	0x010a
        /*0d66*/ 	.byte	0x3f
	.zero		1


	//   ....[76]....
        /*0d68*/ 	.word	0x00016cc0
        /*0d6c*/ 	.word	0x00000005
        /*0d70*/ 	.word	0x0002a840
        /*0d74*/ 	.short	0x010a
        /*0d76*/ 	.byte	0x3f
	.zero		1


	//   ....[77]....
        /*0d78*/ 	.word	0x00016d10
        /*0d7c*/ 	.word	0x0000001b
        /*0d80*/ 	.word	0x0002a840
        /*0d84*/ 	.short	0x010a
        /*0d86*/ 	.byte	0x3f
	.zero		1


	//   ....[78]....
        /*0d88*/ 	.word	0x00016d60
        /*0d8c*/ 	.word	0x00000005
        /*0d90*/ 	.word	0x0002a860
        /*0d94*/ 	.short	0x010a
        /*0d96*/ 	.byte	0x3f
	.zero		1


	//----- nvinfo : EIATTR_NUM_MBARRIERS
	.align		4
.L_538:
        /*0d98*/ 	.byte	0x03, 0x38
        /*0d9a*/ 	.short	0x0016


	//----- nvinfo : EIATTR_EXIT_INSTR_OFFSETS
	.align		4
        /*0d9c*/ 	.byte	0x04, 0x1c
        /*0d9e*/ 	.short	(.L_540 - .L_539)


	//   ....[0]....
.L_539:
        /*0da0*/ 	.word	0x00000990


	//   ....[1]....
        /*0da4*/ 	.word	0x0000cf10


	//   ....[2]....
        /*0da8*/ 	.word	0x00013270


	//----- nvinfo : EIATTR_MAX_THREADS
	.align		4
.L_540:
        /*0dac*/ 	.byte	0x04, 0x05
        /*0dae*/ 	.short	(.L_542 - .L_541)
.L_541:
        /*0db0*/ 	.word	0x00000180
        /*0db4*/ 	.word	0x00000001
        /*0db8*/ 	.word	0x00000001


	//----- nvinfo : EIATTR_CRS_STACK_SIZE
	.align		4
.L_542:
        /*0dbc*/ 	.byte	0x04, 0x1e
        /*0dbe*/ 	.short	(.L_544 - .L_543)
.L_543:
        /*0dc0*/ 	.word	0x00000000


	//----- nvinfo : EIATTR_CBANK_PARAM_SIZE
	.align		4
.L_544:
        /*0dc4*/ 	.byte	0x03, 0x19
        /*0dc6*/ 	.short	0x0af0


	//----- nvinfo : EIATTR_PARAM_CBANK
	.align		4
        /*0dc8*/ 	.byte	0x04, 0x0a
        /*0dca*/ 	.short	(.L_546 - .L_545)
	.align		4
.L_545:
        /*0dcc*/ 	.word	index@(.nv.constant0._ZN7cutlass13device_kernelIN5flash11enable_sm90INS1_16FlashAttnFwdSm90INS1_25CollectiveMainloopFwdSm90ILi2EN4cute5tupleIJNS5_1CILi1EEES8_S8_EEENS6_IJNS7_ILi128EEENS7_ILi96EEENS7_ILi192EEEEEELi128ENS_6half_tEfNS_4arch4Sm90ELb1ELb0ELb1ELb1ELb1ELb0ELb0ELb1ELb1ELb1ELb1ELb0EEENS1_21CollectiveEpilogueFwdINS6_IJSA_SA_SB_EEES9_SE_SG_Li256ELb1ELb1ELb1ELb0EEENS1_36VarlenDynamicPersistentTileSchedulerILi128ELi96ELi256ELi128ELb1ELb1ELb1ELb1ELb1ELb1EEEEEEEEEvNT_6ParamsE)
        /*0dd0*/ 	.short	0x0210
        /*0dd2*/ 	.short	0x0af0


	//----- nvinfo : EIATTR_SW_WAR
	.align		4
.L_546:
        /*0dd4*/ 	.byte	0x04, 0x36
        /*0dd6*/ 	.short	(.L_548 - .L_547)
.L_547:
        /*0dd8*/ 	.word	0x00000008
.L_548:


//--------------------- .nv.info._ZN7cutlass13device_kernelIN5flash11enable_sm90INS1_16FlashAttnFwdSm90INS1_25CollectiveMainloopFwdSm90ILi2EN4cute5tupleIJNS5_1CILi1EEES8_S8_EEENS6_IJNS7_ILi128EEENS7_ILi96EEENS7_ILi192EEEEEELi128ENS_6half_tEfNS_4arch4Sm90ELb1ELb0ELb1ELb1ELb1ELb1ELb0ELb1ELb1ELb1ELb1ELb0EEENS1_21CollectiveEpilogueFwdINS6_IJSA_SA_SB_EEES9_SE_SG_Li256ELb1ELb1ELb1ELb0EEENS1_36VarlenDynamicPersistentTileSchedulerILi128ELi96ELi256ELi128ELb1ELb1ELb1ELb1ELb1ELb1EEEEEEEEEvNT_6ParamsE --------------------------
	.section	.nv.info._ZN7cutlass13device_kernelIN5flash11enable_sm90INS1_16FlashAttnFwdSm90INS1_25CollectiveMainloopFwdSm90ILi2EN4cute5tupleIJNS5_1CILi1EEES8_S8_EEENS6_IJNS7_ILi128EEENS7_ILi96EEENS7_ILi192EEEEEELi128ENS_6half_tEfNS_4arch4Sm90ELb1ELb0ELb1ELb1ELb1ELb1ELb0ELb1ELb1ELb1ELb1ELb0EEENS1_21CollectiveEpilogueFwdINS6_IJSA_SA_SB_EEES9_SE_SG_Li256ELb1ELb1ELb1ELb0EEENS1_36VarlenDynamicPersistentTileSchedulerILi128ELi96ELi256ELi128ELb1ELb1ELb1ELb1ELb1ELb1EEEEEEEEEvNT_6ParamsE,"",@"SHT_CUDA_INFO"
	.sectionflags	@""
	.align	4


	//----- nvinfo : EIATTR_CUDA_API_VERSION
	.align		4
        /*0000*/ 	.byte	0x04, 0x37
        /*0002*/ 	.short	(.L_550 - .L_549)
.L_549:
        /*0004*/ 	.word	0x00000082


	//----- nvinfo : EIATTR_KPARAM_INFO
	.align		4
.L_550:
        /*0008*/ 	.byte	0x04, 0x17
        /*000a*/ 	.short	(.L_552 - .L_551)
.L_551:
        /*000c*/ 	.word	0x00000000
        /*0010*/ 	.short	0x0000
        /*0012*/ 	.short	0x0070
        /*0014*/ 	.byte	0x00, 0xf0, 0x01, 0x2a


	//----- nvinfo : EIATTR_SPARSE_MMA_MASK
	.align		4
.L_552:
        /*0018*/ 	.byte	0x03, 0x50
        /*001a*/ 	.short	0x0000


	//----- nvinfo : EIATTR_MAXREG_COUNT
	.align		4
        /*001c*/ 	.byte	0x03, 0x1b
        /*001e*/ 	.short	0x00a8


	//----- nvinfo : EIATTR_NUM_BARRIERS
	.align		4
        /*0020*/ 	.byte	0x02, 0x4c
        /*0022*/ 	.byte	0x10
	.zero		1


	//----- nvinfo : EIATTR_EXTERNS
	.align		4
        /*0024*/ 	.byte	0x04, 0x0f
        /*0026*/ 	.short	(.L_554 - .L_553)


	//   ....[0]....
	.align		4
.L_553:
        /*0028*/ 	.word	index@(__assertfail)


	//----- nvinfo : EIATTR_ANNOTATIONS
	.align		4
.L_554:
        /*002c*/ 	.byte	0x04, 0x55
        /*002e*/ 	.short	(.L_556 - .L_555)


	//   ....[0]....
.L_555:
        /* <DEDUP_REMOVED lines=47> */


	//----- nvinfo : EIATTR_MERCURY_ISA_VERSION
	.align		4
.L_556:
        /*0308*/ 	.byte	0x03, 0x5f
        /*030a*/ 	.short	0x0101


	//----- nvinfo : EIATTR_UNUSED_LOAD_BYTE_OFFSET
	.align		4
        /*030c*/ 	.byte	0x04, 0x44
        /*030e*/ 	.short	(.L_558 - .L_557)


	//   ....[0]....
.L_557:
        /*0310*/ 	.word	0x00000a50
        /*0314*/ 	.word	0x0000fff0


	//   ....[1]....
        /*0318*/ 	.word	0x0001b0b0
        /*031c*/ 	.word	0x0000fff0


	//----- nvinfo : EIATTR_INT_WARP_WIDE_INSTR_OFFSETS
	.align		4
.L_558:
        /*0320*/ 	.byte	0x04, 0x31
        /*0322*/ 	.short	(.L_560 - .L_559)


	//   ....[0]....
.L_559:
        /*0324*/ 	.word	0x00000130


	//   ....[1]....
        /*0328*/ 	.word	0x00000170


	//   ....[2]....
        /*032c*/ 	.word	0x000001e0


	//   ....[3]....
        /*0330*/ 	.word	0x00020f10


	//   ....[4]....
        /*0334*/ 	.word	0x00020fa0


	//   ....[5]....
        /*0338*/ 	.word	0x00023df0


	//   ....[6]....
        /*033c*/ 	.word	0x00023e80


	//----- nvinfo : EIATTR_COOP_GROUP_MASK_REGIDS
	.align		4
.L_560:
        /*0340*/ 	.byte	0x04, 0x29
        /*0342*/ 	.short	(.L_562 - .L_561)


	//   ....[0]....
.L_561:
        /*0344*/ 	.word	0xffffffff


	//   ....[1]....
        /*0348*/ 	.word	0xffffffff


	//   ....[2]....
        /*034c*/ 	.word	0xffffffff


	//   ....[3]....
        /*0350*/ 	.word	0xffffffff


	//   ....[4]....
        /*0354*/ 	.word	0xffffffff


	//   ....[5]....
        /*0358*/ 	.word	0xffffffff


	//   ....[6]....
        /*035c*/ 	.word	0xffffffff


	//   ....[7]....
        /*0360*/ 	.word	0xffffffff


	//   ....[8]....
        /*0364*/ 	.word	0xffffffff


	//   ....[9]....
        /*0368*/ 	.word	0xffffffff


	//   ....[10]....
        /*036c*/ 	.word	0xffffffff


	//   ....[11]....
        /*0370*/ 	.word	0xffffffff


	//   ....[12]....
        /*0374*/ 	.word	0xffffffff


	//   ....[13]....
        /*0378*/ 	.word	0xffffffff


	//   ....[14]....
        /*037c*/ 	.word	0xffffffff


	//   ....[15]....
        /*0380*/ 	.word	0xffffffff


	//   ....[16]....
        /*0384*/ 	.word	0xffffffff


	//   ....[17]....
        /*0388*/ 	.word	0xffffffff


	//   ....[18]....
        /*038c*/ 	.word	0xffffffff


	//   ....[19]....
        /*0390*/ 	.word	0xffffffff


	//   ....[20]....
        /*0394*/ 	.word	0xffffffff


	//   ....[21]....
        /*0398*/ 	.word	0xffffffff


	//   ....[22]....
        /*039c*/ 	.word	0xffffffff


	//   ....[23]....
        /*03a0*/ 	.word	0xffffffff


	//   ....[24]....
        /*03a4*/ 	.word	0xffffffff


	//   ....[25]....
        /*03a8*/ 	.word	0xffffffff


	//   ....[26]....
        /*03ac*/ 	.word	0xffffffff


	//   ....[27]....
        /*03b0*/ 	.word	0xffffffff


	//   ....[28]....
        /*03b4*/ 	.word	0xffffffff


	//   ....[29]....
        /*03b8*/ 	.word	0xffffffff


	//   ....[30]....
        /*03bc*/ 	.word	0xffffffff


	//   ....[31]....
        /*03c0*/ 	.word	0xffffffff


	//   ....[32]....
        /*03c4*/ 	.word	0xffffffff


	//   ....[33]....
        /*03c8*/ 	.word	0xffffffff


	//   ....[34]....
        /*03cc*/ 	.word	0xffffffff


	//   ....[35]....
        /*03d0*/ 	.word	0xffffffff


	//   ....[36]....
        /*03d4*/ 	.word	0xffffffff


	//   ....[37]....
        /*03d8*/ 	.word	0xffffffff


	//   ....[38]....
        /*03dc*/ 	.word	0xffffffff


	//   ....[39]....
        /*03e0*/ 	.word	0xffffffff


	//   ....[40]....
        /*03e4*/ 	.word	0xffffffff


	//   ....[41]....
        /*03e8*/ 	.word	0xffffffff


	//   ....[42]....
        /*03ec*/ 	.word	0xffffffff


	//   ....[43]....
        /*03f0*/ 	.word	0xffffffff


	//   ....[44]....
        /*03f4*/ 	.word	0xffffffff


	//   ....[45]....
        /*03f8*/ 	.word	0xffffffff


	//   ....[46]....
        /*03fc*/ 	.word	0xffffffff


	//   ....[47]....
        /*0400*/ 	.word	0xffffffff


	//   ....[48]....
        /*0404*/ 	.word	0xffffffff


	//   ....[49]....
        /*0408*/ 	.word	0xffffffff


	//   ....[50]....
        /*040c*/ 	.word	0xffffffff


	//   ....[51]....
        /*0410*/ 	.word	0xffffffff


	//   ....[52]....
        /*0414*/ 	.word	0xffffffff


	//   ....[53]....
        /*0418*/ 	.word	0xffffffff


	//   ....[54]....
        /*041c*/ 	.word	0xffffffff


	//   ....[55]....
        /*0420*/ 	.word	0xffffffff


	//   ....[56]....
        /*0424*/ 	.word	0xffffffff


	//   ....[57]....
        /*0428*/ 	.word	0xffffffff


	//   ....[58]....
        /*042c*/ 	.word	0xffffffff


	//   ....[59]....
        /*0430*/ 	.word	0xffffffff


	//   ....[60]....
        /*0434*/ 	.word	0xffffffff


	//   ....[61]....
        /*0438*/ 	.word	0xffffffff


	//   ....[62]....
        /*043c*/ 	.word	0xffffffff


	//   ....[63]....
        /*0440*/ 	.word	0xffffffff


	//   ....[64]....
        /*0444*/ 	.word	0xffffffff


	//   ....[65]....
        /*0448*/ 	.word	0xffffffff


	//   ....[66]....
        /*044c*/ 	.word	0xffffffff


	//   ....[67]....
        /*0450*/ 	.word	0xffffffff


	//   ....[68]....
        /*0454*/ 	.word	0xffffffff


	//   ....[69]....
        /*0458*/ 	.word	0xffffffff


	//   ....[70]....
        /*045c*/ 	.word	0xffffffff


	//   ....[71]....
        /*0460*/ 	.word	0xffffffff


	//   ....[72]....
        /*0464*/ 	.word	0xffffffff


	//   ....[73]....
        /*0468*/ 	.word	0xffffffff


	//   ....[74]....
        /*046c*/ 	.word	0xffffffff


	//   ....[75]....
        /*0470*/ 	.word	0xffffffff


	//   ....[76]....
        /*0474*/ 	.word	0xffffffff


	//   ....[77]....
        /*0478*/ 	.word	0xffffffff


	//   ....[78]....
        /*047c*/ 	.word	0xffffffff


	//   ....[79]....
        /*0480*/ 	.word	0xffffffff


	//   ....[80]....
        /*0484*/ 	.word	0xffffffff


	//   ....[81]....
        /*0488*/ 	.word	0xffffffff


	//   ....[82]....
        /*048c*/ 	.word	0xffffffff


	//   ....[83]....
        /*0490*/ 	.word	0xffffffff


	//   ....[84]....
        /*0494*/ 	.word	0xffffffff


	//   ....[85]....
        /*0498*/ 	.word	0xffffffff


	//   ....[86]....
        /*049c*/ 	.word	0xffffffff


	//   ....[87]....
        /*04a0*/ 	.word	0xffffffff


	//   ....[88]....
        /*04a4*/ 	.word	0xffffffff


	//   ....[89]....
        /*04a8*/ 	.word	0xffffffff


	//   ....[90]....
        /*04ac*/ 	.word	0xffffffff


	//   ....[91]....
        /*04b0*/ 	.word	0xffffffff


	//   ....[92]....
        /*04b4*/ 	.word	0xffffffff


	//   ....[93]....
        /*04b8*/ 	.word	0xffffffff


	//   ....[94]....
        /*04bc*/ 	.word	0xffffffff


	//   ....[95]....
        /*04c0*/ 	.word	0xffffffff


	//   ....[96]....
        /*04c4*/ 	.word	0xffffffff


	//   ....[97]....
        /*04c8*/ 	.word	0xffffffff


	//   ....[98]....
        /*04cc*/ 	.word	0xffffffff


	//   ....[99]....
        /*04d0*/ 	.word	0xffffffff


	//   ....[100]....
        /*04d4*/ 	.word	0xffffffff


	//   ....[101]....
        /*04d8*/ 	.word	0xffffffff


	//   ....[102]....
        /*04dc*/ 	.word	0xffffffff


	//   ....[103]....
        /*04e0*/ 	.word	0xffffffff


	//   ....[104]....
        /*04e4*/ 	.word	0xffffffff


	//   ....[105]....
        /*04e8*/ 	.word	0xffffffff


	//   ....[106]....
        /*04ec*/ 	.word	0xffffffff


	//   ....[107]....
        /*04f0*/ 	.word	0xffffffff


	//   ....[108]....
        /*04f4*/ 	.word	0xffffffff


	//   ....[109]....
        /*04f8*/ 	.word	0xffffffff


	//   ....[110]....
        /*04fc*/ 	.word	0xffffffff


	//   ....[111]....
        /*0500*/ 	.word	0xffffffff


	//   ....[112]....
        /*0504*/ 	.word	0xffffffff


	//   ....[113]....
        /*0508*/ 	.word	0xffffffff


	//   ....[114]....
        /*050c*/ 	.word	0xffffffff


	//   ....[115]....
        /*0510*/ 	.word	0xffffffff


	//   ....[116]....
        /*0514*/ 	.word	0xffffffff


	//   ....[117]....
        /*0518*/ 	.word	0xffffffff


	//   ....[118]....
        /*051c*/ 	.word	0xffffffff


	//   ....[119]....
        /*0520*/ 	.word	0xffffffff


	//   ....[120]....
        /*0524*/ 	.word	0xffffffff


	//   ....[121]....
        /*0528*/ 	.word	0xffffffff


	//   ....[122]....
        /*052c*/ 	.word	0xffffffff


	//   ....[123]....
        /*0530*/ 	.word	0xffffffff


	//   ....[124]....
        /*0534*/ 	.word	0xffffffff


	//   ....[125]....
        /*0538*/ 	.word	0xffffffff


	//   ....[126]....
        /*053c*/ 	.word	0xffffffff


	//   ....[127]....
        /*0540*/ 	.word	0xffffffff


	//   ....[128]....
        /*0544*/ 	.word	0xffffffff


	//   ....[129]....
        /*0548*/ 	.word	0xffffffff


	//   ....[130]....
        /*054c*/ 	.word	0xffffffff


	//   ....[131]....
        /*0550*/ 	.word	0xffffffff


	//   ....[132]....
        /*0554*/ 	.word	0xffffffff


	//   ....[133]....
        /*0558*/ 	.word	0xffffffff


	//   ....[134]....
        /*055c*/ 	.word	0xffffffff


	//   ....[135]....
        /*0560*/ 	.word	0xffffffff


	//   ....[136]....
        /*0564*/ 	.word	0xffffffff


	//   ....[137]....
        /*0568*/ 	.word	0xffffffff


	//   ....[138]....
        /*056c*/ 	.word	0xffffffff


	//   ....[139]....
        /*0570*/ 	.word	0xffffffff


	//   ....[140]....
        /*0574*/ 	.word	0xffffffff


	//   ....[141]....
        /*0578*/ 	.word	0xffffffff


	//   ....[142]....
        /*057c*/ 	.word	0xffffffff


	//   ....[143]....
        /*0580*/ 	.word	0xffffffff


	//   ....[144]....
        /*0584*/ 	.word	0xffffffff


	//   ....[145]....
        /*0588*/ 	.word	0xffffffff


	//   ....[146]....
        /*058c*/ 	.word	0xffffffff


	//   ....[147]....
        /*0590*/ 	.word	0xffffffff


	//   ....[148]....
        /*0594*/ 	.word	0xffffffff


	//   ....[149]....
        /*0598*/ 	.word	0xffffffff


	//   ....[150]....
        /*059c*/ 	.word	0xffffffff


	//   ....[151]....
        /*05a0*/ 	.word	0xffffffff


	//   ....[152]....
        /*05a4*/ 	.word	0xffffffff


	//   ....[153]....
        /*05a8*/ 	.word	0xffffffff


	//   ....[154]....
        /*05ac*/ 	.word	0xffffffff


	//   ....[155]....
        /*05b0*/ 	.word	0xffffffff


	//   ....[156]....
        /*05b4*/ 	.word	0xffffffff


	//   ....[157]....
        /*05b8*/ 	.word	0xffffffff


	//   ....[158]....
        /*05bc*/ 	.word	0xffffffff


	//   ....[159]....
        /*05c0*/ 	.word	0xffffffff


	//   ....[160]....
        /*05c4*/ 	.word	0xffffffff


	//   ....[161]....
        /*05c8*/ 	.word	0xffffffff


	//   ....[162]....
        /*05cc*/ 	.word	0xffffffff


	//   ....[163]....
        /*05d0*/ 	.word	0xffffffff


	//   ....[164]....
        /*05d4*/ 	.word	0xffffffff


	//   ....[165]....
        /*05d8*/ 	.word	0xffffffff


	//   ....[166]....
        /*05dc*/ 	.word	0xffffffff


	//   ....[167]....
        /*05e0*/ 	.word	0xffffffff


	//   ....[168]....
        /*05e4*/ 	.word	0xffffffff


	//   ....[169]....
        /*05e8*/ 	.word	0xffffffff


	//   ....[170]....
        /*05ec*/ 	.word	0xffffffff


	//   ....[171]....
        /*05f0*/ 	.word	0xffffffff


	//   ....[172]....
        /*05f4*/ 	.word	0xffffffff


	//   ....[173]....
        /*05f8*/ 	.word	0xffffffff


	//   ....[174]....
        /*05fc*/ 	.word	0xffffffff


	//   ....[175]....
        /*0600*/ 	.word	0xffffffff


	//   ....[176]....
        /*0604*/ 	.word	0xffffffff


	//   ....[177]....
        /*0608*/ 	.word	0xffffffff


	//   ....[178]....
        /*060c*/ 	.word	0xffffffff


	//   ....[179]....
        /*0610*/ 	.word	0xffffffff


	//   ....[180]....
        /*0614*/ 	.word	0xffffffff


	//   ....[181]....
        /*0618*/ 	.word	0xffffffff


	//   ....[182]....
        /*061c*/ 	.word	0xffffffff


	//   ....[183]....
        /*0620*/ 	.word	0xffffffff


	//   ....[184]....
        /*0624*/ 	.word	0xffffffff


	//   ....[185]....
        /*0628*/ 	.word	0x0500000f


	//   ....[186]....
        /*062c*/ 	.word	0x0500000f


	//   ....[187]....
        /*0630*/ 	.word	0x0500000f


	//   ....[188]....
        /*0634*/ 	.word	0x0500000f


	//   ....[189]....
        /*0638*/ 	.word	0x0500000f


	//   ....[190]....
        /*063c*/ 	.word	0x0500000f


	//   ....[191]....
        /*0640*/ 	.word	0x0500000f


	//   ....[192]....
        /*0644*/ 	.word	0x0500000f


	//   ....[193]....
        /*0648*/ 	.word	0x0500000f


	//   ....[194]....
        /*064c*/ 	.word	0x0500000f


	//   ....[195]....
        /*0650*/ 	.word	0x0500000f


	//   ....[196]....
        /*0654*/ 	.word	0x0500000f


	//   ....[197]....
        /*0658*/ 	.word	0x0500000f


	//   ....[198]....
        /*065c*/ 	.word	0x0500000f


	//   ....[199]....
        /*0660*/ 	.word	0x0500000f


	//   ....[200]....
        /*0664*/ 	.word	0x0500000f


	//   ....[201]....
        /*0668*/ 	.word	0x0500000f


	//   ....[202]....
        /*066c*/ 	.word	0x0500000f


	//   ....[203]....
        /*0670*/ 	.word	0x0500000f


	//   ....[204]....
        /*0674*/ 	.word	0x0500000f


	//   ....[205]....
        /*0678*/ 	.word	0x0500000f


	//   ....[206]....
        /*067c*/ 	.word	0x0500000f


	//   ....[207]....
        /*0680*/ 	.word	0x0500000f


	//   ....[208]....
        /*0684*/ 	.word	0x0500000f


	//   ....[209]....
        /*0688*/ 	.word	0x0500000f


	//   ....[210]....
        /*068c*/ 	.word	0x0500000f


	//   ....[211]....
        /*0690*/ 	.word	0x0500000f


	//   ....[212]....
        /*0694*/ 	.word	0x0500000f


	//   ....[213]....
        /*0698*/ 	.word	0x0500000f


	//   ....[214]....
        /*069c*/ 	.word	0x0500000f


	//   ....[215]....
        /*06a0*/ 	.word	0x0500000f


	//   ....[216]....
        /*06a4*/ 	.word	0x0500000f


	//   ....[217]....
        /*06a8*/ 	.word	0x0500000f


	//   ....[218]....
        /*06ac*/ 	.word	0x0500000f


	//   ....[219]....
        /*06b0*/ 	.word	0x0500000f


	//   ....[220]....
        /*06b4*/ 	.word	0x0500000f


	//   ....[221]....
        /*06b8*/ 	.word	0x0500000f


	//   ....[222]....
        /*06bc*/ 	.word	0x0500000f


	//   ....[223]....
        /*06c0*/ 	.word	0x0500000f


	//   ....[224]....
        /*06c4*/ 	.word	0x0500000f


	//   ....[225]....
        /*06c8*/ 	.word	0x0500000f


	//   ....[226]....
        /*06cc*/ 	.word	0x0500000f


	//   ....[227]....
        /*06d0*/ 	.word	0x0500000f


	//   ....[228]....
        /*06d4*/ 	.word	0x0500000f


	//   ....[229]....
        /*06d8*/ 	.word	0x0500000f


	//   ....[230]....
        /*06dc*/ 	.word	0x0500000f


	//   ....[231]....
        /*06e0*/ 	.word	0x0500000f


	//   ....[232]....
        /*06e4*/ 	.word	0x0500000f


	//   ....[233]....
        /*06e8*/ 	.word	0x0500000f


	//   ....[234]....
        /*06ec*/ 	.word	0x0500000f


	//   ....[235]....
        /*06f0*/ 	.word	0x0500000f


	//   ....[236]....
        /*06f4*/ 	.word	0x0500000f


	//   ....[237]....
        /*06f8*/ 	.word	0x0500000f


	//   ....[238]....
        /*06fc*/ 	.word	0x0500000f


	//   ....[239]....
        /*0700*/ 	.word	0x0500000f


	//   ....[240]....
        /*0704*/ 	.word	0x0500000f


	//   ....[241]....
        /*0708*/ 	.word	0x0500000f


	//   ....[242]....
        /*070c*/ 	.word	0x0500000f


	//   ....[243]....
        /*0710*/ 	.word	0x0500000f


	//   ....[244]....
        /*0714*/ 	.word	0x0500000f


	//   ....[245]....
        /*0718*/ 	.word	0x0500000f


	//   ....[246]....
        /*071c*/ 	.word	0x0500000f


	//   ....[247]....
        /*0720*/ 	.word	0x0500000f


	//   ....[248]....
        /*0724*/ 	.word	0x0500000f


	//   ....[249]....
        /*0728*/ 	.word	0x0500000f


	//   ....[250]....
        /*072c*/ 	.word	0x0500000f


	//   ....[251]....
        /*0730*/ 	.word	0x0500000f


	//   ....[252]....
        /*0734*/ 	.word	0x0500000f


	//   ....[253]....
        /*0738*/ 	.word	0x0500000f


	//   ....[254]....
        /*073c*/ 	.word	0x0500000f


	//   ....[255]....
        /*0740*/ 	.word	0x0500000f


	//   ....[0]....
        /*0744*/ 	.word	0x0500000f


	//   ....[1]....
        /*0748*/ 	.word	0x0500000f


	//   ....[2]....
        /*074c*/ 	.word	0x0500000f


	//   ....[3]....
        /*0750*/ 	.word	0x0500000f


	//   ....[4]....
        /*0754*/ 	.word	0x0500000f


	//   ....[5]....
        /*0758*/ 	.word	0x0500000f


	//   ....[6]....
        /*075c*/ 	.word	0x0500000f


	//   ....[7]....
        /*0760*/ 	.word	0x0500000f


	//   ....[8]....
        /*0764*/ 	.word	0x0500000f


	//   ....[9]....
        /*0768*/ 	.word	0x0500000f


	//   ....[10]....
        /*076c*/ 	.word	0x0500000f


	//   ....[11]....
        /*0770*/ 	.word	0x0500000f


	//   ....[12]....
        /*0774*/ 	.word	0x0500000f


	//   ....[13]....
        /*0778*/ 	.word	0x0500000f


	//   ....[14]....
        /*077c*/ 	.word	0x0500000f


	//   ....[15]....
        /*0780*/ 	.word	0x0500000f


	//   ....[16]....
        /*0784*/ 	.word	0x0500000f


	//   ....[17]....
        /*0788*/ 	.word	0x0500000f


	//   ....[18]....
        /*078c*/ 	.word	0x0500000f


	//   ....[19]....
        /*0790*/ 	.word	0x0500000f


	//   ....[20]....
        /*0794*/ 	.word	0x0500000f


	//   ....[21]....
        /*0798*/ 	.word	0x0500000f


	//   ....[22]....
        /*079c*/ 	.word	0x0500000f


	//   ....[23]....
        /*07a0*/ 	.word	0x0500000f


	//   ....[24]....
        /*07a4*/ 	.word	0x0500000f


	//   ....[25]....
        /*07a8*/ 	.word	0x0500000f


	//   ....[26]....
        /*07ac*/ 	.word	0x0500000f


	//   ....[27]....
        /*07b0*/ 	.word	0x0500000f


	//   ....[28]....
        /*07b4*/ 	.word	0x0500000f


	//   ....[29]....
        /*07b8*/ 	.word	0x0500000f


	//   ....[30]....
        /*07bc*/ 	.word	0x0500000f


	//   ....[31]....
        /*07c0*/ 	.word	0x0500000f


	//   ....[32]....
        /*07c4*/ 	.word	0x0500000f


	//   ....[33]....
        /*07c8*/ 	.word	0x0500000f


	//   ....[34]....
        /*07cc*/ 	.word	0x0500000f


	//   ....[35]....
        /*07d0*/ 	.word	0x0500000f


	//   ....[36]....
        /*07d4*/ 	.word	0x0500000f


	//   ....[37]....
        /*07d8*/ 	.word	0x0500000f


	//   ....[38]....
        /*07dc*/ 	.word	0x0500000f


	//   ....[39]....
        /*07e0*/ 	.word	0x0500000f


	//   ....[40]....
        /*07e4*/ 	.word	0x0500000f


	//   ....[41]....
        /*07e8*/ 	.word	0x0500000f


	//----- nvinfo : EIATTR_COOP_GROUP_INSTR_OFFSETS
	.align		4
.L_562:
        /*07ec*/ 	.byte	0x04, 0x28
        /*07ee*/ 	.short	(.L_564 - .L_563)


	//   ....[0]....
.L_563:
        /*07f0*/ 	.word	0x00000060


	//   ....[1]....
        /*07f4*/ 	.word	0x00000140


	//   ....[2]....
        /*07f8*/ 	.word	0x00000190


	//   ....[3]....
        /*07fc*/ 	.word	0x000003c0


	//   ....[4]....
        /*0800*/ 	.word	0x00000520


	//   ....[5]....
        /*0804*/ 	.word	0x00000640


	//   ....[6]....
        /*0808*/ 	.word	0x000007a0


	//   ....[7]....
        /*080c*/ 	.word	0x00003c10


	//   ....[8]....
        /*0810*/ 	.word	0x00003c20


	//   ....[9]....
        /*0814*/ 	.word	0x00005180


	//   ....[10]....
        /*0818*/ 	.word	0x00005190


	//   ....[11]....
        /*081c*/ 	.word	0x00007230


	//   ....[12]....
        /*0820*/ 	.word	0x00007240


	//   ....[13]....
        /*0824*/ 	.word	0x000089c0


	//   ....[14]....
        /*0828*/ 	.word	0x000089d0


	//   ....[15]....
        /*082c*/ 	.word	0x0000a260


	//   ....[16]....
        /*0830*/ 	.word	0x0000a270


	//   ....[17]....
        /*0834*/ 	.word	0x0000a500


	//   ....[18]....
        /*0838*/ 	.word	0x0000a510


	//   ....[19]....
        /*083c*/ 	.word	0x0000aa40


	//   ....[20]....
        /*0840*/ 	.word	0x0000aa60


	//   ....[21]....
        /*0844*/ 	.word	0x0000abe0


	//   ....[22]....
        /*0848*/ 	.word	0x0000ac00


	//   ....[23]....
        /*084c*/ 	.word	0x0000b450


	//   ....[24]....
        /*0850*/ 	.word	0x0000bb90


	//   ....[25]....
        /*0854*/ 	.word	0x0000bba0


	//   ....[26]....
        /*0858*/ 	.word	0x0000bbb0


	//   ....[27]....
        /*085c*/ 	.word	0x0000bbc0


	//   ....[28]....
        /*0860*/ 	.word	0x0000c3a0


	//   ....[29]....
        /*0864*/ 	.word	0x0000c3b0


	//   ....[30]....
        /*0868*/ 	.word	0x0000c3c0


	//   ....[31]....
        /*086c*/ 	.word	0x0000c3d0


	//   ....[32]....
        /*0870*/ 	.word	0x0000f160


	//   ....[33]....
        /*0874*/ 	.word	0x0000f170


	//   ....[34]....
        /*0878*/ 	.word	0x0000f180


	//   ....[35]....
        /*087c*/ 	.word	0x0000f190


	//   ....[36]....
        /*0880*/ 	.word	0x0000f7b0


	//   ....[37]....
        /*0884*/ 	.word	0x0000f7c0


	//   ....[38]....
        /*0888*/ 	.word	0x0000f7d0


	//   ....[39]....
        /*088c*/ 	.word	0x0000f7e0


	//   ....[40]....
        /*0890*/ 	.word	0x000132a0


	//   ....[41]....
        /*0894*/ 	.word	0x000132e0


	//   ....[42]....
        /*0898*/ 	.word	0x000138e0


	//   ....[43]....
        /*089c*/ 	.word	0x00013950


	//   ....[44]....
        /*08a0*/ 	.word	0x000141b0


	//   ....[45]....
        /*08a4*/ 	.word	0x000142c0


	//   ....[46]....
        /*08a8*/ 	.word	0x000160c0


	//   ....[47]....
        /*08ac*/ 	.word	0x000168e0


	//   ....[48]....
        /*08b0*/ 	.word	0x00016950


	//   ....[49]....
        /*08b4*/ 	.word	0x00016960


	//   ....[50]....
        /*08b8*/ 	.word	0x00016ee0


	//   ....[51]....
        /*08bc*/ 	.word	0x000170a0


	//   ....[52]....
        /*08c0*/ 	.word	0x000195b0


	//   ....[53]....
        /*08c4*/ 	.word	0x000195d0


	//   ....[54]....
        /*08c8*/ 	.word	0x000195f0


	//   ....[55]....
        /*08cc*/ 	.word	0x00019610


	//   ....[56]....
        /*08d0*/ 	.word	0x0001a980


	//   ....[57]....
        /*08d4*/ 	.word	0x0001aa00


	//   ....[58]....
        /*08d8*/ 	.word	0x0001aa30


	//   ....[59]....
        /*08dc*/ 	.word	0x0001aa40


	//   ....[60]....
        /*08e0*/ 	.word	0x0001bb50


	//   ....[61]....
        /*08e4*/ 	.word	0x0001bb60


	//   ....[62]....
        /*08e8*/ 	.word	0x0001bb70


	//   ....[63]....
        /*08ec*/ 	.word	0x0001bb80


	//   ....[64]....
        /*08f0*/ 	.word	0x0001c220


	//   ....[65]....
        /*08f4*/ 	.word	0x0001c280


	//   ....[66]....
        /*08f8*/ 	.word	0x0001c350


	//   ....[67]....
        /*08fc*/ 	.word	0x0001c370


	//   ....[68]....
        /*0900*/ 	.word	0x0001c430


	//   ....[69]....
        /*0904*/ 	.word	0x0001c450


	//   ....[70]....
        /*0908*/ 	.word	0x0001c520


	//   ....[71]....
        /*090c*/ 	.word	0x0001c540


	//   ....[72]....
        /*0910*/ 	.word	0x0001c9a0


	//   ....[73]....
        /*0914*/ 	.word	0x0001c9b0


	//   ....[74]....
        /*0918*/ 	.word	0x0001cdf0


	//   ....[75]....
        /*091c*/ 	.word	0x0001ce00


	//   ....[76]....
        /*0920*/ 	.word	0x0001da60


	//   ....[77]....
        /*0924*/ 	.word	0x0001da70


	//   ....[78]....
        /*0928*/ 	.word	0x0001db30


	//   ....[79]....
        /*092c*/ 	.word	0x0001db50


	//   ....[80]....
        /*0930*/ 	.word	0x0001dc10


	//   ....[81]....
        /*0934*/ 	.word	0x0001dc30


	//   ....[82]....
        /*0938*/ 	.word	0x0001dd00


	//   ....[83]....
        /*093c*/ 	.word	0x0001dd20


	//   ....[84]....
        /*0940*/ 	.word	0x0001de70


	//   ....[85]....
        /*0944*/ 	.word	0x0001e060


	//   ....[86]....
        /*0948*/ 	.word	0x0001e090


	//   ....[87]....
        /*094c*/ 	.word	0x0001e0c0


	//   ....[88]....
        /*0950*/ 	.word	0x0001e0f0


	//   ....[89]....
        /*0954*/ 	.word	0x0001e120


	//   ....[90]....
        /*0958*/ 	.word	0x0001e150


	//   ....[91]....
        /*095c*/ 	.word	0x0001e2e0


	//   ....[92]....
        /*0960*/ 	.word	0x0001e310


	//   ....[93]....
        /*0964*/ 	.word	0x0001e340


	//   ....[94]....
        /*0968*/ 	.word	0x0001e370


	//   ....[95]....
        /*096c*/ 	.word	0x0001e3a0


	//   ....[96]....
        /*0970*/ 	.word	0x0001e3d0


	//   ....[97]....
        /*0974*/ 	.word	0x0001e460


	//   ....[98]....
        /*0978*/ 	.word	0x0001e490


	//   ....[99]....
        /*097c*/ 	.word	0x0001e4a0


	//   ....[100]....
        /*0980*/ 	.word	0x0001e4e0


	//   ....[101]....
        /*0984*/ 	.word	0x0001f990


	//   ....[102]....
        /*0988*/ 	.word	0x00021b60


	//   ....[103]....
        /*098c*/ 	.word	0x00021b80


	//   ....[104]....
        /*0990*/ 	.word	0x00021c30


	//   ....[105]....
        /*0994*/ 	.word	0x00021c50


	//   ....[106]....
        /*0998*/ 	.word	0x00021cf0


	//   ....[107]....
        /*099c*/ 	.word	0x00021d10


	//   ....[108]....
        /*09a0*/ 	.word	0x00021db0


	//   ....[109]....
        /*09a4*/ 	.word	0x00021dd0


	//   ....[110]....
        /*09a8*/ 	.word	0x00021e70


	//   ....[111]....
        /*09ac*/ 	.word	0x00021e90


	//   ....[112]....
        /*09b0*/ 	.word	0x00021ea0


	//   ....[113]....
        /*09b4*/ 	.word	0x00021f30


	//   ....[114]....
        /*09b8*/ 	.word	0x000226c0


	//   ....[115]....
        /*09bc*/ 	.word	0x000226f0


	//   ....[116]....
        /*09c0*/ 	.word	0x00022710


	//   ....[117]....
        /*09c4*/ 	.word	0x000227a0


	//   ....[118]....
        /*09c8*/ 	.word	0x000227b0


	//   ....[119]....
        /*09cc*/ 	.word	0x00022850


	//   ....[120]....
        /*09d0*/ 	.word	0x00022860


	//   ....[121]....
        /*09d4*/ 	.word	0x00022900


	//   ....[122]....
        /*09d8*/ 	.word	0x00022910


	//   ....[123]....
        /*09dc*/ 	.word	0x000229b0


	//   ....[124]....
        /*09e0*/ 	.word	0x000229c0


	//   ....[125]....
        /*09e4*/ 	.word	0x00022a60


	//   ....[126]....
        /*09e8*/ 	.word	0x00022a70


	//   ....[127]....
        /*09ec*/ 	.word	0x00022b10


	//   ....[128]....
        /*09f0*/ 	.word	0x00022b20


	//   ....[129]....
        /*09f4*/ 	.word	0x00022b30


	//   ....[130]....
        /*09f8*/ 	.word	0x000232f0


	//   ....[131]....
        /*09fc*/ 	.word	0x00023300


	//   ....[132]....
        /*0a00*/ 	.word	0x00023310


	//   ....[133]....
        /*0a04*/ 	.word	0x000233a0


	//   ....[134]....
        /*0a08*/ 	.word	0x000233b0


	//   ....[135]....
        /*0a0c*/ 	.word	0x00023410


	//   ....[136]....
        /*0a10*/ 	.word	0x00023440


	//   ....[137]....
        /*0a14*/ 	.word	0x00023480


	//   ....[138]....
        /*0a18*/ 	.word	0x000234b0


	//   ....[139]....
        /*0a1c*/ 	.word	0x000234f0


	//   ....[140]....
        /*0a20*/ 	.word	0x00023520


	//   ....[141]....
        /*0a24*/ 	.word	0x00023560


	//   ....[142]....
        /*0a28*/ 	.word	0x000237d0


	//   ....[143]....
        /*0a2c*/ 	.word	0x000237f0


	//   ....[144]....
        /*0a30*/ 	.word	0x00023880


	//   ....[145]....
        /*0a34*/ 	.word	0x00023890


	//   ....[146]....
        /*0a38*/ 	.word	0x00023900


	//   ....[147]....
        /*0a3c*/ 	.word	0x00023910


	//   ....[148]....
        /*0a40*/ 	.word	0x00023980


	//   ....[149]....
        /*0a44*/ 	.word	0x00023990


	//   ....[150]....
        /*0a48*/ 	.word	0x00023a00


	//   ....[151]....
        /*0a4c*/ 	.word	0x00023a10


	//   ....[152]....
        /*0a50*/ 	.word	0x00023a20


	//   ....[153]....
        /*0a54*/ 	.word	0x00023a90


	//   ....[154]....
        /*0a58*/ 	.word	0x00023ff0


	//   ....[155]....
        /*0a5c*/ 	.word	0x00024020


	//   ....[156]....
        /*0a60*/ 	.word	0x00024050


	//   ....[157]....
        /*0a64*/ 	.word	0x00024060


	//   ....[158]....
        /*0a68*/ 	.word	0x000240a0


	//   ....[159]....
        /*0a6c*/ 	.word	0x000240c0


	//   ....[160]....
        /*0a70*/ 	.word	0x00024130


	//   ....[161]....
        /*0a74*/ 	.word	0x00024150


	//   ....[162]....
        /*0a78*/ 	.word	0x000241b0


	//   ....[163]....
        /*0a7c*/ 	.word	0x000241d0


	//   ....[164]....
        /*0a80*/ 	.word	0x00024220


	//   ....[165]....
        /*0a84*/ 	.word	0x00024240


	//   ....[166]....
        /*0a88*/ 	.word	0x00024660


	//   ....[167]....
        /*0a8c*/ 	.word	0x00024690


	//   ....[168]....
        /*0a90*/ 	.word	0x00024700


	//   ....[169]....
        /*0a94*/ 	.word	0x00024730


	//   ....[170]....
        /*0a98*/ 	.word	0x00024760


	//   ....[171]....
        /*0a9c*/ 	.word	0x00024790


	//   ....[172]....
        /*0aa0*/ 	.word	0x000247c0


	//   ....[173]....
        /*0aa4*/ 	.word	0x000247f0


	//   ....[174]....
        /*0aa8*/ 	.word	0x00024990


	//   ....[175]....
        /*0aac*/ 	.word	0x000249c0


	//   ....[176]....
        /*0ab0*/ 	.word	0x000249f0


	//   ....[177]....
        /*0ab4*/ 	.word	0x00024a20


	//   ....[178]....
        /*0ab8*/ 	.word	0x00024a50


	//   ....[179]....
        /*0abc*/ 	.word	0x00024a80


	//   ....[180]....
        /*0ac0*/ 	.word	0x00024b40


	//   ....[181]....
        /*0ac4*/ 	.word	0x00024b60


	//   ....[182]....
        /*0ac8*/ 	.word	0x00024b80


	//   ....[183]....
        /*0acc*/ 	.word	0x00024be0


	//   ....[184]....
        /*0ad0*/ 	.word	0x00025600


	//   ....[185]....
        /*0ad4*/ 	.word	0x00025940


	//   ....[186]....
        /*0ad8*/ 	.word	0x000259d0


	//   ....[187]....
        /*0adc*/ 	.word	0x00025a70


	//   ....[188]....
        /*0ae0*/ 	.word	0x00025b00


	//   ....[189]....
        /*0ae4*/ 	.word	0x00025bf0


	//   ....[190]....
        /*0ae8*/ 	.word	0x00025c80


	//   ....[191]....
        /*0aec*/ 	.word	0x00025d20


	//   ....[192]....
        /*0af0*/ 	.word	0x00025db0


	//   ....[193]....
        /*0af4*/ 	.word	0x00025ea0


	//   ....[194]....
        /*0af8*/ 	.word	0x00025f30


	//   ....[195]....
        /*0afc*/ 	.word	0x00025fd0


	//   ....[196]....
        /*0b00*/ 	.word	0x00026060


	//   ....[197]....
        /*0b04*/ 	.word	0x00026150


	//   ....[198]....
        /*0b08*/ 	.word	0x000261e0


	//   ....[199]....
        /*0b0c*/ 	.word	0x00026230


	//   ....[200]....
        /*0b10*/ 	.word	0x00026280


	//   ....[201]....
        /*0b14*/ 	.word	0x00026320


	//   ....[202]....
        /*0b18*/ 	.word	0x000263b0


	//   ....[203]....
        /*0b1c*/ 	.word	0x00026400


	//   ....[204]....
        /*0b20*/ 	.word	0x00026450


	//   ....[205]....
        /*0b24*/ 	.word	0x00026540


	//   ....[206]....
        /*0b28*/ 	.word	0x000265d0


	//   ....[207]....
        /*0b2c*/ 	.word	0x00026620


	//   ....[208]....
        /*0b30*/ 	.word	0x00026670


	//   ....[209]....
        /*0b34*/ 	.word	0x00026710


	//   ....[210]....
        /*0b38*/ 	.word	0x000267a0


	//   ....[211]....
        /*0b3c*/ 	.word	0x000267f0


	//   ....[212]....
        /*0b40*/ 	.word	0x00026840


	//   ....[213]....
        /*0b44*/ 	.word	0x00026b40


	//   ....[214]....
        /*0b48*/ 	.word	0x00026e20


	//   ....[215]....
        /*0b4c*/ 	.word	0x00026f10


	//   ....[216]....
        /*0b50*/ 	.word	0x00026fb0


	//   ....[217]....
        /*0b54*/ 	.word	0x00027010


	//   ....[218]....
        /*0b58*/ 	.word	0x00027130


	//   ....[219]....
        /*0b5c*/ 	.word	0x00027190


	//   ....[220]....
        /*0b60*/ 	.word	0x000272a0


	//   ....[221]....
        /*0b64*/ 	.word	0x00027310


	//   ....[222]....
        /*0b68*/ 	.word	0x00027420


	//   ....[223]....
        /*0b6c*/ 	.word	0x00027490


	//   ....[224]....
        /*0b70*/ 	.word	0x000275a0


	//   ....[225]....
        /*0b74*/ 	.word	0x00027610


	//   ....[226]....
        /*0b78*/ 	.word	0x000276f0


	//   ....[227]....
        /*0b7c*/ 	.word	0x000277f0


	//   ....[228]....
        /*0b80*/ 	.word	0x00027850


	//   ....[229]....
        /*0b84*/ 	.word	0x000278b0


	//   ....[230]....
        /*0b88*/ 	.word	0x000279b0


	//   ....[231]....
        /*0b8c*/ 	.word	0x00027a10


	//   ....[232]....
        /*0b90*/ 	.word	0x00027b20


	//   ....[233]....
        /*0b94*/ 	.word	0x00027b80


	//   ....[234]....
        /*0b98*/ 	.word	0x00027c90


	//   ....[235]....
        /*0b9c*/ 	.word	0x00027cf0


	//   ....[236]....
        /*0ba0*/ 	.word	0x00027e00


	//   ....[237]....
        /*0ba4*/ 	.word	0x00027e60


	//   ....[238]....
        /*0ba8*/ 	.word	0x00027f70


	//   ....[239]....
        /*0bac*/ 	.word	0x00027fd0


	//   ....[240]....
        /*0bb0*/ 	.word	0x000280e0


	//   ....[241]....
        /*0bb4*/ 	.word	0x00028140


	//   ....[242]....
        /*0bb8*/ 	.word	0x00028230


	//   ....[243]....
        /*0bbc*/ 	.word	0x00028360


	//   ....[244]....
        /*0bc0*/ 	.word	0x00028410


	//   ....[245]....
        /*0bc4*/ 	.word	0x00028480


	//   ....[246]....
        /*0bc8*/ 	.word	0x00028570


	//   ....[247]....
        /*0bcc*/ 	.word	0x000285d0


	//   ....[248]....
        /*0bd0*/ 	.word	0x000286a0


	//   ....[249]....
        /*0bd4*/ 	.word	0x00028700


	//   ....[250]....
        /*0bd8*/ 	.word	0x000287d0


	//   ....[251]....
        /*0bdc*/ 	.word	0x00028830


	//   ....[252]....
        /*0be0*/ 	.word	0x00028900


	//   ....[253]....
        /*0be4*/ 	.word	0x00028960


	//   ....[254]....
        /*0be8*/ 	.word	0x00028a30


	//   ....[255]....
        /*0bec*/ 	.word	0x00028b20


	//   ....[0]....
        /*0bf0*/ 	.word	0x00028bc0


	//   ....[1]....
        /*0bf4*/ 	.word	0x00028c20


	//   ....[2]....
        /*0bf8*/ 	.word	0x00028d10


	//   ....[3]....
        /*0bfc*/ 	.word	0x00028d70


	//   ....[4]....
        /*0c00*/ 	.word	0x00028e50


	//   ....[5]....
        /*0c04*/ 	.word	0x00028eb0


	//   ....[6]....
        /*0c08*/ 	.word	0x00028f90


	//   ....[7]....
        /*0c0c*/ 	.word	0x00028ff0


	//   ....[8]....
        /*0c10*/ 	.word	0x000290d0


	//   ....[9]....
        /*0c14*/ 	.word	0x00029130


	//   ....[10]....
        /*0c18*/ 	.word	0x00029200


	//   ....[11]....
        /*0c1c*/ 	.word	0x00029330


	//   ....[12]....
        /*0c20*/ 	.word	0x00029400


	//   ....[13]....
        /*0c24*/ 	.word	0x000294c0


	//   ....[14]....
        /*0c28*/ 	.word	0x00029590


	//   ....[15]....
        /*0c2c*/ 	.word	0x000295f0


	//   ....[16]....
        /*0c30*/ 	.word	0x000296c0


	//   ....[17]....
        /*0c34*/ 	.word	0x00029720


	//   ....[18]....
        /*0c38*/ 	.word	0x00029800


	//   ....[19]....
        /*0c3c*/ 	.word	0x00029860


	//   ....[20]....
        /*0c40*/ 	.word	0x00029930


	//   ....[21]....
        /*0c44*/ 	.word	0x00029990


	//   ....[22]....
        /*0c48*/ 	.word	0x00029a50


	//   ....[23]....
        /*0c4c*/ 	.word	0x00029ae0


	//   ....[24]....
        /*0c50*/ 	.word	0x00029b80


	//   ....[25]....
        /*0c54*/ 	.word	0x00029d00


	//   ....[26]....
        /*0c58*/ 	.word	0x00029d70


	//   ....[27]....
        /*0c5c*/ 	.word	0x00029de0


	//   ....[28]....
        /*0c60*/ 	.word	0x00029e50


	//   ....[29]....
        /*0c64*/ 	.word	0x00029ec0


	//   ....[30]....
        /*0c68*/ 	.word	0x00029f40


	//   ....[31]....
        /*0c6c*/ 	.word	0x00029fc0


	//   ....[32]....
        /*0c70*/ 	.word	0x0002a050


	//   ....[33]....
        /*0c74*/ 	.word	0x0002a0c0


	//   ....[34]....
        /*0c78*/ 	.word	0x0002a130


	//   ....[35]....
        /*0c7c*/ 	.word	0x0002a1a0


	//   ....[36]....
        /*0c80*/ 	.word	0x0002a220


	//   ....[37]....
        /*0c84*/ 	.word	0x0002a290


	//   ....[38]....
        /*0c88*/ 	.word	0x0002a320


	//   ....[39]....
        /*0c8c*/ 	.word	0x0002a380


	//   ....[40]....
        /*0c90*/ 	.word	0x0002a410


	//   ....[41]....
        /*0c94*/ 	.word	0x0002a540


	//----- nvinfo : EIATTR_REG_RECONFIG
	.align		4
.L_564:
        /*0c98*/ 	.byte	0x01, 0x54
	.zero		2


	//----- nvinfo : EIATTR_SYSCALL_OFFSETS
	.align		4
        /*0c9c*/ 	.byte	0x04, 0x46
        /*0c9e*/ 	.short	(.L_566 - .L_565)


	//   ....[0]....
.L_565:
        /*0ca0*/ 	.word	0x00001fe0


	//   ....[1]....
        /*0ca4*/ 	.word	0x00002130


	//   ....[2]....
        /*0ca8*/ 	.word	0x0000b5f0


	//   ....[3]....
        /*0cac*/ 	.word	0x0000b910


	//   ....[4]....
        /*0cb0*/ 	.word	0x00021100


	//   ....[5]....
        /*0cb4*/ 	.word	0x00021250


	//   ....[6]....
        /*0cb8*/ 	.word	0x00021340


	//   ....[7]....
        /*0cbc*/ 	.word	0x000222e0


	//----- nvinfo : EIATTR_MBARRIER_INSTR_OFFSETS
	.align		4
.L_566:
        /*0cc0*/ 	.byte	0x04, 0x39
        /*0cc2*/ 	.short	(.L_568 - .L_567)


	//   ....[0]....
.L_567:
        /*0cc4*/ 	.word	0x00000270
        /*0cc8*/ 	.word	0x000000ff
        /*0ccc*/ 	.word	0x0002a800
        /*0cd0*/ 	.short	0x0100
        /*0cd2*/ 	.byte	0x08
	.zero		1


	//   ....[1]....
        /*0cd4*/ 	.word	0x00000280
        /*0cd8*/ 	.word	0x000000ff
        /*0cdc*/ 	.word	0x0002a820
        /*0ce0*/ 	.short	0x0100
        /*0ce2*/ 	.byte	0x08
	.zero		1


	//   ....[2]....
        /*0ce4*/ 	.word	0x00000370
        /*0ce8*/ 	.word	0x000000ff
        /*0cec*/ 	.word	0x0002a830
        /*0cf0*/ 	.short	0x0100
        /*0cf2*/ 	.byte	0x08
	.zero		1


	//   ....[3]....
        /*0cf4*/ 	.word	0x00000380
        /*0cf8*/ 	.word	0x000000ff
        /*0cfc*/ 	.word	0x0002a840
        /*0d00*/ 	.short	0x0100
        /*0d02*/ 	.byte	0x08
	.zero		1


	//   ....[4]....
        /*0d04*/ 	.word	0x00000390
        /*0d08*/ 	.word	0x000000ff
        /*0d0c*/ 	.word	0x0002a838
        /*0d10*/ 	.short	0x0100
        /*0d12*/ 	.byte	0x08
	.zero		1


	//   ....[5]....
        /*0d14*/ 	.word	0x000003a0
        /*0d18*/ 	.word	0x000000ff
        /*0d1c*/ 	.word	0x0002a848
        /*0d20*/ 	.short	0x0100
        /*0d22*/ 	.byte	0x08
	.zero		1


	//   ....[6]....
        /*0d24*/ 	.word	0x000004d0
        /*0d28*/ 	.word	0x000000ff
        /*0d2c*/ 	.word	0x0002a850
        /*0d30*/ 	.short	0x0100
        /*0d32*/ 	.byte	0x08
	.zero		1


	//   ....[7]....
        /*0d34*/ 	.word	0x000004e0
        /*0d38*/ 	.word	0x000000ff
        /*0d3c*/ 	.word	0x0002a860
        /*0d40*/ 	.short	0x0100
        /*0d42*/ 	.byte	0x08
	.zero		1


	//   ....[8]....
        /*0d44*/ 	.word	0x000004f0
        /*0d48*/ 	.word	0x000000ff
        /*0d4c*/ 	.word	0x0002a858
        /*0d50*/ 	.short	0x0100
        /*0d52*/ 	.byte	0x08
	.zero		1


	//   ....[9]....
        /*0d54*/ 	.word	0x00000500
        /*0d58*/ 	.word	0x000000ff
        /*0d5c*/ 	.word	0x0002a868
        /*0d60*/ 	.short	0x0100
        /*0d62*/ 	.byte	0x08
	.zero		1


	//   ....[10]....
        /*0d64*/ 	.word	0x000005f0
        /*0d68*/ 	.word	0x000000ff
        /*0d6c*/ 	.word	0x0002a870
        /*0d70*/ 	.short	0x0100
        /*0d72*/ 	.byte	0x06
	.zero		1


	//   ....[11]....
        /*0d74*/ 	.word	0x00000600
        /*0d78*/ 	.word	0x000000ff
        /*0d7c*/ 	.word	0x0002a880
        /*0d80*/ 	.short	0x0100
        /*0d82*/ 	.byte	0x06
	.zero		1


	//   ....[12]....
        /*0d84*/ 	.word	0x00000610
        /*0d88*/ 	.word	0x000000ff
        /*0d8c*/ 	.word	0x0002a878
        /*0d90*/ 	.short	0x0100
        /*0d92*/ 	.byte	0x06
	.zero		1


	//   ....[13]....
        /*0d94*/ 	.word	0x00000620
        /*0d98*/ 	.word	0x000000ff
        /*0d9c*/ 	.word	0x0002a888
        /*0da0*/ 	.short	0x0100
        /*0da2*/ 	.byte	0x06
	.zero		1


	//   ....[14]....
        /*0da4*/ 	.word	0x00000750
        /*0da8*/ 	.word	0x000000ff
        /*0dac*/ 	.word	0x0002a890
        /*0db0*/ 	.short	0x0100
        /*0db2*/ 	.byte	0x08
	.zero		1


	//   ....[15]....
        /*0db4*/ 	.word	0x00000760
        /*0db8*/ 	.word	0x000000ff
        /*0dbc*/ 	.word	0x0002a8a0
        /*0dc0*/ 	.short	0x0100
        /*0dc2*/ 	.byte	0x08
	.zero		1


	//   ....[16]....
        /*0dc4*/ 	.word	0x00000770
        /*0dc8*/ 	.word	0x000000ff
        /*0dcc*/ 	.word	0x0002a898
        /*0dd0*/ 	.short	0x0100
        /*0dd2*/ 	.byte	0x08
	.zero		1


	//   ....[17]....
        /*0dd4*/ 	.word	0x00000780
        /*0dd8*/ 	.word	0x000000ff
        /*0ddc*/ 	.word	0x0002a8a8
        /*0de0*/ 	.short	0x0100
        /*0de2*/ 	.byte	0x08
	.zero		1


	//   ....[18]....
        /*0de4*/ 	.word	0x000008b0
        /*0de8*/ 	.word	0x000000ff
        /*0dec*/ 	.word	0x0002a8b0
        /*0df0*/ 	.short	0x0100
        /*0df2*/ 	.byte	0x08
	.zero		1


	//   ....[19]....
        /*0df4*/ 	.word	0x000008c0
        /*0df8*/ 	.word	0x000000ff
        /*0dfc*/ 	.word	0x0002a8c0
        /*0e00*/ 	.short	0x0100
        /*0e02*/ 	.byte	0x08
	.zero		1


	//   ....[20]....
        /*0e04*/ 	.word	0x000008d0
        /*0e08*/ 	.word	0x000000ff
        /*0e0c*/ 	.word	0x0002a8b8
        /*0e10*/ 	.short	0x0100
        /*0e12*/ 	.byte	0x08
	.zero		1


	//   ....[21]....
        /*0e14*/ 	.word	0x000008e0
        /*0e18*/ 	.word	0x000000ff
        /*0e1c*/ 	.word	0x0002a8c8
        /*0e20*/ 	.short	0x0100
        /*0e22*/ 	.byte	0x08
	.zero		1


	//   ....[22]....
        /*0e24*/ 	.word	0x00003bc0
        /*0e28*/ 	.word	0x00000054
        /*0e2c*/ 	.word	0x0002a890
        /*0e30*/ 	.short	0x010a
        /*0e32*/ 	.byte	0x3f
	.zero		1


	//   ....[23]....
        /*0e34*/ 	.word	0x000071c0
        /*0e38*/ 	.word	0x00000054
        /*0e3c*/ 	.word	0x0002a890
        /*0e40*/ 	.short	0x010a
        /*0e42*/ 	.byte	0x3f
	.zero		1


	//   ....[24]....
        /*0e44*/ 	.word	0x0000a0c0
        /*0e48*/ 	.word	0x00000054
        /*0e4c*/ 	.word	0x0002a890
        /*0e50*/ 	.short	0x010a
        /*0e52*/ 	.byte	0x3f
	.zero		1


	//   ....[25]....
        /*0e54*/ 	.word	0x0000a860
        /*0e58*/ 	.word	0x0000000b
        /*0e5c*/ 	.word	0x00000000
        /*0e60*/ 	.short	0x0101
        /*0e62*/ 	.byte	0x3f
	.zero		1


	//   ....[26]....
        /*0e64*/ 	.word	0x0000a8a0
        /*0e68*/ 	.word	0x00000054
        /*0e6c*/ 	.word	0x0002a8b0
        /*0e70*/ 	.short	0x010a
        /*0e72*/ 	.byte	0x3f
	.zero		1


	//   ....[27]....
        /*0e74*/ 	.word	0x0000ae30
        /*0e78*/ 	.word	0x00000054
        /*0e7c*/ 	.word	0x00000000
        /*0e80*/ 	.short	0x0101
        /*0e82*/ 	.byte	0x3f
	.zero		1


	//   ....[28]....
        /*0e84*/ 	.word	0x0000b670
        /*0e88*/ 	.word	0x00000002
        /*0e8c*/ 	.word	0x0002a800
        /*0e90*/ 	.short	0x010a
        /*0e92*/ 	.byte	0x3f
	.zero		1


	//   ....[29]....
        /*0e94*/ 	.word	0x0000b6c0
        /*0e98*/ 	.word	0x00000002
        /*0e9c*/ 	.word	0x0002a800
        /*0ea0*/ 	.short	0x010a
        /*0ea2*/ 	.byte	0x3f
	.zero		1


	//   ....[30]....
        /*0ea4*/ 	.word	0x0000ca80
        /*0ea8*/ 	.word	0x00000002
        /*0eac*/ 	.word	0x0002a800
        /*0eb0*/ 	.short	0x010a
        /*0eb2*/ 	.byte	0x3f
	.zero		1


	//   ....[31]....
        /*0eb4*/ 	.word	0x0000fc50
        /*0eb8*/ 	.word	0x00000002
        /*0ebc*/ 	.word	0x0002a800
        /*0ec0*/ 	.short	0x010a
        /*0ec2*/ 	.byte	0x3f
	.zero		1


	//   ....[32]....
        /*0ec4*/ 	.word	0x00012510
        /*0ec8*/ 	.word	0x00000000
        /*0ecc*/ 	.word	0x0002a830
        /*0ed0*/ 	.short	0x010a
        /*0ed2*/ 	.byte	0x3f
	.zero		1


	//   ....[33]....
        /*0ed4*/ 	.word	0x00012550
        /*0ed8*/ 	.word	0x00000000
        /*0edc*/ 	.word	0x0002a830
        /*0ee0*/ 	.short	0x010a
        /*0ee2*/ 	.byte	0x3f
	.zero		1


	//   ....[34]....
        /*0ee4*/ 	.word	0x00014190
        /*0ee8*/ 	.word	0x0000001d
        /*0eec*/ 	.word	0x00000000
        /*0ef0*/ 	.short	0x0101
        /*0ef2*/ 	.byte	0x3f
	.zero		1


	//   ....[35]....
        /*0ef4*/ 	.word	0x00014e00
        /*0ef8*/ 	.word	0x0000000e
        /*0efc*/ 	.word	0x0002a830
        /*0f00*/ 	.short	0x010a
        /*0f02*/ 	.byte	0x3f
	.zero		1


	//   ....[36]....
        /*0f04*/ 	.word	0x00014e80
        /*0f08*/ 	.word	0x0000000e
        /*0f0c*/ 	.word	0x0002a830
        /*0f10*/ 	.short	0x010a
        /*0f12*/ 	.byte	0x3f
	.zero		1


	//   ....[37]....
        /*0f14*/ 	.word	0x00015af0
        /*0f18*/ 	.word	0x00000014
        /*0f1c*/ 	.word	0x0002a850
        /*0f20*/ 	.short	0x010a
        /*0f22*/ 	.byte	0x3f
	.zero		1


	//   ....[38]....
        /*0f24*/ 	.word	0x00015b40
        /*0f28*/ 	.word	0x00000014
        /*0f2c*/ 	.word	0x0002a850
        /*0f30*/ 	.short	0x010a
        /*0f32*/ 	.byte	0x3f
	.zero		1


	//   ....[39]....
        /*0f34*/ 	.word	0x000161f0
        /*0f38*/ 	.word	0x0000000e
        /*0f3c*/ 	.word	0x00000000
        /*0f40*/ 	.short	0x0101
        /*0f42*/ 	.byte	0x3f
	.zero		1


	//   ....[40]....
        /*0f44*/ 	.word	0x00017970
        /*0f48*/ 	.word	0x00000014
        /*0f4c*/ 	.word	0x00000000
        /*0f50*/ 	.short	0x0101
        /*0f52*/ 	.byte	0x3f
	.zero		1


	//   ....[41]....
        /*0f54*/ 	.word	0x00017c40
        /*0f58*/ 	.word	0x00000008
        /*0f5c*/ 	.word	0x0002a830
        /*0f60*/ 	.short	0x010a
        /*0f62*/ 	.byte	0x3f
	.zero		1


	//   ....[42]....
        /*0f64*/ 	.word	0x00017cc0
        /*0f68*/ 	.word	0x00000008
        /*0f6c*/ 	.word	0x0002a830
        /*0f70*/ 	.short	0x010a
        /*0f72*/ 	.byte	0x3f
	.zero		1


	//   ....[43]....
        /*0f74*/ 	.word	0x00018930
        /*0f78*/ 	.word	0x0000000e
        /*0f7c*/ 	.word	0x0002a850
        /*0f80*/ 	.short	0x010a
        /*0f82*/ 	.byte	0x3f
	.zero		1


	//   ....[44]....
        /*0f84*/ 	.word	0x00018980
        /*0f88*/ 	.word	0x0000000e
        /*0f8c*/ 	.word	0x0002a850
        /*0f90*/ 	.short	0x010a
        /*0f92*/ 	.byte	0x3f
	.zero		1


	//   ....[45]....
        /*0f94*/ 	.word	0x00019840
        /*0f98*/ 	.word	0x0000005f
        /*0f9c*/ 	.word	0x00000000
        /*0fa0*/ 	.short	0x0101
        /*0fa2*/ 	.byte	0x3f
	.zero		1


	//   ....[46]....
        /*0fa4*/ 	.word	0x0001a090
        /*0fa8*/ 	.word	0x0000000e
        /*0fac*/ 	.word	0x00000000
        /*0fb0*/ 	.short	0x0101
        /*0fb2*/ 	.byte	0x3f
	.zero		1


	//   ....[47]....
        /*0fb4*/ 	.word	0x0001a6a0
        /*0fb8*/ 	.word	0x00000006
        /*0fbc*/ 	.word	0x0002a850
        /*0fc0*/ 	.short	0x010a
        /*0fc2*/ 	.byte	0x3f
	.zero		1


	//   ....[48]....
        /*0fc4*/ 	.word	0x0001a740
        /*0fc8*/ 	.word	0x00000006
        /*0fcc*/ 	.word	0x0002a850
        /*0fd0*/ 	.short	0x010a
        /*0fd2*/ 	.byte	0x3f
	.zero		1


	//   ....[49]....
        /*0fd4*/ 	.word	0x0001ac30
        /*0fd8*/ 	.word	0x00000007
        /*0fdc*/ 	.word	0x00000000
        /*0fe0*/ 	.short	0x0101
        /*0fe2*/ 	.byte	0x3f
	.zero		1


	//   ....[50]....
        /*0fe4*/ 	.word	0x0001c240
        /*0fe8*/ 	.word	0x00000000
        /*0fec*/ 	.word	0x00000000
        /*0ff0*/ 	.short	0x0101
        /*0ff2*/ 	.byte	0x3f
	.zero		1


	//   ....[51]....
        /*0ff4*/ 	.word	0x0001c990
        /*0ff8*/ 	.word	0x00000004
        /*0ffc*/ 	.word	0x00000000
        /*1000*/ 	.short	0x0101
        /*1002*/ 	.byte	0x3f
	.zero		1


	//   ....[52]....
        /*1004*/ 	.word	0x0001fa70
        /*1008*/ 	.word	0x00000016
        /*100c*/ 	.word	0x0002a820
        /*1010*/ 	.short	0x010a
        /*1012*/ 	.byte	0x3f
	.zero		1


	//   ....[53]....
        /*1014*/ 	.word	0x0001fb00
        /*1018*/ 	.word	0x0000000d
        /*101c*/ 	.word	0x0002a8a0
        /*1020*/ 	.short	0x010a
        /*1022*/ 	.byte	0x3f
	.zero		1


	//   ....[54]....
        /*1024*/ 	.word	0x0001ff40
        /*1028*/ 	.word	0x0000000d
        /*102c*/ 	.word	0x0002a8c0
        /*1030*/ 	.short	0x010a
        /*1032*/ 	.byte	0x3f
	.zero		1


	//   ....[55]....
        /*1034*/ 	.word	0x00020370
        /*1038*/ 	.word	0x0000000c
        /*103c*/ 	.word	0x0002a8a0
        /*1040*/ 	.short	0x010a
        /*1042*/ 	.byte	0x3f
	.zero		1


	//   ....[56]....
        /*1044*/ 	.word	0x000207a0
        /*1048*/ 	.word	0x0000000c
        /*104c*/ 	.word	0x0002a8c0
        /*1050*/ 	.short	0x010a
        /*1052*/ 	.byte	0x3f
	.zero		1


	//   ....[57]....
        /*1054*/ 	.word	0x00021940
        /*1058*/ 	.word	0x00000007
        /*105c*/ 	.word	0x0002a840
        /*1060*/ 	.short	0x010a
        /*1062*/ 	.byte	0x3f
	.zero		1


	//   ....[58]....
        /*1064*/ 	.word	0x00021ff0
        /*1068*/ 	.word	0x00000007
        /*106c*/ 	.word	0x0002a830
        /*1070*/ 	.short	0x0107
        /*1072*/ 	.byte	0x3f
	.zero		1


	//   ....[59]....
        /*1074*/ 	.word	0x000220b0
        /*1078*/ 	.word	0x00000007
        /*107c*/ 	.word	0x0002a830
        /*1080*/ 	.short	0x0101
        /*1082*/ 	.byte	0x3f
	.zero		1


	//   ....[60]....
        /*1084*/ 	.word	0x00022c80
        /*1088*/ 	.word	0x00000016
        /*108c*/ 	.word	0x0002a800
        /*1090*/ 	.short	0x0107
        /*1092*/ 	.byte	0x3f
	.zero		1


	//   ....[61]....
        /*1094*/ 	.word	0x00022d90
        /*1098*/ 	.word	0x00000016
        /*109c*/ 	.word	0x0002a800
        /*10a0*/ 	.short	0x0101
        /*10a2*/ 	.byte	0x3f
	.zero		1


	//   ....[62]....
        /*10a4*/ 	.word	0x00022db0
        /*10a8*/ 	.word	0x00000016
        /*10ac*/ 	.word	0x0002a820
        /*10b0*/ 	.short	0x010a
        /*10b2*/ 	.byte	0x3f
	.zero		1


	//   ....[63]....
        /*10b4*/ 	.word	0x00023120
        /*10b8*/ 	.word	0x00000005
        /*10bc*/ 	.word	0x0002a840
        /*10c0*/ 	.short	0x010a
        /*10c2*/ 	.byte	0x3f
	.zero		1


	//   ....[64]....
        /*10c4*/ 	.word	0x00023600
        /*10c8*/ 	.word	0x00000005
        /*10cc*/ 	.word	0x0002a830
        /*10d0*/ 	.short	0x0107
        /*10d2*/ 	.byte	0x3f
	.zero		1


	//   ....[65]....
        /*10d4*/ 	.word	0x000236b0
        /*10d8*/ 	.word	0x00000005
        /*10dc*/ 	.word	0x0002a830
        /*10e0*/ 	.short	0x0101
        /*10e2*/ 	.byte	0x3f
	.zero		1


	//   ....[66]....
        /*10e4*/ 	.word	0x00023710
        /*10e8*/ 	.word	0x00000005
        /*10ec*/ 	.word	0x0002a860
        /*10f0*/ 	.short	0x010a
        /*10f2*/ 	.byte	0x3f
	.zero		1


	//   ....[67]....
        /*10f4*/ 	.word	0x00023b70
        /*10f8*/ 	.word	0x00000005
        /*10fc*/ 	.word	0x0002a850
        /*1100*/ 	.short	0x0107
        /*1102*/ 	.byte	0x3f
	.zero		1


	//   ....[68]....
        /*1104*/ 	.word	0x00023cd0
        /*1108*/ 	.word	0x00000005
        /*110c*/ 	.word	0x0002a850
        /*1110*/ 	.short	0x0101
        /*1112*/ 	.byte	0x3f
	.zero		1


	//   ....[69]....
        /*1114*/ 	.word	0x00023f20
        /*1118*/ 	.word	0x00000000
        /*111c*/ 	.word	0x0002a860
        /*1120*/ 	.short	0x010a
        /*1122*/ 	.byte	0x3f
	.zero		1


	//   ....[70]....
        /*1124*/ 	.word	0x00024380
        /*1128*/ 	.word	0x00000000
        /*112c*/ 	.word	0x0002a850
        /*1130*/ 	.short	0x0107
        /*1132*/ 	.byte	0x3f
	.zero		1


	//   ....[71]....
        /*1134*/ 	.word	0x00024440
        /*1138*/ 	.word	0x00000000
        /*113c*/ 	.word	0x0002a850
        /*1140*/ 	.short	0x0101
        /*1142*/ 	.byte	0x3f
	.zero		1


	//   ....[72]....
        /*1144*/ 	.word	0x00025580
        /*1148*/ 	.word	0x00000005
        /*114c*/ 	.word	0x0002a820
        /*1150*/ 	.short	0x010a
        /*1152*/ 	.byte	0x3f
	.zero		1


	//   ....[73]....
        /*1154*/ 	.word	0x00025710
        /*1158*/ 	.word	0x00000003
        /*115c*/ 	.word	0x0002a840
        /*1160*/ 	.short	0x010a
        /*1162*/ 	.byte	0x3f
	.zero		1


	//   ....[74]....
        /*1164*/ 	.word	0x000257b0
        /*1168*/ 	.word	0x00000005
        /*116c*/ 	.word	0x0002a840
        /*1170*/ 	.short	0x010a
        /*1172*/ 	.byte	0x3f
	.zero		1


	//   ....[75]....
        /*1174*/ 	.word	0x000257f0
        /*1178*/ 	.word	0x00000003
        /*117c*/ 	.word	0x0002a860
        /*1180*/ 	.short	0x010a
        /*1182*/ 	.byte	0x3f
	.zero		1


	//   ....[76]....
        /*1184*/ 	.word	0x00025830
        /*1188*/ 	.word	0x00000005
        /*118c*/ 	.word	0x0002a860
        /*1190*/ 	.short	0x010a
        /*1192*/ 	.byte	0x3f
	.zero		1


	//   ....[77]....
        /*1194*/ 	.word	0x00025890
        /*1198*/ 	.word	0x00000054
        /*119c*/ 	.word	0x0002a890
        /*11a0*/ 	.short	0x010a
        /*11a2*/ 	.byte	0x3f
	.zero		1


	//   ....[78]....
        /*11a4*/ 	.word	0x00025b40
        /*11a8*/ 	.word	0x00000054
        /*11ac*/ 	.word	0x0002a890
        /*11b0*/ 	.short	0x010a
        /*11b2*/ 	.byte	0x3f
	.zero		1


	//   ....[79]....
        /*11b4*/ 	.word	0x00025df0
        /*11b8*/ 	.word	0x00000054
        /*11bc*/ 	.word	0x0002a890
        /*11c0*/ 	.short	0x010a
        /*11c2*/ 	.byte	0x3f
	.zero		1


	//   ....[80]....
        /*11c4*/ 	.word	0x000260a0
        /*11c8*/ 	.word	0x00000054
        /*11cc*/ 	.word	0x0002a8b0
        /*11d0*/ 	.short	0x010a
        /*11d2*/ 	.byte	0x3f
	.zero		1


	//   ....[81]....
        /*11d4*/ 	.word	0x00026490
        /*11d8*/ 	.word	0x00000002
        /*11dc*/ 	.word	0x0002a800
        /*11e0*/ 	.short	0x010a
        /*11e2*/ 	.byte	0x3f
	.zero		1


	//   ....[82]....
        /*11e4*/ 	.word	0x00026880
        /*11e8*/ 	.word	0x00000002
        /*11ec*/ 	.word	0x0002a800
        /*11f0*/ 	.short	0x010a
        /*11f2*/ 	.byte	0x3f
	.zero		1


	//   ....[83]....
        /*11f4*/ 	.word	0x000268d0
        /*11f8*/ 	.word	0x00000000
        /*11fc*/ 	.word	0x0002a830
        /*1200*/ 	.short	0x010a
        /*1202*/ 	.byte	0x3f
	.zero		1


	//   ....[84]....
        /*1204*/ 	.word	0x00026920
        /*1208*/ 	.word	0x0000000e
        /*120c*/ 	.word	0x0002a830
        /*1210*/ 	.short	0x010a
        /*1212*/ 	.byte	0x3f
	.zero		1


	//   ....[85]....
        /*1214*/ 	.word	0x00026970
        /*1218*/ 	.word	0x00000014
        /*121c*/ 	.word	0x0002a850
        /*1220*/ 	.short	0x010a
        /*1222*/ 	.byte	0x3f
	.zero		1


	//   ....[86]....
        /*1224*/ 	.word	0x000269c0
        /*1228*/ 	.word	0x00000008
        /*122c*/ 	.word	0x0002a830
        /*1230*/ 	.short	0x010a
        /*1232*/ 	.byte	0x3f
	.zero		1


	//   ....[87]....
        /*1234*/ 	.word	0x00026a10
        /*1238*/ 	.word	0x0000000e
        /*123c*/ 	.word	0x0002a850
        /*1240*/ 	.short	0x010a
        /*1242*/ 	.byte	0x3f
	.zero		1


	//   ....[88]....
        /*1244*/ 	.word	0x00026a60
        /*1248*/ 	.word	0x00000006
        /*124c*/ 	.word	0x0002a850
        /*1250*/ 	.short	0x010a
        /*1252*/ 	.byte	0x3f
	.zero		1


	//   ....[89]....
        /*1254*/ 	.word	0x00026c00
        /*1258*/ 	.word	0x00000016
        /*125c*/ 	.word	0x0002a820
        /*1260*/ 	.short	0x010a
        /*1262*/ 	.byte	0x3f
	.zero		1


	//   ....[90]....
        /*1264*/ 	.word	0x00026c50
        /*1268*/ 	.word	0x0000000d
        /*126c*/ 	.word	0x0002a8a0
        /*1270*/ 	.short	0x010a
        /*1272*/ 	.byte	0x3f
	.zero		1


	//   ....[91]....
        /*1274*/ 	.word	0x00026ca0
        /*1278*/ 	.word	0x0000000d
        /*127c*/ 	.word	0x0002a8c0
        /*1280*/ 	.short	0x010a
        /*1282*/ 	.byte	0x3f
	.zero		1


	//   ....[92]....
        /*1284*/ 	.word	0x00026cf0
        /*1288*/ 	.word	0x0000000c
        /*128c*/ 	.word	0x0002a8a0
        /*1290*/ 	.short	0x010a
        /*1292*/ 	.byte	0x3f
	.zero		1


	//   ....[93]....
        /*1294*/ 	.word	0x00026d40
        /*1298*/ 	.word	0x0000000c
        /*129c*/ 	.word	0x0002a8c0
        /*12a0*/ 	.short	0x010a
        /*12a2*/ 	.byte	0x3f
	.zero		1


	//   ....[94]....
        /*12a4*/ 	.word	0x00026e60
        /*12a8*/ 	.word	0x00000007
        /*12ac*/ 	.word	0x0002a840
        /*12b0*/ 	.short	0x010a
        /*12b2*/ 	.byte	0x3f
	.zero		1


	//   ....[95]....
        /*12b4*/ 	.word	0x00028260
        /*12b8*/ 	.word	0x00000016
        /*12bc*/ 	.word	0x0002a820
        /*12c0*/ 	.short	0x010a
        /*12c2*/ 	.byte	0x3f
	.zero		1


	//   ....[96]....
        /*12c4*/ 	.word	0x000282b0
        /*12c8*/ 	.word	0x00000005
        /*12cc*/ 	.word	0x0002a840
        /*12d0*/ 	.short	0x010a
        /*12d2*/ 	.byte	0x3f
	.zero		1


	//   ....[97]....
        /*12d4*/ 	.word	0x00028a70
        /*12d8*/ 	.word	0x00000005
        /*12dc*/ 	.word	0x0002a860
        /*12e0*/ 	.short	0x010a
        /*12e2*/ 	.byte	0x3f
	.zero		1


	//   ....[98]....
        /*12e4*/ 	.word	0x00029280
        /*12e8*/ 	.word	0x00000000
        /*12ec*/ 	.word	0x0002a860
        /*12f0*/ 	.short	0x010a
        /*12f2*/ 	.byte	0x3f
	.zero		1


	//   ....[99]....
        /*12f4*/ 	.word	0x0002a460
        /*12f8*/ 	.word	0x00000005
        /*12fc*/ 	.word	0x0002a820
        /*1300*/ 	.short	0x010a
        /*1302*/ 	.byte	0x3f
	.zero		1


	//   ....[100]....
        /*1304*/ 	.word	0x0002a600
        /*1308*/ 	.word	0x00000003
        /*130c*/ 	.word	0x0002a840
        /*1310*/ 	.short	0x010a
        /*1312*/ 	.byte	0x3f
	.zero		1


	//   ....[101]....
        /*1314*/ 	.word	0x0002a650
        /*1318*/ 	.word	0x00000005
        /*131c*/ 	.word	0x0002a840
        /*1320*/ 	.short	0x010a
        /*1322*/ 	.byte	0x3f
	.zero		1


	//   ....[102]....
        /*1324*/ 	.word	0x0002a6a0
        /*1328*/ 	.word	0x00000003
        /*132c*/ 	.word	0x0002a860
        /*1330*/ 	.short	0x010a
        /*1332*/ 	.byte	0x3f
	.zero		1


	//----- nvinfo : EIATTR_NUM_MBARRIERS
	.align		4
.L_568:
        /*1334*/ 	.byte	0x03, 0x38
        /*1336*/ 	.short	0x0016


	//----- nvinfo : EIATTR_EXIT_INSTR_OFFSETS
	.align		4
        /*1338*/ 	.byte	0x04, 0x1c
        /*133a*/ 	.short	(.L_570 - .L_569)


	//   ....[0]....
.L_569:
        /*133c*/ 	.word	0x00025880


	//----- nvinfo : EIATTR_MAX_THREADS
	.align		4
.L_570:
        /*1340*/ 	.byte	0x04, 0x05
        /*1342*/ 	.short	(.L_572 - .L_571)
.L_571:
        /*1344*/ 	.word	0x00000180
        /*1348*/ 	.word	0x00000001
        /*134c*/ 	.word	0x00000001


	//----- nvinfo : EIATTR_CRS_STACK_SIZE
	.align		4
.L_572:
        /*1350*/ 	.byte	0x04, 0x1e
        /*1352*/ 	.short	(.L_574 - .L_573)
.L_573:
        /*1354*/ 	.word	0x00000000


	//----- nvinfo : EIATTR_CBANK_PARAM_SIZE
	.align		4
.L_574:
        /*1358*/ 	.byte	0x03, 0x19
        /*135a*/ 	.short	0x0af0


	//----- nvinfo : EIATTR_PARAM_CBANK
	.align		4
        /*135c*/ 	.byte	0x04, 0x0a
        /*135e*/ 	.short	(.L_576 - .L_575)
	.align		4
.L_575:
        /*1360*/ 	.word	index@(.nv.constant0._ZN7cutlass13device_kernelIN5flash11enable_sm90INS1_16FlashAttnFwdSm90INS1_25CollectiveMainloopFwdSm90ILi2EN4cute5tupleIJNS5_1CILi1EEES8_S8_EEENS6_IJNS7_ILi128EEENS7_ILi96EEENS7_ILi192EEEEEELi128ENS_6half_tEfNS_4arch4Sm90ELb1ELb0ELb1ELb1ELb1ELb1ELb0ELb1ELb1ELb1ELb1ELb0EEENS1_21CollectiveEpilogueFwdINS6_IJSA_SA_SB_EEES9_SE_SG_Li256ELb1ELb1ELb1ELb0EEENS1_36VarlenDynamicPersistentTileSchedulerILi128ELi96ELi256ELi128ELb1ELb1ELb1ELb1ELb1ELb1EEEEEEEEEvNT_6ParamsE)
        /*1364*/ 	.short	0x0210
        /*1366*/ 	.short	0x0af0


	//----- nvinfo : EIATTR_SW_WAR
	.align		4
.L_576:
        /*1368*/ 	.byte	0x04, 0x36
        /*136a*/ 	.short	(.L_578 - .L_577)
.L_577:
        /*136c*/ 	.word	0x00000008
.L_578:


//--------------------- .nv.info._ZN7cutlass13device_kernelIN5flash11enable_sm90INS1_16FlashAttnFwdSm90INS1_25CollectiveMainloopFwdSm90ILi2EN4cute5tupleIJNS5_1CILi1EEES8_S8_EEENS6_IJNS7_ILi64EEESA_SA_EEELi512ENS_6half_tEfNS_4arch4Sm90ELb0ELb0ELb1ELb0ELb1ELb0ELb0ELb0ELb0ELb1ELb1ELb0EEENS1_21CollectiveEpilogueFwdINS6_IJSA_NS7_ILi512EEESA_EEES9_SC_SE_Li256ELb0ELb1ELb1ELb0EEENS1_19SingleTileSchedulerILb0ELb1ELb1ELi64EEEEEEEEEvNT_6ParamsE --------------------------
	.section	.nv.info._ZN7cutlass13device_kernelIN5flash11enable_sm90INS1_16FlashAttnFwdSm90INS1_25CollectiveMainloopFwdSm90ILi2EN4cute5tupleIJNS5_1CILi1EEES8_S8_EEENS6_IJNS7_ILi64EEESA_SA_EEELi512ENS_6half_tEfNS_4arch4Sm90ELb0ELb0ELb1ELb0ELb1ELb0ELb0ELb0ELb0ELb1ELb1ELb0EEENS1_21CollectiveEpilogueFwdINS6_IJSA_NS7_ILi512EEESA_EEES9_SC_SE_Li256ELb0ELb1ELb1ELb0EEENS1_19SingleTileSchedulerILb0ELb1ELb1ELi64EEEEEEEEEvNT_6ParamsE,"",@"SHT_CUDA_INFO"
	.sectionflags	@""
	.align	4


	//----- nvinfo : EIATTR_CUDA_API_VERSION
	.align		4
        /*0000*/ 	.byte	0x04, 0x37
        /*0002*/ 	.short	(.L_580 - .L_579)
.L_579:
        /*0004*/ 	.word	0x00000082


	//----- nvinfo : EIATTR_KPARAM_INFO
	.align		4
.L_580:
        /*0008*/ 	.byte	0x04, 0x17
        /*000a*/ 	.short	(.L_582 - .L_581)
.L_581:
        /*000c*/ 	.word	0x00000000
        /*0010*/ 	.short	0x0000
        /*0012*/ 	.short	0x0070
        /*0014*/ 	.byte	0x00, 0xf0, 0x01, 0x28


	//----- nvinfo : EIATTR_SPARSE_MMA_MASK
	.align		4
.L_582:
        /*0018*/ 	.byte	0x03, 0x50
        /*001a*/ 	.short	0x0000


	//----- nvinfo : EIATTR_MAXREG_COUNT
	.align		4
        /*001c*/ 	.byte	0x03, 0x1b
        /*001e*/ 	.short	0x00a8


	//----- nvinfo : EIATTR_NUM_BARRIERS
	.align		4
        /*0020*/ 	.byte	0x02, 0x4c
        /*0022*/ 	.byte	0x10
	.zero		1


	//----- nvinfo : EIATTR_EXTERNS
	.align		4
        /*0024*/ 	.byte	0x04, 0x0f
        /*0026*/ 	.short	(.L_584 - .L_583)


	//   ....[0]....
	.align		4
.L_583:
        /*0028*/ 	.word	index@(__assertfail)


	//----- nvinfo : EIATTR_MERCURY_ISA_VERSION
	.align		4
.L_584:
        /*002c*/ 	.byte	0x03, 0x5f
        /*002e*/ 	.short	0x0101


	//----- nvinfo : EIATTR_INT_WARP_WIDE_INSTR_OFFSETS
	.align		4
        /*0030*/ 	.byte	0x04, 0x31
        /*0032*/ 	.short	(.L_586 - .L_585)


	//   ....[0]....
.L_585:
        /*0034*/ 	.word	0x000000b0


	//   ....[1]....
        /*0038*/ 	.word	0x000000c0


	//   ....[2]....
        /*003c*/ 	.word	0x00000160


	//----- nvinfo : EIATTR_COOP_GROUP_MASK_REGIDS
	.align		4
.L_586:
        /*0040*/ 	.byte	0x04, 0x29
        /*0042*/ 	.short	(.L_588 - .L_587)


	//   ....[0]....
.L_587:
        /*0044*/ 	.word	0xffffffff


	//   ....[1]....
        /*0048*/ 	.word	0xffffffff


	//   ....[2]....
        /*004c*/ 	.word	0xffffffff


	//   ....[3]....
        /*0050*/ 	.word	0xffffffff


	//   ....[4]....
        /*0054*/ 	.word	0xffffffff


	//   ....[5]....
        /*0058*/ 	.word	0xffffffff


	//   ....[6]....
        /*005c*/ 	.word	0xffffffff


	//   ....[7]....
        /*0060*/ 	.word	0xffffffff


	//   ....[8]....
        /*0064*/ 	.word	0xffffffff


	//   ....[9]....
        /*0068*/ 	.word	0xffffffff


	//   ....[10]....
        /*006c*/ 	.word	0xffffffff


	//   ....[11]....
        /*0070*/ 	.word	0xffffffff


	//   ....[12]....
        /*0074*/ 	.word	0xffffffff


	//   ....[13]....
        /*0078*/ 	.word	0xffffffff


	//   ....[14]....
        /*007c*/ 	.word	0xffffffff


	//   ....[15]....
        /*0080*/ 	.word	0xffffffff


	//   ....[16]....
        /*0084*/ 	.word	0xffffffff


	//   ....[17]....
        /*0088*/ 	.word	0xffffffff


	//   ....[18]....
        /*008c*/ 	.word	0xffffffff


	//   ....[19]....
        /*0090*/ 	.word	0xffffffff


	//   ....[20]....
        /*0094*/ 	.word	0xffffffff


	//   ....[21]....
        /*0098*/ 	.word	0xffffffff


	//   ....[22]....
        /*009c*/ 	.word	0xffffffff


	//   ....[23]....
        /*00a0*/ 	.word	0xffffffff


	//   ....[24]....
        /*00a4*/ 	.word	0xffffffff


	//   ....[25]....
        /*00a8*/ 	.word	0xffffffff


	//   ....[26]....
        /*00ac*/ 	.word	0xffffffff


	//   ....[27]....
        /*00b0*/ 	.word	0xffffffff


	//   ....[28]....
        /*00b4*/ 	.word	0xffffffff


	//   ....[29]....
        /*00b8*/ 	.word	0xffffffff


	//   ....[30]....
        /*00bc*/ 	.word	0xffffffff


	//   ....[31]....
        /*00c0*/ 	.word	0xffffffff


	//   ....[32]....
        /*00c4*/ 	.word	0xffffffff


	//   ....[33]....
        /*00c8*/ 	.word	0xffffffff


	//   ....[34]....
        /*00cc*/ 	.word	0xffffffff


	//   ....[35]....
        /*00d0*/ 	.word	0xffffffff


	//   ....[36]....
        /*00d4*/ 	.word	0xffffffff


	//   ....[37]....
        /*00d8*/ 	.word	0xffffffff


	//   ....[38]....
        /*00dc*/ 	.word	0xffffffff


	//   ....[39]....
        /*00e0*/ 	.word	0xffffffff


	//   ....[40]....
        /*00e4*/ 	.word	0xffffffff


	//   ....[41]....
        /*00e8*/ 	.word	0xffffffff


	//   ....[42]....
        /*00ec*/ 	.word	0xffffffff


	//   ....[43]....
        /*00f0*/ 	.word	0xffffffff


	//   ....[44]....
        /*00f4*/ 	.word	0xffffffff


	//   ....[45]....
        /*00f8*/ 	.word	0xffffffff


	//   ....[46]....
        /*00fc*/ 	.word	0xffffffff


	//   ....[47]....
        /*0100*/ 	.word	0xffffffff


	//   ....[48]....
        /*0104*/ 	.word	0xffffffff


	//   ....[49]....
        /*0108*/ 	.word	0xffffffff


	//   ....[50]....
        /*010c*/ 	.word	0xffffffff


	//   ....[51]....
        /*0110*/ 	.word	0xffffffff


	//   ....[52]....
        /*0114*/ 	.word	0xffffffff


	//   ....[53]....
        /*0118*/ 	.word	0xffffffff


	//   ....[54]....
        /*011c*/ 	.word	0xffffffff


	//   ....[55]....
        /*0120*/ 	.word	0xffffffff


	//   ....[56]....
        /*0124*/ 	.word	0xffffffff


	//   ....[57]....
        /*0128*/ 	.word	0xffffffff


	//   ....[58]....
        /*012c*/ 	.word	0xffffffff


	//   ....[59]....
        /*0130*/ 	.word	0xffffffff


	//   ....[60]....
        /*0134*/ 	.word	0xffffffff


	//   ....[61]....
        /*0138*/ 	.word	0xffffffff


	//   ....[62]....
        /*013c*/ 	.word	0xffffffff


	//   ....[63]....
        /*0140*/ 	.word	0xffffffff


	//   ....[64]....
        /*0144*/ 	.word	0xffffffff


	//   ....[65]....
        /*0148*/ 	.word	0xffffffff


	//   ....[66]....
        /*014c*/ 	.word	0xffffffff


	//   ....[67]....
        /*0150*/ 	.word	0xffffffff


	//   ....[68]....
        /*0154*/ 	.word	0xffffffff


	//   ....[69]....
        /*0158*/ 	.word	0xffffffff


	//   ....[70]....
        /*015c*/ 	.word	0xffffffff


	//   ....[71]....
        /*0160*/ 	.word	0xffffffff


	//   ....[72]....
        /*0164*/ 	.word	0xffffffff


	//   ....[73]....
        /*0168*/ 	.word	0x0500000f


	//   ....[74]....
        /*016c*/ 	.word	0x0500000f


	//   ....[75]....
        /*0170*/ 	.word	0x0500000f


	//   ....[76]....
        /*0174*/ 	.word	0x0500000f


	//   ....[77]....
        /*0178*/ 	.word	0x0500000f


	//   ....[78]....
        /*017c*/ 	.word	0x0500000f


	//   ....[79]....
        /*0180*/ 	.word	0x0500000f


	//   ....[80]....
        /*0184*/ 	.word	0x0500000f


	//   ....[81]....
        /*0188*/ 	.word	0x0500000f


	//   ....[82]....
        /*018c*/ 	.word	0x0500000f


	//   ....[83]....
        /*0190*/ 	.word	0x0500000f


	//   ....[84]....
        /*0194*/ 	.word	0x0500000f


	//   ....[85]....
        /*0198*/ 	.word	0x0500000f


	//   ....[86]....
        /*019c*/ 	.word	0x0500000f


	//   ....[87]....
        /*01a0*/ 	.word	0x0500000f


	//   ....[88]....
        /*01a4*/ 	.word	0x0500000f


	//   ....[89]....
        /*01a8*/ 	.word	0x0500000f


	//   ....[90]....
        /*01ac*/ 	.word	0x0500000f


	//   ....[91]....
        /*01b0*/ 	.word	0x0500000f


	//   ....[92]....
        /*01b4*/ 	.word	0x0500000f


	//   ....[93]....
        /*01b8*/ 	.word	0x0500000f


	//   ....[94]....
        /*01bc*/ 	.word	0x0500000f


	//   ....[95]....
        /*01c0*/ 	.word	0x0500000f


	//   ....[96]....
        /*01c4*/ 	.word	0x0500000f


	//   ....[97]....
        /*01c8*/ 	.word	0x0500000f


	//   ....[98]....
        /*01cc*/ 	.word	0x0500000f


	//   ....[99]....
        /*01d0*/ 	.word	0x0500000f


	//   ....[100]....
        /*01d4*/ 	.word	0x0500000f


	//   ....[101]....
        /*01d8*/ 	.word	0x0500000f


	//   ....[102]....
        /*01dc*/ 	.word	0x0500000f


	//   ....[103]....
        /*01e0*/ 	.word	0x0500000f


	//   ....[104]....
        /*01e4*/ 	.word	0x0500000f


	//   ....[105]....
        /*01e8*/ 	.word	0x0500000f


	//   ....[106]....
        /*01ec*/ 	.word	0x0500000f


	//   ....[107]....
        /*01f0*/ 	.word	0x0500000f


	//   ....[108]....
        /*01f4*/ 	.word	0x0500000f


	//   ....[109]....
        /*01f8*/ 	.word	0x0500000f


	//   ....[110]....
        /*01fc*/ 	.word	0x0500000f


	//   ....[111]....
        /*0200*/ 	.word	0x0500000f


	//   ....[112]....
        /*0204*/ 	.word	0x0500000f


	//   ....[113]....
        /*0208*/ 	.word	0x0500000f


	//   ....[114]....
        /*020c*/ 	.word	0x0500000f


	//----- nvinfo : EIATTR_COOP_GROUP_INSTR_OFFSETS
	.align		4
.L_588:
        /*0210*/ 	.byte	0x04, 0x28
        /*0212*/ 	.short	(.L_590 - .L_589)


	//   ....[0]....
.L_589:
        /*0214*/ 	.word	0x00000060


	//   ....[1]....
        /*0218*/ 	.word	0x000000a0


	//   ....[2]....
        /*021c*/ 	.word	0x00000280


	//   ....[3]....
        /*0220*/ 	.word	0x000003e0


	//   ....[4]....
        /*0224*/ 	.word	0x00000500


	//   ....[5]....
        /*0228*/ 	.word	0x00000660


	//   ....[6]....
        /*022c*/ 	.word	0x000011c0


	//   ....[7]....
        /*0230*/ 	.word	0x000031d0


	//   ....[8]....
        /*0234*/ 	.word	0x00004020


	//   ....[9]....
        /*0238*/ 	.word	0x000040b0


	//   ....[10]....
        /*023c*/ 	.word	0x000042f0


	//   ....[11]....
        /*0240*/ 	.word	0x00004370


	//   ....[12]....
        /*0244*/ 	.word	0x00004e10


	//   ....[13]....
        /*0248*/ 	.word	0x000055f0


	//   ....[14]....
        /*024c*/ 	.word	0x00005670


	//   ....[15]....
        /*0250*/ 	.word	0x00005950


	//   ....[16]....
        /*0254*/ 	.word	0x00005b10


	//   ....[17]....
        /*0258*/ 	.word	0x00006ad0


	//   ....[18]....
        /*025c*/ 	.word	0x00006bb0


	//   ....[19]....
        /*0260*/ 	.word	0x00006c10


	//   ....[20]....
        /*0264*/ 	.word	0x00006c40


	//   ....[21]....
        /*0268*/ 	.word	0x00006c60


	//   ....[22]....
        /*026c*/ 	.word	0x00007730


	//   ....[23]....
        /*0270*/ 	.word	0x00007be0


	//   ....[24]....
        /*0274*/ 	.word	0x00007c10


	//   ....[25]....
        /*0278*/ 	.word	0x00007c40


	//   ....[26]....
        /*027c*/ 	.word	0x00007c50


	//   ....[27]....
        /*0280*/ 	.word	0x000080f0


	//   ....[28]....
        /*0284*/ 	.word	0x00008120


	//   ....[29]....
        /*0288*/ 	.word	0x00008d70


	//   ....[30]....
        /*028c*/ 	.word	0x00008d90


	//   ....[31]....
        /*0290*/ 	.word	0x00009de0


	//   ....[32]....
        /*0294*/ 	.word	0x0000aff0


	//   ....[33]....
        /*0298*/ 	.word	0x0000b010


	//   ....[34]....
        /*029c*/ 	.word	0x0000b020


	//   ....[35]....
        /*02a0*/ 	.word	0x0000b060


	//   ....[36]....
        /*02a4*/ 	.word	0x0000b0b0


	//   ....[37]....
        /*02a8*/ 	.word	0x0000b0d0


	//   ....[38]....
        /*02ac*/ 	.word	0x0000b120


	//   ....[39]....
        /*02b0*/ 	.word	0x0000b140


	//   ....[40]....
        /*02b4*/ 	.word	0x0000b6a0


	//   ....[41]....
        /*02b8*/ 	.word	0x0000b6d0


	//   ....[42]....
        /*02bc*/ 	.word	0x0000b700


	//   ....[43]....
        /*02c0*/ 	.word	0x0000b760


	//   ....[44]....
        /*02c4*/ 	.word	0x0000b7c0


	//   ....[45]....
        /*02c8*/ 	.word	0x0000b7e0


	//   ....[46]....
        /*02cc*/ 	.word	0x0000b830


	//   ....[47]....
        /*02d0*/ 	.word	0x0000b850


	//   ....[48]....
        /*02d4*/ 	.word	0x0000bb40


	//   ....[49]....
        /*02d8*/ 	.word	0x0000bb70


	//   ....[50]....
        /*02dc*/ 	.word	0x0000bba0


	//   ....[51]....
        /*02e0*/ 	.word	0x0000bbd0


	//   ....[52]....
        /*02e4*/ 	.word	0x0000bc00


	//   ....[53]....
        /*02e8*/ 	.word	0x0000bc50


	//   ....[54]....
        /*02ec*/ 	.word	0x0000bdd0


	//   ....[55]....
        /*02f0*/ 	.word	0x0000be00


	//   ....[56]....
        /*02f4*/ 	.word	0x0000c780


	//   ....[57]....
        /*02f8*/ 	.word	0x0000c7a0


	//   ....[58]....
        /*02fc*/ 	.word	0x0000c7b0


	//   ....[59]....
        /*0300*/ 	.word	0x0000c7d0


	//   ....[60]....
        /*0304*/ 	.word	0x0000c7f0


	//   ....[61]....
        /*0308*/ 	.word	0x0000c820


	//   ....[62]....
        /*030c*/ 	.word	0x0000c840


	//   ....[63]....
        /*0310*/ 	.word	0x0000c870


	//   ....[64]....
        /*0314*/ 	.word	0x0000cbd0


	//   ....[65]....
        /*0318*/ 	.word	0x0000cc00


	//   ....[66]....
        /*031c*/ 	.word	0x0000cc30


	//   ....[67]....
        /*0320*/ 	.word	0x0000cc50


	//   ....[68]....
        /*0324*/ 	.word	0x0000cc60


	//   ....[69]....
        /*0328*/ 	.word	0x0000cc80


	//   ....[70]....
        /*032c*/ 	.word	0x0000cd20


	//   ....[71]....
        /*0330*/ 	.word	0x0000cd60


	//   ....[72]....
        /*0334*/ 	.word	0x0000d260


	//   ....[73]....
        /*0338*/ 	.word	0x0000d7c0


	//   ....[74]....
        /*033c*/ 	.word	0x0000d8b0


	//   ....[75]....
        /*0340*/ 	.word	0x0000d950


	//   ....[76]....
        /*0344*/ 	.word	0x0000d9d0


	//   ....[77]....
        /*0348*/ 	.word	0x0000da80


	//   ....[78]....
        /*034c*/ 	.word	0x0000dae0


	//   ....[79]....
        /*0350*/ 	.word	0x0000dba0


	//   ....[80]....
        /*0354*/ 	.word	0x0000dc00


	//   ....[81]....
        /*0358*/ 	.word	0x0000dca0


	//   ....[82]....
        /*035c*/ 	.word	0x0000dd30


	//   ....[83]....
        /*0360*/ 	.word	0x0000dd90


	//   ....[84]....
        /*0364*/ 	.word	0x0000de50


	//   ....[85]....
        /*0368*/ 	.word	0x0000df10


	//   ....[86]....
        /*036c*/ 	.word	0x0000df70


	//   ....[87]....
        /*0370*/ 	.word	0x0000e030


	//   ....[88]....
        /*0374*/ 	.word	0x0000e090


	//   ....[89]....
        /*0378*/ 	.word	0x0000e130


	//   ....[90]....
        /*037c*/ 	.word	0x0000e280


	//   ....[91]....
        /*0380*/ 	.word	0x0000e340


	//   ....[92]....
        /*0384*/ 	.word	0x0000e5c0


	//   ....[93]....
        /*0388*/ 	.word	0x0000e610


	//   ....[94]....
        /*038c*/ 	.word	0x0000e7d0


	//   ....[95]....
        /*0390*/ 	.word	0x0000e820


	//   ....[96]....
        /*0394*/ 	.word	0x0000e9e0


	//   ....[97]....
        /*0398*/ 	.word	0x0000ea30


	//   ....[98]....
        /*039c*/ 	.word	0x0000eb10


	//   ....[99]....
        /*03a0*/ 	.word	0x0000ebb0


	//   ....[100]....
        /*03a4*/ 	.word	0x0000ec10


	//   ....[101]....
        /*03a8*/ 	.word	0x0000ecb0


	//   ....[102]....
        /*03ac*/ 	.word	0x0000ed10


	//   ....[103]....
        /*03b0*/ 	.word	0x0000edb0


	//   ....[104]....
        /*03b4*/ 	.word	0x0000ee10


	//   ....[105]....
        /*03b8*/ 	.word	0x0000eeb0


	//   ....[106]....
        /*03bc*/ 	.word	0x0000ef90


	//   ....[107]....
        /*03c0*/ 	.word	0x0000f040


	//   ....[108]....
        /*03c4*/ 	.word	0x0000f130


	//   ....[109]....
        /*03c8*/ 	.word	0x0000f230


	//   ....[110]....
        /*03cc*/ 	.word	0x0000f350


	//   ....[111]....
        /*03d0*/ 	.word	0x0000f430


	//   ....[112]....
        /*03d4*/ 	.word	0x0000f540


	//   ....[113]....
        /*03d8*/ 	.word	0x0000f610


	//   ....[114]....
        /*03dc*/ 	.word	0x0000f720


	//----- nvinfo : EIATTR_REG_RECONFIG
	.align		4
.L_590:
        /*03e0*/ 	.byte	0x01, 0x54
	.zero		2


	//----- nvinfo : EIATTR_SYSCALL_OFFSETS
	.align		4
        /*03e4*/ 	.byte	0x04, 0x46
        /*03e6*/ 	.short	(.L_592 - .L_591)


	//   ....[0]....
.L_591:
        /*03e8*/ 	.word	0x00003390


	//   ....[1]....
        /*03ec*/ 	.word	0x0000a500


	//   ....[2]....
        /*03f0*/ 	.word	0x0000a640


	//   ....[3]....
        /*03f4*/ 	.word	0x0000a730


	//   ....[4]....
        /*03f8*/ 	.word	0x0000b3b0


	//----- nvinfo : EIATTR_MBARRIER_INSTR_OFFSETS
	.align		4
.L_592:
        /*03fc*/ 	.byte	0x04, 0x39
        /*03fe*/ 	.short	(.L_594 - .L_593)


	//   ....[0]....
.L_593:
        /*0400*/ 	.word	0x00000170
        /*0404*/ 	.word	0x000000ff
        /*0408*/ 	.word	0x00028c00
        /*040c*/ 	.short	0x0100
        /*040e*/ 	.byte	0x08
	.zero		1


	//   ....[1]....
        /*0410*/ 	.word	0x00000180
        /*0414*/ 	.word	0x000000ff
        /*0418*/ 	.word	0x00028c20
        /*041c*/ 	.short	0x0100
        /*041e*/ 	.byte	0x08
	.zero		1


	//   ....[2]....
        /*0420*/ 	.word	0x00000230
        /*0424*/ 	.word	0x000000ff
        /*0428*/ 	.word	0x00028c30
        /*042c*/ 	.short	0x0100
        /*042e*/ 	.byte	0x06
	.zero		1


	//   ....[3]....
        /*0430*/ 	.word	0x00000240
        /*0434*/ 	.word	0x000000ff
        /*0438*/ 	.word	0x00028c40
        /*043c*/ 	.short	0x0100
        /*043e*/ 	.byte	0x06
	.zero		1


	//   ....[4]....
        /*0440*/ 	.word	0x00000250
        /*0444*/ 	.word	0x000000ff
        /*0448*/ 	.word	0x00028c38
        /*044c*/ 	.short	0x0100
        /*044e*/ 	.byte	0x06
	.zero		1


	//   ....[5]....
        /*0450*/ 	.word	0x00000260
        /*0454*/ 	.word	0x000000ff
        /*0458*/ 	.word	0x00028c48
        /*045c*/ 	.short	0x0100
        /*045e*/ 	.byte	0x06
	.zero		1


	//   ....[6]....
        /*0460*/ 	.word	0x00000390
        /*0464*/ 	.word	0x000000ff
        /*0468*/ 	.word	0x00028c50
        /*046c*/ 	.short	0x0100
        /*046e*/ 	.byte	0x08
	.zero		1


	//   ....[7]....
        /*0470*/ 	.word	0x000003a0
        /*0474*/ 	.word	0x000000ff
        /*0478*/ 	.word	0x00028c60
        /*047c*/ 	.short	0x0100
        /*047e*/ 	.byte	0x08
	.zero		1


	//   ....[8]....
        /*0480*/ 	.word	0x000003b0
        /*0484*/ 	.word	0x000000ff
        /*0488*/ 	.word	0x00028c58
        /*048c*/ 	.short	0x0100
        /*048e*/ 	.byte	0x08
	.zero		1


	//   ....[9]....
        /*0490*/ 	.word	0x000003c0
        /*0494*/ 	.word	0x000000ff
        /*0498*/ 	.word	0x00028c68
        /*049c*/ 	.short	0x0100
        /*049e*/ 	.byte	0x08
	.zero		1


	//   ....[10]....
        /*04a0*/ 	.word	0x000004b0
        /*04a4*/ 	.word	0x000000ff
        /*04a8*/ 	.word	0x00028c70
        /*04ac*/ 	.short	0x0100
        /*04ae*/ 	.byte	0x06
	.zero		1


	//   ....[11]....
        /*04b0*/ 	.word	0x000004c0
        /*04b4*/ 	.word	0x000000ff
        /*04b8*/ 	.word	0x00028c80
        /*04bc*/ 	.short	0x0100
        /*04be*/ 	.byte	0x06
	.zero		1


	//   ....[12]....
        /*04c0*/ 	.word	0x000004d0
        /*04c4*/ 	.word	0x000000ff
        /*04c8*/ 	.word	0x00028c78
        /*04cc*/ 	.short	0x0100
        /*04ce*/ 	.byte	0x06
	.zero		1


	//   ....[13]....
        /*04d0*/ 	.word	0x000004e0
        /*04d4*/ 	.word	0x000000ff
        /*04d8*/ 	.word	0x00028c88
        /*04dc*/ 	.short	0x0100
        /*04de*/ 	.byte	0x06
	.zero		1


	//   ....[14]....
        /*04e0*/ 	.word	0x00000610
        /*04e4*/ 	.word	0x000000ff
        /*04e8*/ 	.word	0x00028c90
        /*04ec*/ 	.short	0x0100
        /*04ee*/ 	.byte	0x08
	.zero		1


	//   ....[15]....
        /*04f0*/ 	.word	0x00000620
        /*04f4*/ 	.word	0x000000ff
        /*04f8*/ 	.word	0x00028ca0
        /*04fc*/ 	.short	0x0100
        /*04fe*/ 	.byte	0x08
	.zero		1


	//   ....[16]....
        /*0500*/ 	.word	0x00000630
        /*0504*/ 	.word	0x000000ff
        /*0508*/ 	.word	0x00028c98
        /*050c*/ 	.short	0x0100
        /*050e*/ 	.byte	0x08
	.zero		1


	//   ....[17]....
        /*0510*/ 	.word	0x00000640
        /*0514*/ 	.word	0x000000ff
        /*0518*/ 	.word	0x00028ca8
        /*051c*/ 	.short	0x0100
        /*051e*/ 	.byte	0x08
	.zero		1


	//   ....[18]....
        /*0520*/ 	.word	0x00000780
        /*0524*/ 	.word	0x000000ff
        /*0528*/ 	.word	0x00028cb0
        /*052c*/ 	.short	0x0100
        /*052e*/ 	.byte	0x08
	.zero		1


	//   ....[19]....
        /*0530*/ 	.word	0x00000790
        /*0534*/ 	.word	0x000000ff
        /*0538*/ 	.word	0x00028cc0
        /*053c*/ 	.short	0x0100
        /*053e*/ 	.byte	0x08
	.zero		1


	//   ....[20]....
        /*0540*/ 	.word	0x000007a0
        /*0544*/ 	.word	0x000000ff
        /*0548*/ 	.word	0x00028cb8
        /*054c*/ 	.short	0x0100
        /*054e*/ 	.byte	0x08
	.zero		1


	//   ....[21]....
        /*0550*/ 	.word	0x000007b0
        /*0554*/ 	.word	0x000000ff
        /*0558*/ 	.word	0x00028cc8
        /*055c*/ 	.short	0x0100
        /*055e*/ 	.byte	0x08
	.zero		1


	//   ....[22]....
        /*0560*/ 	.word	0x00001380
        /*0564*/ 	.word	0x000000ff
        /*0568*/ 	.word	0x00028c50
        /*056c*/ 	.short	0x010a
        /*056e*/ 	.byte	0x05
	.zero		1


	//   ....[23]....
        /*0570*/ 	.word	0x00001650
        /*0574*/ 	.word	0x000000ff
        /*0578*/ 	.word	0x00000000
        /*057c*/ 	.short	0x0101
        /*057e*/ 	.byte	0x04
	.zero		1


	//   ....[24]....
        /*0580*/ 	.word	0x00001fb0
        /*0584*/ 	.word	0x000000ff
        /*0588*/ 	.word	0x00028c50
        /*058c*/ 	.short	0x010a
        /*058e*/ 	.byte	0x07
	.zero		1


	//   ....[25]....
        /*0590*/ 	.word	0x00001ff0
        /*0594*/ 	.word	0x000000ff
        /*0598*/ 	.word	0x00028c50
        /*059c*/ 	.short	0x010a
        /*059e*/ 	.byte	0x07
	.zero		1


	//   ....[26]....
        /*05a0*/ 	.word	0x000021d0
        /*05a4*/ 	.word	0x000000ff
        /*05a8*/ 	.word	0x00000000
        /*05ac*/ 	.short	0x0101
        /*05ae*/ 	.byte	0x07
	.zero		1


	//   ....[27]....
        /*05b0*/ 	.word	0x000033c0
        /*05b4*/ 	.word	0x000000ff
        /*05b8*/ 	.word	0x00028c00
        /*05bc*/ 	.short	0x010a
        /*05be*/ 	.byte	0x29
	.zero		1


	//   ....[28]....
        /*05c0*/ 	.word	0x00003550
        /*05c4*/ 	.word	0x000000ff
        /*05c8*/ 	.word	0x00028c30
        /*05cc*/ 	.short	0x010a
        /*05ce*/ 	.byte	0x29
	.zero		1


	//   ....[29]....
        /*05d0*/ 	.word	0x00003590
        /*05d4*/ 	.word	0x000000ff
        /*05d8*/ 	.word	0x00028c30
        /*05dc*/ 	.short	0x010a
        /*05de*/ 	.byte	0x29
	.zero		1


	//   ....[30]....
        /*05e0*/ 	.word	0x00003c30
        /*05e4*/ 	.word	0x000000ff
        /*05e8*/ 	.word	0x00000000
        /*05ec*/ 	.short	0x0101
        /*05ee*/ 	.byte	0x04
	.zero		1


	//   ....[31]....
        /*05f0*/ 	.word	0x00004b90
        /*05f4*/ 	.word	0x000000ff
        /*05f8*/ 	.word	0x00028c50
        /*05fc*/ 	.short	0x010a
        /*05fe*/ 	.byte	0x29
	.zero		1


	//   ....[32]....
        /*0600*/ 	.word	0x00004be0
        /*0604*/ 	.word	0x000000ff
        /*0608*/ 	.word	0x00028c50
        /*060c*/ 	.short	0x010a
        /*060e*/ 	.byte	0x29
	.zero		1


	//   ....[33]....
        /*0610*/ 	.word	0x00004ea0
        /*0614*/ 	.word	0x000000ff
        /*0618*/ 	.word	0x00000000
        /*061c*/ 	.short	0x0101
        /*061e*/ 	.byte	0x05
	.zero		1


	//   ....[34]....
        /*0620*/ 	.word	0x00004fd0
        /*0624*/ 	.word	0x000000ff
        /*0628*/ 	.word	0x00028c30
        /*062c*/ 	.short	0x010a
        /*062e*/ 	.byte	0x1a
	.zero		1


	//   ....[35]....
        /*0630*/ 	.word	0x00005010
        /*0634*/ 	.word	0x000000ff
        /*0638*/ 	.word	0x00028c30
        /*063c*/ 	.short	0x010a
        /*063e*/ 	.byte	0x1a
	.zero		1


	//   ....[36]....
        /*0640*/ 	.word	0x00005390
        /*0644*/ 	.word	0x000000ff
        /*0648*/ 	.word	0x00000000
        /*064c*/ 	.short	0x0101
        /*064e*/ 	.byte	0x0a
	.zero		1


	//   ....[37]....
        /*0650*/ 	.word	0x000068a0
        /*0654*/ 	.word	0x000000ff
        /*0658*/ 	.word	0x00028c50
        /*065c*/ 	.short	0x010a
        /*065e*/ 	.byte	0x1a
	.zero		1


	//   ....[38]....
        /*0660*/ 	.word	0x000068e0
        /*0664*/ 	.word	0x000000ff
        /*0668*/ 	.word	0x00028c50
        /*066c*/ 	.short	0x010a
        /*066e*/ 	.byte	0x1a
	.zero		1


	//   ....[39]....
        /*0670*/ 	.word	0x00006b50
        /*0674*/ 	.word	0x000000ff
        /*0678*/ 	.word	0x00000000
        /*067c*/ 	.short	0x0101
        /*067e*/ 	.byte	0x05
	.zero		1


	//   ....[40]....
        /*0680*/ 	.word	0x000076f0
        /*0684*/ 	.word	0x000000ff
        /*0688*/ 	.word	0x00000000
        /*068c*/ 	.short	0x0101
        /*068e*/ 	.byte	0x04
	.zero		1


	//   ....[41]....
        /*0690*/ 	.word	0x0000adb0
        /*0694*/ 	.word	0x000000ff
        /*0698*/ 	.word	0x00028c40
        /*069c*/ 	.short	0x010a
        /*069e*/ 	.byte	0x2b
	.zero		1


	//   ....[42]....
        /*06a0*/ 	.word	0x0000b1e0
        /*06a4*/ 	.word	0x000000ff
        /*06a8*/ 	.word	0x00028c30
        /*06ac*/ 	.short	0x0107
        /*06ae*/ 	.byte	0x2b
	.zero		1


	//   ....[43]....
        /*06b0*/ 	.word	0x0000b250
        /*06b4*/ 	.word	0x000000ff
        /*06b8*/ 	.word	0x00028c30
        /*06bc*/ 	.short	0x0101
        /*06be*/ 	.byte	0x2b
	.zero		1


	//   ....[44]....
        /*06c0*/ 	.word	0x0000b920
        /*06c4*/ 	.word	0x000000ff
        /*06c8*/ 	.word	0x00028c00
        /*06cc*/ 	.short	0x0107
        /*06ce*/ 	.byte	0x2b
	.zero		1


	//   ....[45]....
        /*06d0*/ 	.word	0x0000b960
        /*06d4*/ 	.word	0x000000ff
        /*06d8*/ 	.word	0x00028c00
        /*06dc*/ 	.short	0x0101
        /*06de*/ 	.byte	0x2b
	.zero		1


	//   ....[46]....
        /*06e0*/ 	.word	0x0000b970
        /*06e4*/ 	.word	0x000000ff
        /*06e8*/ 	.word	0x00028c20
        /*06ec*/ 	.short	0x010a
        /*06ee*/ 	.byte	0x2b
	.zero		1


	//   ....[47]....
        /*06f0*/ 	.word	0x0000b9c0
        /*06f4*/ 	.word	0x000000ff
        /*06f8*/ 	.word	0x00028c60
        /*06fc*/ 	.short	0x010a
        /*06fe*/ 	.byte	0x2b
	.zero		1


	//   ....[48]....
        /*0700*/ 	.word	0x0000c1e0
        /*0704*/ 	.word	0x000000ff
        /*0708*/ 	.word	0x00028c50
        /*070c*/ 	.short	0x0107
        /*070e*/ 	.byte	0x2b
	.zero		1


	//   ....[49]....
        /*0710*/ 	.word	0x0000c260
        /*0714*/ 	.word	0x000000ff
        /*0718*/ 	.word	0x00028c50
        /*071c*/ 	.short	0x0101
        /*071e*/ 	.byte	0x2b
	.zero		1


	//   ....[50]....
        /*0720*/ 	.word	0x0000c580
        /*0724*/ 	.word	0x0000000a
        /*0728*/ 	.word	0x00028c40
        /*072c*/ 	.short	0x010a
        /*072e*/ 	.byte	0x3f
	.zero		1


	//   ....[51]....
        /*0730*/ 	.word	0x0000c910
        /*0734*/ 	.word	0x0000000a
        /*0738*/ 	.word	0x00028c30
        /*073c*/ 	.short	0x0107
        /*073e*/ 	.byte	0x3f
	.zero		1


	//   ....[52]....
        /*0740*/ 	.word	0x0000c9c0
        /*0744*/ 	.word	0x0000000a
        /*0748*/ 	.word	0x00028c30
        /*074c*/ 	.short	0x0101
        /*074e*/ 	.byte	0x3f
	.zero		1


	//   ....[53]....
        /*0750*/ 	.word	0x0000c9f0
        /*0754*/ 	.word	0x0000000a
        /*0758*/ 	.word	0x00028c60
        /*075c*/ 	.short	0x010a
        /*075e*/ 	.byte	0x3f
	.zero		1


	//   ....[54]....
        /*0760*/ 	.word	0x0000d030
        /*0764*/ 	.word	0x0000000a
        /*0768*/ 	.word	0x00028c50
        /*076c*/ 	.short	0x0107
        /*076e*/ 	.byte	0x3f
	.zero		1


	//   ....[55]....
        /*0770*/ 	.word	0x0000d100
        /*0774*/ 	.word	0x0000000a
        /*0778*/ 	.word	0x00028c50
        /*077c*/ 	.short	0x0101
        /*077e*/ 	.byte	0x3f
	.zero		1


	//   ....[56]....
        /*0780*/ 	.word	0x0000d1e0
        /*0784*/ 	.word	0x00000005
        /*0788*/ 	.word	0x00028c20
        /*078c*/ 	.short	0x010a
        /*078e*/ 	.byte	0x3f
	.zero		1


	//   ....[57]....
        /*0790*/ 	.word	0x0000d350
        /*0794*/ 	.word	0x00000004
        /*0798*/ 	.word	0x00028c40
        /*079c*/ 	.short	0x010a
        /*079e*/ 	.byte	0x3f
	.zero		1


	//   ....[58]....
        /*07a0*/ 	.word	0x0000d3f0
        /*07a4*/ 	.word	0x00000005
        /*07a8*/ 	.word	0x00028c40
        /*07ac*/ 	.short	0x010a
        /*07ae*/ 	.byte	0x3f
	.zero		1


	//   ....[59]....
        /*07b0*/ 	.word	0x0000d430
        /*07b4*/ 	.word	0x00000004
        /*07b8*/ 	.word	0x00028c60
        /*07bc*/ 	.short	0x010a
        /*07be*/ 	.byte	0x3f
	.zero		1


	//   ....[60]....
        /*07c0*/ 	.word	0x0000d470
        /*07c4*/ 	.word	0x00000005
        /*07c8*/ 	.word	0x00028c60
        /*07cc*/ 	.short	0x010a
        /*07ce*/ 	.byte	0x3f
	.zero		1


	//   ....[61]....
        /*07d0*/ 	.word	0x0000d4e0
        /*07d4*/ 	.word	0x00000005
        /*07d8*/ 	.word	0x00028c50
        /*07dc*/ 	.short	0x010a
        /*07de*/ 	.byte	0x3f
	.zero		1


	//   ....[62]....
        /*07e0*/ 	.word	0x0000d540
        /*07e4*/ 	.word	0x00000005
        /*07e8*/ 	.word	0x00028c50
        /*07ec*/ 	.short	0x010a
        /*07ee*/ 	.byte	0x3f
	.zero		1


	//   ....[63]....
        /*07f0*/ 	.word	0x0000d5a0
        /*07f4*/ 	.word	0x00000000
        /*07f8*/ 	.word	0x00028c00
        /*07fc*/ 	.short	0x010a
        /*07fe*/ 	.byte	0x3f
	.zero		1


	//   ....[64]....
        /*0800*/ 	.word	0x0000d600
        /*0804*/ 	.word	0x00000002
        /*0808*/ 	.word	0x00028c30
        /*080c*/ 	.short	0x010a
        /*080e*/ 	.byte	0x3f
	.zero		1


	//   ....[65]....
        /*0810*/ 	.word	0x0000d660
        /*0814*/ 	.word	0x0000000c
        /*0818*/ 	.word	0x00028c50
        /*081c*/ 	.short	0x010a
        /*081e*/ 	.byte	0x3f
	.zero		1


	//   ....[66]....
        /*0820*/ 	.word	0x0000d6c0
        /*0824*/ 	.word	0x0000000c
        /*0828*/ 	.word	0x00028c30
        /*082c*/ 	.short	0x010a
        /*082e*/ 	.byte	0x3f
	.zero		1


	//   ....[67]....
        /*0830*/ 	.word	0x0000d720
        /*0834*/ 	.word	0x00000000
        /*0838*/ 	.word	0x00028c50
        /*083c*/ 	.short	0x010a
        /*083e*/ 	.byte	0x3f
	.zero		1


	//   ....[68]....
        /*0840*/ 	.word	0x0000d800
        /*0844*/ 	.word	0x00000003
        /*0848*/ 	.word	0x00028c40
        /*084c*/ 	.short	0x010a
        /*084e*/ 	.byte	0x3f
	.zero		1


	//   ....[69]....
        /*0850*/ 	.word	0x0000e170
        /*0854*/ 	.word	0x00000003
        /*0858*/ 	.word	0x00028c20
        /*085c*/ 	.short	0x010a
        /*085e*/ 	.byte	0x3f
	.zero		1


	//   ....[70]....
        /*0860*/ 	.word	0x0000e1d0
        /*0864*/ 	.word	0x00000003
        /*0868*/ 	.word	0x00028c60
        /*086c*/ 	.short	0x010a
        /*086e*/ 	.byte	0x3f
	.zero		1


	//   ....[71]....
        /*0870*/ 	.word	0x0000ea60
        /*0874*/ 	.word	0x0000000a
        /*0878*/ 	.word	0x00028c40
        /*087c*/ 	.short	0x010a
        /*087e*/ 	.byte	0x3f
	.zero		1


	//   ....[72]....
        /*0880*/ 	.word	0x0000eee0
        /*0884*/ 	.word	0x0000000a
        /*0888*/ 	.word	0x00028c60
        /*088c*/ 	.short	0x010a
        /*088e*/ 	.byte	0x3f
	.zero		1


	//   ....[73]....
        /*0890*/ 	.word	0x0000f640
        /*0894*/ 	.word	0x00000005
        /*0898*/ 	.word	0x00028c20
        /*089c*/ 	.short	0x010a
        /*089e*/ 	.byte	0x3f
	.zero		1


	//   ....[74]....
        /*08a0*/ 	.word	0x0000f7e0
        /*08a4*/ 	.word	0x00000004
        /*08a8*/ 	.word	0x00028c40
        /*08ac*/ 	.short	0x010a
        /*08ae*/ 	.byte	0x3f
	.zero		1


	//   ....[75]....
        /*08b0*/ 	.word	0x0000f830
        /*08b4*/ 	.word	0x00000005
        /*08b8*/ 	.word	0x00028c40
        /*08bc*/ 	.short	0x010a
        /*08be*/ 	.byte	0x3f
	.zero		1


	//   ....[76]....
        /*08c0*/ 	.word	0x0000f880
        /*08c4*/ 	.word	0x00000004
        /*08c8*/ 	.word	0x00028c60
        /*08cc*/ 	.short	0x010a
        /*08ce*/ 	.byte	0x3f
	.zero		1


	//----- nvinfo : EIATTR_NUM_MBARRIERS
	.align		4
.L_594:
        /*08d0*/ 	.byte	0x03, 0x38
        /*08d2*/ 	.short	0x0016


	//----- nvinfo : EIATTR_EXIT_INSTR_OFFSETS
	.align		4
        /*08d4*/ 	.byte	0x04, 0x1c
        /*08d6*/ 	.short	(.L_596 - .L_595)


	//   ....[0]....
.L_595:
        /*08d8*/ 	.word	0x0000d4c0


	//----- nvinfo : EIATTR_MAX_THREADS
	.align		4
.L_596:
        /*08dc*/ 	.byte	0x04, 0x05
        /*08de*/ 	.short	(.L_598 - .L_597)
.L_597:
        /*08e0*/ 	.word	0x00000180
        /*08e4*/ 	.word	0x00000001
        /*08e8*/ 	.word	0x00000001


	//----- nvinfo : EIATTR_CRS_STACK_SIZE
	.align		4
.L_598:
        /*08ec*/ 	.byte	0x04, 0x1e
        /*08ee*/ 	.short	(.L_600 - .L_599)
.L_599:
        /*08f0*/ 	.word	0x00000000


	//----- nvinfo : EIATTR_CBANK_PARAM_SIZE
	.align		4
.L_600:
        /*08f4*/ 	.byte	0x03, 0x19
        /*08f6*/ 	.short	0x0a70


	//----- nvinfo : EIATTR_PARAM_CBANK
	.align		4
        /*08f8*/ 	.byte	0x04, 0x0a
        /*08fa*/ 	.short	(.L_602 - .L_601)
	.align		4
.L_601:
        /*08fc*/ 	.word	index@(.nv.constant0._ZN7cutlass13device_kernelIN5flash11enable_sm90INS1_16FlashAttnFwdSm90INS1_25CollectiveMainloopFwdSm90ILi2EN4cute5tupleIJNS5_1CILi1EEES8_S8_EEENS6_IJNS7_ILi64EEESA_SA_EEELi512ENS_6half_tEfNS_4arch4Sm90ELb0ELb0ELb1ELb0ELb1ELb0ELb0ELb0ELb0ELb1ELb1ELb0EEENS1_21CollectiveEpilogueFwdINS6_IJSA_NS7_ILi512EEESA_EEES9_SC_SE_Li256ELb0ELb1ELb1ELb0EEENS1_19SingleTileSchedulerILb0ELb1ELb1ELi64EEEEEEEEEvNT_6ParamsE)
        /*0900*/ 	.short	0x0210
        /*0902*/ 	.short	0x0a70


	//----- nvinfo : EIATTR_SW_WAR
	.align		4
.L_602:
        /*0904*/ 	.byte	0x04, 0x36
        /*0906*/ 	.short	(.L_604 - .L_603)
.L_603:
        /*0908*/ 	.word	0x00000008
.L_604:


//--------------------- .nv.info._ZN7cutlass13device_kernelIN5flash11enable_sm90INS1_16FlashAttnFwdSm90INS1_25CollectiveMainloopFwdSm90ILi2EN4cute5tupleIJNS5_1CILi1EEES8_S8_EEENS6_IJNS7_ILi64EEESA_SA_EEELi512ENS_6half_tEfNS_4arch4Sm90ELb0ELb0ELb1ELb0ELb1ELb0ELb1ELb0ELb0ELb1ELb1ELb0EEENS1_21CollectiveEpilogueFwdINS6_IJSA_NS7_ILi512EEESA_EEES9_SC_SE_Li256ELb0ELb1ELb1ELb0EEENS1_19SingleTileSchedulerILb0ELb1ELb1ELi64EEEEEEEEEvNT_6ParamsE --------------------------
	.section	.nv.info._ZN7cutlass13device_kernelIN5flash11enable_sm90INS1_16FlashAttnFwdSm90INS1_25CollectiveMainloopFwdSm90ILi2EN4cute5tupleIJNS5_1CILi1EEES8_S8_EEENS6_IJNS7_ILi64EEESA_SA_EEELi512ENS_6half_tEfNS_4arch4Sm90ELb0ELb0ELb1ELb0ELb1ELb0ELb1ELb0ELb0ELb1ELb1ELb0EEENS1_21CollectiveEpilogueFwdINS6_IJSA_NS7_ILi512EEESA_EEES9_SC_SE_Li256ELb0ELb1ELb1ELb0EEENS1_19SingleTileSchedulerILb0ELb1ELb1ELi64EEEEEEEEEvNT_6ParamsE,"",@"SHT_CUDA_INFO"
	.sectionflags	@""
	.align	4


	//----- nvinfo : EIATTR_CUDA_API_VERSION
	.align		4
        /*0000*/ 	.byte	0x04, 0x37
        /*0002*/ 	.short	(.L_606 - .L_605)
.L_605:
        /*0004*/ 	.word	0x00000082


	//----- nvinfo : EIATTR_KPARAM_INFO
	.align		4
.L_606:
        /*0008*/ 	.byte	0x04, 0x17
        /*000a*/ 	.short	(.L_608 - .L_607)
.L_607:
        /*000c*/ 	.word	0x00000000
        /*0010*/ 	.short	0x0000
        /*0012*/ 	.short	0x0070
        /*0014*/ 	.byte	0x00, 0xf0, 0x01, 0x2c


	//----- nvinfo : EIATTR_SPARSE_MMA_MASK
	.align		4
.L_608:
        /*0018*/ 	.byte	0x03, 0x50
        /*001a*/ 	.short	0x0000


	//----- nvinfo : EIATTR_MAXREG_COUNT
	.align		4
        /*001c*/ 	.byte	0x03, 0x1b
        /*001e*/ 	.short	0x00a8


	//----- nvinfo : EIATTR_NUM_BARRIERS
	.align		4
        /*0020*/ 	.byte	0x02, 0x4c
        /*0022*/ 	.byte	0x10
	.zero		1


	//----- nvinfo : EIATTR_EXTERNS
	.align		4
        /*0024*/ 	.byte	0x04, 0x0f
        /*0026*/ 	.short	(.L_610 - .L_609)


	//   ....[0]....
	.align		4
.L_609:
        /*0028*/ 	.word	index@(__assertfail)


	//----- nvinfo : EIATTR_ANNOTATIONS
	.align		4
.L_610:
        /*002c*/ 	.byte	0x04, 0x55
        /*002e*/ 	.short	(.L_612 - .L_611)


	//   ....[0]....
.L_611:
        /*0030*/ 	.word	0x00000001
        /*0034*/ 	.byte	0x90, 0x08, 0x00, 0x00, 0x01, 0x00, 0x00, 0x00, 0x10, 0x12, 0x00, 0x00, 0x01, 0x00, 0x00, 0x00
        /*0044*/ 	.byte	0xf0, 0x33, 0x00, 0x00, 0x01, 0x00, 0x00, 0x00, 0xc0, 0xd9, 0x00, 0x00, 0x01, 0x00, 0x00, 0x00
        /*0054*/ 	.byte	0x00, 0x0e, 0x01, 0x00


	//----- nvinfo : EIATTR_MERCURY_ISA_VERSION
	.align		4
.L_612:
        /*0058*/ 	.byte	0x03, 0x5f
        /*005a*/ 	.short	0x0101


	//----- nvinfo : EIATTR_INT_WARP_WIDE_INSTR_OFFSETS
	.align		4
        /*005c*/ 	.byte	0x04, 0x31
        /*005e*/ 	.short	(.L_614 - .L_613)


	//   ....[0]....
.L_613:
        /*0060*/ 	.word	0x000000c0


	//   ....[1]....
        /*0064*/ 	.word	0x000000d0


	//   ....[2]....
        /*0068*/ 	.word	0x000000e0


	//   ....[3]....
        /*006c*/ 	.word	0x00000180


	//----- nvinfo : EIATTR_COOP_GROUP_MASK_REGIDS
	.align		4
.L_614:
        /*0070*/ 	.byte	0x04, 0x29
        /*0072*/ 	.short	(.L_616 - .L_615)


	//   ....[0]....
.L_615:
        /*0074*/ 	.word	0xffffffff


	//   ....[1]....
        /*0078*/ 	.word	0xffffffff


	//   ....[2]....
        /*007c*/ 	.word	0xffffffff


	//   ....[3]....
        /*0080*/ 	.word	0xffffffff


	//   ....[4]....
        /*0084*/ 	.word	0xffffffff


	//   ....[5]....
        /*0088*/ 	.word	0xffffffff


	//   ....[6]....
        /*008c*/ 	.word	0xffffffff


	//   ....[7]....
        /*0090*/ 	.word	0xffffffff


	//   ....[8]....
        /*0094*/ 	.word	0xffffffff


	//   ....[9]....
        /*0098*/ 	.word	0xffffffff


	//   ....[10]....
        /*009c*/ 	.word	0xffffffff


	//   ....[11]....
        /*00a0*/ 	.word	0xffffffff


	//   ....[12]....
        /*00a4*/ 	.word	0xffffffff


	//   ....[13]....
        /*00a8*/ 	.word	0xffffffff


	//   ....[14]....
        /*00ac*/ 	.word	0xffffffff


	//   ....[15]....
        /*00b0*/ 	.word	0xffffffff


	//   ....[16]....
        /*00b4*/ 	.word	0xffffffff


	//   ....[17]....
        /*00b8*/ 	.word	0xffffffff


	//   ....[18]....
        /*00bc*/ 	.word	0xffffffff


	//   ....[19]....
        /*00c0*/ 	.word	0xffffffff


	//   ....[20]....
        /*00c4*/ 	.word	0xffffffff


	//   ....[21]....
        /*00c8*/ 	.word	0xffffffff


	//   ....[22]....
        /*00cc*/ 	.word	0xffffffff


	//   ....[23]....
        /*00d0*/ 	.word	0xffffffff


	//   ....[24]....
        /*00d4*/ 	.word	0xffffffff


	//   ....[25]....
        /*00d8*/ 	.word	0xffffffff


	//   ....[26]....
        /*00dc*/ 	.word	0xffffffff


	//   ....[27]....
        /*00e0*/ 	.word	0xffffffff


	//   ....[28]....
        /*00e4*/ 	.word	0xffffffff


	//   ....[29]....
        /*00e8*/ 	.word	0xffffffff


	//   ....[30]....
        /*00ec*/ 	.word	0xffffffff


	//   ....[31]....
        /*00f0*/ 	.word	0xffffffff


	//   ....[32]....
        /*00f4*/ 	.word	0xffffffff


	//   ....[33]....
        /*00f8*/ 	.word	0xffffffff


	//   ....[34]....
        /*00fc*/ 	.word	0xffffffff


	//   ....[35]....
        /*0100*/ 	.word	0xffffffff


	//   ....[36]....
        /*0104*/ 	.word	0xffffffff


	//   ....[37]....
        /*0108*/ 	.word	0xffffffff


	//   ....[38]....
        /*010c*/ 	.word	0xffffffff


	//   ....[39]....
        /*0110*/ 	.word	0xffffffff


	//   ....[40]....
        /*0114*/ 	.word	0xffffffff


	//   ....[41]....
        /*0118*/ 	.word	0xffffffff


	//   ....[42]....
        /*011c*/ 	.word	0xffffffff


	//   ....[43]....
        /*0120*/ 	.word	0xffffffff


	//   ....[44]....
        /*0124*/ 	.word	0xffffffff


	//   ....[45]....
        /*0128*/ 	.word	0xffffffff


	//   ....[46]....
        /*012c*/ 	.word	0xffffffff


	//   ....[47]....
        /*0130*/ 	.word	0xffffffff


	//   ....[48]....
        /*0134*/ 	.word	0xffffffff


	//   ....[49]....
        /*0138*/ 	.word	0xffffffff


	//   ....[50]....
        /*013c*/ 	.word	0xffffffff


	//   ....[51]....
        /*0140*/ 	.word	0xffffffff


	//   ....[52]....
        /*0144*/ 	.word	0xffffffff


	//   ....[53]....
        /*0148*/ 	.word	0xffffffff


	//   ....[54]....
        /*014c*/ 	.word	0xffffffff


	//   ....[55]....
        /*0150*/ 	.word	0xffffffff


	//   ....[56]....
        /*0154*/ 	.word	0xffffffff


	//   ....[57]....
        /*0158*/ 	.word	0xffffffff


	//   ....[58]....
        /*015c*/ 	.word	0xffffffff


	//   ....[59]....
        /*0160*/ 	.word	0xffffffff


	//   ....[60]....
        /*0164*/ 	.word	0xffffffff


	//   ....[61]....
        /*0168*/ 	.word	0xffffffff


	//   ....[62]....
        /*016c*/ 	.word	0xffffffff


	//   ....[63]....
        /*0170*/ 	.word	0xffffffff


	//   ....[64]....
        /*0174*/ 	.word	0xffffffff


	//   ....[65]....
        /*0178*/ 	.word	0xffffffff


	//   ....[66]....
        /*017c*/ 	.word	0xffffffff


	//   ....[67]....
        /*0180*/ 	.word	0xffffffff


	//   ....[68]....
        /*0184*/ 	.word	0xffffffff


	//   ....[69]....
        /*0188*/ 	.word	0xffffffff


	//   ....[70]....
        /*018c*/ 	.word	0xffffffff


	//   ....[71]....
        /*0190*/ 	.word	0xffffffff


	//   ....[72]....
        /*0194*/ 	.word	0xffffffff


	//   ....[73]....
        /*0198*/ 	.word	0xffffffff


	//   ....[74]....
        /*019c*/ 	.word	0xffffffff


	//   ....[75]....
        /*01a0*/ 	.word	0xffffffff


	//   ....[76]....
        /*01a4*/ 	.word	0xffffffff


	//   ....[77]....
        /*01a8*/ 	.word	0xffffffff


	//   ....[78]....
        /*01ac*/ 	.word	0xffffffff


	//   ....[79]....
        /*01b0*/ 	.word	0xffffffff


	//   ....[80]....
        /*01b4*/ 	.word	0xffffffff


	//   ....[81]....
        /*01b8*/ 	.word	0xffffffff


	//   ....[82]....
        /*01bc*/ 	.word	0xffffffff


	//   ....[83]....
        /*01c0*/ 	.word	0x0500000f


	//   ....[84]....
        /*01c4*/ 	.word	0x0500000f


	//   ....[85]....
        /*01c8*/ 	.word	0x0500000f


	//   ....[86]....
        /*01cc*/ 	.word	0x0500000f


	//   ....[87]....
        /*01d0*/ 	.word	0x0500000f


	//   ....[88]....
        /*01d4*/ 	.word	0x0500000f


	//   ....[89]....
        /*01d8*/ 	.word	0x0500000f


	//   ....[90]....
        /*01dc*/ 	.word	0x0500000f


	//   ....[91]....
        /*01e0*/ 	.word	0x0500000f


	//   ....[92]....
        /*01e4*/ 	.word	0x0500000f


	//   ....[93]....
        /*01e8*/ 	.word	0x0500000f


	//   ....[94]....
        /*01ec*/ 	.word	0x0500000f


	//   ....[95]....
        /*01f0*/ 	.word	0x0500000f


	//   ....[96]....
        /*01f4*/ 	.word	0x0500000f


	//   ....[97]....
        /*01f8*/ 	.word	0x0500000f


	//   ....[98]....
        /*01fc*/ 	.word	0x0500000f


	//   ....[99]....
        /*0200*/ 	.word	0x0500000f


	//   ....[100]....
        /*0204*/ 	.word	0x0500000f


	//   ....[101]....
        /*0208*/ 	.word	0x0500000f


	//   ....[102]....
        /*020c*/ 	.word	0x0500000f


	//   ....[103]....
        /*0210*/ 	.word	0x0500000f


	//   ....[104]....
        /*0214*/ 	.word	0x0500000f


	//   ....[105]....
        /*0218*/ 	.word	0x0500000f


	//   ....[106]....
        /*021c*/ 	.word	0x0500000f


	//   ....[107]....
        /*0220*/ 	.word	0x0500000f


	//   ....[108]....
        /*0224*/ 	.word	0x0500000f


	//   ....[109]....
        /*0228*/ 	.word	0x0500000f


	//   ....[110]....
        /*022c*/ 	.word	0x0500000f


	//   ....[111]....
        /*0230*/ 	.word	0x0500000f


	//   ....[112]....
        /*0234*/ 	.word	0x0500000f


	//   ....[113]....
        /*0238*/ 	.word	0x0500000f


	//   ....[114]....
        /*023c*/ 	.word	0x0500000f


	//   ....[115]....
        /*0240*/ 	.word	0x0500000f


	//   ....[116]....
        /*0244*/ 	.word	0x0500000f


	//   ....[117]....
        /*0248*/ 	.word	0x0500000f


	//   ....[118]....
        /*024c*/ 	.word	0x0500000f


	//   ....[119]....
        /*0250*/ 	.word	0x0500000f


	//   ....[120]....
        /*0254*/ 	.word	0x0500000f


	//   ....[121]....
        /*0258*/ 	.word	0x0500000f


	//   ....[122]....
        /*025c*/ 	.word	0x0500000f


	//   ....[123]....
        /*0260*/ 	.word	0x0500000f


	//   ....[124]....
        /*0264*/ 	.word	0x0500000f


	//   ....[125]....
        /*0268*/ 	.word	0x0500000f


	//   ....[126]....
        /*026c*/ 	.word	0x0500000f


	//   ....[127]....
        /*0270*/ 	.word	0x0500000f


	//   ....[128]....
        /*0274*/ 	.word	0x0500000f


	//   ....[129]....
        /*0278*/ 	.word	0x0500000f


	//   ....[130]....
        /*027c*/ 	.word	0x0500000f


	//   ....[131]....
        /*0280*/ 	.word	0x0500000f


	//   ....[132]....
        /*0284*/ 	.word	0x0500000f


	//----- nvinfo : EIATTR_COOP_GROUP_INSTR_OFFSETS
	.align		4
.L_616:
        /*0288*/ 	.byte	0x04, 0x28
        /*028a*/ 	.short	(.L_618 - .L_617)


	//   ....[0]....
.L_617:
        /*028c*/ 	.word	0x00000080


	//   ....[1]....
        /*0290*/ 	.word	0x00000090


	//   ....[2]....
        /*0294*/ 	.word	0x000002b0


	//   ....[3]....
        /*0298*/ 	.word	0x00000410


	//   ....[4]....
        /*029c*/ 	.word	0x00000530


	//   ....[5]....
        /*02a0*/ 	.word	0x00000690


	//   ....[6]....
        /*02a4*/ 	.word	0x00001250


	//   ....[7]....
        /*02a8*/ 	.word	0x00003170


	//   ....[8]....
        /*02ac*/ 	.word	0x000042c0


	//   ....[9]....
        /*02b0*/ 	.word	0x000058a0


	//   ....[10]....
        /*02b4*/ 	.word	0x00005930


	//   ....[11]....
        /*02b8*/ 	.word	0x00005b70


	//   ....[12]....
        /*02bc*/ 	.word	0x00005bf0


	//   ....[13]....
        /*02c0*/ 	.word	0x00006590


	//   ....[14]....
        /*02c4*/ 	.word	0x00007040


	//   ....[15]....
        /*02c8*/ 	.word	0x00008320


	//   ....[16]....
        /*02cc*/ 	.word	0x00008390


	//   ....[17]....
        /*02d0*/ 	.word	0x00008680


	//   ....[18]....
        /*02d4*/ 	.word	0x00008840


	//   ....[19]....
        /*02d8*/ 	.word	0x00009770


	//   ....[20]....
        /*02dc*/ 	.word	0x00009870


	//   ....[21]....
        /*02e0*/ 	.word	0x000098c0


	//   ....[22]....
        /*02e4*/ 	.word	0x000098f0


	//   ....[23]....
        /*02e8*/ 	.word	0x00009910


	//   ....[24]....
        /*02ec*/ 	.word	0x0000a3e0


	//   ....[25]....
        /*02f0*/ 	.word	0x0000a8a0


	//   ....[26]....
        /*02f4*/ 	.word	0x0000a8d0


	//   ....[27]....
        /*02f8*/ 	.word	0x0000a900


	//   ....[28]....
        /*02fc*/ 	.word	0x0000a910


	//   ....[29]....
        /*0300*/ 	.word	0x0000ada0


	//   ....[30]....
        /*0304*/ 	.word	0x0000add0


	//   ....[31]....
        /*0308*/ 	.word	0x0000ba30


	//   ....[32]....
        /*030c*/ 	.word	0x0000ba50


	//   ....[33]....
        /*0310*/ 	.word	0x0000ca90


	//   ....[34]....
        /*0314*/ 	.word	0x0000dd30


	//   ....[35]....
        /*0318*/ 	.word	0x0000dd50


	//   ....[36]....
        /*031c*/ 	.word	0x0000dd60


	//   ....[37]....
        /*0320*/ 	.word	0x0000dda0


	//   ....[38]....
        /*0324*/ 	.word	0x0000ddf0


	//   ....[39]....
        /*0328*/ 	.word	0x0000de10


	//   ....[40]....
        /*032c*/ 	.word	0x0000de40


	//   ....[41]....
        /*0330*/ 	.word	0x0000de60


	//   ....[42]....
        /*0334*/ 	.word	0x0000e440


	//   ....[43]....
        /*0338*/ 	.word	0x0000e480


	//   ....[44]....
        /*033c*/ 	.word	0x0000e4a0


	//   ....[45]....
        /*0340*/ 	.word	0x0000e4b0


	//   ....[46]....
        /*0344*/ 	.word	0x0000e510


	//   ....[47]....
        /*0348*/ 	.word	0x0000e5e0


	//   ....[48]....
        /*034c*/ 	.word	0x0000e600


	//   ....[49]....
        /*0350*/ 	.word	0x0000e630


	//   ....[50]....
        /*0354*/ 	.word	0x0000ed30


	//   ....[51]....
        /*0358*/ 	.word	0x0000ed60


	//   ....[52]....
        /*035c*/ 	.word	0x0000edf0


	//   ....[53]....
        /*0360*/ 	.word	0x0000eea0


	//   ....[54]....
        /*0364*/ 	.word	0x0000ef90


	//   ....[55]....
        /*0368*/ 	.word	0x0000f060


	//   ....[56]....
        /*036c*/ 	.word	0x0000f0c0


	//   ....[57]....
        /*0370*/ 	.word	0x0000f160


	//   ....[58]....
        /*0374*/ 	.word	0x0000f610


	//   ....[59]....
        /*0378*/ 	.word	0x0000f640


	//   ....[60]....
        /*037c*/ 	.word	0x0000f670


	//   ....[61]....
        /*0380*/ 	.word	0x0000f6a0


	//   ....[62]....
        /*0384*/ 	.word	0x0000f6d0


	//   ....[63]....
        /*0388*/ 	.word	0x0000f720


	//   ....[64]....
        /*038c*/ 	.word	0x0000f8a0


	//   ....[65]....
        /*0390*/ 	.word	0x0000f8d0


	//   ....[66]....
        /*0394*/ 	.word	0x000102b0


	//   ....[67]....
        /*0398*/ 	.word	0x000102d0


	//   ....[68]....
        /*039c*/ 	.word	0x000102e0


	//   ....[69]....
        /*03a0*/ 	.word	0x00010300


	//   ....[70]....
        /*03a4*/ 	.word	0x00010320


	//   ....[71]....
        /*03a8*/ 	.word	0x00010350


	//   ....[72]....
        /*03ac*/ 	.word	0x00010370


	//   ....[73]....
        /*03b0*/ 	.word	0x000103a0


	//   ....[74]....
        /*03b4*/ 	.word	0x00010700


	//   ....[75]....
        /*03b8*/ 	.word	0x00010730


	//   ....[76]....
        /*03bc*/ 	.word	0x00010760


	//   ....[77]....
        /*03c0*/ 	.word	0x00010780


	//   ....[78]....
        /*03c4*/ 	.word	0x00010790


	//   ....[79]....
        /*03c8*/ 	.word	0x000107b0


	//   ....[80]....
        /*03cc*/ 	.word	0x00010850


	//   ....[81]....
        /*03d0*/ 	.word	0x00010890


	//   ....[82]....
        /*03d4*/ 	.word	0x00010d90


	//   ....[83]....
        /*03d8*/ 	.word	0x00011250


	//   ....[84]....
        /*03dc*/ 	.word	0x00011340


	//   ....[85]....
        /*03e0*/ 	.word	0x000113e0


	//   ....[86]....
        /*03e4*/ 	.word	0x00011460


	//   ....[87]....
        /*03e8*/ 	.word	0x00011510


	//   ....[88]....
        /*03ec*/ 	.word	0x00011570


	//   ....[89]....
        /*03f0*/ 	.word	0x00011620


	//   ....[90]....
        /*03f4*/ 	.word	0x00011680


	//   ....[91]....
        /*03f8*/ 	.word	0x00011730


	//   ....[92]....
        /*03fc*/ 	.word	0x000117d0


	//   ....[93]....
        /*0400*/ 	.word	0x00011830


	//   ....[94]....
        /*0404*/ 	.word	0x000118e0


	//   ....[95]....
        /*0408*/ 	.word	0x000119d0


	//   ....[96]....
        /*040c*/ 	.word	0x00011a70


	//   ....[97]....
        /*0410*/ 	.word	0x00011b50


	//   ....[98]....
        /*0414*/ 	.word	0x00011c60


	//   ....[99]....
        /*0418*/ 	.word	0x00011cb0


	//   ....[100]....
        /*041c*/ 	.word	0x00011d40


	//   ....[101]....
        /*0420*/ 	.word	0x00011e10


	//   ....[102]....
        /*0424*/ 	.word	0x00012080


	//   ....[103]....
        /*0428*/ 	.word	0x000120f0


	//   ....[104]....
        /*042c*/ 	.word	0x00012320


	//   ....[105]....
        /*0430*/ 	.word	0x00012390


	//   ....[106]....
        /*0434*/ 	.word	0x00012560


	//   ....[107]....
        /*0438*/ 	.word	0x000125b0


	//   ....[108]....
        /*043c*/ 	.word	0x00012700


	//   ....[109]....
        /*0440*/ 	.word	0x000127e0


	//   ....[110]....
        /*0444*/ 	.word	0x00012a40


	//   ....[111]....
        /*0448*/ 	.word	0x00012a90


	//   ....[112]....
        /*044c*/ 	.word	0x00012c50


	//   ....[113]....
        /*0450*/ 	.word	0x00012ca0


	//   ....[114]....
        /*0454*/ 	.word	0x00012e60


	//   ....[115]....
        /*0458*/ 	.word	0x00012eb0


	//   ....[116]....
        /*045c*/ 	.word	0x00012f90


	//   ....[117]....
        /*0460*/ 	.word	0x00013030


	//   ....[118]....
        /*0464*/ 	.word	0x00013090


	//   ....[119]....
        /*0468*/ 	.word	0x00013130


	//   ....[120]....
        /*046c*/ 	.word	0x00013190


	//   ....[121]....
        /*0470*/ 	.word	0x00013230


	//   ....[122]....
        /*0474*/ 	.word	0x00013290


	//   ....[123]....
        /*0478*/ 	.word	0x00013330


	//   ....[124]....
        /*047c*/ 	.word	0x00013410


	//   ....[125]....
        /*0480*/ 	.word	0x000134e0


	//   ....[126]....
        /*0484*/ 	.word	0x000135b0


	//   ....[127]....
        /*0488*/ 	.word	0x000136b0


	//   ....[128]....
        /*048c*/ 	.word	0x000137d0


	//   ....[129]....
        /*0490*/ 	.word	0x000138b0


	//   ....[130]....
        /*0494*/ 	.word	0x000139c0


	//   ....[131]....
        /*0498*/ 	.word	0x00013a90


	//   ....[132]....
        /*049c*/ 	.word	0x00013ba0


	//----- nvinfo : EIATTR_REG_RECONFIG
	.align		4
.L_618:
        /*04a0*/ 	.byte	0x01, 0x54
	.zero		2


	//----- nvinfo : EIATTR_SYSCALL_OFFSETS
	.align		4
        /*04a4*/ 	.byte	0x04, 0x46
        /*04a6*/ 	.short	(.L_620 - .L_619)


	//   ....[0]....
.L_619:
        /*04a8*/ 	.word	0x00003330


	//   ....[1]....
        /*04ac*/ 	.word	0x0000d1e0


	//   ....[2]....
        /*04b0*/ 	.word	0x0000d320


	//   ....[3]....
        /*04b4*/ 	.word	0x0000d410


	//   ....[4]....
        /*04b8*/ 	.word	0x0000e100


	//   ....[5]....
        /*04bc*/ 	.word	0x0000e900


	//----- nvinfo : EIATTR_MBARRIER_INSTR_OFFSETS
	.align		4
.L_620:
        /*04c0*/ 	.byte	0x04, 0x39
        /*04c2*/ 	.short	(.L_622 - .L_621)


	//   ....[0]....
.L_621:
        /*04c4*/ 	.word	0x00000190
        /*04c8*/ 	.word	0x000000ff
        /*04cc*/ 	.word	0x00038800
        /*04d0*/ 	.short	0x0100
        /*04d2*/ 	.byte	0x08
	.zero		1


	//   ....[1]....
        /*04d4*/ 	.word	0x000001a0
        /*04d8*/ 	.word	0x000000ff
        /*04dc*/ 	.word	0x00038810
        /*04e0*/ 	.short	0x0100
        /*04e2*/ 	.byte	0x08
	.zero		1


	//   ....[2]....
        /*04e4*/ 	.word	0x000001b0
        /*04e8*/ 	.word	0x000000ff
        /*04ec*/ 	.word	0x00038820
        /*04f0*/ 	.short	0x0100
        /*04f2*/ 	.byte	0x08
	.zero		1


	//   ....[3]....
        /*04f4*/ 	.word	0x00000260
        /*04f8*/ 	.word	0x000000ff
        /*04fc*/ 	.word	0x00038830
        /*0500*/ 	.short	0x0100
        /*0502*/ 	.byte	0x06
	.zero		1


	//   ....[4]....
        /*0504*/ 	.word	0x00000270
        /*0508*/ 	.word	0x000000ff
        /*050c*/ 	.word	0x00038840
        /*0510*/ 	.short	0x0100
        /*0512*/ 	.byte	0x06
	.zero		1


	//   ....[5]....
        /*0514*/ 	.word	0x00000280
        /*0518*/ 	.word	0x000000ff
        /*051c*/ 	.word	0x00038838
        /*0520*/ 	.short	0x0100
        /*0522*/ 	.byte	0x06
	.zero		1


	//   ....[6]....
        /*0524*/ 	.word	0x00000290
        /*0528*/ 	.word	0x000000ff
        /*052c*/ 	.word	0x00038848
        /*0530*/ 	.short	0x0100
        /*0532*/ 	.byte	0x06
	.zero		1


	//   ....[7]....
        /*0534*/ 	.word	0x000003c0
        /*0538*/ 	.word	0x000000ff
        /*053c*/ 	.word	0x00038850
        /*0540*/ 	.short	0x0100
        /*0542*/ 	.byte	0x08
	.zero		1


	//   ....[8]....
        /*0544*/ 	.word	0x000003d0
        /*0548*/ 	.word	0x000000ff
        /*054c*/ 	.word	0x00038860
        /*0550*/ 	.short	0x0100
        /*0552*/ 	.byte	0x08
	.zero		1


	//   ....[9]....
        /*0554*/ 	.word	0x000003e0
        /*0558*/ 	.word	0x000000ff
        /*055c*/ 	.word	0x00038858
        /*0560*/ 	.short	0x0100
        /*0562*/ 	.byte	0x08
	.zero		1


	//   ....[10]....
        /*0564*/ 	.word	0x000003f0
        /*0568*/ 	.word	0x000000ff
        /*056c*/ 	.word	0x00038868
        /*0570*/ 	.short	0x0100
        /*0572*/ 	.byte	0x08
	.zero		1


	//   ....[11]....
        /*0574*/ 	.word	0x000004e0
        /*0578*/ 	.word	0x000000ff
        /*057c*/ 	.word	0x00038870
        /*0580*/ 	.short	0x0100
        /*0582*/ 	.byte	0x06
	.zero		1


	//   ....[12]....
        /*0584*/ 	.word	0x000004f0
        /*0588*/ 	.word	0x000000ff
        /*058c*/ 	.word	0x00038880
        /*0590*/ 	.short	0x0100
        /*0592*/ 	.byte	0x06
	.zero		1


	//   ....[13]....
        /*0594*/ 	.word	0x00000500
        /*0598*/ 	.word	0x000000ff
        /*059c*/ 	.word	0x00038878
        /*05a0*/ 	.short	0x0100
        /*05a2*/ 	.byte	0x06
	.zero		1


	//   ....[14]....
        /*05a4*/ 	.word	0x00000510
        /*05a8*/ 	.word	0x000000ff
        /*05ac*/ 	.word	0x00038888
        /*05b0*/ 	.short	0x0100
        /*05b2*/ 	.byte	0x06
	.zero		1


	//   ....[15]....
        /*05b4*/ 	.word	0x00000640
        /*05b8*/ 	.word	0x000000ff
        /*05bc*/ 	.word	0x00038890
        /*05c0*/ 	.short	0x0100
        /*05c2*/ 	.byte	0x08
	.zero		1


	//   ....[16]....
        /*05c4*/ 	.word	0x00000650
        /*05c8*/ 	.word	0x000000ff
        /*05cc*/ 	.word	0x000388a0
        /*05d0*/ 	.short	0x0100
        /*05d2*/ 	.byte	0x08
	.zero		1


	//   ....[17]....
        /*05d4*/ 	.word	0x00000660
        /*05d8*/ 	.word	0x000000ff
        /*05dc*/ 	.word	0x00038898
        /*05e0*/ 	.short	0x0100
        /*05e2*/ 	.byte	0x08
	.zero		1


	//   ....[18]....
        /*05e4*/ 	.word	0x00000670
        /*05e8*/ 	.word	0x000000ff
        /*05ec*/ 	.word	0x000388a8
        /*05f0*/ 	.short	0x0100
        /*05f2*/ 	.byte	0x08
	.zero		1


	//   ....[19]....
        /*05f4*/ 	.word	0x000007b0
        /*05f8*/ 	.word	0x000000ff
        /*05fc*/ 	.word	0x000388b0
        /*0600*/ 	.short	0x0100
        /*0602*/ 	.byte	0x08
	.zero		1


	//   ....[20]....
        /*0604*/ 	.word	0x000007c0
        /*0608*/ 	.word	0x000000ff
        /*060c*/ 	.word	0x000388c0
        /*0610*/ 	.short	0x0100
        /*0612*/ 	.byte	0x08
	.zero		1


	//   ....[21]....
        /*0614*/ 	.word	0x000007d0
        /*0618*/ 	.word	0x000000ff
        /*061c*/ 	.word	0x000388b8
        /*0620*/ 	.short	0x0100
        /*0622*/ 	.byte	0x08
	.zero		1


	//   ....[22]....
        /*0624*/ 	.word	0x000007e0
        /*0628*/ 	.word	0x000000ff
        /*062c*/ 	.word	0x000388c8
        /*0630*/ 	.short	0x0100
        /*0632*/ 	.byte	0x08
	.zero		1


	//   ....[23]....
        /*0634*/ 	.word	0x00001690
        /*0638*/ 	.word	0x000000ff
        /*063c*/ 	.word	0x00000000
        /*0640*/ 	.short	0x0101
        /*0642*/ 	.byte	0x07
	.zero		1


	//   ....[24]....
        /*0644*/ 	.word	0x00002150
        /*0648*/ 	.word	0x000000ff
        /*064c*/ 	.word	0x00000000
        /*0650*/ 	.short	0x0101
        /*0652*/ 	.byte	0x07
	.zero		1


	//   ....[25]....
        /*0654*/ 	.word	0x00003360
        /*0658*/ 	.word	0x00000002
        /*065c*/ 	.word	0x00038800
        /*0660*/ 	.short	0x010a
        /*0662*/ 	.byte	0x3f
	.zero		1


	//   ....[26]....
        /*0664*/ 	.word	0x00003510
        /*0668*/ 	.word	0x00000002
        /*066c*/ 	.word	0x00038830
        /*0670*/ 	.short	0x010a
        /*0672*/ 	.byte	0x3f
	.zero		1


	//   ....[27]....
        /*0674*/ 	.word	0x00003550
        /*0678*/ 	.word	0x00000002
        /*067c*/ 	.word	0x00038830
        /*0680*/ 	.short	0x010a
        /*0682*/ 	.byte	0x3f
	.zero		1


	//   ....[28]....
        /*0684*/ 	.word	0x00003960
        /*0688*/ 	.word	0x00000002
        /*068c*/ 	.word	0x00038810
        /*0690*/ 	.short	0x010a
        /*0692*/ 	.byte	0x3f
	.zero		1


	//   ....[29]....
        /*0694*/ 	.word	0x000039a0
        /*0698*/ 	.word	0x00000002
        /*069c*/ 	.word	0x00038850
        /*06a0*/ 	.short	0x010a
        /*06a2*/ 	.byte	0x3f
	.zero		1


	//   ....[30]....
        /*06a4*/ 	.word	0x00003a60
        /*06a8*/ 	.word	0x00000002
        /*06ac*/ 	.word	0x00038850
        /*06b0*/ 	.short	0x010a
        /*06b2*/ 	.byte	0x3f
	.zero		1


	//   ....[31]....
        /*06b4*/ 	.word	0x00005530
        /*06b8*/ 	.word	0x000000ff
        /*06bc*/ 	.word	0x00000000
        /*06c0*/ 	.short	0x0101
        /*06c2*/ 	.byte	0x07
	.zero		1


	//   ....[32]....
        /*06c4*/ 	.word	0x00006650
        /*06c8*/ 	.word	0x000000ff
        /*06cc*/ 	.word	0x00000000
        /*06d0*/ 	.short	0x0101
        /*06d2*/ 	.byte	0x07
	.zero		1


	//   ....[33]....
        /*06d4*/ 	.word	0x00006760
        /*06d8*/ 	.word	0x000000c4
        /*06dc*/ 	.word	0x00038830
        /*06e0*/ 	.short	0x010a
        /*06e2*/ 	.byte	0x3f
	.zero		1


	//   ....[34]....
        /*06e4*/ 	.word	0x000067b0
        /*06e8*/ 	.word	0x000000c4
        /*06ec*/ 	.word	0x00038830
        /*06f0*/ 	.short	0x010a
        /*06f2*/ 	.byte	0x3f
	.zero		1


	//   ....[35]....
        /*06f4*/ 	.word	0x00006ae0
        /*06f8*/ 	.word	0x000000c4
        /*06fc*/ 	.word	0x00038850
        /*0700*/ 	.short	0x010a
        /*0702*/ 	.byte	0x3f
	.zero		1


	//   ....[36]....
        /*0704*/ 	.word	0x00006b30
        /*0708*/ 	.word	0x000000c4
        /*070c*/ 	.word	0x00038850
        /*0710*/ 	.short	0x010a
        /*0712*/ 	.byte	0x3f
	.zero		1


	//   ....[37]....
        /*0714*/ 	.word	0x000081e0
        /*0718*/ 	.word	0x000000ff
        /*071c*/ 	.word	0x00000000
        /*0720*/ 	.short	0x0101
        /*0722*/ 	.byte	0x07
	.zero		1


	//   ....[38]....
        /*0724*/ 	.word	0x00009820
        /*0728*/ 	.word	0x000000ff
        /*072c*/ 	.word	0x00000000
        /*0730*/ 	.short	0x0101
        /*0732*/ 	.byte	0x07
	.zero		1


	//   ....[39]....
        /*0734*/ 	.word	0x0000a3b0
        /*0738*/ 	.word	0x000000ff
        /*073c*/ 	.word	0x00000000
        /*0740*/ 	.short	0x0101
        /*0742*/ 	.byte	0x04
	.zero		1


	//   ....[40]....
        /*0744*/ 	.word	0x0000dae0
        /*0748*/ 	.word	0x000000ff
        /*074c*/ 	.word	0x00038840
        /*0750*/ 	.short	0x010a
        /*0752*/ 	.byte	0x2a
	.zero		1


	//   ....[41]....
        /*0754*/ 	.word	0x0000df20
        /*0758*/ 	.word	0x000000ff
        /*075c*/ 	.word	0x00038830
        /*0760*/ 	.short	0x0107
        /*0762*/ 	.byte	0x2a
	.zero		1


	//   ....[42]....
        /*0764*/ 	.word	0x0000df90
        /*0768*/ 	.word	0x000000ff
        /*076c*/ 	.word	0x00038830
        /*0770*/ 	.short	0x0101
        /*0772*/ 	.byte	0x2a
	.zero		1


	//   ....[43]....
        /*0774*/ 	.word	0x0000e780
        /*0778*/ 	.word	0x000000ff
        /*077c*/ 	.word	0x00038800
        /*0780*/ 	.short	0x0107
        /*0782*/ 	.byte	0x2a
	.zero		1


	//   ....[44]....
        /*0784*/ 	.word	0x0000e7d0
        /*0788*/ 	.word	0x000000ff
        /*078c*/ 	.word	0x00038800
        /*0790*/ 	.short	0x0101
        /*0792*/ 	.byte	0x2a
	.zero		1


	//   ....[45]....
        /*0794*/ 	.word	0x0000f3d0
        /*0798*/ 	.word	0x000000ff
        /*079c*/ 	.word	0x00038810
        /*07a0*/ 	.short	0x0107
        /*07a2*/ 	.byte	0x2a
	.zero		1


	//   ....[46]....
        /*07a4*/ 	.word	0x0000f430
        /*07a8*/ 	.word	0x000000ff
        /*07ac*/ 	.word	0x00038810
        /*07b0*/ 	.short	0x0101
        /*07b2*/ 	.byte	0x2a
	.zero		1


	//   ....[47]....
        /*07b4*/ 	.word	0x0000f440
        /*07b8*/ 	.word	0x000000ff
        /*07bc*/ 	.word	0x00038820
        /*07c0*/ 	.short	0x010a
        /*07c2*/ 	.byte	0x2a
	.zero		1


	//   ....[48]....
        /*07c4*/ 	.word	0x0000f490
        /*07c8*/ 	.word	0x000000ff
        /*07cc*/ 	.word	0x00038860
        /*07d0*/ 	.short	0x010a
        /*07d2*/ 	.byte	0x2a
	.zero		1


	//   ....[49]....
        /*07d4*/ 	.word	0x0000fcb0
        /*07d8*/ 	.word	0x000000ff
        /*07dc*/ 	.word	0x00038850
        /*07e0*/ 	.short	0x0107
        /*07e2*/ 	.byte	0x2a
	.zero		1


	//   ....[50]....
        /*07e4*/ 	.word	0x0000fd30
        /*07e8*/ 	.word	0x000000ff
        /*07ec*/ 	.word	0x00038850
        /*07f0*/ 	.short	0x0101
        /*07f2*/ 	.byte	0x2a
	.zero		1


	//   ....[51]....
        /*07f4*/ 	.word	0x000100b0
        /*07f8*/ 	.word	0x0000000a
        /*07fc*/ 	.word	0x00038840
        /*0800*/ 	.short	0x010a
        /*0802*/ 	.byte	0x3f
	.zero		1


	//   ....[52]....
        /*0804*/ 	.word	0x00010440
        /*0808*/ 	.word	0x0000000a
        /*080c*/ 	.word	0x00038830
        /*0810*/ 	.short	0x0107
        /*0812*/ 	.byte	0x3f
	.zero		1


	//   ....[53]....
        /*0814*/ 	.word	0x000104f0
        /*0818*/ 	.word	0x0000000a
        /*081c*/ 	.word	0x00038830
        /*0820*/ 	.short	0x0101
        /*0822*/ 	.byte	0x3f
	.zero		1


	//   ....[54]....
        /*0824*/ 	.word	0x00010520
        /*0828*/ 	.word	0x0000000a
        /*082c*/ 	.word	0x00038860
        /*0830*/ 	.short	0x010a
        /*0832*/ 	.byte	0x3f
	.zero		1


	//   ....[55]....
        /*0834*/ 	.word	0x00010b60
        /*0838*/ 	.word	0x0000000a
        /*083c*/ 	.word	0x00038850
        /*0840*/ 	.short	0x0107
        /*0842*/ 	.byte	0x3f
	.zero		1


	//   ....[56]....
        /*0844*/ 	.word	0x00010c30
        /*0848*/ 	.word	0x0000000a
        /*084c*/ 	.word	0x00038850
        /*0850*/ 	.short	0x0101
        /*0852*/ 	.byte	0x3f
	.zero		1


	//   ....[57]....
        /*0854*/ 	.word	0x00010d10
        /*0858*/ 	.word	0x00000005
        /*085c*/ 	.word	0x00038820
        /*0860*/ 	.short	0x010a
        /*0862*/ 	.byte	0x3f
	.zero		1


	//   ....[58]....
        /*0864*/ 	.word	0x00010ea0
        /*0868*/ 	.word	0x00000003
        /*086c*/ 	.word	0x00038840
        /*0870*/ 	.short	0x010a
        /*0872*/ 	.byte	0x3f
	.zero		1


	//   ....[59]....
        /*0874*/ 	.word	0x00010f40
        /*0878*/ 	.word	0x00000005
        /*087c*/ 	.word	0x00038840
        /*0880*/ 	.short	0x010a
        /*0882*/ 	.byte	0x3f
	.zero		1


	//   ....[60]....
        /*0884*/ 	.word	0x00010f80
        /*0888*/ 	.word	0x00000003
        /*088c*/ 	.word	0x00038860
        /*0890*/ 	.short	0x010a
        /*0892*/ 	.byte	0x3f
	.zero		1


	//   ....[61]....
        /*0894*/ 	.word	0x00010fc0
        /*0898*/ 	.word	0x00000005
        /*089c*/ 	.word	0x00038860
        /*08a0*/ 	.short	0x010a
        /*08a2*/ 	.byte	0x3f
	.zero		1


	//   ....[62]....
        /*08a4*/ 	.word	0x00011020
        /*08a8*/ 	.word	0x00000002
        /*08ac*/ 	.word	0x00038800
        /*08b0*/ 	.short	0x010a
        /*08b2*/ 	.byte	0x3f
	.zero		1


	//   ....[63]....
        /*08b4*/ 	.word	0x00011070
        /*08b8*/ 	.word	0x00000002
        /*08bc*/ 	.word	0x00038830
        /*08c0*/ 	.short	0x010a
        /*08c2*/ 	.byte	0x3f
	.zero		1


	//   ....[64]....
        /*08c4*/ 	.word	0x000110c0
        /*08c8*/ 	.word	0x00000002
        /*08cc*/ 	.word	0x00038810
        /*08d0*/ 	.short	0x010a
        /*08d2*/ 	.byte	0x3f
	.zero		1


	//   ....[65]....
        /*08d4*/ 	.word	0x00011110
        /*08d8*/ 	.word	0x00000002
        /*08dc*/ 	.word	0x00038850
        /*08e0*/ 	.short	0x010a
        /*08e2*/ 	.byte	0x3f
	.zero		1


	//   ....[66]....
        /*08e4*/ 	.word	0x00011160
        /*08e8*/ 	.word	0x000000c4
        /*08ec*/ 	.word	0x00038830
        /*08f0*/ 	.short	0x010a
        /*08f2*/ 	.byte	0x3f
	.zero		1


	//   ....[67]....
        /*08f4*/ 	.word	0x000111b0
        /*08f8*/ 	.word	0x000000c4
        /*08fc*/ 	.word	0x00038850
        /*0900*/ 	.short	0x010a
        /*0902*/ 	.byte	0x3f
	.zero		1


	//   ....[68]....
        /*0904*/ 	.word	0x00011290
        /*0908*/ 	.word	0x00000003
        /*090c*/ 	.word	0x00038840
        /*0910*/ 	.short	0x010a
        /*0912*/ 	.byte	0x3f
	.zero		1


	//   ....[69]....
        /*0914*/ 	.word	0x000125f0
        /*0918*/ 	.word	0x00000003
        /*091c*/ 	.word	0x00038820
        /*0920*/ 	.short	0x010a
        /*0922*/ 	.byte	0x3f
	.zero		1


	//   ....[70]....
        /*0924*/ 	.word	0x00012650
        /*0928*/ 	.word	0x00000003
        /*092c*/ 	.word	0x00038860
        /*0930*/ 	.short	0x010a
        /*0932*/ 	.byte	0x3f
	.zero		1


	//   ....[71]....
        /*0934*/ 	.word	0x00012ee0
        /*0938*/ 	.word	0x0000000a
        /*093c*/ 	.word	0x00038840
        /*0940*/ 	.short	0x010a
        /*0942*/ 	.byte	0x3f
	.zero		1


	//   ....[72]....
        /*0944*/ 	.word	0x00013360
        /*0948*/ 	.word	0x0000000a
        /*094c*/ 	.word	0x00038860
        /*0950*/ 	.short	0x010a
        /*0952*/ 	.byte	0x3f
	.zero		1


	//   ....[73]....
        /*0954*/ 	.word	0x00013ac0
        /*0958*/ 	.word	0x00000005
        /*095c*/ 	.word	0x00038820
        /*0960*/ 	.short	0x010a
        /*0962*/ 	.byte	0x3f
	.zero		1


	//   ....[74]....
        /*0964*/ 	.word	0x00013c60
        /*0968*/ 	.word	0x00000003
        /*096c*/ 	.word	0x00038840
        /*0970*/ 	.short	0x010a
        /*0972*/ 	.byte	0x3f
	.zero		1


	//   ....[75]....
        /*0974*/ 	.word	0x00013cb0
        /*0978*/ 	.word	0x00000005
        /*097c*/ 	.word	0x00038840
        /*0980*/ 	.short	0x010a
        /*0982*/ 	.byte	0x3f
	.zero		1


	//   ....[76]....
        /*0984*/ 	.word	0x00013d00
        /*0988*/ 	.word	0x00000003
        /*098c*/ 	.word	0x00038860
        /*0990*/ 	.short	0x010a
        /*0992*/ 	.byte	0x3f
	.zero		1


	//----- nvinfo : EIATTR_NUM_MBARRIERS
	.align		4
.L_622:
        /*0994*/ 	.byte	0x03, 0x38
        /*0996*/ 	.short	0x0017


	//----- nvinfo : EIATTR_EXIT_INSTR_OFFSETS
	.align		4
        /*0998*/ 	.byte	0x04, 0x1c
        /*099a*/ 	.short	(.L_624 - .L_623)


	//   ....[0]....
.L_623:
        /*099c*/ 	.word	0x00011010


	//----- nvinfo : EIATTR_MAX_THREADS
	.align		4
.L_624:
        /*09a0*/ 	.byte	0x04, 0x05
        /*09a2*/ 	.short	(.L_626 - .L_625)
.L_625:
        /*09a4*/ 	.word	0x00000180
        /*09a8*/ 	.word	0x00000001
        /*09ac*/ 	.word	0x00000001


	//----- nvinfo : EIATTR_CRS_STACK_SIZE
	.align		4
.L_626:
        /*09b0*/ 	.byte	0x04, 0x1e
        /*09b2*/ 	.short	(.L_628 - .L_627)
.L_627:
        /*09b4*/ 	.word	0x00000000


	//----- nvinfo : EIATTR_CBANK_PARAM_SIZE
	.align		4
.L_628:
        /*09b8*/ 	.byte	0x03, 0x19
        /*09ba*/ 	.short	0x0b70


	//----- nvinfo : EIATTR_PARAM_CBANK
	.align		4
        /*09bc*/ 	.byte	0x04, 0x0a
        /*09be*/ 	.short	(.L_630 - .L_629)
	.align		4
.L_629:
        /*09c0*/ 	.word	index@(.nv.constant0._ZN7cutlass13device_kernelIN5flash11enable_sm90INS1_16FlashAttnFwdSm90INS1_25CollectiveMainloopFwdSm90ILi2EN4cute5tupleIJNS5_1CILi1EEES8_S8_EEENS6_IJNS7_ILi64EEESA_SA_EEELi512ENS_6half_tEfNS_4arch4Sm90ELb0ELb0ELb1ELb0ELb1ELb0ELb1ELb0ELb0ELb1ELb1ELb0EEENS1_21CollectiveEpilogueFwdINS6_IJSA_NS7_ILi512EEESA_EEES9_SC_SE_Li256ELb0ELb1ELb1ELb0EEENS1_19SingleTileSchedulerILb0ELb1ELb1ELi64EEEEEEEEEvNT_6ParamsE)
        /*09c4*/ 	.short	0x0210
        /*09c6*/ 	.short	0x0b70


	//----- nvinfo : EIATTR_SW_WAR
	.align		4
.L_630:
        /*09c8*/ 	.byte	0x04, 0x36
        /*09ca*/ 	.short	(.L_632 - .L_631)
.L_631:
        /*09cc*/ 	.word	0x00000008
.L_632:


//--------------------- .nv.info._ZN7cutlass13device_kernelIN5flash11enable_sm90INS1_16FlashAttnFwdSm90INS1_25CollectiveMainloopFwdSm90ILi2EN4cute5tupleIJNS5_1CILi1EEES8_S8_EEENS6_IJNS7_ILi64EEESA_SA_EEELi512ENS_6half_tEfNS_4arch4Sm90ELb0ELb0ELb1ELb1ELb1ELb0ELb0ELb0ELb0ELb1ELb1ELb0EEENS1_21CollectiveEpilogueFwdINS6_IJSA_NS7_ILi512EEESA_EEES9_SC_SE_Li256ELb1ELb1ELb1ELb0EEENS1_36VarlenDynamicPersistentTileSchedulerILi64ELi64ELi256ELi128ELb1ELb1ELb1ELb0ELb1ELb1EEEEEEEEEvNT_6ParamsE --------------------------
	.section	.nv.info._ZN7cutlass13device_kernelIN5flash11enable_sm90INS1_16FlashAttnFwdSm90INS1_25CollectiveMainloopFwdSm90ILi2EN4cute5tupleIJNS5_1CILi1EEES8_S8_EEENS6_IJNS7_ILi64EEESA_SA_EEELi512ENS_6half_tEfNS_4arch4Sm90ELb0ELb0ELb1ELb1ELb1ELb0ELb0ELb0ELb0ELb1ELb1ELb0EEENS1_21CollectiveEpilogueFwdINS6_IJSA_NS7_ILi512EEESA_EEES9_SC_SE_Li256ELb1ELb1ELb1ELb0EEENS1_36VarlenDynamicPersistentTileSchedulerILi64ELi64ELi256ELi128ELb1ELb1ELb1ELb0ELb1ELb1EEEEEEEEEvNT_6ParamsE,"",@"SHT_CUDA_INFO"
	.sectionflags	@""
	.align	4


	//----- nvinfo : EIATTR_CUDA_API_VERSION
	.align		4
        /*0000*/ 	.byte	0x04, 0x37
        /*0002*/ 	.short	(.L_634 - .L_633)
.L_633:
        /*0004*/ 	.word	0x00000082


	//----- nvinfo : EIATTR_KPARAM_INFO
	.align		4
.L_634:
        /*0008*/ 	.byte	0x04, 0x17
        /*000a*/ 	.short	(.L_636 - .L_635)
.L_635:
        /*000c*/ 	.word	0x00000000
        /*0010*/ 	.short	0x0000
        /*0012*/ 	.short	0x0070
        /*0014*/ 	.byte	0x00, 0xf0, 0x01, 0x2a


	//----- nvinfo : EIATTR_SPARSE_MMA_MASK
	.align		4
.L_636:
        /*0018*/ 	.byte	0x03, 0x50
        /*001a*/ 	.short	0x0000


	//----- nvinfo : EIATTR_MAXREG_COUNT
	.align		4
        /*001c*/ 	.byte	0x03, 0x1b
        /*001e*/ 	.short	0x00a8


	//----- nvinfo : EIATTR_NUM_BARRIERS
	.align		4
        /*0020*/ 	.byte	0x02, 0x4c
        /*0022*/ 	.byte	0x10
	.zero		1


	//----- nvinfo : EIATTR_EXTERNS
	.align		4
        /*0024*/ 	.byte	0x04, 0x0f
        /*0026*/ 	.short	(.L_638 - .L_637)


	//   ....[0]....
	.align		4
.L_637:
        /*0028*/ 	.word	index@(__assertfail)


	//----- nvinfo : EIATTR_ANNOTATIONS
	.align		4
.L_638:
        /*002c*/ 	.byte	0x04, 0x55
        /*002e*/ 	.short	(.L_640 - .L_639)


	//   ....[0]....
.L_639:
        /* <DEDUP_REMOVED lines=21> */


	//----- nvinfo : EIATTR_MERCURY_ISA_VERSION
	.align		4
.L_640:
        /*0168*/ 	.byte	0x03, 0x5f
        /*016a*/ 	.short	0x0101


	//----- nvinfo : EIATTR_UNUSED_LOAD_BYTE_OFFSET
	.align		4
        /*016c*/ 	.byte	0x04, 0x44
        /*016e*/ 	.short	(.L_642 - .L_641)


	//   ....[0]....
.L_641:
        /*0170*/ 	.word	0x00000940
        /*0174*/ 	.word	0x0000fff0


	//   ....[1]....
        /*0178*/ 	.word	0x000080f0
        /*017c*/ 	.word	0x0000fff0


	//----- nvinfo : EIATTR_INT_WARP_WIDE_INSTR_OFFSETS
	.align		4
.L_642:
        /*0180*/ 	.byte	0x04, 0x31
        /*0182*/ 	.short	(.L_644 - .L_643)


	//   ....[0]....
.L_643:
        /*0184*/ 	.word	0x000000c0


	//   ....[1]....
        /*0188*/ 	.word	0x000000d0


	//   ....[2]....
        /*018c*/ 	.word	0x00000170


	//   ....[3]....
        /*0190*/ 	.word	0x0000e080


	//   ....[4]....
        /*0194*/ 	.word	0x0000e110


	//   ....[5]....
        /*0198*/ 	.word	0x00011500


	//   ....[6]....
        /*019c*/ 	.word	0x00011590


	//----- nvinfo : EIATTR_COOP_GROUP_MASK_REGIDS
	.align		4
.L_644:
        /*01a0*/ 	.byte	0x04, 0x29
        /*01a2*/ 	.short	(.L_646 - .L_645)


	//   ....[0]....
.L_645:
        /*01a4*/ 	.word	0xffffffff


	//   ....[1]....
        /*01a8*/ 	.word	0xffffffff


	//   ....[2]....
        /*01ac*/ 	.word	0xffffffff


	//   ....[3]....
        /*01b0*/ 	.word	0xffffffff


	//   ....[4]....
        /*01b4*/ 	.word	0xffffffff


	//   ....[5]....
        /*01b8*/ 	.word	0xffffffff


	//   ....[6]....
        /*01bc*/ 	.word	0xffffffff


	//   ....[7]....
        /*01c0*/ 	.word	0xffffffff


	//   ....[8]....
        /*01c4*/ 	.word	0xffffffff


	//   ....[9]....
        /*01c8*/ 	.word	0xffffffff


	//   ....[10]....
        /*01cc*/ 	.word	0xffffffff


	//   ....[11]....
        /*01d0*/ 	.word	0xffffffff


	//   ....[12]....
        /*01d4*/ 	.word	0xffffffff


	//   ....[13]....
        /*01d8*/ 	.word	0xffffffff


	//   ....[14]....
        /*01dc*/ 	.word	0xffffffff


	//   ....[15]....
        /*01e0*/ 	.word	0xffffffff


	//   ....[16]....
        /*01e4*/ 	.word	0xffffffff


	//   ....[17]....
        /*01e8*/ 	.word	0xffffffff


	//   ....[18]....
        /*01ec*/ 	.word	0xffffffff


	//   ....[19]....
        /*01f0*/ 	.word	0xffffffff


	//   ....[20]....
        /*01f4*/ 	.word	0xffffffff


	//   ....[21]....
        /*01f8*/ 	.word	0xffffffff


	//   ....[22]....
        /*01fc*/ 	.word	0xffffffff


	//   ....[23]....
        /*0200*/ 	.word	0xffffffff


	//   ....[24]....
        /*0204*/ 	.word	0xffffffff


	//   ....[25]....
        /*0208*/ 	.word	0xffffffff


	//   ....[26]....
        /*020c*/ 	.word	0xffffffff


	//   ....[27]....
        /*0210*/ 	.word	0xffffffff


	//   ....[28]....
        /*0214*/ 	.word	0xffffffff


	//   ....[29]....
        /*0218*/ 	.word	0xffffffff


	//   ....[30]....
        /*021c*/ 	.word	0xffffffff


	//   ....[31]....
        /*0220*/ 	.word	0xffffffff


	//   ....[32]....
        /*0224*/ 	.word	0xffffffff


	//   ....[33]....
        /*0228*/ 	.word	0xffffffff


	//   ....[34]....
        /*022c*/ 	.word	0xffffffff


	//   ....[35]....
        /*0230*/ 	.word	0xffffffff


	//   ....[36]....
        /*0234*/ 	.word	0xffffffff


	//   ....[37]....
        /*0238*/ 	.word	0xffffffff


	//   ....[38]....
        /*023c*/ 	.word	0xffffffff


	//   ....[39]....
        /*0240*/ 	.word	0xffffffff


	//   ....[40]....
        /*0244*/ 	.word	0xffffffff


	//   ....[41]....
        /*0248*/ 	.word	0xffffffff


	//   ....[42]....
        /*024c*/ 	.word	0xffffffff


	//   ....[43]....
        /*0250*/ 	.word	0xffffffff


	//   ....[44]....
        /*0254*/ 	.word	0xffffffff


	//   ....[45]....
        /*0258*/ 	.word	0xffffffff


	//   ....[46]....
        /*025c*/ 	.word	0xffffffff


	//   ....[47]....
        /*0260*/ 	.word	0xffffffff


	//   ....[48]....
        /*0264*/ 	.word	0xffffffff


	//   ....[49]....
        /*0268*/ 	.word	0xffffffff


	//   ....[50]....
        /*026c*/ 	.word	0xffffffff


	//   ....[51]....
        /*0270*/ 	.word	0xffffffff


	//   ....[52]....
        /*0274*/ 	.word	0xffffffff


	//   ....[53]....
        /*0278*/ 	.word	0xffffffff


	//   ....[54]....
        /*027c*/ 	.word	0xffffffff


	//   ....[55]....
        /*0280*/ 	.word	0xffffffff


	//   ....[56]....
        /*0284*/ 	.word	0xffffffff


	//   ....[57]....
        /*0288*/ 	.word	0xffffffff


	//   ....[58]....
        /*028c*/ 	.word	0xffffffff


	//   ....[59]....
        /*0290*/ 	.word	0xffffffff


	//   ....[60]....
        /*0294*/ 	.word	0xffffffff


	//   ....[61]....
        /*0298*/ 	.word	0xffffffff


	//   ....[62]....
        /*029c*/ 	.word	0xffffffff


	//   ....[63]....
        /*02a0*/ 	.word	0xffffffff


	//   ....[64]....
        /*02a4*/ 	.word	0xffffffff


	//   ....[65]....
        /*02a8*/ 	.word	0xffffffff


	//   ....[66]....
        /*02ac*/ 	.word	0xffffffff


	//   ....[67]....
        /*02b0*/ 	.word	0xffffffff


	//   ....[68]....
        /*02b4*/ 	.word	0xffffffff


	//   ....[69]....
        /*02b8*/ 	.word	0xffffffff


	//   ....[70]....
        /*02bc*/ 	.word	0xffffffff


	//   ....[71]....
        /*02c0*/ 	.word	0xffffffff


	//   ....[72]....
        /*02c4*/ 	.word	0xffffffff


	//   ....[73]....
        /*02c8*/ 	.word	0xffffffff


	//   ....[74]....
        /*02cc*/ 	.word	0xffffffff


	//   ....[75]....
        /*02d0*/ 	.word	0xffffffff


	//   ....[76]....
        /*02d4*/ 	.word	0xffffffff


	//   ....[77]....
        /*02d8*/ 	.word	0xffffffff


	//   ....[78]....
        /*02dc*/ 	.word	0xffffffff


	//   ....[79]....
        /*02e0*/ 	.word	0xffffffff


	//   ....[80]....
        /*02e4*/ 	.word	0xffffffff


	//   ....[81]....
        /*02e8*/ 	.word	0xffffffff


	//   ....[82]....
        /*02ec*/ 	.word	0xffffffff


	//   ....[83]....
        /*02f0*/ 	.word	0xffffffff


	//   ....[84]....
        /*02f4*/ 	.word	0xffffffff


	//   ....[85]....
        /*02f8*/ 	.word	0xffffffff


	//   ....[86]....
        /*02fc*/ 	.word	0xffffffff


	//   ....[87]....
        /*0300*/ 	.word	0xffffffff


	//   ....[88]....
        /*0304*/ 	.word	0xffffffff


	//   ....[89]....
        /*0308*/ 	.word	0xffffffff


	//   ....[90]....
        /*030c*/ 	.word	0xffffffff


	//   ....[91]....
        /*0310*/ 	.word	0xffffffff


	//   ....[92]....
        /*0314*/ 	.word	0xffffffff


	//   ....[93]....
        /*0318*/ 	.word	0xffffffff


	//   ....[94]....
        /*031c*/ 	.word	0xffffffff


	//   ....[95]....
        /*0320*/ 	.word	0xffffffff


	//   ....[96]....
        /*0324*/ 	.word	0xffffffff


	//   ....[97]....
        /*0328*/ 	.word	0xffffffff


	//   ....[98]....
        /*032c*/ 	.word	0xffffffff


	//   ....[99]....
        /*0330*/ 	.word	0xffffffff


	//   ....[100]....
        /*0334*/ 	.word	0xffffffff


	//   ....[101]....
        /*0338*/ 	.word	0xffffffff


	//   ....[102]....
        /*033c*/ 	.word	0xffffffff


	//   ....[103]....
        /*0340*/ 	.word	0xffffffff


	//   ....[104]....
        /*0344*/ 	.word	0xffffffff


	//   ....[105]....
        /*0348*/ 	.word	0xffffffff


	//   ....[106]....
        /*034c*/ 	.word	0xffffffff


	//   ....[107]....
        /*0350*/ 	.word	0xffffffff


	//   ....[108]....
        /*0354*/ 	.word	0xffffffff


	//   ....[109]....
        /*0358*/ 	.word	0xffffffff


	//   ....[110]....
        /*035c*/ 	.word	0xffffffff


	//   ....[111]....
        /*0360*/ 	.word	0xffffffff


	//   ....[112]....
        /*0364*/ 	.word	0xffffffff


	//   ....[113]....
        /*0368*/ 	.word	0xffffffff


	//   ....[114]....
        /*036c*/ 	.word	0xffffffff


	//   ....[115]....
        /*0370*/ 	.word	0x0500000f


	//   ....[116]....
        /*0374*/ 	.word	0x0500000f


	//   ....[117]....
        /*0378*/ 	.word	0x0500000f


	//   ....[118]....
        /*037c*/ 	.word	0x0500000f


	//   ....[119]....
        /*0380*/ 	.word	0x0500000f


	//   ....[120]....
        /*0384*/ 	.word	0x0500000f


	//   ....[121]....
        /*0388*/ 	.word	0x0500000f


	//   ....[122]....
        /*038c*/ 	.word	0x0500000f


	//   ....[123]....
        /*0390*/ 	.word	0x0500000f


	//   ....[124]....
        /*0394*/ 	.word	0x0500000f


	//   ....[125]....
        /*0398*/ 	.word	0x0500000f


	//   ....[126]....
        /*039c*/ 	.word	0x0500000f


	//   ....[127]....
        /*03a0*/ 	.word	0x0500000f


	//   ....[128]....
        /*03a4*/ 	.word	0x0500000f


	//   ....[129]....
        /*03a8*/ 	.word	0x0500000f


	//   ....[130]....
        /*03ac*/ 	.word	0x0500000f


	//   ....[131]....
        /*03b0*/ 	.word	0x0500000f


	//   ....[132]....
        /*03b4*/ 	.word	0x0500000f


	//   ....[133]....
        /*03b8*/ 	.word	0x0500000f


	//   ....[134]....
        /*03bc*/ 	.word	0x0500000f


	//   ....[135]....
        /*03c0*/ 	.word	0x0500000f


	//   ....[136]....
        /*03c4*/ 	.word	0x0500000f


	//   ....[137]....
        /*03c8*/ 	.word	0x0500000f


	//   ....[138]....
        /*03cc*/ 	.word	0x0500000f


	//   ....[139]....
        /*03d0*/ 	.word	0x0500000f


	//   ....[140]....
        /*03d4*/ 	.word	0x0500000f


	//   ....[141]....
        /*03d8*/ 	.word	0x0500000f


	//   ....[142]....
        /*03dc*/ 	.word	0x0500000f


	//   ....[143]....
        /*03e0*/ 	.word	0x0500000f


	//   ....[144]....
        /*03e4*/ 	.word	0x0500000f


	//   ....[145]....
        /*03e8*/ 	.word	0x0500000f


	//   ....[146]....
        /*03ec*/ 	.word	0x0500000f


	//   ....[147]....
        /*03f0*/ 	.word	0x0500000f


	//   ....[148]....
        /*03f4*/ 	.word	0x0500000f


	//   ....[149]....
        /*03f8*/ 	.word	0x0500000f


	//   ....[150]....
        /*03fc*/ 	.word	0x0500000f


	//   ....[151]....
        /*0400*/ 	.word	0x0500000f


	//   ....[152]....
        /*0404*/ 	.word	0x0500000f


	//   ....[153]....
        /*0408*/ 	.word	0x0500000f


	//   ....[154]....
        /*040c*/ 	.word	0x0500000f


	//   ....[155]....
        /*0410*/ 	.word	0x0500000f


	//   ....[156]....
        /*0414*/ 	.word	0x0500000f


	//   ....[157]....
        /*0418*/ 	.word	0x0500000f


	//   ....[158]....
        /*041c*/ 	.word	0x0500000f


	//   ....[159]....
        /*0420*/ 	.word	0x0500000f


	//   ....[160]....
        /*0424*/ 	.word	0x0500000f


	//   ....[161]....
        /*0428*/ 	.word	0x0500000f


	//   ....[162]....
        /*042c*/ 	.word	0x0500000f


	//   ....[163]....
        /*0430*/ 	.word	0x0500000f


	//   ....[164]....
        /*0434*/ 	.word	0x0500000f


	//   ....[165]....
        /*0438*/ 	.word	0x0500000f


	//   ....[166]....
        /*043c*/ 	.word	0x0500000f


	//   ....[167]....
        /*0440*/ 	.word	0x0500000f


	//   ....[168]....
        /*0444*/ 	.word	0x0500000f


	//   ....[169]....
        /*0448*/ 	.word	0x0500000f


	//   ....[170]....
        /*044c*/ 	.word	0x0500000f


	//   ....[171]....
        /*0450*/ 	.word	0x0500000f


	//   ....[172]....
        /*0454*/ 	.word	0x0500000f


	//   ....[173]....
        /*0458*/ 	.word	0x0500000f


	//   ....[174]....
        /*045c*/ 	.word	0x0500000f


	//----- nvinfo : EIATTR_COOP_GROUP_INSTR_OFFSETS
	.align		4
.L_646:
        /*0460*/ 	.byte	0x04, 0x28
        /*0462*/ 	.short	(.L_648 - .L_647)


	//   ....[0]....
.L_647:
        /*0464*/ 	.word	0x00000070


	//   ....[1]....
        /*0468*/ 	.word	0x000000b0


	//   ....[2]....
        /*046c*/ 	.word	0x00000290


	//   ....[3]....
        /*0470*/ 	.word	0x000003f0


	//   ....[4]....
        /*0474*/ 	.word	0x00000510


	//   ....[5]....
        /*0478*/ 	.word	0x00000670


	//   ....[6]....
        /*047c*/ 	.word	0x00001e00


	//   ....[7]....
        /*0480*/ 	.word	0x00003e10


	//   ....[8]....
        /*0484*/ 	.word	0x00004c00


	//   ....[9]....
        /*0488*/ 	.word	0x00004c90


	//   ....[10]....
        /*048c*/ 	.word	0x00004ed0


	//   ....[11]....
        /*0490*/ 	.word	0x00004f90


	//   ....[12]....
        /*0494*/ 	.word	0x000057f0


	//   ....[13]....
        /*0498*/ 	.word	0x00005fc0


	//   ....[14]....
        /*049c*/ 	.word	0x00006030


	//   ....[15]....
        /*04a0*/ 	.word	0x00006890


	//   ....[16]....
        /*04a4*/ 	.word	0x000068f0


	//   ....[17]....
        /*04a8*/ 	.word	0x00007540


	//   ....[18]....
        /*04ac*/ 	.word	0x00007600


	//   ....[19]....
        /*04b0*/ 	.word	0x00007670


	//   ....[20]....
        /*04b4*/ 	.word	0x00007690


	//   ....[21]....
        /*04b8*/ 	.word	0x000076d0


	//   ....[22]....
        /*04bc*/ 	.word	0x00008ec0


	//   ....[23]....
        /*04c0*/ 	.word	0x000092d0


	//   ....[24]....
        /*04c4*/ 	.word	0x000092f0


	//   ....[25]....
        /*04c8*/ 	.word	0x00009320


	//   ....[26]....
        /*04cc*/ 	.word	0x00009330


	//   ....[27]....
        /*04d0*/ 	.word	0x00009fc0


	//   ....[28]....
        /*04d4*/ 	.word	0x00009fe0


	//   ....[29]....
        /*04d8*/ 	.word	0x0000a290


	//   ....[30]....
        /*04dc*/ 	.word	0x0000a2b0


	//   ....[31]....
        /*04e0*/ 	.word	0x0000aa20


	//   ....[32]....
        /*04e4*/ 	.word	0x0000aa30


	//   ....[33]....
        /*04e8*/ 	.word	0x0000b280


	//   ....[34]....
        /*04ec*/ 	.word	0x0000b2a0


	//   ....[35]....
        /*04f0*/ 	.word	0x0000c6a0


	//   ....[36]....
        /*04f4*/ 	.word	0x0000c6d0


	//   ....[37]....
        /*04f8*/ 	.word	0x0000c900


	//   ....[38]....
        /*04fc*/ 	.word	0x0000c920


	//   ....[39]....
        /*0500*/ 	.word	0x0000cbe0


	//   ....[40]....
        /*0504*/ 	.word	0x0000cdd0


	//   ....[41]....
        /*0508*/ 	.word	0x0000ce00


	//   ....[42]....
        /*050c*/ 	.word	0x0000ce30


	//   ....[43]....
        /*0510*/ 	.word	0x0000ce60


	//   ....[44]....
        /*0514*/ 	.word	0x0000ce90


	//   ....[45]....
        /*0518*/ 	.word	0x0000cec0


	//   ....[46]....
        /*051c*/ 	.word	0x0000d030


	//   ....[47]....
        /*0520*/ 	.word	0x0000d060


	//   ....[48]....
        /*0524*/ 	.word	0x0000d090


	//   ....[49]....
        /*0528*/ 	.word	0x0000d0c0


	//   ....[50]....
        /*052c*/ 	.word	0x0000d0f0


	//   ....[51]....
        /*0530*/ 	.word	0x0000d120


	//   ....[52]....
        /*0534*/ 	.word	0x0000d1b0


	//   ....[53]....
        /*0538*/ 	.word	0x0000d1e0


	//   ....[54]....
        /*053c*/ 	.word	0x0000d1f0


	//   ....[55]....
        /*0540*/ 	.word	0x0000d280


	//   ....[56]....
        /*0544*/ 	.word	0x0000ee20


	//   ....[57]....
        /*0548*/ 	.word	0x0000ee40


	//   ....[58]....
        /*054c*/ 	.word	0x0000eed0


	//   ....[59]....
        /*0550*/ 	.word	0x0000eef0


	//   ....[60]....
        /*0554*/ 	.word	0x0000ef70


	//   ....[61]....
        /*0558*/ 	.word	0x0000ef90


	//   ....[62]....
        /*055c*/ 	.word	0x0000efa0


	//   ....[63]....
        /*0560*/ 	.word	0x0000efb0


	//   ....[64]....
        /*0564*/ 	.word	0x0000f700


	//   ....[65]....
        /*0568*/ 	.word	0x0000f730


	//   ....[66]....
        /*056c*/ 	.word	0x0000f7d0


	//   ....[67]....
        /*0570*/ 	.word	0x0000f7f0


	//   ....[68]....
        /*0574*/ 	.word	0x0000f870


	//   ....[69]....
        /*0578*/ 	.word	0x0000f890


	//   ....[70]....
        /*057c*/ 	.word	0x0000f8a0


	//   ....[71]....
        /*0580*/ 	.word	0x0000f8b0


	//   ....[72]....
        /*0584*/ 	.word	0x0000fd30


	//   ....[73]....
        /*0588*/ 	.word	0x0000fdf0


	//   ....[74]....
        /*058c*/ 	.word	0x0000ff40


	//   ....[75]....
        /*0590*/ 	.word	0x0000ff80


	//   ....[76]....
        /*0594*/ 	.word	0x0000ff90


	//   ....[77]....
        /*0598*/ 	.word	0x0000ffa0


	//   ....[78]....
        /*059c*/ 	.word	0x000100f0


	//   ....[79]....
        /*05a0*/ 	.word	0x00010240


	//   ....[80]....
        /*05a4*/ 	.word	0x00010a30


	//   ....[81]....
        /*05a8*/ 	.word	0x00010a50


	//   ....[82]....
        /*05ac*/ 	.word	0x00010aa0


	//   ....[83]....
        /*05b0*/ 	.word	0x00010ab0


	//   ....[84]....
        /*05b4*/ 	.word	0x00010af0


	//   ....[85]....
        /*05b8*/ 	.word	0x00010b00


	//   ....[86]....
        /*05bc*/ 	.word	0x00010b10


	//   ....[87]....
        /*05c0*/ 	.word	0x00010b50


	//   ....[88]....
        /*05c4*/ 	.word	0x00010e50


	//   ....[89]....
        /*05c8*/ 	.word	0x00010e90


	//   ....[90]....
        /*05cc*/ 	.word	0x00010eb0


	//   ....[91]....
        /*05d0*/ 	.word	0x00010ed0


	//   ....[92]....
        /*05d4*/ 	.word	0x00010f00


	//   ....[93]....
        /*05d8*/ 	.word	0x00010f20


	//   ....[94]....
        /*05dc*/ 	.word	0x00011020


	//   ....[95]....
        /*05e0*/ 	.word	0x00011170


	//   ....[96]....
        /*05e4*/ 	.word	0x000117b0


	//   ....[97]....
        /*05e8*/ 	.word	0x000117e0


	//   ....[98]....
        /*05ec*/ 	.word	0x00011840


	//   ....[99]....
        /*05f0*/ 	.word	0x00011870


	//   ....[100]....
        /*05f4*/ 	.word	0x000118a0


	//   ....[101]....
        /*05f8*/ 	.word	0x000118d0


	//   ....[102]....
        /*05fc*/ 	.word	0x00011900


	//   ....[103]....
        /*0600*/ 	.word	0x00011930


	//   ....[104]....
        /*0604*/ 	.word	0x00011ad0


	//   ....[105]....
        /*0608*/ 	.word	0x00011b00


	//   ....[106]....
        /*060c*/ 	.word	0x00011b30


	//   ....[107]....
        /*0610*/ 	.word	0x00011b60


	//   ....[108]....
        /*0614*/ 	.word	0x00011b90


	//   ....[109]....
        /*0618*/ 	.word	0x00011bc0


	//   ....[110]....
        /*061c*/ 	.word	0x00011c80


	//   ....[111]....
        /*0620*/ 	.word	0x00011ca0


	//   ....[112]....
        /*0624*/ 	.word	0x00011cb0


	//   ....[113]....
        /*0628*/ 	.word	0x00011d10


	//   ....[114]....
        /*062c*/ 	.word	0x00012330


	//   ....[115]....
        /*0630*/ 	.word	0x000128c0


	//   ....[116]....
        /*0634*/ 	.word	0x000129b0


	//   ....[117]....
        /*0638*/ 	.word	0x00012a50


	//   ....[118]....
        /*063c*/ 	.word	0x00012ab0


	//   ....[119]....
        /*0640*/ 	.word	0x00012ba0


	//   ....[120]....
        /*0644*/ 	.word	0x00012c10


	//   ....[121]....
        /*0648*/ 	.word	0x00012d00


	//   ....[122]....
        /*064c*/ 	.word	0x00012d70


	//   ....[123]....
        /*0650*/ 	.word	0x00012e10


	//   ....[124]....
        /*0654*/ 	.word	0x00012f00


	//   ....[125]....
        /*0658*/ 	.word	0x00012f70


	//   ....[126]....
        /*065c*/ 	.word	0x00012fd0


	//   ....[127]....
        /*0660*/ 	.word	0x000130c0


	//   ....[128]....
        /*0664*/ 	.word	0x00013120


	//   ....[129]....
        /*0668*/ 	.word	0x00013220


	//   ....[130]....
        /*066c*/ 	.word	0x00013280


	//   ....[131]....
        /*0670*/ 	.word	0x00013320


	//   ....[132]....
        /*0674*/ 	.word	0x000134a0


	//   ....[133]....
        /*0678*/ 	.word	0x000135a0


	//   ....[134]....
        /*067c*/ 	.word	0x00013820


	//   ....[135]....
        /*0680*/ 	.word	0x00013870


	//   ....[136]....
        /*0684*/ 	.word	0x00013a40


	//   ....[137]....
        /*0688*/ 	.word	0x00013a90


	//   ....[138]....
        /*068c*/ 	.word	0x00013c60


	//   ....[139]....
        /*0690*/ 	.word	0x00013cb0


	//   ....[140]....
        /*0694*/ 	.word	0x00013da0


	//   ....[141]....
        /*0698*/ 	.word	0x00013e40


	//   ....[142]....
        /*069c*/ 	.word	0x00013ea0


	//   ....[143]....
        /*06a0*/ 	.word	0x00013f50


	//   ....[144]....
        /*06a4*/ 	.word	0x00013fb0


	//   ....[145]....
        /*06a8*/ 	.word	0x00014060


	//   ....[146]....
        /*06ac*/ 	.word	0x000140c0


	//   ....[147]....
        /*06b0*/ 	.word	0x00014170


	//   ....[148]....
        /*06b4*/ 	.word	0x00014260


	//   ....[149]....
        /*06b8*/ 	.word	0x00014340


	//   ....[150]....
        /*06bc*/ 	.word	0x00014450


	//   ....[151]....
        /*06c0*/ 	.word	0x00014550


	//   ....[152]....
        /*06c4*/ 	.word	0x00014680


	//   ....[153]....
        /*06c8*/ 	.word	0x00014760


	//   ....[154]....
        /*06cc*/ 	.word	0x00014860


	//   ....[155]....
        /*06d0*/ 	.word	0x00014940


	//   ....[156]....
        /*06d4*/ 	.word	0x000149d0


	//   ....[157]....
        /*06d8*/ 	.word	0x00014a70


	//   ....[158]....
        /*06dc*/ 	.word	0x00014bf0


	//   ....[159]....
        /*06e0*/ 	.word	0x00014c60


	//   ....[160]....
        /*06e4*/ 	.word	0x00014cd0


	//   ....[161]....
        /*06e8*/ 	.word	0x00014d40


	//   ....[162]....
        /*06ec*/ 	.word	0x00014db0


	//   ....[163]....
        /*06f0*/ 	.word	0x00014e30


	//   ....[164]....
        /*06f4*/ 	.word	0x00014eb0


	//   ....[165]....
        /*06f8*/ 	.word	0x00014f40


	//   ....[166]....
        /*06fc*/ 	.word	0x00014fb0


	//   ....[167]....
        /*0700*/ 	.word	0x00015020


	//   ....[168]....
        /*0704*/ 	.word	0x00015090


	//   ....[169]....
        /*0708*/ 	.word	0x00015110


	//   ....[170]....
        /*070c*/ 	.word	0x00015180


	//   ....[171]....
        /*0710*/ 	.word	0x00015220


	//   ....[172]....
        /*0714*/ 	.word	0x00015270


	//   ....[173]....
        /*0718*/ 	.word	0x00015300


	//   ....[174]....
        /*071c*/ 	.word	0x00015430


	//----- nvinfo : EIATTR_REG_RECONFIG
	.align		4
.L_648:
        /*0720*/ 	.byte	0x01, 0x54
	.zero		2


	//----- nvinfo : EIATTR_SYSCALL_OFFSETS
	.align		4
        /*0724*/ 	.byte	0x04, 0x46
        /*0726*/ 	.short	(.L_650 - .L_649)


	//   ....[0]....
.L_649:
        /*0728*/ 	.word	0x00003fd0


	//   ....[1]....
        /*072c*/ 	.word	0x0000e270


	//   ....[2]....
        /*0730*/ 	.word	0x0000e3c0


	//   ....[3]....
        /*0734*/ 	.word	0x0000e4b0


	//   ....[4]....
        /*0738*/ 	.word	0x0000f3d0


	//----- nvinfo : EIATTR_MBARRIER_INSTR_OFFSETS
	.align		4
.L_650:
        /*073c*/ 	.byte	0x04, 0x39
        /*073e*/ 	.short	(.L_652 - .L_651)


	//   ....[0]....
.L_651:
        /*0740*/ 	.word	0x00000180
        /*0744*/ 	.word	0x000000ff
        /*0748*/ 	.word	0x00028c00
        /*074c*/ 	.short	0x0100
        /*074e*/ 	.byte	0x08
	.zero		1


	//   ....[1]....
        /*0750*/ 	.word	0x00000190
        /*0754*/ 	.word	0x000000ff
        /*0758*/ 	.word	0x00028c20
        /*075c*/ 	.short	0x0100
        /*075e*/ 	.byte	0x08
	.zero		1


	//   ....[2]....
        /*0760*/ 	.word	0x00000240
        /*0764*/ 	.word	0x000000ff
        /*0768*/ 	.word	0x00028c30
        /*076c*/ 	.short	0x0100
        /*076e*/ 	.byte	0x06
	.zero		1


	//   ....[3]....
        /*0770*/ 	.word	0x00000250
        /*0774*/ 	.word	0x000000ff
        /*0778*/ 	.word	0x00028c40
        /*077c*/ 	.short	0x0100
        /*077e*/ 	.byte	0x06
	.zero		1


	//   ....[4]....
        /*0780*/ 	.word	0x00000260
        /*0784*/ 	.word	0x000000ff
        /*0788*/ 	.word	0x00028c38
        /*078c*/ 	.short	0x0100
        /*078e*/ 	.byte	0x06
	.zero		1


	//   ....[5]....
        /*0790*/ 	.word	0x00000270
        /*0794*/ 	.word	0x000000ff
        /*0798*/ 	.word	0x00028c48
        /*079c*/ 	.short	0x0100
        /*079e*/ 	.byte	0x06
	.zero		1


	//   ....[6]....
        /*07a0*/ 	.word	0x000003a0
        /*07a4*/ 	.word	0x000000ff
        /*07a8*/ 	.word	0x00028c50
        /*07ac*/ 	.short	0x0100
        /*07ae*/ 	.byte	0x08
	.zero		1


	//   ....[7]....
        /*07b0*/ 	.word	0x000003b0
        /*07b4*/ 	.word	0x000000ff
        /*07b8*/ 	.word	0x00028c60
        /*07bc*/ 	.short	0x0100
        /*07be*/ 	.byte	0x08
	.zero		1


	//   ....[8]....
        /*07c0*/ 	.word	0x000003c0
        /*07c4*/ 	.word	0x000000ff
        /*07c8*/ 	.word	0x00028c58
        /*07cc*/ 	.short	0x0100
        /*07ce*/ 	.byte	0x08
	.zero		1


	//   ....[9]....
        /*07d0*/ 	.word	0x000003d0
        /*07d4*/ 	.word	0x000000ff
        /*07d8*/ 	.word	0x00028c68
        /*07dc*/ 	.short	0x0100
        /*07de*/ 	.byte	0x08
	.zero		1


	//   ....[10]....
        /*07e0*/ 	.word	0x000004c0
        /*07e4*/ 	.word	0x000000ff
        /*07e8*/ 	.word	0x00028c70
        /*07ec*/ 	.short	0x0100
        /*07ee*/ 	.byte	0x06
	.zero		1


	//   ....[11]....
        /*07f0*/ 	.word	0x000004d0
        /*07f4*/ 	.word	0x000000ff
        /*07f8*/ 	.word	0x00028c80
        /*07fc*/ 	.short	0x0100
        /*07fe*/ 	.byte	0x06
	.zero		1


	//   ....[12]....
        /*0800*/ 	.word	0x000004e0
        /*0804*/ 	.word	0x000000ff
        /*0808*/ 	.word	0x00028c78
        /*080c*/ 	.short	0x0100
        /*080e*/ 	.byte	0x06
	.zero		1


	//   ....[13]....
        /*0810*/ 	.word	0x000004f0
        /*0814*/ 	.word	0x000000ff
        /*0818*/ 	.word	0x00028c88
        /*081c*/ 	.short	0x0100
        /*081e*/ 	.byte	0x06
	.zero		1


	//   ....[14]....
        /*0820*/ 	.word	0x00000620
        /*0824*/ 	.word	0x000000ff
        /*0828*/ 	.word	0x00028c90
        /*082c*/ 	.short	0x0100
        /*082e*/ 	.byte	0x08
	.zero		1


	//   ....[15]....
        /*0830*/ 	.word	0x00000630
        /*0834*/ 	.word	0x000000ff
        /*0838*/ 	.word	0x00028ca0
        /*083c*/ 	.short	0x0100
        /*083e*/ 	.byte	0x08
	.zero		1


	//   ....[16]....
        /*0840*/ 	.word	0x00000640
        /*0844*/ 	.word	0x000000ff
        /*0848*/ 	.word	0x00028c98
        /*084c*/ 	.short	0x0100
        /*084e*/ 	.byte	0x08
	.zero		1


	//   ....[17]....
        /*0850*/ 	.word	0x00000650
        /*0854*/ 	.word	0x000000ff
        /*0858*/ 	.word	0x00028ca8
        /*085c*/ 	.short	0x0100
        /*085e*/ 	.byte	0x08
	.zero		1


	//   ....[18]....
        /*0860*/ 	.word	0x00000790
        /*0864*/ 	.word	0x000000ff
        /*0868*/ 	.word	0x00028cb0
        /*086c*/ 	.short	0x0100
        /*086e*/ 	.byte	0x08
	.zero		1


	//   ....[19]....
        /*0870*/ 	.word	0x000007a0
        /*0874*/ 	.word	0x000000ff
        /*0878*/ 	.word	0x00028cc0
        /*087c*/ 	.short	0x0100
        /*087e*/ 	.byte	0x08
	.zero		1


	//   ....[20]....
        /*0880*/ 	.word	0x000007b0
        /*0884*/ 	.word	0x000000ff
        /*0888*/ 	.word	0x00028cb8
        /*088c*/ 	.short	0x0100
        /*088e*/ 	.byte	0x08
	.zero		1


	//   ....[21]....
        /*0890*/ 	.word	0x000007c0
        /*0894*/ 	.word	0x000000ff
        /*0898*/ 	.word	0x00028cc8
        /*089c*/ 	.short	0x0100
        /*089e*/ 	.byte	0x08
	.zero		1


	//   ....[22]....
        /*08a0*/ 	.word	0x00001f40
        /*08a4*/ 	.word	0x000000ff
        /*08a8*/ 	.word	0x00028c50
        /*08ac*/ 	.short	0x010a
        /*08ae*/ 	.byte	0x11
	.zero		1


	//   ....[23]....
        /*08b0*/ 	.word	0x00002200
        /*08b4*/ 	.word	0x000000ff
        /*08b8*/ 	.word	0x00000000
        /*08bc*/ 	.short	0x0101
        /*08be*/ 	.byte	0x06
	.zero		1


	//   ....[24]....
        /*08c0*/ 	.word	0x00002b60
        /*08c4*/ 	.word	0x000000ff
        /*08c8*/ 	.word	0x00028c50
        /*08cc*/ 	.short	0x010a
        /*08ce*/ 	.byte	0x06
	.zero		1


	//   ....[25]....
        /*08d0*/ 	.word	0x00002ba0
        /*08d4*/ 	.word	0x000000ff
        /*08d8*/ 	.word	0x00028c50
        /*08dc*/ 	.short	0x010a
        /*08de*/ 	.byte	0x06
	.zero		1


	//   ....[26]....
        /*08e0*/ 	.word	0x00002e10
        /*08e4*/ 	.word	0x000000ff
        /*08e8*/ 	.word	0x00000000
        /*08ec*/ 	.short	0x0101
        /*08ee*/ 	.byte	0x06
	.zero		1


	//   ....[27]....
        /*08f0*/ 	.word	0x00004080
        /*08f4*/ 	.word	0x000000ff
        /*08f8*/ 	.word	0x00028c00
        /*08fc*/ 	.short	0x010a
        /*08fe*/ 	.byte	0x27
	.zero		1


	//   ....[28]....
        /*0900*/ 	.word	0x00004100
        /*0904*/ 	.word	0x00000006
        /*0908*/ 	.word	0x00028c30
        /*090c*/ 	.short	0x010a
        /*090e*/ 	.byte	0x3f
	.zero		1


	//   ....[29]....
        /*0910*/ 	.word	0x00004140
        /*0914*/ 	.word	0x00000006
        /*0918*/ 	.word	0x00028c30
        /*091c*/ 	.short	0x010a
        /*091e*/ 	.byte	0x3f
	.zero		1


	//   ....[30]....
        /*0920*/ 	.word	0x00004870
        /*0924*/ 	.word	0x000000ff
        /*0928*/ 	.word	0x00000000
        /*092c*/ 	.short	0x0101
        /*092e*/ 	.byte	0x06
	.zero		1


	//   ....[31]....
        /*0930*/ 	.word	0x000055a0
        /*0934*/ 	.word	0x00000006
        /*0938*/ 	.word	0x00028c50
        /*093c*/ 	.short	0x010a
        /*093e*/ 	.byte	0x3f
	.zero		1


	//   ....[32]....
        /*0940*/ 	.word	0x000055f0
        /*0944*/ 	.word	0x00000006
        /*0948*/ 	.word	0x00028c50
        /*094c*/ 	.short	0x010a
        /*094e*/ 	.byte	0x3f
	.zero		1


	//   ....[33]....
        /*0950*/ 	.word	0x00005890
        /*0954*/ 	.word	0x000000ff
        /*0958*/ 	.word	0x00000000
        /*095c*/ 	.short	0x0101
        /*095e*/ 	.byte	0x06
	.zero		1


	//   ....[34]....
        /*0960*/ 	.word	0x000059d0
        /*0964*/ 	.word	0x000000ff
        /*0968*/ 	.word	0x00028c30
        /*096c*/ 	.short	0x010a
        /*096e*/ 	.byte	0x16
	.zero		1


	//   ....[35]....
        /*0970*/ 	.word	0x00005a10
        /*0974*/ 	.word	0x000000ff
        /*0978*/ 	.word	0x00028c30
        /*097c*/ 	.short	0x010a
        /*097e*/ 	.byte	0x16
	.zero		1


	//   ....[36]....
        /*0980*/ 	.word	0x00005e10
        /*0984*/ 	.word	0x000000ff
        /*0988*/ 	.word	0x00000000
        /*098c*/ 	.short	0x0101
        /*098e*/ 	.byte	0x06
	.zero		1


	//   ....[37]....
        /*0990*/ 	.word	0x00007300
        /*0994*/ 	.word	0x000000ff
        /*0998*/ 	.word	0x00028c50
        /*099c*/ 	.short	0x010a
        /*099e*/ 	.byte	0x16
	.zero		1


	//   ....[38]....
        /*09a0*/ 	.word	0x00007340
        /*09a4*/ 	.word	0x000000ff
        /*09a8*/ 	.word	0x00028c50
        /*09ac*/ 	.short	0x010a
        /*09ae*/ 	.byte	0x16
	.zero		1


	//   ....[39]....
        /*09b0*/ 	.word	0x000075e0
        /*09b4*/ 	.word	0x000000ff
        /*09b8*/ 	.word	0x00000000
        /*09bc*/ 	.short	0x0101
        /*09be*/ 	.byte	0x16
	.zero		1


	//   ....[40]....
        /*09c0*/ 	.word	0x00009fd0
        /*09c4*/ 	.word	0x000000ff
        /*09c8*/ 	.word	0x00000000
        /*09cc*/ 	.short	0x0101
        /*09ce*/ 	.byte	0x04
	.zero		1


	//   ....[41]....
        /*09d0*/ 	.word	0x0000a960
        /*09d4*/ 	.word	0x000000ff
        /*09d8*/ 	.word	0x00000000
        /*09dc*/ 	.short	0x0101
        /*09de*/ 	.byte	0x04
	.zero		1


	//   ....[42]....
        /*09e0*/ 	.word	0x0000ec00
        /*09e4*/ 	.word	0x00000013
        /*09e8*/ 	.word	0x00028c40
        /*09ec*/ 	.short	0x010a
        /*09ee*/ 	.byte	0x3f
	.zero		1


	//   ....[43]....
        /*09f0*/ 	.word	0x0000f0b0
        /*09f4*/ 	.word	0x00000013
        /*09f8*/ 	.word	0x00028c30
        /*09fc*/ 	.short	0x0107
        /*09fe*/ 	.byte	0x3f
	.zero		1


	//   ....[44]....
        /*0a00*/ 	.word	0x0000f190
        /*0a04*/ 	.word	0x00000013
        /*0a08*/ 	.word	0x00028c30
        /*0a0c*/ 	.short	0x0101
        /*0a0e*/ 	.byte	0x3f
	.zero		1


	//   ....[45]....
        /*0a10*/ 	.word	0x0000f9b0
        /*0a14*/ 	.word	0x00000011
        /*0a18*/ 	.word	0x00028c00
        /*0a1c*/ 	.short	0x0107
        /*0a1e*/ 	.byte	0x3f
	.zero		1


	//   ....[46]....
        /*0a20*/ 	.word	0x0000faa0
        /*0a24*/ 	.word	0x00000011
        /*0a28*/ 	.word	0x00028c00
        /*0a2c*/ 	.short	0x0101
        /*0a2e*/ 	.byte	0x3f
	.zero		1


	//   ....[47]....
        /*0a30*/ 	.word	0x0000fac0
        /*0a34*/ 	.word	0x00000011
        /*0a38*/ 	.word	0x00028c20
        /*0a3c*/ 	.short	0x010a
        /*0a3e*/ 	.byte	0x3f
	.zero		1


	//   ....[48]....
        /*0a40*/ 	.word	0x0000fb50
        /*0a44*/ 	.word	0x00000013
        /*0a48*/ 	.word	0x00028c60
        /*0a4c*/ 	.short	0x010a
        /*0a4e*/ 	.byte	0x3f
	.zero		1


	//   ....[49]....
        /*0a50*/ 	.word	0x00010460
        /*0a54*/ 	.word	0x00000013
        /*0a58*/ 	.word	0x00028c50
        /*0a5c*/ 	.short	0x0107
        /*0a5e*/ 	.byte	0x3f
	.zero		1


	//   ....[50]....
        /*0a60*/ 	.word	0x00010530
        /*0a64*/ 	.word	0x00000013
        /*0a68*/ 	.word	0x00028c50
        /*0a6c*/ 	.short	0x0101
        /*0a6e*/ 	.byte	0x3f
	.zero		1


	//   ....[51]....
        /*0a70*/ 	.word	0x000108b0
        /*0a74*/ 	.word	0x00000006
        /*0a78*/ 	.word	0x00028c40
        /*0a7c*/ 	.short	0x010a
        /*0a7e*/ 	.byte	0x3f
	.zero		1


	//   ....[52]....
        /*0a80*/ 	.word	0x00010bd0
        /*0a84*/ 	.word	0x00000006
        /*0a88*/ 	.word	0x00028c30
        /*0a8c*/ 	.short	0x0107
        /*0a8e*/ 	.byte	0x3f
	.zero		1


	//   ....[53]....
        /*0a90*/ 	.word	0x00010c90
        /*0a94*/ 	.word	0x00000006
        /*0a98*/ 	.word	0x00028c30
        /*0a9c*/ 	.short	0x0101
        /*0a9e*/ 	.byte	0x3f
	.zero		1


	//   ....[54]....
        /*0aa0*/ 	.word	0x00010cc0
        /*0aa4*/ 	.word	0x00000006
        /*0aa8*/ 	.word	0x00028c60
        /*0aac*/ 	.short	0x010a
        /*0aae*/ 	.byte	0x3f
	.zero		1


	//   ....[55]....
        /*0ab0*/ 	.word	0x00011370
        /*0ab4*/ 	.word	0x00000006
        /*0ab8*/ 	.word	0x00028c50
        /*0abc*/ 	.short	0x0107
        /*0abe*/ 	.byte	0x3f
	.zero		1


	//   ....[56]....
        /*0ac0*/ 	.word	0x00011430
        /*0ac4*/ 	.word	0x00000006
        /*0ac8*/ 	.word	0x00028c50
        /*0acc*/ 	.short	0x0101
        /*0ace*/ 	.byte	0x3f
	.zero		1


	//   ....[57]....
        /*0ad0*/ 	.word	0x000122b0
        /*0ad4*/ 	.word	0x00000007
        /*0ad8*/ 	.word	0x00028c20
        /*0adc*/ 	.short	0x010a
        /*0ade*/ 	.byte	0x3f
	.zero		1


	//   ....[58]....
        /*0ae0*/ 	.word	0x00012430
        /*0ae4*/ 	.word	0x00000005
        /*0ae8*/ 	.word	0x00028c40
        /*0aec*/ 	.short	0x010a
        /*0aee*/ 	.byte	0x3f
	.zero		1


	//   ....[59]....
        /*0af0*/ 	.word	0x000124d0
        /*0af4*/ 	.word	0x00000003
        /*0af8*/ 	.word	0x00028c40
        /*0afc*/ 	.short	0x010a
        /*0afe*/ 	.byte	0x3f
	.zero		1


	//   ....[60]....
        /*0b00*/ 	.word	0x00012510
        /*0b04*/ 	.word	0x00000005
        /*0b08*/ 	.word	0x00028c60
        /*0b0c*/ 	.short	0x010a
        /*0b0e*/ 	.byte	0x3f
	.zero		1


	//   ....[61]....
        /*0b10*/ 	.word	0x00012550
        /*0b14*/ 	.word	0x00000003
        /*0b18*/ 	.word	0x00028c60
        /*0b1c*/ 	.short	0x010a
        /*0b1e*/ 	.byte	0x3f
	.zero		1


	//   ....[62]....
        /*0b20*/ 	.word	0x000125c0
        /*0b24*/ 	.word	0x00000003
        /*0b28*/ 	.word	0x00028c50
        /*0b2c*/ 	.short	0x010a
        /*0b2e*/ 	.byte	0x3f
	.zero		1


	//   ....[63]....
        /*0b30*/ 	.word	0x00012620
        /*0b34*/ 	.word	0x00000003
        /*0b38*/ 	.word	0x00028c50
        /*0b3c*/ 	.short	0x010a
        /*0b3e*/ 	.byte	0x3f
	.zero		1


	//   ....[64]....
        /*0b40*/ 	.word	0x00012680
        /*0b44*/ 	.word	0x00000003
        /*0b48*/ 	.word	0x00028c00
        /*0b4c*/ 	.short	0x010a
        /*0b4e*/ 	.byte	0x3f
	.zero		1


	//   ....[65]....
        /*0b50*/ 	.word	0x000126d0
        /*0b54*/ 	.word	0x00000006
        /*0b58*/ 	.word	0x00028c30
        /*0b5c*/ 	.short	0x010a
        /*0b5e*/ 	.byte	0x3f
	.zero		1


	//   ....[66]....
        /*0b60*/ 	.word	0x00012720
        /*0b64*/ 	.word	0x00000006
        /*0b68*/ 	.word	0x00028c50
        /*0b6c*/ 	.short	0x010a
        /*0b6e*/ 	.byte	0x3f
	.zero		1


	//   ....[67]....
        /*0b70*/ 	.word	0x00012780
        /*0b74*/ 	.word	0x00000007
        /*0b78*/ 	.word	0x00028c30
        /*0b7c*/ 	.short	0x010a
        /*0b7e*/ 	.byte	0x3f
	.zero		1


	//   ....[68]....
        /*0b80*/ 	.word	0x000127e0
        /*0b84*/ 	.word	0x00000009
        /*0b88*/ 	.word	0x00028c50
        /*0b8c*/ 	.short	0x010a
        /*0b8e*/ 	.byte	0x3f
	.zero		1


	//   ....[69]....
        /*0b90*/ 	.word	0x00012900
        /*0b94*/ 	.word	0x00000013
        /*0b98*/ 	.word	0x00028c40
        /*0b9c*/ 	.short	0x010a
        /*0b9e*/ 	.byte	0x3f
	.zero		1


	//   ....[70]....
        /*0ba0*/ 	.word	0x000133a0
        /*0ba4*/ 	.word	0x00000011
        /*0ba8*/ 	.word	0x00028c20
        /*0bac*/ 	.short	0x010a
        /*0bae*/ 	.byte	0x3f
	.zero		1


	//   ....[71]....
        /*0bb0*/ 	.word	0x000133f0
        /*0bb4*/ 	.word	0x00000013
        /*0bb8*/ 	.word	0x00028c60
        /*0bbc*/ 	.short	0x010a
        /*0bbe*/ 	.byte	0x3f
	.zero		1


	//   ....[72]....
        /*0bc0*/ 	.word	0x00013cf0
        /*0bc4*/ 	.word	0x00000006
        /*0bc8*/ 	.word	0x00028c40
        /*0bcc*/ 	.short	0x010a
        /*0bce*/ 	.byte	0x3f
	.zero		1


	//   ....[73]....
        /*0bd0*/ 	.word	0x000141b0
        /*0bd4*/ 	.word	0x00000006
        /*0bd8*/ 	.word	0x00028c60
        /*0bdc*/ 	.short	0x010a
        /*0bde*/ 	.byte	0x3f
	.zero		1


	//   ....[74]....
        /*0be0*/ 	.word	0x00015350
        /*0be4*/ 	.word	0x00000007
        /*0be8*/ 	.word	0x00028c20
        /*0bec*/ 	.short	0x010a
        /*0bee*/ 	.byte	0x3f
	.zero		1


	//   ....[75]....
        /*0bf0*/ 	.word	0x000154f0
        /*0bf4*/ 	.word	0x00000005
        /*0bf8*/ 	.word	0x00028c40
        /*0bfc*/ 	.short	0x010a
        /*0bfe*/ 	.byte	0x3f
	.zero		1


	//   ....[76]....
        /*0c00*/ 	.word	0x00015540
        /*0c04*/ 	.word	0x00000003
        /*0c08*/ 	.word	0x00028c40
        /*0c0c*/ 	.short	0x010a
        /*0c0e*/ 	.byte	0x3f
	.zero		1


	//   ....[77]....
        /*0c10*/ 	.word	0x00015590
        /*0c14*/ 	.word	0x00000005
        /*0c18*/ 	.word	0x00028c60
        /*0c1c*/ 	.short	0x010a
        /*0c1e*/ 	.byte	0x3f
	.zero		1


	//----- nvinfo : EIATTR_NUM_MBARRIERS
	.align		4
.L_652:
        /*0c20*/ 	.byte	0x03, 0x38
        /*0c22*/ 	.short	0x0016


	//----- nvinfo : EIATTR_EXIT_INSTR_OFFSETS
	.align		4
        /*0c24*/ 	.byte	0x04, 0x1c
        /*0c26*/ 	.short	(.L_654 - .L_653)


	//   ....[0]....
.L_653:
        /*0c28*/ 	.word	0x00000970


	//   ....[1]....
        /*0c2c*/ 	.word	0x0000cb80


	//   ....[2]....
        /*0c30*/ 	.word	0x000125a0


	//----- nvinfo : EIATTR_MAX_THREADS
	.align		4
.L_654:
        /*0c34*/ 	.byte	0x04, 0x05
        /*0c36*/ 	.short	(.L_656 - .L_655)
.L_655:
        /*0c38*/ 	.word	0x00000180
        /*0c3c*/ 	.word	0x00000001
        /*0c40*/ 	.word	0x00000001


	//----- nvinfo : EIATTR_CRS_STACK_SIZE
	.align		4
.L_656:
        /*0c44*/ 	.byte	0x04, 0x1e
        /*0c46*/ 	.short	(.L_658 - .L_657)
.L_657:
        /*0c48*/ 	.word	0x00000000


	//----- nvinfo : EIATTR_CBANK_PARAM_SIZE
	.align		4
.L_658:
        /*0c4c*/ 	.byte	0x03, 0x19
        /*0c4e*/ 	.short	0x0af0


	//----- nvinfo : EIATTR_PARAM_CBANK
	.align		4
        /*0c50*/ 	.byte	0x04, 0x0a
        /*0c52*/ 	.short	(.L_660 - .L_659)
	.align		4
.L_659:
        /*0c54*/ 	.word	index@(.nv.constant0._ZN7cutlass13device_kernelIN5flash11enable_sm90INS1_16FlashAttnFwdSm90INS1_25CollectiveMainloopFwdSm90ILi2EN4cute5tupleIJNS5_1CILi1EEES8_S8_EEENS6_IJNS7_ILi64EEESA_SA_EEELi512ENS_6half_tEfNS_4arch4Sm90ELb0ELb0ELb1ELb1ELb1ELb0ELb0ELb0ELb0ELb1ELb1ELb0EEENS1_21CollectiveEpilogueFwdINS6_IJSA_NS7_ILi512EEESA_EEES9_SC_SE_Li256ELb1ELb1ELb1ELb0EEENS1_36VarlenDynamicPersistentTileSchedulerILi64ELi64ELi256ELi128ELb1ELb1ELb1ELb0ELb1ELb1EEEEEEEEEvNT_6ParamsE)
        /*0c58*/ 	.short	0x0210
        /*0c5a*/ 	.short	0x0af0


	//----- nvinfo : EIATTR_SW_WAR
	.align		4
.L_660:
        /*0c5c*/ 	.byte	0x04, 0x36
        /*0c5e*/ 	.short	(.L_662 - .L_661)
.L_661:
        /*0c60*/ 	.word	0x00000008
.L_662:


//--------------------- .nv.info._ZN7cutlass13device_kernelIN5flash11enable_sm90INS1_16FlashAttnFwdSm90INS1_25CollectiveMainloopFwdSm90ILi2EN4cute5tupleIJNS5_1CILi1EEES8_S8_EEENS6_IJNS7_ILi64EEESA_SA_EEELi512ENS_6half_tEfNS_4arch4Sm90ELb0ELb0ELb1ELb1ELb1ELb1ELb0ELb0ELb0ELb1ELb1ELb0EEENS1_21CollectiveEpilogueFwdINS6_IJSA_NS7_ILi512EEESA_EEES9_SC_SE_Li256ELb1ELb1ELb1ELb0EEENS1_36VarlenDynamicPersistentTileSchedulerILi64ELi64ELi256ELi128ELb1ELb1ELb1ELb0ELb1ELb1EEEEEEEEEvNT_6ParamsE --------------------------
	.section	.nv.info._ZN7cutlass13device_kernelIN5flash11enable_sm90INS1_16FlashAttnFwdSm90INS1_25CollectiveMainloopFwdSm90ILi2EN4cute5tupleIJNS5_1CILi1EEES8_S8_EEENS6_IJNS7_ILi64EEESA_SA_EEELi512ENS_6half_tEfNS_4arch4Sm90ELb0ELb0ELb1ELb1ELb1ELb1ELb0ELb0ELb0ELb1ELb1ELb0EEENS1_21CollectiveEpilogueFwdINS6_IJSA_NS7_ILi512EEESA_EEES9_SC_SE_Li256ELb1ELb1ELb1ELb0EEENS1_36VarlenDynamicPersistentTileSchedulerILi64ELi64ELi256ELi128ELb1ELb1ELb1ELb0ELb1ELb1EEEEEEEEEvNT_6ParamsE,"",@"SHT_CUDA_INFO"
	.sectionflags	@""
	.align	4


	//----- nvinfo : EIATTR_CUDA_API_VERSION
	.align		4
        /*0000*/ 	.byte	0x04, 0x37
        /*0002*/ 	.short	(.L_664 - .L_663)
.L_663:
        /*0004*/ 	.word	0x00000082


	//----- nvinfo : EIATTR_KPARAM_INFO
	.align		4
.L_664:
        /*0008*/ 	.byte	0x04, 0x17
        /*000a*/ 	.short	(.L_666 - .L_665)
.L_665:
        /*000c*/ 	.word	0x00000000
        /*0010*/ 	.short	0x0000
        /*0012*/ 	.short	0x0070
        /*0014*/ 	.byte	0x00, 0xf0, 0x01, 0x2a


	//----- nvinfo : EIATTR_SPARSE_MMA_MASK
	.align		4
.L_666:
        /*0018*/ 	.byte	0x03, 0x50
        /*001a*/ 	.short	0x0000


	//----- nvinfo : EIATTR_MAXREG_COUNT
	.align		4
        /*001c*/ 	.byte	0x03, 0x1b
        /*001e*/ 	.short	0x00a8


	//----- nvinfo : EIATTR_NUM_BARRIERS
	.align		4
        /*0020*/ 	.byte	0x02, 0x4c
        /*0022*/ 	.byte	0x10
	.zero		1


	//----- nvinfo : EIATTR_EXTERNS
	.align		4
        /*0024*/ 	.byte	0x04, 0x0f
        /*0026*/ 	.short	(.L_668 - .L_667)


	//   ....[0]....
	.align		4
.L_667:
        /*0028*/ 	.word	index@(__assertfail)


	//----- nvinfo : EIATTR_ANNOTATIONS
	.align		4
.L_668:
        /*002c*/ 	.byte	0x04, 0x55
        /*002e*/ 	.short	(.L_670 - .L_669)


	//   ....[0]....
.L_669:
        /* <DEDUP_REMOVED lines=53> */


	//----- nvinfo : EIATTR_MERCURY_ISA_VERSION
	.align		4
.L_670:
        /*0368*/ 	.byte	0x03, 0x5f
        /*036a*/ 	.short	0x0101


	//----- nvinfo : EIATTR_UNUSED_LOAD_BYTE_OFFSET
	.align		4
        /*036c*/ 	.byte	0x04, 0x44
        /*036e*/ 	.short	(.L_672 - .L_671)


	//   ....[0]....
.L_671:
        /*0370*/ 	.word	0x00000a20
        /*0374*/ 	.word	0x0000fff0


	//   ....[1]....
        /*0378*/ 	.word	0x0000e1d0
        /*037c*/ 	.word	0x0000fff0


	//----- nvinfo : EIATTR_INT_WARP_WIDE_INSTR_OFFSETS
	.align		4
.L_672:
        /*0380*/ 	.byte	0x04, 0x31
        /*0382*/ 	.short	(.L_674 - .L_673)


	//   ....[0]....
.L_673:
        /*0384*/ 	.word	0x00000130


	//   ....[1]....
        /*0388*/ 	.word	0x00000170


	//   ....[2]....
        /*038c*/ 	.word	0x000001e0


	//   ....[3]....
        /*0390*/ 	.word	0x00016520


	//   ....[4]....
        /*0394*/ 	.word	0x000165b0


	//   ....[5]....
        /*0398*/ 	.word	0x00019ad0


	//   ....[6]....
        /*039c*/ 	.word	0x00019b60


	//----- nvinfo : EIATTR_COOP_GROUP_MASK_REGIDS
	.align		4
.L_674:
        /*03a0*/ 	.byte	0x04, 0x29
        /*03a2*/ 	.short	(.L_676 - .L_675)


	//   ....[0]....
.L_675:
        /*03a4*/ 	.word	0xffffffff


	//   ....[1]....
        /*03a8*/ 	.word	0xffffffff


	//   ....[2]....
        /*03ac*/ 	.word	0xffffffff


	//   ....[3]....
        /*03b0*/ 	.word	0xffffffff


	//   ....[4]....
        /*03b4*/ 	.word	0xffffffff


	//   ....[5]....
        /*03b8*/ 	.word	0xffffffff


	//   ....[6]....
        /*03bc*/ 	.word	0xffffffff


	//   ....[7]....
        /*03c0*/ 	.word	0xffffffff


	//   ....[8]....
        /*03c4*/ 	.word	0xffffffff


	//   ....[9]....
        /*03c8*/ 	.word	0xffffffff


	//   ....[10]....
        /*03cc*/ 	.word	0xffffffff


	//   ....[11]....
        /*03d0*/ 	.word	0xffffffff


	//   ....[12]....
        /*03d4*/ 	.word	0xffffffff


	//   ....[13]....
        /*03d8*/ 	.word	0xffffffff


	//   ....[14]....
        /*03dc*/ 	.word	0xffffffff


	//   ....[15]....
        /*03e0*/ 	.word	0xffffffff


	//   ....[16]....
        /*03e4*/ 	.word	0xffffffff


	//   ....[17]....
        /*03e8*/ 	.word	0xffffffff


	//   ....[18]....
        /*03ec*/ 	.word	0xffffffff


	//   ....[19]....
        /*03f0*/ 	.word	0xffffffff


	//   ....[20]....
        /*03f4*/ 	.word	0xffffffff


	//   ....[21]....
        /*03f8*/ 	.word	0xffffffff


	//   ....[22]....
        /*03fc*/ 	.word	0xffffffff


	//   ....[23]....
        /*0400*/ 	.word	0xffffffff


	//   ....[24]....
        /*0404*/ 	.word	0xffffffff


	//   ....[25]....
        /*0408*/ 	.word	0xffffffff


	//   ....[26]....
        /*040c*/ 	.word	0xffffffff


	//   ....[27]....
        /*0410*/ 	.word	0xffffffff


	//   ....[28]....
        /*0414*/ 	.word	0xffffffff


	//   ....[29]....
        /*0418*/ 	.word	0xffffffff


	//   ....[30]....
        /*041c*/ 	.word	0xffffffff


	//   ....[31]....
        /*0420*/ 	.word	0xffffffff


	//   ....[32]....
        /*0424*/ 	.word	0xffffffff


	//   ....[33]....
        /*0428*/ 	.word	0xffffffff


	//   ....[34]....
        /*042c*/ 	.word	0xffffffff


	//   ....[35]....
        /*0430*/ 	.word	0xffffffff


	//   ....[36]....
        /*0434*/ 	.word	0xffffffff


	//   ....[37]....
        /*0438*/ 	.word	0xffffffff


	//   ....[38]....
        /*043c*/ 	.word	0xffffffff


	//   ....[39]....
        /*0440*/ 	.word	0xffffffff


	//   ....[40]....
        /*0444*/ 	.word	0xffffffff


	//   ....[41]....
        /*0448*/ 	.word	0xffffffff


	//   ....[42]....
        /*044c*/ 	.word	0xffffffff


	//   ....[43]....
        /*0450*/ 	.word	0xffffffff


	//   ....[44]....
        /*0454*/ 	.word	0xffffffff


	//   ....[45]....
        /*0458*/ 	.word	0xffffffff


	//   ....[46]....
        /*045c*/ 	.word	0xffffffff


	//   ....[47]....
        /*0460*/ 	.word	0xffffffff


	//   ....[48]....
        /*0464*/ 	.word	0xffffffff


	//   ....[49]....
        /*0468*/ 	.word	0xffffffff


	//   ....[50]....
        /*046c*/ 	.word	0xffffffff


	//   ....[51]....
        /*0470*/ 	.word	0xffffffff


	//   ....[52]....
        /*0474*/ 	.word	0xffffffff


	//   ....[53]....
        /*0478*/ 	.word	0xffffffff


	//   ....[54]....
        /*047c*/ 	.word	0xffffffff


	//   ....[55]....
        /*0480*/ 	.word	0xffffffff


	//   ....[56]....
        /*0484*/ 	.word	0xffffffff


	//   ....[57]....
        /*0488*/ 	.word	0xffffffff


	//   ....[58]....
        /*048c*/ 	.word	0xffffffff


	//   ....[59]....
        /*0490*/ 	.word	0xffffffff


	//   ....[60]....
        /*0494*/ 	.word	0xffffffff


	//   ....[61]....
        /*0498*/ 	.word	0xffffffff


	//   ....[62]....
        /*049c*/ 	.word	0xffffffff


	//   ....[63]....
        /*04a0*/ 	.word	0xffffffff


	//   ....[64]....
        /*04a4*/ 	.word	0xffffffff


	//   ....[65]....
        /*04a8*/ 	.word	0xffffffff


	//   ....[66]....
        /*04ac*/ 	.word	0xffffffff


	//   ....[67]....
        /*04b0*/ 	.word	0xffffffff


	//   ....[68]....
        /*04b4*/ 	.word	0xffffffff


	//   ....[69]....
        /*04b8*/ 	.word	0xffffffff


	//   ....[70]....
        /*04bc*/ 	.word	0xffffffff


	//   ....[71]....
        /*04c0*/ 	.word	0xffffffff


	//   ....[72]....
        /*04c4*/ 	.word	0xffffffff


	//   ....[73]....
        /*04c8*/ 	.word	0xffffffff


	//   ....[74]....
        /*04cc*/ 	.word	0xffffffff


	//   ....[75]....
        /*04d0*/ 	.word	0xffffffff


	//   ....[76]....
        /*04d4*/ 	.word	0xffffffff


	//   ....[77]....
        /*04d8*/ 	.word	0xffffffff


	//   ....[78]....
        /*04dc*/ 	.word	0xffffffff


	//   ....[79]....
        /*04e0*/ 	.word	0xffffffff


	//   ....[80]....
        /*04e4*/ 	.word	0xffffffff


	//   ....[81]....
        /*04e8*/ 	.word	0xffffffff


	//   ....[82]....
        /*04ec*/ 	.word	0xffffffff


	//   ....[83]....
        /*04f0*/ 	.word	0xffffffff


	//   ....[84]....
        /*04f4*/ 	.word	0xffffffff


	//   ....[85]....
        /*04f8*/ 	.word	0xffffffff


	//   ....[86]....
        /*04fc*/ 	.word	0xffffffff


	//   ....[87]....
        /*0500*/ 	.word	0xffffffff


	//   ....[88]....
        /*0504*/ 	.word	0xffffffff


	//   ....[89]....
        /*0508*/ 	.word	0xffffffff


	//   ....[90]....
        /*050c*/ 	.word	0xffffffff


	//   ....[91]....
        /*0510*/ 	.word	0xffffffff


	//   ....[92]....
        /*0514*/ 	.word	0xffffffff


	//   ....[93]....
        /*0518*/ 	.word	0xffffffff


	//   ....[94]....
        /*051c*/ 	.word	0xffffffff


	//   ....[95]....
        /*0520*/ 	.word	0xffffffff


	//   ....[96]....
        /*0524*/ 	.word	0xffffffff


	//   ....[97]....
        /*0528*/ 	.word	0xffffffff


	//   ....[98]....
        /*052c*/ 	.word	0xffffffff


	//   ....[99]....
        /*0530*/ 	.word	0xffffffff


	//   ....[100]....
        /*0534*/ 	.word	0xffffffff


	//   ....[101]....
        /*0538*/ 	.word	0xffffffff


	//   ....[102]....
        /*053c*/ 	.word	0xffffffff


	//   ....[103]....
        /*0540*/ 	.word	0xffffffff


	//   ....[104]....
        /*0544*/ 	.word	0xffffffff


	//   ....[105]....
        /*0548*/ 	.word	0xffffffff


	//   ....[106]....
        /*054c*/ 	.word	0xffffffff


	//   ....[107]....
        /*0550*/ 	.word	0xffffffff


	//   ....[108]....
        /*0554*/ 	.word	0xffffffff


	//   ....[109]....
        /*0558*/ 	.word	0xffffffff


	//   ....[110]....
        /*055c*/ 	.word	0xffffffff


	//   ....[111]....
        /*0560*/ 	.word	0xffffffff


	//   ....[112]....
        /*0564*/ 	.word	0xffffffff


	//   ....[113]....
        /*0568*/ 	.word	0xffffffff


	//   ....[114]....
        /*056c*/ 	.word	0xffffffff


	//   ....[115]....
        /*0570*/ 	.word	0xffffffff


	//   ....[116]....
        /*0574*/ 	.word	0xffffffff


	//   ....[117]....
        /*0578*/ 	.word	0xffffffff


	//   ....[118]....
        /*057c*/ 	.word	0xffffffff


	//   ....[119]....
        /*0580*/ 	.word	0xffffffff


	//   ....[120]....
        /*0584*/ 	.word	0xffffffff


	//   ....[121]....
        /*0588*/ 	.word	0xffffffff


	//   ....[122]....
        /*058c*/ 	.word	0xffffffff


	//   ....[123]....
        /*0590*/ 	.word	0xffffffff


	//   ....[124]....
        /*0594*/ 	.word	0xffffffff


	//   ....[125]....
        /*0598*/ 	.word	0xffffffff


	//   ....[126]....
        /*059c*/ 	.word	0xffffffff


	//   ....[127]....
        /*05a0*/ 	.word	0xffffffff


	//   ....[128]....
        /*05a4*/ 	.word	0xffffffff


	//   ....[129]....
        /*05a8*/ 	.word	0xffffffff


	//   ....[130]....
        /*05ac*/ 	.word	0xffffffff


	//   ....[131]....
        /*05b0*/ 	.word	0xffffffff


	//   ....[132]....
        /*05b4*/ 	.word	0xffffffff


	//   ....[133]....
        /*05b8*/ 	.word	0x0500000f


	//   ....[134]....
        /*05bc*/ 	.word	0x0500000f


	//   ....[135]....
        /*05c0*/ 	.word	0x0500000f


	//   ....[136]....
        /*05c4*/ 	.word	0x0500000f


	//   ....[137]....
        /*05c8*/ 	.word	0x0500000f


	//   ....[138]....
        /*05cc*/ 	.word	0x0500000f


	//   ....[139]....
        /*05d0*/ 	.word	0x0500000f


	//   ....[140]....
        /*05d4*/ 	.word	0x0500000f


	//   ....[141]....
        /*05d8*/ 	.word	0x0500000f


	//   ....[142]....
        /*05dc*/ 	.word	0x0500000f


	//   ....[143]....
        /*05e0*/ 	.word	0x0500000f


	//   ....[144]....
        /*05e4*/ 	.word	0x0500000f


	//   ....[145]....
        /*05e8*/ 	.word	0x0500000f


	//   ....[146]....
        /*05ec*/ 	.word	0x0500000f


	//   ....[147]....
        /*05f0*/ 	.word	0x0500000f


	//   ....[148]....
        /*05f4*/ 	.word	0x0500000f


	//   ....[149]....
        /*05f8*/ 	.word	0x0500000f


	//   ....[150]....
        /*05fc*/ 	.word	0x0500000f


	//   ....[151]....
        /*0600*/ 	.word	0x0500000f


	//   ....[152]....
        /*0604*/ 	.word	0x0500000f


	//   ....[153]....
        /*0608*/ 	.word	0x0500000f


	//   ....[154]....
        /*060c*/ 	.word	0x0500000f


	//   ....[155]....
        /*0610*/ 	.word	0x0500000f


	//   ....[156]....
        /*0614*/ 	.word	0x0500000f


	//   ....[157]....
        /*0618*/ 	.word	0x0500000f


	//   ....[158]....
        /*061c*/ 	.word	0x0500000f


	//   ....[159]....
        /*0620*/ 	.word	0x0500000f


	//   ....[160]....
        /*0624*/ 	.word	0x0500000f


	//   ....[161]....
        /*0628*/ 	.word	0x0500000f


	//   ....[162]....
        /*062c*/ 	.word	0x0500000f


	//   ....[163]....
        /*0630*/ 	.word	0x0500000f


	//   ....[164]....
        /*0634*/ 	.word	0x0500000f


	//   ....[165]....
        /*0638*/ 	.word	0x0500000f


	//   ....[166]....
        /*063c*/ 	.word	0x0500000f


	//   ....[167]....
        /*0640*/ 	.word	0x0500000f


	//   ....[168]....
        /*0644*/ 	.word	0x0500000f


	//   ....[169]....
        /*0648*/ 	.word	0x0500000f


	//   ....[170]....
        /*064c*/ 	.word	0x0500000f


	//   ....[171]....
        /*0650*/ 	.word	0x0500000f


	//   ....[172]....
        /*0654*/ 	.word	0x0500000f


	//   ....[173]....
        /*0658*/ 	.word	0x0500000f


	//   ....[174]....
        /*065c*/ 	.word	0x0500000f


	//   ....[175]....
        /*0660*/ 	.word	0x0500000f


	//   ....[176]....
        /*0664*/ 	.word	0x0500000f


	//   ....[177]....
        /*0668*/ 	.word	0x0500000f


	//   ....[178]....
        /*066c*/ 	.word	0x0500000f


	//   ....[179]....
        /*0670*/ 	.word	0x0500000f


	//   ....[180]....
        /*0674*/ 	.word	0x0500000f


	//   ....[181]....
        /*0678*/ 	.word	0x0500000f


	//   ....[182]....
        /*067c*/ 	.word	0x0500000f


	//   ....[183]....
        /*0680*/ 	.word	0x0500000f


	//   ....[184]....
        /*0684*/ 	.word	0x0500000f


	//   ....[185]....
        /*0688*/ 	.word	0x0500000f


	//   ....[186]....
        /*068c*/ 	.word	0x0500000f


	//   ....[187]....
        /*0690*/ 	.word	0x0500000f


	//   ....[188]....
        /*0694*/ 	.word	0x0500000f


	//   ....[189]....
        /*0698*/ 	.word	0x0500000f


	//   ....[190]....
        /*069c*/ 	.word	0x0500000f


	//   ....[191]....
        /*06a0*/ 	.word	0x0500000f


	//   ....[192]....
        /*06a4*/ 	.word	0x0500000f


	//   ....[193]....
        /*06a8*/ 	.word	0x0500000f


	//   ....[194]....
        /*06ac*/ 	.word	0x0500000f


	//   ....[195]....
        /*06b0*/ 	.word	0x0500000f


	//   ....[196]....
        /*06b4*/ 	.word	0x0500000f


	//   ....[197]....
        /*06b8*/ 	.word	0x0500000f


	//   ....[198]....
        /*06bc*/ 	.word	0x0500000f


	//   ....[199]....
        /*06c0*/ 	.word	0x0500000f


	//   ....[200]....
        /*06c4*/ 	.word	0x0500000f


	//   ....[201]....
        /*06c8*/ 	.word	0x0500000f


	//   ....[202]....
        /*06cc*/ 	.word	0x0500000f


	//   ....[203]....
        /*06d0*/ 	.word	0x0500000f


	//   ....[204]....
        /*06d4*/ 	.word	0x0500000f


	//   ....[205]....
        /*06d8*/ 	.word	0x0500000f


	//   ....[206]....
        /*06dc*/ 	.word	0x0500000f


	//   ....[207]....
        /*06e0*/ 	.word	0x0500000f


	//----- nvinfo : EIATTR_COOP_GROUP_INSTR_OFFSETS
	.align		4
.L_676:
        /*06e4*/ 	.byte	0x04, 0x28
        /*06e6*/ 	.short	(.L_678 - .L_677)


	//   ....[0]....
.L_677:
        /*06e8*/ 	.word	0x00000060


	//   ....[1]....
        /*06ec*/ 	.word	0x00000140


	//   ....[2]....
        /*06f0*/ 	.word	0x00000190


	//   ....[3]....
        /*06f4*/ 	.word	0x00000380


	//   ....[4]....
        /*06f8*/ 	.word	0x000004e0


	//   ....[5]....
        /*06fc*/ 	.word	0x00000600


	//   ....[6]....
        /*0700*/ 	.word	0x00000760


	//   ....[7]....
        /*0704*/ 	.word	0x000030d0


	//   ....[8]....
        /*0708*/ 	.word	0x000030e0


	//   ....[9]....
        /*070c*/ 	.word	0x00003b20


	//   ....[10]....
        /*0710*/ 	.word	0x00003b30


	//   ....[11]....
        /*0714*/ 	.word	0x000044d0


	//   ....[12]....
        /*0718*/ 	.word	0x000044e0


	//   ....[13]....
        /*071c*/ 	.word	0x000048a0


	//   ....[14]....
        /*0720*/ 	.word	0x000048b0


	//   ....[15]....
        /*0724*/ 	.word	0x000057e0


	//   ....[16]....
        /*0728*/ 	.word	0x000078f0


	//   ....[17]....
        /*072c*/ 	.word	0x00007eb0


	//   ....[18]....
        /*0730*/ 	.word	0x00007ec0


	//   ....[19]....
        /*0734*/ 	.word	0x00007ed0


	//   ....[20]....
        /*0738*/ 	.word	0x00007ee0


	//   ....[21]....
        /*073c*/ 	.word	0x00008ed0


	//   ....[22]....
        /*0740*/ 	.word	0x00008ee0


	//   ....[23]....
        /*0744*/ 	.word	0x00008ef0


	//   ....[24]....
        /*0748*/ 	.word	0x00008f00


	//   ....[25]....
        /*074c*/ 	.word	0x0000aad0


	//   ....[26]....
        /*0750*/ 	.word	0x0000ab70


	//   ....[27]....
        /*0754*/ 	.word	0x0000acb0


	//   ....[28]....
        /*0758*/ 	.word	0x0000add0


	//   ....[29]....
        /*075c*/ 	.word	0x0000b780


	//   ....[30]....
        /*0760*/ 	.word	0x0000c080


	//   ....[31]....
        /*0764*/ 	.word	0x0000c0e0


	//   ....[32]....
        /*0768*/ 	.word	0x0000c4c0


	//   ....[33]....
        /*076c*/ 	.word	0x0000c690


	//   ....[34]....
        /*0770*/ 	.word	0x0000d610


	//   ....[35]....
        /*0774*/ 	.word	0x0000d700


	//   ....[36]....
        /*0778*/ 	.word	0x0000d720


	//   ....[37]....
        /*077c*/ 	.word	0x0000d890


	//   ....[38]....
        /*0780*/ 	.word	0x0000da60


	//   ....[39]....
        /*0784*/ 	.word	0x0000ef10


	//   ....[40]....
        /*0788*/ 	.word	0x0000f2c0


	//   ....[41]....
        /*078c*/ 	.word	0x0000f2f0


	//   ....[42]....
        /*0790*/ 	.word	0x0000f300


	//   ....[43]....
        /*0794*/ 	.word	0x0000f310


	//   ....[44]....
        /*0798*/ 	.word	0x00010030


	//   ....[45]....
        /*079c*/ 	.word	0x00010050


	//   ....[46]....
        /*07a0*/ 	.word	0x00010300


	//   ....[47]....
        /*07a4*/ 	.word	0x00010320


	//   ....[48]....
        /*07a8*/ 	.word	0x00010bd0


	//   ....[49]....
        /*07ac*/ 	.word	0x00010c10


	//   ....[50]....
        /*07b0*/ 	.word	0x000116d0


	//   ....[51]....
        /*07b4*/ 	.word	0x000116f0


	//   ....[52]....
        /*07b8*/ 	.word	0x00012d50


	//   ....[53]....
        /*07bc*/ 	.word	0x00012d80


	//   ....[54]....
        /*07c0*/ 	.word	0x00012fc0


	//   ....[55]....
        /*07c4*/ 	.word	0x00012fe0


	//   ....[56]....
        /*07c8*/ 	.word	0x00013290


	//   ....[57]....
        /*07cc*/ 	.word	0x00013480


	//   ....[58]....
        /*07d0*/ 	.word	0x000134b0


	//   ....[59]....
        /*07d4*/ 	.word	0x000134e0


	//   ....[60]....
        /*07d8*/ 	.word	0x00013510


	//   ....[61]....
        /*07dc*/ 	.word	0x00013540


	//   ....[62]....
        /*07e0*/ 	.word	0x00013570


	//   ....[63]....
        /*07e4*/ 	.word	0x00013700


	//   ....[64]....
        /*07e8*/ 	.word	0x00013730


	//   ....[65]....
        /*07ec*/ 	.word	0x00013760


	//   ....[66]....
        /*07f0*/ 	.word	0x00013790


	//   ....[67]....
        /*07f4*/ 	.word	0x000137c0


	//   ....[68]....
        /*07f8*/ 	.word	0x000137f0


	//   ....[69]....
        /*07fc*/ 	.word	0x00013880


	//   ....[70]....
        /*0800*/ 	.word	0x000138b0


	//   ....[71]....
        /*0804*/ 	.word	0x000138c0


	//   ....[72]....
        /*0808*/ 	.word	0x00013950


	//   ....[73]....
        /*080c*/ 	.word	0x00014920


	//   ....[74]....
        /*0810*/ 	.word	0x00017330


	//   ....[75]....
        /*0814*/ 	.word	0x00017350


	//   ....[76]....
        /*0818*/ 	.word	0x000173e0


	//   ....[77]....
        /*081c*/ 	.word	0x00017400


	//   ....[78]....
        /*0820*/ 	.word	0x00017480


	//   ....[79]....
        /*0824*/ 	.word	0x000174a0


	//   ....[80]....
        /*0828*/ 	.word	0x000174b0


	//   ....[81]....
        /*082c*/ 	.word	0x000174c0


	//   ....[82]....
        /*0830*/ 	.word	0x00017cc0


	//   ....[83]....
        /*0834*/ 	.word	0x00017cf0


	//   ....[84]....
        /*0838*/ 	.word	0x00017d90


	//   ....[85]....
        /*083c*/ 	.word	0x00017db0


	//   ....[86]....
        /*0840*/ 	.word	0x00017e30


	//   ....[87]....
        /*0844*/ 	.word	0x00017e50


	//   ....[88]....
        /*0848*/ 	.word	0x00017e60


	//   ....[89]....
        /*084c*/ 	.word	0x00017ed0


	//   ....[90]....
        /*0850*/ 	.word	0x000182f0


	//   ....[91]....
        /*0854*/ 	.word	0x000183b0


	//   ....[92]....
        /*0858*/ 	.word	0x00018500


	//   ....[93]....
        /*085c*/ 	.word	0x00018540


	//   ....[94]....
        /*0860*/ 	.word	0x00018550


	//   ....[95]....
        /*0864*/ 	.word	0x00018560


	//   ....[96]....
        /*0868*/ 	.word	0x000186b0


	//   ....[97]....
        /*086c*/ 	.word	0x00018800


	//   ....[98]....
        /*0870*/ 	.word	0x00019000


	//   ....[99]....
        /*0874*/ 	.word	0x00019020


	//   ....[100]....
        /*0878*/ 	.word	0x00019070


	//   ....[101]....
        /*087c*/ 	.word	0x00019080


	//   ....[102]....
        /*0880*/ 	.word	0x000190c0


	//   ....[103]....
        /*0884*/ 	.word	0x000190d0


	//   ....[104]....
        /*0888*/ 	.word	0x000190e0


	//   ....[105]....
        /*088c*/ 	.word	0x00019120


	//   ....[106]....
        /*0890*/ 	.word	0x00019420


	//   ....[107]....
        /*0894*/ 	.word	0x00019460


	//   ....[108]....
        /*0898*/ 	.word	0x00019480


	//   ....[109]....
        /*089c*/ 	.word	0x000194a0


	//   ....[110]....
        /*08a0*/ 	.word	0x000194d0


	//   ....[111]....
        /*08a4*/ 	.word	0x000194f0


	//   ....[112]....
        /*08a8*/ 	.word	0x000195f0


	//   ....[113]....
        /*08ac*/ 	.word	0x00019740


	//   ....[114]....
        /*08b0*/ 	.word	0x00019d80


	//   ....[115]....
        /*08b4*/ 	.word	0x00019db0


	//   ....[116]....
        /*08b8*/ 	.word	0x00019e10


	//   ....[117]....
        /*08bc*/ 	.word	0x00019e40


	//   ....[118]....
        /*08c0*/ 	.word	0x00019e70


	//   ....[119]....
        /*08c4*/ 	.word	0x00019ea0


	//   ....[120]....
        /*08c8*/ 	.word	0x00019ed0


	//   ....[121]....
        /*08cc*/ 	.word	0x00019f00


	//   ....[122]....
        /*08d0*/ 	.word	0x0001a0a0


	//   ....[123]....
        /*08d4*/ 	.word	0x0001a0d0


	//   ....[124]....
        /*08d8*/ 	.word	0x0001a100


	//   ....[125]....
        /*08dc*/ 	.word	0x0001a130


	//   ....[126]....
        /*08e0*/ 	.word	0x0001a160


	//   ....[127]....
        /*08e4*/ 	.word	0x0001a190


	//   ....[128]....
        /*08e8*/ 	.word	0x0001a250


	//   ....[129]....
        /*08ec*/ 	.word	0x0001a270


	//   ....[130]....
        /*08f0*/ 	.word	0x0001a280


	//   ....[131]....
        /*08f4*/ 	.word	0x0001a2e0


	//   ....[132]....
        /*08f8*/ 	.word	0x0001a900


	//   ....[133]....
        /*08fc*/ 	.word	0x0001ac10


	//   ....[134]....
        /*0900*/ 	.word	0x0001aca0


	//   ....[135]....
        /*0904*/ 	.word	0x0001ad70


	//   ....[136]....
        /*0908*/ 	.word	0x0001ae00


	//   ....[137]....
        /*090c*/ 	.word	0x0001aee0


	//   ....[138]....
        /*0910*/ 	.word	0x0001af70


	//   ....[139]....
        /*0914*/ 	.word	0x0001b0f0


	//   ....[140]....
        /*0918*/ 	.word	0x0001b180


	//   ....[141]....
        /*091c*/ 	.word	0x0001b1d0


	//   ....[142]....
        /*0920*/ 	.word	0x0001b220


	//   ....[143]....
        /*0924*/ 	.word	0x0001b310


	//   ....[144]....
        /*0928*/ 	.word	0x0001b3a0


	//   ....[145]....
        /*092c*/ 	.word	0x0001b3f0


	//   ....[146]....
        /*0930*/ 	.word	0x0001b440


	//   ....[147]....
        /*0934*/ 	.word	0x0001b690


	//   ....[148]....
        /*0938*/ 	.word	0x0001b970


	//   ....[149]....
        /*093c*/ 	.word	0x0001ba60


	//   ....[150]....
        /*0940*/ 	.word	0x0001bb00


	//   ....[151]....
        /*0944*/ 	.word	0x0001bb60


	//   ....[152]....
        /*0948*/ 	.word	0x0001bc50


	//   ....[153]....
        /*094c*/ 	.word	0x0001bcc0


	//   ....[154]....
        /*0950*/ 	.word	0x0001bdb0


	//   ....[155]....
        /*0954*/ 	.word	0x0001be20


	//   ....[156]....
        /*0958*/ 	.word	0x0001bec0


	//   ....[157]....
        /*095c*/ 	.word	0x0001bfc0


	//   ....[158]....
        /*0960*/ 	.word	0x0001c020


	//   ....[159]....
        /*0964*/ 	.word	0x0001c080


	//   ....[160]....
        /*0968*/ 	.word	0x0001c170


	//   ....[161]....
        /*096c*/ 	.word	0x0001c1d0


	//   ....[162]....
        /*0970*/ 	.word	0x0001c2d0


	//   ....[163]....
        /*0974*/ 	.word	0x0001c330


	//   ....[164]....
        /*0978*/ 	.word	0x0001c410


	//   ....[165]....
        /*097c*/ 	.word	0x0001c550


	//   ....[166]....
        /*0980*/ 	.word	0x0001c650


	//   ....[167]....
        /*0984*/ 	.word	0x0001c8d0


	//   ....[168]....
        /*0988*/ 	.word	0x0001c920


	//   ....[169]....
        /*098c*/ 	.word	0x0001caf0


	//   ....[170]....
        /*0990*/ 	.word	0x0001cb40


	//   ....[171]....
        /*0994*/ 	.word	0x0001cd10


	//   ....[172]....
        /*0998*/ 	.word	0x0001cd60


	//   ....[173]....
        /*099c*/ 	.word	0x0001ce50


	//   ....[174]....
        /*09a0*/ 	.word	0x0001cef0


	//   ....[175]....
        /*09a4*/ 	.word	0x0001cf50


	//   ....[176]....
        /*09a8*/ 	.word	0x0001d000


	//   ....[177]....
        /*09ac*/ 	.word	0x0001d060


	//   ....[178]....
        /*09b0*/ 	.word	0x0001d110


	//   ....[179]....
        /*09b4*/ 	.word	0x0001d170


	//   ....[180]....
        /*09b8*/ 	.word	0x0001d220


	//   ....[181]....
        /*09bc*/ 	.word	0x0001d310


	//   ....[182]....
        /*09c0*/ 	.word	0x0001d3f0


	//   ....[183]....
        /*09c4*/ 	.word	0x0001d500


	//   ....[184]....
        /*09c8*/ 	.word	0x0001d600


	//   ....[185]....
        /*09cc*/ 	.word	0x0001d730


	//   ....[186]....
        /*09d0*/ 	.word	0x0001d810


	//   ....[187]....
        /*09d4*/ 	.word	0x0001d910


	//   ....[188]....
        /*09d8*/ 	.word	0x0001d9f0


	//   ....[189]....
        /*09dc*/ 	.word	0x0001da80


	//   ....[190]....
        /*09e0*/ 	.word	0x0001db20


	//   ....[191]....
        /*09e4*/ 	.word	0x0001dca0


	//   ....[192]....
        /*09e8*/ 	.word	0x0001dd10


	//   ....[193]....
        /*09ec*/ 	.word	0x0001dd80


	//   ....[194]....
        /*09f0*/ 	.word	0x0001ddf0


	//   ....[195]....
        /*09f4*/ 	.word	0x0001de60


	//   ....[196]....
        /*09f8*/ 	.word	0x0001dee0


	//   ....[197]....
        /*09fc*/ 	.word	0x0001df60


	//   ....[198]....
        /*0a00*/ 	.word	0x0001dff0


	//   ....[199]....
        /*0a04*/ 	.word	0x0001e060


	//   ....[200]....
        /*0a08*/ 	.word	0x0001e0d0


	//   ....[201]....
        /*0a0c*/ 	.word	0x0001e140


	//   ....[202]....
        /*0a10*/ 	.word	0x0001e1c0


	//   ....[203]....
        /*0a14*/ 	.word	0x0001e230


	//   ....[204]....
        /*0a18*/ 	.word	0x0001e2d0


	//   ....[205]....
        /*0a1c*/ 	.word	0x0001e320


	//   ....[206]....
        /*0a20*/ 	.word	0x0001e3b0


	//   ....[207]....
        /*0a24*/ 	.word	0x0001e4e0


	//----- nvinfo : EIATTR_REG_RECONFIG
	.align		4
.L_678:
        /*0a28*/ 	.byte	0x01, 0x54
	.zero		2


	//----- nvinfo : EIATTR_SYSCALL_OFFSETS
	.align		4
        /*0a2c*/ 	.byte	0x04, 0x46
        /*0a2e*/ 	.short	(.L_680 - .L_679)


	//   ....[0]....
.L_679:
        /*0a30*/ 	.word	0x00002360


	//   ....[1]....
        /*0a34*/ 	.word	0x000024b0


	//   ....[2]....
        /*0a38*/ 	.word	0x00007a90


	//   ....[3]....
        /*0a3c*/ 	.word	0x00007e20


	//   ....[4]....
        /*0a40*/ 	.word	0x00016710


	//   ....[5]....
        /*0a44*/ 	.word	0x00016860


	//   ....[6]....
        /*0a48*/ 	.word	0x00016950


	//   ....[7]....
        /*0a4c*/ 	.word	0x00017920


	//----- nvinfo : EIATTR_MBARRIER_INSTR_OFFSETS
	.align		4
.L_680:
        /*0a50*/ 	.byte	0x04, 0x39
        /*0a52*/ 	.short	(.L_682 - .L_681)


	//   ....[0]....
.L_681:
        /*0a54*/ 	.word	0x00000270
        /*0a58*/ 	.word	0x000000ff
        /*0a5c*/ 	.word	0x00028c00
        /*0a60*/ 	.short	0x0100
        /*0a62*/ 	.byte	0x08
	.zero		1


	//   ....[1]....
        /*0a64*/ 	.word	0x00000280
        /*0a68*/ 	.word	0x000000ff
        /*0a6c*/ 	.word	0x00028c20
        /*0a70*/ 	.short	0x0100
        /*0a72*/ 	.byte	0x08
	.zero		1


	//   ....[2]....
        /*0a74*/ 	.word	0x00000330
        /*0a78*/ 	.word	0x000000ff
        /*0a7c*/ 	.word	0x00028c30
        /*0a80*/ 	.short	0x0100
        /*0a82*/ 	.byte	0x06
	.zero		1


	//   ....[3]....
        /*0a84*/ 	.word	0x00000340
        /*0a88*/ 	.word	0x000000ff
        /*0a8c*/ 	.word	0x00028c40
        /*0a90*/ 	.short	0x0100
        /*0a92*/ 	.byte	0x06
	.zero		1


	//   ....[4]....
        /*0a94*/ 	.word	0x00000350
        /*0a98*/ 	.word	0x000000ff
        /*0a9c*/ 	.word	0x00028c38
        /*0aa0*/ 	.short	0x0100
        /*0aa2*/ 	.byte	0x06
	.zero		1


	//   ....[5]....
        /*0aa4*/ 	.word	0x00000360
        /*0aa8*/ 	.word	0x000000ff
        /*0aac*/ 	.word	0x00028c48
        /*0ab0*/ 	.short	0x0100
        /*0ab2*/ 	.byte	0x06
	.zero		1


	//   ....[6]....
        /*0ab4*/ 	.word	0x00000490
        /*0ab8*/ 	.word	0x000000ff
        /*0abc*/ 	.word	0x00028c50
        /*0ac0*/ 	.short	0x0100
        /*0ac2*/ 	.byte	0x08
	.zero		1


	//   ....[7]....
        /*0ac4*/ 	.word	0x000004a0
        /*0ac8*/ 	.word	0x000000ff
        /*0acc*/ 	.word	0x00028c60
        /*0ad0*/ 	.short	0x0100
        /*0ad2*/ 	.byte	0x08
	.zero		1


	//   ....[8]....
        /*0ad4*/ 	.word	0x000004b0
        /*0ad8*/ 	.word	0x000000ff
        /*0adc*/ 	.word	0x00028c58
        /*0ae0*/ 	.short	0x0100
        /*0ae2*/ 	.byte	0x08
	.zero		1


	//   ....[9]....
        /*0ae4*/ 	.word	0x000004c0
        /*0ae8*/ 	.word	0x000000ff
        /*0aec*/ 	.word	0x00028c68
        /*0af0*/ 	.short	0x0100
        /*0af2*/ 	.byte	0x08
	.zero		1


	//   ....[10]....
        /*0af4*/ 	.word	0x000005b0
        /*0af8*/ 	.word	0x000000ff
        /*0afc*/ 	.word	0x00028c70
        /*0b00*/ 	.short	0x0100
        /*0b02*/ 	.byte	0x06
	.zero		1


	//   ....[11]....
        /*0b04*/ 	.word	0x000005c0
        /*0b08*/ 	.word	0x000000ff
        /*0b0c*/ 	.word	0x00028c80
        /*0b10*/ 	.short	0x0100
        /*0b12*/ 	.byte	0x06
	.zero		1


	//   ....[12]....
        /*0b14*/ 	.word	0x000005d0
        /*0b18*/ 	.word	0x000000ff
        /*0b1c*/ 	.word	0x00028c78
        /*0b20*/ 	.short	0x0100
        /*0b22*/ 	.byte	0x06
	.zero		1


	//   ....[13]....
        /*0b24*/ 	.word	0x000005e0
        /*0b28*/ 	.word	0x000000ff
        /*0b2c*/ 	.word	0x00028c88
        /*0b30*/ 	.short	0x0100
        /*0b32*/ 	.byte	0x06
	.zero		1


	//   ....[14]....
        /*0b34*/ 	.word	0x00000710
        /*0b38*/ 	.word	0x000000ff
        /*0b3c*/ 	.word	0x00028c90
        /*0b40*/ 	.short	0x0100
        /*0b42*/ 	.byte	0x08
	.zero		1


	//   ....[15]....
        /*0b44*/ 	.word	0x00000720
        /*0b48*/ 	.word	0x000000ff
        /*0b4c*/ 	.word	0x00028ca0
        /*0b50*/ 	.short	0x0100
        /*0b52*/ 	.byte	0x08
	.zero		1


	//   ....[16]....
        /*0b54*/ 	.word	0x00000730
        /*0b58*/ 	.word	0x000000ff
        /*0b5c*/ 	.word	0x00028c98
        /*0b60*/ 	.short	0x0100
        /*0b62*/ 	.byte	0x08
	.zero		1


	//   ....[17]....
        /*0b64*/ 	.word	0x00000740
        /*0b68*/ 	.word	0x000000ff
        /*0b6c*/ 	.word	0x00028ca8
        /*0b70*/ 	.short	0x0100
        /*0b72*/ 	.byte	0x08
	.zero		1


	//   ....[18]....
        /*0b74*/ 	.word	0x00000870
        /*0b78*/ 	.word	0x000000ff
        /*0b7c*/ 	.word	0x00028cb0
        /*0b80*/ 	.short	0x0100
        /*0b82*/ 	.byte	0x08
	.zero		1


	//   ....[19]....
        /*0b84*/ 	.word	0x00000880
        /*0b88*/ 	.word	0x000000ff
        /*0b8c*/ 	.word	0x00028cc0
        /*0b90*/ 	.short	0x0100
        /*0b92*/ 	.byte	0x08
	.zero		1


	//   ....[20]....
        /*0b94*/ 	.word	0x00000890
        /*0b98*/ 	.word	0x000000ff
        /*0b9c*/ 	.word	0x00028cb8
        /*0ba0*/ 	.short	0x0100
        /*0ba2*/ 	.byte	0x08
	.zero		1


	//   ....[21]....
        /*0ba4*/ 	.word	0x000008a0
        /*0ba8*/ 	.word	0x000000ff
        /*0bac*/ 	.word	0x00028cc8
        /*0bb0*/ 	.short	0x0100
        /*0bb2*/ 	.byte	0x08
	.zero		1


	//   ....[22]....
        /*0bb4*/ 	.word	0x00003080
        /*0bb8*/ 	.word	0x0000003a
        /*0bbc*/ 	.word	0x00028c90
        /*0bc0*/ 	.short	0x010a
        /*0bc2*/ 	.byte	0x3f
	.zero		1


	//   ....[23]....
        /*0bc4*/ 	.word	0x00003ad0
        /*0bc8*/ 	.word	0x0000003a
        /*0bcc*/ 	.word	0x00028c90
        /*0bd0*/ 	.short	0x010a
        /*0bd2*/ 	.byte	0x3f
	.zero		1


	//   ....[24]....
        /*0bd4*/ 	.word	0x00004340
        /*0bd8*/ 	.word	0x0000003a
        /*0bdc*/ 	.word	0x00028c90
        /*0be0*/ 	.short	0x010a
        /*0be2*/ 	.byte	0x3f
	.zero		1


	//   ....[25]....
        /*0be4*/ 	.word	0x00004700
        /*0be8*/ 	.word	0x00000004
        /*0bec*/ 	.word	0x00000000
        /*0bf0*/ 	.short	0x0101
        /*0bf2*/ 	.byte	0x3f
	.zero		1


	//   ....[26]....
        /*0bf4*/ 	.word	0x00004740
        /*0bf8*/ 	.word	0x0000003a
        /*0bfc*/ 	.word	0x00028cb0
        /*0c00*/ 	.short	0x010a
        /*0c02*/ 	.byte	0x3f
	.zero		1


	//   ....[27]....
        /*0c04*/ 	.word	0x00005070
        /*0c08*/ 	.word	0x0000003a
        /*0c0c*/ 	.word	0x00000000
        /*0c10*/ 	.short	0x0101
        /*0c12*/ 	.byte	0x3f
	.zero		1


	//   ....[28]....
        /*0c14*/ 	.word	0x000058f0
        /*0c18*/ 	.word	0x0000000a
        /*0c1c*/ 	.word	0x00028c50
        /*0c20*/ 	.short	0x010a
        /*0c22*/ 	.byte	0x3f
	.zero		1


	//   ....[29]....
        /*0c24*/ 	.word	0x00005cc0
        /*0c28*/ 	.word	0x0000000a
        /*0c2c*/ 	.word	0x00000000
        /*0c30*/ 	.short	0x0101
        /*0c32*/ 	.byte	0x3f
	.zero		1


	//   ....[30]....
        /*0c34*/ 	.word	0x000065c0
        /*0c38*/ 	.word	0x0000000a
        /*0c3c*/ 	.word	0x00028c50
        /*0c40*/ 	.short	0x010a
        /*0c42*/ 	.byte	0x3f
	.zero		1


	//   ....[31]....
        /*0c44*/ 	.word	0x00006610
        /*0c48*/ 	.word	0x0000000a
        /*0c4c*/ 	.word	0x00028c50
        /*0c50*/ 	.short	0x010a
        /*0c52*/ 	.byte	0x3f
	.zero		1


	//   ....[32]....
        /*0c54*/ 	.word	0x00006950
        /*0c58*/ 	.word	0x0000000a
        /*0c5c*/ 	.word	0x00000000
        /*0c60*/ 	.short	0x0101
        /*0c62*/ 	.byte	0x3f
	.zero		1


	//   ....[33]....
        /*0c64*/ 	.word	0x00007b30
        /*0c68*/ 	.word	0x00000002
        /*0c6c*/ 	.word	0x00028c00
        /*0c70*/ 	.short	0x010a
        /*0c72*/ 	.byte	0x3f
	.zero		1


	//   ....[34]....
        /*0c74*/ 	.word	0x00007b80
        /*0c78*/ 	.word	0x00000002
        /*0c7c*/ 	.word	0x00028c00
        /*0c80*/ 	.short	0x010a
        /*0c82*/ 	.byte	0x3f
	.zero		1


	//   ....[35]....
        /*0c84*/ 	.word	0x000081d0
        /*0c88*/ 	.word	0x00000002
        /*0c8c*/ 	.word	0x00028c00
        /*0c90*/ 	.short	0x010a
        /*0c92*/ 	.byte	0x3f
	.zero		1


	//   ....[36]....
        /*0c94*/ 	.word	0x000090d0
        /*0c98*/ 	.word	0x00000002
        /*0c9c*/ 	.word	0x00028c00
        /*0ca0*/ 	.short	0x010a
        /*0ca2*/ 	.byte	0x3f
	.zero		1


	//   ....[37]....
        /*0ca4*/ 	.word	0x00009f20
        /*0ca8*/ 	.word	0x0000000c
        /*0cac*/ 	.word	0x00028c30
        /*0cb0*/ 	.short	0x010a
        /*0cb2*/ 	.byte	0x3f
	.zero		1


	//   ....[38]....
        /*0cb4*/ 	.word	0x00009fd0
        /*0cb8*/ 	.word	0x0000000c
        /*0cbc*/ 	.word	0x00028c30
        /*0cc0*/ 	.short	0x010a
        /*0cc2*/ 	.byte	0x3f
	.zero		1


	//   ....[39]....
        /*0cc4*/ 	.word	0x0000b000
        /*0cc8*/ 	.word	0x0000000f
        /*0ccc*/ 	.word	0x00000000
        /*0cd0*/ 	.short	0x0101
        /*0cd2*/ 	.byte	0x3f
	.zero		1


	//   ....[40]....
        /*0cd4*/ 	.word	0x0000b480
        /*0cd8*/ 	.word	0x0000000c
        /*0cdc*/ 	.word	0x00028c50
        /*0ce0*/ 	.short	0x010a
        /*0ce2*/ 	.byte	0x3f
	.zero		1


	//   ....[41]....
        /*0ce4*/ 	.word	0x0000b520
        /*0ce8*/ 	.word	0x0000000c
        /*0cec*/ 	.word	0x00028c50
        /*0cf0*/ 	.short	0x010a
        /*0cf2*/ 	.byte	0x3f
	.zero		1


	//   ....[42]....
        /*0cf4*/ 	.word	0x0000b810
        /*0cf8*/ 	.word	0x0000000c
        /*0cfc*/ 	.word	0x00000000
        /*0d00*/ 	.short	0x0101
        /*0d02*/ 	.byte	0x3f
	.zero		1


	//   ....[43]....
        /*0d04*/ 	.word	0x0000b920
        /*0d08*/ 	.word	0x0000000e
        /*0d0c*/ 	.word	0x00028c30
        /*0d10*/ 	.short	0x010a
        /*0d12*/ 	.byte	0x3f
	.zero		1


	//   ....[44]....
        /*0d14*/ 	.word	0x0000b9d0
        /*0d18*/ 	.word	0x0000000e
        /*0d1c*/ 	.word	0x00028c30
        /*0d20*/ 	.short	0x010a
        /*0d22*/ 	.byte	0x3f
	.zero		1


	//   ....[45]....
        /*0d24*/ 	.word	0x0000c2c0
        /*0d28*/ 	.word	0x000000aa
        /*0d2c*/ 	.word	0x00000000
        /*0d30*/ 	.short	0x0101
        /*0d32*/ 	.byte	0x3f
	.zero		1


	//   ....[46]....
        /*0d34*/ 	.word	0x0000d340
        /*0d38*/ 	.word	0x0000000e
        /*0d3c*/ 	.word	0x00028c50
        /*0d40*/ 	.short	0x010a
        /*0d42*/ 	.byte	0x3f
	.zero		1


	//   ....[47]....
        /*0d44*/ 	.word	0x0000d390
        /*0d48*/ 	.word	0x0000000e
        /*0d4c*/ 	.word	0x00028c50
        /*0d50*/ 	.short	0x010a
        /*0d52*/ 	.byte	0x3f
	.zero		1


	//   ....[48]....
        /*0d54*/ 	.word	0x0000d6a0
        /*0d58*/ 	.word	0x0000000e
        /*0d5c*/ 	.word	0x00000000
        /*0d60*/ 	.short	0x0101
        /*0d62*/ 	.byte	0x3f
	.zero		1


	//   ....[49]....
        /*0d64*/ 	.word	0x0000fd80
        /*0d68*/ 	.word	0x00000000
        /*0d6c*/ 	.word	0x00000000
        /*0d70*/ 	.short	0x0101
        /*0d72*/ 	.byte	0x3f
	.zero		1


	//   ....[50]....
        /*0d74*/ 	.word	0x00010c30
        /*0d78*/ 	.word	0x00000004
        /*0d7c*/ 	.word	0x00000000
        /*0d80*/ 	.short	0x0101
        /*0d82*/ 	.byte	0x3f
	.zero		1


	//   ....[51]....
        /*0d84*/ 	.word	0x00014a00
        /*0d88*/ 	.word	0x00000011
        /*0d8c*/ 	.word	0x00028c20
        /*0d90*/ 	.short	0x010a
        /*0d92*/ 	.byte	0x3f
	.zero		1


	//   ....[52]....
        /*0d94*/ 	.word	0x00014a90
        /*0d98*/ 	.word	0x00000003
        /*0d9c*/ 	.word	0x00028ca0
        /*0da0*/ 	.short	0x010a
        /*0da2*/ 	.byte	0x3f
	.zero		1


	//   ....[53]....
        /*0da4*/ 	.word	0x00014ce0
        /*0da8*/ 	.word	0x00000003
        /*0dac*/ 	.word	0x00028cc0
        /*0db0*/ 	.short	0x010a
        /*0db2*/ 	.byte	0x3f
	.zero		1


	//   ....[54]....
        /*0db4*/ 	.word	0x000156b0
        /*0db8*/ 	.word	0x00000008
        /*0dbc*/ 	.word	0x00028ca0
        /*0dc0*/ 	.short	0x010a
        /*0dc2*/ 	.byte	0x3f
	.zero		1


	//   ....[55]....
        /*0dc4*/ 	.word	0x000158f0
        /*0dc8*/ 	.word	0x00000008
        /*0dcc*/ 	.word	0x00028cc0
        /*0dd0*/ 	.short	0x010a
        /*0dd2*/ 	.byte	0x3f
	.zero		1


	//   ....[56]....
        /*0dd4*/ 	.word	0x00017140
        /*0dd8*/ 	.word	0x0000001e
        /*0ddc*/ 	.word	0x00028c40
        /*0de0*/ 	.short	0x010a
        /*0de2*/ 	.byte	0x3f
	.zero		1


	//   ....[57]....
        /*0de4*/ 	.word	0x000175c0
        /*0de8*/ 	.word	0x0000001e
        /*0dec*/ 	.word	0x00028c30
        /*0df0*/ 	.short	0x0107
        /*0df2*/ 	.byte	0x3f
	.zero		1


	//   ....[58]....
        /*0df4*/ 	.word	0x00017690
        /*0df8*/ 	.word	0x0000001e
        /*0dfc*/ 	.word	0x00028c30
        /*0e00*/ 	.short	0x0101
        /*0e02*/ 	.byte	0x3f
	.zero		1


	//   ....[59]....
        /*0e04*/ 	.word	0x00017f70
        /*0e08*/ 	.word	0x00000011
        /*0e0c*/ 	.word	0x00028c00
        /*0e10*/ 	.short	0x0107
        /*0e12*/ 	.byte	0x3f
	.zero		1


	//   ....[60]....
        /*0e14*/ 	.word	0x00018060
        /*0e18*/ 	.word	0x00000011
        /*0e1c*/ 	.word	0x00028c00
        /*0e20*/ 	.short	0x0101
        /*0e22*/ 	.byte	0x3f
	.zero		1


	//   ....[61]....
        /*0e24*/ 	.word	0x00018080
        /*0e28*/ 	.word	0x00000011
        /*0e2c*/ 	.word	0x00028c20
        /*0e30*/ 	.short	0x010a
        /*0e32*/ 	.byte	0x3f
	.zero		1


	//   ....[62]....
        /*0e34*/ 	.word	0x00018110
        /*0e38*/ 	.word	0x0000001e
        /*0e3c*/ 	.word	0x00028c60
        /*0e40*/ 	.short	0x010a
        /*0e42*/ 	.byte	0x3f
	.zero		1


	//   ....[63]....
        /*0e44*/ 	.word	0x00018a20
        /*0e48*/ 	.word	0x0000001e
        /*0e4c*/ 	.word	0x00028c50
        /*0e50*/ 	.short	0x0107
        /*0e52*/ 	.byte	0x3f
	.zero		1


	//   ....[64]....
        /*0e54*/ 	.word	0x00018af0
        /*0e58*/ 	.word	0x0000001e
        /*0e5c*/ 	.word	0x00028c50
        /*0e60*/ 	.short	0x0101
        /*0e62*/ 	.byte	0x3f
	.zero		1


	//   ....[65]....
        /*0e64*/ 	.word	0x00018e80
        /*0e68*/ 	.word	0x00000006
        /*0e6c*/ 	.word	0x00028c40
        /*0e70*/ 	.short	0x010a
        /*0e72*/ 	.byte	0x3f
	.zero		1


	//   ....[66]....
        /*0e74*/ 	.word	0x000191a0
        /*0e78*/ 	.word	0x00000006
        /*0e7c*/ 	.word	0x00028c30
        /*0e80*/ 	.short	0x0107
        /*0e82*/ 	.byte	0x3f
	.zero		1


	//   ....[67]....
        /*0e84*/ 	.word	0x00019260
        /*0e88*/ 	.word	0x00000006
        /*0e8c*/ 	.word	0x00028c30
        /*0e90*/ 	.short	0x0101
        /*0e92*/ 	.byte	0x3f
	.zero		1


	//   ....[68]....
        /*0e94*/ 	.word	0x00019290
        /*0e98*/ 	.word	0x00000006
        /*0e9c*/ 	.word	0x00028c60
        /*0ea0*/ 	.short	0x010a
        /*0ea2*/ 	.byte	0x3f
	.zero		1


	//   ....[69]....
        /*0ea4*/ 	.word	0x00019940
        /*0ea8*/ 	.word	0x00000006
        /*0eac*/ 	.word	0x00028c50
        /*0eb0*/ 	.short	0x0107
        /*0eb2*/ 	.byte	0x3f
	.zero		1


	//   ....[70]....
        /*0eb4*/ 	.word	0x00019a00
        /*0eb8*/ 	.word	0x00000006
        /*0ebc*/ 	.word	0x00028c50
        /*0ec0*/ 	.short	0x0101
        /*0ec2*/ 	.byte	0x3f
	.zero		1


	//   ....[71]....
        /*0ec4*/ 	.word	0x0001a880
        /*0ec8*/ 	.word	0x00000007
        /*0ecc*/ 	.word	0x00028c20
        /*0ed0*/ 	.short	0x010a
        /*0ed2*/ 	.byte	0x3f
	.zero		1


	//   ....[72]....
        /*0ed4*/ 	.word	0x0001a9f0
        /*0ed8*/ 	.word	0x00000005
        /*0edc*/ 	.word	0x00028c40
        /*0ee0*/ 	.short	0x010a
        /*0ee2*/ 	.byte	0x3f
	.zero		1


	//   ....[73]....
        /*0ee4*/ 	.word	0x0001aa90
        /*0ee8*/ 	.word	0x00000003
        /*0eec*/ 	.word	0x00028c40
        /*0ef0*/ 	.short	0x010a
        /*0ef2*/ 	.byte	0x3f
	.zero		1


	//   ....[74]....
        /*0ef4*/ 	.word	0x0001aad0
        /*0ef8*/ 	.word	0x00000005
        /*0efc*/ 	.word	0x00028c60
        /*0f00*/ 	.short	0x010a
        /*0f02*/ 	.byte	0x3f
	.zero		1


	//   ....[75]....
        /*0f04*/ 	.word	0x0001ab10
        /*0f08*/ 	.word	0x00000003
        /*0f0c*/ 	.word	0x00028c60
        /*0f10*/ 	.short	0x010a
        /*0f12*/ 	.byte	0x3f
	.zero		1


	//   ....[76]....
        /*0f14*/ 	.word	0x0001ab70
        /*0f18*/ 	.word	0x0000003a
        /*0f1c*/ 	.word	0x00028c90
        /*0f20*/ 	.short	0x010a
        /*0f22*/ 	.byte	0x3f
	.zero		1


	//   ....[77]....
        /*0f24*/ 	.word	0x0001acd0
        /*0f28*/ 	.word	0x0000003a
        /*0f2c*/ 	.word	0x00028c90
        /*0f30*/ 	.short	0x010a
        /*0f32*/ 	.byte	0x3f
	.zero		1


	//   ....[78]....
        /*0f34*/ 	.word	0x0001ae40
        /*0f38*/ 	.word	0x0000003a
        /*0f3c*/ 	.word	0x00028c90
        /*0f40*/ 	.short	0x010a
        /*0f42*/ 	.byte	0x3f
	.zero		1


	//   ....[79]....
        /*0f44*/ 	.word	0x0001afa0
        /*0f48*/ 	.word	0x0000003a
        /*0f4c*/ 	.word	0x00028cb0
        /*0f50*/ 	.short	0x010a
        /*0f52*/ 	.byte	0x3f
	.zero		1


	//   ....[80]....
        /*0f54*/ 	.word	0x0001aff0
        /*0f58*/ 	.word	0x0000000a
        /*0f5c*/ 	.word	0x00028c50
        /*0f60*/ 	.short	0x010a
        /*0f62*/ 	.byte	0x3f
	.zero		1


	//   ....[81]....
        /*0f64*/ 	.word	0x0001b040
        /*0f68*/ 	.word	0x0000000a
        /*0f6c*/ 	.word	0x00028c50
        /*0f70*/ 	.short	0x010a
        /*0f72*/ 	.byte	0x3f
	.zero		1


	//   ....[82]....
        /*0f74*/ 	.word	0x0001b260
        /*0f78*/ 	.word	0x00000002
        /*0f7c*/ 	.word	0x00028c00
        /*0f80*/ 	.short	0x010a
        /*0f82*/ 	.byte	0x3f
	.zero		1


	//   ....[83]....
        /*0f84*/ 	.word	0x0001b470
        /*0f88*/ 	.word	0x00000002
        /*0f8c*/ 	.word	0x00028c00
        /*0f90*/ 	.short	0x010a
        /*0f92*/ 	.byte	0x3f
	.zero		1


	//   ....[84]....
        /*0f94*/ 	.word	0x0001b4c0
        /*0f98*/ 	.word	0x0000000c
        /*0f9c*/ 	.word	0x00028c30
        /*0fa0*/ 	.short	0x010a
        /*0fa2*/ 	.byte	0x3f
	.zero		1


	//   ....[85]....
        /*0fa4*/ 	.word	0x0001b510
        /*0fa8*/ 	.word	0x0000000c
        /*0fac*/ 	.word	0x00028c50
        /*0fb0*/ 	.short	0x010a
        /*0fb2*/ 	.byte	0x3f
	.zero		1


	//   ....[86]....
        /*0fb4*/ 	.word	0x0001b560
        /*0fb8*/ 	.word	0x0000000e
        /*0fbc*/ 	.word	0x00028c30
        /*0fc0*/ 	.short	0x010a
        /*0fc2*/ 	.byte	0x3f
	.zero		1


	//   ....[87]....
        /*0fc4*/ 	.word	0x0001b5b0
        /*0fc8*/ 	.word	0x0000000e
        /*0fcc*/ 	.word	0x00028c50
        /*0fd0*/ 	.short	0x010a
        /*0fd2*/ 	.byte	0x3f
	.zero		1


	//   ....[88]....
        /*0fd4*/ 	.word	0x0001b750
        /*0fd8*/ 	.word	0x00000011
        /*0fdc*/ 	.word	0x00028c20
        /*0fe0*/ 	.short	0x010a
        /*0fe2*/ 	.byte	0x3f
	.zero		1


	//   ....[89]....
        /*0fe4*/ 	.word	0x0001b7a0
        /*0fe8*/ 	.word	0x00000003
        /*0fec*/ 	.word	0x00028ca0
        /*0ff0*/ 	.short	0x010a
        /*0ff2*/ 	.byte	0x3f
	.zero		1


	//   ....[90]....
        /*0ff4*/ 	.word	0x0001b7f0
        /*0ff8*/ 	.word	0x00000003
        /*0ffc*/ 	.word	0x00028cc0
        /*1000*/ 	.short	0x010a
        /*1002*/ 	.byte	0x3f
	.zero		1


	//   ....[91]....
        /*1004*/ 	.word	0x0001b840
        /*1008*/ 	.word	0x00000008
        /*100c*/ 	.word	0x00028ca0
        /*1010*/ 	.short	0x010a
        /*1012*/ 	.byte	0x3f
	.zero		1


	//   ....[92]....
        /*1014*/ 	.word	0x0001b890
        /*1018*/ 	.word	0x00000008
        /*101c*/ 	.word	0x00028cc0
        /*1020*/ 	.short	0x010a
        /*1022*/ 	.byte	0x3f
	.zero		1


	//   ....[93]....
        /*1024*/ 	.word	0x0001b9b0
        /*1028*/ 	.word	0x0000001e
        /*102c*/ 	.word	0x00028c40
        /*1030*/ 	.short	0x010a
        /*1032*/ 	.byte	0x3f
	.zero		1


	//   ....[94]....
        /*1034*/ 	.word	0x0001c450
        /*1038*/ 	.word	0x00000011
        /*103c*/ 	.word	0x00028c20
        /*1040*/ 	.short	0x010a
        /*1042*/ 	.byte	0x3f
	.zero		1


	//   ....[95]....
        /*1044*/ 	.word	0x0001c4a0
        /*1048*/ 	.word	0x0000001e
        /*104c*/ 	.word	0x00028c60
        /*1050*/ 	.short	0x010a
        /*1052*/ 	.byte	0x3f
	.zero		1


	//   ....[96]....
        /*1054*/ 	.word	0x0001cda0
        /*1058*/ 	.word	0x00000006
        /*105c*/ 	.word	0x00028c40
        /*1060*/ 	.short	0x010a
        /*1062*/ 	.byte	0x3f
	.zero		1


	//   ....[97]....
        /*1064*/ 	.word	0x0001d260
        /*1068*/ 	.word	0x00000006
        /*106c*/ 	.word	0x00028c60
        /*1070*/ 	.short	0x010a
        /*1072*/ 	.byte	0x3f
	.zero		1


	//   ....[98]....
        /*1074*/ 	.word	0x0001e400
        /*1078*/ 	.word	0x00000007
        /*107c*/ 	.word	0x00028c20
        /*1080*/ 	.short	0x010a
        /*1082*/ 	.byte	0x3f
	.zero		1


	//   ....[99]....
        /*1084*/ 	.word	0x0001e5a0
        /*1088*/ 	.word	0x00000005
        /*108c*/ 	.word	0x00028c40
        /*1090*/ 	.short	0x010a
        /*1092*/ 	.byte	0x3f
	.zero		1


	//   ....[100]....
        /*1094*/ 	.word	0x0001e5f0
        /*1098*/ 	.word	0x00000003
        /*109c*/ 	.word	0x00028c40
        /*10a0*/ 	.short	0x010a
        /*10a2*/ 	.byte	0x3f
	.zero		1


	//   ....[101]....
        /*10a4*/ 	.word	0x0001e640
        /*10a8*/ 	.word	0x00000005
        /*10ac*/ 	.word	0x00028c60
        /*10b0*/ 	.short	0x010a
        /*10b2*/ 	.byte	0x3f
	.zero		1


	//----- nvinfo : EIATTR_NUM_MBARRIERS
	.align		4
.L_682:
        /*10b4*/ 	.byte	0x03, 0x38
        /*10b6*/ 	.short	0x0016


	//----- nvinfo : EIATTR_EXIT_INSTR_OFFSETS
	.align		4
        /*10b8*/ 	.byte	0x04, 0x1c
        /*10ba*/ 	.short	(.L_684 - .L_683)


	//   ....[0]....
.L_683:
        /*10bc*/ 	.word	0x0001ab60


	//----- nvinfo : EIATTR_MAX_THREADS
	.align		4
.L_684:
        /*10c0*/ 	.byte	0x04, 0x05
        /*10c2*/ 	.short	(.L_686 - .L_685)
.L_685:
        /*10c4*/ 	.word	0x00000180
        /*10c8*/ 	.word	0x00000001
        /*10cc*/ 	.word	0x00000001


	//----- nvinfo : EIATTR_CRS_STACK_SIZE
	.align		4
.L_686:
        /*10d0*/ 	.byte	0x04, 0x1e
        /*10d2*/ 	.short	(.L_688 - .L_687)
.L_687:
        /*10d4*/ 	.word	0x00000000


	//----- nvinfo : EIATTR_CBANK_PARAM_SIZE
	.align		4
.L_688:
        /*10d8*/ 	.byte	0x03, 0x19
        /*10da*/ 	.short	0x0af0


	//----- nvinfo : EIATTR_PARAM_CBANK
	.align		4
        /*10dc*/ 	.byte	0x04, 0x0a
        /*10de*/ 	.short	(.L_690 - .L_689)
	.align		4
.L_689:
        /*10e0*/ 	.word	index@(.nv.constant0._ZN7cutlass13device_kernelIN5flash11enable_sm90INS1_16FlashAttnFwdSm90INS1_25CollectiveMainloopFwdSm90ILi2EN4cute5tupleIJNS5_1CILi1EEES8_S8_EEENS6_IJNS7_ILi64EEESA_SA_EEELi512ENS_6half_tEfNS_4arch4Sm90ELb0ELb0ELb1ELb1ELb1ELb1ELb0ELb0ELb0ELb1ELb1ELb0EEENS1_21CollectiveEpilogueFwdINS6_IJSA_NS7_ILi512EEESA_EEES9_SC_SE_Li256ELb1ELb1ELb1ELb0EEENS1_36VarlenDynamicPersistentTileSchedulerILi64ELi64ELi256ELi128ELb1ELb1ELb1ELb0ELb1ELb1EEEEEEEEEvNT_6ParamsE)
        /*10e4*/ 	.short	0x0210
        /*10e6*/ 	.short	0x0af0


	//----- nvinfo : EIATTR_SW_WAR
	.align		4
.L_690:
        /*10e8*/ 	.byte	0x04, 0x36
        /*10ea*/ 	.short	(.L_692 - .L_691)
.L_691:
        /*10ec*/ 	.word	0x00000008
.L_692:


//--------------------- .nv.info._ZN7cutlass13device_kernelIN5flash11enable_sm90INS1_16FlashAttnFwdSm90INS1_25CollectiveMainloopFwdSm90ILi2EN4cute5tupleIJNS5_1CILi1EEES8_S8_EEENS6_IJNS7_ILi64EEESA_SA_EEELi512ENS_6half_tEfNS_4arch4Sm90ELb0ELb0ELb1ELb1ELb1ELb0ELb1ELb0ELb0ELb1ELb1ELb0EEENS1_21CollectiveEpilogueFwdINS6_IJSA_NS7_ILi512EEESA_EEES9_SC_SE_Li256ELb1ELb1ELb1ELb0EEENS1_36VarlenDynamicPersistentTileSchedulerILi64ELi64ELi256ELi128ELb1ELb1ELb1ELb0ELb1ELb1EEEEEEEEEvNT_6ParamsE --------------------------
	.section	.nv.info._ZN7cutlass13device_kernelIN5flash11enable_sm90INS1_16FlashAttnFwdSm90INS1_25CollectiveMainloopFwdSm90ILi2EN4cute5tupleIJNS5_1CILi1EEES8_S8_EEENS6_IJNS7_ILi64EEESA_SA_EEELi512ENS_6half_tEfNS_4arch4Sm90ELb0ELb0ELb1ELb1ELb1ELb0ELb1ELb0ELb0ELb1ELb1ELb0EEENS1_21CollectiveEpilogueFwdINS6_IJSA_NS7_ILi512EEESA_EEES9_SC_SE_Li256ELb1ELb1ELb1ELb0EEENS1_36VarlenDynamicPersistentTileSchedulerILi64ELi64ELi256ELi128ELb1ELb1ELb1ELb0ELb1ELb1EEEEEEEEEvNT_6ParamsE,"",@"SHT_CUDA_INFO"
	.sectionflags	@""
	.align	4


	//----- nvinfo : EIATTR_CUDA_API_VERSION
	.align		4
        /*0000*/ 	.byte	0x04, 0x37
        /*0002*/ 	.short	(.L_694 - .L_693)
.L_693:
        /*0004*/ 	.word	0x00000082


	//----- nvinfo : EIATTR_KPARAM_INFO
	.align		4
.L_694:
        /*0008*/ 	.byte	0x04, 0x17
        /*000a*/ 	.short	(.L_696 - .L_695)
.L_695:
        /*000c*/ 	.word	0x00000000
        /*0010*/ 	.short	0x0000
        /*0012*/ 	.short	0x0070
        /*0014*/ 	.byte	0x00, 0xf0, 0x01, 0x2e


	//----- nvinfo : EIATTR_SPARSE_MMA_MASK
	.align		4
.L_696:
        /*0018*/ 	.byte	0x03, 0x50
        /*001a*/ 	.short	0x0000


	//----- nvinfo : EIATTR_MAXREG_COUNT
	.align		4
        /*001c*/ 	.byte	0x03, 0x1b
        /*001e*/ 	.short	0x00a8


	//----- nvinfo : EIATTR_NUM_BARRIERS
	.align		4
        /*0020*/ 	.byte	0x02, 0x4c
        /*0022*/ 	.byte	0x10
	.zero		1


	//----- nvinfo : EIATTR_EXTERNS
	.align		4
        /*0024*/ 	.byte	0x04, 0x0f
        /*0026*/ 	.short	(.L_698 - .L_697)


	//   ....[0]....
	.align		4
.L_697:
        /*0028*/ 	.word	index@(__assertfail)


	//----- nvinfo : EIATTR_ANNOTATIONS
	.align		4
.L_698:
        /*002c*/ 	.byte	0x04, 0x55
        /*002e*/ 	.short	(.L_700 - .L_699)


	//   ....[0]....
.L_699:
        /* <DEDUP_REMOVED lines=22> */


	//----- nvinfo : EIATTR_MERCURY_ISA_VERSION
	.align		4
.L_700:
        /*0178*/ 	.byte	0x03, 0x5f
        /*017a*/ 	.short	0x0101


	//----- nvinfo : EIATTR_UNUSED_LOAD_BYTE_OFFSET
	.align		4
        /*017c*/ 	.byte	0x04, 0x44
        /*017e*/ 	.short	(.L_702 - .L_701)


	//   ....[0]....
.L_701:
        /*0180*/ 	.word	0x00000960
        /*0184*/ 	.word	0x0000fff0


	//   ....[1]....
        /*0188*/ 	.word	0x00009f30
        /*018c*/ 	.word	0x0000fff0


	//----- nvinfo : EIATTR_INT_WARP_WIDE_INSTR_OFFSETS
	.align		4
.L_702:
        /*0190*/ 	.byte	0x04, 0x31
        /*0192*/ 	.short	(.L_704 - .L_703)


	//   ....[0]....
.L_703:
        /*0194*/ 	.word	0x000000c0


	//   ....[1]....
        /*0198*/ 	.word	0x000000d0


	//   ....[2]....
        /*019c*/ 	.word	0x000000e0


	//   ....[3]....
        /*01a0*/ 	.word	0x00000180


	//   ....[4]....
        /*01a4*/ 	.word	0x0000fcf0


	//   ....[5]....
        /*01a8*/ 	.word	0x0000fd80


	//   ....[6]....
        /*01ac*/ 	.word	0x00014050


	//   ....[7]....
        /*01b0*/ 	.word	0x000140e0


	//----- nvinfo : EIATTR_COOP_GROUP_MASK_REGIDS
	.align		4
.L_704:
        /*01b4*/ 	.byte	0x04, 0x29
        /*01b6*/ 	.short	(.L_706 - .L_705)


	//   ....[0]....
.L_705:
        /*01b8*/ 	.word	0xffffffff


	//   ....[1]....
        /*01bc*/ 	.word	0xffffffff


	//   ....[2]....
        /*01c0*/ 	.word	0xffffffff


	//   ....[3]....
        /*01c4*/ 	.word	0xffffffff


	//   ....[4]....
        /*01c8*/ 	.word	0xffffffff


	//   ....[5]....
        /*01cc*/ 	.word	0xffffffff


	//   ....[6]....
        /*01d0*/ 	.word	0xffffffff


	//   ....[7]....
        /*01d4*/ 	.word	0xffffffff


	//   ....[8]....
        /*01d8*/ 	.word	0xffffffff


	//   ....[9]....
        /*01dc*/ 	.word	0xffffffff


	//   ....[10]....
        /*01e0*/ 	.word	0xffffffff


	//   ....[11]....
        /*01e4*/ 	.word	0xffffffff


	//   ....[12]....
        /*01e8*/ 	.word	0xffffffff


	//   ....[13]....
        /*01ec*/ 	.word	0xffffffff


	//   ....[14]....
        /*01f0*/ 	.word	0xffffffff


	//   ....[15]....
        /*01f4*/ 	.word	0xffffffff


	//   ....[16]....
        /*01f8*/ 	.word	0xffffffff


	//   ....[17]....
        /*01fc*/ 	.word	0xffffffff


	//   ....[18]....
        /*0200*/ 	.word	0xffffffff


	//   ....[19]....
        /*0204*/ 	.word	0xffffffff


	//   ....[20]....
        /*0208*/ 	.word	0xffffffff


	//   ....[21]....
        /*020c*/ 	.word	0xffffffff


	//   ....[22]....
        /*0210*/ 	.word	0xffffffff


	//   ....[23]....
        /*0214*/ 	.word	0xffffffff


	//   ....[24]....
        /*0218*/ 	.word	0xffffffff


	//   ....[25]....
        /*021c*/ 	.word	0xffffffff


	//   ....[26]....
        /*0220*/ 	.word	0xffffffff


	//   ....[27]....
        /*0224*/ 	.word	0xffffffff


	//   ....[28]....
        /*0228*/ 	.word	0xffffffff


	//   ....[29]....
        /*022c*/ 	.word	0xffffffff


	//   ....[30]....
        /*0230*/ 	.word	0xffffffff


	//   ....[31]....
        /*0234*/ 	.word	0xffffffff


	//   ....[32]....
        /*0238*/ 	.word	0xffffffff


	//   ....[33]....
        /*023c*/ 	.word	0xffffffff


	//   ....[34]....
        /*0240*/ 	.word	0xffffffff


	//   ....[35]....
        /*0244*/ 	.word	0xffffffff


	//   ....[36]....
        /*0248*/ 	.word	0xffffffff


	//   ....[37]....
        /*024c*/ 	.word	0xffffffff


	//   ....[38]....
        /*0250*/ 	.word	0xffffffff


	//   ....[39]....
        /*0254*/ 	.word	0xffffffff


	//   ....[40]....
        /*0258*/ 	.word	0xffffffff


	//   ....[41]....
        /*025c*/ 	.word	0xffffffff


	//   ....[42]....
        /*0260*/ 	.word	0xffffffff


	//   ....[43]....
        /*0264*/ 	.word	0xffffffff


	//   ....[44]....
        /*0268*/ 	.word	0xffffffff


	//   ....[45]....
        /*026c*/ 	.word	0xffffffff


	//   ....[46]....
        /*0270*/ 	.word	0xffffffff


	//   ....[47]....
        /*0274*/ 	.word	0xffffffff


	//   ....[48]....
        /*0278*/ 	.word	0xffffffff


	//   ....[49]....
        /*027c*/ 	.word	0xffffffff


	//   ....[50]....
        /*0280*/ 	.word	0xffffffff


	//   ....[51]....
        /*0284*/ 	.word	0xffffffff


	//   ....[52]....
        /*0288*/ 	.word	0xffffffff


	//   ....[53]....
        /*028c*/ 	.word	0xffffffff


	//   ....[54]....
        /*0290*/ 	.word	0xffffffff


	//   ....[55]....
        /*0294*/ 	.word	0xffffffff


	//   ....[56]....
        /*0298*/ 	.word	0xffffffff


	//   ....[57]....
        /*029c*/ 	.word	0xffffffff


	//   ....[58]....
        /*02a0*/ 	.word	0xffffffff


	//   ....[59]....
        /*02a4*/ 	.word	0xffffffff


	//   ....[60]....
        /*02a8*/ 	.word	0xffffffff


	//   ....[61]....
        /*02ac*/ 	.word	0xffffffff


	//   ....[62]....
        /*02b0*/ 	.word	0xffffffff


	//   ....[63]....
        /*02b4*/ 	.word	0xffffffff


	//   ....[64]....
        /*02b8*/ 	.word	0xffffffff


	//   ....[65]....
        /*02bc*/ 	.word	0xffffffff


	//   ....[66]....
        /*02c0*/ 	.word	0xffffffff


	//   ....[67]....
        /*02c4*/ 	.word	0xffffffff


	//   ....[68]....
        /*02c8*/ 	.word	0xffffffff


	//   ....[69]....
        /*02cc*/ 	.word	0xffffffff


	//   ....[70]....
        /*02d0*/ 	.word	0xffffffff


	//   ....[71]....
        /*02d4*/ 	.word	0xffffffff


	//   ....[72]....
        /*02d8*/ 	.word	0xffffffff


	//   ....[73]....
        /*02dc*/ 	.word	0xffffffff


	//   ....[74]....
        /*02e0*/ 	.word	0xffffffff


	//   ....[75]....
        /*02e4*/ 	.word	0xffffffff


	//   ....[76]....
        /*02e8*/ 	.word	0xffffffff


	//   ....[77]....
        /*02ec*/ 	.word	0xffffffff


	//   ....[78]....
        /*02f0*/ 	.word	0xffffffff


	//   ....[79]....
        /*02f4*/ 	.word	0xffffffff


	//   ....[80]....
        /*02f8*/ 	.word	0xffffffff


	//   ....[81]....
        /*02fc*/ 	.word	0xffffffff


	//   ....[82]....
        /*0300*/ 	.word	0xffffffff


	//   ....[83]....
        /*0304*/ 	.word	0xffffffff


	//   ....[84]....
        /*0308*/ 	.word	0xffffffff


	//   ....[85]....
        /*030c*/ 	.word	0xffffffff


	//   ....[86]....
        /*0310*/ 	.word	0xffffffff


	//   ....[87]....
        /*0314*/ 	.word	0xffffffff


	//   ....[88]....
        /*0318*/ 	.word	0xffffffff


	//   ....[89]....
        /*031c*/ 	.word	0xffffffff


	//   ....[90]....
        /*0320*/ 	.word	0xffffffff


	//   ....[91]....
        /*0324*/ 	.word	0xffffffff


	//   ....[92]....
        /*0328*/ 	.word	0xffffffff


	//   ....[93]....
        /*032c*/ 	.word	0xffffffff


	//   ....[94]....
        /*0330*/ 	.word	0xffffffff


	//   ....[95]....
        /*0334*/ 	.word	0xffffffff


	//   ....[96]....
        /*0338*/ 	.word	0xffffffff


	//   ....[97]....
        /*033c*/ 	.word	0xffffffff


	//   ....[98]....
        /*0340*/ 	.word	0xffffffff


	//   ....[99]....
        /*0344*/ 	.word	0xffffffff


	//   ....[100]....
        /*0348*/ 	.word	0xffffffff


	//   ....[101]....
        /*034c*/ 	.word	0xffffffff


	//   ....[102]....
        /*0350*/ 	.word	0xffffffff


	//   ....[103]....
        /*0354*/ 	.word	0xffffffff


	//   ....[104]....
        /*0358*/ 	.word	0xffffffff


	//   ....[105]....
        /*035c*/ 	.word	0xffffffff


	//   ....[106]....
        /*0360*/ 	.word	0xffffffff


	//   ....[107]....
        /*0364*/ 	.word	0xffffffff


	//   ....[108]....
        /*0368*/ 	.word	0xffffffff


	//   ....[109]....
        /*036c*/ 	.word	0xffffffff


	//   ....[110]....
        /*0370*/ 	.word	0xffffffff


	//   ....[111]....
        /*0374*/ 	.word	0xffffffff


	//   ....[112]....
        /*0378*/ 	.word	0xffffffff


	//   ....[113]....
        /*037c*/ 	.word	0xffffffff


	//   ....[114]....
        /*0380*/ 	.word	0xffffffff


	//   ....[115]....
        /*0384*/ 	.word	0xffffffff


	//   ....[116]....
        /*0388*/ 	.word	0xffffffff


	//   ....[117]....
        /*038c*/ 	.word	0xffffffff


	//   ....[118]....
        /*0390*/ 	.word	0xffffffff


	//   ....[119]....
        /*0394*/ 	.word	0xffffffff


	//   ....[120]....
        /*0398*/ 	.word	0xffffffff


	//   ....[121]....
        /*039c*/ 	.word	0xffffffff


	//   ....[122]....
        /*03a0*/ 	.word	0xffffffff


	//   ....[123]....
        /*03a4*/ 	.word	0xffffffff


	//   ....[124]....
        /*03a8*/ 	.word	0xffffffff


	//   ....[125]....
        /*03ac*/ 	.word	0x0500000f


	//   ....[126]....
        /*03b0*/ 	.word	0x0500000f


	//   ....[127]....
        /*03b4*/ 	.word	0x0500000f


	//   ....[128]....
        /*03b8*/ 	.word	0x0500000f


	//   ....[129]....
        /*03bc*/ 	.word	0x0500000f


	//   ....[130]....
        /*03c0*/ 	.word	0x0500000f


	//   ....[131]....
        /*03c4*/ 	.word	0x0500000f


	//   ....[132]....
        /*03c8*/ 	.word	0x0500000f


	//   ....[133]....
        /*03cc*/ 	.word	0x0500000f


	//   ....[134]....
        /*03d0*/ 	.word	0x0500000f


	//   ....[135]....
        /*03d4*/ 	.word	0x0500000f


	//   ....[136]....
        /*03d8*/ 	.word	0x0500000f


	//   ....[137]....
        /*03dc*/ 	.word	0x0500000f


	//   ....[138]....
        /*03e0*/ 	.word	0x0500000f


	//   ....[139]....
        /*03e4*/ 	.word	0x0500000f


	//   ....[140]....
        /*03e8*/ 	.word	0x0500000f


	//   ....[141]....
        /*03ec*/ 	.word	0x0500000f


	//   ....[142]....
        /*03f0*/ 	.word	0x0500000f


	//   ....[143]....
        /*03f4*/ 	.word	0x0500000f


	//   ....[144]....
        /*03f8*/ 	.word	0x0500000f


	//   ....[145]....
        /*03fc*/ 	.word	0x0500000f


	//   ....[146]....
        /*0400*/ 	.word	0x0500000f


	//   ....[147]....
        /*0404*/ 	.word	0x0500000f


	//   ....[148]....
        /*0408*/ 	.word	0x0500000f


	//   ....[149]....
        /*040c*/ 	.word	0x0500000f


	//   ....[150]....
        /*0410*/ 	.word	0x0500000f


	//   ....[151]....
        /*0414*/ 	.word	0x0500000f


	//   ....[152]....
        /*0418*/ 	.word	0x0500000f


	//   ....[153]....
        /*041c*/ 	.word	0x0500000f


	//   ....[154]....
        /*0420*/ 	.word	0x0500000f


	//   ....[155]....
        /*0424*/ 	.word	0x0500000f


	//   ....[156]....
        /*0428*/ 	.word	0x0500000f


	//   ....[157]....
        /*042c*/ 	.word	0x0500000f


	//   ....[158]....
        /*0430*/ 	.word	0x0500000f


	//   ....[159]....
        /*0434*/ 	.word	0x0500000f


	//   ....[160]....
        /*0438*/ 	.word	0x0500000f


	//   ....[161]....
        /*043c*/ 	.word	0x0500000f


	//   ....[162]....
        /*0440*/ 	.word	0x0500000f


	//   ....[163]....
        /*0444*/ 	.word	0x0500000f


	//   ....[164]....
        /*0448*/ 	.word	0x0500000f


	//   ....[165]....
        /*044c*/ 	.word	0x0500000f


	//   ....[166]....
        /*0450*/ 	.word	0x0500000f


	//   ....[167]....
        /*0454*/ 	.word	0x0500000f


	//   ....[168]....
        /*0458*/ 	.word	0x0500000f


	//   ....[169]....
        /*045c*/ 	.word	0x0500000f


	//   ....[170]....
        /*0460*/ 	.word	0x0500000f


	//   ....[171]....
        /*0464*/ 	.word	0x0500000f


	//   ....[172]....
        /*0468*/ 	.word	0x0500000f


	//   ....[173]....
        /*046c*/ 	.word	0x0500000f


	//   ....[174]....
        /*0470*/ 	.word	0x0500000f


	//   ....[175]....
        /*0474*/ 	.word	0x0500000f


	//   ....[176]....
        /*0478*/ 	.word	0x0500000f


	//   ....[177]....
        /*047c*/ 	.word	0x0500000f


	//   ....[178]....
        /*0480*/ 	.word	0x0500000f


	//   ....[179]....
        /*0484*/ 	.word	0x0500000f


	//   ....[180]....
        /*0488*/ 	.word	0x0500000f


	//   ....[181]....
        /*048c*/ 	.word	0x0500000f


	//   ....[182]....
        /*0490*/ 	.word	0x0500000f


	//   ....[183]....
        /*0494*/ 	.word	0x0500000f


	//   ....[184]....
        /*0498*/ 	.word	0x0500000f


	//   ....[185]....
        /*049c*/ 	.word	0x0500000f


	//   ....[186]....
        /*04a0*/ 	.word	0x0500000f


	//   ....[187]....
        /*04a4*/ 	.word	0x0500000f


	//   ....[188]....
        /*04a8*/ 	.word	0x0500000f


	//   ....[189]....
        /*04ac*/ 	.word	0x0500000f


	//   ....[190]....
        /*04b0*/ 	.word	0x0500000f


	//   ....[191]....
        /*04b4*/ 	.word	0x0500000f


	//   ....[192]....
        /*04b8*/ 	.word	0x0500000f


	//----- nvinfo : EIATTR_COOP_GROUP_INSTR_OFFSETS
	.align		4
.L_706:
        /*04bc*/ 	.byte	0x04, 0x28
        /*04be*/ 	.short	(.L_708 - .L_707)


	//   ....[0]....
.L_707:
        /*04c0*/ 	.word	0x00000080


	//   ....[1]....
        /*04c4*/ 	.word	0x00000090


	//   ....[2]....
        /*04c8*/ 	.word	0x000002b0


	//   ....[3]....
        /*04cc*/ 	.word	0x00000410


	//   ....[4]....
        /*04d0*/ 	.word	0x00000530


	//   ....[5]....
        /*04d4*/ 	.word	0x00000690


	//   ....[6]....
        /*04d8*/ 	.word	0x00001d10


	//   ....[7]....
        /*04dc*/ 	.word	0x00003ae0


	//   ....[8]....
        /*04e0*/ 	.word	0x00004290


	//   ....[9]....
        /*04e4*/ 	.word	0x00005b10


	//   ....[10]....
        /*04e8*/ 	.word	0x00005b70


	//   ....[11]....
        /*04ec*/ 	.word	0x00005d80


	//   ....[12]....
        /*04f0*/ 	.word	0x00005e40


	//   ....[13]....
        /*04f4*/ 	.word	0x00006580


	//   ....[14]....
        /*04f8*/ 	.word	0x00006af0


	//   ....[15]....
        /*04fc*/ 	.word	0x00007ea0


	//   ....[16]....
        /*0500*/ 	.word	0x00007f10


	//   ....[17]....
        /*0504*/ 	.word	0x00008780


	//   ....[18]....
        /*0508*/ 	.word	0x00008820


	//   ....[19]....
        /*050c*/ 	.word	0x00009390


	//   ....[20]....
        /*0510*/ 	.word	0x00009440


	//   ....[21]....
        /*0514*/ 	.word	0x00009470


	//   ....[22]....
        /*0518*/ 	.word	0x000094d0


	//   ....[23]....
        /*051c*/ 	.word	0x000094f0


	//   ....[24]....
        /*0520*/ 	.word	0x0000acb0


	//   ....[25]....
        /*0524*/ 	.word	0x0000b060


	//   ....[26]....
        /*0528*/ 	.word	0x0000b070


	//   ....[27]....
        /*052c*/ 	.word	0x0000b080


	//   ....[28]....
        /*0530*/ 	.word	0x0000b090


	//   ....[29]....
        /*0534*/ 	.word	0x0000bce0


	//   ....[30]....
        /*0538*/ 	.word	0x0000bd10


	//   ....[31]....
        /*053c*/ 	.word	0x0000bfc0


	//   ....[32]....
        /*0540*/ 	.word	0x0000bfe0


	//   ....[33]....
        /*0544*/ 	.word	0x0000c7a0


	//   ....[34]....
        /*0548*/ 	.word	0x0000c7d0


	//   ....[35]....
        /*054c*/ 	.word	0x0000d020


	//   ....[36]....
        /*0550*/ 	.word	0x0000d040


	//   ....[37]....
        /*0554*/ 	.word	0x0000e310


	//   ....[38]....
        /*0558*/ 	.word	0x0000e340


	//   ....[39]....
        /*055c*/ 	.word	0x0000e580


	//   ....[40]....
        /*0560*/ 	.word	0x0000e5a0


	//   ....[41]....
        /*0564*/ 	.word	0x0000e860


	//   ....[42]....
        /*0568*/ 	.word	0x0000ea50


	//   ....[43]....
        /*056c*/ 	.word	0x0000ea80


	//   ....[44]....
        /*0570*/ 	.word	0x0000eab0


	//   ....[45]....
        /*0574*/ 	.word	0x0000eae0


	//   ....[46]....
        /*0578*/ 	.word	0x0000eb10


	//   ....[47]....
        /*057c*/ 	.word	0x0000eb40


	//   ....[48]....
        /*0580*/ 	.word	0x0000ecb0


	//   ....[49]....
        /*0584*/ 	.word	0x0000ece0


	//   ....[50]....
        /*0588*/ 	.word	0x0000ed10


	//   ....[51]....
        /*058c*/ 	.word	0x0000ed40


	//   ....[52]....
        /*0590*/ 	.word	0x0000ed70


	//   ....[53]....
        /*0594*/ 	.word	0x0000eda0


	//   ....[54]....
        /*0598*/ 	.word	0x0000ee30


	//   ....[55]....
        /*059c*/ 	.word	0x0000ee60


	//   ....[56]....
        /*05a0*/ 	.word	0x0000ee70


	//   ....[57]....
        /*05a4*/ 	.word	0x0000ef00


	//   ....[58]....
        /*05a8*/ 	.word	0x00010b10


	//   ....[59]....
        /*05ac*/ 	.word	0x00010b30


	//   ....[60]....
        /*05b0*/ 	.word	0x00010bc0


	//   ....[61]....
        /*05b4*/ 	.word	0x00010be0


	//   ....[62]....
        /*05b8*/ 	.word	0x00010c60


	//   ....[63]....
        /*05bc*/ 	.word	0x00010c80


	//   ....[64]....
        /*05c0*/ 	.word	0x00010c90


	//   ....[65]....
        /*05c4*/ 	.word	0x00010ca0


	//   ....[66]....
        /*05c8*/ 	.word	0x00011420


	//   ....[67]....
        /*05cc*/ 	.word	0x00011460


	//   ....[68]....
        /*05d0*/ 	.word	0x00011520


	//   ....[69]....
        /*05d4*/ 	.word	0x00011540


	//   ....[70]....
        /*05d8*/ 	.word	0x000115e0


	//   ....[71]....
        /*05dc*/ 	.word	0x00011600


	//   ....[72]....
        /*05e0*/ 	.word	0x00011610


	//   ....[73]....
        /*05e4*/ 	.word	0x00011690


	//   ....[74]....
        /*05e8*/ 	.word	0x00011ef0


	//   ....[75]....
        /*05ec*/ 	.word	0x00011f10


	//   ....[76]....
        /*05f0*/ 	.word	0x000120b0


	//   ....[77]....
        /*05f4*/ 	.word	0x000120e0


	//   ....[78]....
        /*05f8*/ 	.word	0x000121f0


	//   ....[79]....
        /*05fc*/ 	.word	0x00012200


	//   ....[80]....
        /*0600*/ 	.word	0x00012230


	//   ....[81]....
        /*0604*/ 	.word	0x00012240


	//   ....[82]....
        /*0608*/ 	.word	0x00012850


	//   ....[83]....
        /*060c*/ 	.word	0x00012880


	//   ....[84]....
        /*0610*/ 	.word	0x00012a70


	//   ....[85]....
        /*0614*/ 	.word	0x00012ab0


	//   ....[86]....
        /*0618*/ 	.word	0x00012ac0


	//   ....[87]....
        /*061c*/ 	.word	0x00012ad0


	//   ....[88]....
        /*0620*/ 	.word	0x00012c20


	//   ....[89]....
        /*0624*/ 	.word	0x00012d70


	//   ....[90]....
        /*0628*/ 	.word	0x00013580


	//   ....[91]....
        /*062c*/ 	.word	0x000135a0


	//   ....[92]....
        /*0630*/ 	.word	0x000135f0


	//   ....[93]....
        /*0634*/ 	.word	0x00013600


	//   ....[94]....
        /*0638*/ 	.word	0x00013640


	//   ....[95]....
        /*063c*/ 	.word	0x00013650


	//   ....[96]....
        /*0640*/ 	.word	0x00013660


	//   ....[97]....
        /*0644*/ 	.word	0x000136a0


	//   ....[98]....
        /*0648*/ 	.word	0x000139a0


	//   ....[99]....
        /*064c*/ 	.word	0x000139e0


	//   ....[100]....
        /*0650*/ 	.word	0x00013a00


	//   ....[101]....
        /*0654*/ 	.word	0x00013a20


	//   ....[102]....
        /*0658*/ 	.word	0x00013a50


	//   ....[103]....
        /*065c*/ 	.word	0x00013a70


	//   ....[104]....
        /*0660*/ 	.word	0x00013b70


	//   ....[105]....
        /*0664*/ 	.word	0x00013cc0


	//   ....[106]....
        /*0668*/ 	.word	0x00014300


	//   ....[107]....
        /*066c*/ 	.word	0x00014330


	//   ....[108]....
        /*0670*/ 	.word	0x00014390


	//   ....[109]....
        /*0674*/ 	.word	0x000143c0


	//   ....[110]....
        /*0678*/ 	.word	0x000143f0


	//   ....[111]....
        /*067c*/ 	.word	0x00014420


	//   ....[112]....
        /*0680*/ 	.word	0x00014450


	//   ....[113]....
        /*0684*/ 	.word	0x00014480


	//   ....[114]....
        /*0688*/ 	.word	0x00014620


	//   ....[115]....
        /*068c*/ 	.word	0x00014650


	//   ....[116]....
        /*0690*/ 	.word	0x00014680


	//   ....[117]....
        /*0694*/ 	.word	0x000146b0


	//   ....[118]....
        /*0698*/ 	.word	0x000146e0


	//   ....[119]....
        /*069c*/ 	.word	0x00014710


	//   ....[120]....
        /*06a0*/ 	.word	0x000147d0


	//   ....[121]....
        /*06a4*/ 	.word	0x000147f0


	//   ....[122]....
        /*06a8*/ 	.word	0x00014800


	//   ....[123]....
        /*06ac*/ 	.word	0x00014860


	//   ....[124]....
        /*06b0*/ 	.word	0x00014e80


	//   ....[125]....
        /*06b4*/ 	.word	0x000153b0


	//   ....[126]....
        /*06b8*/ 	.word	0x000154a0


	//   ....[127]....
        /*06bc*/ 	.word	0x00015540


	//   ....[128]....
        /*06c0*/ 	.word	0x000155a0


	//   ....[129]....
        /*06c4*/ 	.word	0x00015690


	//   ....[130]....
        /*06c8*/ 	.word	0x00015700


	//   ....[131]....
        /*06cc*/ 	.word	0x000157f0


	//   ....[132]....
        /*06d0*/ 	.word	0x00015860


	//   ....[133]....
        /*06d4*/ 	.word	0x00015900


	//   ....[134]....
        /*06d8*/ 	.word	0x00015a00


	//   ....[135]....
        /*06dc*/ 	.word	0x00015a90


	//   ....[136]....
        /*06e0*/ 	.word	0x00015af0


	//   ....[137]....
        /*06e4*/ 	.word	0x00015be0


	//   ....[138]....
        /*06e8*/ 	.word	0x00015c60


	//   ....[139]....
        /*06ec*/ 	.word	0x00015d60


	//   ....[140]....
        /*06f0*/ 	.word	0x00015dd0


	//   ....[141]....
        /*06f4*/ 	.word	0x00015eb0


	//   ....[142]....
        /*06f8*/ 	.word	0x000161c0


	//   ....[143]....
        /*06fc*/ 	.word	0x00016280


	//   ....[144]....
        /*0700*/ 	.word	0x000164f0


	//   ....[145]....
        /*0704*/ 	.word	0x00016540


	//   ....[146]....
        /*0708*/ 	.word	0x00016750


	//   ....[147]....
        /*070c*/ 	.word	0x000167a0


	//   ....[148]....
        /*0710*/ 	.word	0x00016950


	//   ....[149]....
        /*0714*/ 	.word	0x000169a0


	//   ....[150]....
        /*0718*/ 	.word	0x00016ae0


	//   ....[151]....
        /*071c*/ 	.word	0x00016be0


	//   ....[152]....
        /*0720*/ 	.word	0x00016e50


	//   ....[153]....
        /*0724*/ 	.word	0x00016ea0


	//   ....[154]....
        /*0728*/ 	.word	0x00017070


	//   ....[155]....
        /*072c*/ 	.word	0x000170c0


	//   ....[156]....
        /*0730*/ 	.word	0x00017290


	//   ....[157]....
        /*0734*/ 	.word	0x000172e0


	//   ....[158]....
        /*0738*/ 	.word	0x000173d0


	//   ....[159]....
        /*073c*/ 	.word	0x00017470


	//   ....[160]....
        /*0740*/ 	.word	0x000174d0


	//   ....[161]....
        /*0744*/ 	.word	0x00017580


	//   ....[162]....
        /*0748*/ 	.word	0x000175e0


	//   ....[163]....
        /*074c*/ 	.word	0x00017690


	//   ....[164]....
        /*0750*/ 	.word	0x000176f0


	//   ....[165]....
        /*0754*/ 	.word	0x000177a0


	//   ....[166]....
        /*0758*/ 	.word	0x00017890


	//   ....[167]....
        /*075c*/ 	.word	0x00017970


	//   ....[168]....
        /*0760*/ 	.word	0x00017a80


	//   ....[169]....
        /*0764*/ 	.word	0x00017b80


	//   ....[170]....
        /*0768*/ 	.word	0x00017cb0


	//   ....[171]....
        /*076c*/ 	.word	0x00017d90


	//   ....[172]....
        /*0770*/ 	.word	0x00017e90


	//   ....[173]....
        /*0774*/ 	.word	0x00017f70


	//   ....[174]....
        /*0778*/ 	.word	0x00018000


	//   ....[175]....
        /*077c*/ 	.word	0x000180a0


	//   ....[176]....
        /*0780*/ 	.word	0x00018220


	//   ....[177]....
        /*0784*/ 	.word	0x00018290


	//   ....[178]....
        /*0788*/ 	.word	0x00018300


	//   ....[179]....
        /*078c*/ 	.word	0x00018370


	//   ....[180]....
        /*0790*/ 	.word	0x000183e0


	//   ....[181]....
        /*0794*/ 	.word	0x00018460


	//   ....[182]....
        /*0798*/ 	.word	0x000184e0


	//   ....[183]....
        /*079c*/ 	.word	0x00018570


	//   ....[184]....
        /*07a0*/ 	.word	0x000185e0


	//   ....[185]....
        /*07a4*/ 	.word	0x00018650


	//   ....[186]....
        /*07a8*/ 	.word	0x000186c0


	//   ....[187]....
        /*07ac*/ 	.word	0x00018740


	//   ....[188]....
        /*07b0*/ 	.word	0x000187b0


	//   ....[189]....
        /*07b4*/ 	.word	0x00018850


	//   ....[190]....
        /*07b8*/ 	.word	0x000188a0


	//   ....[191]....
        /*07bc*/ 	.word	0x00018930


	//   ....[192]....
        /*07c0*/ 	.word	0x00018a60


	//----- nvinfo : EIATTR_REG_RECONFIG
	.align		4
.L_708:
        /*07c4*/ 	.byte	0x01, 0x54
	.zero		2


	//----- nvinfo : EIATTR_SYSCALL_OFFSETS
	.align		4
        /*07c8*/ 	.byte	0x04, 0x46
        /*07ca*/ 	.short	(.L_710 - .L_709)


	//   ....[0]....
.L_709:
        /*07cc*/ 	.word	0x00003ca0


	//   ....[1]....
        /*07d0*/ 	.word	0x0000fee0


	//   ....[2]....
        /*07d4*/ 	.word	0x00010030


	//   ....[3]....
        /*07d8*/ 	.word	0x00010120


	//   ....[4]....
        /*07dc*/ 	.word	0x00011040


	//   ....[5]....
        /*07e0*/ 	.word	0x00011910


	//----- nvinfo : EIATTR_MBARRIER_INSTR_OFFSETS
	.align		4
.L_710:
        /*07e4*/ 	.byte	0x04, 0x39
        /*07e6*/ 	.short	(.L_712 - .L_711)


	//   ....[0]....
.L_711:
        /*07e8*/ 	.word	0x00000190
        /*07ec*/ 	.word	0x000000ff
        /*07f0*/ 	.word	0x00038800
        /*07f4*/ 	.short	0x0100
        /*07f6*/ 	.byte	0x08
	.zero		1


	//   ....[1]....
        /*07f8*/ 	.word	0x000001a0
        /*07fc*/ 	.word	0x000000ff
        /*0800*/ 	.word	0x00038810
        /*0804*/ 	.short	0x0100
        /*0806*/ 	.byte	0x08
	.zero		1


	//   ....[2]....
        /*0808*/ 	.word	0x000001b0
        /*080c*/ 	.word	0x000000ff
        /*0810*/ 	.word	0x00038820
        /*0814*/ 	.short	0x0100
        /*0816*/ 	.byte	0x08
	.zero		1


	//   ....[3]....
        /*0818*/ 	.word	0x00000260
        /*081c*/ 	.word	0x000000ff
        /*0820*/ 	.word	0x00038830
        /*0824*/ 	.short	0x0100
        /*0826*/ 	.byte	0x06
	.zero		1


	//   ....[4]....
        /*0828*/ 	.word	0x00000270
        /*082c*/ 	.word	0x000000ff
        /*0830*/ 	.word	0x00038840
        /*0834*/ 	.short	0x0100
        /*0836*/ 	.byte	0x06
	.zero		1


	//   ....[5]....
        /*0838*/ 	.word	0x00000280
        /*083c*/ 	.word	0x000000ff
        /*0840*/ 	.word	0x00038838
        /*0844*/ 	.short	0x0100
        /*0846*/ 	.byte	0x06
	.zero		1


	//   ....[6]....
        /*0848*/ 	.word	0x00000290
        /*084c*/ 	.word	0x000000ff
        /*0850*/ 	.word	0x00038848
        /*0854*/ 	.short	0x0100
        /*0856*/ 	.byte	0x06
	.zero		1


	//   ....[7]....
        /*0858*/ 	.word	0x000003c0
        /*085c*/ 	.word	0x000000ff
        /*0860*/ 	.word	0x00038850
        /*0864*/ 	.short	0x0100
        /*0866*/ 	.byte	0x08
	.zero		1


	//   ....[8]....
        /*0868*/ 	.word	0x000003d0
        /*086c*/ 	.word	0x000000ff
        /*0870*/ 	.word	0x00038860
        /*0874*/ 	.short	0x0100
        /*0876*/ 	.byte	0x08
	.zero		1


	//   ....[9]....
        /*0878*/ 	.word	0x000003e0
        /*087c*/ 	.word	0x000000ff
        /*0880*/ 	.word	0x00038858
        /*0884*/ 	.short	0x0100
        /*0886*/ 	.byte	0x08
	.zero		1


	//   ....[10]....
        /*0888*/ 	.word	0x000003f0
        /*088c*/ 	.word	0x000000ff
        /*0890*/ 	.word	0x00038868
        /*0894*/ 	.short	0x0100
        /*0896*/ 	.byte	0x08
	.zero		1


	//   ....[11]....
        /*0898*/ 	.word	0x000004e0
        /*089c*/ 	.word	0x000000ff
        /*08a0*/ 	.word	0x00038870
        /*08a4*/ 	.short	0x0100
        /*08a6*/ 	.byte	0x06
	.zero		1


	//   ....[12]....
        /*08a8*/ 	.word	0x000004f0
        /*08ac*/ 	.word	0x000000ff
        /*08b0*/ 	.word	0x00038880
        /*08b4*/ 	.short	0x0100
        /*08b6*/ 	.byte	0x06
	.zero		1


	//   ....[13]....
        /*08b8*/ 	.word	0x00000500
        /*08bc*/ 	.word	0x000000ff
        /*08c0*/ 	.word	0x00038878
        /*08c4*/ 	.short	0x0100
        /*08c6*/ 	.byte	0x06
	.zero		1


	//   ....[14]....
        /*08c8*/ 	.word	0x00000510
        /*08cc*/ 	.word	0x000000ff
        /*08d0*/ 	.word	0x00038888
        /*08d4*/ 	.short	0x0100
        /*08d6*/ 	.byte	0x06
	.zero		1


	//   ....[15]....
        /*08d8*/ 	.word	0x00000640
        /*08dc*/ 	.word	0x000000ff
        /*08e0*/ 	.word	0x00038890
        /*08e4*/ 	.short	0x0100
        /*08e6*/ 	.byte	0x08
	.zero		1


	//   ....[16]....
        /*08e8*/ 	.word	0x00000650
        /*08ec*/ 	.word	0x000000ff
        /*08f0*/ 	.word	0x000388a0
        /*08f4*/ 	.short	0x0100
        /*08f6*/ 	.byte	0x08
	.zero		1


	//   ....[17]....
        /*08f8*/ 	.word	0x00000660
        /*08fc*/ 	.word	0x000000ff
        /*0900*/ 	.word	0x00038898
        /*0904*/ 	.short	0x0100
        /*0906*/ 	.byte	0x08
	.zero		1


	//   ....[18]....
        /*0908*/ 	.word	0x00000670
        /*090c*/ 	.word	0x000000ff
        /*0910*/ 	.word	0x000388a8
        /*0914*/ 	.short	0x0100
        /*0916*/ 	.byte	0x08
	.zero		1


	//   ....[19]....
        /*0918*/ 	.word	0x000007b0
        /*091c*/ 	.word	0x000000ff
        /*0920*/ 	.word	0x000388b0
        /*0924*/ 	.short	0x0100
        /*0926*/ 	.byte	0x08
	.zero		1


	//   ....[20]....
        /*0928*/ 	.word	0x000007c0
        /*092c*/ 	.word	0x000000ff
        /*0930*/ 	.word	0x000388c0
        /*0934*/ 	.short	0x0100
        /*0936*/ 	.byte	0x08
	.zero		1


	//   ....[21]....
        /*0938*/ 	.word	0x000007d0
        /*093c*/ 	.word	0x000000ff
        /*0940*/ 	.word	0x000388b8
        /*0944*/ 	.short	0x0100
        /*0946*/ 	.byte	0x08
	.zero		1


	//   ....[22]....
        /*0948*/ 	.word	0x000007e0
        /*094c*/ 	.word	0x000000ff
        /*0950*/ 	.word	0x000388c8
        /*0954*/ 	.short	0x0100
        /*0956*/ 	.byte	0x08
	.zero		1


	//   ....[23]....
        /*0958*/ 	.word	0x00002090
        /*095c*/ 	.word	0x000000ff
        /*0960*/ 	.word	0x00000000
        /*0964*/ 	.short	0x0101
        /*0966*/ 	.byte	0x06
	.zero		1


	//   ....[24]....
        /*0968*/ 	.word	0x00002b80
        /*096c*/ 	.word	0x000000ff
        /*0970*/ 	.word	0x00000000
        /*0974*/ 	.short	0x0101
        /*0976*/ 	.byte	0x06
	.zero		1


	//   ....[25]....
        /*0978*/ 	.word	0x00003d50
        /*097c*/ 	.word	0x000000ff
        /*0980*/ 	.word	0x00038800
        /*0984*/ 	.short	0x010a
        /*0986*/ 	.byte	0x29
	.zero		1


	//   ....[26]....
        /*0988*/ 	.word	0x00003dc0
        /*098c*/ 	.word	0x00000005
        /*0990*/ 	.word	0x00038830
        /*0994*/ 	.short	0x010a
        /*0996*/ 	.byte	0x3f
	.zero		1


	//   ....[27]....
        /*0998*/ 	.word	0x00003e00
        /*099c*/ 	.word	0x00000005
        /*09a0*/ 	.word	0x00038830
        /*09a4*/ 	.short	0x010a
        /*09a6*/ 	.byte	0x3f
	.zero		1


	//   ....[28]....
        /*09a8*/ 	.word	0x00004080
        /*09ac*/ 	.word	0x000000ff
        /*09b0*/ 	.word	0x00038810
        /*09b4*/ 	.short	0x010a
        /*09b6*/ 	.byte	0x29
	.zero		1


	//   ....[29]....
        /*09b8*/ 	.word	0x000040c0
        /*09bc*/ 	.word	0x00000005
        /*09c0*/ 	.word	0x00038850
        /*09c4*/ 	.short	0x010a
        /*09c6*/ 	.byte	0x3f
	.zero		1


	//   ....[30]....
        /*09c8*/ 	.word	0x00004100
        /*09cc*/ 	.word	0x00000005
        /*09d0*/ 	.word	0x00038850
        /*09d4*/ 	.short	0x010a
        /*09d6*/ 	.byte	0x3f
	.zero		1


	//   ....[31]....
        /*09d8*/ 	.word	0x000055a0
        /*09dc*/ 	.word	0x000000ff
        /*09e0*/ 	.word	0x00000000
        /*09e4*/ 	.short	0x0101
        /*09e6*/ 	.byte	0x05
	.zero		1


	//   ....[32]....
        /*09e8*/ 	.word	0x00006610
        /*09ec*/ 	.word	0x000000ff
        /*09f0*/ 	.word	0x00000000
        /*09f4*/ 	.short	0x0101
        /*09f6*/ 	.byte	0x05
	.zero		1


	//   ....[33]....
        /*09f8*/ 	.word	0x00006710
        /*09fc*/ 	.word	0x000000ff
        /*0a00*/ 	.word	0x00038830
        /*0a04*/ 	.short	0x010a
        /*0a06*/ 	.byte	0x05
	.zero		1


	//   ....[34]....
        /*0a08*/ 	.word	0x00006750
        /*0a0c*/ 	.word	0x000000ff
        /*0a10*/ 	.word	0x00038830
        /*0a14*/ 	.short	0x010a
        /*0a16*/ 	.byte	0x05
	.zero		1


	//   ....[35]....
        /*0a18*/ 	.word	0x00006930
        /*0a1c*/ 	.word	0x000000ff
        /*0a20*/ 	.word	0x00038850
        /*0a24*/ 	.short	0x010a
        /*0a26*/ 	.byte	0x05
	.zero		1


	//   ....[36]....
        /*0a28*/ 	.word	0x00006970
        /*0a2c*/ 	.word	0x000000ff
        /*0a30*/ 	.word	0x00038850
        /*0a34*/ 	.short	0x010a
        /*0a36*/ 	.byte	0x05
	.zero		1


	//   ....[37]....
        /*0a38*/ 	.word	0x00008480
        /*0a3c*/ 	.word	0x000000ff
        /*0a40*/ 	.word	0x00000000
        /*0a44*/ 	.short	0x0101
        /*0a46*/ 	.byte	0x0a
	.zero		1


	//   ....[38]....
        /*0a48*/ 	.word	0x00009420
        /*0a4c*/ 	.word	0x000000ff
        /*0a50*/ 	.word	0x00000000
        /*0a54*/ 	.short	0x0101
        /*0a56*/ 	.byte	0x05
	.zero		1


	//   ....[39]....
        /*0a58*/ 	.word	0x0000bd00
        /*0a5c*/ 	.word	0x000000ff
        /*0a60*/ 	.word	0x00000000
        /*0a64*/ 	.short	0x0101
        /*0a66*/ 	.byte	0x07
	.zero		1


	//   ....[40]....
        /*0a68*/ 	.word	0x0000c6f0
        /*0a6c*/ 	.word	0x000000ff
        /*0a70*/ 	.word	0x00000000
        /*0a74*/ 	.short	0x0101
        /*0a76*/ 	.byte	0x07
	.zero		1


	//   ....[41]....
        /*0a78*/ 	.word	0x000108e0
        /*0a7c*/ 	.word	0x00000016
        /*0a80*/ 	.word	0x00038840
        /*0a84*/ 	.short	0x010a
        /*0a86*/ 	.byte	0x3f
	.zero		1


	//   ....[42]....
        /*0a88*/ 	.word	0x00010da0
        /*0a8c*/ 	.word	0x00000016
        /*0a90*/ 	.word	0x00038830
        /*0a94*/ 	.short	0x0107
        /*0a96*/ 	.byte	0x3f
	.zero		1


	//   ....[43]....
        /*0a98*/ 	.word	0x00010e80
        /*0a9c*/ 	.word	0x00000016
        /*0aa0*/ 	.word	0x00038830
        /*0aa4*/ 	.short	0x0101
        /*0aa6*/ 	.byte	0x3f
	.zero		1


	//   ....[44]....
        /*0aa8*/ 	.word	0x00011750
        /*0aac*/ 	.word	0x00000011
        /*0ab0*/ 	.word	0x00038800
        /*0ab4*/ 	.short	0x0107
        /*0ab6*/ 	.byte	0x3f
	.zero		1


	//   ....[45]....
        /*0ab8*/ 	.word	0x000117e0
        /*0abc*/ 	.word	0x00000011
        /*0ac0*/ 	.word	0x00038800
        /*0ac4*/ 	.short	0x0101
        /*0ac6*/ 	.byte	0x3f
	.zero		1


	//   ....[46]....
        /*0ac8*/ 	.word	0x000124e0
        /*0acc*/ 	.word	0x00000011
        /*0ad0*/ 	.word	0x00038810
        /*0ad4*/ 	.short	0x0107
        /*0ad6*/ 	.byte	0x3f
	.zero		1


	//   ....[47]....
        /*0ad8*/ 	.word	0x000125e0
        /*0adc*/ 	.word	0x00000011
        /*0ae0*/ 	.word	0x00038810
        /*0ae4*/ 	.short	0x0101
        /*0ae6*/ 	.byte	0x3f
	.zero		1


	//   ....[48]....
        /*0ae8*/ 	.word	0x00012600
        /*0aec*/ 	.word	0x00000011
        /*0af0*/ 	.word	0x00038820
        /*0af4*/ 	.short	0x010a
        /*0af6*/ 	.byte	0x3f
	.zero		1


	//   ....[49]....
        /*0af8*/ 	.word	0x00012690
        /*0afc*/ 	.word	0x00000016
        /*0b00*/ 	.word	0x00038860
        /*0b04*/ 	.short	0x010a
        /*0b06*/ 	.byte	0x3f
	.zero		1


	//   ....[50]....
        /*0b08*/ 	.word	0x00012f90
        /*0b0c*/ 	.word	0x00000016
        /*0b10*/ 	.word	0x00038850
        /*0b14*/ 	.short	0x0107
        /*0b16*/ 	.byte	0x3f
	.zero		1


	//   ....[51]....
        /*0b18*/ 	.word	0x00013060
        /*0b1c*/ 	.word	0x00000016
        /*0b20*/ 	.word	0x00038850
        /*0b24*/ 	.short	0x0101
        /*0b26*/ 	.byte	0x3f
	.zero		1


	//   ....[52]....
        /*0b28*/ 	.word	0x00013400
        /*0b2c*/ 	.word	0x00000006
        /*0b30*/ 	.word	0x00038840
        /*0b34*/ 	.short	0x010a
        /*0b36*/ 	.byte	0x3f
	.zero		1


	//   ....[53]....
        /*0b38*/ 	.word	0x00013720
        /*0b3c*/ 	.word	0x00000006
        /*0b40*/ 	.word	0x00038830
        /*0b44*/ 	.short	0x0107
        /*0b46*/ 	.byte	0x3f
	.zero		1


	//   ....[54]....
        /*0b48*/ 	.word	0x000137e0
        /*0b4c*/ 	.word	0x00000006
        /*0b50*/ 	.word	0x00038830
        /*0b54*/ 	.short	0x0101
        /*0b56*/ 	.byte	0x3f
	.zero		1


	//   ....[55]....
        /*0b58*/ 	.word	0x00013810
        /*0b5c*/ 	.word	0x00000006
        /*0b60*/ 	.word	0x00038860
        /*0b64*/ 	.short	0x010a
        /*0b66*/ 	.byte	0x3f
	.zero		1


	//   ....[56]....
        /*0b68*/ 	.word	0x00013ec0
        /*0b6c*/ 	.word	0x00000006
        /*0b70*/ 	.word	0x00038850
        /*0b74*/ 	.short	0x0107
        /*0b76*/ 	.byte	0x3f
	.zero		1


	//   ....[57]....
        /*0b78*/ 	.word	0x00013f80
        /*0b7c*/ 	.word	0x00000006
        /*0b80*/ 	.word	0x00038850
        /*0b84*/ 	.short	0x0101
        /*0b86*/ 	.byte	0x3f
	.zero		1


	//   ....[58]....
        /*0b88*/ 	.word	0x00014e00
        /*0b8c*/ 	.word	0x00000005
        /*0b90*/ 	.word	0x00038820
        /*0b94*/ 	.short	0x010a
        /*0b96*/ 	.byte	0x3f
	.zero		1


	//   ....[59]....
        /*0b98*/ 	.word	0x00014f80
        /*0b9c*/ 	.word	0x00000003
        /*0ba0*/ 	.word	0x00038840
        /*0ba4*/ 	.short	0x010a
        /*0ba6*/ 	.byte	0x3f
	.zero		1


	//   ....[60]....
        /*0ba8*/ 	.word	0x00015020
        /*0bac*/ 	.word	0x00000005
        /*0bb0*/ 	.word	0x00038840
        /*0bb4*/ 	.short	0x010a
        /*0bb6*/ 	.byte	0x3f
	.zero		1


	//   ....[61]....
        /*0bb8*/ 	.word	0x00015060
        /*0bbc*/ 	.word	0x00000003
        /*0bc0*/ 	.word	0x00038860
        /*0bc4*/ 	.short	0x010a
        /*0bc6*/ 	.byte	0x3f
	.zero		1


	//   ....[62]....
        /*0bc8*/ 	.word	0x000150a0
        /*0bcc*/ 	.word	0x00000005
        /*0bd0*/ 	.word	0x00038860
        /*0bd4*/ 	.short	0x010a
        /*0bd6*/ 	.byte	0x3f
	.zero		1


	//   ....[63]....
        /*0bd8*/ 	.word	0x00015110
        /*0bdc*/ 	.word	0x00000000
        /*0be0*/ 	.word	0x00038800
        /*0be4*/ 	.short	0x010a
        /*0be6*/ 	.byte	0x3f
	.zero		1


	//   ....[64]....
        /*0be8*/ 	.word	0x00015160
        /*0bec*/ 	.word	0x00000005
        /*0bf0*/ 	.word	0x00038830
        /*0bf4*/ 	.short	0x010a
        /*0bf6*/ 	.byte	0x3f
	.zero		1


	//   ....[65]....
        /*0bf8*/ 	.word	0x000151c0
        /*0bfc*/ 	.word	0x00000006
        /*0c00*/ 	.word	0x00038810
        /*0c04*/ 	.short	0x010a
        /*0c06*/ 	.byte	0x3f
	.zero		1


	//   ....[66]....
        /*0c08*/ 	.word	0x00015210
        /*0c0c*/ 	.word	0x00000005
        /*0c10*/ 	.word	0x00038850
        /*0c14*/ 	.short	0x010a
        /*0c16*/ 	.byte	0x3f
	.zero		1


	//   ....[67]....
        /*0c18*/ 	.word	0x00015270
        /*0c1c*/ 	.word	0x00000007
        /*0c20*/ 	.word	0x00038830
        /*0c24*/ 	.short	0x010a
        /*0c26*/ 	.byte	0x3f
	.zero		1


	//   ....[68]....
        /*0c28*/ 	.word	0x000152d0
        /*0c2c*/ 	.word	0x00000007
        /*0c30*/ 	.word	0x00038850
        /*0c34*/ 	.short	0x010a
        /*0c36*/ 	.byte	0x3f
	.zero		1


	//   ....[69]....
        /*0c38*/ 	.word	0x000153f0
        /*0c3c*/ 	.word	0x00000016
        /*0c40*/ 	.word	0x00038840
        /*0c44*/ 	.short	0x010a
        /*0c46*/ 	.byte	0x3f
	.zero		1


	//   ....[70]....
        /*0c48*/ 	.word	0x000169e0
        /*0c4c*/ 	.word	0x00000011
        /*0c50*/ 	.word	0x00038820
        /*0c54*/ 	.short	0x010a
        /*0c56*/ 	.byte	0x3f
	.zero		1


	//   ....[71]....
        /*0c58*/ 	.word	0x00016a30
        /*0c5c*/ 	.word	0x00000016
        /*0c60*/ 	.word	0x00038860
        /*0c64*/ 	.short	0x010a
        /*0c66*/ 	.byte	0x3f
	.zero		1


	//   ....[72]....
        /*0c68*/ 	.word	0x00017320
        /*0c6c*/ 	.word	0x00000006
        /*0c70*/ 	.word	0x00038840
        /*0c74*/ 	.short	0x010a
        /*0c76*/ 	.byte	0x3f
	.zero		1


	//   ....[73]....
        /*0c78*/ 	.word	0x000177e0
        /*0c7c*/ 	.word	0x00000006
        /*0c80*/ 	.word	0x00038860
        /*0c84*/ 	.short	0x010a
        /*0c86*/ 	.byte	0x3f
	.zero		1


	//   ....[74]....
        /*0c88*/ 	.word	0x00018980
        /*0c8c*/ 	.word	0x00000005
        /*0c90*/ 	.word	0x00038820
        /*0c94*/ 	.short	0x010a
        /*0c96*/ 	.byte	0x3f
	.zero		1


	//   ....[75]....
        /*0c98*/ 	.word	0x00018b20
        /*0c9c*/ 	.word	0x00000003
        /*0ca0*/ 	.word	0x00038840
        /*0ca4*/ 	.short	0x010a
        /*0ca6*/ 	.byte	0x3f
	.zero		1


	//   ....[76]....
        /*0ca8*/ 	.word	0x00018b70
        /*0cac*/ 	.word	0x00000005
        /*0cb0*/ 	.word	0x00038840
        /*0cb4*/ 	.short	0x010a
        /*0cb6*/ 	.byte	0x3f
	.zero		1


	//   ....[77]....
        /*0cb8*/ 	.word	0x00018bc0
        /*0cbc*/ 	.word	0x00000003
        /*0cc0*/ 	.word	0x00038860
        /*0cc4*/ 	.short	0x010a
        /*0cc6*/ 	.byte	0x3f
	.zero		1


	//----- nvinfo : EIATTR_NUM_MBARRIERS
	.align		4
.L_712:
        /*0cc8*/ 	.byte	0x03, 0x38
        /*0cca*/ 	.short	0x0017


	//----- nvinfo : EIATTR_EXIT_INSTR_OFFSETS
	.align		4
        /*0ccc*/ 	.byte	0x04, 0x1c
        /*0cce*/ 	.short	(.L_714 - .L_713)


	//   ....[0]....
.L_713:
        /*0cd0*/ 	.word	0x00000990


	//   ....[1]....
        /*0cd4*/ 	.word	0x0000e800


	//   ....[2]....
        /*0cd8*/ 	.word	0x000150f0


	//----- nvinfo : EIATTR_MAX_THREADS
	.align		4
.L_714:
        /*0cdc*/ 	.byte	0x04, 0x05
        /*0cde*/ 	.short	(.L_716 - .L_715)
.L_715:
        /*0ce0*/ 	.word	0x00000180
        /*0ce4*/ 	.word	0x00000001
        /*0ce8*/ 	.word	0x00000001


	//----- nvinfo : EIATTR_CRS_STACK_SIZE
	.align		4
.L_716:
        /*0cec*/ 	.byte	0x04, 0x1e
        /*0cee*/ 	.short	(.L_718 - .L_717)
.L_717:
        /*0cf0*/ 	.word	0x00000000


	//----- nvinfo : EIATTR_CBANK_PARAM_SIZE
	.align		4
.L_718:
        /*0cf4*/ 	.byte	0x03, 0x19
        /*0cf6*/ 	.short	0x0bf0


	//----- nvinfo : EIATTR_PARAM_CBANK
	.align		4
        /*0cf8*/ 	.byte	0x04, 0x0a
        /*0cfa*/ 	.short	(.L_720 - .L_719)
	.align		4
.L_719:
        /*0cfc*/ 	.word	index@(.nv.constant0._ZN7cutlass13device_kernelIN5flash11enable_sm90INS1_16FlashAttnFwdSm90INS1_25CollectiveMainloopFwdSm90ILi2EN4cute5tupleIJNS5_1CILi1EEES8_S8_EEENS6_IJNS7_ILi64EEESA_SA_EEELi512ENS_6half_tEfNS_4arch4Sm90ELb0ELb0ELb1ELb1ELb1ELb0ELb1ELb0ELb0ELb1ELb1ELb0EEENS1_21CollectiveEpilogueFwdINS6_IJSA_NS7_ILi512EEESA_EEES9_SC_SE_Li256ELb1ELb1ELb1ELb0EEENS1_36VarlenDynamicPersistentTileSchedulerILi64ELi64ELi256ELi128ELb1ELb1ELb1ELb0ELb1ELb1EEEEEEEEEvNT_6ParamsE)
        /*0d00*/ 	.short	0x0210
        /*0d02*/ 	.short	0x0bf0


	//----- nvinfo : EIATTR_SW_WAR
	.align		4
.L_720:
        /*0d04*/ 	.byte	0x04, 0x36
        /*0d06*/ 	.short	(.L_722 - .L_721)
.L_721:
        /*0d08*/ 	.word	0x00000008
.L_722:


//--------------------- .nv.info._ZN7cutlass13device_kernelIN5flash11enable_sm90INS1_16FlashAttnFwdSm90INS1_25CollectiveMainloopFwdSm90ILi2EN4cute5tupleIJNS5_1CILi1EEES8_S8_EEENS6_IJNS7_ILi64EEESA_SA_EEELi512ENS_6half_tEfNS_4arch4Sm90ELb0ELb0ELb1ELb1ELb1ELb1ELb1ELb0ELb0ELb1ELb1ELb0EEENS1_21CollectiveEpilogueFwdINS6_IJSA_NS7_ILi512EEESA_EEES9_SC_SE_Li256ELb1ELb1ELb1ELb0EEENS1_36VarlenDynamicPersistentTileSchedulerILi64ELi64ELi256ELi128ELb1ELb1ELb1ELb0ELb1ELb1EEEEEEEEEvNT_6ParamsE --------------------------
	.section	.nv.info._ZN7cutlass13device_kernelIN5flash11enable_sm90INS1_16FlashAttnFwdSm90INS1_25CollectiveMainloopFwdSm90ILi2EN4cute5tupleIJNS5_1CILi1EEES8_S8_EEENS6_IJNS7_ILi64EEESA_SA_EEELi512ENS_6half_tEfNS_4arch4Sm90ELb0ELb0ELb1ELb1ELb1ELb1ELb1ELb0ELb0ELb1ELb1ELb0EEENS1_21CollectiveEpilogueFwdINS6_IJSA_NS7_ILi512EEESA_EEES9_SC_SE_Li256ELb1ELb1ELb1ELb0EEENS1_36VarlenDynamicPersistentTileSchedulerILi64ELi64ELi256ELi128ELb1ELb1ELb1ELb0ELb1ELb1EEEEEEEEEvNT_6ParamsE,"",@"SHT_CUDA_INFO"
	.sectionflags	@""
	.align	4


	//----- nvinfo : EIATTR_CUDA_API_VERSION
	.align		4
        /*0000*/ 	.byte	0x04, 0x37
        /*0002*/ 	.short	(.L_724 - .L_723)
.L_723:
        /*0004*/ 	.word	0x00000082


	//----- nvinfo : EIATTR_KPARAM_INFO
	.align		4
.L_724:
        /*0008*/ 	.byte	0x04, 0x17
        /*000a*/ 	.short	(.L_726 - .L_725)
.L_725:
        /*000c*/ 	.word	0x00000000
        /*0010*/ 	.short	0x0000
        /*0012*/ 	.short	0x0070
        /*0014*/ 	.byte	0x00, 0xf0, 0x01, 0x2e


	//----- nvinfo : EIATTR_SPARSE_MMA_MASK
	.align		4
.L_726:
        /*0018*/ 	.byte	0x03, 0x50
        /*001a*/ 	.short	0x0000


	//----- nvinfo : EIATTR_MAXREG_COUNT
	.align		4
        /*001c*/ 	.byte	0x03, 0x1b
        /*001e*/ 	.short	0x00a8


	//----- nvinfo : EIATTR_NUM_BARRIERS
	.align		4
        /*0020*/ 	.byte	0x02, 0x4c
        /*0022*/ 	.byte	0x10
	.zero		1


	//----- nvinfo : EIATTR_EXTERNS
	.align		4
        /*0024*/ 	.byte	0x04, 0x0f
        /*0026*/ 	.short	(.L_728 - .L_727)


	//   ....[0]....
	.align		4
.L_727:
        /*0028*/ 	.word	index@(__assertfail)


	//----- nvinfo : EIATTR_ANNOTATIONS
	.align		4
.L_728:
        /*002c*/ 	.byte	0x04, 0x55
        /*002e*/ 	.short	(.L_730 - .L_729)


	//   ....[0]....
.L_729:
        /* <DEDUP_REMOVED lines=66> */


	//----- nvinfo : EIATTR_MERCURY_ISA_VERSION
	.align		4
.L_730:
        /*0438*/ 	.byte	0x03, 0x5f
        /*043a*/ 	.short	0x0101


	//----- nvinfo : EIATTR_UNUSED_LOAD_BYTE_OFFSET
	.align		4
        /*043c*/ 	.byte	0x04, 0x44
        /*043e*/ 	.short	(.L_732 - .L_731)


	//   ....[0]....
.L_731:
        /*0440*/ 	.word	0x00000a50
        /*0444*/ 	.word	0x0000fff0


	//   ....[1]....
        /*0448*/ 	.word	0x000112f0
        /*044c*/ 	.word	0x0000fff0


	//----- nvinfo : EIATTR_INT_WARP_WIDE_INSTR_OFFSETS
	.align		4
.L_732:
        /*0450*/ 	.byte	0x04, 0x31
        /*0452*/ 	.short	(.L_734 - .L_733)


	//   ....[0]....
.L_733:
        /*0454*/ 	.word	0x00000130


	//   ....[1]....
        /*0458*/ 	.word	0x00000170


	//   ....[2]....
        /*045c*/ 	.word	0x000001e0


	//   ....[3]....
        /*0460*/ 	.word	0x000001f0


	//   ....[4]....
        /*0464*/ 	.word	0x00019540


	//   ....[5]....
        /*0468*/ 	.word	0x000195d0


	//   ....[6]....
        /*046c*/ 	.word	0x0001da40


	//   ....[7]....
        /*0470*/ 	.word	0x0001dad0


	//----- nvinfo : EIATTR_COOP_GROUP_MASK_REGIDS
	.align		4
.L_734:
        /*0474*/ 	.byte	0x04, 0x29
        /*0476*/ 	.short	(.L_736 - .L_735)


	//   ....[0]....
.L_735:
        /*0478*/ 	.word	0xffffffff


	//   ....[1]....
        /*047c*/ 	.word	0xffffffff


	//   ....[2]....
        /*0480*/ 	.word	0xffffffff


	//   ....[3]....
        /*0484*/ 	.word	0xffffffff


	//   ....[4]....
        /*0488*/ 	.word	0xffffffff


	//   ....[5]....
        /*048c*/ 	.word	0xffffffff


	//   ....[6]....
        /*0490*/ 	.word	0xffffffff


	//   ....[7]....
        /*0494*/ 	.word	0xffffffff


	//   ....[8]....
        /*0498*/ 	.word	0xffffffff


	//   ....[9]....
        /*049c*/ 	.word	0xffffffff


	//   ....[10]....
        /*04a0*/ 	.word	0xffffffff


	//   ....[11]....
        /*04a4*/ 	.word	0xffffffff


	//   ....[12]....
        /*04a8*/ 	.word	0xffffffff


	//   ....[13]....
        /*04ac*/ 	.word	0xffffffff


	//   ....[14]....
        /*04b0*/ 	.word	0xffffffff


	//   ....[15]....
        /*04b4*/ 	.word	0xffffffff


	//   ....[16]....
        /*04b8*/ 	.word	0xffffffff


	//   ....[17]....
        /*04bc*/ 	.word	0xffffffff


	//   ....[18]....
        /*04c0*/ 	.word	0xffffffff


	//   ....[19]....
        /*04c4*/ 	.word	0xffffffff


	//   ....[20]....
        /*04c8*/ 	.word	0xffffffff


	//   ....[21]....
        /*04cc*/ 	.word	0xffffffff


	//   ....[22]....
        /*04d0*/ 	.word	0xffffffff


	//   ....[23]....
        /*04d4*/ 	.word	0xffffffff


	//   ....[24]....
        /*04d8*/ 	.word	0xffffffff


	//   ....[25]....
        /*04dc*/ 	.word	0xffffffff


	//   ....[26]....
        /*04e0*/ 	.word	0xffffffff


	//   ....[27]....
        /*04e4*/ 	.word	0xffffffff


	//   ....[28]....
        /*04e8*/ 	.word	0xffffffff


	//   ....[29]....
        /*04ec*/ 	.word	0xffffffff


	//   ....[30]....
        /*04f0*/ 	.word	0xffffffff


	//   ....[31]....
        /*04f4*/ 	.word	0xffffffff


	//   ....[32]....
        /*04f8*/ 	.word	0xffffffff


	//   ....[33]....
        /*04fc*/ 	.word	0xffffffff


	//   ....[34]....
        /*0500*/ 	.word	0xffffffff


	//   ....[35]....
        /*0504*/ 	.word	0xffffffff


	//   ....[36]....
        /*0508*/ 	.word	0xffffffff


	//   ....[37]....
        /*050c*/ 	.word	0xffffffff


	//   ....[38]....
        /*0510*/ 	.word	0xffffffff


	//   ....[39]....
        /*0514*/ 	.word	0xffffffff


	//   ....[40]....
        /*0518*/ 	.word	0xffffffff


	//   ....[41]....
        /*051c*/ 	.word	0xffffffff


	//   ....[42]....
        /*0520*/ 	.word	0xffffffff


	//   ....[43]....
        /*0524*/ 	.word	0xffffffff


	//   ....[44]....
        /*0528*/ 	.word	0xffffffff


	//   ....[45]....
        /*052c*/ 	.word	0xffffffff


	//   ....[46]....
        /*0530*/ 	.word	0xffffffff


	//   ....[47]....
        /*0534*/ 	.word	0xffffffff


	//   ....[48]....
        /*0538*/ 	.word	0xffffffff


	//   ....[49]....
        /*053c*/ 	.word	0xffffffff


	//   ....[50]....
        /*0540*/ 	.word	0xffffffff


	//   ....[51]....
        /*0544*/ 	.word	0xffffffff


	//   ....[52]....
        /*0548*/ 	.word	0xffffffff


	//   ....[53]....
        /*054c*/ 	.word	0xffffffff


	//   ....[54]....
        /*0550*/ 	.word	0xffffffff


	//   ....[55]....
        /*0554*/ 	.word	0xffffffff


	//   ....[56]....
        /*0558*/ 	.word	0xffffffff


	//   ....[57]....
        /*055c*/ 	.word	0xffffffff


	//   ....[58]....
        /*0560*/ 	.word	0xffffffff


	//   ....[59]....
        /*0564*/ 	.word	0xffffffff


	//   ....[60]....
        /*0568*/ 	.word	0xffffffff


	//   ....[61]....
        /*056c*/ 	.word	0xffffffff


	//   ....[62]....
        /*0570*/ 	.word	0xffffffff


	//   ....[63]....
        /*0574*/ 	.word	0xffffffff


	//   ....[64]....
        /*0578*/ 	.word	0xffffffff


	//   ....[65]....
        /*057c*/ 	.word	0xffffffff


	//   ....[66]....
        /*0580*/ 	.word	0xffffffff


	//   ....[67]....
        /*0584*/ 	.word	0xffffffff


	//   ....[68]....
        /*0588*/ 	.word	0xffffffff


	//   ....[69]....
        /*058c*/ 	.word	0xffffffff


	//   ....[70]....
        /*0590*/ 	.word	0xffffffff


	//   ....[71]....
        /*0594*/ 	.word	0xffffffff


	//   ....[72]....
        /*0598*/ 	.word	0xffffffff


	//   ....[73]....
        /*059c*/ 	.word	0xffffffff


	//   ....[74]....
        /*05a0*/ 	.word	0xffffffff


	//   ....[75]....
        /*05a4*/ 	.word	0xffffffff


	//   ....[76]....
        /*05a8*/ 	.word	0xffffffff


	//   ....[77]....
        /*05ac*/ 	.word	0xffffffff


	//   ....[78]....
        /*05b0*/ 	.word	0xffffffff


	//   ....[79]....
        /*05b4*/ 	.word	0xffffffff


	//   ....[80]....
        /*05b8*/ 	.word	0xffffffff


	//   ....[81]....
        /*05bc*/ 	.word	0xffffffff


	//   ....[82]....
        /*05c0*/ 	.word	0xffffffff


	//   ....[83]....
        /*05c4*/ 	.word	0xffffffff


	//   ....[84]....
        /*05c8*/ 	.word	0xffffffff


	//   ....[85]....
        /*05cc*/ 	.word	0xffffffff


	//   ....[86]....
        /*05d0*/ 	.word	0xffffffff


	//   ....[87]....
        /*05d4*/ 	.word	0xffffffff


	//   ....[88]....
        /*05d8*/ 	.word	0xffffffff


	//   ....[89]....
        /*05dc*/ 	.word	0xffffffff


	//   ....[90]....
        /*05e0*/ 	.word	0xffffffff


	//   ....[91]....
        /*05e4*/ 	.word	0xffffffff


	//   ....[92]....
        /*05e8*/ 	.word	0xffffffff


	//   ....[93]....
        /*05ec*/ 	.word	0xffffffff


	//   ....[94]....
        /*05f0*/ 	.word	0xffffffff


	//   ....[95]....
        /*05f4*/ 	.word	0xffffffff


	//   ....[96]....
        /*05f8*/ 	.word	0xffffffff


	//   ....[97]....
        /*05fc*/ 	.word	0xffffffff


	//   ....[98]....
        /*0600*/ 	.word	0xffffffff


	//   ....[99]....
        /*0604*/ 	.word	0xffffffff


	//   ....[100]....
        /*0608*/ 	.word	0xffffffff


	//   ....[101]....
        /*060c*/ 	.word	0xffffffff


	//   ....[102]....
        /*0610*/ 	.word	0xffffffff


	//   ....[103]....
        /*0614*/ 	.word	0xffffffff


	//   ....[104]....
        /*0618*/ 	.word	0xffffffff


	//   ....[105]....
        /*061c*/ 	.word	0xffffffff


	//   ....[106]....
        /*0620*/ 	.word	0xffffffff


	//   ....[107]....
        /*0624*/ 	.word	0xffffffff


	//   ....[108]....
        /*0628*/ 	.word	0xffffffff


	//   ....[109]....
        /*062c*/ 	.word	0xffffffff


	//   ....[110]....
        /*0630*/ 	.word	0xffffffff


	//   ....[111]....
        /*0634*/ 	.word	0xffffffff


	//   ....[112]....
        /*0638*/ 	.word	0xffffffff


	//   ....[113]....
        /*063c*/ 	.word	0xffffffff


	//   ....[114]....
        /*0640*/ 	.word	0xffffffff


	//   ....[115]....
        /*0644*/ 	.word	0xffffffff


	//   ....[116]....
        /*0648*/ 	.word	0xffffffff


	//   ....[117]....
        /*064c*/ 	.word	0xffffffff


	//   ....[118]....
        /*0650*/ 	.word	0xffffffff


	//   ....[119]....
        /*0654*/ 	.word	0xffffffff


	//   ....[120]....
        /*0658*/ 	.word	0xffffffff


	//   ....[121]....
        /*065c*/ 	.word	0xffffffff


	//   ....[122]....
        /*0660*/ 	.word	0xffffffff


	//   ....[123]....
        /*0664*/ 	.word	0xffffffff


	//   ....[124]....
        /*0668*/ 	.word	0xffffffff


	//   ....[125]....
        /*066c*/ 	.word	0xffffffff


	//   ....[126]....
        /*0670*/ 	.word	0xffffffff


	//   ....[127]....
        /*0674*/ 	.word	0xffffffff


	//   ....[128]....
        /*0678*/ 	.word	0xffffffff


	//   ....[129]....
        /*067c*/ 	.word	0xffffffff


	//   ....[130]....
        /*0680*/ 	.word	0xffffffff


	//   ....[131]....
        /*0684*/ 	.word	0xffffffff


	//   ....[132]....
        /*0688*/ 	.word	0xffffffff


	//   ....[133]....
        /*068c*/ 	.word	0xffffffff


	//   ....[134]....
        /*0690*/ 	.word	0xffffffff


	//   ....[135]....
        /*0694*/ 	.word	0xffffffff


	//   ....[136]....
        /*0698*/ 	.word	0xffffffff


	//   ....[137]....
        /*069c*/ 	.word	0xffffffff


	//   ....[138]....
        /*06a0*/ 	.word	0xffffffff


	//   ....[139]....
        /*06a4*/ 	.word	0xffffffff


	//   ....[140]....
        /*06a8*/ 	.word	0xffffffff


	//   ....[141]....
        /*06ac*/ 	.word	0xffffffff


	//   ....[142]....
        /*06b0*/ 	.word	0xffffffff


	//   ....[143]....
        /*06b4*/ 	.word	0x0500000f


	//   ....[144]....
        /*06b8*/ 	.word	0x0500000f


	//   ....[145]....
        /*06bc*/ 	.word	0x0500000f


	//   ....[146]....
        /*06c0*/ 	.word	0x0500000f


	//   ....[147]....
        /*06c4*/ 	.word	0x0500000f


	//   ....[148]....
        /*06c8*/ 	.word	0x0500000f


	//   ....[149]....
        /*06cc*/ 	.word	0x0500000f


	//   ....[150]....
        /*06d0*/ 	.word	0x0500000f


	//   ....[151]....
        /*06d4*/ 	.word	0x0500000f


	//   ....[152]....
        /*06d8*/ 	.word	0x0500000f


	//   ....[153]....
        /*06dc*/ 	.word	0x0500000f


	//   ....[154]....
        /*06e0*/ 	.word	0x0500000f


	//   ....[155]....
        /*06e4*/ 	.word	0x0500000f


	//   ....[156]....
        /*06e8*/ 	.word	0x0500000f


	//   ....[157]....
        /*06ec*/ 	.word	0x0500000f


	//   ....[158]....
        /*06f0*/ 	.word	0x0500000f


	//   ....[159]....
        /*06f4*/ 	.word	0x0500000f


	//   ....[160]....
        /*06f8*/ 	.word	0x0500000f


	//   ....[161]....
        /*06fc*/ 	.word	0x0500000f


	//   ....[162]....
        /*0700*/ 	.word	0x0500000f


	//   ....[163]....
        /*0704*/ 	.word	0x0500000f


	//   ....[164]....
        /*0708*/ 	.word	0x0500000f


	//   ....[165]....
        /*070c*/ 	.word	0x0500000f


	//   ....[166]....
        /*0710*/ 	.word	0x0500000f


	//   ....[167]....
        /*0714*/ 	.word	0x0500000f


	//   ....[168]....
        /*0718*/ 	.word	0x0500000f


	//   ....[169]....
        /*071c*/ 	.word	0x0500000f


	//   ....[170]....
        /*0720*/ 	.word	0x0500000f


	//   ....[171]....
        /*0724*/ 	.word	0x0500000f


	//   ....[172]....
        /*0728*/ 	.word	0x0500000f


	//   ....[173]....
        /*072c*/ 	.word	0x0500000f


	//   ....[174]....
        /*0730*/ 	.word	0x0500000f


	//   ....[175]....
        /*0734*/ 	.word	0x0500000f


	//   ....[176]....
        /*0738*/ 	.word	0x0500000f


	//   ....[177]....
        /*073c*/ 	.word	0x0500000f


	//   ....[178]....
        /*0740*/ 	.word	0x0500000f


	//   ....[179]....
        /*0744*/ 	.word	0x0500000f


	//   ....[180]....
        /*0748*/ 	.word	0x0500000f


	//   ....[181]....
        /*074c*/ 	.word	0x0500000f


	//   ....[182]....
        /*0750*/ 	.word	0x0500000f


	//   ....[183]....
        /*0754*/ 	.word	0x0500000f


	//   ....[184]....
        /*0758*/ 	.word	0x0500000f


	//   ....[185]....
        /*075c*/ 	.word	0x0500000f


	//   ....[186]....
        /*0760*/ 	.word	0x0500000f


	//   ....[187]....
        /*0764*/ 	.word	0x0500000f


	//   ....[188]....
        /*0768*/ 	.word	0x0500000f


	//   ....[189]....
        /*076c*/ 	.word	0x0500000f


	//   ....[190]....
        /*0770*/ 	.word	0x0500000f


	//   ....[191]....
        /*0774*/ 	.word	0x0500000f


	//   ....[192]....
        /*0778*/ 	.word	0x0500000f


	//   ....[193]....
        /*077c*/ 	.word	0x0500000f


	//   ....[194]....
        /*0780*/ 	.word	0x0500000f


	//   ....[195]....
        /*0784*/ 	.word	0x0500000f


	//   ....[196]....
        /*0788*/ 	.word	0x0500000f


	//   ....[197]....
        /*078c*/ 	.word	0x0500000f


	//   ....[198]....
        /*0790*/ 	.word	0x0500000f


	//   ....[199]....
        /*0794*/ 	.word	0x0500000f


	//   ....[200]....
        /*0798*/ 	.word	0x0500000f


	//   ....[201]....
        /*079c*/ 	.word	0x0500000f


	//   ....[202]....
        /*07a0*/ 	.word	0x0500000f


	//   ....[203]....
        /*07a4*/ 	.word	0x0500000f


	//   ....[204]....
        /*07a8*/ 	.word	0x0500000f


	//   ....[205]....
        /*07ac*/ 	.word	0x0500000f


	//   ....[206]....
        /*07b0*/ 	.word	0x0500000f


	//   ....[207]....
        /*07b4*/ 	.word	0x0500000f


	//   ....[208]....
        /*07b8*/ 	.word	0x0500000f


	//   ....[209]....
        /*07bc*/ 	.word	0x0500000f


	//   ....[210]....
        /*07c0*/ 	.word	0x0500000f


	//   ....[211]....
        /*07c4*/ 	.word	0x0500000f


	//   ....[212]....
        /*07c8*/ 	.word	0x0500000f


	//   ....[213]....
        /*07cc*/ 	.word	0x0500000f


	//   ....[214]....
        /*07d0*/ 	.word	0x0500000f


	//   ....[215]....
        /*07d4*/ 	.word	0x0500000f


	//   ....[216]....
        /*07d8*/ 	.word	0x0500000f


	//   ....[217]....
        /*07dc*/ 	.word	0x0500000f


	//   ....[218]....
        /*07e0*/ 	.word	0x0500000f


	//   ....[219]....
        /*07e4*/ 	.word	0x0500000f


	//   ....[220]....
        /*07e8*/ 	.word	0x0500000f


	//   ....[221]....
        /*07ec*/ 	.word	0x0500000f


	//   ....[222]....
        /*07f0*/ 	.word	0x0500000f


	//   ....[223]....
        /*07f4*/ 	.word	0x0500000f


	//   ....[224]....
        /*07f8*/ 	.word	0x0500000f


	//   ....[225]....
        /*07fc*/ 	.word	0x0500000f


	//----- nvinfo : EIATTR_COOP_GROUP_INSTR_OFFSETS
	.align		4
.L_736:
        /*0800*/ 	.byte	0x04, 0x28
        /*0802*/ 	.short	(.L_738 - .L_737)


	//   ....[0]....
.L_737:
        /*0804*/ 	.word	0x00000070


	//   ....[1]....
        /*0808*/ 	.word	0x00000140


	//   ....[2]....
        /*080c*/ 	.word	0x00000190


	//   ....[3]....
        /*0810*/ 	.word	0x000003a0


	//   ....[4]....
        /*0814*/ 	.word	0x00000500


	//   ....[5]....
        /*0818*/ 	.word	0x00000620


	//   ....[6]....
        /*081c*/ 	.word	0x00000780


	//   ....[7]....
        /*0820*/ 	.word	0x00003190


	//   ....[8]....
        /*0824*/ 	.word	0x000031a0


	//   ....[9]....
        /*0828*/ 	.word	0x00003c00


	//   ....[10]....
        /*082c*/ 	.word	0x00003c10


	//   ....[11]....
        /*0830*/ 	.word	0x00004600


	//   ....[12]....
        /*0834*/ 	.word	0x00004610


	//   ....[13]....
        /*0838*/ 	.word	0x000049d0


	//   ....[14]....
        /*083c*/ 	.word	0x000049e0


	//   ....[15]....
        /*0840*/ 	.word	0x00005970


	//   ....[16]....
        /*0844*/ 	.word	0x00007840


	//   ....[17]....
        /*0848*/ 	.word	0x00007e00


	//   ....[18]....
        /*084c*/ 	.word	0x00007e10


	//   ....[19]....
        /*0850*/ 	.word	0x00007e20


	//   ....[20]....
        /*0854*/ 	.word	0x00007e30


	//   ....[21]....
        /*0858*/ 	.word	0x00008e20


	//   ....[22]....
        /*085c*/ 	.word	0x00008e30


	//   ....[23]....
        /*0860*/ 	.word	0x00008e40


	//   ....[24]....
        /*0864*/ 	.word	0x00008e50


	//   ....[25]....
        /*0868*/ 	.word	0x0000a510


	//   ....[26]....
        /*086c*/ 	.word	0x0000c410


	//   ....[27]....
        /*0870*/ 	.word	0x0000c4e0


	//   ....[28]....
        /*0874*/ 	.word	0x0000c6b0


	//   ....[29]....
        /*0878*/ 	.word	0x0000c730


	//   ....[30]....
        /*087c*/ 	.word	0x0000cfe0


	//   ....[31]....
        /*0880*/ 	.word	0x0000e080


	//   ....[32]....
        /*0884*/ 	.word	0x0000f1e0


	//   ....[33]....
        /*0888*/ 	.word	0x0000f230


	//   ....[34]....
        /*088c*/ 	.word	0x0000fa70


	//   ....[35]....
        /*0890*/ 	.word	0x0000fb40


	//   ....[36]....
        /*0894*/ 	.word	0x00010730


	//   ....[37]....
        /*0898*/ 	.word	0x00010820


	//   ....[38]....
        /*089c*/ 	.word	0x00010840


	//   ....[39]....
        /*08a0*/ 	.word	0x000109b0


	//   ....[40]....
        /*08a4*/ 	.word	0x00010b80


	//   ....[41]....
        /*08a8*/ 	.word	0x00012030


	//   ....[42]....
        /*08ac*/ 	.word	0x000123e0


	//   ....[43]....
        /*08b0*/ 	.word	0x00012410


	//   ....[44]....
        /*08b4*/ 	.word	0x00012420


	//   ....[45]....
        /*08b8*/ 	.word	0x00012430


	//   ....[46]....
        /*08bc*/ 	.word	0x00013150


	//   ....[47]....
        /*08c0*/ 	.word	0x00013170


	//   ....[48]....
        /*08c4*/ 	.word	0x00013420


	//   ....[49]....
        /*08c8*/ 	.word	0x00013440


	//   ....[50]....
        /*08cc*/ 	.word	0x00013dc0


	//   ....[51]....
        /*08d0*/ 	.word	0x00013e00


	//   ....[52]....
        /*08d4*/ 	.word	0x000147f0


	//   ....[53]....
        /*08d8*/ 	.word	0x00014810


	//   ....[54]....
        /*08dc*/ 	.word	0x00015db0


	//   ....[55]....
        /*08e0*/ 	.word	0x00015dd0


	//   ....[56]....
        /*08e4*/ 	.word	0x00016000


	//   ....[57]....
        /*08e8*/ 	.word	0x00016020


	//   ....[58]....
        /*08ec*/ 	.word	0x000162d0


	//   ....[59]....
        /*08f0*/ 	.word	0x000164c0


	//   ....[60]....
        /*08f4*/ 	.word	0x000164f0


	//   ....[61]....
        /*08f8*/ 	.word	0x00016520


	//   ....[62]....
        /*08fc*/ 	.word	0x00016550


	//   ....[63]....
        /*0900*/ 	.word	0x00016580


	//   ....[64]....
        /*0904*/ 	.word	0x000165b0


	//   ....[65]....
        /*0908*/ 	.word	0x00016740


	//   ....[66]....
        /*090c*/ 	.word	0x00016770


	//   ....[67]....
        /*0910*/ 	.word	0x000167a0


	//   ....[68]....
        /*0914*/ 	.word	0x000167d0


	//   ....[69]....
        /*0918*/ 	.word	0x00016800


	//   ....[70]....
        /*091c*/ 	.word	0x00016830


	//   ....[71]....
        /*0920*/ 	.word	0x000168c0


	//   ....[72]....
        /*0924*/ 	.word	0x000168f0


	//   ....[73]....
        /*0928*/ 	.word	0x00016900


	//   ....[74]....
        /*092c*/ 	.word	0x00016990


	//   ....[75]....
        /*0930*/ 	.word	0x00017940


	//   ....[76]....
        /*0934*/ 	.word	0x0001a370


	//   ....[77]....
        /*0938*/ 	.word	0x0001a390


	//   ....[78]....
        /*093c*/ 	.word	0x0001a420


	//   ....[79]....
        /*0940*/ 	.word	0x0001a440


	//   ....[80]....
        /*0944*/ 	.word	0x0001a4c0


	//   ....[81]....
        /*0948*/ 	.word	0x0001a4e0


	//   ....[82]....
        /*094c*/ 	.word	0x0001a4f0


	//   ....[83]....
        /*0950*/ 	.word	0x0001a500


	//   ....[84]....
        /*0954*/ 	.word	0x0001acb0


	//   ....[85]....
        /*0958*/ 	.word	0x0001ace0


	//   ....[86]....
        /*095c*/ 	.word	0x0001ad90


	//   ....[87]....
        /*0960*/ 	.word	0x0001ada0


	//   ....[88]....
        /*0964*/ 	.word	0x0001adb0


	//   ....[89]....
        /*0968*/ 	.word	0x0001ae30


	//   ....[90]....
        /*096c*/ 	.word	0x0001ae40


	//   ....[91]....
        /*0970*/ 	.word	0x0001aeb0


	//   ....[92]....
        /*0974*/ 	.word	0x0001b7a0


	//   ....[93]....
        /*0978*/ 	.word	0x0001b810


	//   ....[94]....
        /*097c*/ 	.word	0x0001b8b0


	//   ....[95]....
        /*0980*/ 	.word	0x0001ba00


	//   ....[96]....
        /*0984*/ 	.word	0x0001ba60


	//   ....[97]....
        /*0988*/ 	.word	0x0001ba80


	//   ....[98]....
        /*098c*/ 	.word	0x0001ba90


	//   ....[99]....
        /*0990*/ 	.word	0x0001bab0


	//   ....[100]....
        /*0994*/ 	.word	0x0001c260


	//   ....[101]....
        /*0998*/ 	.word	0x0001c290


	//   ....[102]....
        /*099c*/ 	.word	0x0001c480


	//   ....[103]....
        /*09a0*/ 	.word	0x0001c4c0


	//   ....[104]....
        /*09a4*/ 	.word	0x0001c4d0


	//   ....[105]....
        /*09a8*/ 	.word	0x0001c4e0


	//   ....[106]....
        /*09ac*/ 	.word	0x0001c630


	//   ....[107]....
        /*09b0*/ 	.word	0x0001c780


	//   ....[108]....
        /*09b4*/ 	.word	0x0001cf70


	//   ....[109]....
        /*09b8*/ 	.word	0x0001cf90


	//   ....[110]....
        /*09bc*/ 	.word	0x0001cfe0


	//   ....[111]....
        /*09c0*/ 	.word	0x0001cff0


	//   ....[112]....
        /*09c4*/ 	.word	0x0001d030


	//   ....[113]....
        /*09c8*/ 	.word	0x0001d040


	//   ....[114]....
        /*09cc*/ 	.word	0x0001d050


	//   ....[115]....
        /*09d0*/ 	.word	0x0001d090


	//   ....[116]....
        /*09d4*/ 	.word	0x0001d390


	//   ....[117]....
        /*09d8*/ 	.word	0x0001d3d0


	//   ....[118]....
        /*09dc*/ 	.word	0x0001d3f0


	//   ....[119]....
        /*09e0*/ 	.word	0x0001d410


	//   ....[120]....
        /*09e4*/ 	.word	0x0001d440


	//   ....[121]....
        /*09e8*/ 	.word	0x0001d460


	//   ....[122]....
        /*09ec*/ 	.word	0x0001d560


	//   ....[123]....
        /*09f0*/ 	.word	0x0001d6b0


	//   ....[124]....
        /*09f4*/ 	.word	0x0001dcf0


	//   ....[125]....
        /*09f8*/ 	.word	0x0001dd20


	//   ....[126]....
        /*09fc*/ 	.word	0x0001dd80


	//   ....[127]....
        /*0a00*/ 	.word	0x0001ddb0


	//   ....[128]....
        /*0a04*/ 	.word	0x0001dde0


	//   ....[129]....
        /*0a08*/ 	.word	0x0001de10


	//   ....[130]....
        /*0a0c*/ 	.word	0x0001de40


	//   ....[131]....
        /*0a10*/ 	.word	0x0001de70


	//   ....[132]....
        /*0a14*/ 	.word	0x0001e010


	//   ....[133]....
        /*0a18*/ 	.word	0x0001e040


	//   ....[134]....
        /*0a1c*/ 	.word	0x0001e070


	//   ....[135]....
        /*0a20*/ 	.word	0x0001e0a0


	//   ....[136]....
        /*0a24*/ 	.word	0x0001e0d0


	//   ....[137]....
        /*0a28*/ 	.word	0x0001e100


	//   ....[138]....
        /*0a2c*/ 	.word	0x0001e1c0


	//   ....[139]....
        /*0a30*/ 	.word	0x0001e1e0


	//   ....[140]....
        /*0a34*/ 	.word	0x0001e1f0


	//   ....[141]....
        /*0a38*/ 	.word	0x0001e250


	//   ....[142]....
        /*0a3c*/ 	.word	0x0001e870


	//   ....[143]....
        /*0a40*/ 	.word	0x0001eb80


	//   ....[144]....
        /*0a44*/ 	.word	0x0001ec10


	//   ....[145]....
        /*0a48*/ 	.word	0x0001ece0


	//   ....[146]....
        /*0a4c*/ 	.word	0x0001ed70


	//   ....[147]....
        /*0a50*/ 	.word	0x0001ee50


	//   ....[148]....
        /*0a54*/ 	.word	0x0001eee0


	//   ....[149]....
        /*0a58*/ 	.word	0x0001efc0


	//   ....[150]....
        /*0a5c*/ 	.word	0x0001f050


	//   ....[151]....
        /*0a60*/ 	.word	0x0001f0a0


	//   ....[152]....
        /*0a64*/ 	.word	0x0001f0f0


	//   ....[153]....
        /*0a68*/ 	.word	0x0001f1e0


	//   ....[154]....
        /*0a6c*/ 	.word	0x0001f270


	//   ....[155]....
        /*0a70*/ 	.word	0x0001f2c0


	//   ....[156]....
        /*0a74*/ 	.word	0x0001f310


	//   ....[157]....
        /*0a78*/ 	.word	0x0001f5b0


	//   ....[158]....
        /*0a7c*/ 	.word	0x0001f890


	//   ....[159]....
        /*0a80*/ 	.word	0x0001f980


	//   ....[160]....
        /*0a84*/ 	.word	0x0001fa20


	//   ....[161]....
        /*0a88*/ 	.word	0x0001fa80


	//   ....[162]....
        /*0a8c*/ 	.word	0x0001fb70


	//   ....[163]....
        /*0a90*/ 	.word	0x0001fbe0


	//   ....[164]....
        /*0a94*/ 	.word	0x0001fcd0


	//   ....[165]....
        /*0a98*/ 	.word	0x0001fd40


	//   ....[166]....
        /*0a9c*/ 	.word	0x0001fde0


	//   ....[167]....
        /*0aa0*/ 	.word	0x0001fed0


	//   ....[168]....
        /*0aa4*/ 	.word	0x0001ff70


	//   ....[169]....
        /*0aa8*/ 	.word	0x0001ffd0


	//   ....[170]....
        /*0aac*/ 	.word	0x00020090


	//   ....[171]....
        /*0ab0*/ 	.word	0x000200f0


	//   ....[172]....
        /*0ab4*/ 	.word	0x00020190


	//   ....[173]....
        /*0ab8*/ 	.word	0x00020240


	//   ....[174]....
        /*0abc*/ 	.word	0x00020320


	//   ....[175]....
        /*0ac0*/ 	.word	0x00020610


	//   ....[176]....
        /*0ac4*/ 	.word	0x000206d0


	//   ....[177]....
        /*0ac8*/ 	.word	0x00020940


	//   ....[178]....
        /*0acc*/ 	.word	0x000209c0


	//   ....[179]....
        /*0ad0*/ 	.word	0x00020bd0


	//   ....[180]....
        /*0ad4*/ 	.word	0x00020c20


	//   ....[181]....
        /*0ad8*/ 	.word	0x00020d90


	//   ....[182]....
        /*0adc*/ 	.word	0x00020e20


	//   ....[183]....
        /*0ae0*/ 	.word	0x00020f60


	//   ....[184]....
        /*0ae4*/ 	.word	0x00021060


	//   ....[185]....
        /*0ae8*/ 	.word	0x000212d0


	//   ....[186]....
        /*0aec*/ 	.word	0x00021320


	//   ....[187]....
        /*0af0*/ 	.word	0x000214f0


	//   ....[188]....
        /*0af4*/ 	.word	0x00021540


	//   ....[189]....
        /*0af8*/ 	.word	0x00021710


	//   ....[190]....
        /*0afc*/ 	.word	0x00021760


	//   ....[191]....
        /*0b00*/ 	.word	0x00021850


	//   ....[192]....
        /*0b04*/ 	.word	0x000218f0


	//   ....[193]....
        /*0b08*/ 	.word	0x00021950


	//   ....[194]....
        /*0b0c*/ 	.word	0x00021a00


	//   ....[195]....
        /*0b10*/ 	.word	0x00021a60


	//   ....[196]....
        /*0b14*/ 	.word	0x00021b10


	//   ....[197]....
        /*0b18*/ 	.word	0x00021b70


	//   ....[198]....
        /*0b1c*/ 	.word	0x00021c20


	//   ....[199]....
        /*0b20*/ 	.word	0x00021d10


	//   ....[200]....
        /*0b24*/ 	.word	0x00021df0


	//   ....[201]....
        /*0b28*/ 	.word	0x00021f00


	//   ....[202]....
        /*0b2c*/ 	.word	0x00022000


	//   ....[203]....
        /*0b30*/ 	.word	0x00022130


	//   ....[204]....
        /*0b34*/ 	.word	0x00022210


	//   ....[205]....
        /*0b38*/ 	.word	0x00022310


	//   ....[206]....
        /*0b3c*/ 	.word	0x000223f0


	//   ....[207]....
        /*0b40*/ 	.word	0x00022480


	//   ....[208]....
        /*0b44*/ 	.word	0x00022520


	//   ....[209]....
        /*0b48*/ 	.word	0x000226a0


	//   ....[210]....
        /*0b4c*/ 	.word	0x00022710


	//   ....[211]....
        /*0b50*/ 	.word	0x00022780


	//   ....[212]....
        /*0b54*/ 	.word	0x000227f0


	//   ....[213]....
        /*0b58*/ 	.word	0x00022860


	//   ....[214]....
        /*0b5c*/ 	.word	0x000228e0


	//   ....[215]....
        /*0b60*/ 	.word	0x00022960


	//   ....[216]....
        /*0b64*/ 	.word	0x000229f0


	//   ....[217]....
        /*0b68*/ 	.word	0x00022a60


	//   ....[218]....
        /*0b6c*/ 	.word	0x00022ad0


	//   ....[219]....
        /*0b70*/ 	.word	0x00022b40


	//   ....[220]....
        /*0b74*/ 	.word	0x00022bc0


	//   ....[221]....
        /*0b78*/ 	.word	0x00022c30


	//   ....[222]....
        /*0b7c*/ 	.word	0x00022cd0


	//   ....[223]....
        /*0b80*/ 	.word	0x00022d20


	//   ....[224]....
        /*0b84*/ 	.word	0x00022db0


	//   ....[225]....
        /*0b88*/ 	.word	0x00022ee0


	//----- nvinfo : EIATTR_REG_RECONFIG
	.align		4
.L_738:
        /*0b8c*/ 	.byte	0x01, 0x54
	.zero		2


	//----- nvinfo : EIATTR_SYSCALL_OFFSETS
	.align		4
        /*0b90*/ 	.byte	0x04, 0x46
        /*0b92*/ 	.short	(.L_740 - .L_739)


	//   ....[0]....
.L_739:
        /*0b94*/ 	.word	0x00002400


	//   ....[1]....
        /*0b98*/ 	.word	0x00002550


	//   ....[2]....
        /*0b9c*/ 	.word	0x000079e0


	//   ....[3]....
        /*0ba0*/ 	.word	0x00007d70


	//   ....[4]....
        /*0ba4*/ 	.word	0x00019730


	//   ....[5]....
        /*0ba8*/ 	.word	0x00019880


	//   ....[6]....
        /*0bac*/ 	.word	0x00019970


	//   ....[7]....
        /*0bb0*/ 	.word	0x0001a8d0


	//   ....[8]....
        /*0bb4*/ 	.word	0x0001b120


	//----- nvinfo : EIATTR_MBARRIER_INSTR_OFFSETS
	.align		4
.L_740:
        /*0bb8*/ 	.byte	0x04, 0x39
        /*0bba*/ 	.short	(.L_742 - .L_741)


	//   ....[0]....
.L_741:
        /*0bbc*/ 	.word	0x00000280
        /*0bc0*/ 	.word	0x000000ff
        /*0bc4*/ 	.word	0x00038800
        /*0bc8*/ 	.short	0x0100
        /*0bca*/ 	.byte	0x08
	.zero		1


	//   ....[1]....
        /*0bcc*/ 	.word	0x00000290
        /*0bd0*/ 	.word	0x000000ff
        /*0bd4*/ 	.word	0x00038810
        /*0bd8*/ 	.short	0x0100
        /*0bda*/ 	.byte	0x08
	.zero		1


	//   ....[2]....
        /*0bdc*/ 	.word	0x000002a0
        /*0be0*/ 	.word	0x000000ff
        /*0be4*/ 	.word	0x00038820
        /*0be8*/ 	.short	0x0100
        /*0bea*/ 	.byte	0x08
	.zero		1


	//   ....[3]....
        /*0bec*/ 	.word	0x00000350
        /*0bf0*/ 	.word	0x000000ff
        /*0bf4*/ 	.word	0x00038830
        /*0bf8*/ 	.short	0x0100
        /*0bfa*/ 	.byte	0x06
	.zero		1


	//   ....[4]....
        /*0bfc*/ 	.word	0x00000360
        /*0c00*/ 	.word	0x000000ff
        /*0c04*/ 	.word	0x00038840
        /*0c08*/ 	.short	0x0100
        /*0c0a*/ 	.byte	0x06
	.zero		1


	//   ....[5]....
        /*0c0c*/ 	.word	0x00000370
        /*0c10*/ 	.word	0x000000ff
        /*0c14*/ 	.word	0x00038838
        /*0c18*/ 	.short	0x0100
        /*0c1a*/ 	.byte	0x06
	.zero		1


	//   ....[6]....
        /*0c1c*/ 	.word	0x00000380
        /*0c20*/ 	.word	0x000000ff
        /*0c24*/ 	.word	0x00038848
        /*0c28*/ 	.short	0x0100
        /*0c2a*/ 	.byte	0x06
	.zero		1


	//   ....[7]....
        /*0c2c*/ 	.word	0x000004b0
        /*0c30*/ 	.word	0x000000ff
        /*0c34*/ 	.word	0x00038850
        /*0c38*/ 	.short	0x0100
        /*0c3a*/ 	.byte	0x08
	.zero		1


	//   ....[8]....
        /*0c3c*/ 	.word	0x000004c0
        /*0c40*/ 	.word	0x000000ff
        /*0c44*/ 	.word	0x00038860
        /*0c48*/ 	.short	0x0100
        /*0c4a*/ 	.byte	0x08
	.zero		1


	//   ....[9]....
        /*0c4c*/ 	.word	0x000004d0
        /*0c50*/ 	.word	0x000000ff
        /*0c54*/ 	.word	0x00038858
        /*0c58*/ 	.short	0x0100
        /*0c5a*/ 	.byte	0x08
	.zero		1


	//   ....[10]....
        /*0c5c*/ 	.word	0x000004e0
        /*0c60*/ 	.word	0x000000ff
        /*0c64*/ 	.word	0x00038868
        /*0c68*/ 	.short	0x0100
        /*0c6a*/ 	.byte	0x08
	.zero		1


	//   ....[11]....
        /*0c6c*/ 	.word	0x000005d0
        /*0c70*/ 	.word	0x000000ff
        /*0c74*/ 	.word	0x00038870
        /*0c78*/ 	.short	0x0100
        /*0c7a*/ 	.byte	0x06
	.zero		1


	//   ....[12]....
        /*0c7c*/ 	.word	0x000005e0
        /*0c80*/ 	.word	0x000000ff
        /*0c84*/ 	.word	0x00038880
        /*0c88*/ 	.short	0x0100
        /*0c8a*/ 	.byte	0x06
	.zero		1


	//   ....[13]....
        /*0c8c*/ 	.word	0x000005f0
        /*0c90*/ 	.word	0x000000ff
        /*0c94*/ 	.word	0x00038878
        /*0c98*/ 	.short	0x0100
        /*0c9a*/ 	.byte	0x06
	.zero		1


	//   ....[14]....
        /*0c9c*/ 	.word	0x00000600
        /*0ca0*/ 	.word	0x000000ff
        /*0ca4*/ 	.word	0x00038888
        /*0ca8*/ 	.short	0x0100
        /*0caa*/ 	.byte	0x06
	.zero		1


	//   ....[15]....
        /*0cac*/ 	.word	0x00000730
        /*0cb0*/ 	.word	0x000000ff
        /*0cb4*/ 	.word	0x00038890
        /*0cb8*/ 	.short	0x0100
        /*0cba*/ 	.byte	0x08
	.zero		1


	//   ....[16]....
        /*0cbc*/ 	.word	0x00000740
        /*0cc0*/ 	.word	0x000000ff
        /*0cc4*/ 	.word	0x000388a0
        /*0cc8*/ 	.short	0x0100
        /*0cca*/ 	.byte	0x08
	.zero		1


	//   ....[17]....
        /*0ccc*/ 	.word	0x00000750
        /*0cd0*/ 	.word	0x000000ff
        /*0cd4*/ 	.word	0x00038898
        /*0cd8*/ 	.short	0x0100
        /*0cda*/ 	.byte	0x08
	.zero		1


	//   ....[18]....
        /*0cdc*/ 	.word	0x00000760
        /*0ce0*/ 	.word	0x000000ff
        /*0ce4*/ 	.word	0x000388a8
        /*0ce8*/ 	.short	0x0100
        /*0cea*/ 	.byte	0x08
	.zero		1


	//   ....[19]....
        /*0cec*/ 	.word	0x00000890
        /*0cf0*/ 	.word	0x000000ff
        /*0cf4*/ 	.word	0x000388b0
        /*0cf8*/ 	.short	0x0100
        /*0cfa*/ 	.byte	0x08
	.zero		1


	//   ....[20]....
        /*0cfc*/ 	.word	0x000008a0
        /*0d00*/ 	.word	0x000000ff
        /*0d04*/ 	.word	0x000388c0
        /*0d08*/ 	.short	0x0100
        /*0d0a*/ 	.byte	0x08
	.zero		1


	//   ....[21]....
        /*0d0c*/ 	.word	0x000008b0
        /*0d10*/ 	.word	0x000000ff
        /*0d14*/ 	.word	0x000388b8
        /*0d18*/ 	.short	0x0100
        /*0d1a*/ 	.byte	0x08
	.zero		1


	//   ....[22]....
        /*0d1c*/ 	.word	0x000008c0
        /*0d20*/ 	.word	0x000000ff
        /*0d24*/ 	.word	0x000388c8
        /*0d28*/ 	.short	0x0100
        /*0d2a*/ 	.byte	0x08
	.zero		1


	//   ....[23]....
        /*0d2c*/ 	.word	0x00003140
        /*0d30*/ 	.word	0x0000003a
        /*0d34*/ 	.word	0x00038890
        /*0d38*/ 	.short	0x010a
        /*0d3a*/ 	.byte	0x3f
	.zero		1


	//   ....[24]....
        /*0d3c*/ 	.word	0x00003bb0
        /*0d40*/ 	.word	0x0000003a
        /*0d44*/ 	.word	0x00038890
        /*0d48*/ 	.short	0x010a
        /*0d4a*/ 	.byte	0x3f
	.zero		1


	//   ....[25]....
        /*0d4c*/ 	.word	0x00004470
        /*0d50*/ 	.word	0x0000003a
        /*0d54*/ 	.word	0x00038890
        /*0d58*/ 	.short	0x010a
        /*0d5a*/ 	.byte	0x3f
	.zero		1


	//   ....[26]....
        /*0d5c*/ 	.word	0x00004830
        /*0d60*/ 	.word	0x00000004
        /*0d64*/ 	.word	0x00000000
        /*0d68*/ 	.short	0x0101
        /*0d6a*/ 	.byte	0x3f
	.zero		1


	//   ....[27]....
        /*0d6c*/ 	.word	0x00004870
        /*0d70*/ 	.word	0x0000003a
        /*0d74*/ 	.word	0x000388b0
        /*0d78*/ 	.short	0x010a
        /*0d7a*/ 	.byte	0x3f
	.zero		1


	//   ....[28]....
        /*0d7c*/ 	.word	0x00005130
        /*0d80*/ 	.word	0x0000003a
        /*0d84*/ 	.word	0x00000000
        /*0d88*/ 	.short	0x0101
        /*0d8a*/ 	.byte	0x3f
	.zero		1


	//   ....[29]....
        /*0d8c*/ 	.word	0x00005d00
        /*0d90*/ 	.word	0x0000000c
        /*0d94*/ 	.word	0x00000000
        /*0d98*/ 	.short	0x0101
        /*0d9a*/ 	.byte	0x3f
	.zero		1


	//   ....[30]....
        /*0d9c*/ 	.word	0x000068a0
        /*0da0*/ 	.word	0x0000000c
        /*0da4*/ 	.word	0x00000000
        /*0da8*/ 	.short	0x0101
        /*0daa*/ 	.byte	0x3f
	.zero		1


	//   ....[31]....
        /*0dac*/ 	.word	0x00007a80
        /*0db0*/ 	.word	0x00000002
        /*0db4*/ 	.word	0x00038800
        /*0db8*/ 	.short	0x010a
        /*0dba*/ 	.byte	0x3f
	.zero		1


	//   ....[32]....
        /*0dbc*/ 	.word	0x00007ad0
        /*0dc0*/ 	.word	0x00000002
        /*0dc4*/ 	.word	0x00038800
        /*0dc8*/ 	.short	0x010a
        /*0dca*/ 	.byte	0x3f
	.zero		1


	//   ....[33]....
        /*0dcc*/ 	.word	0x00008120
        /*0dd0*/ 	.word	0x00000002
        /*0dd4*/ 	.word	0x00038800
        /*0dd8*/ 	.short	0x010a
        /*0dda*/ 	.byte	0x3f
	.zero		1


	//   ....[34]....
        /*0ddc*/ 	.word	0x00009020
        /*0de0*/ 	.word	0x00000002
        /*0de4*/ 	.word	0x00038800
        /*0de8*/ 	.short	0x010a
        /*0dea*/ 	.byte	0x3f
	.zero		1


	//   ....[35]....
        /*0dec*/ 	.word	0x00009e70
        /*0df0*/ 	.word	0x0000000b
        /*0df4*/ 	.word	0x00038830
        /*0df8*/ 	.short	0x010a
        /*0dfa*/ 	.byte	0x3f
	.zero		1


	//   ....[36]....
        /*0dfc*/ 	.word	0x00009f20
        /*0e00*/ 	.word	0x0000000b
        /*0e04*/ 	.word	0x00038830
        /*0e08*/ 	.short	0x010a
        /*0e0a*/ 	.byte	0x3f
	.zero		1


	//   ....[37]....
        /*0e0c*/ 	.word	0x0000a230
        /*0e10*/ 	.word	0x00000002
        /*0e14*/ 	.word	0x00038810
        /*0e18*/ 	.short	0x010a
        /*0e1a*/ 	.byte	0x3f
	.zero		1


	//   ....[38]....
        /*0e1c*/ 	.word	0x0000a280
        /*0e20*/ 	.word	0x0000000b
        /*0e24*/ 	.word	0x00038850
        /*0e28*/ 	.short	0x010a
        /*0e2a*/ 	.byte	0x3f
	.zero		1


	//   ....[39]....
        /*0e2c*/ 	.word	0x0000a330
        /*0e30*/ 	.word	0x0000000b
        /*0e34*/ 	.word	0x00038850
        /*0e38*/ 	.short	0x010a
        /*0e3a*/ 	.byte	0x3f
	.zero		1


	//   ....[40]....
        /*0e3c*/ 	.word	0x0000c8a0
        /*0e40*/ 	.word	0x00000003
        /*0e44*/ 	.word	0x00000000
        /*0e48*/ 	.short	0x0101
        /*0e4a*/ 	.byte	0x3f
	.zero		1


	//   ....[41]....
        /*0e4c*/ 	.word	0x0000d070
        /*0e50*/ 	.word	0x0000000b
        /*0e54*/ 	.word	0x00000000
        /*0e58*/ 	.short	0x0101
        /*0e5a*/ 	.byte	0x3f
	.zero		1


	//   ....[42]....
        /*0e5c*/ 	.word	0x0000d190
        /*0e60*/ 	.word	0x0000000c
        /*0e64*/ 	.word	0x00038830
        /*0e68*/ 	.short	0x010a
        /*0e6a*/ 	.byte	0x3f
	.zero		1


	//   ....[43]....
        /*0e6c*/ 	.word	0x0000d240
        /*0e70*/ 	.word	0x0000000c
        /*0e74*/ 	.word	0x00038830
        /*0e78*/ 	.short	0x010a
        /*0e7a*/ 	.byte	0x3f
	.zero		1


	//   ....[44]....
        /*0e7c*/ 	.word	0x0000d4b0
        /*0e80*/ 	.word	0x0000000c
        /*0e84*/ 	.word	0x00038850
        /*0e88*/ 	.short	0x010a
        /*0e8a*/ 	.byte	0x3f
	.zero		1


	//   ....[45]....
        /*0e8c*/ 	.word	0x0000d520
        /*0e90*/ 	.word	0x0000000c
        /*0e94*/ 	.word	0x00038850
        /*0e98*/ 	.short	0x010a
        /*0e9a*/ 	.byte	0x3f
	.zero		1


	//   ....[46]....
        /*0e9c*/ 	.word	0x0000f520
        /*0ea0*/ 	.word	0x000000c4
        /*0ea4*/ 	.word	0x00000000
        /*0ea8*/ 	.short	0x0101
        /*0eaa*/ 	.byte	0x3f
	.zero		1


	//   ....[47]....
        /*0eac*/ 	.word	0x000107c0
        /*0eb0*/ 	.word	0x0000000c
        /*0eb4*/ 	.word	0x00000000
        /*0eb8*/ 	.short	0x0101
        /*0eba*/ 	.byte	0x3f
	.zero		1


	//   ....[48]....
        /*0ebc*/ 	.word	0x00012eb0
        /*0ec0*/ 	.word	0x00000000
        /*0ec4*/ 	.word	0x00000000
        /*0ec8*/ 	.short	0x0101
        /*0eca*/ 	.byte	0x3f
	.zero		1


	//   ....[49]....
        /*0ecc*/ 	.word	0x00013e20
        /*0ed0*/ 	.word	0x00000008
        /*0ed4*/ 	.word	0x00000000
        /*0ed8*/ 	.short	0x0101
        /*0eda*/ 	.byte	0x3f
	.zero		1


	//   ....[50]....
        /*0edc*/ 	.word	0x00017a20
        /*0ee0*/ 	.word	0x00000012
        /*0ee4*/ 	.word	0x00038820
        /*0ee8*/ 	.short	0x010a
        /*0eea*/ 	.byte	0x3f
	.zero		1


	//   ....[51]....
        /*0eec*/ 	.word	0x00017ab0
        /*0ef0*/ 	.word	0x00000003
        /*0ef4*/ 	.word	0x000388a0
        /*0ef8*/ 	.short	0x010a
        /*0efa*/ 	.byte	0x3f
	.zero		1


	//   ....[52]....
        /*0efc*/ 	.word	0x00017d00
        /*0f00*/ 	.word	0x00000003
        /*0f04*/ 	.word	0x000388c0
        /*0f08*/ 	.short	0x010a
        /*0f0a*/ 	.byte	0x3f
	.zero		1


	//   ....[53]....
        /*0f0c*/ 	.word	0x000186d0
        /*0f10*/ 	.word	0x00000008
        /*0f14*/ 	.word	0x000388a0
        /*0f18*/ 	.short	0x010a
        /*0f1a*/ 	.byte	0x3f
	.zero		1


	//   ....[54]....
        /*0f1c*/ 	.word	0x00018910
        /*0f20*/ 	.word	0x00000008
        /*0f24*/ 	.word	0x000388c0
        /*0f28*/ 	.short	0x010a
        /*0f2a*/ 	.byte	0x3f
	.zero		1


	//   ....[55]....
        /*0f2c*/ 	.word	0x0001a160
        /*0f30*/ 	.word	0x0000001a
        /*0f34*/ 	.word	0x00038840
        /*0f38*/ 	.short	0x010a
        /*0f3a*/ 	.byte	0x3f
	.zero		1


	//   ....[56]....
        /*0f3c*/ 	.word	0x0001a600
        /*0f40*/ 	.word	0x0000001a
        /*0f44*/ 	.word	0x00038830
        /*0f48*/ 	.short	0x0107
        /*0f4a*/ 	.byte	0x3f
	.zero		1


	//   ....[57]....
        /*0f4c*/ 	.word	0x0001a6d0
        /*0f50*/ 	.word	0x0000001a
        /*0f54*/ 	.word	0x00038830
        /*0f58*/ 	.short	0x0101
        /*0f5a*/ 	.byte	0x3f
	.zero		1


	//   ....[58]....
        /*0f5c*/ 	.word	0x0001af60
        /*0f60*/ 	.word	0x00000012
        /*0f64*/ 	.word	0x00038800
        /*0f68*/ 	.short	0x0107
        /*0f6a*/ 	.byte	0x3f
	.zero		1


	//   ....[59]....
        /*0f6c*/ 	.word	0x0001aff0
        /*0f70*/ 	.word	0x00000012
        /*0f74*/ 	.word	0x00038800
        /*0f78*/ 	.short	0x0101
        /*0f7a*/ 	.byte	0x3f
	.zero		1


	//   ....[60]....
        /*0f7c*/ 	.word	0x0001bee0
        /*0f80*/ 	.word	0x00000012
        /*0f84*/ 	.word	0x00038810
        /*0f88*/ 	.short	0x0107
        /*0f8a*/ 	.byte	0x3f
	.zero		1


	//   ....[61]....
        /*0f8c*/ 	.word	0x0001bfe0
        /*0f90*/ 	.word	0x00000012
        /*0f94*/ 	.word	0x00038810
        /*0f98*/ 	.short	0x0101
        /*0f9a*/ 	.byte	0x3f
	.zero		1


	//   ....[62]....
        /*0f9c*/ 	.word	0x0001c000
        /*0fa0*/ 	.word	0x00000012
        /*0fa4*/ 	.word	0x00038820
        /*0fa8*/ 	.short	0x010a
        /*0faa*/ 	.byte	0x3f
	.zero		1


	//   ....[63]....
        /*0fac*/ 	.word	0x0001c090
        /*0fb0*/ 	.word	0x0000001a
        /*0fb4*/ 	.word	0x00038860
        /*0fb8*/ 	.short	0x010a
        /*0fba*/ 	.byte	0x3f
	.zero		1


	//   ....[64]....
        /*0fbc*/ 	.word	0x0001c9a0
        /*0fc0*/ 	.word	0x0000001a
        /*0fc4*/ 	.word	0x00038850
        /*0fc8*/ 	.short	0x0107
        /*0fca*/ 	.byte	0x3f
	.zero		1


	//   ....[65]....
        /*0fcc*/ 	.word	0x0001ca70
        /*0fd0*/ 	.word	0x0000001a
        /*0fd4*/ 	.word	0x00038850
        /*0fd8*/ 	.short	0x0101
        /*0fda*/ 	.byte	0x3f
	.zero		1


	//   ....[66]....
        /*0fdc*/ 	.word	0x0001cdf0
        /*0fe0*/ 	.word	0x00000006
        /*0fe4*/ 	.word	0x00038840
        /*0fe8*/ 	.short	0x010a
        /*0fea*/ 	.byte	0x3f
	.zero		1


	//   ....[67]....
        /*0fec*/ 	.word	0x0001d110
        /*0ff0*/ 	.word	0x00000006
        /*0ff4*/ 	.word	0x00038830
        /*0ff8*/ 	.short	0x0107
        /*0ffa*/ 	.byte	0x3f
	.zero		1


	//   ....[68]....
        /*0ffc*/ 	.word	0x0001d1d0
        /*1000*/ 	.word	0x00000006
        /*1004*/ 	.word	0x00038830
        /*1008*/ 	.short	0x0101
        /*100a*/ 	.byte	0x3f
	.zero		1


	//   ....[69]....
        /*100c*/ 	.word	0x0001d200
        /*1010*/ 	.word	0x00000006
        /*1014*/ 	.word	0x00038860
        /*1018*/ 	.short	0x010a
        /*101a*/ 	.byte	0x3f
	.zero		1


	//   ....[70]....
        /*101c*/ 	.word	0x0001d8b0
        /*1020*/ 	.word	0x00000006
        /*1024*/ 	.word	0x00038850
        /*1028*/ 	.short	0x0107
        /*102a*/ 	.byte	0x3f
	.zero		1


	//   ....[71]....
        /*102c*/ 	.word	0x0001d970
        /*1030*/ 	.word	0x00000006
        /*1034*/ 	.word	0x00038850
        /*1038*/ 	.short	0x0101
        /*103a*/ 	.byte	0x3f
	.zero		1


	//   ....[72]....
        /*103c*/ 	.word	0x0001e7f0
        /*1040*/ 	.word	0x00000007
        /*1044*/ 	.word	0x00038820
        /*1048*/ 	.short	0x010a
        /*104a*/ 	.byte	0x3f
	.zero		1


	//   ....[73]....
        /*104c*/ 	.word	0x0001e960
        /*1050*/ 	.word	0x00000005
        /*1054*/ 	.word	0x00038840
        /*1058*/ 	.short	0x010a
        /*105a*/ 	.byte	0x3f
	.zero		1


	//   ....[74]....
        /*105c*/ 	.word	0x0001ea00
        /*1060*/ 	.word	0x00000003
        /*1064*/ 	.word	0x00038840
        /*1068*/ 	.short	0x010a
        /*106a*/ 	.byte	0x3f
	.zero		1


	//   ....[75]....
        /*106c*/ 	.word	0x0001ea40
        /*1070*/ 	.word	0x00000005
        /*1074*/ 	.word	0x00038860
        /*1078*/ 	.short	0x010a
        /*107a*/ 	.byte	0x3f
	.zero		1


	//   ....[76]....
        /*107c*/ 	.word	0x0001ea80
        /*1080*/ 	.word	0x00000003
        /*1084*/ 	.word	0x00038860
        /*1088*/ 	.short	0x010a
        /*108a*/ 	.byte	0x3f
	.zero		1


	//   ....[77]....
        /*108c*/ 	.word	0x0001eae0
        /*1090*/ 	.word	0x0000003a
        /*1094*/ 	.word	0x00038890
        /*1098*/ 	.short	0x010a
        /*109a*/ 	.byte	0x3f
	.zero		1


	//   ....[78]....
        /*109c*/ 	.word	0x0001ec40
        /*10a0*/ 	.word	0x0000003a
        /*10a4*/ 	.word	0x00038890
        /*10a8*/ 	.short	0x010a
        /*10aa*/ 	.byte	0x3f
	.zero		1


	//   ....[79]....
        /*10ac*/ 	.word	0x0001edb0
        /*10b0*/ 	.word	0x0000003a
        /*10b4*/ 	.word	0x00038890
        /*10b8*/ 	.short	0x010a
        /*10ba*/ 	.byte	0x3f
	.zero		1


	//   ....[80]....
        /*10bc*/ 	.word	0x0001ef10
        /*10c0*/ 	.word	0x0000003a
        /*10c4*/ 	.word	0x000388b0
        /*10c8*/ 	.short	0x010a
        /*10ca*/ 	.byte	0x3f
	.zero		1


	//   ....[81]....
        /*10cc*/ 	.word	0x0001f130
        /*10d0*/ 	.word	0x00000002
        /*10d4*/ 	.word	0x00038800
        /*10d8*/ 	.short	0x010a
        /*10da*/ 	.byte	0x3f
	.zero		1


	//   ....[82]....
        /*10dc*/ 	.word	0x0001f340
        /*10e0*/ 	.word	0x00000002
        /*10e4*/ 	.word	0x00038800
        /*10e8*/ 	.short	0x010a
        /*10ea*/ 	.byte	0x3f
	.zero		1


	//   ....[83]....
        /*10ec*/ 	.word	0x0001f390
        /*10f0*/ 	.word	0x0000000b
        /*10f4*/ 	.word	0x00038830
        /*10f8*/ 	.short	0x010a
        /*10fa*/ 	.byte	0x3f
	.zero		1


	//   ....[84]....
        /*10fc*/ 	.word	0x0001f3e0
        /*1100*/ 	.word	0x00000002
        /*1104*/ 	.word	0x00038810
        /*1108*/ 	.short	0x010a
        /*110a*/ 	.byte	0x3f
	.zero		1


	//   ....[85]....
        /*110c*/ 	.word	0x0001f430
        /*1110*/ 	.word	0x0000000b
        /*1114*/ 	.word	0x00038850
        /*1118*/ 	.short	0x010a
        /*111a*/ 	.byte	0x3f
	.zero		1


	//   ....[86]....
        /*111c*/ 	.word	0x0001f480
        /*1120*/ 	.word	0x0000000c
        /*1124*/ 	.word	0x00038830
        /*1128*/ 	.short	0x010a
        /*112a*/ 	.byte	0x3f
	.zero		1


	//   ....[87]....
        /*112c*/ 	.word	0x0001f4d0
        /*1130*/ 	.word	0x0000000c
        /*1134*/ 	.word	0x00038850
        /*1138*/ 	.short	0x010a
        /*113a*/ 	.byte	0x3f
	.zero		1


	//   ....[88]....
        /*113c*/ 	.word	0x0001f670
        /*1140*/ 	.word	0x00000012
        /*1144*/ 	.word	0x00038820
        /*1148*/ 	.short	0x010a
        /*114a*/ 	.byte	0x3f
	.zero		1


	//   ....[89]....
        /*114c*/ 	.word	0x0001f6c0
        /*1150*/ 	.word	0x00000003
        /*1154*/ 	.word	0x000388a0
        /*1158*/ 	.short	0x010a
        /*115a*/ 	.byte	0x3f
	.zero		1


	//   ....[90]....
        /*115c*/ 	.word	0x0001f710
        /*1160*/ 	.word	0x00000003
        /*1164*/ 	.word	0x000388c0
        /*1168*/ 	.short	0x010a
        /*116a*/ 	.byte	0x3f
	.zero		1


	//   ....[91]....
        /*116c*/ 	.word	0x0001f760
        /*1170*/ 	.word	0x00000008
        /*1174*/ 	.word	0x000388a0
        /*1178*/ 	.short	0x010a
        /*117a*/ 	.byte	0x3f
	.zero		1


	//   ....[92]....
        /*117c*/ 	.word	0x0001f7b0
        /*1180*/ 	.word	0x00000008
        /*1184*/ 	.word	0x000388c0
        /*1188*/ 	.short	0x010a
        /*118a*/ 	.byte	0x3f
	.zero		1


	//   ....[93]....
        /*118c*/ 	.word	0x0001f8d0
        /*1190*/ 	.word	0x0000001a
        /*1194*/ 	.word	0x00038840
        /*1198*/ 	.short	0x010a
        /*119a*/ 	.byte	0x3f
	.zero		1


	//   ....[94]....
        /*119c*/ 	.word	0x00020e60
        /*11a0*/ 	.word	0x00000012
        /*11a4*/ 	.word	0x00038820
        /*11a8*/ 	.short	0x010a
        /*11aa*/ 	.byte	0x3f
	.zero		1


	//   ....[95]....
        /*11ac*/ 	.word	0x00020eb0
        /*11b0*/ 	.word	0x0000001a
        /*11b4*/ 	.word	0x00038860
        /*11b8*/ 	.short	0x010a
        /*11ba*/ 	.byte	0x3f
	.zero		1


	//   ....[96]....
        /*11bc*/ 	.word	0x000217a0
        /*11c0*/ 	.word	0x00000006
        /*11c4*/ 	.word	0x00038840
        /*11c8*/ 	.short	0x010a
        /*11ca*/ 	.byte	0x3f
	.zero		1


	//   ....[97]....
        /*11cc*/ 	.word	0x00021c60
        /*11d0*/ 	.word	0x00000006
        /*11d4*/ 	.word	0x00038860
        /*11d8*/ 	.short	0x010a
        /*11da*/ 	.byte	0x3f
	.zero		1


	//   ....[98]....
        /*11dc*/ 	.word	0x00022e00
        /*11e0*/ 	.word	0x00000007
        /*11e4*/ 	.word	0x00038820
        /*11e8*/ 	.short	0x010a
        /*11ea*/ 	.byte	0x3f
	.zero		1


	//   ....[99]....
        /*11ec*/ 	.word	0x00022fa0
        /*11f0*/ 	.word	0x00000005
        /*11f4*/ 	.word	0x00038840
        /*11f8*/ 	.short	0x010a
        /*11fa*/ 	.byte	0x3f
	.zero		1


	//   ....[100]....
        /*11fc*/ 	.word	0x00022ff0
        /*1200*/ 	.word	0x00000003
        /*1204*/ 	.word	0x00038840
        /*1208*/ 	.short	0x010a
        /*120a*/ 	.byte	0x3f
	.zero		1


	//   ....[101]....
        /*120c*/ 	.word	0x00023040
        /*1210*/ 	.word	0x00000005
        /*1214*/ 	.word	0x00038860
        /*1218*/ 	.short	0x010a
        /*121a*/ 	.byte	0x3f
	.zero		1


	//----- nvinfo : EIATTR_NUM_MBARRIERS
	.align		4
.L_742:
        /*121c*/ 	.byte	0x03, 0x38
        /*121e*/ 	.short	0x0017


	//----- nvinfo : EIATTR_EXIT_INSTR_OFFSETS
	.align		4
        /*1220*/ 	.byte	0x04, 0x1c
        /*1222*/ 	.short	(.L_744 - .L_743)


	//   ....[0]....
.L_743:
        /*1224*/ 	.word	0x0001ead0


	//----- nvinfo : EIATTR_MAX_THREADS
	.align		4
.L_744:
        /*1228*/ 	.byte	0x04, 0x05
        /*122a*/ 	.short	(.L_746 - .L_745)
.L_745:
        /*122c*/ 	.word	0x00000180
        /*1230*/ 	.word	0x00000001
        /*1234*/ 	.word	0x00000001


	//----- nvinfo : EIATTR_CRS_STACK_SIZE
	.align		4
.L_746:
        /*1238*/ 	.byte	0x04, 0x1e
        /*123a*/ 	.short	(.L_748 - .L_747)
.L_747:
        /*123c*/ 	.word	0x00000000


	//----- nvinfo : EIATTR_CBANK_PARAM_SIZE
	.align		4
.L_748:
        /*1240*/ 	.byte	0x03, 0x19
        /*1242*/ 	.short	0x0bf0


	//----- nvinfo : EIATTR_PARAM_CBANK
	.align		4
        /*1244*/ 	.byte	0x04, 0x0a
        /*1246*/ 	.short	(.L_750 - .L_749)
	.align		4
.L_749:
        /*1248*/ 	.word	index@(.nv.constant0._ZN7cutlass13device_kernelIN5flash11enable_sm90INS1_16FlashAttnFwdSm90INS1_25CollectiveMainloopFwdSm90ILi2EN4cute5tupleIJNS5_1CILi1EEES8_S8_EEENS6_IJNS7_ILi64EEESA_SA_EEELi512ENS_6half_tEfNS_4arch4Sm90ELb0ELb0ELb1ELb1ELb1ELb1ELb1ELb0ELb0ELb1ELb1ELb0EEENS1_21CollectiveEpilogueFwdINS6_IJSA_NS7_ILi512EEESA_EEES9_SC_SE_Li256ELb1ELb1ELb1ELb0EEENS1_36VarlenDynamicPersistentTileSchedulerILi64ELi64ELi256ELi128ELb1ELb1ELb1ELb0ELb1ELb1EEEEEEEEEvNT_6ParamsE)
        /*124c*/ 	.short	0x0210
        /*124e*/ 	.short	0x0bf0


	//----- nvinfo : EIATTR_SW_WAR
	.align		4
.L_750:
        /*1250*/ 	.byte	0x04, 0x36
        /*1252*/ 	.short	(.L_752 - .L_751)
.L_751:
        /*1254*/ 	.word	0x00000008
.L_752:


//--------------------- .nv.info._ZN7cutlass13device_kernelIN5flash11enable_sm90INS1_16FlashAttnFwdSm90INS1_25CollectiveMainloopFwdSm90ILi2EN4cute5tupleIJNS5_1CILi1EEES8_S8_EEENS6_IJNS7_ILi64EEESA_SA_EEELi512ENS_6half_tEfNS_4arch4Sm90ELb0ELb1ELb1ELb0ELb1ELb0ELb0ELb0ELb0ELb1ELb1ELb0EEENS1_21CollectiveEpilogueFwdINS6_IJSA_NS7_ILi512EEESA_EEES9_SC_SE_Li256ELb0ELb1ELb1ELb0EEENS1_19SingleTileSchedulerILb0ELb1ELb1ELi64EEEEEEEEEvNT_6ParamsE --------------------------
	.section	.nv.info._ZN7cutlass13device_kernelIN5flash11enable_sm90INS1_16FlashAttnFwdSm90INS1_25CollectiveMainloopFwdSm90ILi2EN4cute5tupleIJNS5_1CILi1EEES8_S8_EEENS6_IJNS7_ILi64EEESA_SA_EEELi512ENS_6half_tEfNS_4arch4Sm90ELb0ELb1ELb1ELb0ELb1ELb0ELb0ELb0ELb0ELb1ELb1ELb0EEENS1_21CollectiveEpilogueFwdINS6_IJSA_NS7_ILi512EEESA_EEES9_SC_SE_Li256ELb0ELb1ELb1ELb0EEENS1_19SingleTileSchedulerILb0ELb1ELb1ELi64EEEEEEEEEvNT_6ParamsE,"",@"SHT_CUDA_INFO"
	.sectionflags	@""
	.align	4


	//----- nvinfo : EIATTR_CUDA_API_VERSION
	.align		4
        /*0000*/ 	.byte	0x04, 0x37
        /*0002*/ 	.short	(.L_754 - .L_753)
.L_753:
        /*0004*/ 	.word	0x00000082


	//----- nvinfo : EIATTR_KPARAM_INFO
	.align		4
.L_754:
        /*0008*/ 	.byte	0x04, 0x17
        /*000a*/ 	.short	(.L_756 - .L_755)
.L_755:
        /*000c*/ 	.word	0x00000000
        /*0010*/ 	.short	0x0000
        /*0012*/ 	.short	0x0070
        /*0014*/ 	.byte	0x00, 0xf0, 0x01, 0x28


	//----- nvinfo : EIATTR_SPARSE_MMA_MASK
	.align		4
.L_756:
        /*0018*/ 	.byte	0x03, 0x50
        /*001a*/ 	.short	0x0000


	//----- nvinfo : EIATTR_MAXREG_COUNT
	.align		4
        /*001c*/ 	.byte	0x03, 0x1b
        /*001e*/ 	.short	0x00a8


	//----- nvinfo : EIATTR_NUM_BARRIERS
	.align		4
        /*0020*/ 	.byte	0x02, 0x4c
        /*0022*/ 	.byte	0x10
	.zero		1


	//----- nvinfo : EIATTR_EXTERNS
	.align		4
        /*0024*/ 	.byte	0x04, 0x0f
        /*0026*/ 	.short	(.L_758 - .L_757)


	//   ....[0]....
	.align		4
.L_757:
        /*0028*/ 	.word	index@(__assertfail)


	//----- nvinfo : EIATTR_MERCURY_ISA_VERSION
	.align		4
.L_758:
        /*002c*/ 	.byte	0x03, 0x5f
        /*002e*/ 	.short	0x0101


	//----- nvinfo : EIATTR_INT_WARP_WIDE_INSTR_OFFSETS
	.align		4
        /*0030*/ 	.byte	0x04, 0x31
        /*0032*/ 	.short	(.L_760 - .L_759)


	//   ....[0]....
.L_759:
        /*0034*/ 	.word	0x000000b0


	//   ....[1]....
        /*0038*/ 	.word	0x000000c0


	//   ....[2]....
        /*003c*/ 	.word	0x00000160


	//----- nvinfo : EIATTR_COOP_GROUP_MASK_REGIDS
	.align		4
.L_760:
        /*0040*/ 	.byte	0x04, 0x29
        /*0042*/ 	.short	(.L_762 - .L_761)


	//   ....[0]....
.L_761:
        /*0044*/ 	.word	0xffffffff


	//   ....[1]....
        /*0048*/ 	.word	0xffffffff


	//   ....[2]....
        /*004c*/ 	.word	0xffffffff


	//   ....[3]....
        /*0050*/ 	.word	0xffffffff


	//   ....[4]....
        /*0054*/ 	.word	0xffffffff


	//   ....[5]....
        /*0058*/ 	.word	0xffffffff


	//   ....[6]....
        /*005c*/ 	.word	0xffffffff


	//   ....[7]....
        /*0060*/ 	.word	0xffffffff


	//   ....[8]....
        /*0064*/ 	.word	0xffffffff


	//   ....[9]....
        /*0068*/ 	.word	0xffffffff


	//   ....[10]....
        /*006c*/ 	.word	0xffffffff


	//   ....[11]....
        /*0070*/ 	.word	0xffffffff


	//   ....[12]....
        /*0074*/ 	.word	0xffffffff


	//   ....[13]....
        /*0078*/ 	.word	0xffffffff


	//   ....[14]....
        /*007c*/ 	.word	0xffffffff


	//   ....[15]....
        /*0080*/ 	.word	0xffffffff


	//   ....[16]....
        /*0084*/ 	.word	0xffffffff


	//   ....[17]....
        /*0088*/ 	.word	0xffffffff


	//   ....[18]....
        /*008c*/ 	.word	0xffffffff


	//   ....[19]....
        /*0090*/ 	.word	0xffffffff


	//   ....[20]....
        /*0094*/ 	.word	0xffffffff


	//   ....[21]....
        /*0098*/ 	.word	0xffffffff


	//   ....[22]....
        /*009c*/ 	.word	0xffffffff


	//   ....[23]....
        /*00a0*/ 	.word	0xffffffff


	//   ....[24]....
        /*00a4*/ 	.word	0xffffffff


	//   ....[25]....
        /*00a8*/ 	.word	0xffffffff


	//   ....[26]....
        /*00ac*/ 	.word	0xffffffff


	//   ....[27]....
        /*00b0*/ 	.word	0xffffffff


	//   ....[28]....
        /*00b4*/ 	.word	0xffffffff


	//   ....[29]....
        /*00b8*/ 	.word	0xffffffff


	//   ....[30]....
        /*00bc*/ 	.word	0xffffffff


	//   ....[31]....
        /*00c0*/ 	.word	0xffffffff


	//   ....[32]....
        /*00c4*/ 	.word	0xffffffff


	//   ....[33]....
        /*00c8*/ 	.word	0xffffffff


	//   ....[34]....
        /*00cc*/ 	.word	0xffffffff


	//   ....[35]....
        /*00d0*/ 	.word	0xffffffff


	//   ....[36]....
        /*00d4*/ 	.word	0xffffffff


	//   ....[37]....
        /*00d8*/ 	.word	0xffffffff


	//   ....[38]....
        /*00dc*/ 	.word	0xffffffff


	//   ....[39]....
        /*00e0*/ 	.word	0xffffffff


	//   ....[40]....
        /*00e4*/ 	.word	0xffffffff


	//   ....[41]....
        /*00e8*/ 	.word	0xffffffff


	//   ....[42]....
        /*00ec*/ 	.word	0xffffffff


	//   ....[43]....
        /*00f0*/ 	.word	0xffffffff


	//   ....[44]....
        /*00f4*/ 	.word	0xffffffff


	//   ....[45]....
        /*00f8*/ 	.word	0xffffffff


	//   ....[46]....
        /*00fc*/ 	.word	0xffffffff


	//   ....[47]....
        /*0100*/ 	.word	0xffffffff


	//   ....[48]....
        /*0104*/ 	.word	0xffffffff


	//   ....[49]....
        /*0108*/ 	.word	0xffffffff


	//   ....[50]....
        /*010c*/ 	.word	0xffffffff


	//   ....[51]....
        /*0110*/ 	.word	0xffffffff


	//   ....[52]....
        /*0114*/ 	.word	0xffffffff


	//   ....[53]....
        /*0118*/ 	.word	0xffffffff


	//   ....[54]....
        /*011c*/ 	.word	0xffffffff


	//   ....[55]....
        /*0120*/ 	.word	0xffffffff


	//   ....[56]....
        /*0124*/ 	.word	0xffffffff


	//   ....[57]....
        /*0128*/ 	.word	0xffffffff


	//   ....[58]....
        /*012c*/ 	.word	0xffffffff


	//   ....[59]....
        /*0130*/ 	.word	0xffffffff


	//   ....[60]....
        /*0134*/ 	.word	0xffffffff


	//   ....[61]....
        /*0138*/ 	.word	0xffffffff


	//   ....[62]....
        /*013c*/ 	.word	0xffffffff


	//   ....[63]....
        /*0140*/ 	.word	0xffffffff


	//   ....[64]....
        /*0144*/ 	.word	0xffffffff


	//   ....[65]....
        /*0148*/ 	.word	0xffffffff


	//   ....[66]....
        /*014c*/ 	.word	0xffffffff


	//   ....[67]....
        /*0150*/ 	.word	0xffffffff


	//   ....[68]....
        /*0154*/ 	.word	0xffffffff


	//   ....[69]....
        /*0158*/ 	.word	0xffffffff


	//   ....[70]....
        /*015c*/ 	.word	0xffffffff


	//   ....[71]....
        /*0160*/ 	.word	0xffffffff


	//   ....[72]....
        /*0164*/ 	.word	0xffffffff


	//   ....[73]....
        /*0168*/ 	.word	0xffffffff


	//   ....[74]....
        /*016c*/ 	.word	0xffffffff


	//   ....[75]....
        /*0170*/ 	.word	0xffffffff


	//   ....[76]....
        /*0174*/ 	.word	0xffffffff


	//   ....[77]....
        /*0178*/ 	.word	0xffffffff


	//   ....[78]....
        /*017c*/ 	.word	0xffffffff


	//   ....[79]....
        /*0180*/ 	.word	0xffffffff


	//   ....[80]....
        /*0184*/ 	.word	0xffffffff


	//   ....[81]....
        /*0188*/ 	.word	0xffffffff


	//   ....[82]....
        /*018c*/ 	.word	0xffffffff


	//   ....[83]....
        /*0190*/ 	.word	0xffffffff


	//   ....[84]....
        /*0194*/ 	.word	0xffffffff


	//   ....[85]....
        /*0198*/ 	.word	0xffffffff


	//   ....[86]....
        /*019c*/ 	.word	0xffffffff


	//   ....[87]....
        /*01a0*/ 	.word	0xffffffff


	//   ....[88]....
        /*01a4*/ 	.word	0xffffffff


	//   ....[89]....
        /*01a8*/ 	.word	0x0500000f


	//   ....[90]....
        /*01ac*/ 	.word	0x0500000f


	//   ....[91]....
        /*01b0*/ 	.word	0x0500000f


	//   ....[92]....
        /*01b4*/ 	.word	0x0500000f


	//   ....[93]....
        /*01b8*/ 	.word	0x0500000f


	//   ....[94]....
        /*01bc*/ 	.word	0x0500000f


	//   ....[95]....
        /*01c0*/ 	.word	0x0500000f


	//   ....[96]....
        /*01c4*/ 	.word	0x0500000f


	//   ....[97]....
        /*01c8*/ 	.word	0x0500000f


	//   ....[98]....
        /*01cc*/ 	.word	0x0500000f


	//   ....[99]....
        /*01d0*/ 	.word	0x0500000f


	//   ....[100]....
        /*01d4*/ 	.word	0x0500000f


	//   ....[101]....
        /*01d8*/ 	.word	0x0500000f


	//   ....[102]....
        /*01dc*/ 	.word	0x0500000f


	//   ....[103]....
        /*01e0*/ 	.word	0x0500000f


	//   ....[104]....
        /*01e4*/ 	.word	0x0500000f


	//   ....[105]....
        /*01e8*/ 	.word	0x0500000f


	//   ....[106]....
        /*01ec*/ 	.word	0x0500000f


	//   ....[107]....
        /*01f0*/ 	.word	0x0500000f


	//   ....[108]....
        /*01f4*/ 	.word	0x0500000f


	//   ....[109]....
        /*01f8*/ 	.word	0x0500000f


	//   ....[110]....
        /*01fc*/ 	.word	0x0500000f


	//   ....[111]....
        /*0200*/ 	.word	0x0500000f


	//   ....[112]....
        /*0204*/ 	.word	0x0500000f


	//   ....[113]....
        /*0208*/ 	.word	0x0500000f


	//   ....[114]....
        /*020c*/ 	.word	0x0500000f


	//   ....[115]....
        /*0210*/ 	.word	0x0500000f


	//   ....[116]....
        /*0214*/ 	.word	0x0500000f


	//   ....[117]....
        /*0218*/ 	.word	0x0500000f


	//   ....[118]....
        /*021c*/ 	.word	0x0500000f


	//   ....[119]....
        /*0220*/ 	.word	0x0500000f


	//   ....[120]....
        /*0224*/ 	.word	0x0500000f


	//   ....[121]....
        /*0228*/ 	.word	0x0500000f


	//   ....[122]....
        /*022c*/ 	.word	0x0500000f


	//   ....[123]....
        /*0230*/ 	.word	0x0500000f


	//   ....[124]....
        /*0234*/ 	.word	0x0500000f


	//   ....[125]....
        /*0238*/ 	.word	0x0500000f


	//   ....[126]....
        /*023c*/ 	.word	0x0500000f


	//   ....[127]....
        /*0240*/ 	.word	0x0500000f


	//   ....[128]....
        /*0244*/ 	.word	0x0500000f


	//   ....[129]....
        /*0248*/ 	.word	0x0500000f


	//   ....[130]....
        /*024c*/ 	.word	0x0500000f


	//----- nvinfo : EIATTR_COOP_GROUP_INSTR_OFFSETS
	.align		4
.L_762:
        /*0250*/ 	.byte	0x04, 0x28
        /*0252*/ 	.short	(.L_764 - .L_763)


	//   ....[0]....
.L_763:
        /*0254*/ 	.word	0x00000060


	//   ....[1]....
        /*0258*/ 	.word	0x000000a0


	//   ....[2]....
        /*025c*/ 	.word	0x00000280


	//   ....[3]....
        /*0260*/ 	.word	0x000003e0


	//   ....[4]....
        /*0264*/ 	.word	0x00000500


	//   ....[5]....
        /*0268*/ 	.word	0x00000660


	//   ....[6]....
        /*026c*/ 	.word	0x000015c0


	//   ....[7]....
        /*0270*/ 	.word	0x000039f0


	//   ....[8]....
        /*0274*/ 	.word	0x00004370


	//   ....[9]....
        /*0278*/ 	.word	0x00004850


	//   ....[10]....
        /*027c*/ 	.word	0x000052f0


	//   ....[11]....
        /*0280*/ 	.word	0x00005340


	//   ....[12]....
        /*0284*/ 	.word	0x000056b0


	//   ....[13]....
        /*0288*/ 	.word	0x00005740


	//   ....[14]....
        /*028c*/ 	.word	0x000061d0


	//   ....[15]....
        /*0290*/ 	.word	0x00006b30


	//   ....[16]....
        /*0294*/ 	.word	0x00007000


	//   ....[17]....
        /*0298*/ 	.word	0x00007620


	//   ....[18]....
        /*029c*/ 	.word	0x00007700


	//   ....[19]....
        /*02a0*/ 	.word	0x00007a20


	//   ....[20]....
        /*02a4*/ 	.word	0x00007b40


	//   ....[21]....
        /*02a8*/ 	.word	0x00008c80


	//   ....[22]....
        /*02ac*/ 	.word	0x00009700


	//   ....[23]....
        /*02b0*/ 	.word	0x00009780


	//   ....[24]....
        /*02b4*/ 	.word	0x00009a90


	//   ....[25]....
        /*02b8*/ 	.word	0x00009c50


	//   ....[26]....
        /*02bc*/ 	.word	0x0000ac00


	//   ....[27]....
        /*02c0*/ 	.word	0x0000b2c0


	//   ....[28]....
        /*02c4*/ 	.word	0x0000b720


	//   ....[29]....
        /*02c8*/ 	.word	0x0000bd90


	//   ....[30]....
        /*02cc*/ 	.word	0x0000be70


	//   ....[31]....
        /*02d0*/ 	.word	0x0000c190


	//   ....[32]....
        /*02d4*/ 	.word	0x0000c2b0


	//   ....[33]....
        /*02d8*/ 	.word	0x0000d3f0


	//   ....[34]....
        /*02dc*/ 	.word	0x0000d4c0


	//   ....[35]....
        /*02e0*/ 	.word	0x0000d500


	//   ....[36]....
        /*02e4*/ 	.word	0x0000d530


	//   ....[37]....
        /*02e8*/ 	.word	0x0000d560


	//   ....[38]....
        /*02ec*/ 	.word	0x0000e040


	//   ....[39]....
        /*02f0*/ 	.word	0x0000e4a0


	//   ....[40]....
        /*02f4*/ 	.word	0x0000e4d0


	//   ....[41]....
        /*02f8*/ 	.word	0x0000e500


	//   ....[42]....
        /*02fc*/ 	.word	0x0000e520


	//   ....[43]....
        /*0300*/ 	.word	0x0000e9c0


	//   ....[44]....
        /*0304*/ 	.word	0x0000e9e0


	//   ....[45]....
        /*0308*/ 	.word	0x0000f630


	//   ....[46]....
        /*030c*/ 	.word	0x0000f650


	//   ....[47]....
        /*0310*/ 	.word	0x00010670


	//   ....[48]....
        /*0314*/ 	.word	0x00011d20


	//   ....[49]....
        /*0318*/ 	.word	0x00011d40


	//   ....[50]....
        /*031c*/ 	.word	0x00011d50


	//   ....[51]....
        /*0320*/ 	.word	0x00011d90


	//   ....[52]....
        /*0324*/ 	.word	0x00011de0


	//   ....[53]....
        /*0328*/ 	.word	0x00011e00


	//   ....[54]....
        /*032c*/ 	.word	0x00011e50


	//   ....[55]....
        /*0330*/ 	.word	0x00011e70


	//   ....[56]....
        /*0334*/ 	.word	0x000123f0


	//   ....[57]....
        /*0338*/ 	.word	0x00012420


	//   ....[58]....
        /*033c*/ 	.word	0x00012450


	//   ....[59]....
        /*0340*/ 	.word	0x000124b0


	//   ....[60]....
        /*0344*/ 	.word	0x00012510


	//   ....[61]....
        /*0348*/ 	.word	0x00012530


	//   ....[62]....
        /*034c*/ 	.word	0x00012580


	//   ....[63]....
        /*0350*/ 	.word	0x000125a0


	//   ....[64]....
        /*0354*/ 	.word	0x00012890


	//   ....[65]....
        /*0358*/ 	.word	0x000128c0


	//   ....[66]....
        /*035c*/ 	.word	0x000128f0


	//   ....[67]....
        /*0360*/ 	.word	0x00012920


	//   ....[68]....
        /*0364*/ 	.word	0x00012950


	//   ....[69]....
        /*0368*/ 	.word	0x000129a0


	//   ....[70]....
        /*036c*/ 	.word	0x00012b20


	//   ....[71]....
        /*0370*/ 	.word	0x00012b50


	//   ....[72]....
        /*0374*/ 	.word	0x000134e0


	//   ....[73]....
        /*0378*/ 	.word	0x00013500


	//   ....[74]....
        /*037c*/ 	.word	0x00013510


	//   ....[75]....
        /*0380*/ 	.word	0x00013530


	//   ....[76]....
        /*0384*/ 	.word	0x00013550


	//   ....[77]....
        /*0388*/ 	.word	0x00013580


	//   ....[78]....
        /*038c*/ 	.word	0x000135a0


	//   ....[79]....
        /*0390*/ 	.word	0x000135d0


	//   ....[80]....
        /*0394*/ 	.word	0x00013930


	//   ....[81]....
        /*0398*/ 	.word	0x00013960


	//   ....[82]....
        /*039c*/ 	.word	0x00013990


	//   ....[83]....
        /*03a0*/ 	.word	0x000139b0


	//   ....[84]....
        /*03a4*/ 	.word	0x000139c0


	//   ....[85]....
        /*03a8*/ 	.word	0x000139e0


	//   ....[86]....
        /*03ac*/ 	.word	0x00013a80


	//   ....[87]....
        /*03b0*/ 	.word	0x00013ac0


	//   ....[88]....
        /*03b4*/ 	.word	0x00013fc0


	//   ....[89]....
        /*03b8*/ 	.word	0x000146a0


	//   ....[90]....
        /*03bc*/ 	.word	0x00014790


	//   ....[91]....
        /*03c0*/ 	.word	0x00014830


	//   ....[92]....
        /*03c4*/ 	.word	0x000148b0


	//   ....[93]....
        /*03c8*/ 	.word	0x00014960


	//   ....[94]....
        /*03cc*/ 	.word	0x000149c0


	//   ....[95]....
        /*03d0*/ 	.word	0x00014a80


	//   ....[96]....
        /*03d4*/ 	.word	0x00014ae0


	//   ....[97]....
        /*03d8*/ 	.word	0x00014b80


	//   ....[98]....
        /*03dc*/ 	.word	0x00014c10


	//   ....[99]....
        /*03e0*/ 	.word	0x00014c60


	//   ....[100]....
        /*03e4*/ 	.word	0x00014d90


	//   ....[101]....
        /*03e8*/ 	.word	0x00014e00


	//   ....[102]....
        /*03ec*/ 	.word	0x00014e60


	//   ....[103]....
        /*03f0*/ 	.word	0x00014f20


	//   ....[104]....
        /*03f4*/ 	.word	0x00014f80


	//   ....[105]....
        /*03f8*/ 	.word	0x00015020


	//   ....[106]....
        /*03fc*/ 	.word	0x00015170


	//   ....[107]....
        /*0400*/ 	.word	0x00015230


	//   ....[108]....
        /*0404*/ 	.word	0x000154b0


	//   ....[109]....
        /*0408*/ 	.word	0x00015500


	//   ....[110]....
        /*040c*/ 	.word	0x000156c0


	//   ....[111]....
        /*0410*/ 	.word	0x00015710


	//   ....[112]....
        /*0414*/ 	.word	0x000158d0


	//   ....[113]....
        /*0418*/ 	.word	0x00015920


	//   ....[114]....
        /*041c*/ 	.word	0x00015a00


	//   ....[115]....
        /*0420*/ 	.word	0x00015aa0


	//   ....[116]....
        /*0424*/ 	.word	0x00015b00


	//   ....[117]....
        /*0428*/ 	.word	0x00015ba0


	//   ....[118]....
        /*042c*/ 	.word	0x00015c00


	//   ....[119]....
        /*0430*/ 	.word	0x00015ca0


	//   ....[120]....
        /*0434*/ 	.word	0x00015d00


	//   ....[121]....
        /*0438*/ 	.word	0x00015da0


	//   ....[122]....
        /*043c*/ 	.word	0x00015e80


	//   ....[123]....
        /*0440*/ 	.word	0x00015f30


	//   ....[124]....
        /*0444*/ 	.word	0x00016020


	//   ....[125]....
        /*0448*/ 	.word	0x00016120


	//   ....[126]....
        /*044c*/ 	.word	0x00016240


	//   ....[127]....
        /*0450*/ 	.word	0x00016320


	//   ....[128]....
        /*0454*/ 	.word	0x00016430


	//   ....[129]....
        /*0458*/ 	.word	0x00016500


	//   ....[130]....
        /*045c*/ 	.word	0x00016610


	//----- nvinfo : EIATTR_REG_RECONFIG
	.align		4
.L_764:
        /*0460*/ 	.byte	0x01, 0x54
	.zero		2


	//----- nvinfo : EIATTR_SYSCALL_OFFSETS
	.align		4
        /*0464*/ 	.byte	0x04, 0x46
        /*0466*/ 	.short	(.L_766 - .L_765)


	//   ....[0]....
.L_765:
        /*0468*/ 	.word	0x00003bc0


	//   ....[1]....
        /*046c*/ 	.word	0x00011230


	//   ....[2]....
        /*0470*/ 	.word	0x00011370


	//   ....[3]....
        /*0474*/ 	.word	0x00011460


	//   ....[4]....
        /*0478*/ 	.word	0x000120e0


	//----- nvinfo : EIATTR_MBARRIER_INSTR_OFFSETS
	.align		4
.L_766:
        /*047c*/ 	.byte	0x04, 0x39
        /*047e*/ 	.short	(.L_768 - .L_767)


	//   ....[0]....
.L_767:
        /*0480*/ 	.word	0x00000170
        /*0484*/ 	.word	0x000000ff
        /*0488*/ 	.word	0x00028c00
        /*048c*/ 	.short	0x0100
        /*048e*/ 	.byte	0x08
	.zero		1


	//   ....[1]....
        /*0490*/ 	.word	0x00000180
        /*0494*/ 	.word	0x000000ff
        /*0498*/ 	.word	0x00028c20
        /*049c*/ 	.short	0x0100
        /*049e*/ 	.byte	0x08
	.zero		1


	//   ....[2]....
        /*04a0*/ 	.word	0x00000230
        /*04a4*/ 	.word	0x000000ff
        /*04a8*/ 	.word	0x00028c30
        /*04ac*/ 	.short	0x0100
        /*04ae*/ 	.byte	0x06
	.zero		1


	//   ....[3]....
        /*04b0*/ 	.word	0x00000240
        /*04b4*/ 	.word	0x000000ff
        /*04b8*/ 	.word	0x00028c40
        /*04bc*/ 	.short	0x0100
        /*04be*/ 	.byte	0x06
	.zero		1


	//   ....[4]....
        /*04c0*/ 	.word	0x00000250
        /*04c4*/ 	.word	0x000000ff
        /*04c8*/ 	.word	0x00028c38
        /*04cc*/ 	.short	0x0100
        /*04ce*/ 	.byte	0x06
	.zero		1


	//   ....[5]....
        /*04d0*/ 	.word	0x00000260
        /*04d4*/ 	.word	0x000000ff
        /*04d8*/ 	.word	0x00028c48
        /*04dc*/ 	.short	0x0100
        /*04de*/ 	.byte	0x06
	.zero		1


	//   ....[6]....
        /*04e0*/ 	.word	0x00000390
        /*04e4*/ 	.word	0x000000ff
        /*04e8*/ 	.word	0x00028c50
        /*04ec*/ 	.short	0x0100
        /*04ee*/ 	.byte	0x08
	.zero		1


	//   ....[7]....
        /*04f0*/ 	.word	0x000003a0
        /*04f4*/ 	.word	0x000000ff
        /*04f8*/ 	.word	0x00028c60
        /*04fc*/ 	.short	0x0100
        /*04fe*/ 	.byte	0x08
	.zero		1


	//   ....[8]....
        /*0500*/ 	.word	0x000003b0
        /*0504*/ 	.word	0x000000ff
        /*0508*/ 	.word	0x00028c58
        /*050c*/ 	.short	0x0100
        /*050e*/ 	.byte	0x08
	.zero		1


	//   ....[9]....
        /*0510*/ 	.word	0x000003c0
        /*0514*/ 	.word	0x000000ff
        /*0518*/ 	.word	0x00028c68
        /*051c*/ 	.short	0x0100
        /*051e*/ 	.byte	0x08
	.zero		1


	//   ....[10]....
        /*0520*/ 	.word	0x000004b0
        /*0524*/ 	.word	0x000000ff
        /*0528*/ 	.word	0x00028c70
        /*052c*/ 	.short	0x0100
        /*052e*/ 	.byte	0x06
	.zero		1


	//   ....[11]....
        /*0530*/ 	.word	0x000004c0
        /*0534*/ 	.word	0x000000ff
        /*0538*/ 	.word	0x00028c80
        /*053c*/ 	.short	0x0100
        /*053e*/ 	.byte	0x06
	.zero		1


	//   ....[12]....
        /*0540*/ 	.word	0x000004d0
        /*0544*/ 	.word	0x000000ff
        /*0548*/ 	.word	0x00028c78
        /*054c*/ 	.short	0x0100
        /*054e*/ 	.byte	0x06
	.zero		1


	//   ....[13]....
        /*0550*/ 	.word	0x000004e0
        /*0554*/ 	.word	0x000000ff
        /*0558*/ 	.word	0x00028c88
        /*055c*/ 	.short	0x0100
        /*055e*/ 	.byte	0x06
	.zero		1


	//   ....[14]....
        /*0560*/ 	.word	0x00000610
        /*0564*/ 	.word	0x000000ff
        /*0568*/ 	.word	0x00028c90
        /*056c*/ 	.short	0x0100
        /*056e*/ 	.byte	0x08
	.zero		1


	//   ....[15]....
        /*0570*/ 	.word	0x00000620
        /*0574*/ 	.word	0x000000ff
        /*0578*/ 	.word	0x00028ca0
        /*057c*/ 	.short	0x0100
        /*057e*/ 	.byte	0x08
	.zero		1


	//   ....[16]....
        /*0580*/ 	.word	0x00000630
        /*0584*/ 	.word	0x000000ff
        /*0588*/ 	.word	0x00028c98
        /*058c*/ 	.short	0x0100
        /*058e*/ 	.byte	0x08
	.zero		1


	//   ....[17]....
        /*0590*/ 	.word	0x00000640
        /*0594*/ 	.word	0x000000ff
        /*0598*/ 	.word	0x00028ca8
        /*059c*/ 	.short	0x0100
        /*059e*/ 	.byte	0x08
	.zero		1


	//   ....[18]....
        /*05a0*/ 	.word	0x00000780
        /*05a4*/ 	.word	0x000000ff
        /*05a8*/ 	.word	0x00028cb0
        /*05ac*/ 	.short	0x0100
        /*05ae*/ 	.byte	0x08
	.zero		1


	//   ....[19]....
        /*05b0*/ 	.word	0x00000790
        /*05b4*/ 	.word	0x000000ff
        /*05b8*/ 	.word	0x00028cc0
        /*05bc*/ 	.short	0x0100
        /*05be*/ 	.byte	0x08
	.zero		1


	//   ....[20]....
        /*05c0*/ 	.word	0x000007a0
        /*05c4*/ 	.word	0x000000ff
        /*05c8*/ 	.word	0x00028cb8
        /*05cc*/ 	.short	0x0100
        /*05ce*/ 	.byte	0x08
	.zero		1


	//   ....[21]....
        /*05d0*/ 	.word	0x000007b0
        /*05d4*/ 	.word	0x000000ff
        /*05d8*/ 	.word	0x00028cc8
        /*05dc*/ 	.short	0x0100
        /*05de*/ 	.byte	0x08
	.zero		1


	//   ....[22]....
        /*05e0*/ 	.word	0x00001780
        /*05e4*/ 	.word	0x000000ff
        /*05e8*/ 	.word	0x00028c50
        /*05ec*/ 	.short	0x010a
        /*05ee*/ 	.byte	0x05
	.zero		1


	//   ....[23]....
        /*05f0*/ 	.word	0x00001a50
        /*05f4*/ 	.word	0x000000ff
        /*05f8*/ 	.word	0x00000000
        /*05fc*/ 	.short	0x0101
        /*05fe*/ 	.byte	0x04
	.zero		1


	//   ....[24]....
        /*0600*/ 	.word	0x000023b0
        /*0604*/ 	.word	0x000000ff
        /*0608*/ 	.word	0x00028c50
        /*060c*/ 	.short	0x010a
        /*060e*/ 	.byte	0x07
	.zero		1


	//   ....[25]....
        /*0610*/ 	.word	0x000023f0
        /*0614*/ 	.word	0x000000ff
        /*0618*/ 	.word	0x00028c50
        /*061c*/ 	.short	0x010a
        /*061e*/ 	.byte	0x07
	.zero		1


	//   ....[26]....
        /*0620*/ 	.word	0x000025d0
        /*0624*/ 	.word	0x000000ff
        /*0628*/ 	.word	0x00000000
        /*062c*/ 	.short	0x0101
        /*062e*/ 	.byte	0x07
	.zero		1


	//   ....[27]....
        /*0630*/ 	.word	0x00003bf0
        /*0634*/ 	.word	0x000000ff
        /*0638*/ 	.word	0x00028c00
        /*063c*/ 	.short	0x010a
        /*063e*/ 	.byte	0x28
	.zero		1


	//   ....[28]....
        /*0640*/ 	.word	0x00003d80
        /*0644*/ 	.word	0x000000ff
        /*0648*/ 	.word	0x00028c30
        /*064c*/ 	.short	0x010a
        /*064e*/ 	.byte	0x28
	.zero		1


	//   ....[29]....
        /*0650*/ 	.word	0x00003dc0
        /*0654*/ 	.word	0x000000ff
        /*0658*/ 	.word	0x00028c30
        /*065c*/ 	.short	0x010a
        /*065e*/ 	.byte	0x28
	.zero		1


	//   ....[30]....
        /*0660*/ 	.word	0x000043f0
        /*0664*/ 	.word	0x000000ff
        /*0668*/ 	.word	0x00000000
        /*066c*/ 	.short	0x0101
        /*066e*/ 	.byte	0x04
	.zero		1


	//   ....[31]....
        /*0670*/ 	.word	0x00005f70
        /*0674*/ 	.word	0x000000ff
        /*0678*/ 	.word	0x00028c50
        /*067c*/ 	.short	0x010a
        /*067e*/ 	.byte	0x28
	.zero		1


	//   ....[32]....
        /*0680*/ 	.word	0x00005fb0
        /*0684*/ 	.word	0x000000ff
        /*0688*/ 	.word	0x00028c50
        /*068c*/ 	.short	0x010a
        /*068e*/ 	.byte	0x28
	.zero		1


	//   ....[33]....
        /*0690*/ 	.word	0x000062a0
        /*0694*/ 	.word	0x000000ff
        /*0698*/ 	.word	0x00000000
        /*069c*/ 	.short	0x0101
        /*069e*/ 	.byte	0x04
	.zero		1


	//   ....[34]....
        /*06a0*/ 	.word	0x00006660
        /*06a4*/ 	.word	0x000000ff
        /*06a8*/ 	.word	0x00028c30
        /*06ac*/ 	.short	0x010a
        /*06ae*/ 	.byte	0x1d
	.zero		1


	//   ....[35]....
        /*06b0*/ 	.word	0x000066a0
        /*06b4*/ 	.word	0x000000ff
        /*06b8*/ 	.word	0x00028c30
        /*06bc*/ 	.short	0x010a
        /*06be*/ 	.byte	0x1d
	.zero		1


	//   ....[36]....
        /*06c0*/ 	.word	0x00006b40
        /*06c4*/ 	.word	0x000000ff
        /*06c8*/ 	.word	0x00000000
        /*06cc*/ 	.short	0x0101
        /*06ce*/ 	.byte	0x0a
	.zero		1


	//   ....[37]....
        /*06d0*/ 	.word	0x00008a40
        /*06d4*/ 	.word	0x000000ff
        /*06d8*/ 	.word	0x00028c50
        /*06dc*/ 	.short	0x010a
        /*06de*/ 	.byte	0x1d
	.zero		1


	//   ....[38]....
        /*06e0*/ 	.word	0x00008a80
        /*06e4*/ 	.word	0x000000ff
        /*06e8*/ 	.word	0x00028c50
        /*06ec*/ 	.short	0x010a
        /*06ee*/ 	.byte	0x1d
	.zero		1


	//   ....[39]....
        /*06f0*/ 	.word	0x00008d40
        /*06f4*/ 	.word	0x000000ff
        /*06f8*/ 	.word	0x00000000
        /*06fc*/ 	.short	0x0101
        /*06fe*/ 	.byte	0x1d
	.zero		1


	//   ....[40]....
        /*0700*/ 	.word	0x000090f0
        /*0704*/ 	.word	0x000000ff
        /*0708*/ 	.word	0x00028c30
        /*070c*/ 	.short	0x010a
        /*070e*/ 	.byte	0x1a
	.zero		1


	//   ....[41]....
        /*0710*/ 	.word	0x00009130
        /*0714*/ 	.word	0x000000ff
        /*0718*/ 	.word	0x00028c30
        /*071c*/ 	.short	0x010a
        /*071e*/ 	.byte	0x1a
	.zero		1


	//   ....[42]....
        /*0720*/ 	.word	0x00009500
        /*0724*/ 	.word	0x000000ff
        /*0728*/ 	.word	0x00000000
        /*072c*/ 	.short	0x0101
        /*072e*/ 	.byte	0x0b
	.zero		1


	//   ....[43]....
        /*0730*/ 	.word	0x0000a9c0
        /*0734*/ 	.word	0x000000ff
        /*0738*/ 	.word	0x00028c50
        /*073c*/ 	.short	0x010a
        /*073e*/ 	.byte	0x1a
	.zero		1


	//   ....[44]....
        /*0740*/ 	.word	0x0000aa00
        /*0744*/ 	.word	0x000000ff
        /*0748*/ 	.word	0x00028c50
        /*074c*/ 	.short	0x010a
        /*074e*/ 	.byte	0x1a
	.zero		1


	//   ....[45]....
        /*0750*/ 	.word	0x0000ac90
        /*0754*/ 	.word	0x000000ff
        /*0758*/ 	.word	0x00000000
        /*075c*/ 	.short	0x0101
        /*075e*/ 	.byte	0x1a
	.zero		1


	//   ....[46]....
        /*0760*/ 	.word	0x0000ae10
        /*0764*/ 	.word	0x000000ff
        /*0768*/ 	.word	0x00028c30
        /*076c*/ 	.short	0x010a
        /*076e*/ 	.byte	0x19
	.zero		1


	//   ....[47]....
        /*0770*/ 	.word	0x0000ae50
        /*0774*/ 	.word	0x000000ff
        /*0778*/ 	.word	0x00028c30
        /*077c*/ 	.short	0x010a
        /*077e*/ 	.byte	0x19
	.zero		1


	//   ....[48]....
        /*0780*/ 	.word	0x0000b2d0
        /*0784*/ 	.word	0x000000ff
        /*0788*/ 	.word	0x00000000
        /*078c*/ 	.short	0x0101
        /*078e*/ 	.byte	0x0a
	.zero		1


	//   ....[49]....
        /*0790*/ 	.word	0x0000d1b0
        /*0794*/ 	.word	0x000000ff
        /*0798*/ 	.word	0x00028c50
        /*079c*/ 	.short	0x010a
        /*079e*/ 	.byte	0x19
	.zero		1


	//   ....[50]....
        /*07a0*/ 	.word	0x0000d1f0
        /*07a4*/ 	.word	0x000000ff
        /*07a8*/ 	.word	0x00028c50
        /*07ac*/ 	.short	0x010a
        /*07ae*/ 	.byte	0x19
	.zero		1


	//   ....[51]....
        /*07b0*/ 	.word	0x0000d4a0
        /*07b4*/ 	.word	0x000000ff
        /*07b8*/ 	.word	0x00000000
        /*07bc*/ 	.short	0x0101
        /*07be*/ 	.byte	0x19
	.zero		1


	//   ....[52]....
        /*07c0*/ 	.word	0x0000e010
        /*07c4*/ 	.word	0x000000ff
        /*07c8*/ 	.word	0x00000000
        /*07cc*/ 	.short	0x0101
        /*07ce*/ 	.byte	0x04
	.zero		1


	//   ....[53]....
        /*07d0*/ 	.word	0x00011ae0
        /*07d4*/ 	.word	0x000000ff
        /*07d8*/ 	.word	0x00028c40
        /*07dc*/ 	.short	0x010a
        /*07de*/ 	.byte	0x2e
	.zero		1


	//   ....[54]....
        /*07e0*/ 	.word	0x00011f10
        /*07e4*/ 	.word	0x000000ff
        /*07e8*/ 	.word	0x00028c30
        /*07ec*/ 	.short	0x0107
        /*07ee*/ 	.byte	0x2e
	.zero		1


	//   ....[55]....
        /*07f0*/ 	.word	0x00011f80
        /*07f4*/ 	.word	0x000000ff
        /*07f8*/ 	.word	0x00028c30
        /*07fc*/ 	.short	0x0101
        /*07fe*/ 	.byte	0x2e
	.zero		1


	//   ....[56]....
        /*0800*/ 	.word	0x00012670
        /*0804*/ 	.word	0x000000ff
        /*0808*/ 	.word	0x00028c00
        /*080c*/ 	.short	0x0107
        /*080e*/ 	.byte	0x2e
	.zero		1


	//   ....[57]....
        /*0810*/ 	.word	0x000126b0
        /*0814*/ 	.word	0x000000ff
        /*0818*/ 	.word	0x00028c00
        /*081c*/ 	.short	0x0101
        /*081e*/ 	.byte	0x2e
	.zero		1


	//   ....[58]....
        /*0820*/ 	.word	0x000126c0
        /*0824*/ 	.word	0x000000ff
        /*0828*/ 	.word	0x00028c20
        /*082c*/ 	.short	0x010a
        /*082e*/ 	.byte	0x2e
	.zero		1


	//   ....[59]....
        /*0830*/ 	.word	0x00012710
        /*0834*/ 	.word	0x000000ff
        /*0838*/ 	.word	0x00028c60
        /*083c*/ 	.short	0x010a
        /*083e*/ 	.byte	0x2e
	.zero		1


	//   ....[60]....
        /*0840*/ 	.word	0x00012f30
        /*0844*/ 	.word	0x000000ff
        /*0848*/ 	.word	0x00028c50
        /*084c*/ 	.short	0x0107
        /*084e*/ 	.byte	0x2e
	.zero		1


	//   ....[61]....
        /*0850*/ 	.word	0x00012fb0
        /*0854*/ 	.word	0x000000ff
        /*0858*/ 	.word	0x00028c50
        /*085c*/ 	.short	0x0101
        /*085e*/ 	.byte	0x2e
	.zero		1


	//   ....[62]....
        /*0860*/ 	.word	0x000132e0
        /*0864*/ 	.word	0x0000000a
        /*0868*/ 	.word	0x00028c40
        /*086c*/ 	.short	0x010a
        /*086e*/ 	.byte	0x3f
	.zero		1


	//   ....[63]....
        /*0870*/ 	.word	0x00013670
        /*0874*/ 	.word	0x0000000a
        /*0878*/ 	.word	0x00028c30
        /*087c*/ 	.short	0x0107
        /*087e*/ 	.byte	0x3f
	.zero		1


	//   ....[64]....
        /*0880*/ 	.word	0x00013720
        /*0884*/ 	.word	0x0000000a
        /*0888*/ 	.word	0x00028c30
        /*088c*/ 	.short	0x0101
        /*088e*/ 	.byte	0x3f
	.zero		1


	//   ....[65]....
        /*0890*/ 	.word	0x00013750
        /*0894*/ 	.word	0x0000000a
        /*0898*/ 	.word	0x00028c60
        /*089c*/ 	.short	0x010a
        /*089e*/ 	.byte	0x3f
	.zero		1


	//   ....[66]....
        /*08a0*/ 	.word	0x00013d90
        /*08a4*/ 	.word	0x0000000a
        /*08a8*/ 	.word	0x00028c50
        /*08ac*/ 	.short	0x0107
        /*08ae*/ 	.byte	0x3f
	.zero		1


	//   ....[67]....
        /*08b0*/ 	.word	0x00013e60
        /*08b4*/ 	.word	0x0000000a
        /*08b8*/ 	.word	0x00028c50
        /*08bc*/ 	.short	0x0101
        /*08be*/ 	.byte	0x3f
	.zero		1


	//   ....[68]....
        /*08c0*/ 	.word	0x00013f40
        /*08c4*/ 	.word	0x00000005
        /*08c8*/ 	.word	0x00028c20
        /*08cc*/ 	.short	0x010a
        /*08ce*/ 	.byte	0x3f
	.zero		1


	//   ....[69]....
        /*08d0*/ 	.word	0x000140b0
        /*08d4*/ 	.word	0x00000004
        /*08d8*/ 	.word	0x00028c40
        /*08dc*/ 	.short	0x010a
        /*08de*/ 	.byte	0x3f
	.zero		1


	//   ....[70]....
        /*08e0*/ 	.word	0x00014150
        /*08e4*/ 	.word	0x00000005
        /*08e8*/ 	.word	0x00028c40
        /*08ec*/ 	.short	0x010a
        /*08ee*/ 	.byte	0x3f
	.zero		1


	//   ....[71]....
        /*08f0*/ 	.word	0x00014190
        /*08f4*/ 	.word	0x00000004
        /*08f8*/ 	.word	0x00028c60
        /*08fc*/ 	.short	0x010a
        /*08fe*/ 	.byte	0x3f
	.zero		1


	//   ....[72]....
        /*0900*/ 	.word	0x000141d0
        /*0904*/ 	.word	0x00000005
        /*0908*/ 	.word	0x00028c60
        /*090c*/ 	.short	0x010a
        /*090e*/ 	.byte	0x3f
	.zero		1


	//   ....[73]....
        /*0910*/ 	.word	0x00014240
        /*0914*/ 	.word	0x00000005
        /*0918*/ 	.word	0x00028c50
        /*091c*/ 	.short	0x010a
        /*091e*/ 	.byte	0x3f
	.zero		1


	//   ....[74]....
        /*0920*/ 	.word	0x000142a0
        /*0924*/ 	.word	0x00000005
        /*0928*/ 	.word	0x00028c50
        /*092c*/ 	.short	0x010a
        /*092e*/ 	.byte	0x3f
	.zero		1


	//   ....[75]....
        /*0930*/ 	.word	0x00014300
        /*0934*/ 	.word	0x00000000
        /*0938*/ 	.word	0x00028c00
        /*093c*/ 	.short	0x010a
        /*093e*/ 	.byte	0x3f
	.zero		1


	//   ....[76]....
        /*0940*/ 	.word	0x00014360
        /*0944*/ 	.word	0x00000002
        /*0948*/ 	.word	0x00028c30
        /*094c*/ 	.short	0x010a
        /*094e*/ 	.byte	0x3f
	.zero		1


	//   ....[77]....
        /*0950*/ 	.word	0x000143c0
        /*0954*/ 	.word	0x0000000e
        /*0958*/ 	.word	0x00028c50
        /*095c*/ 	.short	0x010a
        /*095e*/ 	.byte	0x3f
	.zero		1


	//   ....[78]....
        /*0960*/ 	.word	0x00014420
        /*0964*/ 	.word	0x0000000c
        /*0968*/ 	.word	0x00028c30
        /*096c*/ 	.short	0x010a
        /*096e*/ 	.byte	0x3f
	.zero		1


	//   ....[79]....
        /*0970*/ 	.word	0x00014480
        /*0974*/ 	.word	0x0000000e
        /*0978*/ 	.word	0x00028c50
        /*097c*/ 	.short	0x010a
        /*097e*/ 	.byte	0x3f
	.zero		1


	//   ....[80]....
        /*0980*/ 	.word	0x000144e0
        /*0984*/ 	.word	0x0000000b
        /*0988*/ 	.word	0x00028c30
        /*098c*/ 	.short	0x010a
        /*098e*/ 	.byte	0x3f
	.zero		1


	//   ....[81]....
        /*0990*/ 	.word	0x00014540
        /*0994*/ 	.word	0x0000000f
        /*0998*/ 	.word	0x00028c50
        /*099c*/ 	.short	0x010a
        /*099e*/ 	.byte	0x3f
	.zero		1


	//   ....[82]....
        /*09a0*/ 	.word	0x000145a0
        /*09a4*/ 	.word	0x0000000c
        /*09a8*/ 	.word	0x00028c30
        /*09ac*/ 	.short	0x010a
        /*09ae*/ 	.byte	0x3f
	.zero		1


	//   ....[83]....
        /*09b0*/ 	.word	0x00014600
        /*09b4*/ 	.word	0x0000000e
        /*09b8*/ 	.word	0x00028c50
        /*09bc*/ 	.short	0x010a
        /*09be*/ 	.byte	0x3f
	.zero		1


	//   ....[84]....
        /*09c0*/ 	.word	0x000146e0
        /*09c4*/ 	.word	0x00000003
        /*09c8*/ 	.word	0x00028c40
        /*09cc*/ 	.short	0x010a
        /*09ce*/ 	.byte	0x3f
	.zero		1


	//   ....[85]....
        /*09d0*/ 	.word	0x00015060
        /*09d4*/ 	.word	0x00000003
        /*09d8*/ 	.word	0x00028c20
        /*09dc*/ 	.short	0x010a
        /*09de*/ 	.byte	0x3f
	.zero		1


	//   ....[86]....
        /*09e0*/ 	.word	0x000150c0
        /*09e4*/ 	.word	0x00000003
        /*09e8*/ 	.word	0x00028c60
        /*09ec*/ 	.short	0x010a
        /*09ee*/ 	.byte	0x3f
	.zero		1


	//   ....[87]....
        /*09f0*/ 	.word	0x00015950
        /*09f4*/ 	.word	0x0000000a
        /*09f8*/ 	.word	0x00028c40
        /*09fc*/ 	.short	0x010a
        /*09fe*/ 	.byte	0x3f
	.zero		1


	//   ....[88]....
        /*0a00*/ 	.word	0x00015dd0
        /*0a04*/ 	.word	0x0000000a
        /*0a08*/ 	.word	0x00028c60
        /*0a0c*/ 	.short	0x010a
        /*0a0e*/ 	.byte	0x3f
	.zero		1


	//   ....[89]....
        /*0a10*/ 	.word	0x00016530
        /*0a14*/ 	.word	0x00000005
        /*0a18*/ 	.word	0x00028c20
        /*0a1c*/ 	.short	0x010a
        /*0a1e*/ 	.byte	0x3f
	.zero		1


	//   ....[90]....
        /*0a20*/ 	.word	0x000166d0
        /*0a24*/ 	.word	0x00000004
        /*0a28*/ 	.word	0x00028c40
        /*0a2c*/ 	.short	0x010a
        /*0a2e*/ 	.byte	0x3f
	.zero		1


	//   ....[91]....
        /*0a30*/ 	.word	0x00016720
        /*0a34*/ 	.word	0x00000005
        /*0a38*/ 	.word	0x00028c40
        /*0a3c*/ 	.short	0x010a
        /*0a3e*/ 	.byte	0x3f
	.zero		1


	//   ....[92]....
        /*0a40*/ 	.word	0x00016770
        /*0a44*/ 	.word	0x00000004
        /*0a48*/ 	.word	0x00028c60
        /*0a4c*/ 	.short	0x010a
        /*0a4e*/ 	.byte	0x3f
	.zero		1


	//----- nvinfo : EIATTR_NUM_MBARRIERS
	.align		4
.L_768:
        /*0a50*/ 	.byte	0x03, 0x38
        /*0a52*/ 	.short	0x0016


	//----- nvinfo : EIATTR_EXIT_INSTR_OFFSETS
	.align		4
        /*0a54*/ 	.byte	0x04, 0x1c
        /*0a56*/ 	.short	(.L_770 - .L_769)


	//   ....[0]....
.L_769:
        /*0a58*/ 	.word	0x00014220


	//----- nvinfo : EIATTR_MAX_THREADS
	.align		4
.L_770:
        /*0a5c*/ 	.byte	0x04, 0x05
        /*0a5e*/ 	.short	(.L_772 - .L_771)
.L_771:
        /*0a60*/ 	.word	0x00000180
        /*0a64*/ 	.word	0x00000001
        /*0a68*/ 	.word	0x00000001


	//----- nvinfo : EIATTR_CRS_STACK_SIZE
	.align		4
.L_772:
        /*0a6c*/ 	.byte	0x04, 0x1e
        /*0a6e*/ 	.short	(.L_774 - .L_773)
.L_773:
        /*0a70*/ 	.word	0x00000000


	//----- nvinfo : EIATTR_CBANK_PARAM_SIZE
	.align		4
.L_774:
        /*0a74*/ 	.byte	0x03, 0x19
        /*0a76*/ 	.short	0x0a70


	//----- nvinfo : EIATTR_PARAM_CBANK
	.align		4
        /*0a78*/ 	.byte	0x04, 0x0a
        /*0a7a*/ 	.short	(.L_776 - .L_775)
	.align		4
.L_775:
        /*0a7c*/ 	.word	index@(.nv.constant0._ZN7cutlass13device_kernelIN5flash11enable_sm90INS1_16FlashAttnFwdSm90INS1_25CollectiveMainloopFwdSm90ILi2EN4cute5tupleIJNS5_1CILi1EEES8_S8_EEENS6_IJNS7_ILi64EEESA_SA_EEELi512ENS_6half_tEfNS_4arch4Sm90ELb0ELb1ELb1ELb0ELb1ELb0ELb0ELb0ELb0ELb1ELb1ELb0EEENS1_21CollectiveEpilogueFwdINS6_IJSA_NS7_ILi512EEESA_EEES9_SC_SE_Li256ELb0ELb1ELb1ELb0EEENS1_19SingleTileSchedulerILb0ELb1ELb1ELi64EEEEEEEEEvNT_6ParamsE)
        /*0a80*/ 	.short	0x0210
        /*0a82*/ 	.short	0x0a70


	//----- nvinfo : EIATTR_SW_WAR
	.align		4
.L_776:
        /*0a84*/ 	.byte	0x04, 0x36
        /*0a86*/ 	.short	(.L_778 - .L_777)
.L_777:
        /*0a88*/ 	.word	0x00000008
.L_778:


//--------------------- .nv.info._ZN7cutlass13device_kernelIN5flash11enable_sm90INS1_16FlashAttnFwdSm90INS1_25CollectiveMainloopFwdSm90ILi2EN4cute5tupleIJNS5_1CILi1EEES8_S8_EEENS6_IJNS7_ILi64EEESA_SA_EEELi512ENS_6half_tEfNS_4arch4Sm90ELb0ELb1ELb1ELb0ELb1ELb0ELb1ELb0ELb0ELb1ELb1ELb0EEENS1_21CollectiveEpilogueFwdINS6_IJSA_NS7_ILi512EEESA_EEES9_SC_SE_Li256ELb0ELb1ELb1ELb0EEENS1_19SingleTileSchedulerILb0ELb1ELb1ELi64EEEEEEEEEvNT_6ParamsE --------------------------
	.section	.nv.info._ZN7cutlass13device_kernelIN5flash11enable_sm90INS1_16FlashAttnFwdSm90INS1_25CollectiveMainloopFwdSm90ILi2EN4cute5tupleIJNS5_1CILi1EEES8_S8_EEENS6_IJNS7_ILi64EEESA_SA_EEELi512ENS_6half_tEfNS_4arch4Sm90ELb0ELb1ELb1ELb0ELb1ELb0ELb1ELb0ELb0ELb1ELb1ELb0EEENS1_21CollectiveEpilogueFwdINS6_IJSA_NS7_ILi512EEESA_EEES9_SC_SE_Li256ELb0ELb1ELb1ELb0EEENS1_19SingleTileSchedulerILb0ELb1ELb1ELi64EEEEEEEEEvNT_6ParamsE,"",@"SHT_CUDA_INFO"
	.sectionflags	@""
	.align	4


	//----- nvinfo : EIATTR_CUDA_API_VERSION
	.align		4
        /*0000*/ 	.byte	0x04, 0x37
        /*0002*/ 	.short	(.L_780 - .L_779)
.L_779:
        /*0004*/ 	.word	0x00000082


	//----- nvinfo : EIATTR_KPARAM_INFO
	.align		4
.L_780:
        /*0008*/ 	.byte	0x04, 0x17
        /*000a*/ 	.short	(.L_782 - .L_781)
.L_781:
        /*000c*/ 	.word	0x00000000
        /*0010*/ 	.short	0x0000
        /*0012*/ 	.short	0x0070
        /*0014*/ 	.byte	0x00, 0xf0, 0x01, 0x2c


	//----- nvinfo : EIATTR_SPARSE_MMA_MASK
	.align		4
.L_782:
        /*0018*/ 	.byte	0x03, 0x50
        /*001a*/ 	.short	0x0000


	//----- nvinfo : EIATTR_MAXREG_COUNT
	.align		4
        /*001c*/ 	.byte	0x03, 0x1b
        /*001e*/ 	.short	0x00a8


	//----- nvinfo : EIATTR_NUM_BARRIERS
	.align		4
        /*0020*/ 	.byte	0x02, 0x4c
        /*0022*/ 	.byte	0x10
	.zero		1


	//----- nvinfo : EIATTR_EXTERNS
	.align		4
        /*0024*/ 	.byte	0x04, 0x0f
        /*0026*/ 	.short	(.L_784 - .L_783)


	//   ....[0]....
	.align		4
.L_783:
        /*0028*/ 	.word	index@(__assertfail)


	//----- nvinfo : EIATTR_MERCURY_ISA_VERSION
	.align		4
.L_784:
        /*002c*/ 	.byte	0x03, 0x5f
        /*002e*/ 	.short	0x0101


	//----- nvinfo : EIATTR_INT_WARP_WIDE_INSTR_OFFSETS
	.align		4
        /*0030*/ 	.byte	0x04, 0x31
        /*0032*/ 	.short	(.L_786 - .L_785)


	//   ....[0]....
.L_785:
        /*0034*/ 	.word	0x000000c0


	//   ....[1]....
        /*0038*/ 	.word	0x000000d0


	//   ....[2]....
        /*003c*/ 	.word	0x000000e0


	//   ....[3]....
        /*0040*/ 	.word	0x00000180


	//----- nvinfo : EIATTR_COOP_GROUP_MASK_REGIDS
	.align		4
.L_786:
        /*0044*/ 	.byte	0x04, 0x29
        /*0046*/ 	.short	(.L_788 - .L_787)


	//   ....[0]....
.L_787:
        /*0048*/ 	.word	0xffffffff


	//   ....[1]....
        /*004c*/ 	.word	0xffffffff


	//   ....[2]....
        /*0050*/ 	.word	0xffffffff


	//   ....[3]....
        /*0054*/ 	.word	0xffffffff


	//   ....[4]....
        /*0058*/ 	.word	0xffffffff


	//   ....[5]....
        /*005c*/ 	.word	0xffffffff


	//   ....[6]....
        /*0060*/ 	.word	0xffffffff


	//   ....[7]....
        /*0064*/ 	.word	0xffffffff


	//   ....[8]....
        /*0068*/ 	.word	0xffffffff


	//   ....[9]....
        /*006c*/ 	.word	0xffffffff


	//   ....[10]....
        /*0070*/ 	.word	0xffffffff


	//   ....[11]....
        /*0074*/ 	.word	0xffffffff


	//   ....[12]....
        /*0078*/ 	.word	0xffffffff


	//   ....[13]....
        /*007c*/ 	.word	0xffffffff


	//   ....[14]....
        /*0080*/ 	.word	0xffffffff


	//   ....[15]....
        /*0084*/ 	.word	0xffffffff


	//   ....[16]....
        /*0088*/ 	.word	0xffffffff


	//   ....[17]....
        /*008c*/ 	.word	0xffffffff


	//   ....[18]....
        /*0090*/ 	.word	0xffffffff


	//   ....[19]....
        /*0094*/ 	.word	0xffffffff


	//   ....[20]....
        /*0098*/ 	.word	0xffffffff


	//   ....[21]....
        /*009c*/ 	.word	0xffffffff


	//   ....[22]....
        /*00a0*/ 	.word	0xffffffff


	//   ....[23]....
        /*00a4*/ 	.word	0xffffffff


	//   ....[24]....
        /*00a8*/ 	.word	0xffffffff


	//   ....[25]....
        /*00ac*/ 	.word	0xffffffff


	//   ....[26]....
        /*00b0*/ 	.word	0xffffffff


	//   ....[27]....
        /*00b4*/ 	.word	0xffffffff


	//   ....[28]....
        /*00b8*/ 	.word	0xffffffff


	//   ....[29]....
        /*00bc*/ 	.word	0xffffffff


	//   ....[30]....
        /*00c0*/ 	.word	0xffffffff


	//   ....[31]....
        /*00c4*/ 	.word	0xffffffff


	//   ....[32]....
        /*00c8*/ 	.word	0xffffffff


	//   ....[33]....
        /*00cc*/ 	.word	0xffffffff


	//   ....[34]....
        /*00d0*/ 	.word	0xffffffff


	//   ....[35]....
        /*00d4*/ 	.word	0xffffffff


	//   ....[36]....
        /*00d8*/ 	.word	0xffffffff


	//   ....[37]....
        /*00dc*/ 	.word	0xffffffff


	//   ....[38]....
        /*00e0*/ 	.word	0xffffffff


	//   ....[39]....
        /*00e4*/ 	.word	0xffffffff


	//   ....[40]....
        /*00e8*/ 	.word	0xffffffff


	//   ....[41]....
        /*00ec*/ 	.word	0xffffffff


	//   ....[42]....
        /*00f0*/ 	.word	0xffffffff


	//   ....[43]....
        /*00f4*/ 	.word	0xffffffff


	//   ....[44]....
        /*00f8*/ 	.word	0xffffffff


	//   ....[45]....
        /*00fc*/ 	.word	0xffffffff


	//   ....[46]....
        /*0100*/ 	.word	0xffffffff


	//   ....[47]....
        /*0104*/ 	.word	0xffffffff


	//   ....[48]....
        /*0108*/ 	.word	0xffffffff


	//   ....[49]....
        /*010c*/ 	.word	0xffffffff


	//   ....[50]....
        /*0110*/ 	.word	0xffffffff


	//   ....[51]....
        /*0114*/ 	.word	0xffffffff


	//   ....[52]....
        /*0118*/ 	.word	0xffffffff


	//   ....[53]....
        /*011c*/ 	.word	0xffffffff


	//   ....[54]....
        /*0120*/ 	.word	0xffffffff


	//   ....[55]....
        /*0124*/ 	.word	0xffffffff


	//   ....[56]....
        /*0128*/ 	.word	0xffffffff


	//   ....[57]....
        /*012c*/ 	.word	0xffffffff


	//   ....[58]....
        /*0130*/ 	.word	0xffffffff


	//   ....[59]....
        /*0134*/ 	.word	0xffffffff


	//   ....[60]....
        /*0138*/ 	.word	0xffffffff


	//   ....[61]....
        /*013c*/ 	.word	0xffffffff


	//   ....[62]....
        /*0140*/ 	.word	0xffffffff


	//   ....[63]....
        /*0144*/ 	.word	0xffffffff


	//   ....[64]....
        /*0148*/ 	.word	0xffffffff


	//   ....[65]....
        /*014c*/ 	.word	0xffffffff


	//   ....[66]....
        /*0150*/ 	.word	0xffffffff


	//   ....[67]....
        /*0154*/ 	.word	0xffffffff


	//   ....[68]....
        /*0158*/ 	.word	0xffffffff


	//   ....[69]....
        /*015c*/ 	.word	0xffffffff


	//   ....[70]....
        /*0160*/ 	.word	0xffffffff


	//   ....[71]....
        /*0164*/ 	.word	0xffffffff


	//   ....[72]....
        /*0168*/ 	.word	0xffffffff


	//   ....[73]....
        /*016c*/ 	.word	0xffffffff


	//   ....[74]....
        /*0170*/ 	.word	0xffffffff


	//   ....[75]....
        /*0174*/ 	.word	0xffffffff


	//   ....[76]....
        /*0178*/ 	.word	0xffffffff


	//   ....[77]....
        /*017c*/ 	.word	0xffffffff


	//   ....[78]....
        /*0180*/ 	.word	0xffffffff


	//   ....[79]....
        /*0184*/ 	.word	0xffffffff


	//   ....[80]....
        /*0188*/ 	.word	0xffffffff


	//   ....[81]....
        /*018c*/ 	.word	0xffffffff


	//   ....[82]....
        /*0190*/ 	.word	0xffffffff


	//   ....[83]....
        /*0194*/ 	.word	0xffffffff


	//   ....[84]....
        /*0198*/ 	.word	0xffffffff


	//   ....[85]....
        /*019c*/ 	.word	0xffffffff


	//   ....[86]....
        /*01a0*/ 	.word	0xffffffff


	//   ....[87]....
        /*01a4*/ 	.word	0xffffffff


	//   ....[88]....
        /*01a8*/ 	.word	0xffffffff


	//   ....[89]....
        /*01ac*/ 	.word	0xffffffff


	//   ....[90]....
        /*01b0*/ 	.word	0xffffffff


	//   ....[91]....
        /*01b4*/ 	.word	0xffffffff


	//   ....[92]....
        /*01b8*/ 	.word	0xffffffff


	//   ....[93]....
        /*01bc*/ 	.word	0x0500000f


	//   ....[94]....
        /*01c0*/ 	.word	0x0500000f


	//   ....[95]....
        /*01c4*/ 	.word	0x0500000f


	//   ....[96]....
        /*01c8*/ 	.word	0x0500000f


	//   ....[97]....
        /*01cc*/ 	.word	0x0500000f


	//   ....[98]....
        /*01d0*/ 	.word	0x0500000f


	//   ....[99]....
        /*01d4*/ 	.word	0x0500000f


	//   ....[100]....
        /*01d8*/ 	.word	0x0500000f


	//   ....[101]....
        /*01dc*/ 	.word	0x0500000f


	//   ....[102]....
        /*01e0*/ 	.word	0x0500000f


	//   ....[103]....
        /*01e4*/ 	.word	0x0500000f


	//   ....[104]....
        /*01e8*/ 	.word	0x0500000f


	//   ....[105]....
        /*01ec*/ 	.word	0x0500000f


	//   ....[106]....
        /*01f0*/ 	.word	0x0500000f


	//   ....[107]....
        /*01f4*/ 	.word	0x0500000f


	//   ....[108]....
        /*01f8*/ 	.word	0x0500000f


	//   ....[109]....
        /*01fc*/ 	.word	0x0500000f


	//   ....[110]....
        /*0200*/ 	.word	0x0500000f


	//   ....[111]....
        /*0204*/ 	.word	0x0500000f


	//   ....[112]....
        /*0208*/ 	.word	0x0500000f


	//   ....[113]....
        /*020c*/ 	.word	0x0500000f


	//   ....[114]....
        /*0210*/ 	.word	0x0500000f


	//   ....[115]....
        /*0214*/ 	.word	0x0500000f


	//   ....[116]....
        /*0218*/ 	.word	0x0500000f


	//   ....[117]....
        /*021c*/ 	.word	0x0500000f


	//   ....[118]....
        /*0220*/ 	.word	0x0500000f


	//   ....[119]....
        /*0224*/ 	.word	0x0500000f


	//   ....[120]....
        /*0228*/ 	.word	0x0500000f


	//   ....[121]....
        /*022c*/ 	.word	0x0500000f


	//   ....[122]....
        /*0230*/ 	.word	0x0500000f


	//   ....[123]....
        /*0234*/ 	.word	0x0500000f


	//   ....[124]....
        /*0238*/ 	.word	0x0500000f


	//   ....[125]....
        /*023c*/ 	.word	0x0500000f


	//   ....[126]....
        /*0240*/ 	.word	0x0500000f


	//   ....[127]....
        /*0244*/ 	.word	0x0500000f


	//   ....[128]....
        /*0248*/ 	.word	0x0500000f


	//   ....[129]....
        /*024c*/ 	.word	0x0500000f


	//   ....[130]....
        /*0250*/ 	.word	0x0500000f


	//   ....[131]....
        /*0254*/ 	.word	0x0500000f


	//   ....[132]....
        /*0258*/ 	.word	0x0500000f


	//   ....[133]....
        /*025c*/ 	.word	0x0500000f


	//   ....[134]....
        /*0260*/ 	.word	0x0500000f


	//   ....[135]....
        /*0264*/ 	.word	0x0500000f


	//   ....[136]....
        /*0268*/ 	.word	0x0500000f


	//   ....[137]....
        /*026c*/ 	.word	0x0500000f


	//   ....[138]....
        /*0270*/ 	.word	0x0500000f


	//   ....[139]....
        /*0274*/ 	.word	0x0500000f


	//   ....[140]....
        /*0278*/ 	.word	0x0500000f


	//   ....[141]....
        /*027c*/ 	.word	0x0500000f


	//   ....[142]....
        /*0280*/ 	.word	0x0500000f


	//   ....[143]....
        /*0284*/ 	.word	0xffffffff


	//   ....[144]....
        /*0288*/ 	.word	0xffffffff


	//   ....[145]....
        /*028c*/ 	.word	0xffffffff


	//   ....[146]....
        /*0290*/ 	.word	0xffffffff


	//   ....[147]....
        /*0294*/ 	.word	0xffffffff


	//   ....[148]....
        /*0298*/ 	.word	0xffffffff


	//   ....[149]....
        /*029c*/ 	.word	0xffffffff


	//   ....[150]....
        /*02a0*/ 	.word	0xffffffff


	//----- nvinfo : EIATTR_COOP_GROUP_INSTR_OFFSETS
	.align		4
.L_788:
        /*02a4*/ 	.byte	0x04, 0x28
        /*02a6*/ 	.short	(.L_790 - .L_789)


	//   ....[0]....
.L_789:
        /*02a8*/ 	.word	0x00000080


	//   ....[1]....
        /*02ac*/ 	.word	0x00000090


	//   ....[2]....
        /*02b0*/ 	.word	0x000002b0


	//   ....[3]....
        /*02b4*/ 	.word	0x00000410


	//   ....[4]....
        /*02b8*/ 	.word	0x00000530


	//   ....[5]....
        /*02bc*/ 	.word	0x00000690


	//   ....[6]....
        /*02c0*/ 	.word	0x00001fe0


	//   ....[7]....
        /*02c4*/ 	.word	0x00009e80


	//   ....[8]....
        /*02c8*/ 	.word	0x0000bda0


	//   ....[9]....
        /*02cc*/ 	.word	0x0000d070


	//   ....[10]....
        /*02d0*/ 	.word	0x0000d600


	//   ....[11]....
        /*02d4*/ 	.word	0x0000e0a0


	//   ....[12]....
        /*02d8*/ 	.word	0x0000e250


	//   ....[13]....
        /*02dc*/ 	.word	0x0000e880


	//   ....[14]....
        /*02e0*/ 	.word	0x0000e950


	//   ....[15]....
        /*02e4*/ 	.word	0x000114b0


	//   ....[16]....
        /*02e8*/ 	.word	0x00012da0


	//   ....[17]....
        /*02ec*/ 	.word	0x00014450


	//   ....[18]....
        /*02f0*/ 	.word	0x00014490


	//   ....[19]....
        /*02f4*/ 	.word	0x000144d0


	//   ....[20]....
        /*02f8*/ 	.word	0x000144f0


	//   ....[21]....
        /*02fc*/ 	.word	0x00018b70


	//   ....[22]....
        /*0300*/ 	.word	0x00019f20


	//   ....[23]....
        /*0304*/ 	.word	0x0001b200


	//   ....[24]....
        /*0308*/ 	.word	0x0001b7c0


	//   ....[25]....
        /*030c*/ 	.word	0x0001c3b0


	//   ....[26]....
        /*0310*/ 	.word	0x0001c400


	//   ....[27]....
        /*0314*/ 	.word	0x0001c440


	//   ....[28]....
        /*0318*/ 	.word	0x0001c460


	//   ....[29]....
        /*031c*/ 	.word	0x00020b60


	//   ....[30]....
        /*0320*/ 	.word	0x00020d00


	//   ....[31]....
        /*0324*/ 	.word	0x00020d20


	//   ....[32]....
        /*0328*/ 	.word	0x00020d60


	//   ....[33]....
        /*032c*/ 	.word	0x00020d80


	//   ....[34]....
        /*0330*/ 	.word	0x00022290


	//   ....[35]....
        /*0334*/ 	.word	0x00022800


	//   ....[36]....
        /*0338*/ 	.word	0x00022820


	//   ....[37]....
        /*033c*/ 	.word	0x00022830


	//   ....[38]....
        /*0340*/ 	.word	0x00022840


	//   ....[39]....
        /*0344*/ 	.word	0x00022be0


	//   ....[40]....
        /*0348*/ 	.word	0x00022c20


	//   ....[41]....
        /*034c*/ 	.word	0x00023ab0


	//   ....[42]....
        /*0350*/ 	.word	0x00023ad0


	//   ....[43]....
        /*0354*/ 	.word	0x00024ce0


	//   ....[44]....
        /*0358*/ 	.word	0x000263a0


	//   ....[45]....
        /*035c*/ 	.word	0x000263c0


	//   ....[46]....
        /*0360*/ 	.word	0x000263d0


	//   ....[47]....
        /*0364*/ 	.word	0x00026410


	//   ....[48]....
        /*0368*/ 	.word	0x00026460


	//   ....[49]....
        /*036c*/ 	.word	0x00026480


	//   ....[50]....
        /*0370*/ 	.word	0x000264b0


	//   ....[51]....
        /*0374*/ 	.word	0x000264d0


	//   ....[52]....
        /*0378*/ 	.word	0x00026ab0


	//   ....[53]....
        /*037c*/ 	.word	0x00026af0


	//   ....[54]....
        /*0380*/ 	.word	0x00026b10


	//   ....[55]....
        /*0384*/ 	.word	0x00026bc0


	//   ....[56]....
        /*0388*/ 	.word	0x00026be0


	//   ....[57]....
        /*038c*/ 	.word	0x00026c90


	//   ....[58]....
        /*0390*/ 	.word	0x00026cb0


	//   ....[59]....
        /*0394*/ 	.word	0x00026cd0


	//   ....[60]....
        /*0398*/ 	.word	0x00027440


	//   ....[61]....
        /*039c*/ 	.word	0x00027470


	//   ....[62]....
        /*03a0*/ 	.word	0x00027500


	//   ....[63]....
        /*03a4*/ 	.word	0x000275b0


	//   ....[64]....
        /*03a8*/ 	.word	0x000276a0


	//   ....[65]....
        /*03ac*/ 	.word	0x00027770


	//   ....[66]....
        /*03b0*/ 	.word	0x000277d0


	//   ....[67]....
        /*03b4*/ 	.word	0x00027870


	//   ....[68]....
        /*03b8*/ 	.word	0x00027d20


	//   ....[69]....
        /*03bc*/ 	.word	0x00027d50


	//   ....[70]....
        /*03c0*/ 	.word	0x00027d80


	//   ....[71]....
        /*03c4*/ 	.word	0x00027db0


	//   ....[72]....
        /*03c8*/ 	.word	0x00027de0


	//   ....[73]....
        /*03cc*/ 	.word	0x00027e30


	//   ....[74]....
        /*03d0*/ 	.word	0x00027fb0


	//   ....[75]....
        /*03d4*/ 	.word	0x00027fe0


	//   ....[76]....
        /*03d8*/ 	.word	0x000289e0


	//   ....[77]....
        /*03dc*/ 	.word	0x00028a00


	//   ....[78]....
        /*03e0*/ 	.word	0x00028a10


	//   ....[79]....
        /*03e4*/ 	.word	0x00028a30


	//   ....[80]....
        /*03e8*/ 	.word	0x00028a50


	//   ....[81]....
        /*03ec*/ 	.word	0x00028a80


	//   ....[82]....
        /*03f0*/ 	.word	0x00028aa0


	//   ....[83]....
        /*03f4*/ 	.word	0x00028ad0


	//   ....[84]....
        /*03f8*/ 	.word	0x00028e30


	//   ....[85]....
        /*03fc*/ 	.word	0x00028e60


	//   ....[86]....
        /*0400*/ 	.word	0x00028e90


	//   ....[87]....
        /*0404*/ 	.word	0x00028eb0


	//   ....[88]....
        /*0408*/ 	.word	0x00028ec0


	//   ....[89]....
        /*040c*/ 	.word	0x00028ee0


	//   ....[90]....
        /*0410*/ 	.word	0x00028f80


	//   ....[91]....
        /*0414*/ 	.word	0x00028fc0


	//   ....[92]....
        /*0418*/ 	.word	0x000294c0


	//   ....[93]....
        /*041c*/ 	.word	0x00029a20


	//   ....[94]....
        /*0420*/ 	.word	0x00029b10


	//   ....[95]....
        /*0424*/ 	.word	0x00029bb0


	//   ....[96]....
        /*0428*/ 	.word	0x00029c30


	//   ....[97]....
        /*042c*/ 	.word	0x00029ce0


	//   ....[98]....
        /*0430*/ 	.word	0x00029d40


	//   ....[99]....
        /*0434*/ 	.word	0x00029df0


	//   ....[100]....
        /*0438*/ 	.word	0x00029e50


	//   ....[101]....
        /*043c*/ 	.word	0x00029f00


	//   ....[102]....
        /*0440*/ 	.word	0x00029f90


	//   ....[103]....
        /*0444*/ 	.word	0x00029fe0


	//   ....[104]....
        /*0448*/ 	.word	0x0002a0b0


	//   ....[105]....
        /*044c*/ 	.word	0x0002a1c0


	//   ....[106]....
        /*0450*/ 	.word	0x0002a250


	//   ....[107]....
        /*0454*/ 	.word	0x0002a340


	//   ....[108]....
        /*0458*/ 	.word	0x0002a3c0


	//   ....[109]....
        /*045c*/ 	.word	0x0002a4a0


	//   ....[110]....
        /*0460*/ 	.word	0x0002a530


	//   ....[111]....
        /*0464*/ 	.word	0x0002a610


	//   ....[112]....
        /*0468*/ 	.word	0x0002a870


	//   ....[113]....
        /*046c*/ 	.word	0x0002a8e0


	//   ....[114]....
        /*0470*/ 	.word	0x0002ab10


	//   ....[115]....
        /*0474*/ 	.word	0x0002ab80


	//   ....[116]....
        /*0478*/ 	.word	0x0002ad50


	//   ....[117]....
        /*047c*/ 	.word	0x0002ada0


	//   ....[118]....
        /*0480*/ 	.word	0x0002aef0


	//   ....[119]....
        /*0484*/ 	.word	0x0002afe0


	//   ....[120]....
        /*0488*/ 	.word	0x0002b230


	//   ....[121]....
        /*048c*/ 	.word	0x0002b280


	//   ....[122]....
        /*0490*/ 	.word	0x0002b440


	//   ....[123]....
        /*0494*/ 	.word	0x0002b490


	//   ....[124]....
        /*0498*/ 	.word	0x0002b650


	//   ....[125]....
        /*049c*/ 	.word	0x0002b6a0


	//   ....[126]....
        /*04a0*/ 	.word	0x0002b780


	//   ....[127]....
        /*04a4*/ 	.word	0x0002b820


	//   ....[128]....
        /*04a8*/ 	.word	0x0002b880


	//   ....[129]....
        /*04ac*/ 	.word	0x0002b920


	//   ....[130]....
        /*04b0*/ 	.word	0x0002b980


	//   ....[131]....
        /*04b4*/ 	.word	0x0002ba20


	//   ....[132]....
        /*04b8*/ 	.word	0x0002ba80


	//   ....[133]....
        /*04bc*/ 	.word	0x0002bb20


	//   ....[134]....
        /*04c0*/ 	.word	0x0002bc00


	//   ....[135]....
        /*04c4*/ 	.word	0x0002bcd0


	//   ....[136]....
        /*04c8*/ 	.word	0x0002bda0


	//   ....[137]....
        /*04cc*/ 	.word	0x0002bea0


	//   ....[138]....
        /*04d0*/ 	.word	0x0002bfc0


	//   ....[139]....
        /*04d4*/ 	.word	0x0002c0a0


	//   ....[140]....
        /*04d8*/ 	.word	0x0002c1b0


	//   ....[141]....
        /*04dc*/ 	.word	0x0002c280


	//   ....[142]....
        /*04e0*/ 	.word	0x0002c390


	//   ....[143]....
        /*04e4*/ 	.word	0x0002e390


	//   ....[144]....
        /*04e8*/ 	.word	0x0002fad0


	//   ....[145]....
        /*04ec*/ 	.word	0x00030190


	//   ....[146]....
        /*04f0*/ 	.word	0x00030ed0


	//   ....[147]....
        /*04f4*/ 	.word	0x00030f10


	//   ....[148]....
        /*04f8*/ 	.word	0x00030f80


	//   ....[149]....
        /*04fc*/ 	.word	0x00030fa0


	//   ....[150]....
        /*0500*/ 	.word	0x0003e120


	//----- nvinfo : EIATTR_REG_RECONFIG
	.align		4
.L_790:
        /*0504*/ 	.byte	0x01, 0x54
	.zero		2


	//----- nvinfo : EIATTR_SYSCALL_OFFSETS
	.align		4
        /*0508*/ 	.byte	0x04, 0x46
        /*050a*/ 	.short	(.L_792 - .L_791)


	//   ....[0]....
.L_791:
        /*050c*/ 	.word	0x0000a240


	//   ....[1]....
        /*0510*/ 	.word	0x000258a0


	//   ....[2]....
        /*0514*/ 	.word	0x000259e0


	//   ....[3]....
        /*0518*/ 	.word	0x00025ad0


	//   ....[4]....
        /*051c*/ 	.word	0x00026760


	//   ....[5]....
        /*0520*/ 	.word	0x00026f90


	//----- nvinfo : EIATTR_MBARRIER_INSTR_OFFSETS
	.align		4
.L_792:
        /*0524*/ 	.byte	0x04, 0x39
        /*0526*/ 	.short	(.L_794 - .L_793)


	//   ....[0]....
.L_793:
        /*0528*/ 	.word	0x00000190
        /*052c*/ 	.word	0x000000ff
        /*0530*/ 	.word	0x00038800
        /*0534*/ 	.short	0x0100
        /*0536*/ 	.byte	0x08
	.zero		1


	//   ....[1]....
        /*0538*/ 	.word	0x000001a0
        /*053c*/ 	.word	0x000000ff
        /*0540*/ 	.word	0x00038810
        /*0544*/ 	.short	0x0100
        /*0546*/ 	.byte	0x08
	.zero		1


	//   ....[2]....
        /*0548*/ 	.word	0x000001b0
        /*054c*/ 	.word	0x000000ff
        /*0550*/ 	.word	0x00038820
        /*0554*/ 	.short	0x0100
        /*0556*/ 	.byte	0x08
	.zero		1


	//   ....[3]....
        /*0558*/ 	.word	0x00000260
        /*055c*/ 	.word	0x000000ff
        /*0560*/ 	.word	0x00038830
        /*0564*/ 	.short	0x0100
        /*0566*/ 	.byte	0x06
	.zero		1


	//   ....[4]....
        /*0568*/ 	.word	0x00000270
        /*056c*/ 	.word	0x000000ff
        /*0570*/ 	.word	0x00038840
        /*0574*/ 	.short	0x0100
        /*0576*/ 	.byte	0x06
	.zero		1


	//   ....[5]....
        /*0578*/ 	.word	0x00000280
        /*057c*/ 	.word	0x000000ff
        /*0580*/ 	.word	0x00038838
        /*0584*/ 	.short	0x0100
        /*0586*/ 	.byte	0x06
	.zero		1


	//   ....[6]....
        /*0588*/ 	.word	0x00000290
        /*058c*/ 	.word	0x000000ff
        /*0590*/ 	.word	0x00038848
        /*0594*/ 	.short	0x0100
        /*0596*/ 	.byte	0x06
	.zero		1


	//   ....[7]....
        /*0598*/ 	.word	0x000003c0
        /*059c*/ 	.word	0x000000ff
        /*05a0*/ 	.word	0x00038850
        /*05a4*/ 	.short	0x0100
        /*05a6*/ 	.byte	0x08
	.zero		1


	//   ....[8]....
        /*05a8*/ 	.word	0x000003d0
        /*05ac*/ 	.word	0x000000ff
        /*05b0*/ 	.word	0x00038860
        /*05b4*/ 	.short	0x0100
        /*05b6*/ 	.byte	0x08
	.zero		1


	//   ....[9]....
        /*05b8*/ 	.word	0x000003e0
        /*05bc*/ 	.word	0x000000ff
        /*05c0*/ 	.word	0x00038858
        /*05c4*/ 	.short	0x0100
        /*05c6*/ 	.byte	0x08
	.zero		1


	//   ....[10]....
        /*05c8*/ 	.word	0x000003f0
        /*05cc*/ 	.word	0x000000ff
        /*05d0*/ 	.word	0x00038868
        /*05d4*/ 	.short	0x0100
        /*05d6*/ 	.byte	0x08
	.zero		1


	//   ....[11]....
        /*05d8*/ 	.word	0x000004e0
        /*05dc*/ 	.word	0x000000ff
        /*05e0*/ 	.word	0x00038870
        /*05e4*/ 	.short	0x0100
        /*05e6*/ 	.byte	0x06
	.zero		1


	//   ....[12]....
        /*05e8*/ 	.word	0x000004f0
        /*05ec*/ 	.word	0x000000ff
        /*05f0*/ 	.word	0x00038880
        /*05f4*/ 	.short	0x0100
        /*05f6*/ 	.byte	0x06
	.zero		1


	//   ....[13]....
        /*05f8*/ 	.word	0x00000500
        /*05fc*/ 	.word	0x000000ff
        /*0600*/ 	.word	0x00038878
        /*0604*/ 	.short	0x0100
        /*0606*/ 	.byte	0x06
	.zero		1


	//   ....[14]....
        /*0608*/ 	.word	0x00000510
        /*060c*/ 	.word	0x000000ff
        /*0610*/ 	.word	0x00038888
        /*0614*/ 	.short	0x0100
        /*0616*/ 	.byte	0x06
	.zero		1


	//   ....[15]....
        /*0618*/ 	.word	0x00000640
        /*061c*/ 	.word	0x000000ff
        /*0620*/ 	.word	0x00038890
        /*0624*/ 	.short	0x0100
        /*0626*/ 	.byte	0x08
	.zero		1


	//   ....[16]....
        /*0628*/ 	.word	0x00000650
        /*062c*/ 	.word	0x000000ff
        /*0630*/ 	.word	0x000388a0
        /*0634*/ 	.short	0x0100
        /*0636*/ 	.byte	0x08
	.zero		1


	//   ....[17]....
        /*0638*/ 	.word	0x00000660
        /*063c*/ 	.word	0x000000ff
        /*0640*/ 	.word	0x00038898
        /*0644*/ 	.short	0x0100
        /*0646*/ 	.byte	0x08
	.zero		1


	//   ....[18]....
        /*0648*/ 	.word	0x00000670
        /*064c*/ 	.word	0x000000ff
        /*0650*/ 	.word	0x000388a8
        /*0654*/ 	.short	0x0100
        /*0656*/ 	.byte	0x08
	.zero		1


	//   ....[19]....
        /*0658*/ 	.word	0x000007b0
        /*065c*/ 	.word	0x000000ff
        /*0660*/ 	.word	0x000388b0
        /*0664*/ 	.short	0x0100
        /*0666*/ 	.byte	0x08
	.zero		1


	//   ....[20]....
        /*0668*/ 	.word	0x000007c0
        /*066c*/ 	.word	0x000000ff
        /*0670*/ 	.word	0x000388c0
        /*0674*/ 	.short	0x0100
        /*0676*/ 	.byte	0x08
	.zero		1


	//   ....[21]....
        /*0678*/ 	.word	0x000007d0
        /*067c*/ 	.word	0x000000ff
        /*0680*/ 	.word	0x000388b8
        /*0684*/ 	.short	0x0100
        /*0686*/ 	.byte	0x08
	.zero		1


	//   ....[22]....
        /*0688*/ 	.word	0x000007e0
        /*068c*/ 	.word	0x000000ff
        /*0690*/ 	.word	0x000388c8
        /*0694*/ 	.short	0x0100
        /*0696*/ 	.byte	0x08
	.zero		1


	//   ....[23]....
        /*0698*/ 	.word	0x000044b0
        /*069c*/ 	.word	0x00000004
        /*06a0*/ 	.word	0x00000000
        /*06a4*/ 	.short	0x0101
        /*06a6*/ 	.byte	0x3f
	.zero		1


	//   ....[24]....
        /*06a8*/ 	.word	0x00008220
        /*06ac*/ 	.word	0x00000004
        /*06b0*/ 	.word	0x00000000
        /*06b4*/ 	.short	0x0101
        /*06b6*/ 	.byte	0x3f
	.zero		1


	//   ....[25]....
        /*06b8*/ 	.word	0x0000a820
        /*06bc*/ 	.word	0x000000ff
        /*06c0*/ 	.word	0x00038800
        /*06c4*/ 	.short	0x010a
        /*06c6*/ 	.byte	0x2b
	.zero		1


	//   ....[26]....
        /*06c8*/ 	.word	0x0000ac00
        /*06cc*/ 	.word	0x0000000c
        /*06d0*/ 	.word	0x00000000
        /*06d4*/ 	.short	0x010a
        /*06d6*/ 	.byte	0x3f
	.zero		1


	//   ....[27]....
        /*06d8*/ 	.word	0x0000ac60
        /*06dc*/ 	.word	0x0000000c
        /*06e0*/ 	.word	0x00000000
        /*06e4*/ 	.short	0x010a
        /*06e6*/ 	.byte	0x3f
	.zero		1


	//   ....[28]....
        /*06e8*/ 	.word	0x0000b010
        /*06ec*/ 	.word	0x000000ff
        /*06f0*/ 	.word	0x00038810
        /*06f4*/ 	.short	0x010a
        /*06f6*/ 	.byte	0x2b
	.zero		1


	//   ....[29]....
        /*06f8*/ 	.word	0x0000b110
        /*06fc*/ 	.word	0x00000008
        /*0700*/ 	.word	0x00000000
        /*0704*/ 	.short	0x010a
        /*0706*/ 	.byte	0x3f
	.zero		1


	//   ....[30]....
        /*0708*/ 	.word	0x0000b170
        /*070c*/ 	.word	0x00000008
        /*0710*/ 	.word	0x00000000
        /*0714*/ 	.short	0x010a
        /*0716*/ 	.byte	0x3f
	.zero		1


	//   ....[31]....
        /*0718*/ 	.word	0x0000cd60
        /*071c*/ 	.word	0x00000003
        /*0720*/ 	.word	0x00000000
        /*0724*/ 	.short	0x0101
        /*0726*/ 	.byte	0x3f
	.zero		1


	//   ....[32]....
        /*0728*/ 	.word	0x000115c0
        /*072c*/ 	.word	0x00000000
        /*0730*/ 	.word	0x00000000
        /*0734*/ 	.short	0x0101
        /*0736*/ 	.byte	0x3f
	.zero		1


	//   ....[33]....
        /*0738*/ 	.word	0x00011cd0
        /*073c*/ 	.word	0x00000004
        /*0740*/ 	.word	0x00000000
        /*0744*/ 	.short	0x010a
        /*0746*/ 	.byte	0x3f
	.zero		1


	//   ....[34]....
        /*0748*/ 	.word	0x00011d70
        /*074c*/ 	.word	0x00000006
        /*0750*/ 	.word	0x00000000
        /*0754*/ 	.short	0x010a
        /*0756*/ 	.byte	0x3f
	.zero		1


	//   ....[35]....
        /*0758*/ 	.word	0x00012190
        /*075c*/ 	.word	0x0000000c
        /*0760*/ 	.word	0x00000000
        /*0764*/ 	.short	0x010a
        /*0766*/ 	.byte	0x3f
	.zero		1


	//   ....[36]....
        /*0768*/ 	.word	0x000121f0
        /*076c*/ 	.word	0x0000000c
        /*0770*/ 	.word	0x00000000
        /*0774*/ 	.short	0x010a
        /*0776*/ 	.byte	0x3f
	.zero		1


	//   ....[37]....
        /*0778*/ 	.word	0x00013de0
        /*077c*/ 	.word	0x00000005
        /*0780*/ 	.word	0x00000000
        /*0784*/ 	.short	0x0101
        /*0786*/ 	.byte	0x3f
	.zero		1


	//   ....[38]....
        /*0788*/ 	.word	0x00018c80
        /*078c*/ 	.word	0x00000002
        /*0790*/ 	.word	0x00000000
        /*0794*/ 	.short	0x0101
        /*0796*/ 	.byte	0x3f
	.zero		1


	//   ....[39]....
        /*0798*/ 	.word	0x00018e50
        /*079c*/ 	.word	0x00000004
        /*07a0*/ 	.word	0x00000000
        /*07a4*/ 	.short	0x010a
        /*07a6*/ 	.byte	0x3f
	.zero		1


	//   ....[40]....
        /*07a8*/ 	.word	0x00018ef0
        /*07ac*/ 	.word	0x00000006
        /*07b0*/ 	.word	0x00000000
        /*07b4*/ 	.short	0x010a
        /*07b6*/ 	.byte	0x3f
	.zero		1


	//   ....[41]....
        /*07b8*/ 	.word	0x00019310
        /*07bc*/ 	.word	0x0000000c
        /*07c0*/ 	.word	0x00000000
        /*07c4*/ 	.short	0x010a
        /*07c6*/ 	.byte	0x3f
	.zero		1


	//   ....[42]....
        /*07c8*/ 	.word	0x00019370
        /*07cc*/ 	.word	0x0000000c
        /*07d0*/ 	.word	0x00000000
        /*07d4*/ 	.short	0x010a
        /*07d6*/ 	.byte	0x3f
	.zero		1


	//   ....[43]....
        /*07d8*/ 	.word	0x0001af60
        /*07dc*/ 	.word	0x00000005
        /*07e0*/ 	.word	0x00000000
        /*07e4*/ 	.short	0x0101
        /*07e6*/ 	.byte	0x3f
	.zero		1


	//   ....[44]....
        /*07e8*/ 	.word	0x00020c70
        /*07ec*/ 	.word	0x00000002
        /*07f0*/ 	.word	0x00000000
        /*07f4*/ 	.short	0x0101
        /*07f6*/ 	.byte	0x3f
	.zero		1


	//   ....[45]....
        /*07f8*/ 	.word	0x00022260
        /*07fc*/ 	.word	0x000000ff
        /*0800*/ 	.word	0x00000000
        /*0804*/ 	.short	0x0101
        /*0806*/ 	.byte	0x04
	.zero		1


	//   ....[46]....
        /*0808*/ 	.word	0x00026150
        /*080c*/ 	.word	0x000000ff
        /*0810*/ 	.word	0x00038840
        /*0814*/ 	.short	0x010a
        /*0816*/ 	.byte	0x2d
	.zero		1


	//   ....[47]....
        /*0818*/ 	.word	0x00026590
        /*081c*/ 	.word	0x000000ff
        /*0820*/ 	.word	0x00038830
        /*0824*/ 	.short	0x0107
        /*0826*/ 	.byte	0x2d
	.zero		1


	//   ....[48]....
        /*0828*/ 	.word	0x00026600
        /*082c*/ 	.word	0x000000ff
        /*0830*/ 	.word	0x00038830
        /*0834*/ 	.short	0x0101
        /*0836*/ 	.byte	0x2d
	.zero		1


	//   ....[49]....
        /*0838*/ 	.word	0x00026e10
        /*083c*/ 	.word	0x000000ff
        /*0840*/ 	.word	0x00038800
        /*0844*/ 	.short	0x0107
        /*0846*/ 	.byte	0x2d
	.zero		1


	//   ....[50]....
        /*0848*/ 	.word	0x00026e60
        /*084c*/ 	.word	0x000000ff
        /*0850*/ 	.word	0x00038800
        /*0854*/ 	.short	0x0101
        /*0856*/ 	.byte	0x2d
	.zero		1


	//   ....[51]....
        /*0858*/ 	.word	0x00027ae0
        /*085c*/ 	.word	0x000000ff
        /*0860*/ 	.word	0x00038810
        /*0864*/ 	.short	0x0107
        /*0866*/ 	.byte	0x2d
	.zero		1


	//   ....[52]....
        /*0868*/ 	.word	0x00027b40
        /*086c*/ 	.word	0x000000ff
        /*0870*/ 	.word	0x00038810
        /*0874*/ 	.short	0x0101
        /*0876*/ 	.byte	0x2d
	.zero		1


	//   ....[53]....
        /*0878*/ 	.word	0x00027b50
        /*087c*/ 	.word	0x000000ff
        /*0880*/ 	.word	0x00038820
        /*0884*/ 	.short	0x010a
        /*0886*/ 	.byte	0x2d
	.zero		1


	//   ....[54]....
        /*0888*/ 	.word	0x00027ba0
        /*088c*/ 	.word	0x000000ff
        /*0890*/ 	.word	0x00038860
        /*0894*/ 	.short	0x010a
        /*0896*/ 	.byte	0x2d
	.zero		1


	//   ....[55]....
        /*0898*/ 	.word	0x000283c0
        /*089c*/ 	.word	0x000000ff
        /*08a0*/ 	.word	0x00038850
        /*08a4*/ 	.short	0x0107
        /*08a6*/ 	.byte	0x2d
	.zero		1


	//   ....[56]....
        /*08a8*/ 	.word	0x00028440
        /*08ac*/ 	.word	0x000000ff
        /*08b0*/ 	.word	0x00038850
        /*08b4*/ 	.short	0x0101
        /*08b6*/ 	.byte	0x2d
	.zero		1


	//   ....[57]....
        /*08b8*/ 	.word	0x000287e0
        /*08bc*/ 	.word	0x0000000a
        /*08c0*/ 	.word	0x00038840
        /*08c4*/ 	.short	0x010a
        /*08c6*/ 	.byte	0x3f
	.zero		1


	//   ....[58]....
        /*08c8*/ 	.word	0x00028b70
        /*08cc*/ 	.word	0x0000000a
        /*08d0*/ 	.word	0x00038830
        /*08d4*/ 	.short	0x0107
        /*08d6*/ 	.byte	0x3f
	.zero		1


	//   ....[59]....
        /*08d8*/ 	.word	0x00028c20
        /*08dc*/ 	.word	0x0000000a
        /*08e0*/ 	.word	0x00038830
        /*08e4*/ 	.short	0x0101
        /*08e6*/ 	.byte	0x3f
	.zero		1


	//   ....[60]....
        /*08e8*/ 	.word	0x00028c50
        /*08ec*/ 	.word	0x0000000a
        /*08f0*/ 	.word	0x00038860
        /*08f4*/ 	.short	0x010a
        /*08f6*/ 	.byte	0x3f
	.zero		1


	//   ....[61]....
        /*08f8*/ 	.word	0x00029290
        /*08fc*/ 	.word	0x0000000a
        /*0900*/ 	.word	0x00038850
        /*0904*/ 	.short	0x0107
        /*0906*/ 	.byte	0x3f
	.zero		1


	//   ....[62]....
        /*0908*/ 	.word	0x00029350
        /*090c*/ 	.word	0x0000000a
        /*0910*/ 	.word	0x00038850
        /*0914*/ 	.short	0x0101
        /*0916*/ 	.byte	0x3f
	.zero		1


	//   ....[63]....
        /*0918*/ 	.word	0x00029440
        /*091c*/ 	.word	0x00000005
        /*0920*/ 	.word	0x00038820
        /*0924*/ 	.short	0x010a
        /*0926*/ 	.byte	0x3f
	.zero		1


	//   ....[64]....
        /*0928*/ 	.word	0x000295b0
        /*092c*/ 	.word	0x00000003
        /*0930*/ 	.word	0x00038840
        /*0934*/ 	.short	0x010a
        /*0936*/ 	.byte	0x3f
	.zero		1


	//   ....[65]....
        /*0938*/ 	.word	0x00029650
        /*093c*/ 	.word	0x00000005
        /*0940*/ 	.word	0x00038840
        /*0944*/ 	.short	0x010a
        /*0946*/ 	.byte	0x3f
	.zero		1


	//   ....[66]....
        /*0948*/ 	.word	0x00029690
        /*094c*/ 	.word	0x00000003
        /*0950*/ 	.word	0x00038860
        /*0954*/ 	.short	0x010a
        /*0956*/ 	.byte	0x3f
	.zero		1


	//   ....[67]....
        /*0958*/ 	.word	0x000296d0
        /*095c*/ 	.word	0x00000005
        /*0960*/ 	.word	0x00038860
        /*0964*/ 	.short	0x010a
        /*0966*/ 	.byte	0x3f
	.zero		1


	//   ....[68]....
        /*0968*/ 	.word	0x00029740
        /*096c*/ 	.word	0x00000003
        /*0970*/ 	.word	0x00038800
        /*0974*/ 	.short	0x010a
        /*0976*/ 	.byte	0x3f
	.zero		1


	//   ....[69]....
        /*0978*/ 	.word	0x00029790
        /*097c*/ 	.word	0x0000000c
        /*0980*/ 	.word	0x00000000
        /*0984*/ 	.short	0x010a
        /*0986*/ 	.byte	0x3f
	.zero		1


	//   ....[70]....
        /*0988*/ 	.word	0x000297f0
        /*098c*/ 	.word	0x00000004
        /*0990*/ 	.word	0x00038810
        /*0994*/ 	.short	0x010a
        /*0996*/ 	.byte	0x3f
	.zero		1


	//   ....[71]....
        /*0998*/ 	.word	0x00029840
        /*099c*/ 	.word	0x00000008
        /*09a0*/ 	.word	0x00000000
        /*09a4*/ 	.short	0x010a
        /*09a6*/ 	.byte	0x3f
	.zero		1


	//   ....[72]....
        /*09a8*/ 	.word	0x00029890
        /*09ac*/ 	.word	0x00000006
        /*09b0*/ 	.word	0x00000000
        /*09b4*/ 	.short	0x010a
        /*09b6*/ 	.byte	0x3f
	.zero		1


	//   ....[73]....
        /*09b8*/ 	.word	0x000298e0
        /*09bc*/ 	.word	0x0000000c
        /*09c0*/ 	.word	0x00000000
        /*09c4*/ 	.short	0x010a
        /*09c6*/ 	.byte	0x3f
	.zero		1


	//   ....[74]....
        /*09c8*/ 	.word	0x00029930
        /*09cc*/ 	.word	0x00000006
        /*09d0*/ 	.word	0x00000000
        /*09d4*/ 	.short	0x010a
        /*09d6*/ 	.byte	0x3f
	.zero		1


	//   ....[75]....
        /*09d8*/ 	.word	0x00029980
        /*09dc*/ 	.word	0x0000000c
        /*09e0*/ 	.word	0x00000000
        /*09e4*/ 	.short	0x010a
        /*09e6*/ 	.byte	0x3f
	.zero		1


	//   ....[76]....
        /*09e8*/ 	.word	0x00029a60
        /*09ec*/ 	.word	0x00000003
        /*09f0*/ 	.word	0x00038840
        /*09f4*/ 	.short	0x010a
        /*09f6*/ 	.byte	0x3f
	.zero		1


	//   ....[77]....
        /*09f8*/ 	.word	0x0002ade0
        /*09fc*/ 	.word	0x00000003
        /*0a00*/ 	.word	0x00038820
        /*0a04*/ 	.short	0x010a
        /*0a06*/ 	.byte	0x3f
	.zero		1


	//   ....[78]....
        /*0a08*/ 	.word	0x0002ae40
        /*0a0c*/ 	.word	0x00000003
        /*0a10*/ 	.word	0x00038860
        /*0a14*/ 	.short	0x010a
        /*0a16*/ 	.byte	0x3f
	.zero		1


	//   ....[79]....
        /*0a18*/ 	.word	0x0002b6d0
        /*0a1c*/ 	.word	0x0000000a
        /*0a20*/ 	.word	0x00038840
        /*0a24*/ 	.short	0x010a
        /*0a26*/ 	.byte	0x3f
	.zero		1


	//   ....[80]....
        /*0a28*/ 	.word	0x0002bb50
        /*0a2c*/ 	.word	0x0000000a
        /*0a30*/ 	.word	0x00038860
        /*0a34*/ 	.short	0x010a
        /*0a36*/ 	.byte	0x3f
	.zero		1


	//   ....[81]....
        /*0a38*/ 	.word	0x0002c2b0
        /*0a3c*/ 	.word	0x00000005
        /*0a40*/ 	.word	0x00038820
        /*0a44*/ 	.short	0x010a
        /*0a46*/ 	.byte	0x3f
	.zero		1


	//   ....[82]....
        /*0a48*/ 	.word	0x0002c450
        /*0a4c*/ 	.word	0x00000003
        /*0a50*/ 	.word	0x00038840
        /*0a54*/ 	.short	0x010a
        /*0a56*/ 	.byte	0x3f
	.zero		1


	//   ....[83]....
        /*0a58*/ 	.word	0x0002c4a0
        /*0a5c*/ 	.word	0x00000005
        /*0a60*/ 	.word	0x00038840
        /*0a64*/ 	.short	0x010a
        /*0a66*/ 	.byte	0x3f
	.zero		1


	//   ....[84]....
        /*0a68*/ 	.word	0x0002c4f0
        /*0a6c*/ 	.word	0x00000003
        /*0a70*/ 	.word	0x00038860
        /*0a74*/ 	.short	0x010a
        /*0a76*/ 	.byte	0x3f
	.zero		1


	//   ....[85]....
        /*0a78*/ 	.word	0x0002c8b0
        /*0a7c*/ 	.word	0x00000018
        /*0a80*/ 	.word	0x00000000
        /*0a84*/ 	.short	0x010a
        /*0a86*/ 	.byte	0x3f
	.zero		1


	//   ....[86]....
        /*0a88*/ 	.word	0x0002c9f0
        /*0a8c*/ 	.word	0x0000000b
        /*0a90*/ 	.word	0x00000000
        /*0a94*/ 	.short	0x010a
        /*0a96*/ 	.byte	0x3f
	.zero		1


	//   ....[87]....
        /*0a98*/ 	.word	0x0002d050
        /*0a9c*/ 	.word	0x0000003a
        /*0aa0*/ 	.word	0x00000000
        /*0aa4*/ 	.short	0x010a
        /*0aa6*/ 	.byte	0x3f
	.zero		1


	//   ....[88]....
        /*0aa8*/ 	.word	0x0002d190
        /*0aac*/ 	.word	0x00000014
        /*0ab0*/ 	.word	0x00000000
        /*0ab4*/ 	.short	0x010a
        /*0ab6*/ 	.byte	0x3f
	.zero		1


	//   ....[89]....
        /*0ab8*/ 	.word	0x0002f6b0
        /*0abc*/ 	.word	0x0000000b
        /*0ac0*/ 	.word	0x00000000
        /*0ac4*/ 	.short	0x0101
        /*0ac6*/ 	.byte	0x3f
	.zero		1


	//   ....[90]....
        /*0ac8*/ 	.word	0x0003e2b0
        /*0acc*/ 	.word	0x00000007
        /*0ad0*/ 	.word	0x00000000
        /*0ad4*/ 	.short	0x0101
        /*0ad6*/ 	.byte	0x3f
	.zero		1


	//   ....[91]....
        /*0ad8*/ 	.word	0x0003e2e0
        /*0adc*/ 	.word	0x0000000b
        /*0ae0*/ 	.word	0x00000000
        /*0ae4*/ 	.short	0x010a
        /*0ae6*/ 	.byte	0x3f
	.zero		1


	//   ....[92]....
        /*0ae8*/ 	.word	0x0003e330
        /*0aec*/ 	.word	0x00000014
        /*0af0*/ 	.word	0x00000000
        /*0af4*/ 	.short	0x010a
        /*0af6*/ 	.byte	0x3f
	.zero		1


	//----- nvinfo : EIATTR_NUM_MBARRIERS
	.align		4
.L_794:
        /*0af8*/ 	.byte	0x03, 0x38
        /*0afa*/ 	.short	0x0017


	//----- nvinfo : EIATTR_EXIT_INSTR_OFFSETS
	.align		4
        /*0afc*/ 	.byte	0x04, 0x1c
        /*0afe*/ 	.short	(.L_796 - .L_795)


	//   ....[0]....
.L_795:
        /*0b00*/ 	.word	0x00029720


	//----- nvinfo : EIATTR_MAX_THREADS
	.align		4
.L_796:
        /*0b04*/ 	.byte	0x04, 0x05
        /*0b06*/ 	.short	(.L_798 - .L_797)
.L_797:
        /*0b08*/ 	.word	0x00000180
        /*0b0c*/ 	.word	0x00000001
        /*0b10*/ 	.word	0x00000001


	//----- nvinfo : EIATTR_CRS_STACK_SIZE
	.align		4
.L_798:
        /*0b14*/ 	.byte	0x04, 0x1e
        /*0b16*/ 	.short	(.L_800 - .L_799)
.L_799:
        /*0b18*/ 	.word	0x00000000


	//----- nvinfo : EIATTR_CBANK_PARAM_SIZE
	.align		4
.L_800:
        /*0b1c*/ 	.byte	0x03, 0x19
        /*0b1e*/ 	.short	0x0b70


	//----- nvinfo : EIATTR_PARAM_CBANK
	.align		4
        /*0b20*/ 	.byte	0x04, 0x0a
        /*0b22*/ 	.short	(.L_802 - .L_801)
	.align		4
.L_801:
        /*0b24*/ 	.word	index@(.nv.constant0._ZN7cutlass13device_kernelIN5flash11enable_sm90INS1_16FlashAttnFwdSm90INS1_25CollectiveMainloopFwdSm90ILi2EN4cute5tupleIJNS5_1CILi1EEES8_S8_EEENS6_IJNS7_ILi64EEESA_SA_EEELi512ENS_6half_tEfNS_4arch4Sm90ELb0ELb1ELb1ELb0ELb1ELb0ELb1ELb0ELb0ELb1ELb1ELb0EEENS1_21CollectiveEpilogueFwdINS6_IJSA_NS7_ILi512EEESA_EEES9_SC_SE_Li256ELb0ELb1ELb1ELb0EEENS1_19SingleTileSchedulerILb0ELb1ELb1ELi64EEEEEEEEEvNT_6ParamsE)
        /*0b28*/ 	.short	0x0210
        /*0b2a*/ 	.short	0x0b70


	//----- nvinfo : EIATTR_SW_WAR
	.align		4
.L_802:
        /*0b2c*/ 	.byte	0x04, 0x36
        /*0b2e*/ 	.short	(.L_804 - .L_803)
.L_803:
        /*0b30*/ 	.word	0x00000008
.L_804:


//--------------------- .nv.info._ZN7cutlass13device_kernelIN5flash11enable_sm90INS1_16FlashAttnFwdSm90INS1_25CollectiveMainloopFwdSm90ILi2EN4cute5tupleIJNS5_1CILi1EEES8_S8_EEENS6_IJNS7_ILi64EEESA_SA_EEELi512ENS_6half_tEfNS_4arch4Sm90ELb0ELb1ELb1ELb1ELb1ELb0ELb0ELb0ELb0ELb1ELb1ELb0EEENS1_21CollectiveEpilogueFwdINS6_IJSA_NS7_ILi512EEESA_EEES9_SC_SE_Li256ELb1ELb1ELb1ELb0EEENS1_36VarlenDynamicPersistentTileSchedulerILi64ELi64ELi256ELi128ELb1ELb1ELb1ELb1ELb0ELb1EEEEEEEEEvNT_6ParamsE --------------------------
	.section	.nv.info._ZN7cutlass13device_kernelIN5flash11enable_sm90INS1_16FlashAttnFwdSm90INS1_25CollectiveMainloopFwdSm90ILi2EN4cute5tupleIJNS5_1CILi1EEES8_S8_EEENS6_IJNS7_ILi64EEESA_SA_EEELi512ENS_6half_tEfNS_4arch4Sm90ELb0ELb1ELb1ELb1ELb1ELb0ELb0ELb0ELb0ELb1ELb1ELb0EEENS1_21CollectiveEpilogueFwdINS6_IJSA_NS7_ILi512EEESA_EEES9_SC_SE_Li256ELb1ELb1ELb1ELb0EEENS1_36VarlenDynamicPersistentTileSchedulerILi64ELi64ELi256ELi128ELb1ELb1ELb1ELb1ELb0ELb1EEEEEEEEEvNT_6ParamsE,"",@"SHT_CUDA_INFO"
	.sectionflags	@""
	.align	4


	//----- nvinfo : EIATTR_CUDA_API_VERSION
	.align		4
        /*0000*/ 	.byte	0x04, 0x37
        /*0002*/ 	.short	(.L_806 - .L_805)
.L_805:
        /*0004*/ 	.word	0x00000082


	//----- nvinfo : EIATTR_KPARAM_INFO
	.align		4
.L_806:
        /*0008*/ 	.byte	0x04, 0x17
        /*000a*/ 	.short	(.L_808 - .L_807)
.L_807:
        /*000c*/ 	.word	0x00000000
        /*0010*/ 	.short	0x0000
        /*0012*/ 	.short	0x0070
        /*0014*/ 	.byte	0x00, 0xf0, 0x01, 0x2a


	//----- nvinfo : EIATTR_SPARSE_MMA_MASK
	.align		4
.L_808:
        /*0018*/ 	.byte	0x03, 0x50
        /*001a*/ 	.short	0x0000


	//----- nvinfo : EIATTR_MAXREG_COUNT
	.align		4
        /*001c*/ 	.byte	0x03, 0x1b
        /*001e*/ 	.short	0x00a8


	//----- nvinfo : EIATTR_NUM_BARRIERS
	.align		4
        /*0020*/ 	.byte	0x02, 0x4c
        /*0022*/ 	.byte	0x10
	.zero		1


	//----- nvinfo : EIATTR_EXTERNS
	.align		4
        /*0024*/ 	.byte	0x04, 0x0f
        /*0026*/ 	.short	(.L_810 - .L_809)


	//   ....[0]....
	.align		4
.L_809:
        /*0028*/ 	.word	index@(__assertfail)


	//----- nvinfo : EIATTR_ANNOTATIONS
	.align		4
.L_810:
        /*002c*/ 	.byte	0x04, 0x55
        /*002e*/ 	.short	(.L_812 - .L_811)


	//   ....[0]....
.L_811:
        /* <DEDUP_REMOVED lines=12> */


	//----- nvinfo : EIATTR_MERCURY_ISA_VERSION
	.align		4
.L_812:
        /*00d8*/ 	.byte	0x03, 0x5f
        /*00da*/ 	.short	0x0101


	//----- nvinfo : EIATTR_UNUSED_LOAD_BYTE_OFFSET
	.align		4
        /*00dc*/ 	.byte	0x04, 0x44
        /*00de*/ 	.short	(.L_814 - .L_813)


	//   ....[0]....
.L_813:
        /*00e0*/ 	.word	0x00000940
        /*00e4*/ 	.word	0x0000fff0


	//   ....[1]....
        /*00e8*/ 	.word	0x0000ef00
        /*00ec*/ 	.word	0x0000fff0


	//----- nvinfo : EIATTR_INT_WARP_WIDE_INSTR_OFFSETS
	.align		4
.L_814:
        /*00f0*/ 	.byte	0x04, 0x31
        /*00f2*/ 	.short	(.L_816 - .L_815)


	//   ....[0]....
.L_815:
        /*00f4*/ 	.word	0x000000c0


	//   ....[1]....
        /*00f8*/ 	.word	0x000000d0


	//   ....[2]....
        /*00fc*/ 	.word	0x00000170


	//   ....[3]....
        /*0100*/ 	.word	0x00015580


	//   ....[4]....
        /*0104*/ 	.word	0x00015610


	//   ....[5]....
        /*0108*/ 	.word	0x00018910


	//   ....[6]....
        /*010c*/ 	.word	0x000189a0


	//----- nvinfo : EIATTR_COOP_GROUP_MASK_REGIDS
	.align		4
.L_816:
        /*0110*/ 	.byte	0x04, 0x29
        /*0112*/ 	.short	(.L_818 - .L_817)


	//   ....[0]....
.L_817:
        /*0114*/ 	.word	0xffffffff


	//   ....[1]....
        /*0118*/ 	.word	0xffffffff


	//   ....[2]....
        /*011c*/ 	.word	0xffffffff


	//   ....[3]....
        /*0120*/ 	.word	0xffffffff


	//   ....[4]....
        /*0124*/ 	.word	0xffffffff


	//   ....[5]....
        /*0128*/ 	.word	0xffffffff


	//   ....[6]....
        /*012c*/ 	.word	0xffffffff


	//   ....[7]....
        /*0130*/ 	.word	0xffffffff


	//   ....[8]....
        /*0134*/ 	.word	0xffffffff


	//   ....[9]....
        /*0138*/ 	.word	0xffffffff


	//   ....[10]....
        /*013c*/ 	.word	0xffffffff


	//   ....[11]....
        /*0140*/ 	.word	0xffffffff


	//   ....[12]....
        /*0144*/ 	.word	0xffffffff


	//   ....[13]....
        /*0148*/ 	.word	0xffffffff


	//   ....[14]....
        /*014c*/ 	.word	0xffffffff


	//   ....[15]....
        /*0150*/ 	.word	0xffffffff


	//   ....[16]....
        /*0154*/ 	.word	0xffffffff


	//   ....[17]....
        /*0158*/ 	.word	0xffffffff


	//   ....[18]....
        /*015c*/ 	.word	0xffffffff


	//   ....[19]....
        /*0160*/ 	.word	0xffffffff


	//   ....[20]....
        /*0164*/ 	.word	0xffffffff


	//   ....[21]....
        /*0168*/ 	.word	0xffffffff


	//   ....[22]....
        /*016c*/ 	.word	0xffffffff


	//   ....[23]....
        /*0170*/ 	.word	0xffffffff


	//   ....[24]....
        /*0174*/ 	.word	0xffffffff


	//   ....[25]....
        /*0178*/ 	.word	0xffffffff


	//   ....[26]....
        /*017c*/ 	.word	0xffffffff


	//   ....[27]....
        /*0180*/ 	.word	0xffffffff


	//   ....[28]....
        /*0184*/ 	.word	0xffffffff


	//   ....[29]....
        /*0188*/ 	.word	0xffffffff


	//   ....[30]....
        /*018c*/ 	.word	0xffffffff


	//   ....[31]....
        /*0190*/ 	.word	0xffffffff


	//   ....[32]....
        /*0194*/ 	.word	0xffffffff


	//   ....[33]....
        /*0198*/ 	.word	0xffffffff


	//   ....[34]....
        /*019c*/ 	.word	0xffffffff


	//   ....[35]....
        /*01a0*/ 	.word	0xffffffff


	//   ....[36]....
        /*01a4*/ 	.word	0xffffffff


	//   ....[37]....
        /*01a8*/ 	.word	0xffffffff


	//   ....[38]....
        /*01ac*/ 	.word	0xffffffff


	//   ....[39]....
        /*01b0*/ 	.word	0xffffffff


	//   ....[40]....
        /*01b4*/ 	.word	0xffffffff


	//   ....[41]....
        /*01b8*/ 	.word	0xffffffff


	//   ....[42]....
        /*01bc*/ 	.word	0xffffffff


	//   ....[43]....
        /*01c0*/ 	.word	0xffffffff


	//   ....[44]....
        /*01c4*/ 	.word	0xffffffff


	//   ....[45]....
        /*01c8*/ 	.word	0xffffffff


	//   ....[46]....
        /*01cc*/ 	.word	0xffffffff


	//   ....[47]....
        /*01d0*/ 	.word	0xffffffff


	//   ....[48]....
        /*01d4*/ 	.word	0xffffffff


	//   ....[49]....
        /*01d8*/ 	.word	0xffffffff


	//   ....[50]....
        /*01dc*/ 	.word	0xffffffff


	//   ....[51]....
        /*01e0*/ 	.word	0xffffffff


	//   ....[52]....
        /*01e4*/ 	.word	0xffffffff


	//   ....[53]....
        /*01e8*/ 	.word	0xffffffff


	//   ....[54]....
        /*01ec*/ 	.word	0xffffffff


	//   ....[55]....
        /*01f0*/ 	.word	0xffffffff


	//   ....[56]....
        /*01f4*/ 	.word	0xffffffff


	//   ....[57]....
        /*01f8*/ 	.word	0xffffffff


	//   ....[58]....
        /*01fc*/ 	.word	0xffffffff


	//   ....[59]....
        /*0200*/ 	.word	0xffffffff


	//   ....[60]....
        /*0204*/ 	.word	0xffffffff


	//   ....[61]....
        /*0208*/ 	.word	0xffffffff


	//   ....[62]....
        /*020c*/ 	.word	0xffffffff


	//   ....[63]....
        /*0210*/ 	.word	0xffffffff


	//   ....[64]....
        /*0214*/ 	.word	0xffffffff


	//   ....[65]....
        /*0218*/ 	.word	0xffffffff


	//   ....[66]....
        /*021c*/ 	.word	0xffffffff


	//   ....[67]....
        /*0220*/ 	.word	0xffffffff


	//   ....[68]....
        /*0224*/ 	.word	0xffffffff


	//   ....[69]....
        /*0228*/ 	.word	0xffffffff


	//   ....[70]....
        /*022c*/ 	.word	0xffffffff


	//   ....[71]....
        /*0230*/ 	.word	0xffffffff


	//   ....[72]....
        /*0234*/ 	.word	0xffffffff


	//   ....[73]....
        /*0238*/ 	.word	0xffffffff


	//   ....[74]....
        /*023c*/ 	.word	0xffffffff


	//   ....[75]....
        /*0240*/ 	.word	0xffffffff


	//   ....[76]....
        /*0244*/ 	.word	0xffffffff


	//   ....[77]....
        /*0248*/ 	.word	0xffffffff


	//   ....[78]....
        /*024c*/ 	.word	0xffffffff


	//   ....[79]....
        /*0250*/ 	.word	0xffffffff


	//   ....[80]....
        /*0254*/ 	.word	0xffffffff


	//   ....[81]....
        /*0258*/ 	.word	0xffffffff


	//   ....[82]....
        /*025c*/ 	.word	0xffffffff


	//   ....[83]....
        /*0260*/ 	.word	0xffffffff


	//   ....[84]....
        /*0264*/ 	.word	0xffffffff


	//   ....[85]....
        /*0268*/ 	.word	0xffffffff


	//   ....[86]....
        /*026c*/ 	.word	0xffffffff


	//   ....[87]....
        /*0270*/ 	.word	0xffffffff


	//   ....[88]....
        /*0274*/ 	.word	0xffffffff


	//   ....[89]....
        /*0278*/ 	.word	0xffffffff


	//   ....[90]....
        /*027c*/ 	.word	0xffffffff


	//   ....[91]....
        /*0280*/ 	.word	0xffffffff


	//   ....[92]....
        /*0284*/ 	.word	0xffffffff


	//   ....[93]....
        /*0288*/ 	.word	0xffffffff


	//   ....[94]....
        /*028c*/ 	.word	0xffffffff


	//   ....[95]....
        /*0290*/ 	.word	0xffffffff


	//   ....[96]....
        /*0294*/ 	.word	0xffffffff


	//   ....[97]....
        /*0298*/ 	.word	0xffffffff


	//   ....[98]....
        /*029c*/ 	.word	0xffffffff


	//   ....[99]....
        /*02a0*/ 	.word	0xffffffff


	//   ....[100]....
        /*02a4*/ 	.word	0xffffffff


	//   ....[101]....
        /*02a8*/ 	.word	0xffffffff


	//   ....[102]....
        /*02ac*/ 	.word	0xffffffff


	//   ....[103]....
        /*02b0*/ 	.word	0xffffffff


	//   ....[104]....
        /*02b4*/ 	.word	0xffffffff


	//   ....[105]....
        /*02b8*/ 	.word	0xffffffff


	//   ....[106]....
        /*02bc*/ 	.word	0xffffffff


	//   ....[107]....
        /*02c0*/ 	.word	0xffffffff


	//   ....[108]....
        /*02c4*/ 	.word	0xffffffff


	//   ....[109]....
        /*02c8*/ 	.word	0xffffffff


	//   ....[110]....
        /*02cc*/ 	.word	0xffffffff


	//   ....[111]....
        /*02d0*/ 	.word	0xffffffff


	//   ....[112]....
        /*02d4*/ 	.word	0xffffffff


	//   ....[113]....
        /*02d8*/ 	.word	0xffffffff


	//   ....[114]....
        /*02dc*/ 	.word	0xffffffff


	//   ....[115]....
        /*02e0*/ 	.word	0xffffffff


	//   ....[116]....
        /*02e4*/ 	.word	0xffffffff


	//   ....[117]....
        /*02e8*/ 	.word	0xffffffff


	//   ....[118]....
        /*02ec*/ 	.word	0xffffffff


	//   ....[119]....
        /*02f0*/ 	.word	0xffffffff


	//   ....[120]....
        /*02f4*/ 	.word	0xffffffff


	//   ....[121]....
        /*02f8*/ 	.word	0xffffffff


	//   ....[122]....
        /*02fc*/ 	.word	0xffffffff


	//   ....[123]....
        /*0300*/ 	.word	0xffffffff


	//   ....[124]....
        /*0304*/ 	.word	0xffffffff


	//   ....[125]....
        /*0308*/ 	.word	0xffffffff


	//   ....[126]....
        /*030c*/ 	.word	0xffffffff


	//   ....[127]....
        /*0310*/ 	.word	0xffffffff


	//   ....[128]....
        /*0314*/ 	.word	0xffffffff


	//   ....[129]....
        /*0318*/ 	.word	0xffffffff


	//   ....[130]....
        /*031c*/ 	.word	0xffffffff


	//   ....[131]....
        /*0320*/ 	.word	0x0500000f


	//   ....[132]....
        /*0324*/ 	.word	0x0500000f


	//   ....[133]....
        /*0328*/ 	.word	0x0500000f


	//   ....[134]....
        /*032c*/ 	.word	0x0500000f


	//   ....[135]....
        /*0330*/ 	.word	0x0500000f


	//   ....[136]....
        /*0334*/ 	.word	0x0500000f


	//   ....[137]....
        /*0338*/ 	.word	0x0500000f


	//   ....[138]....
        /*033c*/ 	.word	0x0500000f


	//   ....[139]....
        /*0340*/ 	.word	0x0500000f


	//   ....[140]....
        /*0344*/ 	.word	0x0500000f


	//   ....[141]....
        /*0348*/ 	.word	0x0500000f


	//   ....[142]....
        /*034c*/ 	.word	0x0500000f


	//   ....[143]....
        /*0350*/ 	.word	0x0500000f


	//   ....[144]....
        /*0354*/ 	.word	0x0500000f


	//   ....[145]....
        /*0358*/ 	.word	0x0500000f


	//   ....[146]....
        /*035c*/ 	.word	0x0500000f


	//   ....[147]....
        /*0360*/ 	.word	0x0500000f


	//   ....[148]....
        /*0364*/ 	.word	0x0500000f


	//   ....[149]....
        /*0368*/ 	.word	0x0500000f


	//   ....[150]....
        /*036c*/ 	.word	0x0500000f


	//   ....[151]....
        /*0370*/ 	.word	0x0500000f


	//   ....[152]....
        /*0374*/ 	.word	0x0500000f


	//   ....[153]....
        /*0378*/ 	.word	0x0500000f


	//   ....[154]....
        /*037c*/ 	.word	0x0500000f


	//   ....[155]....
        /*0380*/ 	.word	0x0500000f


	//   ....[156]....
        /*0384*/ 	.word	0x0500000f


	//   ....[157]....
        /*0388*/ 	.word	0x0500000f


	//   ....[158]....
        /*038c*/ 	.word	0x0500000f


	//   ....[159]....
        /*0390*/ 	.word	0x0500000f


	//   ....[160]....
        /*0394*/ 	.word	0x0500000f


	//   ....[161]....
        /*0398*/ 	.word	0x0500000f


	//   ....[162]....
        /*039c*/ 	.word	0x0500000f


	//   ....[163]....
        /*03a0*/ 	.word	0x0500000f


	//   ....[164]....
        /*03a4*/ 	.word	0x0500000f


	//   ....[165]....
        /*03a8*/ 	.word	0x0500000f


	//   ....[166]....
        /*03ac*/ 	.word	0x0500000f


	//   ....[167]....
        /*03b0*/ 	.word	0x0500000f


	//   ....[168]....
        /*03b4*/ 	.word	0x0500000f


	//   ....[169]....
        /*03b8*/ 	.word	0x0500000f


	//   ....[170]....
        /*03bc*/ 	.word	0x0500000f


	//   ....[171]....
        /*03c0*/ 	.word	0x0500000f


	//   ....[172]....
        /*03c4*/ 	.word	0x0500000f


	//   ....[173]....
        /*03c8*/ 	.word	0x0500000f


	//   ....[174]....
        /*03cc*/ 	.word	0x0500000f


	//   ....[175]....
        /*03d0*/ 	.word	0x0500000f


	//   ....[176]....
        /*03d4*/ 	.word	0x0500000f


	//   ....[177]....
        /*03d8*/ 	.word	0x0500000f


	//   ....[178]....
        /*03dc*/ 	.word	0x0500000f


	//   ....[179]....
        /*03e0*/ 	.word	0x0500000f


	//   ....[180]....
        /*03e4*/ 	.word	0x0500000f


	//   ....[181]....
        /*03e8*/ 	.word	0x0500000f


	//   ....[182]....
        /*03ec*/ 	.word	0x0500000f


	//   ....[183]....
        /*03f0*/ 	.word	0x0500000f


	//   ....[184]....
        /*03f4*/ 	.word	0x0500000f


	//   ....[185]....
        /*03f8*/ 	.word	0x0500000f


	//   ....[186]....
        /*03fc*/ 	.word	0x0500000f


	//   ....[187]....
        /*0400*/ 	.word	0x0500000f


	//   ....[188]....
        /*0404*/ 	.word	0x0500000f


	//   ....[189]....
        /*0408*/ 	.word	0x0500000f


	//   ....[190]....
        /*040c*/ 	.word	0x0500000f


	//----- nvinfo : EIATTR_COOP_GROUP_INSTR_OFFSETS
	.align		4
.L_818:
        /*0410*/ 	.byte	0x04, 0x28
        /*0412*/ 	.short	(.L_820 - .L_819)


	//   ....[0]....
.L_819:
        /*0414*/ 	.word	0x00000070


	//   ....[1]....
        /*0418*/ 	.word	0x000000b0


	//   ....[2]....
        /*041c*/ 	.word	0x00000290


	//   ....[3]....
        /*0420*/ 	.word	0x000003f0


	//   ....[4]....
        /*0424*/ 	.word	0x00000510


	//   ....[5]....
        /*0428*/ 	.word	0x00000670


	//   ....[6]....
        /*042c*/ 	.word	0x00002350


	//   ....[7]....
        /*0430*/ 	.word	0x000047d0


	//   ....[8]....
        /*0434*/ 	.word	0x00004f90


	//   ....[9]....
        /*0438*/ 	.word	0x00005550


	//   ....[10]....
        /*043c*/ 	.word	0x00005ec0


	//   ....[11]....
        /*0440*/ 	.word	0x00005fc0


	//   ....[12]....
        /*0444*/ 	.word	0x00006330


	//   ....[13]....
        /*0448*/ 	.word	0x000063a0


	//   ....[14]....
        /*044c*/ 	.word	0x00006bf0


	//   ....[15]....
        /*0450*/ 	.word	0x000073b0


	//   ....[16]....
        /*0454*/ 	.word	0x000078f0


	//   ....[17]....
        /*0458*/ 	.word	0x00008200


	//   ....[18]....
        /*045c*/ 	.word	0x00008300


	//   ....[19]....
        /*0460*/ 	.word	0x00008720


	//   ....[20]....
        /*0464*/ 	.word	0x00008780


	//   ....[21]....
        /*0468*/ 	.word	0x000098c0


	//   ....[22]....
        /*046c*/ 	.word	0x0000a2e0


	//   ....[23]....
        /*0470*/ 	.word	0x0000a350


	//   ....[24]....
        /*0474*/ 	.word	0x0000abb0


	//   ....[25]....
        /*0478*/ 	.word	0x0000ac10


	//   ....[26]....
        /*047c*/ 	.word	0x0000b860


	//   ....[27]....
        /*0480*/ 	.word	0x0000be10


	//   ....[28]....
        /*0484*/ 	.word	0x0000c350


	//   ....[29]....
        /*0488*/ 	.word	0x0000cc60


	//   ....[30]....
        /*048c*/ 	.word	0x0000cd60


	//   ....[31]....
        /*0490*/ 	.word	0x0000d180


	//   ....[32]....
        /*0494*/ 	.word	0x0000d1e0


	//   ....[33]....
        /*0498*/ 	.word	0x0000e320


	//   ....[34]....
        /*049c*/ 	.word	0x0000e400


	//   ....[35]....
        /*04a0*/ 	.word	0x0000e460


	//   ....[36]....
        /*04a4*/ 	.word	0x0000e490


	//   ....[37]....
        /*04a8*/ 	.word	0x0000e4d0


	//   ....[38]....
        /*04ac*/ 	.word	0x0000fce0


	//   ....[39]....
        /*04b0*/ 	.word	0x000100e0


	//   ....[40]....
        /*04b4*/ 	.word	0x000100f0


	//   ....[41]....
        /*04b8*/ 	.word	0x00010100


	//   ....[42]....
        /*04bc*/ 	.word	0x00010130


	//   ....[43]....
        /*04c0*/ 	.word	0x00010d70


	//   ....[44]....
        /*04c4*/ 	.word	0x00010d80


	//   ....[45]....
        /*04c8*/ 	.word	0x00011020


	//   ....[46]....
        /*04cc*/ 	.word	0x00011040


	//   ....[47]....
        /*04d0*/ 	.word	0x00011770


	//   ....[48]....
        /*04d4*/ 	.word	0x000117a0


	//   ....[49]....
        /*04d8*/ 	.word	0x00012010


	//   ....[50]....
        /*04dc*/ 	.word	0x00012030


	//   ....[51]....
        /*04e0*/ 	.word	0x000133c0


	//   ....[52]....
        /*04e4*/ 	.word	0x00013400


	//   ....[53]....
        /*04e8*/ 	.word	0x00013640


	//   ....[54]....
        /*04ec*/ 	.word	0x00013660


	//   ....[55]....
        /*04f0*/ 	.word	0x00013920


	//   ....[56]....
        /*04f4*/ 	.word	0x00013b10


	//   ....[57]....
        /*04f8*/ 	.word	0x00013b40


	//   ....[58]....
        /*04fc*/ 	.word	0x00013b70


	//   ....[59]....
        /*0500*/ 	.word	0x00013ba0


	//   ....[60]....
        /*0504*/ 	.word	0x00013bd0


	//   ....[61]....
        /*0508*/ 	.word	0x00013c00


	//   ....[62]....
        /*050c*/ 	.word	0x00013d70


	//   ....[63]....
        /*0510*/ 	.word	0x00013da0


	//   ....[64]....
        /*0514*/ 	.word	0x00013dd0


	//   ....[65]....
        /*0518*/ 	.word	0x00013e00


	//   ....[66]....
        /*051c*/ 	.word	0x00013e30


	//   ....[67]....
        /*0520*/ 	.word	0x00013e60


	//   ....[68]....
        /*0524*/ 	.word	0x00013ef0


	//   ....[69]....
        /*0528*/ 	.word	0x00013f20


	//   ....[70]....
        /*052c*/ 	.word	0x00013f30


	//   ....[71]....
        /*0530*/ 	.word	0x00013f70


	//   ....[72]....
        /*0534*/ 	.word	0x000162f0


	//   ....[73]....
        /*0538*/ 	.word	0x00016310


	//   ....[74]....
        /*053c*/ 	.word	0x000163a0


	//   ....[75]....
        /*0540*/ 	.word	0x000163c0


	//   ....[76]....
        /*0544*/ 	.word	0x00016440


	//   ....[77]....
        /*0548*/ 	.word	0x00016460


	//   ....[78]....
        /*054c*/ 	.word	0x00016470


	//   ....[79]....
        /*0550*/ 	.word	0x00016480


	//   ....[80]....
        /*0554*/ 	.word	0x00016b40


	//   ....[81]....
        /*0558*/ 	.word	0x00016b70


	//   ....[82]....
        /*055c*/ 	.word	0x00016c10


	//   ....[83]....
        /*0560*/ 	.word	0x00016c30


	//   ....[84]....
        /*0564*/ 	.word	0x00016cb0


	//   ....[85]....
        /*0568*/ 	.word	0x00016cd0


	//   ....[86]....
        /*056c*/ 	.word	0x00016ce0


	//   ....[87]....
        /*0570*/ 	.word	0x00016cf0


	//   ....[88]....
        /*0574*/ 	.word	0x00017140


	//   ....[89]....
        /*0578*/ 	.word	0x00017170


	//   ....[90]....
        /*057c*/ 	.word	0x00017360


	//   ....[91]....
        /*0580*/ 	.word	0x000173a0


	//   ....[92]....
        /*0584*/ 	.word	0x000173b0


	//   ....[93]....
        /*0588*/ 	.word	0x000173c0


	//   ....[94]....
        /*058c*/ 	.word	0x00017510


	//   ....[95]....
        /*0590*/ 	.word	0x00017660


	//   ....[96]....
        /*0594*/ 	.word	0x00017e40


	//   ....[97]....
        /*0598*/ 	.word	0x00017e60


	//   ....[98]....
        /*059c*/ 	.word	0x00017eb0


	//   ....[99]....
        /*05a0*/ 	.word	0x00017ec0


	//   ....[100]....
        /*05a4*/ 	.word	0x00017f00


	//   ....[101]....
        /*05a8*/ 	.word	0x00017f10


	//   ....[102]....
        /*05ac*/ 	.word	0x00017f20


	//   ....[103]....
        /*05b0*/ 	.word	0x00017f60


	//   ....[104]....
        /*05b4*/ 	.word	0x00018260


	//   ....[105]....
        /*05b8*/ 	.word	0x000182a0


	//   ....[106]....
        /*05bc*/ 	.word	0x000182c0


	//   ....[107]....
        /*05c0*/ 	.word	0x000182e0


	//   ....[108]....
        /*05c4*/ 	.word	0x00018310


	//   ....[109]....
        /*05c8*/ 	.word	0x00018330


	//   ....[110]....
        /*05cc*/ 	.word	0x00018430


	//   ....[111]....
        /*05d0*/ 	.word	0x00018580


	//   ....[112]....
        /*05d4*/ 	.word	0x00018bc0


	//   ....[113]....
        /*05d8*/ 	.word	0x00018bf0


	//   ....[114]....
        /*05dc*/ 	.word	0x00018c50


	//   ....[115]....
        /*05e0*/ 	.word	0x00018c80


	//   ....[116]....
        /*05e4*/ 	.word	0x00018cb0


	//   ....[117]....
        /*05e8*/ 	.word	0x00018ce0


	//   ....[118]....
        /*05ec*/ 	.word	0x00018d10


	//   ....[119]....
        /*05f0*/ 	.word	0x00018d40


	//   ....[120]....
        /*05f4*/ 	.word	0x00018ee0


	//   ....[121]....
        /*05f8*/ 	.word	0x00018f10


	//   ....[122]....
        /*05fc*/ 	.word	0x00018f40


	//   ....[123]....
        /*0600*/ 	.word	0x00018f70


	//   ....[124]....
        /*0604*/ 	.word	0x00018fa0


	//   ....[125]....
        /*0608*/ 	.word	0x00018fd0


	//   ....[126]....
        /*060c*/ 	.word	0x00019090


	//   ....[127]....
        /*0610*/ 	.word	0x000190b0


	//   ....[128]....
        /*0614*/ 	.word	0x000190d0


	//   ....[129]....
        /*0618*/ 	.word	0x00019130


	//   ....[130]....
        /*061c*/ 	.word	0x00019b50


	//   ....[131]....
        /*0620*/ 	.word	0x0001a260


	//   ....[132]....
        /*0624*/ 	.word	0x0001a350


	//   ....[133]....
        /*0628*/ 	.word	0x0001a3f0


	//   ....[134]....
        /*062c*/ 	.word	0x0001a450


	//   ....[135]....
        /*0630*/ 	.word	0x0001a540


	//   ....[136]....
        /*0634*/ 	.word	0x0001a5b0


	//   ....[137]....
        /*0638*/ 	.word	0x0001a6a0


	//   ....[138]....
        /*063c*/ 	.word	0x0001a710


	//   ....[139]....
        /*0640*/ 	.word	0x0001a7b0


	//   ....[140]....
        /*0644*/ 	.word	0x0001a8a0


	//   ....[141]....
        /*0648*/ 	.word	0x0001a910


	//   ....[142]....
        /*064c*/ 	.word	0x0001a970


	//   ....[143]....
        /*0650*/ 	.word	0x0001aa60


	//   ....[144]....
        /*0654*/ 	.word	0x0001aac0


	//   ....[145]....
        /*0658*/ 	.word	0x0001abc0


	//   ....[146]....
        /*065c*/ 	.word	0x0001ac20


	//   ....[147]....
        /*0660*/ 	.word	0x0001acc0


	//   ....[148]....
        /*0664*/ 	.word	0x0001ae40


	//   ....[149]....
        /*0668*/ 	.word	0x0001af40


	//   ....[150]....
        /*066c*/ 	.word	0x0001b1b0


	//   ....[151]....
        /*0670*/ 	.word	0x0001b200


	//   ....[152]....
        /*0674*/ 	.word	0x0001b3d0


	//   ....[153]....
        /*0678*/ 	.word	0x0001b420


	//   ....[154]....
        /*067c*/ 	.word	0x0001b5f0


	//   ....[155]....
        /*0680*/ 	.word	0x0001b640


	//   ....[156]....
        /*0684*/ 	.word	0x0001b730


	//   ....[157]....
        /*0688*/ 	.word	0x0001b7d0


	//   ....[158]....
        /*068c*/ 	.word	0x0001b830


	//   ....[159]....
        /*0690*/ 	.word	0x0001b8e0


	//   ....[160]....
        /*0694*/ 	.word	0x0001b940


	//   ....[161]....
        /*0698*/ 	.word	0x0001b9f0


	//   ....[162]....
        /*069c*/ 	.word	0x0001ba50


	//   ....[163]....
        /*06a0*/ 	.word	0x0001bb00


	//   ....[164]....
        /*06a4*/ 	.word	0x0001bbf0


	//   ....[165]....
        /*06a8*/ 	.word	0x0001bcd0


	//   ....[166]....
        /*06ac*/ 	.word	0x0001bde0


	//   ....[167]....
        /*06b0*/ 	.word	0x0001bee0


	//   ....[168]....
        /*06b4*/ 	.word	0x0001c010


	//   ....[169]....
        /*06b8*/ 	.word	0x0001c0f0


	//   ....[170]....
        /*06bc*/ 	.word	0x0001c1f0


	//   ....[171]....
        /*06c0*/ 	.word	0x0001c2d0


	//   ....[172]....
        /*06c4*/ 	.word	0x0001c360


	//   ....[173]....
        /*06c8*/ 	.word	0x0001c400


	//   ....[174]....
        /*06cc*/ 	.word	0x0001c570


	//   ....[175]....
        /*06d0*/ 	.word	0x0001c5e0


	//   ....[176]....
        /*06d4*/ 	.word	0x0001c650


	//   ....[177]....
        /*06d8*/ 	.word	0x0001c6c0


	//   ....[178]....
        /*06dc*/ 	.word	0x0001c730


	//   ....[179]....
        /*06e0*/ 	.word	0x0001c7b0


	//   ....[180]....
        /*06e4*/ 	.word	0x0001c830


	//   ....[181]....
        /*06e8*/ 	.word	0x0001c8c0


	//   ....[182]....
        /*06ec*/ 	.word	0x0001c930


	//   ....[183]....
        /*06f0*/ 	.word	0x0001c9a0


	//   ....[184]....
        /*06f4*/ 	.word	0x0001ca10


	//   ....[185]....
        /*06f8*/ 	.word	0x0001ca90


	//   ....[186]....
        /*06fc*/ 	.word	0x0001cb00


	//   ....[187]....
        /*0700*/ 	.word	0x0001cb90


	//   ....[188]....
        /*0704*/ 	.word	0x0001cbf0


	//   ....[189]....
        /*0708*/ 	.word	0x0001cc80


	//   ....[190]....
        /*070c*/ 	.word	0x0001cdb0


	//----- nvinfo : EIATTR_REG_RECONFIG
	.align		4
.L_820:
        /*0710*/ 	.byte	0x01, 0x54
	.zero		2


	//----- nvinfo : EIATTR_SYSCALL_OFFSETS
	.align		4
        /*0714*/ 	.byte	0x04, 0x46
        /*0716*/ 	.short	(.L_822 - .L_821)


	//   ....[0]....
.L_821:
        /*0718*/ 	.word	0x000049a0


	//   ....[1]....
        /*071c*/ 	.word	0x00015770


	//   ....[2]....
        /*0720*/ 	.word	0x000158c0


	//   ....[3]....
        /*0724*/ 	.word	0x000159b0


	//   ....[4]....
        /*0728*/ 	.word	0x000167a0


	//----- nvinfo : EIATTR_MBARRIER_INSTR_OFFSETS
	.align		4
.L_822:
        /*072c*/ 	.byte	0x04, 0x39
        /*072e*/ 	.short	(.L_824 - .L_823)


	//   ....[0]....
.L_823:
        /*0730*/ 	.word	0x00000180
        /*0734*/ 	.word	0x000000ff
        /*0738*/ 	.word	0x00028c00
        /*073c*/ 	.short	0x0100
        /*073e*/ 	.byte	0x08
	.zero		1


	//   ....[1]....
        /*0740*/ 	.word	0x00000190
        /*0744*/ 	.word	0x000000ff
        /*0748*/ 	.word	0x00028c20
        /*074c*/ 	.short	0x0100
        /*074e*/ 	.byte	0x08
	.zero		1


	//   ....[2]....
        /*0750*/ 	.word	0x00000240
        /*0754*/ 	.word	0x000000ff
        /*0758*/ 	.word	0x00028c30
        /*075c*/ 	.short	0x0100
        /*075e*/ 	.byte	0x06
	.zero		1


	//   ....[3]....
        /*0760*/ 	.word	0x00000250
        /*0764*/ 	.word	0x000000ff
        /*0768*/ 	.word	0x00028c40
        /*076c*/ 	.short	0x0100
        /*076e*/ 	.byte	0x06
	.zero		1


	//   ....[4]....
        /*0770*/ 	.word	0x00000260
        /*0774*/ 	.word	0x000000ff
        /*0778*/ 	.word	0x00028c38
        /*077c*/ 	.short	0x0100
        /*077e*/ 	.byte	0x06
	.zero		1


	//   ....[5]....
        /*0780*/ 	.word	0x00000270
        /*0784*/ 	.word	0x000000ff
        /*0788*/ 	.word	0x00028c48
        /*078c*/ 	.short	0x0100
        /*078e*/ 	.byte	0x06
	.zero		1


	//   ....[6]....
        /*0790*/ 	.word	0x000003a0
        /*0794*/ 	.word	0x000000ff
        /*0798*/ 	.word	0x00028c50
        /*079c*/ 	.short	0x0100
        /*079e*/ 	.byte	0x08
	.zero		1


	//   ....[7]....
        /*07a0*/ 	.word	0x000003b0
        /*07a4*/ 	.word	0x000000ff
        /*07a8*/ 	.word	0x00028c60
        /*07ac*/ 	.short	0x0100
        /*07ae*/ 	.byte	0x08
	.zero		1


	//   ....[8]....
        /*07b0*/ 	.word	0x000003c0
        /*07b4*/ 	.word	0x000000ff
        /*07b8*/ 	.word	0x00028c58
        /*07bc*/ 	.short	0x0100
        /*07be*/ 	.byte	0x08
	.zero		1


	//   ....[9]....
        /*07c0*/ 	.word	0x000003d0
        /*07c4*/ 	.word	0x000000ff
        /*07c8*/ 	.word	0x00028c68
        /*07cc*/ 	.short	0x0100
        /*07ce*/ 	.byte	0x08
	.zero		1


	//   ....[10]....
        /*07d0*/ 	.word	0x000004c0
        /*07d4*/ 	.word	0x000000ff
        /*07d8*/ 	.word	0x00028c70
        /*07dc*/ 	.short	0x0100
        /*07de*/ 	.byte	0x06
	.zero		1


	//   ....[11]....
        /*07e0*/ 	.word	0x000004d0
        /*07e4*/ 	.word	0x000000ff
        /*07e8*/ 	.word	0x00028c80
        /*07ec*/ 	.short	0x0100
        /*07ee*/ 	.byte	0x06
	.zero		1


	//   ....[12]....
        /*07f0*/ 	.word	0x000004e0
        /*07f4*/ 	.word	0x000000ff
        /*07f8*/ 	.word	0x00028c78
        /*07fc*/ 	.short	0x0100
        /*07fe*/ 	.byte	0x06
	.zero		1


	//   ....[13]....
        /*0800*/ 	.word	0x000004f0
        /*0804*/ 	.word	0x000000ff
        /*0808*/ 	.word	0x00028c88
        /*080c*/ 	.short	0x0100
        /*080e*/ 	.byte	0x06
	.zero		1


	//   ....[14]....
        /*0810*/ 	.word	0x00000620
        /*0814*/ 	.word	0x000000ff
        /*0818*/ 	.word	0x00028c90
        /*081c*/ 	.short	0x0100
        /*081e*/ 	.byte	0x08
	.zero		1


	//   ....[15]....
        /*0820*/ 	.word	0x00000630
        /*0824*/ 	.word	0x000000ff
        /*0828*/ 	.word	0x00028ca0
        /*082c*/ 	.short	0x0100
        /*082e*/ 	.byte	0x08
	.zero		1


	//   ....[16]....
        /*0830*/ 	.word	0x00000640
        /*0834*/ 	.word	0x000000ff
        /*0838*/ 	.word	0x00028c98
        /*083c*/ 	.short	0x0100
        /*083e*/ 	.byte	0x08
	.zero		1


	//   ....[17]....
        /*0840*/ 	.word	0x00000650
        /*0844*/ 	.word	0x000000ff
        /*0848*/ 	.word	0x00028ca8
        /*084c*/ 	.short	0x0100
        /*084e*/ 	.byte	0x08
	.zero		1


	//   ....[18]....
        /*0850*/ 	.word	0x00000790
        /*0854*/ 	.word	0x000000ff
        /*0858*/ 	.word	0x00028cb0
        /*085c*/ 	.short	0x0100
        /*085e*/ 	.byte	0x08
	.zero		1


	//   ....[19]....
        /*0860*/ 	.word	0x000007a0
        /*0864*/ 	.word	0x000000ff
        /*0868*/ 	.word	0x00028cc0
        /*086c*/ 	.short	0x0100
        /*086e*/ 	.byte	0x08
	.zero		1


	//   ....[20]....
        /*0870*/ 	.word	0x000007b0
        /*0874*/ 	.word	0x000000ff
        /*0878*/ 	.word	0x00028cb8
        /*087c*/ 	.short	0x0100
        /*087e*/ 	.byte	0x08
	.zero		1


	//   ....[21]....
        /*0880*/ 	.word	0x000007c0
        /*0884*/ 	.word	0x000000ff
        /*0888*/ 	.word	0x00028cc8
        /*088c*/ 	.short	0x0100
        /*088e*/ 	.byte	0x08
	.zero		1


	//   ....[22]....
        /*0890*/ 	.word	0x00002490
        /*0894*/ 	.word	0x000000ff
        /*0898*/ 	.word	0x00028c50
        /*089c*/ 	.short	0x010a
        /*089e*/ 	.byte	0x17
	.zero		1


	//   ....[23]....
        /*08a0*/ 	.word	0x00002730
        /*08a4*/ 	.word	0x000000ff
        /*08a8*/ 	.word	0x00000000
        /*08ac*/ 	.short	0x0101
        /*08ae*/ 	.byte	0x06
	.zero		1


	//   ....[24]....
        /*08b0*/ 	.word	0x000030c0
        /*08b4*/ 	.word	0x000000ff
        /*08b8*/ 	.word	0x00028c50
        /*08bc*/ 	.short	0x010a
        /*08be*/ 	.byte	0x17
	.zero		1


	//   ....[25]....
        /*08c0*/ 	.word	0x00003100
        /*08c4*/ 	.word	0x000000ff
        /*08c8*/ 	.word	0x00028c50
        /*08cc*/ 	.short	0x010a
        /*08ce*/ 	.byte	0x17
	.zero		1


	//   ....[26]....
        /*08d0*/ 	.word	0x000032f0
        /*08d4*/ 	.word	0x000000ff
        /*08d8*/ 	.word	0x00000000
        /*08dc*/ 	.short	0x0101
        /*08de*/ 	.byte	0x06
	.zero		1


	//   ....[27]....
        /*08e0*/ 	.word	0x00004a50
        /*08e4*/ 	.word	0x000000ff
        /*08e8*/ 	.word	0x00028c00
        /*08ec*/ 	.short	0x010a
        /*08ee*/ 	.byte	0x29
	.zero		1


	//   ....[28]....
        /*08f0*/ 	.word	0x00004ad0
        /*08f4*/ 	.word	0x00000007
        /*08f8*/ 	.word	0x00028c30
        /*08fc*/ 	.short	0x010a
        /*08fe*/ 	.byte	0x3f
	.zero		1


	//   ....[29]....
        /*0900*/ 	.word	0x00004b10
        /*0904*/ 	.word	0x00000007
        /*0908*/ 	.word	0x00028c30
        /*090c*/ 	.short	0x010a
        /*090e*/ 	.byte	0x3f
	.zero		1


	//   ....[30]....
        /*0910*/ 	.word	0x000050f0
        /*0914*/ 	.word	0x000000ff
        /*0918*/ 	.word	0x00000000
        /*091c*/ 	.short	0x0101
        /*091e*/ 	.byte	0x06
	.zero		1


	//   ....[31]....
        /*0920*/ 	.word	0x000069b0
        /*0924*/ 	.word	0x00000007
        /*0928*/ 	.word	0x00028c50
        /*092c*/ 	.short	0x010a
        /*092e*/ 	.byte	0x3f
	.zero		1


	//   ....[32]....
        /*0930*/ 	.word	0x000069f0
        /*0934*/ 	.word	0x00000007
        /*0938*/ 	.word	0x00028c50
        /*093c*/ 	.short	0x010a
        /*093e*/ 	.byte	0x3f
	.zero		1


	//   ....[33]....
        /*0940*/ 	.word	0x00006ce0
        /*0944*/ 	.word	0x000000ff
        /*0948*/ 	.word	0x00000000
        /*094c*/ 	.short	0x0101
        /*094e*/ 	.byte	0x0e
	.zero		1


	//   ....[34]....
        /*0950*/ 	.word	0x00007010
        /*0954*/ 	.word	0x000000ff
        /*0958*/ 	.word	0x00028c30
        /*095c*/ 	.short	0x010a
        /*095e*/ 	.byte	0x19
	.zero		1


	//   ....[35]....
        /*0960*/ 	.word	0x00007050
        /*0964*/ 	.word	0x000000ff
        /*0968*/ 	.word	0x00028c30
        /*096c*/ 	.short	0x010a
        /*096e*/ 	.byte	0x19
	.zero		1


	//   ....[36]....
        /*0970*/ 	.word	0x00007500
        /*0974*/ 	.word	0x000000ff
        /*0978*/ 	.word	0x00000000
        /*097c*/ 	.short	0x0101
        /*097e*/ 	.byte	0x06
	.zero		1


	//   ....[37]....
        /*0980*/ 	.word	0x00009680
        /*0984*/ 	.word	0x000000ff
        /*0988*/ 	.word	0x00028c50
        /*098c*/ 	.short	0x010a
        /*098e*/ 	.byte	0x19
	.zero		1


	//   ....[38]....
        /*0990*/ 	.word	0x000096c0
        /*0994*/ 	.word	0x000000ff
        /*0998*/ 	.word	0x00028c50
        /*099c*/ 	.short	0x010a
        /*099e*/ 	.byte	0x19
	.zero		1


	//   ....[39]....
        /*09a0*/ 	.word	0x00009980
        /*09a4*/ 	.word	0x000000ff
        /*09a8*/ 	.word	0x00000000
        /*09ac*/ 	.short	0x0101
        /*09ae*/ 	.byte	0x19
	.zero		1


	//   ....[40]....
        /*09b0*/ 	.word	0x00009d40
        /*09b4*/ 	.word	0x000000ff
        /*09b8*/ 	.word	0x00028c30
        /*09bc*/ 	.short	0x010a
        /*09be*/ 	.byte	0x15
	.zero		1


	//   ....[41]....
        /*09c0*/ 	.word	0x00009d80
        /*09c4*/ 	.word	0x000000ff
        /*09c8*/ 	.word	0x00028c30
        /*09cc*/ 	.short	0x010a
        /*09ce*/ 	.byte	0x15
	.zero		1


	//   ....[42]....
        /*09d0*/ 	.word	0x0000a130
        /*09d4*/ 	.word	0x000000ff
        /*09d8*/ 	.word	0x00000000
        /*09dc*/ 	.short	0x0101
        /*09de*/ 	.byte	0x06
	.zero		1


	//   ....[43]....
        /*09e0*/ 	.word	0x0000b620
        /*09e4*/ 	.word	0x000000ff
        /*09e8*/ 	.word	0x00028c50
        /*09ec*/ 	.short	0x010a
        /*09ee*/ 	.byte	0x15
	.zero		1


	//   ....[44]....
        /*09f0*/ 	.word	0x0000b660
        /*09f4*/ 	.word	0x000000ff
        /*09f8*/ 	.word	0x00028c50
        /*09fc*/ 	.short	0x010a
        /*09fe*/ 	.byte	0x15
	.zero		1


	//   ....[45]....
        /*0a00*/ 	.word	0x0000b900
        /*0a04*/ 	.word	0x000000ff
        /*0a08*/ 	.word	0x00000000
        /*0a0c*/ 	.short	0x0101
        /*0a0e*/ 	.byte	0x15
	.zero		1


	//   ....[46]....
        /*0a10*/ 	.word	0x0000ba70
        /*0a14*/ 	.word	0x000000ff
        /*0a18*/ 	.word	0x00028c30
        /*0a1c*/ 	.short	0x010a
        /*0a1e*/ 	.byte	0x14
	.zero		1


	//   ....[47]....
        /*0a20*/ 	.word	0x0000bab0
        /*0a24*/ 	.word	0x000000ff
        /*0a28*/ 	.word	0x00028c30
        /*0a2c*/ 	.short	0x010a
        /*0a2e*/ 	.byte	0x14
	.zero		1


	//   ....[48]....
        /*0a30*/ 	.word	0x0000bf60
        /*0a34*/ 	.word	0x000000ff
        /*0a38*/ 	.word	0x00000000
        /*0a3c*/ 	.short	0x0101
        /*0a3e*/ 	.byte	0x06
	.zero		1


	//   ....[49]....
        /*0a40*/ 	.word	0x0000e0e0
        /*0a44*/ 	.word	0x000000ff
        /*0a48*/ 	.word	0x00028c50
        /*0a4c*/ 	.short	0x010a
        /*0a4e*/ 	.byte	0x14
	.zero		1


	//   ....[50]....
        /*0a50*/ 	.word	0x0000e120
        /*0a54*/ 	.word	0x000000ff
        /*0a58*/ 	.word	0x00028c50
        /*0a5c*/ 	.short	0x010a
        /*0a5e*/ 	.byte	0x14
	.zero		1


	//   ....[51]....
        /*0a60*/ 	.word	0x0000e3e0
        /*0a64*/ 	.word	0x000000ff
        /*0a68*/ 	.word	0x00000000
        /*0a6c*/ 	.short	0x0101
        /*0a6e*/ 	.byte	0x14
	.zero		1


	//   ....[52]....
        /*0a70*/ 	.word	0x00010d60
        /*0a74*/ 	.word	0x000000ff
        /*0a78*/ 	.word	0x00000000
        /*0a7c*/ 	.short	0x0101
        /*0a7e*/ 	.byte	0x04
	.zero		1


	//   ....[53]....
        /*0a80*/ 	.word	0x00011680
        /*0a84*/ 	.word	0x000000ff
        /*0a88*/ 	.word	0x00000000
        /*0a8c*/ 	.short	0x0101
        /*0a8e*/ 	.byte	0x04
	.zero		1


	//   ....[54]....
        /*0a90*/ 	.word	0x000160d0
        /*0a94*/ 	.word	0x00000019
        /*0a98*/ 	.word	0x00028c40
        /*0a9c*/ 	.short	0x010a
        /*0a9e*/ 	.byte	0x3f
	.zero		1


	//   ....[55]....
        /*0aa0*/ 	.word	0x00016580
        /*0aa4*/ 	.word	0x00000019
        /*0aa8*/ 	.word	0x00028c30
        /*0aac*/ 	.short	0x0107
        /*0aae*/ 	.byte	0x3f
	.zero		1


	//   ....[56]....
        /*0ab0*/ 	.word	0x00016650
        /*0ab4*/ 	.word	0x00000019
        /*0ab8*/ 	.word	0x00028c30
        /*0abc*/ 	.short	0x0101
        /*0abe*/ 	.byte	0x3f
	.zero		1


	//   ....[57]....
        /*0ac0*/ 	.word	0x00016df0
        /*0ac4*/ 	.word	0x00000011
        /*0ac8*/ 	.word	0x00028c00
        /*0acc*/ 	.short	0x0107
        /*0ace*/ 	.byte	0x3f
	.zero		1


	//   ....[58]....
        /*0ad0*/ 	.word	0x00016ee0
        /*0ad4*/ 	.word	0x00000011
        /*0ad8*/ 	.word	0x00028c00
        /*0adc*/ 	.short	0x0101
        /*0ade*/ 	.byte	0x3f
	.zero		1


	//   ....[59]....
        /*0ae0*/ 	.word	0x00016f00
        /*0ae4*/ 	.word	0x00000011
        /*0ae8*/ 	.word	0x00028c20
        /*0aec*/ 	.short	0x010a
        /*0aee*/ 	.byte	0x3f
	.zero		1


	//   ....[60]....
        /*0af0*/ 	.word	0x00016f90
        /*0af4*/ 	.word	0x00000019
        /*0af8*/ 	.word	0x00028c60
        /*0afc*/ 	.short	0x010a
        /*0afe*/ 	.byte	0x3f
	.zero		1


	//   ....[61]....
        /*0b00*/ 	.word	0x00017880
        /*0b04*/ 	.word	0x00000019
        /*0b08*/ 	.word	0x00028c50
        /*0b0c*/ 	.short	0x0107
        /*0b0e*/ 	.byte	0x3f
	.zero		1


	//   ....[62]....
        /*0b10*/ 	.word	0x00017950
        /*0b14*/ 	.word	0x00000019
        /*0b18*/ 	.word	0x00028c50
        /*0b1c*/ 	.short	0x0101
        /*0b1e*/ 	.byte	0x3f
	.zero		1


	//   ....[63]....
        /*0b20*/ 	.word	0x00017cc0
        /*0b24*/ 	.word	0x00000006
        /*0b28*/ 	.word	0x00028c40
        /*0b2c*/ 	.short	0x010a
        /*0b2e*/ 	.byte	0x3f
	.zero		1


	//   ....[64]....
        /*0b30*/ 	.word	0x00017fe0
        /*0b34*/ 	.word	0x00000006
        /*0b38*/ 	.word	0x00028c30
        /*0b3c*/ 	.short	0x0107
        /*0b3e*/ 	.byte	0x3f
	.zero		1


	//   ....[65]....
        /*0b40*/ 	.word	0x000180a0
        /*0b44*/ 	.word	0x00000006
        /*0b48*/ 	.word	0x00028c30
        /*0b4c*/ 	.short	0x0101
        /*0b4e*/ 	.byte	0x3f
	.zero		1


	//   ....[66]....
        /*0b50*/ 	.word	0x000180d0
        /*0b54*/ 	.word	0x00000006
        /*0b58*/ 	.word	0x00028c60
        /*0b5c*/ 	.short	0x010a
        /*0b5e*/ 	.byte	0x3f
	.zero		1


	//   ....[67]....
        /*0b60*/ 	.word	0x00018780
        /*0b64*/ 	.word	0x00000006
        /*0b68*/ 	.word	0x00028c50
        /*0b6c*/ 	.short	0x0107
        /*0b6e*/ 	.byte	0x3f
	.zero		1


	//   ....[68]....
        /*0b70*/ 	.word	0x00018840
        /*0b74*/ 	.word	0x00000006
        /*0b78*/ 	.word	0x00028c50
        /*0b7c*/ 	.short	0x0101
        /*0b7e*/ 	.byte	0x3f
	.zero		1


	//   ....[69]....
        /*0b80*/ 	.word	0x00019ad0
        /*0b84*/ 	.word	0x00000007
        /*0b88*/ 	.word	0x00028c20
        /*0b8c*/ 	.short	0x010a
        /*0b8e*/ 	.byte	0x3f
	.zero		1


	//   ....[70]....
        /*0b90*/ 	.word	0x00019c50
        /*0b94*/ 	.word	0x00000005
        /*0b98*/ 	.word	0x00028c40
        /*0b9c*/ 	.short	0x010a
        /*0b9e*/ 	.byte	0x3f
	.zero		1


	//   ....[71]....
        /*0ba0*/ 	.word	0x00019cf0
        /*0ba4*/ 	.word	0x00000003
        /*0ba8*/ 	.word	0x00028c40
        /*0bac*/ 	.short	0x010a
        /*0bae*/ 	.byte	0x3f
	.zero		1


	//   ....[72]....
        /*0bb0*/ 	.word	0x00019d30
        /*0bb4*/ 	.word	0x00000005
        /*0bb8*/ 	.word	0x00028c60
        /*0bbc*/ 	.short	0x010a
        /*0bbe*/ 	.byte	0x3f
	.zero		1


	//   ....[73]....
        /*0bc0*/ 	.word	0x00019d70
        /*0bc4*/ 	.word	0x00000003
        /*0bc8*/ 	.word	0x00028c60
        /*0bcc*/ 	.short	0x010a
        /*0bce*/ 	.byte	0x3f
	.zero		1


	//   ....[74]....
        /*0bd0*/ 	.word	0x00019de0
        /*0bd4*/ 	.word	0x00000003
        /*0bd8*/ 	.word	0x00028c50
        /*0bdc*/ 	.short	0x010a
        /*0bde*/ 	.byte	0x3f
	.zero		1


	//   ....[75]....
        /*0be0*/ 	.word	0x00019e40
        /*0be4*/ 	.word	0x00000003
        /*0be8*/ 	.word	0x00028c50
        /*0bec*/ 	.short	0x010a
        /*0bee*/ 	.byte	0x3f
	.zero		1


	//   ....[76]....
        /*0bf0*/ 	.word	0x00019ea0
        /*0bf4*/ 	.word	0x00000003
        /*0bf8*/ 	.word	0x00028c00
        /*0bfc*/ 	.short	0x010a
        /*0bfe*/ 	.byte	0x3f
	.zero		1


	//   ....[77]....
        /*0c00*/ 	.word	0x00019ef0
        /*0c04*/ 	.word	0x00000007
        /*0c08*/ 	.word	0x00028c30
        /*0c0c*/ 	.short	0x010a
        /*0c0e*/ 	.byte	0x3f
	.zero		1


	//   ....[78]....
        /*0c10*/ 	.word	0x00019f40
        /*0c14*/ 	.word	0x00000007
        /*0c18*/ 	.word	0x00028c50
        /*0c1c*/ 	.short	0x010a
        /*0c1e*/ 	.byte	0x3f
	.zero		1


	//   ....[79]....
        /*0c20*/ 	.word	0x00019fa0
        /*0c24*/ 	.word	0x00000006
        /*0c28*/ 	.word	0x00028c30
        /*0c2c*/ 	.short	0x010a
        /*0c2e*/ 	.byte	0x3f
	.zero		1


	//   ....[80]....
        /*0c30*/ 	.word	0x0001a000
        /*0c34*/ 	.word	0x00000008
        /*0c38*/ 	.word	0x00028c50
        /*0c3c*/ 	.short	0x010a
        /*0c3e*/ 	.byte	0x3f
	.zero		1


	//   ....[81]....
        /*0c40*/ 	.word	0x0001a060
        /*0c44*/ 	.word	0x00000006
        /*0c48*/ 	.word	0x00028c30
        /*0c4c*/ 	.short	0x010a
        /*0c4e*/ 	.byte	0x3f
	.zero		1


	//   ....[82]....
        /*0c50*/ 	.word	0x0001a0c0
        /*0c54*/ 	.word	0x00000008
        /*0c58*/ 	.word	0x00028c50
        /*0c5c*/ 	.short	0x010a
        /*0c5e*/ 	.byte	0x3f
	.zero		1


	//   ....[83]....
        /*0c60*/ 	.word	0x0001a120
        /*0c64*/ 	.word	0x00000006
        /*0c68*/ 	.word	0x00028c30
        /*0c6c*/ 	.short	0x010a
        /*0c6e*/ 	.byte	0x3f
	.zero		1


	//   ....[84]....
        /*0c70*/ 	.word	0x0001a180
        /*0c74*/ 	.word	0x00000008
        /*0c78*/ 	.word	0x00028c50
        /*0c7c*/ 	.short	0x010a
        /*0c7e*/ 	.byte	0x3f
	.zero		1


	//   ....[85]....
        /*0c80*/ 	.word	0x0001a2a0
        /*0c84*/ 	.word	0x00000019
        /*0c88*/ 	.word	0x00028c40
        /*0c8c*/ 	.short	0x010a
        /*0c8e*/ 	.byte	0x3f
	.zero		1


	//   ....[86]....
        /*0c90*/ 	.word	0x0001ad40
        /*0c94*/ 	.word	0x00000011
        /*0c98*/ 	.word	0x00028c20
        /*0c9c*/ 	.short	0x010a
        /*0c9e*/ 	.byte	0x3f
	.zero		1


	//   ....[87]....
        /*0ca0*/ 	.word	0x0001ad90
        /*0ca4*/ 	.word	0x00000019
        /*0ca8*/ 	.word	0x00028c60
        /*0cac*/ 	.short	0x010a
        /*0cae*/ 	.byte	0x3f
	.zero		1


	//   ....[88]....
        /*0cb0*/ 	.word	0x0001b680
        /*0cb4*/ 	.word	0x00000006
        /*0cb8*/ 	.word	0x00028c40
        /*0cbc*/ 	.short	0x010a
        /*0cbe*/ 	.byte	0x3f
	.zero		1


	//   ....[89]....
        /*0cc0*/ 	.word	0x0001bb40
        /*0cc4*/ 	.word	0x00000006
        /*0cc8*/ 	.word	0x00028c60
        /*0ccc*/ 	.short	0x010a
        /*0cce*/ 	.byte	0x3f
	.zero		1


	//   ....[90]....
        /*0cd0*/ 	.word	0x0001ccd0
        /*0cd4*/ 	.word	0x00000007
        /*0cd8*/ 	.word	0x00028c20
        /*0cdc*/ 	.short	0x010a
        /*0cde*/ 	.byte	0x3f
	.zero		1


	//   ....[91]....
        /*0ce0*/ 	.word	0x0001ce70
        /*0ce4*/ 	.word	0x00000005
        /*0ce8*/ 	.word	0x00028c40
        /*0cec*/ 	.short	0x010a
        /*0cee*/ 	.byte	0x3f
	.zero		1


	//   ....[92]....
        /*0cf0*/ 	.word	0x0001cec0
        /*0cf4*/ 	.word	0x00000003
        /*0cf8*/ 	.word	0x00028c40
        /*0cfc*/ 	.short	0x010a
        /*0cfe*/ 	.byte	0x3f
	.zero		1


	//   ....[93]....
        /*0d00*/ 	.word	0x0001cf10
        /*0d04*/ 	.word	0x00000005
        /*0d08*/ 	.word	0x00028c60
        /*0d0c*/ 	.short	0x010a
        /*0d0e*/ 	.byte	0x3f
	.zero		1


	//----- nvinfo : EIATTR_NUM_MBARRIERS
	.align		4
.L_824:
        /*0d10*/ 	.byte	0x03, 0x38
        /*0d12*/ 	.short	0x0016


	//----- nvinfo : EIATTR_EXIT_INSTR_OFFSETS
	.align		4
        /*0d14*/ 	.byte	0x04, 0x1c
        /*0d16*/ 	.short	(.L_826 - .L_825)


	//   ....[0]....
.L_825:
        /*0d18*/ 	.word	0x00000970


	//   ....[1]....
        /*0d1c*/ 	.word	0x000138c0


	//   ....[2]....
        /*0d20*/ 	.word	0x00019dc0


	//----- nvinfo : EIATTR_MAX_THREADS
	.align		4
.L_826:
        /*0d24*/ 	.byte	0x04, 0x05
        /*0d26*/ 	.short	(.L_828 - .L_827)
.L_827:
        /*0d28*/ 	.word	0x00000180
        /*0d2c*/ 	.word	0x00000001
        /*0d30*/ 	.word	0x00000001


	//----- nvinfo : EIATTR_CRS_STACK_SIZE
	.align		4
.L_828:
        /*0d34*/ 	.byte	0x04, 0x1e
        /*0d36*/ 	.short	(.L_830 - .L_829)
.L_829:
        /*0d38*/ 	.word	0x00000000


	//----- nvinfo : EIATTR_CBANK_PARAM_SIZE
	.align		4
.L_830:
        /*0d3c*/ 	.byte	0x03, 0x19
        /*0d3e*/ 	.short	0x0af0


	//----- nvinfo : EIATTR_PARAM_CBANK
	.align		4
        /*0d40*/ 	.byte	0x04, 0x0a
        /*0d42*/ 	.short	(.L_832 - .L_831)
	.align		4
.L_831:
        /*0d44*/ 	.word	index@(.nv.constant0._ZN7cutlass13device_kernelIN5flash11enable_sm90INS1_16FlashAttnFwdSm90INS1_25CollectiveMainloopFwdSm90ILi2EN4cute5tupleIJNS5_1CILi1EEES8_S8_EEENS6_IJNS7_ILi64EEESA_SA_EEELi512ENS_6half_tEfNS_4arch4Sm90ELb0ELb1ELb1ELb1ELb1ELb0ELb0ELb0ELb0ELb1ELb1ELb0EEENS1_21CollectiveEpilogueFwdINS6_IJSA_NS7_ILi512EEESA_EEES9_SC_SE_Li256ELb1ELb1ELb1ELb0EEENS1_36VarlenDynamicPersistentTileSchedulerILi64ELi64ELi256ELi128ELb1ELb1ELb1ELb1ELb0ELb1EEEEEEEEEvNT_6ParamsE)
        /*0d48*/ 	.short	0x0210
        /*0d4a*/ 	.short	0x0af0


	//----- nvinfo : EIATTR_SW_WAR
	.align		4
.L_832:
        /*0d4c*/ 	.byte	0x04, 0x36
        /*0d4e*/ 	.short	(.L_834 - .L_833)
.L_833:
        /*0d50*/ 	.word	0x00000008
.L_834:


//--------------------- .nv.info._ZN7cutlass13device_kernelIN5flash11enable_sm90INS1_16FlashAttnFwdSm90INS1_25CollectiveMainloopFwdSm90ILi2EN4cute5tupleIJNS5_1CILi1EEES8_S8_EEENS6_IJNS7_ILi64EEESA_SA_EEELi512ENS_6half_tEfNS_4arch4Sm90ELb0ELb1ELb1ELb1ELb1ELb1ELb0ELb0ELb0ELb1ELb1ELb0EEENS1_21CollectiveEpilogueFwdINS6_IJSA_NS7_ILi512EEESA_EEES9_SC_SE_Li256ELb1ELb1ELb1ELb0EEENS1_36VarlenDynamicPersistentTileSchedulerILi64ELi64ELi256ELi128ELb1ELb1ELb1ELb1ELb0ELb1EEEEEEEEEvNT_6ParamsE --------------------------
	.section	.nv.info._ZN7cutlass13device_kernelIN5flash11enable_sm90INS1_16FlashAttnFwdSm90INS1_25CollectiveMainloopFwdSm90ILi2EN4cute5tupleIJNS5_1CILi1EEES8_S8_EEENS6_IJNS7_ILi64EEESA_SA_EEELi512ENS_6half_tEfNS_4arch4Sm90ELb0ELb1ELb1ELb1ELb1ELb1ELb0ELb0ELb0ELb1ELb1ELb0EEENS1_21CollectiveEpilogueFwdINS6_IJSA_NS7_ILi512EEESA_EEES9_SC_SE_Li256ELb1ELb1ELb1ELb0EEENS1_36VarlenDynamicPersistentTileSchedulerILi64ELi64ELi256ELi128ELb1ELb1ELb1ELb1ELb0ELb1EEEEEEEEEvNT_6ParamsE,"",@"SHT_CUDA_INFO"
	.sectionflags	@""
	.align	4


	//----- nvinfo : EIATTR_CUDA_API_VERSION
	.align		4
        /*0000*/ 	.byte	0x04, 0x37
        /*0002*/ 	.short	(.L_836 - .L_835)
.L_835:
        /*0004*/ 	.word	0x00000082


	//----- nvinfo : EIATTR_KPARAM_INFO
	.align		4
.L_836:
        /*0008*/ 	.byte	0x04, 0x17
        /*000a*/ 	.short	(.L_838 - .L_837)
.L_837:
        /*000c*/ 	.word	0x00000000
        /*0010*/ 	.short	0x0000
        /*0012*/ 	.short	0x0070
        /*0014*/ 	.byte	0x00, 0xf0, 0x01, 0x2a


	//----- nvinfo : EIATTR_SPARSE_MMA_MASK
	.align		4
.L_838:
        /*0018*/ 	.byte	0x03, 0x50
        /*001a*/ 	.short	0x0000


	//----- nvinfo : EIATTR_MAXREG_COUNT
	.align		4
        /*001c*/ 	.byte	0x03, 0x1b
        /*001e*/ 	.short	0x00a8


	//----- nvinfo : EIATTR_NUM_BARRIERS
	.align		4
        /*0020*/ 	.byte	0x02, 0x4c
        /*0022*/ 	.byte	0x10
	.zero		1


	//----- nvinfo : EIATTR_EXTERNS
	.align		4
        /*0024*/ 	.byte	0x04, 0x0f
        /*0026*/ 	.short	(.L_840 - .L_839)


	//   ....[0]....
	.align		4
.L_839:
        /*0028*/ 	.word	index@(__assertfail)


	//----- nvinfo : EIATTR_ANNOTATIONS
	.align		4
.L_840:
        /*002c*/ 	.byte	0x04, 0x55
        /*002e*/ 	.short	(.L_842 - .L_841)


	//   ....[0]....
.L_841:
        /* <DEDUP_REMOVED lines=52> */


	//----- nvinfo : EIATTR_MERCURY_ISA_VERSION
	.align		4
.L_842:
        /*0358*/ 	.byte	0x03, 0x5f
        /*035a*/ 	.short	0x0101


	//----- nvinfo : EIATTR_UNUSED_LOAD_BYTE_OFFSET
	.align		4
        /*035c*/ 	.byte	0x04, 0x44
        /*035e*/ 	.short	(.L_844 - .L_843)


	//   ....[0]....
.L_843:
        /*0360*/ 	.word	0x00000a20
        /*0364*/ 	.word	0x0000fff0


	//   ....[1]....
        /*0368*/ 	.word	0x00015cc0
        /*036c*/ 	.word	0x0000fff0


	//----- nvinfo : EIATTR_INT_WARP_WIDE_INSTR_OFFSETS
	.align		4
.L_844:
        /*0370*/ 	.byte	0x04, 0x31
        /*0372*/ 	.short	(.L_846 - .L_845)


	//   ....[0]....
.L_845:
        /*0374*/ 	.word	0x00000130


	//   ....[1]....
        /*0378*/ 	.word	0x00000170


	//   ....[2]....
        /*037c*/ 	.word	0x000001e0


	//   ....[3]....
        /*0380*/ 	.word	0x0001ea00


	//   ....[4]....
        /*0384*/ 	.word	0x0001ea90


	//   ....[5]....
        /*0388*/ 	.word	0x00021f90


	//   ....[6]....
        /*038c*/ 	.word	0x00022020


	//----- nvinfo : EIATTR_COOP_GROUP_MASK_REGIDS
	.align		4
.L_846:
        /*0390*/ 	.byte	0x04, 0x29
        /*0392*/ 	.short	(.L_848 - .L_847)


	//   ....[0]....
.L_847:
        /*0394*/ 	.word	0xffffffff


	//   ....[1]....
        /*0398*/ 	.word	0xffffffff


	//   ....[2]....
        /*039c*/ 	.word	0xffffffff


	//   ....[3]....
        /*03a0*/ 	.word	0xffffffff


	//   ....[4]....
        /*03a4*/ 	.word	0xffffffff


	//   ....[5]....
        /*03a8*/ 	.word	0xffffffff


	//   ....[6]....
        /*03ac*/ 	.word	0xffffffff


	//   ....[7]....
        /*03b0*/ 	.word	0xffffffff


	//   ....[8]....
        /*03b4*/ 	.word	0xffffffff


	//   ....[9]....
        /*03b8*/ 	.word	0xffffffff


	//   ....[10]....
        /*03bc*/ 	.word	0xffffffff


	//   ....[11]....
        /*03c0*/ 	.word	0xffffffff


	//   ....[12]....
        /*03c4*/ 	.word	0xffffffff


	//   ....[13]....
        /*03c8*/ 	.word	0xffffffff


	//   ....[14]....
        /*03cc*/ 	.word	0xffffffff


	//   ....[15]....
        /*03d0*/ 	.word	0xffffffff


	//   ....[16]....
        /*03d4*/ 	.word	0xffffffff


	//   ....[17]....
        /*03d8*/ 	.word	0xffffffff


	//   ....[18]....
        /*03dc*/ 	.word	0xffffffff


	//   ....[19]....
        /*03e0*/ 	.word	0xffffffff


	//   ....[20]....
        /*03e4*/ 	.word	0xffffffff


	//   ....[21]....
        /*03e8*/ 	.word	0xffffffff


	//   ....[22]....
        /*03ec*/ 	.word	0xffffffff


	//   ....[23]....
        /*03f0*/ 	.word	0xffffffff


	//   ....[24]....
        /*03f4*/ 	.word	0xffffffff


	//   ....[25]....
        /*03f8*/ 	.word	0xffffffff


	//   ....[26]....
        /*03fc*/ 	.word	0xffffffff


	//   ....[27]....
        /*0400*/ 	.word	0xffffffff


	//   ....[28]....
        /*0404*/ 	.word	0xffffffff


	//   ....[29]....
        /*0408*/ 	.word	0xffffffff


	//   ....[30]....
        /*040c*/ 	.word	0xffffffff


	//   ....[31]....
        /*0410*/ 	.word	0xffffffff


	//   ....[32]....
        /*0414*/ 	.word	0xffffffff


	//   ....[33]....
        /*0418*/ 	.word	0xffffffff


	//   ....[34]....
        /*041c*/ 	.word	0xffffffff


	//   ....[35]....
        /*0420*/ 	.word	0xffffffff


	//   ....[36]....
        /*0424*/ 	.word	0xffffffff


	//   ....[37]....
        /*0428*/ 	.word	0xffffffff


	//   ....[38]....
        /*042c*/ 	.word	0xffffffff


	//   ....[39]....
        /*0430*/ 	.word	0xffffffff


	//   ....[40]....
        /*0434*/ 	.word	0xffffffff


	//   ....[41]....
        /*0438*/ 	.word	0xffffffff


	//   ....[42]....
        /*043c*/ 	.word	0xffffffff


	//   ....[43]....
        /*0440*/ 	.word	0xffffffff


	//   ....[44]....
        /*0444*/ 	.word	0xffffffff


	//   ....[45]....
        /*0448*/ 	.word	0xffffffff


	//   ....[46]....
        /*044c*/ 	.word	0xffffffff


	//   ....[47]....
        /*0450*/ 	.word	0xffffffff


	//   ....[48]....
        /*0454*/ 	.word	0xffffffff


	//   ....[49]....
        /*0458*/ 	.word	0xffffffff


	//   ....[50]....
        /*045c*/ 	.word	0xffffffff


	//   ....[51]....
        /*0460*/ 	.word	0xffffffff


	//   ....[52]....
        /*0464*/ 	.word	0xffffffff


	//   ....[53]....
        /*0468*/ 	.word	0xffffffff


	//   ....[54]....
        /*046c*/ 	.word	0xffffffff


	//   ....[55]....
        /*0470*/ 	.word	0xffffffff


	//   ....[56]....
        /*0474*/ 	.word	0xffffffff


	//   ....[57]....
        /*0478*/ 	.word	0xffffffff


	//   ....[58]....
        /*047c*/ 	.word	0xffffffff


	//   ....[59]....
        /*0480*/ 	.word	0xffffffff


	//   ....[60]....
        /*0484*/ 	.word	0xffffffff


	//   ....[61]....
        /*0488*/ 	.word	0xffffffff


	//   ....[62]....
        /*048c*/ 	.word	0xffffffff


	//   ....[63]....
        /*0490*/ 	.word	0xffffffff


	//   ....[64]....
        /*0494*/ 	.word	0xffffffff


	//   ....[65]....
        /*0498*/ 	.word	0xffffffff


	//   ....[66]....
        /*049c*/ 	.word	0xffffffff


	//   ....[67]....
        /*04a0*/ 	.word	0xffffffff


	//   ....[68]....
        /*04a4*/ 	.word	0xffffffff


	//   ....[69]....
        /*04a8*/ 	.word	0xffffffff


	//   ....[70]....
        /*04ac*/ 	.word	0xffffffff


	//   ....[71]....
        /*04b0*/ 	.word	0xffffffff


	//   ....[72]....
        /*04b4*/ 	.word	0xffffffff


	//   ....[73]....
        /*04b8*/ 	.word	0xffffffff


	//   ....[74]....
        /*04bc*/ 	.word	0xffffffff


	//   ....[75]....
        /*04c0*/ 	.word	0xffffffff


	//   ....[76]....
        /*04c4*/ 	.word	0xffffffff


	//   ....[77]....
        /*04c8*/ 	.word	0xffffffff


	//   ....[78]....
        /*04cc*/ 	.word	0xffffffff


	//   ....[79]....
        /*04d0*/ 	.word	0xffffffff


	//   ....[80]....
        /*04d4*/ 	.word	0xffffffff


	//   ....[81]....
        /*04d8*/ 	.word	0xffffffff


	//   ....[82]....
        /*04dc*/ 	.word	0xffffffff


	//   ....[83]....
        /*04e0*/ 	.word	0xffffffff


	//   ....[84]....
        /*04e4*/ 	.word	0xffffffff


	//   ....[85]....
        /*04e8*/ 	.word	0xffffffff


	//   ....[86]....
        /*04ec*/ 	.word	0xffffffff


	//   ....[87]....
        /*04f0*/ 	.word	0xffffffff


	//   ....[88]....
        /*04f4*/ 	.word	0xffffffff


	//   ....[89]....
        /*04f8*/ 	.word	0xffffffff


	//   ....[90]....
        /*04fc*/ 	.word	0xffffffff


	//   ....[91]....
        /*0500*/ 	.word	0xffffffff


	//   ....[92]....
        /*0504*/ 	.word	0xffffffff


	//   ....[93]....
        /*0508*/ 	.word	0xffffffff


	//   ....[94]....
        /*050c*/ 	.word	0xffffffff


	//   ....[95]....
        /*0510*/ 	.word	0xffffffff


	//   ....[96]....
        /*0514*/ 	.word	0xffffffff


	//   ....[97]....
        /*0518*/ 	.word	0xffffffff


	//   ....[98]....
        /*051c*/ 	.word	0xffffffff


	//   ....[99]....
        /*0520*/ 	.word	0xffffffff


	//   ....[100]....
        /*0524*/ 	.word	0xffffffff


	//   ....[101]....
        /*0528*/ 	.word	0xffffffff


	//   ....[102]....
        /*052c*/ 	.word	0xffffffff


	//   ....[103]....
        /*0530*/ 	.word	0xffffffff


	//   ....[104]....
        /*0534*/ 	.word	0xffffffff


	//   ....[105]....
        /*0538*/ 	.word	0xffffffff


	//   ....[106]....
        /*053c*/ 	.word	0xffffffff


	//   ....[107]....
        /*0540*/ 	.word	0xffffffff


	//   ....[108]....
        /*0544*/ 	.word	0xffffffff


	//   ....[109]....
        /*0548*/ 	.word	0xffffffff


	//   ....[110]....
        /*054c*/ 	.word	0xffffffff


	//   ....[111]....
        /*0550*/ 	.word	0xffffffff


	//   ....[112]....
        /*0554*/ 	.word	0xffffffff


	//   ....[113]....
        /*0558*/ 	.word	0xffffffff


	//   ....[114]....
        /*055c*/ 	.word	0xffffffff


	//   ....[115]....
        /*0560*/ 	.word	0xffffffff


	//   ....[116]....
        /*0564*/ 	.word	0xffffffff


	//   ....[117]....
        /*0568*/ 	.word	0xffffffff


	//   ....[118]....
        /*056c*/ 	.word	0xffffffff


	//   ....[119]....
        /*0570*/ 	.word	0xffffffff


	//   ....[120]....
        /*0574*/ 	.word	0xffffffff


	//   ....[121]....
        /*0578*/ 	.word	0xffffffff


	//   ....[122]....
        /*057c*/ 	.word	0xffffffff


	//   ....[123]....
        /*0580*/ 	.word	0xffffffff


	//   ....[124]....
        /*0584*/ 	.word	0xffffffff


	//   ....[125]....
        /*0588*/ 	.word	0xffffffff


	//   ....[126]....
        /*058c*/ 	.word	0xffffffff


	//   ....[127]....
        /*0590*/ 	.word	0xffffffff


	//   ....[128]....
        /*0594*/ 	.word	0xffffffff


	//   ....[129]....
        /*0598*/ 	.word	0xffffffff


	//   ....[130]....
        /*059c*/ 	.word	0xffffffff


	//   ....[131]....
        /*05a0*/ 	.word	0xffffffff


	//   ....[132]....
        /*05a4*/ 	.word	0xffffffff


	//   ....[133]....
        /*05a8*/ 	.word	0xffffffff


	//   ....[134]....
        /*05ac*/ 	.word	0xffffffff


	//   ....[135]....
        /*05b0*/ 	.word	0xffffffff


	//   ....[136]....
        /*05b4*/ 	.word	0xffffffff


	//   ....[137]....
        /*05b8*/ 	.word	0xffffffff


	//   ....[138]....
        /*05bc*/ 	.word	0xffffffff


	//   ....[139]....
        /*05c0*/ 	.word	0xffffffff


	//   ....[140]....
        /*05c4*/ 	.word	0xffffffff


	//   ....[141]....
        /*05c8*/ 	.word	0xffffffff


	//   ....[142]....
        /*05cc*/ 	.word	0xffffffff


	//   ....[143]....
        /*05d0*/ 	.word	0xffffffff


	//   ....[144]....
        /*05d4*/ 	.word	0xffffffff


	//   ....[145]....
        /*05d8*/ 	.word	0xffffffff


	//   ....[146]....
        /*05dc*/ 	.word	0xffffffff


	//   ....[147]....
        /*05e0*/ 	.word	0xffffffff


	//   ....[148]....
        /*05e4*/ 	.word	0xffffffff


	//   ....[149]....
        /*05e8*/ 	.word	0xffffffff


	//   ....[150]....
        /*05ec*/ 	.word	0xffffffff


	//   ....[151]....
        /*05f0*/ 	.word	0xffffffff


	//   ....[152]....
        /*05f4*/ 	.word	0xffffffff


	//   ....[153]....
        /*05f8*/ 	.word	0xffffffff


	//   ....[154]....
        /*05fc*/ 	.word	0xffffffff


	//   ....[155]....
        /*0600*/ 	.word	0xffffffff


	//   ....[156]....
        /*0604*/ 	.word	0xffffffff


	//   ....[157]....
        /*0608*/ 	.word	0x0500000f


	//   ....[158]....
        /*060c*/ 	.word	0x0500000f


	//   ....[159]....
        /*0610*/ 	.word	0x0500000f


	//   ....[160]....
        /*0614*/ 	.word	0x0500000f


	//   ....[161]....
        /*0618*/ 	.word	0x0500000f


	//   ....[162]....
        /*061c*/ 	.word	0x0500000f


	//   ....[163]....
        /*0620*/ 	.word	0x0500000f


	//   ....[164]....
        /*0624*/ 	.word	0x0500000f


	//   ....[165]....
        /*0628*/ 	.word	0x0500000f


	//   ....[166]....
        /*062c*/ 	.word	0x0500000f


	//   ....[167]....
        /*0630*/ 	.word	0x0500000f


	//   ....[168]....
        /*0634*/ 	.word	0x0500000f


	//   ....[169]....
        /*0638*/ 	.word	0x0500000f


	//   ....[170]....
        /*063c*/ 	.word	0x0500000f


	//   ....[171]....
        /*0640*/ 	.word	0x0500000f


	//   ....[172]....
        /*0644*/ 	.word	0x0500000f


	//   ....[173]....
        /*0648*/ 	.word	0x0500000f


	//   ....[174]....
        /*064c*/ 	.word	0x0500000f


	//   ....[175]....
        /*0650*/ 	.word	0x0500000f


	//   ....[176]....
        /*0654*/ 	.word	0x0500000f


	//   ....[177]....
        /*0658*/ 	.word	0x0500000f


	//   ....[178]....
        /*065c*/ 	.word	0x0500000f


	//   ....[179]....
        /*0660*/ 	.word	0x0500000f


	//   ....[180]....
        /*0664*/ 	.word	0x0500000f


	//   ....[181]....
        /*0668*/ 	.word	0x0500000f


	//   ....[182]....
        /*066c*/ 	.word	0x0500000f


	//   ....[183]....
        /*0670*/ 	.word	0x0500000f


	//   ....[184]....
        /*0674*/ 	.word	0x0500000f


	//   ....[185]....
        /*0678*/ 	.word	0x0500000f


	//   ....[186]....
        /*067c*/ 	.word	0x0500000f


	//   ....[187]....
        /*0680*/ 	.word	0x0500000f


	//   ....[188]....
        /*0684*/ 	.word	0x0500000f


	//   ....[189]....
        /*0688*/ 	.word	0x0500000f


	//   ....[190]....
        /*068c*/ 	.word	0x0500000f


	//   ....[191]....
        /*0690*/ 	.word	0x0500000f


	//   ....[192]....
        /*0694*/ 	.word	0x0500000f


	//   ....[193]....
        /*0698*/ 	.word	0x0500000f


	//   ....[194]....
        /*069c*/ 	.word	0x0500000f


	//   ....[195]....
        /*06a0*/ 	.word	0x0500000f


	//   ....[196]....
        /*06a4*/ 	.word	0x0500000f


	//   ....[197]....
        /*06a8*/ 	.word	0x0500000f


	//   ....[198]....
        /*06ac*/ 	.word	0x0500000f


	//   ....[199]....
        /*06b0*/ 	.word	0x0500000f


	//   ....[200]....
        /*06b4*/ 	.word	0x0500000f


	//   ....[201]....
        /*06b8*/ 	.word	0x0500000f


	//   ....[202]....
        /*06bc*/ 	.word	0x0500000f


	//   ....[203]....
        /*06c0*/ 	.word	0x0500000f


	//   ....[204]....
        /*06c4*/ 	.word	0x0500000f


	//   ....[205]....
        /*06c8*/ 	.word	0x0500000f


	//   ....[206]....
        /*06cc*/ 	.word	0x0500000f


	//   ....[207]....
        /*06d0*/ 	.word	0x0500000f


	//   ....[208]....
        /*06d4*/ 	.word	0x0500000f


	//   ....[209]....
        /*06d8*/ 	.word	0x0500000f


	//   ....[210]....
        /*06dc*/ 	.word	0x0500000f


	//   ....[211]....
        /*06e0*/ 	.word	0x0500000f


	//   ....[212]....
        /*06e4*/ 	.word	0x0500000f


	//   ....[213]....
        /*06e8*/ 	.word	0x0500000f


	//   ....[214]....
        /*06ec*/ 	.word	0x0500000f


	//   ....[215]....
        /*06f0*/ 	.word	0x0500000f


	//   ....[216]....
        /*06f4*/ 	.word	0x0500000f


	//   ....[217]....
        /*06f8*/ 	.word	0x0500000f


	//   ....[218]....
        /*06fc*/ 	.word	0x0500000f


	//   ....[219]....
        /*0700*/ 	.word	0x0500000f


	//   ....[220]....
        /*0704*/ 	.word	0x0500000f


	//   ....[221]....
        /*0708*/ 	.word	0x0500000f


	//   ....[222]....
        /*070c*/ 	.word	0x0500000f


	//   ....[223]....
        /*0710*/ 	.word	0x0500000f


	//   ....[224]....
        /*0714*/ 	.word	0x0500000f


	//   ....[225]....
        /*0718*/ 	.word	0x0500000f


	//   ....[226]....
        /*071c*/ 	.word	0x0500000f


	//   ....[227]....
        /*0720*/ 	.word	0x0500000f


	//   ....[228]....
        /*0724*/ 	.word	0x0500000f


	//   ....[229]....
        /*0728*/ 	.word	0x0500000f


	//   ....[230]....
        /*072c*/ 	.word	0x0500000f


	//   ....[231]....
        /*0730*/ 	.word	0x0500000f


	//   ....[232]....
        /*0734*/ 	.word	0x0500000f


	//   ....[233]....
        /*0738*/ 	.word	0x0500000f


	//   ....[234]....
        /*073c*/ 	.word	0x0500000f


	//   ....[235]....
        /*0740*/ 	.word	0x0500000f


	//   ....[236]....
        /*0744*/ 	.word	0x0500000f


	//   ....[237]....
        /*0748*/ 	.word	0x0500000f


	//   ....[238]....
        /*074c*/ 	.word	0x0500000f


	//   ....[239]....
        /*0750*/ 	.word	0x0500000f


	//----- nvinfo : EIATTR_COOP_GROUP_INSTR_OFFSETS
	.align		4
.L_848:
        /*0754*/ 	.byte	0x04, 0x28
        /*0756*/ 	.short	(.L_850 - .L_849)


	//   ....[0]....
.L_849:
        /*0758*/ 	.word	0x00000060


	//   ....[1]....
        /*075c*/ 	.word	0x00000140


	//   ....[2]....
        /*0760*/ 	.word	0x00000190


	//   ....[3]....
        /*0764*/ 	.word	0x00000380


	//   ....[4]....
        /*0768*/ 	.word	0x000004e0


	//   ....[5]....
        /*076c*/ 	.word	0x00000600


	//   ....[6]....
        /*0770*/ 	.word	0x00000760


	//   ....[7]....
        /*0774*/ 	.word	0x000034f0


	//   ....[8]....
        /*0778*/ 	.word	0x00003500


	//   ....[9]....
        /*077c*/ 	.word	0x00003f30


	//   ....[10]....
        /*0780*/ 	.word	0x00003f40


	//   ....[11]....
        /*0784*/ 	.word	0x00004910


	//   ....[12]....
        /*0788*/ 	.word	0x00004920


	//   ....[13]....
        /*078c*/ 	.word	0x00004ce0


	//   ....[14]....
        /*0790*/ 	.word	0x00004cf0


	//   ....[15]....
        /*0794*/ 	.word	0x00006130


	//   ....[16]....
        /*0798*/ 	.word	0x00008680


	//   ....[17]....
        /*079c*/ 	.word	0x00008df0


	//   ....[18]....
        /*07a0*/ 	.word	0x00008e00


	//   ....[19]....
        /*07a4*/ 	.word	0x00008e10


	//   ....[20]....
        /*07a8*/ 	.word	0x00008e20


	//   ....[21]....
        /*07ac*/ 	.word	0x00009140


	//   ....[22]....
        /*07b0*/ 	.word	0x00009150


	//   ....[23]....
        /*07b4*/ 	.word	0x00009160


	//   ....[24]....
        /*07b8*/ 	.word	0x00009170


	//   ....[25]....
        /*07bc*/ 	.word	0x0000a3d0


	//   ....[26]....
        /*07c0*/ 	.word	0x0000a3f0


	//   ....[27]....
        /*07c4*/ 	.word	0x0000a400


	//   ....[28]....
        /*07c8*/ 	.word	0x0000a410


	//   ....[29]....
        /*07cc*/ 	.word	0x0000a4f0


	//   ....[30]....
        /*07d0*/ 	.word	0x0000a510


	//   ....[31]....
        /*07d4*/ 	.word	0x0000a520


	//   ....[32]....
        /*07d8*/ 	.word	0x0000a5a0


	//   ....[33]....
        /*07dc*/ 	.word	0x0000be80


	//   ....[34]....
        /*07e0*/ 	.word	0x0000c690


	//   ....[35]....
        /*07e4*/ 	.word	0x0000cd50


	//   ....[36]....
        /*07e8*/ 	.word	0x0000cd80


	//   ....[37]....
        /*07ec*/ 	.word	0x0000cf90


	//   ....[38]....
        /*07f0*/ 	.word	0x0000cff0


	//   ....[39]....
        /*07f4*/ 	.word	0x0000d970


	//   ....[40]....
        /*07f8*/ 	.word	0x0000e2c0


	//   ....[41]....
        /*07fc*/ 	.word	0x0000e6b0


	//   ....[42]....
        /*0800*/ 	.word	0x0000ef20


	//   ....[43]....
        /*0804*/ 	.word	0x0000f030


	//   ....[44]....
        /*0808*/ 	.word	0x0000f470


	//   ....[45]....
        /*080c*/ 	.word	0x0000f4d0


	//   ....[46]....
        /*0810*/ 	.word	0x00010640


	//   ....[47]....
        /*0814*/ 	.word	0x00011220


	//   ....[48]....
        /*0818*/ 	.word	0x00011280


	//   ....[49]....
        /*081c*/ 	.word	0x00011a90


	//   ....[50]....
        /*0820*/ 	.word	0x00011b00


	//   ....[51]....
        /*0824*/ 	.word	0x000127b0


	//   ....[52]....
        /*0828*/ 	.word	0x00012ef0


	//   ....[53]....
        /*082c*/ 	.word	0x00013320


	//   ....[54]....
        /*0830*/ 	.word	0x00013a00


	//   ....[55]....
        /*0834*/ 	.word	0x00013af0


	//   ....[56]....
        /*0838*/ 	.word	0x00013ef0


	//   ....[57]....
        /*083c*/ 	.word	0x00013f50


	//   ....[58]....
        /*0840*/ 	.word	0x000150e0


	//   ....[59]....
        /*0844*/ 	.word	0x000151f0


	//   ....[60]....
        /*0848*/ 	.word	0x00015210


	//   ....[61]....
        /*084c*/ 	.word	0x00015380


	//   ....[62]....
        /*0850*/ 	.word	0x00015550


	//   ....[63]....
        /*0854*/ 	.word	0x000169d0


	//   ....[64]....
        /*0858*/ 	.word	0x00016d80


	//   ....[65]....
        /*085c*/ 	.word	0x00016d90


	//   ....[66]....
        /*0860*/ 	.word	0x00016da0


	//   ....[67]....
        /*0864*/ 	.word	0x00016db0


	//   ....[68]....
        /*0868*/ 	.word	0x00017ae0


	//   ....[69]....
        /*086c*/ 	.word	0x00017b00


	//   ....[70]....
        /*0870*/ 	.word	0x00017da0


	//   ....[71]....
        /*0874*/ 	.word	0x00017dc0


	//   ....[72]....
        /*0878*/ 	.word	0x00018770


	//   ....[73]....
        /*087c*/ 	.word	0x000187b0


	//   ....[74]....
        /*0880*/ 	.word	0x00019150


	//   ....[75]....
        /*0884*/ 	.word	0x00019170


	//   ....[76]....
        /*0888*/ 	.word	0x0001a620


	//   ....[77]....
        /*088c*/ 	.word	0x0001a650


	//   ....[78]....
        /*0890*/ 	.word	0x0001a8d0


	//   ....[79]....
        /*0894*/ 	.word	0x0001a8f0


	//   ....[80]....
        /*0898*/ 	.word	0x0001aba0


	//   ....[81]....
        /*089c*/ 	.word	0x0001ad90


	//   ....[82]....
        /*08a0*/ 	.word	0x0001adc0


	//   ....[83]....
        /*08a4*/ 	.word	0x0001adf0


	//   ....[84]....
        /*08a8*/ 	.word	0x0001ae20


	//   ....[85]....
        /*08ac*/ 	.word	0x0001ae50


	//   ....[86]....
        /*08b0*/ 	.word	0x0001ae80


	//   ....[87]....
        /*08b4*/ 	.word	0x0001b010


	//   ....[88]....
        /*08b8*/ 	.word	0x0001b040


	//   ....[89]....
        /*08bc*/ 	.word	0x0001b070


	//   ....[90]....
        /*08c0*/ 	.word	0x0001b0a0


	//   ....[91]....
        /*08c4*/ 	.word	0x0001b0d0


	//   ....[92]....
        /*08c8*/ 	.word	0x0001b100


	//   ....[93]....
        /*08cc*/ 	.word	0x0001b190


	//   ....[94]....
        /*08d0*/ 	.word	0x0001b1c0


	//   ....[95]....
        /*08d4*/ 	.word	0x0001b1d0


	//   ....[96]....
        /*08d8*/ 	.word	0x0001b210


	//   ....[97]....
        /*08dc*/ 	.word	0x0001c9d0


	//   ....[98]....
        /*08e0*/ 	.word	0x0001f800


	//   ....[99]....
        /*08e4*/ 	.word	0x0001f820


	//   ....[100]....
        /*08e8*/ 	.word	0x0001f8b0


	//   ....[101]....
        /*08ec*/ 	.word	0x0001f8d0


	//   ....[102]....
        /*08f0*/ 	.word	0x0001f950


	//   ....[103]....
        /*08f4*/ 	.word	0x0001f970


	//   ....[104]....
        /*08f8*/ 	.word	0x0001f980


	//   ....[105]....
        /*08fc*/ 	.word	0x0001f990


	//   ....[106]....
        /*0900*/ 	.word	0x00020180


	//   ....[107]....
        /*0904*/ 	.word	0x000201b0


	//   ....[108]....
        /*0908*/ 	.word	0x00020250


	//   ....[109]....
        /*090c*/ 	.word	0x00020270


	//   ....[110]....
        /*0910*/ 	.word	0x000202f0


	//   ....[111]....
        /*0914*/ 	.word	0x00020310


	//   ....[112]....
        /*0918*/ 	.word	0x00020320


	//   ....[113]....
        /*091c*/ 	.word	0x00020330


	//   ....[114]....
        /*0920*/ 	.word	0x000207b0


	//   ....[115]....
        /*0924*/ 	.word	0x00020870


	//   ....[116]....
        /*0928*/ 	.word	0x000209c0


	//   ....[117]....
        /*092c*/ 	.word	0x00020a00


	//   ....[118]....
        /*0930*/ 	.word	0x00020a10


	//   ....[119]....
        /*0934*/ 	.word	0x00020a20


	//   ....[120]....
        /*0938*/ 	.word	0x00020b70


	//   ....[121]....
        /*093c*/ 	.word	0x00020cc0


	//   ....[122]....
        /*0940*/ 	.word	0x000214c0


	//   ....[123]....
        /*0944*/ 	.word	0x000214e0


	//   ....[124]....
        /*0948*/ 	.word	0x00021530


	//   ....[125]....
        /*094c*/ 	.word	0x00021540


	//   ....[126]....
        /*0950*/ 	.word	0x00021580


	//   ....[127]....
        /*0954*/ 	.word	0x00021590


	//   ....[128]....
        /*0958*/ 	.word	0x000215a0


	//   ....[129]....
        /*095c*/ 	.word	0x000215e0


	//   ....[130]....
        /*0960*/ 	.word	0x000218e0


	//   ....[131]....
        /*0964*/ 	.word	0x00021920


	//   ....[132]....
        /*0968*/ 	.word	0x00021940


	//   ....[133]....
        /*096c*/ 	.word	0x00021960


	//   ....[134]....
        /*0970*/ 	.word	0x00021990


	//   ....[135]....
        /*0974*/ 	.word	0x000219b0


	//   ....[136]....
        /*0978*/ 	.word	0x00021ab0


	//   ....[137]....
        /*097c*/ 	.word	0x00021c00


	//   ....[138]....
        /*0980*/ 	.word	0x00022240


	//   ....[139]....
        /*0984*/ 	.word	0x00022270


	//   ....[140]....
        /*0988*/ 	.word	0x000222d0


	//   ....[141]....
        /*098c*/ 	.word	0x00022300


	//   ....[142]....
        /*0990*/ 	.word	0x00022330


	//   ....[143]....
        /*0994*/ 	.word	0x00022360


	//   ....[144]....
        /*0998*/ 	.word	0x00022390


	//   ....[145]....
        /*099c*/ 	.word	0x000223c0


	//   ....[146]....
        /*09a0*/ 	.word	0x00022560


	//   ....[147]....
        /*09a4*/ 	.word	0x00022590


	//   ....[148]....
        /*09a8*/ 	.word	0x000225c0


	//   ....[149]....
        /*09ac*/ 	.word	0x000225f0


	//   ....[150]....
        /*09b0*/ 	.word	0x00022620


	//   ....[151]....
        /*09b4*/ 	.word	0x00022650


	//   ....[152]....
        /*09b8*/ 	.word	0x00022710


	//   ....[153]....
        /*09bc*/ 	.word	0x00022730


	//   ....[154]....
        /*09c0*/ 	.word	0x00022750


	//   ....[155]....
        /*09c4*/ 	.word	0x000227b0


	//   ....[156]....
        /*09c8*/ 	.word	0x000231d0


	//   ....[157]....
        /*09cc*/ 	.word	0x000234f0


	//   ....[158]....
        /*09d0*/ 	.word	0x00023580


	//   ....[159]....
        /*09d4*/ 	.word	0x00023670


	//   ....[160]....
        /*09d8*/ 	.word	0x00023700


	//   ....[161]....
        /*09dc*/ 	.word	0x000237e0


	//   ....[162]....
        /*09e0*/ 	.word	0x00023870


	//   ....[163]....
        /*09e4*/ 	.word	0x000239f0


	//   ....[164]....
        /*09e8*/ 	.word	0x00023a80


	//   ....[165]....
        /*09ec*/ 	.word	0x00023ad0


	//   ....[166]....
        /*09f0*/ 	.word	0x00023b20


	//   ....[167]....
        /*09f4*/ 	.word	0x00023bc0


	//   ....[168]....
        /*09f8*/ 	.word	0x00023c50


	//   ....[169]....
        /*09fc*/ 	.word	0x00023ca0


	//   ....[170]....
        /*0a00*/ 	.word	0x00023cf0


	//   ....[171]....
        /*0a04*/ 	.word	0x00023df0


	//   ....[172]....
        /*0a08*/ 	.word	0x00023ea0


	//   ....[173]....
        /*0a0c*/ 	.word	0x00023f20


	//   ....[174]....
        /*0a10*/ 	.word	0x00023f90


	//   ....[175]....
        /*0a14*/ 	.word	0x000240f0


	//   ....[176]....
        /*0a18*/ 	.word	0x00024240


	//   ....[177]....
        /*0a1c*/ 	.word	0x00024290


	//   ....[178]....
        /*0a20*/ 	.word	0x000242e0


	//   ....[179]....
        /*0a24*/ 	.word	0x00024660


	//   ....[180]....
        /*0a28*/ 	.word	0x00024940


	//   ....[181]....
        /*0a2c*/ 	.word	0x00024a30


	//   ....[182]....
        /*0a30*/ 	.word	0x00024ad0


	//   ....[183]....
        /*0a34*/ 	.word	0x00024b30


	//   ....[184]....
        /*0a38*/ 	.word	0x00024c20


	//   ....[185]....
        /*0a3c*/ 	.word	0x00024c90


	//   ....[186]....
        /*0a40*/ 	.word	0x00024d80


	//   ....[187]....
        /*0a44*/ 	.word	0x00024df0


	//   ....[188]....
        /*0a48*/ 	.word	0x00024e90


	//   ....[189]....
        /*0a4c*/ 	.word	0x00024f80


	//   ....[190]....
        /*0a50*/ 	.word	0x00024ff0


	//   ....[191]....
        /*0a54*/ 	.word	0x00025050


	//   ....[192]....
        /*0a58*/ 	.word	0x00025140


	//   ....[193]....
        /*0a5c*/ 	.word	0x000251a0


	//   ....[194]....
        /*0a60*/ 	.word	0x000252a0


	//   ....[195]....
        /*0a64*/ 	.word	0x00025300


	//   ....[196]....
        /*0a68*/ 	.word	0x000253a0


	//   ....[197]....
        /*0a6c*/ 	.word	0x00025520


	//   ....[198]....
        /*0a70*/ 	.word	0x00025620


	//   ....[199]....
        /*0a74*/ 	.word	0x000258a0


	//   ....[200]....
        /*0a78*/ 	.word	0x000258f0


	//   ....[201]....
        /*0a7c*/ 	.word	0x00025ac0


	//   ....[202]....
        /*0a80*/ 	.word	0x00025b10


	//   ....[203]....
        /*0a84*/ 	.word	0x00025ce0


	//   ....[204]....
        /*0a88*/ 	.word	0x00025d30


	//   ....[205]....
        /*0a8c*/ 	.word	0x00025e20


	//   ....[206]....
        /*0a90*/ 	.word	0x00025ec0


	//   ....[207]....
        /*0a94*/ 	.word	0x00025f20


	//   ....[208]....
        /*0a98*/ 	.word	0x00025fd0


	//   ....[209]....
        /*0a9c*/ 	.word	0x00026030


	//   ....[210]....
        /*0aa0*/ 	.word	0x000260e0


	//   ....[211]....
        /*0aa4*/ 	.word	0x00026140


	//   ....[212]....
        /*0aa8*/ 	.word	0x000261f0


	//   ....[213]....
        /*0aac*/ 	.word	0x000262e0


	//   ....[214]....
        /*0ab0*/ 	.word	0x000263c0


	//   ....[215]....
        /*0ab4*/ 	.word	0x000264d0


	//   ....[216]....
        /*0ab8*/ 	.word	0x000265d0


	//   ....[217]....
        /*0abc*/ 	.word	0x00026700


	//   ....[218]....
        /*0ac0*/ 	.word	0x000267e0


	//   ....[219]....
        /*0ac4*/ 	.word	0x000268e0


	//   ....[220]....
        /*0ac8*/ 	.word	0x000269c0


	//   ....[221]....
        /*0acc*/ 	.word	0x00026a50


	//   ....[222]....
        /*0ad0*/ 	.word	0x00026af0


	//   ....[223]....
        /*0ad4*/ 	.word	0x00026c60


	//   ....[224]....
        /*0ad8*/ 	.word	0x00026cd0


	//   ....[225]....
        /*0adc*/ 	.word	0x00026d40


	//   ....[226]....
        /*0ae0*/ 	.word	0x00026db0


	//   ....[227]....
        /*0ae4*/ 	.word	0x00026e20


	//   ....[228]....
        /*0ae8*/ 	.word	0x00026ea0


	//   ....[229]....
        /*0aec*/ 	.word	0x00026f20


	//   ....[230]....
        /*0af0*/ 	.word	0x00026fb0


	//   ....[231]....
        /*0af4*/ 	.word	0x00027020


	//   ....[232]....
        /*0af8*/ 	.word	0x00027090


	//   ....[233]....
        /*0afc*/ 	.word	0x00027100


	//   ....[234]....
        /*0b00*/ 	.word	0x00027180


	//   ....[235]....
        /*0b04*/ 	.word	0x000271f0


	//   ....[236]....
        /*0b08*/ 	.word	0x000272a0


	//   ....[237]....
        /*0b0c*/ 	.word	0x000272f0


	//   ....[238]....
        /*0b10*/ 	.word	0x00027380


	//   ....[239]....
        /*0b14*/ 	.word	0x000274b0


	//----- nvinfo : EIATTR_REG_RECONFIG
	.align		4
.L_850:
        /*0b18*/ 	.byte	0x01, 0x54
	.zero		2


	//----- nvinfo : EIATTR_SYSCALL_OFFSETS
	.align		4
        /*0b1c*/ 	.byte	0x04, 0x46
        /*0b1e*/ 	.short	(.L_852 - .L_851)


	//   ....[0]....
.L_851:
        /*0b20*/ 	.word	0x000027b0


	//   ....[1]....
        /*0b24*/ 	.word	0x00002900


	//   ....[2]....
        /*0b28*/ 	.word	0x00008830


	//   ....[3]....
        /*0b2c*/ 	.word	0x00008b60


	//   ....[4]....
        /*0b30*/ 	.word	0x0001ebf0


	//   ....[5]....
        /*0b34*/ 	.word	0x0001ed40


	//   ....[6]....
        /*0b38*/ 	.word	0x0001ee30


	//   ....[7]....
        /*0b3c*/ 	.word	0x0001fde0


	//----- nvinfo : EIATTR_MBARRIER_INSTR_OFFSETS
	.align		4
.L_852:
        /*0b40*/ 	.byte	0x04, 0x39
        /*0b42*/ 	.short	(.L_854 - .L_853)


	//   ....[0]....
.L_853:
        /*0b44*/ 	.word	0x00000270
        /*0b48*/ 	.word	0x000000ff
        /*0b4c*/ 	.word	0x00028c00
        /*0b50*/ 	.short	0x0100
        /*0b52*/ 	.byte	0x08
	.zero		1


	//   ....[1]....
        /*0b54*/ 	.word	0x00000280
        /*0b58*/ 	.word	0x000000ff
        /*0b5c*/ 	.word	0x00028c20
        /*0b60*/ 	.short	0x0100
        /*0b62*/ 	.byte	0x08
	.zero		1


	//   ....[2]....
        /*0b64*/ 	.word	0x00000330
        /*0b68*/ 	.word	0x000000ff
        /*0b6c*/ 	.word	0x00028c30
        /*0b70*/ 	.short	0x0100
        /*0b72*/ 	.byte	0x06
	.zero		1


	//   ....[3]....
        /*0b74*/ 	.word	0x00000340
        /*0b78*/ 	.word	0x000000ff
        /*0b7c*/ 	.word	0x00028c40
        /*0b80*/ 	.short	0x0100
        /*0b82*/ 	.byte	0x06
	.zero		1


	//   ....[4]....
        /*0b84*/ 	.word	0x00000350
        /*0b88*/ 	.word	0x000000ff
        /*0b8c*/ 	.word	0x00028c38
        /*0b90*/ 	.short	0x0100
        /*0b92*/ 	.byte	0x06
	.zero		1


	//   ....[5]....
        /*0b94*/ 	.word	0x00000360
        /*0b98*/ 	.word	0x000000ff
        /*0b9c*/ 	.word	0x00028c48
        /*0ba0*/ 	.short	0x0100
        /*0ba2*/ 	.byte	0x06
	.zero		1


	//   ....[6]....
        /*0ba4*/ 	.word	0x00000490
        /*0ba8*/ 	.word	0x000000ff
        /*0bac*/ 	.word	0x00028c50
        /*0bb0*/ 	.short	0x0100
        /*0bb2*/ 	.byte	0x08
	.zero		1


	//   ....[7]....
        /*0bb4*/ 	.word	0x000004a0
        /*0bb8*/ 	.word	0x000000ff
        /*0bbc*/ 	.word	0x00028c60
        /*0bc0*/ 	.short	0x0100
        /*0bc2*/ 	.byte	0x08
	.zero		1


	//   ....[8]....
        /*0bc4*/ 	.word	0x000004b0
        /*0bc8*/ 	.word	0x000000ff
        /*0bcc*/ 	.word	0x00028c58
        /*0bd0*/ 	.short	0x0100
        /*0bd2*/ 	.byte	0x08
	.zero		1


	//   ....[9]....
        /*0bd4*/ 	.word	0x000004c0
        /*0bd8*/ 	.word	0x000000ff
        /*0bdc*/ 	.word	0x00028c68
        /*0be0*/ 	.short	0x0100
        /*0be2*/ 	.byte	0x08
	.zero		1


	//   ....[10]....
        /*0be4*/ 	.word	0x000005b0
        /*0be8*/ 	.word	0x000000ff
        /*0bec*/ 	.word	0x00028c70
        /*0bf0*/ 	.short	0x0100
        /*0bf2*/ 	.byte	0x06
	.zero		1


	//   ....[11]....
        /*0bf4*/ 	.word	0x000005c0
        /*0bf8*/ 	.word	0x000000ff
        /*0bfc*/ 	.word	0x00028c80
        /*0c00*/ 	.short	0x0100
        /*0c02*/ 	.byte	0x06
	.zero		1


	//   ....[12]....
        /*0c04*/ 	.word	0x000005d0
        /*0c08*/ 	.word	0x000000ff
        /*0c0c*/ 	.word	0x00028c78
        /*0c10*/ 	.short	0x0100
        /*0c12*/ 	.byte	0x06
	.zero		1


	//   ....[13]....
        /*0c14*/ 	.word	0x000005e0
        /*0c18*/ 	.word	0x000000ff
        /*0c1c*/ 	.word	0x00028c88
        /*0c20*/ 	.short	0x0100
        /*0c22*/ 	.byte	0x06
	.zero		1


	//   ....[14]....
        /*0c24*/ 	.word	0x00000710
        /*0c28*/ 	.word	0x000000ff
        /*0c2c*/ 	.word	0x00028c90
        /*0c30*/ 	.short	0x0100
        /*0c32*/ 	.byte	0x08
	.zero		1


	//   ....[15]....
        /*0c34*/ 	.word	0x00000720
        /*0c38*/ 	.word	0x000000ff
        /*0c3c*/ 	.word	0x00028ca0
        /*0c40*/ 	.short	0x0100
        /*0c42*/ 	.byte	0x08
	.zero		1


	//   ....[16]....
        /*0c44*/ 	.word	0x00000730
        /*0c48*/ 	.word	0x000000ff
        /*0c4c*/ 	.word	0x00028c98
        /*0c50*/ 	.short	0x0100
        /*0c52*/ 	.byte	0x08
	.zero		1


	//   ....[17]....
        /*0c54*/ 	.word	0x00000740
        /*0c58*/ 	.word	0x000000ff
        /*0c5c*/ 	.word	0x00028ca8
        /*0c60*/ 	.short	0x0100
        /*0c62*/ 	.byte	0x08
	.zero		1


	//   ....[18]....
        /*0c64*/ 	.word	0x00000870
        /*0c68*/ 	.word	0x000000ff
        /*0c6c*/ 	.word	0x00028cb0
        /*0c70*/ 	.short	0x0100
        /*0c72*/ 	.byte	0x08
	.zero		1


	//   ....[19]....
        /*0c74*/ 	.word	0x00000880
        /*0c78*/ 	.word	0x000000ff
        /*0c7c*/ 	.word	0x00028cc0
        /*0c80*/ 	.short	0x0100
        /*0c82*/ 	.byte	0x08
	.zero		1


	//   ....[20]....
        /*0c84*/ 	.word	0x00000890
        /*0c88*/ 	.word	0x000000ff
        /*0c8c*/ 	.word	0x00028cb8
        /*0c90*/ 	.short	0x0100
        /*0c92*/ 	.byte	0x08
	.zero		1


	//   ....[21]....
        /*0c94*/ 	.word	0x000008a0
        /*0c98*/ 	.word	0x000000ff
        /*0c9c*/ 	.word	0x00028cc8
        /*0ca0*/ 	.short	0x0100
        /*0ca2*/ 	.byte	0x08
	.zero		1


	//   ....[22]....
        /*0ca4*/ 	.word	0x000034a0
        /*0ca8*/ 	.word	0x0000003d
        /*0cac*/ 	.word	0x00028c90
        /*0cb0*/ 	.short	0x010a
        /*0cb2*/ 	.byte	0x3f
	.zero		1


	//   ....[23]....
        /*0cb4*/ 	.word	0x00003ee0
        /*0cb8*/ 	.word	0x0000003d
        /*0cbc*/ 	.word	0x00028c90
        /*0cc0*/ 	.short	0x010a
        /*0cc2*/ 	.byte	0x3f
	.zero		1


	//   ....[24]....
        /*0cc4*/ 	.word	0x00004780
        /*0cc8*/ 	.word	0x0000003d
        /*0ccc*/ 	.word	0x00028c90
        /*0cd0*/ 	.short	0x010a
        /*0cd2*/ 	.byte	0x3f
	.zero		1


	//   ....[25]....
        /*0cd4*/ 	.word	0x00004b40
        /*0cd8*/ 	.word	0x00000004
        /*0cdc*/ 	.word	0x00000000
        /*0ce0*/ 	.short	0x0101
        /*0ce2*/ 	.byte	0x3f
	.zero		1


	//   ....[26]....
        /*0ce4*/ 	.word	0x00004b80
        /*0ce8*/ 	.word	0x0000003d
        /*0cec*/ 	.word	0x00028cb0
        /*0cf0*/ 	.short	0x010a
        /*0cf2*/ 	.byte	0x3f
	.zero		1


	//   ....[27]....
        /*0cf4*/ 	.word	0x00005550
        /*0cf8*/ 	.word	0x0000003d
        /*0cfc*/ 	.word	0x00000000
        /*0d00*/ 	.short	0x0101
        /*0d02*/ 	.byte	0x3f
	.zero		1


	//   ....[28]....
        /*0d04*/ 	.word	0x00006250
        /*0d08*/ 	.word	0x0000000c
        /*0d0c*/ 	.word	0x00028c50
        /*0d10*/ 	.short	0x010a
        /*0d12*/ 	.byte	0x3f
	.zero		1


	//   ....[29]....
        /*0d14*/ 	.word	0x00006610
        /*0d18*/ 	.word	0x0000000c
        /*0d1c*/ 	.word	0x00000000
        /*0d20*/ 	.short	0x0101
        /*0d22*/ 	.byte	0x3f
	.zero		1


	//   ....[30]....
        /*0d24*/ 	.word	0x00006f30
        /*0d28*/ 	.word	0x00000015
        /*0d2c*/ 	.word	0x00028c50
        /*0d30*/ 	.short	0x010a
        /*0d32*/ 	.byte	0x3f
	.zero		1


	//   ....[31]....
        /*0d34*/ 	.word	0x00006f80
        /*0d38*/ 	.word	0x00000015
        /*0d3c*/ 	.word	0x00028c50
        /*0d40*/ 	.short	0x010a
        /*0d42*/ 	.byte	0x3f
	.zero		1


	//   ....[32]....
        /*0d44*/ 	.word	0x00007270
        /*0d48*/ 	.word	0x00000015
        /*0d4c*/ 	.word	0x00000000
        /*0d50*/ 	.short	0x0101
        /*0d52*/ 	.byte	0x3f
	.zero		1


	//   ....[33]....
        /*0d54*/ 	.word	0x000088d0
        /*0d58*/ 	.word	0x00000002
        /*0d5c*/ 	.word	0x00028c00
        /*0d60*/ 	.short	0x010a
        /*0d62*/ 	.byte	0x3f
	.zero		1


	//   ....[34]....
        /*0d64*/ 	.word	0x00008920
        /*0d68*/ 	.word	0x00000002
        /*0d6c*/ 	.word	0x00028c00
        /*0d70*/ 	.short	0x010a
        /*0d72*/ 	.byte	0x3f
	.zero		1


	//   ....[35]....
        /*0d74*/ 	.word	0x000093e0
        /*0d78*/ 	.word	0x00000002
        /*0d7c*/ 	.word	0x00028c00
        /*0d80*/ 	.short	0x010a
        /*0d82*/ 	.byte	0x3f
	.zero		1


	//   ....[36]....
        /*0d84*/ 	.word	0x0000a850
        /*0d88*/ 	.word	0x00000002
        /*0d8c*/ 	.word	0x00028c00
        /*0d90*/ 	.short	0x010a
        /*0d92*/ 	.byte	0x3f
	.zero		1


	//   ....[37]....
        /*0d94*/ 	.word	0x0000b6d0
        /*0d98*/ 	.word	0x0000000c
        /*0d9c*/ 	.word	0x00028c30
        /*0da0*/ 	.short	0x010a
        /*0da2*/ 	.byte	0x3f
	.zero		1


	//   ....[38]....
        /*0da4*/ 	.word	0x0000b780
        /*0da8*/ 	.word	0x0000000c
        /*0dac*/ 	.word	0x00028c30
        /*0db0*/ 	.short	0x010a
        /*0db2*/ 	.byte	0x3f
	.zero		1


	//   ....[39]....
        /*0db4*/ 	.word	0x0000beb0
        /*0db8*/ 	.word	0x0000002d
        /*0dbc*/ 	.word	0x00000000
        /*0dc0*/ 	.short	0x0101
        /*0dc2*/ 	.byte	0x3f
	.zero		1


	//   ....[40]....
        /*0dc4*/ 	.word	0x0000d660
        /*0dc8*/ 	.word	0x0000000c
        /*0dcc*/ 	.word	0x00028c50
        /*0dd0*/ 	.short	0x010a
        /*0dd2*/ 	.byte	0x3f
	.zero		1


	//   ....[41]....
        /*0dd4*/ 	.word	0x0000d710
        /*0dd8*/ 	.word	0x0000000c
        /*0ddc*/ 	.word	0x00028c50
        /*0de0*/ 	.short	0x010a
        /*0de2*/ 	.byte	0x3f
	.zero		1


	//   ....[42]....
        /*0de4*/ 	.word	0x0000da00
        /*0de8*/ 	.word	0x0000000c
        /*0dec*/ 	.word	0x00000000
        /*0df0*/ 	.short	0x0101
        /*0df2*/ 	.byte	0x3f
	.zero		1


	//   ....[43]....
        /*0df4*/ 	.word	0x0000dd10
        /*0df8*/ 	.word	0x00000015
        /*0dfc*/ 	.word	0x00028c30
        /*0e00*/ 	.short	0x010a
        /*0e02*/ 	.byte	0x3f
	.zero		1


	//   ....[44]....
        /*0e04*/ 	.word	0x0000dd80
        /*0e08*/ 	.word	0x00000015
        /*0e0c*/ 	.word	0x00028c30
        /*0e10*/ 	.short	0x010a
        /*0e12*/ 	.byte	0x3f
	.zero		1


	//   ....[45]....
        /*0e14*/ 	.word	0x0000e370
        /*0e18*/ 	.word	0x00000098
        /*0e1c*/ 	.word	0x00000000
        /*0e20*/ 	.short	0x0101
        /*0e22*/ 	.byte	0x3f
	.zero		1


	//   ....[46]....
        /*0e24*/ 	.word	0x00010380
        /*0e28*/ 	.word	0x00000015
        /*0e2c*/ 	.word	0x00028c50
        /*0e30*/ 	.short	0x010a
        /*0e32*/ 	.byte	0x3f
	.zero		1


	//   ....[47]....
        /*0e34*/ 	.word	0x000103d0
        /*0e38*/ 	.word	0x00000015
        /*0e3c*/ 	.word	0x00028c50
        /*0e40*/ 	.short	0x010a
        /*0e42*/ 	.byte	0x3f
	.zero		1


	//   ....[48]....
        /*0e44*/ 	.word	0x000106f0
        /*0e48*/ 	.word	0x00000015
        /*0e4c*/ 	.word	0x00000000
        /*0e50*/ 	.short	0x0101
        /*0e52*/ 	.byte	0x3f
	.zero		1


	//   ....[49]....
        /*0e54*/ 	.word	0x00010af0
        /*0e58*/ 	.word	0x0000000c
        /*0e5c*/ 	.word	0x00028c30
        /*0e60*/ 	.short	0x010a
        /*0e62*/ 	.byte	0x3f
	.zero		1


	//   ....[50]....
        /*0e64*/ 	.word	0x00010b60
        /*0e68*/ 	.word	0x0000000c
        /*0e6c*/ 	.word	0x00028c30
        /*0e70*/ 	.short	0x010a
        /*0e72*/ 	.byte	0x3f
	.zero		1


	//   ....[51]....
        /*0e74*/ 	.word	0x00011600
        /*0e78*/ 	.word	0x0000000f
        /*0e7c*/ 	.word	0x00000000
        /*0e80*/ 	.short	0x0101
        /*0e82*/ 	.byte	0x3f
	.zero		1


	//   ....[52]....
        /*0e84*/ 	.word	0x000124f0
        /*0e88*/ 	.word	0x0000000c
        /*0e8c*/ 	.word	0x00028c50
        /*0e90*/ 	.short	0x010a
        /*0e92*/ 	.byte	0x3f
	.zero		1


	//   ....[53]....
        /*0e94*/ 	.word	0x00012540
        /*0e98*/ 	.word	0x0000000c
        /*0e9c*/ 	.word	0x00028c50
        /*0ea0*/ 	.short	0x010a
        /*0ea2*/ 	.byte	0x3f
	.zero		1


	//   ....[54]....
        /*0ea4*/ 	.word	0x00012840
        /*0ea8*/ 	.word	0x0000000c
        /*0eac*/ 	.word	0x00000000
        /*0eb0*/ 	.short	0x0101
        /*0eb2*/ 	.byte	0x3f
	.zero		1


	//   ....[55]....
        /*0eb4*/ 	.word	0x00012980
        /*0eb8*/ 	.word	0x00000015
        /*0ebc*/ 	.word	0x00028c30
        /*0ec0*/ 	.short	0x010a
        /*0ec2*/ 	.byte	0x3f
	.zero		1


	//   ....[56]....
        /*0ec4*/ 	.word	0x000129f0
        /*0ec8*/ 	.word	0x00000015
        /*0ecc*/ 	.word	0x00028c30
        /*0ed0*/ 	.short	0x010a
        /*0ed2*/ 	.byte	0x3f
	.zero		1


	//   ....[57]....
        /*0ed4*/ 	.word	0x00012f80
        /*0ed8*/ 	.word	0x00000098
        /*0edc*/ 	.word	0x00000000
        /*0ee0*/ 	.short	0x0101
        /*0ee2*/ 	.byte	0x3f
	.zero		1


	//   ....[58]....
        /*0ee4*/ 	.word	0x00014e20
        /*0ee8*/ 	.word	0x00000015
        /*0eec*/ 	.word	0x00028c50
        /*0ef0*/ 	.short	0x010a
        /*0ef2*/ 	.byte	0x3f
	.zero		1


	//   ....[59]....
        /*0ef4*/ 	.word	0x00014e70
        /*0ef8*/ 	.word	0x00000015
        /*0efc*/ 	.word	0x00028c50
        /*0f00*/ 	.short	0x010a
        /*0f02*/ 	.byte	0x3f
	.zero		1


	//   ....[60]....
        /*0f04*/ 	.word	0x00015190
        /*0f08*/ 	.word	0x00000015
        /*0f0c*/ 	.word	0x00000000
        /*0f10*/ 	.short	0x0101
        /*0f12*/ 	.byte	0x3f
	.zero		1


	//   ....[61]....
        /*0f14*/ 	.word	0x00017a60
        /*0f18*/ 	.word	0x00000003
        /*0f1c*/ 	.word	0x00000000
        /*0f20*/ 	.short	0x0101
        /*0f22*/ 	.byte	0x3f
	.zero		1


	//   ....[62]....
        /*0f24*/ 	.word	0x000187d0
        /*0f28*/ 	.word	0x00000008
        /*0f2c*/ 	.word	0x00000000
        /*0f30*/ 	.short	0x0101
        /*0f32*/ 	.byte	0x3f
	.zero		1


	//   ....[63]....
        /*0f34*/ 	.word	0x0001cab0
        /*0f38*/ 	.word	0x00000012
        /*0f3c*/ 	.word	0x00028c20
        /*0f40*/ 	.short	0x010a
        /*0f42*/ 	.byte	0x3f
	.zero		1


	//   ....[64]....
        /*0f44*/ 	.word	0x0001cb40
        /*0f48*/ 	.word	0x0000000b
        /*0f4c*/ 	.word	0x00028ca0
        /*0f50*/ 	.short	0x010a
        /*0f52*/ 	.byte	0x3f
	.zero		1


	//   ....[65]....
        /*0f54*/ 	.word	0x0001cd90
        /*0f58*/ 	.word	0x0000000b
        /*0f5c*/ 	.word	0x00028cc0
        /*0f60*/ 	.short	0x010a
        /*0f62*/ 	.byte	0x3f
	.zero		1


	//   ....[66]....
        /*0f64*/ 	.word	0x0001d760
        /*0f68*/ 	.word	0x0000000b
        /*0f6c*/ 	.word	0x00028ca0
        /*0f70*/ 	.short	0x010a
        /*0f72*/ 	.byte	0x3f
	.zero		1


	//   ....[67]....
        /*0f74*/ 	.word	0x0001d9a0
        /*0f78*/ 	.word	0x0000000b
        /*0f7c*/ 	.word	0x00028cc0
        /*0f80*/ 	.short	0x010a
        /*0f82*/ 	.byte	0x3f
	.zero		1


	//   ....[68]....
        /*0f84*/ 	.word	0x0001f610
        /*0f88*/ 	.word	0x00000019
        /*0f8c*/ 	.word	0x00028c40
        /*0f90*/ 	.short	0x010a
        /*0f92*/ 	.byte	0x3f
	.zero		1


	//   ....[69]....
        /*0f94*/ 	.word	0x0001fa90
        /*0f98*/ 	.word	0x00000019
        /*0f9c*/ 	.word	0x00028c30
        /*0fa0*/ 	.short	0x0107
        /*0fa2*/ 	.byte	0x3f
	.zero		1


	//   ....[70]....
        /*0fa4*/ 	.word	0x0001fb60
        /*0fa8*/ 	.word	0x00000019
        /*0fac*/ 	.word	0x00028c30
        /*0fb0*/ 	.short	0x0101
        /*0fb2*/ 	.byte	0x3f
	.zero		1


	//   ....[71]....
        /*0fb4*/ 	.word	0x00020430
        /*0fb8*/ 	.word	0x00000012
        /*0fbc*/ 	.word	0x00028c00
        /*0fc0*/ 	.short	0x0107
        /*0fc2*/ 	.byte	0x3f
	.zero		1


	//   ....[72]....
        /*0fc4*/ 	.word	0x00020520
        /*0fc8*/ 	.word	0x00000012
        /*0fcc*/ 	.word	0x00028c00
        /*0fd0*/ 	.short	0x0101
        /*0fd2*/ 	.byte	0x3f
	.zero		1


	//   ....[73]....
        /*0fd4*/ 	.word	0x00020540
        /*0fd8*/ 	.word	0x00000012
        /*0fdc*/ 	.word	0x00028c20
        /*0fe0*/ 	.short	0x010a
        /*0fe2*/ 	.byte	0x3f
	.zero		1


	//   ....[74]....
        /*0fe4*/ 	.word	0x000205d0
        /*0fe8*/ 	.word	0x00000019
        /*0fec*/ 	.word	0x00028c60
        /*0ff0*/ 	.short	0x010a
        /*0ff2*/ 	.byte	0x3f
	.zero		1


	//   ....[75]....
        /*0ff4*/ 	.word	0x00020ee0
        /*0ff8*/ 	.word	0x00000019
        /*0ffc*/ 	.word	0x00028c50
        /*1000*/ 	.short	0x0107
        /*1002*/ 	.byte	0x3f
	.zero		1


	//   ....[76]....
        /*1004*/ 	.word	0x00020fb0
        /*1008*/ 	.word	0x00000019
        /*100c*/ 	.word	0x00028c50
        /*1010*/ 	.short	0x0101
        /*1012*/ 	.byte	0x3f
	.zero		1


	//   ....[77]....
        /*1014*/ 	.word	0x00021340
        /*1018*/ 	.word	0x00000006
        /*101c*/ 	.word	0x00028c40
        /*1020*/ 	.short	0x010a
        /*1022*/ 	.byte	0x3f
	.zero		1


	//   ....[78]....
        /*1024*/ 	.word	0x00021660
        /*1028*/ 	.word	0x00000006
        /*102c*/ 	.word	0x00028c30
        /*1030*/ 	.short	0x0107
        /*1032*/ 	.byte	0x3f
	.zero		1


	//   ....[79]....
        /*1034*/ 	.word	0x00021720
        /*1038*/ 	.word	0x00000006
        /*103c*/ 	.word	0x00028c30
        /*1040*/ 	.short	0x0101
        /*1042*/ 	.byte	0x3f
	.zero		1


	//   ....[80]....
        /*1044*/ 	.word	0x00021750
        /*1048*/ 	.word	0x00000006
        /*104c*/ 	.word	0x00028c60
        /*1050*/ 	.short	0x010a
        /*1052*/ 	.byte	0x3f
	.zero		1


	//   ....[81]....
        /*1054*/ 	.word	0x00021e00
        /*1058*/ 	.word	0x00000006
        /*105c*/ 	.word	0x00028c50
        /*1060*/ 	.short	0x0107
        /*1062*/ 	.byte	0x3f
	.zero		1


	//   ....[82]....
        /*1064*/ 	.word	0x00021ec0
        /*1068*/ 	.word	0x00000006
        /*106c*/ 	.word	0x00028c50
        /*1070*/ 	.short	0x0101
        /*1072*/ 	.byte	0x3f
	.zero		1


	//   ....[83]....
        /*1074*/ 	.word	0x00023150
        /*1078*/ 	.word	0x00000007
        /*107c*/ 	.word	0x00028c20
        /*1080*/ 	.short	0x010a
        /*1082*/ 	.byte	0x3f
	.zero		1


	//   ....[84]....
        /*1084*/ 	.word	0x000232c0
        /*1088*/ 	.word	0x00000005
        /*108c*/ 	.word	0x00028c40
        /*1090*/ 	.short	0x010a
        /*1092*/ 	.byte	0x3f
	.zero		1


	//   ....[85]....
        /*1094*/ 	.word	0x00023360
        /*1098*/ 	.word	0x00000003
        /*109c*/ 	.word	0x00028c40
        /*10a0*/ 	.short	0x010a
        /*10a2*/ 	.byte	0x3f
	.zero		1


	//   ....[86]....
        /*10a4*/ 	.word	0x000233a0
        /*10a8*/ 	.word	0x00000005
        /*10ac*/ 	.word	0x00028c60
        /*10b0*/ 	.short	0x010a
        /*10b2*/ 	.byte	0x3f
	.zero		1


	//   ....[87]....
        /*10b4*/ 	.word	0x000233e0
        /*10b8*/ 	.word	0x00000003
        /*10bc*/ 	.word	0x00028c60
        /*10c0*/ 	.short	0x010a
        /*10c2*/ 	.byte	0x3f
	.zero		1


	//   ....[88]....
        /*10c4*/ 	.word	0x00023440
        /*10c8*/ 	.word	0x0000003d
        /*10cc*/ 	.word	0x00028c90
        /*10d0*/ 	.short	0x010a
        /*10d2*/ 	.byte	0x3f
	.zero		1


	//   ....[89]....
        /*10d4*/ 	.word	0x000235c0
        /*10d8*/ 	.word	0x0000003d
        /*10dc*/ 	.word	0x00028c90
        /*10e0*/ 	.short	0x010a
        /*10e2*/ 	.byte	0x3f
	.zero		1


	//   ....[90]....
        /*10e4*/ 	.word	0x00023740
        /*10e8*/ 	.word	0x0000003d
        /*10ec*/ 	.word	0x00028c90
        /*10f0*/ 	.short	0x010a
        /*10f2*/ 	.byte	0x3f
	.zero		1


	//   ....[91]....
        /*10f4*/ 	.word	0x000238a0
        /*10f8*/ 	.word	0x0000003d
        /*10fc*/ 	.word	0x00028cb0
        /*1100*/ 	.short	0x010a
        /*1102*/ 	.byte	0x3f
	.zero		1


	//   ....[92]....
        /*1104*/ 	.word	0x000238f0
        /*1108*/ 	.word	0x0000000c
        /*110c*/ 	.word	0x00028c50
        /*1110*/ 	.short	0x010a
        /*1112*/ 	.byte	0x3f
	.zero		1


	//   ....[93]....
        /*1114*/ 	.word	0x00023940
        /*1118*/ 	.word	0x00000015
        /*111c*/ 	.word	0x00028c50
        /*1120*/ 	.short	0x010a
        /*1122*/ 	.byte	0x3f
	.zero		1


	//   ....[94]....
        /*1124*/ 	.word	0x00023d30
        /*1128*/ 	.word	0x00000002
        /*112c*/ 	.word	0x00028c00
        /*1130*/ 	.short	0x010a
        /*1132*/ 	.byte	0x3f
	.zero		1


	//   ....[95]....
        /*1134*/ 	.word	0x00024310
        /*1138*/ 	.word	0x00000002
        /*113c*/ 	.word	0x00028c00
        /*1140*/ 	.short	0x010a
        /*1142*/ 	.byte	0x3f
	.zero		1


	//   ....[96]....
        /*1144*/ 	.word	0x00024360
        /*1148*/ 	.word	0x0000000c
        /*114c*/ 	.word	0x00028c30
        /*1150*/ 	.short	0x010a
        /*1152*/ 	.byte	0x3f
	.zero		1


	//   ....[97]....
        /*1154*/ 	.word	0x000243b0
        /*1158*/ 	.word	0x0000000c
        /*115c*/ 	.word	0x00028c50
        /*1160*/ 	.short	0x010a
        /*1162*/ 	.byte	0x3f
	.zero		1


	//   ....[98]....
        /*1164*/ 	.word	0x00024400
        /*1168*/ 	.word	0x00000015
        /*116c*/ 	.word	0x00028c30
        /*1170*/ 	.short	0x010a
        /*1172*/ 	.byte	0x3f
	.zero		1


	//   ....[99]....
        /*1174*/ 	.word	0x00024450
        /*1178*/ 	.word	0x00000015
        /*117c*/ 	.word	0x00028c50
        /*1180*/ 	.short	0x010a
        /*1182*/ 	.byte	0x3f
	.zero		1


	//   ....[100]....
        /*1184*/ 	.word	0x000244a0
        /*1188*/ 	.word	0x0000000c
        /*118c*/ 	.word	0x00028c30
        /*1190*/ 	.short	0x010a
        /*1192*/ 	.byte	0x3f
	.zero		1


	//   ....[101]....
        /*1194*/ 	.word	0x000244f0
        /*1198*/ 	.word	0x0000000c
        /*119c*/ 	.word	0x00028c50
        /*11a0*/ 	.short	0x010a
        /*11a2*/ 	.byte	0x3f
	.zero		1


	//   ....[102]....
        /*11a4*/ 	.word	0x00024540
        /*11a8*/ 	.word	0x00000015
        /*11ac*/ 	.word	0x00028c30
        /*11b0*/ 	.short	0x010a
        /*11b2*/ 	.byte	0x3f
	.zero		1


	//   ....[103]....
        /*11b4*/ 	.word	0x00024590
        /*11b8*/ 	.word	0x00000015
        /*11bc*/ 	.word	0x00028c50
        /*11c0*/ 	.short	0x010a
        /*11c2*/ 	.byte	0x3f
	.zero		1


	//   ....[104]....
        /*11c4*/ 	.word	0x00024720
        /*11c8*/ 	.word	0x00000012
        /*11cc*/ 	.word	0x00028c20
        /*11d0*/ 	.short	0x010a
        /*11d2*/ 	.byte	0x3f
	.zero		1


	//   ....[105]....
        /*11d4*/ 	.word	0x00024770
        /*11d8*/ 	.word	0x0000000b
        /*11dc*/ 	.word	0x00028ca0
        /*11e0*/ 	.short	0x010a
        /*11e2*/ 	.byte	0x3f
	.zero		1


	//   ....[106]....
        /*11e4*/ 	.word	0x000247c0
        /*11e8*/ 	.word	0x0000000b
        /*11ec*/ 	.word	0x00028cc0
        /*11f0*/ 	.short	0x010a
        /*11f2*/ 	.byte	0x3f
	.zero		1


	//   ....[107]....
        /*11f4*/ 	.word	0x00024810
        /*11f8*/ 	.word	0x0000000b
        /*11fc*/ 	.word	0x00028ca0
        /*1200*/ 	.short	0x010a
        /*1202*/ 	.byte	0x3f
	.zero		1


	//   ....[108]....
        /*1204*/ 	.word	0x00024860
        /*1208*/ 	.word	0x0000000b
        /*120c*/ 	.word	0x00028cc0
        /*1210*/ 	.short	0x010a
        /*1212*/ 	.byte	0x3f
	.zero		1


	//   ....[109]....
        /*1214*/ 	.word	0x00024980
        /*1218*/ 	.word	0x00000019
        /*121c*/ 	.word	0x00028c40
        /*1220*/ 	.short	0x010a
        /*1222*/ 	.byte	0x3f
	.zero		1


	//   ....[110]....
        /*1224*/ 	.word	0x00025420
        /*1228*/ 	.word	0x00000012
        /*122c*/ 	.word	0x00028c20
        /*1230*/ 	.short	0x010a
        /*1232*/ 	.byte	0x3f
	.zero		1


	//   ....[111]....
        /*1234*/ 	.word	0x00025470
        /*1238*/ 	.word	0x00000019
        /*123c*/ 	.word	0x00028c60
        /*1240*/ 	.short	0x010a
        /*1242*/ 	.byte	0x3f
	.zero		1


	//   ....[112]....
        /*1244*/ 	.word	0x00025d70
        /*1248*/ 	.word	0x00000006
        /*124c*/ 	.word	0x00028c40
        /*1250*/ 	.short	0x010a
        /*1252*/ 	.byte	0x3f
	.zero		1


	//   ....[113]....
        /*1254*/ 	.word	0x00026230
        /*1258*/ 	.word	0x00000006
        /*125c*/ 	.word	0x00028c60
        /*1260*/ 	.short	0x010a
        /*1262*/ 	.byte	0x3f
	.zero		1


	//   ....[114]....
        /*1264*/ 	.word	0x000273d0
        /*1268*/ 	.word	0x00000007
        /*126c*/ 	.word	0x00028c20
        /*1270*/ 	.short	0x010a
        /*1272*/ 	.byte	0x3f
	.zero		1


	//   ....[115]....
        /*1274*/ 	.word	0x00027570
        /*1278*/ 	.word	0x00000005
        /*127c*/ 	.word	0x00028c40
        /*1280*/ 	.short	0x010a
        /*1282*/ 	.byte	0x3f
	.zero		1


	//   ....[116]....
        /*1284*/ 	.word	0x000275c0
        /*1288*/ 	.word	0x00000003
        /*128c*/ 	.word	0x00028c40
        /*1290*/ 	.short	0x010a
        /*1292*/ 	.byte	0x3f
	.zero		1


	//   ....[117]....
        /*1294*/ 	.word	0x00027610
        /*1298*/ 	.word	0x00000005
        /*129c*/ 	.word	0x00028c60
        /*12a0*/ 	.short	0x010a
        /*12a2*/ 	.byte	0x3f
	.zero		1


	//----- nvinfo : EIATTR_NUM_MBARRIERS
	.align		4
.L_854:
        /*12a4*/ 	.byte	0x03, 0x38
        /*12a6*/ 	.short	0x0016


	//----- nvinfo : EIATTR_EXIT_INSTR_OFFSETS
	.align		4
        /*12a8*/ 	.byte	0x04, 0x1c
        /*12aa*/ 	.short	(.L_856 - .L_855)


	//   ....[0]....
.L_855:
        /*12ac*/ 	.word	0x00023430


	//----- nvinfo : EIATTR_MAX_THREADS
	.align		4
.L_856:
        /*12b0*/ 	.byte	0x04, 0x05
        /*12b2*/ 	.short	(.L_858 - .L_857)
.L_857:
        /*12b4*/ 	.word	0x00000180
        /*12b8*/ 	.word	0x00000001
        /*12bc*/ 	.word	0x00000001


	//----- nvinfo : EIATTR_CRS_STACK_SIZE
	.align		4
.L_858:
        /*12c0*/ 	.byte	0x04, 0x1e
        /*12c2*/ 	.short	(.L_860 - .L_859)
.L_859:
        /*12c4*/ 	.word	0x00000000


	//----- nvinfo : EIATTR_CBANK_PARAM_SIZE
	.align		4
.L_860:
        /*12c8*/ 	.byte	0x03, 0x19
        /*12ca*/ 	.short	0x0af0


	//----- nvinfo : EIATTR_PARAM_CBANK
	.align		4
        /*12cc*/ 	.byte	0x04, 0x0a
        /*12ce*/ 	.short	(.L_862 - .L_861)
	.align		4
.L_861:
        /*12d0*/ 	.word	index@(.nv.constant0._ZN7cutlass13device_kernelIN5flash11enable_sm90INS1_16FlashAttnFwdSm90INS1_25CollectiveMainloopFwdSm90ILi2EN4cute5tupleIJNS5_1CILi1EEES8_S8_EEENS6_IJNS7_ILi64EEESA_SA_EEELi512ENS_6half_tEfNS_4arch4Sm90ELb0ELb1ELb1ELb1ELb1ELb1ELb0ELb0ELb0ELb1ELb1ELb0EEENS1_21CollectiveEpilogueFwdINS6_IJSA_NS7_ILi512EEESA_EEES9_SC_SE_Li256ELb1ELb1ELb1ELb0EEENS1_36VarlenDynamicPersistentTileSchedulerILi64ELi64ELi256ELi128ELb1ELb1ELb1ELb1ELb0ELb1EEEEEEEEEvNT_6ParamsE)
        /*12d4*/ 	.short	0x0210
        /*12d6*/ 	.short	0x0af0


	//----- nvinfo : EIATTR_SW_WAR
	.align		4
.L_862:
        /*12d8*/ 	.byte	0x04, 0x36
        /*12da*/ 	.short	(.L_864 - .L_863)
.L_863:
        /*12dc*/ 	.word	0x00000008
.L_864:


//--------------------- .nv.info._ZN7cutlass13device_kernelIN5flash11enable_sm90INS1_16FlashAttnFwdSm90INS1_25CollectiveMainloopFwdSm90ILi2EN4cute5tupleIJNS5_1CILi1EEES8_S8_EEENS6_IJNS7_ILi64EEESA_SA_EEELi512ENS_6half_tEfNS_4arch4Sm90ELb0ELb1ELb1ELb1ELb1ELb0ELb1ELb0ELb0ELb1ELb1ELb0EEENS1_21CollectiveEpilogueFwdINS6_IJSA_NS7_ILi512EEESA_EEES9_SC_SE_Li256ELb1ELb1ELb1ELb0EEENS1_36VarlenDynamicPersistentTileSchedulerILi64ELi64ELi256ELi128ELb1ELb1ELb1ELb1ELb0ELb1EEEEEEEEEvNT_6ParamsE --------------------------
	.section	.nv.info._ZN7cutlass13device_kernelIN5flash11enable_sm90INS1_16FlashAttnFwdSm90INS1_25CollectiveMainloopFwdSm90ILi2EN4cute5tupleIJNS5_1CILi1EEES8_S8_EEENS6_IJNS7_ILi64EEESA_SA_EEELi512ENS_6half_tEfNS_4arch4Sm90ELb0ELb1ELb1ELb1ELb1ELb0ELb1ELb0ELb0ELb1ELb1ELb0EEENS1_21CollectiveEpilogueFwdINS6_IJSA_NS7_ILi512EEESA_EEES9_SC_SE_Li256ELb1ELb1ELb1ELb0EEENS1_36VarlenDynamicPersistentTileSchedulerILi64ELi64ELi256ELi128ELb1ELb1ELb1ELb1ELb0ELb1EEEEEEEEEvNT_6ParamsE,"",@"SHT_CUDA_INFO"
	.sectionflags	@""
	.align	4


	//----- nvinfo : EIATTR_CUDA_API_VERSION
	.align		4
        /*0000*/ 	.byte	0x04, 0x37
        /*0002*/ 	.short	(.L_866 - .L_865)
.L_865:
        /*0004*/ 	.word	0x00000082


	//----- nvinfo : EIATTR_KPARAM_INFO
	.align		4
.L_866:
        /*0008*/ 	.byte	0x04, 0x17
        /*000a*/ 	.short	(.L_868 - .L_867)
.L_867:
        /*000c*/ 	.word	0x00000000
        /*0010*/ 	.short	0x0000
        /*0012*/ 	.short	0x0070
        /*0014*/ 	.byte	0x00, 0xf0, 0x01, 0x2e


	//----- nvinfo : EIATTR_SPARSE_MMA_MASK
	.align		4
.L_868:
        /*0018*/ 	.byte	0x03, 0x50
        /*001a*/ 	.short	0x0000


	//----- nvinfo : EIATTR_MAXREG_COUNT
	.align		4
        /*001c*/ 	.byte	0x03, 0x1b
        /*001e*/ 	.short	0x00a8


	//----- nvinfo : EIATTR_NUM_BARRIERS
	.align		4
        /*0020*/ 	.byte	0x02, 0x4c
        /*0022*/ 	.byte	0x10
	.zero		1


	//----- nvinfo : EIATTR_EXTERNS
	.align		4
        /*0024*/ 	.byte	0x04, 0x0f
        /*0026*/ 	.short	(.L_870 - .L_869)


	//   ....[0]....
	.align		4
.L_869:
        /*0028*/ 	.word	index@(__assertfail)


	//----- nvinfo : EIATTR_ANNOTATIONS
	.align		4
.L_870:
        /*002c*/ 	.byte	0x04, 0x55
        /*002e*/ 	.short	(.L_872 - .L_871)


	//   ....[0]....
.L_871:
        /* <DEDUP_REMOVED lines=24> */


	//----- nvinfo : EIATTR_MERCURY_ISA_VERSION
	.align		4
.L_872:
        /*01a0*/ 	.byte	0x03, 0x5f
        /*01a2*/ 	.short	0x0101


	//----- nvinfo : EIATTR_UNUSED_LOAD_BYTE_OFFSET
	.align		4
        /*01a4*/ 	.byte	0x04, 0x44
        /*01a6*/ 	.short	(.L_874 - .L_873)


	//   ....[0]....
.L_873:
        /*01a8*/ 	.word	0x00000a00
        /*01ac*/ 	.word	0x0000fff0


	//   ....[1]....
        /*01b0*/ 	.word	0x00022d70
        /*01b4*/ 	.word	0x0000fff0


	//----- nvinfo : EIATTR_INT_WARP_WIDE_INSTR_OFFSETS
	.align		4
.L_874:
        /*01b8*/ 	.byte	0x04, 0x31
        /*01ba*/ 	.short	(.L_876 - .L_875)


	//   ....[0]....
.L_875:
        /*01bc*/ 	.word	0x000000c0


	//   ....[1]....
        /*01c0*/ 	.word	0x000000d0


	//   ....[2]....
        /*01c4*/ 	.word	0x000000e0


	//   ....[3]....
        /*01c8*/ 	.word	0x00000180


	//   ....[4]....
        /*01cc*/ 	.word	0x00029950


	//   ....[5]....
        /*01d0*/ 	.word	0x000299e0


	//   ....[6]....
        /*01d4*/ 	.word	0x0002dbe0


	//   ....[7]....
        /*01d8*/ 	.word	0x0002dc70


	//----- nvinfo : EIATTR_COOP_GROUP_MASK_REGIDS
	.align		4
.L_876:
        /*01dc*/ 	.byte	0x04, 0x29
        /*01de*/ 	.short	(.L_878 - .L_877)


	//   ....[0]....
.L_877:
        /*01e0*/ 	.word	0xffffffff


	//   ....[1]....
        /*01e4*/ 	.word	0xffffffff


	//   ....[2]....
        /*01e8*/ 	.word	0xffffffff


	//   ....[3]....
        /*01ec*/ 	.word	0xffffffff


	//   ....[4]....
        /*01f0*/ 	.word	0xffffffff


	//   ....[5]....
        /*01f4*/ 	.word	0xffffffff


	//   ....[6]....
        /*01f8*/ 	.word	0xffffffff


	//   ....[7]....
        /*01fc*/ 	.word	0xffffffff


	//   ....[8]....
        /*0200*/ 	.word	0xffffffff


	//   ....[9]....
        /*0204*/ 	.word	0xffffffff


	//   ....[10]....
        /*0208*/ 	.word	0xffffffff


	//   ....[11]....
        /*020c*/ 	.word	0xffffffff


	//   ....[12]....
        /*0210*/ 	.word	0xffffffff


	//   ....[13]....
        /*0214*/ 	.word	0xffffffff


	//   ....[14]....
        /*0218*/ 	.word	0xffffffff


	//   ....[15]....
        /*021c*/ 	.word	0xffffffff


	//   ....[16]....
        /*0220*/ 	.word	0xffffffff


	//   ....[17]....
        /*0224*/ 	.word	0xffffffff


	//   ....[18]....
        /*0228*/ 	.word	0xffffffff


	//   ....[19]....
        /*022c*/ 	.word	0xffffffff


	//   ....[20]....
        /*0230*/ 	.word	0xffffffff


	//   ....[21]....
        /*0234*/ 	.word	0xffffffff


	//   ....[22]....
        /*0238*/ 	.word	0xffffffff


	//   ....[23]....
        /*023c*/ 	.word	0xffffffff


	//   ....[24]....
        /*0240*/ 	.word	0xffffffff


	//   ....[25]....
        /*0244*/ 	.word	0xffffffff


	//   ....[26]....
        /*0248*/ 	.word	0xffffffff


	//   ....[27]....
        /*024c*/ 	.word	0xffffffff


	//   ....[28]....
        /*0250*/ 	.word	0xffffffff


	//   ....[29]....
        /*0254*/ 	.word	0xffffffff


	//   ....[30]....
        /*0258*/ 	.word	0xffffffff


	//   ....[31]....
        /*025c*/ 	.word	0xffffffff


	//   ....[32]....
        /*0260*/ 	.word	0xffffffff


	//   ....[33]....
        /*0264*/ 	.word	0xffffffff


	//   ....[34]....
        /*0268*/ 	.word	0xffffffff


	//   ....[35]....
        /*026c*/ 	.word	0xffffffff


	//   ....[36]....
        /*0270*/ 	.word	0xffffffff


	//   ....[37]....
        /*0274*/ 	.word	0xffffffff


	//   ....[38]....
        /*0278*/ 	.word	0xffffffff


	//   ....[39]....
        /*027c*/ 	.word	0xffffffff


	//   ....[40]....
        /*0280*/ 	.word	0xffffffff


	//   ....[41]....
        /*0284*/ 	.word	0xffffffff


	//   ....[42]....
        /*0288*/ 	.word	0xffffffff


	//   ....[43]....
        /*028c*/ 	.word	0xffffffff


	//   ....[44]....
        /*0290*/ 	.word	0xffffffff


	//   ....[45]....
        /*0294*/ 	.word	0xffffffff


	//   ....[46]....
        /*0298*/ 	.word	0xffffffff


	//   ....[47]....
        /*029c*/ 	.word	0xffffffff


	//   ....[48]....
        /*02a0*/ 	.word	0xffffffff


	//   ....[49]....
        /*02a4*/ 	.word	0xffffffff


	//   ....[50]....
        /*02a8*/ 	.word	0xffffffff


	//   ....[51]....
        /*02ac*/ 	.word	0xffffffff


	//   ....[52]....
        /*02b0*/ 	.word	0xffffffff


	//   ....[53]....
        /*02b4*/ 	.word	0xffffffff


	//   ....[54]....
        /*02b8*/ 	.word	0xffffffff


	//   ....[55]....
        /*02bc*/ 	.word	0xffffffff


	//   ....[56]....
        /*02c0*/ 	.word	0xffffffff


	//   ....[57]....
        /*02c4*/ 	.word	0xffffffff


	//   ....[58]....
        /*02c8*/ 	.word	0xffffffff


	//   ....[59]....
        /*02cc*/ 	.word	0xffffffff


	//   ....[60]....
        /*02d0*/ 	.word	0xffffffff


	//   ....[61]....
        /*02d4*/ 	.word	0xffffffff


	//   ....[62]....
        /*02d8*/ 	.word	0xffffffff


	//   ....[63]....
        /*02dc*/ 	.word	0xffffffff


	//   ....[64]....
        /*02e0*/ 	.word	0xffffffff


	//   ....[65]....
        /*02e4*/ 	.word	0xffffffff


	//   ....[66]....
        /*02e8*/ 	.word	0xffffffff


	//   ....[67]....
        /*02ec*/ 	.word	0xffffffff


	//   ....[68]....
        /*02f0*/ 	.word	0xffffffff


	//   ....[69]....
        /*02f4*/ 	.word	0xffffffff


	//   ....[70]....
        /*02f8*/ 	.word	0xffffffff


	//   ....[71]....
        /*02fc*/ 	.word	0xffffffff


	//   ....[72]....
        /*0300*/ 	.word	0xffffffff


	//   ....[73]....
        /*0304*/ 	.word	0xffffffff


	//   ....[74]....
        /*0308*/ 	.word	0xffffffff


	//   ....[75]....
        /*030c*/ 	.word	0xffffffff


	//   ....[76]....
        /*0310*/ 	.word	0xffffffff


	//   ....[77]....
        /*0314*/ 	.word	0xffffffff


	//   ....[78]....
        /*0318*/ 	.word	0xffffffff


	//   ....[79]....
        /*031c*/ 	.word	0xffffffff


	//   ....[80]....
        /*0320*/ 	.word	0xffffffff


	//   ....[81]....
        /*0324*/ 	.word	0xffffffff


	//   ....[82]....
        /*0328*/ 	.word	0xffffffff


	//   ....[83]....
        /*032c*/ 	.word	0xffffffff


	//   ....[84]....
        /*0330*/ 	.word	0xffffffff


	//   ....[85]....
        /*0334*/ 	.word	0xffffffff


	//   ....[86]....
        /*0338*/ 	.word	0xffffffff


	//   ....[87]....
        /*033c*/ 	.word	0xffffffff


	//   ....[88]....
        /*0340*/ 	.word	0xffffffff


	//   ....[89]....
        /*0344*/ 	.word	0xffffffff


	//   ....[90]....
        /*0348*/ 	.word	0xffffffff


	//   ....[91]....
        /*034c*/ 	.word	0xffffffff


	//   ....[92]....
        /*0350*/ 	.word	0xffffffff


	//   ....[93]....
        /*0354*/ 	.word	0xffffffff


	//   ....[94]....
        /*0358*/ 	.word	0xffffffff


	//   ....[95]....
        /*035c*/ 	.word	0xffffffff


	//   ....[96]....
        /*0360*/ 	.word	0xffffffff


	//   ....[97]....
        /*0364*/ 	.word	0xffffffff


	//   ....[98]....
        /*0368*/ 	.word	0xffffffff


	//   ....[99]....
        /*036c*/ 	.word	0xffffffff


	//   ....[100]....
        /*0370*/ 	.word	0xffffffff


	//   ....[101]....
        /*0374*/ 	.word	0xffffffff


	//   ....[102]....
        /*0378*/ 	.word	0xffffffff


	//   ....[103]....
        /*037c*/ 	.word	0xffffffff


	//   ....[104]....
        /*0380*/ 	.word	0xffffffff


	//   ....[105]....
        /*0384*/ 	.word	0xffffffff


	//   ....[106]....
        /*0388*/ 	.word	0xffffffff


	//   ....[107]....
        /*038c*/ 	.word	0xffffffff


	//   ....[108]....
        /*0390*/ 	.word	0xffffffff


	//   ....[109]....
        /*0394*/ 	.word	0xffffffff


	//   ....[110]....
        /*0398*/ 	.word	0xffffffff


	//   ....[111]....
        /*039c*/ 	.word	0xffffffff


	//   ....[112]....
        /*03a0*/ 	.word	0xffffffff


	//   ....[113]....
        /*03a4*/ 	.word	0xffffffff


	//   ....[114]....
        /*03a8*/ 	.word	0xffffffff


	//   ....[115]....
        /*03ac*/ 	.word	0xffffffff


	//   ....[116]....
        /*03b0*/ 	.word	0xffffffff


	//   ....[117]....
        /*03b4*/ 	.word	0xffffffff


	//   ....[118]....
        /*03b8*/ 	.word	0xffffffff


	//   ....[119]....
        /*03bc*/ 	.word	0xffffffff


	//   ....[120]....
        /*03c0*/ 	.word	0xffffffff


	//   ....[121]....
        /*03c4*/ 	.word	0xffffffff


	//   ....[122]....
        /*03c8*/ 	.word	0xffffffff


	//   ....[123]....
        /*03cc*/ 	.word	0xffffffff


	//   ....[124]....
        /*03d0*/ 	.word	0xffffffff


	//   ....[125]....
        /*03d4*/ 	.word	0xffffffff


	//   ....[126]....
        /*03d8*/ 	.word	0xffffffff


	//   ....[127]....
        /*03dc*/ 	.word	0xffffffff


	//   ....[128]....
        /*03e0*/ 	.word	0xffffffff


	//   ....[129]....
        /*03e4*/ 	.word	0xffffffff


	//   ....[130]....
        /*03e8*/ 	.word	0xffffffff


	//   ....[131]....
        /*03ec*/ 	.word	0xffffffff


	//   ....[132]....
        /*03f0*/ 	.word	0xffffffff


	//   ....[133]....
        /*03f4*/ 	.word	0xffffffff


	//   ....[134]....
        /*03f8*/ 	.word	0xffffffff


	//   ....[135]....
        /*03fc*/ 	.word	0x0500000f


	//   ....[136]....
        /*0400*/ 	.word	0x0500000f


	//   ....[137]....
        /*0404*/ 	.word	0x0500000f


	//   ....[138]....
        /*0408*/ 	.word	0x0500000f


	//   ....[139]....
        /*040c*/ 	.word	0x0500000f


	//   ....[140]....
        /*0410*/ 	.word	0x0500000f


	//   ....[141]....
        /*0414*/ 	.word	0x0500000f


	//   ....[142]....
        /*0418*/ 	.word	0x0500000f


	//   ....[143]....
        /*041c*/ 	.word	0x0500000f


	//   ....[144]....
        /*0420*/ 	.word	0x0500000f


	//   ....[145]....
        /*0424*/ 	.word	0x0500000f


	//   ....[146]....
        /*0428*/ 	.word	0x0500000f


	//   ....[147]....
        /*042c*/ 	.word	0x0500000f


	//   ....[148]....
        /*0430*/ 	.word	0x0500000f


	//   ....[149]....
        /*0434*/ 	.word	0x0500000f


	//   ....[150]....
        /*0438*/ 	.word	0x0500000f


	//   ....[151]....
        /*043c*/ 	.word	0x0500000f


	//   ....[152]....
        /*0440*/ 	.word	0x0500000f


	//   ....[153]....
        /*0444*/ 	.word	0x0500000f


	//   ....[154]....
        /*0448*/ 	.word	0x0500000f


	//   ....[155]....
        /*044c*/ 	.word	0x0500000f


	//   ....[156]....
        /*0450*/ 	.word	0x0500000f


	//   ....[157]....
        /*0454*/ 	.word	0x0500000f


	//   ....[158]....
        /*0458*/ 	.word	0x0500000f


	//   ....[159]....
        /*045c*/ 	.word	0x0500000f


	//   ....[160]....
        /*0460*/ 	.word	0x0500000f


	//   ....[161]....
        /*0464*/ 	.word	0x0500000f


	//   ....[162]....
        /*0468*/ 	.word	0x0500000f


	//   ....[163]....
        /*046c*/ 	.word	0x0500000f


	//   ....[164]....
        /*0470*/ 	.word	0x0500000f


	//   ....[165]....
        /*0474*/ 	.word	0x0500000f


	//   ....[166]....
        /*0478*/ 	.word	0x0500000f


	//   ....[167]....
        /*047c*/ 	.word	0x0500000f


	//   ....[168]....
        /*0480*/ 	.word	0x0500000f


	//   ....[169]....
        /*0484*/ 	.word	0x0500000f


	//   ....[170]....
        /*0488*/ 	.word	0x0500000f


	//   ....[171]....
        /*048c*/ 	.word	0x0500000f


	//   ....[172]....
        /*0490*/ 	.word	0x0500000f


	//   ....[173]....
        /*0494*/ 	.word	0x0500000f


	//   ....[174]....
        /*0498*/ 	.word	0x0500000f


	//   ....[175]....
        /*049c*/ 	.word	0x0500000f


	//   ....[176]....
        /*04a0*/ 	.word	0x0500000f


	//   ....[177]....
        /*04a4*/ 	.word	0x0500000f


	//   ....[178]....
        /*04a8*/ 	.word	0x0500000f


	//   ....[179]....
        /*04ac*/ 	.word	0x0500000f


	//   ....[180]....
        /*04b0*/ 	.word	0x0500000f


	//   ....[181]....
        /*04b4*/ 	.word	0x0500000f


	//   ....[182]....
        /*04b8*/ 	.word	0x0500000f


	//   ....[183]....
        /*04bc*/ 	.word	0x0500000f


	//   ....[184]....
        /*04c0*/ 	.word	0x0500000f


	//   ....[185]....
        /*04c4*/ 	.word	0x0500000f


	//   ....[186]....
        /*04c8*/ 	.word	0x0500000f


	//   ....[187]....
        /*04cc*/ 	.word	0x0500000f


	//   ....[188]....
        /*04d0*/ 	.word	0x0500000f


	//   ....[189]....
        /*04d4*/ 	.word	0x0500000f


	//   ....[190]....
        /*04d8*/ 	.word	0x0500000f


	//   ....[191]....
        /*04dc*/ 	.word	0x0500000f


	//   ....[192]....
        /*04e0*/ 	.word	0x0500000f


	//   ....[193]....
        /*04e4*/ 	.word	0x0500000f


	//   ....[194]....
        /*04e8*/ 	.word	0x0500000f


	//   ....[195]....
        /*04ec*/ 	.word	0x0500000f


	//   ....[196]....
        /*04f0*/ 	.word	0x0500000f


	//   ....[197]....
        /*04f4*/ 	.word	0x0500000f


	//   ....[198]....
        /*04f8*/ 	.word	0x0500000f


	//   ....[199]....
        /*04fc*/ 	.word	0x0500000f


	//   ....[200]....
        /*0500*/ 	.word	0x0500000f


	//   ....[201]....
        /*0504*/ 	.word	0x0500000f


	//   ....[202]....
        /*0508*/ 	.word	0x0500000f


	//   ....[203]....
        /*050c*/ 	.word	0xffffffff


	//   ....[204]....
        /*0510*/ 	.word	0xffffffff


	//   ....[205]....
        /*0514*/ 	.word	0xffffffff


	//   ....[206]....
        /*0518*/ 	.word	0xffffffff


	//   ....[207]....
        /*051c*/ 	.word	0xffffffff


	//   ....[208]....
        /*0520*/ 	.word	0xffffffff


	//   ....[209]....
        /*0524*/ 	.word	0xffffffff


	//   ....[210]....
        /*0528*/ 	.word	0xffffffff


	//----- nvinfo : EIATTR_COOP_GROUP_INSTR_OFFSETS
	.align		4
.L_878:
        /*052c*/ 	.byte	0x04, 0x28
        /*052e*/ 	.short	(.L_880 - .L_879)


	//   ....[0]....
.L_879:
        /*0530*/ 	.word	0x00000080


	//   ....[1]....
        /*0534*/ 	.word	0x00000090


	//   ....[2]....
        /*0538*/ 	.word	0x000002b0


	//   ....[3]....
        /*053c*/ 	.word	0x00000410


	//   ....[4]....
        /*0540*/ 	.word	0x00000530


	//   ....[5]....
        /*0544*/ 	.word	0x00000690


	//   ....[6]....
        /*0548*/ 	.word	0x00002920


	//   ....[7]....
        /*054c*/ 	.word	0x0000a880


	//   ....[8]....
        /*0550*/ 	.word	0x0000c9b0


	//   ....[9]....
        /*0554*/ 	.word	0x0000dd60


	//   ....[10]....
        /*0558*/ 	.word	0x0000e200


	//   ....[11]....
        /*055c*/ 	.word	0x0000ecd0


	//   ....[12]....
        /*0560*/ 	.word	0x0000eeb0


	//   ....[13]....
        /*0564*/ 	.word	0x0000f390


	//   ....[14]....
        /*0568*/ 	.word	0x0000f3b0


	//   ....[15]....
        /*056c*/ 	.word	0x000120b0


	//   ....[16]....
        /*0570*/ 	.word	0x00013a40


	//   ....[17]....
        /*0574*/ 	.word	0x00015040


	//   ....[18]....
        /*0578*/ 	.word	0x00015080


	//   ....[19]....
        /*057c*/ 	.word	0x000150d0


	//   ....[20]....
        /*0580*/ 	.word	0x000150f0


	//   ....[21]....
        /*0584*/ 	.word	0x00019780


	//   ....[22]....
        /*0588*/ 	.word	0x0001ab80


	//   ....[23]....
        /*058c*/ 	.word	0x0001bee0


	//   ....[24]....
        /*0590*/ 	.word	0x0001c3f0


	//   ....[25]....
        /*0594*/ 	.word	0x0001cf50


	//   ....[26]....
        /*0598*/ 	.word	0x0001cfa0


	//   ....[27]....
        /*059c*/ 	.word	0x0001cff0


	//   ....[28]....
        /*05a0*/ 	.word	0x0001d010


	//   ....[29]....
        /*05a4*/ 	.word	0x00021720


	//   ....[30]....
        /*05a8*/ 	.word	0x000218b0


	//   ....[31]....
        /*05ac*/ 	.word	0x000218d0


	//   ....[32]....
        /*05b0*/ 	.word	0x00021910


	//   ....[33]....
        /*05b4*/ 	.word	0x00021930


	//   ....[34]....
        /*05b8*/ 	.word	0x00023cb0


	//   ....[35]....
        /*05bc*/ 	.word	0x00024130


	//   ....[36]....
        /*05c0*/ 	.word	0x00024140


	//   ....[37]....
        /*05c4*/ 	.word	0x00024150


	//   ....[38]....
        /*05c8*/ 	.word	0x00024160


	//   ....[39]....
        /*05cc*/ 	.word	0x00024df0


	//   ....[40]....
        /*05d0*/ 	.word	0x00024e20


	//   ....[41]....
        /*05d4*/ 	.word	0x00025060


	//   ....[42]....
        /*05d8*/ 	.word	0x00025080


	//   ....[43]....
        /*05dc*/ 	.word	0x00025710


	//   ....[44]....
        /*05e0*/ 	.word	0x00025720


	//   ....[45]....
        /*05e4*/ 	.word	0x00026170


	//   ....[46]....
        /*05e8*/ 	.word	0x00026190


	//   ....[47]....
        /*05ec*/ 	.word	0x00027760


	//   ....[48]....
        /*05f0*/ 	.word	0x00027780


	//   ....[49]....
        /*05f4*/ 	.word	0x000279b0


	//   ....[50]....
        /*05f8*/ 	.word	0x000279d0


	//   ....[51]....
        /*05fc*/ 	.word	0x00027c80


	//   ....[52]....
        /*0600*/ 	.word	0x00027e90


	//   ....[53]....
        /*0604*/ 	.word	0x00027ec0


	//   ....[54]....
        /*0608*/ 	.word	0x00027ef0


	//   ....[55]....
        /*060c*/ 	.word	0x00027f20


	//   ....[56]....
        /*0610*/ 	.word	0x00027f50


	//   ....[57]....
        /*0614*/ 	.word	0x00027f80


	//   ....[58]....
        /*0618*/ 	.word	0x000280f0


	//   ....[59]....
        /*061c*/ 	.word	0x00028120


	//   ....[60]....
        /*0620*/ 	.word	0x00028150


	//   ....[61]....
        /*0624*/ 	.word	0x00028180


	//   ....[62]....
        /*0628*/ 	.word	0x000281b0


	//   ....[63]....
        /*062c*/ 	.word	0x000281e0


	//   ....[64]....
        /*0630*/ 	.word	0x00028270


	//   ....[65]....
        /*0634*/ 	.word	0x000282a0


	//   ....[66]....
        /*0638*/ 	.word	0x000282b0


	//   ....[67]....
        /*063c*/ 	.word	0x000282f0


	//   ....[68]....
        /*0640*/ 	.word	0x0002a720


	//   ....[69]....
        /*0644*/ 	.word	0x0002a740


	//   ....[70]....
        /*0648*/ 	.word	0x0002a7d0


	//   ....[71]....
        /*064c*/ 	.word	0x0002a7f0


	//   ....[72]....
        /*0650*/ 	.word	0x0002a870


	//   ....[73]....
        /*0654*/ 	.word	0x0002a890


	//   ....[74]....
        /*0658*/ 	.word	0x0002a8a0


	//   ....[75]....
        /*065c*/ 	.word	0x0002a8b0


	//   ....[76]....
        /*0660*/ 	.word	0x0002b020


	//   ....[77]....
        /*0664*/ 	.word	0x0002b050


	//   ....[78]....
        /*0668*/ 	.word	0x0002b110


	//   ....[79]....
        /*066c*/ 	.word	0x0002b130


	//   ....[80]....
        /*0670*/ 	.word	0x0002b1d0


	//   ....[81]....
        /*0674*/ 	.word	0x0002b1f0


	//   ....[82]....
        /*0678*/ 	.word	0x0002b200


	//   ....[83]....
        /*067c*/ 	.word	0x0002b280


	//   ....[84]....
        /*0680*/ 	.word	0x0002bad0


	//   ....[85]....
        /*0684*/ 	.word	0x0002baf0


	//   ....[86]....
        /*0688*/ 	.word	0x0002bc90


	//   ....[87]....
        /*068c*/ 	.word	0x0002bcc0


	//   ....[88]....
        /*0690*/ 	.word	0x0002bdd0


	//   ....[89]....
        /*0694*/ 	.word	0x0002bde0


	//   ....[90]....
        /*0698*/ 	.word	0x0002be10


	//   ....[91]....
        /*069c*/ 	.word	0x0002be20


	//   ....[92]....
        /*06a0*/ 	.word	0x0002c420


	//   ....[93]....
        /*06a4*/ 	.word	0x0002c480


	//   ....[94]....
        /*06a8*/ 	.word	0x0002c640


	//   ....[95]....
        /*06ac*/ 	.word	0x0002c680


	//   ....[96]....
        /*06b0*/ 	.word	0x0002c690


	//   ....[97]....
        /*06b4*/ 	.word	0x0002c6a0


	//   ....[98]....
        /*06b8*/ 	.word	0x0002c7f0


	//   ....[99]....
        /*06bc*/ 	.word	0x0002c940


	//   ....[100]....
        /*06c0*/ 	.word	0x0002d130


	//   ....[101]....
        /*06c4*/ 	.word	0x0002d150


	//   ....[102]....
        /*06c8*/ 	.word	0x0002d1a0


	//   ....[103]....
        /*06cc*/ 	.word	0x0002d1b0


	//   ....[104]....
        /*06d0*/ 	.word	0x0002d1f0


	//   ....[105]....
        /*06d4*/ 	.word	0x0002d200


	//   ....[106]....
        /*06d8*/ 	.word	0x0002d210


	//   ....[107]....
        /*06dc*/ 	.word	0x0002d250


	//   ....[108]....
        /*06e0*/ 	.word	0x0002d540


	//   ....[109]....
        /*06e4*/ 	.word	0x0002d580


	//   ....[110]....
        /*06e8*/ 	.word	0x0002d5a0


	//   ....[111]....
        /*06ec*/ 	.word	0x0002d5c0


	//   ....[112]....
        /*06f0*/ 	.word	0x0002d5f0


	//   ....[113]....
        /*06f4*/ 	.word	0x0002d610


	//   ....[114]....
        /*06f8*/ 	.word	0x0002d710


	//   ....[115]....
        /*06fc*/ 	.word	0x0002d860


	//   ....[116]....
        /*0700*/ 	.word	0x0002de90


	//   ....[117]....
        /*0704*/ 	.word	0x0002dec0


	//   ....[118]....
        /*0708*/ 	.word	0x0002df20


	//   ....[119]....
        /*070c*/ 	.word	0x0002df50


	//   ....[120]....
        /*0710*/ 	.word	0x0002df80


	//   ....[121]....
        /*0714*/ 	.word	0x0002dfb0


	//   ....[122]....
        /*0718*/ 	.word	0x0002dfe0


	//   ....[123]....
        /*071c*/ 	.word	0x0002e010


	//   ....[124]....
        /*0720*/ 	.word	0x0002e1b0


	//   ....[125]....
        /*0724*/ 	.word	0x0002e1e0


	//   ....[126]....
        /*0728*/ 	.word	0x0002e210


	//   ....[127]....
        /*072c*/ 	.word	0x0002e240


	//   ....[128]....
        /*0730*/ 	.word	0x0002e270


	//   ....[129]....
        /*0734*/ 	.word	0x0002e2a0


	//   ....[130]....
        /*0738*/ 	.word	0x0002e360


	//   ....[131]....
        /*073c*/ 	.word	0x0002e380


	//   ....[132]....
        /*0740*/ 	.word	0x0002e3a0


	//   ....[133]....
        /*0744*/ 	.word	0x0002e400


	//   ....[134]....
        /*0748*/ 	.word	0x0002ee20


	//   ....[135]....
        /*074c*/ 	.word	0x0002f3f0


	//   ....[136]....
        /*0750*/ 	.word	0x0002f4e0


	//   ....[137]....
        /*0754*/ 	.word	0x0002f580


	//   ....[138]....
        /*0758*/ 	.word	0x0002f5e0


	//   ....[139]....
        /*075c*/ 	.word	0x0002f6d0


	//   ....[140]....
        /*0760*/ 	.word	0x0002f740


	//   ....[141]....
        /*0764*/ 	.word	0x0002f830


	//   ....[142]....
        /*0768*/ 	.word	0x0002f8a0


	//   ....[143]....
        /*076c*/ 	.word	0x0002f940


	//   ....[144]....
        /*0770*/ 	.word	0x0002fa40


	//   ....[145]....
        /*0774*/ 	.word	0x0002fad0


	//   ....[146]....
        /*0778*/ 	.word	0x0002fb30


	//   ....[147]....
        /*077c*/ 	.word	0x0002fc20


	//   ....[148]....
        /*0780*/ 	.word	0x0002fca0


	//   ....[149]....
        /*0784*/ 	.word	0x0002fda0


	//   ....[150]....
        /*0788*/ 	.word	0x0002fe10


	//   ....[151]....
        /*078c*/ 	.word	0x0002fef0


	//   ....[152]....
        /*0790*/ 	.word	0x00030200


	//   ....[153]....
        /*0794*/ 	.word	0x000302c0


	//   ....[154]....
        /*0798*/ 	.word	0x00030530


	//   ....[155]....
        /*079c*/ 	.word	0x00030580


	//   ....[156]....
        /*07a0*/ 	.word	0x00030790


	//   ....[157]....
        /*07a4*/ 	.word	0x000307e0


	//   ....[158]....
        /*07a8*/ 	.word	0x00030990


	//   ....[159]....
        /*07ac*/ 	.word	0x000309e0


	//   ....[160]....
        /*07b0*/ 	.word	0x00030b20


	//   ....[161]....
        /*07b4*/ 	.word	0x00030c20


	//   ....[162]....
        /*07b8*/ 	.word	0x00030e90


	//   ....[163]....
        /*07bc*/ 	.word	0x00030ee0


	//   ....[164]....
        /*07c0*/ 	.word	0x000310b0


	//   ....[165]....
        /*07c4*/ 	.word	0x00031100


	//   ....[166]....
        /*07c8*/ 	.word	0x000312d0


	//   ....[167]....
        /*07cc*/ 	.word	0x00031320


	//   ....[168]....
        /*07d0*/ 	.word	0x00031410


	//   ....[169]....
        /*07d4*/ 	.word	0x000314b0


	//   ....[170]....
        /*07d8*/ 	.word	0x00031510


	//   ....[171]....
        /*07dc*/ 	.word	0x000315c0


	//   ....[172]....
        /*07e0*/ 	.word	0x00031620


	//   ....[173]....
        /*07e4*/ 	.word	0x000316d0


	//   ....[174]....
        /*07e8*/ 	.word	0x00031730


	//   ....[175]....
        /*07ec*/ 	.word	0x000317e0


	//   ....[176]....
        /*07f0*/ 	.word	0x000318d0


	//   ....[177]....
        /*07f4*/ 	.word	0x000319b0


	//   ....[178]....
        /*07f8*/ 	.word	0x00031ac0


	//   ....[179]....
        /*07fc*/ 	.word	0x00031bc0


	//   ....[180]....
        /*0800*/ 	.word	0x00031cf0


	//   ....[181]....
        /*0804*/ 	.word	0x00031dd0


	//   ....[182]....
        /*0808*/ 	.word	0x00031ed0


	//   ....[183]....
        /*080c*/ 	.word	0x00031fb0


	//   ....[184]....
        /*0810*/ 	.word	0x00032040


	//   ....[185]....
        /*0814*/ 	.word	0x000320e0


	//   ....[186]....
        /*0818*/ 	.word	0x00032250


	//   ....[187]....
        /*081c*/ 	.word	0x000322c0


	//   ....[188]....
        /*0820*/ 	.word	0x00032330


	//   ....[189]....
        /*0824*/ 	.word	0x000323a0


	//   ....[190]....
        /*0828*/ 	.word	0x00032410


	//   ....[191]....
        /*082c*/ 	.word	0x00032490


	//   ....[192]....
        /*0830*/ 	.word	0x00032510


	//   ....[193]....
        /*0834*/ 	.word	0x000325a0


	//   ....[194]....
        /*0838*/ 	.word	0x00032610


	//   ....[195]....
        /*083c*/ 	.word	0x00032680


	//   ....[196]....
        /*0840*/ 	.word	0x000326f0


	//   ....[197]....
        /*0844*/ 	.word	0x00032770


	//   ....[198]....
        /*0848*/ 	.word	0x000327e0


	//   ....[199]....
        /*084c*/ 	.word	0x00032870


	//   ....[200]....
        /*0850*/ 	.word	0x000328d0


	//   ....[201]....
        /*0854*/ 	.word	0x00032960


	//   ....[202]....
        /*0858*/ 	.word	0x00032a90


	//   ....[203]....
        /*085c*/ 	.word	0x00034a90


	//   ....[204]....
        /*0860*/ 	.word	0x00036260


	//   ....[205]....
        /*0864*/ 	.word	0x00036c80


	//   ....[206]....
        /*0868*/ 	.word	0x00037560


	//   ....[207]....
        /*086c*/ 	.word	0x000375a0


	//   ....[208]....
        /*0870*/ 	.word	0x00037610


	//   ....[209]....
        /*0874*/ 	.word	0x00037630


	//   ....[210]....
        /*0878*/ 	.word	0x00044750


	//----- nvinfo : EIATTR_REG_RECONFIG
	.align		4
.L_880:
        /*087c*/ 	.byte	0x01, 0x54
	.zero		2


	//----- nvinfo : EIATTR_SYSCALL_OFFSETS
	.align		4
        /*0880*/ 	.byte	0x04, 0x46
        /*0882*/ 	.short	(.L_882 - .L_881)


	//   ....[0]....
.L_881:
        /*0884*/ 	.word	0x0000ae70


	//   ....[1]....
        /*0888*/ 	.word	0x00029b40


	//   ....[2]....
        /*088c*/ 	.word	0x00029c90


	//   ....[3]....
        /*0890*/ 	.word	0x00029d80


	//   ....[4]....
        /*0894*/ 	.word	0x0002ac40


	//   ....[5]....
        /*0898*/ 	.word	0x0002b500


	//----- nvinfo : EIATTR_MBARRIER_INSTR_OFFSETS
	.align		4
.L_882:
        /*089c*/ 	.byte	0x04, 0x39
        /*089e*/ 	.short	(.L_884 - .L_883)


	//   ....[0]....
.L_883:
        /*08a0*/ 	.word	0x00000190
        /*08a4*/ 	.word	0x000000ff
        /*08a8*/ 	.word	0x00038800
        /*08ac*/ 	.short	0x0100
        /*08ae*/ 	.byte	0x08
	.zero		1


	//   ....[1]....
        /*08b0*/ 	.word	0x000001a0
        /*08b4*/ 	.word	0x000000ff
        /*08b8*/ 	.word	0x00038810
        /*08bc*/ 	.short	0x0100
        /*08be*/ 	.byte	0x08
	.zero		1


	//   ....[2]....
        /*08c0*/ 	.word	0x000001b0
        /*08c4*/ 	.word	0x000000ff
        /*08c8*/ 	.word	0x00038820
        /*08cc*/ 	.short	0x0100
        /*08ce*/ 	.byte	0x08
	.zero		1


	//   ....[3]....
        /*08d0*/ 	.word	0x00000260
        /*08d4*/ 	.word	0x000000ff
        /*08d8*/ 	.word	0x00038830
        /*08dc*/ 	.short	0x0100
        /*08de*/ 	.byte	0x06
	.zero		1


	//   ....[4]....
        /*08e0*/ 	.word	0x00000270
        /*08e4*/ 	.word	0x000000ff
        /*08e8*/ 	.word	0x00038840
        /*08ec*/ 	.short	0x0100
        /*08ee*/ 	.byte	0x06
	.zero		1


	//   ....[5]....
        /*08f0*/ 	.word	0x00000280
        /*08f4*/ 	.word	0x000000ff
        /*08f8*/ 	.word	0x00038838
        /*08fc*/ 	.short	0x0100
        /*08fe*/ 	.byte	0x06
	.zero		1


	//   ....[6]....
        /*0900*/ 	.word	0x00000290
        /*0904*/ 	.word	0x000000ff
        /*0908*/ 	.word	0x00038848
        /*090c*/ 	.short	0x0100
        /*090e*/ 	.byte	0x06
	.zero		1


	//   ....[7]....
        /*0910*/ 	.word	0x000003c0
        /*0914*/ 	.word	0x000000ff
        /*0918*/ 	.word	0x00038850
        /*091c*/ 	.short	0x0100
        /*091e*/ 	.byte	0x08
	.zero		1


	//   ....[8]....
        /*0920*/ 	.word	0x000003d0
        /*0924*/ 	.word	0x000000ff
        /*0928*/ 	.word	0x00038860
        /*092c*/ 	.short	0x0100
        /*092e*/ 	.byte	0x08
	.zero		1


	//   ....[9]....
        /*0930*/ 	.word	0x000003e0
        /*0934*/ 	.word	0x000000ff
        /*0938*/ 	.word	0x00038858
        /*093c*/ 	.short	0x0100
        /*093e*/ 	.byte	0x08
	.zero		1


	//   ....[10]....
        /*0940*/ 	.word	0x000003f0
        /*0944*/ 	.word	0x000000ff
        /*0948*/ 	.word	0x00038868
        /*094c*/ 	.short	0x0100
        /*094e*/ 	.byte	0x08
	.zero		1


	//   ....[11]....
        /*0950*/ 	.word	0x000004e0
        /*0954*/ 	.word	0x000000ff
        /*0958*/ 	.word	0x00038870
        /*095c*/ 	.short	0x0100
        /*095e*/ 	.byte	0x06
	.zero		1


	//   ....[12]....
        /*0960*/ 	.word	0x000004f0
        /*0964*/ 	.word	0x000000ff
        /*0968*/ 	.word	0x00038880
        /*096c*/ 	.short	0x0100
        /*096e*/ 	.byte	0x06
	.zero		1


	//   ....[13]....
        /*0970*/ 	.word	0x00000500
        /*0974*/ 	.word	0x000000ff
        /*0978*/ 	.word	0x00038878
        /*097c*/ 	.short	0x0100
        /*097e*/ 	.byte	0x06
	.zero		1


	//   ....[14]....
        /*0980*/ 	.word	0x00000510
        /*0984*/ 	.word	0x000000ff
        /*0988*/ 	.word	0x00038888
        /*098c*/ 	.short	0x0100
        /*098e*/ 	.byte	0x06
	.zero		1


	//   ....[15]....
        /*0990*/ 	.word	0x00000640
        /*0994*/ 	.word	0x000000ff
        /*0998*/ 	.word	0x00038890
        /*099c*/ 	.short	0x0100
        /*099e*/ 	.byte	0x08
	.zero		1


	//   ....[16]....
        /*09a0*/ 	.word	0x00000650
        /*09a4*/ 	.word	0x000000ff
        /*09a8*/ 	.word	0x000388a0
        /*09ac*/ 	.short	0x0100
        /*09ae*/ 	.byte	0x08
	.zero		1


	//   ....[17]....
        /*09b0*/ 	.word	0x00000660
        /*09b4*/ 	.word	0x000000ff
        /*09b8*/ 	.word	0x00038898
        /*09bc*/ 	.short	0x0100
        /*09be*/ 	.byte	0x08
	.zero		1


	//   ....[18]....
        /*09c0*/ 	.word	0x00000670
        /*09c4*/ 	.word	0x000000ff
        /*09c8*/ 	.word	0x000388a8
        /*09cc*/ 	.short	0x0100
        /*09ce*/ 	.byte	0x08
	.zero		1


	//   ....[19]....
        /*09d0*/ 	.word	0x000007b0
        /*09d4*/ 	.word	0x000000ff
        /*09d8*/ 	.word	0x000388b0
        /*09dc*/ 	.short	0x0100
        /*09de*/ 	.byte	0x08
	.zero		1


	//   ....[20]....
        /*09e0*/ 	.word	0x000007c0
        /*09e4*/ 	.word	0x000000ff
        /*09e8*/ 	.word	0x000388c0
        /*09ec*/ 	.short	0x0100
        /*09ee*/ 	.byte	0x08
	.zero		1


	//   ....[21]....
        /*09f0*/ 	.word	0x000007d0
        /*09f4*/ 	.word	0x000000ff
        /*09f8*/ 	.word	0x000388b8
        /*09fc*/ 	.short	0x0100
        /*09fe*/ 	.byte	0x08
	.zero		1


	//   ....[22]....
        /*0a00*/ 	.word	0x000007e0
        /*0a04*/ 	.word	0x000000ff
        /*0a08*/ 	.word	0x000388c8
        /*0a0c*/ 	.short	0x0100
        /*0a0e*/ 	.byte	0x08
	.zero		1


	//   ....[23]....
        /*0a10*/ 	.word	0x00004e60
        /*0a14*/ 	.word	0x00000003
        /*0a18*/ 	.word	0x00000000
        /*0a1c*/ 	.short	0x0101
        /*0a1e*/ 	.byte	0x3f
	.zero		1


	//   ....[24]....
        /*0a20*/ 	.word	0x00008c20
        /*0a24*/ 	.word	0x00000004
        /*0a28*/ 	.word	0x00000000
        /*0a2c*/ 	.short	0x0101
        /*0a2e*/ 	.byte	0x3f
	.zero		1


	//   ....[25]....
        /*0a30*/ 	.word	0x0000b3b0
        /*0a34*/ 	.word	0x000000ff
        /*0a38*/ 	.word	0x00038800
        /*0a3c*/ 	.short	0x010a
        /*0a3e*/ 	.byte	0x2c
	.zero		1


	//   ....[26]....
        /*0a40*/ 	.word	0x0000b860
        /*0a44*/ 	.word	0x00000014
        /*0a48*/ 	.word	0x00000000
        /*0a4c*/ 	.short	0x010a
        /*0a4e*/ 	.byte	0x3f
	.zero		1


	//   ....[27]....
        /*0a50*/ 	.word	0x0000b8c0
        /*0a54*/ 	.word	0x00000014
        /*0a58*/ 	.word	0x00000000
        /*0a5c*/ 	.short	0x010a
        /*0a5e*/ 	.byte	0x3f
	.zero		1


	//   ....[28]....
        /*0a60*/ 	.word	0x0000bc70
        /*0a64*/ 	.word	0x000000ff
        /*0a68*/ 	.word	0x00038810
        /*0a6c*/ 	.short	0x010a
        /*0a6e*/ 	.byte	0x2c
	.zero		1


	//   ....[29]....
        /*0a70*/ 	.word	0x0000bd70
        /*0a74*/ 	.word	0x0000000c
        /*0a78*/ 	.word	0x00000000
        /*0a7c*/ 	.short	0x010a
        /*0a7e*/ 	.byte	0x3f
	.zero		1


	//   ....[30]....
        /*0a80*/ 	.word	0x0000bdd0
        /*0a84*/ 	.word	0x0000000c
        /*0a88*/ 	.word	0x00000000
        /*0a8c*/ 	.short	0x010a
        /*0a8e*/ 	.byte	0x3f
	.zero		1


	//   ....[31]....
        /*0a90*/ 	.word	0x0000d960
        /*0a94*/ 	.word	0x00000003
        /*0a98*/ 	.word	0x00000000
        /*0a9c*/ 	.short	0x0101
        /*0a9e*/ 	.byte	0x3f
	.zero		1


	//   ....[32]....
        /*0aa0*/ 	.word	0x000121c0
        /*0aa4*/ 	.word	0x00000000
        /*0aa8*/ 	.word	0x00000000
        /*0aac*/ 	.short	0x0101
        /*0aae*/ 	.byte	0x3f
	.zero		1


	//   ....[33]....
        /*0ab0*/ 	.word	0x00012930
        /*0ab4*/ 	.word	0x00000006
        /*0ab8*/ 	.word	0x00000000
        /*0abc*/ 	.short	0x010a
        /*0abe*/ 	.byte	0x3f
	.zero		1


	//   ....[34]....
        /*0ac0*/ 	.word	0x000129d0
        /*0ac4*/ 	.word	0x00000008
        /*0ac8*/ 	.word	0x00000000
        /*0acc*/ 	.short	0x010a
        /*0ace*/ 	.byte	0x3f
	.zero		1


	//   ....[35]....
        /*0ad0*/ 	.word	0x00012df0
        /*0ad4*/ 	.word	0x00000004
        /*0ad8*/ 	.word	0x00000000
        /*0adc*/ 	.short	0x010a
        /*0ade*/ 	.byte	0x3f
	.zero		1


	//   ....[36]....
        /*0ae0*/ 	.word	0x00012e50
        /*0ae4*/ 	.word	0x00000004
        /*0ae8*/ 	.word	0x00000000
        /*0aec*/ 	.short	0x010a
        /*0aee*/ 	.byte	0x3f
	.zero		1


	//   ....[37]....
        /*0af0*/ 	.word	0x000149e0
        /*0af4*/ 	.word	0x0000000a
        /*0af8*/ 	.word	0x00000000
        /*0afc*/ 	.short	0x0101
        /*0afe*/ 	.byte	0x3f
	.zero		1


	//   ....[38]....
        /*0b00*/ 	.word	0x00019890
        /*0b04*/ 	.word	0x00000003
        /*0b08*/ 	.word	0x00000000
        /*0b0c*/ 	.short	0x0101
        /*0b0e*/ 	.byte	0x3f
	.zero		1


	//   ....[39]....
        /*0b10*/ 	.word	0x00019a60
        /*0b14*/ 	.word	0x00000006
        /*0b18*/ 	.word	0x00000000
        /*0b1c*/ 	.short	0x010a
        /*0b1e*/ 	.byte	0x3f
	.zero		1


	//   ....[40]....
        /*0b20*/ 	.word	0x00019b00
        /*0b24*/ 	.word	0x00000008
        /*0b28*/ 	.word	0x00000000
        /*0b2c*/ 	.short	0x010a
        /*0b2e*/ 	.byte	0x3f
	.zero		1


	//   ....[41]....
        /*0b30*/ 	.word	0x00019f20
        /*0b34*/ 	.word	0x00000004
        /*0b38*/ 	.word	0x00000000
        /*0b3c*/ 	.short	0x010a
        /*0b3e*/ 	.byte	0x3f
	.zero		1


	//   ....[42]....
        /*0b40*/ 	.word	0x00019f80
        /*0b44*/ 	.word	0x00000004
        /*0b48*/ 	.word	0x00000000
        /*0b4c*/ 	.short	0x010a
        /*0b4e*/ 	.byte	0x3f
	.zero		1


	//   ....[43]....
        /*0b50*/ 	.word	0x0001bb10
        /*0b54*/ 	.word	0x0000000a
        /*0b58*/ 	.word	0x00000000
        /*0b5c*/ 	.short	0x0101
        /*0b5e*/ 	.byte	0x3f
	.zero		1


	//   ....[44]....
        /*0b60*/ 	.word	0x00021830
        /*0b64*/ 	.word	0x00000003
        /*0b68*/ 	.word	0x00000000
        /*0b6c*/ 	.short	0x0101
        /*0b6e*/ 	.byte	0x3f
	.zero		1


	//   ....[45]....
        /*0b70*/ 	.word	0x00024e10
        /*0b74*/ 	.word	0x000000ff
        /*0b78*/ 	.word	0x00000000
        /*0b7c*/ 	.short	0x0101
        /*0b7e*/ 	.byte	0x04
	.zero		1


	//   ....[46]....
        /*0b80*/ 	.word	0x00025550
        /*0b84*/ 	.word	0x000000ff
        /*0b88*/ 	.word	0x00000000
        /*0b8c*/ 	.short	0x0101
        /*0b8e*/ 	.byte	0x04
	.zero		1


	//   ....[47]....
        /*0b90*/ 	.word	0x0002a4f0
        /*0b94*/ 	.word	0x00000016
        /*0b98*/ 	.word	0x00038840
        /*0b9c*/ 	.short	0x010a
        /*0b9e*/ 	.byte	0x3f
	.zero		1


	//   ....[48]....
        /*0ba0*/ 	.word	0x0002a9b0
        /*0ba4*/ 	.word	0x00000016
        /*0ba8*/ 	.word	0x00038830
        /*0bac*/ 	.short	0x0107
        /*0bae*/ 	.byte	0x3f
	.zero		1


	//   ....[49]....
        /*0bb0*/ 	.word	0x0002aa80
        /*0bb4*/ 	.word	0x00000016
        /*0bb8*/ 	.word	0x00038830
        /*0bbc*/ 	.short	0x0101
        /*0bbe*/ 	.byte	0x3f
	.zero		1


	//   ....[50]....
        /*0bc0*/ 	.word	0x0002b340
        /*0bc4*/ 	.word	0x00000011
        /*0bc8*/ 	.word	0x00038800
        /*0bcc*/ 	.short	0x0107
        /*0bce*/ 	.byte	0x3f
	.zero		1


	//   ....[51]....
        /*0bd0*/ 	.word	0x0002b3d0
        /*0bd4*/ 	.word	0x00000011
        /*0bd8*/ 	.word	0x00038800
        /*0bdc*/ 	.short	0x0101
        /*0bde*/ 	.byte	0x3f
	.zero		1


	//   ....[52]....
        /*0be0*/ 	.word	0x0002c0c0
        /*0be4*/ 	.word	0x00000011
        /*0be8*/ 	.word	0x00038810
        /*0bec*/ 	.short	0x0107
        /*0bee*/ 	.byte	0x3f
	.zero		1


	//   ....[53]....
        /*0bf0*/ 	.word	0x0002c1c0
        /*0bf4*/ 	.word	0x00000011
        /*0bf8*/ 	.word	0x00038810
        /*0bfc*/ 	.short	0x0101
        /*0bfe*/ 	.byte	0x3f
	.zero		1


	//   ....[54]....
        /*0c00*/ 	.word	0x0002c1e0
        /*0c04*/ 	.word	0x00000011
        /*0c08*/ 	.word	0x00038820
        /*0c0c*/ 	.short	0x010a
        /*0c0e*/ 	.byte	0x3f
	.zero		1


	//   ....[55]....
        /*0c10*/ 	.word	0x0002c260
        /*0c14*/ 	.word	0x00000016
        /*0c18*/ 	.word	0x00038860
        /*0c1c*/ 	.short	0x010a
        /*0c1e*/ 	.byte	0x3f
	.zero		1


	//   ....[56]....
        /*0c20*/ 	.word	0x0002cb60
        /*0c24*/ 	.word	0x00000016
        /*0c28*/ 	.word	0x00038850
        /*0c2c*/ 	.short	0x0107
        /*0c2e*/ 	.byte	0x3f
	.zero		1


	//   ....[57]....
        /*0c30*/ 	.word	0x0002cc20
        /*0c34*/ 	.word	0x00000016
        /*0c38*/ 	.word	0x00038850
        /*0c3c*/ 	.short	0x0101
        /*0c3e*/ 	.byte	0x3f
	.zero		1


	//   ....[58]....
        /*0c40*/ 	.word	0x0002cfb0
        /*0c44*/ 	.word	0x00000006
        /*0c48*/ 	.word	0x00038840
        /*0c4c*/ 	.short	0x010a
        /*0c4e*/ 	.byte	0x3f
	.zero		1


	//   ....[59]....
        /*0c50*/ 	.word	0x0002d2d0
        /*0c54*/ 	.word	0x00000006
        /*0c58*/ 	.word	0x00038830
        /*0c5c*/ 	.short	0x0107
        /*0c5e*/ 	.byte	0x3f
	.zero		1


	//   ....[60]....
        /*0c60*/ 	.word	0x0002d380
        /*0c64*/ 	.word	0x00000006
        /*0c68*/ 	.word	0x00038830
        /*0c6c*/ 	.short	0x0101
        /*0c6e*/ 	.byte	0x3f
	.zero		1


	//   ....[61]....
        /*0c70*/ 	.word	0x0002d3b0
        /*0c74*/ 	.word	0x00000006
        /*0c78*/ 	.word	0x00038860
        /*0c7c*/ 	.short	0x010a
        /*0c7e*/ 	.byte	0x3f
	.zero		1


	//   ....[62]....
        /*0c80*/ 	.word	0x0002da60
        /*0c84*/ 	.word	0x00000006
        /*0c88*/ 	.word	0x00038850
        /*0c8c*/ 	.short	0x0107
        /*0c8e*/ 	.byte	0x3f
	.zero		1


	//   ....[63]....
        /*0c90*/ 	.word	0x0002db10
        /*0c94*/ 	.word	0x00000006
        /*0c98*/ 	.word	0x00038850
        /*0c9c*/ 	.short	0x0101
        /*0c9e*/ 	.byte	0x3f
	.zero		1


	//   ....[64]....
        /*0ca0*/ 	.word	0x0002eda0
        /*0ca4*/ 	.word	0x00000005
        /*0ca8*/ 	.word	0x00038820
        /*0cac*/ 	.short	0x010a
        /*0cae*/ 	.byte	0x3f
	.zero		1


	//   ....[65]....
        /*0cb0*/ 	.word	0x0002ef40
        /*0cb4*/ 	.word	0x00000003
        /*0cb8*/ 	.word	0x00038840
        /*0cbc*/ 	.short	0x010a
        /*0cbe*/ 	.byte	0x3f
	.zero		1


	//   ....[66]....
        /*0cc0*/ 	.word	0x0002efe0
        /*0cc4*/ 	.word	0x00000005
        /*0cc8*/ 	.word	0x00038840
        /*0ccc*/ 	.short	0x010a
        /*0cce*/ 	.byte	0x3f
	.zero		1


	//   ....[67]....
        /*0cd0*/ 	.word	0x0002f020
        /*0cd4*/ 	.word	0x00000003
        /*0cd8*/ 	.word	0x00038860
        /*0cdc*/ 	.short	0x010a
        /*0cde*/ 	.byte	0x3f
	.zero		1


	//   ....[68]....
        /*0ce0*/ 	.word	0x0002f060
        /*0ce4*/ 	.word	0x00000005
        /*0ce8*/ 	.word	0x00038860
        /*0cec*/ 	.short	0x010a
        /*0cee*/ 	.byte	0x3f
	.zero		1


	//   ....[69]....
        /*0cf0*/ 	.word	0x0002f0d0
        /*0cf4*/ 	.word	0x00000003
        /*0cf8*/ 	.word	0x00038800
        /*0cfc*/ 	.short	0x010a
        /*0cfe*/ 	.byte	0x3f
	.zero		1


	//   ....[70]....
        /*0d00*/ 	.word	0x0002f120
        /*0d04*/ 	.word	0x00000014
        /*0d08*/ 	.word	0x00000000
        /*0d0c*/ 	.short	0x010a
        /*0d0e*/ 	.byte	0x3f
	.zero		1


	//   ....[71]....
        /*0d10*/ 	.word	0x0002f180
        /*0d14*/ 	.word	0x00000004
        /*0d18*/ 	.word	0x00038810
        /*0d1c*/ 	.short	0x010a
        /*0d1e*/ 	.byte	0x3f
	.zero		1


	//   ....[72]....
        /*0d20*/ 	.word	0x0002f1d0
        /*0d24*/ 	.word	0x0000000c
        /*0d28*/ 	.word	0x00000000
        /*0d2c*/ 	.short	0x010a
        /*0d2e*/ 	.byte	0x3f
	.zero		1


	//   ....[73]....
        /*0d30*/ 	.word	0x0002f220
        /*0d34*/ 	.word	0x00000008
        /*0d38*/ 	.word	0x00000000
        /*0d3c*/ 	.short	0x010a
        /*0d3e*/ 	.byte	0x3f
	.zero		1


	//   ....[74]....
        /*0d40*/ 	.word	0x0002f270
        /*0d44*/ 	.word	0x00000004
        /*0d48*/ 	.word	0x00000000
        /*0d4c*/ 	.short	0x010a
        /*0d4e*/ 	.byte	0x3f
	.zero		1


	//   ....[75]....
        /*0d50*/ 	.word	0x0002f2c0
        /*0d54*/ 	.word	0x00000008
        /*0d58*/ 	.word	0x00000000
        /*0d5c*/ 	.short	0x010a
        /*0d5e*/ 	.byte	0x3f
	.zero		1


	//   ....[76]....
        /*0d60*/ 	.word	0x0002f310
        /*0d64*/ 	.word	0x00000004
        /*0d68*/ 	.word	0x00000000
        /*0d6c*/ 	.short	0x010a
        /*0d6e*/ 	.byte	0x3f
	.zero		1


	//   ....[77]....
        /*0d70*/ 	.word	0x0002f430
        /*0d74*/ 	.word	0x00000016
        /*0d78*/ 	.word	0x00038840
        /*0d7c*/ 	.short	0x010a
        /*0d7e*/ 	.byte	0x3f
	.zero		1


	//   ....[78]....
        /*0d80*/ 	.word	0x00030a20
        /*0d84*/ 	.word	0x00000011
        /*0d88*/ 	.word	0x00038820
        /*0d8c*/ 	.short	0x010a
        /*0d8e*/ 	.byte	0x3f
	.zero		1


	//   ....[79]....
        /*0d90*/ 	.word	0x00030a70
        /*0d94*/ 	.word	0x00000016
        /*0d98*/ 	.word	0x00038860
        /*0d9c*/ 	.short	0x010a
        /*0d9e*/ 	.byte	0x3f
	.zero		1


	//   ....[80]....
        /*0da0*/ 	.word	0x00031360
        /*0da4*/ 	.word	0x00000006
        /*0da8*/ 	.word	0x00038840
        /*0dac*/ 	.short	0x010a
        /*0dae*/ 	.byte	0x3f
	.zero		1


	//   ....[81]....
        /*0db0*/ 	.word	0x00031820
        /*0db4*/ 	.word	0x00000006
        /*0db8*/ 	.word	0x00038860
        /*0dbc*/ 	.short	0x010a
        /*0dbe*/ 	.byte	0x3f
	.zero		1


	//   ....[82]....
        /*0dc0*/ 	.word	0x000329b0
        /*0dc4*/ 	.word	0x00000005
        /*0dc8*/ 	.word	0x00038820
        /*0dcc*/ 	.short	0x010a
        /*0dce*/ 	.byte	0x3f
	.zero		1


	//   ....[83]....
        /*0dd0*/ 	.word	0x00032b50
        /*0dd4*/ 	.word	0x00000003
        /*0dd8*/ 	.word	0x00038840
        /*0ddc*/ 	.short	0x010a
        /*0dde*/ 	.byte	0x3f
	.zero		1


	//   ....[84]....
        /*0de0*/ 	.word	0x00032ba0
        /*0de4*/ 	.word	0x00000005
        /*0de8*/ 	.word	0x00038840
        /*0dec*/ 	.short	0x010a
        /*0dee*/ 	.byte	0x3f
	.zero		1


	//   ....[85]....
        /*0df0*/ 	.word	0x00032bf0
        /*0df4*/ 	.word	0x00000003
        /*0df8*/ 	.word	0x00038860
        /*0dfc*/ 	.short	0x010a
        /*0dfe*/ 	.byte	0x3f
	.zero		1


	//   ....[86]....
        /*0e00*/ 	.word	0x00032fb0
        /*0e04*/ 	.word	0x0000001a
        /*0e08*/ 	.word	0x00000000
        /*0e0c*/ 	.short	0x010a
        /*0e0e*/ 	.byte	0x3f
	.zero		1


	//   ....[87]....
        /*0e10*/ 	.word	0x000330f0
        /*0e14*/ 	.word	0x00000009
        /*0e18*/ 	.word	0x00000000
        /*0e1c*/ 	.short	0x010a
        /*0e1e*/ 	.byte	0x3f
	.zero		1


	//   ....[88]....
        /*0e20*/ 	.word	0x00033750
        /*0e24*/ 	.word	0x0000003a
        /*0e28*/ 	.word	0x00000000
        /*0e2c*/ 	.short	0x010a
        /*0e2e*/ 	.byte	0x3f
	.zero		1


	//   ....[89]....
        /*0e30*/ 	.word	0x00033890
        /*0e34*/ 	.word	0x00000038
        /*0e38*/ 	.word	0x00000000
        /*0e3c*/ 	.short	0x010a
        /*0e3e*/ 	.byte	0x3f
	.zero		1


	//   ....[90]....
        /*0e40*/ 	.word	0x00035d60
        /*0e44*/ 	.word	0x00000009
        /*0e48*/ 	.word	0x00000000
        /*0e4c*/ 	.short	0x0101
        /*0e4e*/ 	.byte	0x3f
	.zero		1


	//   ....[91]....
        /*0e50*/ 	.word	0x000448f0
        /*0e54*/ 	.word	0x00000005
        /*0e58*/ 	.word	0x00000000
        /*0e5c*/ 	.short	0x0101
        /*0e5e*/ 	.byte	0x3f
	.zero		1


	//   ....[92]....
        /*0e60*/ 	.word	0x00044920
        /*0e64*/ 	.word	0x00000009
        /*0e68*/ 	.word	0x00000000
        /*0e6c*/ 	.short	0x010a
        /*0e6e*/ 	.byte	0x3f
	.zero		1


	//   ....[93]....
        /*0e70*/ 	.word	0x00044970
        /*0e74*/ 	.word	0x00000038
        /*0e78*/ 	.word	0x00000000
        /*0e7c*/ 	.short	0x010a
        /*0e7e*/ 	.byte	0x3f
	.zero		1


	//----- nvinfo : EIATTR_NUM_MBARRIERS
	.align		4
.L_884:
        /*0e80*/ 	.byte	0x03, 0x38
        /*0e82*/ 	.short	0x0017


	//----- nvinfo : EIATTR_EXIT_INSTR_OFFSETS
	.align		4
        /*0e84*/ 	.byte	0x04, 0x1c
        /*0e86*/ 	.short	(.L_886 - .L_885)


	//   ....[0]....
.L_885:
        /*0e88*/ 	.word	0x00000a30


	//   ....[1]....
        /*0e8c*/ 	.word	0x00027c30


	//   ....[2]....
        /*0e90*/ 	.word	0x0002f0b0


	//----- nvinfo : EIATTR_MAX_THREADS
	.align		4
.L_886:
        /*0e94*/ 	.byte	0x04, 0x05
        /*0e96*/ 	.short	(.L_888 - .L_887)
.L_887:
        /*0e98*/ 	.word	0x00000180
        /*0e9c*/ 	.word	0x00000001
        /*0ea0*/ 	.word	0x00000001


	//----- nvinfo : EIATTR_CRS_STACK_SIZE
	.align		4
.L_888:
        /*0ea4*/ 	.byte	0x04, 0x1e
        /*0ea6*/ 	.short	(.L_890 - .L_889)
.L_889:
        /*0ea8*/ 	.word	0x00000000


	//----- nvinfo : EIATTR_CBANK_PARAM_SIZE
	.align		4
.L_890:
        /*0eac*/ 	.byte	0x03, 0x19
        /*0eae*/ 	.short	0x0bf0


	//----- nvinfo : EIATTR_PARAM_CBANK
	.align		4
        /*0eb0*/ 	.byte	0x04, 0x0a
        /*0eb2*/ 	.short	(.L_892 - .L_891)
	.align		4
.L_891:
        /*0eb4*/ 	.word	index@(.nv.constant0._ZN7cutlass13device_kernelIN5flash11enable_sm90INS1_16FlashAttnFwdSm90INS1_25CollectiveMainloopFwdSm90ILi2EN4cute5tupleIJNS5_1CILi1EEES8_S8_EEENS6_IJNS7_ILi64EEESA_SA_EEELi512ENS_6half_tEfNS_4arch4Sm90ELb0ELb1ELb1ELb1ELb1ELb0ELb1ELb0ELb0ELb1ELb1ELb0EEENS1_21CollectiveEpilogueFwdINS6_IJSA_NS7_ILi512EEESA_EEES9_SC_SE_Li256ELb1ELb1ELb1ELb0EEENS1_36VarlenDynamicPersistentTileSchedulerILi64ELi64ELi256ELi128ELb1ELb1ELb1ELb1ELb0ELb1EEEEEEEEEvNT_6ParamsE)
        /*0eb8*/ 	.short	0x0210
        /*0eba*/ 	.short	0x0bf0


	//----- nvinfo : EIATTR_SW_WAR
	.align		4
.L_892:
        /*0ebc*/ 	.byte	0x04, 0x36
        /*0ebe*/ 	.short	(.L_894 - .L_893)
.L_893:
        /*0ec0*/ 	.word	0x00000008
.L_894:


//--------------------- .nv.info._ZN7cutlass13device_kernelIN5flash11enable_sm90INS1_16FlashAttnFwdSm90INS1_25CollectiveMainloopFwdSm90ILi2EN4cute5tupleIJNS5_1CILi1EEES8_S8_EEENS6_IJNS7_ILi64EEESA_SA_EEELi512ENS_6half_tEfNS_4arch4Sm90ELb0ELb1ELb1ELb1ELb1ELb1ELb1ELb0ELb0ELb1ELb1ELb0EEENS1_21CollectiveEpilogueFwdINS6_IJSA_NS7_ILi512EEESA_EEES9_SC_SE_Li256ELb1ELb1ELb1ELb0EEENS1_36VarlenDynamicPersistentTileSchedulerILi64ELi64ELi256ELi128ELb1ELb1ELb1ELb1ELb0ELb1EEEEEEEEEvNT_6ParamsE --------------------------
	.section	.nv.info._ZN7cutlass13device_kernelIN5flash11enable_sm90INS1_16FlashAttnFwdSm90INS1_25CollectiveMainloopFwdSm90ILi2EN4cute5tupleIJNS5_1CILi1EEES8_S8_EEENS6_IJNS7_ILi64EEESA_SA_EEELi512ENS_6half_tEfNS_4arch4Sm90ELb0ELb1ELb1ELb1ELb1ELb1ELb1ELb0ELb0ELb1ELb1ELb0EEENS1_21CollectiveEpilogueFwdINS6_IJSA_NS7_ILi512EEESA_EEES9_SC_SE_Li256ELb1ELb1ELb1ELb0EEENS1_36VarlenDynamicPersistentTileSchedulerILi64ELi64ELi256ELi128ELb1ELb1ELb1ELb1ELb0ELb1EEEEEEEEEvNT_6ParamsE,"",@"SHT_CUDA_INFO"
	.sectionflags	@""
	.align	4


	//----- nvinfo : EIATTR_CUDA_API_VERSION
	.align		4
        /*0000*/ 	.byte	0x04, 0x37
        /*0002*/ 	.short	(.L_896 - .L_895)
.L_895:
        /*0004*/ 	.word	0x00000082


	//----- nvinfo : EIATTR_KPARAM_INFO
	.align		4
.L_896:
        /*0008*/ 	.byte	0x04, 0x17
        /*000a*/ 	.short	(.L_898 - .L_897)
.L_897:
        /*000c*/ 	.word	0x00000000
        /*0010*/ 	.short	0x0000
        /*0012*/ 	.short	0x0070
        /*0014*/ 	.byte	0x00, 0xf0, 0x01, 0x2e


	//----- nvinfo : EIATTR_SPARSE_MMA_MASK
	.align		4
.L_898:
        /*0018*/ 	.byte	0x03, 0x50
        /*001a*/ 	.short	0x0000


	//----- nvinfo : EIATTR_MAXREG_COUNT
	.align		4
        /*001c*/ 	.byte	0x03, 0x1b
        /*001e*/ 	.short	0x00a8


	//----- nvinfo : EIATTR_NUM_BARRIERS
	.align		4
        /*0020*/ 	.byte	0x02, 0x4c
        /*0022*/ 	.byte	0x10
	.zero		1


	//----- nvinfo : EIATTR_EXTERNS
	.align		4
        /*0024*/ 	.byte	0x04, 0x0f
        /*0026*/ 	.short	(.L_900 - .L_899)


	//   ....[0]....
	.align		4
.L_899:
        /*0028*/ 	.word	index@(__assertfail)


	//----- nvinfo : EIATTR_ANNOTATIONS
	.align		4
.L_900:
        /*002c*/ 	.byte	0x04, 0x55
        /*002e*/ 	.short	(.L_902 - .L_901)


	//   ....[0]....
.L_901:
        /* <DEDUP_REMOVED lines=36> */


	//----- nvinfo : EIATTR_MERCURY_ISA_VERSION
	.align		4
.L_902:
        /*0260*/ 	.byte	0x03, 0x5f
        /*0262*/ 	.short	0x0101


	//----- nvinfo : EIATTR_UNUSED_LOAD_BYTE_OFFSET
	.align		4
        /*0264*/ 	.byte	0x04, 0x44
        /*0266*/ 	.short	(.L_904 - .L_903)


	//   ....[0]....
.L_903:
        /*0268*/ 	.word	0x00000b00
        /*026c*/ 	.word	0x0000fff0


	//   ....[1]....
        /*0270*/ 	.word	0x0002a9a0
        /*0274*/ 	.word	0x0000fff0


	//----- nvinfo : EIATTR_INT_WARP_WIDE_INSTR_OFFSETS
	.align		4
.L_904:
        /*0278*/ 	.byte	0x04, 0x31
        /*027a*/ 	.short	(.L_906 - .L_905)


	//   ....[0]....
.L_905:
        /*027c*/ 	.word	0x00000180


	//   ....[1]....
        /*0280*/ 	.word	0x000001c0


	//   ....[2]....
        /*0284*/ 	.word	0x00000230


	//   ....[3]....
        /*0288*/ 	.word	0x000002a0


	//   ....[4]....
        /*028c*/ 	.word	0x00033920


	//   ....[5]....
        /*0290*/ 	.word	0x000339b0


	//   ....[6]....
        /*0294*/ 	.word	0x00037d80


	//   ....[7]....
        /*0298*/ 	.word	0x00037e10


	//----- nvinfo : EIATTR_COOP_GROUP_MASK_REGIDS
	.align		4
.L_906:
        /*029c*/ 	.byte	0x04, 0x29
        /*029e*/ 	.short	(.L_908 - .L_907)


	//   ....[0]....
.L_907:
        /*02a0*/ 	.word	0xffffffff


	//   ....[1]....
        /*02a4*/ 	.word	0xffffffff


	//   ....[2]....
        /*02a8*/ 	.word	0xffffffff


	//   ....[3]....
        /*02ac*/ 	.word	0xffffffff


	//   ....[4]....
        /*02b0*/ 	.word	0xffffffff


	//   ....[5]....
        /*02b4*/ 	.word	0xffffffff


	//   ....[6]....
        /*02b8*/ 	.word	0xffffffff


	//   ....[7]....
        /*02bc*/ 	.word	0xffffffff


	//   ....[8]....
        /*02c0*/ 	.word	0xffffffff


	//   ....[9]....
        /*02c4*/ 	.word	0xffffffff


	//   ....[10]....
        /*02c8*/ 	.word	0xffffffff


	//   ....[11]....
        /*02cc*/ 	.word	0xffffffff


	//   ....[12]....
        /*02d0*/ 	.word	0xffffffff


	//   ....[13]....
        /*02d4*/ 	.word	0xffffffff


	//   ....[14]....
        /*02d8*/ 	.word	0xffffffff


	//   ....[15]....
        /*02dc*/ 	.word	0xffffffff


	//   ....[16]....
        /*02e0*/ 	.word	0xffffffff


	//   ....[17]....
        /*02e4*/ 	.word	0xffffffff


	//   ....[18]....
        /*02e8*/ 	.word	0xffffffff


	//   ....[19]....
        /*02ec*/ 	.word	0xffffffff


	//   ....[20]....
        /*02f0*/ 	.word	0xffffffff


	//   ....[21]....
        /*02f4*/ 	.word	0xffffffff


	//   ....[22]....
        /*02f8*/ 	.word	0xffffffff


	//   ....[23]....
        /*02fc*/ 	.word	0xffffffff


	//   ....[24]....
        /*0300*/ 	.word	0xffffffff


	//   ....[25]....
        /*0304*/ 	.word	0xffffffff


	//   ....[26]....
        /*0308*/ 	.word	0xffffffff


	//   ....[27]....
        /*030c*/ 	.word	0xffffffff


	//   ....[28]....
        /*0310*/ 	.word	0xffffffff


	//   ....[29]....
        /*0314*/ 	.word	0xffffffff


	//   ....[30]....
        /*0318*/ 	.word	0xffffffff


	//   ....[31]....
        /*031c*/ 	.word	0xffffffff


	//   ....[32]....
        /*0320*/ 	.word	0xffffffff


	//   ....[33]....
        /*0324*/ 	.word	0xffffffff


	//   ....[34]....
        /*0328*/ 	.word	0xffffffff


	//   ....[35]....
        /*032c*/ 	.word	0xffffffff


	//   ....[36]....
        /*0330*/ 	.word	0xffffffff


	//   ....[37]....
        /*0334*/ 	.word	0xffffffff


	//   ....[38]....
        /*0338*/ 	.word	0xffffffff


	//   ....[39]....
        /*033c*/ 	.word	0xffffffff


	//   ....[40]....
        /*0340*/ 	.word	0xffffffff


	//   ....[41]....
        /*0344*/ 	.word	0xffffffff


	//   ....[42]....
        /*0348*/ 	.word	0xffffffff


	//   ....[43]....
        /*034c*/ 	.word	0xffffffff


	//   ....[44]....
        /*0350*/ 	.word	0xffffffff


	//   ....[45]....
        /*0354*/ 	.word	0xffffffff


	//   ....[46]....
        /*0358*/ 	.word	0xffffffff


	//   ....[47]....
        /*035c*/ 	.word	0xffffffff


	//   ....[48]....
        /*0360*/ 	.word	0xffffffff


	//   ....[49]....
        /*0364*/ 	.word	0xffffffff


	//   ....[50]....
        /*0368*/ 	.word	0xffffffff


	//   ....[51]....
        /*036c*/ 	.word	0xffffffff


	//   ....[52]....
        /*0370*/ 	.word	0xffffffff


	//   ....[53]....
        /*0374*/ 	.word	0xffffffff


	//   ....[54]....
        /*0378*/ 	.word	0xffffffff


	//   ....[55]....
        /*037c*/ 	.word	0xffffffff


	//   ....[56]....
        /*0380*/ 	.word	0xffffffff


	//   ....[57]....
        /*0384*/ 	.word	0xffffffff


	//   ....[58]....
        /*0388*/ 	.word	0xffffffff


	//   ....[59]....
        /*038c*/ 	.word	0xffffffff


	//   ....[60]....
        /*0390*/ 	.word	0xffffffff


	//   ....[61]....
        /*0394*/ 	.word	0xffffffff


	//   ....[62]....
        /*0398*/ 	.word	0xffffffff


	//   ....[63]....
        /*039c*/ 	.word	0xffffffff


	//   ....[64]....
        /*03a0*/ 	.word	0xffffffff


	//   ....[65]....
        /*03a4*/ 	.word	0xffffffff


	//   ....[66]....
        /*03a8*/ 	.word	0xffffffff


	//   ....[67]....
        /*03ac*/ 	.word	0xffffffff


	//   ....[68]....
        /*03b0*/ 	.word	0xffffffff


	//   ....[69]....
        /*03b4*/ 	.word	0xffffffff


	//   ....[70]....
        /*03b8*/ 	.word	0xffffffff


	//   ....[71]....
        /*03bc*/ 	.word	0xffffffff


	//   ....[72]....
        /*03c0*/ 	.word	0xffffffff


	//   ....[73]....
        /*03c4*/ 	.word	0xffffffff


	//   ....[74]....
        /*03c8*/ 	.word	0xffffffff


	//   ....[75]....
        /*03cc*/ 	.word	0xffffffff


	//   ....[76]....
        /*03d0*/ 	.word	0xffffffff


	//   ....[77]....
        /*03d4*/ 	.word	0xffffffff


	//   ....[78]....
        /*03d8*/ 	.word	0xffffffff


	//   ....[79]....
        /*03dc*/ 	.word	0xffffffff


	//   ....[80]....
        /*03e0*/ 	.word	0xffffffff


	//   ....[81]....
        /*03e4*/ 	.word	0xffffffff


	//   ....[82]....
        /*03e8*/ 	.word	0xffffffff


	//   ....[83]....
        /*03ec*/ 	.word	0xffffffff


	//   ....[84]....
        /*03f0*/ 	.word	0xffffffff


	//   ....[85]....
        /*03f4*/ 	.word	0xffffffff


	//   ....[86]....
        /*03f8*/ 	.word	0xffffffff


	//   ....[87]....
        /*03fc*/ 	.word	0xffffffff


	//   ....[88]....
        /*0400*/ 	.word	0xffffffff


	//   ....[89]....
        /*0404*/ 	.word	0xffffffff


	//   ....[90]....
        /*0408*/ 	.word	0xffffffff


	//   ....[91]....
        /*040c*/ 	.word	0xffffffff


	//   ....[92]....
        /*0410*/ 	.word	0xffffffff


	//   ....[93]....
        /*0414*/ 	.word	0xffffffff


	//   ....[94]....
        /*0418*/ 	.word	0xffffffff


	//   ....[95]....
        /*041c*/ 	.word	0xffffffff


	//   ....[96]....
        /*0420*/ 	.word	0xffffffff


	//   ....[97]....
        /*0424*/ 	.word	0xffffffff


	//   ....[98]....
        /*0428*/ 	.word	0xffffffff


	//   ....[99]....
        /*042c*/ 	.word	0xffffffff


	//   ....[100]....
        /*0430*/ 	.word	0xffffffff


	//   ....[101]....
        /*0434*/ 	.word	0xffffffff


	//   ....[102]....
        /*0438*/ 	.word	0xffffffff


	//   ....[103]....
        /*043c*/ 	.word	0xffffffff


	//   ....[104]....
        /*0440*/ 	.word	0xffffffff


	//   ....[105]....
        /*0444*/ 	.word	0xffffffff


	//   ....[106]....
        /*0448*/ 	.word	0xffffffff


	//   ....[107]....
        /*044c*/ 	.word	0xffffffff


	//   ....[108]....
        /*0450*/ 	.word	0xffffffff


	//   ....[109]....
        /*0454*/ 	.word	0xffffffff


	//   ....[110]....
        /*0458*/ 	.word	0xffffffff


	//   ....[111]....
        /*045c*/ 	.word	0xffffffff


	//   ....[112]....
        /*0460*/ 	.word	0xffffffff


	//   ....[113]....
        /*0464*/ 	.word	0xffffffff


	//   ....[114]....
        /*0468*/ 	.word	0xffffffff


	//   ....[115]....
        /*046c*/ 	.word	0xffffffff


	//   ....[116]....
        /*0470*/ 	.word	0xffffffff


	//   ....[117]....
        /*0474*/ 	.word	0xffffffff


	//   ....[118]....
        /*0478*/ 	.word	0xffffffff


	//   ....[119]....
        /*047c*/ 	.word	0xffffffff


	//   ....[120]....
        /*0480*/ 	.word	0xffffffff


	//   ....[121]....
        /*0484*/ 	.word	0xffffffff


	//   ....[122]....
        /*0488*/ 	.word	0xffffffff


	//   ....[123]....
        /*048c*/ 	.word	0xffffffff


	//   ....[124]....
        /*0490*/ 	.word	0xffffffff


	//   ....[125]....
        /*0494*/ 	.word	0xffffffff


	//   ....[126]....
        /*0498*/ 	.word	0xffffffff


	//   ....[127]....
        /*049c*/ 	.word	0xffffffff


	//   ....[128]....
        /*04a0*/ 	.word	0xffffffff


	//   ....[129]....
        /*04a4*/ 	.word	0xffffffff


	//   ....[130]....
        /*04a8*/ 	.word	0xffffffff


	//   ....[131]....
        /*04ac*/ 	.word	0xffffffff


	//   ....[132]....
        /*04b0*/ 	.word	0xffffffff


	//   ....[133]....
        /*04b4*/ 	.word	0xffffffff


	//   ....[134]....
        /*04b8*/ 	.word	0xffffffff


	//   ....[135]....
        /*04bc*/ 	.word	0xffffffff


	//   ....[136]....
        /*04c0*/ 	.word	0xffffffff


	//   ....[137]....
        /*04c4*/ 	.word	0xffffffff


	//   ....[138]....
        /*04c8*/ 	.word	0xffffffff


	//   ....[139]....
        /*04cc*/ 	.word	0xffffffff


	//   ....[140]....
        /*04d0*/ 	.word	0xffffffff


	//   ....[141]....
        /*04d4*/ 	.word	0xffffffff


	//   ....[142]....
        /*04d8*/ 	.word	0xffffffff


	//   ....[143]....
        /*04dc*/ 	.word	0xffffffff


	//   ....[144]....
        /*04e0*/ 	.word	0xffffffff


	//   ....[145]....
        /*04e4*/ 	.word	0xffffffff


	//   ....[146]....
        /*04e8*/ 	.word	0xffffffff


	//   ....[147]....
        /*04ec*/ 	.word	0xffffffff


	//   ....[148]....
        /*04f0*/ 	.word	0xffffffff


	//   ....[149]....
        /*04f4*/ 	.word	0xffffffff


	//   ....[150]....
        /*04f8*/ 	.word	0xffffffff


	//   ....[151]....
        /*04fc*/ 	.word	0xffffffff


	//   ....[152]....
        /*0500*/ 	.word	0xffffffff


	//   ....[153]....
        /*0504*/ 	.word	0xffffffff


	//   ....[154]....
        /*0508*/ 	.word	0xffffffff


	//   ....[155]....
        /*050c*/ 	.word	0xffffffff


	//   ....[156]....
        /*0510*/ 	.word	0xffffffff


	//   ....[157]....
        /*0514*/ 	.word	0xffffffff


	//   ....[158]....
        /*0518*/ 	.word	0xffffffff


	//   ....[159]....
        /*051c*/ 	.word	0xffffffff


	//   ....[160]....
        /*0520*/ 	.word	0xffffffff


	//   ....[161]....
        /*0524*/ 	.word	0x0500000f


	//   ....[162]....
        /*0528*/ 	.word	0x0500000f


	//   ....[163]....
        /*052c*/ 	.word	0x0500000f


	//   ....[164]....
        /*0530*/ 	.word	0x0500000f


	//   ....[165]....
        /*0534*/ 	.word	0x0500000f


	//   ....[166]....
        /*0538*/ 	.word	0x0500000f


	//   ....[167]....
        /*053c*/ 	.word	0x0500000f


	//   ....[168]....
        /*0540*/ 	.word	0x0500000f


	//   ....[169]....
        /*0544*/ 	.word	0x0500000f


	//   ....[170]....
        /*0548*/ 	.word	0x0500000f


	//   ....[171]....
        /*054c*/ 	.word	0x0500000f


	//   ....[172]....
        /*0550*/ 	.word	0x0500000f


	//   ....[173]....
        /*0554*/ 	.word	0x0500000f


	//   ....[174]....
        /*0558*/ 	.word	0x0500000f


	//   ....[175]....
        /*055c*/ 	.word	0x0500000f


	//   ....[176]....
        /*0560*/ 	.word	0x0500000f


	//   ....[177]....
        /*0564*/ 	.word	0x0500000f


	//   ....[178]....
        /*0568*/ 	.word	0x0500000f


	//   ....[179]....
        /*056c*/ 	.word	0x0500000f


	//   ....[180]....
        /*0570*/ 	.word	0x0500000f


	//   ....[181]....
        /*0574*/ 	.word	0x0500000f


	//   ....[182]....
        /*0578*/ 	.word	0x0500000f


	//   ....[183]....
        /*057c*/ 	.word	0x0500000f


	//   ....[184]....
        /*0580*/ 	.word	0x0500000f


	//   ....[185]....
        /*0584*/ 	.word	0x0500000f


	//   ....[186]....
        /*0588*/ 	.word	0x0500000f


	//   ....[187]....
        /*058c*/ 	.word	0x0500000f


	//   ....[188]....
        /*0590*/ 	.word	0x0500000f


	//   ....[189]....
        /*0594*/ 	.word	0x0500000f


	//   ....[190]....
        /*0598*/ 	.word	0x0500000f


	//   ....[191]....
        /*059c*/ 	.word	0x0500000f


	//   ....[192]....
        /*05a0*/ 	.word	0x0500000f


	//   ....[193]....
        /*05a4*/ 	.word	0x0500000f


	//   ....[194]....
        /*05a8*/ 	.word	0x0500000f


	//   ....[195]....
        /*05ac*/ 	.word	0x0500000f


	//   ....[196]....
        /*05b0*/ 	.word	0x0500000f


	//   ....[197]....
        /*05b4*/ 	.word	0x0500000f


	//   ....[198]....
        /*05b8*/ 	.word	0x0500000f


	//   ....[199]....
        /*05bc*/ 	.word	0x0500000f


	//   ....[200]....
        /*05c0*/ 	.word	0x0500000f


	//   ....[201]....
        /*05c4*/ 	.word	0x0500000f


	//   ....[202]....
        /*05c8*/ 	.word	0x0500000f


	//   ....[203]....
        /*05cc*/ 	.word	0x0500000f


	//   ....[204]....
        /*05d0*/ 	.word	0x0500000f


	//   ....[205]....
        /*05d4*/ 	.word	0x0500000f


	//   ....[206]....
        /*05d8*/ 	.word	0x0500000f


	//   ....[207]....
        /*05dc*/ 	.word	0x0500000f


	//   ....[208]....
        /*05e0*/ 	.word	0x0500000f


	//   ....[209]....
        /*05e4*/ 	.word	0x0500000f


	//   ....[210]....
        /*05e8*/ 	.word	0x0500000f


	//   ....[211]....
        /*05ec*/ 	.word	0x0500000f


	//   ....[212]....
        /*05f0*/ 	.word	0x0500000f


	//   ....[213]....
        /*05f4*/ 	.word	0x0500000f


	//   ....[214]....
        /*05f8*/ 	.word	0x0500000f


	//   ....[215]....
        /*05fc*/ 	.word	0x0500000f


	//   ....[216]....
        /*0600*/ 	.word	0x0500000f


	//   ....[217]....
        /*0604*/ 	.word	0x0500000f


	//   ....[218]....
        /*0608*/ 	.word	0x0500000f


	//   ....[219]....
        /*060c*/ 	.word	0x0500000f


	//   ....[220]....
        /*0610*/ 	.word	0x0500000f


	//   ....[221]....
        /*0614*/ 	.word	0x0500000f


	//   ....[222]....
        /*0618*/ 	.word	0x0500000f


	//   ....[223]....
        /*061c*/ 	.word	0x0500000f


	//   ....[224]....
        /*0620*/ 	.word	0x0500000f


	//   ....[225]....
        /*0624*/ 	.word	0x0500000f


	//   ....[226]....
        /*0628*/ 	.word	0x0500000f


	//   ....[227]....
        /*062c*/ 	.word	0x0500000f


	//   ....[228]....
        /*0630*/ 	.word	0x0500000f


	//   ....[229]....
        /*0634*/ 	.word	0x0500000f


	//   ....[230]....
        /*0638*/ 	.word	0x0500000f


	//   ....[231]....
        /*063c*/ 	.word	0x0500000f


	//   ....[232]....
        /*0640*/ 	.word	0x0500000f


	//   ....[233]....
        /*0644*/ 	.word	0x0500000f


	//   ....[234]....
        /*0648*/ 	.word	0x0500000f


	//   ....[235]....
        /*064c*/ 	.word	0x0500000f


	//   ....[236]....
        /*0650*/ 	.word	0x0500000f


	//   ....[237]....
        /*0654*/ 	.word	0x0500000f


	//   ....[238]....
        /*0658*/ 	.word	0x0500000f


	//   ....[239]....
        /*065c*/ 	.word	0x0500000f


	//   ....[240]....
        /*0660*/ 	.word	0x0500000f


	//   ....[241]....
        /*0664*/ 	.word	0x0500000f


	//   ....[242]....
        /*0668*/ 	.word	0x0500000f


	//   ....[243]....
        /*066c*/ 	.word	0x0500000f


	//   ....[244]....
        /*0670*/ 	.word	0x0500000f


	//   ....[245]....
        /*0674*/ 	.word	0x0500000f


	//   ....[246]....
        /*0678*/ 	.word	0x0500000f


	//   ....[247]....
        /*067c*/ 	.word	0x0500000f


	//   ....[248]....
        /*0680*/ 	.word	0x0500000f


	//   ....[249]....
        /*0684*/ 	.word	0x0500000f


	//   ....[250]....
        /*0688*/ 	.word	0x0500000f


	//   ....[251]....
        /*068c*/ 	.word	0x0500000f


	//   ....[252]....
        /*0690*/ 	.word	0xffffffff


	//   ....[253]....
        /*0694*/ 	.word	0xffffffff


	//   ....[254]....
        /*0698*/ 	.word	0xffffffff


	//   ....[255]....
        /*069c*/ 	.word	0xffffffff


	//   ....[0]....
        /*06a0*/ 	.word	0xffffffff


	//   ....[1]....
        /*06a4*/ 	.word	0xffffffff


	//   ....[2]....
        /*06a8*/ 	.word	0xffffffff


	//   ....[3]....
        /*06ac*/ 	.word	0xffffffff


	//----- nvinfo : EIATTR_COOP_GROUP_INSTR_OFFSETS
	.align		4
.L_908:
        /*06b0*/ 	.byte	0x04, 0x28
        /*06b2*/ 	.short	(.L_910 - .L_909)


	//   ....[0]....
.L_909:
        /*06b4*/ 	.word	0x000000c0


	//   ....[1]....
        /*06b8*/ 	.word	0x00000190


	//   ....[2]....
        /*06bc*/ 	.word	0x000001e0


	//   ....[3]....
        /*06c0*/ 	.word	0x00000400


	//   ....[4]....
        /*06c4*/ 	.word	0x00000560


	//   ....[5]....
        /*06c8*/ 	.word	0x00000680


	//   ....[6]....
        /*06cc*/ 	.word	0x000007e0


	//   ....[7]....
        /*06d0*/ 	.word	0x00003100


	//   ....[8]....
        /*06d4*/ 	.word	0x00003110


	//   ....[9]....
        /*06d8*/ 	.word	0x00003c90


	//   ....[10]....
        /*06dc*/ 	.word	0x00003ca0


	//   ....[11]....
        /*06e0*/ 	.word	0x000045d0


	//   ....[12]....
        /*06e4*/ 	.word	0x000045e0


	//   ....[13]....
        /*06e8*/ 	.word	0x000049c0


	//   ....[14]....
        /*06ec*/ 	.word	0x000049d0


	//   ....[15]....
        /*06f0*/ 	.word	0x00006360


	//   ....[16]....
        /*06f4*/ 	.word	0x0000e320


	//   ....[17]....
        /*06f8*/ 	.word	0x0000f290


	//   ....[18]....
        /*06fc*/ 	.word	0x0000f2a0


	//   ....[19]....
        /*0700*/ 	.word	0x0000f2b0


	//   ....[20]....
        /*0704*/ 	.word	0x0000f2c0


	//   ....[21]....
        /*0708*/ 	.word	0x0000f5e0


	//   ....[22]....
        /*070c*/ 	.word	0x0000f5f0


	//   ....[23]....
        /*0710*/ 	.word	0x0000f600


	//   ....[24]....
        /*0714*/ 	.word	0x0000f610


	//   ....[25]....
        /*0718*/ 	.word	0x00010840


	//   ....[26]....
        /*071c*/ 	.word	0x00010860


	//   ....[27]....
        /*0720*/ 	.word	0x00010870


	//   ....[28]....
        /*0724*/ 	.word	0x00010880


	//   ....[29]....
        /*0728*/ 	.word	0x00010980


	//   ....[30]....
        /*072c*/ 	.word	0x000109a0


	//   ....[31]....
        /*0730*/ 	.word	0x000109b0


	//   ....[32]....
        /*0734*/ 	.word	0x000109c0


	//   ....[33]....
        /*0738*/ 	.word	0x00013470


	//   ....[34]....
        /*073c*/ 	.word	0x00014740


	//   ....[35]....
        /*0740*/ 	.word	0x00014c60


	//   ....[36]....
        /*0744*/ 	.word	0x00015830


	//   ....[37]....
        /*0748*/ 	.word	0x00015890


	//   ....[38]....
        /*074c*/ 	.word	0x000158e0


	//   ....[39]....
        /*0750*/ 	.word	0x00015900


	//   ....[40]....
        /*0754*/ 	.word	0x0001a010


	//   ....[41]....
        /*0758*/ 	.word	0x0001b670


	//   ....[42]....
        /*075c*/ 	.word	0x0001cc50


	//   ....[43]....
        /*0760*/ 	.word	0x0001cca0


	//   ....[44]....
        /*0764*/ 	.word	0x0001ccf0


	//   ....[45]....
        /*0768*/ 	.word	0x0001cd10


	//   ....[46]....
        /*076c*/ 	.word	0x000213a0


	//   ....[47]....
        /*0770*/ 	.word	0x000227a0


	//   ....[48]....
        /*0774*/ 	.word	0x00023a80


	//   ....[49]....
        /*0778*/ 	.word	0x00023f90


	//   ....[50]....
        /*077c*/ 	.word	0x00024b60


	//   ....[51]....
        /*0780*/ 	.word	0x00024bc0


	//   ....[52]....
        /*0784*/ 	.word	0x00024c10


	//   ....[53]....
        /*0788*/ 	.word	0x00024c30


	//   ....[54]....
        /*078c*/ 	.word	0x00029340


	//   ....[55]....
        /*0790*/ 	.word	0x000294c0


	//   ....[56]....
        /*0794*/ 	.word	0x000294e0


	//   ....[57]....
        /*0798*/ 	.word	0x00029520


	//   ....[58]....
        /*079c*/ 	.word	0x00029540


	//   ....[59]....
        /*07a0*/ 	.word	0x0002b8e0


	//   ....[60]....
        /*07a4*/ 	.word	0x0002bcd0


	//   ....[61]....
        /*07a8*/ 	.word	0x0002bce0


	//   ....[62]....
        /*07ac*/ 	.word	0x0002bd00


	//   ....[63]....
        /*07b0*/ 	.word	0x0002bd10


	//   ....[64]....
        /*07b4*/ 	.word	0x0002c940


	//   ....[65]....
        /*07b8*/ 	.word	0x0002c960


	//   ....[66]....
        /*07bc*/ 	.word	0x0002cc10


	//   ....[67]....
        /*07c0*/ 	.word	0x0002cc30


	//   ....[68]....
        /*07c4*/ 	.word	0x0002d5b0


	//   ....[69]....
        /*07c8*/ 	.word	0x0002d5e0


	//   ....[70]....
        /*07cc*/ 	.word	0x0002e040


	//   ....[71]....
        /*07d0*/ 	.word	0x0002e060


	//   ....[72]....
        /*07d4*/ 	.word	0x0002f560


	//   ....[73]....
        /*07d8*/ 	.word	0x0002f590


	//   ....[74]....
        /*07dc*/ 	.word	0x0002f7d0


	//   ....[75]....
        /*07e0*/ 	.word	0x0002f7f0


	//   ....[76]....
        /*07e4*/ 	.word	0x0002fa90


	//   ....[77]....
        /*07e8*/ 	.word	0x0002fca0


	//   ....[78]....
        /*07ec*/ 	.word	0x0002fcd0


	//   ....[79]....
        /*07f0*/ 	.word	0x0002fd00


	//   ....[80]....
        /*07f4*/ 	.word	0x0002fd30


	//   ....[81]....
        /*07f8*/ 	.word	0x0002fd60


	//   ....[82]....
        /*07fc*/ 	.word	0x0002fd90


	//   ....[83]....
        /*0800*/ 	.word	0x0002ff20


	//   ....[84]....
        /*0804*/ 	.word	0x0002ff50


	//   ....[85]....
        /*0808*/ 	.word	0x0002ff80


	//   ....[86]....
        /*080c*/ 	.word	0x0002ffb0


	//   ....[87]....
        /*0810*/ 	.word	0x0002ffe0


	//   ....[88]....
        /*0814*/ 	.word	0x00030010


	//   ....[89]....
        /*0818*/ 	.word	0x000300a0


	//   ....[90]....
        /*081c*/ 	.word	0x000300d0


	//   ....[91]....
        /*0820*/ 	.word	0x000300e0


	//   ....[92]....
        /*0824*/ 	.word	0x00030120


	//   ....[93]....
        /*0828*/ 	.word	0x000318f0


	//   ....[94]....
        /*082c*/ 	.word	0x00034720


	//   ....[95]....
        /*0830*/ 	.word	0x00034740


	//   ....[96]....
        /*0834*/ 	.word	0x000347d0


	//   ....[97]....
        /*0838*/ 	.word	0x000347f0


	//   ....[98]....
        /*083c*/ 	.word	0x00034870


	//   ....[99]....
        /*0840*/ 	.word	0x00034890


	//   ....[100]....
        /*0844*/ 	.word	0x000348a0


	//   ....[101]....
        /*0848*/ 	.word	0x000348b0


	//   ....[102]....
        /*084c*/ 	.word	0x00035060


	//   ....[103]....
        /*0850*/ 	.word	0x00035090


	//   ....[104]....
        /*0854*/ 	.word	0x00035140


	//   ....[105]....
        /*0858*/ 	.word	0x00035150


	//   ....[106]....
        /*085c*/ 	.word	0x00035160


	//   ....[107]....
        /*0860*/ 	.word	0x000351e0


	//   ....[108]....
        /*0864*/ 	.word	0x000351f0


	//   ....[109]....
        /*0868*/ 	.word	0x00035260


	//   ....[110]....
        /*086c*/ 	.word	0x00035b30


	//   ....[111]....
        /*0870*/ 	.word	0x00035bc0


	//   ....[112]....
        /*0874*/ 	.word	0x00035c40


	//   ....[113]....
        /*0878*/ 	.word	0x00035d90


	//   ....[114]....
        /*087c*/ 	.word	0x00035df0


	//   ....[115]....
        /*0880*/ 	.word	0x00035e10


	//   ....[116]....
        /*0884*/ 	.word	0x00035e20


	//   ....[117]....
        /*0888*/ 	.word	0x000360b0


	//   ....[118]....
        /*088c*/ 	.word	0x000365e0


	//   ....[119]....
        /*0890*/ 	.word	0x00036640


	//   ....[120]....
        /*0894*/ 	.word	0x00036800


	//   ....[121]....
        /*0898*/ 	.word	0x00036840


	//   ....[122]....
        /*089c*/ 	.word	0x00036850


	//   ....[123]....
        /*08a0*/ 	.word	0x00036860


	//   ....[124]....
        /*08a4*/ 	.word	0x000369b0


	//   ....[125]....
        /*08a8*/ 	.word	0x00036b00


	//   ....[126]....
        /*08ac*/ 	.word	0x000372d0


	//   ....[127]....
        /*08b0*/ 	.word	0x000372f0


	//   ....[128]....
        /*08b4*/ 	.word	0x00037340


	//   ....[129]....
        /*08b8*/ 	.word	0x00037350


	//   ....[130]....
        /*08bc*/ 	.word	0x00037390


	//   ....[131]....
        /*08c0*/ 	.word	0x000373a0


	//   ....[132]....
        /*08c4*/ 	.word	0x000373b0


	//   ....[133]....
        /*08c8*/ 	.word	0x000373f0


	//   ....[134]....
        /*08cc*/ 	.word	0x000376e0


	//   ....[135]....
        /*08d0*/ 	.word	0x00037720


	//   ....[136]....
        /*08d4*/ 	.word	0x00037740


	//   ....[137]....
        /*08d8*/ 	.word	0x00037760


	//   ....[138]....
        /*08dc*/ 	.word	0x00037790


	//   ....[139]....
        /*08e0*/ 	.word	0x000377b0


	//   ....[140]....
        /*08e4*/ 	.word	0x000378b0


	//   ....[141]....
        /*08e8*/ 	.word	0x00037a00


	//   ....[142]....
        /*08ec*/ 	.word	0x00038030


	//   ....[143]....
        /*08f0*/ 	.word	0x00038060


	//   ....[144]....
        /*08f4*/ 	.word	0x000380c0


	//   ....[145]....
        /*08f8*/ 	.word	0x000380f0


	//   ....[146]....
        /*08fc*/ 	.word	0x00038120


	//   ....[147]....
        /*0900*/ 	.word	0x00038150


	//   ....[148]....
        /*0904*/ 	.word	0x00038180


	//   ....[149]....
        /*0908*/ 	.word	0x000381b0


	//   ....[150]....
        /*090c*/ 	.word	0x00038350


	//   ....[151]....
        /*0910*/ 	.word	0x00038380


	//   ....[152]....
        /*0914*/ 	.word	0x000383b0


	//   ....[153]....
        /*0918*/ 	.word	0x000383e0


	//   ....[154]....
        /*091c*/ 	.word	0x00038410


	//   ....[155]....
        /*0920*/ 	.word	0x00038440


	//   ....[156]....
        /*0924*/ 	.word	0x00038500


	//   ....[157]....
        /*0928*/ 	.word	0x00038520


	//   ....[158]....
        /*092c*/ 	.word	0x00038540


	//   ....[159]....
        /*0930*/ 	.word	0x000385a0


	//   ....[160]....
        /*0934*/ 	.word	0x00038fc0


	//   ....[161]....
        /*0938*/ 	.word	0x000392e0


	//   ....[162]....
        /*093c*/ 	.word	0x00039370


	//   ....[163]....
        /*0940*/ 	.word	0x00039450


	//   ....[164]....
        /*0944*/ 	.word	0x000394e0


	//   ....[165]....
        /*0948*/ 	.word	0x000395c0


	//   ....[166]....
        /*094c*/ 	.word	0x00039650


	//   ....[167]....
        /*0950*/ 	.word	0x00039730


	//   ....[168]....
        /*0954*/ 	.word	0x000397c0


	//   ....[169]....
        /*0958*/ 	.word	0x00039810


	//   ....[170]....
        /*095c*/ 	.word	0x00039860


	//   ....[171]....
        /*0960*/ 	.word	0x00039900


	//   ....[172]....
        /*0964*/ 	.word	0x00039990


	//   ....[173]....
        /*0968*/ 	.word	0x000399e0


	//   ....[174]....
        /*096c*/ 	.word	0x00039a30


	//   ....[175]....
        /*0970*/ 	.word	0x00039b20


	//   ....[176]....
        /*0974*/ 	.word	0x00039bd0


	//   ....[177]....
        /*0978*/ 	.word	0x00039c50


	//   ....[178]....
        /*097c*/ 	.word	0x00039ce0


	//   ....[179]....
        /*0980*/ 	.word	0x00039dd0


	//   ....[180]....
        /*0984*/ 	.word	0x00039e20


	//   ....[181]....
        /*0988*/ 	.word	0x00039e70


	//   ....[182]....
        /*098c*/ 	.word	0x00039f60


	//   ....[183]....
        /*0990*/ 	.word	0x0003a330


	//   ....[184]....
        /*0994*/ 	.word	0x0003a600


	//   ....[185]....
        /*0998*/ 	.word	0x0003a6f0


	//   ....[186]....
        /*099c*/ 	.word	0x0003a790


	//   ....[187]....
        /*09a0*/ 	.word	0x0003a7f0


	//   ....[188]....
        /*09a4*/ 	.word	0x0003a8e0


	//   ....[189]....
        /*09a8*/ 	.word	0x0003a950


	//   ....[190]....
        /*09ac*/ 	.word	0x0003aa40


	//   ....[191]....
        /*09b0*/ 	.word	0x0003aab0


	//   ....[192]....
        /*09b4*/ 	.word	0x0003ab50


	//   ....[193]....
        /*09b8*/ 	.word	0x0003ac40


	//   ....[194]....
        /*09bc*/ 	.word	0x0003ace0


	//   ....[195]....
        /*09c0*/ 	.word	0x0003ad40


	//   ....[196]....
        /*09c4*/ 	.word	0x0003ae00


	//   ....[197]....
        /*09c8*/ 	.word	0x0003ae60


	//   ....[198]....
        /*09cc*/ 	.word	0x0003af00


	//   ....[199]....
        /*09d0*/ 	.word	0x0003afb0


	//   ....[200]....
        /*09d4*/ 	.word	0x0003b090


	//   ....[201]....
        /*09d8*/ 	.word	0x0003b380


	//   ....[202]....
        /*09dc*/ 	.word	0x0003b440


	//   ....[203]....
        /*09e0*/ 	.word	0x0003b6b0


	//   ....[204]....
        /*09e4*/ 	.word	0x0003b730


	//   ....[205]....
        /*09e8*/ 	.word	0x0003b940


	//   ....[206]....
        /*09ec*/ 	.word	0x0003b990


	//   ....[207]....
        /*09f0*/ 	.word	0x0003bb00


	//   ....[208]....
        /*09f4*/ 	.word	0x0003bb90


	//   ....[209]....
        /*09f8*/ 	.word	0x0003bcd0


	//   ....[210]....
        /*09fc*/ 	.word	0x0003bdd0


	//   ....[211]....
        /*0a00*/ 	.word	0x0003c040


	//   ....[212]....
        /*0a04*/ 	.word	0x0003c090


	//   ....[213]....
        /*0a08*/ 	.word	0x0003c260


	//   ....[214]....
        /*0a0c*/ 	.word	0x0003c2b0


	//   ....[215]....
        /*0a10*/ 	.word	0x0003c480


	//   ....[216]....
        /*0a14*/ 	.word	0x0003c4d0


	//   ....[217]....
        /*0a18*/ 	.word	0x0003c5c0


	//   ....[218]....
        /*0a1c*/ 	.word	0x0003c660


	//   ....[219]....
        /*0a20*/ 	.word	0x0003c6c0


	//   ....[220]....
        /*0a24*/ 	.word	0x0003c770


	//   ....[221]....
        /*0a28*/ 	.word	0x0003c7d0


	//   ....[222]....
        /*0a2c*/ 	.word	0x0003c880


	//   ....[223]....
        /*0a30*/ 	.word	0x0003c8e0


	//   ....[224]....
        /*0a34*/ 	.word	0x0003c990


	//   ....[225]....
        /*0a38*/ 	.word	0x0003ca80


	//   ....[226]....
        /*0a3c*/ 	.word	0x0003cb60


	//   ....[227]....
        /*0a40*/ 	.word	0x0003cc70


	//   ....[228]....
        /*0a44*/ 	.word	0x0003cd70


	//   ....[229]....
        /*0a48*/ 	.word	0x0003cea0


	//   ....[230]....
        /*0a4c*/ 	.word	0x0003cf80


	//   ....[231]....
        /*0a50*/ 	.word	0x0003d080


	//   ....[232]....
        /*0a54*/ 	.word	0x0003d160


	//   ....[233]....
        /*0a58*/ 	.word	0x0003d1f0


	//   ....[234]....
        /*0a5c*/ 	.word	0x0003d290


	//   ....[235]....
        /*0a60*/ 	.word	0x0003d400


	//   ....[236]....
        /*0a64*/ 	.word	0x0003d470


	//   ....[237]....
        /*0a68*/ 	.word	0x0003d4e0


	//   ....[238]....
        /*0a6c*/ 	.word	0x0003d550


	//   ....[239]....
        /*0a70*/ 	.word	0x0003d5c0


	//   ....[240]....
        /*0a74*/ 	.word	0x0003d640


	//   ....[241]....
        /*0a78*/ 	.word	0x0003d6c0


	//   ....[242]....
        /*0a7c*/ 	.word	0x0003d750


	//   ....[243]....
        /*0a80*/ 	.word	0x0003d7c0


	//   ....[244]....
        /*0a84*/ 	.word	0x0003d830


	//   ....[245]....
        /*0a88*/ 	.word	0x0003d8a0


	//   ....[246]....
        /*0a8c*/ 	.word	0x0003d920


	//   ....[247]....
        /*0a90*/ 	.word	0x0003d990


	//   ....[248]....
        /*0a94*/ 	.word	0x0003da40


	//   ....[249]....
        /*0a98*/ 	.word	0x0003da90


	//   ....[250]....
        /*0a9c*/ 	.word	0x0003db20


	//   ....[251]....
        /*0aa0*/ 	.word	0x0003dc50


	//   ....[252]....
        /*0aa4*/ 	.word	0x0003fb70


	//   ....[253]....
        /*0aa8*/ 	.word	0x00041320


	//   ....[254]....
        /*0aac*/ 	.word	0x00041d60


	//   ....[255]....
        /*0ab0*/ 	.word	0x00042630


	//   ....[0]....
        /*0ab4*/ 	.word	0x00042680


	//   ....[1]....
        /*0ab8*/ 	.word	0x000426a0


	//   ....[2]....
        /*0abc*/ 	.word	0x000426b0


	//   ....[3]....
        /*0ac0*/ 	.word	0x0004d380


	//----- nvinfo : EIATTR_REG_RECONFIG
	.align		4
.L_910:
        /*0ac4*/ 	.byte	0x01, 0x54
	.zero		2


	//----- nvinfo : EIATTR_SYSCALL_OFFSETS
	.align		4
        /*0ac8*/ 	.byte	0x04, 0x46
        /*0aca*/ 	.short	(.L_912 - .L_911)


	//   ....[0]....
.L_911:
        /*0acc*/ 	.word	0x00002560


	//   ....[1]....
        /*0ad0*/ 	.word	0x000026b0


	//   ....[2]....
        /*0ad4*/ 	.word	0x0000e6d0


	//   ....[3]....
        /*0ad8*/ 	.word	0x0000f040


	//   ....[4]....
        /*0adc*/ 	.word	0x00033b10


	//   ....[5]....
        /*0ae0*/ 	.word	0x00033c60


	//   ....[6]....
        /*0ae4*/ 	.word	0x00033d50


	//   ....[7]....
        /*0ae8*/ 	.word	0x00034c70


	//   ....[8]....
        /*0aec*/ 	.word	0x000354d0


	//----- nvinfo : EIATTR_MBARRIER_INSTR_OFFSETS
	.align		4
.L_912:
        /*0af0*/ 	.byte	0x04, 0x39
        /*0af2*/ 	.short	(.L_914 - .L_913)


	//   ....[0]....
.L_913:
        /*0af4*/ 	.word	0x000002d0
        /*0af8*/ 	.word	0x000000ff
        /*0afc*/ 	.word	0x00038800
        /*0b00*/ 	.short	0x0100
        /*0b02*/ 	.byte	0x08
	.zero		1


	//   ....[1]....
        /*0b04*/ 	.word	0x000002f0
        /*0b08*/ 	.word	0x000000ff
        /*0b0c*/ 	.word	0x00038810
        /*0b10*/ 	.short	0x0100
        /*0b12*/ 	.byte	0x08
	.zero		1


	//   ....[2]....
        /*0b14*/ 	.word	0x00000300
        /*0b18*/ 	.word	0x000000ff
        /*0b1c*/ 	.word	0x00038820
        /*0b20*/ 	.short	0x0100
        /*0b22*/ 	.byte	0x08
	.zero		1


	//   ....[3]....
        /*0b24*/ 	.word	0x000003b0
        /*0b28*/ 	.word	0x000000ff
        /*0b2c*/ 	.word	0x00038830
        /*0b30*/ 	.short	0x0100
        /*0b32*/ 	.byte	0x06
	.zero		1


	//   ....[4]....
        /*0b34*/ 	.word	0x000003c0
        /*0b38*/ 	.word	0x000000ff
        /*0b3c*/ 	.word	0x00038840
        /*0b40*/ 	.short	0x0100
        /*0b42*/ 	.byte	0x06
	.zero		1


	//   ....[5]....
        /*0b44*/ 	.word	0x000003d0
        /*0b48*/ 	.word	0x000000ff
        /*0b4c*/ 	.word	0x00038838
        /*0b50*/ 	.short	0x0100
        /*0b52*/ 	.byte	0x06
	.zero		1


	//   ....[6]....
        /*0b54*/ 	.word	0x000003e0
        /*0b58*/ 	.word	0x000000ff
        /*0b5c*/ 	.word	0x00038848
        /*0b60*/ 	.short	0x0100
        /*0b62*/ 	.byte	0x06
	.zero		1


	//   ....[7]....
        /*0b64*/ 	.word	0x00000510
        /*0b68*/ 	.word	0x000000ff
        /*0b6c*/ 	.word	0x00038850
        /*0b70*/ 	.short	0x0100
        /*0b72*/ 	.byte	0x08
	.zero		1


	//   ....[8]....
        /*0b74*/ 	.word	0x00000520
        /*0b78*/ 	.word	0x000000ff
        /*0b7c*/ 	.word	0x00038860
        /*0b80*/ 	.short	0x0100
        /*0b82*/ 	.byte	0x08
	.zero		1


	//   ....[9]....
        /*0b84*/ 	.word	0x00000530
        /*0b88*/ 	.word	0x000000ff
        /*0b8c*/ 	.word	0x00038858
        /*0b90*/ 	.short	0x0100
        /*0b92*/ 	.byte	0x08
	.zero		1


	//   ....[10]....
        /*0b94*/ 	.word	0x00000540
        /*0b98*/ 	.word	0x000000ff
        /*0b9c*/ 	.word	0x00038868
        /*0ba0*/ 	.short	0x0100
        /*0ba2*/ 	.byte	0x08
	.zero		1


	//   ....[11]....
        /*0ba4*/ 	.word	0x00000630
        /*0ba8*/ 	.word	0x000000ff
        /*0bac*/ 	.word	0x00038870
        /*0bb0*/ 	.short	0x0100
        /*0bb2*/ 	.byte	0x06
	.zero		1


	//   ....[12]....
        /*0bb4*/ 	.word	0x00000640
        /*0bb8*/ 	.word	0x000000ff
        /*0bbc*/ 	.word	0x00038880
        /*0bc0*/ 	.short	0x0100
        /*0bc2*/ 	.byte	0x06
	.zero		1


	//   ....[13]....
        /*0bc4*/ 	.word	0x00000650
        /*0bc8*/ 	.word	0x000000ff
        /*0bcc*/ 	.word	0x00038878
        /*0bd0*/ 	.short	0x0100
        /*0bd2*/ 	.byte	0x06
	.zero		1


	//   ....[14]....
        /*0bd4*/ 	.word	0x00000660
        /*0bd8*/ 	.word	0x000000ff
        /*0bdc*/ 	.word	0x00038888
        /*0be0*/ 	.short	0x0100
        /*0be2*/ 	.byte	0x06
	.zero		1


	//   ....[15]....
        /*0be4*/ 	.word	0x00000790
        /*0be8*/ 	.word	0x000000ff
        /*0bec*/ 	.word	0x00038890
        /*0bf0*/ 	.short	0x0100
        /*0bf2*/ 	.byte	0x08
	.zero		1


	//   ....[16]....
        /*0bf4*/ 	.word	0x000007a0
        /*0bf8*/ 	.word	0x000000ff
        /*0bfc*/ 	.word	0x000388a0
        /*0c00*/ 	.short	0x0100
        /*0c02*/ 	.byte	0x08
	.zero		1


	//   ....[17]....
        /*0c04*/ 	.word	0x000007b0
        /*0c08*/ 	.word	0x000000ff
        /*0c0c*/ 	.word	0x00038898
        /*0c10*/ 	.short	0x0100
        /*0c12*/ 	.byte	0x08
	.zero		1


	//   ....[18]....
        /*0c14*/ 	.word	0x000007c0
        /*0c18*/ 	.word	0x000000ff
        /*0c1c*/ 	.word	0x000388a8
        /*0c20*/ 	.short	0x0100
        /*0c22*/ 	.byte	0x08
	.zero		1


	//   ....[19]....
        /*0c24*/ 	.word	0x000008f0
        /*0c28*/ 	.word	0x000000ff
        /*0c2c*/ 	.word	0x000388b0
        /*0c30*/ 	.short	0x0100
        /*0c32*/ 	.byte	0x08
	.zero		1


	//   ....[20]....
        /*0c34*/ 	.word	0x00000900
        /*0c38*/ 	.word	0x000000ff
        /*0c3c*/ 	.word	0x000388c0
        /*0c40*/ 	.short	0x0100
        /*0c42*/ 	.byte	0x08
	.zero		1


	//   ....[21]....
        /*0c44*/ 	.word	0x00000910
        /*0c48*/ 	.word	0x000000ff
        /*0c4c*/ 	.word	0x000388b8
        /*0c50*/ 	.short	0x0100
        /*0c52*/ 	.byte	0x08
	.zero		1


	//   ....[22]....
        /*0c54*/ 	.word	0x00000920
        /*0c58*/ 	.word	0x000000ff
        /*0c5c*/ 	.word	0x000388c8
        /*0c60*/ 	.short	0x0100
        /*0c62*/ 	.byte	0x08
	.zero		1


	//   ....[23]....
        /*0c64*/ 	.word	0x000030b0
        /*0c68*/ 	.word	0x00000028
        /*0c6c*/ 	.word	0x00038890
        /*0c70*/ 	.short	0x010a
        /*0c72*/ 	.byte	0x3f
	.zero		1


	//   ....[24]....
        /*0c74*/ 	.word	0x00003c40
        /*0c78*/ 	.word	0x00000028
        /*0c7c*/ 	.word	0x00038890
        /*0c80*/ 	.short	0x010a
        /*0c82*/ 	.byte	0x3f
	.zero		1


	//   ....[25]....
        /*0c84*/ 	.word	0x00004440
        /*0c88*/ 	.word	0x00000028
        /*0c8c*/ 	.word	0x00038890
        /*0c90*/ 	.short	0x010a
        /*0c92*/ 	.byte	0x3f
	.zero		1


	//   ....[26]....
        /*0c94*/ 	.word	0x00004810
        /*0c98*/ 	.word	0x00000004
        /*0c9c*/ 	.word	0x00000000
        /*0ca0*/ 	.short	0x0101
        /*0ca2*/ 	.byte	0x3f
	.zero		1


	//   ....[27]....
        /*0ca4*/ 	.word	0x00004850
        /*0ca8*/ 	.word	0x00000028
        /*0cac*/ 	.word	0x000388b0
        /*0cb0*/ 	.short	0x010a
        /*0cb2*/ 	.byte	0x3f
	.zero		1


	//   ....[28]....
        /*0cb4*/ 	.word	0x00005120
        /*0cb8*/ 	.word	0x00000028
        /*0cbc*/ 	.word	0x00000000
        /*0cc0*/ 	.short	0x0101
        /*0cc2*/ 	.byte	0x3f
	.zero		1


	//   ....[29]....
        /*0cc4*/ 	.word	0x000087d0
        /*0cc8*/ 	.word	0x0000000e
        /*0ccc*/ 	.word	0x00000000
        /*0cd0*/ 	.short	0x0101
        /*0cd2*/ 	.byte	0x3f
	.zero		1


	//   ....[30]....
        /*0cd4*/ 	.word	0x0000c5e0
        /*0cd8*/ 	.word	0x0000000e
        /*0cdc*/ 	.word	0x00000000
        /*0ce0*/ 	.short	0x0101
        /*0ce2*/ 	.byte	0x3f
	.zero		1


	//   ....[31]....
        /*0ce4*/ 	.word	0x0000edc0
        /*0ce8*/ 	.word	0x00000002
        /*0cec*/ 	.word	0x00038800
        /*0cf0*/ 	.short	0x010a
        /*0cf2*/ 	.byte	0x3f
	.zero		1


	//   ....[32]....
        /*0cf4*/ 	.word	0x0000ee10
        /*0cf8*/ 	.word	0x00000002
        /*0cfc*/ 	.word	0x00038800
        /*0d00*/ 	.short	0x010a
        /*0d02*/ 	.byte	0x3f
	.zero		1


	//   ....[33]....
        /*0d04*/ 	.word	0x0000f870
        /*0d08*/ 	.word	0x00000002
        /*0d0c*/ 	.word	0x00038800
        /*0d10*/ 	.short	0x010a
        /*0d12*/ 	.byte	0x3f
	.zero		1


	//   ....[34]....
        /*0d14*/ 	.word	0x00010cf0
        /*0d18*/ 	.word	0x00000002
        /*0d1c*/ 	.word	0x00038800
        /*0d20*/ 	.short	0x010a
        /*0d22*/ 	.byte	0x3f
	.zero		1


	//   ....[35]....
        /*0d24*/ 	.word	0x00012350
        /*0d28*/ 	.word	0x00000004
        /*0d2c*/ 	.word	0x00000000
        /*0d30*/ 	.short	0x010a
        /*0d32*/ 	.byte	0x3f
	.zero		1


	//   ....[36]....
        /*0d34*/ 	.word	0x000123f0
        /*0d38*/ 	.word	0x00000002
        /*0d3c*/ 	.word	0x00000000
        /*0d40*/ 	.short	0x010a
        /*0d42*/ 	.byte	0x3f
	.zero		1


	//   ....[37]....
        /*0d44*/ 	.word	0x00012810
        /*0d48*/ 	.word	0x00000002
        /*0d4c*/ 	.word	0x00000000
        /*0d50*/ 	.short	0x010a
        /*0d52*/ 	.byte	0x3f
	.zero		1


	//   ....[38]....
        /*0d54*/ 	.word	0x00012870
        /*0d58*/ 	.word	0x00000002
        /*0d5c*/ 	.word	0x00000000
        /*0d60*/ 	.short	0x010a
        /*0d62*/ 	.byte	0x3f
	.zero		1


	//   ....[39]....
        /*0d64*/ 	.word	0x00014400
        /*0d68*/ 	.word	0x0000000a
        /*0d6c*/ 	.word	0x00000000
        /*0d70*/ 	.short	0x0101
        /*0d72*/ 	.byte	0x3f
	.zero		1


	//   ....[40]....
        /*0d74*/ 	.word	0x0001a120
        /*0d78*/ 	.word	0x00000004
        /*0d7c*/ 	.word	0x00000000
        /*0d80*/ 	.short	0x0101
        /*0d82*/ 	.byte	0x3f
	.zero		1


	//   ....[41]....
        /*0d84*/ 	.word	0x0001a550
        /*0d88*/ 	.word	0x00000004
        /*0d8c*/ 	.word	0x00000000
        /*0d90*/ 	.short	0x010a
        /*0d92*/ 	.byte	0x3f
	.zero		1


	//   ....[42]....
        /*0d94*/ 	.word	0x0001a5f0
        /*0d98*/ 	.word	0x00000002
        /*0d9c*/ 	.word	0x00000000
        /*0da0*/ 	.short	0x010a
        /*0da2*/ 	.byte	0x3f
	.zero		1


	//   ....[43]....
        /*0da4*/ 	.word	0x0001aa10
        /*0da8*/ 	.word	0x00000002
        /*0dac*/ 	.word	0x00000000
        /*0db0*/ 	.short	0x010a
        /*0db2*/ 	.byte	0x3f
	.zero		1


	//   ....[44]....
        /*0db4*/ 	.word	0x0001aa70
        /*0db8*/ 	.word	0x00000002
        /*0dbc*/ 	.word	0x00000000
        /*0dc0*/ 	.short	0x010a
        /*0dc2*/ 	.byte	0x3f
	.zero		1


	//   ....[45]....
        /*0dc4*/ 	.word	0x0001c600
        /*0dc8*/ 	.word	0x0000000a
        /*0dcc*/ 	.word	0x00000000
        /*0dd0*/ 	.short	0x0101
        /*0dd2*/ 	.byte	0x3f
	.zero		1


	//   ....[46]....
        /*0dd4*/ 	.word	0x000214b0
        /*0dd8*/ 	.word	0x00000004
        /*0ddc*/ 	.word	0x00000000
        /*0de0*/ 	.short	0x0101
        /*0de2*/ 	.byte	0x3f
	.zero		1


	//   ....[47]....
        /*0de4*/ 	.word	0x00021680
        /*0de8*/ 	.word	0x00000004
        /*0dec*/ 	.word	0x00000000
        /*0df0*/ 	.short	0x010a
        /*0df2*/ 	.byte	0x3f
	.zero		1


	//   ....[48]....
        /*0df4*/ 	.word	0x00021720
        /*0df8*/ 	.word	0x00000002
        /*0dfc*/ 	.word	0x00000000
        /*0e00*/ 	.short	0x010a
        /*0e02*/ 	.byte	0x3f
	.zero		1


	//   ....[49]....
        /*0e04*/ 	.word	0x00021b40
        /*0e08*/ 	.word	0x00000002
        /*0e0c*/ 	.word	0x00000000
        /*0e10*/ 	.short	0x010a
        /*0e12*/ 	.byte	0x3f
	.zero		1


	//   ....[50]....
        /*0e14*/ 	.word	0x00021ba0
        /*0e18*/ 	.word	0x00000002
        /*0e1c*/ 	.word	0x00000000
        /*0e20*/ 	.short	0x010a
        /*0e22*/ 	.byte	0x3f
	.zero		1


	//   ....[51]....
        /*0e24*/ 	.word	0x00023730
        /*0e28*/ 	.word	0x00000008
        /*0e2c*/ 	.word	0x00000000
        /*0e30*/ 	.short	0x0101
        /*0e32*/ 	.byte	0x3f
	.zero		1


	//   ....[52]....
        /*0e34*/ 	.word	0x00029450
        /*0e38*/ 	.word	0x00000004
        /*0e3c*/ 	.word	0x00000000
        /*0e40*/ 	.short	0x0101
        /*0e42*/ 	.byte	0x3f
	.zero		1


	//   ....[53]....
        /*0e44*/ 	.word	0x0002c930
        /*0e48*/ 	.word	0x00000003
        /*0e4c*/ 	.word	0x00000000
        /*0e50*/ 	.short	0x0101
        /*0e52*/ 	.byte	0x3f
	.zero		1


	//   ....[54]....
        /*0e54*/ 	.word	0x0002d510
        /*0e58*/ 	.word	0x00000006
        /*0e5c*/ 	.word	0x00000000
        /*0e60*/ 	.short	0x0101
        /*0e62*/ 	.byte	0x3f
	.zero		1


	//   ....[55]....
        /*0e64*/ 	.word	0x000319d0
        /*0e68*/ 	.word	0x00000012
        /*0e6c*/ 	.word	0x00038820
        /*0e70*/ 	.short	0x010a
        /*0e72*/ 	.byte	0x3f
	.zero		1


	//   ....[56]....
        /*0e74*/ 	.word	0x00031a80
        /*0e78*/ 	.word	0x00000003
        /*0e7c*/ 	.word	0x000388a0
        /*0e80*/ 	.short	0x010a
        /*0e82*/ 	.byte	0x3f
	.zero		1


	//   ....[57]....
        /*0e84*/ 	.word	0x00031cb0
        /*0e88*/ 	.word	0x00000003
        /*0e8c*/ 	.word	0x000388c0
        /*0e90*/ 	.short	0x010a
        /*0e92*/ 	.byte	0x3f
	.zero		1


	//   ....[58]....
        /*0e94*/ 	.word	0x000326a0
        /*0e98*/ 	.word	0x0000000a
        /*0e9c*/ 	.word	0x000388a0
        /*0ea0*/ 	.short	0x010a
        /*0ea2*/ 	.byte	0x3f
	.zero		1


	//   ....[59]....
        /*0ea4*/ 	.word	0x000328c0
        /*0ea8*/ 	.word	0x0000000a
        /*0eac*/ 	.word	0x000388c0
        /*0eb0*/ 	.short	0x010a
        /*0eb2*/ 	.byte	0x3f
	.zero		1


	//   ....[60]....
        /*0eb4*/ 	.word	0x00034510
        /*0eb8*/ 	.word	0x00000019
        /*0ebc*/ 	.word	0x00038840
        /*0ec0*/ 	.short	0x010a
        /*0ec2*/ 	.byte	0x3f
	.zero		1


	//   ....[61]....
        /*0ec4*/ 	.word	0x000349b0
        /*0ec8*/ 	.word	0x00000019
        /*0ecc*/ 	.word	0x00038830
        /*0ed0*/ 	.short	0x0107
        /*0ed2*/ 	.byte	0x3f
	.zero		1


	//   ....[62]....
        /*0ed4*/ 	.word	0x00034a70
        /*0ed8*/ 	.word	0x00000019
        /*0edc*/ 	.word	0x00038830
        /*0ee0*/ 	.short	0x0101
        /*0ee2*/ 	.byte	0x3f
	.zero		1


	//   ....[63]....
        /*0ee4*/ 	.word	0x00035310
        /*0ee8*/ 	.word	0x00000012
        /*0eec*/ 	.word	0x00038800
        /*0ef0*/ 	.short	0x0107
        /*0ef2*/ 	.byte	0x3f
	.zero		1


	//   ....[64]....
        /*0ef4*/ 	.word	0x000353a0
        /*0ef8*/ 	.word	0x00000012
        /*0efc*/ 	.word	0x00038800
        /*0f00*/ 	.short	0x0101
        /*0f02*/ 	.byte	0x3f
	.zero		1


	//   ....[65]....
        /*0f04*/ 	.word	0x00036270
        /*0f08*/ 	.word	0x00000012
        /*0f0c*/ 	.word	0x00038810
        /*0f10*/ 	.short	0x0107
        /*0f12*/ 	.byte	0x3f
	.zero		1


	//   ....[66]....
        /*0f14*/ 	.word	0x00036370
        /*0f18*/ 	.word	0x00000012
        /*0f1c*/ 	.word	0x00038810
        /*0f20*/ 	.short	0x0101
        /*0f22*/ 	.byte	0x3f
	.zero		1


	//   ....[67]....
        /*0f24*/ 	.word	0x00036390
        /*0f28*/ 	.word	0x00000012
        /*0f2c*/ 	.word	0x00038820
        /*0f30*/ 	.short	0x010a
        /*0f32*/ 	.byte	0x3f
	.zero		1


	//   ....[68]....
        /*0f34*/ 	.word	0x00036410
        /*0f38*/ 	.word	0x00000019
        /*0f3c*/ 	.word	0x00038860
        /*0f40*/ 	.short	0x010a
        /*0f42*/ 	.byte	0x3f
	.zero		1


	//   ....[69]....
        /*0f44*/ 	.word	0x00036d20
        /*0f48*/ 	.word	0x00000019
        /*0f4c*/ 	.word	0x00038850
        /*0f50*/ 	.short	0x0107
        /*0f52*/ 	.byte	0x3f
	.zero		1


	//   ....[70]....
        /*0f54*/ 	.word	0x00036de0
        /*0f58*/ 	.word	0x00000019
        /*0f5c*/ 	.word	0x00038850
        /*0f60*/ 	.short	0x0101
        /*0f62*/ 	.byte	0x3f
	.zero		1


	//   ....[71]....
        /*0f64*/ 	.word	0x00037150
        /*0f68*/ 	.word	0x00000006
        /*0f6c*/ 	.word	0x00038840
        /*0f70*/ 	.short	0x010a
        /*0f72*/ 	.byte	0x3f
	.zero		1


	//   ....[72]....
        /*0f74*/ 	.word	0x00037470
        /*0f78*/ 	.word	0x00000006
        /*0f7c*/ 	.word	0x00038830
        /*0f80*/ 	.short	0x0107
        /*0f82*/ 	.byte	0x3f
	.zero		1


	//   ....[73]....
        /*0f84*/ 	.word	0x00037520
        /*0f88*/ 	.word	0x00000006
        /*0f8c*/ 	.word	0x00038830
        /*0f90*/ 	.short	0x0101
        /*0f92*/ 	.byte	0x3f
	.zero		1


	//   ....[74]....
        /*0f94*/ 	.word	0x00037550
        /*0f98*/ 	.word	0x00000006
        /*0f9c*/ 	.word	0x00038860
        /*0fa0*/ 	.short	0x010a
        /*0fa2*/ 	.byte	0x3f
	.zero		1


	//   ....[75]....
        /*0fa4*/ 	.word	0x00037c00
        /*0fa8*/ 	.word	0x00000006
        /*0fac*/ 	.word	0x00038850
        /*0fb0*/ 	.short	0x0107
        /*0fb2*/ 	.byte	0x3f
	.zero		1


	//   ....[76]....
        /*0fb4*/ 	.word	0x00037cb0
        /*0fb8*/ 	.word	0x00000006
        /*0fbc*/ 	.word	0x00038850
        /*0fc0*/ 	.short	0x0101
        /*0fc2*/ 	.byte	0x3f
	.zero		1


	//   ....[77]....
        /*0fc4*/ 	.word	0x00038f40
        /*0fc8*/ 	.word	0x00000007
        /*0fcc*/ 	.word	0x00038820
        /*0fd0*/ 	.short	0x010a
        /*0fd2*/ 	.byte	0x3f
	.zero		1


	//   ....[78]....
        /*0fd4*/ 	.word	0x000390b0
        /*0fd8*/ 	.word	0x00000005
        /*0fdc*/ 	.word	0x00038840
        /*0fe0*/ 	.short	0x010a
        /*0fe2*/ 	.byte	0x3f
	.zero		1


	//   ....[79]....
        /*0fe4*/ 	.word	0x00039150
        /*0fe8*/ 	.word	0x00000003
        /*0fec*/ 	.word	0x00038840
        /*0ff0*/ 	.short	0x010a
        /*0ff2*/ 	.byte	0x3f
	.zero		1


	//   ....[80]....
        /*0ff4*/ 	.word	0x00039190
        /*0ff8*/ 	.word	0x00000005
        /*0ffc*/ 	.word	0x00038860
        /*1000*/ 	.short	0x010a
        /*1002*/ 	.byte	0x3f
	.zero		1


	//   ....[81]....
        /*1004*/ 	.word	0x000391d0
        /*1008*/ 	.word	0x00000003
        /*100c*/ 	.word	0x00038860
        /*1010*/ 	.short	0x010a
        /*1012*/ 	.byte	0x3f
	.zero		1


	//   ....[82]....
        /*1014*/ 	.word	0x00039230
        /*1018*/ 	.word	0x00000028
        /*101c*/ 	.word	0x00038890
        /*1020*/ 	.short	0x010a
        /*1022*/ 	.byte	0x3f
	.zero		1


	//   ....[83]....
        /*1024*/ 	.word	0x000393a0
        /*1028*/ 	.word	0x00000028
        /*102c*/ 	.word	0x00038890
        /*1030*/ 	.short	0x010a
        /*1032*/ 	.byte	0x3f
	.zero		1


	//   ....[84]....
        /*1034*/ 	.word	0x00039520
        /*1038*/ 	.word	0x00000028
        /*103c*/ 	.word	0x00038890
        /*1040*/ 	.short	0x010a
        /*1042*/ 	.byte	0x3f
	.zero		1


	//   ....[85]....
        /*1044*/ 	.word	0x00039680
        /*1048*/ 	.word	0x00000028
        /*104c*/ 	.word	0x000388b0
        /*1050*/ 	.short	0x010a
        /*1052*/ 	.byte	0x3f
	.zero		1


	//   ....[86]....
        /*1054*/ 	.word	0x00039a60
        /*1058*/ 	.word	0x00000002
        /*105c*/ 	.word	0x00038800
        /*1060*/ 	.short	0x010a
        /*1062*/ 	.byte	0x3f
	.zero		1


	//   ....[87]....
        /*1064*/ 	.word	0x0003a070
        /*1068*/ 	.word	0x00000002
        /*106c*/ 	.word	0x00038800
        /*1070*/ 	.short	0x010a
        /*1072*/ 	.byte	0x3f
	.zero		1


	//   ....[88]....
        /*1074*/ 	.word	0x0003a0c0
        /*1078*/ 	.word	0x00000002
        /*107c*/ 	.word	0x00000000
        /*1080*/ 	.short	0x010a
        /*1082*/ 	.byte	0x3f
	.zero		1


	//   ....[89]....
        /*1084*/ 	.word	0x0003a110
        /*1088*/ 	.word	0x00000002
        /*108c*/ 	.word	0x00000000
        /*1090*/ 	.short	0x010a
        /*1092*/ 	.byte	0x3f
	.zero		1


	//   ....[90]....
        /*1094*/ 	.word	0x0003a160
        /*1098*/ 	.word	0x00000002
        /*109c*/ 	.word	0x00000000
        /*10a0*/ 	.short	0x010a
        /*10a2*/ 	.byte	0x3f
	.zero		1


	//   ....[91]....
        /*10a4*/ 	.word	0x0003a1b0
        /*10a8*/ 	.word	0x00000002
        /*10ac*/ 	.word	0x00000000
        /*10b0*/ 	.short	0x010a
        /*10b2*/ 	.byte	0x3f
	.zero		1


	//   ....[92]....
        /*10b4*/ 	.word	0x0003a200
        /*10b8*/ 	.word	0x00000002
        /*10bc*/ 	.word	0x00000000
        /*10c0*/ 	.short	0x010a
        /*10c2*/ 	.byte	0x3f
	.zero		1


	//   ....[93]....
        /*10c4*/ 	.word	0x0003a250
        /*10c8*/ 	.word	0x00000002
        /*10cc*/ 	.word	0x00000000
        /*10d0*/ 	.short	0x010a
        /*10d2*/ 	.byte	0x3f
	.zero		1


	//   ....[94]....
        /*10d4*/ 	.word	0x0003a3f0
        /*10d8*/ 	.word	0x00000012
        /*10dc*/ 	.word	0x00038820
        /*10e0*/ 	.short	0x010a
        /*10e2*/ 	.byte	0x3f
	.zero		1


	//   ....[95]....
        /*10e4*/ 	.word	0x0003a440
        /*10e8*/ 	.word	0x00000003
        /*10ec*/ 	.word	0x000388a0
        /*10f0*/ 	.short	0x010a
        /*10f2*/ 	.byte	0x3f
	.zero		1


	//   ....[96]....
        /*10f4*/ 	.word	0x0003a490
        /*10f8*/ 	.word	0x00000003
        /*10fc*/ 	.word	0x000388c0
        /*1100*/ 	.short	0x010a
        /*1102*/ 	.byte	0x3f
	.zero		1


	//   ....[97]....
        /*1104*/ 	.word	0x0003a4e0
        /*1108*/ 	.word	0x0000000a
        /*110c*/ 	.word	0x000388a0
        /*1110*/ 	.short	0x010a
        /*1112*/ 	.byte	0x3f
	.zero		1


	//   ....[98]....
        /*1114*/ 	.word	0x0003a530
        /*1118*/ 	.word	0x0000000a
        /*111c*/ 	.word	0x000388c0
        /*1120*/ 	.short	0x010a
        /*1122*/ 	.byte	0x3f
	.zero		1


	//   ....[99]....
        /*1124*/ 	.word	0x0003a640
        /*1128*/ 	.word	0x00000019
        /*112c*/ 	.word	0x00038840
        /*1130*/ 	.short	0x010a
        /*1132*/ 	.byte	0x3f
	.zero		1


	//   ....[100]....
        /*1134*/ 	.word	0x0003bbd0
        /*1138*/ 	.word	0x00000012
        /*113c*/ 	.word	0x00038820
        /*1140*/ 	.short	0x010a
        /*1142*/ 	.byte	0x3f
	.zero		1


	//   ....[101]....
        /*1144*/ 	.word	0x0003bc20
        /*1148*/ 	.word	0x00000019
        /*114c*/ 	.word	0x00038860
        /*1150*/ 	.short	0x010a
        /*1152*/ 	.byte	0x3f
	.zero		1


	//   ....[102]....
        /*1154*/ 	.word	0x0003c510
        /*1158*/ 	.word	0x00000006
        /*115c*/ 	.word	0x00038840
        /*1160*/ 	.short	0x010a
        /*1162*/ 	.byte	0x3f
	.zero		1


	//   ....[103]....
        /*1164*/ 	.word	0x0003c9d0
        /*1168*/ 	.word	0x00000006
        /*116c*/ 	.word	0x00038860
        /*1170*/ 	.short	0x010a
        /*1172*/ 	.byte	0x3f
	.zero		1


	//   ....[104]....
        /*1174*/ 	.word	0x0003db70
        /*1178*/ 	.word	0x00000007
        /*117c*/ 	.word	0x00038820
        /*1180*/ 	.short	0x010a
        /*1182*/ 	.byte	0x3f
	.zero		1


	//   ....[105]....
        /*1184*/ 	.word	0x0003dd10
        /*1188*/ 	.word	0x00000005
        /*118c*/ 	.word	0x00038840
        /*1190*/ 	.short	0x010a
        /*1192*/ 	.byte	0x3f
	.zero		1


	//   ....[106]....
        /*1194*/ 	.word	0x0003dd60
        /*1198*/ 	.word	0x00000003
        /*119c*/ 	.word	0x00038840
        /*11a0*/ 	.short	0x010a
        /*11a2*/ 	.byte	0x3f
	.zero		1


	//   ....[107]....
        /*11a4*/ 	.word	0x0003ddb0
        /*11a8*/ 	.word	0x00000005
        /*11ac*/ 	.word	0x00038860
        /*11b0*/ 	.short	0x010a
        /*11b2*/ 	.byte	0x3f
	.zero		1


	//   ....[108]....
        /*11b4*/ 	.word	0x0003dfd0
        /*11b8*/ 	.word	0x00000005
        /*11bc*/ 	.word	0x00000000
        /*11c0*/ 	.short	0x010a
        /*11c2*/ 	.byte	0x3f
	.zero		1


	//   ....[109]....
        /*11c4*/ 	.word	0x0003e110
        /*11c8*/ 	.word	0x0000000c
        /*11cc*/ 	.word	0x00000000
        /*11d0*/ 	.short	0x010a
        /*11d2*/ 	.byte	0x3f
	.zero		1


	//   ....[110]....
        /*11d4*/ 	.word	0x0003e6b0
        /*11d8*/ 	.word	0x0000000c
        /*11dc*/ 	.word	0x00038810
        /*11e0*/ 	.short	0x010a
        /*11e2*/ 	.byte	0x3f
	.zero		1


	//   ....[111]....
        /*11e4*/ 	.word	0x0003e830
        /*11e8*/ 	.word	0x0000000e
        /*11ec*/ 	.word	0x00000000
        /*11f0*/ 	.short	0x010a
        /*11f2*/ 	.byte	0x3f
	.zero		1


	//   ....[112]....
        /*11f4*/ 	.word	0x0003e970
        /*11f8*/ 	.word	0x0000000c
        /*11fc*/ 	.word	0x00000000
        /*1200*/ 	.short	0x010a
        /*1202*/ 	.byte	0x3f
	.zero		1


	//   ....[113]....
        /*1204*/ 	.word	0x00040e40
        /*1208*/ 	.word	0x00000005
        /*120c*/ 	.word	0x00000000
        /*1210*/ 	.short	0x0101
        /*1212*/ 	.byte	0x3f
	.zero		1


	//   ....[114]....
        /*1214*/ 	.word	0x0004d540
        /*1218*/ 	.word	0x00000000
        /*121c*/ 	.word	0x00000000
        /*1220*/ 	.short	0x0101
        /*1222*/ 	.byte	0x3f
	.zero		1


	//   ....[115]....
        /*1224*/ 	.word	0x0004d560
        /*1228*/ 	.word	0x0000000c
        /*122c*/ 	.word	0x00000000
        /*1230*/ 	.short	0x010a
        /*1232*/ 	.byte	0x3f
	.zero		1


	//   ....[116]....
        /*1234*/ 	.word	0x0004d5b0
        /*1238*/ 	.word	0x0000000c
        /*123c*/ 	.word	0x00038810
        /*1240*/ 	.short	0x010a
        /*1242*/ 	.byte	0x3f
	.zero		1


	//   ....[117]....
        /*1244*/ 	.word	0x0004d600
        /*1248*/ 	.word	0x0000000c
        /*124c*/ 	.word	0x00000000
        /*1250*/ 	.short	0x010a
        /*1252*/ 	.byte	0x3f
	.zero		1


	//----- nvinfo : EIATTR_NUM_MBARRIERS
	.align		4
.L_914:
        /*1254*/ 	.byte	0x03, 0x38
        /*1256*/ 	.short	0x0017


	//----- nvinfo : EIATTR_EXIT_INSTR_OFFSETS
	.align		4
        /*1258*/ 	.byte	0x04, 0x1c
        /*125a*/ 	.short	(.L_916 - .L_915)


	//   ....[0]....
.L_915:
        /*125c*/ 	.word	0x00039220


	//----- nvinfo : EIATTR_MAX_THREADS
	.align		4
.L_916:
        /*1260*/ 	.byte	0x04, 0x05
        /*1262*/ 	.short	(.L_918 - .L_917)
.L_917:
        /*1264*/ 	.word	0x00000180
        /*1268*/ 	.word	0x00000001
        /*126c*/ 	.word	0x00000001


	//----- nvinfo : EIATTR_CRS_STACK_SIZE
	.align		4
.L_918:
        /*1270*/ 	.byte	0x04, 0x1e
        /*1272*/ 	.short	(.L_920 - .L_919)
.L_919:
        /*1274*/ 	.word	0x00000000


	//----- nvinfo : EIATTR_CBANK_PARAM_SIZE
	.align		4
.L_920:
        /*1278*/ 	.byte	0x03, 0x19
        /*127a*/ 	.short	0x0bf0


	//----- nvinfo : EIATTR_PARAM_CBANK
	.align		4
        /*127c*/ 	.byte	0x04, 0x0a
        /*127e*/ 	.short	(.L_922 - .L_921)
	.align		4
.L_921:
        /*1280*/ 	.word	index@(.nv.constant0._ZN7cutlass13device_kernelIN5flash11enable_sm90INS1_16FlashAttnFwdSm90INS1_25CollectiveMainloopFwdSm90ILi2EN4cute5tupleIJNS5_1CILi1EEES8_S8_EEENS6_IJNS7_ILi64EEESA_SA_EEELi512ENS_6half_tEfNS_4arch4Sm90ELb0ELb1ELb1ELb1ELb1ELb1ELb1ELb0ELb0ELb1ELb1ELb0EEENS1_21CollectiveEpilogueFwdINS6_IJSA_NS7_ILi512EEESA_EEES9_SC_SE_Li256ELb1ELb1ELb1ELb0EEENS1_36VarlenDynamicPersistentTileSchedulerILi64ELi64ELi256ELi128ELb1ELb1ELb1ELb1ELb0ELb1EEEEEEEEEvNT_6ParamsE)
        /*1284*/ 	.short	0x0210
        /*1286*/ 	.short	0x0bf0


	//----- nvinfo : EIATTR_SW_WAR
	.align		4
.L_922:
        /*1288*/ 	.byte	0x04, 0x36
        /*128a*/ 	.short	(.L_924 - .L_923)
.L_923:
        /*128c*/ 	.word	0x00000008
.L_924:


//--------------------- .nv.info._ZN7cutlass13device_kernelIN5flash11enable_sm90INS1_16FlashAttnFwdSm90INS1_25CollectiveMainloopFwdSm90ILi2EN4cute5tupleIJNS5_1CILi1EEES8_S8_EEENS6_IJNS7_ILi64EEESA_SA_EEELi512ENS_6half_tEfNS_4arch4Sm90ELb1ELb0ELb1ELb0ELb1ELb0ELb0ELb0ELb0ELb1ELb1ELb0EEENS1_21CollectiveEpilogueFwdINS6_IJSA_NS7_ILi512EEESA_EEES9_SC_SE_Li256ELb0ELb1ELb1ELb0EEENS1_19SingleTileSchedulerILb0ELb1ELb1ELi64EEEEEEEEEvNT_6ParamsE --------------------------
	.section	.nv.info._ZN7cutlass13device_kernelIN5flash11enable_sm90INS1_16FlashAttnFwdSm90INS1_25CollectiveMainloopFwdSm90ILi2EN4cute5tupleIJNS5_1CILi1EEES8_S8_EEENS6_IJNS7_ILi64EEESA_SA_EEELi512ENS_6half_tEfNS_4arch4Sm90ELb1ELb0ELb1ELb0ELb1ELb0ELb0ELb0ELb0ELb1ELb1ELb0EEENS1_21CollectiveEpilogueFwdINS6_IJSA_NS7_ILi512EEESA_EEES9_SC_SE_Li256ELb0ELb1ELb1ELb0EEENS1_19SingleTileSchedulerILb0ELb1ELb1ELi64EEEEEEEEEvNT_6ParamsE,"",@"SHT_CUDA_INFO"
	.sectionflags	@""
	.align	4


	//----- nvinfo : EIATTR_CUDA_API_VERSION
	.align		4
        /*0000*/ 	.byte	0x04, 0x37
        /*0002*/ 	.short	(.L_926 - .L_925)
.L_925:
        /*0004*/ 	.word	0x00000082


	//----- nvinfo : EIATTR_KPARAM_INFO
	.align		4
.L_926:
        /*0008*/ 	.byte	0x04, 0x17
        /*000a*/ 	.short	(.L_928 - .L_927)
.L_927:
        /*000c*/ 	.word	0x00000000
        /*0010*/ 	.short	0x0000
        /*0012*/ 	.short	0x0070
        /*0014*/ 	.byte	0x00, 0xf0, 0x01, 0x28


	//----- nvinfo : EIATTR_SPARSE_MMA_MASK
	.align		4
.L_928:
        /*0018*/ 	.byte	0x03, 0x50
        /*001a*/ 	.short	0x0000


	//----- nvinfo : EIATTR_MAXREG_COUNT
	.align		4
        /*001c*/ 	.byte	0x03, 0x1b
        /*001e*/ 	.short	0x00a8


	//----- nvinfo : EIATTR_NUM_BARRIERS
	.align		4
        /*0020*/ 	.byte	0x02, 0x4c
        /*0022*/ 	.byte	0x10
	.zero		1


	//----- nvinfo : EIATTR_EXTERNS
	.align		4
        /*0024*/ 	.byte	0x04, 0x0f
        /*0026*/ 	.short	(.L_930 - .L_929)


	//   ....[0]....
	.align		4
.L_929:
        /*0028*/ 	.word	index@(__assertfail)


	//----- nvinfo : EIATTR_MERCURY_ISA_VERSION
	.align		4
.L_930:
        /*002c*/ 	.byte	0x03, 0x5f
        /*002e*/ 	.short	0x0101


	//----- nvinfo : EIATTR_INT_WARP_WIDE_INSTR_OFFSETS
	.align		4
        /*0030*/ 	.byte	0x04, 0x31
        /*0032*/ 	.short	(.L_932 - .L_931)


	//   ....[0]....
.L_931:
        /*0034*/ 	.word	0x000000b0


	//   ....[1]....
        /*0038*/ 	.word	0x000000c0


	//   ....[2]....
        /*003c*/ 	.word	0x00000160


	//----- nvinfo : EIATTR_COOP_GROUP_MASK_REGIDS
	.align		4
.L_932:
        /*0040*/ 	.byte	0x04, 0x29
        /*0042*/ 	.short	(.L_934 - .L_933)


	//   ....[0]....
.L_933:
        /*0044*/ 	.word	0xffffffff


	//   ....[1]....
        /*0048*/ 	.word	0xffffffff


	//   ....[2]....
        /*004c*/ 	.word	0xffffffff


	//   ....[3]....
        /*0050*/ 	.word	0xffffffff


	//   ....[4]....
        /*0054*/ 	.word	0xffffffff


	//   ....[5]....
        /*0058*/ 	.word	0xffffffff


	//   ....[6]....
        /*005c*/ 	.word	0xffffffff


	//   ....[7]....
        /*0060*/ 	.word	0xffffffff


	//   ....[8]....
        /*0064*/ 	.word	0xffffffff


	//   ....[9]....
        /*0068*/ 	.word	0xffffffff


	//   ....[10]....
        /*006c*/ 	.word	0xffffffff


	//   ....[11]....
        /*0070*/ 	.word	0xffffffff


	//   ....[12]....
        /*0074*/ 	.word	0xffffffff


	//   ....[13]....
        /*0078*/ 	.word	0xffffffff


	//   ....[14]....
        /*007c*/ 	.word	0xffffffff


	//   ....[15]....
        /*0080*/ 	.word	0xffffffff


	//   ....[16]....
        /*0084*/ 	.word	0xffffffff


	//   ....[17]....
        /*0088*/ 	.word	0xffffffff


	//   ....[18]....
        /*008c*/ 	.word	0xffffffff


	//   ....[19]....
        /*0090*/ 	.word	0xffffffff


	//   ....[20]....
        /*0094*/ 	.word	0xffffffff


	//   ....[21]....
        /*0098*/ 	.word	0xffffffff


	//   ....[22]....
        /*009c*/ 	.word	0xffffffff


	//   ....[23]....
        /*00a0*/ 	.word	0xffffffff


	//   ....[24]....
        /*00a4*/ 	.word	0xffffffff


	//   ....[25]....
        /*00a8*/ 	.word	0xffffffff


	//   ....[26]....
        /*00ac*/ 	.word	0xffffffff


	//   ....[27]....
        /*00b0*/ 	.word	0xffffffff


	//   ....[28]....
        /*00b4*/ 	.word	0xffffffff


	//   ....[29]....
        /*00b8*/ 	.word	0xffffffff


	//   ....[30]....
        /*00bc*/ 	.word	0xffffffff


	//   ....[31]....
        /*00c0*/ 	.word	0xffffffff


	//   ....[32]....
        /*00c4*/ 	.word	0xffffffff


	//   ....[33]....
        /*00c8*/ 	.word	0xffffffff


	//   ....[34]....
        /*00cc*/ 	.word	0xffffffff


	//   ....[35]....
        /*00d0*/ 	.word	0xffffffff


	//   ....[36]....
        /*00d4*/ 	.word	0xffffffff


	//   ....[37]....
        /*00d8*/ 	.word	0xffffffff


	//   ....[38]....
        /*00dc*/ 	.word	0xffffffff


	//   ....[39]....
        /*00e0*/ 	.word	0xffffffff


	//   ....[40]....
        /*00e4*/ 	.word	0xffffffff


	//   ....[41]....
        /*00e8*/ 	.word	0xffffffff


	//   ....[42]....
        /*00ec*/ 	.word	0xffffffff


	//   ....[43]....
        /*00f0*/ 	.word	0xffffffff


	//   ....[44]....
        /*00f4*/ 	.word	0xffffffff


	//   ....[45]....
        /*00f8*/ 	.word	0xffffffff


	//   ....[46]....
        /*00fc*/ 	.word	0xffffffff


	//   ....[47]....
        /*0100*/ 	.word	0xffffffff


	//   ....[48]....
        /*0104*/ 	.word	0xffffffff


	//   ....[49]....
        /*0108*/ 	.word	0xffffffff


	//   ....[50]....
        /*010c*/ 	.word	0xffffffff


	//   ....[51]....
        /*0110*/ 	.word	0xffffffff


	//   ....[52]....
        /*0114*/ 	.word	0xffffffff


	//   ....[53]....
        /*0118*/ 	.word	0xffffffff


	//   ....[54]....
        /*011c*/ 	.word	0xffffffff


	//   ....[55]....
        /*0120*/ 	.word	0xffffffff


	//   ....[56]....
        /*0124*/ 	.word	0xffffffff


	//   ....[57]....
        /*0128*/ 	.word	0xffffffff


	//   ....[58]....
        /*012c*/ 	.word	0xffffffff


	//   ....[59]....
        /*0130*/ 	.word	0xffffffff


	//   ....[60]....
        /*0134*/ 	.word	0xffffffff


	//   ....[61]....
        /*0138*/ 	.word	0xffffffff


	//   ....[62]....
        /*013c*/ 	.word	0xffffffff


	//   ....[63]....
        /*0140*/ 	.word	0xffffffff


	//   ....[64]....
        /*0144*/ 	.word	0xffffffff


	//   ....[65]....
        /*0148*/ 	.word	0xffffffff


	//   ....[66]....
        /*014c*/ 	.word	0xffffffff


	//   ....[67]....
        /*0150*/ 	.word	0xffffffff


	//   ....[68]....
        /*0154*/ 	.word	0xffffffff


	//   ....[69]....
        /*0158*/ 	.word	0xffffffff


	//   ....[70]....
        /*015c*/ 	.word	0xffffffff


	//   ....[71]....
        /*0160*/ 	.word	0xffffffff


	//   ....[72]....
        /*0164*/ 	.word	0xffffffff


	//   ....[73]....
        /*0168*/ 	.word	0xffffffff


	//   ....[74]....
        /*016c*/ 	.word	0xffffffff


	//   ....[75]....
        /*0170*/ 	.word	0xffffffff


	//   ....[76]....
        /*0174*/ 	.word	0xffffffff


	//   ....[77]....
        /*0178*/ 	.word	0xffffffff


	//   ....[78]....
        /*017c*/ 	.word	0xffffffff


	//   ....[79]....
        /*0180*/ 	.word	0xffffffff


	//   ....[80]....
        /*0184*/ 	.word	0xffffffff


	//   ....[81]....
        /*0188*/ 	.word	0xffffffff


	//   ....[82]....
        /*018c*/ 	.word	0x0500000f


	//   ....[83]....
        /*0190*/ 	.word	0x0500000f


	//   ....[84]....
        /*0194*/ 	.word	0x0500000f


	//   ....[85]....
        /*0198*/ 	.word	0x0500000f


	//   ....[86]....
        /*019c*/ 	.word	0x0500000f


	//   ....[87]....
        /*01a0*/ 	.word	0x0500000f


	//   ....[88]....
        /*01a4*/ 	.word	0x0500000f


	//   ....[89]....
        /*01a8*/ 	.word	0x0500000f


	//   ....[90]....
        /*01ac*/ 	.word	0x0500000f


	//   ....[91]....
        /*01b0*/ 	.word	0x0500000f


	//   ....[92]....
        /*01b4*/ 	.word	0x0500000f


	//   ....[93]....
        /*01b8*/ 	.word	0x0500000f


	//   ....[94]....
        /*01bc*/ 	.word	0x0500000f


	//   ....[95]....
        /*01c0*/ 	.word	0x0500000f


	//   ....[96]....
        /*01c4*/ 	.word	0x0500000f


	//   ....[97]....
        /*01c8*/ 	.word	0x0500000f


	//   ....[98]....
        /*01cc*/ 	.word	0x0500000f


	//   ....[99]....
        /*01d0*/ 	.word	0x0500000f


	//   ....[100]....
        /*01d4*/ 	.word	0x0500000f


	//   ....[101]....
        /*01d8*/ 	.word	0x0500000f


	//   ....[102]....
        /*01dc*/ 	.word	0x0500000f


	//   ....[103]....
        /*01e0*/ 	.word	0x0500000f


	//   ....[104]....
        /*01e4*/ 	.word	0x0500000f


	//   ....[105]....
        /*01e8*/ 	.word	0x0500000f


	//   ....[106]....
        /*01ec*/ 	.word	0x0500000f


	//   ....[107]....
        /*01f0*/ 	.word	0x0500000f


	//   ....[108]....
        /*01f4*/ 	.word	0x0500000f


	//   ....[109]....
        /*01f8*/ 	.word	0x0500000f


	//   ....[110]....
        /*01fc*/ 	.word	0x0500000f


	//   ....[111]....
        /*0200*/ 	.word	0x0500000f


	//   ....[112]....
        /*0204*/ 	.word	0x0500000f


	//   ....[113]....
        /*0208*/ 	.word	0x0500000f


	//   ....[114]....
        /*020c*/ 	.word	0x0500000f


	//   ....[115]....
        /*0210*/ 	.word	0x0500000f


	//   ....[116]....
        /*0214*/ 	.word	0x0500000f


	//   ....[117]....
        /*0218*/ 	.word	0x0500000f


	//   ....[118]....
        /*021c*/ 	.word	0x0500000f


	//   ....[119]....
        /*0220*/ 	.word	0x0500000f


	//   ....[120]....
        /*0224*/ 	.word	0x0500000f


	//   ....[121]....
        /*0228*/ 	.word	0x0500000f


	//   ....[122]....
        /*022c*/ 	.word	0x0500000f


	//   ....[123]....
        /*0230*/ 	.word	0x0500000f


	//----- nvinfo : EIATTR_COOP_GROUP_INSTR_OFFSETS
	.align		4
.L_934:
        /*0234*/ 	.byte	0x04, 0x28
        /*0236*/ 	.short	(.L_936 - .L_935)


	//   ....[0]....
.L_935:
        /*0238*/ 	.word	0x00000060


	//   ....[1]....
        /*023c*/ 	.word	0x000000a0


	//   ....[2]....
        /*0240*/ 	.word	0x00000280


	//   ....[3]....
        /*0244*/ 	.word	0x000003e0


	//   ....[4]....
        /*0248*/ 	.word	0x00000500


	//   ....[5]....
        /*024c*/ 	.word	0x00000660


	//   ....[6]....
        /*0250*/ 	.word	0x000012d0


	//   ....[7]....
        /*0254*/ 	.word	0x00003450


	//   ....[8]....
        /*0258*/ 	.word	0x00003dd0


	//   ....[9]....
        /*025c*/ 	.word	0x00003e20


	//   ....[10]....
        /*0260*/ 	.word	0x00004340


	//   ....[11]....
        /*0264*/ 	.word	0x000043f0


	//   ....[12]....
        /*0268*/ 	.word	0x000047f0


	//   ....[13]....
        /*026c*/ 	.word	0x000048c0


	//   ....[14]....
        /*0270*/ 	.word	0x00005340


	//   ....[15]....
        /*0274*/ 	.word	0x000059b0


	//   ....[16]....
        /*0278*/ 	.word	0x00005ed0


	//   ....[17]....
        /*027c*/ 	.word	0x00005f20


	//   ....[18]....
        /*0280*/ 	.word	0x00006000


	//   ....[19]....
        /*0284*/ 	.word	0x00006490


	//   ....[20]....
        /*0288*/ 	.word	0x000064f0


	//   ....[21]....
        /*028c*/ 	.word	0x00007690


	//   ....[22]....
        /*0290*/ 	.word	0x00007e90


	//   ....[23]....
        /*0294*/ 	.word	0x00007f10


	//   ....[24]....
        /*0298*/ 	.word	0x00008200


	//   ....[25]....
        /*029c*/ 	.word	0x000083c0


	//   ....[26]....
        /*02a0*/ 	.word	0x00009390


	//   ....[27]....
        /*02a4*/ 	.word	0x00009470


	//   ....[28]....
        /*02a8*/ 	.word	0x000094c0


	//   ....[29]....
        /*02ac*/ 	.word	0x000094f0


	//   ....[30]....
        /*02b0*/ 	.word	0x00009550


	//   ....[31]....
        /*02b4*/ 	.word	0x0000a000


	//   ....[32]....
        /*02b8*/ 	.word	0x0000a4c0


	//   ....[33]....
        /*02bc*/ 	.word	0x0000a4f0


	//   ....[34]....
        /*02c0*/ 	.word	0x0000a510


	//   ....[35]....
        /*02c4*/ 	.word	0x0000a540


	//   ....[36]....
        /*02c8*/ 	.word	0x0000a9d0


	//   ....[37]....
        /*02cc*/ 	.word	0x0000a9f0


	//   ....[38]....
        /*02d0*/ 	.word	0x0000b640


	//   ....[39]....
        /*02d4*/ 	.word	0x0000b660


	//   ....[40]....
        /*02d8*/ 	.word	0x0000c6b0


	//   ....[41]....
        /*02dc*/ 	.word	0x0000d9c0


	//   ....[42]....
        /*02e0*/ 	.word	0x0000d9e0


	//   ....[43]....
        /*02e4*/ 	.word	0x0000d9f0


	//   ....[44]....
        /*02e8*/ 	.word	0x0000da30


	//   ....[45]....
        /*02ec*/ 	.word	0x0000da80


	//   ....[46]....
        /*02f0*/ 	.word	0x0000daa0


	//   ....[47]....
        /*02f4*/ 	.word	0x0000daf0


	//   ....[48]....
        /*02f8*/ 	.word	0x0000db10


	//   ....[49]....
        /*02fc*/ 	.word	0x0000e0a0


	//   ....[50]....
        /*0300*/ 	.word	0x0000e0d0


	//   ....[51]....
        /*0304*/ 	.word	0x0000e100


	//   ....[52]....
        /*0308*/ 	.word	0x0000e170


	//   ....[53]....
        /*030c*/ 	.word	0x0000e1d0


	//   ....[54]....
        /*0310*/ 	.word	0x0000e1f0


	//   ....[55]....
        /*0314*/ 	.word	0x0000e240


	//   ....[56]....
        /*0318*/ 	.word	0x0000e260


	//   ....[57]....
        /*031c*/ 	.word	0x0000e550


	//   ....[58]....
        /*0320*/ 	.word	0x0000e580


	//   ....[59]....
        /*0324*/ 	.word	0x0000e5b0


	//   ....[60]....
        /*0328*/ 	.word	0x0000e5e0


	//   ....[61]....
        /*032c*/ 	.word	0x0000e610


	//   ....[62]....
        /*0330*/ 	.word	0x0000e660


	//   ....[63]....
        /*0334*/ 	.word	0x0000e7e0


	//   ....[64]....
        /*0338*/ 	.word	0x0000e810


	//   ....[65]....
        /*033c*/ 	.word	0x0000f190


	//   ....[66]....
        /*0340*/ 	.word	0x0000f1b0


	//   ....[67]....
        /*0344*/ 	.word	0x0000f1c0


	//   ....[68]....
        /*0348*/ 	.word	0x0000f1e0


	//   ....[69]....
        /*034c*/ 	.word	0x0000f200


	//   ....[70]....
        /*0350*/ 	.word	0x0000f230


	//   ....[71]....
        /*0354*/ 	.word	0x0000f250


	//   ....[72]....
        /*0358*/ 	.word	0x0000f280


	//   ....[73]....
        /*035c*/ 	.word	0x0000f5e0


	//   ....[74]....
        /*0360*/ 	.word	0x0000f610


	//   ....[75]....
        /*0364*/ 	.word	0x0000f640


	//   ....[76]....
        /*0368*/ 	.word	0x0000f660


	//   ....[77]....
        /*036c*/ 	.word	0x0000f670


	//   ....[78]....
        /*0370*/ 	.word	0x0000f690


	//   ....[79]....
        /*0374*/ 	.word	0x0000f740


	//   ....[80]....
        /*0378*/ 	.word	0x0000f770


	//   ....[81]....
        /*037c*/ 	.word	0x0000fc70


	//   ....[82]....
        /*0380*/ 	.word	0x00010290


	//   ....[83]....
        /*0384*/ 	.word	0x00010380


	//   ....[84]....
        /*0388*/ 	.word	0x00010420


	//   ....[85]....
        /*038c*/ 	.word	0x000104a0


	//   ....[86]....
        /*0390*/ 	.word	0x00010550


	//   ....[87]....
        /*0394*/ 	.word	0x000105b0


	//   ....[88]....
        /*0398*/ 	.word	0x00010670


	//   ....[89]....
        /*039c*/ 	.word	0x000106d0


	//   ....[90]....
        /*03a0*/ 	.word	0x00010770


	//   ....[91]....
        /*03a4*/ 	.word	0x00010800


	//   ....[92]....
        /*03a8*/ 	.word	0x00010860


	//   ....[93]....
        /*03ac*/ 	.word	0x00010990


	//   ....[94]....
        /*03b0*/ 	.word	0x00010a00


	//   ....[95]....
        /*03b4*/ 	.word	0x00010a60


	//   ....[96]....
        /*03b8*/ 	.word	0x00010b20


	//   ....[97]....
        /*03bc*/ 	.word	0x00010b80


	//   ....[98]....
        /*03c0*/ 	.word	0x00010c20


	//   ....[99]....
        /*03c4*/ 	.word	0x00010d70


	//   ....[100]....
        /*03c8*/ 	.word	0x00010e20


	//   ....[101]....
        /*03cc*/ 	.word	0x000110b0


	//   ....[102]....
        /*03d0*/ 	.word	0x00011100


	//   ....[103]....
        /*03d4*/ 	.word	0x000112c0


	//   ....[104]....
        /*03d8*/ 	.word	0x00011310


	//   ....[105]....
        /*03dc*/ 	.word	0x000114d0


	//   ....[106]....
        /*03e0*/ 	.word	0x00011520


	//   ....[107]....
        /*03e4*/ 	.word	0x00011600


	//   ....[108]....
        /*03e8*/ 	.word	0x000116a0


	//   ....[109]....
        /*03ec*/ 	.word	0x00011700


	//   ....[110]....
        /*03f0*/ 	.word	0x000117a0


	//   ....[111]....
        /*03f4*/ 	.word	0x00011800


	//   ....[112]....
        /*03f8*/ 	.word	0x000118a0


	//   ....[113]....
        /*03fc*/ 	.word	0x00011900


	//   ....[114]....
        /*0400*/ 	.word	0x000119a0


	//   ....[115]....
        /*0404*/ 	.word	0x00011a80


	//   ....[116]....
        /*0408*/ 	.word	0x00011b30


	//   ....[117]....
        /*040c*/ 	.word	0x00011c20


	//   ....[118]....
        /*0410*/ 	.word	0x00011d20


	//   ....[119]....
        /*0414*/ 	.word	0x00011e40


	//   ....[120]....
        /*0418*/ 	.word	0x00011f20


	//   ....[121]....
        /*041c*/ 	.word	0x00012030


	//   ....[122]....
        /*0420*/ 	.word	0x00012100


	//   ....[123]....
        /*0424*/ 	.word	0x00012210


	//----- nvinfo : EIATTR_REG_RECONFIG
	.align		4
.L_936:
        /*0428*/ 	.byte	0x01, 0x54
	.zero		2


	//----- nvinfo : EIATTR_SYSCALL_OFFSETS
	.align		4
        /*042c*/ 	.byte	0x04, 0x46
        /*042e*/ 	.short	(.L_938 - .L_937)


	//   ....[0]....
.L_937:
        /*0430*/ 	.word	0x00003620


	//   ....[1]....
        /*0434*/ 	.word	0x0000ced0


	//   ....[2]....
        /*0438*/ 	.word	0x0000d010


	//   ....[3]....
        /*043c*/ 	.word	0x0000d100


	//   ....[4]....
        /*0440*/ 	.word	0x0000dd80


	//----- nvinfo : EIATTR_MBARRIER_INSTR_OFFSETS
	.align		4
.L_938:
        /*0444*/ 	.byte	0x04, 0x39
        /*0446*/ 	.short	(.L_940 - .L_939)


	//   ....[0]....
.L_939:
        /*0448*/ 	.word	0x00000170
        /*044c*/ 	.word	0x000000ff
        /*0450*/ 	.word	0x00028c00
        /*0454*/ 	.short	0x0100
        /*0456*/ 	.byte	0x08
	.zero		1


	//   ....[1]....
        /*0458*/ 	.word	0x00000180
        /*045c*/ 	.word	0x000000ff
        /*0460*/ 	.word	0x00028c20
        /*0464*/ 	.short	0x0100
        /*0466*/ 	.byte	0x08
	.zero		1


	//   ....[2]....
        /*0468*/ 	.word	0x00000230
        /*046c*/ 	.word	0x000000ff
        /*0470*/ 	.word	0x00028c30
        /*0474*/ 	.short	0x0100
        /*0476*/ 	.byte	0x06
	.zero		1


	//   ....[3]....
        /*0478*/ 	.word	0x00000240
        /*047c*/ 	.word	0x000000ff
        /*0480*/ 	.word	0x00028c40
        /*0484*/ 	.short	0x0100
        /*0486*/ 	.byte	0x06
	.zero		1


	//   ....[4]....
        /*0488*/ 	.word	0x00000250
        /*048c*/ 	.word	0x000000ff
        /*0490*/ 	.word	0x00028c38
        /*0494*/ 	.short	0x0100
        /*0496*/ 	.byte	0x06
	.zero		1


	//   ....[5]....
        /*0498*/ 	.word	0x00000260
        /*049c*/ 	.word	0x000000ff
        /*04a0*/ 	.word	0x00028c48
        /*04a4*/ 	.short	0x0100
        /*04a6*/ 	.byte	0x06
	.zero		1


	//   ....[6]....
        /*04a8*/ 	.word	0x00000390
        /*04ac*/ 	.word	0x000000ff
        /*04b0*/ 	.word	0x00028c50
        /*04b4*/ 	.short	0x0100
        /*04b6*/ 	.byte	0x08
	.zero		1


	//   ....[7]....
        /*04b8*/ 	.word	0x000003a0
        /*04bc*/ 	.word	0x000000ff
        /*04c0*/ 	.word	0x00028c60
        /*04c4*/ 	.short	0x0100
        /*04c6*/ 	.byte	0x08
	.zero		1


	//   ....[8]....
        /*04c8*/ 	.word	0x000003b0
        /*04cc*/ 	.word	0x000000ff
        /*04d0*/ 	.word	0x00028c58
        /*04d4*/ 	.short	0x0100
        /*04d6*/ 	.byte	0x08
	.zero		1


	//   ....[9]....
        /*04d8*/ 	.word	0x000003c0
        /*04dc*/ 	.word	0x000000ff
        /*04e0*/ 	.word	0x00028c68
        /*04e4*/ 	.short	0x0100
        /*04e6*/ 	.byte	0x08
	.zero		1


	//   ....[10]....
        /*04e8*/ 	.word	0x000004b0
        /*04ec*/ 	.word	0x000000ff
        /*04f0*/ 	.word	0x00028c70
        /*04f4*/ 	.short	0x0100
        /*04f6*/ 	.byte	0x06
	.zero		1


	//   ....[11]....
        /*04f8*/ 	.word	0x000004c0
        /*04fc*/ 	.word	0x000000ff
        /*0500*/ 	.word	0x00028c80
        /*0504*/ 	.short	0x0100
        /*0506*/ 	.byte	0x06
	.zero		1


	//   ....[12]....
        /*0508*/ 	.word	0x000004d0
        /*050c*/ 	.word	0x000000ff
        /*0510*/ 	.word	0x00028c78
        /*0514*/ 	.short	0x0100
        /*0516*/ 	.byte	0x06
	.zero		1


	//   ....[13]....
        /*0518*/ 	.word	0x000004e0
        /*051c*/ 	.word	0x000000ff
        /*0520*/ 	.word	0x00028c88
        /*0524*/ 	.short	0x0100
        /*0526*/ 	.byte	0x06
	.zero		1


	//   ....[14]....
        /*0528*/ 	.word	0x00000610
        /*052c*/ 	.word	0x000000ff
        /*0530*/ 	.word	0x00028c90
        /*0534*/ 	.short	0x0100
        /*0536*/ 	.byte	0x08
	.zero		1


	//   ....[15]....
        /*0538*/ 	.word	0x00000620
        /*053c*/ 	.word	0x000000ff
        /*0540*/ 	.word	0x00028ca0
        /*0544*/ 	.short	0x0100
        /*0546*/ 	.byte	0x08
	.zero		1


	//   ....[16]....
        /*0548*/ 	.word	0x00000630
        /*054c*/ 	.word	0x000000ff
        /*0550*/ 	.word	0x00028c98
        /*0554*/ 	.short	0x0100
        /*0556*/ 	.byte	0x08
	.zero		1


	//   ....[17]....
        /*0558*/ 	.word	0x00000640
        /*055c*/ 	.word	0x000000ff
        /*0560*/ 	.word	0x00028ca8
        /*0564*/ 	.short	0x0100
        /*0566*/ 	.byte	0x08
	.zero		1


	//   ....[18]....
        /*0568*/ 	.word	0x00000780
        /*056c*/ 	.word	0x000000ff
        /*0570*/ 	.word	0x00028cb0
        /*0574*/ 	.short	0x0100
        /*0576*/ 	.byte	0x08
	.zero		1


	//   ....[19]....
        /*0578*/ 	.word	0x00000790
        /*057c*/ 	.word	0x000000ff
        /*0580*/ 	.word	0x00028cc0
        /*0584*/ 	.short	0x0100
        /*0586*/ 	.byte	0x08
	.zero		1


	//   ....[20]....
        /*0588*/ 	.word	0x000007a0
        /*058c*/ 	.word	0x000000ff
        /*0590*/ 	.word	0x00028cb8
        /*0594*/ 	.short	0x0100
        /*0596*/ 	.byte	0x08
	.zero		1


	//   ....[21]....
        /*0598*/ 	.word	0x000007b0
        /*059c*/ 	.word	0x000000ff
        /*05a0*/ 	.word	0x00028cc8
        /*05a4*/ 	.short	0x0100
        /*05a6*/ 	.byte	0x08
	.zero		1


	//   ....[22]....
        /*05a8*/ 	.word	0x00001490
        /*05ac*/ 	.word	0x000000ff
        /*05b0*/ 	.word	0x00028c50
        /*05b4*/ 	.short	0x010a
        /*05b6*/ 	.byte	0x05
	.zero		1


	//   ....[23]....
        /*05b8*/ 	.word	0x00001760
        /*05bc*/ 	.word	0x000000ff
        /*05c0*/ 	.word	0x00000000
        /*05c4*/ 	.short	0x0101
        /*05c6*/ 	.byte	0x04
	.zero		1


	//   ....[24]....
        /*05c8*/ 	.word	0x000020c0
        /*05cc*/ 	.word	0x000000ff
        /*05d0*/ 	.word	0x00028c50
        /*05d4*/ 	.short	0x010a
        /*05d6*/ 	.byte	0x07
	.zero		1


	//   ....[25]....
        /*05d8*/ 	.word	0x00002100
        /*05dc*/ 	.word	0x000000ff
        /*05e0*/ 	.word	0x00028c50
        /*05e4*/ 	.short	0x010a
        /*05e6*/ 	.byte	0x07
	.zero		1


	//   ....[26]....
        /*05e8*/ 	.word	0x000022e0
        /*05ec*/ 	.word	0x000000ff
        /*05f0*/ 	.word	0x00000000
        /*05f4*/ 	.short	0x0101
        /*05f6*/ 	.byte	0x07
	.zero		1


	//   ....[27]....
        /*05f8*/ 	.word	0x00003650
        /*05fc*/ 	.word	0x000000ff
        /*0600*/ 	.word	0x00028c00
        /*0604*/ 	.short	0x010a
        /*0606*/ 	.byte	0x27
	.zero		1


	//   ....[28]....
        /*0608*/ 	.word	0x000037e0
        /*060c*/ 	.word	0x000000ff
        /*0610*/ 	.word	0x00028c30
        /*0614*/ 	.short	0x010a
        /*0616*/ 	.byte	0x27
	.zero		1


	//   ....[29]....
        /*0618*/ 	.word	0x00003820
        /*061c*/ 	.word	0x000000ff
        /*0620*/ 	.word	0x00028c30
        /*0624*/ 	.short	0x010a
        /*0626*/ 	.byte	0x27
	.zero		1


	//   ....[30]....
        /*0628*/ 	.word	0x00003fa0
        /*062c*/ 	.word	0x000000ff
        /*0630*/ 	.word	0x00000000
        /*0634*/ 	.short	0x0101
        /*0636*/ 	.byte	0x04
	.zero		1


	//   ....[31]....
        /*0638*/ 	.word	0x000050e0
        /*063c*/ 	.word	0x000000ff
        /*0640*/ 	.word	0x00028c50
        /*0644*/ 	.short	0x010a
        /*0646*/ 	.byte	0x27
	.zero		1


	//   ....[32]....
        /*0648*/ 	.word	0x00005120
        /*064c*/ 	.word	0x000000ff
        /*0650*/ 	.word	0x00028c50
        /*0654*/ 	.short	0x010a
        /*0656*/ 	.byte	0x27
	.zero		1


	//   ....[33]....
        /*0658*/ 	.word	0x00005470
        /*065c*/ 	.word	0x000000ff
        /*0660*/ 	.word	0x00000000
        /*0664*/ 	.short	0x0101
        /*0666*/ 	.byte	0x05
	.zero		1


	//   ....[34]....
        /*0668*/ 	.word	0x00005620
        /*066c*/ 	.word	0x000000ff
        /*0670*/ 	.word	0x00028c30
        /*0674*/ 	.short	0x010a
        /*0676*/ 	.byte	0x1b
	.zero		1


	//   ....[35]....
        /*0678*/ 	.word	0x00005660
        /*067c*/ 	.word	0x000000ff
        /*0680*/ 	.word	0x00028c30
        /*0684*/ 	.short	0x010a
        /*0686*/ 	.byte	0x1b
	.zero		1


	//   ....[36]....
        /*0688*/ 	.word	0x00005b90
        /*068c*/ 	.word	0x000000ff
        /*0690*/ 	.word	0x00000000
        /*0694*/ 	.short	0x0101
        /*0696*/ 	.byte	0x0a
	.zero		1


	//   ....[37]....
        /*0698*/ 	.word	0x00007450
        /*069c*/ 	.word	0x000000ff
        /*06a0*/ 	.word	0x00028c50
        /*06a4*/ 	.short	0x010a
        /*06a6*/ 	.byte	0x1b
	.zero		1


	//   ....[38]....
        /*06a8*/ 	.word	0x00007490
        /*06ac*/ 	.word	0x000000ff
        /*06b0*/ 	.word	0x00028c50
        /*06b4*/ 	.short	0x010a
        /*06b6*/ 	.byte	0x1b
	.zero		1


	//   ....[39]....
        /*06b8*/ 	.word	0x00007750
        /*06bc*/ 	.word	0x000000ff
        /*06c0*/ 	.word	0x00000000
        /*06c4*/ 	.short	0x0101
        /*06c6*/ 	.byte	0x1b
	.zero		1


	//   ....[40]....
        /*06c8*/ 	.word	0x00007890
        /*06cc*/ 	.word	0x000000ff
        /*06d0*/ 	.word	0x00028c30
        /*06d4*/ 	.short	0x010a
        /*06d6*/ 	.byte	0x06
	.zero		1


	//   ....[41]....
        /*06d8*/ 	.word	0x000078d0
        /*06dc*/ 	.word	0x000000ff
        /*06e0*/ 	.word	0x00028c30
        /*06e4*/ 	.short	0x010a
        /*06e6*/ 	.byte	0x06
	.zero		1


	//   ....[42]....
        /*06e8*/ 	.word	0x00007c60
        /*06ec*/ 	.word	0x000000ff
        /*06f0*/ 	.word	0x00000000
        /*06f4*/ 	.short	0x0101
        /*06f6*/ 	.byte	0x0a
	.zero		1


	//   ....[43]....
        /*06f8*/ 	.word	0x00009150
        /*06fc*/ 	.word	0x000000ff
        /*0700*/ 	.word	0x00028c50
        /*0704*/ 	.short	0x010a
        /*0706*/ 	.byte	0x06
	.zero		1


	//   ....[44]....
        /*0708*/ 	.word	0x00009190
        /*070c*/ 	.word	0x000000ff
        /*0710*/ 	.word	0x00028c50
        /*0714*/ 	.short	0x010a
        /*0716*/ 	.byte	0x06
	.zero		1


	//   ....[45]....
        /*0718*/ 	.word	0x00009450
        /*071c*/ 	.word	0x000000ff
        /*0720*/ 	.word	0x00000000
        /*0724*/ 	.short	0x0101
        /*0726*/ 	.byte	0x06
	.zero		1


	//   ....[46]....
        /*0728*/ 	.word	0x00009fc0
        /*072c*/ 	.word	0x000000ff
        /*0730*/ 	.word	0x00000000
        /*0734*/ 	.short	0x0101
        /*0736*/ 	.byte	0x04
	.zero		1


	//   ....[47]....
        /*0738*/ 	.word	0x0000d780
        /*073c*/ 	.word	0x000000ff
        /*0740*/ 	.word	0x00028c40
        /*0744*/ 	.short	0x010a
        /*0746*/ 	.byte	0x2d
	.zero		1


	//   ....[48]....
        /*0748*/ 	.word	0x0000dbb0
        /*074c*/ 	.word	0x000000ff
        /*0750*/ 	.word	0x00028c30
        /*0754*/ 	.short	0x0107
        /*0756*/ 	.byte	0x2d
	.zero		1


	//   ....[49]....
        /*0758*/ 	.word	0x0000dc20
        /*075c*/ 	.word	0x000000ff
        /*0760*/ 	.word	0x00028c30
        /*0764*/ 	.short	0x0101
        /*0766*/ 	.byte	0x2d
	.zero		1


	//   ....[50]....
        /*0768*/ 	.word	0x0000e330
        /*076c*/ 	.word	0x000000ff
        /*0770*/ 	.word	0x00028c00
        /*0774*/ 	.short	0x0107
        /*0776*/ 	.byte	0x2d
	.zero		1


	//   ....[51]....
        /*0778*/ 	.word	0x0000e370
        /*077c*/ 	.word	0x000000ff
        /*0780*/ 	.word	0x00028c00
        /*0784*/ 	.short	0x0101
        /*0786*/ 	.byte	0x2d
	.zero		1


	//   ....[52]....
        /*0788*/ 	.word	0x0000e380
        /*078c*/ 	.word	0x000000ff
        /*0790*/ 	.word	0x00028c20
        /*0794*/ 	.short	0x010a
        /*0796*/ 	.byte	0x2d
	.zero		1


	//   ....[53]....
        /*0798*/ 	.word	0x0000e3d0
        /*079c*/ 	.word	0x000000ff
        /*07a0*/ 	.word	0x00028c60
        /*07a4*/ 	.short	0x010a
        /*07a6*/ 	.byte	0x2d
	.zero		1


	//   ....[54]....
        /*07a8*/ 	.word	0x0000ebf0
        /*07ac*/ 	.word	0x000000ff
        /*07b0*/ 	.word	0x00028c50
        /*07b4*/ 	.short	0x0107
        /*07b6*/ 	.byte	0x2d
	.zero		1


	//   ....[55]....
        /*07b8*/ 	.word	0x0000ec70
        /*07bc*/ 	.word	0x000000ff
        /*07c0*/ 	.word	0x00028c50
        /*07c4*/ 	.short	0x0101
        /*07c6*/ 	.byte	0x2d
	.zero		1


	//   ....[56]....
        /*07c8*/ 	.word	0x0000ef90
        /*07cc*/ 	.word	0x0000000a
        /*07d0*/ 	.word	0x00028c40
        /*07d4*/ 	.short	0x010a
        /*07d6*/ 	.byte	0x3f
	.zero		1


	//   ....[57]....
        /*07d8*/ 	.word	0x0000f320
        /*07dc*/ 	.word	0x0000000a
        /*07e0*/ 	.word	0x00028c30
        /*07e4*/ 	.short	0x0107
        /*07e6*/ 	.byte	0x3f
	.zero		1


	//   ....[58]....
        /*07e8*/ 	.word	0x0000f3d0
        /*07ec*/ 	.word	0x0000000a
        /*07f0*/ 	.word	0x00028c30
        /*07f4*/ 	.short	0x0101
        /*07f6*/ 	.byte	0x3f
	.zero		1


	//   ....[59]....
        /*07f8*/ 	.word	0x0000f400
        /*07fc*/ 	.word	0x0000000a
        /*0800*/ 	.word	0x00028c60
        /*0804*/ 	.short	0x010a
        /*0806*/ 	.byte	0x3f
	.zero		1


	//   ....[60]....
        /*0808*/ 	.word	0x0000fa40
        /*080c*/ 	.word	0x0000000a
        /*0810*/ 	.word	0x00028c50
        /*0814*/ 	.short	0x0107
        /*0816*/ 	.byte	0x3f
	.zero		1


	//   ....[61]....
        /*0818*/ 	.word	0x0000fb10
        /*081c*/ 	.word	0x0000000a
        /*0820*/ 	.word	0x00028c50
        /*0824*/ 	.short	0x0101
        /*0826*/ 	.byte	0x3f
	.zero		1


	//   ....[62]....
        /*0828*/ 	.word	0x0000fbf0
        /*082c*/ 	.word	0x00000005
        /*0830*/ 	.word	0x00028c20
        /*0834*/ 	.short	0x010a
        /*0836*/ 	.byte	0x3f
	.zero		1


	//   ....[63]....
        /*0838*/ 	.word	0x0000fd60
        /*083c*/ 	.word	0x00000004
        /*0840*/ 	.word	0x00028c40
        /*0844*/ 	.short	0x010a
        /*0846*/ 	.byte	0x3f
	.zero		1


	//   ....[64]....
        /*0848*/ 	.word	0x0000fe00
        /*084c*/ 	.word	0x00000005
        /*0850*/ 	.word	0x00028c40
        /*0854*/ 	.short	0x010a
        /*0856*/ 	.byte	0x3f
	.zero		1


	//   ....[65]....
        /*0858*/ 	.word	0x0000fe40
        /*085c*/ 	.word	0x00000004
        /*0860*/ 	.word	0x00028c60
        /*0864*/ 	.short	0x010a
        /*0866*/ 	.byte	0x3f
	.zero		1


	//   ....[66]....
        /*0868*/ 	.word	0x0000fe80
        /*086c*/ 	.word	0x00000005
        /*0870*/ 	.word	0x00028c60
        /*0874*/ 	.short	0x010a
        /*0876*/ 	.byte	0x3f
	.zero		1


	//   ....[67]....
        /*0878*/ 	.word	0x0000fef0
        /*087c*/ 	.word	0x00000005
        /*0880*/ 	.word	0x00028c50
        /*0884*/ 	.short	0x010a
        /*0886*/ 	.byte	0x3f
	.zero		1


	//   ....[68]....
        /*0888*/ 	.word	0x0000ff50
        /*088c*/ 	.word	0x00000005
        /*0890*/ 	.word	0x00028c50
        /*0894*/ 	.short	0x010a
        /*0896*/ 	.byte	0x3f
	.zero		1


	//   ....[69]....
        /*0898*/ 	.word	0x0000ffb0
        /*089c*/ 	.word	0x00000000
        /*08a0*/ 	.word	0x00028c00
        /*08a4*/ 	.short	0x010a
        /*08a6*/ 	.byte	0x3f
	.zero		1


	//   ....[70]....
        /*08a8*/ 	.word	0x00010010
        /*08ac*/ 	.word	0x00000004
        /*08b0*/ 	.word	0x00028c30
        /*08b4*/ 	.short	0x010a
        /*08b6*/ 	.byte	0x3f
	.zero		1


	//   ....[71]....
        /*08b8*/ 	.word	0x00010070
        /*08bc*/ 	.word	0x0000000e
        /*08c0*/ 	.word	0x00028c50
        /*08c4*/ 	.short	0x010a
        /*08c6*/ 	.byte	0x3f
	.zero		1


	//   ....[72]....
        /*08c8*/ 	.word	0x000100d0
        /*08cc*/ 	.word	0x00000004
        /*08d0*/ 	.word	0x00028c30
        /*08d4*/ 	.short	0x010a
        /*08d6*/ 	.byte	0x3f
	.zero		1


	//   ....[73]....
        /*08d8*/ 	.word	0x00010130
        /*08dc*/ 	.word	0x0000000e
        /*08e0*/ 	.word	0x00028c50
        /*08e4*/ 	.short	0x010a
        /*08e6*/ 	.byte	0x3f
	.zero		1


	//   ....[74]....
        /*08e8*/ 	.word	0x00010190
        /*08ec*/ 	.word	0x00000004
        /*08f0*/ 	.word	0x00028c30
        /*08f4*/ 	.short	0x010a
        /*08f6*/ 	.byte	0x3f
	.zero		1


	//   ....[75]....
        /*08f8*/ 	.word	0x000101f0
        /*08fc*/ 	.word	0x0000000c
        /*0900*/ 	.word	0x00028c50
        /*0904*/ 	.short	0x010a
        /*0906*/ 	.byte	0x3f
	.zero		1


	//   ....[76]....
        /*0908*/ 	.word	0x000102d0
        /*090c*/ 	.word	0x00000003
        /*0910*/ 	.word	0x00028c40
        /*0914*/ 	.short	0x010a
        /*0916*/ 	.byte	0x3f
	.zero		1


	//   ....[77]....
        /*0918*/ 	.word	0x00010c60
        /*091c*/ 	.word	0x00000003
        /*0920*/ 	.word	0x00028c20
        /*0924*/ 	.short	0x010a
        /*0926*/ 	.byte	0x3f
	.zero		1


	//   ....[78]....
        /*0928*/ 	.word	0x00010cc0
        /*092c*/ 	.word	0x00000003
        /*0930*/ 	.word	0x00028c60
        /*0934*/ 	.short	0x010a
        /*0936*/ 	.byte	0x3f
	.zero		1


	//   ....[79]....
        /*0938*/ 	.word	0x00011550
        /*093c*/ 	.word	0x0000000a
        /*0940*/ 	.word	0x00028c40
        /*0944*/ 	.short	0x010a
        /*0946*/ 	.byte	0x3f
	.zero		1


	//   ....[80]....
        /*0948*/ 	.word	0x000119d0
        /*094c*/ 	.word	0x0000000a
        /*0950*/ 	.word	0x00028c60
        /*0954*/ 	.short	0x010a
        /*0956*/ 	.byte	0x3f
	.zero		1


	//   ....[81]....
        /*0958*/ 	.word	0x00012130
        /*095c*/ 	.word	0x00000005
        /*0960*/ 	.word	0x00028c20
        /*0964*/ 	.short	0x010a
        /*0966*/ 	.byte	0x3f
	.zero		1


	//   ....[82]....
        /*0968*/ 	.word	0x000122d0
        /*096c*/ 	.word	0x00000004
        /*0970*/ 	.word	0x00028c40
        /*0974*/ 	.short	0x010a
        /*0976*/ 	.byte	0x3f
	.zero		1


	//   ....[83]....
        /*0978*/ 	.word	0x00012320
        /*097c*/ 	.word	0x00000005
        /*0980*/ 	.word	0x00028c40
        /*0984*/ 	.short	0x010a
        /*0986*/ 	.byte	0x3f
	.zero		1


	//   ....[84]....
        /*0988*/ 	.word	0x00012370
        /*098c*/ 	.word	0x00000004
        /*0990*/ 	.word	0x00028c60
        /*0994*/ 	.short	0x010a
        /*0996*/ 	.byte	0x3f
	.zero		1


	//----- nvinfo : EIATTR_NUM_MBARRIERS
	.align		4
.L_940:
        /*0998*/ 	.byte	0x03, 0x38
        /*099a*/ 	.short	0x0016


	//----- nvinfo : EIATTR_EXIT_INSTR_OFFSETS
	.align		4
        /*099c*/ 	.byte	0x04, 0x1c
        /*099e*/ 	.short	(.L_942 - .L_941)


	//   ....[0]....
.L_941:
        /*09a0*/ 	.word	0x0000fed0


	//----- nvinfo : EIATTR_MAX_THREADS
	.align		4
.L_942:
        /*09a4*/ 	.byte	0x04, 0x05
        /*09a6*/ 	.short	(.L_944 - .L_943)
.L_943:
        /*09a8*/ 	.word	0x00000180
        /*09ac*/ 	.word	0x00000001
        /*09b0*/ 	.word	0x00000001


	//----- nvinfo : EIATTR_CRS_STACK_SIZE
	.align		4
.L_944:
        /*09b4*/ 	.byte	0x04, 0x1e
        /*09b6*/ 	.short	(.L_946 - .L_945)
.L_945:
        /*09b8*/ 	.word	0x00000000


	//----- nvinfo : EIATTR_CBANK_PARAM_SIZE
	.align		4
.L_946:
        /*09bc*/ 	.byte	0x03, 0x19
        /*09be*/ 	.short	0x0a70


	//----- nvinfo : EIATTR_PARAM_CBANK
	.align		4
        /*09c0*/ 	.byte	0x04, 0x0a
        /*09c2*/ 	.short	(.L_948 - .L_947)
	.align		4
.L_947:
        /*09c4*/ 	.word	index@(.nv.constant0._ZN7cutlass13device_kernelIN5flash11enable_sm90INS1_16FlashAttnFwdSm90INS1_25CollectiveMainloopFwdSm90ILi2EN4cute5tupleIJNS5_1CILi1EEES8_S8_EEENS6_IJNS7_ILi64EEESA_SA_EEELi512ENS_6half_tEfNS_4arch4Sm90ELb1ELb0ELb1ELb0ELb1ELb0ELb0ELb0ELb0ELb1ELb1ELb0EEENS1_21CollectiveEpilogueFwdINS6_IJSA_NS7_ILi512EEESA_EEES9_SC_SE_Li256ELb0ELb1ELb1ELb0EEENS1_19SingleTileSchedulerILb0ELb1ELb1ELi64EEEEEEEEEvNT_6ParamsE)
        /*09c8*/ 	.short	0x0210
        /*09ca*/ 	.short	0x0a70


	//----- nvinfo : EIATTR_SW_WAR
	.align		4
.L_948:
        /*09cc*/ 	.byte	0x04, 0x36
        /*09ce*/ 	.short	(.L_950 - .L_949)
.L_949:
        /*09d0*/ 	.word	0x00000008
.L_950:


//--------------------- .nv.info._ZN7cutlass13device_kernelIN5flash11enable_sm90INS1_16FlashAttnFwdSm90INS1_25CollectiveMainloopFwdSm90ILi2EN4cute5tupleIJNS5_1CILi1EEES8_S8_EEENS6_IJNS7_ILi64EEESA_SA_EEELi512ENS_6half_tEfNS_4arch4Sm90ELb1ELb0ELb1ELb0ELb1ELb0ELb1ELb0ELb0ELb1ELb1ELb0EEENS1_21CollectiveEpilogueFwdINS6_IJSA_NS7_ILi512EEESA_EEES9_SC_SE_Li256ELb0ELb1ELb1ELb0EEENS1_19SingleTileSchedulerILb0ELb1ELb1ELi64EEEEEEEEEvNT_6ParamsE --------------------------
	.section	.nv.info._ZN7cutlass13device_kernelIN5flash11enable_sm90INS1_16FlashAttnFwdSm90INS1_25CollectiveMainloopFwdSm90ILi2EN4cute5tupleIJNS5_1CILi1EEES8_S8_EEENS6_IJNS7_ILi64EEESA_SA_EEELi512ENS_6half_tEfNS_4arch4Sm90ELb1ELb0ELb1ELb0ELb1ELb0ELb1ELb0ELb0ELb1ELb1ELb0EEENS1_21CollectiveEpilogueFwdINS6_IJSA_NS7_ILi512EEESA_EEES9_SC_SE_Li256ELb0ELb1ELb1ELb0EEENS1_19SingleTileSchedulerILb0ELb1ELb1ELi64EEEEEEEEEvNT_6ParamsE,"",@"SHT_CUDA_INFO"
	.sectionflags	@""
	.align	4


	//----- nvinfo : EIATTR_CUDA_API_VERSION
	.align		4
        /*0000*/ 	.byte	0x04, 0x37
        /*0002*/ 	.short	(.L_952 - .L_951)
.L_951:
        /*0004*/ 	.word	0x00000082


	//----- nvinfo : EIATTR_KPARAM_INFO
	.align		4
.L_952:
        /*0008*/ 	.byte	0x04, 0x17
        /*000a*/ 	.short	(.L_954 - .L_953)
.L_953:
        /*000c*/ 	.word	0x00000000
        /*0010*/ 	.short	0x0000
        /*0012*/ 	.short	0x0070
        /*0014*/ 	.byte	0x00, 0xf0, 0x01, 0x2c


	//----- nvinfo : EIATTR_SPARSE_MMA_MASK
	.align		4
.L_954:
        /*0018*/ 	.byte	0x03, 0x50
        /*001a*/ 	.short	0x0000


	//----- nvinfo : EIATTR_MAXREG_COUNT
	.align		4
        /*001c*/ 	.byte	0x03, 0x1b
        /*001e*/ 	.short	0x00a8


	//----- nvinfo : EIATTR_NUM_BARRIERS
	.align		4
        /*0020*/ 	.byte	0x02, 0x4c
        /*0022*/ 	.byte	0x10
	.zero		1


	//----- nvinfo : EIATTR_EXTERNS
	.align		4
        /*0024*/ 	.byte	0x04, 0x0f
        /*0026*/ 	.short	(.L_956 - .L_955)


	//   ....[0]....
	.align		4
.L_955:
        /*0028*/ 	.word	index@(__assertfail)


	//----- nvinfo : EIATTR_ANNOTATIONS
	.align		4
.L_956:
        /*002c*/ 	.byte	0x04, 0x55
        /*002e*/ 	.short	(.L_958 - .L_957)


	//   ....[0]....
.L_957:
        /*0030*/ 	.word	0x00000001
        /*0034*/ 	.byte	0x90, 0x08, 0x00, 0x00, 0x01, 0x00, 0x00, 0x00, 0x10, 0x0a, 0x00, 0x00, 0x01, 0x00, 0x00, 0x00
        /*0044*/ 	.byte	0x20, 0x13, 0x00, 0x00, 0x01, 0x00, 0x00, 0x00, 0x90, 0x36, 0x00, 0x00, 0x01, 0x00, 0x00, 0x00
        /*0054*/ 	.byte	0x80, 0xdd, 0x00, 0x00, 0x01, 0x00, 0x00, 0x00, 0x60, 0x02, 0x01, 0x00, 0x01, 0x00, 0x00, 0x00
        /*0064*/ 	.byte	0x00, 0x16, 0x01, 0x00, 0x01, 0x00, 0x00, 0x00, 0x60, 0x4a, 0x01, 0x00


	//----- nvinfo : EIATTR_MERCURY_ISA_VERSION
	.align		4
.L_958:
        /*0070*/ 	.byte	0x03, 0x5f
        /*0072*/ 	.short	0x0101


	//----- nvinfo : EIATTR_INT_WARP_WIDE_INSTR_OFFSETS
	.align		4
        /*0074*/ 	.byte	0x04, 0x31
        /*0076*/ 	.short	(.L_960 - .L_959)


	//   ....[0]....
.L_959:
        /*0078*/ 	.word	0x000000c0


	//   ....[1]....
        /*007c*/ 	.word	0x000000d0


	//   ....[2]....
        /*0080*/ 	.word	0x000000e0


	//   ....[3]....
        /*0084*/ 	.word	0x00000180


	//----- nvinfo : EIATTR_COOP_GROUP_MASK_REGIDS
	.align		4
.L_960:
        /*0088*/ 	.byte	0x04, 0x29
        /*008a*/ 	.short	(.L_962 - .L_961)


	//   ....[0]....
.L_961:
        /*008c*/ 	.word	0xffffffff


	//   ....[1]....
        /*0090*/ 	.word	0xffffffff


	//   ....[2]....
        /*0094*/ 	.word	0xffffffff


	//   ....[3]....
        /*0098*/ 	.word	0xffffffff


	//   ....[4]....
        /*009c*/ 	.word	0xffffffff


	//   ....[5]....
        /*00a0*/ 	.word	0xffffffff


	//   ....[6]....
        /*00a4*/ 	.word	0xffffffff


	//   ....[7]....
        /*00a8*/ 	.word	0xffffffff


	//   ....[8]....
        /*00ac*/ 	.word	0xffffffff


	//   ....[9]....
        /*00b0*/ 	.word	0xffffffff


	//   ....[10]....
        /*00b4*/ 	.word	0xffffffff


	//   ....[11]....
        /*00b8*/ 	.word	0xffffffff


	//   ....[12]....
        /*00bc*/ 	.word	0xffffffff


	//   ....[13]....
        /*00c0*/ 	.word	0xffffffff


	//   ....[14]....
        /*00c4*/ 	.word	0xffffffff


	//   ....[15]....
        /*00c8*/ 	.word	0xffffffff


	//   ....[16]....
        /*00cc*/ 	.word	0xffffffff


	//   ....[17]....
        /*00d0*/ 	.word	0xffffffff


	//   ....[18]....
        /*00d4*/ 	.word	0xffffffff


	//   ....[19]....
        /*00d8*/ 	.word	0xffffffff


	//   ....[20]....
        /*00dc*/ 	.word	0xffffffff


	//   ....[21]....
        /*00e0*/ 	.word	0xffffffff


	//   ....[22]....
        /*00e4*/ 	.word	0xffffffff


	//   ....[23]....
        /*00e8*/ 	.word	0xffffffff


	//   ....[24]....
        /*00ec*/ 	.word	0xffffffff


	//   ....[25]....
        /*00f0*/ 	.word	0xffffffff


	//   ....[26]....
        /*00f4*/ 	.word	0xffffffff


	//   ....[27]....
        /*00f8*/ 	.word	0xffffffff


	//   ....[28]....
        /*00fc*/ 	.word	0xffffffff


	//   ....[29]....
        /*0100*/ 	.word	0xffffffff


	//   ....[30]....
        /*0104*/ 	.word	0xffffffff


	//   ....[31]....
        /*0108*/ 	.word	0xffffffff


	//   ....[32]....
        /*010c*/ 	.word	0xffffffff


	//   ....[33]....
        /*0110*/ 	.word	0xffffffff


	//   ....[34]....
        /*0114*/ 	.word	0xffffffff


	//   ....[35]....
        /*0118*/ 	.word	0xffffffff


	//   ....[36]....
        /*011c*/ 	.word	0xffffffff


	//   ....[37]....
        /*0120*/ 	.word	0xffffffff


	//   ....[38]....
        /*0124*/ 	.word	0xffffffff


	//   ....[39]....
        /*0128*/ 	.word	0xffffffff


	//   ....[40]....
        /*012c*/ 	.word	0xffffffff


	//   ....[41]....
        /*0130*/ 	.word	0xffffffff


	//   ....[42]....
        /*0134*/ 	.word	0xffffffff


	//   ....[43]....
        /*0138*/ 	.word	0xffffffff


	//   ....[44]....
        /*013c*/ 	.word	0xffffffff


	//   ....[45]....
        /*0140*/ 	.word	0xffffffff


	//   ....[46]....
        /*0144*/ 	.word	0xffffffff


	//   ....[47]....
        /*0148*/ 	.word	0xffffffff


	//   ....[48]....
        /*014c*/ 	.word	0xffffffff


	//   ....[49]....
        /*0150*/ 	.word	0xffffffff


	//   ....[50]....
        /*0154*/ 	.word	0xffffffff


	//   ....[51]....
        /*0158*/ 	.word	0xffffffff


	//   ....[52]....
        /*015c*/ 	.word	0xffffffff


	//   ....[53]....
        /*0160*/ 	.word	0xffffffff


	//   ....[54]....
        /*0164*/ 	.word	0xffffffff


	//   ....[55]....
        /*0168*/ 	.word	0xffffffff


	//   ....[56]....
        /*016c*/ 	.word	0xffffffff


	//   ....[57]....
        /*0170*/ 	.word	0xffffffff


	//   ....[58]....
        /*0174*/ 	.word	0xffffffff


	//   ....[59]....
        /*0178*/ 	.word	0xffffffff


	//   ....[60]....
        /*017c*/ 	.word	0xffffffff


	//   ....[61]....
        /*0180*/ 	.word	0xffffffff


	//   ....[62]....
        /*0184*/ 	.word	0xffffffff


	//   ....[63]....
        /*0188*/ 	.word	0xffffffff


	//   ....[64]....
        /*018c*/ 	.word	0xffffffff


	//   ....[65]....
        /*0190*/ 	.word	0xffffffff


	//   ....[66]....
        /*0194*/ 	.word	0xffffffff


	//   ....[67]....
        /*0198*/ 	.word	0xffffffff


	//   ....[68]....
        /*019c*/ 	.word	0xffffffff


	//   ....[69]....
        /*01a0*/ 	.word	0xffffffff


	//   ....[70]....
        /*01a4*/ 	.word	0xffffffff


	//   ....[71]....
        /*01a8*/ 	.word	0xffffffff


	//   ....[72]....
        /*01ac*/ 	.word	0xffffffff


	//   ....[73]....
        /*01b0*/ 	.word	0xffffffff


	//   ....[74]....
        /*01b4*/ 	.word	0xffffffff


	//   ....[75]....
        /*01b8*/ 	.word	0xffffffff


	//   ....[76]....
        /*01bc*/ 	.word	0xffffffff


	//   ....[77]....
        /*01c0*/ 	.word	0xffffffff


	//   ....[78]....
        /*01c4*/ 	.word	0xffffffff


	//   ....[79]....
        /*01c8*/ 	.word	0xffffffff


	//   ....[80]....
        /*01cc*/ 	.word	0xffffffff


	//   ....[81]....
        /*01d0*/ 	.word	0xffffffff


	//   ....[82]....
        /*01d4*/ 	.word	0xffffffff


	//   ....[83]....
        /*01d8*/ 	.word	0xffffffff


	//   ....[84]....
        /*01dc*/ 	.word	0xffffffff


	//   ....[85]....
        /*01e0*/ 	.word	0xffffffff


	//   ....[86]....
        /*01e4*/ 	.word	0xffffffff


	//   ....[87]....
        /*01e8*/ 	.word	0xffffffff


	//   ....[88]....
        /*01ec*/ 	.word	0xffffffff


	//   ....[89]....
        /*01f0*/ 	.word	0xffffffff


	//   ....[90]....
        /*01f4*/ 	.word	0xffffffff


	//   ....[91]....
        /*01f8*/ 	.word	0xffffffff


	//   ....[92]....
        /*01fc*/ 	.word	0xffffffff


	//   ....[93]....
        /*0200*/ 	.word	0x0500000f


	//   ....[94]....
        /*0204*/ 	.word	0x0500000f


	//   ....[95]....
        /*0208*/ 	.word	0x0500000f


	//   ....[96]....
        /*020c*/ 	.word	0x0500000f


	//   ....[97]....
        /*0210*/ 	.word	0x0500000f


	//   ....[98]....
        /*0214*/ 	.word	0x0500000f


	//   ....[99]....
        /*0218*/ 	.word	0x0500000f


	//   ....[100]....
        /*021c*/ 	.word	0x0500000f


	//   ....[101]....
        /*0220*/ 	.word	0x0500000f


	//   ....[102]....
        /*0224*/ 	.word	0x0500000f


	//   ....[103]....
        /*0228*/ 	.word	0x0500000f


	//   ....[104]....
        /*022c*/ 	.word	0x0500000f


	//   ....[105]....
        /*0230*/ 	.word	0x0500000f


	//   ....[106]....
        /*0234*/ 	.word	0x0500000f


	//   ....[107]....
        /*0238*/ 	.word	0x0500000f


	//   ....[108]....
        /*023c*/ 	.word	0x0500000f


	//   ....[109]....
        /*0240*/ 	.word	0x0500000f


	//   ....[110]....
        /*0244*/ 	.word	0x0500000f


	//   ....[111]....
        /*0248*/ 	.word	0x0500000f


	//   ....[112]....
        /*024c*/ 	.word	0x0500000f


	//   ....[113]....
        /*0250*/ 	.word	0x0500000f


	//   ....[114]....
        /*0254*/ 	.word	0x0500000f


	//   ....[115]....
        /*0258*/ 	.word	0x0500000f


	//   ....[116]....
        /*025c*/ 	.word	0x0500000f


	//   ....[117]....
        /*0260*/ 	.word	0x0500000f


	//   ....[118]....
        /*0264*/ 	.word	0x0500000f


	//   ....[119]....
        /*0268*/ 	.word	0x0500000f


	//   ....[120]....
        /*026c*/ 	.word	0x0500000f


	//   ....[121]....
        /*0270*/ 	.word	0x0500000f


	//   ....[122]....
        /*0274*/ 	.word	0x0500000f


	//   ....[123]....
        /*0278*/ 	.word	0x0500000f


	//   ....[124]....
        /*027c*/ 	.word	0x0500000f


	//   ....[125]....
        /*0280*/ 	.word	0x0500000f


	//   ....[126]....
        /*0284*/ 	.word	0x0500000f


	//   ....[127]....
        /*0288*/ 	.word	0x0500000f


	//   ....[128]....
        /*028c*/ 	.word	0x0500000f


	//   ....[129]....
        /*0290*/ 	.word	0x0500000f


	//   ....[130]....
        /*0294*/ 	.word	0x0500000f


	//   ....[131]....
        /*0298*/ 	.word	0x0500000f


	//   ....[132]....
        /*029c*/ 	.word	0x0500000f


	//   ....[133]....
        /*02a0*/ 	.word	0x0500000f


	//   ....[134]....
        /*02a4*/ 	.word	0x0500000f


	//   ....[135]....
        /*02a8*/ 	.word	0x0500000f


	//   ....[136]....
        /*02ac*/ 	.word	0x0500000f


	//   ....[137]....
        /*02b0*/ 	.word	0x0500000f


	//   ....[138]....
        /*02b4*/ 	.word	0x0500000f


	//   ....[139]....
        /*02b8*/ 	.word	0x0500000f


	//   ....[140]....
        /*02bc*/ 	.word	0x0500000f


	//   ....[141]....
        /*02c0*/ 	.word	0x0500000f


	//   ....[142]....
        /*02c4*/ 	.word	0x0500000f


	//----- nvinfo : EIATTR_COOP_GROUP_INSTR_OFFSETS
	.align		4
.L_962:
        /*02c8*/ 	.byte	0x04, 0x28
        /*02ca*/ 	.short	(.L_964 - .L_963)


	//   ....[0]....
.L_963:
        /*02cc*/ 	.word	0x00000080


	//   ....[1]....
        /*02d0*/ 	.word	0x00000090


	//   ....[2]....
        /*02d4*/ 	.word	0x000002b0


	//   ....[3]....
        /*02d8*/ 	.word	0x00000410


	//   ....[4]....
        /*02dc*/ 	.word	0x00000530


	//   ....[5]....
        /*02e0*/ 	.word	0x00000690


	//   ....[6]....
        /*02e4*/ 	.word	0x00001440


	//   ....[7]....
        /*02e8*/ 	.word	0x00003420


	//   ....[8]....
        /*02ec*/ 	.word	0x00004580


	//   ....[9]....
        /*02f0*/ 	.word	0x00005570


	//   ....[10]....
        /*02f4*/ 	.word	0x000055f0


	//   ....[11]....
        /*02f8*/ 	.word	0x00005ba0


	//   ....[12]....
        /*02fc*/ 	.word	0x00005c80


	//   ....[13]....
        /*0300*/ 	.word	0x00006060


	//   ....[14]....
        /*0304*/ 	.word	0x000060c0


	//   ....[15]....
        /*0308*/ 	.word	0x00006ab0


	//   ....[16]....
        /*030c*/ 	.word	0x00007630


	//   ....[17]....
        /*0310*/ 	.word	0x00008620


	//   ....[18]....
        /*0314*/ 	.word	0x00008680


	//   ....[19]....
        /*0318*/ 	.word	0x00008c10


	//   ....[20]....
        /*031c*/ 	.word	0x00008d50


	//   ....[21]....
        /*0320*/ 	.word	0x00009120


	//   ....[22]....
        /*0324*/ 	.word	0x00009190


	//   ....[23]....
        /*0328*/ 	.word	0x0000a2b0


	//   ....[24]....
        /*032c*/ 	.word	0x0000abd0


	//   ....[25]....
        /*0330*/ 	.word	0x0000bdc0


	//   ....[26]....
        /*0334*/ 	.word	0x0000be50


	//   ....[27]....
        /*0338*/ 	.word	0x0000c150


	//   ....[28]....
        /*033c*/ 	.word	0x0000c320


	//   ....[29]....
        /*0340*/ 	.word	0x0000d260


	//   ....[30]....
        /*0344*/ 	.word	0x0000d340


	//   ....[31]....
        /*0348*/ 	.word	0x0000d3a0


	//   ....[32]....
        /*034c*/ 	.word	0x0000d3d0


	//   ....[33]....
        /*0350*/ 	.word	0x0000d3f0


	//   ....[34]....
        /*0354*/ 	.word	0x0000de90


	//   ....[35]....
        /*0358*/ 	.word	0x0000e3b0


	//   ....[36]....
        /*035c*/ 	.word	0x0000e3e0


	//   ....[37]....
        /*0360*/ 	.word	0x0000e400


	//   ....[38]....
        /*0364*/ 	.word	0x0000e410


	//   ....[39]....
        /*0368*/ 	.word	0x0000e8c0


	//   ....[40]....
        /*036c*/ 	.word	0x0000e8f0


	//   ....[41]....
        /*0370*/ 	.word	0x0000f540


	//   ....[42]....
        /*0374*/ 	.word	0x0000f560


	//   ....[43]....
        /*0378*/ 	.word	0x000105c0


	//   ....[44]....
        /*037c*/ 	.word	0x00011970


	//   ....[45]....
        /*0380*/ 	.word	0x00011990


	//   ....[46]....
        /*0384*/ 	.word	0x000119a0


	//   ....[47]....
        /*0388*/ 	.word	0x000119e0


	//   ....[48]....
        /*038c*/ 	.word	0x00011a30


	//   ....[49]....
        /*0390*/ 	.word	0x00011a50


	//   ....[50]....
        /*0394*/ 	.word	0x00011aa0


	//   ....[51]....
        /*0398*/ 	.word	0x00011ac0


	//   ....[52]....
        /*039c*/ 	.word	0x00012070


	//   ....[53]....
        /*03a0*/ 	.word	0x000120b0


	//   ....[54]....
        /*03a4*/ 	.word	0x000120e0


	//   ....[55]....
        /*03a8*/ 	.word	0x00012110


	//   ....[56]....
        /*03ac*/ 	.word	0x00012150


	//   ....[57]....
        /*03b0*/ 	.word	0x00012220


	//   ....[58]....
        /*03b4*/ 	.word	0x00012240


	//   ....[59]....
        /*03b8*/ 	.word	0x00012270


	//   ....[60]....
        /*03bc*/ 	.word	0x00012980


	//   ....[61]....
        /*03c0*/ 	.word	0x000129b0


	//   ....[62]....
        /*03c4*/ 	.word	0x00012a40


	//   ....[63]....
        /*03c8*/ 	.word	0x00012af0


	//   ....[64]....
        /*03cc*/ 	.word	0x00012be0


	//   ....[65]....
        /*03d0*/ 	.word	0x00012cb0


	//   ....[66]....
        /*03d4*/ 	.word	0x00012d10


	//   ....[67]....
        /*03d8*/ 	.word	0x00012d90


	//   ....[68]....
        /*03dc*/ 	.word	0x00013260


	//   ....[69]....
        /*03e0*/ 	.word	0x00013290


	//   ....[70]....
        /*03e4*/ 	.word	0x000132c0


	//   ....[71]....
        /*03e8*/ 	.word	0x000132f0


	//   ....[72]....
        /*03ec*/ 	.word	0x00013320


	//   ....[73]....
        /*03f0*/ 	.word	0x00013370


	//   ....[74]....
        /*03f4*/ 	.word	0x000134f0


	//   ....[75]....
        /*03f8*/ 	.word	0x00013520


	//   ....[76]....
        /*03fc*/ 	.word	0x00013f10


	//   ....[77]....
        /*0400*/ 	.word	0x00013f30


	//   ....[78]....
        /*0404*/ 	.word	0x00013f40


	//   ....[79]....
        /*0408*/ 	.word	0x00013f60


	//   ....[80]....
        /*040c*/ 	.word	0x00013f80


	//   ....[81]....
        /*0410*/ 	.word	0x00013fb0


	//   ....[82]....
        /*0414*/ 	.word	0x00013fd0


	//   ....[83]....
        /*0418*/ 	.word	0x00014000


	//   ....[84]....
        /*041c*/ 	.word	0x00014360


	//   ....[85]....
        /*0420*/ 	.word	0x00014390


	//   ....[86]....
        /*0424*/ 	.word	0x000143c0


	//   ....[87]....
        /*0428*/ 	.word	0x000143e0


	//   ....[88]....
        /*042c*/ 	.word	0x000143f0


	//   ....[89]....
        /*0430*/ 	.word	0x00014410


	//   ....[90]....
        /*0434*/ 	.word	0x000144b0


	//   ....[91]....
        /*0438*/ 	.word	0x000144f0


	//   ....[92]....
        /*043c*/ 	.word	0x000149f0


	//   ....[93]....
        /*0440*/ 	.word	0x00014f50


	//   ....[94]....
        /*0444*/ 	.word	0x00015040


	//   ....[95]....
        /*0448*/ 	.word	0x000150e0


	//   ....[96]....
        /*044c*/ 	.word	0x00015160


	//   ....[97]....
        /*0450*/ 	.word	0x00015210


	//   ....[98]....
        /*0454*/ 	.word	0x00015270


	//   ....[99]....
        /*0458*/ 	.word	0x00015330


	//   ....[100]....
        /*045c*/ 	.word	0x00015390


	//   ....[101]....
        /*0460*/ 	.word	0x00015430


	//   ....[102]....
        /*0464*/ 	.word	0x000154d0


	//   ....[103]....
        /*0468*/ 	.word	0x00015540


	//   ....[104]....
        /*046c*/ 	.word	0x000155f0


	//   ....[105]....
        /*0470*/ 	.word	0x000156e0


	//   ....[106]....
        /*0474*/ 	.word	0x00015780


	//   ....[107]....
        /*0478*/ 	.word	0x00015860


	//   ....[108]....
        /*047c*/ 	.word	0x00015970


	//   ....[109]....
        /*0480*/ 	.word	0x000159c0


	//   ....[110]....
        /*0484*/ 	.word	0x00015a50


	//   ....[111]....
        /*0488*/ 	.word	0x00015b30


	//   ....[112]....
        /*048c*/ 	.word	0x00015d90


	//   ....[113]....
        /*0490*/ 	.word	0x00015e00


	//   ....[114]....
        /*0494*/ 	.word	0x00016030


	//   ....[115]....
        /*0498*/ 	.word	0x000160a0


	//   ....[116]....
        /*049c*/ 	.word	0x00016270


	//   ....[117]....
        /*04a0*/ 	.word	0x000162c0


	//   ....[118]....
        /*04a4*/ 	.word	0x00016410


	//   ....[119]....
        /*04a8*/ 	.word	0x000164f0


	//   ....[120]....
        /*04ac*/ 	.word	0x00016750


	//   ....[121]....
        /*04b0*/ 	.word	0x000167a0


	//   ....[122]....
        /*04b4*/ 	.word	0x00016960


	//   ....[123]....
        /*04b8*/ 	.word	0x000169b0


	//   ....[124]....
        /*04bc*/ 	.word	0x00016b70


	//   ....[125]....
        /*04c0*/ 	.word	0x00016bc0


	//   ....[126]....
        /*04c4*/ 	.word	0x00016ca0


	//   ....[127]....
        /*04c8*/ 	.word	0x00016d40


	//   ....[128]....
        /*04cc*/ 	.word	0x00016da0


	//   ....[129]....
        /*04d0*/ 	.word	0x00016e40


	//   ....[130]....
        /*04d4*/ 	.word	0x00016ea0


	//   ....[131]....
        /*04d8*/ 	.word	0x00016f40


	//   ....[132]....
        /*04dc*/ 	.word	0x00016fa0


	//   ....[133]....
        /*04e0*/ 	.word	0x00017040


	//   ....[134]....
        /*04e4*/ 	.word	0x00017120


	//   ....[135]....
        /*04e8*/ 	.word	0x000171e0


	//   ....[136]....
        /*04ec*/ 	.word	0x000172c0


	//   ....[137]....
        /*04f0*/ 	.word	0x000173c0


	//   ....[138]....
        /*04f4*/ 	.word	0x000174e0


	//   ....[139]....
        /*04f8*/ 	.word	0x000175c0


	//   ....[140]....
        /*04fc*/ 	.word	0x000176d0


	//   ....[141]....
        /*0500*/ 	.word	0x000177a0


	//   ....[142]....
        /*0504*/ 	.word	0x000178b0


	//----- nvinfo : EIATTR_REG_RECONFIG
	.align		4
.L_964:
        /*0508*/ 	.byte	0x01, 0x54
	.zero		2


	//----- nvinfo : EIATTR_SYSCALL_OFFSETS
	.align		4
        /*050c*/ 	.byte	0x04, 0x46
        /*050e*/ 	.short	(.L_966 - .L_965)


	//   ....[0]....
.L_965:
        /*0510*/ 	.word	0x000035d0


	//   ....[1]....
        /*0514*/ 	.word	0x00010e20


	//   ....[2]....
        /*0518*/ 	.word	0x00010f60


	//   ....[3]....
        /*051c*/ 	.word	0x00011050


	//   ....[4]....
        /*0520*/ 	.word	0x00011d40


	//   ....[5]....
        /*0524*/ 	.word	0x00012540


	//----- nvinfo : EIATTR_MBARRIER_INSTR_OFFSETS
	.align		4
.L_966:
        /*0528*/ 	.byte	0x04, 0x39
        /*052a*/ 	.short	(.L_968 - .L_967)


	//   ....[0]....
.L_967:
        /*052c*/ 	.word	0x00000190
        /*0530*/ 	.word	0x000000ff
        /*0534*/ 	.word	0x00038800
        /*0538*/ 	.short	0x0100
        /*053a*/ 	.byte	0x08
	.zero		1


	//   ....[1]....
        /*053c*/ 	.word	0x000001a0
        /*0540*/ 	.word	0x000000ff
        /*0544*/ 	.word	0x00038810
        /*0548*/ 	.short	0x0100
        /*054a*/ 	.byte	0x08
	.zero		1


	//   ....[2]....
        /*054c*/ 	.word	0x000001b0
        /*0550*/ 	.word	0x000000ff
        /*0554*/ 	.word	0x00038820
        /*0558*/ 	.short	0x0100
        /*055a*/ 	.byte	0x08
	.zero		1


	//   ....[3]....
        /*055c*/ 	.word	0x00000260
        /*0560*/ 	.word	0x000000ff
        /*0564*/ 	.word	0x00038830
        /*0568*/ 	.short	0x0100
        /*056a*/ 	.byte	0x06
	.zero		1


	//   ....[4]....
        /*056c*/ 	.word	0x00000270
        /*0570*/ 	.word	0x000000ff
        /*0574*/ 	.word	0x00038840
        /*0578*/ 	.short	0x0100
        /*057a*/ 	.byte	0x06
	.zero		1


	//   ....[5]....
        /*057c*/ 	.word	0x00000280
        /*0580*/ 	.word	0x000000ff
        /*0584*/ 	.word	0x00038838
        /*0588*/ 	.short	0x0100
        /*058a*/ 	.byte	0x06
	.zero		1


	//   ....[6]....
        /*058c*/ 	.word	0x00000290
        /*0590*/ 	.word	0x000000ff
        /*0594*/ 	.word	0x00038848
        /*0598*/ 	.short	0x0100
        /*059a*/ 	.byte	0x06
	.zero		1


	//   ....[7]....
        /*059c*/ 	.word	0x000003c0
        /*05a0*/ 	.word	0x000000ff
        /*05a4*/ 	.word	0x00038850
        /*05a8*/ 	.short	0x0100
        /*05aa*/ 	.byte	0x08
	.zero		1


	//   ....[8]....
        /*05ac*/ 	.word	0x000003d0
        /*05b0*/ 	.word	0x000000ff
        /*05b4*/ 	.word	0x00038860
        /*05b8*/ 	.short	0x0100
        /*05ba*/ 	.byte	0x08
	.zero		1


	//   ....[9]....
        /*05bc*/ 	.word	0x000003e0
        /*05c0*/ 	.word	0x000000ff
        /*05c4*/ 	.word	0x00038858
        /*05c8*/ 	.short	0x0100
        /*05ca*/ 	.byte	0x08
	.zero		1


	//   ....[10]....
        /*05cc*/ 	.word	0x000003f0
        /*05d0*/ 	.word	0x000000ff
        /*05d4*/ 	.word	0x00038868
        /*05d8*/ 	.short	0x0100
        /*05da*/ 	.byte	0x08
	.zero		1


	//   ....[11]....
        /*05dc*/ 	.word	0x000004e0
        /*05e0*/ 	.word	0x000000ff
        /*05e4*/ 	.word	0x00038870
        /*05e8*/ 	.short	0x0100
        /*05ea*/ 	.byte	0x06
	.zero		1


	//   ....[12]....
        /*05ec*/ 	.word	0x000004f0
        /*05f0*/ 	.word	0x000000ff
        /*05f4*/ 	.word	0x00038880
        /*05f8*/ 	.short	0x0100
        /*05fa*/ 	.byte	0x06
	.zero		1


	//   ....[13]....
        /*05fc*/ 	.word	0x00000500
        /*0600*/ 	.word	0x000000ff
        /*0604*/ 	.word	0x00038878
        /*0608*/ 	.short	0x0100
        /*060a*/ 	.byte	0x06
	.zero		1


	//   ....[14]....
        /*060c*/ 	.word	0x00000510
        /*0610*/ 	.word	0x000000ff
        /*0614*/ 	.word	0x00038888
        /*0618*/ 	.short	0x0100
        /*061a*/ 	.byte	0x06
	.zero		1


	//   ....[15]....
        /*061c*/ 	.word	0x00000640
        /*0620*/ 	.word	0x000000ff
        /*0624*/ 	.word	0x00038890
        /*0628*/ 	.short	0x0100
        /*062a*/ 	.byte	0x08
	.zero		1


	//   ....[16]....
        /*062c*/ 	.word	0x00000650
        /*0630*/ 	.word	0x000000ff
        /*0634*/ 	.word	0x000388a0
        /*0638*/ 	.short	0x0100
        /*063a*/ 	.byte	0x08
	.zero		1


	//   ....[17]....
        /*063c*/ 	.word	0x00000660
        /*0640*/ 	.word	0x000000ff
        /*0644*/ 	.word	0x00038898
        /*0648*/ 	.short	0x0100
        /*064a*/ 	.byte	0x08
	.zero		1


	//   ....[18]....
        /*064c*/ 	.word	0x00000670
        /*0650*/ 	.word	0x000000ff
        /*0654*/ 	.word	0x000388a8
        /*0658*/ 	.short	0x0100
        /*065a*/ 	.byte	0x08
	.zero		1


	//   ....[19]....
        /*065c*/ 	.word	0x000007b0
        /*0660*/ 	.word	0x000000ff
        /*0664*/ 	.word	0x000388b0
        /*0668*/ 	.short	0x0100
        /*066a*/ 	.byte	0x08
	.zero		1


	//   ....[20]....
        /*066c*/ 	.word	0x000007c0
        /*0670*/ 	.word	0x000000ff
        /*0674*/ 	.word	0x000388c0
        /*0678*/ 	.short	0x0100
        /*067a*/ 	.byte	0x08
	.zero		1


	//   ....[21]....
        /*067c*/ 	.word	0x000007d0
        /*0680*/ 	.word	0x000000ff
        /*0684*/ 	.word	0x000388b8
        /*0688*/ 	.short	0x0100
        /*068a*/ 	.byte	0x08
	.zero		1


	//   ....[22]....
        /*068c*/ 	.word	0x000007e0
        /*0690*/ 	.word	0x000000ff
        /*0694*/ 	.word	0x000388c8
        /*0698*/ 	.short	0x0100
        /*069a*/ 	.byte	0x08
	.zero		1


	//   ....[23]....
        /*069c*/ 	.word	0x00001820
        /*06a0*/ 	.word	0x00000004
        /*06a4*/ 	.word	0x00000000
        /*06a8*/ 	.short	0x0101
        /*06aa*/ 	.byte	0x3f
	.zero		1


	//   ....[24]....
        /*06ac*/ 	.word	0x00002300
        /*06b0*/ 	.word	0x00000004
        /*06b4*/ 	.word	0x00000000
        /*06b8*/ 	.short	0x0101
        /*06ba*/ 	.byte	0x3f
	.zero		1


	//   ....[25]....
        /*06bc*/ 	.word	0x00003600
        /*06c0*/ 	.word	0x000000c6
        /*06c4*/ 	.word	0x00038800
        /*06c8*/ 	.short	0x010a
        /*06ca*/ 	.byte	0x3f
	.zero		1


	//   ....[26]....
        /*06cc*/ 	.word	0x000037b0
        /*06d0*/ 	.word	0x000000c6
        /*06d4*/ 	.word	0x00038830
        /*06d8*/ 	.short	0x010a
        /*06da*/ 	.byte	0x3f
	.zero		1


	//   ....[27]....
        /*06dc*/ 	.word	0x000037f0
        /*06e0*/ 	.word	0x000000c6
        /*06e4*/ 	.word	0x00038830
        /*06e8*/ 	.short	0x010a
        /*06ea*/ 	.byte	0x3f
	.zero		1


	//   ....[28]....
        /*06ec*/ 	.word	0x00003c00
        /*06f0*/ 	.word	0x000000c6
        /*06f4*/ 	.word	0x00038810
        /*06f8*/ 	.short	0x010a
        /*06fa*/ 	.byte	0x3f
	.zero		1


	//   ....[29]....
        /*06fc*/ 	.word	0x00003c40
        /*0700*/ 	.word	0x000000c6
        /*0704*/ 	.word	0x00038850
        /*0708*/ 	.short	0x010a
        /*070a*/ 	.byte	0x3f
	.zero		1


	//   ....[30]....
        /*070c*/ 	.word	0x00003d00
        /*0710*/ 	.word	0x000000c6
        /*0714*/ 	.word	0x00038850
        /*0718*/ 	.short	0x010a
        /*071a*/ 	.byte	0x3f
	.zero		1


	//   ....[31]....
        /*071c*/ 	.word	0x00006520
        /*0720*/ 	.word	0x00000018
        /*0724*/ 	.word	0x00000000
        /*0728*/ 	.short	0x0101
        /*072a*/ 	.byte	0x3f
	.zero		1


	//   ....[32]....
        /*072c*/ 	.word	0x00006bb0
        /*0730*/ 	.word	0x00000098
        /*0734*/ 	.word	0x00000000
        /*0738*/ 	.short	0x0101
        /*073a*/ 	.byte	0x3f
	.zero		1


	//   ....[33]....
        /*073c*/ 	.word	0x00006d50
        /*0740*/ 	.word	0x000000c9
        /*0744*/ 	.word	0x00038830
        /*0748*/ 	.short	0x010a
        /*074a*/ 	.byte	0x3f
	.zero		1


	//   ....[34]....
        /*074c*/ 	.word	0x00006da0
        /*0750*/ 	.word	0x000000c9
        /*0754*/ 	.word	0x00038830
        /*0758*/ 	.short	0x010a
        /*075a*/ 	.byte	0x3f
	.zero		1


	//   ....[35]....
        /*075c*/ 	.word	0x000070d0
        /*0760*/ 	.word	0x000000c9
        /*0764*/ 	.word	0x00038850
        /*0768*/ 	.short	0x010a
        /*076a*/ 	.byte	0x3f
	.zero		1


	//   ....[36]....
        /*076c*/ 	.word	0x00007120
        /*0770*/ 	.word	0x000000c9
        /*0774*/ 	.word	0x00038850
        /*0778*/ 	.short	0x010a
        /*077a*/ 	.byte	0x3f
	.zero		1


	//   ....[37]....
        /*077c*/ 	.word	0x00009440
        /*0780*/ 	.word	0x0000009a
        /*0784*/ 	.word	0x00000000
        /*0788*/ 	.short	0x0101
        /*078a*/ 	.byte	0x3f
	.zero		1


	//   ....[38]....
        /*078c*/ 	.word	0x0000a360
        /*0790*/ 	.word	0x00000098
        /*0794*/ 	.word	0x00000000
        /*0798*/ 	.short	0x0101
        /*079a*/ 	.byte	0x3f
	.zero		1


	//   ....[39]....
        /*079c*/ 	.word	0x0000a4b0
        /*07a0*/ 	.word	0x000000b9
        /*07a4*/ 	.word	0x00038830
        /*07a8*/ 	.short	0x010a
        /*07aa*/ 	.byte	0x3f
	.zero		1


	//   ....[40]....
        /*07ac*/ 	.word	0x0000a500
        /*07b0*/ 	.word	0x000000b9
        /*07b4*/ 	.word	0x00038830
        /*07b8*/ 	.short	0x010a
        /*07ba*/ 	.byte	0x3f
	.zero		1


	//   ....[41]....
        /*07bc*/ 	.word	0x0000a730
        /*07c0*/ 	.word	0x000000b9
        /*07c4*/ 	.word	0x00038850
        /*07c8*/ 	.short	0x010a
        /*07ca*/ 	.byte	0x3f
	.zero		1


	//   ....[42]....
        /*07cc*/ 	.word	0x0000a780
        /*07d0*/ 	.word	0x000000b9
        /*07d4*/ 	.word	0x00038850
        /*07d8*/ 	.short	0x010a
        /*07da*/ 	.byte	0x3f
	.zero		1


	//   ....[43]....
        /*07dc*/ 	.word	0x0000c6a0
        /*07e0*/ 	.word	0x00000098
        /*07e4*/ 	.word	0x00000000
        /*07e8*/ 	.short	0x0101
        /*07ea*/ 	.byte	0x3f
	.zero		1


	//   ....[44]....
        /*07ec*/ 	.word	0x0000d300
        /*07f0*/ 	.word	0x00000098
        /*07f4*/ 	.word	0x00000000
        /*07f8*/ 	.short	0x0101
        /*07fa*/ 	.byte	0x3f
	.zero		1


	//   ....[45]....
        /*07fc*/ 	.word	0x0000deb0
        /*0800*/ 	.word	0x000000ff
        /*0804*/ 	.word	0x00000000
        /*0808*/ 	.short	0x0101
        /*080a*/ 	.byte	0x04
	.zero		1


	//   ....[46]....
        /*080c*/ 	.word	0x00011720
        /*0810*/ 	.word	0x000000ff
        /*0814*/ 	.word	0x00038840
        /*0818*/ 	.short	0x010a
        /*081a*/ 	.byte	0x2c
	.zero		1


	//   ....[47]....
        /*081c*/ 	.word	0x00011b60
        /*0820*/ 	.word	0x000000ff
        /*0824*/ 	.word	0x00038830
        /*0828*/ 	.short	0x0107
        /*082a*/ 	.byte	0x2c
	.zero		1


	//   ....[48]....
        /*082c*/ 	.word	0x00011bd0
        /*0830*/ 	.word	0x000000ff
        /*0834*/ 	.word	0x00038830
        /*0838*/ 	.short	0x0101
        /*083a*/ 	.byte	0x2c
	.zero		1


	//   ....[49]....
        /*083c*/ 	.word	0x000123c0
        /*0840*/ 	.word	0x000000ff
        /*0844*/ 	.word	0x00038800
        /*0848*/ 	.short	0x0107
        /*084a*/ 	.byte	0x2c
	.zero		1


	//   ....[50]....
        /*084c*/ 	.word	0x00012410
        /*0850*/ 	.word	0x000000ff
        /*0854*/ 	.word	0x00038800
        /*0858*/ 	.short	0x0101
        /*085a*/ 	.byte	0x2c
	.zero		1


	//   ....[51]....
        /*085c*/ 	.word	0x00013020
        /*0860*/ 	.word	0x000000ff
        /*0864*/ 	.word	0x00038810
        /*0868*/ 	.short	0x0107
        /*086a*/ 	.byte	0x2c
	.zero		1


	//   ....[52]....
        /*086c*/ 	.word	0x00013080
        /*0870*/ 	.word	0x000000ff
        /*0874*/ 	.word	0x00038810
        /*0878*/ 	.short	0x0101
        /*087a*/ 	.byte	0x2c
	.zero		1


	//   ....[53]....
        /*087c*/ 	.word	0x00013090
        /*0880*/ 	.word	0x000000ff
        /*0884*/ 	.word	0x00038820
        /*0888*/ 	.short	0x010a
        /*088a*/ 	.byte	0x2c
	.zero		1


	//   ....[54]....
        /*088c*/ 	.word	0x000130e0
        /*0890*/ 	.word	0x000000ff
        /*0894*/ 	.word	0x00038860
        /*0898*/ 	.short	0x010a
        /*089a*/ 	.byte	0x2c
	.zero		1


	//   ....[55]....
        /*089c*/ 	.word	0x00013900
        /*08a0*/ 	.word	0x000000ff
        /*08a4*/ 	.word	0x00038850
        /*08a8*/ 	.short	0x0107
        /*08aa*/ 	.byte	0x2c
	.zero		1


	//   ....[56]....
        /*08ac*/ 	.word	0x00013980
        /*08b0*/ 	.word	0x000000ff
        /*08b4*/ 	.word	0x00038850
        /*08b8*/ 	.short	0x0101
        /*08ba*/ 	.byte	0x2c
	.zero		1


	//   ....[57]....
        /*08bc*/ 	.word	0x00013d10
        /*08c0*/ 	.word	0x0000000a
        /*08c4*/ 	.word	0x00038840
        /*08c8*/ 	.short	0x010a
        /*08ca*/ 	.byte	0x3f
	.zero		1


	//   ....[58]....
        /*08cc*/ 	.word	0x000140a0
        /*08d0*/ 	.word	0x0000000a
        /*08d4*/ 	.word	0x00038830
        /*08d8*/ 	.short	0x0107
        /*08da*/ 	.byte	0x3f
	.zero		1


	//   ....[59]....
        /*08dc*/ 	.word	0x00014150
        /*08e0*/ 	.word	0x0000000a
        /*08e4*/ 	.word	0x00038830
        /*08e8*/ 	.short	0x0101
        /*08ea*/ 	.byte	0x3f
	.zero		1


	//   ....[60]....
        /*08ec*/ 	.word	0x00014180
        /*08f0*/ 	.word	0x0000000a
        /*08f4*/ 	.word	0x00038860
        /*08f8*/ 	.short	0x010a
        /*08fa*/ 	.byte	0x3f
	.zero		1


	//   ....[61]....
        /*08fc*/ 	.word	0x000147c0
        /*0900*/ 	.word	0x0000000a
        /*0904*/ 	.word	0x00038850
        /*0908*/ 	.short	0x0107
        /*090a*/ 	.byte	0x3f
	.zero		1


	//   ....[62]....
        /*090c*/ 	.word	0x00014880
        /*0910*/ 	.word	0x0000000a
        /*0914*/ 	.word	0x00038850
        /*0918*/ 	.short	0x0101
        /*091a*/ 	.byte	0x3f
	.zero		1


	//   ....[63]....
        /*091c*/ 	.word	0x00014970
        /*0920*/ 	.word	0x00000005
        /*0924*/ 	.word	0x00038820
        /*0928*/ 	.short	0x010a
        /*092a*/ 	.byte	0x3f
	.zero		1


	//   ....[64]....
        /*092c*/ 	.word	0x00014b00
        /*0930*/ 	.word	0x00000003
        /*0934*/ 	.word	0x00038840
        /*0938*/ 	.short	0x010a
        /*093a*/ 	.byte	0x3f
	.zero		1


	//   ....[65]....
        /*093c*/ 	.word	0x00014ba0
        /*0940*/ 	.word	0x00000005
        /*0944*/ 	.word	0x00038840
        /*0948*/ 	.short	0x010a
        /*094a*/ 	.byte	0x3f
	.zero		1


	//   ....[66]....
        /*094c*/ 	.word	0x00014be0
        /*0950*/ 	.word	0x00000003
        /*0954*/ 	.word	0x00038860
        /*0958*/ 	.short	0x010a
        /*095a*/ 	.byte	0x3f
	.zero		1


	//   ....[67]....
        /*095c*/ 	.word	0x00014c20
        /*0960*/ 	.word	0x00000005
        /*0964*/ 	.word	0x00038860
        /*0968*/ 	.short	0x010a
        /*096a*/ 	.byte	0x3f
	.zero		1


	//   ....[68]....
        /*096c*/ 	.word	0x00014c80
        /*0970*/ 	.word	0x000000c6
        /*0974*/ 	.word	0x00038800
        /*0978*/ 	.short	0x010a
        /*097a*/ 	.byte	0x3f
	.zero		1


	//   ....[69]....
        /*097c*/ 	.word	0x00014cd0
        /*0980*/ 	.word	0x000000c6
        /*0984*/ 	.word	0x00038830
        /*0988*/ 	.short	0x010a
        /*098a*/ 	.byte	0x3f
	.zero		1


	//   ....[70]....
        /*098c*/ 	.word	0x00014d20
        /*0990*/ 	.word	0x000000c6
        /*0994*/ 	.word	0x00038810
        /*0998*/ 	.short	0x010a
        /*099a*/ 	.byte	0x3f
	.zero		1


	//   ....[71]....
        /*099c*/ 	.word	0x00014d70
        /*09a0*/ 	.word	0x000000c6
        /*09a4*/ 	.word	0x00038850
        /*09a8*/ 	.short	0x010a
        /*09aa*/ 	.byte	0x3f
	.zero		1


	//   ....[72]....
        /*09ac*/ 	.word	0x00014dc0
        /*09b0*/ 	.word	0x000000c9
        /*09b4*/ 	.word	0x00038830
        /*09b8*/ 	.short	0x010a
        /*09ba*/ 	.byte	0x3f
	.zero		1


	//   ....[73]....
        /*09bc*/ 	.word	0x00014e10
        /*09c0*/ 	.word	0x000000c9
        /*09c4*/ 	.word	0x00038850
        /*09c8*/ 	.short	0x010a
        /*09ca*/ 	.byte	0x3f
	.zero		1


	//   ....[74]....
        /*09cc*/ 	.word	0x00014e60
        /*09d0*/ 	.word	0x000000b9
        /*09d4*/ 	.word	0x00038830
        /*09d8*/ 	.short	0x010a
        /*09da*/ 	.byte	0x3f
	.zero		1


	//   ....[75]....
        /*09dc*/ 	.word	0x00014eb0
        /*09e0*/ 	.word	0x000000b9
        /*09e4*/ 	.word	0x00038850
        /*09e8*/ 	.short	0x010a
        /*09ea*/ 	.byte	0x3f
	.zero		1


	//   ....[76]....
        /*09ec*/ 	.word	0x00014f90
        /*09f0*/ 	.word	0x00000003
        /*09f4*/ 	.word	0x00038840
        /*09f8*/ 	.short	0x010a
        /*09fa*/ 	.byte	0x3f
	.zero		1


	//   ....[77]....
        /*09fc*/ 	.word	0x00016300
        /*0a00*/ 	.word	0x00000003
        /*0a04*/ 	.word	0x00038820
        /*0a08*/ 	.short	0x010a
        /*0a0a*/ 	.byte	0x3f
	.zero		1


	//   ....[78]....
        /*0a0c*/ 	.word	0x00016360
        /*0a10*/ 	.word	0x00000003
        /*0a14*/ 	.word	0x00038860
        /*0a18*/ 	.short	0x010a
        /*0a1a*/ 	.byte	0x3f
	.zero		1


	//   ....[79]....
        /*0a1c*/ 	.word	0x00016bf0
        /*0a20*/ 	.word	0x0000000a
        /*0a24*/ 	.word	0x00038840
        /*0a28*/ 	.short	0x010a
        /*0a2a*/ 	.byte	0x3f
	.zero		1


	//   ....[80]....
        /*0a2c*/ 	.word	0x00017070
        /*0a30*/ 	.word	0x0000000a
        /*0a34*/ 	.word	0x00038860
        /*0a38*/ 	.short	0x010a
        /*0a3a*/ 	.byte	0x3f
	.zero		1


	//   ....[81]....
        /*0a3c*/ 	.word	0x000177d0
        /*0a40*/ 	.word	0x00000005
        /*0a44*/ 	.word	0x00038820
        /*0a48*/ 	.short	0x010a
        /*0a4a*/ 	.byte	0x3f
	.zero		1


	//   ....[82]....
        /*0a4c*/ 	.word	0x00017970
        /*0a50*/ 	.word	0x00000003
        /*0a54*/ 	.word	0x00038840
        /*0a58*/ 	.short	0x010a
        /*0a5a*/ 	.byte	0x3f
	.zero		1


	//   ....[83]....
        /*0a5c*/ 	.word	0x000179c0
        /*0a60*/ 	.word	0x00000005
        /*0a64*/ 	.word	0x00038840
        /*0a68*/ 	.short	0x010a
        /*0a6a*/ 	.byte	0x3f
	.zero		1


	//   ....[84]....
        /*0a6c*/ 	.word	0x00017a10
        /*0a70*/ 	.word	0x00000003
        /*0a74*/ 	.word	0x00038860
        /*0a78*/ 	.short	0x010a
        /*0a7a*/ 	.byte	0x3f
	.zero		1


	//----- nvinfo : EIATTR_NUM_MBARRIERS
	.align		4
.L_968:
        /*0a7c*/ 	.byte	0x03, 0x38
        /*0a7e*/ 	.short	0x0017


	//----- nvinfo : EIATTR_EXIT_INSTR_OFFSETS
	.align		4
        /*0a80*/ 	.byte	0x04, 0x1c
        /*0a82*/ 	.short	(.L_970 - .L_969)


	//   ....[0]....
.L_969:
        /*0a84*/ 	.word	0x00014c70


	//----- nvinfo : EIATTR_MAX_THREADS
	.align		4
.L_970:
        /*0a88*/ 	.byte	0x04, 0x05
        /*0a8a*/ 	.short	(.L_972 - .L_971)
.L_971:
        /*0a8c*/ 	.word	0x00000180
        /*0a90*/ 	.word	0x00000001
        /*0a94*/ 	.word	0x00000001


	//----- nvinfo : EIATTR_CRS_STACK_SIZE
	.align		4
.L_972:
        /*0a98*/ 	.byte	0x04, 0x1e
        /*0a9a*/ 	.short	(.L_974 - .L_973)
.L_973:
        /*0a9c*/ 	.word	0x00000000


	//----- nvinfo : EIATTR_CBANK_PARAM_SIZE
	.align		4
.L_974:
        /*0aa0*/ 	.byte	0x03, 0x19
        /*0aa2*/ 	.short	0x0b70


	//----- nvinfo : EIATTR_PARAM_CBANK
	.align		4
        /*0aa4*/ 	.byte	0x04, 0x0a
        /*0aa6*/ 	.short	(.L_976 - .L_975)
	.align		4
.L_975:
        /*0aa8*/ 	.word	index@(.nv.constant0._ZN7cutlass13device_kernelIN5flash11enable_sm90INS1_16FlashAttnFwdSm90INS1_25CollectiveMainloopFwdSm90ILi2EN4cute5tupleIJNS5_1CILi1EEES8_S8_EEENS6_IJNS7_ILi64EEESA_SA_EEELi512ENS_6half_tEfNS_4arch4Sm90ELb1ELb0ELb1ELb0ELb1ELb0ELb1ELb0ELb0ELb1ELb1ELb0EEENS1_21CollectiveEpilogueFwdINS6_IJSA_NS7_ILi512EEESA_EEES9_SC_SE_Li256ELb0ELb1ELb1ELb0EEENS1_19SingleTileSchedulerILb0ELb1ELb1ELi64EEEEEEEEEvNT_6ParamsE)
        /*0aac*/ 	.short	0x0210
        /*0aae*/ 	.short	0x0b70


	//----- nvinfo : EIATTR_SW_WAR
	.align		4
.L_976:
        /*0ab0*/ 	.byte	0x04, 0x36
        /*0ab2*/ 	.short	(.L_978 - .L_977)
.L_977:
        /*0ab4*/ 	.word	0x00000008
.L_978:


//--------------------- .nv.info._ZN7cutlass13device_kernelIN5flash11enable_sm90INS1_16FlashAttnFwdSm90INS1_25CollectiveMainloopFwdSm90ILi2EN4cute5tupleIJNS5_1CILi1EEES8_S8_EEENS6_IJNS7_ILi64EEESA_SA_EEELi512ENS_6half_tEfNS_4arch4Sm90ELb1ELb0ELb1ELb1ELb1ELb0ELb0ELb0ELb0ELb1ELb1ELb0EEENS1_21CollectiveEpilogueFwdINS6_IJSA_NS7_ILi512EEESA_EEES9_SC_SE_Li256ELb1ELb1ELb1ELb0EEENS1_36VarlenDynamicPersistentTileSchedulerILi64ELi64ELi256ELi128ELb1ELb1ELb1ELb1ELb1ELb1EEEEEEEEEvNT_6ParamsE --------------------------
	.section	.nv.info._ZN7cutlass13device_kernelIN5flash11enable_sm90INS1_16FlashAttnFwdSm90INS1_25CollectiveMainloopFwdSm90ILi2EN4cute5tupleIJNS5_1CILi1EEES8_S8_EEENS6_IJNS7_ILi64EEESA_SA_EEELi512ENS_6half_tEfNS_4arch4Sm90ELb1ELb0ELb1ELb1ELb1ELb0ELb0ELb0ELb0ELb1ELb1ELb0EEENS1_21CollectiveEpilogueFwdINS6_IJSA_NS7_ILi512EEESA_EEES9_SC_SE_Li256ELb1ELb1ELb1ELb0EEENS1_36VarlenDynamicPersistentTileSchedulerILi64ELi64ELi256ELi128ELb1ELb1ELb1ELb1ELb1ELb1EEEEEEEEEvNT_6ParamsE,"",@"SHT_CUDA_INFO"
	.sectionflags	@""
	.align	4


	//----- nvinfo : EIATTR_CUDA_API_VERSION
	.align		4
        /*0000*/ 	.byte	0x04, 0x37
        /*0002*/ 	.short	(.L_980 - .L_979)
.L_979:
        /*0004*/ 	.word	0x00000082


	//----- nvinfo : EIATTR_KPARAM_INFO
	.align		4
.L_980:
        /*0008*/ 	.byte	0x04, 0x17
        /*000a*/ 	.short	(.L_982 - .L_981)
.L_981:
        /*000c*/ 	.word	0x00000000
        /*0010*/ 	.short	0x0000
        /*0012*/ 	.short	0x0070
        /*0014*/ 	.byte	0x00, 0xf0, 0x01, 0x2a


	//----- nvinfo : EIATTR_SPARSE_MMA_MASK
	.align		4
.L_982:
        /*0018*/ 	.byte	0x03, 0x50
        /*001a*/ 	.short	0x0000


	//----- nvinfo : EIATTR_MAXREG_COUNT
	.align		4
        /*001c*/ 	.byte	0x03, 0x1b
        /*001e*/ 	.short	0x00a8


	//----- nvinfo : EIATTR_NUM_BARRIERS
	.align		4
        /*0020*/ 	.byte	0x02, 0x4c
        /*0022*/ 	.byte	0x10
	.zero		1


	//----- nvinfo : EIATTR_EXTERNS
	.align		4
        /*0024*/ 	.byte	0x04, 0x0f
        /*0026*/ 	.short	(.L_984 - .L_983)


	//   ....[0]....
	.align		4
.L_983:
        /*0028*/ 	.word	index@(__assertfail)


	//----- nvinfo : EIATTR_ANNOTATIONS
	.align		4
.L_984:
        /*002c*/ 	.byte	0x04, 0x55
        /*002e*/ 	.short	(.L_986 - .L_985)


	//   ....[0]....
.L_985:
        /* <DEDUP_REMOVED lines=20> */


	//----- nvinfo : EIATTR_MERCURY_ISA_VERSION
	.align		4
.L_986:
        /*0158*/ 	.byte	0x03, 0x5f
        /*015a*/ 	.short	0x0101


	//----- nvinfo : EIATTR_UNUSED_LOAD_BYTE_OFFSET
	.align		4
        /*015c*/ 	.byte	0x04, 0x44
        /*015e*/ 	.short	(.L_988 - .L_987)


	//   ....[0]....
.L_987:
        /*0160*/ 	.word	0x00000940
        /*0164*/ 	.word	0x0000fff0


	//   ....[1]....
        /*0168*/ 	.word	0x0000a8e0
        /*016c*/ 	.word	0x0000fff0


	//----- nvinfo : EIATTR_INT_WARP_WIDE_INSTR_OFFSETS
	.align		4
.L_988:
        /*0170*/ 	.byte	0x04, 0x31
        /*0172*/ 	.short	(.L_990 - .L_989)


	//   ....[0]....
.L_989:
        /*0174*/ 	.word	0x000000c0


	//   ....[1]....
        /*0178*/ 	.word	0x000000d0


	//   ....[2]....
        /*017c*/ 	.word	0x00000170


	//   ....[3]....
        /*0180*/ 	.word	0x00010cf0


	//   ....[4]....
        /*0184*/ 	.word	0x00010d80


	//   ....[5]....
        /*0188*/ 	.word	0x00014150


	//   ....[6]....
        /*018c*/ 	.word	0x000141e0


	//----- nvinfo : EIATTR_COOP_GROUP_MASK_REGIDS
	.align		4
.L_990:
        /*0190*/ 	.byte	0x04, 0x29
        /*0192*/ 	.short	(.L_992 - .L_991)


	//   ....[0]....
.L_991:
        /*0194*/ 	.word	0xffffffff


	//   ....[1]....
        /*0198*/ 	.word	0xffffffff


	//   ....[2]....
        /*019c*/ 	.word	0xffffffff


	//   ....[3]....
        /*01a0*/ 	.word	0xffffffff


	//   ....[4]....
        /*01a4*/ 	.word	0xffffffff


	//   ....[5]....
        /*01a8*/ 	.word	0xffffffff


	//   ....[6]....
        /*01ac*/ 	.word	0xffffffff


	//   ....[7]....
        /*01b0*/ 	.word	0xffffffff


	//   ....[8]....
        /*01b4*/ 	.word	0xffffffff


	//   ....[9]....
        /*01b8*/ 	.word	0xffffffff


	//   ....[10]....
        /*01bc*/ 	.word	0xffffffff


	//   ....[11]....
        /*01c0*/ 	.word	0xffffffff


	//   ....[12]....
        /*01c4*/ 	.word	0xffffffff


	//   ....[13]....
        /*01c8*/ 	.word	0xffffffff


	//   ....[14]....
        /*01cc*/ 	.word	0xffffffff


	//   ....[15]....
        /*01d0*/ 	.word	0xffffffff


	//   ....[16]....
        /*01d4*/ 	.word	0xffffffff


	//   ....[17]....
        /*01d8*/ 	.word	0xffffffff


	//   ....[18]....
        /*01dc*/ 	.word	0xffffffff


	//   ....[19]....
        /*01e0*/ 	.word	0xffffffff


	//   ....[20]....
        /*01e4*/ 	.word	0xffffffff


	//   ....[21]....
        /*01e8*/ 	.word	0xffffffff


	//   ....[22]....
        /*01ec*/ 	.word	0xffffffff


	//   ....[23]....
        /*01f0*/ 	.word	0xffffffff


	//   ....[24]....
        /*01f4*/ 	.word	0xffffffff


	//   ....[25]....
        /*01f8*/ 	.word	0xffffffff


	//   ....[26]....
        /*01fc*/ 	.word	0xffffffff


	//   ....[27]....
        /*0200*/ 	.word	0xffffffff


	//   ....[28]....
        /*0204*/ 	.word	0xffffffff


	//   ....[29]....
        /*0208*/ 	.word	0xffffffff


	//   ....[30]....
        /*020c*/ 	.word	0xffffffff


	//   ....[31]....
        /*0210*/ 	.word	0xffffffff


	//   ....[32]....
        /*0214*/ 	.word	0xffffffff


	//   ....[33]....
        /*0218*/ 	.word	0xffffffff


	//   ....[34]....
        /*021c*/ 	.word	0xffffffff


	//   ....[35]....
        /*0220*/ 	.word	0xffffffff


	//   ....[36]....
        /*0224*/ 	.word	0xffffffff


	//   ....[37]....
        /*0228*/ 	.word	0xffffffff


	//   ....[38]....
        /*022c*/ 	.word	0xffffffff


	//   ....[39]....
        /*0230*/ 	.word	0xffffffff


	//   ....[40]....
        /*0234*/ 	.word	0xffffffff


	//   ....[41]....
        /*0238*/ 	.word	0xffffffff


	//   ....[42]....
        /*023c*/ 	.word	0xffffffff


	//   ....[43]....
        /*0240*/ 	.word	0xffffffff


	//   ....[44]....
        /*0244*/ 	.word	0xffffffff


	//   ....[45]....
        /*0248*/ 	.word	0xffffffff


	//   ....[46]....
        /*024c*/ 	.word	0xffffffff


	//   ....[47]....
        /*0250*/ 	.word	0xffffffff


	//   ....[48]....
        /*0254*/ 	.word	0xffffffff


	//   ....[49]....
        /*0258*/ 	.word	0xffffffff


	//   ....[50]....
        /*025c*/ 	.word	0xffffffff


	//   ....[51]....
        /*0260*/ 	.word	0xffffffff


	//   ....[52]....
        /*0264*/ 	.word	0xffffffff


	//   ....[53]....
        /*0268*/ 	.word	0xffffffff


	//   ....[54]....
        /*026c*/ 	.word	0xffffffff


	//   ....[55]....
        /*0270*/ 	.word	0xffffffff


	//   ....[56]....
        /*0274*/ 	.word	0xffffffff


	//   ....[57]....
        /*0278*/ 	.word	0xffffffff


	//   ....[58]....
        /*027c*/ 	.word	0xffffffff


	//   ....[59]....
        /*0280*/ 	.word	0xffffffff


	//   ....[60]....
        /*0284*/ 	.word	0xffffffff


	//   ....[61]....
        /*0288*/ 	.word	0xffffffff


	//   ....[62]....
        /*028c*/ 	.word	0xffffffff


	//   ....[63]....
        /*0290*/ 	.word	0xffffffff


	//   ....[64]....
        /*0294*/ 	.word	0xffffffff


	//   ....[65]....
        /*0298*/ 	.word	0xffffffff


	//   ....[66]....
        /*029c*/ 	.word	0xffffffff


	//   ....[67]....
        /*02a0*/ 	.word	0xffffffff


	//   ....[68]....
        /*02a4*/ 	.word	0xffffffff


	//   ....[69]....
        /*02a8*/ 	.word	0xffffffff


	//   ....[70]....
        /*02ac*/ 	.word	0xffffffff


	//   ....[71]....
        /*02b0*/ 	.word	0xffffffff


	//   ....[72]....
        /*02b4*/ 	.word	0xffffffff


	//   ....[73]....
        /*02b8*/ 	.word	0xffffffff


	//   ....[74]....
        /*02bc*/ 	.word	0xffffffff


	//   ....[75]....
        /*02c0*/ 	.word	0xffffffff


	//   ....[76]....
        /*02c4*/ 	.word	0xffffffff


	//   ....[77]....
        /*02c8*/ 	.word	0xffffffff


	//   ....[78]....
        /*02cc*/ 	.word	0xffffffff


	//   ....[79]....
        /*02d0*/ 	.word	0xffffffff


	//   ....[80]....
        /*02d4*/ 	.word	0xffffffff


	//   ....[81]....
        /*02d8*/ 	.word	0xffffffff


	//   ....[82]....
        /*02dc*/ 	.word	0xffffffff


	//   ....[83]....
        /*02e0*/ 	.word	0xffffffff


	//   ....[84]....
        /*02e4*/ 	.word	0xffffffff


	//   ....[85]....
        /*02e8*/ 	.word	0xffffffff


	//   ....[86]....
        /*02ec*/ 	.word	0xffffffff


	//   ....[87]....
        /*02f0*/ 	.word	0xffffffff


	//   ....[88]....
        /*02f4*/ 	.word	0xffffffff


	//   ....[89]....
        /*02f8*/ 	.word	0xffffffff


	//   ....[90]....
        /*02fc*/ 	.word	0xffffffff


	//   ....[91]....
        /*0300*/ 	.word	0xffffffff


	//   ....[92]....
        /*0304*/ 	.word	0xffffffff


	//   ....[93]....
        /*0308*/ 	.word	0xffffffff


	//   ....[94]....
        /*030c*/ 	.word	0xffffffff


	//   ....[95]....
        /*0310*/ 	.word	0xffffffff


	//   ....[96]....
        /*0314*/ 	.word	0xffffffff


	//   ....[97]....
        /*0318*/ 	.word	0xffffffff


	//   ....[98]....
        /*031c*/ 	.word	0xffffffff


	//   ....[99]....
        /*0320*/ 	.word	0xffffffff


	//   ....[100]....
        /*0324*/ 	.word	0xffffffff


	//   ....[101]....
        /*0328*/ 	.word	0xffffffff


	//   ....[102]....
        /*032c*/ 	.word	0xffffffff


	//   ....[103]....
        /*0330*/ 	.word	0xffffffff


	//   ....[104]....
        /*0334*/ 	.word	0xffffffff


	//   ....[105]....
        /*0338*/ 	.word	0xffffffff


	//   ....[106]....
        /*033c*/ 	.word	0xffffffff


	//   ....[107]....
        /*0340*/ 	.word	0xffffffff


	//   ....[108]....
        /*0344*/ 	.word	0xffffffff


	//   ....[109]....
        /*0348*/ 	.word	0xffffffff


	//   ....[110]....
        /*034c*/ 	.word	0xffffffff


	//   ....[111]....
        /*0350*/ 	.word	0xffffffff


	//   ....[112]....
        /*0354*/ 	.word	0xffffffff


	//   ....[113]....
        /*0358*/ 	.word	0xffffffff


	//   ....[114]....
        /*035c*/ 	.word	0xffffffff


	//   ....[115]....
        /*0360*/ 	.word	0xffffffff


	//   ....[116]....
        /*0364*/ 	.word	0xffffffff


	//   ....[117]....
        /*0368*/ 	.word	0xffffffff


	//   ....[118]....
        /*036c*/ 	.word	0xffffffff


	//   ....[119]....
        /*0370*/ 	.word	0xffffffff


	//   ....[120]....
        /*0374*/ 	.word	0xffffffff


	//   ....[121]....
        /*0378*/ 	.word	0xffffffff


	//   ....[122]....
        /*037c*/ 	.word	0xffffffff


	//   ....[123]....
        /*0380*/ 	.word	0xffffffff


	//   ....[124]....
        /*0384*/ 	.word	0x0500000f


	//   ....[125]....
        /*0388*/ 	.word	0x0500000f


	//   ....[126]....
        /*038c*/ 	.word	0x0500000f


	//   ....[127]....
        /*0390*/ 	.word	0x0500000f


	//   ....[128]....
        /*0394*/ 	.word	0x0500000f


	//   ....[129]....
        /*0398*/ 	.word	0x0500000f


	//   ....[130]....
        /*039c*/ 	.word	0x0500000f


	//   ....[131]....
        /*03a0*/ 	.word	0x0500000f


	//   ....[132]....
        /*03a4*/ 	.word	0x0500000f


	//   ....[133]....
        /*03a8*/ 	.word	0x0500000f


	//   ....[134]....
        /*03ac*/ 	.word	0x0500000f


	//   ....[135]....
        /*03b0*/ 	.word	0x0500000f


	//   ....[136]....
        /*03b4*/ 	.word	0x0500000f


	//   ....[137]....
        /*03b8*/ 	.word	0x0500000f


	//   ....[138]....
        /*03bc*/ 	.word	0x0500000f


	//   ....[139]....
        /*03c0*/ 	.word	0x0500000f


	//   ....[140]....
        /*03c4*/ 	.word	0x0500000f


	//   ....[141]....
        /*03c8*/ 	.word	0x0500000f


	//   ....[142]....
        /*03cc*/ 	.word	0x0500000f


	//   ....[143]....
        /*03d0*/ 	.word	0x0500000f


	//   ....[144]....
        /*03d4*/ 	.word	0x0500000f


	//   ....[145]....
        /*03d8*/ 	.word	0x0500000f


	//   ....[146]....
        /*03dc*/ 	.word	0x0500000f


	//   ....[147]....
        /*03e0*/ 	.word	0x0500000f


	//   ....[148]....
        /*03e4*/ 	.word	0x0500000f


	//   ....[149]....
        /*03e8*/ 	.word	0x0500000f


	//   ....[150]....
        /*03ec*/ 	.word	0x0500000f


	//   ....[151]....
        /*03f0*/ 	.word	0x0500000f


	//   ....[152]....
        /*03f4*/ 	.word	0x0500000f


	//   ....[153]....
        /*03f8*/ 	.word	0x0500000f


	//   ....[154]....
        /*03fc*/ 	.word	0x0500000f


	//   ....[155]....
        /*0400*/ 	.word	0x0500000f


	//   ....[156]....
        /*0404*/ 	.word	0x0500000f


	//   ....[157]....
        /*0408*/ 	.word	0x0500000f


	//   ....[158]....
        /*040c*/ 	.word	0x0500000f


	//   ....[159]....
        /*0410*/ 	.word	0x0500000f


	//   ....[160]....
        /*0414*/ 	.word	0x0500000f


	//   ....[161]....
        /*0418*/ 	.word	0x0500000f


	//   ....[162]....
        /*041c*/ 	.word	0x0500000f


	//   ....[163]....
        /*0420*/ 	.word	0x0500000f


	//   ....[164]....
        /*0424*/ 	.word	0x0500000f


	//   ....[165]....
        /*0428*/ 	.word	0x0500000f


	//   ....[166]....
        /*042c*/ 	.word	0x0500000f


	//   ....[167]....
        /*0430*/ 	.word	0x0500000f


	//   ....[168]....
        /*0434*/ 	.word	0x0500000f


	//   ....[169]....
        /*0438*/ 	.word	0x0500000f


	//   ....[170]....
        /*043c*/ 	.word	0x0500000f


	//   ....[171]....
        /*0440*/ 	.word	0x0500000f


	//   ....[172]....
        /*0444*/ 	.word	0x0500000f


	//   ....[173]....
        /*0448*/ 	.word	0x0500000f


	//   ....[174]....
        /*044c*/ 	.word	0x0500000f


	//   ....[175]....
        /*0450*/ 	.word	0x0500000f


	//   ....[176]....
        /*0454*/ 	.word	0x0500000f


	//   ....[177]....
        /*0458*/ 	.word	0x0500000f


	//   ....[178]....
        /*045c*/ 	.word	0x0500000f


	//   ....[179]....
        /*0460*/ 	.word	0x0500000f


	//   ....[180]....
        /*0464*/ 	.word	0x0500000f


	//   ....[181]....
        /*0468*/ 	.word	0x0500000f


	//   ....[182]....
        /*046c*/ 	.word	0x0500000f


	//   ....[183]....
        /*0470*/ 	.word	0x0500000f


	//----- nvinfo : EIATTR_COOP_GROUP_INSTR_OFFSETS
	.align		4
.L_992:
        /*0474*/ 	.byte	0x04, 0x28
        /*0476*/ 	.short	(.L_994 - .L_993)


	//   ....[0]....
.L_993:
        /*0478*/ 	.word	0x00000070


	//   ....[1]....
        /*047c*/ 	.word	0x000000b0


	//   ....[2]....
        /*0480*/ 	.word	0x00000290


	//   ....[3]....
        /*0484*/ 	.word	0x000003f0


	//   ....[4]....
        /*0488*/ 	.word	0x00000510


	//   ....[5]....
        /*048c*/ 	.word	0x00000670


	//   ....[6]....
        /*0490*/ 	.word	0x00002050


	//   ....[7]....
        /*0494*/ 	.word	0x00004120


	//   ....[8]....
        /*0498*/ 	.word	0x000048c0


	//   ....[9]....
        /*049c*/ 	.word	0x00004930


	//   ....[10]....
        /*04a0*/ 	.word	0x00004ee0


	//   ....[11]....
        /*04a4*/ 	.word	0x00004fb0


	//   ....[12]....
        /*04a8*/ 	.word	0x00005410


	//   ....[13]....
        /*04ac*/ 	.word	0x00005490


	//   ....[14]....
        /*04b0*/ 	.word	0x00005ce0


	//   ....[15]....
        /*04b4*/ 	.word	0x000062f0


	//   ....[16]....
        /*04b8*/ 	.word	0x00006330


	//   ....[17]....
        /*04bc*/ 	.word	0x00006a60


	//   ....[18]....
        /*04c0*/ 	.word	0x00006a80


	//   ....[19]....
        /*04c4*/ 	.word	0x00007160


	//   ....[20]....
        /*04c8*/ 	.word	0x00007310


	//   ....[21]....
        /*04cc*/ 	.word	0x00007fe0


	//   ....[22]....
        /*04d0*/ 	.word	0x00008780


	//   ....[23]....
        /*04d4*/ 	.word	0x000087f0


	//   ....[24]....
        /*04d8*/ 	.word	0x00009050


	//   ....[25]....
        /*04dc*/ 	.word	0x000090b0


	//   ....[26]....
        /*04e0*/ 	.word	0x00009d00


	//   ....[27]....
        /*04e4*/ 	.word	0x00009de0


	//   ....[28]....
        /*04e8*/ 	.word	0x00009e50


	//   ....[29]....
        /*04ec*/ 	.word	0x00009e70


	//   ....[30]....
        /*04f0*/ 	.word	0x00009ea0


	//   ....[31]....
        /*04f4*/ 	.word	0x0000b6c0


	//   ....[32]....
        /*04f8*/ 	.word	0x0000ba90


	//   ....[33]....
        /*04fc*/ 	.word	0x0000baa0


	//   ....[34]....
        /*0500*/ 	.word	0x0000bab0


	//   ....[35]....
        /*0504*/ 	.word	0x0000bac0


	//   ....[36]....
        /*0508*/ 	.word	0x0000c770


	//   ....[37]....
        /*050c*/ 	.word	0x0000c790


	//   ....[38]....
        /*0510*/ 	.word	0x0000ca40


	//   ....[39]....
        /*0514*/ 	.word	0x0000ca60


	//   ....[40]....
        /*0518*/ 	.word	0x0000d170


	//   ....[41]....
        /*051c*/ 	.word	0x0000d1a0


	//   ....[42]....
        /*0520*/ 	.word	0x0000da00


	//   ....[43]....
        /*0524*/ 	.word	0x0000da20


	//   ....[44]....
        /*0528*/ 	.word	0x0000ede0


	//   ....[45]....
        /*052c*/ 	.word	0x0000ee20


	//   ....[46]....
        /*0530*/ 	.word	0x0000f060


	//   ....[47]....
        /*0534*/ 	.word	0x0000f080


	//   ....[48]....
        /*0538*/ 	.word	0x0000f340


	//   ....[49]....
        /*053c*/ 	.word	0x0000f530


	//   ....[50]....
        /*0540*/ 	.word	0x0000f560


	//   ....[51]....
        /*0544*/ 	.word	0x0000f590


	//   ....[52]....
        /*0548*/ 	.word	0x0000f5c0


	//   ....[53]....
        /*054c*/ 	.word	0x0000f5f0


	//   ....[54]....
        /*0550*/ 	.word	0x0000f620


	//   ....[55]....
        /*0554*/ 	.word	0x0000f790


	//   ....[56]....
        /*0558*/ 	.word	0x0000f7c0


	//   ....[57]....
        /*055c*/ 	.word	0x0000f7f0


	//   ....[58]....
        /*0560*/ 	.word	0x0000f820


	//   ....[59]....
        /*0564*/ 	.word	0x0000f850


	//   ....[60]....
        /*0568*/ 	.word	0x0000f880


	//   ....[61]....
        /*056c*/ 	.word	0x0000f910


	//   ....[62]....
        /*0570*/ 	.word	0x0000f940


	//   ....[63]....
        /*0574*/ 	.word	0x0000f950


	//   ....[64]....
        /*0578*/ 	.word	0x0000f990


	//   ....[65]....
        /*057c*/ 	.word	0x00011a60


	//   ....[66]....
        /*0580*/ 	.word	0x00011a80


	//   ....[67]....
        /*0584*/ 	.word	0x00011b10


	//   ....[68]....
        /*0588*/ 	.word	0x00011b30


	//   ....[69]....
        /*058c*/ 	.word	0x00011bb0


	//   ....[70]....
        /*0590*/ 	.word	0x00011bd0


	//   ....[71]....
        /*0594*/ 	.word	0x00011be0


	//   ....[72]....
        /*0598*/ 	.word	0x00011bf0


	//   ....[73]....
        /*059c*/ 	.word	0x00012350


	//   ....[74]....
        /*05a0*/ 	.word	0x00012380


	//   ....[75]....
        /*05a4*/ 	.word	0x00012420


	//   ....[76]....
        /*05a8*/ 	.word	0x00012440


	//   ....[77]....
        /*05ac*/ 	.word	0x000124c0


	//   ....[78]....
        /*05b0*/ 	.word	0x000124e0


	//   ....[79]....
        /*05b4*/ 	.word	0x000124f0


	//   ....[80]....
        /*05b8*/ 	.word	0x00012500


	//   ....[81]....
        /*05bc*/ 	.word	0x00012980


	//   ....[82]....
        /*05c0*/ 	.word	0x00012a40


	//   ....[83]....
        /*05c4*/ 	.word	0x00012b90


	//   ....[84]....
        /*05c8*/ 	.word	0x00012bd0


	//   ....[85]....
        /*05cc*/ 	.word	0x00012be0


	//   ....[86]....
        /*05d0*/ 	.word	0x00012bf0


	//   ....[87]....
        /*05d4*/ 	.word	0x00012d40


	//   ....[88]....
        /*05d8*/ 	.word	0x00012e90


	//   ....[89]....
        /*05dc*/ 	.word	0x00013680


	//   ....[90]....
        /*05e0*/ 	.word	0x000136a0


	//   ....[91]....
        /*05e4*/ 	.word	0x000136f0


	//   ....[92]....
        /*05e8*/ 	.word	0x00013700


	//   ....[93]....
        /*05ec*/ 	.word	0x00013740


	//   ....[94]....
        /*05f0*/ 	.word	0x00013750


	//   ....[95]....
        /*05f4*/ 	.word	0x00013760


	//   ....[96]....
        /*05f8*/ 	.word	0x000137a0


	//   ....[97]....
        /*05fc*/ 	.word	0x00013aa0


	//   ....[98]....
        /*0600*/ 	.word	0x00013ae0


	//   ....[99]....
        /*0604*/ 	.word	0x00013b00


	//   ....[100]....
        /*0608*/ 	.word	0x00013b20


	//   ....[101]....
        /*060c*/ 	.word	0x00013b50


	//   ....[102]....
        /*0610*/ 	.word	0x00013b70


	//   ....[103]....
        /*0614*/ 	.word	0x00013c70


	//   ....[104]....
        /*0618*/ 	.word	0x00013dc0


	//   ....[105]....
        /*061c*/ 	.word	0x00014400


	//   ....[106]....
        /*0620*/ 	.word	0x00014430


	//   ....[107]....
        /*0624*/ 	.word	0x00014490


	//   ....[108]....
        /*0628*/ 	.word	0x000144c0


	//   ....[109]....
        /*062c*/ 	.word	0x000144f0


	//   ....[110]....
        /*0630*/ 	.word	0x00014520


	//   ....[111]....
        /*0634*/ 	.word	0x00014550


	//   ....[112]....
        /*0638*/ 	.word	0x00014580


	//   ....[113]....
        /*063c*/ 	.word	0x00014720


	//   ....[114]....
        /*0640*/ 	.word	0x00014750


	//   ....[115]....
        /*0644*/ 	.word	0x00014780


	//   ....[116]....
        /*0648*/ 	.word	0x000147b0


	//   ....[117]....
        /*064c*/ 	.word	0x000147e0


	//   ....[118]....
        /*0650*/ 	.word	0x00014810


	//   ....[119]....
        /*0654*/ 	.word	0x000148d0


	//   ....[120]....
        /*0658*/ 	.word	0x000148f0


	//   ....[121]....
        /*065c*/ 	.word	0x00014910


	//   ....[122]....
        /*0660*/ 	.word	0x00014970


	//   ....[123]....
        /*0664*/ 	.word	0x00015390


	//   ....[124]....
        /*0668*/ 	.word	0x000159e0


	//   ....[125]....
        /*066c*/ 	.word	0x00015ad0


	//   ....[126]....
        /*0670*/ 	.word	0x00015b70


	//   ....[127]....
        /*0674*/ 	.word	0x00015bd0


	//   ....[128]....
        /*0678*/ 	.word	0x00015cc0


	//   ....[129]....
        /*067c*/ 	.word	0x00015d30


	//   ....[130]....
        /*0680*/ 	.word	0x00015e20


	//   ....[131]....
        /*0684*/ 	.word	0x00015e90


	//   ....[132]....
        /*0688*/ 	.word	0x00015f30


	//   ....[133]....
        /*068c*/ 	.word	0x00016020


	//   ....[134]....
        /*0690*/ 	.word	0x00016090


	//   ....[135]....
        /*0694*/ 	.word	0x000160f0


	//   ....[136]....
        /*0698*/ 	.word	0x000161e0


	//   ....[137]....
        /*069c*/ 	.word	0x00016240


	//   ....[138]....
        /*06a0*/ 	.word	0x00016340


	//   ....[139]....
        /*06a4*/ 	.word	0x000163a0


	//   ....[140]....
        /*06a8*/ 	.word	0x00016440


	//   ....[141]....
        /*06ac*/ 	.word	0x000165c0


	//   ....[142]....
        /*06b0*/ 	.word	0x000166a0


	//   ....[143]....
        /*06b4*/ 	.word	0x00016940


	//   ....[144]....
        /*06b8*/ 	.word	0x00016990


	//   ....[145]....
        /*06bc*/ 	.word	0x00016b60


	//   ....[146]....
        /*06c0*/ 	.word	0x00016bb0


	//   ....[147]....
        /*06c4*/ 	.word	0x00016d80


	//   ....[148]....
        /*06c8*/ 	.word	0x00016dd0


	//   ....[149]....
        /*06cc*/ 	.word	0x00016ec0


	//   ....[150]....
        /*06d0*/ 	.word	0x00016f60


	//   ....[151]....
        /*06d4*/ 	.word	0x00016fc0


	//   ....[152]....
        /*06d8*/ 	.word	0x00017070


	//   ....[153]....
        /*06dc*/ 	.word	0x000170d0


	//   ....[154]....
        /*06e0*/ 	.word	0x00017180


	//   ....[155]....
        /*06e4*/ 	.word	0x000171e0


	//   ....[156]....
        /*06e8*/ 	.word	0x00017290


	//   ....[157]....
        /*06ec*/ 	.word	0x00017380


	//   ....[158]....
        /*06f0*/ 	.word	0x00017460


	//   ....[159]....
        /*06f4*/ 	.word	0x00017570


	//   ....[160]....
        /*06f8*/ 	.word	0x00017670


	//   ....[161]....
        /*06fc*/ 	.word	0x000177a0


	//   ....[162]....
        /*0700*/ 	.word	0x00017880


	//   ....[163]....
        /*0704*/ 	.word	0x00017980


	//   ....[164]....
        /*0708*/ 	.word	0x00017a60


	//   ....[165]....
        /*070c*/ 	.word	0x00017af0


	//   ....[166]....
        /*0710*/ 	.word	0x00017b90


	//   ....[167]....
        /*0714*/ 	.word	0x00017d00


	//   ....[168]....
        /*0718*/ 	.word	0x00017d70


	//   ....[169]....
        /*071c*/ 	.word	0x00017de0


	//   ....[170]....
        /*0720*/ 	.word	0x00017e50


	//   ....[171]....
        /*0724*/ 	.word	0x00017ec0


	//   ....[172]....
        /*0728*/ 	.word	0x00017f40


	//   ....[173]....
        /*072c*/ 	.word	0x00017fc0


	//   ....[174]....
        /*0730*/ 	.word	0x00018050


	//   ....[175]....
        /*0734*/ 	.word	0x000180c0


	//   ....[176]....
        /*0738*/ 	.word	0x00018130


	//   ....[177]....
        /*073c*/ 	.word	0x000181a0


	//   ....[178]....
        /*0740*/ 	.word	0x00018220


	//   ....[179]....
        /*0744*/ 	.word	0x00018290


	//   ....[180]....
        /*0748*/ 	.word	0x00018320


	//   ....[181]....
        /*074c*/ 	.word	0x00018380


	//   ....[182]....
        /*0750*/ 	.word	0x00018410


	//   ....[183]....
        /*0754*/ 	.word	0x00018540


	//----- nvinfo : EIATTR_REG_RECONFIG
	.align		4
.L_994:
        /*0758*/ 	.byte	0x01, 0x54
	.zero		2


	//----- nvinfo : EIATTR_SYSCALL_OFFSETS
	.align		4
        /*075c*/ 	.byte	0x04, 0x46
        /*075e*/ 	.short	(.L_996 - .L_995)


	//   ....[0]....
.L_995:
        /*0760*/ 	.word	0x000042f0


	//   ....[1]....
        /*0764*/ 	.word	0x00010ee0


	//   ....[2]....
        /*0768*/ 	.word	0x00011030


	//   ....[3]....
        /*076c*/ 	.word	0x00011120


	//   ....[4]....
        /*0770*/ 	.word	0x00012010


	//----- nvinfo : EIATTR_MBARRIER_INSTR_OFFSETS
	.align		4
.L_996:
        /*0774*/ 	.byte	0x04, 0x39
        /*0776*/ 	.short	(.L_998 - .L_997)


	//   ....[0]....
.L_997:
        /*0778*/ 	.word	0x00000180
        /*077c*/ 	.word	0x000000ff
        /*0780*/ 	.word	0x00028c00
        /*0784*/ 	.short	0x0100
        /*0786*/ 	.byte	0x08
	.zero		1


	//   ....[1]....
        /*0788*/ 	.word	0x00000190
        /*078c*/ 	.word	0x000000ff
        /*0790*/ 	.word	0x00028c20
        /*0794*/ 	.short	0x0100
        /*0796*/ 	.byte	0x08
	.zero		1


	//   ....[2]....
        /*0798*/ 	.word	0x00000240
        /*079c*/ 	.word	0x000000ff
        /*07a0*/ 	.word	0x00028c30
        /*07a4*/ 	.short	0x0100
        /*07a6*/ 	.byte	0x06
	.zero		1


	//   ....[3]....
        /*07a8*/ 	.word	0x00000250
        /*07ac*/ 	.word	0x000000ff
        /*07b0*/ 	.word	0x00028c40
        /*07b4*/ 	.short	0x0100
        /*07b6*/ 	.byte	0x06
	.zero		1


	//   ....[4]....
        /*07b8*/ 	.word	0x00000260
        /*07bc*/ 	.word	0x000000ff
        /*07c0*/ 	.word	0x00028c38
        /*07c4*/ 	.short	0x0100
        /*07c6*/ 	.byte	0x06
	.zero		1


	//   ....[5]....
        /*07c8*/ 	.word	0x00000270
        /*07cc*/ 	.word	0x000000ff
        /*07d0*/ 	.word	0x00028c48
        /*07d4*/ 	.short	0x0100
        /*07d6*/ 	.byte	0x06
	.zero		1


	//   ....[6]....
        /*07d8*/ 	.word	0x000003a0
        /*07dc*/ 	.word	0x000000ff
        /*07e0*/ 	.word	0x00028c50
        /*07e4*/ 	.short	0x0100
        /*07e6*/ 	.byte	0x08
	.zero		1


	//   ....[7]....
        /*07e8*/ 	.word	0x000003b0
        /*07ec*/ 	.word	0x000000ff
        /*07f0*/ 	.word	0x00028c60
        /*07f4*/ 	.short	0x0100
        /*07f6*/ 	.byte	0x08
	.zero		1


	//   ....[8]....
        /*07f8*/ 	.word	0x000003c0
        /*07fc*/ 	.word	0x000000ff
        /*0800*/ 	.word	0x00028c58
        /*0804*/ 	.short	0x0100
        /*0806*/ 	.byte	0x08
	.zero		1


	//   ....[9]....
        /*0808*/ 	.word	0x000003d0
        /*080c*/ 	.word	0x000000ff
        /*0810*/ 	.word	0x00028c68
        /*0814*/ 	.short	0x0100
        /*0816*/ 	.byte	0x08
	.zero		1


	//   ....[10]....
        /*0818*/ 	.word	0x000004c0
        /*081c*/ 	.word	0x000000ff
        /*0820*/ 	.word	0x00028c70
        /*0824*/ 	.short	0x0100
        /*0826*/ 	.byte	0x06
	.zero		1


	//   ....[11]....
        /*0828*/ 	.word	0x000004d0
        /*082c*/ 	.word	0x000000ff
        /*0830*/ 	.word	0x00028c80
        /*0834*/ 	.short	0x0100
        /*0836*/ 	.byte	0x06
	.zero		1


	//   ....[12]....
        /*0838*/ 	.word	0x000004e0
        /*083c*/ 	.word	0x000000ff
        /*0840*/ 	.word	0x00028c78
        /*0844*/ 	.short	0x0100
        /*0846*/ 	.byte	0x06
	.zero		1


	//   ....[13]....
        /*0848*/ 	.word	0x000004f0
        /*084c*/ 	.word	0x000000ff
        /*0850*/ 	.word	0x00028c88
        /*0854*/ 	.short	0x0100
        /*0856*/ 	.byte	0x06
	.zero		1


	//   ....[14]....
        /*0858*/ 	.word	0x00000620
        /*085c*/ 	.word	0x000000ff
        /*0860*/ 	.word	0x00028c90
        /*0864*/ 	.short	0x0100
        /*0866*/ 	.byte	0x08
	.zero		1


	//   ....[15]....
        /*0868*/ 	.word	0x00000630
        /*086c*/ 	.word	0x000000ff
        /*0870*/ 	.word	0x00028ca0
        /*0874*/ 	.short	0x0100
        /*0876*/ 	.byte	0x08
	.zero		1


	//   ....[16]....
        /*0878*/ 	.word	0x00000640
        /*087c*/ 	.word	0x000000ff
        /*0880*/ 	.word	0x00028c98
        /*0884*/ 	.short	0x0100
        /*0886*/ 	.byte	0x08
	.zero		1


	//   ....[17]....
        /*0888*/ 	.word	0x00000650
        /*088c*/ 	.word	0x000000ff
        /*0890*/ 	.word	0x00028ca8
        /*0894*/ 	.short	0x0100
        /*0896*/ 	.byte	0x08
	.zero		1


	//   ....[18]....
        /*0898*/ 	.word	0x00000790
        /*089c*/ 	.word	0x000000ff
        /*08a0*/ 	.word	0x00028cb0
        /*08a4*/ 	.short	0x0100
        /*08a6*/ 	.byte	0x08
	.zero		1


	//   ....[19]....
        /*08a8*/ 	.word	0x000007a0
        /*08ac*/ 	.word	0x000000ff
        /*08b0*/ 	.word	0x00028cc0
        /*08b4*/ 	.short	0x0100
        /*08b6*/ 	.byte	0x08
	.zero		1


	//   ....[20]....
        /*08b8*/ 	.word	0x000007b0
        /*08bc*/ 	.word	0x000000ff
        /*08c0*/ 	.word	0x00028cb8
        /*08c4*/ 	.short	0x0100
        /*08c6*/ 	.byte	0x08
	.zero		1


	//   ....[21]....
        /*08c8*/ 	.word	0x000007c0
        /*08cc*/ 	.word	0x000000ff
        /*08d0*/ 	.word	0x00028cc8
        /*08d4*/ 	.short	0x0100
        /*08d6*/ 	.byte	0x08
	.zero		1


	//   ....[22]....
        /*08d8*/ 	.word	0x00002190
        /*08dc*/ 	.word	0x000000ff
        /*08e0*/ 	.word	0x00028c50
        /*08e4*/ 	.short	0x010a
        /*08e6*/ 	.byte	0x17
	.zero		1


	//   ....[23]....
        /*08e8*/ 	.word	0x00002430
        /*08ec*/ 	.word	0x000000ff
        /*08f0*/ 	.word	0x00000000
        /*08f4*/ 	.short	0x0101
        /*08f6*/ 	.byte	0x06
	.zero		1


	//   ....[24]....
        /*08f8*/ 	.word	0x00002dc0
        /*08fc*/ 	.word	0x000000ff
        /*0900*/ 	.word	0x00028c50
        /*0904*/ 	.short	0x010a
        /*0906*/ 	.byte	0x17
	.zero		1


	//   ....[25]....
        /*0908*/ 	.word	0x00002e00
        /*090c*/ 	.word	0x000000ff
        /*0910*/ 	.word	0x00028c50
        /*0914*/ 	.short	0x010a
        /*0916*/ 	.byte	0x17
	.zero		1


	//   ....[26]....
        /*0918*/ 	.word	0x00002ff0
        /*091c*/ 	.word	0x000000ff
        /*0920*/ 	.word	0x00000000
        /*0924*/ 	.short	0x0101
        /*0926*/ 	.byte	0x06
	.zero		1


	//   ....[27]....
        /*0928*/ 	.word	0x000043a0
        /*092c*/ 	.word	0x000000ff
        /*0930*/ 	.word	0x00028c00
        /*0934*/ 	.short	0x010a
        /*0936*/ 	.byte	0x28
	.zero		1


	//   ....[28]....
        /*0938*/ 	.word	0x00004420
        /*093c*/ 	.word	0x00000007
        /*0940*/ 	.word	0x00028c30
        /*0944*/ 	.short	0x010a
        /*0946*/ 	.byte	0x3f
	.zero		1


	//   ....[29]....
        /*0948*/ 	.word	0x00004460
        /*094c*/ 	.word	0x00000007
        /*0950*/ 	.word	0x00028c30
        /*0954*/ 	.short	0x010a
        /*0956*/ 	.byte	0x3f
	.zero		1


	//   ....[30]....
        /*0958*/ 	.word	0x00004f40
        /*095c*/ 	.word	0x000000ff
        /*0960*/ 	.word	0x00000000
        /*0964*/ 	.short	0x0101
        /*0966*/ 	.byte	0x06
	.zero		1


	//   ....[31]....
        /*0968*/ 	.word	0x00005aa0
        /*096c*/ 	.word	0x00000007
        /*0970*/ 	.word	0x00028c50
        /*0974*/ 	.short	0x010a
        /*0976*/ 	.byte	0x3f
	.zero		1


	//   ....[32]....
        /*0978*/ 	.word	0x00005ae0
        /*097c*/ 	.word	0x00000007
        /*0980*/ 	.word	0x00028c50
        /*0984*/ 	.short	0x010a
        /*0986*/ 	.byte	0x3f
	.zero		1


	//   ....[33]....
        /*0988*/ 	.word	0x00005de0
        /*098c*/ 	.word	0x000000ff
        /*0990*/ 	.word	0x00000000
        /*0994*/ 	.short	0x0101
        /*0996*/ 	.byte	0x06
	.zero		1


	//   ....[34]....
        /*0998*/ 	.word	0x00005f50
        /*099c*/ 	.word	0x000000ff
        /*09a0*/ 	.word	0x00028c30
        /*09a4*/ 	.short	0x010a
        /*09a6*/ 	.byte	0x17
	.zero		1


	//   ....[35]....
        /*09a8*/ 	.word	0x00005f90
        /*09ac*/ 	.word	0x000000ff
        /*09b0*/ 	.word	0x00028c30
        /*09b4*/ 	.short	0x010a
        /*09b6*/ 	.byte	0x17
	.zero		1


	//   ....[36]....
        /*09b8*/ 	.word	0x00006530
        /*09bc*/ 	.word	0x000000ff
        /*09c0*/ 	.word	0x00000000
        /*09c4*/ 	.short	0x0101
        /*09c6*/ 	.byte	0x06
	.zero		1


	//   ....[37]....
        /*09c8*/ 	.word	0x00007da0
        /*09cc*/ 	.word	0x000000ff
        /*09d0*/ 	.word	0x00028c50
        /*09d4*/ 	.short	0x010a
        /*09d6*/ 	.byte	0x17
	.zero		1


	//   ....[38]....
        /*09d8*/ 	.word	0x00007de0
        /*09dc*/ 	.word	0x000000ff
        /*09e0*/ 	.word	0x00028c50
        /*09e4*/ 	.short	0x010a
        /*09e6*/ 	.byte	0x17
	.zero		1


	//   ....[39]....
        /*09e8*/ 	.word	0x000080a0
        /*09ec*/ 	.word	0x000000ff
        /*09f0*/ 	.word	0x00000000
        /*09f4*/ 	.short	0x0101
        /*09f6*/ 	.byte	0x17
	.zero		1


	//   ....[40]....
        /*09f8*/ 	.word	0x000081e0
        /*09fc*/ 	.word	0x000000ff
        /*0a00*/ 	.word	0x00028c30
        /*0a04*/ 	.short	0x010a
        /*0a06*/ 	.byte	0x16
	.zero		1


	//   ....[41]....
        /*0a08*/ 	.word	0x00008220
        /*0a0c*/ 	.word	0x000000ff
        /*0a10*/ 	.word	0x00028c30
        /*0a14*/ 	.short	0x010a
        /*0a16*/ 	.byte	0x16
	.zero		1


	//   ....[42]....
        /*0a18*/ 	.word	0x000085d0
        /*0a1c*/ 	.word	0x000000ff
        /*0a20*/ 	.word	0x00000000
        /*0a24*/ 	.short	0x0101
        /*0a26*/ 	.byte	0x06
	.zero		1


	//   ....[43]....
        /*0a28*/ 	.word	0x00009ac0
        /*0a2c*/ 	.word	0x000000ff
        /*0a30*/ 	.word	0x00028c50
        /*0a34*/ 	.short	0x010a
        /*0a36*/ 	.byte	0x16
	.zero		1


	//   ....[44]....
        /*0a38*/ 	.word	0x00009b00
        /*0a3c*/ 	.word	0x000000ff
        /*0a40*/ 	.word	0x00028c50
        /*0a44*/ 	.short	0x010a
        /*0a46*/ 	.byte	0x16
	.zero		1


	//   ....[45]....
        /*0a48*/ 	.word	0x00009dc0
        /*0a4c*/ 	.word	0x000000ff
        /*0a50*/ 	.word	0x00000000
        /*0a54*/ 	.short	0x0101
        /*0a56*/ 	.byte	0x16
	.zero		1


	//   ....[46]....
        /*0a58*/ 	.word	0x0000c780
        /*0a5c*/ 	.word	0x000000ff
        /*0a60*/ 	.word	0x00000000
        /*0a64*/ 	.short	0x0101
        /*0a66*/ 	.byte	0x04
	.zero		1


	//   ....[47]....
        /*0a68*/ 	.word	0x0000d080
        /*0a6c*/ 	.word	0x000000ff
        /*0a70*/ 	.word	0x00000000
        /*0a74*/ 	.short	0x0101
        /*0a76*/ 	.byte	0x04
	.zero		1


	//   ....[48]....
        /*0a78*/ 	.word	0x00011840
        /*0a7c*/ 	.word	0x00000013
        /*0a80*/ 	.word	0x00028c40
        /*0a84*/ 	.short	0x010a
        /*0a86*/ 	.byte	0x3f
	.zero		1


	//   ....[49]....
        /*0a88*/ 	.word	0x00011cf0
        /*0a8c*/ 	.word	0x00000013
        /*0a90*/ 	.word	0x00028c30
        /*0a94*/ 	.short	0x0107
        /*0a96*/ 	.byte	0x3f
	.zero		1


	//   ....[50]....
        /*0a98*/ 	.word	0x00011dd0
        /*0a9c*/ 	.word	0x00000013
        /*0aa0*/ 	.word	0x00028c30
        /*0aa4*/ 	.short	0x0101
        /*0aa6*/ 	.byte	0x3f
	.zero		1


	//   ....[51]....
        /*0aa8*/ 	.word	0x00012600
        /*0aac*/ 	.word	0x00000011
        /*0ab0*/ 	.word	0x00028c00
        /*0ab4*/ 	.short	0x0107
        /*0ab6*/ 	.byte	0x3f
	.zero		1


	//   ....[52]....
        /*0ab8*/ 	.word	0x000126f0
        /*0abc*/ 	.word	0x00000011
        /*0ac0*/ 	.word	0x00028c00
        /*0ac4*/ 	.short	0x0101
        /*0ac6*/ 	.byte	0x3f
	.zero		1


	//   ....[53]....
        /*0ac8*/ 	.word	0x00012710
        /*0acc*/ 	.word	0x00000011
        /*0ad0*/ 	.word	0x00028c20
        /*0ad4*/ 	.short	0x010a
        /*0ad6*/ 	.byte	0x3f
	.zero		1


	//   ....[54]....
        /*0ad8*/ 	.word	0x000127a0
        /*0adc*/ 	.word	0x00000013
        /*0ae0*/ 	.word	0x00028c60
        /*0ae4*/ 	.short	0x010a
        /*0ae6*/ 	.byte	0x3f
	.zero		1


	//   ....[55]....
        /*0ae8*/ 	.word	0x000130b0
        /*0aec*/ 	.word	0x00000013
        /*0af0*/ 	.word	0x00028c50
        /*0af4*/ 	.short	0x0107
        /*0af6*/ 	.byte	0x3f
	.zero		1


	//   ....[56]....
        /*0af8*/ 	.word	0x00013180
        /*0afc*/ 	.word	0x00000013
        /*0b00*/ 	.word	0x00028c50
        /*0b04*/ 	.short	0x0101
        /*0b06*/ 	.byte	0x3f
	.zero		1


	//   ....[57]....
        /*0b08*/ 	.word	0x00013500
        /*0b0c*/ 	.word	0x00000006
        /*0b10*/ 	.word	0x00028c40
        /*0b14*/ 	.short	0x010a
        /*0b16*/ 	.byte	0x3f
	.zero		1


	//   ....[58]....
        /*0b18*/ 	.word	0x00013820
        /*0b1c*/ 	.word	0x00000006
        /*0b20*/ 	.word	0x00028c30
        /*0b24*/ 	.short	0x0107
        /*0b26*/ 	.byte	0x3f
	.zero		1


	//   ....[59]....
        /*0b28*/ 	.word	0x000138e0
        /*0b2c*/ 	.word	0x00000006
        /*0b30*/ 	.word	0x00028c30
        /*0b34*/ 	.short	0x0101
        /*0b36*/ 	.byte	0x3f
	.zero		1


	//   ....[60]....
        /*0b38*/ 	.word	0x00013910
        /*0b3c*/ 	.word	0x00000006
        /*0b40*/ 	.word	0x00028c60
        /*0b44*/ 	.short	0x010a
        /*0b46*/ 	.byte	0x3f
	.zero		1


	//   ....[61]....
        /*0b48*/ 	.word	0x00013fc0
        /*0b4c*/ 	.word	0x00000006
        /*0b50*/ 	.word	0x00028c50
        /*0b54*/ 	.short	0x0107
        /*0b56*/ 	.byte	0x3f
	.zero		1


	//   ....[62]....
        /*0b58*/ 	.word	0x00014080
        /*0b5c*/ 	.word	0x00000006
        /*0b60*/ 	.word	0x00028c50
        /*0b64*/ 	.short	0x0101
        /*0b66*/ 	.byte	0x3f
	.zero		1


	//   ....[63]....
        /*0b68*/ 	.word	0x00015310
        /*0b6c*/ 	.word	0x00000007
        /*0b70*/ 	.word	0x00028c20
        /*0b74*/ 	.short	0x010a
        /*0b76*/ 	.byte	0x3f
	.zero		1


	//   ....[64]....
        /*0b78*/ 	.word	0x00015490
        /*0b7c*/ 	.word	0x00000005
        /*0b80*/ 	.word	0x00028c40
        /*0b84*/ 	.short	0x010a
        /*0b86*/ 	.byte	0x3f
	.zero		1


	//   ....[65]....
        /*0b88*/ 	.word	0x00015530
        /*0b8c*/ 	.word	0x00000003
        /*0b90*/ 	.word	0x00028c40
        /*0b94*/ 	.short	0x010a
        /*0b96*/ 	.byte	0x3f
	.zero		1


	//   ....[66]....
        /*0b98*/ 	.word	0x00015570
        /*0b9c*/ 	.word	0x00000005
        /*0ba0*/ 	.word	0x00028c60
        /*0ba4*/ 	.short	0x010a
        /*0ba6*/ 	.byte	0x3f
	.zero		1


	//   ....[67]....
        /*0ba8*/ 	.word	0x000155b0
        /*0bac*/ 	.word	0x00000003
        /*0bb0*/ 	.word	0x00028c60
        /*0bb4*/ 	.short	0x010a
        /*0bb6*/ 	.byte	0x3f
	.zero		1


	//   ....[68]....
        /*0bb8*/ 	.word	0x00015620
        /*0bbc*/ 	.word	0x00000003
        /*0bc0*/ 	.word	0x00028c50
        /*0bc4*/ 	.short	0x010a
        /*0bc6*/ 	.byte	0x3f
	.zero		1


	//   ....[69]....
        /*0bc8*/ 	.word	0x00015680
        /*0bcc*/ 	.word	0x00000003
        /*0bd0*/ 	.word	0x00028c50
        /*0bd4*/ 	.short	0x010a
        /*0bd6*/ 	.byte	0x3f
	.zero		1


	//   ....[70]....
        /*0bd8*/ 	.word	0x000156e0
        /*0bdc*/ 	.word	0x00000003
        /*0be0*/ 	.word	0x00028c00
        /*0be4*/ 	.short	0x010a
        /*0be6*/ 	.byte	0x3f
	.zero		1


	//   ....[71]....
        /*0be8*/ 	.word	0x00015730
        /*0bec*/ 	.word	0x00000007
        /*0bf0*/ 	.word	0x00028c30
        /*0bf4*/ 	.short	0x010a
        /*0bf6*/ 	.byte	0x3f
	.zero		1


	//   ....[72]....
        /*0bf8*/ 	.word	0x00015780
        /*0bfc*/ 	.word	0x00000007
        /*0c00*/ 	.word	0x00028c50
        /*0c04*/ 	.short	0x010a
        /*0c06*/ 	.byte	0x3f
	.zero		1


	//   ....[73]....
        /*0c08*/ 	.word	0x000157e0
        /*0c0c*/ 	.word	0x00000006
        /*0c10*/ 	.word	0x00028c30
        /*0c14*/ 	.short	0x010a
        /*0c16*/ 	.byte	0x3f
	.zero		1


	//   ....[74]....
        /*0c18*/ 	.word	0x00015840
        /*0c1c*/ 	.word	0x00000008
        /*0c20*/ 	.word	0x00028c50
        /*0c24*/ 	.short	0x010a
        /*0c26*/ 	.byte	0x3f
	.zero		1


	//   ....[75]....
        /*0c28*/ 	.word	0x000158a0
        /*0c2c*/ 	.word	0x00000006
        /*0c30*/ 	.word	0x00028c30
        /*0c34*/ 	.short	0x010a
        /*0c36*/ 	.byte	0x3f
	.zero		1


	//   ....[76]....
        /*0c38*/ 	.word	0x00015900
        /*0c3c*/ 	.word	0x00000008
        /*0c40*/ 	.word	0x00028c50
        /*0c44*/ 	.short	0x010a
        /*0c46*/ 	.byte	0x3f
	.zero		1


	//   ....[77]....
        /*0c48*/ 	.word	0x00015a20
        /*0c4c*/ 	.word	0x00000013
        /*0c50*/ 	.word	0x00028c40
        /*0c54*/ 	.short	0x010a
        /*0c56*/ 	.byte	0x3f
	.zero		1


	//   ....[78]....
        /*0c58*/ 	.word	0x000164c0
        /*0c5c*/ 	.word	0x00000011
        /*0c60*/ 	.word	0x00028c20
        /*0c64*/ 	.short	0x010a
        /*0c66*/ 	.byte	0x3f
	.zero		1


	//   ....[79]....
        /*0c68*/ 	.word	0x00016510
        /*0c6c*/ 	.word	0x00000013
        /*0c70*/ 	.word	0x00028c60
        /*0c74*/ 	.short	0x010a
        /*0c76*/ 	.byte	0x3f
	.zero		1


	//   ....[80]....
        /*0c78*/ 	.word	0x00016e10
        /*0c7c*/ 	.word	0x00000006
        /*0c80*/ 	.word	0x00028c40
        /*0c84*/ 	.short	0x010a
        /*0c86*/ 	.byte	0x3f
	.zero		1


	//   ....[81]....
        /*0c88*/ 	.word	0x000172d0
        /*0c8c*/ 	.word	0x00000006
        /*0c90*/ 	.word	0x00028c60
        /*0c94*/ 	.short	0x010a
        /*0c96*/ 	.byte	0x3f
	.zero		1


	//   ....[82]....
        /*0c98*/ 	.word	0x00018460
        /*0c9c*/ 	.word	0x00000007
        /*0ca0*/ 	.word	0x00028c20
        /*0ca4*/ 	.short	0x010a
        /*0ca6*/ 	.byte	0x3f
	.zero		1


	//   ....[83]....
        /*0ca8*/ 	.word	0x00018600
        /*0cac*/ 	.word	0x00000005
        /*0cb0*/ 	.word	0x00028c40
        /*0cb4*/ 	.short	0x010a
        /*0cb6*/ 	.byte	0x3f
	.zero		1


	//   ....[84]....
        /*0cb8*/ 	.word	0x00018650
        /*0cbc*/ 	.word	0x00000003
        /*0cc0*/ 	.word	0x00028c40
        /*0cc4*/ 	.short	0x010a
        /*0cc6*/ 	.byte	0x3f
	.zero		1


	//   ....[85]....
        /*0cc8*/ 	.word	0x000186a0
        /*0ccc*/ 	.word	0x00000005
        /*0cd0*/ 	.word	0x00028c60
        /*0cd4*/ 	.short	0x010a
        /*0cd6*/ 	.byte	0x3f
	.zero		1


	//----- nvinfo : EIATTR_NUM_MBARRIERS
	.align		4
.L_998:
        /*0cd8*/ 	.byte	0x03, 0x38
        /*0cda*/ 	.short	0x0016


	//----- nvinfo : EIATTR_EXIT_INSTR_OFFSETS
	.align		4
        /*0cdc*/ 	.byte	0x04, 0x1c
        /*0cde*/ 	.short	(.L_1000 - .L_999)


	//   ....[0]....
.L_999:
        /*0ce0*/ 	.word	0x00000970


	//   ....[1]....
        /*0ce4*/ 	.word	0x0000f2e0


	//   ....[2]....
        /*0ce8*/ 	.word	0x00015600


	//----- nvinfo : EIATTR_MAX_THREADS
	.align		4
.L_1000:
        /*0cec*/ 	.byte	0x04, 0x05
        /*0cee*/ 	.short	(.L_1002 - .L_1001)
.L_1001:
        /*0cf0*/ 	.word	0x00000180
        /*0cf4*/ 	.word	0x00000001
        /*0cf8*/ 	.word	0x00000001


	//----- nvinfo : EIATTR_CRS_STACK_SIZE
	.align		4
.L_1002:
        /*0cfc*/ 	.byte	0x04, 0x1e
        /*0cfe*/ 	.short	(.L_1004 - .L_1003)
.L_1003:
        /*0d00*/ 	.word	0x00000000


	//----- nvinfo : EIATTR_CBANK_PARAM_SIZE
	.align		4
.L_1004:
        /*0d04*/ 	.byte	0x03, 0x19
        /*0d06*/ 	.short	0x0af0


	//----- nvinfo : EIATTR_PARAM_CBANK
	.align		4
        /*0d08*/ 	.byte	0x04, 0x0a
        /*0d0a*/ 	.short	(.L_1006 - .L_1005)
	.align		4
.L_1005:
        /*0d0c*/ 	.word	index@(.nv.constant0._ZN7cutlass13device_kernelIN5flash11enable_sm90INS1_16FlashAttnFwdSm90INS1_25CollectiveMainloopFwdSm90ILi2EN4cute5tupleIJNS5_1CILi1EEES8_S8_EEENS6_IJNS7_ILi64EEESA_SA_EEELi512ENS_6half_tEfNS_4arch4Sm90ELb1ELb0ELb1ELb1ELb1ELb0ELb0ELb0ELb0ELb1ELb1ELb0EEENS1_21CollectiveEpilogueFwdINS6_IJSA_NS7_ILi512EEESA_EEES9_SC_SE_Li256ELb1ELb1ELb1ELb0EEENS1_36VarlenDynamicPersistentTileSchedulerILi64ELi64ELi256ELi128ELb1ELb1ELb1ELb1ELb1ELb1EEEEEEEEEvNT_6ParamsE)
        /*0d10*/ 	.short	0x0210
        /*0d12*/ 	.short	0x0af0


	//----- nvinfo : EIATTR_SW_WAR
	.align		4
.L_1006:
        /*0d14*/ 	.byte	0x04, 0x36
        /*0d16*/ 	.short	(.L_1008 - .L_1007)
.L_1007:
        /*0d18*/ 	.word	0x00000008
.L_1008:


//--------------------- .nv.info._ZN7cutlass13device_kernelIN5flash11enable_sm90INS1_16FlashAttnFwdSm90INS1_25CollectiveMainloopFwdSm90ILi2EN4cute5tupleIJNS5_1CILi1EEES8_S8_EEENS6_IJNS7_ILi64EEESA_SA_EEELi512ENS_6half_tEfNS_4arch4Sm90ELb1ELb0ELb1ELb1ELb1ELb1ELb0ELb0ELb0ELb1ELb1ELb0EEENS1_21CollectiveEpilogueFwdINS6_IJSA_NS7_ILi512EEESA_EEES9_SC_SE_Li256ELb1ELb1ELb1ELb0EEENS1_36VarlenDynamicPersistentTileSchedulerILi64ELi64ELi256ELi128ELb1ELb1ELb1ELb1ELb1ELb1EEEEEEEEEvNT_6ParamsE --------------------------
	.section	.nv.info._ZN7cutlass13device_kernelIN5flash11enable_sm90INS1_16FlashAttnFwdSm90INS1_25CollectiveMainloopFwdSm90ILi2EN4cute5tupleIJNS5_1CILi1EEES8_S8_EEENS6_IJNS7_ILi64EEESA_SA_EEELi512ENS_6half_tEfNS_4arch4Sm90ELb1ELb0ELb1ELb1ELb1ELb1ELb0ELb0ELb0ELb1ELb1ELb0EEENS1_21CollectiveEpilogueFwdINS6_IJSA_NS7_ILi512EEESA_EEES9_SC_SE_Li256ELb1ELb1ELb1ELb0EEENS1_36VarlenDynamicPersistentTileSchedulerILi64ELi64ELi256ELi128ELb1ELb1ELb1ELb1ELb1ELb1EEEEEEEEEvNT_6ParamsE,"",@"SHT_CUDA_INFO"
	.sectionflags	@""
	.align	4


	//----- nvinfo : EIATTR_CUDA_API_VERSION
	.align		4
        /*0000*/ 	.byte	0x04, 0x37
        /*0002*/ 	.short	(.L_1010 - .L_1009)
.L_1009:
        /*0004*/ 	.word	0x00000082


	//----- nvinfo : EIATTR_KPARAM_INFO
	.align		4
.L_1010:
        /*0008*/ 	.byte	0x04, 0x17
        /*000a*/ 	.short	(.L_1012 - .L_1011)
.L_1011:
        /*000c*/ 	.word	0x00000000
        /*0010*/ 	.short	0x0000
        /*0012*/ 	.short	0x0070
        /*0014*/ 	.byte	0x00, 0xf0, 0x01, 0x2a


	//----- nvinfo : EIATTR_SPARSE_MMA_MASK
	.align		4
.L_1012:
        /*0018*/ 	.byte	0x03, 0x50
        /*001a*/ 	.short	0x0000


	//----- nvinfo : EIATTR_MAXREG_COUNT
	.align		4
        /*001c*/ 	.byte	0x03, 0x1b
        /*001e*/ 	.short	0x00a8


	//----- nvinfo : EIATTR_NUM_BARRIERS
	.align		4
        /*0020*/ 	.byte	0x02, 0x4c
        /*0022*/ 	.byte	0x10
	.zero		1


	//----- nvinfo : EIATTR_EXTERNS
	.align		4
        /*0024*/ 	.byte	0x04, 0x0f
        /*0026*/ 	.short	(.L_1014 - .L_1013)


	//   ....[0]....
	.align		4
.L_1013:
        /*0028*/ 	.word	index@(__assertfail)


	//----- nvinfo : EIATTR_ANNOTATIONS
	.align		4
.L_1014:
        /*002c*/ 	.byte	0x04, 0x55
        /*002e*/ 	.short	(.L_1016 - .L_1015)


	//   ....[0]....
.L_1015:
        /* <DEDUP_REMOVED lines=63> */


	//----- nvinfo : EIATTR_MERCURY_ISA_VERSION
	.align		4
.L_1016:
        /*0408*/ 	.byte	0x03, 0x5f
        /*040a*/ 	.short	0x0101


	//----- nvinfo : EIATTR_UNUSED_LOAD_BYTE_OFFSET
	.align		4
        /*040c*/ 	.byte	0x04, 0x44
        /*040e*/ 	.short	(.L_1018 - .L_1017)


	//   ....[0]....
.L_1017:
        /*0410*/ 	.word	0x00000a20
        /*0414*/ 	.word	0x0000fff0


	//   ....[1]....
        /*0418*/ 	.word	0x00011520
        /*041c*/ 	.word	0x0000fff0


	//----- nvinfo : EIATTR_INT_WARP_WIDE_INSTR_OFFSETS
	.align		4
.L_1018:
        /*0420*/ 	.byte	0x04, 0x31
        /*0422*/ 	.short	(.L_1020 - .L_1019)


	//   ....[0]....
.L_1019:
        /*0424*/ 	.word	0x00000130


	//   ....[1]....
        /*0428*/ 	.word	0x00000160


	//   ....[2]....
        /*042c*/ 	.word	0x00000230


	//   ....[3]....
        /*0430*/ 	.word	0x00019d20


	//   ....[4]....
        /*0434*/ 	.word	0x00019db0


	//   ....[5]....
        /*0438*/ 	.word	0x0001d2d0


	//   ....[6]....
        /*043c*/ 	.word	0x0001d360


	//----- nvinfo : EIATTR_COOP_GROUP_MASK_REGIDS
	.align		4
.L_1020:
        /*0440*/ 	.byte	0x04, 0x29
        /*0442*/ 	.short	(.L_1022 - .L_1021)


	//   ....[0]....
.L_1021:
        /*0444*/ 	.word	0xffffffff


	//   ....[1]....
        /*0448*/ 	.word	0xffffffff


	//   ....[2]....
        /*044c*/ 	.word	0xffffffff


	//   ....[3]....
        /*0450*/ 	.word	0xffffffff


	//   ....[4]....
        /*0454*/ 	.word	0xffffffff


	//   ....[5]....
        /*0458*/ 	.word	0xffffffff


	//   ....[6]....
        /*045c*/ 	.word	0xffffffff


	//   ....[7]....
        /*0460*/ 	.word	0xffffffff


	//   ....[8]....
        /*0464*/ 	.word	0xffffffff


	//   ....[9]....
        /*0468*/ 	.word	0xffffffff


	//   ....[10]....
        /*046c*/ 	.word	0xffffffff


	//   ....[11]....
        /*0470*/ 	.word	0xffffffff


	//   ....[12]....
        /*0474*/ 	.word	0xffffffff


	//   ....[13]....
        /*0478*/ 	.word	0xffffffff


	//   ....[14]....
        /*047c*/ 	.word	0xffffffff


	//   ....[15]....
        /*0480*/ 	.word	0xffffffff


	//   ....[16]....
        /*0484*/ 	.word	0xffffffff


	//   ....[17]....
        /*0488*/ 	.word	0xffffffff


	//   ....[18]....
        /*048c*/ 	.word	0xffffffff


	//   ....[19]....
        /*0490*/ 	.word	0xffffffff


	//   ....[20]....
        /*0494*/ 	.word	0xffffffff


	//   ....[21]....
        /*0498*/ 	.word	0xffffffff


	//   ....[22]....
        /*049c*/ 	.word	0xffffffff


	//   ....[23]....
        /*04a0*/ 	.word	0xffffffff


	//   ....[24]....
        /*04a4*/ 	.word	0xffffffff


	//   ....[25]....
        /*04a8*/ 	.word	0xffffffff


	//   ....[26]....
        /*04ac*/ 	.word	0xffffffff


	//   ....[27]....
        /*04b0*/ 	.word	0xffffffff


	//   ....[28]....
        /*04b4*/ 	.word	0xffffffff


	//   ....[29]....
        /*04b8*/ 	.word	0xffffffff


	//   ....[30]....
        /*04bc*/ 	.word	0xffffffff


	//   ....[31]....
        /*04c0*/ 	.word	0xffffffff


	//   ....[32]....
        /*04c4*/ 	.word	0xffffffff


	//   ....[33]....
        /*04c8*/ 	.word	0xffffffff


	//   ....[34]....
        /*04cc*/ 	.word	0xffffffff


	//   ....[35]....
        /*04d0*/ 	.word	0xffffffff


	//   ....[36]....
        /*04d4*/ 	.word	0xffffffff


	//   ....[37]....
        /*04d8*/ 	.word	0xffffffff


	//   ....[38]....
        /*04dc*/ 	.word	0xffffffff


	//   ....[39]....
        /*04e0*/ 	.word	0xffffffff


	//   ....[40]....
        /*04e4*/ 	.word	0xffffffff


	//   ....[41]....
        /*04e8*/ 	.word	0xffffffff


	//   ....[42]....
        /*04ec*/ 	.word	0xffffffff


	//   ....[43]....
        /*04f0*/ 	.word	0xffffffff


	//   ....[44]....
        /*04f4*/ 	.word	0xffffffff


	//   ....[45]....
        /*04f8*/ 	.word	0xffffffff


	//   ....[46]....
        /*04fc*/ 	.word	0xffffffff


	//   ....[47]....
        /*0500*/ 	.word	0xffffffff


	//   ....[48]....
        /*0504*/ 	.word	0xffffffff


	//   ....[49]....
        /*0508*/ 	.word	0xffffffff


	//   ....[50]....
        /*050c*/ 	.word	0xffffffff


	//   ....[51]....
        /*0510*/ 	.word	0xffffffff


	//   ....[52]....
        /*0514*/ 	.word	0xffffffff


	//   ....[53]....
        /*0518*/ 	.word	0xffffffff


	//   ....[54]....
        /*051c*/ 	.word	0xffffffff


	//   ....[55]....
        /*0520*/ 	.word	0xffffffff


	//   ....[56]....
        /*0524*/ 	.word	0xffffffff


	//   ....[57]....
        /*0528*/ 	.word	0xffffffff


	//   ....[58]....
        /*052c*/ 	.word	0xffffffff


	//   ....[59]....
        /*0530*/ 	.word	0xffffffff


	//   ....[60]....
        /*0534*/ 	.word	0xffffffff


	//   ....[61]....
        /*0538*/ 	.word	0xffffffff


	//   ....[62]....
        /*053c*/ 	.word	0xffffffff


	//   ....[63]....
        /*0540*/ 	.word	0xffffffff


	//   ....[64]....
        /*0544*/ 	.word	0xffffffff


	//   ....[65]....
        /*0548*/ 	.word	0xffffffff


	//   ....[66]....
        /*054c*/ 	.word	0xffffffff


	//   ....[67]....
        /*0550*/ 	.word	0xffffffff


	//   ....[68]....
        /*0554*/ 	.word	0xffffffff


	//   ....[69]....
        /*0558*/ 	.word	0xffffffff


	//   ....[70]....
        /*055c*/ 	.word	0xffffffff


	//   ....[71]....
        /*0560*/ 	.word	0xffffffff


	//   ....[72]....
        /*0564*/ 	.word	0xffffffff


	//   ....[73]....
        /*0568*/ 	.word	0xffffffff


	//   ....[74]....
        /*056c*/ 	.word	0xffffffff


	//   ....[75]....
        /*0570*/ 	.word	0xffffffff


	//   ....[76]....
        /*0574*/ 	.word	0xffffffff


	//   ....[77]....
        /*0578*/ 	.word	0xffffffff


	//   ....[78]....
        /*057c*/ 	.word	0xffffffff


	//   ....[79]....
        /*0580*/ 	.word	0xffffffff


	//   ....[80]....
        /*0584*/ 	.word	0xffffffff


	//   ....[81]....
        /*0588*/ 	.word	0xffffffff


	//   ....[82]....
        /*058c*/ 	.word	0xffffffff


	//   ....[83]....
        /*0590*/ 	.word	0xffffffff


	//   ....[84]....
        /*0594*/ 	.word	0xffffffff


	//   ....[85]....
        /*0598*/ 	.word	0xffffffff


	//   ....[86]....
        /*059c*/ 	.word	0xffffffff


	//   ....[87]....
        /*05a0*/ 	.word	0xffffffff


	//   ....[88]....
        /*05a4*/ 	.word	0xffffffff


	//   ....[89]....
        /*05a8*/ 	.word	0xffffffff


	//   ....[90]....
        /*05ac*/ 	.word	0xffffffff


	//   ....[91]....
        /*05b0*/ 	.word	0xffffffff


	//   ....[92]....
        /*05b4*/ 	.word	0xffffffff


	//   ....[93]....
        /*05b8*/ 	.word	0xffffffff


	//   ....[94]....
        /*05bc*/ 	.word	0xffffffff


	//   ....[95]....
        /*05c0*/ 	.word	0xffffffff


	//   ....[96]....
        /*05c4*/ 	.word	0xffffffff


	//   ....[97]....
        /*05c8*/ 	.word	0xffffffff


	//   ....[98]....
        /*05cc*/ 	.word	0xffffffff


	//   ....[99]....
        /*05d0*/ 	.word	0xffffffff


	//   ....[100]....
        /*05d4*/ 	.word	0xffffffff


	//   ....[101]....
        /*05d8*/ 	.word	0xffffffff


	//   ....[102]....
        /*05dc*/ 	.word	0xffffffff


	//   ....[103]....
        /*05e0*/ 	.word	0xffffffff


	//   ....[104]....
        /*05e4*/ 	.word	0xffffffff


	//   ....[105]....
        /*05e8*/ 	.word	0xffffffff


	//   ....[106]....
        /*05ec*/ 	.word	0xffffffff


	//   ....[107]....
        /*05f0*/ 	.word	0xffffffff


	//   ....[108]....
        /*05f4*/ 	.word	0xffffffff


	//   ....[109]....
        /*05f8*/ 	.word	0xffffffff


	//   ....[110]....
        /*05fc*/ 	.word	0xffffffff


	//   ....[111]....
        /*0600*/ 	.word	0xffffffff


	//   ....[112]....
        /*0604*/ 	.word	0xffffffff


	//   ....[113]....
        /*0608*/ 	.word	0xffffffff


	//   ....[114]....
        /*060c*/ 	.word	0xffffffff


	//   ....[115]....
        /*0610*/ 	.word	0xffffffff


	//   ....[116]....
        /*0614*/ 	.word	0xffffffff


	//   ....[117]....
        /*0618*/ 	.word	0xffffffff


	//   ....[118]....
        /*061c*/ 	.word	0xffffffff


	//   ....[119]....
        /*0620*/ 	.word	0xffffffff


	//   ....[120]....
        /*0624*/ 	.word	0xffffffff


	//   ....[121]....
        /*0628*/ 	.word	0xffffffff


	//   ....[122]....
        /*062c*/ 	.word	0xffffffff


	//   ....[123]....
        /*0630*/ 	.word	0xffffffff


	//   ....[124]....
        /*0634*/ 	.word	0xffffffff


	//   ....[125]....
        /*0638*/ 	.word	0xffffffff


	//   ....[126]....
        /*063c*/ 	.word	0xffffffff


	//   ....[127]....
        /*0640*/ 	.word	0xffffffff


	//   ....[128]....
        /*0644*/ 	.word	0xffffffff


	//   ....[129]....
        /*0648*/ 	.word	0xffffffff


	//   ....[130]....
        /*064c*/ 	.word	0xffffffff


	//   ....[131]....
        /*0650*/ 	.word	0xffffffff


	//   ....[132]....
        /*0654*/ 	.word	0xffffffff


	//   ....[133]....
        /*0658*/ 	.word	0xffffffff


	//   ....[134]....
        /*065c*/ 	.word	0xffffffff


	//   ....[135]....
        /*0660*/ 	.word	0xffffffff


	//   ....[136]....
        /*0664*/ 	.word	0xffffffff


	//   ....[137]....
        /*0668*/ 	.word	0xffffffff


	//   ....[138]....
        /*066c*/ 	.word	0xffffffff


	//   ....[139]....
        /*0670*/ 	.word	0xffffffff


	//   ....[140]....
        /*0674*/ 	.word	0xffffffff


	//   ....[141]....
        /*0678*/ 	.word	0xffffffff


	//   ....[142]....
        /*067c*/ 	.word	0xffffffff


	//   ....[143]....
        /*0680*/ 	.word	0xffffffff


	//   ....[144]....
        /*0684*/ 	.word	0xffffffff


	//   ....[145]....
        /*0688*/ 	.word	0xffffffff


	//   ....[146]....
        /*068c*/ 	.word	0xffffffff


	//   ....[147]....
        /*0690*/ 	.word	0xffffffff


	//   ....[148]....
        /*0694*/ 	.word	0xffffffff


	//   ....[149]....
        /*0698*/ 	.word	0xffffffff


	//   ....[150]....
        /*069c*/ 	.word	0x0500000f


	//   ....[151]....
        /*06a0*/ 	.word	0x0500000f


	//   ....[152]....
        /*06a4*/ 	.word	0x0500000f


	//   ....[153]....
        /*06a8*/ 	.word	0x0500000f


	//   ....[154]....
        /*06ac*/ 	.word	0x0500000f


	//   ....[155]....
        /*06b0*/ 	.word	0x0500000f


	//   ....[156]....
        /*06b4*/ 	.word	0x0500000f


	//   ....[157]....
        /*06b8*/ 	.word	0x0500000f


	//   ....[158]....
        /*06bc*/ 	.word	0x0500000f


	//   ....[159]....
        /*06c0*/ 	.word	0x0500000f


	//   ....[160]....
        /*06c4*/ 	.word	0x0500000f


	//   ....[161]....
        /*06c8*/ 	.word	0x0500000f


	//   ....[162]....
        /*06cc*/ 	.word	0x0500000f


	//   ....[163]....
        /*06d0*/ 	.word	0x0500000f


	//   ....[164]....
        /*06d4*/ 	.word	0x0500000f


	//   ....[165]....
        /*06d8*/ 	.word	0x0500000f


	//   ....[166]....
        /*06dc*/ 	.word	0x0500000f


	//   ....[167]....
        /*06e0*/ 	.word	0x0500000f


	//   ....[168]....
        /*06e4*/ 	.word	0x0500000f


	//   ....[169]....
        /*06e8*/ 	.word	0x0500000f


	//   ....[170]....
        /*06ec*/ 	.word	0x0500000f


	//   ....[171]....
        /*06f0*/ 	.word	0x0500000f


	//   ....[172]....
        /*06f4*/ 	.word	0x0500000f


	//   ....[173]....
        /*06f8*/ 	.word	0x0500000f


	//   ....[174]....
        /*06fc*/ 	.word	0x0500000f


	//   ....[175]....
        /*0700*/ 	.word	0x0500000f


	//   ....[176]....
        /*0704*/ 	.word	0x0500000f


	//   ....[177]....
        /*0708*/ 	.word	0x0500000f


	//   ....[178]....
        /*070c*/ 	.word	0x0500000f


	//   ....[179]....
        /*0710*/ 	.word	0x0500000f


	//   ....[180]....
        /*0714*/ 	.word	0x0500000f


	//   ....[181]....
        /*0718*/ 	.word	0x0500000f


	//   ....[182]....
        /*071c*/ 	.word	0x0500000f


	//   ....[183]....
        /*0720*/ 	.word	0x0500000f


	//   ....[184]....
        /*0724*/ 	.word	0x0500000f


	//   ....[185]....
        /*0728*/ 	.word	0x0500000f


	//   ....[186]....
        /*072c*/ 	.word	0x0500000f


	//   ....[187]....
        /*0730*/ 	.word	0x0500000f


	//   ....[188]....
        /*0734*/ 	.word	0x0500000f


	//   ....[189]....
        /*0738*/ 	.word	0x0500000f


	//   ....[190]....
        /*073c*/ 	.word	0x0500000f


	//   ....[191]....
        /*0740*/ 	.word	0x0500000f


	//   ....[192]....
        /*0744*/ 	.word	0x0500000f


	//   ....[193]....
        /*0748*/ 	.word	0x0500000f


	//   ....[194]....
        /*074c*/ 	.word	0x0500000f


	//   ....[195]....
        /*0750*/ 	.word	0x0500000f


	//   ....[196]....
        /*0754*/ 	.word	0x0500000f


	//   ....[197]....
        /*0758*/ 	.word	0x0500000f


	//   ....[198]....
        /*075c*/ 	.word	0x0500000f


	//   ....[199]....
        /*0760*/ 	.word	0x0500000f


	//   ....[200]....
        /*0764*/ 	.word	0x0500000f


	//   ....[201]....
        /*0768*/ 	.word	0x0500000f


	//   ....[202]....
        /*076c*/ 	.word	0x0500000f


	//   ....[203]....
        /*0770*/ 	.word	0x0500000f


	//   ....[204]....
        /*0774*/ 	.word	0x0500000f


	//   ....[205]....
        /*0778*/ 	.word	0x0500000f


	//   ....[206]....
        /*077c*/ 	.word	0x0500000f


	//   ....[207]....
        /*0780*/ 	.word	0x0500000f


	//   ....[208]....
        /*0784*/ 	.word	0x0500000f


	//   ....[209]....
        /*0788*/ 	.word	0x0500000f


	//   ....[210]....
        /*078c*/ 	.word	0x0500000f


	//   ....[211]....
        /*0790*/ 	.word	0x0500000f


	//   ....[212]....
        /*0794*/ 	.word	0x0500000f


	//   ....[213]....
        /*0798*/ 	.word	0x0500000f


	//   ....[214]....
        /*079c*/ 	.word	0x0500000f


	//   ....[215]....
        /*07a0*/ 	.word	0x0500000f


	//   ....[216]....
        /*07a4*/ 	.word	0x0500000f


	//   ....[217]....
        /*07a8*/ 	.word	0x0500000f


	//   ....[218]....
        /*07ac*/ 	.word	0x0500000f


	//   ....[219]....
        /*07b0*/ 	.word	0x0500000f


	//   ....[220]....
        /*07b4*/ 	.word	0x0500000f


	//   ....[221]....
        /*07b8*/ 	.word	0x0500000f


	//   ....[222]....
        /*07bc*/ 	.word	0x0500000f


	//   ....[223]....
        /*07c0*/ 	.word	0x0500000f


	//   ....[224]....
        /*07c4*/ 	.word	0x0500000f


	//   ....[225]....
        /*07c8*/ 	.word	0x0500000f


	//   ....[226]....
        /*07cc*/ 	.word	0x0500000f


	//   ....[227]....
        /*07d0*/ 	.word	0x0500000f


	//   ....[228]....
        /*07d4*/ 	.word	0x0500000f


	//   ....[229]....
        /*07d8*/ 	.word	0x0500000f


	//   ....[230]....
        /*07dc*/ 	.word	0x0500000f


	//   ....[231]....
        /*07e0*/ 	.word	0x0500000f


	//   ....[232]....
        /*07e4*/ 	.word	0x0500000f


	//----- nvinfo : EIATTR_COOP_GROUP_INSTR_OFFSETS
	.align		4
.L_1022:
        /*07e8*/ 	.byte	0x04, 0x28
        /*07ea*/ 	.short	(.L_1024 - .L_1023)


	//   ....[0]....
.L_1023:
        /*07ec*/ 	.word	0x00000060


	//   ....[1]....
        /*07f0*/ 	.word	0x00000120


	//   ....[2]....
        /*07f4*/ 	.word	0x000001f0


	//   ....[3]....
        /*07f8*/ 	.word	0x00000370


	//   ....[4]....
        /*07fc*/ 	.word	0x000004d0


	//   ....[5]....
        /*0800*/ 	.word	0x000005f0


	//   ....[6]....
        /*0804*/ 	.word	0x00000750


	//   ....[7]....
        /*0808*/ 	.word	0x000031e0


	//   ....[8]....
        /*080c*/ 	.word	0x000031f0


	//   ....[9]....
        /*0810*/ 	.word	0x00003c00


	//   ....[10]....
        /*0814*/ 	.word	0x00003c10


	//   ....[11]....
        /*0818*/ 	.word	0x000045e0


	//   ....[12]....
        /*081c*/ 	.word	0x000045f0


	//   ....[13]....
        /*0820*/ 	.word	0x000049b0


	//   ....[14]....
        /*0824*/ 	.word	0x000049c0


	//   ....[15]....
        /*0828*/ 	.word	0x00005a50


	//   ....[16]....
        /*082c*/ 	.word	0x00007c00


	//   ....[17]....
        /*0830*/ 	.word	0x00008360


	//   ....[18]....
        /*0834*/ 	.word	0x00008370


	//   ....[19]....
        /*0838*/ 	.word	0x00008380


	//   ....[20]....
        /*083c*/ 	.word	0x00008390


	//   ....[21]....
        /*0840*/ 	.word	0x000086b0


	//   ....[22]....
        /*0844*/ 	.word	0x000086c0


	//   ....[23]....
        /*0848*/ 	.word	0x000086d0


	//   ....[24]....
        /*084c*/ 	.word	0x000086e0


	//   ....[25]....
        /*0850*/ 	.word	0x00009940


	//   ....[26]....
        /*0854*/ 	.word	0x00009960


	//   ....[27]....
        /*0858*/ 	.word	0x00009970


	//   ....[28]....
        /*085c*/ 	.word	0x00009980


	//   ....[29]....
        /*0860*/ 	.word	0x00009a60


	//   ....[30]....
        /*0864*/ 	.word	0x00009a80


	//   ....[31]....
        /*0868*/ 	.word	0x00009a90


	//   ....[32]....
        /*086c*/ 	.word	0x00009b20


	//   ....[33]....
        /*0870*/ 	.word	0x0000b2b0


	//   ....[34]....
        /*0874*/ 	.word	0x0000b2f0


	//   ....[35]....
        /*0878*/ 	.word	0x0000b770


	//   ....[36]....
        /*087c*/ 	.word	0x0000b850


	//   ....[37]....
        /*0880*/ 	.word	0x0000bba0


	//   ....[38]....
        /*0884*/ 	.word	0x0000bcc0


	//   ....[39]....
        /*0888*/ 	.word	0x0000c690


	//   ....[40]....
        /*088c*/ 	.word	0x0000ce00


	//   ....[41]....
        /*0890*/ 	.word	0x0000ce50


	//   ....[42]....
        /*0894*/ 	.word	0x0000d4f0


	//   ....[43]....
        /*0898*/ 	.word	0x0000d510


	//   ....[44]....
        /*089c*/ 	.word	0x0000dd20


	//   ....[45]....
        /*08a0*/ 	.word	0x0000de10


	//   ....[46]....
        /*08a4*/ 	.word	0x0000eac0


	//   ....[47]....
        /*08a8*/ 	.word	0x0000f3b0


	//   ....[48]....
        /*08ac*/ 	.word	0x0000f410


	//   ....[49]....
        /*08b0*/ 	.word	0x0000fc20


	//   ....[50]....
        /*08b4*/ 	.word	0x0000fc90


	//   ....[51]....
        /*08b8*/ 	.word	0x00010940


	//   ....[52]....
        /*08bc*/ 	.word	0x00010a50


	//   ....[53]....
        /*08c0*/ 	.word	0x00010a70


	//   ....[54]....
        /*08c4*/ 	.word	0x00010be0


	//   ....[55]....
        /*08c8*/ 	.word	0x00010db0


	//   ....[56]....
        /*08cc*/ 	.word	0x00012260


	//   ....[57]....
        /*08d0*/ 	.word	0x00012600


	//   ....[58]....
        /*08d4*/ 	.word	0x00012610


	//   ....[59]....
        /*08d8*/ 	.word	0x00012620


	//   ....[60]....
        /*08dc*/ 	.word	0x00012630


	//   ....[61]....
        /*08e0*/ 	.word	0x00013360


	//   ....[62]....
        /*08e4*/ 	.word	0x00013380


	//   ....[63]....
        /*08e8*/ 	.word	0x00013620


	//   ....[64]....
        /*08ec*/ 	.word	0x00013640


	//   ....[65]....
        /*08f0*/ 	.word	0x00013f60


	//   ....[66]....
        /*08f4*/ 	.word	0x00013fa0


	//   ....[67]....
        /*08f8*/ 	.word	0x000149d0


	//   ....[68]....
        /*08fc*/ 	.word	0x000149f0


	//   ....[69]....
        /*0900*/ 	.word	0x00015f80


	//   ....[70]....
        /*0904*/ 	.word	0x00015fc0


	//   ....[71]....
        /*0908*/ 	.word	0x00016200


	//   ....[72]....
        /*090c*/ 	.word	0x00016220


	//   ....[73]....
        /*0910*/ 	.word	0x000164d0


	//   ....[74]....
        /*0914*/ 	.word	0x000166c0


	//   ....[75]....
        /*0918*/ 	.word	0x000166f0


	//   ....[76]....
        /*091c*/ 	.word	0x00016720


	//   ....[77]....
        /*0920*/ 	.word	0x00016750


	//   ....[78]....
        /*0924*/ 	.word	0x00016780


	//   ....[79]....
        /*0928*/ 	.word	0x000167b0


	//   ....[80]....
        /*092c*/ 	.word	0x00016940


	//   ....[81]....
        /*0930*/ 	.word	0x00016970


	//   ....[82]....
        /*0934*/ 	.word	0x000169a0


	//   ....[83]....
        /*0938*/ 	.word	0x000169d0


	//   ....[84]....
        /*093c*/ 	.word	0x00016a00


	//   ....[85]....
        /*0940*/ 	.word	0x00016a30


	//   ....[86]....
        /*0944*/ 	.word	0x00016ac0


	//   ....[87]....
        /*0948*/ 	.word	0x00016af0


	//   ....[88]....
        /*094c*/ 	.word	0x00016b00


	//   ....[89]....
        /*0950*/ 	.word	0x00016b40


	//   ....[90]....
        /*0954*/ 	.word	0x00018050


	//   ....[91]....
        /*0958*/ 	.word	0x0001ab30


	//   ....[92]....
        /*095c*/ 	.word	0x0001ab50


	//   ....[93]....
        /*0960*/ 	.word	0x0001abe0


	//   ....[94]....
        /*0964*/ 	.word	0x0001ac00


	//   ....[95]....
        /*0968*/ 	.word	0x0001ac80


	//   ....[96]....
        /*096c*/ 	.word	0x0001aca0


	//   ....[97]....
        /*0970*/ 	.word	0x0001acb0


	//   ....[98]....
        /*0974*/ 	.word	0x0001acc0


	//   ....[99]....
        /*0978*/ 	.word	0x0001b4c0


	//   ....[100]....
        /*097c*/ 	.word	0x0001b4f0


	//   ....[101]....
        /*0980*/ 	.word	0x0001b590


	//   ....[102]....
        /*0984*/ 	.word	0x0001b5b0


	//   ....[103]....
        /*0988*/ 	.word	0x0001b630


	//   ....[104]....
        /*098c*/ 	.word	0x0001b650


	//   ....[105]....
        /*0990*/ 	.word	0x0001b660


	//   ....[106]....
        /*0994*/ 	.word	0x0001b6d0


	//   ....[107]....
        /*0998*/ 	.word	0x0001baf0


	//   ....[108]....
        /*099c*/ 	.word	0x0001bbb0


	//   ....[109]....
        /*09a0*/ 	.word	0x0001bd00


	//   ....[110]....
        /*09a4*/ 	.word	0x0001bd40


	//   ....[111]....
        /*09a8*/ 	.word	0x0001bd50


	//   ....[112]....
        /*09ac*/ 	.word	0x0001bd60


	//   ....[113]....
        /*09b0*/ 	.word	0x0001beb0


	//   ....[114]....
        /*09b4*/ 	.word	0x0001c000


	//   ....[115]....
        /*09b8*/ 	.word	0x0001c800


	//   ....[116]....
        /*09bc*/ 	.word	0x0001c820


	//   ....[117]....
        /*09c0*/ 	.word	0x0001c870


	//   ....[118]....
        /*09c4*/ 	.word	0x0001c880


	//   ....[119]....
        /*09c8*/ 	.word	0x0001c8c0


	//   ....[120]....
        /*09cc*/ 	.word	0x0001c8d0


	//   ....[121]....
        /*09d0*/ 	.word	0x0001c8e0


	//   ....[122]....
        /*09d4*/ 	.word	0x0001c920


	//   ....[123]....
        /*09d8*/ 	.word	0x0001cc20


	//   ....[124]....
        /*09dc*/ 	.word	0x0001cc50


	//   ....[125]....
        /*09e0*/ 	.word	0x0001cc80


	//   ....[126]....
        /*09e4*/ 	.word	0x0001cca0


	//   ....[127]....
        /*09e8*/ 	.word	0x0001ccd0


	//   ....[128]....
        /*09ec*/ 	.word	0x0001ccf0


	//   ....[129]....
        /*09f0*/ 	.word	0x0001cdf0


	//   ....[130]....
        /*09f4*/ 	.word	0x0001cf40


	//   ....[131]....
        /*09f8*/ 	.word	0x0001d580


	//   ....[132]....
        /*09fc*/ 	.word	0x0001d5b0


	//   ....[133]....
        /*0a00*/ 	.word	0x0001d610


	//   ....[134]....
        /*0a04*/ 	.word	0x0001d640


	//   ....[135]....
        /*0a08*/ 	.word	0x0001d670


	//   ....[136]....
        /*0a0c*/ 	.word	0x0001d6a0


	//   ....[137]....
        /*0a10*/ 	.word	0x0001d6d0


	//   ....[138]....
        /*0a14*/ 	.word	0x0001d700


	//   ....[139]....
        /*0a18*/ 	.word	0x0001d8a0


	//   ....[140]....
        /*0a1c*/ 	.word	0x0001d8d0


	//   ....[141]....
        /*0a20*/ 	.word	0x0001d900


	//   ....[142]....
        /*0a24*/ 	.word	0x0001d930


	//   ....[143]....
        /*0a28*/ 	.word	0x0001d960


	//   ....[144]....
        /*0a2c*/ 	.word	0x0001d990


	//   ....[145]....
        /*0a30*/ 	.word	0x0001da50


	//   ....[146]....
        /*0a34*/ 	.word	0x0001da70


	//   ....[147]....
        /*0a38*/ 	.word	0x0001da90


	//   ....[148]....
        /*0a3c*/ 	.word	0x0001daf0


	//   ....[149]....
        /*0a40*/ 	.word	0x0001e520


	//   ....[150]....
        /*0a44*/ 	.word	0x0001e840


	//   ....[151]....
        /*0a48*/ 	.word	0x0001e8d0


	//   ....[152]....
        /*0a4c*/ 	.word	0x0001e9c0


	//   ....[153]....
        /*0a50*/ 	.word	0x0001ea50


	//   ....[154]....
        /*0a54*/ 	.word	0x0001eb30


	//   ....[155]....
        /*0a58*/ 	.word	0x0001ebc0


	//   ....[156]....
        /*0a5c*/ 	.word	0x0001ed40


	//   ....[157]....
        /*0a60*/ 	.word	0x0001edd0


	//   ....[158]....
        /*0a64*/ 	.word	0x0001ee20


	//   ....[159]....
        /*0a68*/ 	.word	0x0001ee70


	//   ....[160]....
        /*0a6c*/ 	.word	0x0001ef10


	//   ....[161]....
        /*0a70*/ 	.word	0x0001efa0


	//   ....[162]....
        /*0a74*/ 	.word	0x0001eff0


	//   ....[163]....
        /*0a78*/ 	.word	0x0001f040


	//   ....[164]....
        /*0a7c*/ 	.word	0x0001f140


	//   ....[165]....
        /*0a80*/ 	.word	0x0001f1f0


	//   ....[166]....
        /*0a84*/ 	.word	0x0001f270


	//   ....[167]....
        /*0a88*/ 	.word	0x0001f2e0


	//   ....[168]....
        /*0a8c*/ 	.word	0x0001f430


	//   ....[169]....
        /*0a90*/ 	.word	0x0001f580


	//   ....[170]....
        /*0a94*/ 	.word	0x0001f5d0


	//   ....[171]....
        /*0a98*/ 	.word	0x0001f620


	//   ....[172]....
        /*0a9c*/ 	.word	0x0001f910


	//   ....[173]....
        /*0aa0*/ 	.word	0x0001fbf0


	//   ....[174]....
        /*0aa4*/ 	.word	0x0001fce0


	//   ....[175]....
        /*0aa8*/ 	.word	0x0001fd80


	//   ....[176]....
        /*0aac*/ 	.word	0x0001fde0


	//   ....[177]....
        /*0ab0*/ 	.word	0x0001fed0


	//   ....[178]....
        /*0ab4*/ 	.word	0x0001ff40


	//   ....[179]....
        /*0ab8*/ 	.word	0x00020030


	//   ....[180]....
        /*0abc*/ 	.word	0x000200a0


	//   ....[181]....
        /*0ac0*/ 	.word	0x00020180


	//   ....[182]....
        /*0ac4*/ 	.word	0x00020230


	//   ....[183]....
        /*0ac8*/ 	.word	0x000202a0


	//   ....[184]....
        /*0acc*/ 	.word	0x00020300


	//   ....[185]....
        /*0ad0*/ 	.word	0x000203f0


	//   ....[186]....
        /*0ad4*/ 	.word	0x00020450


	//   ....[187]....
        /*0ad8*/ 	.word	0x00020550


	//   ....[188]....
        /*0adc*/ 	.word	0x000205b0


	//   ....[189]....
        /*0ae0*/ 	.word	0x00020690


	//   ....[190]....
        /*0ae4*/ 	.word	0x000207d0


	//   ....[191]....
        /*0ae8*/ 	.word	0x000208c0


	//   ....[192]....
        /*0aec*/ 	.word	0x00020b50


	//   ....[193]....
        /*0af0*/ 	.word	0x00020ba0


	//   ....[194]....
        /*0af4*/ 	.word	0x00020d70


	//   ....[195]....
        /*0af8*/ 	.word	0x00020dc0


	//   ....[196]....
        /*0afc*/ 	.word	0x00020f90


	//   ....[197]....
        /*0b00*/ 	.word	0x00020fe0


	//   ....[198]....
        /*0b04*/ 	.word	0x000210d0


	//   ....[199]....
        /*0b08*/ 	.word	0x00021170


	//   ....[200]....
        /*0b0c*/ 	.word	0x000211d0


	//   ....[201]....
        /*0b10*/ 	.word	0x00021280


	//   ....[202]....
        /*0b14*/ 	.word	0x000212e0


	//   ....[203]....
        /*0b18*/ 	.word	0x00021390


	//   ....[204]....
        /*0b1c*/ 	.word	0x000213f0


	//   ....[205]....
        /*0b20*/ 	.word	0x000214a0


	//   ....[206]....
        /*0b24*/ 	.word	0x00021590


	//   ....[207]....
        /*0b28*/ 	.word	0x00021670


	//   ....[208]....
        /*0b2c*/ 	.word	0x00021780


	//   ....[209]....
        /*0b30*/ 	.word	0x00021880


	//   ....[210]....
        /*0b34*/ 	.word	0x000219b0


	//   ....[211]....
        /*0b38*/ 	.word	0x00021a90


	//   ....[212]....
        /*0b3c*/ 	.word	0x00021b90


	//   ....[213]....
        /*0b40*/ 	.word	0x00021c70


	//   ....[214]....
        /*0b44*/ 	.word	0x00021d00


	//   ....[215]....
        /*0b48*/ 	.word	0x00021da0


	//   ....[216]....
        /*0b4c*/ 	.word	0x00021f10


	//   ....[217]....
        /*0b50*/ 	.word	0x00021f80


	//   ....[218]....
        /*0b54*/ 	.word	0x00021ff0


	//   ....[219]....
        /*0b58*/ 	.word	0x00022060


	//   ....[220]....
        /*0b5c*/ 	.word	0x000220d0


	//   ....[221]....
        /*0b60*/ 	.word	0x00022150


	//   ....[222]....
        /*0b64*/ 	.word	0x000221d0


	//   ....[223]....
        /*0b68*/ 	.word	0x00022260


	//   ....[224]....
        /*0b6c*/ 	.word	0x000222d0


	//   ....[225]....
        /*0b70*/ 	.word	0x00022340


	//   ....[226]....
        /*0b74*/ 	.word	0x000223b0


	//   ....[227]....
        /*0b78*/ 	.word	0x00022430


	//   ....[228]....
        /*0b7c*/ 	.word	0x000224a0


	//   ....[229]....
        /*0b80*/ 	.word	0x00022550


	//   ....[230]....
        /*0b84*/ 	.word	0x000225a0


	//   ....[231]....
        /*0b88*/ 	.word	0x00022630


	//   ....[232]....
        /*0b8c*/ 	.word	0x00022760


	//----- nvinfo : EIATTR_REG_RECONFIG
	.align		4
.L_1024:
        /*0b90*/ 	.byte	0x01, 0x54
	.zero		2


	//----- nvinfo : EIATTR_SYSCALL_OFFSETS
	.align		4
        /*0b94*/ 	.byte	0x04, 0x46
        /*0b96*/ 	.short	(.L_1026 - .L_1025)


	//   ....[0]....
.L_1025:
        /*0b98*/ 	.word	0x000024b0


	//   ....[1]....
        /*0b9c*/ 	.word	0x00002600


	//   ....[2]....
        /*0ba0*/ 	.word	0x00007da0


	//   ....[3]....
        /*0ba4*/ 	.word	0x000080d0


	//   ....[4]....
        /*0ba8*/ 	.word	0x00019f10


	//   ....[5]....
        /*0bac*/ 	.word	0x0001a060


	//   ....[6]....
        /*0bb0*/ 	.word	0x0001a150


	//   ....[7]....
        /*0bb4*/ 	.word	0x0001b120


	//----- nvinfo : EIATTR_MBARRIER_INSTR_OFFSETS
	.align		4
.L_1026:
        /*0bb8*/ 	.byte	0x04, 0x39
        /*0bba*/ 	.short	(.L_1028 - .L_1027)


	//   ....[0]....
.L_1027:
        /*0bbc*/ 	.word	0x00000250
        /*0bc0*/ 	.word	0x000000ff
        /*0bc4*/ 	.word	0x00028c00
        /*0bc8*/ 	.short	0x0100
        /*0bca*/ 	.byte	0x08
	.zero		1


	//   ....[1]....
        /*0bcc*/ 	.word	0x00000270
        /*0bd0*/ 	.word	0x000000ff
        /*0bd4*/ 	.word	0x00028c20
        /*0bd8*/ 	.short	0x0100
        /*0bda*/ 	.byte	0x08
	.zero		1


	//   ....[2]....
        /*0bdc*/ 	.word	0x00000320
        /*0be0*/ 	.word	0x000000ff
        /*0be4*/ 	.word	0x00028c30
        /*0be8*/ 	.short	0x0100
        /*0bea*/ 	.byte	0x06
	.zero		1


	//   ....[3]....
        /*0bec*/ 	.word	0x00000330
        /*0bf0*/ 	.word	0x000000ff
        /*0bf4*/ 	.word	0x00028c40
        /*0bf8*/ 	.short	0x0100
        /*0bfa*/ 	.byte	0x06
	.zero		1


	//   ....[4]....
        /*0bfc*/ 	.word	0x00000340
        /*0c00*/ 	.word	0x000000ff
        /*0c04*/ 	.word	0x00028c38
        /*0c08*/ 	.short	0x0100
        /*0c0a*/ 	.byte	0x06
	.zero		1


	//   ....[5]....
        /*0c0c*/ 	.word	0x00000350
        /*0c10*/ 	.word	0x000000ff
        /*0c14*/ 	.word	0x00028c48
        /*0c18*/ 	.short	0x0100
        /*0c1a*/ 	.byte	0x06
	.zero		1


	//   ....[6]....
        /*0c1c*/ 	.word	0x00000480
        /*0c20*/ 	.word	0x000000ff
        /*0c24*/ 	.word	0x00028c50
        /*0c28*/ 	.short	0x0100
        /*0c2a*/ 	.byte	0x08
	.zero		1


	//   ....[7]....
        /*0c2c*/ 	.word	0x00000490
        /*0c30*/ 	.word	0x000000ff
        /*0c34*/ 	.word	0x00028c60
        /*0c38*/ 	.short	0x0100
        /*0c3a*/ 	.byte	0x08
	.zero		1


	//   ....[8]....
        /*0c3c*/ 	.word	0x000004a0
        /*0c40*/ 	.word	0x000000ff
        /*0c44*/ 	.word	0x00028c58
        /*0c48*/ 	.short	0x0100
        /*0c4a*/ 	.byte	0x08
	.zero		1


	//   ....[9]....
        /*0c4c*/ 	.word	0x000004b0
        /*0c50*/ 	.word	0x000000ff
        /*0c54*/ 	.word	0x00028c68
        /*0c58*/ 	.short	0x0100
        /*0c5a*/ 	.byte	0x08
	.zero		1


	//   ....[10]....
        /*0c5c*/ 	.word	0x000005a0
        /*0c60*/ 	.word	0x000000ff
        /*0c64*/ 	.word	0x00028c70
        /*0c68*/ 	.short	0x0100
        /*0c6a*/ 	.byte	0x06
	.zero		1


	//   ....[11]....
        /*0c6c*/ 	.word	0x000005b0
        /*0c70*/ 	.word	0x000000ff
        /*0c74*/ 	.word	0x00028c80
        /*0c78*/ 	.short	0x0100
        /*0c7a*/ 	.byte	0x06
	.zero		1


	//   ....[12]....
        /*0c7c*/ 	.word	0x000005c0
        /*0c80*/ 	.word	0x000000ff
        /*0c84*/ 	.word	0x00028c78
        /*0c88*/ 	.short	0x0100
        /*0c8a*/ 	.byte	0x06
	.zero		1


	//   ....[13]....
        /*0c8c*/ 	.word	0x000005d0
        /*0c90*/ 	.word	0x000000ff
        /*0c94*/ 	.word	0x00028c88
        /*0c98*/ 	.short	0x0100
        /*0c9a*/ 	.byte	0x06
	.zero		1


	//   ....[14]....
        /*0c9c*/ 	.word	0x00000700
        /*0ca0*/ 	.word	0x000000ff
        /*0ca4*/ 	.word	0x00028c90
        /*0ca8*/ 	.short	0x0100
        /*0caa*/ 	.byte	0x08
	.zero		1


	//   ....[15]....
        /*0cac*/ 	.word	0x00000710
        /*0cb0*/ 	.word	0x000000ff
        /*0cb4*/ 	.word	0x00028ca0
        /*0cb8*/ 	.short	0x0100
        /*0cba*/ 	.byte	0x08
	.zero		1


	//   ....[16]....
        /*0cbc*/ 	.word	0x00000720
        /*0cc0*/ 	.word	0x000000ff
        /*0cc4*/ 	.word	0x00028c98
        /*0cc8*/ 	.short	0x0100
        /*0cca*/ 	.byte	0x08
	.zero		1


	//   ....[17]....
        /*0ccc*/ 	.word	0x00000730
        /*0cd0*/ 	.word	0x000000ff
        /*0cd4*/ 	.word	0x00028ca8
        /*0cd8*/ 	.short	0x0100
        /*0cda*/ 	.byte	0x08
	.zero		1


	//   ....[18]....
        /*0cdc*/ 	.word	0x00000860
        /*0ce0*/ 	.word	0x000000ff
        /*0ce4*/ 	.word	0x00028cb0
        /*0ce8*/ 	.short	0x0100
        /*0cea*/ 	.byte	0x08
	.zero		1


	//   ....[19]....
        /*0cec*/ 	.word	0x00000870
        /*0cf0*/ 	.word	0x000000ff
        /*0cf4*/ 	.word	0x00028cc0
        /*0cf8*/ 	.short	0x0100
        /*0cfa*/ 	.byte	0x08
	.zero		1


	//   ....[20]....
        /*0cfc*/ 	.word	0x00000880
        /*0d00*/ 	.word	0x000000ff
        /*0d04*/ 	.word	0x00028cb8
        /*0d08*/ 	.short	0x0100
        /*0d0a*/ 	.byte	0x08
	.zero		1


	//   ....[21]....
        /*0d0c*/ 	.word	0x00000890
        /*0d10*/ 	.word	0x000000ff
        /*0d14*/ 	.word	0x00028cc8
        /*0d18*/ 	.short	0x0100
        /*0d1a*/ 	.byte	0x08
	.zero		1


	//   ....[22]....
        /*0d1c*/ 	.word	0x00003190
        /*0d20*/ 	.word	0x0000003d
        /*0d24*/ 	.word	0x00028c90
        /*0d28*/ 	.short	0x010a
        /*0d2a*/ 	.byte	0x3f
	.zero		1


	//   ....[23]....
        /*0d2c*/ 	.word	0x00003bb0
        /*0d30*/ 	.word	0x0000003d
        /*0d34*/ 	.word	0x00028c90
        /*0d38*/ 	.short	0x010a
        /*0d3a*/ 	.byte	0x3f
	.zero		1


	//   ....[24]....
        /*0d3c*/ 	.word	0x00004450
        /*0d40*/ 	.word	0x0000003d
        /*0d44*/ 	.word	0x00028c90
        /*0d48*/ 	.short	0x010a
        /*0d4a*/ 	.byte	0x3f
	.zero		1


	//   ....[25]....
        /*0d4c*/ 	.word	0x00004810
        /*0d50*/ 	.word	0x00000004
        /*0d54*/ 	.word	0x00000000
        /*0d58*/ 	.short	0x0101
        /*0d5a*/ 	.byte	0x3f
	.zero		1


	//   ....[26]....
        /*0d5c*/ 	.word	0x00004850
        /*0d60*/ 	.word	0x0000003d
        /*0d64*/ 	.word	0x00028cb0
        /*0d68*/ 	.short	0x010a
        /*0d6a*/ 	.byte	0x3f
	.zero		1


	//   ....[27]....
        /*0d6c*/ 	.word	0x000051e0
        /*0d70*/ 	.word	0x0000003d
        /*0d74*/ 	.word	0x00000000
        /*0d78*/ 	.short	0x0101
        /*0d7a*/ 	.byte	0x3f
	.zero		1


	//   ....[28]....
        /*0d7c*/ 	.word	0x00005b50
        /*0d80*/ 	.word	0x0000000c
        /*0d84*/ 	.word	0x00028c50
        /*0d88*/ 	.short	0x010a
        /*0d8a*/ 	.byte	0x3f
	.zero		1


	//   ....[29]....
        /*0d8c*/ 	.word	0x00005f10
        /*0d90*/ 	.word	0x0000000c
        /*0d94*/ 	.word	0x00000000
        /*0d98*/ 	.short	0x0101
        /*0d9a*/ 	.byte	0x3f
	.zero		1


	//   ....[30]....
        /*0d9c*/ 	.word	0x00006830
        /*0da0*/ 	.word	0x00000015
        /*0da4*/ 	.word	0x00028c50
        /*0da8*/ 	.short	0x010a
        /*0daa*/ 	.byte	0x3f
	.zero		1


	//   ....[31]....
        /*0dac*/ 	.word	0x00006880
        /*0db0*/ 	.word	0x00000015
        /*0db4*/ 	.word	0x00028c50
        /*0db8*/ 	.short	0x010a
        /*0dba*/ 	.byte	0x3f
	.zero		1


	//   ....[32]....
        /*0dbc*/ 	.word	0x00006b70
        /*0dc0*/ 	.word	0x00000015
        /*0dc4*/ 	.word	0x00000000
        /*0dc8*/ 	.short	0x0101
        /*0dca*/ 	.byte	0x3f
	.zero		1


	//   ....[33]....
        /*0dcc*/ 	.word	0x00007e40
        /*0dd0*/ 	.word	0x00000002
        /*0dd4*/ 	.word	0x00028c00
        /*0dd8*/ 	.short	0x010a
        /*0dda*/ 	.byte	0x3f
	.zero		1


	//   ....[34]....
        /*0ddc*/ 	.word	0x00007e90
        /*0de0*/ 	.word	0x00000002
        /*0de4*/ 	.word	0x00028c00
        /*0de8*/ 	.short	0x010a
        /*0dea*/ 	.byte	0x3f
	.zero		1


	//   ....[35]....
        /*0dec*/ 	.word	0x00008950
        /*0df0*/ 	.word	0x00000002
        /*0df4*/ 	.word	0x00028c00
        /*0df8*/ 	.short	0x010a
        /*0dfa*/ 	.byte	0x3f
	.zero		1


	//   ....[36]....
        /*0dfc*/ 	.word	0x00009db0
        /*0e00*/ 	.word	0x00000002
        /*0e04*/ 	.word	0x00028c00
        /*0e08*/ 	.short	0x010a
        /*0e0a*/ 	.byte	0x3f
	.zero		1


	//   ....[37]....
        /*0e0c*/ 	.word	0x0000ac20
        /*0e10*/ 	.word	0x00000015
        /*0e14*/ 	.word	0x00028c30
        /*0e18*/ 	.short	0x010a
        /*0e1a*/ 	.byte	0x3f
	.zero		1


	//   ....[38]....
        /*0e1c*/ 	.word	0x0000acd0
        /*0e20*/ 	.word	0x00000015
        /*0e24*/ 	.word	0x00028c30
        /*0e28*/ 	.short	0x010a
        /*0e2a*/ 	.byte	0x3f
	.zero		1


	//   ....[39]....
        /*0e2c*/ 	.word	0x0000bf50
        /*0e30*/ 	.word	0x00000028
        /*0e34*/ 	.word	0x00000000
        /*0e38*/ 	.short	0x0101
        /*0e3a*/ 	.byte	0x3f
	.zero		1


	//   ....[40]....
        /*0e3c*/ 	.word	0x0000c370
        /*0e40*/ 	.word	0x00000015
        /*0e44*/ 	.word	0x00028c50
        /*0e48*/ 	.short	0x010a
        /*0e4a*/ 	.byte	0x3f
	.zero		1


	//   ....[41]....
        /*0e4c*/ 	.word	0x0000c430
        /*0e50*/ 	.word	0x00000015
        /*0e54*/ 	.word	0x00028c50
        /*0e58*/ 	.short	0x010a
        /*0e5a*/ 	.byte	0x3f
	.zero		1


	//   ....[42]....
        /*0e5c*/ 	.word	0x0000c730
        /*0e60*/ 	.word	0x00000015
        /*0e64*/ 	.word	0x00000000
        /*0e68*/ 	.short	0x0101
        /*0e6a*/ 	.byte	0x3f
	.zero		1


	//   ....[43]....
        /*0e6c*/ 	.word	0x0000c8d0
        /*0e70*/ 	.word	0x000000d1
        /*0e74*/ 	.word	0x00028c30
        /*0e78*/ 	.short	0x010a
        /*0e7a*/ 	.byte	0x3f
	.zero		1


	//   ....[44]....
        /*0e7c*/ 	.word	0x0000c940
        /*0e80*/ 	.word	0x000000d1
        /*0e84*/ 	.word	0x00028c30
        /*0e88*/ 	.short	0x010a
        /*0e8a*/ 	.byte	0x3f
	.zero		1


	//   ....[45]....
        /*0e8c*/ 	.word	0x0000d680
        /*0e90*/ 	.word	0x0000000f
        /*0e94*/ 	.word	0x00000000
        /*0e98*/ 	.short	0x0101
        /*0e9a*/ 	.byte	0x3f
	.zero		1


	//   ....[46]....
        /*0e9c*/ 	.word	0x0000e800
        /*0ea0*/ 	.word	0x000000d1
        /*0ea4*/ 	.word	0x00028c50
        /*0ea8*/ 	.short	0x010a
        /*0eaa*/ 	.byte	0x3f
	.zero		1


	//   ....[47]....
        /*0eac*/ 	.word	0x0000e850
        /*0eb0*/ 	.word	0x000000d1
        /*0eb4*/ 	.word	0x00028c50
        /*0eb8*/ 	.short	0x010a
        /*0eba*/ 	.byte	0x3f
	.zero		1


	//   ....[48]....
        /*0ebc*/ 	.word	0x0000eb70
        /*0ec0*/ 	.word	0x000000d1
        /*0ec4*/ 	.word	0x00000000
        /*0ec8*/ 	.short	0x0101
        /*0eca*/ 	.byte	0x3f
	.zero		1


	//   ....[49]....
        /*0ecc*/ 	.word	0x0000eca0
        /*0ed0*/ 	.word	0x00000015
        /*0ed4*/ 	.word	0x00028c30
        /*0ed8*/ 	.short	0x010a
        /*0eda*/ 	.byte	0x3f
	.zero		1


	//   ....[50]....
        /*0edc*/ 	.word	0x0000ed10
        /*0ee0*/ 	.word	0x00000015
        /*0ee4*/ 	.word	0x00028c30
        /*0ee8*/ 	.short	0x010a
        /*0eea*/ 	.byte	0x3f
	.zero		1


	//   ....[51]....
        /*0eec*/ 	.word	0x0000f790
        /*0ef0*/ 	.word	0x00000014
        /*0ef4*/ 	.word	0x00000000
        /*0ef8*/ 	.short	0x0101
        /*0efa*/ 	.byte	0x3f
	.zero		1


	//   ....[52]....
        /*0efc*/ 	.word	0x00010680
        /*0f00*/ 	.word	0x00000015
        /*0f04*/ 	.word	0x00028c50
        /*0f08*/ 	.short	0x010a
        /*0f0a*/ 	.byte	0x3f
	.zero		1


	//   ....[53]....
        /*0f0c*/ 	.word	0x000106d0
        /*0f10*/ 	.word	0x00000015
        /*0f14*/ 	.word	0x00028c50
        /*0f18*/ 	.short	0x010a
        /*0f1a*/ 	.byte	0x3f
	.zero		1


	//   ....[54]....
        /*0f1c*/ 	.word	0x000109f0
        /*0f20*/ 	.word	0x00000015
        /*0f24*/ 	.word	0x00000000
        /*0f28*/ 	.short	0x0101
        /*0f2a*/ 	.byte	0x3f
	.zero		1


	//   ....[55]....
        /*0f2c*/ 	.word	0x000132e0
        /*0f30*/ 	.word	0x00000000
        /*0f34*/ 	.word	0x00000000
        /*0f38*/ 	.short	0x0101
        /*0f3a*/ 	.byte	0x3f
	.zero		1


	//   ....[56]....
        /*0f3c*/ 	.word	0x00013fc0
        /*0f40*/ 	.word	0x00000008
        /*0f44*/ 	.word	0x00000000
        /*0f48*/ 	.short	0x0101
        /*0f4a*/ 	.byte	0x3f
	.zero		1


	//   ....[57]....
        /*0f4c*/ 	.word	0x00018130
        /*0f50*/ 	.word	0x00000011
        /*0f54*/ 	.word	0x00028c20
        /*0f58*/ 	.short	0x010a
        /*0f5a*/ 	.byte	0x3f
	.zero		1


	//   ....[58]....
        /*0f5c*/ 	.word	0x000181c0
        /*0f60*/ 	.word	0x00000003
        /*0f64*/ 	.word	0x00028ca0
        /*0f68*/ 	.short	0x010a
        /*0f6a*/ 	.byte	0x3f
	.zero		1


	//   ....[59]....
        /*0f6c*/ 	.word	0x00018410
        /*0f70*/ 	.word	0x00000003
        /*0f74*/ 	.word	0x00028cc0
        /*0f78*/ 	.short	0x010a
        /*0f7a*/ 	.byte	0x3f
	.zero		1


	//   ....[60]....
        /*0f7c*/ 	.word	0x00018de0
        /*0f80*/ 	.word	0x00000009
        /*0f84*/ 	.word	0x00028ca0
        /*0f88*/ 	.short	0x010a
        /*0f8a*/ 	.byte	0x3f
	.zero		1


	//   ....[61]....
        /*0f8c*/ 	.word	0x00019020
        /*0f90*/ 	.word	0x00000009
        /*0f94*/ 	.word	0x00028cc0
        /*0f98*/ 	.short	0x010a
        /*0f9a*/ 	.byte	0x3f
	.zero		1


	//   ....[62]....
        /*0f9c*/ 	.word	0x0001a940
        /*0fa0*/ 	.word	0x0000001e
        /*0fa4*/ 	.word	0x00028c40
        /*0fa8*/ 	.short	0x010a
        /*0faa*/ 	.byte	0x3f
	.zero		1


	//   ....[63]....
        /*0fac*/ 	.word	0x0001adc0
        /*0fb0*/ 	.word	0x0000001e
        /*0fb4*/ 	.word	0x00028c30
        /*0fb8*/ 	.short	0x0107
        /*0fba*/ 	.byte	0x3f
	.zero		1


	//   ....[64]....
        /*0fbc*/ 	.word	0x0001ae90
        /*0fc0*/ 	.word	0x0000001e
        /*0fc4*/ 	.word	0x00028c30
        /*0fc8*/ 	.short	0x0101
        /*0fca*/ 	.byte	0x3f
	.zero		1


	//   ....[65]....
        /*0fcc*/ 	.word	0x0001b770
        /*0fd0*/ 	.word	0x00000011
        /*0fd4*/ 	.word	0x00028c00
        /*0fd8*/ 	.short	0x0107
        /*0fda*/ 	.byte	0x3f
	.zero		1


	//   ....[66]....
        /*0fdc*/ 	.word	0x0001b860
        /*0fe0*/ 	.word	0x00000011
        /*0fe4*/ 	.word	0x00028c00
        /*0fe8*/ 	.short	0x0101
        /*0fea*/ 	.byte	0x3f
	.zero		1


	//   ....[67]....
        /*0fec*/ 	.word	0x0001b880
        /*0ff0*/ 	.word	0x00000011
        /*0ff4*/ 	.word	0x00028c20
        /*0ff8*/ 	.short	0x010a
        /*0ffa*/ 	.byte	0x3f
	.zero		1


	//   ....[68]....
        /*0ffc*/ 	.word	0x0001b910
        /*1000*/ 	.word	0x0000001e
        /*1004*/ 	.word	0x00028c60
        /*1008*/ 	.short	0x010a
        /*100a*/ 	.byte	0x3f
	.zero		1


	//   ....[69]....
        /*100c*/ 	.word	0x0001c220
        /*1010*/ 	.word	0x0000001e
        /*1014*/ 	.word	0x00028c50
        /*1018*/ 	.short	0x0107
        /*101a*/ 	.byte	0x3f
	.zero		1


	//   ....[70]....
        /*101c*/ 	.word	0x0001c2f0
        /*1020*/ 	.word	0x0000001e
        /*1024*/ 	.word	0x00028c50
        /*1028*/ 	.short	0x0101
        /*102a*/ 	.byte	0x3f
	.zero		1


	//   ....[71]....
        /*102c*/ 	.word	0x0001c680
        /*1030*/ 	.word	0x00000006
        /*1034*/ 	.word	0x00028c40
        /*1038*/ 	.short	0x010a
        /*103a*/ 	.byte	0x3f
	.zero		1


	//   ....[72]....
        /*103c*/ 	.word	0x0001c9a0
        /*1040*/ 	.word	0x00000006
        /*1044*/ 	.word	0x00028c30
        /*1048*/ 	.short	0x0107
        /*104a*/ 	.byte	0x3f
	.zero		1


	//   ....[73]....
        /*104c*/ 	.word	0x0001ca60
        /*1050*/ 	.word	0x00000006
        /*1054*/ 	.word	0x00028c30
        /*1058*/ 	.short	0x0101
        /*105a*/ 	.byte	0x3f
	.zero		1


	//   ....[74]....
        /*105c*/ 	.word	0x0001ca90
        /*1060*/ 	.word	0x00000006
        /*1064*/ 	.word	0x00028c60
        /*1068*/ 	.short	0x010a
        /*106a*/ 	.byte	0x3f
	.zero		1


	//   ....[75]....
        /*106c*/ 	.word	0x0001d140
        /*1070*/ 	.word	0x00000006
        /*1074*/ 	.word	0x00028c50
        /*1078*/ 	.short	0x0107
        /*107a*/ 	.byte	0x3f
	.zero		1


	//   ....[76]....
        /*107c*/ 	.word	0x0001d200
        /*1080*/ 	.word	0x00000006
        /*1084*/ 	.word	0x00028c50
        /*1088*/ 	.short	0x0101
        /*108a*/ 	.byte	0x3f
	.zero		1


	//   ....[77]....
        /*108c*/ 	.word	0x0001e4a0
        /*1090*/ 	.word	0x00000007
        /*1094*/ 	.word	0x00028c20
        /*1098*/ 	.short	0x010a
        /*109a*/ 	.byte	0x3f
	.zero		1


	//   ....[78]....
        /*109c*/ 	.word	0x0001e610
        /*10a0*/ 	.word	0x00000005
        /*10a4*/ 	.word	0x00028c40
        /*10a8*/ 	.short	0x010a
        /*10aa*/ 	.byte	0x3f
	.zero		1


	//   ....[79]....
        /*10ac*/ 	.word	0x0001e6b0
        /*10b0*/ 	.word	0x00000003
        /*10b4*/ 	.word	0x00028c40
        /*10b8*/ 	.short	0x010a
        /*10ba*/ 	.byte	0x3f
	.zero		1


	//   ....[80]....
        /*10bc*/ 	.word	0x0001e6f0
        /*10c0*/ 	.word	0x00000005
        /*10c4*/ 	.word	0x00028c60
        /*10c8*/ 	.short	0x010a
        /*10ca*/ 	.byte	0x3f
	.zero		1


	//   ....[81]....
        /*10cc*/ 	.word	0x0001e730
        /*10d0*/ 	.word	0x00000003
        /*10d4*/ 	.word	0x00028c60
        /*10d8*/ 	.short	0x010a
        /*10da*/ 	.byte	0x3f
	.zero		1


	//   ....[82]....
        /*10dc*/ 	.word	0x0001e790
        /*10e0*/ 	.word	0x0000003d
        /*10e4*/ 	.word	0x00028c90
        /*10e8*/ 	.short	0x010a
        /*10ea*/ 	.byte	0x3f
	.zero		1


	//   ....[83]....
        /*10ec*/ 	.word	0x0001e910
        /*10f0*/ 	.word	0x0000003d
        /*10f4*/ 	.word	0x00028c90
        /*10f8*/ 	.short	0x010a
        /*10fa*/ 	.byte	0x3f
	.zero		1


	//   ....[84]....
        /*10fc*/ 	.word	0x0001ea90
        /*1100*/ 	.word	0x0000003d
        /*1104*/ 	.word	0x00028c90
        /*1108*/ 	.short	0x010a
        /*110a*/ 	.byte	0x3f
	.zero		1


	//   ....[85]....
        /*110c*/ 	.word	0x0001ebf0
        /*1110*/ 	.word	0x0000003d
        /*1114*/ 	.word	0x00028cb0
        /*1118*/ 	.short	0x010a
        /*111a*/ 	.byte	0x3f
	.zero		1


	//   ....[86]....
        /*111c*/ 	.word	0x0001ec40
        /*1120*/ 	.word	0x0000000c
        /*1124*/ 	.word	0x00028c50
        /*1128*/ 	.short	0x010a
        /*112a*/ 	.byte	0x3f
	.zero		1


	//   ....[87]....
        /*112c*/ 	.word	0x0001ec90
        /*1130*/ 	.word	0x00000015
        /*1134*/ 	.word	0x00028c50
        /*1138*/ 	.short	0x010a
        /*113a*/ 	.byte	0x3f
	.zero		1


	//   ....[88]....
        /*113c*/ 	.word	0x0001f080
        /*1140*/ 	.word	0x00000002
        /*1144*/ 	.word	0x00028c00
        /*1148*/ 	.short	0x010a
        /*114a*/ 	.byte	0x3f
	.zero		1


	//   ....[89]....
        /*114c*/ 	.word	0x0001f650
        /*1150*/ 	.word	0x00000002
        /*1154*/ 	.word	0x00028c00
        /*1158*/ 	.short	0x010a
        /*115a*/ 	.byte	0x3f
	.zero		1


	//   ....[90]....
        /*115c*/ 	.word	0x0001f6a0
        /*1160*/ 	.word	0x00000015
        /*1164*/ 	.word	0x00028c30
        /*1168*/ 	.short	0x010a
        /*116a*/ 	.byte	0x3f
	.zero		1


	//   ....[91]....
        /*116c*/ 	.word	0x0001f6f0
        /*1170*/ 	.word	0x00000015
        /*1174*/ 	.word	0x00028c50
        /*1178*/ 	.short	0x010a
        /*117a*/ 	.byte	0x3f
	.zero		1


	//   ....[92]....
        /*117c*/ 	.word	0x0001f740
        /*1180*/ 	.word	0x000000d1
        /*1184*/ 	.word	0x00028c30
        /*1188*/ 	.short	0x010a
        /*118a*/ 	.byte	0x3f
	.zero		1


	//   ....[93]....
        /*118c*/ 	.word	0x0001f790
        /*1190*/ 	.word	0x000000d1
        /*1194*/ 	.word	0x00028c50
        /*1198*/ 	.short	0x010a
        /*119a*/ 	.byte	0x3f
	.zero		1


	//   ....[94]....
        /*119c*/ 	.word	0x0001f7e0
        /*11a0*/ 	.word	0x00000015
        /*11a4*/ 	.word	0x00028c30
        /*11a8*/ 	.short	0x010a
        /*11aa*/ 	.byte	0x3f
	.zero		1


	//   ....[95]....
        /*11ac*/ 	.word	0x0001f830
        /*11b0*/ 	.word	0x00000015
        /*11b4*/ 	.word	0x00028c50
        /*11b8*/ 	.short	0x010a
        /*11ba*/ 	.byte	0x3f
	.zero		1


	//   ....[96]....
        /*11bc*/ 	.word	0x0001f9d0
        /*11c0*/ 	.word	0x00000011
        /*11c4*/ 	.word	0x00028c20
        /*11c8*/ 	.short	0x010a
        /*11ca*/ 	.byte	0x3f
	.zero		1


	//   ....[97]....
        /*11cc*/ 	.word	0x0001fa20
        /*11d0*/ 	.word	0x00000003
        /*11d4*/ 	.word	0x00028ca0
        /*11d8*/ 	.short	0x010a
        /*11da*/ 	.byte	0x3f
	.zero		1


	//   ....[98]....
        /*11dc*/ 	.word	0x0001fa70
        /*11e0*/ 	.word	0x00000003
        /*11e4*/ 	.word	0x00028cc0
        /*11e8*/ 	.short	0x010a
        /*11ea*/ 	.byte	0x3f
	.zero		1


	//   ....[99]....
        /*11ec*/ 	.word	0x0001fac0
        /*11f0*/ 	.word	0x00000009
        /*11f4*/ 	.word	0x00028ca0
        /*11f8*/ 	.short	0x010a
        /*11fa*/ 	.byte	0x3f
	.zero		1


	//   ....[100]....
        /*11fc*/ 	.word	0x0001fb10
        /*1200*/ 	.word	0x00000009
        /*1204*/ 	.word	0x00028cc0
        /*1208*/ 	.short	0x010a
        /*120a*/ 	.byte	0x3f
	.zero		1


	//   ....[101]....
        /*120c*/ 	.word	0x0001fc30
        /*1210*/ 	.word	0x0000001e
        /*1214*/ 	.word	0x00028c40
        /*1218*/ 	.short	0x010a
        /*121a*/ 	.byte	0x3f
	.zero		1


	//   ....[102]....
        /*121c*/ 	.word	0x000206d0
        /*1220*/ 	.word	0x00000011
        /*1224*/ 	.word	0x00028c20
        /*1228*/ 	.short	0x010a
        /*122a*/ 	.byte	0x3f
	.zero		1


	//   ....[103]....
        /*122c*/ 	.word	0x00020720
        /*1230*/ 	.word	0x0000001e
        /*1234*/ 	.word	0x00028c60
        /*1238*/ 	.short	0x010a
        /*123a*/ 	.byte	0x3f
	.zero		1


	//   ....[104]....
        /*123c*/ 	.word	0x00021020
        /*1240*/ 	.word	0x00000006
        /*1244*/ 	.word	0x00028c40
        /*1248*/ 	.short	0x010a
        /*124a*/ 	.byte	0x3f
	.zero		1


	//   ....[105]....
        /*124c*/ 	.word	0x000214e0
        /*1250*/ 	.word	0x00000006
        /*1254*/ 	.word	0x00028c60
        /*1258*/ 	.short	0x010a
        /*125a*/ 	.byte	0x3f
	.zero		1


	//   ....[106]....
        /*125c*/ 	.word	0x00022680
        /*1260*/ 	.word	0x00000007
        /*1264*/ 	.word	0x00028c20
        /*1268*/ 	.short	0x010a
        /*126a*/ 	.byte	0x3f
	.zero		1


	//   ....[107]....
        /*126c*/ 	.word	0x00022820
        /*1270*/ 	.word	0x00000005
        /*1274*/ 	.word	0x00028c40
        /*1278*/ 	.short	0x010a
        /*127a*/ 	.byte	0x3f
	.zero		1


	//   ....[108]....
        /*127c*/ 	.word	0x00022870
        /*1280*/ 	.word	0x00000003
        /*1284*/ 	.word	0x00028c40
        /*1288*/ 	.short	0x010a
        /*128a*/ 	.byte	0x3f
	.zero		1


	//   ....[109]....
        /*128c*/ 	.word	0x000228c0
        /*1290*/ 	.word	0x00000005
        /*1294*/ 	.word	0x00028c60
        /*1298*/ 	.short	0x010a
        /*129a*/ 	.byte	0x3f
	.zero		1


	//----- nvinfo : EIATTR_NUM_MBARRIERS
	.align		4
.L_1028:
        /*129c*/ 	.byte	0x03, 0x38
        /*129e*/ 	.short	0x0016


	//----- nvinfo : EIATTR_EXIT_INSTR_OFFSETS
	.align		4
        /*12a0*/ 	.byte	0x04, 0x1c
        /*12a2*/ 	.short	(.L_1030 - .L_1029)


	//   ....[0]....
.L_1029:
        /*12a4*/ 	.word	0x0001e780


	//----- nvinfo : EIATTR_MAX_THREADS
	.align		4
.L_1030:
        /*12a8*/ 	.byte	0x04, 0x05
        /*12aa*/ 	.short	(.L_1032 - .L_1031)
.L_1031:
        /*12ac*/ 	.word	0x00000180
        /*12b0*/ 	.word	0x00000001
        /*12b4*/ 	.word	0x00000001


	//----- nvinfo : EIATTR_CRS_STACK_SIZE
	.align		4
.L_1032:
        /*12b8*/ 	.byte	0x04, 0x1e
        /*12ba*/ 	.short	(.L_1034 - .L_1033)
.L_1033:
        /*12bc*/ 	.word	0x00000000


	//----- nvinfo : EIATTR_CBANK_PARAM_SIZE
	.align		4
.L_1034:
        /*12c0*/ 	.byte	0x03, 0x19
        /*12c2*/ 	.short	0x0af0


	//----- nvinfo : EIATTR_PARAM_CBANK
	.align		4
        /*12c4*/ 	.byte	0x04, 0x0a
        /*12c6*/ 	.short	(.L_1036 - .L_1035)
	.align		4
.L_1035:
        /*12c8*/ 	.word	index@(.nv.constant0._ZN7cutlass13device_kernelIN5flash11enable_sm90INS1_16FlashAttnFwdSm90INS1_25CollectiveMainloopFwdSm90ILi2EN4cute5tupleIJNS5_1CILi1EEES8_S8_EEENS6_IJNS7_ILi64EEESA_SA_EEELi512ENS_6half_tEfNS_4arch4Sm90ELb1ELb0ELb1ELb1ELb1ELb1ELb0ELb0ELb0ELb1ELb1ELb0EEENS1_21CollectiveEpilogueFwdINS6_IJSA_NS7_ILi512EEESA_EEES9_SC_SE_Li256ELb1ELb1ELb1ELb0EEENS1_36VarlenDynamicPersistentTileSchedulerILi64ELi64ELi256ELi128ELb1ELb1ELb1ELb1ELb1ELb1EEEEEEEEEvNT_6ParamsE)
        /*12cc*/ 	.short	0x0210
        /*12ce*/ 	.short	0x0af0


	//----- nvinfo : EIATTR_SW_WAR
	.align		4
.L_1036:
        /*12d0*/ 	.byte	0x04, 0x36
        /*12d2*/ 	.short	(.L_1038 - .L_1037)
.L_1037:
        /*12d4*/ 	.word	0x00000008
.L_1038:


//--------------------- .nv.info._ZN7cutlass13device_kernelIN5flash11enable_sm90INS1_16FlashAttnFwdSm90INS1_25CollectiveMainloopFwdSm90ILi2EN4cute5tupleIJNS5_1CILi1EEES8_S8_EEENS6_IJNS7_ILi64EEESA_SA_EEELi512ENS_6half_tEfNS_4arch4Sm90ELb1ELb0ELb1ELb1ELb1ELb0ELb1ELb0ELb0ELb1ELb1ELb0EEENS1_21CollectiveEpilogueFwdINS6_IJSA_NS7_ILi512EEESA_EEES9_SC_SE_Li256ELb1ELb1ELb1ELb0EEENS1_36VarlenDynamicPersistentTileSchedulerILi64ELi64ELi256ELi128ELb1ELb1ELb1ELb1ELb1ELb1EEEEEEEEEvNT_6ParamsE --------------------------
	.section	.nv.info._ZN7cutlass13device_kernelIN5flash11enable_sm90INS1_16FlashAttnFwdSm90INS1_25CollectiveMainloopFwdSm90ILi2EN4cute5tupleIJNS5_1CILi1EEES8_S8_EEENS6_IJNS7_ILi64EEESA_SA_EEELi512ENS_6half_tEfNS_4arch4Sm90ELb1ELb0ELb1ELb1ELb1ELb0ELb1ELb0ELb0ELb1ELb1ELb0EEENS1_21CollectiveEpilogueFwdINS6_IJSA_NS7_ILi512EEESA_EEES9_SC_SE_Li256ELb1ELb1ELb1ELb0EEENS1_36VarlenDynamicPersistentTileSchedulerILi64ELi64ELi256ELi128ELb1ELb1ELb1ELb1ELb1ELb1EEEEEEEEEvNT_6ParamsE,"",@"SHT_CUDA_INFO"
	.sectionflags	@""
	.align	4


	//----- nvinfo : EIATTR_CUDA_API_VERSION
	.align		4
        /*0000*/ 	.byte	0x04, 0x37
        /*0002*/ 	.short	(.L_1040 - .L_1039)
.L_1039:
        /*0004*/ 	.word	0x00000082


	//----- nvinfo : EIATTR_KPARAM_INFO
	.align		4
.L_1040:
        /*0008*/ 	.byte	0x04, 0x17
        /*000a*/ 	.short	(.L_1042 - .L_1041)
.L_1041:
        /*000c*/ 	.word	0x00000000
        /*0010*/ 	.short	0x0000
        /*0012*/ 	.short	0x0070
        /*0014*/ 	.byte	0x00, 0xf0, 0x01, 0x2e


	//----- nvinfo : EIATTR_SPARSE_MMA_MASK
	.align		4
.L_1042:
        /*0018*/ 	.byte	0x03, 0x50
        /*001a*/ 	.short	0x0000


	//----- nvinfo : EIATTR_MAXREG_COUNT
	.align		4
        /*001c*/ 	.byte	0x03, 0x1b
        /*001e*/ 	.short	0x00a8


	//----- nvinfo : EIATTR_NUM_BARRIERS
	.align		4
        /*0020*/ 	.byte	0x02, 0x4c
        /*0022*/ 	.byte	0x10
	.zero		1


	//----- nvinfo : EIATTR_EXTERNS
	.align		4
        /*0024*/ 	.byte	0x04, 0x0f
        /*0026*/ 	.short	(.L_1044 - .L_1043)


	//   ....[0]....
	.align		4
.L_1043:
        /*0028*/ 	.word	index@(__assertfail)


	//----- nvinfo : EIATTR_ANNOTATIONS
	.align		4
.L_1044:
        /*002c*/ 	.byte	0x04, 0x55
        /*002e*/ 	.short	(.L_1046 - .L_1045)


	//   ....[0]....
.L_1045:
        /* <DEDUP_REMOVED lines=21> */


	//----- nvinfo : EIATTR_MERCURY_ISA_VERSION
	.align		4
.L_1046:
        /*0170*/ 	.byte	0x03, 0x5f
        /*0172*/ 	.short	0x0101


	//----- nvinfo : EIATTR_UNUSED_LOAD_BYTE_OFFSET
	.align		4
        /*0174*/ 	.byte	0x04, 0x44
        /*0176*/ 	.short	(.L_1048 - .L_1047)


	//   ....[0]....
.L_1047:
        /*0178*/ 	.word	0x00000960
        /*017c*/ 	.word	0x0000fff0


	//   ....[1]....
        /*0180*/ 	.word	0x0000e5d0
        /*0184*/ 	.word	0x0000fff0


	//----- nvinfo : EIATTR_INT_WARP_WIDE_INSTR_OFFSETS
	.align		4
.L_1048:
        /*0188*/ 	.byte	0x04, 0x31
        /*018a*/ 	.short	(.L_1050 - .L_1049)


	//   ....[0]....
.L_1049:
        /*018c*/ 	.word	0x000000c0


	//   ....[1]....
        /*0190*/ 	.word	0x000000d0


	//   ....[2]....
        /*0194*/ 	.word	0x000000e0


	//   ....[3]....
        /*0198*/ 	.word	0x00000180


	//   ....[4]....
        /*019c*/ 	.word	0x00014830


	//   ....[5]....
        /*01a0*/ 	.word	0x000148c0


	//   ....[6]....
        /*01a4*/ 	.word	0x00018b50


	//   ....[7]....
        /*01a8*/ 	.word	0x00018be0


	//----- nvinfo : EIATTR_COOP_GROUP_MASK_REGIDS
	.align		4
.L_1050:
        /*01ac*/ 	.byte	0x04, 0x29
        /*01ae*/ 	.short	(.L_1052 - .L_1051)


	//   ....[0]....
.L_1051:
        /*01b0*/ 	.word	0xffffffff


	//   ....[1]....
        /*01b4*/ 	.word	0xffffffff


	//   ....[2]....
        /*01b8*/ 	.word	0xffffffff


	//   ....[3]....
        /*01bc*/ 	.word	0xffffffff


	//   ....[4]....
        /*01c0*/ 	.word	0xffffffff


	//   ....[5]....
        /*01c4*/ 	.word	0xffffffff


	//   ....[6]....
        /*01c8*/ 	.word	0xffffffff


	//   ....[7]....
        /*01cc*/ 	.word	0xffffffff


	//   ....[8]....
        /*01d0*/ 	.word	0xffffffff


	//   ....[9]....
        /*01d4*/ 	.word	0xffffffff


	//   ....[10]....
        /*01d8*/ 	.word	0xffffffff


	//   ....[11]....
        /*01dc*/ 	.word	0xffffffff


	//   ....[12]....
        /*01e0*/ 	.word	0xffffffff


	//   ....[13]....
        /*01e4*/ 	.word	0xffffffff


	//   ....[14]....
        /*01e8*/ 	.word	0xffffffff


	//   ....[15]....
        /*01ec*/ 	.word	0xffffffff


	//   ....[16]....
        /*01f0*/ 	.word	0xffffffff


	//   ....[17]....
        /*01f4*/ 	.word	0xffffffff


	//   ....[18]....
        /*01f8*/ 	.word	0xffffffff


	//   ....[19]....
        /*01fc*/ 	.word	0xffffffff


	//   ....[20]....
        /*0200*/ 	.word	0xffffffff


	//   ....[21]....
        /*0204*/ 	.word	0xffffffff


	//   ....[22]....
        /*0208*/ 	.word	0xffffffff


	//   ....[23]....
        /*020c*/ 	.word	0xffffffff


	//   ....[24]....
        /*0210*/ 	.word	0xffffffff


	//   ....[25]....
        /*0214*/ 	.word	0xffffffff


	//   ....[26]....
        /*0218*/ 	.word	0xffffffff


	//   ....[27]....
        /*021c*/ 	.word	0xffffffff


	//   ....[28]....
        /*0220*/ 	.word	0xffffffff


	//   ....[29]....
        /*0224*/ 	.word	0xffffffff


	//   ....[30]....
        /*0228*/ 	.word	0xffffffff


	//   ....[31]....
        /*022c*/ 	.word	0xffffffff


	//   ....[32]....
        /*0230*/ 	.word	0xffffffff


	//   ....[33]....
        /*0234*/ 	.word	0xffffffff


	//   ....[34]....
        /*0238*/ 	.word	0xffffffff


	//   ....[35]....
        /*023c*/ 	.word	0xffffffff


	//   ....[36]....
        /*0240*/ 	.word	0xffffffff


	//   ....[37]....
        /*0244*/ 	.word	0xffffffff


	//   ....[38]....
        /*0248*/ 	.word	0xffffffff


	//   ....[39]....
        /*024c*/ 	.word	0xffffffff


	//   ....[40]....
        /*0250*/ 	.word	0xffffffff


	//   ....[41]....
        /*0254*/ 	.word	0xffffffff


	//   ....[42]....
        /*0258*/ 	.word	0xffffffff


	//   ....[43]....
        /*025c*/ 	.word	0xffffffff


	//   ....[44]....
        /*0260*/ 	.word	0xffffffff


	//   ....[45]....
        /*0264*/ 	.word	0xffffffff


	//   ....[46]....
        /*0268*/ 	.word	0xffffffff


	//   ....[47]....
        /*026c*/ 	.word	0xffffffff


	//   ....[48]....
        /*0270*/ 	.word	0xffffffff


	//   ....[49]....
        /*0274*/ 	.word	0xffffffff


	//   ....[50]....
        /*0278*/ 	.word	0xffffffff


	//   ....[51]....
        /*027c*/ 	.word	0xffffffff


	//   ....[52]....
        /*0280*/ 	.word	0xffffffff


	//   ....[53]....
        /*0284*/ 	.word	0xffffffff


	//   ....[54]....
        /*0288*/ 	.word	0xffffffff


	//   ....[55]....
        /*028c*/ 	.word	0xffffffff


	//   ....[56]....
        /*0290*/ 	.word	0xffffffff


	//   ....[57]....
        /*0294*/ 	.word	0xffffffff


	//   ....[58]....
        /*0298*/ 	.word	0xffffffff


	//   ....[59]....
        /*029c*/ 	.word	0xffffffff


	//   ....[60]....
        /*02a0*/ 	.word	0xffffffff


	//   ....[61]....
        /*02a4*/ 	.word	0xffffffff


	//   ....[62]....
        /*02a8*/ 	.word	0xffffffff


	//   ....[63]....
        /*02ac*/ 	.word	0xffffffff


	//   ....[64]....
        /*02b0*/ 	.word	0xffffffff


	//   ....[65]....
        /*02b4*/ 	.word	0xffffffff


	//   ....[66]....
        /*02b8*/ 	.word	0xffffffff


	//   ....[67]....
        /*02bc*/ 	.word	0xffffffff


	//   ....[68]....
        /*02c0*/ 	.word	0xffffffff


	//   ....[69]....
        /*02c4*/ 	.word	0xffffffff


	//   ....[70]....
        /*02c8*/ 	.word	0xffffffff


	//   ....[71]....
        /*02cc*/ 	.word	0xffffffff


	//   ....[72]....
        /*02d0*/ 	.word	0xffffffff


	//   ....[73]....
        /*02d4*/ 	.word	0xffffffff


	//   ....[74]....
        /*02d8*/ 	.word	0xffffffff


	//   ....[75]....
        /*02dc*/ 	.word	0xffffffff


	//   ....[76]....
        /*02e0*/ 	.word	0xffffffff


	//   ....[77]....
        /*02e4*/ 	.word	0xffffffff


	//   ....[78]....
        /*02e8*/ 	.word	0xffffffff


	//   ....[79]....
        /*02ec*/ 	.word	0xffffffff


	//   ....[80]....
        /*02f0*/ 	.word	0xffffffff


	//   ....[81]....
        /*02f4*/ 	.word	0xffffffff


	//   ....[82]....
        /*02f8*/ 	.word	0xffffffff


	//   ....[83]....
        /*02fc*/ 	.word	0xffffffff


	//   ....[84]....
        /*0300*/ 	.word	0xffffffff


	//   ....[85]....
        /*0304*/ 	.word	0xffffffff


	//   ....[86]....
        /*0308*/ 	.word	0xffffffff


	//   ....[87]....
        /*030c*/ 	.word	0xffffffff


	//   ....[88]....
        /*0310*/ 	.word	0xffffffff


	//   ....[89]....
        /*0314*/ 	.word	0xffffffff


	//   ....[90]....
        /*0318*/ 	.word	0xffffffff


	//   ....[91]....
        /*031c*/ 	.word	0xffffffff


	//   ....[92]....
        /*0320*/ 	.word	0xffffffff


	//   ....[93]....
        /*0324*/ 	.word	0xffffffff


	//   ....[94]....
        /*0328*/ 	.word	0xffffffff


	//   ....[95]....
        /*032c*/ 	.word	0xffffffff


	//   ....[96]....
        /*0330*/ 	.word	0xffffffff


	//   ....[97]....
        /*0334*/ 	.word	0xffffffff


	//   ....[98]....
        /*0338*/ 	.word	0xffffffff


	//   ....[99]....
        /*033c*/ 	.word	0xffffffff


	//   ....[100]....
        /*0340*/ 	.word	0xffffffff


	//   ....[101]....
        /*0344*/ 	.word	0xffffffff


	//   ....[102]....
        /*0348*/ 	.word	0xffffffff


	//   ....[103]....
        /*034c*/ 	.word	0xffffffff


	//   ....[104]....
        /*0350*/ 	.word	0xffffffff


	//   ....[105]....
        /*0354*/ 	.word	0xffffffff


	//   ....[106]....
        /*0358*/ 	.word	0xffffffff


	//   ....[107]....
        /*035c*/ 	.word	0xffffffff


	//   ....[108]....
        /*0360*/ 	.word	0xffffffff


	//   ....[109]....
        /*0364*/ 	.word	0xffffffff


	//   ....[110]....
        /*0368*/ 	.word	0xffffffff


	//   ....[111]....
        /*036c*/ 	.word	0xffffffff


	//   ....[112]....
        /*0370*/ 	.word	0xffffffff


	//   ....[113]....
        /*0374*/ 	.word	0xffffffff


	//   ....[114]....
        /*0378*/ 	.word	0xffffffff


	//   ....[115]....
        /*037c*/ 	.word	0xffffffff


	//   ....[116]....
        /*0380*/ 	.word	0xffffffff


	//   ....[117]....
        /*0384*/ 	.word	0xffffffff


	//   ....[118]....
        /*0388*/ 	.word	0xffffffff


	//   ....[119]....
        /*038c*/ 	.word	0xffffffff


	//   ....[120]....
        /*0390*/ 	.word	0xffffffff


	//   ....[121]....
        /*0394*/ 	.word	0xffffffff


	//   ....[122]....
        /*0398*/ 	.word	0xffffffff


	//   ....[123]....
        /*039c*/ 	.word	0xffffffff


	//   ....[124]....
        /*03a0*/ 	.word	0xffffffff


	//   ....[125]....
        /*03a4*/ 	.word	0xffffffff


	//   ....[126]....
        /*03a8*/ 	.word	0xffffffff


	//   ....[127]....
        /*03ac*/ 	.word	0xffffffff


	//   ....[128]....
        /*03b0*/ 	.word	0xffffffff


	//   ....[129]....
        /*03b4*/ 	.word	0xffffffff


	//   ....[130]....
        /*03b8*/ 	.word	0xffffffff


	//   ....[131]....
        /*03bc*/ 	.word	0xffffffff


	//   ....[132]....
        /*03c0*/ 	.word	0xffffffff


	//   ....[133]....
        /*03c4*/ 	.word	0xffffffff


	//   ....[134]....
        /*03c8*/ 	.word	0xffffffff


	//   ....[135]....
        /*03cc*/ 	.word	0x0500000f


	//   ....[136]....
        /*03d0*/ 	.word	0x0500000f


	//   ....[137]....
        /*03d4*/ 	.word	0x0500000f


	//   ....[138]....
        /*03d8*/ 	.word	0x0500000f


	//   ....[139]....
        /*03dc*/ 	.word	0x0500000f


	//   ....[140]....
        /*03e0*/ 	.word	0x0500000f


	//   ....[141]....
        /*03e4*/ 	.word	0x0500000f


	//   ....[142]....
        /*03e8*/ 	.word	0x0500000f


	//   ....[143]....
        /*03ec*/ 	.word	0x0500000f


	//   ....[144]....
        /*03f0*/ 	.word	0x0500000f


	//   ....[145]....
        /*03f4*/ 	.word	0x0500000f


	//   ....[146]....
        /*03f8*/ 	.word	0x0500000f


	//   ....[147]....
        /*03fc*/ 	.word	0x0500000f


	//   ....[148]....
        /*0400*/ 	.word	0x0500000f


	//   ....[149]....
        /*0404*/ 	.word	0x0500000f


	//   ....[150]....
        /*0408*/ 	.word	0x0500000f


	//   ....[151]....
        /*040c*/ 	.word	0x0500000f


	//   ....[152]....
        /*0410*/ 	.word	0x0500000f


	//   ....[153]....
        /*0414*/ 	.word	0x0500000f


	//   ....[154]....
        /*0418*/ 	.word	0x0500000f


	//   ....[155]....
        /*041c*/ 	.word	0x0500000f


	//   ....[156]....
        /*0420*/ 	.word	0x0500000f


	//   ....[157]....
        /*0424*/ 	.word	0x0500000f


	//   ....[158]....
        /*0428*/ 	.word	0x0500000f


	//   ....[159]....
        /*042c*/ 	.word	0x0500000f


	//   ....[160]....
        /*0430*/ 	.word	0x0500000f


	//   ....[161]....
        /*0434*/ 	.word	0x0500000f


	//   ....[162]....
        /*0438*/ 	.word	0x0500000f


	//   ....[163]....
        /*043c*/ 	.word	0x0500000f


	//   ....[164]....
        /*0440*/ 	.word	0x0500000f


	//   ....[165]....
        /*0444*/ 	.word	0x0500000f


	//   ....[166]....
        /*0448*/ 	.word	0x0500000f


	//   ....[167]....
        /*044c*/ 	.word	0x0500000f


	//   ....[168]....
        /*0450*/ 	.word	0x0500000f


	//   ....[169]....
        /*0454*/ 	.word	0x0500000f


	//   ....[170]....
        /*0458*/ 	.word	0x0500000f


	//   ....[171]....
        /*045c*/ 	.word	0x0500000f


	//   ....[172]....
        /*0460*/ 	.word	0x0500000f


	//   ....[173]....
        /*0464*/ 	.word	0x0500000f


	//   ....[174]....
        /*0468*/ 	.word	0x0500000f


	//   ....[175]....
        /*046c*/ 	.word	0x0500000f


	//   ....[176]....
        /*0470*/ 	.word	0x0500000f


	//   ....[177]....
        /*0474*/ 	.word	0x0500000f


	//   ....[178]....
        /*0478*/ 	.word	0x0500000f


	//   ....[179]....
        /*047c*/ 	.word	0x0500000f


	//   ....[180]....
        /*0480*/ 	.word	0x0500000f


	//   ....[181]....
        /*0484*/ 	.word	0x0500000f


	//   ....[182]....
        /*0488*/ 	.word	0x0500000f


	//   ....[183]....
        /*048c*/ 	.word	0x0500000f


	//   ....[184]....
        /*0490*/ 	.word	0x0500000f


	//   ....[185]....
        /*0494*/ 	.word	0x0500000f


	//   ....[186]....
        /*0498*/ 	.word	0x0500000f


	//   ....[187]....
        /*049c*/ 	.word	0x0500000f


	//   ....[188]....
        /*04a0*/ 	.word	0x0500000f


	//   ....[189]....
        /*04a4*/ 	.word	0x0500000f


	//   ....[190]....
        /*04a8*/ 	.word	0x0500000f


	//   ....[191]....
        /*04ac*/ 	.word	0x0500000f


	//   ....[192]....
        /*04b0*/ 	.word	0x0500000f


	//   ....[193]....
        /*04b4*/ 	.word	0x0500000f


	//   ....[194]....
        /*04b8*/ 	.word	0x0500000f


	//   ....[195]....
        /*04bc*/ 	.word	0x0500000f


	//   ....[196]....
        /*04c0*/ 	.word	0x0500000f


	//   ....[197]....
        /*04c4*/ 	.word	0x0500000f


	//   ....[198]....
        /*04c8*/ 	.word	0x0500000f


	//   ....[199]....
        /*04cc*/ 	.word	0x0500000f


	//   ....[200]....
        /*04d0*/ 	.word	0x0500000f


	//   ....[201]....
        /*04d4*/ 	.word	0x0500000f


	//   ....[202]....
        /*04d8*/ 	.word	0x0500000f


	//----- nvinfo : EIATTR_COOP_GROUP_INSTR_OFFSETS
	.align		4
.L_1052:
        /*04dc*/ 	.byte	0x04, 0x28
        /*04de*/ 	.short	(.L_1054 - .L_1053)


	//   ....[0]....
.L_1053:
        /*04e0*/ 	.word	0x00000080


	//   ....[1]....
        /*04e4*/ 	.word	0x00000090


	//   ....[2]....
        /*04e8*/ 	.word	0x000002b0


	//   ....[3]....
        /*04ec*/ 	.word	0x00000410


	//   ....[4]....
        /*04f0*/ 	.word	0x00000530


	//   ....[5]....
        /*04f4*/ 	.word	0x00000690


	//   ....[6]....
        /*04f8*/ 	.word	0x00001fc0


	//   ....[7]....
        /*04fc*/ 	.word	0x00003fa0


	//   ....[8]....
        /*0500*/ 	.word	0x00004f60


	//   ....[9]....
        /*0504*/ 	.word	0x00005eb0


	//   ....[10]....
        /*0508*/ 	.word	0x00005ed0


	//   ....[11]....
        /*050c*/ 	.word	0x00006310


	//   ....[12]....
        /*0510*/ 	.word	0x000063e0


	//   ....[13]....
        /*0514*/ 	.word	0x00006800


	//   ....[14]....
        /*0518*/ 	.word	0x00006880


	//   ....[15]....
        /*051c*/ 	.word	0x00007080


	//   ....[16]....
        /*0520*/ 	.word	0x00007e10


	//   ....[17]....
        /*0524*/ 	.word	0x00008ca0


	//   ....[18]....
        /*0528*/ 	.word	0x00008cd0


	//   ....[19]....
        /*052c*/ 	.word	0x000092b0


	//   ....[20]....
        /*0530*/ 	.word	0x000092d0


	//   ....[21]....
        /*0534*/ 	.word	0x00009aa0


	//   ....[22]....
        /*0538*/ 	.word	0x00009c70


	//   ....[23]....
        /*053c*/ 	.word	0x0000a800


	//   ....[24]....
        /*0540*/ 	.word	0x0000b510


	//   ....[25]....
        /*0544*/ 	.word	0x0000c470


	//   ....[26]....
        /*0548*/ 	.word	0x0000c4a0


	//   ....[27]....
        /*054c*/ 	.word	0x0000cd90


	//   ....[28]....
        /*0550*/ 	.word	0x0000ce30


	//   ....[29]....
        /*0554*/ 	.word	0x0000d9f0


	//   ....[30]....
        /*0558*/ 	.word	0x0000dad0


	//   ....[31]....
        /*055c*/ 	.word	0x0000db30


	//   ....[32]....
        /*0560*/ 	.word	0x0000db50


	//   ....[33]....
        /*0564*/ 	.word	0x0000db80


	//   ....[34]....
        /*0568*/ 	.word	0x0000f330


	//   ....[35]....
        /*056c*/ 	.word	0x0000f680


	//   ....[36]....
        /*0570*/ 	.word	0x0000f690


	//   ....[37]....
        /*0574*/ 	.word	0x0000f6c0


	//   ....[38]....
        /*0578*/ 	.word	0x0000f6d0


	//   ....[39]....
        /*057c*/ 	.word	0x00010300


	//   ....[40]....
        /*0580*/ 	.word	0x00010340


	//   ....[41]....
        /*0584*/ 	.word	0x000105f0


	//   ....[42]....
        /*0588*/ 	.word	0x00010610


	//   ....[43]....
        /*058c*/ 	.word	0x00010d50


	//   ....[44]....
        /*0590*/ 	.word	0x00010da0


	//   ....[45]....
        /*0594*/ 	.word	0x00011660


	//   ....[46]....
        /*0598*/ 	.word	0x00011680


	//   ....[47]....
        /*059c*/ 	.word	0x00012930


	//   ....[48]....
        /*05a0*/ 	.word	0x00012970


	//   ....[49]....
        /*05a4*/ 	.word	0x00012bb0


	//   ....[50]....
        /*05a8*/ 	.word	0x00012bd0


	//   ....[51]....
        /*05ac*/ 	.word	0x00012e90


	//   ....[52]....
        /*05b0*/ 	.word	0x00013080


	//   ....[53]....
        /*05b4*/ 	.word	0x000130b0


	//   ....[54]....
        /*05b8*/ 	.word	0x000130e0


	//   ....[55]....
        /*05bc*/ 	.word	0x00013110


	//   ....[56]....
        /*05c0*/ 	.word	0x00013140


	//   ....[57]....
        /*05c4*/ 	.word	0x00013170


	//   ....[58]....
        /*05c8*/ 	.word	0x000132e0


	//   ....[59]....
        /*05cc*/ 	.word	0x00013310


	//   ....[60]....
        /*05d0*/ 	.word	0x00013340


	//   ....[61]....
        /*05d4*/ 	.word	0x00013370


	//   ....[62]....
        /*05d8*/ 	.word	0x000133a0


	//   ....[63]....
        /*05dc*/ 	.word	0x000133d0


	//   ....[64]....
        /*05e0*/ 	.word	0x00013460


	//   ....[65]....
        /*05e4*/ 	.word	0x00013490


	//   ....[66]....
        /*05e8*/ 	.word	0x000134a0


	//   ....[67]....
        /*05ec*/ 	.word	0x000134e0


	//   ....[68]....
        /*05f0*/ 	.word	0x00015620


	//   ....[69]....
        /*05f4*/ 	.word	0x00015640


	//   ....[70]....
        /*05f8*/ 	.word	0x000156d0


	//   ....[71]....
        /*05fc*/ 	.word	0x000156f0


	//   ....[72]....
        /*0600*/ 	.word	0x00015770


	//   ....[73]....
        /*0604*/ 	.word	0x00015790


	//   ....[74]....
        /*0608*/ 	.word	0x000157a0


	//   ....[75]....
        /*060c*/ 	.word	0x000157b0


	//   ....[76]....
        /*0610*/ 	.word	0x00015f30


	//   ....[77]....
        /*0614*/ 	.word	0x00015f60


	//   ....[78]....
        /*0618*/ 	.word	0x00016020


	//   ....[79]....
        /*061c*/ 	.word	0x00016040


	//   ....[80]....
        /*0620*/ 	.word	0x000160e0


	//   ....[81]....
        /*0624*/ 	.word	0x00016100


	//   ....[82]....
        /*0628*/ 	.word	0x00016110


	//   ....[83]....
        /*062c*/ 	.word	0x00016190


	//   ....[84]....
        /*0630*/ 	.word	0x000169f0


	//   ....[85]....
        /*0634*/ 	.word	0x00016a10


	//   ....[86]....
        /*0638*/ 	.word	0x00016bb0


	//   ....[87]....
        /*063c*/ 	.word	0x00016be0


	//   ....[88]....
        /*0640*/ 	.word	0x00016cf0


	//   ....[89]....
        /*0644*/ 	.word	0x00016d00


	//   ....[90]....
        /*0648*/ 	.word	0x00016d30


	//   ....[91]....
        /*064c*/ 	.word	0x00016d40


	//   ....[92]....
        /*0650*/ 	.word	0x00017350


	//   ....[93]....
        /*0654*/ 	.word	0x00017380


	//   ....[94]....
        /*0658*/ 	.word	0x00017570


	//   ....[95]....
        /*065c*/ 	.word	0x000175b0


	//   ....[96]....
        /*0660*/ 	.word	0x000175c0


	//   ....[97]....
        /*0664*/ 	.word	0x000175d0


	//   ....[98]....
        /*0668*/ 	.word	0x00017720


	//   ....[99]....
        /*066c*/ 	.word	0x00017870


	//   ....[100]....
        /*0670*/ 	.word	0x00018080


	//   ....[101]....
        /*0674*/ 	.word	0x000180a0


	//   ....[102]....
        /*0678*/ 	.word	0x000180f0


	//   ....[103]....
        /*067c*/ 	.word	0x00018100


	//   ....[104]....
        /*0680*/ 	.word	0x00018140


	//   ....[105]....
        /*0684*/ 	.word	0x00018150


	//   ....[106]....
        /*0688*/ 	.word	0x00018160


	//   ....[107]....
        /*068c*/ 	.word	0x000181a0


	//   ....[108]....
        /*0690*/ 	.word	0x000184a0


	//   ....[109]....
        /*0694*/ 	.word	0x000184e0


	//   ....[110]....
        /*0698*/ 	.word	0x00018500


	//   ....[111]....
        /*069c*/ 	.word	0x00018520


	//   ....[112]....
        /*06a0*/ 	.word	0x00018550


	//   ....[113]....
        /*06a4*/ 	.word	0x00018570


	//   ....[114]....
        /*06a8*/ 	.word	0x00018670


	//   ....[115]....
        /*06ac*/ 	.word	0x000187c0


	//   ....[116]....
        /*06b0*/ 	.word	0x00018e00


	//   ....[117]....
        /*06b4*/ 	.word	0x00018e30


	//   ....[118]....
        /*06b8*/ 	.word	0x00018e90


	//   ....[119]....
        /*06bc*/ 	.word	0x00018ec0


	//   ....[120]....
        /*06c0*/ 	.word	0x00018ef0


	//   ....[121]....
        /*06c4*/ 	.word	0x00018f20


	//   ....[122]....
        /*06c8*/ 	.word	0x00018f50


	//   ....[123]....
        /*06cc*/ 	.word	0x00018f80


	//   ....[124]....
        /*06d0*/ 	.word	0x00019120


	//   ....[125]....
        /*06d4*/ 	.word	0x00019150


	//   ....[126]....
        /*06d8*/ 	.word	0x00019180


	//   ....[127]....
        /*06dc*/ 	.word	0x000191b0


	//   ....[128]....
        /*06e0*/ 	.word	0x000191e0


	//   ....[129]....
        /*06e4*/ 	.word	0x00019210


	//   ....[130]....
        /*06e8*/ 	.word	0x000192d0


	//   ....[131]....
        /*06ec*/ 	.word	0x000192f0


	//   ....[132]....
        /*06f0*/ 	.word	0x00019310


	//   ....[133]....
        /*06f4*/ 	.word	0x00019370


	//   ....[134]....
        /*06f8*/ 	.word	0x00019d90


	//   ....[135]....
        /*06fc*/ 	.word	0x0001a320


	//   ....[136]....
        /*0700*/ 	.word	0x0001a410


	//   ....[137]....
        /*0704*/ 	.word	0x0001a4b0


	//   ....[138]....
        /*0708*/ 	.word	0x0001a510


	//   ....[139]....
        /*070c*/ 	.word	0x0001a600


	//   ....[140]....
        /*0710*/ 	.word	0x0001a670


	//   ....[141]....
        /*0714*/ 	.word	0x0001a760


	//   ....[142]....
        /*0718*/ 	.word	0x0001a7d0


	//   ....[143]....
        /*071c*/ 	.word	0x0001a870


	//   ....[144]....
        /*0720*/ 	.word	0x0001a970


	//   ....[145]....
        /*0724*/ 	.word	0x0001aa00


	//   ....[146]....
        /*0728*/ 	.word	0x0001aa60


	//   ....[147]....
        /*072c*/ 	.word	0x0001ab50


	//   ....[148]....
        /*0730*/ 	.word	0x0001abd0


	//   ....[149]....
        /*0734*/ 	.word	0x0001acd0


	//   ....[150]....
        /*0738*/ 	.word	0x0001ad40


	//   ....[151]....
        /*073c*/ 	.word	0x0001ae20


	//   ....[152]....
        /*0740*/ 	.word	0x0001b130


	//   ....[153]....
        /*0744*/ 	.word	0x0001b1f0


	//   ....[154]....
        /*0748*/ 	.word	0x0001b460


	//   ....[155]....
        /*074c*/ 	.word	0x0001b4b0


	//   ....[156]....
        /*0750*/ 	.word	0x0001b6c0


	//   ....[157]....
        /*0754*/ 	.word	0x0001b710


	//   ....[158]....
        /*0758*/ 	.word	0x0001b8c0


	//   ....[159]....
        /*075c*/ 	.word	0x0001b910


	//   ....[160]....
        /*0760*/ 	.word	0x0001ba50


	//   ....[161]....
        /*0764*/ 	.word	0x0001bb50


	//   ....[162]....
        /*0768*/ 	.word	0x0001bdc0


	//   ....[163]....
        /*076c*/ 	.word	0x0001be10


	//   ....[164]....
        /*0770*/ 	.word	0x0001bfe0


	//   ....[165]....
        /*0774*/ 	.word	0x0001c030


	//   ....[166]....
        /*0778*/ 	.word	0x0001c200


	//   ....[167]....
        /*077c*/ 	.word	0x0001c250


	//   ....[168]....
        /*0780*/ 	.word	0x0001c340


	//   ....[169]....
        /*0784*/ 	.word	0x0001c3e0


	//   ....[170]....
        /*0788*/ 	.word	0x0001c440


	//   ....[171]....
        /*078c*/ 	.word	0x0001c4f0


	//   ....[172]....
        /*0790*/ 	.word	0x0001c550


	//   ....[173]....
        /*0794*/ 	.word	0x0001c600


	//   ....[174]....
        /*0798*/ 	.word	0x0001c660


	//   ....[175]....
        /*079c*/ 	.word	0x0001c710


	//   ....[176]....
        /*07a0*/ 	.word	0x0001c800


	//   ....[177]....
        /*07a4*/ 	.word	0x0001c8e0


	//   ....[178]....
        /*07a8*/ 	.word	0x0001c9f0


	//   ....[179]....
        /*07ac*/ 	.word	0x0001caf0


	//   ....[180]....
        /*07b0*/ 	.word	0x0001cc20


	//   ....[181]....
        /*07b4*/ 	.word	0x0001cd00


	//   ....[182]....
        /*07b8*/ 	.word	0x0001ce00


	//   ....[183]....
        /*07bc*/ 	.word	0x0001cee0


	//   ....[184]....
        /*07c0*/ 	.word	0x0001cf70


	//   ....[185]....
        /*07c4*/ 	.word	0x0001d010


	//   ....[186]....
        /*07c8*/ 	.word	0x0001d180


	//   ....[187]....
        /*07cc*/ 	.word	0x0001d1f0


	//   ....[188]....
        /*07d0*/ 	.word	0x0001d260


	//   ....[189]....
        /*07d4*/ 	.word	0x0001d2d0


	//   ....[190]....
        /*07d8*/ 	.word	0x0001d340


	//   ....[191]....
        /*07dc*/ 	.word	0x0001d3c0


	//   ....[192]....
        /*07e0*/ 	.word	0x0001d440


	//   ....[193]....
        /*07e4*/ 	.word	0x0001d4d0


	//   ....[194]....
        /*07e8*/ 	.word	0x0001d540


	//   ....[195]....
        /*07ec*/ 	.word	0x0001d5b0


	//   ....[196]....
        /*07f0*/ 	.word	0x0001d620


	//   ....[197]....
        /*07f4*/ 	.word	0x0001d6a0


	//   ....[198]....
        /*07f8*/ 	.word	0x0001d710


	//   ....[199]....
        /*07fc*/ 	.word	0x0001d7a0


	//   ....[200]....
        /*0800*/ 	.word	0x0001d800


	//   ....[201]....
        /*0804*/ 	.word	0x0001d890


	//   ....[202]....
        /*0808*/ 	.word	0x0001d9c0


	//----- nvinfo : EIATTR_REG_RECONFIG
	.align		4
.L_1054:
        /*080c*/ 	.byte	0x01, 0x54
	.zero		2


	//----- nvinfo : EIATTR_SYSCALL_OFFSETS
	.align		4
        /*0810*/ 	.byte	0x04, 0x46
        /*0812*/ 	.short	(.L_1056 - .L_1055)


	//   ....[0]....
.L_1055:
        /*0814*/ 	.word	0x00004150


	//   ....[1]....
        /*0818*/ 	.word	0x00014a20


	//   ....[2]....
        /*081c*/ 	.word	0x00014b70


	//   ....[3]....
        /*0820*/ 	.word	0x00014c60


	//   ....[4]....
        /*0824*/ 	.word	0x00015b50


	//   ....[5]....
        /*0828*/ 	.word	0x00016410


	//----- nvinfo : EIATTR_MBARRIER_INSTR_OFFSETS
	.align		4
.L_1056:
        /*082c*/ 	.byte	0x04, 0x39
        /*082e*/ 	.short	(.L_1058 - .L_1057)


	//   ....[0]....
.L_1057:
        /*0830*/ 	.word	0x00000190
        /*0834*/ 	.word	0x000000ff
        /*0838*/ 	.word	0x00038800
        /*083c*/ 	.short	0x0100
        /*083e*/ 	.byte	0x08
	.zero		1


	//   ....[1]....
        /*0840*/ 	.word	0x000001a0
        /*0844*/ 	.word	0x000000ff
        /*0848*/ 	.word	0x00038810
        /*084c*/ 	.short	0x0100
        /*084e*/ 	.byte	0x08
	.zero		1


	//   ....[2]....
        /*0850*/ 	.word	0x000001b0
        /*0854*/ 	.word	0x000000ff
        /*0858*/ 	.word	0x00038820
        /*085c*/ 	.short	0x0100
        /*085e*/ 	.byte	0x08
	.zero		1


	//   ....[3]....
        /*0860*/ 	.word	0x00000260
        /*0864*/ 	.word	0x000000ff
        /*0868*/ 	.word	0x00038830
        /*086c*/ 	.short	0x0100
        /*086e*/ 	.byte	0x06
	.zero		1


	//   ....[4]....
        /*0870*/ 	.word	0x00000270
        /*0874*/ 	.word	0x000000ff
        /*0878*/ 	.word	0x00038840
        /*087c*/ 	.short	0x0100
        /*087e*/ 	.byte	0x06
	.zero		1


	//   ....[5]....
        /*0880*/ 	.word	0x00000280
        /*0884*/ 	.word	0x000000ff
        /*0888*/ 	.word	0x00038838
        /*088c*/ 	.short	0x0100
        /*088e*/ 	.byte	0x06
	.zero		1


	//   ....[6]....
        /*0890*/ 	.word	0x00000290
        /*0894*/ 	.word	0x000000ff
        /*0898*/ 	.word	0x00038848
        /*089c*/ 	.short	0x0100
        /*089e*/ 	.byte	0x06
	.zero		1


	//   ....[7]....
        /*08a0*/ 	.word	0x000003c0
        /*08a4*/ 	.word	0x000000ff
        /*08a8*/ 	.word	0x00038850
        /*08ac*/ 	.short	0x0100
        /*08ae*/ 	.byte	0x08
	.zero		1


	//   ....[8]....
        /*08b0*/ 	.word	0x000003d0
        /*08b4*/ 	.word	0x000000ff
        /*08b8*/ 	.word	0x00038860
        /*08bc*/ 	.short	0x0100
        /*08be*/ 	.byte	0x08
	.zero		1


	//   ....[9]....
        /*08c0*/ 	.word	0x000003e0
        /*08c4*/ 	.word	0x000000ff
        /*08c8*/ 	.word	0x00038858
        /*08cc*/ 	.short	0x0100
        /*08ce*/ 	.byte	0x08
	.zero		1


	//   ....[10]....
        /*08d0*/ 	.word	0x000003f0
        /*08d4*/ 	.word	0x000000ff
        /*08d8*/ 	.word	0x00038868
        /*08dc*/ 	.short	0x0100
        /*08de*/ 	.byte	0x08
	.zero		1


	//   ....[11]....
        /*08e0*/ 	.word	0x000004e0
        /*08e4*/ 	.word	0x000000ff
        /*08e8*/ 	.word	0x00038870
        /*08ec*/ 	.short	0x0100
        /*08ee*/ 	.byte	0x06
	.zero		1


	//   ....[12]....
        /*08f0*/ 	.word	0x000004f0
        /*08f4*/ 	.word	0x000000ff
        /*08f8*/ 	.word	0x00038880
        /*08fc*/ 	.short	0x0100
        /*08fe*/ 	.byte	0x06
	.zero		1


	//   ....[13]....
        /*0900*/ 	.word	0x00000500
        /*0904*/ 	.word	0x000000ff
        /*0908*/ 	.word	0x00038878
        /*090c*/ 	.short	0x0100
        /*090e*/ 	.byte	0x06
	.zero		1


	//   ....[14]....
        /*0910*/ 	.word	0x00000510
        /*0914*/ 	.word	0x000000ff
        /*0918*/ 	.word	0x00038888
        /*091c*/ 	.short	0x0100
        /*091e*/ 	.byte	0x06
	.zero		1


	//   ....[15]....
        /*0920*/ 	.word	0x00000640
        /*0924*/ 	.word	0x000000ff
        /*0928*/ 	.word	0x00038890
        /*092c*/ 	.short	0x0100
        /*092e*/ 	.byte	0x08
	.zero		1


	//   ....[16]....
        /*0930*/ 	.word	0x00000650
        /*0934*/ 	.word	0x000000ff
        /*0938*/ 	.word	0x000388a0
        /*093c*/ 	.short	0x0100
        /*093e*/ 	.byte	0x08
	.zero		1


	//   ....[17]....
        /*0940*/ 	.word	0x00000660
        /*0944*/ 	.word	0x000000ff
        /*0948*/ 	.word	0x00038898
        /*094c*/ 	.short	0x0100
        /*094e*/ 	.byte	0x08
	.zero		1


	//   ....[18]....
        /*0950*/ 	.word	0x00000670
        /*0954*/ 	.word	0x000000ff
        /*0958*/ 	.word	0x000388a8
        /*095c*/ 	.short	0x0100
        /*095e*/ 	.byte	0x08
	.zero		1


	//   ....[19]....
        /*0960*/ 	.word	0x000007b0
        /*0964*/ 	.word	0x000000ff
        /*0968*/ 	.word	0x000388b0
        /*096c*/ 	.short	0x0100
        /*096e*/ 	.byte	0x08
	.zero		1


	//   ....[20]....
        /*0970*/ 	.word	0x000007c0
        /*0974*/ 	.word	0x000000ff
        /*0978*/ 	.word	0x000388c0
        /*097c*/ 	.short	0x0100
        /*097e*/ 	.byte	0x08
	.zero		1


	//   ....[21]....
        /*0980*/ 	.word	0x000007d0
        /*0984*/ 	.word	0x000000ff
        /*0988*/ 	.word	0x000388b8
        /*098c*/ 	.short	0x0100
        /*098e*/ 	.byte	0x08
	.zero		1


	//   ....[22]....
        /*0990*/ 	.word	0x000007e0
        /*0994*/ 	.word	0x000000ff
        /*0998*/ 	.word	0x000388c8
        /*099c*/ 	.short	0x0100
        /*099e*/ 	.byte	0x08
	.zero		1


	//   ....[23]....
        /*09a0*/ 	.word	0x00002320
        /*09a4*/ 	.word	0x00000004
        /*09a8*/ 	.word	0x00000000
        /*09ac*/ 	.short	0x0101
        /*09ae*/ 	.byte	0x3f
	.zero		1


	//   ....[24]....
        /*09b0*/ 	.word	0x00002e50
        /*09b4*/ 	.word	0x00000004
        /*09b8*/ 	.word	0x00000000
        /*09bc*/ 	.short	0x0101
        /*09be*/ 	.byte	0x3f
	.zero		1


	//   ....[25]....
        /*09c0*/ 	.word	0x00004200
        /*09c4*/ 	.word	0x00000011
        /*09c8*/ 	.word	0x00038800
        /*09cc*/ 	.short	0x010a
        /*09ce*/ 	.byte	0x3f
	.zero		1


	//   ....[26]....
        /*09d0*/ 	.word	0x00004270
        /*09d4*/ 	.word	0x00000009
        /*09d8*/ 	.word	0x00038830
        /*09dc*/ 	.short	0x010a
        /*09de*/ 	.byte	0x3f
	.zero		1


	//   ....[27]....
        /*09e0*/ 	.word	0x000042e0
        /*09e4*/ 	.word	0x00000009
        /*09e8*/ 	.word	0x00038830
        /*09ec*/ 	.short	0x010a
        /*09ee*/ 	.byte	0x3f
	.zero		1


	//   ....[28]....
        /*09f0*/ 	.word	0x00004560
        /*09f4*/ 	.word	0x00000011
        /*09f8*/ 	.word	0x00038810
        /*09fc*/ 	.short	0x010a
        /*09fe*/ 	.byte	0x3f
	.zero		1


	//   ....[29]....
        /*0a00*/ 	.word	0x000045a0
        /*0a04*/ 	.word	0x00000009
        /*0a08*/ 	.word	0x00038850
        /*0a0c*/ 	.short	0x010a
        /*0a0e*/ 	.byte	0x3f
	.zero		1


	//   ....[30]....
        /*0a10*/ 	.word	0x00004670
        /*0a14*/ 	.word	0x00000009
        /*0a18*/ 	.word	0x00038850
        /*0a1c*/ 	.short	0x010a
        /*0a1e*/ 	.byte	0x3f
	.zero		1


	//   ....[31]....
        /*0a20*/ 	.word	0x00006b10
        /*0a24*/ 	.word	0x00000005
        /*0a28*/ 	.word	0x00000000
        /*0a2c*/ 	.short	0x0101
        /*0a2e*/ 	.byte	0x3f
	.zero		1


	//   ....[32]....
        /*0a30*/ 	.word	0x00007110
        /*0a34*/ 	.word	0x00000009
        /*0a38*/ 	.word	0x00000000
        /*0a3c*/ 	.short	0x0101
        /*0a3e*/ 	.byte	0x3f
	.zero		1


	//   ....[33]....
        /*0a40*/ 	.word	0x00007310
        /*0a44*/ 	.word	0x00000009
        /*0a48*/ 	.word	0x00038830
        /*0a4c*/ 	.short	0x010a
        /*0a4e*/ 	.byte	0x3f
	.zero		1


	//   ....[34]....
        /*0a50*/ 	.word	0x00007360
        /*0a54*/ 	.word	0x00000009
        /*0a58*/ 	.word	0x00038830
        /*0a5c*/ 	.short	0x010a
        /*0a5e*/ 	.byte	0x3f
	.zero		1


	//   ....[35]....
        /*0a60*/ 	.word	0x000074e0
        /*0a64*/ 	.word	0x00000009
        /*0a68*/ 	.word	0x00038850
        /*0a6c*/ 	.short	0x010a
        /*0a6e*/ 	.byte	0x3f
	.zero		1


	//   ....[36]....
        /*0a70*/ 	.word	0x00007520
        /*0a74*/ 	.word	0x00000009
        /*0a78*/ 	.word	0x00038850
        /*0a7c*/ 	.short	0x010a
        /*0a7e*/ 	.byte	0x3f
	.zero		1


	//   ....[37]....
        /*0a80*/ 	.word	0x00009610
        /*0a84*/ 	.word	0x00000007
        /*0a88*/ 	.word	0x00000000
        /*0a8c*/ 	.short	0x0101
        /*0a8e*/ 	.byte	0x3f
	.zero		1


	//   ....[38]....
        /*0a90*/ 	.word	0x0000a8c0
        /*0a94*/ 	.word	0x00000009
        /*0a98*/ 	.word	0x00000000
        /*0a9c*/ 	.short	0x0101
        /*0a9e*/ 	.byte	0x3f
	.zero		1


	//   ....[39]....
        /*0aa0*/ 	.word	0x0000aa10
        /*0aa4*/ 	.word	0x00000009
        /*0aa8*/ 	.word	0x00038830
        /*0aac*/ 	.short	0x010a
        /*0aae*/ 	.byte	0x3f
	.zero		1


	//   ....[40]....
        /*0ab0*/ 	.word	0x0000aa60
        /*0ab4*/ 	.word	0x00000009
        /*0ab8*/ 	.word	0x00038830
        /*0abc*/ 	.short	0x010a
        /*0abe*/ 	.byte	0x3f
	.zero		1


	//   ....[41]....
        /*0ac0*/ 	.word	0x0000abe0
        /*0ac4*/ 	.word	0x00000009
        /*0ac8*/ 	.word	0x00038850
        /*0acc*/ 	.short	0x010a
        /*0ace*/ 	.byte	0x3f
	.zero		1


	//   ....[42]....
        /*0ad0*/ 	.word	0x0000ac20
        /*0ad4*/ 	.word	0x00000009
        /*0ad8*/ 	.word	0x00038850
        /*0adc*/ 	.short	0x010a
        /*0ade*/ 	.byte	0x3f
	.zero		1


	//   ....[43]....
        /*0ae0*/ 	.word	0x0000c950
        /*0ae4*/ 	.word	0x00000008
        /*0ae8*/ 	.word	0x00000000
        /*0aec*/ 	.short	0x0101
        /*0aee*/ 	.byte	0x3f
	.zero		1


	//   ....[44]....
        /*0af0*/ 	.word	0x0000dab0
        /*0af4*/ 	.word	0x00000009
        /*0af8*/ 	.word	0x00000000
        /*0afc*/ 	.short	0x0101
        /*0afe*/ 	.byte	0x3f
	.zero		1


	//   ....[45]....
        /*0b00*/ 	.word	0x00010320
        /*0b04*/ 	.word	0x00000000
        /*0b08*/ 	.word	0x00000000
        /*0b0c*/ 	.short	0x0101
        /*0b0e*/ 	.byte	0x3f
	.zero		1


	//   ....[46]....
        /*0b10*/ 	.word	0x00010dd0
        /*0b14*/ 	.word	0x00000004
        /*0b18*/ 	.word	0x00000000
        /*0b1c*/ 	.short	0x0101
        /*0b1e*/ 	.byte	0x3f
	.zero		1


	//   ....[47]....
        /*0b20*/ 	.word	0x000153f0
        /*0b24*/ 	.word	0x00000016
        /*0b28*/ 	.word	0x00038840
        /*0b2c*/ 	.short	0x010a
        /*0b2e*/ 	.byte	0x3f
	.zero		1


	//   ....[48]....
        /*0b30*/ 	.word	0x000158b0
        /*0b34*/ 	.word	0x00000016
        /*0b38*/ 	.word	0x00038830
        /*0b3c*/ 	.short	0x0107
        /*0b3e*/ 	.byte	0x3f
	.zero		1


	//   ....[49]....
        /*0b40*/ 	.word	0x00015990
        /*0b44*/ 	.word	0x00000016
        /*0b48*/ 	.word	0x00038830
        /*0b4c*/ 	.short	0x0101
        /*0b4e*/ 	.byte	0x3f
	.zero		1


	//   ....[50]....
        /*0b50*/ 	.word	0x00016250
        /*0b54*/ 	.word	0x00000011
        /*0b58*/ 	.word	0x00038800
        /*0b5c*/ 	.short	0x0107
        /*0b5e*/ 	.byte	0x3f
	.zero		1


	//   ....[51]....
        /*0b60*/ 	.word	0x000162e0
        /*0b64*/ 	.word	0x00000011
        /*0b68*/ 	.word	0x00038800
        /*0b6c*/ 	.short	0x0101
        /*0b6e*/ 	.byte	0x3f
	.zero		1


	//   ....[52]....
        /*0b70*/ 	.word	0x00016fe0
        /*0b74*/ 	.word	0x00000011
        /*0b78*/ 	.word	0x00038810
        /*0b7c*/ 	.short	0x0107
        /*0b7e*/ 	.byte	0x3f
	.zero		1


	//   ....[53]....
        /*0b80*/ 	.word	0x000170e0
        /*0b84*/ 	.word	0x00000011
        /*0b88*/ 	.word	0x00038810
        /*0b8c*/ 	.short	0x0101
        /*0b8e*/ 	.byte	0x3f
	.zero		1


	//   ....[54]....
        /*0b90*/ 	.word	0x00017100
        /*0b94*/ 	.word	0x00000011
        /*0b98*/ 	.word	0x00038820
        /*0b9c*/ 	.short	0x010a
        /*0b9e*/ 	.byte	0x3f
	.zero		1


	//   ....[55]....
        /*0ba0*/ 	.word	0x00017190
        /*0ba4*/ 	.word	0x00000016
        /*0ba8*/ 	.word	0x00038860
        /*0bac*/ 	.short	0x010a
        /*0bae*/ 	.byte	0x3f
	.zero		1


	//   ....[56]....
        /*0bb0*/ 	.word	0x00017a90
        /*0bb4*/ 	.word	0x00000016
        /*0bb8*/ 	.word	0x00038850
        /*0bbc*/ 	.short	0x0107
        /*0bbe*/ 	.byte	0x3f
	.zero		1


	//   ....[57]....
        /*0bc0*/ 	.word	0x00017b60
        /*0bc4*/ 	.word	0x00000016
        /*0bc8*/ 	.word	0x00038850
        /*0bcc*/ 	.short	0x0101
        /*0bce*/ 	.byte	0x3f
	.zero		1


	//   ....[58]....
        /*0bd0*/ 	.word	0x00017f00
        /*0bd4*/ 	.word	0x00000006
        /*0bd8*/ 	.word	0x00038840
        /*0bdc*/ 	.short	0x010a
        /*0bde*/ 	.byte	0x3f
	.zero		1


	//   ....[59]....
        /*0be0*/ 	.word	0x00018220
        /*0be4*/ 	.word	0x00000006
        /*0be8*/ 	.word	0x00038830
        /*0bec*/ 	.short	0x0107
        /*0bee*/ 	.byte	0x3f
	.zero		1


	//   ....[60]....
        /*0bf0*/ 	.word	0x000182e0
        /*0bf4*/ 	.word	0x00000006
        /*0bf8*/ 	.word	0x00038830
        /*0bfc*/ 	.short	0x0101
        /*0bfe*/ 	.byte	0x3f
	.zero		1


	//   ....[61]....
        /*0c00*/ 	.word	0x00018310
        /*0c04*/ 	.word	0x00000006
        /*0c08*/ 	.word	0x00038860
        /*0c0c*/ 	.short	0x010a
        /*0c0e*/ 	.byte	0x3f
	.zero		1


	//   ....[62]....
        /*0c10*/ 	.word	0x000189c0
        /*0c14*/ 	.word	0x00000006
        /*0c18*/ 	.word	0x00038850
        /*0c1c*/ 	.short	0x0107
        /*0c1e*/ 	.byte	0x3f
	.zero		1


	//   ....[63]....
        /*0c20*/ 	.word	0x00018a80
        /*0c24*/ 	.word	0x00000006
        /*0c28*/ 	.word	0x00038850
        /*0c2c*/ 	.short	0x0101
        /*0c2e*/ 	.byte	0x3f
	.zero		1


	//   ....[64]....
        /*0c30*/ 	.word	0x00019d10
        /*0c34*/ 	.word	0x00000005
        /*0c38*/ 	.word	0x00038820
        /*0c3c*/ 	.short	0x010a
        /*0c3e*/ 	.byte	0x3f
	.zero		1


	//   ....[65]....
        /*0c40*/ 	.word	0x00019e90
        /*0c44*/ 	.word	0x00000003
        /*0c48*/ 	.word	0x00038840
        /*0c4c*/ 	.short	0x010a
        /*0c4e*/ 	.byte	0x3f
	.zero		1


	//   ....[66]....
        /*0c50*/ 	.word	0x00019f30
        /*0c54*/ 	.word	0x00000005
        /*0c58*/ 	.word	0x00038840
        /*0c5c*/ 	.short	0x010a
        /*0c5e*/ 	.byte	0x3f
	.zero		1


	//   ....[67]....
        /*0c60*/ 	.word	0x00019f70
        /*0c64*/ 	.word	0x00000003
        /*0c68*/ 	.word	0x00038860
        /*0c6c*/ 	.short	0x010a
        /*0c6e*/ 	.byte	0x3f
	.zero		1


	//   ....[68]....
        /*0c70*/ 	.word	0x00019fb0
        /*0c74*/ 	.word	0x00000005
        /*0c78*/ 	.word	0x00038860
        /*0c7c*/ 	.short	0x010a
        /*0c7e*/ 	.byte	0x3f
	.zero		1


	//   ....[69]....
        /*0c80*/ 	.word	0x0001a010
        /*0c84*/ 	.word	0x00000011
        /*0c88*/ 	.word	0x00038800
        /*0c8c*/ 	.short	0x010a
        /*0c8e*/ 	.byte	0x3f
	.zero		1


	//   ....[70]....
        /*0c90*/ 	.word	0x0001a060
        /*0c94*/ 	.word	0x00000009
        /*0c98*/ 	.word	0x00038830
        /*0c9c*/ 	.short	0x010a
        /*0c9e*/ 	.byte	0x3f
	.zero		1


	//   ....[71]....
        /*0ca0*/ 	.word	0x0001a0b0
        /*0ca4*/ 	.word	0x00000011
        /*0ca8*/ 	.word	0x00038810
        /*0cac*/ 	.short	0x010a
        /*0cae*/ 	.byte	0x3f
	.zero		1


	//   ....[72]....
        /*0cb0*/ 	.word	0x0001a100
        /*0cb4*/ 	.word	0x00000009
        /*0cb8*/ 	.word	0x00038850
        /*0cbc*/ 	.short	0x010a
        /*0cbe*/ 	.byte	0x3f
	.zero		1


	//   ....[73]....
        /*0cc0*/ 	.word	0x0001a150
        /*0cc4*/ 	.word	0x00000009
        /*0cc8*/ 	.word	0x00038830
        /*0ccc*/ 	.short	0x010a
        /*0cce*/ 	.byte	0x3f
	.zero		1


	//   ....[74]....
        /*0cd0*/ 	.word	0x0001a1a0
        /*0cd4*/ 	.word	0x00000009
        /*0cd8*/ 	.word	0x00038850
        /*0cdc*/ 	.short	0x010a
        /*0cde*/ 	.byte	0x3f
	.zero		1


	//   ....[75]....
        /*0ce0*/ 	.word	0x0001a1f0
        /*0ce4*/ 	.word	0x00000009
        /*0ce8*/ 	.word	0x00038830
        /*0cec*/ 	.short	0x010a
        /*0cee*/ 	.byte	0x3f
	.zero		1


	//   ....[76]....
        /*0cf0*/ 	.word	0x0001a240
        /*0cf4*/ 	.word	0x00000009
        /*0cf8*/ 	.word	0x00038850
        /*0cfc*/ 	.short	0x010a
        /*0cfe*/ 	.byte	0x3f
	.zero		1


	//   ....[77]....
        /*0d00*/ 	.word	0x0001a360
        /*0d04*/ 	.word	0x00000016
        /*0d08*/ 	.word	0x00038840
        /*0d0c*/ 	.short	0x010a
        /*0d0e*/ 	.byte	0x3f
	.zero		1


	//   ....[78]....
        /*0d10*/ 	.word	0x0001b950
        /*0d14*/ 	.word	0x00000011
        /*0d18*/ 	.word	0x00038820
        /*0d1c*/ 	.short	0x010a
        /*0d1e*/ 	.byte	0x3f
	.zero		1


	//   ....[79]....
        /*0d20*/ 	.word	0x0001b9a0
        /*0d24*/ 	.word	0x00000016
        /*0d28*/ 	.word	0x00038860
        /*0d2c*/ 	.short	0x010a
        /*0d2e*/ 	.byte	0x3f
	.zero		1


	//   ....[80]....
        /*0d30*/ 	.word	0x0001c290
        /*0d34*/ 	.word	0x00000006
        /*0d38*/ 	.word	0x00038840
        /*0d3c*/ 	.short	0x010a
        /*0d3e*/ 	.byte	0x3f
	.zero		1


	//   ....[81]....
        /*0d40*/ 	.word	0x0001c750
        /*0d44*/ 	.word	0x00000006
        /*0d48*/ 	.word	0x00038860
        /*0d4c*/ 	.short	0x010a
        /*0d4e*/ 	.byte	0x3f
	.zero		1


	//   ....[82]....
        /*0d50*/ 	.word	0x0001d8e0
        /*0d54*/ 	.word	0x00000005
        /*0d58*/ 	.word	0x00038820
        /*0d5c*/ 	.short	0x010a
        /*0d5e*/ 	.byte	0x3f
	.zero		1


	//   ....[83]....
        /*0d60*/ 	.word	0x0001da80
        /*0d64*/ 	.word	0x00000003
        /*0d68*/ 	.word	0x00038840
        /*0d6c*/ 	.short	0x010a
        /*0d6e*/ 	.byte	0x3f
	.zero		1


	//   ....[84]....
        /*0d70*/ 	.word	0x0001dad0
        /*0d74*/ 	.word	0x00000005
        /*0d78*/ 	.word	0x00038840
        /*0d7c*/ 	.short	0x010a
        /*0d7e*/ 	.byte	0x3f
	.zero		1


	//   ....[85]....
        /*0d80*/ 	.word	0x0001db20
        /*0d84*/ 	.word	0x00000003
        /*0d88*/ 	.word	0x00038860
        /*0d8c*/ 	.short	0x010a
        /*0d8e*/ 	.byte	0x3f
	.zero		1


	//----- nvinfo : EIATTR_NUM_MBARRIERS
	.align		4
.L_1058:
        /*0d90*/ 	.byte	0x03, 0x38
        /*0d92*/ 	.short	0x0017


	//----- nvinfo : EIATTR_EXIT_INSTR_OFFSETS
	.align		4
        /*0d94*/ 	.byte	0x04, 0x1c
        /*0d96*/ 	.short	(.L_1060 - .L_1059)


	//   ....[0]....
.L_1059:
        /*0d98*/ 	.word	0x00000990


	//   ....[1]....
        /*0d9c*/ 	.word	0x00012e30


	//   ....[2]....
        /*0da0*/ 	.word	0x0001a000


	//----- nvinfo : EIATTR_MAX_THREADS
	.align		4
.L_1060:
        /*0da4*/ 	.byte	0x04, 0x05
        /*0da6*/ 	.short	(.L_1062 - .L_1061)
.L_1061:
        /*0da8*/ 	.word	0x00000180
        /*0dac*/ 	.word	0x00000001
        /*0db0*/ 	.word	0x00000001


	//----- nvinfo : EIATTR_CRS_STACK_SIZE
	.align		4
.L_1062:
        /*0db4*/ 	.byte	0x04, 0x1e
        /*0db6*/ 	.short	(.L_1064 - .L_1063)
.L_1063:
        /*0db8*/ 	.word	0x00000000


	//----- nvinfo : EIATTR_CBANK_PARAM_SIZE
	.align		4
.L_1064:
        /*0dbc*/ 	.byte	0x03, 0x19
        /*0dbe*/ 	.short	0x0bf0


	//----- nvinfo : EIATTR_PARAM_CBANK
	.align		4
        /*0dc0*/ 	.byte	0x04, 0x0a
        /*0dc2*/ 	.short	(.L_1066 - .L_1065)
	.align		4
.L_1065:
        /*0dc4*/ 	.word	index@(.nv.constant0._ZN7cutlass13device_kernelIN5flash11enable_sm90INS1_16FlashAttnFwdSm90INS1_25CollectiveMainloopFwdSm90ILi2EN4cute5tupleIJNS5_1CILi1EEES8_S8_EEENS6_IJNS7_ILi64EEESA_SA_EEELi512ENS_6half_tEfNS_4arch4Sm90ELb1ELb0ELb1ELb1ELb1ELb0ELb1ELb0ELb0ELb1ELb1ELb0EEENS1_21CollectiveEpilogueFwdINS6_IJSA_NS7_ILi512EEESA_EEES9_SC_SE_Li256ELb1ELb1ELb1ELb0EEENS1_36VarlenDynamicPersistentTileSchedulerILi64ELi64ELi256ELi128ELb1ELb1ELb1ELb1ELb1ELb1EEEEEEEEEvNT_6ParamsE)
        /*0dc8*/ 	.short	0x0210
        /*0dca*/ 	.short	0x0bf0


	//----- nvinfo : EIATTR_SW_WAR
	.align		4
.L_1066:
        /*0dcc*/ 	.byte	0x04, 0x36
        /*0dce*/ 	.short	(.L_1068 - .L_1067)
.L_1067:
        /*0dd0*/ 	.word	0x00000008
.L_1068:


//--------------------- .nv.info._ZN7cutlass13device_kernelIN5flash11enable_sm90INS1_16FlashAttnFwdSm90INS1_25CollectiveMainloopFwdSm90ILi2EN4cute5tupleIJNS5_1CILi1EEES8_S8_EEENS6_IJNS7_ILi64EEESA_SA_EEELi512ENS_6half_tEfNS_4arch4Sm90ELb1ELb0ELb1ELb1ELb1ELb1ELb1ELb0ELb0ELb1ELb1ELb0EEENS1_21CollectiveEpilogueFwdINS6_IJSA_NS7_ILi512EEESA_EEES9_SC_SE_Li256ELb1ELb1ELb1ELb0EEENS1_36VarlenDynamicPersistentTileSchedulerILi64ELi64ELi256ELi128ELb1ELb1ELb1ELb1ELb1ELb1EEEEEEEEEvNT_6ParamsE --------------------------
	.section	.nv.info._ZN7cutlass13device_kernelIN5flash11enable_sm90INS1_16FlashAttnFwdSm90INS1_25CollectiveMainloopFwdSm90ILi2EN4cute5tupleIJNS5_1CILi1EEES8_S8_EEENS6_IJNS7_ILi64EEESA_SA_EEELi512ENS_6half_tEfNS_4arch4Sm90ELb1ELb0ELb1ELb1ELb1ELb1ELb1ELb0ELb0ELb1ELb1ELb0EEENS1_21CollectiveEpilogueFwdINS6_IJSA_NS7_ILi512EEESA_EEES9_SC_SE_Li256ELb1ELb1ELb1ELb0EEENS1_36VarlenDynamicPersistentTileSchedulerILi64ELi64ELi256ELi128ELb1ELb1ELb1ELb1ELb1ELb1EEEEEEEEEvNT_6ParamsE,"",@"SHT_CUDA_INFO"
	.sectionflags	@""
	.align	4


	//----- nvinfo : EIATTR_CUDA_API_VERSION
	.align		4
        /*0000*/ 	.byte	0x04, 0x37
        /*0002*/ 	.short	(.L_1070 - .L_1069)
.L_1069:
        /*0004*/ 	.word	0x00000082


	//----- nvinfo : EIATTR_KPARAM_INFO
	.align		4
.L_1070:
        /*0008*/ 	.byte	0x04, 0x17
        /*000a*/ 	.short	(.L_1072 - .L_1071)
.L_1071:
        /*000c*/ 	.word	0x00000000
        /*0010*/ 	.short	0x0000
        /*0012*/ 	.short	0x0070
        /*0014*/ 	.byte	0x00, 0xf0, 0x01, 0x2e


	//----- nvinfo : EIATTR_SPARSE_MMA_MASK
	.align		4
.L_1072:
        /*0018*/ 	.byte	0x03, 0x50
        /*001a*/ 	.short	0x0000


	//----- nvinfo : EIATTR_MAXREG_COUNT
	.align		4
        /*001c*/ 	.byte	0x03, 0x1b
        /*001e*/ 	.short	0x00a8


	//----- nvinfo : EIATTR_NUM_BARRIERS
	.align		4
        /*0020*/ 	.byte	0x02, 0x4c
        /*0022*/ 	.byte	0x10
	.zero		1


	//----- nvinfo : EIATTR_EXTERNS
	.align		4
        /*0024*/ 	.byte	0x04, 0x0f
        /*0026*/ 	.short	(.L_1074 - .L_1073)


	//   ....[0]....
	.align		4
.L_1073:
        /*0028*/ 	.word	index@(__assertfail)


	//----- nvinfo : EIATTR_ANNOTATIONS
	.align		4
.L_1074:
        /*002c*/ 	.byte	0x04, 0x55
        /*002e*/ 	.short	(.L_1076 - .L_1075)


	//   ....[0]....
.L_1075:
        /* <DEDUP_REMOVED lines=82> */


	//----- nvinfo : EIATTR_MERCURY_ISA_VERSION
	.align		4
.L_1076:
        /*0540*/ 	.byte	0x03, 0x5f
        /*0542*/ 	.short	0x0101


	//----- nvinfo : EIATTR_UNUSED_LOAD_BYTE_OFFSET
	.align		4
        /*0544*/ 	.byte	0x04, 0x44
        /*0546*/ 	.short	(.L_1078 - .L_1077)


	//   ....[0]....
.L_1077:
        /*0548*/ 	.word	0x00000a50
        /*054c*/ 	.word	0x0000fff0


	//   ....[1]....
        /*0550*/ 	.word	0x00015e80
        /*0554*/ 	.word	0x0000fff0


	//----- nvinfo : EIATTR_INT_WARP_WIDE_INSTR_OFFSETS
	.align		4
.L_1078:
        /*0558*/ 	.byte	0x04, 0x31
        /*055a*/ 	.short	(.L_1080 - .L_1079)


	//   ....[0]....
.L_1079:
        /*055c*/ 	.word	0x00000130


	//   ....[1]....
        /*0560*/ 	.word	0x00000170


	//   ....[2]....
        /*0564*/ 	.word	0x000001e0


	//   ....[3]....
        /*0568*/ 	.word	0x00000250


	//   ....[4]....
        /*056c*/ 	.word	0x0001e5f0


	//   ....[5]....
        /*0570*/ 	.word	0x0001e680


	//   ....[6]....
        /*0574*/ 	.word	0x00022af0


	//   ....[7]....
        /*0578*/ 	.word	0x00022b80


	//----- nvinfo : EIATTR_COOP_GROUP_MASK_REGIDS
	.align		4
.L_1080:
        /*057c*/ 	.byte	0x04, 0x29
        /*057e*/ 	.short	(.L_1082 - .L_1081)


	//   ....[0]....
.L_1081:
        /*0580*/ 	.word	0xffffffff


	//   ....[1]....
        /*0584*/ 	.word	0xffffffff


	//   ....[2]....
        /*0588*/ 	.word	0xffffffff


	//   ....[3]....
        /*058c*/ 	.word	0xffffffff


	//   ....[4]....
        /*0590*/ 	.word	0xffffffff


	//   ....[5]....
        /*0594*/ 	.word	0xffffffff


	//   ....[6]....
        /*0598*/ 	.word	0xffffffff


	//   ....[7]....
        /*059c*/ 	.word	0xffffffff


	//   ....[8]....
        /*05a0*/ 	.word	0xffffffff


	//   ....[9]....
        /*05a4*/ 	.word	0xffffffff


	//   ....[10]....
        /*05a8*/ 	.word	0xffffffff


	//   ....[11]....
        /*05ac*/ 	.word	0xffffffff


	//   ....[12]....
        /*05b0*/ 	.word	0xffffffff


	//   ....[13]....
        /*05b4*/ 	.word	0xffffffff


	//   ....[14]....
        /*05b8*/ 	.word	0xffffffff


	//   ....[15]....
        /*05bc*/ 	.word	0xffffffff


	//   ....[16]....
        /*05c0*/ 	.word	0xffffffff


	//   ....[17]....
        /*05c4*/ 	.word	0xffffffff


	//   ....[18]....
        /*05c8*/ 	.word	0xffffffff


	//   ....[19]....
        /*05cc*/ 	.word	0xffffffff


	//   ....[20]....
        /*05d0*/ 	.word	0xffffffff


	//   ....[21]....
        /*05d4*/ 	.word	0xffffffff


	//   ....[22]....
        /*05d8*/ 	.word	0xffffffff


	//   ....[23]....
        /*05dc*/ 	.word	0xffffffff


	//   ....[24]....
        /*05e0*/ 	.word	0xffffffff


	//   ....[25]....
        /*05e4*/ 	.word	0xffffffff


	//   ....[26]....
        /*05e8*/ 	.word	0xffffffff


	//   ....[27]....
        /*05ec*/ 	.word	0xffffffff


	//   ....[28]....
        /*05f0*/ 	.word	0xffffffff


	//   ....[29]....
        /*05f4*/ 	.word	0xffffffff


	//   ....[30]....
        /*05f8*/ 	.word	0xffffffff


	//   ....[31]....
        /*05fc*/ 	.word	0xffffffff


	//   ....[32]....
        /*0600*/ 	.word	0xffffffff


	//   ....[33]....
        /*0604*/ 	.word	0xffffffff


	//   ....[34]....
        /*0608*/ 	.word	0xffffffff


	//   ....[35]....
        /*060c*/ 	.word	0xffffffff


	//   ....[36]....
        /*0610*/ 	.word	0xffffffff


	//   ....[37]....
        /*0614*/ 	.word	0xffffffff


	//   ....[38]....
        /*0618*/ 	.word	0xffffffff


	//   ....[39]....
        /*061c*/ 	.word	0xffffffff


	//   ....[40]....
        /*0620*/ 	.word	0xffffffff


	//   ....[41]....
        /*0624*/ 	.word	0xffffffff


	//   ....[42]....
        /*0628*/ 	.word	0xffffffff


	//   ....[43]....
        /*062c*/ 	.word	0xffffffff


	//   ....[44]....
        /*0630*/ 	.word	0xffffffff


	//   ....[45]....
        /*0634*/ 	.word	0xffffffff


	//   ....[46]....
        /*0638*/ 	.word	0xffffffff


	//   ....[47]....
        /*063c*/ 	.word	0xffffffff


	//   ....[48]....
        /*0640*/ 	.word	0xffffffff


	//   ....[49]....
        /*0644*/ 	.word	0xffffffff


	//   ....[50]....
        /*0648*/ 	.word	0xffffffff


	//   ....[51]....
        /*064c*/ 	.word	0xffffffff


	//   ....[52]....
        /*0650*/ 	.word	0xffffffff


	//   ....[53]....
        /*0654*/ 	.word	0xffffffff


	//   ....[54]....
        /*0658*/ 	.word	0xffffffff


	//   ....[55]....
        /*065c*/ 	.word	0xffffffff


	//   ....[56]....
        /*0660*/ 	.word	0xffffffff


	//   ....[57]....
        /*0664*/ 	.word	0xffffffff


	//   ....[58]....
        /*0668*/ 	.word	0xffffffff


	//   ....[59]....
        /*066c*/ 	.word	0xffffffff


	//   ....[60]....
        /*0670*/ 	.word	0xffffffff


	//   ....[61]....
        /*0674*/ 	.word	0xffffffff


	//   ....[62]....
        /*0678*/ 	.word	0xffffffff


	//   ....[63]....
        /*067c*/ 	.word	0xffffffff


	//   ....[64]....
        /*0680*/ 	.word	0xffffffff


	//   ....[65]....
        /*0684*/ 	.word	0xffffffff


	//   ....[66]....
        /*0688*/ 	.word	0xffffffff


	//   ....[67]....
        /*068c*/ 	.word	0xffffffff


	//   ....[68]....
        /*0690*/ 	.word	0xffffffff


	//   ....[69]....
        /*0694*/ 	.word	0xffffffff


	//   ....[70]....
        /*0698*/ 	.word	0xffffffff


	//   ....[71]....
        /*069c*/ 	.word	0xffffffff


	//   ....[72]....
        /*06a0*/ 	.word	0xffffffff


	//   ....[73]....
        /*06a4*/ 	.word	0xffffffff


	//   ....[74]....
        /*06a8*/ 	.word	0xffffffff


	//   ....[75]....
        /*06ac*/ 	.word	0xffffffff


	//   ....[76]....
        /*06b0*/ 	.word	0xffffffff


	//   ....[77]....
        /*06b4*/ 	.word	0xffffffff


	//   ....[78]....
        /*06b8*/ 	.word	0xffffffff


	//   ....[79]....
        /*06bc*/ 	.word	0xffffffff


	//   ....[80]....
        /*06c0*/ 	.word	0xffffffff


	//   ....[81]....
        /*06c4*/ 	.word	0xffffffff


	//   ....[82]....
        /*06c8*/ 	.word	0xffffffff


	//   ....[83]....
        /*06cc*/ 	.word	0xffffffff


	//   ....[84]....
        /*06d0*/ 	.word	0xffffffff


	//   ....[85]....
        /*06d4*/ 	.word	0xffffffff


	//   ....[86]....
        /*06d8*/ 	.word	0xffffffff


	//   ....[87]....
        /*06dc*/ 	.word	0xffffffff


	//   ....[88]....
        /*06e0*/ 	.word	0xffffffff


	//   ....[89]....
        /*06e4*/ 	.word	0xffffffff


	//   ....[90]....
        /*06e8*/ 	.word	0xffffffff


	//   ....[91]....
        /*06ec*/ 	.word	0xffffffff


	//   ....[92]....
        /*06f0*/ 	.word	0xffffffff


	//   ....[93]....
        /*06f4*/ 	.word	0xffffffff


	//   ....[94]....
        /*06f8*/ 	.word	0xffffffff


	//   ....[95]....
        /*06fc*/ 	.word	0xffffffff


	//   ....[96]....
        /*0700*/ 	.word	0xffffffff


	//   ....[97]....
        /*0704*/ 	.word	0xffffffff


	//   ....[98]....
        /*0708*/ 	.word	0xffffffff


	//   ....[99]....
        /*070c*/ 	.word	0xffffffff


	//   ....[100]....
        /*0710*/ 	.word	0xffffffff


	//   ....[101]....
        /*0714*/ 	.word	0xffffffff


	//   ....[102]....
        /*0718*/ 	.word	0xffffffff


	//   ....[103]....
        /*071c*/ 	.word	0xffffffff


	//   ....[104]....
        /*0720*/ 	.word	0xffffffff


	//   ....[105]....
        /*0724*/ 	.word	0xffffffff


	//   ....[106]....
        /*0728*/ 	.word	0xffffffff


	//   ....[107]....
        /*072c*/ 	.word	0xffffffff


	//   ....[108]....
        /*0730*/ 	.word	0xffffffff


	//   ....[109]....
        /*0734*/ 	.word	0xffffffff


	//   ....[110]....
        /*0738*/ 	.word	0xffffffff


	//   ....[111]....
        /*073c*/ 	.word	0xffffffff


	//   ....[112]....
        /*0740*/ 	.word	0xffffffff


	//   ....[113]....
        /*0744*/ 	.word	0xffffffff


	//   ....[114]....
        /*0748*/ 	.word	0xffffffff


	//   ....[115]....
        /*074c*/ 	.word	0xffffffff


	//   ....[116]....
        /*0750*/ 	.word	0xffffffff


	//   ....[117]....
        /*0754*/ 	.word	0xffffffff


	//   ....[118]....
        /*0758*/ 	.word	0xffffffff


	//   ....[119]....
        /*075c*/ 	.word	0xffffffff


	//   ....[120]....
        /*0760*/ 	.word	0xffffffff


	//   ....[121]....
        /*0764*/ 	.word	0xffffffff


	//   ....[122]....
        /*0768*/ 	.word	0xffffffff


	//   ....[123]....
        /*076c*/ 	.word	0xffffffff


	//   ....[124]....
        /*0770*/ 	.word	0xffffffff


	//   ....[125]....
        /*0774*/ 	.word	0xffffffff


	//   ....[126]....
        /*0778*/ 	.word	0xffffffff


	//   ....[127]....
        /*077c*/ 	.word	0xffffffff


	//   ....[128]....
        /*0780*/ 	.word	0xffffffff


	//   ....[129]....
        /*0784*/ 	.word	0xffffffff


	//   ....[130]....
        /*0788*/ 	.word	0xffffffff


	//   ....[131]....
        /*078c*/ 	.word	0xffffffff


	//   ....[132]....
        /*0790*/ 	.word	0xffffffff


	//   ....[133]....
        /*0794*/ 	.word	0xffffffff


	//   ....[134]....
        /*0798*/ 	.word	0xffffffff


	//   ....[135]....
        /*079c*/ 	.word	0xffffffff


	//   ....[136]....
        /*07a0*/ 	.word	0xffffffff


	//   ....[137]....
        /*07a4*/ 	.word	0xffffffff


	//   ....[138]....
        /*07a8*/ 	.word	0xffffffff


	//   ....[139]....
        /*07ac*/ 	.word	0xffffffff


	//   ....[140]....
        /*07b0*/ 	.word	0xffffffff


	//   ....[141]....
        /*07b4*/ 	.word	0xffffffff


	//   ....[142]....
        /*07b8*/ 	.word	0xffffffff


	//   ....[143]....
        /*07bc*/ 	.word	0xffffffff


	//   ....[144]....
        /*07c0*/ 	.word	0xffffffff


	//   ....[145]....
        /*07c4*/ 	.word	0xffffffff


	//   ....[146]....
        /*07c8*/ 	.word	0xffffffff


	//   ....[147]....
        /*07cc*/ 	.word	0xffffffff


	//   ....[148]....
        /*07d0*/ 	.word	0xffffffff


	//   ....[149]....
        /*07d4*/ 	.word	0xffffffff


	//   ....[150]....
        /*07d8*/ 	.word	0xffffffff


	//   ....[151]....
        /*07dc*/ 	.word	0xffffffff


	//   ....[152]....
        /*07e0*/ 	.word	0xffffffff


	//   ....[153]....
        /*07e4*/ 	.word	0xffffffff


	//   ....[154]....
        /*07e8*/ 	.word	0xffffffff


	//   ....[155]....
        /*07ec*/ 	.word	0xffffffff


	//   ....[156]....
        /*07f0*/ 	.word	0xffffffff


	//   ....[157]....
        /*07f4*/ 	.word	0xffffffff


	//   ....[158]....
        /*07f8*/ 	.word	0xffffffff


	//   ....[159]....
        /*07fc*/ 	.word	0xffffffff


	//   ....[160]....
        /*0800*/ 	.word	0xffffffff


	//   ....[161]....
        /*0804*/ 	.word	0x0500000f


	//   ....[162]....
        /*0808*/ 	.word	0x0500000f


	//   ....[163]....
        /*080c*/ 	.word	0x0500000f


	//   ....[164]....
        /*0810*/ 	.word	0x0500000f


	//   ....[165]....
        /*0814*/ 	.word	0x0500000f


	//   ....[166]....
        /*0818*/ 	.word	0x0500000f


	//   ....[167]....
        /*081c*/ 	.word	0x0500000f


	//   ....[168]....
        /*0820*/ 	.word	0x0500000f


	//   ....[169]....
        /*0824*/ 	.word	0x0500000f


	//   ....[170]....
        /*0828*/ 	.word	0x0500000f


	//   ....[171]....
        /*082c*/ 	.word	0x0500000f


	//   ....[172]....
        /*0830*/ 	.word	0x0500000f


	//   ....[173]....
        /*0834*/ 	.word	0x0500000f


	//   ....[174]....
        /*0838*/ 	.word	0x0500000f


	//   ....[175]....
        /*083c*/ 	.word	0x0500000f


	//   ....[176]....
        /*0840*/ 	.word	0x0500000f


	//   ....[177]....
        /*0844*/ 	.word	0x0500000f


	//   ....[178]....
        /*0848*/ 	.word	0x0500000f


	//   ....[179]....
        /*084c*/ 	.word	0x0500000f


	//   ....[180]....
        /*0850*/ 	.word	0x0500000f


	//   ....[181]....
        /*0854*/ 	.word	0x0500000f


	//   ....[182]....
        /*0858*/ 	.word	0x0500000f


	//   ....[183]....
        /*085c*/ 	.word	0x0500000f


	//   ....[184]....
        /*0860*/ 	.word	0x0500000f


	//   ....[185]....
        /*0864*/ 	.word	0x0500000f


	//   ....[186]....
        /*0868*/ 	.word	0x0500000f


	//   ....[187]....
        /*086c*/ 	.word	0x0500000f


	//   ....[188]....
        /*0870*/ 	.word	0x0500000f


	//   ....[189]....
        /*0874*/ 	.word	0x0500000f


	//   ....[190]....
        /*0878*/ 	.word	0x0500000f


	//   ....[191]....
        /*087c*/ 	.word	0x0500000f


	//   ....[192]....
        /*0880*/ 	.word	0x0500000f


	//   ....[193]....
        /*0884*/ 	.word	0x0500000f


	//   ....[194]....
        /*0888*/ 	.word	0x0500000f


	//   ....[195]....
        /*088c*/ 	.word	0x0500000f


	//   ....[196]....
        /*0890*/ 	.word	0x0500000f


	//   ....[197]....
        /*0894*/ 	.word	0x0500000f


	//   ....[198]....
        /*0898*/ 	.word	0x0500000f


	//   ....[199]....
        /*089c*/ 	.word	0x0500000f


	//   ....[200]....
        /*08a0*/ 	.word	0x0500000f


	//   ....[201]....
        /*08a4*/ 	.word	0x0500000f


	//   ....[202]....
        /*08a8*/ 	.word	0x0500000f


	//   ....[203]....
        /*08ac*/ 	.word	0x0500000f


	//   ....[204]....
        /*08b0*/ 	.word	0x0500000f


	//   ....[205]....
        /*08b4*/ 	.word	0x0500000f


	//   ....[206]....
        /*08b8*/ 	.word	0x0500000f


	//   ....[207]....
        /*08bc*/ 	.word	0x0500000f


	//   ....[208]....
        /*08c0*/ 	.word	0x0500000f


	//   ....[209]....
        /*08c4*/ 	.word	0x0500000f


	//   ....[210]....
        /*08c8*/ 	.word	0x0500000f


	//   ....[211]....
        /*08cc*/ 	.word	0x0500000f


	//   ....[212]....
        /*08d0*/ 	.word	0x0500000f


	//   ....[213]....
        /*08d4*/ 	.word	0x0500000f


	//   ....[214]....
        /*08d8*/ 	.word	0x0500000f


	//   ....[215]....
        /*08dc*/ 	.word	0x0500000f


	//   ....[216]....
        /*08e0*/ 	.word	0x0500000f


	//   ....[217]....
        /*08e4*/ 	.word	0x0500000f


	//   ....[218]....
        /*08e8*/ 	.word	0x0500000f


	//   ....[219]....
        /*08ec*/ 	.word	0x0500000f


	//   ....[220]....
        /*08f0*/ 	.word	0x0500000f


	//   ....[221]....
        /*08f4*/ 	.word	0x0500000f


	//   ....[222]....
        /*08f8*/ 	.word	0x0500000f


	//   ....[223]....
        /*08fc*/ 	.word	0x0500000f


	//   ....[224]....
        /*0900*/ 	.word	0x0500000f


	//   ....[225]....
        /*0904*/ 	.word	0x0500000f


	//   ....[226]....
        /*0908*/ 	.word	0x0500000f


	//   ....[227]....
        /*090c*/ 	.word	0x0500000f


	//   ....[228]....
        /*0910*/ 	.word	0x0500000f


	//   ....[229]....
        /*0914*/ 	.word	0x0500000f


	//   ....[230]....
        /*0918*/ 	.word	0x0500000f


	//   ....[231]....
        /*091c*/ 	.word	0x0500000f


	//   ....[232]....
        /*0920*/ 	.word	0x0500000f


	//   ....[233]....
        /*0924*/ 	.word	0x0500000f


	//   ....[234]....
        /*0928*/ 	.word	0x0500000f


	//   ....[235]....
        /*092c*/ 	.word	0x0500000f


	//   ....[236]....
        /*0930*/ 	.word	0x0500000f


	//   ....[237]....
        /*0934*/ 	.word	0x0500000f


	//   ....[238]....
        /*0938*/ 	.word	0x0500000f


	//   ....[239]....
        /*093c*/ 	.word	0x0500000f


	//   ....[240]....
        /*0940*/ 	.word	0x0500000f


	//   ....[241]....
        /*0944*/ 	.word	0x0500000f


	//   ....[242]....
        /*0948*/ 	.word	0x0500000f


	//   ....[243]....
        /*094c*/ 	.word	0x0500000f


	//   ....[244]....
        /*0950*/ 	.word	0x0500000f


	//   ....[245]....
        /*0954*/ 	.word	0x0500000f


	//   ....[246]....
        /*0958*/ 	.word	0x0500000f


	//   ....[247]....
        /*095c*/ 	.word	0x0500000f


	//   ....[248]....
        /*0960*/ 	.word	0x0500000f


	//   ....[249]....
        /*0964*/ 	.word	0x0500000f


	//   ....[250]....
        /*0968*/ 	.word	0x0500000f


	//   ....[251]....
        /*096c*/ 	.word	0x0500000f


	//----- nvinfo : EIATTR_COOP_GROUP_INSTR_OFFSETS
	.align		4
.L_1082:
        /*0970*/ 	.byte	0x04, 0x28
        /*0972*/ 	.short	(.L_1084 - .L_1083)


	//   ....[0]....
.L_1083:
        /*0974*/ 	.word	0x00000060


	//   ....[1]....
        /*0978*/ 	.word	0x00000140


	//   ....[2]....
        /*097c*/ 	.word	0x00000180


	//   ....[3]....
        /*0980*/ 	.word	0x00000390


	//   ....[4]....
        /*0984*/ 	.word	0x000004f0


	//   ....[5]....
        /*0988*/ 	.word	0x00000610


	//   ....[6]....
        /*098c*/ 	.word	0x00000770


	//   ....[7]....
        /*0990*/ 	.word	0x00003290


	//   ....[8]....
        /*0994*/ 	.word	0x000032a0


	//   ....[9]....
        /*0998*/ 	.word	0x00003cc0


	//   ....[10]....
        /*099c*/ 	.word	0x00003cd0


	//   ....[11]....
        /*09a0*/ 	.word	0x000046a0


	//   ....[12]....
        /*09a4*/ 	.word	0x000046b0


	//   ....[13]....
        /*09a8*/ 	.word	0x00004a70


	//   ....[14]....
        /*09ac*/ 	.word	0x00004a80


	//   ....[15]....
        /*09b0*/ 	.word	0x00005b10


	//   ....[16]....
        /*09b4*/ 	.word	0x00007af0


	//   ....[17]....
        /*09b8*/ 	.word	0x00008250


	//   ....[18]....
        /*09bc*/ 	.word	0x00008260


	//   ....[19]....
        /*09c0*/ 	.word	0x00008270


	//   ....[20]....
        /*09c4*/ 	.word	0x00008280


	//   ....[21]....
        /*09c8*/ 	.word	0x000085a0


	//   ....[22]....
        /*09cc*/ 	.word	0x000085b0


	//   ....[23]....
        /*09d0*/ 	.word	0x000085c0


	//   ....[24]....
        /*09d4*/ 	.word	0x000085d0


	//   ....[25]....
        /*09d8*/ 	.word	0x00009840


	//   ....[26]....
        /*09dc*/ 	.word	0x00009860


	//   ....[27]....
        /*09e0*/ 	.word	0x00009870


	//   ....[28]....
        /*09e4*/ 	.word	0x00009880


	//   ....[29]....
        /*09e8*/ 	.word	0x00009960


	//   ....[30]....
        /*09ec*/ 	.word	0x00009980


	//   ....[31]....
        /*09f0*/ 	.word	0x00009990


	//   ....[32]....
        /*09f4*/ 	.word	0x000099a0


	//   ....[33]....
        /*09f8*/ 	.word	0x0000b200


	//   ....[34]....
        /*09fc*/ 	.word	0x0000cce0


	//   ....[35]....
        /*0a00*/ 	.word	0x0000d030


	//   ....[36]....
        /*0a04*/ 	.word	0x0000d040


	//   ....[37]....
        /*0a08*/ 	.word	0x0000d0b0


	//   ....[38]....
        /*0a0c*/ 	.word	0x0000d4d0


	//   ....[39]....
        /*0a10*/ 	.word	0x0000d510


	//   ....[40]....
        /*0a14*/ 	.word	0x0000def0


	//   ....[41]....
        /*0a18*/ 	.word	0x0000efb0


	//   ....[42]....
        /*0a1c*/ 	.word	0x0000ff60


	//   ....[43]....
        /*0a20*/ 	.word	0x0000ff70


	//   ....[44]....
        /*0a24*/ 	.word	0x000105c0


	//   ....[45]....
        /*0a28*/ 	.word	0x000105e0


	//   ....[46]....
        /*0a2c*/ 	.word	0x000109c0


	//   ....[47]....
        /*0a30*/ 	.word	0x000109e0


	//   ....[48]....
        /*0a34*/ 	.word	0x00011bb0


	//   ....[49]....
        /*0a38*/ 	.word	0x00012bf0


	//   ....[50]....
        /*0a3c*/ 	.word	0x00013db0


	//   ....[51]....
        /*0a40*/ 	.word	0x00013e10


	//   ....[52]....
        /*0a44*/ 	.word	0x000141c0


	//   ....[53]....
        /*0a48*/ 	.word	0x00014220


	//   ....[54]....
        /*0a4c*/ 	.word	0x00015290


	//   ....[55]....
        /*0a50*/ 	.word	0x000153b0


	//   ....[56]....
        /*0a54*/ 	.word	0x000153d0


	//   ....[57]....
        /*0a58*/ 	.word	0x00015540


	//   ....[58]....
        /*0a5c*/ 	.word	0x00015710


	//   ....[59]....
        /*0a60*/ 	.word	0x00016bb0


	//   ....[60]....
        /*0a64*/ 	.word	0x00016f60


	//   ....[61]....
        /*0a68*/ 	.word	0x00016f90


	//   ....[62]....
        /*0a6c*/ 	.word	0x00016fa0


	//   ....[63]....
        /*0a70*/ 	.word	0x00016fb0


	//   ....[64]....
        /*0a74*/ 	.word	0x00017ce0


	//   ....[65]....
        /*0a78*/ 	.word	0x00017d00


	//   ....[66]....
        /*0a7c*/ 	.word	0x00017fa0


	//   ....[67]....
        /*0a80*/ 	.word	0x00017fc0


	//   ....[68]....
        /*0a84*/ 	.word	0x00018980


	//   ....[69]....
        /*0a88*/ 	.word	0x000189c0


	//   ....[70]....
        /*0a8c*/ 	.word	0x00019360


	//   ....[71]....
        /*0a90*/ 	.word	0x00019380


	//   ....[72]....
        /*0a94*/ 	.word	0x0001a860


	//   ....[73]....
        /*0a98*/ 	.word	0x0001a890


	//   ....[74]....
        /*0a9c*/ 	.word	0x0001aaf0


	//   ....[75]....
        /*0aa0*/ 	.word	0x0001ab10


	//   ....[76]....
        /*0aa4*/ 	.word	0x0001adc0


	//   ....[77]....
        /*0aa8*/ 	.word	0x0001afb0


	//   ....[78]....
        /*0aac*/ 	.word	0x0001afe0


	//   ....[79]....
        /*0ab0*/ 	.word	0x0001b010


	//   ....[80]....
        /*0ab4*/ 	.word	0x0001b040


	//   ....[81]....
        /*0ab8*/ 	.word	0x0001b070


	//   ....[82]....
        /*0abc*/ 	.word	0x0001b0a0


	//   ....[83]....
        /*0ac0*/ 	.word	0x0001b230


	//   ....[84]....
        /*0ac4*/ 	.word	0x0001b260


	//   ....[85]....
        /*0ac8*/ 	.word	0x0001b290


	//   ....[86]....
        /*0acc*/ 	.word	0x0001b2c0


	//   ....[87]....
        /*0ad0*/ 	.word	0x0001b2f0


	//   ....[88]....
        /*0ad4*/ 	.word	0x0001b320


	//   ....[89]....
        /*0ad8*/ 	.word	0x0001b3b0


	//   ....[90]....
        /*0adc*/ 	.word	0x0001b3e0


	//   ....[91]....
        /*0ae0*/ 	.word	0x0001b3f0


	//   ....[92]....
        /*0ae4*/ 	.word	0x0001b430


	//   ....[93]....
        /*0ae8*/ 	.word	0x0001c920


	//   ....[94]....
        /*0aec*/ 	.word	0x0001f420


	//   ....[95]....
        /*0af0*/ 	.word	0x0001f440


	//   ....[96]....
        /*0af4*/ 	.word	0x0001f4d0


	//   ....[97]....
        /*0af8*/ 	.word	0x0001f4f0


	//   ....[98]....
        /*0afc*/ 	.word	0x0001f570


	//   ....[99]....
        /*0b00*/ 	.word	0x0001f590


	//   ....[100]....
        /*0b04*/ 	.word	0x0001f5a0


	//   ....[101]....
        /*0b08*/ 	.word	0x0001f5b0


	//   ....[102]....
        /*0b0c*/ 	.word	0x0001fd60


	//   ....[103]....
        /*0b10*/ 	.word	0x0001fd90


	//   ....[104]....
        /*0b14*/ 	.word	0x0001fe40


	//   ....[105]....
        /*0b18*/ 	.word	0x0001fe50


	//   ....[106]....
        /*0b1c*/ 	.word	0x0001fe60


	//   ....[107]....
        /*0b20*/ 	.word	0x0001fe70


	//   ....[108]....
        /*0b24*/ 	.word	0x0001fef0


	//   ....[109]....
        /*0b28*/ 	.word	0x0001ff00


	//   ....[110]....
        /*0b2c*/ 	.word	0x00020850


	//   ....[111]....
        /*0b30*/ 	.word	0x000208e0


	//   ....[112]....
        /*0b34*/ 	.word	0x00020960


	//   ....[113]....
        /*0b38*/ 	.word	0x00020ab0


	//   ....[114]....
        /*0b3c*/ 	.word	0x00020b10


	//   ....[115]....
        /*0b40*/ 	.word	0x00020b30


	//   ....[116]....
        /*0b44*/ 	.word	0x00020b40


	//   ....[117]....
        /*0b48*/ 	.word	0x00020dd0


	//   ....[118]....
        /*0b4c*/ 	.word	0x00021310


	//   ....[119]....
        /*0b50*/ 	.word	0x00021340


	//   ....[120]....
        /*0b54*/ 	.word	0x00021530


	//   ....[121]....
        /*0b58*/ 	.word	0x00021570


	//   ....[122]....
        /*0b5c*/ 	.word	0x00021580


	//   ....[123]....
        /*0b60*/ 	.word	0x00021590


	//   ....[124]....
        /*0b64*/ 	.word	0x000216e0


	//   ....[125]....
        /*0b68*/ 	.word	0x00021830


	//   ....[126]....
        /*0b6c*/ 	.word	0x00022020


	//   ....[127]....
        /*0b70*/ 	.word	0x00022040


	//   ....[128]....
        /*0b74*/ 	.word	0x00022090


	//   ....[129]....
        /*0b78*/ 	.word	0x000220a0


	//   ....[130]....
        /*0b7c*/ 	.word	0x000220e0


	//   ....[131]....
        /*0b80*/ 	.word	0x000220f0


	//   ....[132]....
        /*0b84*/ 	.word	0x00022100


	//   ....[133]....
        /*0b88*/ 	.word	0x00022140


	//   ....[134]....
        /*0b8c*/ 	.word	0x00022440


	//   ....[135]....
        /*0b90*/ 	.word	0x00022480


	//   ....[136]....
        /*0b94*/ 	.word	0x000224a0


	//   ....[137]....
        /*0b98*/ 	.word	0x000224c0


	//   ....[138]....
        /*0b9c*/ 	.word	0x000224f0


	//   ....[139]....
        /*0ba0*/ 	.word	0x00022510


	//   ....[140]....
        /*0ba4*/ 	.word	0x00022610


	//   ....[141]....
        /*0ba8*/ 	.word	0x00022760


	//   ....[142]....
        /*0bac*/ 	.word	0x00022da0


	//   ....[143]....
        /*0bb0*/ 	.word	0x00022dd0


	//   ....[144]....
        /*0bb4*/ 	.word	0x00022e30


	//   ....[145]....
        /*0bb8*/ 	.word	0x00022e60


	//   ....[146]....
        /*0bbc*/ 	.word	0x00022e90


	//   ....[147]....
        /*0bc0*/ 	.word	0x00022ec0


	//   ....[148]....
        /*0bc4*/ 	.word	0x00022ef0


	//   ....[149]....
        /*0bc8*/ 	.word	0x00022f20


	//   ....[150]....
        /*0bcc*/ 	.word	0x000230c0


	//   ....[151]....
        /*0bd0*/ 	.word	0x000230f0


	//   ....[152]....
        /*0bd4*/ 	.word	0x00023120


	//   ....[153]....
        /*0bd8*/ 	.word	0x00023150


	//   ....[154]....
        /*0bdc*/ 	.word	0x00023180


	//   ....[155]....
        /*0be0*/ 	.word	0x000231b0


	//   ....[156]....
        /*0be4*/ 	.word	0x00023270


	//   ....[157]....
        /*0be8*/ 	.word	0x00023290


	//   ....[158]....
        /*0bec*/ 	.word	0x000232b0


	//   ....[159]....
        /*0bf0*/ 	.word	0x00023310


	//   ....[160]....
        /*0bf4*/ 	.word	0x00023d40


	//   ....[161]....
        /*0bf8*/ 	.word	0x00024060


	//   ....[162]....
        /*0bfc*/ 	.word	0x000240f0


	//   ....[163]....
        /*0c00*/ 	.word	0x000241e0


	//   ....[164]....
        /*0c04*/ 	.word	0x00024270


	//   ....[165]....
        /*0c08*/ 	.word	0x00024350


	//   ....[166]....
        /*0c0c*/ 	.word	0x000243e0


	//   ....[167]....
        /*0c10*/ 	.word	0x000244c0


	//   ....[168]....
        /*0c14*/ 	.word	0x00024550


	//   ....[169]....
        /*0c18*/ 	.word	0x000245a0


	//   ....[170]....
        /*0c1c*/ 	.word	0x000245f0


	//   ....[171]....
        /*0c20*/ 	.word	0x00024690


	//   ....[172]....
        /*0c24*/ 	.word	0x00024720


	//   ....[173]....
        /*0c28*/ 	.word	0x00024770


	//   ....[174]....
        /*0c2c*/ 	.word	0x000247c0


	//   ....[175]....
        /*0c30*/ 	.word	0x000248b0


	//   ....[176]....
        /*0c34*/ 	.word	0x00024960


	//   ....[177]....
        /*0c38*/ 	.word	0x000249e0


	//   ....[178]....
        /*0c3c*/ 	.word	0x00024a50


	//   ....[179]....
        /*0c40*/ 	.word	0x00024ba0


	//   ....[180]....
        /*0c44*/ 	.word	0x00024cf0


	//   ....[181]....
        /*0c48*/ 	.word	0x00024d60


	//   ....[182]....
        /*0c4c*/ 	.word	0x00024db0


	//   ....[183]....
        /*0c50*/ 	.word	0x000250f0


	//   ....[184]....
        /*0c54*/ 	.word	0x000253d0


	//   ....[185]....
        /*0c58*/ 	.word	0x000254c0


	//   ....[186]....
        /*0c5c*/ 	.word	0x00025560


	//   ....[187]....
        /*0c60*/ 	.word	0x000255c0


	//   ....[188]....
        /*0c64*/ 	.word	0x000256b0


	//   ....[189]....
        /*0c68*/ 	.word	0x00025720


	//   ....[190]....
        /*0c6c*/ 	.word	0x00025810


	//   ....[191]....
        /*0c70*/ 	.word	0x00025880


	//   ....[192]....
        /*0c74*/ 	.word	0x00025920


	//   ....[193]....
        /*0c78*/ 	.word	0x00025a10


	//   ....[194]....
        /*0c7c*/ 	.word	0x00025ab0


	//   ....[195]....
        /*0c80*/ 	.word	0x00025b10


	//   ....[196]....
        /*0c84*/ 	.word	0x00025bd0


	//   ....[197]....
        /*0c88*/ 	.word	0x00025c30


	//   ....[198]....
        /*0c8c*/ 	.word	0x00025cd0


	//   ....[199]....
        /*0c90*/ 	.word	0x00025d80


	//   ....[200]....
        /*0c94*/ 	.word	0x00025e20


	//   ....[201]....
        /*0c98*/ 	.word	0x00026150


	//   ....[202]....
        /*0c9c*/ 	.word	0x00026210


	//   ....[203]....
        /*0ca0*/ 	.word	0x00026480


	//   ....[204]....
        /*0ca4*/ 	.word	0x00026500


	//   ....[205]....
        /*0ca8*/ 	.word	0x00026710


	//   ....[206]....
        /*0cac*/ 	.word	0x00026760


	//   ....[207]....
        /*0cb0*/ 	.word	0x000268d0


	//   ....[208]....
        /*0cb4*/ 	.word	0x00026960


	//   ....[209]....
        /*0cb8*/ 	.word	0x00026aa0


	//   ....[210]....
        /*0cbc*/ 	.word	0x00026ba0


	//   ....[211]....
        /*0cc0*/ 	.word	0x00026e10


	//   ....[212]....
        /*0cc4*/ 	.word	0x00026e60


	//   ....[213]....
        /*0cc8*/ 	.word	0x00027030


	//   ....[214]....
        /*0ccc*/ 	.word	0x00027080


	//   ....[215]....
        /*0cd0*/ 	.word	0x00027250


	//   ....[216]....
        /*0cd4*/ 	.word	0x000272a0


	//   ....[217]....
        /*0cd8*/ 	.word	0x00027390


	//   ....[218]....
        /*0cdc*/ 	.word	0x00027430


	//   ....[219]....
        /*0ce0*/ 	.word	0x00027490


	//   ....[220]....
        /*0ce4*/ 	.word	0x00027540


	//   ....[221]....
        /*0ce8*/ 	.word	0x000275a0


	//   ....[222]....
        /*0cec*/ 	.word	0x00027650


	//   ....[223]....
        /*0cf0*/ 	.word	0x000276b0


	//   ....[224]....
        /*0cf4*/ 	.word	0x00027760


	//   ....[225]....
        /*0cf8*/ 	.word	0x00027850


	//   ....[226]....
        /*0cfc*/ 	.word	0x00027930


	//   ....[227]....
        /*0d00*/ 	.word	0x00027a40


	//   ....[228]....
        /*0d04*/ 	.word	0x00027b40


	//   ....[229]....
        /*0d08*/ 	.word	0x00027c70


	//   ....[230]....
        /*0d0c*/ 	.word	0x00027d50


	//   ....[231]....
        /*0d10*/ 	.word	0x00027e50


	//   ....[232]....
        /*0d14*/ 	.word	0x00027f30


	//   ....[233]....
        /*0d18*/ 	.word	0x00027fc0


	//   ....[234]....
        /*0d1c*/ 	.word	0x00028060


	//   ....[235]....
        /*0d20*/ 	.word	0x000281d0


	//   ....[236]....
        /*0d24*/ 	.word	0x00028240


	//   ....[237]....
        /*0d28*/ 	.word	0x000282b0


	//   ....[238]....
        /*0d2c*/ 	.word	0x00028320


	//   ....[239]....
        /*0d30*/ 	.word	0x00028390


	//   ....[240]....
        /*0d34*/ 	.word	0x00028410


	//   ....[241]....
        /*0d38*/ 	.word	0x00028490


	//   ....[242]....
        /*0d3c*/ 	.word	0x00028520


	//   ....[243]....
        /*0d40*/ 	.word	0x00028590


	//   ....[244]....
        /*0d44*/ 	.word	0x00028600


	//   ....[245]....
        /*0d48*/ 	.word	0x00028670


	//   ....[246]....
        /*0d4c*/ 	.word	0x000286f0


	//   ....[247]....
        /*0d50*/ 	.word	0x00028760


	//   ....[248]....
        /*0d54*/ 	.word	0x00028810


	//   ....[249]....
        /*0d58*/ 	.word	0x00028860


	//   ....[250]....
        /*0d5c*/ 	.word	0x000288f0


	//   ....[251]....
        /*0d60*/ 	.word	0x00028a20


	//----- nvinfo : EIATTR_REG_RECONFIG
	.align		4
.L_1084:
        /*0d64*/ 	.byte	0x01, 0x54
	.zero		2


	//----- nvinfo : EIATTR_SYSCALL_OFFSETS
	.align		4
        /*0d68*/ 	.byte	0x04, 0x46
        /*0d6a*/ 	.short	(.L_1086 - .L_1085)


	//   ....[0]....
.L_1085:
        /*0d6c*/ 	.word	0x00002540


	//   ....[1]....
        /*0d70*/ 	.word	0x00002690


	//   ....[2]....
        /*0d74*/ 	.word	0x00007c90


	//   ....[3]....
        /*0d78*/ 	.word	0x00007fc0


	//   ....[4]....
        /*0d7c*/ 	.word	0x0001e7e0


	//   ....[5]....
        /*0d80*/ 	.word	0x0001e930


	//   ....[6]....
        /*0d84*/ 	.word	0x0001ea20


	//   ....[7]....
        /*0d88*/ 	.word	0x0001f980


	//   ....[8]....
        /*0d8c*/ 	.word	0x000201d0


	//----- nvinfo : EIATTR_MBARRIER_INSTR_OFFSETS
	.align		4
.L_1086:
        /*0d90*/ 	.byte	0x04, 0x39
        /*0d92*/ 	.short	(.L_1088 - .L_1087)


	//   ....[0]....
.L_1087:
        /*0d94*/ 	.word	0x00000270
        /*0d98*/ 	.word	0x000000ff
        /*0d9c*/ 	.word	0x00038800
        /*0da0*/ 	.short	0x0100
        /*0da2*/ 	.byte	0x08
	.zero		1


	//   ....[1]....
        /*0da4*/ 	.word	0x00000280
        /*0da8*/ 	.word	0x000000ff
        /*0dac*/ 	.word	0x00038810
        /*0db0*/ 	.short	0x0100
        /*0db2*/ 	.byte	0x08
	.zero		1


	//   ....[2]....
        /*0db4*/ 	.word	0x00000290
        /*0db8*/ 	.word	0x000000ff
        /*0dbc*/ 	.word	0x00038820
        /*0dc0*/ 	.short	0x0100
        /*0dc2*/ 	.byte	0x08
	.zero		1


	//   ....[3]....
        /*0dc4*/ 	.word	0x00000340
        /*0dc8*/ 	.word	0x000000ff
        /*0dcc*/ 	.word	0x00038830
        /*0dd0*/ 	.short	0x0100
        /*0dd2*/ 	.byte	0x06
	.zero		1


	//   ....[4]....
        /*0dd4*/ 	.word	0x00000350
        /*0dd8*/ 	.word	0x000000ff
        /*0ddc*/ 	.word	0x00038840
        /*0de0*/ 	.short	0x0100
        /*0de2*/ 	.byte	0x06
	.zero		1


	//   ....[5]....
        /*0de4*/ 	.word	0x00000360
        /*0de8*/ 	.word	0x000000ff
        /*0dec*/ 	.word	0x00038838
        /*0df0*/ 	.short	0x0100
        /*0df2*/ 	.byte	0x06
	.zero		1


	//   ....[6]....
        /*0df4*/ 	.word	0x00000370
        /*0df8*/ 	.word	0x000000ff
        /*0dfc*/ 	.word	0x00038848
        /*0e00*/ 	.short	0x0100
        /*0e02*/ 	.byte	0x06
	.zero		1


	//   ....[7]....
        /*0e04*/ 	.word	0x000004a0
        /*0e08*/ 	.word	0x000000ff
        /*0e0c*/ 	.word	0x00038850
        /*0e10*/ 	.short	0x0100
        /*0e12*/ 	.byte	0x08
	.zero		1


	//   ....[8]....
        /*0e14*/ 	.word	0x000004b0
        /*0e18*/ 	.word	0x000000ff
        /*0e1c*/ 	.word	0x00038860
        /*0e20*/ 	.short	0x0100
        /*0e22*/ 	.byte	0x08
	.zero		1


	//   ....[9]....
        /*0e24*/ 	.word	0x000004c0
        /*0e28*/ 	.word	0x000000ff
        /*0e2c*/ 	.word	0x00038858
        /*0e30*/ 	.short	0x0100
        /*0e32*/ 	.byte	0x08
	.zero		1


	//   ....[10]....
        /*0e34*/ 	.word	0x000004d0
        /*0e38*/ 	.word	0x000000ff
        /*0e3c*/ 	.word	0x00038868
        /*0e40*/ 	.short	0x0100
        /*0e42*/ 	.byte	0x08
	.zero		1


	//   ....[11]....
        /*0e44*/ 	.word	0x000005c0
        /*0e48*/ 	.word	0x000000ff
        /*0e4c*/ 	.word	0x00038870
        /*0e50*/ 	.short	0x0100
        /*0e52*/ 	.byte	0x06
	.zero		1


	//   ....[12]....
        /*0e54*/ 	.word	0x000005d0
        /*0e58*/ 	.word	0x000000ff
        /*0e5c*/ 	.word	0x00038880
        /*0e60*/ 	.short	0x0100
        /*0e62*/ 	.byte	0x06
	.zero		1


	//   ....[13]....
        /*0e64*/ 	.word	0x000005e0
        /*0e68*/ 	.word	0x000000ff
        /*0e6c*/ 	.word	0x00038878
        /*0e70*/ 	.short	0x0100
        /*0e72*/ 	.byte	0x06
	.zero		1


	//   ....[14]....
        /*0e74*/ 	.word	0x000005f0
        /*0e78*/ 	.word	0x000000ff
        /*0e7c*/ 	.word	0x00038888
        /*0e80*/ 	.short	0x0100
        /*0e82*/ 	.byte	0x06
	.zero		1


	//   ....[15]....
        /*0e84*/ 	.word	0x00000720
        /*0e88*/ 	.word	0x000000ff
        /*0e8c*/ 	.word	0x00038890
        /*0e90*/ 	.short	0x0100
        /*0e92*/ 	.byte	0x08
	.zero		1


	//   ....[16]....
        /*0e94*/ 	.word	0x00000730
        /*0e98*/ 	.word	0x000000ff
        /*0e9c*/ 	.word	0x000388a0
        /*0ea0*/ 	.short	0x0100
        /*0ea2*/ 	.byte	0x08
	.zero		1


	//   ....[17]....
        /*0ea4*/ 	.word	0x00000740
        /*0ea8*/ 	.word	0x000000ff
        /*0eac*/ 	.word	0x00038898
        /*0eb0*/ 	.short	0x0100
        /*0eb2*/ 	.byte	0x08
	.zero		1


	//   ....[18]....
        /*0eb4*/ 	.word	0x00000750
        /*0eb8*/ 	.word	0x000000ff
        /*0ebc*/ 	.word	0x000388a8
        /*0ec0*/ 	.short	0x0100
        /*0ec2*/ 	.byte	0x08
	.zero		1


	//   ....[19]....
        /*0ec4*/ 	.word	0x00000880
        /*0ec8*/ 	.word	0x000000ff
        /*0ecc*/ 	.word	0x000388b0
        /*0ed0*/ 	.short	0x0100
        /*0ed2*/ 	.byte	0x08
	.zero		1


	//   ....[20]....
        /*0ed4*/ 	.word	0x00000890
        /*0ed8*/ 	.word	0x000000ff
        /*0edc*/ 	.word	0x000388c0
        /*0ee0*/ 	.short	0x0100
        /*0ee2*/ 	.byte	0x08
	.zero		1


	//   ....[21]....
        /*0ee4*/ 	.word	0x000008a0
        /*0ee8*/ 	.word	0x000000ff
        /*0eec*/ 	.word	0x000388b8
        /*0ef0*/ 	.short	0x0100
        /*0ef2*/ 	.byte	0x08
	.zero		1


	//   ....[22]....
        /*0ef4*/ 	.word	0x000008b0
        /*0ef8*/ 	.word	0x000000ff
        /*0efc*/ 	.word	0x000388c8
        /*0f00*/ 	.short	0x0100
        /*0f02*/ 	.byte	0x08
	.zero		1


	//   ....[23]....
        /*0f04*/ 	.word	0x00003240
        /*0f08*/ 	.word	0x0000003d
        /*0f0c*/ 	.word	0x00038890
        /*0f10*/ 	.short	0x010a
        /*0f12*/ 	.byte	0x3f
	.zero		1


	//   ....[24]....
        /*0f14*/ 	.word	0x00003c70
        /*0f18*/ 	.word	0x0000003d
        /*0f1c*/ 	.word	0x00038890
        /*0f20*/ 	.short	0x010a
        /*0f22*/ 	.byte	0x3f
	.zero		1


	//   ....[25]....
        /*0f24*/ 	.word	0x00004510
        /*0f28*/ 	.word	0x0000003d
        /*0f2c*/ 	.word	0x00038890
        /*0f30*/ 	.short	0x010a
        /*0f32*/ 	.byte	0x3f
	.zero		1


	//   ....[26]....
        /*0f34*/ 	.word	0x000048d0
        /*0f38*/ 	.word	0x00000004
        /*0f3c*/ 	.word	0x00000000
        /*0f40*/ 	.short	0x0101
        /*0f42*/ 	.byte	0x3f
	.zero		1


	//   ....[27]....
        /*0f44*/ 	.word	0x00004910
        /*0f48*/ 	.word	0x0000003d
        /*0f4c*/ 	.word	0x000388b0
        /*0f50*/ 	.short	0x010a
        /*0f52*/ 	.byte	0x3f
	.zero		1


	//   ....[28]....
        /*0f54*/ 	.word	0x000051d0
        /*0f58*/ 	.word	0x0000003d
        /*0f5c*/ 	.word	0x00000000
        /*0f60*/ 	.short	0x0101
        /*0f62*/ 	.byte	0x3f
	.zero		1


	//   ....[29]....
        /*0f64*/ 	.word	0x00005e90
        /*0f68*/ 	.word	0x0000000b
        /*0f6c*/ 	.word	0x00000000
        /*0f70*/ 	.short	0x0101
        /*0f72*/ 	.byte	0x3f
	.zero		1


	//   ....[30]....
        /*0f74*/ 	.word	0x00006a50
        /*0f78*/ 	.word	0x0000000a
        /*0f7c*/ 	.word	0x00000000
        /*0f80*/ 	.short	0x0101
        /*0f82*/ 	.byte	0x3f
	.zero		1


	//   ....[31]....
        /*0f84*/ 	.word	0x00007d30
        /*0f88*/ 	.word	0x00000011
        /*0f8c*/ 	.word	0x00038800
        /*0f90*/ 	.short	0x010a
        /*0f92*/ 	.byte	0x3f
	.zero		1


	//   ....[32]....
        /*0f94*/ 	.word	0x00007d80
        /*0f98*/ 	.word	0x00000011
        /*0f9c*/ 	.word	0x00038800
        /*0fa0*/ 	.short	0x010a
        /*0fa2*/ 	.byte	0x3f
	.zero		1


	//   ....[33]....
        /*0fa4*/ 	.word	0x00008850
        /*0fa8*/ 	.word	0x00000011
        /*0fac*/ 	.word	0x00038800
        /*0fb0*/ 	.short	0x010a
        /*0fb2*/ 	.byte	0x3f
	.zero		1


	//   ....[34]....
        /*0fb4*/ 	.word	0x00009cd0
        /*0fb8*/ 	.word	0x00000011
        /*0fbc*/ 	.word	0x00038800
        /*0fc0*/ 	.short	0x010a
        /*0fc2*/ 	.byte	0x3f
	.zero		1


	//   ....[35]....
        /*0fc4*/ 	.word	0x0000ab70
        /*0fc8*/ 	.word	0x00000014
        /*0fcc*/ 	.word	0x00038830
        /*0fd0*/ 	.short	0x010a
        /*0fd2*/ 	.byte	0x3f
	.zero		1


	//   ....[36]....
        /*0fd4*/ 	.word	0x0000ac20
        /*0fd8*/ 	.word	0x00000014
        /*0fdc*/ 	.word	0x00038830
        /*0fe0*/ 	.short	0x010a
        /*0fe2*/ 	.byte	0x3f
	.zero		1


	//   ....[37]....
        /*0fe4*/ 	.word	0x0000af30
        /*0fe8*/ 	.word	0x00000011
        /*0fec*/ 	.word	0x00038810
        /*0ff0*/ 	.short	0x010a
        /*0ff2*/ 	.byte	0x3f
	.zero		1


	//   ....[38]....
        /*0ff4*/ 	.word	0x0000af80
        /*0ff8*/ 	.word	0x00000014
        /*0ffc*/ 	.word	0x00038850
        /*1000*/ 	.short	0x010a
        /*1002*/ 	.byte	0x3f
	.zero		1


	//   ....[39]....
        /*1004*/ 	.word	0x0000aff0
        /*1008*/ 	.word	0x00000014
        /*100c*/ 	.word	0x00038850
        /*1010*/ 	.short	0x010a
        /*1012*/ 	.byte	0x3f
	.zero		1


	//   ....[40]....
        /*1014*/ 	.word	0x0000d790
        /*1018*/ 	.word	0x00000018
        /*101c*/ 	.word	0x00000000
        /*1020*/ 	.short	0x0101
        /*1022*/ 	.byte	0x3f
	.zero		1


	//   ....[41]....
        /*1024*/ 	.word	0x0000dfd0
        /*1028*/ 	.word	0x00000014
        /*102c*/ 	.word	0x00000000
        /*1030*/ 	.short	0x0101
        /*1032*/ 	.byte	0x3f
	.zero		1


	//   ....[42]....
        /*1034*/ 	.word	0x0000e160
        /*1038*/ 	.word	0x00000015
        /*103c*/ 	.word	0x00038830
        /*1040*/ 	.short	0x010a
        /*1042*/ 	.byte	0x3f
	.zero		1


	//   ....[43]....
        /*1044*/ 	.word	0x0000e1d0
        /*1048*/ 	.word	0x00000015
        /*104c*/ 	.word	0x00038830
        /*1050*/ 	.short	0x010a
        /*1052*/ 	.byte	0x3f
	.zero		1


	//   ....[44]....
        /*1054*/ 	.word	0x0000e440
        /*1058*/ 	.word	0x00000015
        /*105c*/ 	.word	0x00038850
        /*1060*/ 	.short	0x010a
        /*1062*/ 	.byte	0x3f
	.zero		1


	//   ....[45]....
        /*1064*/ 	.word	0x0000e490
        /*1068*/ 	.word	0x00000015
        /*106c*/ 	.word	0x00038850
        /*1070*/ 	.short	0x010a
        /*1072*/ 	.byte	0x3f
	.zero		1


	//   ....[46]....
        /*1074*/ 	.word	0x00010770
        /*1078*/ 	.word	0x0000000c
        /*107c*/ 	.word	0x00000000
        /*1080*/ 	.short	0x0101
        /*1082*/ 	.byte	0x3f
	.zero		1


	//   ....[47]....
        /*1084*/ 	.word	0x00011c60
        /*1088*/ 	.word	0x00000015
        /*108c*/ 	.word	0x00000000
        /*1090*/ 	.short	0x0101
        /*1092*/ 	.byte	0x3f
	.zero		1


	//   ....[48]....
        /*1094*/ 	.word	0x00011da0
        /*1098*/ 	.word	0x00000015
        /*109c*/ 	.word	0x00038830
        /*10a0*/ 	.short	0x010a
        /*10a2*/ 	.byte	0x3f
	.zero		1


	//   ....[49]....
        /*10a4*/ 	.word	0x00011e10
        /*10a8*/ 	.word	0x00000015
        /*10ac*/ 	.word	0x00038830
        /*10b0*/ 	.short	0x010a
        /*10b2*/ 	.byte	0x3f
	.zero		1


	//   ....[50]....
        /*10b4*/ 	.word	0x00012080
        /*10b8*/ 	.word	0x00000015
        /*10bc*/ 	.word	0x00038850
        /*10c0*/ 	.short	0x010a
        /*10c2*/ 	.byte	0x3f
	.zero		1


	//   ....[51]....
        /*10c4*/ 	.word	0x000120d0
        /*10c8*/ 	.word	0x00000015
        /*10cc*/ 	.word	0x00038850
        /*10d0*/ 	.short	0x010a
        /*10d2*/ 	.byte	0x3f
	.zero		1


	//   ....[52]....
        /*10d4*/ 	.word	0x00013fe0
        /*10d8*/ 	.word	0x000000c6
        /*10dc*/ 	.word	0x00000000
        /*10e0*/ 	.short	0x0101
        /*10e2*/ 	.byte	0x3f
	.zero		1


	//   ....[53]....
        /*10e4*/ 	.word	0x00015330
        /*10e8*/ 	.word	0x00000015
        /*10ec*/ 	.word	0x00000000
        /*10f0*/ 	.short	0x0101
        /*10f2*/ 	.byte	0x3f
	.zero		1


	//   ....[54]....
        /*10f4*/ 	.word	0x00017a30
        /*10f8*/ 	.word	0x00000000
        /*10fc*/ 	.word	0x00000000
        /*1100*/ 	.short	0x0101
        /*1102*/ 	.byte	0x3f
	.zero		1


	//   ....[55]....
        /*1104*/ 	.word	0x000189e0
        /*1108*/ 	.word	0x00000002
        /*110c*/ 	.word	0x00000000
        /*1110*/ 	.short	0x0101
        /*1112*/ 	.byte	0x3f
	.zero		1


	//   ....[56]....
        /*1114*/ 	.word	0x0001ca00
        /*1118*/ 	.word	0x00000012
        /*111c*/ 	.word	0x00038820
        /*1120*/ 	.short	0x010a
        /*1122*/ 	.byte	0x3f
	.zero		1


	//   ....[57]....
        /*1124*/ 	.word	0x0001ca90
        /*1128*/ 	.word	0x00000003
        /*112c*/ 	.word	0x000388a0
        /*1130*/ 	.short	0x010a
        /*1132*/ 	.byte	0x3f
	.zero		1


	//   ....[58]....
        /*1134*/ 	.word	0x0001cce0
        /*1138*/ 	.word	0x00000003
        /*113c*/ 	.word	0x000388c0
        /*1140*/ 	.short	0x010a
        /*1142*/ 	.byte	0x3f
	.zero		1


	//   ....[59]....
        /*1144*/ 	.word	0x0001d6b0
        /*1148*/ 	.word	0x00000009
        /*114c*/ 	.word	0x000388a0
        /*1150*/ 	.short	0x010a
        /*1152*/ 	.byte	0x3f
	.zero		1


	//   ....[60]....
        /*1154*/ 	.word	0x0001d8f0
        /*1158*/ 	.word	0x00000009
        /*115c*/ 	.word	0x000388c0
        /*1160*/ 	.short	0x010a
        /*1162*/ 	.byte	0x3f
	.zero		1


	//   ....[61]....
        /*1164*/ 	.word	0x0001f210
        /*1168*/ 	.word	0x0000001a
        /*116c*/ 	.word	0x00038840
        /*1170*/ 	.short	0x010a
        /*1172*/ 	.byte	0x3f
	.zero		1


	//   ....[62]....
        /*1174*/ 	.word	0x0001f6b0
        /*1178*/ 	.word	0x0000001a
        /*117c*/ 	.word	0x00038830
        /*1180*/ 	.short	0x0107
        /*1182*/ 	.byte	0x3f
	.zero		1


	//   ....[63]....
        /*1184*/ 	.word	0x0001f780
        /*1188*/ 	.word	0x0000001a
        /*118c*/ 	.word	0x00038830
        /*1190*/ 	.short	0x0101
        /*1192*/ 	.byte	0x3f
	.zero		1


	//   ....[64]....
        /*1194*/ 	.word	0x00020010
        /*1198*/ 	.word	0x00000012
        /*119c*/ 	.word	0x00038800
        /*11a0*/ 	.short	0x0107
        /*11a2*/ 	.byte	0x3f
	.zero		1


	//   ....[65]....
        /*11a4*/ 	.word	0x000200a0
        /*11a8*/ 	.word	0x00000012
        /*11ac*/ 	.word	0x00038800
        /*11b0*/ 	.short	0x0101
        /*11b2*/ 	.byte	0x3f
	.zero		1


	//   ....[66]....
        /*11b4*/ 	.word	0x00020f90
        /*11b8*/ 	.word	0x00000012
        /*11bc*/ 	.word	0x00038810
        /*11c0*/ 	.short	0x0107
        /*11c2*/ 	.byte	0x3f
	.zero		1


	//   ....[67]....
        /*11c4*/ 	.word	0x00021090
        /*11c8*/ 	.word	0x00000012
        /*11cc*/ 	.word	0x00038810
        /*11d0*/ 	.short	0x0101
        /*11d2*/ 	.byte	0x3f
	.zero		1


	//   ....[68]....
        /*11d4*/ 	.word	0x000210b0
        /*11d8*/ 	.word	0x00000012
        /*11dc*/ 	.word	0x00038820
        /*11e0*/ 	.short	0x010a
        /*11e2*/ 	.byte	0x3f
	.zero		1


	//   ....[69]....
        /*11e4*/ 	.word	0x00021140
        /*11e8*/ 	.word	0x0000001a
        /*11ec*/ 	.word	0x00038860
        /*11f0*/ 	.short	0x010a
        /*11f2*/ 	.byte	0x3f
	.zero		1


	//   ....[70]....
        /*11f4*/ 	.word	0x00021a50
        /*11f8*/ 	.word	0x0000001a
        /*11fc*/ 	.word	0x00038850
        /*1200*/ 	.short	0x0107
        /*1202*/ 	.byte	0x3f
	.zero		1


	//   ....[71]....
        /*1204*/ 	.word	0x00021b20
        /*1208*/ 	.word	0x0000001a
        /*120c*/ 	.word	0x00038850
        /*1210*/ 	.short	0x0101
        /*1212*/ 	.byte	0x3f
	.zero		1


	//   ....[72]....
        /*1214*/ 	.word	0x00021ea0
        /*1218*/ 	.word	0x00000006
        /*121c*/ 	.word	0x00038840
        /*1220*/ 	.short	0x010a
        /*1222*/ 	.byte	0x3f
	.zero		1


	//   ....[73]....
        /*1224*/ 	.word	0x000221c0
        /*1228*/ 	.word	0x00000006
        /*122c*/ 	.word	0x00038830
        /*1230*/ 	.short	0x0107
        /*1232*/ 	.byte	0x3f
	.zero		1


	//   ....[74]....
        /*1234*/ 	.word	0x00022280
        /*1238*/ 	.word	0x00000006
        /*123c*/ 	.word	0x00038830
        /*1240*/ 	.short	0x0101
        /*1242*/ 	.byte	0x3f
	.zero		1


	//   ....[75]....
        /*1244*/ 	.word	0x000222b0
        /*1248*/ 	.word	0x00000006
        /*124c*/ 	.word	0x00038860
        /*1250*/ 	.short	0x010a
        /*1252*/ 	.byte	0x3f
	.zero		1


	//   ....[76]....
        /*1254*/ 	.word	0x00022960
        /*1258*/ 	.word	0x00000006
        /*125c*/ 	.word	0x00038850
        /*1260*/ 	.short	0x0107
        /*1262*/ 	.byte	0x3f
	.zero		1


	//   ....[77]....
        /*1264*/ 	.word	0x00022a20
        /*1268*/ 	.word	0x00000006
        /*126c*/ 	.word	0x00038850
        /*1270*/ 	.short	0x0101
        /*1272*/ 	.byte	0x3f
	.zero		1


	//   ....[78]....
        /*1274*/ 	.word	0x00023cc0
        /*1278*/ 	.word	0x00000007
        /*127c*/ 	.word	0x00038820
        /*1280*/ 	.short	0x010a
        /*1282*/ 	.byte	0x3f
	.zero		1


	//   ....[79]....
        /*1284*/ 	.word	0x00023e30
        /*1288*/ 	.word	0x00000005
        /*128c*/ 	.word	0x00038840
        /*1290*/ 	.short	0x010a
        /*1292*/ 	.byte	0x3f
	.zero		1


	//   ....[80]....
        /*1294*/ 	.word	0x00023ed0
        /*1298*/ 	.word	0x00000003
        /*129c*/ 	.word	0x00038840
        /*12a0*/ 	.short	0x010a
        /*12a2*/ 	.byte	0x3f
	.zero		1


	//   ....[81]....
        /*12a4*/ 	.word	0x00023f10
        /*12a8*/ 	.word	0x00000005
        /*12ac*/ 	.word	0x00038860
        /*12b0*/ 	.short	0x010a
        /*12b2*/ 	.byte	0x3f
	.zero		1


	//   ....[82]....
        /*12b4*/ 	.word	0x00023f50
        /*12b8*/ 	.word	0x00000003
        /*12bc*/ 	.word	0x00038860
        /*12c0*/ 	.short	0x010a
        /*12c2*/ 	.byte	0x3f
	.zero		1


	//   ....[83]....
        /*12c4*/ 	.word	0x00023fb0
        /*12c8*/ 	.word	0x0000003d
        /*12cc*/ 	.word	0x00038890
        /*12d0*/ 	.short	0x010a
        /*12d2*/ 	.byte	0x3f
	.zero		1


	//   ....[84]....
        /*12d4*/ 	.word	0x00024130
        /*12d8*/ 	.word	0x0000003d
        /*12dc*/ 	.word	0x00038890
        /*12e0*/ 	.short	0x010a
        /*12e2*/ 	.byte	0x3f
	.zero		1


	//   ....[85]....
        /*12e4*/ 	.word	0x000242b0
        /*12e8*/ 	.word	0x0000003d
        /*12ec*/ 	.word	0x00038890
        /*12f0*/ 	.short	0x010a
        /*12f2*/ 	.byte	0x3f
	.zero		1


	//   ....[86]....
        /*12f4*/ 	.word	0x00024410
        /*12f8*/ 	.word	0x0000003d
        /*12fc*/ 	.word	0x000388b0
        /*1300*/ 	.short	0x010a
        /*1302*/ 	.byte	0x3f
	.zero		1


	//   ....[87]....
        /*1304*/ 	.word	0x000247f0
        /*1308*/ 	.word	0x00000011
        /*130c*/ 	.word	0x00038800
        /*1310*/ 	.short	0x010a
        /*1312*/ 	.byte	0x3f
	.zero		1


	//   ....[88]....
        /*1314*/ 	.word	0x00024de0
        /*1318*/ 	.word	0x00000011
        /*131c*/ 	.word	0x00038800
        /*1320*/ 	.short	0x010a
        /*1322*/ 	.byte	0x3f
	.zero		1


	//   ....[89]....
        /*1324*/ 	.word	0x00024e30
        /*1328*/ 	.word	0x00000014
        /*132c*/ 	.word	0x00038830
        /*1330*/ 	.short	0x010a
        /*1332*/ 	.byte	0x3f
	.zero		1


	//   ....[90]....
        /*1334*/ 	.word	0x00024e80
        /*1338*/ 	.word	0x00000011
        /*133c*/ 	.word	0x00038810
        /*1340*/ 	.short	0x010a
        /*1342*/ 	.byte	0x3f
	.zero		1


	//   ....[91]....
        /*1344*/ 	.word	0x00024ed0
        /*1348*/ 	.word	0x00000014
        /*134c*/ 	.word	0x00038850
        /*1350*/ 	.short	0x010a
        /*1352*/ 	.byte	0x3f
	.zero		1


	//   ....[92]....
        /*1354*/ 	.word	0x00024f20
        /*1358*/ 	.word	0x00000015
        /*135c*/ 	.word	0x00038830
        /*1360*/ 	.short	0x010a
        /*1362*/ 	.byte	0x3f
	.zero		1


	//   ....[93]....
        /*1364*/ 	.word	0x00024f70
        /*1368*/ 	.word	0x00000015
        /*136c*/ 	.word	0x00038850
        /*1370*/ 	.short	0x010a
        /*1372*/ 	.byte	0x3f
	.zero		1


	//   ....[94]....
        /*1374*/ 	.word	0x00024fc0
        /*1378*/ 	.word	0x00000015
        /*137c*/ 	.word	0x00038830
        /*1380*/ 	.short	0x010a
        /*1382*/ 	.byte	0x3f
	.zero		1


	//   ....[95]....
        /*1384*/ 	.word	0x00025010
        /*1388*/ 	.word	0x00000015
        /*138c*/ 	.word	0x00038850
        /*1390*/ 	.short	0x010a
        /*1392*/ 	.byte	0x3f
	.zero		1


	//   ....[96]....
        /*1394*/ 	.word	0x000251b0
        /*1398*/ 	.word	0x00000012
        /*139c*/ 	.word	0x00038820
        /*13a0*/ 	.short	0x010a
        /*13a2*/ 	.byte	0x3f
	.zero		1


	//   ....[97]....
        /*13a4*/ 	.word	0x00025200
        /*13a8*/ 	.word	0x00000003
        /*13ac*/ 	.word	0x000388a0
        /*13b0*/ 	.short	0x010a
        /*13b2*/ 	.byte	0x3f
	.zero		1


	//   ....[98]....
        /*13b4*/ 	.word	0x00025250
        /*13b8*/ 	.word	0x00000003
        /*13bc*/ 	.word	0x000388c0
        /*13c0*/ 	.short	0x010a
        /*13c2*/ 	.byte	0x3f
	.zero		1


	//   ....[99]....
        /*13c4*/ 	.word	0x000252a0
        /*13c8*/ 	.word	0x00000009
        /*13cc*/ 	.word	0x000388a0
        /*13d0*/ 	.short	0x010a
        /*13d2*/ 	.byte	0x3f
	.zero		1


	//   ....[100]....
        /*13d4*/ 	.word	0x000252f0
        /*13d8*/ 	.word	0x00000009
        /*13dc*/ 	.word	0x000388c0
        /*13e0*/ 	.short	0x010a
        /*13e2*/ 	.byte	0x3f
	.zero		1


	//   ....[101]....
        /*13e4*/ 	.word	0x00025410
        /*13e8*/ 	.word	0x0000001a
        /*13ec*/ 	.word	0x00038840
        /*13f0*/ 	.short	0x010a
        /*13f2*/ 	.byte	0x3f
	.zero		1


	//   ....[102]....
        /*13f4*/ 	.word	0x000269a0
        /*13f8*/ 	.word	0x00000012
        /*13fc*/ 	.word	0x00038820
        /*1400*/ 	.short	0x010a
        /*1402*/ 	.byte	0x3f
	.zero		1


	//   ....[103]....
        /*1404*/ 	.word	0x000269f0
        /*1408*/ 	.word	0x0000001a
        /*140c*/ 	.word	0x00038860
        /*1410*/ 	.short	0x010a
        /*1412*/ 	.byte	0x3f
	.zero		1


	//   ....[104]....
        /*1414*/ 	.word	0x000272e0
        /*1418*/ 	.word	0x00000006
        /*141c*/ 	.word	0x00038840
        /*1420*/ 	.short	0x010a
        /*1422*/ 	.byte	0x3f
	.zero		1


	//   ....[105]....
        /*1424*/ 	.word	0x000277a0
        /*1428*/ 	.word	0x00000006
        /*142c*/ 	.word	0x00038860
        /*1430*/ 	.short	0x010a
        /*1432*/ 	.byte	0x3f
	.zero		1


	//   ....[106]....
        /*1434*/ 	.word	0x00028940
        /*1438*/ 	.word	0x00000007
        /*143c*/ 	.word	0x00038820
        /*1440*/ 	.short	0x010a
        /*1442*/ 	.byte	0x3f
	.zero		1


	//   ....[107]....
        /*1444*/ 	.word	0x00028ae0
        /*1448*/ 	.word	0x00000005
        /*144c*/ 	.word	0x00038840
        /*1450*/ 	.short	0x010a
        /*1452*/ 	.byte	0x3f
	.zero		1


	//   ....[108]....
        /*1454*/ 	.word	0x00028b30
        /*1458*/ 	.word	0x00000003
        /*145c*/ 	.word	0x00038840
        /*1460*/ 	.short	0x010a
        /*1462*/ 	.byte	0x3f
	.zero		1


	//   ....[109]....
        /*1464*/ 	.word	0x00028b80
        /*1468*/ 	.word	0x00000005
        /*146c*/ 	.word	0x00038860
        /*1470*/ 	.short	0x010a
        /*1472*/ 	.byte	0x3f
	.zero		1


	//----- nvinfo : EIATTR_NUM_MBARRIERS
	.align		4
.L_1088:
        /*1474*/ 	.byte	0x03, 0x38
        /*1476*/ 	.short	0x0017


	//----- nvinfo : EIATTR_EXIT_INSTR_OFFSETS
	.align		4
        /*1478*/ 	.byte	0x04, 0x1c
        /*147a*/ 	.short	(.L_1090 - .L_1089)


	//   ....[0]....
.L_1089:
        /*147c*/ 	.word	0x00023fa0


	//----- nvinfo : EIATTR_MAX_THREADS
	.align		4
.L_1090:
        /*1480*/ 	.byte	0x04, 0x05
        /*1482*/ 	.short	(.L_1092 - .L_1091)
.L_1091:
        /*1484*/ 	.word	0x00000180
        /*1488*/ 	.word	0x00000001
        /*148c*/ 	.word	0x00000001


	//----- nvinfo : EIATTR_CRS_STACK_SIZE
	.align		4
.L_1092:
        /*1490*/ 	.byte	0x04, 0x1e
        /*1492*/ 	.short	(.L_1094 - .L_1093)
.L_1093:
        /*1494*/ 	.word	0x00000000


	//----- nvinfo : EIATTR_CBANK_PARAM_SIZE
	.align		4
.L_1094:
        /*1498*/ 	.byte	0x03, 0x19
        /*149a*/ 	.short	0x0bf0


	//----- nvinfo : EIATTR_PARAM_CBANK
	.align		4
        /*149c*/ 	.byte	0x04, 0x0a
        /*149e*/ 	.short	(.L_1096 - .L_1095)
	.align		4
.L_1095:
        /*14a0*/ 	.word	index@(.nv.constant0._ZN7cutlass13device_kernelIN5flash11enable_sm90INS1_16FlashAttnFwdSm90INS1_25CollectiveMainloopFwdSm90ILi2EN4cute5tupleIJNS5_1CILi1EEES8_S8_EEENS6_IJNS7_ILi64EEESA_SA_EEELi512ENS_6half_tEfNS_4arch4Sm90ELb1ELb0ELb1ELb1ELb1ELb1ELb1ELb0ELb0ELb1ELb1ELb0EEENS1_21CollectiveEpilogueFwdINS6_IJSA_NS7_ILi512EEESA_EEES9_SC_SE_Li256ELb1ELb1ELb1ELb0EEENS1_36VarlenDynamicPersistentTileSchedulerILi64ELi64ELi256ELi128ELb1ELb1ELb1ELb1ELb1ELb1EEEEEEEEEvNT_6ParamsE)
        /*14a4*/ 	.short	0x0210
        /*14a6*/ 	.short	0x0bf0


	//----- nvinfo : EIATTR_SW_WAR
	.align		4
.L_1096:
        /*14a8*/ 	.byte	0x04, 0x36
        /*14aa*/ 	.short	(.L_1098 - .L_1097)
.L_1097:
        /*14ac*/ 	.word	0x00000008
.L_1098:


//--------------------- .nv.info._ZN7cutlass13device_kernelIN5flash11enable_sm90INS1_16FlashAttnFwdSm90INS1_25CollectiveMainloopFwdSm90ILi2EN4cute5tupleIJNS5_1CILi1EEES8_S8_EEENS6_IJNS7_ILi128EEENS7_ILi96EEENS7_ILi64EEEEEELi256ENS_6half_tEfNS_4arch4Sm90ELb0ELb0ELb1ELb0ELb1ELb0ELb0ELb1ELb0ELb1ELb1ELb0EEENS1_21CollectiveEpilogueFwdINS6_IJSA_NS7_ILi256EEESB_EEES9_SE_SG_Li256ELb0ELb1ELb1ELb0EEENS1_19SingleTileSchedulerILb0ELb1ELb1ELi128EEEEEEEEEvNT_6ParamsE --------------------------
	.section	.nv.info._ZN7cutlass13device_kernelIN5flash11enable_sm90INS1_16FlashAttnFwdSm90INS1_25CollectiveMainloopFwdSm90ILi2EN4cute5tupleIJNS5_1CILi1EEES8_S8_EEENS6_IJNS7_ILi128EEENS7_ILi96EEENS7_ILi64EEEEEELi256ENS_6half_tEfNS_4arch4Sm90ELb0ELb0ELb1ELb0ELb1ELb0ELb0ELb1ELb0ELb1ELb1ELb0EEENS1_21CollectiveEpilogueFwdINS6_IJSA_NS7_ILi256EEESB_EEES9_SE_SG_Li256ELb0ELb1ELb1ELb0EEENS1_19SingleTileSchedulerILb0ELb1ELb1ELi128EEEEEEEEEvNT_6ParamsE,"",@"SHT_CUDA_INFO"
	.sectionflags	@""
	.align	4


	//----- nvinfo : EIATTR_CUDA_API_VERSION
	.align		4
        /*0000*/ 	.byte	0x04, 0x37
        /*0002*/ 	.short	(.L_1100 - .L_1099)
.L_1099:
        /*0004*/ 	.word	0x00000082


	//----- nvinfo : EIATTR_KPARAM_INFO
	.align		4
.L_1100:
        /*0008*/ 	.byte	0x04, 0x17
        /*000a*/ 	.short	(.L_1102 - .L_1101)
.L_1101:
        /*000c*/ 	.word	0x00000000
        /*0010*/ 	.short	0x0000
        /*0012*/ 	.short	0x0070
        /*0014*/ 	.byte	0x00, 0xf0, 0x01, 0x28


	//----- nvinfo : EIATTR_SPARSE_MMA_MASK
	.align		4
.L_1102:
        /*0018*/ 	.byte	0x03, 0x50
        /*001a*/ 	.short	0x0000


	//----- nvinfo : EIATTR_MAXREG_COUNT
	.align		4
        /*001c*/ 	.byte	0x03, 0x1b
        /*001e*/ 	.short	0x00a8


	//----- nvinfo : EIATTR_NUM_BARRIERS
	.align		4
        /*0020*/ 	.byte	0x02, 0x4c
        /*0022*/ 	.byte	0x10
	.zero		1


	//----- nvinfo : EIATTR_EXTERNS
	.align		4
        /*0024*/ 	.byte	0x04, 0x0f
        /*0026*/ 	.short	(.L_1104 - .L_1103)


	//   ....[0]....
	.align		4
.L_1103:
        /*0028*/ 	.word	index@(__assertfail)


	//----- nvinfo : EIATTR_MERCURY_ISA_VERSION
	.align		4
.L_1104:
        /*002c*/ 	.byte	0x03, 0x5f
        /*002e*/ 	.short	0x0101


	//----- nvinfo : EIATTR_INT_WARP_WIDE_INSTR_OFFSETS
	.align		4
        /*0030*/ 	.byte	0x04, 0x31
        /*0032*/ 	.short	(.L_1106 - .L_1105)


	//   ....[0]....
.L_1105:
        /*0034*/ 	.word	0x000000b0


	//   ....[1]....
        /*0038*/ 	.word	0x000000c0


	//   ....[2]....
        /*003c*/ 	.word	0x00000160


	//----- nvinfo : EIATTR_COOP_GROUP_MASK_REGIDS
	.align		4
.L_1106:
        /*0040*/ 	.byte	0x04, 0x29
        /*0042*/ 	.short	(.L_1108 - .L_1107)


	//   ....[0]....
.L_1107:
        /*0044*/ 	.word	0xffffffff


	//   ....[1]....
        /*0048*/ 	.word	0xffffffff


	//   ....[2]....
        /*004c*/ 	.word	0xffffffff


	//   ....[3]....
        /*0050*/ 	.word	0xffffffff


	//   ....[4]....
        /*0054*/ 	.word	0xffffffff


	//   ....[5]....
        /*0058*/ 	.word	0xffffffff


	//   ....[6]....
        /*005c*/ 	.word	0xffffffff


	//   ....[7]....
        /*0060*/ 	.word	0xffffffff


	//   ....[8]....
        /*0064*/ 	.word	0xffffffff


	//   ....[9]....
        /*0068*/ 	.word	0xffffffff


	//   ....[10]....
        /*006c*/ 	.word	0xffffffff


	//   ....[11]....
        /*0070*/ 	.word	0xffffffff


	//   ....[12]....
        /*0074*/ 	.word	0xffffffff


	//   ....[13]....
        /*0078*/ 	.word	0xffffffff


	//   ....[14]....
        /*007c*/ 	.word	0xffffffff


	//   ....[15]....
        /*0080*/ 	.word	0xffffffff


	//   ....[16]....
        /*0084*/ 	.word	0xffffffff


	//   ....[17]....
        /*0088*/ 	.word	0xffffffff


	//   ....[18]....
        /*008c*/ 	.word	0xffffffff


	//   ....[19]....
        /*0090*/ 	.word	0xffffffff


	//   ....[20]....
        /*0094*/ 	.word	0xffffffff


	//   ....[21]....
        /*0098*/ 	.word	0xffffffff


	//   ....[22]....
        /*009c*/ 	.word	0xffffffff


	//   ....[23]....
        /*00a0*/ 	.word	0xffffffff


	//   ....[24]....
        /*00a4*/ 	.word	0xffffffff


	//   ....[25]....
        /*00a8*/ 	.word	0xffffffff


	//   ....[26]....
        /*00ac*/ 	.word	0xffffffff


	//   ....[27]....
        /*00b0*/ 	.word	0xffffffff


	//   ....[28]....
        /*00b4*/ 	.word	0xffffffff


	//   ....[29]....
        /*00b8*/ 	.word	0xffffffff


	//   ....[30]....
        /*00bc*/ 	.word	0xffffffff


	//   ....[31]....
        /*00c0*/ 	.word	0xffffffff


	//   ....[32]....
        /*00c4*/ 	.word	0xffffffff


	//   ....[33]....
        /*00c8*/ 	.word	0xffffffff


	//   ....[34]....
        /*00cc*/ 	.word	0xffffffff


	//   ....[35]....
        /*00d0*/ 	.word	0xffffffff


	//   ....[36]....
        /*00d4*/ 	.word	0xffffffff


	//   ....[37]....
        /*00d8*/ 	.word	0xffffffff


	//   ....[38]....
        /*00dc*/ 	.word	0xffffffff


	//   ....[39]....
        /*00e0*/ 	.word	0xffffffff


	//   ....[40]....
        /*00e4*/ 	.word	0xffffffff


	//   ....[41]....
        /*00e8*/ 	.word	0xffffffff


	//   ....[42]....
        /*00ec*/ 	.word	0xffffffff


	//   ....[43]....
        /*00f0*/ 	.word	0xffffffff


	//   ....[44]....
        /*00f4*/ 	.word	0xffffffff


	//   ....[45]....
        /*00f8*/ 	.word	0xffffffff


	//   ....[46]....
        /*00fc*/ 	.word	0xffffffff


	//   ....[47]....
        /*0100*/ 	.word	0xffffffff


	//   ....[48]....
        /*0104*/ 	.word	0xffffffff


	//   ....[49]....
        /*0108*/ 	.word	0xffffffff


	//   ....[50]....
        /*010c*/ 	.word	0xffffffff


	//   ....[51]....
        /*0110*/ 	.word	0xffffffff


	//   ....[52]....
        /*0114*/ 	.word	0xffffffff


	//   ....[53]....
        /*0118*/ 	.word	0xffffffff


	//   ....[54]....
        /*011c*/ 	.word	0xffffffff


	//   ....[55]....
        /*0120*/ 	.word	0xffffffff


	//   ....[56]....
        /*0124*/ 	.word	0xffffffff


	//   ....[57]....
        /*0128*/ 	.word	0xffffffff


	//   ....[58]....
        /*012c*/ 	.word	0xffffffff


	//   ....[59]....
        /*0130*/ 	.word	0xffffffff


	//   ....[60]....
        /*0134*/ 	.word	0xffffffff


	//   ....[61]....
        /*0138*/ 	.word	0xffffffff


	//   ....[62]....
        /*013c*/ 	.word	0xffffffff


	//   ....[63]....
        /*0140*/ 	.word	0xffffffff


	//   ....[64]....
        /*0144*/ 	.word	0xffffffff


	//   ....[65]....
        /*0148*/ 	.word	0xffffffff


	//   ....[66]....
        /*014c*/ 	.word	0xffffffff


	//   ....[67]....
        /*0150*/ 	.word	0xffffffff


	//   ....[68]....
        /*0154*/ 	.word	0xffffffff


	//   ....[69]....
        /*0158*/ 	.word	0xffffffff


	//   ....[70]....
        /*015c*/ 	.word	0xffffffff


	//   ....[71]....
        /*0160*/ 	.word	0xffffffff


	//   ....[72]....
        /*0164*/ 	.word	0xffffffff


	//   ....[73]....
        /*0168*/ 	.word	0xffffffff


	//   ....[74]....
        /*016c*/ 	.word	0xffffffff


	//   ....[75]....
        /*0170*/ 	.word	0xffffffff


	//   ....[76]....
        /*0174*/ 	.word	0xffffffff


	//   ....[77]....
        /*0178*/ 	.word	0xffffffff


	//   ....[78]....
        /*017c*/ 	.word	0xffffffff


	//   ....[79]....
        /*0180*/ 	.word	0xffffffff


	//   ....[80]....
        /*0184*/ 	.word	0xffffffff


	//   ....[81]....
        /*0188*/ 	.word	0xffffffff


	//   ....[82]....
        /*018c*/ 	.word	0xffffffff


	//   ....[83]....
        /*0190*/ 	.word	0xffffffff


	//   ....[84]....
        /*0194*/ 	.word	0xffffffff


	//   ....[85]....
        /*0198*/ 	.word	0xffffffff


	//   ....[86]....
        /*019c*/ 	.word	0xffffffff


	//   ....[87]....
        /*01a0*/ 	.word	0xffffffff


	//   ....[88]....
        /*01a4*/ 	.word	0xffffffff


	//   ....[89]....
        /*01a8*/ 	.word	0xffffffff


	//   ....[90]....
        /*01ac*/ 	.word	0xffffffff


	//   ....[91]....
        /*01b0*/ 	.word	0xffffffff


	//   ....[92]....
        /*01b4*/ 	.word	0xffffffff


	//   ....[93]....
        /*01b8*/ 	.word	0x0500000f


	//   ....[94]....
        /*01bc*/ 	.word	0x0500000f


	//   ....[95]....
        /*01c0*/ 	.word	0x0500000f


	//   ....[96]....
        /*01c4*/ 	.word	0x0500000f


	//   ....[97]....
        /*01c8*/ 	.word	0x0500000f


	//   ....[98]....
        /*01cc*/ 	.word	0x0500000f


	//   ....[99]....
        /*01d0*/ 	.word	0x0500000f


	//   ....[100]....
        /*01d4*/ 	.word	0x0500000f


	//   ....[101]....
        /*01d8*/ 	.word	0x0500000f


	//   ....[102]....
        /*01dc*/ 	.word	0x0500000f


	//   ....[103]....
        /*01e0*/ 	.word	0x0500000f


	//   ....[104]....
        /*01e4*/ 	.word	0x0500000f


	//   ....[105]....
        /*01e8*/ 	.word	0x0500000f


	//   ....[106]....
        /*01ec*/ 	.word	0x0500000f


	//   ....[107]....
        /*01f0*/ 	.word	0x0500000f


	//   ....[108]....
        /*01f4*/ 	.word	0x0500000f


	//   ....[109]....
        /*01f8*/ 	.word	0x0500000f


	//   ....[110]....
        /*01fc*/ 	.word	0x0500000f


	//   ....[111]....
        /*0200*/ 	.word	0x0500000f


	//   ....[112]....
        /*0204*/ 	.word	0x0500000f


	//   ....[113]....
        /*0208*/ 	.word	0x0500000f


	//   ....[114]....
        /*020c*/ 	.word	0x0500000f


	//   ....[115]....
        /*0210*/ 	.word	0x0500000f


	//   ....[116]....
        /*0214*/ 	.word	0x0500000f


	//   ....[117]....
        /*0218*/ 	.word	0x0500000f


	//   ....[118]....
        /*021c*/ 	.word	0x0500000f


	//   ....[119]....
        /*0220*/ 	.word	0x0500000f


	//   ....[120]....
        /*0224*/ 	.word	0x0500000f


	//   ....[121]....
        /*0228*/ 	.word	0x0500000f


	//   ....[122]....
        /*022c*/ 	.word	0x0500000f


	//   ....[123]....
        /*0230*/ 	.word	0x0500000f


	//   ....[124]....
        /*0234*/ 	.word	0x0500000f


	//   ....[125]....
        /*0238*/ 	.word	0x0500000f


	//   ....[126]....
        /*023c*/ 	.word	0x0500000f


	//   ....[127]....
        /*0240*/ 	.word	0x0500000f


	//   ....[128]....
        /*0244*/ 	.word	0x0500000f


	//   ....[129]....
        /*0248*/ 	.word	0x0500000f


	//   ....[130]....
        /*024c*/ 	.word	0x0500000f


	//   ....[131]....
        /*0250*/ 	.word	0x0500000f


	//   ....[132]....
        /*0254*/ 	.word	0x0500000f


	//   ....[133]....
        /*0258*/ 	.word	0x0500000f


	//   ....[134]....
        /*025c*/ 	.word	0x0500000f


	//   ....[135]....
        /*0260*/ 	.word	0x0500000f


	//   ....[136]....
        /*0264*/ 	.word	0x0500000f


	//   ....[137]....
        /*0268*/ 	.word	0x0500000f


	//   ....[138]....
        /*026c*/ 	.word	0x0500000f


	//   ....[139]....
        /*0270*/ 	.word	0x0500000f


	//   ....[140]....
        /*0274*/ 	.word	0x0500000f


	//   ....[141]....
        /*0278*/ 	.word	0x0500000f


	//   ....[142]....
        /*027c*/ 	.word	0x0500000f


	//   ....[143]....
        /*0280*/ 	.word	0x0500000f


	//   ....[144]....
        /*0284*/ 	.word	0x0500000f


	//   ....[145]....
        /*0288*/ 	.word	0x0500000f


	//   ....[146]....
        /*028c*/ 	.word	0x0500000f


	//   ....[147]....
        /*0290*/ 	.word	0x0500000f


	//   ....[148]....
        /*0294*/ 	.word	0x0500000f


	//   ....[149]....
        /*0298*/ 	.word	0x0500000f


	//   ....[150]....
        /*029c*/ 	.word	0x0500000f


	//   ....[151]....
        /*02a0*/ 	.word	0x0500000f


	//   ....[152]....
        /*02a4*/ 	.word	0x0500000f


	//   ....[153]....
        /*02a8*/ 	.word	0x0500000f


	//   ....[154]....
        /*02ac*/ 	.word	0x0500000f


	//   ....[155]....
        /*02b0*/ 	.word	0x0500000f


	//   ....[156]....
        /*02b4*/ 	.word	0x0500000f


	//   ....[157]....
        /*02b8*/ 	.word	0x0500000f


	//   ....[158]....
        /*02bc*/ 	.word	0x0500000f


	//----- nvinfo : EIATTR_COOP_GROUP_INSTR_OFFSETS
	.align		4
.L_1108:
        /*02c0*/ 	.byte	0x04, 0x28
        /*02c2*/ 	.short	(.L_1110 - .L_1109)


	//   ....[0]....
.L_1109:
        /*02c4*/ 	.word	0x00000060


	//   ....[1]....
        /*02c8*/ 	.word	0x000000a0


	//   ....[2]....
        /*02cc*/ 	.word	0x000002c0


	//   ....[3]....
        /*02d0*/ 	.word	0x00000420


	//   ....[4]....
        /*02d4*/ 	.word	0x00000540


	//   ....[5]....
        /*02d8*/ 	.word	0x000006a0


	//   ....[6]....
        /*02dc*/ 	.word	0x00001230


	//   ....[7]....
        /*02e0*/ 	.word	0x000023e0


	//   ....[8]....
        /*02e4*/ 	.word	0x00002470


	//   ....[9]....
        /*02e8*/ 	.word	0x000028a0


	//   ....[10]....
        /*02ec*/ 	.word	0x00002920


	//   ....[11]....
        /*02f0*/ 	.word	0x00003e90


	//   ....[12]....
        /*02f4*/ 	.word	0x00003f00


	//   ....[13]....
        /*02f8*/ 	.word	0x00004390


	//   ....[14]....
        /*02fc*/ 	.word	0x00004550


	//   ....[15]....
        /*0300*/ 	.word	0x00005870


	//   ....[16]....
        /*0304*/ 	.word	0x000058b0


	//   ....[17]....
        /*0308*/ 	.word	0x000058d0


	//   ....[18]....
        /*030c*/ 	.word	0x00005900


	//   ....[19]....
        /*0310*/ 	.word	0x000069c0


	//   ....[20]....
        /*0314*/ 	.word	0x00006a10


	//   ....[21]....
        /*0318*/ 	.word	0x00006a50


	//   ....[22]....
        /*031c*/ 	.word	0x00006a80


	//   ....[23]....
        /*0320*/ 	.word	0x00006ac0


	//   ....[24]....
        /*0324*/ 	.word	0x00006ae0


	//   ....[25]....
        /*0328*/ 	.word	0x00007750


	//   ....[26]....
        /*032c*/ 	.word	0x00007760


	//   ....[27]....
        /*0330*/ 	.word	0x00008790


	//   ....[28]....
        /*0334*/ 	.word	0x00009870


	//   ....[29]....
        /*0338*/ 	.word	0x00009890


	//   ....[30]....
        /*033c*/ 	.word	0x000098a0


	//   ....[31]....
        /*0340*/ 	.word	0x000098e0


	//   ....[32]....
        /*0344*/ 	.word	0x00009930


	//   ....[33]....
        /*0348*/ 	.word	0x00009950


	//   ....[34]....
        /*034c*/ 	.word	0x000099a0


	//   ....[35]....
        /*0350*/ 	.word	0x000099c0


	//   ....[36]....
        /*0354*/ 	.word	0x00009a10


	//   ....[37]....
        /*0358*/ 	.word	0x00009a30


	//   ....[38]....
        /*035c*/ 	.word	0x00009a80


	//   ....[39]....
        /*0360*/ 	.word	0x00009aa0


	//   ....[40]....
        /*0364*/ 	.word	0x00009ff0


	//   ....[41]....
        /*0368*/ 	.word	0x0000a030


	//   ....[42]....
        /*036c*/ 	.word	0x0000a060


	//   ....[43]....
        /*0370*/ 	.word	0x0000a0b0


	//   ....[44]....
        /*0374*/ 	.word	0x0000a110


	//   ....[45]....
        /*0378*/ 	.word	0x0000a130


	//   ....[46]....
        /*037c*/ 	.word	0x0000a190


	//   ....[47]....
        /*0380*/ 	.word	0x0000a1b0


	//   ....[48]....
        /*0384*/ 	.word	0x0000a210


	//   ....[49]....
        /*0388*/ 	.word	0x0000a230


	//   ....[50]....
        /*038c*/ 	.word	0x0000a290


	//   ....[51]....
        /*0390*/ 	.word	0x0000a2b0


	//   ....[52]....
        /*0394*/ 	.word	0x0000a310


	//   ....[53]....
        /*0398*/ 	.word	0x0000a330


	//   ....[54]....
        /*039c*/ 	.word	0x0000a380


	//   ....[55]....
        /*03a0*/ 	.word	0x0000a3a0


	//   ....[56]....
        /*03a4*/ 	.word	0x0000a720


	//   ....[57]....
        /*03a8*/ 	.word	0x0000a750


	//   ....[58]....
        /*03ac*/ 	.word	0x0000a790


	//   ....[59]....
        /*03b0*/ 	.word	0x0000a7b0


	//   ....[60]....
        /*03b4*/ 	.word	0x0000a7d0


	//   ....[61]....
        /*03b8*/ 	.word	0x0000a7f0


	//   ....[62]....
        /*03bc*/ 	.word	0x0000a810


	//   ....[63]....
        /*03c0*/ 	.word	0x0000a840


	//   ....[64]....
        /*03c4*/ 	.word	0x0000a8e0


	//   ....[65]....
        /*03c8*/ 	.word	0x0000a910


	//   ....[66]....
        /*03cc*/ 	.word	0x0000a920


	//   ....[67]....
        /*03d0*/ 	.word	0x0000a9b0


	//   ....[68]....
        /*03d4*/ 	.word	0x0000b1a0


	//   ....[69]....
        /*03d8*/ 	.word	0x0000b1c0


	//   ....[70]....
        /*03dc*/ 	.word	0x0000b1d0


	//   ....[71]....
        /*03e0*/ 	.word	0x0000b1e0


	//   ....[72]....
        /*03e4*/ 	.word	0x0000b1f0


	//   ....[73]....
        /*03e8*/ 	.word	0x0000b200


	//   ....[74]....
        /*03ec*/ 	.word	0x0000b220


	//   ....[75]....
        /*03f0*/ 	.word	0x0000b240


	//   ....[76]....
        /*03f4*/ 	.word	0x0000b270


	//   ....[77]....
        /*03f8*/ 	.word	0x0000b2b0


	//   ....[78]....
        /*03fc*/ 	.word	0x0000b2f0


	//   ....[79]....
        /*0400*/ 	.word	0x0000b340


	//   ....[80]....
        /*0404*/ 	.word	0x0000b690


	//   ....[81]....
        /*0408*/ 	.word	0x0000b6b0


	//   ....[82]....
        /*040c*/ 	.word	0x0000b6c0


	//   ....[83]....
        /*0410*/ 	.word	0x0000b6d0


	//   ....[84]....
        /*0414*/ 	.word	0x0000b6e0


	//   ....[85]....
        /*0418*/ 	.word	0x0000b710


	//   ....[86]....
        /*041c*/ 	.word	0x0000b770


	//   ....[87]....
        /*0420*/ 	.word	0x0000b790


	//   ....[88]....
        /*0424*/ 	.word	0x0000b7f0


	//   ....[89]....
        /*0428*/ 	.word	0x0000b800


	//   ....[90]....
        /*042c*/ 	.word	0x0000b870


	//   ....[91]....
        /*0430*/ 	.word	0x0000b890


	//   ....[92]....
        /*0434*/ 	.word	0x0000bbf0


	//   ....[93]....
        /*0438*/ 	.word	0x0000c0b0


	//   ....[94]....
        /*043c*/ 	.word	0x0000c1a0


	//   ....[95]....
        /*0440*/ 	.word	0x0000c240


	//   ....[96]....
        /*0444*/ 	.word	0x0000c2c0


	//   ....[97]....
        /*0448*/ 	.word	0x0000c370


	//   ....[98]....
        /*044c*/ 	.word	0x0000c3d0


	//   ....[99]....
        /*0450*/ 	.word	0x0000c490


	//   ....[100]....
        /*0454*/ 	.word	0x0000c4f0


	//   ....[101]....
        /*0458*/ 	.word	0x0000c5b0


	//   ....[102]....
        /*045c*/ 	.word	0x0000c610


	//   ....[103]....
        /*0460*/ 	.word	0x0000c6d0


	//   ....[104]....
        /*0464*/ 	.word	0x0000c730


	//   ....[105]....
        /*0468*/ 	.word	0x0000c7d0


	//   ....[106]....
        /*046c*/ 	.word	0x0000c860


	//   ....[107]....
        /*0470*/ 	.word	0x0000c8c0


	//   ....[108]....
        /*0474*/ 	.word	0x0000c980


	//   ....[109]....
        /*0478*/ 	.word	0x0000ca40


	//   ....[110]....
        /*047c*/ 	.word	0x0000caa0


	//   ....[111]....
        /*0480*/ 	.word	0x0000cb70


	//   ....[112]....
        /*0484*/ 	.word	0x0000cbd0


	//   ....[113]....
        /*0488*/ 	.word	0x0000cca0


	//   ....[114]....
        /*048c*/ 	.word	0x0000cd00


	//   ....[115]....
        /*0490*/ 	.word	0x0000cdd0


	//   ....[116]....
        /*0494*/ 	.word	0x0000ce30


	//   ....[117]....
        /*0498*/ 	.word	0x0000cef0


	//   ....[118]....
        /*049c*/ 	.word	0x0000cf50


	//   ....[119]....
        /*04a0*/ 	.word	0x0000d010


	//   ....[120]....
        /*04a4*/ 	.word	0x0000d080


	//   ....[121]....
        /*04a8*/ 	.word	0x0000d120


	//   ....[122]....
        /*04ac*/ 	.word	0x0000d270


	//   ....[123]....
        /*04b0*/ 	.word	0x0000d340


	//   ....[124]....
        /*04b4*/ 	.word	0x0000d3c0


	//   ....[125]....
        /*04b8*/ 	.word	0x0000d480


	//   ....[126]....
        /*04bc*/ 	.word	0x0000d560


	//   ....[127]....
        /*04c0*/ 	.word	0x0000d620


	//   ....[128]....
        /*04c4*/ 	.word	0x0000d700


	//   ....[129]....
        /*04c8*/ 	.word	0x0000d7c0


	//   ....[130]....
        /*04cc*/ 	.word	0x0000d8a0


	//   ....[131]....
        /*04d0*/ 	.word	0x0000d960


	//   ....[132]....
        /*04d4*/ 	.word	0x0000da40


	//   ....[133]....
        /*04d8*/ 	.word	0x0000db10


	//   ....[134]....
        /*04dc*/ 	.word	0x0000dc70


	//   ....[135]....
        /*04e0*/ 	.word	0x0000dd10


	//   ....[136]....
        /*04e4*/ 	.word	0x0000dd70


	//   ....[137]....
        /*04e8*/ 	.word	0x0000de10


	//   ....[138]....
        /*04ec*/ 	.word	0x0000de70


	//   ....[139]....
        /*04f0*/ 	.word	0x0000df10


	//   ....[140]....
        /*04f4*/ 	.word	0x0000df70


	//   ....[141]....
        /*04f8*/ 	.word	0x0000e010


	//   ....[142]....
        /*04fc*/ 	.word	0x0000e070


	//   ....[143]....
        /*0500*/ 	.word	0x0000e110


	//   ....[144]....
        /*0504*/ 	.word	0x0000e170


	//   ....[145]....
        /*0508*/ 	.word	0x0000e210


	//   ....[146]....
        /*050c*/ 	.word	0x0000e300


	//   ....[147]....
        /*0510*/ 	.word	0x0000e3b0


	//   ....[148]....
        /*0514*/ 	.word	0x0000e410


	//   ....[149]....
        /*0518*/ 	.word	0x0000e4e0


	//   ....[150]....
        /*051c*/ 	.word	0x0000e540


	//   ....[151]....
        /*0520*/ 	.word	0x0000e620


	//   ....[152]....
        /*0524*/ 	.word	0x0000e680


	//   ....[153]....
        /*0528*/ 	.word	0x0000e760


	//   ....[154]....
        /*052c*/ 	.word	0x0000e7c0


	//   ....[155]....
        /*0530*/ 	.word	0x0000e8a0


	//   ....[156]....
        /*0534*/ 	.word	0x0000e900


	//   ....[157]....
        /*0538*/ 	.word	0x0000e9e0


	//   ....[158]....
        /*053c*/ 	.word	0x0000ead0


	//----- nvinfo : EIATTR_REG_RECONFIG
	.align		4
.L_1110:
        /*0540*/ 	.byte	0x01, 0x54
	.zero		2


	//----- nvinfo : EIATTR_SYSCALL_OFFSETS
	.align		4
        /*0544*/ 	.byte	0x04, 0x46
        /*0546*/ 	.short	(.L_1112 - .L_1111)


	//   ....[0]....
.L_1111:
        /*0548*/ 	.word	0x000013f0


	//   ....[1]....
        /*054c*/ 	.word	0x00008ed0


	//   ....[2]....
        /*0550*/ 	.word	0x00009010


	//   ....[3]....
        /*0554*/ 	.word	0x00009100


	//   ....[4]....
        /*0558*/ 	.word	0x00009d10


	//----- nvinfo : EIATTR_MBARRIER_INSTR_OFFSETS
	.align		4
.L_1112:
        /*055c*/ 	.byte	0x04, 0x39
        /*055e*/ 	.short	(.L_1114 - .L_1113)


	//   ....[0]....
.L_1113:
        /*0560*/ 	.word	0x00000170
        /*0564*/ 	.word	0x000000ff
        /*0568*/ 	.word	0x00022800
        /*056c*/ 	.short	0x0100
        /*056e*/ 	.byte	0x08
	.zero		1


	//   ....[1]....
        /*0570*/ 	.word	0x00000180
        /*0574*/ 	.word	0x000000ff
        /*0578*/ 	.word	0x00022820
        /*057c*/ 	.short	0x0100
        /*057e*/ 	.byte	0x08
	.zero		1


	//   ....[2]....
        /*0580*/ 	.word	0x00000270
        /*0584*/ 	.word	0x000000ff
        /*0588*/ 	.word	0x00022830
        /*058c*/ 	.short	0x0100
        /*058e*/ 	.byte	0x08
	.zero		1


	//   ....[3]....
        /*0590*/ 	.word	0x00000280
        /*0594*/ 	.word	0x000000ff
        /*0598*/ 	.word	0x00022840
        /*059c*/ 	.short	0x0100
        /*059e*/ 	.byte	0x08
	.zero		1


	//   ....[4]....
        /*05a0*/ 	.word	0x00000290
        /*05a4*/ 	.word	0x000000ff
        /*05a8*/ 	.word	0x00022838
        /*05ac*/ 	.short	0x0100
        /*05ae*/ 	.byte	0x08
	.zero		1


	//   ....[5]....
        /*05b0*/ 	.word	0x000002a0
        /*05b4*/ 	.word	0x000000ff
        /*05b8*/ 	.word	0x00022848
        /*05bc*/ 	.short	0x0100
        /*05be*/ 	.byte	0x08
	.zero		1


	//   ....[6]....
        /*05c0*/ 	.word	0x000003d0
        /*05c4*/ 	.word	0x000000ff
        /*05c8*/ 	.word	0x00022850
        /*05cc*/ 	.short	0x0100
        /*05ce*/ 	.byte	0x08
	.zero		1


	//   ....[7]....
        /*05d0*/ 	.word	0x000003e0
        /*05d4*/ 	.word	0x000000ff
        /*05d8*/ 	.word	0x00022860
        /*05dc*/ 	.short	0x0100
        /*05de*/ 	.byte	0x08
	.zero		1


	//   ....[8]....
        /*05e0*/ 	.word	0x000003f0
        /*05e4*/ 	.word	0x000000ff
        /*05e8*/ 	.word	0x00022858
        /*05ec*/ 	.short	0x0100
        /*05ee*/ 	.byte	0x08
	.zero		1


	//   ....[9]....
        /*05f0*/ 	.word	0x00000400
        /*05f4*/ 	.word	0x000000ff
        /*05f8*/ 	.word	0x00022868
        /*05fc*/ 	.short	0x0100
        /*05fe*/ 	.byte	0x08
	.zero		1


	//   ....[10]....
        /*0600*/ 	.word	0x000004f0
        /*0604*/ 	.word	0x000000ff
        /*0608*/ 	.word	0x00022870
        /*060c*/ 	.short	0x0100
        /*060e*/ 	.byte	0x06
	.zero		1


	//   ....[11]....
        /*0610*/ 	.word	0x00000500
        /*0614*/ 	.word	0x000000ff
        /*0618*/ 	.word	0x00022880
        /*061c*/ 	.short	0x0100
        /*061e*/ 	.byte	0x06
	.zero		1


	//   ....[12]....
        /*0620*/ 	.word	0x00000510
        /*0624*/ 	.word	0x000000ff
        /*0628*/ 	.word	0x00022878
        /*062c*/ 	.short	0x0100
        /*062e*/ 	.byte	0x06
	.zero		1


	//   ....[13]....
        /*0630*/ 	.word	0x00000520
        /*0634*/ 	.word	0x000000ff
        /*0638*/ 	.word	0x00022888
        /*063c*/ 	.short	0x0100
        /*063e*/ 	.byte	0x06
	.zero		1


	//   ....[14]....
        /*0640*/ 	.word	0x00000650
        /*0644*/ 	.word	0x000000ff
        /*0648*/ 	.word	0x00022890
        /*064c*/ 	.short	0x0100
        /*064e*/ 	.byte	0x08
	.zero		1


	//   ....[15]....
        /*0650*/ 	.word	0x00000660
        /*0654*/ 	.word	0x000000ff
        /*0658*/ 	.word	0x000228a0
        /*065c*/ 	.short	0x0100
        /*065e*/ 	.byte	0x08
	.zero		1


	//   ....[16]....
        /*0660*/ 	.word	0x00000670
        /*0664*/ 	.word	0x000000ff
        /*0668*/ 	.word	0x00022898
        /*066c*/ 	.short	0x0100
        /*066e*/ 	.byte	0x08
	.zero		1


	//   ....[17]....
        /*0670*/ 	.word	0x00000680
        /*0674*/ 	.word	0x000000ff
        /*0678*/ 	.word	0x000228a8
        /*067c*/ 	.short	0x0100
        /*067e*/ 	.byte	0x08
	.zero		1


	//   ....[18]....
        /*0680*/ 	.word	0x000007c0
        /*0684*/ 	.word	0x000000ff
        /*0688*/ 	.word	0x000228b0
        /*068c*/ 	.short	0x0100
        /*068e*/ 	.byte	0x08
	.zero		1


	//   ....[19]....
        /*0690*/ 	.word	0x000007d0
        /*0694*/ 	.word	0x000000ff
        /*0698*/ 	.word	0x000228c0
        /*069c*/ 	.short	0x0100
        /*069e*/ 	.byte	0x08
	.zero		1


	//   ....[20]....
        /*06a0*/ 	.word	0x000007e0
        /*06a4*/ 	.word	0x000000ff
        /*06a8*/ 	.word	0x000228b8
        /*06ac*/ 	.short	0x0100
        /*06ae*/ 	.byte	0x08
	.zero		1


	//   ....[21]....
        /*06b0*/ 	.word	0x000007f0
        /*06b4*/ 	.word	0x000000ff
        /*06b8*/ 	.word	0x000228c8
        /*06bc*/ 	.short	0x0100
        /*06be*/ 	.byte	0x08
	.zero		1


	//   ....[22]....
        /*06c0*/ 	.word	0x00001420
        /*06c4*/ 	.word	0x000000ff
        /*06c8*/ 	.word	0x00022800
        /*06cc*/ 	.short	0x010a
        /*06ce*/ 	.byte	0x29
	.zero		1


	//   ....[23]....
        /*06d0*/ 	.word	0x000014b0
        /*06d4*/ 	.word	0x000000ff
        /*06d8*/ 	.word	0x00022830
        /*06dc*/ 	.short	0x010a
        /*06de*/ 	.byte	0x29
	.zero		1


	//   ....[24]....
        /*06e0*/ 	.word	0x000014f0
        /*06e4*/ 	.word	0x000000ff
        /*06e8*/ 	.word	0x00022830
        /*06ec*/ 	.short	0x010a
        /*06ee*/ 	.byte	0x29
	.zero		1


	//   ....[25]....
        /*06f0*/ 	.word	0x00001dd0
        /*06f4*/ 	.word	0x000000ff
        /*06f8*/ 	.word	0x00000000
        /*06fc*/ 	.short	0x0101
        /*06fe*/ 	.byte	0x04
	.zero		1


	//   ....[26]....
        /*0700*/ 	.word	0x00003140
        /*0704*/ 	.word	0x000000ff
        /*0708*/ 	.word	0x00022850
        /*070c*/ 	.short	0x010a
        /*070e*/ 	.byte	0x29
	.zero		1


	//   ....[27]....
        /*0710*/ 	.word	0x00003180
        /*0714*/ 	.word	0x000000ff
        /*0718*/ 	.word	0x00022850
        /*071c*/ 	.short	0x010a
        /*071e*/ 	.byte	0x29
	.zero		1


	//   ....[28]....
        /*0720*/ 	.word	0x000034e0
        /*0724*/ 	.word	0x000000ff
        /*0728*/ 	.word	0x00000000
        /*072c*/ 	.short	0x0101
        /*072e*/ 	.byte	0x04
	.zero		1


	//   ....[29]....
        /*0730*/ 	.word	0x00003650
        /*0734*/ 	.word	0x000000ff
        /*0738*/ 	.word	0x00022830
        /*073c*/ 	.short	0x010a
        /*073e*/ 	.byte	0x1c
	.zero		1


	//   ....[30]....
        /*0740*/ 	.word	0x000036a0
        /*0744*/ 	.word	0x000000ff
        /*0748*/ 	.word	0x00022830
        /*074c*/ 	.short	0x010a
        /*074e*/ 	.byte	0x1c
	.zero		1


	//   ....[31]....
        /*0750*/ 	.word	0x00003c40
        /*0754*/ 	.word	0x000000ff
        /*0758*/ 	.word	0x00000000
        /*075c*/ 	.short	0x0101
        /*075e*/ 	.byte	0x0b
	.zero		1


	//   ....[32]....
        /*0760*/ 	.word	0x00005530
        /*0764*/ 	.word	0x000000ff
        /*0768*/ 	.word	0x00022850
        /*076c*/ 	.short	0x010a
        /*076e*/ 	.byte	0x1c
	.zero		1


	//   ....[33]....
        /*0770*/ 	.word	0x00005580
        /*0774*/ 	.word	0x000000ff
        /*0778*/ 	.word	0x00022850
        /*077c*/ 	.short	0x010a
        /*077e*/ 	.byte	0x1c
	.zero		1


	//   ....[34]....
        /*0780*/ 	.word	0x00005850
        /*0784*/ 	.word	0x000000ff
        /*0788*/ 	.word	0x00000000
        /*078c*/ 	.short	0x0101
        /*078e*/ 	.byte	0x0b
	.zero		1


	//   ....[35]....
        /*0790*/ 	.word	0x00006af0
        /*0794*/ 	.word	0x000000ff
        /*0798*/ 	.word	0x00000000
        /*079c*/ 	.short	0x0101
        /*079e*/ 	.byte	0x04
	.zero		1


	//   ....[36]....
        /*07a0*/ 	.word	0x00009610
        /*07a4*/ 	.word	0x000000ff
        /*07a8*/ 	.word	0x00022840
        /*07ac*/ 	.short	0x010a
        /*07ae*/ 	.byte	0x2b
	.zero		1


	//   ....[37]....
        /*07b0*/ 	.word	0x00009b40
        /*07b4*/ 	.word	0x000000ff
        /*07b8*/ 	.word	0x00022830
        /*07bc*/ 	.short	0x0107
        /*07be*/ 	.byte	0x2b
	.zero		1


	//   ....[38]....
        /*07c0*/ 	.word	0x00009bb0
        /*07c4*/ 	.word	0x000000ff
        /*07c8*/ 	.word	0x00022830
        /*07cc*/ 	.short	0x0101
        /*07ce*/ 	.byte	0x2b
	.zero		1


	//   ....[39]....
        /*07d0*/ 	.word	0x0000a470
        /*07d4*/ 	.word	0x000000ff
        /*07d8*/ 	.word	0x00022800
        /*07dc*/ 	.short	0x0107
        /*07de*/ 	.byte	0x2b
	.zero		1


	//   ....[40]....
        /*07e0*/ 	.word	0x0000a4b0
        /*07e4*/ 	.word	0x000000ff
        /*07e8*/ 	.word	0x00022800
        /*07ec*/ 	.short	0x0101
        /*07ee*/ 	.byte	0x2b
	.zero		1


	//   ....[41]....
        /*07f0*/ 	.word	0x0000a4c0
        /*07f4*/ 	.word	0x000000ff
        /*07f8*/ 	.word	0x00022820
        /*07fc*/ 	.short	0x010a
        /*07fe*/ 	.byte	0x2b
	.zero		1


	//   ....[42]....
        /*0800*/ 	.word	0x0000a510
        /*0804*/ 	.word	0x000000ff
        /*0808*/ 	.word	0x00022860
        /*080c*/ 	.short	0x010a
        /*080e*/ 	.byte	0x2b
	.zero		1


	//   ....[43]....
        /*0810*/ 	.word	0x0000ac40
        /*0814*/ 	.word	0x000000ff
        /*0818*/ 	.word	0x00022850
        /*081c*/ 	.short	0x0107
        /*081e*/ 	.byte	0x2b
	.zero		1


	//   ....[44]....
        /*0820*/ 	.word	0x0000acc0
        /*0824*/ 	.word	0x000000ff
        /*0828*/ 	.word	0x00022850
        /*082c*/ 	.short	0x0101
        /*082e*/ 	.byte	0x2b
	.zero		1


	//   ....[45]....
        /*0830*/ 	.word	0x0000afa0
        /*0834*/ 	.word	0x00000020
        /*0838*/ 	.word	0x00022840
        /*083c*/ 	.short	0x010a
        /*083e*/ 	.byte	0x3f
	.zero		1


	//   ....[46]....
        /*0840*/ 	.word	0x0000b3d0
        /*0844*/ 	.word	0x00000020
        /*0848*/ 	.word	0x00022830
        /*084c*/ 	.short	0x0107
        /*084e*/ 	.byte	0x3f
	.zero		1


	//   ....[47]....
        /*0850*/ 	.word	0x0000b480
        /*0854*/ 	.word	0x00000020
        /*0858*/ 	.word	0x00022830
        /*085c*/ 	.short	0x0101
        /*085e*/ 	.byte	0x3f
	.zero		1


	//   ....[48]....
        /*0860*/ 	.word	0x0000b4b0
        /*0864*/ 	.word	0x00000020
        /*0868*/ 	.word	0x00022860
        /*086c*/ 	.short	0x010a
        /*086e*/ 	.byte	0x3f
	.zero		1


	//   ....[49]....
        /*0870*/ 	.word	0x0000b9f0
        /*0874*/ 	.word	0x00000020
        /*0878*/ 	.word	0x00022850
        /*087c*/ 	.short	0x0107
        /*087e*/ 	.byte	0x3f
	.zero		1


	//   ....[50]....
        /*0880*/ 	.word	0x0000bac0
        /*0884*/ 	.word	0x00000020
        /*0888*/ 	.word	0x00022850
        /*088c*/ 	.short	0x0101
        /*088e*/ 	.byte	0x3f
	.zero		1


	//   ....[51]....
        /*0890*/ 	.word	0x0000bba0
        /*0894*/ 	.word	0x00000004
        /*0898*/ 	.word	0x00022820
        /*089c*/ 	.short	0x010a
        /*089e*/ 	.byte	0x3f
	.zero		1


	//   ....[52]....
        /*08a0*/ 	.word	0x0000bce0
        /*08a4*/ 	.word	0x00000005
        /*08a8*/ 	.word	0x00022840
        /*08ac*/ 	.short	0x010a
        /*08ae*/ 	.byte	0x3f
	.zero		1


	//   ....[53]....
        /*08b0*/ 	.word	0x0000bd80
        /*08b4*/ 	.word	0x00000015
        /*08b8*/ 	.word	0x00022840
        /*08bc*/ 	.short	0x010a
        /*08be*/ 	.byte	0x3f
	.zero		1


	//   ....[54]....
        /*08c0*/ 	.word	0x0000bdc0
        /*08c4*/ 	.word	0x00000005
        /*08c8*/ 	.word	0x00022860
        /*08cc*/ 	.short	0x010a
        /*08ce*/ 	.byte	0x3f
	.zero		1


	//   ....[55]....
        /*08d0*/ 	.word	0x0000be00
        /*08d4*/ 	.word	0x00000015
        /*08d8*/ 	.word	0x00022860
        /*08dc*/ 	.short	0x010a
        /*08de*/ 	.byte	0x3f
	.zero		1


	//   ....[56]....
        /*08e0*/ 	.word	0x0000be70
        /*08e4*/ 	.word	0x00000005
        /*08e8*/ 	.word	0x00022800
        /*08ec*/ 	.short	0x010a
        /*08ee*/ 	.byte	0x3f
	.zero		1


	//   ....[57]....
        /*08f0*/ 	.word	0x0000bed0
        /*08f4*/ 	.word	0x00000005
        /*08f8*/ 	.word	0x00022830
        /*08fc*/ 	.short	0x010a
        /*08fe*/ 	.byte	0x3f
	.zero		1


	//   ....[58]....
        /*0900*/ 	.word	0x0000bf30
        /*0904*/ 	.word	0x00000009
        /*0908*/ 	.word	0x00022850
        /*090c*/ 	.short	0x010a
        /*090e*/ 	.byte	0x3f
	.zero		1


	//   ....[59]....
        /*0910*/ 	.word	0x0000bfa0
        /*0914*/ 	.word	0x00000000
        /*0918*/ 	.word	0x00022830
        /*091c*/ 	.short	0x010a
        /*091e*/ 	.byte	0x3f
	.zero		1


	//   ....[60]....
        /*0920*/ 	.word	0x0000c010
        /*0924*/ 	.word	0x00000008
        /*0928*/ 	.word	0x00022850
        /*092c*/ 	.short	0x010a
        /*092e*/ 	.byte	0x3f
	.zero		1


	//   ....[61]....
        /*0930*/ 	.word	0x0000c0f0
        /*0934*/ 	.word	0x00000003
        /*0938*/ 	.word	0x00022840
        /*093c*/ 	.short	0x010a
        /*093e*/ 	.byte	0x3f
	.zero		1


	//   ....[62]....
        /*0940*/ 	.word	0x0000d160
        /*0944*/ 	.word	0x00000003
        /*0948*/ 	.word	0x00022820
        /*094c*/ 	.short	0x010a
        /*094e*/ 	.byte	0x3f
	.zero		1


	//   ....[63]....
        /*0950*/ 	.word	0x0000d1c0
        /*0954*/ 	.word	0x00000003
        /*0958*/ 	.word	0x00022860
        /*095c*/ 	.short	0x010a
        /*095e*/ 	.byte	0x3f
	.zero		1


	//   ....[64]....
        /*0960*/ 	.word	0x0000dbc0
        /*0964*/ 	.word	0x00000020
        /*0968*/ 	.word	0x00022840
        /*096c*/ 	.short	0x010a
        /*096e*/ 	.byte	0x3f
	.zero		1


	//   ....[65]....
        /*0970*/ 	.word	0x0000e250
        /*0974*/ 	.word	0x00000020
        /*0978*/ 	.word	0x00022860
        /*097c*/ 	.short	0x010a
        /*097e*/ 	.byte	0x3f
	.zero		1


	//   ....[66]....
        /*0980*/ 	.word	0x0000ea20
        /*0984*/ 	.word	0x00000004
        /*0988*/ 	.word	0x00022820
        /*098c*/ 	.short	0x010a
        /*098e*/ 	.byte	0x3f
	.zero		1


	//   ....[67]....
        /*0990*/ 	.word	0x0000eb90
        /*0994*/ 	.word	0x00000005
        /*0998*/ 	.word	0x00022840
        /*099c*/ 	.short	0x010a
        /*099e*/ 	.byte	0x3f
	.zero		1


	//   ....[68]....
        /*09a0*/ 	.word	0x0000ebe0
        /*09a4*/ 	.word	0x00000015
        /*09a8*/ 	.word	0x00022840
        /*09ac*/ 	.short	0x010a
        /*09ae*/ 	.byte	0x3f
	.zero		1


	//   ....[69]....
        /*09b0*/ 	.word	0x0000ec30
        /*09b4*/ 	.word	0x00000005
        /*09b8*/ 	.word	0x00022860
        /*09bc*/ 	.short	0x010a
        /*09be*/ 	.byte	0x3f
	.zero		1


	//----- nvinfo : EIATTR_NUM_MBARRIERS
	.align		4
.L_1114:
        /*09c0*/ 	.byte	0x03, 0x38
        /*09c2*/ 	.short	0x0016


	//----- nvinfo : EIATTR_EXIT_INSTR_OFFSETS
	.align		4
        /*09c4*/ 	.byte	0x04, 0x1c
        /*09c6*/ 	.short	(.L_1116 - .L_1115)


	//   ....[0]....
.L_1115:
        /*09c8*/ 	.word	0x0000be50


	//----- nvinfo : EIATTR_MAX_THREADS
	.align		4
.L_1116:
        /*09cc*/ 	.byte	0x04, 0x05
        /*09ce*/ 	.short	(.L_1118 - .L_1117)
.L_1117:
        /*09d0*/ 	.word	0x00000180
        /*09d4*/ 	.word	0x00000001
        /*09d8*/ 	.word	0x00000001


	//----- nvinfo : EIATTR_CRS_STACK_SIZE
	.align		4
.L_1118:
        /*09dc*/ 	.byte	0x04, 0x1e
        /*09de*/ 	.short	(.L_1120 - .L_1119)
.L_1119:
        /*09e0*/ 	.word	0x00000000


	//----- nvinfo : EIATTR_CBANK_PARAM_SIZE
	.align		4
.L_1120:
        /*09e4*/ 	.byte	0x03, 0x19
        /*09e6*/ 	.short	0x0a70


	//----- nvinfo : EIATTR_PARAM_CBANK
	.align		4
        /*09e8*/ 	.byte	0x04, 0x0a
        /*09ea*/ 	.short	(.L_1122 - .L_1121)
	.align		4
.L_1121:
        /*09ec*/ 	.word	index@(.nv.constant0._ZN7cutlass13device_kernelIN5flash11enable_sm90INS1_16FlashAttnFwdSm90INS1_25CollectiveMainloopFwdSm90ILi2EN4cute5tupleIJNS5_1CILi1EEES8_S8_EEENS6_IJNS7_ILi128EEENS7_ILi96EEENS7_ILi64EEEEEELi256ENS_6half_tEfNS_4arch4Sm90ELb0ELb0ELb1ELb0ELb1ELb0ELb0ELb1ELb0ELb1ELb1ELb0EEENS1_21CollectiveEpilogueFwdINS6_IJSA_NS7_ILi256EEESB_EEES9_SE_SG_Li256ELb0ELb1ELb1ELb0EEENS1_19SingleTileSchedulerILb0ELb1ELb1ELi128EEEEEEEEEvNT_6ParamsE)
        /*09f0*/ 	.short	0x0210
        /*09f2*/ 	.short	0x0a70


	//----- nvinfo : EIATTR_SW_WAR
	.align		4
.L_1122:
        /*09f4*/ 	.byte	0x04, 0x36
        /*09f6*/ 	.short	(.L_1124 - .L_1123)
.L_1123:
        /*09f8*/ 	.word	0x00000008
.L_1124:


//--------------------- .nv.info._ZN7cutlass13device_kernelIN5flash11enable_sm90INS1_16FlashAttnFwdSm90INS1_25CollectiveMainloopFwdSm90ILi2EN4cute5tupleIJNS5_1CILi1EEES8_S8_EEENS6_IJNS7_ILi128EEENS7_ILi96EEENS7_ILi64EEEEEELi256ENS_6half_tEfNS_4arch4Sm90ELb0ELb0ELb1ELb0ELb1ELb0ELb1ELb1ELb0ELb1ELb1ELb0EEENS1_21CollectiveEpilogueFwdINS6_IJSA_NS7_ILi256EEESB_EEES9_SE_SG_Li256ELb0ELb1ELb1ELb0EEENS1_19SingleTileSchedulerILb0ELb1ELb1ELi128EEEEEEEEEvNT_6ParamsE --------------------------
	.section	.nv.info._ZN7cutlass13device_kernelIN5flash11enable_sm90INS1_16FlashAttnFwdSm90INS1_25CollectiveMainloopFwdSm90ILi2EN4cute5tupleIJNS5_1CILi1EEES8_S8_EEENS6_IJNS7_ILi128EEENS7_ILi96EEENS7_ILi64EEEEEELi256ENS_6half_tEfNS_4arch4Sm90ELb0ELb0ELb1ELb0ELb1ELb0ELb1ELb1ELb0ELb1ELb1ELb0EEENS1_21CollectiveEpilogueFwdINS6_IJSA_NS7_ILi256EEESB_EEES9_SE_SG_Li256ELb0ELb1ELb1ELb0EEENS1_19SingleTileSchedulerILb0ELb1ELb1ELi128EEEEEEEEEvNT_6ParamsE,"",@"SHT_CUDA_INFO"
	.sectionflags	@""
	.align	4


	//----- nvinfo : EIATTR_CUDA_API_VERSION
	.align		4
        /*0000*/ 	.byte	0x04, 0x37
        /*0002*/ 	.short	(.L_1126 - .L_1125)
.L_1125:
        /*0004*/ 	.word	0x00000082


	//----- nvinfo : EIATTR_KPARAM_INFO
	.align		4
.L_1126:
        /*0008*/ 	.byte	0x04, 0x17
        /*000a*/ 	.short	(.L_1128 - .L_1127)
.L_1127:
        /*000c*/ 	.word	0x00000000
        /*0010*/ 	.short	0x0000
        /*0012*/ 	.short	0x0070
        /*0014*/ 	.byte	0x00, 0xf0, 0x01, 0x2c


	//----- nvinfo : EIATTR_SPARSE_MMA_MASK
	.align		4
.L_1128:
        /*0018*/ 	.byte	0x03, 0x50
        /*001a*/ 	.short	0x0000


	//----- nvinfo : EIATTR_MAXREG_COUNT
	.align		4
        /*001c*/ 	.byte	0x03, 0x1b
        /*001e*/ 	.short	0x00a8


	//----- nvinfo : EIATTR_NUM_BARRIERS
	.align		4
        /*0020*/ 	.byte	0x02, 0x4c
        /*0022*/ 	.byte	0x10
	.zero		1


	//----- nvinfo : EIATTR_EXTERNS
	.align		4
        /*0024*/ 	.byte	0x04, 0x0f
        /*0026*/ 	.short	(.L_1130 - .L_1129)


	//   ....[0]....
	.align		4
.L_1129:
        /*0028*/ 	.word	index@(__assertfail)


	//----- nvinfo : EIATTR_ANNOTATIONS
	.align		4
.L_1130:
        /*002c*/ 	.byte	0x04, 0x55
        /*002e*/ 	.short	(.L_1132 - .L_1131)


	//   ....[0]....
.L_1131:
        /*0030*/ 	.word	0x00000001
        /*0034*/ 	.byte	0xd0, 0x08, 0x00, 0x00, 0x01, 0x00, 0x00, 0x00, 0x40, 0x0a, 0x00, 0x00, 0x01, 0x00, 0x00, 0x00
        /*0044*/ 	.byte	0xd0, 0x14, 0x00, 0x00, 0x01, 0x00, 0x00, 0x00, 0xc0, 0x74, 0x00, 0x00, 0x01, 0x00, 0x00, 0x00
        /*0054*/ 	.byte	0xd0, 0x96, 0x00, 0x00, 0x01, 0x00, 0x00, 0x00, 0xf0, 0xa7, 0x00, 0x00, 0x01, 0x00, 0x00, 0x00
        /*0064*/ 	.byte	0xb0, 0xdc, 0x00, 0x00


	//----- nvinfo : EIATTR_MERCURY_ISA_VERSION
	.align		4
.L_1132:
        /*0068*/ 	.byte	0x03, 0x5f
        /*006a*/ 	.short	0x0101


	//----- nvinfo : EIATTR_INT_WARP_WIDE_INSTR_OFFSETS
	.align		4
        /*006c*/ 	.byte	0x04, 0x31
        /*006e*/ 	.short	(.L_1134 - .L_1133)


	//   ....[0]....
.L_1133:
        /*0070*/ 	.word	0x000000c0


	//   ....[1]....
        /*0074*/ 	.word	0x000000d0


	//   ....[2]....
        /*0078*/ 	.word	0x000000e0


	//   ....[3]....
        /*007c*/ 	.word	0x00000180


	//----- nvinfo : EIATTR_COOP_GROUP_MASK_REGIDS
	.align		4
.L_1134:
        /*0080*/ 	.byte	0x04, 0x29
        /*0082*/ 	.short	(.L_1136 - .L_1135)


	//   ....[0]....
.L_1135:
        /*0084*/ 	.word	0xffffffff


	//   ....[1]....
        /*0088*/ 	.word	0xffffffff


	//   ....[2]....
        /*008c*/ 	.word	0xffffffff


	//   ....[3]....
        /*0090*/ 	.word	0xffffffff


	//   ....[4]....
        /*0094*/ 	.word	0xffffffff


	//   ....[5]....
        /*0098*/ 	.word	0xffffffff


	//   ....[6]....
        /*009c*/ 	.word	0xffffffff


	//   ....[7]....
        /*00a0*/ 	.word	0xffffffff


	//   ....[8]....
        /*00a4*/ 	.word	0xffffffff


	//   ....[9]....
        /*00a8*/ 	.word	0xffffffff


	//   ....[10]....
        /*00ac*/ 	.word	0xffffffff


	//   ....[11]....
        /*00b0*/ 	.word	0xffffffff


	//   ....[12]....
        /*00b4*/ 	.word	0xffffffff


	//   ....[13]....
        /*00b8*/ 	.word	0xffffffff


	//   ....[14]....
        /*00bc*/ 	.word	0xffffffff


	//   ....[15]....
        /*00c0*/ 	.word	0xffffffff


	//   ....[16]....
        /*00c4*/ 	.word	0xffffffff


	//   ....[17]....
        /*00c8*/ 	.word	0xffffffff


	//   ....[18]....
        /*00cc*/ 	.word	0xffffffff


	//   ....[19]....
        /*00d0*/ 	.word	0xffffffff


	//   ....[20]....
        /*00d4*/ 	.word	0xffffffff


	//   ....[21]....
        /*00d8*/ 	.word	0xffffffff


	//   ....[22]....
        /*00dc*/ 	.word	0xffffffff


	//   ....[23]....
        /*00e0*/ 	.word	0xffffffff


	//   ....[24]....
        /*00e4*/ 	.word	0xffffffff


	//   ....[25]....
        /*00e8*/ 	.word	0xffffffff


	//   ....[26]....
        /*00ec*/ 	.word	0xffffffff


	//   ....[27]....
        /*00f0*/ 	.word	0xffffffff


	//   ....[28]....
        /*00f4*/ 	.word	0xffffffff


	//   ....[29]....
        /*00f8*/ 	.word	0xffffffff


	//   ....[30]....
        /*00fc*/ 	.word	0xffffffff


	//   ....[31]....
        /*0100*/ 	.word	0xffffffff


	//   ....[32]....
        /*0104*/ 	.word	0xffffffff


	//   ....[33]....
        /*0108*/ 	.word	0xffffffff


	//   ....[34]....
        /*010c*/ 	.word	0xffffffff


	//   ....[35]....
        /*0110*/ 	.word	0xffffffff


	//   ....[36]....
        /*0114*/ 	.word	0xffffffff


	//   ....[37]....
        /*0118*/ 	.word	0xffffffff


	//   ....[38]....
        /*011c*/ 	.word	0xffffffff


	//   ....[39]....
        /*0120*/ 	.word	0xffffffff


	//   ....[40]....
        /*0124*/ 	.word	0xffffffff


	//   ....[41]....
        /*0128*/ 	.word	0xffffffff


	//   ....[42]....
        /*012c*/ 	.word	0xffffffff


	//   ....[43]....
        /*0130*/ 	.word	0xffffffff


	//   ....[44]....
        /*0134*/ 	.word	0xffffffff


	//   ....[45]....
        /*0138*/ 	.word	0xffffffff


	//   ....[46]....
        /*013c*/ 	.word	0xffffffff


	//   ....[47]....
        /*0140*/ 	.word	0xffffffff


	//   ....[48]....
        /*0144*/ 	.word	0xffffffff


	//   ....[49]....
        /*0148*/ 	.word	0xffffffff


	//   ....[50]....
        /*014c*/ 	.word	0xffffffff


	//   ....[51]....
        /*0150*/ 	.word	0xffffffff


	//   ....[52]....
        /*0154*/ 	.word	0xffffffff


	//   ....[53]....
        /*0158*/ 	.word	0xffffffff


	//   ....[54]....
        /*015c*/ 	.word	0xffffffff


	//   ....[55]....
        /*0160*/ 	.word	0xffffffff


	//   ....[56]....
        /*0164*/ 	.word	0xffffffff


	//   ....[57]....
        /*0168*/ 	.word	0xffffffff


	//   ....[58]....
        /*016c*/ 	.word	0xffffffff


	//   ....[59]....
        /*0170*/ 	.word	0xffffffff


	//   ....[60]....
        /*0174*/ 	.word	0xffffffff


	//   ....[61]....
        /*0178*/ 	.word	0xffffffff


	//   ....[62]....
        /*017c*/ 	.word	0xffffffff


	//   ....[63]....
        /*0180*/ 	.word	0xffffffff


	//   ....[64]....
        /*0184*/ 	.word	0xffffffff


	//   ....[65]....
        /*0188*/ 	.word	0xffffffff


	//   ....[66]....
        /*018c*/ 	.word	0xffffffff


	//   ....[67]....
        /*0190*/ 	.word	0xffffffff


	//   ....[68]....
        /*0194*/ 	.word	0xffffffff


	//   ....[69]....
        /*0198*/ 	.word	0xffffffff


	//   ....[70]....
        /*019c*/ 	.word	0xffffffff


	//   ....[71]....
        /*01a0*/ 	.word	0xffffffff


	//   ....[72]....
        /*01a4*/ 	.word	0xffffffff


	//   ....[73]....
        /*01a8*/ 	.word	0xffffffff


	//   ....[74]....
        /*01ac*/ 	.word	0xffffffff


	//   ....[75]....
        /*01b0*/ 	.word	0xffffffff


	//   ....[76]....
        /*01b4*/ 	.word	0xffffffff


	//   ....[77]....
        /*01b8*/ 	.word	0xffffffff


	//   ....[78]....
        /*01bc*/ 	.word	0xffffffff


	//   ....[79]....
        /*01c0*/ 	.word	0xffffffff


	//   ....[80]....
        /*01c4*/ 	.word	0xffffffff


	//   ....[81]....
        /*01c8*/ 	.word	0xffffffff


	//   ....[82]....
        /*01cc*/ 	.word	0xffffffff


	//   ....[83]....
        /*01d0*/ 	.word	0xffffffff


	//   ....[84]....
        /*01d4*/ 	.word	0xffffffff


	//   ....[85]....
        /*01d8*/ 	.word	0xffffffff


	//   ....[86]....
        /*01dc*/ 	.word	0xffffffff


	//   ....[87]....
        /*01e0*/ 	.word	0xffffffff


	//   ....[88]....
        /*01e4*/ 	.word	0xffffffff


	//   ....[89]....
        /*01e8*/ 	.word	0xffffffff


	//   ....[90]....
        /*01ec*/ 	.word	0xffffffff


	//   ....[91]....
        /*01f0*/ 	.word	0xffffffff


	//   ....[92]....
        /*01f4*/ 	.word	0xffffffff


	//   ....[93]....
        /*01f8*/ 	.word	0xffffffff


	//   ....[94]....
        /*01fc*/ 	.word	0xffffffff


	//   ....[95]....
        /*0200*/ 	.word	0xffffffff


	//   ....[96]....
        /*0204*/ 	.word	0xffffffff


	//   ....[97]....
        /*0208*/ 	.word	0xffffffff


	//   ....[98]....
        /*020c*/ 	.word	0xffffffff


	//   ....[99]....
        /*0210*/ 	.word	0xffffffff


	//   ....[100]....
        /*0214*/ 	.word	0xffffffff


	//   ....[101]....
        /*0218*/ 	.word	0xffffffff


	//   ....[102]....
        /*021c*/ 	.word	0xffffffff


	//   ....[103]....
        /*0220*/ 	.word	0xffffffff


	//   ....[104]....
        /*0224*/ 	.word	0xffffffff


	//   ....[105]....
        /*0228*/ 	.word	0xffffffff


	//   ....[106]....
        /*022c*/ 	.word	0xffffffff


	//   ....[107]....
        /*0230*/ 	.word	0xffffffff


	//   ....[108]....
        /*0234*/ 	.word	0xffffffff


	//   ....[109]....
        /*0238*/ 	.word	0x0500000f


	//   ....[110]....
        /*023c*/ 	.word	0x0500000f


	//   ....[111]....
        /*0240*/ 	.word	0x0500000f


	//   ....[112]....
        /*0244*/ 	.word	0x0500000f


	//   ....[113]....
        /*0248*/ 	.word	0x0500000f


	//   ....[114]....
        /*024c*/ 	.word	0x0500000f


	//   ....[115]....
        /*0250*/ 	.word	0x0500000f


	//   ....[116]....
        /*0254*/ 	.word	0x0500000f


	//   ....[117]....
        /*0258*/ 	.word	0x0500000f


	//   ....[118]....
        /*025c*/ 	.word	0x0500000f


	//   ....[119]....
        /*0260*/ 	.word	0x0500000f


	//   ....[120]....
        /*0264*/ 	.word	0x0500000f


	//   ....[121]....
        /*0268*/ 	.word	0x0500000f


	//   ....[122]....
        /*026c*/ 	.word	0x0500000f


	//   ....[123]....
        /*0270*/ 	.word	0x0500000f


	//   ....[124]....
        /*0274*/ 	.word	0x0500000f


	//   ....[125]....
        /*0278*/ 	.word	0x0500000f


	//   ....[126]....
        /*027c*/ 	.word	0x0500000f


	//   ....[127]....
        /*0280*/ 	.word	0x0500000f


	//   ....[128]....
        /*0284*/ 	.word	0x0500000f


	//   ....[129]....
        /*0288*/ 	.word	0x0500000f


	//   ....[130]....
        /*028c*/ 	.word	0x0500000f


	//   ....[131]....
        /*0290*/ 	.word	0x0500000f


	//   ....[132]....
        /*0294*/ 	.word	0x0500000f


	//   ....[133]....
        /*0298*/ 	.word	0x0500000f


	//   ....[134]....
        /*029c*/ 	.word	0x0500000f


	//   ....[135]....
        /*02a0*/ 	.word	0x0500000f


	//   ....[136]....
        /*02a4*/ 	.word	0x0500000f


	//   ....[137]....
        /*02a8*/ 	.word	0x0500000f


	//   ....[138]....
        /*02ac*/ 	.word	0x0500000f


	//   ....[139]....
        /*02b0*/ 	.word	0x0500000f


	//   ....[140]....
        /*02b4*/ 	.word	0x0500000f


	//   ....[141]....
        /*02b8*/ 	.word	0x0500000f


	//   ....[142]....
        /*02bc*/ 	.word	0x0500000f


	//   ....[143]....
        /*02c0*/ 	.word	0x0500000f


	//   ....[144]....
        /*02c4*/ 	.word	0x0500000f


	//   ....[145]....
        /*02c8*/ 	.word	0x0500000f


	//   ....[146]....
        /*02cc*/ 	.word	0x0500000f


	//   ....[147]....
        /*02d0*/ 	.word	0x0500000f


	//   ....[148]....
        /*02d4*/ 	.word	0x0500000f


	//   ....[149]....
        /*02d8*/ 	.word	0x0500000f


	//   ....[150]....
        /*02dc*/ 	.word	0x0500000f


	//   ....[151]....
        /*02e0*/ 	.word	0x0500000f


	//   ....[152]....
        /*02e4*/ 	.word	0x0500000f


	//   ....[153]....
        /*02e8*/ 	.word	0x0500000f


	//   ....[154]....
        /*02ec*/ 	.word	0x0500000f


	//   ....[155]....
        /*02f0*/ 	.word	0x0500000f


	//   ....[156]....
        /*02f4*/ 	.word	0x0500000f


	//   ....[157]....
        /*02f8*/ 	.word	0x0500000f


	//   ....[158]....
        /*02fc*/ 	.word	0x0500000f


	//   ....[159]....
        /*0300*/ 	.word	0x0500000f


	//   ....[160]....
        /*0304*/ 	.word	0x0500000f


	//   ....[161]....
        /*0308*/ 	.word	0x0500000f


	//   ....[162]....
        /*030c*/ 	.word	0x0500000f


	//   ....[163]....
        /*0310*/ 	.word	0x0500000f


	//   ....[164]....
        /*0314*/ 	.word	0x0500000f


	//   ....[165]....
        /*0318*/ 	.word	0x0500000f


	//   ....[166]....
        /*031c*/ 	.word	0x0500000f


	//   ....[167]....
        /*0320*/ 	.word	0x0500000f


	//   ....[168]....
        /*0324*/ 	.word	0x0500000f


	//   ....[169]....
        /*0328*/ 	.word	0x0500000f


	//   ....[170]....
        /*032c*/ 	.word	0x0500000f


	//   ....[171]....
        /*0330*/ 	.word	0x0500000f


	//   ....[172]....
        /*0334*/ 	.word	0x0500000f


	//   ....[173]....
        /*0338*/ 	.word	0x0500000f


	//   ....[174]....
        /*033c*/ 	.word	0x0500000f


	//   ....[175]....
        /*0340*/ 	.word	0x0500000f


	//   ....[176]....
        /*0344*/ 	.word	0x0500000f


	//   ....[177]....
        /*0348*/ 	.word	0x0500000f


	//   ....[178]....
        /*034c*/ 	.word	0x0500000f


	//   ....[179]....
        /*0350*/ 	.word	0x0500000f


	//   ....[180]....
        /*0354*/ 	.word	0x0500000f


	//   ....[181]....
        /*0358*/ 	.word	0x0500000f


	//   ....[182]....
        /*035c*/ 	.word	0x0500000f


	//   ....[183]....
        /*0360*/ 	.word	0x0500000f


	//   ....[184]....
        /*0364*/ 	.word	0x0500000f


	//   ....[185]....
        /*0368*/ 	.word	0x0500000f


	//   ....[186]....
        /*036c*/ 	.word	0x0500000f


	//   ....[187]....
        /*0370*/ 	.word	0x0500000f


	//   ....[188]....
        /*0374*/ 	.word	0x0500000f


	//   ....[189]....
        /*0378*/ 	.word	0x0500000f


	//   ....[190]....
        /*037c*/ 	.word	0x0500000f


	//----- nvinfo : EIATTR_COOP_GROUP_INSTR_OFFSETS
	.align		4
.L_1136:
        /*0380*/ 	.byte	0x04, 0x28
        /*0382*/ 	.short	(.L_1138 - .L_1137)


	//   ....[0]....
.L_1137:
        /*0384*/ 	.word	0x00000080


	//   ....[1]....
        /*0388*/ 	.word	0x00000090


	//   ....[2]....
        /*038c*/ 	.word	0x000002f0


	//   ....[3]....
        /*0390*/ 	.word	0x00000450


	//   ....[4]....
        /*0394*/ 	.word	0x00000570


	//   ....[5]....
        /*0398*/ 	.word	0x000006d0


	//   ....[6]....
        /*039c*/ 	.word	0x000012c0


	//   ....[7]....
        /*03a0*/ 	.word	0x00003160


	//   ....[8]....
        /*03a4*/ 	.word	0x000031a0


	//   ....[9]....
        /*03a8*/ 	.word	0x000031c0


	//   ....[10]....
        /*03ac*/ 	.word	0x000031e0


	//   ....[11]....
        /*03b0*/ 	.word	0x000054c0


	//   ....[12]....
        /*03b4*/ 	.word	0x00005510


	//   ....[13]....
        /*03b8*/ 	.word	0x00005530


	//   ....[14]....
        /*03bc*/ 	.word	0x00005550


	//   ....[15]....
        /*03c0*/ 	.word	0x00006ae0


	//   ....[16]....
        /*03c4*/ 	.word	0x00006b30


	//   ....[17]....
        /*03c8*/ 	.word	0x00006b50


	//   ....[18]....
        /*03cc*/ 	.word	0x00006b70


	//   ....[19]....
        /*03d0*/ 	.word	0x00007c50


	//   ....[20]....
        /*03d4*/ 	.word	0x00007ca0


	//   ....[21]....
        /*03d8*/ 	.word	0x00007ce0


	//   ....[22]....
        /*03dc*/ 	.word	0x00007d10


	//   ....[23]....
        /*03e0*/ 	.word	0x00007d50


	//   ....[24]....
        /*03e4*/ 	.word	0x00007d70


	//   ....[25]....
        /*03e8*/ 	.word	0x000089e0


	//   ....[26]....
        /*03ec*/ 	.word	0x000089f0


	//   ....[27]....
        /*03f0*/ 	.word	0x00009a30


	//   ....[28]....
        /*03f4*/ 	.word	0x0000aba0


	//   ....[29]....
        /*03f8*/ 	.word	0x0000abc0


	//   ....[30]....
        /*03fc*/ 	.word	0x0000abe0


	//   ....[31]....
        /*0400*/ 	.word	0x0000ac00


	//   ....[32]....
        /*0404*/ 	.word	0x0000ac50


	//   ....[33]....
        /*0408*/ 	.word	0x0000ac70


	//   ....[34]....
        /*040c*/ 	.word	0x0000acc0


	//   ....[35]....
        /*0410*/ 	.word	0x0000ace0


	//   ....[36]....
        /*0414*/ 	.word	0x0000ad30


	//   ....[37]....
        /*0418*/ 	.word	0x0000ad50


	//   ....[38]....
        /*041c*/ 	.word	0x0000ada0


	//   ....[39]....
        /*0420*/ 	.word	0x0000adc0


	//   ....[40]....
        /*0424*/ 	.word	0x0000b340


	//   ....[41]....
        /*0428*/ 	.word	0x0000b380


	//   ....[42]....
        /*042c*/ 	.word	0x0000b3a0


	//   ....[43]....
        /*0430*/ 	.word	0x0000b3c0


	//   ....[44]....
        /*0434*/ 	.word	0x0000b3d0


	//   ....[45]....
        /*0438*/ 	.word	0x0000b460


	//   ....[46]....
        /*043c*/ 	.word	0x0000b4a0


	//   ....[47]....
        /*0440*/ 	.word	0x0000b520


	//   ....[48]....
        /*0444*/ 	.word	0x0000b550


	//   ....[49]....
        /*0448*/ 	.word	0x0000b590


	//   ....[50]....
        /*044c*/ 	.word	0x0000b5c0


	//   ....[51]....
        /*0450*/ 	.word	0x0000b630


	//   ....[52]....
        /*0454*/ 	.word	0x0000b660


	//   ....[53]....
        /*0458*/ 	.word	0x0000b690


	//   ....[54]....
        /*045c*/ 	.word	0x0000b710


	//   ....[55]....
        /*0460*/ 	.word	0x0000b7d0


	//   ....[56]....
        /*0464*/ 	.word	0x0000bda0


	//   ....[57]....
        /*0468*/ 	.word	0x0000bdd0


	//   ....[58]....
        /*046c*/ 	.word	0x0000be50


	//   ....[59]....
        /*0470*/ 	.word	0x0000beb0


	//   ....[60]....
        /*0474*/ 	.word	0x0000bef0


	//   ....[61]....
        /*0478*/ 	.word	0x0000bf20


	//   ....[62]....
        /*047c*/ 	.word	0x0000bfd0


	//   ....[63]....
        /*0480*/ 	.word	0x0000bff0


	//   ....[64]....
        /*0484*/ 	.word	0x0000c0c0


	//   ....[65]....
        /*0488*/ 	.word	0x0000c0d0


	//   ....[66]....
        /*048c*/ 	.word	0x0000c170


	//   ....[67]....
        /*0490*/ 	.word	0x0000c1a0


	//   ....[68]....
        /*0494*/ 	.word	0x0000c230


	//   ....[69]....
        /*0498*/ 	.word	0x0000c260


	//   ....[70]....
        /*049c*/ 	.word	0x0000c2f0


	//   ....[71]....
        /*04a0*/ 	.word	0x0000c340


	//   ....[72]....
        /*04a4*/ 	.word	0x0000c700


	//   ....[73]....
        /*04a8*/ 	.word	0x0000c730


	//   ....[74]....
        /*04ac*/ 	.word	0x0000c760


	//   ....[75]....
        /*04b0*/ 	.word	0x0000c780


	//   ....[76]....
        /*04b4*/ 	.word	0x0000c7a0


	//   ....[77]....
        /*04b8*/ 	.word	0x0000c7d0


	//   ....[78]....
        /*04bc*/ 	.word	0x0000c7f0


	//   ....[79]....
        /*04c0*/ 	.word	0x0000c810


	//   ....[80]....
        /*04c4*/ 	.word	0x0000c8a0


	//   ....[81]....
        /*04c8*/ 	.word	0x0000c8c0


	//   ....[82]....
        /*04cc*/ 	.word	0x0000c8f0


	//   ....[83]....
        /*04d0*/ 	.word	0x0000c9a0


	//   ....[84]....
        /*04d4*/ 	.word	0x0000d1c0


	//   ....[85]....
        /*04d8*/ 	.word	0x0000d1e0


	//   ....[86]....
        /*04dc*/ 	.word	0x0000d1f0


	//   ....[87]....
        /*04e0*/ 	.word	0x0000d200


	//   ....[88]....
        /*04e4*/ 	.word	0x0000d220


	//   ....[89]....
        /*04e8*/ 	.word	0x0000d240


	//   ....[90]....
        /*04ec*/ 	.word	0x0000d270


	//   ....[91]....
        /*04f0*/ 	.word	0x0000d2b0


	//   ....[92]....
        /*04f4*/ 	.word	0x0000d2d0


	//   ....[93]....
        /*04f8*/ 	.word	0x0000d300


	//   ....[94]....
        /*04fc*/ 	.word	0x0000d320


	//   ....[95]....
        /*0500*/ 	.word	0x0000d350


	//   ....[96]....
        /*0504*/ 	.word	0x0000d6b0


	//   ....[97]....
        /*0508*/ 	.word	0x0000d6d0


	//   ....[98]....
        /*050c*/ 	.word	0x0000d6e0


	//   ....[99]....
        /*0510*/ 	.word	0x0000d6f0


	//   ....[100]....
        /*0514*/ 	.word	0x0000d700


	//   ....[101]....
        /*0518*/ 	.word	0x0000d720


	//   ....[102]....
        /*051c*/ 	.word	0x0000d790


	//   ....[103]....
        /*0520*/ 	.word	0x0000d7b0


	//   ....[104]....
        /*0524*/ 	.word	0x0000d810


	//   ....[105]....
        /*0528*/ 	.word	0x0000d820


	//   ....[106]....
        /*052c*/ 	.word	0x0000d890


	//   ....[107]....
        /*0530*/ 	.word	0x0000d910


	//   ....[108]....
        /*0534*/ 	.word	0x0000dc40


	//   ....[109]....
        /*0538*/ 	.word	0x0000e1a0


	//   ....[110]....
        /*053c*/ 	.word	0x0000e290


	//   ....[111]....
        /*0540*/ 	.word	0x0000e330


	//   ....[112]....
        /*0544*/ 	.word	0x0000e390


	//   ....[113]....
        /*0548*/ 	.word	0x0000e450


	//   ....[114]....
        /*054c*/ 	.word	0x0000e4b0


	//   ....[115]....
        /*0550*/ 	.word	0x0000e570


	//   ....[116]....
        /*0554*/ 	.word	0x0000e5d0


	//   ....[117]....
        /*0558*/ 	.word	0x0000e690


	//   ....[118]....
        /*055c*/ 	.word	0x0000e6f0


	//   ....[119]....
        /*0560*/ 	.word	0x0000e7b0


	//   ....[120]....
        /*0564*/ 	.word	0x0000e810


	//   ....[121]....
        /*0568*/ 	.word	0x0000e8b0


	//   ....[122]....
        /*056c*/ 	.word	0x0000e940


	//   ....[123]....
        /*0570*/ 	.word	0x0000e990


	//   ....[124]....
        /*0574*/ 	.word	0x0000ea60


	//   ....[125]....
        /*0578*/ 	.word	0x0000eb50


	//   ....[126]....
        /*057c*/ 	.word	0x0000ec60


	//   ....[127]....
        /*0580*/ 	.word	0x0000ece0


	//   ....[128]....
        /*0584*/ 	.word	0x0000ed80


	//   ....[129]....
        /*0588*/ 	.word	0x0000ee50


	//   ....[130]....
        /*058c*/ 	.word	0x0000ef70


	//   ....[131]....
        /*0590*/ 	.word	0x0000efd0


	//   ....[132]....
        /*0594*/ 	.word	0x0000f030


	//   ....[133]....
        /*0598*/ 	.word	0x0000f130


	//   ....[134]....
        /*059c*/ 	.word	0x0000f1c0


	//   ....[135]....
        /*05a0*/ 	.word	0x0000f2a0


	//   ....[136]....
        /*05a4*/ 	.word	0x0000f3b0


	//   ....[137]....
        /*05a8*/ 	.word	0x0000f400


	//   ....[138]....
        /*05ac*/ 	.word	0x0000f490


	//   ....[139]....
        /*05b0*/ 	.word	0x0000f530


	//   ....[140]....
        /*05b4*/ 	.word	0x0000f5c0


	//   ....[141]....
        /*05b8*/ 	.word	0x0000f690


	//   ....[142]....
        /*05bc*/ 	.word	0x0000f7c0


	//   ....[143]....
        /*05c0*/ 	.word	0x0000f810


	//   ....[144]....
        /*05c4*/ 	.word	0x0000f890


	//   ....[145]....
        /*05c8*/ 	.word	0x0000f970


	//   ....[146]....
        /*05cc*/ 	.word	0x0000faa0


	//   ....[147]....
        /*05d0*/ 	.word	0x0000faf0


	//   ....[148]....
        /*05d4*/ 	.word	0x0000fb60


	//   ....[149]....
        /*05d8*/ 	.word	0x0000fc50


	//   ....[150]....
        /*05dc*/ 	.word	0x0000fd80


	//   ....[151]....
        /*05e0*/ 	.word	0x0000fdd0


	//   ....[152]....
        /*05e4*/ 	.word	0x0000fe50


	//   ....[153]....
        /*05e8*/ 	.word	0x0000ff20


	//   ....[154]....
        /*05ec*/ 	.word	0x00010070


	//   ....[155]....
        /*05f0*/ 	.word	0x00010140


	//   ....[156]....
        /*05f4*/ 	.word	0x000101d0


	//   ....[157]....
        /*05f8*/ 	.word	0x00010290


	//   ....[158]....
        /*05fc*/ 	.word	0x00010370


	//   ....[159]....
        /*0600*/ 	.word	0x00010430


	//   ....[160]....
        /*0604*/ 	.word	0x00010510


	//   ....[161]....
        /*0608*/ 	.word	0x000105d0


	//   ....[162]....
        /*060c*/ 	.word	0x000106b0


	//   ....[163]....
        /*0610*/ 	.word	0x00010770


	//   ....[164]....
        /*0614*/ 	.word	0x00010850


	//   ....[165]....
        /*0618*/ 	.word	0x00010910


	//   ....[166]....
        /*061c*/ 	.word	0x00010a70


	//   ....[167]....
        /*0620*/ 	.word	0x00010b10


	//   ....[168]....
        /*0624*/ 	.word	0x00010b70


	//   ....[169]....
        /*0628*/ 	.word	0x00010c10


	//   ....[170]....
        /*062c*/ 	.word	0x00010c70


	//   ....[171]....
        /*0630*/ 	.word	0x00010d10


	//   ....[172]....
        /*0634*/ 	.word	0x00010d70


	//   ....[173]....
        /*0638*/ 	.word	0x00010e10


	//   ....[174]....
        /*063c*/ 	.word	0x00010e70


	//   ....[175]....
        /*0640*/ 	.word	0x00010f10


	//   ....[176]....
        /*0644*/ 	.word	0x00010f70


	//   ....[177]....
        /*0648*/ 	.word	0x00011010


	//   ....[178]....
        /*064c*/ 	.word	0x000110f0


	//   ....[179]....
        /*0650*/ 	.word	0x00011190


	//   ....[180]....
        /*0654*/ 	.word	0x00011200


	//   ....[181]....
        /*0658*/ 	.word	0x000112d0


	//   ....[182]....
        /*065c*/ 	.word	0x00011330


	//   ....[183]....
        /*0660*/ 	.word	0x00011400


	//   ....[184]....
        /*0664*/ 	.word	0x00011460


	//   ....[185]....
        /*0668*/ 	.word	0x00011530


	//   ....[186]....
        /*066c*/ 	.word	0x00011590


	//   ....[187]....
        /*0670*/ 	.word	0x00011660


	//   ....[188]....
        /*0674*/ 	.word	0x000116c0


	//   ....[189]....
        /*0678*/ 	.word	0x00011790


	//   ....[190]....
        /*067c*/ 	.word	0x000118a0


	//----- nvinfo : EIATTR_REG_RECONFIG
	.align		4
.L_1138:
        /*0680*/ 	.byte	0x01, 0x54
	.zero		2


	//----- nvinfo : EIATTR_SYSCALL_OFFSETS
	.align		4
        /*0684*/ 	.byte	0x04, 0x46
        /*0686*/ 	.short	(.L_1140 - .L_1139)


	//   ....[0]....
.L_1139:
        /*0688*/ 	.word	0x00001460


	//   ....[1]....
        /*068c*/ 	.word	0x0000a1b0


	//   ....[2]....
        /*0690*/ 	.word	0x0000a2f0


	//   ....[3]....
        /*0694*/ 	.word	0x0000a3e0


	//   ....[4]....
        /*0698*/ 	.word	0x0000b040


	//   ....[5]....
        /*069c*/ 	.word	0x0000bad0


	//----- nvinfo : EIATTR_MBARRIER_INSTR_OFFSETS
	.align		4
.L_1140:
        /*06a0*/ 	.byte	0x04, 0x39
        /*06a2*/ 	.short	(.L_1142 - .L_1141)


	//   ....[0]....
.L_1141:
        /*06a4*/ 	.word	0x00000190
        /*06a8*/ 	.word	0x000000ff
        /*06ac*/ 	.word	0x00032400
        /*06b0*/ 	.short	0x0100
        /*06b2*/ 	.byte	0x08
	.zero		1


	//   ....[1]....
        /*06b4*/ 	.word	0x000001a0
        /*06b8*/ 	.word	0x000000ff
        /*06bc*/ 	.word	0x00032410
        /*06c0*/ 	.short	0x0100
        /*06c2*/ 	.byte	0x08
	.zero		1


	//   ....[2]....
        /*06c4*/ 	.word	0x000001b0
        /*06c8*/ 	.word	0x000000ff
        /*06cc*/ 	.word	0x00032420
        /*06d0*/ 	.short	0x0100
        /*06d2*/ 	.byte	0x08
	.zero		1


	//   ....[3]....
        /*06d4*/ 	.word	0x000002a0
        /*06d8*/ 	.word	0x000000ff
        /*06dc*/ 	.word	0x00032430
        /*06e0*/ 	.short	0x0100
        /*06e2*/ 	.byte	0x08
	.zero		1


	//   ....[4]....
        /*06e4*/ 	.word	0x000002b0
        /*06e8*/ 	.word	0x000000ff
        /*06ec*/ 	.word	0x00032440
        /*06f0*/ 	.short	0x0100
        /*06f2*/ 	.byte	0x08
	.zero		1


	//   ....[5]....
        /*06f4*/ 	.word	0x000002c0
        /*06f8*/ 	.word	0x000000ff
        /*06fc*/ 	.word	0x00032438
        /*0700*/ 	.short	0x0100
        /*0702*/ 	.byte	0x08
	.zero		1


	//   ....[6]....
        /*0704*/ 	.word	0x000002d0
        /*0708*/ 	.word	0x000000ff
        /*070c*/ 	.word	0x00032448
        /*0710*/ 	.short	0x0100
        /*0712*/ 	.byte	0x08
	.zero		1


	//   ....[7]....
        /*0714*/ 	.word	0x00000400
        /*0718*/ 	.word	0x000000ff
        /*071c*/ 	.word	0x00032450
        /*0720*/ 	.short	0x0100
        /*0722*/ 	.byte	0x08
	.zero		1


	//   ....[8]....
        /*0724*/ 	.word	0x00000410
        /*0728*/ 	.word	0x000000ff
        /*072c*/ 	.word	0x00032460
        /*0730*/ 	.short	0x0100
        /*0732*/ 	.byte	0x08
	.zero		1


	//   ....[9]....
        /*0734*/ 	.word	0x00000420
        /*0738*/ 	.word	0x000000ff
        /*073c*/ 	.word	0x00032458
        /*0740*/ 	.short	0x0100
        /*0742*/ 	.byte	0x08
	.zero		1


	//   ....[10]....
        /*0744*/ 	.word	0x00000430
        /*0748*/ 	.word	0x000000ff
        /*074c*/ 	.word	0x00032468
        /*0750*/ 	.short	0x0100
        /*0752*/ 	.byte	0x08
	.zero		1


	//   ....[11]....
        /*0754*/ 	.word	0x00000520
        /*0758*/ 	.word	0x000000ff
        /*075c*/ 	.word	0x00032470
        /*0760*/ 	.short	0x0100
        /*0762*/ 	.byte	0x06
	.zero		1


	//   ....[12]....
        /*0764*/ 	.word	0x00000530
        /*0768*/ 	.word	0x000000ff
        /*076c*/ 	.word	0x00032480
        /*0770*/ 	.short	0x0100
        /*0772*/ 	.byte	0x06
	.zero		1


	//   ....[13]....
        /*0774*/ 	.word	0x00000540
        /*0778*/ 	.word	0x000000ff
        /*077c*/ 	.word	0x00032478
        /*0780*/ 	.short	0x0100
        /*0782*/ 	.byte	0x06
	.zero		1


	//   ....[14]....
        /*0784*/ 	.word	0x00000550
        /*0788*/ 	.word	0x000000ff
        /*078c*/ 	.word	0x00032488
        /*0790*/ 	.short	0x0100
        /*0792*/ 	.byte	0x06
	.zero		1


	//   ....[15]....
        /*0794*/ 	.word	0x00000680
        /*0798*/ 	.word	0x000000ff
        /*079c*/ 	.word	0x00032490
        /*07a0*/ 	.short	0x0100
        /*07a2*/ 	.byte	0x08
	.zero		1


	//   ....[16]....
        /*07a4*/ 	.word	0x00000690
        /*07a8*/ 	.word	0x000000ff
        /*07ac*/ 	.word	0x000324a0
        /*07b0*/ 	.short	0x0100
        /*07b2*/ 	.byte	0x08
	.zero		1


	//   ....[17]....
        /*07b4*/ 	.word	0x000006a0
        /*07b8*/ 	.word	0x000000ff
        /*07bc*/ 	.word	0x00032498
        /*07c0*/ 	.short	0x0100
        /*07c2*/ 	.byte	0x08
	.zero		1


	//   ....[18]....
        /*07c4*/ 	.word	0x000006b0
        /*07c8*/ 	.word	0x000000ff
        /*07cc*/ 	.word	0x000324a8
        /*07d0*/ 	.short	0x0100
        /*07d2*/ 	.byte	0x08
	.zero		1


	//   ....[19]....
        /*07d4*/ 	.word	0x000007f0
        /*07d8*/ 	.word	0x000000ff
        /*07dc*/ 	.word	0x000324b0
        /*07e0*/ 	.short	0x0100
        /*07e2*/ 	.byte	0x08
	.zero		1


	//   ....[20]....
        /*07e4*/ 	.word	0x00000800
        /*07e8*/ 	.word	0x000000ff
        /*07ec*/ 	.word	0x000324c0
        /*07f0*/ 	.short	0x0100
        /*07f2*/ 	.byte	0x08
	.zero		1


	//   ....[21]....
        /*07f4*/ 	.word	0x00000810
        /*07f8*/ 	.word	0x000000ff
        /*07fc*/ 	.word	0x000324b8
        /*0800*/ 	.short	0x0100
        /*0802*/ 	.byte	0x08
	.zero		1


	//   ....[22]....
        /*0804*/ 	.word	0x00000820
        /*0808*/ 	.word	0x000000ff
        /*080c*/ 	.word	0x000324c8
        /*0810*/ 	.short	0x0100
        /*0812*/ 	.byte	0x08
	.zero		1


	//   ....[23]....
        /*0814*/ 	.word	0x000014a0
        /*0818*/ 	.word	0x000000ff
        /*081c*/ 	.word	0x00032400
        /*0820*/ 	.short	0x010a
        /*0822*/ 	.byte	0x04
	.zero		1


	//   ....[24]....
        /*0824*/ 	.word	0x00001560
        /*0828*/ 	.word	0x000000ff
        /*082c*/ 	.word	0x00032430
        /*0830*/ 	.short	0x010a
        /*0832*/ 	.byte	0x04
	.zero		1


	//   ....[25]....
        /*0834*/ 	.word	0x000015b0
        /*0838*/ 	.word	0x000000ff
        /*083c*/ 	.word	0x00032430
        /*0840*/ 	.short	0x010a
        /*0842*/ 	.byte	0x04
	.zero		1


	//   ....[26]....
        /*0844*/ 	.word	0x00001930
        /*0848*/ 	.word	0x000000ff
        /*084c*/ 	.word	0x00032410
        /*0850*/ 	.short	0x010a
        /*0852*/ 	.byte	0x09
	.zero		1


	//   ....[27]....
        /*0854*/ 	.word	0x00001980
        /*0858*/ 	.word	0x000000ff
        /*085c*/ 	.word	0x00032450
        /*0860*/ 	.short	0x010a
        /*0862*/ 	.byte	0x04
	.zero		1


	//   ....[28]....
        /*0864*/ 	.word	0x000019d0
        /*0868*/ 	.word	0x000000ff
        /*086c*/ 	.word	0x00032450
        /*0870*/ 	.short	0x010a
        /*0872*/ 	.byte	0x04
	.zero		1


	//   ....[29]....
        /*0874*/ 	.word	0x00002a40
        /*0878*/ 	.word	0x000000ff
        /*087c*/ 	.word	0x00000000
        /*0880*/ 	.short	0x0101
        /*0882*/ 	.byte	0x0a
	.zero		1


	//   ....[30]....
        /*0884*/ 	.word	0x00003f30
        /*0888*/ 	.word	0x000000ff
        /*088c*/ 	.word	0x00000000
        /*0890*/ 	.short	0x0101
        /*0892*/ 	.byte	0x07
	.zero		1


	//   ....[31]....
        /*0894*/ 	.word	0x000040b0
        /*0898*/ 	.word	0x000000ff
        /*089c*/ 	.word	0x00032430
        /*08a0*/ 	.short	0x010a
        /*08a2*/ 	.byte	0x3c
	.zero		1


	//   ....[32]....
        /*08a4*/ 	.word	0x000040f0
        /*08a8*/ 	.word	0x000000ff
        /*08ac*/ 	.word	0x00032430
        /*08b0*/ 	.short	0x010a
        /*08b2*/ 	.byte	0x3c
	.zero		1


	//   ....[33]....
        /*08b4*/ 	.word	0x00004440
        /*08b8*/ 	.word	0x000000ff
        /*08bc*/ 	.word	0x00032450
        /*08c0*/ 	.short	0x010a
        /*08c2*/ 	.byte	0x3c
	.zero		1


	//   ....[34]....
        /*08c4*/ 	.word	0x00004480
        /*08c8*/ 	.word	0x000000ff
        /*08cc*/ 	.word	0x00032450
        /*08d0*/ 	.short	0x010a
        /*08d2*/ 	.byte	0x3c
	.zero		1


	//   ....[35]....
        /*08d4*/ 	.word	0x00004f20
        /*08d8*/ 	.word	0x000000ff
        /*08dc*/ 	.word	0x00000000
        /*08e0*/ 	.short	0x0101
        /*08e2*/ 	.byte	0x0a
	.zero		1


	//   ....[36]....
        /*08e4*/ 	.word	0x00006ac0
        /*08e8*/ 	.word	0x000000ff
        /*08ec*/ 	.word	0x00000000
        /*08f0*/ 	.short	0x0101
        /*08f2*/ 	.byte	0x3c
	.zero		1


	//   ....[37]....
        /*08f4*/ 	.word	0x00007d90
        /*08f8*/ 	.word	0x000000ff
        /*08fc*/ 	.word	0x00000000
        /*0900*/ 	.short	0x0101
        /*0902*/ 	.byte	0x04
	.zero		1


	//   ....[38]....
        /*0904*/ 	.word	0x0000a940
        /*0908*/ 	.word	0x000000ff
        /*090c*/ 	.word	0x00032440
        /*0910*/ 	.short	0x010a
        /*0912*/ 	.byte	0x2a
	.zero		1


	//   ....[39]....
        /*0914*/ 	.word	0x0000ae60
        /*0918*/ 	.word	0x000000ff
        /*091c*/ 	.word	0x00032430
        /*0920*/ 	.short	0x0107
        /*0922*/ 	.byte	0x2a
	.zero		1


	//   ....[40]....
        /*0924*/ 	.word	0x0000aed0
        /*0928*/ 	.word	0x000000ff
        /*092c*/ 	.word	0x00032430
        /*0930*/ 	.short	0x0101
        /*0932*/ 	.byte	0x2a
	.zero		1


	//   ....[41]....
        /*0934*/ 	.word	0x0000b950
        /*0938*/ 	.word	0x000000ff
        /*093c*/ 	.word	0x00032400
        /*0940*/ 	.short	0x0107
        /*0942*/ 	.byte	0x2a
	.zero		1


	//   ....[42]....
        /*0944*/ 	.word	0x0000b9a0
        /*0948*/ 	.word	0x000000ff
        /*094c*/ 	.word	0x00032400
        /*0950*/ 	.short	0x0101
        /*0952*/ 	.byte	0x2a
	.zero		1


	//   ....[43]....
        /*0954*/ 	.word	0x0000c430
        /*0958*/ 	.word	0x000000ff
        /*095c*/ 	.word	0x00032410
        /*0960*/ 	.short	0x0107
        /*0962*/ 	.byte	0x2a
	.zero		1


	//   ....[44]....
        /*0964*/ 	.word	0x0000c490
        /*0968*/ 	.word	0x000000ff
        /*096c*/ 	.word	0x00032410
        /*0970*/ 	.short	0x0101
        /*0972*/ 	.byte	0x2a
	.zero		1


	//   ....[45]....
        /*0974*/ 	.word	0x0000c4a0
        /*0978*/ 	.word	0x000000ff
        /*097c*/ 	.word	0x00032420
        /*0980*/ 	.short	0x010a
        /*0982*/ 	.byte	0x2a
	.zero		1


	//   ....[46]....
        /*0984*/ 	.word	0x0000c4f0
        /*0988*/ 	.word	0x000000ff
        /*098c*/ 	.word	0x00032460
        /*0990*/ 	.short	0x010a
        /*0992*/ 	.byte	0x2a
	.zero		1


	//   ....[47]....
        /*0994*/ 	.word	0x0000cc20
        /*0998*/ 	.word	0x000000ff
        /*099c*/ 	.word	0x00032450
        /*09a0*/ 	.short	0x0107
        /*09a2*/ 	.byte	0x2a
	.zero		1


	//   ....[48]....
        /*09a4*/ 	.word	0x0000cca0
        /*09a8*/ 	.word	0x000000ff
        /*09ac*/ 	.word	0x00032450
        /*09b0*/ 	.short	0x0101
        /*09b2*/ 	.byte	0x2a
	.zero		1


	//   ....[49]....
        /*09b4*/ 	.word	0x0000cfc0
        /*09b8*/ 	.word	0x00000013
        /*09bc*/ 	.word	0x00032440
        /*09c0*/ 	.short	0x010a
        /*09c2*/ 	.byte	0x3f
	.zero		1


	//   ....[50]....
        /*09c4*/ 	.word	0x0000d3f0
        /*09c8*/ 	.word	0x00000013
        /*09cc*/ 	.word	0x00032430
        /*09d0*/ 	.short	0x0107
        /*09d2*/ 	.byte	0x3f
	.zero		1


	//   ....[51]....
        /*09d4*/ 	.word	0x0000d4a0
        /*09d8*/ 	.word	0x00000013
        /*09dc*/ 	.word	0x00032430
        /*09e0*/ 	.short	0x0101
        /*09e2*/ 	.byte	0x3f
	.zero		1


	//   ....[52]....
        /*09e4*/ 	.word	0x0000d4d0
        /*09e8*/ 	.word	0x00000013
        /*09ec*/ 	.word	0x00032460
        /*09f0*/ 	.short	0x010a
        /*09f2*/ 	.byte	0x3f
	.zero		1


	//   ....[53]....
        /*09f4*/ 	.word	0x0000da10
        /*09f8*/ 	.word	0x00000013
        /*09fc*/ 	.word	0x00032450
        /*0a00*/ 	.short	0x0107
        /*0a02*/ 	.byte	0x3f
	.zero		1


	//   ....[54]....
        /*0a04*/ 	.word	0x0000dad0
        /*0a08*/ 	.word	0x00000013
        /*0a0c*/ 	.word	0x00032450
        /*0a10*/ 	.short	0x0101
        /*0a12*/ 	.byte	0x3f
	.zero		1


	//   ....[55]....
        /*0a14*/ 	.word	0x0000dbc0
        /*0a18*/ 	.word	0x00000004
        /*0a1c*/ 	.word	0x00032420
        /*0a20*/ 	.short	0x010a
        /*0a22*/ 	.byte	0x3f
	.zero		1


	//   ....[56]....
        /*0a24*/ 	.word	0x0000dd50
        /*0a28*/ 	.word	0x00000005
        /*0a2c*/ 	.word	0x00032440
        /*0a30*/ 	.short	0x010a
        /*0a32*/ 	.byte	0x3f
	.zero		1


	//   ....[57]....
        /*0a34*/ 	.word	0x0000ddf0
        /*0a38*/ 	.word	0x00000011
        /*0a3c*/ 	.word	0x00032440
        /*0a40*/ 	.short	0x010a
        /*0a42*/ 	.byte	0x3f
	.zero		1


	//   ....[58]....
        /*0a44*/ 	.word	0x0000de30
        /*0a48*/ 	.word	0x00000005
        /*0a4c*/ 	.word	0x00032460
        /*0a50*/ 	.short	0x010a
        /*0a52*/ 	.byte	0x3f
	.zero		1


	//   ....[59]....
        /*0a54*/ 	.word	0x0000de70
        /*0a58*/ 	.word	0x00000011
        /*0a5c*/ 	.word	0x00032460
        /*0a60*/ 	.short	0x010a
        /*0a62*/ 	.byte	0x3f
	.zero		1


	//   ....[60]....
        /*0a64*/ 	.word	0x0000def0
        /*0a68*/ 	.word	0x00000003
        /*0a6c*/ 	.word	0x00032400
        /*0a70*/ 	.short	0x010a
        /*0a72*/ 	.byte	0x3f
	.zero		1


	//   ....[61]....
        /*0a74*/ 	.word	0x0000df60
        /*0a78*/ 	.word	0x00000003
        /*0a7c*/ 	.word	0x00032430
        /*0a80*/ 	.short	0x010a
        /*0a82*/ 	.byte	0x3f
	.zero		1


	//   ....[62]....
        /*0a84*/ 	.word	0x0000dfd0
        /*0a88*/ 	.word	0x00000003
        /*0a8c*/ 	.word	0x00032410
        /*0a90*/ 	.short	0x010a
        /*0a92*/ 	.byte	0x3f
	.zero		1


	//   ....[63]....
        /*0a94*/ 	.word	0x0000e040
        /*0a98*/ 	.word	0x00000003
        /*0a9c*/ 	.word	0x00032450
        /*0aa0*/ 	.short	0x010a
        /*0aa2*/ 	.byte	0x3f
	.zero		1


	//   ....[64]....
        /*0aa4*/ 	.word	0x0000e0a0
        /*0aa8*/ 	.word	0x00000099
        /*0aac*/ 	.word	0x00032430
        /*0ab0*/ 	.short	0x010a
        /*0ab2*/ 	.byte	0x3f
	.zero		1


	//   ....[65]....
        /*0ab4*/ 	.word	0x0000e100
        /*0ab8*/ 	.word	0x000000cb
        /*0abc*/ 	.word	0x00032450
        /*0ac0*/ 	.short	0x010a
        /*0ac2*/ 	.byte	0x3f
	.zero		1


	//   ....[66]....
        /*0ac4*/ 	.word	0x0000e1e0
        /*0ac8*/ 	.word	0x00000003
        /*0acc*/ 	.word	0x00032440
        /*0ad0*/ 	.short	0x010a
        /*0ad2*/ 	.byte	0x3f
	.zero		1


	//   ....[67]....
        /*0ad4*/ 	.word	0x0000ff60
        /*0ad8*/ 	.word	0x00000003
        /*0adc*/ 	.word	0x00032420
        /*0ae0*/ 	.short	0x010a
        /*0ae2*/ 	.byte	0x3f
	.zero		1


	//   ....[68]....
        /*0ae4*/ 	.word	0x0000ffc0
        /*0ae8*/ 	.word	0x00000003
        /*0aec*/ 	.word	0x00032460
        /*0af0*/ 	.short	0x010a
        /*0af2*/ 	.byte	0x3f
	.zero		1


	//   ....[69]....
        /*0af4*/ 	.word	0x000109c0
        /*0af8*/ 	.word	0x00000013
        /*0afc*/ 	.word	0x00032440
        /*0b00*/ 	.short	0x010a
        /*0b02*/ 	.byte	0x3f
	.zero		1


	//   ....[70]....
        /*0b04*/ 	.word	0x00011040
        /*0b08*/ 	.word	0x00000013
        /*0b0c*/ 	.word	0x00032460
        /*0b10*/ 	.short	0x010a
        /*0b12*/ 	.byte	0x3f
	.zero		1


	//   ....[71]....
        /*0b14*/ 	.word	0x000117c0
        /*0b18*/ 	.word	0x00000004
        /*0b1c*/ 	.word	0x00032420
        /*0b20*/ 	.short	0x010a
        /*0b22*/ 	.byte	0x3f
	.zero		1


	//   ....[72]....
        /*0b24*/ 	.word	0x00011960
        /*0b28*/ 	.word	0x00000005
        /*0b2c*/ 	.word	0x00032440
        /*0b30*/ 	.short	0x010a
        /*0b32*/ 	.byte	0x3f
	.zero		1


	//   ....[73]....
        /*0b34*/ 	.word	0x000119b0
        /*0b38*/ 	.word	0x00000011
        /*0b3c*/ 	.word	0x00032440
        /*0b40*/ 	.short	0x010a
        /*0b42*/ 	.byte	0x3f
	.zero		1


	//   ....[74]....
        /*0b44*/ 	.word	0x00011a00
        /*0b48*/ 	.word	0x00000005
        /*0b4c*/ 	.word	0x00032460
        /*0b50*/ 	.short	0x010a
        /*0b52*/ 	.byte	0x3f
	.zero		1


	//----- nvinfo : EIATTR_NUM_MBARRIERS
	.align		4
.L_1142:
        /*0b54*/ 	.byte	0x03, 0x38
        /*0b56*/ 	.short	0x0017


	//----- nvinfo : EIATTR_EXIT_INSTR_OFFSETS
	.align		4
        /*0b58*/ 	.byte	0x04, 0x1c
        /*0b5a*/ 	.short	(.L_1144 - .L_1143)


	//   ....[0]....
.L_1143:
        /*0b5c*/ 	.word	0x0000dec0


	//----- nvinfo : EIATTR_MAX_THREADS
	.align		4
.L_1144:
        /*0b60*/ 	.byte	0x04, 0x05
        /*0b62*/ 	.short	(.L_1146 - .L_1145)
.L_1145:
        /*0b64*/ 	.word	0x00000180
        /*0b68*/ 	.word	0x00000001
        /*0b6c*/ 	.word	0x00000001


	//----- nvinfo : EIATTR_CRS_STACK_SIZE
	.align		4
.L_1146:
        /*0b70*/ 	.byte	0x04, 0x1e
        /*0b72*/ 	.short	(.L_1148 - .L_1147)
.L_1147:
        /*0b74*/ 	.word	0x00000000


	//----- nvinfo : EIATTR_CBANK_PARAM_SIZE
	.align		4
.L_1148:
        /*0b78*/ 	.byte	0x03, 0x19
        /*0b7a*/ 	.short	0x0b70


	//----- nvinfo : EIATTR_PARAM_CBANK
	.align		4
        /*0b7c*/ 	.byte	0x04, 0x0a
        /*0b7e*/ 	.short	(.L_1150 - .L_1149)
	.align		4
.L_1149:
        /*0b80*/ 	.word	index@(.nv.constant0._ZN7cutlass13device_kernelIN5flash11enable_sm90INS1_16FlashAttnFwdSm90INS1_25CollectiveMainloopFwdSm90ILi2EN4cute5tupleIJNS5_1CILi1EEES8_S8_EEENS6_IJNS7_ILi128EEENS7_ILi96EEENS7_ILi64EEEEEELi256ENS_6half_tEfNS_4arch4Sm90ELb0ELb0ELb1ELb0ELb1ELb0ELb1ELb1ELb0ELb1ELb1ELb0EEENS1_21CollectiveEpilogueFwdINS6_IJSA_NS7_ILi256EEESB_EEES9_SE_SG_Li256ELb0ELb1ELb1ELb0EEENS1_19SingleTileSchedulerILb0ELb1ELb1ELi128EEEEEEEEEvNT_6ParamsE)
        /*0b84*/ 	.short	0x0210
        /*0b86*/ 	.short	0x0b70


	//----- nvinfo : EIATTR_SW_WAR
	.align		4
.L_1150:
        /*0b88*/ 	.byte	0x04, 0x36
        /*0b8a*/ 	.short	(.L_1152 - .L_1151)
.L_1151:
        /*0b8c*/ 	.word	0x00000008
.L_1152:


//--------------------- .nv.info._ZN7cutlass13device_kernelIN5flash11enable_sm90INS1_16FlashAttnFwdSm90INS1_25CollectiveMainloopFwdSm90ILi2EN4cute5tupleIJNS5_1CILi1EEES8_S8_EEENS6_IJNS7_ILi128EEENS7_ILi96EEENS7_ILi64EEEEEELi256ENS_6half_tEfNS_4arch4Sm90ELb0ELb0ELb1ELb1ELb1ELb0ELb0ELb1ELb0ELb1ELb1ELb0EEENS1_21CollectiveEpilogueFwdINS6_IJSA_NS7_ILi256EEESB_EEES9_SE_SG_Li256ELb1ELb1ELb1ELb0EEENS1_36VarlenDynamicPersistentTileSchedulerILi128ELi96ELi256ELi128ELb1ELb1ELb1ELb0ELb1ELb1EEEEEEEEEvNT_6ParamsE --------------------------
	.section	.nv.info._ZN7cutlass13device_kernelIN5flash11enable_sm90INS1_16FlashAttnFwdSm90INS1_25CollectiveMainloopFwdSm90ILi2EN4cute5tupleIJNS5_1CILi1EEES8_S8_EEENS6_IJNS7_ILi128EEENS7_ILi96EEENS7_ILi64EEEEEELi256ENS_6half_tEfNS_4arch4Sm90ELb0ELb0ELb1ELb1ELb1ELb0ELb0ELb1ELb0ELb1ELb1ELb0EEENS1_21CollectiveEpilogueFwdINS6_IJSA_NS7_ILi256EEESB_EEES9_SE_SG_Li256ELb1ELb1ELb1ELb0EEENS1_36VarlenDynamicPersistentTileSchedulerILi128ELi96ELi256ELi128ELb1ELb1ELb1ELb0ELb1ELb1EEEEEEEEEvNT_6ParamsE,"",@"SHT_CUDA_INFO"
	.sectionflags	@""
	.align	4


	//----- nvinfo : EIATTR_CUDA_API_VERSION
	.align		4
        /*0000*/ 	.byte	0x04, 0x37
        /*0002*/ 	.short	(.L_1154 - .L_1153)
.L_1153:
        /*0004*/ 	.word	0x00000082


	//----- nvinfo : EIATTR_KPARAM_INFO
	.align		4
.L_1154:
        /*0008*/ 	.byte	0x04, 0x17
        /*000a*/ 	.short	(.L_1156 - .L_1155)
.L_1155:
        /*000c*/ 	.word	0x00000000
        /*0010*/ 	.short	0x0000
        /*0012*/ 	.short	0x0070
        /*0014*/ 	.byte	0x00, 0xf0, 0x01, 0x2a


	//----- nvinfo : EIATTR_SPARSE_MMA_MASK
	.align		4
.L_1156:
        /*0018*/ 	.byte	0x03, 0x50
        /*001a*/ 	.short	0x0000


	//----- nvinfo : EIATTR_MAXREG_COUNT
	.align		4
        /*001c*/ 	.byte	0x03, 0x1b
        /*001e*/ 	.short	0x00a8


	//----- nvinfo : EIATTR_NUM_BARRIERS
	.align		4
        /*0020*/ 	.byte	0x02, 0x4c
        /*0022*/ 	.byte	0x10
	.zero		1


	//----- nvinfo : EIATTR_EXTERNS
	.align		4
        /*0024*/ 	.byte	0x04, 0x0f
        /*0026*/ 	.short	(.L_1158 - .L_1157)


	//   ....[0]....
	.align		4
.L_1157:
        /*0028*/ 	.word	index@(__assertfail)


	//----- nvinfo : EIATTR_ANNOTATIONS
	.align		4
.L_1158:
        /*002c*/ 	.byte	0x04, 0x55
        /*002e*/ 	.short	(.L_1160 - .L_1159)


	//   ....[0]....
.L_1159:
        /* <DEDUP_REMOVED lines=16> */


	//----- nvinfo : EIATTR_MERCURY_ISA_VERSION
	.align		4
.L_1160:
        /*0118*/ 	.byte	0x03, 0x5f
        /*011a*/ 	.short	0x0101


	//----- nvinfo : EIATTR_UNUSED_LOAD_BYTE_OFFSET
	.align		4
        /*011c*/ 	.byte	0x04, 0x44
        /*011e*/ 	.short	(.L_1162 - .L_1161)


	//   ....[0]....
.L_1161:
        /*0120*/ 	.word	0x00000960
        /*0124*/ 	.word	0x0000fff0


	//   ....[1]....
        /*0128*/ 	.word	0x00006cf0
        /*012c*/ 	.word	0x0000fff0


	//----- nvinfo : EIATTR_INT_WARP_WIDE_INSTR_OFFSETS
	.align		4
.L_1162:
        /*0130*/ 	.byte	0x04, 0x31
        /*0132*/ 	.short	(.L_1164 - .L_1163)


	//   ....[0]....
.L_1163:
        /*0134*/ 	.word	0x000000c0


	//   ....[1]....
        /*0138*/ 	.word	0x000000d0


	//   ....[2]....
        /*013c*/ 	.word	0x00000170


	//   ....[3]....
        /*0140*/ 	.word	0x0000c970


	//   ....[4]....
        /*0144*/ 	.word	0x0000ca00


	//   ....[5]....
        /*0148*/ 	.word	0x0000fca0


	//   ....[6]....
        /*014c*/ 	.word	0x0000fd30


	//----- nvinfo : EIATTR_COOP_GROUP_MASK_REGIDS
	.align		4
.L_1164:
        /*0150*/ 	.byte	0x04, 0x29
        /*0152*/ 	.short	(.L_1166 - .L_1165)


	//   ....[0]....
.L_1165:
        /*0154*/ 	.word	0xffffffff


	//   ....[1]....
        /*0158*/ 	.word	0xffffffff


	//   ....[2]....
        /*015c*/ 	.word	0xffffffff


	//   ....[3]....
        /*0160*/ 	.word	0xffffffff


	//   ....[4]....
        /*0164*/ 	.word	0xffffffff


	//   ....[5]....
        /*0168*/ 	.word	0xffffffff


	//   ....[6]....
        /*016c*/ 	.word	0xffffffff


	//   ....[7]....
        /*0170*/ 	.word	0xffffffff


	//   ....[8]....
        /*0174*/ 	.word	0xffffffff


	//   ....[9]....
        /*0178*/ 	.word	0xffffffff


	//   ....[10]....
        /*017c*/ 	.word	0xffffffff


	//   ....[11]....
        /*0180*/ 	.word	0xffffffff


	//   ....[12]....
        /*0184*/ 	.word	0xffffffff


	//   ....[13]....
        /*0188*/ 	.word	0xffffffff


	//   ....[14]....
        /*018c*/ 	.word	0xffffffff


	//   ....[15]....
        /*0190*/ 	.word	0xffffffff


	//   ....[16]....
        /*0194*/ 	.word	0xffffffff


	//   ....[17]....
        /*0198*/ 	.word	0xffffffff


	//   ....[18]....
        /*019c*/ 	.word	0xffffffff


	//   ....[19]....
        /*01a0*/ 	.word	0xffffffff


	//   ....[20]....
        /*01a4*/ 	.word	0xffffffff


	//   ....[21]....
        /*01a8*/ 	.word	0xffffffff


	//   ....[22]....
        /*01ac*/ 	.word	0xffffffff


	//   ....[23]....
        /*01b0*/ 	.word	0xffffffff


	//   ....[24]....
        /*01b4*/ 	.word	0xffffffff


	//   ....[25]....
        /*01b8*/ 	.word	0xffffffff


	//   ....[26]....
        /*01bc*/ 	.word	0xffffffff


	//   ....[27]....
        /*01c0*/ 	.word	0xffffffff


	//   ....[28]....
        /*01c4*/ 	.word	0xffffffff


	//   ....[29]....
        /*01c8*/ 	.word	0xffffffff


	//   ....[30]....
        /*01cc*/ 	.word	0xffffffff


	//   ....[31]....
        /*01d0*/ 	.word	0xffffffff


	//   ....[32]....
        /*01d4*/ 	.word	0xffffffff


	//   ....[33]....
        /*01d8*/ 	.word	0xffffffff


	//   ....[34]....
        /*01dc*/ 	.word	0xffffffff


	//   ....[35]....
        /*01e0*/ 	.word	0xffffffff


	//   ....[36]....
        /*01e4*/ 	.word	0xffffffff


	//   ....[37]....
        /*01e8*/ 	.word	0xffffffff


	//   ....[38]....
        /*01ec*/ 	.word	0xffffffff


	//   ....[39]....
        /*01f0*/ 	.word	0xffffffff


	//   ....[40]....
        /*01f4*/ 	.word	0xffffffff


	//   ....[41]....
        /*01f8*/ 	.word	0xffffffff


	//   ....[42]....
        /*01fc*/ 	.word	0xffffffff


	//   ....[43]....
        /*0200*/ 	.word	0xffffffff


	//   ....[44]....
        /*0204*/ 	.word	0xffffffff


	//   ....[45]....
        /*0208*/ 	.word	0xffffffff


	//   ....[46]....
        /*020c*/ 	.word	0xffffffff


	//   ....[47]....
        /*0210*/ 	.word	0xffffffff


	//   ....[48]....
        /*0214*/ 	.word	0xffffffff


	//   ....[49]....
        /*0218*/ 	.word	0xffffffff


	//   ....[50]....
        /*021c*/ 	.word	0xffffffff


	//   ....[51]....
        /*0220*/ 	.word	0xffffffff


	//   ....[52]....
        /*0224*/ 	.word	0xffffffff


	//   ....[53]....
        /*0228*/ 	.word	0xffffffff


	//   ....[54]....
        /*022c*/ 	.word	0xffffffff


	//   ....[55]....
        /*0230*/ 	.word	0xffffffff


	//   ....[56]....
        /*0234*/ 	.word	0xffffffff


	//   ....[57]....
        /*0238*/ 	.word	0xffffffff


	//   ....[58]....
        /*023c*/ 	.word	0xffffffff


	//   ....[59]....
        /*0240*/ 	.word	0xffffffff


	//   ....[60]....
        /*0244*/ 	.word	0xffffffff


	//   ....[61]....
        /*0248*/ 	.word	0xffffffff


	//   ....[62]....
        /*024c*/ 	.word	0xffffffff


	//   ....[63]....
        /*0250*/ 	.word	0xffffffff


	//   ....[64]....
        /*0254*/ 	.word	0xffffffff


	//   ....[65]....
        /*0258*/ 	.word	0xffffffff


	//   ....[66]....
        /*025c*/ 	.word	0xffffffff


	//   ....[67]....
        /*0260*/ 	.word	0xffffffff


	//   ....[68]....
        /*0264*/ 	.word	0xffffffff


	//   ....[69]....
        /*0268*/ 	.word	0xffffffff


	//   ....[70]....
        /*026c*/ 	.word	0xffffffff


	//   ....[71]....
        /*0270*/ 	.word	0xffffffff


	//   ....[72]....
        /*0274*/ 	.word	0xffffffff


	//   ....[73]....
        /*0278*/ 	.word	0xffffffff


	//   ....[74]....
        /*027c*/ 	.word	0xffffffff


	//   ....[75]....
        /*0280*/ 	.word	0xffffffff


	//   ....[76]....
        /*0284*/ 	.word	0xffffffff


	//   ....[77]....
        /*0288*/ 	.word	0xffffffff


	//   ....[78]....
        /*028c*/ 	.word	0xffffffff


	//   ....[79]....
        /*0290*/ 	.word	0xffffffff


	//   ....[80]....
        /*0294*/ 	.word	0xffffffff


	//   ....[81]....
        /*0298*/ 	.word	0xffffffff


	//   ....[82]....
        /*029c*/ 	.word	0xffffffff


	//   ....[83]....
        /*02a0*/ 	.word	0xffffffff


	//   ....[84]....
        /*02a4*/ 	.word	0xffffffff


	//   ....[85]....
        /*02a8*/ 	.word	0xffffffff


	//   ....[86]....
        /*02ac*/ 	.word	0xffffffff


	//   ....[87]....
        /*02b0*/ 	.word	0xffffffff


	//   ....[88]....
        /*02b4*/ 	.word	0xffffffff


	//   ....[89]....
        /*02b8*/ 	.word	0xffffffff


	//   ....[90]....
        /*02bc*/ 	.word	0xffffffff


	//   ....[91]....
        /*02c0*/ 	.word	0xffffffff


	//   ....[92]....
        /*02c4*/ 	.word	0xffffffff


	//   ....[93]....
        /*02c8*/ 	.word	0xffffffff


	//   ....[94]....
        /*02cc*/ 	.word	0xffffffff


	//   ....[95]....
        /*02d0*/ 	.word	0xffffffff


	//   ....[96]....
        /*02d4*/ 	.word	0xffffffff


	//   ....[97]....
        /*02d8*/ 	.word	0xffffffff


	//   ....[98]....
        /*02dc*/ 	.word	0xffffffff


	//   ....[99]....
        /*02e0*/ 	.word	0xffffffff


	//   ....[100]....
        /*02e4*/ 	.word	0xffffffff


	//   ....[101]....
        /*02e8*/ 	.word	0xffffffff


	//   ....[102]....
        /*02ec*/ 	.word	0xffffffff


	//   ....[103]....
        /*02f0*/ 	.word	0xffffffff


	//   ....[104]....
        /*02f4*/ 	.word	0xffffffff


	//   ....[105]....
        /*02f8*/ 	.word	0xffffffff


	//   ....[106]....
        /*02fc*/ 	.word	0xffffffff


	//   ....[107]....
        /*0300*/ 	.word	0xffffffff


	//   ....[108]....
        /*0304*/ 	.word	0xffffffff


	//   ....[109]....
        /*0308*/ 	.word	0xffffffff


	//   ....[110]....
        /*030c*/ 	.word	0xffffffff


	//   ....[111]....
        /*0310*/ 	.word	0xffffffff


	//   ....[112]....
        /*0314*/ 	.word	0xffffffff


	//   ....[113]....
        /*0318*/ 	.word	0xffffffff


	//   ....[114]....
        /*031c*/ 	.word	0xffffffff


	//   ....[115]....
        /*0320*/ 	.word	0xffffffff


	//   ....[116]....
        /*0324*/ 	.word	0xffffffff


	//   ....[117]....
        /*0328*/ 	.word	0xffffffff


	//   ....[118]....
        /*032c*/ 	.word	0xffffffff


	//   ....[119]....
        /*0330*/ 	.word	0xffffffff


	//   ....[120]....
        /*0334*/ 	.word	0xffffffff


	//   ....[121]....
        /*0338*/ 	.word	0xffffffff


	//   ....[122]....
        /*033c*/ 	.word	0xffffffff


	//   ....[123]....
        /*0340*/ 	.word	0xffffffff


	//   ....[124]....
        /*0344*/ 	.word	0xffffffff


	//   ....[125]....
        /*0348*/ 	.word	0xffffffff


	//   ....[126]....
        /*034c*/ 	.word	0xffffffff


	//   ....[127]....
        /*0350*/ 	.word	0xffffffff


	//   ....[128]....
        /*0354*/ 	.word	0xffffffff


	//   ....[129]....
        /*0358*/ 	.word	0xffffffff


	//   ....[130]....
        /*035c*/ 	.word	0xffffffff


	//   ....[131]....
        /*0360*/ 	.word	0xffffffff


	//   ....[132]....
        /*0364*/ 	.word	0xffffffff


	//   ....[133]....
        /*0368*/ 	.word	0xffffffff


	//   ....[134]....
        /*036c*/ 	.word	0xffffffff


	//   ....[135]....
        /*0370*/ 	.word	0xffffffff


	//   ....[136]....
        /*0374*/ 	.word	0xffffffff


	//   ....[137]....
        /*0378*/ 	.word	0xffffffff


	//   ....[138]....
        /*037c*/ 	.word	0xffffffff


	//   ....[139]....
        /*0380*/ 	.word	0xffffffff


	//   ....[140]....
        /*0384*/ 	.word	0xffffffff


	//   ....[141]....
        /*0388*/ 	.word	0xffffffff


	//   ....[142]....
        /*038c*/ 	.word	0xffffffff


	//   ....[143]....
        /*0390*/ 	.word	0x0500000f


	//   ....[144]....
        /*0394*/ 	.word	0x0500000f


	//   ....[145]....
        /*0398*/ 	.word	0x0500000f


	//   ....[146]....
        /*039c*/ 	.word	0x0500000f


	//   ....[147]....
        /*03a0*/ 	.word	0x0500000f


	//   ....[148]....
        /*03a4*/ 	.word	0x0500000f


	//   ....[149]....
        /*03a8*/ 	.word	0x0500000f


	//   ....[150]....
        /*03ac*/ 	.word	0x0500000f


	//   ....[151]....
        /*03b0*/ 	.word	0x0500000f


	//   ....[152]....
        /*03b4*/ 	.word	0x0500000f


	//   ....[153]....
        /*03b8*/ 	.word	0x0500000f


	//   ....[154]....
        /*03bc*/ 	.word	0x0500000f


	//   ....[155]....
        /*03c0*/ 	.word	0x0500000f


	//   ....[156]....
        /*03c4*/ 	.word	0x0500000f


	//   ....[157]....
        /*03c8*/ 	.word	0x0500000f


	//   ....[158]....
        /*03cc*/ 	.word	0x0500000f


	//   ....[159]....
        /*03d0*/ 	.word	0x0500000f


	//   ....[160]....
        /*03d4*/ 	.word	0x0500000f


	//   ....[161]....
        /*03d8*/ 	.word	0x0500000f


	//   ....[162]....
        /*03dc*/ 	.word	0x0500000f


	//   ....[163]....
        /*03e0*/ 	.word	0x0500000f


	//   ....[164]....
        /*03e4*/ 	.word	0x0500000f


	//   ....[165]....
        /*03e8*/ 	.word	0x0500000f


	//   ....[166]....
        /*03ec*/ 	.word	0x0500000f


	//   ....[167]....
        /*03f0*/ 	.word	0x0500000f


	//   ....[168]....
        /*03f4*/ 	.word	0x0500000f


	//   ....[169]....
        /*03f8*/ 	.word	0x0500000f


	//   ....[170]....
        /*03fc*/ 	.word	0x0500000f


	//   ....[171]....
        /*0400*/ 	.word	0x0500000f


	//   ....[172]....
        /*0404*/ 	.word	0x0500000f


	//   ....[173]....
        /*0408*/ 	.word	0x0500000f


	//   ....[174]....
        /*040c*/ 	.word	0x0500000f


	//   ....[175]....
        /*0410*/ 	.word	0x0500000f


	//   ....[176]....
        /*0414*/ 	.word	0x0500000f


	//   ....[177]....
        /*0418*/ 	.word	0x0500000f


	//   ....[178]....
        /*041c*/ 	.word	0x0500000f


	//   ....[179]....
        /*0420*/ 	.word	0x0500000f


	//   ....[180]....
        /*0424*/ 	.word	0x0500000f


	//   ....[181]....
        /*0428*/ 	.word	0x0500000f


	//   ....[182]....
        /*042c*/ 	.word	0x0500000f


	//   ....[183]....
        /*0430*/ 	.word	0x0500000f


	//   ....[184]....
        /*0434*/ 	.word	0x0500000f


	//   ....[185]....
        /*0438*/ 	.word	0x0500000f


	//   ....[186]....
        /*043c*/ 	.word	0x0500000f


	//   ....[187]....
        /*0440*/ 	.word	0x0500000f


	//   ....[188]....
        /*0444*/ 	.word	0x0500000f


	//   ....[189]....
        /*0448*/ 	.word	0x0500000f


	//   ....[190]....
        /*044c*/ 	.word	0x0500000f


	//   ....[191]....
        /*0450*/ 	.word	0x0500000f


	//   ....[192]....
        /*0454*/ 	.word	0x0500000f


	//   ....[193]....
        /*0458*/ 	.word	0x0500000f


	//   ....[194]....
        /*045c*/ 	.word	0x0500000f


	//   ....[195]....
        /*0460*/ 	.word	0x0500000f


	//   ....[196]....
        /*0464*/ 	.word	0x0500000f


	//   ....[197]....
        /*0468*/ 	.word	0x0500000f


	//   ....[198]....
        /*046c*/ 	.word	0x0500000f


	//   ....[199]....
        /*0470*/ 	.word	0x0500000f


	//   ....[200]....
        /*0474*/ 	.word	0x0500000f


	//   ....[201]....
        /*0478*/ 	.word	0x0500000f


	//   ....[202]....
        /*047c*/ 	.word	0x0500000f


	//   ....[203]....
        /*0480*/ 	.word	0x0500000f


	//   ....[204]....
        /*0484*/ 	.word	0x0500000f


	//   ....[205]....
        /*0488*/ 	.word	0x0500000f


	//   ....[206]....
        /*048c*/ 	.word	0x0500000f


	//   ....[207]....
        /*0490*/ 	.word	0x0500000f


	//   ....[208]....
        /*0494*/ 	.word	0x0500000f


	//   ....[209]....
        /*0498*/ 	.word	0x0500000f


	//   ....[210]....
        /*049c*/ 	.word	0x0500000f


	//   ....[211]....
        /*04a0*/ 	.word	0x0500000f


	//   ....[212]....
        /*04a4*/ 	.word	0x0500000f


	//   ....[213]....
        /*04a8*/ 	.word	0x0500000f


	//   ....[214]....
        /*04ac*/ 	.word	0x0500000f


	//   ....[215]....
        /*04b0*/ 	.word	0x0500000f


	//   ....[216]....
        /*04b4*/ 	.word	0x0500000f


	//   ....[217]....
        /*04b8*/ 	.word	0x0500000f


	//   ....[218]....
        /*04bc*/ 	.word	0x0500000f


	//   ....[219]....
        /*04c0*/ 	.word	0x0500000f


	//   ....[220]....
        /*04c4*/ 	.word	0x0500000f


	//   ....[221]....
        /*04c8*/ 	.word	0x0500000f


	//   ....[222]....
        /*04cc*/ 	.word	0x0500000f


	//   ....[223]....
        /*04d0*/ 	.word	0x0500000f


	//   ....[224]....
        /*04d4*/ 	.word	0x0500000f


	//   ....[225]....
        /*04d8*/ 	.word	0x0500000f


	//   ....[226]....
        /*04dc*/ 	.word	0x0500000f


	//----- nvinfo : EIATTR_COOP_GROUP_INSTR_OFFSETS
	.align		4
.L_1166:
        /*04e0*/ 	.byte	0x04, 0x28
        /*04e2*/ 	.short	(.L_1168 - .L_1167)


	//   ....[0]....
.L_1167:
        /*04e4*/ 	.word	0x00000080


	//   ....[1]....
        /*04e8*/ 	.word	0x00000090


	//   ....[2]....
        /*04ec*/ 	.word	0x000002d0


	//   ....[3]....
        /*04f0*/ 	.word	0x00000430


	//   ....[4]....
        /*04f4*/ 	.word	0x00000550


	//   ....[5]....
        /*04f8*/ 	.word	0x000006b0


	//   ....[6]....
        /*04fc*/ 	.word	0x00001c00


	//   ....[7]....
        /*0500*/ 	.word	0x00002de0


	//   ....[8]....
        /*0504*/ 	.word	0x00002e60


	//   ....[9]....
        /*0508*/ 	.word	0x00003270


	//   ....[10]....
        /*050c*/ 	.word	0x000032c0


	//   ....[11]....
        /*0510*/ 	.word	0x000047a0


	//   ....[12]....
        /*0514*/ 	.word	0x00004800


	//   ....[13]....
        /*0518*/ 	.word	0x00005220


	//   ....[14]....
        /*051c*/ 	.word	0x00005280


	//   ....[15]....
        /*0520*/ 	.word	0x00006270


	//   ....[16]....
        /*0524*/ 	.word	0x000062e0


	//   ....[17]....
        /*0528*/ 	.word	0x00006350


	//   ....[18]....
        /*052c*/ 	.word	0x00006370


	//   ....[19]....
        /*0530*/ 	.word	0x00007e40


	//   ....[20]....
        /*0534*/ 	.word	0x00007e60


	//   ....[21]....
        /*0538*/ 	.word	0x00007e70


	//   ....[22]....
        /*053c*/ 	.word	0x00007e80


	//   ....[23]....
        /*0540*/ 	.word	0x00008950


	//   ....[24]....
        /*0544*/ 	.word	0x00008970


	//   ....[25]....
        /*0548*/ 	.word	0x00008b20


	//   ....[26]....
        /*054c*/ 	.word	0x00008b40


	//   ....[27]....
        /*0550*/ 	.word	0x00008c80


	//   ....[28]....
        /*0554*/ 	.word	0x00008ca0


	//   ....[29]....
        /*0558*/ 	.word	0x00008df0


	//   ....[30]....
        /*055c*/ 	.word	0x00008e10


	//   ....[31]....
        /*0560*/ 	.word	0x00009360


	//   ....[32]....
        /*0564*/ 	.word	0x00009370


	//   ....[33]....
        /*0568*/ 	.word	0x00009c30


	//   ....[34]....
        /*056c*/ 	.word	0x00009c40


	//   ....[35]....
        /*0570*/ 	.word	0x0000aec0


	//   ....[36]....
        /*0574*/ 	.word	0x0000aef0


	//   ....[37]....
        /*0578*/ 	.word	0x0000b060


	//   ....[38]....
        /*057c*/ 	.word	0x0000b080


	//   ....[39]....
        /*0580*/ 	.word	0x0000b1c0


	//   ....[40]....
        /*0584*/ 	.word	0x0000b1e0


	//   ....[41]....
        /*0588*/ 	.word	0x0000b330


	//   ....[42]....
        /*058c*/ 	.word	0x0000b350


	//   ....[43]....
        /*0590*/ 	.word	0x0000b530


	//   ....[44]....
        /*0594*/ 	.word	0x0000b720


	//   ....[45]....
        /*0598*/ 	.word	0x0000b750


	//   ....[46]....
        /*059c*/ 	.word	0x0000b780


	//   ....[47]....
        /*05a0*/ 	.word	0x0000b7b0


	//   ....[48]....
        /*05a4*/ 	.word	0x0000b7e0


	//   ....[49]....
        /*05a8*/ 	.word	0x0000b810


	//   ....[50]....
        /*05ac*/ 	.word	0x0000b980


	//   ....[51]....
        /*05b0*/ 	.word	0x0000b9b0


	//   ....[52]....
        /*05b4*/ 	.word	0x0000b9e0


	//   ....[53]....
        /*05b8*/ 	.word	0x0000ba10


	//   ....[54]....
        /*05bc*/ 	.word	0x0000ba40


	//   ....[55]....
        /*05c0*/ 	.word	0x0000ba70


	//   ....[56]....
        /*05c4*/ 	.word	0x0000bb00


	//   ....[57]....
        /*05c8*/ 	.word	0x0000bb30


	//   ....[58]....
        /*05cc*/ 	.word	0x0000bb40


	//   ....[59]....
        /*05d0*/ 	.word	0x0000bbd0


	//   ....[60]....
        /*05d4*/ 	.word	0x0000d4f0


	//   ....[61]....
        /*05d8*/ 	.word	0x0000d510


	//   ....[62]....
        /*05dc*/ 	.word	0x0000d5a0


	//   ....[63]....
        /*05e0*/ 	.word	0x0000d5c0


	//   ....[64]....
        /*05e4*/ 	.word	0x0000d640


	//   ....[65]....
        /*05e8*/ 	.word	0x0000d660


	//   ....[66]....
        /*05ec*/ 	.word	0x0000d6e0


	//   ....[67]....
        /*05f0*/ 	.word	0x0000d700


	//   ....[68]....
        /*05f4*/ 	.word	0x0000d780


	//   ....[69]....
        /*05f8*/ 	.word	0x0000d7a0


	//   ....[70]....
        /*05fc*/ 	.word	0x0000d7b0


	//   ....[71]....
        /*0600*/ 	.word	0x0000d7c0


	//   ....[72]....
        /*0604*/ 	.word	0x0000dfc0


	//   ....[73]....
        /*0608*/ 	.word	0x0000dff0


	//   ....[74]....
        /*060c*/ 	.word	0x0000e020


	//   ....[75]....
        /*0610*/ 	.word	0x0000e0b0


	//   ....[76]....
        /*0614*/ 	.word	0x0000e0c0


	//   ....[77]....
        /*0618*/ 	.word	0x0000e150


	//   ....[78]....
        /*061c*/ 	.word	0x0000e160


	//   ....[79]....
        /*0620*/ 	.word	0x0000e1f0


	//   ....[80]....
        /*0624*/ 	.word	0x0000e200


	//   ....[81]....
        /*0628*/ 	.word	0x0000e290


	//   ....[82]....
        /*062c*/ 	.word	0x0000e2a0


	//   ....[83]....
        /*0630*/ 	.word	0x0000e330


	//   ....[84]....
        /*0634*/ 	.word	0x0000e340


	//   ....[85]....
        /*0638*/ 	.word	0x0000e3c0


	//   ....[86]....
        /*063c*/ 	.word	0x0000e3d0


	//   ....[87]....
        /*0640*/ 	.word	0x0000e3e0


	//   ....[88]....
        /*0644*/ 	.word	0x0000e840


	//   ....[89]....
        /*0648*/ 	.word	0x0000e870


	//   ....[90]....
        /*064c*/ 	.word	0x0000e8c0


	//   ....[91]....
        /*0650*/ 	.word	0x0000e970


	//   ....[92]....
        /*0654*/ 	.word	0x0000e990


	//   ....[93]....
        /*0658*/ 	.word	0x0000ea40


	//   ....[94]....
        /*065c*/ 	.word	0x0000ea50


	//   ....[95]....
        /*0660*/ 	.word	0x0000ea80


	//   ....[96]....
        /*0664*/ 	.word	0x0000eb10


	//   ....[97]....
        /*0668*/ 	.word	0x0000ebb0


	//   ....[98]....
        /*066c*/ 	.word	0x0000ebd0


	//   ....[99]....
        /*0670*/ 	.word	0x0000ebe0


	//   ....[100]....
        /*0674*/ 	.word	0x0000f300


	//   ....[101]....
        /*0678*/ 	.word	0x0000f320


	//   ....[102]....
        /*067c*/ 	.word	0x0000f330


	//   ....[103]....
        /*0680*/ 	.word	0x0000f370


	//   ....[104]....
        /*0684*/ 	.word	0x0000f380


	//   ....[105]....
        /*0688*/ 	.word	0x0000f3c0


	//   ....[106]....
        /*068c*/ 	.word	0x0000f3d0


	//   ....[107]....
        /*0690*/ 	.word	0x0000f410


	//   ....[108]....
        /*0694*/ 	.word	0x0000f420


	//   ....[109]....
        /*0698*/ 	.word	0x0000f460


	//   ....[110]....
        /*069c*/ 	.word	0x0000f470


	//   ....[111]....
        /*06a0*/ 	.word	0x0000f480


	//   ....[112]....
        /*06a4*/ 	.word	0x0000f7d0


	//   ....[113]....
        /*06a8*/ 	.word	0x0000f7f0


	//   ....[114]....
        /*06ac*/ 	.word	0x0000f800


	//   ....[115]....
        /*06b0*/ 	.word	0x0000f810


	//   ....[116]....
        /*06b4*/ 	.word	0x0000f820


	//   ....[117]....
        /*06b8*/ 	.word	0x0000f840


	//   ....[118]....
        /*06bc*/ 	.word	0x0000f8b0


	//   ....[119]....
        /*06c0*/ 	.word	0x0000f8e0


	//   ....[120]....
        /*06c4*/ 	.word	0x0000f8f0


	//   ....[121]....
        /*06c8*/ 	.word	0x0000f960


	//   ....[122]....
        /*06cc*/ 	.word	0x0000f970


	//   ....[123]....
        /*06d0*/ 	.word	0x0000fa70


	//   ....[124]....
        /*06d4*/ 	.word	0x0000ff60


	//   ....[125]....
        /*06d8*/ 	.word	0x0000ff90


	//   ....[126]....
        /*06dc*/ 	.word	0x0000fff0


	//   ....[127]....
        /*06e0*/ 	.word	0x00010020


	//   ....[128]....
        /*06e4*/ 	.word	0x00010050


	//   ....[129]....
        /*06e8*/ 	.word	0x00010080


	//   ....[130]....
        /*06ec*/ 	.word	0x000100b0


	//   ....[131]....
        /*06f0*/ 	.word	0x000100e0


	//   ....[132]....
        /*06f4*/ 	.word	0x00010280


	//   ....[133]....
        /*06f8*/ 	.word	0x000102b0


	//   ....[134]....
        /*06fc*/ 	.word	0x000102e0


	//   ....[135]....
        /*0700*/ 	.word	0x00010310


	//   ....[136]....
        /*0704*/ 	.word	0x00010340


	//   ....[137]....
        /*0708*/ 	.word	0x00010370


	//   ....[138]....
        /*070c*/ 	.word	0x00010430


	//   ....[139]....
        /*0710*/ 	.word	0x00010450


	//   ....[140]....
        /*0714*/ 	.word	0x00010460


	//   ....[141]....
        /*0718*/ 	.word	0x000104c0


	//   ....[142]....
        /*071c*/ 	.word	0x00010ae0


	//   ....[143]....
        /*0720*/ 	.word	0x00010fc0


	//   ....[144]....
        /*0724*/ 	.word	0x000110b0


	//   ....[145]....
        /*0728*/ 	.word	0x00011150


	//   ....[146]....
        /*072c*/ 	.word	0x000111b0


	//   ....[147]....
        /*0730*/ 	.word	0x000112a0


	//   ....[148]....
        /*0734*/ 	.word	0x00011310


	//   ....[149]....
        /*0738*/ 	.word	0x00011400


	//   ....[150]....
        /*073c*/ 	.word	0x00011470


	//   ....[151]....
        /*0740*/ 	.word	0x00011560


	//   ....[152]....
        /*0744*/ 	.word	0x000115d0


	//   ....[153]....
        /*0748*/ 	.word	0x000116c0


	//   ....[154]....
        /*074c*/ 	.word	0x00011730


	//   ....[155]....
        /*0750*/ 	.word	0x000117d0


	//   ....[156]....
        /*0754*/ 	.word	0x000118c0


	//   ....[157]....
        /*0758*/ 	.word	0x00011930


	//   ....[158]....
        /*075c*/ 	.word	0x00011990


	//   ....[159]....
        /*0760*/ 	.word	0x00011a80


	//   ....[160]....
        /*0764*/ 	.word	0x00011ae0


	//   ....[161]....
        /*0768*/ 	.word	0x00011be0


	//   ....[162]....
        /*076c*/ 	.word	0x00011c40


	//   ....[163]....
        /*0770*/ 	.word	0x00011d40


	//   ....[164]....
        /*0774*/ 	.word	0x00011da0


	//   ....[165]....
        /*0778*/ 	.word	0x00011ea0


	//   ....[166]....
        /*077c*/ 	.word	0x00011f00


	//   ....[167]....
        /*0780*/ 	.word	0x00012000


	//   ....[168]....
        /*0784*/ 	.word	0x00012060


	//   ....[169]....
        /*0788*/ 	.word	0x00012160


	//   ....[170]....
        /*078c*/ 	.word	0x000121c0


	//   ....[171]....
        /*0790*/ 	.word	0x000122a0


	//   ....[172]....
        /*0794*/ 	.word	0x000123d0


	//   ....[173]....
        /*0798*/ 	.word	0x000124b0


	//   ....[174]....
        /*079c*/ 	.word	0x00012560


	//   ....[175]....
        /*07a0*/ 	.word	0x00012670


	//   ....[176]....
        /*07a4*/ 	.word	0x000126d0


	//   ....[177]....
        /*07a8*/ 	.word	0x000127e0


	//   ....[178]....
        /*07ac*/ 	.word	0x00012840


	//   ....[179]....
        /*07b0*/ 	.word	0x00012950


	//   ....[180]....
        /*07b4*/ 	.word	0x000129b0


	//   ....[181]....
        /*07b8*/ 	.word	0x00012ac0


	//   ....[182]....
        /*07bc*/ 	.word	0x00012b20


	//   ....[183]....
        /*07c0*/ 	.word	0x00012be0


	//   ....[184]....
        /*07c4*/ 	.word	0x00012d40


	//   ....[185]....
        /*07c8*/ 	.word	0x00012de0


	//   ....[186]....
        /*07cc*/ 	.word	0x00012e40


	//   ....[187]....
        /*07d0*/ 	.word	0x00012ef0


	//   ....[188]....
        /*07d4*/ 	.word	0x00012f50


	//   ....[189]....
        /*07d8*/ 	.word	0x00013000


	//   ....[190]....
        /*07dc*/ 	.word	0x00013060


	//   ....[191]....
        /*07e0*/ 	.word	0x00013110


	//   ....[192]....
        /*07e4*/ 	.word	0x00013170


	//   ....[193]....
        /*07e8*/ 	.word	0x00013220


	//   ....[194]....
        /*07ec*/ 	.word	0x00013280


	//   ....[195]....
        /*07f0*/ 	.word	0x00013330


	//   ....[196]....
        /*07f4*/ 	.word	0x00013410


	//   ....[197]....
        /*07f8*/ 	.word	0x000134b0


	//   ....[198]....
        /*07fc*/ 	.word	0x00013510


	//   ....[199]....
        /*0800*/ 	.word	0x000135e0


	//   ....[200]....
        /*0804*/ 	.word	0x00013640


	//   ....[201]....
        /*0808*/ 	.word	0x00013710


	//   ....[202]....
        /*080c*/ 	.word	0x00013770


	//   ....[203]....
        /*0810*/ 	.word	0x00013850


	//   ....[204]....
        /*0814*/ 	.word	0x000138b0


	//   ....[205]....
        /*0818*/ 	.word	0x00013980


	//   ....[206]....
        /*081c*/ 	.word	0x000139e0


	//   ....[207]....
        /*0820*/ 	.word	0x00013ab0


	//   ....[208]....
        /*0824*/ 	.word	0x00013b40


	//   ....[209]....
        /*0828*/ 	.word	0x00013be0


	//   ....[210]....
        /*082c*/ 	.word	0x00013d60


	//   ....[211]....
        /*0830*/ 	.word	0x00013dd0


	//   ....[212]....
        /*0834*/ 	.word	0x00013e40


	//   ....[213]....
        /*0838*/ 	.word	0x00013eb0


	//   ....[214]....
        /*083c*/ 	.word	0x00013f20


	//   ....[215]....
        /*0840*/ 	.word	0x00013fa0


	//   ....[216]....
        /*0844*/ 	.word	0x00014020


	//   ....[217]....
        /*0848*/ 	.word	0x000140b0


	//   ....[218]....
        /*084c*/ 	.word	0x00014120


	//   ....[219]....
        /*0850*/ 	.word	0x00014190


	//   ....[220]....
        /*0854*/ 	.word	0x00014200


	//   ....[221]....
        /*0858*/ 	.word	0x00014280


	//   ....[222]....
        /*085c*/ 	.word	0x000142f0


	//   ....[223]....
        /*0860*/ 	.word	0x00014390


	//   ....[224]....
        /*0864*/ 	.word	0x000143e0


	//   ....[225]....
        /*0868*/ 	.word	0x00014470


	//   ....[226]....
        /*086c*/ 	.word	0x000145a0


	//----- nvinfo : EIATTR_REG_RECONFIG
	.align		4
.L_1168:
        /*0870*/ 	.byte	0x01, 0x54
	.zero		2


	//----- nvinfo : EIATTR_SYSCALL_OFFSETS
	.align		4
        /*0874*/ 	.byte	0x04, 0x46
        /*0876*/ 	.short	(.L_1170 - .L_1169)


	//   ....[0]....
.L_1169:
        /*0878*/ 	.word	0x00001d80


	//   ....[1]....
        /*087c*/ 	.word	0x0000cb60


	//   ....[2]....
        /*0880*/ 	.word	0x0000ccb0


	//   ....[3]....
        /*0884*/ 	.word	0x0000cda0


	//   ....[4]....
        /*0888*/ 	.word	0x0000dc30


	//----- nvinfo : EIATTR_MBARRIER_INSTR_OFFSETS
	.align		4
.L_1170:
        /*088c*/ 	.byte	0x04, 0x39
        /*088e*/ 	.short	(.L_1172 - .L_1171)


	//   ....[0]....
.L_1171:
        /*0890*/ 	.word	0x00000180
        /*0894*/ 	.word	0x000000ff
        /*0898*/ 	.word	0x00022800
        /*089c*/ 	.short	0x0100
        /*089e*/ 	.byte	0x08
	.zero		1


	//   ....[1]....
        /*08a0*/ 	.word	0x00000190
        /*08a4*/ 	.word	0x000000ff
        /*08a8*/ 	.word	0x00022820
        /*08ac*/ 	.short	0x0100
        /*08ae*/ 	.byte	0x08
	.zero		1


	//   ....[2]....
        /*08b0*/ 	.word	0x00000280
        /*08b4*/ 	.word	0x000000ff
        /*08b8*/ 	.word	0x00022830
        /*08bc*/ 	.short	0x0100
        /*08be*/ 	.byte	0x08
	.zero		1


	//   ....[3]....
        /*08c0*/ 	.word	0x00000290
        /*08c4*/ 	.word	0x000000ff
        /*08c8*/ 	.word	0x00022840
        /*08cc*/ 	.short	0x0100
        /*08ce*/ 	.byte	0x08
	.zero		1


	//   ....[4]....
        /*08d0*/ 	.word	0x000002a0
        /*08d4*/ 	.word	0x000000ff
        /*08d8*/ 	.word	0x00022838
        /*08dc*/ 	.short	0x0100
        /*08de*/ 	.byte	0x08
	.zero		1


	//   ....[5]....
        /*08e0*/ 	.word	0x000002b0
        /*08e4*/ 	.word	0x000000ff
        /*08e8*/ 	.word	0x00022848
        /*08ec*/ 	.short	0x0100
        /*08ee*/ 	.byte	0x08
	.zero		1


	//   ....[6]....
        /*08f0*/ 	.word	0x000003e0
        /*08f4*/ 	.word	0x000000ff
        /*08f8*/ 	.word	0x00022850
        /*08fc*/ 	.short	0x0100
        /*08fe*/ 	.byte	0x08
	.zero		1


	//   ....[7]....
        /*0900*/ 	.word	0x000003f0
        /*0904*/ 	.word	0x000000ff
        /*0908*/ 	.word	0x00022860
        /*090c*/ 	.short	0x0100
        /*090e*/ 	.byte	0x08
	.zero		1


	//   ....[8]....
        /*0910*/ 	.word	0x00000400
        /*0914*/ 	.word	0x000000ff
        /*0918*/ 	.word	0x00022858
        /*091c*/ 	.short	0x0100
        /*091e*/ 	.byte	0x08
	.zero		1


	//   ....[9]....
        /*0920*/ 	.word	0x00000410
        /*0924*/ 	.word	0x000000ff
        /*0928*/ 	.word	0x00022868
        /*092c*/ 	.short	0x0100
        /*092e*/ 	.byte	0x08
	.zero		1


	//   ....[10]....
        /*0930*/ 	.word	0x00000500
        /*0934*/ 	.word	0x000000ff
        /*0938*/ 	.word	0x00022870
        /*093c*/ 	.short	0x0100
        /*093e*/ 	.byte	0x06
	.zero		1


	//   ....[11]....
        /*0940*/ 	.word	0x00000510
        /*0944*/ 	.word	0x000000ff
        /*0948*/ 	.word	0x00022880
        /*094c*/ 	.short	0x0100
        /*094e*/ 	.byte	0x06
	.zero		1


	//   ....[12]....
        /*0950*/ 	.word	0x00000520
        /*0954*/ 	.word	0x000000ff
        /*0958*/ 	.word	0x00022878
        /*095c*/ 	.short	0x0100
        /*095e*/ 	.byte	0x06
	.zero		1


	//   ....[13]....
        /*0960*/ 	.word	0x00000530
        /*0964*/ 	.word	0x000000ff
        /*0968*/ 	.word	0x00022888
        /*096c*/ 	.short	0x0100
        /*096e*/ 	.byte	0x06
	.zero		1


	//   ....[14]....
        /*0970*/ 	.word	0x00000660
        /*0974*/ 	.word	0x000000ff
        /*0978*/ 	.word	0x00022890
        /*097c*/ 	.short	0x0100
        /*097e*/ 	.byte	0x08
	.zero		1


	//   ....[15]....
        /*0980*/ 	.word	0x00000670
        /*0984*/ 	.word	0x000000ff
        /*0988*/ 	.word	0x000228a0
        /*098c*/ 	.short	0x0100
        /*098e*/ 	.byte	0x08
	.zero		1


	//   ....[16]....
        /*0990*/ 	.word	0x00000680
        /*0994*/ 	.word	0x000000ff
        /*0998*/ 	.word	0x00022898
        /*099c*/ 	.short	0x0100
        /*099e*/ 	.byte	0x08
	.zero		1


	//   ....[17]....
        /*09a0*/ 	.word	0x00000690
        /*09a4*/ 	.word	0x000000ff
        /*09a8*/ 	.word	0x000228a8
        /*09ac*/ 	.short	0x0100
        /*09ae*/ 	.byte	0x08
	.zero		1


	//   ....[18]....
        /*09b0*/ 	.word	0x000007d0
        /*09b4*/ 	.word	0x000000ff
        /*09b8*/ 	.word	0x000228b0
        /*09bc*/ 	.short	0x0100
        /*09be*/ 	.byte	0x08
	.zero		1


	//   ....[19]....
        /*09c0*/ 	.word	0x000007e0
        /*09c4*/ 	.word	0x000000ff
        /*09c8*/ 	.word	0x000228c0
        /*09cc*/ 	.short	0x0100
        /*09ce*/ 	.byte	0x08
	.zero		1


	//   ....[20]....
        /*09d0*/ 	.word	0x000007f0
        /*09d4*/ 	.word	0x000000ff
        /*09d8*/ 	.word	0x000228b8
        /*09dc*/ 	.short	0x0100
        /*09de*/ 	.byte	0x08
	.zero		1


	//   ....[21]....
        /*09e0*/ 	.word	0x00000800
        /*09e4*/ 	.word	0x000000ff
        /*09e8*/ 	.word	0x000228c8
        /*09ec*/ 	.short	0x0100
        /*09ee*/ 	.byte	0x08
	.zero		1


	//   ....[22]....
        /*09f0*/ 	.word	0x00001e30
        /*09f4*/ 	.word	0x00000007
        /*09f8*/ 	.word	0x00022800
        /*09fc*/ 	.short	0x010a
        /*09fe*/ 	.byte	0x3f
	.zero		1


	//   ....[23]....
        /*0a00*/ 	.word	0x00001f00
        /*0a04*/ 	.word	0x000000ff
        /*0a08*/ 	.word	0x00022830
        /*0a0c*/ 	.short	0x010a
        /*0a0e*/ 	.byte	0x16
	.zero		1


	//   ....[24]....
        /*0a10*/ 	.word	0x00001f40
        /*0a14*/ 	.word	0x000000ff
        /*0a18*/ 	.word	0x00022830
        /*0a1c*/ 	.short	0x010a
        /*0a1e*/ 	.byte	0x16
	.zero		1


	//   ....[25]....
        /*0a20*/ 	.word	0x00002770
        /*0a24*/ 	.word	0x000000ff
        /*0a28*/ 	.word	0x00000000
        /*0a2c*/ 	.short	0x0101
        /*0a2e*/ 	.byte	0x06
	.zero		1


	//   ....[26]....
        /*0a30*/ 	.word	0x00003b40
        /*0a34*/ 	.word	0x000000ff
        /*0a38*/ 	.word	0x00022850
        /*0a3c*/ 	.short	0x010a
        /*0a3e*/ 	.byte	0x16
	.zero		1


	//   ....[27]....
        /*0a40*/ 	.word	0x00003b80
        /*0a44*/ 	.word	0x000000ff
        /*0a48*/ 	.word	0x00022850
        /*0a4c*/ 	.short	0x010a
        /*0a4e*/ 	.byte	0x16
	.zero		1


	//   ....[28]....
        /*0a50*/ 	.word	0x00003e90
        /*0a54*/ 	.word	0x000000ff
        /*0a58*/ 	.word	0x00000000
        /*0a5c*/ 	.short	0x0101
        /*0a5e*/ 	.byte	0x16
	.zero		1


	//   ....[29]....
        /*0a60*/ 	.word	0x00004020
        /*0a64*/ 	.word	0x000000ff
        /*0a68*/ 	.word	0x00022830
        /*0a6c*/ 	.short	0x010a
        /*0a6e*/ 	.byte	0x19
	.zero		1


	//   ....[30]....
        /*0a70*/ 	.word	0x00004060
        /*0a74*/ 	.word	0x000000ff
        /*0a78*/ 	.word	0x00022830
        /*0a7c*/ 	.short	0x010a
        /*0a7e*/ 	.byte	0x19
	.zero		1


	//   ....[31]....
        /*0a80*/ 	.word	0x00004530
        /*0a84*/ 	.word	0x000000ff
        /*0a88*/ 	.word	0x00000000
        /*0a8c*/ 	.short	0x0101
        /*0a8e*/ 	.byte	0x06
	.zero		1


	//   ....[32]....
        /*0a90*/ 	.word	0x00005f00
        /*0a94*/ 	.word	0x000000ff
        /*0a98*/ 	.word	0x00022850
        /*0a9c*/ 	.short	0x010a
        /*0a9e*/ 	.byte	0x19
	.zero		1


	//   ....[33]....
        /*0aa0*/ 	.word	0x00005f40
        /*0aa4*/ 	.word	0x000000ff
        /*0aa8*/ 	.word	0x00022850
        /*0aac*/ 	.short	0x010a
        /*0aae*/ 	.byte	0x19
	.zero		1


	//   ....[34]....
        /*0ab0*/ 	.word	0x00006250
        /*0ab4*/ 	.word	0x000000ff
        /*0ab8*/ 	.word	0x00000000
        /*0abc*/ 	.short	0x0101
        /*0abe*/ 	.byte	0x19
	.zero		1


	//   ....[35]....
        /*0ac0*/ 	.word	0x00008980
        /*0ac4*/ 	.word	0x000000ff
        /*0ac8*/ 	.word	0x00000000
        /*0acc*/ 	.short	0x0101
        /*0ace*/ 	.byte	0x08
	.zero		1


	//   ....[36]....
        /*0ad0*/ 	.word	0x00009190
        /*0ad4*/ 	.word	0x000000ff
        /*0ad8*/ 	.word	0x00000000
        /*0adc*/ 	.short	0x0101
        /*0ade*/ 	.byte	0x08
	.zero		1


	//   ....[37]....
        /*0ae0*/ 	.word	0x0000d290
        /*0ae4*/ 	.word	0x00000021
        /*0ae8*/ 	.word	0x00022840
        /*0aec*/ 	.short	0x010a
        /*0aee*/ 	.byte	0x3f
	.zero		1


	//   ....[38]....
        /*0af0*/ 	.word	0x0000d8c0
        /*0af4*/ 	.word	0x00000021
        /*0af8*/ 	.word	0x00022830
        /*0afc*/ 	.short	0x0107
        /*0afe*/ 	.byte	0x3f
	.zero		1


	//   ....[39]....
        /*0b00*/ 	.word	0x0000d9a0
        /*0b04*/ 	.word	0x00000021
        /*0b08*/ 	.word	0x00022830
        /*0b0c*/ 	.short	0x0101
        /*0b0e*/ 	.byte	0x3f
	.zero		1


	//   ....[40]....
        /*0b10*/ 	.word	0x0000e4e0
        /*0b14*/ 	.word	0x00000016
        /*0b18*/ 	.word	0x00022800
        /*0b1c*/ 	.short	0x0107
        /*0b1e*/ 	.byte	0x3f
	.zero		1


	//   ....[41]....
        /*0b20*/ 	.word	0x0000e5d0
        /*0b24*/ 	.word	0x00000016
        /*0b28*/ 	.word	0x00022800
        /*0b2c*/ 	.short	0x0101
        /*0b2e*/ 	.byte	0x3f
	.zero		1


	//   ....[42]....
        /*0b30*/ 	.word	0x0000e5f0
        /*0b34*/ 	.word	0x00000016
        /*0b38*/ 	.word	0x00022820
        /*0b3c*/ 	.short	0x010a
        /*0b3e*/ 	.byte	0x3f
	.zero		1


	//   ....[43]....
        /*0b40*/ 	.word	0x0000e680
        /*0b44*/ 	.word	0x00000021
        /*0b48*/ 	.word	0x00022860
        /*0b4c*/ 	.short	0x010a
        /*0b4e*/ 	.byte	0x3f
	.zero		1


	//   ....[44]....
        /*0b50*/ 	.word	0x0000ed60
        /*0b54*/ 	.word	0x00000021
        /*0b58*/ 	.word	0x00022850
        /*0b5c*/ 	.short	0x0107
        /*0b5e*/ 	.byte	0x3f
	.zero		1


	//   ....[45]....
        /*0b60*/ 	.word	0x0000ee30
        /*0b64*/ 	.word	0x00000021
        /*0b68*/ 	.word	0x00022850
        /*0b6c*/ 	.short	0x0101
        /*0b6e*/ 	.byte	0x3f
	.zero		1


	//   ....[46]....
        /*0b70*/ 	.word	0x0000f180
        /*0b74*/ 	.word	0x0000000a
        /*0b78*/ 	.word	0x00022840
        /*0b7c*/ 	.short	0x010a
        /*0b7e*/ 	.byte	0x3f
	.zero		1


	//   ....[47]....
        /*0b80*/ 	.word	0x0000f530
        /*0b84*/ 	.word	0x0000000a
        /*0b88*/ 	.word	0x00022830
        /*0b8c*/ 	.short	0x0107
        /*0b8e*/ 	.byte	0x3f
	.zero		1


	//   ....[48]....
        /*0b90*/ 	.word	0x0000f5f0
        /*0b94*/ 	.word	0x0000000a
        /*0b98*/ 	.word	0x00022830
        /*0b9c*/ 	.short	0x0101
        /*0b9e*/ 	.byte	0x3f
	.zero		1


	//   ....[49]....
        /*0ba0*/ 	.word	0x0000f620
        /*0ba4*/ 	.word	0x0000000a
        /*0ba8*/ 	.word	0x00022860
        /*0bac*/ 	.short	0x010a
        /*0bae*/ 	.byte	0x3f
	.zero		1


	//   ....[50]....
        /*0bb0*/ 	.word	0x0000fb20
        /*0bb4*/ 	.word	0x0000000a
        /*0bb8*/ 	.word	0x00022850
        /*0bbc*/ 	.short	0x0107
        /*0bbe*/ 	.byte	0x3f
	.zero		1


	//   ....[51]....
        /*0bc0*/ 	.word	0x0000fbe0
        /*0bc4*/ 	.word	0x0000000a
        /*0bc8*/ 	.word	0x00022850
        /*0bcc*/ 	.short	0x0101
        /*0bce*/ 	.byte	0x3f
	.zero		1


	//   ....[52]....
        /*0bd0*/ 	.word	0x00010a60
        /*0bd4*/ 	.word	0x00000007
        /*0bd8*/ 	.word	0x00022820
        /*0bdc*/ 	.short	0x010a
        /*0bde*/ 	.byte	0x3f
	.zero		1


	//   ....[53]....
        /*0be0*/ 	.word	0x00010be0
        /*0be4*/ 	.word	0x00000005
        /*0be8*/ 	.word	0x00022840
        /*0bec*/ 	.short	0x010a
        /*0bee*/ 	.byte	0x3f
	.zero		1


	//   ....[54]....
        /*0bf0*/ 	.word	0x00010c80
        /*0bf4*/ 	.word	0x00000003
        /*0bf8*/ 	.word	0x00022840
        /*0bfc*/ 	.short	0x010a
        /*0bfe*/ 	.byte	0x3f
	.zero		1


	//   ....[55]....
        /*0c00*/ 	.word	0x00010cc0
        /*0c04*/ 	.word	0x00000005
        /*0c08*/ 	.word	0x00022860
        /*0c0c*/ 	.short	0x010a
        /*0c0e*/ 	.byte	0x3f
	.zero		1


	//   ....[56]....
        /*0c10*/ 	.word	0x00010d00
        /*0c14*/ 	.word	0x00000003
        /*0c18*/ 	.word	0x00022860
        /*0c1c*/ 	.short	0x010a
        /*0c1e*/ 	.byte	0x3f
	.zero		1


	//   ....[57]....
        /*0c20*/ 	.word	0x00010d60
        /*0c24*/ 	.word	0x00000007
        /*0c28*/ 	.word	0x00022800
        /*0c2c*/ 	.short	0x010a
        /*0c2e*/ 	.byte	0x3f
	.zero		1


	//   ....[58]....
        /*0c30*/ 	.word	0x00010dc0
        /*0c34*/ 	.word	0x00000000
        /*0c38*/ 	.word	0x00022830
        /*0c3c*/ 	.short	0x010a
        /*0c3e*/ 	.byte	0x3f
	.zero		1


	//   ....[59]....
        /*0c40*/ 	.word	0x00010e20
        /*0c44*/ 	.word	0x0000000a
        /*0c48*/ 	.word	0x00022850
        /*0c4c*/ 	.short	0x010a
        /*0c4e*/ 	.byte	0x3f
	.zero		1


	//   ....[60]....
        /*0c50*/ 	.word	0x00010e80
        /*0c54*/ 	.word	0x00000000
        /*0c58*/ 	.word	0x00022830
        /*0c5c*/ 	.short	0x010a
        /*0c5e*/ 	.byte	0x3f
	.zero		1


	//   ....[61]....
        /*0c60*/ 	.word	0x00010ee0
        /*0c64*/ 	.word	0x00000008
        /*0c68*/ 	.word	0x00022850
        /*0c6c*/ 	.short	0x010a
        /*0c6e*/ 	.byte	0x3f
	.zero		1


	//   ....[62]....
        /*0c70*/ 	.word	0x00011000
        /*0c74*/ 	.word	0x00000021
        /*0c78*/ 	.word	0x00022840
        /*0c7c*/ 	.short	0x010a
        /*0c7e*/ 	.byte	0x3f
	.zero		1


	//   ....[63]....
        /*0c80*/ 	.word	0x000122d0
        /*0c84*/ 	.word	0x00000016
        /*0c88*/ 	.word	0x00022820
        /*0c8c*/ 	.short	0x010a
        /*0c8e*/ 	.byte	0x3f
	.zero		1


	//   ....[64]....
        /*0c90*/ 	.word	0x00012320
        /*0c94*/ 	.word	0x00000021
        /*0c98*/ 	.word	0x00022860
        /*0c9c*/ 	.short	0x010a
        /*0c9e*/ 	.byte	0x3f
	.zero		1


	//   ....[65]....
        /*0ca0*/ 	.word	0x00012c90
        /*0ca4*/ 	.word	0x0000000a
        /*0ca8*/ 	.word	0x00022840
        /*0cac*/ 	.short	0x010a
        /*0cae*/ 	.byte	0x3f
	.zero		1


	//   ....[66]....
        /*0cb0*/ 	.word	0x00013360
        /*0cb4*/ 	.word	0x0000000a
        /*0cb8*/ 	.word	0x00022860
        /*0cbc*/ 	.short	0x010a
        /*0cbe*/ 	.byte	0x3f
	.zero		1


	//   ....[67]....
        /*0cc0*/ 	.word	0x000144c0
        /*0cc4*/ 	.word	0x00000007
        /*0cc8*/ 	.word	0x00022820
        /*0ccc*/ 	.short	0x010a
        /*0cce*/ 	.byte	0x3f
	.zero		1


	//   ....[68]....
        /*0cd0*/ 	.word	0x00014660
        /*0cd4*/ 	.word	0x00000005
        /*0cd8*/ 	.word	0x00022840
        /*0cdc*/ 	.short	0x010a
        /*0cde*/ 	.byte	0x3f
	.zero		1


	//   ....[69]....
        /*0ce0*/ 	.word	0x000146b0
        /*0ce4*/ 	.word	0x00000003
        /*0ce8*/ 	.word	0x00022840
        /*0cec*/ 	.short	0x010a
        /*0cee*/ 	.byte	0x3f
	.zero		1


	//   ....[70]....
        /*0cf0*/ 	.word	0x00014700
        /*0cf4*/ 	.word	0x00000005
        /*0cf8*/ 	.word	0x00022860
        /*0cfc*/ 	.short	0x010a
        /*0cfe*/ 	.byte	0x3f
	.zero		1


	//----- nvinfo : EIATTR_NUM_MBARRIERS
	.align		4
.L_1172:
        /*0d00*/ 	.byte	0x03, 0x38
        /*0d02*/ 	.short	0x0016


	//----- nvinfo : EIATTR_EXIT_INSTR_OFFSETS
	.align		4
        /*0d04*/ 	.byte	0x04, 0x1c
        /*0d06*/ 	.short	(.L_1174 - .L_1173)


	//   ....[0]....
.L_1173:
        /*0d08*/ 	.word	0x000009a0


	//   ....[1]....
        /*0d0c*/ 	.word	0x0000b4d0


	//   ....[2]....
        /*0d10*/ 	.word	0x00010d50


	//----- nvinfo : EIATTR_MAX_THREADS
	.align		4
.L_1174:
        /*0d14*/ 	.byte	0x04, 0x05
        /*0d16*/ 	.short	(.L_1176 - .L_1175)
.L_1175:
        /*0d18*/ 	.word	0x00000180
        /*0d1c*/ 	.word	0x00000001
        /*0d20*/ 	.word	0x00000001


	//----- nvinfo : EIATTR_CRS_STACK_SIZE
	.align		4
.L_1176:
        /*0d24*/ 	.byte	0x04, 0x1e
        /*0d26*/ 	.short	(.L_1178 - .L_1177)
.L_1177:
        /*0d28*/ 	.word	0x00000000


	//----- nvinfo : EIATTR_CBANK_PARAM_SIZE
	.align		4
.L_1178:
        /*0d2c*/ 	.byte	0x03, 0x19
        /*0d2e*/ 	.short	0x0af0


	//----- nvinfo : EIATTR_PARAM_CBANK
	.align		4
        /*0d30*/ 	.byte	0x04, 0x0a
        /*0d32*/ 	.short	(.L_1180 - .L_1179)
	.align		4
.L_1179:
        /*0d34*/ 	.word	index@(.nv.constant0._ZN7cutlass13device_kernelIN5flash11enable_sm90INS1_16FlashAttnFwdSm90INS1_25CollectiveMainloopFwdSm90ILi2EN4cute5tupleIJNS5_1CILi1EEES8_S8_EEENS6_IJNS7_ILi128EEENS7_ILi96EEENS7_ILi64EEEEEELi256ENS_6half_tEfNS_4arch4Sm90ELb0ELb0ELb1ELb1ELb1ELb0ELb0ELb1ELb0ELb1ELb1ELb0EEENS1_21CollectiveEpilogueFwdINS6_IJSA_NS7_ILi256EEESB_EEES9_SE_SG_Li256ELb1ELb1ELb1ELb0EEENS1_36VarlenDynamicPersistentTileSchedulerILi128ELi96ELi256ELi128ELb1ELb1ELb1ELb0ELb1ELb1EEEEEEEEEvNT_6ParamsE)
        /*0d38*/ 	.short	0x0210
        /*0d3a*/ 	.short	0x0af0


	//----- nvinfo : EIATTR_SW_WAR
	.align		4
.L_1180:
        /*0d3c*/ 	.byte	0x04, 0x36
        /*0d3e*/ 	.short	(.L_1182 - .L_1181)
.L_1181:
        /*0d40*/ 	.word	0x00000008
.L_1182:


//--------------------- .nv.info._ZN7cutlass13device_kernelIN5flash11enable_sm90INS1_16FlashAttnFwdSm90INS1_25CollectiveMainloopFwdSm90ILi2EN4cute5tupleIJNS5_1CILi1EEES8_S8_EEENS6_IJNS7_ILi128EEENS7_ILi96EEENS7_ILi64EEEEEELi256ENS_6half_tEfNS_4arch4Sm90ELb0ELb0ELb1ELb1ELb1ELb1ELb0ELb1ELb0ELb1ELb1ELb0EEENS1_21CollectiveEpilogueFwdINS6_IJSA_NS7_ILi256EEESB_EEES9_SE_SG_Li256ELb1ELb1ELb1ELb0EEENS1_36VarlenDynamicPersistentTileSchedulerILi128ELi96ELi256ELi128ELb1ELb1ELb1ELb0ELb1ELb1EEEEEEEEEvNT_6ParamsE --------------------------
	.section	.nv.info._ZN7cutlass13device_kernelIN5flash11enable_sm90INS1_16FlashAttnFwdSm90INS1_25CollectiveMainloopFwdSm90ILi2EN4cute5tupleIJNS5_1CILi1EEES8_S8_EEENS6_IJNS7_ILi128EEENS7_ILi96EEENS7_ILi64EEEEEELi256ENS_6half_tEfNS_4arch4Sm90ELb0ELb0ELb1ELb1ELb1ELb1ELb0ELb1ELb0ELb1ELb1ELb0EEENS1_21CollectiveEpilogueFwdINS6_IJSA_NS7_ILi256EEESB_EEES9_SE_SG_Li256ELb1ELb1ELb1ELb0EEENS1_36VarlenDynamicPersistentTileSchedulerILi128ELi96ELi256ELi128ELb1ELb1ELb1ELb0ELb1ELb1EEEEEEEEEvNT_6ParamsE,"",@"SHT_CUDA_INFO"
	.sectionflags	@""
	.align	4


	//----- nvinfo : EIATTR_CUDA_API_VERSION
	.align		4
        /*0000*/ 	.byte	0x04, 0x37
        /*0002*/ 	.short	(.L_1184 - .L_1183)
.L_1183:
        /*0004*/ 	.word	0x00000082


	//----- nvinfo : EIATTR_KPARAM_INFO
	.align		4
.L_1184:
        /*0008*/ 	.byte	0x04, 0x17
        /*000a*/ 	.short	(.L_1186 - .L_1185)
.L_1185:
        /*000c*/ 	.word	0x00000000
        /*0010*/ 	.short	0x0000
        /*0012*/ 	.short	0x0070
        /*0014*/ 	.byte	0x00, 0xf0, 0x01, 0x2a


	//----- nvinfo : EIATTR_SPARSE_MMA_MASK
	.align		4
.L_1186:
        /*0018*/ 	.byte	0x03, 0x50
        /*001a*/ 	.short	0x0000


	//----- nvinfo : EIATTR_MAXREG_COUNT
	.align		4
        /*001c*/ 	.byte	0x03, 0x1b
        /*001e*/ 	.short	0x00a8


	//----- nvinfo : EIATTR_NUM_BARRIERS
	.align		4
        /*0020*/ 	.byte	0x02, 0x4c
        /*0022*/ 	.byte	0x10
	.zero		1


	//----- nvinfo : EIATTR_EXTERNS
	.align		4
        /*0024*/ 	.byte	0x04, 0x0f
        /*0026*/ 	.short	(.L_1188 - .L_1187)


	//   ....[0]....
	.align		4
.L_1187:
        /*0028*/ 	.word	index@(__assertfail)


	//----- nvinfo : EIATTR_ANNOTATIONS
	.align		4
.L_1188:
        /*002c*/ 	.byte	0x04, 0x55
        /*002e*/ 	.short	(.L_1190 - .L_1189)


	//   ....[0]....
.L_1189:
        /* <DEDUP_REMOVED lines=151> */


	//----- nvinfo : EIATTR_MERCURY_ISA_VERSION
	.align		4
.L_1190:
        /*0990*/ 	.byte	0x03, 0x5f
        /*0992*/ 	.short	0x0101


	//----- nvinfo : EIATTR_UNUSED_LOAD_BYTE_OFFSET
	.align		4
        /*0994*/ 	.byte	0x04, 0x44
        /*0996*/ 	.short	(.L_1192 - .L_1191)


	//   ....[0]....
.L_1191:
        /*0998*/ 	.word	0x00000a40
        /*099c*/ 	.word	0x0000fff0


	//   ....[1]....
        /*09a0*/ 	.word	0x0000e850
        /*09a4*/ 	.word	0x0000fff0


	//----- nvinfo : EIATTR_INT_WARP_WIDE_INSTR_OFFSETS
	.align		4
.L_1192:
        /*09a8*/ 	.byte	0x04, 0x31
        /*09aa*/ 	.short	(.L_1194 - .L_1193)


	//   ....[0]....
.L_1193:
        /*09ac*/ 	.word	0x00000120


	//   ....[1]....
        /*09b0*/ 	.word	0x000001c0


	//   ....[2]....
        /*09b4*/ 	.word	0x00000230


	//   ....[3]....
        /*09b8*/ 	.word	0x000165d0


	//   ....[4]....
        /*09bc*/ 	.word	0x00016660


	//   ....[5]....
        /*09c0*/ 	.word	0x00019a20


	//   ....[6]....
        /*09c4*/ 	.word	0x00019ab0


	//----- nvinfo : EIATTR_COOP_GROUP_MASK_REGIDS
	.align		4
.L_1194:
        /*09c8*/ 	.byte	0x04, 0x29
        /*09ca*/ 	.short	(.L_1196 - .L_1195)


	//   ....[0]....
.L_1195:
        /*09cc*/ 	.word	0xffffffff


	//   ....[1]....
        /*09d0*/ 	.word	0xffffffff


	//   ....[2]....
        /*09d4*/ 	.word	0xffffffff


	//   ....[3]....
        /*09d8*/ 	.word	0xffffffff


	//   ....[4]....
        /*09dc*/ 	.word	0xffffffff


	//   ....[5]....
        /*09e0*/ 	.word	0xffffffff


	//   ....[6]....
        /*09e4*/ 	.word	0xffffffff


	//   ....[7]....
        /*09e8*/ 	.word	0xffffffff


	//   ....[8]....
        /*09ec*/ 	.word	0xffffffff


	//   ....[9]....
        /*09f0*/ 	.word	0xffffffff


	//   ....[10]....
        /*09f4*/ 	.word	0xffffffff


	//   ....[11]....
        /*09f8*/ 	.word	0xffffffff


	//   ....[12]....
        /*09fc*/ 	.word	0xffffffff


	//   ....[13]....
        /*0a00*/ 	.word	0xffffffff


	//   ....[14]....
        /*0a04*/ 	.word	0xffffffff


	//   ....[15]....
        /*0a08*/ 	.word	0xffffffff


	//   ....[16]....
        /*0a0c*/ 	.word	0xffffffff


	//   ....[17]....
        /*0a10*/ 	.word	0xffffffff


	//   ....[18]....
        /*0a14*/ 	.word	0xffffffff


	//   ....[19]....
        /*0a18*/ 	.word	0xffffffff


	//   ....[20]....
        /*0a1c*/ 	.word	0xffffffff


	//   ....[21]....
        /*0a20*/ 	.word	0xffffffff


	//   ....[22]....
        /*0a24*/ 	.word	0xffffffff


	//   ....[23]....
        /*0a28*/ 	.word	0xffffffff


	//   ....[24]....
        /*0a2c*/ 	.word	0xffffffff


	//   ....[25]....
        /*0a30*/ 	.word	0xffffffff


	//   ....[26]....
        /*0a34*/ 	.word	0xffffffff


	//   ....[27]....
        /*0a38*/ 	.word	0xffffffff


	//   ....[28]....
        /*0a3c*/ 	.word	0xffffffff


	//   ....[29]....
        /*0a40*/ 	.word	0xffffffff


	//   ....[30]....
        /*0a44*/ 	.word	0xffffffff


	//   ....[31]....
        /*0a48*/ 	.word	0xffffffff


	//   ....[32]....
        /*0a4c*/ 	.word	0xffffffff


	//   ....[33]....
        /*0a50*/ 	.word	0xffffffff


	//   ....[34]....
        /*0a54*/ 	.word	0xffffffff


	//   ....[35]....
        /*0a58*/ 	.word	0xffffffff


	//   ....[36]....
        /*0a5c*/ 	.word	0xffffffff


	//   ....[37]....
        /*0a60*/ 	.word	0xffffffff


	//   ....[38]....
        /*0a64*/ 	.word	0xffffffff


	//   ....[39]....
        /*0a68*/ 	.word	0xffffffff


	//   ....[40]....
        /*0a6c*/ 	.word	0xffffffff


	//   ....[41]....
        /*0a70*/ 	.word	0xffffffff


	//   ....[42]....
        /*0a74*/ 	.word	0xffffffff


	//   ....[43]....
        /*0a78*/ 	.word	0xffffffff


	//   ....[44]....
        /*0a7c*/ 	.word	0xffffffff


	//   ....[45]....
        /*0a80*/ 	.word	0xffffffff


	//   ....[46]....
        /*0a84*/ 	.word	0xffffffff


	//   ....[47]....
        /*0a88*/ 	.word	0xffffffff


	//   ....[48]....
        /*0a8c*/ 	.word	0xffffffff


	//   ....[49]....
        /*0a90*/ 	.word	0xffffffff


	//   ....[50]....
        /*0a94*/ 	.word	0xffffffff


	//   ....[51]....
        /*0a98*/ 	.word	0xffffffff


	//   ....[52]....
        /*0a9c*/ 	.word	0xffffffff


	//   ....[53]....
        /*0aa0*/ 	.word	0xffffffff


	//   ....[54]....
        /*0aa4*/ 	.word	0xffffffff


	//   ....[55]....
        /*0aa8*/ 	.word	0xffffffff


	//   ....[56]....
        /*0aac*/ 	.word	0xffffffff


	//   ....[57]....
        /*0ab0*/ 	.word	0xffffffff


	//   ....[58]....
        /*0ab4*/ 	.word	0xffffffff


	//   ....[59]....
        /*0ab8*/ 	.word	0xffffffff


	//   ....[60]....
        /*0abc*/ 	.word	0xffffffff


	//   ....[61]....
        /*0ac0*/ 	.word	0xffffffff


	//   ....[62]....
        /*0ac4*/ 	.word	0xffffffff


	//   ....[63]....
        /*0ac8*/ 	.word	0xffffffff


	//   ....[64]....
        /*0acc*/ 	.word	0xffffffff


	//   ....[65]....
        /*0ad0*/ 	.word	0xffffffff


	//   ....[66]....
        /*0ad4*/ 	.word	0xffffffff


	//   ....[67]....
        /*0ad8*/ 	.word	0xffffffff


	//   ....[68]....
        /*0adc*/ 	.word	0xffffffff


	//   ....[69]....
        /*0ae0*/ 	.word	0xffffffff


	//   ....[70]....
        /*0ae4*/ 	.word	0xffffffff


	//   ....[71]....
        /*0ae8*/ 	.word	0xffffffff


	//   ....[72]....
        /*0aec*/ 	.word	0xffffffff


	//   ....[73]....
        /*0af0*/ 	.word	0xffffffff


	//   ....[74]....
        /*0af4*/ 	.word	0xffffffff


	//   ....[75]....
        /*0af8*/ 	.word	0xffffffff


	//   ....[76]....
        /*0afc*/ 	.word	0xffffffff


	//   ....[77]....
        /*0b00*/ 	.word	0xffffffff


	//   ....[78]....
        /*0b04*/ 	.word	0xffffffff


	//   ....[79]....
        /*0b08*/ 	.word	0xffffffff


	//   ....[80]....
        /*0b0c*/ 	.word	0xffffffff


	//   ....[81]....
        /*0b10*/ 	.word	0xffffffff


	//   ....[82]....
        /*0b14*/ 	.word	0xffffffff


	//   ....[83]....
        /*0b18*/ 	.word	0xffffffff


	//   ....[84]....
        /*0b1c*/ 	.word	0xffffffff


	//   ....[85]....
        /*0b20*/ 	.word	0xffffffff


	//   ....[86]....
        /*0b24*/ 	.word	0xffffffff


	//   ....[87]....
        /*0b28*/ 	.word	0xffffffff


	//   ....[88]....
        /*0b2c*/ 	.word	0xffffffff


	//   ....[89]....
        /*0b30*/ 	.word	0xffffffff


	//   ....[90]....
        /*0b34*/ 	.word	0xffffffff


	//   ....[91]....
        /*0b38*/ 	.word	0xffffffff


	//   ....[92]....
        /*0b3c*/ 	.word	0xffffffff


	//   ....[93]....
        /*0b40*/ 	.word	0xffffffff


	//   ....[94]....
        /*0b44*/ 	.word	0xffffffff


	//   ....[95]....
        /*0b48*/ 	.word	0xffffffff


	//   ....[96]....
        /*0b4c*/ 	.word	0xffffffff


	//   ....[97]....
        /*0b50*/ 	.word	0xffffffff


	//   ....[98]....
        /*0b54*/ 	.word	0xffffffff


	//   ....[99]....
        /*0b58*/ 	.word	0xffffffff


	//   ....[100]....
        /*0b5c*/ 	.word	0xffffffff


	//   ....[101]....
        /*0b60*/ 	.word	0xffffffff


	//   ....[102]....
        /*0b64*/ 	.word	0xffffffff


	//   ....[103]....
        /*0b68*/ 	.word	0xffffffff


	//   ....[104]....
        /*0b6c*/ 	.word	0xffffffff


	//   ....[105]....
        /*0b70*/ 	.word	0xffffffff


	//   ....[106]....
        /*0b74*/ 	.word	0xffffffff


	//   ....[107]....
        /*0b78*/ 	.word	0xffffffff


	//   ....[108]....
        /*0b7c*/ 	.word	0xffffffff


	//   ....[109]....
        /*0b80*/ 	.word	0xffffffff


	//   ....[110]....
        /*0b84*/ 	.word	0xffffffff


	//   ....[111]....
        /*0b88*/ 	.word	0xffffffff


	//   ....[112]....
        /*0b8c*/ 	.word	0xffffffff


	//   ....[113]....
        /*0b90*/ 	.word	0xffffffff


	//   ....[114]....
        /*0b94*/ 	.word	0xffffffff


	//   ....[115]....
        /*0b98*/ 	.word	0xffffffff


	//   ....[116]....
        /*0b9c*/ 	.word	0xffffffff


	//   ....[117]....
        /*0ba0*/ 	.word	0xffffffff


	//   ....[118]....
        /*0ba4*/ 	.word	0xffffffff


	//   ....[119]....
        /*0ba8*/ 	.word	0xffffffff


	//   ....[120]....
        /*0bac*/ 	.word	0xffffffff


	//   ....[121]....
        /*0bb0*/ 	.word	0xffffffff


	//   ....[122]....
        /*0bb4*/ 	.word	0xffffffff


	//   ....[123]....
        /*0bb8*/ 	.word	0xffffffff


	//   ....[124]....
        /*0bbc*/ 	.word	0xffffffff


	//   ....[125]....
        /*0bc0*/ 	.word	0xffffffff


	//   ....[126]....
        /*0bc4*/ 	.word	0xffffffff


	//   ....[127]....
        /*0bc8*/ 	.word	0xffffffff


	//   ....[128]....
        /*0bcc*/ 	.word	0xffffffff


	//   ....[129]....
        /*0bd0*/ 	.word	0xffffffff


	//   ....[130]....
        /*0bd4*/ 	.word	0xffffffff


	//   ....[131]....
        /*0bd8*/ 	.word	0xffffffff


	//   ....[132]....
        /*0bdc*/ 	.word	0xffffffff


	//   ....[133]....
        /*0be0*/ 	.word	0xffffffff


	//   ....[134]....
        /*0be4*/ 	.word	0xffffffff


	//   ....[135]....
        /*0be8*/ 	.word	0xffffffff


	//   ....[136]....
        /*0bec*/ 	.word	0xffffffff


	//   ....[137]....
        /*0bf0*/ 	.word	0xffffffff


	//   ....[138]....
        /*0bf4*/ 	.word	0xffffffff


	//   ....[139]....
        /*0bf8*/ 	.word	0xffffffff


	//   ....[140]....
        /*0bfc*/ 	.word	0xffffffff


	//   ....[141]....
        /*0c00*/ 	.word	0xffffffff


	//   ....[142]....
        /*0c04*/ 	.word	0xffffffff


	//   ....[143]....
        /*0c08*/ 	.word	0xffffffff


	//   ....[144]....
        /*0c0c*/ 	.word	0xffffffff


	//   ....[145]....
        /*0c10*/ 	.word	0xffffffff


	//   ....[146]....
        /*0c14*/ 	.word	0xffffffff


	//   ....[147]....
        /*0c18*/ 	.word	0xffffffff


	//   ....[148]....
        /*0c1c*/ 	.word	0xffffffff


	//   ....[149]....
        /*0c20*/ 	.word	0xffffffff


	//   ....[150]....
        /*0c24*/ 	.word	0xffffffff


	//   ....[151]....
        /*0c28*/ 	.word	0xffffffff


	//   ....[152]....
        /*0c2c*/ 	.word	0xffffffff


	//   ....[153]....
        /*0c30*/ 	.word	0xffffffff


	//   ....[154]....
        /*0c34*/ 	.word	0xffffffff


	//   ....[155]....
        /*0c38*/ 	.word	0xffffffff


	//   ....[156]....
        /*0c3c*/ 	.word	0xffffffff


	//   ....[157]....
        /*0c40*/ 	.word	0xffffffff


	//   ....[158]....
        /*0c44*/ 	.word	0xffffffff


	//   ....[159]....
        /*0c48*/ 	.word	0xffffffff


	//   ....[160]....
        /*0c4c*/ 	.word	0xffffffff


	//   ....[161]....
        /*0c50*/ 	.word	0xffffffff


	//   ....[162]....
        /*0c54*/ 	.word	0xffffffff


	//   ....[163]....
        /*0c58*/ 	.word	0xffffffff


	//   ....[164]....
        /*0c5c*/ 	.word	0xffffffff


	//   ....[165]....
        /*0c60*/ 	.word	0xffffffff


	//   ....[166]....
        /*0c64*/ 	.word	0xffffffff


	//   ....[167]....
        /*0c68*/ 	.word	0xffffffff


	//   ....[168]....
        /*0c6c*/ 	.word	0xffffffff


	//   ....[169]....
        /*0c70*/ 	.word	0x0500000f


	//   ....[170]....
        /*0c74*/ 	.word	0x0500000f


	//   ....[171]....
        /*0c78*/ 	.word	0x0500000f


	//   ....[172]....
        /*0c7c*/ 	.word	0x0500000f


	//   ....[173]....
        /*0c80*/ 	.word	0x0500000f


	//   ....[174]....
        /*0c84*/ 	.word	0x0500000f


	//   ....[175]....
        /*0c88*/ 	.word	0x0500000f


	//   ....[176]....
        /*0c8c*/ 	.word	0x0500000f


	//   ....[177]....
        /*0c90*/ 	.word	0x0500000f


	//   ....[178]....
        /*0c94*/ 	.word	0x0500000f


	//   ....[179]....
        /*0c98*/ 	.word	0x0500000f


	//   ....[180]....
        /*0c9c*/ 	.word	0x0500000f


	//   ....[181]....
        /*0ca0*/ 	.word	0x0500000f


	//   ....[182]....
        /*0ca4*/ 	.word	0x0500000f


	//   ....[183]....
        /*0ca8*/ 	.word	0x0500000f


	//   ....[184]....
        /*0cac*/ 	.word	0x0500000f


	//   ....[185]....
        /*0cb0*/ 	.word	0x0500000f


	//   ....[186]....
        /*0cb4*/ 	.word	0x0500000f


	//   ....[187]....
        /*0cb8*/ 	.word	0x0500000f


	//   ....[188]....
        /*0cbc*/ 	.word	0x0500000f


	//   ....[189]....
        /*0cc0*/ 	.word	0x0500000f


	//   ....[190]....
        /*0cc4*/ 	.word	0x0500000f


	//   ....[191]....
        /*0cc8*/ 	.word	0x0500000f


	//   ....[192]....
        /*0ccc*/ 	.word	0x0500000f


	//   ....[193]....
        /*0cd0*/ 	.word	0x0500000f


	//   ....[194]....
        /*0cd4*/ 	.word	0x0500000f


	//   ....[195]....
        /*0cd8*/ 	.word	0x0500000f


	//   ....[196]....
        /*0cdc*/ 	.word	0x0500000f


	//   ....[197]....
        /*0ce0*/ 	.word	0x0500000f


	//   ....[198]....
        /*0ce4*/ 	.word	0x0500000f


	//   ....[199]....
        /*0ce8*/ 	.word	0x0500000f


	//   ....[200]....
        /*0cec*/ 	.word	0x0500000f


	//   ....[201]....
        /*0cf0*/ 	.word	0x0500000f


	//   ....[202]....
        /*0cf4*/ 	.word	0x0500000f


	//   ....[203]....
        /*0cf8*/ 	.word	0x0500000f


	//   ....[204]....
        /*0cfc*/ 	.word	0x0500000f


	//   ....[205]....
        /*0d00*/ 	.word	0x0500000f


	//   ....[206]....
        /*0d04*/ 	.word	0x0500000f


	//   ....[207]....
        /*0d08*/ 	.word	0x0500000f


	//   ....[208]....
        /*0d0c*/ 	.word	0x0500000f


	//   ....[209]....
        /*0d10*/ 	.word	0x0500000f


	//   ....[210]....
        /*0d14*/ 	.word	0x0500000f


	//   ....[211]....
        /*0d18*/ 	.word	0x0500000f


	//   ....[212]....
        /*0d1c*/ 	.word	0x0500000f


	//   ....[213]....
        /*0d20*/ 	.word	0x0500000f


	//   ....[214]....
        /*0d24*/ 	.word	0x0500000f


	//   ....[215]....
        /*0d28*/ 	.word	0x0500000f


	//   ....[216]....
        /*0d2c*/ 	.word	0x0500000f


	//   ....[217]....
        /*0d30*/ 	.word	0x0500000f


	//   ....[218]....
        /*0d34*/ 	.word	0x0500000f


	//   ....[219]....
        /*0d38*/ 	.word	0x0500000f


	//   ....[220]....
        /*0d3c*/ 	.word	0x0500000f


	//   ....[221]....
        /*0d40*/ 	.word	0x0500000f


	//   ....[222]....
        /*0d44*/ 	.word	0x0500000f


	//   ....[223]....
        /*0d48*/ 	.word	0x0500000f


	//   ....[224]....
        /*0d4c*/ 	.word	0x0500000f


	//   ....[225]....
        /*0d50*/ 	.word	0x0500000f


	//   ....[226]....
        /*0d54*/ 	.word	0x0500000f


	//   ....[227]....
        /*0d58*/ 	.word	0x0500000f


	//   ....[228]....
        /*0d5c*/ 	.word	0x0500000f


	//   ....[229]....
        /*0d60*/ 	.word	0x0500000f


	//   ....[230]....
        /*0d64*/ 	.word	0x0500000f


	//   ....[231]....
        /*0d68*/ 	.word	0x0500000f


	//   ....[232]....
        /*0d6c*/ 	.word	0x0500000f


	//   ....[233]....
        /*0d70*/ 	.word	0x0500000f


	//   ....[234]....
        /*0d74*/ 	.word	0x0500000f


	//   ....[235]....
        /*0d78*/ 	.word	0x0500000f


	//   ....[236]....
        /*0d7c*/ 	.word	0x0500000f


	//   ....[237]....
        /*0d80*/ 	.word	0x0500000f


	//   ....[238]....
        /*0d84*/ 	.word	0x0500000f


	//   ....[239]....
        /*0d88*/ 	.word	0x0500000f


	//   ....[240]....
        /*0d8c*/ 	.word	0x0500000f


	//   ....[241]....
        /*0d90*/ 	.word	0x0500000f


	//   ....[242]....
        /*0d94*/ 	.word	0x0500000f


	//   ....[243]....
        /*0d98*/ 	.word	0x0500000f


	//   ....[244]....
        /*0d9c*/ 	.word	0x0500000f


	//   ....[245]....
        /*0da0*/ 	.word	0x0500000f


	//   ....[246]....
        /*0da4*/ 	.word	0x0500000f


	//   ....[247]....
        /*0da8*/ 	.word	0x0500000f


	//   ....[248]....
        /*0dac*/ 	.word	0x0500000f


	//   ....[249]....
        /*0db0*/ 	.word	0x0500000f


	//   ....[250]....
        /*0db4*/ 	.word	0x0500000f


	//   ....[251]....
        /*0db8*/ 	.word	0x0500000f


	//   ....[252]....
        /*0dbc*/ 	.word	0x0500000f


	//   ....[253]....
        /*0dc0*/ 	.word	0x0500000f


	//   ....[254]....
        /*0dc4*/ 	.word	0x0500000f


	//   ....[255]....
        /*0dc8*/ 	.word	0x0500000f


	//   ....[0]....
        /*0dcc*/ 	.word	0x0500000f


	//   ....[1]....
        /*0dd0*/ 	.word	0x0500000f


	//   ....[2]....
        /*0dd4*/ 	.word	0x0500000f


	//   ....[3]....
        /*0dd8*/ 	.word	0x0500000f


	//   ....[4]....
        /*0ddc*/ 	.word	0x0500000f


	//   ....[5]....
        /*0de0*/ 	.word	0x0500000f


	//   ....[6]....
        /*0de4*/ 	.word	0x0500000f


	//   ....[7]....
        /*0de8*/ 	.word	0x0500000f


	//   ....[8]....
        /*0dec*/ 	.word	0x0500000f


	//   ....[9]....
        /*0df0*/ 	.word	0x0500000f


	//   ....[10]....
        /*0df4*/ 	.word	0x0500000f


	//   ....[11]....
        /*0df8*/ 	.word	0x0500000f


	//   ....[12]....
        /*0dfc*/ 	.word	0x0500000f


	//   ....[13]....
        /*0e00*/ 	.word	0x0500000f


	//   ....[14]....
        /*0e04*/ 	.word	0x0500000f


	//   ....[15]....
        /*0e08*/ 	.word	0x0500000f


	//   ....[16]....
        /*0e0c*/ 	.word	0x0500000f


	//   ....[17]....
        /*0e10*/ 	.word	0x0500000f


	//   ....[18]....
        /*0e14*/ 	.word	0x0500000f


	//   ....[19]....
        /*0e18*/ 	.word	0x0500000f


	//   ....[20]....
        /*0e1c*/ 	.word	0x0500000f


	//   ....[21]....
        /*0e20*/ 	.word	0x0500000f


	//   ....[22]....
        /*0e24*/ 	.word	0x0500000f


	//   ....[23]....
        /*0e28*/ 	.word	0x0500000f


	//   ....[24]....
        /*0e2c*/ 	.word	0x0500000f


	//   ....[25]....
        /*0e30*/ 	.word	0x0500000f


	//   ....[26]....
        /*0e34*/ 	.word	0x0500000f


	//   ....[27]....
        /*0e38*/ 	.word	0x0500000f


	//   ....[28]....
        /*0e3c*/ 	.word	0x0500000f


	//   ....[29]....
        /*0e40*/ 	.word	0x0500000f


	//   ....[30]....
        /*0e44*/ 	.word	0x0500000f


	//   ....[31]....
        /*0e48*/ 	.word	0x0500000f


	//   ....[32]....
        /*0e4c*/ 	.word	0x0500000f


	//   ....[33]....
        /*0e50*/ 	.word	0x0500000f


	//   ....[34]....
        /*0e54*/ 	.word	0x0500000f


	//   ....[35]....
        /*0e58*/ 	.word	0x0500000f


	//   ....[36]....
        /*0e5c*/ 	.word	0x0500000f


	//   ....[37]....
        /*0e60*/ 	.word	0x0500000f


	//   ....[38]....
        /*0e64*/ 	.word	0x0500000f


	//----- nvinfo : EIATTR_COOP_GROUP_INSTR_OFFSETS
	.align		4
.L_1196:
        /*0e68*/ 	.byte	0x04, 0x28
        /*0e6a*/ 	.short	(.L_1198 - .L_1197)


	//   ....[0]....
.L_1197:
        /*0e6c*/ 	.word	0x00000060


	//   ....[1]....
        /*0e70*/ 	.word	0x00000130


	//   ....[2]....
        /*0e74*/ 	.word	0x000001e0


	//   ....[3]....
        /*0e78*/ 	.word	0x000003a0


	//   ....[4]....
        /*0e7c*/ 	.word	0x00000500


	//   ....[5]....
        /*0e80*/ 	.word	0x00000620


	//   ....[6]....
        /*0e84*/ 	.word	0x00000780


	//   ....[7]....
        /*0e88*/ 	.word	0x00003780


	//   ....[8]....
        /*0e8c*/ 	.word	0x00003790


	//   ....[9]....
        /*0e90*/ 	.word	0x00003e90


	//   ....[10]....
        /*0e94*/ 	.word	0x00003ea0


	//   ....[11]....
        /*0e98*/ 	.word	0x00004a40


	//   ....[12]....
        /*0e9c*/ 	.word	0x00004a50


	//   ....[13]....
        /*0ea0*/ 	.word	0x000051d0


	//   ....[14]....
        /*0ea4*/ 	.word	0x000051e0


	//   ....[15]....
        /*0ea8*/ 	.word	0x00005b90


	//   ....[16]....
        /*0eac*/ 	.word	0x00005ba0


	//   ....[17]....
        /*0eb0*/ 	.word	0x00005cb0


	//   ....[18]....
        /*0eb4*/ 	.word	0x00005cc0


	//   ....[19]....
        /*0eb8*/ 	.word	0x00006060


	//   ....[20]....
        /*0ebc*/ 	.word	0x00006090


	//   ....[21]....
        /*0ec0*/ 	.word	0x00006360


	//   ....[22]....
        /*0ec4*/ 	.word	0x00006380


	//   ....[23]....
        /*0ec8*/ 	.word	0x00006f40


	//   ....[24]....
        /*0ecc*/ 	.word	0x000074f0


	//   ....[25]....
        /*0ed0*/ 	.word	0x00007500


	//   ....[26]....
        /*0ed4*/ 	.word	0x00007510


	//   ....[27]....
        /*0ed8*/ 	.word	0x00007520


	//   ....[28]....
        /*0edc*/ 	.word	0x00008570


	//   ....[29]....
        /*0ee0*/ 	.word	0x00008580


	//   ....[30]....
        /*0ee4*/ 	.word	0x00008590


	//   ....[31]....
        /*0ee8*/ 	.word	0x000085a0


	//   ....[32]....
        /*0eec*/ 	.word	0x0000a660


	//   ....[33]....
        /*0ef0*/ 	.word	0x0000a680


	//   ....[34]....
        /*0ef4*/ 	.word	0x0000aaa0


	//   ....[35]....
        /*0ef8*/ 	.word	0x0000ab20


	//   ....[36]....
        /*0efc*/ 	.word	0x0000c1e0


	//   ....[37]....
        /*0f00*/ 	.word	0x0000c250


	//   ....[38]....
        /*0f04*/ 	.word	0x0000cc50


	//   ....[39]....
        /*0f08*/ 	.word	0x0000ccd0


	//   ....[40]....
        /*0f0c*/ 	.word	0x0000ddd0


	//   ....[41]....
        /*0f10*/ 	.word	0x0000de60


	//   ....[42]....
        /*0f14*/ 	.word	0x0000dfb0


	//   ....[43]....
        /*0f18*/ 	.word	0x0000e180


	//   ....[44]....
        /*0f1c*/ 	.word	0x0000f900


	//   ....[45]....
        /*0f20*/ 	.word	0x0000f920


	//   ....[46]....
        /*0f24*/ 	.word	0x0000f930


	//   ....[47]....
        /*0f28*/ 	.word	0x0000f940


	//   ....[48]....
        /*0f2c*/ 	.word	0x00010360


	//   ....[49]....
        /*0f30*/ 	.word	0x00010370


	//   ....[50]....
        /*0f34*/ 	.word	0x000105a0


	//   ....[51]....
        /*0f38*/ 	.word	0x000105b0


	//   ....[52]....
        /*0f3c*/ 	.word	0x000107e0


	//   ....[53]....
        /*0f40*/ 	.word	0x000107f0


	//   ....[54]....
        /*0f44*/ 	.word	0x00010a20


	//   ....[55]....
        /*0f48*/ 	.word	0x00010a30


	//   ....[56]....
        /*0f4c*/ 	.word	0x00010f00


	//   ....[57]....
        /*0f50*/ 	.word	0x00010f10


	//   ....[58]....
        /*0f54*/ 	.word	0x00011b90


	//   ....[59]....
        /*0f58*/ 	.word	0x00011ba0


	//   ....[60]....
        /*0f5c*/ 	.word	0x00013160


	//   ....[61]....
        /*0f60*/ 	.word	0x00013170


	//   ....[62]....
        /*0f64*/ 	.word	0x000133b0


	//   ....[63]....
        /*0f68*/ 	.word	0x000133c0


	//   ....[64]....
        /*0f6c*/ 	.word	0x000135f0


	//   ....[65]....
        /*0f70*/ 	.word	0x00013600


	//   ....[66]....
        /*0f74*/ 	.word	0x00013830


	//   ....[67]....
        /*0f78*/ 	.word	0x00013840


	//   ....[68]....
        /*0f7c*/ 	.word	0x00013ad0


	//   ....[69]....
        /*0f80*/ 	.word	0x00013ce0


	//   ....[70]....
        /*0f84*/ 	.word	0x00013d10


	//   ....[71]....
        /*0f88*/ 	.word	0x00013d40


	//   ....[72]....
        /*0f8c*/ 	.word	0x00013d70


	//   ....[73]....
        /*0f90*/ 	.word	0x00013da0


	//   ....[74]....
        /*0f94*/ 	.word	0x00013dd0


	//   ....[75]....
        /*0f98*/ 	.word	0x00013f60


	//   ....[76]....
        /*0f9c*/ 	.word	0x00013f90


	//   ....[77]....
        /*0fa0*/ 	.word	0x00013fc0


	//   ....[78]....
        /*0fa4*/ 	.word	0x00013ff0


	//   ....[79]....
        /*0fa8*/ 	.word	0x00014020


	//   ....[80]....
        /*0fac*/ 	.word	0x00014050


	//   ....[81]....
        /*0fb0*/ 	.word	0x000140e0


	//   ....[82]....
        /*0fb4*/ 	.word	0x00014110


	//   ....[83]....
        /*0fb8*/ 	.word	0x00014120


	//   ....[84]....
        /*0fbc*/ 	.word	0x000141b0


	//   ....[85]....
        /*0fc0*/ 	.word	0x00015150


	//   ....[86]....
        /*0fc4*/ 	.word	0x000171c0


	//   ....[87]....
        /*0fc8*/ 	.word	0x000171e0


	//   ....[88]....
        /*0fcc*/ 	.word	0x00017270


	//   ....[89]....
        /*0fd0*/ 	.word	0x00017290


	//   ....[90]....
        /*0fd4*/ 	.word	0x00017310


	//   ....[91]....
        /*0fd8*/ 	.word	0x00017330


	//   ....[92]....
        /*0fdc*/ 	.word	0x000173b0


	//   ....[93]....
        /*0fe0*/ 	.word	0x000173d0


	//   ....[94]....
        /*0fe4*/ 	.word	0x00017450


	//   ....[95]....
        /*0fe8*/ 	.word	0x00017470


	//   ....[96]....
        /*0fec*/ 	.word	0x00017480


	//   ....[97]....
        /*0ff0*/ 	.word	0x00017490


	//   ....[98]....
        /*0ff4*/ 	.word	0x00017d00


	//   ....[99]....
        /*0ff8*/ 	.word	0x00017d30


	//   ....[100]....
        /*0ffc*/ 	.word	0x00017df0


	//   ....[101]....
        /*1000*/ 	.word	0x00017e00


	//   ....[102]....
        /*1004*/ 	.word	0x00017e90


	//   ....[103]....
        /*1008*/ 	.word	0x00017ea0


	//   ....[104]....
        /*100c*/ 	.word	0x00017f30


	//   ....[105]....
        /*1010*/ 	.word	0x00017f40


	//   ....[106]....
        /*1014*/ 	.word	0x00017fd0


	//   ....[107]....
        /*1018*/ 	.word	0x00017fe0


	//   ....[108]....
        /*101c*/ 	.word	0x00018070


	//   ....[109]....
        /*1020*/ 	.word	0x00018080


	//   ....[110]....
        /*1024*/ 	.word	0x00018100


	//   ....[111]....
        /*1028*/ 	.word	0x00018110


	//   ....[112]....
        /*102c*/ 	.word	0x00018120


	//   ....[113]....
        /*1030*/ 	.word	0x00018130


	//   ....[114]....
        /*1034*/ 	.word	0x00018580


	//   ....[115]....
        /*1038*/ 	.word	0x000185b0


	//   ....[116]....
        /*103c*/ 	.word	0x00018620


	//   ....[117]....
        /*1040*/ 	.word	0x000186d0


	//   ....[118]....
        /*1044*/ 	.word	0x000186e0


	//   ....[119]....
        /*1048*/ 	.word	0x00018710


	//   ....[120]....
        /*104c*/ 	.word	0x000187a0


	//   ....[121]....
        /*1050*/ 	.word	0x00018850


	//   ....[122]....
        /*1054*/ 	.word	0x00018860


	//   ....[123]....
        /*1058*/ 	.word	0x00018890


	//   ....[124]....
        /*105c*/ 	.word	0x000188a0


	//   ....[125]....
        /*1060*/ 	.word	0x00018930


	//   ....[126]....
        /*1064*/ 	.word	0x00019050


	//   ....[127]....
        /*1068*/ 	.word	0x00019070


	//   ....[128]....
        /*106c*/ 	.word	0x000190c0


	//   ....[129]....
        /*1070*/ 	.word	0x000190d0


	//   ....[130]....
        /*1074*/ 	.word	0x00019110


	//   ....[131]....
        /*1078*/ 	.word	0x00019120


	//   ....[132]....
        /*107c*/ 	.word	0x00019160


	//   ....[133]....
        /*1080*/ 	.word	0x00019170


	//   ....[134]....
        /*1084*/ 	.word	0x000191b0


	//   ....[135]....
        /*1088*/ 	.word	0x000191c0


	//   ....[136]....
        /*108c*/ 	.word	0x000191d0


	//   ....[137]....
        /*1090*/ 	.word	0x00019210


	//   ....[138]....
        /*1094*/ 	.word	0x00019540


	//   ....[139]....
        /*1098*/ 	.word	0x00019560


	//   ....[140]....
        /*109c*/ 	.word	0x00019570


	//   ....[141]....
        /*10a0*/ 	.word	0x00019590


	//   ....[142]....
        /*10a4*/ 	.word	0x00019600


	//   ....[143]....
        /*10a8*/ 	.word	0x00019620


	//   ....[144]....
        /*10ac*/ 	.word	0x00019680


	//   ....[145]....
        /*10b0*/ 	.word	0x000196a0


	//   ....[146]....
        /*10b4*/ 	.word	0x00019700


	//   ....[147]....
        /*10b8*/ 	.word	0x00019720


	//   ....[148]....
        /*10bc*/ 	.word	0x00019780


	//   ....[149]....
        /*10c0*/ 	.word	0x000197a0


	//   ....[150]....
        /*10c4*/ 	.word	0x00019ce0


	//   ....[151]....
        /*10c8*/ 	.word	0x00019d10


	//   ....[152]....
        /*10cc*/ 	.word	0x00019d70


	//   ....[153]....
        /*10d0*/ 	.word	0x00019da0


	//   ....[154]....
        /*10d4*/ 	.word	0x00019dd0


	//   ....[155]....
        /*10d8*/ 	.word	0x00019e00


	//   ....[156]....
        /*10dc*/ 	.word	0x00019e30


	//   ....[157]....
        /*10e0*/ 	.word	0x00019e60


	//   ....[158]....
        /*10e4*/ 	.word	0x0001a000


	//   ....[159]....
        /*10e8*/ 	.word	0x0001a030


	//   ....[160]....
        /*10ec*/ 	.word	0x0001a060


	//   ....[161]....
        /*10f0*/ 	.word	0x0001a090


	//   ....[162]....
        /*10f4*/ 	.word	0x0001a0c0


	//   ....[163]....
        /*10f8*/ 	.word	0x0001a0f0


	//   ....[164]....
        /*10fc*/ 	.word	0x0001a1b0


	//   ....[165]....
        /*1100*/ 	.word	0x0001a1d0


	//   ....[166]....
        /*1104*/ 	.word	0x0001a1e0


	//   ....[167]....
        /*1108*/ 	.word	0x0001a240


	//   ....[168]....
        /*110c*/ 	.word	0x0001a860


	//   ....[169]....
        /*1110*/ 	.word	0x0001ab70


	//   ....[170]....
        /*1114*/ 	.word	0x0001ac00


	//   ....[171]....
        /*1118*/ 	.word	0x0001ac90


	//   ....[172]....
        /*111c*/ 	.word	0x0001ad20


	//   ....[173]....
        /*1120*/ 	.word	0x0001ae00


	//   ....[174]....
        /*1124*/ 	.word	0x0001ae90


	//   ....[175]....
        /*1128*/ 	.word	0x0001af30


	//   ....[176]....
        /*112c*/ 	.word	0x0001afc0


	//   ....[177]....
        /*1130*/ 	.word	0x0001b0b0


	//   ....[178]....
        /*1134*/ 	.word	0x0001b140


	//   ....[179]....
        /*1138*/ 	.word	0x0001b1e0


	//   ....[180]....
        /*113c*/ 	.word	0x0001b270


	//   ....[181]....
        /*1140*/ 	.word	0x0001b350


	//   ....[182]....
        /*1144*/ 	.word	0x0001b3f0


	//   ....[183]....
        /*1148*/ 	.word	0x0001b480


	//   ....[184]....
        /*114c*/ 	.word	0x0001b4d0


	//   ....[185]....
        /*1150*/ 	.word	0x0001b520


	//   ....[186]....
        /*1154*/ 	.word	0x0001b610


	//   ....[187]....
        /*1158*/ 	.word	0x0001b6a0


	//   ....[188]....
        /*115c*/ 	.word	0x0001b6f0


	//   ....[189]....
        /*1160*/ 	.word	0x0001b740


	//   ....[190]....
        /*1164*/ 	.word	0x0001b950


	//   ....[191]....
        /*1168*/ 	.word	0x0001b9a0


	//   ....[192]....
        /*116c*/ 	.word	0x0001ba30


	//   ....[193]....
        /*1170*/ 	.word	0x0001bac0


	//   ....[194]....
        /*1174*/ 	.word	0x0001bb50


	//   ....[195]....
        /*1178*/ 	.word	0x0001bbe0


	//   ....[196]....
        /*117c*/ 	.word	0x0001bc70


	//   ....[197]....
        /*1180*/ 	.word	0x0001bd00


	//   ....[198]....
        /*1184*/ 	.word	0x0001bd80


	//   ....[199]....
        /*1188*/ 	.word	0x0001bdd0


	//   ....[200]....
        /*118c*/ 	.word	0x0001be70


	//   ....[201]....
        /*1190*/ 	.word	0x0001bf00


	//   ....[202]....
        /*1194*/ 	.word	0x0001bf90


	//   ....[203]....
        /*1198*/ 	.word	0x0001bfe0


	//   ....[204]....
        /*119c*/ 	.word	0x0001c070


	//   ....[205]....
        /*11a0*/ 	.word	0x0001c100


	//   ....[206]....
        /*11a4*/ 	.word	0x0001c190


	//   ....[207]....
        /*11a8*/ 	.word	0x0001c220


	//   ....[208]....
        /*11ac*/ 	.word	0x0001c2b0


	//   ....[209]....
        /*11b0*/ 	.word	0x0001c340


	//   ....[210]....
        /*11b4*/ 	.word	0x0001c400


	//   ....[211]....
        /*11b8*/ 	.word	0x0001c6e0


	//   ....[212]....
        /*11bc*/ 	.word	0x0001c7d0


	//   ....[213]....
        /*11c0*/ 	.word	0x0001c870


	//   ....[214]....
        /*11c4*/ 	.word	0x0001c8d0


	//   ....[215]....
        /*11c8*/ 	.word	0x0001c9c0


	//   ....[216]....
        /*11cc*/ 	.word	0x0001ca30


	//   ....[217]....
        /*11d0*/ 	.word	0x0001cb20


	//   ....[218]....
        /*11d4*/ 	.word	0x0001cb90


	//   ....[219]....
        /*11d8*/ 	.word	0x0001cc80


	//   ....[220]....
        /*11dc*/ 	.word	0x0001ccf0


	//   ....[221]....
        /*11e0*/ 	.word	0x0001cde0


	//   ....[222]....
        /*11e4*/ 	.word	0x0001ce50


	//   ....[223]....
        /*11e8*/ 	.word	0x0001cef0


	//   ....[224]....
        /*11ec*/ 	.word	0x0001cfe0


	//   ....[225]....
        /*11f0*/ 	.word	0x0001d050


	//   ....[226]....
        /*11f4*/ 	.word	0x0001d0b0


	//   ....[227]....
        /*11f8*/ 	.word	0x0001d1a0


	//   ....[228]....
        /*11fc*/ 	.word	0x0001d200


	//   ....[229]....
        /*1200*/ 	.word	0x0001d300


	//   ....[230]....
        /*1204*/ 	.word	0x0001d360


	//   ....[231]....
        /*1208*/ 	.word	0x0001d460


	//   ....[232]....
        /*120c*/ 	.word	0x0001d4c0


	//   ....[233]....
        /*1210*/ 	.word	0x0001d5c0


	//   ....[234]....
        /*1214*/ 	.word	0x0001d620


	//   ....[235]....
        /*1218*/ 	.word	0x0001d720


	//   ....[236]....
        /*121c*/ 	.word	0x0001d780


	//   ....[237]....
        /*1220*/ 	.word	0x0001d880


	//   ....[238]....
        /*1224*/ 	.word	0x0001d8e0


	//   ....[239]....
        /*1228*/ 	.word	0x0001d9c0


	//   ....[240]....
        /*122c*/ 	.word	0x0001db00


	//   ....[241]....
        /*1230*/ 	.word	0x0001dbd0


	//   ....[242]....
        /*1234*/ 	.word	0x0001dc90


	//   ....[243]....
        /*1238*/ 	.word	0x0001dda0


	//   ....[244]....
        /*123c*/ 	.word	0x0001de00


	//   ....[245]....
        /*1240*/ 	.word	0x0001df10


	//   ....[246]....
        /*1244*/ 	.word	0x0001df70


	//   ....[247]....
        /*1248*/ 	.word	0x0001e080


	//   ....[248]....
        /*124c*/ 	.word	0x0001e0e0


	//   ....[249]....
        /*1250*/ 	.word	0x0001e1f0


	//   ....[250]....
        /*1254*/ 	.word	0x0001e250


	//   ....[251]....
        /*1258*/ 	.word	0x0001e310


	//   ....[252]....
        /*125c*/ 	.word	0x0001e470


	//   ....[253]....
        /*1260*/ 	.word	0x0001e510


	//   ....[254]....
        /*1264*/ 	.word	0x0001e570


	//   ....[255]....
        /*1268*/ 	.word	0x0001e620


	//   ....[0]....
        /*126c*/ 	.word	0x0001e680


	//   ....[1]....
        /*1270*/ 	.word	0x0001e730


	//   ....[2]....
        /*1274*/ 	.word	0x0001e790


	//   ....[3]....
        /*1278*/ 	.word	0x0001e840


	//   ....[4]....
        /*127c*/ 	.word	0x0001e8a0


	//   ....[5]....
        /*1280*/ 	.word	0x0001e950


	//   ....[6]....
        /*1284*/ 	.word	0x0001e9b0


	//   ....[7]....
        /*1288*/ 	.word	0x0001ea60


	//   ....[8]....
        /*128c*/ 	.word	0x0001eb50


	//   ....[9]....
        /*1290*/ 	.word	0x0001ebf0


	//   ....[10]....
        /*1294*/ 	.word	0x0001ec50


	//   ....[11]....
        /*1298*/ 	.word	0x0001ed20


	//   ....[12]....
        /*129c*/ 	.word	0x0001ed80


	//   ....[13]....
        /*12a0*/ 	.word	0x0001ee50


	//   ....[14]....
        /*12a4*/ 	.word	0x0001eeb0


	//   ....[15]....
        /*12a8*/ 	.word	0x0001ef80


	//   ....[16]....
        /*12ac*/ 	.word	0x0001efe0


	//   ....[17]....
        /*12b0*/ 	.word	0x0001f0b0


	//   ....[18]....
        /*12b4*/ 	.word	0x0001f110


	//   ....[19]....
        /*12b8*/ 	.word	0x0001f1e0


	//   ....[20]....
        /*12bc*/ 	.word	0x0001f270


	//   ....[21]....
        /*12c0*/ 	.word	0x0001f310


	//   ....[22]....
        /*12c4*/ 	.word	0x0001f490


	//   ....[23]....
        /*12c8*/ 	.word	0x0001f500


	//   ....[24]....
        /*12cc*/ 	.word	0x0001f570


	//   ....[25]....
        /*12d0*/ 	.word	0x0001f5e0


	//   ....[26]....
        /*12d4*/ 	.word	0x0001f650


	//   ....[27]....
        /*12d8*/ 	.word	0x0001f6d0


	//   ....[28]....
        /*12dc*/ 	.word	0x0001f750


	//   ....[29]....
        /*12e0*/ 	.word	0x0001f7e0


	//   ....[30]....
        /*12e4*/ 	.word	0x0001f850


	//   ....[31]....
        /*12e8*/ 	.word	0x0001f8c0


	//   ....[32]....
        /*12ec*/ 	.word	0x0001f930


	//   ....[33]....
        /*12f0*/ 	.word	0x0001f9b0


	//   ....[34]....
        /*12f4*/ 	.word	0x0001fa20


	//   ....[35]....
        /*12f8*/ 	.word	0x0001fac0


	//   ....[36]....
        /*12fc*/ 	.word	0x0001fb10


	//   ....[37]....
        /*1300*/ 	.word	0x0001fba0


	//   ....[38]....
        /*1304*/ 	.word	0x0001fcd0


	//----- nvinfo : EIATTR_REG_RECONFIG
	.align		4
.L_1198:
        /*1308*/ 	.byte	0x01, 0x54
	.zero		2


	//----- nvinfo : EIATTR_SYSCALL_OFFSETS
	.align		4
        /*130c*/ 	.byte	0x04, 0x46
        /*130e*/ 	.short	(.L_1200 - .L_1199)


	//   ....[0]....
.L_1199:
        /*1310*/ 	.word	0x00002320


	//   ....[1]....
        /*1314*/ 	.word	0x00002470


	//   ....[2]....
        /*1318*/ 	.word	0x000070e0


	//   ....[3]....
        /*131c*/ 	.word	0x00007460


	//   ....[4]....
        /*1320*/ 	.word	0x000167c0


	//   ....[5]....
        /*1324*/ 	.word	0x00016910


	//   ....[6]....
        /*1328*/ 	.word	0x00016a00


	//   ....[7]....
        /*132c*/ 	.word	0x00017950


	//----- nvinfo : EIATTR_MBARRIER_INSTR_OFFSETS
	.align		4
.L_1200:
        /*1330*/ 	.byte	0x04, 0x39
        /*1332*/ 	.short	(.L_1202 - .L_1201)


	//   ....[0]....
.L_1201:
        /*1334*/ 	.word	0x00000250
        /*1338*/ 	.word	0x000000ff
        /*133c*/ 	.word	0x00022800
        /*1340*/ 	.short	0x0100
        /*1342*/ 	.byte	0x08
	.zero		1


	//   ....[1]....
        /*1344*/ 	.word	0x00000260
        /*1348*/ 	.word	0x000000ff
        /*134c*/ 	.word	0x00022820
        /*1350*/ 	.short	0x0100
        /*1352*/ 	.byte	0x08
	.zero		1


	//   ....[2]....
        /*1354*/ 	.word	0x00000350
        /*1358*/ 	.word	0x000000ff
        /*135c*/ 	.word	0x00022830
        /*1360*/ 	.short	0x0100
        /*1362*/ 	.byte	0x08
	.zero		1


	//   ....[3]....
        /*1364*/ 	.word	0x00000360
        /*1368*/ 	.word	0x000000ff
        /*136c*/ 	.word	0x00022840
        /*1370*/ 	.short	0x0100
        /*1372*/ 	.byte	0x08
	.zero		1


	//   ....[4]....
        /*1374*/ 	.word	0x00000370
        /*1378*/ 	.word	0x000000ff
        /*137c*/ 	.word	0x00022838
        /*1380*/ 	.short	0x0100
        /*1382*/ 	.byte	0x08
	.zero		1


	//   ....[5]....
        /*1384*/ 	.word	0x00000380
        /*1388*/ 	.word	0x000000ff
        /*138c*/ 	.word	0x00022848
        /*1390*/ 	.short	0x0100
        /*1392*/ 	.byte	0x08
	.zero		1


	//   ....[6]....
        /*1394*/ 	.word	0x000004b0
        /*1398*/ 	.word	0x000000ff
        /*139c*/ 	.word	0x00022850
        /*13a0*/ 	.short	0x0100
        /*13a2*/ 	.byte	0x08
	.zero		1


	//   ....[7]....
        /*13a4*/ 	.word	0x000004c0
        /*13a8*/ 	.word	0x000000ff
        /*13ac*/ 	.word	0x00022860
        /*13b0*/ 	.short	0x0100
        /*13b2*/ 	.byte	0x08
	.zero		1


	//   ....[8]....
        /*13b4*/ 	.word	0x000004d0
        /*13b8*/ 	.word	0x000000ff
        /*13bc*/ 	.word	0x00022858
        /*13c0*/ 	.short	0x0100
        /*13c2*/ 	.byte	0x08
	.zero		1


	//   ....[9]....
        /*13c4*/ 	.word	0x000004e0
        /*13c8*/ 	.word	0x000000ff
        /*13cc*/ 	.word	0x00022868
        /*13d0*/ 	.short	0x0100
        /*13d2*/ 	.byte	0x08
	.zero		1


	//   ....[10]....
        /*13d4*/ 	.word	0x000005d0
        /*13d8*/ 	.word	0x000000ff
        /*13dc*/ 	.word	0x00022870
        /*13e0*/ 	.short	0x0100
        /*13e2*/ 	.byte	0x06
	.zero		1


	//   ....[11]....
        /*13e4*/ 	.word	0x000005e0
        /*13e8*/ 	.word	0x000000ff
        /*13ec*/ 	.word	0x00022880
        /*13f0*/ 	.short	0x0100
        /*13f2*/ 	.byte	0x06
	.zero		1


	//   ....[12]....
        /*13f4*/ 	.word	0x000005f0
        /*13f8*/ 	.word	0x000000ff
        /*13fc*/ 	.word	0x00022878
        /*1400*/ 	.short	0x0100
        /*1402*/ 	.byte	0x06
	.zero		1


	//   ....[13]....
        /*1404*/ 	.word	0x00000600
        /*1408*/ 	.word	0x000000ff
        /*140c*/ 	.word	0x00022888
        /*1410*/ 	.short	0x0100
        /*1412*/ 	.byte	0x06
	.zero		1


	//   ....[14]....
        /*1414*/ 	.word	0x00000730
        /*1418*/ 	.word	0x000000ff
        /*141c*/ 	.word	0x00022890
        /*1420*/ 	.short	0x0100
        /*1422*/ 	.byte	0x08
	.zero		1


	//   ....[15]....
        /*1424*/ 	.word	0x00000740
        /*1428*/ 	.word	0x000000ff
        /*142c*/ 	.word	0x000228a0
        /*1430*/ 	.short	0x0100
        /*1432*/ 	.byte	0x08
	.zero		1


	//   ....[16]....
        /*1434*/ 	.word	0x00000750
        /*1438*/ 	.word	0x000000ff
        /*143c*/ 	.word	0x00022898
        /*1440*/ 	.short	0x0100
        /*1442*/ 	.byte	0x08
	.zero		1


	//   ....[17]....
        /*1444*/ 	.word	0x00000760
        /*1448*/ 	.word	0x000000ff
        /*144c*/ 	.word	0x000228a8
        /*1450*/ 	.short	0x0100
        /*1452*/ 	.byte	0x08
	.zero		1


	//   ....[18]....
        /*1454*/ 	.word	0x00000890
        /*1458*/ 	.word	0x000000ff
        /*145c*/ 	.word	0x000228b0
        /*1460*/ 	.short	0x0100
        /*1462*/ 	.byte	0x08
	.zero		1


	//   ....[19]....
        /*1464*/ 	.word	0x000008a0
        /*1468*/ 	.word	0x000000ff
        /*146c*/ 	.word	0x000228c0
        /*1470*/ 	.short	0x0100
        /*1472*/ 	.byte	0x08
	.zero		1


	//   ....[20]....
        /*1474*/ 	.word	0x000008b0
        /*1478*/ 	.word	0x000000ff
        /*147c*/ 	.word	0x000228b8
        /*1480*/ 	.short	0x0100
        /*1482*/ 	.byte	0x08
	.zero		1


	//   ....[21]....
        /*1484*/ 	.word	0x000008c0
        /*1488*/ 	.word	0x000000ff
        /*148c*/ 	.word	0x000228c8
        /*1490*/ 	.short	0x0100
        /*1492*/ 	.byte	0x08
	.zero		1


	//   ....[22]....
        /*1494*/ 	.word	0x00003730
        /*1498*/ 	.word	0x00000057
        /*149c*/ 	.word	0x00022890
        /*14a0*/ 	.short	0x010a
        /*14a2*/ 	.byte	0x3f
	.zero		1


	//   ....[23]....
        /*14a4*/ 	.word	0x000049e0
        /*14a8*/ 	.word	0x00000057
        /*14ac*/ 	.word	0x00022890
        /*14b0*/ 	.short	0x010a
        /*14b2*/ 	.byte	0x3f
	.zero		1


	//   ....[24]....
        /*14b4*/ 	.word	0x000059f0
        /*14b8*/ 	.word	0x00000057
        /*14bc*/ 	.word	0x00022890
        /*14c0*/ 	.short	0x010a
        /*14c2*/ 	.byte	0x3f
	.zero		1


	//   ....[25]....
        /*14c4*/ 	.word	0x00005e90
        /*14c8*/ 	.word	0x00000004
        /*14cc*/ 	.word	0x00000000
        /*14d0*/ 	.short	0x0101
        /*14d2*/ 	.byte	0x3f
	.zero		1


	//   ....[26]....
        /*14d4*/ 	.word	0x00005ed0
        /*14d8*/ 	.word	0x00000057
        /*14dc*/ 	.word	0x000228b0
        /*14e0*/ 	.short	0x010a
        /*14e2*/ 	.byte	0x3f
	.zero		1


	//   ....[27]....
        /*14e4*/ 	.word	0x000066f0
        /*14e8*/ 	.word	0x00000057
        /*14ec*/ 	.word	0x00000000
        /*14f0*/ 	.short	0x0101
        /*14f2*/ 	.byte	0x3f
	.zero		1


	//   ....[28]....
        /*14f4*/ 	.word	0x00007180
        /*14f8*/ 	.word	0x00000013
        /*14fc*/ 	.word	0x00022800
        /*1500*/ 	.short	0x010a
        /*1502*/ 	.byte	0x3f
	.zero		1


	//   ....[29]....
        /*1504*/ 	.word	0x000071d0
        /*1508*/ 	.word	0x00000013
        /*150c*/ 	.word	0x00022800
        /*1510*/ 	.short	0x010a
        /*1512*/ 	.byte	0x3f
	.zero		1


	//   ....[30]....
        /*1514*/ 	.word	0x000077f0
        /*1518*/ 	.word	0x00000013
        /*151c*/ 	.word	0x00022800
        /*1520*/ 	.short	0x010a
        /*1522*/ 	.byte	0x3f
	.zero		1


	//   ....[31]....
        /*1524*/ 	.word	0x00008770
        /*1528*/ 	.word	0x00000013
        /*152c*/ 	.word	0x00022800
        /*1530*/ 	.short	0x010a
        /*1532*/ 	.byte	0x3f
	.zero		1


	//   ....[32]....
        /*1534*/ 	.word	0x00009660
        /*1538*/ 	.word	0x00000003
        /*153c*/ 	.word	0x00022830
        /*1540*/ 	.short	0x010a
        /*1542*/ 	.byte	0x3f
	.zero		1


	//   ....[33]....
        /*1544*/ 	.word	0x00009710
        /*1548*/ 	.word	0x00000003
        /*154c*/ 	.word	0x00022830
        /*1550*/ 	.short	0x010a
        /*1552*/ 	.byte	0x3f
	.zero		1


	//   ....[34]....
        /*1554*/ 	.word	0x0000af70
        /*1558*/ 	.word	0x00000008
        /*155c*/ 	.word	0x00000000
        /*1560*/ 	.short	0x0101
        /*1562*/ 	.byte	0x3f
	.zero		1


	//   ....[35]....
        /*1564*/ 	.word	0x0000b3b0
        /*1568*/ 	.word	0x00000003
        /*156c*/ 	.word	0x00022850
        /*1570*/ 	.short	0x010a
        /*1572*/ 	.byte	0x3f
	.zero		1


	//   ....[36]....
        /*1574*/ 	.word	0x0000b400
        /*1578*/ 	.word	0x00000003
        /*157c*/ 	.word	0x00022850
        /*1580*/ 	.short	0x010a
        /*1582*/ 	.byte	0x3f
	.zero		1


	//   ....[37]....
        /*1584*/ 	.word	0x0000b7e0
        /*1588*/ 	.word	0x00000003
        /*158c*/ 	.word	0x00000000
        /*1590*/ 	.short	0x0101
        /*1592*/ 	.byte	0x3f
	.zero		1


	//   ....[38]....
        /*1594*/ 	.word	0x0000b910
        /*1598*/ 	.word	0x00000006
        /*159c*/ 	.word	0x00022830
        /*15a0*/ 	.short	0x010a
        /*15a2*/ 	.byte	0x3f
	.zero		1


	//   ....[39]....
        /*15a4*/ 	.word	0x0000b980
        /*15a8*/ 	.word	0x00000006
        /*15ac*/ 	.word	0x00022830
        /*15b0*/ 	.short	0x010a
        /*15b2*/ 	.byte	0x3f
	.zero		1


	//   ....[40]....
        /*15b4*/ 	.word	0x0000d1c0
        /*15b8*/ 	.word	0x0000009b
        /*15bc*/ 	.word	0x00000000
        /*15c0*/ 	.short	0x0101
        /*15c2*/ 	.byte	0x3f
	.zero		1


	//   ....[41]....
        /*15c4*/ 	.word	0x0000d960
        /*15c8*/ 	.word	0x00000006
        /*15cc*/ 	.word	0x00022850
        /*15d0*/ 	.short	0x010a
        /*15d2*/ 	.byte	0x3f
	.zero		1


	//   ....[42]....
        /*15d4*/ 	.word	0x0000d9b0
        /*15d8*/ 	.word	0x00000006
        /*15dc*/ 	.word	0x00022850
        /*15e0*/ 	.short	0x010a
        /*15e2*/ 	.byte	0x3f
	.zero		1


	//   ....[43]....
        /*15e4*/ 	.word	0x0000dd90
        /*15e8*/ 	.word	0x00000006
        /*15ec*/ 	.word	0x00000000
        /*15f0*/ 	.short	0x0101
        /*15f2*/ 	.byte	0x3f
	.zero		1


	//   ....[44]....
        /*15f4*/ 	.word	0x00010300
        /*15f8*/ 	.word	0x00000003
        /*15fc*/ 	.word	0x00000000
        /*1600*/ 	.short	0x0101
        /*1602*/ 	.byte	0x3f
	.zero		1


	//   ....[45]....
        /*1604*/ 	.word	0x00010d30
        /*1608*/ 	.word	0x00000009
        /*160c*/ 	.word	0x00000000
        /*1610*/ 	.short	0x0101
        /*1612*/ 	.byte	0x3f
	.zero		1


	//   ....[46]....
        /*1614*/ 	.word	0x00015230
        /*1618*/ 	.word	0x00000016
        /*161c*/ 	.word	0x00022820
        /*1620*/ 	.short	0x010a
        /*1622*/ 	.byte	0x3f
	.zero		1


	//   ....[47]....
        /*1624*/ 	.word	0x000152c0
        /*1628*/ 	.word	0x00000003
        /*162c*/ 	.word	0x000228a0
        /*1630*/ 	.short	0x010a
        /*1632*/ 	.byte	0x3f
	.zero		1


	//   ....[48]....
        /*1634*/ 	.word	0x00015510
        /*1638*/ 	.word	0x00000003
        /*163c*/ 	.word	0x000228c0
        /*1640*/ 	.short	0x010a
        /*1642*/ 	.byte	0x3f
	.zero		1


	//   ....[49]....
        /*1644*/ 	.word	0x00015b20
        /*1648*/ 	.word	0x00000008
        /*164c*/ 	.word	0x000228a0
        /*1650*/ 	.short	0x010a
        /*1652*/ 	.byte	0x3f
	.zero		1


	//   ....[50]....
        /*1654*/ 	.word	0x00015d60
        /*1658*/ 	.word	0x00000008
        /*165c*/ 	.word	0x000228c0
        /*1660*/ 	.short	0x010a
        /*1662*/ 	.byte	0x3f
	.zero		1


	//   ....[51]....
        /*1664*/ 	.word	0x00016f80
        /*1668*/ 	.word	0x0000001f
        /*166c*/ 	.word	0x00022840
        /*1670*/ 	.short	0x010a
        /*1672*/ 	.byte	0x3f
	.zero		1


	//   ....[52]....
        /*1674*/ 	.word	0x00017590
        /*1678*/ 	.word	0x0000001f
        /*167c*/ 	.word	0x00022830
        /*1680*/ 	.short	0x0107
        /*1682*/ 	.byte	0x3f
	.zero		1


	//   ....[53]....
        /*1684*/ 	.word	0x00017660
        /*1688*/ 	.word	0x0000001f
        /*168c*/ 	.word	0x00022830
        /*1690*/ 	.short	0x0101
        /*1692*/ 	.byte	0x3f
	.zero		1


	//   ....[54]....
        /*1694*/ 	.word	0x00018230
        /*1698*/ 	.word	0x00000016
        /*169c*/ 	.word	0x00022800
        /*16a0*/ 	.short	0x0107
        /*16a2*/ 	.byte	0x3f
	.zero		1


	//   ....[55]....
        /*16a4*/ 	.word	0x00018320
        /*16a8*/ 	.word	0x00000016
        /*16ac*/ 	.word	0x00022800
        /*16b0*/ 	.short	0x0101
        /*16b2*/ 	.byte	0x3f
	.zero		1


	//   ....[56]....
        /*16b4*/ 	.word	0x00018340
        /*16b8*/ 	.word	0x00000016
        /*16bc*/ 	.word	0x00022820
        /*16c0*/ 	.short	0x010a
        /*16c2*/ 	.byte	0x3f
	.zero		1


	//   ....[57]....
        /*16c4*/ 	.word	0x000183d0
        /*16c8*/ 	.word	0x0000001f
        /*16cc*/ 	.word	0x00022860
        /*16d0*/ 	.short	0x010a
        /*16d2*/ 	.byte	0x3f
	.zero		1


	//   ....[58]....
        /*16d4*/ 	.word	0x00018ab0
        /*16d8*/ 	.word	0x0000001f
        /*16dc*/ 	.word	0x00022850
        /*16e0*/ 	.short	0x0107
        /*16e2*/ 	.byte	0x3f
	.zero		1


	//   ....[59]....
        /*16e4*/ 	.word	0x00018b80
        /*16e8*/ 	.word	0x0000001f
        /*16ec*/ 	.word	0x00022850
        /*16f0*/ 	.short	0x0101
        /*16f2*/ 	.byte	0x3f
	.zero		1


	//   ....[60]....
        /*16f4*/ 	.word	0x00018ec0
        /*16f8*/ 	.word	0x00000004
        /*16fc*/ 	.word	0x00022840
        /*1700*/ 	.short	0x010a
        /*1702*/ 	.byte	0x3f
	.zero		1


	//   ....[61]....
        /*1704*/ 	.word	0x00019290
        /*1708*/ 	.word	0x00000004
        /*170c*/ 	.word	0x00022830
        /*1710*/ 	.short	0x0107
        /*1712*/ 	.byte	0x3f
	.zero		1


	//   ....[62]....
        /*1714*/ 	.word	0x00019350
        /*1718*/ 	.word	0x00000004
        /*171c*/ 	.word	0x00022830
        /*1720*/ 	.short	0x0101
        /*1722*/ 	.byte	0x3f
	.zero		1


	//   ....[63]....
        /*1724*/ 	.word	0x00019380
        /*1728*/ 	.word	0x00000004
        /*172c*/ 	.word	0x00022860
        /*1730*/ 	.short	0x010a
        /*1732*/ 	.byte	0x3f
	.zero		1


	//   ....[64]....
        /*1734*/ 	.word	0x00019890
        /*1738*/ 	.word	0x00000004
        /*173c*/ 	.word	0x00022850
        /*1740*/ 	.short	0x0107
        /*1742*/ 	.byte	0x3f
	.zero		1


	//   ....[65]....
        /*1744*/ 	.word	0x00019950
        /*1748*/ 	.word	0x00000004
        /*174c*/ 	.word	0x00022850
        /*1750*/ 	.short	0x0101
        /*1752*/ 	.byte	0x3f
	.zero		1


	//   ....[66]....
        /*1754*/ 	.word	0x0001a7e0
        /*1758*/ 	.word	0x00000005
        /*175c*/ 	.word	0x00022820
        /*1760*/ 	.short	0x010a
        /*1762*/ 	.byte	0x3f
	.zero		1


	//   ....[67]....
        /*1764*/ 	.word	0x0001a940
        /*1768*/ 	.word	0x00000003
        /*176c*/ 	.word	0x00022840
        /*1770*/ 	.short	0x010a
        /*1772*/ 	.byte	0x3f
	.zero		1


	//   ....[68]....
        /*1774*/ 	.word	0x0001a9e0
        /*1778*/ 	.word	0x00000005
        /*177c*/ 	.word	0x00022840
        /*1780*/ 	.short	0x010a
        /*1782*/ 	.byte	0x3f
	.zero		1


	//   ....[69]....
        /*1784*/ 	.word	0x0001aa20
        /*1788*/ 	.word	0x00000003
        /*178c*/ 	.word	0x00022860
        /*1790*/ 	.short	0x010a
        /*1792*/ 	.byte	0x3f
	.zero		1


	//   ....[70]....
        /*1794*/ 	.word	0x0001aa60
        /*1798*/ 	.word	0x00000005
        /*179c*/ 	.word	0x00022860
        /*17a0*/ 	.short	0x010a
        /*17a2*/ 	.byte	0x3f
	.zero		1


	//   ....[71]....
        /*17a4*/ 	.word	0x0001aac0
        /*17a8*/ 	.word	0x00000057
        /*17ac*/ 	.word	0x00022890
        /*17b0*/ 	.short	0x010a
        /*17b2*/ 	.byte	0x3f
	.zero		1


	//   ....[72]....
        /*17b4*/ 	.word	0x0001ad50
        /*17b8*/ 	.word	0x00000057
        /*17bc*/ 	.word	0x00022890
        /*17c0*/ 	.short	0x010a
        /*17c2*/ 	.byte	0x3f
	.zero		1


	//   ....[73]....
        /*17c4*/ 	.word	0x0001b000
        /*17c8*/ 	.word	0x00000057
        /*17cc*/ 	.word	0x00022890
        /*17d0*/ 	.short	0x010a
        /*17d2*/ 	.byte	0x3f
	.zero		1


	//   ....[74]....
        /*17d4*/ 	.word	0x0001b2b0
        /*17d8*/ 	.word	0x00000057
        /*17dc*/ 	.word	0x000228b0
        /*17e0*/ 	.short	0x010a
        /*17e2*/ 	.byte	0x3f
	.zero		1


	//   ....[75]....
        /*17e4*/ 	.word	0x0001b560
        /*17e8*/ 	.word	0x00000013
        /*17ec*/ 	.word	0x00022800
        /*17f0*/ 	.short	0x010a
        /*17f2*/ 	.byte	0x3f
	.zero		1


	//   ....[76]....
        /*17f4*/ 	.word	0x0001b770
        /*17f8*/ 	.word	0x00000013
        /*17fc*/ 	.word	0x00022800
        /*1800*/ 	.short	0x010a
        /*1802*/ 	.byte	0x3f
	.zero		1


	//   ....[77]....
        /*1804*/ 	.word	0x0001b7c0
        /*1808*/ 	.word	0x00000003
        /*180c*/ 	.word	0x00022830
        /*1810*/ 	.short	0x010a
        /*1812*/ 	.byte	0x3f
	.zero		1


	//   ....[78]....
        /*1814*/ 	.word	0x0001b810
        /*1818*/ 	.word	0x00000003
        /*181c*/ 	.word	0x00022850
        /*1820*/ 	.short	0x010a
        /*1822*/ 	.byte	0x3f
	.zero		1


	//   ....[79]....
        /*1824*/ 	.word	0x0001b860
        /*1828*/ 	.word	0x00000006
        /*182c*/ 	.word	0x00022830
        /*1830*/ 	.short	0x010a
        /*1832*/ 	.byte	0x3f
	.zero		1


	//   ....[80]....
        /*1834*/ 	.word	0x0001b8b0
        /*1838*/ 	.word	0x00000006
        /*183c*/ 	.word	0x00022850
        /*1840*/ 	.short	0x010a
        /*1842*/ 	.byte	0x3f
	.zero		1


	//   ....[81]....
        /*1844*/ 	.word	0x0001c4c0
        /*1848*/ 	.word	0x00000016
        /*184c*/ 	.word	0x00022820
        /*1850*/ 	.short	0x010a
        /*1852*/ 	.byte	0x3f
	.zero		1


	//   ....[82]....
        /*1854*/ 	.word	0x0001c510
        /*1858*/ 	.word	0x00000003
        /*185c*/ 	.word	0x000228a0
        /*1860*/ 	.short	0x010a
        /*1862*/ 	.byte	0x3f
	.zero		1


	//   ....[83]....
        /*1864*/ 	.word	0x0001c560
        /*1868*/ 	.word	0x00000003
        /*186c*/ 	.word	0x000228c0
        /*1870*/ 	.short	0x010a
        /*1872*/ 	.byte	0x3f
	.zero		1


	//   ....[84]....
        /*1874*/ 	.word	0x0001c5b0
        /*1878*/ 	.word	0x00000008
        /*187c*/ 	.word	0x000228a0
        /*1880*/ 	.short	0x010a
        /*1882*/ 	.byte	0x3f
	.zero		1


	//   ....[85]....
        /*1884*/ 	.word	0x0001c600
        /*1888*/ 	.word	0x00000008
        /*188c*/ 	.word	0x000228c0
        /*1890*/ 	.short	0x010a
        /*1892*/ 	.byte	0x3f
	.zero		1


	//   ....[86]....
        /*1894*/ 	.word	0x0001c720
        /*1898*/ 	.word	0x0000001f
        /*189c*/ 	.word	0x00022840
        /*18a0*/ 	.short	0x010a
        /*18a2*/ 	.byte	0x3f
	.zero		1


	//   ....[87]....
        /*18a4*/ 	.word	0x0001da00
        /*18a8*/ 	.word	0x00000016
        /*18ac*/ 	.word	0x00022820
        /*18b0*/ 	.short	0x010a
        /*18b2*/ 	.byte	0x3f
	.zero		1


	//   ....[88]....
        /*18b4*/ 	.word	0x0001da50
        /*18b8*/ 	.word	0x0000001f
        /*18bc*/ 	.word	0x00022860
        /*18c0*/ 	.short	0x010a
        /*18c2*/ 	.byte	0x3f
	.zero		1


	//   ....[89]....
        /*18c4*/ 	.word	0x0001e3c0
        /*18c8*/ 	.word	0x00000004
        /*18cc*/ 	.word	0x00022840
        /*18d0*/ 	.short	0x010a
        /*18d2*/ 	.byte	0x3f
	.zero		1


	//   ....[90]....
        /*18d4*/ 	.word	0x0001eaa0
        /*18d8*/ 	.word	0x00000004
        /*18dc*/ 	.word	0x00022860
        /*18e0*/ 	.short	0x010a
        /*18e2*/ 	.byte	0x3f
	.zero		1


	//   ....[91]....
        /*18e4*/ 	.word	0x0001fbf0
        /*18e8*/ 	.word	0x00000005
        /*18ec*/ 	.word	0x00022820
        /*18f0*/ 	.short	0x010a
        /*18f2*/ 	.byte	0x3f
	.zero		1


	//   ....[92]....
        /*18f4*/ 	.word	0x0001fd90
        /*18f8*/ 	.word	0x00000003
        /*18fc*/ 	.word	0x00022840
        /*1900*/ 	.short	0x010a
        /*1902*/ 	.byte	0x3f
	.zero		1


	//   ....[93]....
        /*1904*/ 	.word	0x0001fde0
        /*1908*/ 	.word	0x00000005
        /*190c*/ 	.word	0x00022840
        /*1910*/ 	.short	0x010a
        /*1912*/ 	.byte	0x3f
	.zero		1


	//   ....[94]....
        /*1914*/ 	.word	0x0001fe30
        /*1918*/ 	.word	0x00000003
        /*191c*/ 	.word	0x00022860
        /*1920*/ 	.short	0x010a
        /*1922*/ 	.byte	0x3f
	.zero		1


	//----- nvinfo : EIATTR_NUM_MBARRIERS
	.align		4
.L_1202:
        /*1924*/ 	.byte	0x03, 0x38
        /*1926*/ 	.short	0x0016


	//----- nvinfo : EIATTR_EXIT_INSTR_OFFSETS
	.align		4
        /*1928*/ 	.byte	0x04, 0x1c
        /*192a*/ 	.short	(.L_1204 - .L_1203)


	//   ....[0]....
.L_1203:
        /*192c*/ 	.word	0x0001aab0


	//----- nvinfo : EIATTR_MAX_THREADS
	.align		4
.L_1204:
        /*1930*/ 	.byte	0x04, 0x05
        /*1932*/ 	.short	(.L_1206 - .L_1205)
.L_1205:
        /*1934*/ 	.word	0x00000180
        /*1938*/ 	.word	0x00000001
        /*193c*/ 	.word	0x00000001


	//----- nvinfo : EIATTR_CRS_STACK_SIZE
	.align		4
.L_1206:
        /*1940*/ 	.byte	0x04, 0x1e
        /*1942*/ 	.short	(.L_1208 - .L_1207)
.L_1207:
        /*1944*/ 	.word	0x00000000


	//----- nvinfo : EIATTR_CBANK_PARAM_SIZE
	.align		4
.L_1208:
        /*1948*/ 	.byte	0x03, 0x19
        /*194a*/ 	.short	0x0af0


	//----- nvinfo : EIATTR_PARAM_CBANK
	.align		4
        /*194c*/ 	.byte	0x04, 0x0a
        /*194e*/ 	.short	(.L_1210 - .L_1209)
	.align		4
.L_1209:
        /*1950*/ 	.word	index@(.nv.constant0._ZN7cutlass13device_kernelIN5flash11enable_sm90INS1_16FlashAttnFwdSm90INS1_25CollectiveMainloopFwdSm90ILi2EN4cute5tupleIJNS5_1CILi1EEES8_S8_EEENS6_IJNS7_ILi128EEENS7_ILi96EEENS7_ILi64EEEEEELi256ENS_6half_tEfNS_4arch4Sm90ELb0ELb0ELb1ELb1ELb1ELb1ELb0ELb1ELb0ELb1ELb1ELb0EEENS1_21CollectiveEpilogueFwdINS6_IJSA_NS7_ILi256EEESB_EEES9_SE_SG_Li256ELb1ELb1ELb1ELb0EEENS1_36VarlenDynamicPersistentTileSchedulerILi128ELi96ELi256ELi128ELb1ELb1ELb1ELb0ELb1ELb1EEEEEEEEEvNT_6ParamsE)
        /*1954*/ 	.short	0x0210
        /*1956*/ 	.short	0x0af0


	//----- nvinfo : EIATTR_SW_WAR
	.align		4
.L_1210:
        /*1958*/ 	.byte	0x04, 0x36
        /*195a*/ 	.short	(.L_1212 - .L_1211)
.L_1211:
        /*195c*/ 	.word	0x00000008
.L_1212:


//--------------------- .nv.info._ZN7cutlass13device_kernelIN5flash11enable_sm90INS1_16FlashAttnFwdSm90INS1_25CollectiveMainloopFwdSm90ILi2EN4cute5tupleIJNS5_1CILi1EEES8_S8_EEENS6_IJNS7_ILi128EEENS7_ILi96EEENS7_ILi64EEEEEELi256ENS_6half_tEfNS_4arch4Sm90ELb0ELb0ELb1ELb1ELb1ELb0ELb1ELb1ELb0ELb1ELb1ELb0EEENS1_21CollectiveEpilogueFwdINS6_IJSA_NS7_ILi256EEESB_EEES9_SE_SG_Li256ELb1ELb1ELb1ELb0EEENS1_36VarlenDynamicPersistentTileSchedulerILi128ELi96ELi256ELi128ELb1ELb1ELb1ELb0ELb1ELb1EEEEEEEEEvNT_6ParamsE --------------------------
	.section	.nv.info._ZN7cutlass13device_kernelIN5flash11enable_sm90INS1_16FlashAttnFwdSm90INS1_25CollectiveMainloopFwdSm90ILi2EN4cute5tupleIJNS5_1CILi1EEES8_S8_EEENS6_IJNS7_ILi128EEENS7_ILi96EEENS7_ILi64EEEEEELi256ENS_6half_tEfNS_4arch4Sm90ELb0ELb0ELb1ELb1ELb1ELb0ELb1ELb1ELb0ELb1ELb1ELb0EEENS1_21CollectiveEpilogueFwdINS6_IJSA_NS7_ILi256EEESB_EEES9_SE_SG_Li256ELb1ELb1ELb1ELb0EEENS1_36VarlenDynamicPersistentTileSchedulerILi128ELi96ELi256ELi128ELb1ELb1ELb1ELb0ELb1ELb1EEEEEEEEEvNT_6ParamsE,"",@"SHT_CUDA_INFO"
	.sectionflags	@""
	.align	4


	//----- nvinfo : EIATTR_CUDA_API_VERSION
	.align		4
        /*0000*/ 	.byte	0x04, 0x37
        /*0002*/ 	.short	(.L_1214 - .L_1213)
.L_1213:
        /*0004*/ 	.word	0x00000082


	//----- nvinfo : EIATTR_KPARAM_INFO
	.align		4
.L_1214:
        /*0008*/ 	.byte	0x04, 0x17
        /*000a*/ 	.short	(.L_1216 - .L_1215)
.L_1215:
        /*000c*/ 	.word	0x00000000
        /*0010*/ 	.short	0x0000
        /*0012*/ 	.short	0x0070
        /*0014*/ 	.byte	0x00, 0xf0, 0x01, 0x2e


	//----- nvinfo : EIATTR_SPARSE_MMA_MASK
	.align		4
.L_1216:
        /*0018*/ 	.byte	0x03, 0x50
        /*001a*/ 	.short	0x0000


	//----- nvinfo : EIATTR_MAXREG_COUNT
	.align		4
        /*001c*/ 	.byte	0x03, 0x1b
        /*001e*/ 	.short	0x00a8


	//----- nvinfo : EIATTR_NUM_BARRIERS
	.align		4
        /*0020*/ 	.byte	0x02, 0x4c
        /*0022*/ 	.byte	0x10
	.zero		1


	//----- nvinfo : EIATTR_EXTERNS
	.align		4
        /*0024*/ 	.byte	0x04, 0x0f
        /*0026*/ 	.short	(.L_1218 - .L_1217)


	//   ....[0]....
	.align		4
.L_1217:
        /*0028*/ 	.word	index@(__assertfail)


	//----- nvinfo : EIATTR_ANNOTATIONS
	.align		4
.L_1218:
        /*002c*/ 	.byte	0x04, 0x55
        /*002e*/ 	.short	(.L_1220 - .L_1219)


	//   ....[0]....
.L_1219:
        /* <DEDUP_REMOVED lines=27> */


	//----- nvinfo : EIATTR_MERCURY_ISA_VERSION
	.align		4
.L_1220:
        /*01d0*/ 	.byte	0x03, 0x5f
        /*01d2*/ 	.short	0x0101


	//----- nvinfo : EIATTR_UNUSED_LOAD_BYTE_OFFSET
	.align		4
        /*01d4*/ 	.byte	0x04, 0x44
        /*01d6*/ 	.short	(.L_1222 - .L_1221)


	//   ....[0]....
.L_1221:
        /*01d8*/ 	.word	0x000009a0
        /*01dc*/ 	.word	0x0000fff0


	//   ....[1]....
        /*01e0*/ 	.word	0x00007c20
        /*01e4*/ 	.word	0x0000fff0


	//----- nvinfo : EIATTR_INT_WARP_WIDE_INSTR_OFFSETS
	.align		4
.L_1222:
        /*01e8*/ 	.byte	0x04, 0x31
        /*01ea*/ 	.short	(.L_1224 - .L_1223)


	//   ....[0]....
.L_1223:
        /*01ec*/ 	.word	0x000000c0


	//   ....[1]....
        /*01f0*/ 	.word	0x000000d0


	//   ....[2]....
        /*01f4*/ 	.word	0x000000e0


	//   ....[3]....
        /*01f8*/ 	.word	0x00000180


	//   ....[4]....
        /*01fc*/ 	.word	0x0000d930


	//   ....[5]....
        /*0200*/ 	.word	0x0000d9c0


	//   ....[6]....
        /*0204*/ 	.word	0x00011850


	//   ....[7]....
        /*0208*/ 	.word	0x000118e0


	//----- nvinfo : EIATTR_COOP_GROUP_MASK_REGIDS
	.align		4
.L_1224:
        /*020c*/ 	.byte	0x04, 0x29
        /*020e*/ 	.short	(.L_1226 - .L_1225)


	//   ....[0]....
.L_1225:
        /*0210*/ 	.word	0xffffffff


	//   ....[1]....
        /*0214*/ 	.word	0xffffffff


	//   ....[2]....
        /*0218*/ 	.word	0xffffffff


	//   ....[3]....
        /*021c*/ 	.word	0xffffffff


	//   ....[4]....
        /*0220*/ 	.word	0xffffffff


	//   ....[5]....
        /*0224*/ 	.word	0xffffffff


	//   ....[6]....
        /*0228*/ 	.word	0xffffffff


	//   ....[7]....
        /*022c*/ 	.word	0xffffffff


	//   ....[8]....
        /*0230*/ 	.word	0xffffffff


	//   ....[9]....
        /*0234*/ 	.word	0xffffffff


	//   ....[10]....
        /*0238*/ 	.word	0xffffffff


	//   ....[11]....
        /*023c*/ 	.word	0xffffffff


	//   ....[12]....
        /*0240*/ 	.word	0xffffffff


	//   ....[13]....
        /*0244*/ 	.word	0xffffffff


	//   ....[14]....
        /*0248*/ 	.word	0xffffffff


	//   ....[15]....
        /*024c*/ 	.word	0xffffffff


	//   ....[16]....
        /*0250*/ 	.word	0xffffffff


	//   ....[17]....
        /*0254*/ 	.word	0xffffffff


	//   ....[18]....
        /*0258*/ 	.word	0xffffffff


	//   ....[19]....
        /*025c*/ 	.word	0xffffffff


	//   ....[20]....
        /*0260*/ 	.word	0xffffffff


	//   ....[21]....
        /*0264*/ 	.word	0xffffffff


	//   ....[22]....
        /*0268*/ 	.word	0xffffffff


	//   ....[23]....
        /*026c*/ 	.word	0xffffffff


	//   ....[24]....
        /*0270*/ 	.word	0xffffffff


	//   ....[25]....
        /*0274*/ 	.word	0xffffffff


	//   ....[26]....
        /*0278*/ 	.word	0xffffffff


	//   ....[27]....
        /*027c*/ 	.word	0xffffffff


	//   ....[28]....
        /*0280*/ 	.word	0xffffffff


	//   ....[29]....
        /*0284*/ 	.word	0xffffffff


	//   ....[30]....
        /*0288*/ 	.word	0xffffffff


	//   ....[31]....
        /*028c*/ 	.word	0xffffffff


	//   ....[32]....
        /*0290*/ 	.word	0xffffffff


	//   ....[33]....
        /*0294*/ 	.word	0xffffffff


	//   ....[34]....
        /*0298*/ 	.word	0xffffffff


	//   ....[35]....
        /*029c*/ 	.word	0xffffffff


	//   ....[36]....
        /*02a0*/ 	.word	0xffffffff


	//   ....[37]....
        /*02a4*/ 	.word	0xffffffff


	//   ....[38]....
        /*02a8*/ 	.word	0xffffffff


	//   ....[39]....
        /*02ac*/ 	.word	0xffffffff


	//   ....[40]....
        /*02b0*/ 	.word	0xffffffff


	//   ....[41]....
        /*02b4*/ 	.word	0xffffffff


	//   ....[42]....
        /*02b8*/ 	.word	0xffffffff


	//   ....[43]....
        /*02bc*/ 	.word	0xffffffff


	//   ....[44]....
        /*02c0*/ 	.word	0xffffffff


	//   ....[45]....
        /*02c4*/ 	.word	0xffffffff


	//   ....[46]....
        /*02c8*/ 	.word	0xffffffff


	//   ....[47]....
        /*02cc*/ 	.word	0xffffffff


	//   ....[48]....
        /*02d0*/ 	.word	0xffffffff


	//   ....[49]....
        /*02d4*/ 	.word	0xffffffff


	//   ....[50]....
        /*02d8*/ 	.word	0xffffffff


	//   ....[51]....
        /*02dc*/ 	.word	0xffffffff


	//   ....[52]....
        /*02e0*/ 	.word	0xffffffff


	//   ....[53]....
        /*02e4*/ 	.word	0xffffffff


	//   ....[54]....
        /*02e8*/ 	.word	0xffffffff


	//   ....[55]....
        /*02ec*/ 	.word	0xffffffff


	//   ....[56]....
        /*02f0*/ 	.word	0xffffffff


	//   ....[57]....
        /*02f4*/ 	.word	0xffffffff


	//   ....[58]....
        /*02f8*/ 	.word	0xffffffff


	//   ....[59]....
        /*02fc*/ 	.word	0xffffffff


	//   ....[60]....
        /*0300*/ 	.word	0xffffffff


	//   ....[61]....
        /*0304*/ 	.word	0xffffffff


	//   ....[62]....
        /*0308*/ 	.word	0xffffffff


	//   ....[63]....
        /*030c*/ 	.word	0xffffffff


	//   ....[64]....
        /*0310*/ 	.word	0xffffffff


	//   ....[65]....
        /*0314*/ 	.word	0xffffffff


	//   ....[66]....
        /*0318*/ 	.word	0xffffffff


	//   ....[67]....
        /*031c*/ 	.word	0xffffffff


	//   ....[68]....
        /*0320*/ 	.word	0xffffffff


	//   ....[69]....
        /*0324*/ 	.word	0xffffffff


	//   ....[70]....
        /*0328*/ 	.word	0xffffffff


	//   ....[71]....
        /*032c*/ 	.word	0xffffffff


	//   ....[72]....
        /*0330*/ 	.word	0xffffffff


	//   ....[73]....
        /*0334*/ 	.word	0xffffffff


	//   ....[74]....
        /*0338*/ 	.word	0xffffffff


	//   ....[75]....
        /*033c*/ 	.word	0xffffffff


	//   ....[76]....
        /*0340*/ 	.word	0xffffffff


	//   ....[77]....
        /*0344*/ 	.word	0xffffffff


	//   ....[78]....
        /*0348*/ 	.word	0xffffffff


	//   ....[79]....
        /*034c*/ 	.word	0xffffffff


	//   ....[80]....
        /*0350*/ 	.word	0xffffffff


	//   ....[81]....
        /*0354*/ 	.word	0xffffffff


	//   ....[82]....
        /*0358*/ 	.word	0xffffffff


	//   ....[83]....
        /*035c*/ 	.word	0xffffffff


	//   ....[84]....
        /*0360*/ 	.word	0xffffffff


	//   ....[85]....
        /*0364*/ 	.word	0xffffffff


	//   ....[86]....
        /*0368*/ 	.word	0xffffffff


	//   ....[87]....
        /*036c*/ 	.word	0xffffffff


	//   ....[88]....
        /*0370*/ 	.word	0xffffffff


	//   ....[89]....
        /*0374*/ 	.word	0xffffffff


	//   ....[90]....
        /*0378*/ 	.word	0xffffffff


	//   ....[91]....
        /*037c*/ 	.word	0xffffffff


	//   ....[92]....
        /*0380*/ 	.word	0xffffffff


	//   ....[93]....
        /*0384*/ 	.word	0xffffffff


	//   ....[94]....
        /*0388*/ 	.word	0xffffffff


	//   ....[95]....
        /*038c*/ 	.word	0xffffffff


	//   ....[96]....
        /*0390*/ 	.word	0xffffffff


	//   ....[97]....
        /*0394*/ 	.word	0xffffffff


	//   ....[98]....
        /*0398*/ 	.word	0xffffffff


	//   ....[99]....
        /*039c*/ 	.word	0xffffffff


	//   ....[100]....
        /*03a0*/ 	.word	0xffffffff


	//   ....[101]....
        /*03a4*/ 	.word	0xffffffff


	//   ....[102]....
        /*03a8*/ 	.word	0xffffffff


	//   ....[103]....
        /*03ac*/ 	.word	0xffffffff


	//   ....[104]....
        /*03b0*/ 	.word	0xffffffff


	//   ....[105]....
        /*03b4*/ 	.word	0xffffffff


	//   ....[106]....
        /*03b8*/ 	.word	0xffffffff


	//   ....[107]....
        /*03bc*/ 	.word	0xffffffff


	//   ....[108]....
        /*03c0*/ 	.word	0xffffffff


	//   ....[109]....
        /*03c4*/ 	.word	0xffffffff


	//   ....[110]....
        /*03c8*/ 	.word	0xffffffff


	//   ....[111]....
        /*03cc*/ 	.word	0xffffffff


	//   ....[112]....
        /*03d0*/ 	.word	0xffffffff


	//   ....[113]....
        /*03d4*/ 	.word	0xffffffff


	//   ....[114]....
        /*03d8*/ 	.word	0xffffffff


	//   ....[115]....
        /*03dc*/ 	.word	0xffffffff


	//   ....[116]....
        /*03e0*/ 	.word	0xffffffff


	//   ....[117]....
        /*03e4*/ 	.word	0xffffffff


	//   ....[118]....
        /*03e8*/ 	.word	0xffffffff


	//   ....[119]....
        /*03ec*/ 	.word	0xffffffff


	//   ....[120]....
        /*03f0*/ 	.word	0xffffffff


	//   ....[121]....
        /*03f4*/ 	.word	0xffffffff


	//   ....[122]....
        /*03f8*/ 	.word	0xffffffff


	//   ....[123]....
        /*03fc*/ 	.word	0xffffffff


	//   ....[124]....
        /*0400*/ 	.word	0xffffffff


	//   ....[125]....
        /*0404*/ 	.word	0xffffffff


	//   ....[126]....
        /*0408*/ 	.word	0xffffffff


	//   ....[127]....
        /*040c*/ 	.word	0xffffffff


	//   ....[128]....
        /*0410*/ 	.word	0xffffffff


	//   ....[129]....
        /*0414*/ 	.word	0xffffffff


	//   ....[130]....
        /*0418*/ 	.word	0xffffffff


	//   ....[131]....
        /*041c*/ 	.word	0xffffffff


	//   ....[132]....
        /*0420*/ 	.word	0xffffffff


	//   ....[133]....
        /*0424*/ 	.word	0xffffffff


	//   ....[134]....
        /*0428*/ 	.word	0xffffffff


	//   ....[135]....
        /*042c*/ 	.word	0xffffffff


	//   ....[136]....
        /*0430*/ 	.word	0xffffffff


	//   ....[137]....
        /*0434*/ 	.word	0xffffffff


	//   ....[138]....
        /*0438*/ 	.word	0xffffffff


	//   ....[139]....
        /*043c*/ 	.word	0xffffffff


	//   ....[140]....
        /*0440*/ 	.word	0xffffffff


	//   ....[141]....
        /*0444*/ 	.word	0xffffffff


	//   ....[142]....
        /*0448*/ 	.word	0xffffffff


	//   ....[143]....
        /*044c*/ 	.word	0xffffffff


	//   ....[144]....
        /*0450*/ 	.word	0xffffffff


	//   ....[145]....
        /*0454*/ 	.word	0xffffffff


	//   ....[146]....
        /*0458*/ 	.word	0xffffffff


	//   ....[147]....
        /*045c*/ 	.word	0xffffffff


	//   ....[148]....
        /*0460*/ 	.word	0xffffffff


	//   ....[149]....
        /*0464*/ 	.word	0xffffffff


	//   ....[150]....
        /*0468*/ 	.word	0xffffffff


	//   ....[151]....
        /*046c*/ 	.word	0xffffffff


	//   ....[152]....
        /*0470*/ 	.word	0xffffffff


	//   ....[153]....
        /*0474*/ 	.word	0xffffffff


	//   ....[154]....
        /*0478*/ 	.word	0xffffffff


	//   ....[155]....
        /*047c*/ 	.word	0xffffffff


	//   ....[156]....
        /*0480*/ 	.word	0xffffffff


	//   ....[157]....
        /*0484*/ 	.word	0xffffffff


	//   ....[158]....
        /*0488*/ 	.word	0xffffffff


	//   ....[159]....
        /*048c*/ 	.word	0x0500000f


	//   ....[160]....
        /*0490*/ 	.word	0x0500000f


	//   ....[161]....
        /*0494*/ 	.word	0x0500000f


	//   ....[162]....
        /*0498*/ 	.word	0x0500000f


	//   ....[163]....
        /*049c*/ 	.word	0x0500000f


	//   ....[164]....
        /*04a0*/ 	.word	0x0500000f


	//   ....[165]....
        /*04a4*/ 	.word	0x0500000f


	//   ....[166]....
        /*04a8*/ 	.word	0x0500000f


	//   ....[167]....
        /*04ac*/ 	.word	0x0500000f


	//   ....[168]....
        /*04b0*/ 	.word	0x0500000f


	//   ....[169]....
        /*04b4*/ 	.word	0x0500000f


	//   ....[170]....
        /*04b8*/ 	.word	0x0500000f


	//   ....[171]....
        /*04bc*/ 	.word	0x0500000f


	//   ....[172]....
        /*04c0*/ 	.word	0x0500000f


	//   ....[173]....
        /*04c4*/ 	.word	0x0500000f


	//   ....[174]....
        /*04c8*/ 	.word	0x0500000f


	//   ....[175]....
        /*04cc*/ 	.word	0x0500000f


	//   ....[176]....
        /*04d0*/ 	.word	0x0500000f


	//   ....[177]....
        /*04d4*/ 	.word	0x0500000f


	//   ....[178]....
        /*04d8*/ 	.word	0x0500000f


	//   ....[179]....
        /*04dc*/ 	.word	0x0500000f


	//   ....[180]....
        /*04e0*/ 	.word	0x0500000f


	//   ....[181]....
        /*04e4*/ 	.word	0x0500000f


	//   ....[182]....
        /*04e8*/ 	.word	0x0500000f


	//   ....[183]....
        /*04ec*/ 	.word	0x0500000f


	//   ....[184]....
        /*04f0*/ 	.word	0x0500000f


	//   ....[185]....
        /*04f4*/ 	.word	0x0500000f


	//   ....[186]....
        /*04f8*/ 	.word	0x0500000f


	//   ....[187]....
        /*04fc*/ 	.word	0x0500000f


	//   ....[188]....
        /*0500*/ 	.word	0x0500000f


	//   ....[189]....
        /*0504*/ 	.word	0x0500000f


	//   ....[190]....
        /*0508*/ 	.word	0x0500000f


	//   ....[191]....
        /*050c*/ 	.word	0x0500000f


	//   ....[192]....
        /*0510*/ 	.word	0x0500000f


	//   ....[193]....
        /*0514*/ 	.word	0x0500000f


	//   ....[194]....
        /*0518*/ 	.word	0x0500000f


	//   ....[195]....
        /*051c*/ 	.word	0x0500000f


	//   ....[196]....
        /*0520*/ 	.word	0x0500000f


	//   ....[197]....
        /*0524*/ 	.word	0x0500000f


	//   ....[198]....
        /*0528*/ 	.word	0x0500000f


	//   ....[199]....
        /*052c*/ 	.word	0x0500000f


	//   ....[200]....
        /*0530*/ 	.word	0x0500000f


	//   ....[201]....
        /*0534*/ 	.word	0x0500000f


	//   ....[202]....
        /*0538*/ 	.word	0x0500000f


	//   ....[203]....
        /*053c*/ 	.word	0x0500000f


	//   ....[204]....
        /*0540*/ 	.word	0x0500000f


	//   ....[205]....
        /*0544*/ 	.word	0x0500000f


	//   ....[206]....
        /*0548*/ 	.word	0x0500000f


	//   ....[207]....
        /*054c*/ 	.word	0x0500000f


	//   ....[208]....
        /*0550*/ 	.word	0x0500000f


	//   ....[209]....
        /*0554*/ 	.word	0x0500000f


	//   ....[210]....
        /*0558*/ 	.word	0x0500000f


	//   ....[211]....
        /*055c*/ 	.word	0x0500000f


	//   ....[212]....
        /*0560*/ 	.word	0x0500000f


	//   ....[213]....
        /*0564*/ 	.word	0x0500000f


	//   ....[214]....
        /*0568*/ 	.word	0x0500000f


	//   ....[215]....
        /*056c*/ 	.word	0x0500000f


	//   ....[216]....
        /*0570*/ 	.word	0x0500000f


	//   ....[217]....
        /*0574*/ 	.word	0x0500000f


	//   ....[218]....
        /*0578*/ 	.word	0x0500000f


	//   ....[219]....
        /*057c*/ 	.word	0x0500000f


	//   ....[220]....
        /*0580*/ 	.word	0x0500000f


	//   ....[221]....
        /*0584*/ 	.word	0x0500000f


	//   ....[222]....
        /*0588*/ 	.word	0x0500000f


	//   ....[223]....
        /*058c*/ 	.word	0x0500000f


	//   ....[224]....
        /*0590*/ 	.word	0x0500000f


	//   ....[225]....
        /*0594*/ 	.word	0x0500000f


	//   ....[226]....
        /*0598*/ 	.word	0x0500000f


	//   ....[227]....
        /*059c*/ 	.word	0x0500000f


	//   ....[228]....
        /*05a0*/ 	.word	0x0500000f


	//   ....[229]....
        /*05a4*/ 	.word	0x0500000f


	//   ....[230]....
        /*05a8*/ 	.word	0x0500000f


	//   ....[231]....
        /*05ac*/ 	.word	0x0500000f


	//   ....[232]....
        /*05b0*/ 	.word	0x0500000f


	//   ....[233]....
        /*05b4*/ 	.word	0x0500000f


	//   ....[234]....
        /*05b8*/ 	.word	0x0500000f


	//   ....[235]....
        /*05bc*/ 	.word	0x0500000f


	//   ....[236]....
        /*05c0*/ 	.word	0x0500000f


	//   ....[237]....
        /*05c4*/ 	.word	0x0500000f


	//   ....[238]....
        /*05c8*/ 	.word	0x0500000f


	//   ....[239]....
        /*05cc*/ 	.word	0x0500000f


	//   ....[240]....
        /*05d0*/ 	.word	0x0500000f


	//   ....[241]....
        /*05d4*/ 	.word	0x0500000f


	//   ....[242]....
        /*05d8*/ 	.word	0x0500000f


	//   ....[243]....
        /*05dc*/ 	.word	0x0500000f


	//   ....[244]....
        /*05e0*/ 	.word	0x0500000f


	//   ....[245]....
        /*05e4*/ 	.word	0x0500000f


	//   ....[246]....
        /*05e8*/ 	.word	0x0500000f


	//   ....[247]....
        /*05ec*/ 	.word	0x0500000f


	//   ....[248]....
        /*05f0*/ 	.word	0x0500000f


	//   ....[249]....
        /*05f4*/ 	.word	0x0500000f


	//   ....[250]....
        /*05f8*/ 	.word	0x0500000f


	//   ....[251]....
        /*05fc*/ 	.word	0x0500000f


	//   ....[252]....
        /*0600*/ 	.word	0x0500000f


	//   ....[253]....
        /*0604*/ 	.word	0x0500000f


	//   ....[254]....
        /*0608*/ 	.word	0x0500000f


	//   ....[255]....
        /*060c*/ 	.word	0x0500000f


	//   ....[0]....
        /*0610*/ 	.word	0x0500000f


	//   ....[1]....
        /*0614*/ 	.word	0x0500000f


	//   ....[2]....
        /*0618*/ 	.word	0x0500000f


	//----- nvinfo : EIATTR_COOP_GROUP_INSTR_OFFSETS
	.align		4
.L_1226:
        /*061c*/ 	.byte	0x04, 0x28
        /*061e*/ 	.short	(.L_1228 - .L_1227)


	//   ....[0]....
.L_1227:
        /*0620*/ 	.word	0x00000080


	//   ....[1]....
        /*0624*/ 	.word	0x00000090


	//   ....[2]....
        /*0628*/ 	.word	0x000002f0


	//   ....[3]....
        /*062c*/ 	.word	0x00000450


	//   ....[4]....
        /*0630*/ 	.word	0x00000570


	//   ....[5]....
        /*0634*/ 	.word	0x000006d0


	//   ....[6]....
        /*0638*/ 	.word	0x00001b40


	//   ....[7]....
        /*063c*/ 	.word	0x000039d0


	//   ....[8]....
        /*0640*/ 	.word	0x00003a10


	//   ....[9]....
        /*0644*/ 	.word	0x00003a30


	//   ....[10]....
        /*0648*/ 	.word	0x00003a50


	//   ....[11]....
        /*064c*/ 	.word	0x00005740


	//   ....[12]....
        /*0650*/ 	.word	0x000057a0


	//   ....[13]....
        /*0654*/ 	.word	0x00006210


	//   ....[14]....
        /*0658*/ 	.word	0x00006270


	//   ....[15]....
        /*065c*/ 	.word	0x000071d0


	//   ....[16]....
        /*0660*/ 	.word	0x000071e0


	//   ....[17]....
        /*0664*/ 	.word	0x00007210


	//   ....[18]....
        /*0668*/ 	.word	0x00007230


	//   ....[19]....
        /*066c*/ 	.word	0x00008d30


	//   ....[20]....
        /*0670*/ 	.word	0x00008d40


	//   ....[21]....
        /*0674*/ 	.word	0x00008d50


	//   ....[22]....
        /*0678*/ 	.word	0x00008d70


	//   ....[23]....
        /*067c*/ 	.word	0x00009830


	//   ....[24]....
        /*0680*/ 	.word	0x00009860


	//   ....[25]....
        /*0684*/ 	.word	0x00009a00


	//   ....[26]....
        /*0688*/ 	.word	0x00009a20


	//   ....[27]....
        /*068c*/ 	.word	0x00009b60


	//   ....[28]....
        /*0690*/ 	.word	0x00009b80


	//   ....[29]....
        /*0694*/ 	.word	0x00009cd0


	//   ....[30]....
        /*0698*/ 	.word	0x00009cf0


	//   ....[31]....
        /*069c*/ 	.word	0x0000a250


	//   ....[32]....
        /*06a0*/ 	.word	0x0000a290


	//   ....[33]....
        /*06a4*/ 	.word	0x0000ac40


	//   ....[34]....
        /*06a8*/ 	.word	0x0000ac50


	//   ....[35]....
        /*06ac*/ 	.word	0x0000be40


	//   ....[36]....
        /*06b0*/ 	.word	0x0000be70


	//   ....[37]....
        /*06b4*/ 	.word	0x0000bfe0


	//   ....[38]....
        /*06b8*/ 	.word	0x0000c000


	//   ....[39]....
        /*06bc*/ 	.word	0x0000c140


	//   ....[40]....
        /*06c0*/ 	.word	0x0000c160


	//   ....[41]....
        /*06c4*/ 	.word	0x0000c2b0


	//   ....[42]....
        /*06c8*/ 	.word	0x0000c2d0


	//   ....[43]....
        /*06cc*/ 	.word	0x0000c4b0


	//   ....[44]....
        /*06d0*/ 	.word	0x0000c6a0


	//   ....[45]....
        /*06d4*/ 	.word	0x0000c6d0


	//   ....[46]....
        /*06d8*/ 	.word	0x0000c700


	//   ....[47]....
        /*06dc*/ 	.word	0x0000c730


	//   ....[48]....
        /*06e0*/ 	.word	0x0000c760


	//   ....[49]....
        /*06e4*/ 	.word	0x0000c790


	//   ....[50]....
        /*06e8*/ 	.word	0x0000c900


	//   ....[51]....
        /*06ec*/ 	.word	0x0000c930


	//   ....[52]....
        /*06f0*/ 	.word	0x0000c960


	//   ....[53]....
        /*06f4*/ 	.word	0x0000c990


	//   ....[54]....
        /*06f8*/ 	.word	0x0000c9c0


	//   ....[55]....
        /*06fc*/ 	.word	0x0000c9f0


	//   ....[56]....
        /*0700*/ 	.word	0x0000ca80


	//   ....[57]....
        /*0704*/ 	.word	0x0000cab0


	//   ....[58]....
        /*0708*/ 	.word	0x0000cac0


	//   ....[59]....
        /*070c*/ 	.word	0x0000cb50


	//   ....[60]....
        /*0710*/ 	.word	0x0000e4d0


	//   ....[61]....
        /*0714*/ 	.word	0x0000e4f0


	//   ....[62]....
        /*0718*/ 	.word	0x0000e580


	//   ....[63]....
        /*071c*/ 	.word	0x0000e5a0


	//   ....[64]....
        /*0720*/ 	.word	0x0000e620


	//   ....[65]....
        /*0724*/ 	.word	0x0000e640


	//   ....[66]....
        /*0728*/ 	.word	0x0000e6c0


	//   ....[67]....
        /*072c*/ 	.word	0x0000e6e0


	//   ....[68]....
        /*0730*/ 	.word	0x0000e760


	//   ....[69]....
        /*0734*/ 	.word	0x0000e780


	//   ....[70]....
        /*0738*/ 	.word	0x0000e790


	//   ....[71]....
        /*073c*/ 	.word	0x0000e7a0


	//   ....[72]....
        /*0740*/ 	.word	0x0000ef10


	//   ....[73]....
        /*0744*/ 	.word	0x0000ef30


	//   ....[74]....
        /*0748*/ 	.word	0x0000ef50


	//   ....[75]....
        /*074c*/ 	.word	0x0000ef60


	//   ....[76]....
        /*0750*/ 	.word	0x0000ef90


	//   ....[77]....
        /*0754*/ 	.word	0x0000efb0


	//   ....[78]....
        /*0758*/ 	.word	0x0000f020


	//   ....[79]....
        /*075c*/ 	.word	0x0000f0a0


	//   ....[80]....
        /*0760*/ 	.word	0x0000f0c0


	//   ....[81]....
        /*0764*/ 	.word	0x0000f0e0


	//   ....[82]....
        /*0768*/ 	.word	0x0000f1a0


	//   ....[83]....
        /*076c*/ 	.word	0x0000f1f0


	//   ....[84]....
        /*0770*/ 	.word	0x0000f210


	//   ....[85]....
        /*0774*/ 	.word	0x0000f280


	//   ....[86]....
        /*0778*/ 	.word	0x0000f360


	//   ....[87]....
        /*077c*/ 	.word	0x0000f390


	//   ....[88]....
        /*0780*/ 	.word	0x0000fa10


	//   ....[89]....
        /*0784*/ 	.word	0x0000fa40


	//   ....[90]....
        /*0788*/ 	.word	0x0000fa60


	//   ....[91]....
        /*078c*/ 	.word	0x0000fa90


	//   ....[92]....
        /*0790*/ 	.word	0x0000fb00


	//   ....[93]....
        /*0794*/ 	.word	0x0000fb30


	//   ....[94]....
        /*0798*/ 	.word	0x0000fc40


	//   ....[95]....
        /*079c*/ 	.word	0x0000fc60


	//   ....[96]....
        /*07a0*/ 	.word	0x0000fcf0


	//   ....[97]....
        /*07a4*/ 	.word	0x0000fd10


	//   ....[98]....
        /*07a8*/ 	.word	0x0000fd80


	//   ....[99]....
        /*07ac*/ 	.word	0x0000fda0


	//   ....[100]....
        /*07b0*/ 	.word	0x0000fe00


	//   ....[101]....
        /*07b4*/ 	.word	0x0000fe30


	//   ....[102]....
        /*07b8*/ 	.word	0x0000feb0


	//   ....[103]....
        /*07bc*/ 	.word	0x0000ff10


	//   ....[104]....
        /*07c0*/ 	.word	0x00010440


	//   ....[105]....
        /*07c4*/ 	.word	0x00010460


	//   ....[106]....
        /*07c8*/ 	.word	0x000104b0


	//   ....[107]....
        /*07cc*/ 	.word	0x00010570


	//   ....[108]....
        /*07d0*/ 	.word	0x00010580


	//   ....[109]....
        /*07d4*/ 	.word	0x000105b0


	//   ....[110]....
        /*07d8*/ 	.word	0x00010640


	//   ....[111]....
        /*07dc*/ 	.word	0x000106f0


	//   ....[112]....
        /*07e0*/ 	.word	0x00010700


	//   ....[113]....
        /*07e4*/ 	.word	0x00010730


	//   ....[114]....
        /*07e8*/ 	.word	0x00010740


	//   ....[115]....
        /*07ec*/ 	.word	0x000107d0


	//   ....[116]....
        /*07f0*/ 	.word	0x00010ed0


	//   ....[117]....
        /*07f4*/ 	.word	0x00010ef0


	//   ....[118]....
        /*07f8*/ 	.word	0x00010f00


	//   ....[119]....
        /*07fc*/ 	.word	0x00010f40


	//   ....[120]....
        /*0800*/ 	.word	0x00010f50


	//   ....[121]....
        /*0804*/ 	.word	0x00010f90


	//   ....[122]....
        /*0808*/ 	.word	0x00010fa0


	//   ....[123]....
        /*080c*/ 	.word	0x00010fe0


	//   ....[124]....
        /*0810*/ 	.word	0x00010ff0


	//   ....[125]....
        /*0814*/ 	.word	0x00011030


	//   ....[126]....
        /*0818*/ 	.word	0x00011040


	//   ....[127]....
        /*081c*/ 	.word	0x00011050


	//   ....[128]....
        /*0820*/ 	.word	0x00011390


	//   ....[129]....
        /*0824*/ 	.word	0x000113b0


	//   ....[130]....
        /*0828*/ 	.word	0x000113c0


	//   ....[131]....
        /*082c*/ 	.word	0x000113d0


	//   ....[132]....
        /*0830*/ 	.word	0x000113e0


	//   ....[133]....
        /*0834*/ 	.word	0x00011400


	//   ....[134]....
        /*0838*/ 	.word	0x00011470


	//   ....[135]....
        /*083c*/ 	.word	0x000114a0


	//   ....[136]....
        /*0840*/ 	.word	0x000114b0


	//   ....[137]....
        /*0844*/ 	.word	0x00011520


	//   ....[138]....
        /*0848*/ 	.word	0x00011530


	//   ....[139]....
        /*084c*/ 	.word	0x00011630


	//   ....[140]....
        /*0850*/ 	.word	0x00011b10


	//   ....[141]....
        /*0854*/ 	.word	0x00011b40


	//   ....[142]....
        /*0858*/ 	.word	0x00011ba0


	//   ....[143]....
        /*085c*/ 	.word	0x00011bd0


	//   ....[144]....
        /*0860*/ 	.word	0x00011c00


	//   ....[145]....
        /*0864*/ 	.word	0x00011c30


	//   ....[146]....
        /*0868*/ 	.word	0x00011c60


	//   ....[147]....
        /*086c*/ 	.word	0x00011c90


	//   ....[148]....
        /*0870*/ 	.word	0x00011e30


	//   ....[149]....
        /*0874*/ 	.word	0x00011e60


	//   ....[150]....
        /*0878*/ 	.word	0x00011e90


	//   ....[151]....
        /*087c*/ 	.word	0x00011ec0


	//   ....[152]....
        /*0880*/ 	.word	0x00011ef0


	//   ....[153]....
        /*0884*/ 	.word	0x00011f20


	//   ....[154]....
        /*0888*/ 	.word	0x00011fe0


	//   ....[155]....
        /*088c*/ 	.word	0x00012000


	//   ....[156]....
        /*0890*/ 	.word	0x00012010


	//   ....[157]....
        /*0894*/ 	.word	0x00012070


	//   ....[158]....
        /*0898*/ 	.word	0x00012690


	//   ....[159]....
        /*089c*/ 	.word	0x00012be0


	//   ....[160]....
        /*08a0*/ 	.word	0x00012cd0


	//   ....[161]....
        /*08a4*/ 	.word	0x00012d70


	//   ....[162]....
        /*08a8*/ 	.word	0x00012dd0


	//   ....[163]....
        /*08ac*/ 	.word	0x00012ec0


	//   ....[164]....
        /*08b0*/ 	.word	0x00012f30


	//   ....[165]....
        /*08b4*/ 	.word	0x00013020


	//   ....[166]....
        /*08b8*/ 	.word	0x00013090


	//   ....[167]....
        /*08bc*/ 	.word	0x00013180


	//   ....[168]....
        /*08c0*/ 	.word	0x000131f0


	//   ....[169]....
        /*08c4*/ 	.word	0x000132e0


	//   ....[170]....
        /*08c8*/ 	.word	0x00013350


	//   ....[171]....
        /*08cc*/ 	.word	0x000133f0


	//   ....[172]....
        /*08d0*/ 	.word	0x000134f0


	//   ....[173]....
        /*08d4*/ 	.word	0x00013540


	//   ....[174]....
        /*08d8*/ 	.word	0x000135a0


	//   ....[175]....
        /*08dc*/ 	.word	0x000136c0


	//   ....[176]....
        /*08e0*/ 	.word	0x00013740


	//   ....[177]....
        /*08e4*/ 	.word	0x00013830


	//   ....[178]....
        /*08e8*/ 	.word	0x00013900


	//   ....[179]....
        /*08ec*/ 	.word	0x000139b0


	//   ....[180]....
        /*08f0*/ 	.word	0x00013ab0


	//   ....[181]....
        /*08f4*/ 	.word	0x00013b20


	//   ....[182]....
        /*08f8*/ 	.word	0x00013c30


	//   ....[183]....
        /*08fc*/ 	.word	0x00013ca0


	//   ....[184]....
        /*0900*/ 	.word	0x00013d20


	//   ....[185]....
        /*0904*/ 	.word	0x00013df0


	//   ....[186]....
        /*0908*/ 	.word	0x00013e80


	//   ....[187]....
        /*090c*/ 	.word	0x00013f50


	//   ....[188]....
        /*0910*/ 	.word	0x00013ff0


	//   ....[189]....
        /*0914*/ 	.word	0x00014090


	//   ....[190]....
        /*0918*/ 	.word	0x000140f0


	//   ....[191]....
        /*091c*/ 	.word	0x000141e0


	//   ....[192]....
        /*0920*/ 	.word	0x000142f0


	//   ....[193]....
        /*0924*/ 	.word	0x00014340


	//   ....[194]....
        /*0928*/ 	.word	0x000143a0


	//   ....[195]....
        /*092c*/ 	.word	0x000144a0


	//   ....[196]....
        /*0930*/ 	.word	0x000145b0


	//   ....[197]....
        /*0934*/ 	.word	0x00014600


	//   ....[198]....
        /*0938*/ 	.word	0x00014660


	//   ....[199]....
        /*093c*/ 	.word	0x00014760


	//   ....[200]....
        /*0940*/ 	.word	0x00014870


	//   ....[201]....
        /*0944*/ 	.word	0x000148c0


	//   ....[202]....
        /*0948*/ 	.word	0x00014920


	//   ....[203]....
        /*094c*/ 	.word	0x00014a10


	//   ....[204]....
        /*0950*/ 	.word	0x00014b40


	//   ....[205]....
        /*0954*/ 	.word	0x00014c20


	//   ....[206]....
        /*0958*/ 	.word	0x00014cb0


	//   ....[207]....
        /*095c*/ 	.word	0x00014dc0


	//   ....[208]....
        /*0960*/ 	.word	0x00014e20


	//   ....[209]....
        /*0964*/ 	.word	0x00014f30


	//   ....[210]....
        /*0968*/ 	.word	0x00014f90


	//   ....[211]....
        /*096c*/ 	.word	0x000150a0


	//   ....[212]....
        /*0970*/ 	.word	0x00015100


	//   ....[213]....
        /*0974*/ 	.word	0x00015210


	//   ....[214]....
        /*0978*/ 	.word	0x00015270


	//   ....[215]....
        /*097c*/ 	.word	0x00015330


	//   ....[216]....
        /*0980*/ 	.word	0x00015490


	//   ....[217]....
        /*0984*/ 	.word	0x00015530


	//   ....[218]....
        /*0988*/ 	.word	0x00015590


	//   ....[219]....
        /*098c*/ 	.word	0x00015640


	//   ....[220]....
        /*0990*/ 	.word	0x000156a0


	//   ....[221]....
        /*0994*/ 	.word	0x00015750


	//   ....[222]....
        /*0998*/ 	.word	0x000157b0


	//   ....[223]....
        /*099c*/ 	.word	0x00015860


	//   ....[224]....
        /*09a0*/ 	.word	0x000158c0


	//   ....[225]....
        /*09a4*/ 	.word	0x00015970


	//   ....[226]....
        /*09a8*/ 	.word	0x000159d0


	//   ....[227]....
        /*09ac*/ 	.word	0x00015a80


	//   ....[228]....
        /*09b0*/ 	.word	0x00015b60


	//   ....[229]....
        /*09b4*/ 	.word	0x00015c00


	//   ....[230]....
        /*09b8*/ 	.word	0x00015c60


	//   ....[231]....
        /*09bc*/ 	.word	0x00015d30


	//   ....[232]....
        /*09c0*/ 	.word	0x00015d90


	//   ....[233]....
        /*09c4*/ 	.word	0x00015e60


	//   ....[234]....
        /*09c8*/ 	.word	0x00015ec0


	//   ....[235]....
        /*09cc*/ 	.word	0x00015fa0


	//   ....[236]....
        /*09d0*/ 	.word	0x00016000


	//   ....[237]....
        /*09d4*/ 	.word	0x000160d0


	//   ....[238]....
        /*09d8*/ 	.word	0x00016130


	//   ....[239]....
        /*09dc*/ 	.word	0x00016200


	//   ....[240]....
        /*09e0*/ 	.word	0x00016290


	//   ....[241]....
        /*09e4*/ 	.word	0x00016330


	//   ....[242]....
        /*09e8*/ 	.word	0x000164b0


	//   ....[243]....
        /*09ec*/ 	.word	0x00016520


	//   ....[244]....
        /*09f0*/ 	.word	0x00016590


	//   ....[245]....
        /*09f4*/ 	.word	0x00016600


	//   ....[246]....
        /*09f8*/ 	.word	0x00016670


	//   ....[247]....
        /*09fc*/ 	.word	0x000166f0


	//   ....[248]....
        /*0a00*/ 	.word	0x00016770


	//   ....[249]....
        /*0a04*/ 	.word	0x00016800


	//   ....[250]....
        /*0a08*/ 	.word	0x00016870


	//   ....[251]....
        /*0a0c*/ 	.word	0x000168e0


	//   ....[252]....
        /*0a10*/ 	.word	0x00016950


	//   ....[253]....
        /*0a14*/ 	.word	0x000169d0


	//   ....[254]....
        /*0a18*/ 	.word	0x00016a40


	//   ....[255]....
        /*0a1c*/ 	.word	0x00016ae0


	//   ....[0]....
        /*0a20*/ 	.word	0x00016b30


	//   ....[1]....
        /*0a24*/ 	.word	0x00016bc0


	//   ....[2]....
        /*0a28*/ 	.word	0x00016cf0


	//----- nvinfo : EIATTR_REG_RECONFIG
	.align		4
.L_1228:
        /*0a2c*/ 	.byte	0x01, 0x54
	.zero		2


	//----- nvinfo : EIATTR_SYSCALL_OFFSETS
	.align		4
        /*0a30*/ 	.byte	0x04, 0x46
        /*0a32*/ 	.short	(.L_1230 - .L_1229)


	//   ....[0]....
.L_1229:
        /*0a34*/ 	.word	0x00001cc0


	//   ....[1]....
        /*0a38*/ 	.word	0x0000db20


	//   ....[2]....
        /*0a3c*/ 	.word	0x0000dc70


	//   ....[3]....
        /*0a40*/ 	.word	0x0000dd60


	//   ....[4]....
        /*0a44*/ 	.word	0x0000eb20


	//   ....[5]....
        /*0a48*/ 	.word	0x0000f670


	//----- nvinfo : EIATTR_MBARRIER_INSTR_OFFSETS
	.align		4
.L_1230:
        /*0a4c*/ 	.byte	0x04, 0x39
        /*0a4e*/ 	.short	(.L_1232 - .L_1231)


	//   ....[0]....
.L_1231:
        /*0a50*/ 	.word	0x00000190
        /*0a54*/ 	.word	0x000000ff
        /*0a58*/ 	.word	0x00032400
        /*0a5c*/ 	.short	0x0100
        /*0a5e*/ 	.byte	0x08
	.zero		1


	//   ....[1]....
        /*0a60*/ 	.word	0x000001a0
        /*0a64*/ 	.word	0x000000ff
        /*0a68*/ 	.word	0x00032410
        /*0a6c*/ 	.short	0x0100
        /*0a6e*/ 	.byte	0x08
	.zero		1


	//   ....[2]....
        /*0a70*/ 	.word	0x000001b0
        /*0a74*/ 	.word	0x000000ff
        /*0a78*/ 	.word	0x00032420
        /*0a7c*/ 	.short	0x0100
        /*0a7e*/ 	.byte	0x08
	.zero		1


	//   ....[3]....
        /*0a80*/ 	.word	0x000002a0
        /*0a84*/ 	.word	0x000000ff
        /*0a88*/ 	.word	0x00032430
        /*0a8c*/ 	.short	0x0100
        /*0a8e*/ 	.byte	0x08
	.zero		1


	//   ....[4]....
        /*0a90*/ 	.word	0x000002b0
        /*0a94*/ 	.word	0x000000ff
        /*0a98*/ 	.word	0x00032440
        /*0a9c*/ 	.short	0x0100
        /*0a9e*/ 	.byte	0x08
	.zero		1


	//   ....[5]....
        /*0aa0*/ 	.word	0x000002c0
        /*0aa4*/ 	.word	0x000000ff
        /*0aa8*/ 	.word	0x00032438
        /*0aac*/ 	.short	0x0100
        /*0aae*/ 	.byte	0x08
	.zero		1


	//   ....[6]....
        /*0ab0*/ 	.word	0x000002d0
        /*0ab4*/ 	.word	0x000000ff
        /*0ab8*/ 	.word	0x00032448
        /*0abc*/ 	.short	0x0100
        /*0abe*/ 	.byte	0x08
	.zero		1


	//   ....[7]....
        /*0ac0*/ 	.word	0x00000400
        /*0ac4*/ 	.word	0x000000ff
        /*0ac8*/ 	.word	0x00032450
        /*0acc*/ 	.short	0x0100
        /*0ace*/ 	.byte	0x08
	.zero		1


	//   ....[8]....
        /*0ad0*/ 	.word	0x00000410
        /*0ad4*/ 	.word	0x000000ff
        /*0ad8*/ 	.word	0x00032460
        /*0adc*/ 	.short	0x0100
        /*0ade*/ 	.byte	0x08
	.zero		1


	//   ....[9]....
        /*0ae0*/ 	.word	0x00000420
        /*0ae4*/ 	.word	0x000000ff
        /*0ae8*/ 	.word	0x00032458
        /*0aec*/ 	.short	0x0100
        /*0aee*/ 	.byte	0x08
	.zero		1


	//   ....[10]....
        /*0af0*/ 	.word	0x00000430
        /*0af4*/ 	.word	0x000000ff
        /*0af8*/ 	.word	0x00032468
        /*0afc*/ 	.short	0x0100
        /*0afe*/ 	.byte	0x08
	.zero		1


	//   ....[11]....
        /*0b00*/ 	.word	0x00000520
        /*0b04*/ 	.word	0x000000ff
        /*0b08*/ 	.word	0x00032470
        /*0b0c*/ 	.short	0x0100
        /*0b0e*/ 	.byte	0x06
	.zero		1


	//   ....[12]....
        /*0b10*/ 	.word	0x00000530
        /*0b14*/ 	.word	0x000000ff
        /*0b18*/ 	.word	0x00032480
        /*0b1c*/ 	.short	0x0100
        /*0b1e*/ 	.byte	0x06
	.zero		1


	//   ....[13]....
        /*0b20*/ 	.word	0x00000540
        /*0b24*/ 	.word	0x000000ff
        /*0b28*/ 	.word	0x00032478
        /*0b2c*/ 	.short	0x0100
        /*0b2e*/ 	.byte	0x06
	.zero		1


	//   ....[14]....
        /*0b30*/ 	.word	0x00000550
        /*0b34*/ 	.word	0x000000ff
        /*0b38*/ 	.word	0x00032488
        /*0b3c*/ 	.short	0x0100
        /*0b3e*/ 	.byte	0x06
	.zero		1


	//   ....[15]....
        /*0b40*/ 	.word	0x00000680
        /*0b44*/ 	.word	0x000000ff
        /*0b48*/ 	.word	0x00032490
        /*0b4c*/ 	.short	0x0100
        /*0b4e*/ 	.byte	0x08
	.zero		1


	//   ....[16]....
        /*0b50*/ 	.word	0x00000690
        /*0b54*/ 	.word	0x000000ff
        /*0b58*/ 	.word	0x000324a0
        /*0b5c*/ 	.short	0x0100
        /*0b5e*/ 	.byte	0x08
	.zero		1


	//   ....[17]....
        /*0b60*/ 	.word	0x000006a0
        /*0b64*/ 	.word	0x000000ff
        /*0b68*/ 	.word	0x00032498
        /*0b6c*/ 	.short	0x0100
        /*0b6e*/ 	.byte	0x08
	.zero		1


	//   ....[18]....
        /*0b70*/ 	.word	0x000006b0
        /*0b74*/ 	.word	0x000000ff
        /*0b78*/ 	.word	0x000324a8
        /*0b7c*/ 	.short	0x0100
        /*0b7e*/ 	.byte	0x08
	.zero		1


	//   ....[19]....
        /*0b80*/ 	.word	0x000007f0
        /*0b84*/ 	.word	0x000000ff
        /*0b88*/ 	.word	0x000324b0
        /*0b8c*/ 	.short	0x0100
        /*0b8e*/ 	.byte	0x08
	.zero		1


	//   ....[20]....
        /*0b90*/ 	.word	0x00000800
        /*0b94*/ 	.word	0x000000ff
        /*0b98*/ 	.word	0x000324c0
        /*0b9c*/ 	.short	0x0100
        /*0b9e*/ 	.byte	0x08
	.zero		1


	//   ....[21]....
        /*0ba0*/ 	.word	0x00000810
        /*0ba4*/ 	.word	0x000000ff
        /*0ba8*/ 	.word	0x000324b8
        /*0bac*/ 	.short	0x0100
        /*0bae*/ 	.byte	0x08
	.zero		1


	//   ....[22]....
        /*0bb0*/ 	.word	0x00000820
        /*0bb4*/ 	.word	0x000000ff
        /*0bb8*/ 	.word	0x000324c8
        /*0bbc*/ 	.short	0x0100
        /*0bbe*/ 	.byte	0x08
	.zero		1


	//   ....[23]....
        /*0bc0*/ 	.word	0x00001da0
        /*0bc4*/ 	.word	0x00000003
        /*0bc8*/ 	.word	0x00032400
        /*0bcc*/ 	.short	0x010a
        /*0bce*/ 	.byte	0x3f
	.zero		1


	//   ....[24]....
        /*0bd0*/ 	.word	0x00001e80
        /*0bd4*/ 	.word	0x000000ff
        /*0bd8*/ 	.word	0x00032430
        /*0bdc*/ 	.short	0x010a
        /*0bde*/ 	.byte	0x06
	.zero		1


	//   ....[25]....
        /*0be0*/ 	.word	0x00001ec0
        /*0be4*/ 	.word	0x000000ff
        /*0be8*/ 	.word	0x00032430
        /*0bec*/ 	.short	0x010a
        /*0bee*/ 	.byte	0x06
	.zero		1


	//   ....[26]....
        /*0bf0*/ 	.word	0x000021f0
        /*0bf4*/ 	.word	0x00000003
        /*0bf8*/ 	.word	0x00032410
        /*0bfc*/ 	.short	0x010a
        /*0bfe*/ 	.byte	0x3f
	.zero		1


	//   ....[27]....
        /*0c00*/ 	.word	0x00002230
        /*0c04*/ 	.word	0x000000ff
        /*0c08*/ 	.word	0x00032450
        /*0c0c*/ 	.short	0x010a
        /*0c0e*/ 	.byte	0x06
	.zero		1


	//   ....[28]....
        /*0c10*/ 	.word	0x00002270
        /*0c14*/ 	.word	0x000000ff
        /*0c18*/ 	.word	0x00032450
        /*0c1c*/ 	.short	0x010a
        /*0c1e*/ 	.byte	0x06
	.zero		1


	//   ....[29]....
        /*0c20*/ 	.word	0x00003210
        /*0c24*/ 	.word	0x000000ff
        /*0c28*/ 	.word	0x00000000
        /*0c2c*/ 	.short	0x0101
        /*0c2e*/ 	.byte	0x04
	.zero		1


	//   ....[30]....
        /*0c30*/ 	.word	0x00004780
        /*0c34*/ 	.word	0x000000ff
        /*0c38*/ 	.word	0x00000000
        /*0c3c*/ 	.short	0x0101
        /*0c3e*/ 	.byte	0x06
	.zero		1


	//   ....[31]....
        /*0c40*/ 	.word	0x000048d0
        /*0c44*/ 	.word	0x000000ff
        /*0c48*/ 	.word	0x00032430
        /*0c4c*/ 	.short	0x010a
        /*0c4e*/ 	.byte	0x05
	.zero		1


	//   ....[32]....
        /*0c50*/ 	.word	0x00004910
        /*0c54*/ 	.word	0x000000ff
        /*0c58*/ 	.word	0x00032430
        /*0c5c*/ 	.short	0x010a
        /*0c5e*/ 	.byte	0x05
	.zero		1


	//   ....[33]....
        /*0c60*/ 	.word	0x00004b20
        /*0c64*/ 	.word	0x000000ff
        /*0c68*/ 	.word	0x00032450
        /*0c6c*/ 	.short	0x010a
        /*0c6e*/ 	.byte	0x05
	.zero		1


	//   ....[34]....
        /*0c70*/ 	.word	0x00004b60
        /*0c74*/ 	.word	0x000000ff
        /*0c78*/ 	.word	0x00032450
        /*0c7c*/ 	.short	0x010a
        /*0c7e*/ 	.byte	0x05
	.zero		1


	//   ....[35]....
        /*0c80*/ 	.word	0x00005da0
        /*0c84*/ 	.word	0x000000ff
        /*0c88*/ 	.word	0x00000000
        /*0c8c*/ 	.short	0x0101
        /*0c8e*/ 	.byte	0x0b
	.zero		1


	//   ....[36]....
        /*0c90*/ 	.word	0x00007140
        /*0c94*/ 	.word	0x000000ff
        /*0c98*/ 	.word	0x00000000
        /*0c9c*/ 	.short	0x0101
        /*0c9e*/ 	.byte	0x05
	.zero		1


	//   ....[37]....
        /*0ca0*/ 	.word	0x00009840
        /*0ca4*/ 	.word	0x000000ff
        /*0ca8*/ 	.word	0x00000000
        /*0cac*/ 	.short	0x0101
        /*0cae*/ 	.byte	0x06
	.zero		1


	//   ....[38]....
        /*0cb0*/ 	.word	0x00009f80
        /*0cb4*/ 	.word	0x000000ff
        /*0cb8*/ 	.word	0x00000000
        /*0cbc*/ 	.short	0x0101
        /*0cbe*/ 	.byte	0x09
	.zero		1


	//   ....[39]....
        /*0cc0*/ 	.word	0x0000e270
        /*0cc4*/ 	.word	0x00000019
        /*0cc8*/ 	.word	0x00032440
        /*0ccc*/ 	.short	0x010a
        /*0cce*/ 	.byte	0x3f
	.zero		1


	//   ....[40]....
        /*0cd0*/ 	.word	0x0000e8a0
        /*0cd4*/ 	.word	0x00000019
        /*0cd8*/ 	.word	0x00032430
        /*0cdc*/ 	.short	0x0107
        /*0cde*/ 	.byte	0x3f
	.zero		1


	//   ....[41]....
        /*0ce0*/ 	.word	0x0000e970
        /*0ce4*/ 	.word	0x00000019
        /*0ce8*/ 	.word	0x00032430
        /*0cec*/ 	.short	0x0101
        /*0cee*/ 	.byte	0x3f
	.zero		1


	//   ....[42]....
        /*0cf0*/ 	.word	0x0000f4b0
        /*0cf4*/ 	.word	0x00000016
        /*0cf8*/ 	.word	0x00032400
        /*0cfc*/ 	.short	0x0107
        /*0cfe*/ 	.byte	0x3f
	.zero		1


	//   ....[43]....
        /*0d00*/ 	.word	0x0000f540
        /*0d04*/ 	.word	0x00000016
        /*0d08*/ 	.word	0x00032400
        /*0d0c*/ 	.short	0x0101
        /*0d0e*/ 	.byte	0x3f
	.zero		1


	//   ....[44]....
        /*0d10*/ 	.word	0x00010050
        /*0d14*/ 	.word	0x00000016
        /*0d18*/ 	.word	0x00032410
        /*0d1c*/ 	.short	0x0107
        /*0d1e*/ 	.byte	0x3f
	.zero		1


	//   ....[45]....
        /*0d20*/ 	.word	0x00010150
        /*0d24*/ 	.word	0x00000016
        /*0d28*/ 	.word	0x00032410
        /*0d2c*/ 	.short	0x0101
        /*0d2e*/ 	.byte	0x3f
	.zero		1


	//   ....[46]....
        /*0d30*/ 	.word	0x00010170
        /*0d34*/ 	.word	0x00000016
        /*0d38*/ 	.word	0x00032420
        /*0d3c*/ 	.short	0x010a
        /*0d3e*/ 	.byte	0x3f
	.zero		1


	//   ....[47]....
        /*0d40*/ 	.word	0x000101f0
        /*0d44*/ 	.word	0x00000019
        /*0d48*/ 	.word	0x00032460
        /*0d4c*/ 	.short	0x010a
        /*0d4e*/ 	.byte	0x3f
	.zero		1


	//   ....[48]....
        /*0d50*/ 	.word	0x00010950
        /*0d54*/ 	.word	0x00000019
        /*0d58*/ 	.word	0x00032450
        /*0d5c*/ 	.short	0x0107
        /*0d5e*/ 	.byte	0x3f
	.zero		1


	//   ....[49]....
        /*0d60*/ 	.word	0x00010a10
        /*0d64*/ 	.word	0x00000019
        /*0d68*/ 	.word	0x00032450
        /*0d6c*/ 	.short	0x0101
        /*0d6e*/ 	.byte	0x3f
	.zero		1


	//   ....[50]....
        /*0d70*/ 	.word	0x00010d50
        /*0d74*/ 	.word	0x0000000a
        /*0d78*/ 	.word	0x00032440
        /*0d7c*/ 	.short	0x010a
        /*0d7e*/ 	.byte	0x3f
	.zero		1


	//   ....[51]....
        /*0d80*/ 	.word	0x00011100
        /*0d84*/ 	.word	0x0000000a
        /*0d88*/ 	.word	0x00032430
        /*0d8c*/ 	.short	0x0107
        /*0d8e*/ 	.byte	0x3f
	.zero		1


	//   ....[52]....
        /*0d90*/ 	.word	0x000111b0
        /*0d94*/ 	.word	0x0000000a
        /*0d98*/ 	.word	0x00032430
        /*0d9c*/ 	.short	0x0101
        /*0d9e*/ 	.byte	0x3f
	.zero		1


	//   ....[53]....
        /*0da0*/ 	.word	0x000111e0
        /*0da4*/ 	.word	0x0000000a
        /*0da8*/ 	.word	0x00032460
        /*0dac*/ 	.short	0x010a
        /*0dae*/ 	.byte	0x3f
	.zero		1


	//   ....[54]....
        /*0db0*/ 	.word	0x000116e0
        /*0db4*/ 	.word	0x0000000a
        /*0db8*/ 	.word	0x00032450
        /*0dbc*/ 	.short	0x0107
        /*0dbe*/ 	.byte	0x3f
	.zero		1


	//   ....[55]....
        /*0dc0*/ 	.word	0x00011790
        /*0dc4*/ 	.word	0x0000000a
        /*0dc8*/ 	.word	0x00032450
        /*0dcc*/ 	.short	0x0101
        /*0dce*/ 	.byte	0x3f
	.zero		1


	//   ....[56]....
        /*0dd0*/ 	.word	0x00012610
        /*0dd4*/ 	.word	0x00000005
        /*0dd8*/ 	.word	0x00032420
        /*0ddc*/ 	.short	0x010a
        /*0dde*/ 	.byte	0x3f
	.zero		1


	//   ....[57]....
        /*0de0*/ 	.word	0x000127b0
        /*0de4*/ 	.word	0x00000003
        /*0de8*/ 	.word	0x00032440
        /*0dec*/ 	.short	0x010a
        /*0dee*/ 	.byte	0x3f
	.zero		1


	//   ....[58]....
        /*0df0*/ 	.word	0x00012850
        /*0df4*/ 	.word	0x00000005
        /*0df8*/ 	.word	0x00032440
        /*0dfc*/ 	.short	0x010a
        /*0dfe*/ 	.byte	0x3f
	.zero		1


	//   ....[59]....
        /*0e00*/ 	.word	0x00012890
        /*0e04*/ 	.word	0x00000003
        /*0e08*/ 	.word	0x00032460
        /*0e0c*/ 	.short	0x010a
        /*0e0e*/ 	.byte	0x3f
	.zero		1


	//   ....[60]....
        /*0e10*/ 	.word	0x000128d0
        /*0e14*/ 	.word	0x00000005
        /*0e18*/ 	.word	0x00032460
        /*0e1c*/ 	.short	0x010a
        /*0e1e*/ 	.byte	0x3f
	.zero		1


	//   ....[61]....
        /*0e20*/ 	.word	0x00012930
        /*0e24*/ 	.word	0x00000003
        /*0e28*/ 	.word	0x00032400
        /*0e2c*/ 	.short	0x010a
        /*0e2e*/ 	.byte	0x3f
	.zero		1


	//   ....[62]....
        /*0e30*/ 	.word	0x00012990
        /*0e34*/ 	.word	0x00000005
        /*0e38*/ 	.word	0x00032430
        /*0e3c*/ 	.short	0x010a
        /*0e3e*/ 	.byte	0x3f
	.zero		1


	//   ....[63]....
        /*0e40*/ 	.word	0x000129e0
        /*0e44*/ 	.word	0x00000003
        /*0e48*/ 	.word	0x00032410
        /*0e4c*/ 	.short	0x010a
        /*0e4e*/ 	.byte	0x3f
	.zero		1


	//   ....[64]....
        /*0e50*/ 	.word	0x00012a40
        /*0e54*/ 	.word	0x00000005
        /*0e58*/ 	.word	0x00032450
        /*0e5c*/ 	.short	0x010a
        /*0e5e*/ 	.byte	0x3f
	.zero		1


	//   ....[65]....
        /*0e60*/ 	.word	0x00012aa0
        /*0e64*/ 	.word	0x00000099
        /*0e68*/ 	.word	0x00032430
        /*0e6c*/ 	.short	0x010a
        /*0e6e*/ 	.byte	0x3f
	.zero		1


	//   ....[66]....
        /*0e70*/ 	.word	0x00012b00
        /*0e74*/ 	.word	0x000000d2
        /*0e78*/ 	.word	0x00032450
        /*0e7c*/ 	.short	0x010a
        /*0e7e*/ 	.byte	0x3f
	.zero		1


	//   ....[67]....
        /*0e80*/ 	.word	0x00012c20
        /*0e84*/ 	.word	0x00000019
        /*0e88*/ 	.word	0x00032440
        /*0e8c*/ 	.short	0x010a
        /*0e8e*/ 	.byte	0x3f
	.zero		1


	//   ....[68]....
        /*0e90*/ 	.word	0x00014a40
        /*0e94*/ 	.word	0x00000016
        /*0e98*/ 	.word	0x00032420
        /*0e9c*/ 	.short	0x010a
        /*0e9e*/ 	.byte	0x3f
	.zero		1


	//   ....[69]....
        /*0ea0*/ 	.word	0x00014a90
        /*0ea4*/ 	.word	0x00000019
        /*0ea8*/ 	.word	0x00032460
        /*0eac*/ 	.short	0x010a
        /*0eae*/ 	.byte	0x3f
	.zero		1


	//   ....[70]....
        /*0eb0*/ 	.word	0x000153e0
        /*0eb4*/ 	.word	0x0000000a
        /*0eb8*/ 	.word	0x00032440
        /*0ebc*/ 	.short	0x010a
        /*0ebe*/ 	.byte	0x3f
	.zero		1


	//   ....[71]....
        /*0ec0*/ 	.word	0x00015ab0
        /*0ec4*/ 	.word	0x0000000a
        /*0ec8*/ 	.word	0x00032460
        /*0ecc*/ 	.short	0x010a
        /*0ece*/ 	.byte	0x3f
	.zero		1


	//   ....[72]....
        /*0ed0*/ 	.word	0x00016c10
        /*0ed4*/ 	.word	0x00000005
        /*0ed8*/ 	.word	0x00032420
        /*0edc*/ 	.short	0x010a
        /*0ede*/ 	.byte	0x3f
	.zero		1


	//   ....[73]....
        /*0ee0*/ 	.word	0x00016db0
        /*0ee4*/ 	.word	0x00000003
        /*0ee8*/ 	.word	0x00032440
        /*0eec*/ 	.short	0x010a
        /*0eee*/ 	.byte	0x3f
	.zero		1


	//   ....[74]....
        /*0ef0*/ 	.word	0x00016e00
        /*0ef4*/ 	.word	0x00000005
        /*0ef8*/ 	.word	0x00032440
        /*0efc*/ 	.short	0x010a
        /*0efe*/ 	.byte	0x3f
	.zero		1


	//   ....[75]....
        /*0f00*/ 	.word	0x00016e50
        /*0f04*/ 	.word	0x00000003
        /*0f08*/ 	.word	0x00032460
        /*0f0c*/ 	.short	0x010a
        /*0f0e*/ 	.byte	0x3f
	.zero		1


	//----- nvinfo : EIATTR_NUM_MBARRIERS
	.align		4
.L_1232:
        /*0f10*/ 	.byte	0x03, 0x38
        /*0f12*/ 	.short	0x0017


	//----- nvinfo : EIATTR_EXIT_INSTR_OFFSETS
	.align		4
        /*0f14*/ 	.byte	0x04, 0x1c
        /*0f16*/ 	.short	(.L_1234 - .L_1233)


	//   ....[0]....
.L_1233:
        /*0f18*/ 	.word	0x000009e0


	//   ....[1]....
        /*0f1c*/ 	.word	0x0000c450


	//   ....[2]....
        /*0f20*/ 	.word	0x00012920


	//----- nvinfo : EIATTR_MAX_THREADS
	.align		4
.L_1234:
        /*0f24*/ 	.byte	0x04, 0x05
        /*0f26*/ 	.short	(.L_1236 - .L_1235)
.L_1235:
        /*0f28*/ 	.word	0x00000180
        /*0f2c*/ 	.word	0x00000001
        /*0f30*/ 	.word	0x00000001


	//----- nvinfo : EIATTR_CRS_STACK_SIZE
	.align		4
.L_1236:
        /*0f34*/ 	.byte	0x04, 0x1e
        /*0f36*/ 	.short	(.L_1238 - .L_1237)
.L_1237:
        /*0f38*/ 	.word	0x00000000


	//----- nvinfo : EIATTR_CBANK_PARAM_SIZE
	.align		4
.L_1238:
        /*0f3c*/ 	.byte	0x03, 0x19
        /*0f3e*/ 	.short	0x0bf0


	//----- nvinfo : EIATTR_PARAM_CBANK
	.align		4
        /*0f40*/ 	.byte	0x04, 0x0a
        /*0f42*/ 	.short	(.L_1240 - .L_1239)
	.align		4
.L_1239:
        /*0f44*/ 	.word	index@(.nv.constant0._ZN7cutlass13device_kernelIN5flash11enable_sm90INS1_16FlashAttnFwdSm90INS1_25CollectiveMainloopFwdSm90ILi2EN4cute5tupleIJNS5_1CILi1EEES8_S8_EEENS6_IJNS7_ILi128EEENS7_ILi96EEENS7_ILi64EEEEEELi256ENS_6half_tEfNS_4arch4Sm90ELb0ELb0ELb1ELb1ELb1ELb0ELb1ELb1ELb0ELb1ELb1ELb0EEENS1_21CollectiveEpilogueFwdINS6_IJSA_NS7_ILi256EEESB_EEES9_SE_SG_Li256ELb1ELb1ELb1ELb0EEENS1_36VarlenDynamicPersistentTileSchedulerILi128ELi96ELi256ELi128ELb1ELb1ELb1ELb0ELb1ELb1EEEEEEEEEvNT_6ParamsE)
        /*0f48*/ 	.short	0x0210
        /*0f4a*/ 	.short	0x0bf0


	//----- nvinfo : EIATTR_SW_WAR
	.align		4
.L_1240:
        /*0f4c*/ 	.byte	0x04, 0x36
        /*0f4e*/ 	.short	(.L_1242 - .L_1241)
.L_1241:
        /*0f50*/ 	.word	0x00000008
.L_1242:


//--------------------- .nv.info._ZN7cutlass13device_kernelIN5flash11enable_sm90INS1_16FlashAttnFwdSm90INS1_25CollectiveMainloopFwdSm90ILi2EN4cute5tupleIJNS5_1CILi1EEES8_S8_EEENS6_IJNS7_ILi128EEENS7_ILi96EEENS7_ILi64EEEEEELi256ENS_6half_tEfNS_4arch4Sm90ELb0ELb0ELb1ELb1ELb1ELb1ELb1ELb1ELb0ELb1ELb1ELb0EEENS1_21CollectiveEpilogueFwdINS6_IJSA_NS7_ILi256EEESB_EEES9_SE_SG_Li256ELb1ELb1ELb1ELb0EEENS1_36VarlenDynamicPersistentTileSchedulerILi128ELi96ELi256ELi128ELb1ELb1ELb1ELb0ELb1ELb1EEEEEEEEEvNT_6ParamsE --------------------------
	.section	.nv.info._ZN7cutlass13device_kernelIN5flash11enable_sm90INS1_16FlashAttnFwdSm90INS1_25CollectiveMainloopFwdSm90ILi2EN4cute5tupleIJNS5_1CILi1EEES8_S8_EEENS6_IJNS7_ILi128EEENS7_ILi96EEENS7_ILi64EEEEEELi256ENS_6half_tEfNS_4arch4Sm90ELb0ELb0ELb1ELb1ELb1ELb1ELb1ELb1ELb0ELb1ELb1ELb0EEENS1_21CollectiveEpilogueFwdINS6_IJSA_NS7_ILi256EEESB_EEES9_SE_SG_Li256ELb1ELb1ELb1ELb0EEENS1_36VarlenDynamicPersistentTileSchedulerILi128ELi96ELi256ELi128ELb1ELb1ELb1ELb0ELb1ELb1EEEEEEEEEvNT_6ParamsE,"",@"SHT_CUDA_INFO"
	.sectionflags	@""
	.align	4


	//----- nvinfo : EIATTR_CUDA_API_VERSION
	.align		4
        /*0000*/ 	.byte	0x04, 0x37
        /*0002*/ 	.short	(.L_1244 - .L_1243)
.L_1243:
        /*0004*/ 	.word	0x00000082


	//----- nvinfo : EIATTR_KPARAM_INFO
	.align		4
.L_1244:
        /*0008*/ 	.byte	0x04, 0x17
        /*000a*/ 	.short	(.L_1246 - .L_1245)
.L_1245:
        /*000c*/ 	.word	0x00000000
        /*0010*/ 	.short	0x0000
        /*0012*/ 	.short	0x0070
        /*0014*/ 	.byte	0x00, 0xf0, 0x01, 0x2e


	//----- nvinfo : EIATTR_SPARSE_MMA_MASK
	.align		4
.L_1246:
        /*0018*/ 	.byte	0x03, 0x50
        /*001a*/ 	.short	0x0000


	//----- nvinfo : EIATTR_MAXREG_COUNT
	.align		4
        /*001c*/ 	.byte	0x03, 0x1b
        /*001e*/ 	.short	0x00a8


	//----- nvinfo : EIATTR_NUM_BARRIERS
	.align		4
        /*0020*/ 	.byte	0x02, 0x4c
        /*0022*/ 	.byte	0x10
	.zero		1


	//----- nvinfo : EIATTR_EXTERNS
	.align		4
        /*0024*/ 	.byte	0x04, 0x0f
        /*0026*/ 	.short	(.L_1248 - .L_1247)


	//   ....[0]....
	.align		4
.L_1247:
        /*0028*/ 	.word	index@(__assertfail)


	//----- nvinfo : EIATTR_ANNOTATIONS
	.align		4
.L_1248:
        /*002c*/ 	.byte	0x04, 0x55
        /*002e*/ 	.short	(.L_1250 - .L_1249)


	//   ....[0]....
.L_1249:
        /* <DEDUP_REMOVED lines=184> */


	//----- nvinfo : EIATTR_MERCURY_ISA_VERSION
	.align		4
.L_1250:
        /*0b98*/ 	.byte	0x03, 0x5f
        /*0b9a*/ 	.short	0x0101


	//----- nvinfo : EIATTR_UNUSED_LOAD_BYTE_OFFSET
	.align		4
        /*0b9c*/ 	.byte	0x04, 0x44
        /*0b9e*/ 	.short	(.L_1252 - .L_1251)


	//   ....[0]....
.L_1251:
        /*0ba0*/ 	.word	0x00000a70
        /*0ba4*/ 	.word	0x0000fff0


	//   ....[1]....
        /*0ba8*/ 	.word	0x0000fde0
        /*0bac*/ 	.word	0x0000fff0


	//----- nvinfo : EIATTR_INT_WARP_WIDE_INSTR_OFFSETS
	.align		4
.L_1252:
        /*0bb0*/ 	.byte	0x04, 0x31
        /*0bb2*/ 	.short	(.L_1254 - .L_1253)


	//   ....[0]....
.L_1253:
        /*0bb4*/ 	.word	0x00000120


	//   ....[1]....
        /*0bb8*/ 	.word	0x00000160


	//   ....[2]....
        /*0bbc*/ 	.word	0x000001d0


	//   ....[3]....
        /*0bc0*/ 	.word	0x00000240


	//   ....[4]....
        /*0bc4*/ 	.word	0x00017b60


	//   ....[5]....
        /*0bc8*/ 	.word	0x00017bf0


	//   ....[6]....
        /*0bcc*/ 	.word	0x0001bb60


	//   ....[7]....
        /*0bd0*/ 	.word	0x0001bbf0


	//----- nvinfo : EIATTR_COOP_GROUP_MASK_REGIDS
	.align		4
.L_1254:
        /*0bd4*/ 	.byte	0x04, 0x29
        /*0bd6*/ 	.short	(.L_1256 - .L_1255)


	//   ....[0]....
.L_1255:
        /*0bd8*/ 	.word	0xffffffff


	//   ....[1]....
        /*0bdc*/ 	.word	0xffffffff


	//   ....[2]....
        /*0be0*/ 	.word	0xffffffff


	//   ....[3]....
        /*0be4*/ 	.word	0xffffffff


	//   ....[4]....
        /*0be8*/ 	.word	0xffffffff


	//   ....[5]....
        /*0bec*/ 	.word	0xffffffff


	//   ....[6]....
        /*0bf0*/ 	.word	0xffffffff


	//   ....[7]....
        /*0bf4*/ 	.word	0xffffffff


	//   ....[8]....
        /*0bf8*/ 	.word	0xffffffff


	//   ....[9]....
        /*0bfc*/ 	.word	0xffffffff


	//   ....[10]....
        /*0c00*/ 	.word	0xffffffff


	//   ....[11]....
        /*0c04*/ 	.word	0xffffffff


	//   ....[12]....
        /*0c08*/ 	.word	0xffffffff


	//   ....[13]....
        /*0c0c*/ 	.word	0xffffffff


	//   ....[14]....
        /*0c10*/ 	.word	0xffffffff


	//   ....[15]....
        /*0c14*/ 	.word	0xffffffff


	//   ....[16]....
        /*0c18*/ 	.word	0xffffffff


	//   ....[17]....
        /*0c1c*/ 	.word	0xffffffff


	//   ....[18]....
        /*0c20*/ 	.word	0xffffffff


	//   ....[19]....
        /*0c24*/ 	.word	0xffffffff


	//   ....[20]....
        /*0c28*/ 	.word	0xffffffff


	//   ....[21]....
        /*0c2c*/ 	.word	0xffffffff


	//   ....[22]....
        /*0c30*/ 	.word	0xffffffff


	//   ....[23]....
        /*0c34*/ 	.word	0xffffffff


	//   ....[24]....
        /*0c38*/ 	.word	0xffffffff


	//   ....[25]....
        /*0c3c*/ 	.word	0xffffffff


	//   ....[26]....
        /*0c40*/ 	.word	0xffffffff


	//   ....[27]....
        /*0c44*/ 	.word	0xffffffff


	//   ....[28]....
        /*0c48*/ 	.word	0xffffffff


	//   ....[29]....
        /*0c4c*/ 	.word	0xffffffff


	//   ....[30]....
        /*0c50*/ 	.word	0xffffffff


	//   ....[31]....
        /*0c54*/ 	.word	0xffffffff


	//   ....[32]....
        /*0c58*/ 	.word	0xffffffff


	//   ....[33]....
        /*0c5c*/ 	.word	0xffffffff


	//   ....[34]....
        /*0c60*/ 	.word	0xffffffff


	//   ....[35]....
        /*0c64*/ 	.word	0xffffffff


	//   ....[36]....
        /*0c68*/ 	.word	0xffffffff


	//   ....[37]....
        /*0c6c*/ 	.word	0xffffffff


	//   ....[38]....
        /*0c70*/ 	.word	0xffffffff


	//   ....[39]....
        /*0c74*/ 	.word	0xffffffff


	//   ....[40]....
        /*0c78*/ 	.word	0xffffffff


	//   ....[41]....
        /*0c7c*/ 	.word	0xffffffff


	//   ....[42]....
        /*0c80*/ 	.word	0xffffffff


	//   ....[43]....
        /*0c84*/ 	.word	0xffffffff


	//   ....[44]....
        /*0c88*/ 	.word	0xffffffff


	//   ....[45]....
        /*0c8c*/ 	.word	0xffffffff


	//   ....[46]....
        /*0c90*/ 	.word	0xffffffff


	//   ....[47]....
        /*0c94*/ 	.word	0xffffffff


	//   ....[48]....
        /*0c98*/ 	.word	0xffffffff


	//   ....[49]....
        /*0c9c*/ 	.word	0xffffffff


	//   ....[50]....
        /*0ca0*/ 	.word	0xffffffff


	//   ....[51]....
        /*0ca4*/ 	.word	0xffffffff


	//   ....[52]....
        /*0ca8*/ 	.word	0xffffffff


	//   ....[53]....
        /*0cac*/ 	.word	0xffffffff


	//   ....[54]....
        /*0cb0*/ 	.word	0xffffffff


	//   ....[55]....
        /*0cb4*/ 	.word	0xffffffff


	//   ....[56]....
        /*0cb8*/ 	.word	0xffffffff


	//   ....[57]....
        /*0cbc*/ 	.word	0xffffffff


	//   ....[58]....
        /*0cc0*/ 	.word	0xffffffff


	//   ....[59]....
        /*0cc4*/ 	.word	0xffffffff


	//   ....[60]....
        /*0cc8*/ 	.word	0xffffffff


	//   ....[61]....
        /*0ccc*/ 	.word	0xffffffff


	//   ....[62]....
        /*0cd0*/ 	.word	0xffffffff


	//   ....[63]....
        /*0cd4*/ 	.word	0xffffffff


	//   ....[64]....
        /*0cd8*/ 	.word	0xffffffff


	//   ....[65]....
        /*0cdc*/ 	.word	0xffffffff


	//   ....[66]....
        /*0ce0*/ 	.word	0xffffffff


	//   ....[67]....
        /*0ce4*/ 	.word	0xffffffff


	//   ....[68]....
        /*0ce8*/ 	.word	0xffffffff


	//   ....[69]....
        /*0cec*/ 	.word	0xffffffff


	//   ....[70]....
        /*0cf0*/ 	.word	0xffffffff


	//   ....[71]....
        /*0cf4*/ 	.word	0xffffffff


	//   ....[72]....
        /*0cf8*/ 	.word	0xffffffff


	//   ....[73]....
        /*0cfc*/ 	.word	0xffffffff


	//   ....[74]....
        /*0d00*/ 	.word	0xffffffff


	//   ....[75]....
        /*0d04*/ 	.word	0xffffffff


	//   ....[76]....
        /*0d08*/ 	.word	0xffffffff


	//   ....[77]....
        /*0d0c*/ 	.word	0xffffffff


	//   ....[78]....
        /*0d10*/ 	.word	0xffffffff


	//   ....[79]....
        /*0d14*/ 	.word	0xffffffff


	//   ....[80]....
        /*0d18*/ 	.word	0xffffffff


	//   ....[81]....
        /*0d1c*/ 	.word	0xffffffff


	//   ....[82]....
        /*0d20*/ 	.word	0xffffffff


	//   ....[83]....
        /*0d24*/ 	.word	0xffffffff


	//   ....[84]....
        /*0d28*/ 	.word	0xffffffff


	//   ....[85]....
        /*0d2c*/ 	.word	0xffffffff


	//   ....[86]....
        /*0d30*/ 	.word	0xffffffff


	//   ....[87]....
        /*0d34*/ 	.word	0xffffffff


	//   ....[88]....
        /*0d38*/ 	.word	0xffffffff


	//   ....[89]....
        /*0d3c*/ 	.word	0xffffffff


	//   ....[90]....
        /*0d40*/ 	.word	0xffffffff


	//   ....[91]....
        /*0d44*/ 	.word	0xffffffff


	//   ....[92]....
        /*0d48*/ 	.word	0xffffffff


	//   ....[93]....
        /*0d4c*/ 	.word	0xffffffff


	//   ....[94]....
        /*0d50*/ 	.word	0xffffffff


	//   ....[95]....
        /*0d54*/ 	.word	0xffffffff


	//   ....[96]....
        /*0d58*/ 	.word	0xffffffff


	//   ....[97]....
        /*0d5c*/ 	.word	0xffffffff


	//   ....[98]....
        /*0d60*/ 	.word	0xffffffff


	//   ....[99]....
        /*0d64*/ 	.word	0xffffffff


	//   ....[100]....
        /*0d68*/ 	.word	0xffffffff


	//   ....[101]....
        /*0d6c*/ 	.word	0xffffffff


	//   ....[102]....
        /*0d70*/ 	.word	0xffffffff


	//   ....[103]....
        /*0d74*/ 	.word	0xffffffff


	//   ....[104]....
        /*0d78*/ 	.word	0xffffffff


	//   ....[105]....
        /*0d7c*/ 	.word	0xffffffff


	//   ....[106]....
        /*0d80*/ 	.word	0xffffffff


	//   ....[107]....
        /*0d84*/ 	.word	0xffffffff


	//   ....[108]....
        /*0d88*/ 	.word	0xffffffff


	//   ....[109]....
        /*0d8c*/ 	.word	0xffffffff


	//   ....[110]....
        /*0d90*/ 	.word	0xffffffff


	//   ....[111]....
        /*0d94*/ 	.word	0xffffffff


	//   ....[112]....
        /*0d98*/ 	.word	0xffffffff


	//   ....[113]....
        /*0d9c*/ 	.word	0xffffffff


	//   ....[114]....
        /*0da0*/ 	.word	0xffffffff


	//   ....[115]....
        /*0da4*/ 	.word	0xffffffff


	//   ....[116]....
        /*0da8*/ 	.word	0xffffffff


	//   ....[117]....
        /*0dac*/ 	.word	0xffffffff


	//   ....[118]....
        /*0db0*/ 	.word	0xffffffff


	//   ....[119]....
        /*0db4*/ 	.word	0xffffffff


	//   ....[120]....
        /*0db8*/ 	.word	0xffffffff


	//   ....[121]....
        /*0dbc*/ 	.word	0xffffffff


	//   ....[122]....
        /*0dc0*/ 	.word	0xffffffff


	//   ....[123]....
        /*0dc4*/ 	.word	0xffffffff


	//   ....[124]....
        /*0dc8*/ 	.word	0xffffffff


	//   ....[125]....
        /*0dcc*/ 	.word	0xffffffff


	//   ....[126]....
        /*0dd0*/ 	.word	0xffffffff


	//   ....[127]....
        /*0dd4*/ 	.word	0xffffffff


	//   ....[128]....
        /*0dd8*/ 	.word	0xffffffff


	//   ....[129]....
        /*0ddc*/ 	.word	0xffffffff


	//   ....[130]....
        /*0de0*/ 	.word	0xffffffff


	//   ....[131]....
        /*0de4*/ 	.word	0xffffffff


	//   ....[132]....
        /*0de8*/ 	.word	0xffffffff


	//   ....[133]....
        /*0dec*/ 	.word	0xffffffff


	//   ....[134]....
        /*0df0*/ 	.word	0xffffffff


	//   ....[135]....
        /*0df4*/ 	.word	0xffffffff


	//   ....[136]....
        /*0df8*/ 	.word	0xffffffff


	//   ....[137]....
        /*0dfc*/ 	.word	0xffffffff


	//   ....[138]....
        /*0e00*/ 	.word	0xffffffff


	//   ....[139]....
        /*0e04*/ 	.word	0xffffffff


	//   ....[140]....
        /*0e08*/ 	.word	0xffffffff


	//   ....[141]....
        /*0e0c*/ 	.word	0xffffffff


	//   ....[142]....
        /*0e10*/ 	.word	0xffffffff


	//   ....[143]....
        /*0e14*/ 	.word	0xffffffff


	//   ....[144]....
        /*0e18*/ 	.word	0xffffffff


	//   ....[145]....
        /*0e1c*/ 	.word	0xffffffff


	//   ....[146]....
        /*0e20*/ 	.word	0xffffffff


	//   ....[147]....
        /*0e24*/ 	.word	0xffffffff


	//   ....[148]....
        /*0e28*/ 	.word	0xffffffff


	//   ....[149]....
        /*0e2c*/ 	.word	0xffffffff


	//   ....[150]....
        /*0e30*/ 	.word	0xffffffff


	//   ....[151]....
        /*0e34*/ 	.word	0xffffffff


	//   ....[152]....
        /*0e38*/ 	.word	0xffffffff


	//   ....[153]....
        /*0e3c*/ 	.word	0xffffffff


	//   ....[154]....
        /*0e40*/ 	.word	0xffffffff


	//   ....[155]....
        /*0e44*/ 	.word	0xffffffff


	//   ....[156]....
        /*0e48*/ 	.word	0xffffffff


	//   ....[157]....
        /*0e4c*/ 	.word	0xffffffff


	//   ....[158]....
        /*0e50*/ 	.word	0xffffffff


	//   ....[159]....
        /*0e54*/ 	.word	0xffffffff


	//   ....[160]....
        /*0e58*/ 	.word	0xffffffff


	//   ....[161]....
        /*0e5c*/ 	.word	0xffffffff


	//   ....[162]....
        /*0e60*/ 	.word	0xffffffff


	//   ....[163]....
        /*0e64*/ 	.word	0xffffffff


	//   ....[164]....
        /*0e68*/ 	.word	0xffffffff


	//   ....[165]....
        /*0e6c*/ 	.word	0xffffffff


	//   ....[166]....
        /*0e70*/ 	.word	0xffffffff


	//   ....[167]....
        /*0e74*/ 	.word	0xffffffff


	//   ....[168]....
        /*0e78*/ 	.word	0xffffffff


	//   ....[169]....
        /*0e7c*/ 	.word	0xffffffff


	//   ....[170]....
        /*0e80*/ 	.word	0xffffffff


	//   ....[171]....
        /*0e84*/ 	.word	0xffffffff


	//   ....[172]....
        /*0e88*/ 	.word	0xffffffff


	//   ....[173]....
        /*0e8c*/ 	.word	0xffffffff


	//   ....[174]....
        /*0e90*/ 	.word	0xffffffff


	//   ....[175]....
        /*0e94*/ 	.word	0xffffffff


	//   ....[176]....
        /*0e98*/ 	.word	0xffffffff


	//   ....[177]....
        /*0e9c*/ 	.word	0xffffffff


	//   ....[178]....
        /*0ea0*/ 	.word	0xffffffff


	//   ....[179]....
        /*0ea4*/ 	.word	0xffffffff


	//   ....[180]....
        /*0ea8*/ 	.word	0xffffffff


	//   ....[181]....
        /*0eac*/ 	.word	0xffffffff


	//   ....[182]....
        /*0eb0*/ 	.word	0xffffffff


	//   ....[183]....
        /*0eb4*/ 	.word	0xffffffff


	//   ....[184]....
        /*0eb8*/ 	.word	0xffffffff


	//   ....[185]....
        /*0ebc*/ 	.word	0x0500000f


	//   ....[186]....
        /*0ec0*/ 	.word	0x0500000f


	//   ....[187]....
        /*0ec4*/ 	.word	0x0500000f


	//   ....[188]....
        /*0ec8*/ 	.word	0x0500000f


	//   ....[189]....
        /*0ecc*/ 	.word	0x0500000f


	//   ....[190]....
        /*0ed0*/ 	.word	0x0500000f


	//   ....[191]....
        /*0ed4*/ 	.word	0x0500000f


	//   ....[192]....
        /*0ed8*/ 	.word	0x0500000f


	//   ....[193]....
        /*0edc*/ 	.word	0x0500000f


	//   ....[194]....
        /*0ee0*/ 	.word	0x0500000f


	//   ....[195]....
        /*0ee4*/ 	.word	0x0500000f


	//   ....[196]....
        /*0ee8*/ 	.word	0x0500000f


	//   ....[197]....
        /*0eec*/ 	.word	0x0500000f


	//   ....[198]....
        /*0ef0*/ 	.word	0x0500000f


	//   ....[199]....
        /*0ef4*/ 	.word	0x0500000f


	//   ....[200]....
        /*0ef8*/ 	.word	0x0500000f


	//   ....[201]....
        /*0efc*/ 	.word	0x0500000f


	//   ....[202]....
        /*0f00*/ 	.word	0x0500000f


	//   ....[203]....
        /*0f04*/ 	.word	0x0500000f


	//   ....[204]....
        /*0f08*/ 	.word	0x0500000f


	//   ....[205]....
        /*0f0c*/ 	.word	0x0500000f


	//   ....[206]....
        /*0f10*/ 	.word	0x0500000f


	//   ....[207]....
        /*0f14*/ 	.word	0x0500000f


	//   ....[208]....
        /*0f18*/ 	.word	0x0500000f


	//   ....[209]....
        /*0f1c*/ 	.word	0x0500000f


	//   ....[210]....
        /*0f20*/ 	.word	0x0500000f


	//   ....[211]....
        /*0f24*/ 	.word	0x0500000f


	//   ....[212]....
        /*0f28*/ 	.word	0x0500000f


	//   ....[213]....
        /*0f2c*/ 	.word	0x0500000f


	//   ....[214]....
        /*0f30*/ 	.word	0x0500000f


	//   ....[215]....
        /*0f34*/ 	.word	0x0500000f


	//   ....[216]....
        /*0f38*/ 	.word	0x0500000f


	//   ....[217]....
        /*0f3c*/ 	.word	0x0500000f


	//   ....[218]....
        /*0f40*/ 	.word	0x0500000f


	//   ....[219]....
        /*0f44*/ 	.word	0x0500000f


	//   ....[220]....
        /*0f48*/ 	.word	0x0500000f


	//   ....[221]....
        /*0f4c*/ 	.word	0x0500000f


	//   ....[222]....
        /*0f50*/ 	.word	0x0500000f


	//   ....[223]....
        /*0f54*/ 	.word	0x0500000f


	//   ....[224]....
        /*0f58*/ 	.word	0x0500000f


	//   ....[225]....
        /*0f5c*/ 	.word	0x0500000f


	//   ....[226]....
        /*0f60*/ 	.word	0x0500000f


	//   ....[227]....
        /*0f64*/ 	.word	0x0500000f


	//   ....[228]....
        /*0f68*/ 	.word	0x0500000f


	//   ....[229]....
        /*0f6c*/ 	.word	0x0500000f


	//   ....[230]....
        /*0f70*/ 	.word	0x0500000f


	//   ....[231]....
        /*0f74*/ 	.word	0x0500000f


	//   ....[232]....
        /*0f78*/ 	.word	0x0500000f


	//   ....[233]....
        /*0f7c*/ 	.word	0x0500000f


	//   ....[234]....
        /*0f80*/ 	.word	0x0500000f


	//   ....[235]....
        /*0f84*/ 	.word	0x0500000f


	//   ....[236]....
        /*0f88*/ 	.word	0x0500000f


	//   ....[237]....
        /*0f8c*/ 	.word	0x0500000f


	//   ....[238]....
        /*0f90*/ 	.word	0x0500000f


	//   ....[239]....
        /*0f94*/ 	.word	0x0500000f


	//   ....[240]....
        /*0f98*/ 	.word	0x0500000f


	//   ....[241]....
        /*0f9c*/ 	.word	0x0500000f


	//   ....[242]....
        /*0fa0*/ 	.word	0x0500000f


	//   ....[243]....
        /*0fa4*/ 	.word	0x0500000f


	//   ....[244]....
        /*0fa8*/ 	.word	0x0500000f


	//   ....[245]....
        /*0fac*/ 	.word	0x0500000f


	//   ....[246]....
        /*0fb0*/ 	.word	0x0500000f


	//   ....[247]....
        /*0fb4*/ 	.word	0x0500000f


	//   ....[248]....
        /*0fb8*/ 	.word	0x0500000f


	//   ....[249]....
        /*0fbc*/ 	.word	0x0500000f


	//   ....[250]....
        /*0fc0*/ 	.word	0x0500000f


	//   ....[251]....
        /*0fc4*/ 	.word	0x0500000f


	//   ....[252]....
        /*0fc8*/ 	.word	0x0500000f


	//   ....[253]....
        /*0fcc*/ 	.word	0x0500000f


	//   ....[254]....
        /*0fd0*/ 	.word	0x0500000f


	//   ....[255]....
        /*0fd4*/ 	.word	0x0500000f


	//   ....[0]....
        /*0fd8*/ 	.word	0x0500000f


	//   ....[1]....
        /*0fdc*/ 	.word	0x0500000f


	//   ....[2]....
        /*0fe0*/ 	.word	0x0500000f


	//   ....[3]....
        /*0fe4*/ 	.word	0x0500000f


	//   ....[4]....
        /*0fe8*/ 	.word	0x0500000f


	//   ....[5]....
        /*0fec*/ 	.word	0x0500000f


	//   ....[6]....
        /*0ff0*/ 	.word	0x0500000f


	//   ....[7]....
        /*0ff4*/ 	.word	0x0500000f


	//   ....[8]....
        /*0ff8*/ 	.word	0x0500000f


	//   ....[9]....
        /*0ffc*/ 	.word	0x0500000f


	//   ....[10]....
        /*1000*/ 	.word	0x0500000f


	//   ....[11]....
        /*1004*/ 	.word	0x0500000f


	//   ....[12]....
        /*1008*/ 	.word	0x0500000f


	//   ....[13]....
        /*100c*/ 	.word	0x0500000f


	//   ....[14]....
        /*1010*/ 	.word	0x0500000f


	//   ....[15]....
        /*1014*/ 	.word	0x0500000f


	//   ....[16]....
        /*1018*/ 	.word	0x0500000f


	//   ....[17]....
        /*101c*/ 	.word	0x0500000f


	//   ....[18]....
        /*1020*/ 	.word	0x0500000f


	//   ....[19]....
        /*1024*/ 	.word	0x0500000f


	//   ....[20]....
        /*1028*/ 	.word	0x0500000f


	//   ....[21]....
        /*102c*/ 	.word	0x0500000f


	//   ....[22]....
        /*1030*/ 	.word	0x0500000f


	//   ....[23]....
        /*1034*/ 	.word	0x0500000f


	//   ....[24]....
        /*1038*/ 	.word	0x0500000f


	//   ....[25]....
        /*103c*/ 	.word	0x0500000f


	//   ....[26]....
        /*1040*/ 	.word	0x0500000f


	//   ....[27]....
        /*1044*/ 	.word	0x0500000f


	//   ....[28]....
        /*1048*/ 	.word	0x0500000f


	//   ....[29]....
        /*104c*/ 	.word	0x0500000f


	//   ....[30]....
        /*1050*/ 	.word	0x0500000f


	//   ....[31]....
        /*1054*/ 	.word	0x0500000f


	//   ....[32]....
        /*1058*/ 	.word	0x0500000f


	//   ....[33]....
        /*105c*/ 	.word	0x0500000f


	//   ....[34]....
        /*1060*/ 	.word	0x0500000f


	//   ....[35]....
        /*1064*/ 	.word	0x0500000f


	//   ....[36]....
        /*1068*/ 	.word	0x0500000f


	//   ....[37]....
        /*106c*/ 	.word	0x0500000f


	//   ....[38]....
        /*1070*/ 	.word	0x0500000f


	//   ....[39]....
        /*1074*/ 	.word	0x0500000f


	//   ....[40]....
        /*1078*/ 	.word	0x0500000f


	//   ....[41]....
        /*107c*/ 	.word	0x0500000f


	//   ....[42]....
        /*1080*/ 	.word	0x0500000f


	//   ....[43]....
        /*1084*/ 	.word	0x0500000f


	//   ....[44]....
        /*1088*/ 	.word	0x0500000f


	//   ....[45]....
        /*108c*/ 	.word	0x0500000f


	//   ....[46]....
        /*1090*/ 	.word	0x0500000f


	//   ....[47]....
        /*1094*/ 	.word	0x0500000f


	//   ....[48]....
        /*1098*/ 	.word	0x0500000f


	//   ....[49]....
        /*109c*/ 	.word	0x0500000f


	//   ....[50]....
        /*10a0*/ 	.word	0x0500000f


	//   ....[51]....
        /*10a4*/ 	.word	0x0500000f


	//   ....[52]....
        /*10a8*/ 	.word	0x0500000f


	//   ....[53]....
        /*10ac*/ 	.word	0x0500000f


	//   ....[54]....
        /*10b0*/ 	.word	0x0500000f


	//   ....[55]....
        /*10b4*/ 	.word	0x0500000f


	//   ....[56]....
        /*10b8*/ 	.word	0x0500000f


	//   ....[57]....
        /*10bc*/ 	.word	0x0500000f


	//   ....[58]....
        /*10c0*/ 	.word	0x0500000f


	//   ....[59]....
        /*10c4*/ 	.word	0x0500000f


	//   ....[60]....
        /*10c8*/ 	.word	0x0500000f


	//   ....[61]....
        /*10cc*/ 	.word	0x0500000f


	//   ....[62]....
        /*10d0*/ 	.word	0x0500000f


	//   ....[63]....
        /*10d4*/ 	.word	0x0500000f


	//   ....[64]....
        /*10d8*/ 	.word	0x0500000f


	//   ....[65]....
        /*10dc*/ 	.word	0x0500000f


	//   ....[66]....
        /*10e0*/ 	.word	0x0500000f


	//   ....[67]....
        /*10e4*/ 	.word	0x0500000f


	//   ....[68]....
        /*10e8*/ 	.word	0x0500000f


	//   ....[69]....
        /*10ec*/ 	.word	0x0500000f


	//   ....[70]....
        /*10f0*/ 	.word	0x0500000f


	//----- nvinfo : EIATTR_COOP_GROUP_INSTR_OFFSETS
	.align		4
.L_1256:
        /*10f4*/ 	.byte	0x04, 0x28
        /*10f6*/ 	.short	(.L_1258 - .L_1257)


	//   ....[0]....
.L_1257:
        /*10f8*/ 	.word	0x00000060


	//   ....[1]....
        /*10fc*/ 	.word	0x00000130


	//   ....[2]....
        /*1100*/ 	.word	0x000001f0


	//   ....[3]....
        /*1104*/ 	.word	0x000003c0


	//   ....[4]....
        /*1108*/ 	.word	0x00000520


	//   ....[5]....
        /*110c*/ 	.word	0x00000640


	//   ....[6]....
        /*1110*/ 	.word	0x000007a0


	//   ....[7]....
        /*1114*/ 	.word	0x000037c0


	//   ....[8]....
        /*1118*/ 	.word	0x000037d0


	//   ....[9]....
        /*111c*/ 	.word	0x00003ee0


	//   ....[10]....
        /*1120*/ 	.word	0x00003ef0


	//   ....[11]....
        /*1124*/ 	.word	0x00004ac0


	//   ....[12]....
        /*1128*/ 	.word	0x00004ad0


	//   ....[13]....
        /*112c*/ 	.word	0x00005280


	//   ....[14]....
        /*1130*/ 	.word	0x00005290


	//   ....[15]....
        /*1134*/ 	.word	0x00005c60


	//   ....[16]....
        /*1138*/ 	.word	0x00005c70


	//   ....[17]....
        /*113c*/ 	.word	0x00005d80


	//   ....[18]....
        /*1140*/ 	.word	0x00005d90


	//   ....[19]....
        /*1144*/ 	.word	0x00006110


	//   ....[20]....
        /*1148*/ 	.word	0x00006140


	//   ....[21]....
        /*114c*/ 	.word	0x00006430


	//   ....[22]....
        /*1150*/ 	.word	0x00006450


	//   ....[23]....
        /*1154*/ 	.word	0x00007000


	//   ....[24]....
        /*1158*/ 	.word	0x00007600


	//   ....[25]....
        /*115c*/ 	.word	0x00007610


	//   ....[26]....
        /*1160*/ 	.word	0x00007620


	//   ....[27]....
        /*1164*/ 	.word	0x00007630


	//   ....[28]....
        /*1168*/ 	.word	0x00008630


	//   ....[29]....
        /*116c*/ 	.word	0x00008640


	//   ....[30]....
        /*1170*/ 	.word	0x00008650


	//   ....[31]....
        /*1174*/ 	.word	0x00008660


	//   ....[32]....
        /*1178*/ 	.word	0x0000b3c0


	//   ....[33]....
        /*117c*/ 	.word	0x0000b410


	//   ....[34]....
        /*1180*/ 	.word	0x0000b7e0


	//   ....[35]....
        /*1184*/ 	.word	0x0000b850


	//   ....[36]....
        /*1188*/ 	.word	0x0000d840


	//   ....[37]....
        /*118c*/ 	.word	0x0000d8a0


	//   ....[38]....
        /*1190*/ 	.word	0x0000e2c0


	//   ....[39]....
        /*1194*/ 	.word	0x0000e320


	//   ....[40]....
        /*1198*/ 	.word	0x0000f360


	//   ....[41]....
        /*119c*/ 	.word	0x0000f3f0


	//   ....[42]....
        /*11a0*/ 	.word	0x0000f540


	//   ....[43]....
        /*11a4*/ 	.word	0x0000f710


	//   ....[44]....
        /*11a8*/ 	.word	0x00010e90


	//   ....[45]....
        /*11ac*/ 	.word	0x00010ea0


	//   ....[46]....
        /*11b0*/ 	.word	0x00010eb0


	//   ....[47]....
        /*11b4*/ 	.word	0x00010ec0


	//   ....[48]....
        /*11b8*/ 	.word	0x000118f0


	//   ....[49]....
        /*11bc*/ 	.word	0x00011900


	//   ....[50]....
        /*11c0*/ 	.word	0x00011b30


	//   ....[51]....
        /*11c4*/ 	.word	0x00011b40


	//   ....[52]....
        /*11c8*/ 	.word	0x00011d70


	//   ....[53]....
        /*11cc*/ 	.word	0x00011d80


	//   ....[54]....
        /*11d0*/ 	.word	0x00011fb0


	//   ....[55]....
        /*11d4*/ 	.word	0x00011fc0


	//   ....[56]....
        /*11d8*/ 	.word	0x00012490


	//   ....[57]....
        /*11dc*/ 	.word	0x000124a0


	//   ....[58]....
        /*11e0*/ 	.word	0x00013120


	//   ....[59]....
        /*11e4*/ 	.word	0x00013130


	//   ....[60]....
        /*11e8*/ 	.word	0x000146f0


	//   ....[61]....
        /*11ec*/ 	.word	0x00014700


	//   ....[62]....
        /*11f0*/ 	.word	0x00014940


	//   ....[63]....
        /*11f4*/ 	.word	0x00014950


	//   ....[64]....
        /*11f8*/ 	.word	0x00014b80


	//   ....[65]....
        /*11fc*/ 	.word	0x00014b90


	//   ....[66]....
        /*1200*/ 	.word	0x00014dc0


	//   ....[67]....
        /*1204*/ 	.word	0x00014dd0


	//   ....[68]....
        /*1208*/ 	.word	0x00015060


	//   ....[69]....
        /*120c*/ 	.word	0x00015270


	//   ....[70]....
        /*1210*/ 	.word	0x000152a0


	//   ....[71]....
        /*1214*/ 	.word	0x000152d0


	//   ....[72]....
        /*1218*/ 	.word	0x00015300


	//   ....[73]....
        /*121c*/ 	.word	0x00015330


	//   ....[74]....
        /*1220*/ 	.word	0x00015360


	//   ....[75]....
        /*1224*/ 	.word	0x000154f0


	//   ....[76]....
        /*1228*/ 	.word	0x00015520


	//   ....[77]....
        /*122c*/ 	.word	0x00015550


	//   ....[78]....
        /*1230*/ 	.word	0x00015580


	//   ....[79]....
        /*1234*/ 	.word	0x000155b0


	//   ....[80]....
        /*1238*/ 	.word	0x000155e0


	//   ....[81]....
        /*123c*/ 	.word	0x00015670


	//   ....[82]....
        /*1240*/ 	.word	0x000156a0


	//   ....[83]....
        /*1244*/ 	.word	0x000156b0


	//   ....[84]....
        /*1248*/ 	.word	0x00015740


	//   ....[85]....
        /*124c*/ 	.word	0x000166e0


	//   ....[86]....
        /*1250*/ 	.word	0x00018790


	//   ....[87]....
        /*1254*/ 	.word	0x000187b0


	//   ....[88]....
        /*1258*/ 	.word	0x00018840


	//   ....[89]....
        /*125c*/ 	.word	0x00018860


	//   ....[90]....
        /*1260*/ 	.word	0x000188e0


	//   ....[91]....
        /*1264*/ 	.word	0x00018900


	//   ....[92]....
        /*1268*/ 	.word	0x00018980


	//   ....[93]....
        /*126c*/ 	.word	0x000189a0


	//   ....[94]....
        /*1270*/ 	.word	0x00018a20


	//   ....[95]....
        /*1274*/ 	.word	0x00018a40


	//   ....[96]....
        /*1278*/ 	.word	0x00018a50


	//   ....[97]....
        /*127c*/ 	.word	0x00018a60


	//   ....[98]....
        /*1280*/ 	.word	0x00019200


	//   ....[99]....
        /*1284*/ 	.word	0x00019230


	//   ....[100]....
        /*1288*/ 	.word	0x00019330


	//   ....[101]....
        /*128c*/ 	.word	0x00019340


	//   ....[102]....
        /*1290*/ 	.word	0x000193c0


	//   ....[103]....
        /*1294*/ 	.word	0x000193d0


	//   ....[104]....
        /*1298*/ 	.word	0x000193e0


	//   ....[105]....
        /*129c*/ 	.word	0x00019480


	//   ....[106]....
        /*12a0*/ 	.word	0x000194b0


	//   ....[107]....
        /*12a4*/ 	.word	0x00019530


	//   ....[108]....
        /*12a8*/ 	.word	0x00019560


	//   ....[109]....
        /*12ac*/ 	.word	0x000195e0


	//   ....[110]....
        /*12b0*/ 	.word	0x00019610


	//   ....[111]....
        /*12b4*/ 	.word	0x00019630


	//   ....[112]....
        /*12b8*/ 	.word	0x00019680


	//   ....[113]....
        /*12bc*/ 	.word	0x00019690


	//   ....[114]....
        /*12c0*/ 	.word	0x00019d50


	//   ....[115]....
        /*12c4*/ 	.word	0x00019d80


	//   ....[116]....
        /*12c8*/ 	.word	0x00019da0


	//   ....[117]....
        /*12cc*/ 	.word	0x00019e70


	//   ....[118]....
        /*12d0*/ 	.word	0x00019ea0


	//   ....[119]....
        /*12d4*/ 	.word	0x00019f10


	//   ....[120]....
        /*12d8*/ 	.word	0x00019f80


	//   ....[121]....
        /*12dc*/ 	.word	0x00019f90


	//   ....[122]....
        /*12e0*/ 	.word	0x0001a010


	//   ....[123]....
        /*12e4*/ 	.word	0x0001a020


	//   ....[124]....
        /*12e8*/ 	.word	0x0001a0a0


	//   ....[125]....
        /*12ec*/ 	.word	0x0001a0b0


	//   ....[126]....
        /*12f0*/ 	.word	0x0001a130


	//   ....[127]....
        /*12f4*/ 	.word	0x0001a140


	//   ....[128]....
        /*12f8*/ 	.word	0x0001a1c0


	//   ....[129]....
        /*12fc*/ 	.word	0x0001a1d0


	//   ....[130]....
        /*1300*/ 	.word	0x0001a6e0


	//   ....[131]....
        /*1304*/ 	.word	0x0001a700


	//   ....[132]....
        /*1308*/ 	.word	0x0001a760


	//   ....[133]....
        /*130c*/ 	.word	0x0001a810


	//   ....[134]....
        /*1310*/ 	.word	0x0001a820


	//   ....[135]....
        /*1314*/ 	.word	0x0001a850


	//   ....[136]....
        /*1318*/ 	.word	0x0001a8e0


	//   ....[137]....
        /*131c*/ 	.word	0x0001a990


	//   ....[138]....
        /*1320*/ 	.word	0x0001a9a0


	//   ....[139]....
        /*1324*/ 	.word	0x0001a9d0


	//   ....[140]....
        /*1328*/ 	.word	0x0001a9e0


	//   ....[141]....
        /*132c*/ 	.word	0x0001aa70


	//   ....[142]....
        /*1330*/ 	.word	0x0001b190


	//   ....[143]....
        /*1334*/ 	.word	0x0001b1b0


	//   ....[144]....
        /*1338*/ 	.word	0x0001b200


	//   ....[145]....
        /*133c*/ 	.word	0x0001b210


	//   ....[146]....
        /*1340*/ 	.word	0x0001b250


	//   ....[147]....
        /*1344*/ 	.word	0x0001b260


	//   ....[148]....
        /*1348*/ 	.word	0x0001b2a0


	//   ....[149]....
        /*134c*/ 	.word	0x0001b2b0


	//   ....[150]....
        /*1350*/ 	.word	0x0001b2f0


	//   ....[151]....
        /*1354*/ 	.word	0x0001b300


	//   ....[152]....
        /*1358*/ 	.word	0x0001b310


	//   ....[153]....
        /*135c*/ 	.word	0x0001b350


	//   ....[154]....
        /*1360*/ 	.word	0x0001b680


	//   ....[155]....
        /*1364*/ 	.word	0x0001b6a0


	//   ....[156]....
        /*1368*/ 	.word	0x0001b6b0


	//   ....[157]....
        /*136c*/ 	.word	0x0001b6d0


	//   ....[158]....
        /*1370*/ 	.word	0x0001b740


	//   ....[159]....
        /*1374*/ 	.word	0x0001b760


	//   ....[160]....
        /*1378*/ 	.word	0x0001b7c0


	//   ....[161]....
        /*137c*/ 	.word	0x0001b7e0


	//   ....[162]....
        /*1380*/ 	.word	0x0001b840


	//   ....[163]....
        /*1384*/ 	.word	0x0001b860


	//   ....[164]....
        /*1388*/ 	.word	0x0001b8c0


	//   ....[165]....
        /*138c*/ 	.word	0x0001b8e0


	//   ....[166]....
        /*1390*/ 	.word	0x0001be10


	//   ....[167]....
        /*1394*/ 	.word	0x0001be40


	//   ....[168]....
        /*1398*/ 	.word	0x0001beb0


	//   ....[169]....
        /*139c*/ 	.word	0x0001bee0


	//   ....[170]....
        /*13a0*/ 	.word	0x0001bf10


	//   ....[171]....
        /*13a4*/ 	.word	0x0001bf40


	//   ....[172]....
        /*13a8*/ 	.word	0x0001bf70


	//   ....[173]....
        /*13ac*/ 	.word	0x0001bfa0


	//   ....[174]....
        /*13b0*/ 	.word	0x0001c140


	//   ....[175]....
        /*13b4*/ 	.word	0x0001c170


	//   ....[176]....
        /*13b8*/ 	.word	0x0001c1a0


	//   ....[177]....
        /*13bc*/ 	.word	0x0001c1d0


	//   ....[178]....
        /*13c0*/ 	.word	0x0001c200


	//   ....[179]....
        /*13c4*/ 	.word	0x0001c230


	//   ....[180]....
        /*13c8*/ 	.word	0x0001c2f0


	//   ....[181]....
        /*13cc*/ 	.word	0x0001c310


	//   ....[182]....
        /*13d0*/ 	.word	0x0001c320


	//   ....[183]....
        /*13d4*/ 	.word	0x0001c380


	//   ....[184]....
        /*13d8*/ 	.word	0x0001c9a0


	//   ....[185]....
        /*13dc*/ 	.word	0x0001ccc0


	//   ....[186]....
        /*13e0*/ 	.word	0x0001cd50


	//   ....[187]....
        /*13e4*/ 	.word	0x0001cdf0


	//   ....[188]....
        /*13e8*/ 	.word	0x0001ce80


	//   ....[189]....
        /*13ec*/ 	.word	0x0001cf70


	//   ....[190]....
        /*13f0*/ 	.word	0x0001d000


	//   ....[191]....
        /*13f4*/ 	.word	0x0001d0a0


	//   ....[192]....
        /*13f8*/ 	.word	0x0001d130


	//   ....[193]....
        /*13fc*/ 	.word	0x0001d220


	//   ....[194]....
        /*1400*/ 	.word	0x0001d2b0


	//   ....[195]....
        /*1404*/ 	.word	0x0001d340


	//   ....[196]....
        /*1408*/ 	.word	0x0001d3d0


	//   ....[197]....
        /*140c*/ 	.word	0x0001d4a0


	//   ....[198]....
        /*1410*/ 	.word	0x0001d540


	//   ....[199]....
        /*1414*/ 	.word	0x0001d5d0


	//   ....[200]....
        /*1418*/ 	.word	0x0001d620


	//   ....[201]....
        /*141c*/ 	.word	0x0001d670


	//   ....[202]....
        /*1420*/ 	.word	0x0001d760


	//   ....[203]....
        /*1424*/ 	.word	0x0001d7f0


	//   ....[204]....
        /*1428*/ 	.word	0x0001d840


	//   ....[205]....
        /*142c*/ 	.word	0x0001d890


	//   ....[206]....
        /*1430*/ 	.word	0x0001daf0


	//   ....[207]....
        /*1434*/ 	.word	0x0001db40


	//   ....[208]....
        /*1438*/ 	.word	0x0001dbd0


	//   ....[209]....
        /*143c*/ 	.word	0x0001dc60


	//   ....[210]....
        /*1440*/ 	.word	0x0001dcf0


	//   ....[211]....
        /*1444*/ 	.word	0x0001dd80


	//   ....[212]....
        /*1448*/ 	.word	0x0001de10


	//   ....[213]....
        /*144c*/ 	.word	0x0001dea0


	//   ....[214]....
        /*1450*/ 	.word	0x0001df20


	//   ....[215]....
        /*1454*/ 	.word	0x0001df70


	//   ....[216]....
        /*1458*/ 	.word	0x0001e010


	//   ....[217]....
        /*145c*/ 	.word	0x0001e0a0


	//   ....[218]....
        /*1460*/ 	.word	0x0001e130


	//   ....[219]....
        /*1464*/ 	.word	0x0001e180


	//   ....[220]....
        /*1468*/ 	.word	0x0001e210


	//   ....[221]....
        /*146c*/ 	.word	0x0001e2a0


	//   ....[222]....
        /*1470*/ 	.word	0x0001e330


	//   ....[223]....
        /*1474*/ 	.word	0x0001e3c0


	//   ....[224]....
        /*1478*/ 	.word	0x0001e450


	//   ....[225]....
        /*147c*/ 	.word	0x0001e4e0


	//   ....[226]....
        /*1480*/ 	.word	0x0001e5a0


	//   ....[227]....
        /*1484*/ 	.word	0x0001e880


	//   ....[228]....
        /*1488*/ 	.word	0x0001e970


	//   ....[229]....
        /*148c*/ 	.word	0x0001ea10


	//   ....[230]....
        /*1490*/ 	.word	0x0001ea70


	//   ....[231]....
        /*1494*/ 	.word	0x0001eb60


	//   ....[232]....
        /*1498*/ 	.word	0x0001ebd0


	//   ....[233]....
        /*149c*/ 	.word	0x0001ecc0


	//   ....[234]....
        /*14a0*/ 	.word	0x0001ed30


	//   ....[235]....
        /*14a4*/ 	.word	0x0001ee20


	//   ....[236]....
        /*14a8*/ 	.word	0x0001ee90


	//   ....[237]....
        /*14ac*/ 	.word	0x0001ef80


	//   ....[238]....
        /*14b0*/ 	.word	0x0001eff0


	//   ....[239]....
        /*14b4*/ 	.word	0x0001f090


	//   ....[240]....
        /*14b8*/ 	.word	0x0001f180


	//   ....[241]....
        /*14bc*/ 	.word	0x0001f240


	//   ....[242]....
        /*14c0*/ 	.word	0x0001f2a0


	//   ....[243]....
        /*14c4*/ 	.word	0x0001f390


	//   ....[244]....
        /*14c8*/ 	.word	0x0001f3f0


	//   ....[245]....
        /*14cc*/ 	.word	0x0001f4e0


	//   ....[246]....
        /*14d0*/ 	.word	0x0001f540


	//   ....[247]....
        /*14d4*/ 	.word	0x0001f5e0


	//   ....[248]....
        /*14d8*/ 	.word	0x0001f6b0


	//   ....[249]....
        /*14dc*/ 	.word	0x0001f7b0


	//   ....[250]....
        /*14e0*/ 	.word	0x0001f820


	//   ....[251]....
        /*14e4*/ 	.word	0x0001f920


	//   ....[252]....
        /*14e8*/ 	.word	0x0001f990


	//   ....[253]....
        /*14ec*/ 	.word	0x0001fa30


	//   ....[254]....
        /*14f0*/ 	.word	0x0001fae0


	//   ....[255]....
        /*14f4*/ 	.word	0x0001fb80


	//   ....[0]....
        /*14f8*/ 	.word	0x0001fe10


	//   ....[1]....
        /*14fc*/ 	.word	0x0001fec0


	//   ....[2]....
        /*1500*/ 	.word	0x0001ffa0


	//   ....[3]....
        /*1504*/ 	.word	0x00020090


	//   ....[4]....
        /*1508*/ 	.word	0x00020150


	//   ....[5]....
        /*150c*/ 	.word	0x00020210


	//   ....[6]....
        /*1510*/ 	.word	0x000202d0


	//   ....[7]....
        /*1514*/ 	.word	0x00020390


	//   ....[8]....
        /*1518*/ 	.word	0x00020450


	//   ....[9]....
        /*151c*/ 	.word	0x00020510


	//   ....[10]....
        /*1520*/ 	.word	0x000205d0


	//   ....[11]....
        /*1524*/ 	.word	0x00020690


	//   ....[12]....
        /*1528*/ 	.word	0x00020750


	//   ....[13]....
        /*152c*/ 	.word	0x00020800


	//   ....[14]....
        /*1530*/ 	.word	0x00020860


	//   ....[15]....
        /*1534*/ 	.word	0x00020940


	//   ....[16]....
        /*1538*/ 	.word	0x00020a80


	//   ....[17]....
        /*153c*/ 	.word	0x00020b50


	//   ....[18]....
        /*1540*/ 	.word	0x00020bf0


	//   ....[19]....
        /*1544*/ 	.word	0x00020d00


	//   ....[20]....
        /*1548*/ 	.word	0x00020d60


	//   ....[21]....
        /*154c*/ 	.word	0x00020e70


	//   ....[22]....
        /*1550*/ 	.word	0x00020ed0


	//   ....[23]....
        /*1554*/ 	.word	0x00020fe0


	//   ....[24]....
        /*1558*/ 	.word	0x00021040


	//   ....[25]....
        /*155c*/ 	.word	0x00021150


	//   ....[26]....
        /*1560*/ 	.word	0x000211b0


	//   ....[27]....
        /*1564*/ 	.word	0x00021270


	//   ....[28]....
        /*1568*/ 	.word	0x000213d0


	//   ....[29]....
        /*156c*/ 	.word	0x00021470


	//   ....[30]....
        /*1570*/ 	.word	0x000214d0


	//   ....[31]....
        /*1574*/ 	.word	0x00021580


	//   ....[32]....
        /*1578*/ 	.word	0x000215e0


	//   ....[33]....
        /*157c*/ 	.word	0x00021690


	//   ....[34]....
        /*1580*/ 	.word	0x000216f0


	//   ....[35]....
        /*1584*/ 	.word	0x000217a0


	//   ....[36]....
        /*1588*/ 	.word	0x00021800


	//   ....[37]....
        /*158c*/ 	.word	0x000218b0


	//   ....[38]....
        /*1590*/ 	.word	0x00021910


	//   ....[39]....
        /*1594*/ 	.word	0x000219c0


	//   ....[40]....
        /*1598*/ 	.word	0x00021ab0


	//   ....[41]....
        /*159c*/ 	.word	0x00021b50


	//   ....[42]....
        /*15a0*/ 	.word	0x00021bb0


	//   ....[43]....
        /*15a4*/ 	.word	0x00021c80


	//   ....[44]....
        /*15a8*/ 	.word	0x00021ce0


	//   ....[45]....
        /*15ac*/ 	.word	0x00021db0


	//   ....[46]....
        /*15b0*/ 	.word	0x00021e10


	//   ....[47]....
        /*15b4*/ 	.word	0x00021ee0


	//   ....[48]....
        /*15b8*/ 	.word	0x00021f40


	//   ....[49]....
        /*15bc*/ 	.word	0x00022010


	//   ....[50]....
        /*15c0*/ 	.word	0x00022070


	//   ....[51]....
        /*15c4*/ 	.word	0x00022140


	//   ....[52]....
        /*15c8*/ 	.word	0x000221d0


	//   ....[53]....
        /*15cc*/ 	.word	0x00022270


	//   ....[54]....
        /*15d0*/ 	.word	0x000223f0


	//   ....[55]....
        /*15d4*/ 	.word	0x00022460


	//   ....[56]....
        /*15d8*/ 	.word	0x000224d0


	//   ....[57]....
        /*15dc*/ 	.word	0x00022540


	//   ....[58]....
        /*15e0*/ 	.word	0x000225b0


	//   ....[59]....
        /*15e4*/ 	.word	0x00022630


	//   ....[60]....
        /*15e8*/ 	.word	0x000226b0


	//   ....[61]....
        /*15ec*/ 	.word	0x00022740


	//   ....[62]....
        /*15f0*/ 	.word	0x000227b0


	//   ....[63]....
        /*15f4*/ 	.word	0x00022820


	//   ....[64]....
        /*15f8*/ 	.word	0x00022890


	//   ....[65]....
        /*15fc*/ 	.word	0x00022910


	//   ....[66]....
        /*1600*/ 	.word	0x00022980


	//   ....[67]....
        /*1604*/ 	.word	0x00022a20


	//   ....[68]....
        /*1608*/ 	.word	0x00022a70


	//   ....[69]....
        /*160c*/ 	.word	0x00022b00


	//   ....[70]....
        /*1610*/ 	.word	0x00022c30


	//----- nvinfo : EIATTR_REG_RECONFIG
	.align		4
.L_1258:
        /*1614*/ 	.byte	0x01, 0x54
	.zero		2


	//----- nvinfo : EIATTR_SYSCALL_OFFSETS
	.align		4
        /*1618*/ 	.byte	0x04, 0x46
        /*161a*/ 	.short	(.L_1260 - .L_1259)


	//   ....[0]....
.L_1259:
        /*161c*/ 	.word	0x00002360


	//   ....[1]....
        /*1620*/ 	.word	0x000024b0


	//   ....[2]....
        /*1624*/ 	.word	0x000071a0


	//   ....[3]....
        /*1628*/ 	.word	0x00007520


	//   ....[4]....
        /*162c*/ 	.word	0x00017d50


	//   ....[5]....
        /*1630*/ 	.word	0x00017ea0


	//   ....[6]....
        /*1634*/ 	.word	0x00017f90


	//   ....[7]....
        /*1638*/ 	.word	0x00018e20


	//   ....[8]....
        /*163c*/ 	.word	0x00019960


	//----- nvinfo : EIATTR_MBARRIER_INSTR_OFFSETS
	.align		4
.L_1260:
        /*1640*/ 	.byte	0x04, 0x39
        /*1642*/ 	.short	(.L_1262 - .L_1261)


	//   ....[0]....
.L_1261:
        /*1644*/ 	.word	0x00000260
        /*1648*/ 	.word	0x000000ff
        /*164c*/ 	.word	0x00032400
        /*1650*/ 	.short	0x0100
        /*1652*/ 	.byte	0x08
	.zero		1


	//   ....[1]....
        /*1654*/ 	.word	0x00000270
        /*1658*/ 	.word	0x000000ff
        /*165c*/ 	.word	0x00032410
        /*1660*/ 	.short	0x0100
        /*1662*/ 	.byte	0x08
	.zero		1


	//   ....[2]....
        /*1664*/ 	.word	0x00000280
        /*1668*/ 	.word	0x000000ff
        /*166c*/ 	.word	0x00032420
        /*1670*/ 	.short	0x0100
        /*1672*/ 	.byte	0x08
	.zero		1


	//   ....[3]....
        /*1674*/ 	.word	0x00000370
        /*1678*/ 	.word	0x000000ff
        /*167c*/ 	.word	0x00032430
        /*1680*/ 	.short	0x0100
        /*1682*/ 	.byte	0x08
	.zero		1


	//   ....[4]....
        /*1684*/ 	.word	0x00000380
        /*1688*/ 	.word	0x000000ff
        /*168c*/ 	.word	0x00032440
        /*1690*/ 	.short	0x0100
        /*1692*/ 	.byte	0x08
	.zero		1


	//   ....[5]....
        /*1694*/ 	.word	0x00000390
        /*1698*/ 	.word	0x000000ff
        /*169c*/ 	.word	0x00032438
        /*16a0*/ 	.short	0x0100
        /*16a2*/ 	.byte	0x08
	.zero		1


	//   ....[6]....
        /*16a4*/ 	.word	0x000003a0
        /*16a8*/ 	.word	0x000000ff
        /*16ac*/ 	.word	0x00032448
        /*16b0*/ 	.short	0x0100
        /*16b2*/ 	.byte	0x08
	.zero		1


	//   ....[7]....
        /*16b4*/ 	.word	0x000004d0
        /*16b8*/ 	.word	0x000000ff
        /*16bc*/ 	.word	0x00032450
        /*16c0*/ 	.short	0x0100
        /*16c2*/ 	.byte	0x08
	.zero		1


	//   ....[8]....
        /*16c4*/ 	.word	0x000004e0
        /*16c8*/ 	.word	0x000000ff
        /*16cc*/ 	.word	0x00032460
        /*16d0*/ 	.short	0x0100
        /*16d2*/ 	.byte	0x08
	.zero		1


	//   ....[9]....
        /*16d4*/ 	.word	0x000004f0
        /*16d8*/ 	.word	0x000000ff
        /*16dc*/ 	.word	0x00032458
        /*16e0*/ 	.short	0x0100
        /*16e2*/ 	.byte	0x08
	.zero		1


	//   ....[10]....
        /*16e4*/ 	.word	0x00000500
        /*16e8*/ 	.word	0x000000ff
        /*16ec*/ 	.word	0x00032468
        /*16f0*/ 	.short	0x0100
        /*16f2*/ 	.byte	0x08
	.zero		1


	//   ....[11]....
        /*16f4*/ 	.word	0x000005f0
        /*16f8*/ 	.word	0x000000ff
        /*16fc*/ 	.word	0x00032470
        /*1700*/ 	.short	0x0100
        /*1702*/ 	.byte	0x06
	.zero		1


	//   ....[12]....
        /*1704*/ 	.word	0x00000600
        /*1708*/ 	.word	0x000000ff
        /*170c*/ 	.word	0x00032480
        /*1710*/ 	.short	0x0100
        /*1712*/ 	.byte	0x06
	.zero		1


	//   ....[13]....
        /*1714*/ 	.word	0x00000610
        /*1718*/ 	.word	0x000000ff
        /*171c*/ 	.word	0x00032478
        /*1720*/ 	.short	0x0100
        /*1722*/ 	.byte	0x06
	.zero		1


	//   ....[14]....
        /*1724*/ 	.word	0x00000620
        /*1728*/ 	.word	0x000000ff
        /*172c*/ 	.word	0x00032488
        /*1730*/ 	.short	0x0100
        /*1732*/ 	.byte	0x06
	.zero		1


	//   ....[15]....
        /*1734*/ 	.word	0x00000750
        /*1738*/ 	.word	0x000000ff
        /*173c*/ 	.word	0x00032490
        /*1740*/ 	.short	0x0100
        /*1742*/ 	.byte	0x08
	.zero		1


	//   ....[16]....
        /*1744*/ 	.word	0x00000760
        /*1748*/ 	.word	0x000000ff
        /*174c*/ 	.word	0x000324a0
        /*1750*/ 	.short	0x0100
        /*1752*/ 	.byte	0x08
	.zero		1


	//   ....[17]....
        /*1754*/ 	.word	0x00000770
        /*1758*/ 	.word	0x000000ff
        /*175c*/ 	.word	0x00032498
        /*1760*/ 	.short	0x0100
        /*1762*/ 	.byte	0x08
	.zero		1


	//   ....[18]....
        /*1764*/ 	.word	0x00000780
        /*1768*/ 	.word	0x000000ff
        /*176c*/ 	.word	0x000324a8
        /*1770*/ 	.short	0x0100
        /*1772*/ 	.byte	0x08
	.zero		1


	//   ....[19]....
        /*1774*/ 	.word	0x000008b0
        /*1778*/ 	.word	0x000000ff
        /*177c*/ 	.word	0x000324b0
        /*1780*/ 	.short	0x0100
        /*1782*/ 	.byte	0x08
	.zero		1


	//   ....[20]....
        /*1784*/ 	.word	0x000008c0
        /*1788*/ 	.word	0x000000ff
        /*178c*/ 	.word	0x000324c0
        /*1790*/ 	.short	0x0100
        /*1792*/ 	.byte	0x08
	.zero		1


	//   ....[21]....
        /*1794*/ 	.word	0x000008d0
        /*1798*/ 	.word	0x000000ff
        /*179c*/ 	.word	0x000324b8
        /*17a0*/ 	.short	0x0100
        /*17a2*/ 	.byte	0x08
	.zero		1


	//   ....[22]....
        /*17a4*/ 	.word	0x000008e0
        /*17a8*/ 	.word	0x000000ff
        /*17ac*/ 	.word	0x000324c8
        /*17b0*/ 	.short	0x0100
        /*17b2*/ 	.byte	0x08
	.zero		1


	//   ....[23]....
        /*17b4*/ 	.word	0x00003770
        /*17b8*/ 	.word	0x00000000
        /*17bc*/ 	.word	0x00032490
        /*17c0*/ 	.short	0x010a
        /*17c2*/ 	.byte	0x3f
	.zero		1


	//   ....[24]....
        /*17c4*/ 	.word	0x00004a60
        /*17c8*/ 	.word	0x00000000
        /*17cc*/ 	.word	0x00032490
        /*17d0*/ 	.short	0x010a
        /*17d2*/ 	.byte	0x3f
	.zero		1


	//   ....[25]....
        /*17d4*/ 	.word	0x00005ac0
        /*17d8*/ 	.word	0x00000000
        /*17dc*/ 	.word	0x00032490
        /*17e0*/ 	.short	0x010a
        /*17e2*/ 	.byte	0x3f
	.zero		1


	//   ....[26]....
        /*17e4*/ 	.word	0x00005f60
        /*17e8*/ 	.word	0x0000000b
        /*17ec*/ 	.word	0x00000000
        /*17f0*/ 	.short	0x0101
        /*17f2*/ 	.byte	0x3f
	.zero		1


	//   ....[27]....
        /*17f4*/ 	.word	0x00005fa0
        /*17f8*/ 	.word	0x00000000
        /*17fc*/ 	.word	0x000324b0
        /*1800*/ 	.short	0x010a
        /*1802*/ 	.byte	0x3f
	.zero		1


	//   ....[28]....
        /*1804*/ 	.word	0x000067c0
        /*1808*/ 	.word	0x00000000
        /*180c*/ 	.word	0x00000000
        /*1810*/ 	.short	0x0101
        /*1812*/ 	.byte	0x3f
	.zero		1


	//   ....[29]....
        /*1814*/ 	.word	0x00007240
        /*1818*/ 	.word	0x00000013
        /*181c*/ 	.word	0x00032400
        /*1820*/ 	.short	0x010a
        /*1822*/ 	.byte	0x3f
	.zero		1


	//   ....[30]....
        /*1824*/ 	.word	0x00007290
        /*1828*/ 	.word	0x00000013
        /*182c*/ 	.word	0x00032400
        /*1830*/ 	.short	0x010a
        /*1832*/ 	.byte	0x3f
	.zero		1


	//   ....[31]....
        /*1834*/ 	.word	0x00007910
        /*1838*/ 	.word	0x00000013
        /*183c*/ 	.word	0x00032400
        /*1840*/ 	.short	0x010a
        /*1842*/ 	.byte	0x3f
	.zero		1


	//   ....[32]....
        /*1844*/ 	.word	0x00008830
        /*1848*/ 	.word	0x00000013
        /*184c*/ 	.word	0x00032400
        /*1850*/ 	.short	0x010a
        /*1852*/ 	.byte	0x3f
	.zero		1


	//   ....[33]....
        /*1854*/ 	.word	0x000096d0
        /*1858*/ 	.word	0x00000000
        /*185c*/ 	.word	0x00032430
        /*1860*/ 	.short	0x010a
        /*1862*/ 	.byte	0x3f
	.zero		1


	//   ....[34]....
        /*1864*/ 	.word	0x00009780
        /*1868*/ 	.word	0x00000000
        /*186c*/ 	.word	0x00032430
        /*1870*/ 	.short	0x010a
        /*1872*/ 	.byte	0x3f
	.zero		1


	//   ....[35]....
        /*1874*/ 	.word	0x00009a80
        /*1878*/ 	.word	0x00000013
        /*187c*/ 	.word	0x00032410
        /*1880*/ 	.short	0x010a
        /*1882*/ 	.byte	0x3f
	.zero		1


	//   ....[36]....
        /*1884*/ 	.word	0x00009ad0
        /*1888*/ 	.word	0x00000000
        /*188c*/ 	.word	0x00032450
        /*1890*/ 	.short	0x010a
        /*1892*/ 	.byte	0x3f
	.zero		1


	//   ....[37]....
        /*1894*/ 	.word	0x00009b10
        /*1898*/ 	.word	0x00000000
        /*189c*/ 	.word	0x00032450
        /*18a0*/ 	.short	0x010a
        /*18a2*/ 	.byte	0x3f
	.zero		1


	//   ....[38]....
        /*18a4*/ 	.word	0x0000b990
        /*18a8*/ 	.word	0x00000005
        /*18ac*/ 	.word	0x00000000
        /*18b0*/ 	.short	0x0101
        /*18b2*/ 	.byte	0x3f
	.zero		1


	//   ....[39]....
        /*18b4*/ 	.word	0x0000c450
        /*18b8*/ 	.word	0x00000000
        /*18bc*/ 	.word	0x00000000
        /*18c0*/ 	.short	0x0101
        /*18c2*/ 	.byte	0x3f
	.zero		1


	//   ....[40]....
        /*18c4*/ 	.word	0x0000c580
        /*18c8*/ 	.word	0x00000000
        /*18cc*/ 	.word	0x00032430
        /*18d0*/ 	.short	0x010a
        /*18d2*/ 	.byte	0x3f
	.zero		1


	//   ....[41]....
        /*18d4*/ 	.word	0x0000c5f0
        /*18d8*/ 	.word	0x00000000
        /*18dc*/ 	.word	0x00032430
        /*18e0*/ 	.short	0x010a
        /*18e2*/ 	.byte	0x3f
	.zero		1


	//   ....[42]....
        /*18e4*/ 	.word	0x0000c860
        /*18e8*/ 	.word	0x00000000
        /*18ec*/ 	.word	0x00032450
        /*18f0*/ 	.short	0x010a
        /*18f2*/ 	.byte	0x3f
	.zero		1


	//   ....[43]....
        /*18f4*/ 	.word	0x0000c8a0
        /*18f8*/ 	.word	0x00000000
        /*18fc*/ 	.word	0x00032450
        /*1900*/ 	.short	0x010a
        /*1902*/ 	.byte	0x3f
	.zero		1


	//   ....[44]....
        /*1904*/ 	.word	0x0000e620
        /*1908*/ 	.word	0x00000005
        /*190c*/ 	.word	0x00000000
        /*1910*/ 	.short	0x0101
        /*1912*/ 	.byte	0x3f
	.zero		1


	//   ....[45]....
        /*1914*/ 	.word	0x0000f320
        /*1918*/ 	.word	0x00000000
        /*191c*/ 	.word	0x00000000
        /*1920*/ 	.short	0x0101
        /*1922*/ 	.byte	0x3f
	.zero		1


	//   ....[46]....
        /*1924*/ 	.word	0x00011890
        /*1928*/ 	.word	0x00000003
        /*192c*/ 	.word	0x00000000
        /*1930*/ 	.short	0x0101
        /*1932*/ 	.byte	0x3f
	.zero		1


	//   ....[47]....
        /*1934*/ 	.word	0x000123f0
        /*1938*/ 	.word	0x00000006
        /*193c*/ 	.word	0x00000000
        /*1940*/ 	.short	0x0101
        /*1942*/ 	.byte	0x3f
	.zero		1


	//   ....[48]....
        /*1944*/ 	.word	0x000167c0
        /*1948*/ 	.word	0x00000016
        /*194c*/ 	.word	0x00032420
        /*1950*/ 	.short	0x010a
        /*1952*/ 	.byte	0x3f
	.zero		1


	//   ....[49]....
        /*1954*/ 	.word	0x00016850
        /*1958*/ 	.word	0x00000007
        /*195c*/ 	.word	0x000324a0
        /*1960*/ 	.short	0x010a
        /*1962*/ 	.byte	0x3f
	.zero		1


	//   ....[50]....
        /*1964*/ 	.word	0x00016aa0
        /*1968*/ 	.word	0x00000007
        /*196c*/ 	.word	0x000324c0
        /*1970*/ 	.short	0x010a
        /*1972*/ 	.byte	0x3f
	.zero		1


	//   ....[51]....
        /*1974*/ 	.word	0x000170b0
        /*1978*/ 	.word	0x00000006
        /*197c*/ 	.word	0x000324a0
        /*1980*/ 	.short	0x010a
        /*1982*/ 	.byte	0x3f
	.zero		1


	//   ....[52]....
        /*1984*/ 	.word	0x000172f0
        /*1988*/ 	.word	0x00000006
        /*198c*/ 	.word	0x000324c0
        /*1990*/ 	.short	0x010a
        /*1992*/ 	.byte	0x3f
	.zero		1


	//   ....[53]....
        /*1994*/ 	.word	0x00018540
        /*1998*/ 	.word	0x0000001d
        /*199c*/ 	.word	0x00032440
        /*19a0*/ 	.short	0x010a
        /*19a2*/ 	.byte	0x3f
	.zero		1


	//   ....[54]....
        /*19a4*/ 	.word	0x00018b60
        /*19a8*/ 	.word	0x0000001d
        /*19ac*/ 	.word	0x00032430
        /*19b0*/ 	.short	0x0107
        /*19b2*/ 	.byte	0x3f
	.zero		1


	//   ....[55]....
        /*19b4*/ 	.word	0x00018c30
        /*19b8*/ 	.word	0x0000001d
        /*19bc*/ 	.word	0x00032430
        /*19c0*/ 	.short	0x0101
        /*19c2*/ 	.byte	0x3f
	.zero		1


	//   ....[56]....
        /*19c4*/ 	.word	0x000197a0
        /*19c8*/ 	.word	0x00000016
        /*19cc*/ 	.word	0x00032400
        /*19d0*/ 	.short	0x0107
        /*19d2*/ 	.byte	0x3f
	.zero		1


	//   ....[57]....
        /*19d4*/ 	.word	0x00019830
        /*19d8*/ 	.word	0x00000016
        /*19dc*/ 	.word	0x00032400
        /*19e0*/ 	.short	0x0101
        /*19e2*/ 	.byte	0x3f
	.zero		1


	//   ....[58]....
        /*19e4*/ 	.word	0x0001a2c0
        /*19e8*/ 	.word	0x00000016
        /*19ec*/ 	.word	0x00032410
        /*19f0*/ 	.short	0x0107
        /*19f2*/ 	.byte	0x3f
	.zero		1


	//   ....[59]....
        /*19f4*/ 	.word	0x0001a3c0
        /*19f8*/ 	.word	0x00000016
        /*19fc*/ 	.word	0x00032410
        /*1a00*/ 	.short	0x0101
        /*1a02*/ 	.byte	0x3f
	.zero		1


	//   ....[60]....
        /*1a04*/ 	.word	0x0001a3e0
        /*1a08*/ 	.word	0x00000016
        /*1a0c*/ 	.word	0x00032420
        /*1a10*/ 	.short	0x010a
        /*1a12*/ 	.byte	0x3f
	.zero		1


	//   ....[61]....
        /*1a14*/ 	.word	0x0001a470
        /*1a18*/ 	.word	0x0000001d
        /*1a1c*/ 	.word	0x00032460
        /*1a20*/ 	.short	0x010a
        /*1a22*/ 	.byte	0x3f
	.zero		1


	//   ....[62]....
        /*1a24*/ 	.word	0x0001abf0
        /*1a28*/ 	.word	0x0000001d
        /*1a2c*/ 	.word	0x00032450
        /*1a30*/ 	.short	0x0107
        /*1a32*/ 	.byte	0x3f
	.zero		1


	//   ....[63]....
        /*1a34*/ 	.word	0x0001acc0
        /*1a38*/ 	.word	0x0000001d
        /*1a3c*/ 	.word	0x00032450
        /*1a40*/ 	.short	0x0101
        /*1a42*/ 	.byte	0x3f
	.zero		1


	//   ....[64]....
        /*1a44*/ 	.word	0x0001b000
        /*1a48*/ 	.word	0x00000004
        /*1a4c*/ 	.word	0x00032440
        /*1a50*/ 	.short	0x010a
        /*1a52*/ 	.byte	0x3f
	.zero		1


	//   ....[65]....
        /*1a54*/ 	.word	0x0001b3d0
        /*1a58*/ 	.word	0x00000004
        /*1a5c*/ 	.word	0x00032430
        /*1a60*/ 	.short	0x0107
        /*1a62*/ 	.byte	0x3f
	.zero		1


	//   ....[66]....
        /*1a64*/ 	.word	0x0001b490
        /*1a68*/ 	.word	0x00000004
        /*1a6c*/ 	.word	0x00032430
        /*1a70*/ 	.short	0x0101
        /*1a72*/ 	.byte	0x3f
	.zero		1


	//   ....[67]....
        /*1a74*/ 	.word	0x0001b4c0
        /*1a78*/ 	.word	0x00000004
        /*1a7c*/ 	.word	0x00032460
        /*1a80*/ 	.short	0x010a
        /*1a82*/ 	.byte	0x3f
	.zero		1


	//   ....[68]....
        /*1a84*/ 	.word	0x0001b9d0
        /*1a88*/ 	.word	0x00000004
        /*1a8c*/ 	.word	0x00032450
        /*1a90*/ 	.short	0x0107
        /*1a92*/ 	.byte	0x3f
	.zero		1


	//   ....[69]....
        /*1a94*/ 	.word	0x0001ba90
        /*1a98*/ 	.word	0x00000004
        /*1a9c*/ 	.word	0x00032450
        /*1aa0*/ 	.short	0x0101
        /*1aa2*/ 	.byte	0x3f
	.zero		1


	//   ....[70]....
        /*1aa4*/ 	.word	0x0001c920
        /*1aa8*/ 	.word	0x00000007
        /*1aac*/ 	.word	0x00032420
        /*1ab0*/ 	.short	0x010a
        /*1ab2*/ 	.byte	0x3f
	.zero		1


	//   ....[71]....
        /*1ab4*/ 	.word	0x0001ca90
        /*1ab8*/ 	.word	0x00000005
        /*1abc*/ 	.word	0x00032440
        /*1ac0*/ 	.short	0x010a
        /*1ac2*/ 	.byte	0x3f
	.zero		1


	//   ....[72]....
        /*1ac4*/ 	.word	0x0001cb30
        /*1ac8*/ 	.word	0x00000003
        /*1acc*/ 	.word	0x00032440
        /*1ad0*/ 	.short	0x010a
        /*1ad2*/ 	.byte	0x3f
	.zero		1


	//   ....[73]....
        /*1ad4*/ 	.word	0x0001cb70
        /*1ad8*/ 	.word	0x00000005
        /*1adc*/ 	.word	0x00032460
        /*1ae0*/ 	.short	0x010a
        /*1ae2*/ 	.byte	0x3f
	.zero		1


	//   ....[74]....
        /*1ae4*/ 	.word	0x0001cbb0
        /*1ae8*/ 	.word	0x00000003
        /*1aec*/ 	.word	0x00032460
        /*1af0*/ 	.short	0x010a
        /*1af2*/ 	.byte	0x3f
	.zero		1


	//   ....[75]....
        /*1af4*/ 	.word	0x0001cc10
        /*1af8*/ 	.word	0x00000000
        /*1afc*/ 	.word	0x00032490
        /*1b00*/ 	.short	0x010a
        /*1b02*/ 	.byte	0x3f
	.zero		1


	//   ....[76]....
        /*1b04*/ 	.word	0x0001cec0
        /*1b08*/ 	.word	0x00000000
        /*1b0c*/ 	.word	0x00032490
        /*1b10*/ 	.short	0x010a
        /*1b12*/ 	.byte	0x3f
	.zero		1


	//   ....[77]....
        /*1b14*/ 	.word	0x0001d170
        /*1b18*/ 	.word	0x00000000
        /*1b1c*/ 	.word	0x00032490
        /*1b20*/ 	.short	0x010a
        /*1b22*/ 	.byte	0x3f
	.zero		1


	//   ....[78]....
        /*1b24*/ 	.word	0x0001d400
        /*1b28*/ 	.word	0x00000000
        /*1b2c*/ 	.word	0x000324b0
        /*1b30*/ 	.short	0x010a
        /*1b32*/ 	.byte	0x3f
	.zero		1


	//   ....[79]....
        /*1b34*/ 	.word	0x0001d6b0
        /*1b38*/ 	.word	0x00000013
        /*1b3c*/ 	.word	0x00032400
        /*1b40*/ 	.short	0x010a
        /*1b42*/ 	.byte	0x3f
	.zero		1


	//   ....[80]....
        /*1b44*/ 	.word	0x0001d8c0
        /*1b48*/ 	.word	0x00000013
        /*1b4c*/ 	.word	0x00032400
        /*1b50*/ 	.short	0x010a
        /*1b52*/ 	.byte	0x3f
	.zero		1


	//   ....[81]....
        /*1b54*/ 	.word	0x0001d910
        /*1b58*/ 	.word	0x00000000
        /*1b5c*/ 	.word	0x00032430
        /*1b60*/ 	.short	0x010a
        /*1b62*/ 	.byte	0x3f
	.zero		1


	//   ....[82]....
        /*1b64*/ 	.word	0x0001d960
        /*1b68*/ 	.word	0x00000013
        /*1b6c*/ 	.word	0x00032410
        /*1b70*/ 	.short	0x010a
        /*1b72*/ 	.byte	0x3f
	.zero		1


	//   ....[83]....
        /*1b74*/ 	.word	0x0001d9b0
        /*1b78*/ 	.word	0x00000000
        /*1b7c*/ 	.word	0x00032450
        /*1b80*/ 	.short	0x010a
        /*1b82*/ 	.byte	0x3f
	.zero		1


	//   ....[84]....
        /*1b84*/ 	.word	0x0001da00
        /*1b88*/ 	.word	0x00000000
        /*1b8c*/ 	.word	0x00032430
        /*1b90*/ 	.short	0x010a
        /*1b92*/ 	.byte	0x3f
	.zero		1


	//   ....[85]....
        /*1b94*/ 	.word	0x0001da50
        /*1b98*/ 	.word	0x00000000
        /*1b9c*/ 	.word	0x00032450
        /*1ba0*/ 	.short	0x010a
        /*1ba2*/ 	.byte	0x3f
	.zero		1


	//   ....[86]....
        /*1ba4*/ 	.word	0x0001e660
        /*1ba8*/ 	.word	0x00000016
        /*1bac*/ 	.word	0x00032420
        /*1bb0*/ 	.short	0x010a
        /*1bb2*/ 	.byte	0x3f
	.zero		1


	//   ....[87]....
        /*1bb4*/ 	.word	0x0001e6b0
        /*1bb8*/ 	.word	0x00000007
        /*1bbc*/ 	.word	0x000324a0
        /*1bc0*/ 	.short	0x010a
        /*1bc2*/ 	.byte	0x3f
	.zero		1


	//   ....[88]....
        /*1bc4*/ 	.word	0x0001e700
        /*1bc8*/ 	.word	0x00000007
        /*1bcc*/ 	.word	0x000324c0
        /*1bd0*/ 	.short	0x010a
        /*1bd2*/ 	.byte	0x3f
	.zero		1


	//   ....[89]....
        /*1bd4*/ 	.word	0x0001e750
        /*1bd8*/ 	.word	0x00000006
        /*1bdc*/ 	.word	0x000324a0
        /*1be0*/ 	.short	0x010a
        /*1be2*/ 	.byte	0x3f
	.zero		1


	//   ....[90]....
        /*1be4*/ 	.word	0x0001e7a0
        /*1be8*/ 	.word	0x00000006
        /*1bec*/ 	.word	0x000324c0
        /*1bf0*/ 	.short	0x010a
        /*1bf2*/ 	.byte	0x3f
	.zero		1


	//   ....[91]....
        /*1bf4*/ 	.word	0x0001e8c0
        /*1bf8*/ 	.word	0x0000001d
        /*1bfc*/ 	.word	0x00032440
        /*1c00*/ 	.short	0x010a
        /*1c02*/ 	.byte	0x3f
	.zero		1


	//   ....[92]....
        /*1c04*/ 	.word	0x00020980
        /*1c08*/ 	.word	0x00000016
        /*1c0c*/ 	.word	0x00032420
        /*1c10*/ 	.short	0x010a
        /*1c12*/ 	.byte	0x3f
	.zero		1


	//   ....[93]....
        /*1c14*/ 	.word	0x000209d0
        /*1c18*/ 	.word	0x0000001d
        /*1c1c*/ 	.word	0x00032460
        /*1c20*/ 	.short	0x010a
        /*1c22*/ 	.byte	0x3f
	.zero		1


	//   ....[94]....
        /*1c24*/ 	.word	0x00021320
        /*1c28*/ 	.word	0x00000004
        /*1c2c*/ 	.word	0x00032440
        /*1c30*/ 	.short	0x010a
        /*1c32*/ 	.byte	0x3f
	.zero		1


	//   ....[95]....
        /*1c34*/ 	.word	0x00021a00
        /*1c38*/ 	.word	0x00000004
        /*1c3c*/ 	.word	0x00032460
        /*1c40*/ 	.short	0x010a
        /*1c42*/ 	.byte	0x3f
	.zero		1


	//   ....[96]....
        /*1c44*/ 	.word	0x00022b50
        /*1c48*/ 	.word	0x00000007
        /*1c4c*/ 	.word	0x00032420
        /*1c50*/ 	.short	0x010a
        /*1c52*/ 	.byte	0x3f
	.zero		1


	//   ....[97]....
        /*1c54*/ 	.word	0x00022cf0
        /*1c58*/ 	.word	0x00000005
        /*1c5c*/ 	.word	0x00032440
        /*1c60*/ 	.short	0x010a
        /*1c62*/ 	.byte	0x3f
	.zero		1


	//   ....[98]....
        /*1c64*/ 	.word	0x00022d40
        /*1c68*/ 	.word	0x00000003
        /*1c6c*/ 	.word	0x00032440
        /*1c70*/ 	.short	0x010a
        /*1c72*/ 	.byte	0x3f
	.zero		1


	//   ....[99]....
        /*1c74*/ 	.word	0x00022d90
        /*1c78*/ 	.word	0x00000005
        /*1c7c*/ 	.word	0x00032460
        /*1c80*/ 	.short	0x010a
        /*1c82*/ 	.byte	0x3f
	.zero		1


	//----- nvinfo : EIATTR_NUM_MBARRIERS
	.align		4
.L_1262:
        /*1c84*/ 	.byte	0x03, 0x38
        /*1c86*/ 	.short	0x0017


	//----- nvinfo : EIATTR_EXIT_INSTR_OFFSETS
	.align		4
        /*1c88*/ 	.byte	0x04, 0x1c
        /*1c8a*/ 	.short	(.L_1264 - .L_1263)


	//   ....[0]....
.L_1263:
        /*1c8c*/ 	.word	0x0001cc00


	//----- nvinfo : EIATTR_MAX_THREADS
	.align		4
.L_1264:
        /*1c90*/ 	.byte	0x04, 0x05
        /*1c92*/ 	.short	(.L_1266 - .L_1265)
.L_1265:
        /*1c94*/ 	.word	0x00000180
        /*1c98*/ 	.word	0x00000001
        /*1c9c*/ 	.word	0x00000001


	//----- nvinfo : EIATTR_CRS_STACK_SIZE
	.align		4
.L_1266:
        /*1ca0*/ 	.byte	0x04, 0x1e
        /*1ca2*/ 	.short	(.L_1268 - .L_1267)
.L_1267:
        /*1ca4*/ 	.word	0x00000000


	//----- nvinfo : EIATTR_CBANK_PARAM_SIZE
	.align		4
.L_1268:
        /*1ca8*/ 	.byte	0x03, 0x19
        /*1caa*/ 	.short	0x0bf0


	//----- nvinfo : EIATTR_PARAM_CBANK
	.align		4
        /*1cac*/ 	.byte	0x04, 0x0a
        /*1cae*/ 	.short	(.L_1270 - .L_1269)
	.align		4
.L_1269:
        /*1cb0*/ 	.word	index@(.nv.constant0._ZN7cutlass13device_kernelIN5flash11enable_sm90INS1_16FlashAttnFwdSm90INS1_25CollectiveMainloopFwdSm90ILi2EN4cute5tupleIJNS5_1CILi1EEES8_S8_EEENS6_IJNS7_ILi128EEENS7_ILi96EEENS7_ILi64EEEEEELi256ENS_6half_tEfNS_4arch4Sm90ELb0ELb0ELb1ELb1ELb1ELb1ELb1ELb1ELb0ELb1ELb1ELb0EEENS1_21CollectiveEpilogueFwdINS6_IJSA_NS7_ILi256EEESB_EEES9_SE_SG_Li256ELb1ELb1ELb1ELb0EEENS1_36VarlenDynamicPersistentTileSchedulerILi128ELi96ELi256ELi128ELb1ELb1ELb1ELb0ELb1ELb1EEEEEEEEEvNT_6ParamsE)
        /*1cb4*/ 	.short	0x0210
        /*1cb6*/ 	.short	0x0bf0


	//----- nvinfo : EIATTR_SW_WAR
	.align		4
.L_1270:
        /*1cb8*/ 	.byte	0x04, 0x36
        /*1cba*/ 	.short	(.L_1272 - .L_1271)
.L_1271:
        /*1cbc*/ 	.word	0x00000008
.L_1272:


//--------------------- .nv.info._ZN7cutlass13device_kernelIN5flash11enable_sm90INS1_16FlashAttnFwdSm90INS1_25CollectiveMainloopFwdSm90ILi2EN4cute5tupleIJNS5_1CILi1EEES8_S8_EEENS6_IJNS7_ILi128EEENS7_ILi96EEENS7_ILi64EEEEEELi256ENS_6half_tEfNS_4arch4Sm90ELb0ELb1ELb1ELb0ELb1ELb0ELb0ELb1ELb0ELb1ELb1ELb0EEENS1_21CollectiveEpilogueFwdINS6_IJSA_NS7_ILi256EEESB_EEES9_SE_SG_Li256ELb0ELb1ELb1ELb0EEENS1_19SingleTileSchedulerILb0ELb1ELb1ELi128EEEEEEEEEvNT_6ParamsE --------------------------
	.section	.nv.info._ZN7cutlass13device_kernelIN5flash11enable_sm90INS1_16FlashAttnFwdSm90INS1_25CollectiveMainloopFwdSm90ILi2EN4cute5tupleIJNS5_1CILi1EEES8_S8_EEENS6_IJNS7_ILi128EEENS7_ILi96EEENS7_ILi64EEEEEELi256ENS_6half_tEfNS_4arch4Sm90ELb0ELb1ELb1ELb0ELb1ELb0ELb0ELb1ELb0ELb1ELb1ELb0EEENS1_21CollectiveEpilogueFwdINS6_IJSA_NS7_ILi256EEESB_EEES9_SE_SG_Li256ELb0ELb1ELb1ELb0EEENS1_19SingleTileSchedulerILb0ELb1ELb1ELi128EEEEEEEEEvNT_6ParamsE,"",@"SHT_CUDA_INFO"
	.sectionflags	@""
	.align	4


	//----- nvinfo : EIATTR_CUDA_API_VERSION
	.align		4
        /*0000*/ 	.byte	0x04, 0x37
        /*0002*/ 	.short	(.L_1274 - .L_1273)
.L_1273:
        /*0004*/ 	.word	0x00000082


	//----- nvinfo : EIATTR_KPARAM_INFO
	.align		4
.L_1274:
        /*0008*/ 	.byte	0x04, 0x17
        /*000a*/ 	.short	(.L_1276 - .L_1275)
.L_1275:
        /*000c*/ 	.word	0x00000000
        /*0010*/ 	.short	0x0000
        /*0012*/ 	.short	0x0070
        /*0014*/ 	.byte	0x00, 0xf0, 0x01, 0x28


	//----- nvinfo : EIATTR_SPARSE_MMA_MASK
	.align		4
.L_1276:
        /*0018*/ 	.byte	0x03, 0x50
        /*001a*/ 	.short	0x0000


	//----- nvinfo : EIATTR_MAXREG_COUNT
	.align		4
        /*001c*/ 	.byte	0x03, 0x1b
        /*001e*/ 	.short	0x00a8


	//----- nvinfo : EIATTR_NUM_BARRIERS
	.align		4
        /*0020*/ 	.byte	0x02, 0x4c
        /*0022*/ 	.byte	0x10
	.zero		1


	//----- nvinfo : EIATTR_EXTERNS
	.align		4
        /*0024*/ 	.byte	0x04, 0x0f
        /*0026*/ 	.short	(.L_1278 - .L_1277)


	//   ....[0]....
	.align		4
.L_1277:
        /*0028*/ 	.word	index@(__assertfail)


	//----- nvinfo : EIATTR_ANNOTATIONS
	.align		4
.L_1278:
        /*002c*/ 	.byte	0x04, 0x55
        /*002e*/ 	.short	(.L_1280 - .L_1279)


	//   ....[0]....
.L_1279:
        /*0030*/ 	.word	0x00000001
        /*0034*/ 	.byte	0xf0, 0x08, 0x00, 0x00, 0x01, 0x00, 0x00, 0x00, 0x70, 0x09, 0x02, 0x00


	//----- nvinfo : EIATTR_MERCURY_ISA_VERSION
	.align		4
.L_1280:
        /*0040*/ 	.byte	0x03, 0x5f
        /*0042*/ 	.short	0x0101


	//----- nvinfo : EIATTR_INT_WARP_WIDE_INSTR_OFFSETS
	.align		4
        /*0044*/ 	.byte	0x04, 0x31
        /*0046*/ 	.short	(.L_1282 - .L_1281)


	//   ....[0]....
.L_1281:
        /*0048*/ 	.word	0x000000c0


	//   ....[1]....
        /*004c*/ 	.word	0x000000d0


	//   ....[2]....
        /*0050*/ 	.word	0x00000170


	//----- nvinfo : EIATTR_COOP_GROUP_MASK_REGIDS
	.align		4
.L_1282:
        /*0054*/ 	.byte	0x04, 0x29
        /*0056*/ 	.short	(.L_1284 - .L_1283)


	//   ....[0]....
.L_1283:
        /*0058*/ 	.word	0xffffffff


	//   ....[1]....
        /*005c*/ 	.word	0xffffffff


	//   ....[2]....
        /*0060*/ 	.word	0xffffffff


	//   ....[3]....
        /*0064*/ 	.word	0xffffffff


	//   ....[4]....
        /*0068*/ 	.word	0xffffffff


	//   ....[5]....
        /*006c*/ 	.word	0xffffffff


	//   ....[6]....
        /*0070*/ 	.word	0xffffffff


	//   ....[7]....
        /*0074*/ 	.word	0xffffffff


	//   ....[8]....
        /*0078*/ 	.word	0xffffffff


	//   ....[9]....
        /*007c*/ 	.word	0xffffffff


	//   ....[10]....
        /*0080*/ 	.word	0xffffffff


	//   ....[11]....
        /*0084*/ 	.word	0xffffffff


	//   ....[12]....
        /*0088*/ 	.word	0xffffffff


	//   ....[13]....
        /*008c*/ 	.word	0xffffffff


	//   ....[14]....
        /*0090*/ 	.word	0xffffffff


	//   ....[15]....
        /*0094*/ 	.word	0xffffffff


	//   ....[16]....
        /*0098*/ 	.word	0xffffffff


	//   ....[17]....
        /*009c*/ 	.word	0xffffffff


	//   ....[18]....
        /*00a0*/ 	.word	0xffffffff


	//   ....[19]....
        /*00a4*/ 	.word	0xffffffff


	//   ....[20]....
        /*00a8*/ 	.word	0xffffffff


	//   ....[21]....
        /*00ac*/ 	.word	0xffffffff


	//   ....[22]....
        /*00b0*/ 	.word	0xffffffff


	//   ....[23]....
        /*00b4*/ 	.word	0xffffffff


	//   ....[24]....
        /*00b8*/ 	.word	0xffffffff


	//   ....[25]....
        /*00bc*/ 	.word	0xffffffff


	//   ....[26]....
        /*00c0*/ 	.word	0xffffffff


	//   ....[27]....
        /*00c4*/ 	.word	0xffffffff


	//   ....[28]....
        /*00c8*/ 	.word	0xffffffff


	//   ....[29]....
        /*00cc*/ 	.word	0xffffffff


	//   ....[30]....
        /*00d0*/ 	.word	0xffffffff


	//   ....[31]....
        /*00d4*/ 	.word	0xffffffff


	//   ....[32]....
        /*00d8*/ 	.word	0xffffffff


	//   ....[33]....
        /*00dc*/ 	.word	0xffffffff


	//   ....[34]....
        /*00e0*/ 	.word	0xffffffff


	//   ....[35]....
        /*00e4*/ 	.word	0xffffffff


	//   ....[36]....
        /*00e8*/ 	.word	0xffffffff


	//   ....[37]....
        /*00ec*/ 	.word	0xffffffff


	//   ....[38]....
        /*00f0*/ 	.word	0xffffffff


	//   ....[39]....
        /*00f4*/ 	.word	0xffffffff


	//   ....[40]....
        /*00f8*/ 	.word	0xffffffff


	//   ....[41]....
        /*00fc*/ 	.word	0xffffffff


	//   ....[42]....
        /*0100*/ 	.word	0xffffffff


	//   ....[43]....
        /*0104*/ 	.word	0xffffffff


	//   ....[44]....
        /*0108*/ 	.word	0xffffffff


	//   ....[45]....
        /*010c*/ 	.word	0xffffffff


	//   ....[46]....
        /*0110*/ 	.word	0xffffffff


	//   ....[47]....
        /*0114*/ 	.word	0xffffffff


	//   ....[48]....
        /*0118*/ 	.word	0xffffffff


	//   ....[49]....
        /*011c*/ 	.word	0xffffffff


	//   ....[50]....
        /*0120*/ 	.word	0xffffffff


	//   ....[51]....
        /*0124*/ 	.word	0xffffffff


	//   ....[52]....
        /*0128*/ 	.word	0xffffffff


	//   ....[53]....
        /*012c*/ 	.word	0xffffffff


	//   ....[54]....
        /*0130*/ 	.word	0xffffffff


	//   ....[55]....
        /*0134*/ 	.word	0xffffffff


	//   ....[56]....
        /*0138*/ 	.word	0xffffffff


	//   ....[57]....
        /*013c*/ 	.word	0xffffffff


	//   ....[58]....
        /*0140*/ 	.word	0xffffffff


	//   ....[59]....
        /*0144*/ 	.word	0xffffffff


	//   ....[60]....
        /*0148*/ 	.word	0xffffffff


	//   ....[61]....
        /*014c*/ 	.word	0xffffffff


	//   ....[62]....
        /*0150*/ 	.word	0xffffffff


	//   ....[63]....
        /*0154*/ 	.word	0xffffffff


	//   ....[64]....
        /*0158*/ 	.word	0xffffffff


	//   ....[65]....
        /*015c*/ 	.word	0xffffffff


	//   ....[66]....
        /*0160*/ 	.word	0xffffffff


	//   ....[67]....
        /*0164*/ 	.word	0xffffffff


	//   ....[68]....
        /*0168*/ 	.word	0xffffffff


	//   ....[69]....
        /*016c*/ 	.word	0xffffffff


	//   ....[70]....
        /*0170*/ 	.word	0xffffffff


	//   ....[71]....
        /*0174*/ 	.word	0xffffffff


	//   ....[72]....
        /*0178*/ 	.word	0xffffffff


	//   ....[73]....
        /*017c*/ 	.word	0xffffffff


	//   ....[74]....
        /*0180*/ 	.word	0xffffffff


	//   ....[75]....
        /*0184*/ 	.word	0xffffffff


	//   ....[76]....
        /*0188*/ 	.word	0xffffffff


	//   ....[77]....
        /*018c*/ 	.word	0xffffffff


	//   ....[78]....
        /*0190*/ 	.word	0xffffffff


	//   ....[79]....
        /*0194*/ 	.word	0xffffffff


	//   ....[80]....
        /*0198*/ 	.word	0xffffffff


	//   ....[81]....
        /*019c*/ 	.word	0xffffffff


	//   ....[82]....
        /*01a0*/ 	.word	0xffffffff


	//   ....[83]....
        /*01a4*/ 	.word	0xffffffff


	//   ....[84]....
        /*01a8*/ 	.word	0xffffffff


	//   ....[85]....
        /*01ac*/ 	.word	0xffffffff


	//   ....[86]....
        /*01b0*/ 	.word	0xffffffff


	//   ....[87]....
        /*01b4*/ 	.word	0xffffffff


	//   ....[88]....
        /*01b8*/ 	.word	0xffffffff


	//   ....[89]....
        /*01bc*/ 	.word	0xffffffff


	//   ....[90]....
        /*01c0*/ 	.word	0xffffffff


	//   ....[91]....
        /*01c4*/ 	.word	0xffffffff


	//   ....[92]....
        /*01c8*/ 	.word	0xffffffff


	//   ....[93]....
        /*01cc*/ 	.word	0xffffffff


	//   ....[94]....
        /*01d0*/ 	.word	0xffffffff


	//   ....[95]....
        /*01d4*/ 	.word	0xffffffff


	//   ....[96]....
        /*01d8*/ 	.word	0xffffffff


	//   ....[97]....
        /*01dc*/ 	.word	0xffffffff


	//   ....[98]....
        /*01e0*/ 	.word	0xffffffff


	//   ....[99]....
        /*01e4*/ 	.word	0xffffffff


	//   ....[100]....
        /*01e8*/ 	.word	0xffffffff


	//   ....[101]....
        /*01ec*/ 	.word	0x0500000f


	//   ....[102]....
        /*01f0*/ 	.word	0x0500000f


	//   ....[103]....
        /*01f4*/ 	.word	0x0500000f


	//   ....[104]....
        /*01f8*/ 	.word	0x0500000f


	//   ....[105]....
        /*01fc*/ 	.word	0x0500000f


	//   ....[106]....
        /*0200*/ 	.word	0x0500000f


	//   ....[107]....
        /*0204*/ 	.word	0x0500000f


	//   ....[108]....
        /*0208*/ 	.word	0x0500000f


	//   ....[109]....
        /*020c*/ 	.word	0x0500000f


	//   ....[110]....
        /*0210*/ 	.word	0x0500000f


	//   ....[111]....
        /*0214*/ 	.word	0x0500000f


	//   ....[112]....
        /*0218*/ 	.word	0x0500000f


	//   ....[113]....
        /*021c*/ 	.word	0x0500000f


	//   ....[114]....
        /*0220*/ 	.word	0x0500000f


	//   ....[115]....
        /*0224*/ 	.word	0x0500000f


	//   ....[116]....
        /*0228*/ 	.word	0x0500000f


	//   ....[117]....
        /*022c*/ 	.word	0x0500000f


	//   ....[118]....
        /*0230*/ 	.word	0x0500000f


	//   ....[119]....
        /*0234*/ 	.word	0x0500000f


	//   ....[120]....
        /*0238*/ 	.word	0x0500000f


	//   ....[121]....
        /*023c*/ 	.word	0x0500000f


	//   ....[122]....
        /*0240*/ 	.word	0x0500000f


	//   ....[123]....
        /*0244*/ 	.word	0x0500000f


	//   ....[124]....
        /*0248*/ 	.word	0x0500000f


	//   ....[125]....
        /*024c*/ 	.word	0x0500000f


	//   ....[126]....
        /*0250*/ 	.word	0x0500000f


	//   ....[127]....
        /*0254*/ 	.word	0x0500000f


	//   ....[128]....
        /*0258*/ 	.word	0x0500000f


	//   ....[129]....
        /*025c*/ 	.word	0x0500000f


	//   ....[130]....
        /*0260*/ 	.word	0x0500000f


	//   ....[131]....
        /*0264*/ 	.word	0x0500000f


	//   ....[132]....
        /*0268*/ 	.word	0x0500000f


	//   ....[133]....
        /*026c*/ 	.word	0x0500000f


	//   ....[134]....
        /*0270*/ 	.word	0x0500000f


	//   ....[135]....
        /*0274*/ 	.word	0x0500000f


	//   ....[136]....
        /*0278*/ 	.word	0x0500000f


	//   ....[137]....
        /*027c*/ 	.word	0x0500000f


	//   ....[138]....
        /*0280*/ 	.word	0x0500000f


	//   ....[139]....
        /*0284*/ 	.word	0x0500000f


	//   ....[140]....
        /*0288*/ 	.word	0x0500000f


	//   ....[141]....
        /*028c*/ 	.word	0x0500000f


	//   ....[142]....
        /*0290*/ 	.word	0x0500000f


	//   ....[143]....
        /*0294*/ 	.word	0x0500000f


	//   ....[144]....
        /*0298*/ 	.word	0x0500000f


	//   ....[145]....
        /*029c*/ 	.word	0x0500000f


	//   ....[146]....
        /*02a0*/ 	.word	0x0500000f


	//   ....[147]....
        /*02a4*/ 	.word	0x0500000f


	//   ....[148]....
        /*02a8*/ 	.word	0x0500000f


	//   ....[149]....
        /*02ac*/ 	.word	0x0500000f


	//   ....[150]....
        /*02b0*/ 	.word	0x0500000f


	//   ....[151]....
        /*02b4*/ 	.word	0x0500000f


	//   ....[152]....
        /*02b8*/ 	.word	0x0500000f


	//   ....[153]....
        /*02bc*/ 	.word	0x0500000f


	//   ....[154]....
        /*02c0*/ 	.word	0x0500000f


	//   ....[155]....
        /*02c4*/ 	.word	0x0500000f


	//   ....[156]....
        /*02c8*/ 	.word	0x0500000f


	//   ....[157]....
        /*02cc*/ 	.word	0x0500000f


	//   ....[158]....
        /*02d0*/ 	.word	0x0500000f


	//   ....[159]....
        /*02d4*/ 	.word	0x0500000f


	//   ....[160]....
        /*02d8*/ 	.word	0x0500000f


	//   ....[161]....
        /*02dc*/ 	.word	0x0500000f


	//   ....[162]....
        /*02e0*/ 	.word	0x0500000f


	//   ....[163]....
        /*02e4*/ 	.word	0x0500000f


	//   ....[164]....
        /*02e8*/ 	.word	0x0500000f


	//   ....[165]....
        /*02ec*/ 	.word	0x0500000f


	//   ....[166]....
        /*02f0*/ 	.word	0x0500000f


	//   ....[167]....
        /*02f4*/ 	.word	0xffffffff


	//   ....[168]....
        /*02f8*/ 	.word	0xffffffff


	//   ....[169]....
        /*02fc*/ 	.word	0xffffffff


	//   ....[170]....
        /*0300*/ 	.word	0xffffffff


	//   ....[171]....
        /*0304*/ 	.word	0xffffffff


	//   ....[172]....
        /*0308*/ 	.word	0xffffffff


	//----- nvinfo : EIATTR_COOP_GROUP_INSTR_OFFSETS
	.align		4
.L_1284:
        /*030c*/ 	.byte	0x04, 0x28
        /*030e*/ 	.short	(.L_1286 - .L_1285)


	//   ....[0]....
.L_1285:
        /*0310*/ 	.word	0x00000080


	//   ....[1]....
        /*0314*/ 	.word	0x00000090


	//   ....[2]....
        /*0318*/ 	.word	0x000002d0


	//   ....[3]....
        /*031c*/ 	.word	0x00000430


	//   ....[4]....
        /*0320*/ 	.word	0x00000550


	//   ....[5]....
        /*0324*/ 	.word	0x000006b0


	//   ....[6]....
        /*0328*/ 	.word	0x00001ac0


	//   ....[7]....
        /*032c*/ 	.word	0x00002c60


	//   ....[8]....
        /*0330*/ 	.word	0x00003a00


	//   ....[9]....
        /*0334*/ 	.word	0x00004370


	//   ....[10]....
        /*0338*/ 	.word	0x00004400


	//   ....[11]....
        /*033c*/ 	.word	0x00004520


	//   ....[12]....
        /*0340*/ 	.word	0x00004580


	//   ....[13]....
        /*0344*/ 	.word	0x00009860


	//   ....[14]....
        /*0348*/ 	.word	0x000098b0


	//   ....[15]....
        /*034c*/ 	.word	0x00009900


	//   ....[16]....
        /*0350*/ 	.word	0x00009920


	//   ....[17]....
        /*0354*/ 	.word	0x0000f010


	//   ....[18]....
        /*0358*/ 	.word	0x0000f7a0


	//   ....[19]....
        /*035c*/ 	.word	0x00010990


	//   ....[20]....
        /*0360*/ 	.word	0x00010a70


	//   ....[21]....
        /*0364*/ 	.word	0x00010c20


	//   ....[22]....
        /*0368*/ 	.word	0x00010c40


	//   ....[23]....
        /*036c*/ 	.word	0x00015d10


	//   ....[24]....
        /*0370*/ 	.word	0x00015d30


	//   ....[25]....
        /*0374*/ 	.word	0x00015d80


	//   ....[26]....
        /*0378*/ 	.word	0x00015db0


	//   ....[27]....
        /*037c*/ 	.word	0x000171b0


	//   ....[28]....
        /*0380*/ 	.word	0x000171f0


	//   ....[29]....
        /*0384*/ 	.word	0x00017470


	//   ....[30]....
        /*0388*/ 	.word	0x000174b0


	//   ....[31]....
        /*038c*/ 	.word	0x000174d0


	//   ....[32]....
        /*0390*/ 	.word	0x000174e0


	//   ....[33]....
        /*0394*/ 	.word	0x00018310


	//   ....[34]....
        /*0398*/ 	.word	0x00018320


	//   ....[35]....
        /*039c*/ 	.word	0x00019500


	//   ....[36]....
        /*03a0*/ 	.word	0x0001aa50


	//   ....[37]....
        /*03a4*/ 	.word	0x0001aa70


	//   ....[38]....
        /*03a8*/ 	.word	0x0001aa90


	//   ....[39]....
        /*03ac*/ 	.word	0x0001aab0


	//   ....[40]....
        /*03b0*/ 	.word	0x0001ab00


	//   ....[41]....
        /*03b4*/ 	.word	0x0001ab20


	//   ....[42]....
        /*03b8*/ 	.word	0x0001ab70


	//   ....[43]....
        /*03bc*/ 	.word	0x0001ab90


	//   ....[44]....
        /*03c0*/ 	.word	0x0001abe0


	//   ....[45]....
        /*03c4*/ 	.word	0x0001ac00


	//   ....[46]....
        /*03c8*/ 	.word	0x0001ac50


	//   ....[47]....
        /*03cc*/ 	.word	0x0001ac70


	//   ....[48]....
        /*03d0*/ 	.word	0x0001b1e0


	//   ....[49]....
        /*03d4*/ 	.word	0x0001b210


	//   ....[50]....
        /*03d8*/ 	.word	0x0001b240


	//   ....[51]....
        /*03dc*/ 	.word	0x0001b2a0


	//   ....[52]....
        /*03e0*/ 	.word	0x0001b300


	//   ....[53]....
        /*03e4*/ 	.word	0x0001b320


	//   ....[54]....
        /*03e8*/ 	.word	0x0001b380


	//   ....[55]....
        /*03ec*/ 	.word	0x0001b3a0


	//   ....[56]....
        /*03f0*/ 	.word	0x0001b400


	//   ....[57]....
        /*03f4*/ 	.word	0x0001b420


	//   ....[58]....
        /*03f8*/ 	.word	0x0001b480


	//   ....[59]....
        /*03fc*/ 	.word	0x0001b4a0


	//   ....[60]....
        /*0400*/ 	.word	0x0001b500


	//   ....[61]....
        /*0404*/ 	.word	0x0001b520


	//   ....[62]....
        /*0408*/ 	.word	0x0001b570


	//   ....[63]....
        /*040c*/ 	.word	0x0001b590


	//   ....[64]....
        /*0410*/ 	.word	0x0001b910


	//   ....[65]....
        /*0414*/ 	.word	0x0001b940


	//   ....[66]....
        /*0418*/ 	.word	0x0001b960


	//   ....[67]....
        /*041c*/ 	.word	0x0001b970


	//   ....[68]....
        /*0420*/ 	.word	0x0001b990


	//   ....[69]....
        /*0424*/ 	.word	0x0001b9e0


	//   ....[70]....
        /*0428*/ 	.word	0x0001ba70


	//   ....[71]....
        /*042c*/ 	.word	0x0001bab0


	//   ....[72]....
        /*0430*/ 	.word	0x0001bb60


	//   ....[73]....
        /*0434*/ 	.word	0x0001bb90


	//   ....[74]....
        /*0438*/ 	.word	0x0001bba0


	//   ....[75]....
        /*043c*/ 	.word	0x0001bc30


	//   ....[76]....
        /*0440*/ 	.word	0x0001c3a0


	//   ....[77]....
        /*0444*/ 	.word	0x0001c3c0


	//   ....[78]....
        /*0448*/ 	.word	0x0001c3d0


	//   ....[79]....
        /*044c*/ 	.word	0x0001c3e0


	//   ....[80]....
        /*0450*/ 	.word	0x0001c400


	//   ....[81]....
        /*0454*/ 	.word	0x0001c420


	//   ....[82]....
        /*0458*/ 	.word	0x0001c450


	//   ....[83]....
        /*045c*/ 	.word	0x0001c490


	//   ....[84]....
        /*0460*/ 	.word	0x0001c4b0


	//   ....[85]....
        /*0464*/ 	.word	0x0001c4e0


	//   ....[86]....
        /*0468*/ 	.word	0x0001c500


	//   ....[87]....
        /*046c*/ 	.word	0x0001c530


	//   ....[88]....
        /*0470*/ 	.word	0x0001c890


	//   ....[89]....
        /*0474*/ 	.word	0x0001c8b0


	//   ....[90]....
        /*0478*/ 	.word	0x0001c8c0


	//   ....[91]....
        /*047c*/ 	.word	0x0001c8d0


	//   ....[92]....
        /*0480*/ 	.word	0x0001c8e0


	//   ....[93]....
        /*0484*/ 	.word	0x0001c900


	//   ....[94]....
        /*0488*/ 	.word	0x0001c970


	//   ....[95]....
        /*048c*/ 	.word	0x0001c990


	//   ....[96]....
        /*0490*/ 	.word	0x0001c9f0


	//   ....[97]....
        /*0494*/ 	.word	0x0001ca00


	//   ....[98]....
        /*0498*/ 	.word	0x0001ca70


	//   ....[99]....
        /*049c*/ 	.word	0x0001caf0


	//   ....[100]....
        /*04a0*/ 	.word	0x0001ce20


	//   ....[101]....
        /*04a4*/ 	.word	0x0001d310


	//   ....[102]....
        /*04a8*/ 	.word	0x0001d400


	//   ....[103]....
        /*04ac*/ 	.word	0x0001d4a0


	//   ....[104]....
        /*04b0*/ 	.word	0x0001d500


	//   ....[105]....
        /*04b4*/ 	.word	0x0001d5c0


	//   ....[106]....
        /*04b8*/ 	.word	0x0001d620


	//   ....[107]....
        /*04bc*/ 	.word	0x0001d6e0


	//   ....[108]....
        /*04c0*/ 	.word	0x0001d740


	//   ....[109]....
        /*04c4*/ 	.word	0x0001d800


	//   ....[110]....
        /*04c8*/ 	.word	0x0001d860


	//   ....[111]....
        /*04cc*/ 	.word	0x0001d920


	//   ....[112]....
        /*04d0*/ 	.word	0x0001d980


	//   ....[113]....
        /*04d4*/ 	.word	0x0001da20


	//   ....[114]....
        /*04d8*/ 	.word	0x0001dab0


	//   ....[115]....
        /*04dc*/ 	.word	0x0001db10


	//   ....[116]....
        /*04e0*/ 	.word	0x0001dbd0


	//   ....[117]....
        /*04e4*/ 	.word	0x0001dc90


	//   ....[118]....
        /*04e8*/ 	.word	0x0001dcf0


	//   ....[119]....
        /*04ec*/ 	.word	0x0001ddc0


	//   ....[120]....
        /*04f0*/ 	.word	0x0001de20


	//   ....[121]....
        /*04f4*/ 	.word	0x0001def0


	//   ....[122]....
        /*04f8*/ 	.word	0x0001df50


	//   ....[123]....
        /*04fc*/ 	.word	0x0001e020


	//   ....[124]....
        /*0500*/ 	.word	0x0001e080


	//   ....[125]....
        /*0504*/ 	.word	0x0001e140


	//   ....[126]....
        /*0508*/ 	.word	0x0001e1a0


	//   ....[127]....
        /*050c*/ 	.word	0x0001e260


	//   ....[128]....
        /*0510*/ 	.word	0x0001e2d0


	//   ....[129]....
        /*0514*/ 	.word	0x0001e370


	//   ....[130]....
        /*0518*/ 	.word	0x0001e4c0


	//   ....[131]....
        /*051c*/ 	.word	0x0001e590


	//   ....[132]....
        /*0520*/ 	.word	0x0001e600


	//   ....[133]....
        /*0524*/ 	.word	0x0001e6e0


	//   ....[134]....
        /*0528*/ 	.word	0x0001e7c0


	//   ....[135]....
        /*052c*/ 	.word	0x0001e880


	//   ....[136]....
        /*0530*/ 	.word	0x0001e960


	//   ....[137]....
        /*0534*/ 	.word	0x0001ea20


	//   ....[138]....
        /*0538*/ 	.word	0x0001eb00


	//   ....[139]....
        /*053c*/ 	.word	0x0001ebc0


	//   ....[140]....
        /*0540*/ 	.word	0x0001eca0


	//   ....[141]....
        /*0544*/ 	.word	0x0001ed60


	//   ....[142]....
        /*0548*/ 	.word	0x0001eec0


	//   ....[143]....
        /*054c*/ 	.word	0x0001ef60


	//   ....[144]....
        /*0550*/ 	.word	0x0001efc0


	//   ....[145]....
        /*0554*/ 	.word	0x0001f060


	//   ....[146]....
        /*0558*/ 	.word	0x0001f0c0


	//   ....[147]....
        /*055c*/ 	.word	0x0001f160


	//   ....[148]....
        /*0560*/ 	.word	0x0001f1c0


	//   ....[149]....
        /*0564*/ 	.word	0x0001f260


	//   ....[150]....
        /*0568*/ 	.word	0x0001f2c0


	//   ....[151]....
        /*056c*/ 	.word	0x0001f360


	//   ....[152]....
        /*0570*/ 	.word	0x0001f3c0


	//   ....[153]....
        /*0574*/ 	.word	0x0001f460


	//   ....[154]....
        /*0578*/ 	.word	0x0001f540


	//   ....[155]....
        /*057c*/ 	.word	0x0001f5e0


	//   ....[156]....
        /*0580*/ 	.word	0x0001f650


	//   ....[157]....
        /*0584*/ 	.word	0x0001f720


	//   ....[158]....
        /*0588*/ 	.word	0x0001f780


	//   ....[159]....
        /*058c*/ 	.word	0x0001f850


	//   ....[160]....
        /*0590*/ 	.word	0x0001f8b0


	//   ....[161]....
        /*0594*/ 	.word	0x0001f980


	//   ....[162]....
        /*0598*/ 	.word	0x0001f9e0


	//   ....[163]....
        /*059c*/ 	.word	0x0001fab0


	//   ....[164]....
        /*05a0*/ 	.word	0x0001fb10


	//   ....[165]....
        /*05a4*/ 	.word	0x0001fbe0


	//   ....[166]....
        /*05a8*/ 	.word	0x0001fcf0


	//   ....[167]....
        /*05ac*/ 	.word	0x00020ff0


	//   ....[168]....
        /*05b0*/ 	.word	0x00021730


	//   ....[169]....
        /*05b4*/ 	.word	0x000229d0


	//   ....[170]....
        /*05b8*/ 	.word	0x00022a30


	//   ....[171]....
        /*05bc*/ 	.word	0x00022a90


	//   ....[172]....
        /*05c0*/ 	.word	0x00022ab0


	//----- nvinfo : EIATTR_REG_RECONFIG
	.align		4
.L_1286:
        /*05c4*/ 	.byte	0x01, 0x54
	.zero		2


	//----- nvinfo : EIATTR_SYSCALL_OFFSETS
	.align		4
        /*05c8*/ 	.byte	0x04, 0x46
        /*05ca*/ 	.short	(.L_1288 - .L_1287)


	//   ....[0]....
.L_1287:
        /*05cc*/ 	.word	0x00001d40


	//   ....[1]....
        /*05d0*/ 	.word	0x0001a0c0


	//   ....[2]....
        /*05d4*/ 	.word	0x0001a200


	//   ....[3]....
        /*05d8*/ 	.word	0x0001a2f0


	//   ....[4]....
        /*05dc*/ 	.word	0x0001aee0


	//----- nvinfo : EIATTR_MBARRIER_INSTR_OFFSETS
	.align		4
.L_1288:
        /*05e0*/ 	.byte	0x04, 0x39
        /*05e2*/ 	.short	(.L_1290 - .L_1289)


	//   ....[0]....
.L_1289:
        /*05e4*/ 	.word	0x00000180
        /*05e8*/ 	.word	0x000000ff
        /*05ec*/ 	.word	0x00022800
        /*05f0*/ 	.short	0x0100
        /*05f2*/ 	.byte	0x08
	.zero		1


	//   ....[1]....
        /*05f4*/ 	.word	0x00000190
        /*05f8*/ 	.word	0x000000ff
        /*05fc*/ 	.word	0x00022820
        /*0600*/ 	.short	0x0100
        /*0602*/ 	.byte	0x08
	.zero		1


	//   ....[2]....
        /*0604*/ 	.word	0x00000280
        /*0608*/ 	.word	0x000000ff
        /*060c*/ 	.word	0x00022830
        /*0610*/ 	.short	0x0100
        /*0612*/ 	.byte	0x08
	.zero		1


	//   ....[3]....
        /*0614*/ 	.word	0x00000290
        /*0618*/ 	.word	0x000000ff
        /*061c*/ 	.word	0x00022840
        /*0620*/ 	.short	0x0100
        /*0622*/ 	.byte	0x08
	.zero		1


	//   ....[4]....
        /*0624*/ 	.word	0x000002a0
        /*0628*/ 	.word	0x000000ff
        /*062c*/ 	.word	0x00022838
        /*0630*/ 	.short	0x0100
        /*0632*/ 	.byte	0x08
	.zero		1


	//   ....[5]....
        /*0634*/ 	.word	0x000002b0
        /*0638*/ 	.word	0x000000ff
        /*063c*/ 	.word	0x00022848
        /*0640*/ 	.short	0x0100
        /*0642*/ 	.byte	0x08
	.zero		1


	//   ....[6]....
        /*0644*/ 	.word	0x000003e0
        /*0648*/ 	.word	0x000000ff
        /*064c*/ 	.word	0x00022850
        /*0650*/ 	.short	0x0100
        /*0652*/ 	.byte	0x08
	.zero		1


	//   ....[7]....
        /*0654*/ 	.word	0x000003f0
        /*0658*/ 	.word	0x000000ff
        /*065c*/ 	.word	0x00022860
        /*0660*/ 	.short	0x0100
        /*0662*/ 	.byte	0x08
	.zero		1


	//   ....[8]....
        /*0664*/ 	.word	0x00000400
        /*0668*/ 	.word	0x000000ff
        /*066c*/ 	.word	0x00022858
        /*0670*/ 	.short	0x0100
        /*0672*/ 	.byte	0x08
	.zero		1


	//   ....[9]....
        /*0674*/ 	.word	0x00000410
        /*0678*/ 	.word	0x000000ff
        /*067c*/ 	.word	0x00022868
        /*0680*/ 	.short	0x0100
        /*0682*/ 	.byte	0x08
	.zero		1


	//   ....[10]....
        /*0684*/ 	.word	0x00000500
        /*0688*/ 	.word	0x000000ff
        /*068c*/ 	.word	0x00022870
        /*0690*/ 	.short	0x0100
        /*0692*/ 	.byte	0x06
	.zero		1


	//   ....[11]....
        /*0694*/ 	.word	0x00000510
        /*0698*/ 	.word	0x000000ff
        /*069c*/ 	.word	0x00022880
        /*06a0*/ 	.short	0x0100
        /*06a2*/ 	.byte	0x06
	.zero		1


	//   ....[12]....
        /*06a4*/ 	.word	0x00000520
        /*06a8*/ 	.word	0x000000ff
        /*06ac*/ 	.word	0x00022878
        /*06b0*/ 	.short	0x0100
        /*06b2*/ 	.byte	0x06
	.zero		1


	//   ....[13]....
        /*06b4*/ 	.word	0x00000530
        /*06b8*/ 	.word	0x000000ff
        /*06bc*/ 	.word	0x00022888
        /*06c0*/ 	.short	0x0100
        /*06c2*/ 	.byte	0x06
	.zero		1


	//   ....[14]....
        /*06c4*/ 	.word	0x00000660
        /*06c8*/ 	.word	0x000000ff
        /*06cc*/ 	.word	0x00022890
        /*06d0*/ 	.short	0x0100
        /*06d2*/ 	.byte	0x08
	.zero		1


	//   ....[15]....
        /*06d4*/ 	.word	0x00000670
        /*06d8*/ 	.word	0x000000ff
        /*06dc*/ 	.word	0x000228a0
        /*06e0*/ 	.short	0x0100
        /*06e2*/ 	.byte	0x08
	.zero		1


	//   ....[16]....
        /*06e4*/ 	.word	0x00000680
        /*06e8*/ 	.word	0x000000ff
        /*06ec*/ 	.word	0x00022898
        /*06f0*/ 	.short	0x0100
        /*06f2*/ 	.byte	0x08
	.zero		1


	//   ....[17]....
        /*06f4*/ 	.word	0x00000690
        /*06f8*/ 	.word	0x000000ff
        /*06fc*/ 	.word	0x000228a8
        /*0700*/ 	.short	0x0100
        /*0702*/ 	.byte	0x08
	.zero		1


	//   ....[18]....
        /*0704*/ 	.word	0x000007d0
        /*0708*/ 	.word	0x000000ff
        /*070c*/ 	.word	0x000228b0
        /*0710*/ 	.short	0x0100
        /*0712*/ 	.byte	0x08
	.zero		1


	//   ....[19]....
        /*0714*/ 	.word	0x000007e0
        /*0718*/ 	.word	0x000000ff
        /*071c*/ 	.word	0x000228c0
        /*0720*/ 	.short	0x0100
        /*0722*/ 	.byte	0x08
	.zero		1


	//   ....[20]....
        /*0724*/ 	.word	0x000007f0
        /*0728*/ 	.word	0x000000ff
        /*072c*/ 	.word	0x000228b8
        /*0730*/ 	.short	0x0100
        /*0732*/ 	.byte	0x08
	.zero		1


	//   ....[21]....
        /*0734*/ 	.word	0x00000800
        /*0738*/ 	.word	0x000000ff
        /*073c*/ 	.word	0x000228c8
        /*0740*/ 	.short	0x0100
        /*0742*/ 	.byte	0x08
	.zero		1


	//   ....[22]....
        /*0744*/ 	.word	0x00002010
        /*0748*/ 	.word	0x00000021
        /*074c*/ 	.word	0x00022800
        /*0750*/ 	.short	0x010a
        /*0752*/ 	.byte	0x3f
	.zero		1


	//   ....[23]....
        /*0754*/ 	.word	0x00002370
        /*0758*/ 	.word	0x0000000a
        /*075c*/ 	.word	0x00000000
        /*0760*/ 	.short	0x010a
        /*0762*/ 	.byte	0x3f
	.zero		1


	//   ....[24]....
        /*0764*/ 	.word	0x000023d0
        /*0768*/ 	.word	0x0000000a
        /*076c*/ 	.word	0x00000000
        /*0770*/ 	.short	0x010a
        /*0772*/ 	.byte	0x3f
	.zero		1


	//   ....[25]....
        /*0774*/ 	.word	0x00002810
        /*0778*/ 	.word	0x00000000
        /*077c*/ 	.word	0x00000000
        /*0780*/ 	.short	0x0101
        /*0782*/ 	.byte	0x3f
	.zero		1


	//   ....[26]....
        /*0784*/ 	.word	0x00005090
        /*0788*/ 	.word	0x00000000
        /*078c*/ 	.word	0x00000000
        /*0790*/ 	.short	0x010a
        /*0792*/ 	.byte	0x3f
	.zero		1


	//   ....[27]....
        /*0794*/ 	.word	0x000050f0
        /*0798*/ 	.word	0x00000000
        /*079c*/ 	.word	0x00000000
        /*07a0*/ 	.short	0x010a
        /*07a2*/ 	.byte	0x3f
	.zero		1


	//   ....[28]....
        /*07a4*/ 	.word	0x00008140
        /*07a8*/ 	.word	0x00000000
        /*07ac*/ 	.word	0x00000000
        /*07b0*/ 	.short	0x0101
        /*07b2*/ 	.byte	0x3f
	.zero		1


	//   ....[29]....
        /*07b4*/ 	.word	0x00008850
        /*07b8*/ 	.word	0x00000004
        /*07bc*/ 	.word	0x00000000
        /*07c0*/ 	.short	0x010a
        /*07c2*/ 	.byte	0x3f
	.zero		1


	//   ....[30]....
        /*07c4*/ 	.word	0x000088f0
        /*07c8*/ 	.word	0x00000008
        /*07cc*/ 	.word	0x00000000
        /*07d0*/ 	.short	0x010a
        /*07d2*/ 	.byte	0x3f
	.zero		1


	//   ....[31]....
        /*07d4*/ 	.word	0x00008d20
        /*07d8*/ 	.word	0x0000000e
        /*07dc*/ 	.word	0x00000000
        /*07e0*/ 	.short	0x0101
        /*07e2*/ 	.byte	0x3f
	.zero		1


	//   ....[32]....
        /*07e4*/ 	.word	0x0000b330
        /*07e8*/ 	.word	0x00000096
        /*07ec*/ 	.word	0x00000000
        /*07f0*/ 	.short	0x010a
        /*07f2*/ 	.byte	0x3f
	.zero		1


	//   ....[33]....
        /*07f4*/ 	.word	0x0000b390
        /*07f8*/ 	.word	0x00000096
        /*07fc*/ 	.word	0x00000000
        /*0800*/ 	.short	0x010a
        /*0802*/ 	.byte	0x3f
	.zero		1


	//   ....[34]....
        /*0804*/ 	.word	0x0000e600
        /*0808*/ 	.word	0x00000002
        /*080c*/ 	.word	0x00000000
        /*0810*/ 	.short	0x0101
        /*0812*/ 	.byte	0x3f
	.zero		1


	//   ....[35]....
        /*0814*/ 	.word	0x0000e7d0
        /*0818*/ 	.word	0x00000004
        /*081c*/ 	.word	0x00000000
        /*0820*/ 	.short	0x010a
        /*0822*/ 	.byte	0x3f
	.zero		1


	//   ....[36]....
        /*0824*/ 	.word	0x0000e8c0
        /*0828*/ 	.word	0x00000002
        /*082c*/ 	.word	0x00000000
        /*0830*/ 	.short	0x010a
        /*0832*/ 	.byte	0x3f
	.zero		1


	//   ....[37]....
        /*0834*/ 	.word	0x0000ecf0
        /*0838*/ 	.word	0x00000003
        /*083c*/ 	.word	0x00000000
        /*0840*/ 	.short	0x0101
        /*0842*/ 	.byte	0x3f
	.zero		1


	//   ....[38]....
        /*0844*/ 	.word	0x00012610
        /*0848*/ 	.word	0x00000094
        /*084c*/ 	.word	0x00000000
        /*0850*/ 	.short	0x010a
        /*0852*/ 	.byte	0x3f
	.zero		1


	//   ....[39]....
        /*0854*/ 	.word	0x00012670
        /*0858*/ 	.word	0x00000094
        /*085c*/ 	.word	0x00000000
        /*0860*/ 	.short	0x010a
        /*0862*/ 	.byte	0x3f
	.zero		1


	//   ....[40]....
        /*0864*/ 	.word	0x000158e0
        /*0868*/ 	.word	0x00000002
        /*086c*/ 	.word	0x00000000
        /*0870*/ 	.short	0x0101
        /*0872*/ 	.byte	0x3f
	.zero		1


	//   ....[41]....
        /*0874*/ 	.word	0x00016d60
        /*0878*/ 	.word	0x000000ff
        /*087c*/ 	.word	0x00000000
        /*0880*/ 	.short	0x0101
        /*0882*/ 	.byte	0x04
	.zero		1


	//   ....[42]....
        /*0884*/ 	.word	0x0001a7f0
        /*0888*/ 	.word	0x000000ff
        /*088c*/ 	.word	0x00022840
        /*0890*/ 	.short	0x010a
        /*0892*/ 	.byte	0x2e
	.zero		1


	//   ....[43]....
        /*0894*/ 	.word	0x0001ad10
        /*0898*/ 	.word	0x000000ff
        /*089c*/ 	.word	0x00022830
        /*08a0*/ 	.short	0x0107
        /*08a2*/ 	.byte	0x2e
	.zero		1


	//   ....[44]....
        /*08a4*/ 	.word	0x0001ad80
        /*08a8*/ 	.word	0x000000ff
        /*08ac*/ 	.word	0x00022830
        /*08b0*/ 	.short	0x0101
        /*08b2*/ 	.byte	0x2e
	.zero		1


	//   ....[45]....
        /*08b4*/ 	.word	0x0001b660
        /*08b8*/ 	.word	0x000000ff
        /*08bc*/ 	.word	0x00022800
        /*08c0*/ 	.short	0x0107
        /*08c2*/ 	.byte	0x2e
	.zero		1


	//   ....[46]....
        /*08c4*/ 	.word	0x0001b6a0
        /*08c8*/ 	.word	0x000000ff
        /*08cc*/ 	.word	0x00022800
        /*08d0*/ 	.short	0x0101
        /*08d2*/ 	.byte	0x2e
	.zero		1


	//   ....[47]....
        /*08d4*/ 	.word	0x0001b6b0
        /*08d8*/ 	.word	0x000000ff
        /*08dc*/ 	.word	0x00022820
        /*08e0*/ 	.short	0x010a
        /*08e2*/ 	.byte	0x2e
	.zero		1


	//   ....[48]....
        /*08e4*/ 	.word	0x0001b700
        /*08e8*/ 	.word	0x000000ff
        /*08ec*/ 	.word	0x00022860
        /*08f0*/ 	.short	0x010a
        /*08f2*/ 	.byte	0x2e
	.zero		1


	//   ....[49]....
        /*08f4*/ 	.word	0x0001be30
        /*08f8*/ 	.word	0x000000ff
        /*08fc*/ 	.word	0x00022850
        /*0900*/ 	.short	0x0107
        /*0902*/ 	.byte	0x2e
	.zero		1


	//   ....[50]....
        /*0904*/ 	.word	0x0001beb0
        /*0908*/ 	.word	0x000000ff
        /*090c*/ 	.word	0x00022850
        /*0910*/ 	.short	0x0101
        /*0912*/ 	.byte	0x2e
	.zero		1


	//   ....[51]....
        /*0914*/ 	.word	0x0001c1a0
        /*0918*/ 	.word	0x00000013
        /*091c*/ 	.word	0x00022840
        /*0920*/ 	.short	0x010a
        /*0922*/ 	.byte	0x3f
	.zero		1


	//   ....[52]....
        /*0924*/ 	.word	0x0001c5d0
        /*0928*/ 	.word	0x00000013
        /*092c*/ 	.word	0x00022830
        /*0930*/ 	.short	0x0107
        /*0932*/ 	.byte	0x3f
	.zero		1


	//   ....[53]....
        /*0934*/ 	.word	0x0001c680
        /*0938*/ 	.word	0x00000013
        /*093c*/ 	.word	0x00022830
        /*0940*/ 	.short	0x0101
        /*0942*/ 	.byte	0x3f
	.zero		1


	//   ....[54]....
        /*0944*/ 	.word	0x0001c6b0
        /*0948*/ 	.word	0x00000013
        /*094c*/ 	.word	0x00022860
        /*0950*/ 	.short	0x010a
        /*0952*/ 	.byte	0x3f
	.zero		1


	//   ....[55]....
        /*0954*/ 	.word	0x0001cbf0
        /*0958*/ 	.word	0x00000013
        /*095c*/ 	.word	0x00022850
        /*0960*/ 	.short	0x0107
        /*0962*/ 	.byte	0x3f
	.zero		1


	//   ....[56]....
        /*0964*/ 	.word	0x0001ccb0
        /*0968*/ 	.word	0x00000013
        /*096c*/ 	.word	0x00022850
        /*0970*/ 	.short	0x0101
        /*0972*/ 	.byte	0x3f
	.zero		1


	//   ....[57]....
        /*0974*/ 	.word	0x0001cda0
        /*0978*/ 	.word	0x00000007
        /*097c*/ 	.word	0x00022820
        /*0980*/ 	.short	0x010a
        /*0982*/ 	.byte	0x3f
	.zero		1


	//   ....[58]....
        /*0984*/ 	.word	0x0001cf10
        /*0988*/ 	.word	0x00000005
        /*098c*/ 	.word	0x00022840
        /*0990*/ 	.short	0x010a
        /*0992*/ 	.byte	0x3f
	.zero		1


	//   ....[59]....
        /*0994*/ 	.word	0x0001cfb0
        /*0998*/ 	.word	0x00000007
        /*099c*/ 	.word	0x00022840
        /*09a0*/ 	.short	0x010a
        /*09a2*/ 	.byte	0x3f
	.zero		1


	//   ....[60]....
        /*09a4*/ 	.word	0x0001cff0
        /*09a8*/ 	.word	0x00000005
        /*09ac*/ 	.word	0x00022860
        /*09b0*/ 	.short	0x010a
        /*09b2*/ 	.byte	0x3f
	.zero		1


	//   ....[61]....
        /*09b4*/ 	.word	0x0001d030
        /*09b8*/ 	.word	0x00000007
        /*09bc*/ 	.word	0x00022860
        /*09c0*/ 	.short	0x010a
        /*09c2*/ 	.byte	0x3f
	.zero		1


	//   ....[62]....
        /*09c4*/ 	.word	0x0001d090
        /*09c8*/ 	.word	0x00000021
        /*09cc*/ 	.word	0x00022800
        /*09d0*/ 	.short	0x010a
        /*09d2*/ 	.byte	0x3f
	.zero		1


	//   ....[63]....
        /*09d4*/ 	.word	0x0001d0e0
        /*09d8*/ 	.word	0x0000000a
        /*09dc*/ 	.word	0x00000000
        /*09e0*/ 	.short	0x010a
        /*09e2*/ 	.byte	0x3f
	.zero		1


	//   ....[64]....
        /*09e4*/ 	.word	0x0001d130
        /*09e8*/ 	.word	0x00000000
        /*09ec*/ 	.word	0x00000000
        /*09f0*/ 	.short	0x010a
        /*09f2*/ 	.byte	0x3f
	.zero		1


	//   ....[65]....
        /*09f4*/ 	.word	0x0001d180
        /*09f8*/ 	.word	0x00000008
        /*09fc*/ 	.word	0x00000000
        /*0a00*/ 	.short	0x010a
        /*0a02*/ 	.byte	0x3f
	.zero		1


	//   ....[66]....
        /*0a04*/ 	.word	0x0001d1d0
        /*0a08*/ 	.word	0x00000096
        /*0a0c*/ 	.word	0x00000000
        /*0a10*/ 	.short	0x010a
        /*0a12*/ 	.byte	0x3f
	.zero		1


	//   ....[67]....
        /*0a14*/ 	.word	0x0001d220
        /*0a18*/ 	.word	0x00000002
        /*0a1c*/ 	.word	0x00000000
        /*0a20*/ 	.short	0x010a
        /*0a22*/ 	.byte	0x3f
	.zero		1


	//   ....[68]....
        /*0a24*/ 	.word	0x0001d270
        /*0a28*/ 	.word	0x00000094
        /*0a2c*/ 	.word	0x00000000
        /*0a30*/ 	.short	0x010a
        /*0a32*/ 	.byte	0x3f
	.zero		1


	//   ....[69]....
        /*0a34*/ 	.word	0x0001d350
        /*0a38*/ 	.word	0x00000003
        /*0a3c*/ 	.word	0x00022840
        /*0a40*/ 	.short	0x010a
        /*0a42*/ 	.byte	0x3f
	.zero		1


	//   ....[70]....
        /*0a44*/ 	.word	0x0001e3b0
        /*0a48*/ 	.word	0x00000003
        /*0a4c*/ 	.word	0x00022820
        /*0a50*/ 	.short	0x010a
        /*0a52*/ 	.byte	0x3f
	.zero		1


	//   ....[71]....
        /*0a54*/ 	.word	0x0001e410
        /*0a58*/ 	.word	0x00000003
        /*0a5c*/ 	.word	0x00022860
        /*0a60*/ 	.short	0x010a
        /*0a62*/ 	.byte	0x3f
	.zero		1


	//   ....[72]....
        /*0a64*/ 	.word	0x0001ee10
        /*0a68*/ 	.word	0x00000013
        /*0a6c*/ 	.word	0x00022840
        /*0a70*/ 	.short	0x010a
        /*0a72*/ 	.byte	0x3f
	.zero		1


	//   ....[73]....
        /*0a74*/ 	.word	0x0001f490
        /*0a78*/ 	.word	0x00000013
        /*0a7c*/ 	.word	0x00022860
        /*0a80*/ 	.short	0x010a
        /*0a82*/ 	.byte	0x3f
	.zero		1


	//   ....[74]....
        /*0a84*/ 	.word	0x0001fc10
        /*0a88*/ 	.word	0x00000007
        /*0a8c*/ 	.word	0x00022820
        /*0a90*/ 	.short	0x010a
        /*0a92*/ 	.byte	0x3f
	.zero		1


	//   ....[75]....
        /*0a94*/ 	.word	0x0001fdb0
        /*0a98*/ 	.word	0x00000005
        /*0a9c*/ 	.word	0x00022840
        /*0aa0*/ 	.short	0x010a
        /*0aa2*/ 	.byte	0x3f
	.zero		1


	//   ....[76]....
        /*0aa4*/ 	.word	0x0001fe00
        /*0aa8*/ 	.word	0x00000007
        /*0aac*/ 	.word	0x00022840
        /*0ab0*/ 	.short	0x010a
        /*0ab2*/ 	.byte	0x3f
	.zero		1


	//   ....[77]....
        /*0ab4*/ 	.word	0x0001fe50
        /*0ab8*/ 	.word	0x00000005
        /*0abc*/ 	.word	0x00022860
        /*0ac0*/ 	.short	0x010a
        /*0ac2*/ 	.byte	0x3f
	.zero		1


	//   ....[78]....
        /*0ac4*/ 	.word	0x00020210
        /*0ac8*/ 	.word	0x0000000c
        /*0acc*/ 	.word	0x00000000
        /*0ad0*/ 	.short	0x010a
        /*0ad2*/ 	.byte	0x3f
	.zero		1


	//   ....[79]....
        /*0ad4*/ 	.word	0x00020350
        /*0ad8*/ 	.word	0x0000000e
        /*0adc*/ 	.word	0x00000000
        /*0ae0*/ 	.short	0x010a
        /*0ae2*/ 	.byte	0x3f
	.zero		1


	//   ....[80]....
        /*0ae4*/ 	.word	0x00020a00
        /*0ae8*/ 	.word	0x00000007
        /*0aec*/ 	.word	0x00000000
        /*0af0*/ 	.short	0x0101
        /*0af2*/ 	.byte	0x3f
	.zero		1


	//   ....[81]....
        /*0af4*/ 	.word	0x00025160
        /*0af8*/ 	.word	0x00000007
        /*0afc*/ 	.word	0x00000000
        /*0b00*/ 	.short	0x010a
        /*0b02*/ 	.byte	0x3f
	.zero		1


	//   ....[82]....
        /*0b04*/ 	.word	0x000252a0
        /*0b08*/ 	.word	0x00000002
        /*0b0c*/ 	.word	0x00000000
        /*0b10*/ 	.short	0x010a
        /*0b12*/ 	.byte	0x3f
	.zero		1


	//   ....[83]....
        /*0b14*/ 	.word	0x0003d910
        /*0b18*/ 	.word	0x00000003
        /*0b1c*/ 	.word	0x00000000
        /*0b20*/ 	.short	0x0101
        /*0b22*/ 	.byte	0x3f
	.zero		1


	//   ....[84]....
        /*0b24*/ 	.word	0x0003d940
        /*0b28*/ 	.word	0x0000000e
        /*0b2c*/ 	.word	0x00000000
        /*0b30*/ 	.short	0x010a
        /*0b32*/ 	.byte	0x3f
	.zero		1


	//   ....[85]....
        /*0b34*/ 	.word	0x0003d990
        /*0b38*/ 	.word	0x00000002
        /*0b3c*/ 	.word	0x00000000
        /*0b40*/ 	.short	0x010a
        /*0b42*/ 	.byte	0x3f
	.zero		1


	//----- nvinfo : EIATTR_NUM_MBARRIERS
	.align		4
.L_1290:
        /*0b44*/ 	.byte	0x03, 0x38
        /*0b46*/ 	.short	0x0016


	//----- nvinfo : EIATTR_EXIT_INSTR_OFFSETS
	.align		4
        /*0b48*/ 	.byte	0x04, 0x1c
        /*0b4a*/ 	.short	(.L_1292 - .L_1291)


	//   ....[0]....
.L_1291:
        /*0b4c*/ 	.word	0x0001d080


	//----- nvinfo : EIATTR_MAX_THREADS
	.align		4
.L_1292:
        /*0b50*/ 	.byte	0x04, 0x05
        /*0b52*/ 	.short	(.L_1294 - .L_1293)
.L_1293:
        /*0b54*/ 	.word	0x00000180
        /*0b58*/ 	.word	0x00000001
        /*0b5c*/ 	.word	0x00000001


	//----- nvinfo : EIATTR_CRS_STACK_SIZE
	.align		4
.L_1294:
        /*0b60*/ 	.byte	0x04, 0x1e
        /*0b62*/ 	.short	(.L_1296 - .L_1295)
.L_1295:
        /*0b64*/ 	.word	0x00000000


	//----- nvinfo : EIATTR_CBANK_PARAM_SIZE
	.align		4
.L_1296:
        /*0b68*/ 	.byte	0x03, 0x19
        /*0b6a*/ 	.short	0x0a70


	//----- nvinfo : EIATTR_PARAM_CBANK
	.align		4
        /*0b6c*/ 	.byte	0x04, 0x0a
        /*0b6e*/ 	.short	(.L_1298 - .L_1297)
	.align		4
.L_1297:
        /*0b70*/ 	.word	index@(.nv.constant0._ZN7cutlass13device_kernelIN5flash11enable_sm90INS1_16FlashAttnFwdSm90INS1_25CollectiveMainloopFwdSm90ILi2EN4cute5tupleIJNS5_1CILi1EEES8_S8_EEENS6_IJNS7_ILi128EEENS7_ILi96EEENS7_ILi64EEEEEELi256ENS_6half_tEfNS_4arch4Sm90ELb0ELb1ELb1ELb0ELb1ELb0ELb0ELb1ELb0ELb1ELb1ELb0EEENS1_21CollectiveEpilogueFwdINS6_IJSA_NS7_ILi256EEESB_EEES9_SE_SG_Li256ELb0ELb1ELb1ELb0EEENS1_19SingleTileSchedulerILb0ELb1ELb1ELi128EEEEEEEEEvNT_6ParamsE)
        /*0b74*/ 	.short	0x0210
        /*0b76*/ 	.short	0x0a70


	//----- nvinfo : EIATTR_SW_WAR
	.align		4
.L_1298:
        /*0b78*/ 	.byte	0x04, 0x36
        /*0b7a*/ 	.short	(.L_1300 - .L_1299)
.L_1299:
        /*0b7c*/ 	.word	0x00000008
.L_1300:


//--------------------- .nv.info._ZN7cutlass13device_kernelIN5flash11enable_sm90INS1_16FlashAttnFwdSm90INS1_25CollectiveMainloopFwdSm90ILi2EN4cute5tupleIJNS5_1CILi1EEES8_S8_EEENS6_IJNS7_ILi128EEENS7_ILi96EEENS7_ILi64EEEEEELi256ENS_6half_tEfNS_4arch4Sm90ELb0ELb1ELb1ELb0ELb1ELb0ELb1ELb1ELb0ELb1ELb1ELb0EEENS1_21CollectiveEpilogueFwdINS6_IJSA_NS7_ILi256EEESB_EEES9_SE_SG_Li256ELb0ELb1ELb1ELb0EEENS1_19SingleTileSchedulerILb0ELb1ELb1ELi128EEEEEEEEEvNT_6ParamsE --------------------------
	.section	.nv.info._ZN7cutlass13device_kernelIN5flash11enable_sm90INS1_16FlashAttnFwdSm90INS1_25CollectiveMainloopFwdSm90ILi2EN4cute5tupleIJNS5_1CILi1EEES8_S8_EEENS6_IJNS7_ILi128EEENS7_ILi96EEENS7_ILi64EEEEEELi256ENS_6half_tEfNS_4arch4Sm90ELb0ELb1ELb1ELb0ELb1ELb0ELb1ELb1ELb0ELb1ELb1ELb0EEENS1_21CollectiveEpilogueFwdINS6_IJSA_NS7_ILi256EEESB_EEES9_SE_SG_Li256ELb0ELb1ELb1ELb0EEENS1_19SingleTileSchedulerILb0ELb1ELb1ELi128EEEEEEEEEvNT_6ParamsE,"",@"SHT_CUDA_INFO"
	.sectionflags	@""
	.align	4


	//----- nvinfo : EIATTR_CUDA_API_VERSION
	.align		4
        /*0000*/ 	.byte	0x04, 0x37
        /*0002*/ 	.short	(.L_1302 - .L_1301)
.L_1301:
        /*0004*/ 	.word	0x00000082


	//----- nvinfo : EIATTR_KPARAM_INFO
	.align		4
.L_1302:
        /*0008*/ 	.byte	0x04, 0x17
        /*000a*/ 	.short	(.L_1304 - .L_1303)
.L_1303:
        /*000c*/ 	.word	0x00000000
        /*0010*/ 	.short	0x0000
        /*0012*/ 	.short	0x0070
        /*0014*/ 	.byte	0x00, 0xf0, 0x01, 0x2c


	//----- nvinfo : EIATTR_SPARSE_MMA_MASK
	.align		4
.L_1304:
        /*0018*/ 	.byte	0x03, 0x50
        /*001a*/ 	.short	0x0000


	//----- nvinfo : EIATTR_MAXREG_COUNT
	.align		4
        /*001c*/ 	.byte	0x03, 0x1b
        /*001e*/ 	.short	0x00a8


	//----- nvinfo : EIATTR_NUM_BARRIERS
	.align		4
        /*0020*/ 	.byte	0x02, 0x4c
        /*0022*/ 	.byte	0x10
	.zero		1


	//----- nvinfo : EIATTR_EXTERNS
	.align		4
        /*0024*/ 	.byte	0x04, 0x0f
        /*0026*/ 	.short	(.L_1306 - .L_1305)


	//   ....[0]....
	.align		4
.L_1305:
        /*0028*/ 	.word	index@(__assertfail)


	//----- nvinfo : EIATTR_ANNOTATIONS
	.align		4
.L_1306:
        /*002c*/ 	.byte	0x04, 0x55
        /*002e*/ 	.short	(.L_1308 - .L_1307)


	//   ....[0]....
.L_1307:
        /* <DEDUP_REMOVED lines=1853> */


	//----- nvinfo : EIATTR_MERCURY_ISA_VERSION
	.align		4
.L_1308:
        /*73f0*/ 	.byte	0x03, 0x5f
        /*73f2*/ 	.short	0x0101


	//----- nvinfo : EIATTR_INT_WARP_WIDE_INSTR_OFFSETS
	.align		4
        /*73f4*/ 	.byte	0x04, 0x31
        /*73f6*/ 	.short	(.L_1310 - .L_1309)


	//   ....[0]....
.L_1309:
        /*73f8*/ 	.word	0x000000c0


	//   ....[1]....
        /*73fc*/ 	.word	0x000000d0


	//   ....[2]....
        /*7400*/ 	.word	0x000000e0


	//   ....[3]....
        /*7404*/ 	.word	0x00000180


	//----- nvinfo : EIATTR_COOP_GROUP_MASK_REGIDS
	.align		4
.L_1310:
        /*7408*/ 	.byte	0x04, 0x29
        /*740a*/ 	.short	(.L_1312 - .L_1311)


	//   ....[0]....
.L_1311:
        /*740c*/ 	.word	0xffffffff


	//   ....[1]....
        /*7410*/ 	.word	0xffffffff


	//   ....[2]....
        /*7414*/ 	.word	0xffffffff


	//   ....[3]....
        /*7418*/ 	.word	0xffffffff


	//   ....[4]....
        /*741c*/ 	.word	0xffffffff


	//   ....[5]....
        /*7420*/ 	.word	0xffffffff


	//   ....[6]....
        /*7424*/ 	.word	0xffffffff


	//   ....[7]....
        /*7428*/ 	.word	0xffffffff


	//   ....[8]....
        /*742c*/ 	.word	0xffffffff


	//   ....[9]....
        /*7430*/ 	.word	0xffffffff


	//   ....[10]....
        /*7434*/ 	.word	0xffffffff


	//   ....[11]....
        /*7438*/ 	.word	0xffffffff


	//   ....[12]....
        /*743c*/ 	.word	0xffffffff


	//   ....[13]....
        /*7440*/ 	.word	0xffffffff


	//   ....[14]....
        /*7444*/ 	.word	0xffffffff


	//   ....[15]....
        /*7448*/ 	.word	0xffffffff


	//   ....[16]....
        /*744c*/ 	.word	0xffffffff


	//   ....[17]....
        /*7450*/ 	.word	0xffffffff


	//   ....[18]....
        /*7454*/ 	.word	0xffffffff


	//   ....[19]....
        /*7458*/ 	.word	0xffffffff


	//   ....[20]....
        /*745c*/ 	.word	0xffffffff


	//   ....[21]....
        /*7460*/ 	.word	0xffffffff


	//   ....[22]....
        /*7464*/ 	.word	0xffffffff


	//   ....[23]....
        /*7468*/ 	.word	0xffffffff


	//   ....[24]....
        /*746c*/ 	.word	0xffffffff


	//   ....[25]....
        /*7470*/ 	.word	0xffffffff


	//   ....[26]....
        /*7474*/ 	.word	0xffffffff


	//   ....[27]....
        /*7478*/ 	.word	0xffffffff


	//   ....[28]....
        /*747c*/ 	.word	0xffffffff


	//   ....[29]....
        /*7480*/ 	.word	0xffffffff


	//   ....[30]....
        /*7484*/ 	.word	0xffffffff


	//   ....[31]....
        /*7488*/ 	.word	0xffffffff


	//   ....[32]....
        /*748c*/ 	.word	0xffffffff


	//   ....[33]....
        /*7490*/ 	.word	0xffffffff


	//   ....[34]....
        /*7494*/ 	.word	0xffffffff


	//   ....[35]....
        /*7498*/ 	.word	0xffffffff


	//   ....[36]....
        /*749c*/ 	.word	0xffffffff


	//   ....[37]....
        /*74a0*/ 	.word	0xffffffff


	//   ....[38]....
        /*74a4*/ 	.word	0xffffffff


	//   ....[39]....
        /*74a8*/ 	.word	0xffffffff


	//   ....[40]....
        /*74ac*/ 	.word	0xffffffff


	//   ....[41]....
        /*74b0*/ 	.word	0xffffffff


	//   ....[42]....
        /*74b4*/ 	.word	0xffffffff


	//   ....[43]....
        /*74b8*/ 	.word	0xffffffff


	//   ....[44]....
        /*74bc*/ 	.word	0xffffffff


	//   ....[45]....
        /*74c0*/ 	.word	0xffffffff


	//   ....[46]....
        /*74c4*/ 	.word	0xffffffff


	//   ....[47]....
        /*74c8*/ 	.word	0xffffffff


	//   ....[48]....
        /*74cc*/ 	.word	0xffffffff


	//   ....[49]....
        /*74d0*/ 	.word	0xffffffff


	//   ....[50]....
        /*74d4*/ 	.word	0xffffffff


	//   ....[51]....
        /*74d8*/ 	.word	0xffffffff


	//   ....[52]....
        /*74dc*/ 	.word	0xffffffff


	//   ....[53]....
        /*74e0*/ 	.word	0xffffffff


	//   ....[54]....
        /*74e4*/ 	.word	0xffffffff


	//   ....[55]....
        /*74e8*/ 	.word	0xffffffff


	//   ....[56]....
        /*74ec*/ 	.word	0xffffffff


	//   ....[57]....
        /*74f0*/ 	.word	0xffffffff


	//   ....[58]....
        /*74f4*/ 	.word	0xffffffff


	//   ....[59]....
        /*74f8*/ 	.word	0xffffffff


	//   ....[60]....
        /*74fc*/ 	.word	0xffffffff


	//   ....[61]....
        /*7500*/ 	.word	0xffffffff


	//   ....[62]....
        /*7504*/ 	.word	0xffffffff


	//   ....[63]....
        /*7508*/ 	.word	0xffffffff


	//   ....[64]....
        /*750c*/ 	.word	0xffffffff


	//   ....[65]....
        /*7510*/ 	.word	0xffffffff


	//   ....[66]....
        /*7514*/ 	.word	0xffffffff


	//   ....[67]....
        /*7518*/ 	.word	0xffffffff


	//   ....[68]....
        /*751c*/ 	.word	0xffffffff


	//   ....[69]....
        /*7520*/ 	.word	0xffffffff


	//   ....[70]....
        /*7524*/ 	.word	0xffffffff


	//   ....[71]....
        /*7528*/ 	.word	0xffffffff


	//   ....[72]....
        /*752c*/ 	.word	0xffffffff


	//   ....[73]....
        /*7530*/ 	.word	0xffffffff


	//   ....[74]....
        /*7534*/ 	.word	0xffffffff


	//   ....[75]....
        /*7538*/ 	.word	0xffffffff


	//   ....[76]....
        /*753c*/ 	.word	0xffffffff


	//   ....[77]....
        /*7540*/ 	.word	0xffffffff


	//   ....[78]....
        /*7544*/ 	.word	0xffffffff


	//   ....[79]....
        /*7548*/ 	.word	0xffffffff


	//   ....[80]....
        /*754c*/ 	.word	0xffffffff


	//   ....[81]....
        /*7550*/ 	.word	0xffffffff


	//   ....[82]....
        /*7554*/ 	.word	0xffffffff


	//   ....[83]....
        /*7558*/ 	.word	0xffffffff


	//   ....[84]....
        /*755c*/ 	.word	0xffffffff


	//   ....[85]....
        /*7560*/ 	.word	0xffffffff


	//   ....[86]....
        /*7564*/ 	.word	0xffffffff


	//   ....[87]....
        /*7568*/ 	.word	0xffffffff


	//   ....[88]....
        /*756c*/ 	.word	0xffffffff


	//   ....[89]....
        /*7570*/ 	.word	0xffffffff


	//   ....[90]....
        /*7574*/ 	.word	0xffffffff


	//   ....[91]....
        /*7578*/ 	.word	0xffffffff


	//   ....[92]....
        /*757c*/ 	.word	0xffffffff


	//   ....[93]....
        /*7580*/ 	.word	0xffffffff


	//   ....[94]....
        /*7584*/ 	.word	0xffffffff


	//   ....[95]....
        /*7588*/ 	.word	0xffffffff


	//   ....[96]....
        /*758c*/ 	.word	0xffffffff


	//   ....[97]....
        /*7590*/ 	.word	0xffffffff


	//   ....[98]....
        /*7594*/ 	.word	0xffffffff


	//   ....[99]....
        /*7598*/ 	.word	0xffffffff


	//   ....[100]....
        /*759c*/ 	.word	0xffffffff


	//   ....[101]....
        /*75a0*/ 	.word	0xffffffff


	//   ....[102]....
        /*75a4*/ 	.word	0xffffffff


	//   ....[103]....
        /*75a8*/ 	.word	0xffffffff


	//   ....[104]....
        /*75ac*/ 	.word	0xffffffff


	//   ....[105]....
        /*75b0*/ 	.word	0xffffffff


	//   ....[106]....
        /*75b4*/ 	.word	0xffffffff


	//   ....[107]....
        /*75b8*/ 	.word	0xffffffff


	//   ....[108]....
        /*75bc*/ 	.word	0xffffffff


	//   ....[109]....
        /*75c0*/ 	.word	0xffffffff


	//   ....[110]....
        /*75c4*/ 	.word	0xffffffff


	//   ....[111]....
        /*75c8*/ 	.word	0xffffffff


	//   ....[112]....
        /*75cc*/ 	.word	0xffffffff


	//   ....[113]....
        /*75d0*/ 	.word	0xffffffff


	//   ....[114]....
        /*75d4*/ 	.word	0xffffffff


	//   ....[115]....
        /*75d8*/ 	.word	0xffffffff


	//   ....[116]....
        /*75dc*/ 	.word	0xffffffff


	//   ....[117]....
        /*75e0*/ 	.word	0x0500000f


	//   ....[118]....
        /*75e4*/ 	.word	0x0500000f


	//   ....[119]....
        /*75e8*/ 	.word	0x0500000f


	//   ....[120]....
        /*75ec*/ 	.word	0x0500000f


	//   ....[121]....
        /*75f0*/ 	.word	0x0500000f


	//   ....[122]....
        /*75f4*/ 	.word	0x0500000f


	//   ....[123]....
        /*75f8*/ 	.word	0x0500000f


	//   ....[124]....
        /*75fc*/ 	.word	0x0500000f


	//   ....[125]....
        /*7600*/ 	.word	0x0500000f


	//   ....[126]....
        /*7604*/ 	.word	0x0500000f


	//   ....[127]....
        /*7608*/ 	.word	0x0500000f


	//   ....[128]....
        /*760c*/ 	.word	0x0500000f


	//   ....[129]....
        /*7610*/ 	.word	0x0500000f


	//   ....[130]....
        /*7614*/ 	.word	0x0500000f


	//   ....[131]....
        /*7618*/ 	.word	0x0500000f


	//   ....[132]....
        /*761c*/ 	.word	0x0500000f


	//   ....[133]....
        /*7620*/ 	.word	0x0500000f


	//   ....[134]....
        /*7624*/ 	.word	0x0500000f


	//   ....[135]....
        /*7628*/ 	.word	0x0500000f


	//   ....[136]....
        /*762c*/ 	.word	0x0500000f


	//   ....[137]....
        /*7630*/ 	.word	0x0500000f


	//   ....[138]....
        /*7634*/ 	.word	0x0500000f


	//   ....[139]....
        /*7638*/ 	.word	0x0500000f


	//   ....[140]....
        /*763c*/ 	.word	0x0500000f


	//   ....[141]....
        /*7640*/ 	.word	0x0500000f


	//   ....[142]....
        /*7644*/ 	.word	0x0500000f


	//   ....[143]....
        /*7648*/ 	.word	0x0500000f


	//   ....[144]....
        /*764c*/ 	.word	0x0500000f


	//   ....[145]....
        /*7650*/ 	.word	0x0500000f


	//   ....[146]....
        /*7654*/ 	.word	0x0500000f


	//   ....[147]....
        /*7658*/ 	.word	0x0500000f


	//   ....[148]....
        /*765c*/ 	.word	0x0500000f


	//   ....[149]....
        /*7660*/ 	.word	0x0500000f


	//   ....[150]....
        /*7664*/ 	.word	0x0500000f


	//   ....[151]....
        /*7668*/ 	.word	0x0500000f


	//   ....[152]....
        /*766c*/ 	.word	0x0500000f


	//   ....[153]....
        /*7670*/ 	.word	0x0500000f


	//   ....[154]....
        /*7674*/ 	.word	0x0500000f


	//   ....[155]....
        /*7678*/ 	.word	0x0500000f


	//   ....[156]....
        /*767c*/ 	.word	0x0500000f


	//   ....[157]....
        /*7680*/ 	.word	0x0500000f


	//   ....[158]....
        /*7684*/ 	.word	0x0500000f


	//   ....[159]....
        /*7688*/ 	.word	0x0500000f


	//   ....[160]....
        /*768c*/ 	.word	0x0500000f


	//   ....[161]....
        /*7690*/ 	.word	0x0500000f


	//   ....[162]....
        /*7694*/ 	.word	0x0500000f


	//   ....[163]....
        /*7698*/ 	.word	0x0500000f


	//   ....[164]....
        /*769c*/ 	.word	0x0500000f


	//   ....[165]....
        /*76a0*/ 	.word	0x0500000f


	//   ....[166]....
        /*76a4*/ 	.word	0x0500000f


	//   ....[167]....
        /*76a8*/ 	.word	0x0500000f


	//   ....[168]....
        /*76ac*/ 	.word	0x0500000f


	//   ....[169]....
        /*76b0*/ 	.word	0x0500000f


	//   ....[170]....
        /*76b4*/ 	.word	0x0500000f


	//   ....[171]....
        /*76b8*/ 	.word	0x0500000f


	//   ....[172]....
        /*76bc*/ 	.word	0x0500000f


	//   ....[173]....
        /*76c0*/ 	.word	0x0500000f


	//   ....[174]....
        /*76c4*/ 	.word	0x0500000f


	//   ....[175]....
        /*76c8*/ 	.word	0x0500000f


	//   ....[176]....
        /*76cc*/ 	.word	0x0500000f


	//   ....[177]....
        /*76d0*/ 	.word	0x0500000f


	//   ....[178]....
        /*76d4*/ 	.word	0x0500000f


	//   ....[179]....
        /*76d8*/ 	.word	0x0500000f


	//   ....[180]....
        /*76dc*/ 	.word	0x0500000f


	//   ....[181]....
        /*76e0*/ 	.word	0x0500000f


	//   ....[182]....
        /*76e4*/ 	.word	0x0500000f


	//   ....[183]....
        /*76e8*/ 	.word	0x0500000f


	//   ....[184]....
        /*76ec*/ 	.word	0x0500000f


	//   ....[185]....
        /*76f0*/ 	.word	0x0500000f


	//   ....[186]....
        /*76f4*/ 	.word	0x0500000f


	//   ....[187]....
        /*76f8*/ 	.word	0x0500000f


	//   ....[188]....
        /*76fc*/ 	.word	0x0500000f


	//   ....[189]....
        /*7700*/ 	.word	0x0500000f


	//   ....[190]....
        /*7704*/ 	.word	0x0500000f


	//   ....[191]....
        /*7708*/ 	.word	0x0500000f


	//   ....[192]....
        /*770c*/ 	.word	0x0500000f


	//   ....[193]....
        /*7710*/ 	.word	0x0500000f


	//   ....[194]....
        /*7714*/ 	.word	0x0500000f


	//   ....[195]....
        /*7718*/ 	.word	0x0500000f


	//   ....[196]....
        /*771c*/ 	.word	0x0500000f


	//   ....[197]....
        /*7720*/ 	.word	0x0500000f


	//   ....[198]....
        /*7724*/ 	.word	0x0500000f


	//   ....[199]....
        /*7728*/ 	.word	0xffffffff


	//   ....[200]....
        /*772c*/ 	.word	0xffffffff


	//   ....[201]....
        /*7730*/ 	.word	0xffffffff


	//   ....[202]....
        /*7734*/ 	.word	0xffffffff


	//   ....[203]....
        /*7738*/ 	.word	0xffffffff


	//   ....[204]....
        /*773c*/ 	.word	0xffffffff


	//----- nvinfo : EIATTR_COOP_GROUP_INSTR_OFFSETS
	.align		4
.L_1312:
        /*7740*/ 	.byte	0x04, 0x28
        /*7742*/ 	.short	(.L_1314 - .L_1313)


	//   ....[0]....
.L_1313:
        /*7744*/ 	.word	0x00000080


	//   ....[1]....
        /*7748*/ 	.word	0x00000090


	//   ....[2]....
        /*774c*/ 	.word	0x000002f0


	//   ....[3]....
        /*7750*/ 	.word	0x00000450


	//   ....[4]....
        /*7754*/ 	.word	0x00000570


	//   ....[5]....
        /*7758*/ 	.word	0x000006d0


	//   ....[6]....
        /*775c*/ 	.word	0x00001ba0


	//   ....[7]....
        /*7760*/ 	.word	0x00003c20


	//   ....[8]....
        /*7764*/ 	.word	0x000043c0


	//   ....[9]....
        /*7768*/ 	.word	0x00005970


	//   ....[10]....
        /*776c*/ 	.word	0x00005a00


	//   ....[11]....
        /*7770*/ 	.word	0x00005d80


	//   ....[12]....
        /*7774*/ 	.word	0x00005da0


	//   ....[13]....
        /*7778*/ 	.word	0x0000b8d0


	//   ....[14]....
        /*777c*/ 	.word	0x0000b920


	//   ....[15]....
        /*7780*/ 	.word	0x0000b960


	//   ....[16]....
        /*7784*/ 	.word	0x0000b980


	//   ....[17]....
        /*7788*/ 	.word	0x00025d90


	//   ....[18]....
        /*778c*/ 	.word	0x00026400


	//   ....[19]....
        /*7790*/ 	.word	0x00027360


	//   ....[20]....
        /*7794*/ 	.word	0x00027440


	//   ....[21]....
        /*7798*/ 	.word	0x000275d0


	//   ....[22]....
        /*779c*/ 	.word	0x000275f0


	//   ....[23]....
        /*77a0*/ 	.word	0x0002fad0


	//   ....[24]....
        /*77a4*/ 	.word	0x0002faf0


	//   ....[25]....
        /*77a8*/ 	.word	0x0002fb50


	//   ....[26]....
        /*77ac*/ 	.word	0x0002fb90


	//   ....[27]....
        /*77b0*/ 	.word	0x00030f60


	//   ....[28]....
        /*77b4*/ 	.word	0x00030fa0


	//   ....[29]....
        /*77b8*/ 	.word	0x00031220


	//   ....[30]....
        /*77bc*/ 	.word	0x00031260


	//   ....[31]....
        /*77c0*/ 	.word	0x00031280


	//   ....[32]....
        /*77c4*/ 	.word	0x00031290


	//   ....[33]....
        /*77c8*/ 	.word	0x000320c0


	//   ....[34]....
        /*77cc*/ 	.word	0x000320d0


	//   ....[35]....
        /*77d0*/ 	.word	0x000332b0


	//   ....[36]....
        /*77d4*/ 	.word	0x00034810


	//   ....[37]....
        /*77d8*/ 	.word	0x00034830


	//   ....[38]....
        /*77dc*/ 	.word	0x00034850


	//   ....[39]....
        /*77e0*/ 	.word	0x00034870


	//   ....[40]....
        /*77e4*/ 	.word	0x000348c0


	//   ....[41]....
        /*77e8*/ 	.word	0x000348e0


	//   ....[42]....
        /*77ec*/ 	.word	0x00034930


	//   ....[43]....
        /*77f0*/ 	.word	0x00034950


	//   ....[44]....
        /*77f4*/ 	.word	0x000349a0


	//   ....[45]....
        /*77f8*/ 	.word	0x000349c0


	//   ....[46]....
        /*77fc*/ 	.word	0x00034a10


	//   ....[47]....
        /*7800*/ 	.word	0x00034a30


	//   ....[48]....
        /*7804*/ 	.word	0x00034ff0


	//   ....[49]....
        /*7808*/ 	.word	0x00035040


	//   ....[50]....
        /*780c*/ 	.word	0x00035080


	//   ....[51]....
        /*7810*/ 	.word	0x000350b0


	//   ....[52]....
        /*7814*/ 	.word	0x000350f0


	//   ....[53]....
        /*7818*/ 	.word	0x00035190


	//   ....[54]....
        /*781c*/ 	.word	0x000351c0


	//   ....[55]....
        /*7820*/ 	.word	0x00035260


	//   ....[56]....
        /*7824*/ 	.word	0x00035290


	//   ....[57]....
        /*7828*/ 	.word	0x000352f0


	//   ....[58]....
        /*782c*/ 	.word	0x00035320


	//   ....[59]....
        /*7830*/ 	.word	0x00035370


	//   ....[60]....
        /*7834*/ 	.word	0x000353c0


	//   ....[61]....
        /*7838*/ 	.word	0x00035430


	//   ....[62]....
        /*783c*/ 	.word	0x00035470


	//   ....[63]....
        /*7840*/ 	.word	0x000354a0


	//   ....[64]....
        /*7844*/ 	.word	0x00035ac0


	//   ....[65]....
        /*7848*/ 	.word	0x00035af0


	//   ....[66]....
        /*784c*/ 	.word	0x00035b70


	//   ....[67]....
        /*7850*/ 	.word	0x00035bd0


	//   ....[68]....
        /*7854*/ 	.word	0x00035c10


	//   ....[69]....
        /*7858*/ 	.word	0x00035c40


	//   ....[70]....
        /*785c*/ 	.word	0x00035cf0


	//   ....[71]....
        /*7860*/ 	.word	0x00035d10


	//   ....[72]....
        /*7864*/ 	.word	0x00035dc0


	//   ....[73]....
        /*7868*/ 	.word	0x00035df0


	//   ....[74]....
        /*786c*/ 	.word	0x00035e90


	//   ....[75]....
        /*7870*/ 	.word	0x00035eb0


	//   ....[76]....
        /*7874*/ 	.word	0x00035f50


	//   ....[77]....
        /*7878*/ 	.word	0x00035f80


	//   ....[78]....
        /*787c*/ 	.word	0x00036010


	//   ....[79]....
        /*7880*/ 	.word	0x00036060


	//   ....[80]....
        /*7884*/ 	.word	0x00036420


	//   ....[81]....
        /*7888*/ 	.word	0x00036450


	//   ....[82]....
        /*788c*/ 	.word	0x00036480


	//   ....[83]....
        /*7890*/ 	.word	0x000364b0


	//   ....[84]....
        /*7894*/ 	.word	0x000364e0


	//   ....[85]....
        /*7898*/ 	.word	0x00036570


	//   ....[86]....
        /*789c*/ 	.word	0x000365b0


	//   ....[87]....
        /*78a0*/ 	.word	0x000365e0


	//   ....[88]....
        /*78a4*/ 	.word	0x00036670


	//   ....[89]....
        /*78a8*/ 	.word	0x000366a0


	//   ....[90]....
        /*78ac*/ 	.word	0x000366b0


	//   ....[91]....
        /*78b0*/ 	.word	0x00036740


	//   ....[92]....
        /*78b4*/ 	.word	0x00036f20


	//   ....[93]....
        /*78b8*/ 	.word	0x00036f40


	//   ....[94]....
        /*78bc*/ 	.word	0x00036f50


	//   ....[95]....
        /*78c0*/ 	.word	0x00036f60


	//   ....[96]....
        /*78c4*/ 	.word	0x00036f80


	//   ....[97]....
        /*78c8*/ 	.word	0x00036fa0


	//   ....[98]....
        /*78cc*/ 	.word	0x00036fd0


	//   ....[99]....
        /*78d0*/ 	.word	0x00037010


	//   ....[100]....
        /*78d4*/ 	.word	0x00037030


	//   ....[101]....
        /*78d8*/ 	.word	0x00037060


	//   ....[102]....
        /*78dc*/ 	.word	0x00037080


	//   ....[103]....
        /*78e0*/ 	.word	0x000370b0


	//   ....[104]....
        /*78e4*/ 	.word	0x00037410


	//   ....[105]....
        /*78e8*/ 	.word	0x00037430


	//   ....[106]....
        /*78ec*/ 	.word	0x00037440


	//   ....[107]....
        /*78f0*/ 	.word	0x00037450


	//   ....[108]....
        /*78f4*/ 	.word	0x00037460


	//   ....[109]....
        /*78f8*/ 	.word	0x00037480


	//   ....[110]....
        /*78fc*/ 	.word	0x000374f0


	//   ....[111]....
        /*7900*/ 	.word	0x00037510


	//   ....[112]....
        /*7904*/ 	.word	0x00037570


	//   ....[113]....
        /*7908*/ 	.word	0x00037580


	//   ....[114]....
        /*790c*/ 	.word	0x00037600


	//   ....[115]....
        /*7910*/ 	.word	0x00037670


	//   ....[116]....
        /*7914*/ 	.word	0x000379a0


	//   ....[117]....
        /*7918*/ 	.word	0x00037ee0


	//   ....[118]....
        /*791c*/ 	.word	0x00037fd0


	//   ....[119]....
        /*7920*/ 	.word	0x00038070


	//   ....[120]....
        /*7924*/ 	.word	0x000380d0


	//   ....[121]....
        /*7928*/ 	.word	0x00038190


	//   ....[122]....
        /*792c*/ 	.word	0x000381f0


	//   ....[123]....
        /*7930*/ 	.word	0x000382b0


	//   ....[124]....
        /*7934*/ 	.word	0x00038310


	//   ....[125]....
        /*7938*/ 	.word	0x000383d0


	//   ....[126]....
        /*793c*/ 	.word	0x00038430


	//   ....[127]....
        /*7940*/ 	.word	0x000384f0


	//   ....[128]....
        /*7944*/ 	.word	0x00038550


	//   ....[129]....
        /*7948*/ 	.word	0x000385f0


	//   ....[130]....
        /*794c*/ 	.word	0x00038690


	//   ....[131]....
        /*7950*/ 	.word	0x000386f0


	//   ....[132]....
        /*7954*/ 	.word	0x000387a0


	//   ....[133]....
        /*7958*/ 	.word	0x00038880


	//   ....[134]....
        /*795c*/ 	.word	0x000389a0


	//   ....[135]....
        /*7960*/ 	.word	0x00038a00


	//   ....[136]....
        /*7964*/ 	.word	0x00038b10


	//   ....[137]....
        /*7968*/ 	.word	0x00038b70


	//   ....[138]....
        /*796c*/ 	.word	0x00038c90


	//   ....[139]....
        /*7970*/ 	.word	0x00038cf0


	//   ....[140]....
        /*7974*/ 	.word	0x00038e10


	//   ....[141]....
        /*7978*/ 	.word	0x00038e70


	//   ....[142]....
        /*797c*/ 	.word	0x00038f60


	//   ....[143]....
        /*7980*/ 	.word	0x00038fd0


	//   ....[144]....
        /*7984*/ 	.word	0x00039030


	//   ....[145]....
        /*7988*/ 	.word	0x000390f0


	//   ....[146]....
        /*798c*/ 	.word	0x00039180


	//   ....[147]....
        /*7990*/ 	.word	0x00039220


	//   ....[148]....
        /*7994*/ 	.word	0x000392b0


	//   ....[149]....
        /*7998*/ 	.word	0x00039380


	//   ....[150]....
        /*799c*/ 	.word	0x000394b0


	//   ....[151]....
        /*79a0*/ 	.word	0x00039500


	//   ....[152]....
        /*79a4*/ 	.word	0x00039570


	//   ....[153]....
        /*79a8*/ 	.word	0x00039660


	//   ....[154]....
        /*79ac*/ 	.word	0x00039790


	//   ....[155]....
        /*79b0*/ 	.word	0x000397e0


	//   ....[156]....
        /*79b4*/ 	.word	0x00039850


	//   ....[157]....
        /*79b8*/ 	.word	0x00039940


	//   ....[158]....
        /*79bc*/ 	.word	0x00039a70


	//   ....[159]....
        /*79c0*/ 	.word	0x00039ac0


	//   ....[160]....
        /*79c4*/ 	.word	0x00039b30


	//   ....[161]....
        /*79c8*/ 	.word	0x00039c10


	//   ....[162]....
        /*79cc*/ 	.word	0x00039d60


	//   ....[163]....
        /*79d0*/ 	.word	0x00039e40


	//   ....[164]....
        /*79d4*/ 	.word	0x00039eb0


	//   ....[165]....
        /*79d8*/ 	.word	0x00039f70


	//   ....[166]....
        /*79dc*/ 	.word	0x0003a050


	//   ....[167]....
        /*79e0*/ 	.word	0x0003a110


	//   ....[168]....
        /*79e4*/ 	.word	0x0003a1f0


	//   ....[169]....
        /*79e8*/ 	.word	0x0003a2b0


	//   ....[170]....
        /*79ec*/ 	.word	0x0003a390


	//   ....[171]....
        /*79f0*/ 	.word	0x0003a450


	//   ....[172]....
        /*79f4*/ 	.word	0x0003a530


	//   ....[173]....
        /*79f8*/ 	.word	0x0003a600


	//   ....[174]....
        /*79fc*/ 	.word	0x0003a760


	//   ....[175]....
        /*7a00*/ 	.word	0x0003a800


	//   ....[176]....
        /*7a04*/ 	.word	0x0003a860


	//   ....[177]....
        /*7a08*/ 	.word	0x0003a900


	//   ....[178]....
        /*7a0c*/ 	.word	0x0003a960


	//   ....[179]....
        /*7a10*/ 	.word	0x0003aa00


	//   ....[180]....
        /*7a14*/ 	.word	0x0003aa60


	//   ....[181]....
        /*7a18*/ 	.word	0x0003ab00


	//   ....[182]....
        /*7a1c*/ 	.word	0x0003ab60


	//   ....[183]....
        /*7a20*/ 	.word	0x0003ac00


	//   ....[184]....
        /*7a24*/ 	.word	0x0003ac60


	//   ....[185]....
        /*7a28*/ 	.word	0x0003ad00


	//   ....[186]....
        /*7a2c*/ 	.word	0x0003ade0


	//   ....[187]....
        /*7a30*/ 	.word	0x0003ae80


	//   ....[188]....
        /*7a34*/ 	.word	0x0003aef0


	//   ....[189]....
        /*7a38*/ 	.word	0x0003afc0


	//   ....[190]....
        /*7a3c*/ 	.word	0x0003b020


	//   ....[191]....
        /*7a40*/ 	.word	0x0003b0f0


	//   ....[192]....
        /*7a44*/ 	.word	0x0003b150


	//   ....[193]....
        /*7a48*/ 	.word	0x0003b220


	//   ....[194]....
        /*7a4c*/ 	.word	0x0003b280


	//   ....[195]....
        /*7a50*/ 	.word	0x0003b350


	//   ....[196]....
        /*7a54*/ 	.word	0x0003b3b0


	//   ....[197]....
        /*7a58*/ 	.word	0x0003b480


	//   ....[198]....
        /*7a5c*/ 	.word	0x0003b590


	//   ....[199]....
        /*7a60*/ 	.word	0x0003db00


	//   ....[200]....
        /*7a64*/ 	.word	0x0003e2c0


	//   ....[201]....
        /*7a68*/ 	.word	0x0003f560


	//   ....[202]....
        /*7a6c*/ 	.word	0x0003f5c0


	//   ....[203]....
        /*7a70*/ 	.word	0x0003f620


	//   ....[204]....
        /*7a74*/ 	.word	0x0003f640


	//----- nvinfo : EIATTR_REG_RECONFIG
	.align		4
.L_1314:
        /*7a78*/ 	.byte	0x01, 0x54
	.zero		2


	//----- nvinfo : EIATTR_SYSCALL_OFFSETS
	.align		4
        /*7a7c*/ 	.byte	0x04, 0x46
        /*7a7e*/ 	.short	(.L_1316 - .L_1315)


	//   ....[0]....
.L_1315:
        /*7a80*/ 	.word	0x00001ef0


	//   ....[1]....
        /*7a84*/ 	.word	0x00033e70


	//   ....[2]....
        /*7a88*/ 	.word	0x00033fb0


	//   ....[3]....
        /*7a8c*/ 	.word	0x000340a0


	//   ....[4]....
        /*7a90*/ 	.word	0x00034ca0


	//   ....[5]....
        /*7a94*/ 	.word	0x00035780


	//----- nvinfo : EIATTR_MBARRIER_INSTR_OFFSETS
	.align		4
.L_1316:
        /*7a98*/ 	.byte	0x04, 0x39
        /*7a9a*/ 	.short	(.L_1318 - .L_1317)


	//   ....[0]....
.L_1317:
        /*7a9c*/ 	.word	0x00000190
        /*7aa0*/ 	.word	0x000000ff
        /*7aa4*/ 	.word	0x00032400
        /*7aa8*/ 	.short	0x0100
        /*7aaa*/ 	.byte	0x08
	.zero		1


	//   ....[1]....
        /*7aac*/ 	.word	0x000001a0
        /*7ab0*/ 	.word	0x000000ff
        /*7ab4*/ 	.word	0x00032410
        /*7ab8*/ 	.short	0x0100
        /*7aba*/ 	.byte	0x08
	.zero		1


	//   ....[2]....
        /*7abc*/ 	.word	0x000001b0
        /*7ac0*/ 	.word	0x000000ff
        /*7ac4*/ 	.word	0x00032420
        /*7ac8*/ 	.short	0x0100
        /*7aca*/ 	.byte	0x08
	.zero		1


	//   ....[3]....
        /*7acc*/ 	.word	0x000002a0
        /*7ad0*/ 	.word	0x000000ff
        /*7ad4*/ 	.word	0x00032430
        /*7ad8*/ 	.short	0x0100
        /*7ada*/ 	.byte	0x08
	.zero		1


	//   ....[4]....
        /*7adc*/ 	.word	0x000002b0
        /*7ae0*/ 	.word	0x000000ff
        /*7ae4*/ 	.word	0x00032440
        /*7ae8*/ 	.short	0x0100
        /*7aea*/ 	.byte	0x08
	.zero		1


	//   ....[5]....
        /*7aec*/ 	.word	0x000002c0
        /*7af0*/ 	.word	0x000000ff
        /*7af4*/ 	.word	0x00032438
        /*7af8*/ 	.short	0x0100
        /*7afa*/ 	.byte	0x08
	.zero		1


	//   ....[6]....
        /*7afc*/ 	.word	0x000002d0
        /*7b00*/ 	.word	0x000000ff
        /*7b04*/ 	.word	0x00032448
        /*7b08*/ 	.short	0x0100
        /*7b0a*/ 	.byte	0x08
	.zero		1


	//   ....[7]....
        /*7b0c*/ 	.word	0x00000400
        /*7b10*/ 	.word	0x000000ff
        /*7b14*/ 	.word	0x00032450
        /*7b18*/ 	.short	0x0100
        /*7b1a*/ 	.byte	0x08
	.zero		1


	//   ....[8]....
        /*7b1c*/ 	.word	0x00000410
        /*7b20*/ 	.word	0x000000ff
        /*7b24*/ 	.word	0x00032460
        /*7b28*/ 	.short	0x0100
        /*7b2a*/ 	.byte	0x08
	.zero		1


	//   ....[9]....
        /*7b2c*/ 	.word	0x00000420
        /*7b30*/ 	.word	0x000000ff
        /*7b34*/ 	.word	0x00032458
        /*7b38*/ 	.short	0x0100
        /*7b3a*/ 	.byte	0x08
	.zero		1


	//   ....[10]....
        /*7b3c*/ 	.word	0x00000430
        /*7b40*/ 	.word	0x000000ff
        /*7b44*/ 	.word	0x00032468
        /*7b48*/ 	.short	0x0100
        /*7b4a*/ 	.byte	0x08
	.zero		1


	//   ....[11]....
        /*7b4c*/ 	.word	0x00000520
        /*7b50*/ 	.word	0x000000ff
        /*7b54*/ 	.word	0x00032470
        /*7b58*/ 	.short	0x0100
        /*7b5a*/ 	.byte	0x06
	.zero		1


	//   ....[12]....
        /*7b5c*/ 	.word	0x00000530
        /*7b60*/ 	.word	0x000000ff
        /*7b64*/ 	.word	0x00032480
        /*7b68*/ 	.short	0x0100
        /*7b6a*/ 	.byte	0x06
	.zero		1


	//   ....[13]....
        /*7b6c*/ 	.word	0x00000540
        /*7b70*/ 	.word	0x000000ff
        /*7b74*/ 	.word	0x00032478
        /*7b78*/ 	.short	0x0100
        /*7b7a*/ 	.byte	0x06
	.zero		1


	//   ....[14]....
        /*7b7c*/ 	.word	0x00000550
        /*7b80*/ 	.word	0x000000ff
        /*7b84*/ 	.word	0x00032488
        /*7b88*/ 	.short	0x0100
        /*7b8a*/ 	.byte	0x06
	.zero		1


	//   ....[15]....
        /*7b8c*/ 	.word	0x00000680
        /*7b90*/ 	.word	0x000000ff
        /*7b94*/ 	.word	0x00032490
        /*7b98*/ 	.short	0x0100
        /*7b9a*/ 	.byte	0x08
	.zero		1


	//   ....[16]....
        /*7b9c*/ 	.word	0x00000690
        /*7ba0*/ 	.word	0x000000ff
        /*7ba4*/ 	.word	0x000324a0
        /*7ba8*/ 	.short	0x0100
        /*7baa*/ 	.byte	0x08
	.zero		1


	//   ....[17]....
        /*7bac*/ 	.word	0x000006a0
        /*7bb0*/ 	.word	0x000000ff
        /*7bb4*/ 	.word	0x00032498
        /*7bb8*/ 	.short	0x0100
        /*7bba*/ 	.byte	0x08
	.zero		1


	//   ....[18]....
        /*7bbc*/ 	.word	0x000006b0
        /*7bc0*/ 	.word	0x000000ff
        /*7bc4*/ 	.word	0x000324a8
        /*7bc8*/ 	.short	0x0100
        /*7bca*/ 	.byte	0x08
	.zero		1


	//   ....[19]....
        /*7bcc*/ 	.word	0x000007f0
        /*7bd0*/ 	.word	0x000000ff
        /*7bd4*/ 	.word	0x000324b0
        /*7bd8*/ 	.short	0x0100
        /*7bda*/ 	.byte	0x08
	.zero		1


	//   ....[20]....
        /*7bdc*/ 	.word	0x00000800
        /*7be0*/ 	.word	0x000000ff
        /*7be4*/ 	.word	0x000324c0
        /*7be8*/ 	.short	0x0100
        /*7bea*/ 	.byte	0x08
	.zero		1


	//   ....[21]....
        /*7bec*/ 	.word	0x00000810
        /*7bf0*/ 	.word	0x000000ff
        /*7bf4*/ 	.word	0x000324b8
        /*7bf8*/ 	.short	0x0100
        /*7bfa*/ 	.byte	0x08
	.zero		1


	//   ....[22]....
        /*7bfc*/ 	.word	0x00000820
        /*7c00*/ 	.word	0x000000ff
        /*7c04*/ 	.word	0x000324c8
        /*7c08*/ 	.short	0x0100
        /*7c0a*/ 	.byte	0x08
	.zero		1


	//   ....[23]....
        /*7c0c*/ 	.word	0x00002210
        /*7c10*/ 	.word	0x00000012
        /*7c14*/ 	.word	0x00032400
        /*7c18*/ 	.short	0x010a
        /*7c1a*/ 	.byte	0x3f
	.zero		1


	//   ....[24]....
        /*7c1c*/ 	.word	0x000025f0
        /*7c20*/ 	.word	0x0000000a
        /*7c24*/ 	.word	0x00000000
        /*7c28*/ 	.short	0x010a
        /*7c2a*/ 	.byte	0x3f
	.zero		1


	//   ....[25]....
        /*7c2c*/ 	.word	0x00002650
        /*7c30*/ 	.word	0x0000000a
        /*7c34*/ 	.word	0x00000000
        /*7c38*/ 	.short	0x010a
        /*7c3a*/ 	.byte	0x3f
	.zero		1


	//   ....[26]....
        /*7c3c*/ 	.word	0x00002a00
        /*7c40*/ 	.word	0x00000012
        /*7c44*/ 	.word	0x00032410
        /*7c48*/ 	.short	0x010a
        /*7c4a*/ 	.byte	0x3f
	.zero		1


	//   ....[27]....
        /*7c4c*/ 	.word	0x00002b00
        /*7c50*/ 	.word	0x0000000a
        /*7c54*/ 	.word	0x00000000
        /*7c58*/ 	.short	0x010a
        /*7c5a*/ 	.byte	0x3f
	.zero		1


	//   ....[28]....
        /*7c5c*/ 	.word	0x00002b60
        /*7c60*/ 	.word	0x0000000a
        /*7c64*/ 	.word	0x00000000
        /*7c68*/ 	.short	0x010a
        /*7c6a*/ 	.byte	0x3f
	.zero		1


	//   ....[29]....
        /*7c6c*/ 	.word	0x000038b0
        /*7c70*/ 	.word	0x00000000
        /*7c74*/ 	.word	0x00000000
        /*7c78*/ 	.short	0x0101
        /*7c7a*/ 	.byte	0x3f
	.zero		1


	//   ....[30]....
        /*7c7c*/ 	.word	0x00009090
        /*7c80*/ 	.word	0x00000000
        /*7c84*/ 	.word	0x00000000
        /*7c88*/ 	.short	0x0101
        /*7c8a*/ 	.byte	0x3f
	.zero		1


	//   ....[31]....
        /*7c8c*/ 	.word	0x00009830
        /*7c90*/ 	.word	0x00000002
        /*7c94*/ 	.word	0x00000000
        /*7c98*/ 	.short	0x010a
        /*7c9a*/ 	.byte	0x3f
	.zero		1


	//   ....[32]....
        /*7c9c*/ 	.word	0x000098d0
        /*7ca0*/ 	.word	0x00000008
        /*7ca4*/ 	.word	0x00000000
        /*7ca8*/ 	.short	0x010a
        /*7caa*/ 	.byte	0x3f
	.zero		1


	//   ....[33]....
        /*7cac*/ 	.word	0x00009ce0
        /*7cb0*/ 	.word	0x00000000
        /*7cb4*/ 	.word	0x00000000
        /*7cb8*/ 	.short	0x010a
        /*7cba*/ 	.byte	0x3f
	.zero		1


	//   ....[34]....
        /*7cbc*/ 	.word	0x00009db0
        /*7cc0*/ 	.word	0x0000000e
        /*7cc4*/ 	.word	0x00000000
        /*7cc8*/ 	.short	0x010a
        /*7cca*/ 	.byte	0x3f
	.zero		1


	//   ....[35]....
        /*7ccc*/ 	.word	0x0000ab80
        /*7cd0*/ 	.word	0x00000000
        /*7cd4*/ 	.word	0x00000000
        /*7cd8*/ 	.short	0x0101
        /*7cda*/ 	.byte	0x3f
	.zero		1


	//   ....[36]....
        /*7cdc*/ 	.word	0x000243e0
        /*7ce0*/ 	.word	0x00000003
        /*7ce4*/ 	.word	0x00000000
        /*7ce8*/ 	.short	0x0101
        /*7cea*/ 	.byte	0x3f
	.zero		1


	//   ....[37]....
        /*7cec*/ 	.word	0x000245d0
        /*7cf0*/ 	.word	0x00000003
        /*7cf4*/ 	.word	0x00000000
        /*7cf8*/ 	.short	0x010a
        /*7cfa*/ 	.byte	0x3f
	.zero		1


	//   ....[38]....
        /*7cfc*/ 	.word	0x000246d0
        /*7d00*/ 	.word	0x00000000
        /*7d04*/ 	.word	0x00000000
        /*7d08*/ 	.short	0x010a
        /*7d0a*/ 	.byte	0x3f
	.zero		1


	//   ....[39]....
        /*7d0c*/ 	.word	0x00024b00
        /*7d10*/ 	.word	0x00000000
        /*7d14*/ 	.word	0x00000000
        /*7d18*/ 	.short	0x010a
        /*7d1a*/ 	.byte	0x3f
	.zero		1


	//   ....[40]....
        /*7d1c*/ 	.word	0x00024c00
        /*7d20*/ 	.word	0x00000002
        /*7d24*/ 	.word	0x00000000
        /*7d28*/ 	.short	0x010a
        /*7d2a*/ 	.byte	0x3f
	.zero		1


	//   ....[41]....
        /*7d2c*/ 	.word	0x00025950
        /*7d30*/ 	.word	0x00000003
        /*7d34*/ 	.word	0x00000000
        /*7d38*/ 	.short	0x0101
        /*7d3a*/ 	.byte	0x3f
	.zero		1


	//   ....[42]....
        /*7d3c*/ 	.word	0x0002f690
        /*7d40*/ 	.word	0x00000003
        /*7d44*/ 	.word	0x00000000
        /*7d48*/ 	.short	0x0101
        /*7d4a*/ 	.byte	0x3f
	.zero		1


	//   ....[43]....
        /*7d4c*/ 	.word	0x00030b10
        /*7d50*/ 	.word	0x000000ff
        /*7d54*/ 	.word	0x00000000
        /*7d58*/ 	.short	0x0101
        /*7d5a*/ 	.byte	0x04
	.zero		1


	//   ....[44]....
        /*7d5c*/ 	.word	0x000345a0
        /*7d60*/ 	.word	0x000000ff
        /*7d64*/ 	.word	0x00032440
        /*7d68*/ 	.short	0x010a
        /*7d6a*/ 	.byte	0x2e
	.zero		1


	//   ....[45]....
        /*7d6c*/ 	.word	0x00034ad0
        /*7d70*/ 	.word	0x000000ff
        /*7d74*/ 	.word	0x00032430
        /*7d78*/ 	.short	0x0107
        /*7d7a*/ 	.byte	0x2e
	.zero		1


	//   ....[46]....
        /*7d7c*/ 	.word	0x00034b40
        /*7d80*/ 	.word	0x000000ff
        /*7d84*/ 	.word	0x00032430
        /*7d88*/ 	.short	0x0101
        /*7d8a*/ 	.byte	0x2e
	.zero		1


	//   ....[47]....
        /*7d8c*/ 	.word	0x00035600
        /*7d90*/ 	.word	0x000000ff
        /*7d94*/ 	.word	0x00032400
        /*7d98*/ 	.short	0x0107
        /*7d9a*/ 	.byte	0x2e
	.zero		1


	//   ....[48]....
        /*7d9c*/ 	.word	0x00035650
        /*7da0*/ 	.word	0x000000ff
        /*7da4*/ 	.word	0x00032400
        /*7da8*/ 	.short	0x0101
        /*7daa*/ 	.byte	0x2e
	.zero		1


	//   ....[49]....
        /*7dac*/ 	.word	0x00036150
        /*7db0*/ 	.word	0x000000ff
        /*7db4*/ 	.word	0x00032410
        /*7db8*/ 	.short	0x0107
        /*7dba*/ 	.byte	0x2e
	.zero		1


	//   ....[50]....
        /*7dbc*/ 	.word	0x000361b0
        /*7dc0*/ 	.word	0x000000ff
        /*7dc4*/ 	.word	0x00032410
        /*7dc8*/ 	.short	0x0101
        /*7dca*/ 	.byte	0x2e
	.zero		1


	//   ....[51]....
        /*7dcc*/ 	.word	0x000361c0
        /*7dd0*/ 	.word	0x000000ff
        /*7dd4*/ 	.word	0x00032420
        /*7dd8*/ 	.short	0x010a
        /*7dda*/ 	.byte	0x2e
	.zero		1


	//   ....[52]....
        /*7ddc*/ 	.word	0x00036210
        /*7de0*/ 	.word	0x000000ff
        /*7de4*/ 	.word	0x00032460
        /*7de8*/ 	.short	0x010a
        /*7dea*/ 	.byte	0x2e
	.zero		1


	//   ....[53]....
        /*7dec*/ 	.word	0x00036940
        /*7df0*/ 	.word	0x000000ff
        /*7df4*/ 	.word	0x00032450
        /*7df8*/ 	.short	0x0107
        /*7dfa*/ 	.byte	0x2e
	.zero		1


	//   ....[54]....
        /*7dfc*/ 	.word	0x000369c0
        /*7e00*/ 	.word	0x000000ff
        /*7e04*/ 	.word	0x00032450
        /*7e08*/ 	.short	0x0101
        /*7e0a*/ 	.byte	0x2e
	.zero		1


	//   ....[55]....
        /*7e0c*/ 	.word	0x00036d20
        /*7e10*/ 	.word	0x00000013
        /*7e14*/ 	.word	0x00032440
        /*7e18*/ 	.short	0x010a
        /*7e1a*/ 	.byte	0x3f
	.zero		1


	//   ....[56]....
        /*7e1c*/ 	.word	0x00037150
        /*7e20*/ 	.word	0x00000013
        /*7e24*/ 	.word	0x00032430
        /*7e28*/ 	.short	0x0107
        /*7e2a*/ 	.byte	0x3f
	.zero		1


	//   ....[57]....
        /*7e2c*/ 	.word	0x00037200
        /*7e30*/ 	.word	0x00000013
        /*7e34*/ 	.word	0x00032430
        /*7e38*/ 	.short	0x0101
        /*7e3a*/ 	.byte	0x3f
	.zero		1


	//   ....[58]....
        /*7e3c*/ 	.word	0x00037230
        /*7e40*/ 	.word	0x00000013
        /*7e44*/ 	.word	0x00032460
        /*7e48*/ 	.short	0x010a
        /*7e4a*/ 	.byte	0x3f
	.zero		1


	//   ....[59]....
        /*7e4c*/ 	.word	0x00037770
        /*7e50*/ 	.word	0x00000013
        /*7e54*/ 	.word	0x00032450
        /*7e58*/ 	.short	0x0107
        /*7e5a*/ 	.byte	0x3f
	.zero		1


	//   ....[60]....
        /*7e5c*/ 	.word	0x00037830
        /*7e60*/ 	.word	0x00000013
        /*7e64*/ 	.word	0x00032450
        /*7e68*/ 	.short	0x0101
        /*7e6a*/ 	.byte	0x3f
	.zero		1


	//   ....[61]....
        /*7e6c*/ 	.word	0x00037920
        /*7e70*/ 	.word	0x00000004
        /*7e74*/ 	.word	0x00032420
        /*7e78*/ 	.short	0x010a
        /*7e7a*/ 	.byte	0x3f
	.zero		1


	//   ....[62]....
        /*7e7c*/ 	.word	0x00037a90
        /*7e80*/ 	.word	0x00000005
        /*7e84*/ 	.word	0x00032440
        /*7e88*/ 	.short	0x010a
        /*7e8a*/ 	.byte	0x3f
	.zero		1


	//   ....[63]....
        /*7e8c*/ 	.word	0x00037b30
        /*7e90*/ 	.word	0x00000011
        /*7e94*/ 	.word	0x00032440
        /*7e98*/ 	.short	0x010a
        /*7e9a*/ 	.byte	0x3f
	.zero		1


	//   ....[64]....
        /*7e9c*/ 	.word	0x00037b70
        /*7ea0*/ 	.word	0x00000005
        /*7ea4*/ 	.word	0x00032460
        /*7ea8*/ 	.short	0x010a
        /*7eaa*/ 	.byte	0x3f
	.zero		1


	//   ....[65]....
        /*7eac*/ 	.word	0x00037bb0
        /*7eb0*/ 	.word	0x00000011
        /*7eb4*/ 	.word	0x00032460
        /*7eb8*/ 	.short	0x010a
        /*7eba*/ 	.byte	0x3f
	.zero		1


	//   ....[66]....
        /*7ebc*/ 	.word	0x00037c10
        /*7ec0*/ 	.word	0x00000012
        /*7ec4*/ 	.word	0x00032400
        /*7ec8*/ 	.short	0x010a
        /*7eca*/ 	.byte	0x3f
	.zero		1


	//   ....[67]....
        /*7ecc*/ 	.word	0x00037c60
        /*7ed0*/ 	.word	0x0000000a
        /*7ed4*/ 	.word	0x00000000
        /*7ed8*/ 	.short	0x010a
        /*7eda*/ 	.byte	0x3f
	.zero		1


	//   ....[68]....
        /*7edc*/ 	.word	0x00037cb0
        /*7ee0*/ 	.word	0x00000012
        /*7ee4*/ 	.word	0x00032410
        /*7ee8*/ 	.short	0x010a
        /*7eea*/ 	.byte	0x3f
	.zero		1


	//   ....[69]....
        /*7eec*/ 	.word	0x00037d00
        /*7ef0*/ 	.word	0x0000000a
        /*7ef4*/ 	.word	0x00000000
        /*7ef8*/ 	.short	0x010a
        /*7efa*/ 	.byte	0x3f
	.zero		1


	//   ....[70]....
        /*7efc*/ 	.word	0x00037d50
        /*7f00*/ 	.word	0x00000008
        /*7f04*/ 	.word	0x00000000
        /*7f08*/ 	.short	0x010a
        /*7f0a*/ 	.byte	0x3f
	.zero		1


	//   ....[71]....
        /*7f0c*/ 	.word	0x00037da0
        /*7f10*/ 	.word	0x0000000e
        /*7f14*/ 	.word	0x00000000
        /*7f18*/ 	.short	0x010a
        /*7f1a*/ 	.byte	0x3f
	.zero		1


	//   ....[72]....
        /*7f1c*/ 	.word	0x00037df0
        /*7f20*/ 	.word	0x00000000
        /*7f24*/ 	.word	0x00000000
        /*7f28*/ 	.short	0x010a
        /*7f2a*/ 	.byte	0x3f
	.zero		1


	//   ....[73]....
        /*7f2c*/ 	.word	0x00037e40
        /*7f30*/ 	.word	0x00000002
        /*7f34*/ 	.word	0x00000000
        /*7f38*/ 	.short	0x010a
        /*7f3a*/ 	.byte	0x3f
	.zero		1


	//   ....[74]....
        /*7f3c*/ 	.word	0x00037f20
        /*7f40*/ 	.word	0x00000003
        /*7f44*/ 	.word	0x00032440
        /*7f48*/ 	.short	0x010a
        /*7f4a*/ 	.byte	0x3f
	.zero		1


	//   ....[75]....
        /*7f4c*/ 	.word	0x00039c50
        /*7f50*/ 	.word	0x00000003
        /*7f54*/ 	.word	0x00032420
        /*7f58*/ 	.short	0x010a
        /*7f5a*/ 	.byte	0x3f
	.zero		1


	//   ....[76]....
        /*7f5c*/ 	.word	0x00039cb0
        /*7f60*/ 	.word	0x00000003
        /*7f64*/ 	.word	0x00032460
        /*7f68*/ 	.short	0x010a
        /*7f6a*/ 	.byte	0x3f
	.zero		1


	//   ....[77]....
        /*7f6c*/ 	.word	0x0003a6b0
        /*7f70*/ 	.word	0x00000013
        /*7f74*/ 	.word	0x00032440
        /*7f78*/ 	.short	0x010a
        /*7f7a*/ 	.byte	0x3f
	.zero		1


	//   ....[78]....
        /*7f7c*/ 	.word	0x0003ad30
        /*7f80*/ 	.word	0x00000013
        /*7f84*/ 	.word	0x00032460
        /*7f88*/ 	.short	0x010a
        /*7f8a*/ 	.byte	0x3f
	.zero		1


	//   ....[79]....
        /*7f8c*/ 	.word	0x0003b4b0
        /*7f90*/ 	.word	0x00000004
        /*7f94*/ 	.word	0x00032420
        /*7f98*/ 	.short	0x010a
        /*7f9a*/ 	.byte	0x3f
	.zero		1


	//   ....[80]....
        /*7f9c*/ 	.word	0x0003b650
        /*7fa0*/ 	.word	0x00000005
        /*7fa4*/ 	.word	0x00032440
        /*7fa8*/ 	.short	0x010a
        /*7faa*/ 	.byte	0x3f
	.zero		1


	//   ....[81]....
        /*7fac*/ 	.word	0x0003b6a0
        /*7fb0*/ 	.word	0x00000011
        /*7fb4*/ 	.word	0x00032440
        /*7fb8*/ 	.short	0x010a
        /*7fba*/ 	.byte	0x3f
	.zero		1


	//   ....[82]....
        /*7fbc*/ 	.word	0x0003b6f0
        /*7fc0*/ 	.word	0x00000005
        /*7fc4*/ 	.word	0x00032460
        /*7fc8*/ 	.short	0x010a
        /*7fca*/ 	.byte	0x3f
	.zero		1


	//   ....[83]....
        /*7fcc*/ 	.word	0x0003bab0
        /*7fd0*/ 	.word	0x00000000
        /*7fd4*/ 	.word	0x00000000
        /*7fd8*/ 	.short	0x010a
        /*7fda*/ 	.byte	0x3f
	.zero		1


	//   ....[84]....
        /*7fdc*/ 	.word	0x0003bbf0
        /*7fe0*/ 	.word	0x0000000a
        /*7fe4*/ 	.word	0x00000000
        /*7fe8*/ 	.short	0x010a
        /*7fea*/ 	.byte	0x3f
	.zero		1


	//   ....[85]....
        /*7fec*/ 	.word	0x0003c250
        /*7ff0*/ 	.word	0x00000000
        /*7ff4*/ 	.word	0x00000000
        /*7ff8*/ 	.short	0x010a
        /*7ffa*/ 	.byte	0x3f
	.zero		1


	//   ....[86]....
        /*7ffc*/ 	.word	0x0003c390
        /*8000*/ 	.word	0x0000000a
        /*8004*/ 	.word	0x00000000
        /*8008*/ 	.short	0x010a
        /*800a*/ 	.byte	0x3f
	.zero		1


	//   ....[87]....
        /*800c*/ 	.word	0x0003d590
        /*8010*/ 	.word	0x00000000
        /*8014*/ 	.word	0x00000000
        /*8018*/ 	.short	0x0101
        /*801a*/ 	.byte	0x3f
	.zero		1


	//   ....[88]....
        /*801c*/ 	.word	0x00057330
        /*8020*/ 	.word	0x00000000
        /*8024*/ 	.word	0x00000000
        /*8028*/ 	.short	0x0101
        /*802a*/ 	.byte	0x3f
	.zero		1


	//   ....[89]....
        /*802c*/ 	.word	0x00057350
        /*8030*/ 	.word	0x0000000a
        /*8034*/ 	.word	0x00000000
        /*8038*/ 	.short	0x010a
        /*803a*/ 	.byte	0x3f
	.zero		1


	//   ....[90]....
        /*803c*/ 	.word	0x000573a0
        /*8040*/ 	.word	0x0000000a
        /*8044*/ 	.word	0x00000000
        /*8048*/ 	.short	0x010a
        /*804a*/ 	.byte	0x3f
	.zero		1


	//----- nvinfo : EIATTR_NUM_MBARRIERS
	.align		4
.L_1318:
        /*804c*/ 	.byte	0x03, 0x38
        /*804e*/ 	.short	0x0017


	//----- nvinfo : EIATTR_EXIT_INSTR_OFFSETS
	.align		4
        /*8050*/ 	.byte	0x04, 0x1c
        /*8052*/ 	.short	(.L_1320 - .L_1319)


	//   ....[0]....
.L_1319:
        /*8054*/ 	.word	0x00037c00


	//----- nvinfo : EIATTR_MAX_THREADS
	.align		4
.L_1320:
        /*8058*/ 	.byte	0x04, 0x05
        /*805a*/ 	.short	(.L_1322 - .L_1321)
.L_1321:
        /*805c*/ 	.word	0x00000180
        /*8060*/ 	.word	0x00000001
        /*8064*/ 	.word	0x00000001


	//----- nvinfo : EIATTR_CRS_STACK_SIZE
	.align		4
.L_1322:
        /*8068*/ 	.byte	0x04, 0x1e
        /*806a*/ 	.short	(.L_1324 - .L_1323)
.L_1323:
        /*806c*/ 	.word	0x00000000


	//----- nvinfo : EIATTR_CBANK_PARAM_SIZE
	.align		4
.L_1324:
        /*8070*/ 	.byte	0x03, 0x19
        /*8072*/ 	.short	0x0b70


	//----- nvinfo : EIATTR_PARAM_CBANK
	.align		4
        /*8074*/ 	.byte	0x04, 0x0a
        /*8076*/ 	.short	(.L_1326 - .L_1325)
	.align		4
.L_1325:
        /*8078*/ 	.word	index@(.nv.constant0._ZN7cutlass13device_kernelIN5flash11enable_sm90INS1_16FlashAttnFwdSm90INS1_25CollectiveMainloopFwdSm90ILi2EN4cute5tupleIJNS5_1CILi1EEES8_S8_EEENS6_IJNS7_ILi128EEENS7_ILi96EEENS7_ILi64EEEEEELi256ENS_6half_tEfNS_4arch4Sm90ELb0ELb1ELb1ELb0ELb1ELb0ELb1ELb1ELb0ELb1ELb1ELb0EEENS1_21CollectiveEpilogueFwdINS6_IJSA_NS7_ILi256EEESB_EEES9_SE_SG_Li256ELb0ELb1ELb1ELb0EEENS1_19SingleTileSchedulerILb0ELb1ELb1ELi128EEEEEEEEEvNT_6ParamsE)
        /*807c*/ 	.short	0x0210
        /*807e*/ 	.short	0x0b70


	//----- nvinfo : EIATTR_SW_WAR
	.align		4
.L_1326:
        /*8080*/ 	.byte	0x04, 0x36
        /*8082*/ 	.short	(.L_1328 - .L_1327)
.L_1327:
        /*8084*/ 	.word	0x00000008
.L_1328:


//--------------------- .nv.info._ZN7cutlass13device_kernelIN5flash11enable_sm90INS1_16FlashAttnFwdSm90INS1_25CollectiveMainloopFwdSm90ILi2EN4cute5tupleIJNS5_1CILi1EEES8_S8_EEENS6_IJNS7_ILi128EEENS7_ILi96EEENS7_ILi64EEEEEELi256ENS_6half_tEfNS_4arch4Sm90ELb0ELb1ELb1ELb1ELb1ELb0ELb0ELb1ELb0ELb1ELb1ELb0EEENS1_21CollectiveEpilogueFwdINS6_IJSA_NS7_ILi256EEESB_EEES9_SE_SG_Li256ELb1ELb1ELb1ELb0EEENS1_36VarlenDynamicPersistentTileSchedulerILi128ELi96ELi256ELi128ELb1ELb1ELb1ELb1ELb0ELb1EEEEEEEEEvNT_6ParamsE --------------------------
	.section	.nv.info._ZN7cutlass13device_kernelIN5flash11enable_sm90INS1_16FlashAttnFwdSm90INS1_25CollectiveMainloopFwdSm90ILi2EN4cute5tupleIJNS5_1CILi1EEES8_S8_EEENS6_IJNS7_ILi128EEENS7_ILi96EEENS7_ILi64EEEEEELi256ENS_6half_tEfNS_4arch4Sm90ELb0ELb1ELb1ELb1ELb1ELb0ELb0ELb1ELb0ELb1ELb1ELb0EEENS1_21CollectiveEpilogueFwdINS6_IJSA_NS7_ILi256EEESB_EEES9_SE_SG_Li256ELb1ELb1ELb1ELb0EEENS1_36VarlenDynamicPersistentTileSchedulerILi128ELi96ELi256ELi128ELb1ELb1ELb1ELb1ELb0ELb1EEEEEEEEEvNT_6ParamsE,"",@"SHT_CUDA_INFO"
	.sectionflags	@""
	.align	4


	//----- nvinfo : EIATTR_CUDA_API_VERSION
	.align		4
        /*0000*/ 	.byte	0x04, 0x37
        /*0002*/ 	.short	(.L_1330 - .L_1329)
.L_1329:
        /*0004*/ 	.word	0x00000082


	//----- nvinfo : EIATTR_KPARAM_INFO
	.align		4
.L_1330:
        /*0008*/ 	.byte	0x04, 0x17
        /*000a*/ 	.short	(.L_1332 - .L_1331)
.L_1331:
        /*000c*/ 	.word	0x00000000
        /*0010*/ 	.short	0x0000
        /*0012*/ 	.short	0x0070
        /*0014*/ 	.byte	0x00, 0xf0, 0x01, 0x2a


	//----- nvinfo : EIATTR_SPARSE_MMA_MASK
	.align		4
.L_1332:
        /*0018*/ 	.byte	0x03, 0x50
        /*001a*/ 	.short	0x0000


	//----- nvinfo : EIATTR_MAXREG_COUNT
	.align		4
        /*001c*/ 	.byte	0x03, 0x1b
        /*001e*/ 	.short	0x00a8


	//----- nvinfo : EIATTR_NUM_BARRIERS
	.align		4
        /*0020*/ 	.byte	0x02, 0x4c
        /*0022*/ 	.byte	0x10
	.zero		1


	//----- nvinfo : EIATTR_EXTERNS
	.align		4
        /*0024*/ 	.byte	0x04, 0x0f
        /*0026*/ 	.short	(.L_1334 - .L_1333)


	//   ....[0]....
	.align		4
.L_1333:
        /*0028*/ 	.word	index@(__assertfail)


	//----- nvinfo : EIATTR_ANNOTATIONS
	.align		4
.L_1334:
        /*002c*/ 	.byte	0x04, 0x55
        /*002e*/ 	.short	(.L_1336 - .L_1335)


	//   ....[0]....
.L_1335:
        /* <DEDUP_REMOVED lines=32> */


	//----- nvinfo : EIATTR_MERCURY_ISA_VERSION
	.align		4
.L_1336:
        /*0218*/ 	.byte	0x03, 0x5f
        /*021a*/ 	.short	0x0101


	//----- nvinfo : EIATTR_UNUSED_LOAD_BYTE_OFFSET
	.align		4
        /*021c*/ 	.byte	0x04, 0x44
        /*021e*/ 	.short	(.L_1338 - .L_1337)


	//   ....[0]....
.L_1337:
        /*0220*/ 	.word	0x00000a30
        /*0224*/ 	.word	0x0000fff0


	//   ....[1]....
        /*0228*/ 	.word	0x00017a00
        /*022c*/ 	.word	0x0000fff0


	//----- nvinfo : EIATTR_INT_WARP_WIDE_INSTR_OFFSETS
	.align		4
.L_1338:
        /*0230*/ 	.byte	0x04, 0x31
        /*0232*/ 	.short	(.L_1340 - .L_1339)


	//   ....[0]....
.L_1339:
        /*0234*/ 	.word	0x000000c0


	//   ....[1]....
        /*0238*/ 	.word	0x000000d0


	//   ....[2]....
        /*023c*/ 	.word	0x00000170


	//   ....[3]....
        /*0240*/ 	.word	0x0001e130


	//   ....[4]....
        /*0244*/ 	.word	0x0001e1c0


	//   ....[5]....
        /*0248*/ 	.word	0x000213a0


	//   ....[6]....
        /*024c*/ 	.word	0x00021430


	//----- nvinfo : EIATTR_COOP_GROUP_MASK_REGIDS
	.align		4
.L_1340:
        /*0250*/ 	.byte	0x04, 0x29
        /*0252*/ 	.short	(.L_1342 - .L_1341)


	//   ....[0]....
.L_1341:
        /*0254*/ 	.word	0xffffffff


	//   ....[1]....
        /*0258*/ 	.word	0xffffffff


	//   ....[2]....
        /*025c*/ 	.word	0xffffffff


	//   ....[3]....
        /*0260*/ 	.word	0xffffffff


	//   ....[4]....
        /*0264*/ 	.word	0xffffffff


	//   ....[5]....
        /*0268*/ 	.word	0xffffffff


	//   ....[6]....
        /*026c*/ 	.word	0xffffffff


	//   ....[7]....
        /*0270*/ 	.word	0xffffffff


	//   ....[8]....
        /*0274*/ 	.word	0xffffffff


	//   ....[9]....
        /*0278*/ 	.word	0xffffffff


	//   ....[10]....
        /*027c*/ 	.word	0xffffffff


	//   ....[11]....
        /*0280*/ 	.word	0xffffffff


	//   ....[12]....
        /*0284*/ 	.word	0xffffffff


	//   ....[13]....
        /*0288*/ 	.word	0xffffffff


	//   ....[14]....
        /*028c*/ 	.word	0xffffffff


	//   ....[15]....
        /*0290*/ 	.word	0xffffffff


	//   ....[16]....
        /*0294*/ 	.word	0xffffffff


	//   ....[17]....
        /*0298*/ 	.word	0xffffffff


	//   ....[18]....
        /*029c*/ 	.word	0xffffffff


	//   ....[19]....
        /*02a0*/ 	.word	0xffffffff


	//   ....[20]....
        /*02a4*/ 	.word	0xffffffff


	//   ....[21]....
        /*02a8*/ 	.word	0xffffffff


	//   ....[22]....
        /*02ac*/ 	.word	0xffffffff


	//   ....[23]....
        /*02b0*/ 	.word	0xffffffff


	//   ....[24]....
        /*02b4*/ 	.word	0xffffffff


	//   ....[25]....
        /*02b8*/ 	.word	0xffffffff


	//   ....[26]....
        /*02bc*/ 	.word	0xffffffff


	//   ....[27]....
        /*02c0*/ 	.word	0xffffffff


	//   ....[28]....
        /*02c4*/ 	.word	0xffffffff


	//   ....[29]....
        /*02c8*/ 	.word	0xffffffff


	//   ....[30]....
        /*02cc*/ 	.word	0xffffffff


	//   ....[31]....
        /*02d0*/ 	.word	0xffffffff


	//   ....[32]....
        /*02d4*/ 	.word	0xffffffff


	//   ....[33]....
        /*02d8*/ 	.word	0xffffffff


	//   ....[34]....
        /*02dc*/ 	.word	0xffffffff


	//   ....[35]....
        /*02e0*/ 	.word	0xffffffff


	//   ....[36]....
        /*02e4*/ 	.word	0xffffffff


	//   ....[37]....
        /*02e8*/ 	.word	0xffffffff


	//   ....[38]....
        /*02ec*/ 	.word	0xffffffff


	//   ....[39]....
        /*02f0*/ 	.word	0xffffffff


	//   ....[40]....
        /*02f4*/ 	.word	0xffffffff


	//   ....[41]....
        /*02f8*/ 	.word	0xffffffff


	//   ....[42]....
        /*02fc*/ 	.word	0xffffffff


	//   ....[43]....
        /*0300*/ 	.word	0xffffffff


	//   ....[44]....
        /*0304*/ 	.word	0xffffffff


	//   ....[45]....
        /*0308*/ 	.word	0xffffffff


	//   ....[46]....
        /*030c*/ 	.word	0xffffffff


	//   ....[47]....
        /*0310*/ 	.word	0xffffffff


	//   ....[48]....
        /*0314*/ 	.word	0xffffffff


	//   ....[49]....
        /*0318*/ 	.word	0xffffffff


	//   ....[50]....
        /*031c*/ 	.word	0xffffffff


	//   ....[51]....
        /*0320*/ 	.word	0xffffffff


	//   ....[52]....
        /*0324*/ 	.word	0xffffffff


	//   ....[53]....
        /*0328*/ 	.word	0xffffffff


	//   ....[54]....
        /*032c*/ 	.word	0xffffffff


	//   ....[55]....
        /*0330*/ 	.word	0xffffffff


	//   ....[56]....
        /*0334*/ 	.word	0xffffffff


	//   ....[57]....
        /*0338*/ 	.word	0xffffffff


	//   ....[58]....
        /*033c*/ 	.word	0xffffffff


	//   ....[59]....
        /*0340*/ 	.word	0xffffffff


	//   ....[60]....
        /*0344*/ 	.word	0xffffffff


	//   ....[61]....
        /*0348*/ 	.word	0xffffffff


	//   ....[62]....
        /*034c*/ 	.word	0xffffffff


	//   ....[63]....
        /*0350*/ 	.word	0xffffffff


	//   ....[64]....
        /*0354*/ 	.word	0xffffffff


	//   ....[65]....
        /*0358*/ 	.word	0xffffffff


	//   ....[66]....
        /*035c*/ 	.word	0xffffffff


	//   ....[67]....
        /*0360*/ 	.word	0xffffffff


	//   ....[68]....
        /*0364*/ 	.word	0xffffffff


	//   ....[69]....
        /*0368*/ 	.word	0xffffffff


	//   ....[70]....
        /*036c*/ 	.word	0xffffffff


	//   ....[71]....
        /*0370*/ 	.word	0xffffffff


	//   ....[72]....
        /*0374*/ 	.word	0xffffffff


	//   ....[73]....
        /*0378*/ 	.word	0xffffffff


	//   ....[74]....
        /*037c*/ 	.word	0xffffffff


	//   ....[75]....
        /*0380*/ 	.word	0xffffffff


	//   ....[76]....
        /*0384*/ 	.word	0xffffffff


	//   ....[77]....
        /*0388*/ 	.word	0xffffffff


	//   ....[78]....
        /*038c*/ 	.word	0xffffffff


	//   ....[79]....
        /*0390*/ 	.word	0xffffffff


	//   ....[80]....
        /*0394*/ 	.word	0xffffffff


	//   ....[81]....
        /*0398*/ 	.word	0xffffffff


	//   ....[82]....
        /*039c*/ 	.word	0xffffffff


	//   ....[83]....
        /*03a0*/ 	.word	0xffffffff


	//   ....[84]....
        /*03a4*/ 	.word	0xffffffff


	//   ....[85]....
        /*03a8*/ 	.word	0xffffffff


	//   ....[86]....
        /*03ac*/ 	.word	0xffffffff


	//   ....[87]....
        /*03b0*/ 	.word	0xffffffff


	//   ....[88]....
        /*03b4*/ 	.word	0xffffffff


	//   ....[89]....
        /*03b8*/ 	.word	0xffffffff


	//   ....[90]....
        /*03bc*/ 	.word	0xffffffff


	//   ....[91]....
        /*03c0*/ 	.word	0xffffffff


	//   ....[92]....
        /*03c4*/ 	.word	0xffffffff


	//   ....[93]....
        /*03c8*/ 	.word	0xffffffff


	//   ....[94]....
        /*03cc*/ 	.word	0xffffffff


	//   ....[95]....
        /*03d0*/ 	.word	0xffffffff


	//   ....[96]....
        /*03d4*/ 	.word	0xffffffff


	//   ....[97]....
        /*03d8*/ 	.word	0xffffffff


	//   ....[98]....
        /*03dc*/ 	.word	0xffffffff


	//   ....[99]....
        /*03e0*/ 	.word	0xffffffff


	//   ....[100]....
        /*03e4*/ 	.word	0xffffffff


	//   ....[101]....
        /*03e8*/ 	.word	0xffffffff


	//   ....[102]....
        /*03ec*/ 	.word	0xffffffff


	//   ....[103]....
        /*03f0*/ 	.word	0xffffffff


	//   ....[104]....
        /*03f4*/ 	.word	0xffffffff


	//   ....[105]....
        /*03f8*/ 	.word	0xffffffff


	//   ....[106]....
        /*03fc*/ 	.word	0xffffffff


	//   ....[107]....
        /*0400*/ 	.word	0xffffffff


	//   ....[108]....
        /*0404*/ 	.word	0xffffffff


	//   ....[109]....
        /*0408*/ 	.word	0xffffffff


	//   ....[110]....
        /*040c*/ 	.word	0xffffffff


	//   ....[111]....
        /*0410*/ 	.word	0xffffffff


	//   ....[112]....
        /*0414*/ 	.word	0xffffffff


	//   ....[113]....
        /*0418*/ 	.word	0xffffffff


	//   ....[114]....
        /*041c*/ 	.word	0xffffffff


	//   ....[115]....
        /*0420*/ 	.word	0xffffffff


	//   ....[116]....
        /*0424*/ 	.word	0xffffffff


	//   ....[117]....
        /*0428*/ 	.word	0xffffffff


	//   ....[118]....
        /*042c*/ 	.word	0xffffffff


	//   ....[119]....
        /*0430*/ 	.word	0xffffffff


	//   ....[120]....
        /*0434*/ 	.word	0xffffffff


	//   ....[121]....
        /*0438*/ 	.word	0xffffffff


	//   ....[122]....
        /*043c*/ 	.word	0xffffffff


	//   ....[123]....
        /*0440*/ 	.word	0xffffffff


	//   ....[124]....
        /*0444*/ 	.word	0xffffffff


	//   ....[125]....
        /*0448*/ 	.word	0xffffffff


	//   ....[126]....
        /*044c*/ 	.word	0xffffffff


	//   ....[127]....
        /*0450*/ 	.word	0xffffffff


	//   ....[128]....
        /*0454*/ 	.word	0xffffffff


	//   ....[129]....
        /*0458*/ 	.word	0xffffffff


	//   ....[130]....
        /*045c*/ 	.word	0xffffffff


	//   ....[131]....
        /*0460*/ 	.word	0xffffffff


	//   ....[132]....
        /*0464*/ 	.word	0xffffffff


	//   ....[133]....
        /*0468*/ 	.word	0xffffffff


	//   ....[134]....
        /*046c*/ 	.word	0xffffffff


	//   ....[135]....
        /*0470*/ 	.word	0xffffffff


	//   ....[136]....
        /*0474*/ 	.word	0xffffffff


	//   ....[137]....
        /*0478*/ 	.word	0xffffffff


	//   ....[138]....
        /*047c*/ 	.word	0xffffffff


	//   ....[139]....
        /*0480*/ 	.word	0xffffffff


	//   ....[140]....
        /*0484*/ 	.word	0xffffffff


	//   ....[141]....
        /*0488*/ 	.word	0xffffffff


	//   ....[142]....
        /*048c*/ 	.word	0xffffffff


	//   ....[143]....
        /*0490*/ 	.word	0xffffffff


	//   ....[144]....
        /*0494*/ 	.word	0xffffffff


	//   ....[145]....
        /*0498*/ 	.word	0xffffffff


	//   ....[146]....
        /*049c*/ 	.word	0xffffffff


	//   ....[147]....
        /*04a0*/ 	.word	0xffffffff


	//   ....[148]....
        /*04a4*/ 	.word	0xffffffff


	//   ....[149]....
        /*04a8*/ 	.word	0xffffffff


	//   ....[150]....
        /*04ac*/ 	.word	0xffffffff


	//   ....[151]....
        /*04b0*/ 	.word	0x0500000f


	//   ....[152]....
        /*04b4*/ 	.word	0x0500000f


	//   ....[153]....
        /*04b8*/ 	.word	0x0500000f


	//   ....[154]....
        /*04bc*/ 	.word	0x0500000f


	//   ....[155]....
        /*04c0*/ 	.word	0x0500000f


	//   ....[156]....
        /*04c4*/ 	.word	0x0500000f


	//   ....[157]....
        /*04c8*/ 	.word	0x0500000f


	//   ....[158]....
        /*04cc*/ 	.word	0x0500000f


	//   ....[159]....
        /*04d0*/ 	.word	0x0500000f


	//   ....[160]....
        /*04d4*/ 	.word	0x0500000f


	//   ....[161]....
        /*04d8*/ 	.word	0x0500000f


	//   ....[162]....
        /*04dc*/ 	.word	0x0500000f


	//   ....[163]....
        /*04e0*/ 	.word	0x0500000f


	//   ....[164]....
        /*04e4*/ 	.word	0x0500000f


	//   ....[165]....
        /*04e8*/ 	.word	0x0500000f


	//   ....[166]....
        /*04ec*/ 	.word	0x0500000f


	//   ....[167]....
        /*04f0*/ 	.word	0x0500000f


	//   ....[168]....
        /*04f4*/ 	.word	0x0500000f


	//   ....[169]....
        /*04f8*/ 	.word	0x0500000f


	//   ....[170]....
        /*04fc*/ 	.word	0x0500000f


	//   ....[171]....
        /*0500*/ 	.word	0x0500000f


	//   ....[172]....
        /*0504*/ 	.word	0x0500000f


	//   ....[173]....
        /*0508*/ 	.word	0x0500000f


	//   ....[174]....
        /*050c*/ 	.word	0x0500000f


	//   ....[175]....
        /*0510*/ 	.word	0x0500000f


	//   ....[176]....
        /*0514*/ 	.word	0x0500000f


	//   ....[177]....
        /*0518*/ 	.word	0x0500000f


	//   ....[178]....
        /*051c*/ 	.word	0x0500000f


	//   ....[179]....
        /*0520*/ 	.word	0x0500000f


	//   ....[180]....
        /*0524*/ 	.word	0x0500000f


	//   ....[181]....
        /*0528*/ 	.word	0x0500000f


	//   ....[182]....
        /*052c*/ 	.word	0x0500000f


	//   ....[183]....
        /*0530*/ 	.word	0x0500000f


	//   ....[184]....
        /*0534*/ 	.word	0x0500000f


	//   ....[185]....
        /*0538*/ 	.word	0x0500000f


	//   ....[186]....
        /*053c*/ 	.word	0x0500000f


	//   ....[187]....
        /*0540*/ 	.word	0x0500000f


	//   ....[188]....
        /*0544*/ 	.word	0x0500000f


	//   ....[189]....
        /*0548*/ 	.word	0x0500000f


	//   ....[190]....
        /*054c*/ 	.word	0x0500000f


	//   ....[191]....
        /*0550*/ 	.word	0x0500000f


	//   ....[192]....
        /*0554*/ 	.word	0x0500000f


	//   ....[193]....
        /*0558*/ 	.word	0x0500000f


	//   ....[194]....
        /*055c*/ 	.word	0x0500000f


	//   ....[195]....
        /*0560*/ 	.word	0x0500000f


	//   ....[196]....
        /*0564*/ 	.word	0x0500000f


	//   ....[197]....
        /*0568*/ 	.word	0x0500000f


	//   ....[198]....
        /*056c*/ 	.word	0x0500000f


	//   ....[199]....
        /*0570*/ 	.word	0x0500000f


	//   ....[200]....
        /*0574*/ 	.word	0x0500000f


	//   ....[201]....
        /*0578*/ 	.word	0x0500000f


	//   ....[202]....
        /*057c*/ 	.word	0x0500000f


	//   ....[203]....
        /*0580*/ 	.word	0x0500000f


	//   ....[204]....
        /*0584*/ 	.word	0x0500000f


	//   ....[205]....
        /*0588*/ 	.word	0x0500000f


	//   ....[206]....
        /*058c*/ 	.word	0x0500000f


	//   ....[207]....
        /*0590*/ 	.word	0x0500000f


	//   ....[208]....
        /*0594*/ 	.word	0x0500000f


	//   ....[209]....
        /*0598*/ 	.word	0x0500000f


	//   ....[210]....
        /*059c*/ 	.word	0x0500000f


	//   ....[211]....
        /*05a0*/ 	.word	0x0500000f


	//   ....[212]....
        /*05a4*/ 	.word	0x0500000f


	//   ....[213]....
        /*05a8*/ 	.word	0x0500000f


	//   ....[214]....
        /*05ac*/ 	.word	0x0500000f


	//   ....[215]....
        /*05b0*/ 	.word	0x0500000f


	//   ....[216]....
        /*05b4*/ 	.word	0x0500000f


	//   ....[217]....
        /*05b8*/ 	.word	0x0500000f


	//   ....[218]....
        /*05bc*/ 	.word	0x0500000f


	//   ....[219]....
        /*05c0*/ 	.word	0x0500000f


	//   ....[220]....
        /*05c4*/ 	.word	0x0500000f


	//   ....[221]....
        /*05c8*/ 	.word	0x0500000f


	//   ....[222]....
        /*05cc*/ 	.word	0x0500000f


	//   ....[223]....
        /*05d0*/ 	.word	0x0500000f


	//   ....[224]....
        /*05d4*/ 	.word	0x0500000f


	//   ....[225]....
        /*05d8*/ 	.word	0x0500000f


	//   ....[226]....
        /*05dc*/ 	.word	0x0500000f


	//   ....[227]....
        /*05e0*/ 	.word	0x0500000f


	//   ....[228]....
        /*05e4*/ 	.word	0x0500000f


	//   ....[229]....
        /*05e8*/ 	.word	0x0500000f


	//   ....[230]....
        /*05ec*/ 	.word	0x0500000f


	//   ....[231]....
        /*05f0*/ 	.word	0x0500000f


	//   ....[232]....
        /*05f4*/ 	.word	0x0500000f


	//   ....[233]....
        /*05f8*/ 	.word	0x0500000f


	//   ....[234]....
        /*05fc*/ 	.word	0x0500000f


	//   ....[235]....
        /*0600*/ 	.word	0xffffffff


	//   ....[236]....
        /*0604*/ 	.word	0xffffffff


	//   ....[237]....
        /*0608*/ 	.word	0xffffffff


	//   ....[238]....
        /*060c*/ 	.word	0xffffffff


	//   ....[239]....
        /*0610*/ 	.word	0xffffffff


	//   ....[240]....
        /*0614*/ 	.word	0xffffffff


	//----- nvinfo : EIATTR_COOP_GROUP_INSTR_OFFSETS
	.align		4
.L_1342:
        /*0618*/ 	.byte	0x04, 0x28
        /*061a*/ 	.short	(.L_1344 - .L_1343)


	//   ....[0]....
.L_1343:
        /*061c*/ 	.word	0x00000080


	//   ....[1]....
        /*0620*/ 	.word	0x00000090


	//   ....[2]....
        /*0624*/ 	.word	0x000002d0


	//   ....[3]....
        /*0628*/ 	.word	0x00000430


	//   ....[4]....
        /*062c*/ 	.word	0x00000550


	//   ....[5]....
        /*0630*/ 	.word	0x000006b0


	//   ....[6]....
        /*0634*/ 	.word	0x000026f0


	//   ....[7]....
        /*0638*/ 	.word	0x00003940


	//   ....[8]....
        /*063c*/ 	.word	0x00003f30


	//   ....[9]....
        /*0640*/ 	.word	0x00004f80


	//   ....[10]....
        /*0644*/ 	.word	0x00005010


	//   ....[11]....
        /*0648*/ 	.word	0x00005120


	//   ....[12]....
        /*064c*/ 	.word	0x00005140


	//   ....[13]....
        /*0650*/ 	.word	0x0000a280


	//   ....[14]....
        /*0654*/ 	.word	0x0000a350


	//   ....[15]....
        /*0658*/ 	.word	0x0000a630


	//   ....[16]....
        /*065c*/ 	.word	0x0000a650


	//   ....[17]....
        /*0660*/ 	.word	0x0000fd60


	//   ....[18]....
        /*0664*/ 	.word	0x00010470


	//   ....[19]....
        /*0668*/ 	.word	0x000115b0


	//   ....[20]....
        /*066c*/ 	.word	0x000116f0


	//   ....[21]....
        /*0670*/ 	.word	0x00011770


	//   ....[22]....
        /*0674*/ 	.word	0x000117b0


	//   ....[23]....
        /*0678*/ 	.word	0x00016a40


	//   ....[24]....
        /*067c*/ 	.word	0x00016a60


	//   ....[25]....
        /*0680*/ 	.word	0x00016ab0


	//   ....[26]....
        /*0684*/ 	.word	0x00016ae0


	//   ....[27]....
        /*0688*/ 	.word	0x00018d50


	//   ....[28]....
        /*068c*/ 	.word	0x00018d70


	//   ....[29]....
        /*0690*/ 	.word	0x00018dc0


	//   ....[30]....
        /*0694*/ 	.word	0x00018dd0


	//   ....[31]....
        /*0698*/ 	.word	0x00019780


	//   ....[32]....
        /*069c*/ 	.word	0x000197b0


	//   ....[33]....
        /*06a0*/ 	.word	0x000198f0


	//   ....[34]....
        /*06a4*/ 	.word	0x00019910


	//   ....[35]....
        /*06a8*/ 	.word	0x00019a50


	//   ....[36]....
        /*06ac*/ 	.word	0x00019a70


	//   ....[37]....
        /*06b0*/ 	.word	0x00019bc0


	//   ....[38]....
        /*06b4*/ 	.word	0x00019be0


	//   ....[39]....
        /*06b8*/ 	.word	0x0001a100


	//   ....[40]....
        /*06bc*/ 	.word	0x0001a130


	//   ....[41]....
        /*06c0*/ 	.word	0x0001ab60


	//   ....[42]....
        /*06c4*/ 	.word	0x0001ab70


	//   ....[43]....
        /*06c8*/ 	.word	0x0001bec0


	//   ....[44]....
        /*06cc*/ 	.word	0x0001bee0


	//   ....[45]....
        /*06d0*/ 	.word	0x0001c020


	//   ....[46]....
        /*06d4*/ 	.word	0x0001c040


	//   ....[47]....
        /*06d8*/ 	.word	0x0001c180


	//   ....[48]....
        /*06dc*/ 	.word	0x0001c1a0


	//   ....[49]....
        /*06e0*/ 	.word	0x0001c2f0


	//   ....[50]....
        /*06e4*/ 	.word	0x0001c310


	//   ....[51]....
        /*06e8*/ 	.word	0x0001c4e0


	//   ....[52]....
        /*06ec*/ 	.word	0x0001c6f0


	//   ....[53]....
        /*06f0*/ 	.word	0x0001c720


	//   ....[54]....
        /*06f4*/ 	.word	0x0001c750


	//   ....[55]....
        /*06f8*/ 	.word	0x0001c780


	//   ....[56]....
        /*06fc*/ 	.word	0x0001c7b0


	//   ....[57]....
        /*0700*/ 	.word	0x0001c7e0


	//   ....[58]....
        /*0704*/ 	.word	0x0001c950


	//   ....[59]....
        /*0708*/ 	.word	0x0001c980


	//   ....[60]....
        /*070c*/ 	.word	0x0001c9b0


	//   ....[61]....
        /*0710*/ 	.word	0x0001c9e0


	//   ....[62]....
        /*0714*/ 	.word	0x0001ca10


	//   ....[63]....
        /*0718*/ 	.word	0x0001ca40


	//   ....[64]....
        /*071c*/ 	.word	0x0001cad0


	//   ....[65]....
        /*0720*/ 	.word	0x0001cb00


	//   ....[66]....
        /*0724*/ 	.word	0x0001cb10


	//   ....[67]....
        /*0728*/ 	.word	0x0001cb50


	//   ....[68]....
        /*072c*/ 	.word	0x0001ecf0


	//   ....[69]....
        /*0730*/ 	.word	0x0001ed10


	//   ....[70]....
        /*0734*/ 	.word	0x0001eda0


	//   ....[71]....
        /*0738*/ 	.word	0x0001edc0


	//   ....[72]....
        /*073c*/ 	.word	0x0001ee40


	//   ....[73]....
        /*0740*/ 	.word	0x0001ee60


	//   ....[74]....
        /*0744*/ 	.word	0x0001eee0


	//   ....[75]....
        /*0748*/ 	.word	0x0001ef00


	//   ....[76]....
        /*074c*/ 	.word	0x0001ef80


	//   ....[77]....
        /*0750*/ 	.word	0x0001efa0


	//   ....[78]....
        /*0754*/ 	.word	0x0001efb0


	//   ....[79]....
        /*0758*/ 	.word	0x0001efc0


	//   ....[80]....
        /*075c*/ 	.word	0x0001f6a0


	//   ....[81]....
        /*0760*/ 	.word	0x0001f6d0


	//   ....[82]....
        /*0764*/ 	.word	0x0001f700


	//   ....[83]....
        /*0768*/ 	.word	0x0001f790


	//   ....[84]....
        /*076c*/ 	.word	0x0001f7a0


	//   ....[85]....
        /*0770*/ 	.word	0x0001f830


	//   ....[86]....
        /*0774*/ 	.word	0x0001f840


	//   ....[87]....
        /*0778*/ 	.word	0x0001f8d0


	//   ....[88]....
        /*077c*/ 	.word	0x0001f8e0


	//   ....[89]....
        /*0780*/ 	.word	0x0001f970


	//   ....[90]....
        /*0784*/ 	.word	0x0001f980


	//   ....[91]....
        /*0788*/ 	.word	0x0001fa10


	//   ....[92]....
        /*078c*/ 	.word	0x0001fa20


	//   ....[93]....
        /*0790*/ 	.word	0x0001faa0


	//   ....[94]....
        /*0794*/ 	.word	0x0001fab0


	//   ....[95]....
        /*0798*/ 	.word	0x0001fac0


	//   ....[96]....
        /*079c*/ 	.word	0x0001ffa0


	//   ....[97]....
        /*07a0*/ 	.word	0x0001ffc0


	//   ....[98]....
        /*07a4*/ 	.word	0x00020010


	//   ....[99]....
        /*07a8*/ 	.word	0x000200c0


	//   ....[100]....
        /*07ac*/ 	.word	0x000200e0


	//   ....[101]....
        /*07b0*/ 	.word	0x00020190


	//   ....[102]....
        /*07b4*/ 	.word	0x000201a0


	//   ....[103]....
        /*07b8*/ 	.word	0x000201d0


	//   ....[104]....
        /*07bc*/ 	.word	0x00020260


	//   ....[105]....
        /*07c0*/ 	.word	0x00020300


	//   ....[106]....
        /*07c4*/ 	.word	0x00020320


	//   ....[107]....
        /*07c8*/ 	.word	0x00020330


	//   ....[108]....
        /*07cc*/ 	.word	0x00020a20


	//   ....[109]....
        /*07d0*/ 	.word	0x00020a40


	//   ....[110]....
        /*07d4*/ 	.word	0x00020a50


	//   ....[111]....
        /*07d8*/ 	.word	0x00020a90


	//   ....[112]....
        /*07dc*/ 	.word	0x00020aa0


	//   ....[113]....
        /*07e0*/ 	.word	0x00020ae0


	//   ....[114]....
        /*07e4*/ 	.word	0x00020af0


	//   ....[115]....
        /*07e8*/ 	.word	0x00020b30


	//   ....[116]....
        /*07ec*/ 	.word	0x00020b40


	//   ....[117]....
        /*07f0*/ 	.word	0x00020b80


	//   ....[118]....
        /*07f4*/ 	.word	0x00020b90


	//   ....[119]....
        /*07f8*/ 	.word	0x00020ba0


	//   ....[120]....
        /*07fc*/ 	.word	0x00020ee0


	//   ....[121]....
        /*0800*/ 	.word	0x00020f00


	//   ....[122]....
        /*0804*/ 	.word	0x00020f10


	//   ....[123]....
        /*0808*/ 	.word	0x00020f20


	//   ....[124]....
        /*080c*/ 	.word	0x00020f30


	//   ....[125]....
        /*0810*/ 	.word	0x00020f50


	//   ....[126]....
        /*0814*/ 	.word	0x00020fc0


	//   ....[127]....
        /*0818*/ 	.word	0x00020ff0


	//   ....[128]....
        /*081c*/ 	.word	0x00021000


	//   ....[129]....
        /*0820*/ 	.word	0x00021070


	//   ....[130]....
        /*0824*/ 	.word	0x00021080


	//   ....[131]....
        /*0828*/ 	.word	0x00021180


	//   ....[132]....
        /*082c*/ 	.word	0x00021660


	//   ....[133]....
        /*0830*/ 	.word	0x00021690


	//   ....[134]....
        /*0834*/ 	.word	0x000216f0


	//   ....[135]....
        /*0838*/ 	.word	0x00021720


	//   ....[136]....
        /*083c*/ 	.word	0x00021750


	//   ....[137]....
        /*0840*/ 	.word	0x00021780


	//   ....[138]....
        /*0844*/ 	.word	0x000217b0


	//   ....[139]....
        /*0848*/ 	.word	0x000217e0


	//   ....[140]....
        /*084c*/ 	.word	0x00021980


	//   ....[141]....
        /*0850*/ 	.word	0x000219b0


	//   ....[142]....
        /*0854*/ 	.word	0x000219e0


	//   ....[143]....
        /*0858*/ 	.word	0x00021a10


	//   ....[144]....
        /*085c*/ 	.word	0x00021a40


	//   ....[145]....
        /*0860*/ 	.word	0x00021a70


	//   ....[146]....
        /*0864*/ 	.word	0x00021b30


	//   ....[147]....
        /*0868*/ 	.word	0x00021b50


	//   ....[148]....
        /*086c*/ 	.word	0x00021b70


	//   ....[149]....
        /*0870*/ 	.word	0x00021bd0


	//   ....[150]....
        /*0874*/ 	.word	0x000225f0


	//   ....[151]....
        /*0878*/ 	.word	0x00022b40


	//   ....[152]....
        /*087c*/ 	.word	0x00022c30


	//   ....[153]....
        /*0880*/ 	.word	0x00022cd0


	//   ....[154]....
        /*0884*/ 	.word	0x00022d30


	//   ....[155]....
        /*0888*/ 	.word	0x00022e20


	//   ....[156]....
        /*088c*/ 	.word	0x00022e90


	//   ....[157]....
        /*0890*/ 	.word	0x00022f80


	//   ....[158]....
        /*0894*/ 	.word	0x00022ff0


	//   ....[159]....
        /*0898*/ 	.word	0x000230e0


	//   ....[160]....
        /*089c*/ 	.word	0x00023150


	//   ....[161]....
        /*08a0*/ 	.word	0x00023240


	//   ....[162]....
        /*08a4*/ 	.word	0x000232b0


	//   ....[163]....
        /*08a8*/ 	.word	0x00023350


	//   ....[164]....
        /*08ac*/ 	.word	0x00023440


	//   ....[165]....
        /*08b0*/ 	.word	0x000234b0


	//   ....[166]....
        /*08b4*/ 	.word	0x00023510


	//   ....[167]....
        /*08b8*/ 	.word	0x00023600


	//   ....[168]....
        /*08bc*/ 	.word	0x00023660


	//   ....[169]....
        /*08c0*/ 	.word	0x00023760


	//   ....[170]....
        /*08c4*/ 	.word	0x000237c0


	//   ....[171]....
        /*08c8*/ 	.word	0x000238c0


	//   ....[172]....
        /*08cc*/ 	.word	0x00023920


	//   ....[173]....
        /*08d0*/ 	.word	0x00023a20


	//   ....[174]....
        /*08d4*/ 	.word	0x00023a80


	//   ....[175]....
        /*08d8*/ 	.word	0x00023b80


	//   ....[176]....
        /*08dc*/ 	.word	0x00023be0


	//   ....[177]....
        /*08e0*/ 	.word	0x00023ce0


	//   ....[178]....
        /*08e4*/ 	.word	0x00023d40


	//   ....[179]....
        /*08e8*/ 	.word	0x00023e20


	//   ....[180]....
        /*08ec*/ 	.word	0x00023f50


	//   ....[181]....
        /*08f0*/ 	.word	0x00024030


	//   ....[182]....
        /*08f4*/ 	.word	0x000240c0


	//   ....[183]....
        /*08f8*/ 	.word	0x000241d0


	//   ....[184]....
        /*08fc*/ 	.word	0x00024230


	//   ....[185]....
        /*0900*/ 	.word	0x00024340


	//   ....[186]....
        /*0904*/ 	.word	0x000243a0


	//   ....[187]....
        /*0908*/ 	.word	0x000244b0


	//   ....[188]....
        /*090c*/ 	.word	0x00024510


	//   ....[189]....
        /*0910*/ 	.word	0x00024620


	//   ....[190]....
        /*0914*/ 	.word	0x00024680


	//   ....[191]....
        /*0918*/ 	.word	0x00024740


	//   ....[192]....
        /*091c*/ 	.word	0x000248a0


	//   ....[193]....
        /*0920*/ 	.word	0x00024940


	//   ....[194]....
        /*0924*/ 	.word	0x000249a0


	//   ....[195]....
        /*0928*/ 	.word	0x00024a50


	//   ....[196]....
        /*092c*/ 	.word	0x00024ab0


	//   ....[197]....
        /*0930*/ 	.word	0x00024b60


	//   ....[198]....
        /*0934*/ 	.word	0x00024bc0


	//   ....[199]....
        /*0938*/ 	.word	0x00024c70


	//   ....[200]....
        /*093c*/ 	.word	0x00024cd0


	//   ....[201]....
        /*0940*/ 	.word	0x00024d80


	//   ....[202]....
        /*0944*/ 	.word	0x00024de0


	//   ....[203]....
        /*0948*/ 	.word	0x00024e90


	//   ....[204]....
        /*094c*/ 	.word	0x00024f70


	//   ....[205]....
        /*0950*/ 	.word	0x00025010


	//   ....[206]....
        /*0954*/ 	.word	0x00025070


	//   ....[207]....
        /*0958*/ 	.word	0x00025140


	//   ....[208]....
        /*095c*/ 	.word	0x000251a0


	//   ....[209]....
        /*0960*/ 	.word	0x00025270


	//   ....[210]....
        /*0964*/ 	.word	0x000252d0


	//   ....[211]....
        /*0968*/ 	.word	0x000253b0


	//   ....[212]....
        /*096c*/ 	.word	0x00025410


	//   ....[213]....
        /*0970*/ 	.word	0x000254e0


	//   ....[214]....
        /*0974*/ 	.word	0x00025540


	//   ....[215]....
        /*0978*/ 	.word	0x00025610


	//   ....[216]....
        /*097c*/ 	.word	0x000256a0


	//   ....[217]....
        /*0980*/ 	.word	0x00025740


	//   ....[218]....
        /*0984*/ 	.word	0x000258c0


	//   ....[219]....
        /*0988*/ 	.word	0x00025930


	//   ....[220]....
        /*098c*/ 	.word	0x000259a0


	//   ....[221]....
        /*0990*/ 	.word	0x00025a10


	//   ....[222]....
        /*0994*/ 	.word	0x00025a80


	//   ....[223]....
        /*0998*/ 	.word	0x00025b00


	//   ....[224]....
        /*099c*/ 	.word	0x00025b80


	//   ....[225]....
        /*09a0*/ 	.word	0x00025c10


	//   ....[226]....
        /*09a4*/ 	.word	0x00025c80


	//   ....[227]....
        /*09a8*/ 	.word	0x00025cf0


	//   ....[228]....
        /*09ac*/ 	.word	0x00025d60


	//   ....[229]....
        /*09b0*/ 	.word	0x00025de0


	//   ....[230]....
        /*09b4*/ 	.word	0x00025e50


	//   ....[231]....
        /*09b8*/ 	.word	0x00025ee0


	//   ....[232]....
        /*09bc*/ 	.word	0x00025f40


	//   ....[233]....
        /*09c0*/ 	.word	0x00025fd0


	//   ....[234]....
        /*09c4*/ 	.word	0x00026100


	//   ....[235]....
        /*09c8*/ 	.word	0x00027450


	//   ....[236]....
        /*09cc*/ 	.word	0x00027b30


	//   ....[237]....
        /*09d0*/ 	.word	0x00028dd0


	//   ....[238]....
        /*09d4*/ 	.word	0x00028e20


	//   ....[239]....
        /*09d8*/ 	.word	0x00028e90


	//   ....[240]....
        /*09dc*/ 	.word	0x00028eb0


	//----- nvinfo : EIATTR_REG_RECONFIG
	.align		4
.L_1344:
        /*09e0*/ 	.byte	0x01, 0x54
	.zero		2


	//----- nvinfo : EIATTR_SYSCALL_OFFSETS
	.align		4
        /*09e4*/ 	.byte	0x04, 0x46
        /*09e6*/ 	.short	(.L_1346 - .L_1345)


	//   ....[0]....
.L_1345:
        /*09e8*/ 	.word	0x00002940


	//   ....[1]....
        /*09ec*/ 	.word	0x0001e320


	//   ....[2]....
        /*09f0*/ 	.word	0x0001e470


	//   ....[3]....
        /*09f4*/ 	.word	0x0001e560


	//   ....[4]....
        /*09f8*/ 	.word	0x0001f2d0


	//----- nvinfo : EIATTR_MBARRIER_INSTR_OFFSETS
	.align		4
.L_1346:
        /*09fc*/ 	.byte	0x04, 0x39
        /*09fe*/ 	.short	(.L_1348 - .L_1347)


	//   ....[0]....
.L_1347:
        /*0a00*/ 	.word	0x00000180
        /*0a04*/ 	.word	0x000000ff
        /*0a08*/ 	.word	0x00022800
        /*0a0c*/ 	.short	0x0100
        /*0a0e*/ 	.byte	0x08
	.zero		1


	//   ....[1]....
        /*0a10*/ 	.word	0x00000190
        /*0a14*/ 	.word	0x000000ff
        /*0a18*/ 	.word	0x00022820
        /*0a1c*/ 	.short	0x0100
        /*0a1e*/ 	.byte	0x08
	.zero		1


	//   ....[2]....
        /*0a20*/ 	.word	0x00000280
        /*0a24*/ 	.word	0x000000ff
        /*0a28*/ 	.word	0x00022830
        /*0a2c*/ 	.short	0x0100
        /*0a2e*/ 	.byte	0x08
	.zero		1


	//   ....[3]....
        /*0a30*/ 	.word	0x00000290
        /*0a34*/ 	.word	0x000000ff
        /*0a38*/ 	.word	0x00022840
        /*0a3c*/ 	.short	0x0100
        /*0a3e*/ 	.byte	0x08
	.zero		1


	//   ....[4]....
        /*0a40*/ 	.word	0x000002a0
        /*0a44*/ 	.word	0x000000ff
        /*0a48*/ 	.word	0x00022838
        /*0a4c*/ 	.short	0x0100
        /*0a4e*/ 	.byte	0x08
	.zero		1


	//   ....[5]....
        /*0a50*/ 	.word	0x000002b0
        /*0a54*/ 	.word	0x000000ff
        /*0a58*/ 	.word	0x00022848
        /*0a5c*/ 	.short	0x0100
        /*0a5e*/ 	.byte	0x08
	.zero		1


	//   ....[6]....
        /*0a60*/ 	.word	0x000003e0
        /*0a64*/ 	.word	0x000000ff
        /*0a68*/ 	.word	0x00022850
        /*0a6c*/ 	.short	0x0100
        /*0a6e*/ 	.byte	0x08
	.zero		1


	//   ....[7]....
        /*0a70*/ 	.word	0x000003f0
        /*0a74*/ 	.word	0x000000ff
        /*0a78*/ 	.word	0x00022860
        /*0a7c*/ 	.short	0x0100
        /*0a7e*/ 	.byte	0x08
	.zero		1


	//   ....[8]....
        /*0a80*/ 	.word	0x00000400
        /*0a84*/ 	.word	0x000000ff
        /*0a88*/ 	.word	0x00022858
        /*0a8c*/ 	.short	0x0100
        /*0a8e*/ 	.byte	0x08
	.zero		1


	//   ....[9]....
        /*0a90*/ 	.word	0x00000410
        /*0a94*/ 	.word	0x000000ff
        /*0a98*/ 	.word	0x00022868
        /*0a9c*/ 	.short	0x0100
        /*0a9e*/ 	.byte	0x08
	.zero		1


	//   ....[10]....
        /*0aa0*/ 	.word	0x00000500
        /*0aa4*/ 	.word	0x000000ff
        /*0aa8*/ 	.word	0x00022870
        /*0aac*/ 	.short	0x0100
        /*0aae*/ 	.byte	0x06
	.zero		1


	//   ....[11]....
        /*0ab0*/ 	.word	0x00000510
        /*0ab4*/ 	.word	0x000000ff
        /*0ab8*/ 	.word	0x00022880
        /*0abc*/ 	.short	0x0100
        /*0abe*/ 	.byte	0x06
	.zero		1


	//   ....[12]....
        /*0ac0*/ 	.word	0x00000520
        /*0ac4*/ 	.word	0x000000ff
        /*0ac8*/ 	.word	0x00022878
        /*0acc*/ 	.short	0x0100
        /*0ace*/ 	.byte	0x06
	.zero		1


	//   ....[13]....
        /*0ad0*/ 	.word	0x00000530
        /*0ad4*/ 	.word	0x000000ff
        /*0ad8*/ 	.word	0x00022888
        /*0adc*/ 	.short	0x0100
        /*0ade*/ 	.byte	0x06
	.zero		1


	//   ....[14]....
        /*0ae0*/ 	.word	0x00000660
        /*0ae4*/ 	.word	0x000000ff
        /*0ae8*/ 	.word	0x00022890
        /*0aec*/ 	.short	0x0100
        /*0aee*/ 	.byte	0x08
	.zero		1


	//   ....[15]....
        /*0af0*/ 	.word	0x00000670
        /*0af4*/ 	.word	0x000000ff
        /*0af8*/ 	.word	0x000228a0
        /*0afc*/ 	.short	0x0100
        /*0afe*/ 	.byte	0x08
	.zero		1


	//   ....[16]....
        /*0b00*/ 	.word	0x00000680
        /*0b04*/ 	.word	0x000000ff
        /*0b08*/ 	.word	0x00022898
        /*0b0c*/ 	.short	0x0100
        /*0b0e*/ 	.byte	0x08
	.zero		1


	//   ....[17]....
        /*0b10*/ 	.word	0x00000690
        /*0b14*/ 	.word	0x000000ff
        /*0b18*/ 	.word	0x000228a8
        /*0b1c*/ 	.short	0x0100
        /*0b1e*/ 	.byte	0x08
	.zero		1


	//   ....[18]....
        /*0b20*/ 	.word	0x000007d0
        /*0b24*/ 	.word	0x000000ff
        /*0b28*/ 	.word	0x000228b0
        /*0b2c*/ 	.short	0x0100
        /*0b2e*/ 	.byte	0x08
	.zero		1


	//   ....[19]....
        /*0b30*/ 	.word	0x000007e0
        /*0b34*/ 	.word	0x000000ff
        /*0b38*/ 	.word	0x000228c0
        /*0b3c*/ 	.short	0x0100
        /*0b3e*/ 	.byte	0x08
	.zero		1


	//   ....[20]....
        /*0b40*/ 	.word	0x000007f0
        /*0b44*/ 	.word	0x000000ff
        /*0b48*/ 	.word	0x000228b8
        /*0b4c*/ 	.short	0x0100
        /*0b4e*/ 	.byte	0x08
	.zero		1


	//   ....[21]....
        /*0b50*/ 	.word	0x00000800
        /*0b54*/ 	.word	0x000000ff
        /*0b58*/ 	.word	0x000228c8
        /*0b5c*/ 	.short	0x0100
        /*0b5e*/ 	.byte	0x08
	.zero		1


	//   ....[22]....
        /*0b60*/ 	.word	0x00002b70
        /*0b64*/ 	.word	0x00000031
        /*0b68*/ 	.word	0x00022800
        /*0b6c*/ 	.short	0x010a
        /*0b6e*/ 	.byte	0x3f
	.zero		1


	//   ....[23]....
        /*0b70*/ 	.word	0x00002f60
        /*0b74*/ 	.word	0x0000000a
        /*0b78*/ 	.word	0x00000000
        /*0b7c*/ 	.short	0x010a
        /*0b7e*/ 	.byte	0x3f
	.zero		1


	//   ....[24]....
        /*0b80*/ 	.word	0x00002fc0
        /*0b84*/ 	.word	0x0000000a
        /*0b88*/ 	.word	0x00000000
        /*0b8c*/ 	.short	0x010a
        /*0b8e*/ 	.byte	0x3f
	.zero		1


	//   ....[25]....
        /*0b90*/ 	.word	0x00003420
        /*0b94*/ 	.word	0x00000007
        /*0b98*/ 	.word	0x00000000
        /*0b9c*/ 	.short	0x0101
        /*0b9e*/ 	.byte	0x3f
	.zero		1


	//   ....[26]....
        /*0ba0*/ 	.word	0x00005cc0
        /*0ba4*/ 	.word	0x0000001a
        /*0ba8*/ 	.word	0x00000000
        /*0bac*/ 	.short	0x010a
        /*0bae*/ 	.byte	0x3f
	.zero		1


	//   ....[27]....
        /*0bb0*/ 	.word	0x00005d20
        /*0bb4*/ 	.word	0x0000001a
        /*0bb8*/ 	.word	0x00000000
        /*0bbc*/ 	.short	0x010a
        /*0bbe*/ 	.byte	0x3f
	.zero		1


	//   ....[28]....
        /*0bc0*/ 	.word	0x00008d70
        /*0bc4*/ 	.word	0x00000000
        /*0bc8*/ 	.word	0x00000000
        /*0bcc*/ 	.short	0x0101
        /*0bce*/ 	.byte	0x3f
	.zero		1


	//   ....[29]....
        /*0bd0*/ 	.word	0x000094e0
        /*0bd4*/ 	.word	0x00000004
        /*0bd8*/ 	.word	0x00000000
        /*0bdc*/ 	.short	0x010a
        /*0bde*/ 	.byte	0x3f
	.zero		1


	//   ....[30]....
        /*0be0*/ 	.word	0x00009580
        /*0be4*/ 	.word	0x00000006
        /*0be8*/ 	.word	0x00000000
        /*0bec*/ 	.short	0x010a
        /*0bee*/ 	.byte	0x3f
	.zero		1


	//   ....[31]....
        /*0bf0*/ 	.word	0x000099e0
        /*0bf4*/ 	.word	0x0000000b
        /*0bf8*/ 	.word	0x00000000
        /*0bfc*/ 	.short	0x0101
        /*0bfe*/ 	.byte	0x3f
	.zero		1


	//   ....[32]....
        /*0c00*/ 	.word	0x0000bff0
        /*0c04*/ 	.word	0x0000002c
        /*0c08*/ 	.word	0x00000000
        /*0c0c*/ 	.short	0x010a
        /*0c0e*/ 	.byte	0x3f
	.zero		1


	//   ....[33]....
        /*0c10*/ 	.word	0x0000c050
        /*0c14*/ 	.word	0x0000002c
        /*0c18*/ 	.word	0x00000000
        /*0c1c*/ 	.short	0x010a
        /*0c1e*/ 	.byte	0x3f
	.zero		1


	//   ....[34]....
        /*0c20*/ 	.word	0x0000f2f0
        /*0c24*/ 	.word	0x00000002
        /*0c28*/ 	.word	0x00000000
        /*0c2c*/ 	.short	0x0101
        /*0c2e*/ 	.byte	0x3f
	.zero		1


	//   ....[35]....
        /*0c30*/ 	.word	0x0000f4c0
        /*0c34*/ 	.word	0x00000002
        /*0c38*/ 	.word	0x00000000
        /*0c3c*/ 	.short	0x010a
        /*0c3e*/ 	.byte	0x3f
	.zero		1


	//   ....[36]....
        /*0c40*/ 	.word	0x0000f560
        /*0c44*/ 	.word	0x00000006
        /*0c48*/ 	.word	0x00000000
        /*0c4c*/ 	.short	0x010a
        /*0c4e*/ 	.byte	0x3f
	.zero		1


	//   ....[37]....
        /*0c50*/ 	.word	0x0000f9c0
        /*0c54*/ 	.word	0x0000000b
        /*0c58*/ 	.word	0x00000000
        /*0c5c*/ 	.short	0x0101
        /*0c5e*/ 	.byte	0x3f
	.zero		1


	//   ....[38]....
        /*0c60*/ 	.word	0x000132e0
        /*0c64*/ 	.word	0x00000040
        /*0c68*/ 	.word	0x00000000
        /*0c6c*/ 	.short	0x010a
        /*0c6e*/ 	.byte	0x3f
	.zero		1


	//   ....[39]....
        /*0c70*/ 	.word	0x00013340
        /*0c74*/ 	.word	0x00000040
        /*0c78*/ 	.word	0x00000000
        /*0c7c*/ 	.short	0x010a
        /*0c7e*/ 	.byte	0x3f
	.zero		1


	//   ....[40]....
        /*0c80*/ 	.word	0x00016600
        /*0c84*/ 	.word	0x00000000
        /*0c88*/ 	.word	0x00000000
        /*0c8c*/ 	.short	0x0101
        /*0c8e*/ 	.byte	0x3f
	.zero		1


	//   ....[41]....
        /*0c90*/ 	.word	0x00019770
        /*0c94*/ 	.word	0x00000000
        /*0c98*/ 	.word	0x00000000
        /*0c9c*/ 	.short	0x0101
        /*0c9e*/ 	.byte	0x3f
	.zero		1


	//   ....[42]....
        /*0ca0*/ 	.word	0x0001a120
        /*0ca4*/ 	.word	0x00000004
        /*0ca8*/ 	.word	0x00000000
        /*0cac*/ 	.short	0x0101
        /*0cae*/ 	.byte	0x3f
	.zero		1


	//   ....[43]....
        /*0cb0*/ 	.word	0x0001ea90
        /*0cb4*/ 	.word	0x00000011
        /*0cb8*/ 	.word	0x00022840
        /*0cbc*/ 	.short	0x010a
        /*0cbe*/ 	.byte	0x3f
	.zero		1


	//   ....[44]....
        /*0cc0*/ 	.word	0x0001f0c0
        /*0cc4*/ 	.word	0x00000011
        /*0cc8*/ 	.word	0x00022830
        /*0ccc*/ 	.short	0x0107
        /*0cce*/ 	.byte	0x3f
	.zero		1


	//   ....[45]....
        /*0cd0*/ 	.word	0x0001f180
        /*0cd4*/ 	.word	0x00000011
        /*0cd8*/ 	.word	0x00022830
        /*0cdc*/ 	.short	0x0101
        /*0cde*/ 	.byte	0x3f
	.zero		1


	//   ....[46]....
        /*0ce0*/ 	.word	0x0001fbc0
        /*0ce4*/ 	.word	0x00000016
        /*0ce8*/ 	.word	0x00022800
        /*0cec*/ 	.short	0x0107
        /*0cee*/ 	.byte	0x3f
	.zero		1


	//   ....[47]....
        /*0cf0*/ 	.word	0x0001fcb0
        /*0cf4*/ 	.word	0x00000016
        /*0cf8*/ 	.word	0x00022800
        /*0cfc*/ 	.short	0x0101
        /*0cfe*/ 	.byte	0x3f
	.zero		1


	//   ....[48]....
        /*0d00*/ 	.word	0x0001fcd0
        /*0d04*/ 	.word	0x00000016
        /*0d08*/ 	.word	0x00022820
        /*0d0c*/ 	.short	0x010a
        /*0d0e*/ 	.byte	0x3f
	.zero		1


	//   ....[49]....
        /*0d10*/ 	.word	0x0001fd50
        /*0d14*/ 	.word	0x00000011
        /*0d18*/ 	.word	0x00022860
        /*0d1c*/ 	.short	0x010a
        /*0d1e*/ 	.byte	0x3f
	.zero		1


	//   ....[50]....
        /*0d20*/ 	.word	0x000204b0
        /*0d24*/ 	.word	0x00000011
        /*0d28*/ 	.word	0x00022850
        /*0d2c*/ 	.short	0x0107
        /*0d2e*/ 	.byte	0x3f
	.zero		1


	//   ....[51]....
        /*0d30*/ 	.word	0x00020570
        /*0d34*/ 	.word	0x00000011
        /*0d38*/ 	.word	0x00022850
        /*0d3c*/ 	.short	0x0101
        /*0d3e*/ 	.byte	0x3f
	.zero		1


	//   ....[52]....
        /*0d40*/ 	.word	0x000208a0
        /*0d44*/ 	.word	0x0000000a
        /*0d48*/ 	.word	0x00022840
        /*0d4c*/ 	.short	0x010a
        /*0d4e*/ 	.byte	0x3f
	.zero		1


	//   ....[53]....
        /*0d50*/ 	.word	0x00020c50
        /*0d54*/ 	.word	0x0000000a
        /*0d58*/ 	.word	0x00022830
        /*0d5c*/ 	.short	0x0107
        /*0d5e*/ 	.byte	0x3f
	.zero		1


	//   ....[54]....
        /*0d60*/ 	.word	0x00020d00
        /*0d64*/ 	.word	0x0000000a
        /*0d68*/ 	.word	0x00022830
        /*0d6c*/ 	.short	0x0101
        /*0d6e*/ 	.byte	0x3f
	.zero		1


	//   ....[55]....
        /*0d70*/ 	.word	0x00020d30
        /*0d74*/ 	.word	0x0000000a
        /*0d78*/ 	.word	0x00022860
        /*0d7c*/ 	.short	0x010a
        /*0d7e*/ 	.byte	0x3f
	.zero		1


	//   ....[56]....
        /*0d80*/ 	.word	0x00021230
        /*0d84*/ 	.word	0x0000000a
        /*0d88*/ 	.word	0x00022850
        /*0d8c*/ 	.short	0x0107
        /*0d8e*/ 	.byte	0x3f
	.zero		1


	//   ....[57]....
        /*0d90*/ 	.word	0x000212e0
        /*0d94*/ 	.word	0x0000000a
        /*0d98*/ 	.word	0x00022850
        /*0d9c*/ 	.short	0x0101
        /*0d9e*/ 	.byte	0x3f
	.zero		1


	//   ....[58]....
        /*0da0*/ 	.word	0x00022570
        /*0da4*/ 	.word	0x00000007
        /*0da8*/ 	.word	0x00022820
        /*0dac*/ 	.short	0x010a
        /*0dae*/ 	.byte	0x3f
	.zero		1


	//   ....[59]....
        /*0db0*/ 	.word	0x00022710
        /*0db4*/ 	.word	0x00000005
        /*0db8*/ 	.word	0x00022840
        /*0dbc*/ 	.short	0x010a
        /*0dbe*/ 	.byte	0x3f
	.zero		1


	//   ....[60]....
        /*0dc0*/ 	.word	0x000227b0
        /*0dc4*/ 	.word	0x00000003
        /*0dc8*/ 	.word	0x00022840
        /*0dcc*/ 	.short	0x010a
        /*0dce*/ 	.byte	0x3f
	.zero		1


	//   ....[61]....
        /*0dd0*/ 	.word	0x000227f0
        /*0dd4*/ 	.word	0x00000005
        /*0dd8*/ 	.word	0x00022860
        /*0ddc*/ 	.short	0x010a
        /*0dde*/ 	.byte	0x3f
	.zero		1


	//   ....[62]....
        /*0de0*/ 	.word	0x00022830
        /*0de4*/ 	.word	0x00000003
        /*0de8*/ 	.word	0x00022860
        /*0dec*/ 	.short	0x010a
        /*0dee*/ 	.byte	0x3f
	.zero		1


	//   ....[63]....
        /*0df0*/ 	.word	0x00022890
        /*0df4*/ 	.word	0x00000031
        /*0df8*/ 	.word	0x00022800
        /*0dfc*/ 	.short	0x010a
        /*0dfe*/ 	.byte	0x3f
	.zero		1


	//   ....[64]....
        /*0e00*/ 	.word	0x000228e0
        /*0e04*/ 	.word	0x0000000a
        /*0e08*/ 	.word	0x00000000
        /*0e0c*/ 	.short	0x010a
        /*0e0e*/ 	.byte	0x3f
	.zero		1


	//   ....[65]....
        /*0e10*/ 	.word	0x00022930
        /*0e14*/ 	.word	0x0000001a
        /*0e18*/ 	.word	0x00000000
        /*0e1c*/ 	.short	0x010a
        /*0e1e*/ 	.byte	0x3f
	.zero		1


	//   ....[66]....
        /*0e20*/ 	.word	0x00022980
        /*0e24*/ 	.word	0x00000006
        /*0e28*/ 	.word	0x00000000
        /*0e2c*/ 	.short	0x010a
        /*0e2e*/ 	.byte	0x3f
	.zero		1


	//   ....[67]....
        /*0e30*/ 	.word	0x000229d0
        /*0e34*/ 	.word	0x0000002c
        /*0e38*/ 	.word	0x00000000
        /*0e3c*/ 	.short	0x010a
        /*0e3e*/ 	.byte	0x3f
	.zero		1


	//   ....[68]....
        /*0e40*/ 	.word	0x00022a20
        /*0e44*/ 	.word	0x00000006
        /*0e48*/ 	.word	0x00000000
        /*0e4c*/ 	.short	0x010a
        /*0e4e*/ 	.byte	0x3f
	.zero		1


	//   ....[69]....
        /*0e50*/ 	.word	0x00022a70
        /*0e54*/ 	.word	0x00000040
        /*0e58*/ 	.word	0x00000000
        /*0e5c*/ 	.short	0x010a
        /*0e5e*/ 	.byte	0x3f
	.zero		1


	//   ....[70]....
        /*0e60*/ 	.word	0x00022b80
        /*0e64*/ 	.word	0x00000011
        /*0e68*/ 	.word	0x00022840
        /*0e6c*/ 	.short	0x010a
        /*0e6e*/ 	.byte	0x3f
	.zero		1


	//   ....[71]....
        /*0e70*/ 	.word	0x00023e50
        /*0e74*/ 	.word	0x00000016
        /*0e78*/ 	.word	0x00022820
        /*0e7c*/ 	.short	0x010a
        /*0e7e*/ 	.byte	0x3f
	.zero		1


	//   ....[72]....
        /*0e80*/ 	.word	0x00023ea0
        /*0e84*/ 	.word	0x00000011
        /*0e88*/ 	.word	0x00022860
        /*0e8c*/ 	.short	0x010a
        /*0e8e*/ 	.byte	0x3f
	.zero		1


	//   ....[73]....
        /*0e90*/ 	.word	0x000247f0
        /*0e94*/ 	.word	0x0000000a
        /*0e98*/ 	.word	0x00022840
        /*0e9c*/ 	.short	0x010a
        /*0e9e*/ 	.byte	0x3f
	.zero		1


	//   ....[74]....
        /*0ea0*/ 	.word	0x00024ec0
        /*0ea4*/ 	.word	0x0000000a
        /*0ea8*/ 	.word	0x00022860
        /*0eac*/ 	.short	0x010a
        /*0eae*/ 	.byte	0x3f
	.zero		1


	//   ....[75]....
        /*0eb0*/ 	.word	0x00026020
        /*0eb4*/ 	.word	0x00000007
        /*0eb8*/ 	.word	0x00022820
        /*0ebc*/ 	.short	0x010a
        /*0ebe*/ 	.byte	0x3f
	.zero		1


	//   ....[76]....
        /*0ec0*/ 	.word	0x000261c0
        /*0ec4*/ 	.word	0x00000005
        /*0ec8*/ 	.word	0x00022840
        /*0ecc*/ 	.short	0x010a
        /*0ece*/ 	.byte	0x3f
	.zero		1


	//   ....[77]....
        /*0ed0*/ 	.word	0x00026210
        /*0ed4*/ 	.word	0x00000003
        /*0ed8*/ 	.word	0x00022840
        /*0edc*/ 	.short	0x010a
        /*0ede*/ 	.byte	0x3f
	.zero		1


	//   ....[78]....
        /*0ee0*/ 	.word	0x00026260
        /*0ee4*/ 	.word	0x00000005
        /*0ee8*/ 	.word	0x00022860
        /*0eec*/ 	.short	0x010a
        /*0eee*/ 	.byte	0x3f
	.zero		1


	//   ....[79]....
        /*0ef0*/ 	.word	0x00026620
        /*0ef4*/ 	.word	0x0000000c
        /*0ef8*/ 	.word	0x00000000
        /*0efc*/ 	.short	0x010a
        /*0efe*/ 	.byte	0x3f
	.zero		1


	//   ....[80]....
        /*0f00*/ 	.word	0x00026760
        /*0f04*/ 	.word	0x00000002
        /*0f08*/ 	.word	0x00000000
        /*0f0c*/ 	.short	0x010a
        /*0f0e*/ 	.byte	0x3f
	.zero		1


	//   ....[81]....
        /*0f10*/ 	.word	0x00026e00
        /*0f14*/ 	.word	0x0000000f
        /*0f18*/ 	.word	0x00000000
        /*0f1c*/ 	.short	0x0101
        /*0f1e*/ 	.byte	0x3f
	.zero		1


	//   ....[82]....
        /*0f20*/ 	.word	0x0002b560
        /*0f24*/ 	.word	0x0000002d
        /*0f28*/ 	.word	0x00000000
        /*0f2c*/ 	.short	0x010a
        /*0f2e*/ 	.byte	0x3f
	.zero		1


	//   ....[83]....
        /*0f30*/ 	.word	0x0002b6a0
        /*0f34*/ 	.word	0x00000008
        /*0f38*/ 	.word	0x00000000
        /*0f3c*/ 	.short	0x010a
        /*0f3e*/ 	.byte	0x3f
	.zero		1


	//   ....[84]....
        /*0f40*/ 	.word	0x00043d20
        /*0f44*/ 	.word	0x00000000
        /*0f48*/ 	.word	0x00000000
        /*0f4c*/ 	.short	0x0101
        /*0f4e*/ 	.byte	0x3f
	.zero		1


	//   ....[85]....
        /*0f50*/ 	.word	0x00043d40
        /*0f54*/ 	.word	0x00000002
        /*0f58*/ 	.word	0x00000000
        /*0f5c*/ 	.short	0x010a
        /*0f5e*/ 	.byte	0x3f
	.zero		1


	//   ....[86]....
        /*0f60*/ 	.word	0x00043d90
        /*0f64*/ 	.word	0x00000008
        /*0f68*/ 	.word	0x00000000
        /*0f6c*/ 	.short	0x010a
        /*0f6e*/ 	.byte	0x3f
	.zero		1


	//----- nvinfo : EIATTR_NUM_MBARRIERS
	.align		4
.L_1348:
        /*0f70*/ 	.byte	0x03, 0x38
        /*0f72*/ 	.short	0x0016


	//----- nvinfo : EIATTR_EXIT_INSTR_OFFSETS
	.align		4
        /*0f74*/ 	.byte	0x04, 0x1c
        /*0f76*/ 	.short	(.L_1350 - .L_1349)


	//   ....[0]....
.L_1349:
        /*0f78*/ 	.word	0x00000a60


	//   ....[1]....
        /*0f7c*/ 	.word	0x0001c490


	//   ....[2]....
        /*0f80*/ 	.word	0x00022880


	//----- nvinfo : EIATTR_MAX_THREADS
	.align		4
.L_1350:
        /*0f84*/ 	.byte	0x04, 0x05
        /*0f86*/ 	.short	(.L_1352 - .L_1351)
.L_1351:
        /*0f88*/ 	.word	0x00000180
        /*0f8c*/ 	.word	0x00000001
        /*0f90*/ 	.word	0x00000001


	//----- nvinfo : EIATTR_CRS_STACK_SIZE
	.align		4
.L_1352:
        /*0f94*/ 	.byte	0x04, 0x1e
        /*0f96*/ 	.short	(.L_1354 - .L_1353)
.L_1353:
        /*0f98*/ 	.word	0x00000000


	//----- nvinfo : EIATTR_CBANK_PARAM_SIZE
	.align		4
.L_1354:
        /*0f9c*/ 	.byte	0x03, 0x19
        /*0f9e*/ 	.short	0x0af0


	//----- nvinfo : EIATTR_PARAM_CBANK
	.align		4
        /*0fa0*/ 	.byte	0x04, 0x0a
        /*0fa2*/ 	.short	(.L_1356 - .L_1355)
	.align		4
.L_1355:
        /*0fa4*/ 	.word	index@(.nv.constant0._ZN7cutlass13device_kernelIN5flash11enable_sm90INS1_16FlashAttnFwdSm90INS1_25CollectiveMainloopFwdSm90ILi2EN4cute5tupleIJNS5_1CILi1EEES8_S8_EEENS6_IJNS7_ILi128EEENS7_ILi96EEENS7_ILi64EEEEEELi256ENS_6half_tEfNS_4arch4Sm90ELb0ELb1ELb1ELb1ELb1ELb0ELb0ELb1ELb0ELb1ELb1ELb0EEENS1_21CollectiveEpilogueFwdINS6_IJSA_NS7_ILi256EEESB_EEES9_SE_SG_Li256ELb1ELb1ELb1ELb0EEENS1_36VarlenDynamicPersistentTileSchedulerILi128ELi96ELi256ELi128ELb1ELb1ELb1ELb1ELb0ELb1EEEEEEEEEvNT_6ParamsE)
        /*0fa8*/ 	.short	0x0210
        /*0faa*/ 	.short	0x0af0


	//----- nvinfo : EIATTR_SW_WAR
	.align		4
.L_1356:
        /*0fac*/ 	.byte	0x04, 0x36
        /*0fae*/ 	.short	(.L_1358 - .L_1357)
.L_1357:
        /*0fb0*/ 	.word	0x00000008
.L_1358:


//--------------------- .nv.info._ZN7cutlass13device_kernelIN5flash11enable_sm90INS1_16FlashAttnFwdSm90INS1_25CollectiveMainloopFwdSm90ILi2EN4cute5tupleIJNS5_1CILi1EEES8_S8_EEENS6_IJNS7_ILi128EEENS7_ILi96EEENS7_ILi64EEEEEELi256ENS_6half_tEfNS_4arch4Sm90ELb0ELb1ELb1ELb1ELb1ELb1ELb0ELb1ELb0ELb1ELb1ELb0EEENS1_21CollectiveEpilogueFwdINS6_IJSA_NS7_ILi256EEESB_EEES9_SE_SG_Li256ELb1ELb1ELb1ELb0EEENS1_36VarlenDynamicPersistentTileSchedulerILi128ELi96ELi256ELi128ELb1ELb1ELb1ELb1ELb0ELb1EEEEEEEEEvNT_6ParamsE --------------------------
	.section	.nv.info._ZN7cutlass13device_kernelIN5flash11enable_sm90INS1_16FlashAttnFwdSm90INS1_25CollectiveMainloopFwdSm90ILi2EN4cute5tupleIJNS5_1CILi1EEES8_S8_EEENS6_IJNS7_ILi128EEENS7_ILi96EEENS7_ILi64EEEEEELi256ENS_6half_tEfNS_4arch4Sm90ELb0ELb1ELb1ELb1ELb1ELb1ELb0ELb1ELb0ELb1ELb1ELb0EEENS1_21CollectiveEpilogueFwdINS6_IJSA_NS7_ILi256EEESB_EEES9_SE_SG_Li256ELb1ELb1ELb1ELb0EEENS1_36VarlenDynamicPersistentTileSchedulerILi128ELi96ELi256ELi128ELb1ELb1ELb1ELb1ELb0ELb1EEEEEEEEEvNT_6ParamsE,"",@"SHT_CUDA_INFO"
	.sectionflags	@""
	.align	4


	//----- nvinfo : EIATTR_CUDA_API_VERSION
	.align		4
        /*0000*/ 	.byte	0x04, 0x37
        /*0002*/ 	.short	(.L_1360 - .L_1359)
.L_1359:
        /*0004*/ 	.word	0x00000082


	//----- nvinfo : EIATTR_KPARAM_INFO
	.align		4
.L_1360:
        /*0008*/ 	.byte	0x04, 0x17
        /*000a*/ 	.short	(.L_1362 - .L_1361)
.L_1361:
        /*000c*/ 	.word	0x00000000
        /*0010*/ 	.short	0x0000
        /*0012*/ 	.short	0x0070
        /*0014*/ 	.byte	0x00, 0xf0, 0x01, 0x2a


	//----- nvinfo : EIATTR_SPARSE_MMA_MASK
	.align		4
.L_1362:
        /*0018*/ 	.byte	0x03, 0x50
        /*001a*/ 	.short	0x0000


	//----- nvinfo : EIATTR_MAXREG_COUNT
	.align		4
        /*001c*/ 	.byte	0x03, 0x1b
        /*001e*/ 	.short	0x00a8


	//----- nvinfo : EIATTR_NUM_BARRIERS
	.align		4
        /*0020*/ 	.byte	0x02, 0x4c
        /*0022*/ 	.byte	0x10
	.zero		1


	//----- nvinfo : EIATTR_EXTERNS
	.align		4
        /*0024*/ 	.byte	0x04, 0x0f
        /*0026*/ 	.short	(.L_1364 - .L_1363)


	//   ....[0]....
	.align		4
.L_1363:
        /*0028*/ 	.word	index@(__assertfail)


	//----- nvinfo : EIATTR_ANNOTATIONS
	.align		4
.L_1364:
        /*002c*/ 	.byte	0x04, 0x55
        /*002e*/ 	.short	(.L_1366 - .L_1365)


	//   ....[0]....
.L_1365:
        /* <DEDUP_REMOVED lines=24> */


	//----- nvinfo : EIATTR_MERCURY_ISA_VERSION
	.align		4
.L_1366:
        /*01a0*/ 	.byte	0x03, 0x5f
        /*01a2*/ 	.short	0x0101


	//----- nvinfo : EIATTR_UNUSED_LOAD_BYTE_OFFSET
	.align		4
        /*01a4*/ 	.byte	0x04, 0x44
        /*01a6*/ 	.short	(.L_1368 - .L_1367)


	//   ....[0]....
.L_1367:
        /*01a8*/ 	.word	0x00000ae0
        /*01ac*/ 	.word	0x0000fff0


	//   ....[1]....
        /*01b0*/ 	.word	0x000211a0
        /*01b4*/ 	.word	0x0000fff0


	//----- nvinfo : EIATTR_INT_WARP_WIDE_INSTR_OFFSETS
	.align		4
.L_1368:
        /*01b8*/ 	.byte	0x04, 0x31
        /*01ba*/ 	.short	(.L_1370 - .L_1369)


	//   ....[0]....
.L_1369:
        /*01bc*/ 	.word	0x00000180


	//   ....[1]....
        /*01c0*/ 	.word	0x000001c0


	//   ....[2]....
        /*01c4*/ 	.word	0x00000230


	//   ....[3]....
        /*01c8*/ 	.word	0x000299a0


	//   ....[4]....
        /*01cc*/ 	.word	0x00029a30


	//   ....[5]....
        /*01d0*/ 	.word	0x0002cd30


	//   ....[6]....
        /*01d4*/ 	.word	0x0002cdc0


	//----- nvinfo : EIATTR_COOP_GROUP_MASK_REGIDS
	.align		4
.L_1370:
        /*01d8*/ 	.byte	0x04, 0x29
        /*01da*/ 	.short	(.L_1372 - .L_1371)


	//   ....[0]....
.L_1371:
        /*01dc*/ 	.word	0xffffffff


	//   ....[1]....
        /*01e0*/ 	.word	0xffffffff


	//   ....[2]....
        /*01e4*/ 	.word	0xffffffff


	//   ....[3]....
        /*01e8*/ 	.word	0xffffffff


	//   ....[4]....
        /*01ec*/ 	.word	0xffffffff


	//   ....[5]....
        /*01f0*/ 	.word	0xffffffff


	//   ....[6]....
        /*01f4*/ 	.word	0xffffffff


	//   ....[7]....
        /*01f8*/ 	.word	0xffffffff


	//   ....[8]....
        /*01fc*/ 	.word	0xffffffff


	//   ....[9]....
        /*0200*/ 	.word	0xffffffff


	//   ....[10]....
        /*0204*/ 	.word	0xffffffff


	//   ....[11]....
        /*0208*/ 	.word	0xffffffff


	//   ....[12]....
        /*020c*/ 	.word	0xffffffff


	//   ....[13]....
        /*0210*/ 	.word	0xffffffff


	//   ....[14]....
        /*0214*/ 	.word	0xffffffff


	//   ....[15]....
        /*0218*/ 	.word	0xffffffff


	//   ....[16]....
        /*021c*/ 	.word	0xffffffff


	//   ....[17]....
        /*0220*/ 	.word	0xffffffff


	//   ....[18]....
        /*0224*/ 	.word	0xffffffff


	//   ....[19]....
        /*0228*/ 	.word	0xffffffff


	//   ....[20]....
        /*022c*/ 	.word	0xffffffff


	//   ....[21]....
        /*0230*/ 	.word	0xffffffff


	//   ....[22]....
        /*0234*/ 	.word	0xffffffff


	//   ....[23]....
        /*0238*/ 	.word	0xffffffff


	//   ....[24]....
        /*023c*/ 	.word	0xffffffff


	//   ....[25]....
        /*0240*/ 	.word	0xffffffff


	//   ....[26]....
        /*0244*/ 	.word	0xffffffff


	//   ....[27]....
        /*0248*/ 	.word	0xffffffff


	//   ....[28]....
        /*024c*/ 	.word	0xffffffff


	//   ....[29]....
        /*0250*/ 	.word	0xffffffff


	//   ....[30]....
        /*0254*/ 	.word	0xffffffff


	//   ....[31]....
        /*0258*/ 	.word	0xffffffff


	//   ....[32]....
        /*025c*/ 	.word	0xffffffff


	//   ....[33]....
        /*0260*/ 	.word	0xffffffff


	//   ....[34]....
        /*0264*/ 	.word	0xffffffff


	//   ....[35]....
        /*0268*/ 	.word	0xffffffff


	//   ....[36]....
        /*026c*/ 	.word	0xffffffff


	//   ....[37]....
        /*0270*/ 	.word	0xffffffff


	//   ....[38]....
        /*0274*/ 	.word	0xffffffff


	//   ....[39]....
        /*0278*/ 	.word	0xffffffff


	//   ....[40]....
        /*027c*/ 	.word	0xffffffff


	//   ....[41]....
        /*0280*/ 	.word	0xffffffff


	//   ....[42]....
        /*0284*/ 	.word	0xffffffff


	//   ....[43]....
        /*0288*/ 	.word	0xffffffff


	//   ....[44]....
        /*028c*/ 	.word	0xffffffff


	//   ....[45]....
        /*0290*/ 	.word	0xffffffff


	//   ....[46]....
        /*0294*/ 	.word	0xffffffff


	//   ....[47]....
        /*0298*/ 	.word	0xffffffff


	//   ....[48]....
        /*029c*/ 	.word	0xffffffff


	//   ....[49]....
        /*02a0*/ 	.word	0xffffffff


	//   ....[50]....
        /*02a4*/ 	.word	0xffffffff


	//   ....[51]....
        /*02a8*/ 	.word	0xffffffff


	//   ....[52]....
        /*02ac*/ 	.word	0xffffffff


	//   ....[53]....
        /*02b0*/ 	.word	0xffffffff


	//   ....[54]....
        /*02b4*/ 	.word	0xffffffff


	//   ....[55]....
        /*02b8*/ 	.word	0xffffffff


	//   ....[56]....
        /*02bc*/ 	.word	0xffffffff


	//   ....[57]....
        /*02c0*/ 	.word	0xffffffff


	//   ....[58]....
        /*02c4*/ 	.word	0xffffffff


	//   ....[59]....
        /*02c8*/ 	.word	0xffffffff


	//   ....[60]....
        /*02cc*/ 	.word	0xffffffff


	//   ....[61]....
        /*02d0*/ 	.word	0xffffffff


	//   ....[62]....
        /*02d4*/ 	.word	0xffffffff


	//   ....[63]....
        /*02d8*/ 	.word	0xffffffff


	//   ....[64]....
        /*02dc*/ 	.word	0xffffffff


	//   ....[65]....
        /*02e0*/ 	.word	0xffffffff


	//   ....[66]....
        /*02e4*/ 	.word	0xffffffff


	//   ....[67]....
        /*02e8*/ 	.word	0xffffffff


	//   ....[68]....
        /*02ec*/ 	.word	0xffffffff


	//   ....[69]....
        /*02f0*/ 	.word	0xffffffff


	//   ....[70]....
        /*02f4*/ 	.word	0xffffffff


	//   ....[71]....
        /*02f8*/ 	.word	0xffffffff


	//   ....[72]....
        /*02fc*/ 	.word	0xffffffff


	//   ....[73]....
        /*0300*/ 	.word	0xffffffff


	//   ....[74]....
        /*0304*/ 	.word	0xffffffff


	//   ....[75]....
        /*0308*/ 	.word	0xffffffff


	//   ....[76]....
        /*030c*/ 	.word	0xffffffff


	//   ....[77]....
        /*0310*/ 	.word	0xffffffff


	//   ....[78]....
        /*0314*/ 	.word	0xffffffff


	//   ....[79]....
        /*0318*/ 	.word	0xffffffff


	//   ....[80]....
        /*031c*/ 	.word	0xffffffff


	//   ....[81]....
        /*0320*/ 	.word	0xffffffff


	//   ....[82]....
        /*0324*/ 	.word	0xffffffff


	//   ....[83]....
        /*0328*/ 	.word	0xffffffff


	//   ....[84]....
        /*032c*/ 	.word	0xffffffff


	//   ....[85]....
        /*0330*/ 	.word	0xffffffff


	//   ....[86]....
        /*0334*/ 	.word	0xffffffff


	//   ....[87]....
        /*0338*/ 	.word	0xffffffff


	//   ....[88]....
        /*033c*/ 	.word	0xffffffff


	//   ....[89]....
        /*0340*/ 	.word	0xffffffff


	//   ....[90]....
        /*0344*/ 	.word	0xffffffff


	//   ....[91]....
        /*0348*/ 	.word	0xffffffff


	//   ....[92]....
        /*034c*/ 	.word	0xffffffff


	//   ....[93]....
        /*0350*/ 	.word	0xffffffff


	//   ....[94]....
        /*0354*/ 	.word	0xffffffff


	//   ....[95]....
        /*0358*/ 	.word	0xffffffff


	//   ....[96]....
        /*035c*/ 	.word	0xffffffff


	//   ....[97]....
        /*0360*/ 	.word	0xffffffff


	//   ....[98]....
        /*0364*/ 	.word	0xffffffff


	//   ....[99]....
        /*0368*/ 	.word	0xffffffff


	//   ....[100]....
        /*036c*/ 	.word	0xffffffff


	//   ....[101]....
        /*0370*/ 	.word	0xffffffff


	//   ....[102]....
        /*0374*/ 	.word	0xffffffff


	//   ....[103]....
        /*0378*/ 	.word	0xffffffff


	//   ....[104]....
        /*037c*/ 	.word	0xffffffff


	//   ....[105]....
        /*0380*/ 	.word	0xffffffff


	//   ....[106]....
        /*0384*/ 	.word	0xffffffff


	//   ....[107]....
        /*0388*/ 	.word	0xffffffff


	//   ....[108]....
        /*038c*/ 	.word	0xffffffff


	//   ....[109]....
        /*0390*/ 	.word	0xffffffff


	//   ....[110]....
        /*0394*/ 	.word	0xffffffff


	//   ....[111]....
        /*0398*/ 	.word	0xffffffff


	//   ....[112]....
        /*039c*/ 	.word	0xffffffff


	//   ....[113]....
        /*03a0*/ 	.word	0xffffffff


	//   ....[114]....
        /*03a4*/ 	.word	0xffffffff


	//   ....[115]....
        /*03a8*/ 	.word	0xffffffff


	//   ....[116]....
        /*03ac*/ 	.word	0xffffffff


	//   ....[117]....
        /*03b0*/ 	.word	0xffffffff


	//   ....[118]....
        /*03b4*/ 	.word	0xffffffff


	//   ....[119]....
        /*03b8*/ 	.word	0xffffffff


	//   ....[120]....
        /*03bc*/ 	.word	0xffffffff


	//   ....[121]....
        /*03c0*/ 	.word	0xffffffff


	//   ....[122]....
        /*03c4*/ 	.word	0xffffffff


	//   ....[123]....
        /*03c8*/ 	.word	0xffffffff


	//   ....[124]....
        /*03cc*/ 	.word	0xffffffff


	//   ....[125]....
        /*03d0*/ 	.word	0xffffffff


	//   ....[126]....
        /*03d4*/ 	.word	0xffffffff


	//   ....[127]....
        /*03d8*/ 	.word	0xffffffff


	//   ....[128]....
        /*03dc*/ 	.word	0xffffffff


	//   ....[129]....
        /*03e0*/ 	.word	0xffffffff


	//   ....[130]....
        /*03e4*/ 	.word	0xffffffff


	//   ....[131]....
        /*03e8*/ 	.word	0xffffffff


	//   ....[132]....
        /*03ec*/ 	.word	0xffffffff


	//   ....[133]....
        /*03f0*/ 	.word	0xffffffff


	//   ....[134]....
        /*03f4*/ 	.word	0xffffffff


	//   ....[135]....
        /*03f8*/ 	.word	0xffffffff


	//   ....[136]....
        /*03fc*/ 	.word	0xffffffff


	//   ....[137]....
        /*0400*/ 	.word	0xffffffff


	//   ....[138]....
        /*0404*/ 	.word	0xffffffff


	//   ....[139]....
        /*0408*/ 	.word	0xffffffff


	//   ....[140]....
        /*040c*/ 	.word	0xffffffff


	//   ....[141]....
        /*0410*/ 	.word	0xffffffff


	//   ....[142]....
        /*0414*/ 	.word	0xffffffff


	//   ....[143]....
        /*0418*/ 	.word	0xffffffff


	//   ....[144]....
        /*041c*/ 	.word	0xffffffff


	//   ....[145]....
        /*0420*/ 	.word	0xffffffff


	//   ....[146]....
        /*0424*/ 	.word	0xffffffff


	//   ....[147]....
        /*0428*/ 	.word	0xffffffff


	//   ....[148]....
        /*042c*/ 	.word	0xffffffff


	//   ....[149]....
        /*0430*/ 	.word	0xffffffff


	//   ....[150]....
        /*0434*/ 	.word	0xffffffff


	//   ....[151]....
        /*0438*/ 	.word	0xffffffff


	//   ....[152]....
        /*043c*/ 	.word	0xffffffff


	//   ....[153]....
        /*0440*/ 	.word	0xffffffff


	//   ....[154]....
        /*0444*/ 	.word	0xffffffff


	//   ....[155]....
        /*0448*/ 	.word	0xffffffff


	//   ....[156]....
        /*044c*/ 	.word	0xffffffff


	//   ....[157]....
        /*0450*/ 	.word	0xffffffff


	//   ....[158]....
        /*0454*/ 	.word	0xffffffff


	//   ....[159]....
        /*0458*/ 	.word	0xffffffff


	//   ....[160]....
        /*045c*/ 	.word	0xffffffff


	//   ....[161]....
        /*0460*/ 	.word	0xffffffff


	//   ....[162]....
        /*0464*/ 	.word	0xffffffff


	//   ....[163]....
        /*0468*/ 	.word	0xffffffff


	//   ....[164]....
        /*046c*/ 	.word	0xffffffff


	//   ....[165]....
        /*0470*/ 	.word	0xffffffff


	//   ....[166]....
        /*0474*/ 	.word	0xffffffff


	//   ....[167]....
        /*0478*/ 	.word	0xffffffff


	//   ....[168]....
        /*047c*/ 	.word	0xffffffff


	//   ....[169]....
        /*0480*/ 	.word	0xffffffff


	//   ....[170]....
        /*0484*/ 	.word	0xffffffff


	//   ....[171]....
        /*0488*/ 	.word	0xffffffff


	//   ....[172]....
        /*048c*/ 	.word	0xffffffff


	//   ....[173]....
        /*0490*/ 	.word	0xffffffff


	//   ....[174]....
        /*0494*/ 	.word	0xffffffff


	//   ....[175]....
        /*0498*/ 	.word	0xffffffff


	//   ....[176]....
        /*049c*/ 	.word	0xffffffff


	//   ....[177]....
        /*04a0*/ 	.word	0xffffffff


	//   ....[178]....
        /*04a4*/ 	.word	0xffffffff


	//   ....[179]....
        /*04a8*/ 	.word	0xffffffff


	//   ....[180]....
        /*04ac*/ 	.word	0xffffffff


	//   ....[181]....
        /*04b0*/ 	.word	0xffffffff


	//   ....[182]....
        /*04b4*/ 	.word	0xffffffff


	//   ....[183]....
        /*04b8*/ 	.word	0xffffffff


	//   ....[184]....
        /*04bc*/ 	.word	0xffffffff


	//   ....[185]....
        /*04c0*/ 	.word	0x0500000f


	//   ....[186]....
        /*04c4*/ 	.word	0x0500000f


	//   ....[187]....
        /*04c8*/ 	.word	0x0500000f


	//   ....[188]....
        /*04cc*/ 	.word	0x0500000f


	//   ....[189]....
        /*04d0*/ 	.word	0x0500000f


	//   ....[190]....
        /*04d4*/ 	.word	0x0500000f


	//   ....[191]....
        /*04d8*/ 	.word	0x0500000f


	//   ....[192]....
        /*04dc*/ 	.word	0x0500000f


	//   ....[193]....
        /*04e0*/ 	.word	0x0500000f


	//   ....[194]....
        /*04e4*/ 	.word	0x0500000f


	//   ....[195]....
        /*04e8*/ 	.word	0x0500000f


	//   ....[196]....
        /*04ec*/ 	.word	0x0500000f


	//   ....[197]....
        /*04f0*/ 	.word	0x0500000f


	//   ....[198]....
        /*04f4*/ 	.word	0x0500000f


	//   ....[199]....
        /*04f8*/ 	.word	0x0500000f


	//   ....[200]....
        /*04fc*/ 	.word	0x0500000f


	//   ....[201]....
        /*0500*/ 	.word	0x0500000f


	//   ....[202]....
        /*0504*/ 	.word	0x0500000f


	//   ....[203]....
        /*0508*/ 	.word	0x0500000f


	//   ....[204]....
        /*050c*/ 	.word	0x0500000f


	//   ....[205]....
        /*0510*/ 	.word	0x0500000f


	//   ....[206]....
        /*0514*/ 	.word	0x0500000f


	//   ....[207]....
        /*0518*/ 	.word	0x0500000f


	//   ....[208]....
        /*051c*/ 	.word	0x0500000f


	//   ....[209]....
        /*0520*/ 	.word	0x0500000f


	//   ....[210]....
        /*0524*/ 	.word	0x0500000f


	//   ....[211]....
        /*0528*/ 	.word	0x0500000f


	//   ....[212]....
        /*052c*/ 	.word	0x0500000f


	//   ....[213]....
        /*0530*/ 	.word	0x0500000f


	//   ....[214]....
        /*0534*/ 	.word	0x0500000f


	//   ....[215]....
        /*0538*/ 	.word	0x0500000f


	//   ....[216]....
        /*053c*/ 	.word	0x0500000f


	//   ....[217]....
        /*0540*/ 	.word	0x0500000f


	//   ....[218]....
        /*0544*/ 	.word	0x0500000f


	//   ....[219]....
        /*0548*/ 	.word	0x0500000f


	//   ....[220]....
        /*054c*/ 	.word	0x0500000f


	//   ....[221]....
        /*0550*/ 	.word	0x0500000f


	//   ....[222]....
        /*0554*/ 	.word	0x0500000f


	//   ....[223]....
        /*0558*/ 	.word	0x0500000f


	//   ....[224]....
        /*055c*/ 	.word	0x0500000f


	//   ....[225]....
        /*0560*/ 	.word	0x0500000f


	//   ....[226]....
        /*0564*/ 	.word	0x0500000f


	//   ....[227]....
        /*0568*/ 	.word	0x0500000f


	//   ....[228]....
        /*056c*/ 	.word	0x0500000f


	//   ....[229]....
        /*0570*/ 	.word	0x0500000f


	//   ....[230]....
        /*0574*/ 	.word	0x0500000f


	//   ....[231]....
        /*0578*/ 	.word	0x0500000f


	//   ....[232]....
        /*057c*/ 	.word	0x0500000f


	//   ....[233]....
        /*0580*/ 	.word	0x0500000f


	//   ....[234]....
        /*0584*/ 	.word	0x0500000f


	//   ....[235]....
        /*0588*/ 	.word	0x0500000f


	//   ....[236]....
        /*058c*/ 	.word	0x0500000f


	//   ....[237]....
        /*0590*/ 	.word	0x0500000f


	//   ....[238]....
        /*0594*/ 	.word	0x0500000f


	//   ....[239]....
        /*0598*/ 	.word	0x0500000f


	//   ....[240]....
        /*059c*/ 	.word	0x0500000f


	//   ....[241]....
        /*05a0*/ 	.word	0x0500000f


	//   ....[242]....
        /*05a4*/ 	.word	0x0500000f


	//   ....[243]....
        /*05a8*/ 	.word	0x0500000f


	//   ....[244]....
        /*05ac*/ 	.word	0x0500000f


	//   ....[245]....
        /*05b0*/ 	.word	0x0500000f


	//   ....[246]....
        /*05b4*/ 	.word	0x0500000f


	//   ....[247]....
        /*05b8*/ 	.word	0x0500000f


	//   ....[248]....
        /*05bc*/ 	.word	0x0500000f


	//   ....[249]....
        /*05c0*/ 	.word	0x0500000f


	//   ....[250]....
        /*05c4*/ 	.word	0x0500000f


	//   ....[251]....
        /*05c8*/ 	.word	0x0500000f


	//   ....[252]....
        /*05cc*/ 	.word	0x0500000f


	//   ....[253]....
        /*05d0*/ 	.word	0x0500000f


	//   ....[254]....
        /*05d4*/ 	.word	0x0500000f


	//   ....[255]....
        /*05d8*/ 	.word	0x0500000f


	//   ....[0]....
        /*05dc*/ 	.word	0x0500000f


	//   ....[1]....
        /*05e0*/ 	.word	0x0500000f


	//   ....[2]....
        /*05e4*/ 	.word	0x0500000f


	//   ....[3]....
        /*05e8*/ 	.word	0x0500000f


	//   ....[4]....
        /*05ec*/ 	.word	0x0500000f


	//   ....[5]....
        /*05f0*/ 	.word	0x0500000f


	//   ....[6]....
        /*05f4*/ 	.word	0x0500000f


	//   ....[7]....
        /*05f8*/ 	.word	0x0500000f


	//   ....[8]....
        /*05fc*/ 	.word	0x0500000f


	//   ....[9]....
        /*0600*/ 	.word	0x0500000f


	//   ....[10]....
        /*0604*/ 	.word	0x0500000f


	//   ....[11]....
        /*0608*/ 	.word	0x0500000f


	//   ....[12]....
        /*060c*/ 	.word	0x0500000f


	//   ....[13]....
        /*0610*/ 	.word	0x0500000f


	//   ....[14]....
        /*0614*/ 	.word	0x0500000f


	//   ....[15]....
        /*0618*/ 	.word	0x0500000f


	//   ....[16]....
        /*061c*/ 	.word	0x0500000f


	//   ....[17]....
        /*0620*/ 	.word	0x0500000f


	//   ....[18]....
        /*0624*/ 	.word	0x0500000f


	//   ....[19]....
        /*0628*/ 	.word	0x0500000f


	//   ....[20]....
        /*062c*/ 	.word	0x0500000f


	//   ....[21]....
        /*0630*/ 	.word	0x0500000f


	//   ....[22]....
        /*0634*/ 	.word	0x0500000f


	//   ....[23]....
        /*0638*/ 	.word	0x0500000f


	//   ....[24]....
        /*063c*/ 	.word	0x0500000f


	//   ....[25]....
        /*0640*/ 	.word	0x0500000f


	//   ....[26]....
        /*0644*/ 	.word	0x0500000f


	//   ....[27]....
        /*0648*/ 	.word	0x0500000f


	//   ....[28]....
        /*064c*/ 	.word	0x0500000f


	//   ....[29]....
        /*0650*/ 	.word	0x0500000f


	//   ....[30]....
        /*0654*/ 	.word	0x0500000f


	//   ....[31]....
        /*0658*/ 	.word	0x0500000f


	//   ....[32]....
        /*065c*/ 	.word	0x0500000f


	//   ....[33]....
        /*0660*/ 	.word	0x0500000f


	//   ....[34]....
        /*0664*/ 	.word	0x0500000f


	//   ....[35]....
        /*0668*/ 	.word	0x0500000f


	//   ....[36]....
        /*066c*/ 	.word	0x0500000f


	//   ....[37]....
        /*0670*/ 	.word	0x0500000f


	//   ....[38]....
        /*0674*/ 	.word	0x0500000f


	//   ....[39]....
        /*0678*/ 	.word	0x0500000f


	//   ....[40]....
        /*067c*/ 	.word	0x0500000f


	//   ....[41]....
        /*0680*/ 	.word	0x0500000f


	//   ....[42]....
        /*0684*/ 	.word	0x0500000f


	//   ....[43]....
        /*0688*/ 	.word	0x0500000f


	//   ....[44]....
        /*068c*/ 	.word	0x0500000f


	//   ....[45]....
        /*0690*/ 	.word	0x0500000f


	//   ....[46]....
        /*0694*/ 	.word	0x0500000f


	//   ....[47]....
        /*0698*/ 	.word	0x0500000f


	//   ....[48]....
        /*069c*/ 	.word	0x0500000f


	//   ....[49]....
        /*06a0*/ 	.word	0x0500000f


	//   ....[50]....
        /*06a4*/ 	.word	0x0500000f


	//   ....[51]....
        /*06a8*/ 	.word	0x0500000f


	//   ....[52]....
        /*06ac*/ 	.word	0x0500000f


	//   ....[53]....
        /*06b0*/ 	.word	0x0500000f


	//   ....[54]....
        /*06b4*/ 	.word	0x0500000f


	//   ....[55]....
        /*06b8*/ 	.word	0x0500000f


	//   ....[56]....
        /*06bc*/ 	.word	0x0500000f


	//   ....[57]....
        /*06c0*/ 	.word	0x0500000f


	//   ....[58]....
        /*06c4*/ 	.word	0x0500000f


	//   ....[59]....
        /*06c8*/ 	.word	0x0500000f


	//   ....[60]....
        /*06cc*/ 	.word	0x0500000f


	//   ....[61]....
        /*06d0*/ 	.word	0x0500000f


	//   ....[62]....
        /*06d4*/ 	.word	0x0500000f


	//   ....[63]....
        /*06d8*/ 	.word	0xffffffff


	//   ....[64]....
        /*06dc*/ 	.word	0xffffffff


	//   ....[65]....
        /*06e0*/ 	.word	0xffffffff


	//   ....[66]....
        /*06e4*/ 	.word	0xffffffff


	//   ....[67]....
        /*06e8*/ 	.word	0xffffffff


	//   ....[68]....
        /*06ec*/ 	.word	0xffffffff


	//----- nvinfo : EIATTR_COOP_GROUP_INSTR_OFFSETS
	.align		4
.L_1372:
        /*06f0*/ 	.byte	0x04, 0x28
        /*06f2*/ 	.short	(.L_1374 - .L_1373)


	//   ....[0]....
.L_1373:
        /*06f4*/ 	.word	0x000000c0


	//   ....[1]....
        /*06f8*/ 	.word	0x00000190


	//   ....[2]....
        /*06fc*/ 	.word	0x000001e0


	//   ....[3]....
        /*0700*/ 	.word	0x00000410


	//   ....[4]....
        /*0704*/ 	.word	0x00000570


	//   ....[5]....
        /*0708*/ 	.word	0x00000690


	//   ....[6]....
        /*070c*/ 	.word	0x000007f0


	//   ....[7]....
        /*0710*/ 	.word	0x00003420


	//   ....[8]....
        /*0714*/ 	.word	0x00003430


	//   ....[9]....
        /*0718*/ 	.word	0x00003b20


	//   ....[10]....
        /*071c*/ 	.word	0x00003b30


	//   ....[11]....
        /*0720*/ 	.word	0x00004a90


	//   ....[12]....
        /*0724*/ 	.word	0x00004aa0


	//   ....[13]....
        /*0728*/ 	.word	0x00005220


	//   ....[14]....
        /*072c*/ 	.word	0x00005230


	//   ....[15]....
        /*0730*/ 	.word	0x00005bd0


	//   ....[16]....
        /*0734*/ 	.word	0x00005be0


	//   ....[17]....
        /*0738*/ 	.word	0x00005cf0


	//   ....[18]....
        /*073c*/ 	.word	0x00005d00


	//   ....[19]....
        /*0740*/ 	.word	0x000060e0


	//   ....[20]....
        /*0744*/ 	.word	0x000060f0


	//   ....[21]....
        /*0748*/ 	.word	0x00006540


	//   ....[22]....
        /*074c*/ 	.word	0x00006560


	//   ....[23]....
        /*0750*/ 	.word	0x00007810


	//   ....[24]....
        /*0754*/ 	.word	0x000083b0


	//   ....[25]....
        /*0758*/ 	.word	0x000083c0


	//   ....[26]....
        /*075c*/ 	.word	0x000083d0


	//   ....[27]....
        /*0760*/ 	.word	0x000083e0


	//   ....[28]....
        /*0764*/ 	.word	0x00008720


	//   ....[29]....
        /*0768*/ 	.word	0x00008730


	//   ....[30]....
        /*076c*/ 	.word	0x00008740


	//   ....[31]....
        /*0770*/ 	.word	0x00008750


	//   ....[32]....
        /*0774*/ 	.word	0x00009990


	//   ....[33]....
        /*0778*/ 	.word	0x000099b0


	//   ....[34]....
        /*077c*/ 	.word	0x000099c0


	//   ....[35]....
        /*0780*/ 	.word	0x000099d0


	//   ....[36]....
        /*0784*/ 	.word	0x00009ab0


	//   ....[37]....
        /*0788*/ 	.word	0x00009ad0


	//   ....[38]....
        /*078c*/ 	.word	0x00009ae0


	//   ....[39]....
        /*0790*/ 	.word	0x00009b80


	//   ....[40]....
        /*0794*/ 	.word	0x0000bd60


	//   ....[41]....
        /*0798*/ 	.word	0x0000c430


	//   ....[42]....
        /*079c*/ 	.word	0x0000d4d0


	//   ....[43]....
        /*07a0*/ 	.word	0x0000d620


	//   ....[44]....
        /*07a4*/ 	.word	0x0000d6e0


	//   ....[45]....
        /*07a8*/ 	.word	0x0000d760


	//   ....[46]....
        /*07ac*/ 	.word	0x00013840


	//   ....[47]....
        /*07b0*/ 	.word	0x000138e0


	//   ....[48]....
        /*07b4*/ 	.word	0x00013aa0


	//   ....[49]....
        /*07b8*/ 	.word	0x00013ac0


	//   ....[50]....
        /*07bc*/ 	.word	0x000194f0


	//   ....[51]....
        /*07c0*/ 	.word	0x00019bf0


	//   ....[52]....
        /*07c4*/ 	.word	0x0001ac70


	//   ....[53]....
        /*07c8*/ 	.word	0x0001ad30


	//   ....[54]....
        /*07cc*/ 	.word	0x0001af00


	//   ....[55]....
        /*07d0*/ 	.word	0x0001af20


	//   ....[56]....
        /*07d4*/ 	.word	0x00020160


	//   ....[57]....
        /*07d8*/ 	.word	0x00020180


	//   ....[58]....
        /*07dc*/ 	.word	0x000201c0


	//   ....[59]....
        /*07e0*/ 	.word	0x000201f0


	//   ....[60]....
        /*07e4*/ 	.word	0x00022430


	//   ....[61]....
        /*07e8*/ 	.word	0x00022460


	//   ....[62]....
        /*07ec*/ 	.word	0x00022490


	//   ....[63]....
        /*07f0*/ 	.word	0x000224a0


	//   ....[64]....
        /*07f4*/ 	.word	0x00022e50


	//   ....[65]....
        /*07f8*/ 	.word	0x00022e60


	//   ....[66]....
        /*07fc*/ 	.word	0x00023030


	//   ....[67]....
        /*0800*/ 	.word	0x00023040


	//   ....[68]....
        /*0804*/ 	.word	0x00023210


	//   ....[69]....
        /*0808*/ 	.word	0x00023220


	//   ....[70]....
        /*080c*/ 	.word	0x000233f0


	//   ....[71]....
        /*0810*/ 	.word	0x00023400


	//   ....[72]....
        /*0814*/ 	.word	0x00023950


	//   ....[73]....
        /*0818*/ 	.word	0x00023960


	//   ....[74]....
        /*081c*/ 	.word	0x00024610


	//   ....[75]....
        /*0820*/ 	.word	0x00024620


	//   ....[76]....
        /*0824*/ 	.word	0x00025ae0


	//   ....[77]....
        /*0828*/ 	.word	0x00025af0


	//   ....[78]....
        /*082c*/ 	.word	0x00025cd0


	//   ....[79]....
        /*0830*/ 	.word	0x00025ce0


	//   ....[80]....
        /*0834*/ 	.word	0x00025eb0


	//   ....[81]....
        /*0838*/ 	.word	0x00025ec0


	//   ....[82]....
        /*083c*/ 	.word	0x00026090


	//   ....[83]....
        /*0840*/ 	.word	0x000260a0


	//   ....[84]....
        /*0844*/ 	.word	0x000262c0


	//   ....[85]....
        /*0848*/ 	.word	0x000264d0


	//   ....[86]....
        /*084c*/ 	.word	0x00026500


	//   ....[87]....
        /*0850*/ 	.word	0x00026530


	//   ....[88]....
        /*0854*/ 	.word	0x00026560


	//   ....[89]....
        /*0858*/ 	.word	0x00026590


	//   ....[90]....
        /*085c*/ 	.word	0x000265c0


	//   ....[91]....
        /*0860*/ 	.word	0x00026750


	//   ....[92]....
        /*0864*/ 	.word	0x00026780


	//   ....[93]....
        /*0868*/ 	.word	0x000267b0


	//   ....[94]....
        /*086c*/ 	.word	0x000267e0


	//   ....[95]....
        /*0870*/ 	.word	0x00026810


	//   ....[96]....
        /*0874*/ 	.word	0x00026840


	//   ....[97]....
        /*0878*/ 	.word	0x000268d0


	//   ....[98]....
        /*087c*/ 	.word	0x00026900


	//   ....[99]....
        /*0880*/ 	.word	0x00026910


	//   ....[100]....
        /*0884*/ 	.word	0x00026950


	//   ....[101]....
        /*0888*/ 	.word	0x000280f0


	//   ....[102]....
        /*088c*/ 	.word	0x0002a530


	//   ....[103]....
        /*0890*/ 	.word	0x0002a550


	//   ....[104]....
        /*0894*/ 	.word	0x0002a5e0


	//   ....[105]....
        /*0898*/ 	.word	0x0002a600


	//   ....[106]....
        /*089c*/ 	.word	0x0002a680


	//   ....[107]....
        /*08a0*/ 	.word	0x0002a6a0


	//   ....[108]....
        /*08a4*/ 	.word	0x0002a720


	//   ....[109]....
        /*08a8*/ 	.word	0x0002a740


	//   ....[110]....
        /*08ac*/ 	.word	0x0002a7c0


	//   ....[111]....
        /*08b0*/ 	.word	0x0002a7e0


	//   ....[112]....
        /*08b4*/ 	.word	0x0002a7f0


	//   ....[113]....
        /*08b8*/ 	.word	0x0002a800


	//   ....[114]....
        /*08bc*/ 	.word	0x0002b040


	//   ....[115]....
        /*08c0*/ 	.word	0x0002b070


	//   ....[116]....
        /*08c4*/ 	.word	0x0002b130


	//   ....[117]....
        /*08c8*/ 	.word	0x0002b140


	//   ....[118]....
        /*08cc*/ 	.word	0x0002b1d0


	//   ....[119]....
        /*08d0*/ 	.word	0x0002b1e0


	//   ....[120]....
        /*08d4*/ 	.word	0x0002b270


	//   ....[121]....
        /*08d8*/ 	.word	0x0002b280


	//   ....[122]....
        /*08dc*/ 	.word	0x0002b310


	//   ....[123]....
        /*08e0*/ 	.word	0x0002b320


	//   ....[124]....
        /*08e4*/ 	.word	0x0002b3b0


	//   ....[125]....
        /*08e8*/ 	.word	0x0002b3c0


	//   ....[126]....
        /*08ec*/ 	.word	0x0002b440


	//   ....[127]....
        /*08f0*/ 	.word	0x0002b450


	//   ....[128]....
        /*08f4*/ 	.word	0x0002b460


	//   ....[129]....
        /*08f8*/ 	.word	0x0002b470


	//   ....[130]....
        /*08fc*/ 	.word	0x0002b8d0


	//   ....[131]....
        /*0900*/ 	.word	0x0002b900


	//   ....[132]....
        /*0904*/ 	.word	0x0002b950


	//   ....[133]....
        /*0908*/ 	.word	0x0002ba10


	//   ....[134]....
        /*090c*/ 	.word	0x0002ba20


	//   ....[135]....
        /*0910*/ 	.word	0x0002ba50


	//   ....[136]....
        /*0914*/ 	.word	0x0002bae0


	//   ....[137]....
        /*0918*/ 	.word	0x0002bb90


	//   ....[138]....
        /*091c*/ 	.word	0x0002bba0


	//   ....[139]....
        /*0920*/ 	.word	0x0002bbd0


	//   ....[140]....
        /*0924*/ 	.word	0x0002bbe0


	//   ....[141]....
        /*0928*/ 	.word	0x0002bc70


	//   ....[142]....
        /*092c*/ 	.word	0x0002c380


	//   ....[143]....
        /*0930*/ 	.word	0x0002c3a0


	//   ....[144]....
        /*0934*/ 	.word	0x0002c3f0


	//   ....[145]....
        /*0938*/ 	.word	0x0002c400


	//   ....[146]....
        /*093c*/ 	.word	0x0002c440


	//   ....[147]....
        /*0940*/ 	.word	0x0002c450


	//   ....[148]....
        /*0944*/ 	.word	0x0002c490


	//   ....[149]....
        /*0948*/ 	.word	0x0002c4a0


	//   ....[150]....
        /*094c*/ 	.word	0x0002c4e0


	//   ....[151]....
        /*0950*/ 	.word	0x0002c4f0


	//   ....[152]....
        /*0954*/ 	.word	0x0002c500


	//   ....[153]....
        /*0958*/ 	.word	0x0002c540


	//   ....[154]....
        /*095c*/ 	.word	0x0002c860


	//   ....[155]....
        /*0960*/ 	.word	0x0002c880


	//   ....[156]....
        /*0964*/ 	.word	0x0002c890


	//   ....[157]....
        /*0968*/ 	.word	0x0002c8a0


	//   ....[158]....
        /*096c*/ 	.word	0x0002c8c0


	//   ....[159]....
        /*0970*/ 	.word	0x0002c930


	//   ....[160]....
        /*0974*/ 	.word	0x0002c9a0


	//   ....[161]....
        /*0978*/ 	.word	0x0002c9c0


	//   ....[162]....
        /*097c*/ 	.word	0x0002c9d0


	//   ....[163]....
        /*0980*/ 	.word	0x0002ca30


	//   ....[164]....
        /*0984*/ 	.word	0x0002ca50


	//   ....[165]....
        /*0988*/ 	.word	0x0002cab0


	//   ....[166]....
        /*098c*/ 	.word	0x0002cff0


	//   ....[167]....
        /*0990*/ 	.word	0x0002d020


	//   ....[168]....
        /*0994*/ 	.word	0x0002d080


	//   ....[169]....
        /*0998*/ 	.word	0x0002d0b0


	//   ....[170]....
        /*099c*/ 	.word	0x0002d0e0


	//   ....[171]....
        /*09a0*/ 	.word	0x0002d110


	//   ....[172]....
        /*09a4*/ 	.word	0x0002d140


	//   ....[173]....
        /*09a8*/ 	.word	0x0002d170


	//   ....[174]....
        /*09ac*/ 	.word	0x0002d310


	//   ....[175]....
        /*09b0*/ 	.word	0x0002d340


	//   ....[176]....
        /*09b4*/ 	.word	0x0002d370


	//   ....[177]....
        /*09b8*/ 	.word	0x0002d3a0


	//   ....[178]....
        /*09bc*/ 	.word	0x0002d3d0


	//   ....[179]....
        /*09c0*/ 	.word	0x0002d400


	//   ....[180]....
        /*09c4*/ 	.word	0x0002d4c0


	//   ....[181]....
        /*09c8*/ 	.word	0x0002d4e0


	//   ....[182]....
        /*09cc*/ 	.word	0x0002d500


	//   ....[183]....
        /*09d0*/ 	.word	0x0002d560


	//   ....[184]....
        /*09d4*/ 	.word	0x0002df80


	//   ....[185]....
        /*09d8*/ 	.word	0x0002e2a0


	//   ....[186]....
        /*09dc*/ 	.word	0x0002e330


	//   ....[187]....
        /*09e0*/ 	.word	0x0002e3c0


	//   ....[188]....
        /*09e4*/ 	.word	0x0002e450


	//   ....[189]....
        /*09e8*/ 	.word	0x0002e530


	//   ....[190]....
        /*09ec*/ 	.word	0x0002e5c0


	//   ....[191]....
        /*09f0*/ 	.word	0x0002e650


	//   ....[192]....
        /*09f4*/ 	.word	0x0002e6e0


	//   ....[193]....
        /*09f8*/ 	.word	0x0002e7c0


	//   ....[194]....
        /*09fc*/ 	.word	0x0002e850


	//   ....[195]....
        /*0a00*/ 	.word	0x0002e8e0


	//   ....[196]....
        /*0a04*/ 	.word	0x0002e970


	//   ....[197]....
        /*0a08*/ 	.word	0x0002eab0


	//   ....[198]....
        /*0a0c*/ 	.word	0x0002eb50


	//   ....[199]....
        /*0a10*/ 	.word	0x0002ebe0


	//   ....[200]....
        /*0a14*/ 	.word	0x0002ec30


	//   ....[201]....
        /*0a18*/ 	.word	0x0002ec80


	//   ....[202]....
        /*0a1c*/ 	.word	0x0002ed20


	//   ....[203]....
        /*0a20*/ 	.word	0x0002edb0


	//   ....[204]....
        /*0a24*/ 	.word	0x0002ee00


	//   ....[205]....
        /*0a28*/ 	.word	0x0002ee50


	//   ....[206]....
        /*0a2c*/ 	.word	0x0002ef50


	//   ....[207]....
        /*0a30*/ 	.word	0x0002f000


	//   ....[208]....
        /*0a34*/ 	.word	0x0002f080


	//   ....[209]....
        /*0a38*/ 	.word	0x0002f0f0


	//   ....[210]....
        /*0a3c*/ 	.word	0x0002f210


	//   ....[211]....
        /*0a40*/ 	.word	0x0002f300


	//   ....[212]....
        /*0a44*/ 	.word	0x0002f3d0


	//   ....[213]....
        /*0a48*/ 	.word	0x0002f420


	//   ....[214]....
        /*0a4c*/ 	.word	0x0002f6d0


	//   ....[215]....
        /*0a50*/ 	.word	0x0002f720


	//   ....[216]....
        /*0a54*/ 	.word	0x0002f7b0


	//   ....[217]....
        /*0a58*/ 	.word	0x0002f840


	//   ....[218]....
        /*0a5c*/ 	.word	0x0002f8d0


	//   ....[219]....
        /*0a60*/ 	.word	0x0002f960


	//   ....[220]....
        /*0a64*/ 	.word	0x0002f9f0


	//   ....[221]....
        /*0a68*/ 	.word	0x0002fa80


	//   ....[222]....
        /*0a6c*/ 	.word	0x0002fb00


	//   ....[223]....
        /*0a70*/ 	.word	0x0002fb50


	//   ....[224]....
        /*0a74*/ 	.word	0x0002fbf0


	//   ....[225]....
        /*0a78*/ 	.word	0x0002fc80


	//   ....[226]....
        /*0a7c*/ 	.word	0x0002fd00


	//   ....[227]....
        /*0a80*/ 	.word	0x0002fd50


	//   ....[228]....
        /*0a84*/ 	.word	0x0002fde0


	//   ....[229]....
        /*0a88*/ 	.word	0x0002fe70


	//   ....[230]....
        /*0a8c*/ 	.word	0x0002ff00


	//   ....[231]....
        /*0a90*/ 	.word	0x0002ff90


	//   ....[232]....
        /*0a94*/ 	.word	0x00030020


	//   ....[233]....
        /*0a98*/ 	.word	0x000300b0


	//   ....[234]....
        /*0a9c*/ 	.word	0x00030170


	//   ....[235]....
        /*0aa0*/ 	.word	0x00030440


	//   ....[236]....
        /*0aa4*/ 	.word	0x00030530


	//   ....[237]....
        /*0aa8*/ 	.word	0x000305d0


	//   ....[238]....
        /*0aac*/ 	.word	0x00030630


	//   ....[239]....
        /*0ab0*/ 	.word	0x00030720


	//   ....[240]....
        /*0ab4*/ 	.word	0x00030790


	//   ....[241]....
        /*0ab8*/ 	.word	0x00030880


	//   ....[242]....
        /*0abc*/ 	.word	0x000308f0


	//   ....[243]....
        /*0ac0*/ 	.word	0x000309e0


	//   ....[244]....
        /*0ac4*/ 	.word	0x00030a50


	//   ....[245]....
        /*0ac8*/ 	.word	0x00030b40


	//   ....[246]....
        /*0acc*/ 	.word	0x00030bb0


	//   ....[247]....
        /*0ad0*/ 	.word	0x00030c90


	//   ....[248]....
        /*0ad4*/ 	.word	0x00030d50


	//   ....[249]....
        /*0ad8*/ 	.word	0x00030db0


	//   ....[250]....
        /*0adc*/ 	.word	0x00030e10


	//   ....[251]....
        /*0ae0*/ 	.word	0x00030f00


	//   ....[252]....
        /*0ae4*/ 	.word	0x00030f60


	//   ....[253]....
        /*0ae8*/ 	.word	0x00031060


	//   ....[254]....
        /*0aec*/ 	.word	0x000310c0


	//   ....[255]....
        /*0af0*/ 	.word	0x000311c0


	//   ....[0]....
        /*0af4*/ 	.word	0x00031220


	//   ....[1]....
        /*0af8*/ 	.word	0x00031320


	//   ....[2]....
        /*0afc*/ 	.word	0x00031380


	//   ....[3]....
        /*0b00*/ 	.word	0x00031480


	//   ....[4]....
        /*0b04*/ 	.word	0x000314e0


	//   ....[5]....
        /*0b08*/ 	.word	0x000315e0


	//   ....[6]....
        /*0b0c*/ 	.word	0x00031640


	//   ....[7]....
        /*0b10*/ 	.word	0x00031720


	//   ....[8]....
        /*0b14*/ 	.word	0x00031860


	//   ....[9]....
        /*0b18*/ 	.word	0x00031930


	//   ....[10]....
        /*0b1c*/ 	.word	0x000319f0


	//   ....[11]....
        /*0b20*/ 	.word	0x00031b00


	//   ....[12]....
        /*0b24*/ 	.word	0x00031b60


	//   ....[13]....
        /*0b28*/ 	.word	0x00031c70


	//   ....[14]....
        /*0b2c*/ 	.word	0x00031cd0


	//   ....[15]....
        /*0b30*/ 	.word	0x00031de0


	//   ....[16]....
        /*0b34*/ 	.word	0x00031e40


	//   ....[17]....
        /*0b38*/ 	.word	0x00031f50


	//   ....[18]....
        /*0b3c*/ 	.word	0x00031fb0


	//   ....[19]....
        /*0b40*/ 	.word	0x00032070


	//   ....[20]....
        /*0b44*/ 	.word	0x000321d0


	//   ....[21]....
        /*0b48*/ 	.word	0x00032270


	//   ....[22]....
        /*0b4c*/ 	.word	0x000322d0


	//   ....[23]....
        /*0b50*/ 	.word	0x00032380


	//   ....[24]....
        /*0b54*/ 	.word	0x000323e0


	//   ....[25]....
        /*0b58*/ 	.word	0x00032490


	//   ....[26]....
        /*0b5c*/ 	.word	0x000324f0


	//   ....[27]....
        /*0b60*/ 	.word	0x000325a0


	//   ....[28]....
        /*0b64*/ 	.word	0x00032600


	//   ....[29]....
        /*0b68*/ 	.word	0x000326b0


	//   ....[30]....
        /*0b6c*/ 	.word	0x00032710


	//   ....[31]....
        /*0b70*/ 	.word	0x000327c0


	//   ....[32]....
        /*0b74*/ 	.word	0x000328b0


	//   ....[33]....
        /*0b78*/ 	.word	0x00032950


	//   ....[34]....
        /*0b7c*/ 	.word	0x000329b0


	//   ....[35]....
        /*0b80*/ 	.word	0x00032a80


	//   ....[36]....
        /*0b84*/ 	.word	0x00032ae0


	//   ....[37]....
        /*0b88*/ 	.word	0x00032bb0


	//   ....[38]....
        /*0b8c*/ 	.word	0x00032c10


	//   ....[39]....
        /*0b90*/ 	.word	0x00032ce0


	//   ....[40]....
        /*0b94*/ 	.word	0x00032d40


	//   ....[41]....
        /*0b98*/ 	.word	0x00032e10


	//   ....[42]....
        /*0b9c*/ 	.word	0x00032e70


	//   ....[43]....
        /*0ba0*/ 	.word	0x00032f40


	//   ....[44]....
        /*0ba4*/ 	.word	0x00032fd0


	//   ....[45]....
        /*0ba8*/ 	.word	0x00033070


	//   ....[46]....
        /*0bac*/ 	.word	0x000331f0


	//   ....[47]....
        /*0bb0*/ 	.word	0x00033260


	//   ....[48]....
        /*0bb4*/ 	.word	0x000332d0


	//   ....[49]....
        /*0bb8*/ 	.word	0x00033340


	//   ....[50]....
        /*0bbc*/ 	.word	0x000333b0


	//   ....[51]....
        /*0bc0*/ 	.word	0x00033430


	//   ....[52]....
        /*0bc4*/ 	.word	0x000334b0


	//   ....[53]....
        /*0bc8*/ 	.word	0x00033540


	//   ....[54]....
        /*0bcc*/ 	.word	0x000335b0


	//   ....[55]....
        /*0bd0*/ 	.word	0x00033620


	//   ....[56]....
        /*0bd4*/ 	.word	0x00033690


	//   ....[57]....
        /*0bd8*/ 	.word	0x00033710


	//   ....[58]....
        /*0bdc*/ 	.word	0x00033780


	//   ....[59]....
        /*0be0*/ 	.word	0x00033810


	//   ....[60]....
        /*0be4*/ 	.word	0x00033870


	//   ....[61]....
        /*0be8*/ 	.word	0x00033900


	//   ....[62]....
        /*0bec*/ 	.word	0x00033a30


	//   ....[63]....
        /*0bf0*/ 	.word	0x00034840


	//   ....[64]....
        /*0bf4*/ 	.word	0x00034ea0


	//   ....[65]....
        /*0bf8*/ 	.word	0x00036060


	//   ....[66]....
        /*0bfc*/ 	.word	0x00036090


	//   ....[67]....
        /*0c00*/ 	.word	0x000360b0


	//   ....[68]....
        /*0c04*/ 	.word	0x000360c0


	//----- nvinfo : EIATTR_REG_RECONFIG
	.align		4
.L_1374:
        /*0c08*/ 	.byte	0x01, 0x54
	.zero		2


	//----- nvinfo : EIATTR_SYSCALL_OFFSETS
	.align		4
        /*0c0c*/ 	.byte	0x04, 0x46
        /*0c0e*/ 	.short	(.L_1376 - .L_1375)


	//   ....[0]....
.L_1375:
        /*0c10*/ 	.word	0x00002270


	//   ....[1]....
        /*0c14*/ 	.word	0x000023c0


	//   ....[2]....
        /*0c18*/ 	.word	0x00007b90


	//   ....[3]....
        /*0c1c*/ 	.word	0x00008160


	//   ....[4]....
        /*0c20*/ 	.word	0x00029b90


	//   ....[5]....
        /*0c24*/ 	.word	0x00029ce0


	//   ....[6]....
        /*0c28*/ 	.word	0x00029dd0


	//   ....[7]....
        /*0c2c*/ 	.word	0x0002acb0


	//----- nvinfo : EIATTR_MBARRIER_INSTR_OFFSETS
	.align		4
.L_1376:
        /*0c30*/ 	.byte	0x04, 0x39
        /*0c32*/ 	.short	(.L_1378 - .L_1377)


	//   ....[0]....
.L_1377:
        /*0c34*/ 	.word	0x000002c0
        /*0c38*/ 	.word	0x000000ff
        /*0c3c*/ 	.word	0x00022800
        /*0c40*/ 	.short	0x0100
        /*0c42*/ 	.byte	0x08
	.zero		1


	//   ....[1]....
        /*0c44*/ 	.word	0x000002d0
        /*0c48*/ 	.word	0x000000ff
        /*0c4c*/ 	.word	0x00022820
        /*0c50*/ 	.short	0x0100
        /*0c52*/ 	.byte	0x08
	.zero		1


	//   ....[2]....
        /*0c54*/ 	.word	0x000003c0
        /*0c58*/ 	.word	0x000000ff
        /*0c5c*/ 	.word	0x00022830
        /*0c60*/ 	.short	0x0100
        /*0c62*/ 	.byte	0x08
	.zero		1


	//   ....[3]....
        /*0c64*/ 	.word	0x000003d0
        /*0c68*/ 	.word	0x000000ff
        /*0c6c*/ 	.word	0x00022840
        /*0c70*/ 	.short	0x0100
        /*0c72*/ 	.byte	0x08
	.zero		1


	//   ....[4]....
        /*0c74*/ 	.word	0x000003e0
        /*0c78*/ 	.word	0x000000ff
        /*0c7c*/ 	.word	0x00022838
        /*0c80*/ 	.short	0x0100
        /*0c82*/ 	.byte	0x08
	.zero		1


	//   ....[5]....
        /*0c84*/ 	.word	0x000003f0
        /*0c88*/ 	.word	0x000000ff
        /*0c8c*/ 	.word	0x00022848
        /*0c90*/ 	.short	0x0100
        /*0c92*/ 	.byte	0x08
	.zero		1


	//   ....[6]....
        /*0c94*/ 	.word	0x00000520
        /*0c98*/ 	.word	0x000000ff
        /*0c9c*/ 	.word	0x00022850
        /*0ca0*/ 	.short	0x0100
        /*0ca2*/ 	.byte	0x08
	.zero		1


	//   ....[7]....
        /*0ca4*/ 	.word	0x00000530
        /*0ca8*/ 	.word	0x000000ff
        /*0cac*/ 	.word	0x00022860
        /*0cb0*/ 	.short	0x0100
        /*0cb2*/ 	.byte	0x08
	.zero		1


	//   ....[8]....
        /*0cb4*/ 	.word	0x00000540
        /*0cb8*/ 	.word	0x000000ff
        /*0cbc*/ 	.word	0x00022858
        /*0cc0*/ 	.short	0x0100
        /*0cc2*/ 	.byte	0x08
	.zero		1


	//   ....[9]....
        /*0cc4*/ 	.word	0x00000550
        /*0cc8*/ 	.word	0x000000ff
        /*0ccc*/ 	.word	0x00022868
        /*0cd0*/ 	.short	0x0100
        /*0cd2*/ 	.byte	0x08
	.zero		1


	//   ....[10]....
        /*0cd4*/ 	.word	0x00000640
        /*0cd8*/ 	.word	0x000000ff
        /*0cdc*/ 	.word	0x00022870
        /*0ce0*/ 	.short	0x0100
        /*0ce2*/ 	.byte	0x06
	.zero		1


	//   ....[11]....
        /*0ce4*/ 	.word	0x00000650
        /*0ce8*/ 	.word	0x000000ff
        /*0cec*/ 	.word	0x00022880
        /*0cf0*/ 	.short	0x0100
        /*0cf2*/ 	.byte	0x06
	.zero		1


	//   ....[12]....
        /*0cf4*/ 	.word	0x00000660
        /*0cf8*/ 	.word	0x000000ff
        /*0cfc*/ 	.word	0x00022878
        /*0d00*/ 	.short	0x0100
        /*0d02*/ 	.byte	0x06
	.zero		1


	//   ....[13]....
        /*0d04*/ 	.word	0x00000670
        /*0d08*/ 	.word	0x000000ff
        /*0d0c*/ 	.word	0x00022888
        /*0d10*/ 	.short	0x0100
        /*0d12*/ 	.byte	0x06
	.zero		1


	//   ....[14]....
        /*0d14*/ 	.word	0x000007a0
        /*0d18*/ 	.word	0x000000ff
        /*0d1c*/ 	.word	0x00022890
        /*0d20*/ 	.short	0x0100
        /*0d22*/ 	.byte	0x08
	.zero		1


	//   ....[15]....
        /*0d24*/ 	.word	0x000007b0
        /*0d28*/ 	.word	0x000000ff
        /*0d2c*/ 	.word	0x000228a0
        /*0d30*/ 	.short	0x0100
        /*0d32*/ 	.byte	0x08
	.zero		1


	//   ....[16]....
        /*0d34*/ 	.word	0x000007c0
        /*0d38*/ 	.word	0x000000ff
        /*0d3c*/ 	.word	0x00022898
        /*0d40*/ 	.short	0x0100
        /*0d42*/ 	.byte	0x08
	.zero		1


	//   ....[17]....
        /*0d44*/ 	.word	0x000007d0
        /*0d48*/ 	.word	0x000000ff
        /*0d4c*/ 	.word	0x000228a8
        /*0d50*/ 	.short	0x0100
        /*0d52*/ 	.byte	0x08
	.zero		1


	//   ....[18]....
        /*0d54*/ 	.word	0x00000900
        /*0d58*/ 	.word	0x000000ff
        /*0d5c*/ 	.word	0x000228b0
        /*0d60*/ 	.short	0x0100
        /*0d62*/ 	.byte	0x08
	.zero		1


	//   ....[19]....
        /*0d64*/ 	.word	0x00000910
        /*0d68*/ 	.word	0x000000ff
        /*0d6c*/ 	.word	0x000228c0
        /*0d70*/ 	.short	0x0100
        /*0d72*/ 	.byte	0x08
	.zero		1


	//   ....[20]....
        /*0d74*/ 	.word	0x00000920
        /*0d78*/ 	.word	0x000000ff
        /*0d7c*/ 	.word	0x000228b8
        /*0d80*/ 	.short	0x0100
        /*0d82*/ 	.byte	0x08
	.zero		1


	//   ....[21]....
        /*0d84*/ 	.word	0x00000930
        /*0d88*/ 	.word	0x000000ff
        /*0d8c*/ 	.word	0x000228c8
        /*0d90*/ 	.short	0x0100
        /*0d92*/ 	.byte	0x08
	.zero		1


	//   ....[22]....
        /*0d94*/ 	.word	0x000033d0
        /*0d98*/ 	.word	0x00000036
        /*0d9c*/ 	.word	0x00022890
        /*0da0*/ 	.short	0x010a
        /*0da2*/ 	.byte	0x3f
	.zero		1


	//   ....[23]....
        /*0da4*/ 	.word	0x00004a30
        /*0da8*/ 	.word	0x00000036
        /*0dac*/ 	.word	0x00022890
        /*0db0*/ 	.short	0x010a
        /*0db2*/ 	.byte	0x3f
	.zero		1


	//   ....[24]....
        /*0db4*/ 	.word	0x00005a30
        /*0db8*/ 	.word	0x00000036
        /*0dbc*/ 	.word	0x00022890
        /*0dc0*/ 	.short	0x010a
        /*0dc2*/ 	.byte	0x3f
	.zero		1


	//   ....[25]....
        /*0dc4*/ 	.word	0x00005ee0
        /*0dc8*/ 	.word	0x00000004
        /*0dcc*/ 	.word	0x00000000
        /*0dd0*/ 	.short	0x0101
        /*0dd2*/ 	.byte	0x3f
	.zero		1


	//   ....[26]....
        /*0dd4*/ 	.word	0x00005f20
        /*0dd8*/ 	.word	0x00000036
        /*0ddc*/ 	.word	0x000228b0
        /*0de0*/ 	.short	0x010a
        /*0de2*/ 	.byte	0x3f
	.zero		1


	//   ....[27]....
        /*0de4*/ 	.word	0x00006a40
        /*0de8*/ 	.word	0x00000036
        /*0dec*/ 	.word	0x00000000
        /*0df0*/ 	.short	0x0101
        /*0df2*/ 	.byte	0x3f
	.zero		1


	//   ....[28]....
        /*0df4*/ 	.word	0x00007ee0
        /*0df8*/ 	.word	0x00000002
        /*0dfc*/ 	.word	0x00022800
        /*0e00*/ 	.short	0x010a
        /*0e02*/ 	.byte	0x3f
	.zero		1


	//   ....[29]....
        /*0e04*/ 	.word	0x00007f30
        /*0e08*/ 	.word	0x00000002
        /*0e0c*/ 	.word	0x00022800
        /*0e10*/ 	.short	0x010a
        /*0e12*/ 	.byte	0x3f
	.zero		1


	//   ....[30]....
        /*0e14*/ 	.word	0x000089c0
        /*0e18*/ 	.word	0x00000002
        /*0e1c*/ 	.word	0x00022800
        /*0e20*/ 	.short	0x010a
        /*0e22*/ 	.byte	0x3f
	.zero		1


	//   ....[31]....
        /*0e24*/ 	.word	0x00009e00
        /*0e28*/ 	.word	0x00000002
        /*0e2c*/ 	.word	0x00022800
        /*0e30*/ 	.short	0x010a
        /*0e32*/ 	.byte	0x3f
	.zero		1


	//   ....[32]....
        /*0e34*/ 	.word	0x0000b3b0
        /*0e38*/ 	.word	0x00000004
        /*0e3c*/ 	.word	0x00000000
        /*0e40*/ 	.short	0x010a
        /*0e42*/ 	.byte	0x3f
	.zero		1


	//   ....[33]....
        /*0e44*/ 	.word	0x0000b4c0
        /*0e48*/ 	.word	0x00000002
        /*0e4c*/ 	.word	0x00000000
        /*0e50*/ 	.short	0x010a
        /*0e52*/ 	.byte	0x3f
	.zero		1


	//   ....[34]....
        /*0e54*/ 	.word	0x0000b980
        /*0e58*/ 	.word	0x00000009
        /*0e5c*/ 	.word	0x00000000
        /*0e60*/ 	.short	0x0101
        /*0e62*/ 	.byte	0x3f
	.zero		1


	//   ....[35]....
        /*0e64*/ 	.word	0x0000f2a0
        /*0e68*/ 	.word	0x00000014
        /*0e6c*/ 	.word	0x00000000
        /*0e70*/ 	.short	0x010a
        /*0e72*/ 	.byte	0x3f
	.zero		1


	//   ....[36]....
        /*0e74*/ 	.word	0x0000f300
        /*0e78*/ 	.word	0x00000014
        /*0e7c*/ 	.word	0x00000000
        /*0e80*/ 	.short	0x010a
        /*0e82*/ 	.byte	0x3f
	.zero		1


	//   ....[37]....
        /*0e84*/ 	.word	0x000125c0
        /*0e88*/ 	.word	0x00000002
        /*0e8c*/ 	.word	0x00000000
        /*0e90*/ 	.short	0x0101
        /*0e92*/ 	.byte	0x3f
	.zero		1


	//   ....[38]....
        /*0e94*/ 	.word	0x00012a40
        /*0e98*/ 	.word	0x00000006
        /*0e9c*/ 	.word	0x00000000
        /*0ea0*/ 	.short	0x010a
        /*0ea2*/ 	.byte	0x3f
	.zero		1


	//   ....[39]....
        /*0ea4*/ 	.word	0x00012b50
        /*0ea8*/ 	.word	0x00000003
        /*0eac*/ 	.word	0x00000000
        /*0eb0*/ 	.short	0x010a
        /*0eb2*/ 	.byte	0x3f
	.zero		1


	//   ....[40]....
        /*0eb4*/ 	.word	0x00013010
        /*0eb8*/ 	.word	0x00000009
        /*0ebc*/ 	.word	0x00000000
        /*0ec0*/ 	.short	0x0101
        /*0ec2*/ 	.byte	0x3f
	.zero		1


	//   ....[41]....
        /*0ec4*/ 	.word	0x00015620
        /*0ec8*/ 	.word	0x00000004
        /*0ecc*/ 	.word	0x00000000
        /*0ed0*/ 	.short	0x010a
        /*0ed2*/ 	.byte	0x3f
	.zero		1


	//   ....[42]....
        /*0ed4*/ 	.word	0x00015680
        /*0ed8*/ 	.word	0x00000004
        /*0edc*/ 	.word	0x00000000
        /*0ee0*/ 	.short	0x010a
        /*0ee2*/ 	.byte	0x3f
	.zero		1


	//   ....[43]....
        /*0ee4*/ 	.word	0x00018940
        /*0ee8*/ 	.word	0x00000003
        /*0eec*/ 	.word	0x00000000
        /*0ef0*/ 	.short	0x0101
        /*0ef2*/ 	.byte	0x3f
	.zero		1


	//   ....[44]....
        /*0ef4*/ 	.word	0x00018b70
        /*0ef8*/ 	.word	0x00000004
        /*0efc*/ 	.word	0x00000000
        /*0f00*/ 	.short	0x010a
        /*0f02*/ 	.byte	0x3f
	.zero		1


	//   ....[45]....
        /*0f04*/ 	.word	0x00018c80
        /*0f08*/ 	.word	0x00000004
        /*0f0c*/ 	.word	0x00000000
        /*0f10*/ 	.short	0x010a
        /*0f12*/ 	.byte	0x3f
	.zero		1


	//   ....[46]....
        /*0f14*/ 	.word	0x00019140
        /*0f18*/ 	.word	0x00000003
        /*0f1c*/ 	.word	0x00000000
        /*0f20*/ 	.short	0x0101
        /*0f22*/ 	.byte	0x3f
	.zero		1


	//   ....[47]....
        /*0f24*/ 	.word	0x0001ca60
        /*0f28*/ 	.word	0x0000001a
        /*0f2c*/ 	.word	0x00000000
        /*0f30*/ 	.short	0x010a
        /*0f32*/ 	.byte	0x3f
	.zero		1


	//   ....[48]....
        /*0f34*/ 	.word	0x0001cac0
        /*0f38*/ 	.word	0x0000001a
        /*0f3c*/ 	.word	0x00000000
        /*0f40*/ 	.short	0x010a
        /*0f42*/ 	.byte	0x3f
	.zero		1


	//   ....[49]....
        /*0f44*/ 	.word	0x0001fd80
        /*0f48*/ 	.word	0x00000002
        /*0f4c*/ 	.word	0x00000000
        /*0f50*/ 	.short	0x0101
        /*0f52*/ 	.byte	0x3f
	.zero		1


	//   ....[50]....
        /*0f54*/ 	.word	0x00022d50
        /*0f58*/ 	.word	0x0000000a
        /*0f5c*/ 	.word	0x00000000
        /*0f60*/ 	.short	0x0101
        /*0f62*/ 	.byte	0x3f
	.zero		1


	//   ....[51]....
        /*0f64*/ 	.word	0x000238c0
        /*0f68*/ 	.word	0x00000008
        /*0f6c*/ 	.word	0x00000000
        /*0f70*/ 	.short	0x0101
        /*0f72*/ 	.byte	0x3f
	.zero		1


	//   ....[52]....
        /*0f74*/ 	.word	0x000281d0
        /*0f78*/ 	.word	0x00000016
        /*0f7c*/ 	.word	0x00022820
        /*0f80*/ 	.short	0x010a
        /*0f82*/ 	.byte	0x3f
	.zero		1


	//   ....[53]....
        /*0f84*/ 	.word	0x00028260
        /*0f88*/ 	.word	0x0000000c
        /*0f8c*/ 	.word	0x000228a0
        /*0f90*/ 	.short	0x010a
        /*0f92*/ 	.byte	0x3f
	.zero		1


	//   ....[54]....
        /*0f94*/ 	.word	0x000284b0
        /*0f98*/ 	.word	0x0000000c
        /*0f9c*/ 	.word	0x000228c0
        /*0fa0*/ 	.short	0x010a
        /*0fa2*/ 	.byte	0x3f
	.zero		1


	//   ....[55]....
        /*0fa4*/ 	.word	0x00028ae0
        /*0fa8*/ 	.word	0x0000000a
        /*0fac*/ 	.word	0x000228a0
        /*0fb0*/ 	.short	0x010a
        /*0fb2*/ 	.byte	0x3f
	.zero		1


	//   ....[56]....
        /*0fb4*/ 	.word	0x00028d00
        /*0fb8*/ 	.word	0x0000000a
        /*0fbc*/ 	.word	0x000228c0
        /*0fc0*/ 	.short	0x010a
        /*0fc2*/ 	.byte	0x3f
	.zero		1


	//   ....[57]....
        /*0fc4*/ 	.word	0x0002a300
        /*0fc8*/ 	.word	0x00000021
        /*0fcc*/ 	.word	0x00022840
        /*0fd0*/ 	.short	0x010a
        /*0fd2*/ 	.byte	0x3f
	.zero		1


	//   ....[58]....
        /*0fd4*/ 	.word	0x0002a900
        /*0fd8*/ 	.word	0x00000021
        /*0fdc*/ 	.word	0x00022830
        /*0fe0*/ 	.short	0x0107
        /*0fe2*/ 	.byte	0x3f
	.zero		1


	//   ....[59]....
        /*0fe4*/ 	.word	0x0002a9e0
        /*0fe8*/ 	.word	0x00000021
        /*0fec*/ 	.word	0x00022830
        /*0ff0*/ 	.short	0x0101
        /*0ff2*/ 	.byte	0x3f
	.zero		1


	//   ....[60]....
        /*0ff4*/ 	.word	0x0002b570
        /*0ff8*/ 	.word	0x00000016
        /*0ffc*/ 	.word	0x00022800
        /*1000*/ 	.short	0x0107
        /*1002*/ 	.byte	0x3f
	.zero		1


	//   ....[61]....
        /*1004*/ 	.word	0x0002b660
        /*1008*/ 	.word	0x00000016
        /*100c*/ 	.word	0x00022800
        /*1010*/ 	.short	0x0101
        /*1012*/ 	.byte	0x3f
	.zero		1


	//   ....[62]....
        /*1014*/ 	.word	0x0002b680
        /*1018*/ 	.word	0x00000016
        /*101c*/ 	.word	0x00022820
        /*1020*/ 	.short	0x010a
        /*1022*/ 	.byte	0x3f
	.zero		1


	//   ....[63]....
        /*1024*/ 	.word	0x0002b710
        /*1028*/ 	.word	0x00000021
        /*102c*/ 	.word	0x00022860
        /*1030*/ 	.short	0x010a
        /*1032*/ 	.byte	0x3f
	.zero		1


	//   ....[64]....
        /*1034*/ 	.word	0x0002bdf0
        /*1038*/ 	.word	0x00000021
        /*103c*/ 	.word	0x00022850
        /*1040*/ 	.short	0x0107
        /*1042*/ 	.byte	0x3f
	.zero		1


	//   ....[65]....
        /*1044*/ 	.word	0x0002bec0
        /*1048*/ 	.word	0x00000021
        /*104c*/ 	.word	0x00022850
        /*1050*/ 	.short	0x0101
        /*1052*/ 	.byte	0x3f
	.zero		1


	//   ....[66]....
        /*1054*/ 	.word	0x0002c200
        /*1058*/ 	.word	0x00000006
        /*105c*/ 	.word	0x00022840
        /*1060*/ 	.short	0x010a
        /*1062*/ 	.byte	0x3f
	.zero		1


	//   ....[67]....
        /*1064*/ 	.word	0x0002c5c0
        /*1068*/ 	.word	0x00000006
        /*106c*/ 	.word	0x00022830
        /*1070*/ 	.short	0x0107
        /*1072*/ 	.byte	0x3f
	.zero		1


	//   ....[68]....
        /*1074*/ 	.word	0x0002c680
        /*1078*/ 	.word	0x00000006
        /*107c*/ 	.word	0x00022830
        /*1080*/ 	.short	0x0101
        /*1082*/ 	.byte	0x3f
	.zero		1


	//   ....[69]....
        /*1084*/ 	.word	0x0002c6b0
        /*1088*/ 	.word	0x00000006
        /*108c*/ 	.word	0x00022860
        /*1090*/ 	.short	0x010a
        /*1092*/ 	.byte	0x3f
	.zero		1


	//   ....[70]....
        /*1094*/ 	.word	0x0002cbb0
        /*1098*/ 	.word	0x00000006
        /*109c*/ 	.word	0x00022850
        /*10a0*/ 	.short	0x0107
        /*10a2*/ 	.byte	0x3f
	.zero		1


	//   ....[71]....
        /*10a4*/ 	.word	0x0002cc70
        /*10a8*/ 	.word	0x00000006
        /*10ac*/ 	.word	0x00022850
        /*10b0*/ 	.short	0x0101
        /*10b2*/ 	.byte	0x3f
	.zero		1


	//   ....[72]....
        /*10b4*/ 	.word	0x0002df00
        /*10b8*/ 	.word	0x00000004
        /*10bc*/ 	.word	0x00022820
        /*10c0*/ 	.short	0x010a
        /*10c2*/ 	.byte	0x3f
	.zero		1


	//   ....[73]....
        /*10c4*/ 	.word	0x0002e070
        /*10c8*/ 	.word	0x00000005
        /*10cc*/ 	.word	0x00022840
        /*10d0*/ 	.short	0x010a
        /*10d2*/ 	.byte	0x3f
	.zero		1


	//   ....[74]....
        /*10d4*/ 	.word	0x0002e110
        /*10d8*/ 	.word	0x00000019
        /*10dc*/ 	.word	0x00022840
        /*10e0*/ 	.short	0x010a
        /*10e2*/ 	.byte	0x3f
	.zero		1


	//   ....[75]....
        /*10e4*/ 	.word	0x0002e150
        /*10e8*/ 	.word	0x00000005
        /*10ec*/ 	.word	0x00022860
        /*10f0*/ 	.short	0x010a
        /*10f2*/ 	.byte	0x3f
	.zero		1


	//   ....[76]....
        /*10f4*/ 	.word	0x0002e190
        /*10f8*/ 	.word	0x00000019
        /*10fc*/ 	.word	0x00022860
        /*1100*/ 	.short	0x010a
        /*1102*/ 	.byte	0x3f
	.zero		1


	//   ....[77]....
        /*1104*/ 	.word	0x0002e1f0
        /*1108*/ 	.word	0x00000036
        /*110c*/ 	.word	0x00022890
        /*1110*/ 	.short	0x010a
        /*1112*/ 	.byte	0x3f
	.zero		1


	//   ....[78]....
        /*1114*/ 	.word	0x0002e480
        /*1118*/ 	.word	0x00000036
        /*111c*/ 	.word	0x00022890
        /*1120*/ 	.short	0x010a
        /*1122*/ 	.byte	0x3f
	.zero		1


	//   ....[79]....
        /*1124*/ 	.word	0x0002e710
        /*1128*/ 	.word	0x00000036
        /*112c*/ 	.word	0x00022890
        /*1130*/ 	.short	0x010a
        /*1132*/ 	.byte	0x3f
	.zero		1


	//   ....[80]....
        /*1134*/ 	.word	0x0002e9a0
        /*1138*/ 	.word	0x00000036
        /*113c*/ 	.word	0x000228b0
        /*1140*/ 	.short	0x010a
        /*1142*/ 	.byte	0x3f
	.zero		1


	//   ....[81]....
        /*1144*/ 	.word	0x0002ee90
        /*1148*/ 	.word	0x00000002
        /*114c*/ 	.word	0x00022800
        /*1150*/ 	.short	0x010a
        /*1152*/ 	.byte	0x3f
	.zero		1


	//   ....[82]....
        /*1154*/ 	.word	0x0002f450
        /*1158*/ 	.word	0x00000002
        /*115c*/ 	.word	0x00022800
        /*1160*/ 	.short	0x010a
        /*1162*/ 	.byte	0x3f
	.zero		1


	//   ....[83]....
        /*1164*/ 	.word	0x0002f4a0
        /*1168*/ 	.word	0x00000002
        /*116c*/ 	.word	0x00000000
        /*1170*/ 	.short	0x010a
        /*1172*/ 	.byte	0x3f
	.zero		1


	//   ....[84]....
        /*1174*/ 	.word	0x0002f4f0
        /*1178*/ 	.word	0x00000014
        /*117c*/ 	.word	0x00000000
        /*1180*/ 	.short	0x010a
        /*1182*/ 	.byte	0x3f
	.zero		1


	//   ....[85]....
        /*1184*/ 	.word	0x0002f540
        /*1188*/ 	.word	0x00000003
        /*118c*/ 	.word	0x00000000
        /*1190*/ 	.short	0x010a
        /*1192*/ 	.byte	0x3f
	.zero		1


	//   ....[86]....
        /*1194*/ 	.word	0x0002f590
        /*1198*/ 	.word	0x00000004
        /*119c*/ 	.word	0x00000000
        /*11a0*/ 	.short	0x010a
        /*11a2*/ 	.byte	0x3f
	.zero		1


	//   ....[87]....
        /*11a4*/ 	.word	0x0002f5e0
        /*11a8*/ 	.word	0x00000004
        /*11ac*/ 	.word	0x00000000
        /*11b0*/ 	.short	0x010a
        /*11b2*/ 	.byte	0x3f
	.zero		1


	//   ....[88]....
        /*11b4*/ 	.word	0x0002f630
        /*11b8*/ 	.word	0x0000001a
        /*11bc*/ 	.word	0x00000000
        /*11c0*/ 	.short	0x010a
        /*11c2*/ 	.byte	0x3f
	.zero		1


	//   ....[89]....
        /*11c4*/ 	.word	0x00030230
        /*11c8*/ 	.word	0x00000016
        /*11cc*/ 	.word	0x00022820
        /*11d0*/ 	.short	0x010a
        /*11d2*/ 	.byte	0x3f
	.zero		1


	//   ....[90]....
        /*11d4*/ 	.word	0x00030280
        /*11d8*/ 	.word	0x0000000c
        /*11dc*/ 	.word	0x000228a0
        /*11e0*/ 	.short	0x010a
        /*11e2*/ 	.byte	0x3f
	.zero		1


	//   ....[91]....
        /*11e4*/ 	.word	0x000302d0
        /*11e8*/ 	.word	0x0000000c
        /*11ec*/ 	.word	0x000228c0
        /*11f0*/ 	.short	0x010a
        /*11f2*/ 	.byte	0x3f
	.zero		1


	//   ....[92]....
        /*11f4*/ 	.word	0x00030320
        /*11f8*/ 	.word	0x0000000a
        /*11fc*/ 	.word	0x000228a0
        /*1200*/ 	.short	0x010a
        /*1202*/ 	.byte	0x3f
	.zero		1


	//   ....[93]....
        /*1204*/ 	.word	0x00030370
        /*1208*/ 	.word	0x0000000a
        /*120c*/ 	.word	0x000228c0
        /*1210*/ 	.short	0x010a
        /*1212*/ 	.byte	0x3f
	.zero		1


	//   ....[94]....
        /*1214*/ 	.word	0x00030480
        /*1218*/ 	.word	0x00000021
        /*121c*/ 	.word	0x00022840
        /*1220*/ 	.short	0x010a
        /*1222*/ 	.byte	0x3f
	.zero		1


	//   ....[95]....
        /*1224*/ 	.word	0x00031760
        /*1228*/ 	.word	0x00000016
        /*122c*/ 	.word	0x00022820
        /*1230*/ 	.short	0x010a
        /*1232*/ 	.byte	0x3f
	.zero		1


	//   ....[96]....
        /*1234*/ 	.word	0x000317b0
        /*1238*/ 	.word	0x00000021
        /*123c*/ 	.word	0x00022860
        /*1240*/ 	.short	0x010a
        /*1242*/ 	.byte	0x3f
	.zero		1


	//   ....[97]....
        /*1244*/ 	.word	0x00032120
        /*1248*/ 	.word	0x00000006
        /*124c*/ 	.word	0x00022840
        /*1250*/ 	.short	0x010a
        /*1252*/ 	.byte	0x3f
	.zero		1


	//   ....[98]....
        /*1254*/ 	.word	0x00032800
        /*1258*/ 	.word	0x00000006
        /*125c*/ 	.word	0x00022860
        /*1260*/ 	.short	0x010a
        /*1262*/ 	.byte	0x3f
	.zero		1


	//   ....[99]....
        /*1264*/ 	.word	0x00033950
        /*1268*/ 	.word	0x00000004
        /*126c*/ 	.word	0x00022820
        /*1270*/ 	.short	0x010a
        /*1272*/ 	.byte	0x3f
	.zero		1


	//   ....[100]....
        /*1274*/ 	.word	0x00033af0
        /*1278*/ 	.word	0x00000005
        /*127c*/ 	.word	0x00022840
        /*1280*/ 	.short	0x010a
        /*1282*/ 	.byte	0x3f
	.zero		1


	//   ....[101]....
        /*1284*/ 	.word	0x00033b40
        /*1288*/ 	.word	0x00000019
        /*128c*/ 	.word	0x00022840
        /*1290*/ 	.short	0x010a
        /*1292*/ 	.byte	0x3f
	.zero		1


	//   ....[102]....
        /*1294*/ 	.word	0x00033b90
        /*1298*/ 	.word	0x00000005
        /*129c*/ 	.word	0x00022860
        /*12a0*/ 	.short	0x010a
        /*12a2*/ 	.byte	0x3f
	.zero		1


	//   ....[103]....
        /*12a4*/ 	.word	0x00033d30
        /*12a8*/ 	.word	0x0000000a
        /*12ac*/ 	.word	0x00000000
        /*12b0*/ 	.short	0x010a
        /*12b2*/ 	.byte	0x3f
	.zero		1


	//   ....[104]....
        /*12b4*/ 	.word	0x00033e30
        /*12b8*/ 	.word	0x00000008
        /*12bc*/ 	.word	0x00000000
        /*12c0*/ 	.short	0x010a
        /*12c2*/ 	.byte	0x3f
	.zero		1


	//   ....[105]....
        /*12c4*/ 	.word	0x000342f0
        /*12c8*/ 	.word	0x00000009
        /*12cc*/ 	.word	0x00000000
        /*12d0*/ 	.short	0x0101
        /*12d2*/ 	.byte	0x3f
	.zero		1


	//   ....[106]....
        /*12d4*/ 	.word	0x00036d20
        /*12d8*/ 	.word	0x0000000a
        /*12dc*/ 	.word	0x00000000
        /*12e0*/ 	.short	0x010a
        /*12e2*/ 	.byte	0x3f
	.zero		1


	//   ....[107]....
        /*12e4*/ 	.word	0x00036e20
        /*12e8*/ 	.word	0x00000000
        /*12ec*/ 	.word	0x00000000
        /*12f0*/ 	.short	0x010a
        /*12f2*/ 	.byte	0x3f
	.zero		1


	//   ....[108]....
        /*12f4*/ 	.word	0x0003eb00
        /*12f8*/ 	.word	0x00000000
        /*12fc*/ 	.word	0x00000000
        /*1300*/ 	.short	0x0101
        /*1302*/ 	.byte	0x3f
	.zero		1


	//   ....[109]....
        /*1304*/ 	.word	0x0003eb20
        /*1308*/ 	.word	0x00000008
        /*130c*/ 	.word	0x00000000
        /*1310*/ 	.short	0x010a
        /*1312*/ 	.byte	0x3f
	.zero		1


	//   ....[110]....
        /*1314*/ 	.word	0x0003eb70
        /*1318*/ 	.word	0x00000000
        /*131c*/ 	.word	0x00000000
        /*1320*/ 	.short	0x010a
        /*1322*/ 	.byte	0x3f
	.zero		1


	//----- nvinfo : EIATTR_NUM_MBARRIERS
	.align		4
.L_1378:
        /*1324*/ 	.byte	0x03, 0x38
        /*1326*/ 	.short	0x0016


	//----- nvinfo : EIATTR_EXIT_INSTR_OFFSETS
	.align		4
        /*1328*/ 	.byte	0x04, 0x1c
        /*132a*/ 	.short	(.L_1380 - .L_1379)


	//   ....[0]....
.L_1379:
        /*132c*/ 	.word	0x0002e1e0


	//----- nvinfo : EIATTR_MAX_THREADS
	.align		4
.L_1380:
        /*1330*/ 	.byte	0x04, 0x05
        /*1332*/ 	.short	(.L_1382 - .L_1381)
.L_1381:
        /*1334*/ 	.word	0x00000180
        /*1338*/ 	.word	0x00000001
        /*133c*/ 	.word	0x00000001


	//----- nvinfo : EIATTR_CRS_STACK_SIZE
	.align		4
.L_1382:
        /*1340*/ 	.byte	0x04, 0x1e
        /*1342*/ 	.short	(.L_1384 - .L_1383)
.L_1383:
        /*1344*/ 	.word	0x00000000


	//----- nvinfo : EIATTR_CBANK_PARAM_SIZE
	.align		4
.L_1384:
        /*1348*/ 	.byte	0x03, 0x19
        /*134a*/ 	.short	0x0af0


	//----- nvinfo : EIATTR_PARAM_CBANK
	.align		4
        /*134c*/ 	.byte	0x04, 0x0a
        /*134e*/ 	.short	(.L_1386 - .L_1385)
	.align		4
.L_1385:
        /*1350*/ 	.word	index@(.nv.constant0._ZN7cutlass13device_kernelIN5flash11enable_sm90INS1_16FlashAttnFwdSm90INS1_25CollectiveMainloopFwdSm90ILi2EN4cute5tupleIJNS5_1CILi1EEES8_S8_EEENS6_IJNS7_ILi128EEENS7_ILi96EEENS7_ILi64EEEEEELi256ENS_6half_tEfNS_4arch4Sm90ELb0ELb1ELb1ELb1ELb1ELb1ELb0ELb1ELb0ELb1ELb1ELb0EEENS1_21CollectiveEpilogueFwdINS6_IJSA_NS7_ILi256EEESB_EEES9_SE_SG_Li256ELb1ELb1ELb1ELb0EEENS1_36VarlenDynamicPersistentTileSchedulerILi128ELi96ELi256ELi128ELb1ELb1ELb1ELb1ELb0ELb1EEEEEEEEEvNT_6ParamsE)
        /*1354*/ 	.short	0x0210
        /*1356*/ 	.short	0x0af0


	//----- nvinfo : EIATTR_SW_WAR
	.align		4
.L_1386:
        /*1358*/ 	.byte	0x04, 0x36
        /*135a*/ 	.short	(.L_1388 - .L_1387)
.L_1387:
        /*135c*/ 	.word	0x00000008
.L_1388:


//--------------------- .nv.info._ZN7cutlass13device_kernelIN5flash11enable_sm90INS1_16FlashAttnFwdSm90INS1_25CollectiveMainloopFwdSm90ILi2EN4cute5tupleIJNS5_1CILi1EEES8_S8_EEENS6_IJNS7_ILi128EEENS7_ILi96EEENS7_ILi64EEEEEELi256ENS_6half_tEfNS_4arch4Sm90ELb0ELb1ELb1ELb1ELb1ELb0ELb1ELb1ELb0ELb1ELb1ELb0EEENS1_21CollectiveEpilogueFwdINS6_IJSA_NS7_ILi256EEESB_EEES9_SE_SG_Li256ELb1ELb1ELb1ELb0EEENS1_36VarlenDynamicPersistentTileSchedulerILi128ELi96ELi256ELi128ELb1ELb1ELb1ELb1ELb0ELb1EEEEEEEEEvNT_6ParamsE --------------------------
	.section	.nv.info._ZN7cutlass13device_kernelIN5flash11enable_sm90INS1_16FlashAttnFwdSm90INS1_25CollectiveMainloopFwdSm90ILi2EN4cute5tupleIJNS5_1CILi1EEES8_S8_EEENS6_IJNS7_ILi128EEENS7_ILi96EEENS7_ILi64EEEEEELi256ENS_6half_tEfNS_4arch4Sm90ELb0ELb1ELb1ELb1ELb1ELb0ELb1ELb1ELb0ELb1ELb1ELb0EEENS1_21CollectiveEpilogueFwdINS6_IJSA_NS7_ILi256EEESB_EEES9_SE_SG_Li256ELb1ELb1ELb1ELb0EEENS1_36VarlenDynamicPersistentTileSchedulerILi128ELi96ELi256ELi128ELb1ELb1ELb1ELb1ELb0ELb1EEEEEEEEEvNT_6ParamsE,"",@"SHT_CUDA_INFO"
	.sectionflags	@""
	.align	4


	//----- nvinfo : EIATTR_CUDA_API_VERSION
	.align		4
        /*0000*/ 	.byte	0x04, 0x37
        /*0002*/ 	.short	(.L_1390 - .L_1389)
.L_1389:
        /*0004*/ 	.word	0x00000082


	//----- nvinfo : EIATTR_KPARAM_INFO
	.align		4
.L_1390:
        /*0008*/ 	.byte	0x04, 0x17
        /*000a*/ 	.short	(.L_1392 - .L_1391)
.L_1391:
        /*000c*/ 	.word	0x00000000
        /*0010*/ 	.short	0x0000
        /*0012*/ 	.short	0x0070
        /*0014*/ 	.byte	0x00, 0xf0, 0x01, 0x2e


	//----- nvinfo : EIATTR_SPARSE_MMA_MASK
	.align		4
.L_1392:
        /*0018*/ 	.byte	0x03, 0x50
        /*001a*/ 	.short	0x0000


	//----- nvinfo : EIATTR_MAXREG_COUNT
	.align		4
        /*001c*/ 	.byte	0x03, 0x1b
        /*001e*/ 	.short	0x00a8


	//----- nvinfo : EIATTR_NUM_BARRIERS
	.align		4
        /*0020*/ 	.byte	0x02, 0x4c
        /*0022*/ 	.byte	0x10
	.zero		1


	//----- nvinfo : EIATTR_EXTERNS
	.align		4
        /*0024*/ 	.byte	0x04, 0x0f
        /*0026*/ 	.short	(.L_1394 - .L_1393)


	//   ....[0]....
	.align		4
.L_1393:
        /*0028*/ 	.word	index@(__assertfail)


	//----- nvinfo : EIATTR_ANNOTATIONS
	.align		4
.L_1394:
        /*002c*/ 	.byte	0x04, 0x55
        /*002e*/ 	.short	(.L_1396 - .L_1395)


	//   ....[0]....
.L_1395:
        /* <DEDUP_REMOVED lines=49> */


	//----- nvinfo : EIATTR_MERCURY_ISA_VERSION
	.align		4
.L_1396:
        /*0330*/ 	.byte	0x03, 0x5f
        /*0332*/ 	.short	0x0101


	//----- nvinfo : EIATTR_UNUSED_LOAD_BYTE_OFFSET
	.align		4
        /*0334*/ 	.byte	0x04, 0x44
        /*0336*/ 	.short	(.L_1398 - .L_1397)


	//   ....[0]....
.L_1397:
        /*0338*/ 	.word	0x00000a60
        /*033c*/ 	.word	0x0000fff0


	//   ....[1]....
        /*0340*/ 	.word	0x000207b0
        /*0344*/ 	.word	0x0000fff0


	//----- nvinfo : EIATTR_INT_WARP_WIDE_INSTR_OFFSETS
	.align		4
.L_1398:
        /*0348*/ 	.byte	0x04, 0x31
        /*034a*/ 	.short	(.L_1400 - .L_1399)


	//   ....[0]....
.L_1399:
        /*034c*/ 	.word	0x000000c0


	//   ....[1]....
        /*0350*/ 	.word	0x000000d0


	//   ....[2]....
        /*0354*/ 	.word	0x000000e0


	//   ....[3]....
        /*0358*/ 	.word	0x00000180


	//   ....[4]....
        /*035c*/ 	.word	0x00026fc0


	//   ....[5]....
        /*0360*/ 	.word	0x00027050


	//   ....[6]....
        /*0364*/ 	.word	0x0002af10


	//   ....[7]....
        /*0368*/ 	.word	0x0002afa0


	//----- nvinfo : EIATTR_COOP_GROUP_MASK_REGIDS
	.align		4
.L_1400:
        /*036c*/ 	.byte	0x04, 0x29
        /*036e*/ 	.short	(.L_1402 - .L_1401)


	//   ....[0]....
.L_1401:
        /*0370*/ 	.word	0xffffffff


	//   ....[1]....
        /*0374*/ 	.word	0xffffffff


	//   ....[2]....
        /*0378*/ 	.word	0xffffffff


	//   ....[3]....
        /*037c*/ 	.word	0xffffffff


	//   ....[4]....
        /*0380*/ 	.word	0xffffffff


	//   ....[5]....
        /*0384*/ 	.word	0xffffffff


	//   ....[6]....
        /*0388*/ 	.word	0xffffffff


	//   ....[7]....
        /*038c*/ 	.word	0xffffffff


	//   ....[8]....
        /*0390*/ 	.word	0xffffffff


	//   ....[9]....
        /*0394*/ 	.word	0xffffffff


	//   ....[10]....
        /*0398*/ 	.word	0xffffffff


	//   ....[11]....
        /*039c*/ 	.word	0xffffffff


	//   ....[12]....
        /*03a0*/ 	.word	0xffffffff


	//   ....[13]....
        /*03a4*/ 	.word	0xffffffff


	//   ....[14]....
        /*03a8*/ 	.word	0xffffffff


	//   ....[15]....
        /*03ac*/ 	.word	0xffffffff


	//   ....[16]....
        /*03b0*/ 	.word	0xffffffff


	//   ....[17]....
        /*03b4*/ 	.word	0xffffffff


	//   ....[18]....
        /*03b8*/ 	.word	0xffffffff


	//   ....[19]....
        /*03bc*/ 	.word	0xffffffff


	//   ....[20]....
        /*03c0*/ 	.word	0xffffffff


	//   ....[21]....
        /*03c4*/ 	.word	0xffffffff


	//   ....[22]....
        /*03c8*/ 	.word	0xffffffff


	//   ....[23]....
        /*03cc*/ 	.word	0xffffffff


	//   ....[24]....
        /*03d0*/ 	.word	0xffffffff


	//   ....[25]....
        /*03d4*/ 	.word	0xffffffff


	//   ....[26]....
        /*03d8*/ 	.word	0xffffffff


	//   ....[27]....
        /*03dc*/ 	.word	0xffffffff


	//   ....[28]....
        /*03e0*/ 	.word	0xffffffff


	//   ....[29]....
        /*03e4*/ 	.word	0xffffffff


	//   ....[30]....
        /*03e8*/ 	.word	0xffffffff


	//   ....[31]....
        /*03ec*/ 	.word	0xffffffff


	//   ....[32]....
        /*03f0*/ 	.word	0xffffffff


	//   ....[33]....
        /*03f4*/ 	.word	0xffffffff


	//   ....[34]....
        /*03f8*/ 	.word	0xffffffff


	//   ....[35]....
        /*03fc*/ 	.word	0xffffffff


	//   ....[36]....
        /*0400*/ 	.word	0xffffffff


	//   ....[37]....
        /*0404*/ 	.word	0xffffffff


	//   ....[38]....
        /*0408*/ 	.word	0xffffffff


	//   ....[39]....
        /*040c*/ 	.word	0xffffffff


	//   ....[40]....
        /*0410*/ 	.word	0xffffffff


	//   ....[41]....
        /*0414*/ 	.word	0xffffffff


	//   ....[42]....
        /*0418*/ 	.word	0xffffffff


	//   ....[43]....
        /*041c*/ 	.word	0xffffffff


	//   ....[44]....
        /*0420*/ 	.word	0xffffffff


	//   ....[45]....
        /*0424*/ 	.word	0xffffffff


	//   ....[46]....
        /*0428*/ 	.word	0xffffffff


	//   ....[47]....
        /*042c*/ 	.word	0xffffffff


	//   ....[48]....
        /*0430*/ 	.word	0xffffffff


	//   ....[49]....
        /*0434*/ 	.word	0xffffffff


	//   ....[50]....
        /*0438*/ 	.word	0xffffffff


	//   ....[51]....
        /*043c*/ 	.word	0xffffffff


	//   ....[52]....
        /*0440*/ 	.word	0xffffffff


	//   ....[53]....
        /*0444*/ 	.word	0xffffffff


	//   ....[54]....
        /*0448*/ 	.word	0xffffffff


	//   ....[55]....
        /*044c*/ 	.word	0xffffffff


	//   ....[56]....
        /*0450*/ 	.word	0xffffffff


	//   ....[57]....
        /*0454*/ 	.word	0xffffffff


	//   ....[58]....
        /*0458*/ 	.word	0xffffffff


	//   ....[59]....
        /*045c*/ 	.word	0xffffffff


	//   ....[60]....
        /*0460*/ 	.word	0xffffffff


	//   ....[61]....
        /*0464*/ 	.word	0xffffffff


	//   ....[62]....
        /*0468*/ 	.word	0xffffffff


	//   ....[63]....
        /*046c*/ 	.word	0xffffffff


	//   ....[64]....
        /*0470*/ 	.word	0xffffffff


	//   ....[65]....
        /*0474*/ 	.word	0xffffffff


	//   ....[66]....
        /*0478*/ 	.word	0xffffffff


	//   ....[67]....
        /*047c*/ 	.word	0xffffffff


	//   ....[68]....
        /*0480*/ 	.word	0xffffffff


	//   ....[69]....
        /*0484*/ 	.word	0xffffffff


	//   ....[70]....
        /*0488*/ 	.word	0xffffffff


	//   ....[71]....
        /*048c*/ 	.word	0xffffffff


	//   ....[72]....
        /*0490*/ 	.word	0xffffffff


	//   ....[73]....
        /*0494*/ 	.word	0xffffffff


	//   ....[74]....
        /*0498*/ 	.word	0xffffffff


	//   ....[75]....
        /*049c*/ 	.word	0xffffffff


	//   ....[76]....
        /*04a0*/ 	.word	0xffffffff


	//   ....[77]....
        /*04a4*/ 	.word	0xffffffff


	//   ....[78]....
        /*04a8*/ 	.word	0xffffffff


	//   ....[79]....
        /*04ac*/ 	.word	0xffffffff


	//   ....[80]....
        /*04b0*/ 	.word	0xffffffff


	//   ....[81]....
        /*04b4*/ 	.word	0xffffffff


	//   ....[82]....
        /*04b8*/ 	.word	0xffffffff


	//   ....[83]....
        /*04bc*/ 	.word	0xffffffff


	//   ....[84]....
        /*04c0*/ 	.word	0xffffffff


	//   ....[85]....
        /*04c4*/ 	.word	0xffffffff


	//   ....[86]....
        /*04c8*/ 	.word	0xffffffff


	//   ....[87]....
        /*04cc*/ 	.word	0xffffffff


	//   ....[88]....
        /*04d0*/ 	.word	0xffffffff


	//   ....[89]....
        /*04d4*/ 	.word	0xffffffff


	//   ....[90]....
        /*04d8*/ 	.word	0xffffffff


	//   ....[91]....
        /*04dc*/ 	.word	0xffffffff


	//   ....[92]....
        /*04e0*/ 	.word	0xffffffff


	//   ....[93]....
        /*04e4*/ 	.word	0xffffffff


	//   ....[94]....
        /*04e8*/ 	.word	0xffffffff


	//   ....[95]....
        /*04ec*/ 	.word	0xffffffff


	//   ....[96]....
        /*04f0*/ 	.word	0xffffffff


	//   ....[97]....
        /*04f4*/ 	.word	0xffffffff


	//   ....[98]....
        /*04f8*/ 	.word	0xffffffff


	//   ....[99]....
        /*04fc*/ 	.word	0xffffffff


	//   ....[100]....
        /*0500*/ 	.word	0xffffffff


	//   ....[101]....
        /*0504*/ 	.word	0xffffffff


	//   ....[102]....
        /*0508*/ 	.word	0xffffffff


	//   ....[103]....
        /*050c*/ 	.word	0xffffffff


	//   ....[104]....
        /*0510*/ 	.word	0xffffffff


	//   ....[105]....
        /*0514*/ 	.word	0xffffffff


	//   ....[106]....
        /*0518*/ 	.word	0xffffffff


	//   ....[107]....
        /*051c*/ 	.word	0xffffffff


	//   ....[108]....
        /*0520*/ 	.word	0xffffffff


	//   ....[109]....
        /*0524*/ 	.word	0xffffffff


	//   ....[110]....
        /*0528*/ 	.word	0xffffffff


	//   ....[111]....
        /*052c*/ 	.word	0xffffffff


	//   ....[112]....
        /*0530*/ 	.word	0xffffffff


	//   ....[113]....
        /*0534*/ 	.word	0xffffffff


	//   ....[114]....
        /*0538*/ 	.word	0xffffffff


	//   ....[115]....
        /*053c*/ 	.word	0xffffffff


	//   ....[116]....
        /*0540*/ 	.word	0xffffffff


	//   ....[117]....
        /*0544*/ 	.word	0xffffffff


	//   ....[118]....
        /*0548*/ 	.word	0xffffffff


	//   ....[119]....
        /*054c*/ 	.word	0xffffffff


	//   ....[120]....
        /*0550*/ 	.word	0xffffffff


	//   ....[121]....
        /*0554*/ 	.word	0xffffffff


	//   ....[122]....
        /*0558*/ 	.word	0xffffffff


	//   ....[123]....
        /*055c*/ 	.word	0xffffffff


	//   ....[124]....
        /*0560*/ 	.word	0xffffffff


	//   ....[125]....
        /*0564*/ 	.word	0xffffffff


	//   ....[126]....
        /*0568*/ 	.word	0xffffffff


	//   ....[127]....
        /*056c*/ 	.word	0xffffffff


	//   ....[128]....
        /*0570*/ 	.word	0xffffffff


	//   ....[129]....
        /*0574*/ 	.word	0xffffffff


	//   ....[130]....
        /*0578*/ 	.word	0xffffffff


	//   ....[131]....
        /*057c*/ 	.word	0xffffffff


	//   ....[132]....
        /*0580*/ 	.word	0xffffffff


	//   ....[133]....
        /*0584*/ 	.word	0xffffffff


	//   ....[134]....
        /*0588*/ 	.word	0xffffffff


	//   ....[135]....
        /*058c*/ 	.word	0xffffffff


	//   ....[136]....
        /*0590*/ 	.word	0xffffffff


	//   ....[137]....
        /*0594*/ 	.word	0xffffffff


	//   ....[138]....
        /*0598*/ 	.word	0xffffffff


	//   ....[139]....
        /*059c*/ 	.word	0xffffffff


	//   ....[140]....
        /*05a0*/ 	.word	0xffffffff


	//   ....[141]....
        /*05a4*/ 	.word	0xffffffff


	//   ....[142]....
        /*05a8*/ 	.word	0xffffffff


	//   ....[143]....
        /*05ac*/ 	.word	0xffffffff


	//   ....[144]....
        /*05b0*/ 	.word	0xffffffff


	//   ....[145]....
        /*05b4*/ 	.word	0xffffffff


	//   ....[146]....
        /*05b8*/ 	.word	0xffffffff


	//   ....[147]....
        /*05bc*/ 	.word	0xffffffff


	//   ....[148]....
        /*05c0*/ 	.word	0xffffffff


	//   ....[149]....
        /*05c4*/ 	.word	0xffffffff


	//   ....[150]....
        /*05c8*/ 	.word	0xffffffff


	//   ....[151]....
        /*05cc*/ 	.word	0xffffffff


	//   ....[152]....
        /*05d0*/ 	.word	0xffffffff


	//   ....[153]....
        /*05d4*/ 	.word	0xffffffff


	//   ....[154]....
        /*05d8*/ 	.word	0xffffffff


	//   ....[155]....
        /*05dc*/ 	.word	0xffffffff


	//   ....[156]....
        /*05e0*/ 	.word	0xffffffff


	//   ....[157]....
        /*05e4*/ 	.word	0xffffffff


	//   ....[158]....
        /*05e8*/ 	.word	0xffffffff


	//   ....[159]....
        /*05ec*/ 	.word	0xffffffff


	//   ....[160]....
        /*05f0*/ 	.word	0xffffffff


	//   ....[161]....
        /*05f4*/ 	.word	0xffffffff


	//   ....[162]....
        /*05f8*/ 	.word	0xffffffff


	//   ....[163]....
        /*05fc*/ 	.word	0xffffffff


	//   ....[164]....
        /*0600*/ 	.word	0xffffffff


	//   ....[165]....
        /*0604*/ 	.word	0xffffffff


	//   ....[166]....
        /*0608*/ 	.word	0xffffffff


	//   ....[167]....
        /*060c*/ 	.word	0x0500000f


	//   ....[168]....
        /*0610*/ 	.word	0x0500000f


	//   ....[169]....
        /*0614*/ 	.word	0x0500000f


	//   ....[170]....
        /*0618*/ 	.word	0x0500000f


	//   ....[171]....
        /*061c*/ 	.word	0x0500000f


	//   ....[172]....
        /*0620*/ 	.word	0x0500000f


	//   ....[173]....
        /*0624*/ 	.word	0x0500000f


	//   ....[174]....
        /*0628*/ 	.word	0x0500000f


	//   ....[175]....
        /*062c*/ 	.word	0x0500000f


	//   ....[176]....
        /*0630*/ 	.word	0x0500000f


	//   ....[177]....
        /*0634*/ 	.word	0x0500000f


	//   ....[178]....
        /*0638*/ 	.word	0x0500000f


	//   ....[179]....
        /*063c*/ 	.word	0x0500000f


	//   ....[180]....
        /*0640*/ 	.word	0x0500000f


	//   ....[181]....
        /*0644*/ 	.word	0x0500000f


	//   ....[182]....
        /*0648*/ 	.word	0x0500000f


	//   ....[183]....
        /*064c*/ 	.word	0x0500000f


	//   ....[184]....
        /*0650*/ 	.word	0x0500000f


	//   ....[185]....
        /*0654*/ 	.word	0x0500000f


	//   ....[186]....
        /*0658*/ 	.word	0x0500000f


	//   ....[187]....
        /*065c*/ 	.word	0x0500000f


	//   ....[188]....
        /*0660*/ 	.word	0x0500000f


	//   ....[189]....
        /*0664*/ 	.word	0x0500000f


	//   ....[190]....
        /*0668*/ 	.word	0x0500000f


	//   ....[191]....
        /*066c*/ 	.word	0x0500000f


	//   ....[192]....
        /*0670*/ 	.word	0x0500000f


	//   ....[193]....
        /*0674*/ 	.word	0x0500000f


	//   ....[194]....
        /*0678*/ 	.word	0x0500000f


	//   ....[195]....
        /*067c*/ 	.word	0x0500000f


	//   ....[196]....
        /*0680*/ 	.word	0x0500000f


	//   ....[197]....
        /*0684*/ 	.word	0x0500000f


	//   ....[198]....
        /*0688*/ 	.word	0x0500000f


	//   ....[199]....
        /*068c*/ 	.word	0x0500000f


	//   ....[200]....
        /*0690*/ 	.word	0x0500000f


	//   ....[201]....
        /*0694*/ 	.word	0x0500000f


	//   ....[202]....
        /*0698*/ 	.word	0x0500000f


	//   ....[203]....
        /*069c*/ 	.word	0x0500000f


	//   ....[204]....
        /*06a0*/ 	.word	0x0500000f


	//   ....[205]....
        /*06a4*/ 	.word	0x0500000f


	//   ....[206]....
        /*06a8*/ 	.word	0x0500000f


	//   ....[207]....
        /*06ac*/ 	.word	0x0500000f


	//   ....[208]....
        /*06b0*/ 	.word	0x0500000f


	//   ....[209]....
        /*06b4*/ 	.word	0x0500000f


	//   ....[210]....
        /*06b8*/ 	.word	0x0500000f


	//   ....[211]....
        /*06bc*/ 	.word	0x0500000f


	//   ....[212]....
        /*06c0*/ 	.word	0x0500000f


	//   ....[213]....
        /*06c4*/ 	.word	0x0500000f


	//   ....[214]....
        /*06c8*/ 	.word	0x0500000f


	//   ....[215]....
        /*06cc*/ 	.word	0x0500000f


	//   ....[216]....
        /*06d0*/ 	.word	0x0500000f


	//   ....[217]....
        /*06d4*/ 	.word	0x0500000f


	//   ....[218]....
        /*06d8*/ 	.word	0x0500000f


	//   ....[219]....
        /*06dc*/ 	.word	0x0500000f


	//   ....[220]....
        /*06e0*/ 	.word	0x0500000f


	//   ....[221]....
        /*06e4*/ 	.word	0x0500000f


	//   ....[222]....
        /*06e8*/ 	.word	0x0500000f


	//   ....[223]....
        /*06ec*/ 	.word	0x0500000f


	//   ....[224]....
        /*06f0*/ 	.word	0x0500000f


	//   ....[225]....
        /*06f4*/ 	.word	0x0500000f


	//   ....[226]....
        /*06f8*/ 	.word	0x0500000f


	//   ....[227]....
        /*06fc*/ 	.word	0x0500000f


	//   ....[228]....
        /*0700*/ 	.word	0x0500000f


	//   ....[229]....
        /*0704*/ 	.word	0x0500000f


	//   ....[230]....
        /*0708*/ 	.word	0x0500000f


	//   ....[231]....
        /*070c*/ 	.word	0x0500000f


	//   ....[232]....
        /*0710*/ 	.word	0x0500000f


	//   ....[233]....
        /*0714*/ 	.word	0x0500000f


	//   ....[234]....
        /*0718*/ 	.word	0x0500000f


	//   ....[235]....
        /*071c*/ 	.word	0x0500000f


	//   ....[236]....
        /*0720*/ 	.word	0x0500000f


	//   ....[237]....
        /*0724*/ 	.word	0x0500000f


	//   ....[238]....
        /*0728*/ 	.word	0x0500000f


	//   ....[239]....
        /*072c*/ 	.word	0x0500000f


	//   ....[240]....
        /*0730*/ 	.word	0x0500000f


	//   ....[241]....
        /*0734*/ 	.word	0x0500000f


	//   ....[242]....
        /*0738*/ 	.word	0x0500000f


	//   ....[243]....
        /*073c*/ 	.word	0x0500000f


	//   ....[244]....
        /*0740*/ 	.word	0x0500000f


	//   ....[245]....
        /*0744*/ 	.word	0x0500000f


	//   ....[246]....
        /*0748*/ 	.word	0x0500000f


	//   ....[247]....
        /*074c*/ 	.word	0x0500000f


	//   ....[248]....
        /*0750*/ 	.word	0x0500000f


	//   ....[249]....
        /*0754*/ 	.word	0x0500000f


	//   ....[250]....
        /*0758*/ 	.word	0x0500000f


	//   ....[251]....
        /*075c*/ 	.word	0x0500000f


	//   ....[252]....
        /*0760*/ 	.word	0x0500000f


	//   ....[253]....
        /*0764*/ 	.word	0x0500000f


	//   ....[254]....
        /*0768*/ 	.word	0x0500000f


	//   ....[255]....
        /*076c*/ 	.word	0x0500000f


	//   ....[0]....
        /*0770*/ 	.word	0x0500000f


	//   ....[1]....
        /*0774*/ 	.word	0x0500000f


	//   ....[2]....
        /*0778*/ 	.word	0x0500000f


	//   ....[3]....
        /*077c*/ 	.word	0x0500000f


	//   ....[4]....
        /*0780*/ 	.word	0x0500000f


	//   ....[5]....
        /*0784*/ 	.word	0x0500000f


	//   ....[6]....
        /*0788*/ 	.word	0x0500000f


	//   ....[7]....
        /*078c*/ 	.word	0x0500000f


	//   ....[8]....
        /*0790*/ 	.word	0x0500000f


	//   ....[9]....
        /*0794*/ 	.word	0x0500000f


	//   ....[10]....
        /*0798*/ 	.word	0x0500000f


	//   ....[11]....
        /*079c*/ 	.word	0xffffffff


	//   ....[12]....
        /*07a0*/ 	.word	0xffffffff


	//   ....[13]....
        /*07a4*/ 	.word	0xffffffff


	//   ....[14]....
        /*07a8*/ 	.word	0xffffffff


	//   ....[15]....
        /*07ac*/ 	.word	0xffffffff


	//   ....[16]....
        /*07b0*/ 	.word	0xffffffff


	//----- nvinfo : EIATTR_COOP_GROUP_INSTR_OFFSETS
	.align		4
.L_1402:
        /*07b4*/ 	.byte	0x04, 0x28
        /*07b6*/ 	.short	(.L_1404 - .L_1403)


	//   ....[0]....
.L_1403:
        /*07b8*/ 	.word	0x00000080


	//   ....[1]....
        /*07bc*/ 	.word	0x00000090


	//   ....[2]....
        /*07c0*/ 	.word	0x000002f0


	//   ....[3]....
        /*07c4*/ 	.word	0x00000450


	//   ....[4]....
        /*07c8*/ 	.word	0x00000570


	//   ....[5]....
        /*07cc*/ 	.word	0x000006d0


	//   ....[6]....
        /*07d0*/ 	.word	0x000028b0


	//   ....[7]....
        /*07d4*/ 	.word	0x000048a0


	//   ....[8]....
        /*07d8*/ 	.word	0x00005070


	//   ....[9]....
        /*07dc*/ 	.word	0x00006400


	//   ....[10]....
        /*07e0*/ 	.word	0x000065f0


	//   ....[11]....
        /*07e4*/ 	.word	0x00006950


	//   ....[12]....
        /*07e8*/ 	.word	0x00006970


	//   ....[13]....
        /*07ec*/ 	.word	0x0000bec0


	//   ....[14]....
        /*07f0*/ 	.word	0x0000bf60


	//   ....[15]....
        /*07f4*/ 	.word	0x0000c140


	//   ....[16]....
        /*07f8*/ 	.word	0x0000c160


	//   ....[17]....
        /*07fc*/ 	.word	0x00015ba0


	//   ....[18]....
        /*0800*/ 	.word	0x00016140


	//   ....[19]....
        /*0804*/ 	.word	0x00017080


	//   ....[20]....
        /*0808*/ 	.word	0x00017190


	//   ....[21]....
        /*080c*/ 	.word	0x00017320


	//   ....[22]....
        /*0810*/ 	.word	0x00017340


	//   ....[23]....
        /*0814*/ 	.word	0x0001f850


	//   ....[24]....
        /*0818*/ 	.word	0x0001f870


	//   ....[25]....
        /*081c*/ 	.word	0x0001f8b0


	//   ....[26]....
        /*0820*/ 	.word	0x0001f8f0


	//   ....[27]....
        /*0824*/ 	.word	0x00021b20


	//   ....[28]....
        /*0828*/ 	.word	0x00021b40


	//   ....[29]....
        /*082c*/ 	.word	0x00021b90


	//   ....[30]....
        /*0830*/ 	.word	0x00021ba0


	//   ....[31]....
        /*0834*/ 	.word	0x00022550


	//   ....[32]....
        /*0838*/ 	.word	0x00022580


	//   ....[33]....
        /*083c*/ 	.word	0x000226c0


	//   ....[34]....
        /*0840*/ 	.word	0x000226e0


	//   ....[35]....
        /*0844*/ 	.word	0x00022820


	//   ....[36]....
        /*0848*/ 	.word	0x00022840


	//   ....[37]....
        /*084c*/ 	.word	0x00022990


	//   ....[38]....
        /*0850*/ 	.word	0x000229b0


	//   ....[39]....
        /*0854*/ 	.word	0x00022f70


	//   ....[40]....
        /*0858*/ 	.word	0x00022fa0


	//   ....[41]....
        /*085c*/ 	.word	0x000239d0


	//   ....[42]....
        /*0860*/ 	.word	0x000239e0


	//   ....[43]....
        /*0864*/ 	.word	0x00024d50


	//   ....[44]....
        /*0868*/ 	.word	0x00024d70


	//   ....[45]....
        /*086c*/ 	.word	0x00024eb0


	//   ....[46]....
        /*0870*/ 	.word	0x00024ed0


	//   ....[47]....
        /*0874*/ 	.word	0x00025010


	//   ....[48]....
        /*0878*/ 	.word	0x00025030


	//   ....[49]....
        /*087c*/ 	.word	0x00025180


	//   ....[50]....
        /*0880*/ 	.word	0x000251a0


	//   ....[51]....
        /*0884*/ 	.word	0x00025370


	//   ....[52]....
        /*0888*/ 	.word	0x00025580


	//   ....[53]....
        /*088c*/ 	.word	0x000255b0


	//   ....[54]....
        /*0890*/ 	.word	0x000255e0


	//   ....[55]....
        /*0894*/ 	.word	0x00025610


	//   ....[56]....
        /*0898*/ 	.word	0x00025640


	//   ....[57]....
        /*089c*/ 	.word	0x00025670


	//   ....[58]....
        /*08a0*/ 	.word	0x000257e0


	//   ....[59]....
        /*08a4*/ 	.word	0x00025810


	//   ....[60]....
        /*08a8*/ 	.word	0x00025840


	//   ....[61]....
        /*08ac*/ 	.word	0x00025870


	//   ....[62]....
        /*08b0*/ 	.word	0x000258a0


	//   ....[63]....
        /*08b4*/ 	.word	0x000258d0


	//   ....[64]....
        /*08b8*/ 	.word	0x00025960


	//   ....[65]....
        /*08bc*/ 	.word	0x00025990


	//   ....[66]....
        /*08c0*/ 	.word	0x000259a0


	//   ....[67]....
        /*08c4*/ 	.word	0x000259e0


	//   ....[68]....
        /*08c8*/ 	.word	0x00027ba0


	//   ....[69]....
        /*08cc*/ 	.word	0x00027bc0


	//   ....[70]....
        /*08d0*/ 	.word	0x00027c50


	//   ....[71]....
        /*08d4*/ 	.word	0x00027c70


	//   ....[72]....
        /*08d8*/ 	.word	0x00027cf0


	//   ....[73]....
        /*08dc*/ 	.word	0x00027d10


	//   ....[74]....
        /*08e0*/ 	.word	0x00027d90


	//   ....[75]....
        /*08e4*/ 	.word	0x00027db0


	//   ....[76]....
        /*08e8*/ 	.word	0x00027e30


	//   ....[77]....
        /*08ec*/ 	.word	0x00027e50


	//   ....[78]....
        /*08f0*/ 	.word	0x00027e60


	//   ....[79]....
        /*08f4*/ 	.word	0x00027e70


	//   ....[80]....
        /*08f8*/ 	.word	0x000285c0


	//   ....[81]....
        /*08fc*/ 	.word	0x00028600


	//   ....[82]....
        /*0900*/ 	.word	0x00028620


	//   ....[83]....
        /*0904*/ 	.word	0x00028630


	//   ....[84]....
        /*0908*/ 	.word	0x00028640


	//   ....[85]....
        /*090c*/ 	.word	0x00028650


	//   ....[86]....
        /*0910*/ 	.word	0x00028680


	//   ....[87]....
        /*0914*/ 	.word	0x00028760


	//   ....[88]....
        /*0918*/ 	.word	0x000287b0


	//   ....[89]....
        /*091c*/ 	.word	0x00028810


	//   ....[90]....
        /*0920*/ 	.word	0x00028880


	//   ....[91]....
        /*0924*/ 	.word	0x000288c0


	//   ....[92]....
        /*0928*/ 	.word	0x00028900


	//   ....[93]....
        /*092c*/ 	.word	0x00028920


	//   ....[94]....
        /*0930*/ 	.word	0x000289a0


	//   ....[95]....
        /*0934*/ 	.word	0x000289e0


	//   ....[96]....
        /*0938*/ 	.word	0x000290d0


	//   ....[97]....
        /*093c*/ 	.word	0x00029100


	//   ....[98]....
        /*0940*/ 	.word	0x00029120


	//   ....[99]....
        /*0944*/ 	.word	0x00029150


	//   ....[100]....
        /*0948*/ 	.word	0x000291c0


	//   ....[101]....
        /*094c*/ 	.word	0x000291f0


	//   ....[102]....
        /*0950*/ 	.word	0x00029300


	//   ....[103]....
        /*0954*/ 	.word	0x00029320


	//   ....[104]....
        /*0958*/ 	.word	0x000293b0


	//   ....[105]....
        /*095c*/ 	.word	0x000293d0


	//   ....[106]....
        /*0960*/ 	.word	0x00029440


	//   ....[107]....
        /*0964*/ 	.word	0x00029460


	//   ....[108]....
        /*0968*/ 	.word	0x000294c0


	//   ....[109]....
        /*096c*/ 	.word	0x000294f0


	//   ....[110]....
        /*0970*/ 	.word	0x00029570


	//   ....[111]....
        /*0974*/ 	.word	0x000295d0


	//   ....[112]....
        /*0978*/ 	.word	0x00029b10


	//   ....[113]....
        /*097c*/ 	.word	0x00029b30


	//   ....[114]....
        /*0980*/ 	.word	0x00029b80


	//   ....[115]....
        /*0984*/ 	.word	0x00029c40


	//   ....[116]....
        /*0988*/ 	.word	0x00029c50


	//   ....[117]....
        /*098c*/ 	.word	0x00029c80


	//   ....[118]....
        /*0990*/ 	.word	0x00029d10


	//   ....[119]....
        /*0994*/ 	.word	0x00029dc0


	//   ....[120]....
        /*0998*/ 	.word	0x00029dd0


	//   ....[121]....
        /*099c*/ 	.word	0x00029e00


	//   ....[122]....
        /*09a0*/ 	.word	0x00029e10


	//   ....[123]....
        /*09a4*/ 	.word	0x00029ea0


	//   ....[124]....
        /*09a8*/ 	.word	0x0002a590


	//   ....[125]....
        /*09ac*/ 	.word	0x0002a5b0


	//   ....[126]....
        /*09b0*/ 	.word	0x0002a5c0


	//   ....[127]....
        /*09b4*/ 	.word	0x0002a600


	//   ....[128]....
        /*09b8*/ 	.word	0x0002a610


	//   ....[129]....
        /*09bc*/ 	.word	0x0002a650


	//   ....[130]....
        /*09c0*/ 	.word	0x0002a660


	//   ....[131]....
        /*09c4*/ 	.word	0x0002a6a0


	//   ....[132]....
        /*09c8*/ 	.word	0x0002a6b0


	//   ....[133]....
        /*09cc*/ 	.word	0x0002a6f0


	//   ....[134]....
        /*09d0*/ 	.word	0x0002a700


	//   ....[135]....
        /*09d4*/ 	.word	0x0002a710


	//   ....[136]....
        /*09d8*/ 	.word	0x0002aa50


	//   ....[137]....
        /*09dc*/ 	.word	0x0002aa70


	//   ....[138]....
        /*09e0*/ 	.word	0x0002aa80


	//   ....[139]....
        /*09e4*/ 	.word	0x0002aa90


	//   ....[140]....
        /*09e8*/ 	.word	0x0002aaa0


	//   ....[141]....
        /*09ec*/ 	.word	0x0002aac0


	//   ....[142]....
        /*09f0*/ 	.word	0x0002ab30


	//   ....[143]....
        /*09f4*/ 	.word	0x0002ab60


	//   ....[144]....
        /*09f8*/ 	.word	0x0002ab70


	//   ....[145]....
        /*09fc*/ 	.word	0x0002abe0


	//   ....[146]....
        /*0a00*/ 	.word	0x0002abf0


	//   ....[147]....
        /*0a04*/ 	.word	0x0002acf0


	//   ....[148]....
        /*0a08*/ 	.word	0x0002b1d0


	//   ....[149]....
        /*0a0c*/ 	.word	0x0002b200


	//   ....[150]....
        /*0a10*/ 	.word	0x0002b260


	//   ....[151]....
        /*0a14*/ 	.word	0x0002b290


	//   ....[152]....
        /*0a18*/ 	.word	0x0002b2c0


	//   ....[153]....
        /*0a1c*/ 	.word	0x0002b2f0


	//   ....[154]....
        /*0a20*/ 	.word	0x0002b320


	//   ....[155]....
        /*0a24*/ 	.word	0x0002b350


	//   ....[156]....
        /*0a28*/ 	.word	0x0002b4f0


	//   ....[157]....
        /*0a2c*/ 	.word	0x0002b520


	//   ....[158]....
        /*0a30*/ 	.word	0x0002b550


	//   ....[159]....
        /*0a34*/ 	.word	0x0002b580


	//   ....[160]....
        /*0a38*/ 	.word	0x0002b5b0


	//   ....[161]....
        /*0a3c*/ 	.word	0x0002b5e0


	//   ....[162]....
        /*0a40*/ 	.word	0x0002b6a0


	//   ....[163]....
        /*0a44*/ 	.word	0x0002b6c0


	//   ....[164]....
        /*0a48*/ 	.word	0x0002b6e0


	//   ....[165]....
        /*0a4c*/ 	.word	0x0002b740


	//   ....[166]....
        /*0a50*/ 	.word	0x0002c160


	//   ....[167]....
        /*0a54*/ 	.word	0x0002c700


	//   ....[168]....
        /*0a58*/ 	.word	0x0002c7f0


	//   ....[169]....
        /*0a5c*/ 	.word	0x0002c890


	//   ....[170]....
        /*0a60*/ 	.word	0x0002c8f0


	//   ....[171]....
        /*0a64*/ 	.word	0x0002c9e0


	//   ....[172]....
        /*0a68*/ 	.word	0x0002ca50


	//   ....[173]....
        /*0a6c*/ 	.word	0x0002cb40


	//   ....[174]....
        /*0a70*/ 	.word	0x0002cbb0


	//   ....[175]....
        /*0a74*/ 	.word	0x0002cca0


	//   ....[176]....
        /*0a78*/ 	.word	0x0002cd10


	//   ....[177]....
        /*0a7c*/ 	.word	0x0002ce00


	//   ....[178]....
        /*0a80*/ 	.word	0x0002ce70


	//   ....[179]....
        /*0a84*/ 	.word	0x0002cf10


	//   ....[180]....
        /*0a88*/ 	.word	0x0002d010


	//   ....[181]....
        /*0a8c*/ 	.word	0x0002d090


	//   ....[182]....
        /*0a90*/ 	.word	0x0002d0f0


	//   ....[183]....
        /*0a94*/ 	.word	0x0002d1c0


	//   ....[184]....
        /*0a98*/ 	.word	0x0002d2a0


	//   ....[185]....
        /*0a9c*/ 	.word	0x0002d360


	//   ....[186]....
        /*0aa0*/ 	.word	0x0002d3e0


	//   ....[187]....
        /*0aa4*/ 	.word	0x0002d4d0


	//   ....[188]....
        /*0aa8*/ 	.word	0x0002d590


	//   ....[189]....
        /*0aac*/ 	.word	0x0002d640


	//   ....[190]....
        /*0ab0*/ 	.word	0x0002d700


	//   ....[191]....
        /*0ab4*/ 	.word	0x0002d7b0


	//   ....[192]....
        /*0ab8*/ 	.word	0x0002d830


	//   ....[193]....
        /*0abc*/ 	.word	0x0002d920


	//   ....[194]....
        /*0ac0*/ 	.word	0x0002d990


	//   ....[195]....
        /*0ac4*/ 	.word	0x0002da60


	//   ....[196]....
        /*0ac8*/ 	.word	0x0002db00


	//   ....[197]....
        /*0acc*/ 	.word	0x0002dba0


	//   ....[198]....
        /*0ad0*/ 	.word	0x0002dc00


	//   ....[199]....
        /*0ad4*/ 	.word	0x0002dcf0


	//   ....[200]....
        /*0ad8*/ 	.word	0x0002de00


	//   ....[201]....
        /*0adc*/ 	.word	0x0002de50


	//   ....[202]....
        /*0ae0*/ 	.word	0x0002deb0


	//   ....[203]....
        /*0ae4*/ 	.word	0x0002dfb0


	//   ....[204]....
        /*0ae8*/ 	.word	0x0002e0c0


	//   ....[205]....
        /*0aec*/ 	.word	0x0002e110


	//   ....[206]....
        /*0af0*/ 	.word	0x0002e170


	//   ....[207]....
        /*0af4*/ 	.word	0x0002e270


	//   ....[208]....
        /*0af8*/ 	.word	0x0002e380


	//   ....[209]....
        /*0afc*/ 	.word	0x0002e3d0


	//   ....[210]....
        /*0b00*/ 	.word	0x0002e430


	//   ....[211]....
        /*0b04*/ 	.word	0x0002e520


	//   ....[212]....
        /*0b08*/ 	.word	0x0002e650


	//   ....[213]....
        /*0b0c*/ 	.word	0x0002e730


	//   ....[214]....
        /*0b10*/ 	.word	0x0002e7c0


	//   ....[215]....
        /*0b14*/ 	.word	0x0002e8d0


	//   ....[216]....
        /*0b18*/ 	.word	0x0002e930


	//   ....[217]....
        /*0b1c*/ 	.word	0x0002ea40


	//   ....[218]....
        /*0b20*/ 	.word	0x0002eaa0


	//   ....[219]....
        /*0b24*/ 	.word	0x0002ebb0


	//   ....[220]....
        /*0b28*/ 	.word	0x0002ec10


	//   ....[221]....
        /*0b2c*/ 	.word	0x0002ed20


	//   ....[222]....
        /*0b30*/ 	.word	0x0002ed80


	//   ....[223]....
        /*0b34*/ 	.word	0x0002ee40


	//   ....[224]....
        /*0b38*/ 	.word	0x0002efa0


	//   ....[225]....
        /*0b3c*/ 	.word	0x0002f040


	//   ....[226]....
        /*0b40*/ 	.word	0x0002f0a0


	//   ....[227]....
        /*0b44*/ 	.word	0x0002f150


	//   ....[228]....
        /*0b48*/ 	.word	0x0002f1b0


	//   ....[229]....
        /*0b4c*/ 	.word	0x0002f260


	//   ....[230]....
        /*0b50*/ 	.word	0x0002f2c0


	//   ....[231]....
        /*0b54*/ 	.word	0x0002f370


	//   ....[232]....
        /*0b58*/ 	.word	0x0002f3d0


	//   ....[233]....
        /*0b5c*/ 	.word	0x0002f480


	//   ....[234]....
        /*0b60*/ 	.word	0x0002f4e0


	//   ....[235]....
        /*0b64*/ 	.word	0x0002f590


	//   ....[236]....
        /*0b68*/ 	.word	0x0002f670


	//   ....[237]....
        /*0b6c*/ 	.word	0x0002f710


	//   ....[238]....
        /*0b70*/ 	.word	0x0002f770


	//   ....[239]....
        /*0b74*/ 	.word	0x0002f840


	//   ....[240]....
        /*0b78*/ 	.word	0x0002f8a0


	//   ....[241]....
        /*0b7c*/ 	.word	0x0002f970


	//   ....[242]....
        /*0b80*/ 	.word	0x0002f9d0


	//   ....[243]....
        /*0b84*/ 	.word	0x0002fab0


	//   ....[244]....
        /*0b88*/ 	.word	0x0002fb10


	//   ....[245]....
        /*0b8c*/ 	.word	0x0002fbe0


	//   ....[246]....
        /*0b90*/ 	.word	0x0002fc40


	//   ....[247]....
        /*0b94*/ 	.word	0x0002fd10


	//   ....[248]....
        /*0b98*/ 	.word	0x0002fda0


	//   ....[249]....
        /*0b9c*/ 	.word	0x0002fe40


	//   ....[250]....
        /*0ba0*/ 	.word	0x0002ffc0


	//   ....[251]....
        /*0ba4*/ 	.word	0x00030030


	//   ....[252]....
        /*0ba8*/ 	.word	0x000300a0


	//   ....[253]....
        /*0bac*/ 	.word	0x00030110


	//   ....[254]....
        /*0bb0*/ 	.word	0x00030180


	//   ....[255]....
        /*0bb4*/ 	.word	0x00030200


	//   ....[0]....
        /*0bb8*/ 	.word	0x00030280


	//   ....[1]....
        /*0bbc*/ 	.word	0x00030310


	//   ....[2]....
        /*0bc0*/ 	.word	0x00030380


	//   ....[3]....
        /*0bc4*/ 	.word	0x000303f0


	//   ....[4]....
        /*0bc8*/ 	.word	0x00030460


	//   ....[5]....
        /*0bcc*/ 	.word	0x000304e0


	//   ....[6]....
        /*0bd0*/ 	.word	0x00030550


	//   ....[7]....
        /*0bd4*/ 	.word	0x000305e0


	//   ....[8]....
        /*0bd8*/ 	.word	0x00030640


	//   ....[9]....
        /*0bdc*/ 	.word	0x000306d0


	//   ....[10]....
        /*0be0*/ 	.word	0x00030800


	//   ....[11]....
        /*0be4*/ 	.word	0x00032ec0


	//   ....[12]....
        /*0be8*/ 	.word	0x000335c0


	//   ....[13]....
        /*0bec*/ 	.word	0x00034860


	//   ....[14]....
        /*0bf0*/ 	.word	0x000348b0


	//   ....[15]....
        /*0bf4*/ 	.word	0x00034920


	//   ....[16]....
        /*0bf8*/ 	.word	0x00034940


	//----- nvinfo : EIATTR_REG_RECONFIG
	.align		4
.L_1404:
        /*0bfc*/ 	.byte	0x01, 0x54
	.zero		2


	//----- nvinfo : EIATTR_SYSCALL_OFFSETS
	.align		4
        /*0c00*/ 	.byte	0x04, 0x46
        /*0c02*/ 	.short	(.L_1406 - .L_1405)


	//   ....[0]....
.L_1405:
        /*0c04*/ 	.word	0x00002b30


	//   ....[1]....
        /*0c08*/ 	.word	0x000271b0


	//   ....[2]....
        /*0c0c*/ 	.word	0x00027300


	//   ....[3]....
        /*0c10*/ 	.word	0x000273f0


	//   ....[4]....
        /*0c14*/ 	.word	0x00028200


	//   ....[5]....
        /*0c18*/ 	.word	0x00028d30


	//----- nvinfo : EIATTR_MBARRIER_INSTR_OFFSETS
	.align		4
.L_1406:
        /*0c1c*/ 	.byte	0x04, 0x39
        /*0c1e*/ 	.short	(.L_1408 - .L_1407)


	//   ....[0]....
.L_1407:
        /*0c20*/ 	.word	0x00000190
        /*0c24*/ 	.word	0x000000ff
        /*0c28*/ 	.word	0x00032400
        /*0c2c*/ 	.short	0x0100
        /*0c2e*/ 	.byte	0x08
	.zero		1


	//   ....[1]....
        /*0c30*/ 	.word	0x000001a0
        /*0c34*/ 	.word	0x000000ff
        /*0c38*/ 	.word	0x00032410
        /*0c3c*/ 	.short	0x0100
        /*0c3e*/ 	.byte	0x08
	.zero		1


	//   ....[2]....
        /*0c40*/ 	.word	0x000001b0
        /*0c44*/ 	.word	0x000000ff
        /*0c48*/ 	.word	0x00032420
        /*0c4c*/ 	.short	0x0100
        /*0c4e*/ 	.byte	0x08
	.zero		1


	//   ....[3]....
        /*0c50*/ 	.word	0x000002a0
        /*0c54*/ 	.word	0x000000ff
        /*0c58*/ 	.word	0x00032430
        /*0c5c*/ 	.short	0x0100
        /*0c5e*/ 	.byte	0x08
	.zero		1


	//   ....[4]....
        /*0c60*/ 	.word	0x000002b0
        /*0c64*/ 	.word	0x000000ff
        /*0c68*/ 	.word	0x00032440
        /*0c6c*/ 	.short	0x0100
        /*0c6e*/ 	.byte	0x08
	.zero		1


	//   ....[5]....
        /*0c70*/ 	.word	0x000002c0
        /*0c74*/ 	.word	0x000000ff
        /*0c78*/ 	.word	0x00032438
        /*0c7c*/ 	.short	0x0100
        /*0c7e*/ 	.byte	0x08
	.zero		1


	//   ....[6]....
        /*0c80*/ 	.word	0x000002d0
        /*0c84*/ 	.word	0x000000ff
        /*0c88*/ 	.word	0x00032448
        /*0c8c*/ 	.short	0x0100
        /*0c8e*/ 	.byte	0x08
	.zero		1


	//   ....[7]....
        /*0c90*/ 	.word	0x00000400
        /*0c94*/ 	.word	0x000000ff
        /*0c98*/ 	.word	0x00032450
        /*0c9c*/ 	.short	0x0100
        /*0c9e*/ 	.byte	0x08
	.zero		1


	//   ....[8]....
        /*0ca0*/ 	.word	0x00000410
        /*0ca4*/ 	.word	0x000000ff
        /*0ca8*/ 	.word	0x00032460
        /*0cac*/ 	.short	0x0100
        /*0cae*/ 	.byte	0x08
	.zero		1


	//   ....[9]....
        /*0cb0*/ 	.word	0x00000420
        /*0cb4*/ 	.word	0x000000ff
        /*0cb8*/ 	.word	0x00032458
        /*0cbc*/ 	.short	0x0100
        /*0cbe*/ 	.byte	0x08
	.zero		1


	//   ....[10]....
        /*0cc0*/ 	.word	0x00000430
        /*0cc4*/ 	.word	0x000000ff
        /*0cc8*/ 	.word	0x00032468
        /*0ccc*/ 	.short	0x0100
        /*0cce*/ 	.byte	0x08
	.zero		1


	//   ....[11]....
        /*0cd0*/ 	.word	0x00000520
        /*0cd4*/ 	.word	0x000000ff
        /*0cd8*/ 	.word	0x00032470
        /*0cdc*/ 	.short	0x0100
        /*0cde*/ 	.byte	0x06
	.zero		1


	//   ....[12]....
        /*0ce0*/ 	.word	0x00000530
        /*0ce4*/ 	.word	0x000000ff
        /*0ce8*/ 	.word	0x00032480
        /*0cec*/ 	.short	0x0100
        /*0cee*/ 	.byte	0x06
	.zero		1


	//   ....[13]....
        /*0cf0*/ 	.word	0x00000540
        /*0cf4*/ 	.word	0x000000ff
        /*0cf8*/ 	.word	0x00032478
        /*0cfc*/ 	.short	0x0100
        /*0cfe*/ 	.byte	0x06
	.zero		1


	//   ....[14]....
        /*0d00*/ 	.word	0x00000550
        /*0d04*/ 	.word	0x000000ff
        /*0d08*/ 	.word	0x00032488
        /*0d0c*/ 	.short	0x0100
        /*0d0e*/ 	.byte	0x06
	.zero		1


	//   ....[15]....
        /*0d10*/ 	.word	0x00000680
        /*0d14*/ 	.word	0x000000ff
        /*0d18*/ 	.word	0x00032490
        /*0d1c*/ 	.short	0x0100
        /*0d1e*/ 	.byte	0x08
	.zero		1


	//   ....[16]....
        /*0d20*/ 	.word	0x00000690
        /*0d24*/ 	.word	0x000000ff
        /*0d28*/ 	.word	0x000324a0
        /*0d2c*/ 	.short	0x0100
        /*0d2e*/ 	.byte	0x08
	.zero		1


	//   ....[17]....
        /*0d30*/ 	.word	0x000006a0
        /*0d34*/ 	.word	0x000000ff
        /*0d38*/ 	.word	0x00032498
        /*0d3c*/ 	.short	0x0100
        /*0d3e*/ 	.byte	0x08
	.zero		1


	//   ....[18]....
        /*0d40*/ 	.word	0x000006b0
        /*0d44*/ 	.word	0x000000ff
        /*0d48*/ 	.word	0x000324a8
        /*0d4c*/ 	.short	0x0100
        /*0d4e*/ 	.byte	0x08
	.zero		1


	//   ....[19]....
        /*0d50*/ 	.word	0x000007f0
        /*0d54*/ 	.word	0x000000ff
        /*0d58*/ 	.word	0x000324b0
        /*0d5c*/ 	.short	0x0100
        /*0d5e*/ 	.byte	0x08
	.zero		1


	//   ....[20]....
        /*0d60*/ 	.word	0x00000800
        /*0d64*/ 	.word	0x000000ff
        /*0d68*/ 	.word	0x000324c0
        /*0d6c*/ 	.short	0x0100
        /*0d6e*/ 	.byte	0x08
	.zero		1


	//   ....[21]....
        /*0d70*/ 	.word	0x00000810
        /*0d74*/ 	.word	0x000000ff
        /*0d78*/ 	.word	0x000324b8
        /*0d7c*/ 	.short	0x0100
        /*0d7e*/ 	.byte	0x08
	.zero		1


	//   ....[22]....
        /*0d80*/ 	.word	0x00000820
        /*0d84*/ 	.word	0x000000ff
        /*0d88*/ 	.word	0x000324c8
        /*0d8c*/ 	.short	0x0100
        /*0d8e*/ 	.byte	0x08
	.zero		1


	//   ....[23]....
        /*0d90*/ 	.word	0x00002d70
        /*0d94*/ 	.word	0x00000048
        /*0d98*/ 	.word	0x00032400
        /*0d9c*/ 	.short	0x010a
        /*0d9e*/ 	.byte	0x3f
	.zero		1


	//   ....[24]....
        /*0da0*/ 	.word	0x00003200
        /*0da4*/ 	.word	0x0000000a
        /*0da8*/ 	.word	0x00000000
        /*0dac*/ 	.short	0x010a
        /*0dae*/ 	.byte	0x3f
	.zero		1


	//   ....[25]....
        /*0db0*/ 	.word	0x00003260
        /*0db4*/ 	.word	0x0000000a
        /*0db8*/ 	.word	0x00000000
        /*0dbc*/ 	.short	0x010a
        /*0dbe*/ 	.byte	0x3f
	.zero		1


	//   ....[26]....
        /*0dc0*/ 	.word	0x00003610
        /*0dc4*/ 	.word	0x00000048
        /*0dc8*/ 	.word	0x00032410
        /*0dcc*/ 	.short	0x010a
        /*0dce*/ 	.byte	0x3f
	.zero		1


	//   ....[27]....
        /*0dd0*/ 	.word	0x00003710
        /*0dd4*/ 	.word	0x0000000a
        /*0dd8*/ 	.word	0x00000000
        /*0ddc*/ 	.short	0x010a
        /*0dde*/ 	.byte	0x3f
	.zero		1


	//   ....[28]....
        /*0de0*/ 	.word	0x00003770
        /*0de4*/ 	.word	0x0000000a
        /*0de8*/ 	.word	0x00000000
        /*0dec*/ 	.short	0x010a
        /*0dee*/ 	.byte	0x3f
	.zero		1


	//   ....[29]....
        /*0df0*/ 	.word	0x000044e0
        /*0df4*/ 	.word	0x00000007
        /*0df8*/ 	.word	0x00000000
        /*0dfc*/ 	.short	0x0101
        /*0dfe*/ 	.byte	0x3f
	.zero		1


	//   ....[30]....
        /*0e00*/ 	.word	0x00009cd0
        /*0e04*/ 	.word	0x00000000
        /*0e08*/ 	.word	0x00000000
        /*0e0c*/ 	.short	0x0101
        /*0e0e*/ 	.byte	0x3f
	.zero		1


	//   ....[31]....
        /*0e10*/ 	.word	0x0000a440
        /*0e14*/ 	.word	0x00000004
        /*0e18*/ 	.word	0x00000000
        /*0e1c*/ 	.short	0x010a
        /*0e1e*/ 	.byte	0x3f
	.zero		1


	//   ....[32]....
        /*0e20*/ 	.word	0x0000a4e0
        /*0e24*/ 	.word	0x00000006
        /*0e28*/ 	.word	0x00000000
        /*0e2c*/ 	.short	0x010a
        /*0e2e*/ 	.byte	0x3f
	.zero		1


	//   ....[33]....
        /*0e30*/ 	.word	0x0000a8f0
        /*0e34*/ 	.word	0x00000003
        /*0e38*/ 	.word	0x00000000
        /*0e3c*/ 	.short	0x010a
        /*0e3e*/ 	.byte	0x3f
	.zero		1


	//   ....[34]....
        /*0e40*/ 	.word	0x0000a9c0
        /*0e44*/ 	.word	0x00000006
        /*0e48*/ 	.word	0x00000000
        /*0e4c*/ 	.short	0x010a
        /*0e4e*/ 	.byte	0x3f
	.zero		1


	//   ....[35]....
        /*0e50*/ 	.word	0x0000b730
        /*0e54*/ 	.word	0x00000003
        /*0e58*/ 	.word	0x00000000
        /*0e5c*/ 	.short	0x0101
        /*0e5e*/ 	.byte	0x3f
	.zero		1


	//   ....[36]....
        /*0e60*/ 	.word	0x00014140
        /*0e64*/ 	.word	0x00000000
        /*0e68*/ 	.word	0x00000000
        /*0e6c*/ 	.short	0x0101
        /*0e6e*/ 	.byte	0x3f
	.zero		1


	//   ....[37]....
        /*0e70*/ 	.word	0x00014340
        /*0e74*/ 	.word	0x00000007
        /*0e78*/ 	.word	0x00000000
        /*0e7c*/ 	.short	0x010a
        /*0e7e*/ 	.byte	0x3f
	.zero		1


	//   ....[38]....
        /*0e80*/ 	.word	0x000143f0
        /*0e84*/ 	.word	0x00000000
        /*0e88*/ 	.word	0x00000000
        /*0e8c*/ 	.short	0x010a
        /*0e8e*/ 	.byte	0x3f
	.zero		1


	//   ....[39]....
        /*0e90*/ 	.word	0x00014820
        /*0e94*/ 	.word	0x0000000b
        /*0e98*/ 	.word	0x00000000
        /*0e9c*/ 	.short	0x010a
        /*0e9e*/ 	.byte	0x3f
	.zero		1


	//   ....[40]....
        /*0ea0*/ 	.word	0x00014920
        /*0ea4*/ 	.word	0x00000006
        /*0ea8*/ 	.word	0x00000000
        /*0eac*/ 	.short	0x010a
        /*0eae*/ 	.byte	0x3f
	.zero		1


	//   ....[41]....
        /*0eb0*/ 	.word	0x00015690
        /*0eb4*/ 	.word	0x00000006
        /*0eb8*/ 	.word	0x00000000
        /*0ebc*/ 	.short	0x0101
        /*0ebe*/ 	.byte	0x3f
	.zero		1


	//   ....[42]....
        /*0ec0*/ 	.word	0x0001f3c0
        /*0ec4*/ 	.word	0x00000007
        /*0ec8*/ 	.word	0x00000000
        /*0ecc*/ 	.short	0x0101
        /*0ece*/ 	.byte	0x3f
	.zero		1


	//   ....[43]....
        /*0ed0*/ 	.word	0x00022540
        /*0ed4*/ 	.word	0x00000000
        /*0ed8*/ 	.word	0x00000000
        /*0edc*/ 	.short	0x0101
        /*0ede*/ 	.byte	0x3f
	.zero		1


	//   ....[44]....
        /*0ee0*/ 	.word	0x00022f90
        /*0ee4*/ 	.word	0x00000004
        /*0ee8*/ 	.word	0x00000000
        /*0eec*/ 	.short	0x0101
        /*0eee*/ 	.byte	0x3f
	.zero		1


	//   ....[45]....
        /*0ef0*/ 	.word	0x00027930
        /*0ef4*/ 	.word	0x00000011
        /*0ef8*/ 	.word	0x00032440
        /*0efc*/ 	.short	0x010a
        /*0efe*/ 	.byte	0x3f
	.zero		1


	//   ....[46]....
        /*0f00*/ 	.word	0x00027f70
        /*0f04*/ 	.word	0x00000011
        /*0f08*/ 	.word	0x00032430
        /*0f0c*/ 	.short	0x0107
        /*0f0e*/ 	.byte	0x3f
	.zero		1


	//   ....[47]....
        /*0f10*/ 	.word	0x00028040
        /*0f14*/ 	.word	0x00000011
        /*0f18*/ 	.word	0x00032430
        /*0f1c*/ 	.short	0x0101
        /*0f1e*/ 	.byte	0x3f
	.zero		1


	//   ....[48]....
        /*0f20*/ 	.word	0x00028b70
        /*0f24*/ 	.word	0x00000016
        /*0f28*/ 	.word	0x00032400
        /*0f2c*/ 	.short	0x0107
        /*0f2e*/ 	.byte	0x3f
	.zero		1


	//   ....[49]....
        /*0f30*/ 	.word	0x00028c00
        /*0f34*/ 	.word	0x00000016
        /*0f38*/ 	.word	0x00032400
        /*0f3c*/ 	.short	0x0101
        /*0f3e*/ 	.byte	0x3f
	.zero		1


	//   ....[50]....
        /*0f40*/ 	.word	0x00029710
        /*0f44*/ 	.word	0x00000016
        /*0f48*/ 	.word	0x00032410
        /*0f4c*/ 	.short	0x0107
        /*0f4e*/ 	.byte	0x3f
	.zero		1


	//   ....[51]....
        /*0f50*/ 	.word	0x00029810
        /*0f54*/ 	.word	0x00000016
        /*0f58*/ 	.word	0x00032410
        /*0f5c*/ 	.short	0x0101
        /*0f5e*/ 	.byte	0x3f
	.zero		1


	//   ....[52]....
        /*0f60*/ 	.word	0x00029830
        /*0f64*/ 	.word	0x00000016
        /*0f68*/ 	.word	0x00032420
        /*0f6c*/ 	.short	0x010a
        /*0f6e*/ 	.byte	0x3f
	.zero		1


	//   ....[53]....
        /*0f70*/ 	.word	0x000298b0
        /*0f74*/ 	.word	0x00000011
        /*0f78*/ 	.word	0x00032460
        /*0f7c*/ 	.short	0x010a
        /*0f7e*/ 	.byte	0x3f
	.zero		1


	//   ....[54]....
        /*0f80*/ 	.word	0x0002a020
        /*0f84*/ 	.word	0x00000011
        /*0f88*/ 	.word	0x00032450
        /*0f8c*/ 	.short	0x0107
        /*0f8e*/ 	.byte	0x3f
	.zero		1


	//   ....[55]....
        /*0f90*/ 	.word	0x0002a0e0
        /*0f94*/ 	.word	0x00000011
        /*0f98*/ 	.word	0x00032450
        /*0f9c*/ 	.short	0x0101
        /*0f9e*/ 	.byte	0x3f
	.zero		1


	//   ....[56]....
        /*0fa0*/ 	.word	0x0002a410
        /*0fa4*/ 	.word	0x0000000a
        /*0fa8*/ 	.word	0x00032440
        /*0fac*/ 	.short	0x010a
        /*0fae*/ 	.byte	0x3f
	.zero		1


	//   ....[57]....
        /*0fb0*/ 	.word	0x0002a7c0
        /*0fb4*/ 	.word	0x0000000a
        /*0fb8*/ 	.word	0x00032430
        /*0fbc*/ 	.short	0x0107
        /*0fbe*/ 	.byte	0x3f
	.zero		1


	//   ....[58]....
        /*0fc0*/ 	.word	0x0002a870
        /*0fc4*/ 	.word	0x0000000a
        /*0fc8*/ 	.word	0x00032430
        /*0fcc*/ 	.short	0x0101
        /*0fce*/ 	.byte	0x3f
	.zero		1


	//   ....[59]....
        /*0fd0*/ 	.word	0x0002a8a0
        /*0fd4*/ 	.word	0x0000000a
        /*0fd8*/ 	.word	0x00032460
        /*0fdc*/ 	.short	0x010a
        /*0fde*/ 	.byte	0x3f
	.zero		1


	//   ....[60]....
        /*0fe0*/ 	.word	0x0002ada0
        /*0fe4*/ 	.word	0x0000000a
        /*0fe8*/ 	.word	0x00032450
        /*0fec*/ 	.short	0x0107
        /*0fee*/ 	.byte	0x3f
	.zero		1


	//   ....[61]....
        /*0ff0*/ 	.word	0x0002ae50
        /*0ff4*/ 	.word	0x0000000a
        /*0ff8*/ 	.word	0x00032450
        /*0ffc*/ 	.short	0x0101
        /*0ffe*/ 	.byte	0x3f
	.zero		1


	//   ....[62]....
        /*1000*/ 	.word	0x0002c0e0
        /*1004*/ 	.word	0x00000005
        /*1008*/ 	.word	0x00032420
        /*100c*/ 	.short	0x010a
        /*100e*/ 	.byte	0x3f
	.zero		1


	//   ....[63]....
        /*1010*/ 	.word	0x0002c280
        /*1014*/ 	.word	0x00000003
        /*1018*/ 	.word	0x00032440
        /*101c*/ 	.short	0x010a
        /*101e*/ 	.byte	0x3f
	.zero		1


	//   ....[64]....
        /*1020*/ 	.word	0x0002c320
        /*1024*/ 	.word	0x00000005
        /*1028*/ 	.word	0x00032440
        /*102c*/ 	.short	0x010a
        /*102e*/ 	.byte	0x3f
	.zero		1


	//   ....[65]....
        /*1030*/ 	.word	0x0002c360
        /*1034*/ 	.word	0x00000003
        /*1038*/ 	.word	0x00032460
        /*103c*/ 	.short	0x010a
        /*103e*/ 	.byte	0x3f
	.zero		1


	//   ....[66]....
        /*1040*/ 	.word	0x0002c3a0
        /*1044*/ 	.word	0x00000005
        /*1048*/ 	.word	0x00032460
        /*104c*/ 	.short	0x010a
        /*104e*/ 	.byte	0x3f
	.zero		1


	//   ....[67]....
        /*1050*/ 	.word	0x0002c400
        /*1054*/ 	.word	0x00000048
        /*1058*/ 	.word	0x00032400
        /*105c*/ 	.short	0x010a
        /*105e*/ 	.byte	0x3f
	.zero		1


	//   ....[68]....
        /*1060*/ 	.word	0x0002c450
        /*1064*/ 	.word	0x0000000a
        /*1068*/ 	.word	0x00000000
        /*106c*/ 	.short	0x010a
        /*106e*/ 	.byte	0x3f
	.zero		1


	//   ....[69]....
        /*1070*/ 	.word	0x0002c4a0
        /*1074*/ 	.word	0x00000048
        /*1078*/ 	.word	0x00032410
        /*107c*/ 	.short	0x010a
        /*107e*/ 	.byte	0x3f
	.zero		1


	//   ....[70]....
        /*1080*/ 	.word	0x0002c4f0
        /*1084*/ 	.word	0x0000000a
        /*1088*/ 	.word	0x00000000
        /*108c*/ 	.short	0x010a
        /*108e*/ 	.byte	0x3f
	.zero		1


	//   ....[71]....
        /*1090*/ 	.word	0x0002c540
        /*1094*/ 	.word	0x00000006
        /*1098*/ 	.word	0x00000000
        /*109c*/ 	.short	0x010a
        /*109e*/ 	.byte	0x3f
	.zero		1


	//   ....[72]....
        /*10a0*/ 	.word	0x0002c590
        /*10a4*/ 	.word	0x00000006
        /*10a8*/ 	.word	0x00000000
        /*10ac*/ 	.short	0x010a
        /*10ae*/ 	.byte	0x3f
	.zero		1


	//   ....[73]....
        /*10b0*/ 	.word	0x0002c5e0
        /*10b4*/ 	.word	0x00000000
        /*10b8*/ 	.word	0x00000000
        /*10bc*/ 	.short	0x010a
        /*10be*/ 	.byte	0x3f
	.zero		1


	//   ....[74]....
        /*10c0*/ 	.word	0x0002c630
        /*10c4*/ 	.word	0x00000006
        /*10c8*/ 	.word	0x00000000
        /*10cc*/ 	.short	0x010a
        /*10ce*/ 	.byte	0x3f
	.zero		1


	//   ....[75]....
        /*10d0*/ 	.word	0x0002c740
        /*10d4*/ 	.word	0x00000011
        /*10d8*/ 	.word	0x00032440
        /*10dc*/ 	.short	0x010a
        /*10de*/ 	.byte	0x3f
	.zero		1


	//   ....[76]....
        /*10e0*/ 	.word	0x0002e550
        /*10e4*/ 	.word	0x00000016
        /*10e8*/ 	.word	0x00032420
        /*10ec*/ 	.short	0x010a
        /*10ee*/ 	.byte	0x3f
	.zero		1


	//   ....[77]....
        /*10f0*/ 	.word	0x0002e5a0
        /*10f4*/ 	.word	0x00000011
        /*10f8*/ 	.word	0x00032460
        /*10fc*/ 	.short	0x010a
        /*10fe*/ 	.byte	0x3f
	.zero		1


	//   ....[78]....
        /*1100*/ 	.word	0x0002eef0
        /*1104*/ 	.word	0x0000000a
        /*1108*/ 	.word	0x00032440
        /*110c*/ 	.short	0x010a
        /*110e*/ 	.byte	0x3f
	.zero		1


	//   ....[79]....
        /*1110*/ 	.word	0x0002f5c0
        /*1114*/ 	.word	0x0000000a
        /*1118*/ 	.word	0x00032460
        /*111c*/ 	.short	0x010a
        /*111e*/ 	.byte	0x3f
	.zero		1


	//   ....[80]....
        /*1120*/ 	.word	0x00030720
        /*1124*/ 	.word	0x00000005
        /*1128*/ 	.word	0x00032420
        /*112c*/ 	.short	0x010a
        /*112e*/ 	.byte	0x3f
	.zero		1


	//   ....[81]....
        /*1130*/ 	.word	0x000308c0
        /*1134*/ 	.word	0x00000003
        /*1138*/ 	.word	0x00032440
        /*113c*/ 	.short	0x010a
        /*113e*/ 	.byte	0x3f
	.zero		1


	//   ....[82]....
        /*1140*/ 	.word	0x00030910
        /*1144*/ 	.word	0x00000005
        /*1148*/ 	.word	0x00032440
        /*114c*/ 	.short	0x010a
        /*114e*/ 	.byte	0x3f
	.zero		1


	//   ....[83]....
        /*1150*/ 	.word	0x00030960
        /*1154*/ 	.word	0x00000003
        /*1158*/ 	.word	0x00032460
        /*115c*/ 	.short	0x010a
        /*115e*/ 	.byte	0x3f
	.zero		1


	//   ....[84]....
        /*1160*/ 	.word	0x00030d20
        /*1164*/ 	.word	0x00000012
        /*1168*/ 	.word	0x00000000
        /*116c*/ 	.short	0x010a
        /*116e*/ 	.byte	0x3f
	.zero		1


	//   ....[85]....
        /*1170*/ 	.word	0x00030e60
        /*1174*/ 	.word	0x00000006
        /*1178*/ 	.word	0x00000000
        /*117c*/ 	.short	0x010a
        /*117e*/ 	.byte	0x3f
	.zero		1


	//   ....[86]....
        /*1180*/ 	.word	0x000314c0
        /*1184*/ 	.word	0x0000000d
        /*1188*/ 	.word	0x00000000
        /*118c*/ 	.short	0x010a
        /*118e*/ 	.byte	0x3f
	.zero		1


	//   ....[87]....
        /*1190*/ 	.word	0x00031600
        /*1194*/ 	.word	0x00000012
        /*1198*/ 	.word	0x00000000
        /*119c*/ 	.short	0x010a
        /*119e*/ 	.byte	0x3f
	.zero		1


	//   ....[88]....
        /*11a0*/ 	.word	0x000328b0
        /*11a4*/ 	.word	0x00000007
        /*11a8*/ 	.word	0x00000000
        /*11ac*/ 	.short	0x0101
        /*11ae*/ 	.byte	0x3f
	.zero		1


	//   ....[89]....
        /*11b0*/ 	.word	0x0004c630
        /*11b4*/ 	.word	0x00000000
        /*11b8*/ 	.word	0x00000000
        /*11bc*/ 	.short	0x0101
        /*11be*/ 	.byte	0x3f
	.zero		1


	//   ....[90]....
        /*11c0*/ 	.word	0x0004c650
        /*11c4*/ 	.word	0x00000006
        /*11c8*/ 	.word	0x00000000
        /*11cc*/ 	.short	0x010a
        /*11ce*/ 	.byte	0x3f
	.zero		1


	//   ....[91]....
        /*11d0*/ 	.word	0x0004c6a0
        /*11d4*/ 	.word	0x00000012
        /*11d8*/ 	.word	0x00000000
        /*11dc*/ 	.short	0x010a
        /*11de*/ 	.byte	0x3f
	.zero		1


	//----- nvinfo : EIATTR_NUM_MBARRIERS
	.align		4
.L_1408:
        /*11e0*/ 	.byte	0x03, 0x38
        /*11e2*/ 	.short	0x0017


	//----- nvinfo : EIATTR_EXIT_INSTR_OFFSETS
	.align		4
        /*11e4*/ 	.byte	0x04, 0x1c
        /*11e6*/ 	.short	(.L_1410 - .L_1409)


	//   ....[0]....
.L_1409:
        /*11e8*/ 	.word	0x00000ad0


	//   ....[1]....
        /*11ec*/ 	.word	0x00025320


	//   ....[2]....
        /*11f0*/ 	.word	0x0002c3f0


	//----- nvinfo : EIATTR_MAX_THREADS
	.align		4
.L_1410:
        /*11f4*/ 	.byte	0x04, 0x05
        /*11f6*/ 	.short	(.L_1412 - .L_1411)
.L_1411:
        /*11f8*/ 	.word	0x00000180
        /*11fc*/ 	.word	0x00000001
        /*1200*/ 	.word	0x00000001


	//----- nvinfo : EIATTR_CRS_STACK_SIZE
	.align		4
.L_1412:
        /*1204*/ 	.byte	0x04, 0x1e
        /*1206*/ 	.short	(.L_1414 - .L_1413)
.L_1413:
        /*1208*/ 	.word	0x00000000


	//----- nvinfo : EIATTR_CBANK_PARAM_SIZE
	.align		4
.L_1414:
        /*120c*/ 	.byte	0x03, 0x19
        /*120e*/ 	.short	0x0bf0


	//----- nvinfo : EIATTR_PARAM_CBANK
	.align		4
        /*1210*/ 	.byte	0x04, 0x0a
        /*1212*/ 	.short	(.L_1416 - .L_1415)
	.align		4
.L_1415:
        /*1214*/ 	.word	index@(.nv.constant0._ZN7cutlass13device_kernelIN5flash11enable_sm90INS1_16FlashAttnFwdSm90INS1_25CollectiveMainloopFwdSm90ILi2EN4cute5tupleIJNS5_1CILi1EEES8_S8_EEENS6_IJNS7_ILi128EEENS7_ILi96EEENS7_ILi64EEEEEELi256ENS_6half_tEfNS_4arch4Sm90ELb0ELb1ELb1ELb1ELb1ELb0ELb1ELb1ELb0ELb1ELb1ELb0EEENS1_21CollectiveEpilogueFwdINS6_IJSA_NS7_ILi256EEESB_EEES9_SE_SG_Li256ELb1ELb1ELb1ELb0EEENS1_36VarlenDynamicPersistentTileSchedulerILi128ELi96ELi256ELi128ELb1ELb1ELb1ELb1ELb0ELb1EEEEEEEEEvNT_6ParamsE)
        /*1218*/ 	.short	0x0210
        /*121a*/ 	.short	0x0bf0


	//----- nvinfo : EIATTR_SW_WAR
	.align		4
.L_1416:
        /*121c*/ 	.byte	0x04, 0x36
        /*121e*/ 	.short	(.L_1418 - .L_1417)
.L_1417:
        /*1220*/ 	.word	0x00000008
.L_1418:


//--------------------- .nv.info._ZN7cutlass13device_kernelIN5flash11enable_sm90INS1_16FlashAttnFwdSm90INS1_25CollectiveMainloopFwdSm90ILi2EN4cute5tupleIJNS5_1CILi1EEES8_S8_EEENS6_IJNS7_ILi128EEENS7_ILi96EEENS7_ILi64EEEEEELi256ENS_6half_tEfNS_4arch4Sm90ELb0ELb1ELb1ELb1ELb1ELb1ELb1ELb1ELb0ELb1ELb1ELb0EEENS1_21CollectiveEpilogueFwdINS6_IJSA_NS7_ILi256EEESB_EEES9_SE_SG_Li256ELb1ELb1ELb1ELb0EEENS1_36VarlenDynamicPersistentTileSchedulerILi128ELi96ELi256ELi128ELb1ELb1ELb1ELb1ELb0ELb1EEEEEEEEEvNT_6ParamsE --------------------------
	.section	.nv.info._ZN7cutlass13device_kernelIN5flash11enable_sm90INS1_16FlashAttnFwdSm90INS1_25CollectiveMainloopFwdSm90ILi2EN4cute5tupleIJNS5_1CILi1EEES8_S8_EEENS6_IJNS7_ILi128EEENS7_ILi96EEENS7_ILi64EEEEEELi256ENS_6half_tEfNS_4arch4Sm90ELb0ELb1ELb1ELb1ELb1ELb1ELb1ELb1ELb0ELb1ELb1ELb0EEENS1_21CollectiveEpilogueFwdINS6_IJSA_NS7_ILi256EEESB_EEES9_SE_SG_Li256ELb1ELb1ELb1ELb0EEENS1_36VarlenDynamicPersistentTileSchedulerILi128ELi96ELi256ELi128ELb1ELb1ELb1ELb1ELb0ELb1EEEEEEEEEvNT_6ParamsE,"",@"SHT_CUDA_INFO"
	.sectionflags	@""
	.align	4


	//----- nvinfo : EIATTR_CUDA_API_VERSION
	.align		4
        /*0000*/ 	.byte	0x04, 0x37
        /*0002*/ 	.short	(.L_1420 - .L_1419)
.L_1419:
        /*0004*/ 	.word	0x00000082


	//----- nvinfo : EIATTR_KPARAM_INFO
	.align		4
.L_1420:
        /*0008*/ 	.byte	0x04, 0x17
        /*000a*/ 	.short	(.L_1422 - .L_1421)
.L_1421:
        /*000c*/ 	.word	0x00000000
        /*0010*/ 	.short	0x0000
        /*0012*/ 	.short	0x0070
        /*0014*/ 	.byte	0x00, 0xf0, 0x01, 0x2e


	//----- nvinfo : EIATTR_SPARSE_MMA_MASK
	.align		4
.L_1422:
        /*0018*/ 	.byte	0x03, 0x50
        /*001a*/ 	.short	0x0000


	//----- nvinfo : EIATTR_MAXREG_COUNT
	.align		4
        /*001c*/ 	.byte	0x03, 0x1b
        /*001e*/ 	.short	0x00a8


	//----- nvinfo : EIATTR_NUM_BARRIERS
	.align		4
        /*0020*/ 	.byte	0x02, 0x4c
        /*0022*/ 	.byte	0x10
	.zero		1


	//----- nvinfo : EIATTR_EXTERNS
	.align		4
        /*0024*/ 	.byte	0x04, 0x0f
        /*0026*/ 	.short	(.L_1424 - .L_1423)


	//   ....[0]....
	.align		4
.L_1423:
        /*0028*/ 	.word	index@(__assertfail)


	//----- nvinfo : EIATTR_ANNOTATIONS
	.align		4
.L_1424:
        /*002c*/ 	.byte	0x04, 0x55
        /*002e*/ 	.short	(.L_1426 - .L_1425)


	//   ....[0]....
.L_1425:
        /* <DEDUP_REMOVED lines=116> */


	//----- nvinfo : EIATTR_MERCURY_ISA_VERSION
	.align		4
.L_1426:
        /*0758*/ 	.byte	0x03, 0x5f
        /*075a*/ 	.short	0x0101


	//----- nvinfo : EIATTR_UNUSED_LOAD_BYTE_OFFSET
	.align		4
        /*075c*/ 	.byte	0x04, 0x44
        /*075e*/ 	.short	(.L_1428 - .L_1427)


	//   ....[0]....
.L_1427:
        /*0760*/ 	.word	0x00000b70
        /*0764*/ 	.word	0x0000fff0


	//   ....[1]....
        /*0768*/ 	.word	0x0002ce80
        /*076c*/ 	.word	0x0000fff0


	//----- nvinfo : EIATTR_INT_WARP_WIDE_INSTR_OFFSETS
	.align		4
.L_1428:
        /*0770*/ 	.byte	0x04, 0x31
        /*0772*/ 	.short	(.L_1430 - .L_1429)


	//   ....[0]....
.L_1429:
        /*0774*/ 	.word	0x00000180


	//   ....[1]....
        /*0778*/ 	.word	0x000001c0


	//   ....[2]....
        /*077c*/ 	.word	0x00000230


	//   ....[3]....
        /*0780*/ 	.word	0x00000240


	//   ....[4]....
        /*0784*/ 	.word	0x00035720


	//   ....[5]....
        /*0788*/ 	.word	0x000357b0


	//   ....[6]....
        /*078c*/ 	.word	0x00039680


	//   ....[7]....
        /*0790*/ 	.word	0x00039710


	//----- nvinfo : EIATTR_COOP_GROUP_MASK_REGIDS
	.align		4
.L_1430:
        /*0794*/ 	.byte	0x04, 0x29
        /*0796*/ 	.short	(.L_1432 - .L_1431)


	//   ....[0]....
.L_1431:
        /*0798*/ 	.word	0xffffffff


	//   ....[1]....
        /*079c*/ 	.word	0xffffffff


	//   ....[2]....
        /*07a0*/ 	.word	0xffffffff


	//   ....[3]....
        /*07a4*/ 	.word	0xffffffff


	//   ....[4]....
        /*07a8*/ 	.word	0xffffffff


	//   ....[5]....
        /*07ac*/ 	.word	0xffffffff


	//   ....[6]....
        /*07b0*/ 	.word	0xffffffff


	//   ....[7]....
        /*07b4*/ 	.word	0xffffffff


	//   ....[8]....
        /*07b8*/ 	.word	0xffffffff


	//   ....[9]....
        /*07bc*/ 	.word	0xffffffff


	//   ....[10]....
        /*07c0*/ 	.word	0xffffffff


	//   ....[11]....
        /*07c4*/ 	.word	0xffffffff


	//   ....[12]....
        /*07c8*/ 	.word	0xffffffff


	//   ....[13]....
        /*07cc*/ 	.word	0xffffffff


	//   ....[14]....
        /*07d0*/ 	.word	0xffffffff


	//   ....[15]....
        /*07d4*/ 	.word	0xffffffff


	//   ....[16]....
        /*07d8*/ 	.word	0xffffffff


	//   ....[17]....
        /*07dc*/ 	.word	0xffffffff


	//   ....[18]....
        /*07e0*/ 	.word	0xffffffff


	//   ....[19]....
        /*07e4*/ 	.word	0xffffffff


	//   ....[20]....
        /*07e8*/ 	.word	0xffffffff


	//   ....[21]....
        /*07ec*/ 	.word	0xffffffff


	//   ....[22]....
        /*07f0*/ 	.word	0xffffffff


	//   ....[23]....
        /*07f4*/ 	.word	0xffffffff


	//   ....[24]....
        /*07f8*/ 	.word	0xffffffff


	//   ....[25]....
        /*07fc*/ 	.word	0xffffffff


	//   ....[26]....
        /*0800*/ 	.word	0xffffffff


	//   ....[27]....
        /*0804*/ 	.word	0xffffffff


	//   ....[28]....
        /*0808*/ 	.word	0xffffffff


	//   ....[29]....
        /*080c*/ 	.word	0xffffffff


	//   ....[30]....
        /*0810*/ 	.word	0xffffffff


	//   ....[31]....
        /*0814*/ 	.word	0xffffffff


	//   ....[32]....
        /*0818*/ 	.word	0xffffffff


	//   ....[33]....
        /*081c*/ 	.word	0xffffffff


	//   ....[34]....
        /*0820*/ 	.word	0xffffffff


	//   ....[35]....
        /*0824*/ 	.word	0xffffffff


	//   ....[36]....
        /*0828*/ 	.word	0xffffffff


	//   ....[37]....
        /*082c*/ 	.word	0xffffffff


	//   ....[38]....
        /*0830*/ 	.word	0xffffffff


	//   ....[39]....
        /*0834*/ 	.word	0xffffffff


	//   ....[40]....
        /*0838*/ 	.word	0xffffffff


	//   ....[41]....
        /*083c*/ 	.word	0xffffffff


	//   ....[42]....
        /*0840*/ 	.word	0xffffffff


	//   ....[43]....
        /*0844*/ 	.word	0xffffffff


	//   ....[44]....
        /*0848*/ 	.word	0xffffffff


	//   ....[45]....
        /*084c*/ 	.word	0xffffffff


	//   ....[46]....
        /*0850*/ 	.word	0xffffffff


	//   ....[47]....
        /*0854*/ 	.word	0xffffffff


	//   ....[48]....
        /*0858*/ 	.word	0xffffffff


	//   ....[49]....
        /*085c*/ 	.word	0xffffffff


	//   ....[50]....
        /*0860*/ 	.word	0xffffffff


	//   ....[51]....
        /*0864*/ 	.word	0xffffffff


	//   ....[52]....
        /*0868*/ 	.word	0xffffffff


	//   ....[53]....
        /*086c*/ 	.word	0xffffffff


	//   ....[54]....
        /*0870*/ 	.word	0xffffffff


	//   ....[55]....
        /*0874*/ 	.word	0xffffffff


	//   ....[56]....
        /*0878*/ 	.word	0xffffffff


	//   ....[57]....
        /*087c*/ 	.word	0xffffffff


	//   ....[58]....
        /*0880*/ 	.word	0xffffffff


	//   ....[59]....
        /*0884*/ 	.word	0xffffffff


	//   ....[60]....
        /*0888*/ 	.word	0xffffffff


	//   ....[61]....
        /*088c*/ 	.word	0xffffffff


	//   ....[62]....
        /*0890*/ 	.word	0xffffffff


	//   ....[63]....
        /*0894*/ 	.word	0xffffffff


	//   ....[64]....
        /*0898*/ 	.word	0xffffffff


	//   ....[65]....
        /*089c*/ 	.word	0xffffffff


	//   ....[66]....
        /*08a0*/ 	.word	0xffffffff


	//   ....[67]....
        /*08a4*/ 	.word	0xffffffff


	//   ....[68]....
        /*08a8*/ 	.word	0xffffffff


	//   ....[69]....
        /*08ac*/ 	.word	0xffffffff


	//   ....[70]....
        /*08b0*/ 	.word	0xffffffff


	//   ....[71]....
        /*08b4*/ 	.word	0xffffffff


	//   ....[72]....
        /*08b8*/ 	.word	0xffffffff


	//   ....[73]....
        /*08bc*/ 	.word	0xffffffff


	//   ....[74]....
        /*08c0*/ 	.word	0xffffffff


	//   ....[75]....
        /*08c4*/ 	.word	0xffffffff


	//   ....[76]....
        /*08c8*/ 	.word	0xffffffff


	//   ....[77]....
        /*08cc*/ 	.word	0xffffffff


	//   ....[78]....
        /*08d0*/ 	.word	0xffffffff


	//   ....[79]....
        /*08d4*/ 	.word	0xffffffff


	//   ....[80]....
        /*08d8*/ 	.word	0xffffffff


	//   ....[81]....
        /*08dc*/ 	.word	0xffffffff


	//   ....[82]....
        /*08e0*/ 	.word	0xffffffff


	//   ....[83]....
        /*08e4*/ 	.word	0xffffffff


	//   ....[84]....
        /*08e8*/ 	.word	0xffffffff


	//   ....[85]....
        /*08ec*/ 	.word	0xffffffff


	//   ....[86]....
        /*08f0*/ 	.word	0xffffffff


	//   ....[87]....
        /*08f4*/ 	.word	0xffffffff


	//   ....[88]....
        /*08f8*/ 	.word	0xffffffff


	//   ....[89]....
        /*08fc*/ 	.word	0xffffffff


	//   ....[90]....
        /*0900*/ 	.word	0xffffffff


	//   ....[91]....
        /*0904*/ 	.word	0xffffffff


	//   ....[92]....
        /*0908*/ 	.word	0xffffffff


	//   ....[93]....
        /*090c*/ 	.word	0xffffffff


	//   ....[94]....
        /*0910*/ 	.word	0xffffffff


	//   ....[95]....
        /*0914*/ 	.word	0xffffffff


	//   ....[96]....
        /*0918*/ 	.word	0xffffffff


	//   ....[97]....
        /*091c*/ 	.word	0xffffffff


	//   ....[98]....
        /*0920*/ 	.word	0xffffffff


	//   ....[99]....
        /*0924*/ 	.word	0xffffffff


	//   ....[100]....
        /*0928*/ 	.word	0xffffffff


	//   ....[101]....
        /*092c*/ 	.word	0xffffffff


	//   ....[102]....
        /*0930*/ 	.word	0xffffffff


	//   ....[103]....
        /*0934*/ 	.word	0xffffffff


	//   ....[104]....
        /*0938*/ 	.word	0xffffffff


	//   ....[105]....
        /*093c*/ 	.word	0xffffffff


	//   ....[106]....
        /*0940*/ 	.word	0xffffffff


	//   ....[107]....
        /*0944*/ 	.word	0xffffffff


	//   ....[108]....
        /*0948*/ 	.word	0xffffffff


	//   ....[109]....
        /*094c*/ 	.word	0xffffffff


	//   ....[110]....
        /*0950*/ 	.word	0xffffffff


	//   ....[111]....
        /*0954*/ 	.word	0xffffffff


	//   ....[112]....
        /*0958*/ 	.word	0xffffffff


	//   ....[113]....
        /*095c*/ 	.word	0xffffffff


	//   ....[114]....
        /*0960*/ 	.word	0xffffffff


	//   ....[115]....
        /*0964*/ 	.word	0xffffffff


	//   ....[116]....
        /*0968*/ 	.word	0xffffffff


	//   ....[117]....
        /*096c*/ 	.word	0xffffffff


	//   ....[118]....
        /*0970*/ 	.word	0xffffffff


	//   ....[119]....
        /*0974*/ 	.word	0xffffffff


	//   ....[120]....
        /*0978*/ 	.word	0xffffffff


	//   ....[121]....
        /*097c*/ 	.word	0xffffffff


	//   ....[122]....
        /*0980*/ 	.word	0xffffffff


	//   ....[123]....
        /*0984*/ 	.word	0xffffffff


	//   ....[124]....
        /*0988*/ 	.word	0xffffffff


	//   ....[125]....
        /*098c*/ 	.word	0xffffffff


	//   ....[126]....
        /*0990*/ 	.word	0xffffffff


	//   ....[127]....
        /*0994*/ 	.word	0xffffffff


	//   ....[128]....
        /*0998*/ 	.word	0xffffffff


	//   ....[129]....
        /*099c*/ 	.word	0xffffffff


	//   ....[130]....
        /*09a0*/ 	.word	0xffffffff


	//   ....[131]....
        /*09a4*/ 	.word	0xffffffff


	//   ....[132]....
        /*09a8*/ 	.word	0xffffffff


	//   ....[133]....
        /*09ac*/ 	.word	0xffffffff


	//   ....[134]....
        /*09b0*/ 	.word	0xffffffff


	//   ....[135]....
        /*09b4*/ 	.word	0xffffffff


	//   ....[136]....
        /*09b8*/ 	.word	0xffffffff


	//   ....[137]....
        /*09bc*/ 	.word	0xffffffff


	//   ....[138]....
        /*09c0*/ 	.word	0xffffffff


	//   ....[139]....
        /*09c4*/ 	.word	0xffffffff


	//   ....[140]....
        /*09c8*/ 	.word	0xffffffff


	//   ....[141]....
        /*09cc*/ 	.word	0xffffffff


	//   ....[142]....
        /*09d0*/ 	.word	0xffffffff


	//   ....[143]....
        /*09d4*/ 	.word	0xffffffff


	//   ....[144]....
        /*09d8*/ 	.word	0xffffffff


	//   ....[145]....
        /*09dc*/ 	.word	0xffffffff


	//   ....[146]....
        /*09e0*/ 	.word	0xffffffff


	//   ....[147]....
        /*09e4*/ 	.word	0xffffffff


	//   ....[148]....
        /*09e8*/ 	.word	0xffffffff


	//   ....[149]....
        /*09ec*/ 	.word	0xffffffff


	//   ....[150]....
        /*09f0*/ 	.word	0xffffffff


	//   ....[151]....
        /*09f4*/ 	.word	0xffffffff


	//   ....[152]....
        /*09f8*/ 	.word	0xffffffff


	//   ....[153]....
        /*09fc*/ 	.word	0xffffffff


	//   ....[154]....
        /*0a00*/ 	.word	0xffffffff


	//   ....[155]....
        /*0a04*/ 	.word	0xffffffff


	//   ....[156]....
        /*0a08*/ 	.word	0xffffffff


	//   ....[157]....
        /*0a0c*/ 	.word	0xffffffff


	//   ....[158]....
        /*0a10*/ 	.word	0xffffffff


	//   ....[159]....
        /*0a14*/ 	.word	0xffffffff


	//   ....[160]....
        /*0a18*/ 	.word	0xffffffff


	//   ....[161]....
        /*0a1c*/ 	.word	0xffffffff


	//   ....[162]....
        /*0a20*/ 	.word	0xffffffff


	//   ....[163]....
        /*0a24*/ 	.word	0xffffffff


	//   ....[164]....
        /*0a28*/ 	.word	0xffffffff


	//   ....[165]....
        /*0a2c*/ 	.word	0xffffffff


	//   ....[166]....
        /*0a30*/ 	.word	0xffffffff


	//   ....[167]....
        /*0a34*/ 	.word	0xffffffff


	//   ....[168]....
        /*0a38*/ 	.word	0xffffffff


	//   ....[169]....
        /*0a3c*/ 	.word	0xffffffff


	//   ....[170]....
        /*0a40*/ 	.word	0xffffffff


	//   ....[171]....
        /*0a44*/ 	.word	0xffffffff


	//   ....[172]....
        /*0a48*/ 	.word	0xffffffff


	//   ....[173]....
        /*0a4c*/ 	.word	0xffffffff


	//   ....[174]....
        /*0a50*/ 	.word	0xffffffff


	//   ....[175]....
        /*0a54*/ 	.word	0xffffffff


	//   ....[176]....
        /*0a58*/ 	.word	0xffffffff


	//   ....[177]....
        /*0a5c*/ 	.word	0xffffffff


	//   ....[178]....
        /*0a60*/ 	.word	0xffffffff


	//   ....[179]....
        /*0a64*/ 	.word	0xffffffff


	//   ....[180]....
        /*0a68*/ 	.word	0xffffffff


	//   ....[181]....
        /*0a6c*/ 	.word	0xffffffff


	//   ....[182]....
        /*0a70*/ 	.word	0xffffffff


	//   ....[183]....
        /*0a74*/ 	.word	0xffffffff


	//   ....[184]....
        /*0a78*/ 	.word	0xffffffff


	//   ....[185]....
        /*0a7c*/ 	.word	0xffffffff


	//   ....[186]....
        /*0a80*/ 	.word	0xffffffff


	//   ....[187]....
        /*0a84*/ 	.word	0xffffffff


	//   ....[188]....
        /*0a88*/ 	.word	0xffffffff


	//   ....[189]....
        /*0a8c*/ 	.word	0xffffffff


	//   ....[190]....
        /*0a90*/ 	.word	0xffffffff


	//   ....[191]....
        /*0a94*/ 	.word	0xffffffff


	//   ....[192]....
        /*0a98*/ 	.word	0xffffffff


	//   ....[193]....
        /*0a9c*/ 	.word	0xffffffff


	//   ....[194]....
        /*0aa0*/ 	.word	0xffffffff


	//   ....[195]....
        /*0aa4*/ 	.word	0xffffffff


	//   ....[196]....
        /*0aa8*/ 	.word	0xffffffff


	//   ....[197]....
        /*0aac*/ 	.word	0xffffffff


	//   ....[198]....
        /*0ab0*/ 	.word	0xffffffff


	//   ....[199]....
        /*0ab4*/ 	.word	0xffffffff


	//   ....[200]....
        /*0ab8*/ 	.word	0xffffffff


	//   ....[201]....
        /*0abc*/ 	.word	0x0500000f


	//   ....[202]....
        /*0ac0*/ 	.word	0x0500000f


	//   ....[203]....
        /*0ac4*/ 	.word	0x0500000f


	//   ....[204]....
        /*0ac8*/ 	.word	0x0500000f


	//   ....[205]....
        /*0acc*/ 	.word	0x0500000f


	//   ....[206]....
        /*0ad0*/ 	.word	0x0500000f


	//   ....[207]....
        /*0ad4*/ 	.word	0x0500000f


	//   ....[208]....
        /*0ad8*/ 	.word	0x0500000f


	//   ....[209]....
        /*0adc*/ 	.word	0x0500000f


	//   ....[210]....
        /*0ae0*/ 	.word	0x0500000f


	//   ....[211]....
        /*0ae4*/ 	.word	0x0500000f


	//   ....[212]....
        /*0ae8*/ 	.word	0x0500000f


	//   ....[213]....
        /*0aec*/ 	.word	0x0500000f


	//   ....[214]....
        /*0af0*/ 	.word	0x0500000f


	//   ....[215]....
        /*0af4*/ 	.word	0x0500000f


	//   ....[216]....
        /*0af8*/ 	.word	0x0500000f


	//   ....[217]....
        /*0afc*/ 	.word	0x0500000f


	//   ....[218]....
        /*0b00*/ 	.word	0x0500000f


	//   ....[219]....
        /*0b04*/ 	.word	0x0500000f


	//   ....[220]....
        /*0b08*/ 	.word	0x0500000f


	//   ....[221]....
        /*0b0c*/ 	.word	0x0500000f


	//   ....[222]....
        /*0b10*/ 	.word	0x0500000f


	//   ....[223]....
        /*0b14*/ 	.word	0x0500000f


	//   ....[224]....
        /*0b18*/ 	.word	0x0500000f


	//   ....[225]....
        /*0b1c*/ 	.word	0x0500000f


	//   ....[226]....
        /*0b20*/ 	.word	0x0500000f


	//   ....[227]....
        /*0b24*/ 	.word	0x0500000f


	//   ....[228]....
        /*0b28*/ 	.word	0x0500000f


	//   ....[229]....
        /*0b2c*/ 	.word	0x0500000f


	//   ....[230]....
        /*0b30*/ 	.word	0x0500000f


	//   ....[231]....
        /*0b34*/ 	.word	0x0500000f


	//   ....[232]....
        /*0b38*/ 	.word	0x0500000f


	//   ....[233]....
        /*0b3c*/ 	.word	0x0500000f


	//   ....[234]....
        /*0b40*/ 	.word	0x0500000f


	//   ....[235]....
        /*0b44*/ 	.word	0x0500000f


	//   ....[236]....
        /*0b48*/ 	.word	0x0500000f


	//   ....[237]....
        /*0b4c*/ 	.word	0x0500000f


	//   ....[238]....
        /*0b50*/ 	.word	0x0500000f


	//   ....[239]....
        /*0b54*/ 	.word	0x0500000f


	//   ....[240]....
        /*0b58*/ 	.word	0x0500000f


	//   ....[241]....
        /*0b5c*/ 	.word	0x0500000f


	//   ....[242]....
        /*0b60*/ 	.word	0x0500000f


	//   ....[243]....
        /*0b64*/ 	.word	0x0500000f


	//   ....[244]....
        /*0b68*/ 	.word	0x0500000f


	//   ....[245]....
        /*0b6c*/ 	.word	0x0500000f


	//   ....[246]....
        /*0b70*/ 	.word	0x0500000f


	//   ....[247]....
        /*0b74*/ 	.word	0x0500000f


	//   ....[248]....
        /*0b78*/ 	.word	0x0500000f


	//   ....[249]....
        /*0b7c*/ 	.word	0x0500000f


	//   ....[250]....
        /*0b80*/ 	.word	0x0500000f


	//   ....[251]....
        /*0b84*/ 	.word	0x0500000f


	//   ....[252]....
        /*0b88*/ 	.word	0x0500000f


	//   ....[253]....
        /*0b8c*/ 	.word	0x0500000f


	//   ....[254]....
        /*0b90*/ 	.word	0x0500000f


	//   ....[255]....
        /*0b94*/ 	.word	0x0500000f


	//   ....[0]....
        /*0b98*/ 	.word	0x0500000f


	//   ....[1]....
        /*0b9c*/ 	.word	0x0500000f


	//   ....[2]....
        /*0ba0*/ 	.word	0x0500000f


	//   ....[3]....
        /*0ba4*/ 	.word	0x0500000f


	//   ....[4]....
        /*0ba8*/ 	.word	0x0500000f


	//   ....[5]....
        /*0bac*/ 	.word	0x0500000f


	//   ....[6]....
        /*0bb0*/ 	.word	0x0500000f


	//   ....[7]....
        /*0bb4*/ 	.word	0x0500000f


	//   ....[8]....
        /*0bb8*/ 	.word	0x0500000f


	//   ....[9]....
        /*0bbc*/ 	.word	0x0500000f


	//   ....[10]....
        /*0bc0*/ 	.word	0x0500000f


	//   ....[11]....
        /*0bc4*/ 	.word	0x0500000f


	//   ....[12]....
        /*0bc8*/ 	.word	0x0500000f


	//   ....[13]....
        /*0bcc*/ 	.word	0x0500000f


	//   ....[14]....
        /*0bd0*/ 	.word	0x0500000f


	//   ....[15]....
        /*0bd4*/ 	.word	0x0500000f


	//   ....[16]....
        /*0bd8*/ 	.word	0x0500000f


	//   ....[17]....
        /*0bdc*/ 	.word	0x0500000f


	//   ....[18]....
        /*0be0*/ 	.word	0x0500000f


	//   ....[19]....
        /*0be4*/ 	.word	0x0500000f


	//   ....[20]....
        /*0be8*/ 	.word	0x0500000f


	//   ....[21]....
        /*0bec*/ 	.word	0x0500000f


	//   ....[22]....
        /*0bf0*/ 	.word	0x0500000f


	//   ....[23]....
        /*0bf4*/ 	.word	0x0500000f


	//   ....[24]....
        /*0bf8*/ 	.word	0x0500000f


	//   ....[25]....
        /*0bfc*/ 	.word	0x0500000f


	//   ....[26]....
        /*0c00*/ 	.word	0x0500000f


	//   ....[27]....
        /*0c04*/ 	.word	0x0500000f


	//   ....[28]....
        /*0c08*/ 	.word	0x0500000f


	//   ....[29]....
        /*0c0c*/ 	.word	0x0500000f


	//   ....[30]....
        /*0c10*/ 	.word	0x0500000f


	//   ....[31]....
        /*0c14*/ 	.word	0x0500000f


	//   ....[32]....
        /*0c18*/ 	.word	0x0500000f


	//   ....[33]....
        /*0c1c*/ 	.word	0x0500000f


	//   ....[34]....
        /*0c20*/ 	.word	0x0500000f


	//   ....[35]....
        /*0c24*/ 	.word	0x0500000f


	//   ....[36]....
        /*0c28*/ 	.word	0x0500000f


	//   ....[37]....
        /*0c2c*/ 	.word	0x0500000f


	//   ....[38]....
        /*0c30*/ 	.word	0x0500000f


	//   ....[39]....
        /*0c34*/ 	.word	0x0500000f


	//   ....[40]....
        /*0c38*/ 	.word	0x0500000f


	//   ....[41]....
        /*0c3c*/ 	.word	0x0500000f


	//   ....[42]....
        /*0c40*/ 	.word	0x0500000f


	//   ....[43]....
        /*0c44*/ 	.word	0x0500000f


	//   ....[44]....
        /*0c48*/ 	.word	0x0500000f


	//   ....[45]....
        /*0c4c*/ 	.word	0x0500000f


	//   ....[46]....
        /*0c50*/ 	.word	0x0500000f


	//   ....[47]....
        /*0c54*/ 	.word	0x0500000f


	//   ....[48]....
        /*0c58*/ 	.word	0x0500000f


	//   ....[49]....
        /*0c5c*/ 	.word	0x0500000f


	//   ....[50]....
        /*0c60*/ 	.word	0x0500000f


	//   ....[51]....
        /*0c64*/ 	.word	0x0500000f


	//   ....[52]....
        /*0c68*/ 	.word	0x0500000f


	//   ....[53]....
        /*0c6c*/ 	.word	0x0500000f


	//   ....[54]....
        /*0c70*/ 	.word	0x0500000f


	//   ....[55]....
        /*0c74*/ 	.word	0x0500000f


	//   ....[56]....
        /*0c78*/ 	.word	0x0500000f


	//   ....[57]....
        /*0c7c*/ 	.word	0x0500000f


	//   ....[58]....
        /*0c80*/ 	.word	0x0500000f


	//   ....[59]....
        /*0c84*/ 	.word	0x0500000f


	//   ....[60]....
        /*0c88*/ 	.word	0x0500000f


	//   ....[61]....
        /*0c8c*/ 	.word	0x0500000f


	//   ....[62]....
        /*0c90*/ 	.word	0x0500000f


	//   ....[63]....
        /*0c94*/ 	.word	0x0500000f


	//   ....[64]....
        /*0c98*/ 	.word	0x0500000f


	//   ....[65]....
        /*0c9c*/ 	.word	0x0500000f


	//   ....[66]....
        /*0ca0*/ 	.word	0x0500000f


	//   ....[67]....
        /*0ca4*/ 	.word	0x0500000f


	//   ....[68]....
        /*0ca8*/ 	.word	0x0500000f


	//   ....[69]....
        /*0cac*/ 	.word	0x0500000f


	//   ....[70]....
        /*0cb0*/ 	.word	0x0500000f


	//   ....[71]....
        /*0cb4*/ 	.word	0x0500000f


	//   ....[72]....
        /*0cb8*/ 	.word	0x0500000f


	//   ....[73]....
        /*0cbc*/ 	.word	0x0500000f


	//   ....[74]....
        /*0cc0*/ 	.word	0x0500000f


	//   ....[75]....
        /*0cc4*/ 	.word	0x0500000f


	//   ....[76]....
        /*0cc8*/ 	.word	0x0500000f


	//   ....[77]....
        /*0ccc*/ 	.word	0x0500000f


	//   ....[78]....
        /*0cd0*/ 	.word	0x0500000f


	//   ....[79]....
        /*0cd4*/ 	.word	0x0500000f


	//   ....[80]....
        /*0cd8*/ 	.word	0x0500000f


	//   ....[81]....
        /*0cdc*/ 	.word	0x0500000f


	//   ....[82]....
        /*0ce0*/ 	.word	0x0500000f


	//   ....[83]....
        /*0ce4*/ 	.word	0x0500000f


	//   ....[84]....
        /*0ce8*/ 	.word	0x0500000f


	//   ....[85]....
        /*0cec*/ 	.word	0x0500000f


	//   ....[86]....
        /*0cf0*/ 	.word	0x0500000f


	//   ....[87]....
        /*0cf4*/ 	.word	0x0500000f


	//   ....[88]....
        /*0cf8*/ 	.word	0x0500000f


	//   ....[89]....
        /*0cfc*/ 	.word	0x0500000f


	//   ....[90]....
        /*0d00*/ 	.word	0x0500000f


	//   ....[91]....
        /*0d04*/ 	.word	0x0500000f


	//   ....[92]....
        /*0d08*/ 	.word	0x0500000f


	//   ....[93]....
        /*0d0c*/ 	.word	0x0500000f


	//   ....[94]....
        /*0d10*/ 	.word	0x0500000f


	//   ....[95]....
        /*0d14*/ 	.word	0xffffffff


	//   ....[96]....
        /*0d18*/ 	.word	0xffffffff


	//   ....[97]....
        /*0d1c*/ 	.word	0xffffffff


	//   ....[98]....
        /*0d20*/ 	.word	0xffffffff


	//   ....[99]....
        /*0d24*/ 	.word	0xffffffff


	//   ....[100]....
        /*0d28*/ 	.word	0xffffffff


	//----- nvinfo : EIATTR_COOP_GROUP_INSTR_OFFSETS
	.align		4
.L_1432:
        /*0d2c*/ 	.byte	0x04, 0x28
        /*0d2e*/ 	.short	(.L_1434 - .L_1433)


	//   ....[0]....
.L_1433:
        /*0d30*/ 	.word	0x000000c0


	//   ....[1]....
        /*0d34*/ 	.word	0x00000190


	//   ....[2]....
        /*0d38*/ 	.word	0x000001e0


	//   ....[3]....
        /*0d3c*/ 	.word	0x00000430


	//   ....[4]....
        /*0d40*/ 	.word	0x00000590


	//   ....[5]....
        /*0d44*/ 	.word	0x000006b0


	//   ....[6]....
        /*0d48*/ 	.word	0x00000810


	//   ....[7]....
        /*0d4c*/ 	.word	0x000038f0


	//   ....[8]....
        /*0d50*/ 	.word	0x00003900


	//   ....[9]....
        /*0d54*/ 	.word	0x00003ff0


	//   ....[10]....
        /*0d58*/ 	.word	0x00004000


	//   ....[11]....
        /*0d5c*/ 	.word	0x00004ce0


	//   ....[12]....
        /*0d60*/ 	.word	0x00004cf0


	//   ....[13]....
        /*0d64*/ 	.word	0x00005430


	//   ....[14]....
        /*0d68*/ 	.word	0x00005440


	//   ....[15]....
        /*0d6c*/ 	.word	0x00005db0


	//   ....[16]....
        /*0d70*/ 	.word	0x00005dc0


	//   ....[17]....
        /*0d74*/ 	.word	0x00005ed0


	//   ....[18]....
        /*0d78*/ 	.word	0x00005ee0


	//   ....[19]....
        /*0d7c*/ 	.word	0x00006280


	//   ....[20]....
        /*0d80*/ 	.word	0x000062a0


	//   ....[21]....
        /*0d84*/ 	.word	0x00006580


	//   ....[22]....
        /*0d88*/ 	.word	0x000065a0


	//   ....[23]....
        /*0d8c*/ 	.word	0x000075e0


	//   ....[24]....
        /*0d90*/ 	.word	0x00008320


	//   ....[25]....
        /*0d94*/ 	.word	0x00008330


	//   ....[26]....
        /*0d98*/ 	.word	0x00008340


	//   ....[27]....
        /*0d9c*/ 	.word	0x00008350


	//   ....[28]....
        /*0da0*/ 	.word	0x00008670


	//   ....[29]....
        /*0da4*/ 	.word	0x00008680


	//   ....[30]....
        /*0da8*/ 	.word	0x00008690


	//   ....[31]....
        /*0dac*/ 	.word	0x000086a0


	//   ....[32]....
        /*0db0*/ 	.word	0x000098d0


	//   ....[33]....
        /*0db4*/ 	.word	0x000098f0


	//   ....[34]....
        /*0db8*/ 	.word	0x00009900


	//   ....[35]....
        /*0dbc*/ 	.word	0x00009910


	//   ....[36]....
        /*0dc0*/ 	.word	0x000099f0


	//   ....[37]....
        /*0dc4*/ 	.word	0x00009a10


	//   ....[38]....
        /*0dc8*/ 	.word	0x00009a20


	//   ....[39]....
        /*0dcc*/ 	.word	0x00009a30


	//   ....[40]....
        /*0dd0*/ 	.word	0x0000cb80


	//   ....[41]....
        /*0dd4*/ 	.word	0x0000d1a0


	//   ....[42]....
        /*0dd8*/ 	.word	0x0000e1b0


	//   ....[43]....
        /*0ddc*/ 	.word	0x0000e330


	//   ....[44]....
        /*0de0*/ 	.word	0x0000e380


	//   ....[45]....
        /*0de4*/ 	.word	0x0000e3a0


	//   ....[46]....
        /*0de8*/ 	.word	0x000183f0


	//   ....[47]....
        /*0dec*/ 	.word	0x000184a0


	//   ....[48]....
        /*0df0*/ 	.word	0x00018660


	//   ....[49]....
        /*0df4*/ 	.word	0x00018680


	//   ....[50]....
        /*0df8*/ 	.word	0x000221b0


	//   ....[51]....
        /*0dfc*/ 	.word	0x00022750


	//   ....[52]....
        /*0e00*/ 	.word	0x000236e0


	//   ....[53]....
        /*0e04*/ 	.word	0x00023790


	//   ....[54]....
        /*0e08*/ 	.word	0x00023960


	//   ....[55]....
        /*0e0c*/ 	.word	0x00023980


	//   ....[56]....
        /*0e10*/ 	.word	0x0002be20


	//   ....[57]....
        /*0e14*/ 	.word	0x0002be50


	//   ....[58]....
        /*0e18*/ 	.word	0x0002be90


	//   ....[59]....
        /*0e1c*/ 	.word	0x0002bec0


	//   ....[60]....
        /*0e20*/ 	.word	0x0002e110


	//   ....[61]....
        /*0e24*/ 	.word	0x0002e140


	//   ....[62]....
        /*0e28*/ 	.word	0x0002e170


	//   ....[63]....
        /*0e2c*/ 	.word	0x0002e180


	//   ....[64]....
        /*0e30*/ 	.word	0x0002eaf0


	//   ....[65]....
        /*0e34*/ 	.word	0x0002eb00


	//   ....[66]....
        /*0e38*/ 	.word	0x0002ec90


	//   ....[67]....
        /*0e3c*/ 	.word	0x0002eca0


	//   ....[68]....
        /*0e40*/ 	.word	0x0002ee30


	//   ....[69]....
        /*0e44*/ 	.word	0x0002ee40


	//   ....[70]....
        /*0e48*/ 	.word	0x0002efd0


	//   ....[71]....
        /*0e4c*/ 	.word	0x0002efe0


	//   ....[72]....
        /*0e50*/ 	.word	0x0002f4c0


	//   ....[73]....
        /*0e54*/ 	.word	0x0002f4d0


	//   ....[74]....
        /*0e58*/ 	.word	0x00030240


	//   ....[75]....
        /*0e5c*/ 	.word	0x00030250


	//   ....[76]....
        /*0e60*/ 	.word	0x00031980


	//   ....[77]....
        /*0e64*/ 	.word	0x00031990


	//   ....[78]....
        /*0e68*/ 	.word	0x00031b30


	//   ....[79]....
        /*0e6c*/ 	.word	0x00031b40


	//   ....[80]....
        /*0e70*/ 	.word	0x00031cd0


	//   ....[81]....
        /*0e74*/ 	.word	0x00031ce0


	//   ....[82]....
        /*0e78*/ 	.word	0x00031e70


	//   ....[83]....
        /*0e7c*/ 	.word	0x00031e80


	//   ....[84]....
        /*0e80*/ 	.word	0x00032060


	//   ....[85]....
        /*0e84*/ 	.word	0x00032270


	//   ....[86]....
        /*0e88*/ 	.word	0x000322a0


	//   ....[87]....
        /*0e8c*/ 	.word	0x000322d0


	//   ....[88]....
        /*0e90*/ 	.word	0x00032300


	//   ....[89]....
        /*0e94*/ 	.word	0x00032330


	//   ....[90]....
        /*0e98*/ 	.word	0x00032360


	//   ....[91]....
        /*0e9c*/ 	.word	0x000324f0


	//   ....[92]....
        /*0ea0*/ 	.word	0x00032520


	//   ....[93]....
        /*0ea4*/ 	.word	0x00032550


	//   ....[94]....
        /*0ea8*/ 	.word	0x00032580


	//   ....[95]....
        /*0eac*/ 	.word	0x000325b0


	//   ....[96]....
        /*0eb0*/ 	.word	0x000325e0


	//   ....[97]....
        /*0eb4*/ 	.word	0x00032670


	//   ....[98]....
        /*0eb8*/ 	.word	0x000326a0


	//   ....[99]....
        /*0ebc*/ 	.word	0x000326b0


	//   ....[100]....
        /*0ec0*/ 	.word	0x000326f0


	//   ....[101]....
        /*0ec4*/ 	.word	0x00033e70


	//   ....[102]....
        /*0ec8*/ 	.word	0x00036300


	//   ....[103]....
        /*0ecc*/ 	.word	0x00036320


	//   ....[104]....
        /*0ed0*/ 	.word	0x000363b0


	//   ....[105]....
        /*0ed4*/ 	.word	0x000363d0


	//   ....[106]....
        /*0ed8*/ 	.word	0x00036450


	//   ....[107]....
        /*0edc*/ 	.word	0x00036470


	//   ....[108]....
        /*0ee0*/ 	.word	0x000364f0


	//   ....[109]....
        /*0ee4*/ 	.word	0x00036510


	//   ....[110]....
        /*0ee8*/ 	.word	0x00036590


	//   ....[111]....
        /*0eec*/ 	.word	0x000365b0


	//   ....[112]....
        /*0ef0*/ 	.word	0x000365c0


	//   ....[113]....
        /*0ef4*/ 	.word	0x000365d0


	//   ....[114]....
        /*0ef8*/ 	.word	0x00036d50


	//   ....[115]....
        /*0efc*/ 	.word	0x00036d80


	//   ....[116]....
        /*0f00*/ 	.word	0x00036e80


	//   ....[117]....
        /*0f04*/ 	.word	0x00036e90


	//   ....[118]....
        /*0f08*/ 	.word	0x00036f30


	//   ....[119]....
        /*0f0c*/ 	.word	0x00036f40


	//   ....[120]....
        /*0f10*/ 	.word	0x00036fc0


	//   ....[121]....
        /*0f14*/ 	.word	0x00036fd0


	//   ....[122]....
        /*0f18*/ 	.word	0x00036fe0


	//   ....[123]....
        /*0f1c*/ 	.word	0x00037080


	//   ....[124]....
        /*0f20*/ 	.word	0x000370b0


	//   ....[125]....
        /*0f24*/ 	.word	0x00037130


	//   ....[126]....
        /*0f28*/ 	.word	0x00037160


	//   ....[127]....
        /*0f2c*/ 	.word	0x00037180


	//   ....[128]....
        /*0f30*/ 	.word	0x000371d0


	//   ....[129]....
        /*0f34*/ 	.word	0x000371e0


	//   ....[130]....
        /*0f38*/ 	.word	0x00037890


	//   ....[131]....
        /*0f3c*/ 	.word	0x000378c0


	//   ....[132]....
        /*0f40*/ 	.word	0x000379b0


	//   ....[133]....
        /*0f44*/ 	.word	0x000379c0


	//   ....[134]....
        /*0f48*/ 	.word	0x00037a50


	//   ....[135]....
        /*0f4c*/ 	.word	0x00037a60


	//   ....[136]....
        /*0f50*/ 	.word	0x00037ad0


	//   ....[137]....
        /*0f54*/ 	.word	0x00037ae0


	//   ....[138]....
        /*0f58*/ 	.word	0x00037b60


	//   ....[139]....
        /*0f5c*/ 	.word	0x00037b70


	//   ....[140]....
        /*0f60*/ 	.word	0x00037bf0


	//   ....[141]....
        /*0f64*/ 	.word	0x00037c00


	//   ....[142]....
        /*0f68*/ 	.word	0x00037c80


	//   ....[143]....
        /*0f6c*/ 	.word	0x00037c90


	//   ....[144]....
        /*0f70*/ 	.word	0x00037d10


	//   ....[145]....
        /*0f74*/ 	.word	0x00037d20


	//   ....[146]....
        /*0f78*/ 	.word	0x00038230


	//   ....[147]....
        /*0f7c*/ 	.word	0x00038250


	//   ....[148]....
        /*0f80*/ 	.word	0x000382a0


	//   ....[149]....
        /*0f84*/ 	.word	0x00038360


	//   ....[150]....
        /*0f88*/ 	.word	0x00038370


	//   ....[151]....
        /*0f8c*/ 	.word	0x000383a0


	//   ....[152]....
        /*0f90*/ 	.word	0x00038430


	//   ....[153]....
        /*0f94*/ 	.word	0x000384e0


	//   ....[154]....
        /*0f98*/ 	.word	0x000384f0


	//   ....[155]....
        /*0f9c*/ 	.word	0x00038520


	//   ....[156]....
        /*0fa0*/ 	.word	0x00038530


	//   ....[157]....
        /*0fa4*/ 	.word	0x000385c0


	//   ....[158]....
        /*0fa8*/ 	.word	0x00038cd0


	//   ....[159]....
        /*0fac*/ 	.word	0x00038cf0


	//   ....[160]....
        /*0fb0*/ 	.word	0x00038d40


	//   ....[161]....
        /*0fb4*/ 	.word	0x00038d50


	//   ....[162]....
        /*0fb8*/ 	.word	0x00038d90


	//   ....[163]....
        /*0fbc*/ 	.word	0x00038da0


	//   ....[164]....
        /*0fc0*/ 	.word	0x00038de0


	//   ....[165]....
        /*0fc4*/ 	.word	0x00038df0


	//   ....[166]....
        /*0fc8*/ 	.word	0x00038e30


	//   ....[167]....
        /*0fcc*/ 	.word	0x00038e40


	//   ....[168]....
        /*0fd0*/ 	.word	0x00038e50


	//   ....[169]....
        /*0fd4*/ 	.word	0x00038e90


	//   ....[170]....
        /*0fd8*/ 	.word	0x000391b0


	//   ....[171]....
        /*0fdc*/ 	.word	0x000391d0


	//   ....[172]....
        /*0fe0*/ 	.word	0x000391e0


	//   ....[173]....
        /*0fe4*/ 	.word	0x000391f0


	//   ....[174]....
        /*0fe8*/ 	.word	0x00039210


	//   ....[175]....
        /*0fec*/ 	.word	0x00039280


	//   ....[176]....
        /*0ff0*/ 	.word	0x000392f0


	//   ....[177]....
        /*0ff4*/ 	.word	0x00039310


	//   ....[178]....
        /*0ff8*/ 	.word	0x00039320


	//   ....[179]....
        /*0ffc*/ 	.word	0x00039380


	//   ....[180]....
        /*1000*/ 	.word	0x000393a0


	//   ....[181]....
        /*1004*/ 	.word	0x00039400


	//   ....[182]....
        /*1008*/ 	.word	0x00039940


	//   ....[183]....
        /*100c*/ 	.word	0x00039970


	//   ....[184]....
        /*1010*/ 	.word	0x000399d0


	//   ....[185]....
        /*1014*/ 	.word	0x00039a00


	//   ....[186]....
        /*1018*/ 	.word	0x00039a30


	//   ....[187]....
        /*101c*/ 	.word	0x00039a60


	//   ....[188]....
        /*1020*/ 	.word	0x00039a90


	//   ....[189]....
        /*1024*/ 	.word	0x00039ac0


	//   ....[190]....
        /*1028*/ 	.word	0x00039c60


	//   ....[191]....
        /*102c*/ 	.word	0x00039c90


	//   ....[192]....
        /*1030*/ 	.word	0x00039cc0


	//   ....[193]....
        /*1034*/ 	.word	0x00039cf0


	//   ....[194]....
        /*1038*/ 	.word	0x00039d20


	//   ....[195]....
        /*103c*/ 	.word	0x00039d50


	//   ....[196]....
        /*1040*/ 	.word	0x00039e10


	//   ....[197]....
        /*1044*/ 	.word	0x00039e30


	//   ....[198]....
        /*1048*/ 	.word	0x00039e50


	//   ....[199]....
        /*104c*/ 	.word	0x00039eb0


	//   ....[200]....
        /*1050*/ 	.word	0x0003a8d0


	//   ....[201]....
        /*1054*/ 	.word	0x0003abf0


	//   ....[202]....
        /*1058*/ 	.word	0x0003ac80


	//   ....[203]....
        /*105c*/ 	.word	0x0003ad10


	//   ....[204]....
        /*1060*/ 	.word	0x0003ada0


	//   ....[205]....
        /*1064*/ 	.word	0x0003ae80


	//   ....[206]....
        /*1068*/ 	.word	0x0003af10


	//   ....[207]....
        /*106c*/ 	.word	0x0003afb0


	//   ....[208]....
        /*1070*/ 	.word	0x0003b040


	//   ....[209]....
        /*1074*/ 	.word	0x0003b120


	//   ....[210]....
        /*1078*/ 	.word	0x0003b1b0


	//   ....[211]....
        /*107c*/ 	.word	0x0003b240


	//   ....[212]....
        /*1080*/ 	.word	0x0003b2d0


	//   ....[213]....
        /*1084*/ 	.word	0x0003b3b0


	//   ....[214]....
        /*1088*/ 	.word	0x0003b450


	//   ....[215]....
        /*108c*/ 	.word	0x0003b4e0


	//   ....[216]....
        /*1090*/ 	.word	0x0003b530


	//   ....[217]....
        /*1094*/ 	.word	0x0003b580


	//   ....[218]....
        /*1098*/ 	.word	0x0003b620


	//   ....[219]....
        /*109c*/ 	.word	0x0003b6b0


	//   ....[220]....
        /*10a0*/ 	.word	0x0003b700


	//   ....[221]....
        /*10a4*/ 	.word	0x0003b750


	//   ....[222]....
        /*10a8*/ 	.word	0x0003b840


	//   ....[223]....
        /*10ac*/ 	.word	0x0003b8f0


	//   ....[224]....
        /*10b0*/ 	.word	0x0003b970


	//   ....[225]....
        /*10b4*/ 	.word	0x0003b9e0


	//   ....[226]....
        /*10b8*/ 	.word	0x0003bb50


	//   ....[227]....
        /*10bc*/ 	.word	0x0003bc60


	//   ....[228]....
        /*10c0*/ 	.word	0x0003bcc0


	//   ....[229]....
        /*10c4*/ 	.word	0x0003bd10


	//   ....[230]....
        /*10c8*/ 	.word	0x0003bfc0


	//   ....[231]....
        /*10cc*/ 	.word	0x0003c010


	//   ....[232]....
        /*10d0*/ 	.word	0x0003c0a0


	//   ....[233]....
        /*10d4*/ 	.word	0x0003c130


	//   ....[234]....
        /*10d8*/ 	.word	0x0003c1c0


	//   ....[235]....
        /*10dc*/ 	.word	0x0003c250


	//   ....[236]....
        /*10e0*/ 	.word	0x0003c2e0


	//   ....[237]....
        /*10e4*/ 	.word	0x0003c370


	//   ....[238]....
        /*10e8*/ 	.word	0x0003c3f0


	//   ....[239]....
        /*10ec*/ 	.word	0x0003c440


	//   ....[240]....
        /*10f0*/ 	.word	0x0003c4e0


	//   ....[241]....
        /*10f4*/ 	.word	0x0003c570


	//   ....[242]....
        /*10f8*/ 	.word	0x0003c5f0


	//   ....[243]....
        /*10fc*/ 	.word	0x0003c640


	//   ....[244]....
        /*1100*/ 	.word	0x0003c6d0


	//   ....[245]....
        /*1104*/ 	.word	0x0003c760


	//   ....[246]....
        /*1108*/ 	.word	0x0003c7f0


	//   ....[247]....
        /*110c*/ 	.word	0x0003c880


	//   ....[248]....
        /*1110*/ 	.word	0x0003c910


	//   ....[249]....
        /*1114*/ 	.word	0x0003c9a0


	//   ....[250]....
        /*1118*/ 	.word	0x0003ca60


	//   ....[251]....
        /*111c*/ 	.word	0x0003cd30


	//   ....[252]....
        /*1120*/ 	.word	0x0003ce20


	//   ....[253]....
        /*1124*/ 	.word	0x0003cec0


	//   ....[254]....
        /*1128*/ 	.word	0x0003cf20


	//   ....[255]....
        /*112c*/ 	.word	0x0003d010


	//   ....[0]....
        /*1130*/ 	.word	0x0003d080


	//   ....[1]....
        /*1134*/ 	.word	0x0003d170


	//   ....[2]....
        /*1138*/ 	.word	0x0003d1e0


	//   ....[3]....
        /*113c*/ 	.word	0x0003d2d0


	//   ....[4]....
        /*1140*/ 	.word	0x0003d340


	//   ....[5]....
        /*1144*/ 	.word	0x0003d430


	//   ....[6]....
        /*1148*/ 	.word	0x0003d4a0


	//   ....[7]....
        /*114c*/ 	.word	0x0003d540


	//   ....[8]....
        /*1150*/ 	.word	0x0003d630


	//   ....[9]....
        /*1154*/ 	.word	0x0003d6f0


	//   ....[10]....
        /*1158*/ 	.word	0x0003d750


	//   ....[11]....
        /*115c*/ 	.word	0x0003d840


	//   ....[12]....
        /*1160*/ 	.word	0x0003d8a0


	//   ....[13]....
        /*1164*/ 	.word	0x0003d9b0


	//   ....[14]....
        /*1168*/ 	.word	0x0003da10


	//   ....[15]....
        /*116c*/ 	.word	0x0003db00


	//   ....[16]....
        /*1170*/ 	.word	0x0003db60


	//   ....[17]....
        /*1174*/ 	.word	0x0003dc00


	//   ....[18]....
        /*1178*/ 	.word	0x0003dcd0


	//   ....[19]....
        /*117c*/ 	.word	0x0003dd70


	//   ....[20]....
        /*1180*/ 	.word	0x0003de40


	//   ....[21]....
        /*1184*/ 	.word	0x0003dee0


	//   ....[22]....
        /*1188*/ 	.word	0x0003df90


	//   ....[23]....
        /*118c*/ 	.word	0x0003e030


	//   ....[24]....
        /*1190*/ 	.word	0x0003e2a0


	//   ....[25]....
        /*1194*/ 	.word	0x0003e350


	//   ....[26]....
        /*1198*/ 	.word	0x0003e420


	//   ....[27]....
        /*119c*/ 	.word	0x0003e510


	//   ....[28]....
        /*11a0*/ 	.word	0x0003e5d0


	//   ....[29]....
        /*11a4*/ 	.word	0x0003e690


	//   ....[30]....
        /*11a8*/ 	.word	0x0003e750


	//   ....[31]....
        /*11ac*/ 	.word	0x0003e810


	//   ....[32]....
        /*11b0*/ 	.word	0x0003e8d0


	//   ....[33]....
        /*11b4*/ 	.word	0x0003e990


	//   ....[34]....
        /*11b8*/ 	.word	0x0003ea50


	//   ....[35]....
        /*11bc*/ 	.word	0x0003eb10


	//   ....[36]....
        /*11c0*/ 	.word	0x0003ebd0


	//   ....[37]....
        /*11c4*/ 	.word	0x0003ec80


	//   ....[38]....
        /*11c8*/ 	.word	0x0003ece0


	//   ....[39]....
        /*11cc*/ 	.word	0x0003edc0


	//   ....[40]....
        /*11d0*/ 	.word	0x0003ef00


	//   ....[41]....
        /*11d4*/ 	.word	0x0003efe0


	//   ....[42]....
        /*11d8*/ 	.word	0x0003f070


	//   ....[43]....
        /*11dc*/ 	.word	0x0003f180


	//   ....[44]....
        /*11e0*/ 	.word	0x0003f1e0


	//   ....[45]....
        /*11e4*/ 	.word	0x0003f2f0


	//   ....[46]....
        /*11e8*/ 	.word	0x0003f350


	//   ....[47]....
        /*11ec*/ 	.word	0x0003f460


	//   ....[48]....
        /*11f0*/ 	.word	0x0003f4c0


	//   ....[49]....
        /*11f4*/ 	.word	0x0003f5d0


	//   ....[50]....
        /*11f8*/ 	.word	0x0003f630


	//   ....[51]....
        /*11fc*/ 	.word	0x0003f6f0


	//   ....[52]....
        /*1200*/ 	.word	0x0003f850


	//   ....[53]....
        /*1204*/ 	.word	0x0003f8f0


	//   ....[54]....
        /*1208*/ 	.word	0x0003f950


	//   ....[55]....
        /*120c*/ 	.word	0x0003fa00


	//   ....[56]....
        /*1210*/ 	.word	0x0003fa60


	//   ....[57]....
        /*1214*/ 	.word	0x0003fb10


	//   ....[58]....
        /*1218*/ 	.word	0x0003fb70


	//   ....[59]....
        /*121c*/ 	.word	0x0003fc20


	//   ....[60]....
        /*1220*/ 	.word	0x0003fc80


	//   ....[61]....
        /*1224*/ 	.word	0x0003fd30


	//   ....[62]....
        /*1228*/ 	.word	0x0003fd90


	//   ....[63]....
        /*122c*/ 	.word	0x0003fe40


	//   ....[64]....
        /*1230*/ 	.word	0x0003ff30


	//   ....[65]....
        /*1234*/ 	.word	0x0003ffd0


	//   ....[66]....
        /*1238*/ 	.word	0x00040030


	//   ....[67]....
        /*123c*/ 	.word	0x00040100


	//   ....[68]....
        /*1240*/ 	.word	0x00040160


	//   ....[69]....
        /*1244*/ 	.word	0x00040230


	//   ....[70]....
        /*1248*/ 	.word	0x00040290


	//   ....[71]....
        /*124c*/ 	.word	0x00040360


	//   ....[72]....
        /*1250*/ 	.word	0x000403c0


	//   ....[73]....
        /*1254*/ 	.word	0x00040490


	//   ....[74]....
        /*1258*/ 	.word	0x000404f0


	//   ....[75]....
        /*125c*/ 	.word	0x000405c0


	//   ....[76]....
        /*1260*/ 	.word	0x00040650


	//   ....[77]....
        /*1264*/ 	.word	0x000406f0


	//   ....[78]....
        /*1268*/ 	.word	0x00040870


	//   ....[79]....
        /*126c*/ 	.word	0x000408e0


	//   ....[80]....
        /*1270*/ 	.word	0x00040950


	//   ....[81]....
        /*1274*/ 	.word	0x000409c0


	//   ....[82]....
        /*1278*/ 	.word	0x00040a30


	//   ....[83]....
        /*127c*/ 	.word	0x00040ab0


	//   ....[84]....
        /*1280*/ 	.word	0x00040b30


	//   ....[85]....
        /*1284*/ 	.word	0x00040bc0


	//   ....[86]....
        /*1288*/ 	.word	0x00040c30


	//   ....[87]....
        /*128c*/ 	.word	0x00040ca0


	//   ....[88]....
        /*1290*/ 	.word	0x00040d10


	//   ....[89]....
        /*1294*/ 	.word	0x00040d90


	//   ....[90]....
        /*1298*/ 	.word	0x00040e00


	//   ....[91]....
        /*129c*/ 	.word	0x00040e90


	//   ....[92]....
        /*12a0*/ 	.word	0x00040ef0


	//   ....[93]....
        /*12a4*/ 	.word	0x00040f80


	//   ....[94]....
        /*12a8*/ 	.word	0x000410b0


	//   ....[95]....
        /*12ac*/ 	.word	0x00042d70


	//   ....[96]....
        /*12b0*/ 	.word	0x00043460


	//   ....[97]....
        /*12b4*/ 	.word	0x00044620


	//   ....[98]....
        /*12b8*/ 	.word	0x00044640


	//   ....[99]....
        /*12bc*/ 	.word	0x00044680


	//   ....[100]....
        /*12c0*/ 	.word	0x000446a0


	//----- nvinfo : EIATTR_REG_RECONFIG
	.align		4
.L_1434:
        /*12c4*/ 	.byte	0x01, 0x54
	.zero		2


	//----- nvinfo : EIATTR_SYSCALL_OFFSETS
	.align		4
        /*12c8*/ 	.byte	0x04, 0x46
        /*12ca*/ 	.short	(.L_1436 - .L_1435)


	//   ....[0]....
.L_1435:
        /*12cc*/ 	.word	0x00002630


	//   ....[1]....
        /*12d0*/ 	.word	0x00002780


	//   ....[2]....
        /*12d4*/ 	.word	0x00007af0


	//   ....[3]....
        /*12d8*/ 	.word	0x000080d0


	//   ....[4]....
        /*12dc*/ 	.word	0x00035910


	//   ....[5]....
        /*12e0*/ 	.word	0x00035a60


	//   ....[6]....
        /*12e4*/ 	.word	0x00035b50


	//   ....[7]....
        /*12e8*/ 	.word	0x00036990


	//   ....[8]....
        /*12ec*/ 	.word	0x000374b0


	//----- nvinfo : EIATTR_MBARRIER_INSTR_OFFSETS
	.align		4
.L_1436:
        /*12f0*/ 	.byte	0x04, 0x39
        /*12f2*/ 	.short	(.L_1438 - .L_1437)


	//   ....[0]....
.L_1437:
        /*12f4*/ 	.word	0x000002d0
        /*12f8*/ 	.word	0x000000ff
        /*12fc*/ 	.word	0x00032400
        /*1300*/ 	.short	0x0100
        /*1302*/ 	.byte	0x08
	.zero		1


	//   ....[1]....
        /*1304*/ 	.word	0x000002e0
        /*1308*/ 	.word	0x000000ff
        /*130c*/ 	.word	0x00032410
        /*1310*/ 	.short	0x0100
        /*1312*/ 	.byte	0x08
	.zero		1


	//   ....[2]....
        /*1314*/ 	.word	0x000002f0
        /*1318*/ 	.word	0x000000ff
        /*131c*/ 	.word	0x00032420
        /*1320*/ 	.short	0x0100
        /*1322*/ 	.byte	0x08
	.zero		1


	//   ....[3]....
        /*1324*/ 	.word	0x000003e0
        /*1328*/ 	.word	0x000000ff
        /*132c*/ 	.word	0x00032430
        /*1330*/ 	.short	0x0100
        /*1332*/ 	.byte	0x08
	.zero		1


	//   ....[4]....
        /*1334*/ 	.word	0x000003f0
        /*1338*/ 	.word	0x000000ff
        /*133c*/ 	.word	0x00032440
        /*1340*/ 	.short	0x0100
        /*1342*/ 	.byte	0x08
	.zero		1


	//   ....[5]....
        /*1344*/ 	.word	0x00000400
        /*1348*/ 	.word	0x000000ff
        /*134c*/ 	.word	0x00032438
        /*1350*/ 	.short	0x0100
        /*1352*/ 	.byte	0x08
	.zero		1


	//   ....[6]....
        /*1354*/ 	.word	0x00000410
        /*1358*/ 	.word	0x000000ff
        /*135c*/ 	.word	0x00032448
        /*1360*/ 	.short	0x0100
        /*1362*/ 	.byte	0x08
	.zero		1


	//   ....[7]....
        /*1364*/ 	.word	0x00000540
        /*1368*/ 	.word	0x000000ff
        /*136c*/ 	.word	0x00032450
        /*1370*/ 	.short	0x0100
        /*1372*/ 	.byte	0x08
	.zero		1


	//   ....[8]....
        /*1374*/ 	.word	0x00000550
        /*1378*/ 	.word	0x000000ff
        /*137c*/ 	.word	0x00032460
        /*1380*/ 	.short	0x0100
        /*1382*/ 	.byte	0x08
	.zero		1


	//   ....[9]....
        /*1384*/ 	.word	0x00000560
        /*1388*/ 	.word	0x000000ff
        /*138c*/ 	.word	0x00032458
        /*1390*/ 	.short	0x0100
        /*1392*/ 	.byte	0x08
	.zero		1


	//   ....[10]....
        /*1394*/ 	.word	0x00000570
        /*1398*/ 	.word	0x000000ff
        /*139c*/ 	.word	0x00032468
        /*13a0*/ 	.short	0x0100
        /*13a2*/ 	.byte	0x08
	.zero		1


	//   ....[11]....
        /*13a4*/ 	.word	0x00000660
        /*13a8*/ 	.word	0x000000ff
        /*13ac*/ 	.word	0x00032470
        /*13b0*/ 	.short	0x0100
        /*13b2*/ 	.byte	0x06
	.zero		1


	//   ....[12]....
        /*13b4*/ 	.word	0x00000670
        /*13b8*/ 	.word	0x000000ff
        /*13bc*/ 	.word	0x00032480
        /*13c0*/ 	.short	0x0100
        /*13c2*/ 	.byte	0x06
	.zero		1


	//   ....[13]....
        /*13c4*/ 	.word	0x00000680
        /*13c8*/ 	.word	0x000000ff
        /*13cc*/ 	.word	0x00032478
        /*13d0*/ 	.short	0x0100
        /*13d2*/ 	.byte	0x06
	.zero		1


	//   ....[14]....
        /*13d4*/ 	.word	0x00000690
        /*13d8*/ 	.word	0x000000ff
        /*13dc*/ 	.word	0x00032488
        /*13e0*/ 	.short	0x0100
        /*13e2*/ 	.byte	0x06
	.zero		1


	//   ....[15]....
        /*13e4*/ 	.word	0x000007c0
        /*13e8*/ 	.word	0x000000ff
        /*13ec*/ 	.word	0x00032490
        /*13f0*/ 	.short	0x0100
        /*13f2*/ 	.byte	0x08
	.zero		1


	//   ....[16]....
        /*13f4*/ 	.word	0x000007d0
        /*13f8*/ 	.word	0x000000ff
        /*13fc*/ 	.word	0x000324a0
        /*1400*/ 	.short	0x0100
        /*1402*/ 	.byte	0x08
	.zero		1


	//   ....[17]....
        /*1404*/ 	.word	0x000007e0
        /*1408*/ 	.word	0x000000ff
        /*140c*/ 	.word	0x00032498
        /*1410*/ 	.short	0x0100
        /*1412*/ 	.byte	0x08
	.zero		1


	//   ....[18]....
        /*1414*/ 	.word	0x000007f0
        /*1418*/ 	.word	0x000000ff
        /*141c*/ 	.word	0x000324a8
        /*1420*/ 	.short	0x0100
        /*1422*/ 	.byte	0x08
	.zero		1


	//   ....[19]....
        /*1424*/ 	.word	0x00000920
        /*1428*/ 	.word	0x000000ff
        /*142c*/ 	.word	0x000324b0
        /*1430*/ 	.short	0x0100
        /*1432*/ 	.byte	0x08
	.zero		1


	//   ....[20]....
        /*1434*/ 	.word	0x00000930
        /*1438*/ 	.word	0x000000ff
        /*143c*/ 	.word	0x000324c0
        /*1440*/ 	.short	0x0100
        /*1442*/ 	.byte	0x08
	.zero		1


	//   ....[21]....
        /*1444*/ 	.word	0x00000940
        /*1448*/ 	.word	0x000000ff
        /*144c*/ 	.word	0x000324b8
        /*1450*/ 	.short	0x0100
        /*1452*/ 	.byte	0x08
	.zero		1


	//   ....[22]....
        /*1454*/ 	.word	0x00000950
        /*1458*/ 	.word	0x000000ff
        /*145c*/ 	.word	0x000324c8
        /*1460*/ 	.short	0x0100
        /*1462*/ 	.byte	0x08
	.zero		1


	//   ....[23]....
        /*1464*/ 	.word	0x000038a0
        /*1468*/ 	.word	0x00000045
        /*146c*/ 	.word	0x00032490
        /*1470*/ 	.short	0x010a
        /*1472*/ 	.byte	0x3f
	.zero		1


	//   ....[24]....
        /*1474*/ 	.word	0x00004c80
        /*1478*/ 	.word	0x00000045
        /*147c*/ 	.word	0x00032490
        /*1480*/ 	.short	0x010a
        /*1482*/ 	.byte	0x3f
	.zero		1


	//   ....[25]....
        /*1484*/ 	.word	0x00005c10
        /*1488*/ 	.word	0x00000045
        /*148c*/ 	.word	0x00032490
        /*1490*/ 	.short	0x010a
        /*1492*/ 	.byte	0x3f
	.zero		1


	//   ....[26]....
        /*1494*/ 	.word	0x000060a0
        /*1498*/ 	.word	0x00000004
        /*149c*/ 	.word	0x00000000
        /*14a0*/ 	.short	0x0101
        /*14a2*/ 	.byte	0x3f
	.zero		1


	//   ....[27]....
        /*14a4*/ 	.word	0x000060e0
        /*14a8*/ 	.word	0x00000045
        /*14ac*/ 	.word	0x000324b0
        /*14b0*/ 	.short	0x010a
        /*14b2*/ 	.byte	0x3f
	.zero		1


	//   ....[28]....
        /*14b4*/ 	.word	0x00006910
        /*14b8*/ 	.word	0x00000045
        /*14bc*/ 	.word	0x00000000
        /*14c0*/ 	.short	0x0101
        /*14c2*/ 	.byte	0x3f
	.zero		1


	//   ....[29]....
        /*14c4*/ 	.word	0x00007e50
        /*14c8*/ 	.word	0x00000002
        /*14cc*/ 	.word	0x00032400
        /*14d0*/ 	.short	0x010a
        /*14d2*/ 	.byte	0x3f
	.zero		1


	//   ....[30]....
        /*14d4*/ 	.word	0x00007ea0
        /*14d8*/ 	.word	0x00000002
        /*14dc*/ 	.word	0x00032400
        /*14e0*/ 	.short	0x010a
        /*14e2*/ 	.byte	0x3f
	.zero		1


	//   ....[31]....
        /*14e4*/ 	.word	0x00008900
        /*14e8*/ 	.word	0x00000002
        /*14ec*/ 	.word	0x00032400
        /*14f0*/ 	.short	0x010a
        /*14f2*/ 	.byte	0x3f
	.zero		1


	//   ....[32]....
        /*14f4*/ 	.word	0x00009d30
        /*14f8*/ 	.word	0x00000002
        /*14fc*/ 	.word	0x00032400
        /*1500*/ 	.short	0x010a
        /*1502*/ 	.byte	0x3f
	.zero		1


	//   ....[33]....
        /*1504*/ 	.word	0x0000b3b0
        /*1508*/ 	.word	0x00000004
        /*150c*/ 	.word	0x00000000
        /*1510*/ 	.short	0x010a
        /*1512*/ 	.byte	0x3f
	.zero		1


	//   ....[34]....
        /*1514*/ 	.word	0x0000b4a0
        /*1518*/ 	.word	0x00000002
        /*151c*/ 	.word	0x00000000
        /*1520*/ 	.short	0x010a
        /*1522*/ 	.byte	0x3f
	.zero		1


	//   ....[35]....
        /*1524*/ 	.word	0x0000b8b0
        /*1528*/ 	.word	0x00000004
        /*152c*/ 	.word	0x00000000
        /*1530*/ 	.short	0x010a
        /*1532*/ 	.byte	0x3f
	.zero		1


	//   ....[36]....
        /*1534*/ 	.word	0x0000b980
        /*1538*/ 	.word	0x00000006
        /*153c*/ 	.word	0x00000000
        /*1540*/ 	.short	0x010a
        /*1542*/ 	.byte	0x3f
	.zero		1


	//   ....[37]....
        /*1544*/ 	.word	0x0000c6f0
        /*1548*/ 	.word	0x00000006
        /*154c*/ 	.word	0x00000000
        /*1550*/ 	.short	0x0101
        /*1552*/ 	.byte	0x3f
	.zero		1


	//   ....[38]....
        /*1554*/ 	.word	0x00016430
        /*1558*/ 	.word	0x00000002
        /*155c*/ 	.word	0x00000000
        /*1560*/ 	.short	0x0101
        /*1562*/ 	.byte	0x3f
	.zero		1


	//   ....[39]....
        /*1564*/ 	.word	0x000168b0
        /*1568*/ 	.word	0x00000005
        /*156c*/ 	.word	0x00000000
        /*1570*/ 	.short	0x010a
        /*1572*/ 	.byte	0x3f
	.zero		1


	//   ....[40]....
        /*1574*/ 	.word	0x000169b0
        /*1578*/ 	.word	0x0000000a
        /*157c*/ 	.word	0x00000000
        /*1580*/ 	.short	0x010a
        /*1582*/ 	.byte	0x3f
	.zero		1


	//   ....[41]....
        /*1584*/ 	.word	0x00016de0
        /*1588*/ 	.word	0x00000048
        /*158c*/ 	.word	0x00000000
        /*1590*/ 	.short	0x010a
        /*1592*/ 	.byte	0x3f
	.zero		1


	//   ....[42]....
        /*1594*/ 	.word	0x00016ee0
        /*1598*/ 	.word	0x00000008
        /*159c*/ 	.word	0x00000000
        /*15a0*/ 	.short	0x010a
        /*15a2*/ 	.byte	0x3f
	.zero		1


	//   ....[43]....
        /*15a4*/ 	.word	0x00017c50
        /*15a8*/ 	.word	0x00000008
        /*15ac*/ 	.word	0x00000000
        /*15b0*/ 	.short	0x0101
        /*15b2*/ 	.byte	0x3f
	.zero		1


	//   ....[44]....
        /*15b4*/ 	.word	0x00020710
        /*15b8*/ 	.word	0x00000005
        /*15bc*/ 	.word	0x00000000
        /*15c0*/ 	.short	0x0101
        /*15c2*/ 	.byte	0x3f
	.zero		1


	//   ....[45]....
        /*15c4*/ 	.word	0x00020900
        /*15c8*/ 	.word	0x00000005
        /*15cc*/ 	.word	0x00000000
        /*15d0*/ 	.short	0x010a
        /*15d2*/ 	.byte	0x3f
	.zero		1


	//   ....[46]....
        /*15d4*/ 	.word	0x00020a00
        /*15d8*/ 	.word	0x00000008
        /*15dc*/ 	.word	0x00000000
        /*15e0*/ 	.short	0x010a
        /*15e2*/ 	.byte	0x3f
	.zero		1


	//   ....[47]....
        /*15e4*/ 	.word	0x00020e30
        /*15e8*/ 	.word	0x00000005
        /*15ec*/ 	.word	0x00000000
        /*15f0*/ 	.short	0x010a
        /*15f2*/ 	.byte	0x3f
	.zero		1


	//   ....[48]....
        /*15f4*/ 	.word	0x00020f30
        /*15f8*/ 	.word	0x00000008
        /*15fc*/ 	.word	0x00000000
        /*1600*/ 	.short	0x010a
        /*1602*/ 	.byte	0x3f
	.zero		1


	//   ....[49]....
        /*1604*/ 	.word	0x00021ca0
        /*1608*/ 	.word	0x00000005
        /*160c*/ 	.word	0x00000000
        /*1610*/ 	.short	0x0101
        /*1612*/ 	.byte	0x3f
	.zero		1


	//   ....[50]....
        /*1614*/ 	.word	0x0002ba70
        /*1618*/ 	.word	0x00000004
        /*161c*/ 	.word	0x00000000
        /*1620*/ 	.short	0x0101
        /*1622*/ 	.byte	0x3f
	.zero		1


	//   ....[51]....
        /*1624*/ 	.word	0x0002ea10
        /*1628*/ 	.word	0x0000000a
        /*162c*/ 	.word	0x00000000
        /*1630*/ 	.short	0x0101
        /*1632*/ 	.byte	0x3f
	.zero		1


	//   ....[52]....
        /*1634*/ 	.word	0x0002f490
        /*1638*/ 	.word	0x00000008
        /*163c*/ 	.word	0x00000000
        /*1640*/ 	.short	0x0101
        /*1642*/ 	.byte	0x3f
	.zero		1


	//   ....[53]....
        /*1644*/ 	.word	0x00033f50
        /*1648*/ 	.word	0x00000017
        /*164c*/ 	.word	0x00032420
        /*1650*/ 	.short	0x010a
        /*1652*/ 	.byte	0x3f
	.zero		1


	//   ....[54]....
        /*1654*/ 	.word	0x00034000
        /*1658*/ 	.word	0x00000003
        /*165c*/ 	.word	0x000324a0
        /*1660*/ 	.short	0x010a
        /*1662*/ 	.byte	0x3f
	.zero		1


	//   ....[55]....
        /*1664*/ 	.word	0x00034230
        /*1668*/ 	.word	0x00000003
        /*166c*/ 	.word	0x000324c0
        /*1670*/ 	.short	0x010a
        /*1672*/ 	.byte	0x3f
	.zero		1


	//   ....[56]....
        /*1674*/ 	.word	0x00034860
        /*1678*/ 	.word	0x00000009
        /*167c*/ 	.word	0x000324a0
        /*1680*/ 	.short	0x010a
        /*1682*/ 	.byte	0x3f
	.zero		1


	//   ....[57]....
        /*1684*/ 	.word	0x00034a80
        /*1688*/ 	.word	0x00000009
        /*168c*/ 	.word	0x000324c0
        /*1690*/ 	.short	0x010a
        /*1692*/ 	.byte	0x3f
	.zero		1


	//   ....[58]....
        /*1694*/ 	.word	0x000360b0
        /*1698*/ 	.word	0x00000011
        /*169c*/ 	.word	0x00032440
        /*16a0*/ 	.short	0x010a
        /*16a2*/ 	.byte	0x3f
	.zero		1


	//   ....[59]....
        /*16a4*/ 	.word	0x000366d0
        /*16a8*/ 	.word	0x00000011
        /*16ac*/ 	.word	0x00032430
        /*16b0*/ 	.short	0x0107
        /*16b2*/ 	.byte	0x3f
	.zero		1


	//   ....[60]....
        /*16b4*/ 	.word	0x00036790
        /*16b8*/ 	.word	0x00000011
        /*16bc*/ 	.word	0x00032430
        /*16c0*/ 	.short	0x0101
        /*16c2*/ 	.byte	0x3f
	.zero		1


	//   ....[61]....
        /*16c4*/ 	.word	0x000372f0
        /*16c8*/ 	.word	0x00000017
        /*16cc*/ 	.word	0x00032400
        /*16d0*/ 	.short	0x0107
        /*16d2*/ 	.byte	0x3f
	.zero		1


	//   ....[62]....
        /*16d4*/ 	.word	0x00037380
        /*16d8*/ 	.word	0x00000017
        /*16dc*/ 	.word	0x00032400
        /*16e0*/ 	.short	0x0101
        /*16e2*/ 	.byte	0x3f
	.zero		1


	//   ....[63]....
        /*16e4*/ 	.word	0x00037e10
        /*16e8*/ 	.word	0x00000017
        /*16ec*/ 	.word	0x00032410
        /*16f0*/ 	.short	0x0107
        /*16f2*/ 	.byte	0x3f
	.zero		1


	//   ....[64]....
        /*16f4*/ 	.word	0x00037f10
        /*16f8*/ 	.word	0x00000017
        /*16fc*/ 	.word	0x00032410
        /*1700*/ 	.short	0x0101
        /*1702*/ 	.byte	0x3f
	.zero		1


	//   ....[65]....
        /*1704*/ 	.word	0x00037f30
        /*1708*/ 	.word	0x00000017
        /*170c*/ 	.word	0x00032420
        /*1710*/ 	.short	0x010a
        /*1712*/ 	.byte	0x3f
	.zero		1


	//   ....[66]....
        /*1714*/ 	.word	0x00037fc0
        /*1718*/ 	.word	0x00000011
        /*171c*/ 	.word	0x00032460
        /*1720*/ 	.short	0x010a
        /*1722*/ 	.byte	0x3f
	.zero		1


	//   ....[67]....
        /*1724*/ 	.word	0x00038740
        /*1728*/ 	.word	0x00000011
        /*172c*/ 	.word	0x00032450
        /*1730*/ 	.short	0x0107
        /*1732*/ 	.byte	0x3f
	.zero		1


	//   ....[68]....
        /*1734*/ 	.word	0x00038810
        /*1738*/ 	.word	0x00000011
        /*173c*/ 	.word	0x00032450
        /*1740*/ 	.short	0x0101
        /*1742*/ 	.byte	0x3f
	.zero		1


	//   ....[69]....
        /*1744*/ 	.word	0x00038b50
        /*1748*/ 	.word	0x00000006
        /*174c*/ 	.word	0x00032440
        /*1750*/ 	.short	0x010a
        /*1752*/ 	.byte	0x3f
	.zero		1


	//   ....[70]....
        /*1754*/ 	.word	0x00038f10
        /*1758*/ 	.word	0x00000006
        /*175c*/ 	.word	0x00032430
        /*1760*/ 	.short	0x0107
        /*1762*/ 	.byte	0x3f
	.zero		1


	//   ....[71]....
        /*1764*/ 	.word	0x00038fd0
        /*1768*/ 	.word	0x00000006
        /*176c*/ 	.word	0x00032430
        /*1770*/ 	.short	0x0101
        /*1772*/ 	.byte	0x3f
	.zero		1


	//   ....[72]....
        /*1774*/ 	.word	0x00039000
        /*1778*/ 	.word	0x00000006
        /*177c*/ 	.word	0x00032460
        /*1780*/ 	.short	0x010a
        /*1782*/ 	.byte	0x3f
	.zero		1


	//   ....[73]....
        /*1784*/ 	.word	0x00039500
        /*1788*/ 	.word	0x00000006
        /*178c*/ 	.word	0x00032450
        /*1790*/ 	.short	0x0107
        /*1792*/ 	.byte	0x3f
	.zero		1


	//   ....[74]....
        /*1794*/ 	.word	0x000395c0
        /*1798*/ 	.word	0x00000006
        /*179c*/ 	.word	0x00032450
        /*17a0*/ 	.short	0x0101
        /*17a2*/ 	.byte	0x3f
	.zero		1


	//   ....[75]....
        /*17a4*/ 	.word	0x0003a850
        /*17a8*/ 	.word	0x00000005
        /*17ac*/ 	.word	0x00032420
        /*17b0*/ 	.short	0x010a
        /*17b2*/ 	.byte	0x3f
	.zero		1


	//   ....[76]....
        /*17b4*/ 	.word	0x0003a9c0
        /*17b8*/ 	.word	0x00000003
        /*17bc*/ 	.word	0x00032440
        /*17c0*/ 	.short	0x010a
        /*17c2*/ 	.byte	0x3f
	.zero		1


	//   ....[77]....
        /*17c4*/ 	.word	0x0003aa60
        /*17c8*/ 	.word	0x00000019
        /*17cc*/ 	.word	0x00032440
        /*17d0*/ 	.short	0x010a
        /*17d2*/ 	.byte	0x3f
	.zero		1


	//   ....[78]....
        /*17d4*/ 	.word	0x0003aaa0
        /*17d8*/ 	.word	0x00000003
        /*17dc*/ 	.word	0x00032460
        /*17e0*/ 	.short	0x010a
        /*17e2*/ 	.byte	0x3f
	.zero		1


	//   ....[79]....
        /*17e4*/ 	.word	0x0003aae0
        /*17e8*/ 	.word	0x00000019
        /*17ec*/ 	.word	0x00032460
        /*17f0*/ 	.short	0x010a
        /*17f2*/ 	.byte	0x3f
	.zero		1


	//   ....[80]....
        /*17f4*/ 	.word	0x0003ab40
        /*17f8*/ 	.word	0x00000045
        /*17fc*/ 	.word	0x00032490
        /*1800*/ 	.short	0x010a
        /*1802*/ 	.byte	0x3f
	.zero		1


	//   ....[81]....
        /*1804*/ 	.word	0x0003add0
        /*1808*/ 	.word	0x00000045
        /*180c*/ 	.word	0x00032490
        /*1810*/ 	.short	0x010a
        /*1812*/ 	.byte	0x3f
	.zero		1


	//   ....[82]....
        /*1814*/ 	.word	0x0003b070
        /*1818*/ 	.word	0x00000045
        /*181c*/ 	.word	0x00032490
        /*1820*/ 	.short	0x010a
        /*1822*/ 	.byte	0x3f
	.zero		1


	//   ....[83]....
        /*1824*/ 	.word	0x0003b300
        /*1828*/ 	.word	0x00000045
        /*182c*/ 	.word	0x000324b0
        /*1830*/ 	.short	0x010a
        /*1832*/ 	.byte	0x3f
	.zero		1


	//   ....[84]....
        /*1834*/ 	.word	0x0003b780
        /*1838*/ 	.word	0x00000002
        /*183c*/ 	.word	0x00032400
        /*1840*/ 	.short	0x010a
        /*1842*/ 	.byte	0x3f
	.zero		1


	//   ....[85]....
        /*1844*/ 	.word	0x0003bd40
        /*1848*/ 	.word	0x00000002
        /*184c*/ 	.word	0x00032400
        /*1850*/ 	.short	0x010a
        /*1852*/ 	.byte	0x3f
	.zero		1


	//   ....[86]....
        /*1854*/ 	.word	0x0003bd90
        /*1858*/ 	.word	0x00000002
        /*185c*/ 	.word	0x00000000
        /*1860*/ 	.short	0x010a
        /*1862*/ 	.byte	0x3f
	.zero		1


	//   ....[87]....
        /*1864*/ 	.word	0x0003bde0
        /*1868*/ 	.word	0x00000006
        /*186c*/ 	.word	0x00000000
        /*1870*/ 	.short	0x010a
        /*1872*/ 	.byte	0x3f
	.zero		1


	//   ....[88]....
        /*1874*/ 	.word	0x0003be30
        /*1878*/ 	.word	0x0000000a
        /*187c*/ 	.word	0x00000000
        /*1880*/ 	.short	0x010a
        /*1882*/ 	.byte	0x3f
	.zero		1


	//   ....[89]....
        /*1884*/ 	.word	0x0003be80
        /*1888*/ 	.word	0x00000008
        /*188c*/ 	.word	0x00000000
        /*1890*/ 	.short	0x010a
        /*1892*/ 	.byte	0x3f
	.zero		1


	//   ....[90]....
        /*1894*/ 	.word	0x0003bed0
        /*1898*/ 	.word	0x00000008
        /*189c*/ 	.word	0x00000000
        /*18a0*/ 	.short	0x010a
        /*18a2*/ 	.byte	0x3f
	.zero		1


	//   ....[91]....
        /*18a4*/ 	.word	0x0003bf20
        /*18a8*/ 	.word	0x00000008
        /*18ac*/ 	.word	0x00000000
        /*18b0*/ 	.short	0x010a
        /*18b2*/ 	.byte	0x3f
	.zero		1


	//   ....[92]....
        /*18b4*/ 	.word	0x0003cb20
        /*18b8*/ 	.word	0x00000017
        /*18bc*/ 	.word	0x00032420
        /*18c0*/ 	.short	0x010a
        /*18c2*/ 	.byte	0x3f
	.zero		1


	//   ....[93]....
        /*18c4*/ 	.word	0x0003cb70
        /*18c8*/ 	.word	0x00000003
        /*18cc*/ 	.word	0x000324a0
        /*18d0*/ 	.short	0x010a
        /*18d2*/ 	.byte	0x3f
	.zero		1


	//   ....[94]....
        /*18d4*/ 	.word	0x0003cbc0
        /*18d8*/ 	.word	0x00000003
        /*18dc*/ 	.word	0x000324c0
        /*18e0*/ 	.short	0x010a
        /*18e2*/ 	.byte	0x3f
	.zero		1


	//   ....[95]....
        /*18e4*/ 	.word	0x0003cc10
        /*18e8*/ 	.word	0x00000009
        /*18ec*/ 	.word	0x000324a0
        /*18f0*/ 	.short	0x010a
        /*18f2*/ 	.byte	0x3f
	.zero		1


	//   ....[96]....
        /*18f4*/ 	.word	0x0003cc60
        /*18f8*/ 	.word	0x00000009
        /*18fc*/ 	.word	0x000324c0
        /*1900*/ 	.short	0x010a
        /*1902*/ 	.byte	0x3f
	.zero		1


	//   ....[97]....
        /*1904*/ 	.word	0x0003cd70
        /*1908*/ 	.word	0x00000011
        /*190c*/ 	.word	0x00032440
        /*1910*/ 	.short	0x010a
        /*1912*/ 	.byte	0x3f
	.zero		1


	//   ....[98]....
        /*1914*/ 	.word	0x0003ee00
        /*1918*/ 	.word	0x00000017
        /*191c*/ 	.word	0x00032420
        /*1920*/ 	.short	0x010a
        /*1922*/ 	.byte	0x3f
	.zero		1


	//   ....[99]....
        /*1924*/ 	.word	0x0003ee50
        /*1928*/ 	.word	0x00000011
        /*192c*/ 	.word	0x00032460
        /*1930*/ 	.short	0x010a
        /*1932*/ 	.byte	0x3f
	.zero		1


	//   ....[100]....
        /*1934*/ 	.word	0x0003f7a0
        /*1938*/ 	.word	0x00000006
        /*193c*/ 	.word	0x00032440
        /*1940*/ 	.short	0x010a
        /*1942*/ 	.byte	0x3f
	.zero		1


	//   ....[101]....
        /*1944*/ 	.word	0x0003fe80
        /*1948*/ 	.word	0x00000006
        /*194c*/ 	.word	0x00032460
        /*1950*/ 	.short	0x010a
        /*1952*/ 	.byte	0x3f
	.zero		1


	//   ....[102]....
        /*1954*/ 	.word	0x00040fd0
        /*1958*/ 	.word	0x00000005
        /*195c*/ 	.word	0x00032420
        /*1960*/ 	.short	0x010a
        /*1962*/ 	.byte	0x3f
	.zero		1


	//   ....[103]....
        /*1964*/ 	.word	0x00041170
        /*1968*/ 	.word	0x00000003
        /*196c*/ 	.word	0x00032440
        /*1970*/ 	.short	0x010a
        /*1972*/ 	.byte	0x3f
	.zero		1


	//   ....[104]....
        /*1974*/ 	.word	0x000411c0
        /*1978*/ 	.word	0x00000019
        /*197c*/ 	.word	0x00032440
        /*1980*/ 	.short	0x010a
        /*1982*/ 	.byte	0x3f
	.zero		1


	//   ....[105]....
        /*1984*/ 	.word	0x00041210
        /*1988*/ 	.word	0x00000003
        /*198c*/ 	.word	0x00032460
        /*1990*/ 	.short	0x010a
        /*1992*/ 	.byte	0x3f
	.zero		1


	//   ....[106]....
        /*1994*/ 	.word	0x000413a0
        /*1998*/ 	.word	0x0000000a
        /*199c*/ 	.word	0x00000000
        /*19a0*/ 	.short	0x010a
        /*19a2*/ 	.byte	0x3f
	.zero		1


	//   ....[107]....
        /*19a4*/ 	.word	0x000414a0
        /*19a8*/ 	.word	0x00000008
        /*19ac*/ 	.word	0x00000000
        /*19b0*/ 	.short	0x010a
        /*19b2*/ 	.byte	0x3f
	.zero		1


	//   ....[108]....
        /*19b4*/ 	.word	0x000418c0
        /*19b8*/ 	.word	0x00000008
        /*19bc*/ 	.word	0x00032410
        /*19c0*/ 	.short	0x010a
        /*19c2*/ 	.byte	0x3f
	.zero		1


	//   ....[109]....
        /*19c4*/ 	.word	0x000419e0
        /*19c8*/ 	.word	0x0000000a
        /*19cc*/ 	.word	0x00000000
        /*19d0*/ 	.short	0x010a
        /*19d2*/ 	.byte	0x3f
	.zero		1


	//   ....[110]....
        /*19d4*/ 	.word	0x00041ae0
        /*19d8*/ 	.word	0x00000008
        /*19dc*/ 	.word	0x00000000
        /*19e0*/ 	.short	0x010a
        /*19e2*/ 	.byte	0x3f
	.zero		1


	//   ....[111]....
        /*19e4*/ 	.word	0x000428b0
        /*19e8*/ 	.word	0x00000008
        /*19ec*/ 	.word	0x00000000
        /*19f0*/ 	.short	0x0101
        /*19f2*/ 	.byte	0x3f
	.zero		1


	//   ....[112]....
        /*19f4*/ 	.word	0x0004ce60
        /*19f8*/ 	.word	0x00000000
        /*19fc*/ 	.word	0x00000000
        /*1a00*/ 	.short	0x0101
        /*1a02*/ 	.byte	0x3f
	.zero		1


	//   ....[113]....
        /*1a04*/ 	.word	0x0004ce80
        /*1a08*/ 	.word	0x00000008
        /*1a0c*/ 	.word	0x00000000
        /*1a10*/ 	.short	0x010a
        /*1a12*/ 	.byte	0x3f
	.zero		1


	//   ....[114]....
        /*1a14*/ 	.word	0x0004ced0
        /*1a18*/ 	.word	0x00000008
        /*1a1c*/ 	.word	0x00032410
        /*1a20*/ 	.short	0x010a
        /*1a22*/ 	.byte	0x3f
	.zero		1


	//   ....[115]....
        /*1a24*/ 	.word	0x0004cf20
        /*1a28*/ 	.word	0x00000008
        /*1a2c*/ 	.word	0x00000000
        /*1a30*/ 	.short	0x010a
        /*1a32*/ 	.byte	0x3f
	.zero		1


	//----- nvinfo : EIATTR_NUM_MBARRIERS
	.align		4
.L_1438:
        /*1a34*/ 	.byte	0x03, 0x38
        /*1a36*/ 	.short	0x0017


	//----- nvinfo : EIATTR_EXIT_INSTR_OFFSETS
	.align		4
        /*1a38*/ 	.byte	0x04, 0x1c
        /*1a3a*/ 	.short	(.L_1440 - .L_1439)


	//   ....[0]....
.L_1439:
        /*1a3c*/ 	.word	0x0003ab30


	//----- nvinfo : EIATTR_MAX_THREADS
	.align		4
.L_1440:
        /*1a40*/ 	.byte	0x04, 0x05
        /*1a42*/ 	.short	(.L_1442 - .L_1441)
.L_1441:
        /*1a44*/ 	.word	0x00000180
        /*1a48*/ 	.word	0x00000001
        /*1a4c*/ 	.word	0x00000001


	//----- nvinfo : EIATTR_CRS_STACK_SIZE
	.align		4
.L_1442:
        /*1a50*/ 	.byte	0x04, 0x1e
        /*1a52*/ 	.short	(.L_1444 - .L_1443)
.L_1443:
        /*1a54*/ 	.word	0x00000000


	//----- nvinfo : EIATTR_CBANK_PARAM_SIZE
	.align		4
.L_1444:
        /*1a58*/ 	.byte	0x03, 0x19
        /*1a5a*/ 	.short	0x0bf0


	//----- nvinfo : EIATTR_PARAM_CBANK
	.align		4
        /*1a5c*/ 	.byte	0x04, 0x0a
        /*1a5e*/ 	.short	(.L_1446 - .L_1445)
	.align		4
.L_1445:
        /*1a60*/ 	.word	index@(.nv.constant0._ZN7cutlass13device_kernelIN5flash11enable_sm90INS1_16FlashAttnFwdSm90INS1_25CollectiveMainloopFwdSm90ILi2EN4cute5tupleIJNS5_1CILi1EEES8_S8_EEENS6_IJNS7_ILi128EEENS7_ILi96EEENS7_ILi64EEEEEELi256ENS_6half_tEfNS_4arch4Sm90ELb0ELb1ELb1ELb1ELb1ELb1ELb1ELb1ELb0ELb1ELb1ELb0EEENS1_21CollectiveEpilogueFwdINS6_IJSA_NS7_ILi256EEESB_EEES9_SE_SG_Li256ELb1ELb1ELb1ELb0EEENS1_36VarlenDynamicPersistentTileSchedulerILi128ELi96ELi256ELi128ELb1ELb1ELb1ELb1ELb0ELb1EEEEEEEEEvNT_6ParamsE)
        /*1a64*/ 	.short	0x0210
        /*1a66*/ 	.short	0x0bf0


	//----- nvinfo : EIATTR_SW_WAR
	.align		4
.L_1446:
        /*1a68*/ 	.byte	0x04, 0x36
        /*1a6a*/ 	.short	(.L_1448 - .L_1447)
.L_1447:
        /*1a6c*/ 	.word	0x00000008
.L_1448:


//--------------------- .nv.info._ZN7cutlass13device_kernelIN5flash11enable_sm90INS1_16FlashAttnFwdSm90INS1_25CollectiveMainloopFwdSm90ILi2EN4cute5tupleIJNS5_1CILi1EEES8_S8_EEENS6_IJNS7_ILi128EEENS7_ILi96EEENS7_ILi64EEEEEELi256ENS_6half_tEfNS_4arch4Sm90ELb1ELb0ELb1ELb0ELb1ELb0ELb0ELb1ELb0ELb1ELb1ELb0EEENS1_21CollectiveEpilogueFwdINS6_IJSA_NS7_ILi256EEESB_EEES9_SE_SG_Li256ELb0ELb1ELb1ELb0EEENS1_19SingleTileSchedulerILb0ELb1ELb1ELi128EEEEEEEEEvNT_6ParamsE --------------------------
	.section	.nv.info._ZN7cutlass13device_kernelIN5flash11enable_sm90INS1_16FlashAttnFwdSm90INS1_25CollectiveMainloopFwdSm90ILi2EN4cute5tupleIJNS5_1CILi1EEES8_S8_EEENS6_IJNS7_ILi128EEENS7_ILi96EEENS7_ILi64EEEEEELi256ENS_6half_tEfNS_4arch4Sm90ELb1ELb0ELb1ELb0ELb1ELb0ELb0ELb1ELb0ELb1ELb1ELb0EEENS1_21CollectiveEpilogueFwdINS6_IJSA_NS7_ILi256EEESB_EEES9_SE_SG_Li256ELb0ELb1ELb1ELb0EEENS1_19SingleTileSchedulerILb0ELb1ELb1ELi128EEEEEEEEEvNT_6ParamsE,"",@"SHT_CUDA_INFO"
	.sectionflags	@""
	.align	4


	//----- nvinfo : EIATTR_CUDA_API_VERSION
	.align		4
        /*0000*/ 	.byte	0x04, 0x37
        /*0002*/ 	.short	(.L_1450 - .L_1449)
.L_1449:
        /*0004*/ 	.word	0x00000082


	//----- nvinfo : EIATTR_KPARAM_INFO
	.align		4
.L_1450:
        /*0008*/ 	.byte	0x04, 0x17
        /*000a*/ 	.short	(.L_1452 - .L_1451)
.L_1451:
        /*000c*/ 	.word	0x00000000
        /*0010*/ 	.short	0x0000
        /*0012*/ 	.short	0x0070
        /*0014*/ 	.byte	0x00, 0xf0, 0x01, 0x28


	//----- nvinfo : EIATTR_SPARSE_MMA_MASK
	.align		4
.L_1452:
        /*0018*/ 	.byte	0x03, 0x50
        /*001a*/ 	.short	0x0000


	//----- nvinfo : EIATTR_MAXREG_COUNT
	.align		4
        /*001c*/ 	.byte	0x03, 0x1b
        /*001e*/ 	.short	0x00a8


	//----- nvinfo : EIATTR_NUM_BARRIERS
	.align		4
        /*0020*/ 	.byte	0x02, 0x4c
        /*0022*/ 	.byte	0x10
	.zero		1


	//----- nvinfo : EIATTR_EXTERNS
	.align		4
        /*0024*/ 	.byte	0x04, 0x0f
        /*0026*/ 	.short	(.L_1454 - .L_1453)


	//   ....[0]....
	.align		4
.L_1453:
        /*0028*/ 	.word	index@(__assertfail)


	//----- nvinfo : EIATTR_MERCURY_ISA_VERSION
	.align		4
.L_1454:
        /*002c*/ 	.byte	0x03, 0x5f
        /*002e*/ 	.short	0x0101


	//----- nvinfo : EIATTR_INT_WARP_WIDE_INSTR_OFFSETS
	.align		4
        /*0030*/ 	.byte	0x04, 0x31
        /*0032*/ 	.short	(.L_1456 - .L_1455)


	//   ....[0]....
.L_1455:
        /*0034*/ 	.word	0x000000b0


	//   ....[1]....
        /*0038*/ 	.word	0x000000c0


	//   ....[2]....
        /*003c*/ 	.word	0x00000160


	//----- nvinfo : EIATTR_COOP_GROUP_MASK_REGIDS
	.align		4
.L_1456:
        /*0040*/ 	.byte	0x04, 0x29
        /*0042*/ 	.short	(.L_1458 - .L_1457)


	//   ....[0]....
.L_1457:
        /*0044*/ 	.word	0xffffffff


	//   ....[1]....
        /*0048*/ 	.word	0xffffffff


	//   ....[2]....
        /*004c*/ 	.word	0xffffffff


	//   ....[3]....
        /*0050*/ 	.word	0xffffffff


	//   ....[4]....
        /*0054*/ 	.word	0xffffffff


	//   ....[5]....
        /*0058*/ 	.word	0xffffffff


	//   ....[6]....
        /*005c*/ 	.word	0xffffffff


	//   ....[7]....
        /*0060*/ 	.word	0xffffffff


	//   ....[8]....
        /*0064*/ 	.word	0xffffffff


	//   ....[9]....
        /*0068*/ 	.word	0xffffffff


	//   ....[10]....
        /*006c*/ 	.word	0xffffffff


	//   ....[11]....
        /*0070*/ 	.word	0xffffffff


	//   ....[12]....
        /*0074*/ 	.word	0xffffffff


	//   ....[13]....
        /*0078*/ 	.word	0xffffffff


	//   ....[14]....
        /*007c*/ 	.word	0xffffffff


	//   ....[15]....
        /*0080*/ 	.word	0xffffffff


	//   ....[16]....
        /*0084*/ 	.word	0xffffffff


	//   ....[17]....
        /*0088*/ 	.word	0xffffffff


	//   ....[18]....
        /*008c*/ 	.word	0xffffffff


	//   ....[19]....
        /*0090*/ 	.word	0xffffffff


	//   ....[20]....
        /*0094*/ 	.word	0xffffffff


	//   ....[21]....
        /*0098*/ 	.word	0xffffffff


	//   ....[22]....
        /*009c*/ 	.word	0xffffffff


	//   ....[23]....
        /*00a0*/ 	.word	0xffffffff


	//   ....[24]....
        /*00a4*/ 	.word	0xffffffff


	//   ....[25]....
        /*00a8*/ 	.word	0xffffffff


	//   ....[26]....
        /*00ac*/ 	.word	0xffffffff


	//   ....[27]....
        /*00b0*/ 	.word	0xffffffff


	//   ....[28]....
        /*00b4*/ 	.word	0xffffffff


	//   ....[29]....
        /*00b8*/ 	.word	0xffffffff


	//   ....[30]....
        /*00bc*/ 	.word	0xffffffff


	//   ....[31]....
        /*00c0*/ 	.word	0xffffffff


	//   ....[32]....
        /*00c4*/ 	.word	0xffffffff


	//   ....[33]....
        /*00c8*/ 	.word	0xffffffff


	//   ....[34]....
        /*00cc*/ 	.word	0xffffffff


	//   ....[35]....
        /*00d0*/ 	.word	0xffffffff


	//   ....[36]....
        /*00d4*/ 	.word	0xffffffff


	//   ....[37]....
        /*00d8*/ 	.word	0xffffffff


	//   ....[38]....
        /*00dc*/ 	.word	0xffffffff


	//   ....[39]....
        /*00e0*/ 	.word	0xffffffff


	//   ....[40]....
        /*00e4*/ 	.word	0xffffffff


	//   ....[41]....
        /*00e8*/ 	.word	0xffffffff


	//   ....[42]....
        /*00ec*/ 	.word	0xffffffff


	//   ....[43]....
        /*00f0*/ 	.word	0xffffffff


	//   ....[44]....
        /*00f4*/ 	.word	0xffffffff


	//   ....[45]....
        /*00f8*/ 	.word	0xffffffff


	//   ....[46]....
        /*00fc*/ 	.word	0xffffffff


	//   ....[47]....
        /*0100*/ 	.word	0xffffffff


	//   ....[48]....
        /*0104*/ 	.word	0xffffffff


	//   ....[49]....
        /*0108*/ 	.word	0xffffffff


	//   ....[50]....
        /*010c*/ 	.word	0xffffffff


	//   ....[51]....
        /*0110*/ 	.word	0xffffffff


	//   ....[52]....
        /*0114*/ 	.word	0xffffffff


	//   ....[53]....
        /*0118*/ 	.word	0xffffffff


	//   ....[54]....
        /*011c*/ 	.word	0xffffffff


	//   ....[55]....
        /*0120*/ 	.word	0xffffffff


	//   ....[56]....
        /*0124*/ 	.word	0xffffffff


	//   ....[57]....
        /*0128*/ 	.word	0xffffffff


	//   ....[58]....
        /*012c*/ 	.word	0xffffffff


	//   ....[59]....
        /*0130*/ 	.word	0xffffffff


	//   ....[60]....
        /*0134*/ 	.word	0xffffffff


	//   ....[61]....
        /*0138*/ 	.word	0xffffffff


	//   ....[62]....
        /*013c*/ 	.word	0xffffffff


	//   ....[63]....
        /*0140*/ 	.word	0xffffffff


	//   ....[64]....
        /*0144*/ 	.word	0xffffffff


	//   ....[65]....
        /*0148*/ 	.word	0xffffffff


	//   ....[66]....
        /*014c*/ 	.word	0xffffffff


	//   ....[67]....
        /*0150*/ 	.word	0xffffffff


	//   ....[68]....
        /*0154*/ 	.word	0xffffffff


	//   ....[69]....
        /*0158*/ 	.word	0xffffffff


	//   ....[70]....
        /*015c*/ 	.word	0xffffffff


	//   ....[71]....
        /*0160*/ 	.word	0xffffffff


	//   ....[72]....
        /*0164*/ 	.word	0xffffffff


	//   ....[73]....
        /*0168*/ 	.word	0xffffffff


	//   ....[74]....
        /*016c*/ 	.word	0xffffffff


	//   ....[75]....
        /*0170*/ 	.word	0xffffffff


	//   ....[76]....
        /*0174*/ 	.word	0xffffffff


	//   ....[77]....
        /*0178*/ 	.word	0xffffffff


	//   ....[78]....
        /*017c*/ 	.word	0xffffffff


	//   ....[79]....
        /*0180*/ 	.word	0xffffffff


	//   ....[80]....
        /*0184*/ 	.word	0xffffffff


	//   ....[81]....
        /*0188*/ 	.word	0xffffffff


	//   ....[82]....
        /*018c*/ 	.word	0xffffffff


	//   ....[83]....
        /*0190*/ 	.word	0xffffffff


	//   ....[84]....
        /*0194*/ 	.word	0xffffffff


	//   ....[85]....
        /*0198*/ 	.word	0xffffffff


	//   ....[86]....
        /*019c*/ 	.word	0xffffffff


	//   ....[87]....
        /*01a0*/ 	.word	0xffffffff


	//   ....[88]....
        /*01a4*/ 	.word	0xffffffff


	//   ....[89]....
        /*01a8*/ 	.word	0xffffffff


	//   ....[90]....
        /*01ac*/ 	.word	0xffffffff


	//   ....[91]....
        /*01b0*/ 	.word	0xffffffff


	//   ....[92]....
        /*01b4*/ 	.word	0xffffffff


	//   ....[93]....
        /*01b8*/ 	.word	0xffffffff


	//   ....[94]....
        /*01bc*/ 	.word	0xffffffff


	//   ....[95]....
        /*01c0*/ 	.word	0xffffffff


	//   ....[96]....
        /*01c4*/ 	.word	0xffffffff


	//   ....[97]....
        /*01c8*/ 	.word	0xffffffff


	//   ....[98]....
        /*01cc*/ 	.word	0xffffffff


	//   ....[99]....
        /*01d0*/ 	.word	0xffffffff


	//   ....[100]....
        /*01d4*/ 	.word	0xffffffff


	//   ....[101]....
        /*01d8*/ 	.word	0x0500000f


	//   ....[102]....
        /*01dc*/ 	.word	0x0500000f


	//   ....[103]....
        /*01e0*/ 	.word	0x0500000f


	//   ....[104]....
        /*01e4*/ 	.word	0x0500000f


	//   ....[105]....
        /*01e8*/ 	.word	0x0500000f


	//   ....[106]....
        /*01ec*/ 	.word	0x0500000f


	//   ....[107]....
        /*01f0*/ 	.word	0x0500000f


	//   ....[108]....
        /*01f4*/ 	.word	0x0500000f


	//   ....[109]....
        /*01f8*/ 	.word	0x0500000f


	//   ....[110]....
        /*01fc*/ 	.word	0x0500000f


	//   ....[111]....
        /*0200*/ 	.word	0x0500000f


	//   ....[112]....
        /*0204*/ 	.word	0x0500000f


	//   ....[113]....
        /*0208*/ 	.word	0x0500000f


	//   ....[114]....
        /*020c*/ 	.word	0x0500000f


	//   ....[115]....
        /*0210*/ 	.word	0x0500000f


	//   ....[116]....
        /*0214*/ 	.word	0x0500000f


	//   ....[117]....
        /*0218*/ 	.word	0x0500000f


	//   ....[118]....
        /*021c*/ 	.word	0x0500000f


	//   ....[119]....
        /*0220*/ 	.word	0x0500000f


	//   ....[120]....
        /*0224*/ 	.word	0x0500000f


	//   ....[121]....
        /*0228*/ 	.word	0x0500000f


	//   ....[122]....
        /*022c*/ 	.word	0x0500000f


	//   ....[123]....
        /*0230*/ 	.word	0x0500000f


	//   ....[124]....
        /*0234*/ 	.word	0x0500000f


	//   ....[125]....
        /*0238*/ 	.word	0x0500000f


	//   ....[126]....
        /*023c*/ 	.word	0x0500000f


	//   ....[127]....
        /*0240*/ 	.word	0x0500000f


	//   ....[128]....
        /*0244*/ 	.word	0x0500000f


	//   ....[129]....
        /*0248*/ 	.word	0x0500000f


	//   ....[130]....
        /*024c*/ 	.word	0x0500000f


	//   ....[131]....
        /*0250*/ 	.word	0x0500000f


	//   ....[132]....
        /*0254*/ 	.word	0x0500000f


	//   ....[133]....
        /*0258*/ 	.word	0x0500000f


	//   ....[134]....
        /*025c*/ 	.word	0x0500000f


	//   ....[135]....
        /*0260*/ 	.word	0x0500000f


	//   ....[136]....
        /*0264*/ 	.word	0x0500000f


	//   ....[137]....
        /*0268*/ 	.word	0x0500000f


	//   ....[138]....
        /*026c*/ 	.word	0x0500000f


	//   ....[139]....
        /*0270*/ 	.word	0x0500000f


	//   ....[140]....
        /*0274*/ 	.word	0x0500000f


	//   ....[141]....
        /*0278*/ 	.word	0x0500000f


	//   ....[142]....
        /*027c*/ 	.word	0x0500000f


	//   ....[143]....
        /*0280*/ 	.word	0x0500000f


	//   ....[144]....
        /*0284*/ 	.word	0x0500000f


	//   ....[145]....
        /*0288*/ 	.word	0x0500000f


	//   ....[146]....
        /*028c*/ 	.word	0x0500000f


	//   ....[147]....
        /*0290*/ 	.word	0x0500000f


	//   ....[148]....
        /*0294*/ 	.word	0x0500000f


	//   ....[149]....
        /*0298*/ 	.word	0x0500000f


	//   ....[150]....
        /*029c*/ 	.word	0x0500000f


	//   ....[151]....
        /*02a0*/ 	.word	0x0500000f


	//   ....[152]....
        /*02a4*/ 	.word	0x0500000f


	//   ....[153]....
        /*02a8*/ 	.word	0x0500000f


	//   ....[154]....
        /*02ac*/ 	.word	0x0500000f


	//   ....[155]....
        /*02b0*/ 	.word	0x0500000f


	//   ....[156]....
        /*02b4*/ 	.word	0x0500000f


	//   ....[157]....
        /*02b8*/ 	.word	0x0500000f


	//   ....[158]....
        /*02bc*/ 	.word	0x0500000f


	//   ....[159]....
        /*02c0*/ 	.word	0x0500000f


	//   ....[160]....
        /*02c4*/ 	.word	0x0500000f


	//   ....[161]....
        /*02c8*/ 	.word	0x0500000f


	//   ....[162]....
        /*02cc*/ 	.word	0x0500000f


	//   ....[163]....
        /*02d0*/ 	.word	0x0500000f


	//   ....[164]....
        /*02d4*/ 	.word	0x0500000f


	//   ....[165]....
        /*02d8*/ 	.word	0x0500000f


	//   ....[166]....
        /*02dc*/ 	.word	0x0500000f


	//----- nvinfo : EIATTR_COOP_GROUP_INSTR_OFFSETS
	.align		4
.L_1458:
        /*02e0*/ 	.byte	0x04, 0x28
        /*02e2*/ 	.short	(.L_1460 - .L_1459)


	//   ....[0]....
.L_1459:
        /*02e4*/ 	.word	0x00000060


	//   ....[1]....
        /*02e8*/ 	.word	0x000000a0


	//   ....[2]....
        /*02ec*/ 	.word	0x000002c0


	//   ....[3]....
        /*02f0*/ 	.word	0x00000420


	//   ....[4]....
        /*02f4*/ 	.word	0x00000540


	//   ....[5]....
        /*02f8*/ 	.word	0x000006a0


	//   ....[6]....
        /*02fc*/ 	.word	0x00001350


	//   ....[7]....
        /*0300*/ 	.word	0x00001c40


	//   ....[8]....
        /*0304*/ 	.word	0x00001d90


	//   ....[9]....
        /*0308*/ 	.word	0x00002570


	//   ....[10]....
        /*030c*/ 	.word	0x00002600


	//   ....[11]....
        /*0310*/ 	.word	0x00002d10


	//   ....[12]....
        /*0314*/ 	.word	0x00002d70


	//   ....[13]....
        /*0318*/ 	.word	0x00003f60


	//   ....[14]....
        /*031c*/ 	.word	0x00004560


	//   ....[15]....
        /*0320*/ 	.word	0x00004840


	//   ....[16]....
        /*0324*/ 	.word	0x00004940


	//   ....[17]....
        /*0328*/ 	.word	0x00005000


	//   ....[18]....
        /*032c*/ 	.word	0x00005080


	//   ....[19]....
        /*0330*/ 	.word	0x00006e60


	//   ....[20]....
        /*0334*/ 	.word	0x00006ed0


	//   ....[21]....
        /*0338*/ 	.word	0x00007340


	//   ....[22]....
        /*033c*/ 	.word	0x00007490


	//   ....[23]....
        /*0340*/ 	.word	0x00008850


	//   ....[24]....
        /*0344*/ 	.word	0x00008870


	//   ....[25]....
        /*0348*/ 	.word	0x000088b0


	//   ....[26]....
        /*034c*/ 	.word	0x000088d0


	//   ....[27]....
        /*0350*/ 	.word	0x000099b0


	//   ....[28]....
        /*0354*/ 	.word	0x00009a00


	//   ....[29]....
        /*0358*/ 	.word	0x00009a40


	//   ....[30]....
        /*035c*/ 	.word	0x00009a70


	//   ....[31]....
        /*0360*/ 	.word	0x00009ab0


	//   ....[32]....
        /*0364*/ 	.word	0x00009ad0


	//   ....[33]....
        /*0368*/ 	.word	0x0000a740


	//   ....[34]....
        /*036c*/ 	.word	0x0000a750


	//   ....[35]....
        /*0370*/ 	.word	0x0000b780


	//   ....[36]....
        /*0374*/ 	.word	0x0000c930


	//   ....[37]....
        /*0378*/ 	.word	0x0000c950


	//   ....[38]....
        /*037c*/ 	.word	0x0000c960


	//   ....[39]....
        /*0380*/ 	.word	0x0000c9a0


	//   ....[40]....
        /*0384*/ 	.word	0x0000c9f0


	//   ....[41]....
        /*0388*/ 	.word	0x0000ca10


	//   ....[42]....
        /*038c*/ 	.word	0x0000ca60


	//   ....[43]....
        /*0390*/ 	.word	0x0000ca80


	//   ....[44]....
        /*0394*/ 	.word	0x0000cad0


	//   ....[45]....
        /*0398*/ 	.word	0x0000caf0


	//   ....[46]....
        /*039c*/ 	.word	0x0000cb40


	//   ....[47]....
        /*03a0*/ 	.word	0x0000cb60


	//   ....[48]....
        /*03a4*/ 	.word	0x0000d0e0


	//   ....[49]....
        /*03a8*/ 	.word	0x0000d110


	//   ....[50]....
        /*03ac*/ 	.word	0x0000d140


	//   ....[51]....
        /*03b0*/ 	.word	0x0000d1b0


	//   ....[52]....
        /*03b4*/ 	.word	0x0000d210


	//   ....[53]....
        /*03b8*/ 	.word	0x0000d230


	//   ....[54]....
        /*03bc*/ 	.word	0x0000d290


	//   ....[55]....
        /*03c0*/ 	.word	0x0000d2b0


	//   ....[56]....
        /*03c4*/ 	.word	0x0000d310


	//   ....[57]....
        /*03c8*/ 	.word	0x0000d330


	//   ....[58]....
        /*03cc*/ 	.word	0x0000d390


	//   ....[59]....
        /*03d0*/ 	.word	0x0000d3b0


	//   ....[60]....
        /*03d4*/ 	.word	0x0000d410


	//   ....[61]....
        /*03d8*/ 	.word	0x0000d430


	//   ....[62]....
        /*03dc*/ 	.word	0x0000d480


	//   ....[63]....
        /*03e0*/ 	.word	0x0000d4a0


	//   ....[64]....
        /*03e4*/ 	.word	0x0000d820


	//   ....[65]....
        /*03e8*/ 	.word	0x0000d850


	//   ....[66]....
        /*03ec*/ 	.word	0x0000d890


	//   ....[67]....
        /*03f0*/ 	.word	0x0000d8b0


	//   ....[68]....
        /*03f4*/ 	.word	0x0000d8d0


	//   ....[69]....
        /*03f8*/ 	.word	0x0000d900


	//   ....[70]....
        /*03fc*/ 	.word	0x0000d9a0


	//   ....[71]....
        /*0400*/ 	.word	0x0000d9d0


	//   ....[72]....
        /*0404*/ 	.word	0x0000da60


	//   ....[73]....
        /*0408*/ 	.word	0x0000da90


	//   ....[74]....
        /*040c*/ 	.word	0x0000daa0


	//   ....[75]....
        /*0410*/ 	.word	0x0000db30


	//   ....[76]....
        /*0414*/ 	.word	0x0000e2a0


	//   ....[77]....
        /*0418*/ 	.word	0x0000e2c0


	//   ....[78]....
        /*041c*/ 	.word	0x0000e2d0


	//   ....[79]....
        /*0420*/ 	.word	0x0000e2e0


	//   ....[80]....
        /*0424*/ 	.word	0x0000e2f0


	//   ....[81]....
        /*0428*/ 	.word	0x0000e300


	//   ....[82]....
        /*042c*/ 	.word	0x0000e320


	//   ....[83]....
        /*0430*/ 	.word	0x0000e340


	//   ....[84]....
        /*0434*/ 	.word	0x0000e370


	//   ....[85]....
        /*0438*/ 	.word	0x0000e3b0


	//   ....[86]....
        /*043c*/ 	.word	0x0000e3f0


	//   ....[87]....
        /*0440*/ 	.word	0x0000e440


	//   ....[88]....
        /*0444*/ 	.word	0x0000e790


	//   ....[89]....
        /*0448*/ 	.word	0x0000e7b0


	//   ....[90]....
        /*044c*/ 	.word	0x0000e7c0


	//   ....[91]....
        /*0450*/ 	.word	0x0000e7d0


	//   ....[92]....
        /*0454*/ 	.word	0x0000e7e0


	//   ....[93]....
        /*0458*/ 	.word	0x0000e810


	//   ....[94]....
        /*045c*/ 	.word	0x0000e870


	//   ....[95]....
        /*0460*/ 	.word	0x0000e890


	//   ....[96]....
        /*0464*/ 	.word	0x0000e8f0


	//   ....[97]....
        /*0468*/ 	.word	0x0000e900


	//   ....[98]....
        /*046c*/ 	.word	0x0000e970


	//   ....[99]....
        /*0470*/ 	.word	0x0000e990


	//   ....[100]....
        /*0474*/ 	.word	0x0000ecf0


	//   ....[101]....
        /*0478*/ 	.word	0x0000f250


	//   ....[102]....
        /*047c*/ 	.word	0x0000f340


	//   ....[103]....
        /*0480*/ 	.word	0x0000f3e0


	//   ....[104]....
        /*0484*/ 	.word	0x0000f460


	//   ....[105]....
        /*0488*/ 	.word	0x0000f510


	//   ....[106]....
        /*048c*/ 	.word	0x0000f570


	//   ....[107]....
        /*0490*/ 	.word	0x0000f630


	//   ....[108]....
        /*0494*/ 	.word	0x0000f690


	//   ....[109]....
        /*0498*/ 	.word	0x0000f750


	//   ....[110]....
        /*049c*/ 	.word	0x0000f7b0


	//   ....[111]....
        /*04a0*/ 	.word	0x0000f870


	//   ....[112]....
        /*04a4*/ 	.word	0x0000f8d0


	//   ....[113]....
        /*04a8*/ 	.word	0x0000f970


	//   ....[114]....
        /*04ac*/ 	.word	0x0000fa00


	//   ....[115]....
        /*04b0*/ 	.word	0x0000fa70


	//   ....[116]....
        /*04b4*/ 	.word	0x0000fb30


	//   ....[117]....
        /*04b8*/ 	.word	0x0000fbe0


	//   ....[118]....
        /*04bc*/ 	.word	0x0000fc40


	//   ....[119]....
        /*04c0*/ 	.word	0x0000fd10


	//   ....[120]....
        /*04c4*/ 	.word	0x0000fd70


	//   ....[121]....
        /*04c8*/ 	.word	0x0000fe40


	//   ....[122]....
        /*04cc*/ 	.word	0x0000fea0


	//   ....[123]....
        /*04d0*/ 	.word	0x0000ff70


	//   ....[124]....
        /*04d4*/ 	.word	0x0000ffd0


	//   ....[125]....
        /*04d8*/ 	.word	0x000100a0


	//   ....[126]....
        /*04dc*/ 	.word	0x00010100


	//   ....[127]....
        /*04e0*/ 	.word	0x000101b0


	//   ....[128]....
        /*04e4*/ 	.word	0x00010230


	//   ....[129]....
        /*04e8*/ 	.word	0x000102d0


	//   ....[130]....
        /*04ec*/ 	.word	0x00010420


	//   ....[131]....
        /*04f0*/ 	.word	0x000104d0


	//   ....[132]....
        /*04f4*/ 	.word	0x00010560


	//   ....[133]....
        /*04f8*/ 	.word	0x00010620


	//   ....[134]....
        /*04fc*/ 	.word	0x00010710


	//   ....[135]....
        /*0500*/ 	.word	0x000107d0


	//   ....[136]....
        /*0504*/ 	.word	0x000108b0


	//   ....[137]....
        /*0508*/ 	.word	0x00010970


	//   ....[138]....
        /*050c*/ 	.word	0x00010a50


	//   ....[139]....
        /*0510*/ 	.word	0x00010b10


	//   ....[140]....
        /*0514*/ 	.word	0x00010bf0


	//   ....[141]....
        /*0518*/ 	.word	0x00010cc0


	//   ....[142]....
        /*051c*/ 	.word	0x00010e20


	//   ....[143]....
        /*0520*/ 	.word	0x00010ec0


	//   ....[144]....
        /*0524*/ 	.word	0x00010f20


	//   ....[145]....
        /*0528*/ 	.word	0x00010fc0


	//   ....[146]....
        /*052c*/ 	.word	0x00011020


	//   ....[147]....
        /*0530*/ 	.word	0x000110c0


	//   ....[148]....
        /*0534*/ 	.word	0x00011120


	//   ....[149]....
        /*0538*/ 	.word	0x000111c0


	//   ....[150]....
        /*053c*/ 	.word	0x00011220


	//   ....[151]....
        /*0540*/ 	.word	0x000112c0


	//   ....[152]....
        /*0544*/ 	.word	0x00011320


	//   ....[153]....
        /*0548*/ 	.word	0x000113c0


	//   ....[154]....
        /*054c*/ 	.word	0x000114b0


	//   ....[155]....
        /*0550*/ 	.word	0x00011560


	//   ....[156]....
        /*0554*/ 	.word	0x000115c0


	//   ....[157]....
        /*0558*/ 	.word	0x00011690


	//   ....[158]....
        /*055c*/ 	.word	0x000116f0


	//   ....[159]....
        /*0560*/ 	.word	0x000117d0


	//   ....[160]....
        /*0564*/ 	.word	0x00011830


	//   ....[161]....
        /*0568*/ 	.word	0x00011910


	//   ....[162]....
        /*056c*/ 	.word	0x00011970


	//   ....[163]....
        /*0570*/ 	.word	0x00011a50


	//   ....[164]....
        /*0574*/ 	.word	0x00011ab0


	//   ....[165]....
        /*0578*/ 	.word	0x00011b90


	//   ....[166]....
        /*057c*/ 	.word	0x00011c80


	//----- nvinfo : EIATTR_REG_RECONFIG
	.align		4
.L_1460:
        /*0580*/ 	.byte	0x01, 0x54
	.zero		2


	//----- nvinfo : EIATTR_SYSCALL_OFFSETS
	.align		4
        /*0584*/ 	.byte	0x04, 0x46
        /*0586*/ 	.short	(.L_1462 - .L_1461)


	//   ....[0]....
.L_1461:
        /*0588*/ 	.word	0x00001510


	//   ....[1]....
        /*058c*/ 	.word	0x0000bfa0


	//   ....[2]....
        /*0590*/ 	.word	0x0000c0e0


	//   ....[3]....
        /*0594*/ 	.word	0x0000c1d0


	//   ....[4]....
        /*0598*/ 	.word	0x0000cdd0


	//----- nvinfo : EIATTR_MBARRIER_INSTR_OFFSETS
	.align		4
.L_1462:
        /*059c*/ 	.byte	0x04, 0x39
        /*059e*/ 	.short	(.L_1464 - .L_1463)


	//   ....[0]....
.L_1463:
        /*05a0*/ 	.word	0x00000170
        /*05a4*/ 	.word	0x000000ff
        /*05a8*/ 	.word	0x00022800
        /*05ac*/ 	.short	0x0100
        /*05ae*/ 	.byte	0x08
	.zero		1


	//   ....[1]....
        /*05b0*/ 	.word	0x00000180
        /*05b4*/ 	.word	0x000000ff
        /*05b8*/ 	.word	0x00022820
        /*05bc*/ 	.short	0x0100
        /*05be*/ 	.byte	0x08
	.zero		1


	//   ....[2]....
        /*05c0*/ 	.word	0x00000270
        /*05c4*/ 	.word	0x000000ff
        /*05c8*/ 	.word	0x00022830
        /*05cc*/ 	.short	0x0100
        /*05ce*/ 	.byte	0x08
	.zero		1


	//   ....[3]....
        /*05d0*/ 	.word	0x00000280
        /*05d4*/ 	.word	0x000000ff
        /*05d8*/ 	.word	0x00022840
        /*05dc*/ 	.short	0x0100
        /*05de*/ 	.byte	0x08
	.zero		1


	//   ....[4]....
        /*05e0*/ 	.word	0x00000290
        /*05e4*/ 	.word	0x000000ff
        /*05e8*/ 	.word	0x00022838
        /*05ec*/ 	.short	0x0100
        /*05ee*/ 	.byte	0x08
	.zero		1


	//   ....[5]....
        /*05f0*/ 	.word	0x000002a0
        /*05f4*/ 	.word	0x000000ff
        /*05f8*/ 	.word	0x00022848
        /*05fc*/ 	.short	0x0100
        /*05fe*/ 	.byte	0x08
	.zero		1


	//   ....[6]....
        /*0600*/ 	.word	0x000003d0
        /*0604*/ 	.word	0x000000ff
        /*0608*/ 	.word	0x00022850
        /*060c*/ 	.short	0x0100
        /*060e*/ 	.byte	0x08
	.zero		1


	//   ....[7]....
        /*0610*/ 	.word	0x000003e0
        /*0614*/ 	.word	0x000000ff
        /*0618*/ 	.word	0x00022860
        /*061c*/ 	.short	0x0100
        /*061e*/ 	.byte	0x08
	.zero		1


	//   ....[8]....
        /*0620*/ 	.word	0x000003f0
        /*0624*/ 	.word	0x000000ff
        /*0628*/ 	.word	0x00022858
        /*062c*/ 	.short	0x0100
        /*062e*/ 	.byte	0x08
	.zero		1


	//   ....[9]....
        /*0630*/ 	.word	0x00000400
        /*0634*/ 	.word	0x000000ff
        /*0638*/ 	.word	0x00022868
        /*063c*/ 	.short	0x0100
        /*063e*/ 	.byte	0x08
	.zero		1


	//   ....[10]....
        /*0640*/ 	.word	0x000004f0
        /*0644*/ 	.word	0x000000ff
        /*0648*/ 	.word	0x00022870
        /*064c*/ 	.short	0x0100
        /*064e*/ 	.byte	0x06
	.zero		1


	//   ....[11]....
        /*0650*/ 	.word	0x00000500
        /*0654*/ 	.word	0x000000ff
        /*0658*/ 	.word	0x00022880
        /*065c*/ 	.short	0x0100
        /*065e*/ 	.byte	0x06
	.zero		1


	//   ....[12]....
        /*0660*/ 	.word	0x00000510
        /*0664*/ 	.word	0x000000ff
        /*0668*/ 	.word	0x00022878
        /*066c*/ 	.short	0x0100
        /*066e*/ 	.byte	0x06
	.zero		1


	//   ....[13]....
        /*0670*/ 	.word	0x00000520
        /*0674*/ 	.word	0x000000ff
        /*0678*/ 	.word	0x00022888
        /*067c*/ 	.short	0x0100
        /*067e*/ 	.byte	0x06
	.zero		1


	//   ....[14]....
        /*0680*/ 	.word	0x00000650
        /*0684*/ 	.word	0x000000ff
        /*0688*/ 	.word	0x00022890
        /*068c*/ 	.short	0x0100
        /*068e*/ 	.byte	0x08
	.zero		1


	//   ....[15]....
        /*0690*/ 	.word	0x00000660
        /*0694*/ 	.word	0x000000ff
        /*0698*/ 	.word	0x000228a0
        /*069c*/ 	.short	0x0100
        /*069e*/ 	.byte	0x08
	.zero		1


	//   ....[16]....
        /*06a0*/ 	.word	0x00000670
        /*06a4*/ 	.word	0x000000ff
        /*06a8*/ 	.word	0x00022898
        /*06ac*/ 	.short	0x0100
        /*06ae*/ 	.byte	0x08
	.zero		1


	//   ....[17]....
        /*06b0*/ 	.word	0x00000680
        /*06b4*/ 	.word	0x000000ff
        /*06b8*/ 	.word	0x000228a8
        /*06bc*/ 	.short	0x0100
        /*06be*/ 	.byte	0x08
	.zero		1


	//   ....[18]....
        /*06c0*/ 	.word	0x000007c0
        /*06c4*/ 	.word	0x000000ff
        /*06c8*/ 	.word	0x000228b0
        /*06cc*/ 	.short	0x0100
        /*06ce*/ 	.byte	0x08
	.zero		1


	//   ....[19]....
        /*06d0*/ 	.word	0x000007d0
        /*06d4*/ 	.word	0x000000ff
        /*06d8*/ 	.word	0x000228c0
        /*06dc*/ 	.short	0x0100
        /*06de*/ 	.byte	0x08
	.zero		1


	//   ....[20]....
        /*06e0*/ 	.word	0x000007e0
        /*06e4*/ 	.word	0x000000ff
        /*06e8*/ 	.word	0x000228b8
        /*06ec*/ 	.short	0x0100
        /*06ee*/ 	.byte	0x08
	.zero		1


	//   ....[21]....
        /*06f0*/ 	.word	0x000007f0
        /*06f4*/ 	.word	0x000000ff
        /*06f8*/ 	.word	0x000228c8
        /*06fc*/ 	.short	0x0100
        /*06fe*/ 	.byte	0x08
	.zero		1


	//   ....[22]....
        /*0700*/ 	.word	0x00001540
        /*0704*/ 	.word	0x000000ff
        /*0708*/ 	.word	0x00022800
        /*070c*/ 	.short	0x010a
        /*070e*/ 	.byte	0x2a
	.zero		1


	//   ....[23]....
        /*0710*/ 	.word	0x000015d0
        /*0714*/ 	.word	0x000000ff
        /*0718*/ 	.word	0x00022830
        /*071c*/ 	.short	0x010a
        /*071e*/ 	.byte	0x2a
	.zero		1


	//   ....[24]....
        /*0720*/ 	.word	0x00001610
        /*0724*/ 	.word	0x000000ff
        /*0728*/ 	.word	0x00022830
        /*072c*/ 	.short	0x010a
        /*072e*/ 	.byte	0x2a
	.zero		1


	//   ....[25]....
        /*0730*/ 	.word	0x00002150
        /*0734*/ 	.word	0x000000ff
        /*0738*/ 	.word	0x00000000
        /*073c*/ 	.short	0x0101
        /*073e*/ 	.byte	0x04
	.zero		1


	//   ....[26]....
        /*0740*/ 	.word	0x000035e0
        /*0744*/ 	.word	0x000000ff
        /*0748*/ 	.word	0x00022850
        /*074c*/ 	.short	0x010a
        /*074e*/ 	.byte	0x2a
	.zero		1


	//   ....[27]....
        /*0750*/ 	.word	0x00003620
        /*0754*/ 	.word	0x000000ff
        /*0758*/ 	.word	0x00022850
        /*075c*/ 	.short	0x010a
        /*075e*/ 	.byte	0x2a
	.zero		1


	//   ....[28]....
        /*0760*/ 	.word	0x00003a10
        /*0764*/ 	.word	0x000000ff
        /*0768*/ 	.word	0x00000000
        /*076c*/ 	.short	0x0101
        /*076e*/ 	.byte	0x0a
	.zero		1


	//   ....[29]....
        /*0770*/ 	.word	0x00003bb0
        /*0774*/ 	.word	0x000000ff
        /*0778*/ 	.word	0x00022830
        /*077c*/ 	.short	0x010a
        /*077e*/ 	.byte	0x1c
	.zero		1


	//   ....[30]....
        /*0780*/ 	.word	0x00003bf0
        /*0784*/ 	.word	0x000000ff
        /*0788*/ 	.word	0x00022830
        /*078c*/ 	.short	0x010a
        /*078e*/ 	.byte	0x1c
	.zero		1


	//   ....[31]....
        /*0790*/ 	.word	0x00004280
        /*0794*/ 	.word	0x000000ff
        /*0798*/ 	.word	0x00000000
        /*079c*/ 	.short	0x0101
        /*079e*/ 	.byte	0x0a
	.zero		1


	//   ....[32]....
        /*07a0*/ 	.word	0x000061e0
        /*07a4*/ 	.word	0x000000ff
        /*07a8*/ 	.word	0x00022850
        /*07ac*/ 	.short	0x010a
        /*07ae*/ 	.byte	0x1c
	.zero		1


	//   ....[33]....
        /*07b0*/ 	.word	0x00006220
        /*07b4*/ 	.word	0x000000ff
        /*07b8*/ 	.word	0x00022850
        /*07bc*/ 	.short	0x010a
        /*07be*/ 	.byte	0x1c
	.zero		1


	//   ....[34]....
        /*07c0*/ 	.word	0x00006520
        /*07c4*/ 	.word	0x000000ff
        /*07c8*/ 	.word	0x00000000
        /*07cc*/ 	.short	0x0101
        /*07ce*/ 	.byte	0x1c
	.zero		1


	//   ....[35]....
        /*07d0*/ 	.word	0x00006650
        /*07d4*/ 	.word	0x000000ff
        /*07d8*/ 	.word	0x00022830
        /*07dc*/ 	.short	0x010a
        /*07de*/ 	.byte	0x1a
	.zero		1


	//   ....[36]....
        /*07e0*/ 	.word	0x00006690
        /*07e4*/ 	.word	0x000000ff
        /*07e8*/ 	.word	0x00022830
        /*07ec*/ 	.short	0x010a
        /*07ee*/ 	.byte	0x1a
	.zero		1


	//   ....[37]....
        /*07f0*/ 	.word	0x00006be0
        /*07f4*/ 	.word	0x000000ff
        /*07f8*/ 	.word	0x00000000
        /*07fc*/ 	.short	0x0101
        /*07fe*/ 	.byte	0x0a
	.zero		1


	//   ....[38]....
        /*0800*/ 	.word	0x000084f0
        /*0804*/ 	.word	0x000000ff
        /*0808*/ 	.word	0x00022850
        /*080c*/ 	.short	0x010a
        /*080e*/ 	.byte	0x1a
	.zero		1


	//   ....[39]....
        /*0810*/ 	.word	0x00008530
        /*0814*/ 	.word	0x000000ff
        /*0818*/ 	.word	0x00022850
        /*081c*/ 	.short	0x010a
        /*081e*/ 	.byte	0x1a
	.zero		1


	//   ....[40]....
        /*0820*/ 	.word	0x00008830
        /*0824*/ 	.word	0x000000ff
        /*0828*/ 	.word	0x00000000
        /*082c*/ 	.short	0x0101
        /*082e*/ 	.byte	0x1a
	.zero		1


	//   ....[41]....
        /*0830*/ 	.word	0x00009ae0
        /*0834*/ 	.word	0x000000ff
        /*0838*/ 	.word	0x00000000
        /*083c*/ 	.short	0x0101
        /*083e*/ 	.byte	0x04
	.zero		1


	//   ....[42]....
        /*0840*/ 	.word	0x0000c6d0
        /*0844*/ 	.word	0x000000ff
        /*0848*/ 	.word	0x00022840
        /*084c*/ 	.short	0x010a
        /*084e*/ 	.byte	0x2d
	.zero		1


	//   ....[43]....
        /*0850*/ 	.word	0x0000cc00
        /*0854*/ 	.word	0x000000ff
        /*0858*/ 	.word	0x00022830
        /*085c*/ 	.short	0x0107
        /*085e*/ 	.byte	0x2d
	.zero		1


	//   ....[44]....
        /*0860*/ 	.word	0x0000cc70
        /*0864*/ 	.word	0x000000ff
        /*0868*/ 	.word	0x00022830
        /*086c*/ 	.short	0x0101
        /*086e*/ 	.byte	0x2d
	.zero		1


	//   ....[45]....
        /*0870*/ 	.word	0x0000d570
        /*0874*/ 	.word	0x000000ff
        /*0878*/ 	.word	0x00022800
        /*087c*/ 	.short	0x0107
        /*087e*/ 	.byte	0x2d
	.zero		1


	//   ....[46]....
        /*0880*/ 	.word	0x0000d5b0
        /*0884*/ 	.word	0x000000ff
        /*0888*/ 	.word	0x00022800
        /*088c*/ 	.short	0x0101
        /*088e*/ 	.byte	0x2d
	.zero		1


	//   ....[47]....
        /*0890*/ 	.word	0x0000d5c0
        /*0894*/ 	.word	0x000000ff
        /*0898*/ 	.word	0x00022820
        /*089c*/ 	.short	0x010a
        /*089e*/ 	.byte	0x2d
	.zero		1


	//   ....[48]....
        /*08a0*/ 	.word	0x0000d610
        /*08a4*/ 	.word	0x000000ff
        /*08a8*/ 	.word	0x00022860
        /*08ac*/ 	.short	0x010a
        /*08ae*/ 	.byte	0x2d
	.zero		1


	//   ....[49]....
        /*08b0*/ 	.word	0x0000dd40
        /*08b4*/ 	.word	0x000000ff
        /*08b8*/ 	.word	0x00022850
        /*08bc*/ 	.short	0x0107
        /*08be*/ 	.byte	0x2d
	.zero		1


	//   ....[50]....
        /*08c0*/ 	.word	0x0000ddc0
        /*08c4*/ 	.word	0x000000ff
        /*08c8*/ 	.word	0x00022850
        /*08cc*/ 	.short	0x0101
        /*08ce*/ 	.byte	0x2d
	.zero		1


	//   ....[51]....
        /*08d0*/ 	.word	0x0000e0a0
        /*08d4*/ 	.word	0x00000020
        /*08d8*/ 	.word	0x00022840
        /*08dc*/ 	.short	0x010a
        /*08de*/ 	.byte	0x3f
	.zero		1


	//   ....[52]....
        /*08e0*/ 	.word	0x0000e4d0
        /*08e4*/ 	.word	0x00000020
        /*08e8*/ 	.word	0x00022830
        /*08ec*/ 	.short	0x0107
        /*08ee*/ 	.byte	0x3f
	.zero		1


	//   ....[53]....
        /*08f0*/ 	.word	0x0000e580
        /*08f4*/ 	.word	0x00000020
        /*08f8*/ 	.word	0x00022830
        /*08fc*/ 	.short	0x0101
        /*08fe*/ 	.byte	0x3f
	.zero		1


	//   ....[54]....
        /*0900*/ 	.word	0x0000e5b0
        /*0904*/ 	.word	0x00000020
        /*0908*/ 	.word	0x00022860
        /*090c*/ 	.short	0x010a
        /*090e*/ 	.byte	0x3f
	.zero		1


	//   ....[55]....
        /*0910*/ 	.word	0x0000eaf0
        /*0914*/ 	.word	0x00000020
        /*0918*/ 	.word	0x00022850
        /*091c*/ 	.short	0x0107
        /*091e*/ 	.byte	0x3f
	.zero		1


	//   ....[56]....
        /*0920*/ 	.word	0x0000ebb0
        /*0924*/ 	.word	0x00000020
        /*0928*/ 	.word	0x00022850
        /*092c*/ 	.short	0x0101
        /*092e*/ 	.byte	0x3f
	.zero		1


	//   ....[57]....
        /*0930*/ 	.word	0x0000eca0
        /*0934*/ 	.word	0x00000004
        /*0938*/ 	.word	0x00022820
        /*093c*/ 	.short	0x010a
        /*093e*/ 	.byte	0x3f
	.zero		1


	//   ....[58]....
        /*0940*/ 	.word	0x0000ede0
        /*0944*/ 	.word	0x00000005
        /*0948*/ 	.word	0x00022840
        /*094c*/ 	.short	0x010a
        /*094e*/ 	.byte	0x3f
	.zero		1


	//   ....[59]....
        /*0950*/ 	.word	0x0000ee80
        /*0954*/ 	.word	0x00000015
        /*0958*/ 	.word	0x00022840
        /*095c*/ 	.short	0x010a
        /*095e*/ 	.byte	0x3f
	.zero		1


	//   ....[60]....
        /*0960*/ 	.word	0x0000eec0
        /*0964*/ 	.word	0x00000005
        /*0968*/ 	.word	0x00022860
        /*096c*/ 	.short	0x010a
        /*096e*/ 	.byte	0x3f
	.zero		1


	//   ....[61]....
        /*0970*/ 	.word	0x0000ef00
        /*0974*/ 	.word	0x00000015
        /*0978*/ 	.word	0x00022860
        /*097c*/ 	.short	0x010a
        /*097e*/ 	.byte	0x3f
	.zero		1


	//   ....[62]....
        /*0980*/ 	.word	0x0000ef70
        /*0984*/ 	.word	0x00000005
        /*0988*/ 	.word	0x00022800
        /*098c*/ 	.short	0x010a
        /*098e*/ 	.byte	0x3f
	.zero		1


	//   ....[63]....
        /*0990*/ 	.word	0x0000efd0
        /*0994*/ 	.word	0x00000005
        /*0998*/ 	.word	0x00022830
        /*099c*/ 	.short	0x010a
        /*099e*/ 	.byte	0x3f
	.zero		1


	//   ....[64]....
        /*09a0*/ 	.word	0x0000f030
        /*09a4*/ 	.word	0x0000000b
        /*09a8*/ 	.word	0x00022850
        /*09ac*/ 	.short	0x010a
        /*09ae*/ 	.byte	0x3f
	.zero		1


	//   ....[65]....
        /*09b0*/ 	.word	0x0000f090
        /*09b4*/ 	.word	0x00000009
        /*09b8*/ 	.word	0x00022830
        /*09bc*/ 	.short	0x010a
        /*09be*/ 	.byte	0x3f
	.zero		1


	//   ....[66]....
        /*09c0*/ 	.word	0x0000f0f0
        /*09c4*/ 	.word	0x0000000b
        /*09c8*/ 	.word	0x00022850
        /*09cc*/ 	.short	0x010a
        /*09ce*/ 	.byte	0x3f
	.zero		1


	//   ....[67]....
        /*09d0*/ 	.word	0x0000f150
        /*09d4*/ 	.word	0x00000007
        /*09d8*/ 	.word	0x00022830
        /*09dc*/ 	.short	0x010a
        /*09de*/ 	.byte	0x3f
	.zero		1


	//   ....[68]....
        /*09e0*/ 	.word	0x0000f1b0
        /*09e4*/ 	.word	0x00000007
        /*09e8*/ 	.word	0x00022850
        /*09ec*/ 	.short	0x010a
        /*09ee*/ 	.byte	0x3f
	.zero		1


	//   ....[69]....
        /*09f0*/ 	.word	0x0000f290
        /*09f4*/ 	.word	0x00000003
        /*09f8*/ 	.word	0x00022840
        /*09fc*/ 	.short	0x010a
        /*09fe*/ 	.byte	0x3f
	.zero		1


	//   ....[70]....
        /*0a00*/ 	.word	0x00010310
        /*0a04*/ 	.word	0x00000003
        /*0a08*/ 	.word	0x00022820
        /*0a0c*/ 	.short	0x010a
        /*0a0e*/ 	.byte	0x3f
	.zero		1


	//   ....[71]....
        /*0a10*/ 	.word	0x00010370
        /*0a14*/ 	.word	0x00000003
        /*0a18*/ 	.word	0x00022860
        /*0a1c*/ 	.short	0x010a
        /*0a1e*/ 	.byte	0x3f
	.zero		1


	//   ....[72]....
        /*0a20*/ 	.word	0x00010d70
        /*0a24*/ 	.word	0x00000020
        /*0a28*/ 	.word	0x00022840
        /*0a2c*/ 	.short	0x010a
        /*0a2e*/ 	.byte	0x3f
	.zero		1


	//   ....[73]....
        /*0a30*/ 	.word	0x00011400
        /*0a34*/ 	.word	0x00000020
        /*0a38*/ 	.word	0x00022860
        /*0a3c*/ 	.short	0x010a
        /*0a3e*/ 	.byte	0x3f
	.zero		1


	//   ....[74]....
        /*0a40*/ 	.word	0x00011bd0
        /*0a44*/ 	.word	0x00000004
        /*0a48*/ 	.word	0x00022820
        /*0a4c*/ 	.short	0x010a
        /*0a4e*/ 	.byte	0x3f
	.zero		1


	//   ....[75]....
        /*0a50*/ 	.word	0x00011d40
        /*0a54*/ 	.word	0x00000005
        /*0a58*/ 	.word	0x00022840
        /*0a5c*/ 	.short	0x010a
        /*0a5e*/ 	.byte	0x3f
	.zero		1


	//   ....[76]....
        /*0a60*/ 	.word	0x00011d90
        /*0a64*/ 	.word	0x00000015
        /*0a68*/ 	.word	0x00022840
        /*0a6c*/ 	.short	0x010a
        /*0a6e*/ 	.byte	0x3f
	.zero		1


	//   ....[77]....
        /*0a70*/ 	.word	0x00011de0
        /*0a74*/ 	.word	0x00000005
        /*0a78*/ 	.word	0x00022860
        /*0a7c*/ 	.short	0x010a
        /*0a7e*/ 	.byte	0x3f
	.zero		1


	//----- nvinfo : EIATTR_NUM_MBARRIERS
	.align		4
.L_1464:
        /*0a80*/ 	.byte	0x03, 0x38
        /*0a82*/ 	.short	0x0016


	//----- nvinfo : EIATTR_EXIT_INSTR_OFFSETS
	.align		4
        /*0a84*/ 	.byte	0x04, 0x1c
        /*0a86*/ 	.short	(.L_1466 - .L_1465)


	//   ....[0]....
.L_1465:
        /*0a88*/ 	.word	0x0000ef50


	//----- nvinfo : EIATTR_MAX_THREADS
	.align		4
.L_1466:
        /*0a8c*/ 	.byte	0x04, 0x05
        /*0a8e*/ 	.short	(.L_1468 - .L_1467)
.L_1467:
        /*0a90*/ 	.word	0x00000180
        /*0a94*/ 	.word	0x00000001
        /*0a98*/ 	.word	0x00000001


	//----- nvinfo : EIATTR_CRS_STACK_SIZE
	.align		4
.L_1468:
        /*0a9c*/ 	.byte	0x04, 0x1e
        /*0a9e*/ 	.short	(.L_1470 - .L_1469)
.L_1469:
        /*0aa0*/ 	.word	0x00000000


	//----- nvinfo : EIATTR_CBANK_PARAM_SIZE
	.align		4
.L_1470:
        /*0aa4*/ 	.byte	0x03, 0x19
        /*0aa6*/ 	.short	0x0a70


	//----- nvinfo : EIATTR_PARAM_CBANK
	.align		4
        /*0aa8*/ 	.byte	0x04, 0x0a
        /*0aaa*/ 	.short	(.L_1472 - .L_1471)
	.align		4
.L_1471:
        /*0aac*/ 	.word	index@(.nv.constant0._ZN7cutlass13device_kernelIN5flash11enable_sm90INS1_16FlashAttnFwdSm90INS1_25CollectiveMainloopFwdSm90ILi2EN4cute5tupleIJNS5_1CILi1EEES8_S8_EEENS6_IJNS7_ILi128EEENS7_ILi96EEENS7_ILi64EEEEEELi256ENS_6half_tEfNS_4arch4Sm90ELb1ELb0ELb1ELb0ELb1ELb0ELb0ELb1ELb0ELb1ELb1ELb0EEENS1_21CollectiveEpilogueFwdINS6_IJSA_NS7_ILi256EEESB_EEES9_SE_SG_Li256ELb0ELb1ELb1ELb0EEENS1_19SingleTileSchedulerILb0ELb1ELb1ELi128EEEEEEEEEvNT_6ParamsE)
        /*0ab0*/ 	.short	0x0210
        /*0ab2*/ 	.short	0x0a70


	//----- nvinfo : EIATTR_SW_WAR
	.align		4
.L_1472:
        /*0ab4*/ 	.byte	0x04, 0x36
        /*0ab6*/ 	.short	(.L_1474 - .L_1473)
.L_1473:
        /*0ab8*/ 	.word	0x00000008
.L_1474:


//--------------------- .nv.info._ZN7cutlass13device_kernelIN5flash11enable_sm90INS1_16FlashAttnFwdSm90INS1_25CollectiveMainloopFwdSm90ILi2EN4cute5tupleIJNS5_1CILi1EEES8_S8_EEENS6_IJNS7_ILi128EEENS7_ILi96EEENS7_ILi64EEEEEELi256ENS_6half_tEfNS_4arch4Sm90ELb1ELb0ELb1ELb0ELb1ELb0ELb1ELb1ELb0ELb1ELb1ELb0EEENS1_21CollectiveEpilogueFwdINS6_IJSA_NS7_ILi256EEESB_EEES9_SE_SG_Li256ELb0ELb1ELb1ELb0EEENS1_19SingleTileSchedulerILb0ELb1ELb1ELi128EEEEEEEEEvNT_6ParamsE --------------------------
	.section	.nv.info._ZN7cutlass13device_kernelIN5flash11enable_sm90INS1_16FlashAttnFwdSm90INS1_25CollectiveMainloopFwdSm90ILi2EN4cute5tupleIJNS5_1CILi1EEES8_S8_EEENS6_IJNS7_ILi128EEENS7_ILi96EEENS7_ILi64EEEEEELi256ENS_6half_tEfNS_4arch4Sm90ELb1ELb0ELb1ELb0ELb1ELb0ELb1ELb1ELb0ELb1ELb1ELb0EEENS1_21CollectiveEpilogueFwdINS6_IJSA_NS7_ILi256EEESB_EEES9_SE_SG_Li256ELb0ELb1ELb1ELb0EEENS1_19SingleTileSchedulerILb0ELb1ELb1ELi128EEEEEEEEEvNT_6ParamsE,"",@"SHT_CUDA_INFO"
	.sectionflags	@""
	.align	4


	//----- nvinfo : EIATTR_CUDA_API_VERSION
	.align		4
        /*0000*/ 	.byte	0x04, 0x37
        /*0002*/ 	.short	(.L_1476 - .L_1475)
.L_1475:
        /*0004*/ 	.word	0x00000082


	//----- nvinfo : EIATTR_KPARAM_INFO
	.align		4
.L_1476:
        /*0008*/ 	.byte	0x04, 0x17
        /*000a*/ 	.short	(.L_1478 - .L_1477)
.L_1477:
        /*000c*/ 	.word	0x00000000
        /*0010*/ 	.short	0x0000
        /*0012*/ 	.short	0x0070
        /*0014*/ 	.byte	0x00, 0xf0, 0x01, 0x2c


	//----- nvinfo : EIATTR_SPARSE_MMA_MASK
	.align		4
.L_1478:
        /*0018*/ 	.byte	0x03, 0x50
        /*001a*/ 	.short	0x0000


	//----- nvinfo : EIATTR_MAXREG_COUNT
	.align		4
        /*001c*/ 	.byte	0x03, 0x1b
        /*001e*/ 	.short	0x00a8


	//----- nvinfo : EIATTR_NUM_BARRIERS
	.align		4
        /*0020*/ 	.byte	0x02, 0x4c
        /*0022*/ 	.byte	0x10
	.zero		1


	//----- nvinfo : EIATTR_EXTERNS
	.align		4
        /*0024*/ 	.byte	0x04, 0x0f
        /*0026*/ 	.short	(.L_1480 - .L_1479)


	//   ....[0]....
	.align		4
.L_1479:
        /*0028*/ 	.word	index@(__assertfail)


	//----- nvinfo : EIATTR_ANNOTATIONS
	.align		4
.L_1480:
        /*002c*/ 	.byte	0x04, 0x55
        /*002e*/ 	.short	(.L_1482 - .L_1481)


	//   ....[0]....
.L_1481:
        /*0030*/ 	.word	0x00000001
        /*0034*/ 	.byte	0x00, 0x0a, 0x00, 0x00, 0x01, 0x00, 0x00, 0x00, 0x90, 0xac, 0x00, 0x00, 0x01, 0x00, 0x00, 0x00
        /*0044*/ 	.byte	0xa0, 0xce, 0x00, 0x00, 0x01, 0x00, 0x00, 0x00, 0x60, 0xe1, 0x00, 0x00, 0x01, 0x00, 0x00, 0x00
        /*0054*/ 	.byte	0xf0, 0xfd, 0x00, 0x00


	//----- nvinfo : EIATTR_MERCURY_ISA_VERSION
	.align		4
.L_1482:
        /*0058*/ 	.byte	0x03, 0x5f
        /*005a*/ 	.short	0x0101


	//----- nvinfo : EIATTR_INT_WARP_WIDE_INSTR_OFFSETS
	.align		4
        /*005c*/ 	.byte	0x04, 0x31
        /*005e*/ 	.short	(.L_1484 - .L_1483)


	//   ....[0]....
.L_1483:
        /*0060*/ 	.word	0x000000c0


	//   ....[1]....
        /*0064*/ 	.word	0x000000d0


	//   ....[2]....
        /*0068*/ 	.word	0x000000e0


	//   ....[3]....
        /*006c*/ 	.word	0x00000180


	//----- nvinfo : EIATTR_COOP_GROUP_MASK_REGIDS
	.align		4
.L_1484:
        /*0070*/ 	.byte	0x04, 0x29
        /*0072*/ 	.short	(.L_1486 - .L_1485)


	//   ....[0]....
.L_1485:
        /*0074*/ 	.word	0xffffffff


	//   ....[1]....
        /*0078*/ 	.word	0xffffffff


	//   ....[2]....
        /*007c*/ 	.word	0xffffffff


	//   ....[3]....
        /*0080*/ 	.word	0xffffffff


	//   ....[4]....
        /*0084*/ 	.word	0xffffffff


	//   ....[5]....
        /*0088*/ 	.word	0xffffffff


	//   ....[6]....
        /*008c*/ 	.word	0xffffffff


	//   ....[7]....
        /*0090*/ 	.word	0xffffffff


	//   ....[8]....
        /*0094*/ 	.word	0xffffffff


	//   ....[9]....
        /*0098*/ 	.word	0xffffffff


	//   ....[10]....
        /*009c*/ 	.word	0xffffffff


	//   ....[11]....
        /*00a0*/ 	.word	0xffffffff


	//   ....[12]....
        /*00a4*/ 	.word	0xffffffff


	//   ....[13]....
        /*00a8*/ 	.word	0xffffffff


	//   ....[14]....
        /*00ac*/ 	.word	0xffffffff


	//   ....[15]....
        /*00b0*/ 	.word	0xffffffff


	//   ....[16]....
        /*00b4*/ 	.word	0xffffffff


	//   ....[17]....
        /*00b8*/ 	.word	0xffffffff


	//   ....[18]....
        /*00bc*/ 	.word	0xffffffff


	//   ....[19]....
        /*00c0*/ 	.word	0xffffffff


	//   ....[20]....
        /*00c4*/ 	.word	0xffffffff


	//   ....[21]....
        /*00c8*/ 	.word	0xffffffff


	//   ....[22]....
        /*00cc*/ 	.word	0xffffffff


	//   ....[23]....
        /*00d0*/ 	.word	0xffffffff


	//   ....[24]....
        /*00d4*/ 	.word	0xffffffff


	//   ....[25]....
        /*00d8*/ 	.word	0xffffffff


	//   ....[26]....
        /*00dc*/ 	.word	0xffffffff


	//   ....[27]....
        /*00e0*/ 	.word	0xffffffff


	//   ....[28]....
        /*00e4*/ 	.word	0xffffffff


	//   ....[29]....
        /*00e8*/ 	.word	0xffffffff


	//   ....[30]....
        /*00ec*/ 	.word	0xffffffff


	//   ....[31]....
        /*00f0*/ 	.word	0xffffffff


	//   ....[32]....
        /*00f4*/ 	.word	0xffffffff


	//   ....[33]....
        /*00f8*/ 	.word	0xffffffff


	//   ....[34]....
        /*00fc*/ 	.word	0xffffffff


	//   ....[35]....
        /*0100*/ 	.word	0xffffffff


	//   ....[36]....
        /*0104*/ 	.word	0xffffffff


	//   ....[37]....
        /*0108*/ 	.word	0xffffffff


	//   ....[38]....
        /*010c*/ 	.word	0xffffffff


	//   ....[39]....
        /*0110*/ 	.word	0xffffffff


	//   ....[40]....
        /*0114*/ 	.word	0xffffffff


	//   ....[41]....
        /*0118*/ 	.word	0xffffffff


	//   ....[42]....
        /*011c*/ 	.word	0xffffffff


	//   ....[43]....
        /*0120*/ 	.word	0xffffffff


	//   ....[44]....
        /*0124*/ 	.word	0xffffffff


	//   ....[45]....
        /*0128*/ 	.word	0xffffffff


	//   ....[46]....
        /*012c*/ 	.word	0xffffffff


	//   ....[47]....
        /*0130*/ 	.word	0xffffffff


	//   ....[48]....
        /*0134*/ 	.word	0xffffffff


	//   ....[49]....
        /*0138*/ 	.word	0xffffffff


	//   ....[50]....
        /*013c*/ 	.word	0xffffffff


	//   ....[51]....
        /*0140*/ 	.word	0xffffffff


	//   ....[52]....
        /*0144*/ 	.word	0xffffffff


	//   ....[53]....
        /*0148*/ 	.word	0xffffffff


	//   ....[54]....
        /*014c*/ 	.word	0xffffffff


	//   ....[55]....
        /*0150*/ 	.word	0xffffffff


	//   ....[56]....
        /*0154*/ 	.word	0xffffffff


	//   ....[57]....
        /*0158*/ 	.word	0xffffffff


	//   ....[58]....
        /*015c*/ 	.word	0xffffffff


	//   ....[59]....
        /*0160*/ 	.word	0xffffffff


	//   ....[60]....
        /*0164*/ 	.word	0xffffffff


	//   ....[61]....
        /*0168*/ 	.word	0xffffffff


	//   ....[62]....
        /*016c*/ 	.word	0xffffffff


	//   ....[63]....
        /*0170*/ 	.word	0xffffffff


	//   ....[64]....
        /*0174*/ 	.word	0xffffffff


	//   ....[65]....
        /*0178*/ 	.word	0xffffffff


	//   ....[66]....
        /*017c*/ 	.word	0xffffffff


	//   ....[67]....
        /*0180*/ 	.word	0xffffffff


	//   ....[68]....
        /*0184*/ 	.word	0xffffffff


	//   ....[69]....
        /*0188*/ 	.word	0xffffffff


	//   ....[70]....
        /*018c*/ 	.word	0xffffffff


	//   ....[71]....
        /*0190*/ 	.word	0xffffffff


	//   ....[72]....
        /*0194*/ 	.word	0xffffffff


	//   ....[73]....
        /*0198*/ 	.word	0xffffffff


	//   ....[74]....
        /*019c*/ 	.word	0xffffffff


	//   ....[75]....
        /*01a0*/ 	.word	0xffffffff


	//   ....[76]....
        /*01a4*/ 	.word	0xffffffff


	//   ....[77]....
        /*01a8*/ 	.word	0xffffffff


	//   ....[78]....
        /*01ac*/ 	.word	0xffffffff


	//   ....[79]....
        /*01b0*/ 	.word	0xffffffff


	//   ....[80]....
        /*01b4*/ 	.word	0xffffffff


	//   ....[81]....
        /*01b8*/ 	.word	0xffffffff


	//   ....[82]....
        /*01bc*/ 	.word	0xffffffff


	//   ....[83]....
        /*01c0*/ 	.word	0xffffffff


	//   ....[84]....
        /*01c4*/ 	.word	0xffffffff


	//   ....[85]....
        /*01c8*/ 	.word	0xffffffff


	//   ....[86]....
        /*01cc*/ 	.word	0xffffffff


	//   ....[87]....
        /*01d0*/ 	.word	0xffffffff


	//   ....[88]....
        /*01d4*/ 	.word	0xffffffff


	//   ....[89]....
        /*01d8*/ 	.word	0xffffffff


	//   ....[90]....
        /*01dc*/ 	.word	0xffffffff


	//   ....[91]....
        /*01e0*/ 	.word	0xffffffff


	//   ....[92]....
        /*01e4*/ 	.word	0xffffffff


	//   ....[93]....
        /*01e8*/ 	.word	0xffffffff


	//   ....[94]....
        /*01ec*/ 	.word	0xffffffff


	//   ....[95]....
        /*01f0*/ 	.word	0xffffffff


	//   ....[96]....
        /*01f4*/ 	.word	0xffffffff


	//   ....[97]....
        /*01f8*/ 	.word	0xffffffff


	//   ....[98]....
        /*01fc*/ 	.word	0xffffffff


	//   ....[99]....
        /*0200*/ 	.word	0xffffffff


	//   ....[100]....
        /*0204*/ 	.word	0xffffffff


	//   ....[101]....
        /*0208*/ 	.word	0xffffffff


	//   ....[102]....
        /*020c*/ 	.word	0xffffffff


	//   ....[103]....
        /*0210*/ 	.word	0xffffffff


	//   ....[104]....
        /*0214*/ 	.word	0xffffffff


	//   ....[105]....
        /*0218*/ 	.word	0xffffffff


	//   ....[106]....
        /*021c*/ 	.word	0xffffffff


	//   ....[107]....
        /*0220*/ 	.word	0xffffffff


	//   ....[108]....
        /*0224*/ 	.word	0xffffffff


	//   ....[109]....
        /*0228*/ 	.word	0xffffffff


	//   ....[110]....
        /*022c*/ 	.word	0xffffffff


	//   ....[111]....
        /*0230*/ 	.word	0xffffffff


	//   ....[112]....
        /*0234*/ 	.word	0xffffffff


	//   ....[113]....
        /*0238*/ 	.word	0xffffffff


	//   ....[114]....
        /*023c*/ 	.word	0xffffffff


	//   ....[115]....
        /*0240*/ 	.word	0xffffffff


	//   ....[116]....
        /*0244*/ 	.word	0xffffffff


	//   ....[117]....
        /*0248*/ 	.word	0x0500000f


	//   ....[118]....
        /*024c*/ 	.word	0x0500000f


	//   ....[119]....
        /*0250*/ 	.word	0x0500000f


	//   ....[120]....
        /*0254*/ 	.word	0x0500000f


	//   ....[121]....
        /*0258*/ 	.word	0x0500000f


	//   ....[122]....
        /*025c*/ 	.word	0x0500000f


	//   ....[123]....
        /*0260*/ 	.word	0x0500000f


	//   ....[124]....
        /*0264*/ 	.word	0x0500000f


	//   ....[125]....
        /*0268*/ 	.word	0x0500000f


	//   ....[126]....
        /*026c*/ 	.word	0x0500000f


	//   ....[127]....
        /*0270*/ 	.word	0x0500000f


	//   ....[128]....
        /*0274*/ 	.word	0x0500000f


	//   ....[129]....
        /*0278*/ 	.word	0x0500000f


	//   ....[130]....
        /*027c*/ 	.word	0x0500000f


	//   ....[131]....
        /*0280*/ 	.word	0x0500000f


	//   ....[132]....
        /*0284*/ 	.word	0x0500000f


	//   ....[133]....
        /*0288*/ 	.word	0x0500000f


	//   ....[134]....
        /*028c*/ 	.word	0x0500000f


	//   ....[135]....
        /*0290*/ 	.word	0x0500000f


	//   ....[136]....
        /*0294*/ 	.word	0x0500000f


	//   ....[137]....
        /*0298*/ 	.word	0x0500000f


	//   ....[138]....
        /*029c*/ 	.word	0x0500000f


	//   ....[139]....
        /*02a0*/ 	.word	0x0500000f


	//   ....[140]....
        /*02a4*/ 	.word	0x0500000f


	//   ....[141]....
        /*02a8*/ 	.word	0x0500000f


	//   ....[142]....
        /*02ac*/ 	.word	0x0500000f


	//   ....[143]....
        /*02b0*/ 	.word	0x0500000f


	//   ....[144]....
        /*02b4*/ 	.word	0x0500000f


	//   ....[145]....
        /*02b8*/ 	.word	0x0500000f


	//   ....[146]....
        /*02bc*/ 	.word	0x0500000f


	//   ....[147]....
        /*02c0*/ 	.word	0x0500000f


	//   ....[148]....
        /*02c4*/ 	.word	0x0500000f


	//   ....[149]....
        /*02c8*/ 	.word	0x0500000f


	//   ....[150]....
        /*02cc*/ 	.word	0x0500000f


	//   ....[151]....
        /*02d0*/ 	.word	0x0500000f


	//   ....[152]....
        /*02d4*/ 	.word	0x0500000f


	//   ....[153]....
        /*02d8*/ 	.word	0x0500000f


	//   ....[154]....
        /*02dc*/ 	.word	0x0500000f


	//   ....[155]....
        /*02e0*/ 	.word	0x0500000f


	//   ....[156]....
        /*02e4*/ 	.word	0x0500000f


	//   ....[157]....
        /*02e8*/ 	.word	0x0500000f


	//   ....[158]....
        /*02ec*/ 	.word	0x0500000f


	//   ....[159]....
        /*02f0*/ 	.word	0x0500000f


	//   ....[160]....
        /*02f4*/ 	.word	0x0500000f


	//   ....[161]....
        /*02f8*/ 	.word	0x0500000f


	//   ....[162]....
        /*02fc*/ 	.word	0x0500000f


	//   ....[163]....
        /*0300*/ 	.word	0x0500000f


	//   ....[164]....
        /*0304*/ 	.word	0x0500000f


	//   ....[165]....
        /*0308*/ 	.word	0x0500000f


	//   ....[166]....
        /*030c*/ 	.word	0x0500000f


	//   ....[167]....
        /*0310*/ 	.word	0x0500000f


	//   ....[168]....
        /*0314*/ 	.word	0x0500000f


	//   ....[169]....
        /*0318*/ 	.word	0x0500000f


	//   ....[170]....
        /*031c*/ 	.word	0x0500000f


	//   ....[171]....
        /*0320*/ 	.word	0x0500000f


	//   ....[172]....
        /*0324*/ 	.word	0x0500000f


	//   ....[173]....
        /*0328*/ 	.word	0x0500000f


	//   ....[174]....
        /*032c*/ 	.word	0x0500000f


	//   ....[175]....
        /*0330*/ 	.word	0x0500000f


	//   ....[176]....
        /*0334*/ 	.word	0x0500000f


	//   ....[177]....
        /*0338*/ 	.word	0x0500000f


	//   ....[178]....
        /*033c*/ 	.word	0x0500000f


	//   ....[179]....
        /*0340*/ 	.word	0x0500000f


	//   ....[180]....
        /*0344*/ 	.word	0x0500000f


	//   ....[181]....
        /*0348*/ 	.word	0x0500000f


	//   ....[182]....
        /*034c*/ 	.word	0x0500000f


	//   ....[183]....
        /*0350*/ 	.word	0x0500000f


	//   ....[184]....
        /*0354*/ 	.word	0x0500000f


	//   ....[185]....
        /*0358*/ 	.word	0x0500000f


	//   ....[186]....
        /*035c*/ 	.word	0x0500000f


	//   ....[187]....
        /*0360*/ 	.word	0x0500000f


	//   ....[188]....
        /*0364*/ 	.word	0x0500000f


	//   ....[189]....
        /*0368*/ 	.word	0x0500000f


	//   ....[190]....
        /*036c*/ 	.word	0x0500000f


	//   ....[191]....
        /*0370*/ 	.word	0x0500000f


	//   ....[192]....
        /*0374*/ 	.word	0x0500000f


	//   ....[193]....
        /*0378*/ 	.word	0x0500000f


	//   ....[194]....
        /*037c*/ 	.word	0x0500000f


	//   ....[195]....
        /*0380*/ 	.word	0x0500000f


	//   ....[196]....
        /*0384*/ 	.word	0x0500000f


	//   ....[197]....
        /*0388*/ 	.word	0x0500000f


	//   ....[198]....
        /*038c*/ 	.word	0x0500000f


	//----- nvinfo : EIATTR_COOP_GROUP_INSTR_OFFSETS
	.align		4
.L_1486:
        /*0390*/ 	.byte	0x04, 0x28
        /*0392*/ 	.short	(.L_1488 - .L_1487)


	//   ....[0]....
.L_1487:
        /*0394*/ 	.word	0x00000080


	//   ....[1]....
        /*0398*/ 	.word	0x000000b0


	//   ....[2]....
        /*039c*/ 	.word	0x000002f0


	//   ....[3]....
        /*03a0*/ 	.word	0x00000450


	//   ....[4]....
        /*03a4*/ 	.word	0x00000570


	//   ....[5]....
        /*03a8*/ 	.word	0x000006d0


	//   ....[6]....
        /*03ac*/ 	.word	0x000013a0


	//   ....[7]....
        /*03b0*/ 	.word	0x00002980


	//   ....[8]....
        /*03b4*/ 	.word	0x000029c0


	//   ....[9]....
        /*03b8*/ 	.word	0x00003700


	//   ....[10]....
        /*03bc*/ 	.word	0x00003740


	//   ....[11]....
        /*03c0*/ 	.word	0x00003760


	//   ....[12]....
        /*03c4*/ 	.word	0x00003780


	//   ....[13]....
        /*03c8*/ 	.word	0x000053c0


	//   ....[14]....
        /*03cc*/ 	.word	0x00005400


	//   ....[15]....
        /*03d0*/ 	.word	0x000062b0


	//   ....[16]....
        /*03d4*/ 	.word	0x000062e0


	//   ....[17]....
        /*03d8*/ 	.word	0x00006310


	//   ....[18]....
        /*03dc*/ 	.word	0x00006320


	//   ....[19]....
        /*03e0*/ 	.word	0x00008c20


	//   ....[20]....
        /*03e4*/ 	.word	0x00008c70


	//   ....[21]....
        /*03e8*/ 	.word	0x00008c90


	//   ....[22]....
        /*03ec*/ 	.word	0x00008cb0


	//   ....[23]....
        /*03f0*/ 	.word	0x0000a280


	//   ....[24]....
        /*03f4*/ 	.word	0x0000a2b0


	//   ....[25]....
        /*03f8*/ 	.word	0x0000a300


	//   ....[26]....
        /*03fc*/ 	.word	0x0000a310


	//   ....[27]....
        /*0400*/ 	.word	0x0000b420


	//   ....[28]....
        /*0404*/ 	.word	0x0000b470


	//   ....[29]....
        /*0408*/ 	.word	0x0000b4b0


	//   ....[30]....
        /*040c*/ 	.word	0x0000b4e0


	//   ....[31]....
        /*0410*/ 	.word	0x0000b520


	//   ....[32]....
        /*0414*/ 	.word	0x0000b540


	//   ....[33]....
        /*0418*/ 	.word	0x0000c1b0


	//   ....[34]....
        /*041c*/ 	.word	0x0000c1c0


	//   ....[35]....
        /*0420*/ 	.word	0x0000d200


	//   ....[36]....
        /*0424*/ 	.word	0x0000e420


	//   ....[37]....
        /*0428*/ 	.word	0x0000e440


	//   ....[38]....
        /*042c*/ 	.word	0x0000e460


	//   ....[39]....
        /*0430*/ 	.word	0x0000e480


	//   ....[40]....
        /*0434*/ 	.word	0x0000e4d0


	//   ....[41]....
        /*0438*/ 	.word	0x0000e4f0


	//   ....[42]....
        /*043c*/ 	.word	0x0000e540


	//   ....[43]....
        /*0440*/ 	.word	0x0000e560


	//   ....[44]....
        /*0444*/ 	.word	0x0000e5b0


	//   ....[45]....
        /*0448*/ 	.word	0x0000e5d0


	//   ....[46]....
        /*044c*/ 	.word	0x0000e620


	//   ....[47]....
        /*0450*/ 	.word	0x0000e640


	//   ....[48]....
        /*0454*/ 	.word	0x0000ebf0


	//   ....[49]....
        /*0458*/ 	.word	0x0000ec40


	//   ....[50]....
        /*045c*/ 	.word	0x0000ec60


	//   ....[51]....
        /*0460*/ 	.word	0x0000ec90


	//   ....[52]....
        /*0464*/ 	.word	0x0000ece0


	//   ....[53]....
        /*0468*/ 	.word	0x0000ed10


	//   ....[54]....
        /*046c*/ 	.word	0x0000eda0


	//   ....[55]....
        /*0470*/ 	.word	0x0000edc0


	//   ....[56]....
        /*0474*/ 	.word	0x0000ee20


	//   ....[57]....
        /*0478*/ 	.word	0x0000ee70


	//   ....[58]....
        /*047c*/ 	.word	0x0000eeb0


	//   ....[59]....
        /*0480*/ 	.word	0x0000ef10


	//   ....[60]....
        /*0484*/ 	.word	0x0000efd0


	//   ....[61]....
        /*0488*/ 	.word	0x0000eff0


	//   ....[62]....
        /*048c*/ 	.word	0x0000f020


	//   ....[63]....
        /*0490*/ 	.word	0x0000f150


	//   ....[64]....
        /*0494*/ 	.word	0x0000f680


	//   ....[65]....
        /*0498*/ 	.word	0x0000f6b0


	//   ....[66]....
        /*049c*/ 	.word	0x0000f730


	//   ....[67]....
        /*04a0*/ 	.word	0x0000f790


	//   ....[68]....
        /*04a4*/ 	.word	0x0000f7c0


	//   ....[69]....
        /*04a8*/ 	.word	0x0000f800


	//   ....[70]....
        /*04ac*/ 	.word	0x0000f8c0


	//   ....[71]....
        /*04b0*/ 	.word	0x0000f8d0


	//   ....[72]....
        /*04b4*/ 	.word	0x0000f980


	//   ....[73]....
        /*04b8*/ 	.word	0x0000f9b0


	//   ....[74]....
        /*04bc*/ 	.word	0x0000fa50


	//   ....[75]....
        /*04c0*/ 	.word	0x0000fa70


	//   ....[76]....
        /*04c4*/ 	.word	0x0000fb10


	//   ....[77]....
        /*04c8*/ 	.word	0x0000fb40


	//   ....[78]....
        /*04cc*/ 	.word	0x0000fbd0


	//   ....[79]....
        /*04d0*/ 	.word	0x0000fc20


	//   ....[80]....
        /*04d4*/ 	.word	0x0000fff0


	//   ....[81]....
        /*04d8*/ 	.word	0x00010020


	//   ....[82]....
        /*04dc*/ 	.word	0x00010050


	//   ....[83]....
        /*04e0*/ 	.word	0x00010070


	//   ....[84]....
        /*04e4*/ 	.word	0x00010090


	//   ....[85]....
        /*04e8*/ 	.word	0x000100c0


	//   ....[86]....
        /*04ec*/ 	.word	0x000100f0


	//   ....[87]....
        /*04f0*/ 	.word	0x00010160


	//   ....[88]....
        /*04f4*/ 	.word	0x00010180


	//   ....[89]....
        /*04f8*/ 	.word	0x000101b0


	//   ....[90]....
        /*04fc*/ 	.word	0x00010260


	//   ....[91]....
        /*0500*/ 	.word	0x00010310


	//   ....[92]....
        /*0504*/ 	.word	0x00010ae0


	//   ....[93]....
        /*0508*/ 	.word	0x00010b00


	//   ....[94]....
        /*050c*/ 	.word	0x00010b10


	//   ....[95]....
        /*0510*/ 	.word	0x00010b30


	//   ....[96]....
        /*0514*/ 	.word	0x00010b50


	//   ....[97]....
        /*0518*/ 	.word	0x00010b80


	//   ....[98]....
        /*051c*/ 	.word	0x00010ba0


	//   ....[99]....
        /*0520*/ 	.word	0x00010bd0


	//   ....[100]....
        /*0524*/ 	.word	0x00010bf0


	//   ....[101]....
        /*0528*/ 	.word	0x00010c20


	//   ....[102]....
        /*052c*/ 	.word	0x00010c40


	//   ....[103]....
        /*0530*/ 	.word	0x00010c70


	//   ....[104]....
        /*0534*/ 	.word	0x00010fd0


	//   ....[105]....
        /*0538*/ 	.word	0x00010ff0


	//   ....[106]....
        /*053c*/ 	.word	0x00011000


	//   ....[107]....
        /*0540*/ 	.word	0x00011010


	//   ....[108]....
        /*0544*/ 	.word	0x00011030


	//   ....[109]....
        /*0548*/ 	.word	0x00011050


	//   ....[110]....
        /*054c*/ 	.word	0x000110b0


	//   ....[111]....
        /*0550*/ 	.word	0x000110d0


	//   ....[112]....
        /*0554*/ 	.word	0x00011130


	//   ....[113]....
        /*0558*/ 	.word	0x00011140


	//   ....[114]....
        /*055c*/ 	.word	0x000111c0


	//   ....[115]....
        /*0560*/ 	.word	0x00011230


	//   ....[116]....
        /*0564*/ 	.word	0x00011560


	//   ....[117]....
        /*0568*/ 	.word	0x00011b10


	//   ....[118]....
        /*056c*/ 	.word	0x00011c00


	//   ....[119]....
        /*0570*/ 	.word	0x00011ca0


	//   ....[120]....
        /*0574*/ 	.word	0x00011d00


	//   ....[121]....
        /*0578*/ 	.word	0x00011dc0


	//   ....[122]....
        /*057c*/ 	.word	0x00011e20


	//   ....[123]....
        /*0580*/ 	.word	0x00011ee0


	//   ....[124]....
        /*0584*/ 	.word	0x00011f40


	//   ....[125]....
        /*0588*/ 	.word	0x00012000


	//   ....[126]....
        /*058c*/ 	.word	0x00012060


	//   ....[127]....
        /*0590*/ 	.word	0x00012120


	//   ....[128]....
        /*0594*/ 	.word	0x00012180


	//   ....[129]....
        /*0598*/ 	.word	0x00012220


	//   ....[130]....
        /*059c*/ 	.word	0x000122d0


	//   ....[131]....
        /*05a0*/ 	.word	0x00012330


	//   ....[132]....
        /*05a4*/ 	.word	0x000123e0


	//   ....[133]....
        /*05a8*/ 	.word	0x000124d0


	//   ....[134]....
        /*05ac*/ 	.word	0x00012610


	//   ....[135]....
        /*05b0*/ 	.word	0x00012670


	//   ....[136]....
        /*05b4*/ 	.word	0x00012780


	//   ....[137]....
        /*05b8*/ 	.word	0x000127e0


	//   ....[138]....
        /*05bc*/ 	.word	0x00012930


	//   ....[139]....
        /*05c0*/ 	.word	0x00012990


	//   ....[140]....
        /*05c4*/ 	.word	0x000129f0


	//   ....[141]....
        /*05c8*/ 	.word	0x00012ae0


	//   ....[142]....
        /*05cc*/ 	.word	0x00012c10


	//   ....[143]....
        /*05d0*/ 	.word	0x00012c80


	//   ....[144]....
        /*05d4*/ 	.word	0x00012d20


	//   ....[145]....
        /*05d8*/ 	.word	0x00012db0


	//   ....[146]....
        /*05dc*/ 	.word	0x00012e40


	//   ....[147]....
        /*05e0*/ 	.word	0x00012ee0


	//   ....[148]....
        /*05e4*/ 	.word	0x00012f70


	//   ....[149]....
        /*05e8*/ 	.word	0x00013040


	//   ....[150]....
        /*05ec*/ 	.word	0x00013170


	//   ....[151]....
        /*05f0*/ 	.word	0x000131c0


	//   ....[152]....
        /*05f4*/ 	.word	0x00013240


	//   ....[153]....
        /*05f8*/ 	.word	0x00013320


	//   ....[154]....
        /*05fc*/ 	.word	0x00013450


	//   ....[155]....
        /*0600*/ 	.word	0x000134a0


	//   ....[156]....
        /*0604*/ 	.word	0x00013510


	//   ....[157]....
        /*0608*/ 	.word	0x00013600


	//   ....[158]....
        /*060c*/ 	.word	0x00013730


	//   ....[159]....
        /*0610*/ 	.word	0x00013780


	//   ....[160]....
        /*0614*/ 	.word	0x00013800


	//   ....[161]....
        /*0618*/ 	.word	0x000138d0


	//   ....[162]....
        /*061c*/ 	.word	0x00013a20


	//   ....[163]....
        /*0620*/ 	.word	0x00013ae0


	//   ....[164]....
        /*0624*/ 	.word	0x00013b70


	//   ....[165]....
        /*0628*/ 	.word	0x00013c30


	//   ....[166]....
        /*062c*/ 	.word	0x00013d10


	//   ....[167]....
        /*0630*/ 	.word	0x00013dd0


	//   ....[168]....
        /*0634*/ 	.word	0x00013eb0


	//   ....[169]....
        /*0638*/ 	.word	0x00013f70


	//   ....[170]....
        /*063c*/ 	.word	0x00014050


	//   ....[171]....
        /*0640*/ 	.word	0x00014110


	//   ....[172]....
        /*0644*/ 	.word	0x000141f0


	//   ....[173]....
        /*0648*/ 	.word	0x000142c0


	//   ....[174]....
        /*064c*/ 	.word	0x00014420


	//   ....[175]....
        /*0650*/ 	.word	0x000144c0


	//   ....[176]....
        /*0654*/ 	.word	0x00014520


	//   ....[177]....
        /*0658*/ 	.word	0x000145c0


	//   ....[178]....
        /*065c*/ 	.word	0x00014620


	//   ....[179]....
        /*0660*/ 	.word	0x000146c0


	//   ....[180]....
        /*0664*/ 	.word	0x00014720


	//   ....[181]....
        /*0668*/ 	.word	0x000147c0


	//   ....[182]....
        /*066c*/ 	.word	0x00014820


	//   ....[183]....
        /*0670*/ 	.word	0x000148c0


	//   ....[184]....
        /*0674*/ 	.word	0x00014920


	//   ....[185]....
        /*0678*/ 	.word	0x000149c0


	//   ....[186]....
        /*067c*/ 	.word	0x00014aa0


	//   ....[187]....
        /*0680*/ 	.word	0x00014b40


	//   ....[188]....
        /*0684*/ 	.word	0x00014bb0


	//   ....[189]....
        /*0688*/ 	.word	0x00014c80


	//   ....[190]....
        /*068c*/ 	.word	0x00014ce0


	//   ....[191]....
        /*0690*/ 	.word	0x00014db0


	//   ....[192]....
        /*0694*/ 	.word	0x00014e10


	//   ....[193]....
        /*0698*/ 	.word	0x00014ee0


	//   ....[194]....
        /*069c*/ 	.word	0x00014f40


	//   ....[195]....
        /*06a0*/ 	.word	0x00015010


	//   ....[196]....
        /*06a4*/ 	.word	0x00015070


	//   ....[197]....
        /*06a8*/ 	.word	0x00015140


	//   ....[198]....
        /*06ac*/ 	.word	0x00015250


	//----- nvinfo : EIATTR_REG_RECONFIG
	.align		4
.L_1488:
        /*06b0*/ 	.byte	0x01, 0x54
	.zero		2


	//----- nvinfo : EIATTR_SYSCALL_OFFSETS
	.align		4
        /*06b4*/ 	.byte	0x04, 0x46
        /*06b6*/ 	.short	(.L_1490 - .L_1489)


	//   ....[0]....
.L_1489:
        /*06b8*/ 	.word	0x000015e0


	//   ....[1]....
        /*06bc*/ 	.word	0x0000da60


	//   ....[2]....
        /*06c0*/ 	.word	0x0000dba0


	//   ....[3]....
        /*06c4*/ 	.word	0x0000dc90


	//   ....[4]....
        /*06c8*/ 	.word	0x0000e8c0


	//   ....[5]....
        /*06cc*/ 	.word	0x0000f3a0


	//----- nvinfo : EIATTR_MBARRIER_INSTR_OFFSETS
	.align		4
.L_1490:
        /*06d0*/ 	.byte	0x04, 0x39
        /*06d2*/ 	.short	(.L_1492 - .L_1491)


	//   ....[0]....
.L_1491:
        /*06d4*/ 	.word	0x00000190
        /*06d8*/ 	.word	0x000000ff
        /*06dc*/ 	.word	0x00032400
        /*06e0*/ 	.short	0x0100
        /*06e2*/ 	.byte	0x08
	.zero		1


	//   ....[1]....
        /*06e4*/ 	.word	0x000001a0
        /*06e8*/ 	.word	0x000000ff
        /*06ec*/ 	.word	0x00032410
        /*06f0*/ 	.short	0x0100
        /*06f2*/ 	.byte	0x08
	.zero		1


	//   ....[2]....
        /*06f4*/ 	.word	0x000001b0
        /*06f8*/ 	.word	0x000000ff
        /*06fc*/ 	.word	0x00032420
        /*0700*/ 	.short	0x0100
        /*0702*/ 	.byte	0x08
	.zero		1


	//   ....[3]....
        /*0704*/ 	.word	0x000002a0
        /*0708*/ 	.word	0x000000ff
        /*070c*/ 	.word	0x00032430
        /*0710*/ 	.short	0x0100
        /*0712*/ 	.byte	0x08
	.zero		1


	//   ....[4]....
        /*0714*/ 	.word	0x000002b0
        /*0718*/ 	.word	0x000000ff
        /*071c*/ 	.word	0x00032440
        /*0720*/ 	.short	0x0100
        /*0722*/ 	.byte	0x08
	.zero		1


	//   ....[5]....
        /*0724*/ 	.word	0x000002c0
        /*0728*/ 	.word	0x000000ff
        /*072c*/ 	.word	0x00032438
        /*0730*/ 	.short	0x0100
        /*0732*/ 	.byte	0x08
	.zero		1


	//   ....[6]....
        /*0734*/ 	.word	0x000002d0
        /*0738*/ 	.word	0x000000ff
        /*073c*/ 	.word	0x00032448
        /*0740*/ 	.short	0x0100
        /*0742*/ 	.byte	0x08
	.zero		1


	//   ....[7]....
        /*0744*/ 	.word	0x00000400
        /*0748*/ 	.word	0x000000ff
        /*074c*/ 	.word	0x00032450
        /*0750*/ 	.short	0x0100
        /*0752*/ 	.byte	0x08
	.zero		1


	//   ....[8]....
        /*0754*/ 	.word	0x00000410
        /*0758*/ 	.word	0x000000ff
        /*075c*/ 	.word	0x00032460
        /*0760*/ 	.short	0x0100
        /*0762*/ 	.byte	0x08
	.zero		1


	//   ....[9]....
        /*0764*/ 	.word	0x00000420
        /*0768*/ 	.word	0x000000ff
        /*076c*/ 	.word	0x00032458
        /*0770*/ 	.short	0x0100
        /*0772*/ 	.byte	0x08
	.zero		1


	//   ....[10]....
        /*0774*/ 	.word	0x00000430
        /*0778*/ 	.word	0x000000ff
        /*077c*/ 	.word	0x00032468
        /*0780*/ 	.short	0x0100
        /*0782*/ 	.byte	0x08
	.zero		1


	//   ....[11]....
        /*0784*/ 	.word	0x00000520
        /*0788*/ 	.word	0x000000ff
        /*078c*/ 	.word	0x00032470
        /*0790*/ 	.short	0x0100
        /*0792*/ 	.byte	0x06
	.zero		1


	//   ....[12]....
        /*0794*/ 	.word	0x00000530
        /*0798*/ 	.word	0x000000ff
        /*079c*/ 	.word	0x00032480
        /*07a0*/ 	.short	0x0100
        /*07a2*/ 	.byte	0x06
	.zero		1


	//   ....[13]....
        /*07a4*/ 	.word	0x00000540
        /*07a8*/ 	.word	0x000000ff
        /*07ac*/ 	.word	0x00032478
        /*07b0*/ 	.short	0x0100
        /*07b2*/ 	.byte	0x06
	.zero		1


	//   ....[14]....
        /*07b4*/ 	.word	0x00000550
        /*07b8*/ 	.word	0x000000ff
        /*07bc*/ 	.word	0x00032488
        /*07c0*/ 	.short	0x0100
        /*07c2*/ 	.byte	0x06
	.zero		1


	//   ....[15]....
        /*07c4*/ 	.word	0x00000680
        /*07c8*/ 	.word	0x000000ff
        /*07cc*/ 	.word	0x00032490
        /*07d0*/ 	.short	0x0100
        /*07d2*/ 	.byte	0x08
	.zero		1


	//   ....[16]....
        /*07d4*/ 	.word	0x00000690
        /*07d8*/ 	.word	0x000000ff
        /*07dc*/ 	.word	0x000324a0
        /*07e0*/ 	.short	0x0100
        /*07e2*/ 	.byte	0x08
	.zero		1


	//   ....[17]....
        /*07e4*/ 	.word	0x000006a0
        /*07e8*/ 	.word	0x000000ff
        /*07ec*/ 	.word	0x00032498
        /*07f0*/ 	.short	0x0100
        /*07f2*/ 	.byte	0x08
	.zero		1


	//   ....[18]....
        /*07f4*/ 	.word	0x000006b0
        /*07f8*/ 	.word	0x000000ff
        /*07fc*/ 	.word	0x000324a8
        /*0800*/ 	.short	0x0100
        /*0802*/ 	.byte	0x08
	.zero		1


	//   ....[19]....
        /*0804*/ 	.word	0x000007e0
        /*0808*/ 	.word	0x000000ff
        /*080c*/ 	.word	0x000324b0
        /*0810*/ 	.short	0x0100
        /*0812*/ 	.byte	0x08
	.zero		1


	//   ....[20]....
        /*0814*/ 	.word	0x000007f0
        /*0818*/ 	.word	0x000000ff
        /*081c*/ 	.word	0x000324c0
        /*0820*/ 	.short	0x0100
        /*0822*/ 	.byte	0x08
	.zero		1


	//   ....[21]....
        /*0824*/ 	.word	0x00000800
        /*0828*/ 	.word	0x000000ff
        /*082c*/ 	.word	0x000324b8
        /*0830*/ 	.short	0x0100
        /*0832*/ 	.byte	0x08
	.zero		1


	//   ....[22]....
        /*0834*/ 	.word	0x00000810
        /*0838*/ 	.word	0x000000ff
        /*083c*/ 	.word	0x000324c8
        /*0840*/ 	.short	0x0100
        /*0842*/ 	.byte	0x08
	.zero		1


	//   ....[23]....
        /*0844*/ 	.word	0x00001610
        /*0848*/ 	.word	0x000000ff
        /*084c*/ 	.word	0x00032400
        /*0850*/ 	.short	0x010a
        /*0852*/ 	.byte	0x3d
	.zero		1


	//   ....[24]....
        /*0854*/ 	.word	0x00001690
        /*0858*/ 	.word	0x000000ff
        /*085c*/ 	.word	0x00032430
        /*0860*/ 	.short	0x010a
        /*0862*/ 	.byte	0x3d
	.zero		1


	//   ....[25]....
        /*0864*/ 	.word	0x000016d0
        /*0868*/ 	.word	0x000000ff
        /*086c*/ 	.word	0x00032430
        /*0870*/ 	.short	0x010a
        /*0872*/ 	.byte	0x3d
	.zero		1


	//   ....[26]....
        /*0874*/ 	.word	0x000019d0
        /*0878*/ 	.word	0x000000ff
        /*087c*/ 	.word	0x00032410
        /*0880*/ 	.short	0x010a
        /*0882*/ 	.byte	0x3d
	.zero		1


	//   ....[27]....
        /*0884*/ 	.word	0x00001a10
        /*0888*/ 	.word	0x000000ff
        /*088c*/ 	.word	0x00032450
        /*0890*/ 	.short	0x010a
        /*0892*/ 	.byte	0x3d
	.zero		1


	//   ....[28]....
        /*0894*/ 	.word	0x00001a50
        /*0898*/ 	.word	0x000000ff
        /*089c*/ 	.word	0x00032450
        /*08a0*/ 	.short	0x010a
        /*08a2*/ 	.byte	0x3d
	.zero		1


	//   ....[29]....
        /*08a4*/ 	.word	0x00002d90
        /*08a8*/ 	.word	0x000000ff
        /*08ac*/ 	.word	0x00000000
        /*08b0*/ 	.short	0x0101
        /*08b2*/ 	.byte	0x04
	.zero		1


	//   ....[30]....
        /*08b4*/ 	.word	0x00004540
        /*08b8*/ 	.word	0x000000ff
        /*08bc*/ 	.word	0x00000000
        /*08c0*/ 	.short	0x0101
        /*08c2*/ 	.byte	0x06
	.zero		1


	//   ....[31]....
        /*08c4*/ 	.word	0x00004690
        /*08c8*/ 	.word	0x000000ff
        /*08cc*/ 	.word	0x00032430
        /*08d0*/ 	.short	0x010a
        /*08d2*/ 	.byte	0x05
	.zero		1


	//   ....[32]....
        /*08d4*/ 	.word	0x000046d0
        /*08d8*/ 	.word	0x000000ff
        /*08dc*/ 	.word	0x00032430
        /*08e0*/ 	.short	0x010a
        /*08e2*/ 	.byte	0x05
	.zero		1


	//   ....[33]....
        /*08e4*/ 	.word	0x00004a20
        /*08e8*/ 	.word	0x000000ff
        /*08ec*/ 	.word	0x00032450
        /*08f0*/ 	.short	0x010a
        /*08f2*/ 	.byte	0x05
	.zero		1


	//   ....[34]....
        /*08f4*/ 	.word	0x00004a60
        /*08f8*/ 	.word	0x000000ff
        /*08fc*/ 	.word	0x00032450
        /*0900*/ 	.short	0x010a
        /*0902*/ 	.byte	0x05
	.zero		1


	//   ....[35]....
        /*0904*/ 	.word	0x000058e0
        /*0908*/ 	.word	0x000000ff
        /*090c*/ 	.word	0x00000000
        /*0910*/ 	.short	0x0101
        /*0912*/ 	.byte	0x0b
	.zero		1


	//   ....[36]....
        /*0914*/ 	.word	0x00007910
        /*0918*/ 	.word	0x000000ff
        /*091c*/ 	.word	0x00000000
        /*0920*/ 	.short	0x0101
        /*0922*/ 	.byte	0x05
	.zero		1


	//   ....[37]....
        /*0924*/ 	.word	0x00007a40
        /*0928*/ 	.word	0x000000ff
        /*092c*/ 	.word	0x00032430
        /*0930*/ 	.short	0x010a
        /*0932*/ 	.byte	0x07
	.zero		1


	//   ....[38]....
        /*0934*/ 	.word	0x00007a80
        /*0938*/ 	.word	0x000000ff
        /*093c*/ 	.word	0x00032430
        /*0940*/ 	.short	0x010a
        /*0942*/ 	.byte	0x07
	.zero		1


	//   ....[39]....
        /*0944*/ 	.word	0x00007ca0
        /*0948*/ 	.word	0x000000ff
        /*094c*/ 	.word	0x00032450
        /*0950*/ 	.short	0x010a
        /*0952*/ 	.byte	0x07
	.zero		1


	//   ....[40]....
        /*0954*/ 	.word	0x00007ce0
        /*0958*/ 	.word	0x000000ff
        /*095c*/ 	.word	0x00032450
        /*0960*/ 	.short	0x010a
        /*0962*/ 	.byte	0x07
	.zero		1


	//   ....[41]....
        /*0964*/ 	.word	0x00008740
        /*0968*/ 	.word	0x000000ff
        /*096c*/ 	.word	0x00000000
        /*0970*/ 	.short	0x0101
        /*0972*/ 	.byte	0x0b
	.zero		1


	//   ....[42]....
        /*0974*/ 	.word	0x0000a260
        /*0978*/ 	.word	0x000000ff
        /*097c*/ 	.word	0x00000000
        /*0980*/ 	.short	0x0101
        /*0982*/ 	.byte	0x07
	.zero		1


	//   ....[43]....
        /*0984*/ 	.word	0x0000b550
        /*0988*/ 	.word	0x000000ff
        /*098c*/ 	.word	0x00000000
        /*0990*/ 	.short	0x0101
        /*0992*/ 	.byte	0x04
	.zero		1


	//   ....[44]....
        /*0994*/ 	.word	0x0000e1b0
        /*0998*/ 	.word	0x000000ff
        /*099c*/ 	.word	0x00032440
        /*09a0*/ 	.short	0x010a
        /*09a2*/ 	.byte	0x2c
	.zero		1


	//   ....[45]....
        /*09a4*/ 	.word	0x0000e6e0
        /*09a8*/ 	.word	0x000000ff
        /*09ac*/ 	.word	0x00032430
        /*09b0*/ 	.short	0x0107
        /*09b2*/ 	.byte	0x2c
	.zero		1


	//   ....[46]....
        /*09b4*/ 	.word	0x0000e750
        /*09b8*/ 	.word	0x000000ff
        /*09bc*/ 	.word	0x00032430
        /*09c0*/ 	.short	0x0101
        /*09c2*/ 	.byte	0x2c
	.zero		1


	//   ....[47]....
        /*09c4*/ 	.word	0x0000f220
        /*09c8*/ 	.word	0x000000ff
        /*09cc*/ 	.word	0x00032400
        /*09d0*/ 	.short	0x0107
        /*09d2*/ 	.byte	0x2c
	.zero		1


	//   ....[48]....
        /*09d4*/ 	.word	0x0000f270
        /*09d8*/ 	.word	0x000000ff
        /*09dc*/ 	.word	0x00032400
        /*09e0*/ 	.short	0x0101
        /*09e2*/ 	.byte	0x2c
	.zero		1


	//   ....[49]....
        /*09e4*/ 	.word	0x0000fd10
        /*09e8*/ 	.word	0x000000ff
        /*09ec*/ 	.word	0x00032410
        /*09f0*/ 	.short	0x0107
        /*09f2*/ 	.byte	0x2c
	.zero		1


	//   ....[50]....
        /*09f4*/ 	.word	0x0000fd70
        /*09f8*/ 	.word	0x000000ff
        /*09fc*/ 	.word	0x00032410
        /*0a00*/ 	.short	0x0101
        /*0a02*/ 	.byte	0x2c
	.zero		1


	//   ....[51]....
        /*0a04*/ 	.word	0x0000fd80
        /*0a08*/ 	.word	0x000000ff
        /*0a0c*/ 	.word	0x00032420
        /*0a10*/ 	.short	0x010a
        /*0a12*/ 	.byte	0x2c
	.zero		1


	//   ....[52]....
        /*0a14*/ 	.word	0x0000fdd0
        /*0a18*/ 	.word	0x000000ff
        /*0a1c*/ 	.word	0x00032460
        /*0a20*/ 	.short	0x010a
        /*0a22*/ 	.byte	0x2c
	.zero		1


	//   ....[53]....
        /*0a24*/ 	.word	0x00010510
        /*0a28*/ 	.word	0x000000ff
        /*0a2c*/ 	.word	0x00032450
        /*0a30*/ 	.short	0x0107
        /*0a32*/ 	.byte	0x2c
	.zero		1


	//   ....[54]....
        /*0a34*/ 	.word	0x00010590
        /*0a38*/ 	.word	0x000000ff
        /*0a3c*/ 	.word	0x00032450
        /*0a40*/ 	.short	0x0101
        /*0a42*/ 	.byte	0x2c
	.zero		1


	//   ....[55]....
        /*0a44*/ 	.word	0x000108e0
        /*0a48*/ 	.word	0x00000013
        /*0a4c*/ 	.word	0x00032440
        /*0a50*/ 	.short	0x010a
        /*0a52*/ 	.byte	0x3f
	.zero		1


	//   ....[56]....
        /*0a54*/ 	.word	0x00010d10
        /*0a58*/ 	.word	0x00000013
        /*0a5c*/ 	.word	0x00032430
        /*0a60*/ 	.short	0x0107
        /*0a62*/ 	.byte	0x3f
	.zero		1


	//   ....[57]....
        /*0a64*/ 	.word	0x00010dc0
        /*0a68*/ 	.word	0x00000013
        /*0a6c*/ 	.word	0x00032430
        /*0a70*/ 	.short	0x0101
        /*0a72*/ 	.byte	0x3f
	.zero		1


	//   ....[58]....
        /*0a74*/ 	.word	0x00010df0
        /*0a78*/ 	.word	0x00000013
        /*0a7c*/ 	.word	0x00032460
        /*0a80*/ 	.short	0x010a
        /*0a82*/ 	.byte	0x3f
	.zero		1


	//   ....[59]....
        /*0a84*/ 	.word	0x00011330
        /*0a88*/ 	.word	0x00000013
        /*0a8c*/ 	.word	0x00032450
        /*0a90*/ 	.short	0x0107
        /*0a92*/ 	.byte	0x3f
	.zero		1


	//   ....[60]....
        /*0a94*/ 	.word	0x000113f0
        /*0a98*/ 	.word	0x00000013
        /*0a9c*/ 	.word	0x00032450
        /*0aa0*/ 	.short	0x0101
        /*0aa2*/ 	.byte	0x3f
	.zero		1


	//   ....[61]....
        /*0aa4*/ 	.word	0x000114e0
        /*0aa8*/ 	.word	0x00000004
        /*0aac*/ 	.word	0x00032420
        /*0ab0*/ 	.short	0x010a
        /*0ab2*/ 	.byte	0x3f
	.zero		1


	//   ....[62]....
        /*0ab4*/ 	.word	0x00011640
        /*0ab8*/ 	.word	0x00000005
        /*0abc*/ 	.word	0x00032440
        /*0ac0*/ 	.short	0x010a
        /*0ac2*/ 	.byte	0x3f
	.zero		1


	//   ....[63]....
        /*0ac4*/ 	.word	0x000116e0
        /*0ac8*/ 	.word	0x00000011
        /*0acc*/ 	.word	0x00032440
        /*0ad0*/ 	.short	0x010a
        /*0ad2*/ 	.byte	0x3f
	.zero		1


	//   ....[64]....
        /*0ad4*/ 	.word	0x00011720
        /*0ad8*/ 	.word	0x00000005
        /*0adc*/ 	.word	0x00032460
        /*0ae0*/ 	.short	0x010a
        /*0ae2*/ 	.byte	0x3f
	.zero		1


	//   ....[65]....
        /*0ae4*/ 	.word	0x00011760
        /*0ae8*/ 	.word	0x00000011
        /*0aec*/ 	.word	0x00032460
        /*0af0*/ 	.short	0x010a
        /*0af2*/ 	.byte	0x3f
	.zero		1


	//   ....[66]....
        /*0af4*/ 	.word	0x000117d0
        /*0af8*/ 	.word	0x00000003
        /*0afc*/ 	.word	0x00032400
        /*0b00*/ 	.short	0x010a
        /*0b02*/ 	.byte	0x3f
	.zero		1


	//   ....[67]....
        /*0b04*/ 	.word	0x00011830
        /*0b08*/ 	.word	0x00000003
        /*0b0c*/ 	.word	0x00032430
        /*0b10*/ 	.short	0x010a
        /*0b12*/ 	.byte	0x3f
	.zero		1


	//   ....[68]....
        /*0b14*/ 	.word	0x00011890
        /*0b18*/ 	.word	0x00000003
        /*0b1c*/ 	.word	0x00032410
        /*0b20*/ 	.short	0x010a
        /*0b22*/ 	.byte	0x3f
	.zero		1


	//   ....[69]....
        /*0b24*/ 	.word	0x000118f0
        /*0b28*/ 	.word	0x00000003
        /*0b2c*/ 	.word	0x00032450
        /*0b30*/ 	.short	0x010a
        /*0b32*/ 	.byte	0x3f
	.zero		1


	//   ....[70]....
        /*0b34*/ 	.word	0x00011950
        /*0b38*/ 	.word	0x00000099
        /*0b3c*/ 	.word	0x00032430
        /*0b40*/ 	.short	0x010a
        /*0b42*/ 	.byte	0x3f
	.zero		1


	//   ....[71]....
        /*0b44*/ 	.word	0x000119b0
        /*0b48*/ 	.word	0x000000cb
        /*0b4c*/ 	.word	0x00032450
        /*0b50*/ 	.short	0x010a
        /*0b52*/ 	.byte	0x3f
	.zero		1


	//   ....[72]....
        /*0b54*/ 	.word	0x00011a10
        /*0b58*/ 	.word	0x00000099
        /*0b5c*/ 	.word	0x00032430
        /*0b60*/ 	.short	0x010a
        /*0b62*/ 	.byte	0x3f
	.zero		1


	//   ....[73]....
        /*0b64*/ 	.word	0x00011a70
        /*0b68*/ 	.word	0x000000cb
        /*0b6c*/ 	.word	0x00032450
        /*0b70*/ 	.short	0x010a
        /*0b72*/ 	.byte	0x3f
	.zero		1


	//   ....[74]....
        /*0b74*/ 	.word	0x00011b50
        /*0b78*/ 	.word	0x00000003
        /*0b7c*/ 	.word	0x00032440
        /*0b80*/ 	.short	0x010a
        /*0b82*/ 	.byte	0x3f
	.zero		1


	//   ....[75]....
        /*0b84*/ 	.word	0x00013910
        /*0b88*/ 	.word	0x00000003
        /*0b8c*/ 	.word	0x00032420
        /*0b90*/ 	.short	0x010a
        /*0b92*/ 	.byte	0x3f
	.zero		1


	//   ....[76]....
        /*0b94*/ 	.word	0x00013970
        /*0b98*/ 	.word	0x00000003
        /*0b9c*/ 	.word	0x00032460
        /*0ba0*/ 	.short	0x010a
        /*0ba2*/ 	.byte	0x3f
	.zero		1


	//   ....[77]....
        /*0ba4*/ 	.word	0x00014370
        /*0ba8*/ 	.word	0x00000013
        /*0bac*/ 	.word	0x00032440
        /*0bb0*/ 	.short	0x010a
        /*0bb2*/ 	.byte	0x3f
	.zero		1


	//   ....[78]....
        /*0bb4*/ 	.word	0x000149f0
        /*0bb8*/ 	.word	0x00000013
        /*0bbc*/ 	.word	0x00032460
        /*0bc0*/ 	.short	0x010a
        /*0bc2*/ 	.byte	0x3f
	.zero		1


	//   ....[79]....
        /*0bc4*/ 	.word	0x00015170
        /*0bc8*/ 	.word	0x00000004
        /*0bcc*/ 	.word	0x00032420
        /*0bd0*/ 	.short	0x010a
        /*0bd2*/ 	.byte	0x3f
	.zero		1


	//   ....[80]....
        /*0bd4*/ 	.word	0x00015310
        /*0bd8*/ 	.word	0x00000005
        /*0bdc*/ 	.word	0x00032440
        /*0be0*/ 	.short	0x010a
        /*0be2*/ 	.byte	0x3f
	.zero		1


	//   ....[81]....
        /*0be4*/ 	.word	0x00015360
        /*0be8*/ 	.word	0x00000011
        /*0bec*/ 	.word	0x00032440
        /*0bf0*/ 	.short	0x010a
        /*0bf2*/ 	.byte	0x3f
	.zero		1


	//   ....[82]....
        /*0bf4*/ 	.word	0x000153b0
        /*0bf8*/ 	.word	0x00000005
        /*0bfc*/ 	.word	0x00032460
        /*0c00*/ 	.short	0x010a
        /*0c02*/ 	.byte	0x3f
	.zero		1


	//----- nvinfo : EIATTR_NUM_MBARRIERS
	.align		4
.L_1492:
        /*0c04*/ 	.byte	0x03, 0x38
        /*0c06*/ 	.short	0x0017


	//----- nvinfo : EIATTR_EXIT_INSTR_OFFSETS
	.align		4
        /*0c08*/ 	.byte	0x04, 0x1c
        /*0c0a*/ 	.short	(.L_1494 - .L_1493)


	//   ....[0]....
.L_1493:
        /*0c0c*/ 	.word	0x000117b0


	//----- nvinfo : EIATTR_MAX_THREADS
	.align		4
.L_1494:
        /*0c10*/ 	.byte	0x04, 0x05
        /*0c12*/ 	.short	(.L_1496 - .L_1495)
.L_1495:
        /*0c14*/ 	.word	0x00000180
        /*0c18*/ 	.word	0x00000001
        /*0c1c*/ 	.word	0x00000001


	//----- nvinfo : EIATTR_CRS_STACK_SIZE
	.align		4
.L_1496:
        /*0c20*/ 	.byte	0x04, 0x1e
        /*0c22*/ 	.short	(.L_1498 - .L_1497)
.L_1497:
        /*0c24*/ 	.word	0x00000000


	//----- nvinfo : EIATTR_CBANK_PARAM_SIZE
	.align		4
.L_1498:
        /*0c28*/ 	.byte	0x03, 0x19
        /*0c2a*/ 	.short	0x0b70


	//----- nvinfo : EIATTR_PARAM_CBANK
	.align		4
        /*0c2c*/ 	.byte	0x04, 0x0a
        /*0c2e*/ 	.short	(.L_1500 - .L_1499)
	.align		4
.L_1499:
        /*0c30*/ 	.word	index@(.nv.constant0._ZN7cutlass13device_kernelIN5flash11enable_sm90INS1_16FlashAttnFwdSm90INS1_25CollectiveMainloopFwdSm90ILi2EN4cute5tupleIJNS5_1CILi1EEES8_S8_EEENS6_IJNS7_ILi128EEENS7_ILi96EEENS7_ILi64EEEEEELi256ENS_6half_tEfNS_4arch4Sm90ELb1ELb0ELb1ELb0ELb1ELb0ELb1ELb1ELb0ELb1ELb1ELb0EEENS1_21CollectiveEpilogueFwdINS6_IJSA_NS7_ILi256EEESB_EEES9_SE_SG_Li256ELb0ELb1ELb1ELb0EEENS1_19SingleTileSchedulerILb0ELb1ELb1ELi128EEEEEEEEEvNT_6ParamsE)
        /*0c34*/ 	.short	0x0210
        /*0c36*/ 	.short	0x0b70


	//----- nvinfo : EIATTR_SW_WAR
	.align		4
.L_1500:
        /*0c38*/ 	.byte	0x04, 0x36
        /*0c3a*/ 	.short	(.L_1502 - .L_1501)
.L_1501:
        /*0c3c*/ 	.word	0x00000008
.L_1502:


//--------------------- .nv.info._ZN7cutlass13device_kernelIN5flash11enable_sm90INS1_16FlashAttnFwdSm90INS1_25CollectiveMainloopFwdSm90ILi2EN4cute5tupleIJNS5_1CILi1EEES8_S8_EEENS6_IJNS7_ILi128EEENS7_ILi96EEENS7_ILi64EEEEEELi256ENS_6half_tEfNS_4arch4Sm90ELb1ELb0ELb1ELb1ELb1ELb0ELb0ELb1ELb0ELb1ELb1ELb0EEENS1_21CollectiveEpilogueFwdINS6_IJSA_NS7_ILi256EEESB_EEES9_SE_SG_Li256ELb1ELb1ELb1ELb0EEENS1_36VarlenDynamicPersistentTileSchedulerILi128ELi96ELi256ELi128ELb1ELb1ELb1ELb1ELb1ELb1EEEEEEEEEvNT_6ParamsE --------------------------
	.section	.nv.info._ZN7cutlass13device_kernelIN5flash11enable_sm90INS1_16FlashAttnFwdSm90INS1_25CollectiveMainloopFwdSm90ILi2EN4cute5tupleIJNS5_1CILi1EEES8_S8_EEENS6_IJNS7_ILi128EEENS7_ILi96EEENS7_ILi64EEEEEELi256ENS_6half_tEfNS_4arch4Sm90ELb1ELb0ELb1ELb1ELb1ELb0ELb0ELb1ELb0ELb1ELb1ELb0EEENS1_21CollectiveEpilogueFwdINS6_IJSA_NS7_ILi256EEESB_EEES9_SE_SG_Li256ELb1ELb1ELb1ELb0EEENS1_36VarlenDynamicPersistentTileSchedulerILi128ELi96ELi256ELi128ELb1ELb1ELb1ELb1ELb1ELb1EEEEEEEEEvNT_6ParamsE,"",@"SHT_CUDA_INFO"
	.sectionflags	@""
	.align	4


	//----- nvinfo : EIATTR_CUDA_API_VERSION
	.align		4
        /*0000*/ 	.byte	0x04, 0x37
        /*0002*/ 	.short	(.L_1504 - .L_1503)
.L_1503:
        /*0004*/ 	.word	0x00000082


	//----- nvinfo : EIATTR_KPARAM_INFO
	.align		4
.L_1504:
        /*0008*/ 	.byte	0x04, 0x17
        /*000a*/ 	.short	(.L_1506 - .L_1505)
.L_1505:
        /*000c*/ 	.word	0x00000000
        /*0010*/ 	.short	0x0000
        /*0012*/ 	.short	0x0070
        /*0014*/ 	.byte	0x00, 0xf0, 0x01, 0x2a


	//----- nvinfo : EIATTR_SPARSE_MMA_MASK
	.align		4
.L_1506:
        /*0018*/ 	.byte	0x03, 0x50
        /*001a*/ 	.short	0x0000


	//----- nvinfo : EIATTR_MAXREG_COUNT
	.align		4
        /*001c*/ 	.byte	0x03, 0x1b
        /*001e*/ 	.short	0x00a8


	//----- nvinfo : EIATTR_NUM_BARRIERS
	.align		4
        /*0020*/ 	.byte	0x02, 0x4c
        /*0022*/ 	.byte	0x10
	.zero		1


	//----- nvinfo : EIATTR_EXTERNS
	.align		4
        /*0024*/ 	.byte	0x04, 0x0f
        /*0026*/ 	.short	(.L_1508 - .L_1507)


	//   ....[0]....
	.align		4
.L_1507:
        /*0028*/ 	.word	index@(__assertfail)


	//----- nvinfo : EIATTR_ANNOTATIONS
	.align		4
.L_1508:
        /*002c*/ 	.byte	0x04, 0x55
        /*002e*/ 	.short	(.L_1510 - .L_1509)


	//   ....[0]....
.L_1509:
        /* <DEDUP_REMOVED lines=15> */


	//----- nvinfo : EIATTR_MERCURY_ISA_VERSION
	.align		4
.L_1510:
        /*0110*/ 	.byte	0x03, 0x5f
        /*0112*/ 	.short	0x0101


	//----- nvinfo : EIATTR_UNUSED_LOAD_BYTE_OFFSET
	.align		4
        /*0114*/ 	.byte	0x04, 0x44
        /*0116*/ 	.short	(.L_1512 - .L_1511)


	//   ....[0]....
.L_1511:
        /*0118*/ 	.word	0x00000960
        /*011c*/ 	.word	0x0000fff0


	//   ....[1]....
        /*0120*/ 	.word	0x00009d80
        /*0124*/ 	.word	0x0000fff0


	//----- nvinfo : EIATTR_INT_WARP_WIDE_INSTR_OFFSETS
	.align		4
.L_1512:
        /*0128*/ 	.byte	0x04, 0x31
        /*012a*/ 	.short	(.L_1514 - .L_1513)


	//   ....[0]....
.L_1513:
        /*012c*/ 	.word	0x000000c0


	//   ....[1]....
        /*0130*/ 	.word	0x000000d0


	//   ....[2]....
        /*0134*/ 	.word	0x00000170


	//   ....[3]....
        /*0138*/ 	.word	0x0000fef0


	//   ....[4]....
        /*013c*/ 	.word	0x0000ff80


	//   ....[5]....
        /*0140*/ 	.word	0x00013250


	//   ....[6]....
        /*0144*/ 	.word	0x000132e0


	//----- nvinfo : EIATTR_COOP_GROUP_MASK_REGIDS
	.align		4
.L_1514:
        /*0148*/ 	.byte	0x04, 0x29
        /*014a*/ 	.short	(.L_1516 - .L_1515)


	//   ....[0]....
.L_1515:
        /*014c*/ 	.word	0xffffffff


	//   ....[1]....
        /*0150*/ 	.word	0xffffffff


	//   ....[2]....
        /*0154*/ 	.word	0xffffffff


	//   ....[3]....
        /*0158*/ 	.word	0xffffffff


	//   ....[4]....
        /*015c*/ 	.word	0xffffffff


	//   ....[5]....
        /*0160*/ 	.word	0xffffffff


	//   ....[6]....
        /*0164*/ 	.word	0xffffffff


	//   ....[7]....
        /*0168*/ 	.word	0xffffffff


	//   ....[8]....
        /*016c*/ 	.word	0xffffffff


	//   ....[9]....
        /*0170*/ 	.word	0xffffffff


	//   ....[10]....
        /*0174*/ 	.word	0xffffffff


	//   ....[11]....
        /*0178*/ 	.word	0xffffffff


	//   ....[12]....
        /*017c*/ 	.word	0xffffffff


	//   ....[13]....
        /*0180*/ 	.word	0xffffffff


	//   ....[14]....
        /*0184*/ 	.word	0xffffffff


	//   ....[15]....
        /*0188*/ 	.word	0xffffffff


	//   ....[16]....
        /*018c*/ 	.word	0xffffffff


	//   ....[17]....
        /*0190*/ 	.word	0xffffffff


	//   ....[18]....
        /*0194*/ 	.word	0xffffffff


	//   ....[19]....
        /*0198*/ 	.word	0xffffffff


	//   ....[20]....
        /*019c*/ 	.word	0xffffffff


	//   ....[21]....
        /*01a0*/ 	.word	0xffffffff


	//   ....[22]....
        /*01a4*/ 	.word	0xffffffff


	//   ....[23]....
        /*01a8*/ 	.word	0xffffffff


	//   ....[24]....
        /*01ac*/ 	.word	0xffffffff


	//   ....[25]....
        /*01b0*/ 	.word	0xffffffff


	//   ....[26]....
        /*01b4*/ 	.word	0xffffffff


	//   ....[27]....
        /*01b8*/ 	.word	0xffffffff


	//   ....[28]....
        /*01bc*/ 	.word	0xffffffff


	//   ....[29]....
        /*01c0*/ 	.word	0xffffffff


	//   ....[30]....
        /*01c4*/ 	.word	0xffffffff


	//   ....[31]....
        /*01c8*/ 	.word	0xffffffff


	//   ....[32]....
        /*01cc*/ 	.word	0xffffffff


	//   ....[33]....
        /*01d0*/ 	.word	0xffffffff


	//   ....[34]....
        /*01d4*/ 	.word	0xffffffff


	//   ....[35]....
        /*01d8*/ 	.word	0xffffffff


	//   ....[36]....
        /*01dc*/ 	.word	0xffffffff


	//   ....[37]....
        /*01e0*/ 	.word	0xffffffff


	//   ....[38]....
        /*01e4*/ 	.word	0xffffffff


	//   ....[39]....
        /*01e8*/ 	.word	0xffffffff


	//   ....[40]....
        /*01ec*/ 	.word	0xffffffff


	//   ....[41]....
        /*01f0*/ 	.word	0xffffffff


	//   ....[42]....
        /*01f4*/ 	.word	0xffffffff


	//   ....[43]....
        /*01f8*/ 	.word	0xffffffff


	//   ....[44]....
        /*01fc*/ 	.word	0xffffffff


	//   ....[45]....
        /*0200*/ 	.word	0xffffffff


	//   ....[46]....
        /*0204*/ 	.word	0xffffffff


	//   ....[47]....
        /*0208*/ 	.word	0xffffffff


	//   ....[48]....
        /*020c*/ 	.word	0xffffffff


	//   ....[49]....
        /*0210*/ 	.word	0xffffffff


	//   ....[50]....
        /*0214*/ 	.word	0xffffffff


	//   ....[51]....
        /*0218*/ 	.word	0xffffffff


	//   ....[52]....
        /*021c*/ 	.word	0xffffffff


	//   ....[53]....
        /*0220*/ 	.word	0xffffffff


	//   ....[54]....
        /*0224*/ 	.word	0xffffffff


	//   ....[55]....
        /*0228*/ 	.word	0xffffffff


	//   ....[56]....
        /*022c*/ 	.word	0xffffffff


	//   ....[57]....
        /*0230*/ 	.word	0xffffffff


	//   ....[58]....
        /*0234*/ 	.word	0xffffffff


	//   ....[59]....
        /*0238*/ 	.word	0xffffffff


	//   ....[60]....
        /*023c*/ 	.word	0xffffffff


	//   ....[61]....
        /*0240*/ 	.word	0xffffffff


	//   ....[62]....
        /*0244*/ 	.word	0xffffffff


	//   ....[63]....
        /*0248*/ 	.word	0xffffffff


	//   ....[64]....
        /*024c*/ 	.word	0xffffffff


	//   ....[65]....
        /*0250*/ 	.word	0xffffffff


	//   ....[66]....
        /*0254*/ 	.word	0xffffffff


	//   ....[67]....
        /*0258*/ 	.word	0xffffffff


	//   ....[68]....
        /*025c*/ 	.word	0xffffffff


	//   ....[69]....
        /*0260*/ 	.word	0xffffffff


	//   ....[70]....
        /*0264*/ 	.word	0xffffffff


	//   ....[71]....
        /*0268*/ 	.word	0xffffffff


	//   ....[72]....
        /*026c*/ 	.word	0xffffffff


	//   ....[73]....
        /*0270*/ 	.word	0xffffffff


	//   ....[74]....
        /*0274*/ 	.word	0xffffffff


	//   ....[75]....
        /*0278*/ 	.word	0xffffffff


	//   ....[76]....
        /*027c*/ 	.word	0xffffffff


	//   ....[77]....
        /*0280*/ 	.word	0xffffffff


	//   ....[78]....
        /*0284*/ 	.word	0xffffffff


	//   ....[79]....
        /*0288*/ 	.word	0xffffffff


	//   ....[80]....
        /*028c*/ 	.word	0xffffffff


	//   ....[81]....
        /*0290*/ 	.word	0xffffffff


	//   ....[82]....
        /*0294*/ 	.word	0xffffffff


	//   ....[83]....
        /*0298*/ 	.word	0xffffffff


	//   ....[84]....
        /*029c*/ 	.word	0xffffffff


	//   ....[85]....
        /*02a0*/ 	.word	0xffffffff


	//   ....[86]....
        /*02a4*/ 	.word	0xffffffff


	//   ....[87]....
        /*02a8*/ 	.word	0xffffffff


	//   ....[88]....
        /*02ac*/ 	.word	0xffffffff


	//   ....[89]....
        /*02b0*/ 	.word	0xffffffff


	//   ....[90]....
        /*02b4*/ 	.word	0xffffffff


	//   ....[91]....
        /*02b8*/ 	.word	0xffffffff


	//   ....[92]....
        /*02bc*/ 	.word	0xffffffff


	//   ....[93]....
        /*02c0*/ 	.word	0xffffffff


	//   ....[94]....
        /*02c4*/ 	.word	0xffffffff


	//   ....[95]....
        /*02c8*/ 	.word	0xffffffff


	//   ....[96]....
        /*02cc*/ 	.word	0xffffffff


	//   ....[97]....
        /*02d0*/ 	.word	0xffffffff


	//   ....[98]....
        /*02d4*/ 	.word	0xffffffff


	//   ....[99]....
        /*02d8*/ 	.word	0xffffffff


	//   ....[100]....
        /*02dc*/ 	.word	0xffffffff


	//   ....[101]....
        /*02e0*/ 	.word	0xffffffff


	//   ....[102]....
        /*02e4*/ 	.word	0xffffffff


	//   ....[103]....
        /*02e8*/ 	.word	0xffffffff


	//   ....[104]....
        /*02ec*/ 	.word	0xffffffff


	//   ....[105]....
        /*02f0*/ 	.word	0xffffffff


	//   ....[106]....
        /*02f4*/ 	.word	0xffffffff


	//   ....[107]....
        /*02f8*/ 	.word	0xffffffff


	//   ....[108]....
        /*02fc*/ 	.word	0xffffffff


	//   ....[109]....
        /*0300*/ 	.word	0xffffffff


	//   ....[110]....
        /*0304*/ 	.word	0xffffffff


	//   ....[111]....
        /*0308*/ 	.word	0xffffffff


	//   ....[112]....
        /*030c*/ 	.word	0xffffffff


	//   ....[113]....
        /*0310*/ 	.word	0xffffffff


	//   ....[114]....
        /*0314*/ 	.word	0xffffffff


	//   ....[115]....
        /*0318*/ 	.word	0xffffffff


	//   ....[116]....
        /*031c*/ 	.word	0xffffffff


	//   ....[117]....
        /*0320*/ 	.word	0xffffffff


	//   ....[118]....
        /*0324*/ 	.word	0xffffffff


	//   ....[119]....
        /*0328*/ 	.word	0xffffffff


	//   ....[120]....
        /*032c*/ 	.word	0xffffffff


	//   ....[121]....
        /*0330*/ 	.word	0xffffffff


	//   ....[122]....
        /*0334*/ 	.word	0xffffffff


	//   ....[123]....
        /*0338*/ 	.word	0xffffffff


	//   ....[124]....
        /*033c*/ 	.word	0xffffffff


	//   ....[125]....
        /*0340*/ 	.word	0xffffffff


	//   ....[126]....
        /*0344*/ 	.word	0xffffffff


	//   ....[127]....
        /*0348*/ 	.word	0xffffffff


	//   ....[128]....
        /*034c*/ 	.word	0xffffffff


	//   ....[129]....
        /*0350*/ 	.word	0xffffffff


	//   ....[130]....
        /*0354*/ 	.word	0xffffffff


	//   ....[131]....
        /*0358*/ 	.word	0xffffffff


	//   ....[132]....
        /*035c*/ 	.word	0xffffffff


	//   ....[133]....
        /*0360*/ 	.word	0xffffffff


	//   ....[134]....
        /*0364*/ 	.word	0xffffffff


	//   ....[135]....
        /*0368*/ 	.word	0xffffffff


	//   ....[136]....
        /*036c*/ 	.word	0xffffffff


	//   ....[137]....
        /*0370*/ 	.word	0xffffffff


	//   ....[138]....
        /*0374*/ 	.word	0xffffffff


	//   ....[139]....
        /*0378*/ 	.word	0xffffffff


	//   ....[140]....
        /*037c*/ 	.word	0xffffffff


	//   ....[141]....
        /*0380*/ 	.word	0xffffffff


	//   ....[142]....
        /*0384*/ 	.word	0xffffffff


	//   ....[143]....
        /*0388*/ 	.word	0xffffffff


	//   ....[144]....
        /*038c*/ 	.word	0xffffffff


	//   ....[145]....
        /*0390*/ 	.word	0xffffffff


	//   ....[146]....
        /*0394*/ 	.word	0xffffffff


	//   ....[147]....
        /*0398*/ 	.word	0xffffffff


	//   ....[148]....
        /*039c*/ 	.word	0xffffffff


	//   ....[149]....
        /*03a0*/ 	.word	0xffffffff


	//   ....[150]....
        /*03a4*/ 	.word	0xffffffff


	//   ....[151]....
        /*03a8*/ 	.word	0x0500000f


	//   ....[152]....
        /*03ac*/ 	.word	0x0500000f


	//   ....[153]....
        /*03b0*/ 	.word	0x0500000f


	//   ....[154]....
        /*03b4*/ 	.word	0x0500000f


	//   ....[155]....
        /*03b8*/ 	.word	0x0500000f


	//   ....[156]....
        /*03bc*/ 	.word	0x0500000f


	//   ....[157]....
        /*03c0*/ 	.word	0x0500000f


	//   ....[158]....
        /*03c4*/ 	.word	0x0500000f


	//   ....[159]....
        /*03c8*/ 	.word	0x0500000f


	//   ....[160]....
        /*03cc*/ 	.word	0x0500000f


	//   ....[161]....
        /*03d0*/ 	.word	0x0500000f


	//   ....[162]....
        /*03d4*/ 	.word	0x0500000f


	//   ....[163]....
        /*03d8*/ 	.word	0x0500000f


	//   ....[164]....
        /*03dc*/ 	.word	0x0500000f


	//   ....[165]....
        /*03e0*/ 	.word	0x0500000f


	//   ....[166]....
        /*03e4*/ 	.word	0x0500000f


	//   ....[167]....
        /*03e8*/ 	.word	0x0500000f


	//   ....[168]....
        /*03ec*/ 	.word	0x0500000f


	//   ....[169]....
        /*03f0*/ 	.word	0x0500000f


	//   ....[170]....
        /*03f4*/ 	.word	0x0500000f


	//   ....[171]....
        /*03f8*/ 	.word	0x0500000f


	//   ....[172]....
        /*03fc*/ 	.word	0x0500000f


	//   ....[173]....
        /*0400*/ 	.word	0x0500000f


	//   ....[174]....
        /*0404*/ 	.word	0x0500000f


	//   ....[175]....
        /*0408*/ 	.word	0x0500000f


	//   ....[176]....
        /*040c*/ 	.word	0x0500000f


	//   ....[177]....
        /*0410*/ 	.word	0x0500000f


	//   ....[178]....
        /*0414*/ 	.word	0x0500000f


	//   ....[179]....
        /*0418*/ 	.word	0x0500000f


	//   ....[180]....
        /*041c*/ 	.word	0x0500000f


	//   ....[181]....
        /*0420*/ 	.word	0x0500000f


	//   ....[182]....
        /*0424*/ 	.word	0x0500000f


	//   ....[183]....
        /*0428*/ 	.word	0x0500000f


	//   ....[184]....
        /*042c*/ 	.word	0x0500000f


	//   ....[185]....
        /*0430*/ 	.word	0x0500000f


	//   ....[186]....
        /*0434*/ 	.word	0x0500000f


	//   ....[187]....
        /*0438*/ 	.word	0x0500000f


	//   ....[188]....
        /*043c*/ 	.word	0x0500000f


	//   ....[189]....
        /*0440*/ 	.word	0x0500000f


	//   ....[190]....
        /*0444*/ 	.word	0x0500000f


	//   ....[191]....
        /*0448*/ 	.word	0x0500000f


	//   ....[192]....
        /*044c*/ 	.word	0x0500000f


	//   ....[193]....
        /*0450*/ 	.word	0x0500000f


	//   ....[194]....
        /*0454*/ 	.word	0x0500000f


	//   ....[195]....
        /*0458*/ 	.word	0x0500000f


	//   ....[196]....
        /*045c*/ 	.word	0x0500000f


	//   ....[197]....
        /*0460*/ 	.word	0x0500000f


	//   ....[198]....
        /*0464*/ 	.word	0x0500000f


	//   ....[199]....
        /*0468*/ 	.word	0x0500000f


	//   ....[200]....
        /*046c*/ 	.word	0x0500000f


	//   ....[201]....
        /*0470*/ 	.word	0x0500000f


	//   ....[202]....
        /*0474*/ 	.word	0x0500000f


	//   ....[203]....
        /*0478*/ 	.word	0x0500000f


	//   ....[204]....
        /*047c*/ 	.word	0x0500000f


	//   ....[205]....
        /*0480*/ 	.word	0x0500000f


	//   ....[206]....
        /*0484*/ 	.word	0x0500000f


	//   ....[207]....
        /*0488*/ 	.word	0x0500000f


	//   ....[208]....
        /*048c*/ 	.word	0x0500000f


	//   ....[209]....
        /*0490*/ 	.word	0x0500000f


	//   ....[210]....
        /*0494*/ 	.word	0x0500000f


	//   ....[211]....
        /*0498*/ 	.word	0x0500000f


	//   ....[212]....
        /*049c*/ 	.word	0x0500000f


	//   ....[213]....
        /*04a0*/ 	.word	0x0500000f


	//   ....[214]....
        /*04a4*/ 	.word	0x0500000f


	//   ....[215]....
        /*04a8*/ 	.word	0x0500000f


	//   ....[216]....
        /*04ac*/ 	.word	0x0500000f


	//   ....[217]....
        /*04b0*/ 	.word	0x0500000f


	//   ....[218]....
        /*04b4*/ 	.word	0x0500000f


	//   ....[219]....
        /*04b8*/ 	.word	0x0500000f


	//   ....[220]....
        /*04bc*/ 	.word	0x0500000f


	//   ....[221]....
        /*04c0*/ 	.word	0x0500000f


	//   ....[222]....
        /*04c4*/ 	.word	0x0500000f


	//   ....[223]....
        /*04c8*/ 	.word	0x0500000f


	//   ....[224]....
        /*04cc*/ 	.word	0x0500000f


	//   ....[225]....
        /*04d0*/ 	.word	0x0500000f


	//   ....[226]....
        /*04d4*/ 	.word	0x0500000f


	//   ....[227]....
        /*04d8*/ 	.word	0x0500000f


	//   ....[228]....
        /*04dc*/ 	.word	0x0500000f


	//   ....[229]....
        /*04e0*/ 	.word	0x0500000f


	//   ....[230]....
        /*04e4*/ 	.word	0x0500000f


	//   ....[231]....
        /*04e8*/ 	.word	0x0500000f


	//   ....[232]....
        /*04ec*/ 	.word	0x0500000f


	//   ....[233]....
        /*04f0*/ 	.word	0x0500000f


	//   ....[234]....
        /*04f4*/ 	.word	0x0500000f


	//----- nvinfo : EIATTR_COOP_GROUP_INSTR_OFFSETS
	.align		4
.L_1516:
        /*04f8*/ 	.byte	0x04, 0x28
        /*04fa*/ 	.short	(.L_1518 - .L_1517)


	//   ....[0]....
.L_1517:
        /*04fc*/ 	.word	0x00000080


	//   ....[1]....
        /*0500*/ 	.word	0x00000090


	//   ....[2]....
        /*0504*/ 	.word	0x000002d0


	//   ....[3]....
        /*0508*/ 	.word	0x00000430


	//   ....[4]....
        /*050c*/ 	.word	0x00000550


	//   ....[5]....
        /*0510*/ 	.word	0x000006b0


	//   ....[6]....
        /*0514*/ 	.word	0x00001e70


	//   ....[7]....
        /*0518*/ 	.word	0x00002720


	//   ....[8]....
        /*051c*/ 	.word	0x000027a0


	//   ....[9]....
        /*0520*/ 	.word	0x00002f00


	//   ....[10]....
        /*0524*/ 	.word	0x00002fb0


	//   ....[11]....
        /*0528*/ 	.word	0x000036e0


	//   ....[12]....
        /*052c*/ 	.word	0x00003730


	//   ....[13]....
        /*0530*/ 	.word	0x00004940


	//   ....[14]....
        /*0534*/ 	.word	0x00004980


	//   ....[15]....
        /*0538*/ 	.word	0x00005360


	//   ....[16]....
        /*053c*/ 	.word	0x00005430


	//   ....[17]....
        /*0540*/ 	.word	0x00005eb0


	//   ....[18]....
        /*0544*/ 	.word	0x00005f80


	//   ....[19]....
        /*0548*/ 	.word	0x00007810


	//   ....[20]....
        /*054c*/ 	.word	0x00007870


	//   ....[21]....
        /*0550*/ 	.word	0x00008290


	//   ....[22]....
        /*0554*/ 	.word	0x000082f0


	//   ....[23]....
        /*0558*/ 	.word	0x00009300


	//   ....[24]....
        /*055c*/ 	.word	0x00009370


	//   ....[25]....
        /*0560*/ 	.word	0x000093e0


	//   ....[26]....
        /*0564*/ 	.word	0x00009400


	//   ....[27]....
        /*0568*/ 	.word	0x0000aee0


	//   ....[28]....
        /*056c*/ 	.word	0x0000af00


	//   ....[29]....
        /*0570*/ 	.word	0x0000af10


	//   ....[30]....
        /*0574*/ 	.word	0x0000af20


	//   ....[31]....
        /*0578*/ 	.word	0x0000b9d0


	//   ....[32]....
        /*057c*/ 	.word	0x0000b9f0


	//   ....[33]....
        /*0580*/ 	.word	0x0000bba0


	//   ....[34]....
        /*0584*/ 	.word	0x0000bbc0


	//   ....[35]....
        /*0588*/ 	.word	0x0000bd00


	//   ....[36]....
        /*058c*/ 	.word	0x0000bd20


	//   ....[37]....
        /*0590*/ 	.word	0x0000be70


	//   ....[38]....
        /*0594*/ 	.word	0x0000be90


	//   ....[39]....
        /*0598*/ 	.word	0x0000c3f0


	//   ....[40]....
        /*059c*/ 	.word	0x0000c400


	//   ....[41]....
        /*05a0*/ 	.word	0x0000ccc0


	//   ....[42]....
        /*05a4*/ 	.word	0x0000ccd0


	//   ....[43]....
        /*05a8*/ 	.word	0x0000df20


	//   ....[44]....
        /*05ac*/ 	.word	0x0000df50


	//   ....[45]....
        /*05b0*/ 	.word	0x0000e0c0


	//   ....[46]....
        /*05b4*/ 	.word	0x0000e0e0


	//   ....[47]....
        /*05b8*/ 	.word	0x0000e220


	//   ....[48]....
        /*05bc*/ 	.word	0x0000e240


	//   ....[49]....
        /*05c0*/ 	.word	0x0000e390


	//   ....[50]....
        /*05c4*/ 	.word	0x0000e3b0


	//   ....[51]....
        /*05c8*/ 	.word	0x0000e590


	//   ....[52]....
        /*05cc*/ 	.word	0x0000e780


	//   ....[53]....
        /*05d0*/ 	.word	0x0000e7b0


	//   ....[54]....
        /*05d4*/ 	.word	0x0000e7e0


	//   ....[55]....
        /*05d8*/ 	.word	0x0000e810


	//   ....[56]....
        /*05dc*/ 	.word	0x0000e840


	//   ....[57]....
        /*05e0*/ 	.word	0x0000e870


	//   ....[58]....
        /*05e4*/ 	.word	0x0000e9e0


	//   ....[59]....
        /*05e8*/ 	.word	0x0000ea10


	//   ....[60]....
        /*05ec*/ 	.word	0x0000ea40


	//   ....[61]....
        /*05f0*/ 	.word	0x0000ea70


	//   ....[62]....
        /*05f4*/ 	.word	0x0000eaa0


	//   ....[63]....
        /*05f8*/ 	.word	0x0000ead0


	//   ....[64]....
        /*05fc*/ 	.word	0x0000eb60


	//   ....[65]....
        /*0600*/ 	.word	0x0000eb90


	//   ....[66]....
        /*0604*/ 	.word	0x0000eba0


	//   ....[67]....
        /*0608*/ 	.word	0x0000ebe0


	//   ....[68]....
        /*060c*/ 	.word	0x00010aa0


	//   ....[69]....
        /*0610*/ 	.word	0x00010ac0


	//   ....[70]....
        /*0614*/ 	.word	0x00010b50


	//   ....[71]....
        /*0618*/ 	.word	0x00010b70


	//   ....[72]....
        /*061c*/ 	.word	0x00010bf0


	//   ....[73]....
        /*0620*/ 	.word	0x00010c10


	//   ....[74]....
        /*0624*/ 	.word	0x00010c90


	//   ....[75]....
        /*0628*/ 	.word	0x00010cb0


	//   ....[76]....
        /*062c*/ 	.word	0x00010d30


	//   ....[77]....
        /*0630*/ 	.word	0x00010d50


	//   ....[78]....
        /*0634*/ 	.word	0x00010d60


	//   ....[79]....
        /*0638*/ 	.word	0x00010d70


	//   ....[80]....
        /*063c*/ 	.word	0x00011570


	//   ....[81]....
        /*0640*/ 	.word	0x000115a0


	//   ....[82]....
        /*0644*/ 	.word	0x000115d0


	//   ....[83]....
        /*0648*/ 	.word	0x00011660


	//   ....[84]....
        /*064c*/ 	.word	0x00011670


	//   ....[85]....
        /*0650*/ 	.word	0x00011700


	//   ....[86]....
        /*0654*/ 	.word	0x00011710


	//   ....[87]....
        /*0658*/ 	.word	0x000117a0


	//   ....[88]....
        /*065c*/ 	.word	0x000117b0


	//   ....[89]....
        /*0660*/ 	.word	0x00011840


	//   ....[90]....
        /*0664*/ 	.word	0x00011850


	//   ....[91]....
        /*0668*/ 	.word	0x000118e0


	//   ....[92]....
        /*066c*/ 	.word	0x000118f0


	//   ....[93]....
        /*0670*/ 	.word	0x00011970


	//   ....[94]....
        /*0674*/ 	.word	0x00011980


	//   ....[95]....
        /*0678*/ 	.word	0x00011990


	//   ....[96]....
        /*067c*/ 	.word	0x00011df0


	//   ....[97]....
        /*0680*/ 	.word	0x00011e20


	//   ....[98]....
        /*0684*/ 	.word	0x00011e70


	//   ....[99]....
        /*0688*/ 	.word	0x00011f20


	//   ....[100]....
        /*068c*/ 	.word	0x00011f40


	//   ....[101]....
        /*0690*/ 	.word	0x00011ff0


	//   ....[102]....
        /*0694*/ 	.word	0x00012000


	//   ....[103]....
        /*0698*/ 	.word	0x00012030


	//   ....[104]....
        /*069c*/ 	.word	0x000120c0


	//   ....[105]....
        /*06a0*/ 	.word	0x00012160


	//   ....[106]....
        /*06a4*/ 	.word	0x00012180


	//   ....[107]....
        /*06a8*/ 	.word	0x00012190


	//   ....[108]....
        /*06ac*/ 	.word	0x000128b0


	//   ....[109]....
        /*06b0*/ 	.word	0x000128d0


	//   ....[110]....
        /*06b4*/ 	.word	0x000128e0


	//   ....[111]....
        /*06b8*/ 	.word	0x00012920


	//   ....[112]....
        /*06bc*/ 	.word	0x00012930


	//   ....[113]....
        /*06c0*/ 	.word	0x00012970


	//   ....[114]....
        /*06c4*/ 	.word	0x00012980


	//   ....[115]....
        /*06c8*/ 	.word	0x000129c0


	//   ....[116]....
        /*06cc*/ 	.word	0x000129d0


	//   ....[117]....
        /*06d0*/ 	.word	0x00012a10


	//   ....[118]....
        /*06d4*/ 	.word	0x00012a20


	//   ....[119]....
        /*06d8*/ 	.word	0x00012a30


	//   ....[120]....
        /*06dc*/ 	.word	0x00012d80


	//   ....[121]....
        /*06e0*/ 	.word	0x00012da0


	//   ....[122]....
        /*06e4*/ 	.word	0x00012db0


	//   ....[123]....
        /*06e8*/ 	.word	0x00012dc0


	//   ....[124]....
        /*06ec*/ 	.word	0x00012dd0


	//   ....[125]....
        /*06f0*/ 	.word	0x00012df0


	//   ....[126]....
        /*06f4*/ 	.word	0x00012e60


	//   ....[127]....
        /*06f8*/ 	.word	0x00012e90


	//   ....[128]....
        /*06fc*/ 	.word	0x00012ea0


	//   ....[129]....
        /*0700*/ 	.word	0x00012f10


	//   ....[130]....
        /*0704*/ 	.word	0x00012f20


	//   ....[131]....
        /*0708*/ 	.word	0x00013020


	//   ....[132]....
        /*070c*/ 	.word	0x00013510


	//   ....[133]....
        /*0710*/ 	.word	0x00013540


	//   ....[134]....
        /*0714*/ 	.word	0x000135a0


	//   ....[135]....
        /*0718*/ 	.word	0x000135d0


	//   ....[136]....
        /*071c*/ 	.word	0x00013600


	//   ....[137]....
        /*0720*/ 	.word	0x00013630


	//   ....[138]....
        /*0724*/ 	.word	0x00013660


	//   ....[139]....
        /*0728*/ 	.word	0x00013690


	//   ....[140]....
        /*072c*/ 	.word	0x00013830


	//   ....[141]....
        /*0730*/ 	.word	0x00013860


	//   ....[142]....
        /*0734*/ 	.word	0x00013890


	//   ....[143]....
        /*0738*/ 	.word	0x000138c0


	//   ....[144]....
        /*073c*/ 	.word	0x000138f0


	//   ....[145]....
        /*0740*/ 	.word	0x00013920


	//   ....[146]....
        /*0744*/ 	.word	0x000139e0


	//   ....[147]....
        /*0748*/ 	.word	0x00013a00


	//   ....[148]....
        /*074c*/ 	.word	0x00013a20


	//   ....[149]....
        /*0750*/ 	.word	0x00013a80


	//   ....[150]....
        /*0754*/ 	.word	0x000144a0


	//   ....[151]....
        /*0758*/ 	.word	0x00014a40


	//   ....[152]....
        /*075c*/ 	.word	0x00014b30


	//   ....[153]....
        /*0760*/ 	.word	0x00014bd0


	//   ....[154]....
        /*0764*/ 	.word	0x00014c30


	//   ....[155]....
        /*0768*/ 	.word	0x00014d20


	//   ....[156]....
        /*076c*/ 	.word	0x00014d90


	//   ....[157]....
        /*0770*/ 	.word	0x00014e80


	//   ....[158]....
        /*0774*/ 	.word	0x00014ef0


	//   ....[159]....
        /*0778*/ 	.word	0x00014fe0


	//   ....[160]....
        /*077c*/ 	.word	0x00015050


	//   ....[161]....
        /*0780*/ 	.word	0x00015140


	//   ....[162]....
        /*0784*/ 	.word	0x000151b0


	//   ....[163]....
        /*0788*/ 	.word	0x00015250


	//   ....[164]....
        /*078c*/ 	.word	0x00015340


	//   ....[165]....
        /*0790*/ 	.word	0x000153b0


	//   ....[166]....
        /*0794*/ 	.word	0x00015410


	//   ....[167]....
        /*0798*/ 	.word	0x00015500


	//   ....[168]....
        /*079c*/ 	.word	0x00015560


	//   ....[169]....
        /*07a0*/ 	.word	0x00015660


	//   ....[170]....
        /*07a4*/ 	.word	0x000156c0


	//   ....[171]....
        /*07a8*/ 	.word	0x000157c0


	//   ....[172]....
        /*07ac*/ 	.word	0x00015820


	//   ....[173]....
        /*07b0*/ 	.word	0x00015920


	//   ....[174]....
        /*07b4*/ 	.word	0x00015980


	//   ....[175]....
        /*07b8*/ 	.word	0x00015a80


	//   ....[176]....
        /*07bc*/ 	.word	0x00015ae0


	//   ....[177]....
        /*07c0*/ 	.word	0x00015be0


	//   ....[178]....
        /*07c4*/ 	.word	0x00015c40


	//   ....[179]....
        /*07c8*/ 	.word	0x00015d20


	//   ....[180]....
        /*07cc*/ 	.word	0x00015e50


	//   ....[181]....
        /*07d0*/ 	.word	0x00015f30


	//   ....[182]....
        /*07d4*/ 	.word	0x00015fe0


	//   ....[183]....
        /*07d8*/ 	.word	0x000160f0


	//   ....[184]....
        /*07dc*/ 	.word	0x00016150


	//   ....[185]....
        /*07e0*/ 	.word	0x00016260


	//   ....[186]....
        /*07e4*/ 	.word	0x000162c0


	//   ....[187]....
        /*07e8*/ 	.word	0x000163d0


	//   ....[188]....
        /*07ec*/ 	.word	0x00016430


	//   ....[189]....
        /*07f0*/ 	.word	0x00016540


	//   ....[190]....
        /*07f4*/ 	.word	0x000165a0


	//   ....[191]....
        /*07f8*/ 	.word	0x00016660


	//   ....[192]....
        /*07fc*/ 	.word	0x000167c0


	//   ....[193]....
        /*0800*/ 	.word	0x00016860


	//   ....[194]....
        /*0804*/ 	.word	0x000168c0


	//   ....[195]....
        /*0808*/ 	.word	0x00016970


	//   ....[196]....
        /*080c*/ 	.word	0x000169d0


	//   ....[197]....
        /*0810*/ 	.word	0x00016a80


	//   ....[198]....
        /*0814*/ 	.word	0x00016ae0


	//   ....[199]....
        /*0818*/ 	.word	0x00016b90


	//   ....[200]....
        /*081c*/ 	.word	0x00016bf0


	//   ....[201]....
        /*0820*/ 	.word	0x00016ca0


	//   ....[202]....
        /*0824*/ 	.word	0x00016d00


	//   ....[203]....
        /*0828*/ 	.word	0x00016db0


	//   ....[204]....
        /*082c*/ 	.word	0x00016e90


	//   ....[205]....
        /*0830*/ 	.word	0x00016f30


	//   ....[206]....
        /*0834*/ 	.word	0x00016f90


	//   ....[207]....
        /*0838*/ 	.word	0x00017060


	//   ....[208]....
        /*083c*/ 	.word	0x000170c0


	//   ....[209]....
        /*0840*/ 	.word	0x00017190


	//   ....[210]....
        /*0844*/ 	.word	0x000171f0


	//   ....[211]....
        /*0848*/ 	.word	0x000172d0


	//   ....[212]....
        /*084c*/ 	.word	0x00017330


	//   ....[213]....
        /*0850*/ 	.word	0x00017400


	//   ....[214]....
        /*0854*/ 	.word	0x00017460


	//   ....[215]....
        /*0858*/ 	.word	0x00017530


	//   ....[216]....
        /*085c*/ 	.word	0x000175c0


	//   ....[217]....
        /*0860*/ 	.word	0x00017660


	//   ....[218]....
        /*0864*/ 	.word	0x000177e0


	//   ....[219]....
        /*0868*/ 	.word	0x00017850


	//   ....[220]....
        /*086c*/ 	.word	0x000178c0


	//   ....[221]....
        /*0870*/ 	.word	0x00017930


	//   ....[222]....
        /*0874*/ 	.word	0x000179a0


	//   ....[223]....
        /*0878*/ 	.word	0x00017a20


	//   ....[224]....
        /*087c*/ 	.word	0x00017aa0


	//   ....[225]....
        /*0880*/ 	.word	0x00017b30


	//   ....[226]....
        /*0884*/ 	.word	0x00017ba0


	//   ....[227]....
        /*0888*/ 	.word	0x00017c10


	//   ....[228]....
        /*088c*/ 	.word	0x00017c80


	//   ....[229]....
        /*0890*/ 	.word	0x00017d00


	//   ....[230]....
        /*0894*/ 	.word	0x00017d70


	//   ....[231]....
        /*0898*/ 	.word	0x00017e00


	//   ....[232]....
        /*089c*/ 	.word	0x00017e60


	//   ....[233]....
        /*08a0*/ 	.word	0x00017ef0


	//   ....[234]....
        /*08a4*/ 	.word	0x00018020


	//----- nvinfo : EIATTR_REG_RECONFIG
	.align		4
.L_1518:
        /*08a8*/ 	.byte	0x01, 0x54
	.zero		2


	//----- nvinfo : EIATTR_SYSCALL_OFFSETS
	.align		4
        /*08ac*/ 	.byte	0x04, 0x46
        /*08ae*/ 	.short	(.L_1520 - .L_1519)


	//   ....[0]....
.L_1519:
        /*08b0*/ 	.word	0x00001ff0


	//   ....[1]....
        /*08b4*/ 	.word	0x000100e0


	//   ....[2]....
        /*08b8*/ 	.word	0x00010230


	//   ....[3]....
        /*08bc*/ 	.word	0x00010320


	//   ....[4]....
        /*08c0*/ 	.word	0x000111e0


	//----- nvinfo : EIATTR_MBARRIER_INSTR_OFFSETS
	.align		4
.L_1520:
        /*08c4*/ 	.byte	0x04, 0x39
        /*08c6*/ 	.short	(.L_1522 - .L_1521)


	//   ....[0]....
.L_1521:
        /*08c8*/ 	.word	0x00000180
        /*08cc*/ 	.word	0x000000ff
        /*08d0*/ 	.word	0x00022800
        /*08d4*/ 	.short	0x0100
        /*08d6*/ 	.byte	0x08
	.zero		1


	//   ....[1]....
        /*08d8*/ 	.word	0x00000190
        /*08dc*/ 	.word	0x000000ff
        /*08e0*/ 	.word	0x00022820
        /*08e4*/ 	.short	0x0100
        /*08e6*/ 	.byte	0x08
	.zero		1


	//   ....[2]....
        /*08e8*/ 	.word	0x00000280
        /*08ec*/ 	.word	0x000000ff
        /*08f0*/ 	.word	0x00022830
        /*08f4*/ 	.short	0x0100
        /*08f6*/ 	.byte	0x08
	.zero		1


	//   ....[3]....
        /*08f8*/ 	.word	0x00000290
        /*08fc*/ 	.word	0x000000ff
        /*0900*/ 	.word	0x00022840
        /*0904*/ 	.short	0x0100
        /*0906*/ 	.byte	0x08
	.zero		1


	//   ....[4]....
        /*0908*/ 	.word	0x000002a0
        /*090c*/ 	.word	0x000000ff
        /*0910*/ 	.word	0x00022838
        /*0914*/ 	.short	0x0100
        /*0916*/ 	.byte	0x08
	.zero		1


	//   ....[5]....
        /*0918*/ 	.word	0x000002b0
        /*091c*/ 	.word	0x000000ff
        /*0920*/ 	.word	0x00022848
        /*0924*/ 	.short	0x0100
        /*0926*/ 	.byte	0x08
	.zero		1


	//   ....[6]....
        /*0928*/ 	.word	0x000003e0
        /*092c*/ 	.word	0x000000ff
        /*0930*/ 	.word	0x00022850
        /*0934*/ 	.short	0x0100
        /*0936*/ 	.byte	0x08
	.zero		1


	//   ....[7]....
        /*0938*/ 	.word	0x000003f0
        /*093c*/ 	.word	0x000000ff
        /*0940*/ 	.word	0x00022860
        /*0944*/ 	.short	0x0100
        /*0946*/ 	.byte	0x08
	.zero		1


	//   ....[8]....
        /*0948*/ 	.word	0x00000400
        /*094c*/ 	.word	0x000000ff
        /*0950*/ 	.word	0x00022858
        /*0954*/ 	.short	0x0100
        /*0956*/ 	.byte	0x08
	.zero		1


	//   ....[9]....
        /*0958*/ 	.word	0x00000410
        /*095c*/ 	.word	0x000000ff
        /*0960*/ 	.word	0x00022868
        /*0964*/ 	.short	0x0100
        /*0966*/ 	.byte	0x08
	.zero		1


	//   ....[10]....
        /*0968*/ 	.word	0x00000500
        /*096c*/ 	.word	0x000000ff
        /*0970*/ 	.word	0x00022870
        /*0974*/ 	.short	0x0100
        /*0976*/ 	.byte	0x06
	.zero		1


	//   ....[11]....
        /*0978*/ 	.word	0x00000510
        /*097c*/ 	.word	0x000000ff
        /*0980*/ 	.word	0x00022880
        /*0984*/ 	.short	0x0100
        /*0986*/ 	.byte	0x06
	.zero		1


	//   ....[12]....
        /*0988*/ 	.word	0x00000520
        /*098c*/ 	.word	0x000000ff
        /*0990*/ 	.word	0x00022878
        /*0994*/ 	.short	0x0100
        /*0996*/ 	.byte	0x06
	.zero		1


	//   ....[13]....
        /*0998*/ 	.word	0x00000530
        /*099c*/ 	.word	0x000000ff
        /*09a0*/ 	.word	0x00022888
        /*09a4*/ 	.short	0x0100
        /*09a6*/ 	.byte	0x06
	.zero		1


	//   ....[14]....
        /*09a8*/ 	.word	0x00000660
        /*09ac*/ 	.word	0x000000ff
        /*09b0*/ 	.word	0x00022890
        /*09b4*/ 	.short	0x0100
        /*09b6*/ 	.byte	0x08
	.zero		1


	//   ....[15]....
        /*09b8*/ 	.word	0x00000670
        /*09bc*/ 	.word	0x000000ff
        /*09c0*/ 	.word	0x000228a0
        /*09c4*/ 	.short	0x0100
        /*09c6*/ 	.byte	0x08
	.zero		1


	//   ....[16]....
        /*09c8*/ 	.word	0x00000680
        /*09cc*/ 	.word	0x000000ff
        /*09d0*/ 	.word	0x00022898
        /*09d4*/ 	.short	0x0100
        /*09d6*/ 	.byte	0x08
	.zero		1


	//   ....[17]....
        /*09d8*/ 	.word	0x00000690
        /*09dc*/ 	.word	0x000000ff
        /*09e0*/ 	.word	0x000228a8
        /*09e4*/ 	.short	0x0100
        /*09e6*/ 	.byte	0x08
	.zero		1


	//   ....[18]....
        /*09e8*/ 	.word	0x000007d0
        /*09ec*/ 	.word	0x000000ff
        /*09f0*/ 	.word	0x000228b0
        /*09f4*/ 	.short	0x0100
        /*09f6*/ 	.byte	0x08
	.zero		1


	//   ....[19]....
        /*09f8*/ 	.word	0x000007e0
        /*09fc*/ 	.word	0x000000ff
        /*0a00*/ 	.word	0x000228c0
        /*0a04*/ 	.short	0x0100
        /*0a06*/ 	.byte	0x08
	.zero		1


	//   ....[20]....
        /*0a08*/ 	.word	0x000007f0
        /*0a0c*/ 	.word	0x000000ff
        /*0a10*/ 	.word	0x000228b8
        /*0a14*/ 	.short	0x0100
        /*0a16*/ 	.byte	0x08
	.zero		1


	//   ....[21]....
        /*0a18*/ 	.word	0x00000800
        /*0a1c*/ 	.word	0x000000ff
        /*0a20*/ 	.word	0x000228c8
        /*0a24*/ 	.short	0x0100
        /*0a26*/ 	.byte	0x08
	.zero		1


	//   ....[22]....
        /*0a28*/ 	.word	0x000020a0
        /*0a2c*/ 	.word	0x00000007
        /*0a30*/ 	.word	0x00022800
        /*0a34*/ 	.short	0x010a
        /*0a36*/ 	.byte	0x3f
	.zero		1


	//   ....[23]....
        /*0a38*/ 	.word	0x00002170
        /*0a3c*/ 	.word	0x000000ff
        /*0a40*/ 	.word	0x00022830
        /*0a44*/ 	.short	0x010a
        /*0a46*/ 	.byte	0x16
	.zero		1


	//   ....[24]....
        /*0a48*/ 	.word	0x000021b0
        /*0a4c*/ 	.word	0x000000ff
        /*0a50*/ 	.word	0x00022830
        /*0a54*/ 	.short	0x010a
        /*0a56*/ 	.byte	0x16
	.zero		1


	//   ....[25]....
        /*0a58*/ 	.word	0x00002ad0
        /*0a5c*/ 	.word	0x000000ff
        /*0a60*/ 	.word	0x00000000
        /*0a64*/ 	.short	0x0101
        /*0a66*/ 	.byte	0x06
	.zero		1


	//   ....[26]....
        /*0a68*/ 	.word	0x00004000
        /*0a6c*/ 	.word	0x000000ff
        /*0a70*/ 	.word	0x00022850
        /*0a74*/ 	.short	0x010a
        /*0a76*/ 	.byte	0x16
	.zero		1


	//   ....[27]....
        /*0a78*/ 	.word	0x00004040
        /*0a7c*/ 	.word	0x000000ff
        /*0a80*/ 	.word	0x00022850
        /*0a84*/ 	.short	0x010a
        /*0a86*/ 	.byte	0x16
	.zero		1


	//   ....[28]....
        /*0a88*/ 	.word	0x00004400
        /*0a8c*/ 	.word	0x000000ff
        /*0a90*/ 	.word	0x00000000
        /*0a94*/ 	.short	0x0101
        /*0a96*/ 	.byte	0x16
	.zero		1


	//   ....[29]....
        /*0a98*/ 	.word	0x00004570
        /*0a9c*/ 	.word	0x000000ff
        /*0aa0*/ 	.word	0x00022830
        /*0aa4*/ 	.short	0x010a
        /*0aa6*/ 	.byte	0x17
	.zero		1


	//   ....[30]....
        /*0aa8*/ 	.word	0x000045b0
        /*0aac*/ 	.word	0x000000ff
        /*0ab0*/ 	.word	0x00022830
        /*0ab4*/ 	.short	0x010a
        /*0ab6*/ 	.byte	0x17
	.zero		1


	//   ....[31]....
        /*0ab8*/ 	.word	0x00004dd0
        /*0abc*/ 	.word	0x000000ff
        /*0ac0*/ 	.word	0x00000000
        /*0ac4*/ 	.short	0x0101
        /*0ac6*/ 	.byte	0x06
	.zero		1


	//   ....[32]....
        /*0ac8*/ 	.word	0x00006bc0
        /*0acc*/ 	.word	0x000000ff
        /*0ad0*/ 	.word	0x00022850
        /*0ad4*/ 	.short	0x010a
        /*0ad6*/ 	.byte	0x17
	.zero		1


	//   ....[33]....
        /*0ad8*/ 	.word	0x00006c00
        /*0adc*/ 	.word	0x000000ff
        /*0ae0*/ 	.word	0x00022850
        /*0ae4*/ 	.short	0x010a
        /*0ae6*/ 	.byte	0x17
	.zero		1


	//   ....[34]....
        /*0ae8*/ 	.word	0x00006f30
        /*0aec*/ 	.word	0x000000ff
        /*0af0*/ 	.word	0x00000000
        /*0af4*/ 	.short	0x0101
        /*0af6*/ 	.byte	0x17
	.zero		1


	//   ....[35]....
        /*0af8*/ 	.word	0x00007090
        /*0afc*/ 	.word	0x000000ff
        /*0b00*/ 	.word	0x00022830
        /*0b04*/ 	.short	0x010a
        /*0b06*/ 	.byte	0x17
	.zero		1


	//   ....[36]....
        /*0b08*/ 	.word	0x000070d0
        /*0b0c*/ 	.word	0x000000ff
        /*0b10*/ 	.word	0x00022830
        /*0b14*/ 	.short	0x010a
        /*0b16*/ 	.byte	0x17
	.zero		1


	//   ....[37]....
        /*0b18*/ 	.word	0x000075a0
        /*0b1c*/ 	.word	0x000000ff
        /*0b20*/ 	.word	0x00000000
        /*0b24*/ 	.short	0x0101
        /*0b26*/ 	.byte	0x06
	.zero		1


	//   ....[38]....
        /*0b28*/ 	.word	0x00008f70
        /*0b2c*/ 	.word	0x000000ff
        /*0b30*/ 	.word	0x00022850
        /*0b34*/ 	.short	0x010a
        /*0b36*/ 	.byte	0x17
	.zero		1


	//   ....[39]....
        /*0b38*/ 	.word	0x00008fb0
        /*0b3c*/ 	.word	0x000000ff
        /*0b40*/ 	.word	0x00022850
        /*0b44*/ 	.short	0x010a
        /*0b46*/ 	.byte	0x17
	.zero		1


	//   ....[40]....
        /*0b48*/ 	.word	0x000092e0
        /*0b4c*/ 	.word	0x000000ff
        /*0b50*/ 	.word	0x00000000
        /*0b54*/ 	.short	0x0101
        /*0b56*/ 	.byte	0x17
	.zero		1


	//   ....[41]....
        /*0b58*/ 	.word	0x0000ba00
        /*0b5c*/ 	.word	0x000000ff
        /*0b60*/ 	.word	0x00000000
        /*0b64*/ 	.short	0x0101
        /*0b66*/ 	.byte	0x08
	.zero		1


	//   ....[42]....
        /*0b68*/ 	.word	0x0000c210
        /*0b6c*/ 	.word	0x000000ff
        /*0b70*/ 	.word	0x00000000
        /*0b74*/ 	.short	0x0101
        /*0b76*/ 	.byte	0x08
	.zero		1


	//   ....[43]....
        /*0b78*/ 	.word	0x00010840
        /*0b7c*/ 	.word	0x00000021
        /*0b80*/ 	.word	0x00022840
        /*0b84*/ 	.short	0x010a
        /*0b86*/ 	.byte	0x3f
	.zero		1


	//   ....[44]....
        /*0b88*/ 	.word	0x00010e70
        /*0b8c*/ 	.word	0x00000021
        /*0b90*/ 	.word	0x00022830
        /*0b94*/ 	.short	0x0107
        /*0b96*/ 	.byte	0x3f
	.zero		1


	//   ....[45]....
        /*0b98*/ 	.word	0x00010f50
        /*0b9c*/ 	.word	0x00000021
        /*0ba0*/ 	.word	0x00022830
        /*0ba4*/ 	.short	0x0101
        /*0ba6*/ 	.byte	0x3f
	.zero		1


	//   ....[46]....
        /*0ba8*/ 	.word	0x00011a90
        /*0bac*/ 	.word	0x00000016
        /*0bb0*/ 	.word	0x00022800
        /*0bb4*/ 	.short	0x0107
        /*0bb6*/ 	.byte	0x3f
	.zero		1


	//   ....[47]....
        /*0bb8*/ 	.word	0x00011b80
        /*0bbc*/ 	.word	0x00000016
        /*0bc0*/ 	.word	0x00022800
        /*0bc4*/ 	.short	0x0101
        /*0bc6*/ 	.byte	0x3f
	.zero		1


	//   ....[48]....
        /*0bc8*/ 	.word	0x00011ba0
        /*0bcc*/ 	.word	0x00000016
        /*0bd0*/ 	.word	0x00022820
        /*0bd4*/ 	.short	0x010a
        /*0bd6*/ 	.byte	0x3f
	.zero		1


	//   ....[49]....
        /*0bd8*/ 	.word	0x00011c30
        /*0bdc*/ 	.word	0x00000021
        /*0be0*/ 	.word	0x00022860
        /*0be4*/ 	.short	0x010a
        /*0be6*/ 	.byte	0x3f
	.zero		1


	//   ....[50]....
        /*0be8*/ 	.word	0x00012310
        /*0bec*/ 	.word	0x00000021
        /*0bf0*/ 	.word	0x00022850
        /*0bf4*/ 	.short	0x0107
        /*0bf6*/ 	.byte	0x3f
	.zero		1


	//   ....[51]....
        /*0bf8*/ 	.word	0x000123e0
        /*0bfc*/ 	.word	0x00000021
        /*0c00*/ 	.word	0x00022850
        /*0c04*/ 	.short	0x0101
        /*0c06*/ 	.byte	0x3f
	.zero		1


	//   ....[52]....
        /*0c08*/ 	.word	0x00012730
        /*0c0c*/ 	.word	0x0000000a
        /*0c10*/ 	.word	0x00022840
        /*0c14*/ 	.short	0x010a
        /*0c16*/ 	.byte	0x3f
	.zero		1


	//   ....[53]....
        /*0c18*/ 	.word	0x00012ae0
        /*0c1c*/ 	.word	0x0000000a
        /*0c20*/ 	.word	0x00022830
        /*0c24*/ 	.short	0x0107
        /*0c26*/ 	.byte	0x3f
	.zero		1


	//   ....[54]....
        /*0c28*/ 	.word	0x00012ba0
        /*0c2c*/ 	.word	0x0000000a
        /*0c30*/ 	.word	0x00022830
        /*0c34*/ 	.short	0x0101
        /*0c36*/ 	.byte	0x3f
	.zero		1


	//   ....[55]....
        /*0c38*/ 	.word	0x00012bd0
        /*0c3c*/ 	.word	0x0000000a
        /*0c40*/ 	.word	0x00022860
        /*0c44*/ 	.short	0x010a
        /*0c46*/ 	.byte	0x3f
	.zero		1


	//   ....[56]....
        /*0c48*/ 	.word	0x000130d0
        /*0c4c*/ 	.word	0x0000000a
        /*0c50*/ 	.word	0x00022850
        /*0c54*/ 	.short	0x0107
        /*0c56*/ 	.byte	0x3f
	.zero		1


	//   ....[57]....
        /*0c58*/ 	.word	0x00013190
        /*0c5c*/ 	.word	0x0000000a
        /*0c60*/ 	.word	0x00022850
        /*0c64*/ 	.short	0x0101
        /*0c66*/ 	.byte	0x3f
	.zero		1


	//   ....[58]....
        /*0c68*/ 	.word	0x00014420
        /*0c6c*/ 	.word	0x00000007
        /*0c70*/ 	.word	0x00022820
        /*0c74*/ 	.short	0x010a
        /*0c76*/ 	.byte	0x3f
	.zero		1


	//   ....[59]....
        /*0c78*/ 	.word	0x000145a0
        /*0c7c*/ 	.word	0x00000005
        /*0c80*/ 	.word	0x00022840
        /*0c84*/ 	.short	0x010a
        /*0c86*/ 	.byte	0x3f
	.zero		1


	//   ....[60]....
        /*0c88*/ 	.word	0x00014640
        /*0c8c*/ 	.word	0x00000003
        /*0c90*/ 	.word	0x00022840
        /*0c94*/ 	.short	0x010a
        /*0c96*/ 	.byte	0x3f
	.zero		1


	//   ....[61]....
        /*0c98*/ 	.word	0x00014680
        /*0c9c*/ 	.word	0x00000005
        /*0ca0*/ 	.word	0x00022860
        /*0ca4*/ 	.short	0x010a
        /*0ca6*/ 	.byte	0x3f
	.zero		1


	//   ....[62]....
        /*0ca8*/ 	.word	0x000146c0
        /*0cac*/ 	.word	0x00000003
        /*0cb0*/ 	.word	0x00022860
        /*0cb4*/ 	.short	0x010a
        /*0cb6*/ 	.byte	0x3f
	.zero		1


	//   ....[63]....
        /*0cb8*/ 	.word	0x00014720
        /*0cbc*/ 	.word	0x00000007
        /*0cc0*/ 	.word	0x00022800
        /*0cc4*/ 	.short	0x010a
        /*0cc6*/ 	.byte	0x3f
	.zero		1


	//   ....[64]....
        /*0cc8*/ 	.word	0x00014780
        /*0ccc*/ 	.word	0x00000000
        /*0cd0*/ 	.word	0x00022830
        /*0cd4*/ 	.short	0x010a
        /*0cd6*/ 	.byte	0x3f
	.zero		1


	//   ....[65]....
        /*0cd8*/ 	.word	0x000147e0
        /*0cdc*/ 	.word	0x0000000a
        /*0ce0*/ 	.word	0x00022850
        /*0ce4*/ 	.short	0x010a
        /*0ce6*/ 	.byte	0x3f
	.zero		1


	//   ....[66]....
        /*0ce8*/ 	.word	0x00014840
        /*0cec*/ 	.word	0x00000000
        /*0cf0*/ 	.word	0x00022830
        /*0cf4*/ 	.short	0x010a
        /*0cf6*/ 	.byte	0x3f
	.zero		1


	//   ....[67]....
        /*0cf8*/ 	.word	0x000148a0
        /*0cfc*/ 	.word	0x00000008
        /*0d00*/ 	.word	0x00022850
        /*0d04*/ 	.short	0x010a
        /*0d06*/ 	.byte	0x3f
	.zero		1


	//   ....[68]....
        /*0d08*/ 	.word	0x00014900
        /*0d0c*/ 	.word	0x00000000
        /*0d10*/ 	.word	0x00022830
        /*0d14*/ 	.short	0x010a
        /*0d16*/ 	.byte	0x3f
	.zero		1


	//   ....[69]....
        /*0d18*/ 	.word	0x00014960
        /*0d1c*/ 	.word	0x00000008
        /*0d20*/ 	.word	0x00022850
        /*0d24*/ 	.short	0x010a
        /*0d26*/ 	.byte	0x3f
	.zero		1


	//   ....[70]....
        /*0d28*/ 	.word	0x00014a80
        /*0d2c*/ 	.word	0x00000021
        /*0d30*/ 	.word	0x00022840
        /*0d34*/ 	.short	0x010a
        /*0d36*/ 	.byte	0x3f
	.zero		1


	//   ....[71]....
        /*0d38*/ 	.word	0x00015d50
        /*0d3c*/ 	.word	0x00000016
        /*0d40*/ 	.word	0x00022820
        /*0d44*/ 	.short	0x010a
        /*0d46*/ 	.byte	0x3f
	.zero		1


	//   ....[72]....
        /*0d48*/ 	.word	0x00015da0
        /*0d4c*/ 	.word	0x00000021
        /*0d50*/ 	.word	0x00022860
        /*0d54*/ 	.short	0x010a
        /*0d56*/ 	.byte	0x3f
	.zero		1


	//   ....[73]....
        /*0d58*/ 	.word	0x00016710
        /*0d5c*/ 	.word	0x0000000a
        /*0d60*/ 	.word	0x00022840
        /*0d64*/ 	.short	0x010a
        /*0d66*/ 	.byte	0x3f
	.zero		1


	//   ....[74]....
        /*0d68*/ 	.word	0x00016de0
        /*0d6c*/ 	.word	0x0000000a
        /*0d70*/ 	.word	0x00022860
        /*0d74*/ 	.short	0x010a
        /*0d76*/ 	.byte	0x3f
	.zero		1


	//   ....[75]....
        /*0d78*/ 	.word	0x00017f40
        /*0d7c*/ 	.word	0x00000007
        /*0d80*/ 	.word	0x00022820
        /*0d84*/ 	.short	0x010a
        /*0d86*/ 	.byte	0x3f
	.zero		1


	//   ....[76]....
        /*0d88*/ 	.word	0x000180e0
        /*0d8c*/ 	.word	0x00000005
        /*0d90*/ 	.word	0x00022840
        /*0d94*/ 	.short	0x010a
        /*0d96*/ 	.byte	0x3f
	.zero		1


	//   ....[77]....
        /*0d98*/ 	.word	0x00018130
        /*0d9c*/ 	.word	0x00000003
        /*0da0*/ 	.word	0x00022840
        /*0da4*/ 	.short	0x010a
        /*0da6*/ 	.byte	0x3f
	.zero		1


	//   ....[78]....
        /*0da8*/ 	.word	0x00018180
        /*0dac*/ 	.word	0x00000005
        /*0db0*/ 	.word	0x00022860
        /*0db4*/ 	.short	0x010a
        /*0db6*/ 	.byte	0x3f
	.zero		1


	//----- nvinfo : EIATTR_NUM_MBARRIERS
	.align		4
.L_1522:
        /*0db8*/ 	.byte	0x03, 0x38
        /*0dba*/ 	.short	0x0016


	//----- nvinfo : EIATTR_EXIT_INSTR_OFFSETS
	.align		4
        /*0dbc*/ 	.byte	0x04, 0x1c
        /*0dbe*/ 	.short	(.L_1524 - .L_1523)


	//   ....[0]....
.L_1523:
        /*0dc0*/ 	.word	0x000009a0


	//   ....[1]....
        /*0dc4*/ 	.word	0x0000e530


	//   ....[2]....
        /*0dc8*/ 	.word	0x00014710


	//----- nvinfo : EIATTR_MAX_THREADS
	.align		4
.L_1524:
        /*0dcc*/ 	.byte	0x04, 0x05
        /*0dce*/ 	.short	(.L_1526 - .L_1525)
.L_1525:
        /*0dd0*/ 	.word	0x00000180
        /*0dd4*/ 	.word	0x00000001
        /*0dd8*/ 	.word	0x00000001


	//----- nvinfo : EIATTR_CRS_STACK_SIZE
	.align		4
.L_1526:
        /*0ddc*/ 	.byte	0x04, 0x1e
        /*0dde*/ 	.short	(.L_1528 - .L_1527)
.L_1527:
        /*0de0*/ 	.word	0x00000000


	//----- nvinfo : EIATTR_CBANK_PARAM_SIZE
	.align		4
.L_1528:
        /*0de4*/ 	.byte	0x03, 0x19
        /*0de6*/ 	.short	0x0af0


	//----- nvinfo : EIATTR_PARAM_CBANK
	.align		4
        /*0de8*/ 	.byte	0x04, 0x0a
        /*0dea*/ 	.short	(.L_1530 - .L_1529)
	.align		4
.L_1529:
        /*0dec*/ 	.word	index@(.nv.constant0._ZN7cutlass13device_kernelIN5flash11enable_sm90INS1_16FlashAttnFwdSm90INS1_25CollectiveMainloopFwdSm90ILi2EN4cute5tupleIJNS5_1CILi1EEES8_S8_EEENS6_IJNS7_ILi128EEENS7_ILi96EEENS7_ILi64EEEEEELi256ENS_6half_tEfNS_4arch4Sm90ELb1ELb0ELb1ELb1ELb1ELb0ELb0ELb1ELb0ELb1ELb1ELb0EEENS1_21CollectiveEpilogueFwdINS6_IJSA_NS7_ILi256EEESB_EEES9_SE_SG_Li256ELb1ELb1ELb1ELb0EEENS1_36VarlenDynamicPersistentTileSchedulerILi128ELi96ELi256ELi128ELb1ELb1ELb1ELb1ELb1ELb1EEEEEEEEEvNT_6ParamsE)
        /*0df0*/ 	.short	0x0210
        /*0df2*/ 	.short	0x0af0


	//----- nvinfo : EIATTR_SW_WAR
	.align		4
.L_1530:
        /*0df4*/ 	.byte	0x04, 0x36
        /*0df6*/ 	.short	(.L_1532 - .L_1531)
.L_1531:
        /*0df8*/ 	.word	0x00000008
.L_1532:


//--------------------- .nv.info._ZN7cutlass13device_kernelIN5flash11enable_sm90INS1_16FlashAttnFwdSm90INS1_25CollectiveMainloopFwdSm90ILi2EN4cute5tupleIJNS5_1CILi1EEES8_S8_EEENS6_IJNS7_ILi128EEENS7_ILi96EEENS7_ILi64EEEEEELi256ENS_6half_tEfNS_4arch4Sm90ELb1ELb0ELb1ELb1ELb1ELb1ELb0ELb1ELb0ELb1ELb1ELb0EEENS1_21CollectiveEpilogueFwdINS6_IJSA_NS7_ILi256EEESB_EEES9_SE_SG_Li256ELb1ELb1ELb1ELb0EEENS1_36VarlenDynamicPersistentTileSchedulerILi128ELi96ELi256ELi128ELb1ELb1ELb1ELb1ELb1ELb1EEEEEEEEEvNT_6ParamsE --------------------------
	.section	.nv.info._ZN7cutlass13device_kernelIN5flash11enable_sm90INS1_16FlashAttnFwdSm90INS1_25CollectiveMainloopFwdSm90ILi2EN4cute5tupleIJNS5_1CILi1EEES8_S8_EEENS6_IJNS7_ILi128EEENS7_ILi96EEENS7_ILi64EEEEEELi256ENS_6half_tEfNS_4arch4Sm90ELb1ELb0ELb1ELb1ELb1ELb1ELb0ELb1ELb0ELb1ELb1ELb0EEENS1_21CollectiveEpilogueFwdINS6_IJSA_NS7_ILi256EEESB_EEES9_SE_SG_Li256ELb1ELb1ELb1ELb0EEENS1_36VarlenDynamicPersistentTileSchedulerILi128ELi96ELi256ELi128ELb1ELb1ELb1ELb1ELb1ELb1EEEEEEEEEvNT_6ParamsE,"",@"SHT_CUDA_INFO"
	.sectionflags	@""
	.align	4


	//----- nvinfo : EIATTR_CUDA_API_VERSION
	.align		4
        /*0000*/ 	.byte	0x04, 0x37
        /*0002*/ 	.short	(.L_1534 - .L_1533)
.L_1533:
        /*0004*/ 	.word	0x00000082


	//----- nvinfo : EIATTR_KPARAM_INFO
	.align		4
.L_1534:
        /*0008*/ 	.byte	0x04, 0x17
        /*000a*/ 	.short	(.L_1536 - .L_1535)
.L_1535:
        /*000c*/ 	.word	0x00000000
        /*0010*/ 	.short	0x0000
        /*0012*/ 	.short	0x0070
        /*0014*/ 	.byte	0x00, 0xf0, 0x01, 0x2a


	//----- nvinfo : EIATTR_SPARSE_MMA_MASK
	.align		4
.L_1536:
        /*0018*/ 	.byte	0x03, 0x50
        /*001a*/ 	.short	0x0000


	//----- nvinfo : EIATTR_MAXREG_COUNT
	.align		4
        /*001c*/ 	.byte	0x03, 0x1b
        /*001e*/ 	.short	0x00a8


	//----- nvinfo : EIATTR_NUM_BARRIERS
	.align		4
        /*0020*/ 	.byte	0x02, 0x4c
        /*0022*/ 	.byte	0x10
	.zero		1


	//----- nvinfo : EIATTR_EXTERNS
	.align		4
        /*0024*/ 	.byte	0x04, 0x0f
        /*0026*/ 	.short	(.L_1538 - .L_1537)


	//   ....[0]....
	.align		4
.L_1537:
        /*0028*/ 	.word	index@(__assertfail)


	//----- nvinfo : EIATTR_ANNOTATIONS
	.align		4
.L_1538:
        /*002c*/ 	.byte	0x04, 0x55
        /*002e*/ 	.short	(.L_1540 - .L_1539)


	//   ....[0]....
.L_1539:
        /* <DEDUP_REMOVED lines=159> */


	//----- nvinfo : EIATTR_MERCURY_ISA_VERSION
	.align		4
.L_1540:
        /*0a08*/ 	.byte	0x03, 0x5f
        /*0a0a*/ 	.short	0x0101


	//----- nvinfo : EIATTR_UNUSED_LOAD_BYTE_OFFSET
	.align		4
        /*0a0c*/ 	.byte	0x04, 0x44
        /*0a0e*/ 	.short	(.L_1542 - .L_1541)


	//   ....[0]....
.L_1541:
        /*0a10*/ 	.word	0x00000a80
        /*0a14*/ 	.word	0x0000fff0


	//   ....[1]....
        /*0a18*/ 	.word	0x000124f0
        /*0a1c*/ 	.word	0x0000fff0


	//----- nvinfo : EIATTR_INT_WARP_WIDE_INSTR_OFFSETS
	.align		4
.L_1542:
        /*0a20*/ 	.byte	0x04, 0x31
        /*0a22*/ 	.short	(.L_1544 - .L_1543)


	//   ....[0]....
.L_1543:
        /*0a24*/ 	.word	0x00000130


	//   ....[1]....
        /*0a28*/ 	.word	0x00000170


	//   ....[2]....
        /*0a2c*/ 	.word	0x000001e0


	//   ....[3]....
        /*0a30*/ 	.word	0x0001a870


	//   ....[4]....
        /*0a34*/ 	.word	0x0001a900


	//   ....[5]....
        /*0a38*/ 	.word	0x0001dc30


	//   ....[6]....
        /*0a3c*/ 	.word	0x0001dcc0


	//----- nvinfo : EIATTR_COOP_GROUP_MASK_REGIDS
	.align		4
.L_1544:
        /*0a40*/ 	.byte	0x04, 0x29
        /*0a42*/ 	.short	(.L_1546 - .L_1545)


	//   ....[0]....
.L_1545:
        /*0a44*/ 	.word	0xffffffff


	//   ....[1]....
        /*0a48*/ 	.word	0xffffffff


	//   ....[2]....
        /*0a4c*/ 	.word	0xffffffff


	//   ....[3]....
        /*0a50*/ 	.word	0xffffffff


	//   ....[4]....
        /*0a54*/ 	.word	0xffffffff


	//   ....[5]....
        /*0a58*/ 	.word	0xffffffff


	//   ....[6]....
        /*0a5c*/ 	.word	0xffffffff


	//   ....[7]....
        /*0a60*/ 	.word	0xffffffff


	//   ....[8]....
        /*0a64*/ 	.word	0xffffffff


	//   ....[9]....
        /*0a68*/ 	.word	0xffffffff


	//   ....[10]....
        /*0a6c*/ 	.word	0xffffffff


	//   ....[11]....
        /*0a70*/ 	.word	0xffffffff


	//   ....[12]....
        /*0a74*/ 	.word	0xffffffff


	//   ....[13]....
        /*0a78*/ 	.word	0xffffffff


	//   ....[14]....
        /*0a7c*/ 	.word	0xffffffff


	//   ....[15]....
        /*0a80*/ 	.word	0xffffffff


	//   ....[16]....
        /*0a84*/ 	.word	0xffffffff


	//   ....[17]....
        /*0a88*/ 	.word	0xffffffff


	//   ....[18]....
        /*0a8c*/ 	.word	0xffffffff


	//   ....[19]....
        /*0a90*/ 	.word	0xffffffff


	//   ....[20]....
        /*0a94*/ 	.word	0xffffffff


	//   ....[21]....
        /*0a98*/ 	.word	0xffffffff


	//   ....[22]....
        /*0a9c*/ 	.word	0xffffffff


	//   ....[23]....
        /*0aa0*/ 	.word	0xffffffff


	//   ....[24]....
        /*0aa4*/ 	.word	0xffffffff


	//   ....[25]....
        /*0aa8*/ 	.word	0xffffffff


	//   ....[26]....
        /*0aac*/ 	.word	0xffffffff


	//   ....[27]....
        /*0ab0*/ 	.word	0xffffffff


	//   ....[28]....
        /*0ab4*/ 	.word	0xffffffff


	//   ....[29]....
        /*0ab8*/ 	.word	0xffffffff


	//   ....[30]....
        /*0abc*/ 	.word	0xffffffff


	//   ....[31]....
        /*0ac0*/ 	.word	0xffffffff


	//   ....[32]....
        /*0ac4*/ 	.word	0xffffffff


	//   ....[33]....
        /*0ac8*/ 	.word	0xffffffff


	//   ....[34]....
        /*0acc*/ 	.word	0xffffffff


	//   ....[35]....
        /*0ad0*/ 	.word	0xffffffff


	//   ....[36]....
        /*0ad4*/ 	.word	0xffffffff


	//   ....[37]....
        /*0ad8*/ 	.word	0xffffffff


	//   ....[38]....
        /*0adc*/ 	.word	0xffffffff


	//   ....[39]....
        /*0ae0*/ 	.word	0xffffffff


	//   ....[40]....
        /*0ae4*/ 	.word	0xffffffff


	//   ....[41]....
        /*0ae8*/ 	.word	0xffffffff


	//   ....[42]....
        /*0aec*/ 	.word	0xffffffff


	//   ....[43]....
        /*0af0*/ 	.word	0xffffffff


	//   ....[44]....
        /*0af4*/ 	.word	0xffffffff


	//   ....[45]....
        /*0af8*/ 	.word	0xffffffff


	//   ....[46]....
        /*0afc*/ 	.word	0xffffffff


	//   ....[47]....
        /*0b00*/ 	.word	0xffffffff


	//   ....[48]....
        /*0b04*/ 	.word	0xffffffff


	//   ....[49]....
        /*0b08*/ 	.word	0xffffffff


	//   ....[50]....
        /*0b0c*/ 	.word	0xffffffff


	//   ....[51]....
        /*0b10*/ 	.word	0xffffffff


	//   ....[52]....
        /*0b14*/ 	.word	0xffffffff


	//   ....[53]....
        /*0b18*/ 	.word	0xffffffff


	//   ....[54]....
        /*0b1c*/ 	.word	0xffffffff


	//   ....[55]....
        /*0b20*/ 	.word	0xffffffff


	//   ....[56]....
        /*0b24*/ 	.word	0xffffffff


	//   ....[57]....
        /*0b28*/ 	.word	0xffffffff


	//   ....[58]....
        /*0b2c*/ 	.word	0xffffffff


	//   ....[59]....
        /*0b30*/ 	.word	0xffffffff


	//   ....[60]....
        /*0b34*/ 	.word	0xffffffff


	//   ....[61]....
        /*0b38*/ 	.word	0xffffffff


	//   ....[62]....
        /*0b3c*/ 	.word	0xffffffff


	//   ....[63]....
        /*0b40*/ 	.word	0xffffffff


	//   ....[64]....
        /*0b44*/ 	.word	0xffffffff


	//   ....[65]....
        /*0b48*/ 	.word	0xffffffff


	//   ....[66]....
        /*0b4c*/ 	.word	0xffffffff


	//   ....[67]....
        /*0b50*/ 	.word	0xffffffff


	//   ....[68]....
        /*0b54*/ 	.word	0xffffffff


	//   ....[69]....
        /*0b58*/ 	.word	0xffffffff


	//   ....[70]....
        /*0b5c*/ 	.word	0xffffffff


	//   ....[71]....
        /*0b60*/ 	.word	0xffffffff


	//   ....[72]....
        /*0b64*/ 	.word	0xffffffff


	//   ....[73]....
        /*0b68*/ 	.word	0xffffffff


	//   ....[74]....
        /*0b6c*/ 	.word	0xffffffff


	//   ....[75]....
        /*0b70*/ 	.word	0xffffffff


	//   ....[76]....
        /*0b74*/ 	.word	0xffffffff


	//   ....[77]....
        /*0b78*/ 	.word	0xffffffff


	//   ....[78]....
        /*0b7c*/ 	.word	0xffffffff


	//   ....[79]....
        /*0b80*/ 	.word	0xffffffff


	//   ....[80]....
        /*0b84*/ 	.word	0xffffffff


	//   ....[81]....
        /*0b88*/ 	.word	0xffffffff


	//   ....[82]....
        /*0b8c*/ 	.word	0xffffffff


	//   ....[83]....
        /*0b90*/ 	.word	0xffffffff


	//   ....[84]....
        /*0b94*/ 	.word	0xffffffff


	//   ....[85]....
        /*0b98*/ 	.word	0xffffffff


	//   ....[86]....
        /*0b9c*/ 	.word	0xffffffff


	//   ....[87]....
        /*0ba0*/ 	.word	0xffffffff


	//   ....[88]....
        /*0ba4*/ 	.word	0xffffffff


	//   ....[89]....
        /*0ba8*/ 	.word	0xffffffff


	//   ....[90]....
        /*0bac*/ 	.word	0xffffffff


	//   ....[91]....
        /*0bb0*/ 	.word	0xffffffff


	//   ....[92]....
        /*0bb4*/ 	.word	0xffffffff


	//   ....[93]....
        /*0bb8*/ 	.word	0xffffffff


	//   ....[94]....
        /*0bbc*/ 	.word	0xffffffff


	//   ....[95]....
        /*0bc0*/ 	.word	0xffffffff


	//   ....[96]....
        /*0bc4*/ 	.word	0xffffffff


	//   ....[97]....
        /*0bc8*/ 	.word	0xffffffff


	//   ....[98]....
        /*0bcc*/ 	.word	0xffffffff


	//   ....[99]....
        /*0bd0*/ 	.word	0xffffffff


	//   ....[100]....
        /*0bd4*/ 	.word	0xffffffff


	//   ....[101]....
        /*0bd8*/ 	.word	0xffffffff


	//   ....[102]....
        /*0bdc*/ 	.word	0xffffffff


	//   ....[103]....
        /*0be0*/ 	.word	0xffffffff


	//   ....[104]....
        /*0be4*/ 	.word	0xffffffff


	//   ....[105]....
        /*0be8*/ 	.word	0xffffffff


	//   ....[106]....
        /*0bec*/ 	.word	0xffffffff


	//   ....[107]....
        /*0bf0*/ 	.word	0xffffffff


	//   ....[108]....
        /*0bf4*/ 	.word	0xffffffff


	//   ....[109]....
        /*0bf8*/ 	.word	0xffffffff


	//   ....[110]....
        /*0bfc*/ 	.word	0xffffffff


	//   ....[111]....
        /*0c00*/ 	.word	0xffffffff


	//   ....[112]....
        /*0c04*/ 	.word	0xffffffff


	//   ....[113]....
        /*0c08*/ 	.word	0xffffffff


	//   ....[114]....
        /*0c0c*/ 	.word	0xffffffff


	//   ....[115]....
        /*0c10*/ 	.word	0xffffffff


	//   ....[116]....
        /*0c14*/ 	.word	0xffffffff


	//   ....[117]....
        /*0c18*/ 	.word	0xffffffff


	//   ....[118]....
        /*0c1c*/ 	.word	0xffffffff


	//   ....[119]....
        /*0c20*/ 	.word	0xffffffff


	//   ....[120]....
        /*0c24*/ 	.word	0xffffffff


	//   ....[121]....
        /*0c28*/ 	.word	0xffffffff


	//   ....[122]....
        /*0c2c*/ 	.word	0xffffffff


	//   ....[123]....
        /*0c30*/ 	.word	0xffffffff


	//   ....[124]....
        /*0c34*/ 	.word	0xffffffff


	//   ....[125]....
        /*0c38*/ 	.word	0xffffffff


	//   ....[126]....
        /*0c3c*/ 	.word	0xffffffff


	//   ....[127]....
        /*0c40*/ 	.word	0xffffffff


	//   ....[128]....
        /*0c44*/ 	.word	0xffffffff


	//   ....[129]....
        /*0c48*/ 	.word	0xffffffff


	//   ....[130]....
        /*0c4c*/ 	.word	0xffffffff


	//   ....[131]....
        /*0c50*/ 	.word	0xffffffff


	//   ....[132]....
        /*0c54*/ 	.word	0xffffffff


	//   ....[133]....
        /*0c58*/ 	.word	0xffffffff


	//   ....[134]....
        /*0c5c*/ 	.word	0xffffffff


	//   ....[135]....
        /*0c60*/ 	.word	0xffffffff


	//   ....[136]....
        /*0c64*/ 	.word	0xffffffff


	//   ....[137]....
        /*0c68*/ 	.word	0xffffffff


	//   ....[138]....
        /*0c6c*/ 	.word	0xffffffff


	//   ....[139]....
        /*0c70*/ 	.word	0xffffffff


	//   ....[140]....
        /*0c74*/ 	.word	0xffffffff


	//   ....[141]....
        /*0c78*/ 	.word	0xffffffff


	//   ....[142]....
        /*0c7c*/ 	.word	0xffffffff


	//   ....[143]....
        /*0c80*/ 	.word	0xffffffff


	//   ....[144]....
        /*0c84*/ 	.word	0xffffffff


	//   ....[145]....
        /*0c88*/ 	.word	0xffffffff


	//   ....[146]....
        /*0c8c*/ 	.word	0xffffffff


	//   ....[147]....
        /*0c90*/ 	.word	0xffffffff


	//   ....[148]....
        /*0c94*/ 	.word	0xffffffff


	//   ....[149]....
        /*0c98*/ 	.word	0xffffffff


	//   ....[150]....
        /*0c9c*/ 	.word	0xffffffff


	//   ....[151]....
        /*0ca0*/ 	.word	0xffffffff


	//   ....[152]....
        /*0ca4*/ 	.word	0xffffffff


	//   ....[153]....
        /*0ca8*/ 	.word	0xffffffff


	//   ....[154]....
        /*0cac*/ 	.word	0xffffffff


	//   ....[155]....
        /*0cb0*/ 	.word	0xffffffff


	//   ....[156]....
        /*0cb4*/ 	.word	0xffffffff


	//   ....[157]....
        /*0cb8*/ 	.word	0xffffffff


	//   ....[158]....
        /*0cbc*/ 	.word	0xffffffff


	//   ....[159]....
        /*0cc0*/ 	.word	0xffffffff


	//   ....[160]....
        /*0cc4*/ 	.word	0xffffffff


	//   ....[161]....
        /*0cc8*/ 	.word	0xffffffff


	//   ....[162]....
        /*0ccc*/ 	.word	0xffffffff


	//   ....[163]....
        /*0cd0*/ 	.word	0xffffffff


	//   ....[164]....
        /*0cd4*/ 	.word	0xffffffff


	//   ....[165]....
        /*0cd8*/ 	.word	0xffffffff


	//   ....[166]....
        /*0cdc*/ 	.word	0xffffffff


	//   ....[167]....
        /*0ce0*/ 	.word	0xffffffff


	//   ....[168]....
        /*0ce4*/ 	.word	0xffffffff


	//   ....[169]....
        /*0ce8*/ 	.word	0xffffffff


	//   ....[170]....
        /*0cec*/ 	.word	0xffffffff


	//   ....[171]....
        /*0cf0*/ 	.word	0xffffffff


	//   ....[172]....
        /*0cf4*/ 	.word	0xffffffff


	//   ....[173]....
        /*0cf8*/ 	.word	0xffffffff


	//   ....[174]....
        /*0cfc*/ 	.word	0xffffffff


	//   ....[175]....
        /*0d00*/ 	.word	0xffffffff


	//   ....[176]....
        /*0d04*/ 	.word	0xffffffff


	//   ....[177]....
        /*0d08*/ 	.word	0xffffffff


	//   ....[178]....
        /*0d0c*/ 	.word	0xffffffff


	//   ....[179]....
        /*0d10*/ 	.word	0xffffffff


	//   ....[180]....
        /*0d14*/ 	.word	0xffffffff


	//   ....[181]....
        /*0d18*/ 	.word	0xffffffff


	//   ....[182]....
        /*0d1c*/ 	.word	0xffffffff


	//   ....[183]....
        /*0d20*/ 	.word	0xffffffff


	//   ....[184]....
        /*0d24*/ 	.word	0xffffffff


	//   ....[185]....
        /*0d28*/ 	.word	0x0500000f


	//   ....[186]....
        /*0d2c*/ 	.word	0x0500000f


	//   ....[187]....
        /*0d30*/ 	.word	0x0500000f


	//   ....[188]....
        /*0d34*/ 	.word	0x0500000f


	//   ....[189]....
        /*0d38*/ 	.word	0x0500000f


	//   ....[190]....
        /*0d3c*/ 	.word	0x0500000f


	//   ....[191]....
        /*0d40*/ 	.word	0x0500000f


	//   ....[192]....
        /*0d44*/ 	.word	0x0500000f


	//   ....[193]....
        /*0d48*/ 	.word	0x0500000f


	//   ....[194]....
        /*0d4c*/ 	.word	0x0500000f


	//   ....[195]....
        /*0d50*/ 	.word	0x0500000f


	//   ....[196]....
        /*0d54*/ 	.word	0x0500000f


	//   ....[197]....
        /*0d58*/ 	.word	0x0500000f


	//   ....[198]....
        /*0d5c*/ 	.word	0x0500000f


	//   ....[199]....
        /*0d60*/ 	.word	0x0500000f


	//   ....[200]....
        /*0d64*/ 	.word	0x0500000f


	//   ....[201]....
        /*0d68*/ 	.word	0x0500000f


	//   ....[202]....
        /*0d6c*/ 	.word	0x0500000f


	//   ....[203]....
        /*0d70*/ 	.word	0x0500000f


	//   ....[204]....
        /*0d74*/ 	.word	0x0500000f


	//   ....[205]....
        /*0d78*/ 	.word	0x0500000f


	//   ....[206]....
        /*0d7c*/ 	.word	0x0500000f


	//   ....[207]....
        /*0d80*/ 	.word	0x0500000f


	//   ....[208]....
        /*0d84*/ 	.word	0x0500000f


	//   ....[209]....
        /*0d88*/ 	.word	0x0500000f


	//   ....[210]....
        /*0d8c*/ 	.word	0x0500000f


	//   ....[211]....
        /*0d90*/ 	.word	0x0500000f


	//   ....[212]....
        /*0d94*/ 	.word	0x0500000f


	//   ....[213]....
        /*0d98*/ 	.word	0x0500000f


	//   ....[214]....
        /*0d9c*/ 	.word	0x0500000f


	//   ....[215]....
        /*0da0*/ 	.word	0x0500000f


	//   ....[216]....
        /*0da4*/ 	.word	0x0500000f


	//   ....[217]....
        /*0da8*/ 	.word	0x0500000f


	//   ....[218]....
        /*0dac*/ 	.word	0x0500000f


	//   ....[219]....
        /*0db0*/ 	.word	0x0500000f


	//   ....[220]....
        /*0db4*/ 	.word	0x0500000f


	//   ....[221]....
        /*0db8*/ 	.word	0x0500000f


	//   ....[222]....
        /*0dbc*/ 	.word	0x0500000f


	//   ....[223]....
        /*0dc0*/ 	.word	0x0500000f


	//   ....[224]....
        /*0dc4*/ 	.word	0x0500000f


	//   ....[225]....
        /*0dc8*/ 	.word	0x0500000f


	//   ....[226]....
        /*0dcc*/ 	.word	0x0500000f


	//   ....[227]....
        /*0dd0*/ 	.word	0x0500000f


	//   ....[228]....
        /*0dd4*/ 	.word	0x0500000f


	//   ....[229]....
        /*0dd8*/ 	.word	0x0500000f


	//   ....[230]....
        /*0ddc*/ 	.word	0x0500000f


	//   ....[231]....
        /*0de0*/ 	.word	0x0500000f


	//   ....[232]....
        /*0de4*/ 	.word	0x0500000f


	//   ....[233]....
        /*0de8*/ 	.word	0x0500000f


	//   ....[234]....
        /*0dec*/ 	.word	0x0500000f


	//   ....[235]....
        /*0df0*/ 	.word	0x0500000f


	//   ....[236]....
        /*0df4*/ 	.word	0x0500000f


	//   ....[237]....
        /*0df8*/ 	.word	0x0500000f


	//   ....[238]....
        /*0dfc*/ 	.word	0x0500000f


	//   ....[239]....
        /*0e00*/ 	.word	0x0500000f


	//   ....[240]....
        /*0e04*/ 	.word	0x0500000f


	//   ....[241]....
        /*0e08*/ 	.word	0x0500000f


	//   ....[242]....
        /*0e0c*/ 	.word	0x0500000f


	//   ....[243]....
        /*0e10*/ 	.word	0x0500000f


	//   ....[244]....
        /*0e14*/ 	.word	0x0500000f


	//   ....[245]....
        /*0e18*/ 	.word	0x0500000f


	//   ....[246]....
        /*0e1c*/ 	.word	0x0500000f


	//   ....[247]....
        /*0e20*/ 	.word	0x0500000f


	//   ....[248]....
        /*0e24*/ 	.word	0x0500000f


	//   ....[249]....
        /*0e28*/ 	.word	0x0500000f


	//   ....[250]....
        /*0e2c*/ 	.word	0x0500000f


	//   ....[251]....
        /*0e30*/ 	.word	0x0500000f


	//   ....[252]....
        /*0e34*/ 	.word	0x0500000f


	//   ....[253]....
        /*0e38*/ 	.word	0x0500000f


	//   ....[254]....
        /*0e3c*/ 	.word	0x0500000f


	//   ....[255]....
        /*0e40*/ 	.word	0x0500000f


	//   ....[0]....
        /*0e44*/ 	.word	0x0500000f


	//   ....[1]....
        /*0e48*/ 	.word	0x0500000f


	//   ....[2]....
        /*0e4c*/ 	.word	0x0500000f


	//   ....[3]....
        /*0e50*/ 	.word	0x0500000f


	//   ....[4]....
        /*0e54*/ 	.word	0x0500000f


	//   ....[5]....
        /*0e58*/ 	.word	0x0500000f


	//   ....[6]....
        /*0e5c*/ 	.word	0x0500000f


	//   ....[7]....
        /*0e60*/ 	.word	0x0500000f


	//   ....[8]....
        /*0e64*/ 	.word	0x0500000f


	//   ....[9]....
        /*0e68*/ 	.word	0x0500000f


	//   ....[10]....
        /*0e6c*/ 	.word	0x0500000f


	//   ....[11]....
        /*0e70*/ 	.word	0x0500000f


	//   ....[12]....
        /*0e74*/ 	.word	0x0500000f


	//   ....[13]....
        /*0e78*/ 	.word	0x0500000f


	//   ....[14]....
        /*0e7c*/ 	.word	0x0500000f


	//   ....[15]....
        /*0e80*/ 	.word	0x0500000f


	//   ....[16]....
        /*0e84*/ 	.word	0x0500000f


	//   ....[17]....
        /*0e88*/ 	.word	0x0500000f


	//   ....[18]....
        /*0e8c*/ 	.word	0x0500000f


	//   ....[19]....
        /*0e90*/ 	.word	0x0500000f


	//   ....[20]....
        /*0e94*/ 	.word	0x0500000f


	//   ....[21]....
        /*0e98*/ 	.word	0x0500000f


	//   ....[22]....
        /*0e9c*/ 	.word	0x0500000f


	//   ....[23]....
        /*0ea0*/ 	.word	0x0500000f


	//   ....[24]....
        /*0ea4*/ 	.word	0x0500000f


	//   ....[25]....
        /*0ea8*/ 	.word	0x0500000f


	//   ....[26]....
        /*0eac*/ 	.word	0x0500000f


	//   ....[27]....
        /*0eb0*/ 	.word	0x0500000f


	//   ....[28]....
        /*0eb4*/ 	.word	0x0500000f


	//   ....[29]....
        /*0eb8*/ 	.word	0x0500000f


	//   ....[30]....
        /*0ebc*/ 	.word	0x0500000f


	//   ....[31]....
        /*0ec0*/ 	.word	0x0500000f


	//   ....[32]....
        /*0ec4*/ 	.word	0x0500000f


	//   ....[33]....
        /*0ec8*/ 	.word	0x0500000f


	//   ....[34]....
        /*0ecc*/ 	.word	0x0500000f


	//   ....[35]....
        /*0ed0*/ 	.word	0x0500000f


	//   ....[36]....
        /*0ed4*/ 	.word	0x0500000f


	//   ....[37]....
        /*0ed8*/ 	.word	0x0500000f


	//   ....[38]....
        /*0edc*/ 	.word	0x0500000f


	//   ....[39]....
        /*0ee0*/ 	.word	0x0500000f


	//   ....[40]....
        /*0ee4*/ 	.word	0x0500000f


	//   ....[41]....
        /*0ee8*/ 	.word	0x0500000f


	//   ....[42]....
        /*0eec*/ 	.word	0x0500000f


	//   ....[43]....
        /*0ef0*/ 	.word	0x0500000f


	//   ....[44]....
        /*0ef4*/ 	.word	0x0500000f


	//   ....[45]....
        /*0ef8*/ 	.word	0x0500000f


	//   ....[46]....
        /*0efc*/ 	.word	0x0500000f


	//   ....[47]....
        /*0f00*/ 	.word	0x0500000f


	//   ....[48]....
        /*0f04*/ 	.word	0x0500000f


	//   ....[49]....
        /*0f08*/ 	.word	0x0500000f


	//   ....[50]....
        /*0f0c*/ 	.word	0x0500000f


	//   ....[51]....
        /*0f10*/ 	.word	0x0500000f


	//   ....[52]....
        /*0f14*/ 	.word	0x0500000f


	//   ....[53]....
        /*0f18*/ 	.word	0x0500000f


	//   ....[54]....
        /*0f1c*/ 	.word	0x0500000f


	//   ....[55]....
        /*0f20*/ 	.word	0x0500000f


	//   ....[56]....
        /*0f24*/ 	.word	0x0500000f


	//   ....[57]....
        /*0f28*/ 	.word	0x0500000f


	//   ....[58]....
        /*0f2c*/ 	.word	0x0500000f


	//   ....[59]....
        /*0f30*/ 	.word	0x0500000f


	//   ....[60]....
        /*0f34*/ 	.word	0x0500000f


	//   ....[61]....
        /*0f38*/ 	.word	0x0500000f


	//   ....[62]....
        /*0f3c*/ 	.word	0x0500000f


	//----- nvinfo : EIATTR_COOP_GROUP_INSTR_OFFSETS
	.align		4
.L_1546:
        /*0f40*/ 	.byte	0x04, 0x28
        /*0f42*/ 	.short	(.L_1548 - .L_1547)


	//   ....[0]....
.L_1547:
        /*0f44*/ 	.word	0x00000070


	//   ....[1]....
        /*0f48*/ 	.word	0x00000140


	//   ....[2]....
        /*0f4c*/ 	.word	0x00000190


	//   ....[3]....
        /*0f50*/ 	.word	0x000003c0


	//   ....[4]....
        /*0f54*/ 	.word	0x00000520


	//   ....[5]....
        /*0f58*/ 	.word	0x00000640


	//   ....[6]....
        /*0f5c*/ 	.word	0x000007a0


	//   ....[7]....
        /*0f60*/ 	.word	0x000038b0


	//   ....[8]....
        /*0f64*/ 	.word	0x000038c0


	//   ....[9]....
        /*0f68*/ 	.word	0x00003fc0


	//   ....[10]....
        /*0f6c*/ 	.word	0x00003fd0


	//   ....[11]....
        /*0f70*/ 	.word	0x00004b90


	//   ....[12]....
        /*0f74*/ 	.word	0x00004ba0


	//   ....[13]....
        /*0f78*/ 	.word	0x00005320


	//   ....[14]....
        /*0f7c*/ 	.word	0x00005330


	//   ....[15]....
        /*0f80*/ 	.word	0x00005cf0


	//   ....[16]....
        /*0f84*/ 	.word	0x00005d00


	//   ....[17]....
        /*0f88*/ 	.word	0x00005e10


	//   ....[18]....
        /*0f8c*/ 	.word	0x00005e20


	//   ....[19]....
        /*0f90*/ 	.word	0x00006230


	//   ....[20]....
        /*0f94*/ 	.word	0x00006250


	//   ....[21]....
        /*0f98*/ 	.word	0x00006520


	//   ....[22]....
        /*0f9c*/ 	.word	0x00006540


	//   ....[23]....
        /*0fa0*/ 	.word	0x000071a0


	//   ....[24]....
        /*0fa4*/ 	.word	0x00007920


	//   ....[25]....
        /*0fa8*/ 	.word	0x00007930


	//   ....[26]....
        /*0fac*/ 	.word	0x00007940


	//   ....[27]....
        /*0fb0*/ 	.word	0x00007950


	//   ....[28]....
        /*0fb4*/ 	.word	0x00007c70


	//   ....[29]....
        /*0fb8*/ 	.word	0x00007c80


	//   ....[30]....
        /*0fbc*/ 	.word	0x00007c90


	//   ....[31]....
        /*0fc0*/ 	.word	0x00007ca0


	//   ....[32]....
        /*0fc4*/ 	.word	0x00008eb0


	//   ....[33]....
        /*0fc8*/ 	.word	0x00008ec0


	//   ....[34]....
        /*0fcc*/ 	.word	0x00008ed0


	//   ....[35]....
        /*0fd0*/ 	.word	0x00008ee0


	//   ....[36]....
        /*0fd4*/ 	.word	0x00008fe0


	//   ....[37]....
        /*0fd8*/ 	.word	0x00009000


	//   ....[38]....
        /*0fdc*/ 	.word	0x00009090


	//   ....[39]....
        /*0fe0*/ 	.word	0x000090f0


	//   ....[40]....
        /*0fe4*/ 	.word	0x0000aac0


	//   ....[41]....
        /*0fe8*/ 	.word	0x0000b000


	//   ....[42]....
        /*0fec*/ 	.word	0x0000b010


	//   ....[43]....
        /*0ff0*/ 	.word	0x0000b030


	//   ....[44]....
        /*0ff4*/ 	.word	0x0000b780


	//   ....[45]....
        /*0ff8*/ 	.word	0x0000b7b0


	//   ....[46]....
        /*0ffc*/ 	.word	0x0000ccf0


	//   ....[47]....
        /*1000*/ 	.word	0x0000cd20


	//   ....[48]....
        /*1004*/ 	.word	0x0000d960


	//   ....[49]....
        /*1008*/ 	.word	0x0000d980


	//   ....[50]....
        /*100c*/ 	.word	0x0000de60


	//   ....[51]....
        /*1010*/ 	.word	0x0000de80


	//   ....[52]....
        /*1014*/ 	.word	0x0000fe00


	//   ....[53]....
        /*1018*/ 	.word	0x0000fe60


	//   ....[54]....
        /*101c*/ 	.word	0x00010890


	//   ....[55]....
        /*1020*/ 	.word	0x00010900


	//   ....[56]....
        /*1024*/ 	.word	0x00011a40


	//   ....[57]....
        /*1028*/ 	.word	0x00011ad0


	//   ....[58]....
        /*102c*/ 	.word	0x00011b80


	//   ....[59]....
        /*1030*/ 	.word	0x00011d50


	//   ....[60]....
        /*1034*/ 	.word	0x000135a0


	//   ....[61]....
        /*1038*/ 	.word	0x000135c0


	//   ....[62]....
        /*103c*/ 	.word	0x000135d0


	//   ....[63]....
        /*1040*/ 	.word	0x000135e0


	//   ....[64]....
        /*1044*/ 	.word	0x00014000


	//   ....[65]....
        /*1048*/ 	.word	0x00014010


	//   ....[66]....
        /*104c*/ 	.word	0x00014240


	//   ....[67]....
        /*1050*/ 	.word	0x00014250


	//   ....[68]....
        /*1054*/ 	.word	0x00014480


	//   ....[69]....
        /*1058*/ 	.word	0x00014490


	//   ....[70]....
        /*105c*/ 	.word	0x000146c0


	//   ....[71]....
        /*1060*/ 	.word	0x000146d0


	//   ....[72]....
        /*1064*/ 	.word	0x00014ba0


	//   ....[73]....
        /*1068*/ 	.word	0x00014bb0


	//   ....[74]....
        /*106c*/ 	.word	0x00015830


	//   ....[75]....
        /*1070*/ 	.word	0x00015840


	//   ....[76]....
        /*1074*/ 	.word	0x00016e90


	//   ....[77]....
        /*1078*/ 	.word	0x00016ea0


	//   ....[78]....
        /*107c*/ 	.word	0x000170e0


	//   ....[79]....
        /*1080*/ 	.word	0x000170f0


	//   ....[80]....
        /*1084*/ 	.word	0x00017320


	//   ....[81]....
        /*1088*/ 	.word	0x00017330


	//   ....[82]....
        /*108c*/ 	.word	0x00017560


	//   ....[83]....
        /*1090*/ 	.word	0x00017570


	//   ....[84]....
        /*1094*/ 	.word	0x00017800


	//   ....[85]....
        /*1098*/ 	.word	0x000179f0


	//   ....[86]....
        /*109c*/ 	.word	0x00017a20


	//   ....[87]....
        /*10a0*/ 	.word	0x00017a50


	//   ....[88]....
        /*10a4*/ 	.word	0x00017a80


	//   ....[89]....
        /*10a8*/ 	.word	0x00017ab0


	//   ....[90]....
        /*10ac*/ 	.word	0x00017ae0


	//   ....[91]....
        /*10b0*/ 	.word	0x00017c70


	//   ....[92]....
        /*10b4*/ 	.word	0x00017ca0


	//   ....[93]....
        /*10b8*/ 	.word	0x00017cd0


	//   ....[94]....
        /*10bc*/ 	.word	0x00017d00


	//   ....[95]....
        /*10c0*/ 	.word	0x00017d30


	//   ....[96]....
        /*10c4*/ 	.word	0x00017d60


	//   ....[97]....
        /*10c8*/ 	.word	0x00017df0


	//   ....[98]....
        /*10cc*/ 	.word	0x00017e20


	//   ....[99]....
        /*10d0*/ 	.word	0x00017e30


	//   ....[100]....
        /*10d4*/ 	.word	0x00017e70


	//   ....[101]....
        /*10d8*/ 	.word	0x00019320


	//   ....[102]....
        /*10dc*/ 	.word	0x0001b420


	//   ....[103]....
        /*10e0*/ 	.word	0x0001b440


	//   ....[104]....
        /*10e4*/ 	.word	0x0001b4d0


	//   ....[105]....
        /*10e8*/ 	.word	0x0001b4f0


	//   ....[106]....
        /*10ec*/ 	.word	0x0001b570


	//   ....[107]....
        /*10f0*/ 	.word	0x0001b590


	//   ....[108]....
        /*10f4*/ 	.word	0x0001b610


	//   ....[109]....
        /*10f8*/ 	.word	0x0001b630


	//   ....[110]....
        /*10fc*/ 	.word	0x0001b6b0


	//   ....[111]....
        /*1100*/ 	.word	0x0001b6d0


	//   ....[112]....
        /*1104*/ 	.word	0x0001b6e0


	//   ....[113]....
        /*1108*/ 	.word	0x0001b6f0


	//   ....[114]....
        /*110c*/ 	.word	0x0001bf40


	//   ....[115]....
        /*1110*/ 	.word	0x0001bf70


	//   ....[116]....
        /*1114*/ 	.word	0x0001c030


	//   ....[117]....
        /*1118*/ 	.word	0x0001c040


	//   ....[118]....
        /*111c*/ 	.word	0x0001c0d0


	//   ....[119]....
        /*1120*/ 	.word	0x0001c0e0


	//   ....[120]....
        /*1124*/ 	.word	0x0001c170


	//   ....[121]....
        /*1128*/ 	.word	0x0001c180


	//   ....[122]....
        /*112c*/ 	.word	0x0001c210


	//   ....[123]....
        /*1130*/ 	.word	0x0001c220


	//   ....[124]....
        /*1134*/ 	.word	0x0001c2b0


	//   ....[125]....
        /*1138*/ 	.word	0x0001c2c0


	//   ....[126]....
        /*113c*/ 	.word	0x0001c340


	//   ....[127]....
        /*1140*/ 	.word	0x0001c350


	//   ....[128]....
        /*1144*/ 	.word	0x0001c360


	//   ....[129]....
        /*1148*/ 	.word	0x0001c370


	//   ....[130]....
        /*114c*/ 	.word	0x0001c7d0


	//   ....[131]....
        /*1150*/ 	.word	0x0001c800


	//   ....[132]....
        /*1154*/ 	.word	0x0001c850


	//   ....[133]....
        /*1158*/ 	.word	0x0001c910


	//   ....[134]....
        /*115c*/ 	.word	0x0001c920


	//   ....[135]....
        /*1160*/ 	.word	0x0001c950


	//   ....[136]....
        /*1164*/ 	.word	0x0001c9e0


	//   ....[137]....
        /*1168*/ 	.word	0x0001ca90


	//   ....[138]....
        /*116c*/ 	.word	0x0001caa0


	//   ....[139]....
        /*1170*/ 	.word	0x0001cad0


	//   ....[140]....
        /*1174*/ 	.word	0x0001cae0


	//   ....[141]....
        /*1178*/ 	.word	0x0001cb70


	//   ....[142]....
        /*117c*/ 	.word	0x0001d280


	//   ....[143]....
        /*1180*/ 	.word	0x0001d2a0


	//   ....[144]....
        /*1184*/ 	.word	0x0001d2f0


	//   ....[145]....
        /*1188*/ 	.word	0x0001d300


	//   ....[146]....
        /*118c*/ 	.word	0x0001d340


	//   ....[147]....
        /*1190*/ 	.word	0x0001d350


	//   ....[148]....
        /*1194*/ 	.word	0x0001d390


	//   ....[149]....
        /*1198*/ 	.word	0x0001d3a0


	//   ....[150]....
        /*119c*/ 	.word	0x0001d3e0


	//   ....[151]....
        /*11a0*/ 	.word	0x0001d3f0


	//   ....[152]....
        /*11a4*/ 	.word	0x0001d400


	//   ....[153]....
        /*11a8*/ 	.word	0x0001d440


	//   ....[154]....
        /*11ac*/ 	.word	0x0001d760


	//   ....[155]....
        /*11b0*/ 	.word	0x0001d780


	//   ....[156]....
        /*11b4*/ 	.word	0x0001d790


	//   ....[157]....
        /*11b8*/ 	.word	0x0001d7a0


	//   ....[158]....
        /*11bc*/ 	.word	0x0001d7c0


	//   ....[159]....
        /*11c0*/ 	.word	0x0001d830


	//   ....[160]....
        /*11c4*/ 	.word	0x0001d8a0


	//   ....[161]....
        /*11c8*/ 	.word	0x0001d8c0


	//   ....[162]....
        /*11cc*/ 	.word	0x0001d8d0


	//   ....[163]....
        /*11d0*/ 	.word	0x0001d930


	//   ....[164]....
        /*11d4*/ 	.word	0x0001d950


	//   ....[165]....
        /*11d8*/ 	.word	0x0001d9b0


	//   ....[166]....
        /*11dc*/ 	.word	0x0001def0


	//   ....[167]....
        /*11e0*/ 	.word	0x0001df20


	//   ....[168]....
        /*11e4*/ 	.word	0x0001df80


	//   ....[169]....
        /*11e8*/ 	.word	0x0001dfb0


	//   ....[170]....
        /*11ec*/ 	.word	0x0001dfe0


	//   ....[171]....
        /*11f0*/ 	.word	0x0001e010


	//   ....[172]....
        /*11f4*/ 	.word	0x0001e040


	//   ....[173]....
        /*11f8*/ 	.word	0x0001e070


	//   ....[174]....
        /*11fc*/ 	.word	0x0001e210


	//   ....[175]....
        /*1200*/ 	.word	0x0001e240


	//   ....[176]....
        /*1204*/ 	.word	0x0001e270


	//   ....[177]....
        /*1208*/ 	.word	0x0001e2a0


	//   ....[178]....
        /*120c*/ 	.word	0x0001e2d0


	//   ....[179]....
        /*1210*/ 	.word	0x0001e300


	//   ....[180]....
        /*1214*/ 	.word	0x0001e3c0


	//   ....[181]....
        /*1218*/ 	.word	0x0001e3e0


	//   ....[182]....
        /*121c*/ 	.word	0x0001e400


	//   ....[183]....
        /*1220*/ 	.word	0x0001e460


	//   ....[184]....
        /*1224*/ 	.word	0x0001ee80


	//   ....[185]....
        /*1228*/ 	.word	0x0001f1a0


	//   ....[186]....
        /*122c*/ 	.word	0x0001f230


	//   ....[187]....
        /*1230*/ 	.word	0x0001f2c0


	//   ....[188]....
        /*1234*/ 	.word	0x0001f350


	//   ....[189]....
        /*1238*/ 	.word	0x0001f430


	//   ....[190]....
        /*123c*/ 	.word	0x0001f4c0


	//   ....[191]....
        /*1240*/ 	.word	0x0001f560


	//   ....[192]....
        /*1244*/ 	.word	0x0001f5f0


	//   ....[193]....
        /*1248*/ 	.word	0x0001f6e0


	//   ....[194]....
        /*124c*/ 	.word	0x0001f770


	//   ....[195]....
        /*1250*/ 	.word	0x0001f810


	//   ....[196]....
        /*1254*/ 	.word	0x0001f8a0


	//   ....[197]....
        /*1258*/ 	.word	0x0001f980


	//   ....[198]....
        /*125c*/ 	.word	0x0001fa20


	//   ....[199]....
        /*1260*/ 	.word	0x0001fab0


	//   ....[200]....
        /*1264*/ 	.word	0x0001fb00


	//   ....[201]....
        /*1268*/ 	.word	0x0001fb50


	//   ....[202]....
        /*126c*/ 	.word	0x0001fbf0


	//   ....[203]....
        /*1270*/ 	.word	0x0001fc80


	//   ....[204]....
        /*1274*/ 	.word	0x0001fcd0


	//   ....[205]....
        /*1278*/ 	.word	0x0001fd20


	//   ....[206]....
        /*127c*/ 	.word	0x0001fe20


	//   ....[207]....
        /*1280*/ 	.word	0x0001fed0


	//   ....[208]....
        /*1284*/ 	.word	0x0001ff20


	//   ....[209]....
        /*1288*/ 	.word	0x0001ff70


	//   ....[210]....
        /*128c*/ 	.word	0x00020100


	//   ....[211]....
        /*1290*/ 	.word	0x00020280


	//   ....[212]....
        /*1294*/ 	.word	0x000202f0


	//   ....[213]....
        /*1298*/ 	.word	0x00020340


	//   ....[214]....
        /*129c*/ 	.word	0x000205f0


	//   ....[215]....
        /*12a0*/ 	.word	0x00020640


	//   ....[216]....
        /*12a4*/ 	.word	0x000206d0


	//   ....[217]....
        /*12a8*/ 	.word	0x00020760


	//   ....[218]....
        /*12ac*/ 	.word	0x000207f0


	//   ....[219]....
        /*12b0*/ 	.word	0x00020880


	//   ....[220]....
        /*12b4*/ 	.word	0x00020910


	//   ....[221]....
        /*12b8*/ 	.word	0x000209a0


	//   ....[222]....
        /*12bc*/ 	.word	0x00020a20


	//   ....[223]....
        /*12c0*/ 	.word	0x00020a70


	//   ....[224]....
        /*12c4*/ 	.word	0x00020b10


	//   ....[225]....
        /*12c8*/ 	.word	0x00020ba0


	//   ....[226]....
        /*12cc*/ 	.word	0x00020c30


	//   ....[227]....
        /*12d0*/ 	.word	0x00020c80


	//   ....[228]....
        /*12d4*/ 	.word	0x00020d20


	//   ....[229]....
        /*12d8*/ 	.word	0x00020db0


	//   ....[230]....
        /*12dc*/ 	.word	0x00020e50


	//   ....[231]....
        /*12e0*/ 	.word	0x00020ee0


	//   ....[232]....
        /*12e4*/ 	.word	0x00020f80


	//   ....[233]....
        /*12e8*/ 	.word	0x00021010


	//   ....[234]....
        /*12ec*/ 	.word	0x000210e0


	//   ....[235]....
        /*12f0*/ 	.word	0x000213c0


	//   ....[236]....
        /*12f4*/ 	.word	0x000214b0


	//   ....[237]....
        /*12f8*/ 	.word	0x00021550


	//   ....[238]....
        /*12fc*/ 	.word	0x000215b0


	//   ....[239]....
        /*1300*/ 	.word	0x000216a0


	//   ....[240]....
        /*1304*/ 	.word	0x00021710


	//   ....[241]....
        /*1308*/ 	.word	0x00021800


	//   ....[242]....
        /*130c*/ 	.word	0x00021870


	//   ....[243]....
        /*1310*/ 	.word	0x00021960


	//   ....[244]....
        /*1314*/ 	.word	0x000219d0


	//   ....[245]....
        /*1318*/ 	.word	0x00021ac0


	//   ....[246]....
        /*131c*/ 	.word	0x00021b30


	//   ....[247]....
        /*1320*/ 	.word	0x00021bd0


	//   ....[248]....
        /*1324*/ 	.word	0x00021cc0


	//   ....[249]....
        /*1328*/ 	.word	0x00021d30


	//   ....[250]....
        /*132c*/ 	.word	0x00021d90


	//   ....[251]....
        /*1330*/ 	.word	0x00021e80


	//   ....[252]....
        /*1334*/ 	.word	0x00021ee0


	//   ....[253]....
        /*1338*/ 	.word	0x00021fe0


	//   ....[254]....
        /*133c*/ 	.word	0x00022040


	//   ....[255]....
        /*1340*/ 	.word	0x00022140


	//   ....[0]....
        /*1344*/ 	.word	0x000221a0


	//   ....[1]....
        /*1348*/ 	.word	0x000222a0


	//   ....[2]....
        /*134c*/ 	.word	0x00022300


	//   ....[3]....
        /*1350*/ 	.word	0x00022400


	//   ....[4]....
        /*1354*/ 	.word	0x00022460


	//   ....[5]....
        /*1358*/ 	.word	0x00022560


	//   ....[6]....
        /*135c*/ 	.word	0x000225c0


	//   ....[7]....
        /*1360*/ 	.word	0x00022660


	//   ....[8]....
        /*1364*/ 	.word	0x000227e0


	//   ....[9]....
        /*1368*/ 	.word	0x000228b0


	//   ....[10]....
        /*136c*/ 	.word	0x00022970


	//   ....[11]....
        /*1370*/ 	.word	0x00022a80


	//   ....[12]....
        /*1374*/ 	.word	0x00022ae0


	//   ....[13]....
        /*1378*/ 	.word	0x00022bf0


	//   ....[14]....
        /*137c*/ 	.word	0x00022c50


	//   ....[15]....
        /*1380*/ 	.word	0x00022d60


	//   ....[16]....
        /*1384*/ 	.word	0x00022dc0


	//   ....[17]....
        /*1388*/ 	.word	0x00022ed0


	//   ....[18]....
        /*138c*/ 	.word	0x00022f30


	//   ....[19]....
        /*1390*/ 	.word	0x00022ff0


	//   ....[20]....
        /*1394*/ 	.word	0x00023150


	//   ....[21]....
        /*1398*/ 	.word	0x000231f0


	//   ....[22]....
        /*139c*/ 	.word	0x00023250


	//   ....[23]....
        /*13a0*/ 	.word	0x00023300


	//   ....[24]....
        /*13a4*/ 	.word	0x00023360


	//   ....[25]....
        /*13a8*/ 	.word	0x00023410


	//   ....[26]....
        /*13ac*/ 	.word	0x00023470


	//   ....[27]....
        /*13b0*/ 	.word	0x00023520


	//   ....[28]....
        /*13b4*/ 	.word	0x00023580


	//   ....[29]....
        /*13b8*/ 	.word	0x00023630


	//   ....[30]....
        /*13bc*/ 	.word	0x00023690


	//   ....[31]....
        /*13c0*/ 	.word	0x00023740


	//   ....[32]....
        /*13c4*/ 	.word	0x00023830


	//   ....[33]....
        /*13c8*/ 	.word	0x000238d0


	//   ....[34]....
        /*13cc*/ 	.word	0x00023930


	//   ....[35]....
        /*13d0*/ 	.word	0x00023a00


	//   ....[36]....
        /*13d4*/ 	.word	0x00023a60


	//   ....[37]....
        /*13d8*/ 	.word	0x00023b30


	//   ....[38]....
        /*13dc*/ 	.word	0x00023b90


	//   ....[39]....
        /*13e0*/ 	.word	0x00023c60


	//   ....[40]....
        /*13e4*/ 	.word	0x00023cc0


	//   ....[41]....
        /*13e8*/ 	.word	0x00023d90


	//   ....[42]....
        /*13ec*/ 	.word	0x00023df0


	//   ....[43]....
        /*13f0*/ 	.word	0x00023ec0


	//   ....[44]....
        /*13f4*/ 	.word	0x00023f50


	//   ....[45]....
        /*13f8*/ 	.word	0x00023ff0


	//   ....[46]....
        /*13fc*/ 	.word	0x00024170


	//   ....[47]....
        /*1400*/ 	.word	0x000241e0


	//   ....[48]....
        /*1404*/ 	.word	0x00024250


	//   ....[49]....
        /*1408*/ 	.word	0x000242c0


	//   ....[50]....
        /*140c*/ 	.word	0x00024330


	//   ....[51]....
        /*1410*/ 	.word	0x000243b0


	//   ....[52]....
        /*1414*/ 	.word	0x00024430


	//   ....[53]....
        /*1418*/ 	.word	0x000244c0


	//   ....[54]....
        /*141c*/ 	.word	0x00024530


	//   ....[55]....
        /*1420*/ 	.word	0x000245a0


	//   ....[56]....
        /*1424*/ 	.word	0x00024610


	//   ....[57]....
        /*1428*/ 	.word	0x00024690


	//   ....[58]....
        /*142c*/ 	.word	0x00024700


	//   ....[59]....
        /*1430*/ 	.word	0x00024790


	//   ....[60]....
        /*1434*/ 	.word	0x000247f0


	//   ....[61]....
        /*1438*/ 	.word	0x00024880


	//   ....[62]....
        /*143c*/ 	.word	0x000249b0


	//----- nvinfo : EIATTR_REG_RECONFIG
	.align		4
.L_1548:
        /*1440*/ 	.byte	0x01, 0x54
	.zero		2


	//----- nvinfo : EIATTR_SYSCALL_OFFSETS
	.align		4
        /*1444*/ 	.byte	0x04, 0x46
        /*1446*/ 	.short	(.L_1550 - .L_1549)


	//   ....[0]....
.L_1549:
        /*1448*/ 	.word	0x000024a0


	//   ....[1]....
        /*144c*/ 	.word	0x000025f0


	//   ....[2]....
        /*1450*/ 	.word	0x00007340


	//   ....[3]....
        /*1454*/ 	.word	0x00007660


	//   ....[4]....
        /*1458*/ 	.word	0x0001aa60


	//   ....[5]....
        /*145c*/ 	.word	0x0001abb0


	//   ....[6]....
        /*1460*/ 	.word	0x0001aca0


	//   ....[7]....
        /*1464*/ 	.word	0x0001bba0


	//----- nvinfo : EIATTR_MBARRIER_INSTR_OFFSETS
	.align		4
.L_1550:
        /*1468*/ 	.byte	0x04, 0x39
        /*146a*/ 	.short	(.L_1552 - .L_1551)


	//   ....[0]....
.L_1551:
        /*146c*/ 	.word	0x00000270
        /*1470*/ 	.word	0x000000ff
        /*1474*/ 	.word	0x00022800
        /*1478*/ 	.short	0x0100
        /*147a*/ 	.byte	0x08
	.zero		1


	//   ....[1]....
        /*147c*/ 	.word	0x00000280
        /*1480*/ 	.word	0x000000ff
        /*1484*/ 	.word	0x00022820
        /*1488*/ 	.short	0x0100
        /*148a*/ 	.byte	0x08
	.zero		1


	//   ....[2]....
        /*148c*/ 	.word	0x00000370
        /*1490*/ 	.word	0x000000ff
        /*1494*/ 	.word	0x00022830
        /*1498*/ 	.short	0x0100
        /*149a*/ 	.byte	0x08
	.zero		1


	//   ....[3]....
        /*149c*/ 	.word	0x00000380
        /*14a0*/ 	.word	0x000000ff
        /*14a4*/ 	.word	0x00022840
        /*14a8*/ 	.short	0x0100
        /*14aa*/ 	.byte	0x08
	.zero		1


	//   ....[4]....
        /*14ac*/ 	.word	0x00000390
        /*14b0*/ 	.word	0x000000ff
        /*14b4*/ 	.word	0x00022838
        /*14b8*/ 	.short	0x0100
        /*14ba*/ 	.byte	0x08
	.zero		1


	//   ....[5]....
        /*14bc*/ 	.word	0x000003a0
        /*14c0*/ 	.word	0x000000ff
        /*14c4*/ 	.word	0x00022848
        /*14c8*/ 	.short	0x0100
        /*14ca*/ 	.byte	0x08
	.zero		1


	//   ....[6]....
        /*14cc*/ 	.word	0x000004d0
        /*14d0*/ 	.word	0x000000ff
        /*14d4*/ 	.word	0x00022850
        /*14d8*/ 	.short	0x0100
        /*14da*/ 	.byte	0x08
	.zero		1


	//   ....[7]....
        /*14dc*/ 	.word	0x000004e0
        /*14e0*/ 	.word	0x000000ff
        /*14e4*/ 	.word	0x00022860
        /*14e8*/ 	.short	0x0100
        /*14ea*/ 	.byte	0x08
	.zero		1


	//   ....[8]....
        /*14ec*/ 	.word	0x000004f0
        /*14f0*/ 	.word	0x000000ff
        /*14f4*/ 	.word	0x00022858
        /*14f8*/ 	.short	0x0100
        /*14fa*/ 	.byte	0x08
	.zero		1


	//   ....[9]....
        /*14fc*/ 	.word	0x00000500
        /*1500*/ 	.word	0x000000ff
        /*1504*/ 	.word	0x00022868
        /*1508*/ 	.short	0x0100
        /*150a*/ 	.byte	0x08
	.zero		1


	//   ....[10]....
        /*150c*/ 	.word	0x000005f0
        /*1510*/ 	.word	0x000000ff
        /*1514*/ 	.word	0x00022870
        /*1518*/ 	.short	0x0100
        /*151a*/ 	.byte	0x06
	.zero		1


	//   ....[11]....
        /*151c*/ 	.word	0x00000600
        /*1520*/ 	.word	0x000000ff
        /*1524*/ 	.word	0x00022880
        /*1528*/ 	.short	0x0100
        /*152a*/ 	.byte	0x06
	.zero		1


	//   ....[12]....
        /*152c*/ 	.word	0x00000610
        /*1530*/ 	.word	0x000000ff
        /*1534*/ 	.word	0x00022878
        /*1538*/ 	.short	0x0100
        /*153a*/ 	.byte	0x06
	.zero		1


	//   ....[13]....
        /*153c*/ 	.word	0x00000620
        /*1540*/ 	.word	0x000000ff
        /*1544*/ 	.word	0x00022888
        /*1548*/ 	.short	0x0100
        /*154a*/ 	.byte	0x06
	.zero		1


	//   ....[14]....
        /*154c*/ 	.word	0x00000750
        /*1550*/ 	.word	0x000000ff
        /*1554*/ 	.word	0x00022890
        /*1558*/ 	.short	0x0100
        /*155a*/ 	.byte	0x08
	.zero		1


	//   ....[15]....
        /*155c*/ 	.word	0x00000760
        /*1560*/ 	.word	0x000000ff
        /*1564*/ 	.word	0x000228a0
        /*1568*/ 	.short	0x0100
        /*156a*/ 	.byte	0x08
	.zero		1


	//   ....[16]....
        /*156c*/ 	.word	0x00000770
        /*1570*/ 	.word	0x000000ff
        /*1574*/ 	.word	0x00022898
        /*1578*/ 	.short	0x0100
        /*157a*/ 	.byte	0x08
	.zero		1


	//   ....[17]....
        /*157c*/ 	.word	0x00000780
        /*1580*/ 	.word	0x000000ff
        /*1584*/ 	.word	0x000228a8
        /*1588*/ 	.short	0x0100
        /*158a*/ 	.byte	0x08
	.zero		1


	//   ....[18]....
        /*158c*/ 	.word	0x000008b0
        /*1590*/ 	.word	0x000000ff
        /*1594*/ 	.word	0x000228b0
        /*1598*/ 	.short	0x0100
        /*159a*/ 	.byte	0x08
	.zero		1


	//   ....[19]....
        /*159c*/ 	.word	0x000008c0
        /*15a0*/ 	.word	0x000000ff
        /*15a4*/ 	.word	0x000228c0
        /*15a8*/ 	.short	0x0100
        /*15aa*/ 	.byte	0x08
	.zero		1


	//   ....[20]....
        /*15ac*/ 	.word	0x000008d0
        /*15b0*/ 	.word	0x000000ff
        /*15b4*/ 	.word	0x000228b8
        /*15b8*/ 	.short	0x0100
        /*15ba*/ 	.byte	0x08
	.zero		1


	//   ....[21]....
        /*15bc*/ 	.word	0x000008e0
        /*15c0*/ 	.word	0x000000ff
        /*15c4*/ 	.word	0x000228c8
        /*15c8*/ 	.short	0x0100
        /*15ca*/ 	.byte	0x08
	.zero		1


	//   ....[22]....
        /*15cc*/ 	.word	0x00003860
        /*15d0*/ 	.word	0x00000057
        /*15d4*/ 	.word	0x00022890
        /*15d8*/ 	.short	0x010a
        /*15da*/ 	.byte	0x3f
	.zero		1


	//   ....[23]....
        /*15dc*/ 	.word	0x00004b30
        /*15e0*/ 	.word	0x00000057
        /*15e4*/ 	.word	0x00022890
        /*15e8*/ 	.short	0x010a
        /*15ea*/ 	.byte	0x3f
	.zero		1


	//   ....[24]....
        /*15ec*/ 	.word	0x00005b50
        /*15f0*/ 	.word	0x00000057
        /*15f4*/ 	.word	0x00022890
        /*15f8*/ 	.short	0x010a
        /*15fa*/ 	.byte	0x3f
	.zero		1


	//   ....[25]....
        /*15fc*/ 	.word	0x00005ff0
        /*1600*/ 	.word	0x00000004
        /*1604*/ 	.word	0x00000000
        /*1608*/ 	.short	0x0101
        /*160a*/ 	.byte	0x3f
	.zero		1


	//   ....[26]....
        /*160c*/ 	.word	0x00006030
        /*1610*/ 	.word	0x00000057
        /*1614*/ 	.word	0x000228b0
        /*1618*/ 	.short	0x010a
        /*161a*/ 	.byte	0x3f
	.zero		1


	//   ....[27]....
        /*161c*/ 	.word	0x000068b0
        /*1620*/ 	.word	0x00000057
        /*1624*/ 	.word	0x00000000
        /*1628*/ 	.short	0x0101
        /*162a*/ 	.byte	0x3f
	.zero		1


	//   ....[28]....
        /*162c*/ 	.word	0x000073e0
        /*1630*/ 	.word	0x00000013
        /*1634*/ 	.word	0x00022800
        /*1638*/ 	.short	0x010a
        /*163a*/ 	.byte	0x3f
	.zero		1


	//   ....[29]....
        /*163c*/ 	.word	0x00007430
        /*1640*/ 	.word	0x00000013
        /*1644*/ 	.word	0x00022800
        /*1648*/ 	.short	0x010a
        /*164a*/ 	.byte	0x3f
	.zero		1


	//   ....[30]....
        /*164c*/ 	.word	0x00007f00
        /*1650*/ 	.word	0x00000013
        /*1654*/ 	.word	0x00022800
        /*1658*/ 	.short	0x010a
        /*165a*/ 	.byte	0x3f
	.zero		1


	//   ....[31]....
        /*165c*/ 	.word	0x00009360
        /*1660*/ 	.word	0x00000013
        /*1664*/ 	.word	0x00022800
        /*1668*/ 	.short	0x010a
        /*166a*/ 	.byte	0x3f
	.zero		1


	//   ....[32]....
        /*166c*/ 	.word	0x0000a230
        /*1670*/ 	.word	0x0000000d
        /*1674*/ 	.word	0x00022830
        /*1678*/ 	.short	0x010a
        /*167a*/ 	.byte	0x3f
	.zero		1


	//   ....[33]....
        /*167c*/ 	.word	0x0000a2e0
        /*1680*/ 	.word	0x0000000d
        /*1684*/ 	.word	0x00022830
        /*1688*/ 	.short	0x010a
        /*168a*/ 	.byte	0x3f
	.zero		1


	//   ....[34]....
        /*168c*/ 	.word	0x0000bac0
        /*1690*/ 	.word	0x00000020
        /*1694*/ 	.word	0x00000000
        /*1698*/ 	.short	0x0101
        /*169a*/ 	.byte	0x3f
	.zero		1


	//   ....[35]....
        /*169c*/ 	.word	0x0000c220
        /*16a0*/ 	.word	0x0000000d
        /*16a4*/ 	.word	0x00022850
        /*16a8*/ 	.short	0x010a
        /*16aa*/ 	.byte	0x3f
	.zero		1


	//   ....[36]....
        /*16ac*/ 	.word	0x0000c270
        /*16b0*/ 	.word	0x0000000d
        /*16b4*/ 	.word	0x00022850
        /*16b8*/ 	.short	0x010a
        /*16ba*/ 	.byte	0x3f
	.zero		1


	//   ....[37]....
        /*16bc*/ 	.word	0x0000c6e0
        /*16c0*/ 	.word	0x0000000d
        /*16c4*/ 	.word	0x00000000
        /*16c8*/ 	.short	0x0101
        /*16ca*/ 	.byte	0x3f
	.zero		1


	//   ....[38]....
        /*16cc*/ 	.word	0x0000c880
        /*16d0*/ 	.word	0x0000000e
        /*16d4*/ 	.word	0x00022830
        /*16d8*/ 	.short	0x010a
        /*16da*/ 	.byte	0x3f
	.zero		1


	//   ....[39]....
        /*16dc*/ 	.word	0x0000c8f0
        /*16e0*/ 	.word	0x0000000e
        /*16e4*/ 	.word	0x00022830
        /*16e8*/ 	.short	0x010a
        /*16ea*/ 	.byte	0x3f
	.zero		1


	//   ....[40]....
        /*16ec*/ 	.word	0x0000e6c0
        /*16f0*/ 	.word	0x0000009b
        /*16f4*/ 	.word	0x00000000
        /*16f8*/ 	.short	0x0101
        /*16fa*/ 	.byte	0x3f
	.zero		1


	//   ....[41]....
        /*16fc*/ 	.word	0x0000f020
        /*1700*/ 	.word	0x0000000e
        /*1704*/ 	.word	0x00022850
        /*1708*/ 	.short	0x010a
        /*170a*/ 	.byte	0x3f
	.zero		1


	//   ....[42]....
        /*170c*/ 	.word	0x0000f070
        /*1710*/ 	.word	0x0000000e
        /*1714*/ 	.word	0x00022850
        /*1718*/ 	.short	0x010a
        /*171a*/ 	.byte	0x3f
	.zero		1


	//   ....[43]....
        /*171c*/ 	.word	0x0000f460
        /*1720*/ 	.word	0x0000000e
        /*1724*/ 	.word	0x00000000
        /*1728*/ 	.short	0x0101
        /*172a*/ 	.byte	0x3f
	.zero		1


	//   ....[44]....
        /*172c*/ 	.word	0x0000f590
        /*1730*/ 	.word	0x0000000e
        /*1734*/ 	.word	0x00022830
        /*1738*/ 	.short	0x010a
        /*173a*/ 	.byte	0x3f
	.zero		1


	//   ....[45]....
        /*173c*/ 	.word	0x0000f600
        /*1740*/ 	.word	0x0000000e
        /*1744*/ 	.word	0x00022830
        /*1748*/ 	.short	0x010a
        /*174a*/ 	.byte	0x3f
	.zero		1


	//   ....[46]....
        /*174c*/ 	.word	0x00010f20
        /*1750*/ 	.word	0x00000099
        /*1754*/ 	.word	0x00000000
        /*1758*/ 	.short	0x0101
        /*175a*/ 	.byte	0x3f
	.zero		1


	//   ....[47]....
        /*175c*/ 	.word	0x000115a0
        /*1760*/ 	.word	0x0000000e
        /*1764*/ 	.word	0x00022850
        /*1768*/ 	.short	0x010a
        /*176a*/ 	.byte	0x3f
	.zero		1


	//   ....[48]....
        /*176c*/ 	.word	0x000115f0
        /*1770*/ 	.word	0x0000000e
        /*1774*/ 	.word	0x00022850
        /*1778*/ 	.short	0x010a
        /*177a*/ 	.byte	0x3f
	.zero		1


	//   ....[49]....
        /*177c*/ 	.word	0x000119e0
        /*1780*/ 	.word	0x0000000e
        /*1784*/ 	.word	0x00000000
        /*1788*/ 	.short	0x0101
        /*178a*/ 	.byte	0x3f
	.zero		1


	//   ....[50]....
        /*178c*/ 	.word	0x00013f70
        /*1790*/ 	.word	0x00000003
        /*1794*/ 	.word	0x00000000
        /*1798*/ 	.short	0x0101
        /*179a*/ 	.byte	0x3f
	.zero		1


	//   ....[51]....
        /*179c*/ 	.word	0x00014b10
        /*17a0*/ 	.word	0x0000000a
        /*17a4*/ 	.word	0x00000000
        /*17a8*/ 	.short	0x0101
        /*17aa*/ 	.byte	0x3f
	.zero		1


	//   ....[52]....
        /*17ac*/ 	.word	0x00019400
        /*17b0*/ 	.word	0x00000016
        /*17b4*/ 	.word	0x00022820
        /*17b8*/ 	.short	0x010a
        /*17ba*/ 	.byte	0x3f
	.zero		1


	//   ....[53]....
        /*17bc*/ 	.word	0x00019490
        /*17c0*/ 	.word	0x00000003
        /*17c4*/ 	.word	0x000228a0
        /*17c8*/ 	.short	0x010a
        /*17ca*/ 	.byte	0x3f
	.zero		1


	//   ....[54]....
        /*17cc*/ 	.word	0x000196e0
        /*17d0*/ 	.word	0x00000003
        /*17d4*/ 	.word	0x000228c0
        /*17d8*/ 	.short	0x010a
        /*17da*/ 	.byte	0x3f
	.zero		1


	//   ....[55]....
        /*17dc*/ 	.word	0x00019cf0
        /*17e0*/ 	.word	0x00000009
        /*17e4*/ 	.word	0x000228a0
        /*17e8*/ 	.short	0x010a
        /*17ea*/ 	.byte	0x3f
	.zero		1


	//   ....[56]....
        /*17ec*/ 	.word	0x00019f30
        /*17f0*/ 	.word	0x00000009
        /*17f4*/ 	.word	0x000228c0
        /*17f8*/ 	.short	0x010a
        /*17fa*/ 	.byte	0x3f
	.zero		1


	//   ....[57]....
        /*17fc*/ 	.word	0x0001b1f0
        /*1800*/ 	.word	0x00000020
        /*1804*/ 	.word	0x00022840
        /*1808*/ 	.short	0x010a
        /*180a*/ 	.byte	0x3f
	.zero		1


	//   ....[58]....
        /*180c*/ 	.word	0x0001b7f0
        /*1810*/ 	.word	0x00000020
        /*1814*/ 	.word	0x00022830
        /*1818*/ 	.short	0x0107
        /*181a*/ 	.byte	0x3f
	.zero		1


	//   ....[59]....
        /*181c*/ 	.word	0x0001b8d0
        /*1820*/ 	.word	0x00000020
        /*1824*/ 	.word	0x00022830
        /*1828*/ 	.short	0x0101
        /*182a*/ 	.byte	0x3f
	.zero		1


	//   ....[60]....
        /*182c*/ 	.word	0x0001c470
        /*1830*/ 	.word	0x00000016
        /*1834*/ 	.word	0x00022800
        /*1838*/ 	.short	0x0107
        /*183a*/ 	.byte	0x3f
	.zero		1


	//   ....[61]....
        /*183c*/ 	.word	0x0001c560
        /*1840*/ 	.word	0x00000016
        /*1844*/ 	.word	0x00022800
        /*1848*/ 	.short	0x0101
        /*184a*/ 	.byte	0x3f
	.zero		1


	//   ....[62]....
        /*184c*/ 	.word	0x0001c580
        /*1850*/ 	.word	0x00000016
        /*1854*/ 	.word	0x00022820
        /*1858*/ 	.short	0x010a
        /*185a*/ 	.byte	0x3f
	.zero		1


	//   ....[63]....
        /*185c*/ 	.word	0x0001c610
        /*1860*/ 	.word	0x00000020
        /*1864*/ 	.word	0x00022860
        /*1868*/ 	.short	0x010a
        /*186a*/ 	.byte	0x3f
	.zero		1


	//   ....[64]....
        /*186c*/ 	.word	0x0001ccf0
        /*1870*/ 	.word	0x00000020
        /*1874*/ 	.word	0x00022850
        /*1878*/ 	.short	0x0107
        /*187a*/ 	.byte	0x3f
	.zero		1


	//   ....[65]....
        /*187c*/ 	.word	0x0001cdc0
        /*1880*/ 	.word	0x00000020
        /*1884*/ 	.word	0x00022850
        /*1888*/ 	.short	0x0101
        /*188a*/ 	.byte	0x3f
	.zero		1


	//   ....[66]....
        /*188c*/ 	.word	0x0001d100
        /*1890*/ 	.word	0x00000006
        /*1894*/ 	.word	0x00022840
        /*1898*/ 	.short	0x010a
        /*189a*/ 	.byte	0x3f
	.zero		1


	//   ....[67]....
        /*189c*/ 	.word	0x0001d4c0
        /*18a0*/ 	.word	0x00000006
        /*18a4*/ 	.word	0x00022830
        /*18a8*/ 	.short	0x0107
        /*18aa*/ 	.byte	0x3f
	.zero		1


	//   ....[68]....
        /*18ac*/ 	.word	0x0001d580
        /*18b0*/ 	.word	0x00000006
        /*18b4*/ 	.word	0x00022830
        /*18b8*/ 	.short	0x0101
        /*18ba*/ 	.byte	0x3f
	.zero		1


	//   ....[69]....
        /*18bc*/ 	.word	0x0001d5b0
        /*18c0*/ 	.word	0x00000006
        /*18c4*/ 	.word	0x00022860
        /*18c8*/ 	.short	0x010a
        /*18ca*/ 	.byte	0x3f
	.zero		1


	//   ....[70]....
        /*18cc*/ 	.word	0x0001dab0
        /*18d0*/ 	.word	0x00000006
        /*18d4*/ 	.word	0x00022850
        /*18d8*/ 	.short	0x0107
        /*18da*/ 	.byte	0x3f
	.zero		1


	//   ....[71]....
        /*18dc*/ 	.word	0x0001db70
        /*18e0*/ 	.word	0x00000006
        /*18e4*/ 	.word	0x00022850
        /*18e8*/ 	.short	0x0101
        /*18ea*/ 	.byte	0x3f
	.zero		1


	//   ....[72]....
        /*18ec*/ 	.word	0x0001ee00
        /*18f0*/ 	.word	0x00000004
        /*18f4*/ 	.word	0x00022820
        /*18f8*/ 	.short	0x010a
        /*18fa*/ 	.byte	0x3f
	.zero		1


	//   ....[73]....
        /*18fc*/ 	.word	0x0001ef70
        /*1900*/ 	.word	0x00000005
        /*1904*/ 	.word	0x00022840
        /*1908*/ 	.short	0x010a
        /*190a*/ 	.byte	0x3f
	.zero		1


	//   ....[74]....
        /*190c*/ 	.word	0x0001f010
        /*1910*/ 	.word	0x00000019
        /*1914*/ 	.word	0x00022840
        /*1918*/ 	.short	0x010a
        /*191a*/ 	.byte	0x3f
	.zero		1


	//   ....[75]....
        /*191c*/ 	.word	0x0001f050
        /*1920*/ 	.word	0x00000005
        /*1924*/ 	.word	0x00022860
        /*1928*/ 	.short	0x010a
        /*192a*/ 	.byte	0x3f
	.zero		1


	//   ....[76]....
        /*192c*/ 	.word	0x0001f090
        /*1930*/ 	.word	0x00000019
        /*1934*/ 	.word	0x00022860
        /*1938*/ 	.short	0x010a
        /*193a*/ 	.byte	0x3f
	.zero		1


	//   ....[77]....
        /*193c*/ 	.word	0x0001f0f0
        /*1940*/ 	.word	0x00000057
        /*1944*/ 	.word	0x00022890
        /*1948*/ 	.short	0x010a
        /*194a*/ 	.byte	0x3f
	.zero		1


	//   ....[78]....
        /*194c*/ 	.word	0x0001f380
        /*1950*/ 	.word	0x00000057
        /*1954*/ 	.word	0x00022890
        /*1958*/ 	.short	0x010a
        /*195a*/ 	.byte	0x3f
	.zero		1


	//   ....[79]....
        /*195c*/ 	.word	0x0001f630
        /*1960*/ 	.word	0x00000057
        /*1964*/ 	.word	0x00022890
        /*1968*/ 	.short	0x010a
        /*196a*/ 	.byte	0x3f
	.zero		1


	//   ....[80]....
        /*196c*/ 	.word	0x0001f8e0
        /*1970*/ 	.word	0x00000057
        /*1974*/ 	.word	0x000228b0
        /*1978*/ 	.short	0x010a
        /*197a*/ 	.byte	0x3f
	.zero		1


	//   ....[81]....
        /*197c*/ 	.word	0x0001fd60
        /*1980*/ 	.word	0x00000013
        /*1984*/ 	.word	0x00022800
        /*1988*/ 	.short	0x010a
        /*198a*/ 	.byte	0x3f
	.zero		1


	//   ....[82]....
        /*198c*/ 	.word	0x00020370
        /*1990*/ 	.word	0x00000013
        /*1994*/ 	.word	0x00022800
        /*1998*/ 	.short	0x010a
        /*199a*/ 	.byte	0x3f
	.zero		1


	//   ....[83]....
        /*199c*/ 	.word	0x000203c0
        /*19a0*/ 	.word	0x0000000d
        /*19a4*/ 	.word	0x00022830
        /*19a8*/ 	.short	0x010a
        /*19aa*/ 	.byte	0x3f
	.zero		1


	//   ....[84]....
        /*19ac*/ 	.word	0x00020410
        /*19b0*/ 	.word	0x0000000d
        /*19b4*/ 	.word	0x00022850
        /*19b8*/ 	.short	0x010a
        /*19ba*/ 	.byte	0x3f
	.zero		1


	//   ....[85]....
        /*19bc*/ 	.word	0x00020460
        /*19c0*/ 	.word	0x0000000e
        /*19c4*/ 	.word	0x00022830
        /*19c8*/ 	.short	0x010a
        /*19ca*/ 	.byte	0x3f
	.zero		1


	//   ....[86]....
        /*19cc*/ 	.word	0x000204b0
        /*19d0*/ 	.word	0x0000000e
        /*19d4*/ 	.word	0x00022850
        /*19d8*/ 	.short	0x010a
        /*19da*/ 	.byte	0x3f
	.zero		1


	//   ....[87]....
        /*19dc*/ 	.word	0x00020500
        /*19e0*/ 	.word	0x0000000e
        /*19e4*/ 	.word	0x00022830
        /*19e8*/ 	.short	0x010a
        /*19ea*/ 	.byte	0x3f
	.zero		1


	//   ....[88]....
        /*19ec*/ 	.word	0x00020550
        /*19f0*/ 	.word	0x0000000e
        /*19f4*/ 	.word	0x00022850
        /*19f8*/ 	.short	0x010a
        /*19fa*/ 	.byte	0x3f
	.zero		1


	//   ....[89]....
        /*19fc*/ 	.word	0x000211a0
        /*1a00*/ 	.word	0x00000016
        /*1a04*/ 	.word	0x00022820
        /*1a08*/ 	.short	0x010a
        /*1a0a*/ 	.byte	0x3f
	.zero		1


	//   ....[90]....
        /*1a0c*/ 	.word	0x000211f0
        /*1a10*/ 	.word	0x00000003
        /*1a14*/ 	.word	0x000228a0
        /*1a18*/ 	.short	0x010a
        /*1a1a*/ 	.byte	0x3f
	.zero		1


	//   ....[91]....
        /*1a1c*/ 	.word	0x00021240
        /*1a20*/ 	.word	0x00000003
        /*1a24*/ 	.word	0x000228c0
        /*1a28*/ 	.short	0x010a
        /*1a2a*/ 	.byte	0x3f
	.zero		1


	//   ....[92]....
        /*1a2c*/ 	.word	0x00021290
        /*1a30*/ 	.word	0x00000009
        /*1a34*/ 	.word	0x000228a0
        /*1a38*/ 	.short	0x010a
        /*1a3a*/ 	.byte	0x3f
	.zero		1


	//   ....[93]....
        /*1a3c*/ 	.word	0x000212e0
        /*1a40*/ 	.word	0x00000009
        /*1a44*/ 	.word	0x000228c0
        /*1a48*/ 	.short	0x010a
        /*1a4a*/ 	.byte	0x3f
	.zero		1


	//   ....[94]....
        /*1a4c*/ 	.word	0x00021400
        /*1a50*/ 	.word	0x00000020
        /*1a54*/ 	.word	0x00022840
        /*1a58*/ 	.short	0x010a
        /*1a5a*/ 	.byte	0x3f
	.zero		1


	//   ....[95]....
        /*1a5c*/ 	.word	0x000226e0
        /*1a60*/ 	.word	0x00000016
        /*1a64*/ 	.word	0x00022820
        /*1a68*/ 	.short	0x010a
        /*1a6a*/ 	.byte	0x3f
	.zero		1


	//   ....[96]....
        /*1a6c*/ 	.word	0x00022730
        /*1a70*/ 	.word	0x00000020
        /*1a74*/ 	.word	0x00022860
        /*1a78*/ 	.short	0x010a
        /*1a7a*/ 	.byte	0x3f
	.zero		1


	//   ....[97]....
        /*1a7c*/ 	.word	0x000230a0
        /*1a80*/ 	.word	0x00000006
        /*1a84*/ 	.word	0x00022840
        /*1a88*/ 	.short	0x010a
        /*1a8a*/ 	.byte	0x3f
	.zero		1


	//   ....[98]....
        /*1a8c*/ 	.word	0x00023780
        /*1a90*/ 	.word	0x00000006
        /*1a94*/ 	.word	0x00022860
        /*1a98*/ 	.short	0x010a
        /*1a9a*/ 	.byte	0x3f
	.zero		1


	//   ....[99]....
        /*1a9c*/ 	.word	0x000248d0
        /*1aa0*/ 	.word	0x00000004
        /*1aa4*/ 	.word	0x00022820
        /*1aa8*/ 	.short	0x010a
        /*1aaa*/ 	.byte	0x3f
	.zero		1


	//   ....[100]....
        /*1aac*/ 	.word	0x00024a70
        /*1ab0*/ 	.word	0x00000005
        /*1ab4*/ 	.word	0x00022840
        /*1ab8*/ 	.short	0x010a
        /*1aba*/ 	.byte	0x3f
	.zero		1


	//   ....[101]....
        /*1abc*/ 	.word	0x00024ac0
        /*1ac0*/ 	.word	0x00000019
        /*1ac4*/ 	.word	0x00022840
        /*1ac8*/ 	.short	0x010a
        /*1aca*/ 	.byte	0x3f
	.zero		1


	//   ....[102]....
        /*1acc*/ 	.word	0x00024b10
        /*1ad0*/ 	.word	0x00000005
        /*1ad4*/ 	.word	0x00022860
        /*1ad8*/ 	.short	0x010a
        /*1ada*/ 	.byte	0x3f
	.zero		1


	//----- nvinfo : EIATTR_NUM_MBARRIERS
	.align		4
.L_1552:
        /*1adc*/ 	.byte	0x03, 0x38
        /*1ade*/ 	.short	0x0016


	//----- nvinfo : EIATTR_EXIT_INSTR_OFFSETS
	.align		4
        /*1ae0*/ 	.byte	0x04, 0x1c
        /*1ae2*/ 	.short	(.L_1554 - .L_1553)


	//   ....[0]....
.L_1553:
        /*1ae4*/ 	.word	0x0001f0e0


	//----- nvinfo : EIATTR_MAX_THREADS
	.align		4
.L_1554:
        /*1ae8*/ 	.byte	0x04, 0x05
        /*1aea*/ 	.short	(.L_1556 - .L_1555)
.L_1555:
        /*1aec*/ 	.word	0x00000180
        /*1af0*/ 	.word	0x00000001
        /*1af4*/ 	.word	0x00000001


	//----- nvinfo : EIATTR_CRS_STACK_SIZE
	.align		4
.L_1556:
        /*1af8*/ 	.byte	0x04, 0x1e
        /*1afa*/ 	.short	(.L_1558 - .L_1557)
.L_1557:
        /*1afc*/ 	.word	0x00000000


	//----- nvinfo : EIATTR_CBANK_PARAM_SIZE
	.align		4
.L_1558:
        /*1b00*/ 	.byte	0x03, 0x19
        /*1b02*/ 	.short	0x0af0


	//----- nvinfo : EIATTR_PARAM_CBANK
	.align		4
        /*1b04*/ 	.byte	0x04, 0x0a
        /*1b06*/ 	.short	(.L_1560 - .L_1559)
	.align		4
.L_1559:
        /*1b08*/ 	.word	index@(.nv.constant0._ZN7cutlass13device_kernelIN5flash11enable_sm90INS1_16FlashAttnFwdSm90INS1_25CollectiveMainloopFwdSm90ILi2EN4cute5tupleIJNS5_1CILi1EEES8_S8_EEENS6_IJNS7_ILi128EEENS7_ILi96EEENS7_ILi64EEEEEELi256ENS_6half_tEfNS_4arch4Sm90ELb1ELb0ELb1ELb1ELb1ELb1ELb0ELb1ELb0ELb1ELb1ELb0EEENS1_21CollectiveEpilogueFwdINS6_IJSA_NS7_ILi256EEESB_EEES9_SE_SG_Li256ELb1ELb1ELb1ELb0EEENS1_36VarlenDynamicPersistentTileSchedulerILi128ELi96ELi256ELi128ELb1ELb1ELb1ELb1ELb1ELb1EEEEEEEEEvNT_6ParamsE)
        /*1b0c*/ 	.short	0x0210
        /*1b0e*/ 	.short	0x0af0


	//----- nvinfo : EIATTR_SW_WAR
	.align		4
.L_1560:
        /*1b10*/ 	.byte	0x04, 0x36
        /*1b12*/ 	.short	(.L_1562 - .L_1561)
.L_1561:
        /*1b14*/ 	.word	0x00000008
.L_1562:


//--------------------- .nv.info._ZN7cutlass13device_kernelIN5flash11enable_sm90INS1_16FlashAttnFwdSm90INS1_25CollectiveMainloopFwdSm90ILi2EN4cute5tupleIJNS5_1CILi1EEES8_S8_EEENS6_IJNS7_ILi128EEENS7_ILi96EEENS7_ILi64EEEEEELi256ENS_6half_tEfNS_4arch4Sm90ELb1ELb0ELb1ELb1ELb1ELb0ELb1ELb1ELb0ELb1ELb1ELb0EEENS1_21CollectiveEpilogueFwdINS6_IJSA_NS7_ILi256EEESB_EEES9_SE_SG_Li256ELb1ELb1ELb1ELb0EEENS1_36VarlenDynamicPersistentTileSchedulerILi128ELi96ELi256ELi128ELb1ELb1ELb1ELb1ELb1ELb1EEEEEEEEEvNT_6ParamsE --------------------------
	.section	.nv.info._ZN7cutlass13device_kernelIN5flash11enable_sm90INS1_16FlashAttnFwdSm90INS1_25CollectiveMainloopFwdSm90ILi2EN4cute5tupleIJNS5_1CILi1EEES8_S8_EEENS6_IJNS7_ILi128EEENS7_ILi96EEENS7_ILi64EEEEEELi256ENS_6half_tEfNS_4arch4Sm90ELb1ELb0ELb1ELb1ELb1ELb0ELb1ELb1ELb0ELb1ELb1ELb0EEENS1_21CollectiveEpilogueFwdINS6_IJSA_NS7_ILi256EEESB_EEES9_SE_SG_Li256ELb1ELb1ELb1ELb0EEENS1_36VarlenDynamicPersistentTileSchedulerILi128ELi96ELi256ELi128ELb1ELb1ELb1ELb1ELb1ELb1EEEEEEEEEvNT_6ParamsE,"",@"SHT_CUDA_INFO"
	.sectionflags	@""
	.align	4


	//----- nvinfo : EIATTR_CUDA_API_VERSION
	.align		4
        /*0000*/ 	.byte	0x04, 0x37
        /*0002*/ 	.short	(.L_1564 - .L_1563)
.L_1563:
        /*0004*/ 	.word	0x00000082


	//----- nvinfo : EIATTR_KPARAM_INFO
	.align		4
.L_1564:
        /*0008*/ 	.byte	0x04, 0x17
        /*000a*/ 	.short	(.L_1566 - .L_1565)
.L_1565:
        /*000c*/ 	.word	0x00000000
        /*0010*/ 	.short	0x0000
        /*0012*/ 	.short	0x0070
        /*0014*/ 	.byte	0x00, 0xf0, 0x01, 0x2e


	//----- nvinfo : EIATTR_SPARSE_MMA_MASK
	.align		4
.L_1566:
        /*0018*/ 	.byte	0x03, 0x50
        /*001a*/ 	.short	0x0000


	//----- nvinfo : EIATTR_MAXREG_COUNT
	.align		4
        /*001c*/ 	.byte	0x03, 0x1b
        /*001e*/ 	.short	0x00a8


	//----- nvinfo : EIATTR_NUM_BARRIERS
	.align		4
        /*0020*/ 	.byte	0x02, 0x4c
        /*0022*/ 	.byte	0x10
	.zero		1


	//----- nvinfo : EIATTR_EXTERNS
	.align		4
        /*0024*/ 	.byte	0x04, 0x0f
        /*0026*/ 	.short	(.L_1568 - .L_1567)


	//   ....[0]....
	.align		4
.L_1567:
        /*0028*/ 	.word	index@(__assertfail)


	//----- nvinfo : EIATTR_ANNOTATIONS
	.align		4
.L_1568:
        /*002c*/ 	.byte	0x04, 0x55
        /*002e*/ 	.short	(.L_1570 - .L_1569)


	//   ....[0]....
.L_1569:
        /* <DEDUP_REMOVED lines=26> */


	//----- nvinfo : EIATTR_MERCURY_ISA_VERSION
	.align		4
.L_1570:
        /*01b8*/ 	.byte	0x03, 0x5f
        /*01ba*/ 	.short	0x0101


	//----- nvinfo : EIATTR_UNUSED_LOAD_BYTE_OFFSET
	.align		4
        /*01bc*/ 	.byte	0x04, 0x44
        /*01be*/ 	.short	(.L_1572 - .L_1571)


	//   ....[0]....
.L_1571:
        /*01c0*/ 	.word	0x000009a0
        /*01c4*/ 	.word	0x0000fff0


	//   ....[1]....
        /*01c8*/ 	.word	0x0000b300
        /*01cc*/ 	.word	0x0000fff0


	//----- nvinfo : EIATTR_INT_WARP_WIDE_INSTR_OFFSETS
	.align		4
.L_1572:
        /*01d0*/ 	.byte	0x04, 0x31
        /*01d2*/ 	.short	(.L_1574 - .L_1573)


	//   ....[0]....
.L_1573:
        /*01d4*/ 	.word	0x000000c0


	//   ....[1]....
        /*01d8*/ 	.word	0x000000d0


	//   ....[2]....
        /*01dc*/ 	.word	0x000000e0


	//   ....[3]....
        /*01e0*/ 	.word	0x00000180


	//   ....[4]....
        /*01e4*/ 	.word	0x000115e0


	//   ....[5]....
        /*01e8*/ 	.word	0x00011670


	//   ....[6]....
        /*01ec*/ 	.word	0x00015530


	//   ....[7]....
        /*01f0*/ 	.word	0x000155c0


	//----- nvinfo : EIATTR_COOP_GROUP_MASK_REGIDS
	.align		4
.L_1574:
        /*01f4*/ 	.byte	0x04, 0x29
        /*01f6*/ 	.short	(.L_1576 - .L_1575)


	//   ....[0]....
.L_1575:
        /*01f8*/ 	.word	0xffffffff


	//   ....[1]....
        /*01fc*/ 	.word	0xffffffff


	//   ....[2]....
        /*0200*/ 	.word	0xffffffff


	//   ....[3]....
        /*0204*/ 	.word	0xffffffff


	//   ....[4]....
        /*0208*/ 	.word	0xffffffff


	//   ....[5]....
        /*020c*/ 	.word	0xffffffff


	//   ....[6]....
        /*0210*/ 	.word	0xffffffff


	//   ....[7]....
        /*0214*/ 	.word	0xffffffff


	//   ....[8]....
        /*0218*/ 	.word	0xffffffff


	//   ....[9]....
        /*021c*/ 	.word	0xffffffff


	//   ....[10]....
        /*0220*/ 	.word	0xffffffff


	//   ....[11]....
        /*0224*/ 	.word	0xffffffff


	//   ....[12]....
        /*0228*/ 	.word	0xffffffff


	//   ....[13]....
        /*022c*/ 	.word	0xffffffff


	//   ....[14]....
        /*0230*/ 	.word	0xffffffff


	//   ....[15]....
        /*0234*/ 	.word	0xffffffff


	//   ....[16]....
        /*0238*/ 	.word	0xffffffff


	//   ....[17]....
        /*023c*/ 	.word	0xffffffff


	//   ....[18]....
        /*0240*/ 	.word	0xffffffff


	//   ....[19]....
        /*0244*/ 	.word	0xffffffff


	//   ....[20]....
        /*0248*/ 	.word	0xffffffff


	//   ....[21]....
        /*024c*/ 	.word	0xffffffff


	//   ....[22]....
        /*0250*/ 	.word	0xffffffff


	//   ....[23]....
        /*0254*/ 	.word	0xffffffff


	//   ....[24]....
        /*0258*/ 	.word	0xffffffff


	//   ....[25]....
        /*025c*/ 	.word	0xffffffff


	//   ....[26]....
        /*0260*/ 	.word	0xffffffff


	//   ....[27]....
        /*0264*/ 	.word	0xffffffff


	//   ....[28]....
        /*0268*/ 	.word	0xffffffff


	//   ....[29]....
        /*026c*/ 	.word	0xffffffff


	//   ....[30]....
        /*0270*/ 	.word	0xffffffff


	//   ....[31]....
        /*0274*/ 	.word	0xffffffff


	//   ....[32]....
        /*0278*/ 	.word	0xffffffff


	//   ....[33]....
        /*027c*/ 	.word	0xffffffff


	//   ....[34]....
        /*0280*/ 	.word	0xffffffff


	//   ....[35]....
        /*0284*/ 	.word	0xffffffff


	//   ....[36]....
        /*0288*/ 	.word	0xffffffff


	//   ....[37]....
        /*028c*/ 	.word	0xffffffff


	//   ....[38]....
        /*0290*/ 	.word	0xffffffff


	//   ....[39]....
        /*0294*/ 	.word	0xffffffff


	//   ....[40]....
        /*0298*/ 	.word	0xffffffff


	//   ....[41]....
        /*029c*/ 	.word	0xffffffff


	//   ....[42]....
        /*02a0*/ 	.word	0xffffffff


	//   ....[43]....
        /*02a4*/ 	.word	0xffffffff


	//   ....[44]....
        /*02a8*/ 	.word	0xffffffff


	//   ....[45]....
        /*02ac*/ 	.word	0xffffffff


	//   ....[46]....
        /*02b0*/ 	.word	0xffffffff


	//   ....[47]....
        /*02b4*/ 	.word	0xffffffff


	//   ....[48]....
        /*02b8*/ 	.word	0xffffffff


	//   ....[49]....
        /*02bc*/ 	.word	0xffffffff


	//   ....[50]....
        /*02c0*/ 	.word	0xffffffff


	//   ....[51]....
        /*02c4*/ 	.word	0xffffffff


	//   ....[52]....
        /*02c8*/ 	.word	0xffffffff


	//   ....[53]....
        /*02cc*/ 	.word	0xffffffff


	//   ....[54]....
        /*02d0*/ 	.word	0xffffffff


	//   ....[55]....
        /*02d4*/ 	.word	0xffffffff


	//   ....[56]....
        /*02d8*/ 	.word	0xffffffff


	//   ....[57]....
        /*02dc*/ 	.word	0xffffffff


	//   ....[58]....
        /*02e0*/ 	.word	0xffffffff


	//   ....[59]....
        /*02e4*/ 	.word	0xffffffff


	//   ....[60]....
        /*02e8*/ 	.word	0xffffffff


	//   ....[61]....
        /*02ec*/ 	.word	0xffffffff


	//   ....[62]....
        /*02f0*/ 	.word	0xffffffff


	//   ....[63]....
        /*02f4*/ 	.word	0xffffffff


	//   ....[64]....
        /*02f8*/ 	.word	0xffffffff


	//   ....[65]....
        /*02fc*/ 	.word	0xffffffff


	//   ....[66]....
        /*0300*/ 	.word	0xffffffff


	//   ....[67]....
        /*0304*/ 	.word	0xffffffff


	//   ....[68]....
        /*0308*/ 	.word	0xffffffff


	//   ....[69]....
        /*030c*/ 	.word	0xffffffff


	//   ....[70]....
        /*0310*/ 	.word	0xffffffff


	//   ....[71]....
        /*0314*/ 	.word	0xffffffff


	//   ....[72]....
        /*0318*/ 	.word	0xffffffff


	//   ....[73]....
        /*031c*/ 	.word	0xffffffff


	//   ....[74]....
        /*0320*/ 	.word	0xffffffff


	//   ....[75]....
        /*0324*/ 	.word	0xffffffff


	//   ....[76]....
        /*0328*/ 	.word	0xffffffff


	//   ....[77]....
        /*032c*/ 	.word	0xffffffff


	//   ....[78]....
        /*0330*/ 	.word	0xffffffff


	//   ....[79]....
        /*0334*/ 	.word	0xffffffff


	//   ....[80]....
        /*0338*/ 	.word	0xffffffff


	//   ....[81]....
        /*033c*/ 	.word	0xffffffff


	//   ....[82]....
        /*0340*/ 	.word	0xffffffff


	//   ....[83]....
        /*0344*/ 	.word	0xffffffff


	//   ....[84]....
        /*0348*/ 	.word	0xffffffff


	//   ....[85]....
        /*034c*/ 	.word	0xffffffff


	//   ....[86]....
        /*0350*/ 	.word	0xffffffff


	//   ....[87]....
        /*0354*/ 	.word	0xffffffff


	//   ....[88]....
        /*0358*/ 	.word	0xffffffff


	//   ....[89]....
        /*035c*/ 	.word	0xffffffff


	//   ....[90]....
        /*0360*/ 	.word	0xffffffff


	//   ....[91]....
        /*0364*/ 	.word	0xffffffff


	//   ....[92]....
        /*0368*/ 	.word	0xffffffff


	//   ....[93]....
        /*036c*/ 	.word	0xffffffff


	//   ....[94]....
        /*0370*/ 	.word	0xffffffff


	//   ....[95]....
        /*0374*/ 	.word	0xffffffff


	//   ....[96]....
        /*0378*/ 	.word	0xffffffff


	//   ....[97]....
        /*037c*/ 	.word	0xffffffff


	//   ....[98]....
        /*0380*/ 	.word	0xffffffff


	//   ....[99]....
        /*0384*/ 	.word	0xffffffff


	//   ....[100]....
        /*0388*/ 	.word	0xffffffff


	//   ....[101]....
        /*038c*/ 	.word	0xffffffff


	//   ....[102]....
        /*0390*/ 	.word	0xffffffff


	//   ....[103]....
        /*0394*/ 	.word	0xffffffff


	//   ....[104]....
        /*0398*/ 	.word	0xffffffff


	//   ....[105]....
        /*039c*/ 	.word	0xffffffff


	//   ....[106]....
        /*03a0*/ 	.word	0xffffffff


	//   ....[107]....
        /*03a4*/ 	.word	0xffffffff


	//   ....[108]....
        /*03a8*/ 	.word	0xffffffff


	//   ....[109]....
        /*03ac*/ 	.word	0xffffffff


	//   ....[110]....
        /*03b0*/ 	.word	0xffffffff


	//   ....[111]....
        /*03b4*/ 	.word	0xffffffff


	//   ....[112]....
        /*03b8*/ 	.word	0xffffffff


	//   ....[113]....
        /*03bc*/ 	.word	0xffffffff


	//   ....[114]....
        /*03c0*/ 	.word	0xffffffff


	//   ....[115]....
        /*03c4*/ 	.word	0xffffffff


	//   ....[116]....
        /*03c8*/ 	.word	0xffffffff


	//   ....[117]....
        /*03cc*/ 	.word	0xffffffff


	//   ....[118]....
        /*03d0*/ 	.word	0xffffffff


	//   ....[119]....
        /*03d4*/ 	.word	0xffffffff


	//   ....[120]....
        /*03d8*/ 	.word	0xffffffff


	//   ....[121]....
        /*03dc*/ 	.word	0xffffffff


	//   ....[122]....
        /*03e0*/ 	.word	0xffffffff


	//   ....[123]....
        /*03e4*/ 	.word	0xffffffff


	//   ....[124]....
        /*03e8*/ 	.word	0xffffffff


	//   ....[125]....
        /*03ec*/ 	.word	0xffffffff


	//   ....[126]....
        /*03f0*/ 	.word	0xffffffff


	//   ....[127]....
        /*03f4*/ 	.word	0xffffffff


	//   ....[128]....
        /*03f8*/ 	.word	0xffffffff


	//   ....[129]....
        /*03fc*/ 	.word	0xffffffff


	//   ....[130]....
        /*0400*/ 	.word	0xffffffff


	//   ....[131]....
        /*0404*/ 	.word	0xffffffff


	//   ....[132]....
        /*0408*/ 	.word	0xffffffff


	//   ....[133]....
        /*040c*/ 	.word	0xffffffff


	//   ....[134]....
        /*0410*/ 	.word	0xffffffff


	//   ....[135]....
        /*0414*/ 	.word	0xffffffff


	//   ....[136]....
        /*0418*/ 	.word	0xffffffff


	//   ....[137]....
        /*041c*/ 	.word	0xffffffff


	//   ....[138]....
        /*0420*/ 	.word	0xffffffff


	//   ....[139]....
        /*0424*/ 	.word	0xffffffff


	//   ....[140]....
        /*0428*/ 	.word	0xffffffff


	//   ....[141]....
        /*042c*/ 	.word	0xffffffff


	//   ....[142]....
        /*0430*/ 	.word	0xffffffff


	//   ....[143]....
        /*0434*/ 	.word	0xffffffff


	//   ....[144]....
        /*0438*/ 	.word	0xffffffff


	//   ....[145]....
        /*043c*/ 	.word	0xffffffff


	//   ....[146]....
        /*0440*/ 	.word	0xffffffff


	//   ....[147]....
        /*0444*/ 	.word	0xffffffff


	//   ....[148]....
        /*0448*/ 	.word	0xffffffff


	//   ....[149]....
        /*044c*/ 	.word	0xffffffff


	//   ....[150]....
        /*0450*/ 	.word	0xffffffff


	//   ....[151]....
        /*0454*/ 	.word	0xffffffff


	//   ....[152]....
        /*0458*/ 	.word	0xffffffff


	//   ....[153]....
        /*045c*/ 	.word	0xffffffff


	//   ....[154]....
        /*0460*/ 	.word	0xffffffff


	//   ....[155]....
        /*0464*/ 	.word	0xffffffff


	//   ....[156]....
        /*0468*/ 	.word	0xffffffff


	//   ....[157]....
        /*046c*/ 	.word	0xffffffff


	//   ....[158]....
        /*0470*/ 	.word	0xffffffff


	//   ....[159]....
        /*0474*/ 	.word	0xffffffff


	//   ....[160]....
        /*0478*/ 	.word	0xffffffff


	//   ....[161]....
        /*047c*/ 	.word	0xffffffff


	//   ....[162]....
        /*0480*/ 	.word	0xffffffff


	//   ....[163]....
        /*0484*/ 	.word	0xffffffff


	//   ....[164]....
        /*0488*/ 	.word	0xffffffff


	//   ....[165]....
        /*048c*/ 	.word	0xffffffff


	//   ....[166]....
        /*0490*/ 	.word	0xffffffff


	//   ....[167]....
        /*0494*/ 	.word	0x0500000f


	//   ....[168]....
        /*0498*/ 	.word	0x0500000f


	//   ....[169]....
        /*049c*/ 	.word	0x0500000f


	//   ....[170]....
        /*04a0*/ 	.word	0x0500000f


	//   ....[171]....
        /*04a4*/ 	.word	0x0500000f


	//   ....[172]....
        /*04a8*/ 	.word	0x0500000f


	//   ....[173]....
        /*04ac*/ 	.word	0x0500000f


	//   ....[174]....
        /*04b0*/ 	.word	0x0500000f


	//   ....[175]....
        /*04b4*/ 	.word	0x0500000f


	//   ....[176]....
        /*04b8*/ 	.word	0x0500000f


	//   ....[177]....
        /*04bc*/ 	.word	0x0500000f


	//   ....[178]....
        /*04c0*/ 	.word	0x0500000f


	//   ....[179]....
        /*04c4*/ 	.word	0x0500000f


	//   ....[180]....
        /*04c8*/ 	.word	0x0500000f


	//   ....[181]....
        /*04cc*/ 	.word	0x0500000f


	//   ....[182]....
        /*04d0*/ 	.word	0x0500000f


	//   ....[183]....
        /*04d4*/ 	.word	0x0500000f


	//   ....[184]....
        /*04d8*/ 	.word	0x0500000f


	//   ....[185]....
        /*04dc*/ 	.word	0x0500000f


	//   ....[186]....
        /*04e0*/ 	.word	0x0500000f


	//   ....[187]....
        /*04e4*/ 	.word	0x0500000f


	//   ....[188]....
        /*04e8*/ 	.word	0x0500000f


	//   ....[189]....
        /*04ec*/ 	.word	0x0500000f


	//   ....[190]....
        /*04f0*/ 	.word	0x0500000f


	//   ....[191]....
        /*04f4*/ 	.word	0x0500000f


	//   ....[192]....
        /*04f8*/ 	.word	0x0500000f


	//   ....[193]....
        /*04fc*/ 	.word	0x0500000f


	//   ....[194]....
        /*0500*/ 	.word	0x0500000f


	//   ....[195]....
        /*0504*/ 	.word	0x0500000f


	//   ....[196]....
        /*0508*/ 	.word	0x0500000f


	//   ....[197]....
        /*050c*/ 	.word	0x0500000f


	//   ....[198]....
        /*0510*/ 	.word	0x0500000f


	//   ....[199]....
        /*0514*/ 	.word	0x0500000f


	//   ....[200]....
        /*0518*/ 	.word	0x0500000f


	//   ....[201]....
        /*051c*/ 	.word	0x0500000f


	//   ....[202]....
        /*0520*/ 	.word	0x0500000f


	//   ....[203]....
        /*0524*/ 	.word	0x0500000f


	//   ....[204]....
        /*0528*/ 	.word	0x0500000f


	//   ....[205]....
        /*052c*/ 	.word	0x0500000f


	//   ....[206]....
        /*0530*/ 	.word	0x0500000f


	//   ....[207]....
        /*0534*/ 	.word	0x0500000f


	//   ....[208]....
        /*0538*/ 	.word	0x0500000f


	//   ....[209]....
        /*053c*/ 	.word	0x0500000f


	//   ....[210]....
        /*0540*/ 	.word	0x0500000f


	//   ....[211]....
        /*0544*/ 	.word	0x0500000f


	//   ....[212]....
        /*0548*/ 	.word	0x0500000f


	//   ....[213]....
        /*054c*/ 	.word	0x0500000f


	//   ....[214]....
        /*0550*/ 	.word	0x0500000f


	//   ....[215]....
        /*0554*/ 	.word	0x0500000f


	//   ....[216]....
        /*0558*/ 	.word	0x0500000f


	//   ....[217]....
        /*055c*/ 	.word	0x0500000f


	//   ....[218]....
        /*0560*/ 	.word	0x0500000f


	//   ....[219]....
        /*0564*/ 	.word	0x0500000f


	//   ....[220]....
        /*0568*/ 	.word	0x0500000f


	//   ....[221]....
        /*056c*/ 	.word	0x0500000f


	//   ....[222]....
        /*0570*/ 	.word	0x0500000f


	//   ....[223]....
        /*0574*/ 	.word	0x0500000f


	//   ....[224]....
        /*0578*/ 	.word	0x0500000f


	//   ....[225]....
        /*057c*/ 	.word	0x0500000f


	//   ....[226]....
        /*0580*/ 	.word	0x0500000f


	//   ....[227]....
        /*0584*/ 	.word	0x0500000f


	//   ....[228]....
        /*0588*/ 	.word	0x0500000f


	//   ....[229]....
        /*058c*/ 	.word	0x0500000f


	//   ....[230]....
        /*0590*/ 	.word	0x0500000f


	//   ....[231]....
        /*0594*/ 	.word	0x0500000f


	//   ....[232]....
        /*0598*/ 	.word	0x0500000f


	//   ....[233]....
        /*059c*/ 	.word	0x0500000f


	//   ....[234]....
        /*05a0*/ 	.word	0x0500000f


	//   ....[235]....
        /*05a4*/ 	.word	0x0500000f


	//   ....[236]....
        /*05a8*/ 	.word	0x0500000f


	//   ....[237]....
        /*05ac*/ 	.word	0x0500000f


	//   ....[238]....
        /*05b0*/ 	.word	0x0500000f


	//   ....[239]....
        /*05b4*/ 	.word	0x0500000f


	//   ....[240]....
        /*05b8*/ 	.word	0x0500000f


	//   ....[241]....
        /*05bc*/ 	.word	0x0500000f


	//   ....[242]....
        /*05c0*/ 	.word	0x0500000f


	//   ....[243]....
        /*05c4*/ 	.word	0x0500000f


	//   ....[244]....
        /*05c8*/ 	.word	0x0500000f


	//   ....[245]....
        /*05cc*/ 	.word	0x0500000f


	//   ....[246]....
        /*05d0*/ 	.word	0x0500000f


	//   ....[247]....
        /*05d4*/ 	.word	0x0500000f


	//   ....[248]....
        /*05d8*/ 	.word	0x0500000f


	//   ....[249]....
        /*05dc*/ 	.word	0x0500000f


	//   ....[250]....
        /*05e0*/ 	.word	0x0500000f


	//   ....[251]....
        /*05e4*/ 	.word	0x0500000f


	//   ....[252]....
        /*05e8*/ 	.word	0x0500000f


	//   ....[253]....
        /*05ec*/ 	.word	0x0500000f


	//   ....[254]....
        /*05f0*/ 	.word	0x0500000f


	//   ....[255]....
        /*05f4*/ 	.word	0x0500000f


	//   ....[0]....
        /*05f8*/ 	.word	0x0500000f


	//   ....[1]....
        /*05fc*/ 	.word	0x0500000f


	//   ....[2]....
        /*0600*/ 	.word	0x0500000f


	//   ....[3]....
        /*0604*/ 	.word	0x0500000f


	//   ....[4]....
        /*0608*/ 	.word	0x0500000f


	//   ....[5]....
        /*060c*/ 	.word	0x0500000f


	//   ....[6]....
        /*0610*/ 	.word	0x0500000f


	//   ....[7]....
        /*0614*/ 	.word	0x0500000f


	//   ....[8]....
        /*0618*/ 	.word	0x0500000f


	//   ....[9]....
        /*061c*/ 	.word	0x0500000f


	//   ....[10]....
        /*0620*/ 	.word	0x0500000f


	//----- nvinfo : EIATTR_COOP_GROUP_INSTR_OFFSETS
	.align		4
.L_1576:
        /*0624*/ 	.byte	0x04, 0x28
        /*0626*/ 	.short	(.L_1578 - .L_1577)


	//   ....[0]....
.L_1577:
        /*0628*/ 	.word	0x00000080


	//   ....[1]....
        /*062c*/ 	.word	0x00000090


	//   ....[2]....
        /*0630*/ 	.word	0x000002f0


	//   ....[3]....
        /*0634*/ 	.word	0x00000450


	//   ....[4]....
        /*0638*/ 	.word	0x00000570


	//   ....[5]....
        /*063c*/ 	.word	0x000006d0


	//   ....[6]....
        /*0640*/ 	.word	0x00001df0


	//   ....[7]....
        /*0644*/ 	.word	0x00003300


	//   ....[8]....
        /*0648*/ 	.word	0x00003330


	//   ....[9]....
        /*064c*/ 	.word	0x00003d80


	//   ....[10]....
        /*0650*/ 	.word	0x00003eb0


	//   ....[11]....
        /*0654*/ 	.word	0x00003f80


	//   ....[12]....
        /*0658*/ 	.word	0x000040f0


	//   ....[13]....
        /*065c*/ 	.word	0x00005bb0


	//   ....[14]....
        /*0660*/ 	.word	0x00005be0


	//   ....[15]....
        /*0664*/ 	.word	0x000064e0


	//   ....[16]....
        /*0668*/ 	.word	0x000065b0


	//   ....[17]....
        /*066c*/ 	.word	0x00006ed0


	//   ....[18]....
        /*0670*/ 	.word	0x00006f50


	//   ....[19]....
        /*0674*/ 	.word	0x00008e10


	//   ....[20]....
        /*0678*/ 	.word	0x00008e70


	//   ....[21]....
        /*067c*/ 	.word	0x00009900


	//   ....[22]....
        /*0680*/ 	.word	0x00009960


	//   ....[23]....
        /*0684*/ 	.word	0x0000a8b0


	//   ....[24]....
        /*0688*/ 	.word	0x0000a8c0


	//   ....[25]....
        /*068c*/ 	.word	0x0000a900


	//   ....[26]....
        /*0690*/ 	.word	0x0000a910


	//   ....[27]....
        /*0694*/ 	.word	0x0000c3c0


	//   ....[28]....
        /*0698*/ 	.word	0x0000c3d0


	//   ....[29]....
        /*069c*/ 	.word	0x0000c3e0


	//   ....[30]....
        /*06a0*/ 	.word	0x0000c3f0


	//   ....[31]....
        /*06a4*/ 	.word	0x0000cea0


	//   ....[32]....
        /*06a8*/ 	.word	0x0000cec0


	//   ....[33]....
        /*06ac*/ 	.word	0x0000d060


	//   ....[34]....
        /*06b0*/ 	.word	0x0000d080


	//   ....[35]....
        /*06b4*/ 	.word	0x0000d1c0


	//   ....[36]....
        /*06b8*/ 	.word	0x0000d1e0


	//   ....[37]....
        /*06bc*/ 	.word	0x0000d330


	//   ....[38]....
        /*06c0*/ 	.word	0x0000d350


	//   ....[39]....
        /*06c4*/ 	.word	0x0000d820


	//   ....[40]....
        /*06c8*/ 	.word	0x0000d860


	//   ....[41]....
        /*06cc*/ 	.word	0x0000e440


	//   ....[42]....
        /*06d0*/ 	.word	0x0000e450


	//   ....[43]....
        /*06d4*/ 	.word	0x0000f5f0


	//   ....[44]....
        /*06d8*/ 	.word	0x0000f620


	//   ....[45]....
        /*06dc*/ 	.word	0x0000f790


	//   ....[46]....
        /*06e0*/ 	.word	0x0000f7b0


	//   ....[47]....
        /*06e4*/ 	.word	0x0000f8f0


	//   ....[48]....
        /*06e8*/ 	.word	0x0000f910


	//   ....[49]....
        /*06ec*/ 	.word	0x0000fa60


	//   ....[50]....
        /*06f0*/ 	.word	0x0000fa80


	//   ....[51]....
        /*06f4*/ 	.word	0x0000fc60


	//   ....[52]....
        /*06f8*/ 	.word	0x0000fe50


	//   ....[53]....
        /*06fc*/ 	.word	0x0000fe80


	//   ....[54]....
        /*0700*/ 	.word	0x0000feb0


	//   ....[55]....
        /*0704*/ 	.word	0x0000fee0


	//   ....[56]....
        /*0708*/ 	.word	0x0000ff10


	//   ....[57]....
        /*070c*/ 	.word	0x0000ff40


	//   ....[58]....
        /*0710*/ 	.word	0x000100b0


	//   ....[59]....
        /*0714*/ 	.word	0x000100e0


	//   ....[60]....
        /*0718*/ 	.word	0x00010110


	//   ....[61]....
        /*071c*/ 	.word	0x00010140


	//   ....[62]....
        /*0720*/ 	.word	0x00010170


	//   ....[63]....
        /*0724*/ 	.word	0x000101a0


	//   ....[64]....
        /*0728*/ 	.word	0x00010230


	//   ....[65]....
        /*072c*/ 	.word	0x00010260


	//   ....[66]....
        /*0730*/ 	.word	0x00010270


	//   ....[67]....
        /*0734*/ 	.word	0x000102b0


	//   ....[68]....
        /*0738*/ 	.word	0x000121b0


	//   ....[69]....
        /*073c*/ 	.word	0x000121d0


	//   ....[70]....
        /*0740*/ 	.word	0x00012260


	//   ....[71]....
        /*0744*/ 	.word	0x00012280


	//   ....[72]....
        /*0748*/ 	.word	0x00012300


	//   ....[73]....
        /*074c*/ 	.word	0x00012320


	//   ....[74]....
        /*0750*/ 	.word	0x000123a0


	//   ....[75]....
        /*0754*/ 	.word	0x000123c0


	//   ....[76]....
        /*0758*/ 	.word	0x00012440


	//   ....[77]....
        /*075c*/ 	.word	0x00012460


	//   ....[78]....
        /*0760*/ 	.word	0x00012470


	//   ....[79]....
        /*0764*/ 	.word	0x00012480


	//   ....[80]....
        /*0768*/ 	.word	0x00012c00


	//   ....[81]....
        /*076c*/ 	.word	0x00012c20


	//   ....[82]....
        /*0770*/ 	.word	0x00012c30


	//   ....[83]....
        /*0774*/ 	.word	0x00012c40


	//   ....[84]....
        /*0778*/ 	.word	0x00012c50


	//   ....[85]....
        /*077c*/ 	.word	0x00012c70


	//   ....[86]....
        /*0780*/ 	.word	0x00012d30


	//   ....[87]....
        /*0784*/ 	.word	0x00012dd0


	//   ....[88]....
        /*0788*/ 	.word	0x00012df0


	//   ....[89]....
        /*078c*/ 	.word	0x00012e50


	//   ....[90]....
        /*0790*/ 	.word	0x00012ec0


	//   ....[91]....
        /*0794*/ 	.word	0x00012ee0


	//   ....[92]....
        /*0798*/ 	.word	0x00012ef0


	//   ....[93]....
        /*079c*/ 	.word	0x00012f20


	//   ....[94]....
        /*07a0*/ 	.word	0x00012fb0


	//   ....[95]....
        /*07a4*/ 	.word	0x00012ff0


	//   ....[96]....
        /*07a8*/ 	.word	0x000136f0


	//   ....[97]....
        /*07ac*/ 	.word	0x00013720


	//   ....[98]....
        /*07b0*/ 	.word	0x00013740


	//   ....[99]....
        /*07b4*/ 	.word	0x00013770


	//   ....[100]....
        /*07b8*/ 	.word	0x000137e0


	//   ....[101]....
        /*07bc*/ 	.word	0x00013810


	//   ....[102]....
        /*07c0*/ 	.word	0x00013920


	//   ....[103]....
        /*07c4*/ 	.word	0x00013940


	//   ....[104]....
        /*07c8*/ 	.word	0x000139d0


	//   ....[105]....
        /*07cc*/ 	.word	0x000139f0


	//   ....[106]....
        /*07d0*/ 	.word	0x00013a60


	//   ....[107]....
        /*07d4*/ 	.word	0x00013aa0


	//   ....[108]....
        /*07d8*/ 	.word	0x00013af0


	//   ....[109]....
        /*07dc*/ 	.word	0x00013b20


	//   ....[110]....
        /*07e0*/ 	.word	0x00013b90


	//   ....[111]....
        /*07e4*/ 	.word	0x00013bf0


	//   ....[112]....
        /*07e8*/ 	.word	0x00014120


	//   ....[113]....
        /*07ec*/ 	.word	0x00014140


	//   ....[114]....
        /*07f0*/ 	.word	0x00014190


	//   ....[115]....
        /*07f4*/ 	.word	0x00014250


	//   ....[116]....
        /*07f8*/ 	.word	0x00014260


	//   ....[117]....
        /*07fc*/ 	.word	0x00014290


	//   ....[118]....
        /*0800*/ 	.word	0x00014320


	//   ....[119]....
        /*0804*/ 	.word	0x000143d0


	//   ....[120]....
        /*0808*/ 	.word	0x000143e0


	//   ....[121]....
        /*080c*/ 	.word	0x00014410


	//   ....[122]....
        /*0810*/ 	.word	0x00014420


	//   ....[123]....
        /*0814*/ 	.word	0x000144b0


	//   ....[124]....
        /*0818*/ 	.word	0x00014bb0


	//   ....[125]....
        /*081c*/ 	.word	0x00014bd0


	//   ....[126]....
        /*0820*/ 	.word	0x00014be0


	//   ....[127]....
        /*0824*/ 	.word	0x00014c20


	//   ....[128]....
        /*0828*/ 	.word	0x00014c30


	//   ....[129]....
        /*082c*/ 	.word	0x00014c70


	//   ....[130]....
        /*0830*/ 	.word	0x00014c80


	//   ....[131]....
        /*0834*/ 	.word	0x00014cc0


	//   ....[132]....
        /*0838*/ 	.word	0x00014cd0


	//   ....[133]....
        /*083c*/ 	.word	0x00014d10


	//   ....[134]....
        /*0840*/ 	.word	0x00014d20


	//   ....[135]....
        /*0844*/ 	.word	0x00014d30


	//   ....[136]....
        /*0848*/ 	.word	0x00015070


	//   ....[137]....
        /*084c*/ 	.word	0x00015090


	//   ....[138]....
        /*0850*/ 	.word	0x000150a0


	//   ....[139]....
        /*0854*/ 	.word	0x000150b0


	//   ....[140]....
        /*0858*/ 	.word	0x000150c0


	//   ....[141]....
        /*085c*/ 	.word	0x000150e0


	//   ....[142]....
        /*0860*/ 	.word	0x00015150


	//   ....[143]....
        /*0864*/ 	.word	0x00015180


	//   ....[144]....
        /*0868*/ 	.word	0x00015190


	//   ....[145]....
        /*086c*/ 	.word	0x00015200


	//   ....[146]....
        /*0870*/ 	.word	0x00015210


	//   ....[147]....
        /*0874*/ 	.word	0x00015310


	//   ....[148]....
        /*0878*/ 	.word	0x000157f0


	//   ....[149]....
        /*087c*/ 	.word	0x00015820


	//   ....[150]....
        /*0880*/ 	.word	0x00015880


	//   ....[151]....
        /*0884*/ 	.word	0x000158b0


	//   ....[152]....
        /*0888*/ 	.word	0x000158e0


	//   ....[153]....
        /*088c*/ 	.word	0x00015910


	//   ....[154]....
        /*0890*/ 	.word	0x00015940


	//   ....[155]....
        /*0894*/ 	.word	0x00015970


	//   ....[156]....
        /*0898*/ 	.word	0x00015b10


	//   ....[157]....
        /*089c*/ 	.word	0x00015b40


	//   ....[158]....
        /*08a0*/ 	.word	0x00015b70


	//   ....[159]....
        /*08a4*/ 	.word	0x00015ba0


	//   ....[160]....
        /*08a8*/ 	.word	0x00015bd0


	//   ....[161]....
        /*08ac*/ 	.word	0x00015c00


	//   ....[162]....
        /*08b0*/ 	.word	0x00015cc0


	//   ....[163]....
        /*08b4*/ 	.word	0x00015ce0


	//   ....[164]....
        /*08b8*/ 	.word	0x00015d00


	//   ....[165]....
        /*08bc*/ 	.word	0x00015d60


	//   ....[166]....
        /*08c0*/ 	.word	0x00016780


	//   ....[167]....
        /*08c4*/ 	.word	0x00016d90


	//   ....[168]....
        /*08c8*/ 	.word	0x00016e80


	//   ....[169]....
        /*08cc*/ 	.word	0x00016f20


	//   ....[170]....
        /*08d0*/ 	.word	0x00016f80


	//   ....[171]....
        /*08d4*/ 	.word	0x00017070


	//   ....[172]....
        /*08d8*/ 	.word	0x000170e0


	//   ....[173]....
        /*08dc*/ 	.word	0x000171d0


	//   ....[174]....
        /*08e0*/ 	.word	0x00017240


	//   ....[175]....
        /*08e4*/ 	.word	0x00017330


	//   ....[176]....
        /*08e8*/ 	.word	0x000173a0


	//   ....[177]....
        /*08ec*/ 	.word	0x00017490


	//   ....[178]....
        /*08f0*/ 	.word	0x00017500


	//   ....[179]....
        /*08f4*/ 	.word	0x000175a0


	//   ....[180]....
        /*08f8*/ 	.word	0x000176a0


	//   ....[181]....
        /*08fc*/ 	.word	0x000176f0


	//   ....[182]....
        /*0900*/ 	.word	0x00017750


	//   ....[183]....
        /*0904*/ 	.word	0x00017870


	//   ....[184]....
        /*0908*/ 	.word	0x000178f0


	//   ....[185]....
        /*090c*/ 	.word	0x000179e0


	//   ....[186]....
        /*0910*/ 	.word	0x00017a60


	//   ....[187]....
        /*0914*/ 	.word	0x00017b50


	//   ....[188]....
        /*0918*/ 	.word	0x00017c60


	//   ....[189]....
        /*091c*/ 	.word	0x00017cd0


	//   ....[190]....
        /*0920*/ 	.word	0x00017de0


	//   ....[191]....
        /*0924*/ 	.word	0x00017e50


	//   ....[192]....
        /*0928*/ 	.word	0x00017ed0


	//   ....[193]....
        /*092c*/ 	.word	0x00017fc0


	//   ....[194]....
        /*0930*/ 	.word	0x00018030


	//   ....[195]....
        /*0934*/ 	.word	0x00018100


	//   ....[196]....
        /*0938*/ 	.word	0x000181a0


	//   ....[197]....
        /*093c*/ 	.word	0x00018240


	//   ....[198]....
        /*0940*/ 	.word	0x000182a0


	//   ....[199]....
        /*0944*/ 	.word	0x00018390


	//   ....[200]....
        /*0948*/ 	.word	0x000184a0


	//   ....[201]....
        /*094c*/ 	.word	0x000184f0


	//   ....[202]....
        /*0950*/ 	.word	0x00018550


	//   ....[203]....
        /*0954*/ 	.word	0x00018650


	//   ....[204]....
        /*0958*/ 	.word	0x00018760


	//   ....[205]....
        /*095c*/ 	.word	0x000187b0


	//   ....[206]....
        /*0960*/ 	.word	0x00018810


	//   ....[207]....
        /*0964*/ 	.word	0x00018910


	//   ....[208]....
        /*0968*/ 	.word	0x00018a20


	//   ....[209]....
        /*096c*/ 	.word	0x00018a70


	//   ....[210]....
        /*0970*/ 	.word	0x00018ad0


	//   ....[211]....
        /*0974*/ 	.word	0x00018bc0


	//   ....[212]....
        /*0978*/ 	.word	0x00018cf0


	//   ....[213]....
        /*097c*/ 	.word	0x00018dd0


	//   ....[214]....
        /*0980*/ 	.word	0x00018e60


	//   ....[215]....
        /*0984*/ 	.word	0x00018f70


	//   ....[216]....
        /*0988*/ 	.word	0x00018fd0


	//   ....[217]....
        /*098c*/ 	.word	0x000190e0


	//   ....[218]....
        /*0990*/ 	.word	0x00019140


	//   ....[219]....
        /*0994*/ 	.word	0x00019250


	//   ....[220]....
        /*0998*/ 	.word	0x000192b0


	//   ....[221]....
        /*099c*/ 	.word	0x000193c0


	//   ....[222]....
        /*09a0*/ 	.word	0x00019420


	//   ....[223]....
        /*09a4*/ 	.word	0x000194e0


	//   ....[224]....
        /*09a8*/ 	.word	0x00019640


	//   ....[225]....
        /*09ac*/ 	.word	0x000196e0


	//   ....[226]....
        /*09b0*/ 	.word	0x00019740


	//   ....[227]....
        /*09b4*/ 	.word	0x000197f0


	//   ....[228]....
        /*09b8*/ 	.word	0x00019850


	//   ....[229]....
        /*09bc*/ 	.word	0x00019900


	//   ....[230]....
        /*09c0*/ 	.word	0x00019960


	//   ....[231]....
        /*09c4*/ 	.word	0x00019a10


	//   ....[232]....
        /*09c8*/ 	.word	0x00019a70


	//   ....[233]....
        /*09cc*/ 	.word	0x00019b20


	//   ....[234]....
        /*09d0*/ 	.word	0x00019b80


	//   ....[235]....
        /*09d4*/ 	.word	0x00019c30


	//   ....[236]....
        /*09d8*/ 	.word	0x00019d10


	//   ....[237]....
        /*09dc*/ 	.word	0x00019db0


	//   ....[238]....
        /*09e0*/ 	.word	0x00019e10


	//   ....[239]....
        /*09e4*/ 	.word	0x00019ee0


	//   ....[240]....
        /*09e8*/ 	.word	0x00019f40


	//   ....[241]....
        /*09ec*/ 	.word	0x0001a010


	//   ....[242]....
        /*09f0*/ 	.word	0x0001a070


	//   ....[243]....
        /*09f4*/ 	.word	0x0001a150


	//   ....[244]....
        /*09f8*/ 	.word	0x0001a1b0


	//   ....[245]....
        /*09fc*/ 	.word	0x0001a280


	//   ....[246]....
        /*0a00*/ 	.word	0x0001a2e0


	//   ....[247]....
        /*0a04*/ 	.word	0x0001a3b0


	//   ....[248]....
        /*0a08*/ 	.word	0x0001a440


	//   ....[249]....
        /*0a0c*/ 	.word	0x0001a4e0


	//   ....[250]....
        /*0a10*/ 	.word	0x0001a660


	//   ....[251]....
        /*0a14*/ 	.word	0x0001a6d0


	//   ....[252]....
        /*0a18*/ 	.word	0x0001a740


	//   ....[253]....
        /*0a1c*/ 	.word	0x0001a7b0


	//   ....[254]....
        /*0a20*/ 	.word	0x0001a820


	//   ....[255]....
        /*0a24*/ 	.word	0x0001a8a0


	//   ....[0]....
        /*0a28*/ 	.word	0x0001a920


	//   ....[1]....
        /*0a2c*/ 	.word	0x0001a9b0


	//   ....[2]....
        /*0a30*/ 	.word	0x0001aa20


	//   ....[3]....
        /*0a34*/ 	.word	0x0001aa90


	//   ....[4]....
        /*0a38*/ 	.word	0x0001ab00


	//   ....[5]....
        /*0a3c*/ 	.word	0x0001ab80


	//   ....[6]....
        /*0a40*/ 	.word	0x0001abf0


	//   ....[7]....
        /*0a44*/ 	.word	0x0001ac80


	//   ....[8]....
        /*0a48*/ 	.word	0x0001ace0


	//   ....[9]....
        /*0a4c*/ 	.word	0x0001ad70


	//   ....[10]....
        /*0a50*/ 	.word	0x0001aea0


	//----- nvinfo : EIATTR_REG_RECONFIG
	.align		4
.L_1578:
        /*0a54*/ 	.byte	0x01, 0x54
	.zero		2


	//----- nvinfo : EIATTR_SYSCALL_OFFSETS
	.align		4
        /*0a58*/ 	.byte	0x04, 0x46
        /*0a5a*/ 	.short	(.L_1580 - .L_1579)


	//   ....[0]....
.L_1579:
        /*0a5c*/ 	.word	0x00001ff0


	//   ....[1]....
        /*0a60*/ 	.word	0x000117d0


	//   ....[2]....
        /*0a64*/ 	.word	0x00011920


	//   ....[3]....
        /*0a68*/ 	.word	0x00011a10


	//   ....[4]....
        /*0a6c*/ 	.word	0x00012810


	//   ....[5]....
        /*0a70*/ 	.word	0x00013340


	//----- nvinfo : EIATTR_MBARRIER_INSTR_OFFSETS
	.align		4
.L_1580:
        /*0a74*/ 	.byte	0x04, 0x39
        /*0a76*/ 	.short	(.L_1582 - .L_1581)


	//   ....[0]....
.L_1581:
        /*0a78*/ 	.word	0x00000190
        /*0a7c*/ 	.word	0x000000ff
        /*0a80*/ 	.word	0x00032400
        /*0a84*/ 	.short	0x0100
        /*0a86*/ 	.byte	0x08
	.zero		1


	//   ....[1]....
        /*0a88*/ 	.word	0x000001a0
        /*0a8c*/ 	.word	0x000000ff
        /*0a90*/ 	.word	0x00032410
        /*0a94*/ 	.short	0x0100
        /*0a96*/ 	.byte	0x08
	.zero		1


	//   ....[2]....
        /*0a98*/ 	.word	0x000001b0
        /*0a9c*/ 	.word	0x000000ff
        /*0aa0*/ 	.word	0x00032420
        /*0aa4*/ 	.short	0x0100
        /*0aa6*/ 	.byte	0x08
	.zero		1


	//   ....[3]....
        /*0aa8*/ 	.word	0x000002a0
        /*0aac*/ 	.word	0x000000ff
        /*0ab0*/ 	.word	0x00032430
        /*0ab4*/ 	.short	0x0100
        /*0ab6*/ 	.byte	0x08
	.zero		1


	//   ....[4]....
        /*0ab8*/ 	.word	0x000002b0
        /*0abc*/ 	.word	0x000000ff
        /*0ac0*/ 	.word	0x00032440
        /*0ac4*/ 	.short	0x0100
        /*0ac6*/ 	.byte	0x08
	.zero		1


	//   ....[5]....
        /*0ac8*/ 	.word	0x000002c0
        /*0acc*/ 	.word	0x000000ff
        /*0ad0*/ 	.word	0x00032438
        /*0ad4*/ 	.short	0x0100
        /*0ad6*/ 	.byte	0x08
	.zero		1


	//   ....[6]....
        /*0ad8*/ 	.word	0x000002d0
        /*0adc*/ 	.word	0x000000ff
        /*0ae0*/ 	.word	0x00032448
        /*0ae4*/ 	.short	0x0100
        /*0ae6*/ 	.byte	0x08
	.zero		1


	//   ....[7]....
        /*0ae8*/ 	.word	0x00000400
        /*0aec*/ 	.word	0x000000ff
        /*0af0*/ 	.word	0x00032450
        /*0af4*/ 	.short	0x0100
        /*0af6*/ 	.byte	0x08
	.zero		1


	//   ....[8]....
        /*0af8*/ 	.word	0x00000410
        /*0afc*/ 	.word	0x000000ff
        /*0b00*/ 	.word	0x00032460
        /*0b04*/ 	.short	0x0100
        /*0b06*/ 	.byte	0x08
	.zero		1


	//   ....[9]....
        /*0b08*/ 	.word	0x00000420
        /*0b0c*/ 	.word	0x000000ff
        /*0b10*/ 	.word	0x00032458
        /*0b14*/ 	.short	0x0100
        /*0b16*/ 	.byte	0x08
	.zero		1


	//   ....[10]....
        /*0b18*/ 	.word	0x00000430
        /*0b1c*/ 	.word	0x000000ff
        /*0b20*/ 	.word	0x00032468
        /*0b24*/ 	.short	0x0100
        /*0b26*/ 	.byte	0x08
	.zero		1


	//   ....[11]....
        /*0b28*/ 	.word	0x00000520
        /*0b2c*/ 	.word	0x000000ff
        /*0b30*/ 	.word	0x00032470
        /*0b34*/ 	.short	0x0100
        /*0b36*/ 	.byte	0x06
	.zero		1


	//   ....[12]....
        /*0b38*/ 	.word	0x00000530
        /*0b3c*/ 	.word	0x000000ff
        /*0b40*/ 	.word	0x00032480
        /*0b44*/ 	.short	0x0100
        /*0b46*/ 	.byte	0x06
	.zero		1


	//   ....[13]....
        /*0b48*/ 	.word	0x00000540
        /*0b4c*/ 	.word	0x000000ff
        /*0b50*/ 	.word	0x00032478
        /*0b54*/ 	.short	0x0100
        /*0b56*/ 	.byte	0x06
	.zero		1


	//   ....[14]....
        /*0b58*/ 	.word	0x00000550
        /*0b5c*/ 	.word	0x000000ff
        /*0b60*/ 	.word	0x00032488
        /*0b64*/ 	.short	0x0100
        /*0b66*/ 	.byte	0x06
	.zero		1


	//   ....[15]....
        /*0b68*/ 	.word	0x00000680
        /*0b6c*/ 	.word	0x000000ff
        /*0b70*/ 	.word	0x00032490
        /*0b74*/ 	.short	0x0100
        /*0b76*/ 	.byte	0x08
	.zero		1


	//   ....[16]....
        /*0b78*/ 	.word	0x00000690
        /*0b7c*/ 	.word	0x000000ff
        /*0b80*/ 	.word	0x000324a0
        /*0b84*/ 	.short	0x0100
        /*0b86*/ 	.byte	0x08
	.zero		1


	//   ....[17]....
        /*0b88*/ 	.word	0x000006a0
        /*0b8c*/ 	.word	0x000000ff
        /*0b90*/ 	.word	0x00032498
        /*0b94*/ 	.short	0x0100
        /*0b96*/ 	.byte	0x08
	.zero		1


	//   ....[18]....
        /*0b98*/ 	.word	0x000006b0
        /*0b9c*/ 	.word	0x000000ff
        /*0ba0*/ 	.word	0x000324a8
        /*0ba4*/ 	.short	0x0100
        /*0ba6*/ 	.byte	0x08
	.zero		1


	//   ....[19]....
        /*0ba8*/ 	.word	0x000007f0
        /*0bac*/ 	.word	0x000000ff
        /*0bb0*/ 	.word	0x000324b0
        /*0bb4*/ 	.short	0x0100
        /*0bb6*/ 	.byte	0x08
	.zero		1


	//   ....[20]....
        /*0bb8*/ 	.word	0x00000800
        /*0bbc*/ 	.word	0x000000ff
        /*0bc0*/ 	.word	0x000324c0
        /*0bc4*/ 	.short	0x0100
        /*0bc6*/ 	.byte	0x08
	.zero		1


	//   ....[21]....
        /*0bc8*/ 	.word	0x00000810
        /*0bcc*/ 	.word	0x000000ff
        /*0bd0*/ 	.word	0x000324b8
        /*0bd4*/ 	.short	0x0100
        /*0bd6*/ 	.byte	0x08
	.zero		1


	//   ....[22]....
        /*0bd8*/ 	.word	0x00000820
        /*0bdc*/ 	.word	0x000000ff
        /*0be0*/ 	.word	0x000324c8
        /*0be4*/ 	.short	0x0100
        /*0be6*/ 	.byte	0x08
	.zero		1


	//   ....[23]....
        /*0be8*/ 	.word	0x000020d0
        /*0bec*/ 	.word	0x00000005
        /*0bf0*/ 	.word	0x00032400
        /*0bf4*/ 	.short	0x010a
        /*0bf6*/ 	.byte	0x3f
	.zero		1


	//   ....[24]....
        /*0bf8*/ 	.word	0x000021b0
        /*0bfc*/ 	.word	0x000000ff
        /*0c00*/ 	.word	0x00032430
        /*0c04*/ 	.short	0x010a
        /*0c06*/ 	.byte	0x06
	.zero		1


	//   ....[25]....
        /*0c08*/ 	.word	0x000021f0
        /*0c0c*/ 	.word	0x000000ff
        /*0c10*/ 	.word	0x00032430
        /*0c14*/ 	.short	0x010a
        /*0c16*/ 	.byte	0x06
	.zero		1


	//   ....[26]....
        /*0c18*/ 	.word	0x000024f0
        /*0c1c*/ 	.word	0x00000005
        /*0c20*/ 	.word	0x00032410
        /*0c24*/ 	.short	0x010a
        /*0c26*/ 	.byte	0x3f
	.zero		1


	//   ....[27]....
        /*0c28*/ 	.word	0x00002530
        /*0c2c*/ 	.word	0x000000ff
        /*0c30*/ 	.word	0x00032450
        /*0c34*/ 	.short	0x010a
        /*0c36*/ 	.byte	0x06
	.zero		1


	//   ....[28]....
        /*0c38*/ 	.word	0x00002570
        /*0c3c*/ 	.word	0x000000ff
        /*0c40*/ 	.word	0x00032450
        /*0c44*/ 	.short	0x010a
        /*0c46*/ 	.byte	0x06
	.zero		1


	//   ....[29]....
        /*0c48*/ 	.word	0x000033a0
        /*0c4c*/ 	.word	0x000000ff
        /*0c50*/ 	.word	0x00000000
        /*0c54*/ 	.short	0x0101
        /*0c56*/ 	.byte	0x04
	.zero		1


	//   ....[30]....
        /*0c58*/ 	.word	0x00004d50
        /*0c5c*/ 	.word	0x000000ff
        /*0c60*/ 	.word	0x00000000
        /*0c64*/ 	.short	0x0101
        /*0c66*/ 	.byte	0x06
	.zero		1


	//   ....[31]....
        /*0c68*/ 	.word	0x00004ea0
        /*0c6c*/ 	.word	0x000000ff
        /*0c70*/ 	.word	0x00032430
        /*0c74*/ 	.short	0x010a
        /*0c76*/ 	.byte	0x04
	.zero		1


	//   ....[32]....
        /*0c78*/ 	.word	0x00004ee0
        /*0c7c*/ 	.word	0x000000ff
        /*0c80*/ 	.word	0x00032430
        /*0c84*/ 	.short	0x010a
        /*0c86*/ 	.byte	0x04
	.zero		1


	//   ....[33]....
        /*0c88*/ 	.word	0x000050f0
        /*0c8c*/ 	.word	0x000000ff
        /*0c90*/ 	.word	0x00032450
        /*0c94*/ 	.short	0x010a
        /*0c96*/ 	.byte	0x04
	.zero		1


	//   ....[34]....
        /*0c98*/ 	.word	0x00005130
        /*0c9c*/ 	.word	0x000000ff
        /*0ca0*/ 	.word	0x00032450
        /*0ca4*/ 	.short	0x010a
        /*0ca6*/ 	.byte	0x04
	.zero		1


	//   ....[35]....
        /*0ca8*/ 	.word	0x00006ea0
        /*0cac*/ 	.word	0x000000ff
        /*0cb0*/ 	.word	0x00000000
        /*0cb4*/ 	.short	0x0101
        /*0cb6*/ 	.byte	0x0a
	.zero		1


	//   ....[36]....
        /*0cb8*/ 	.word	0x00007e70
        /*0cbc*/ 	.word	0x000000ff
        /*0cc0*/ 	.word	0x00000000
        /*0cc4*/ 	.short	0x0101
        /*0cc6*/ 	.byte	0x04
	.zero		1


	//   ....[37]....
        /*0cc8*/ 	.word	0x00007fb0
        /*0ccc*/ 	.word	0x000000ff
        /*0cd0*/ 	.word	0x00032430
        /*0cd4*/ 	.short	0x010a
        /*0cd6*/ 	.byte	0x04
	.zero		1


	//   ....[38]....
        /*0cd8*/ 	.word	0x00007ff0
        /*0cdc*/ 	.word	0x000000ff
        /*0ce0*/ 	.word	0x00032430
        /*0ce4*/ 	.short	0x010a
        /*0ce6*/ 	.byte	0x04
	.zero		1


	//   ....[39]....
        /*0ce8*/ 	.word	0x00008200
        /*0cec*/ 	.word	0x000000ff
        /*0cf0*/ 	.word	0x00032450
        /*0cf4*/ 	.short	0x010a
        /*0cf6*/ 	.byte	0x04
	.zero		1


	//   ....[40]....
        /*0cf8*/ 	.word	0x00008240
        /*0cfc*/ 	.word	0x000000ff
        /*0d00*/ 	.word	0x00032450
        /*0d04*/ 	.short	0x010a
        /*0d06*/ 	.byte	0x04
	.zero		1


	//   ....[41]....
        /*0d08*/ 	.word	0x00009420
        /*0d0c*/ 	.word	0x000000ff
        /*0d10*/ 	.word	0x00000000
        /*0d14*/ 	.short	0x0101
        /*0d16*/ 	.byte	0x0b
	.zero		1


	//   ....[42]....
        /*0d18*/ 	.word	0x0000a810
        /*0d1c*/ 	.word	0x000000ff
        /*0d20*/ 	.word	0x00000000
        /*0d24*/ 	.short	0x0101
        /*0d26*/ 	.byte	0x04
	.zero		1


	//   ....[43]....
        /*0d28*/ 	.word	0x0000ce90
        /*0d2c*/ 	.word	0x000000ff
        /*0d30*/ 	.word	0x00000000
        /*0d34*/ 	.short	0x0101
        /*0d36*/ 	.byte	0x06
	.zero		1


	//   ....[44]....
        /*0d38*/ 	.word	0x0000d5e0
        /*0d3c*/ 	.word	0x000000ff
        /*0d40*/ 	.word	0x00000000
        /*0d44*/ 	.short	0x0101
        /*0d46*/ 	.byte	0x09
	.zero		1


	//   ....[45]....
        /*0d48*/ 	.word	0x00011f50
        /*0d4c*/ 	.word	0x00000019
        /*0d50*/ 	.word	0x00032440
        /*0d54*/ 	.short	0x010a
        /*0d56*/ 	.byte	0x3f
	.zero		1


	//   ....[46]....
        /*0d58*/ 	.word	0x00012580
        /*0d5c*/ 	.word	0x00000019
        /*0d60*/ 	.word	0x00032430
        /*0d64*/ 	.short	0x0107
        /*0d66*/ 	.byte	0x3f
	.zero		1


	//   ....[47]....
        /*0d68*/ 	.word	0x00012650
        /*0d6c*/ 	.word	0x00000019
        /*0d70*/ 	.word	0x00032430
        /*0d74*/ 	.short	0x0101
        /*0d76*/ 	.byte	0x3f
	.zero		1


	//   ....[48]....
        /*0d78*/ 	.word	0x00013180
        /*0d7c*/ 	.word	0x00000016
        /*0d80*/ 	.word	0x00032400
        /*0d84*/ 	.short	0x0107
        /*0d86*/ 	.byte	0x3f
	.zero		1


	//   ....[49]....
        /*0d88*/ 	.word	0x00013210
        /*0d8c*/ 	.word	0x00000016
        /*0d90*/ 	.word	0x00032400
        /*0d94*/ 	.short	0x0101
        /*0d96*/ 	.byte	0x3f
	.zero		1


	//   ....[50]....
        /*0d98*/ 	.word	0x00013d30
        /*0d9c*/ 	.word	0x00000016
        /*0da0*/ 	.word	0x00032410
        /*0da4*/ 	.short	0x0107
        /*0da6*/ 	.byte	0x3f
	.zero		1


	//   ....[51]....
        /*0da8*/ 	.word	0x00013e30
        /*0dac*/ 	.word	0x00000016
        /*0db0*/ 	.word	0x00032410
        /*0db4*/ 	.short	0x0101
        /*0db6*/ 	.byte	0x3f
	.zero		1


	//   ....[52]....
        /*0db8*/ 	.word	0x00013e50
        /*0dbc*/ 	.word	0x00000016
        /*0dc0*/ 	.word	0x00032420
        /*0dc4*/ 	.short	0x010a
        /*0dc6*/ 	.byte	0x3f
	.zero		1


	//   ....[53]....
        /*0dc8*/ 	.word	0x00013ed0
        /*0dcc*/ 	.word	0x00000019
        /*0dd0*/ 	.word	0x00032460
        /*0dd4*/ 	.short	0x010a
        /*0dd6*/ 	.byte	0x3f
	.zero		1


	//   ....[54]....
        /*0dd8*/ 	.word	0x00014630
        /*0ddc*/ 	.word	0x00000019
        /*0de0*/ 	.word	0x00032450
        /*0de4*/ 	.short	0x0107
        /*0de6*/ 	.byte	0x3f
	.zero		1


	//   ....[55]....
        /*0de8*/ 	.word	0x000146f0
        /*0dec*/ 	.word	0x00000019
        /*0df0*/ 	.word	0x00032450
        /*0df4*/ 	.short	0x0101
        /*0df6*/ 	.byte	0x3f
	.zero		1


	//   ....[56]....
        /*0df8*/ 	.word	0x00014a30
        /*0dfc*/ 	.word	0x0000000a
        /*0e00*/ 	.word	0x00032440
        /*0e04*/ 	.short	0x010a
        /*0e06*/ 	.byte	0x3f
	.zero		1


	//   ....[57]....
        /*0e08*/ 	.word	0x00014de0
        /*0e0c*/ 	.word	0x0000000a
        /*0e10*/ 	.word	0x00032430
        /*0e14*/ 	.short	0x0107
        /*0e16*/ 	.byte	0x3f
	.zero		1


	//   ....[58]....
        /*0e18*/ 	.word	0x00014e90
        /*0e1c*/ 	.word	0x0000000a
        /*0e20*/ 	.word	0x00032430
        /*0e24*/ 	.short	0x0101
        /*0e26*/ 	.byte	0x3f
	.zero		1


	//   ....[59]....
        /*0e28*/ 	.word	0x00014ec0
        /*0e2c*/ 	.word	0x0000000a
        /*0e30*/ 	.word	0x00032460
        /*0e34*/ 	.short	0x010a
        /*0e36*/ 	.byte	0x3f
	.zero		1


	//   ....[60]....
        /*0e38*/ 	.word	0x000153c0
        /*0e3c*/ 	.word	0x0000000a
        /*0e40*/ 	.word	0x00032450
        /*0e44*/ 	.short	0x0107
        /*0e46*/ 	.byte	0x3f
	.zero		1


	//   ....[61]....
        /*0e48*/ 	.word	0x00015470
        /*0e4c*/ 	.word	0x0000000a
        /*0e50*/ 	.word	0x00032450
        /*0e54*/ 	.short	0x0101
        /*0e56*/ 	.byte	0x3f
	.zero		1


	//   ....[62]....
        /*0e58*/ 	.word	0x00016700
        /*0e5c*/ 	.word	0x00000005
        /*0e60*/ 	.word	0x00032420
        /*0e64*/ 	.short	0x010a
        /*0e66*/ 	.byte	0x3f
	.zero		1


	//   ....[63]....
        /*0e68*/ 	.word	0x000168a0
        /*0e6c*/ 	.word	0x00000003
        /*0e70*/ 	.word	0x00032440
        /*0e74*/ 	.short	0x010a
        /*0e76*/ 	.byte	0x3f
	.zero		1


	//   ....[64]....
        /*0e78*/ 	.word	0x00016940
        /*0e7c*/ 	.word	0x00000005
        /*0e80*/ 	.word	0x00032440
        /*0e84*/ 	.short	0x010a
        /*0e86*/ 	.byte	0x3f
	.zero		1


	//   ....[65]....
        /*0e88*/ 	.word	0x00016980
        /*0e8c*/ 	.word	0x00000003
        /*0e90*/ 	.word	0x00032460
        /*0e94*/ 	.short	0x010a
        /*0e96*/ 	.byte	0x3f
	.zero		1


	//   ....[66]....
        /*0e98*/ 	.word	0x000169c0
        /*0e9c*/ 	.word	0x00000005
        /*0ea0*/ 	.word	0x00032460
        /*0ea4*/ 	.short	0x010a
        /*0ea6*/ 	.byte	0x3f
	.zero		1


	//   ....[67]....
        /*0ea8*/ 	.word	0x00016a20
        /*0eac*/ 	.word	0x00000005
        /*0eb0*/ 	.word	0x00032400
        /*0eb4*/ 	.short	0x010a
        /*0eb6*/ 	.byte	0x3f
	.zero		1


	//   ....[68]....
        /*0eb8*/ 	.word	0x00016a80
        /*0ebc*/ 	.word	0x00000004
        /*0ec0*/ 	.word	0x00032430
        /*0ec4*/ 	.short	0x010a
        /*0ec6*/ 	.byte	0x3f
	.zero		1


	//   ....[69]....
        /*0ec8*/ 	.word	0x00016ad0
        /*0ecc*/ 	.word	0x00000005
        /*0ed0*/ 	.word	0x00032410
        /*0ed4*/ 	.short	0x010a
        /*0ed6*/ 	.byte	0x3f
	.zero		1


	//   ....[70]....
        /*0ed8*/ 	.word	0x00016b30
        /*0edc*/ 	.word	0x00000000
        /*0ee0*/ 	.word	0x00032450
        /*0ee4*/ 	.short	0x010a
        /*0ee6*/ 	.byte	0x3f
	.zero		1


	//   ....[71]....
        /*0ee8*/ 	.word	0x00016b90
        /*0eec*/ 	.word	0x00000015
        /*0ef0*/ 	.word	0x00032430
        /*0ef4*/ 	.short	0x010a
        /*0ef6*/ 	.byte	0x3f
	.zero		1


	//   ....[72]....
        /*0ef8*/ 	.word	0x00016bf0
        /*0efc*/ 	.word	0x00000015
        /*0f00*/ 	.word	0x00032450
        /*0f04*/ 	.short	0x010a
        /*0f06*/ 	.byte	0x3f
	.zero		1


	//   ....[73]....
        /*0f08*/ 	.word	0x00016c50
        /*0f0c*/ 	.word	0x00000015
        /*0f10*/ 	.word	0x00032430
        /*0f14*/ 	.short	0x010a
        /*0f16*/ 	.byte	0x3f
	.zero		1


	//   ....[74]....
        /*0f18*/ 	.word	0x00016cb0
        /*0f1c*/ 	.word	0x00000015
        /*0f20*/ 	.word	0x00032450
        /*0f24*/ 	.short	0x010a
        /*0f26*/ 	.byte	0x3f
	.zero		1


	//   ....[75]....
        /*0f28*/ 	.word	0x00016dd0
        /*0f2c*/ 	.word	0x00000019
        /*0f30*/ 	.word	0x00032440
        /*0f34*/ 	.short	0x010a
        /*0f36*/ 	.byte	0x3f
	.zero		1


	//   ....[76]....
        /*0f38*/ 	.word	0x00018bf0
        /*0f3c*/ 	.word	0x00000016
        /*0f40*/ 	.word	0x00032420
        /*0f44*/ 	.short	0x010a
        /*0f46*/ 	.byte	0x3f
	.zero		1


	//   ....[77]....
        /*0f48*/ 	.word	0x00018c40
        /*0f4c*/ 	.word	0x00000019
        /*0f50*/ 	.word	0x00032460
        /*0f54*/ 	.short	0x010a
        /*0f56*/ 	.byte	0x3f
	.zero		1


	//   ....[78]....
        /*0f58*/ 	.word	0x00019590
        /*0f5c*/ 	.word	0x0000000a
        /*0f60*/ 	.word	0x00032440
        /*0f64*/ 	.short	0x010a
        /*0f66*/ 	.byte	0x3f
	.zero		1


	//   ....[79]....
        /*0f68*/ 	.word	0x00019c60
        /*0f6c*/ 	.word	0x0000000a
        /*0f70*/ 	.word	0x00032460
        /*0f74*/ 	.short	0x010a
        /*0f76*/ 	.byte	0x3f
	.zero		1


	//   ....[80]....
        /*0f78*/ 	.word	0x0001adc0
        /*0f7c*/ 	.word	0x00000005
        /*0f80*/ 	.word	0x00032420
        /*0f84*/ 	.short	0x010a
        /*0f86*/ 	.byte	0x3f
	.zero		1


	//   ....[81]....
        /*0f88*/ 	.word	0x0001af60
        /*0f8c*/ 	.word	0x00000003
        /*0f90*/ 	.word	0x00032440
        /*0f94*/ 	.short	0x010a
        /*0f96*/ 	.byte	0x3f
	.zero		1


	//   ....[82]....
        /*0f98*/ 	.word	0x0001afb0
        /*0f9c*/ 	.word	0x00000005
        /*0fa0*/ 	.word	0x00032440
        /*0fa4*/ 	.short	0x010a
        /*0fa6*/ 	.byte	0x3f
	.zero		1


	//   ....[83]....
        /*0fa8*/ 	.word	0x0001b000
        /*0fac*/ 	.word	0x00000003
        /*0fb0*/ 	.word	0x00032460
        /*0fb4*/ 	.short	0x010a
        /*0fb6*/ 	.byte	0x3f
	.zero		1


	//----- nvinfo : EIATTR_NUM_MBARRIERS
	.align		4
.L_1582:
        /*0fb8*/ 	.byte	0x03, 0x38
        /*0fba*/ 	.short	0x0017


	//----- nvinfo : EIATTR_EXIT_INSTR_OFFSETS
	.align		4
        /*0fbc*/ 	.byte	0x04, 0x1c
        /*0fbe*/ 	.short	(.L_1584 - .L_1583)


	//   ....[0]....
.L_1583:
        /*0fc0*/ 	.word	0x000009e0


	//   ....[1]....
        /*0fc4*/ 	.word	0x0000fc00


	//   ....[2]....
        /*0fc8*/ 	.word	0x00016a10


	//----- nvinfo : EIATTR_MAX_THREADS
	.align		4
.L_1584:
        /*0fcc*/ 	.byte	0x04, 0x05
        /*0fce*/ 	.short	(.L_1586 - .L_1585)
.L_1585:
        /*0fd0*/ 	.word	0x00000180
        /*0fd4*/ 	.word	0x00000001
        /*0fd8*/ 	.word	0x00000001


	//----- nvinfo : EIATTR_CRS_STACK_SIZE
	.align		4
.L_1586:
        /*0fdc*/ 	.byte	0x04, 0x1e
        /*0fde*/ 	.short	(.L_1588 - .L_1587)
.L_1587:
        /*0fe0*/ 	.word	0x00000000


	//----- nvinfo : EIATTR_CBANK_PARAM_SIZE
	.align		4
.L_1588:
        /*0fe4*/ 	.byte	0x03, 0x19
        /*0fe6*/ 	.short	0x0bf0


	//----- nvinfo : EIATTR_PARAM_CBANK
	.align		4
        /*0fe8*/ 	.byte	0x04, 0x0a
        /*0fea*/ 	.short	(.L_1590 - .L_1589)
	.align		4
.L_1589:
        /*0fec*/ 	.word	index@(.nv.constant0._ZN7cutlass13device_kernelIN5flash11enable_sm90INS1_16FlashAttnFwdSm90INS1_25CollectiveMainloopFwdSm90ILi2EN4cute5tupleIJNS5_1CILi1EEES8_S8_EEENS6_IJNS7_ILi128EEENS7_ILi96EEENS7_ILi64EEEEEELi256ENS_6half_tEfNS_4arch4Sm90ELb1ELb0ELb1ELb1ELb1ELb0ELb1ELb1ELb0ELb1ELb1ELb0EEENS1_21CollectiveEpilogueFwdINS6_IJSA_NS7_ILi256EEESB_EEES9_SE_SG_Li256ELb1ELb1ELb1ELb0EEENS1_36VarlenDynamicPersistentTileSchedulerILi128ELi96ELi256ELi128ELb1ELb1ELb1ELb1ELb1ELb1EEEEEEEEEvNT_6ParamsE)
        /*0ff0*/ 	.short	0x0210
        /*0ff2*/ 	.short	0x0bf0


	//----- nvinfo : EIATTR_SW_WAR
	.align		4
.L_1590:
        /*0ff4*/ 	.byte	0x04, 0x36
        /*0ff6*/ 	.short	(.L_1592 - .L_1591)
.L_1591:
        /*0ff8*/ 	.word	0x00000008
.L_1592:


//--------------------- .nv.info._ZN7cutlass13device_kernelIN5flash11enable_sm90INS1_16FlashAttnFwdSm90INS1_25CollectiveMainloopFwdSm90ILi2EN4cute5tupleIJNS5_1CILi1EEES8_S8_EEENS6_IJNS7_ILi128EEENS7_ILi96EEENS7_ILi64EEEEEELi256ENS_6half_tEfNS_4arch4Sm90ELb1ELb0ELb1ELb1ELb1ELb1ELb1ELb1ELb0ELb1ELb1ELb0EEENS1_21CollectiveEpilogueFwdINS6_IJSA_NS7_ILi256EEESB_EEES9_SE_SG_Li256ELb1ELb1ELb1ELb0EEENS1_36VarlenDynamicPersistentTileSchedulerILi128ELi96ELi256ELi128ELb1ELb1ELb1ELb1ELb1ELb1EEEEEEEEEvNT_6ParamsE --------------------------
	.section	.nv.info._ZN7cutlass13device_kernelIN5flash11enable_sm90INS1_16FlashAttnFwdSm90INS1_25CollectiveMainloopFwdSm90ILi2EN4cute5tupleIJNS5_1CILi1EEES8_S8_EEENS6_IJNS7_ILi128EEENS7_ILi96EEENS7_ILi64EEEEEELi256ENS_6half_tEfNS_4arch4Sm90ELb1ELb0ELb1ELb1ELb1ELb1ELb1ELb1ELb0ELb1ELb1ELb0EEENS1_21CollectiveEpilogueFwdINS6_IJSA_NS7_ILi256EEESB_EEES9_SE_SG_Li256ELb1ELb1ELb1ELb0EEENS1_36VarlenDynamicPersistentTileSchedulerILi128ELi96ELi256ELi128ELb1ELb1ELb1ELb1ELb1ELb1EEEEEEEEEvNT_6ParamsE,"",@"SHT_CUDA_INFO"
	.sectionflags	@""
	.align	4


	//----- nvinfo : EIATTR_CUDA_API_VERSION
	.align		4
        /*0000*/ 	.byte	0x04, 0x37
        /*0002*/ 	.short	(.L_1594 - .L_1593)
.L_1593:
        /*0004*/ 	.word	0x00000082


	//----- nvinfo : EIATTR_KPARAM_INFO
	.align		4
.L_1594:
        /*0008*/ 	.byte	0x04, 0x17
        /*000a*/ 	.short	(.L_1596 - .L_1595)
.L_1595:
        /*000c*/ 	.word	0x00000000
        /*0010*/ 	.short	0x0000
        /*0012*/ 	.short	0x0070
        /*0014*/ 	.byte	0x00, 0xf0, 0x01, 0x2e


	//----- nvinfo : EIATTR_SPARSE_MMA_MASK
	.align		4
.L_1596:
        /*0018*/ 	.byte	0x03, 0x50
        /*001a*/ 	.short	0x0000


	//----- nvinfo : EIATTR_MAXREG_COUNT
	.align		4
        /*001c*/ 	.byte	0x03, 0x1b
        /*001e*/ 	.short	0x00a8


	//----- nvinfo : EIATTR_NUM_BARRIERS
	.align		4
        /*0020*/ 	.byte	0x02, 0x4c
        /*0022*/ 	.byte	0x10
	.zero		1


	//----- nvinfo : EIATTR_EXTERNS
	.align		4
        /*0024*/ 	.byte	0x04, 0x0f
        /*0026*/ 	.short	(.L_1598 - .L_1597)


	//   ....[0]....
	.align		4
.L_1597:
        /*0028*/ 	.word	index@(__assertfail)


	//----- nvinfo : EIATTR_ANNOTATIONS
	.align		4
.L_1598:
        /*002c*/ 	.byte	0x04, 0x55
        /*002e*/ 	.short	(.L_1600 - .L_1599)


	//   ....[0]....
.L_1599:
        /* <DEDUP_REMOVED lines=208> */


	//----- nvinfo : EIATTR_MERCURY_ISA_VERSION
	.align		4
.L_1600:
        /*0d18*/ 	.byte	0x03, 0x5f
        /*0d1a*/ 	.short	0x0101


	//----- nvinfo : EIATTR_UNUSED_LOAD_BYTE_OFFSET
	.align		4
        /*0d1c*/ 	.byte	0x04, 0x44
        /*0d1e*/ 	.short	(.L_1602 - .L_1601)


	//   ....[0]....
.L_1601:
        /*0d20*/ 	.word	0x00000aa0
        /*0d24*/ 	.word	0x0000fff0


	//   ....[1]....
        /*0d28*/ 	.word	0x00014980
        /*0d2c*/ 	.word	0x0000fff0


	//----- nvinfo : EIATTR_INT_WARP_WIDE_INSTR_OFFSETS
	.align		4
.L_1602:
        /*0d30*/ 	.byte	0x04, 0x31
        /*0d32*/ 	.short	(.L_1604 - .L_1603)


	//   ....[0]....
.L_1603:
        /*0d34*/ 	.word	0x00000130


	//   ....[1]....
        /*0d38*/ 	.word	0x00000170


	//   ....[2]....
        /*0d3c*/ 	.word	0x000001e0


	//   ....[3]....
        /*0d40*/ 	.word	0x000001f0


	//   ....[4]....
        /*0d44*/ 	.word	0x0001ccd0


	//   ....[5]....
        /*0d48*/ 	.word	0x0001cd60


	//   ....[6]....
        /*0d4c*/ 	.word	0x00020c70


	//   ....[7]....
        /*0d50*/ 	.word	0x00020d00


	//----- nvinfo : EIATTR_COOP_GROUP_MASK_REGIDS
	.align		4
.L_1604:
        /*0d54*/ 	.byte	0x04, 0x29
        /*0d56*/ 	.short	(.L_1606 - .L_1605)


	//   ....[0]....
.L_1605:
        /*0d58*/ 	.word	0xffffffff


	//   ....[1]....
        /*0d5c*/ 	.word	0xffffffff


	//   ....[2]....
        /*0d60*/ 	.word	0xffffffff


	//   ....[3]....
        /*0d64*/ 	.word	0xffffffff


	//   ....[4]....
        /*0d68*/ 	.word	0xffffffff


	//   ....[5]....
        /*0d6c*/ 	.word	0xffffffff


	//   ....[6]....
        /*0d70*/ 	.word	0xffffffff


	//   ....[7]....
        /*0d74*/ 	.word	0xffffffff


	//   ....[8]....
        /*0d78*/ 	.word	0xffffffff


	//   ....[9]....
        /*0d7c*/ 	.word	0xffffffff


	//   ....[10]....
        /*0d80*/ 	.word	0xffffffff


	//   ....[11]....
        /*0d84*/ 	.word	0xffffffff


	//   ....[12]....
        /*0d88*/ 	.word	0xffffffff


	//   ....[13]....
        /*0d8c*/ 	.word	0xffffffff


	//   ....[14]....
        /*0d90*/ 	.word	0xffffffff


	//   ....[15]....
        /*0d94*/ 	.word	0xffffffff


	//   ....[16]....
        /*0d98*/ 	.word	0xffffffff


	//   ....[17]....
        /*0d9c*/ 	.word	0xffffffff


	//   ....[18]....
        /*0da0*/ 	.word	0xffffffff


	//   ....[19]....
        /*0da4*/ 	.word	0xffffffff


	//   ....[20]....
        /*0da8*/ 	.word	0xffffffff


	//   ....[21]....
        /*0dac*/ 	.word	0xffffffff


	//   ....[22]....
        /*0db0*/ 	.word	0xffffffff


	//   ....[23]....
        /*0db4*/ 	.word	0xffffffff


	//   ....[24]....
        /*0db8*/ 	.word	0xffffffff


	//   ....[25]....
        /*0dbc*/ 	.word	0xffffffff


	//   ....[26]....
        /*0dc0*/ 	.word	0xffffffff


	//   ....[27]....
        /*0dc4*/ 	.word	0xffffffff


	//   ....[28]....
        /*0dc8*/ 	.word	0xffffffff


	//   ....[29]....
        /*0dcc*/ 	.word	0xffffffff


	//   ....[30]....
        /*0dd0*/ 	.word	0xffffffff


	//   ....[31]....
        /*0dd4*/ 	.word	0xffffffff


	//   ....[32]....
        /*0dd8*/ 	.word	0xffffffff


	//   ....[33]....
        /*0ddc*/ 	.word	0xffffffff


	//   ....[34]....
        /*0de0*/ 	.word	0xffffffff


	//   ....[35]....
        /*0de4*/ 	.word	0xffffffff


	//   ....[36]....
        /*0de8*/ 	.word	0xffffffff


	//   ....[37]....
        /*0dec*/ 	.word	0xffffffff


	//   ....[38]....
        /*0df0*/ 	.word	0xffffffff


	//   ....[39]....
        /*0df4*/ 	.word	0xffffffff


	//   ....[40]....
        /*0df8*/ 	.word	0xffffffff


	//   ....[41]....
        /*0dfc*/ 	.word	0xffffffff


	//   ....[42]....
        /*0e00*/ 	.word	0xffffffff


	//   ....[43]....
        /*0e04*/ 	.word	0xffffffff


	//   ....[44]....
        /*0e08*/ 	.word	0xffffffff


	//   ....[45]....
        /*0e0c*/ 	.word	0xffffffff


	//   ....[46]....
        /*0e10*/ 	.word	0xffffffff


	//   ....[47]....
        /*0e14*/ 	.word	0xffffffff


	//   ....[48]....
        /*0e18*/ 	.word	0xffffffff


	//   ....[49]....
        /*0e1c*/ 	.word	0xffffffff


	//   ....[50]....
        /*0e20*/ 	.word	0xffffffff


	//   ....[51]....
        /*0e24*/ 	.word	0xffffffff


	//   ....[52]....
        /*0e28*/ 	.word	0xffffffff


	//   ....[53]....
        /*0e2c*/ 	.word	0xffffffff


	//   ....[54]....
        /*0e30*/ 	.word	0xffffffff


	//   ....[55]....
        /*0e34*/ 	.word	0xffffffff


	//   ....[56]....
        /*0e38*/ 	.word	0xffffffff


	//   ....[57]....
        /*0e3c*/ 	.word	0xffffffff


	//   ....[58]....
        /*0e40*/ 	.word	0xffffffff


	//   ....[59]....
        /*0e44*/ 	.word	0xffffffff


	//   ....[60]....
        /*0e48*/ 	.word	0xffffffff


	//   ....[61]....
        /*0e4c*/ 	.word	0xffffffff


	//   ....[62]....
        /*0e50*/ 	.word	0xffffffff


	//   ....[63]....
        /*0e54*/ 	.word	0xffffffff


	//   ....[64]....
        /*0e58*/ 	.word	0xffffffff


	//   ....[65]....
        /*0e5c*/ 	.word	0xffffffff


	//   ....[66]....
        /*0e60*/ 	.word	0xffffffff


	//   ....[67]....
        /*0e64*/ 	.word	0xffffffff


	//   ....[68]....
        /*0e68*/ 	.word	0xffffffff


	//   ....[69]....
        /*0e6c*/ 	.word	0xffffffff


	//   ....[70]....
        /*0e70*/ 	.word	0xffffffff


	//   ....[71]....
        /*0e74*/ 	.word	0xffffffff


	//   ....[72]....
        /*0e78*/ 	.word	0xffffffff


	//   ....[73]....
        /*0e7c*/ 	.word	0xffffffff


	//   ....[74]....
        /*0e80*/ 	.word	0xffffffff


	//   ....[75]....
        /*0e84*/ 	.word	0xffffffff


	//   ....[76]....
        /*0e88*/ 	.word	0xffffffff


	//   ....[77]....
        /*0e8c*/ 	.word	0xffffffff


	//   ....[78]....
        /*0e90*/ 	.word	0xffffffff


	//   ....[79]....
        /*0e94*/ 	.word	0xffffffff


	//   ....[80]....
        /*0e98*/ 	.word	0xffffffff


	//   ....[81]....
        /*0e9c*/ 	.word	0xffffffff


	//   ....[82]....
        /*0ea0*/ 	.word	0xffffffff


	//   ....[83]....
        /*0ea4*/ 	.word	0xffffffff


	//   ....[84]....
        /*0ea8*/ 	.word	0xffffffff


	//   ....[85]....
        /*0eac*/ 	.word	0xffffffff


	//   ....[86]....
        /*0eb0*/ 	.word	0xffffffff


	//   ....[87]....
        /*0eb4*/ 	.word	0xffffffff


	//   ....[88]....
        /*0eb8*/ 	.word	0xffffffff


	//   ....[89]....
        /*0ebc*/ 	.word	0xffffffff


	//   ....[90]....
        /*0ec0*/ 	.word	0xffffffff


	//   ....[91]....
        /*0ec4*/ 	.word	0xffffffff


	//   ....[92]....
        /*0ec8*/ 	.word	0xffffffff


	//   ....[93]....
        /*0ecc*/ 	.word	0xffffffff


	//   ....[94]....
        /*0ed0*/ 	.word	0xffffffff


	//   ....[95]....
        /*0ed4*/ 	.word	0xffffffff


	//   ....[96]....
        /*0ed8*/ 	.word	0xffffffff


	//   ....[97]....
        /*0edc*/ 	.word	0xffffffff


	//   ....[98]....
        /*0ee0*/ 	.word	0xffffffff


	//   ....[99]....
        /*0ee4*/ 	.word	0xffffffff


	//   ....[100]....
        /*0ee8*/ 	.word	0xffffffff


	//   ....[101]....
        /*0eec*/ 	.word	0xffffffff


	//   ....[102]....
        /*0ef0*/ 	.word	0xffffffff


	//   ....[103]....
        /*0ef4*/ 	.word	0xffffffff


	//   ....[104]....
        /*0ef8*/ 	.word	0xffffffff


	//   ....[105]....
        /*0efc*/ 	.word	0xffffffff


	//   ....[106]....
        /*0f00*/ 	.word	0xffffffff


	//   ....[107]....
        /*0f04*/ 	.word	0xffffffff


	//   ....[108]....
        /*0f08*/ 	.word	0xffffffff


	//   ....[109]....
        /*0f0c*/ 	.word	0xffffffff


	//   ....[110]....
        /*0f10*/ 	.word	0xffffffff


	//   ....[111]....
        /*0f14*/ 	.word	0xffffffff


	//   ....[112]....
        /*0f18*/ 	.word	0xffffffff


	//   ....[113]....
        /*0f1c*/ 	.word	0xffffffff


	//   ....[114]....
        /*0f20*/ 	.word	0xffffffff


	//   ....[115]....
        /*0f24*/ 	.word	0xffffffff


	//   ....[116]....
        /*0f28*/ 	.word	0xffffffff


	//   ....[117]....
        /*0f2c*/ 	.word	0xffffffff


	//   ....[118]....
        /*0f30*/ 	.word	0xffffffff


	//   ....[119]....
        /*0f34*/ 	.word	0xffffffff


	//   ....[120]....
        /*0f38*/ 	.word	0xffffffff


	//   ....[121]....
        /*0f3c*/ 	.word	0xffffffff


	//   ....[122]....
        /*0f40*/ 	.word	0xffffffff


	//   ....[123]....
        /*0f44*/ 	.word	0xffffffff


	//   ....[124]....
        /*0f48*/ 	.word	0xffffffff


	//   ....[125]....
        /*0f4c*/ 	.word	0xffffffff


	//   ....[126]....
        /*0f50*/ 	.word	0xffffffff


	//   ....[127]....
        /*0f54*/ 	.word	0xffffffff


	//   ....[128]....
        /*0f58*/ 	.word	0xffffffff


	//   ....[129]....
        /*0f5c*/ 	.word	0xffffffff


	//   ....[130]....
        /*0f60*/ 	.word	0xffffffff


	//   ....[131]....
        /*0f64*/ 	.word	0xffffffff


	//   ....[132]....
        /*0f68*/ 	.word	0xffffffff


	//   ....[133]....
        /*0f6c*/ 	.word	0xffffffff


	//   ....[134]....
        /*0f70*/ 	.word	0xffffffff


	//   ....[135]....
        /*0f74*/ 	.word	0xffffffff


	//   ....[136]....
        /*0f78*/ 	.word	0xffffffff


	//   ....[137]....
        /*0f7c*/ 	.word	0xffffffff


	//   ....[138]....
        /*0f80*/ 	.word	0xffffffff


	//   ....[139]....
        /*0f84*/ 	.word	0xffffffff


	//   ....[140]....
        /*0f88*/ 	.word	0xffffffff


	//   ....[141]....
        /*0f8c*/ 	.word	0xffffffff


	//   ....[142]....
        /*0f90*/ 	.word	0xffffffff


	//   ....[143]....
        /*0f94*/ 	.word	0xffffffff


	//   ....[144]....
        /*0f98*/ 	.word	0xffffffff


	//   ....[145]....
        /*0f9c*/ 	.word	0xffffffff


	//   ....[146]....
        /*0fa0*/ 	.word	0xffffffff


	//   ....[147]....
        /*0fa4*/ 	.word	0xffffffff


	//   ....[148]....
        /*0fa8*/ 	.word	0xffffffff


	//   ....[149]....
        /*0fac*/ 	.word	0xffffffff


	//   ....[150]....
        /*0fb0*/ 	.word	0xffffffff


	//   ....[151]....
        /*0fb4*/ 	.word	0xffffffff


	//   ....[152]....
        /*0fb8*/ 	.word	0xffffffff


	//   ....[153]....
        /*0fbc*/ 	.word	0xffffffff


	//   ....[154]....
        /*0fc0*/ 	.word	0xffffffff


	//   ....[155]....
        /*0fc4*/ 	.word	0xffffffff


	//   ....[156]....
        /*0fc8*/ 	.word	0xffffffff


	//   ....[157]....
        /*0fcc*/ 	.word	0xffffffff


	//   ....[158]....
        /*0fd0*/ 	.word	0xffffffff


	//   ....[159]....
        /*0fd4*/ 	.word	0xffffffff


	//   ....[160]....
        /*0fd8*/ 	.word	0xffffffff


	//   ....[161]....
        /*0fdc*/ 	.word	0xffffffff


	//   ....[162]....
        /*0fe0*/ 	.word	0xffffffff


	//   ....[163]....
        /*0fe4*/ 	.word	0xffffffff


	//   ....[164]....
        /*0fe8*/ 	.word	0xffffffff


	//   ....[165]....
        /*0fec*/ 	.word	0xffffffff


	//   ....[166]....
        /*0ff0*/ 	.word	0xffffffff


	//   ....[167]....
        /*0ff4*/ 	.word	0xffffffff


	//   ....[168]....
        /*0ff8*/ 	.word	0xffffffff


	//   ....[169]....
        /*0ffc*/ 	.word	0xffffffff


	//   ....[170]....
        /*1000*/ 	.word	0xffffffff


	//   ....[171]....
        /*1004*/ 	.word	0xffffffff


	//   ....[172]....
        /*1008*/ 	.word	0xffffffff


	//   ....[173]....
        /*100c*/ 	.word	0xffffffff


	//   ....[174]....
        /*1010*/ 	.word	0xffffffff


	//   ....[175]....
        /*1014*/ 	.word	0xffffffff


	//   ....[176]....
        /*1018*/ 	.word	0xffffffff


	//   ....[177]....
        /*101c*/ 	.word	0xffffffff


	//   ....[178]....
        /*1020*/ 	.word	0xffffffff


	//   ....[179]....
        /*1024*/ 	.word	0xffffffff


	//   ....[180]....
        /*1028*/ 	.word	0xffffffff


	//   ....[181]....
        /*102c*/ 	.word	0xffffffff


	//   ....[182]....
        /*1030*/ 	.word	0xffffffff


	//   ....[183]....
        /*1034*/ 	.word	0xffffffff


	//   ....[184]....
        /*1038*/ 	.word	0xffffffff


	//   ....[185]....
        /*103c*/ 	.word	0xffffffff


	//   ....[186]....
        /*1040*/ 	.word	0xffffffff


	//   ....[187]....
        /*1044*/ 	.word	0xffffffff


	//   ....[188]....
        /*1048*/ 	.word	0xffffffff


	//   ....[189]....
        /*104c*/ 	.word	0xffffffff


	//   ....[190]....
        /*1050*/ 	.word	0xffffffff


	//   ....[191]....
        /*1054*/ 	.word	0xffffffff


	//   ....[192]....
        /*1058*/ 	.word	0xffffffff


	//   ....[193]....
        /*105c*/ 	.word	0xffffffff


	//   ....[194]....
        /*1060*/ 	.word	0xffffffff


	//   ....[195]....
        /*1064*/ 	.word	0xffffffff


	//   ....[196]....
        /*1068*/ 	.word	0xffffffff


	//   ....[197]....
        /*106c*/ 	.word	0xffffffff


	//   ....[198]....
        /*1070*/ 	.word	0xffffffff


	//   ....[199]....
        /*1074*/ 	.word	0xffffffff


	//   ....[200]....
        /*1078*/ 	.word	0xffffffff


	//   ....[201]....
        /*107c*/ 	.word	0x0500000f


	//   ....[202]....
        /*1080*/ 	.word	0x0500000f


	//   ....[203]....
        /*1084*/ 	.word	0x0500000f


	//   ....[204]....
        /*1088*/ 	.word	0x0500000f


	//   ....[205]....
        /*108c*/ 	.word	0x0500000f


	//   ....[206]....
        /*1090*/ 	.word	0x0500000f


	//   ....[207]....
        /*1094*/ 	.word	0x0500000f


	//   ....[208]....
        /*1098*/ 	.word	0x0500000f


	//   ....[209]....
        /*109c*/ 	.word	0x0500000f


	//   ....[210]....
        /*10a0*/ 	.word	0x0500000f


	//   ....[211]....
        /*10a4*/ 	.word	0x0500000f


	//   ....[212]....
        /*10a8*/ 	.word	0x0500000f


	//   ....[213]....
        /*10ac*/ 	.word	0x0500000f


	//   ....[214]....
        /*10b0*/ 	.word	0x0500000f


	//   ....[215]....
        /*10b4*/ 	.word	0x0500000f


	//   ....[216]....
        /*10b8*/ 	.word	0x0500000f


	//   ....[217]....
        /*10bc*/ 	.word	0x0500000f


	//   ....[218]....
        /*10c0*/ 	.word	0x0500000f


	//   ....[219]....
        /*10c4*/ 	.word	0x0500000f


	//   ....[220]....
        /*10c8*/ 	.word	0x0500000f


	//   ....[221]....
        /*10cc*/ 	.word	0x0500000f


	//   ....[222]....
        /*10d0*/ 	.word	0x0500000f


	//   ....[223]....
        /*10d4*/ 	.word	0x0500000f


	//   ....[224]....
        /*10d8*/ 	.word	0x0500000f


	//   ....[225]....
        /*10dc*/ 	.word	0x0500000f


	//   ....[226]....
        /*10e0*/ 	.word	0x0500000f


	//   ....[227]....
        /*10e4*/ 	.word	0x0500000f


	//   ....[228]....
        /*10e8*/ 	.word	0x0500000f


	//   ....[229]....
        /*10ec*/ 	.word	0x0500000f


	//   ....[230]....
        /*10f0*/ 	.word	0x0500000f


	//   ....[231]....
        /*10f4*/ 	.word	0x0500000f


	//   ....[232]....
        /*10f8*/ 	.word	0x0500000f


	//   ....[233]....
        /*10fc*/ 	.word	0x0500000f


	//   ....[234]....
        /*1100*/ 	.word	0x0500000f


	//   ....[235]....
        /*1104*/ 	.word	0x0500000f


	//   ....[236]....
        /*1108*/ 	.word	0x0500000f


	//   ....[237]....
        /*110c*/ 	.word	0x0500000f


	//   ....[238]....
        /*1110*/ 	.word	0x0500000f


	//   ....[239]....
        /*1114*/ 	.word	0x0500000f


	//   ....[240]....
        /*1118*/ 	.word	0x0500000f


	//   ....[241]....
        /*111c*/ 	.word	0x0500000f


	//   ....[242]....
        /*1120*/ 	.word	0x0500000f


	//   ....[243]....
        /*1124*/ 	.word	0x0500000f


	//   ....[244]....
        /*1128*/ 	.word	0x0500000f


	//   ....[245]....
        /*112c*/ 	.word	0x0500000f


	//   ....[246]....
        /*1130*/ 	.word	0x0500000f


	//   ....[247]....
        /*1134*/ 	.word	0x0500000f


	//   ....[248]....
        /*1138*/ 	.word	0x0500000f


	//   ....[249]....
        /*113c*/ 	.word	0x0500000f


	//   ....[250]....
        /*1140*/ 	.word	0x0500000f


	//   ....[251]....
        /*1144*/ 	.word	0x0500000f


	//   ....[252]....
        /*1148*/ 	.word	0x0500000f


	//   ....[253]....
        /*114c*/ 	.word	0x0500000f


	//   ....[254]....
        /*1150*/ 	.word	0x0500000f


	//   ....[255]....
        /*1154*/ 	.word	0x0500000f


	//   ....[0]....
        /*1158*/ 	.word	0x0500000f


	//   ....[1]....
        /*115c*/ 	.word	0x0500000f


	//   ....[2]....
        /*1160*/ 	.word	0x0500000f


	//   ....[3]....
        /*1164*/ 	.word	0x0500000f


	//   ....[4]....
        /*1168*/ 	.word	0x0500000f


	//   ....[5]....
        /*116c*/ 	.word	0x0500000f


	//   ....[6]....
        /*1170*/ 	.word	0x0500000f


	//   ....[7]....
        /*1174*/ 	.word	0x0500000f


	//   ....[8]....
        /*1178*/ 	.word	0x0500000f


	//   ....[9]....
        /*117c*/ 	.word	0x0500000f


	//   ....[10]....
        /*1180*/ 	.word	0x0500000f


	//   ....[11]....
        /*1184*/ 	.word	0x0500000f


	//   ....[12]....
        /*1188*/ 	.word	0x0500000f


	//   ....[13]....
        /*118c*/ 	.word	0x0500000f


	//   ....[14]....
        /*1190*/ 	.word	0x0500000f


	//   ....[15]....
        /*1194*/ 	.word	0x0500000f


	//   ....[16]....
        /*1198*/ 	.word	0x0500000f


	//   ....[17]....
        /*119c*/ 	.word	0x0500000f


	//   ....[18]....
        /*11a0*/ 	.word	0x0500000f


	//   ....[19]....
        /*11a4*/ 	.word	0x0500000f


	//   ....[20]....
        /*11a8*/ 	.word	0x0500000f


	//   ....[21]....
        /*11ac*/ 	.word	0x0500000f


	//   ....[22]....
        /*11b0*/ 	.word	0x0500000f


	//   ....[23]....
        /*11b4*/ 	.word	0x0500000f


	//   ....[24]....
        /*11b8*/ 	.word	0x0500000f


	//   ....[25]....
        /*11bc*/ 	.word	0x0500000f


	//   ....[26]....
        /*11c0*/ 	.word	0x0500000f


	//   ....[27]....
        /*11c4*/ 	.word	0x0500000f


	//   ....[28]....
        /*11c8*/ 	.word	0x0500000f


	//   ....[29]....
        /*11cc*/ 	.word	0x0500000f


	//   ....[30]....
        /*11d0*/ 	.word	0x0500000f


	//   ....[31]....
        /*11d4*/ 	.word	0x0500000f


	//   ....[32]....
        /*11d8*/ 	.word	0x0500000f


	//   ....[33]....
        /*11dc*/ 	.word	0x0500000f


	//   ....[34]....
        /*11e0*/ 	.word	0x0500000f


	//   ....[35]....
        /*11e4*/ 	.word	0x0500000f


	//   ....[36]....
        /*11e8*/ 	.word	0x0500000f


	//   ....[37]....
        /*11ec*/ 	.word	0x0500000f


	//   ....[38]....
        /*11f0*/ 	.word	0x0500000f


	//   ....[39]....
        /*11f4*/ 	.word	0x0500000f


	//   ....[40]....
        /*11f8*/ 	.word	0x0500000f


	//   ....[41]....
        /*11fc*/ 	.word	0x0500000f


	//   ....[42]....
        /*1200*/ 	.word	0x0500000f


	//   ....[43]....
        /*1204*/ 	.word	0x0500000f


	//   ....[44]....
        /*1208*/ 	.word	0x0500000f


	//   ....[45]....
        /*120c*/ 	.word	0x0500000f


	//   ....[46]....
        /*1210*/ 	.word	0x0500000f


	//   ....[47]....
        /*1214*/ 	.word	0x0500000f


	//   ....[48]....
        /*1218*/ 	.word	0x0500000f


	//   ....[49]....
        /*121c*/ 	.word	0x0500000f


	//   ....[50]....
        /*1220*/ 	.word	0x0500000f


	//   ....[51]....
        /*1224*/ 	.word	0x0500000f


	//   ....[52]....
        /*1228*/ 	.word	0x0500000f


	//   ....[53]....
        /*122c*/ 	.word	0x0500000f


	//   ....[54]....
        /*1230*/ 	.word	0x0500000f


	//   ....[55]....
        /*1234*/ 	.word	0x0500000f


	//   ....[56]....
        /*1238*/ 	.word	0x0500000f


	//   ....[57]....
        /*123c*/ 	.word	0x0500000f


	//   ....[58]....
        /*1240*/ 	.word	0x0500000f


	//   ....[59]....
        /*1244*/ 	.word	0x0500000f


	//   ....[60]....
        /*1248*/ 	.word	0x0500000f


	//   ....[61]....
        /*124c*/ 	.word	0x0500000f


	//   ....[62]....
        /*1250*/ 	.word	0x0500000f


	//   ....[63]....
        /*1254*/ 	.word	0x0500000f


	//   ....[64]....
        /*1258*/ 	.word	0x0500000f


	//   ....[65]....
        /*125c*/ 	.word	0x0500000f


	//   ....[66]....
        /*1260*/ 	.word	0x0500000f


	//   ....[67]....
        /*1264*/ 	.word	0x0500000f


	//   ....[68]....
        /*1268*/ 	.word	0x0500000f


	//   ....[69]....
        /*126c*/ 	.word	0x0500000f


	//   ....[70]....
        /*1270*/ 	.word	0x0500000f


	//   ....[71]....
        /*1274*/ 	.word	0x0500000f


	//   ....[72]....
        /*1278*/ 	.word	0x0500000f


	//   ....[73]....
        /*127c*/ 	.word	0x0500000f


	//   ....[74]....
        /*1280*/ 	.word	0x0500000f


	//   ....[75]....
        /*1284*/ 	.word	0x0500000f


	//   ....[76]....
        /*1288*/ 	.word	0x0500000f


	//   ....[77]....
        /*128c*/ 	.word	0x0500000f


	//   ....[78]....
        /*1290*/ 	.word	0x0500000f


	//   ....[79]....
        /*1294*/ 	.word	0x0500000f


	//   ....[80]....
        /*1298*/ 	.word	0x0500000f


	//   ....[81]....
        /*129c*/ 	.word	0x0500000f


	//   ....[82]....
        /*12a0*/ 	.word	0x0500000f


	//   ....[83]....
        /*12a4*/ 	.word	0x0500000f


	//   ....[84]....
        /*12a8*/ 	.word	0x0500000f


	//   ....[85]....
        /*12ac*/ 	.word	0x0500000f


	//   ....[86]....
        /*12b0*/ 	.word	0x0500000f


	//   ....[87]....
        /*12b4*/ 	.word	0x0500000f


	//   ....[88]....
        /*12b8*/ 	.word	0x0500000f


	//   ....[89]....
        /*12bc*/ 	.word	0x0500000f


	//   ....[90]....
        /*12c0*/ 	.word	0x0500000f


	//   ....[91]....
        /*12c4*/ 	.word	0x0500000f


	//   ....[92]....
        /*12c8*/ 	.word	0x0500000f


	//   ....[93]....
        /*12cc*/ 	.word	0x0500000f


	//   ....[94]....
        /*12d0*/ 	.word	0x0500000f


	//----- nvinfo : EIATTR_COOP_GROUP_INSTR_OFFSETS
	.align		4
.L_1606:
        /*12d4*/ 	.byte	0x04, 0x28
        /*12d6*/ 	.short	(.L_1608 - .L_1607)


	//   ....[0]....
.L_1607:
        /*12d8*/ 	.word	0x00000070


	//   ....[1]....
        /*12dc*/ 	.word	0x00000140


	//   ....[2]....
        /*12e0*/ 	.word	0x00000190


	//   ....[3]....
        /*12e4*/ 	.word	0x000003e0


	//   ....[4]....
        /*12e8*/ 	.word	0x00000540


	//   ....[5]....
        /*12ec*/ 	.word	0x00000660


	//   ....[6]....
        /*12f0*/ 	.word	0x000007c0


	//   ....[7]....
        /*12f4*/ 	.word	0x000038e0


	//   ....[8]....
        /*12f8*/ 	.word	0x000038f0


	//   ....[9]....
        /*12fc*/ 	.word	0x00003ff0


	//   ....[10]....
        /*1300*/ 	.word	0x00004000


	//   ....[11]....
        /*1304*/ 	.word	0x00004bc0


	//   ....[12]....
        /*1308*/ 	.word	0x00004bd0


	//   ....[13]....
        /*130c*/ 	.word	0x00005340


	//   ....[14]....
        /*1310*/ 	.word	0x00005350


	//   ....[15]....
        /*1314*/ 	.word	0x00005d10


	//   ....[16]....
        /*1318*/ 	.word	0x00005d20


	//   ....[17]....
        /*131c*/ 	.word	0x00005e30


	//   ....[18]....
        /*1320*/ 	.word	0x00005e40


	//   ....[19]....
        /*1324*/ 	.word	0x00006250


	//   ....[20]....
        /*1328*/ 	.word	0x00006270


	//   ....[21]....
        /*132c*/ 	.word	0x00006540


	//   ....[22]....
        /*1330*/ 	.word	0x00006560


	//   ....[23]....
        /*1334*/ 	.word	0x000071c0


	//   ....[24]....
        /*1338*/ 	.word	0x00007990


	//   ....[25]....
        /*133c*/ 	.word	0x000079a0


	//   ....[26]....
        /*1340*/ 	.word	0x000079b0


	//   ....[27]....
        /*1344*/ 	.word	0x000079c0


	//   ....[28]....
        /*1348*/ 	.word	0x00007ce0


	//   ....[29]....
        /*134c*/ 	.word	0x00007cf0


	//   ....[30]....
        /*1350*/ 	.word	0x00007d00


	//   ....[31]....
        /*1354*/ 	.word	0x00007d10


	//   ....[32]....
        /*1358*/ 	.word	0x00008f20


	//   ....[33]....
        /*135c*/ 	.word	0x00008f30


	//   ....[34]....
        /*1360*/ 	.word	0x00008f40


	//   ....[35]....
        /*1364*/ 	.word	0x00008f70


	//   ....[36]....
        /*1368*/ 	.word	0x00009050


	//   ....[37]....
        /*136c*/ 	.word	0x00009070


	//   ....[38]....
        /*1370*/ 	.word	0x00009080


	//   ....[39]....
        /*1374*/ 	.word	0x00009100


	//   ....[40]....
        /*1378*/ 	.word	0x0000b770


	//   ....[41]....
        /*137c*/ 	.word	0x0000bd70


	//   ....[42]....
        /*1380*/ 	.word	0x0000bd80


	//   ....[43]....
        /*1384*/ 	.word	0x0000bda0


	//   ....[44]....
        /*1388*/ 	.word	0x0000c460


	//   ....[45]....
        /*138c*/ 	.word	0x0000c4a0


	//   ....[46]....
        /*1390*/ 	.word	0x0000e830


	//   ....[47]....
        /*1394*/ 	.word	0x0000e880


	//   ....[48]....
        /*1398*/ 	.word	0x0000f330


	//   ....[49]....
        /*139c*/ 	.word	0x0000f350


	//   ....[50]....
        /*13a0*/ 	.word	0x0000f7e0


	//   ....[51]....
        /*13a4*/ 	.word	0x0000f810


	//   ....[52]....
        /*13a8*/ 	.word	0x000122b0


	//   ....[53]....
        /*13ac*/ 	.word	0x00012330


	//   ....[54]....
        /*13b0*/ 	.word	0x000129a0


	//   ....[55]....
        /*13b4*/ 	.word	0x000129c0


	//   ....[56]....
        /*13b8*/ 	.word	0x00013ed0


	//   ....[57]....
        /*13bc*/ 	.word	0x00013f60


	//   ....[58]....
        /*13c0*/ 	.word	0x00014010


	//   ....[59]....
        /*13c4*/ 	.word	0x000141e0


	//   ....[60]....
        /*13c8*/ 	.word	0x00015a30


	//   ....[61]....
        /*13cc*/ 	.word	0x00015a50


	//   ....[62]....
        /*13d0*/ 	.word	0x00015a60


	//   ....[63]....
        /*13d4*/ 	.word	0x00015a70


	//   ....[64]....
        /*13d8*/ 	.word	0x00016490


	//   ....[65]....
        /*13dc*/ 	.word	0x000164a0


	//   ....[66]....
        /*13e0*/ 	.word	0x000166d0


	//   ....[67]....
        /*13e4*/ 	.word	0x000166e0


	//   ....[68]....
        /*13e8*/ 	.word	0x00016910


	//   ....[69]....
        /*13ec*/ 	.word	0x00016920


	//   ....[70]....
        /*13f0*/ 	.word	0x00016b50


	//   ....[71]....
        /*13f4*/ 	.word	0x00016b60


	//   ....[72]....
        /*13f8*/ 	.word	0x00017030


	//   ....[73]....
        /*13fc*/ 	.word	0x00017040


	//   ....[74]....
        /*1400*/ 	.word	0x00017cc0


	//   ....[75]....
        /*1404*/ 	.word	0x00017cd0


	//   ....[76]....
        /*1408*/ 	.word	0x00019310


	//   ....[77]....
        /*140c*/ 	.word	0x00019320


	//   ....[78]....
        /*1410*/ 	.word	0x00019560


	//   ....[79]....
        /*1414*/ 	.word	0x00019570


	//   ....[80]....
        /*1418*/ 	.word	0x000197a0


	//   ....[81]....
        /*141c*/ 	.word	0x000197b0


	//   ....[82]....
        /*1420*/ 	.word	0x000199e0


	//   ....[83]....
        /*1424*/ 	.word	0x000199f0


	//   ....[84]....
        /*1428*/ 	.word	0x00019c80


	//   ....[85]....
        /*142c*/ 	.word	0x00019e70


	//   ....[86]....
        /*1430*/ 	.word	0x00019ea0


	//   ....[87]....
        /*1434*/ 	.word	0x00019ed0


	//   ....[88]....
        /*1438*/ 	.word	0x00019f00


	//   ....[89]....
        /*143c*/ 	.word	0x00019f30


	//   ....[90]....
        /*1440*/ 	.word	0x00019f60


	//   ....[91]....
        /*1444*/ 	.word	0x0001a0f0


	//   ....[92]....
        /*1448*/ 	.word	0x0001a120


	//   ....[93]....
        /*144c*/ 	.word	0x0001a150


	//   ....[94]....
        /*1450*/ 	.word	0x0001a180


	//   ....[95]....
        /*1454*/ 	.word	0x0001a1b0


	//   ....[96]....
        /*1458*/ 	.word	0x0001a1e0


	//   ....[97]....
        /*145c*/ 	.word	0x0001a270


	//   ....[98]....
        /*1460*/ 	.word	0x0001a2a0


	//   ....[99]....
        /*1464*/ 	.word	0x0001a2b0


	//   ....[100]....
        /*1468*/ 	.word	0x0001a2f0


	//   ....[101]....
        /*146c*/ 	.word	0x0001b780


	//   ....[102]....
        /*1470*/ 	.word	0x0001d8d0


	//   ....[103]....
        /*1474*/ 	.word	0x0001d8f0


	//   ....[104]....
        /*1478*/ 	.word	0x0001d980


	//   ....[105]....
        /*147c*/ 	.word	0x0001d9a0


	//   ....[106]....
        /*1480*/ 	.word	0x0001da20


	//   ....[107]....
        /*1484*/ 	.word	0x0001da40


	//   ....[108]....
        /*1488*/ 	.word	0x0001dac0


	//   ....[109]....
        /*148c*/ 	.word	0x0001dae0


	//   ....[110]....
        /*1490*/ 	.word	0x0001db60


	//   ....[111]....
        /*1494*/ 	.word	0x0001db80


	//   ....[112]....
        /*1498*/ 	.word	0x0001db90


	//   ....[113]....
        /*149c*/ 	.word	0x0001dba0


	//   ....[114]....
        /*14a0*/ 	.word	0x0001e340


	//   ....[115]....
        /*14a4*/ 	.word	0x0001e370


	//   ....[116]....
        /*14a8*/ 	.word	0x0001e460


	//   ....[117]....
        /*14ac*/ 	.word	0x0001e470


	//   ....[118]....
        /*14b0*/ 	.word	0x0001e520


	//   ....[119]....
        /*14b4*/ 	.word	0x0001e530


	//   ....[120]....
        /*14b8*/ 	.word	0x0001e5b0


	//   ....[121]....
        /*14bc*/ 	.word	0x0001e5c0


	//   ....[122]....
        /*14c0*/ 	.word	0x0001e5d0


	//   ....[123]....
        /*14c4*/ 	.word	0x0001e670


	//   ....[124]....
        /*14c8*/ 	.word	0x0001e6a0


	//   ....[125]....
        /*14cc*/ 	.word	0x0001e720


	//   ....[126]....
        /*14d0*/ 	.word	0x0001e750


	//   ....[127]....
        /*14d4*/ 	.word	0x0001e770


	//   ....[128]....
        /*14d8*/ 	.word	0x0001e7c0


	//   ....[129]....
        /*14dc*/ 	.word	0x0001e7d0


	//   ....[130]....
        /*14e0*/ 	.word	0x0001ee90


	//   ....[131]....
        /*14e4*/ 	.word	0x0001eec0


	//   ....[132]....
        /*14e8*/ 	.word	0x0001eee0


	//   ....[133]....
        /*14ec*/ 	.word	0x0001efb0


	//   ....[134]....
        /*14f0*/ 	.word	0x0001efe0


	//   ....[135]....
        /*14f4*/ 	.word	0x0001f050


	//   ....[136]....
        /*14f8*/ 	.word	0x0001f0c0


	//   ....[137]....
        /*14fc*/ 	.word	0x0001f0d0


	//   ....[138]....
        /*1500*/ 	.word	0x0001f150


	//   ....[139]....
        /*1504*/ 	.word	0x0001f160


	//   ....[140]....
        /*1508*/ 	.word	0x0001f1e0


	//   ....[141]....
        /*150c*/ 	.word	0x0001f1f0


	//   ....[142]....
        /*1510*/ 	.word	0x0001f270


	//   ....[143]....
        /*1514*/ 	.word	0x0001f280


	//   ....[144]....
        /*1518*/ 	.word	0x0001f300


	//   ....[145]....
        /*151c*/ 	.word	0x0001f310


	//   ....[146]....
        /*1520*/ 	.word	0x0001f820


	//   ....[147]....
        /*1524*/ 	.word	0x0001f840


	//   ....[148]....
        /*1528*/ 	.word	0x0001f890


	//   ....[149]....
        /*152c*/ 	.word	0x0001f950


	//   ....[150]....
        /*1530*/ 	.word	0x0001f960


	//   ....[151]....
        /*1534*/ 	.word	0x0001f990


	//   ....[152]....
        /*1538*/ 	.word	0x0001fa20


	//   ....[153]....
        /*153c*/ 	.word	0x0001fad0


	//   ....[154]....
        /*1540*/ 	.word	0x0001fae0


	//   ....[155]....
        /*1544*/ 	.word	0x0001fb10


	//   ....[156]....
        /*1548*/ 	.word	0x0001fb20


	//   ....[157]....
        /*154c*/ 	.word	0x0001fbb0


	//   ....[158]....
        /*1550*/ 	.word	0x000202c0


	//   ....[159]....
        /*1554*/ 	.word	0x000202e0


	//   ....[160]....
        /*1558*/ 	.word	0x00020330


	//   ....[161]....
        /*155c*/ 	.word	0x00020340


	//   ....[162]....
        /*1560*/ 	.word	0x00020380


	//   ....[163]....
        /*1564*/ 	.word	0x00020390


	//   ....[164]....
        /*1568*/ 	.word	0x000203d0


	//   ....[165]....
        /*156c*/ 	.word	0x000203e0


	//   ....[166]....
        /*1570*/ 	.word	0x00020420


	//   ....[167]....
        /*1574*/ 	.word	0x00020430


	//   ....[168]....
        /*1578*/ 	.word	0x00020440


	//   ....[169]....
        /*157c*/ 	.word	0x00020480


	//   ....[170]....
        /*1580*/ 	.word	0x000207a0


	//   ....[171]....
        /*1584*/ 	.word	0x000207c0


	//   ....[172]....
        /*1588*/ 	.word	0x000207d0


	//   ....[173]....
        /*158c*/ 	.word	0x000207e0


	//   ....[174]....
        /*1590*/ 	.word	0x00020800


	//   ....[175]....
        /*1594*/ 	.word	0x00020870


	//   ....[176]....
        /*1598*/ 	.word	0x000208e0


	//   ....[177]....
        /*159c*/ 	.word	0x00020900


	//   ....[178]....
        /*15a0*/ 	.word	0x00020910


	//   ....[179]....
        /*15a4*/ 	.word	0x00020970


	//   ....[180]....
        /*15a8*/ 	.word	0x00020990


	//   ....[181]....
        /*15ac*/ 	.word	0x000209f0


	//   ....[182]....
        /*15b0*/ 	.word	0x00020f30


	//   ....[183]....
        /*15b4*/ 	.word	0x00020f60


	//   ....[184]....
        /*15b8*/ 	.word	0x00020fc0


	//   ....[185]....
        /*15bc*/ 	.word	0x00020ff0


	//   ....[186]....
        /*15c0*/ 	.word	0x00021020


	//   ....[187]....
        /*15c4*/ 	.word	0x00021050


	//   ....[188]....
        /*15c8*/ 	.word	0x00021080


	//   ....[189]....
        /*15cc*/ 	.word	0x000210b0


	//   ....[190]....
        /*15d0*/ 	.word	0x00021250


	//   ....[191]....
        /*15d4*/ 	.word	0x00021280


	//   ....[192]....
        /*15d8*/ 	.word	0x000212b0


	//   ....[193]....
        /*15dc*/ 	.word	0x000212e0


	//   ....[194]....
        /*15e0*/ 	.word	0x00021310


	//   ....[195]....
        /*15e4*/ 	.word	0x00021340


	//   ....[196]....
        /*15e8*/ 	.word	0x00021400


	//   ....[197]....
        /*15ec*/ 	.word	0x00021420


	//   ....[198]....
        /*15f0*/ 	.word	0x00021440


	//   ....[199]....
        /*15f4*/ 	.word	0x000214a0


	//   ....[200]....
        /*15f8*/ 	.word	0x00021ec0


	//   ....[201]....
        /*15fc*/ 	.word	0x000221e0


	//   ....[202]....
        /*1600*/ 	.word	0x00022270


	//   ....[203]....
        /*1604*/ 	.word	0x00022300


	//   ....[204]....
        /*1608*/ 	.word	0x00022390


	//   ....[205]....
        /*160c*/ 	.word	0x00022470


	//   ....[206]....
        /*1610*/ 	.word	0x00022500


	//   ....[207]....
        /*1614*/ 	.word	0x000225a0


	//   ....[208]....
        /*1618*/ 	.word	0x00022630


	//   ....[209]....
        /*161c*/ 	.word	0x00022720


	//   ....[210]....
        /*1620*/ 	.word	0x000227b0


	//   ....[211]....
        /*1624*/ 	.word	0x00022850


	//   ....[212]....
        /*1628*/ 	.word	0x000228e0


	//   ....[213]....
        /*162c*/ 	.word	0x000229c0


	//   ....[214]....
        /*1630*/ 	.word	0x00022a60


	//   ....[215]....
        /*1634*/ 	.word	0x00022af0


	//   ....[216]....
        /*1638*/ 	.word	0x00022b40


	//   ....[217]....
        /*163c*/ 	.word	0x00022b90


	//   ....[218]....
        /*1640*/ 	.word	0x00022c30


	//   ....[219]....
        /*1644*/ 	.word	0x00022cc0


	//   ....[220]....
        /*1648*/ 	.word	0x00022d10


	//   ....[221]....
        /*164c*/ 	.word	0x00022d60


	//   ....[222]....
        /*1650*/ 	.word	0x00022e60


	//   ....[223]....
        /*1654*/ 	.word	0x00022f10


	//   ....[224]....
        /*1658*/ 	.word	0x00022f60


	//   ....[225]....
        /*165c*/ 	.word	0x00022fb0


	//   ....[226]....
        /*1660*/ 	.word	0x00023130


	//   ....[227]....
        /*1664*/ 	.word	0x000232d0


	//   ....[228]....
        /*1668*/ 	.word	0x00023330


	//   ....[229]....
        /*166c*/ 	.word	0x00023380


	//   ....[230]....
        /*1670*/ 	.word	0x00023680


	//   ....[231]....
        /*1674*/ 	.word	0x000236d0


	//   ....[232]....
        /*1678*/ 	.word	0x00023760


	//   ....[233]....
        /*167c*/ 	.word	0x000237f0


	//   ....[234]....
        /*1680*/ 	.word	0x00023880


	//   ....[235]....
        /*1684*/ 	.word	0x00023910


	//   ....[236]....
        /*1688*/ 	.word	0x000239a0


	//   ....[237]....
        /*168c*/ 	.word	0x00023a30


	//   ....[238]....
        /*1690*/ 	.word	0x00023ab0


	//   ....[239]....
        /*1694*/ 	.word	0x00023b00


	//   ....[240]....
        /*1698*/ 	.word	0x00023ba0


	//   ....[241]....
        /*169c*/ 	.word	0x00023c30


	//   ....[242]....
        /*16a0*/ 	.word	0x00023cc0


	//   ....[243]....
        /*16a4*/ 	.word	0x00023d10


	//   ....[244]....
        /*16a8*/ 	.word	0x00023db0


	//   ....[245]....
        /*16ac*/ 	.word	0x00023e40


	//   ....[246]....
        /*16b0*/ 	.word	0x00023ee0


	//   ....[247]....
        /*16b4*/ 	.word	0x00023f70


	//   ....[248]....
        /*16b8*/ 	.word	0x00024010


	//   ....[249]....
        /*16bc*/ 	.word	0x000240a0


	//   ....[250]....
        /*16c0*/ 	.word	0x00024170


	//   ....[251]....
        /*16c4*/ 	.word	0x00024450


	//   ....[252]....
        /*16c8*/ 	.word	0x00024540


	//   ....[253]....
        /*16cc*/ 	.word	0x000245e0


	//   ....[254]....
        /*16d0*/ 	.word	0x00024640


	//   ....[255]....
        /*16d4*/ 	.word	0x00024730


	//   ....[0]....
        /*16d8*/ 	.word	0x000247a0


	//   ....[1]....
        /*16dc*/ 	.word	0x00024890


	//   ....[2]....
        /*16e0*/ 	.word	0x00024900


	//   ....[3]....
        /*16e4*/ 	.word	0x000249f0


	//   ....[4]....
        /*16e8*/ 	.word	0x00024a60


	//   ....[5]....
        /*16ec*/ 	.word	0x00024b50


	//   ....[6]....
        /*16f0*/ 	.word	0x00024bc0


	//   ....[7]....
        /*16f4*/ 	.word	0x00024c60


	//   ....[8]....
        /*16f8*/ 	.word	0x00024d50


	//   ....[9]....
        /*16fc*/ 	.word	0x00024e00


	//   ....[10]....
        /*1700*/ 	.word	0x00024e60


	//   ....[11]....
        /*1704*/ 	.word	0x00024f50


	//   ....[12]....
        /*1708*/ 	.word	0x00024fb0


	//   ....[13]....
        /*170c*/ 	.word	0x000250d0


	//   ....[14]....
        /*1710*/ 	.word	0x00025130


	//   ....[15]....
        /*1714*/ 	.word	0x00025220


	//   ....[16]....
        /*1718*/ 	.word	0x00025280


	//   ....[17]....
        /*171c*/ 	.word	0x00025320


	//   ....[18]....
        /*1720*/ 	.word	0x000253f0


	//   ....[19]....
        /*1724*/ 	.word	0x000254f0


	//   ....[20]....
        /*1728*/ 	.word	0x00025560


	//   ....[21]....
        /*172c*/ 	.word	0x00025600


	//   ....[22]....
        /*1730*/ 	.word	0x000256b0


	//   ....[23]....
        /*1734*/ 	.word	0x00025750


	//   ....[24]....
        /*1738*/ 	.word	0x000259c0


	//   ....[25]....
        /*173c*/ 	.word	0x00025a80


	//   ....[26]....
        /*1740*/ 	.word	0x00025b40


	//   ....[27]....
        /*1744*/ 	.word	0x00025c30


	//   ....[28]....
        /*1748*/ 	.word	0x00025cf0


	//   ....[29]....
        /*174c*/ 	.word	0x00025db0


	//   ....[30]....
        /*1750*/ 	.word	0x00025e70


	//   ....[31]....
        /*1754*/ 	.word	0x00025f30


	//   ....[32]....
        /*1758*/ 	.word	0x00025ff0


	//   ....[33]....
        /*175c*/ 	.word	0x000260b0


	//   ....[34]....
        /*1760*/ 	.word	0x00026170


	//   ....[35]....
        /*1764*/ 	.word	0x00026230


	//   ....[36]....
        /*1768*/ 	.word	0x000262f0


	//   ....[37]....
        /*176c*/ 	.word	0x000263a0


	//   ....[38]....
        /*1770*/ 	.word	0x00026400


	//   ....[39]....
        /*1774*/ 	.word	0x000264e0


	//   ....[40]....
        /*1778*/ 	.word	0x00026620


	//   ....[41]....
        /*177c*/ 	.word	0x00026700


	//   ....[42]....
        /*1780*/ 	.word	0x00026790


	//   ....[43]....
        /*1784*/ 	.word	0x000268a0


	//   ....[44]....
        /*1788*/ 	.word	0x00026900


	//   ....[45]....
        /*178c*/ 	.word	0x00026a10


	//   ....[46]....
        /*1790*/ 	.word	0x00026a70


	//   ....[47]....
        /*1794*/ 	.word	0x00026b80


	//   ....[48]....
        /*1798*/ 	.word	0x00026be0


	//   ....[49]....
        /*179c*/ 	.word	0x00026cf0


	//   ....[50]....
        /*17a0*/ 	.word	0x00026d50


	//   ....[51]....
        /*17a4*/ 	.word	0x00026e10


	//   ....[52]....
        /*17a8*/ 	.word	0x00026f70


	//   ....[53]....
        /*17ac*/ 	.word	0x00027010


	//   ....[54]....
        /*17b0*/ 	.word	0x00027070


	//   ....[55]....
        /*17b4*/ 	.word	0x00027120


	//   ....[56]....
        /*17b8*/ 	.word	0x00027180


	//   ....[57]....
        /*17bc*/ 	.word	0x00027230


	//   ....[58]....
        /*17c0*/ 	.word	0x00027290


	//   ....[59]....
        /*17c4*/ 	.word	0x00027340


	//   ....[60]....
        /*17c8*/ 	.word	0x000273a0


	//   ....[61]....
        /*17cc*/ 	.word	0x00027450


	//   ....[62]....
        /*17d0*/ 	.word	0x000274b0


	//   ....[63]....
        /*17d4*/ 	.word	0x00027560


	//   ....[64]....
        /*17d8*/ 	.word	0x00027650


	//   ....[65]....
        /*17dc*/ 	.word	0x000276f0


	//   ....[66]....
        /*17e0*/ 	.word	0x00027750


	//   ....[67]....
        /*17e4*/ 	.word	0x00027820


	//   ....[68]....
        /*17e8*/ 	.word	0x00027880


	//   ....[69]....
        /*17ec*/ 	.word	0x00027950


	//   ....[70]....
        /*17f0*/ 	.word	0x000279b0


	//   ....[71]....
        /*17f4*/ 	.word	0x00027a80


	//   ....[72]....
        /*17f8*/ 	.word	0x00027ae0


	//   ....[73]....
        /*17fc*/ 	.word	0x00027bb0


	//   ....[74]....
        /*1800*/ 	.word	0x00027c10


	//   ....[75]....
        /*1804*/ 	.word	0x00027ce0


	//   ....[76]....
        /*1808*/ 	.word	0x00027d70


	//   ....[77]....
        /*180c*/ 	.word	0x00027e10


	//   ....[78]....
        /*1810*/ 	.word	0x00027f90


	//   ....[79]....
        /*1814*/ 	.word	0x00028000


	//   ....[80]....
        /*1818*/ 	.word	0x00028070


	//   ....[81]....
        /*181c*/ 	.word	0x000280e0


	//   ....[82]....
        /*1820*/ 	.word	0x00028150


	//   ....[83]....
        /*1824*/ 	.word	0x000281d0


	//   ....[84]....
        /*1828*/ 	.word	0x00028250


	//   ....[85]....
        /*182c*/ 	.word	0x000282e0


	//   ....[86]....
        /*1830*/ 	.word	0x00028350


	//   ....[87]....
        /*1834*/ 	.word	0x000283c0


	//   ....[88]....
        /*1838*/ 	.word	0x00028430


	//   ....[89]....
        /*183c*/ 	.word	0x000284b0


	//   ....[90]....
        /*1840*/ 	.word	0x00028520


	//   ....[91]....
        /*1844*/ 	.word	0x000285b0


	//   ....[92]....
        /*1848*/ 	.word	0x00028610


	//   ....[93]....
        /*184c*/ 	.word	0x000286a0


	//   ....[94]....
        /*1850*/ 	.word	0x000287d0


	//----- nvinfo : EIATTR_REG_RECONFIG
	.align		4
.L_1608:
        /*1854*/ 	.byte	0x01, 0x54
	.zero		2


	//----- nvinfo : EIATTR_SYSCALL_OFFSETS
	.align		4
        /*1858*/ 	.byte	0x04, 0x46
        /*185a*/ 	.short	(.L_1610 - .L_1609)


	//   ....[0]....
.L_1609:
        /*185c*/ 	.word	0x000024b0


	//   ....[1]....
        /*1860*/ 	.word	0x00002600


	//   ....[2]....
        /*1864*/ 	.word	0x000073b0


	//   ....[3]....
        /*1868*/ 	.word	0x000076d0


	//   ....[4]....
        /*186c*/ 	.word	0x0001cec0


	//   ....[5]....
        /*1870*/ 	.word	0x0001d010


	//   ....[6]....
        /*1874*/ 	.word	0x0001d100


	//   ....[7]....
        /*1878*/ 	.word	0x0001df60


	//   ....[8]....
        /*187c*/ 	.word	0x0001eaa0


	//----- nvinfo : EIATTR_MBARRIER_INSTR_OFFSETS
	.align		4
.L_1610:
        /*1880*/ 	.byte	0x04, 0x39
        /*1882*/ 	.short	(.L_1612 - .L_1611)


	//   ....[0]....
.L_1611:
        /*1884*/ 	.word	0x00000280
        /*1888*/ 	.word	0x000000ff
        /*188c*/ 	.word	0x00032400
        /*1890*/ 	.short	0x0100
        /*1892*/ 	.byte	0x08
	.zero		1


	//   ....[1]....
        /*1894*/ 	.word	0x00000290
        /*1898*/ 	.word	0x000000ff
        /*189c*/ 	.word	0x00032410
        /*18a0*/ 	.short	0x0100
        /*18a2*/ 	.byte	0x08
	.zero		1


	//   ....[2]....
        /*18a4*/ 	.word	0x000002a0
        /*18a8*/ 	.word	0x000000ff
        /*18ac*/ 	.word	0x00032420
        /*18b0*/ 	.short	0x0100
        /*18b2*/ 	.byte	0x08
	.zero		1


	//   ....[3]....
        /*18b4*/ 	.word	0x00000390
        /*18b8*/ 	.word	0x000000ff
        /*18bc*/ 	.word	0x00032430
        /*18c0*/ 	.short	0x0100
        /*18c2*/ 	.byte	0x08
	.zero		1


	//   ....[4]....
        /*18c4*/ 	.word	0x000003a0
        /*18c8*/ 	.word	0x000000ff
        /*18cc*/ 	.word	0x00032440
        /*18d0*/ 	.short	0x0100
        /*18d2*/ 	.byte	0x08
	.zero		1


	//   ....[5]....
        /*18d4*/ 	.word	0x000003b0
        /*18d8*/ 	.word	0x000000ff
        /*18dc*/ 	.word	0x00032438
        /*18e0*/ 	.short	0x0100
        /*18e2*/ 	.byte	0x08
	.zero		1


	//   ....[6]....
        /*18e4*/ 	.word	0x000003c0
        /*18e8*/ 	.word	0x000000ff
        /*18ec*/ 	.word	0x00032448
        /*18f0*/ 	.short	0x0100
        /*18f2*/ 	.byte	0x08
	.zero		1


	//   ....[7]....
        /*18f4*/ 	.word	0x000004f0
        /*18f8*/ 	.word	0x000000ff
        /*18fc*/ 	.word	0x00032450
        /*1900*/ 	.short	0x0100
        /*1902*/ 	.byte	0x08
	.zero		1


	//   ....[8]....
        /*1904*/ 	.word	0x00000500
        /*1908*/ 	.word	0x000000ff
        /*190c*/ 	.word	0x00032460
        /*1910*/ 	.short	0x0100
        /*1912*/ 	.byte	0x08
	.zero		1


	//   ....[9]....
        /*1914*/ 	.word	0x00000510
        /*1918*/ 	.word	0x000000ff
        /*191c*/ 	.word	0x00032458
        /*1920*/ 	.short	0x0100
        /*1922*/ 	.byte	0x08
	.zero		1


	//   ....[10]....
        /*1924*/ 	.word	0x00000520
        /*1928*/ 	.word	0x000000ff
        /*192c*/ 	.word	0x00032468
        /*1930*/ 	.short	0x0100
        /*1932*/ 	.byte	0x08
	.zero		1


	//   ....[11]....
        /*1934*/ 	.word	0x00000610
        /*1938*/ 	.word	0x000000ff
        /*193c*/ 	.word	0x00032470
        /*1940*/ 	.short	0x0100
        /*1942*/ 	.byte	0x06
	.zero		1


	//   ....[12]....
        /*1944*/ 	.word	0x00000620
        /*1948*/ 	.word	0x000000ff
        /*194c*/ 	.word	0x00032480
        /*1950*/ 	.short	0x0100
        /*1952*/ 	.byte	0x06
	.zero		1


	//   ....[13]....
        /*1954*/ 	.word	0x00000630
        /*1958*/ 	.word	0x000000ff
        /*195c*/ 	.word	0x00032478
        /*1960*/ 	.short	0x0100
        /*1962*/ 	.byte	0x06
	.zero		1


	//   ....[14]....
        /*1964*/ 	.word	0x00000640
        /*1968*/ 	.word	0x000000ff
        /*196c*/ 	.word	0x00032488
        /*1970*/ 	.short	0x0100
        /*1972*/ 	.byte	0x06
	.zero		1


	//   ....[15]....
        /*1974*/ 	.word	0x00000770
        /*1978*/ 	.word	0x000000ff
        /*197c*/ 	.word	0x00032490
        /*1980*/ 	.short	0x0100
        /*1982*/ 	.byte	0x08
	.zero		1


	//   ....[16]....
        /*1984*/ 	.word	0x00000780
        /*1988*/ 	.word	0x000000ff
        /*198c*/ 	.word	0x000324a0
        /*1990*/ 	.short	0x0100
        /*1992*/ 	.byte	0x08
	.zero		1


	//   ....[17]....
        /*1994*/ 	.word	0x00000790
        /*1998*/ 	.word	0x000000ff
        /*199c*/ 	.word	0x00032498
        /*19a0*/ 	.short	0x0100
        /*19a2*/ 	.byte	0x08
	.zero		1


	//   ....[18]....
        /*19a4*/ 	.word	0x000007a0
        /*19a8*/ 	.word	0x000000ff
        /*19ac*/ 	.word	0x000324a8
        /*19b0*/ 	.short	0x0100
        /*19b2*/ 	.byte	0x08
	.zero		1


	//   ....[19]....
        /*19b4*/ 	.word	0x000008d0
        /*19b8*/ 	.word	0x000000ff
        /*19bc*/ 	.word	0x000324b0
        /*19c0*/ 	.short	0x0100
        /*19c2*/ 	.byte	0x08
	.zero		1


	//   ....[20]....
        /*19c4*/ 	.word	0x000008e0
        /*19c8*/ 	.word	0x000000ff
        /*19cc*/ 	.word	0x000324c0
        /*19d0*/ 	.short	0x0100
        /*19d2*/ 	.byte	0x08
	.zero		1


	//   ....[21]....
        /*19d4*/ 	.word	0x000008f0
        /*19d8*/ 	.word	0x000000ff
        /*19dc*/ 	.word	0x000324b8
        /*19e0*/ 	.short	0x0100
        /*19e2*/ 	.byte	0x08
	.zero		1


	//   ....[22]....
        /*19e4*/ 	.word	0x00000900
        /*19e8*/ 	.word	0x000000ff
        /*19ec*/ 	.word	0x000324c8
        /*19f0*/ 	.short	0x0100
        /*19f2*/ 	.byte	0x08
	.zero		1


	//   ....[23]....
        /*19f4*/ 	.word	0x00003890
        /*19f8*/ 	.word	0x00000057
        /*19fc*/ 	.word	0x00032490
        /*1a00*/ 	.short	0x010a
        /*1a02*/ 	.byte	0x3f
	.zero		1


	//   ....[24]....
        /*1a04*/ 	.word	0x00004b60
        /*1a08*/ 	.word	0x00000057
        /*1a0c*/ 	.word	0x00032490
        /*1a10*/ 	.short	0x010a
        /*1a12*/ 	.byte	0x3f
	.zero		1


	//   ....[25]....
        /*1a14*/ 	.word	0x00005b70
        /*1a18*/ 	.word	0x00000057
        /*1a1c*/ 	.word	0x00032490
        /*1a20*/ 	.short	0x010a
        /*1a22*/ 	.byte	0x3f
	.zero		1


	//   ....[26]....
        /*1a24*/ 	.word	0x00006010
        /*1a28*/ 	.word	0x00000004
        /*1a2c*/ 	.word	0x00000000
        /*1a30*/ 	.short	0x0101
        /*1a32*/ 	.byte	0x3f
	.zero		1


	//   ....[27]....
        /*1a34*/ 	.word	0x00006050
        /*1a38*/ 	.word	0x00000057
        /*1a3c*/ 	.word	0x000324b0
        /*1a40*/ 	.short	0x010a
        /*1a42*/ 	.byte	0x3f
	.zero		1


	//   ....[28]....
        /*1a44*/ 	.word	0x000068d0
        /*1a48*/ 	.word	0x00000057
        /*1a4c*/ 	.word	0x00000000
        /*1a50*/ 	.short	0x0101
        /*1a52*/ 	.byte	0x3f
	.zero		1


	//   ....[29]....
        /*1a54*/ 	.word	0x00007450
        /*1a58*/ 	.word	0x00000016
        /*1a5c*/ 	.word	0x00032400
        /*1a60*/ 	.short	0x010a
        /*1a62*/ 	.byte	0x3f
	.zero		1


	//   ....[30]....
        /*1a64*/ 	.word	0x000074a0
        /*1a68*/ 	.word	0x00000016
        /*1a6c*/ 	.word	0x00032400
        /*1a70*/ 	.short	0x010a
        /*1a72*/ 	.byte	0x3f
	.zero		1


	//   ....[31]....
        /*1a74*/ 	.word	0x00007f70
        /*1a78*/ 	.word	0x00000016
        /*1a7c*/ 	.word	0x00032400
        /*1a80*/ 	.short	0x010a
        /*1a82*/ 	.byte	0x3f
	.zero		1


	//   ....[32]....
        /*1a84*/ 	.word	0x000093d0
        /*1a88*/ 	.word	0x00000016
        /*1a8c*/ 	.word	0x00032400
        /*1a90*/ 	.short	0x010a
        /*1a92*/ 	.byte	0x3f
	.zero		1


	//   ....[33]....
        /*1a94*/ 	.word	0x0000a2c0
        /*1a98*/ 	.word	0x0000000e
        /*1a9c*/ 	.word	0x00032430
        /*1aa0*/ 	.short	0x010a
        /*1aa2*/ 	.byte	0x3f
	.zero		1


	//   ....[34]....
        /*1aa4*/ 	.word	0x0000a350
        /*1aa8*/ 	.word	0x0000000e
        /*1aac*/ 	.word	0x00032430
        /*1ab0*/ 	.short	0x010a
        /*1ab2*/ 	.byte	0x3f
	.zero		1


	//   ....[35]....
        /*1ab4*/ 	.word	0x0000a680
        /*1ab8*/ 	.word	0x00000016
        /*1abc*/ 	.word	0x00032410
        /*1ac0*/ 	.short	0x010a
        /*1ac2*/ 	.byte	0x3f
	.zero		1


	//   ....[36]....
        /*1ac4*/ 	.word	0x0000a6d0
        /*1ac8*/ 	.word	0x0000000e
        /*1acc*/ 	.word	0x00032450
        /*1ad0*/ 	.short	0x010a
        /*1ad2*/ 	.byte	0x3f
	.zero		1


	//   ....[37]....
        /*1ad4*/ 	.word	0x0000a710
        /*1ad8*/ 	.word	0x0000000e
        /*1adc*/ 	.word	0x00032450
        /*1ae0*/ 	.short	0x010a
        /*1ae2*/ 	.byte	0x3f
	.zero		1


	//   ....[38]....
        /*1ae4*/ 	.word	0x0000c700
        /*1ae8*/ 	.word	0x00000018
        /*1aec*/ 	.word	0x00000000
        /*1af0*/ 	.short	0x0101
        /*1af2*/ 	.byte	0x3f
	.zero		1


	//   ....[39]....
        /*1af4*/ 	.word	0x0000d310
        /*1af8*/ 	.word	0x0000000e
        /*1afc*/ 	.word	0x00000000
        /*1b00*/ 	.short	0x0101
        /*1b02*/ 	.byte	0x3f
	.zero		1


	//   ....[40]....
        /*1b04*/ 	.word	0x0000d4a0
        /*1b08*/ 	.word	0x0000000f
        /*1b0c*/ 	.word	0x00032430
        /*1b10*/ 	.short	0x010a
        /*1b12*/ 	.byte	0x3f
	.zero		1


	//   ....[41]....
        /*1b14*/ 	.word	0x0000d510
        /*1b18*/ 	.word	0x0000000f
        /*1b1c*/ 	.word	0x00032430
        /*1b20*/ 	.short	0x010a
        /*1b22*/ 	.byte	0x3f
	.zero		1


	//   ....[42]....
        /*1b24*/ 	.word	0x0000d7f0
        /*1b28*/ 	.word	0x0000000f
        /*1b2c*/ 	.word	0x00032450
        /*1b30*/ 	.short	0x010a
        /*1b32*/ 	.byte	0x3f
	.zero		1


	//   ....[43]....
        /*1b34*/ 	.word	0x0000d830
        /*1b38*/ 	.word	0x0000000f
        /*1b3c*/ 	.word	0x00032450
        /*1b40*/ 	.short	0x010a
        /*1b42*/ 	.byte	0x3f
	.zero		1


	//   ....[44]....
        /*1b44*/ 	.word	0x0000f950
        /*1b48*/ 	.word	0x000000a1
        /*1b4c*/ 	.word	0x00000000
        /*1b50*/ 	.short	0x0101
        /*1b52*/ 	.byte	0x3f
	.zero		1


	//   ....[45]....
        /*1b54*/ 	.word	0x00010d00
        /*1b58*/ 	.word	0x0000000f
        /*1b5c*/ 	.word	0x00000000
        /*1b60*/ 	.short	0x0101
        /*1b62*/ 	.byte	0x3f
	.zero		1


	//   ....[46]....
        /*1b64*/ 	.word	0x00010e30
        /*1b68*/ 	.word	0x0000000f
        /*1b6c*/ 	.word	0x00032430
        /*1b70*/ 	.short	0x010a
        /*1b72*/ 	.byte	0x3f
	.zero		1


	//   ....[47]....
        /*1b74*/ 	.word	0x00010ea0
        /*1b78*/ 	.word	0x0000000f
        /*1b7c*/ 	.word	0x00032430
        /*1b80*/ 	.short	0x010a
        /*1b82*/ 	.byte	0x3f
	.zero		1


	//   ....[48]....
        /*1b84*/ 	.word	0x00011180
        /*1b88*/ 	.word	0x0000000f
        /*1b8c*/ 	.word	0x00032450
        /*1b90*/ 	.short	0x010a
        /*1b92*/ 	.byte	0x3f
	.zero		1


	//   ....[49]....
        /*1b94*/ 	.word	0x000111c0
        /*1b98*/ 	.word	0x0000000f
        /*1b9c*/ 	.word	0x00032450
        /*1ba0*/ 	.short	0x010a
        /*1ba2*/ 	.byte	0x3f
	.zero		1


	//   ....[50]....
        /*1ba4*/ 	.word	0x00013030
        /*1ba8*/ 	.word	0x000000af
        /*1bac*/ 	.word	0x00000000
        /*1bb0*/ 	.short	0x0101
        /*1bb2*/ 	.byte	0x3f
	.zero		1


	//   ....[51]....
        /*1bb4*/ 	.word	0x00013e70
        /*1bb8*/ 	.word	0x0000000f
        /*1bbc*/ 	.word	0x00000000
        /*1bc0*/ 	.short	0x0101
        /*1bc2*/ 	.byte	0x3f
	.zero		1


	//   ....[52]....
        /*1bc4*/ 	.word	0x00016410
        /*1bc8*/ 	.word	0x00000003
        /*1bcc*/ 	.word	0x00000000
        /*1bd0*/ 	.short	0x0101
        /*1bd2*/ 	.byte	0x3f
	.zero		1


	//   ....[53]....
        /*1bd4*/ 	.word	0x00016fa0
        /*1bd8*/ 	.word	0x0000000a
        /*1bdc*/ 	.word	0x00000000
        /*1be0*/ 	.short	0x0101
        /*1be2*/ 	.byte	0x3f
	.zero		1


	//   ....[54]....
        /*1be4*/ 	.word	0x0001b860
        /*1be8*/ 	.word	0x00000016
        /*1bec*/ 	.word	0x00032420
        /*1bf0*/ 	.short	0x010a
        /*1bf2*/ 	.byte	0x3f
	.zero		1


	//   ....[55]....
        /*1bf4*/ 	.word	0x0001b8f0
        /*1bf8*/ 	.word	0x00000008
        /*1bfc*/ 	.word	0x000324a0
        /*1c00*/ 	.short	0x010a
        /*1c02*/ 	.byte	0x3f
	.zero		1


	//   ....[56]....
        /*1c04*/ 	.word	0x0001bb40
        /*1c08*/ 	.word	0x00000008
        /*1c0c*/ 	.word	0x000324c0
        /*1c10*/ 	.short	0x010a
        /*1c12*/ 	.byte	0x3f
	.zero		1


	//   ....[57]....
        /*1c14*/ 	.word	0x0001c150
        /*1c18*/ 	.word	0x00000006
        /*1c1c*/ 	.word	0x000324a0
        /*1c20*/ 	.short	0x010a
        /*1c22*/ 	.byte	0x3f
	.zero		1


	//   ....[58]....
        /*1c24*/ 	.word	0x0001c390
        /*1c28*/ 	.word	0x00000006
        /*1c2c*/ 	.word	0x000324c0
        /*1c30*/ 	.short	0x010a
        /*1c32*/ 	.byte	0x3f
	.zero		1


	//   ....[59]....
        /*1c34*/ 	.word	0x0001d680
        /*1c38*/ 	.word	0x0000001e
        /*1c3c*/ 	.word	0x00032440
        /*1c40*/ 	.short	0x010a
        /*1c42*/ 	.byte	0x3f
	.zero		1


	//   ....[60]....
        /*1c44*/ 	.word	0x0001dca0
        /*1c48*/ 	.word	0x0000001e
        /*1c4c*/ 	.word	0x00032430
        /*1c50*/ 	.short	0x0107
        /*1c52*/ 	.byte	0x3f
	.zero		1


	//   ....[61]....
        /*1c54*/ 	.word	0x0001dd70
        /*1c58*/ 	.word	0x0000001e
        /*1c5c*/ 	.word	0x00032430
        /*1c60*/ 	.short	0x0101
        /*1c62*/ 	.byte	0x3f
	.zero		1


	//   ....[62]....
        /*1c64*/ 	.word	0x0001e8e0
        /*1c68*/ 	.word	0x00000016
        /*1c6c*/ 	.word	0x00032400
        /*1c70*/ 	.short	0x0107
        /*1c72*/ 	.byte	0x3f
	.zero		1


	//   ....[63]....
        /*1c74*/ 	.word	0x0001e970
        /*1c78*/ 	.word	0x00000016
        /*1c7c*/ 	.word	0x00032400
        /*1c80*/ 	.short	0x0101
        /*1c82*/ 	.byte	0x3f
	.zero		1


	//   ....[64]....
        /*1c84*/ 	.word	0x0001f400
        /*1c88*/ 	.word	0x00000016
        /*1c8c*/ 	.word	0x00032410
        /*1c90*/ 	.short	0x0107
        /*1c92*/ 	.byte	0x3f
	.zero		1


	//   ....[65]....
        /*1c94*/ 	.word	0x0001f500
        /*1c98*/ 	.word	0x00000016
        /*1c9c*/ 	.word	0x00032410
        /*1ca0*/ 	.short	0x0101
        /*1ca2*/ 	.byte	0x3f
	.zero		1


	//   ....[66]....
        /*1ca4*/ 	.word	0x0001f520
        /*1ca8*/ 	.word	0x00000016
        /*1cac*/ 	.word	0x00032420
        /*1cb0*/ 	.short	0x010a
        /*1cb2*/ 	.byte	0x3f
	.zero		1


	//   ....[67]....
        /*1cb4*/ 	.word	0x0001f5b0
        /*1cb8*/ 	.word	0x0000001e
        /*1cbc*/ 	.word	0x00032460
        /*1cc0*/ 	.short	0x010a
        /*1cc2*/ 	.byte	0x3f
	.zero		1


	//   ....[68]....
        /*1cc4*/ 	.word	0x0001fd30
        /*1cc8*/ 	.word	0x0000001e
        /*1ccc*/ 	.word	0x00032450
        /*1cd0*/ 	.short	0x0107
        /*1cd2*/ 	.byte	0x3f
	.zero		1


	//   ....[69]....
        /*1cd4*/ 	.word	0x0001fe00
        /*1cd8*/ 	.word	0x0000001e
        /*1cdc*/ 	.word	0x00032450
        /*1ce0*/ 	.short	0x0101
        /*1ce2*/ 	.byte	0x3f
	.zero		1


	//   ....[70]....
        /*1ce4*/ 	.word	0x00020140
        /*1ce8*/ 	.word	0x00000006
        /*1cec*/ 	.word	0x00032440
        /*1cf0*/ 	.short	0x010a
        /*1cf2*/ 	.byte	0x3f
	.zero		1


	//   ....[71]....
        /*1cf4*/ 	.word	0x00020500
        /*1cf8*/ 	.word	0x00000006
        /*1cfc*/ 	.word	0x00032430
        /*1d00*/ 	.short	0x0107
        /*1d02*/ 	.byte	0x3f
	.zero		1


	//   ....[72]....
        /*1d04*/ 	.word	0x000205c0
        /*1d08*/ 	.word	0x00000006
        /*1d0c*/ 	.word	0x00032430
        /*1d10*/ 	.short	0x0101
        /*1d12*/ 	.byte	0x3f
	.zero		1


	//   ....[73]....
        /*1d14*/ 	.word	0x000205f0
        /*1d18*/ 	.word	0x00000006
        /*1d1c*/ 	.word	0x00032460
        /*1d20*/ 	.short	0x010a
        /*1d22*/ 	.byte	0x3f
	.zero		1


	//   ....[74]....
        /*1d24*/ 	.word	0x00020af0
        /*1d28*/ 	.word	0x00000006
        /*1d2c*/ 	.word	0x00032450
        /*1d30*/ 	.short	0x0107
        /*1d32*/ 	.byte	0x3f
	.zero		1


	//   ....[75]....
        /*1d34*/ 	.word	0x00020bb0
        /*1d38*/ 	.word	0x00000006
        /*1d3c*/ 	.word	0x00032450
        /*1d40*/ 	.short	0x0101
        /*1d42*/ 	.byte	0x3f
	.zero		1


	//   ....[76]....
        /*1d44*/ 	.word	0x00021e40
        /*1d48*/ 	.word	0x00000005
        /*1d4c*/ 	.word	0x00032420
        /*1d50*/ 	.short	0x010a
        /*1d52*/ 	.byte	0x3f
	.zero		1


	//   ....[77]....
        /*1d54*/ 	.word	0x00021fb0
        /*1d58*/ 	.word	0x00000003
        /*1d5c*/ 	.word	0x00032440
        /*1d60*/ 	.short	0x010a
        /*1d62*/ 	.byte	0x3f
	.zero		1


	//   ....[78]....
        /*1d64*/ 	.word	0x00022050
        /*1d68*/ 	.word	0x00000019
        /*1d6c*/ 	.word	0x00032440
        /*1d70*/ 	.short	0x010a
        /*1d72*/ 	.byte	0x3f
	.zero		1


	//   ....[79]....
        /*1d74*/ 	.word	0x00022090
        /*1d78*/ 	.word	0x00000003
        /*1d7c*/ 	.word	0x00032460
        /*1d80*/ 	.short	0x010a
        /*1d82*/ 	.byte	0x3f
	.zero		1


	//   ....[80]....
        /*1d84*/ 	.word	0x000220d0
        /*1d88*/ 	.word	0x00000019
        /*1d8c*/ 	.word	0x00032460
        /*1d90*/ 	.short	0x010a
        /*1d92*/ 	.byte	0x3f
	.zero		1


	//   ....[81]....
        /*1d94*/ 	.word	0x00022130
        /*1d98*/ 	.word	0x00000057
        /*1d9c*/ 	.word	0x00032490
        /*1da0*/ 	.short	0x010a
        /*1da2*/ 	.byte	0x3f
	.zero		1


	//   ....[82]....
        /*1da4*/ 	.word	0x000223c0
        /*1da8*/ 	.word	0x00000057
        /*1dac*/ 	.word	0x00032490
        /*1db0*/ 	.short	0x010a
        /*1db2*/ 	.byte	0x3f
	.zero		1


	//   ....[83]....
        /*1db4*/ 	.word	0x00022670
        /*1db8*/ 	.word	0x00000057
        /*1dbc*/ 	.word	0x00032490
        /*1dc0*/ 	.short	0x010a
        /*1dc2*/ 	.byte	0x3f
	.zero		1


	//   ....[84]....
        /*1dc4*/ 	.word	0x00022920
        /*1dc8*/ 	.word	0x00000057
        /*1dcc*/ 	.word	0x000324b0
        /*1dd0*/ 	.short	0x010a
        /*1dd2*/ 	.byte	0x3f
	.zero		1


	//   ....[85]....
        /*1dd4*/ 	.word	0x00022da0
        /*1dd8*/ 	.word	0x00000016
        /*1ddc*/ 	.word	0x00032400
        /*1de0*/ 	.short	0x010a
        /*1de2*/ 	.byte	0x3f
	.zero		1


	//   ....[86]....
        /*1de4*/ 	.word	0x000233b0
        /*1de8*/ 	.word	0x00000016
        /*1dec*/ 	.word	0x00032400
        /*1df0*/ 	.short	0x010a
        /*1df2*/ 	.byte	0x3f
	.zero		1


	//   ....[87]....
        /*1df4*/ 	.word	0x00023400
        /*1df8*/ 	.word	0x0000000e
        /*1dfc*/ 	.word	0x00032430
        /*1e00*/ 	.short	0x010a
        /*1e02*/ 	.byte	0x3f
	.zero		1


	//   ....[88]....
        /*1e04*/ 	.word	0x00023450
        /*1e08*/ 	.word	0x00000016
        /*1e0c*/ 	.word	0x00032410
        /*1e10*/ 	.short	0x010a
        /*1e12*/ 	.byte	0x3f
	.zero		1


	//   ....[89]....
        /*1e14*/ 	.word	0x000234a0
        /*1e18*/ 	.word	0x0000000e
        /*1e1c*/ 	.word	0x00032450
        /*1e20*/ 	.short	0x010a
        /*1e22*/ 	.byte	0x3f
	.zero		1


	//   ....[90]....
        /*1e24*/ 	.word	0x000234f0
        /*1e28*/ 	.word	0x0000000f
        /*1e2c*/ 	.word	0x00032430
        /*1e30*/ 	.short	0x010a
        /*1e32*/ 	.byte	0x3f
	.zero		1


	//   ....[91]....
        /*1e34*/ 	.word	0x00023540
        /*1e38*/ 	.word	0x0000000f
        /*1e3c*/ 	.word	0x00032450
        /*1e40*/ 	.short	0x010a
        /*1e42*/ 	.byte	0x3f
	.zero		1


	//   ....[92]....
        /*1e44*/ 	.word	0x00023590
        /*1e48*/ 	.word	0x0000000f
        /*1e4c*/ 	.word	0x00032430
        /*1e50*/ 	.short	0x010a
        /*1e52*/ 	.byte	0x3f
	.zero		1


	//   ....[93]....
        /*1e54*/ 	.word	0x000235e0
        /*1e58*/ 	.word	0x0000000f
        /*1e5c*/ 	.word	0x00032450
        /*1e60*/ 	.short	0x010a
        /*1e62*/ 	.byte	0x3f
	.zero		1


	//   ....[94]....
        /*1e64*/ 	.word	0x00024230
        /*1e68*/ 	.word	0x00000016
        /*1e6c*/ 	.word	0x00032420
        /*1e70*/ 	.short	0x010a
        /*1e72*/ 	.byte	0x3f
	.zero		1


	//   ....[95]....
        /*1e74*/ 	.word	0x00024280
        /*1e78*/ 	.word	0x00000008
        /*1e7c*/ 	.word	0x000324a0
        /*1e80*/ 	.short	0x010a
        /*1e82*/ 	.byte	0x3f
	.zero		1


	//   ....[96]....
        /*1e84*/ 	.word	0x000242d0
        /*1e88*/ 	.word	0x00000008
        /*1e8c*/ 	.word	0x000324c0
        /*1e90*/ 	.short	0x010a
        /*1e92*/ 	.byte	0x3f
	.zero		1


	//   ....[97]....
        /*1e94*/ 	.word	0x00024320
        /*1e98*/ 	.word	0x00000006
        /*1e9c*/ 	.word	0x000324a0
        /*1ea0*/ 	.short	0x010a
        /*1ea2*/ 	.byte	0x3f
	.zero		1


	//   ....[98]....
        /*1ea4*/ 	.word	0x00024370
        /*1ea8*/ 	.word	0x00000006
        /*1eac*/ 	.word	0x000324c0
        /*1eb0*/ 	.short	0x010a
        /*1eb2*/ 	.byte	0x3f
	.zero		1


	//   ....[99]....
        /*1eb4*/ 	.word	0x00024490
        /*1eb8*/ 	.word	0x0000001e
        /*1ebc*/ 	.word	0x00032440
        /*1ec0*/ 	.short	0x010a
        /*1ec2*/ 	.byte	0x3f
	.zero		1


	//   ....[100]....
        /*1ec4*/ 	.word	0x00026520
        /*1ec8*/ 	.word	0x00000016
        /*1ecc*/ 	.word	0x00032420
        /*1ed0*/ 	.short	0x010a
        /*1ed2*/ 	.byte	0x3f
	.zero		1


	//   ....[101]....
        /*1ed4*/ 	.word	0x00026570
        /*1ed8*/ 	.word	0x0000001e
        /*1edc*/ 	.word	0x00032460
        /*1ee0*/ 	.short	0x010a
        /*1ee2*/ 	.byte	0x3f
	.zero		1


	//   ....[102]....
        /*1ee4*/ 	.word	0x00026ec0
        /*1ee8*/ 	.word	0x00000006
        /*1eec*/ 	.word	0x00032440
        /*1ef0*/ 	.short	0x010a
        /*1ef2*/ 	.byte	0x3f
	.zero		1


	//   ....[103]....
        /*1ef4*/ 	.word	0x000275a0
        /*1ef8*/ 	.word	0x00000006
        /*1efc*/ 	.word	0x00032460
        /*1f00*/ 	.short	0x010a
        /*1f02*/ 	.byte	0x3f
	.zero		1


	//   ....[104]....
        /*1f04*/ 	.word	0x000286f0
        /*1f08*/ 	.word	0x00000005
        /*1f0c*/ 	.word	0x00032420
        /*1f10*/ 	.short	0x010a
        /*1f12*/ 	.byte	0x3f
	.zero		1


	//   ....[105]....
        /*1f14*/ 	.word	0x00028890
        /*1f18*/ 	.word	0x00000003
        /*1f1c*/ 	.word	0x00032440
        /*1f20*/ 	.short	0x010a
        /*1f22*/ 	.byte	0x3f
	.zero		1


	//   ....[106]....
        /*1f24*/ 	.word	0x000288e0
        /*1f28*/ 	.word	0x00000019
        /*1f2c*/ 	.word	0x00032440
        /*1f30*/ 	.short	0x010a
        /*1f32*/ 	.byte	0x3f
	.zero		1


	//   ....[107]....
        /*1f34*/ 	.word	0x00028930
        /*1f38*/ 	.word	0x00000003
        /*1f3c*/ 	.word	0x00032460
        /*1f40*/ 	.short	0x010a
        /*1f42*/ 	.byte	0x3f
	.zero		1


	//----- nvinfo : EIATTR_NUM_MBARRIERS
	.align		4
.L_1612:
        /*1f44*/ 	.byte	0x03, 0x38
        /*1f46*/ 	.short	0x0017


	//----- nvinfo : EIATTR_EXIT_INSTR_OFFSETS
	.align		4
        /*1f48*/ 	.byte	0x04, 0x1c
        /*1f4a*/ 	.short	(.L_1614 - .L_1613)


	//   ....[0]....
.L_1613:
        /*1f4c*/ 	.word	0x00022120


	//----- nvinfo : EIATTR_MAX_THREADS
	.align		4
.L_1614:
        /*1f50*/ 	.byte	0x04, 0x05
        /*1f52*/ 	.short	(.L_1616 - .L_1615)
.L_1615:
        /*1f54*/ 	.word	0x00000180
        /*1f58*/ 	.word	0x00000001
        /*1f5c*/ 	.word	0x00000001


	//----- nvinfo : EIATTR_CRS_STACK_SIZE
	.align		4
.L_1616:
        /*1f60*/ 	.byte	0x04, 0x1e
        /*1f62*/ 	.short	(.L_1618 - .L_1617)
.L_1617:
        /*1f64*/ 	.word	0x00000000


	//----- nvinfo : EIATTR_CBANK_PARAM_SIZE
	.align		4
.L_1618:
        /*1f68*/ 	.byte	0x03, 0x19
        /*1f6a*/ 	.short	0x0bf0


	//----- nvinfo : EIATTR_PARAM_CBANK
	.align		4
        /*1f6c*/ 	.byte	0x04, 0x0a
        /*1f6e*/ 	.short	(.L_1620 - .L_1619)
	.align		4
.L_1619:
        /*1f70*/ 	.word	index@(.nv.constant0._ZN7cutlass13device_kernelIN5flash11enable_sm90INS1_16FlashAttnFwdSm90INS1_25CollectiveMainloopFwdSm90ILi2EN4cute5tupleIJNS5_1CILi1EEES8_S8_EEENS6_IJNS7_ILi128EEENS7_ILi96EEENS7_ILi64EEEEEELi256ENS_6half_tEfNS_4arch4Sm90ELb1ELb0ELb1ELb1ELb1ELb1ELb1ELb1ELb0ELb1ELb1ELb0EEENS1_21CollectiveEpilogueFwdINS6_IJSA_NS7_ILi256EEESB_EEES9_SE_SG_Li256ELb1ELb1ELb1ELb0EEENS1_36VarlenDynamicPersistentTileSchedulerILi128ELi96ELi256ELi128ELb1ELb1ELb1ELb1ELb1ELb1EEEEEEEEEvNT_6ParamsE)
        /*1f74*/ 	.short	0x0210
        /*1f76*/ 	.short	0x0bf0


	//----- nvinfo : EIATTR_SW_WAR
	.align		4
.L_1620:
        /*1f78*/ 	.byte	0x04, 0x36
        /*1f7a*/ 	.short	(.L_1622 - .L_1621)
.L_1621:
        /*1f7c*/ 	.word	0x00000008
.L_1622:


//--------------------- .nv.callgraph             --------------------------
	.section	.nv.callgraph,"",@"SHT_CUDA_CALLGRAPH"
	.align	4
	.sectionentsize	8
	.align		4
        /*0000*/ 	.word	0x00000000
	.align		4
        /*0004*/ 	.word	0xffffffff
	.align		4
        /*0008*/ 	.word	index@(_ZN7cutlass13device_kernelIN5flash11enable_sm90INS1_16FlashAttnFwdSm90INS1_25CollectiveMainloopFwdSm90ILi2EN4cute5tupleIJNS5_1CILi1EEES8_S8_EEENS6_IJNS7_ILi128EEENS7_ILi96EEENS7_ILi192EEEEEELi128ENS_6half_tEfNS_4arch4Sm90ELb0ELb0ELb1ELb0ELb1ELb0ELb0ELb1ELb1ELb1ELb1ELb0EEENS1_21CollectiveEpilogueFwdINS6_IJSA_SA_SB_EEES9_SE_SG_Li256ELb0ELb1ELb1ELb0EEENS1_19SingleTileSchedulerILb0ELb1ELb1ELi128EEEEEEEEEvNT_6ParamsE)
	.align		4
        /*000c*/ 	.word	index@(__assertfail)
	.align		4
        /*0010*/ 	.word	index@(_ZN7cutlass13device_kernelIN5flash11enable_sm90INS1_16FlashAttnFwdSm90INS1_25CollectiveMainloopFwdSm90ILi2EN4cute5tupleIJNS5_1CILi1EEES8_S8_EEENS6_IJNS7_ILi128EEENS7_ILi96EEENS7_ILi192EEEEEELi128ENS_6half_tEfNS_4arch4Sm90ELb0ELb0ELb1ELb1ELb1ELb0ELb0ELb1ELb1ELb1ELb1ELb0EEENS1_21CollectiveEpilogueFwdINS6_IJSA_SA_SB_EEES9_SE_SG_Li256ELb1ELb1ELb1ELb0EEENS1_36VarlenDynamicPersistentTileSchedulerILi128ELi96ELi256ELi128ELb1ELb1ELb1ELb0ELb1ELb1EEEEEEEEEvNT_6ParamsE)
	.align		4
        /*0014*/ 	.word	index@(__assertfail)
	.align		4
        /*0018*/ 	.word	index@(_ZN7cutlass13device_kernelIN5flash11enable_sm90INS1_16FlashAttnFwdSm90INS1_25CollectiveMainloopFwdSm90ILi2EN4cute5tupleIJNS5_1CILi1EEES8_S8_EEENS6_IJNS7_ILi128EEENS7_ILi96EEENS7_ILi192EEEEEELi128ENS_6half_tEfNS_4arch4Sm90ELb0ELb0ELb1ELb1ELb1ELb1ELb0ELb1ELb1ELb1ELb1ELb0EEENS1_21CollectiveEpilogueFwdINS6_IJSA_SA_SB_EEES9_SE_SG_Li256ELb1ELb1ELb1ELb0EEENS1_36VarlenDynamicPersistentTileSchedulerILi128ELi96ELi256ELi128ELb1ELb1ELb1ELb0ELb1ELb1EEEEEEEEEvNT_6ParamsE)
	.align		4
        /*001c*/ 	.word	index@(__assertfail)
	.align		4
        /*0020*/ 	.word	index@(_ZN7cutlass13device_kernelIN5flash11enable_sm90INS1_16FlashAttnFwdSm90INS1_25CollectiveMainloopFwdSm90ILi2EN4cute5tupleIJNS5_1CILi1EEES8_S8_EEENS6_IJNS7_ILi128EEENS7_ILi96EEENS7_ILi192EEEEEELi128ENS_6half_tEfNS_4arch4Sm90ELb0ELb1ELb1ELb0ELb1ELb0ELb0ELb1ELb1ELb1ELb1ELb0EEENS1_21CollectiveEpilogueFwdINS6_IJSA_SA_SB_EEES9_SE_SG_Li256ELb0ELb1ELb1ELb0EEENS1_19SingleTileSchedulerILb0ELb1ELb1ELi128EEEEEEEEEvNT_6ParamsE)
	.align		4
        /*0024*/ 	.word	index@(__assertfail)
	.align		4
        /*0028*/ 	.word	index@(_ZN7cutlass13device_kernelIN5flash11enable_sm90INS1_16FlashAttnFwdSm90INS1_25CollectiveMainloopFwdSm90ILi2EN4cute5tupleIJNS5_1CILi1EEES8_S8_EEENS6_IJNS7_ILi128EEENS7_ILi96EEENS7_ILi192EEEEEELi128ENS_6half_tEfNS_4arch4Sm90ELb0ELb1ELb1ELb1ELb1ELb0ELb0ELb1ELb1ELb1ELb1ELb0EEENS1_21CollectiveEpilogueFwdINS6_IJSA_SA_SB_EEES9_SE_SG_Li256ELb1ELb1ELb1ELb0EEENS1_36VarlenDynamicPersistentTileSchedulerILi128ELi96ELi256ELi128ELb1ELb1ELb1ELb1ELb0ELb1EEEEEEEEEvNT_6ParamsE)
	.align		4
        /*002c*/ 	.word	index@(__assertfail)
	.align		4
        /*0030*/ 	.word	index@(_ZN7cutlass13device_kernelIN5flash11enable_sm90INS1_16FlashAttnFwdSm90INS1_25CollectiveMainloopFwdSm90ILi2EN4cute5tupleIJNS5_1CILi1EEES8_S8_EEENS6_IJNS7_ILi128EEENS7_ILi96EEENS7_ILi192EEEEEELi128ENS_6half_tEfNS_4arch4Sm90ELb0ELb1ELb1ELb1ELb1ELb1ELb0ELb1ELb1ELb1ELb1ELb0EEENS1_21CollectiveEpilogueFwdINS6_IJSA_SA_SB_EEES9_SE_SG_Li256ELb1ELb1ELb1ELb0EEENS1_36VarlenDynamicPersistentTileSchedulerILi128ELi96ELi256ELi128ELb1ELb1ELb1ELb1ELb0ELb1EEEEEEEEEvNT_6ParamsE)
	.align		4
        /*0034*/ 	.word	index@(__assertfail)
	.align		4
        /*0038*/ 	.word	index@(_ZN7cutlass13device_kernelIN5flash11enable_sm90INS1_16FlashAttnFwdSm90INS1_25CollectiveMainloopFwdSm90ILi2EN4cute5tupleIJNS5_1CILi1EEES8_S8_EEENS6_IJNS7_ILi128EEENS7_ILi96EEENS7_ILi192EEEEEELi128ENS_6half_tEfNS_4arch4Sm90ELb1ELb0ELb1ELb0ELb1ELb0ELb0ELb1ELb1ELb1ELb1ELb0EEENS1_21CollectiveEpilogueFwdINS6_IJSA_SA_SB_EEES9_SE_SG_Li256ELb0ELb1ELb1ELb0EEENS1_19SingleTileSchedulerILb0ELb1ELb1ELi128EEEEEEEEEvNT_6ParamsE)
	.align		4
        /*003c*/ 	.word	index@(__assertfail)
	.align		4
        /*0040*/ 	.word	index@(_ZN7cutlass13device_kernelIN5flash11enable_sm90INS1_16FlashAttnFwdSm90INS1_25CollectiveMainloopFwdSm90ILi2EN4cute5tupleIJNS5_1CILi1EEES8_S8_EEENS6_IJNS7_ILi128EEENS7_ILi96EEENS7_ILi192EEEEEELi128ENS_6half_tEfNS_4arch4Sm90ELb1ELb0ELb1ELb1ELb1ELb0ELb0ELb1ELb1ELb1ELb1ELb0EEENS1_21CollectiveEpilogueFwdINS6_IJSA_SA_SB_EEES9_SE_SG_Li256ELb1ELb1ELb1ELb0EEENS1_36VarlenDynamicPersistentTileSchedulerILi128ELi96ELi256ELi128ELb1ELb1ELb1ELb1ELb1ELb1EEEEEEEEEvNT_6ParamsE)
	.align		4
        /*0044*/ 	.word	index@(__assertfail)
	.align		4
        /*0048*/ 	.word	index@(_ZN7cutlass13device_kernelIN5flash11enable_sm90INS1_16FlashAttnFwdSm90INS1_25CollectiveMainloopFwdSm90ILi2EN4cute5tupleIJNS5_1CILi1EEES8_S8_EEENS6_IJNS7_ILi128EEENS7_ILi96EEENS7_ILi192EEEEEELi128ENS_6half_tEfNS_4arch4Sm90ELb1ELb0ELb1ELb1ELb1ELb1ELb0ELb1ELb1ELb1ELb1ELb0EEENS1_21CollectiveEpilogueFwdINS6_IJSA_SA_SB_EEES9_SE_SG_Li256ELb1ELb1ELb1ELb0EEENS1_36VarlenDynamicPersistentTileSchedulerILi128ELi96ELi256ELi128ELb1ELb1ELb1ELb1ELb1ELb1EEEEEEEEEvNT_6ParamsE)
	.align		4
        /*004c*/ 	.word	index@(__assertfail)
	.align		4
        /*0050*/ 	.word	index@(_ZN7cutlass13device_kernelIN5flash11enable_sm90INS1_16FlashAttnFwdSm90INS1_25CollectiveMainloopFwdSm90ILi2EN4cute5tupleIJNS5_1CILi1EEES8_S8_EEENS6_IJNS7_ILi64EEESA_SA_EEELi512ENS_6half_tEfNS_4arch4Sm90ELb0ELb0ELb1ELb0ELb1ELb0ELb0ELb0ELb0ELb1ELb1ELb0EEENS1_21CollectiveEpilogueFwdINS6_IJSA_NS7_ILi512EEESA_EEES9_SC_SE_Li256ELb0ELb1ELb1ELb0EEENS1_19SingleTileSchedulerILb0ELb1ELb1ELi64EEEEEEEEEvNT_6ParamsE)
	.align		4
        /*0054*/ 	.word	index@(__assertfail)
	.align		4
        /*0058*/ 	.word	index@(_ZN7cutlass13device_kernelIN5flash11enable_sm90INS1_16FlashAttnFwdSm90INS1_25CollectiveMainloopFwdSm90ILi2EN4cute5tupleIJNS5_1CILi1EEES8_S8_EEENS6_IJNS7_ILi64EEESA_SA_EEELi512ENS_6half_tEfNS_4arch4Sm90ELb0ELb0ELb1ELb0ELb1ELb0ELb1ELb0ELb0ELb1ELb1ELb0EEENS1_21CollectiveEpilogueFwdINS6_IJSA_NS7_ILi512EEESA_EEES9_SC_SE_Li256ELb0ELb1ELb1ELb0EEENS1_19SingleTileSchedulerILb0ELb1ELb1ELi64EEEEEEEEEvNT_6ParamsE)
	.align		4
        /*005c*/ 	.word	index@(__assertfail)
	.align		4
        /*0060*/ 	.word	index@(_ZN7cutlass13device_kernelIN5flash11enable_sm90INS1_16FlashAttnFwdSm90INS1_25CollectiveMainloopFwdSm90ILi2EN4cute5tupleIJNS5_1CILi1EEES8_S8_EEENS6_IJNS7_ILi64EEESA_SA_EEELi512ENS_6half_tEfNS_4arch4Sm90ELb0ELb0ELb1ELb1ELb1ELb0ELb0ELb0ELb0ELb1ELb1ELb0EEENS1_21CollectiveEpilogueFwdINS6_IJSA_NS7_ILi512EEESA_EEES9_SC_SE_Li256ELb1ELb1ELb1ELb0EEENS1_36VarlenDynamicPersistentTileSchedulerILi64ELi64ELi256ELi128ELb1ELb1ELb1ELb0ELb1ELb1EEEEEEEEEvNT_6ParamsE)
	.align		4
        /*0064*/ 	.word	index@(__assertfail)
	.align		4
        /*0068*/ 	.word	index@(_ZN7cutlass13device_kernelIN5flash11enable_sm90INS1_16FlashAttnFwdSm90INS1_25CollectiveMainloopFwdSm90ILi2EN4cute5tupleIJNS5_1CILi1EEES8_S8_EEENS6_IJNS7_ILi64EEESA_SA_EEELi512ENS_6half_tEfNS_4arch4Sm90ELb0ELb0ELb1ELb1ELb1ELb1ELb0ELb0ELb0ELb1ELb1ELb0EEENS1_21CollectiveEpilogueFwdINS6_IJSA_NS7_ILi512EEESA_EEES9_SC_SE_Li256ELb1ELb1ELb1ELb0EEENS1_36VarlenDynamicPersistentTileSchedulerILi64ELi64ELi256ELi128ELb1ELb1ELb1ELb0ELb1ELb1EEEEEEEEEvNT_6ParamsE)
	.align		4
        /*006c*/ 	.word	index@(__assertfail)
	.align		4
        /*0070*/ 	.word	index@(_ZN7cutlass13device_kernelIN5flash11enable_sm90INS1_16FlashAttnFwdSm90INS1_25CollectiveMainloopFwdSm90ILi2EN4cute5tupleIJNS5_1CILi1EEES8_S8_EEENS6_IJNS7_ILi64EEESA_SA_EEELi512ENS_6half_tEfNS_4arch4Sm90ELb0ELb0ELb1ELb1ELb1ELb0ELb1ELb0ELb0ELb1ELb1ELb0EEENS1_21CollectiveEpilogueFwdINS6_IJSA_NS7_ILi512EEESA_EEES9_SC_SE_Li256ELb1ELb1ELb1ELb0EEENS1_36VarlenDynamicPersistentTileSchedulerILi64ELi64ELi256ELi128ELb1ELb1ELb1ELb0ELb1ELb1EEEEEEEEEvNT_6ParamsE)
	.align		4
        /*0074*/ 	.word	index@(__assertfail)
	.align		4
        /*0078*/ 	.word	index@(_ZN7cutlass13device_kernelIN5flash11enable_sm90INS1_16FlashAttnFwdSm90INS1_25CollectiveMainloopFwdSm90ILi2EN4cute5tupleIJNS5_1CILi1EEES8_S8_EEENS6_IJNS7_ILi64EEESA_SA_EEELi512ENS_6half_tEfNS_4arch4Sm90ELb0ELb0ELb1ELb1ELb1ELb1ELb1ELb0ELb0ELb1ELb1ELb0EEENS1_21CollectiveEpilogueFwdINS6_IJSA_NS7_ILi512EEESA_EEES9_SC_SE_Li256ELb1ELb1ELb1ELb0EEENS1_36VarlenDynamicPersistentTileSchedulerILi64ELi64ELi256ELi128ELb1ELb1ELb1ELb0ELb1ELb1EEEEEEEEEvNT_6ParamsE)
	.align		4
        /*007c*/ 	.word	index@(__assertfail)
	.align		4
        /*0080*/ 	.word	index@(_ZN7cutlass13device_kernelIN5flash11enable_sm90INS1_16FlashAttnFwdSm90INS1_25CollectiveMainloopFwdSm90ILi2EN4cute5tupleIJNS5_1CILi1EEES8_S8_EEENS6_IJNS7_ILi64EEESA_SA_EEELi512ENS_6half_tEfNS_4arch4Sm90ELb0ELb1ELb1ELb0ELb1ELb0ELb0ELb0ELb0ELb1ELb1ELb0EEENS1_21CollectiveEpilogueFwdINS6_IJSA_NS7_ILi512EEESA_EEES9_SC_SE_Li256ELb0ELb1ELb1ELb0EEENS1_19SingleTileSchedulerILb0ELb1ELb1ELi64EEEEEEEEEvNT_6ParamsE)
	.align		4
        /*0084*/ 	.word	index@(__assertfail)
	.align		4
        /*0088*/ 	.word	index@(_ZN7cutlass13device_kernelIN5flash11enable_sm90INS1_16FlashAttnFwdSm90INS1_25CollectiveMainloopFwdSm90ILi2EN4cute5tupleIJNS5_1CILi1EEES8_S8_EEENS6_IJNS7_ILi64EEESA_SA_EEELi512ENS_6half_tEfNS_4arch4Sm90ELb0ELb1ELb1ELb0ELb1ELb0ELb1ELb0ELb0ELb1ELb1ELb0EEENS1_21CollectiveEpilogueFwdINS6_IJSA_NS7_ILi512EEESA_EEES9_SC_SE_Li256ELb0ELb1ELb1ELb0EEENS1_19SingleTileSchedulerILb0ELb1ELb1ELi64EEEEEEEEEvNT_6ParamsE)
	.align		4
        /*008c*/ 	.word	index@(__assertfail)
	.align		4
        /*0090*/ 	.word	index@(_ZN7cutlass13device_kernelIN5flash11enable_sm90INS1_16FlashAttnFwdSm90INS1_25CollectiveMainloopFwdSm90ILi2EN4cute5tupleIJNS5_1CILi1EEES8_S8_EEENS6_IJNS7_ILi64EEESA_SA_EEELi512ENS_6half_tEfNS_4arch4Sm90ELb0ELb1ELb1ELb1ELb1ELb0ELb0ELb0ELb0ELb1ELb1ELb0EEENS1_21CollectiveEpilogueFwdINS6_IJSA_NS7_ILi512EEESA_EEES9_SC_SE_Li256ELb1ELb1ELb1ELb0EEENS1_36VarlenDynamicPersistentTileSchedulerILi64ELi64ELi256ELi128ELb1ELb1ELb1ELb1ELb0ELb1EEEEEEEEEvNT_6ParamsE)
	.align		4
        /*0094*/ 	.word	index@(__assertfail)
	.align		4
        /*0098*/ 	.word	index@(_ZN7cutlass13device_kernelIN5flash11enable_sm90INS1_16FlashAttnFwdSm90INS1_25CollectiveMainloopFwdSm90ILi2EN4cute5tupleIJNS5_1CILi1EEES8_S8_EEENS6_IJNS7_ILi64EEESA_SA_EEELi512ENS_6half_tEfNS_4arch4Sm90ELb0ELb1ELb1ELb1ELb1ELb1ELb0ELb0ELb0ELb1ELb1ELb0EEENS1_21CollectiveEpilogueFwdINS6_IJSA_NS7_ILi512EEESA_EEES9_SC_SE_Li256ELb1ELb1ELb1ELb0EEENS1_36VarlenDynamicPersistentTileSchedulerILi64ELi64ELi256ELi128ELb1ELb1ELb1ELb1ELb0ELb1EEEEEEEEEvNT_6ParamsE)
	.align		4
        /*009c*/ 	.word	index@(__assertfail)
	.align		4
        /*00a0*/ 	.word	index@(_ZN7cutlass13device_kernelIN5flash11enable_sm90INS1_16FlashAttnFwdSm90INS1_25CollectiveMainloopFwdSm90ILi2EN4cute5tupleIJNS5_1CILi1EEES8_S8_EEENS6_IJNS7_ILi64EEESA_SA_EEELi512ENS_6half_tEfNS_4arch4Sm90ELb0ELb1ELb1ELb1ELb1ELb0ELb1ELb0ELb0ELb1ELb1ELb0EEENS1_21CollectiveEpilogueFwdINS6_IJSA_NS7_ILi512EEESA_EEES9_SC_SE_Li256ELb1ELb1ELb1ELb0EEENS1_36VarlenDynamicPersistentTileSchedulerILi64ELi64ELi256ELi128ELb1ELb1ELb1ELb1ELb0ELb1EEEEEEEEEvNT_6ParamsE)
	.align		4
        /*00a4*/ 	.word	index@(__assertfail)
	.align		4
        /*00a8*/ 	.word	index@(_ZN7cutlass13device_kernelIN5flash11enable_sm90INS1_16FlashAttnFwdSm90INS1_25CollectiveMainloopFwdSm90ILi2EN4cute5tupleIJNS5_1CILi1EEES8_S8_EEENS6_IJNS7_ILi64EEESA_SA_EEELi512ENS_6half_tEfNS_4arch4Sm90ELb0ELb1ELb1ELb1ELb1ELb1ELb1ELb0ELb0ELb1ELb1ELb0EEENS1_21CollectiveEpilogueFwdINS6_IJSA_NS7_ILi512EEESA_EEES9_SC_SE_Li256ELb1ELb1ELb1ELb0EEENS1_36VarlenDynamicPersistentTileSchedulerILi64ELi64ELi256ELi128ELb1ELb1ELb1ELb1ELb0ELb1EEEEEEEEEvNT_6ParamsE)
	.align		4
        /*00ac*/ 	.word	index@(__assertfail)
	.align		4
        /*00b0*/ 	.word	index@(_ZN7cutlass13device_kernelIN5flash11enable_sm90INS1_16FlashAttnFwdSm90INS1_25CollectiveMainloopFwdSm90ILi2EN4cute5tupleIJNS5_1CILi1EEES8_S8_EEENS6_IJNS7_ILi64EEESA_SA_EEELi512ENS_6half_tEfNS_4arch4Sm90ELb1ELb0ELb1ELb0ELb1ELb0ELb0ELb0ELb0ELb1ELb1ELb0EEENS1_21CollectiveEpilogueFwdINS6_IJSA_NS7_ILi512EEESA_EEES9_SC_SE_Li256ELb0ELb1ELb1ELb0EEENS1_19SingleTileSchedulerILb0ELb1ELb1ELi64EEEEEEEEEvNT_6ParamsE)
	.align		4
        /*00b4*/ 	.word	index@(__assertfail)
	.align		4
        /*00b8*/ 	.word	index@(_ZN7cutlass13device_kernelIN5flash11enable_sm90INS1_16FlashAttnFwdSm90INS1_25CollectiveMainloopFwdSm90ILi2EN4cute5tupleIJNS5_1CILi1EEES8_S8_EEENS6_IJNS7_ILi64EEESA_SA_EEELi512ENS_6half_tEfNS_4arch4Sm90ELb1ELb0ELb1ELb0ELb1ELb0ELb1ELb0ELb0ELb1ELb1ELb0EEENS1_21CollectiveEpilogueFwdINS6_IJSA_NS7_ILi512EEESA_EEES9_SC_SE_Li256ELb0ELb1ELb1ELb0EEENS1_19SingleTileSchedulerILb0ELb1ELb1ELi64EEEEEEEEEvNT_6ParamsE)
	.align		4
        /*00bc*/ 	.word	index@(__assertfail)
	.align		4
        /*00c0*/ 	.word	index@(_ZN7cutlass13device_kernelIN5flash11enable_sm90INS1_16FlashAttnFwdSm90INS1_25CollectiveMainloopFwdSm90ILi2EN4cute5tupleIJNS5_1CILi1EEES8_S8_EEENS6_IJNS7_ILi64EEESA_SA_EEELi512ENS_6half_tEfNS_4arch4Sm90ELb1ELb0ELb1ELb1ELb1ELb0ELb0ELb0ELb0ELb1ELb1ELb0EEENS1_21CollectiveEpilogueFwdINS6_IJSA_NS7_ILi512EEESA_EEES9_SC_SE_Li256ELb1ELb1ELb1ELb0EEENS1_36VarlenDynamicPersistentTileSchedulerILi64ELi64ELi256ELi128ELb1ELb1ELb1ELb1ELb1ELb1EEEEEEEEEvNT_6ParamsE)
	.align		4
        /*00c4*/ 	.word	index@(__assertfail)
	.align		4
        /*00c8*/ 	.word	index@(_ZN7cutlass13device_kernelIN5flash11enable_sm90INS1_16FlashAttnFwdSm90INS1_25CollectiveMainloopFwdSm90ILi2EN4cute5tupleIJNS5_1CILi1EEES8_S8_EEENS6_IJNS7_ILi64EEESA_SA_EEELi512ENS_6half_tEfNS_4arch4Sm90ELb1ELb0ELb1ELb1ELb1ELb1ELb0ELb0ELb0ELb1ELb1ELb0EEENS1_21CollectiveEpilogueFwdINS6_IJSA_NS7_ILi512EEESA_EEES9_SC_SE_Li256ELb1ELb1ELb1ELb0EEENS1_36VarlenDynamicPersistentTileSchedulerILi64ELi64ELi256ELi128ELb1ELb1ELb1ELb1ELb1ELb1EEEEEEEEEvNT_6ParamsE)
	.align		4
        /*00cc*/ 	.word	index@(__assertfail)
	.align		4
        /*00d0*/ 	.word	index@(_ZN7cutlass13device_kernelIN5flash11enable_sm90INS1_16FlashAttnFwdSm90INS1_25CollectiveMainloopFwdSm90ILi2EN4cute5tupleIJNS5_1CILi1EEES8_S8_EEENS6_IJNS7_ILi64EEESA_SA_EEELi512ENS_6half_tEfNS_4arch4Sm90ELb1ELb0ELb1ELb1ELb1ELb0ELb1ELb0ELb0ELb1ELb1ELb0EEENS1_21CollectiveEpilogueFwdINS6_IJSA_NS7_ILi512EEESA_EEES9_SC_SE_Li256ELb1ELb1ELb1ELb0EEENS1_36VarlenDynamicPersistentTileSchedulerILi64ELi64ELi256ELi128ELb1ELb1ELb1ELb1ELb1ELb1EEEEEEEEEvNT_6ParamsE)
	.align		4
        /*00d4*/ 	.word	index@(__assertfail)
	.align		4
        /*00d8*/ 	.word	index@(_ZN7cutlass13device_kernelIN5flash11enable_sm90INS1_16FlashAttnFwdSm90INS1_25CollectiveMainloopFwdSm90ILi2EN4cute5tupleIJNS5_1CILi1EEES8_S8_EEENS6_IJNS7_ILi64EEESA_SA_EEELi512ENS_6half_tEfNS_4arch4Sm90ELb1ELb0ELb1ELb1ELb1ELb1ELb1ELb0ELb0ELb1ELb1ELb0EEENS1_21CollectiveEpilogueFwdINS6_IJSA_NS7_ILi512EEESA_EEES9_SC_SE_Li256ELb1ELb1ELb1ELb0EEENS1_36VarlenDynamicPersistentTileSchedulerILi64ELi64ELi256ELi128ELb1ELb1ELb1ELb1ELb1ELb1EEEEEEEEEvNT_6ParamsE)
	.align		4
        /*00dc*/ 	.word	index@(__assertfail)
	.align		4
        /*00e0*/ 	.word	index@(_ZN7cutlass13device_kernelIN5flash11enable_sm90INS1_16FlashAttnFwdSm90INS1_25CollectiveMainloopFwdSm90ILi2EN4cute5tupleIJNS5_1CILi1EEES8_S8_EEENS6_IJNS7_ILi128EEENS7_ILi96EEENS7_ILi64EEEEEELi256ENS_6half_tEfNS_4arch4Sm90ELb0ELb0ELb1ELb0ELb1ELb0ELb0ELb1ELb0ELb1ELb1ELb0EEENS1_21CollectiveEpilogueFwdINS6_IJSA_NS7_ILi256EEESB_EEES9_SE_SG_Li256ELb0ELb1ELb1ELb0EEENS1_19SingleTileSchedulerILb0ELb1ELb1ELi128EEEEEEEEEvNT_6ParamsE)
	.align		4
        /*00e4*/ 	.word	index@(__assertfail)
	.align		4
        /*00e8*/ 	.word	index@(_ZN7cutlass13device_kernelIN5flash11enable_sm90INS1_16FlashAttnFwdSm90INS1_25CollectiveMainloopFwdSm90ILi2EN4cute5tupleIJNS5_1CILi1EEES8_S8_EEENS6_IJNS7_ILi128EEENS7_ILi96EEENS7_ILi64EEEEEELi256ENS_6half_tEfNS_4arch4Sm90ELb0ELb0ELb1ELb0ELb1ELb0ELb1ELb1ELb0ELb1ELb1ELb0EEENS1_21CollectiveEpilogueFwdINS6_IJSA_NS7_ILi256EEESB_EEES9_SE_SG_Li256ELb0ELb1ELb1ELb0EEENS1_19SingleTileSchedulerILb0ELb1ELb1ELi128EEEEEEEEEvNT_6ParamsE)
	.align		4
        /*00ec*/ 	.word	index@(__assertfail)
	.align		4
        /*00f0*/ 	.word	index@(_ZN7cutlass13device_kernelIN5flash11enable_sm90INS1_16FlashAttnFwdSm90INS1_25CollectiveMainloopFwdSm90ILi2EN4cute5tupleIJNS5_1CILi1EEES8_S8_EEENS6_IJNS7_ILi128EEENS7_ILi96EEENS7_ILi64EEEEEELi256ENS_6half_tEfNS_4arch4Sm90ELb0ELb0ELb1ELb1ELb1ELb0ELb0ELb1ELb0ELb1ELb1ELb0EEENS1_21CollectiveEpilogueFwdINS6_IJSA_NS7_ILi256EEESB_EEES9_SE_SG_Li256ELb1ELb1ELb1ELb0EEENS1_36VarlenDynamicPersistentTileSchedulerILi128ELi96ELi256ELi128ELb1ELb1ELb1ELb0ELb1ELb1EEEEEEEEEvNT_6ParamsE)
	.align		4
        /*00f4*/ 	.word	index@(__assertfail)
	.align		4
        /*00f8*/ 	.word	index@(_ZN7cutlass13device_kernelIN5flash11enable_sm90INS1_16FlashAttnFwdSm90INS1_25CollectiveMainloopFwdSm90ILi2EN4cute5tupleIJNS5_1CILi1EEES8_S8_EEENS6_IJNS7_ILi128EEENS7_ILi96EEENS7_ILi64EEEEEELi256ENS_6half_tEfNS_4arch4Sm90ELb0ELb0ELb1ELb1ELb1ELb1ELb0ELb1ELb0ELb1ELb1ELb0EEENS1_21CollectiveEpilogueFwdINS6_IJSA_NS7_ILi256EEESB_EEES9_SE_SG_Li256ELb1ELb1ELb1ELb0EEENS1_36VarlenDynamicPersistentTileSchedulerILi128ELi96ELi256ELi128ELb1ELb1ELb1ELb0ELb1ELb1EEEEEEEEEvNT_6ParamsE)
	.align		4
        /*00fc*/ 	.word	index@(__assertfail)
	.align		4
        /*0100*/ 	.word	index@(_ZN7cutlass13device_kernelIN5flash11enable_sm90INS1_16FlashAttnFwdSm90INS1_25CollectiveMainloopFwdSm90ILi2EN4cute5tupleIJNS5_1CILi1EEES8_S8_EEENS6_IJNS7_ILi128EEENS7_ILi96EEENS7_ILi64EEEEEELi256ENS_6half_tEfNS_4arch4Sm90ELb0ELb0ELb1ELb1ELb1ELb0ELb1ELb1ELb0ELb1ELb1ELb0EEENS1_21CollectiveEpilogueFwdINS6_IJSA_NS7_ILi256EEESB_EEES9_SE_SG_Li256ELb1ELb1ELb1ELb0EEENS1_36VarlenDynamicPersistentTileSchedulerILi128ELi96ELi256ELi128ELb1ELb1ELb1ELb0ELb1ELb1EEEEEEEEEvNT_6ParamsE)
	.align		4
        /*0104*/ 	.word	index@(__assertfail)
	.align		4
        /*0108*/ 	.word	index@(_ZN7cutlass13device_kernelIN5flash11enable_sm90INS1_16FlashAttnFwdSm90INS1_25CollectiveMainloopFwdSm90ILi2EN4cute5tupleIJNS5_1CILi1EEES8_S8_EEENS6_IJNS7_ILi128EEENS7_ILi96EEENS7_ILi64EEEEEELi256ENS_6half_tEfNS_4arch4Sm90ELb0ELb0ELb1ELb1ELb1ELb1ELb1ELb1ELb0ELb1ELb1ELb0EEENS1_21CollectiveEpilogueFwdINS6_IJSA_NS7_ILi256EEESB_EEES9_SE_SG_Li256ELb1ELb1ELb1ELb0EEENS1_36VarlenDynamicPersistentTileSchedulerILi128ELi96ELi256ELi128ELb1ELb1ELb1ELb0ELb1ELb1EEEEEEEEEvNT_6ParamsE)
	.align		4
        /*010c*/ 	.word	index@(__assertfail)
	.align		4
        /*0110*/ 	.word	index@(_ZN7cutlass13device_kernelIN5flash11enable_sm90INS1_16FlashAttnFwdSm90INS1_25CollectiveMainloopFwdSm90ILi2EN4cute5tupleIJNS5_1CILi1EEES8_S8_EEENS6_IJNS7_ILi128EEENS7_ILi96EEENS7_ILi64EEEEEELi256ENS_6half_tEfNS_4arch4Sm90ELb0ELb1ELb1ELb0ELb1ELb0ELb0ELb1ELb0ELb1ELb1ELb0EEENS1_21CollectiveEpilogueFwdINS6_IJSA_NS7_ILi256EEESB_EEES9_SE_SG_Li256ELb0ELb1ELb1ELb0EEENS1_19SingleTileSchedulerILb0ELb1ELb1ELi128EEEEEEEEEvNT_6ParamsE)
	.align		4
        /*0114*/ 	.word	index@(__assertfail)
	.align		4
        /*0118*/ 	.word	index@(_ZN7cutlass13device_kernelIN5flash11enable_sm90INS1_16FlashAttnFwdSm90INS1_25CollectiveMainloopFwdSm90ILi2EN4cute5tupleIJNS5_1CILi1EEES8_S8_EEENS6_IJNS7_ILi128EEENS7_ILi96EEENS7_ILi64EEEEEELi256ENS_6half_tEfNS_4arch4Sm90ELb0ELb1ELb1ELb0ELb1ELb0ELb1ELb1ELb0ELb1ELb1ELb0EEENS1_21CollectiveEpilogueFwdINS6_IJSA_NS7_ILi256EEESB_EEES9_SE_SG_Li256ELb0ELb1ELb1ELb0EEENS1_19SingleTileSchedulerILb0ELb1ELb1ELi128EEEEEEEEEvNT_6ParamsE)
	.align		4
        /*011c*/ 	.word	index@(__assertfail)
	.align		4
        /*0120*/ 	.word	index@(_ZN7cutlass13device_kernelIN5flash11enable_sm90INS1_16FlashAttnFwdSm90INS1_25CollectiveMainloopFwdSm90ILi2EN4cute5tupleIJNS5_1CILi1EEES8_S8_EEENS6_IJNS7_ILi128EEENS7_ILi96EEENS7_ILi64EEEEEELi256ENS_6half_tEfNS_4arch4Sm90ELb0ELb1ELb1ELb1ELb1ELb0ELb0ELb1ELb0ELb1ELb1ELb0EEENS1_21CollectiveEpilogueFwdINS6_IJSA_NS7_ILi256EEESB_EEES9_SE_SG_Li256ELb1ELb1ELb1ELb0EEENS1_36VarlenDynamicPersistentTileSchedulerILi128ELi96ELi256ELi128ELb1ELb1ELb1ELb1ELb0ELb1EEEEEEEEEvNT_6ParamsE)
	.align		4
        /*0124*/ 	.word	index@(__assertfail)
	.align		4
        /*0128*/ 	.word	index@(_ZN7cutlass13device_kernelIN5flash11enable_sm90INS1_16FlashAttnFwdSm90INS1_25CollectiveMainloopFwdSm90ILi2EN4cute5tupleIJNS5_1CILi1EEES8_S8_EEENS6_IJNS7_ILi128EEENS7_ILi96EEENS7_ILi64EEEEEELi256ENS_6half_tEfNS_4arch4Sm90ELb0ELb1ELb1ELb1ELb1ELb1ELb0ELb1ELb0ELb1ELb1ELb0EEENS1_21CollectiveEpilogueFwdINS6_IJSA_NS7_ILi256EEESB_EEES9_SE_SG_Li256ELb1ELb1ELb1ELb0EEENS1_36VarlenDynamicPersistentTileSchedulerILi128ELi96ELi256ELi128ELb1ELb1ELb1ELb1ELb0ELb1EEEEEEEEEvNT_6ParamsE)
	.align		4
        /*012c*/ 	.word	index@(__assertfail)
	.align		4
        /*0130*/ 	.word	index@(_ZN7cutlass13device_kernelIN5flash11enable_sm90INS1_16FlashAttnFwdSm90INS1_25CollectiveMainloopFwdSm90ILi2EN4cute5tupleIJNS5_1CILi1EEES8_S8_EEENS6_IJNS7_ILi128EEENS7_ILi96EEENS7_ILi64EEEEEELi256ENS_6half_tEfNS_4arch4Sm90ELb0ELb1ELb1ELb1ELb1ELb0ELb1ELb1ELb0ELb1ELb1ELb0EEENS1_21CollectiveEpilogueFwdINS6_IJSA_NS7_ILi256EEESB_EEES9_SE_SG_Li256ELb1ELb1ELb1ELb0EEENS1_36VarlenDynamicPersistentTileSchedulerILi128ELi96ELi256ELi128ELb1ELb1ELb1ELb1ELb0ELb1EEEEEEEEEvNT_6ParamsE)
	.align		4
        /*0134*/ 	.word	index@(__assertfail)
	.align		4
        /*0138*/ 	.word	index@(_ZN7cutlass13device_kernelIN5flash11enable_sm90INS1_16FlashAttnFwdSm90INS1_25CollectiveMainloopFwdSm90ILi2EN4cute5tupleIJNS5_1CILi1EEES8_S8_EEENS6_IJNS7_ILi128EEENS7_ILi96EEENS7_ILi64EEEEEELi256ENS_6half_tEfNS_4arch4Sm90ELb0ELb1ELb1ELb1ELb1ELb1ELb1ELb1ELb0ELb1ELb1ELb0EEENS1_21CollectiveEpilogueFwdINS6_IJSA_NS7_ILi256EEESB_EEES9_SE_SG_Li256ELb1ELb1ELb1ELb0EEENS1_36VarlenDynamicPersistentTileSchedulerILi128ELi96ELi256ELi128ELb1ELb1ELb1ELb1ELb0ELb1EEEEEEEEEvNT_6ParamsE)
	.align		4
        /*013c*/ 	.word	index@(__assertfail)
	.align		4
        /*0140*/ 	.word	index@(_ZN7cutlass13device_kernelIN5flash11enable_sm90INS1_16FlashAttnFwdSm90INS1_25CollectiveMainloopFwdSm90ILi2EN4cute5tupleIJNS5_1CILi1EEES8_S8_EEENS6_IJNS7_ILi128EEENS7_ILi96EEENS7_ILi64EEEEEELi256ENS_6half_tEfNS_4arch4Sm90ELb1ELb0ELb1ELb0ELb1ELb0ELb0ELb1ELb0ELb1ELb1ELb0EEENS1_21CollectiveEpilogueFwdINS6_IJSA_NS7_ILi256EEESB_EEES9_SE_SG_Li256ELb0ELb1ELb1ELb0EEENS1_19SingleTileSchedulerILb0ELb1ELb1ELi128EEEEEEEEEvNT_6ParamsE)
	.align		4
        /*0144*/ 	.word	index@(__assertfail)
	.align		4
        /*0148*/ 	.word	index@(_ZN7cutlass13device_kernelIN5flash11enable_sm90INS1_16FlashAttnFwdSm90INS1_25CollectiveMainloopFwdSm90ILi2EN4cute5tupleIJNS5_1CILi1EEES8_S8_EEENS6_IJNS7_ILi128EEENS7_ILi96EEENS7_ILi64EEEEEELi256ENS_6half_tEfNS_4arch4Sm90ELb1ELb0ELb1ELb0ELb1ELb0ELb1ELb1ELb0ELb1ELb1ELb0EEENS1_21CollectiveEpilogueFwdINS6_IJSA_NS7_ILi256EEESB_EEES9_SE_SG_Li256ELb0ELb1ELb1ELb0EEENS1_19SingleTileSchedulerILb0ELb1ELb1ELi128EEEEEEEEEvNT_6ParamsE)
	.align		4
        /*014c*/ 	.word	index@(__assertfail)
	.align		4
        /*0150*/ 	.word	index@(_ZN7cutlass13device_kernelIN5flash11enable_sm90INS1_16FlashAttnFwdSm90INS1_25CollectiveMainloopFwdSm90ILi2EN4cute5tupleIJNS5_1CILi1EEES8_S8_EEENS6_IJNS7_ILi128EEENS7_ILi96EEENS7_ILi64EEEEEELi256ENS_6half_tEfNS_4arch4Sm90ELb1ELb0ELb1ELb1ELb1ELb0ELb0ELb1ELb0ELb1ELb1ELb0EEENS1_21CollectiveEpilogueFwdINS6_IJSA_NS7_ILi256EEESB_EEES9_SE_SG_Li256ELb1ELb1ELb1ELb0EEENS1_36VarlenDynamicPersistentTileSchedulerILi128ELi96ELi256ELi128ELb1ELb1ELb1ELb1ELb1ELb1EEEEEEEEEvNT_6ParamsE)
	.align		4
        /*0154*/ 	.word	index@(__assertfail)
	.align		4
        /*0158*/ 	.word	index@(_ZN7cutlass13device_kernelIN5flash11enable_sm90INS1_16FlashAttnFwdSm90INS1_25CollectiveMainloopFwdSm90ILi2EN4cute5tupleIJNS5_1CILi1EEES8_S8_EEENS6_IJNS7_ILi128EEENS7_ILi96EEENS7_ILi64EEEEEELi256ENS_6half_tEfNS_4arch4Sm90ELb1ELb0ELb1ELb1ELb1ELb1ELb0ELb1ELb0ELb1ELb1ELb0EEENS1_21CollectiveEpilogueFwdINS6_IJSA_NS7_ILi256EEESB_EEES9_SE_SG_Li256ELb1ELb1ELb1ELb0EEENS1_36VarlenDynamicPersistentTileSchedulerILi128ELi96ELi256ELi128ELb1ELb1ELb1ELb1ELb1ELb1EEEEEEEEEvNT_6ParamsE)
	.align		4
        /*015c*/ 	.word	index@(__assertfail)
	.align		4
        /*0160*/ 	.word	index@(_ZN7cutlass13device_kernelIN5flash11enable_sm90INS1_16FlashAttnFwdSm90INS1_25CollectiveMainloopFwdSm90ILi2EN4cute5tupleIJNS5_1CILi1EEES8_S8_EEENS6_IJNS7_ILi128EEENS7_ILi96EEENS7_ILi64EEEEEELi256ENS_6half_tEfNS_4arch4Sm90ELb1ELb0ELb1ELb1ELb1ELb0ELb1ELb1ELb0ELb1ELb1ELb0EEENS1_21CollectiveEpilogueFwdINS6_IJSA_NS7_ILi256EEESB_EEES9_SE_SG_Li256ELb1ELb1ELb1ELb0EEENS1_36VarlenDynamicPersistentTileSchedulerILi128ELi96ELi256ELi128ELb1ELb1ELb1ELb1ELb1ELb1EEEEEEEEEvNT_6ParamsE)
	.align		4
        /*0164*/ 	.word	index@(__assertfail)
	.align		4
        /*0168*/ 	.word	index@(_ZN7cutlass13device_kernelIN5flash11enable_sm90INS1_16FlashAttnFwdSm90INS1_25CollectiveMainloopFwdSm90ILi2EN4cute5tupleIJNS5_1CILi1EEES8_S8_EEENS6_IJNS7_ILi128EEENS7_ILi96EEENS7_ILi64EEEEEELi256ENS_6half_tEfNS_4arch4Sm90ELb1ELb0ELb1ELb1ELb1ELb1ELb1ELb1ELb0ELb1ELb1ELb0EEENS1_21CollectiveEpilogueFwdINS6_IJSA_NS7_ILi256EEESB_EEES9_SE_SG_Li256ELb1ELb1ELb1ELb0EEENS1_36VarlenDynamicPersistentTileSchedulerILi128ELi96ELi256ELi128ELb1ELb1ELb1ELb1ELb1ELb1EEEEEEEEEvNT_6ParamsE)
	.align		4
        /*016c*/ 	.word	index@(__assertfail)
	.align		4
        /*0170*/ 	.word	0x00000000
	.align		4
        /*0174*/ 	.word	0xfffffffe
	.align		4
        /*0178*/ 	.word	0x00000000
	.align		4
        /*017c*/ 	.word	0xfffffffd
	.align		4
        /*0180*/ 	.word	0x00000000
	.align		4
        /*0184*/ 	.word	0xfffffffc


//--------------------- .nv.constant4             --------------------------
	.section	.nv.constant4,"a",@progbits
	.align	8
	.align		8
.nv.constant4:
        /*0000*/ 	.dword	__assertfail
	.align		8
        /*0008*/ 	.dword	__unnamed_1
	.align		8
        /*0010*/ 	.dword	__unnamed_2
	.align		8
        /*0018*/ 	.dword	__unnamed_3
	.align		8
        /*0020*/ 	.dword	__unnamed_4
	.align		8
        /*0028*/ 	.dword	__unnamed_5
	.align		8
        /*0030*/ 	.dword	__unnamed_6
	.align		8
        /*0038*/ 	.dword	__unnamed_7
	.align		8
        /*0040*/ 	.dword	__unnamed_8
	.align		8
        /*0048*/ 	.dword	__unnamed_9
	.align		8
        /*0050*/ 	.dword	__unnamed_10
	.align		8
        /*0058*/ 	.dword	__unnamed_11
	.align		8
        /*0060*/ 	.dword	__unnamed_12
	.align		8
        /*0068*/ 	.dword	__unnamed_13
	.align		8
        /*0070*/ 	.dword	__unnamed_14
	.align		8
        /*0078*/ 	.dword	__unnamed_15
	.align		8
        /*0080*/ 	.dword	__unnamed_16
	.align		8
        /*0088*/ 	.dword	__unnamed_17
	.align		8
        /*0090*/ 	.dword	__unnamed_18
	.align		8
        /*0098*/ 	.dword	_ZN87_INTERNAL_4220636e_51_flash_fwd_hdimdiff_fp16_paged_split_softcap_sm90_cu_ceb34e2a_39404cuda3std3__45__cpo5beginE
	.align		8
        /*00a0*/ 	.dword	_ZN87_INTERNAL_4220636e_51_flash_fwd_hdimdiff_fp16_paged_split_softcap_sm90_cu_ceb34e2a_39404cuda3std3__45__cpo3endE
	.align		8
        /*00a8*/ 	.dword	_ZN87_INTERNAL_4220636e_51_flash_fwd_hdimdiff_fp16_paged_split_softcap_sm90_cu_ceb34e2a_39404cuda3std3__45__cpo6cbeginE
	.align		8
        /*00b0*/ 	.dword	_ZN87_INTERNAL_4220636e_51_flash_fwd_hdimdiff_fp16_paged_split_softcap_sm90_cu_ceb34e2a_39404cuda3std3__45__cpo4cendE
	.align		8
        /*00b8*/ 	.dword	_ZN87_INTERNAL_4220636e_51_flash_fwd_hdimdiff_fp16_paged_split_softcap_sm90_cu_ceb34e2a_39404cuda3std3__489_GLOBAL__N__4220636e_51_flash_fwd_hdimdiff_fp16_paged_split_softcap_sm90_cu_ceb34e2a_39406ignoreE
	.align		8
        /*00c0*/ 	.dword	_ZN87_INTERNAL_4220636e_51_flash_fwd_hdimdiff_fp16_paged_split_softcap_sm90_cu_ceb34e2a_39404cuda3std3__419piecewise_constructE
	.align		8
        /*00c8*/ 	.dword	_ZN87_INTERNAL_4220636e_51_flash_fwd_hdimdiff_fp16_paged_split_softcap_sm90_cu_ceb34e2a_39404cuda3std3__48in_placeE
	.align		8
        /*00d0*/ 	.dword	_ZN87_INTERNAL_4220636e_51_flash_fwd_hdimdiff_fp16_paged_split_softcap_sm90_cu_ceb34e2a_39404cuda3std6ranges3__45__cpo4swapE
	.align		8
        /*00d8*/ 	.dword	_ZN87_INTERNAL_4220636e_51_flash_fwd_hdimdiff_fp16_paged_split_softcap_sm90_cu_ceb34e2a_39404cuda3std6ranges3__45__cpo9iter_moveE
	.align		8
        /*00e0*/ 	.dword	_ZN87_INTERNAL_4220636e_51_flash_fwd_hdimdiff_fp16_paged_split_softcap_sm90_cu_ceb34e2a_39404cute7productE
	.align		8
        /*00e8*/ 	.dword	_ZN87_INTERNAL_4220636e_51_flash_fwd_hdimdiff_fp16_paged_split_softcap_sm90_cu_ceb34e2a_39404cute1_E
	.align		8
        /*00f0*/ 	.dword	$str$23
	.align		8
        /*00f8*/ 	.dword	$str$24


//--------------------- .text._ZN7cutlass13device_kernelIN5flash11enable_sm90INS1_16FlashAttnFwdSm90INS1_25CollectiveMainloopFwdSm90ILi2EN4cute5tupleIJNS5_1CILi1EEES8_S8_EEENS6_IJNS7_ILi128EEENS7_ILi96EEENS7_ILi192EEEEEELi128ENS_6half_tEfNS_4arch4Sm90ELb0ELb0ELb1ELb0ELb1ELb0ELb0ELb1ELb1ELb1ELb1ELb0EEENS1_21CollectiveEpilogueFwdINS6_IJSA_SA_SB_EEES9_SE_SG_Li256ELb0ELb1ELb1ELb0EEENS1_19SingleTileSchedulerILb0ELb1ELb1ELi128EEEEEEEEEvNT_6ParamsE --------------------------
	.section	.text._ZN7cutlass13device_kernelIN5flash11enable_sm90INS1_16FlashAttnFwdSm90INS1_25CollectiveMainloopFwdSm90ILi2EN4cute5tupleIJNS5_1CILi1EEES8_S8_EEENS6_IJNS7_ILi128EEENS7_ILi96EEENS7_ILi192EEEEEELi128ENS_6half_tEfNS_4arch4Sm90ELb0ELb0ELb1ELb0ELb1ELb0ELb0ELb1ELb1ELb1ELb1ELb0EEENS1_21CollectiveEpilogueFwdINS6_IJSA_SA_SB_EEES9_SE_SG_Li256ELb0ELb1ELb1ELb0EEENS1_19SingleTileSchedulerILb0ELb1ELb1ELi128EEEEEEEEEvNT_6ParamsE,"ax",@progbits
	.align	128
.text._ZN7cutlass13device_kernelIN5flash11enable_sm90INS1_16FlashAttnFwdSm90INS1_25CollectiveMainloopFwdSm90ILi2EN4cute5tupleIJNS5_1CILi1EEES8_S8_EEENS6_IJNS7_ILi128EEENS7_ILi96EEENS7_ILi192EEEEEELi128ENS_6half_tEfNS_4arch4Sm90ELb0ELb0ELb1ELb0ELb1ELb0ELb0ELb1ELb1ELb1ELb1ELb0EEENS1_21CollectiveEpilogueFwdINS6_IJSA_SA_SB_EEES9_SE_SG_Li256ELb0ELb1ELb1ELb0EEENS1_19SingleTileSchedulerILb0ELb1ELb1ELi128EEEEEEEEEvNT_6ParamsE:
        .type           _ZN7cutlass13device_kernelIN5flash11enable_sm90INS1_16FlashAttnFwdSm90INS1_25CollectiveMainloopFwdSm90ILi2EN4cute5tupleIJNS5_1CILi1EEES8_S8_EEENS6_IJNS7_ILi128EEENS7_ILi96EEENS7_ILi192EEEEEELi128ENS_6half_tEfNS_4arch4Sm90ELb0ELb0ELb1ELb0ELb1ELb0ELb0ELb1ELb1ELb1ELb1ELb0EEENS1_21CollectiveEpilogueFwdINS6_IJSA_SA_SB_EEES9_SE_SG_Li256ELb0ELb1ELb1ELb0EEENS1_19SingleTileSchedulerILb0ELb1ELb1ELi128EEEEEEEEEvNT_6ParamsE,@function
        .size           _ZN7cutlass13device_kernelIN5flash11enable_sm90INS1_16FlashAttnFwdSm90INS1_25CollectiveMainloopFwdSm90ILi2EN4cute5tupleIJNS5_1CILi1EEES8_S8_EEENS6_IJNS7_ILi128EEENS7_ILi96EEENS7_ILi192EEEEEELi128ENS_6half_tEfNS_4arch4Sm90ELb0ELb0ELb1ELb0ELb1ELb0ELb0ELb1ELb1ELb1ELb1ELb0EEENS1_21CollectiveEpilogueFwdINS6_IJSA_SA_SB_EEES9_SE_SG_Li256ELb0ELb1ELb1ELb0EEENS1_19SingleTileSchedulerILb0ELb1ELb1ELi128EEEEEEEEEvNT_6ParamsE,(.L_x_15732 - _ZN7cutlass13device_kernelIN5flash11enable_sm90INS1_16FlashAttnFwdSm90INS1_25CollectiveMainloopFwdSm90ILi2EN4cute5tupleIJNS5_1CILi1EEES8_S8_EEENS6_IJNS7_ILi128EEENS7_ILi96EEENS7_ILi192EEEEEELi128ENS_6half_tEfNS_4arch4Sm90ELb0ELb0ELb1ELb0ELb1ELb0ELb0ELb1ELb1ELb1ELb1ELb0EEENS1_21CollectiveEpilogueFwdINS6_IJSA_SA_SB_EEES9_SE_SG_Li256ELb0ELb1ELb1ELb0EEENS1_19SingleTileSchedulerILb0ELb1ELb1ELi128EEEEEEEEEvNT_6ParamsE)
        .other          _ZN7cutlass13device_kernelIN5flash11enable_sm90INS1_16FlashAttnFwdSm90INS1_25CollectiveMainloopFwdSm90ILi2EN4cute5tupleIJNS5_1CILi1EEES8_S8_EEENS6_IJNS7_ILi128EEENS7_ILi96EEENS7_ILi192EEEEEELi128ENS_6half_tEfNS_4arch4Sm90ELb0ELb0ELb1ELb0ELb1ELb0ELb0ELb1ELb1ELb1ELb1ELb0EEENS1_21CollectiveEpilogueFwdINS6_IJSA_SA_SB_EEES9_SE_SG_Li256ELb0ELb1ELb1ELb0EEENS1_19SingleTileSchedulerILb0ELb1ELb1ELi128EEEEEEEEEvNT_6ParamsE,@"STO_CUDA_ENTRY STV_DEFAULT"
_ZN7cutlass13device_kernelIN5flash11enable_sm90INS1_16FlashAttnFwdSm90INS1_25CollectiveMainloopFwdSm90ILi2EN4cute5tupleIJNS5_1CILi1EEES8_S8_EEENS6_IJNS7_ILi128EEENS7_ILi96EEENS7_ILi192EEEEEELi128ENS_6half_tEfNS_4arch4Sm90ELb0ELb0ELb1ELb0ELb1ELb0ELb0ELb1ELb1ELb1ELb1ELb0EEENS1_21CollectiveEpilogueFwdINS6_IJSA_SA_SB_EEES9_SE_SG_Li256ELb0ELb1ELb1ELb0EEENS1_19SingleTileSchedulerILb0ELb1ELb1ELi128EEEEEEEEEvNT_6ParamsE:
[----:B------:R-:W0:Y:S01]  /*0000*/  LDC R1, c[0x0][0x28] ;  /* 0x00000a00ff017b82 */ /* 0x000e220000000800 */
[----:B------:R-:W1:Y:S01]  /*0010*/  S2R R25, SR_TID.X ;  /* 0x0000000000197919 */ /* 0x000e620000002100 */
[----:B------:R-:W-:Y:S01]  /*0020*/  ELECT P0, URZ, PT ;  /* 0x00000000003f782f */ /* 0x000fe20003800000 */
[----:B------:R-:W-:Y:S01]  /*0030*/  UMOV UR4, 0x80 ;  /* 0x0000008000047882 */ /* 0x000fe20000000000 */
[----:B------:R-:W-:Y:S01]  /*0040*/  UMOV UR7, 0x100 ;  /* 0x0000010000077882 */ /* 0x000fe20000000000 */
[----:B-1----:R-:W-:-:S05]  /*0050*/  SHF.R.U32.HI R0, RZ, 0x5, R25 ;  /* 0x00000005ff007819 */ /* 0x002fca0000011619 */
[----:B------:R-:W1:Y:S02]  /*0060*/  SHFL.IDX PT, R2, R0, RZ, 0x1f ;  /* 0x00001fff00027589 */ /* 0x000e6400000e0000 */
[C---:B-1----:R-:W-:Y:S02]  /*0070*/  ISETP.NE.OR P0, PT, R2.reuse, RZ, !P0 ;  /* 0x000000ff0200720c */ /* 0x042fe40004705670 */
[----:B------:R-:W-:Y:S02]  /*0080*/  ISETP.NE.AND P1, PT, R2, RZ, PT ;  /* 0x000000ff0200720c */ /* 0x000fe40003f25270 */
[----:B------:R-:W-:-:S06]  /*0090*/  SHF.R.U32.HI R2, RZ, 0x7, R25 ;  /* 0x00000007ff027819 */ /* 0x000fcc0000011619 */
[----:B------:R-:W1:Y:S03]  /*00a0*/  SHFL.IDX PT, R2, R2, RZ, 0x1f ;  /* 0x00001fff02027589 */ /* 0x000e6600000e0000 */
[----:B------:R-:W-:Y:S01]  /*00b0*/  VOTEU.ALL UP0, P0 ;  /* 0x00000000003f7886 */ /* 0x000fe20000000000 */
[----:B------:R-:W-:-:S04]  /*00c0*/  VOTEU.ALL UP1, P0 ;  /* 0x00000000003f7886 */ /* 0x000fc80000020000 */
[----:B------:R-:W2:Y:S01]  /*00d0*/  @!UP0 S2UR UR8, SR_CgaCtaId ;  /* 0x00000000000889c3 */ /* 0x000ea20000008800 */
[----:B------:R-:W-:Y:S01]  /*00e0*/  @!UP0 UMOV UR6, 0x400 ;  /* 0x0000040000068882 */ /* 0x000fe20000000000 */
[----:B------:R-:W-:-:S04]  /*00f0*/  @!UP0 UIADD3 UR4, -UR4, 0x100000, URZ ;  /* 0x0010000004048890 */ /* 0x000fc8000fffe13f */
[----:B------:R-:W-:Y:S02]  /*0100*/  @!UP0 USHF.L.U32 UR5, UR4, 0xb, URZ ;  /* 0x0000000b04058899 */ /* 0x000fe4000800063f */
[----:B------:R-:W-:Y:S02]  /*0110*/  @!UP0 USHF.L.U32 UR4, UR4, 0x1, URZ ;  /* 0x0000000104048899 */ /* 0x000fe4000800063f */
[----:B--2---:R-:W-:Y:S02]  /*0120*/  @!UP0 ULEA UR8, UR8, UR6, 0x18 ;  /* 0x0000000608088291 */ /* 0x004fe4000f8ec03f */
[----:B------:R-:W-:-:S04]  /*0130*/  @!UP0 UIADD3 UR6, -UR7, 0x100000, URZ ;  /* 0x0010000007068890 */ /* 0x000fc8000fffe13f */
[----:B------:R-:W-:Y:S02]  /*0140*/  @!UP0 USHF.L.U32 UR7, UR6, 0xb, URZ ;  /* 0x0000000b06078899 */ /* 0x000fe4000800063f */
[----:B------:R-:W-:Y:S01]  /*0150*/  @!UP0 USHF.L.U32 UR6, UR6, 0x1, URZ ;  /* 0x0000000106068899 */ /* 0x000fe2000800063f */
[----:B------:R-:W-:-:S05]  /*0160*/  VOTEU.ALL UP0, P0 ;  /* 0x00000000003f7886 */ /* 0x000fca0000000000 */
[----:B------:R2:W3:Y:S06]  /*0170*/  @!UP0 SYNCS.EXCH.64 URZ, [UR8+0x2a800], UR4 ;  /* 0x02a80004083f85b2 */ /* 0x0004ec0008000100 */
[----:B------:R2:W4:Y:S02]  /*0180*/  @!UP1 SYNCS.EXCH.64 URZ, [UR8+0x2a820], UR6 ;  /* 0x02a82006083f95b2 */ /* 0x0005240008000100 */
[----:B012---:R-:W-:Y:S05]  /*0190*/  @P1 BRA `(.L_x_0) ;  /* 0x0000000000481947 */ /* 0x007fea0003800000 */
[----:B------:R-:W0:Y:S01]  /*01a0*/  S2UR UR5, SR_CgaCtaId ;  /* 0x00000000000579c3 */ /* 0x000e220000008800 */
[----:B------:R-:W-:Y:S01]  /*01b0*/  UMOV UR4, 0x400 ;  /* 0x0000040000047882 */ /* 0x000fe20000000000 */
[----:B------:R-:W-:Y:S01]  /*01c0*/  UMOV UR6, 0x80 ;  /* 0x0000008000067882 */ /* 0x000fe20000000000 */
[----:B------:R-:W-:Y:S01]  /*01d0*/  UMOV UR7, 0x100 ;  /* 0x0000010000077882 */ /* 0x000fe20000000000 */
[----:B------:R-:W-:Y:S01]  /*01e0*/  ELECT P0, URZ, PT ;  /* 0x00000000003f782f */ /* 0x000fe20003800000 */
[----:B0-----:R-:W-:Y:S02]  /*01f0*/  ULEA UR8, UR5, UR4, 0x18 ;  /* 0x0000000405087291 */ /* 0x001fe4000f8ec03f */
[----:B------:R-:W-:-:S04]  /*0200*/  UIADD3 UR4, -UR6, 0x100000, URZ ;  /* 0x0010000006047890 */ /* 0x000fc8000fffe13f */
[----:B------:R-:W-:Y:S02]  /*0210*/  USHF.L.U32 UR5, UR4, 0xb, URZ ;  /* 0x0000000b04057899 */ /* 0x000fe4000800063f */
[----:B------:R-:W-:Y:S02]  /*0220*/  USHF.L.U32 UR4, UR4, 0x1, URZ ;  /* 0x0000000104047899 */ /* 0x000fe4000800063f */
[----:B------:R-:W-:-:S04]  /*0230*/  UIADD3 UR6, -UR7, 0x100000, URZ ;  /* 0x0010000007067890 */ /* 0x000fc8000fffe13f */
[----:B------:R-:W-:Y:S02]  /*0240*/  USHF.L.U32 UR7, UR6, 0xb, URZ ;  /* 0x0000000b06077899 */ /* 0x000fe4000800063f */
[----:B------:R-:W-:Y:S01]  /*0250*/  USHF.L.U32 UR6, UR6, 0x1, URZ ;  /* 0x0000000106067899 */ /* 0x000fe2000800063f */
[----:B------:R-:W0:Y:S03]  /*0260*/  FENCE.VIEW.ASYNC.S ;  /* 0x00000000000073c6 */ /* 0x000e260000000000 */
[----:B0-----:R0:W1:Y:S08]  /*0270*/  SYNCS.EXCH.64 URZ, [UR8+0x2a830], UR4 ;  /* 0x02a83004083f75b2 */ /* 0x0010700008000100 */
[----:B------:R0:W2:Y:S01]  /*0280*/  SYNCS.EXCH.64 URZ, [UR8+0x2a840], UR6 ;  /* 0x02a84006083f75b2 */ /* 0x0000a20008000100 */
[----:B------:R0:W0:Y:S01]  /*0290*/  SYNCS.EXCH.64 URZ, [UR8+0x2a838], UR4 ;  /* 0x02a83804083f75b2 */ /* 0x0000220008000100 */
[----:B------:R0:W0:Y:S01]  /*02a0*/  SYNCS.EXCH.64 URZ, [UR8+0x2a848], UR6 ;  /* 0x02a84806083f75b2 */ /* 0x0000220008000100 */
[----:B------:R-:W-:Y:S01]  /*02b0*/  NOP ;  /* 0x0000000000007918 */ /* 0x000fe20000000000 */
.L_x_0:
[----:B------:R-:W5:Y:S01]  /*02c0*/  SHFL.IDX PT, R3, R0, RZ, 0x1f ;  /* 0x00001fff00037589 */ /* 0x000f6200000e0000 */
[----:B------:R-:W-:Y:S01]  /*02d0*/  NOP ;  /* 0x0000000000007918 */ /* 0x000fe20000000000 */
[----:B-----5:R-:W-:-:S13]  /*02e0*/  ISETP.NE.AND P0, PT, R3, RZ, PT ;  /* 0x000000ff0300720c */ /* 0x020fda0003f05270 */
[----:B------:R-:W-:Y:S05]  /*02f0*/  @P0 BRA `(.L_x_1) ;  /* 0x0000000000480947 */ /* 0x000fea0003800000 */
[----:B0-----:R-:W0:Y:S01]  /*0300*/  S2UR UR5, SR_CgaCtaId ;  /* 0x00000000000579c3 */ /* 0x001e220000008800 */
        /* <DEDUP_REMOVED lines=12> */
[----:B0-----:R0:W0:Y:S08]  /*03d0*/  SYNCS.EXCH.64 URZ, [UR8+0x2a850], UR4 ;  /* 0x02a85004083f75b2 */ /* 0x0010300008000100 */
[----:B------:R0:W0:Y:S01]  /*03e0*/  SYNCS.EXCH.64 URZ, [UR8+0x2a860], UR6 ;  /* 0x02a86006083f75b2 */ /* 0x0000220008000100 */
[----:B------:R0:W0:Y:S01]  /*03f0*/  SYNCS.EXCH.64 URZ, [UR8+0x2a858], UR4 ;  /* 0x02a85804083f75b2 */ /* 0x0000220008000100 */
[----:B------:R0:W0:Y:S01]  /*0400*/  SYNCS.EXCH.64 URZ, [UR8+0x2a868], UR6 ;  /* 0x02a86806083f75b2 */ /* 0x0000220008000100 */
[----:B------:R-:W-:Y:S01]  /*0410*/  NOP ;  /* 0x0000000000007918 */ /* 0x000fe20000000000 */
.L_x_1:
[----:B------:R-:W5:Y:S01]  /*0420*/  SHFL.IDX PT, R3, R0, RZ, 0x1f ;  /* 0x00001fff00037589 */ /* 0x000f6200000e0000 */
[----:B------:R-:W-:Y:S01]  /*0430*/  NOP ;  /* 0x0000000000007918 */ /* 0x000fe20000000000 */
[----:B-----5:R-:W-:-:S13]  /*0440*/  ISETP.NE.AND P0, PT, R3, RZ, PT ;  /* 0x000000ff0300720c */ /* 0x020fda0003f05270 */
[----:B------:R-:W-:Y:S05]  /*0450*/  @P0 BRA `(.L_x_2) ;  /* 0x0000000000380947 */ /* 0x000fea0003800000 */
[----:B0-----:R-:W0:Y:S01]  /*0460*/  S2UR UR5, SR_CgaCtaId ;  /* 0x00000000000579c3 */ /* 0x001e220000008800 */
[----:B------:R-:W-:Y:S01]  /*0470*/  UMOV UR4, 0x400 ;  /* 0x0000040000047882 */ /* 0x000fe20000000000 */
[----:B------:R-:W-:Y:S01]  /*0480*/  UMOV UR7, 0x80 ;  /* 0x0000008000077882 */ /* 0x000fe20000000000 */
[----:B------:R-:W-:Y:S01]  /*0490*/  ELECT P0, URZ, PT ;  /* 0x00000000003f782f */ /* 0x000fe20003800000 */
[----:B0-----:R-:W-:Y:S02]  /*04a0*/  ULEA UR6, UR5, UR4, 0x18 ;  /* 0x0000000405067291 */ /* 0x001fe4000f8ec03f */
[----:B------:R-:W-:-:S04]  /*04b0*/  UIADD3 UR4, -UR7, 0x100000, URZ ;  /* 0x0010000007047890 */ /* 0x000fc8000fffe13f */
[----:B------:R-:W-:Y:S02]  /*04c0*/  USHF.L.U32 UR5, UR4, 0xb, URZ ;  /* 0x0000000b04057899 */ /* 0x000fe4000800063f */
[----:B------:R-:W-:Y:S01]  /*04d0*/  USHF.L.U32 UR4, UR4, 0x1, URZ ;  /* 0x0000000104047899 */ /* 0x000fe2000800063f */
[----:B------:R-:W0:Y:S11]  /*04e0*/  FENCE.VIEW.ASYNC.S ;  /* 0x00000000000073c6 */ /* 0x000e360000000000 */
[----:B0-----:R0:W0:Y:S01]  /*04f0*/  SYNCS.EXCH.64 URZ, [UR6+0x2a870], UR4 ;  /* 0x02a87004063f75b2 */ /* 0x0010220008000100 */
[----:B------:R0:W0:Y:S01]  /*0500*/  SYNCS.EXCH.64 URZ, [UR6+0x2a880], UR4 ;  /* 0x02a88004063f75b2 */ /* 0x0000220008000100 */
[----:B------:R0:W0:Y:S01]  /*0510*/  SYNCS.EXCH.64 URZ, [UR6+0x2a878], UR4 ;  /* 0x02a87804063f75b2 */ /* 0x0000220008000100 */
[----:B------:R0:W0:Y:S01]  /*0520*/  SYNCS.EXCH.64 URZ, [UR6+0x2a888], UR4 ;  /* 0x02a88804063f75b2 */ /* 0x0000220008000100 */
[----:B------:R-:W-:Y:S01]  /*0530*/  NOP ;  /* 0x0000000000007918 */ /* 0x000fe20000000000 */
.L_x_2:
        /* <DEDUP_REMOVED lines=22> */
.L_x_3:
[----:B------:R-:W5:Y:S01]  /*06a0*/  SHFL.IDX PT, R3, R0, RZ, 0x1f ;  /* 0x00001fff00037589 */ /* 0x000f6200000e0000 */
[----:B------:R-:W-:Y:S01]  /*06b0*/  R2UR UR9, R2 ;  /* 0x00000000020972ca */ /* 0x000fe200000e0000 */
        /* <DEDUP_REMOVED lines=21> */
.L_x_4:
[----:B------:R-:W-:Y:S01]  /*0810*/  UISETP.NE.AND UP0, UPT, UR9, URZ, UPT ;  /* 0x0000003f0900728c */ /* 0x000fe2000bf05270 */
[----:B------:R-:W-:Y:S01]  /*0820*/  NOP ;  /* 0x0000000000007918 */ /* 0x000fe20000000000 */
[----:B------:R-:W-:Y:S01]  /*0830*/  UMOV UR36, 0x1 ;  /* 0x0000000100247882 */ /* 0x000fe20000000000 */
[----:B------:R-:W-:Y:S01]  /*0840*/  ULDC.64 UR38, c[0x0][0x208] ;  /* 0x0000820000267ab9 */ /* 0x000fe20000000a00 */
[----:B------:R-:W-:Y:S01]  /*0850*/  USEL UR36, UR36, 0x2, !UP0 ;  /* 0x0000000224247887 */ /* 0x000fe2000c000000 */
[----:B------:R-:W-:Y:S01]  /*0860*/  BSSY B6, `(.L_x_5) ;  /* 0x0000b09000067945 */ /* 0x000fe20003800000 */
[----:B01234-:R-:W-:Y:S01]  /*0870*/  BAR.SYNC.DEFER_BLOCKING 0x0 ;  /* 0x0000000000007b1d */ /* 0x01ffe20000010000 */
[----:B------:R-:W-:-:S13]  /*0880*/  PLOP3.LUT P0, PT, PT, PT, UP0, 0x80, 0x0 ;  /* 0x000000000000781c */ /* 0x000fda0003f0f008 */
[----:B------:R-:W-:Y:S05]  /*0890*/  @!P0 BRA `(.L_x_6) ;  /* 0x0000007400c88947 */ /* 0x000fea0003800000 */
.L_x_7:
[----:B------:R-:W-:-:S08]  /*08a0*/  NOP ;  /* 0x0000000000007918 */ /* 0x000fd00000000000 */
[----:B------:R-:W0:Y:S02]  /*08b0*/  USETMAXREG.TRY_ALLOC.CTAPOOL UP0, 0xe8 ;  /* 0x000000e8000079c8 */ /* 0x000e240008000600 */
[----:B0-----:R-:W-:-:S13]  /*08c0*/  PLOP3.LUT P0, PT, PT, PT, UP0, 0x80, 0x0 ;  /* 0x000000000000781c */ /* 0x001fda0003f0f008 */
[----:B------:R-:W-:Y:S05]  /*08d0*/  @!P0 BRA `(.L_x_7) ;  /* 0xfffffffc00f08947 */ /* 0x000fea000383ffff */
[----:B------:R-:W0:Y:S08]  /*08e0*/  LDC R3, c[0x0][0xc50] ;  /* 0x00031400ff037b82 */ /* 0x000e300000000800 */
[----:B------:R-:W1:Y:S08]  /*08f0*/  S2UR UR4, SR_CTAID.Y ;  /* 0x00000000000479c3 */ /* 0x000e700000002600 */
[----:B------:R-:W2:Y:S08]  /*0900*/  S2UR UR5, SR_CTAID.Z ;  /* 0x00000000000579c3 */ /* 0x000eb00000002700 */
[----:B------:R-:W-:Y:S06]  /*0910*/  BAR.ARV 0x8, 0x180 ;  /* 0x0206000000007b1d */ /* 0x000fec0000002000 */
[----:B0-----:R-:W-:Y:S01]  /*0920*/  ISETP.NE.AND P0, PT, R3, 0x1, PT ;  /* 0x000000010300780c */ /* 0x001fe20003f05270 */
[----:B-1----:R-:W-:-:S12]  /*0930*/  IMAD.U32 R2, RZ, RZ, UR4 ;  /* 0x00000004ff027e24 */ /* 0x002fd8000f8e00ff */
[----:B------:R-:W0:Y:S08]  /*0940*/  @P0 LDC R0, c[0x0][0xc54] ;  /* 0x00031500ff000b82 */ /* 0x000e300000000800 */
[----:B------:R-:W1:Y:S01]  /*0950*/  @P0 LDC R5, c[0x0][0xc58] ;  /* 0x00031600ff050b82 */ /* 0x000e620000000800 */
[----:B0-----:R-:W-:-:S05]  /*0960*/  @P0 IMAD.HI.U32 R0, R0, UR4, RZ ;  /* 0x0000000400000c27 */ /* 0x001fca000f8e00ff */
[----:B-1----:R-:W-:Y:S02]  /*0970*/  @P0 SHF.R.U32.HI R2, RZ, R5, R0 ;  /* 0x00000005ff020219 */ /* 0x002fe40000011600 */
[----:B--2---:R-:W-:-:S03]  /*0980*/  ISETP.LE.AND P0, PT, RZ, UR5, PT ;  /* 0x00000005ff007c0c */ /* 0x004fc6000bf03270 */
[----:B------:R-:W-:-:S04]  /*0990*/  IMAD.MOV R0, RZ, RZ, -R2 ;  /* 0x000000ffff007224 */ /* 0x000fc800078e0a02 */
[----:B------:R-:W-:-:S06]  /*09a0*/  IMAD R4, R3, R0, UR4 ;  /* 0x0000000403047e24 */ /* 0x000fcc000f8e0200 */
[----:B------:R-:W-:Y:S05]  /*09b0*/  @!P0 BRA `(.L_x_8) ;  /* 0x000000ac00cc8947 */ /* 0x000fea0003800000 */
[----:B------:R-:W0:Y:S01]  /*09c0*/  LDC.64 R6, c[0x0][0x418] ;  /* 0x00010600ff067b82 */ /* 0x000e220000000a00 */
[----:B------:R-:W-:Y:S01]  /*09d0*/  LOP3.LUT R16, R4, 0xffff, RZ, 0xc0, !PT ;  /* 0x0000ffff04107812 */ /* 0x000fe200078ec0ff */
[----:B------:R-:W-:-:S06]  /*09e0*/  IMAD.MOV.U32 R17, RZ, RZ, RZ ;  /* 0x000000ffff117224 */ /* 0x000fcc00078e00ff */
[----:B------:R-:W1:Y:S08]  /*09f0*/  LDC R18, c[0x0][0x424] ;  /* 0x00010900ff127b82 */ /* 0x000e700000000800 */
[----:B------:R-:W2:Y:S01]  /*0a00*/  LDC R3, c[0x0][0x2f0] ;  /* 0x0000bc00ff037b82 */ /* 0x000ea20000000800 */
[----:B0-----:R-:W-:-:S04]  /*0a10*/  ISETP.NE.U32.AND P0, PT, R6, RZ, PT ;  /* 0x000000ff0600720c */ /* 0x001fc80003f05070 */
[----:B------:R-:W-:-:S04]  /*0a20*/  ISETP.NE.AND.EX P0, PT, R7, RZ, PT, P0 ;  /* 0x000000ff0700720c */ /* 0x000fc80003f05300 */
[----:B-1----:R-:W-:-:S05]  /*0a30*/  SEL R18, R18, 0x1, P0 ;  /* 0x0000000112127807 */ /* 0x002fca0000000000 */
[----:B--2---:R-:W-:-:S05]  /*0a40*/  IMAD R18, R18, R3, RZ ;  /* 0x0000000312127224 */ /* 0x004fca00078e02ff */
[C---:B------:R-:W-:Y:S02]  /*0a50*/  ISETP.GE.AND P0, PT, R18.reuse, 0x1, PT ;  /* 0x000000011200780c */ /* 0x040fe40003f06270 */
[----:B------:R-:W-:-:S05]  /*0a60*/  IADD3 R0, R18, 0x5f, RZ ;  /* 0x0000005f12007810 */ /* 0x000fca0007ffe0ff */
[----:B------:R-:W-:-:S05]  /*0a70*/  IMAD.HI R0, R0, 0x2aaaaaab, RZ ;  /* 0x2aaaaaab00007827 */ /* 0x000fca00078e02ff */
[----:B------:R-:W-:-:S04]  /*0a80*/  SHF.R.U32.HI R3, RZ, 0x1f, R0 ;  /* 0x0000001fff037819 */ /* 0x000fc80000011600 */
[----:B------:R-:W-:Y:S01]  /*0a90*/  LEA.HI.SX32 R3, R0, R3, 0x1c ;  /* 0x0000000300037211 */ /* 0x000fe200078fe2ff */
[----:B------:R-:W-:Y:S06]  /*0aa0*/  @!P0 BRA `(.L_x_9) ;  /* 0x0000000000788947 */ /* 0x000fec0003800000 */
[----:B------:R-:W-:-:S04]  /*0ab0*/  SHF.R.U32.HI R0, RZ, 0x10, R4 ;  /* 0x00000010ff007819 */ /* 0x000fc80000011604 */
[----:B------:R-:W-:-:S13]  /*0ac0*/  ISETP.NE.AND P0, PT, R0, RZ, PT ;  /* 0x000000ff0000720c */ /* 0x000fda0003f05270 */
[----:B------:R-:W0:Y:S02]  /*0ad0*/  @!P0 LDC R0, c[0x0][0x9f0] ;  /* 0x00027c00ff008b82 */ /* 0x000e240000000800 */
[-C--:B0-----:R-:W-:Y:S02]  /*0ae0*/  IABS R9, R0.reuse ;  /* 0x0000000000097213 */ /* 0x081fe40000000000 */
[----:B------:R-:W-:Y:S02]  /*0af0*/  IABS R10, R0 ;  /* 0x00000000000a7213 */ /* 0x000fe40000000000 */
[----:B------:R-:W0:Y:S01]  /*0b00*/  I2F.RP R6, R9 ;  /* 0x0000000900067306 */ /* 0x000e220000209400 */
[----:B------:R-:W-:Y:S02]  /*0b10*/  IADD3 R7, R3, -0x1, R0 ;  /* 0xffffffff03077810 */ /* 0x000fe40007ffe000 */
[----:B------:R-:W-:-:S05]  /*0b20*/  IMAD.MOV R10, RZ, RZ, -R10 ;  /* 0x000000ffff0a7224 */ /* 0x000fca00078e0a0a */
[----:B0-----:R-:W0:Y:S02]  /*0b30*/  MUFU.RCP R6, R6 ;  /* 0x0000000600067308 */ /* 0x001e240000001000 */
[----:B0-----:R-:W-:Y:S01]  /*0b40*/  VIADD R4, R6, 0xffffffe ;  /* 0x0ffffffe06047836 */ /* 0x001fe20000000000 */
[----:B------:R-:W-:Y:S02]  /*0b50*/  IABS R6, R7 ;  /* 0x0000000700067213 */ /* 0x000fe40000000000 */
[----:B------:R-:W-:-:S03]  /*0b60*/  LOP3.LUT R7, R7, R0, RZ, 0x3c, !PT ;  /* 0x0000000007077212 */ /* 0x000fc600078e3cff */
[----:B------:R0:W1:Y:S01]  /*0b70*/  F2I.FTZ.U32.TRUNC.NTZ R5, R4 ;  /* 0x0000000400057305 */ /* 0x000062000021f000 */
[----:B------:R-:W-:Y:S01]  /*0b80*/  ISETP.GE.AND P2, PT, R7, RZ, PT ;  /* 0x000000ff0700720c */ /* 0x000fe20003f46270 */
[----:B0-----:R-:W-:Y:S01]  /*0b90*/  IMAD.MOV.U32 R4, RZ, RZ, RZ ;  /* 0x000000ffff047224 */ /* 0x001fe200078e00ff */
[----:B-1----:R-:W-:-:S05]  /*0ba0*/  IADD3 R8, RZ, -R5, RZ ;  /* 0x80000005ff087210 */ /* 0x002fca0007ffe0ff */
[----:B------:R-:W-:-:S04]  /*0bb0*/  IMAD R11, R8, R9, RZ ;  /* 0x00000009080b7224 */ /* 0x000fc800078e02ff */
[----:B------:R-:W-:Y:S01]  /*0bc0*/  IMAD.HI.U32 R5, R5, R11, R4 ;  /* 0x0000000b05057227 */ /* 0x000fe200078e0004 */
[----:B------:R-:W-:-:S05]  /*0bd0*/  MOV R4, R10 ;  /* 0x0000000a00047202 */ /* 0x000fca0000000f00 */
[----:B------:R-:W-:-:S04]  /*0be0*/  IMAD.HI.U32 R5, R5, R6, RZ ;  /* 0x0000000605057227 */ /* 0x000fc800078e00ff */
[----:B------:R-:W-:-:S05]  /*0bf0*/  IMAD R4, R5, R4, R6 ;  /* 0x0000000405047224 */ /* 0x000fca00078e0206 */
[----:B------:R-:W-:-:S13]  /*0c00*/  ISETP.GT.U32.AND P1, PT, R9, R4, PT ;  /* 0x000000040900720c */ /* 0x000fda0003f24070 */
[----:B------:R-:W-:Y:S02]  /*0c10*/  @!P1 IMAD.IADD R4, R4, 0x1, -R9 ;  /* 0x0000000104049824 */ /* 0x000fe400078e0a09 */
[----:B------:R-:W-:Y:S01]  /*0c20*/  @!P1 VIADD R5, R5, 0x1 ;  /* 0x0000000105059836 */ /* 0x000fe20000000000 */
[----:B------:R-:W-:Y:S02]  /*0c30*/  ISETP.NE.AND P1, PT, R0, RZ, PT ;  /* 0x000000ff0000720c */ /* 0x000fe40003f25270 */
[----:B------:R-:W-:-:S13]  /*0c40*/  ISETP.GE.U32.AND P0, PT, R4, R9, PT ;  /* 0x000000090400720c */ /* 0x000fda0003f06070 */
[----:B------:R-:W-:-:S05]  /*0c50*/  @P0 IADD3 R5, R5, 0x1, RZ ;  /* 0x0000000105050810 */ /* 0x000fca0007ffe0ff */
[----:B------:R-:W-:Y:S01]  /*0c60*/  @!P2 IMAD.MOV R5, RZ, RZ, -R5 ;  /* 0x000000ffff05a224 */ /* 0x000fe200078e0a05 */
[----:B------:R-:W-:-:S05]  /*0c70*/  @!P1 LOP3.LUT R5, RZ, R0, RZ, 0x33, !PT ;  /* 0x00000000ff059212 */ /* 0x000fca00078e33ff */
[----:B------:R-:W-:-:S07]  /*0c80*/  IMAD.MOV.U32 R17, RZ, RZ, R5 ;  /* 0x000000ffff117224 */ /* 0x000fce00078e0005 */
.L_x_9:
[-C--:B------:R-:W-:Y:S01]  /*0c90*/  IMAD R16, R16, R17.reuse, RZ ;  /* 0x0000001110107224 */ /* 0x080fe200078e02ff */
[----:B------:R-:W-:Y:S01]  /*0ca0*/  IADD3 R19, R25, -0x80, RZ ;  /* 0xffffff8019137810 */ /* 0x000fe20007ffe0ff */
[----:B------:R-:W-:Y:S01]  /*0cb0*/  IMAD.MOV.U32 R0, RZ, RZ, RZ ;  /* 0x000000ffff007224 */ /* 0x000fe200078e00ff */
[----:B------:R-:W-:Y:S02]  /*0cc0*/  PLOP3.LUT P0, PT, PT, PT, PT, 0x80, 0x0 ;  /* 0x000000000000781c */ /* 0x000fe40003f0f070 */
[----:B------:R-:W-:Y:S02]  /*0cd0*/  CS2R R86, SRZ ;  /* 0x0000000000567805 */ /* 0x000fe4000001ff00 */
[----:B------:R-:W-:Y:S01]  /*0ce0*/  VIADDMNMX R17, R16, R17, R3, PT ;  /* 0x0000001110117246 */ /* 0x000fe20003800103 */
[----:B------:R-:W-:Y:S01]  /*0cf0*/  IMAD.MOV.U32 R3, RZ, RZ, RZ ;  /* 0x000000ffff037224 */ /* 0x000fe200078e00ff */
[----:B------:R-:W-:Y:S02]  /*0d00*/  CS2R R84, SRZ ;  /* 0x0000000000547805 */ /* 0x000fe4000001ff00 */
[----:B------:R-:W-:-:S02]  /*0d10*/  CS2R R82, SRZ ;  /* 0x0000000000527805 */ /* 0x000fc4000001ff00 */
[----:B------:R-:W-:Y:S02]  /*0d20*/  ISETP.GT.AND P1, PT, R17, R16, PT ;  /* 0x000000101100720c */ /* 0x000fe40003f24270 */
[----:B------:R-:W-:Y:S02]  /*0d30*/  CS2R R80, SRZ ;  /* 0x0000000000507805 */ /* 0x000fe4000001ff00 */
[----:B------:R-:W-:Y:S02]  /*0d40*/  CS2R R78, SRZ ;  /* 0x00000000004e7805 */ /* 0x000fe4000001ff00 */
[----:B------:R-:W-:Y:S02]  /*0d50*/  CS2R R76, SRZ ;  /* 0x00000000004c7805 */ /* 0x000fe4000001ff00 */
[----:B------:R-:W-:Y:S02]  /*0d60*/  CS2R R74, SRZ ;  /* 0x00000000004a7805 */ /* 0x000fe4000001ff00 */
[----:B------:R-:W-:-:S02]  /*0d70*/  CS2R R72, SRZ ;  /* 0x0000000000487805 */ /* 0x000fc4000001ff00 */
[----:B------:R-:W-:Y:S02]  /*0d80*/  CS2R R70, SRZ ;  /* 0x0000000000467805 */ /* 0x000fe4000001ff00 */
        /* <DEDUP_REMOVED lines=22> */
[----:B------:R-:W-:Y:S01]  /*0ef0*/  CS2R R24, SRZ ;  /* 0x0000000000187805 */ /* 0x000fe2000001ff00 */
[----:B------:R-:W-:Y:S06]  /*0f00*/  @!P1 BRA `(.L_x_10) ;  /* 0x00000058000c9947 */ /* 0x000fec0003800000 */
[----:B------:R-:W-:Y:S01]  /*0f10*/  SHF.R.S32.HI R0, RZ, 0x1f, R19 ;  /* 0x0000001fff007819 */ /* 0x000fe20000011413 */
[----:B------:R-:W0:Y:S01]  /*0f20*/  S2UR UR6, SR_CgaCtaId ;  /* 0x00000000000679c3 */ /* 0x000e220000008800 */
[----:B------:R-:W-:Y:S02]  /*0f30*/  UMOV UR37, 0x400 ;  /* 0x0000040000257882 */ /* 0x000fe40000000000 */
[----:B------:R-:W-:-:S04]  /*0f40*/  LEA.HI R22, R0, R19, RZ, 0x7 ;  /* 0x0000001300167211 */ /* 0x000fc800078f38ff */
[----:B------:R-:W-:-:S06]  /*0f50*/  SHF.R.S32.HI R0, RZ, 0x7, R22 ;  /* 0x00000007ff007819 */ /* 0x000fcc0000011416 */
[----:B------:R-:W1:Y:S01]  /*0f60*/  SHFL.IDX PT, R0, R0, RZ, 0x1f ;  /* 0x00001fff00007589 */ /* 0x000e6200000e0000 */
[----:B0-----:R-:W-:-:S04]  /*0f70*/  ULEA UR37, UR6, UR37, 0x18 ;  /* 0x0000002506257291 */ /* 0x001fc8000f8ec03f */
[----:B------:R-:W-:-:S04]  /*0f80*/  UIADD3 UR6, UR37, 0xc400, URZ ;  /* 0x0000c40025067890 */ /* 0x000fc8000fffe03f */
[----:B------:R-:W-:Y:S01]  /*0f90*/  ULOP3.LUT UP0, URZ, UR6, 0x1bf, URZ, 0xc0, !UPT ;  /* 0x000001bf063f7892 */ /* 0x000fe2000f80c03f */
[----:B-1----:R-:W-:-:S05]  /*0fa0*/  R2UR UR4, R0 ;  /* 0x00000000000472ca */ /* 0x002fca00000e0000 */
[----:B------:R-:W-:-:S08]  /*0fb0*/  PLOP3.LUT P0, PT, PT, PT, UP0, 0x80, 0x0 ;  /* 0x000000000000781c */ /* 0x000fd00003f0f008 */
[----:B------:R-:W-:-:S04]  /*0fc0*/  ULEA.HI UR5, UR4, UR4, URZ, 0x1 ;  /* 0x0000000404057291 */ /* 0x000fc8000f8f083f */
[----:B------:R-:W-:-:S04]  /*0fd0*/  ULOP3.LUT UR5, UR5, 0x1e, URZ, 0xc0, !UPT ;  /* 0x0000001e05057892 */ /* 0x000fc8000f8ec03f */
[----:B------:R-:W-:-:S04]  /*0fe0*/  UIADD3 UR5, UR4, -UR5, URZ ;  /* 0x8000000504057290 */ /* 0x000fc8000fffe03f */
[----:B------:R-:W-:-:S04]  /*0ff0*/  ULEA UR5, UR5, UR6, 0xd ;  /* 0x0000000605057291 */ /* 0x000fc8000f8e683f */
[----:B------:R-:W-:-:S04]  /*1000*/  USHF.R.U32.HI UR5, URZ, 0x4, UR5 ;  /* 0x000000043f057899 */ /* 0x000fc80008011605 */
[----:B------:R-:W-:Y:S01]  /*1010*/  ULOP3.LUT UR40, UR5, 0x3fff, URZ, 0xc0, !UPT ;  /* 0x00003fff05287892 */ /* 0x000fe2000f8ec03f */
[----:B------:R-:W-:Y:S11]  /*1020*/  @!P0 BRA `(.L_x_11) ;  /* 0x0000000000408947 */ /* 0x000ff60003800000 */
[----:B------:R-:W-:Y:S01]  /*1030*/  MOV R0, 0x0 ;  /* 0x0000000000007802 */ /* 0x000fe20000000f00 */
[----:B------:R-:W-:Y:S01]  /*1040*/  ULDC.64 UR4, c[0x4][0xf0] ;  /* 0x01003c0000047ab9 */ /* 0x000fe20000000a00 */
[----:B------:R-:W-:Y:S01]  /*1050*/  ULDC.64 UR6, c[0x4][0x38] ;  /* 0x01000e0000067ab9 */ /* 0x000fe20000000a00 */
[----:B------:R-:W-:Y:S01]  /*1060*/  MOV R4, UR4 ;  /* 0x0000000400047c02 */ /* 0x000fe20008000f00 */
[----:B------:R0:W1:Y:S01]  /*1070*/  LDC.64 R14, c[0x4][R0] ;  /* 0x01000000000e7b82 */ /* 0x0000620000000a00 */
[----:B------:R-:W-:Y:S01]  /*1080*/  IMAD.U32 R5, RZ, RZ, UR5 ;  /* 0x00000005ff057e24 */ /* 0x000fe2000f8e00ff */
[----:B------:R-:W-:Y:S01]  /*1090*/  ULDC.64 UR4, c[0x4][0xf8] ;  /* 0x01003e0000047ab9 */ /* 0x000fe20000000a00 */
[----:B------:R-:W-:Y:S01]  /*10a0*/  IMAD.U32 R10, RZ, RZ, UR6 ;  /* 0x00000006ff0a7e24 */ /* 0x000fe2000f8e00ff */
[----:B------:R-:W-:Y:S01]  /*10b0*/  MOV R7, UR5 ;  /* 0x0000000500077c02 */ /* 0x000fe20008000f00 */
[----:B------:R-:W-:Y:S01]  /*10c0*/  IMAD.U32 R6, RZ, RZ, UR4 ;  /* 0x00000004ff067e24 */ /* 0x000fe2000f8e00ff */
[----:B------:R-:W-:Y:S01]  /*10d0*/  MOV R8, 0x70 ;  /* 0x0000007000087802 */ /* 0x000fe20000000f00 */
[----:B------:R-:W-:-:S02]  /*10e0*/  IMAD.U32 R11, RZ, RZ, UR7 ;  /* 0x00000007ff0b7e24 */ /* 0x000fc4000f8e00ff */
[----:B------:R-:W-:Y:S02]  /*10f0*/  IMAD.MOV.U32 R12, RZ, RZ, 0x1 ;  /* 0x00000001ff0c7424 */ /* 0x000fe400078e00ff */
[----:B0-----:R-:W-:-:S07]  /*1100*/  IMAD.MOV.U32 R13, RZ, RZ, RZ ;  /* 0x000000ffff0d7224 */ /* 0x001fce00078e00ff */
[----:B------:R-:W-:-:S07]  /*1110*/  LEPC R20, `(.L_x_11) ;  /* 0x000000001014794e */ /* 0x000fce0000000000 */
[----:B-1----:R-:W-:Y:S05]  /*1120*/  CALL.ABS.NOINC R14 ;  /* 0x000000000e007343 */ /* 0x002fea0003c00000 */
.L_x_11:
[----:B------:R-:W-:-:S04]  /*1130*/  SHF.L.U32 R3, RZ, 0x1f, RZ ;  /* 0x0000001fff037819 */ /* 0x000fc800000006ff */
[----:B------:R-:W0:Y:S02]  /*1140*/  SYNCS.PHASECHK.TRANS64.TRYWAIT P0, [UR37+0x2a800], R3 ;  /* 0x02a80003ff0075a7 */ /* 0x000e240008000165 */
[----:B0-----:R-:W-:Y:S05]  /*1150*/  @!P0 BRA `(.L_x_12) ;  /* 0x000000a400ec8947 */ /* 0x001fea0003800000 */
.L_x_85:
[----:B------:R-:W-:-:S06]  /*1160*/  ULOP3.LUT UR4, UR36, 0x1, URZ, 0xfc, !UPT ;  /* 0x0000000124047892 */ /* 0x000fcc000f8efc3f */
[----:B0-----:R-:W-:-:S04]  /*1170*/  MOV R0, UR4 ;  /* 0x0000000400007c02 */ /* 0x001fc80008000f00 */
[----:B------:R-:W-:-:S13]  /*1180*/  ISETP.NE.AND P0, PT, R0, 0x3, PT ;  /* 0x000000030000780c */ /* 0x000fda0003f05270 */
[----:B------:R-:W-:Y:S05]  /*1190*/  @!P0 BRA `(.L_x_13) ;  /* 0x0000000000048947 */ /* 0x000fea0003800000 */
[----:B------:R-:W-:Y:S01]  /*11a0*/  BPT.TRAP 0x1 ;  /* 0x000000040000795c */ /* 0x000fe20000300000 */
.L_x_13:
[----:B------:R0:W1:Y:S01]  /*11b0*/  SYNCS.PHASECHK.TRANS64.TRYWAIT P1, [UR37+0x2a830], R3 ;  /* 0x02a83003ff0075a7 */ /* 0x0000620008020165 */
[----:B------:R-:W-:Y:S05]  /*11c0*/  @!P0 BRA `(.L_x_14) ;  /* 0x0000000000048947 */ /* 0x000fea0003800000 */
[----:B------:R-:W-:Y:S01]  /*11d0*/  BPT.TRAP 0x1 ;  /* 0x000000040000795c */ /* 0x000fe20000300000 */
.L_x_14:
[----:B------:R-:W-:Y:S02]  /*11e0*/  IMAD.U32 R5, RZ, RZ, UR40 ;  /* 0x00000028ff057e24 */ /* 0x000fe4000f8e00ff */
[----:B------:R-:W-:Y:S01]  /*11f0*/  IMAD.MOV.U32 R0, RZ, RZ, RZ ;  /* 0x000000ffff007224 */ /* 0x000fe200078e00ff */
[----:B-1----:R-:W-:Y:S06]  /*1200*/  @P1 BRA `(.L_x_15) ;  /* 0x0000000000081947 */ /* 0x002fec0003800000 */
[----:B------:R-:W1:Y:S02]  /*1210*/  SYNCS.PHASECHK.TRANS64.TRYWAIT P1, [UR37+0x2a830], R3 ;  /* 0x02a83003ff0075a7 */ /* 0x000e640008020165 */
[----:B-1----:R-:W-:Y:S05]  /*1220*/  @!P1 BRA `(.L_x_16) ;  /* 0x000000a400d09947 */ /* 0x002fea0003800000 */
.L_x_15:
[----:B------:R-:W-:Y:S05]  /*1230*/  WARPSYNC.ALL ;  /* 0x0000000000007948 */ /* 0x000fea0003800000 */
[----:B-1----:R-:W-:Y:S01]  /*1240*/  LOP3.LUT R4, R5, 0x10000, RZ, 0xfc, !PT ;  /* 0x0001000005047812 */ /* 0x002fe200078efcff */
[----:B------:R-:W-:Y:S01]  /*1250*/  IMAD.MOV.U32 R5, RZ, RZ, 0x40000040 ;  /* 0x40000040ff057424 */ /* 0x000fe200078e00ff */
[----:B------:R-:W-:Y:S01]  /*1260*/  MOV R87, RZ ;  /* 0x000000ff00577202 */ /* 0x000fe20000000f00 */
[----:B------:R-:W-:Y:S01]  /*1270*/  UIADD3 UR4, UR37, 0x18400, URZ ;  /* 0x0001840025047890 */ /* 0x000fe2000fffe03f */
[----:B------:R-:W-:Y:S01]  /*1280*/  R2UR UR56, R4 ;  /* 0x00000000043872ca */ /* 0x000fe200000e0000 */
[----:B------:R-:W-:Y:S01]  /*1290*/  WARPGROUP.ARRIVE ;  /* 0x00000000000079c5 */ /* 0x000fe20000000000 */
[----:B------:R-:W-:Y:S01]  /*12a0*/  R2UR UR57, R5 ;  /* 0x00000000053972ca */ /* 0x000fe200000e0000 */
[----:B------:R-:W-:Y:S01]  /*12b0*/  USHF.R.U32.HI UR4, URZ, 0x4, UR4 ;  /* 0x000000043f047899 */ /* 0x000fe20008011604 */
[----:B------:R-:W-:Y:S01]  /*12c0*/  UMOV UR59, 0x40000040 ;  /* 0x40000040003b7882 */ /* 0x000fe20000000000 */
[----:B------:R-:W-:-:S02]  /*12d0*/  UMOV UR9, 0x40000040 ;  /* 0x4000004000097882 */ /* 0x000fc40000000000 */
[----:B------:R-:W-:Y:S01]  /*12e0*/  ULOP3.LUT UR4, UR4, 0x3fff, URZ, 0xc0, !UPT ;  /* 0x00003fff04047892 */ /* 0x000fe2000f8ec03f */
[----:B------:R-:W-:Y:S01]  /*12f0*/  UMOV UR11, 0x40000040 ;  /* 0x40000040000b7882 */ /* 0x000fe20000000000 */
[----:B------:R-:W-:Y:S02]  /*1300*/  UMOV UR13, 0x40000040 ;  /* 0x40000040000d7882 */ /* 0x000fe40000000000 */
[----:B------:R-:W-:Y:S01]  /*1310*/  ULOP3.LUT UR58, UR4, 0x10000, URZ, 0xfc, !UPT ;  /* 0x00010000043a7892 */ /* 0x000fe2000f8efc3f */
[----:B------:R-:W-:Y:S02]  /*1320*/  UMOV UR15, 0x40000040 ;  /* 0x40000040000f7882 */ /* 0x000fe40000000000 */
[----:B------:R-:W-:Y:S01]  /*1330*/  R2UR UR4, R4 ;  /* 0x00000000040472ca */ /* 0x000fe200000e0000 */
[----:B------:R-:W-:Y:S02]  /*1340*/  UIADD3 UR10, UR58, 0x2, URZ ;  /* 0x000000023a0a7890 */ /* 0x000fe4000fffe03f */
[----:B------:R-:W-:-:S02]  /*1350*/  UIADD3 UR14, UR58, 0x4, URZ ;  /* 0x000000043a0e7890 */ /* 0x000fc4000fffe03f */
[----:B------:R-:W-:Y:S02]  /*1360*/  UIADD3 UR18, UR58, 0x6, URZ ;  /* 0x000000063a127890 */ /* 0x000fe4000fffe03f */
[----:B------:R-:W-:Y:S01]  /*1370*/  HGMMA.64x96x16.F32 R24, gdesc[UR56], RZ, !UPT, gsb0 ;  /* 0x01600000381879f0 */ /* 0x000fe2000c0008ff */
[----:B------:R-:W-:Y:S01]  /*1380*/  UMOV UR17, 0x40000040 ;  /* 0x4000004000117882 */ /* 0x000fe20000000000 */
[----:B------:R-:W-:Y:S01]  /*1390*/  UMOV UR19, 0x40000040 ;  /* 0x4000004000137882 */ /* 0x000fe20000000000 */
[----:B------:R-:W-:Y:S01]  /*13a0*/  UIADD3 UR22, UR58, 0x300, URZ ;  /* 0x000003003a167890 */ /* 0x000fe2000fffe03f */
[----:B------:R-:W1:Y:S01]  /*13b0*/  S2UR UR57, SR_CgaCtaId ;  /* 0x00000000003979c3 */ /* 0x000e620000008800 */
[----:B------:R-:W-:Y:S01]  /*13c0*/  UMOV UR21, 0x40000040 ;  /* 0x4000004000157882 */ /* 0x000fe20000000000 */
[----:B------:R-:W-:Y:S01]  /*13d0*/  UMOV UR23, 0x40000040 ;  /* 0x4000004000177882 */ /* 0x000fe20000000000 */
[----:B------:R-:W-:Y:S02]  /*13e0*/  UIADD3 UR8, UR4, 0x2, URZ ;  /* 0x0000000204087890 */ /* 0x000fe4000fffe03f */
[----:B------:R-:W-:-:S02]  /*13f0*/  UIADD3 UR12, UR4, 0x4, URZ ;  /* 0x00000004040c7890 */ /* 0x000fc4000fffe03f */
[----:B------:R-:W-:Y:S02]  /*1400*/  UIADD3 UR16, UR4, 0x6, URZ ;  /* 0x0000000604107890 */ /* 0x000fe4000fffe03f */
[----:B------:R-:W-:Y:S02]  /*1410*/  UIADD3 UR20, UR4, 0x400, URZ ;  /* 0x0000040004147890 */ /* 0x000fe4000fffe03f */
[----:B------:R-:W-:Y:S02]  /*1420*/  UIADD3 UR24, UR4, 0x402, URZ ;  /* 0x0000040204187890 */ /* 0x000fe4000fffe03f */
[----:B------:R-:W-:Y:S01]  /*1430*/  UIADD3 UR26, UR58, 0x302, URZ ;  /* 0x000003023a1a7890 */ /* 0x000fe2000fffe03f */
[----:B------:R-:W-:Y:S01]  /*1440*/  UMOV UR25, 0x40000040 ;  /* 0x4000004000197882 */ /* 0x000fe20000000000 */
[----:B------:R-:W-:Y:S01]  /*1450*/  UMOV UR27, 0x40000040 ;  /* 0x40000040001b7882 */ /* 0x000fe20000000000 */
[----:B------:R-:W-:Y:S02]  /*1460*/  UIADD3 UR28, UR4, 0x404, URZ ;  /* 0x00000404041c7890 */ /* 0x000fe4000fffe03f */
[----:B------:R-:W-:Y:S01]  /*1470*/  UIADD3 UR30, UR58, 0x304, URZ ;  /* 0x000003043a1e7890 */ /* 0x000fe2000fffe03f */
[----:B------:R-:W-:Y:S01]  /*1480*/  UMOV UR29, 0x40000040 ;  /* 0x40000040001d7882 */ /* 0x000fe20000000000 */
[----:B------:R-:W-:Y:S01]  /*1490*/  UMOV UR31, 0x40000040 ;  /* 0x40000040001f7882 */ /* 0x000fe20000000000 */
[----:B------:R-:W-:-:S02]  /*14a0*/  UIADD3 UR32, UR4, 0x406, URZ ;  /* 0x0000040604207890 */ /* 0x000fc4000fffe03f */
[----:B------:R-:W-:Y:S01]  /*14b0*/  UIADD3 UR34, UR58, 0x306, URZ ;  /* 0x000003063a227890 */ /* 0x000fe2000fffe03f */
[----:B------:R-:W-:Y:S01]  /*14c0*/  UMOV UR33, 0x40000040 ;  /* 0x4000004000217882 */ /* 0x000fe20000000000 */
[----:B------:R-:W-:Y:S01]  /*14d0*/  UMOV UR35, 0x40000040 ;  /* 0x4000004000237882 */ /* 0x000fe20000000000 */
        /* <DEDUP_REMOVED lines=16> */
[----:B------:R-:W-:Y:S02]  /*15e0*/  WARPGROUP.DEPBAR.LE gsb0, 0x0 ;  /* 0x00008000000079c5 */ /* 0x000fe40000010000 */
[----:B------:R-:W-:-:S06]  /*15f0*/  WARPGROUP.ARRIVE ;  /* 0x00000000000079c5 */ /* 0x000fcc0000000000 */
[----:B------:R-:W-:Y:S03]  /*1600*/  HGMMA.64x96x16.F32 R24, gdesc[UR8], R24, gsb0 ;  /* 0x01600000081879f0 */ /* 0x000fe60008000818 */
        /* <DEDUP_REMOVED lines=31> */
[----:B-1----:R-:W-:Y:S05]  /*1800*/  @!P0 BRA `(.L_x_17) ;  /* 0x0000000000048947 */ /* 0x002fea0003800000 */
[----:B------:R-:W-:Y:S01]  /*1810*/  BPT.TRAP 0x1 ;  /* 0x000000040000795c */ /* 0x000fe20000300000 */
.L_x_17:
[----:B------:R-:W-:Y:S01]  /*1820*/  LOP3.LUT R22, R22, 0xffffff80, RZ, 0xc0, !PT ;  /* 0xffffff8016167812 */ /* 0x000fe200078ec0ff */
[----:B------:R-:W-:Y:S01]  /*1830*/  ULDC UR4, c[0x0][0x9d8] ;  /* 0x0002760000047ab9 */ /* 0x000fe20000000800 */
[----:B------:R-:W-:Y:S02]  /*1840*/  IMAD.MOV.U32 R6, RZ, RZ, -0x2 ;  /* 0xfffffffeff067424 */ /* 0x000fe400078e00ff */
[----:B------:R-:W-:Y:S01]  /*1850*/  FMUL.FTZ R26, R26, UR4 ;  /* 0x000000041a1a7c20 */ /* 0x000fe20008410000 */
[----:B------:R-:W-:Y:S01]  /*1860*/  FMUL.FTZ R27, R27, UR4 ;  /* 0x000000041b1b7c20 */ /* 0x000fe20008410000 */
[----:B------:R-:W-:Y:S02]  /*1870*/  IMAD.IADD R22, R19, 0x1, -R22 ;  /* 0x0000000113167824 */ /* 0x000fe400078e0a16 */
[----:B------:R-:W-:Y:S01]  /*1880*/  FMUL.FTZ R30, R30, UR4 ;  /* 0x000000041e1e7c20 */ /* 0x000fe20008410000 */
[----:B------:R-:W-:Y:S01]  /*1890*/  FMUL.FTZ R31, R31, UR4 ;  /* 0x000000041f1f7c20 */ /* 0x000fe20008410000 */
[----:B------:R-:W-:Y:S01]  /*18a0*/  FMUL.FTZ R34, R34, UR4 ;  /* 0x0000000422227c20 */ /* 0x000fe20008410000 */
[----:B------:R-:W1:Y:S01]  /*18b0*/  MUFU.TANH R26, R26 ;  /* 0x0000001a001a7308 */ /* 0x000e620000002400 */
[----:B0-----:R-:W-:Y:S01]  /*18c0*/  SHF.R.S32.HI R3, RZ, 0x1f, R22 ;  /* 0x0000001fff037819 */ /* 0x001fe20000011416 */
[----:B------:R-:W-:Y:S01]  /*18d0*/  FMUL.FTZ R24, R24, UR4 ;  /* 0x0000000418187c20 */ /* 0x000fe20008410000 */
[----:B------:R-:W-:Y:S01]  /*18e0*/  FMUL.FTZ R35, R35, UR4 ;  /* 0x0000000423237c20 */ /* 0x000fe20008410000 */
[----:B------:R-:W-:Y:S01]  /*18f0*/  FMUL.FTZ R25, R25, UR4 ;  /* 0x0000000419197c20 */ /* 0x000fe20008410000 */
[----:B------:R-:W-:Y:S01]  /*1900*/  LEA.HI R3, R3, R22, RZ, 0x2 ;  /* 0x0000001603037211 */ /* 0x000fe200078f10ff */
[----:B------:R-:W-:Y:S01]  /*1910*/  FMUL.FTZ R38, R38, UR4 ;  /* 0x0000000426267c20 */ /* 0x000fe20008410000 */
[----:B------:R-:W-:Y:S01]  /*1920*/  FMUL.FTZ R28, R28, UR4 ;  /* 0x000000041c1c7c20 */ /* 0x000fe20008410000 */
[----:B------:R-:W0:Y:S01]  /*1930*/  MUFU.TANH R27, R27 ;  /* 0x0000001b001b7308 */ /* 0x000e220000002400 */
[----:B------:R-:W-:Y:S01]  /*1940*/  LOP3.LUT R3, R3, 0x7ffffffc, RZ, 0xc0, !PT ;  /* 0x7ffffffc03037812 */ /* 0x000fe200078ec0ff */
[----:B------:R-:W-:Y:S01]  /*1950*/  FMUL.FTZ R39, R39, UR4 ;  /* 0x0000000427277c20 */ /* 0x000fe20008410000 */
[----:B------:R-:W-:Y:S01]  /*1960*/  FMUL.FTZ R29, R29, UR4 ;  /* 0x000000041d1d7c20 */ /* 0x000fe20008410000 */
[----:B------:R-:W-:Y:S01]  /*1970*/  FMUL.FTZ R42, R42, UR4 ;  /* 0x000000042a2a7c20 */ /* 0x000fe20008410000 */
[----:B------:R-:W-:Y:S01]  /*1980*/  IADD3 R3, R22, -R3, RZ ;  /* 0x8000000316037210 */ /* 0x000fe20007ffe0ff */
[----:B------:R-:W-:Y:S01]  /*1990*/  FMUL.FTZ R32, R32, UR4 ;  /* 0x0000000420207c20 */ /* 0x000fe20008410000 */
[----:B------:R-:W-:Y:S01]  /*19a0*/  FMUL.FTZ R43, R43, UR4 ;  /* 0x000000042b2b7c20 */ /* 0x000fe20008410000 */
[----:B------:R-:W2:Y:S01]  /*19b0*/  MUFU.TANH R30, R30 ;  /* 0x0000001e001e7308 */ /* 0x000ea20000002400 */
[----:B------:R-:W-:Y:S01]  /*19c0*/  FMUL.FTZ R33, R33, UR4 ;  /* 0x0000000421217c20 */ /* 0x000fe20008410000 */
[----:B------:R-:W-:-:S02]  /*19d0*/  IMAD R3, R3, R6, 0x60 ;  /* 0x0000006003037424 */ /* 0x000fc400078e0206 */
[----:B------:R-:W-:Y:S01]  /*19e0*/  FMUL.FTZ R46, R46, UR4 ;  /* 0x000000042e2e7c20 */ /* 0x000fe20008410000 */
[----:B------:R-:W-:Y:S01]  /*19f0*/  FMUL.FTZ R36, R36, UR4 ;  /* 0x0000000424247c20 */ /* 0x000fe20008410000 */
[----:B------:R-:W-:Y:S01]  /*1a00*/  FMUL.FTZ R47, R47, UR4 ;  /* 0x000000042f2f7c20 */ /* 0x000fe20008410000 */
[----:B------:R-:W-:Y:S02]  /*1a10*/  IMAD.IADD R18, R18, 0x1, R3 ;  /* 0x0000000112127824 */ /* 0x000fe400078e0203 */
[----:B------:R-:W-:Y:S01]  /*1a20*/  FMUL.FTZ R37, R37, UR4 ;  /* 0x0000000425257c20 */ /* 0x000fe20008410000 */
[----:B------:R-:W3:Y:S01]  /*1a30*/  MUFU.TANH R31, R31 ;  /* 0x0000001f001f7308 */ /* 0x000ee20000002400 */
[----:B------:R-:W-:Y:S01]  /*1a40*/  FMUL.FTZ R50, R50, UR4 ;  /* 0x0000000432327c20 */ /* 0x000fe20008410000 */
[----:B------:R-:W-:Y:S02]  /*1a50*/  IMAD R18, R17, -0x60, R18 ;  /* 0xffffffa011127824 */ /* 0x000fe400078e0212 */
[----:B------:R-:W-:Y:S01]  /*1a60*/  FMUL.FTZ R40, R40, UR4 ;  /* 0x0000000428287c20 */ /* 0x000fe20008410000 */
[----:B------:R-:W-:Y:S01]  /*1a70*/  FMUL.FTZ R51, R51, UR4 ;  /* 0x0000000433337c20 */ /* 0x000fe20008410000 */
[----:B------:R-:W-:Y:S01]  /*1a80*/  FMUL.FTZ R41, R41, UR4 ;  /* 0x0000000429297c20 */ /* 0x000fe20008410000 */
[----:B------:R-:W-:Y:S01]  /*1a90*/  FMUL.FTZ R54, R54, UR4 ;  /* 0x0000000436367c20 */ /* 0x000fe20008410000 */
[C---:B------:R-:W-:Y:S01]  /*1aa0*/  ISETP.GT.AND P6, PT, R18.reuse, RZ, PT ;  /* 0x000000ff1200720c */ /* 0x040fe20003fc4270 */
[----:B------:R-:W4:Y:S01]  /*1ab0*/  MUFU.TANH R34, R34 ;  /* 0x0000002200227308 */ /* 0x000f220000002400 */
[----:B------:R-:W-:Y:S01]  /*1ac0*/  ISETP.GT.AND P5, PT, R18, 0x1, PT ;  /* 0x000000011200780c */ /* 0x000fe20003fa4270 */
[----:B------:R-:W-:Y:S01]  /*1ad0*/  FMUL.FTZ R44, R44, UR4 ;  /* 0x000000042c2c7c20 */ /* 0x000fe20008410000 */
[----:B------:R-:W-:Y:S01]  /*1ae0*/  ISETP.GT.AND P4, PT, R18, 0x8, PT ;  /* 0x000000081200780c */ /* 0x000fe20003f84270 */
[----:B------:R-:W-:Y:S01]  /*1af0*/  FMUL.FTZ R55, R55, UR4 ;  /* 0x0000000437377c20 */ /* 0x000fe20008410000 */
[----:B-1----:R-:W-:Y:S01]  /*1b00*/  FSEL R3, R26, -INF , P6 ;  /* 0xff8000001a037808 */ /* 0x002fe20003000000 */
[----:B------:R-:W-:Y:S01]  /*1b10*/  FMUL.FTZ R45, R45, UR4 ;  /* 0x000000042d2d7c20 */ /* 0x000fe20008410000 */
[----:B0-----:R-:W-:Y:S01]  /*1b20*/  FSEL R27, R27, -INF , P5 ;  /* 0xff8000001b1b7808 */ /* 0x001fe20002800000 */
[----:B------:R-:W0:Y:S01]  /*1b30*/  MUFU.TANH R24, R24 ;  /* 0x0000001800187308 */ /* 0x000e220000002400 */
[----:B------:R-:W-:Y:S01]  /*1b40*/  ISETP.GT.AND P3, PT, R18, 0x9, PT ;  /* 0x000000091200780c */ /* 0x000fe20003f64270 */
[----:B------:R-:W-:Y:S01]  /*1b50*/  FMUL.FTZ R58, R58, UR4 ;  /* 0x000000043a3a7c20 */ /* 0x000fe20008410000 */
[----:B--2---:R-:W-:Y:S01]  /*1b60*/  FSEL R9, R30, -INF , P4 ;  /* 0xff8000001e097808 */ /* 0x004fe20002000000 */
[----:B------:R-:W-:Y:S01]  /*1b70*/  FMUL.FTZ R48, R48, UR4 ;  /* 0x0000000430307c20 */ /* 0x000fe20008410000 */
[----:B------:R-:W-:Y:S01]  /*1b80*/  FMNMX.FTZ R6, R3, R27, !PT ;  /* 0x0000001b03067209 */ /* 0x000fe20007810000 */
[----:B------:R-:W-:Y:S01]  /*1b90*/  FMUL.FTZ R59, R59, UR4 ;  /* 0x000000043b3b7c20 */ /* 0x000fe20008410000 */
[----:B------:R-:W-:Y:S01]  /*1ba0*/  ISETP.GT.AND P2, PT, R18, 0x10, PT ;  /* 0x000000101200780c */ /* 0x000fe20003f44270 */
[----:B------:R-:W1:Y:S01]  /*1bb0*/  MUFU.TANH R35, R35 ;  /* 0x0000002300237308 */ /* 0x000e620000002400 */
[----:B---3--:R-:W-:Y:S01]  /*1bc0*/  FSEL R31, R31, -INF , P3 ;  /* 0xff8000001f1f7808 */ /* 0x008fe20001800000 */
[----:B------:R-:W-:Y:S01]  /*1bd0*/  FMUL.FTZ R49, R49, UR4 ;  /* 0x0000000431317c20 */ /* 0x000fe20008410000 */
[----:B------:R-:W-:Y:S01]  /*1be0*/  FMNMX.FTZ R6, R9, R6, !PT ;  /* 0x0000000609067209 */ /* 0x000fe20007810000 */
[----:B------:R-:W-:Y:S01]  /*1bf0*/  FMUL.FTZ R62, R62, UR4 ;  /* 0x000000043e3e7c20 */ /* 0x000fe20008410000 */
[----:B------:R-:W-:Y:S01]  /*1c00*/  ISETP.GT.AND P1, PT, R18, 0x11, PT ;  /* 0x000000111200780c */ /* 0x000fe20003f24270 */
[----:B------:R-:W-:Y:S01]  /*1c10*/  FMUL.FTZ R52, R52, UR4 ;  /* 0x0000000434347c20 */ /* 0x000fe20008410000 */
[----:B----4-:R-:W-:Y:S01]  /*1c20*/  FSEL R13, R34, -INF , P2 ;  /* 0xff800000220d7808 */ /* 0x010fe20001000000 */
[----:B------:R-:W2:Y:S01]  /*1c30*/  MUFU.TANH R25, R25 ;  /* 0x0000001900197308 */ /* 0x000ea20000002400 */
[----:B------:R-:W-:Y:S01]  /*1c40*/  FMNMX.FTZ R6, R31, R6, !PT ;  /* 0x000000061f067209 */ /* 0x000fe20007810000 */
[----:B------:R-:W-:Y:S01]  /*1c50*/  FMUL.FTZ R63, R63, UR4 ;  /* 0x000000043f3f7c20 */ /* 0x000fe20008410000 */
[----:B0-----:R-:W-:Y:S01]  /*1c60*/  FSEL R7, R24, -INF , P6 ;  /* 0xff80000018077808 */ /* 0x001fe20003000000 */
[----:B------:R-:W-:Y:S01]  /*1c70*/  FMUL.FTZ R53, R53, UR4 ;  /* 0x0000000435357c20 */ /* 0x000fe20008410000 */
[----:B------:R-:W-:Y:S01]  /*1c80*/  ISETP.GT.AND P6, PT, R18, 0x18, PT ;  /* 0x000000181200780c */ /* 0x000fe20003fc4270 */
[----:B------:R-:W-:Y:S01]  /*1c90*/  FMUL.FTZ R66, R66, UR4 ;  /* 0x0000000442427c20 */ /* 0x000fe20008410000 */
[----:B------:R-:W-:Y:S01]  /*1ca0*/  FMNMX.FTZ R6, R13, R6, !PT ;  /* 0x000000060d067209 */ /* 0x000fe20007810000 */
[----:B------:R-:W0:Y:S01]  /*1cb0*/  MUFU.TANH R38, R38 ;  /* 0x0000002600267308 */ /* 0x000e220000002400 */
[----:B-1----:R-:W-:Y:S01]  /*1cc0*/  FSEL R35, R35, -INF , P1 ;  /* 0xff80000023237808 */ /* 0x002fe20000800000 */
[----:B------:R-:W-:Y:S01]  /*1cd0*/  FMUL.FTZ R56, R56, UR4 ;  /* 0x0000000438387c20 */ /* 0x000fe20008410000 */
[----:B------:R-:W-:Y:S01]  /*1ce0*/  FMUL.FTZ R67, R67, UR4 ;  /* 0x0000000443437c20 */ /* 0x000fe20008410000 */
[----:B------:R-:W-:Y:S01]  /*1cf0*/  FMUL.FTZ R57, R57, UR4 ;  /* 0x0000000439397c20 */ /* 0x000fe20008410000 */
[----:B------:R-:W-:Y:S01]  /*1d00*/  FMNMX.FTZ R6, R35, R6, !PT ;  /* 0x0000000623067209 */ /* 0x000fe20007810000 */
[----:B------:R-:W-:Y:S01]  /*1d10*/  FMUL.FTZ R70, R70, UR4 ;  /* 0x0000000446467c20 */ /* 0x000fe20008410000 */
[----:B------:R-:W-:Y:S01]  /*1d20*/  FMUL.FTZ R71, R71, UR4 ;  /* 0x0000000447477c20 */ /* 0x000fe20008410000 */
[----:B------:R-:W1:Y:S01]  /*1d30*/  MUFU.TANH R28, R28 ;  /* 0x0000001c001c7308 */ /* 0x000e620000002400 */
[----:B--2---:R-:W-:Y:S01]  /*1d40*/  FSEL R25, R25, -INF , P5 ;  /* 0xff80000019197808 */ /* 0x004fe20002800000 */
[----:B------:R-:W-:Y:S01]  /*1d50*/  FMUL.FTZ R60, R60, UR4 ;  /* 0x000000043c3c7c20 */ /* 0x000fe20008410000 */
[----:B------:R-:W-:Y:S01]  /*1d60*/  ISETP.GT.AND P5, PT, R18, 0x19, PT ;  /* 0x000000191200780c */ /* 0x000fe20003fa4270 */
[----:B------:R-:W-:Y:S01]  /*1d70*/  ULDC UR5, c[0x0][0x988] ;  /* 0x0002620000057ab9 */ /* 0x000fe20000000800 */
[----:B------:R-:W-:Y:S01]  /*1d80*/  FMUL.FTZ R61, R61, UR4 ;  /* 0x000000043d3d7c20 */ /* 0x000fe20008410000 */
[----:B------:R-:W-:Y:S01]  /*1d90*/  MOV R10, UR5 ;  /* 0x00000005000a7c02 */ /* 0x000fe20008000f00 */
[----:B------:R-:W-:Y:S01]  /*1da0*/  FMUL.FTZ R64, R64, UR4 ;  /* 0x0000000440407c20 */ /* 0x000fe20008410000 */
[----:B------:R-:W2:Y:S01]  /*1db0*/  MUFU.TANH R39, R39 ;  /* 0x0000002700277308 */ /* 0x000ea20000002400 */
[----:B0-----:R-:W-:Y:S01]  /*1dc0*/  FSEL R23, R38, -INF , P6 ;  /* 0xff80000026177808 */ /* 0x001fe20003000000 */
[----:B------:R-:W-:Y:S01]  /*1dd0*/  FMUL.FTZ R65, R65, UR4 ;  /* 0x0000000441417c20 */ /* 0x000fe20008410000 */
[----:B------:R-:W-:Y:S01]  /*1de0*/  P2R R14, PR, RZ, 0x1 ;  /* 0x00000001ff0e7803 */ /* 0x000fe20000000000 */
[----:B------:R-:W-:Y:S01]  /*1df0*/  FMUL.FTZ R68, R68, UR4 ;  /* 0x0000000444447c20 */ /* 0x000fe20008410000 */
[----:B------:R-:W-:Y:S01]  /*1e00*/  FMNMX.FTZ R6, R23, R6, !PT ;  /* 0x0000000617067209 */ /* 0x000fe20007810000 */
[----:B------:R-:W-:Y:S01]  /*1e10*/  FMUL.FTZ R69, R69, UR4 ;  /* 0x0000000445457c20 */ /* 0x000fe20008410000 */
[----:B------:R-:W-:Y:S01]  /*1e20*/  UIADD3 UR4, UR37, 0x2a840, URZ ;  /* 0x0002a84025047890 */ /* 0x000fe2000fffe03f */
[----:B------:R-:W0:Y:S01]  /*1e30*/  MUFU.TANH R29, R29 ;  /* 0x0000001d001d7308 */ /* 0x000e220000002400 */
[----:B-1----:R-:W-:Y:S01]  /*1e40*/  FSEL R15, R28, -INF , P4 ;  /* 0xff8000001c0f7808 */ /* 0x002fe20002000000 */
[--C-:B------:R-:W-:Y:S01]  /*1e50*/  IMAD.MOV.U32 R86, RZ, RZ, R87.reuse ;  /* 0x000000ffff567224 */ /* 0x100fe200078e0057 */
[----:B------:R-:W-:Y:S01]  /*1e60*/  ISETP.GT.AND P4, PT, R18, 0x20, PT ;  /* 0x000000201200780c */ /* 0x000fe20003f84270 */
[----:B------:R-:W-:Y:S01]  /*1e70*/  UPRMT UR4, UR57, 0x654, UR4 ;  /* 0x0000065439047896 */ /* 0x000fe20008000004 */
[--C-:B------:R-:W-:Y:S01]  /*1e80*/  IMAD.MOV.U32 R84, RZ, RZ, R87.reuse ;  /* 0x000000ffff547224 */ /* 0x100fe200078e0057 */
[-C--:B------:R-:W-:Y:S01]  /*1e90*/  MOV R82, R87.reuse ;  /* 0x0000005700527202 */ /* 0x080fe20000000f00 */
[--C-:B------:R-:W-:Y:S01]  /*1ea0*/  IMAD.MOV.U32 R80, RZ, RZ, R87.reuse ;  /* 0x000000ffff507224 */ /* 0x100fe200078e0057 */
[----:B------:R-:W1:Y:S01]  /*1eb0*/  MUFU.TANH R42, R42 ;  /* 0x0000002a002a7308 */ /* 0x000e620000002400 */
[----:B--2---:R-:W-:Y:S01]  /*1ec0*/  FSEL R39, R39, -INF , P5 ;  /* 0xff80000027277808 */ /* 0x004fe20002800000 */
[--C-:B------:R-:W-:Y:S01]  /*1ed0*/  IMAD.MOV.U32 R78, RZ, RZ, R87.reuse ;  /* 0x000000ffff4e7224 */ /* 0x100fe200078e0057 */
[----:B------:R-:W-:Y:S01]  /*1ee0*/  MOV R76, R87 ;  /* 0x00000057004c7202 */ /* 0x000fe20000000f00 */
[--C-:B------:R-:W-:Y:S01]  /*1ef0*/  IMAD.MOV.U32 R74, RZ, RZ, R87.reuse ;  /* 0x000000ffff4a7224 */ /* 0x100fe200078e0057 */
[----:B------:R-:W-:Y:S01]  /*1f00*/  FMNMX.FTZ R6, R39, R6, !PT ;  /* 0x0000000627067209 */ /* 0x000fe20007810000 */
[----:B------:R-:W-:Y:S01]  /*1f10*/  SYNCS.ARRIVE.TRANS64.RED.A1T0 RZ, [UR4], RZ ;  /* 0x000000ffffff79a7 */ /* 0x000fe20008100404 */
[----:B------:R-:W-:Y:S01]  /*1f20*/  IMAD.MOV.U32 R72, RZ, RZ, R87 ;  /* 0x000000ffff487224 */ /* 0x000fe200078e0057 */
[----:B------:R-:W2:Y:S01]  /*1f30*/  MUFU.TANH R32, R32 ;  /* 0x0000002000207308 */ /* 0x000ea20000002400 */
[----:B0-----:R-:W-:-:S02]  /*1f40*/  FSEL R29, R29, -INF , P3 ;  /* 0xff8000001d1d7808 */ /* 0x001fc40001800000 */
[----:B------:R-:W-:-:S05]  /*1f50*/  ISETP.GT.AND P3, PT, R18, 0x21, PT ;  /* 0x000000211200780c */ /* 0x000fca0003f64270 */
[----:B------:R-:W0:Y:S01]  /*1f60*/  MUFU.TANH R43, R43 ;  /* 0x0000002b002b7308 */ /* 0x000e220000002400 */
[----:B-1----:R-:W-:Y:S01]  /*1f70*/  FSEL R73, R42, -INF , P4 ;  /* 0xff8000002a497808 */ /* 0x002fe20002000000 */
[----:B------:R-:W-:-:S03]  /*1f80*/  IMAD.MOV.U32 R42, RZ, RZ, R87 ;  /* 0x000000ffff2a7224 */ /* 0x000fc600078e0057 */
[----:B------:R-:W-:-:S03]  /*1f90*/  FMNMX.FTZ R6, R73, R6, !PT ;  /* 0x0000000649067209 */ /* 0x000fc60007810000 */
[----:B------:R-:W1:Y:S01]  /*1fa0*/  MUFU.TANH R33, R33 ;  /* 0x0000002100217308 */ /* 0x000e620000002400 */
[----:B--2---:R-:W-:Y:S02]  /*1fb0*/  FSEL R19, R32, -INF , P2 ;  /* 0xff80000020137808 */ /* 0x004fe40001000000 */
[----:B------:R-:W-:-:S05]  /*1fc0*/  ISETP.GT.AND P2, PT, R18, 0x28, PT ;  /* 0x000000281200780c */ /* 0x000fca0003f44270 */
[----:B------:R-:W2:Y:S01]  /*1fd0*/  MUFU.TANH R46, R46 ;  /* 0x0000002e002e7308 */ /* 0x000ea20000002400 */
[----:B0-----:R-:W-:-:S04]  /*1fe0*/  FSEL R75, R43, -INF , P3 ;  /* 0xff8000002b4b7808 */ /* 0x001fc80001800000 */
[----:B------:R-:W-:-:S03]  /*1ff0*/  FMNMX.FTZ R6, R75, R6, !PT ;  /* 0x000000064b067209 */ /* 0x000fc60007810000 */
[----:B------:R-:W0:Y:S01]  /*2000*/  MUFU.TANH R36, R36 ;  /* 0x0000002400247308 */ /* 0x000e220000002400 */
[----:B-1----:R-:W-:Y:S02]  /*2010*/  FSEL R33, R33, -INF , P1 ;  /* 0xff80000021217808 */ /* 0x002fe40000800000 */
[----:B------:R-:W-:-:S05]  /*2020*/  ISETP.GT.AND P1, PT, R18, 0x29, PT ;  /* 0x000000291200780c */ /* 0x000fca0003f24270 */
[----:B------:R-:W1:Y:S01]  /*2030*/  MUFU.TANH R47, R47 ;  /* 0x0000002f002f7308 */ /* 0x000e620000002400 */
[----:B--2---:R-:W-:Y:S02]  /*2040*/  FSEL R77, R46, -INF , P2 ;  /* 0xff8000002e4d7808 */ /* 0x004fe40001000000 */
[----:B------:R-:W-:Y:S02]  /*2050*/  MOV R46, R87 ;  /* 0x00000057002e7202 */ /* 0x000fe40000000f00 */
[----:B------:R-:W-:-:S03]  /*2060*/  FMNMX.FTZ R6, R77, R6, !PT ;  /* 0x000000064d067209 */ /* 0x000fc60007810000 */
[----:B------:R-:W2:Y:S01]  /*2070*/  MUFU.TANH R37, R37 ;  /* 0x0000002500257308 */ /* 0x000ea20000002400 */
[----:B0-----:R-:W-:Y:S02]  /*2080*/  FSEL R21, R36, -INF , P6 ;  /* 0xff80000024157808 */ /* 0x001fe40003000000 */
[----:B------:R-:W-:-:S05]  /*2090*/  ISETP.GT.AND P6, PT, R18, 0x30, PT ;  /* 0x000000301200780c */ /* 0x000fca0003fc4270 */
[----:B------:R-:W0:Y:S01]  /*20a0*/  MUFU.TANH R50, R50 ;  /* 0x0000003200327308 */ /* 0x000e220000002400 */
[----:B-1----:R-:W-:-:S04]  /*20b0*/  FSEL R79, R47, -INF , P1 ;  /* 0xff8000002f4f7808 */ /* 0x002fc80000800000 */
[----:B------:R-:W-:-:S03]  /*20c0*/  FMNMX.FTZ R6, R79, R6, !PT ;  /* 0x000000064f067209 */ /* 0x000fc60007810000 */
[----:B------:R-:W1:Y:S01]  /*20d0*/  MUFU.TANH R40, R40 ;  /* 0x0000002800287308 */ /* 0x000e620000002400 */
[----:B--2---:R-:W-:Y:S02]  /*20e0*/  FSEL R37, R37, -INF , P5 ;  /* 0xff80000025257808 */ /* 0x004fe40002800000 */
[----:B------:R-:W-:-:S05]  /*20f0*/  ISETP.GT.AND P5, PT, R18, 0x31, PT ;  /* 0x000000311200780c */ /* 0x000fca0003fa4270 */
[----:B------:R-:W2:Y:S01]  /*2100*/  MUFU.TANH R51, R51 ;  /* 0x0000003300337308 */ /* 0x000ea20000002400 */
[----:B0-----:R-:W-:Y:S01]  /*2110*/  FSEL R81, R50, -INF , P6 ;  /* 0xff80000032517808 */ /* 0x001fe20003000000 */
[----:B------:R-:W-:-:S03]  /*2120*/  IMAD.MOV.U32 R50, RZ, RZ, R87 ;  /* 0x000000ffff327224 */ /* 0x000fc600078e0057 */
[----:B------:R-:W-:-:S03]  /*2130*/  FMNMX.FTZ R6, R81, R6, !PT ;  /* 0x0000000651067209 */ /* 0x000fc60007810000 */
[----:B------:R-:W0:Y:S01]  /*2140*/  MUFU.TANH R41, R41 ;  /* 0x0000002900297308 */ /* 0x000e220000002400 */
[----:B-1----:R-:W-:Y:S02]  /*2150*/  FSEL R43, R40, -INF , P4 ;  /* 0xff800000282b7808 */ /* 0x002fe40002000000 */
[----:B------:R-:W-:Y:S02]  /*2160*/  ISETP.GT.AND P4, PT, R18, 0x38, PT ;  /* 0x000000381200780c */ /* 0x000fe40003f84270 */
[----:B------:R-:W-:-:S03]  /*2170*/  MOV R40, R87 ;  /* 0x0000005700287202 */ /* 0x000fc60000000f00 */
[----:B------:R-:W1:Y:S01]  /*2180*/  MUFU.TANH R54, R54 ;  /* 0x0000003600367308 */ /* 0x000e620000002400 */
[----:B--2---:R-:W-:-:S04]  /*2190*/  FSEL R83, R51, -INF , P5 ;  /* 0xff80000033537808 */ /* 0x004fc80002800000 */
[----:B------:R-:W-:-:S03]  /*21a0*/  FMNMX.FTZ R6, R83, R6, !PT ;  /* 0x0000000653067209 */ /* 0x000fc60007810000 */
[----:B------:R-:W2:Y:S01]  /*21b0*/  MUFU.TANH R44, R44 ;  /* 0x0000002c002c7308 */ /* 0x000ea20000002400 */
[----:B0-----:R-:W-:Y:S02]  /*21c0*/  FSEL R41, R41, -INF , P3 ;  /* 0xff80000029297808 */ /* 0x001fe40001800000 */
[----:B------:R-:W-:-:S05]  /*21d0*/  ISETP.GT.AND P3, PT, R18, 0x39, PT ;  /* 0x000000391200780c */ /* 0x000fca0003f64270 */
[----:B------:R-:W0:Y:S01]  /*21e0*/  MUFU.TANH R55, R55 ;  /* 0x0000003700377308 */ /* 0x000e220000002400 */
[----:B-1----:R-:W-:Y:S01]  /*21f0*/  FSEL R85, R54, -INF , P4 ;  /* 0xff80000036557808 */ /* 0x002fe20002000000 */
[----:B------:R-:W-:-:S03]  /*2200*/  IMAD.MOV.U32 R54, RZ, RZ, R87 ;  /* 0x000000ffff367224 */ /* 0x000fc600078e0057 */
[----:B------:R-:W-:-:S03]  /*2210*/  FMNMX.FTZ R6, R85, R6, !PT ;  /* 0x0000000655067209 */ /* 0x000fc60007810000 */
[----:B------:R-:W1:Y:S01]  /*2220*/  MUFU.TANH R45, R45 ;  /* 0x0000002d002d7308 */ /* 0x000e620000002400 */
[----:B--2---:R-:W-:Y:S01]  /*2230*/  FSEL R47, R44, -INF , P2 ;  /* 0xff8000002c2f7808 */ /* 0x004fe20001000000 */
[----:B------:R-:W-:Y:S01]  /*2240*/  IMAD.MOV.U32 R44, RZ, RZ, R87 ;  /* 0x000000ffff2c7224 */ /* 0x000fe200078e0057 */
        /* <DEDUP_REMOVED lines=12> */
[----:B0-----:R-:W-:Y:S01]  /*2310*/  FSEL R51, R48, -INF , P6 ;  /* 0xff80000030337808 */ /* 0x001fe20003000000 */
[----:B------:R-:W-:Y:S01]  /*2320*/  IMAD.MOV.U32 R48, RZ, RZ, R87 ;  /* 0x000000ffff307224 */ /* 0x000fe200078e0057 */
        /* <DEDUP_REMOVED lines=35> */
[----:B------:R-:W-:Y:S01]  /*2560*/  MUFU.TANH R60, R60 ;  /* 0x0000003c003c7308 */ /* 0x000fe20000002400 */
[----:B--2---:R-:W-:Y:S02]  /*2570*/  FSEL R99, R70, -INF , P2 ;  /* 0xff80000046637808 */ /* 0x004fe40001000000 */
[----:B------:R-:W-:Y:S02]  /*2580*/  MOV R70, R87 ;  /* 0x0000005700467202 */ /* 0x000fe40000000f00 */
[----:B------:R-:W-:-:S03]  /*2590*/  FMNMX.FTZ R6, R99, R6, !PT ;  /* 0x0000000663067209 */ /* 0x000fc60007810000 */
[----:B------:R-:W1:Y:S01]  /*25a0*/  MUFU.TANH R61, R61 ;  /* 0x0000003d003d7308 */ /* 0x000e620000002400 */
[----:B0-----:R-:W-:-:S04]  /*25b0*/  FSEL R71, R71, -INF , P1 ;  /* 0xff80000047477808 */ /* 0x001fc80000800000 */
[----:B------:R-:W-:-:S03]  /*25c0*/  FMNMX.FTZ R6, R71, R6, !PT ;  /* 0x0000000647067209 */ /* 0x000fc60007810000 */
[----:B------:R-:W-:Y:S02]  /*25d0*/  MUFU.TANH R64, R64 ;  /* 0x0000004000407308 */ /* 0x000fe40000002400 */
[----:B------:R-:W0:Y:S06]  /*25e0*/  SHFL.BFLY PT, R11, R6, 0x2, 0x1f ;  /* 0x0c401f00060b7f89 */ /* 0x000e2c00000e0000 */
[----:B------:R-:W2:Y:S01]  /*25f0*/  MUFU.TANH R65, R65 ;  /* 0x0000004100417308 */ /* 0x000ea20000002400 */
[----:B-1----:R-:W-:-:S07]  /*2600*/  FSEL R61, R61, -INF , P5 ;  /* 0xff8000003d3d7808 */ /* 0x002fce0002800000 */
[----:B------:R-:W-:Y:S08]  /*2610*/  MUFU.TANH R68, R68 ;  /* 0x0000004400447308 */ /* 0x000ff00000002400 */
[----:B------:R-:W1:Y:S01]  /*2620*/  MUFU.TANH R69, R69 ;  /* 0x0000004500457308 */ /* 0x000e620000002400 */
[----:B--2---:R-:W-:Y:S02]  /*2630*/  FSEL R65, R65, -INF , P3 ;  /* 0xff80000041417808 */ /* 0x004fe40001800000 */
[----:B0-----:R-:W-:-:S02]  /*2640*/  FMNMX.FTZ R8, R6, R11, !PT ;  /* 0x0000000b06087209 */ /* 0x001fc40007810000 */
[----:B------:R-:W-:-:S03]  /*2650*/  FMNMX.FTZ R6, R7, R25, !PT ;  /* 0x0000001907067209 */ /* 0x000fc60007810000 */
[----:B------:R-:W0:Y:S01]  /*2660*/  SHFL.BFLY PT, R11, R8, 0x1, 0x1f ;  /* 0x0c201f00080b7f89 */ /* 0x000e2200000e0000 */
[----:B------:R-:W-:-:S04]  /*2670*/  FMNMX.FTZ R6, R15, R6, !PT ;  /* 0x000000060f067209 */ /* 0x000fc80007810000 */
[----:B------:R-:W-:-:S04]  /*2680*/  FMNMX.FTZ R6, R29, R6, !PT ;  /* 0x000000061d067209 */ /* 0x000fc80007810000 */
[----:B------:R-:W-:Y:S02]  /*2690*/  FMNMX.FTZ R6, R19, R6, !PT ;  /* 0x0000000613067209 */ /* 0x000fe40007810000 */
[----:B-1----:R-:W-:Y:S02]  /*26a0*/  FSEL R69, R69, -INF , P1 ;  /* 0xff80000045457808 */ /* 0x002fe40000800000 */
[----:B------:R-:W-:-:S04]  /*26b0*/  FMNMX.FTZ R6, R33, R6, !PT ;  /* 0x0000000621067209 */ /* 0x000fc80007810000 */
[----:B------:R-:W-:-:S04]  /*26c0*/  FMNMX.FTZ R6, R21, R6, !PT ;  /* 0x0000000615067209 */ /* 0x000fc80007810000 */
[----:B------:R-:W-:Y:S02]  /*26d0*/  FMNMX.FTZ R6, R37, R6, !PT ;  /* 0x0000000625067209 */ /* 0x000fe40007810000 */
[----:B0-----:R-:W-:Y:S02]  /*26e0*/  FMNMX.FTZ R11, R8, R11, !PT ;  /* 0x0000000b080b7209 */ /* 0x001fe40007810000 */
[----:B------:R-:W-:Y:S02]  /*26f0*/  FMNMX.FTZ R6, R43, R6, !PT ;  /* 0x000000062b067209 */ /* 0x000fe40007810000 */
[C---:B------:R-:W-:Y:S01]  /*2700*/  FSETP.NEU.FTZ.AND P0, PT, R11.reuse, -INF , PT ;  /* 0xff8000000b00780b */ /* 0x040fe20003f1d000 */
[----:B------:R-:W-:Y:S01]  /*2710*/  FMUL.FTZ R12, R11, R10 ;  /* 0x0000000a0b0c7220 */ /* 0x000fe20000410000 */
[----:B------:R-:W-:-:S04]  /*2720*/  FMNMX.FTZ R6, R41, R6, !PT ;  /* 0x0000000629067209 */ /* 0x000fc80007810000 */
[----:B------:R-:W-:Y:S02]  /*2730*/  FMNMX.FTZ R6, R47, R6, !PT ;  /* 0x000000062f067209 */ /* 0x000fe40007810000 */
[----:B------:R-:W-:Y:S02]  /*2740*/  FSEL R12, R12, RZ, P0 ;  /* 0x000000ff0c0c7208 */ /* 0x000fe40000000000 */
[----:B------:R-:W-:Y:S02]  /*2750*/  FMNMX.FTZ R6, R45, R6, !PT ;  /* 0x000000062d067209 */ /* 0x000fe40007810000 */
[----:B------:R-:W-:Y:S01]  /*2760*/  ISETP.NE.AND P0, PT, R14, RZ, PT ;  /* 0x000000ff0e00720c */ /* 0x000fe20003f05270 */
[--C-:B------:R-:W-:Y:S01]  /*2770*/  FFMA.FTZ R3, R3, R10, -R12.reuse ;  /* 0x0000000a03037223 */ /* 0x100fe2000001080c */
[----:B------:R-:W-:Y:S01]  /*2780*/  FMNMX.FTZ R6, R51, R6, !PT ;  /* 0x0000000633067209 */ /* 0x000fe20007810000 */
[-CC-:B------:R-:W-:Y:S01]  /*2790*/  FFMA.FTZ R9, R9, R10.reuse, -R12.reuse ;  /* 0x0000000a09097223 */ /* 0x180fe2000001080c */
[--C-:B------:R-:W-:Y:S01]  /*27a0*/  FFMA.FTZ R23, R23, R10, -R12.reuse ;  /* 0x0000000a17177223 */ /* 0x100fe2000001080c */
[----:B------:R0:W-:Y:S01]  /*27b0*/  MUFU.EX2 R137, R3 ;  /* 0x0000000300897308 */ /* 0x0001e20000000800 */
[----:B------:R-:W-:Y:S01]  /*27c0*/  FMNMX.FTZ R6, R49, R6, !PT ;  /* 0x0000000631067209 */ /* 0x000fe20007810000 */
[-CC-:B------:R-:W-:Y:S01]  /*27d0*/  FFMA.FTZ R13, R13, R10.reuse, -R12.reuse ;  /* 0x0000000a0d0d7223 */ /* 0x180fe2000001080c */
[-CC-:B------:R-:W-:Y:S01]  /*27e0*/  FFMA.FTZ R27, R27, R10.reuse, -R12.reuse ;  /* 0x0000000a1b1b7223 */ /* 0x180fe2000001080c */
[--C-:B------:R-:W-:Y:S01]  /*27f0*/  FFMA.FTZ R31, R31, R10, -R12.reuse ;  /* 0x0000000a1f1f7223 */ /* 0x100fe2000001080c */
[----:B------:R-:W-:Y:S01]  /*2800*/  FMNMX.FTZ R6, R55, R6, !PT ;  /* 0x0000000637067209 */ /* 0x000fe20007810000 */
[-CC-:B------:R-:W-:Y:S01]  /*2810*/  FFMA.FTZ R35, R35, R10.reuse, -R12.reuse ;  /* 0x0000000a23237223 */ /* 0x180fe2000001080c */
[--C-:B------:R-:W-:Y:S01]  /*2820*/  FFMA.FTZ R39, R39, R10, -R12.reuse ;  /* 0x0000000a27277223 */ /* 0x100fe2000001080c */
[----:B------:R1:W-:Y:S01]  /*2830*/  MUFU.EX2 R139, R9 ;  /* 0x00000009008b7308 */ /* 0x0003e20000000800 */
[----:B------:R-:W-:Y:S01]  /*2840*/  FMNMX.FTZ R6, R53, R6, !PT ;  /* 0x0000000635067209 */ /* 0x000fe20007810000 */
[-CC-:B------:R-:W-:Y:S01]  /*2850*/  FFMA.FTZ R73, R73, R10.reuse, -R12.reuse ;  /* 0x0000000a49497223 */ /* 0x180fe2000001080c */
[----:B0-----:R-:W-:Y:S01]  /*2860*/  FSEL R3, R60, -INF , P6 ;  /* 0xff8000003c037808 */ /* 0x001fe20003000000 */
[--C-:B------:R-:W-:Y:S01]  /*2870*/  FFMA.FTZ R75, R75, R10, -R12.reuse ;  /* 0x0000000a4b4b7223 */ /* 0x100fe2000001080c */
[----:B------:R-:W-:Y:S01]  /*2880*/  FMNMX.FTZ R6, R59, R6, !PT ;  /* 0x000000063b067209 */ /* 0x000fe20007810000 */
[-CC-:B------:R-:W-:Y:S01]  /*2890*/  FFMA.FTZ R77, R77, R10.reuse, -R12.reuse ;  /* 0x0000000a4d4d7223 */ /* 0x180fe2000001080c */
[--C-:B------:R-:W-:Y:S01]  /*28a0*/  FFMA.FTZ R79, R79, R10, -R12.reuse ;  /* 0x0000000a4f4f7223 */ /* 0x100fe2000001080c */
[----:B------:R0:W-:Y:S01]  /*28b0*/  MUFU.EX2 R143, R23 ;  /* 0x00000017008f7308 */ /* 0x0001e20000000800 */
[----:B------:R-:W-:Y:S01]  /*28c0*/  FMNMX.FTZ R6, R57, R6, !PT ;  /* 0x0000000639067209 */ /* 0x000fe20007810000 */
[-CC-:B------:R-:W-:Y:S01]  /*28d0*/  FFMA.FTZ R81, R81, R10.reuse, -R12.reuse ;  /* 0x0000000a51517223 */ /* 0x180fe2000001080c */
[----:B-1----:R-:W-:Y:S01]  /*28e0*/  FSEL R9, R64, -INF , P4 ;  /* 0xff80000040097808 */ /* 0x002fe20002000000 */
        /* <DEDUP_REMOVED lines=12> */
[----:B------:R-:W0:Y:S01]  /*29b0*/  MUFU.EX2 R14, R27 ;  /* 0x0000001b000e7308 */ /* 0x000e220000000800 */
[----:B------:R-:W-:Y:S01]  /*29c0*/  FMNMX.FTZ R6, R65, R6, !PT ;  /* 0x0000000641067209 */ /* 0x000fe20007810000 */
[-CC-:B------:R-:W-:Y:S01]  /*29d0*/  FFMA.FTZ R97, R97, R10.reuse, -R12.reuse ;  /* 0x0000000a61617223 */ /* 0x180fe2000001080c */
[-CC-:B------:R-:W-:Y:S01]  /*29e0*/  FFMA.FTZ R67, R67, R10.reuse, -R12.reuse ;  /* 0x0000000a43437223 */ /* 0x180fe2000001080c */
[--C-:B------:R-:W-:Y:S01]  /*29f0*/  FFMA.FTZ R99, R99, R10, -R12.reuse ;  /* 0x0000000a63637223 */ /* 0x100fe2000001080c */
[----:B------:R-:W-:Y:S01]  /*2a00*/  FMNMX.FTZ R6, R23, R6, !PT ;  /* 0x0000000617067209 */ /* 0x000fe20007810000 */
[----:B------:R-:W-:Y:S01]  /*2a10*/  FFMA.FTZ R12, R71, R10, -R12 ;  /* 0x0000000a470c7223 */ /* 0x000fe2000001080c */
[--C-:B------:R-:W-:Y:S01]  /*2a20*/  IMAD.MOV.U32 R71, RZ, RZ, R87.reuse ;  /* 0x000000ffff477224 */ /* 0x100fe200078e0057 */
[----:B------:R2:W-:Y:S01]  /*2a30*/  MUFU.EX2 R18, R31 ;  /* 0x0000001f00127308 */ /* 0x0005e20000000800 */
[----:B------:R-:W-:Y:S01]  /*2a40*/  FMNMX.FTZ R6, R69, R6, !PT ;  /* 0x0000000645067209 */ /* 0x000fe20007810000 */
[--C-:B------:R-:W-:Y:S01]  /*2a50*/  IMAD.MOV.U32 R68, RZ, RZ, R87.reuse ;  /* 0x000000ffff447224 */ /* 0x100fe200078e0057 */
[----:B------:R-:W-:Y:S01]  /*2a60*/  MOV R64, R87 ;  /* 0x0000005700407202 */ /* 0x000fe20000000f00 */
[----:B------:R-:W-:-:S02]  /*2a70*/  IMAD.MOV.U32 R60, RZ, RZ, R87 ;  /* 0x000000ffff3c7224 */ /* 0x000fc400078e0057 */
[----:B-1----:R-:W1:Y:S02]  /*2a80*/  SHFL.BFLY PT, R13, R6, 0x2, 0x1f ;  /* 0x0c401f00060d7f89 */ /* 0x002e6400000e0000 */
[----:B------:R3:W-:Y:S01]  /*2a90*/  MUFU.EX2 R20, R35 ;  /* 0x0000002300147308 */ /* 0x0007e20000000800 */
[----:B0-----:R-:W-:Y:S01]  /*2aa0*/  FADD.FTZ R36, R137, R14 ;  /* 0x0000000e89247221 */ /* 0x001fe20000010000 */
[----:B------:R-:W-:Y:S02]  /*2ab0*/  F2FP.F16.F32.PACK_AB R137, R14, R137 ;  /* 0x000000890e89723e */ /* 0x000fe400000000ff */
[----:B--2---:R-:W-:-:S04]  /*2ac0*/  MOV R31, R87 ;  /* 0x00000057001f7202 */ /* 0x004fc80000000f00 */
[----:B------:R0:W-:Y:S01]  /*2ad0*/  MUFU.EX2 R22, R39 ;  /* 0x0000002700167308 */ /* 0x0001e20000000800 */
[----:B---3--:R-:W-:-:S07]  /*2ae0*/  IMAD.MOV.U32 R35, RZ, RZ, R87 ;  /* 0x000000ffff237224 */ /* 0x008fce00078e0057 */
[----:B------:R-:W-:Y:S01]  /*2af0*/  MUFU.EX2 R73, R73 ;  /* 0x0000004900497308 */ /* 0x000fe20000000800 */
[----:B0-----:R-:W-:Y:S01]  /*2b00*/  IMAD.MOV.U32 R39, RZ, RZ, R87 ;  /* 0x000000ffff277224 */ /* 0x001fe200078e0057 */
[----:B-1----:R-:W-:-:S06]  /*2b10*/  FMNMX.FTZ R8, R6, R13, !PT ;  /* 0x0000000d06087209 */ /* 0x002fcc0007810000 */
[----:B------:R0:W1:Y:S01]  /*2b20*/  MUFU.EX2 R24, R75 ;  /* 0x0000004b00187308 */ /* 0x0000620000000800 */
[----:B------:R-:W2:Y:S07]  /*2b30*/  SHFL.BFLY PT, R13, R8, 0x1, 0x1f ;  /* 0x0c201f00080d7f89 */ /* 0x000eae00000e0000 */
[----:B------:R-:W-:Y:S01]  /*2b40*/  MUFU.EX2 R77, R77 ;  /* 0x0000004d004d7308 */ /* 0x000fe20000000800 */
[----:B0-----:R-:W-:-:S07]  /*2b50*/  IMAD.MOV.U32 R75, RZ, RZ, R87 ;  /* 0x000000ffff4b7224 */ /* 0x001fce00078e0057 */
[----:B------:R0:W3:Y:S01]  /*2b60*/  MUFU.EX2 R26, R79 ;  /* 0x0000004f001a7308 */ /* 0x0000e20000000800 */
[----:B-1----:R-:W-:-:S07]  /*2b70*/  F2FP.F16.F32.PACK_AB R145, R24, R73 ;  /* 0x000000491891723e */ /* 0x002fce00000000ff */
[----:B------:R-:W-:Y:S01]  /*2b80*/  MUFU.EX2 R81, R81 ;  /* 0x0000005100517308 */ /* 0x000fe20000000800 */
[----:B0-----:R-:W-:Y:S02]  /*2b90*/  MOV R79, R87 ;  /* 0x00000057004f7202 */ /* 0x001fe40000000f00 */
[----:B--2---:R-:W-:-:S04]  /*2ba0*/  FMNMX.FTZ R13, R8, R13, !PT ;  /* 0x0000000d080d7209 */ /* 0x004fc80007810000 */
[C---:B------:R-:W-:Y:S01]  /*2bb0*/  FSETP.NEU.FTZ.AND P1, PT, R13.reuse, -INF , PT ;  /* 0xff8000000d00780b */ /* 0x040fe20003f3d000 */
[----:B------:R-:W-:Y:S01]  /*2bc0*/  FMUL.FTZ R6, R13, R10 ;  /* 0x0000000a0d067220 */ /* 0x000fe20000410000 */
[----:B------:R-:W0:Y:S01]  /*2bd0*/  MUFU.EX2 R28, R83 ;  /* 0x00000053001c7308 */ /* 0x000e220000000800 */
[----:B---3--:R-:W-:-:S03]  /*2be0*/  F2FP.F16.F32.PACK_AB R147, R26, R77 ;  /* 0x0000004d1a93723e */ /* 0x008fc600000000ff */
[----:B------:R-:W-:-:S04]  /*2bf0*/  FSEL R6, R6, RZ, P1 ;  /* 0x000000ff06067208 */ /* 0x000fc80000800000 */
[----:B------:R-:W-:Y:S01]  /*2c00*/  MUFU.EX2 R85, R85 ;  /* 0x0000005500557308 */ /* 0x000fe20000000800 */
[-CC-:B------:R-:W-:Y:S01]  /*2c10*/  FFMA.FTZ R7, R7, R10.reuse, -R6.reuse ;  /* 0x0000000a07077223 */ /* 0x180fe20000010806 */
[-CC-:B------:R-:W-:Y:S01]  /*2c20*/  FFMA.FTZ R25, R25, R10.reuse, -R6.reuse ;  /* 0x0000000a19197223 */ /* 0x180fe20000010806 */
[-CC-:B------:R-:W-:Y:S01]  /*2c30*/  FFMA.FTZ R15, R15, R10.reuse, -R6.reuse ;  /* 0x0000000a0f0f7223 */ /* 0x180fe20000010806 */
[-CC-:B------:R-:W-:Y:S01]  /*2c40*/  FFMA.FTZ R29, R29, R10.reuse, -R6.reuse ;  /* 0x0000000a1d1d7223 */ /* 0x180fe20000010806 */
[-CC-:B------:R-:W-:Y:S01]  /*2c50*/  FFMA.FTZ R19, R19, R10.reuse, -R6.reuse ;  /* 0x0000000a13137223 */ /* 0x180fe20000010806 */
[-CC-:B------:R-:W-:Y:S01]  /*2c60*/  FFMA.FTZ R33, R33, R10.reuse, -R6.reuse ;  /* 0x0000000a21217223 */ /* 0x180fe20000010806 */
[-CC-:B------:R-:W-:Y:S01]  /*2c70*/  FFMA.FTZ R21, R21, R10.reuse, -R6.reuse ;  /* 0x0000000a15157223 */ /* 0x180fe20000010806 */
        /* <DEDUP_REMOVED lines=8> */
[----:B------:R1:W2:Y:S01]  /*2d00*/  MUFU.EX2 R136, R25 ;  /* 0x0000001900887308 */ /* 0x0002a20000000800 */
[-CC-:B------:R-:W-:Y:S01]  /*2d10*/  FFMA.FTZ R55, R55, R10.reuse, -R6.reuse ;  /* 0x0000000a37377223 */ /* 0x180fe20000010806 */
[-CC-:B------:R-:W-:Y:S01]  /*2d20*/  FFMA.FTZ R53, R53, R10.reuse, -R6.reuse ;  /* 0x0000000a35357223 */ /* 0x180fe20000010806 */
[-CC-:B------:R-:W-:Y:S01]  /*2d30*/  FFMA.FTZ R59, R59, R10.reuse, -R6.reuse ;  /* 0x0000000a3b3b7223 */ /* 0x180fe20000010806 */
[-CC-:B------:R-:W-:Y:S01]  /*2d40*/  FFMA.FTZ R57, R57, R10.reuse, -R6.reuse ;  /* 0x0000000a39397223 */ /* 0x180fe20000010806 */
[-CC-:B------:R-:W-:Y:S01]  /*2d50*/  FFMA.FTZ R3, R3, R10.reuse, -R6.reuse ;  /* 0x0000000a03037223 */ /* 0x180fe20000010806 */
[-CC-:B------:R-:W-:Y:S01]  /*2d60*/  FFMA.FTZ R61, R61, R10.reuse, -R6.reuse ;  /* 0x0000000a3d3d7223 */ /* 0x180fe20000010806 */
[-C--:B------:R-:W-:Y:S01]  /*2d70*/  FFMA.FTZ R9, R9, R10.reuse, -R6 ;  /* 0x0000000a09097223 */ /* 0x080fe20000010806 */
[----:B------:R-:W3:Y:S01]  /*2d80*/  MUFU.EX2 R15, R15 ;  /* 0x0000000f000f7308 */ /* 0x000ee20000000800 */
[----:B-1----:R-:W-:Y:S01]  /*2d90*/  FADD.FTZ R25, R139, R36 ;  /* 0x000000248b197221 */ /* 0x002fe20000010000 */
[-CC-:B------:R-:W-:Y:S01]  /*2da0*/  FFMA.FTZ R65, R65, R10.reuse, -R6.reuse ;  /* 0x0000000a41417223 */ /* 0x180fe20000010806 */
[-CC-:B------:R-:W-:Y:S01]  /*2db0*/  FFMA.FTZ R23, R23, R10.reuse, -R6.reuse ;  /* 0x0000000a17177223 */ /* 0x180fe20000010806 */
[----:B------:R-:W-:Y:S01]  /*2dc0*/  FFMA.FTZ R69, R69, R10, -R6 ;  /* 0x0000000a45457223 */ /* 0x000fe20000010806 */
[----:B------:R-:W-:Y:S01]  /*2dd0*/  FADD.FTZ R36, R18, R25 ;  /* 0x0000001912247221 */ /* 0x000fe20000010000 */
[----:B0-----:R-:W-:Y:S01]  /*2de0*/  F2FP.F16.F32.PACK_AB R149, R28, R81 ;  /* 0x000000511c95723e */ /* 0x001fe200000000ff */
[----:B------:R-:W-:Y:S01]  /*2df0*/  IMAD.MOV.U32 R83, RZ, RZ, R87 ;  /* 0x000000ffff537224 */ /* 0x000fe200078e0057 */
[----:B------:R0:W1:Y:S01]  /*2e00*/  MUFU.EX2 R138, R29 ;  /* 0x0000001d008a7308 */ /* 0x0000620000000800 */
[----:B------:R-:W-:Y:S01]  /*2e10*/  FADD.FTZ R25, R141, R36 ;  /* 0x000000248d197221 */ /* 0x000fe20000010000 */
[----:B--2---:R-:W-:Y:S01]  /*2e20*/  FADD.FTZ R36, R7, R136 ;  /* 0x0000008807247221 */ /* 0x004fe20000010000 */
[----:B------:R-:W-:-:S02]  /*2e30*/  F2FP.F16.F32.PACK_AB R136, R136, R7 ;  /* 0x000000078888723e */ /* 0x000fc400000000ff */
[----:B------:R-:W-:Y:S01]  /*2e40*/  FADD.FTZ R38, R20, R25 ;  /* 0x0000001914267221 */ /* 0x000fe20000010000 */
[----:B------:R-:W-:Y:S02]  /*2e50*/  F2FP.F16.F32.PACK_AB R139, R18, R139 ;  /* 0x0000008b128b723e */ /* 0x000fe400000000ff */
[----:B------:R-:W2:Y:S01]  /*2e60*/  MUFU.EX2 R19, R19 ;  /* 0x0000001300137308 */ /* 0x000ea20000000800 */
[----:B---3--:R-:W-:Y:S01]  /*2e70*/  FADD.FTZ R25, R15, R36 ;  /* 0x000000240f197221 */ /* 0x008fe20000010000 */
[----:B------:R-:W-:Y:S01]  /*2e80*/  FADD.FTZ R27, R143, R38 ;  /* 0x000000268f1b7221 */ /* 0x000fe20000010000 */
[----:B------:R-:W-:Y:S01]  /*2e90*/  F2FP.F16.F32.PACK_AB R141, R20, R141 ;  /* 0x0000008d148d723e */ /* 0x000fe200000000ff */
[----:B0-----:R-:W-:Y:S01]  /*2ea0*/  IMAD.MOV.U32 R29, RZ, RZ, R87 ;  /* 0x000000ffff1d7224 */ /* 0x001fe200078e0057 */
[C---:B------:R-:W-:Y:S01]  /*2eb0*/  F2FP.F16.F32.PACK_AB R143, R22.reuse, R143 ;  /* 0x0000008f168f723e */ /* 0x040fe200000000ff */
[----:B------:R-:W-:Y:S02]  /*2ec0*/  FADD.FTZ R38, R22, R27 ;  /* 0x0000001b16267221 */ /* 0x000fe40000010000 */
[----:B------:R0:W3:Y:S01]  /*2ed0*/  MUFU.EX2 R140, R33 ;  /* 0x00000021008c7308 */ /* 0x0000e20000000800 */
[C---:B-1----:R-:W-:Y:S01]  /*2ee0*/  FADD.FTZ R36, R138.reuse, R25 ;  /* 0x000000198a247221 */ /* 0x042fe20000010000 */
[----:B------:R-:W-:Y:S01]  /*2ef0*/  FADD.FTZ R27, R73, R38 ;  /* 0x00000026491b7221 */ /* 0x000fe20000010000 */
[----:B------:R-:W-:Y:S01]  /*2f00*/  F2FP.F16.F32.PACK_AB R138, R138, R15 ;  /* 0x0000000f8a8a723e */ /* 0x000fe200000000ff */
[----:B------:R-:W-:Y:S01]  /*2f10*/  VIADD R15, R17, 0xfffffffe ;  /* 0xfffffffe110f7836 */ /* 0x000fe20000000000 */
[----:B------:R-:W-:Y:S01]  /*2f20*/  MOV R73, R87 ;  /* 0x0000005700497202 */ /* 0x000fe20000000f00 */
[----:B------:R-:W-:Y:S01]  /*2f30*/  FADD.FTZ R38, R24, R27 ;  /* 0x0000001b18267221 */ /* 0x000fe20000010000 */
[--C-:B------:R-:W-:Y:S01]  /*2f40*/  IMAD.MOV.U32 R24, RZ, RZ, R87.reuse ;  /* 0x000000ffff187224 */ /* 0x100fe200078e0057 */
[----:B------:R-:W1:Y:S01]  /*2f50*/  MUFU.EX2 R21, R21 ;  /* 0x0000001500157308 */ /* 0x000e620000000800 */
[----:B--2---:R-:W-:Y:S01]  /*2f60*/  FADD.FTZ R25, R19, R36 ;  /* 0x0000002413197221 */ /* 0x004fe20000010000 */
[----:B------:R-:W-:Y:S01]  /*2f70*/  FADD.FTZ R27, R77, R38 ;  /* 0x000000264d1b7221 */ /* 0x000fe20000010000 */
[----:B------:R-:W-:Y:S01]  /*2f80*/  ISETP.GE.AND P1, PT, R15, R16, PT ;  /* 0x000000100f00720c */ /* 0x000fe20003f26270 */
[----:B------:R-:W-:-:S02]  /*2f90*/  IMAD.MOV.U32 R77, RZ, RZ, R87 ;  /* 0x000000ffff4d7224 */ /* 0x000fc400078e0057 */
[----:B------:R-:W-:Y:S01]  /*2fa0*/  FADD.FTZ R38, R26, R27 ;  /* 0x0000001b1a267221 */ /* 0x000fe20000010000 */
[----:B0-----:R-:W-:Y:S01]  /*2fb0*/  IMAD.MOV.U32 R33, RZ, RZ, R87 ;  /* 0x000000ffff217224 */ /* 0x001fe200078e0057 */
[----:B------:R0:W2:Y:S01]  /*2fc0*/  MUFU.EX2 R142, R37 ;  /* 0x00000025008e7308 */ /* 0x0000a20000000800 */
[C---:B---3--:R-:W-:Y:S01]  /*2fd0*/  FADD.FTZ R36, R140.reuse, R25 ;  /* 0x000000198c247221 */ /* 0x048fe20000010000 */
[----:B------:R-:W-:Y:S01]  /*2fe0*/  FADD.FTZ R27, R81, R38 ;  /* 0x00000026511b7221 */ /* 0x000fe20000010000 */
[----:B------:R-:W-:Y:S01]  /*2ff0*/  F2FP.F16.F32.PACK_AB R140, R140, R19 ;  /* 0x000000138c8c723e */ /* 0x000fe200000000ff */
[----:B------:R-:W-:Y:S02]  /*3000*/  IMAD.MOV.U32 R81, RZ, RZ, R87 ;  /* 0x000000ffff517224 */ /* 0x000fe400078e0057 */
[----:B------:R-:W-:Y:S01]  /*3010*/  FADD.FTZ R38, R28, R27 ;  /* 0x0000001b1c267221 */ /* 0x000fe20000010000 */
[-C--:B------:R-:W-:Y:S01]  /*3020*/  MOV R28, R87.reuse ;  /* 0x00000057001c7202 */ /* 0x080fe20000000f00 */
[----:B------:R-:W3:Y:S01]  /*3030*/  MUFU.EX2 R43, R43 ;  /* 0x0000002b002b7308 */ /* 0x000ee20000000800 */
[----:B-1----:R-:W-:Y:S01]  /*3040*/  FADD.FTZ R25, R21, R36 ;  /* 0x0000002415197221 */ /* 0x002fe20000010000 */
[----:B------:R-:W-:Y:S01]  /*3050*/  FADD.FTZ R27, R85, R38 ;  /* 0x00000026551b7221 */ /* 0x000fe20000010000 */
[----:B0-----:R-:W-:Y:S01]  /*3060*/  MOV R37, R87 ;  /* 0x0000005700257202 */ /* 0x001fe20000000f00 */
[----:B------:R-:W-:-:S04]  /*3070*/  IMAD.MOV.U32 R26, RZ, RZ, R87 ;  /* 0x000000ffff1a7224 */ /* 0x000fc800078e0057 */
[----:B------:R0:W1:Y:S01]  /*3080*/  MUFU.EX2 R144, R41 ;  /* 0x0000002900907308 */ /* 0x0000620000000800 */
[C---:B--2---:R-:W-:Y:S01]  /*3090*/  FADD.FTZ R36, R142.reuse, R25 ;  /* 0x000000198e247221 */ /* 0x044fe20000010000 */
[----:B------:R-:W-:-:S06]  /*30a0*/  F2FP.F16.F32.PACK_AB R142, R142, R21 ;  /* 0x000000158e8e723e */ /* 0x000fcc00000000ff */
[----:B------:R-:W2:Y:S01]  /*30b0*/  MUFU.EX2 R47, R47 ;  /* 0x0000002f002f7308 */ /* 0x000ea20000000800 */
[----:B---3--:R-:W-:Y:S01]  /*30c0*/  FADD.FTZ R25, R43, R36 ;  /* 0x000000242b197221 */ /* 0x008fe20000010000 */
[----:B0-----:R-:W-:-:S06]  /*30d0*/  IMAD.MOV.U32 R41, RZ, RZ, R87 ;  /* 0x000000ffff297224 */ /* 0x001fcc00078e0057 */
[----:B------:R0:W3:Y:S01]  /*30e0*/  MUFU.EX2 R146, R45 ;  /* 0x0000002d00927308 */ /* 0x0000e20000000800 */
[C---:B-1----:R-:W-:Y:S01]  /*30f0*/  FADD.FTZ R36, R144.reuse, R25 ;  /* 0x0000001990247221 */ /* 0x042fe20000010000 */
[----:B------:R-:W-:Y:S02]  /*3100*/  F2FP.F16.F32.PACK_AB R144, R144, R43 ;  /* 0x0000002b9090723e */ /* 0x000fe400000000ff */
[----:B------:R-:W-:-:S04]  /*3110*/  MOV R43, R87 ;  /* 0x00000057002b7202 */ /* 0x000fc80000000f00 */
[----:B------:R-:W1:Y:S01]  /*3120*/  MUFU.EX2 R51, R51 ;  /* 0x0000003300337308 */ /* 0x000e620000000800 */
[----:B--2---:R-:W-:Y:S01]  /*3130*/  FADD.FTZ R25, R47, R36 ;  /* 0x000000242f197221 */ /* 0x004fe20000010000 */
[----:B0-----:R-:W-:-:S06]  /*3140*/  IMAD.MOV.U32 R45, RZ, RZ, R87 ;  /* 0x000000ffff2d7224 */ /* 0x001fcc00078e0057 */
[----:B------:R-:W0:Y:S01]  /*3150*/  MUFU.EX2 R30, R89 ;  /* 0x00000059001e7308 */ /* 0x000e220000000800 */
[C---:B---3--:R-:W-:Y:S01]  /*3160*/  FADD.FTZ R36, R146.reuse, R25 ;  /* 0x0000001992247221 */ /* 0x048fe20000010000 */
[----:B------:R-:W-:Y:S01]  /*3170*/  F2FP.F16.F32.PACK_AB R146, R146, R47 ;  /* 0x0000002f9292723e */ /* 0x000fe200000000ff */
[----:B------:R-:W-:-:S05]  /*3180*/  IMAD.MOV.U32 R47, RZ, RZ, R87 ;  /* 0x000000ffff2f7224 */ /* 0x000fca00078e0057 */
[----:B------:R2:W3:Y:S01]  /*3190*/  MUFU.EX2 R148, R49 ;  /* 0x0000003100947308 */ /* 0x0004e20000000800 */
[----:B-1----:R-:W-:Y:S01]  /*31a0*/  FADD.FTZ R25, R51, R36 ;  /* 0x0000002433197221 */ /* 0x002fe20000010000 */
[----:B------:R-:W-:-:S06]  /*31b0*/  IMAD.MOV.U32 R36, RZ, RZ, R87 ;  /* 0x000000ffff247224 */ /* 0x000fcc00078e0057 */
[----:B------:R-:W1:Y:S01]  /*31c0*/  MUFU.EX2 R91, R91 ;  /* 0x0000005b005b7308 */ /* 0x000e620000000800 */
[C---:B0-----:R-:W-:Y:S01]  /*31d0*/  FADD.FTZ R38, R30.reuse, R27 ;  /* 0x0000001b1e267221 */ /* 0x041fe20000010000 */
[----:B------:R-:W-:Y:S01]  /*31e0*/  F2FP.F16.F32.PACK_AB R151, R30, R85 ;  /* 0x000000551e97723e */ /* 0x000fe200000000ff */
[----:B------:R-:W-:Y:S01]  /*31f0*/  IMAD.MOV.U32 R30, RZ, RZ, R87 ;  /* 0x000000ffff1e7224 */ /* 0x000fe200078e0057 */
[-C--:B------:R-:W-:Y:S02]  /*3200*/  MOV R85, R87.reuse ;  /* 0x0000005700557202 */ /* 0x080fe40000000f00 */
[----:B--2---:R-:W-:Y:S02]  /*3210*/  MOV R49, R87 ;  /* 0x0000005700317202 */ /* 0x004fe40000000f00 */
[----:B------:R-:W0:Y:S01]  /*3220*/  MUFU.EX2 R55, R55 ;  /* 0x0000003700377308 */ /* 0x000e220000000800 */
[C---:B---3--:R-:W-:Y:S01]  /*3230*/  FADD.FTZ R6, R148.reuse, R25 ;  /* 0x0000001994067221 */ /* 0x048fe20000010000 */
[----:B------:R-:W-:Y:S01]  /*3240*/  F2FP.F16.F32.PACK_AB R148, R148, R51 ;  /* 0x000000339494723e */ /* 0x000fe200000000ff */
[----:B------:R-:W-:-:S05]  /*3250*/  IMAD.MOV.U32 R51, RZ, RZ, R87 ;  /* 0x000000ffff337224 */ /* 0x000fca00078e0057 */
[----:B------:R-:W2:Y:S01]  /*3260*/  MUFU.EX2 R32, R93 ;  /* 0x0000005d00207308 */ /* 0x000ea20000000800 */
[----:B-1----:R-:W-:Y:S01]  /*3270*/  FADD.FTZ R27, R91, R38 ;  /* 0x000000265b1b7221 */ /* 0x002fe20000010000 */
[----:B------:R-:W-:-:S06]  /*3280*/  IMAD.MOV.U32 R38, RZ, RZ, R87 ;  /* 0x000000ffff267224 */ /* 0x000fcc00078e0057 */
[----:B------:R1:W3:Y:S01]  /*3290*/  MUFU.EX2 R150, R53 ;  /* 0x0000003500967308 */ /* 0x0002e20000000800 */
[----:B0-----:R-:W-:-:S07]  /*32a0*/  FADD.FTZ R25, R55, R6 ;  /* 0x0000000637197221 */ /* 0x001fce0000010000 */
[----:B------:R-:W0:Y:S01]  /*32b0*/  MUFU.EX2 R95, R95 ;  /* 0x0000005f005f7308 */ /* 0x000e220000000800 */
[C---:B--2---:R-:W-:Y:S01]  /*32c0*/  FADD.FTZ R14, R32.reuse, R27 ;  /* 0x0000001b200e7221 */ /* 0x044fe20000010000 */
[----:B------:R-:W-:Y:S01]  /*32d0*/  F2FP.F16.F32.PACK_AB R153, R32, R91 ;  /* 0x0000005b2099723e */ /* 0x000fe200000000ff */
[--C-:B-1----:R-:W-:Y:S02]  /*32e0*/  IMAD.MOV.U32 R53, RZ, RZ, R87.reuse ;  /* 0x000000ffff357224 */ /* 0x102fe400078e0057 */
[----:B------:R-:W-:-:S03]  /*32f0*/  IMAD.MOV.U32 R32, RZ, RZ, R87 ;  /* 0x000000ffff207224 */ /* 0x000fc600078e0057 */
[----:B------:R-:W1:Y:S01]  /*3300*/  MUFU.EX2 R59, R59 ;  /* 0x0000003b003b7308 */ /* 0x000e620000000800 */
[C---:B---3--:R-:W-:Y:S01]  /*3310*/  FADD.FTZ R6, R150.reuse, R25 ;  /* 0x0000001996067221 */ /* 0x048fe20000010000 */
[----:B------:R-:W-:Y:S02]  /*3320*/  F2FP.F16.F32.PACK_AB R150, R150, R55 ;  /* 0x000000379696723e */ /* 0x000fe400000000ff */
[----:B------:R-:W-:-:S04]  /*3330*/  MOV R55, R87 ;  /* 0x0000005700377202 */ /* 0x000fc80000000f00 */
[----:B------:R2:W3:Y:S01]  /*3340*/  MUFU.EX2 R34, R63 ;  /* 0x0000003f00227308 */ /* 0x0004e20000000800 */
[----:B0-----:R-:W-:-:S07]  /*3350*/  FADD.FTZ R27, R95, R14 ;  /* 0x0000000e5f1b7221 */ /* 0x001fce0000010000 */
[----:B------:R0:W4:Y:S01]  /*3360*/  MUFU.EX2 R152, R57 ;  /* 0x0000003900987308 */ /* 0x0001220000000800 */
[----:B-1----:R-:W-:Y:S01]  /*3370*/  FADD.FTZ R25, R59, R6 ;  /* 0x000000063b197221 */ /* 0x002fe20000010000 */
[----:B--2---:R-:W-:-:S06]  /*3380*/  IMAD.MOV.U32 R63, RZ, RZ, R87 ;  /* 0x000000ffff3f7224 */ /* 0x004fcc00078e0057 */
[----:B------:R-:W1:Y:S01]  /*3390*/  MUFU.EX2 R97, R97 ;  /* 0x0000006100617308 */ /* 0x000e620000000800 */
[C---:B---3--:R-:W-:Y:S01]  /*33a0*/  FADD.FTZ R14, R34.reuse, R27 ;  /* 0x0000001b220e7221 */ /* 0x048fe20000010000 */
[----:B------:R-:W-:Y:S01]  /*33b0*/  F2FP.F16.F32.PACK_AB R155, R34, R95 ;  /* 0x0000005f229b723e */ /* 0x000fe200000000ff */
[----:B0-----:R-:W-:Y:S01]  /*33c0*/  IMAD.MOV.U32 R57, RZ, RZ, R87 ;  /* 0x000000ffff397224 */ /* 0x001fe200078e0057 */
[----:B------:R-:W-:-:S04]  /*33d0*/  MOV R34, R87 ;  /* 0x0000005700227202 */ /* 0x000fc80000000f00 */
[----:B------:R-:W0:Y:S01]  /*33e0*/  MUFU.EX2 R3, R3 ;  /* 0x0000000300037308 */ /* 0x000e220000000800 */
[C---:B----4-:R-:W-:Y:S01]  /*33f0*/  FADD.FTZ R6, R152.reuse, R25 ;  /* 0x0000001998067221 */ /* 0x050fe20000010000 */
[----:B------:R-:W-:Y:S01]  /*3400*/  F2FP.F16.F32.PACK_AB R152, R152, R59 ;  /* 0x0000003b9898723e */ /* 0x000fe200000000ff */
[----:B------:R-:W-:-:S05]  /*3410*/  IMAD.MOV.U32 R59, RZ, RZ, R87 ;  /* 0x000000ffff3b7224 */ /* 0x000fca00078e0057 */
[----:B------:R2:W3:Y:S01]  /*3420*/  MUFU.EX2 R8, R67 ;  /* 0x0000004300087308 */ /* 0x0004e20000000800 */
[----:B-1----:R-:W-:-:S07]  /*3430*/  FADD.FTZ R27, R97, R14 ;  /* 0x0000000e611b7221 */ /* 0x002fce0000010000 */
[----:B------:R1:W4:Y:S01]  /*3440*/  MUFU.EX2 R154, R61 ;  /* 0x0000003d009a7308 */ /* 0x0003220000000800 */
[----:B0-----:R-:W-:Y:S01]  /*3450*/  FADD.FTZ R25, R3, R6 ;  /* 0x0000000603197221 */ /* 0x001fe20000010000 */
[----:B--2---:R-:W-:-:S06]  /*3460*/  MOV R67, R87 ;  /* 0x0000005700437202 */ /* 0x004fcc0000000f00 */
[----:B------:R-:W0:Y:S01]  /*3470*/  MUFU.EX2 R9, R9 ;  /* 0x0000000900097308 */ /* 0x000e220000000800 */
[C---:B---3--:R-:W-:Y:S01]  /*3480*/  FADD.FTZ R14, R8.reuse, R27 ;  /* 0x0000001b080e7221 */ /* 0x048fe20000010000 */
[----:B------:R-:W-:Y:S02]  /*3490*/  F2FP.F16.F32.PACK_AB R157, R8, R97 ;  /* 0x00000061089d723e */ /* 0x000fe400000000ff */
[----:B-1----:R-:W-:-:S04]  /*34a0*/  MOV R61, R87 ;  /* 0x00000057003d7202 */ /* 0x002fc80000000f00 */
[----:B------:R1:W2:Y:S01]  /*34b0*/  MUFU.EX2 R156, R65 ;  /* 0x00000041009c7308 */ /* 0x0002a20000000800 */
[C---:B----4-:R-:W-:Y:S01]  /*34c0*/  FADD.FTZ R8, R154.reuse, R25 ;  /* 0x000000199a087221 */ /* 0x050fe20000010000 */
[----:B------:R-:W-:Y:S02]  /*34d0*/  F2FP.F16.F32.PACK_AB R154, R154, R3 ;  /* 0x000000039a9a723e */ /* 0x000fe400000000ff */
[----:B------:R-:W-:-:S04]  /*34e0*/  MOV R25, R87 ;  /* 0x0000005700197202 */ /* 0x000fc80000000f00 */
[----:B------:R-:W3:Y:S01]  /*34f0*/  MUFU.EX2 R99, R99 ;  /* 0x0000006300637308 */ /* 0x000ee20000000800 */
[----:B0-----:R-:W-:Y:S01]  /*3500*/  FADD.FTZ R7, R9, R8 ;  /* 0x0000000809077221 */ /* 0x001fe20000010000 */
[----:B-1----:R-:W-:-:S06]  /*3510*/  IMAD.MOV.U32 R65, RZ, RZ, R87 ;  /* 0x000000ffff417224 */ /* 0x002fcc00078e0057 */
[----:B------:R-:W0:Y:S01]  /*3520*/  MUFU.EX2 R23, R23 ;  /* 0x0000001700177308 */ /* 0x000e220000000800 */
[C---:B--2---:R-:W-:Y:S01]  /*3530*/  FADD.FTZ R8, R156.reuse, R7 ;  /* 0x000000079c087221 */ /* 0x044fe20000010000 */
[----:B------:R-:W-:Y:S01]  /*3540*/  F2FP.F16.F32.PACK_AB R156, R156, R9 ;  /* 0x000000099c9c723e */ /* 0x000fe200000000ff */
[----:B------:R-:W-:-:S05]  /*3550*/  IMAD.MOV.U32 R9, RZ, RZ, 0x3f800000 ;  /* 0x3f800000ff097424 */ /* 0x000fca00078e00ff */
[----:B------:R-:W1:Y:S01]  /*3560*/  MUFU.EX2 R12, R12 ;  /* 0x0000000c000c7308 */ /* 0x000e620000000800 */
[----:B---3--:R-:W-:-:S07]  /*3570*/  FADD.FTZ R27, R99, R14 ;  /* 0x0000000e631b7221 */ /* 0x008fce0000010000 */
[----:B------:R2:W3:Y:S01]  /*3580*/  MUFU.EX2 R158, R69 ;  /* 0x00000045009e7308 */ /* 0x0004e20000000800 */
[----:B0-----:R-:W-:Y:S01]  /*3590*/  FADD.FTZ R7, R23, R8 ;  /* 0x0000000817077221 */ /* 0x001fe20000010000 */
[----:B------:R-:W-:Y:S01]  /*35a0*/  MOV R8, 0x3f800000 ;  /* 0x3f80000000087802 */ /* 0x000fe20000000f00 */
[C---:B-1----:R-:W-:Y:S01]  /*35b0*/  FADD.FTZ R6, R12.reuse, R27 ;  /* 0x0000001b0c067221 */ /* 0x042fe20000010000 */
[----:B------:R-:W-:Y:S01]  /*35c0*/  F2FP.F16.F32.PACK_AB R159, R12, R99 ;  /* 0x000000630c9f723e */ /* 0x000fe200000000ff */
[--C-:B--2---:R-:W-:Y:S02]  /*35d0*/  IMAD.MOV.U32 R69, RZ, RZ, R87.reuse ;  /* 0x000000ffff457224 */ /* 0x104fe400078e0057 */
[----:B------:R-:W-:Y:S02]  /*35e0*/  IMAD.MOV.U32 R27, RZ, RZ, R87 ;  /* 0x000000ffff1b7224 */ /* 0x000fe400078e0057 */
[C---:B---3--:R-:W-:Y:S01]  /*35f0*/  FADD.FTZ R3, R158.reuse, R7 ;  /* 0x000000079e037221 */ /* 0x048fe20000010000 */
[----:B------:R-:W-:Y:S01]  /*3600*/  F2FP.F16.F32.PACK_AB R158, R158, R23 ;  /* 0x000000179e9e723e */ /* 0x000fe200000000ff */
[----:B------:R-:W-:Y:S01]  /*3610*/  IMAD.MOV.U32 R7, RZ, RZ, RZ ;  /* 0x000000ffff077224 */ /* 0x000fe200078e00ff */
[----:B------:R-:W-:Y:S06]  /*3620*/  @!P1 BRA `(.L_x_18) ;  /* 0x0000002400089947 */ /* 0x000fec0003800000 */
[----:B------:R-:W-:Y:S01]  /*3630*/  IMAD.MOV.U32 R14, RZ, RZ, R11 ;  /* 0x000000ffff0e7224 */ /* 0x000fe200078e000b */
[----:B------:R-:W-:Y:S01]  /*3640*/  MOV R12, R13 ;  /* 0x0000000d000c7202 */ /* 0x000fe20000000f00 */
[----:B------:R-:W-:Y:S01]  /*3650*/  IMAD.MOV.U32 R17, RZ, RZ, RZ ;  /* 0x000000ffff117224 */ /* 0x000fe200078e00ff */
[----:B------:R-:W-:Y:S01]  /*3660*/  CS2R R86, SRZ ;  /* 0x0000000000567805 */ /* 0x000fe2000001ff00 */
[----:B------:R-:W-:Y:S01]  /*3670*/  IMAD.MOV.U32 R9, RZ, RZ, 0x3f800000 ;  /* 0x3f800000ff097424 */ /* 0x000fe200078e00ff */
        /* <DEDUP_REMOVED lines=30> */
[----:B------:R-:W-:Y:S01]  /*3860*/  CS2R R24, SRZ ;  /* 0x0000000000187805 */ /* 0x000fe2000001ff00 */
[----:B------:R-:W-:Y:S01]  /*3870*/  UMOV UR56, URZ ;  /* 0x0000003f00387c82 */ /* 0x000fe20008000000 */
[----:B------:R-:W-:-:S05]  /*3880*/  ULDC UR60, c[0x0][0x9d8] ;  /* 0x00027600003c7ab9 */ /* 0x000fca0000000800 */
.L_x_29:
[----:B------:R-:W-:-:S04]  /*3890*/  UISETP.NE.AND UP0, UPT, UR56, 0x1, UPT ;  /* 0x000000013800788c */ /* 0x000fc8000bf05270 */
[----:B------:R-:W-:-:S06]  /*38a0*/  USEL UR4, URZ, 0x1, UP0 ;  /* 0x000000013f047887 */ /* 0x000fcc0008000000 */
[----:B------:R-:W-:Y:S01]  /*38b0*/  LOP3.LUT R7, R17, UR4, RZ, 0x3c, !PT ;  /* 0x0000000411077c12 */ /* 0x000fe2000f8e3cff */
[----:B------:R-:W-:Y:S06]  /*38c0*/  @!P0 BRA `(.L_x_19) ;  /* 0x0000000000048947 */ /* 0x000fec0003800000 */
[----:B------:R-:W-:Y:S01]  /*38d0*/  BPT.TRAP 0x1 ;  /* 0x000000040000795c */ /* 0x000fe20000300000 */
.L_x_19:
[----:B------:R-:W-:Y:S01]  /*38e0*/  UIADD3 UR4, UR56, 0x1, URZ ;  /* 0x0000000138047890 */ /* 0x000fe2000fffe03f */
[----:B------:R-:W-:-:S03]  /*38f0*/  SHF.L.U32 R10, R7, 0x1f, RZ ;  /* 0x0000001f070a7819 */ /* 0x000fc600000006ff */
[----:B------:R-:W-:-:S04]  /*3900*/  UISETP.NE.AND UP0, UPT, UR4, 0x2, UPT ;  /* 0x000000020400788c */ /* 0x000fc8000bf05270 */
[----:B------:R-:W-:-:S04]  /*3910*/  USEL UR4, UR4, URZ, UP0 ;  /* 0x0000003f04047287 */ /* 0x000fc80008000000 */
[----:B------:R-:W-:Y:S02]  /*3920*/  ULEA UR59, UR4, UR37, 0x3 ;  /* 0x00000025043b7291 */ /* 0x000fe4000f8e183f */
[----:B------:R-:W-:-:S07]  /*3930*/  MOV R0, UR4 ;  /* 0x0000000400007c02 */ /* 0x000fce0008000f00 */
[----:B------:R0:W1:Y:S01]  /*3940*/  SYNCS.PHASECHK.TRANS64.TRYWAIT P1, [UR59+0x2a830], R10 ;  /* 0x02a8300aff0075a7 */ /* 0x000062000802017b */
[----:B------:R-:W-:Y:S05]  /*3950*/  @!P0 BRA `(.L_x_20) ;  /* 0x0000000000048947 */ /* 0x000fea0003800000 */
[----:B------:R-:W-:Y:S01]  /*3960*/  BPT.TRAP 0x1 ;  /* 0x000000040000795c */ /* 0x000fe20000300000 */
.L_x_20:
[----:B-1----:R-:W-:Y:S05]  /*3970*/  @P1 BRA `(.L_x_21) ;  /* 0x0000000000081947 */ /* 0x002fea0003800000 */
[----:B------:R-:W1:Y:S02]  /*3980*/  SYNCS.PHASECHK.TRANS64.TRYWAIT P1, [UR59+0x2a830], R10 ;  /* 0x02a8300aff0075a7 */ /* 0x000e64000802017b */
[----:B-1----:R-:W-:Y:S05]  /*3990*/  @!P1 BRA `(.L_x_22) ;  /* 0x00000080000c9947 */ /* 0x002fea0003800000 */
.L_x_21:
[----:B------:R-:W-:Y:S01]  /*39a0*/  R2UR UR6, R0 ;  /* 0x00000000000672ca */ /* 0x000fe200000e0000 */
[----:B------:R-:W-:Y:S01]  /*39b0*/  WARPGROUP.ARRIVE ;  /* 0x00000000000079c5 */ /* 0x000fe20000000000 */
[----:B------:R-:W-:Y:S01]  /*39c0*/  R2UR UR4, R4 ;  /* 0x00000000040472ca */ /* 0x000fe200000e0000 */
[----:B------:R-:W-:Y:S01]  /*39d0*/  UMOV UR7, 0x40000040 ;  /* 0x4000004000077882 */ /* 0x000fe20000000000 */
[----:B------:R-:W-:Y:S01]  /*39e0*/  R2UR UR5, R5 ;  /* 0x00000000050572ca */ /* 0x000fe200000e0000 */
[----:B------:R-:W-:Y:S01]  /*39f0*/  UMOV UR11, 0x40000040 ;  /* 0x40000040000b7882 */ /* 0x000fe20000000000 */
[----:B------:R-:W-:Y:S01]  /*3a00*/  UMOV UR15, 0x40000040 ;  /* 0x40000040000f7882 */ /* 0x000fe20000000000 */
[----:B------:R-:W-:Y:S01]  /*3a10*/  UMOV UR19, 0x40000040 ;  /* 0x4000004000137882 */ /* 0x000fe20000000000 */
[----:B------:R-:W-:Y:S01]  /*3a20*/  UMOV UR23, 0x40000040 ;  /* 0x4000004000177882 */ /* 0x000fe20000000000 */
[----:B------:R-:W-:Y:S01]  /*3a30*/  UMOV UR27, 0x40000040 ;  /* 0x40000040001b7882 */ /* 0x000fe20000000000 */
[----:B------:R-:W-:Y:S01]  /*3a40*/  UMOV UR31, 0x40000040 ;  /* 0x40000040001f7882 */ /* 0x000fe20000000000 */
[----:B------:R-:W-:Y:S01]  /*3a50*/  UMOV UR35, 0x40000040 ;  /* 0x4000004000237882 */ /* 0x000fe20000000000 */
[----:B------:R-:W-:Y:S01]  /*3a60*/  UMOV UR43, 0x40000040 ;  /* 0x40000040002b7882 */ /* 0x000fe20000000000 */
[----:B------:R-:W-:Y:S01]  /*3a70*/  UIMAD UR6, UR6, 0x900, UR58 ;  /* 0x00000900060678a4 */ /* 0x000fe2000f8e023a */
[-C--:B------:R-:W-:Y:S01]  /*3a80*/  FMUL.FTZ R24, R24, R8.reuse ;  /* 0x0000000818187220 */ /* 0x080fe20000410000 */
[----:B------:R-:W-:Y:S01]  /*3a90*/  UMOV UR47, 0x40000040 ;  /* 0x40000040002f7882 */ /* 0x000fe20000000000 */
[----:B------:R-:W-:Y:S01]  /*3aa0*/  UMOV UR51, 0x40000040 ;  /* 0x4000004000337882 */ /* 0x000fe20000000000 */
[----:B------:R-:W-:Y:S01]  /*3ab0*/  UIADD3 UR10, UR6, 0x2, URZ ;  /* 0x00000002060a7890 */ /* 0x000fe2000fffe03f */
[-C--:B------:R-:W-:Y:S01]  /*3ac0*/  FMUL.FTZ R25, R25, R8.reuse ;  /* 0x0000000819197220 */ /* 0x080fe20000410000 */
[----:B------:R-:W-:Y:S01]  /*3ad0*/  UIADD3 UR14, UR6, 0x4, URZ ;  /* 0x00000004060e7890 */ /* 0x000fe2000fffe03f */
[----:B------:R-:W-:Y:S01]  /*3ae0*/  FMUL.FTZ R28, R28, R8 ;  /* 0x000000081c1c7220 */ /* 0x000fe20000410000 */
[----:B------:R-:W-:-:S02]  /*3af0*/  UIADD3 UR18, UR6, 0x6, URZ ;  /* 0x0000000606127890 */ /* 0x000fc4000fffe03f */
[----:B------:R-:W-:Y:S01]  /*3b00*/  HGMMA.64x96x16.F32 R88, gdesc[UR4], RZ, !UPT, gsb0 ;  /* 0x01600000045879f0 */ /* 0x000fe2000c0008ff */
[----:B------:R-:W-:Y:S01]  /*3b10*/  UIADD3 UR22, UR6, 0x300, URZ ;  /* 0x0000030006167890 */ /* 0x000fe2000fffe03f */
[-C--:B------:R-:W-:Y:S01]  /*3b20*/  FMUL.FTZ R29, R29, R8.reuse ;  /* 0x000000081d1d7220 */ /* 0x080fe20000410000 */
        /* <DEDUP_REMOVED lines=14> */
[----:B------:R-:W-:Y:S01]  /*3c10*/  UMOV UR55, 0x40000040 ;  /* 0x4000004000377882 */ /* 0x000fe20000000000 */
[-C--:B------:R-:W-:Y:S01]  /*3c20*/  FMUL.FTZ R45, R45, R8.reuse ;  /* 0x000000082d2d7220 */ /* 0x080fe20000410000 */
        /* <DEDUP_REMOVED lines=19> */
[----:B------:R-:W-:Y:S01]  /*3d60*/  FMUL.FTZ R85, R85, R8 ;  /* 0x0000000855557220 */ /* 0x000fe20000410000 */
        /* <DEDUP_REMOVED lines=32> */
[----:B------:R-:W-:-:S02]  /*3f70*/  WARPGROUP.DEPBAR.LE gsb0, 0x0 ;  /* 0x00008000000079c5 */ /* 0x000fc40000010000 */
        /* <DEDUP_REMOVED lines=33> */
[----:B------:R-:W-:Y:S05]  /*4190*/  @!P0 BRA `(.L_x_23) ;  /* 0x0000000000048947 */ /* 0x000fea0003800000 */
[----:B------:R-:W-:Y:S01]  /*41a0*/  BPT.TRAP 0x1 ;  /* 0x000000040000795c */ /* 0x000fe20000300000 */
.L_x_23:
[----:B------:R-:W-:Y:S01]  /*41b0*/  ULEA UR5, UR56, UR37, 0x3 ;  /* 0x0000002538057291 */ /* 0x000fe2000f8e183f */
[----:B------:R-:W-:-:S08]  /*41c0*/  SHF.L.U32 R8, R17, 0x1f, RZ ;  /* 0x0000001f11087819 */ /* 0x000fd000000006ff */
[----:B------:R2:W3:Y:S01]  /*41d0*/  SYNCS.PHASECHK.TRANS64.TRYWAIT P1, [UR5+0x2a850], R8 ;  /* 0x02a85008ff0075a7 */ /* 0x0004e20008020145 */
[----:B------:R-:W-:Y:S05]  /*41e0*/  @!P0 BRA `(.L_x_24) ;  /* 0x0000000000048947 */ /* 0x000fea0003800000 */
[----:B------:R-:W-:Y:S01]  /*41f0*/  BPT.TRAP 0x1 ;  /* 0x000000040000795c */ /* 0x000fe20000300000 */
.L_x_24:
[----:B---3--:R-:W-:Y:S05]  /*4200*/  @P1 BRA `(.L_x_25) ;  /* 0x0000000000081947 */ /* 0x008fea0003800000 */
[----:B------:R-:W3:Y:S02]  /*4210*/  SYNCS.PHASECHK.TRANS64.TRYWAIT P1, [UR5+0x2a850], R8 ;  /* 0x02a85008ff0075a7 */ /* 0x000ee40008020145 */
[----:B---3--:R-:W-:Y:S05]  /*4220*/  @!P1 BRA `(.L_x_26) ;  /* 0x0000007800009947 */ /* 0x008fea0003800000 */
.L_x_25:
[----:B------:R-:W-:Y:S01]  /*4230*/  UIADD3 UR4, UR37, 0x400, URZ ;  /* 0x0000040025047890 */ /* 0x000fe2000fffe03f */
[----:B------:R-:W-:Y:S01]  /*4240*/  WARPGROUP.ARRIVE ;  /* 0x00000000000079c5 */ /* 0x000fe20000000000 */
[----:B------:R-:W-:Y:S02]  /*4250*/  UMOV UR7, 0x40000040 ;  /* 0x4000004000077882 */ /* 0x000fe40000000000 */
[----:B------:R-:W-:-:S04]  /*4260*/  USHF.R.U32.HI UR4, URZ, 0x4, UR4 ;  /* 0x000000043f047899 */ /* 0x000fc80008011604 */
[----:B------:R-:W-:-:S04]  /*4270*/  ULOP3.LUT UR4, UR4, 0x3fff, URZ, 0xc0, !UPT ;  /* 0x00003fff04047892 */ /* 0x000fc8000f8ec03f */
[----:B------:R-:W-:-:S04]  /*4280*/  ULOP3.LUT UR4, UR4, 0x3000000, URZ, 0xfc, !UPT ;  /* 0x0300000004047892 */ /* 0x000fc8000f8efc3f */
[----:B------:R-:W-:-:S04]  /*4290*/  UIMAD UR56, UR56, 0x600, UR4 ;  /* 0x00000600383878a4 */ /* 0x000fc8000f8e0204 */
[----:B------:R-:W-:-:S03]  /*42a0*/  UIADD3 UR4, UR56, 0x80, URZ ;  /* 0x0000008038047890 */ /* 0x000fc6000fffe03f */
[----:B------:R-:W-:-:S06]  /*42b0*/  UMOV UR6, UR56 ;  /* 0x0000003800067c82 */ /* 0x000fcc0008000000 */
[----:B------:R-:W-:Y:S01]  /*42c0*/  HGMMA.64x128x16.F32 R24, R136, gdesc[UR4].tnspB, R24, gsb0 ;  /* 0x41e0000488187df0 */ /* 0x000fe20008000818 */
[----:B------:R-:W-:Y:S01]  /*42d0*/  UMOV UR7, 0x40000040 ;  /* 0x4000004000077882 */ /* 0x000fe20000000000 */
[----:B------:R-:W-:Y:S01]  /*42e0*/  UMOV UR6, UR4 ;  /* 0x0000000400067c82 */ /* 0x000fe20008000000 */
[----:B------:R-:W-:Y:S01]  /*42f0*/  UIADD3 UR4, UR56, 0x100, URZ ;  /* 0x0000010038047890 */ /* 0x000fe2000fffe03f */
[----:B------:R-:W-:Y:S02]  /*4300*/  WARPGROUP.DEPBAR.LE gsb0, 0x0 ;  /* 0x00008000000079c5 */ /* 0x000fe40000010000 */
[----:B------:R-:W-:-:S06]  /*4310*/  WARPGROUP.ARRIVE ;  /* 0x00000000000079c5 */ /* 0x000fcc0000000000 */
[----:B------:R-:W-:Y:S01]  /*4320*/  HGMMA.64x128x16.F32 R24, R140, gdesc[UR4].tnspB, R24, gsb0 ;  /* 0x41e000048c187df0 */ /* 0x000fe20008000818 */
[----:B------:R-:W-:Y:S01]  /*4330*/  UMOV UR6, UR4 ;  /* 0x0000000400067c82 */ /* 0x000fe20008000000 */
[----:B------:R-:W-:Y:S01]  /*4340*/  UMOV UR7, 0x40000040 ;  /* 0x4000004000077882 */ /* 0x000fe20000000000 */
[----:B------:R-:W-:Y:S01]  /*4350*/  UIADD3 UR4, UR56, 0x180, URZ ;  /* 0x0000018038047890 */ /* 0x000fe2000fffe03f */
[----:B------:R-:W-:Y:S02]  /*4360*/  WARPGROUP.DEPBAR.LE gsb0, 0x0 ;  /* 0x00008000000079c5 */ /* 0x000fe40000010000 */
[----:B------:R-:W-:-:S06]  /*4370*/  WARPGROUP.ARRIVE ;  /* 0x00000000000079c5 */ /* 0x000fcc0000000000 */
[----:B------:R-:W-:Y:S01]  /*4380*/  HGMMA.64x128x16.F32 R24, R144, gdesc[UR4].tnspB, R24, gsb0 ;  /* 0x41e0000490187df0 */ /* 0x000fe20008000818 */
[----:B------:R-:W-:Y:S01]  /*4390*/  UMOV UR6, UR4 ;  /* 0x0000000400067c82 */ /* 0x000fe20008000000 */
[----:B------:R-:W-:Y:S01]  /*43a0*/  UMOV UR7, 0x40000040 ;  /* 0x4000004000077882 */ /* 0x000fe20000000000 */
[----:B------:R-:W-:Y:S02]  /*43b0*/  UIADD3 UR4, UR56, 0x200, URZ ;  /* 0x0000020038047890 */ /* 0x000fe4000fffe03f */
[----:B------:R-:W-:Y:S01]  /*43c0*/  UIADD3 UR56, UR56, 0x280, URZ ;  /* 0x0000028038387890 */ /* 0x000fe2000fffe03f */
[----:B------:R-:W-:Y:S02]  /*43d0*/  WARPGROUP.DEPBAR.LE gsb0, 0x0 ;  /* 0x00008000000079c5 */ /* 0x000fe40000010000 */
[----:B------:R-:W-:-:S06]  /*43e0*/  WARPGROUP.ARRIVE ;  /* 0x00000000000079c5 */ /* 0x000fcc0000000000 */
[----:B------:R-:W-:Y:S01]  /*43f0*/  HGMMA.64x128x16.F32 R24, R148, gdesc[UR4].tnspB, R24, gsb0 ;  /* 0x41e0000494187df0 */ /* 0x000fe20008000818 */
[----:B------:R-:W-:Y:S01]  /*4400*/  UMOV UR6, UR4 ;  /* 0x0000000400067c82 */ /* 0x000fe20008000000 */
[----:B------:R-:W-:Y:S01]  /*4410*/  UMOV UR7, 0x40000040 ;  /* 0x4000004000077882 */ /* 0x000fe20000000000 */
[----:B------:R-:W-:Y:S02]  /*4420*/  WARPGROUP.DEPBAR.LE gsb0, 0x0 ;  /* 0x00008000000079c5 */ /* 0x000fe40000010000 */
[----:B------:R-:W-:-:S07]  /*4430*/  WARPGROUP.ARRIVE ;  /* 0x00000000000079c5 */ /* 0x000fce0000000000 */
[----:B------:R-:W-:Y:S01]  /*4440*/  HGMMA.64x128x16.F32 R24, R152, gdesc[UR4].tnspB, R24, gsb0 ;  /* 0x41e0000498187df0 */ /* 0x000fe20008000818 */
[----:B------:R-:W-:Y:S01]  /*4450*/  UMOV UR6, UR56 ;  /* 0x0000003800067c82 */ /* 0x000fe20008000000 */
[----:B------:R-:W-:Y:S01]  /*4460*/  UMOV UR7, 0x40000040 ;  /* 0x4000004000077882 */ /* 0x000fe20000000000 */
[----:B------:R-:W-:Y:S02]  /*4470*/  WARPGROUP.DEPBAR.LE gsb0, 0x0 ;  /* 0x00008000000079c5 */ /* 0x000fe40000010000 */
[----:B------:R-:W-:-:S07]  /*4480*/  WARPGROUP.ARRIVE ;  /* 0x00000000000079c5 */ /* 0x000fce0000000000 */
[----:B------:R-:W-:Y:S03]  /*4490*/  HGMMA.64x128x16.F32 R24, R156, gdesc[UR4].tnspB, R24, gsb0 ;  /* 0x41e000049c187df0 */ /* 0x000fe60008000818 */
[----:B------:R-:W-:Y:S02]  /*44a0*/  WARPGROUP.DEPBAR.LE gsb0, 0x0 ;  /* 0x00008000000079c5 */ /* 0x000fe40000010000 */
[----:B------:R-:W-:Y:S05]  /*44b0*/  @!P0 BRA `(.L_x_27) ;  /* 0x0000000000048947 */ /* 0x000fea0003800000 */
[----:B------:R-:W-:Y:S01]  /*44c0*/  BPT.TRAP 0x1 ;  /* 0x000000040000795c */ /* 0x000fe20000300000 */
.L_x_27:
[----:B------:R-:W-:Y:S01]  /*44d0*/  FMUL.FTZ R137, R88, UR60 ;  /* 0x0000003c58897c20 */ /* 0x000fe20008410000 */
[----:B------:R-:W-:Y:S01]  /*44e0*/  FMUL.FTZ R139, R89, UR60 ;  /* 0x0000003c598b7c20 */ /* 0x000fe20008410000 */
[----:B------:R-:W-:Y:S01]  /*44f0*/  FMUL.FTZ R141, R92, UR60 ;  /* 0x0000003c5c8d7c20 */ /* 0x000fe20008410000 */
[----:B------:R-:W-:Y:S01]  /*4500*/  FMUL.FTZ R17, R90, UR60 ;  /* 0x0000003c5a117c20 */ /* 0x000fe20008410000 */
[----:B------:R-:W-:Y:S01]  /*4510*/  FMUL.FTZ R143, R93, UR60 ;  /* 0x0000003c5d8f7c20 */ /* 0x000fe20008410000 */
[----:B------:R-:W-:Y:S01]  /*4520*/  FMUL.FTZ R19, R91, UR60 ;  /* 0x0000003c5b137c20 */ /* 0x000fe20008410000 */
[----:B------:R-:W2:Y:S01]  /*4530*/  MUFU.TANH R137, R137 ;  /* 0x0000008900897308 */ /* 0x000ea20000002400 */
[----:B------:R-:W-:Y:S01]  /*4540*/  FMUL.FTZ R145, R96, UR60 ;  /* 0x0000003c60917c20 */ /* 0x000fe20008410000 */
[----:B------:R-:W-:Y:S01]  /*4550*/  FMUL.FTZ R21, R94, UR60 ;  /* 0x0000003c5e157c20 */ /* 0x000fe20008410000 */
[----:B------:R-:W-:Y:S01]  /*4560*/  FMUL.FTZ R147, R97, UR60 ;  /* 0x0000003c61937c20 */ /* 0x000fe20008410000 */
[----:B------:R-:W-:Y:S01]  /*4570*/  FMUL.FTZ R23, R95, UR60 ;  /* 0x0000003c5f177c20 */ /* 0x000fe20008410000 */
[----:B------:R-:W-:Y:S01]  /*4580*/  FMUL.FTZ R149, R100, UR60 ;  /* 0x0000003c64957c20 */ /* 0x000fe20008410000 */
[----:B------:R-:W-:Y:S01]  /*4590*/  FMUL.FTZ R89, R98, UR60 ;  /* 0x0000003c62597c20 */ /* 0x000fe20008410000 */
[----:B------:R-:W-:Y:S01]  /*45a0*/  FMUL.FTZ R101, R101, UR60 ;  /* 0x0000003c65657c20 */ /* 0x000fe20008410000 */
[----:B------:R-:W4:Y:S01]  /*45b0*/  MUFU.TANH R139, R139 ;  /* 0x0000008b008b7308 */ /* 0x000f220000002400 */
[----:B------:R-:W-:Y:S01]  /*45c0*/  FMUL.FTZ R91, R99, UR60 ;  /* 0x0000003c635b7c20 */ /* 0x000fe20008410000 */
[----:B------:R-:W-:Y:S01]  /*45d0*/  FMUL.FTZ R151, R104, UR60 ;  /* 0x0000003c68977c20 */ /* 0x000fe20008410000 */
[----:B------:R-:W-:Y:S01]  /*45e0*/  FMUL.FTZ R93, R102, UR60 ;  /* 0x0000003c665d7c20 */ /* 0x000fe20008410000 */
[----:B------:R-:W-:Y:S01]  /*45f0*/  FMUL.FTZ R153, R105, UR60 ;  /* 0x0000003c69997c20 */ /* 0x000fe20008410000 */
[----:B------:R-:W-:Y:S01]  /*4600*/  FMUL.FTZ R95, R103, UR60 ;  /* 0x0000003c675f7c20 */ /* 0x000fe20008410000 */
[----:B------:R-:W-:Y:S01]  /*4610*/  FMUL.FTZ R155, R108, UR60 ;  /* 0x0000003c6c9b7c20 */ /* 0x000fe20008410000 */
[----:B------:R-:W-:Y:S01]  /*4620*/  FMUL.FTZ R97, R106, UR60 ;  /* 0x0000003c6a617c20 */ /* 0x000fe20008410000 */
[----:B------:R-:W5:Y:S01]  /*4630*/  MUFU.TANH R141, R141 ;  /* 0x0000008d008d7308 */ /* 0x000f620000002400 */
[----:B--23--:R-:W-:Y:S01]  /*4640*/  FMNMX.FTZ R8, R137, R12, !PT ;  /* 0x0000000c89087209 */ /* 0x00cfe20007810000 */
[----:B------:R-:W-:Y:S01]  /*4650*/  FMUL.FTZ R157, R109, UR60 ;  /* 0x0000003c6d9d7c20 */ /* 0x000fe20008410000 */
[----:B------:R-:W-:Y:S01]  /*4660*/  FMUL.FTZ R99, R107, UR60 ;  /* 0x0000003c6b637c20 */ /* 0x000fe20008410000 */
[----:B------:R-:W-:Y:S01]  /*4670*/  FMUL.FTZ R105, R111, UR60 ;  /* 0x0000003c6f697c20 */ /* 0x000fe20008410000 */
[----:B------:R-:W-:Y:S01]  /*4680*/  FMUL.FTZ R111, R112, UR60 ;  /* 0x0000003c706f7c20 */ /* 0x000fe20008410000 */
[----:B------:R-:W-:Y:S01]  /*4690*/  FMUL.FTZ R103, R110, UR60 ;  /* 0x0000003c6e677c20 */ /* 0x000fe20008410000 */
[----:B------:R-:W-:Y:S01]  /*46a0*/  FMUL.FTZ R159, R113, UR60 ;  /* 0x0000003c719f7c20 */ /* 0x000fe20008410000 */
[----:B------:R-:W0:Y:S01]  /*46b0*/  MUFU.TANH R17, R17 ;  /* 0x0000001100117308 */ /* 0x000e220000002400 */
[----:B----4-:R-:W-:Y:S01]  /*46c0*/  FMNMX.FTZ R8, R139, R8, !PT ;  /* 0x000000088b087209 */ /* 0x010fe20007810000 */
[----:B------:R-:W-:Y:S01]  /*46d0*/  FMUL.FTZ R161, R116, UR60 ;  /* 0x0000003c74a17c20 */ /* 0x000fe20008410000 */
[----:B------:R-:W-:Y:S01]  /*46e0*/  FMUL.FTZ R107, R114, UR60 ;  /* 0x0000003c726b7c20 */ /* 0x000fe20008410000 */
[----:B------:R-:W-:Y:S01]  /*46f0*/  FMUL.FTZ R117, R117, UR60 ;  /* 0x0000003c75757c20 */ /* 0x000fe20008410000 */
[----:B------:R-:W-:Y:S01]  /*4700*/  FMUL.FTZ R109, R115, UR60 ;  /* 0x0000003c736d7c20 */ /* 0x000fe20008410000 */
[----:B------:R-:W-:Y:S01]  /*4710*/  FMUL.FTZ R163, R120, UR60 ;  /* 0x0000003c78a37c20 */ /* 0x000fe20008410000 */
[----:B------:R-:W-:Y:S01]  /*4720*/  FMUL.FTZ R113, R118, UR60 ;  /* 0x0000003c76717c20 */ /* 0x000fe20008410000 */
[----:B------:R-:W2:Y:S01]  /*4730*/  MUFU.TANH R143, R143 ;  /* 0x0000008f008f7308 */ /* 0x000ea20000002400 */
[----:B-----5:R-:W-:Y:S01]  /*4740*/  FMNMX.FTZ R8, R141, R8, !PT ;  /* 0x000000088d087209 */ /* 0x020fe20007810000 */
[----:B------:R-:W-:Y:S01]  /*4750*/  FMUL.FTZ R165, R121, UR60 ;  /* 0x0000003c79a57c20 */ /* 0x000fe20008410000 */
[----:B------:R-:W-:Y:S01]  /*4760*/  FMUL.FTZ R115, R119, UR60 ;  /* 0x0000003c77737c20 */ /* 0x000fe20008410000 */
[----:B------:R-:W-:Y:S01]  /*4770*/  FMUL.FTZ R167, R124, UR60 ;  /* 0x0000003c7ca77c20 */ /* 0x000fe20008410000 */
[----:B------:R-:W-:Y:S01]  /*4780*/  FMUL.FTZ R119, R122, UR60 ;  /* 0x0000003c7a777c20 */ /* 0x000fe20008410000 */
[----:B------:R-:W-:Y:S01]  /*4790*/  FMUL.FTZ R125, R125, UR60 ;  /* 0x0000003c7d7d7c20 */ /* 0x000fe20008410000 */
[----:B------:R-:W-:Y:S01]  /*47a0*/  FMUL.FTZ R121, R123, UR60 ;  /* 0x0000003c7b797c20 */ /* 0x000fe20008410000 */
[----:B------:R-:W3:Y:S01]  /*47b0*/  MUFU.TANH R19, R19 ;  /* 0x0000001300137308 */ /* 0x000ee20000002400 */
[----:B01----:R-:W-:Y:S01]  /*47c0*/  FMNMX.FTZ R10, R17, R14, !PT ;  /* 0x0000000e110a7209 */ /* 0x003fe20007810000 */
[----:B------:R-:W-:Y:S01]  /*47d0*/  FMUL.FTZ R169, R128, UR60 ;  /* 0x0000003c80a97c20 */ /* 0x000fe20008410000 */
[----:B------:R-:W-:Y:S01]  /*47e0*/  FMUL.FTZ R123, R126, UR60 ;  /* 0x0000003c7e7b7c20 */ /* 0x000fe20008410000 */
[----:B------:R-:W-:Y:S01]  /*47f0*/  FMUL.FTZ R127, R127, UR60 ;  /* 0x0000003c7f7f7c20 */ /* 0x000fe20008410000 */
[----:B------:R-:W-:Y:S01]  /*4800*/  FMUL.FTZ R132, R132, UR60 ;  /* 0x0000003c84847c20 */ /* 0x000fe20008410000 */
[----:B------:R-:W-:Y:S01]  /*4810*/  FMUL.FTZ R131, R131, UR60 ;  /* 0x0000003c83837c20 */ /* 0x000fe20008410000 */
[----:B------:R-:W-:Y:S01]  /*4820*/  FMUL.FTZ R135, R135, UR60 ;  /* 0x0000003c87877c20 */ /* 0x000fe20008410000 */
[----:B------:R-:W0:Y:S01]  /*4830*/  MUFU.TANH R145, R145 ;  /* 0x0000009100917308 */ /* 0x000e220000002400 */
[----:B--2---:R-:W-:Y:S01]  /*4840*/  FMNMX.FTZ R8, R143, R8, !PT ;  /* 0x000000088f087209 */ /* 0x004fe20007810000 */
[----:B------:R-:W-:-:S04]  /*4850*/  UIADD3 UR59, UR59, 0x2a840, URZ ;  /* 0x0002a8403b3b7890 */ /* 0x000fc8000fffe03f */
[----:B------:R-:W-:Y:S02]  /*4860*/  UPRMT UR59, UR57, 0x654, UR59 ;  /* 0x00000654393b7896 */ /* 0x000fe4000800003b */
[----:B------:R-:W1:Y:S01]  /*4870*/  MUFU.TANH R21, R21 ;  /* 0x0000001500157308 */ /* 0x000e620000002400 */
[----:B---3--:R-:W-:-:S06]  /*4880*/  FMNMX.FTZ R10, R19, R10, !PT ;  /* 0x0000000a130a7209 */ /* 0x008fcc0007810000 */
[----:B------:R-:W-:Y:S01]  /*4890*/  SYNCS.ARRIVE.TRANS64.RED.A1T0 RZ, [UR59], RZ ;  /* 0x000000ffffff79a7 */ /* 0x000fe2000810043b */
[----:B------:R-:W2:Y:S01]  /*48a0*/  MUFU.TANH R147, R147 ;  /* 0x0000009300937308 */ /* 0x000ea20000002400 */
[----:B0-----:R-:W-:-:S07]  /*48b0*/  FMNMX.FTZ R8, R145, R8, !PT ;  /* 0x0000000891087209 */ /* 0x001fce0007810000 */
[----:B------:R-:W0:Y:S01]  /*48c0*/  MUFU.TANH R23, R23 ;  /* 0x0000001700177308 */ /* 0x000e220000002400 */
[----:B-1----:R-:W-:-:S07]  /*48d0*/  FMNMX.FTZ R10, R21, R10, !PT ;  /* 0x0000000a150a7209 */ /* 0x002fce0007810000 */
[----:B------:R-:W1:Y:S01]  /*48e0*/  MUFU.TANH R149, R149 ;  /* 0x0000009500957308 */ /* 0x000e620000002400 */
[----:B--2---:R-:W-:-:S07]  /*48f0*/  FMNMX.FTZ R8, R147, R8, !PT ;  /* 0x0000000893087209 */ /* 0x004fce0007810000 */
[----:B------:R-:W2:Y:S01]  /*4900*/  MUFU.TANH R89, R89 ;  /* 0x0000005900597308 */ /* 0x000ea20000002400 */
[----:B0-----:R-:W-:-:S07]  /*4910*/  FMNMX.FTZ R10, R23, R10, !PT ;  /* 0x0000000a170a7209 */ /* 0x001fce0007810000 */
[----:B------:R-:W0:Y:S01]  /*4920*/  MUFU.TANH R101, R101 ;  /* 0x0000006500657308 */ /* 0x000e220000002400 */
[----:B-1----:R-:W-:Y:S01]  /*4930*/  FMNMX.FTZ R18, R149, R8, !PT ;  /* 0x0000000895127209 */ /* 0x002fe20007810000 */
[----:B------:R-:W-:Y:S01]  /*4940*/  FMUL.FTZ R8, R129, UR60 ;  /* 0x0000003c81087c20 */ /* 0x000fe20008410000 */
[----:B------:R-:W-:-:S05]  /*4950*/  FMUL.FTZ R129, R130, UR60 ;  /* 0x0000003c82817c20 */ /* 0x000fca0008410000 */
[----:B------:R-:W1:Y:S01]  /*4960*/  MUFU.TANH R91, R91 ;  /* 0x0000005b005b7308 */ /* 0x000e620000002400 */
[----:B--2---:R-:W-:-:S07]  /*4970*/  FMNMX.FTZ R10, R89, R10, !PT ;  /* 0x0000000a590a7209 */ /* 0x004fce0007810000 */
        /* <DEDUP_REMOVED lines=52> */
[----:B------:R1:W3:Y:S01]  /*4cc0*/  MUFU.TANH R171, R8 ;  /* 0x0000000800ab7308 */ /* 0x0002e20000002400 */
[----:B--2---:R-:W-:-:S07]  /*4cd0*/  FMNMX.FTZ R18, R169, R18, !PT ;  /* 0x00000012a9127209 */ /* 0x004fce0007810000 */
[----:B------:R-:W2:Y:S01]  /*4ce0*/  MUFU.TANH R127, R127 ;  /* 0x0000007f007f7308 */ /* 0x000ea20000002400 */
[----:B-1----:R-:W-:Y:S01]  /*4cf0*/  FMUL.FTZ R8, R133, UR60 ;  /* 0x0000003c85087c20 */ /* 0x002fe20008410000 */
[----:B------:R-:W-:Y:S01]  /*4d00*/  FMUL.FTZ R133, R134, UR60 ;  /* 0x0000003c86857c20 */ /* 0x000fe20008410000 */
[----:B0-----:R-:W-:-:S05]  /*4d10*/  FMNMX.FTZ R10, R123, R10, !PT ;  /* 0x0000000a7b0a7209 */ /* 0x001fca0007810000 */
[----:B------:R-:W0:Y:S01]  /*4d20*/  MUFU.TANH R173, R132 ;  /* 0x0000008400ad7308 */ /* 0x000e220000002400 */
[----:B---3--:R-:W-:-:S07]  /*4d30*/  FMNMX.FTZ R18, R171, R18, !PT ;  /* 0x00000012ab127209 */ /* 0x008fce0007810000 */
[----:B------:R-:W1:Y:S01]  /*4d40*/  MUFU.TANH R129, R129 ;  /* 0x0000008100817308 */ /* 0x000e620000002400 */
[----:B--2---:R-:W-:-:S07]  /*4d50*/  FMNMX.FTZ R10, R127, R10, !PT ;  /* 0x0000000a7f0a7209 */ /* 0x004fce0007810000 */
[----:B------:R-:W2:Y:S01]  /*4d60*/  MUFU.TANH R175, R8 ;  /* 0x0000000800af7308 */ /* 0x000ea20000002400 */
[----:B0-----:R-:W-:-:S07]  /*4d70*/  FMNMX.FTZ R18, R173, R18, !PT ;  /* 0x00000012ad127209 */ /* 0x001fce0007810000 */
[----:B------:R-:W0:Y:S01]  /*4d80*/  MUFU.TANH R131, R131 ;  /* 0x0000008300837308 */ /* 0x000e220000002400 */
[----:B-1----:R-:W-:-:S07]  /*4d90*/  FMNMX.FTZ R10, R129, R10, !PT ;  /* 0x0000000a810a7209 */ /* 0x002fce0007810000 */
[----:B------:R-:W1:Y:S01]  /*4da0*/  MUFU.TANH R133, R133 ;  /* 0x0000008500857308 */ /* 0x000e620000002400 */
[----:B--2---:R-:W-:-:S05]  /*4db0*/  FMNMX.FTZ R18, R175, R18, !PT ;  /* 0x00000012af127209 */ /* 0x004fca0007810000 */
[----:B------:R-:W2:Y:S02]  /*4dc0*/  SHFL.BFLY PT, R9, R18, 0x2, 0x1f ;  /* 0x0c401f0012097f89 */ /* 0x000ea400000e0000 */
[----:B------:R-:W3:Y:S01]  /*4dd0*/  MUFU.TANH R135, R135 ;  /* 0x0000008700877308 */ /* 0x000ee20000002400 */
[----:B0-----:R-:W-:-:S04]  /*4de0*/  FMNMX.FTZ R10, R131, R10, !PT ;  /* 0x0000000a830a7209 */ /* 0x001fc80007810000 */
[----:B-1----:R-:W-:-:S04]  /*4df0*/  FMNMX.FTZ R10, R133, R10, !PT ;  /* 0x0000000a850a7209 */ /* 0x002fc80007810000 */
[----:B---3--:R-:W-:Y:S02]  /*4e00*/  FMNMX.FTZ R8, R135, R10, !PT ;  /* 0x0000000a87087209 */ /* 0x008fe40007810000 */
[----:B------:R-:W0:Y:S03]  /*4e10*/  LDC R10, c[0x0][0x988] ;  /* 0x00026200ff0a7b82 */ /* 0x000e260000000800 */
[----:B------:R-:W1:Y:S01]  /*4e20*/  SHFL.BFLY PT, R11, R8, 0x2, 0x1f ;  /* 0x0c401f00080b7f89 */ /* 0x000e6200000e0000 */
[----:B--2---:R-:W-:-:S05]  /*4e30*/  FMNMX.FTZ R9, R18, R9, !PT ;  /* 0x0000000912097209 */ /* 0x004fca0007810000 */
[----:B------:R-:W2:Y:S01]  /*4e40*/  SHFL.BFLY PT, R20, R9, 0x1, 0x1f ;  /* 0x0c201f0009147f89 */ /* 0x000ea200000e0000 */
[----:B-1----:R-:W-:-:S05]  /*4e50*/  FMNMX.FTZ R22, R8, R11, !PT ;  /* 0x0000000b08167209 */ /* 0x002fca0007810000 */
[----:B------:R-:W1:Y:S01]  /*4e60*/  SHFL.BFLY PT, R11, R22, 0x1, 0x1f ;  /* 0x0c201f00160b7f89 */ /* 0x000e6200000e0000 */
[----:B--2---:R-:W-:-:S05]  /*4e70*/  FMNMX.FTZ R13, R9, R20, !PT ;  /* 0x00000014090d7209 */ /* 0x004fca0007810000 */
[C---:B------:R-:W-:Y:S01]  /*4e80*/  FADD.FTZ R177, -R13.reuse, R12 ;  /* 0x0000000c0db17221 */ /* 0x040fe20000010100 */
[----:B0-----:R-:W-:-:S03]  /*4e90*/  FMUL.FTZ R12, R13, R10 ;  /* 0x0000000a0d0c7220 */ /* 0x001fc60000410000 */
[-C--:B------:R-:W-:Y:S01]  /*4ea0*/  FMUL.FTZ R177, R177, R10.reuse ;  /* 0x0000000ab1b17220 */ /* 0x080fe20000410000 */
[-CC-:B------:R-:W-:Y:S01]  /*4eb0*/  FFMA.FTZ R138, R141, R10.reuse, -R12.reuse ;  /* 0x0000000a8d8a7223 */ /* 0x180fe2000001080c */
        /* <DEDUP_REMOVED lines=12> */
[----:B-1----:R-:W-:Y:S01]  /*4f80*/  FMNMX.FTZ R11, R22, R11, !PT ;  /* 0x0000000b160b7209 */ /* 0x002fe20007810000 */
        /* <DEDUP_REMOVED lines=10> */
[-C--:B------:R-:W-:Y:S01]  /*5030*/  FFMA.FTZ R159, R175, R10.reuse, -R12 ;  /* 0x0000000aaf9f7223 */ /* 0x080fe2000001080c */
[C---:B------:R-:W-:Y:S01]  /*5040*/  FADD.FTZ R179, -R11.reuse, R14 ;  /* 0x0000000e0bb37221 */ /* 0x040fe20000010100 */
[-C--:B------:R-:W-:Y:S01]  /*5050*/  FMUL.FTZ R12, R11, R10.reuse ;  /* 0x0000000a0b0c7220 */ /* 0x080fe20000410000 */
[----:B------:R-:W-:Y:S02]  /*5060*/  MUFU.EX2 R8, R177 ;  /* 0x000000b100087308 */ /* 0x000fe40000000800 */
[-C--:B------:R-:W-:Y:S01]  /*5070*/  FMUL.FTZ R179, R179, R10.reuse ;  /* 0x0000000ab3b37220 */ /* 0x080fe20000410000 */
        /* <DEDUP_REMOVED lines=13> */
[----:B------:R-:W0:Y:S01]  /*5150*/  MUFU.EX2 R137, R137 ;  /* 0x0000008900897308 */ /* 0x000e220000000800 */
[-CC-:B------:R-:W-:Y:S01]  /*5160*/  FFMA.FTZ R107, R107, R10.reuse, -R12.reuse ;  /* 0x0000000a6b6b7223 */ /* 0x180fe2000001080c */
[-CC-:B------:R-:W-:Y:S01]  /*5170*/  FFMA.FTZ R109, R109, R10.reuse, -R12.reuse ;  /* 0x0000000a6d6d7223 */ /* 0x180fe2000001080c */
[-CC-:B------:R-:W-:Y:S01]  /*5180*/  FFMA.FTZ R113, R113, R10.reuse, -R12.reuse ;  /* 0x0000000a71717223 */ /* 0x180fe2000001080c */
[-CC-:B------:R-:W-:Y:S01]  /*5190*/  FFMA.FTZ R115, R115, R10.reuse, -R12.reuse ;  /* 0x0000000a73737223 */ /* 0x180fe2000001080c */
[-CC-:B------:R-:W-:Y:S01]  /*51a0*/  FFMA.FTZ R119, R119, R10.reuse, -R12.reuse ;  /* 0x0000000a77777223 */ /* 0x180fe2000001080c */
[-CC-:B------:R-:W-:Y:S01]  /*51b0*/  FFMA.FTZ R121, R121, R10.reuse, -R12.reuse ;  /* 0x0000000a79797223 */ /* 0x180fe2000001080c */
[-CC-:B------:R-:W-:Y:S01]  /*51c0*/  FFMA.FTZ R123, R123, R10.reuse, -R12.reuse ;  /* 0x0000000a7b7b7223 */ /* 0x180fe2000001080c */
[----:B------:R-:W1:Y:S01]  /*51d0*/  MUFU.EX2 R18, R17 ;  /* 0x0000001100127308 */ /* 0x000e620000000800 */
[-CC-:B------:R-:W-:Y:S01]  /*51e0*/  FFMA.FTZ R127, R127, R10.reuse, -R12.reuse ;  /* 0x0000000a7f7f7223 */ /* 0x180fe2000001080c */
[-CC-:B------:R-:W-:Y:S01]  /*51f0*/  FFMA.FTZ R129, R129, R10.reuse, -R12.reuse ;  /* 0x0000000a81817223 */ /* 0x180fe2000001080c */
[-CC-:B------:R-:W-:Y:S01]  /*5200*/  FFMA.FTZ R131, R131, R10.reuse, -R12.reuse ;  /* 0x0000000a83837223 */ /* 0x180fe2000001080c */
[-CC-:B------:R-:W-:Y:S01]  /*5210*/  FFMA.FTZ R133, R133, R10.reuse, -R12.reuse ;  /* 0x0000000a85857223 */ /* 0x180fe2000001080c */
[----:B------:R-:W-:-:S03]  /*5220*/  FFMA.FTZ R12, R135, R10, -R12 ;  /* 0x0000000a870c7223 */ /* 0x000fc6000001080c */
[----:B------:R-:W2:Y:S01]  /*5230*/  MUFU.EX2 R136, R136 ;  /* 0x0000008800887308 */ /* 0x000ea20000000800 */
[----:B0-----:R-:W-:-:S07]  /*5240*/  FFMA.FTZ R3, R8, R3, R137 ;  /* 0x0000000308037223 */ /* 0x001fce0000010089 */
[----:B------:R-:W0:Y:S01]  /*5250*/  MUFU.EX2 R19, R19 ;  /* 0x0000001300137308 */ /* 0x000e220000000800 */
[----:B-1----:R-:W-:-:S07]  /*5260*/  FFMA.FTZ R6, R9, R6, R18 ;  /* 0x0000000609067223 */ /* 0x002fce0000010012 */
[----:B------:R-:W1:Y:S01]  /*5270*/  MUFU.EX2 R138, R138 ;  /* 0x0000008a008a7308 */ /* 0x000e620000000800 */
[----:B--2---:R-:W-:-:S07]  /*5280*/  FADD.FTZ R3, R136, R3 ;  /* 0x0000000388037221 */ /* 0x004fce0000010000 */
[----:B------:R-:W2:Y:S01]  /*5290*/  MUFU.EX2 R21, R21 ;  /* 0x0000001500157308 */ /* 0x000ea20000000800 */
[----:B0-----:R-:W-:-:S07]  /*52a0*/  FADD.FTZ R6, R19, R6 ;  /* 0x0000000613067221 */ /* 0x001fce0000010000 */
[----:B------:R-:W0:Y:S01]  /*52b0*/  MUFU.EX2 R139, R139 ;  /* 0x0000008b008b7308 */ /* 0x000e220000000800 */
[----:B-1----:R-:W-:-:S07]  /*52c0*/  FADD.FTZ R14, R138, R3 ;  /* 0x000000038a0e7221 */ /* 0x002fce0000010000 */
        /* <DEDUP_REMOVED lines=81> */
[----:B0-----:R-:W-:Y:S01]  /*57e0*/  FADD.FTZ R6, R133, R6 ;  /* 0x0000000685067221 */ /* 0x001fe20000010000 */
[----:B-1----:R-:W-:-:S03]  /*57f0*/  FADD.FTZ R3, R159, R14 ;  /* 0x0000000e9f037221 */ /* 0x002fc60000010000 */
[----:B--2---:R-:W-:Y:S01]  /*5800*/  FADD.FTZ R6, R12, R6 ;  /* 0x000000060c067221 */ /* 0x004fe20000010000 */
[----:B------:R-:W-:Y:S06]  /*5810*/  @!P0 BRA `(.L_x_28) ;  /* 0x0000000000048947 */ /* 0x000fec0003800000 */
[----:B------:R-:W-:Y:S01]  /*5820*/  BPT.TRAP 0x1 ;  /* 0x000000040000795c */ /* 0x000fe20000300000 */
.L_x_28:
[----:B------:R-:W-:Y:S01]  /*5830*/  UIADD3 UR4, UR5, 0x2a860, URZ ;  /* 0x0002a86005047890 */ /* 0x000fe2000fffe03f */
[C---:B------:R-:W-:Y:S01]  /*5840*/  ISETP.GT.AND P1, PT, R15.reuse, R16, PT ;  /* 0x000000100f00720c */ /* 0x040fe20003f24270 */
[----:B------:R-:W-:Y:S01]  /*5850*/  VIADD R15, R15, 0xffffffff ;  /* 0xffffffff0f0f7836 */ /* 0x000fe20000000000 */
[----:B------:R-:W-:Y:S01]  /*5860*/  R2UR UR56, R0 ;  /* 0x00000000003872ca */ /* 0x000fe200000e0000 */
[----:B------:R-:W-:Y:S01]  /*5870*/  UPRMT UR4, UR57, 0x654, UR4 ;  /* 0x0000065439047896 */ /* 0x000fe20008000004 */
[----:B------:R-:W-:Y:S01]  /*5880*/  F2FP.F16.F32.PACK_AB R158, R159, R158 ;  /* 0x0000009e9f9e723e */ /* 0x000fe200000000ff */
[----:B------:R-:W-:Y:S01]  /*5890*/  IMAD.MOV.U32 R14, RZ, RZ, R11 ;  /* 0x000000ffff0e7224 */ /* 0x000fe200078e000b */
[----:B------:R-:W-:Y:S01]  /*58a0*/  F2FP.F16.F32.PACK_AB R136, R136, R137 ;  /* 0x000000898888723e */ /* 0x000fe200000000ff */
[----:B------:R-:W-:Y:S01]  /*58b0*/  IMAD.MOV.U32 R17, RZ, RZ, R7 ;  /* 0x000000ffff117224 */ /* 0x000fe200078e0007 */
[----:B------:R-:W-:Y:S02]  /*58c0*/  F2FP.F16.F32.PACK_AB R138, R139, R138 ;  /* 0x0000008a8b8a723e */ /* 0x000fe400000000ff */
[----:B------:R-:W-:-:S02]  /*58d0*/  F2FP.F16.F32.PACK_AB R140, R141, R140 ;  /* 0x0000008c8d8c723e */ /* 0x000fc400000000ff */
[----:B------:R-:W-:Y:S01]  /*58e0*/  SYNCS.ARRIVE.TRANS64.RED.A1T0 RZ, [UR4], RZ ;  /* 0x000000ffffff79a7 */ /* 0x000fe20008100404 */
[----:B------:R-:W-:Y:S02]  /*58f0*/  F2FP.F16.F32.PACK_AB R144, R145, R144 ;  /* 0x000000909190723e */ /* 0x000fe400000000ff */
[----:B------:R-:W-:Y:S02]  /*5900*/  F2FP.F16.F32.PACK_AB R146, R147, R146 ;  /* 0x000000929392723e */ /* 0x000fe400000000ff */
[----:B------:R-:W-:Y:S02]  /*5910*/  F2FP.F16.F32.PACK_AB R152, R153, R152 ;  /* 0x000000989998723e */ /* 0x000fe400000000ff */
[----:B------:R-:W-:Y:S02]  /*5920*/  F2FP.F16.F32.PACK_AB R156, R157, R156 ;  /* 0x0000009c9d9c723e */ /* 0x000fe400000000ff */
[----:B------:R-:W-:Y:S02]  /*5930*/  F2FP.F16.F32.PACK_AB R159, R12, R133 ;  /* 0x000000850c9f723e */ /* 0x000fe400000000ff */
[----:B------:R-:W-:-:S02]  /*5940*/  F2FP.F16.F32.PACK_AB R137, R19, R18 ;  /* 0x000000121389723e */ /* 0x000fc400000000ff */
        /* <DEDUP_REMOVED lines=14> */
[----:B------:R-:W-:Y:S01]  /*5a30*/  MOV R12, R13 ;  /* 0x0000000d000c7202 */ /* 0x000fe20000000f00 */
[----:B------:R-:W-:Y:S06]  /*5a40*/  @P1 BRA `(.L_x_29) ;  /* 0xffffffdc00901947 */ /* 0x000fec000383ffff */
.L_x_18:
[----:B------:R-:W-:Y:S06]  /*5a50*/  BAR.ARV 0x8, 0x180 ;  /* 0x0206000000007b1d */ /* 0x000fec0000002000 */
        /* <DEDUP_REMOVED lines=64> */
[----:B------:R-:W-:Y:S06]  /*5e60*/  @!P0 BRA `(.L_x_30) ;  /* 0x0000000000048947 */ /* 0x000fec0003800000 */
[----:B------:R-:W-:Y:S01]  /*5e70*/  BPT.TRAP 0x1 ;  /* 0x000000040000795c */ /* 0x000fe20000300000 */
.L_x_30:
[----:B------:R-:W-:Y:S02]  /*5e80*/  R2UR UR5, R0 ;  /* 0x00000000000572ca */ /* 0x000fe400000e0000 */
[----:B------:R-:W-:-:S11]  /*5e90*/  SHF.L.U32 R7, R7, 0x1f, RZ ;  /* 0x0000001f07077819 */ /* 0x000fd600000006ff */
[----:B------:R-:W-:-:S09]  /*5ea0*/  ULEA UR5, UR5, UR37, 0x3 ;  /* 0x0000002505057291 */ /* 0x000fd2000f8e183f */
[----:B------:R0:W1:Y:S01]  /*5eb0*/  SYNCS.PHASECHK.TRANS64.TRYWAIT P1, [UR5+0x2a850], R7 ;  /* 0x02a85007ff0075a7 */ /* 0x0000620008020145 */
[----:B------:R-:W-:Y:S05]  /*5ec0*/  @!P0 BRA `(.L_x_31) ;  /* 0x0000000000048947 */ /* 0x000fea0003800000 */
[----:B------:R-:W-:Y:S01]  /*5ed0*/  BPT.TRAP 0x1 ;  /* 0x000000040000795c */ /* 0x000fe20000300000 */
.L_x_31:
[----:B-1----:R-:W-:Y:S05]  /*5ee0*/  @P1 BRA `(.L_x_32) ;  /* 0x0000000000081947 */ /* 0x002fea0003800000 */
[----:B------:R-:W1:Y:S02]  /*5ef0*/  SYNCS.PHASECHK.TRANS64.TRYWAIT P1, [UR5+0x2a850], R7 ;  /* 0x02a85007ff0075a7 */ /* 0x000e640008020145 */
[----:B-1----:R-:W-:Y:S05]  /*5f00*/  @!P1 BRA `(.L_x_33) ;  /* 0x0000005800e09947 */ /* 0x002fea0003800000 */
.L_x_32:
[----:B------:R-:W-:Y:S01]  /*5f10*/  UIADD3 UR37, UR37, 0x400, URZ ;  /* 0x0000040025257890 */ /* 0x000fe2000fffe03f */
[----:B------:R-:W-:Y:S01]  /*5f20*/  R2UR UR6, R0 ;  /* 0x00000000000672ca */ /* 0x000fe200000e0000 */
[----:B------:R-:W-:Y:S01]  /*5f30*/  WARPGROUP.ARRIVE ;  /* 0x00000000000079c5 */ /* 0x000fe20000000000 */
[----:B------:R-:W-:Y:S01]  /*5f40*/  UMOV UR7, 0x40000040 ;  /* 0x4000004000077882 */ /* 0x000fe20000000000 */
[----:B------:R-:W-:Y:S01]  /*5f50*/  USHF.R.U32.HI UR37, URZ, 0x4, UR37 ;  /* 0x000000043f257899 */ /* 0x000fe20008011625 */
[----:B------:R-:W2:Y:S01]  /*5f60*/  SHFL.BFLY PT, R0, R3, 0x2, 0x1f ;  /* 0x0c401f0003007f89 */ /* 0x000ea200000e0000 */
[----:B------:R-:W-:Y:S02]  /*5f70*/  MOV R8, RZ ;  /* 0x000000ff00087202 */ /* 0x000fe40000000f00 */
[----:B------:R-:W-:Y:S01]  /*5f80*/  ULOP3.LUT UR37, UR37, 0x3fff, URZ, 0xc0, !UPT ;  /* 0x00003fff25257892 */ /* 0x000fe2000f8ec03f */
[----:B------:R-:W1:Y:S03]  /*5f90*/  SHFL.BFLY PT, R5, R6, 0x2, 0x1f ;  /* 0x0c401f0006057f89 */ /* 0x000e6600000e0000 */
[----:B------:R-:W-:-:S04]  /*5fa0*/  ULOP3.LUT UR4, UR37, 0x3000000, URZ, 0xfc, !UPT ;  /* 0x0300000025047892 */ /* 0x000fc8000f8efc3f */
[----:B------:R-:W-:-:S07]  /*5fb0*/  UIMAD UR4, UR6, 0x600, UR4 ;  /* 0x00000600060478a4 */ /* 0x000fce000f8e0204 */
[----:B------:R-:W-:Y:S02]  /*5fc0*/  UMOV UR6, UR4 ;  /* 0x0000000400067c82 */ /* 0x000fe40008000000 */
[----:B------:R-:W-:Y:S01]  /*5fd0*/  HGMMA.64x128x16.F32 R24, R136, gdesc[UR4].tnspB, R24, gsb0 ;  /* 0x41e0000488187df0 */ /* 0x000fe20008000818 */
[----:B------:R-:W-:Y:S01]  /*5fe0*/  UIADD3 UR6, UR4, 0x80, URZ ;  /* 0x0000008004067890 */ /* 0x000fe2000fffe03f */
[----:B------:R-:W-:Y:S01]  /*5ff0*/  UMOV UR7, 0x40000040 ;  /* 0x4000004000077882 */ /* 0x000fe20000000000 */
[----:B--2---:R-:W-:Y:S01]  /*6000*/  FADD.FTZ R0, R0, R3 ;  /* 0x0000000300007221 */ /* 0x004fe20000010000 */
[----:B------:R-:W-:Y:S02]  /*6010*/  IMAD.MOV.U32 R3, RZ, RZ, -0x800000 ;  /* 0xff800000ff037424 */ /* 0x000fe400078e00ff */
[----:B-1----:R-:W-:Y:S02]  /*6020*/  FADD.FTZ R4, R5, R6 ;  /* 0x0000000605047221 */ /* 0x002fe40000010000 */
[----:B------:R-:W1:Y:S04]  /*6030*/  SHFL.BFLY PT, R5, R0, 0x1, 0x1f ;  /* 0x0c201f0000057f89 */ /* 0x000e6800000e0000 */
[----:B0-----:R-:W0:Y:S01]  /*6040*/  SHFL.BFLY PT, R7, R4, 0x1, 0x1f ;  /* 0x0c201f0004077f89 */ /* 0x001e2200000e0000 */
[----:B-1----:R-:W-:Y:S01]  /*6050*/  FADD.FTZ R12, R0, R5 ;  /* 0x00000005000c7221 */ /* 0x002fe20000010000 */
[----:B------:R-:W-:-:S02]  /*6060*/  IMAD.MOV.U32 R5, RZ, RZ, RZ ;  /* 0x000000ffff057224 */ /* 0x000fc400078e00ff */
[----:B------:R-:W-:Y:S02]  /*6070*/  IMAD.MOV.U32 R0, RZ, RZ, -0x800000 ;  /* 0xff800000ff007424 */ /* 0x000fe400078e00ff */
[----:B0-----:R-:W-:Y:S01]  /*6080*/  FADD.FTZ R14, R4, R7 ;  /* 0x00000007040e7221 */ /* 0x001fe20000010000 */
[----:B------:R-:W-:-:S04]  /*6090*/  FSETP.NE.FTZ.AND P1, PT, R12, RZ, PT ;  /* 0x000000ff0c00720b */ /* 0x000fc80003f35000 */
[----:B------:R-:W-:-:S09]  /*60a0*/  FSETP.NE.FTZ.AND P2, PT, R14, RZ, PT ;  /* 0x000000ff0e00720b */ /* 0x000fd20003f55000 */
[----:B------:R-:W0:Y:S01]  /*60b0*/  @P1 MUFU.LG2 R6, R12 ;  /* 0x0000000c00061308 */ /* 0x000e220000000c00 */
[----:B------:R-:W-:-:S03]  /*60c0*/  @P1 FMUL.FTZ R4, R10, 0.69314718246459960938 ;  /* 0x3f3172180a041820 */ /* 0x000fc60000410000 */
[----:B------:R-:W-:-:S04]  /*60d0*/  @P2 FMUL.FTZ R15, R10, 0.69314718246459960938 ;  /* 0x3f3172180a0f2820 */ /* 0x000fc80000410000 */
[----:B------:R-:W1:Y:S08]  /*60e0*/  @P2 MUFU.LG2 R9, R14 ;  /* 0x0000000e00092308 */ /* 0x000e700000000c00 */
[----:B------:R2:W3:Y:S01]  /*60f0*/  @P1 MUFU.RCP R5, R12 ;  /* 0x0000000c00051308 */ /* 0x0004e20000001000 */
[----:B0-----:R-:W-:-:S04]  /*6100*/  @P1 FMUL.FTZ R7, R6, 0.69314718246459960938 ;  /* 0x3f31721806071820 */ /* 0x001fc80000410000 */
[----:B------:R-:W-:-:S03]  /*6110*/  @P1 FFMA.FTZ R3, R4, R13, R7 ;  /* 0x0000000d04031223 */ /* 0x000fc60000010007 */
[----:B------:R2:W0:Y:S01]  /*6120*/  @P2 MUFU.RCP R8, R14 ;  /* 0x0000000e00082308 */ /* 0x0004220000001000 */
[----:B-1----:R-:W-:-:S04]  /*6130*/  @P2 FMUL.FTZ R6, R9, 0.69314718246459960938 ;  /* 0x3f31721809062820 */ /* 0x002fc80000410000 */
[----:B------:R-:W-:Y:S01]  /*6140*/  @P2 FFMA.FTZ R0, R15, R11, R6 ;  /* 0x0000000b0f002223 */ /* 0x000fe20000010006 */
[----:B------:R-:W-:Y:S02]  /*6150*/  WARPGROUP.DEPBAR.LE gsb0, 0x0 ;  /* 0x00008000000079c5 */ /* 0x000fe40000010000 */
[----:B------:R-:W-:-:S06]  /*6160*/  WARPGROUP.ARRIVE ;  /* 0x00000000000079c5 */ /* 0x000fcc0000000000 */
[----:B------:R-:W-:Y:S01]  /*6170*/  HGMMA.64x128x16.F32 R24, R140, gdesc[UR4].tnspB, R24, gsb0 ;  /* 0x41e000048c187df0 */ /* 0x000fe20008000818 */
[----:B------:R-:W-:Y:S01]  /*6180*/  UIADD3 UR6, UR4, 0x100, URZ ;  /* 0x0000010004067890 */ /* 0x000fe2000fffe03f */
[----:B------:R-:W-:Y:S01]  /*6190*/  UMOV UR7, 0x40000040 ;  /* 0x4000004000077882 */ /* 0x000fe20000000000 */
[----:B------:R-:W-:Y:S02]  /*61a0*/  WARPGROUP.DEPBAR.LE gsb0, 0x0 ;  /* 0x00008000000079c5 */ /* 0x000fe40000010000 */
[----:B------:R-:W-:-:S07]  /*61b0*/  WARPGROUP.ARRIVE ;  /* 0x00000000000079c5 */ /* 0x000fce0000000000 */
        /* <DEDUP_REMOVED lines=16> */
[----:B------:R-:W-:Y:S03]  /*62c0*/  HGMMA.64x128x16.F32 R24, R156, gdesc[UR4].tnspB, R24, gsb0 ;  /* 0x41e000049c187df0 */ /* 0x000fe60008000818 */
[----:B------:R-:W-:Y:S02]  /*62d0*/  WARPGROUP.DEPBAR.LE gsb0, 0x0 ;  /* 0x00008000000079c5 */ /* 0x000fe40000010000 */
[----:B0-23--:R-:W-:Y:S05]  /*62e0*/  @!P0 BRA `(.L_x_34) ;  /* 0x0000000000048947 */ /* 0x00dfea0003800000 */
[----:B------:R-:W-:Y:S01]  /*62f0*/  BPT.TRAP 0x1 ;  /* 0x000000040000795c */ /* 0x000fe20000300000 */
.L_x_34:
[----:B------:R-:W-:Y:S01]  /*6300*/  UIADD3 UR4, UR5, 0x2a860, URZ ;  /* 0x0002a86005047890 */ /* 0x000fe2000fffe03f */
[-C--:B------:R-:W-:Y:S01]  /*6310*/  FMUL.FTZ R24, R24, R5.reuse ;  /* 0x0000000518187220 */ /* 0x080fe20000410000 */
[-C--:B------:R-:W-:Y:S01]  /*6320*/  FMUL.FTZ R25, R25, R5.reuse ;  /* 0x0000000519197220 */ /* 0x080fe20000410000 */
[-C--:B------:R-:W-:Y:S01]  /*6330*/  FMUL.FTZ R28, R28, R5.reuse ;  /* 0x000000051c1c7220 */ /* 0x080fe20000410000 */
[----:B------:R-:W-:Y:S01]  /*6340*/  UPRMT UR4, UR57, 0x654, UR4 ;  /* 0x0000065439047896 */ /* 0x000fe20008000004 */
        /* <DEDUP_REMOVED lines=8> */
[----:B------:R-:W-:Y:S01]  /*63d0*/  SYNCS.ARRIVE.TRANS64.RED.A1T0 RZ, [UR4], RZ ;  /* 0x000000ffffff79a7 */ /* 0x000fe20008100404 */
        /* <DEDUP_REMOVED lines=21> */
[----:B------:R-:W-:Y:S01]  /*6530*/  PLOP3.LUT P0, PT, PT, PT, PT, 0x8, 0x0 ;  /* 0x000000000000781c */ /* 0x000fe20003f0e170 */
        /* <DEDUP_REMOVED lines=31> */
[----:B------:R-:W-:-:S07]  /*6730*/  FMUL.FTZ R87, R87, R8 ;  /* 0x0000000857577220 */ /* 0x000fce0000410000 */
.L_x_10:
[----:B------:R-:W-:Y:S05]  /*6740*/  @P0 BRA `(.L_x_35) ;  /* 0x0000001400340947 */ /* 0x000fea0003800000 */
[----:B------:R-:W0:Y:S01]  /*6750*/  S2R R4, SR_TID.X ;  /* 0x0000000000047919 */ /* 0x000e220000002100 */
[----:B------:R-:W1:Y:S01]  /*6760*/  LDC R16, c[0x0][0xbe8] ;  /* 0x0002fa00ff107b82 */ /* 0x000e620000000800 */
[----:B------:R-:W-:Y:S01]  /*6770*/  SHF.R.S32.HI R13, RZ, 0x1f, R2 ;  /* 0x0000001fff0d7819 */ /* 0x000fe20000011402 */
[----:B------:R-:W-:Y:S01]  /*6780*/  ULDC.64 UR4, c[0x0][0xbd0] ;  /* 0x0002f40000047ab9 */ /* 0x000fe20000000a00 */
[----:B------:R-:W2:Y:S01]  /*6790*/  S2R R10, SR_CTAID.X ;  /* 0x00000000000a7919 */ /* 0x000ea20000002500 */
[----:B------:R-:W-:Y:S01]  /*67a0*/  ULDC.64 UR6, c[0x0][0xb38] ;  /* 0x0002ce0000067ab9 */ /* 0x000fe20000000a00 */
[----:B------:R-:W-:Y:S01]  /*67b0*/  IADD3 R17, -R2, RZ, RZ ;  /* 0x000000ff02117210 */ /* 0x000fe20007ffe1ff */
[----:B------:R-:W-:Y:S02]  /*67c0*/  BSSY B0, `(.L_x_36) ;  /* 0x00000e1000007945 */ /* 0x000fe40003800000 */
[----:B------:R-:W3:Y:S08]  /*67d0*/  S2UR UR9, SR_CTAID.Z ;  /* 0x00000000000979c3 */ /* 0x000ef00000002700 */
[----:B------:R-:W4:Y:S08]  /*67e0*/  LDC.64 R18, c[0x0][0xbd8] ;  /* 0x0002f600ff127b82 */ /* 0x000f300000000a00 */
[----:B------:R-:W-:Y:S01]  /*67f0*/  BAR.SYNC.DEFER_BLOCKING 0x1, 0x100 ;  /* 0x0044000000007b1d */ /* 0x000fe20000010000 */
[----:B-1----:R-:W-:-:S07]  /*6800*/  ISETP.NE.AND P0, PT, R16, 0x1, PT ;  /* 0x000000011000780c */ /* 0x002fce0003f05270 */
[----:B------:R-:W1:Y:S01]  /*6810*/  S2UR UR8, SR_CTAID.Y ;  /* 0x00000000000879c3 */ /* 0x000e620000002600 */
[----:B0-----:R-:W-:-:S07]  /*6820*/  IADD3 R7, R4, -0x80, RZ ;  /* 0xffffff8004077810 */ /* 0x001fce0007ffe0ff */
[----:B------:R-:W1:Y:S01]  /*6830*/  LDC R22, c[0x0][0xc50] ;  /* 0x00031400ff167b82 */ /* 0x000e620000000800 */
[----:B------:R-:W-:-:S04]  /*6840*/  SHF.R.S32.HI R6, RZ, 0x1f, R7 ;  /* 0x0000001fff067819 */ /* 0x000fc80000011407 */
[CC--:B------:R-:W-:Y:S02]  /*6850*/  LEA.HI R8, R6.reuse, R7.reuse, RZ, 0x7 ;  /* 0x0000000706087211 */ /* 0x0c0fe400078f38ff */
[----:B------:R-:W-:Y:S01]  /*6860*/  LEA.HI R6, R6, R7, RZ, 0x2 ;  /* 0x0000000706067211 */ /* 0x000fe200078f10ff */
[----:B------:R-:W0:Y:S01]  /*6870*/  @P0 LDC R14, c[0x0][0xbec] ;  /* 0x0002fb00ff0e0b82 */ /* 0x000e220000000800 */
[----:B------:R-:W-:Y:S02]  /*6880*/  LOP3.LUT R4, R8, 0xffffff80, RZ, 0xc0, !PT ;  /* 0xffffff8008047812 */ /* 0x000fe400078ec0ff */
[----:B------:R-:W-:Y:S02]  /*6890*/  LOP3.LUT R6, R6, 0xfffffffc, RZ, 0xc0, !PT ;  /* 0xfffffffc06067812 */ /* 0x000fe400078ec0ff */
[----:B------:R-:W-:Y:S01]  /*68a0*/  SHF.R.S32.HI R9, RZ, 0x7, R8 ;  /* 0x00000007ff097819 */ /* 0x000fe20000011408 */
[C---:B------:R-:W-:Y:S02]  /*68b0*/  IMAD.IADD R23, R7.reuse, 0x1, -R4 ;  /* 0x0000000107177824 */ /* 0x040fe400078e0a04 */
[----:B------:R-:W-:Y:S01]  /*68c0*/  IMAD.IADD R7, R7, 0x1, -R6 ;  /* 0x0000000107077824 */ /* 0x000fe200078e0a06 */
[----:B------:R-:W5:Y:S02]  /*68d0*/  LDC.64 R20, c[0x0][0xb40] ;  /* 0x0002d000ff147b82 */ /* 0x000f640000000a00 */
[----:B------:R-:W-:-:S04]  /*68e0*/  SHF.R.S32.HI R12, RZ, 0x1f, R23 ;  /* 0x0000001fff0c7819 */ /* 0x000fc80000011417 */
[----:B------:R-:W-:Y:S02]  /*68f0*/  LEA.HI R88, R12, R23, RZ, 0x2 ;  /* 0x000000170c587211 */ /* 0x000fe400078f10ff */
[----:B------:R-:W5:Y:S02]  /*6900*/  @P0 LDC R90, c[0x0][0xbec] ;  /* 0x0002fb00ff5a0b82 */ /* 0x000f640000000800 */
[--C-:B------:R-:W-:Y:S02]  /*6910*/  SHF.R.S32.HI R4, RZ, 0x2, R88.reuse ;  /* 0x00000002ff047819 */ /* 0x100fe40000011458 */
[----:B------:R-:W-:Y:S02]  /*6920*/  SHF.R.S32.HI R5, RZ, 0x1f, R88 ;  /* 0x0000001fff057819 */ /* 0x000fe40000011458 */
[----:B------:R-:W-:Y:S02]  /*6930*/  LOP3.LUT R88, R88, 0x7ffffffc, RZ, 0xc0, !PT ;  /* 0x7ffffffc58587812 */ /* 0x000fe400078ec0ff */
[----:B------:R-:W-:Y:S01]  /*6940*/  LEA.HI R5, R5, R4, RZ, 0x3 ;  /* 0x0000000405057211 */ /* 0x000fe200078f18ff */
[----:B------:R-:W5:Y:S03]  /*6950*/  @P0 LDC R15, c[0x0][0xbf0] ;  /* 0x0002fc00ff0f0b82 */ /* 0x000f660000000800 */
[----:B------:R-:W-:-:S04]  /*6960*/  LOP3.LUT R5, R5, 0xfffffff8, RZ, 0xc0, !PT ;  /* 0xfffffff805057812 */ /* 0x000fc800078ec0ff */
[----:B------:R-:W-:Y:S01]  /*6970*/  IADD3 R6, R4, -R5, RZ ;  /* 0x8000000504067210 */ /* 0x000fe20007ffe0ff */
[----:B------:R-:W5:Y:S01]  /*6980*/  @P0 LDC R89, c[0x0][0xbf0] ;  /* 0x0002fc00ff590b82 */ /* 0x000f620000000800 */
[----:B------:R-:W-:Y:S02]  /*6990*/  LEA.HI R4, R8, R9, RZ, 0x1 ;  /* 0x0000000908047211 */ /* 0x000fe400078f08ff */
[----:B------:R-:W-:Y:S02]  /*69a0*/  LEA.HI R5, R12, R23, RZ, 0x5 ;  /* 0x000000170c057211 */ /* 0x000fe400078f28ff */
[----:B------:R-:W-:Y:S02]  /*69b0*/  LOP3.LUT R4, R4, 0x3fffffe, RZ, 0xc0, !PT ;  /* 0x03fffffe04047812 */ /* 0x000fe400078ec0ff */
[----:B------:R-:W-:Y:S02]  /*69c0*/  LEA.HI R8, R7, R7, RZ, 0x1 ;  /* 0x0000000707087211 */ /* 0x000fe400078f08ff */
[----:B------:R-:W-:Y:S01]  /*69d0*/  SHF.R.S32.HI R5, RZ, 0x5, R5 ;  /* 0x00000005ff057819 */ /* 0x000fe20000011405 */
[----:B------:R-:W-:Y:S01]  /*69e0*/  IMAD.IADD R4, R9, 0x1, -R4 ;  /* 0x0000000109047824 */ /* 0x000fe200078e0a04 */
[----:B------:R-:W-:-:S03]  /*69f0*/  LOP3.LUT R8, R8, 0x1ffffffe, RZ, 0xc0, !PT ;  /* 0x1ffffffe08087812 */ /* 0x000fc600078ec0ff */
[----:B------:R-:W-:Y:S01]  /*6a00*/  IMAD R5, R5, 0x10, R6 ;  /* 0x0000001005057824 */ /* 0x000fe200078e0206 */
[----:B------:R-:W-:Y:S01]  /*6a10*/  IADD3 R9, R7, -R8, RZ ;  /* 0x8000000807097210 */ /* 0x000fe20007ffe0ff */
[----:B------:R-:W-:Y:S02]  /*6a20*/  IMAD R7, R13, UR4, RZ ;  /* 0x000000040d077c24 */ /* 0x000fe4000f8e02ff */
[----:B------:R-:W-:Y:S02]  /*6a30*/  IMAD R8, R4, 0x40, R5 ;  /* 0x0000004004087824 */ /* 0x000fe400078e0205 */
[C---:B------:R-:W-:Y:S01]  /*6a40*/  IMAD.WIDE.U32 R4, R2.reuse, UR4, RZ ;  /* 0x0000000402047c25 */ /* 0x040fe2000f8e00ff */
[----:B---3--:R-:W-:Y:S02]  /*6a50*/  USHF.R.S32.HI UR4, URZ, 0x1f, UR9 ;  /* 0x0000001f3f047899 */ /* 0x008fe40008011409 */
[----:B------:R-:W-:Y:S01]  /*6a60*/  LEA R9, R9, R8, 0x3 ;  /* 0x0000000809097211 */ /* 0x000fe200078e18ff */
[----:B------:R-:W-:-:S02]  /*6a70*/  IMAD R11, R2, UR5, R7 ;  /* 0x00000005020b7c24 */ /* 0x000fc4000f8e0207 */
[----:B------:R-:W-:Y:S02]  /*6a80*/  IMAD R13, R13, UR6, RZ ;  /* 0x000000060d0d7c24 */ /* 0x000fe4000f8e02ff */
[----:B----4-:R-:W-:Y:S02]  /*6a90*/  IMAD R12, R18, UR4, RZ ;  /* 0x00000004120c7c24 */ /* 0x010fe4000f8e02ff */
[----:B------:R-:W-:Y:S02]  /*6aa0*/  IMAD.IADD R5, R5, 0x1, R11 ;  /* 0x0000000105057824 */ /* 0x000fe400078e020b */
[----:B------:R-:W-:Y:S02]  /*6ab0*/  IMAD R11, R2, UR7, R13 ;  /* 0x00000007020b7c24 */ /* 0x000fe4000f8e020d */
[----:B------:R-:W-:Y:S02]  /*6ac0*/  IMAD R13, R19, UR9, R12 ;  /* 0x00000009130d7c24 */ /* 0x000fe4000f8e020c */
[----:B--2---:R-:W-:-:S02]  /*6ad0*/  IMAD R9, R10, 0x80, R9 ;  /* 0x000000800a097824 */ /* 0x004fc400078e0209 */
[----:B-1----:R-:W-:Y:S02]  /*6ae0*/  IMAD R19, R22, R17, UR8 ;  /* 0x0000000816137e24 */ /* 0x002fe4000f8e0211 */
[----:B------:R-:W-:Y:S01]  /*6af0*/  IMAD.WIDE.U32 R6, R2, UR6, RZ ;  /* 0x0000000602067c25 */ /* 0x000fe2000f8e00ff */
[----:B------:R-:W-:-:S03]  /*6b00*/  ULDC.64 UR6, c[0x0][0xb48] ;  /* 0x0002d20000067ab9 */ /* 0x000fc60000000a00 */
[----:B------:R-:W-:-:S04]  /*6b10*/  IMAD.WIDE.U32 R4, R18, UR9, R4 ;  /* 0x0000000912047c25 */ /* 0x000fc8000f8e0004 */
[----:B0-----:R-:W-:Y:S01]  /*6b20*/  @P0 IMAD.HI.U32 R2, R9, R14, RZ ;  /* 0x0000000e09020227 */ /* 0x001fe200078e00ff */
[----:B------:R-:W-:-:S03]  /*6b30*/  SHF.R.S32.HI R14, RZ, 0x1f, R19 ;  /* 0x0000001fff0e7819 */ /* 0x000fc60000011413 */
[----:B------:R-:W-:Y:S02]  /*6b40*/  IMAD.IADD R7, R7, 0x1, R11 ;  /* 0x0000000107077824 */ /* 0x000fe400078e020b */
[----:B------:R-:W-:Y:S01]  /*6b50*/  IMAD.IADD R5, R5, 0x1, R13 ;  /* 0x0000000105057824 */ /* 0x000fe200078e020d */
[----:B------:R-:W-:Y:S01]  /*6b60*/  MOV R13, R9 ;  /* 0x00000009000d7202 */ /* 0x000fe20000000f00 */
[----:B-----5:R-:W-:Y:S01]  /*6b70*/  IMAD R12, R20, UR4, RZ ;  /* 0x00000004140c7c24 */ /* 0x020fe2000f8e02ff */
[----:B------:R-:W-:Y:S01]  /*6b80*/  ULDC.64 UR4, c[0x0][0xbe0] ;  /* 0x0002f80000047ab9 */ /* 0x000fe20000000a00 */
[----:B------:R-:W-:-:S04]  /*6b90*/  @P0 IMAD.HI.U32 R90, R9, R90, RZ ;  /* 0x0000005a095a0227 */ /* 0x000fc800078e00ff */
[----:B------:R-:W-:Y:S01]  /*6ba0*/  IMAD.MOV.U32 R11, RZ, RZ, R9 ;  /* 0x000000ffff0b7224 */ /* 0x000fe200078e0009 */
[----:B------:R-:W-:Y:S01]  /*6bb0*/  @P0 SHF.R.U32.HI R11, RZ, R15, R2 ;  /* 0x0000000fff0b0219 */ /* 0x000fe20000011602 */
[----:B------:R-:W-:Y:S01]  /*6bc0*/  IMAD R15, R21, UR9, R12 ;  /* 0x00000009150f7c24 */ /* 0x000fe2000f8e020c */
[----:B------:R-:W-:Y:S01]  /*6bd0*/  @P0 SHF.R.U32.HI R13, RZ, R89, R90 ;  /* 0x00000059ff0d0219 */ /* 0x000fe2000001165a */
[----:B------:R-:W-:Y:S01]  /*6be0*/  IMAD.WIDE.U32 R6, R20, UR9, R6 ;  /* 0x0000000914067c25 */ /* 0x000fe2000f8e0006 */
[----:B------:R-:W-:-:S03]  /*6bf0*/  ULDC.64 UR8, c[0x0][0xb28] ;  /* 0x0002ca0000087ab9 */ /* 0x000fc60000000a00 */
[----:B------:R-:W-:Y:S02]  /*6c00*/  IMAD R2, R14, UR4, RZ ;  /* 0x000000040e027c24 */ /* 0x000fe4000f8e02ff */
[----:B------:R-:W-:-:S04]  /*6c10*/  IMAD.WIDE.U32 R4, R19, UR4, R4 ;  /* 0x0000000413047c25 */ /* 0x000fc8000f8e0004 */
[----:B------:R-:W-:Y:S01]  /*6c20*/  IMAD.IADD R7, R7, 0x1, R15 ;  /* 0x0000000107077824 */ /* 0x000fe200078e020f */
[----:B------:R-:W-:Y:S01]  /*6c30*/  SHF.R.S32.HI R15, RZ, 0x1f, R11 ;  /* 0x0000001fff0f7819 */ /* 0x000fe2000001140b */
[----:B------:R-:W-:Y:S01]  /*6c40*/  IMAD R14, R14, UR6, RZ ;  /* 0x000000060e0e7c24 */ /* 0x000fe2000f8e02ff */
[----:B------:R-:W-:Y:S01]  /*6c50*/  IADD3 R4, P0, R11, R4, RZ ;  /* 0x000000040b047210 */ /* 0x000fe20007f1e0ff */
[C---:B------:R-:W-:Y:S01]  /*6c60*/  IMAD R12, R19.reuse, UR5, R2 ;  /* 0x00000005130c7c24 */ /* 0x040fe2000f8e0202 */
[----:B------:R-:W-:Y:S01]  /*6c70*/  SHF.R.S32.HI R2, RZ, 0x1f, R13 ;  /* 0x0000001fff027819 */ /* 0x000fe2000001140d */
[----:B------:R-:W-:Y:S01]  /*6c80*/  IMAD.MOV R11, RZ, RZ, -R11 ;  /* 0x000000ffff0b7224 */ /* 0x000fe200078e0a0b */
[----:B------:R-:W-:Y:S01]  /*6c90*/  ULDC.64 UR4, c[0x0][0xb30] ;  /* 0x0002cc0000047ab9 */ /* 0x000fe20000000a00 */
[----:B------:R-:W-:Y:S01]  /*6ca0*/  IMAD R17, R19, UR7, R14 ;  /* 0x0000000713117c24 */ /* 0x000fe2000f8e020e */
[----:B------:R-:W-:Y:S01]  /*6cb0*/  IADD3 R14, -R13, RZ, RZ ;  /* 0x000000ff0d0e7210 */ /* 0x000fe20007ffe1ff */
[----:B------:R-:W-:Y:S01]  /*6cc0*/  IMAD R2, R2, UR4, RZ ;  /* 0x0000000402027c24 */ /* 0x000fe2000f8e02ff */
[----:B------:R-:W-:Y:S01]  /*6cd0*/  IADD3.X R5, R15, R5, R12, P0, !PT ;  /* 0x000000050f057210 */ /* 0x000fe200007fe40c */
[----:B------:R-:W-:-:S02]  /*6ce0*/  IMAD R11, R16, R11, R9 ;  /* 0x0000000b100b7224 */ /* 0x000fc400078e0209 */
[----:B------:R-:W-:Y:S01]  /*6cf0*/  IMAD.WIDE.U32 R6, R19, UR6, R6 ;  /* 0x0000000613067c25 */ /* 0x000fe2000f8e0006 */
[----:B------:R-:W-:-:S03]  /*6d00*/  ULDC.64 UR6, c[0x0][0xbc8] ;  /* 0x0002f20000067ab9 */ /* 0x000fc60000000a00 */
[----:B------:R-:W-:Y:S02]  /*6d10*/  IMAD R9, R16, R14, R9 ;  /* 0x0000000e10097224 */ /* 0x000fe400078e0209 */
[----:B------:R-:W-:Y:S01]  /*6d20*/  IMAD R15, R13, UR5, R2 ;  /* 0x000000050d0f7c24 */ /* 0x000fe2000f8e0202 */
[----:B------:R-:W-:Y:S01]  /*6d30*/  SHF.R.S32.HI R2, RZ, 0x1f, R11 ;  /* 0x0000001fff027819 */ /* 0x000fe2000001140b */
[----:B------:R-:W-:Y:S01]  /*6d40*/  IMAD.IADD R7, R7, 0x1, R17 ;  /* 0x0000000107077824 */ /* 0x000fe200078e0211 */
[----:B------:R-:W-:Y:S01]  /*6d50*/  SHF.R.S32.HI R12, RZ, 0x1f, R9 ;  /* 0x0000001fff0c7819 */ /* 0x000fe20000011409 */
[----:B------:R-:W0:Y:S01]  /*6d60*/  S2UR UR5, SR_CgaCtaId ;  /* 0x00000000000579c3 */ /* 0x000e220000008800 */
[----:B------:R-:W-:-:S04]  /*6d70*/  IMAD.WIDE.U32 R4, R11, UR6, R4 ;  /* 0x000000060b047c25 */ /* 0x000fc8000f8e0004 */
[----:B------:R-:W-:Y:S01]  /*6d80*/  IMAD.WIDE.U32 R6, R13, UR4, R6 ;  /* 0x000000040d067c25 */ /* 0x000fe2000f8e0006 */
[----:B------:R-:W-:-:S03]  /*6d90*/  UMOV UR4, 0x400 ;  /* 0x0000040000047882 */ /* 0x000fc60000000000 */
[----:B------:R-:W-:Y:S02]  /*6da0*/  IMAD R2, R2, UR6, RZ ;  /* 0x0000000602027c24 */ /* 0x000fe4000f8e02ff */
[----:B------:R-:W-:Y:S02]  /*6db0*/  IMAD.IADD R7, R7, 0x1, R15 ;  /* 0x0000000107077824 */ /* 0x000fe400078e020f */
[----:B------:R-:W-:Y:S02]  /*6dc0*/  IMAD R12, R12, UR8, RZ ;  /* 0x000000080c0c7c24 */ /* 0x000fe4000f8e02ff */
[----:B------:R-:W-:Y:S01]  /*6dd0*/  IMAD R13, R11, UR7, R2 ;  /* 0x000000070b0d7c24 */ /* 0x000fe2000f8e0202 */
[----:B------:R-:W-:Y:S01]  /*6de0*/  ULDC.64 UR6, c[0x0][0xba8] ;  /* 0x0002ea0000067ab9 */ /* 0x000fe20000000a00 */
[C---:B------:R-:W-:Y:S01]  /*6df0*/  IMAD R11, R9.reuse, UR9, R12 ;  /* 0x00000009090b7c24 */ /* 0x040fe2000f8e020c */
[----:B------:R-:W-:Y:S01]  /*6e00*/  LEA R2, P0, R4, UR6, 0x2 ;  /* 0x0000000604027c11 */ /* 0x000fe2000f8010ff */
[----:B------:R-:W-:Y:S01]  /*6e10*/  IMAD.WIDE.U32 R6, R9, UR8, R6 ;  /* 0x0000000809067c25 */ /* 0x000fe2000f8e0006 */
[----:B------:R-:W-:Y:S01]  /*6e20*/  IADD3 R9, R5, R13, RZ ;  /* 0x0000000d05097210 */ /* 0x000fe20007ffe0ff */
[----:B------:R-:W-:Y:S01]  /*6e30*/  ULDC.64 UR8, c[0x0][0xb00] ;  /* 0x0002c00000087ab9 */ /* 0x000fe20000000a00 */
[----:B------:R-:W-:Y:S01]  /*6e40*/  ULDC UR6, c[0x0][0xa88] ;  /* 0x0002a20000067ab9 */ /* 0x000fe20000000800 */
[----:B------:R-:W-:Y:S01]  /*6e50*/  IMAD.IADD R5, R7, 0x1, R11 ;  /* 0x0000000107057824 */ /* 0x000fe200078e020b */
[----:B------:R-:W-:Y:S01]  /*6e60*/  LEA R20, P1, R6, UR8, 0x2 ;  /* 0x0000000806147c11 */ /* 0x000fe2000f8210ff */
[----:B------:R-:W-:Y:S01]  /*6e70*/  IMAD R8, R10, 0x80, R8 ;  /* 0x000000800a087824 */ /* 0x000fe200078e0208 */
[----:B------:R-:W-:Y:S01]  /*6e80*/  LEA.HI.X R9, R4, UR7, R9, 0x2, P0 ;  /* 0x0000000704097c11 */ /* 0x000fe200080f1409 */
[----:B0-----:R-:W-:Y:S01]  /*6e90*/  ULEA UR4, UR5, UR4, 0x18 ;  /* 0x0000000405047291 */ /* 0x001fe2000f8ec03f */
[----:B------:R-:W-:Y:S01]  /*6ea0*/  LEA.HI.X R22, R6, UR9, R5, 0x2, P1 ;  /* 0x0000000906167c11 */ /* 0x000fe200088f1405 */
[----:B------:R-:W-:Y:S01]  /*6eb0*/  SHFL.IDX PT, R4, R2, RZ, 0x1c1f ;  /* 0x001c1fff02047589 */ /* 0x000fe200000e0000 */
[----:B------:R-:W-:Y:S01]  /*6ec0*/  IMAD R17, R16, UR6, RZ ;  /* 0x0000000610117c24 */ /* 0x000fe2000f8e02ff */
[C---:B------:R-:W-:Y:S01]  /*6ed0*/  LOP3.LUT P0, RZ, R23.reuse, 0x3, RZ, 0xc0, !PT ;  /* 0x0000000317ff7812 */ /* 0x040fe2000780c0ff */
[----:B------:R-:W-:Y:S01]  /*6ee0*/  UIADD3 UR4, UR4, 0x2a820, URZ ;  /* 0x0002a82004047890 */ /* 0x000fe2000fffe03f */
[----:B------:R-:W0:Y:S01]  /*6ef0*/  SHFL.IDX PT, R5, R9, RZ, 0x1c1f ;  /* 0x001c1fff09057589 */ /* 0x000e2200000e0000 */
[C---:B------:R-:W-:Y:S01]  /*6f00*/  IADD3 R16, R8.reuse, 0x8, RZ ;  /* 0x0000000808107810 */ /* 0x040fe20007ffe0ff */
[----:B------:R-:W-:Y:S01]  /*6f10*/  IMAD.IADD R19, R23, 0x1, -R88 ;  /* 0x0000000117137824 */ /* 0x000fe200078e0a58 */
[-C--:B------:R-:W-:Y:S01]  /*6f20*/  ISETP.GE.OR P1, PT, R8, R17.reuse, P0 ;  /* 0x000000110800720c */ /* 0x080fe20000726670 */
[----:B------:R-:W-:Y:S01]  /*6f30*/  SHFL.IDX PT, R6, R2, 0x1, 0x1c1f ;  /* 0x003c1f0002067f89 */ /* 0x000fe200000e0000 */
[-C--:B------:R-:W-:Y:S01]  /*6f40*/  ISETP.GE.OR P0, PT, R16, R17.reuse, P0 ;  /* 0x000000111000720c */ /* 0x080fe20000706670 */
[----:B------:R-:W-:Y:S01]  /*6f50*/  UPRMT UR4, URZ, 0x654, UR4 ;  /* 0x000006543f047896 */ /* 0x000fe20008000004 */
[----:B------:R-:W-:Y:S01]  /*6f60*/  ISETP.GE.AND P2, PT, R8, R17, PT ;  /* 0x000000110800720c */ /* 0x000fe20003f46270 */
[----:B------:R-:W1:Y:S01]  /*6f70*/  SHFL.IDX PT, R7, R9, 0x1, 0x1c1f ;  /* 0x003c1f0009077f89 */ /* 0x000e6200000e0000 */
[----:B------:R-:W-:-:S03]  /*6f80*/  IMAD.SHL.U32 R19, R19, 0x2, RZ ;  /* 0x0000000213137824 */ /* 0x000fc600078e00ff */
[----:B------:R2:W3:Y:S03]  /*6f90*/  SHFL.IDX PT, R14, R20, RZ, 0x1c1f ;  /* 0x001c1fff140e7589 */ /* 0x0004e600000e0000 */
[----:B------:R-:W-:Y:S01]  /*6fa0*/  SYNCS.ARRIVE.TRANS64.RED.A1T0 RZ, [UR4], RZ ;  /* 0x000000ffffff79a7 */ /* 0x000fe20008100404 */
[----:B------:R2:W4:Y:S04]  /*6fb0*/  SHFL.IDX PT, R15, R22, RZ, 0x1c1f ;  /* 0x001c1fff160f7589 */ /* 0x00052800000e0000 */
[----:B0-----:R2:W-:Y:S04]  /*6fc0*/  @!P1 ST.E desc[UR38][R4.64], R3 ;  /* 0x0000000304009985 */ /* 0x0015e8000c101926 */
[----:B-1----:R2:W-:Y:S01]  /*6fd0*/  @!P0 ST.E desc[UR38][R6.64], R0 ;  /* 0x0000000006008985 */ /* 0x0025e2000c101926 */
[----:B------:R-:W-:Y:S05]  /*6fe0*/  @P2 BRA `(.L_x_37) ;  /* 0x0000000400782947 */ /* 0x000fea0003800000 */
[C---:B--2---:R-:W-:Y:S01]  /*6ff0*/  IADD3 R0, R19.reuse, 0x8, RZ ;  /* 0x0000000813007810 */ /* 0x044fe20007ffe0ff */
[----:B------:R-:W-:Y:S01]  /*7000*/  ULDC UR4, c[0x0][0xac8] ;  /* 0x0002b20000047ab9 */ /* 0x000fe20000000800 */
[C---:B------:R-:W-:Y:S01]  /*7010*/  VIADD R6, R19.reuse, 0x10 ;  /* 0x0000001013067836 */ /* 0x040fe20000000000 */
[C---:B------:R-:W-:Y:S01]  /*7020*/  ISETP.GE.AND P2, PT, R19.reuse, UR4, PT ;  /* 0x0000000413007c0c */ /* 0x040fe2000bf46270 */
[C---:B------:R-:W-:Y:S01]  /*7030*/  VIADD R7, R19.reuse, 0x18 ;  /* 0x0000001813077836 */ /* 0x040fe20000000000 */
[----:B------:R-:W-:Y:S01]  /*7040*/  ISETP.GE.AND P3, PT, R0, UR4, PT ;  /* 0x0000000400007c0c */ /* 0x000fe2000bf66270 */
[C---:B------:R-:W-:Y:S01]  /*7050*/  VIADD R8, R19.reuse, 0x28 ;  /* 0x0000002813087836 */ /* 0x040fe20000000000 */
[----:B------:R-:W-:Y:S01]  /*7060*/  ISETP.GE.AND P0, PT, R6, UR4, PT ;  /* 0x0000000406007c0c */ /* 0x000fe2000bf06270 */
[----:B------:R-:W-:Y:S01]  /*7070*/  VIADD R9, R19, 0x30 ;  /* 0x0000003013097836 */ /* 0x000fe20000000000 */
[----:B------:R-:W-:Y:S01]  /*7080*/  ISETP.GE.AND P1, PT, R7, UR4, PT ;  /* 0x0000000407007c0c */ /* 0x000fe2000bf26270 */
[C---:B------:R-:W-:Y:S01]  /*7090*/  VIADD R11, R19.reuse, 0x40 ;  /* 0x00000040130b7836 */ /* 0x040fe20000000000 */
[C---:B------:R-:W-:Y:S01]  /*70a0*/  IADD3 R10, R19.reuse, 0x38, RZ ;  /* 0x00000038130a7810 */ /* 0x040fe20007ffe0ff */
[----:B------:R-:W-:Y:S01]  /*70b0*/  VIADD R18, R19, 0x60 ;  /* 0x0000006013127836 */ /* 0x000fe20000000000 */
[----:B------:R-:W-:-:S02]  /*70c0*/  ISETP.GE.AND P4, PT, R9, UR4, PT ;  /* 0x0000000409007c0c */ /* 0x000fc4000bf86270 */
[----:B------:R-:W-:Y:S01]  /*70d0*/  ISETP.GE.AND P5, PT, R10, UR4, PT ;  /* 0x000000040a007c0c */ /* 0x000fe2000bfa6270 */
[----:B---34-:R-:W-:Y:S01]  /*70e0*/  @!P2 IMAD.WIDE R2, R19, 0x4, R14 ;  /* 0x000000041302a825 */ /* 0x018fe200078e020e */
[----:B------:R-:W-:Y:S02]  /*70f0*/  ISETP.GE.AND P6, PT, R11, UR4, PT ;  /* 0x000000040b007c0c */ /* 0x000fe4000bfc6270 */
[----:B------:R-:W-:Y:S02]  /*7100*/  @!P3 LEA.HI R0, R0, R0, RZ, 0x1 ;  /* 0x000000000000b211 */ /* 0x000fe400078f08ff */
[----:B------:R0:W-:Y:S01]  /*7110*/  @!P2 ST.E.64 desc[UR38][R2.64], R24 ;  /* 0x000000180200a985 */ /* 0x0001e2000c101b26 */
[----:B------:R-:W-:Y:S02]  /*7120*/  @!P0 LEA.HI R6, R6, R6, RZ, 0x1 ;  /* 0x0000000606068211 */ /* 0x000fe400078f08ff */
[----:B------:R-:W-:Y:S02]  /*7130*/  @!P3 LOP3.LUT R5, R0, 0xfffffffe, RZ, 0xc0, !PT ;  /* 0xfffffffe0005b812 */ /* 0x000fe400078ec0ff */
[----:B------:R-:W-:-:S02]  /*7140*/  IADD3 R0, R19, 0x20, RZ ;  /* 0x0000002013007810 */ /* 0x000fc40007ffe0ff */
[----:B------:R-:W-:Y:S01]  /*7150*/  @!P1 LEA.HI R7, R7, R7, RZ, 0x1 ;  /* 0x0000000707079211 */ /* 0x000fe200078f08ff */
[----:B------:R-:W-:Y:S01]  /*7160*/  @!P3 IMAD.WIDE R4, R5, 0x4, R14 ;  /* 0x000000040504b825 */ /* 0x000fe200078e020e */
[----:B------:R-:W-:Y:S02]  /*7170*/  ISETP.GE.AND P2, PT, R0, UR4, PT ;  /* 0x0000000400007c0c */ /* 0x000fe4000bf46270 */
[----:B------:R-:W-:Y:S02]  /*7180*/  @!P5 LEA.HI R10, R10, R10, RZ, 0x1 ;  /* 0x0000000a0a0ad211 */ /* 0x000fe400078f08ff */
[----:B------:R1:W-:Y:S01]  /*7190*/  @!P3 ST.E.64 desc[UR38][R4.64], R28 ;  /* 0x0000001c0400b985 */ /* 0x0003e2000c101b26 */
[----:B------:R-:W-:Y:S02]  /*71a0*/  ISETP.GE.AND P3, PT, R8, UR4, PT ;  /* 0x0000000408007c0c */ /* 0x000fe4000bf66270 */
[----:B0-----:R-:W-:Y:S02]  /*71b0*/  @!P0 LOP3.LUT R3, R6, 0xfffffffe, RZ, 0xc0, !PT ;  /* 0xfffffffe06038812 */ /* 0x001fe400078ec0ff */
[----:B------:R-:W-:-:S02]  /*71c0*/  @!P4 LEA.HI R6, R9, R9, RZ, 0x1 ;  /* 0x000000090906c211 */ /* 0x000fc400078f08ff */
[----:B------:R-:W-:Y:S01]  /*71d0*/  @!P5 LOP3.LUT R13, R10, 0xfffffffe, RZ, 0xc0, !PT ;  /* 0xfffffffe0a0dd812 */ /* 0x000fe200078ec0ff */
[----:B------:R-:W-:Y:S01]  /*71e0*/  @!P0 IMAD.WIDE R2, R3, 0x4, R14 ;  /* 0x0000000403028825 */ /* 0x000fe200078e020e */
[----:B------:R-:W-:Y:S02]  /*71f0*/  @!P2 LEA.HI R0, R0, R0, RZ, 0x1 ;  /* 0x000000000000a211 */ /* 0x000fe400078f08ff */
[----:B------:R-:W-:Y:S02]  /*7200*/  IADD3 R12, R19, 0x50, RZ ;  /* 0x00000050130c7810 */ /* 0x000fe40007ffe0ff */
[----:B------:R0:W-:Y:S01]  /*7210*/  @!P0 ST.E.64 desc[UR38][R2.64], R32 ;  /* 0x0000002002008985 */ /* 0x0001e2000c101b26 */
[----:B------:R-:W-:Y:S02]  /*7220*/  @!P3 LEA.HI R8, R8, R8, RZ, 0x1 ;  /* 0x000000080808b211 */ /* 0x000fe400078f08ff */
[----:B-1----:R-:W-:Y:S02]  /*7230*/  @!P1 LOP3.LUT R5, R7, 0xfffffffe, RZ, 0xc0, !PT ;  /* 0xfffffffe07059812 */ /* 0x002fe400078ec0ff */
[----:B------:R-:W-:-:S02]  /*7240*/  @!P2 LOP3.LUT R7, R0, 0xfffffffe, RZ, 0xc0, !PT ;  /* 0xfffffffe0007a812 */ /* 0x000fc400078ec0ff */
[----:B------:R-:W-:Y:S01]  /*7250*/  @!P3 LOP3.LUT R9, R8, 0xfffffffe, RZ, 0xc0, !PT ;  /* 0xfffffffe0809b812 */ /* 0x000fe200078ec0ff */
[--C-:B------:R-:W-:Y:S01]  /*7260*/  @!P1 IMAD.WIDE R4, R5, 0x4, R14.reuse ;  /* 0x0000000405049825 */ /* 0x100fe200078e020e */
[----:B------:R-:W-:Y:S02]  /*7270*/  @!P6 LEA.HI R0, R11, R11, RZ, 0x1 ;  /* 0x0000000b0b00e211 */ /* 0x000fe400078f08ff */
[----:B------:R-:W-:Y:S01]  /*7280*/  @!P4 LOP3.LUT R11, R6, 0xfffffffe, RZ, 0xc0, !PT ;  /* 0xfffffffe060bc812 */ /* 0x000fe200078ec0ff */
[--C-:B------:R-:W-:Y:S01]  /*7290*/  @!P2 IMAD.WIDE R6, R7, 0x4, R14.reuse ;  /* 0x000000040706a825 */ /* 0x100fe200078e020e */
[----:B------:R-:W-:Y:S01]  /*72a0*/  @!P6 LOP3.LUT R21, R0, 0xfffffffe, RZ, 0xc0, !PT ;  /* 0xfffffffe0015e812 */ /* 0x000fe200078ec0ff */
[----:B------:R1:W-:Y:S01]  /*72b0*/  @!P1 ST.E.64 desc[UR38][R4.64], R36 ;  /* 0x0000002404009985 */ /* 0x0003e2000c101b26 */
[----:B------:R-:W-:Y:S01]  /*72c0*/  ISETP.GE.AND P1, PT, R12, UR4, PT ;  /* 0x000000040c007c0c */ /* 0x000fe2000bf26270 */
[----:B0-----:R-:W-:Y:S02]  /*72d0*/  @!P3 IMAD.WIDE R2, R9, 0x4, R14 ;  /* 0x000000040902b825 */ /* 0x001fe400078e020e */
[----:B------:R0:W-:Y:S02]  /*72e0*/  @!P2 ST.E.64 desc[UR38][R6.64], R40 ;  /* 0x000000280600a985 */ /* 0x0001e4000c101b26 */
[----:B------:R-:W-:-:S02]  /*72f0*/  VIADD R0, R19, 0x48 ;  /* 0x0000004813007836 */ /* 0x000fc40000000000 */
[--C-:B------:R-:W-:Y:S01]  /*7300*/  @!P5 IMAD.WIDE R8, R13, 0x4, R14.reuse ;  /* 0x000000040d08d825 */ /* 0x100fe200078e020e */
[----:B------:R2:W-:Y:S01]  /*7310*/  @!P3 ST.E.64 desc[UR38][R2.64], R44 ;  /* 0x0000002c0200b985 */ /* 0x0005e2000c101b26 */
[----:B------:R-:W-:Y:S02]  /*7320*/  ISETP.GE.AND P3, PT, R18, UR4, PT ;  /* 0x0000000412007c0c */ /* 0x000fe4000bf66270 */
[----:B------:R-:W-:Y:S01]  /*7330*/  VIADD R13, R19, 0x58 ;  /* 0x00000058130d7836 */ /* 0x000fe20000000000 */
[----:B------:R-:W-:Y:S01]  /*7340*/  ISETP.GE.AND P0, PT, R0, UR4, PT ;  /* 0x0000000400007c0c */ /* 0x000fe2000bf06270 */
[--C-:B-1----:R-:W-:Y:S01]  /*7350*/  @!P4 IMAD.WIDE R4, R11, 0x4, R14.reuse ;  /* 0x000000040b04c825 */ /* 0x102fe200078e020e */
[----:B------:R-:W-:Y:S02]  /*7360*/  @!P1 LEA.HI R12, R12, R12, RZ, 0x1 ;  /* 0x0000000c0c0c9211 */ /* 0x000fe400078f08ff */
[----:B------:R-:W-:Y:S01]  /*7370*/  ISETP.GE.AND P2, PT, R13, UR4, PT ;  /* 0x000000040d007c0c */ /* 0x000fe2000bf46270 */
[----:B------:R-:W-:Y:S01]  /*7380*/  @!P6 IMAD.WIDE R10, R21, 0x4, R14 ;  /* 0x00000004150ae825 */ /* 0x000fe200078e020e */
[----:B------:R1:W-:Y:S01]  /*7390*/  @!P4 ST.E.64 desc[UR38][R4.64], R48 ;  /* 0x000000300400c985 */ /* 0x0003e2000c101b26 */
[----:B0-----:R-:W-:-:S02]  /*73a0*/  IADD3 R6, R19, 0x68, RZ ;  /* 0x0000006813067810 */ /* 0x001fc40007ffe0ff */
[C---:B------:R-:W-:Y:S01]  /*73b0*/  VIADD R7, R19.reuse, 0x70 ;  /* 0x0000007013077836 */ /* 0x040fe20000000000 */
[----:B------:R0:W-:Y:S01]  /*73c0*/  @!P5 ST.E.64 desc[UR38][R8.64], R52 ;  /* 0x000000340800d985 */ /* 0x0001e2000c101b26 */
[----:B--2---:R-:W-:Y:S01]  /*73d0*/  VIADD R3, R19, 0x78 ;  /* 0x0000007813037836 */ /* 0x004fe20000000000 */
[----:B------:R-:W-:Y:S02]  /*73e0*/  ISETP.GE.AND P4, PT, R6, UR4, PT ;  /* 0x0000000406007c0c */ /* 0x000fe4000bf86270 */
[----:B------:R2:W-:Y:S01]  /*73f0*/  @!P6 ST.E.64 desc[UR38][R10.64], R56 ;  /* 0x000000380a00e985 */ /* 0x0005e2000c101b26 */
[----:B------:R-:W-:Y:S02]  /*7400*/  ISETP.GE.AND P5, PT, R7, UR4, PT ;  /* 0x0000000407007c0c */ /* 0x000fe4000bfa6270 */
[----:B------:R-:W-:Y:S02]  /*7410*/  ISETP.GE.AND P6, PT, R3, UR4, PT ;  /* 0x0000000403007c0c */ /* 0x000fe4000bfc6270 */
[----:B------:R-:W-:-:S02]  /*7420*/  @!P0 LEA.HI R0, R0, R0, RZ, 0x1 ;  /* 0x0000000000008211 */ /* 0x000fc400078f08ff */
[----:B------:R-:W-:Y:S02]  /*7430*/  @!P2 LEA.HI R13, R13, R13, RZ, 0x1 ;  /* 0x0000000d0d0da211 */ /* 0x000fe400078f08ff */
[----:B------:R-:W-:Y:S02]  /*7440*/  @!P3 LEA.HI R18, R18, R18, RZ, 0x1 ;  /* 0x000000121212b211 */ /* 0x000fe400078f08ff */
[----:B------:R-:W-:Y:S02]  /*7450*/  @!P4 LEA.HI R6, R6, R6, RZ, 0x1 ;  /* 0x000000060606c211 */ /* 0x000fe400078f08ff */
[----:B-1----:R-:W-:Y:S02]  /*7460*/  @!P1 LOP3.LUT R5, R12, 0xfffffffe, RZ, 0xc0, !PT ;  /* 0xfffffffe0c059812 */ /* 0x002fe400078ec0ff */
[----:B------:R-:W-:Y:S02]  /*7470*/  @!P5 LEA.HI R2, R7, R7, RZ, 0x1 ;  /* 0x000000070702d211 */ /* 0x000fe400078f08ff */
[----:B------:R-:W-:-:S02]  /*7480*/  @!P6 LEA.HI R4, R3, R3, RZ, 0x1 ;  /* 0x000000030304e211 */ /* 0x000fc400078f08ff */
[----:B------:R-:W-:Y:S02]  /*7490*/  @!P0 LOP3.LUT R3, R0, 0xfffffffe, RZ, 0xc0, !PT ;  /* 0xfffffffe00038812 */ /* 0x000fe400078ec0ff */
[----:B------:R-:W-:Y:S02]  /*74a0*/  @!P2 LOP3.LUT R7, R13, 0xfffffffe, RZ, 0xc0, !PT ;  /* 0xfffffffe0d07a812 */ /* 0x000fe400078ec0ff */
[----:B0-----:R-:W-:Y:S02]  /*74b0*/  @!P3 LOP3.LUT R9, R18, 0xfffffffe, RZ, 0xc0, !PT ;  /* 0xfffffffe1209b812 */ /* 0x001fe400078ec0ff */
[----:B--2---:R-:W-:Y:S01]  /*74c0*/  @!P4 LOP3.LUT R11, R6, 0xfffffffe, RZ, 0xc0, !PT ;  /* 0xfffffffe060bc812 */ /* 0x004fe200078ec0ff */
[--C-:B------:R-:W-:Y:S01]  /*74d0*/  @!P2 IMAD.WIDE R6, R7, 0x4, R14.reuse ;  /* 0x000000040706a825 */ /* 0x100fe200078e020e */
[----:B------:R-:W-:Y:S02]  /*74e0*/  @!P5 LOP3.LUT R13, R2, 0xfffffffe, RZ, 0xc0, !PT ;  /* 0xfffffffe020dd812 */ /* 0x000fe400078ec0ff */
[----:B------:R-:W-:Y:S01]  /*74f0*/  @!P6 LOP3.LUT R21, R4, 0xfffffffe, RZ, 0xc0, !PT ;  /* 0xfffffffe0415e812 */ /* 0x000fe200078ec0ff */
[----:B------:R-:W-:-:S04]  /*7500*/  @!P0 IMAD.WIDE R2, R3, 0x4, R14 ;  /* 0x0000000403028825 */ /* 0x000fc800078e020e */
[--C-:B------:R-:W-:Y:S01]  /*7510*/  @!P1 IMAD.WIDE R4, R5, 0x4, R14.reuse ;  /* 0x0000000405049825 */ /* 0x100fe200078e020e */
[----:B------:R0:W-:Y:S03]  /*7520*/  @!P0 ST.E.64 desc[UR38][R2.64], R60 ;  /* 0x0000003c02008985 */ /* 0x0001e6000c101b26 */
[--C-:B------:R-:W-:Y:S01]  /*7530*/  @!P3 IMAD.WIDE R8, R9, 0x4, R14.reuse ;  /* 0x000000040908b825 */ /* 0x100fe200078e020e */
[----:B------:R0:W-:Y:S03]  /*7540*/  @!P1 ST.E.64 desc[UR38][R4.64], R64 ;  /* 0x0000004004009985 */ /* 0x0001e6000c101b26 */
[--C-:B------:R-:W-:Y:S01]  /*7550*/  @!P4 IMAD.WIDE R10, R11, 0x4, R14.reuse ;  /* 0x000000040b0ac825 */ /* 0x100fe200078e020e */
[----:B------:R0:W-:Y:S03]  /*7560*/  @!P2 ST.E.64 desc[UR38][R6.64], R68 ;  /* 0x000000440600a985 */ /* 0x0001e6000c101b26 */
[--C-:B------:R-:W-:Y:S01]  /*7570*/  @!P5 IMAD.WIDE R12, R13, 0x4, R14.reuse ;  /* 0x000000040d0cd825 */ /* 0x100fe200078e020e */
[----:B------:R0:W-:Y:S03]  /*7580*/  @!P3 ST.E.64 desc[UR38][R8.64], R72 ;  /* 0x000000480800b985 */ /* 0x0001e6000c101b26 */
[----:B------:R-:W-:Y:S01]  /*7590*/  @!P6 IMAD.WIDE R14, R21, 0x4, R14 ;  /* 0x00000004150ee825 */ /* 0x000fe200078e020e */
[----:B------:R0:W-:Y:S04]  /*75a0*/  @!P4 ST.E.64 desc[UR38][R10.64], R76 ;  /* 0x0000004c0a00c985 */ /* 0x0001e8000c101b26 */
[----:B------:R0:W-:Y:S04]  /*75b0*/  @!P5 ST.E.64 desc[UR38][R12.64], R80 ;  /* 0x000000500c00d985 */ /* 0x0001e8000c101b26 */
[----:B------:R0:W-:Y:S02]  /*75c0*/  @!P6 ST.E.64 desc[UR38][R14.64], R84 ;  /* 0x000000540e00e985 */ /* 0x0001e4000c101b26 */
.L_x_37:
[----:B------:R-:W-:Y:S05]  /*75d0*/  BSYNC B0 ;  /* 0x0000000000007941 */ /* 0x000fea0003800000 */
.L_x_36:
[----:B------:R-:W-:Y:S01]  /*75e0*/  ISETP.GE.AND P0, PT, R16, R17, PT ;  /* 0x000000111000720c */ /* 0x000fe20003f06270 */
[----:B0-----:R0:W1:Y:S04]  /*75f0*/  SHFL.IDX PT, R13, R22, 0x1, 0x1c1f ;  /* 0x003c1f00160d7f89 */ /* 0x00106800000e0000 */
[----:B------:R0:W0:Y:S08]  /*7600*/  SHFL.IDX PT, R12, R20, 0x1, 0x1c1f ;  /* 0x003c1f00140c7f89 */ /* 0x00003000000e0000 */
[----:B------:R-:W-:Y:S05]  /*7610*/  @P0 BRA `(.L_x_8) ;  /* 0x0000004000b40947 */ /* 0x000fea0003800000 */
[----:B------:R-:W-:Y:S01]  /*7620*/  ULDC UR4, c[0x0][0xac8] ;  /* 0x0002b20000047ab9 */ /* 0x000fe20000000800 */
[C---:B--2---:R-:W-:Y:S01]  /*7630*/  IADD3 R0, R19.reuse, 0x8, RZ ;  /* 0x0000000813007810 */ /* 0x044fe20007ffe0ff */
[C---:B------:R-:W-:Y:S01]  /*7640*/  VIADD R4, R19.reuse, 0x10 ;  /* 0x0000001013047836 */ /* 0x040fe20000000000 */
[C---:B------:R-:W-:Y:S01]  /*7650*/  ISETP.GE.AND P0, PT, R19.reuse, UR4, PT ;  /* 0x0000000413007c0c */ /* 0x040fe2000bf06270 */
[C---:B------:R-:W-:Y:S01]  /*7660*/  VIADD R6, R19.reuse, 0x18 ;  /* 0x0000001813067836 */ /* 0x040fe20000000000 */
[----:B------:R-:W-:Y:S01]  /*7670*/  ISETP.GE.AND P5, PT, R0, UR4, PT ;  /* 0x0000000400007c0c */ /* 0x000fe2000bfa6270 */
[C---:B------:R-:W-:Y:S01]  /*7680*/  VIADD R9, R19.reuse, 0x28 ;  /* 0x0000002813097836 */ /* 0x040fe20000000000 */
[----:B------:R-:W-:Y:S01]  /*7690*/  ISETP.GE.AND P6, PT, R4, UR4, PT ;  /* 0x0000000404007c0c */ /* 0x000fe2000bfc6270 */
[C---:B------:R-:W-:Y:S01]  /*76a0*/  VIADD R10, R19.reuse, 0x30 ;  /* 0x00000030130a7836 */ /* 0x040fe20000000000 */
[C---:B------:R-:W-:Y:S01]  /*76b0*/  IADD3 R8, R19.reuse, 0x20, RZ ;  /* 0x0000002013087810 */ /* 0x040fe20007ffe0ff */
[C---:B------:R-:W-:Y:S01]  /*76c0*/  VIADD R16, R19.reuse, 0x40 ;  /* 0x0000004013107836 */ /* 0x040fe20000000000 */
[C---:B------:R-:W-:Y:S01]  /*76d0*/  IADD3 R11, R19.reuse, 0x38, RZ ;  /* 0x00000038130b7810 */ /* 0x040fe20007ffe0ff */
[C---:B------:R-:W-:Y:S01]  /*76e0*/  VIADD R18, R19.reuse, 0x48 ;  /* 0x0000004813127836 */ /* 0x040fe20000000000 */
[----:B------:R-:W-:Y:S01]  /*76f0*/  ISETP.GE.AND P4, PT, R8, UR4, PT ;  /* 0x0000000408007c0c */ /* 0x000fe2000bf86270 */
[----:B0-----:R-:W-:Y:S01]  /*7700*/  VIADD R20, R19, 0x70 ;  /* 0x0000007013147836 */ /* 0x001fe20000000000 */
[----:B------:R-:W-:Y:S01]  /*7710*/  ISETP.GE.AND P3, PT, R9, UR4, PT ;  /* 0x0000000409007c0c */ /* 0x000fe2000bf66270 */
[----:B-1----:R-:W-:Y:S01]  /*7720*/  @!P0 IMAD.WIDE R2, R19, 0x4, R12 ;  /* 0x0000000413028825 */ /* 0x002fe200078e020c */
[----:B------:R-:W-:-:S02]  /*7730*/  ISETP.GE.AND P2, PT, R10, UR4, PT ;  /* 0x000000040a007c0c */ /* 0x000fc4000bf46270 */
[----:B------:R-:W-:Y:S02]  /*7740*/  ISETP.GE.AND P1, PT, R11, UR4, PT ;  /* 0x000000040b007c0c */ /* 0x000fe4000bf26270 */
[----:B------:R0:W-:Y:S01]  /*7750*/  @!P0 ST.E.64 desc[UR38][R2.64], R26 ;  /* 0x0000001a02008985 */ /* 0x0001e2000c101b26 */
[----:B------:R-:W-:Y:S02]  /*7760*/  ISETP.GE.AND P0, PT, R6, UR4, PT ;  /* 0x0000000406007c0c */ /* 0x000fe4000bf06270 */
[----:B------:R-:W-:Y:S02]  /*7770*/  @!P5 LEA.HI R0, R0, R0, RZ, 0x1 ;  /* 0x000000000000d211 */ /* 0x000fe400078f08ff */
[----:B------:R-:W-:Y:S02]  /*7780*/  @!P6 LEA.HI R4, R4, R4, RZ, 0x1 ;  /* 0x000000040404e211 */ /* 0x000fe400078f08ff */
[----:B------:R-:W-:Y:S02]  /*7790*/  @!P5 LOP3.LUT R5, R0, 0xfffffffe, RZ, 0xc0, !PT ;  /* 0xfffffffe0005d812 */ /* 0x000fe400078ec0ff */
[----:B------:R-:W-:-:S02]  /*77a0*/  @!P6 LOP3.LUT R7, R4, 0xfffffffe, RZ, 0xc0, !PT ;  /* 0xfffffffe0407e812 */ /* 0x000fc400078ec0ff */
[----:B------:R-:W-:Y:S02]  /*77b0*/  @!P4 LEA.HI R8, R8, R8, RZ, 0x1 ;  /* 0x000000080808c211 */ /* 0x000fe400078f08ff */
[----:B------:R-:W-:Y:S01]  /*77c0*/  @!P3 LEA.HI R0, R9, R9, RZ, 0x1 ;  /* 0x000000090900b211 */ /* 0x000fe200078f08ff */
[--C-:B0-----:R-:W-:Y:S01]  /*77d0*/  @!P5 IMAD.WIDE R2, R5, 0x4, R12.reuse ;  /* 0x000000040502d825 */ /* 0x101fe200078e020c */
[----:B------:R-:W-:Y:S02]  /*77e0*/  @!P0 LEA.HI R6, R6, R6, RZ, 0x1 ;  /* 0x0000000606068211 */ /* 0x000fe400078f08ff */
[----:B------:R-:W-:Y:S01]  /*77f0*/  @!P2 LEA.HI R10, R10, R10, RZ, 0x1 ;  /* 0x0000000a0a0aa211 */ /* 0x000fe200078f08ff */
[----:B------:R-:W-:Y:S01]  /*7800*/  @!P6 IMAD.WIDE R4, R7, 0x4, R12 ;  /* 0x000000040704e825 */ /* 0x000fe200078e020c */
[----:B---3--:R-:W-:Y:S01]  /*7810*/  @!P1 LEA.HI R14, R11, R11, RZ, 0x1 ;  /* 0x0000000b0b0e9211 */ /* 0x008fe200078f08ff */
[----:B------:R0:W-:Y:S01]  /*7820*/  @!P5 ST.E.64 desc[UR38][R2.64], R30 ;  /* 0x0000001e0200d985 */ /* 0x0001e2000c101b26 */
[----:B------:R-:W-:-:S02]  /*7830*/  @!P0 LOP3.LUT R7, R6, 0xfffffffe, RZ, 0xc0, !PT ;  /* 0xfffffffe06078812 */ /* 0x000fc400078ec0ff */
[----:B------:R-:W-:Y:S01]  /*7840*/  @!P4 LOP3.LUT R9, R8, 0xfffffffe, RZ, 0xc0, !PT ;  /* 0xfffffffe0809c812 */ /* 0x000fe200078ec0ff */
[----:B------:R1:W-:Y:S01]  /*7850*/  @!P6 ST.E.64 desc[UR38][R4.64], R34 ;  /* 0x000000220400e985 */ /* 0x0003e2000c101b26 */
[----:B------:R-:W-:Y:S02]  /*7860*/  @!P3 LOP3.LUT R11, R0, 0xfffffffe, RZ, 0xc0, !PT ;  /* 0xfffffffe000bb812 */ /* 0x000fe400078ec0ff */
[----:B----4-:R-:W-:Y:S02]  /*7870*/  @!P2 LOP3.LUT R15, R10, 0xfffffffe, RZ, 0xc0, !PT ;  /* 0xfffffffe0a0fa812 */ /* 0x010fe400078ec0ff */
[----:B------:R-:W-:Y:S01]  /*7880*/  @!P1 LOP3.LUT R17, R14, 0xfffffffe, RZ, 0xc0, !PT ;  /* 0xfffffffe0e119812 */ /* 0x000fe200078ec0ff */
[----:B------:R-:W-:Y:S01]  /*7890*/  VIADD R14, R19, 0x58 ;  /* 0x00000058130e7836 */ /* 0x000fe20000000000 */
[----:B------:R-:W-:Y:S02]  /*78a0*/  ISETP.GE.AND P5, PT, R16, UR4, PT ;  /* 0x0000000410007c0c */ /* 0x000fe4000bfa6270 */
[----:B------:R-:W-:Y:S01]  /*78b0*/  ISETP.GE.AND P6, PT, R18, UR4, PT ;  /* 0x0000000412007c0c */ /* 0x000fe2000bfc6270 */
[----:B0-----:R-:W-:Y:S01]  /*78c0*/  @!P0 IMAD.WIDE R2, R7, 0x4, R12 ;  /* 0x0000000407028825 */ /* 0x001fe200078e020c */
[----:B------:R-:W-:-:S03]  /*78d0*/  IADD3 R0, R19, 0x50, RZ ;  /* 0x0000005013007810 */ /* 0x000fc60007ffe0ff */
[--C-:B-1----:R-:W-:Y:S01]  /*78e0*/  @!P4 IMAD.WIDE R4, R9, 0x4, R12.reuse ;  /* 0x000000040904c825 */ /* 0x102fe200078e020c */
[----:B------:R0:W-:Y:S01]  /*78f0*/  @!P0 ST.E.64 desc[UR38][R2.64], R38 ;  /* 0x0000002602008985 */ /* 0x0001e2000c101b26 */
[----:B------:R-:W-:Y:S02]  /*7900*/  ISETP.GE.AND P0, PT, R0, UR4, PT ;  /* 0x0000000400007c0c */ /* 0x000fe4000bf06270 */
[--C-:B------:R-:W-:Y:S01]  /*7910*/  @!P3 IMAD.WIDE R6, R11, 0x4, R12.reuse ;  /* 0x000000040b06b825 */ /* 0x100fe200078e020c */
[----:B------:R1:W-:Y:S01]  /*7920*/  @!P4 ST.E.64 desc[UR38][R4.64], R42 ;  /* 0x0000002a0400c985 */ /* 0x0003e2000c101b26 */
[----:B------:R-:W-:Y:S02]  /*7930*/  ISETP.GE.AND P4, PT, R20, UR4, PT ;  /* 0x0000000414007c0c */ /* 0x000fe4000bf86270 */
[----:B------:R-:W-:Y:S01]  /*7940*/  @!P2 IMAD.WIDE R8, R15, 0x4, R12 ;  /* 0x000000040f08a825 */ /* 0x000fe200078e020c */
[----:B------:R2:W-:Y:S01]  /*7950*/  @!P3 ST.E.64 desc[UR38][R6.64], R46 ;  /* 0x0000002e0600b985 */ /* 0x0005e2000c101b26 */
[----:B------:R-:W-:-:S02]  /*7960*/  @!P5 LEA.HI R16, R16, R16, RZ, 0x1 ;  /* 0x000000101010d211 */ /* 0x000fc400078f08ff */
[----:B------:R-:W-:Y:S01]  /*7970*/  @!P1 IMAD.WIDE R10, R17, 0x4, R12 ;  /* 0x00000004110a9825 */ /* 0x000fe200078e020c */
[----:B------:R3:W-:Y:S01]  /*7980*/  @!P2 ST.E.64 desc[UR38][R8.64], R50 ;  /* 0x000000320800a985 */ /* 0x0007e2000c101b26 */
[C---:B------:R-:W-:Y:S02]  /*7990*/  IADD3 R17, R19.reuse, 0x68, RZ ;  /* 0x0000006813117810 */ /* 0x040fe40007ffe0ff */
[C---:B------:R-:W-:Y:S01]  /*79a0*/  VIADD R15, R19.reuse, 0x60 ;  /* 0x00000060130f7836 */ /* 0x040fe20000000000 */
[----:B------:R4:W-:Y:S01]  /*79b0*/  @!P1 ST.E.64 desc[UR38][R10.64], R54 ;  /* 0x000000360a009985 */ /* 0x0009e2000c101b26 */
[----:B------:R-:W-:Y:S01]  /*79c0*/  ISETP.GE.AND P1, PT, R14, UR4, PT ;  /* 0x000000040e007c0c */ /* 0x000fe2000bf26270 */
[----:B------:R-:W-:Y:S01]  /*79d0*/  VIADD R19, R19, 0x78 ;  /* 0x0000007813137836 */ /* 0x000fe20000000000 */
[----:B------:R-:W-:Y:S02]  /*79e0*/  ISETP.GE.AND P3, PT, R17, UR4, PT ;  /* 0x0000000411007c0c */ /* 0x000fe4000bf66270 */
[----:B------:R-:W-:-:S02]  /*79f0*/  ISETP.GE.AND P2, PT, R15, UR4, PT ;  /* 0x000000040f007c0c */ /* 0x000fc4000bf46270 */
[----:B------:R-:W-:Y:S02]  /*7a00*/  @!P6 LEA.HI R18, R18, R18, RZ, 0x1 ;  /* 0x000000121212e211 */ /* 0x000fe400078f08ff */
[----:B0-----:R-:W-:Y:S02]  /*7a10*/  @!P5 LOP3.LUT R3, R16, 0xfffffffe, RZ, 0xc0, !PT ;  /* 0xfffffffe1003d812 */ /* 0x001fe400078ec0ff */
[----:B-1----:R-:W-:Y:S02]  /*7a20*/  @!P6 LOP3.LUT R5, R18, 0xfffffffe, RZ, 0xc0, !PT ;  /* 0xfffffffe1205e812 */ /* 0x002fe400078ec0ff */
[----:B------:R-:W-:Y:S01]  /*7a30*/  @!P0 LEA.HI R0, R0, R0, RZ, 0x1 ;  /* 0x0000000000008211 */ /* 0x000fe200078f08ff */
[--C-:B------:R-:W-:Y:S01]  /*7a40*/  @!P5 IMAD.WIDE R2, R3, 0x4, R12.reuse ;  /* 0x000000040302d825 */ /* 0x100fe200078e020c */
[----:B------:R-:W-:Y:S02]  /*7a50*/  @!P1 LEA.HI R14, R14, R14, RZ, 0x1 ;  /* 0x0000000e0e0e9211 */ /* 0x000fe400078f08ff */
[----:B------:R-:W-:Y:S01]  /*7a60*/  @!P3 LEA.HI R17, R17, R17, RZ, 0x1 ;  /* 0x000000111111b211 */ /* 0x000fe200078f08ff */
[----:B------:R-:W-:Y:S01]  /*7a70*/  @!P6 IMAD.WIDE R4, R5, 0x4, R12 ;  /* 0x000000040504e825 */ /* 0x000fe200078e020c */
[----:B------:R-:W-:Y:S01]  /*7a80*/  @!P2 LEA.HI R15, R15, R15, RZ, 0x1 ;  /* 0x0000000f0f0fa211 */ /* 0x000fe200078f08ff */
[----:B------:R0:W-:Y:S01]  /*7a90*/  @!P5 ST.E.64 desc[UR38][R2.64], R58 ;  /* 0x0000003a0200d985 */ /* 0x0001e2000c101b26 */
[----:B------:R-:W-:-:S02]  /*7aa0*/  @!P4 LEA.HI R20, R20, R20, RZ, 0x1 ;  /* 0x000000141414c211 */ /* 0x000fc400078f08ff */
[----:B--2---:R-:W-:Y:S01]  /*7ab0*/  @!P0 LOP3.LUT R7, R0, 0xfffffffe, RZ, 0xc0, !PT ;  /* 0xfffffffe00078812 */ /* 0x004fe200078ec0ff */
[----:B------:R1:W-:Y:S01]  /*7ac0*/  @!P6 ST.E.64 desc[UR38][R4.64], R62 ;  /* 0x0000003e0400e985 */ /* 0x0003e2000c101b26 */
[----:B---3--:R-:W-:Y:S02]  /*7ad0*/  @!P1 LOP3.LUT R9, R14, 0xfffffffe, RZ, 0xc0, !PT ;  /* 0xfffffffe0e099812 */ /* 0x008fe400078ec0ff */
[----:B------:R-:W-:Y:S02]  /*7ae0*/  @!P2 LOP3.LUT R15, R15, 0xfffffffe, RZ, 0xc0, !PT ;  /* 0xfffffffe0f0fa812 */ /* 0x000fe400078ec0ff */
[----:B------:R-:W-:Y:S02]  /*7af0*/  @!P3 LOP3.LUT R17, R17, 0xfffffffe, RZ, 0xc0, !PT ;  /* 0xfffffffe1111b812 */ /* 0x000fe400078ec0ff */
[----:B----4-:R-:W-:Y:S01]  /*7b00*/  @!P4 LOP3.LUT R11, R20, 0xfffffffe, RZ, 0xc0, !PT ;  /* 0xfffffffe140bc812 */ /* 0x010fe200078ec0ff */
[----:B0-----:R-:W-:-:S04]  /*7b10*/  @!P0 IMAD.WIDE R2, R7, 0x4, R12 ;  /* 0x0000000407028825 */ /* 0x001fc800078e020c */
[--C-:B-1----:R-:W-:Y:S01]  /*7b20*/  @!P1 IMAD.WIDE R4, R9, 0x4, R12.reuse ;  /* 0x0000000409049825 */ /* 0x102fe200078e020c */
[----:B------:R0:W-:Y:S01]  /*7b30*/  @!P0 ST.E.64 desc[UR38][R2.64], R66 ;  /* 0x0000004202008985 */ /* 0x0001e2000c101b26 */
[----:B------:R-:W-:Y:S02]  /*7b40*/  ISETP.GE.AND P0, PT, R19, UR4, PT ;  /* 0x0000000413007c0c */ /* 0x000fe4000bf06270 */
[--C-:B------:R-:W-:Y:S01]  /*7b50*/  @!P2 IMAD.WIDE R6, R15, 0x4, R12.reuse ;  /* 0x000000040f06a825 */ /* 0x100fe200078e020c */
[----:B------:R0:W-:Y:S03]  /*7b60*/  @!P1 ST.E.64 desc[UR38][R4.64], R70 ;  /* 0x0000004604009985 */ /* 0x0001e6000c101b26 */
[--C-:B------:R-:W-:Y:S01]  /*7b70*/  @!P3 IMAD.WIDE R8, R17, 0x4, R12.reuse ;  /* 0x000000041108b825 */ /* 0x100fe200078e020c */
[----:B------:R0:W-:Y:S03]  /*7b80*/  @!P2 ST.E.64 desc[UR38][R6.64], R74 ;  /* 0x0000004a0600a985 */ /* 0x0001e6000c101b26 */
[----:B------:R-:W-:Y:S01]  /*7b90*/  @!P4 IMAD.WIDE R10, R11, 0x4, R12 ;  /* 0x000000040b0ac825 */ /* 0x000fe200078e020c */
[----:B------:R0:W-:Y:S04]  /*7ba0*/  @!P3 ST.E.64 desc[UR38][R8.64], R78 ;  /* 0x0000004e0800b985 */ /* 0x0001e8000c101b26 */
[----:B------:R0:W-:Y:S01]  /*7bb0*/  @!P4 ST.E.64 desc[UR38][R10.64], R82 ;  /* 0x000000520a00c985 */ /* 0x0001e2000c101b26 */
[----:B------:R-:W-:Y:S05]  /*7bc0*/  @P0 BRA `(.L_x_8) ;  /* 0x0000003c00480947 */ /* 0x000fea0003800000 */
[----:B------:R-:W-:-:S04]  /*7bd0*/  LEA.HI R19, R19, R19, RZ, 0x1 ;  /* 0x0000001313137211 */ /* 0x000fc800078f08ff */
[----:B0-----:R-:W-:-:S05]  /*7be0*/  LOP3.LUT R3, R19, 0xfffffffe, RZ, 0xc0, !PT ;  /* 0xfffffffe13037812 */ /* 0x001fca00078ec0ff */
[----:B------:R-:W-:-:S05]  /*7bf0*/  IMAD.WIDE R2, R3, 0x4, R12 ;  /* 0x0000000403027825 */ /* 0x000fca00078e020c */
[----:B------:R0:W-:Y:S01]  /*7c00*/  ST.E.64 desc[UR38][R2.64], R86 ;  /* 0x0000005602007985 */ /* 0x0001e2000c101b26 */
[----:B------:R-:W-:Y:S05]  /*7c10*/  BRA `(.L_x_8) ;  /* 0x0000003c00347947 */ /* 0x000fea0003800000 */
.L_x_35:
[----:B------:R-:W0:Y:S02]  /*7c20*/  S2R R0, SR_TID.X ;  /* 0x0000000000007919 */ /* 0x000e240000002100 */
[----:B0-----:R-:W-:-:S04]  /*7c30*/  IADD3 R3, R0, -0x80, RZ ;  /* 0xffffff8000037810 */ /* 0x001fc80007ffe0ff */
[----:B------:R-:W-:-:S13]  /*7c40*/  ISETP.GT.AND P0, PT, R3, 0x7f, PT ;  /* 0x0000007f0300780c */ /* 0x000fda0003f04270 */
[----:B------:R-:W-:Y:S05]  /*7c50*/  @P0 BRA `(.L_x_8) ;  /* 0x0000003c00240947 */ /* 0x000fea0003800000 */
[----:B------:R-:W0:Y:S01]  /*7c60*/  S2R R3, SR_CTAID.X ;  /* 0x0000000000037919 */ /* 0x000e220000002500 */
[----:B------:R-:W1:Y:S01]  /*7c70*/  LDC R8, c[0x0][0xbe8] ;  /* 0x0002fa00ff087b82 */ /* 0x000e620000000800 */
[----:B------:R-:W-:Y:S01]  /*7c80*/  ULDC UR4, c[0x0][0xa88] ;  /* 0x0002a20000047ab9 */ /* 0x000fe20000000800 */
[----:B0-----:R-:W-:Y:S02]  /*7c90*/  IMAD R0, R3, 0x80, R0 ;  /* 0x0000008003007824 */ /* 0x001fe400078e0200 */
[----:B-1----:R-:W-:Y:S02]  /*7ca0*/  IMAD R3, R8, UR4, RZ ;  /* 0x0000000408037c24 */ /* 0x002fe4000f8e02ff */
[----:B------:R-:W-:-:S05]  /*7cb0*/  VIADD R0, R0, 0xffffff80 ;  /* 0xffffff8000007836 */ /* 0x000fca0000000000 */
[----:B------:R-:W-:-:S13]  /*7cc0*/  ISETP.GE.AND P0, PT, R0, R3, PT ;  /* 0x000000030000720c */ /* 0x000fda0003f06270 */
[----:B------:R-:W-:Y:S05]  /*7cd0*/  @P0 BRA `(.L_x_8) ;  /* 0x0000003c00040947 */ /* 0x000fea0003800000 */
[----:B------:R-:W-:Y:S01]  /*7ce0*/  ISETP.NE.AND P0, PT, R8, 0x1, PT ;  /* 0x000000010800780c */ /* 0x000fe20003f05270 */
[----:B------:R-:W0:Y:S01]  /*7cf0*/  S2UR UR4, SR_CTAID.Z ;  /* 0x00000000000479c3 */ /* 0x000e220000002700 */
[----:B------:R-:W-:Y:S01]  /*7d00*/  SHF.R.S32.HI R3, RZ, 0x1f, R2 ;  /* 0x0000001fff037819 */ /* 0x000fe20000011402 */
[----:B------:R-:W-:Y:S01]  /*7d10*/  ULDC.64 UR6, c[0x0][0xbd0] ;  /* 0x0002f40000067ab9 */ /* 0x000fe20000000a00 */
[C---:B------:R-:W-:Y:S01]  /*7d20*/  IADD3 R7, -R2.reuse, RZ, RZ ;  /* 0x000000ff02077210 */ /* 0x040fe20007ffe1ff */
[----:B------:R-:W-:-:S04]  /*7d30*/  IMAD.WIDE.U32 R4, R2, UR6, RZ ;  /* 0x0000000602047c25 */ /* 0x000fc8000f8e00ff */
[----:B------:R-:W1:Y:S01]  /*7d40*/  LDC.64 R12, c[0x0][0xbd8] ;  /* 0x0002f600ff0c7b82 */ /* 0x000e620000000a00 */
[----:B------:R-:W-:-:S04]  /*7d50*/  IMAD R3, R3, UR6, RZ ;  /* 0x0000000603037c24 */ /* 0x000fc8000f8e02ff */
[----:B------:R-:W-:Y:S01]  /*7d60*/  IMAD R3, R2, UR7, R3 ;  /* 0x0000000702037c24 */ /* 0x000fe2000f8e0203 */
[----:B------:R-:W-:Y:S02]  /*7d70*/  MOV R2, R4 ;  /* 0x0000000400027202 */ /* 0x000fe40000000f00 */
[----:B------:R-:W2:Y:S01]  /*7d80*/  @P0 LDC R9, c[0x0][0xbec] ;  /* 0x0002fb00ff090b82 */ /* 0x000ea20000000800 */
[----:B------:R-:W-:Y:S02]  /*7d90*/  IMAD.IADD R3, R5, 0x1, R3 ;  /* 0x0000000105037824 */ /* 0x000fe400078e0203 */
[----:B------:R-:W-:-:S05]  /*7da0*/  IMAD.MOV.U32 R5, RZ, RZ, R0 ;  /* 0x000000ffff057224 */ /* 0x000fca00078e0000 */
[----:B------:R-:W3:Y:S01]  /*7db0*/  S2UR UR8, SR_CTAID.Y ;  /* 0x00000000000879c3 */ /* 0x000ee20000002600 */
[----:B0-----:R-:W-:-:S07]  /*7dc0*/  USHF.R.S32.HI UR5, URZ, 0x1f, UR4 ;  /* 0x0000001f3f057899 */ /* 0x001fce0008011404 */
[----:B------:R-:W3:Y:S01]  /*7dd0*/  LDC R10, c[0x0][0xc50] ;  /* 0x00031400ff0a7b82 */ /* 0x000ee20000000800 */
[C---:B-1----:R-:W-:Y:S02]  /*7de0*/  IMAD R14, R12.reuse, UR5, RZ ;  /* 0x000000050c0e7c24 */ /* 0x042fe4000f8e02ff */
[----:B------:R-:W-:-:S04]  /*7df0*/  IMAD.WIDE.U32 R2, R12, UR4, R2 ;  /* 0x000000040c027c25 */ /* 0x000fc8000f8e0002 */
[----:B------:R-:W-:Y:S01]  /*7e00*/  IMAD R13, R13, UR4, R14 ;  /* 0x000000040d0d7c24 */ /* 0x000fe2000f8e020e */
[----:B------:R-:W0:Y:S01]  /*7e10*/  @P0 LDC R11, c[0x0][0xbf0] ;  /* 0x0002fc00ff0b0b82 */ /* 0x000e220000000800 */
[----:B--2---:R-:W-:Y:S01]  /*7e20*/  @P0 IMAD.HI.U32 R6, R0, R9, RZ ;  /* 0x0000000900060227 */ /* 0x004fe200078e00ff */
[----:B------:R-:W-:-:S03]  /*7e30*/  ULDC.64 UR4, c[0x0][0xbe0] ;  /* 0x0002f80000047ab9 */ /* 0x000fc60000000a00 */
[----:B------:R-:W-:Y:S02]  /*7e40*/  IMAD.IADD R3, R13, 0x1, R3 ;  /* 0x000000010d037824 */ /* 0x000fe400078e0203 */
[----:B---3--:R-:W-:-:S04]  /*7e50*/  IMAD R9, R10, R7, UR8 ;  /* 0x000000080a097e24 */ /* 0x008fc8000f8e0207 */
[----:B------:R-:W-:Y:S01]  /*7e60*/  IMAD.WIDE.U32 R2, R9, UR4, R2 ;  /* 0x0000000409027c25 */ /* 0x000fe2000f8e0002 */
[----:B------:R-:W-:Y:S02]  /*7e70*/  SHF.R.S32.HI R4, RZ, 0x1f, R9 ;  /* 0x0000001fff047819 */ /* 0x000fe40000011409 */
[----:B0-----:R-:W-:-:S03]  /*7e80*/  @P0 SHF.R.U32.HI R5, RZ, R11, R6 ;  /* 0x0000000bff050219 */ /* 0x001fc60000011606 */
[----:B------:R-:W-:Y:S01]  /*7e90*/  IMAD R4, R4, UR4, RZ ;  /* 0x0000000404047c24 */ /* 0x000fe2000f8e02ff */
[----:B------:R-:W-:Y:S01]  /*7ea0*/  IADD3 R2, P0, R5, R2, RZ ;  /* 0x0000000205027210 */ /* 0x000fe20007f1e0ff */
[--C-:B------:R-:W-:Y:S02]  /*7eb0*/  IMAD.MOV R7, RZ, RZ, -R5.reuse ;  /* 0x000000ffff077224 */ /* 0x100fe400078e0a05 */
[----:B------:R-:W-:Y:S01]  /*7ec0*/  IMAD R4, R9, UR5, R4 ;  /* 0x0000000509047c24 */ /* 0x000fe2000f8e0204 */
[----:B------:R-:W-:Y:S01]  /*7ed0*/  SHF.R.S32.HI R9, RZ, 0x1f, R5 ;  /* 0x0000001fff097819 */ /* 0x000fe20000011405 */
[----:B------:R-:W-:Y:S01]  /*7ee0*/  IMAD R7, R8, R7, R0 ;  /* 0x0000000708077224 */ /* 0x000fe200078e0200 */
[----:B------:R-:W-:Y:S02]  /*7ef0*/  ULDC.64 UR4, c[0x0][0xbc8] ;  /* 0x0002f20000047ab9 */ /* 0x000fe40000000a00 */
[----:B------:R-:W-:Y:S02]  /*7f00*/  IADD3.X R3, R9, R3, R4, P0, !PT ;  /* 0x0000000309037210 */ /* 0x000fe400007fe404 */
[----:B------:R-:W-:Y:S01]  /*7f10*/  SHF.R.S32.HI R0, RZ, 0x1f, R7 ;  /* 0x0000001fff007819 */ /* 0x000fe20000011407 */
[----:B------:R-:W-:-:S04]  /*7f20*/  IMAD.WIDE.U32 R2, R7, UR4, R2 ;  /* 0x0000000407027c25 */ /* 0x000fc8000f8e0002 */
[----:B------:R-:W-:-:S04]  /*7f30*/  IMAD R0, R0, UR4, RZ ;  /* 0x0000000400007c24 */ /* 0x000fc8000f8e02ff */
[----:B------:R-:W-:Y:S01]  /*7f40*/  IMAD R5, R7, UR5, R0 ;  /* 0x0000000507057c24 */ /* 0x000fe2000f8e0200 */
[----:B------:R-:W-:Y:S02]  /*7f50*/  ULDC.64 UR4, c[0x0][0xba8] ;  /* 0x0002ea0000047ab9 */ /* 0x000fe40000000a00 */
[----:B------:R-:W-:Y:S02]  /*7f60*/  LEA R4, P0, R2, UR4, 0x2 ;  /* 0x0000000402047c11 */ /* 0x000fe4000f8010ff */
[----:B------:R-:W-:-:S04]  /*7f70*/  IADD3 R3, R3, R5, RZ ;  /* 0x0000000503037210 */ /* 0x000fc80007ffe0ff */
[----:B------:R-:W-:Y:S01]  /*7f80*/  LEA.HI.X R5, R2, UR5, R3, 0x2, P0 ;  /* 0x0000000502057c11 */ /* 0x000fe200080f1403 */
[----:B------:R-:W-:-:S05]  /*7f90*/  IMAD.MOV.U32 R3, RZ, RZ, -0x800000 ;  /* 0xff800000ff037424 */ /* 0x000fca00078e00ff */
[----:B------:R0:W-:Y:S01]  /*7fa0*/  STG.E desc[UR38][R4.64], R3 ;  /* 0x0000000304007986 */ /* 0x0001e2000c101926 */
[----:B------:R-:W-:Y:S05]  /*7fb0*/  BRA `(.L_x_8) ;  /* 0x00000038004c7947 */ /* 0x000fea0003800000 */
.L_x_6:
[----:B------:R-:W-:-:S08]  /*7fc0*/  NOP ;  /* 0x0000000000007918 */ /* 0x000fd00000000000 */
[----:B------:R-:W0:-:S00]  /*7fd0*/  USETMAXREG.DEALLOC.CTAPOOL 0x28 ;  /* 0x00000028000079c8 */ /* 0x000e0000080e0500 */
[----:B0-----:R-:W-:Y:S01]  /*7fe0*/  LOP3.LUT R17, R0, 0x3, RZ, 0xc0, !PT ;  /* 0x0000000300117812 */ /* 0x001fe200078ec0ff */
[----:B------:R-:W0:Y:S05]  /*7ff0*/  S2R R27, SR_CTAID.Z ;  /* 0x00000000001b7919 */ /* 0x000e2a0000002700 */
[----:B------:R-:W1:Y:S01]  /*8000*/  S2UR UR6, SR_CTAID.Y ;  /* 0x00000000000679c3 */ /* 0x000e620000002600 */
[----:B------:R-:W2:Y:S02]  /*8010*/  SHFL.IDX PT, R0, R17, RZ, 0x1f ;  /* 0x00001fff11007589 */ /* 0x000ea400000e0000 */
[----:B--2---:R-:W-:-:S13]  /*8020*/  ISETP.NE.AND P0, PT, R0, RZ, PT ;  /* 0x000000ff0000720c */ /* 0x004fda0003f05270 */
[----:B01----:R-:W-:Y:S05]  /*8030*/  @!P0 BRA `(.L_x_38) ;  /* 0x0000000000288947 */ /* 0x003fea0003800000 */
[----:B------:R-:W-:Y:S01]  /*8040*/  ULDC UR7, c[0x0][0xc50] ;  /* 0x0003140000077ab9 */ /* 0x000fe20000000800 */
[----:B------:R-:W-:Y:S01]  /*8050*/  UMOV UR42, UR6 ;  /* 0x00000006002a7c82 */ /* 0x000fe20008000000 */
[----:B------:R-:W-:-:S06]  /*8060*/  UISETP.NE.AND UP0, UPT, UR7, 0x1, UPT ;  /* 0x000000010700788c */ /* 0x000fcc000bf05270 */
[----:B------:R-:W-:-:S13]  /*8070*/  PLOP3.LUT P0, PT, PT, PT, UP0, 0x80, 0x0 ;  /* 0x000000000000781c */ /* 0x000fda0003f0f008 */
[----:B------:R-:W-:Y:S05]  /*8080*/  @!P0 BRA `(.L_x_39) ;  /* 0x0000000000308947 */ /* 0x000fea0003800000 */
[----:B------:R-:W-:Y:S01]  /*8090*/  ULDC UR4, c[0x0][0xc54] ;  /* 0x0003150000047ab9 */ /* 0x000fe20000000800 */
[----:B------:R-:W-:Y:S01]  /*80a0*/  ULDC UR42, c[0x0][0xc58] ;  /* 0x00031600002a7ab9 */ /* 0x000fe20000000800 */
[----:B------:R-:W-:-:S04]  /*80b0*/  UIMAD.WIDE.U32 UR4, UR6, UR4, URZ ;  /* 0x00000004060472a5 */ /* 0x000fc8000f8e003f */
[----:B------:R-:W-:Y:S01]  /*80c0*/  USHF.R.U32.HI UR42, URZ, UR42, UR5 ;  /* 0x0000002a3f2a7299 */ /* 0x000fe20008011605 */
[----:B------:R-:W-:Y:S11]  /*80d0*/  BRA `(.L_x_39) ;  /* 0x00000000001c7947 */ /* 0x000ff60003800000 */
.L_x_38:
[----:B------:R-:W-:Y:S01]  /*80e0*/  ULDC UR7, c[0x0][0xc50] ;  /* 0x0003140000077ab9 */ /* 0x000fe20000000800 */
[----:B------:R-:W-:Y:S01]  /*80f0*/  UMOV UR42, UR6 ;  /* 0x00000006002a7c82 */ /* 0x000fe20008000000 */
[----:B------:R-:W-:-:S11]  /*8100*/  UISETP.NE.AND UP0, UPT, UR7, 0x1, UPT ;  /* 0x000000010700788c */ /* 0x000fd6000bf05270 */
[----:B------:R-:W-:Y:S01]  /*8110*/  @UP0 ULDC UR4, c[0x0][0xc54] ;  /* 0x0003150000040ab9 */ /* 0x000fe20000000800 */
[----:B------:R-:W-:Y:S01]  /*8120*/  @UP0 ULDC UR8, c[0x0][0xc58] ;  /* 0x0003160000080ab9 */ /* 0x000fe20000000800 */
[----:B------:R-:W-:-:S04]  /*8130*/  UIMAD.WIDE.U32 UR4, UR6, UR4, URZ ;  /* 0x00000004060472a5 */ /* 0x000fc8000f8e003f */
[----:B------:R-:W-:-:S12]  /*8140*/  @UP0 USHF.R.U32.HI UR42, URZ, UR8, UR5 ;  /* 0x000000083f2a0299 */ /* 0x000fd80008011605 */
.L_x_39:
[----:B------:R-:W-:Y:S01]  /*8150*/  ISETP.GE.AND P0, PT, R27, RZ, PT ;  /* 0x000000ff1b00720c */ /* 0x000fe20003f06270 */
[----:B------:R-:W-:Y:S01]  /*8160*/  UIADD3 UR4, -UR42, URZ, URZ ;  /* 0x0000003f2a047290 */ /* 0x000fe2000fffe13f */
[----:B------:R-:W-:Y:S01]  /*8170*/  IMAD.MOV.U32 R0, RZ, RZ, 0x1 ;  /* 0x00000001ff007424 */ /* 0x000fe200078e00ff */
[----:B------:R-:W-:Y:S01]  /*8180*/  MOV R2, RZ ;  /* 0x000000ff00027202 */ /* 0x000fe20000000f00 */
[----:B------:R-:W-:Y:S01]  /*8190*/  IMAD.MOV.U32 R8, RZ, RZ, 0x1 ;  /* 0x00000001ff087424 */ /* 0x000fe200078e00ff */
[----:B------:R-:W-:-:S08]  /*81a0*/  UIMAD UR6, UR7, UR4, UR6 ;  /* 0x00000004070672a4 */ /* 0x000fd0000f8e0206 */
[----:B------:R-:W-:Y:S05]  /*81b0*/  @!P0 BRA `(.L_x_40) ;  /* 0x00000034000c8947 */ /* 0x000fea0003800000 */
[----:B------:R-:W0:Y:S01]  /*81c0*/  LDC.64 R2, c[0x0][0xa28] ;  /* 0x00028a00ff027b82 */ /* 0x000e220000000a00 */
[----:B------:R-:W-:Y:S01]  /*81d0*/  ULDC.64 UR4, c[0x0][0x418] ;  /* 0x0001060000047ab9 */ /* 0x000fe20000000a00 */
[----:B------:R-:W-:Y:S01]  /*81e0*/  ULDC UR43, c[0x0][0x2f0] ;  /* 0x0000bc00002b7ab9 */ /* 0x000fe20000000800 */
[----:B------:R-:W-:Y:S01]  /*81f0*/  IMAD.MOV.U32 R18, RZ, RZ, RZ ;  /* 0x000000ffff127224 */ /* 0x000fe200078e00ff */
[----:B0-----:R-:W-:-:S04]  /*8200*/  ISETP.NE.U32.AND P0, PT, R2, RZ, PT ;  /* 0x000000ff0200720c */ /* 0x001fc80003f05070 */
[----:B------:R-:W-:Y:S01]  /*8210*/  ISETP.NE.AND.EX P0, PT, R3, RZ, PT, P0 ;  /* 0x000000ff0300720c */ /* 0x000fe20003f05300 */
[----:B------:R-:W-:-:S03]  /*8220*/  UISETP.NE.U32.AND UP0, UPT, UR4, URZ, UPT ;  /* 0x0000003f0400728c */ /* 0x000fc6000bf05070 */
[----:B------:R-:W-:-:S09]  /*8230*/  ULDC UR4, c[0x0][0x424] ;  /* 0x0001090000047ab9 */ /* 0x000fd20000000800 */
[----:B------:R-:W0:Y:S01]  /*8240*/  @P0 LDC.64 R2, c[0x0][0xa28] ;  /* 0x00028a00ff020b82 */ /* 0x000e220000000a00 */
[----:B------:R-:W-:-:S04]  /*8250*/  UISETP.NE.AND.EX UP0, UPT, UR5, URZ, UPT, UP0 ;  /* 0x0000003f0500728c */ /* 0x000fc8000bf05300 */
[----:B------:R-:W-:-:S04]  /*8260*/  USEL UR4, UR4, 0x1, UP0 ;  /* 0x0000000104047887 */ /* 0x000fc80008000000 */
[----:B------:R-:W-:Y:S01]  /*8270*/  UIMAD UR43, UR4, UR43, URZ ;  /* 0x0000002b042b72a4 */ /* 0x000fe2000f8e023f */
[----:B------:R-:W1:Y:S03]  /*8280*/  S2R R24, SR_CTAID.X ;  /* 0x0000000000187919 */ /* 0x000e660000002500 */
[----:B------:R-:W-:Y:S02]  /*8290*/  UISETP.GE.AND UP0, UPT, UR43, 0x1, UPT ;  /* 0x000000012b00788c */ /* 0x000fe4000bf06270 */
[----:B------:R-:W-:Y:S01]  /*82a0*/  UIADD3 UR4, UR43, 0x5f, URZ ;  /* 0x0000005f2b047890 */ /* 0x000fe2000fffe03f */
[----:B0-----:R-:W-:-:S05]  /*82b0*/  @P0 IMAD.WIDE R2, R27, 0x4, R2 ;  /* 0x000000041b020825 */ /* 0x001fca00078e0202 */
[----:B------:R0:W5:Y:S01]  /*82c0*/  @P0 LDG.E R18, desc[UR38][R2.64] ;  /* 0x0000002602120981 */ /* 0x000162000c1e1900 */
[----:B------:R-:W-:Y:S01]  /*82d0*/  PLOP3.LUT P0, PT, PT, PT, UP0, 0x80, 0x0 ;  /* 0x000000000000781c */ /* 0x000fe20003f0f008 */
[----:B------:R-:W-:Y:S02]  /*82e0*/  UIMAD.WIDE UR4, UR4, 0x2aaaaaab, URZ ;  /* 0x2aaaaaab040478a5 */ /* 0x000fe4000f8e023f */
[----:B------:R-:W-:Y:S02]  /*82f0*/  ULOP3.LUT UR47, UR6, 0xffff, URZ, 0xc0, !UPT ;  /* 0x0000ffff062f7892 */ /* 0x000fe4000f8ec03f */
[----:B------:R-:W-:Y:S01]  /*8300*/  USHF.R.U32.HI UR44, URZ, 0x1f, UR5 ;  /* 0x0000001f3f2c7899 */ /* 0x000fe20008011605 */
[----:B------:R-:W-:-:S03]  /*8310*/  UMOV UR37, URZ ;  /* 0x0000003f00257c82 */ /* 0x000fc60008000000 */
[----:B------:R-:W-:-:S04]  /*8320*/  ULEA.HI.SX32 UR44, UR5, UR44, 0x1c ;  /* 0x0000002c052c7291 */ /* 0x000fc8000f8fe23f */
[----:B01----:R-:W-:Y:S08]  /*8330*/  @!P0 BRA `(.L_x_41) ;  /* 0x0000000000848947 */ /* 0x003ff00003800000 */
[----:B------:R-:W-:Y:S01]  /*8340*/  USHF.R.U32.HI UR6, URZ, 0x10, UR6 ;  /* 0x000000103f067899 */ /* 0x000fe20008011606 */
[----:B------:R-:W-:-:S03]  /*8350*/  UMOV UR4, URZ ;  /* 0x0000003f00047c82 */ /* 0x000fc60008000000 */
[----:B------:R-:W-:-:S11]  /*8360*/  UISETP.NE.AND UP0, UPT, UR6, URZ, UPT ;  /* 0x0000003f0600728c */ /* 0x000fd6000bf05270 */
[----:B------:R-:W-:Y:S02]  /*8370*/  @!UP0 ULDC UR6, c[0x0][0x9f0] ;  /* 0x00027c0000068ab9 */ /* 0x000fe40000000800 */
[----:B------:R-:W-:Y:S01]  /*8380*/  IABS R2, UR6 ;  /* 0x0000000600027c13 */ /* 0x000fe20008000000 */
[----:B------:R-:W-:Y:S02]  /*8390*/  UIADD3 UR7, UR44, -0x1, UR6 ;  /* 0xffffffff2c077890 */ /* 0x000fe4000fffe006 */
[----:B------:R-:W-:Y:S02]  /*83a0*/  IABS R5, UR6 ;  /* 0x0000000600057c13 */ /* 0x000fe40008000000 */
[----:B------:R-:W-:Y:S02]  /*83b0*/  R2UR UR10, R2 ;  /* 0x00000000020a72ca */ /* 0x000fe400000e0000 */
[----:B------:R-:W-:Y:S01]  /*83c0*/  IABS R4, UR7 ;  /* 0x0000000700047c13 */ /* 0x000fe20008000000 */
[----:B------:R-:W-:-:S03]  /*83d0*/  ULOP3.LUT UR7, UR7, UR6, URZ, 0x3c, !UPT ;  /* 0x0000000607077292 */ /* 0x000fc6000f8e3c3f */
[----:B------:R-:W-:-:S07]  /*83e0*/  R2UR UR9, R4 ;  /* 0x00000000040972ca */ /* 0x000fce00000e0000 */
[----:B------:R-:W0:Y:S08]  /*83f0*/  I2F.RP R2, UR10 ;  /* 0x0000000a00027d06 */ /* 0x000e300008209400 */
[----:B0-----:R-:W0:Y:S02]  /*8400*/  MUFU.RCP R2, R2 ;  /* 0x0000000200027308 */ /* 0x001e240000001000 */
[----:B0-----:R-:W-:Y:S01]  /*8410*/  IADD3 R3, R2, 0xffffffe, RZ ;  /* 0x0ffffffe02037810 */ /* 0x001fe20007ffe0ff */
[----:B------:R-:W-:-:S05]  /*8420*/  IMAD.MOV R2, RZ, RZ, -R5 ;  /* 0x000000ffff027224 */ /* 0x000fca00078e0a05 */
[----:B------:R-:W0:Y:S02]  /*8430*/  F2I.FTZ.U32.TRUNC.NTZ R3, R3 ;  /* 0x0000000300037305 */ /* 0x000e24000021f000 */
[----:B0-----:R-:W-:-:S13]  /*8440*/  R2UR UR5, R3 ;  /* 0x00000000030572ca */ /* 0x001fda00000e0000 */
[----:B------:R-:W-:-:S04]  /*8450*/  UIADD3 UR8, URZ, -UR5, URZ ;  /* 0x800000053f087290 */ /* 0x000fc8000fffe03f */
[----:B------:R-:W-:-:S04]  /*8460*/  UIMAD UR8, UR8, UR10, URZ ;  /* 0x0000000a080872a4 */ /* 0x000fc8000f8e023f */
[----:B------:R-:W-:-:S03]  /*8470*/  UIMAD.WIDE.U32 UR4, UR5, UR8, UR4 ;  /* 0x00000008050472a5 */ /* 0x000fc6000f8e0004 */
[----:B------:R-:W-:Y:S01]  /*8480*/  R2UR UR8, R2 ;  /* 0x00000000020872ca */ /* 0x000fe200000e0000 */
[----:B------:R-:W-:-:S12]  /*8490*/  UIMAD.WIDE.U32 UR4, UR5, UR9, URZ ;  /* 0x00000009050472a5 */ /* 0x000fd8000f8e003f */
[----:B------:R-:W-:-:S04]  /*84a0*/  UIMAD UR4, UR5, UR8, UR9 ;  /* 0x00000008050472a4 */ /* 0x000fc8000f8e0209 */
[----:B------:R-:W-:-:S11]  /*84b0*/  UISETP.GT.U32.AND UP0, UPT, UR10, UR4, UPT ;  /* 0x000000040a00728c */ /* 0x000fd6000bf04070 */
[----:B------:R-:W-:Y:S02]  /*84c0*/  @!UP0 UIADD3 UR4, UR4, -UR10, URZ ;  /* 0x8000000a04048290 */ /* 0x000fe4000fffe03f */
[----:B------:R-:W-:Y:S02]  /*84d0*/  @!UP0 UIADD3 UR5, UR5, 0x1, URZ ;  /* 0x0000000105058890 */ /* 0x000fe4000fffe03f */
[----:B------:R-:W-:Y:S02]  /*84e0*/  UISETP.GE.U32.AND UP1, UPT, UR4, UR10, UPT ;  /* 0x0000000a0400728c */ /* 0x000fe4000bf26070 */
[----:B------:R-:W-:-:S09]  /*84f0*/  UISETP.GE.AND UP0, UPT, UR7, URZ, UPT ;  /* 0x0000003f0700728c */ /* 0x000fd2000bf06270 */
[----:B------:R-:W-:Y:S02]  /*8500*/  @UP1 UIADD3 UR5, UR5, 0x1, URZ ;  /* 0x0000000105051890 */ /* 0x000fe4000fffe03f */
[----:B------:R-:W-:Y:S02]  /*8510*/  UISETP.NE.AND UP1, UPT, UR6, URZ, UPT ;  /* 0x0000003f0600728c */ /* 0x000fe4000bf25270 */
[----:B------:R-:W-:-:S09]  /*8520*/  @!UP0 UIADD3 UR5, -UR5, URZ, URZ ;  /* 0x0000003f05058290 */ /* 0x000fd2000fffe13f */
[----:B------:R-:W-:-:S07]  /*8530*/  @!UP1 ULOP3.LUT UR5, URZ, UR6, URZ, 0x33, !UPT ;  /* 0x000000063f059292 */ /* 0x000fce000f8e333f */
[----:B------:R-:W-:-:S05]  /*8540*/  UMOV UR37, UR5 ;  /* 0x0000000500257c82 */ /* 0x000fca0008000000 */
.L_x_41:
[----:B------:R-:W-:Y:S02]  /*8550*/  UIMAD UR48, UR47, UR37, URZ ;  /* 0x000000252f3072a4 */ /* 0x000fe4000f8e023f */
[----:B------:R-:W-:Y:S02]  /*8560*/  IMAD.U32 R3, RZ, RZ, UR37 ;  /* 0x00000025ff037e24 */ /* 0x000fe4000f8e00ff */
[----:B------:R-:W-:Y:S02]  /*8570*/  IMAD.MOV.U32 R8, RZ, RZ, 0x1 ;  /* 0x00000001ff087424 */ /* 0x000fe400078e00ff */
[----:B------:R-:W-:-:S04]  /*8580*/  MOV R2, UR48 ;  /* 0x0000003000027c02 */ /* 0x000fc80008000f00 */
[----:B------:R-:W-:-:S04]  /*8590*/  VIADDMNMX R2, R2, R3, UR44, PT ;  /* 0x0000002c02027e46 */ /* 0x000fc8000b800103 */
[----:B------:R-:W-:Y:S01]  /*85a0*/  R2UR UR49, R2 ;  /* 0x00000000023172ca */ /* 0x000fe200000e0000 */
[----:B------:R-:W-:-:S12]  /*85b0*/  IMAD.MOV.U32 R2, RZ, RZ, RZ ;  /* 0x000000ffff027224 */ /* 0x000fd800078e00ff */
[----:B------:R-:W-:-:S06]  /*85c0*/  UISETP.GT.AND UP0, UPT, UR49, UR48, UPT ;  /* 0x000000303100728c */ /* 0x000fcc000bf04270 */
[----:B------:R-:W-:-:S13]  /*85d0*/  PLOP3.LUT P0, PT, PT, PT, UP0, 0x80, 0x0 ;  /* 0x000000000000781c */ /* 0x000fda0003f0f008 */
[----:B------:R-:W-:Y:S05]  /*85e0*/  @!P0 BRA `(.L_x_40) ;  /* 0x0000003000008947 */ /* 0x000fea0003800000 */
[----:B------:R-:W0:Y:S01]  /*85f0*/  S2UR UR4, SR_CgaCtaId ;  /* 0x00000000000479c3 */ /* 0x000e220000008800 */
[----:B------:R-:W-:Y:S02]  /*8600*/  UMOV UR45, 0x400 ;  /* 0x00000400002d7882 */ /* 0x000fe40000000000 */
[----:B0-----:R-:W-:-:S04]  /*8610*/  ULEA UR45, UR4, UR45, 0x18 ;  /* 0x0000002d042d7291 */ /* 0x001fc8000f8ec03f */
[----:B------:R-:W-:-:S04]  /*8620*/  UIADD3 UR4, UR45, 0x18400, URZ ;  /* 0x000184002d047890 */ /* 0x000fc8000fffe03f */
[----:B------:R-:W-:-:S06]  /*8630*/  ULOP3.LUT UP0, URZ, UR4, 0x3ff, URZ, 0xc0, !UPT ;  /* 0x000003ff043f7892 */ /* 0x000fcc000f80c03f */
[----:B------:R-:W-:-:S13]  /*8640*/  PLOP3.LUT P0, PT, PT, PT, UP0, 0x80, 0x0 ;  /* 0x000000000000781c */ /* 0x000fda0003f0f008 */
[----:B------:R-:W-:Y:S05]  /*8650*/  @!P0 BRA `(.L_x_42) ;  /* 0x0000000000408947 */ /* 0x000fea0003800000 */
[----:B------:R-:W-:Y:S01]  /*8660*/  MOV R2, 0x0 ;  /* 0x0000000000027802 */ /* 0x000fe20000000f00 */
[----:B------:R-:W-:Y:S01]  /*8670*/  ULDC.64 UR4, c[0x4][0xf0] ;  /* 0x01003c0000047ab9 */ /* 0x000fe20000000a00 */
[----:B------:R-:W-:Y:S01]  /*8680*/  ULDC.64 UR6, c[0x4][0xf8] ;  /* 0x01003e0000067ab9 */ /* 0x000fe20000000a00 */
[----:B------:R-:W-:Y:S01]  /*8690*/  MOV R4, UR4 ;  /* 0x0000000400047c02 */ /* 0x000fe20008000f00 */
[----:B------:R-:W-:Y:S01]  /*86a0*/  IMAD.U32 R5, RZ, RZ, UR5 ;  /* 0x00000005ff057e24 */ /* 0x000fe2000f8e00ff */
[----:B------:R-:W-:Y:S01]  /*86b0*/  ULDC.64 UR4, c[0x4][0x70] ;  /* 0x01001c0000047ab9 */ /* 0x000fe20000000a00 */
[----:B------:R-:W0:Y:S01]  /*86c0*/  LDC.64 R2, c[0x4][R2] ;  /* 0x0100000002027b82 */ /* 0x000e220000000a00 */
[----:B------:R-:W-:Y:S01]  /*86d0*/  IMAD.U32 R6, RZ, RZ, UR6 ;  /* 0x00000006ff067e24 */ /* 0x000fe2000f8e00ff */
[----:B------:R-:W-:Y:S01]  /*86e0*/  MOV R7, UR7 ;  /* 0x0000000700077c02 */ /* 0x000fe20008000f00 */
[----:B------:R-:W-:Y:S01]  /*86f0*/  IMAD.U32 R10, RZ, RZ, UR4 ;  /* 0x00000004ff0a7e24 */ /* 0x000fe2000f8e00ff */
[----:B------:R-:W-:Y:S01]  /*8700*/  MOV R8, 0x70 ;  /* 0x0000007000087802 */ /* 0x000fe20000000f00 */
[----:B------:R-:W-:-:S02]  /*8710*/  IMAD.U32 R11, RZ, RZ, UR5 ;  /* 0x00000005ff0b7e24 */ /* 0x000fc4000f8e00ff */
[----:B------:R-:W-:Y:S02]  /*8720*/  IMAD.MOV.U32 R12, RZ, RZ, 0x1 ;  /* 0x00000001ff0c7424 */ /* 0x000fe400078e00ff */
[----:B------:R-:W-:-:S07]  /*8730*/  IMAD.MOV.U32 R13, RZ, RZ, RZ ;  /* 0x000000ffff0d7224 */ /* 0x000fce00078e00ff */
[----:B------:R-:W-:-:S07]  /*8740*/  LEPC R20, `(.L_x_42) ;  /* 0x000000001014794e */ /* 0x000fce0000000000 */
[----:B0----5:R-:W-:Y:S05]  /*8750*/  CALL.ABS.NOINC R2 ;  /* 0x0000000002007343 */ /* 0x021fea0003c00000 */
.L_x_42:
        /* <DEDUP_REMOVED lines=19> */
[----:B-1---5:R-:W-:Y:S05]  /*8890*/  CALL.ABS.NOINC R2 ;  /* 0x0000000002007343 */ /* 0x022fea0003c00000 */
.L_x_44:
[----:B------:R0:W1:Y:S01]  /*88a0*/  LDC.64 R2, c[0x4][R16] ;  /* 0x0100000010027b82 */ /* 0x0000620000000a00 */
[----:B------:R-:W-:Y:S01]  /*88b0*/  ULDC.64 UR4, c[0x4][0xf0] ;  /* 0x01003c0000047ab9 */ /* 0x000fe20000000a00 */
[----:B------:R-:W-:Y:S01]  /*88c0*/  ULDC.64 UR6, c[0x4][0xf8] ;  /* 0x01003e0000067ab9 */ /* 0x000fe20000000a00 */
[----:B------:R-:W-:Y:S01]  /*88d0*/  MOV R4, UR4 ;  /* 0x0000000400047c02 */ /* 0x000fe20008000f00 */
        /* <DEDUP_REMOVED lines=11> */
.L_x_43:
[----:B------:R-:W0:Y:S01]  /*8990*/  LDC.64 R2, c[0x0][0x9f8] ;  /* 0x00027e00ff027b82 */ /* 0x000e220000000a00 */
[----:B------:R-:W-:Y:S01]  /*89a0*/  IMAD.SHL.U32 R6, R25, 0x8, RZ ;  /* 0x0000000819067824 */ /* 0x000fe200078e00ff */
[----:B------:R-:W-:Y:S01]  /*89b0*/  MOV R32, R27 ;  /* 0x0000001b00207202 */ /* 0x000fe20000000f00 */
[----:B------:R-:W-:Y:S01]  /*89c0*/  ULDC UR4, c[0x0][0x2f4] ;  /* 0x0000bd0000047ab9 */ /* 0x000fe20000000800 */
[----:B------:R-:W-:-:S04]  /*89d0*/  ULDC UR5, c[0x0][0x320] ;  /* 0x0000c80000057ab9 */ /* 0x000fc80000000800 */
[----:B------:R-:W1:Y:S01]  /*89e0*/  LDC R16, c[0x0][0x430] ;  /* 0x00010c00ff107b82 */ /* 0x000e620000000800 */
[----:B0-----:R-:W-:-:S04]  /*89f0*/  ISETP.NE.U32.AND P0, PT, R2, RZ, PT ;  /* 0x000000ff0200720c */ /* 0x001fc80003f05070 */
[----:B------:R-:W-:-:S13]  /*8a00*/  ISETP.NE.AND.EX P0, PT, R3, RZ, PT, P0 ;  /* 0x000000ff0300720c */ /* 0x000fda0003f05300 */
[----:B------:R-:W0:Y:S01]  /*8a10*/  @P0 LDC.64 R2, c[0x0][0x9f8] ;  /* 0x00027e00ff020b82 */ /* 0x000e220000000a00 */
[----:B------:R-:W-:-:S04]  /*8a20*/  LOP3.LUT R30, R6, 0x38, RZ, 0xc0, !PT ;  /* 0x00000038061e7812 */ /* 0x000fc800078ec0ff */
[----:B------:R-:W-:Y:S02]  /*8a30*/  LOP3.LUT R19, R30, 0x40, RZ, 0xfc, !PT ;  /* 0x000000401e137812 */ /* 0x000fe400078efcff */
[----:B------:R-:W-:Y:S02]  /*8a40*/  LOP3.LUT R22, R22, 0xfffffffb, RZ, 0xc0, !PT ;  /* 0xfffffffb16167812 */ /* 0x000fe400078ec0ff */
[----:B------:R-:W-:Y:S01]  /*8a50*/  ISETP.GE.AND P2, PT, R19, UR4, PT ;  /* 0x0000000413007c0c */ /* 0x000fe2000bf46270 */
[----:B0-----:R-:W-:-:S05]  /*8a60*/  @P0 IMAD.WIDE R2, R27, 0x4, R2 ;  /* 0x000000041b020825 */ /* 0x001fca00078e0202 */
[----:B------:R0:W5:Y:S01]  /*8a70*/  @P0 LDG.E R32, desc[UR38][R2.64] ;  /* 0x0000002602200981 */ /* 0x000162000c1e1900 */
[C---:B------:R-:W-:Y:S01]  /*8a80*/  ISETP.GE.AND P0, PT, R30.reuse, UR4, PT ;  /* 0x000000041e007c0c */ /* 0x040fe2000bf06270 */
[----:B------:R-:W-:Y:S01]  /*8a90*/  IMAD.SHL.U32 R26, R25, 0x10, RZ ;  /* 0x00000010191a7824 */ /* 0x000fe200078e00ff */
[C---:B------:R-:W-:Y:S01]  /*8aa0*/  LOP3.LUT R23, R30.reuse, 0x80, RZ, 0xfc, !PT ;  /* 0x000000801e177812 */ /* 0x040fe200078efcff */
[----:B------:R-:W-:Y:S01]  /*8ab0*/  UMOV UR6, 0xffffffff ;  /* 0xffffffff00067882 */ /* 0x000fe20000000000 */
[----:B------:R-:W-:Y:S02]  /*8ac0*/  ISETP.GE.AND P3, PT, R30, UR5, PT ;  /* 0x000000051e007c0c */ /* 0x000fe4000bf66270 */
[----:B------:R-:W-:Y:S02]  /*8ad0*/  ISETP.GE.AND P1, PT, R23, UR4, PT ;  /* 0x0000000417007c0c */ /* 0x000fe4000bf26270 */
[----:B------:R-:W-:Y:S02]  /*8ae0*/  LOP3.LUT R10, R25, 0x7f, RZ, 0xc0, !PT ;  /* 0x0000007f190a7812 */ /* 0x000fe400078ec0ff */
[----:B------:R-:W-:-:S03]  /*8af0*/  LOP3.LUT R26, R26, 0x70, RZ, 0xc0, !PT ;  /* 0x000000701a1a7812 */ /* 0x000fc600078ec0ff */
[----:B------:R-:W-:Y:S02]  /*8b00*/  @P0 LOP3.LUT R22, R22, 0x4, RZ, 0xfc, !PT ;  /* 0x0000000416160812 */ /* 0x000fe400078efcff */
[----:B------:R-:W-:Y:S02]  /*8b10*/  ISETP.GE.AND P0, PT, R19, UR5, PT ;  /* 0x0000000513007c0c */ /* 0x000fe4000bf06270 */
[----:B------:R-:W-:-:S04]  /*8b20*/  LOP3.LUT R22, R22, 0xfffffffd, RZ, 0xc0, !PT ;  /* 0xfffffffd16167812 */ /* 0x000fc800078ec0ff */
[----:B------:R-:W-:-:S04]  /*8b30*/  @P2 LOP3.LUT R22, R22, 0x2, RZ, 0xfc, !PT ;  /* 0x0000000216162812 */ /* 0x000fc800078efcff */
[----:B------:R-:W-:-:S04]  /*8b40*/  LOP3.LUT R22, R22, 0xfffffffe, RZ, 0xc0, !PT ;  /* 0xfffffffe16167812 */ /* 0x000fc800078ec0ff */
[----:B------:R-:W-:Y:S01]  /*8b50*/  @P1 LOP3.LUT R22, R22, 0x1, RZ, 0xfc, !PT ;  /* 0x0000000116161812 */ /* 0x000fe200078efcff */
[----:B01----:R-:W-:Y:S06]  /*8b60*/  BRA.DIV UR6, `(.L_x_45) ;  /* 0x0000002e06e07947 */ /* 0x003fec000b800000 */
.L_x_87:
[----:B------:R-:W-:Y:S01]  /*8b70*/  UIADD3 UR4, UR49, -0x1, URZ ;  /* 0xffffffff31047890 */ /* 0x000fe2000fffe03f */
[----:B------:R-:W-:Y:S02]  /*8b80*/  SHF.R.U32.HI R37, RZ, 0x3, R10 ;  /* 0x00000003ff257819 */ /* 0x000fe4000001160a */
[----:B------:R-:W-:Y:S02]  /*8b90*/  ISETP.NE.AND P2, PT, R16, 0x1, PT ;  /* 0x000000011000780c */ /* 0x000fe40003f45270 */
[----:B------:R-:W-:Y:S02]  /*8ba0*/  LOP3.LUT R33, R26, R37, RZ, 0xfc, !PT ;  /* 0x000000251a217212 */ /* 0x000fe400078efcff */
[----:B------:R-:W-:Y:S02]  /*8bb0*/  MOV R0, UR4 ;  /* 0x0000000400007c02 */ /* 0x000fe40008000f00 */
[----:B-----5:R-:W-:Y:S02]  /*8bc0*/  SHF.R.S32.HI R34, RZ, 0x1f, R32 ;  /* 0x0000001fff227819 */ /* 0x020fe40000011420 */
[----:B------:R-:W-:Y:S01]  /*8bd0*/  LOP3.LUT R22, R22, 0xffffffdf, RZ, 0xc0, !PT ;  /* 0xffffffdf16167812 */ /* 0x000fe200078ec0ff */
[----:B------:R-:W-:-:S04]  /*8be0*/  IMAD R7, R0, 0x60, R33 ;  /* 0x0000006000077824 */ /* 0x000fc800078e0221 */
[----:B------:R-:W0:Y:S01]  /*8bf0*/  @P2 LDC R0, c[0x0][0x434] ;  /* 0x00010d00ff002b82 */ /* 0x000e220000000800 */
[C---:B------:R-:W-:Y:S01]  /*8c00*/  ISETP.GE.AND P1, PT, R7.reuse, UR43, PT ;  /* 0x0000002b07007c0c */ /* 0x040fe2000bf26270 */
[----:B------:R-:W-:Y:S01]  /*8c10*/  IMAD.IADD R7, R7, 0x1, R18 ;  /* 0x0000000107077824 */ /* 0x000fe200078e0212 */
[----:B------:R-:W-:Y:S02]  /*8c20*/  @P2 LOP3.LUT R22, R22, 0x20, RZ, 0xfc, !PT ;  /* 0x0000002016162812 */ /* 0x000fe400078efcff */
[----:B------:R-:W-:Y:S01]  /*8c30*/  ISETP.GT.U32.OR P1, PT, R33, 0x5f, P1 ;  /* 0x0000005f2100780c */ /* 0x000fe20000f24470 */
[----:B------:R-:W-:Y:S02]  /*8c40*/  IMAD.MOV.U32 R11, RZ, RZ, R7 ;  /* 0x000000ffff0b7224 */ /* 0x000fe400078e0007 */
[----:B------:R-:W1:Y:S10]  /*8c50*/  @P2 LDC R3, c[0x0][0x438] ;  /* 0x00010e00ff032b82 */ /* 0x000e740000000800 */
[----:B------:R-:W2:Y:S01]  /*8c60*/  @!P1 LDC.64 R8, c[0x0][0x428] ;  /* 0x00010a00ff089b82 */ /* 0x000ea20000000a00 */
[----:B0-----:R-:W-:-:S07]  /*8c70*/  @P2 IMAD.HI.U32 R0, R7, R0, RZ ;  /* 0x0000000007002227 */ /* 0x001fce00078e00ff */
[----:B------:R-:W0:Y:S01]  /*8c80*/  @!P1 LDC.64 R4, c[0x0][0x418] ;  /* 0x00010600ff049b82 */ /* 0x000e220000000a00 */
[----:B-1----:R-:W-:-:S04]  /*8c90*/  @P2 SHF.R.U32.HI R11, RZ, R3, R0 ;  /* 0x00000003ff0b2219 */ /* 0x002fc80000011600 */
[----:B------:R-:W-:Y:S02]  /*8ca0*/  @!P1 SHF.R.S32.HI R3, RZ, 0x1f, R11 ;  /* 0x0000001fff039819 */ /* 0x000fe4000001140b */
[----:B------:R-:W-:Y:S01]  /*8cb0*/  @!P1 MOV R2, R11 ;  /* 0x0000000b00029202 */ /* 0x000fe20000000f00 */
[----:B--2---:R-:W-:-:S04]  /*8cc0*/  @!P1 IMAD R0, R34, R8, RZ ;  /* 0x0000000822009224 */ /* 0x004fc800078e02ff */
[----:B------:R-:W-:-:S04]  /*8cd0*/  @!P1 IMAD.WIDE.U32 R2, R32, R8, R2 ;  /* 0x0000000820029225 */ /* 0x000fc800078e0002 */
[----:B------:R-:W-:Y:S01]  /*8ce0*/  @!P1 IMAD R9, R32, R9, R0 ;  /* 0x0000000920099224 */ /* 0x000fe200078e0200 */
[----:B0-----:R-:W-:-:S03]  /*8cf0*/  @!P1 LEA R4, P2, R2, R4, 0x2 ;  /* 0x0000000402049211 */ /* 0x001fc600078410ff */
[----:B------:R-:W-:-:S05]  /*8d00*/  @!P1 IMAD.IADD R0, R3, 0x1, R9 ;  /* 0x0000000103009824 */ /* 0x000fca00078e0209 */
[----:B------:R-:W-:Y:S01]  /*8d10*/  @!P1 LEA.HI.X R5, R2, R5, R0, 0x2, P2 ;  /* 0x0000000502059211 */ /* 0x000fe200010f1400 */
[----:B------:R-:W-:-:S06]  /*8d20*/  IMAD.MOV.U32 R0, RZ, RZ, RZ ;  /* 0x000000ffff007224 */ /* 0x000fcc00078e00ff */
[----:B------:R0:W5:Y:S01]  /*8d30*/  @!P1 LDG.E R0, desc[UR38][R4.64] ;  /* 0x0000002604009981 */ /* 0x000162000c1e1900 */
[----:B------:R-:W-:Y:S01]  /*8d40*/  ULOP3.LUT UR5, UR36, 0x2, URZ, 0xfc, !UPT ;  /* 0x0000000224057892 */ /* 0x000fe2000f8efc3f */
[----:B------:R-:W-:Y:S01]  /*8d50*/  IADD3 R2, -R11, RZ, RZ ;  /* 0x000000ff0b027210 */ /* 0x000fe20007ffe1ff */
[----:B------:R-:W-:Y:S01]  /*8d60*/  IMAD.U32 R28, RZ, RZ, UR4 ;  /* 0x00000004ff1c7e24 */ /* 0x000fe2000f8e00ff */
[----:B------:R-:W-:Y:S02]  /*8d70*/  LOP3.LUT R22, R22, 0xffffffef, RZ, 0xc0, !PT ;  /* 0xffffffef16167812 */ /* 0x000fe400078ec0ff */
[----:B------:R-:W-:Y:S01]  /*8d80*/  SEL R29, RZ, 0x1, P3 ;  /* 0x00000001ff1d7807 */ /* 0x000fe20001800000 */
[----:B------:R-:W-:Y:S01]  /*8d90*/  IMAD.U32 R36, RZ, RZ, UR5 ;  /* 0x00000005ff247e24 */ /* 0x000fe2000f8e00ff */
[----:B------:R-:W-:Y:S01]  /*8da0*/  LOP3.LUT R22, R22, 0xfffffff7, RZ, 0xc0, !PT ;  /* 0xfffffff716167812 */ /* 0x000fe200078ec0ff */
[----:B------:R-:W-:Y:S01]  /*8db0*/  IMAD R7, R16, R2, R7 ;  /* 0x0000000210077224 */ /* 0x000fe200078e0207 */
[----:B------:R-:W-:-:S02]  /*8dc0*/  SEL R2, RZ, 0xffffffff, P0 ;  /* 0xffffffffff027807 */ /* 0x000fc40000000000 */
[----:B------:R-:W-:Y:S02]  /*8dd0*/  ISETP.GT.U32.AND P0, PT, R33, 0x5f, PT ;  /* 0x0000005f2100780c */ /* 0x000fe40003f04070 */
[----:B------:R-:W-:Y:S01]  /*8de0*/  ISETP.NE.AND P4, PT, R36, 0x3, PT ;  /* 0x000000032400780c */ /* 0x000fe20003f85270 */
[----:B------:R-:W-:Y:S01]  /*8df0*/  IMAD.SHL.U32 R2, R2, 0x2, RZ ;  /* 0x0000000202027824 */ /* 0x000fe200078e00ff */
[----:B------:R-:W-:-:S04]  /*8e00*/  MOV R31, UR42 ;  /* 0x0000002a001f7c02 */ /* 0x000fc80008000f00 */
[----:B------:R-:W-:Y:S02]  /*8e10*/  LOP3.LUT R29, R2, 0x2, R29, 0xe2, !PT ;  /* 0x00000002021d7812 */ /* 0x000fe400078ee21d */
[----:B------:R-:W-:-:S03]  /*8e20*/  SHF.R.S32.HI R31, RZ, 0x1f, R31 ;  /* 0x0000001fff1f7819 */ /* 0x000fc6000001141f */
[----:B------:R-:W-:-:S04]  /*8e30*/  @P0 LOP3.LUT R22, R22, 0x8, RZ, 0xfc, !PT ;  /* 0x0000000816160812 */ /* 0x000fc800078efcff */
[----:B------:R-:W-:Y:S01]  /*8e40*/  @P4 LOP3.LUT R22, R22, 0x10, RZ, 0xfc, !PT ;  /* 0x0000001016164812 */ /* 0x000fe200078efcff */
[----:B0-----:R-:W-:Y:S06]  /*8e50*/  @!P4 BRA `(.L_x_46) ;  /* 0x000000000004c947 */ /* 0x001fec0003800000 */
[----:B------:R-:W-:Y:S01]  /*8e60*/  BPT.TRAP 0x1 ;  /* 0x000000040000795c */ /* 0x000fe20000300000 */
.L_x_46:
[----:B------:R-:W-:Y:S01]  /*8e70*/  SHF.R.S32.HI R5, RZ, 0x1f, R7 ;  /* 0x0000001fff057819 */ /* 0x000fe20000011407 */
[----:B------:R-:W-:Y:S01]  /*8e80*/  ULDC.64 UR4, c[0x0][0x328] ;  /* 0x0000ca0000047ab9 */ /* 0x000fe20000000a00 */
[----:B-----5:R-:W-:Y:S02]  /*8e90*/  SHF.R.S32.HI R4, RZ, 0x1f, R0 ;  /* 0x0000001fff047819 */ /* 0x020fe40000011400 */
[----:B------:R-:W-:Y:S01]  /*8ea0*/  R2UR UR6, R31 ;  /* 0x000000001f0672ca */ /* 0x000fe200000e0000 */
[----:B------:R-:W-:-:S04]  /*8eb0*/  IMAD R2, R5, UR4, RZ ;  /* 0x0000000405027c24 */ /* 0x000fc8000f8e02ff */
[C---:B------:R-:W-:Y:S02]  /*8ec0*/  IMAD R9, R7.reuse, UR5, R2 ;  /* 0x0000000507097c24 */ /* 0x040fe4000f8e0202 */
[----:B------:R-:W-:Y:S01]  /*8ed0*/  IMAD.WIDE.U32 R2, R7, UR4, RZ ;  /* 0x0000000407027c25 */ /* 0x000fe2000f8e00ff */
[----:B------:R-:W-:-:S03]  /*8ee0*/  ULDC.64 UR4, c[0x0][0x338] ;  /* 0x0000ce0000047ab9 */ /* 0x000fc60000000a00 */
[----:B------:R-:W-:Y:S02]  /*8ef0*/  IMAD.IADD R3, R3, 0x1, R9 ;  /* 0x0000000103037824 */ /* 0x000fe400078e0209 */
[----:B------:R-:W-:Y:S02]  /*8f00*/  IMAD R9, R4, UR4, RZ ;  /* 0x0000000404097c24 */ /* 0x000fe4000f8e02ff */
[----:B------:R-:W-:-:S04]  /*8f10*/  IMAD.WIDE.U32 R2, R0, UR4, R2 ;  /* 0x0000000400027c25 */ /* 0x000fc8000f8e0002 */
[----:B------:R-:W-:Y:S01]  /*8f20*/  IMAD R9, R0, UR5, R9 ;  /* 0x0000000500097c24 */ /* 0x000fe2000f8e0209 */
[----:B------:R-:W-:-:S04]  /*8f30*/  ULDC.64 UR4, c[0x0][0x330] ;  /* 0x0000cc0000047ab9 */ /* 0x000fc80000000a00 */
[----:B------:R-:W-:Y:S01]  /*8f40*/  IADD3 R3, R3, R9, RZ ;  /* 0x0000000903037210 */ /* 0x000fe20007ffe0ff */
[----:B------:R-:W-:Y:S01]  /*8f50*/  IMAD.U32 R9, RZ, RZ, UR4 ;  /* 0x00000004ff097e24 */ /* 0x000fe2000f8e00ff */
[----:B------:R-:W-:-:S03]  /*8f60*/  UIMAD UR4, UR6, UR4, URZ ;  /* 0x00000004060472a4 */ /* 0x000fc6000f8e023f */
[----:B------:R-:W-:Y:S01]  /*8f70*/  IMAD.WIDE.U32 R2, R9, UR42, R2 ;  /* 0x0000002a09027c25 */ /* 0x000fe2000f8e0002 */
[----:B------:R-:W-:Y:S01]  /*8f80*/  UIMAD UR4, UR42, UR5, UR4 ;  /* 0x000000052a0472a4 */ /* 0x000fe2000f8e0204 */
[----:B------:R-:W-:Y:S02]  /*8f90*/  ULDC.64 UR6, c[0x0][0x318] ;  /* 0x0000c60000067ab9 */ /* 0x000fe40000000a00 */
[----:B------:R-:W-:-:S03]  /*8fa0*/  LEA R16, P0, R2, UR6, 0x1 ;  /* 0x0000000602107c11 */ /* 0x000fc6000f8008ff */
[----:B------:R-:W-:-:S05]  /*8fb0*/  VIADD R17, R3, UR4 ;  /* 0x0000000403117c36 */ /* 0x000fca0008000000 */
[----:B------:R-:W-:Y:S02]  /*8fc0*/  LEA.HI.X R17, R2, UR7, R17, 0x1, P0 ;  /* 0x0000000702117c11 */ /* 0x000fe400080f0c11 */
[----:B------:R-:W-:-:S04]  /*8fd0*/  MOV R2, 0x1 ;  /* 0x0000000100027802 */ /* 0x000fc80000000f00 */
[----:B------:R-:W-:-:S04]  /*8fe0*/  SHF.L.U32 R2, R2, 0x1f, RZ ;  /* 0x0000001f02027819 */ /* 0x000fc800000006ff */
[----:B------:R-:W0:Y:S02]  /*8ff0*/  SYNCS.PHASECHK.TRANS64.TRYWAIT P0, [UR45+0x2a840], R2 ;  /* 0x02a84002ff0075a7 */ /* 0x000e24000800016d */
[----:B0-----:R-:W-:Y:S05]  /*9000*/  @!P0 BRA `(.L_x_47) ;  /* 0x0000002800d88947 */ /* 0x001fea0003800000 */
.L_x_88:
[----:B------:R-:W-:Y:S01]  /*9010*/  ULDC.64 UR4, c[0x0][0x300] ;  /* 0x0000c00000047ab9 */ /* 0x000fe20000000a00 */
[----:B------:R-:W-:Y:S01]  /*9020*/  R2UR UR6, R31 ;  /* 0x000000001f0672ca */ /* 0x000fe200000e0000 */
[----:B0-----:R-:W-:Y:S01]  /*9030*/  IMAD R2, R5, UR4, RZ ;  /* 0x0000000405027c24 */ /* 0x001fe2000f8e02ff */
[C---:B------:R-:W-:Y:S02]  /*9040*/  LOP3.LUT P3, RZ, R22.reuse, 0x4, RZ, 0xc0, !PT ;  /* 0x0000000416ff7812 */ /* 0x040fe4000786c0ff */
[C---:B------:R-:W-:Y:S01]  /*9050*/  LOP3.LUT P2, RZ, R22.reuse, 0x2, RZ, 0xc0, !PT ;  /* 0x0000000216ff7812 */ /* 0x040fe2000784c0ff */
[C---:B------:R-:W-:Y:S01]  /*9060*/  IMAD R5, R7.reuse, UR5, R2 ;  /* 0x0000000507057c24 */ /* 0x040fe2000f8e0202 */
[----:B------:R-:W-:Y:S01]  /*9070*/  LOP3.LUT P1, RZ, R22, 0x1, RZ, 0xc0, !PT ;  /* 0x0000000116ff7812 */ /* 0x000fe2000782c0ff */
[----:B------:R-:W-:Y:S01]  /*9080*/  IMAD.WIDE.U32 R2, R7, UR4, RZ ;  /* 0x0000000407027c25 */ /* 0x000fe2000f8e00ff */
[----:B------:R-:W-:-:S03]  /*9090*/  ULDC.64 UR4, c[0x0][0x310] ;  /* 0x0000c40000047ab9 */ /* 0x000fc60000000a00 */
[----:B------:R-:W-:Y:S02]  /*90a0*/  IMAD.IADD R3, R3, 0x1, R5 ;  /* 0x0000000103037824 */ /* 0x000fe400078e0205 */
[----:B------:R-:W-:Y:S02]  /*90b0*/  IMAD R5, R4, UR4, RZ ;  /* 0x0000000404057c24 */ /* 0x000fe4000f8e02ff */
[----:B------:R-:W-:-:S04]  /*90c0*/  IMAD.WIDE.U32 R2, R0, UR4, R2 ;  /* 0x0000000400027c25 */ /* 0x000fc8000f8e0002 */
[----:B------:R-:W-:Y:S01]  /*90d0*/  IMAD R5, R0, UR5, R5 ;  /* 0x0000000500057c24 */ /* 0x000fe2000f8e0205 */
[----:B------:R-:W-:-:S03]  /*90e0*/  ULDC.64 UR4, c[0x0][0x308] ;  /* 0x0000c20000047ab9 */ /* 0x000fc60000000a00 */
[----:B------:R-:W-:Y:S01]  /*90f0*/  IMAD.IADD R3, R3, 0x1, R5 ;  /* 0x0000000103037824 */ /* 0x000fe200078e0205 */
[----:B------:R-:W-:Y:S01]  /*9100*/  MOV R5, UR4 ;  /* 0x0000000400057c02 */ /* 0x000fe20008000f00 */
[----:B------:R-:W-:-:S03]  /*9110*/  UIMAD UR4, UR6, UR4, URZ ;  /* 0x00000004060472a4 */ /* 0x000fc6000f8e023f */
[----:B------:R-:W-:Y:S01]  /*9120*/  ULDC.64 UR6, c[0x0][0x2e8] ;  /* 0x0000ba0000067ab9 */ /* 0x000fe20000000a00 */
[----:B------:R-:W-:Y:S02]  /*9130*/  UIMAD UR4, UR42, UR5, UR4 ;  /* 0x000000052a0472a4 */ /* 0x000fe4000f8e0204 */
[----:B------:R-:W-:-:S04]  /*9140*/  IMAD.WIDE.U32 R2, R5, UR42, R2 ;  /* 0x0000002a05027c25 */ /* 0x000fc8000f8e0002 */
[----:B------:R-:W-:Y:S01]  /*9150*/  VIADD R7, R3, UR4 ;  /* 0x0000000403077c36 */ /* 0x000fe20008000000 */
[C---:B------:R-:W-:Y:S01]  /*9160*/  LEA R0, P0, R2.reuse, UR6, 0x1 ;  /* 0x0000000602007c11 */ /* 0x040fe2000f8008ff */
[----:B------:R-:W-:Y:S01]  /*9170*/  IMAD.MOV.U32 R3, RZ, RZ, -0x60 ;  /* 0xffffffa0ff037424 */ /* 0x000fe200078e00ff */
[----:B------:R-:W-:Y:S02]  /*9180*/  UMOV UR4, 0xffffffff ;  /* 0xffffffff00047882 */ /* 0x000fe40000000000 */
[----:B------:R-:W-:Y:S01]  /*9190*/  LEA.HI.X R7, R2, UR7, R7, 0x1, P0 ;  /* 0x0000000702077c11 */ /* 0x000fe200080f0c07 */
[----:B------:R-:W-:Y:S01]  /*91a0*/  IMAD R4, R28, R3, UR43 ;  /* 0x0000002b1c047e24 */ /* 0x000fe2000f8e0203 */
[----:B------:R-:W-:-:S04]  /*91b0*/  LOP3.LUT R3, R6, 0x1c0, RZ, 0xc0, !PT ;  /* 0x000001c006037812 */ /* 0x000fc800078ec0ff */
[----:B------:R-:W-:Y:S02]  /*91c0*/  LOP3.LUT R2, R3, 0x38, R6, 0xf8, !PT ;  /* 0x0000003803027812 */ /* 0x000fe400078ef806 */
[----:B------:R-:W-:Y:S02]  /*91d0*/  IADD3 R6, -R37, R4, RZ ;  /* 0x0000000425067210 */ /* 0x000fe40007ffe1ff */
[----:B------:R-:W-:Y:S01]  /*91e0*/  LOP3.LUT R2, R2, 0x38, R25, 0x78, !PT ;  /* 0x0000003802027812 */ /* 0x000fe200078e7819 */
[----:B------:R-:W-:Y:S01]  /*91f0*/  IMAD.SHL.U32 R25, R10, 0x8, RZ ;  /* 0x000000080a197824 */ /* 0x000fe200078e00ff */
[----:B------:R-:W-:-:S04]  /*9200*/  ISETP.GE.AND P0, PT, R6, 0x1, PT ;  /* 0x000000010600780c */ /* 0x000fc80003f06270 */
[----:B------:R-:W-:Y:S01]  /*9210*/  LOP3.LUT R25, R2, 0x200, R25, 0xf8, !PT ;  /* 0x0000020002197812 */ /* 0x000fe200078ef819 */
[----:B------:R-:W-:Y:S08]  /*9220*/  BRA.DIV UR4, `(.L_x_48) ;  /* 0x0000002a04687947 */ /* 0x000ff0000b800000 */
[----:B------:R-:W-:Y:S01]  /*9230*/  SHFL.IDX PT, R3, R7, RZ, 0x181f ;  /* 0x00181fff07037589 */ /* 0x000fe200000e0000 */
[----:B------:R-:W-:-:S03]  /*9240*/  @P0 LEA R9, R25, UR45, 0x1 ;  /* 0x0000002d19090c11 */ /* 0x000fc6000f8e08ff */
[----:B------:R-:W0:Y:S04]  /*9250*/  SHFL.IDX PT, R2, R0, RZ, 0x181f ;  /* 0x00181fff00027589 */ /* 0x000e2800000e0000 */
[----:B------:R-:W-:Y:S04]  /*9260*/  SHFL.IDX PT, R5, R7, 0x1, 0x181f ;  /* 0x00381f0007057f89 */ /* 0x000fe800000e0000 */
[----:B------:R-:W-:Y:S04]  /*9270*/  SHFL.IDX PT, R4, R0, 0x1, 0x181f ;  /* 0x00381f0000047f89 */ /* 0x000fe800000e0000 */
[----:B------:R-:W1:Y:S04]  /*9280*/  SHFL.IDX PT, R8, R7, 0x2, 0x181f ;  /* 0x00581f0007087f89 */ /* 0x000e6800000e0000 */
[----:B------:R-:W2:Y:S04]  /*9290*/  SHFL.IDX PT, R14, R0, 0x2, 0x181f ;  /* 0x00581f00000e7f89 */ /* 0x000ea800000e0000 */
[----:B------:R-:W3:Y:S01]  /*92a0*/  SHFL.IDX PT, R10, R0, 0x3, 0x181f ;  /* 0x00781f00000a7f89 */ /* 0x000ee200000e0000 */
[----:B0-----:R-:W-:-:S05]  /*92b0*/  @P0 IMAD.WIDE.U32 R2, R30, 0x2, R2 ;  /* 0x000000021e020825 */ /* 0x001fca00078e0002 */
[----:B------:R-:W-:Y:S04]  /*92c0*/  @P0 LDGSTS.E.BYPASS.LTC128B.128 [R9+0x18400], desc[UR38][R2.64], !P3 ;  /* 0x1840000002090fae */ /* 0x000fe8000d901d66 */
[----:B------:R-:W-:Y:S04]  /*92d0*/  @P0 LDGSTS.E.BYPASS.LTC128B.128 [R9+0x1b400], desc[UR38][R2.64+0x80], !P2 ;  /* 0x1b40008002090fae */ /* 0x000fe8000d101d66 */
[----:B------:R0:W-:Y:S01]  /*92e0*/  @P0 LDGSTS.E.BYPASS.LTC128B.128 [R9+0x1e400], desc[UR38][R2.64+0x100], !P1 ;  /* 0x1e40010002090fae */ /* 0x0001e2000c901d66 */
[----:B------:R-:W-:-:S03]  /*92f0*/  ISETP.GE.AND P0, PT, R6, 0x11, PT ;  /* 0x000000110600780c */ /* 0x000fc60003f06270 */
[----:B0-----:R-:W0:Y:S01]  /*9300*/  SHFL.IDX PT, R9, R7, 0x3, 0x181f ;  /* 0x00781f0007097f89 */ /* 0x001e2200000e0000 */
[----:B-1----:R-:W-:-:S09]  /*9310*/  MOV R3, R8 ;  /* 0x0000000800037202 */ /* 0x002fd20000000f00 */
[----:B------:R-:W-:Y:S01]  /*9320*/  @P0 IMAD.WIDE.U32 R4, R30, 0x2, R4 ;  /* 0x000000021e040825 */ /* 0x000fe200078e0004 */
[----:B------:R-:W-:Y:S01]  /*9330*/  @P0 LEA R21, R25, UR45, 0x1 ;  /* 0x0000002d19150c11 */ /* 0x000fe2000f8e08ff */
[----:B------:R-:W-:Y:S02]  /*9340*/  SHFL.IDX PT, R8, R7, 0x4, 0x181f ;  /* 0x00981f0007087f89 */ /* 0x000fe400000e0000 */
[----:B--2---:R-:W-:Y:S02]  /*9350*/  IMAD.MOV.U32 R2, RZ, RZ, R14 ;  /* 0x000000ffff027224 */ /* 0x004fe400078e000e */
[----:B------:R-:W-:Y:S04]  /*9360*/  @P0 LDGSTS.E.BYPASS.LTC128B.128 [R21+0x18c00], desc[UR38][R4.64], !P3 ;  /* 0x18c0000004150fae */ /* 0x000fe8000d901d66 */
[----:B------:R-:W-:Y:S04]  /*9370*/  @P0 LDGSTS.E.BYPASS.LTC128B.128 [R21+0x1bc00], desc[UR38][R4.64+0x80], !P2 ;  /* 0x1bc0008004150fae */ /* 0x000fe8000d101d66 */
[----:B------:R3:W-:Y:S01]  /*9380*/  @P0 LDGSTS.E.BYPASS.LTC128B.128 [R21+0x1ec00], desc[UR38][R4.64+0x100], !P1 ;  /* 0x1ec0010004150fae */ /* 0x0007e2000c901d66 */
[----:B------:R-:W-:-:S03]  /*9390*/  ISETP.GE.AND P0, PT, R6, 0x21, PT ;  /* 0x000000210600780c */ /* 0x000fc60003f06270 */
[----:B------:R-:W1:Y:S04]  /*93a0*/  SHFL.IDX PT, R14, R0, 0x4, 0x181f ;  /* 0x00981f00000e7f89 */ /* 0x000e6800000e0000 */
[----:B------:R-:W2:Y:S01]  /*93b0*/  SHFL.IDX PT, R7, R7, 0x5, 0x181f ;  /* 0x00b81f0007077f89 */ /* 0x000ea200000e0000 */
[----:B---3--:R-:W-:-:S05]  /*93c0*/  IMAD.MOV.U32 R4, RZ, RZ, R10 ;  /* 0x000000ffff047224 */ /* 0x008fca00078e000a */
[----:B------:R-:W-:Y:S01]  /*93d0*/  @P0 IMAD.WIDE.U32 R2, R30, 0x2, R2 ;  /* 0x000000021e020825 */ /* 0x000fe200078e0002 */
[----:B------:R-:W-:-:S03]  /*93e0*/  @P0 LEA R35, R25, UR45, 0x1 ;  /* 0x0000002d19230c11 */ /* 0x000fc6000f8e08ff */
[----:B0-----:R-:W-:Y:S02]  /*93f0*/  IMAD.MOV.U32 R5, RZ, RZ, R9 ;  /* 0x000000ffff057224 */ /* 0x001fe400078e0009 */
[----:B------:R-:W-:Y:S04]  /*9400*/  @P0 LDGSTS.E.BYPASS.LTC128B.128 [R35+0x19400], desc[UR38][R2.64], !P3 ;  /* 0x1940000002230fae */ /* 0x000fe8000d901d66 */
[----:B------:R-:W-:Y:S04]  /*9410*/  @P0 LDGSTS.E.BYPASS.LTC128B.128 [R35+0x1c400], desc[UR38][R2.64+0x80], !P2 ;  /* 0x1c40008002230fae */ /* 0x000fe8000d101d66 */
[----:B------:R1:W-:Y:S01]  /*9420*/  @P0 LDGSTS.E.BYPASS.LTC128B.128 [R35+0x1f400], desc[UR38][R2.64+0x100], !P1 ;  /* 0x1f40010002230fae */ /* 0x0003e2000c901d66 */
[----:B------:R-:W-:-:S02]  /*9430*/  ISETP.GE.AND P0, PT, R6, 0x31, PT ;  /* 0x000000310600780c */ /* 0x000fc40003f06270 */
[----:B-1----:R-:W-:Y:S01]  /*9440*/  MOV R2, R14 ;  /* 0x0000000e00027202 */ /* 0x002fe20000000f00 */
[----:B------:R-:W-:-:S10]  /*9450*/  IMAD.MOV.U32 R3, RZ, RZ, R8 ;  /* 0x000000ffff037224 */ /* 0x000fd400078e0008 */
[----:B------:R-:W-:Y:S01]  /*9460*/  @P0 LEA R9, R25, UR45, 0x1 ;  /* 0x0000002d19090c11 */ /* 0x000fe2000f8e08ff */
[----:B------:R-:W-:Y:S01]  /*9470*/  @P0 IMAD.WIDE.U32 R4, R30, 0x2, R4 ;  /* 0x000000021e040825 */ /* 0x000fe200078e0004 */
[----:B------:R0:W1:Y:S04]  /*9480*/  SHFL.IDX PT, R14, R0, 0x5, 0x181f ;  /* 0x00b81f00000e7f89 */ /* 0x00006800000e0000 */
[----:B------:R0:W-:Y:S04]  /*9490*/  @P0 LDGSTS.E.BYPASS.LTC128B.128 [R9+0x19c00], desc[UR38][R4.64], !P3 ;  /* 0x19c0000004090fae */ /* 0x0001e8000d901d66 */
[----:B------:R0:W-:Y:S04]  /*94a0*/  @P0 LDGSTS.E.BYPASS.LTC128B.128 [R9+0x1cc00], desc[UR38][R4.64+0x80], !P2 ;  /* 0x1cc0008004090fae */ /* 0x0001e8000d101d66 */
[----:B------:R0:W-:Y:S01]  /*94b0*/  @P0 LDGSTS.E.BYPASS.LTC128B.128 [R9+0x1fc00], desc[UR38][R4.64+0x100], !P1 ;  /* 0x1fc0010004090fae */ /* 0x0001e2000c901d66 */
[----:B------:R-:W-:-:S13]  /*94c0*/  ISETP.GE.AND P0, PT, R6, 0x41, PT ;  /* 0x000000410600780c */ /* 0x000fda0003f06270 */
[----:B------:R-:W-:Y:S01]  /*94d0*/  @P0 IMAD.WIDE.U32 R2, R30, 0x2, R2 ;  /* 0x000000021e020825 */ /* 0x000fe200078e0002 */
[----:B------:R-:W-:-:S05]  /*94e0*/  @P0 LEA R21, R25, UR45, 0x1 ;  /* 0x0000002d19150c11 */ /* 0x000fca000f8e08ff */
[----:B------:R0:W-:Y:S04]  /*94f0*/  @P0 LDGSTS.E.BYPASS.LTC128B.128 [R21+0x1a400], desc[UR38][R2.64], !P3 ;  /* 0x1a40000002150fae */ /* 0x0001e8000d901d66 */
[----:B------:R0:W-:Y:S04]  /*9500*/  @P0 LDGSTS.E.BYPASS.LTC128B.128 [R21+0x1d400], desc[UR38][R2.64+0x80], !P2 ;  /* 0x1d40008002150fae */ /* 0x0001e8000d101d66 */
[----:B-12---:R0:W-:Y:S02]  /*9510*/  @P0 LDGSTS.E.BYPASS.LTC128B.128 [R21+0x20400], desc[UR38][R2.64+0x100], !P1 ;  /* 0x2040010002150fae */ /* 0x0061e4000c901d66 */
.L_x_102:
[----:B------:R-:W-:Y:S01]  /*9520*/  ISETP.GE.AND P0, PT, R6, 0x51, PT ;  /* 0x000000510600780c */ /* 0x000fe20003f06270 */
[----:B0-----:R-:W-:Y:S01]  /*9530*/  IMAD.MOV.U32 R2, RZ, RZ, R14 ;  /* 0x000000ffff027224 */ /* 0x001fe200078e000e */
[----:B------:R-:W-:-:S11]  /*9540*/  MOV R3, R7 ;  /* 0x0000000700037202 */ /* 0x000fd60000000f00 */
[----:B------:R-:W-:Y:S01]  /*9550*/  @P0 IMAD.WIDE.U32 R2, R30, 0x2, R2 ;  /* 0x000000021e020825 */ /* 0x000fe200078e0002 */
[----:B------:R-:W-:-:S05]  /*9560*/  @P0 LEA R5, R25, UR45, 0x1 ;  /* 0x0000002d19050c11 */ /* 0x000fca000f8e08ff */
[----:B------:R-:W-:Y:S01]  /*9570*/  @!PT LDS RZ, [RZ] ;  /* 0x00000000fffff984 */ /* 0x000fe20000000800 */
[----:B------:R-:W-:Y:S01]  /*9580*/  @!PT LDS RZ, [RZ] ;  /* 0x00000000fffff984 */ /* 0x000fe20000000800 */
[----:B------:R-:W-:Y:S01]  /*9590*/  @!PT LDS RZ, [RZ] ;  /* 0x00000000fffff984 */ /* 0x000fe20000000800 */
[----:B------:R0:W-:Y:S04]  /*95a0*/  @P0 LDGSTS.E.BYPASS.LTC128B.128 [R5+0x1ac00], desc[UR38][R2.64], !P3 ;  /* 0x1ac0000002050fae */ /* 0x0001e8000d901d66 */
[----:B------:R0:W-:Y:S04]  /*95b0*/  @P0 LDGSTS.E.BYPASS.LTC128B.128 [R5+0x1dc00], desc[UR38][R2.64+0x80], !P2 ;  /* 0x1dc0008002050fae */ /* 0x0001e8000d101d66 */
[----:B------:R0:W-:Y:S01]  /*95c0*/  @P0 LDGSTS.E.BYPASS.LTC128B.128 [R5+0x20c00], desc[UR38][R2.64+0x100], !P1 ;  /* 0x20c0010002050fae */ /* 0x0001e2000c901d66 */
[----:B------:R-:W-:Y:S01]  /*95d0*/  NOP ;  /* 0x0000000000007918 */ /* 0x000fe20000000000 */
[----:B------:R-:W-:Y:S02]  /*95e0*/  SYNCS.ARRIVE.TRANS64.RED.A0T1 RZ, [UR45+0x2a830], RZ ;  /* 0x02a830ffffff79a7 */ /* 0x000fe4000820042d */
[----:B------:R-:W-:Y:S01]  /*95f0*/  ARRIVES.LDGSTSBAR.64.TRANSCNT [UR45+0x2a830] ;  /* 0x02a83000ff0079b0 */ /* 0x000fe20008000aad */
[----:B------:R-:W-:Y:S01]  /*9600*/  NOP ;  /* 0x0000000000007918 */ /* 0x000fe20000000000 */
[----:B------:R-:W-:-:S13]  /*9610*/  ISETP.NE.AND P1, PT, R36, 0x3, PT ;  /* 0x000000032400780c */ /* 0x000fda0003f25270 */
[----:B0-----:R-:W-:Y:S05]  /*9620*/  @!P1 BRA `(.L_x_49) ;  /* 0x0000000000049947 */ /* 0x001fea0003800000 */
[----:B------:R-:W-:Y:S01]  /*9630*/  BPT.TRAP 0x1 ;  /* 0x000000040000795c */ /* 0x000fe20000300000 */
.L_x_49:
[----:B------:R-:W-:Y:S01]  /*9640*/  SYNCS.ARRIVE.TRANS64.A1T0 RZ, [UR45+0x2a830], RZ ;  /* 0x02a830ffffff79a7 */ /* 0x000fe2000810002d */
[----:B------:R-:W-:Y:S05]  /*9650*/  WARPSYNC.ALL ;  /* 0x0000000000007948 */ /* 0x000fea0003800000 */
[----:B------:R-:W-:Y:S01]  /*9660*/  UIADD3 UR5, UR45, 0xc400, URZ ;  /* 0x0000c4002d057890 */ /* 0x000fe2000fffe03f */
[----:B------:R-:W-:Y:S01]  /*9670*/  R2UR UR4, R31 ;  /* 0x000000001f0472ca */ /* 0x000fe200000e0000 */
[----:B------:R-:W-:Y:S01]  /*9680*/  ULDC.64 UR6, c[0x0][0x2d8] ;  /* 0x0000b60000067ab9 */ /* 0x000fe20000000a00 */
[----:B------:R-:W-:Y:S01]  /*9690*/  SHF.R.S32.HI R35, RZ, 0x1f, R27 ;  /* 0x0000001fff237819 */ /* 0x000fe2000001141b */
[----:B------:R-:W-:Y:S02]  /*96a0*/  ULOP3.LUT UP0, URZ, UR5, 0x3ff, URZ, 0xc0, !UPT ;  /* 0x000003ff053f7892 */ /* 0x000fe4000f80c03f */
[----:B------:R-:W-:Y:S01]  /*96b0*/  UIMAD.WIDE.U32 UR40, UR42, UR6, URZ ;  /* 0x000000062a2872a5 */ /* 0x000fe2000f8e003f */
[----:B------:R-:W-:Y:S03]  /*96c0*/  BAR.SYNC.DEFER_BLOCKING 0x8, 0x180 ;  /* 0x0206000000007b1d */ /* 0x000fe60000010000 */
[----:B------:R-:W-:-:S04]  /*96d0*/  PLOP3.LUT P0, PT, PT, PT, UP0, 0x80, 0x0 ;  /* 0x000000000000781c */ /* 0x000fc80003f0f008 */
[----:B------:R-:W-:-:S04]  /*96e0*/  UIMAD UR4, UR4, UR6, URZ ;  /* 0x00000006040472a4 */ /* 0x000fc8000f8e023f */
[----:B------:R-:W-:-:S04]  /*96f0*/  UIMAD UR4, UR42, UR7, UR4 ;  /* 0x000000072a0472a4 */ /* 0x000fc8000f8e0204 */
[----:B------:R-:W-:Y:S01]  /*9700*/  UIADD3 UR46, UR41, UR4, URZ ;  /* 0x00000004292e7290 */ /* 0x000fe2000fffe03f */
[----:B------:R-:W-:Y:S11]  /*9710*/  @!P0 BRA `(.L_x_50) ;  /* 0x0000000000408947 */ /* 0x000ff60003800000 */
[----:B------:R-:W-:Y:S01]  /*9720*/  MOV R2, 0x0 ;  /* 0x0000000000027802 */ /* 0x000fe20000000f00 */
[----:B------:R-:W-:Y:S01]  /*9730*/  ULDC.64 UR6, c[0x4][0xf0] ;  /* 0x01003c0000067ab9 */ /* 0x000fe20000000a00 */
[----:B------:R-:W-:Y:S01]  /*9740*/  ULDC.64 UR8, c[0x4][0xf8] ;  /* 0x01003e0000087ab9 */ /* 0x000fe20000000a00 */
[----:B------:R-:W-:Y:S01]  /*9750*/  ULDC.64 UR4, c[0x4][0x88] ;  /* 0x0100220000047ab9 */ /* 0x000fe20000000a00 */
[----:B------:R-:W-:Y:S01]  /*9760*/  IMAD.U32 R4, RZ, RZ, UR6 ;  /* 0x00000006ff047e24 */ /* 0x000fe2000f8e00ff */
[----:B------:R-:W-:Y:S01]  /*9770*/  MOV R6, UR8 ;  /* 0x0000000800067c02 */ /* 0x000fe20008000f00 */
[----:B------:R-:W0:Y:S01]  /*9780*/  LDC.64 R2, c[0x4][R2] ;  /* 0x0100000002027b82 */ /* 0x000e220000000a00 */
[----:B------:R-:W-:Y:S01]  /*9790*/  IMAD.U32 R5, RZ, RZ, UR7 ;  /* 0x00000007ff057e24 */ /* 0x000fe2000f8e00ff */
[----:B------:R-:W-:Y:S01]  /*97a0*/  MOV R11, UR5 ;  /* 0x00000005000b7c02 */ /* 0x000fe20008000f00 */
[----:B------:R-:W-:Y:S01]  /*97b0*/  IMAD.U32 R7, RZ, RZ, UR9 ;  /* 0x00000009ff077e24 */ /* 0x000fe2000f8e00ff */
[----:B------:R-:W-:Y:S01]  /*97c0*/  MOV R13, RZ ;  /* 0x000000ff000d7202 */ /* 0x000fe20000000f00 */
[----:B------:R-:W-:-:S02]  /*97d0*/  IMAD.U32 R10, RZ, RZ, UR4 ;  /* 0x00000004ff0a7e24 */ /* 0x000fc4000f8e00ff */
[----:B------:R-:W-:Y:S02]  /*97e0*/  IMAD.MOV.U32 R8, RZ, RZ, 0x70 ;  /* 0x00000070ff087424 */ /* 0x000fe400078e00ff */
[----:B------:R-:W-:-:S07]  /*97f0*/  IMAD.MOV.U32 R12, RZ, RZ, 0x1 ;  /* 0x00000001ff0c7424 */ /* 0x000fce00078e00ff */
[----:B------:R-:W-:-:S07]  /*9800*/  LEPC R20, `(.L_x_50) ;  /* 0x000000001014794e */ /* 0x000fce0000000000 */
[----:B0-----:R-:W-:Y:S05]  /*9810*/  CALL.ABS.NOINC R2 ;  /* 0x0000000002007343 */ /* 0x001fea0003c00000 */
.L_x_50:
[----:B------:R-:W0:Y:S01]  /*9820*/  LDC R6, c[0x0][0x448] ;  /* 0x00011200ff067b82 */ /* 0x000e220000000800 */
[----:B------:R-:W-:Y:S01]  /*9830*/  ULDC.64 UR4, c[0x0][0x2e0] ;  /* 0x0000b80000047ab9 */ /* 0x000fe20000000a00 */
[----:B------:R-:W-:Y:S01]  /*9840*/  IMAD R7, R24, 0x80, R33 ;  /* 0x0000008018077824 */ /* 0x000fe200078e0221 */
[----:B------:R-:W-:Y:S01]  /*9850*/  MOV R4, UR40 ;  /* 0x0000002800047c02 */ /* 0x000fe20008000f00 */
[----:B------:R-:W-:Y:S02]  /*9860*/  IMAD R0, R35, UR4, RZ ;  /* 0x0000000423007c24 */ /* 0x000fe4000f8e02ff */
[----:B------:R-:W-:Y:S01]  /*9870*/  IMAD.U32 R5, RZ, RZ, UR41 ;  /* 0x00000029ff057e24 */ /* 0x000fe2000f8e00ff */
[----:B------:R-:W-:Y:S01]  /*9880*/  MOV R5, R7 ;  /* 0x0000000700057202 */ /* 0x000fe20000000f00 */
[----:B------:R-:W-:Y:S02]  /*9890*/  IMAD R9, R27, UR5, R0 ;  /* 0x000000051b097c24 */ /* 0x000fe4000f8e0200 */
[----:B------:R-:W-:-:S02]  /*98a0*/  IMAD.U32 R3, RZ, RZ, UR46 ;  /* 0x0000002eff037e24 */ /* 0x000fc4000f8e00ff */
[----:B------:R-:W-:-:S04]  /*98b0*/  IMAD.MOV.U32 R2, RZ, RZ, R4 ;  /* 0x000000ffff027224 */ /* 0x000fc800078e0004 */
[----:B------:R-:W-:Y:S01]  /*98c0*/  IMAD.WIDE.U32 R2, R27, UR4, R2 ;  /* 0x000000041b027c25 */ /* 0x000fe2000f8e0002 */
[----:B------:R-:W-:-:S03]  /*98d0*/  ULDC.64 UR4, c[0x0][0x2d0] ;  /* 0x0000b40000047ab9 */ /* 0x000fc60000000a00 */
[----:B------:R-:W-:Y:S01]  /*98e0*/  IMAD.IADD R3, R3, 0x1, R9 ;  /* 0x0000000103037824 */ /* 0x000fe200078e0209 */
[----:B0-----:R-:W-:-:S13]  /*98f0*/  ISETP.NE.AND P0, PT, R6, 0x1, PT ;  /* 0x000000010600780c */ /* 0x001fda0003f05270 */
[----:B------:R-:W0:Y:S08]  /*9900*/  @P0 LDC R8, c[0x0][0x44c] ;  /* 0x00011300ff080b82 */ /* 0x000e300000000800 */
[----:B------:R-:W1:Y:S01]  /*9910*/  @P0 LDC R11, c[0x0][0x450] ;  /* 0x00011400ff0b0b82 */ /* 0x000e620000000800 */
[----:B0-----:R-:W-:-:S05]  /*9920*/  @P0 IMAD.HI.U32 R0, R7, R8, RZ ;  /* 0x0000000807000227 */ /* 0x001fca00078e00ff */
[----:B-1----:R-:W-:-:S05]  /*9930*/  @P0 SHF.R.U32.HI R5, RZ, R11, R0 ;  /* 0x0000000bff050219 */ /* 0x002fca0000011600 */
[----:B------:R-:W-:Y:S02]  /*9940*/  IMAD.MOV R0, RZ, RZ, -R5 ;  /* 0x000000ffff007224 */ /* 0x000fe400078e0a05 */
[----:B------:R-:W-:-:S04]  /*9950*/  IMAD.WIDE.U32 R2, R5, UR4, R2 ;  /* 0x0000000405027c25 */ /* 0x000fc8000f8e0002 */
[----:B------:R-:W-:Y:S01]  /*9960*/  IMAD R7, R6, R0, R7 ;  /* 0x0000000006077224 */ /* 0x000fe200078e0207 */
[----:B------:R-:W-:-:S05]  /*9970*/  SHF.R.S32.HI R0, RZ, 0x1f, R5 ;  /* 0x0000001fff007819 */ /* 0x000fca0000011405 */
[----:B------:R-:W-:-:S04]  /*9980*/  IMAD R0, R0, UR4, RZ ;  /* 0x0000000400007c24 */ /* 0x000fc8000f8e02ff */
[----:B------:R-:W-:Y:S01]  /*9990*/  IMAD R5, R5, UR5, R0 ;  /* 0x0000000505057c24 */ /* 0x000fe2000f8e0200 */
[----:B------:R-:W-:Y:S01]  /*99a0*/  SHF.R.S32.HI R0, RZ, 0x1f, R7 ;  /* 0x0000001fff007819 */ /* 0x000fe20000011407 */
[----:B------:R-:W-:-:S03]  /*99b0*/  ULDC.64 UR4, c[0x0][0x2c8] ;  /* 0x0000b20000047ab9 */ /* 0x000fc60000000a00 */
[----:B------:R-:W-:Y:S01]  /*99c0*/  IADD3 R3, R3, R5, RZ ;  /* 0x0000000503037210 */ /* 0x000fe20007ffe0ff */
[----:B------:R-:W-:-:S04]  /*99d0*/  IMAD R0, R0, UR4, RZ ;  /* 0x0000000400007c24 */ /* 0x000fc8000f8e02ff */
[C---:B------:R-:W-:Y:S02]  /*99e0*/  IMAD R5, R7.reuse, UR5, R0 ;  /* 0x0000000507057c24 */ /* 0x040fe4000f8e0200 */
[----:B------:R-:W-:Y:S01]  /*99f0*/  IMAD.WIDE.U32 R2, R7, UR4, R2 ;  /* 0x0000000407027c25 */ /* 0x000fe2000f8e0002 */
[----:B------:R-:W-:-:S03]  /*9a00*/  ULDC.64 UR4, c[0x0][0x280] ;  /* 0x0000a00000047ab9 */ /* 0x000fc60000000a00 */
[----:B------:R-:W-:Y:S01]  /*9a10*/  IMAD.IADD R3, R3, 0x1, R5 ;  /* 0x0000000103037824 */ /* 0x000fe200078e0205 */
[C---:B------:R-:W-:Y:S01]  /*9a20*/  LEA R0, P0, R2.reuse, UR4, 0x1 ;  /* 0x0000000402007c11 */ /* 0x040fe2000f8008ff */
[----:B------:R-:W-:Y:S02]  /*9a30*/  ULDC UR4, c[0x0][0x2b8] ;  /* 0x0000ae0000047ab9 */ /* 0x000fe40000000800 */
[----:B------:R-:W-:Y:S02]  /*9a40*/  ISETP.GE.AND P2, PT, R19, UR4, PT ;  /* 0x0000000413007c0c */ /* 0x000fe4000bf46270 */
[----:B------:R-:W-:Y:S01]  /*9a50*/  LEA.HI.X R8, R2, UR5, R3, 0x1, P0 ;  /* 0x0000000502087c11 */ /* 0x000fe200080f0c03 */
[----:B------:R-:W-:Y:S01]  /*9a60*/  UMOV UR5, 0xffffffff ;  /* 0xffffffff00057882 */ /* 0x000fe20000000000 */
[----:B------:R-:W-:Y:S02]  /*9a70*/  ISETP.GE.AND P0, PT, R23, UR4, PT ;  /* 0x0000000417007c0c */ /* 0x000fe4000bf06270 */
[----:B------:R-:W-:Y:S01]  /*9a80*/  ISETP.GE.AND P3, PT, R30, UR4, PT ;  /* 0x000000041e007c0c */ /* 0x000fe2000bf66270 */
[----:B------:R-:W-:-:S12]  /*9a90*/  BRA.DIV UR5, `(.L_x_51) ;  /* 0x0000002a05307947 */ /* 0x000fd8000b800000 */
[----:B------:R-:W-:Y:S01]  /*9aa0*/  SHFL.IDX PT, R3, R8, RZ, 0x181f ;  /* 0x00181fff08037589 */ /* 0x000fe200000e0000 */
[----:B------:R-:W-:Y:S01]  /*9ab0*/  ULDC UR4, c[0x0][0x288] ;  /* 0x0000a20000047ab9 */ /* 0x000fe20000000800 */
[----:B------:R-:W-:Y:S02]  /*9ac0*/  IMAD R7, R24, 0x80, R37 ;  /* 0x0000008018077824 */ /* 0x000fe400078e0225 */
[----:B------:R-:W0:Y:S01]  /*9ad0*/  SHFL.IDX PT, R2, R0, RZ, 0x181f ;  /* 0x00181fff00027589 */ /* 0x000e2200000e0000 */
[----:B------:R-:W-:Y:S02]  /*9ae0*/  IMAD R6, R6, UR4, RZ ;  /* 0x0000000406067c24 */ /* 0x000fe4000f8e02ff */
[C---:B------:R-:W-:Y:S01]  /*9af0*/  IADD3 R11, R7.reuse, 0x10, RZ ;  /* 0x00000010070b7810 */ /* 0x040fe20007ffe0ff */
[----:B------:R-:W-:Y:S02]  /*9b00*/  SHFL.IDX PT, R5, R8, 0x1, 0x181f ;  /* 0x00381f0008057f89 */ /* 0x000fe400000e0000 */
[----:B------:R-:W-:-:S02]  /*9b10*/  ISETP.GE.AND P1, PT, R7, R6, PT ;  /* 0x000000060700720c */ /* 0x000fc40003f26270 */
[----:B------:R-:W1:Y:S04]  /*9b20*/  SHFL.IDX PT, R4, R0, 0x1, 0x181f ;  /* 0x00381f0000047f89 */ /* 0x000e6800000e0000 */
[----:B------:R-:W-:Y:S07]  /*9b30*/  SHFL.IDX PT, R14, R0, 0x7, 0x181f ;  /* 0x00f81f00000e7f89 */ /* 0x000fee00000e0000 */
[----:B------:R-:W-:Y:S01]  /*9b40*/  @!P1 LEA R9, R25, UR45, 0x1 ;  /* 0x0000002d19099c11 */ /* 0x000fe2000f8e08ff */
[----:B0-----:R-:W-:-:S05]  /*9b50*/  @!P1 IMAD.WIDE.U32 R2, R30, 0x2, R2 ;  /* 0x000000021e029825 */ /* 0x001fca00078e0002 */
[----:B------:R-:W-:Y:S04]  /*9b60*/  @!P1 LDGSTS.E.BYPASS.LTC128B.128 [R9+0xc400], desc[UR38][R2.64], !P3 ;  /* 0x0c40000002099fae */ /* 0x000fe8000d901d66 */
[----:B------:R-:W-:Y:S04]  /*9b70*/  @!P1 LDGSTS.E.BYPASS.LTC128B.128 [R9+0x10400], desc[UR38][R2.64+0x80], !P2 ;  /* 0x1040008002099fae */ /* 0x000fe8000d101d66 */
[----:B------:R0:W-:Y:S01]  /*9b80*/  @!P1 LDGSTS.E.BYPASS.LTC128B.128 [R9+0x14400], desc[UR38][R2.64+0x100], !P0 ;  /* 0x1440010002099fae */ /* 0x0001e2000c101d66 */
[----:B------:R-:W-:Y:S01]  /*9b90*/  ISETP.GE.AND P1, PT, R11, R6, PT ;  /* 0x000000060b00720c */ /* 0x000fe20003f26270 */
[----:B------:R-:W-:-:S02]  /*9ba0*/  VIADD R11, R7, 0x30 ;  /* 0x00000030070b7836 */ /* 0x000fc40000000000 */
[----:B0-----:R-:W-:Y:S01]  /*9bb0*/  SHFL.IDX PT, R3, R8, 0x2, 0x181f ;  /* 0x00581f0008037f89 */ /* 0x001fe200000e0000 */
[----:B------:R-:W-:-:S09]  /*9bc0*/  VIADD R9, R7, 0x20 ;  /* 0x0000002007097836 */ /* 0x000fd20000000000 */
[----:B------:R-:W-:Y:S01]  /*9bd0*/  @!P1 LEA R19, R25, UR45, 0x1 ;  /* 0x0000002d19139c11 */ /* 0x000fe2000f8e08ff */
[----:B-1----:R-:W-:Y:S01]  /*9be0*/  @!P1 IMAD.WIDE.U32 R4, R30, 0x2, R4 ;  /* 0x000000021e049825 */ /* 0x002fe200078e0004 */
[----:B------:R-:W0:Y:S04]  /*9bf0*/  SHFL.IDX PT, R2, R0, 0x2, 0x181f ;  /* 0x00581f0000027f89 */ /* 0x000e2800000e0000 */
[----:B------:R-:W-:Y:S04]  /*9c00*/  @!P1 LDGSTS.E.BYPASS.LTC128B.128 [R19+0xcc00], desc[UR38][R4.64], !P3 ;  /* 0x0cc0000004139fae */ /* 0x000fe8000d901d66 */
[----:B------:R-:W-:Y:S04]  /*9c10*/  @!P1 LDGSTS.E.BYPASS.LTC128B.128 [R19+0x10c00], desc[UR38][R4.64+0x80], !P2 ;  /* 0x10c0008004139fae */ /* 0x000fe8000d101d66 */
[----:B------:R1:W-:Y:S01]  /*9c20*/  @!P1 LDGSTS.E.BYPASS.LTC128B.128 [R19+0x14c00], desc[UR38][R4.64+0x100], !P0 ;  /* 0x14c0010004139fae */ /* 0x0003e2000c101d66 */
[----:B------:R-:W-:-:S03]  /*9c30*/  ISETP.GE.AND P1, PT, R9, R6, PT ;  /* 0x000000060900720c */ /* 0x000fc60003f26270 */
[----:B-1----:R-:W-:Y:S10]  /*9c40*/  SHFL.IDX PT, R5, R8, 0x3, 0x181f ;  /* 0x00781f0008057f89 */ /* 0x002ff400000e0000 */
[----:B0-----:R-:W-:Y:S01]  /*9c50*/  @!P1 IMAD.WIDE.U32 R2, R30, 0x2, R2 ;  /* 0x000000021e029825 */ /* 0x001fe200078e0002 */
[----:B------:R-:W-:Y:S01]  /*9c60*/  @!P1 LEA R9, R25, UR45, 0x1 ;  /* 0x0000002d19099c11 */ /* 0x000fe2000f8e08ff */
[----:B------:R-:W0:Y:S04]  /*9c70*/  SHFL.IDX PT, R4, R0, 0x3, 0x181f ;  /* 0x00781f0000047f89 */ /* 0x000e2800000e0000 */
[----:B------:R-:W-:Y:S04]  /*9c80*/  @!P1 LDGSTS.E.BYPASS.LTC128B.128 [R9+0xd400], desc[UR38][R2.64], !P3 ;  /* 0x0d40000002099fae */ /* 0x000fe8000d901d66 */
[----:B------:R-:W-:Y:S04]  /*9c90*/  @!P1 LDGSTS.E.BYPASS.LTC128B.128 [R9+0x11400], desc[UR38][R2.64+0x80], !P2 ;  /* 0x1140008002099fae */ /* 0x000fe8000d101d66 */
[----:B------:R1:W-:Y:S01]  /*9ca0*/  @!P1 LDGSTS.E.BYPASS.LTC128B.128 [R9+0x15400], desc[UR38][R2.64+0x100], !P0 ;  /* 0x1540010002099fae */ /* 0x0003e2000c101d66 */
[----:B------:R-:W-:Y:S01]  /*9cb0*/  ISETP.GE.AND P1, PT, R11, R6, PT ;  /* 0x000000060b00720c */ /* 0x000fe20003f26270 */
[----:B------:R-:W-:-:S02]  /*9cc0*/  VIADD R11, R7, 0x50 ;  /* 0x00000050070b7836 */ /* 0x000fc40000000000 */
[----:B-1----:R-:W-:Y:S01]  /*9cd0*/  SHFL.IDX PT, R3, R8, 0x4, 0x181f ;  /* 0x00981f0008037f89 */ /* 0x002fe200000e0000 */
[----:B------:R-:W-:-:S09]  /*9ce0*/  IADD3 R9, R7, 0x40, RZ ;  /* 0x0000004007097810 */ /* 0x000fd20007ffe0ff */
[----:B0-----:R-:W-:Y:S01]  /*9cf0*/  @!P1 IMAD.WIDE.U32 R4, R30, 0x2, R4 ;  /* 0x000000021e049825 */ /* 0x001fe200078e0004 */
[----:B------:R-:W-:Y:S01]  /*9d00*/  @!P1 LEA R19, R25, UR45, 0x1 ;  /* 0x0000002d19139c11 */ /* 0x000fe2000f8e08ff */
        /* <DEDUP_REMOVED lines=12> */
[----:B------:R-:W-:-:S03]  /*9dd0*/  ISETP.GE.AND P1, PT, R11, R6, PT ;  /* 0x000000060b00720c */ /* 0x000fc60003f26270 */
[----:B-1----:R-:W-:Y:S01]  /*9de0*/  SHFL.IDX PT, R3, R8, 0x6, 0x181f ;  /* 0x00d81f0008037f89 */ /* 0x002fe200000e0000 */
[----:B------:R-:W-:-:S09]  /*9df0*/  VIADD R9, R7, 0x60 ;  /* 0x0000006007097836 */ /* 0x000fd20000000000 */
[----:B------:R-:W-:Y:S01]  /*9e00*/  @!P1 LEA R19, R25, UR45, 0x1 ;  /* 0x0000002d19139c11 */ /* 0x000fe2000f8e08ff */
[----:B0-----:R-:W-:Y:S01]  /*9e10*/  @!P1 IMAD.WIDE.U32 R4, R30, 0x2, R4 ;  /* 0x000000021e049825 */ /* 0x001fe200078e0004 */
[----:B------:R-:W0:Y:S04]  /*9e20*/  SHFL.IDX PT, R2, R0, 0x6, 0x181f ;  /* 0x00d81f0000027f89 */ /* 0x000e2800000e0000 */
[----:B------:R-:W-:Y:S04]  /*9e30*/  @!P1 LDGSTS.E.BYPASS.LTC128B.128 [R19+0xec00], desc[UR38][R4.64], !P3 ;  /* 0x0ec0000004139fae */ /* 0x000fe8000d901d66 */
[----:B------:R-:W-:Y:S04]  /*9e40*/  @!P1 LDGSTS.E.BYPASS.LTC128B.128 [R19+0x12c00], desc[UR38][R4.64+0x80], !P2 ;  /* 0x12c0008004139fae */ /* 0x000fe8000d101d66 */
[----:B------:R1:W-:Y:S01]  /*9e50*/  @!P1 LDGSTS.E.BYPASS.LTC128B.128 [R19+0x16c00], desc[UR38][R4.64+0x100], !P0 ;  /* 0x16c0010004139fae */ /* 0x0003e2000c101d66 */
[----:B------:R-:W-:-:S03]  /*9e60*/  ISETP.GE.AND P1, PT, R9, R6, PT ;  /* 0x000000060900720c */ /* 0x000fc60003f26270 */
[----:B-1----:R1:W2:Y:S10]  /*9e70*/  SHFL.IDX PT, R4, R8, 0x7, 0x181f ;  /* 0x00f81f0008047f89 */ /* 0x0022b400000e0000 */
[----:B0-----:R-:W-:Y:S01]  /*9e80*/  @!P1 IMAD.WIDE.U32 R2, R30, 0x2, R2 ;  /* 0x000000021e029825 */ /* 0x001fe200078e0002 */
[----:B------:R-:W-:-:S05]  /*9e90*/  @!P1 LEA R9, R25, UR45, 0x1 ;  /* 0x0000002d19099c11 */ /* 0x000fca000f8e08ff */
[----:B------:R1:W-:Y:S04]  /*9ea0*/  @!P1 LDGSTS.E.BYPASS.LTC128B.128 [R9+0xf400], desc[UR38][R2.64], !P3 ;  /* 0x0f40000002099fae */ /* 0x0003e8000d901d66 */
[----:B------:R1:W-:Y:S04]  /*9eb0*/  @!P1 LDGSTS.E.BYPASS.LTC128B.128 [R9+0x13400], desc[UR38][R2.64+0x80], !P2 ;  /* 0x1340008002099fae */ /* 0x0003e8000d101d66 */
[----:B------:R1:W-:Y:S02]  /*9ec0*/  @!P1 LDGSTS.E.BYPASS.LTC128B.128 [R9+0x17400], desc[UR38][R2.64+0x100], !P0 ;  /* 0x1740010002099fae */ /* 0x0003e4000c101d66 */
.L_x_119:
[----:B------:R-:W-:Y:S01]  /*9ed0*/  IADD3 R7, R7, 0x70, RZ ;  /* 0x0000007007077810 */ /* 0x000fe20007ffe0ff */
[----:B------:R-:W-:Y:S01]  /*9ee0*/  BSSY B0, `(.L_x_52) ;  /* 0x000000d000007945 */ /* 0x000fe20003800000 */
[----:B-1----:R-:W-:Y:S02]  /*9ef0*/  IMAD.MOV.U32 R2, RZ, RZ, R14 ;  /* 0x000000ffff027224 */ /* 0x002fe400078e000e */
[----:B------:R-:W-:Y:S01]  /*9f00*/  ISETP.GE.AND P1, PT, R7, R6, PT ;  /* 0x000000060700720c */ /* 0x000fe20003f26270 */
[----:B--2---:R-:W-:-:S12]  /*9f10*/  IMAD.MOV.U32 R3, RZ, RZ, R4 ;  /* 0x000000ffff037224 */ /* 0x004fd800078e0004 */
[----:B------:R-:W-:Y:S05]  /*9f20*/  @P1 BRA `(.L_x_53) ;  /* 0x0000000000201947 */ /* 0x000fea0003800000 */
[----:B------:R-:W-:Y:S01]  /*9f30*/  IMAD.WIDE.U32 R2, R30, 0x2, R2 ;  /* 0x000000021e027825 */ /* 0x000fe200078e0002 */
[----:B------:R-:W-:-:S05]  /*9f40*/  LEA R5, R25, UR45, 0x1 ;  /* 0x0000002d19057c11 */ /* 0x000fca000f8e08ff */
[----:B------:R-:W-:Y:S01]  /*9f50*/  @!PT LDS RZ, [RZ] ;  /* 0x00000000fffff984 */ /* 0x000fe20000000800 */
[----:B------:R-:W-:Y:S01]  /*9f60*/  @!PT LDS RZ, [RZ] ;  /* 0x00000000fffff984 */ /* 0x000fe20000000800 */
[----:B------:R-:W-:Y:S01]  /*9f70*/  @!PT LDS RZ, [RZ] ;  /* 0x00000000fffff984 */ /* 0x000fe20000000800 */
[----:B------:R0:W-:Y:S04]  /*9f80*/  LDGSTS.E.BYPASS.LTC128B.128 [R5+0xfc00], desc[UR38][R2.64], !P3 ;  /* 0x0fc0000002057fae */ /* 0x0001e8000d901d66 */
[----:B------:R0:W-:Y:S04]  /*9f90*/  LDGSTS.E.BYPASS.LTC128B.128 [R5+0x13c00], desc[UR38][R2.64+0x80], !P2 ;  /* 0x13c0008002057fae */ /* 0x0001e8000d101d66 */
[----:B------:R0:W-:Y:S02]  /*9fa0*/  LDGSTS.E.BYPASS.LTC128B.128 [R5+0x17c00], desc[UR38][R2.64+0x100], !P0 ;  /* 0x17c0010002057fae */ /* 0x0001e4000c101d66 */
.L_x_53:
[----:B------:R-:W-:Y:S05]  /*9fb0*/  BSYNC B0 ;  /* 0x0000000000007941 */ /* 0x000fea0003800000 */
.L_x_52:
[----:B------:R-:W-:Y:S01]  /*9fc0*/  NOP ;  /* 0x0000000000007918 */ /* 0x000fe20000000000 */
[----:B------:R-:W-:Y:S01]  /*9fd0*/  SYNCS.ARRIVE.TRANS64.RED.A0T1 RZ, [UR45+0x2a800], RZ ;  /* 0x02a800ffffff79a7 */ /* 0x000fe2000820042d */
[----:B------:R-:W-:Y:S01]  /*9fe0*/  MOV R0, 0x1 ;  /* 0x0000000100007802 */ /* 0x000fe20000000f00 */
[----:B------:R-:W-:Y:S03]  /*9ff0*/  ARRIVES.LDGSTSBAR.64.TRANSCNT [UR45+0x2a800] ;  /* 0x02a80000ff0079b0 */ /* 0x000fe60008000aad */
[----:B------:R-:W-:Y:S01]  /*a000*/  SHF.L.U32 R0, R0, 0x1f, RZ ;  /* 0x0000001f00007819 */ /* 0x000fe200000006ff */
[----:B------:R-:W-:Y:S01]  /*a010*/  NOP ;  /* 0x0000000000007918 */ /* 0x000fe20000000000 */
[----:B------:R-:W-:Y:S02]  /*a020*/  SYNCS.ARRIVE.TRANS64.A1T0 RZ, [UR45+0x2a800], RZ ;  /* 0x02a800ffffff79a7 */ /* 0x000fe4000810002d */
[----:B------:R-:W1:Y:S02]  /*a030*/  SYNCS.PHASECHK.TRANS64.TRYWAIT P0, [UR45+0x2a820], R0 ;  /* 0x02a82000ff0075a7 */ /* 0x000e64000800016d */
[----:B-1----:R-:W-:Y:S05]  /*a040*/  @!P0 BRA `(.L_x_54) ;  /* 0x0000002c004c8947 */ /* 0x002fea0003800000 */
.L_x_120:
[----:B------:R-:W-:Y:S01]  /*a050*/  UIADD3 UR4, UR49, -0x2, URZ ;  /* 0xfffffffe31047890 */ /* 0x000fe2000fffe03f */
[----:B------:R-:W-:Y:S02]  /*a060*/  IMAD.MOV.U32 R24, RZ, RZ, 0x1 ;  /* 0x00000001ff187424 */ /* 0x000fe400078e00ff */
[----:B------:R-:W-:Y:S01]  /*a070*/  IMAD.MOV.U32 R21, RZ, RZ, RZ ;  /* 0x000000ffff157224 */ /* 0x000fe200078e00ff */
[----:B------:R-:W-:-:S06]  /*a080*/  UISETP.GE.AND UP0, UPT, UR4, UR48, UPT ;  /* 0x000000300400728c */ /* 0x000fcc000bf06270 */
[----:B------:R-:W-:-:S13]  /*a090*/  PLOP3.LUT P0, PT, PT, PT, UP0, 0x80, 0x0 ;  /* 0x000000000000781c */ /* 0x000fda0003f0f008 */
[----:B------:R-:W-:Y:S05]  /*a0a0*/  @!P0 BRA `(.L_x_55) ;  /* 0x0000000c00dc8947 */ /* 0x000fea0003800000 */
[----:B------:R-:W-:Y:S01]  /*a0b0*/  UIADD3 UR4, UR47, 0x1, URZ ;  /* 0x000000012f047890 */ /* 0x000fe2000fffe03f */
[----:B0-----:R-:W-:Y:S01]  /*a0c0*/  LOP3.LUT R3, RZ, UR44, RZ, 0x33, !PT ;  /* 0x0000002cff037c12 */ /* 0x001fe2000f8e33ff */
[----:B------:R-:W-:Y:S01]  /*a0d0*/  BSSY B0, `(.L_x_55) ;  /* 0x00000f4000007945 */ /* 0x000fe20003800000 */
[----:B------:R-:W-:Y:S01]  /*a0e0*/  IADD3 R18, R26, R18, R37 ;  /* 0x000000121a127210 */ /* 0x000fe20007ffe025 */
[----:B------:R-:W-:Y:S01]  /*a0f0*/  UIMAD UR4, UR4, UR37, URZ ;  /* 0x00000025040472a4 */ /* 0x000fe2000f8e023f */
[----:B------:R-:W-:Y:S01]  /*a100*/  IADD3 R5, -R37, UR43, RZ ;  /* 0x0000002b25057c10 */ /* 0x000fe2000fffe1ff */
[----:B------:R-:W-:Y:S01]  /*a110*/  IMAD.SHL.U32 R35, R30, 0x2, RZ ;  /* 0x000000021e237824 */ /* 0x000fe200078e00ff */
[----:B------:R-:W-:Y:S01]  /*a120*/  IADD3 R9, R18, -0x120, RZ ;  /* 0xfffffee012097810 */ /* 0x000fe20007ffe0ff */
[----:B------:R-:W-:Y:S01]  /*a130*/  IMAD.MOV.U32 R23, RZ, RZ, 0x1 ;  /* 0x00000001ff177424 */ /* 0x000fe200078e00ff */
[----:B------:R-:W-:Y:S02]  /*a140*/  MOV R10, RZ ;  /* 0x000000ff000a7202 */ /* 0x000fe40000000f00 */
[----:B------:R-:W-:-:S04]  /*a150*/  LOP3.LUT R0, RZ, UR4, RZ, 0x33, !PT ;  /* 0x00000004ff007c12 */ /* 0x000fc8000f8e33ff */
[----:B------:R-:W-:-:S04]  /*a160*/  VIMNMX R0, R0, R3, !PT ;  /* 0x0000000300007248 */ /* 0x000fc80007fe0100 */
[C---:B------:R-:W-:Y:S01]  /*a170*/  IADD3 R28, -R0.reuse, -0x2, RZ ;  /* 0xfffffffe001c7810 */ /* 0x040fe20007ffe1ff */
[C---:B------:R-:W-:Y:S02]  /*a180*/  IMAD R5, R0.reuse, 0x60, R5 ;  /* 0x0000006000057824 */ /* 0x040fe400078e0205 */
[----:B------:R-:W-:Y:S02]  /*a190*/  IMAD R9, R0, -0x60, R9 ;  /* 0xffffffa000097824 */ /* 0x000fe400078e0209 */
[----:B------:R-:W-:-:S07]  /*a1a0*/  VIADD R0, R5, 0xc0 ;  /* 0x000000c005007836 */ /* 0x000fce0000000000 */
.L_x_68:
[----:B------:R-:W0:Y:S01]  /*a1b0*/  LDC R2, c[0x0][0x430] ;  /* 0x00010c00ff027b82 */ /* 0x000e220000000800 */
[----:B------:R-:W-:Y:S01]  /*a1c0*/  ISETP.GT.U32.AND P1, PT, R33, 0x5f, PT ;  /* 0x0000005f2100780c */ /* 0x000fe20003f24070 */
[----:B------:R-:W-:-:S12]  /*a1d0*/  IMAD.MOV.U32 R11, RZ, RZ, R9 ;  /* 0x000000ffff0b7224 */ /* 0x000fd800078e0009 */
[----:B------:R-:W1:Y:S08]  /*a1e0*/  @!P1 LDC.64 R6, c[0x0][0x428] ;  /* 0x00010a00ff069b82 */ /* 0x000e700000000a00 */
[----:B------:R-:W2:Y:S01]  /*a1f0*/  @!P1 LDC.64 R4, c[0x0][0x418] ;  /* 0x00010600ff049b82 */ /* 0x000ea20000000a00 */
[----:B0-----:R-:W-:-:S13]  /*a200*/  ISETP.NE.AND P0, PT, R2, 0x1, PT ;  /* 0x000000010200780c */ /* 0x001fda0003f05270 */
[----:B------:R-:W0:Y:S08]  /*a210*/  @P0 LDC R2, c[0x0][0x434] ;  /* 0x00010d00ff020b82 */ /* 0x000e300000000800 */
[----:B------:R-:W3:Y:S01]  /*a220*/  @P0 LDC R3, c[0x0][0x438] ;  /* 0x00010e00ff030b82 */ /* 0x000ee20000000800 */
[----:B0-----:R-:W-:-:S05]  /*a230*/  @P0 IMAD.HI.U32 R2, R9, R2, RZ ;  /* 0x0000000209020227 */ /* 0x001fca00078e00ff */
[----:B---3--:R-:W-:Y:S01]  /*a240*/  @P0 SHF.R.U32.HI R11, RZ, R3, R2 ;  /* 0x00000003ff0b0219 */ /* 0x008fe20000011602 */
[----:B-1----:R-:W-:-:S03]  /*a250*/  @!P1 IMAD R2, R34, R6, RZ ;  /* 0x0000000622029224 */ /* 0x002fc600078e02ff */
[----:B------:R-:W-:Y:S01]  /*a260*/  @!P1 SHF.R.S32.HI R3, RZ, 0x1f, R11 ;  /* 0x0000001fff039819 */ /* 0x000fe2000001140b */
[----:B------:R-:W-:Y:S01]  /*a270*/  @!P1 IMAD R7, R32, R7, R2 ;  /* 0x0000000720079224 */ /* 0x000fe200078e0202 */
[----:B------:R-:W-:-:S05]  /*a280*/  @!P1 MOV R2, R11 ;  /* 0x0000000b00029202 */ /* 0x000fca0000000f00 */
[----:B------:R-:W-:-:S04]  /*a290*/  @!P1 IMAD.WIDE.U32 R2, R32, R6, R2 ;  /* 0x0000000620029225 */ /* 0x000fc800078e0002 */
[----:B------:R-:W-:Y:S01]  /*a2a0*/  @!P1 IMAD.IADD R3, R7, 0x1, R3 ;  /* 0x0000000107039824 */ /* 0x000fe200078e0203 */
[----:B--2---:R-:W-:Y:S01]  /*a2b0*/  @!P1 LEA R4, P0, R2, R4, 0x2 ;  /* 0x0000000402049211 */ /* 0x004fe200078010ff */
[----:B------:R-:W-:-:S03]  /*a2c0*/  IMAD.MOV.U32 R6, RZ, RZ, RZ ;  /* 0x000000ffff067224 */ /* 0x000fc600078e00ff */
[----:B------:R-:W-:-:S05]  /*a2d0*/  @!P1 LEA.HI.X R5, R2, R5, R3, 0x2, P0 ;  /* 0x0000000502059211 */ /* 0x000fca00000f1403 */
[----:B------:R0:W5:Y:S01]  /*a2e0*/  @!P1 LDG.E R6, desc[UR38][R4.64] ;  /* 0x0000002604069981 */ /* 0x000162000c1e1900 */
[----:B------:R-:W-:Y:S02]  /*a2f0*/  ISETP.NE.AND P1, PT, R36, 0x3, PT ;  /* 0x000000032400780c */ /* 0x000fe40003f25270 */
[----:B------:R-:W-:-:S04]  /*a300*/  IADD3 R21, R10, 0x1, RZ ;  /* 0x000000010a157810 */ /* 0x000fc80007ffe0ff */
[----:B------:R-:W-:-:S04]  /*a310*/  ISETP.NE.AND P0, PT, R21, 0x2, PT ;  /* 0x000000021500780c */ /* 0x000fc80003f05270 */
[----:B------:R-:W-:Y:S02]  /*a320*/  SEL R24, RZ, 0x1, P0 ;  /* 0x00000001ff187807 */ /* 0x000fe40000000000 */
[----:B------:R-:W-:Y:S02]  /*a330*/  SEL R21, R21, RZ, P0 ;  /* 0x000000ff15157207 */ /* 0x000fe40000000000 */
[----:B------:R-:W-:Y:S01]  /*a340*/  LOP3.LUT R24, R23, R24, RZ, 0x3c, !PT ;  /* 0x0000001817187212 */ /* 0x000fe200078e3cff */
[----:B0-----:R-:W-:Y:S06]  /*a350*/  @!P1 BRA `(.L_x_56) ;  /* 0x0000000000049947 */ /* 0x001fec0003800000 */
[----:B------:R-:W-:Y:S01]  /*a360*/  BPT.TRAP 0x1 ;  /* 0x000000040000795c */ /* 0x000fe20000300000 */
.L_x_56:
[----:B------:R-:W-:Y:S01]  /*a370*/  LEA R8, R21, UR45, 0x3 ;  /* 0x0000002d15087c11 */ /* 0x000fe2000f8e18ff */
[----:B------:R-:W-:Y:S01]  /*a380*/  BSSY B1, `(.L_x_57) ;  /* 0x0000004000017945 */ /* 0x000fe20003800000 */
[----:B------:R-:W-:-:S04]  /*a390*/  SHF.L.U32 R3, R24, 0x1f, RZ ;  /* 0x0000001f18037819 */ /* 0x000fc800000006ff */
[----:B------:R-:W0:Y:S02]  /*a3a0*/  SYNCS.PHASECHK.TRANS64.TRYWAIT P0, [R8+URZ+0x2a840], R3 ;  /* 0x02a84003080075a7 */ /* 0x000e24000800017f */
[----:B0-----:R-:W-:Y:S05]  /*a3b0*/  @!P0 BRA `(.L_x_58) ;  /* 0x0000002800888947 */ /* 0x001fea0003800000 */
.L_x_121:
[----:B------:R-:W-:Y:S05]  /*a3c0*/  BSYNC B1 ;  /* 0x0000000000017941 */ /* 0x000fea0003800000 */
.L_x_57:
[----:B------:R-:W-:Y:S01]  /*a3d0*/  ULDC UR4, c[0x0][0x430] ;  /* 0x00010c0000047ab9 */ /* 0x000fe20000000800 */
[----:B-----5:R-:W-:Y:S01]  /*a3e0*/  SHF.R.S32.HI R27, RZ, 0x1f, R6 ;  /* 0x0000001fff1b7819 */ /* 0x020fe20000011406 */
[----:B------:R-:W-:Y:S01]  /*a3f0*/  UIADD3 UR4, -UR4, URZ, URZ ;  /* 0x0000003f04047290 */ /* 0x000fe2000fffe13f */
[----:B------:R-:W-:Y:S01]  /*a400*/  R2UR UR6, R31 ;  /* 0x000000001f0672ca */ /* 0x000fe200000e0000 */
[----:B------:R-:W-:Y:S01]  /*a410*/  IMAD R19, R21, 0x4800, R25 ;  /* 0x0000480015137824 */ /* 0x000fe200078e0219 */
[C---:B------:R-:W-:Y:S02]  /*a420*/  LOP3.LUT P3, RZ, R22.reuse, 0x4, RZ, 0xc0, !PT ;  /* 0x0000000416ff7812 */ /* 0x040fe4000786c0ff */
[C---:B------:R-:W-:Y:S01]  /*a430*/  LOP3.LUT P2, RZ, R22.reuse, 0x2, RZ, 0xc0, !PT ;  /* 0x0000000216ff7812 */ /* 0x040fe2000784c0ff */
[----:B------:R-:W-:Y:S01]  /*a440*/  IMAD R7, R11, UR4, R9 ;  /* 0x000000040b077c24 */ /* 0x000fe2000f8e0209 */
[----:B------:R-:W-:Y:S01]  /*a450*/  ULDC.64 UR4, c[0x0][0x300] ;  /* 0x0000c00000047ab9 */ /* 0x000fe20000000a00 */
[----:B------:R-:W-:-:S03]  /*a460*/  LOP3.LUT P1, RZ, R22, 0x1, RZ, 0xc0, !PT ;  /* 0x0000000116ff7812 */ /* 0x000fc6000782c0ff */
[----:B------:R-:W-:-:S05]  /*a470*/  SHF.R.S32.HI R26, RZ, 0x1f, R7 ;  /* 0x0000001fff1a7819 */ /* 0x000fca0000011407 */
[----:B------:R-:W-:-:S04]  /*a480*/  IMAD R2, R26, UR4, RZ ;  /* 0x000000041a027c24 */ /* 0x000fc8000f8e02ff */
[C---:B------:R-:W-:Y:S02]  /*a490*/  IMAD R5, R7.reuse, UR5, R2 ;  /* 0x0000000507057c24 */ /* 0x040fe4000f8e0202 */
[----:B0-----:R-:W-:Y:S01]  /*a4a0*/  IMAD.WIDE.U32 R2, R7, UR4, RZ ;  /* 0x0000000407027c25 */ /* 0x001fe2000f8e00ff */
        /* <DEDUP_REMOVED lines=13> */
[----:B------:R-:W-:Y:S01]  /*a580*/  LEA R18, P0, R2, UR6, 0x1 ;  /* 0x0000000602127c11 */ /* 0x000fe2000f8008ff */
[----:B------:R-:W-:-:S03]  /*a590*/  UMOV UR4, 0xffffffff ;  /* 0xffffffff00047882 */ /* 0x000fc60000000000 */
[----:B------:R-:W-:Y:S01]  /*a5a0*/  LEA.HI.X R20, R2, UR7, R3, 0x1, P0 ;  /* 0x0000000702147c11 */ /* 0x000fe200080f0c03 */
[----:B------:R-:W-:Y:S08]  /*a5b0*/  BRA.DIV UR4, `(.L_x_59) ;  /* 0x0000002a041c7947 */ /* 0x000ff0000b800000 */
[----:B------:R-:W0:Y:S01]  /*a5c0*/  SHFL.IDX PT, R14, R18, RZ, 0x181f ;  /* 0x00181fff120e7589 */ /* 0x000e2200000e0000 */
[----:B------:R-:W-:-:S03]  /*a5d0*/  LEA R19, R19, UR45, 0x1 ;  /* 0x0000002d13137c11 */ /* 0x000fc6000f8e08ff */
[----:B------:R-:W1:Y:S04]  /*a5e0*/  SHFL.IDX PT, R3, R20, RZ, 0x181f ;  /* 0x00181fff14037589 */ /* 0x000e6800000e0000 */
[----:B------:R-:W-:Y:S04]  /*a5f0*/  SHFL.IDX PT, R4, R20, 0x1, 0x181f ;  /* 0x00381f0014047f89 */ /* 0x000fe800000e0000 */
[----:B------:R-:W-:Y:S04]  /*a600*/  SHFL.IDX PT, R12, R18, 0x2, 0x181f ;  /* 0x00581f00120c7f89 */ /* 0x000fe800000e0000 */
[----:B------:R-:W-:Y:S01]  /*a610*/  SHFL.IDX PT, R5, R20, 0x2, 0x181f ;  /* 0x00581f0014057f89 */ /* 0x000fe200000e0000 */
[----:B0-----:R-:W-:-:S03]  /*a620*/  IADD3 R2, P0, R14, R35, RZ ;  /* 0x000000230e027210 */ /* 0x001fc60007f1e0ff */
[----:B------:R-:W0:Y:S02]  /*a630*/  SHFL.IDX PT, R14, R18, 0x1, 0x181f ;  /* 0x00381f00120e7f89 */ /* 0x000e2400000e0000 */
[----:B-1----:R-:W-:-:S05]  /*a640*/  IMAD.X R3, RZ, RZ, R3, P0 ;  /* 0x000000ffff037224 */ /* 0x002fca00000e0603 */
[----:B------:R-:W-:Y:S04]  /*a650*/  LDGSTS.E.BYPASS.LTC128B.128 [R19+0x18400], desc[UR38][R2.64], !P3 ;  /* 0x1840000002137fae */ /* 0x000fe8000d901d66 */
[----:B------:R-:W-:Y:S04]  /*a660*/  LDGSTS.E.BYPASS.LTC128B.128 [R19+0x1b400], desc[UR38][R2.64+0x80], !P2 ;  /* 0x1b40008002137fae */ /* 0x000fe8000d101d66 */
[----:B------:R0:W-:Y:S02]  /*a670*/  LDGSTS.E.BYPASS.LTC128B.128 [R19+0x1e400], desc[UR38][R2.64+0x100], !P1 ;  /* 0x1e40010002137fae */ /* 0x0001e4000c901d66 */
[----:B0-----:R-:W-:-:S02]  /*a680*/  IADD3 R2, P0, R14, R35, RZ ;  /* 0x000000230e027210 */ /* 0x001fc40007f1e0ff */
[----:B------:R-:W0:Y:S02]  /*a690*/  SHFL.IDX PT, R14, R18, 0x3, 0x181f ;  /* 0x00781f00120e7f89 */ /* 0x000e2400000e0000 */
[----:B------:R-:W-:Y:S02]  /*a6a0*/  IADD3.X R3, RZ, R4, RZ, P0, !PT ;  /* 0x00000004ff037210 */ /* 0x000fe400007fe4ff */
[-C--:B------:R-:W-:Y:S02]  /*a6b0*/  IADD3 R4, P0, R12, R35.reuse, RZ ;  /* 0x000000230c047210 */ /* 0x080fe40007f1e0ff */
[----:B------:R-:W-:Y:S03]  /*a6c0*/  SHFL.IDX PT, R12, R18, 0x4, 0x181f ;  /* 0x00981f00120c7f89 */ /* 0x000fe600000e0000 */
[----:B------:R-:W-:Y:S01]  /*a6d0*/  IMAD.X R5, RZ, RZ, R5, P0 ;  /* 0x000000ffff057224 */ /* 0x000fe200000e0605 */
[----:B------:R-:W-:Y:S04]  /*a6e0*/  LDGSTS.E.BYPASS.LTC128B.128 [R19+0x18c00], desc[UR38][R2.64], !P3 ;  /* 0x18c0000002137fae */ /* 0x000fe8000d901d66 */
[----:B------:R-:W-:Y:S04]  /*a6f0*/  LDGSTS.E.BYPASS.LTC128B.128 [R19+0x1bc00], desc[UR38][R2.64+0x80], !P2 ;  /* 0x1bc0008002137fae */ /* 0x000fe8000d101d66 */
[----:B------:R1:W-:Y:S04]  /*a700*/  LDGSTS.E.BYPASS.LTC128B.128 [R19+0x1ec00], desc[UR38][R2.64+0x100], !P1 ;  /* 0x1ec0010002137fae */ /* 0x0003e8000c901d66 */
[----:B------:R-:W-:Y:S04]  /*a710*/  LDGSTS.E.BYPASS.LTC128B.128 [R19+0x19400], desc[UR38][R4.64], !P3 ;  /* 0x1940000004137fae */ /* 0x000fe8000d901d66 */
[----:B------:R-:W-:Y:S04]  /*a720*/  LDGSTS.E.BYPASS.LTC128B.128 [R19+0x1c400], desc[UR38][R4.64+0x80], !P2 ;  /* 0x1c40008004137fae */ /* 0x000fe8000d101d66 */
[----:B-1----:R-:W1:Y:S01]  /*a730*/  SHFL.IDX PT, R3, R20, 0x3, 0x181f ;  /* 0x00781f0014037f89 */ /* 0x002e6200000e0000 */
[----:B0-----:R-:W-:-:S03]  /*a740*/  IADD3 R2, P0, R14, R35, RZ ;  /* 0x000000230e027210 */ /* 0x001fc60007f1e0ff */
[----:B------:R0:W-:Y:S04]  /*a750*/  LDGSTS.E.BYPASS.LTC128B.128 [R19+0x1f400], desc[UR38][R4.64+0x100], !P1 ;  /* 0x1f40010004137fae */ /* 0x0001e8000c901d66 */
[----:B------:R-:W-:Y:S04]  /*a760*/  SHFL.IDX PT, R14, R18, 0x5, 0x181f ;  /* 0x00b81f00120e7f89 */ /* 0x000fe800000e0000 */
[----:B0-----:R-:W0:Y:S04]  /*a770*/  SHFL.IDX PT, R4, R20, 0x4, 0x181f ;  /* 0x00981f0014047f89 */ /* 0x001e2800000e0000 */
[----:B------:R-:W2:Y:S01]  /*a780*/  SHFL.IDX PT, R20, R20, 0x5, 0x181f ;  /* 0x00b81f0014147f89 */ /* 0x000ea200000e0000 */
[----:B-1----:R-:W-:-:S05]  /*a790*/  IMAD.X R3, RZ, RZ, R3, P0 ;  /* 0x000000ffff037224 */ /* 0x002fca00000e0603 */
[----:B------:R-:W-:Y:S04]  /*a7a0*/  LDGSTS.E.BYPASS.LTC128B.128 [R19+0x19c00], desc[UR38][R2.64], !P3 ;  /* 0x19c0000002137fae */ /* 0x000fe8000d901d66 */
[----:B------:R-:W-:Y:S04]  /*a7b0*/  LDGSTS.E.BYPASS.LTC128B.128 [R19+0x1cc00], desc[UR38][R2.64+0x80], !P2 ;  /* 0x1cc0008002137fae */ /* 0x000fe8000d101d66 */
[----:B------:R1:W-:Y:S02]  /*a7c0*/  LDGSTS.E.BYPASS.LTC128B.128 [R19+0x1fc00], desc[UR38][R2.64+0x100], !P1 ;  /* 0x1fc0010002137fae */ /* 0x0003e4000c901d66 */
[----:B-1----:R-:W-:-:S04]  /*a7d0*/  IADD3 R2, P0, R12, R35, RZ ;  /* 0x000000230c027210 */ /* 0x002fc80007f1e0ff */
[----:B0-----:R-:W-:-:S05]  /*a7e0*/  IADD3.X R3, RZ, R4, RZ, P0, !PT ;  /* 0x00000004ff037210 */ /* 0x001fca00007fe4ff */
[----:B------:R0:W-:Y:S04]  /*a7f0*/  LDGSTS.E.BYPASS.LTC128B.128 [R19+0x1a400], desc[UR38][R2.64], !P3 ;  /* 0x1a40000002137fae */ /* 0x0001e8000d901d66 */
[----:B------:R0:W-:Y:S04]  /*a800*/  LDGSTS.E.BYPASS.LTC128B.128 [R19+0x1d400], desc[UR38][R2.64+0x80], !P2 ;  /* 0x1d40008002137fae */ /* 0x0001e8000d101d66 */
[----:B--2---:R0:W-:Y:S02]  /*a810*/  LDGSTS.E.BYPASS.LTC128B.128 [R19+0x20400], desc[UR38][R2.64+0x100], !P1 ;  /* 0x2040010002137fae */ /* 0x0041e4000c901d66 */
.L_x_135:
[----:B0-----:R-:W-:-:S05]  /*a820*/  IADD3 R2, P0, R14, R35, RZ ;  /* 0x000000230e027210 */ /* 0x001fca0007f1e0ff */
[----:B------:R-:W-:Y:S01]  /*a830*/  IMAD.X R3, RZ, RZ, R20, P0 ;  /* 0x000000ffff037224 */ /* 0x000fe200000e0614 */
[----:B------:R-:W-:-:S04]  /*a840*/  PLOP3.LUT P0, PT, PT, PT, PT, 0x80, 0x0 ;  /* 0x000000000000781c */ /* 0x000fc80003f0f070 */
[----:B------:R-:W-:Y:S01]  /*a850*/  @!PT LDS RZ, [RZ] ;  /* 0x00000000fffff984 */ /* 0x000fe20000000800 */
[----:B------:R-:W-:Y:S01]  /*a860*/  @!PT LDS RZ, [RZ] ;  /* 0x00000000fffff984 */ /* 0x000fe20000000800 */
[----:B------:R-:W-:Y:S01]  /*a870*/  @!PT LDS RZ, [RZ] ;  /* 0x00000000fffff984 */ /* 0x000fe20000000800 */
[----:B------:R0:W-:Y:S04]  /*a880*/  LDGSTS.E.BYPASS.LTC128B.128 [R19+0x1ac00], desc[UR38][R2.64], !P3 ;  /* 0x1ac0000002137fae */ /* 0x0001e8000d901d66 */
[----:B------:R0:W-:Y:S04]  /*a890*/  LDGSTS.E.BYPASS.LTC128B.128 [R19+0x1dc00], desc[UR38][R2.64+0x80], !P2 ;  /* 0x1dc0008002137fae */ /* 0x0001e8000d101d66 */
[----:B------:R0:W-:Y:S01]  /*a8a0*/  LDGSTS.E.BYPASS.LTC128B.128 [R19+0x20c00], desc[UR38][R2.64+0x100], !P1 ;  /* 0x20c0010002137fae */ /* 0x0001e2000c901d66 */
[----:B------:R-:W-:Y:S01]  /*a8b0*/  NOP ;  /* 0x0000000000007918 */ /* 0x000fe20000000000 */
.L_x_60:
[----:B------:R-:W-:Y:S02]  /*a8c0*/  PLOP3.LUT P1, PT, P1, P0, PT, 0xa2, 0x0 ;  /* 0x000000000000781c */ /* 0x000fe40000f21472 */
[----:B------:R-:W-:-:S08]  /*a8d0*/  @P0 R2UR P1, UR4, R8 ;  /* 0x00000000080402ca */ /* 0x000fd00000020000 */
[----:B------:R-:W-:-:S05]  /*a8e0*/  @P0 PLOP3.LUT P0, PT, P1, PT, PT, 0x80, 0x0 ;  /* 0x000000000000081c */ /* 0x000fca0000f0f070 */
[----:B------:R-:W-:Y:S01]  /*a8f0*/  @!P1 SYNCS.ARRIVE.TRANS64.RED.A0T1 RZ, [UR4+0x2a830], RZ ;  /* 0x02a830ffffff99a7 */ /* 0x000fe20008200404 */
[----:B------:R-:W-:Y:S07]  /*a900*/  @!P1 ARRIVES.LDGSTSBAR.64.TRANSCNT [UR4+0x2a830] ;  /* 0x02a83000ff0099b0 */ /* 0x000fee0008000a84 */
[----:B------:R-:W-:Y:S05]  /*a910*/  @P0 BRA.U.ANY `(.L_x_60) ;  /* 0xfffffffd00e80947 */ /* 0x000fea000393ffff */
[----:B------:R-:W-:Y:S01]  /*a920*/  NOP ;  /* 0x0000000000007918 */ /* 0x000fe20000000000 */
[----:B------:R-:W-:-:S13]  /*a930*/  ISETP.NE.AND P2, PT, R36, 0x3, PT ;  /* 0x000000032400780c */ /* 0x000fda0003f45270 */
[----:B------:R-:W-:Y:S05]  /*a940*/  @!P2 BRA `(.L_x_61) ;  /* 0x000000000004a947 */ /* 0x000fea0003800000 */
[----:B------:R-:W-:Y:S01]  /*a950*/  BPT.TRAP 0x1 ;  /* 0x000000040000795c */ /* 0x000fe20000300000 */
.L_x_61:
[----:B------:R1:W-:Y:S01]  /*a960*/  SYNCS.ARRIVE.TRANS64.A1T0 RZ, [R8+URZ+0x2a830], RZ ;  /* 0x02a830ff08ff79a7 */ /* 0x0003e2000810003f */
[----:B------:R-:W-:Y:S05]  /*a970*/  @!P2 BRA `(.L_x_62) ;  /* 0x000000000004a947 */ /* 0x000fea0003800000 */
[----:B------:R-:W-:Y:S01]  /*a980*/  BPT.TRAP 0x1 ;  /* 0x000000040000795c */ /* 0x000fe20000300000 */
.L_x_62:
[----:B0-----:R-:W-:Y:S01]  /*a990*/  SHF.L.U32 R3, R23, 0x1f, RZ ;  /* 0x0000001f17037819 */ /* 0x001fe200000006ff */
[----:B------:R-:W-:Y:S01]  /*a9a0*/  BSSY B1, `(.L_x_63) ;  /* 0x0000004000017945 */ /* 0x000fe20003800000 */
[----:B------:R-:W-:-:S04]  /*a9b0*/  LEA R4, R10, UR45, 0x3 ;  /* 0x0000002d0a047c11 */ /* 0x000fc8000f8e18ff */
[----:B------:R-:W0:Y:S02]  /*a9c0*/  SYNCS.PHASECHK.TRANS64.TRYWAIT P0, [R4+URZ+0x2a860], R3 ;  /* 0x02a86003040075a7 */ /* 0x000e24000800017f */
[----:B0-----:R-:W-:Y:S05]  /*a9d0*/  @!P0 BRA `(.L_x_64) ;  /* 0x0000002800d08947 */ /* 0x001fea0003800000 */
.L_x_136:
[----:B------:R-:W-:Y:S05]  /*a9e0*/  BSYNC B1 ;  /* 0x0000000000017941 */ /* 0x000fea0003800000 */
.L_x_63:
[----:B------:R-:W-:Y:S01]  /*a9f0*/  UMOV UR4, 0xffffffff ;  /* 0xffffffff00047882 */ /* 0x000fe20000000000 */
[----:B------:R-:W-:Y:S01]  /*aa00*/  LOP3.LUT P0, RZ, R29, 0x2, RZ, 0xc0, !PT ;  /* 0x000000021dff7812 */ /* 0x000fe2000780c0ff */
[----:B------:R-:W-:Y:S01]  /*aa10*/  IMAD R5, R10, 0x3000, R25 ;  /* 0x000030000a057824 */ /* 0x000fe200078e0219 */
[----:B------:R-:W-:Y:S11]  /*aa20*/  BRA.DIV UR4, `(.L_x_65) ;  /* 0x0000002a04d07947 */ /* 0x000ff6000b800000 */
[----:B------:R-:W2:Y:S01]  /*aa30*/  SHFL.IDX PT, R14, R16, RZ, 0x181f ;  /* 0x00181fff100e7589 */ /* 0x000ea200000e0000 */
[----:B------:R-:W-:-:S03]  /*aa40*/  LEA R5, R5, UR45, 0x1 ;  /* 0x0000002d05057c11 */ /* 0x000fc6000f8e08ff */
[----:B0-----:R-:W0:Y:S04]  /*aa50*/  SHFL.IDX PT, R3, R17, RZ, 0x181f ;  /* 0x00181fff11037589 */ /* 0x001e2800000e0000 */
[----:B-1----:R-:W-:Y:S01]  /*aa60*/  SHFL.IDX PT, R8, R17, 0x1, 0x181f ;  /* 0x00381f0011087f89 */ /* 0x002fe200000e0000 */
[----:B--2---:R-:W-:-:S03]  /*aa70*/  IADD3 R2, P1, R14, R35, RZ ;  /* 0x000000230e027210 */ /* 0x004fc60007f3e0ff */
[----:B------:R-:W1:Y:S02]  /*aa80*/  SHFL.IDX PT, R14, R16, 0x1, 0x181f ;  /* 0x00381f00100e7f89 */ /* 0x000e6400000e0000 */
[----:B0-----:R-:W-:Y:S01]  /*aa90*/  IMAD.X R3, RZ, RZ, R3, P1 ;  /* 0x000000ffff037224 */ /* 0x001fe200008e0603 */
[----:B------:R-:W-:-:S04]  /*aaa0*/  LOP3.LUT P1, RZ, R29, 0x1, RZ, 0xc0, !PT ;  /* 0x000000011dff7812 */ /* 0x000fc8000782c0ff */
[----:B------:R-:W-:-:S13]  /*aab0*/  ISETP.LT.OR P2, PT, R0, 0x1, !P1 ;  /* 0x000000010000780c */ /* 0x000fda0004f41670 */
[----:B------:R-:W-:Y:S01]  /*aac0*/  LDGSTS.E.BYPASS.LTC128B.128 [R5+0x400], desc[UR38][R2.64], !P2 ;  /* 0x0040000002057fae */ /* 0x000fe2000d101d66 */
[----:B------:R-:W-:-:S13]  /*aad0*/  ISETP.LT.OR P2, PT, R0, 0x1, !P0 ;  /* 0x000000010000780c */ /* 0x000fda0004741670 */
[----:B------:R1:W-:Y:S02]  /*aae0*/  LDGSTS.E.BYPASS.LTC128B.128 [R5+0x3400], desc[UR38][R2.64+0x80], !P2 ;  /* 0x0340008002057fae */ /* 0x0003e4000d101d66 */
[----:B-1----:R-:W-:Y:S02]  /*aaf0*/  IADD3 R2, P2, R14, R35, RZ ;  /* 0x000000230e027210 */ /* 0x002fe40007f5e0ff */
[----:B------:R-:W0:Y:S02]  /*ab00*/  SHFL.IDX PT, R14, R16, 0x2, 0x181f ;  /* 0x00581f00100e7f89 */ /* 0x000e2400000e0000 */
[----:B------:R-:W-:Y:S02]  /*ab10*/  IADD3.X R3, RZ, R8, RZ, P2, !PT ;  /* 0x00000008ff037210 */ /* 0x000fe400017fe4ff */
[----:B------:R-:W-:Y:S01]  /*ab20*/  ISETP.LT.OR P2, PT, R0, 0x11, !P1 ;  /* 0x000000110000780c */ /* 0x000fe20004f41670 */
[----:B------:R-:W1:-:S12]  /*ab30*/  SHFL.IDX PT, R8, R17, 0x2, 0x181f ;  /* 0x00581f0011087f89 */ /* 0x000e5800000e0000 */
[----:B------:R-:W-:Y:S01]  /*ab40*/  LDGSTS.E.BYPASS.LTC128B.128 [R5+0xc00], desc[UR38][R2.64], !P2 ;  /* 0x00c0000002057fae */ /* 0x000fe2000d101d66 */
[----:B------:R-:W-:-:S13]  /*ab50*/  ISETP.LT.OR P2, PT, R0, 0x11, !P0 ;  /* 0x000000110000780c */ /* 0x000fda0004741670 */
[----:B------:R0:W-:Y:S02]  /*ab60*/  LDGSTS.E.BYPASS.LTC128B.128 [R5+0x3c00], desc[UR38][R2.64+0x80], !P2 ;  /* 0x03c0008002057fae */ /* 0x0001e4000d101d66 */
[----:B0-----:R-:W-:Y:S02]  /*ab70*/  IADD3 R2, P2, R14, R35, RZ ;  /* 0x000000230e027210 */ /* 0x001fe40007f5e0ff */
[----:B------:R-:W0:Y:S03]  /*ab80*/  SHFL.IDX PT, R14, R16, 0x3, 0x181f ;  /* 0x00781f00100e7f89 */ /* 0x000e2600000e0000 */
[----:B-1----:R-:W-:Y:S01]  /*ab90*/  IMAD.X R3, RZ, RZ, R8, P2 ;  /* 0x000000ffff037224 */ /* 0x002fe200010e0608 */
        /* <DEDUP_REMOVED lines=14> */
[----:B------:R0:W2:Y:S02]  /*ac80*/  SHFL.IDX PT, R14, R16, 0x5, 0x181f ;  /* 0x00b81f00100e7f89 */ /* 0x0000a400000e0000 */
[----:B-1----:R-:W-:Y:S02]  /*ac90*/  IADD3.X R3, RZ, R8, RZ, P2, !PT ;  /* 0x00000008ff037210 */ /* 0x002fe400017fe4ff */
[----:B------:R-:W-:Y:S01]  /*aca0*/  ISETP.LT.OR P2, PT, R0, 0x41, !P1 ;  /* 0x000000410000780c */ /* 0x000fe20004f41670 */
[----:B------:R0:W1:-:S12]  /*acb0*/  SHFL.IDX PT, R8, R17, 0x5, 0x181f ;  /* 0x00b81f0011087f89 */ /* 0x00005800000e0000 */
[----:B------:R0:W-:Y:S01]  /*acc0*/  LDGSTS.E.BYPASS.LTC128B.128 [R5+0x2400], desc[UR38][R2.64], !P2 ;  /* 0x0240000002057fae */ /* 0x0001e2000d101d66 */
[----:B------:R-:W-:-:S13]  /*acd0*/  ISETP.LT.OR P2, PT, R0, 0x41, !P0 ;  /* 0x000000410000780c */ /* 0x000fda0004741670 */
[----:B-12---:R0:W-:Y:S02]  /*ace0*/  LDGSTS.E.BYPASS.LTC128B.128 [R5+0x5400], desc[UR38][R2.64+0x80], !P2 ;  /* 0x0540008002057fae */ /* 0x0061e4000d101d66 */
.L_x_150:
[C---:B------:R-:W-:Y:S01]  /*acf0*/  ISETP.LT.OR P1, PT, R0.reuse, 0x51, !P1 ;  /* 0x000000510000780c */ /* 0x040fe20004f21670 */
[----:B------:R-:W-:Y:S01]  /*ad00*/  ULDC.64 UR4, c[0x0][0x328] ;  /* 0x0000ca0000047ab9 */ /* 0x000fe20000000a00 */
[----:B------:R-:W-:Y:S01]  /*ad10*/  ISETP.LT.OR P0, PT, R0, 0x51, !P0 ;  /* 0x000000510000780c */ /* 0x000fe20004701670 */
[----:B------:R-:W-:Y:S01]  /*ad20*/  IMAD R26, R26, UR4, RZ ;  /* 0x000000041a1a7c24 */ /* 0x000fe2000f8e02ff */
[----:B01----:R-:W-:-:S03]  /*ad30*/  IADD3 R2, P2, R14, R35, RZ ;  /* 0x000000230e027210 */ /* 0x003fc60007f5e0ff */
[----:B------:R-:W-:Y:S02]  /*ad40*/  IMAD R11, R7, UR5, R26 ;  /* 0x00000005070b7c24 */ /* 0x000fe4000f8e021a */
[----:B------:R-:W-:-:S05]  /*ad50*/  IMAD.X R3, RZ, RZ, R8, P2 ;  /* 0x000000ffff037224 */ /* 0x000fca00010e0608 */
[----:B------:R-:W-:Y:S01]  /*ad60*/  @!PT LDS RZ, [RZ] ;  /* 0x00000000fffff984 */ /* 0x000fe20000000800 */
[----:B------:R-:W-:Y:S01]  /*ad70*/  @!PT LDS RZ, [RZ] ;  /* 0x00000000fffff984 */ /* 0x000fe20000000800 */
[----:B------:R-:W-:Y:S01]  /*ad80*/  @!PT LDS RZ, [RZ] ;  /* 0x00000000fffff984 */ /* 0x000fe20000000800 */
[----:B------:R-:W-:Y:S04]  /*ad90*/  LDGSTS.E.BYPASS.LTC128B.128 [R5+0x2c00], desc[UR38][R2.64], !P1 ;  /* 0x02c0000002057fae */ /* 0x000fe8000c901d66 */
[----:B------:R0:W-:Y:S01]  /*ada0*/  LDGSTS.E.BYPASS.LTC128B.128 [R5+0x5c00], desc[UR38][R2.64+0x80], !P0 ;  /* 0x05c0008002057fae */ /* 0x0001e2000c101d66 */
[----:B------:R-:W-:Y:S01]  /*adb0*/  PLOP3.LUT P0, PT, PT, PT, PT, 0x80, 0x0 ;  /* 0x000000000000781c */ /* 0x000fe20003f0f070 */
[----:B------:R-:W-:Y:S01]  /*adc0*/  NOP ;  /* 0x0000000000007918 */ /* 0x000fe20000000000 */
[----:B0-----:R-:W-:Y:S01]  /*add0*/  IMAD.WIDE.U32 R2, R7, UR4, RZ ;  /* 0x0000000407027c25 */ /* 0x001fe2000f8e00ff */
[----:B------:R-:W-:-:S03]  /*ade0*/  ULDC.64 UR4, c[0x0][0x338] ;  /* 0x0000ce0000047ab9 */ /* 0x000fc60000000a00 */
[----:B------:R-:W-:Y:S02]  /*adf0*/  IMAD.IADD R3, R3, 0x1, R11 ;  /* 0x0000000103037824 */ /* 0x000fe400078e020b */
[----:B------:R-:W-:Y:S02]  /*ae00*/  IMAD R27, R27, UR4, RZ ;  /* 0x000000041b1b7c24 */ /* 0x000fe4000f8e02ff */
[----:B------:R-:W-:-:S04]  /*ae10*/  IMAD.WIDE.U32 R2, R6, UR4, R2 ;  /* 0x0000000406027c25 */ /* 0x000fc8000f8e0002 */
[----:B------:R-:W-:-:S05]  /*ae20*/  IMAD R27, R6, UR5, R27 ;  /* 0x00000005061b7c24 */ /* 0x000fca000f8e021b */
[----:B------:R-:W-:-:S07]  /*ae30*/  IADD3 R27, R3, R27, RZ ;  /* 0x0000001b031b7210 */ /* 0x000fce0007ffe0ff */
.L_x_66:
        /* <DEDUP_REMOVED lines=10> */
.L_x_67:
[----:B------:R-:W-:Y:S01]  /*aee0*/  R2UR UR4, R31 ;  /* 0x000000001f0472ca */ /* 0x000fe200000e0000 */
[----:B------:R-:W-:Y:S01]  /*aef0*/  ULDC.64 UR6, c[0x0][0x330] ;  /* 0x0000cc0000067ab9 */ /* 0x000fe20000000a00 */
[----:B------:R-:W-:Y:S01]  /*af00*/  IMAD.MOV.U32 R3, RZ, RZ, R27 ;  /* 0x000000ffff037224 */ /* 0x000fe200078e001b */
[----:B------:R0:W-:Y:S01]  /*af10*/  SYNCS.ARRIVE.TRANS64.A1T0 RZ, [R4+URZ+0x2a850], RZ ;  /* 0x02a850ff04ff79a7 */ /* 0x0001e2000810003f */
[----:B------:R-:W-:Y:S01]  /*af20*/  IMAD.U32 R5, RZ, RZ, UR6 ;  /* 0x00000006ff057e24 */ /* 0x000fe2000f8e00ff */
[----:B------:R-:W-:Y:S01]  /*af30*/  IADD3 R9, R9, -0x60, RZ ;  /* 0xffffffa009097810 */ /* 0x000fe20007ffe0ff */
[----:B------:R-:W-:Y:S02]  /*af40*/  VIADD R28, R28, 0xffffffff ;  /* 0xffffffff1c1c7836 */ /* 0x000fe40000000000 */
[----:B------:R-:W-:-:S04]  /*af50*/  IMAD.WIDE.U32 R2, R5, UR42, R2 ;  /* 0x0000002a05027c25 */ /* 0x000fc8000f8e0002 */
[----:B------:R-:W-:Y:S01]  /*af60*/  VIADD R0, R0, 0x60 ;  /* 0x0000006000007836 */ /* 0x000fe20000000000 */
[----:B------:R-:W-:Y:S01]  /*af70*/  UIMAD UR4, UR4, UR6, URZ ;  /* 0x00000006040472a4 */ /* 0x000fe2000f8e023f */
[----:B------:R-:W-:Y:S02]  /*af80*/  IMAD.MOV.U32 R23, RZ, RZ, R24 ;  /* 0x000000ffff177224 */ /* 0x000fe400078e0018 */
[----:B------:R-:W-:Y:S01]  /*af90*/  IMAD.MOV.U32 R10, RZ, RZ, R21 ;  /* 0x000000ffff0a7224 */ /* 0x000fe200078e0015 */
[----:B------:R-:W-:-:S03]  /*afa0*/  UIMAD UR4, UR42, UR7, UR4 ;  /* 0x000000072a0472a4 */ /* 0x000fc6000f8e0204 */
[----:B------:R-:W-:Y:S02]  /*afb0*/  ULDC.64 UR6, c[0x0][0x318] ;  /* 0x0000c60000067ab9 */ /* 0x000fe40000000a00 */
[----:B------:R-:W-:Y:S02]  /*afc0*/  LEA R16, P0, R2, UR6, 0x1 ;  /* 0x0000000602107c11 */ /* 0x000fe4000f8008ff */
[----:B------:R-:W-:-:S04]  /*afd0*/  IADD3 R17, R3, UR4, RZ ;  /* 0x0000000403117c10 */ /* 0x000fc8000fffe0ff */
[----:B------:R-:W-:Y:S02]  /*afe0*/  LEA.HI.X R17, R2, UR7, R17, 0x1, P0 ;  /* 0x0000000702117c11 */ /* 0x000fe400080f0c11 */
[----:B------:R-:W-:-:S13]  /*aff0*/  ISETP.GT.AND P0, PT, R28, UR48, PT ;  /* 0x000000301c007c0c */ /* 0x000fda000bf04270 */
[----:B0-----:R-:W-:Y:S05]  /*b000*/  @P0 BRA `(.L_x_68) ;  /* 0xfffffff000680947 */ /* 0x001fea000383ffff */
[----:B------:R-:W-:Y:S05]  /*b010*/  BSYNC B0 ;  /* 0x0000000000007941 */ /* 0x000fea0003800000 */
.L_x_55:
[----:B------:R-:W-:-:S13]  /*b020*/  ISETP.NE.AND P0, PT, R36, 0x3, PT ;  /* 0x000000032400780c */ /* 0x000fda0003f05270 */
[----:B------:R-:W-:Y:S05]  /*b030*/  @!P0 BRA `(.L_x_69) ;  /* 0x0000000000048947 */ /* 0x000fea0003800000 */
[----:B------:R-:W-:Y:S01]  /*b040*/  BPT.TRAP 0x1 ;  /* 0x000000040000795c */ /* 0x000fe20000300000 */
.L_x_69:
[C---:B0-----:R-:W-:Y:S01]  /*b050*/  LEA R0, R21.reuse, UR45, 0x3 ;  /* 0x0000002d15007c11 */ /* 0x041fe2000f8e18ff */
[----:B------:R-:W-:Y:S01]  /*b060*/  BSSY B0, `(.L_x_70) ;  /* 0x0000008000007945 */ /* 0x000fe20003800000 */
[----:B------:R-:W-:Y:S01]  /*b070*/  SHF.L.U32 R3, R24, 0x1f, RZ ;  /* 0x0000001f18037819 */ /* 0x000fe200000006ff */
[----:B------:R-:W-:Y:S01]  /*b080*/  IMAD R25, R21, 0x3000, R25 ;  /* 0x0000300015197824 */ /* 0x000fe200078e0219 */
[----:B------:R-:W-:Y:S02]  /*b090*/  MOV R5, 0xffffffa0 ;  /* 0xffffffa000057802 */ /* 0x000fe40000000f00 */
[----:B------:R-:W0:Y:S03]  /*b0a0*/  SYNCS.PHASECHK.TRANS64.TRYWAIT P0, [R0+URZ+0x2a860], R3 ;  /* 0x02a86003000075a7 */ /* 0x000e26000800017f */
[----:B------:R-:W-:-:S04]  /*b0b0*/  IMAD R28, R28, R5, UR43 ;  /* 0x0000002b1c1c7e24 */ /* 0x000fc8000f8e0205 */
[----:B------:R-:W-:Y:S01]  /*b0c0*/  IMAD.IADD R5, R28, 0x1, -R37 ;  /* 0x000000011c057824 */ /* 0x000fe200078e0a25 */
[----:B0-----:R-:W-:Y:S06]  /*b0d0*/  @!P0 BRA `(.L_x_71) ;  /* 0x0000002c002c8947 */ /* 0x001fec0003800000 */
.L_x_151:
[----:B------:R-:W-:Y:S05]  /*b0e0*/  BSYNC B0 ;  /* 0x0000000000007941 */ /* 0x000fea0003800000 */
.L_x_70:
[----:B------:R-:W-:-:S03]  /*b0f0*/  UMOV UR4, 0xffffffff ;  /* 0xffffffff00047882 */ /* 0x000fc60000000000 */
[----:B------:R-:W-:Y:S05]  /*b100*/  BRA.DIV UR4, `(.L_x_72) ;  /* 0x0000002e04347947 */ /* 0x000fea000b800000 */
[----:B0-----:R-:W-:Y:S01]  /*b110*/  SHFL.IDX PT, R3, R17, RZ, 0x181f ;  /* 0x00181fff11037589 */ /* 0x001fe200000e0000 */
[C---:B------:R-:W-:Y:S02]  /*b120*/  LOP3.LUT R4, R29.reuse, 0x1, RZ, 0xc0, !PT ;  /* 0x000000011d047812 */ /* 0x040fe400078ec0ff */
[----:B------:R-:W-:Y:S01]  /*b130*/  LOP3.LUT P0, RZ, R29, 0x2, RZ, 0xc0, !PT ;  /* 0x000000021dff7812 */ /* 0x000fe2000780c0ff */
[----:B------:R-:W0:Y:S01]  /*b140*/  SHFL.IDX PT, R2, R16, RZ, 0x181f ;  /* 0x00181fff10027589 */ /* 0x000e2200000e0000 */
[----:B------:R-:W-:Y:S02]  /*b150*/  ISETP.NE.U32.AND P1, PT, R4, 0x1, PT ;  /* 0x000000010400780c */ /* 0x000fe40003f25070 */
[C---:B------:R-:W-:Y:S01]  /*b160*/  ISETP.LT.OR P3, PT, R5.reuse, 0x1, !P0 ;  /* 0x000000010500780c */ /* 0x040fe20004761670 */
[----:B------:R-:W1:Y:S01]  /*b170*/  SHFL.IDX PT, R6, R17, 0x1, 0x181f ;  /* 0x00381f0011067f89 */ /* 0x000e6200000e0000 */
[----:B------:R-:W-:Y:S02]  /*b180*/  ISETP.LT.OR P2, PT, R5, 0x1, P1 ;  /* 0x000000010500780c */ /* 0x000fe40000f41670 */
[----:B------:R-:W-:Y:S01]  /*b190*/  LEA R4, R25, UR45, 0x1 ;  /* 0x0000002d19047c11 */ /* 0x000fe2000f8e08ff */
[----:B------:R-:W2:Y:S01]  /*b1a0*/  SHFL.IDX PT, R14, R16, 0x1, 0x181f ;  /* 0x00381f00100e7f89 */ /* 0x000ea200000e0000 */
[----:B------:R-:W-:-:S02]  /*b1b0*/  ISETP.LT.OR P4, PT, R5, 0x11, P1 ;  /* 0x000000110500780c */ /* 0x000fc40000f81670 */
[----:B------:R-:W-:Y:S01]  /*b1c0*/  ISETP.LT.OR P5, PT, R5, 0x11, !P0 ;  /* 0x000000110500780c */ /* 0x000fe200047a1670 */
[----:B------:R-:W-:Y:S04]  /*b1d0*/  SHFL.IDX PT, R8, R17, 0x2, 0x181f ;  /* 0x00581f0011087f89 */ /* 0x000fe800000e0000 */
[----:B------:R-:W3:Y:S04]  /*b1e0*/  SHFL.IDX PT, R9, R16, 0x2, 0x181f ;  /* 0x00581f0010097f89 */ /* 0x000ee800000e0000 */
[----:B------:R-:W4:Y:S01]  /*b1f0*/  SHFL.IDX PT, R19, R16, 0x3, 0x181f ;  /* 0x00781f0010137f89 */ /* 0x000f2200000e0000 */
[----:B0-----:R-:W-:-:S03]  /*b200*/  IMAD.WIDE.U32 R2, R30, 0x2, R2 ;  /* 0x000000021e027825 */ /* 0x001fc600078e0002 */
[----:B------:R-:W0:Y:S04]  /*b210*/  SHFL.IDX PT, R10, R17, 0x3, 0x181f ;  /* 0x00781f00110a7f89 */ /* 0x000e2800000e0000 */
[----:B------:R-:W-:Y:S01]  /*b220*/  LDGSTS.E.BYPASS.LTC128B.128 [R4+0x400], desc[UR38][R2.64], !P2 ;  /* 0x0040000002047fae */ /* 0x000fe2000d101d66 */
[----:B------:R-:W-:-:S03]  /*b230*/  ISETP.LT.OR P2, PT, R5, 0x21, P1 ;  /* 0x000000210500780c */ /* 0x000fc60000f41670 */
[----:B------:R-:W5:Y:S04]  /*b240*/  SHFL.IDX PT, R18, R17, 0x4, 0x181f ;  /* 0x00981f0011127f89 */ /* 0x000f6800000e0000 */
[----:B------:R1:W-:Y:S01]  /*b250*/  LDGSTS.E.BYPASS.LTC128B.128 [R4+0x3400], desc[UR38][R2.64+0x80], !P3 ;  /* 0x0340008002047fae */ /* 0x0003e2000d901d66 */
[----:B------:R-:W-:-:S03]  /*b260*/  ISETP.LT.OR P3, PT, R5, 0x21, !P0 ;  /* 0x000000210500780c */ /* 0x000fc60004761670 */
[----:B------:R-:W5:Y:S04]  /*b270*/  SHFL.IDX PT, R23, R16, 0x4, 0x181f ;  /* 0x00981f0010177f89 */ /* 0x000f6800000e0000 */
[----:B------:R-:W0:Y:S01]  /*b280*/  SHFL.IDX PT, R17, R17, 0x5, 0x181f ;  /* 0x00b81f0011117f89 */ /* 0x000e2200000e0000 */
[----:B-1----:R-:W-:Y:S01]  /*b290*/  MOV R3, R6 ;  /* 0x0000000600037202 */ /* 0x002fe20000000f00 */
[----:B--2---:R-:W-:Y:S02]  /*b2a0*/  IMAD.MOV.U32 R2, RZ, RZ, R14 ;  /* 0x000000ffff027224 */ /* 0x004fe400078e000e */
[----:B------:R1:W2:Y:S02]  /*b2b0*/  SHFL.IDX PT, R14, R16, 0x5, 0x181f ;  /* 0x00b81f00100e7f89 */ /* 0x0002a400000e0000 */
[----:B------:R-:W-:-:S04]  /*b2c0*/  IMAD.WIDE.U32 R6, R30, 0x2, R2 ;  /* 0x000000021e067825 */ /* 0x000fc800078e0002 */
[----:B---3--:R-:W-:Y:S01]  /*b2d0*/  IMAD.MOV.U32 R2, RZ, RZ, R9 ;  /* 0x000000ffff027224 */ /* 0x008fe200078e0009 */
[----:B------:R-:W-:Y:S01]  /*b2e0*/  LDGSTS.E.BYPASS.LTC128B.128 [R4+0xc00], desc[UR38][R6.64], !P4 ;  /* 0x00c0000006047fae */ /* 0x000fe2000e101d66 */
[----:B------:R-:W-:Y:S01]  /*b2f0*/  IMAD.MOV.U32 R3, RZ, RZ, R8 ;  /* 0x000000ffff037224 */ /* 0x000fe200078e0008 */
[C---:B------:R-:W-:Y:S01]  /*b300*/  ISETP.LT.OR P4, PT, R5.reuse, 0x31, P1 ;  /* 0x000000310500780c */ /* 0x040fe20000f81670 */
[----:B------:R-:W-:Y:S01]  /*b310*/  IMAD.MOV.U32 R8, RZ, RZ, RZ ;  /* 0x000000ffff087224 */ /* 0x000fe200078e00ff */
[----:B------:R-:W-:Y:S01]  /*b320*/  LDGSTS.E.BYPASS.LTC128B.128 [R4+0x3c00], desc[UR38][R6.64+0x80], !P5 ;  /* 0x03c0008006047fae */ /* 0x000fe2000e901d66 */
[----:B------:R-:W-:Y:S01]  /*b330*/  IMAD.WIDE.U32 R2, R30, 0x2, R2 ;  /* 0x000000021e027825 */ /* 0x000fe200078e0002 */
[----:B------:R-:W-:-:S04]  /*b340*/  ISETP.LT.OR P5, PT, R5, 0x31, !P0 ;  /* 0x000000310500780c */ /* 0x000fc800047a1670 */
[----:B------:R-:W-:Y:S01]  /*b350*/  LDGSTS.E.BYPASS.LTC128B.128 [R4+0x1400], desc[UR38][R2.64], !P2 ;  /* 0x0140000002047fae */ /* 0x000fe2000d101d66 */
[----:B------:R-:W-:-:S03]  /*b360*/  ISETP.LT.OR P2, PT, R5, 0x41, P1 ;  /* 0x000000410500780c */ /* 0x000fc60000f41670 */
[----:B------:R4:W-:Y:S01]  /*b370*/  LDGSTS.E.BYPASS.LTC128B.128 [R4+0x4400], desc[UR38][R2.64+0x80], !P3 ;  /* 0x0440008002047fae */ /* 0x0009e2000d901d66 */
[----:B------:R-:W-:Y:S02]  /*b380*/  ISETP.LT.OR P3, PT, R5, 0x41, !P0 ;  /* 0x000000410500780c */ /* 0x000fe40004761670 */
[----:B----4-:R-:W-:Y:S01]  /*b390*/  MOV R2, R19 ;  /* 0x0000001300027202 */ /* 0x010fe20000000f00 */
[----:B0-----:R-:W-:-:S04]  /*b3a0*/  IMAD.MOV.U32 R3, RZ, RZ, R10 ;  /* 0x000000ffff037224 */ /* 0x001fc800078e000a */
[----:B------:R-:W-:Y:S01]  /*b3b0*/  IMAD.WIDE.U32 R6, R30, 0x2, R2 ;  /* 0x000000021e067825 */ /* 0x000fe200078e0002 */
[----:B-----5:R-:W-:-:S03]  /*b3c0*/  MOV R3, R18 ;  /* 0x0000001200037202 */ /* 0x020fc60000000f00 */
[----:B------:R-:W-:Y:S01]  /*b3d0*/  IMAD.MOV.U32 R2, RZ, RZ, R23 ;  /* 0x000000ffff027224 */ /* 0x000fe200078e0017 */
[----:B------:R1:W-:Y:S03]  /*b3e0*/  LDGSTS.E.BYPASS.LTC128B.128 [R4+0x1c00], desc[UR38][R6.64], !P4 ;  /* 0x01c0000006047fae */ /* 0x0003e6000e101d66 */
[----:B------:R-:W-:Y:S01]  /*b3f0*/  IMAD.WIDE.U32 R2, R30, 0x2, R2 ;  /* 0x000000021e027825 */ /* 0x000fe200078e0002 */
[----:B------:R1:W-:Y:S04]  /*b400*/  LDGSTS.E.BYPASS.LTC128B.128 [R4+0x4c00], desc[UR38][R6.64+0x80], !P5 ;  /* 0x04c0008006047fae */ /* 0x0003e8000e901d66 */
[----:B------:R1:W-:Y:S04]  /*b410*/  LDGSTS.E.BYPASS.LTC128B.128 [R4+0x2400], desc[UR38][R2.64], !P2 ;  /* 0x0240000002047fae */ /* 0x0003e8000d101d66 */
[----:B--2---:R1:W-:Y:S02]  /*b420*/  LDGSTS.E.BYPASS.LTC128B.128 [R4+0x5400], desc[UR38][R2.64+0x80], !P3 ;  /* 0x0540008002047fae */ /* 0x0043e4000d901d66 */
.L_x_165:
[C---:B------:R-:W-:Y:S01]  /*b430*/  ISETP.LT.OR P1, PT, R5.reuse, 0x51, P1 ;  /* 0x000000510500780c */ /* 0x040fe20000f21670 */
[----:B-1----:R-:W-:Y:S01]  /*b440*/  IMAD.MOV.U32 R2, RZ, RZ, R14 ;  /* 0x000000ffff027224 */ /* 0x002fe200078e000e */
[----:B------:R-:W-:Y:S02]  /*b450*/  ISETP.LT.OR P0, PT, R5, 0x51, !P0 ;  /* 0x000000510500780c */ /* 0x000fe40004701670 */
[----:B------:R-:W-:-:S03]  /*b460*/  MOV R3, R17 ;  /* 0x0000001100037202 */ /* 0x000fc60000000f00 */
[----:B------:R-:W-:-:S06]  /*b470*/  IMAD.WIDE.U32 R2, R30, 0x2, R2 ;  /* 0x000000021e027825 */ /* 0x000fcc00078e0002 */
[----:B------:R-:W-:Y:S01]  /*b480*/  @!PT LDS RZ, [RZ] ;  /* 0x00000000fffff984 */ /* 0x000fe20000000800 */
[----:B------:R-:W-:Y:S01]  /*b490*/  @!PT LDS RZ, [RZ] ;  /* 0x00000000fffff984 */ /* 0x000fe20000000800 */
[----:B------:R-:W-:Y:S01]  /*b4a0*/  @!PT LDS RZ, [RZ] ;  /* 0x00000000fffff984 */ /* 0x000fe20000000800 */
[----:B------:R0:W-:Y:S04]  /*b4b0*/  LDGSTS.E.BYPASS.LTC128B.128 [R4+0x2c00], desc[UR38][R2.64], !P1 ;  /* 0x02c0000002047fae */ /* 0x0001e8000c901d66 */
[----:B------:R0:W-:Y:S01]  /*b4c0*/  LDGSTS.E.BYPASS.LTC128B.128 [R4+0x5c00], desc[UR38][R2.64+0x80], !P0 ;  /* 0x05c0008002047fae */ /* 0x0001e2000c101d66 */
[----:B------:R-:W-:Y:S01]  /*b4d0*/  PLOP3.LUT P0, PT, PT, PT, PT, 0x80, 0x0 ;  /* 0x000000000000781c */ /* 0x000fe20003f0f070 */
[----:B------:R-:W-:-:S12]  /*b4e0*/  NOP ;  /* 0x0000000000007918 */ /* 0x000fd80000000000 */
.L_x_73:
        /* <DEDUP_REMOVED lines=10> */
.L_x_74:
[----:B0-----:R-:W-:Y:S01]  /*b590*/  VIADD R2, R21, 0x1 ;  /* 0x0000000115027836 */ /* 0x001fe20000000000 */
[----:B------:R0:W-:Y:S04]  /*b5a0*/  SYNCS.ARRIVE.TRANS64.A1T0 RZ, [R0+URZ+0x2a850], RZ ;  /* 0x02a850ff00ff79a7 */ /* 0x0001e8000810003f */
[----:B------:R-:W-:-:S04]  /*b5b0*/  ISETP.NE.AND P0, PT, R2, 0x2, PT ;  /* 0x000000020200780c */ /* 0x000fc80003f05270 */
[----:B------:R-:W-:Y:S02]  /*b5c0*/  SEL R3, RZ, 0x1, P0 ;  /* 0x00000001ff037807 */ /* 0x000fe40000000000 */
[----:B------:R-:W-:Y:S02]  /*b5d0*/  SEL R2, R2, RZ, P0 ;  /* 0x000000ff02027207 */ /* 0x000fe40000000000 */
[----:B0-----:R-:W-:-:S07]  /*b5e0*/  LOP3.LUT R0, R24, R3, RZ, 0x3c, !PT ;  /* 0x0000000318007212 */ /* 0x001fce00078e3cff */
.L_x_40:
[----:B------:R-:W0:Y:S01]  /*b5f0*/  S2R R4, SR_CgaCtaId ;  /* 0x0000000000047919 */ /* 0x000e220000008800 */
[----:B------:R-:W-:Y:S02]  /*b600*/  MOV R3, 0x400 ;  /* 0x0000040000037802 */ /* 0x000fe40000000f00 */
[----:B------:R-:W-:Y:S02]  /*b610*/  SHF.L.U32 R8, R8, 0x1f, RZ ;  /* 0x0000001f08087819 */ /* 0x000fe400000006ff */
[----:B0-----:R-:W-:-:S04]  /*b620*/  LEA R7, R4, R3, 0x18 ;  /* 0x0000000304077211 */ /* 0x001fc800078ec0ff */
[----:B------:R-:W0:Y:S02]  /*b630*/  SYNCS.PHASECHK.TRANS64.TRYWAIT P0, [R7+URZ+0x2a820], R8 ;  /* 0x02a82008070075a7 */ /* 0x000e24000800017f */
[----:B0-----:R-:W-:Y:S05]  /*b640*/  @!P0 BRA `(.L_x_75) ;  /* 0x0000002c00d88947 */ /* 0x001fea0003800000 */
.L_x_166:
[----:B------:R-:W-:-:S03]  /*b650*/  UMOV UR4, 0xffffffff ;  /* 0xffffffff00047882 */ /* 0x000fc60000000000 */
[----:B------:R-:W-:Y:S05]  /*b660*/  BRA.DIV UR4, `(.L_x_76) ;  /* 0x0000002e04e47947 */ /* 0x000fea000b800000 */
[----:B------:R-:W1:Y:S02]  /*b670*/  S2R R3, SR_TID.X ;  /* 0x0000000000037919 */ /* 0x000e640000002100 */
[----:B-1----:R-:W-:-:S04]  /*b680*/  SHF.R.U32.HI R3, RZ, 0x5, R3 ;  /* 0x00000005ff037819 */ /* 0x002fc80000011603 */
[----:B------:R-:W-:-:S05]  /*b690*/  LOP3.LUT R3, R3, 0x3, RZ, 0xc0, !PT ;  /* 0x0000000303037812 */ /* 0x000fca00078ec0ff */
[----:B------:R1:W2:Y:S02]  /*b6a0*/  SHFL.IDX PT, R14, R3, RZ, 0x1f ;  /* 0x00001fff030e7589 */ /* 0x0002a400000e0000 */
.L_x_169:
[----:B--2---:R-:W-:-:S13]  /*b6b0*/  ISETP.NE.AND P0, PT, R14, RZ, PT ;  /* 0x000000ff0e00720c */ /* 0x004fda0003f05270 */
[----:B------:R-:W-:Y:S05]  /*b6c0*/  @P0 BRA `(.L_x_8) ;  /* 0x0000000000880947 */ /* 0x000fea0003800000 */
[----:B------:R-:W-:-:S03]  /*b6d0*/  UMOV UR4, 0xffffffff ;  /* 0xffffffff00047882 */ /* 0x000fc60000000000 */
[----:B------:R-:W-:Y:S05]  /*b6e0*/  BRA.DIV UR4, `(.L_x_77) ;  /* 0x0000002e04f87947 */ /* 0x000fea000b800000 */
[----:B------:R-:W-:-:S13]  /*b6f0*/  ELECT P6, URZ, PT ;  /* 0x00000000003f782f */ /* 0x000fda00038c0000 */
.L_x_172:
[----:B------:R-:W-:Y:S05]  /*b700*/  @!P6 BRA `(.L_x_8) ;  /* 0x000000000078e947 */ /* 0x000fea0003800000 */
[----:B------:R-:W-:-:S06]  /*b710*/  ULOP3.LUT UR4, UR36, 0x2, URZ, 0xfc, !UPT ;  /* 0x0000000224047892 */ /* 0x000fcc000f8efc3f */
[----:B-1----:R-:W-:-:S05]  /*b720*/  IMAD.U32 R3, RZ, RZ, UR4 ;  /* 0x00000004ff037e24 */ /* 0x002fca000f8e00ff */
[----:B------:R-:W-:-:S13]  /*b730*/  ISETP.NE.AND P0, PT, R3, 0x3, PT ;  /* 0x000000030300780c */ /* 0x000fda0003f05270 */
[----:B------:R-:W-:Y:S05]  /*b740*/  @!P0 BRA `(.L_x_78) ;  /* 0x0000000000048947 */ /* 0x000fea0003800000 */
[----:B------:R-:W-:Y:S01]  /*b750*/  BPT.TRAP 0x1 ;  /* 0x000000040000795c */ /* 0x000fe20000300000 */
.L_x_78:
[C---:B------:R-:W-:Y:S01]  /*b760*/  LEA R5, R2.reuse, R7, 0x3 ;  /* 0x0000000702057211 */ /* 0x040fe200078e18ff */
[----:B------:R-:W-:Y:S01]  /*b770*/  VIADD R2, R2, 0x1 ;  /* 0x0000000102027836 */ /* 0x000fe20000000000 */
[----:B------:R-:W-:-:S04]  /*b780*/  SHF.L.U32 R4, R0, 0x1f, RZ ;  /* 0x0000001f00047819 */ /* 0x000fc800000006ff */
[----:B------:R-:W1:Y:S01]  /*b790*/  SYNCS.PHASECHK.TRANS64.TRYWAIT P1, [R5+URZ+0x2a840], R4 ;  /* 0x02a84004050075a7 */ /* 0x000e62000802017f */
[----:B------:R-:W-:-:S04]  /*b7a0*/  ISETP.NE.AND P2, PT, R2, 0x2, PT ;  /* 0x000000020200780c */ /* 0x000fc80003f45270 */
[----:B------:R-:W-:Y:S01]  /*b7b0*/  SEL R3, RZ, 0x1, P2 ;  /* 0x00000001ff037807 */ /* 0x000fe20001000000 */
[----:B-1----:R-:W-:Y:S08]  /*b7c0*/  @!P1 BRA `(.L_x_79) ;  /* 0x0000002c00e09947 */ /* 0x002ff00003800000 */
.L_x_173:
[----:B------:R-:W-:Y:S02]  /*b7d0*/  SEL R2, R2, RZ, P2 ;  /* 0x000000ff02027207 */ /* 0x000fe40001000000 */
[----:B------:R-:W-:Y:S01]  /*b7e0*/  LOP3.LUT R0, R0, R3, RZ, 0x3c, !PT ;  /* 0x0000000300007212 */ /* 0x000fe200078e3cff */
[----:B------:R-:W-:Y:S06]  /*b7f0*/  @!P0 BRA `(.L_x_80) ;  /* 0x0000000000048947 */ /* 0x000fec0003800000 */
[----:B------:R-:W-:Y:S01]  /*b800*/  BPT.TRAP 0x1 ;  /* 0x000000040000795c */ /* 0x000fe20000300000 */
.L_x_80:
[----:B------:R-:W-:Y:S01]  /*b810*/  IMAD R3, R2, 0x8, R7 ;  /* 0x0000000802037824 */ /* 0x000fe200078e0207 */
[----:B------:R-:W-:-:S04]  /*b820*/  SHF.L.U32 R0, R0, 0x1f, RZ ;  /* 0x0000001f00007819 */ /* 0x000fc800000006ff */
[----:B------:R-:W2:Y:S02]  /*b830*/  SYNCS.PHASECHK.TRANS64.TRYWAIT P1, [R3+URZ+0x2a840], R0 ;  /* 0x02a84000030075a7 */ /* 0x000ea4000802017f */
[----:B--2---:R-:W-:Y:S05]  /*b840*/  @!P1 BRA `(.L_x_81) ;  /* 0x0000002c00d49947 */ /* 0x004fea0003800000 */
.L_x_174:
[----:B------:R-:W-:Y:S05]  /*b850*/  @!P0 BRA `(.L_x_82) ;  /* 0x0000000000048947 */ /* 0x000fea0003800000 */
[----:B------:R-:W-:Y:S01]  /*b860*/  BPT.TRAP 0x1 ;  /* 0x000000040000795c */ /* 0x000fe20000300000 */
.L_x_82:
[----:B------:R-:W3:Y:S02]  /*b870*/  SYNCS.PHASECHK.TRANS64.TRYWAIT P1, [R5+URZ+0x2a860], R4 ;  /* 0x02a86004050075a7 */ /* 0x000ee4000802017f */
[----:B---3--:R-:W-:Y:S05]  /*b880*/  @!P1 BRA `(.L_x_83) ;  /* 0x0000002c00d89947 */ /* 0x008fea0003800000 */
.L_x_175:
[----:B------:R-:W-:Y:S05]  /*b890*/  @!P0 BRA `(.L_x_84) ;  /* 0x0000000000048947 */ /* 0x000fea0003800000 */
[----:B------:R-:W-:Y:S01]  /*b8a0*/  BPT.TRAP 0x1 ;  /* 0x000000040000795c */ /* 0x000fe20000300000 */
.L_x_84:
[----:B----4-:R4:W0:Y:S02]  /*b8b0*/  SYNCS.PHASECHK.TRANS64.TRYWAIT P0, [R3+URZ+0x2a860], R0 ;  /* 0x02a86000030075a7 */ /* 0x010824000800017f */
[----:B0-----:R-:W-:Y:S05]  /*b8c0*/  @!P0 NANOSLEEP.SYNCS 0x989680 ;  /* 0x009896800000895d */ /* 0x001fea0003900000 */
[----:B------:R-:W0:Y:S02]  /*b8d0*/  @!P0 SYNCS.PHASECHK.TRANS64 P0, [R3+URZ+0x2a860], R0 ;  /* 0x02a86000030085a7 */ /* 0x000e24000800007f */
[----:B0-----:R-:W-:Y:S05]  /*b8e0*/  @!P0 BRA `(.L_x_84) ;  /* 0xfffffffc00f08947 */ /* 0x001fea000383ffff */
.L_x_8:
[----:B------:R-:W-:Y:S05]  /*b8f0*/  BSYNC B6 ;  /* 0x0000000000067941 */ /* 0x000fea0003800000 */
.L_x_5:
[----:B------:R-:W-:Y:S05]  /*b900*/  EXIT ;  /* 0x000000000000794d */ /* 0x000fea0003800000 */
.L_x_12:
[----:B0-----:R-:W-:-:S04]  /*b910*/  MOV R0, UR37 ;  /* 0x0000002500007c02 */ /* 0x001fc80008000f00 */
[----:B------:R0:W1:Y:S03]  /*b920*/  SYNCS.PHASECHK.TRANS64.TRYWAIT P0, [R0+URZ+0x2a800], R3 ;  /* 0x02a80003000075a7 */ /* 0x000066000800017f */
[----:B-1----:R-:W-:Y:S05]  /*b930*/  @!P0 NANOSLEEP.SYNCS 0x989680 ;  /* 0x009896800000895d */ /* 0x002fea0003900000 */
[----:B------:R-:W1:Y:S02]  /*b940*/  @!P0 SYNCS.PHASECHK.TRANS64 P0, [R0+URZ+0x2a800], R3 ;  /* 0x02a80003000085a7 */ /* 0x000e64000800007f */
[----:B-1----:R-:W-:Y:S05]  /*b950*/  @!P0 BRA `(.L_x_12) ;  /* 0xfffffffc00ec8947 */ /* 0x002fea000383ffff */
[----:B------:R-:W-:Y:S05]  /*b960*/  BRA `(.L_x_85) ;  /* 0xffffff5400fc7947 */ /* 0x000fea000383ffff */
.L_x_16:
[----:B-1----:R-:W-:-:S04]  /*b970*/  IMAD.U32 R4, RZ, RZ, UR37 ;  /* 0x00000025ff047e24 */ /* 0x002fc8000f8e00ff */
[----:B------:R1:W2:Y:S03]  /*b980*/  SYNCS.PHASECHK.TRANS64.TRYWAIT P1, [R4+URZ+0x2a830], R3 ;  /* 0x02a83003040075a7 */ /* 0x0002a6000802017f */
[----:B--2---:R-:W-:Y:S05]  /*b990*/  @!P1 NANOSLEEP.SYNCS 0x989680 ;  /* 0x009896800000995d */ /* 0x004fea0003900000 */
[----:B------:R-:W2:Y:S02]  /*b9a0*/  @!P1 SYNCS.PHASECHK.TRANS64 P1, [R4+URZ+0x2a830], R3 ;  /* 0x02a83003040095a7 */ /* 0x000ea4000802007f */
[----:B--2---:R-:W-:Y:S05]  /*b9b0*/  @!P1 BRA `(.L_x_16) ;  /* 0xfffffffc00ec9947 */ /* 0x004fea000383ffff */
[----:B------:R-:W-:Y:S05]  /*b9c0*/  BRA `(.L_x_15) ;  /* 0xffffff5800187947 */ /* 0x000fea000383ffff */
.L_x_22:
[----:B-1----:R-:W-:-:S04]  /*b9d0*/  IMAD.U32 R11, RZ, RZ, UR59 ;  /* 0x0000003bff0b7e24 */ /* 0x002fc8000f8e00ff */
[----:B------:R1:W2:Y:S03]  /*b9e0*/  SYNCS.PHASECHK.TRANS64.TRYWAIT P1, [R11+URZ+0x2a830], R10 ;  /* 0x02a8300a0b0075a7 */ /* 0x0002a6000802017f */
[----:B--2---:R-:W-:Y:S05]  /*b9f0*/  @!P1 NANOSLEEP.SYNCS 0x989680 ;  /* 0x009896800000995d */ /* 0x004fea0003900000 */
[----:B------:R-:W2:Y:S02]  /*ba00*/  @!P1 SYNCS.PHASECHK.TRANS64 P1, [R11+URZ+0x2a830], R10 ;  /* 0x02a8300a0b0095a7 */ /* 0x000ea4000802007f */
[----:B--2---:R-:W-:Y:S05]  /*ba10*/  @!P1 BRA `(.L_x_22) ;  /* 0xfffffffc00ec9947 */ /* 0x004fea000383ffff */
[----:B------:R-:W-:Y:S05]  /*ba20*/  BRA `(.L_x_21) ;  /* 0xffffff7c00dc7947 */ /* 0x000fea000383ffff */
.L_x_26:
[----:B---3--:R-:W-:-:S04]  /*ba30*/  MOV R9, UR5 ;  /* 0x0000000500097c02 */ /* 0x008fc80008000f00 */
[----:B------:R3:W4:Y:S03]  /*ba40*/  SYNCS.PHASECHK.TRANS64.TRYWAIT P1, [R9+URZ+0x2a850], R8 ;  /* 0x02a85008090075a7 */ /* 0x000726000802017f */
[----:B----4-:R-:W-:Y:S05]  /*ba50*/  @!P1 NANOSLEEP.SYNCS 0x989680 ;  /* 0x009896800000995d */ /* 0x010fea0003900000 */
[----:B------:R-:W4:Y:S02]  /*ba60*/  @!P1 SYNCS.PHASECHK.TRANS64 P1, [R9+URZ+0x2a850], R8 ;  /* 0x02a85008090095a7 */ /* 0x000f24000802007f */
[----:B----4-:R-:W-:Y:S05]  /*ba70*/  @!P1 BRA `(.L_x_26) ;  /* 0xfffffffc00ec9947 */ /* 0x010fea000383ffff */
[----:B------:R-:W-:Y:S05]  /*ba80*/  BRA `(.L_x_25) ;  /* 0xffffff8400e87947 */ /* 0x000fea000383ffff */
.L_x_33:
[----:B-1----:R-:W-:-:S04]  /*ba90*/  IMAD.U32 R4, RZ, RZ, UR5 ;  /* 0x00000005ff047e24 */ /* 0x002fc8000f8e00ff */
[----:B------:R1:W2:Y:S03]  /*baa0*/  SYNCS.PHASECHK.TRANS64.TRYWAIT P1, [R4+URZ+0x2a850], R7 ;  /* 0x02a85007040075a7 */ /* 0x0002a6000802017f */
[----:B--2---:R-:W-:Y:S05]  /*bab0*/  @!P1 NANOSLEEP.SYNCS 0x989680 ;  /* 0x009896800000995d */ /* 0x004fea0003900000 */
[----:B------:R-:W2:Y:S02]  /*bac0*/  @!P1 SYNCS.PHASECHK.TRANS64 P1, [R4+URZ+0x2a850], R7 ;  /* 0x02a85007040095a7 */ /* 0x000ea4000802007f */
[----:B--2---:R-:W-:Y:S05]  /*bad0*/  @!P1 BRA `(.L_x_33) ;  /* 0xfffffffc00ec9947 */ /* 0x004fea000383ffff */
[----:B------:R-:W-:Y:S05]  /*bae0*/  BRA `(.L_x_32) ;  /* 0xffffffa400087947 */ /* 0x000fea000383ffff */
.L_x_45:
[----:B------:R-:W-:Y:S01]  /*baf0*/  IMAD.MOV.U32 R13, RZ, RZ, R17 ;  /* 0x000000ffff0d7224 */ /* 0x000fe200078e0011 */
[----:B------:R-:W-:Y:S01]  /*bb00*/  MOV R12, RZ ;  /* 0x000000ff000c7202 */ /* 0x000fe20000000f00 */
[----:B------:R-:W-:Y:S02]  /*bb10*/  IMAD.MOV.U32 R11, RZ, RZ, 0x1f ;  /* 0x0000001fff0b7424 */ /* 0x000fe400078e00ff */
[----:B------:R-:W-:-:S07]  /*bb20*/  IMAD.MOV.U32 R15, RZ, RZ, -0x1 ;  /* 0xffffffffff0f7424 */ /* 0x000fce00078e00ff */
[----:B-----5:R-:W-:Y:S05]  /*bb30*/  WARPSYNC.COLLECTIVE R15, `(.L_x_86) ;  /* 0x000000000f087348 */ /* 0x020fea0003c00000 */
[----:B------:R0:W1:Y:S02]  /*bb40*/  SHFL.IDX P6, R14, R13, R12, R11 ;  /* 0x0000000c0d0e7389 */ /* 0x00006400000c000b */
[----:B01---5:R-:W-:Y:S01]  /*bb50*/  ENDCOLLECTIVE ;  /* 0x000000000000791b */ /* 0x023fe20003800000 */
.L_x_86:
[----:B------:R-:W-:Y:S05]  /*bb60*/  BRA `(.L_x_87) ;  /* 0xffffffd000007947 */ /* 0x000fea000383ffff */
.L_x_47:
[----:B0-----:R-:W-:-:S04]  /*bb70*/  MOV R3, UR45 ;  /* 0x0000002d00037c02 */ /* 0x001fc80008000f00 */
[----:B------:R0:W1:Y:S03]  /*bb80*/  SYNCS.PHASECHK.TRANS64.TRYWAIT P0, [R3+URZ+0x2a840], R2 ;  /* 0x02a84002030075a7 */ /* 0x000066000800017f */
[----:B-1----:R-:W-:Y:S05]  /*bb90*/  @!P0 NANOSLEEP.SYNCS 0x989680 ;  /* 0x009896800000895d */ /* 0x002fea0003900000 */
[----:B------:R-:W1:Y:S02]  /*bba0*/  @!P0 SYNCS.PHASECHK.TRANS64 P0, [R3+URZ+0x2a840], R2 ;  /* 0x02a84002030085a7 */ /* 0x000e64000800007f */
[----:B-1----:R-:W-:Y:S05]  /*bbb0*/  @!P0 BRA `(.L_x_47) ;  /* 0xfffffffc00ec8947 */ /* 0x002fea000383ffff */
[----:B------:R-:W-:Y:S05]  /*bbc0*/  BRA `(.L_x_88) ;  /* 0xffffffd400107947 */ /* 0x000fea000383ffff */
.L_x_48:
[----:B------:R-:W-:Y:S01]  /*bbd0*/  BSSY B0, `(.L_x_89) ;  /* 0x0000008000007945 */ /* 0x000fe20003800000 */
[----:B------:R-:W-:Y:S01]  /*bbe0*/  IMAD.MOV.U32 R13, RZ, RZ, R7 ;  /* 0x000000ffff0d7224 */ /* 0x000fe200078e0007 */
[----:B------:R-:W-:Y:S01]  /*bbf0*/  MOV R11, 0x181f ;  /* 0x0000181f000b7802 */ /* 0x000fe20000000f00 */
[----:B------:R-:W-:Y:S02]  /*bc00*/  IMAD.MOV.U32 R12, RZ, RZ, RZ ;  /* 0x000000ffff0c7224 */ /* 0x000fe400078e00ff */
[----:B------:R-:W-:-:S07]  /*bc10*/  IMAD.MOV.U32 R15, RZ, RZ, -0x1 ;  /* 0xffffffffff0f7424 */ /* 0x000fce00078e00ff */
[----:B------:R-:W-:Y:S05]  /*bc20*/  WARPSYNC.COLLECTIVE R15, `(.L_x_90) ;  /* 0x000000000f087348 */ /* 0x000fea0003c00000 */
[----:B------:R0:W1:Y:S02]  /*bc30*/  SHFL.IDX P6, R14, R13, R12, R11 ;  /* 0x0000000c0d0e7389 */ /* 0x00006400000c000b */
[----:B01----:R-:W-:Y:S01]  /*bc40*/  ENDCOLLECTIVE ;  /* 0x000000000000791b */ /* 0x003fe20003800000 */
.L_x_90:
[----:B------:R-:W-:Y:S05]  /*bc50*/  BSYNC B0 ;  /* 0x0000000000007941 */ /* 0x000fea0003800000 */
.L_x_89:
[----:B------:R-:W-:Y:S01]  /*bc60*/  MOV R13, R0 ;  /* 0x00000000000d7202 */ /* 0x000fe20000000f00 */
[----:B------:R-:W-:Y:S01]  /*bc70*/  IMAD.MOV.U32 R12, RZ, RZ, RZ ;  /* 0x000000ffff0c7224 */ /* 0x000fe200078e00ff */
[----:B------:R-:W-:Y:S01]  /*bc80*/  MOV R11, 0x181f ;  /* 0x0000181f000b7802 */ /* 0x000fe20000000f00 */
[----:B------:R-:W-:Y:S01]  /*bc90*/  IMAD.MOV.U32 R15, RZ, RZ, -0x1 ;  /* 0xffffffffff0f7424 */ /* 0x000fe200078e00ff */
[----:B------:R-:W-:Y:S01]  /*bca0*/  @P0 LEA R9, R25, UR45, 0x1 ;  /* 0x0000002d19090c11 */ /* 0x000fe2000f8e08ff */
[----:B------:R-:W-:-:S07]  /*bcb0*/  IMAD.MOV.U32 R3, RZ, RZ, R14 ;  /* 0x000000ffff037224 */ /* 0x000fce00078e000e */
[----:B------:R-:W-:Y:S05]  /*bcc0*/  WARPSYNC.COLLECTIVE R15, `(.L_x_91) ;  /* 0x000000000f087348 */ /* 0x000fea0003c00000 */
[----:B------:R0:W1:Y:S02]  /*bcd0*/  SHFL.IDX P6, R14, R13, R12, R11 ;  /* 0x0000000c0d0e7389 */ /* 0x00006400000c000b */
[----:B01----:R-:W-:Y:S01]  /*bce0*/  ENDCOLLECTIVE ;  /* 0x000000000000791b */ /* 0x003fe20003800000 */
.L_x_91:
[----:B------:R-:W-:Y:S01]  /*bcf0*/  IMAD.MOV.U32 R13, RZ, RZ, R7 ;  /* 0x000000ffff0d7224 */ /* 0x000fe200078e0007 */
[----:B------:R-:W-:Y:S02]  /*bd00*/  MOV R12, 0x1 ;  /* 0x00000001000c7802 */ /* 0x000fe40000000f00 */
[----:B------:R-:W-:-:S07]  /*bd10*/  MOV R2, R14 ;  /* 0x0000000e00027202 */ /* 0x000fce0000000f00 */
[----:B------:R-:W-:Y:S05]  /*bd20*/  WARPSYNC.COLLECTIVE R15, `(.L_x_92) ;  /* 0x000000000f087348 */ /* 0x000fea0003c00000 */
[----:B------:R0:W1:Y:S02]  /*bd30*/  SHFL.IDX P6, R14, R13, R12, R11 ;  /* 0x0000000c0d0e7389 */ /* 0x00006400000c000b */
[----:B01----:R-:W-:Y:S01]  /*bd40*/  ENDCOLLECTIVE ;  /* 0x000000000000791b */ /* 0x003fe20003800000 */
.L_x_92:
[----:B------:R-:W-:-:S05]  /*bd50*/  @P0 IMAD.WIDE.U32 R2, R30, 0x2, R2 ;  /* 0x000000021e020825 */ /* 0x000fca00078e0002 */
[----:B------:R-:W-:Y:S01]  /*bd60*/  @!PT LDS RZ, [RZ] ;  /* 0x00000000fffff984 */ /* 0x000fe20000000800 */
[----:B------:R-:W-:Y:S01]  /*bd70*/  @!PT LDS RZ, [RZ] ;  /* 0x00000000fffff984 */ /* 0x000fe20000000800 */
[----:B------:R-:W-:Y:S01]  /*bd80*/  @!PT LDS RZ, [RZ] ;  /* 0x00000000fffff984 */ /* 0x000fe20000000800 */
[----:B------:R0:W-:Y:S04]  /*bd90*/  @P0 LDGSTS.E.BYPASS.LTC128B.128 [R9+0x18400], desc[UR38][R2.64], !P3 ;  /* 0x1840000002090fae */ /* 0x0001e8000d901d66 */
[----:B------:R0:W-:Y:S01]  /*bda0*/  @P0 LDGSTS.E.BYPASS.LTC128B.128 [R9+0x1b400], desc[UR38][R2.64+0x80], !P2 ;  /* 0x1b40008002090fae */ /* 0x0001e2000d101d66 */
[----:B------:R-:W-:-:S03]  /*bdb0*/  MOV R13, R0 ;  /* 0x00000000000d7202 */ /* 0x000fc60000000f00 */
[----:B------:R0:W-:Y:S01]  /*bdc0*/  @P0 LDGSTS.E.BYPASS.LTC128B.128 [R9+0x1e400], desc[UR38][R2.64+0x100], !P1 ;  /* 0x1e40010002090fae */ /* 0x0001e2000c901d66 */
[----:B------:R-:W-:Y:S01]  /*bdd0*/  ISETP.GE.AND P0, PT, R6, 0x11, PT ;  /* 0x000000110600780c */ /* 0x000fe20003f06270 */
[----:B------:R-:W-:-:S12]  /*bde0*/  IMAD.MOV.U32 R5, RZ, RZ, R14 ;  /* 0x000000ffff057224 */ /* 0x000fd800078e000e */
[----:B0-----:R-:W-:Y:S05]  /*bdf0*/  WARPSYNC.COLLECTIVE R15, `(.L_x_93) ;  /* 0x000000000f087348 */ /* 0x001fea0003c00000 */
[----:B------:R1:W2:Y:S02]  /*be00*/  SHFL.IDX P6, R14, R13, R12, R11 ;  /* 0x0000000c0d0e7389 */ /* 0x0002a400000c000b */
[----:B012---:R-:W-:Y:S01]  /*be10*/  ENDCOLLECTIVE ;  /* 0x000000000000791b */ /* 0x007fe20003800000 */
.L_x_93:
[----:B------:R-:W-:Y:S02]  /*be20*/  @P0 LEA R21, R25, UR45, 0x1 ;  /* 0x0000002d19150c11 */ /* 0x000fe4000f8e08ff */
[----:B------:R-:W-:Y:S01]  /*be30*/  MOV R13, R7 ;  /* 0x00000007000d7202 */ /* 0x000fe20000000f00 */
[----:B------:R-:W-:Y:S02]  /*be40*/  IMAD.MOV.U32 R12, RZ, RZ, 0x2 ;  /* 0x00000002ff0c7424 */ /* 0x000fe400078e00ff */
[----:B------:R-:W-:-:S07]  /*be50*/  IMAD.MOV.U32 R4, RZ, RZ, R14 ;  /* 0x000000ffff047224 */ /* 0x000fce00078e000e */
[----:B------:R-:W-:Y:S05]  /*be60*/  WARPSYNC.COLLECTIVE R15, `(.L_x_94) ;  /* 0x000000000f087348 */ /* 0x000fea0003c00000 */
[----:B------:R0:W1:Y:S02]  /*be70*/  SHFL.IDX P6, R14, R13, R12, R11 ;  /* 0x0000000c0d0e7389 */ /* 0x00006400000c000b */
[----:B01----:R-:W-:Y:S01]  /*be80*/  ENDCOLLECTIVE ;  /* 0x000000000000791b */ /* 0x003fe20003800000 */
.L_x_94:
[----:B------:R-:W-:-:S05]  /*be90*/  @P0 IMAD.WIDE.U32 R4, R30, 0x2, R4 ;  /* 0x000000021e040825 */ /* 0x000fca00078e0004 */
[----:B------:R-:W-:Y:S01]  /*bea0*/  @!PT LDS RZ, [RZ] ;  /* 0x00000000fffff984 */ /* 0x000fe20000000800 */
[----:B------:R-:W-:Y:S01]  /*beb0*/  @!PT LDS RZ, [RZ] ;  /* 0x00000000fffff984 */ /* 0x000fe20000000800 */
[----:B------:R-:W-:Y:S01]  /*bec0*/  @!PT LDS RZ, [RZ] ;  /* 0x00000000fffff984 */ /* 0x000fe20000000800 */
[----:B------:R0:W-:Y:S04]  /*bed0*/  @P0 LDGSTS.E.BYPASS.LTC128B.128 [R21+0x18c00], desc[UR38][R4.64], !P3 ;  /* 0x18c0000004150fae */ /* 0x0001e8000d901d66 */
[----:B------:R0:W-:Y:S01]  /*bee0*/  @P0 LDGSTS.E.BYPASS.LTC128B.128 [R21+0x1bc00], desc[UR38][R4.64+0x80], !P2 ;  /* 0x1bc0008004150fae */ /* 0x0001e2000d101d66 */
[----:B------:R-:W-:-:S03]  /*bef0*/  IMAD.MOV.U32 R13, RZ, RZ, R0 ;  /* 0x000000ffff0d7224 */ /* 0x000fc600078e0000 */
[----:B------:R0:W-:Y:S01]  /*bf00*/  @P0 LDGSTS.E.BYPASS.LTC128B.128 [R21+0x1ec00], desc[UR38][R4.64+0x100], !P1 ;  /* 0x1ec0010004150fae */ /* 0x0001e2000c901d66 */
[----:B------:R-:W-:Y:S02]  /*bf10*/  ISETP.GE.AND P0, PT, R6, 0x21, PT ;  /* 0x000000210600780c */ /* 0x000fe40003f06270 */
[----:B------:R-:W-:-:S11]  /*bf20*/  MOV R8, R14 ;  /* 0x0000000e00087202 */ /* 0x000fd60000000f00 */
[----:B0-----:R-:W-:Y:S05]  /*bf30*/  WARPSYNC.COLLECTIVE R15, `(.L_x_95) ;  /* 0x000000000f087348 */ /* 0x001fea0003c00000 */
[----:B------:R1:W2:Y:S02]  /*bf40*/  SHFL.IDX P6, R14, R13, R12, R11 ;  /* 0x0000000c0d0e7389 */ /* 0x0002a400000c000b */
[----:B012---:R-:W-:Y:S01]  /*bf50*/  ENDCOLLECTIVE ;  /* 0x000000000000791b */ /* 0x007fe20003800000 */
.L_x_95:
[----:B------:R-:W-:Y:S01]  /*bf60*/  IMAD.MOV.U32 R3, RZ, RZ, R8 ;  /* 0x000000ffff037224 */ /* 0x000fe200078e0008 */
[----:B------:R-:W-:Y:S02]  /*bf70*/  @P0 LEA R35, R25, UR45, 0x1 ;  /* 0x0000002d19230c11 */ /* 0x000fe4000f8e08ff */
[----:B------:R-:W-:Y:S01]  /*bf80*/  MOV R13, R7 ;  /* 0x00000007000d7202 */ /* 0x000fe20000000f00 */
[----:B------:R-:W-:Y:S01]  /*bf90*/  IMAD.MOV.U32 R12, RZ, RZ, 0x3 ;  /* 0x00000003ff0c7424 */ /* 0x000fe200078e00ff */
[----:B------:R-:W-:-:S07]  /*bfa0*/  MOV R2, R14 ;  /* 0x0000000e00027202 */ /* 0x000fce0000000f00 */
[----:B------:R-:W-:Y:S05]  /*bfb0*/  WARPSYNC.COLLECTIVE R15, `(.L_x_96) ;  /* 0x000000000f087348 */ /* 0x000fea0003c00000 */
[----:B------:R0:W1:Y:S02]  /*bfc0*/  SHFL.IDX P6, R14, R13, R12, R11 ;  /* 0x0000000c0d0e7389 */ /* 0x00006400000c000b */
[----:B01----:R-:W-:Y:S01]  /*bfd0*/  ENDCOLLECTIVE ;  /* 0x000000000000791b */ /* 0x003fe20003800000 */
.L_x_96:
        /* <DEDUP_REMOVED lines=13> */
.L_x_97:
[----:B------:R-:W-:Y:S02]  /*c0b0*/  MOV R5, R9 ;  /* 0x0000000900057202 */ /* 0x000fe40000000f00 */
[----:B------:R-:W-:Y:S01]  /*c0c0*/  @P0 LEA R9, R25, UR45, 0x1 ;  /* 0x0000002d19090c11 */ /* 0x000fe2000f8e08ff */
[----:B------:R-:W-:Y:S01]  /*c0d0*/  IMAD.MOV.U32 R13, RZ, RZ, R7 ;  /* 0x000000ffff0d7224 */ /* 0x000fe200078e0007 */
[----:B------:R-:W-:Y:S02]  /*c0e0*/  MOV R12, 0x4 ;  /* 0x00000004000c7802 */ /* 0x000fe40000000f00 */
[----:B------:R-:W-:-:S07]  /*c0f0*/  MOV R10, R14 ;  /* 0x0000000e000a7202 */ /* 0x000fce0000000f00 */
[----:B------:R-:W-:Y:S05]  /*c100*/  WARPSYNC.COLLECTIVE R15, `(.L_x_98) ;  /* 0x000000000f087348 */ /* 0x000fea0003c00000 */
[----:B------:R0:W1:Y:S02]  /*c110*/  SHFL.IDX P6, R14, R13, R12, R11 ;  /* 0x0000000c0d0e7389 */ /* 0x00006400000c000b */
[----:B01----:R-:W-:Y:S01]  /*c120*/  ENDCOLLECTIVE ;  /* 0x000000000000791b */ /* 0x003fe20003800000 */
.L_x_98:
[----:B------:R-:W-:-:S04]  /*c130*/  IMAD.MOV.U32 R4, RZ, RZ, R10 ;  /* 0x000000ffff047224 */ /* 0x000fc800078e000a */
[----:B------:R-:W-:-:S05]  /*c140*/  @P0 IMAD.WIDE.U32 R4, R30, 0x2, R4 ;  /* 0x000000021e040825 */ /* 0x000fca00078e0004 */
[----:B------:R-:W-:Y:S01]  /*c150*/  @!PT LDS RZ, [RZ] ;  /* 0x00000000fffff984 */ /* 0x000fe20000000800 */
[----:B------:R-:W-:Y:S01]  /*c160*/  @!PT LDS RZ, [RZ] ;  /* 0x00000000fffff984 */ /* 0x000fe20000000800 */
[----:B------:R-:W-:Y:S01]  /*c170*/  @!PT LDS RZ, [RZ] ;  /* 0x00000000fffff984 */ /* 0x000fe20000000800 */
[----:B------:R0:W-:Y:S01]  /*c180*/  @P0 LDGSTS.E.BYPASS.LTC128B.128 [R9+0x19c00], desc[UR38][R4.64], !P3 ;  /* 0x19c0000004090fae */ /* 0x0001e2000d901d66 */
[----:B------:R-:W-:-:S03]  /*c190*/  MOV R13, R0 ;  /* 0x00000000000d7202 */ /* 0x000fc60000000f00 */
[----:B------:R0:W-:Y:S04]  /*c1a0*/  @P0 LDGSTS.E.BYPASS.LTC128B.128 [R9+0x1cc00], desc[UR38][R4.64+0x80], !P2 ;  /* 0x1cc0008004090fae */ /* 0x0001e8000d101d66 */
[----:B------:R0:W-:Y:S01]  /*c1b0*/  @P0 LDGSTS.E.BYPASS.LTC128B.128 [R9+0x1fc00], desc[UR38][R4.64+0x100], !P1 ;  /* 0x1fc0010004090fae */ /* 0x0001e2000c901d66 */
[----:B------:R-:W-:Y:S01]  /*c1c0*/  ISETP.GE.AND P0, PT, R6, 0x41, PT ;  /* 0x000000410600780c */ /* 0x000fe20003f06270 */
[----:B------:R-:W-:-:S12]  /*c1d0*/  IMAD.MOV.U32 R8, RZ, RZ, R14 ;  /* 0x000000ffff087224 */ /* 0x000fd800078e000e */
[----:B0-----:R-:W-:Y:S05]  /*c1e0*/  WARPSYNC.COLLECTIVE R15, `(.L_x_99) ;  /* 0x000000000f087348 */ /* 0x001fea0003c00000 */
[----:B------:R1:W2:Y:S02]  /*c1f0*/  SHFL.IDX P6, R14, R13, R12, R11 ;  /* 0x0000000c0d0e7389 */ /* 0x0002a400000c000b */
[----:B012---:R-:W-:Y:S01]  /*c200*/  ENDCOLLECTIVE ;  /* 0x000000000000791b */ /* 0x007fe20003800000 */
.L_x_99:
[----:B------:R-:W-:Y:S02]  /*c210*/  MOV R3, R8 ;  /* 0x0000000800037202 */ /* 0x000fe40000000f00 */
[----:B------:R-:W-:Y:S01]  /*c220*/  @P0 LEA R21, R25, UR45, 0x1 ;  /* 0x0000002d19150c11 */ /* 0x000fe2000f8e08ff */
[----:B------:R-:W-:Y:S01]  /*c230*/  IMAD.MOV.U32 R13, RZ, RZ, R7 ;  /* 0x000000ffff0d7224 */ /* 0x000fe200078e0007 */
[----:B------:R-:W-:Y:S01]  /*c240*/  MOV R12, 0x5 ;  /* 0x00000005000c7802 */ /* 0x000fe20000000f00 */
[----:B------:R-:W-:-:S07]  /*c250*/  IMAD.MOV.U32 R2, RZ, RZ, R14 ;  /* 0x000000ffff027224 */ /* 0x000fce00078e000e */
[----:B------:R-:W-:Y:S05]  /*c260*/  WARPSYNC.COLLECTIVE R15, `(.L_x_100) ;  /* 0x000000000f087348 */ /* 0x000fea0003c00000 */
[----:B------:R0:W1:Y:S02]  /*c270*/  SHFL.IDX P6, R14, R13, R12, R11 ;  /* 0x0000000c0d0e7389 */ /* 0x00006400000c000b */
[----:B01----:R-:W-:Y:S01]  /*c280*/  ENDCOLLECTIVE ;  /* 0x000000000000791b */ /* 0x003fe20003800000 */
.L_x_100:
        /* <DEDUP_REMOVED lines=8> */
[----:B------:R-:W-:-:S07]  /*c310*/  IMAD.MOV.U32 R7, RZ, RZ, R14 ;  /* 0x000000ffff077224 */ /* 0x000fce00078e000e */
[----:B0-----:R-:W-:Y:S05]  /*c320*/  WARPSYNC.COLLECTIVE R15, `(.L_x_101) ;  /* 0x000000000f087348 */ /* 0x001fea0003c00000 */
[----:B------:R1:W2:Y:S02]  /*c330*/  SHFL.IDX P6, R14, R13, R12, R11 ;  /* 0x0000000c0d0e7389 */ /* 0x0002a400000c000b */
[----:B012---:R-:W-:Y:S01]  /*c340*/  ENDCOLLECTIVE ;  /* 0x000000000000791b */ /* 0x007fe20003800000 */
.L_x_101:
[----:B------:R-:W-:Y:S05]  /*c350*/  BRA `(.L_x_102) ;  /* 0xffffffd000707947 */ /* 0x000fea000383ffff */
.L_x_51:
[----:B------:R-:W-:Y:S01]  /*c360*/  IMAD.MOV.U32 R13, RZ, RZ, R8 ;  /* 0x000000ffff0d7224 */ /* 0x000fe200078e0008 */
[----:B------:R-:W-:Y:S01]  /*c370*/  MOV R12, RZ ;  /* 0x000000ff000c7202 */ /* 0x000fe20000000f00 */
[----:B------:R-:W-:Y:S01]  /*c380*/  IMAD.MOV.U32 R11, RZ, RZ, 0x181f ;  /* 0x0000181fff0b7424 */ /* 0x000fe200078e00ff */
[----:B------:R-:W-:Y:S02]  /*c390*/  MOV R15, 0xffffffff ;  /* 0xffffffff000f7802 */ /* 0x000fe40000000f00 */
[----:B------:R-:W-:-:S07]  /*c3a0*/  LEA R7, R24, R37, 0x7 ;  /* 0x0000002518077211 */ /* 0x000fce00078e38ff */
[----:B------:R-:W-:Y:S05]  /*c3b0*/  WARPSYNC.COLLECTIVE R15, `(.L_x_103) ;  /* 0x000000000f087348 */ /* 0x000fea0003c00000 */
[----:B------:R0:W1:Y:S02]  /*c3c0*/  SHFL.IDX P6, R14, R13, R12, R11 ;  /* 0x0000000c0d0e7389 */ /* 0x00006400000c000b */
[----:B01----:R-:W-:Y:S01]  /*c3d0*/  ENDCOLLECTIVE ;  /* 0x000000000000791b */ /* 0x003fe20003800000 */
.L_x_103:
[----:B------:R-:W-:Y:S01]  /*c3e0*/  VIADD R5, R7, 0x10 ;  /* 0x0000001007057836 */ /* 0x000fe20000000000 */
[----:B------:R-:W-:Y:S01]  /*c3f0*/  MOV R13, R0 ;  /* 0x00000000000d7202 */ /* 0x000fe20000000f00 */
[----:B------:R-:W-:-:S07]  /*c400*/  IMAD.MOV.U32 R3, RZ, RZ, R14 ;  /* 0x000000ffff037224 */ /* 0x000fce00078e000e */
[----:B------:R-:W-:Y:S05]  /*c410*/  WARPSYNC.COLLECTIVE R15, `(.L_x_104) ;  /* 0x000000000f087348 */ /* 0x000fea0003c00000 */
[----:B------:R0:W1:Y:S02]  /*c420*/  SHFL.IDX P6, R14, R13, R12, R11 ;  /* 0x0000000c0d0e7389 */ /* 0x00006400000c000b */
[----:B01----:R-:W-:Y:S01]  /*c430*/  ENDCOLLECTIVE ;  /* 0x000000000000791b */ /* 0x003fe20003800000 */
.L_x_104:
[----:B------:R-:W-:Y:S02]  /*c440*/  ULDC UR4, c[0x0][0x288] ;  /* 0x0000a20000047ab9 */ /* 0x000fe40000000800 */
[----:B------:R-:W-:-:S05]  /*c450*/  IMAD R6, R6, UR4, RZ ;  /* 0x0000000406067c24 */ /* 0x000fca000f8e02ff */
[----:B------:R-:W-:Y:S02]  /*c460*/  ISETP.GE.AND P1, PT, R7, R6, PT ;  /* 0x000000060700720c */ /* 0x000fe40003f26270 */
[----:B------:R-:W-:Y:S01]  /*c470*/  MOV R13, R8 ;  /* 0x00000008000d7202 */ /* 0x000fe20000000f00 */
[----:B------:R-:W-:-:S10]  /*c480*/  IMAD.MOV.U32 R12, RZ, RZ, 0x1 ;  /* 0x00000001ff0c7424 */ /* 0x000fd400078e00ff */
[----:B------:R-:W-:Y:S01]  /*c490*/  @!P1 LEA R9, R25, UR45, 0x1 ;  /* 0x0000002d19099c11 */ /* 0x000fe2000f8e08ff */
[----:B------:R-:W-:-:S07]  /*c4a0*/  IMAD.MOV.U32 R2, RZ, RZ, R14 ;  /* 0x000000ffff027224 */ /* 0x000fce00078e000e */
[----:B------:R-:W-:Y:S05]  /*c4b0*/  WARPSYNC.COLLECTIVE R15, `(.L_x_105) ;  /* 0x000000000f087348 */ /* 0x000fea0003c00000 */
[----:B------:R0:W1:Y:S02]  /*c4c0*/  SHFL.IDX P6, R14, R13, R12, R11 ;  /* 0x0000000c0d0e7389 */ /* 0x00006400000c000b */
[----:B01----:R-:W-:Y:S01]  /*c4d0*/  ENDCOLLECTIVE ;  /* 0x000000000000791b */ /* 0x003fe20003800000 */
.L_x_105:
[----:B------:R-:W-:-:S05]  /*c4e0*/  @!P1 IMAD.WIDE.U32 R2, R30, 0x2, R2 ;  /* 0x000000021e029825 */ /* 0x000fca00078e0002 */
[----:B------:R-:W-:Y:S01]  /*c4f0*/  @!PT LDS RZ, [RZ] ;  /* 0x00000000fffff984 */ /* 0x000fe20000000800 */
[----:B------:R-:W-:Y:S01]  /*c500*/  @!PT LDS RZ, [RZ] ;  /* 0x00000000fffff984 */ /* 0x000fe20000000800 */
[----:B------:R-:W-:Y:S01]  /*c510*/  @!PT LDS RZ, [RZ] ;  /* 0x00000000fffff984 */ /* 0x000fe20000000800 */
[----:B------:R0:W-:Y:S04]  /*c520*/  @!P1 LDGSTS.E.BYPASS.LTC128B.128 [R9+0xc400], desc[UR38][R2.64], !P3 ;  /* 0x0c40000002099fae */ /* 0x0001e8000d901d66 */
[----:B------:R0:W-:Y:S01]  /*c530*/  @!P1 LDGSTS.E.BYPASS.LTC128B.128 [R9+0x10400], desc[UR38][R2.64+0x80], !P2 ;  /* 0x1040008002099fae */ /* 0x0001e2000d101d66 */
[----:B------:R-:W-:-:S03]  /*c540*/  IMAD.MOV.U32 R13, RZ, RZ, R0 ;  /* 0x000000ffff0d7224 */ /* 0x000fc600078e0000 */
[----:B------:R0:W-:Y:S01]  /*c550*/  @!P1 LDGSTS.E.BYPASS.LTC128B.128 [R9+0x14400], desc[UR38][R2.64+0x100], !P0 ;  /* 0x1440010002099fae */ /* 0x0001e2000c101d66 */
[----:B------:R-:W-:Y:S02]  /*c560*/  ISETP.GE.AND P1, PT, R5, R6, PT ;  /* 0x000000060500720c */ /* 0x000fe40003f26270 */
[----:B------:R-:W-:-:S11]  /*c570*/  MOV R5, R14 ;  /* 0x0000000e00057202 */ /* 0x000fd60000000f00 */
[----:B0-----:R-:W-:Y:S05]  /*c580*/  WARPSYNC.COLLECTIVE R15, `(.L_x_106) ;  /* 0x000000000f087348 */ /* 0x001fea0003c00000 */
[----:B------:R1:W2:Y:S02]  /*c590*/  SHFL.IDX P6, R14, R13, R12, R11 ;  /* 0x0000000c0d0e7389 */ /* 0x0002a400000c000b */
[----:B012---:R-:W-:Y:S01]  /*c5a0*/  ENDCOLLECTIVE ;  /* 0x000000000000791b */ /* 0x007fe20003800000 */
.L_x_106:
[----:B------:R-:W-:Y:S01]  /*c5b0*/  VIADD R3, R7, 0x20 ;  /* 0x0000002007037836 */ /* 0x000fe20000000000 */
[----:B------:R-:W-:Y:S02]  /*c5c0*/  @!P1 LEA R19, R25, UR45, 0x1 ;  /* 0x0000002d19139c11 */ /* 0x000fe4000f8e08ff */
[----:B------:R-:W-:Y:S01]  /*c5d0*/  MOV R13, R8 ;  /* 0x00000008000d7202 */ /* 0x000fe20000000f00 */
[----:B------:R-:W-:Y:S01]  /*c5e0*/  IMAD.MOV.U32 R12, RZ, RZ, 0x2 ;  /* 0x00000002ff0c7424 */ /* 0x000fe200078e00ff */
[----:B------:R-:W-:-:S07]  /*c5f0*/  MOV R4, R14 ;  /* 0x0000000e00047202 */ /* 0x000fce0000000f00 */
[----:B------:R-:W-:Y:S05]  /*c600*/  WARPSYNC.COLLECTIVE R15, `(.L_x_107) ;  /* 0x000000000f087348 */ /* 0x000fea0003c00000 */
[----:B------:R0:W1:Y:S02]  /*c610*/  SHFL.IDX P6, R14, R13, R12, R11 ;  /* 0x0000000c0d0e7389 */ /* 0x00006400000c000b */
[----:B01----:R-:W-:Y:S01]  /*c620*/  ENDCOLLECTIVE ;  /* 0x000000000000791b */ /* 0x003fe20003800000 */
.L_x_107:
        /* <DEDUP_REMOVED lines=13> */
.L_x_108:
        /* <DEDUP_REMOVED lines=8> */
.L_x_109:
        /* <DEDUP_REMOVED lines=13> */
.L_x_110:
        /* <DEDUP_REMOVED lines=8> */
.L_x_111:
        /* <DEDUP_REMOVED lines=13> */
.L_x_112:
        /* <DEDUP_REMOVED lines=8> */
.L_x_113:
        /* <DEDUP_REMOVED lines=13> */
.L_x_114:
        /* <DEDUP_REMOVED lines=8> */
.L_x_115:
        /* <DEDUP_REMOVED lines=13> */
.L_x_116:
[----:B------:R-:W-:Y:S01]  /*cc40*/  @!P1 LEA R9, R25, UR45, 0x1 ;  /* 0x0000002d19099c11 */ /* 0x000fe2000f8e08ff */
[----:B------:R-:W-:Y:S01]  /*cc50*/  IMAD.MOV.U32 R13, RZ, RZ, R8 ;  /* 0x000000ffff0d7224 */ /* 0x000fe200078e0008 */
[----:B------:R-:W-:Y:S02]  /*cc60*/  MOV R12, 0x7 ;  /* 0x00000007000c7802 */ /* 0x000fe40000000f00 */
[----:B------:R-:W-:-:S07]  /*cc70*/  MOV R2, R14 ;  /* 0x0000000e00027202 */ /* 0x000fce0000000f00 */
[----:B------:R-:W-:Y:S05]  /*cc80*/  WARPSYNC.COLLECTIVE R15, `(.L_x_117) ;  /* 0x000000000f087348 */ /* 0x000fea0003c00000 */
[----:B------:R0:W1:Y:S02]  /*cc90*/  SHFL.IDX P6, R14, R13, R12, R11 ;  /* 0x0000000c0d0e7389 */ /* 0x00006400000c000b */
[----:B01----:R-:W-:Y:S01]  /*cca0*/  ENDCOLLECTIVE ;  /* 0x000000000000791b */ /* 0x003fe20003800000 */
.L_x_117:
[----:B------:R-:W-:-:S05]  /*ccb0*/  @!P1 IMAD.WIDE.U32 R2, R30, 0x2, R2 ;  /* 0x000000021e029825 */ /* 0x000fca00078e0002 */
[----:B------:R-:W-:Y:S01]  /*ccc0*/  @!PT LDS RZ, [RZ] ;  /* 0x00000000fffff984 */ /* 0x000fe20000000800 */
[----:B------:R-:W-:Y:S01]  /*ccd0*/  @!PT LDS RZ, [RZ] ;  /* 0x00000000fffff984 */ /* 0x000fe20000000800 */
[----:B------:R-:W-:Y:S01]  /*cce0*/  @!PT LDS RZ, [RZ] ;  /* 0x00000000fffff984 */ /* 0x000fe20000000800 */
[----:B------:R0:W-:Y:S04]  /*ccf0*/  @!P1 LDGSTS.E.BYPASS.LTC128B.128 [R9+0xf400], desc[UR38][R2.64], !P3 ;  /* 0x0f40000002099fae */ /* 0x0001e8000d901d66 */
[----:B------:R0:W-:Y:S01]  /*cd00*/  @!P1 LDGSTS.E.BYPASS.LTC128B.128 [R9+0x13400], desc[UR38][R2.64+0x80], !P2 ;  /* 0x1340008002099fae */ /* 0x0001e2000d101d66 */
[----:B------:R-:W-:-:S03]  /*cd10*/  MOV R13, R0 ;  /* 0x00000000000d7202 */ /* 0x000fc60000000f00 */
[----:B------:R0:W-:Y:S01]  /*cd20*/  @!P1 LDGSTS.E.BYPASS.LTC128B.128 [R9+0x17400], desc[UR38][R2.64+0x100], !P0 ;  /* 0x1740010002099fae */ /* 0x0001e2000c101d66 */
[----:B------:R-:W-:-:S07]  /*cd30*/  IMAD.MOV.U32 R4, RZ, RZ, R14 ;  /* 0x000000ffff047224 */ /* 0x000fce00078e000e */
[----:B0-----:R-:W-:Y:S05]  /*cd40*/  WARPSYNC.COLLECTIVE R15, `(.L_x_118) ;  /* 0x000000000f087348 */ /* 0x001fea0003c00000 */
[----:B------:R1:W2:Y:S02]  /*cd50*/  SHFL.IDX P6, R14, R13, R12, R11 ;  /* 0x0000000c0d0e7389 */ /* 0x0002a400000c000b */
[----:B012---:R-:W-:Y:S01]  /*cd60*/  ENDCOLLECTIVE ;  /* 0x000000000000791b */ /* 0x007fe20003800000 */
.L_x_118:
[----:B------:R-:W-:Y:S05]  /*cd70*/  BRA `(.L_x_119) ;  /* 0xffffffd000547947 */ /* 0x000fea000383ffff */
.L_x_54:
[----:B0-----:R-:W-:-:S04]  /*cd80*/  IMAD.U32 R3, RZ, RZ, UR45 ;  /* 0x0000002dff037e24 */ /* 0x001fc8000f8e00ff */
[----:B------:R0:W1:Y:S03]  /*cd90*/  SYNCS.PHASECHK.TRANS64.TRYWAIT P0, [R3+URZ+0x2a820], R0 ;  /* 0x02a82000030075a7 */ /* 0x000066000800017f */
[----:B-1----:R-:W-:Y:S05]  /*cda0*/  @!P0 NANOSLEEP.SYNCS 0x989680 ;  /* 0x009896800000895d */ /* 0x002fea0003900000 */
[----:B------:R-:W1:Y:S02]  /*cdb0*/  @!P0 SYNCS.PHASECHK.TRANS64 P0, [R3+URZ+0x2a820], R0 ;  /* 0x02a82000030085a7 */ /* 0x000e64000800007f */
[----:B-1----:R-:W-:Y:S05]  /*cdc0*/  @!P0 BRA `(.L_x_54) ;  /* 0xfffffffc00ec8947 */ /* 0x002fea000383ffff */
[----:B------:R-:W-:Y:S05]  /*cdd0*/  BRA `(.L_x_120) ;  /* 0xffffffd0009c7947 */ /* 0x000fea000383ffff */
.L_x_58:
[----:B0-----:R0:W1:Y:S02]  /*cde0*/  SYNCS.PHASECHK.TRANS64.TRYWAIT P0, [R8+URZ+0x2a840], R3 ;  /* 0x02a84003080075a7 */ /* 0x001064000800017f */
[----:B-1----:R-:W-:Y:S05]  /*cdf0*/  @!P0 NANOSLEEP.SYNCS 0x989680 ;  /* 0x009896800000895d */ /* 0x002fea0003900000 */
[----:B------:R-:W1:Y:S02]  /*ce00*/  @!P0 SYNCS.PHASECHK.TRANS64 P0, [R8+URZ+0x2a840], R3 ;  /* 0x02a84003080085a7 */ /* 0x000e64000800007f */
[----:B-1----:R-:W-:Y:S05]  /*ce10*/  @!P0 BRA `(.L_x_58) ;  /* 0xfffffffc00f08947 */ /* 0x002fea000383ffff */
[----:B------:R-:W-:Y:S05]  /*ce20*/  BRA `(.L_x_121) ;  /* 0xffffffd400647947 */ /* 0x000fea000383ffff */
.L_x_59:
[----:B------:R-:W-:Y:S01]  /*ce30*/  BSSY B1, `(.L_x_122) ;  /* 0x0000008000017945 */ /* 0x000fe20003800000 */
[----:B------:R-:W-:Y:S01]  /*ce40*/  MOV R13, R20 ;  /* 0x00000014000d7202 */ /* 0x000fe20000000f00 */
[----:B------:R-:W-:Y:S01]  /*ce50*/  IMAD.MOV.U32 R12, RZ, RZ, RZ ;  /* 0x000000ffff0c7224 */ /* 0x000fe200078e00ff */
[----:B------:R-:W-:Y:S01]  /*ce60*/  MOV R11, 0x181f ;  /* 0x0000181f000b7802 */ /* 0x000fe20000000f00 */
[----:B------:R-:W-:-:S07]  /*ce70*/  IMAD.MOV.U32 R15, RZ, RZ, -0x1 ;  /* 0xffffffffff0f7424 */ /* 0x000fce00078e00ff */
[----:B------:R-:W-:Y:S05]  /*ce80*/  WARPSYNC.COLLECTIVE R15, `(.L_x_123) ;  /* 0x000000000f087348 */ /* 0x000fea0003c00000 */
[----:B------:R0:W1:Y:S02]  /*ce90*/  SHFL.IDX P6, R14, R13, R12, R11 ;  /* 0x0000000c0d0e7389 */ /* 0x00006400000c000b */
[----:B01----:R-:W-:Y:S01]  /*cea0*/  ENDCOLLECTIVE ;  /* 0x000000000000791b */ /* 0x003fe20003800000 */
.L_x_123:
[----:B------:R-:W-:Y:S05]  /*ceb0*/  BSYNC B1 ;  /* 0x0000000000017941 */ /* 0x000fea0003800000 */
.L_x_122:
[----:B------:R-:W-:Y:S01]  /*cec0*/  IMAD.MOV.U32 R13, RZ, RZ, R18 ;  /* 0x000000ffff0d7224 */ /* 0x000fe200078e0012 */
[----:B------:R-:W-:Y:S01]  /*ced0*/  MOV R12, RZ ;  /* 0x000000ff000c7202 */ /* 0x000fe20000000f00 */
[----:B------:R-:W-:Y:S01]  /*cee0*/  IMAD.MOV.U32 R11, RZ, RZ, 0x181f ;  /* 0x0000181fff0b7424 */ /* 0x000fe200078e00ff */
[----:B------:R-:W-:Y:S02]  /*cef0*/  MOV R15, 0xffffffff ;  /* 0xffffffff000f7802 */ /* 0x000fe40000000f00 */
[----:B------:R-:W-:Y:S02]  /*cf00*/  MOV R3, R14 ;  /* 0x0000000e00037202 */ /* 0x000fe40000000f00 */
[----:B------:R-:W-:-:S07]  /*cf10*/  LEA R19, R19, UR45, 0x1 ;  /* 0x0000002d13137c11 */ /* 0x000fce000f8e08ff */
[----:B------:R-:W-:Y:S05]  /*cf20*/  WARPSYNC.COLLECTIVE R15, `(.L_x_124) ;  /* 0x000000000f087348 */ /* 0x000fea0003c00000 */
[----:B------:R0:W1:Y:S02]  /*cf30*/  SHFL.IDX P6, R14, R13, R12, R11 ;  /* 0x0000000c0d0e7389 */ /* 0x00006400000c000b */
[----:B01----:R-:W-:Y:S01]  /*cf40*/  ENDCOLLECTIVE ;  /* 0x000000000000791b */ /* 0x003fe20003800000 */
.L_x_124:
[----:B------:R-:W-:Y:S01]  /*cf50*/  MOV R13, R20 ;  /* 0x00000014000d7202 */ /* 0x000fe20000000f00 */
[----:B------:R-:W-:Y:S01]  /*cf60*/  IMAD.MOV.U32 R12, RZ, RZ, 0x1 ;  /* 0x00000001ff0c7424 */ /* 0x000fe200078e00ff */
[----:B------:R-:W-:-:S13]  /*cf70*/  IADD3 R2, P0, R14, R35, RZ ;  /* 0x000000230e027210 */ /* 0x000fda0007f1e0ff */
[----:B------:R-:W-:Y:S05]  /*cf80*/  WARPSYNC.COLLECTIVE R15, `(.L_x_125) ;  /* 0x000000000f087348 */ /* 0x000fea0003c00000 */
[----:B------:R0:W1:Y:S02]  /*cf90*/  SHFL.IDX P6, R14, R13, R12, R11 ;  /* 0x0000000c0d0e7389 */ /* 0x00006400000c000b */
[----:B01----:R-:W-:Y:S01]  /*cfa0*/  ENDCOLLECTIVE ;  /* 0x000000000000791b */ /* 0x003fe20003800000 */
.L_x_125:
[----:B------:R-:W-:-:S05]  /*cfb0*/  IMAD.X R3, RZ, RZ, R3, P0 ;  /* 0x000000ffff037224 */ /* 0x000fca00000e0603 */
[----:B------:R-:W-:Y:S01]  /*cfc0*/  @!PT LDS RZ, [RZ] ;  /* 0x00000000fffff984 */ /* 0x000fe20000000800 */
[----:B------:R-:W-:Y:S01]  /*cfd0*/  @!PT LDS RZ, [RZ] ;  /* 0x00000000fffff984 */ /* 0x000fe20000000800 */
[----:B------:R-:W-:Y:S01]  /*cfe0*/  @!PT LDS RZ, [RZ] ;  /* 0x00000000fffff984 */ /* 0x000fe20000000800 */
[----:B------:R0:W-:Y:S04]  /*cff0*/  LDGSTS.E.BYPASS.LTC128B.128 [R19+0x18400], desc[UR38][R2.64], !P3 ;  /* 0x1840000002137fae */ /* 0x0001e8000d901d66 */
[----:B------:R0:W-:Y:S01]  /*d000*/  LDGSTS.E.BYPASS.LTC128B.128 [R19+0x1b400], desc[UR38][R2.64+0x80], !P2 ;  /* 0x1b40008002137fae */ /* 0x0001e2000d101d66 */
[----:B------:R-:W-:-:S03]  /*d010*/  IMAD.MOV.U32 R13, RZ, RZ, R18 ;  /* 0x000000ffff0d7224 */ /* 0x000fc600078e0012 */
[----:B------:R0:W-:Y:S01]  /*d020*/  LDGSTS.E.BYPASS.LTC128B.128 [R19+0x1e400], desc[UR38][R2.64+0x100], !P1 ;  /* 0x1e40010002137fae */ /* 0x0001e2000c901d66 */
[----:B------:R-:W-:-:S07]  /*d030*/  MOV R4, R14 ;  /* 0x0000000e00047202 */ /* 0x000fce0000000f00 */
[----:B0-----:R-:W-:Y:S05]  /*d040*/  WARPSYNC.COLLECTIVE R15, `(.L_x_126) ;  /* 0x000000000f087348 */ /* 0x001fea0003c00000 */
[----:B------:R1:W2:Y:S02]  /*d050*/  SHFL.IDX P6, R14, R13, R12, R11 ;  /* 0x0000000c0d0e7389 */ /* 0x0002a400000c000b */
[----:B012---:R-:W-:Y:S01]  /*d060*/  ENDCOLLECTIVE ;  /* 0x000000000000791b */ /* 0x007fe20003800000 */
.L_x_126:
[----:B------:R-:W-:Y:S01]  /*d070*/  IMAD.MOV.U32 R13, RZ, RZ, R20 ;  /* 0x000000ffff0d7224 */ /* 0x000fe200078e0014 */
[----:B------:R-:W-:Y:S02]  /*d080*/  MOV R12, 0x2 ;  /* 0x00000002000c7802 */ /* 0x000fe40000000f00 */
[----:B------:R-:W-:-:S13]  /*d090*/  IADD3 R2, P0, R14, R35, RZ ;  /* 0x000000230e027210 */ /* 0x000fda0007f1e0ff */
[----:B------:R-:W-:Y:S05]  /*d0a0*/  WARPSYNC.COLLECTIVE R15, `(.L_x_127) ;  /* 0x000000000f087348 */ /* 0x000fea0003c00000 */
[----:B------:R0:W1:Y:S02]  /*d0b0*/  SHFL.IDX P6, R14, R13, R12, R11 ;  /* 0x0000000c0d0e7389 */ /* 0x00006400000c000b */
[----:B01----:R-:W-:Y:S01]  /*d0c0*/  ENDCOLLECTIVE ;  /* 0x000000000000791b */ /* 0x003fe20003800000 */
.L_x_127:
[----:B------:R-:W-:-:S05]  /*d0d0*/  IADD3.X R3, RZ, R4, RZ, P0, !PT ;  /* 0x00000004ff037210 */ /* 0x000fca00007fe4ff */
[----:B------:R-:W-:Y:S01]  /*d0e0*/  @!PT LDS RZ, [RZ] ;  /* 0x00000000fffff984 */ /* 0x000fe20000000800 */
[----:B------:R-:W-:Y:S01]  /*d0f0*/  @!PT LDS RZ, [RZ] ;  /* 0x00000000fffff984 */ /* 0x000fe20000000800 */
[----:B------:R-:W-:Y:S01]  /*d100*/  @!PT LDS RZ, [RZ] ;  /* 0x00000000fffff984 */ /* 0x000fe20000000800 */
[----:B------:R0:W-:Y:S04]  /*d110*/  LDGSTS.E.BYPASS.LTC128B.128 [R19+0x18c00], desc[UR38][R2.64], !P3 ;  /* 0x18c0000002137fae */ /* 0x0001e8000d901d66 */
[----:B------:R0:W-:Y:S01]  /*d120*/  LDGSTS.E.BYPASS.LTC128B.128 [R19+0x1bc00], desc[UR38][R2.64+0x80], !P2 ;  /* 0x1bc0008002137fae */ /* 0x0001e2000d101d66 */
[----:B------:R-:W-:-:S03]  /*d130*/  MOV R13, R18 ;  /* 0x00000012000d7202 */ /* 0x000fc60000000f00 */
[----:B------:R0:W-:Y:S01]  /*d140*/  LDGSTS.E.BYPASS.LTC128B.128 [R19+0x1ec00], desc[UR38][R2.64+0x100], !P1 ;  /* 0x1ec0010002137fae */ /* 0x0001e2000c901d66 */
[----:B------:R-:W-:-:S07]  /*d150*/  IMAD.MOV.U32 R5, RZ, RZ, R14 ;  /* 0x000000ffff057224 */ /* 0x000fce00078e000e */
[----:B0-----:R-:W-:Y:S05]  /*d160*/  WARPSYNC.COLLECTIVE R15, `(.L_x_128) ;  /* 0x000000000f087348 */ /* 0x001fea0003c00000 */
[----:B------:R1:W2:Y:S02]  /*d170*/  SHFL.IDX P6, R14, R13, R12, R11 ;  /* 0x0000000c0d0e7389 */ /* 0x0002a400000c000b */
[----:B012---:R-:W-:Y:S01]  /*d180*/  ENDCOLLECTIVE ;  /* 0x000000000000791b */ /* 0x007fe20003800000 */
.L_x_128:
[----:B------:R-:W-:Y:S02]  /*d190*/  IMAD.MOV.U32 R13, RZ, RZ, R20 ;  /* 0x000000ffff0d7224 */ /* 0x000fe400078e0014 */
[----:B------:R-:W-:-:S05]  /*d1a0*/  IMAD.MOV.U32 R12, RZ, RZ, R14 ;  /* 0x000000ffff0c7224 */ /* 0x000fca00078e000e */
[----:B------:R-:W-:Y:S02]  /*d1b0*/  IADD3 R2, P0, R12, R35, RZ ;  /* 0x000000230c027210 */ /* 0x000fe40007f1e0ff */
[----:B------:R-:W-:Y:S02]  /*d1c0*/  MOV R12, 0x3 ;  /* 0x00000003000c7802 */ /* 0x000fe40000000f00 */
[----:B------:R-:W-:-:S09]  /*d1d0*/  IADD3.X R3, RZ, R5, RZ, P0, !PT ;  /* 0x00000005ff037210 */ /* 0x000fd200007fe4ff */
[----:B------:R-:W-:Y:S05]  /*d1e0*/  WARPSYNC.COLLECTIVE R15, `(.L_x_129) ;  /* 0x000000000f087348 */ /* 0x000fea0003c00000 */
[----:B------:R0:W1:Y:S02]  /*d1f0*/  SHFL.IDX P6, R14, R13, R12, R11 ;  /* 0x0000000c0d0e7389 */ /* 0x00006400000c000b */
[----:B01----:R-:W-:Y:S01]  /*d200*/  ENDCOLLECTIVE ;  /* 0x000000000000791b */ /* 0x003fe20003800000 */
.L_x_129:
[----:B------:R-:W-:Y:S01]  /*d210*/  @!PT LDS RZ, [RZ] ;  /* 0x00000000fffff984 */ /* 0x000fe20000000800 */
[----:B------:R-:W-:Y:S01]  /*d220*/  @!PT LDS RZ, [RZ] ;  /* 0x00000000fffff984 */ /* 0x000fe20000000800 */
[----:B------:R-:W-:Y:S01]  /*d230*/  @!PT LDS RZ, [RZ] ;  /* 0x00000000fffff984 */ /* 0x000fe20000000800 */
[----:B------:R-:W-:Y:S04]  /*d240*/  LDGSTS.E.BYPASS.LTC128B.128 [R19+0x19400], desc[UR38][R2.64], !P3 ;  /* 0x1940000002137fae */ /* 0x000fe8000d901d66 */
[----:B------:R-:W-:Y:S04]  /*d250*/  LDGSTS.E.BYPASS.LTC128B.128 [R19+0x1c400], desc[UR38][R2.64+0x80], !P2 ;  /* 0x1c40008002137fae */ /* 0x000fe8000d101d66 */
[----:B------:R0:W-:Y:S01]  /*d260*/  LDGSTS.E.BYPASS.LTC128B.128 [R19+0x1f400], desc[UR38][R2.64+0x100], !P1 ;  /* 0x1f40010002137fae */ /* 0x0001e2000c901d66 */
[----:B------:R-:W-:Y:S01]  /*d270*/  MOV R13, R18 ;  /* 0x00000012000d7202 */ /* 0x000fe20000000f00 */
[----:B0-----:R-:W-:-:S07]  /*d280*/  IMAD.MOV.U32 R3, RZ, RZ, R14 ;  /* 0x000000ffff037224 */ /* 0x001fce00078e000e */
[----:B------:R-:W-:Y:S05]  /*d290*/  WARPSYNC.COLLECTIVE R15, `(.L_x_130) ;  /* 0x000000000f087348 */ /* 0x000fea0003c00000 */
[----:B------:R0:W1:Y:S02]  /*d2a0*/  SHFL.IDX P6, R14, R13, R12, R11 ;  /* 0x0000000c0d0e7389 */ /* 0x00006400000c000b */
[----:B01----:R-:W-:Y:S01]  /*d2b0*/  ENDCOLLECTIVE ;  /* 0x000000000000791b */ /* 0x003fe20003800000 */
.L_x_130:
[----:B------:R-:W-:Y:S01]  /*d2c0*/  MOV R13, R20 ;  /* 0x00000014000d7202 */ /* 0x000fe20000000f00 */
[----:B------:R-:W-:Y:S01]  /*d2d0*/  IMAD.MOV.U32 R12, RZ, RZ, 0x4 ;  /* 0x00000004ff0c7424 */ /* 0x000fe200078e00ff */
[----:B------:R-:W-:-:S13]  /*d2e0*/  IADD3 R2, P0, R14, R35, RZ ;  /* 0x000000230e027210 */ /* 0x000fda0007f1e0ff */
[----:B------:R-:W-:Y:S05]  /*d2f0*/  WARPSYNC.COLLECTIVE R15, `(.L_x_131) ;  /* 0x000000000f087348 */ /* 0x000fea0003c00000 */
[----:B------:R0:W1:Y:S02]  /*d300*/  SHFL.IDX P6, R14, R13, R12, R11 ;  /* 0x0000000c0d0e7389 */ /* 0x00006400000c000b */
[----:B01----:R-:W-:Y:S01]  /*d310*/  ENDCOLLECTIVE ;  /* 0x000000000000791b */ /* 0x003fe20003800000 */
.L_x_131:
        /* <DEDUP_REMOVED lines=12> */
.L_x_132:
[----:B------:R-:W-:Y:S02]  /*d3e0*/  MOV R13, R20 ;  /* 0x00000014000d7202 */ /* 0x000fe40000000f00 */
[----:B------:R-:W-:-:S04]  /*d3f0*/  MOV R12, R14 ;  /* 0x0000000e000c7202 */ /* 0x000fc80000000f00 */
[----:B------:R-:W-:Y:S01]  /*d400*/  IADD3 R2, P0, R12, R35, RZ ;  /* 0x000000230c027210 */ /* 0x000fe20007f1e0ff */
[----:B------:R-:W-:-:S04]  /*d410*/  IMAD.MOV.U32 R12, RZ, RZ, 0x5 ;  /* 0x00000005ff0c7424 */ /* 0x000fc800078e00ff */
[----:B------:R-:W-:-:S08]  /*d420*/  IMAD.X R3, RZ, RZ, R4, P0 ;  /* 0x000000ffff037224 */ /* 0x000fd000000e0604 */
[----:B------:R-:W-:Y:S05]  /*d430*/  WARPSYNC.COLLECTIVE R15, `(.L_x_133) ;  /* 0x000000000f087348 */ /* 0x000fea0003c00000 */
[----:B------:R0:W1:Y:S02]  /*d440*/  SHFL.IDX P6, R14, R13, R12, R11 ;  /* 0x0000000c0d0e7389 */ /* 0x00006400000c000b */
[----:B01----:R-:W-:Y:S01]  /*d450*/  ENDCOLLECTIVE ;  /* 0x000000000000791b */ /* 0x003fe20003800000 */
.L_x_133:
[----:B------:R-:W-:Y:S01]  /*d460*/  @!PT LDS RZ, [RZ] ;  /* 0x00000000fffff984 */ /* 0x000fe20000000800 */
[----:B------:R-:W-:Y:S01]  /*d470*/  @!PT LDS RZ, [RZ] ;  /* 0x00000000fffff984 */ /* 0x000fe20000000800 */
[----:B------:R-:W-:Y:S01]  /*d480*/  @!PT LDS RZ, [RZ] ;  /* 0x00000000fffff984 */ /* 0x000fe20000000800 */
[----:B------:R0:W-:Y:S04]  /*d490*/  LDGSTS.E.BYPASS.LTC128B.128 [R19+0x1a400], desc[UR38][R2.64], !P3 ;  /* 0x1a40000002137fae */ /* 0x0001e8000d901d66 */
[----:B------:R0:W-:Y:S04]  /*d4a0*/  LDGSTS.E.BYPASS.LTC128B.128 [R19+0x1d400], desc[UR38][R2.64+0x80], !P2 ;  /* 0x1d40008002137fae */ /* 0x0001e8000d101d66 */
[----:B------:R0:W-:Y:S01]  /*d4b0*/  LDGSTS.E.BYPASS.LTC128B.128 [R19+0x20400], desc[UR38][R2.64+0x100], !P1 ;  /* 0x2040010002137fae */ /* 0x0001e2000c901d66 */
[----:B------:R-:W-:Y:S01]  /*d4c0*/  IMAD.MOV.U32 R13, RZ, RZ, R18 ;  /* 0x000000ffff0d7224 */ /* 0x000fe200078e0012 */
[----:B------:R-:W-:-:S07]  /*d4d0*/  MOV R20, R14 ;  /* 0x0000000e00147202 */ /* 0x000fce0000000f00 */
[----:B0-----:R-:W-:Y:S05]  /*d4e0*/  WARPSYNC.COLLECTIVE R15, `(.L_x_134) ;  /* 0x000000000f087348 */ /* 0x001fea0003c00000 */
[----:B------:R1:W2:Y:S02]  /*d4f0*/  SHFL.IDX P6, R14, R13, R12, R11 ;  /* 0x0000000c0d0e7389 */ /* 0x0002a400000c000b */
[----:B012---:R-:W-:Y:S01]  /*d500*/  ENDCOLLECTIVE ;  /* 0x000000000000791b */ /* 0x007fe20003800000 */
.L_x_134:
[----:B------:R-:W-:Y:S05]  /*d510*/  BRA `(.L_x_135) ;  /* 0xffffffd000c07947 */ /* 0x000fea000383ffff */
.L_x_64:
[----:B0-----:R0:W2:Y:S02]  /*d520*/  SYNCS.PHASECHK.TRANS64.TRYWAIT P0, [R4+URZ+0x2a860], R3 ;  /* 0x02a86003040075a7 */ /* 0x0010a4000800017f */
[----:B--2---:R-:W-:Y:S05]  /*d530*/  @!P0 NANOSLEEP.SYNCS 0x989680 ;  /* 0x009896800000895d */ /* 0x004fea0003900000 */
[----:B------:R-:W2:Y:S02]  /*d540*/  @!P0 SYNCS.PHASECHK.TRANS64 P0, [R4+URZ+0x2a860], R3 ;  /* 0x02a86003040085a7 */ /* 0x000ea4000800007f */
[----:B--2---:R-:W-:Y:S05]  /*d550*/  @!P0 BRA `(.L_x_64) ;  /* 0xfffffffc00f08947 */ /* 0x004fea000383ffff */
[----:B------:R-:W-:Y:S05]  /*d560*/  BRA `(.L_x_136) ;  /* 0xffffffd4001c7947 */ /* 0x000fea000383ffff */
.L_x_65:
[----:B------:R-:W-:Y:S01]  /*d570*/  BSSY B1, `(.L_x_137) ;  /* 0x0000008000017945 */ /* 0x000fe20003800000 */
[----:B------:R-:W-:Y:S01]  /*d580*/  MOV R13, R17 ;  /* 0x00000011000d7202 */ /* 0x000fe20000000f00 */
[----:B------:R-:W-:Y:S01]  /*d590*/  IMAD.MOV.U32 R12, RZ, RZ, RZ ;  /* 0x000000ffff0c7224 */ /* 0x000fe200078e00ff */
[----:B------:R-:W-:Y:S01]  /*d5a0*/  MOV R11, 0x181f ;  /* 0x0000181f000b7802 */ /* 0x000fe20000000f00 */
[----:B------:R-:W-:-:S07]  /*d5b0*/  IMAD.MOV.U32 R15, RZ, RZ, -0x1 ;  /* 0xffffffffff0f7424 */ /* 0x000fce00078e00ff */
[----:B01----:R-:W-:Y:S05]  /*d5c0*/  WARPSYNC.COLLECTIVE R15, `(.L_x_138) ;  /* 0x000000000f087348 */ /* 0x003fea0003c00000 */
[----:B------:R2:W3:Y:S02]  /*d5d0*/  SHFL.IDX P6, R14, R13, R12, R11 ;  /* 0x0000000c0d0e7389 */ /* 0x0004e400000c000b */
[----:B0123--:R-:W-:Y:S01]  /*d5e0*/  ENDCOLLECTIVE ;  /* 0x000000000000791b */ /* 0x00ffe20003800000 */
.L_x_138:
[----:B------:R-:W-:Y:S05]  /*d5f0*/  BSYNC B1 ;  /* 0x0000000000017941 */ /* 0x000fea0003800000 */
.L_x_137:
        /* <DEDUP_REMOVED lines=9> */
.L_x_139:
[----:B------:R-:W-:Y:S01]  /*d690*/  MOV R13, R17 ;  /* 0x00000011000d7202 */ /* 0x000fe20000000f00 */
[----:B------:R-:W-:Y:S01]  /*d6a0*/  IMAD.MOV.U32 R12, RZ, RZ, 0x1 ;  /* 0x00000001ff0c7424 */ /* 0x000fe200078e00ff */
[----:B------:R-:W-:-:S13]  /*d6b0*/  IADD3 R2, P1, R14, R35, RZ ;  /* 0x000000230e027210 */ /* 0x000fda0007f3e0ff */
[----:B------:R-:W-:Y:S05]  /*d6c0*/  WARPSYNC.COLLECTIVE R15, `(.L_x_140) ;  /* 0x000000000f087348 */ /* 0x000fea0003c00000 */
[----:B------:R0:W1:Y:S02]  /*d6d0*/  SHFL.IDX P6, R14, R13, R12, R11 ;  /* 0x0000000c0d0e7389 */ /* 0x00006400000c000b */
[----:B01----:R-:W-:Y:S01]  /*d6e0*/  ENDCOLLECTIVE ;  /* 0x000000000000791b */ /* 0x003fe20003800000 */
.L_x_140:
[----:B------:R-:W-:Y:S01]  /*d6f0*/  IMAD.X R3, RZ, RZ, R3, P1 ;  /* 0x000000ffff037224 */ /* 0x000fe200008e0603 */
[----:B------:R-:W-:-:S04]  /*d700*/  LOP3.LUT P1, RZ, R29, 0x1, RZ, 0xc0, !PT ;  /* 0x000000011dff7812 */ /* 0x000fc8000782c0ff */
[----:B------:R-:W-:Y:S01]  /*d710*/  ISETP.LT.OR P2, PT, R0, 0x1, !P1 ;  /* 0x000000010000780c */ /* 0x000fe20004f41670 */
[----:B------:R-:W-:-:S12]  /*d720*/  IMAD.MOV.U32 R13, RZ, RZ, R16 ;  /* 0x000000ffff0d7224 */ /* 0x000fd800078e0010 */
[----:B------:R-:W-:Y:S01]  /*d730*/  @!PT LDS RZ, [RZ] ;  /* 0x00000000fffff984 */ /* 0x000fe20000000800 */
[----:B------:R-:W-:Y:S01]  /*d740*/  @!PT LDS RZ, [RZ] ;  /* 0x00000000fffff984 */ /* 0x000fe20000000800 */
[----:B------:R-:W-:Y:S01]  /*d750*/  @!PT LDS RZ, [RZ] ;  /* 0x00000000fffff984 */ /* 0x000fe20000000800 */
[----:B------:R0:W-:Y:S01]  /*d760*/  LDGSTS.E.BYPASS.LTC128B.128 [R5+0x400], desc[UR38][R2.64], !P2 ;  /* 0x0040000002057fae */ /* 0x0001e2000d101d66 */
[----:B------:R-:W-:Y:S02]  /*d770*/  ISETP.LT.OR P2, PT, R0, 0x1, !P0 ;  /* 0x000000010000780c */ /* 0x000fe40004741670 */
[----:B------:R-:W-:-:S11]  /*d780*/  MOV R8, R14 ;  /* 0x0000000e00087202 */ /* 0x000fd60000000f00 */
[----:B0-----:R-:W-:Y:S05]  /*d790*/  WARPSYNC.COLLECTIVE R15, `(.L_x_141) ;  /* 0x000000000f087348 */ /* 0x001fea0003c00000 */
[----:B------:R1:W2:Y:S02]  /*d7a0*/  SHFL.IDX P6, R14, R13, R12, R11 ;  /* 0x0000000c0d0e7389 */ /* 0x0002a400000c000b */
[----:B012---:R-:W-:Y:S01]  /*d7b0*/  ENDCOLLECTIVE ;  /* 0x000000000000791b */ /* 0x007fe20003800000 */
.L_x_141:
[----:B------:R-:W-:Y:S01]  /*d7c0*/  @!PT LDS RZ, [RZ] ;  /* 0x00000000fffff984 */ /* 0x000fe20000000800 */
[----:B------:R-:W-:Y:S01]  /*d7d0*/  @!PT LDS RZ, [RZ] ;  /* 0x00000000fffff984 */ /* 0x000fe20000000800 */
[----:B------:R-:W-:Y:S01]  /*d7e0*/  @!PT LDS RZ, [RZ] ;  /* 0x00000000fffff984 */ /* 0x000fe20000000800 */
[----:B------:R0:W-:Y:S01]  /*d7f0*/  LDGSTS.E.BYPASS.LTC128B.128 [R5+0x3400], desc[UR38][R2.64+0x80], !P2 ;  /* 0x0340008002057fae */ /* 0x0001e2000d101d66 */
[----:B------:R-:W-:Y:S01]  /*d800*/  IMAD.MOV.U32 R13, RZ, RZ, R17 ;  /* 0x000000ffff0d7224 */ /* 0x000fe200078e0011 */
[----:B------:R-:W-:Y:S02]  /*d810*/  MOV R12, 0x2 ;  /* 0x00000002000c7802 */ /* 0x000fe40000000f00 */
[----:B0-----:R-:W-:-:S13]  /*d820*/  IADD3 R2, P2, R14, R35, RZ ;  /* 0x000000230e027210 */ /* 0x001fda0007f5e0ff */
[----:B------:R-:W-:Y:S05]  /*d830*/  WARPSYNC.COLLECTIVE R15, `(.L_x_142) ;  /* 0x000000000f087348 */ /* 0x000fea0003c00000 */
[----:B------:R0:W1:Y:S02]  /*d840*/  SHFL.IDX P6, R14, R13, R12, R11 ;  /* 0x0000000c0d0e7389 */ /* 0x00006400000c000b */
[----:B01----:R-:W-:Y:S01]  /*d850*/  ENDCOLLECTIVE ;  /* 0x000000000000791b */ /* 0x003fe20003800000 */
.L_x_142:
[----:B------:R-:W-:Y:S02]  /*d860*/  IADD3.X R3, RZ, R8, RZ, P2, !PT ;  /* 0x00000008ff037210 */ /* 0x000fe400017fe4ff */
[----:B------:R-:W-:Y:S02]  /*d870*/  ISETP.LT.OR P2, PT, R0, 0x11, !P1 ;  /* 0x000000110000780c */ /* 0x000fe40004f41670 */
[----:B------:R-:W-:-:S11]  /*d880*/  MOV R13, R16 ;  /* 0x00000010000d7202 */ /* 0x000fd60000000f00 */
[----:B------:R-:W-:Y:S01]  /*d890*/  @!PT LDS RZ, [RZ] ;  /* 0x00000000fffff984 */ /* 0x000fe20000000800 */
[----:B------:R-:W-:Y:S01]  /*d8a0*/  @!PT LDS RZ, [RZ] ;  /* 0x00000000fffff984 */ /* 0x000fe20000000800 */
[----:B------:R-:W-:Y:S01]  /*d8b0*/  @!PT LDS RZ, [RZ] ;  /* 0x00000000fffff984 */ /* 0x000fe20000000800 */
[----:B------:R0:W-:Y:S01]  /*d8c0*/  LDGSTS.E.BYPASS.LTC128B.128 [R5+0xc00], desc[UR38][R2.64], !P2 ;  /* 0x00c0000002057fae */ /* 0x0001e2000d101d66 */
[----:B------:R-:W-:Y:S01]  /*d8d0*/  ISETP.LT.OR P2, PT, R0, 0x11, !P0 ;  /* 0x000000110000780c */ /* 0x000fe20004741670 */
[----:B------:R-:W-:-:S12]  /*d8e0*/  IMAD.MOV.U32 R8, RZ, RZ, R14 ;  /* 0x000000ffff087224 */ /* 0x000fd800078e000e */
[----:B0-----:R-:W-:Y:S05]  /*d8f0*/  WARPSYNC.COLLECTIVE R15, `(.L_x_143) ;  /* 0x000000000f087348 */ /* 0x001fea0003c00000 */
[----:B------:R1:W2:Y:S02]  /*d900*/  SHFL.IDX P6, R14, R13, R12, R11 ;  /* 0x0000000c0d0e7389 */ /* 0x0002a400000c000b */
[----:B012---:R-:W-:Y:S01]  /*d910*/  ENDCOLLECTIVE ;  /* 0x000000000000791b */ /* 0x007fe20003800000 */
.L_x_143:
[----:B------:R-:W-:Y:S01]  /*d920*/  @!PT LDS RZ, [RZ] ;  /* 0x00000000fffff984 */ /* 0x000fe20000000800 */
[----:B------:R-:W-:Y:S01]  /*d930*/  @!PT LDS RZ, [RZ] ;  /* 0x00000000fffff984 */ /* 0x000fe20000000800 */
[----:B------:R-:W-:Y:S01]  /*d940*/  @!PT LDS RZ, [RZ] ;  /* 0x00000000fffff984 */ /* 0x000fe20000000800 */
[----:B------:R0:W-:Y:S01]  /*d950*/  LDGSTS.E.BYPASS.LTC128B.128 [R5+0x3c00], desc[UR38][R2.64+0x80], !P2 ;  /* 0x03c0008002057fae */ /* 0x0001e2000d101d66 */
[----:B------:R-:W-:Y:S01]  /*d960*/  MOV R13, R17 ;  /* 0x00000011000d7202 */ /* 0x000fe20000000f00 */
[----:B------:R-:W-:Y:S01]  /*d970*/  IMAD.MOV.U32 R12, RZ, RZ, 0x3 ;  /* 0x00000003ff0c7424 */ /* 0x000fe200078e00ff */
[----:B0-----:R-:W-:-:S13]  /*d980*/  IADD3 R2, P2, R14, R35, RZ ;  /* 0x000000230e027210 */ /* 0x001fda0007f5e0ff */
[----:B------:R-:W-:Y:S05]  /*d990*/  WARPSYNC.COLLECTIVE R15, `(.L_x_144) ;  /* 0x000000000f087348 */ /* 0x000fea0003c00000 */
[----:B------:R0:W1:Y:S02]  /*d9a0*/  SHFL.IDX P6, R14, R13, R12, R11 ;  /* 0x0000000c0d0e7389 */ /* 0x00006400000c000b */
[----:B01----:R-:W-:Y:S01]  /*d9b0*/  ENDCOLLECTIVE ;  /* 0x000000000000791b */ /* 0x003fe20003800000 */
.L_x_144:
[----:B------:R-:W-:Y:S01]  /*d9c0*/  IMAD.X R3, RZ, RZ, R8, P2 ;  /* 0x000000ffff037224 */ /* 0x000fe200010e0608 */
        /* <DEDUP_REMOVED lines=11> */
.L_x_145:
        /* <DEDUP_REMOVED lines=10> */
.L_x_146:
        /* <DEDUP_REMOVED lines=12> */
.L_x_147:
        /* <DEDUP_REMOVED lines=10> */
.L_x_148:
        /* <DEDUP_REMOVED lines=12> */
.L_x_149:
[----:B------:R-:W-:Y:S01]  /*dd40*/  @!PT LDS RZ, [RZ] ;  /* 0x00000000fffff984 */ /* 0x000fe20000000800 */
[----:B------:R-:W-:Y:S01]  /*dd50*/  @!PT LDS RZ, [RZ] ;  /* 0x00000000fffff984 */ /* 0x000fe20000000800 */
[----:B------:R-:W-:Y:S01]  /*dd60*/  @!PT LDS RZ, [RZ] ;  /* 0x00000000fffff984 */ /* 0x000fe20000000800 */
[----:B------:R1:W-:Y:S01]  /*dd70*/  LDGSTS.E.BYPASS.LTC128B.128 [R5+0x5400], desc[UR38][R2.64+0x80], !P2 ;  /* 0x0540008002057fae */ /* 0x0003e2000d101d66 */
[----:B------:R-:W-:Y:S05]  /*dd80*/  BRA `(.L_x_150) ;  /* 0xffffffcc00d87947 */ /* 0x000fea000383ffff */
.L_x_71:
[----:B0-----:R0:W1:Y:S02]  /*dd90*/  SYNCS.PHASECHK.TRANS64.TRYWAIT P0, [R0+URZ+0x2a860], R3 ;  /* 0x02a86003000075a7 */ /* 0x001064000800017f */
[----:B-1----:R-:W-:Y:S05]  /*dda0*/  @!P0 NANOSLEEP.SYNCS 0x989680 ;  /* 0x009896800000895d */ /* 0x002fea0003900000 */
[----:B------:R-:W1:Y:S02]  /*ddb0*/  @!P0 SYNCS.PHASECHK.TRANS64 P0, [R0+URZ+0x2a860], R3 ;  /* 0x02a86003000085a7 */ /* 0x000e64000800007f */
[----:B-1----:R-:W-:Y:S05]  /*ddc0*/  @!P0 BRA `(.L_x_71) ;  /* 0xfffffffc00f08947 */ /* 0x002fea000383ffff */
[----:B------:R-:W-:Y:S05]  /*ddd0*/  BRA `(.L_x_151) ;  /* 0xffffffd000c07947 */ /* 0x000fea000383ffff */
.L_x_72:
[----:B------:R-:W-:Y:S01]  /*dde0*/  BSSY B0, `(.L_x_152) ;  /* 0x0000008000007945 */ /* 0x000fe20003800000 */
[----:B------:R-:W-:Y:S01]  /*ddf0*/  MOV R13, R17 ;  /* 0x00000011000d7202 */ /* 0x000fe20000000f00 */
[----:B------:R-:W-:Y:S01]  /*de00*/  IMAD.MOV.U32 R12, RZ, RZ, RZ ;  /* 0x000000ffff0c7224 */ /* 0x000fe200078e00ff */
[----:B------:R-:W-:Y:S01]  /*de10*/  MOV R11, 0x181f ;  /* 0x0000181f000b7802 */ /* 0x000fe20000000f00 */
[----:B------:R-:W-:-:S07]  /*de20*/  IMAD.MOV.U32 R15, RZ, RZ, -0x1 ;  /* 0xffffffffff0f7424 */ /* 0x000fce00078e00ff */
[----:B0-----:R-:W-:Y:S05]  /*de30*/  WARPSYNC.COLLECTIVE R15, `(.L_x_153) ;  /* 0x000000000f087348 */ /* 0x001fea0003c00000 */
[----:B------:R1:W2:Y:S02]  /*de40*/  SHFL.IDX P6, R14, R13, R12, R11 ;  /* 0x0000000c0d0e7389 */ /* 0x0002a400000c000b */
[----:B012---:R-:W-:Y:S01]  /*de50*/  ENDCOLLECTIVE ;  /* 0x000000000000791b */ /* 0x007fe20003800000 */
.L_x_153:
[----:B------:R-:W-:Y:S05]  /*de60*/  BSYNC B0 ;  /* 0x0000000000007941 */ /* 0x000fea0003800000 */
.L_x_152:
[----:B------:R-:W-:Y:S01]  /*de70*/  IMAD.MOV.U32 R13, RZ, RZ, R16 ;  /* 0x000000ffff0d7224 */ /* 0x000fe200078e0010 */
[----:B------:R-:W-:Y:S01]  /*de80*/  MOV R12, RZ ;  /* 0x000000ff000c7202 */ /* 0x000fe20000000f00 */
[----:B------:R-:W-:Y:S01]  /*de90*/  IMAD.MOV.U32 R11, RZ, RZ, 0x181f ;  /* 0x0000181fff0b7424 */ /* 0x000fe200078e00ff */
[----:B------:R-:W-:Y:S02]  /*dea0*/  MOV R15, 0xffffffff ;  /* 0xffffffff000f7802 */ /* 0x000fe40000000f00 */
[----:B------:R-:W-:Y:S02]  /*deb0*/  MOV R3, R14 ;  /* 0x0000000e00037202 */ /* 0x000fe40000000f00 */
[----:B------:R-:W-:-:S07]  /*dec0*/  LOP3.LUT R4, R29, 0x1, RZ, 0xc0, !PT ;  /* 0x000000011d047812 */ /* 0x000fce00078ec0ff */
[----:B------:R-:W-:Y:S05]  /*ded0*/  WARPSYNC.COLLECTIVE R15, `(.L_x_154) ;  /* 0x000000000f087348 */ /* 0x000fea0003c00000 */
[----:B------:R0:W1:Y:S02]  /*dee0*/  SHFL.IDX P6, R14, R13, R12, R11 ;  /* 0x0000000c0d0e7389 */ /* 0x00006400000c000b */
[----:B01----:R-:W-:Y:S01]  /*def0*/  ENDCOLLECTIVE ;  /* 0x000000000000791b */ /* 0x003fe20003800000 */
.L_x_154:
[----:B------:R-:W-:Y:S02]  /*df00*/  LOP3.LUT P0, RZ, R29, 0x2, RZ, 0xc0, !PT ;  /* 0x000000021dff7812 */ /* 0x000fe4000780c0ff */
[----:B------:R-:W-:Y:S02]  /*df10*/  ISETP.NE.U32.AND P1, PT, R4, 0x1, PT ;  /* 0x000000010400780c */ /* 0x000fe40003f25070 */
[C---:B------:R-:W-:Y:S02]  /*df20*/  ISETP.LT.OR P3, PT, R5.reuse, 0x1, !P0 ;  /* 0x000000010500780c */ /* 0x040fe40004761670 */
[----:B------:R-:W-:Y:S02]  /*df30*/  ISETP.LT.OR P2, PT, R5, 0x1, P1 ;  /* 0x000000010500780c */ /* 0x000fe40000f41670 */
[----:B------:R-:W-:Y:S02]  /*df40*/  LEA R4, R25, UR45, 0x1 ;  /* 0x0000002d19047c11 */ /* 0x000fe4000f8e08ff */
[----:B------:R-:W-:Y:S01]  /*df50*/  MOV R13, R17 ;  /* 0x00000011000d7202 */ /* 0x000fe20000000f00 */
[----:B------:R-:W-:-:S02]  /*df60*/  IMAD.MOV.U32 R12, RZ, RZ, 0x1 ;  /* 0x00000001ff0c7424 */ /* 0x000fc400078e00ff */
[----:B------:R-:W-:-:S07]  /*df70*/  IMAD.MOV.U32 R2, RZ, RZ, R14 ;  /* 0x000000ffff027224 */ /* 0x000fce00078e000e */
[----:B------:R-:W-:Y:S05]  /*df80*/  WARPSYNC.COLLECTIVE R15, `(.L_x_155) ;  /* 0x000000000f087348 */ /* 0x000fea0003c00000 */
[----:B------:R0:W1:Y:S02]  /*df90*/  SHFL.IDX P6, R14, R13, R12, R11 ;  /* 0x0000000c0d0e7389 */ /* 0x00006400000c000b */
[----:B01----:R-:W-:Y:S01]  /*dfa0*/  ENDCOLLECTIVE ;  /* 0x000000000000791b */ /* 0x003fe20003800000 */
.L_x_155:
[----:B------:R-:W-:-:S05]  /*dfb0*/  IMAD.WIDE.U32 R2, R30, 0x2, R2 ;  /* 0x000000021e027825 */ /* 0x000fca00078e0002 */
[----:B------:R-:W-:Y:S01]  /*dfc0*/  @!PT LDS RZ, [RZ] ;  /* 0x00000000fffff984 */ /* 0x000fe20000000800 */
[----:B------:R-:W-:Y:S01]  /*dfd0*/  @!PT LDS RZ, [RZ] ;  /* 0x00000000fffff984 */ /* 0x000fe20000000800 */
[----:B------:R-:W-:Y:S01]  /*dfe0*/  @!PT LDS RZ, [RZ] ;  /* 0x00000000fffff984 */ /* 0x000fe20000000800 */
[----:B------:R0:W-:Y:S01]  /*dff0*/  LDGSTS.E.BYPASS.LTC128B.128 [R4+0x400], desc[UR38][R2.64], !P2 ;  /* 0x0040000002047fae */ /* 0x0001e2000d101d66 */
[----:B------:R-:W-:-:S03]  /*e000*/  ISETP.LT.OR P2, PT, R5, 0x11, P1 ;  /* 0x000000110500780c */ /* 0x000fc60000f41670 */
[----:B------:R0:W-:Y:S01]  /*e010*/  LDGSTS.E.BYPASS.LTC128B.128 [R4+0x3400], desc[UR38][R2.64+0x80], !P3 ;  /* 0x0340008002047fae */ /* 0x0001e2000d901d66 */
[----:B------:R-:W-:Y:S01]  /*e020*/  ISETP.LT.OR P3, PT, R5, 0x11, !P0 ;  /* 0x000000110500780c */ /* 0x000fe20004761670 */
[----:B------:R-:W-:Y:S01]  /*e030*/  IMAD.MOV.U32 R13, RZ, RZ, R16 ;  /* 0x000000ffff0d7224 */ /* 0x000fe200078e0010 */
[----:B------:R-:W-:-:S11]  /*e040*/  MOV R6, R14 ;  /* 0x0000000e00067202 */ /* 0x000fd60000000f00 */
[----:B0-----:R-:W-:Y:S05]  /*e050*/  WARPSYNC.COLLECTIVE R15, `(.L_x_156) ;  /* 0x000000000f087348 */ /* 0x001fea0003c00000 */
[----:B------:R1:W2:Y:S02]  /*e060*/  SHFL.IDX P6, R14, R13, R12, R11 ;  /* 0x0000000c0d0e7389 */ /* 0x0002a400000c000b */
[----:B012---:R-:W-:Y:S01]  /*e070*/  ENDCOLLECTIVE ;  /* 0x000000000000791b */ /* 0x007fe20003800000 */
.L_x_156:
[----:B------:R-:W-:Y:S01]  /*e080*/  IMAD.MOV.U32 R3, RZ, RZ, R6 ;  /* 0x000000ffff037224 */ /* 0x000fe200078e0006 */
[----:B------:R-:W-:Y:S01]  /*e090*/  MOV R13, R17 ;  /* 0x00000011000d7202 */ /* 0x000fe20000000f00 */
[----:B------:R-:W-:Y:S01]  /*e0a0*/  IMAD.MOV.U32 R12, RZ, RZ, 0x2 ;  /* 0x00000002ff0c7424 */ /* 0x000fe200078e00ff */
[----:B------:R-:W-:-:S07]  /*e0b0*/  MOV R2, R14 ;  /* 0x0000000e00027202 */ /* 0x000fce0000000f00 */
[----:B------:R-:W-:Y:S05]  /*e0c0*/  WARPSYNC.COLLECTIVE R15, `(.L_x_157) ;  /* 0x000000000f087348 */ /* 0x000fea0003c00000 */
[----:B------:R0:W1:Y:S02]  /*e0d0*/  SHFL.IDX P6, R14, R13, R12, R11 ;  /* 0x0000000c0d0e7389 */ /* 0x00006400000c000b */
[----:B01----:R-:W-:Y:S01]  /*e0e0*/  ENDCOLLECTIVE ;  /* 0x000000000000791b */ /* 0x003fe20003800000 */
.L_x_157:
        /* <DEDUP_REMOVED lines=13> */
.L_x_158:
[----:B------:R-:W-:Y:S01]  /*e1c0*/  MOV R3, R8 ;  /* 0x0000000800037202 */ /* 0x000fe20000000f00 */
[----:B------:R-:W-:Y:S02]  /*e1d0*/  IMAD.MOV.U32 R8, RZ, RZ, RZ ;  /* 0x000000ffff087224 */ /* 0x000fe400078e00ff */
[----:B------:R-:W-:Y:S01]  /*e1e0*/  IMAD.MOV.U32 R13, RZ, RZ, R17 ;  /* 0x000000ffff0d7224 */ /* 0x000fe200078e0011 */
[----:B------:R-:W-:Y:S02]  /*e1f0*/  MOV R12, 0x3 ;  /* 0x00000003000c7802 */ /* 0x000fe40000000f00 */
[----:B------:R-:W-:-:S07]  /*e200*/  MOV R9, R14 ;  /* 0x0000000e00097202 */ /* 0x000fce0000000f00 */
[----:B------:R-:W-:Y:S05]  /*e210*/  WARPSYNC.COLLECTIVE R15, `(.L_x_159) ;  /* 0x000000000f087348 */ /* 0x000fea0003c00000 */
[----:B------:R0:W1:Y:S02]  /*e220*/  SHFL.IDX P6, R14, R13, R12, R11 ;  /* 0x0000000c0d0e7389 */ /* 0x00006400000c000b */
[----:B01----:R-:W-:Y:S01]  /*e230*/  ENDCOLLECTIVE ;  /* 0x000000000000791b */ /* 0x003fe20003800000 */
.L_x_159:
[----:B------:R-:W-:-:S04]  /*e240*/  IMAD.MOV.U32 R2, RZ, RZ, R9 ;  /* 0x000000ffff027224 */ /* 0x000fc800078e0009 */
[----:B------:R-:W-:-:S05]  /*e250*/  IMAD.WIDE.U32 R2, R30, 0x2, R2 ;  /* 0x000000021e027825 */ /* 0x000fca00078e0002 */
[----:B------:R-:W-:Y:S01]  /*e260*/  @!PT LDS RZ, [RZ] ;  /* 0x00000000fffff984 */ /* 0x000fe20000000800 */
[----:B------:R-:W-:Y:S01]  /*e270*/  @!PT LDS RZ, [RZ] ;  /* 0x00000000fffff984 */ /* 0x000fe20000000800 */
[----:B------:R-:W-:Y:S01]  /*e280*/  @!PT LDS RZ, [RZ] ;  /* 0x00000000fffff984 */ /* 0x000fe20000000800 */
[----:B------:R0:W-:Y:S01]  /*e290*/  LDGSTS.E.BYPASS.LTC128B.128 [R4+0x1400], desc[UR38][R2.64], !P2 ;  /* 0x0140000002047fae */ /* 0x0001e2000d101d66 */
[C---:B------:R-:W-:Y:S02]  /*e2a0*/  ISETP.LT.OR P2, PT, R5.reuse, 0x31, P1 ;  /* 0x000000310500780c */ /* 0x040fe40000f41670 */
[----:B------:R-:W-:Y:S01]  /*e2b0*/  MOV R13, R16 ;  /* 0x00000010000d7202 */ /* 0x000fe20000000f00 */
[----:B------:R0:W-:Y:S01]  /*e2c0*/  LDGSTS.E.BYPASS.LTC128B.128 [R4+0x4400], desc[UR38][R2.64+0x80], !P3 ;  /* 0x0440008002047fae */ /* 0x0001e2000d901d66 */
[----:B------:R-:W-:Y:S01]  /*e2d0*/  ISETP.LT.OR P3, PT, R5, 0x31, !P0 ;  /* 0x000000310500780c */ /* 0x000fe20004761670 */
[----:B------:R-:W-:-:S12]  /*e2e0*/  IMAD.MOV.U32 R10, RZ, RZ, R14 ;  /* 0x000000ffff0a7224 */ /* 0x000fd800078e000e */
[----:B0-----:R-:W-:Y:S05]  /*e2f0*/  WARPSYNC.COLLECTIVE R15, `(.L_x_160) ;  /* 0x000000000f087348 */ /* 0x001fea0003c00000 */
[----:B------:R1:W2:Y:S02]  /*e300*/  SHFL.IDX P6, R14, R13, R12, R11 ;  /* 0x0000000c0d0e7389 */ /* 0x0002a400000c000b */
[----:B012---:R-:W-:Y:S01]  /*e310*/  ENDCOLLECTIVE ;  /* 0x000000000000791b */ /* 0x007fe20003800000 */
.L_x_160:
[----:B------:R-:W-:Y:S01]  /*e320*/  IMAD.MOV.U32 R3, RZ, RZ, R10 ;  /* 0x000000ffff037224 */ /* 0x000fe200078e000a */
[----:B------:R-:W-:Y:S01]  /*e330*/  MOV R13, R17 ;  /* 0x00000011000d7202 */ /* 0x000fe20000000f00 */
[----:B------:R-:W-:Y:S02]  /*e340*/  IMAD.MOV.U32 R12, RZ, RZ, 0x4 ;  /* 0x00000004ff0c7424 */ /* 0x000fe400078e00ff */
[----:B------:R-:W-:-:S07]  /*e350*/  IMAD.MOV.U32 R19, RZ, RZ, R14 ;  /* 0x000000ffff137224 */ /* 0x000fce00078e000e */
[----:B------:R-:W-:Y:S05]  /*e360*/  WARPSYNC.COLLECTIVE R15, `(.L_x_161) ;  /* 0x000000000f087348 */ /* 0x000fea0003c00000 */
[----:B------:R0:W1:Y:S02]  /*e370*/  SHFL.IDX P6, R14, R13, R12, R11 ;  /* 0x0000000c0d0e7389 */ /* 0x00006400000c000b */
[----:B01----:R-:W-:Y:S01]  /*e380*/  ENDCOLLECTIVE ;  /* 0x000000000000791b */ /* 0x003fe20003800000 */
.L_x_161:
[----:B------:R-:W-:-:S05]  /*e390*/  MOV R2, R19 ;  /* 0x0000001300027202 */ /* 0x000fca0000000f00 */
[----:B------:R-:W-:-:S05]  /*e3a0*/  IMAD.WIDE.U32 R2, R30, 0x2, R2 ;  /* 0x000000021e027825 */ /* 0x000fca00078e0002 */
[----:B------:R-:W-:Y:S01]  /*e3b0*/  @!PT LDS RZ, [RZ] ;  /* 0x00000000fffff984 */ /* 0x000fe20000000800 */
[----:B------:R-:W-:Y:S01]  /*e3c0*/  @!PT LDS RZ, [RZ] ;  /* 0x00000000fffff984 */ /* 0x000fe20000000800 */
[----:B------:R-:W-:Y:S01]  /*e3d0*/  @!PT LDS RZ, [RZ] ;  /* 0x00000000fffff984 */ /* 0x000fe20000000800 */
[----:B------:R0:W-:Y:S01]  /*e3e0*/  LDGSTS.E.BYPASS.LTC128B.128 [R4+0x1c00], desc[UR38][R2.64], !P2 ;  /* 0x01c0000002047fae */ /* 0x0001e2000d101d66 */
[----:B------:R-:W-:Y:S01]  /*e3f0*/  IMAD.MOV.U32 R13, RZ, RZ, R16 ;  /* 0x000000ffff0d7224 */ /* 0x000fe200078e0010 */
[C---:B------:R-:W-:Y:S02]  /*e400*/  ISETP.LT.OR P2, PT, R5.reuse, 0x41, P1 ;  /* 0x000000410500780c */ /* 0x040fe40000f41670 */
[----:B------:R0:W-:Y:S01]  /*e410*/  LDGSTS.E.BYPASS.LTC128B.128 [R4+0x4c00], desc[UR38][R2.64+0x80], !P3 ;  /* 0x04c0008002047fae */ /* 0x0001e2000d901d66 */
[----:B------:R-:W-:Y:S02]  /*e420*/  ISETP.LT.OR P3, PT, R5, 0x41, !P0 ;  /* 0x000000410500780c */ /* 0x000fe40004761670 */
[----:B------:R-:W-:-:S11]  /*e430*/  MOV R18, R14 ;  /* 0x0000000e00127202 */ /* 0x000fd60000000f00 */
[----:B0-----:R-:W-:Y:S05]  /*e440*/  WARPSYNC.COLLECTIVE R15, `(.L_x_162) ;  /* 0x000000000f087348 */ /* 0x001fea0003c00000 */
[----:B------:R1:W2:Y:S02]  /*e450*/  SHFL.IDX P6, R14, R13, R12, R11 ;  /* 0x0000000c0d0e7389 */ /* 0x0002a400000c000b */
[----:B012---:R-:W-:Y:S01]  /*e460*/  ENDCOLLECTIVE ;  /* 0x000000000000791b */ /* 0x007fe20003800000 */
.L_x_162:
[----:B------:R-:W-:Y:S01]  /*e470*/  MOV R3, R18 ;  /* 0x0000001200037202 */ /* 0x000fe20000000f00 */
[----:B------:R-:W-:Y:S01]  /*e480*/  IMAD.MOV.U32 R13, RZ, RZ, R17 ;  /* 0x000000ffff0d7224 */ /* 0x000fe200078e0011 */
[----:B------:R-:W-:Y:S02]  /*e490*/  MOV R12, 0x5 ;  /* 0x00000005000c7802 */ /* 0x000fe40000000f00 */
[----:B------:R-:W-:-:S07]  /*e4a0*/  MOV R23, R14 ;  /* 0x0000000e00177202 */ /* 0x000fce0000000f00 */
[----:B------:R-:W-:Y:S05]  /*e4b0*/  WARPSYNC.COLLECTIVE R15, `(.L_x_163) ;  /* 0x000000000f087348 */ /* 0x000fea0003c00000 */
[----:B------:R0:W1:Y:S02]  /*e4c0*/  SHFL.IDX P6, R14, R13, R12, R11 ;  /* 0x0000000c0d0e7389 */ /* 0x00006400000c000b */
[----:B01----:R-:W-:Y:S01]  /*e4d0*/  ENDCOLLECTIVE ;  /* 0x000000000000791b */ /* 0x003fe20003800000 */
.L_x_163:
[----:B------:R-:W-:-:S04]  /*e4e0*/  IMAD.MOV.U32 R2, RZ, RZ, R23 ;  /* 0x000000ffff027224 */ /* 0x000fc800078e0017 */
[----:B------:R-:W-:-:S05]  /*e4f0*/  IMAD.WIDE.U32 R2, R30, 0x2, R2 ;  /* 0x000000021e027825 */ /* 0x000fca00078e0002 */
[----:B------:R-:W-:Y:S01]  /*e500*/  @!PT LDS RZ, [RZ] ;  /* 0x00000000fffff984 */ /* 0x000fe20000000800 */
[----:B------:R-:W-:Y:S01]  /*e510*/  @!PT LDS RZ, [RZ] ;  /* 0x00000000fffff984 */ /* 0x000fe20000000800 */
[----:B------:R-:W-:Y:S01]  /*e520*/  @!PT LDS RZ, [RZ] ;  /* 0x00000000fffff984 */ /* 0x000fe20000000800 */
[----:B------:R0:W-:Y:S01]  /*e530*/  LDGSTS.E.BYPASS.LTC128B.128 [R4+0x2400], desc[UR38][R2.64], !P2 ;  /* 0x0240000002047fae */ /* 0x0001e2000d101d66 */
[----:B------:R-:W-:-:S03]  /*e540*/  MOV R13, R16 ;  /* 0x00000010000d7202 */ /* 0x000fc60000000f00 */
[----:B------:R0:W-:Y:S01]  /*e550*/  LDGSTS.E.BYPASS.LTC128B.128 [R4+0x5400], desc[UR38][R2.64+0x80], !P3 ;  /* 0x0540008002047fae */ /* 0x0001e2000d901d66 */
[----:B------:R-:W-:-:S07]  /*e560*/  IMAD.MOV.U32 R17, RZ, RZ, R14 ;  /* 0x000000ffff117224 */ /* 0x000fce00078e000e */
[----:B0-----:R-:W-:Y:S05]  /*e570*/  WARPSYNC.COLLECTIVE R15, `(.L_x_164) ;  /* 0x000000000f087348 */ /* 0x001fea0003c00000 */
[----:B------:R1:W2:Y:S02]  /*e580*/  SHFL.IDX P6, R14, R13, R12, R11 ;  /* 0x0000000c0d0e7389 */ /* 0x0002a400000c000b */
[----:B012---:R-:W-:Y:S01]  /*e590*/  ENDCOLLECTIVE ;  /* 0x000000000000791b */ /* 0x007fe20003800000 */
.L_x_164:
[----:B------:R-:W-:Y:S05]  /*e5a0*/  BRA `(.L_x_165) ;  /* 0xffffffcc00a07947 */ /* 0x000fea000383ffff */
.L_x_75:
[----:B0-----:R0:W1:Y:S02]  /*e5b0*/  SYNCS.PHASECHK.TRANS64.TRYWAIT P0, [R7+URZ+0x2a820], R8 ;  /* 0x02a82008070075a7 */ /* 0x001064000800017f */
[----:B-1----:R-:W-:Y:S05]  /*e5c0*/  @!P0 NANOSLEEP.SYNCS 0x989680 ;  /* 0x009896800000895d */ /* 0x002fea0003900000 */
[----:B------:R-:W1:Y:S02]  /*e5d0*/  @!P0 SYNCS.PHASECHK.TRANS64 P0, [R7+URZ+0x2a820], R8 ;  /* 0x02a82008070085a7 */ /* 0x000e64000800007f */
[----:B-1----:R-:W-:Y:S05]  /*e5e0*/  @!P0 BRA `(.L_x_75) ;  /* 0xfffffffc00f08947 */ /* 0x002fea000383ffff */
[----:B------:R-:W-:Y:S05]  /*e5f0*/  BRA `(.L_x_166) ;  /* 0xffffffd000147947 */ /* 0x000fea000383ffff */
.L_x_76:
[----:B------:R-:W1:Y:S01]  /*e600*/  S2R R3, SR_TID.X ;  /* 0x0000000000037919 */ /* 0x000e620000002100 */
[----:B------:R-:W-:Y:S01]  /*e610*/  BSSY B0, `(.L_x_167) ;  /* 0x000000a000007945 */ /* 0x000fe20003800000 */
[----:B------:R-:W-:Y:S01]  /*e620*/  IMAD.MOV.U32 R12, RZ, RZ, RZ ;  /* 0x000000ffff0c7224 */ /* 0x000fe200078e00ff */
[----:B------:R-:W-:Y:S01]  /*e630*/  MOV R11, 0x1f ;  /* 0x0000001f000b7802 */ /* 0x000fe20000000f00 */
[----:B------:R-:W-:Y:S01]  /*e640*/  IMAD.MOV.U32 R15, RZ, RZ, -0x1 ;  /* 0xffffffffff0f7424 */ /* 0x000fe200078e00ff */
[----:B-1----:R-:W-:-:S04]  /*e650*/  SHF.R.U32.HI R3, RZ, 0x5, R3 ;  /* 0x00000005ff037819 */ /* 0x002fc80000011603 */
[----:B------:R-:W-:-:S04]  /*e660*/  LOP3.LUT R3, R3, 0x3, RZ, 0xc0, !PT ;  /* 0x0000000303037812 */ /* 0x000fc800078ec0ff */
[----:B------:R-:W-:-:S07]  /*e670*/  MOV R13, R3 ;  /* 0x00000003000d7202 */ /* 0x000fce0000000f00 */
[----:B0----5:R-:W-:Y:S05]  /*e680*/  WARPSYNC.COLLECTIVE R15, `(.L_x_168) ;  /* 0x000000000f087348 */ /* 0x021fea0003c00000 */
[----:B------:R1:W2:Y:S02]  /*e690*/  SHFL.IDX P6, R14, R13, R12, R11 ;  /* 0x0000000c0d0e7389 */ /* 0x0002a400000c000b */
[----:B012--5:R-:W-:Y:S01]  /*e6a0*/  ENDCOLLECTIVE ;  /* 0x000000000000791b */ /* 0x027fe20003800000 */
.L_x_168:
[----:B------:R-:W-:Y:S05]  /*e6b0*/  BSYNC B0 ;  /* 0x0000000000007941 */ /* 0x000fea0003800000 */
.L_x_167:
[----:B------:R-:W-:Y:S05]  /*e6c0*/  BRA `(.L_x_169) ;  /* 0xffffffcc00f87947 */ /* 0x000fea000383ffff */
.L_x_77:
[----:B------:R-:W-:Y:S01]  /*e6d0*/  BSSY B0, `(.L_x_170) ;  /* 0x0000006000007945 */ /* 0x000fe20003800000 */
[----:B------:R-:W-:-:S07]  /*e6e0*/  MOV R15, 0xffffffff ;  /* 0xffffffff000f7802 */ /* 0x000fce0000000f00 */
[----:B01---5:R-:W-:Y:S05]  /*e6f0*/  WARPSYNC.COLLECTIVE R15, `(.L_x_171) ;  /* 0x000000000f0c7348 */ /* 0x023fea0003c00000 */
[----:B------:R-:W-:Y:S02]  /*e700*/  ELECT P6, UR62, PT ;  /* 0x00000000003e782f */ /* 0x000fe400038c0000 */
[----:B------:R-:W-:Y:S01]  /*e710*/  MOV R14, UR62 ;  /* 0x0000003e000e7c02 */ /* 0x000fe20008000f00 */
[----:B01---5:R-:W-:Y:S10]  /*e720*/  ENDCOLLECTIVE ;  /* 0x000000000000791b */ /* 0x023ff40003800000 */
.L_x_171:
[----:B------:R-:W-:Y:S05]  /*e730*/  BSYNC B0 ;  /* 0x0000000000007941 */ /* 0x000fea0003800000 */
.L_x_170:
[----:B------:R-:W-:Y:S05]  /*e740*/  BRA `(.L_x_172) ;  /* 0xffffffcc00ec7947 */ /* 0x000fea000383ffff */
.L_x_79:
[----:B-1----:R1:W2:Y:S02]  /*e750*/  SYNCS.PHASECHK.TRANS64.TRYWAIT P1, [R5+URZ+0x2a840], R4 ;  /* 0x02a84004050075a7 */ /* 0x0022a4000802017f */
[----:B--2---:R-:W-:Y:S05]  /*e760*/  @!P1 NANOSLEEP.SYNCS 0x989680 ;  /* 0x009896800000995d */ /* 0x004fea0003900000 */
[----:B------:R-:W2:Y:S02]  /*e770*/  @!P1 SYNCS.PHASECHK.TRANS64 P1, [R5+URZ+0x2a840], R4 ;  /* 0x02a84004050095a7 */ /* 0x000ea4000802007f */
[----:B--2---:R-:W-:Y:S05]  /*e780*/  @!P1 BRA `(.L_x_79) ;  /* 0xfffffffc00f09947 */ /* 0x004fea000383ffff */
[----:B------:R-:W-:Y:S05]  /*e790*/  BRA `(.L_x_173) ;  /* 0xffffffd0000c7947 */ /* 0x000fea000383ffff */
.L_x_81:
[----:B--2---:R2:W3:Y:S02]  /*e7a0*/  SYNCS.PHASECHK.TRANS64.TRYWAIT P1, [R3+URZ+0x2a840], R0 ;  /* 0x02a84000030075a7 */ /* 0x0044e4000802017f */
[----:B---3--:R-:W-:Y:S05]  /*e7b0*/  @!P1 NANOSLEEP.SYNCS 0x989680 ;  /* 0x009896800000995d */ /* 0x008fea0003900000 */
[----:B------:R-:W3:Y:S02]  /*e7c0*/  @!P1 SYNCS.PHASECHK.TRANS64 P1, [R3+URZ+0x2a840], R0 ;  /* 0x02a84000030095a7 */ /* 0x000ee4000802007f */
[----:B---3--:R-:W-:Y:S05]  /*e7d0*/  @!P1 BRA `(.L_x_81) ;  /* 0xfffffffc00f09947 */ /* 0x008fea000383ffff */
[----:B------:R-:W-:Y:S05]  /*e7e0*/  BRA `(.L_x_174) ;  /* 0xffffffd000187947 */ /* 0x000fea000383ffff */
.L_x_83:
[----:B---3--:R3:W4:Y:S02]  /*e7f0*/  SYNCS.PHASECHK.TRANS64.TRYWAIT P1, [R5+URZ+0x2a860], R4 ;  /* 0x02a86004050075a7 */ /* 0x008724000802017f */
[----:B----4-:R-:W-:Y:S05]  /*e800*/  @!P1 NANOSLEEP.SYNCS 0x989680 ;  /* 0x009896800000995d */ /* 0x010fea0003900000 */
[----:B------:R-:W4:Y:S02]  /*e810*/  @!P1 SYNCS.PHASECHK.TRANS64 P1, [R5+URZ+0x2a860], R4 ;  /* 0x02a86004050095a7 */ /* 0x000f24000802007f */
[----:B----4-:R-:W-:Y:S05]  /*e820*/  @!P1 BRA `(.L_x_83) ;  /* 0xfffffffc00f09947 */ /* 0x010fea000383ffff */
[----:B------:R-:W-:Y:S05]  /*e830*/  BRA `(.L_x_175) ;  /* 0xffffffd000147947 */ /* 0x000fea000383ffff */
.L_x_176:
[----:B------:R-:W-:-:S00]  /*e840*/  BRA `(.L_x_176) ;  /* 0xfffffffc00fc7947 */ /* 0x000fc0000383ffff */
[----:B------:R-:W-:-:S00]  /*e850*/  NOP ;  /* 0x0000000000007918 */ /* 0x000fc00000000000 */
        /* <DEDUP_REMOVED lines=10> */
.L_x_15732:


//--------------------- .text._ZN7cutlass13device_kernelIN5flash11enable_sm90INS1_16FlashAttnFwdSm90INS1_25CollectiveMainloopFwdSm90ILi2EN4cute5tupleIJNS5_1CILi1EEES8_S8_EEENS6_IJNS7_ILi128EEENS7_ILi96EEENS7_ILi192EEEEEELi128ENS_6half_tEfNS_4arch4Sm90ELb0ELb0ELb1ELb1ELb1ELb0ELb0ELb1ELb1ELb1ELb1ELb0EEENS1_21CollectiveEpilogueFwdINS6_IJSA_SA_SB_EEES9_SE_SG_Li256ELb1ELb1ELb1ELb0EEENS1_36VarlenDynamicPersistentTileSchedulerILi128ELi96ELi256ELi128ELb1ELb1ELb1ELb0ELb1ELb1EEEEEEEEEvNT_6ParamsE --------------------------
	.section	.text._ZN7cutlass13device_kernelIN5flash11enable_sm90INS1_16FlashAttnFwdSm90INS1_25CollectiveMainloopFwdSm90ILi2EN4cute5tupleIJNS5_1CILi1EEES8_S8_EEENS6_IJNS7_ILi128EEENS7_ILi96EEENS7_ILi192EEEEEELi128ENS_6half_tEfNS_4arch4Sm90ELb0ELb0ELb1ELb1ELb1ELb0ELb0ELb1ELb1ELb1ELb1ELb0EEENS1_21CollectiveEpilogueFwdINS6_IJSA_SA_SB_EEES9_SE_SG_Li256ELb1ELb1ELb1ELb0EEENS1_36VarlenDynamicPersistentTileSchedulerILi128ELi96ELi256ELi128ELb1ELb1ELb1ELb0ELb1ELb1EEEEEEEEEvNT_6ParamsE,"ax",@progbits
	.align	128
.text._ZN7cutlass13device_kernelIN5flash11enable_sm90INS1_16FlashAttnFwdSm90INS1_25CollectiveMainloopFwdSm90ILi2EN4cute5tupleIJNS5_1CILi1EEES8_S8_EEENS6_IJNS7_ILi128EEENS7_ILi96EEENS7_ILi192EEEEEELi128ENS_6half_tEfNS_4arch4Sm90ELb0ELb0ELb1ELb1ELb1ELb0ELb0ELb1ELb1ELb1ELb1ELb0EEENS1_21CollectiveEpilogueFwdINS6_IJSA_SA_SB_EEES9_SE_SG_Li256ELb1ELb1ELb1ELb0EEENS1_36VarlenDynamicPersistentTileSchedulerILi128ELi96ELi256ELi128ELb1ELb1ELb1ELb0ELb1ELb1EEEEEEEEEvNT_6ParamsE:
        .type           _ZN7cutlass13device_kernelIN5flash11enable_sm90INS1_16FlashAttnFwdSm90INS1_25CollectiveMainloopFwdSm90ILi2EN4cute5tupleIJNS5_1CILi1EEES8_S8_EEENS6_IJNS7_ILi128EEENS7_ILi96EEENS7_ILi192EEEEEELi128ENS_6half_tEfNS_4arch4Sm90ELb0ELb0ELb1ELb1ELb1ELb0ELb0ELb1ELb1ELb1ELb1ELb0EEENS1_21CollectiveEpilogueFwdINS6_IJSA_SA_SB_EEES9_SE_SG_Li256ELb1ELb1ELb1ELb0EEENS1_36VarlenDynamicPersistentTileSchedulerILi128ELi96ELi256ELi128ELb1ELb1ELb1ELb0ELb1ELb1EEEEEEEEEvNT_6ParamsE,@function
        .size           _ZN7cutlass13device_kernelIN5flash11enable_sm90INS1_16FlashAttnFwdSm90INS1_25CollectiveMainloopFwdSm90ILi2EN4cute5tupleIJNS5_1CILi1EEES8_S8_EEENS6_IJNS7_ILi128EEENS7_ILi96EEENS7_ILi192EEEEEELi128ENS_6half_tEfNS_4arch4Sm90ELb0ELb0ELb1ELb1ELb1ELb0ELb0ELb1ELb1ELb1ELb1ELb0EEENS1_21CollectiveEpilogueFwdINS6_IJSA_SA_SB_EEES9_SE_SG_Li256ELb1ELb1ELb1ELb0EEENS1_36VarlenDynamicPersistentTileSchedulerILi128ELi96ELi256ELi128ELb1ELb1ELb1ELb0ELb1ELb1EEEEEEEEEvNT_6ParamsE,(.L_x_15733 - _ZN7cutlass13device_kernelIN5flash11enable_sm90INS1_16FlashAttnFwdSm90INS1_25CollectiveMainloopFwdSm90ILi2EN4cute5tupleIJNS5_1CILi1EEES8_S8_EEENS6_IJNS7_ILi128EEENS7_ILi96EEENS7_ILi192EEEEEELi128ENS_6half_tEfNS_4arch4Sm90ELb0ELb0ELb1ELb1ELb1ELb0ELb0ELb1ELb1ELb1ELb1ELb0EEENS1_21CollectiveEpilogueFwdINS6_IJSA_SA_SB_EEES9_SE_SG_Li256ELb1ELb1ELb1ELb0EEENS1_36VarlenDynamicPersistentTileSchedulerILi128ELi96ELi256ELi128ELb1ELb1ELb1ELb0ELb1ELb1EEEEEEEEEvNT_6ParamsE)
        .other          _ZN7cutlass13device_kernelIN5flash11enable_sm90INS1_16FlashAttnFwdSm90INS1_25CollectiveMainloopFwdSm90ILi2EN4cute5tupleIJNS5_1CILi1EEES8_S8_EEENS6_IJNS7_ILi128EEENS7_ILi96EEENS7_ILi192EEEEEELi128ENS_6half_tEfNS_4arch4Sm90ELb0ELb0ELb1ELb1ELb1ELb0ELb0ELb1ELb1ELb1ELb1ELb0EEENS1_21CollectiveEpilogueFwdINS6_IJSA_SA_SB_EEES9_SE_SG_Li256ELb1ELb1ELb1ELb0EEENS1_36VarlenDynamicPersistentTileSchedulerILi128ELi96ELi256ELi128ELb1ELb1ELb1ELb0ELb1ELb1EEEEEEEEEvNT_6ParamsE,@"STO_CUDA_ENTRY STV_DEFAULT"
_ZN7cutlass13device_kernelIN5flash11enable_sm90INS1_16FlashAttnFwdSm90INS1_25CollectiveMainloopFwdSm90ILi2EN4cute5tupleIJNS5_1CILi1EEES8_S8_EEENS6_IJNS7_ILi128EEENS7_ILi96EEENS7_ILi192EEEEEELi128ENS_6half_tEfNS_4arch4Sm90ELb0ELb0ELb1ELb1ELb1ELb0ELb0ELb1ELb1ELb1ELb1ELb0EEENS1_21CollectiveEpilogueFwdINS6_IJSA_SA_SB_EEES9_SE_SG_Li256ELb1ELb1ELb1ELb0EEENS1_36VarlenDynamicPersistentTileSchedulerILi128ELi96ELi256ELi128ELb1ELb1ELb1ELb0ELb1ELb1EEEEEEEEEvNT_6ParamsE:
[----:B------:R-:W0:Y:S02]  /*0000*/  LDC R1, c[0x0][0x28] ;  /* 0x00000a00ff017b82 */ /* 0x000e240000000800 */
[----:B0-----:R-:W-:Y:S01]  /*0010*/  VIADD R1, R1, 0xffffffe0 ;  /* 0xffffffe001017836 */ /* 0x001fe20000000000 */
[----:B------:R-:W0:Y:S01]  /*0020*/  S2R R3, SR_TID.X ;  /* 0x0000000000037919 */ /* 0x000e220000002100 */
[----:B------:R-:W-:Y:S01]  /*0030*/  ELECT P0, URZ, PT ;  /* 0x00000000003f782f */ /* 0x000fe20003800000 */
[----:B------:R-:W-:Y:S01]  /*0040*/  UMOV UR4, 0x80 ;  /* 0x0000008000047882 */ /* 0x000fe20000000000 */
[----:B------:R-:W-:Y:S01]  /*0050*/  UMOV UR7, 0x100 ;  /* 0x0000010000077882 */ /* 0x000fe20000000000 */
[----:B0-----:R-:W-:-:S05]  /*0060*/  SHF.R.U32.HI R0, RZ, 0x5, R3 ;  /* 0x00000005ff007819 */ /* 0x001fca0000011603 */
[----:B------:R-:W0:Y:S02]  /*0070*/  SHFL.IDX PT, R2, R0, RZ, 0x1f ;  /* 0x00001fff00027589 */ /* 0x000e2400000e0000 */
[C---:B0-----:R-:W-:Y:S02]  /*0080*/  ISETP.NE.OR P0, PT, R2.reuse, RZ, !P0 ;  /* 0x000000ff0200720c */ /* 0x041fe40004705670 */
[----:B------:R-:W-:Y:S02]  /*0090*/  ISETP.NE.AND P1, PT, R2, RZ, PT ;  /* 0x000000ff0200720c */ /* 0x000fe40003f25270 */
[----:B------:R-:W-:-:S06]  /*00a0*/  SHF.R.U32.HI R2, RZ, 0x7, R3 ;  /* 0x00000007ff027819 */ /* 0x000fcc0000011603 */
[----:B------:R-:W0:Y:S03]  /*00b0*/  SHFL.IDX PT, R2, R2, RZ, 0x1f ;  /* 0x00001fff02027589 */ /* 0x000e2600000e0000 */
[----:B------:R-:W-:Y:S01]  /*00c0*/  VOTEU.ALL UP0, P0 ;  /* 0x00000000003f7886 */ /* 0x000fe20000000000 */
[----:B------:R-:W-:-:S04]  /*00d0*/  VOTEU.ALL UP1, P0 ;  /* 0x00000000003f7886 */ /* 0x000fc80000020000 */
[----:B------:R-:W1:Y:S01]  /*00e0*/  @!UP0 S2UR UR8, SR_CgaCtaId ;  /* 0x00000000000889c3 */ /* 0x000e620000008800 */
[----:B------:R-:W-:Y:S01]  /*00f0*/  @!UP0 UMOV UR6, 0x400 ;  /* 0x0000040000068882 */ /* 0x000fe20000000000 */
[----:B------:R-:W-:-:S04]  /*0100*/  @!UP0 UIADD3 UR4, -UR4, 0x100000, URZ ;  /* 0x0010000004048890 */ /* 0x000fc8000fffe13f */
[----:B------:R-:W-:Y:S02]  /*0110*/  @!UP0 USHF.L.U32 UR5, UR4, 0xb, URZ ;  /* 0x0000000b04058899 */ /* 0x000fe4000800063f */
[----:B------:R-:W-:Y:S02]  /*0120*/  @!UP0 USHF.L.U32 UR4, UR4, 0x1, URZ ;  /* 0x0000000104048899 */ /* 0x000fe4000800063f */
[----:B-1----:R-:W-:Y:S02]  /*0130*/  @!UP0 ULEA UR8, UR8, UR6, 0x18 ;  /* 0x0000000608088291 */ /* 0x002fe4000f8ec03f */
[----:B------:R-:W-:-:S04]  /*0140*/  @!UP0 UIADD3 UR6, -UR7, 0x100000, URZ ;  /* 0x0010000007068890 */ /* 0x000fc8000fffe13f */
[----:B------:R-:W-:Y:S02]  /*0150*/  @!UP0 USHF.L.U32 UR7, UR6, 0xb, URZ ;  /* 0x0000000b06078899 */ /* 0x000fe4000800063f */
[----:B------:R-:W-:Y:S01]  /*0160*/  @!UP0 USHF.L.U32 UR6, UR6, 0x1, URZ ;  /* 0x0000000106068899 */ /* 0x000fe2000800063f */
[----:B------:R-:W-:-:S05]  /*0170*/  VOTEU.ALL UP0, P0 ;  /* 0x00000000003f7886 */ /* 0x000fca0000000000 */
[----:B------:R1:W2:Y:S06]  /*0180*/  @!UP0 SYNCS.EXCH.64 URZ, [UR8+0x2a800], UR4 ;  /* 0x02a80004083f85b2 */ /* 0x0002ac0008000100 */
[----:B------:R1:W3:Y:S02]  /*0190*/  @!UP1 SYNCS.EXCH.64 URZ, [UR8+0x2a820], UR6 ;  /* 0x02a82006083f95b2 */ /* 0x0002e40008000100 */
[----:B01----:R-:W-:Y:S05]  /*01a0*/  @P1 BRA `(.L_x_177) ;  /* 0x0000000000481947 */ /* 0x003fea0003800000 */
        /* <DEDUP_REMOVED lines=14> */
[----:B------:R0:W4:Y:S01]  /*0290*/  SYNCS.EXCH.64 URZ, [UR8+0x2a840], UR6 ;  /* 0x02a84006083f75b2 */ /* 0x0001220008000100 */
[----:B------:R0:W0:Y:S01]  /*02a0*/  SYNCS.EXCH.64 URZ, [UR8+0x2a838], UR4 ;  /* 0x02a83804083f75b2 */ /* 0x0000220008000100 */
[----:B------:R0:W0:Y:S01]  /*02b0*/  SYNCS.EXCH.64 URZ, [UR8+0x2a848], UR6 ;  /* 0x02a84806083f75b2 */ /* 0x0000220008000100 */
[----:B------:R-:W-:Y:S01]  /*02c0*/  NOP ;  /* 0x0000000000007918 */ /* 0x000fe20000000000 */
.L_x_177:
        /* <DEDUP_REMOVED lines=22> */
.L_x_178:
        /* <DEDUP_REMOVED lines=18> */
.L_x_179:
        /* <DEDUP_REMOVED lines=22> */
.L_x_180:
        /* <DEDUP_REMOVED lines=23> */
.L_x_181:
[----:B------:R-:W-:Y:S01]  /*0820*/  UISETP.NE.AND UP0, UPT, UR9, URZ, UPT ;  /* 0x0000003f0900728c */ /* 0x000fe2000bf05270 */
[----:B------:R-:W-:Y:S01]  /*0830*/  NOP ;  /* 0x0000000000007918 */ /* 0x000fe20000000000 */
[----:B0-----:R-:W-:Y:S01]  /*0840*/  UMOV UR4, 0x1 ;  /* 0x0000000100047882 */ /* 0x001fe20000000000 */
[----:B------:R-:W-:Y:S01]  /*0850*/  ULDC.64 UR36, c[0x0][0x208] ;  /* 0x0000820000247ab9 */ /* 0x000fe20000000a00 */
[----:B------:R-:W-:Y:S01]  /*0860*/  USEL UR4, UR4, 0x2, !UP0 ;  /* 0x0000000204047887 */ /* 0x000fe2000c000000 */
[----:B-1234-:R-:W-:Y:S01]  /*0870*/  BAR.SYNC.DEFER_BLOCKING 0x0 ;  /* 0x0000000000007b1d */ /* 0x01efe20000010000 */
[----:B------:R-:W-:-:S04]  /*0880*/  PLOP3.LUT P0, PT, PT, PT, UP0, 0x80, 0x0 ;  /* 0x000000000000781c */ /* 0x000fc80003f0f008 */
[----:B------:R-:W-:-:S05]  /*0890*/  IMAD.U32 R2, RZ, RZ, UR4 ;  /* 0x00000004ff027e24 */ /* 0x000fca000f8e00ff */
[----:B------:R0:W-:Y:S04]  /*08a0*/  STL [R1+0x1c], R2 ;  /* 0x00001c0201007387 */ /* 0x0001e80000100800 */
[----:B------:R-:W-:Y:S05]  /*08b0*/  @!P0 BRA `(.L_x_182) ;  /* 0x0000009800a08947 */ /* 0x000fea0003800000 */
.L_x_183:
[----:B------:R-:W-:-:S08]  /*08c0*/  NOP ;  /* 0x0000000000007918 */ /* 0x000fd00000000000 */
[----:B------:R-:W1:Y:S02]  /*08d0*/  USETMAXREG.TRY_ALLOC.CTAPOOL UP0, 0xe8 ;  /* 0x000000e8000079c8 */ /* 0x000e640008000600 */
[----:B-1----:R-:W-:-:S13]  /*08e0*/  PLOP3.LUT P0, PT, PT, PT, UP0, 0x80, 0x0 ;  /* 0x000000000000781c */ /* 0x002fda0003f0f008 */
[----:B------:R-:W-:Y:S05]  /*08f0*/  @!P0 BRA `(.L_x_183) ;  /* 0xfffffffc00f08947 */ /* 0x000fea000383ffff */
[----:B------:R-:W1:Y:S08]  /*0900*/  S2UR UR5, SR_CgaCtaId ;  /* 0x00000000000579c3 */ /* 0x000e700000008800 */
[----:B------:R-:W-:Y:S06]  /*0910*/  BAR.ARV 0x8, 0x180 ;  /* 0x0206000000007b1d */ /* 0x000fec0000002000 */
[----:B------:R-:W-:-:S02]  /*0920*/  UMOV UR4, 0x400 ;  /* 0x0000040000047882 */ /* 0x000fc40000000000 */
[----:B------:R-:W-:Y:S01]  /*0930*/  BAR.SYNC.DEFER_BLOCKING 0x5, 0x180 ;  /* 0x0146000000007b1d */ /* 0x000fe20000010000 */
[----:B-1----:R-:W-:-:S09]  /*0940*/  ULEA UR4, UR5, UR4, 0x18 ;  /* 0x0000000405047291 */ /* 0x002fd2000f8ec03f */
[----:B------:R-:W1:Y:S01]  /*0950*/  LDS.128 R24, [UR4+0x2a8d0] ;  /* 0x02a8d004ff187984 */ /* 0x000e620008000c00 */
[----:B------:R-:W-:Y:S01]  /*0960*/  ULDC UR4, c[0x0][0xc3c] ;  /* 0x00030f0000047ab9 */ /* 0x000fe20000000800 */
[----:B------:R-:W-:Y:S06]  /*0970*/  BAR.ARV 0x4, 0x180 ;  /* 0x0106000000007b1d */ /* 0x000fec0000002000 */
[----:B-1----:R-:W-:-:S13]  /*0980*/  ISETP.GE.AND P0, PT, R27, UR4, PT ;  /* 0x000000041b007c0c */ /* 0x002fda000bf06270 */
[----:B------:R-:W-:Y:S05]  /*0990*/  @P0 EXIT ;  /* 0x000000000000094d */ /* 0x000fea0003800000 */
[----:B0-----:R-:W2:Y:S01]  /*09a0*/  LDL R2, [R1+0x1c] ;  /* 0x00001c0001027983 */ /* 0x001ea20000100800 */
[----:B------:R-:W-:Y:S01]  /*09b0*/  R2UR UR6, R25 ;  /* 0x00000000190672ca */ /* 0x000fe200000e0000 */
[----:B------:R-:W-:Y:S01]  /*09c0*/  UMOV UR39, URZ ;  /* 0x0000003f00277c82 */ /* 0x000fe20008000000 */
[----:B------:R-:W-:Y:S01]  /*09d0*/  R2UR UR5, R26 ;  /* 0x000000001a0572ca */ /* 0x000fe200000e0000 */
[----:B------:R-:W0:Y:S01]  /*09e0*/  S2R R0, SR_TID.X ;  /* 0x0000000000007919 */ /* 0x000e220000002100 */
[----:B------:R-:W-:Y:S01]  /*09f0*/  UMOV UR38, URZ ;  /* 0x0000003f00267c82 */ /* 0x000fe20008000000 */
[----:B0-----:R-:W-:-:S05]  /*0a00*/  VIADD R202, R0, 0xffffff80 ;  /* 0xffffff8000ca7836 */ /* 0x001fca0000000000 */
[----:B------:R-:W-:-:S04]  /*0a10*/  SHF.R.S32.HI R3, RZ, 0x1f, R202 ;  /* 0x0000001fff037819 */ /* 0x000fc800000114ca */
[CC--:B------:R-:W-:Y:S02]  /*0a20*/  LEA.HI R0, R3.reuse, R202.reuse, RZ, 0x7 ;  /* 0x000000ca03007211 */ /* 0x0c0fe400078f38ff */
[----:B------:R-:W-:Y:S02]  /*0a30*/  LEA.HI R4, R3, R202, RZ, 0x5 ;  /* 0x000000ca03047211 */ /* 0x000fe400078f28ff */
[----:B------:R-:W-:Y:S02]  /*0a40*/  LOP3.LUT R179, R0, 0xffffff80, RZ, 0xc0, !PT ;  /* 0xffffff8000b37812 */ /* 0x000fe400078ec0ff */
[----:B------:R-:W-:Y:S01]  /*0a50*/  SHF.R.S32.HI R195, RZ, 0x7, R0 ;  /* 0x00000007ffc37819 */ /* 0x000fe20000011400 */
[----:B------:R-:W-:Y:S02]  /*0a60*/  IMAD.SHL.U32 R4, R4, 0x20, RZ ;  /* 0x0000002004047824 */ /* 0x000fe400078e00ff */
[----:B------:R-:W-:Y:S01]  /*0a70*/  IMAD.IADD R179, R202, 0x1, -R179 ;  /* 0x00000001cab37824 */ /* 0x000fe200078e0ab3 */
[----:B------:R-:W-:-:S02]  /*0a80*/  LEA.HI R0, R0, R195, RZ, 0x1 ;  /* 0x000000c300007211 */ /* 0x000fc400078f08ff */
[----:B------:R-:W-:Y:S02]  /*0a90*/  LOP3.LUT R4, R4, 0xfffffc00, RZ, 0xc0, !PT ;  /* 0xfffffc0004047812 */ /* 0x000fe400078ec0ff */
[----:B------:R-:W-:Y:S02]  /*0aa0*/  SHF.R.S32.HI R6, RZ, 0x1f, R179 ;  /* 0x0000001fff067819 */ /* 0x000fe400000114b3 */
[----:B------:R-:W-:Y:S02]  /*0ab0*/  LOP3.LUT R0, R0, 0x3fffffe, RZ, 0xc0, !PT ;  /* 0x03fffffe00007812 */ /* 0x000fe400078ec0ff */
[CC--:B------:R-:W-:Y:S02]  /*0ac0*/  LEA.HI R8, R6.reuse, R179.reuse, RZ, 0x2 ;  /* 0x000000b306087211 */ /* 0x0c0fe400078f10ff */
[----:B------:R-:W-:Y:S01]  /*0ad0*/  LEA.HI R6, R6, R179, RZ, 0x5 ;  /* 0x000000b306067211 */ /* 0x000fe200078f28ff */
[----:B------:R-:W-:Y:S01]  /*0ae0*/  IMAD.IADD R0, R195, 0x1, -R0 ;  /* 0x00000001c3007824 */ /* 0x000fe200078e0a00 */
[----:B------:R-:W-:-:S02]  /*0af0*/  SHF.R.S32.HI R9, RZ, 0x2, R8 ;  /* 0x00000002ff097819 */ /* 0x000fc40000011408 */
[----:B------:R-:W-:Y:S02]  /*0b00*/  SHF.R.S32.HI R10, RZ, 0x1f, R8 ;  /* 0x0000001fff0a7819 */ /* 0x000fe40000011408 */
[----:B------:R-:W-:Y:S02]  /*0b10*/  LOP3.LUT R8, R8, 0x7ffffffc, RZ, 0xc0, !PT ;  /* 0x7ffffffc08087812 */ /* 0x000fe400078ec0ff */
[----:B------:R-:W-:Y:S02]  /*0b20*/  LEA.HI R10, R10, R9, RZ, 0x3 ;  /* 0x000000090a0a7211 */ /* 0x000fe400078f18ff */
[----:B------:R-:W-:Y:S01]  /*0b30*/  SHF.R.S32.HI R6, RZ, 0x5, R6 ;  /* 0x00000005ff067819 */ /* 0x000fe20000011406 */
[----:B------:R-:W-:Y:S01]  /*0b40*/  IMAD.IADD R8, R179, 0x1, -R8 ;  /* 0x00000001b3087824 */ /* 0x000fe200078e0a08 */
[----:B------:R-:W-:-:S04]  /*0b50*/  LOP3.LUT R10, R10, 0xfffffff8, RZ, 0xc0, !PT ;  /* 0xfffffff80a0a7812 */ /* 0x000fc800078ec0ff */
[----:B------:R-:W-:Y:S01]  /*0b60*/  SHF.L.U32 R173, R8, 0x1, RZ ;  /* 0x0000000108ad7819 */ /* 0x000fe200000006ff */
[----:B------:R-:W-:-:S03]  /*0b70*/  IMAD.IADD R9, R9, 0x1, -R10 ;  /* 0x0000000109097824 */ /* 0x000fc600078e0a0a */
[C---:B------:R-:W-:Y:S01]  /*0b80*/  IADD3 R167, R173.reuse, 0x30, RZ ;  /* 0x00000030ada77810 */ /* 0x040fe20007ffe0ff */
[----:B------:R-:W-:Y:S01]  /*0b90*/  IMAD R9, R6, 0x10, R9 ;  /* 0x0000001006097824 */ /* 0x000fe200078e0209 */
[C---:B------:R-:W-:Y:S01]  /*0ba0*/  IADD3 R160, R173.reuse, 0x68, RZ ;  /* 0x00000068ada07810 */ /* 0x040fe20007ffe0ff */
[C---:B------:R-:W-:Y:S01]  /*0bb0*/  VIADD R172, R173.reuse, 0x8 ;  /* 0x00000008adac7836 */ /* 0x040fe20000000000 */
[----:B------:R-:W-:Y:S01]  /*0bc0*/  SHF.R.S32.HI R189, RZ, 0x1f, R167 ;  /* 0x0000001fffbd7819 */ /* 0x000fe200000114a7 */
        /* <DEDUP_REMOVED lines=22> */
[----:B------:R-:W-:Y:S01]  /*0d30*/  VIADD R22, R173, 0x78 ;  /* 0x00000078ad167836 */ /* 0x000fe20000000000 */
[----:B------:R-:W-:Y:S01]  /*0d40*/  SHF.R.S32.HI R183, RZ, 0x1f, R161 ;  /* 0x0000001fffb77819 */ /* 0x000fe200000114a1 */
[----:B------:R-:W-:Y:S01]  /*0d50*/  IMAD R196, R0, 0x40, R9 ;  /* 0x0000004000c47824 */ /* 0x000fe200078e0209 */
[----:B------:R-:W-:-:S02]  /*0d60*/  SHF.R.S32.HI R181, RZ, 0x1f, R23 ;  /* 0x0000001fffb57819 */ /* 0x000fc40000011417 */
[----:B------:R-:W-:Y:S02]  /*0d70*/  SHF.R.S32.HI R180, RZ, 0x1f, R22 ;  /* 0x0000001fffb47819 */ /* 0x000fe40000011416 */
[----:B--2---:R-:W-:Y:S02]  /*0d80*/  R2UR UR4, R2 ;  /* 0x00000000020472ca */ /* 0x004fe400000e0000 */
[----:B------:R-:W-:-:S04]  /*0d90*/  LEA.HI R2, R3, R202, RZ, 0x4 ;  /* 0x000000ca03027211 */ /* 0x000fc800078f20ff */
[----:B------:R-:W-:Y:S02]  /*0da0*/  LOP3.LUT R5, R2, 0x3fffff0, RZ, 0xc0, !PT ;  /* 0x03fffff002057812 */ /* 0x000fe400078ec0ff */
[----:B------:R-:W-:-:S03]  /*0db0*/  SHF.R.S32.HI R7, RZ, 0x4, R2 ;  /* 0x00000004ff077819 */ /* 0x000fc60000011402 */
[----:B------:R-:W-:Y:S01]  /*0dc0*/  IMAD.IADD R5, R202, 0x1, -R5 ;  /* 0x00000001ca057824 */ /* 0x000fe200078e0a05 */
[----:B------:R-:W-:Y:S01]  /*0dd0*/  LEA.HI R2, R2, R7, RZ, 0x1 ;  /* 0x0000000702027211 */ /* 0x000fe200078f08ff */
[----:B------:R-:W-:-:S03]  /*0de0*/  ULOP3.LUT UR7, UR4, 0x1, URZ, 0xfc, !UPT ;  /* 0x0000000104077892 */ /* 0x000fc6000f8efc3f */
[----:B------:R-:W-:Y:S01]  /*0df0*/  LOP3.LUT R2, R2, 0x1ffffffe, RZ, 0xc0, !PT ;  /* 0x1ffffffe02027812 */ /* 0x000fe200078ec0ff */
[----:B------:R-:W-:Y:S01]  /*0e00*/  UMOV UR4, URZ ;  /* 0x0000003f00047c82 */ /* 0x000fe20008000000 */
[----:B------:R-:W-:Y:S01]  /*0e10*/  LEA R5, R5, R4, 0x6 ;  /* 0x0000000405057211 */ /* 0x000fe200078e30ff */
[----:B------:R-:W-:Y:S01]  /*0e20*/  IMAD.U32 R199, RZ, RZ, UR7 ;  /* 0x00000007ffc77e24 */ /* 0x000fe2000f8e00ff */
[-C--:B------:R-:W-:Y:S01]  /*0e30*/  LEA.HI R4, R3, R202.reuse, RZ, 0x2 ;  /* 0x000000ca03047211 */ /* 0x080fe200078f10ff */
[----:B------:R-:W-:Y:S01]  /*0e40*/  IMAD.IADD R2, R7, 0x1, -R2 ;  /* 0x0000000107027824 */ /* 0x000fe200078e0a02 */
[----:B------:R-:W-:Y:S01]  /*0e50*/  LEA.HI R3, R3, R202, RZ, 0x3 ;  /* 0x000000ca03037211 */ /* 0x000fe200078f18ff */
[----:B------:R-:W-:Y:S01]  /*0e60*/  IMAD.U32 R178, RZ, RZ, UR4 ;  /* 0x00000004ffb27e24 */ /* 0x000fe2000f8e00ff */
[----:B------:R-:W-:Y:S01]  /*0e70*/  LOP3.LUT R7, R4, 0xfffffffc, RZ, 0xc0, !PT ;  /* 0xfffffffc04077812 */ /* 0x000fe200078ec0ff */
[----:B------:R-:W-:Y:S01]  /*0e80*/  IMAD R198, R2, 0x8, R5 ;  /* 0x0000000802c67824 */ /* 0x000fe200078e0205 */
[----:B------:R-:W-:-:S02]  /*0e90*/  LOP3.LUT R17, R3, 0xfffffff8, RZ, 0xc0, !PT ;  /* 0xfffffff803117812 */ /* 0x000fc400078ec0ff */
[----:B------:R-:W-:Y:S01]  /*0ea0*/  SHF.R.S32.HI R176, RZ, 0x3, R3 ;  /* 0x00000003ffb07819 */ /* 0x000fe20000011403 */
[C---:B------:R-:W-:Y:S02]  /*0eb0*/  IMAD.IADD R7, R202.reuse, 0x1, -R7 ;  /* 0x00000001ca077824 */ /* 0x040fe400078e0a07 */
[----:B------:R-:W-:-:S03]  /*0ec0*/  IMAD.IADD R17, R202, 0x1, -R17 ;  /* 0x00000001ca117824 */ /* 0x000fc600078e0a11 */
[----:B------:R-:W-:-:S04]  /*0ed0*/  LEA.HI R2, R7, R7, RZ, 0x1 ;  /* 0x0000000707027211 */ /* 0x000fc800078f08ff */
[----:B------:R-:W-:-:S04]  /*0ee0*/  LOP3.LUT R2, R2, 0x1ffffffe, RZ, 0xc0, !PT ;  /* 0x1ffffffe02027812 */ /* 0x000fc800078ec0ff */
[----:B------:R-:W-:Y:S01]  /*0ef0*/  IADD3 R197, R7, -R2, RZ ;  /* 0x8000000207c57210 */ /* 0x000fe20007ffe0ff */
[----:B------:R-:W-:-:S04]  /*0f00*/  IMAD.SHL.U32 R2, R17, 0x8, RZ ;  /* 0x0000000811027824 */ /* 0x000fc800078e00ff */
[----:B------:R-:W-:Y:S01]  /*0f10*/  VIADD R16, R2, 0x40 ;  /* 0x0000004002107836 */ /* 0x000fe20000000000 */
[----:B------:R-:W-:Y:S01]  /*0f20*/  SHF.R.S32.HI R201, RZ, 0x1f, R2 ;  /* 0x0000001fffc97819 */ /* 0x000fe20000011402 */
[----:B------:R-:W-:-:S03]  /*0f30*/  IMAD R197, R197, 0x8, R196 ;  /* 0x00000008c5c57824 */ /* 0x000fc600078e02c4 */
[----:B------:R-:W-:-:S07]  /*0f40*/  SHF.R.S32.HI R200, RZ, 0x1f, R16 ;  /* 0x0000001fffc87819 */ /* 0x000fce0000011410 */
.L_x_233:
[----:B0-2-4-:R-:W0:Y:S01]  /*0f50*/  LDC.64 R4, c[0x0][0xc88] ;  /* 0x00032200ff047b82 */ /* 0x015e220000000a00 */
[----:B------:R-:W-:Y:S01]  /*0f60*/  ULDC.64 UR8, c[0x0][0xa28] ;  /* 0x00028a0000087ab9 */ /* 0x000fe20000000a00 */
[----:B------:R-:W-:Y:S01]  /*0f70*/  ULDC.64 UR10, c[0x0][0xa20] ;  /* 0x00028800000a7ab9 */ /* 0x000fe20000000a00 */
[----:B------:R-:W-:Y:S01]  /*0f80*/  ULDC UR7, c[0x0][0x424] ;  /* 0x0001090000077ab9 */ /* 0x000fe20000000800 */
[----:B0-----:R-:W-:-:S06]  /*0f90*/  IMAD.WIDE R4, R27, 0x4, R4 ;  /* 0x000000041b047825 */ /* 0x001fcc00078e0204 */
[----:B------:R-:W2:Y:S01]  /*0fa0*/  LDG.E R4, desc[UR36][R4.64] ;  /* 0x0000002404047981 */ /* 0x000ea2000c1e1900 */
[----:B------:R-:W-:Y:S02]  /*0fb0*/  UISETP.NE.U32.AND UP0, UPT, UR8, URZ, UPT ;  /* 0x0000003f0800728c */ /* 0x000fe4000bf05070 */
[----:B------:R-:W-:Y:S02]  /*0fc0*/  UISETP.NE.U32.AND UP1, UPT, UR10, URZ, UPT ;  /* 0x0000003f0a00728c */ /* 0x000fe4000bf25070 */
[----:B------:R-:W-:Y:S02]  /*0fd0*/  UISETP.NE.AND.EX UP0, UPT, UR9, URZ, UPT, UP0 ;  /* 0x0000003f0900728c */ /* 0x000fe4000bf05300 */
[----:B------:R-:W-:-:S04]  /*0fe0*/  UISETP.NE.AND.EX UP1, UPT, UR11, URZ, UPT, UP1 ;  /* 0x0000003f0b00728c */ /* 0x000fc8000bf25310 */
[----:B------:R-:W-:Y:S02]  /*0ff0*/  PLOP3.LUT P0, PT, PT, PT, UP0, 0x80, 0x0 ;  /* 0x000000000000781c */ /* 0x000fe40003f0f008 */
[----:B------:R-:W-:Y:S02]  /*1000*/  PLOP3.LUT P1, PT, PT, PT, UP1, 0x80, 0x0 ;  /* 0x000000000000781c */ /* 0x000fe40003f2f018 */
[----:B--2---:R-:W-:-:S13]  /*1010*/  R2UR UR61, R4 ;  /* 0x00000000043d72ca */ /* 0x004fda00000e0000 */
[----:B------:R-:W-:Y:S02]  /*1020*/  USHF.R.S32.HI UR4, URZ, 0x1f, UR61 ;  /* 0x0000001f3f047899 */ /* 0x000fe4000801143d */
[----:B------:R-:W-:-:S04]  /*1030*/  @UP0 ULEA UR8, UP2, UR61, UR8, 0x2 ;  /* 0x000000083d080291 */ /* 0x000fc8000f84103f */
[----:B------:R-:W-:Y:S02]  /*1040*/  @UP0 ULEA.HI.X UR9, UR61, UR9, UR4, 0x2, UP2 ;  /* 0x000000093d090291 */ /* 0x000fe400090f1404 */
[----:B------:R-:W-:Y:S01]  /*1050*/  IMAD.U32 R177, RZ, RZ, UR4 ;  /* 0x00000004ffb17e24 */ /* 0x000fe2000f8e00ff */
[----:B------:R-:W-:Y:S01]  /*1060*/  @UP1 ULEA UR10, UP0, UR61, UR10, 0x2 ;  /* 0x0000000a3d0a1291 */ /* 0x000fe2000f80103f */
[----:B------:R-:W-:-:S03]  /*1070*/  IMAD.U32 R4, RZ, RZ, UR8 ;  /* 0x00000008ff047e24 */ /* 0x000fc6000f8e00ff */
[----:B------:R-:W-:Y:S01]  /*1080*/  @UP1 ULEA.HI.X UR11, UR61, UR11, UR4, 0x2, UP0 ;  /* 0x0000000b3d0b1291 */ /* 0x000fe200080f1404 */
[----:B------:R-:W-:Y:S01]  /*1090*/  IMAD.U32 R5, RZ, RZ, UR9 ;  /* 0x00000009ff057e24 */ /* 0x000fe2000f8e00ff */
[----:B------:R-:W-:Y:S01]  /*10a0*/  MOV R6, UR10 ;  /* 0x0000000a00067c02 */ /* 0x000fe20008000f00 */
[----:B------:R-:W-:-:S03]  /*10b0*/  ULDC.64 UR8, c[0x0][0x418] ;  /* 0x0001060000087ab9 */ /* 0x000fc60000000a00 */
[----:B---3--:R-:W-:Y:S01]  /*10c0*/  IMAD.U32 R7, RZ, RZ, UR11 ;  /* 0x0000000bff077e24 */ /* 0x008fe2000f8e00ff */
[----:B------:R-:W2:Y:S04]  /*10d0*/  @P0 LDG.E R4, desc[UR36][R4.64] ;  /* 0x0000002404040981 */ /* 0x000ea8000c1e1900 */
[----:B------:R-:W3:Y:S01]  /*10e0*/  @P1 LDG.E R6, desc[UR36][R6.64] ;  /* 0x0000002406061981 */ /* 0x000ee2000c1e1900 */
[----:B------:R-:W-:Y:S01]  /*10f0*/  UISETP.NE.U32.AND UP0, UPT, UR8, URZ, UPT ;  /* 0x0000003f0800728c */ /* 0x000fe2000bf05070 */
[----:B------:R-:W-:Y:S01]  /*1100*/  IMAD.U32 R175, RZ, RZ, UR6 ;  /* 0x00000006ffaf7e24 */ /* 0x000fe2000f8e00ff */
[----:B------:R-:W-:Y:S01]  /*1110*/  UMOV UR4, URZ ;  /* 0x0000003f00047c82 */ /* 0x000fe20008000000 */
[----:B------:R-:W-:Y:S02]  /*1120*/  ULOP3.LUT UR8, UR5, 0xff000000, URZ, 0xc0, !UPT ;  /* 0xff00000005087892 */ /* 0x000fe4000f8ec03f */
[----:B------:R-:W-:-:S03]  /*1130*/  UISETP.NE.AND.EX UP0, UPT, UR9, URZ, UPT, UP0 ;  /* 0x0000003f0900728c */ /* 0x000fc6000bf05300 */
[----:B------:R-:W-:Y:S01]  /*1140*/  ULDC UR9, c[0x0][0x2f0] ;  /* 0x0000bc0000097ab9 */ /* 0x000fe20000000800 */
[----:B------:R-:W-:-:S04]  /*1150*/  USEL UR7, UR7, 0x1, UP0 ;  /* 0x0000000107077887 */ /* 0x000fc80008000000 */
[----:B------:R-:W-:Y:S01]  /*1160*/  UIMAD UR7, UR7, UR9, URZ ;  /* 0x00000009070772a4 */ /* 0x000fe2000f8e023f */
[----:B--2---:R-:W-:-:S06]  /*1170*/  @P0 R2UR UR4, R4 ;  /* 0x00000000040402ca */ /* 0x004fcc00000e0000 */
[----:B---3--:R-:W-:Y:S01]  /*1180*/  @P1 R2UR UR7, R6 ;  /* 0x00000000060712ca */ /* 0x008fe200000e0000 */
[----:B-1---5:R-:W-:-:S14]  /*1190*/  @P1 BRA `(.L_x_184) ;  /* 0x0000000000341947 */ /* 0x022fdc0003800000 */
[----:B------:R-:W-:Y:S02]  /*11a0*/  ULDC.64 UR10, c[0x0][0xa08] ;  /* 0x00028200000a7ab9 */ /* 0x000fe40000000a00 */
[----:B------:R-:W-:-:S04]  /*11b0*/  ISETP.NE.U32.AND P0, PT, RZ, UR10, PT ;  /* 0x0000000aff007c0c */ /* 0x000fc8000bf05070 */
[----:B------:R-:W-:-:S13]  /*11c0*/  ISETP.NE.AND.EX P0, PT, RZ, UR11, PT, P0 ;  /* 0x0000000bff007c0c */ /* 0x000fda000bf05300 */
[----:B------:R-:W-:Y:S05]  /*11d0*/  @!P0 BRA `(.L_x_184) ;  /* 0x0000000000248947 */ /* 0x000fea0003800000 */
[----:B------:R-:W-:Y:S02]  /*11e0*/  ULDC.64 UR6, c[0x0][0xa08] ;  /* 0x0002820000067ab9 */ /* 0x000fe40000000a00 */
[----:B------:R-:W-:-:S06]  /*11f0*/  UIMAD.WIDE UR6, UR61, 0x4, UR6 ;  /* 0x000000043d0678a5 */ /* 0x000fcc000f8e0206 */
[----:B------:R-:W-:Y:S02]  /*1200*/  IMAD.U32 R4, RZ, RZ, UR6 ;  /* 0x00000006ff047e24 */ /* 0x000fe4000f8e00ff */
[----:B------:R-:W-:-:S05]  /*1210*/  IMAD.U32 R5, RZ, RZ, UR7 ;  /* 0x00000007ff057e24 */ /* 0x000fca000f8e00ff */
[----:B------:R-:W2:Y:S04]  /*1220*/  LDG.E R3, desc[UR36][R4.64] ;  /* 0x0000002404037981 */ /* 0x000ea8000c1e1900 */
[----:B------:R-:W3:Y:S01]  /*1230*/  LDG.E R0, desc[UR36][R4.64+0x4] ;  /* 0x0000042404007981 */ /* 0x000ee2000c1e1900 */
[----:B--2---:R-:W-:Y:S02]  /*1240*/  R2UR UR7, R3 ;  /* 0x00000000030772ca */ /* 0x004fe400000e0000 */
[----:B---3--:R-:W-:-:S13]  /*1250*/  R2UR UR6, R0 ;  /* 0x00000000000672ca */ /* 0x008fda00000e0000 */
[----:B------:R-:W-:-:S12]  /*1260*/  UIADD3 UR7, -UR7, UR6, URZ ;  /* 0x0000000607077290 */ /* 0x000fd8000fffe13f */
.L_x_184:
[----:B------:R-:W-:Y:S02]  /*1270*/  UIADD3 UR7, -UR4, UR7, URZ ;  /* 0x0000000704077290 */ /* 0x000fe4000fffe13f */
[----:B------:R-:W-:Y:S02]  /*1280*/  ULOP3.LUT UR4, UR5, 0xff0000, URZ, 0xc0, !UPT ;  /* 0x00ff000005047892 */ /* 0x000fe4000f8ec03f */
[----:B------:R-:W-:Y:S02]  /*1290*/  UISETP.GE.AND UP0, UPT, UR7, 0x1, UPT ;  /* 0x000000010700788c */ /* 0x000fe4000bf06270 */
[----:B------:R-:W-:Y:S01]  /*12a0*/  USHF.R.U32.HI UR8, URZ, 0x8, UR8 ;  /* 0x000000083f087899 */ /* 0x000fe20008011608 */
[----:B------:R-:W-:Y:S01]  /*12b0*/  IMAD.U32 R98, RZ, RZ, UR7 ;  /* 0x00000007ff627e24 */ /* 0x000fe2000f8e00ff */
[----:B------:R-:W-:Y:S02]  /*12c0*/  UIADD3 UR6, UR7, 0x5f, URZ ;  /* 0x0000005f07067890 */ /* 0x000fe4000fffe03f */
[----:B------:R-:W-:Y:S01]  /*12d0*/  PLOP3.LUT P0, PT, PT, PT, UP0, 0x80, 0x0 ;  /* 0x000000000000781c */ /* 0x000fe20003f0f008 */
[----:B------:R-:W-:-:S02]  /*12e0*/  ULEA.HI UR8, UR4, UR8, URZ, 0x10 ;  /* 0x0000000804087291 */ /* 0x000fc4000f8f803f */
[----:B------:R-:W-:Y:S02]  /*12f0*/  UIMAD.WIDE UR6, UR6, 0x2aaaaaab, URZ ;  /* 0x2aaaaaab060678a5 */ /* 0x000fe4000f8e023f */
[----:B------:R-:W-:Y:S02]  /*1300*/  ULOP3.LUT UR4, UR8, 0xff, URZ, 0xc0, !UPT ;  /* 0x000000ff08047892 */ /* 0x000fe4000f8ec03f */
[----:B------:R-:W-:Y:S02]  /*1310*/  ULOP3.LUT UR9, UR5, 0xffff, URZ, 0xc0, !UPT ;  /* 0x0000ffff05097892 */ /* 0x000fe4000f8ec03f */
[----:B------:R-:W-:Y:S02]  /*1320*/  USHF.R.U32.HI UR5, URZ, 0x10, UR8 ;  /* 0x000000103f057899 */ /* 0x000fe40008011608 */
[----:B------:R-:W-:Y:S01]  /*1330*/  USHF.R.U32.HI UR6, URZ, 0x1f, UR7 ;  /* 0x0000001f3f067899 */ /* 0x000fe20008011607 */
[----:B------:R-:W-:Y:S01]  /*1340*/  IMAD.U32 R19, RZ, RZ, UR4 ;  /* 0x00000004ff137e24 */ /* 0x000fe2000f8e00ff */
[----:B------:R-:W-:Y:S01]  /*1350*/  MOV R174, UR9 ;  /* 0x0000000900ae7c02 */ /* 0x000fe20008000f00 */
[----:B------:R-:W-:Y:S01]  /*1360*/  UMOV UR4, URZ ;  /* 0x0000003f00047c82 */ /* 0x000fe20008000000 */
[----:B------:R-:W-:Y:S01]  /*1370*/  ULEA.HI.SX32 UR9, UR7, UR6, 0x1c ;  /* 0x0000000607097291 */ /* 0x000fe2000f8fe23f */
[----:B------:R-:W-:Y:S01]  /*1380*/  IMAD.U32 R18, RZ, RZ, UR5 ;  /* 0x00000005ff127e24 */ /* 0x000fe2000f8e00ff */
[----:B------:R-:W-:Y:S10]  /*1390*/  @!P0 BRA `(.L_x_185) ;  /* 0x0000000000948947 */ /* 0x000ff40003800000 */
[----:B------:R-:W-:Y:S01]  /*13a0*/  R2UR UR5, R18 ;  /* 0x00000000120572ca */ /* 0x000fe200000e0000 */
[----:B------:R-:W-:-:S12]  /*13b0*/  ULDC UR4, c[0x0][0x9f0] ;  /* 0x00027c0000047ab9 */ /* 0x000fd80000000800 */
[----:B------:R-:W-:-:S04]  /*13c0*/  UISETP.NE.AND UP0, UPT, UR5, URZ, UPT ;  /* 0x0000003f0500728c */ /* 0x000fc8000bf05270 */
[----:B------:R-:W-:-:S03]  /*13d0*/  USEL UR10, UR5, UR4, UP0 ;  /* 0x00000004050a7287 */ /* 0x000fc60008000000 */
[----:B------:R-:W-:Y:S01]  /*13e0*/  UMOV UR4, URZ ;  /* 0x0000003f00047c82 */ /* 0x000fe20008000000 */
[----:B------:R-:W-:Y:S02]  /*13f0*/  UIADD3 UR6, UR9, -0x1, UR10 ;  /* 0xffffffff09067890 */ /* 0x000fe4000fffe00a */
[----:B------:R-:W-:-:S04]  /*1400*/  IMAD.U32 R4, RZ, RZ, UR10 ;  /* 0x0000000aff047e24 */ /* 0x000fc8000f8e00ff */
[----:B------:R-:W-:Y:S01]  /*1410*/  IMAD.U32 R5, RZ, RZ, UR6 ;  /* 0x00000006ff057e24 */ /* 0x000fe2000f8e00ff */
[-C--:B------:R-:W-:Y:S01]  /*1420*/  IABS R0, R4.reuse ;  /* 0x0000000400007213 */ /* 0x080fe20000000000 */
[----:B------:R-:W-:Y:S01]  /*1430*/  ULOP3.LUT UR6, UR6, UR10, URZ, 0x3c, !UPT ;  /* 0x0000000a06067292 */ /* 0x000fe2000f8e3c3f */
[----:B------:R-:W-:Y:S02]  /*1440*/  IABS R6, R4 ;  /* 0x0000000400067213 */ /* 0x000fe40000000000 */
[----:B------:R-:W-:Y:S02]  /*1450*/  R2UR UR11, R0 ;  /* 0x00000000000b72ca */ /* 0x000fe400000e0000 */
[----:B------:R-:W-:-:S05]  /*1460*/  IABS R5, R5 ;  /* 0x0000000500057213 */ /* 0x000fca0000000000 */
[----:B------:R-:W-:-:S05]  /*1470*/  IMAD.MOV.U32 R4, RZ, RZ, R5 ;  /* 0x000000ffff047224 */ /* 0x000fca00078e0005 */
[----:B------:R-:W-:Y:S01]  /*1480*/  R2UR UR8, R4 ;  /* 0x00000000040872ca */ /* 0x000fe200000e0000 */
[----:B------:R-:W0:Y:S08]  /*1490*/  I2F.RP R0, UR11 ;  /* 0x0000000b00007d06 */ /* 0x000e300008209400 */
[----:B0-----:R-:W0:Y:S02]  /*14a0*/  MUFU.RCP R0, R0 ;  /* 0x0000000000007308 */ /* 0x001e240000001000 */
[----:B0-----:R-:W-:-:S02]  /*14b0*/  VIADD R3, R0, 0xffffffe ;  /* 0x0ffffffe00037836 */ /* 0x001fc40000000000 */
[----:B------:R-:W-:-:S04]  /*14c0*/  IMAD.MOV R0, RZ, RZ, -R6 ;  /* 0x000000ffff007224 */ /* 0x000fc800078e0a06 */
        /* <DEDUP_REMOVED lines=14> */
[----:B------:R-:W-:-:S05]  /*15b0*/  UISETP.NE.AND UP0, UPT, UR10, URZ, UPT ;  /* 0x0000003f0a00728c */ /* 0x000fca000bf05270 */
[----:B------:R-:W-:Y:S02]  /*15c0*/  UMOV UR4, UR5 ;  /* 0x0000000500047c82 */ /* 0x000fe40008000000 */
[----:B------:R-:W-:-:S04]  /*15d0*/  @!UP1 UIADD3 UR4, -UR4, URZ, URZ ;  /* 0x0000003f04049290 */ /* 0x000fc8000fffe13f */
[----:B------:R-:W-:-:S12]  /*15e0*/  @!UP0 ULOP3.LUT UR4, URZ, UR10, URZ, 0x33, !UPT ;  /* 0x0000000a3f048292 */ /* 0x000fd8000f8e333f */
.L_x_185:
[----:B------:R-:W-:Y:S01]  /*15f0*/  R2UR UR5, R19 ;  /* 0x00000000130572ca */ /* 0x000fe200000e0000 */
[----:B------:R-:W-:Y:S01]  /*1600*/  IMAD.U32 R3, RZ, RZ, UR4 ;  /* 0x00000004ff037e24 */ /* 0x000fe2000f8e00ff */
[----:B------:R-:W-:Y:S02]  /*1610*/  MOV R0, UR9 ;  /* 0x0000000900007c02 */ /* 0x000fe40008000f00 */
[----:B------:R-:W-:Y:S02]  /*1620*/  CS2R R86, SRZ ;  /* 0x0000000000567805 */ /* 0x000fe4000001ff00 */
[----:B------:R-:W-:Y:S02]  /*1630*/  PLOP3.LUT P0, PT, PT, PT, PT, 0x80, 0x0 ;  /* 0x000000000000781c */ /* 0x000fe40003f0f070 */
        /* <DEDUP_REMOVED lines=8> */
[----:B------:R-:W-:Y:S01]  /*16c0*/  UIMAD UR60, UR5, UR4, URZ ;  /* 0x00000004053c72a4 */ /* 0x000fe2000f8e023f */
[----:B------:R-:W-:-:S02]  /*16d0*/  CS2R R68, SRZ ;  /* 0x0000000000447805 */ /* 0x000fc4000001ff00 */
[----:B------:R-:W-:Y:S02]  /*16e0*/  CS2R R66, SRZ ;  /* 0x0000000000427805 */ /* 0x000fe4000001ff00 */
[----:B------:R-:W-:Y:S02]  /*16f0*/  CS2R R64, SRZ ;  /* 0x0000000000407805 */ /* 0x000fe4000001ff00 */
[----:B------:R-:W-:Y:S02]  /*1700*/  CS2R R62, SRZ ;  /* 0x00000000003e7805 */ /* 0x000fe4000001ff00 */
[----:B------:R-:W-:Y:S02]  /*1710*/  CS2R R60, SRZ ;  /* 0x00000000003c7805 */ /* 0x000fe4000001ff00 */
[----:B------:R-:W-:Y:S01]  /*1720*/  VIADDMNMX R3, R3, UR60, R0, PT ;  /* 0x0000003c03037c46 */ /* 0x000fe2000b800100 */
[----:B------:R-:W-:Y:S01]  /*1730*/  IMAD.MOV.U32 R0, RZ, RZ, RZ ;  /* 0x000000ffff007224 */ /* 0x000fe200078e00ff */
[----:B------:R-:W-:-:S02]  /*1740*/  CS2R R58, SRZ ;  /* 0x00000000003a7805 */ /* 0x000fc4000001ff00 */
[----:B------:R-:W-:Y:S02]  /*1750*/  CS2R R56, SRZ ;  /* 0x0000000000387805 */ /* 0x000fe4000001ff00 */
[----:B------:R-:W-:Y:S01]  /*1760*/  R2UR UR5, R3 ;  /* 0x00000000030572ca */ /* 0x000fe200000e0000 */
[----:B------:R-:W-:Y:S01]  /*1770*/  IMAD.MOV.U32 R3, RZ, RZ, RZ ;  /* 0x000000ffff037224 */ /* 0x000fe200078e00ff */
        /* <DEDUP_REMOVED lines=10> */
[----:B------:R-:W-:Y:S01]  /*1820*/  CS2R R96, SRZ ;  /* 0x0000000000607805 */ /* 0x000fe2000001ff00 */
[----:B------:R-:W-:Y:S02]  /*1830*/  UISETP.GT.AND UP0, UPT, UR5, UR60, UPT ;  /* 0x0000003c0500728c */ /* 0x000fe4000bf04270 */
[----:B------:R-:W-:Y:S01]  /*1840*/  IMAD.U32 R99, RZ, RZ, UR5 ;  /* 0x00000005ff637e24 */ /* 0x000fe2000f8e00ff */
[----:B------:R-:W-:Y:S02]  /*1850*/  CS2R R90, SRZ ;  /* 0x00000000005a7805 */ /* 0x000fe4000001ff00 */
[----:B------:R-:W-:Y:S02]  /*1860*/  CS2R R94, SRZ ;  /* 0x00000000005e7805 */ /* 0x000fe4000001ff00 */
[----:B------:R-:W-:Y:S02]  /*1870*/  CS2R R88, SRZ ;  /* 0x0000000000587805 */ /* 0x000fe4000001ff00 */
[----:B------:R-:W-:-:S02]  /*1880*/  CS2R R92, SRZ ;  /* 0x00000000005c7805 */ /* 0x000fc4000001ff00 */
[----:B------:R-:W-:Y:S02]  /*1890*/  PLOP3.LUT P1, PT, PT, PT, UP0, 0x80, 0x0 ;  /* 0x000000000000781c */ /* 0x000fe40003f2f008 */
[----:B------:R-:W-:-:S11]  /*18a0*/  CS2R R20, SRZ ;  /* 0x0000000000147805 */ /* 0x000fd6000001ff00 */
[----:B------:R-:W-:Y:S05]  /*18b0*/  @!P1 BRA `(.L_x_186) ;  /* 0x0000005800849947 */ /* 0x000fea0003800000 */
[----:B------:R-:W0:Y:S01]  /*18c0*/  SHFL.IDX PT, R0, R195, RZ, 0x1f ;  /* 0x00001fffc3007589 */ /* 0x000e2200000e0000 */
[----:B------:R-:W1:Y:S01]  /*18d0*/  S2UR UR6, SR_CgaCtaId ;  /* 0x00000000000679c3 */ /* 0x000e620000008800 */
[----:B------:R-:W-:Y:S01]  /*18e0*/  UMOV UR40, 0x400 ;  /* 0x0000040000287882 */ /* 0x000fe20000000000 */
[----:B0-----:R-:W-:Y:S01]  /*18f0*/  R2UR UR4, R0 ;  /* 0x00000000000472ca */ /* 0x001fe200000e0000 */
[----:B-1----:R-:W-:-:S04]  /*1900*/  ULEA UR40, UR6, UR40, 0x18 ;  /* 0x0000002806287291 */ /* 0x002fc8000f8ec03f */
[----:B------:R-:W-:-:S04]  /*1910*/  UIADD3 UR6, UR40, 0xc400, URZ ;  /* 0x0000c40028067890 */ /* 0x000fc8000fffe03f */
[----:B------:R-:W-:-:S04]  /*1920*/  ULOP3.LUT UP0, URZ, UR6, 0x1bf, URZ, 0xc0, !UPT ;  /* 0x000001bf063f7892 */ /* 0x000fc8000f80c03f */
[----:B------:R-:W-:Y:S02]  /*1930*/  ULEA.HI UR5, UR4, UR4, URZ, 0x1 ;  /* 0x0000000404057291 */ /* 0x000fe4000f8f083f */
[----:B------:R-:W-:Y:S02]  /*1940*/  PLOP3.LUT P0, PT, PT, PT, UP0, 0x80, 0x0 ;  /* 0x000000000000781c */ /* 0x000fe40003f0f008 */
        /* <DEDUP_REMOVED lines=9> */
[----:B------:R-:W-:Y:S01]  /*19e0*/  IMAD.U32 R4, RZ, RZ, UR4 ;  /* 0x00000004ff047e24 */ /* 0x000fe2000f8e00ff */
[----:B------:R0:W1:Y:S01]  /*19f0*/  LDC.64 R14, c[0x4][R0] ;  /* 0x01000000000e7b82 */ /* 0x0000620000000a00 */
[----:B------:R-:W-:Y:S01]  /*1a00*/  IMAD.U32 R5, RZ, RZ, UR5 ;  /* 0x00000005ff057e24 */ /* 0x000fe2000f8e00ff */
[----:B------:R-:W-:Y:S01]  /*1a10*/  ULDC.64 UR4, c[0x4][0xf8] ;  /* 0x01003e0000047ab9 */ /* 0x000fe20000000a00 */
[----:B------:R-:W-:Y:S01]  /*1a20*/  IMAD.U32 R10, RZ, RZ, UR6 ;  /* 0x00000006ff0a7e24 */ /* 0x000fe2000f8e00ff */
[----:B------:R-:W-:Y:S01]  /*1a30*/  MOV R6, UR4 ;  /* 0x0000000400067c02 */ /* 0x000fe20008000f00 */
[----:B------:R-:W-:Y:S02]  /*1a40*/  IMAD.U32 R7, RZ, RZ, UR5 ;  /* 0x00000005ff077e24 */ /* 0x000fe4000f8e00ff */
[----:B------:R-:W-:-:S02]  /*1a50*/  IMAD.U32 R11, RZ, RZ, UR7 ;  /* 0x00000007ff0b7e24 */ /* 0x000fc4000f8e00ff */
[----:B------:R-:W-:Y:S02]  /*1a60*/  IMAD.MOV.U32 R8, RZ, RZ, 0x70 ;  /* 0x00000070ff087424 */ /* 0x000fe400078e00ff */
[----:B------:R-:W-:Y:S02]  /*1a70*/  IMAD.MOV.U32 R12, RZ, RZ, 0x1 ;  /* 0x00000001ff0c7424 */ /* 0x000fe400078e00ff */
[----:B0-----:R-:W-:-:S07]  /*1a80*/  IMAD.MOV.U32 R13, RZ, RZ, RZ ;  /* 0x000000ffff0d7224 */ /* 0x001fce00078e00ff */
[----:B------:R-:W-:-:S07]  /*1a90*/  LEPC R20, `(.L_x_187) ;  /* 0x000000001014794e */ /* 0x000fce0000000000 */
[----:B-1----:R-:W-:Y:S05]  /*1aa0*/  CALL.ABS.NOINC R14 ;  /* 0x000000000e007343 */ /* 0x002fea0003c00000 */
.L_x_187:
[----:B------:R-:W-:Y:S02]  /*1ab0*/  R2UR UR6, R178 ;  /* 0x00000000b20672ca */ /* 0x000fe400000e0000 */
[----:B------:R-:W-:-:S11]  /*1ac0*/  R2UR UR5, R199 ;  /* 0x00000000c70572ca */ /* 0x000fd600000e0000 */
[----:B------:R-:W-:Y:S02]  /*1ad0*/  ULEA.HI UR4, UR6, UR6, URZ, 0x1 ;  /* 0x0000000606047291 */ /* 0x000fe4000f8f083f */
[----:B------:R-:W-:Y:S02]  /*1ae0*/  IMAD.U32 R3, RZ, RZ, UR5 ;  /* 0x00000005ff037e24 */ /* 0x000fe4000f8e00ff */
[----:B------:R-:W-:-:S03]  /*1af0*/  ULOP3.LUT UR4, UR4, 0xfffffffe, URZ, 0xc0, !UPT ;  /* 0xfffffffe04047892 */ /* 0x000fc6000f8ec03f */
[----:B------:R-:W-:Y:S01]  /*1b00*/  ISETP.NE.AND P0, PT, R3, 0x3, PT ;  /* 0x000000030300780c */ /* 0x000fe20003f05270 */
[----:B------:R-:W-:-:S06]  /*1b10*/  UIADD3 UR4, UR6, -UR4, URZ ;  /* 0x8000000406047290 */ /* 0x000fcc000fffe03f */
[----:B------:R-:W-:-:S04]  /*1b20*/  MOV R0, UR4 ;  /* 0x0000000400007c02 */ /* 0x000fc80008000f00 */
[----:B------:R-:W-:-:S04]  /*1b30*/  SHF.L.U32 R0, R0, 0x1f, RZ ;  /* 0x0000001f00007819 */ /* 0x000fc800000006ff */
[----:B------:R-:W0:Y:S02]  /*1b40*/  SYNCS.PHASECHK.TRANS64.TRYWAIT P1, [UR40+0x2a800], R0 ;  /* 0x02a80000ff0075a7 */ /* 0x000e240008020168 */
[----:B0-----:R-:W-:Y:S05]  /*1b50*/  @!P1 BRA `(.L_x_188) ;  /* 0x000000e000809947 */ /* 0x001fea0003800000 */
.L_x_318:
[----:B------:R-:W-:Y:S05]  /*1b60*/  @!P0 BRA `(.L_x_189) ;  /* 0x0000000000048947 */ /* 0x000fea0003800000 */
[----:B------:R-:W-:Y:S01]  /*1b70*/  BPT.TRAP 0x1 ;  /* 0x000000040000795c */ /* 0x000fe20000300000 */
.L_x_189:
[----:B0-----:R-:W-:Y:S02]  /*1b80*/  IMAD.U32 R0, RZ, RZ, UR38 ;  /* 0x00000026ff007e24 */ /* 0x001fe4000f8e00ff */
[----:B------:R-:W-:-:S03]  /*1b90*/  IMAD.U32 R3, RZ, RZ, UR39 ;  /* 0x00000027ff037e24 */ /* 0x000fc6000f8e00ff */
[----:B------:R-:W-:Y:S02]  /*1ba0*/  LEA R0, R0, UR40, 0x3 ;  /* 0x0000002800007c11 */ /* 0x000fe4000f8e18ff */
[----:B------:R-:W-:-:S04]  /*1bb0*/  SHF.L.U32 R3, R3, 0x1f, RZ ;  /* 0x0000001f03037819 */ /* 0x000fc800000006ff */
[----:B------:R0:W1:Y:S01]  /*1bc0*/  SYNCS.PHASECHK.TRANS64.TRYWAIT P1, [R0+URZ+0x2a830], R3 ;  /* 0x02a83003000075a7 */ /* 0x000062000802017f */
[----:B------:R-:W-:Y:S05]  /*1bd0*/  @!P0 BRA `(.L_x_190) ;  /* 0x0000000000048947 */ /* 0x000fea0003800000 */
[----:B------:R-:W-:Y:S01]  /*1be0*/  BPT.TRAP 0x1 ;  /* 0x000000040000795c */ /* 0x000fe20000300000 */
.L_x_190:
[----:B------:R-:W-:Y:S01]  /*1bf0*/  IMAD.MOV.U32 R87, RZ, RZ, RZ ;  /* 0x000000ffff577224 */ /* 0x000fe200078e00ff */
[----:B-1----:R-:W-:Y:S06]  /*1c00*/  @P1 BRA `(.L_x_191) ;  /* 0x0000000000081947 */ /* 0x002fec0003800000 */
[----:B------:R-:W1:Y:S02]  /*1c10*/  SYNCS.PHASECHK.TRANS64.TRYWAIT P1, [R0+URZ+0x2a830], R3 ;  /* 0x02a83003000075a7 */ /* 0x000e64000802017f */
[----:B-1----:R-:W-:Y:S05]  /*1c20*/  @!P1 BRA `(.L_x_192) ;  /* 0x000000e000649947 */ /* 0x002fea0003800000 */
.L_x_191:
[----:B------:R-:W-:Y:S05]  /*1c30*/  WARPSYNC.ALL ;  /* 0x0000000000007948 */ /* 0x000fea0003800000 */
[----:B------:R-:W-:Y:S01]  /*1c40*/  UIADD3 UR40, UR40, 0x18400, URZ ;  /* 0x0001840028287890 */ /* 0x000fe2000fffe03f */
[----:B------:R-:W-:Y:S01]  /*1c50*/  WARPGROUP.ARRIVE ;  /* 0x00000000000079c5 */ /* 0x000fe20000000000 */
[----:B------:R-:W-:Y:S02]  /*1c60*/  ULOP3.LUT UR4, UR41, 0x10000, URZ, 0xfc, !UPT ;  /* 0x0001000029047892 */ /* 0x000fe4000f8efc3f */
[----:B------:R-:W-:Y:S01]  /*1c70*/  USHF.R.U32.HI UR40, URZ, 0x4, UR40 ;  /* 0x000000043f287899 */ /* 0x000fe20008011628 */
[----:B------:R-:W-:Y:S01]  /*1c80*/  UMOV UR13, 0x40000040 ;  /* 0x40000040000d7882 */ /* 0x000fe20000000000 */
[----:B------:R-:W-:-:S02]  /*1c90*/  UMOV UR15, 0x40000040 ;  /* 0x40000040000f7882 */ /* 0x000fc40000000000 */
[----:B------:R-:W-:Y:S01]  /*1ca0*/  ULOP3.LUT UR11, UR40, 0x3fff, URZ, 0xc0, !UPT ;  /* 0x00003fff280b7892 */ /* 0x000fe2000f8ec03f */
[----:B------:R-:W-:Y:S01]  /*1cb0*/  IMAD.U32 R5, RZ, RZ, UR13 ;  /* 0x0000000dff057e24 */ /* 0x000fe2000f8e00ff */
[----:B------:R-:W-:Y:S01]  /*1cc0*/  UMOV UR12, UR4 ;  /* 0x00000004000c7c82 */ /* 0x000fe20008000000 */
[----:B------:R-:W-:Y:S01]  /*1cd0*/  UIADD3 UR6, UR4, 0x2, URZ ;  /* 0x0000000204067890 */ /* 0x000fe2000fffe03f */
[----:B------:R-:W-:Y:S01]  /*1ce0*/  IMAD.U32 R4, RZ, RZ, UR12 ;  /* 0x0000000cff047e24 */ /* 0x000fe2000f8e00ff */
[----:B------:R-:W-:Y:S02]  /*1cf0*/  ULOP3.LUT UR11, UR11, 0x10000, URZ, 0xfc, !UPT ;  /* 0x000100000b0b7892 */ /* 0x000fe4000f8efc3f */
[----:B------:R-:W-:Y:S02]  /*1d00*/  UIADD3 UR56, UR4, 0x4, URZ ;  /* 0x0000000404387890 */ /* 0x000fe4000fffe03f */
[----:B------:R-:W-:Y:S01]  /*1d10*/  UIMAD UR5, UR38, 0x900, UR11 ;  /* 0x00000900260578a4 */ /* 0x000fe2000f8e020b */
[----:B------:R-:W-:Y:S01]  /*1d20*/  UMOV UR57, 0x40000040 ;  /* 0x4000004000397882 */ /* 0x000fe20000000000 */
[----:B------:R-:W-:-:S02]  /*1d30*/  UMOV UR59, 0x40000040 ;  /* 0x40000040003b7882 */ /* 0x000fc40000000000 */
[----:B------:R-:W-:Y:S02]  /*1d40*/  UIADD3 UR7, UR5, 0x2, URZ ;  /* 0x0000000205077890 */ /* 0x000fe4000fffe03f */
[----:B------:R-:W-:Y:S02]  /*1d50*/  UIADD3 UR58, UR5, 0x4, URZ ;  /* 0x00000004053a7890 */ /* 0x000fe4000fffe03f */
[----:B------:R-:W-:Y:S01]  /*1d60*/  UMOV UR14, UR5 ;  /* 0x00000005000e7c82 */ /* 0x000fe20008000000 */
[----:B------:R-:W-:Y:S01]  /*1d70*/  UIADD3 UR52, UR4, 0x6, URZ ;  /* 0x0000000604347890 */ /* 0x000fe2000fffe03f */
[----:B------:R-:W-:Y:S01]  /*1d80*/  HGMMA.64x96x16.F32 R24, gdesc[UR12], RZ, !UPT, gsb0 ;  /* 0x016000000c1879f0 */ /* 0x000fe2000c0008ff */
[----:B------:R-:W-:Y:S01]  /*1d90*/  UMOV UR12, UR6 ;  /* 0x00000006000c7c82 */ /* 0x000fe20008000000 */
[----:B------:R-:W-:Y:S01]  /*1da0*/  UMOV UR13, 0x40000040 ;  /* 0x40000040000d7882 */ /* 0x000fe20000000000 */
[----:B------:R-:W-:Y:S01]  /*1db0*/  UMOV UR14, UR7 ;  /* 0x00000007000e7c82 */ /* 0x000fe20008000000 */
[----:B------:R-:W-:Y:S01]  /*1dc0*/  UMOV UR15, 0x40000040 ;  /* 0x40000040000f7882 */ /* 0x000fe20000000000 */
[----:B------:R-:W-:Y:S01]  /*1dd0*/  UIADD3 UR54, UR5, 0x6, URZ ;  /* 0x0000000605367890 */ /* 0x000fe2000fffe03f */
[----:B------:R-:W-:Y:S01]  /*1de0*/  MOV R6, UR12 ;  /* 0x0000000c00067c02 */ /* 0x000fe20008000f00 */
[----:B------:R-:W-:Y:S01]  /*1df0*/  UMOV UR53, 0x40000040 ;  /* 0x4000004000357882 */ /* 0x000fe20000000000 */
[----:B------:R-:W-:Y:S01]  /*1e00*/  UMOV UR55, 0x40000040 ;  /* 0x4000004000377882 */ /* 0x000fe20000000000 */
[----:B------:R-:W-:Y:S01]  /*1e10*/  UIADD3 UR48, UR4, 0x400, URZ ;  /* 0x0000040004307890 */ /* 0x000fe2000fffe03f */
[----:B------:R-:W-:Y:S01]  /*1e20*/  IMAD.U32 R7, RZ, RZ, UR13 ;  /* 0x0000000dff077e24 */ /* 0x000fe2000f8e00ff */
        /* <DEDUP_REMOVED lines=27> */
[----:B------:R-:W-:-:S02]  /*1fe0*/  WARPGROUP.DEPBAR.LE gsb0, 0x0 ;  /* 0x00008000000079c5 */ /* 0x000fc40000010000 */
[----:B------:R-:W-:-:S06]  /*1ff0*/  WARPGROUP.ARRIVE ;  /* 0x00000000000079c5 */ /* 0x000fcc0000000000 */
[----:B------:R-:W-:Y:S01]  /*2000*/  HGMMA.64x96x16.F32 R24, gdesc[UR12], R24, gsb0 ;  /* 0x016000000c1879f0 */ /* 0x000fe20008000818 */
        /* <DEDUP_REMOVED lines=37> */
.L_x_193:
[----:B------:R-:W-:Y:S01]  /*2260*/  R2UR UR5, R98 ;  /* 0x00000000620572ca */ /* 0x000fe200000e0000 */
[----:B------:R-:W-:Y:S01]  /*2270*/  ULDC UR4, c[0x0][0x9d8] ;  /* 0x0002760000047ab9 */ /* 0x000fe20000000800 */
[----:B------:R-:W-:Y:S01]  /*2280*/  R2UR UR6, R99 ;  /* 0x00000000630672ca */ /* 0x000fe200000e0000 */
        /* <DEDUP_REMOVED lines=10> */
[----:B------:R-:W-:-:S02]  /*2330*/  IMAD.U32 R10, RZ, RZ, UR5 ;  /* 0x00000005ff0a7e24 */ /* 0x000fc4000f8e00ff */
[----:B------:R-:W-:Y:S01]  /*2340*/  FMUL.FTZ R37, R37, UR4 ;  /* 0x0000000425257c20 */ /* 0x000fe20008410000 */
[----:B------:R-:W-:Y:S02]  /*2350*/  IMAD.U32 R12, RZ, RZ, UR6 ;  /* 0x00000006ff0c7e24 */ /* 0x000fe4000f8e00ff */
[----:B------:R-:W-:Y:S01]  /*2360*/  FMUL.FTZ R30, R30, UR4 ;  /* 0x000000041e1e7c20 */ /* 0x000fe20008410000 */
[----:B------:R-:W3:Y:S01]  /*2370*/  MUFU.TANH R25, R25 ;  /* 0x0000001900197308 */ /* 0x000ee20000002400 */
[----:B------:R-:W-:Y:S01]  /*2380*/  IADD3 R9, R10, 0x60, -R173 ;  /* 0x000000600a097810 */ /* 0x000fe20007ffe8ad */
[----:B------:R-:W-:Y:S01]  /*2390*/  FMUL.FTZ R40, R40, UR4 ;  /* 0x0000000428287c20 */ /* 0x000fe20008410000 */
[----:B------:R-:W-:Y:S01]  /*23a0*/  FMUL.FTZ R31, R31, UR4 ;  /* 0x000000041f1f7c20 */ /* 0x000fe20008410000 */
[----:B------:R-:W-:Y:S01]  /*23b0*/  FMUL.FTZ R41, R41, UR4 ;  /* 0x0000000429297c20 */ /* 0x000fe20008410000 */
[----:B------:R-:W-:Y:S01]  /*23c0*/  FMUL.FTZ R34, R34, UR4 ;  /* 0x0000000422227c20 */ /* 0x000fe20008410000 */
[----:B------:R-:W-:-:S02]  /*23d0*/  IMAD R9, R12, -0x60, R9 ;  /* 0xffffffa00c097824 */ /* 0x000fc400078e0209 */
[----:B------:R-:W-:Y:S01]  /*23e0*/  FMUL.FTZ R35, R35, UR4 ;  /* 0x0000000423237c20 */ /* 0x000fe20008410000 */
[----:B------:R-:W4:Y:S01]  /*23f0*/  MUFU.TANH R28, R28 ;  /* 0x0000001c001c7308 */ /* 0x000f220000002400 */
[----:B------:R-:W-:Y:S01]  /*2400*/  FMUL.FTZ R44, R44, UR4 ;  /* 0x000000042c2c7c20 */ /* 0x000fe20008410000 */
[----:B------:R-:W-:Y:S01]  /*2410*/  FMUL.FTZ R45, R45, UR4 ;  /* 0x000000042d2d7c20 */ /* 0x000fe20008410000 */
[C---:B------:R-:W-:Y:S01]  /*2420*/  ISETP.GT.AND P6, PT, R9.reuse, RZ, PT ;  /* 0x000000ff0900720c */ /* 0x040fe20003fc4270 */
[----:B------:R-:W-:Y:S01]  /*2430*/  FMUL.FTZ R38, R38, UR4 ;  /* 0x0000000426267c20 */ /* 0x000fe20008410000 */
[----:B------:R-:W-:Y:S01]  /*2440*/  ISETP.GT.AND P5, PT, R9, 0x1, PT ;  /* 0x000000010900780c */ /* 0x000fe20003fa4270 */
[----:B------:R-:W-:Y:S01]  /*2450*/  FMUL.FTZ R39, R39, UR4 ;  /* 0x0000000427277c20 */ /* 0x000fe20008410000 */
[----:B------:R-:W-:Y:S01]  /*2460*/  ISETP.GT.AND P4, PT, R9, 0x8, PT ;  /* 0x000000080900780c */ /* 0x000fe20003f84270 */
[----:B------:R-:W5:Y:S01]  /*2470*/  MUFU.TANH R29, R29 ;  /* 0x0000001d001d7308 */ /* 0x000f620000002400 */
[----:B--2---:R-:W-:Y:S01]  /*2480*/  FSEL R11, R24, -INF , P6 ;  /* 0xff800000180b7808 */ /* 0x004fe20003000000 */
[----:B------:R-:W-:Y:S01]  /*2490*/  FMUL.FTZ R48, R48, UR4 ;  /* 0x0000000430307c20 */ /* 0x000fe20008410000 */
[----:B---3--:R-:W-:Y:S01]  /*24a0*/  FSEL R10, R25, -INF , P5 ;  /* 0xff800000190a7808 */ /* 0x008fe20002800000 */
[----:B------:R-:W-:Y:S01]  /*24b0*/  FMUL.FTZ R49, R49, UR4 ;  /* 0x0000000431317c20 */ /* 0x000fe20008410000 */
[----:B------:R-:W-:Y:S01]  /*24c0*/  ISETP.GT.AND P3, PT, R9, 0x9, PT ;  /* 0x000000090900780c */ /* 0x000fe20003f64270 */
[----:B------:R-:W-:Y:S01]  /*24d0*/  FMUL.FTZ R42, R42, UR4 ;  /* 0x000000042a2a7c20 */ /* 0x000fe20008410000 */
[----:B------:R-:W-:Y:S01]  /*24e0*/  FMNMX.FTZ R12, R11, R10, !PT ;  /* 0x0000000a0b0c7209 */ /* 0x000fe20007810000 */
[----:B------:R-:W2:Y:S01]  /*24f0*/  MUFU.TANH R32, R32 ;  /* 0x0000002000207308 */ /* 0x000ea20000002400 */
[----:B----4-:R-:W-:Y:S01]  /*2500*/  FSEL R73, R28, -INF , P4 ;  /* 0xff8000001c497808 */ /* 0x010fe20002000000 */
[----:B------:R-:W-:Y:S01]  /*2510*/  FMUL.FTZ R43, R43, UR4 ;  /* 0x000000042b2b7c20 */ /* 0x000fe20008410000 */
[----:B------:R-:W-:Y:S01]  /*2520*/  ISETP.GT.AND P2, PT, R9, 0x10, PT ;  /* 0x000000100900780c */ /* 0x000fe20003f44270 */
[----:B------:R-:W-:Y:S01]  /*2530*/  FMUL.FTZ R52, R52, UR4 ;  /* 0x0000000434347c20 */ /* 0x000fe20008410000 */
[----:B------:R-:W-:Y:S01]  /*2540*/  FMNMX.FTZ R12, R73, R12, !PT ;  /* 0x0000000c490c7209 */ /* 0x000fe20007810000 */
[----:B------:R-:W-:Y:S01]  /*2550*/  FMUL.FTZ R46, R46, UR4 ;  /* 0x000000042e2e7c20 */ /* 0x000fe20008410000 */
[----:B------:R-:W-:Y:S01]  /*2560*/  ISETP.GT.AND P1, PT, R9, 0x11, PT ;  /* 0x000000110900780c */ /* 0x000fe20003f24270 */
[----:B01----:R-:W0:Y:S01]  /*2570*/  MUFU.TANH R3, R26 ;  /* 0x0000001a00037308 */ /* 0x003e220000002400 */
[----:B-----5:R-:W-:Y:S01]  /*2580*/  FSEL R75, R29, -INF , P3 ;  /* 0xff8000001d4b7808 */ /* 0x020fe20001800000 */
        /* <DEDUP_REMOVED lines=9> */
[----:B------:R-:W-:Y:S01]  /*2620*/  FMUL.FTZ R60, R60, UR4 ;  /* 0x000000043c3c7c20 */ /* 0x000fe20008410000 */
[----:B------:R-:W-:Y:S01]  /*2630*/  FMUL.FTZ R54, R54, UR4 ;  /* 0x0000000436367c20 */ /* 0x000fe20008410000 */
[----:B------:R-:W-:Y:S01]  /*2640*/  FMNMX.FTZ R12, R77, R12, !PT ;  /* 0x0000000c4d0c7209 */ /* 0x000fe20007810000 */
[----:B------:R-:W-:Y:S01]  /*2650*/  FMUL.FTZ R61, R61, UR4 ;  /* 0x000000043d3d7c20 */ /* 0x000fe20008410000 */
[----:B------:R-:W-:Y:S01]  /*2660*/  FMUL.FTZ R55, R55, UR4 ;  /* 0x0000000437377c20 */ /* 0x000fe20008410000 */
[----:B------:R-:W2:Y:S01]  /*2670*/  MUFU.TANH R8, R27 ;  /* 0x0000001b00087308 */ /* 0x000ea20000002400 */
[----:B0-----:R-:W-:Y:S01]  /*2680*/  FSEL R3, R3, -INF , P6 ;  /* 0xff80000003037808 */ /* 0x001fe20003000000 */
[----:B------:R-:W-:Y:S01]  /*2690*/  FMUL.FTZ R64, R64, UR4 ;  /* 0x0000000440407c20 */ /* 0x000fe20008410000 */
[----:B------:R-:W-:Y:S01]  /*26a0*/  ISETP.GT.AND P6, PT, R9, 0x18, PT ;  /* 0x000000180900780c */ /* 0x000fe20003fc4270 */
[----:B------:R-:W-:Y:S01]  /*26b0*/  FMUL.FTZ R58, R58, UR4 ;  /* 0x000000043a3a7c20 */ /* 0x000fe20008410000 */
[----:B------:R-:W-:Y:S01]  /*26c0*/  FMUL.FTZ R65, R65, UR4 ;  /* 0x0000000441417c20 */ /* 0x000fe20008410000 */
[----:B------:R-:W-:Y:S01]  /*26d0*/  FMUL.FTZ R59, R59, UR4 ;  /* 0x000000043b3b7c20 */ /* 0x000fe20008410000 */
[----:B------:R-:W-:Y:S01]  /*26e0*/  FMUL.FTZ R68, R68, UR4 ;  /* 0x0000000444447c20 */ /* 0x000fe20008410000 */
[----:B------:R-:W0:Y:S01]  /*26f0*/  MUFU.TANH R36, R36 ;  /* 0x0000002400247308 */ /* 0x000e220000002400 */
[----:B-1----:R-:W-:Y:S01]  /*2700*/  FSEL R79, R33, -INF , P1 ;  /* 0xff800000214f7808 */ /* 0x002fe20000800000 */
[----:B------:R-:W-:Y:S01]  /*2710*/  FMUL.FTZ R69, R69, UR4 ;  /* 0x0000000445457c20 */ /* 0x000fe20008410000 */
[----:B------:R-:W-:Y:S01]  /*2720*/  ULDC UR5, c[0x0][0x988] ;  /* 0x0002620000057ab9 */ /* 0x000fe20000000800 */
[----:B------:R-:W-:Y:S01]  /*2730*/  P2R R14, PR, RZ, 0x1 ;  /* 0x00000001ff0e7803 */ /* 0x000fe20000000000 */
[----:B------:R-:W-:Y:S01]  /*2740*/  FMUL.FTZ R62, R62, UR4 ;  /* 0x000000043e3e7c20 */ /* 0x000fe20008410000 */
[----:B------:R-:W-:Y:S01]  /*2750*/  FMNMX.FTZ R12, R79, R12, !PT ;  /* 0x0000000c4f0c7209 */ /* 0x000fe20007810000 */
[----:B------:R-:W-:Y:S01]  /*2760*/  FMUL.FTZ R63, R63, UR4 ;  /* 0x000000043f3f7c20 */ /* 0x000fe20008410000 */
[----:B------:R-:W1:Y:S01]  /*2770*/  MUFU.TANH R13, R30 ;  /* 0x0000001e000d7308 */ /* 0x000e620000002400 */
[----:B--2---:R-:W-:Y:S01]  /*2780*/  FSEL R8, R8, -INF , P5 ;  /* 0xff80000008087808 */ /* 0x004fe20002800000 */
[----:B------:R-:W-:Y:S01]  /*2790*/  FMUL.FTZ R66, R66, UR4 ;  /* 0x0000000442427c20 */ /* 0x000fe20008410000 */
[----:B------:R-:W-:Y:S01]  /*27a0*/  ISETP.GT.AND P5, PT, R9, 0x19, PT ;  /* 0x000000190900780c */ /* 0x000fe20003fa4270 */
[----:B------:R-:W-:Y:S01]  /*27b0*/  FMUL.FTZ R67, R67, UR4 ;  /* 0x0000000443437c20 */ /* 0x000fe20008410000 */
[----:B------:R-:W-:Y:S01]  /*27c0*/  FMUL.FTZ R70, R70, UR4 ;  /* 0x0000000446467c20 */ /* 0x000fe20008410000 */
[----:B------:R-:W-:Y:S01]  /*27d0*/  FMUL.FTZ R71, R71, UR4 ;  /* 0x0000000447477c20 */ /* 0x000fe20008410000 */
[----:B------:R-:W-:Y:S01]  /*27e0*/  R2UR UR4, R0 ;  /* 0x00000000000472ca */ /* 0x000fe200000e0000 */
[----:B------:R-:W2:Y:S01]  /*27f0*/  MUFU.TANH R37, R37 ;  /* 0x0000002500257308 */ /* 0x000ea20000002400 */
[----:B0-----:R-:W-:Y:S01]  /*2800*/  FSEL R81, R36, -INF , P6 ;  /* 0xff80000024517808 */ /* 0x001fe20003000000 */
[--C-:B------:R-:W-:Y:S01]  /*2810*/  IMAD.MOV.U32 R84, RZ, RZ, R87.reuse ;  /* 0x000000ffff547224 */ /* 0x100fe200078e0057 */
[-C--:B------:R-:W-:Y:S01]  /*2820*/  MOV R86, R87.reuse ;  /* 0x0000005700567202 */ /* 0x080fe20000000f00 */
[--C-:B------:R-:W-:Y:S01]  /*2830*/  IMAD.MOV.U32 R82, RZ, RZ, R87.reuse ;  /* 0x000000ffff527224 */ /* 0x100fe200078e0057 */
[----:B------:R-:W-:Y:S01]  /*2840*/  FMNMX.FTZ R12, R81, R12, !PT ;  /* 0x0000000c510c7209 */ /* 0x000fe20007810000 */
[--C-:B------:R-:W-:Y:S01]  /*2850*/  IMAD.MOV.U32 R80, RZ, RZ, R87.reuse ;  /* 0x000000ffff507224 */ /* 0x100fe200078e0057 */
[----:B------:R-:W-:Y:S01]  /*2860*/  MOV R72, R87 ;  /* 0x0000005700487202 */ /* 0x000fe20000000f00 */
[----:B------:R-:W0:Y:S01]  /*2870*/  MUFU.TANH R15, R31 ;  /* 0x0000001f000f7308 */ /* 0x000e220000002400 */
[----:B-1----:R-:W-:Y:S01]  /*2880*/  FSEL R13, R13, -INF , P4 ;  /* 0xff8000000d0d7808 */ /* 0x002fe20002000000 */
[--C-:B------:R-:W-:Y:S01]  /*2890*/  IMAD.MOV.U32 R78, RZ, RZ, R87.reuse ;  /* 0x000000ffff4e7224 */ /* 0x100fe200078e0057 */
[----:B------:R-:W-:Y:S01]  /*28a0*/  ISETP.GT.AND P4, PT, R9, 0x20, PT ;  /* 0x000000200900780c */ /* 0x000fe20003f84270 */
[----:B------:R-:W-:Y:S01]  /*28b0*/  UIADD3 UR4, UR4, 0x2a840, URZ ;  /* 0x0002a84004047890 */ /* 0x000fe2000fffe03f */
[----:B------:R-:W-:-:S02]  /*28c0*/  IMAD.MOV.U32 R76, RZ, RZ, R87 ;  /* 0x000000ffff4c7224 */ /* 0x000fc400078e0057 */
[----:B------:R-:W-:Y:S01]  /*28d0*/  IMAD.MOV.U32 R74, RZ, RZ, R87 ;  /* 0x000000ffff4a7224 */ /* 0x000fe200078e0057 */
[----:B------:R-:W1:Y:S01]  /*28e0*/  MUFU.TANH R40, R40 ;  /* 0x0000002800287308 */ /* 0x000e620000002400 */
[----:B--2---:R-:W-:-:S04]  /*28f0*/  FSEL R83, R37, -INF , P5 ;  /* 0xff80000025537808 */ /* 0x004fc80002800000 */
        /* <DEDUP_REMOVED lines=26> */
[----:B------:R1:W3:Y:S01]  /*2aa0*/  MUFU.TANH R31, R42 ;  /* 0x0000002a001f7308 */ /* 0x0002e20000002400 */
[----:B--2---:R-:W-:Y:S02]  /*2ab0*/  FSEL R29, R39, -INF , P5 ;  /* 0xff800000271d7808 */ /* 0x004fe40002800000 */
[----:B------:R-:W-:-:S05]  /*2ac0*/  ISETP.GT.AND P5, PT, R9, 0x31, PT ;  /* 0x000000310900780c */ /* 0x000fca0003fa4270 */
[----:B------:R-:W2:Y:S01]  /*2ad0*/  MUFU.TANH R49, R49 ;  /* 0x0000003100317308 */ /* 0x000ea20000002400 */
[----:B0-----:R-:W-:Y:S01]  /*2ae0*/  FSEL R95, R48, -INF , P6 ;  /* 0xff800000305f7808 */ /* 0x001fe20003000000 */
[--C-:B------:R-:W-:Y:S02]  /*2af0*/  IMAD.MOV.U32 R48, RZ, RZ, R87.reuse ;  /* 0x000000ffff307224 */ /* 0x100fe400078e0057 */
[----:B-1----:R-:W-:Y:S01]  /*2b00*/  IMAD.MOV.U32 R42, RZ, RZ, R87 ;  /* 0x000000ffff2a7224 */ /* 0x002fe200078e0057 */
[----:B------:R-:W-:-:S03]  /*2b10*/  FMNMX.FTZ R12, R95, R12, !PT ;  /* 0x0000000c5f0c7209 */ /* 0x000fc60007810000 */
[----:B------:R-:W0:Y:S01]  /*2b20*/  MUFU.TANH R43, R43 ;  /* 0x0000002b002b7308 */ /* 0x000e220000002400 */
[----:B---3--:R-:W-:Y:S02]  /*2b30*/  FSEL R31, R31, -INF , P4 ;  /* 0xff8000001f1f7808 */ /* 0x008fe40002000000 */
[----:B------:R-:W-:-:S05]  /*2b40*/  ISETP.GT.AND P4, PT, R9, 0x38, PT ;  /* 0x000000380900780c */ /* 0x000fca0003f84270 */
        /* <DEDUP_REMOVED lines=21> */
[----:B--2---:R-:W-:Y:S01]  /*2ca0*/  FSEL R103, R56, -INF , P2 ;  /* 0xff80000038677808 */ /* 0x004fe20001000000 */
[----:B------:R-:W-:-:S03]  /*2cb0*/  IMAD.MOV.U32 R56, RZ, RZ, R87 ;  /* 0x000000ffff387224 */ /* 0x000fc600078e0057 */
        /* <DEDUP_REMOVED lines=16> */
[----:B-1----:R-:W-:Y:S01]  /*2dc0*/  FSEL R43, R54, -INF , P4 ;  /* 0xff800000362b7808 */ /* 0x002fe20002000000 */
[----:B------:R-:W-:Y:S01]  /*2dd0*/  IMAD.MOV.U32 R54, RZ, RZ, R87 ;  /* 0x000000ffff367224 */ /* 0x000fe200078e0057 */
        /* <DEDUP_REMOVED lines=12> */
[----:B--2---:R-:W-:Y:S02]  /*2ea0*/  FSEL R47, R58, -INF , P2 ;  /* 0xff8000003a2f7808 */ /* 0x004fe40001000000 */
[----:B------:R-:W-:Y:S02]  /*2eb0*/  ISETP.GT.AND P2, PT, R9, 0x58, PT ;  /* 0x000000580900780c */ /* 0x000fe40003f44270 */
[----:B------:R-:W-:-:S03]  /*2ec0*/  MOV R58, R87 ;  /* 0x00000057003a7202 */ /* 0x000fc60000000f00 */
        /* <DEDUP_REMOVED lines=11> */
[----:B0-----:R-:W-:-:S04]  /*2f80*/  FSEL R115, R69, -INF , P1 ;  /* 0xff80000045737808 */ /* 0x001fc80000800000 */
[----:B------:R-:W-:Y:S01]  /*2f90*/  FMNMX.FTZ R20, R115, R12, !PT ;  /* 0x0000000c73147209 */ /* 0x000fe20007810000 */
[----:B------:R-:W-:Y:S01]  /*2fa0*/  IMAD.U32 R12, RZ, RZ, UR5 ;  /* 0x00000005ff0c7e24 */ /* 0x000fe2000f8e00ff */
[----:B------:R-:W-:Y:S01]  /*2fb0*/  UIADD3 UR5, UR6, -0x2, URZ ;  /* 0xfffffffe06057890 */ /* 0x000fe2000fffe03f */
[----:B------:R-:W0:Y:S01]  /*2fc0*/  MUFU.TANH R66, R66 ;  /* 0x0000004200427308 */ /* 0x000e220000002400 */
[----:B-1----:R-:W-:Y:S01]  /*2fd0*/  FSEL R59, R62, -INF , P6 ;  /* 0xff8000003e3b7808 */ /* 0x002fe20003000000 */
[----:B------:R-:W1:Y:S01]  /*2fe0*/  SHFL.BFLY PT, R9, R20, 0x2, 0x1f ;  /* 0x0c401f0014097f89 */ /* 0x000e6200000e0000 */
[----:B------:R-:W3:Y:S01]  /*2ff0*/  S2UR UR6, SR_CgaCtaId ;  /* 0x00000000000679c3 */ /* 0x000ee20000008800 */
[----:B------:R-:W-:Y:S01]  /*3000*/  UISETP.GE.AND UP0, UPT, UR5, UR60, UPT ;  /* 0x0000003c0500728c */ /* 0x000fe2000bf06270 */
[----:B------:R-:W-:-:S03]  /*3010*/  IMAD.MOV.U32 R62, RZ, RZ, R87 ;  /* 0x000000ffff3e7224 */ /* 0x000fc600078e0057 */
[----:B------:R-:W4:Y:S01]  /*3020*/  MUFU.TANH R67, R67 ;  /* 0x0000004300437308 */ /* 0x000f220000002400 */
[----:B--2---:R-:W-:-:S07]  /*3030*/  FSEL R63, R63, -INF , P5 ;  /* 0xff8000003f3f7808 */ /* 0x004fce0002800000 */
[----:B------:R-:W2:Y:S01]  /*3040*/  MUFU.TANH R70, R70 ;  /* 0x0000004600467308 */ /* 0x000ea20000002400 */
[----:B0-----:R-:W-:Y:S01]  /*3050*/  FSEL R65, R66, -INF , P4 ;  /* 0xff80000042417808 */ /* 0x001fe20002000000 */
[----:B------:R-:W-:-:S06]  /*3060*/  IMAD.MOV.U32 R66, RZ, RZ, R87 ;  /* 0x000000ffff427224 */ /* 0x000fcc00078e0057 */
[----:B------:R-:W0:Y:S01]  /*3070*/  MUFU.TANH R71, R71 ;  /* 0x0000004700477308 */ /* 0x000e220000002400 */
[----:B----4-:R-:W-:Y:S02]  /*3080*/  FSEL R67, R67, -INF , P3 ;  /* 0xff80000043437808 */ /* 0x010fe40001800000 */
[----:B-1----:R-:W-:Y:S01]  /*3090*/  FMNMX.FTZ R24, R20, R9, !PT ;  /* 0x0000000914187209 */ /* 0x002fe20007810000 */
[----:B---3--:R-:W-:-:S04]  /*30a0*/  UPRMT UR4, UR6, 0x654, UR4 ;  /* 0x0000065406047896 */ /* 0x008fc80008000004 */
[----:B------:R-:W1:Y:S01]  /*30b0*/  SHFL.BFLY PT, R9, R24, 0x1, 0x1f ;  /* 0x0c201f0018097f89 */ /* 0x000e6200000e0000 */
[----:B--2---:R-:W-:Y:S01]  /*30c0*/  FSEL R69, R70, -INF , P2 ;  /* 0xff80000046457808 */ /* 0x004fe20001000000 */
[----:B------:R-:W-:-:S03]  /*30d0*/  IMAD.MOV.U32 R70, RZ, RZ, R87 ;  /* 0x000000ffff467224 */ /* 0x000fc600078e0057 */
[----:B------:R-:W-:Y:S01]  /*30e0*/  SYNCS.ARRIVE.TRANS64.RED.A1T0 RZ, [UR4], RZ ;  /* 0x000000ffffff79a7 */ /* 0x000fe20008100404 */
[----:B0-----:R-:W-:Y:S02]  /*30f0*/  FSEL R71, R71, -INF , P1 ;  /* 0xff80000047477808 */ /* 0x001fe40000800000 */
[----:B-1----:R-:W-:-:S04]  /*3100*/  FMNMX.FTZ R9, R24, R9, !PT ;  /* 0x0000000918097209 */ /* 0x002fc80007810000 */
[C---:B------:R-:W-:Y:S01]  /*3110*/  FSETP.NEU.FTZ.AND P0, PT, R9.reuse, -INF , PT ;  /* 0xff8000000900780b */ /* 0x040fe20003f1d000 */
[----:B------:R-:W-:-:S05]  /*3120*/  FMUL.FTZ R26, R9, R12 ;  /* 0x0000000c091a7220 */ /* 0x000fca0000410000 */
[----:B------:R-:W-:Y:S02]  /*3130*/  FSEL R26, R26, RZ, P0 ;  /* 0x000000ff1a1a7208 */ /* 0x000fe40000000000 */
[----:B------:R-:W-:Y:S02]  /*3140*/  ISETP.NE.AND P0, PT, R14, RZ, PT ;  /* 0x000000ff0e00720c */ /* 0x000fe40003f05270 */
[----:B------:R-:W-:Y:S01]  /*3150*/  FMNMX.FTZ R14, R3, R8, !PT ;  /* 0x00000008030e7209 */ /* 0x000fe20007810000 */
[-CC-:B------:R-:W-:Y:S01]  /*3160*/  FFMA.FTZ R136, R11, R12.reuse, -R26.reuse ;  /* 0x0000000c0b887223 */ /* 0x180fe2000001081a */
[-CC-:B------:R-:W-:Y:S01]  /*3170*/  FFMA.FTZ R51, R10, R12.reuse, -R26.reuse ;  /* 0x0000000c0a337223 */ /* 0x180fe2000001081a */
[--C-:B------:R-:W-:Y:S01]  /*3180*/  FFMA.FTZ R138, R73, R12, -R26.reuse ;  /* 0x0000000c498a7223 */ /* 0x100fe2000001081a */
[----:B------:R-:W-:Y:S01]  /*3190*/  FMNMX.FTZ R14, R13, R14, !PT ;  /* 0x0000000e0d0e7209 */ /* 0x000fe20007810000 */
[-CC-:B------:R-:W-:Y:S01]  /*31a0*/  FFMA.FTZ R53, R75, R12.reuse, -R26.reuse ;  /* 0x0000000c4b357223 */ /* 0x180fe2000001081a */
[--C-:B------:R-:W-:Y:S01]  /*31b0*/  FFMA.FTZ R140, R77, R12, -R26.reuse ;  /* 0x0000000c4d8c7223 */ /* 0x100fe2000001081a */
[----:B------:R-:W-:Y:S01]  /*31c0*/  MUFU.EX2 R136, R136 ;  /* 0x0000008800887308 */ /* 0x000fe20000000800 */
[----:B------:R-:W-:Y:S01]  /*31d0*/  FMNMX.FTZ R14, R15, R14, !PT ;  /* 0x0000000e0f0e7209 */ /* 0x000fe20007810000 */
[-CC-:B------:R-:W-:Y:S01]  /*31e0*/  FFMA.FTZ R55, R79, R12.reuse, -R26.reuse ;  /* 0x0000000c4f377223 */ /* 0x180fe2000001081a */
[-CC-:B------:R-:W-:Y:S01]  /*31f0*/  FFMA.FTZ R142, R81, R12.reuse, -R26.reuse ;  /* 0x0000000c518e7223 */ /* 0x180fe2000001081a */
        /* <DEDUP_REMOVED lines=10> */
[-CC-:B------:R-:W-:Y:S01]  /*32a0*/  FFMA.FTZ R97, R97, R12.reuse, -R26.reuse ;  /* 0x0000000c61617223 */ /* 0x180fe2000001081a */
[--C-:B------:R-:W-:Y:S01]  /*32b0*/  FFMA.FTZ R99, R99, R12, -R26.reuse ;  /* 0x0000000c63637223 */ /* 0x100fe2000001081a */
[----:B------:R-:W1:Y:S01]  /*32c0*/  MUFU.EX2 R138, R138 ;  /* 0x0000008a008a7308 */ /* 0x000e620000000800 */
[----:B------:R-:W-:Y:S01]  /*32d0*/  FMNMX.FTZ R14, R29, R14, !PT ;  /* 0x0000000e1d0e7209 */ /* 0x000fe20007810000 */
[-CC-:B------:R-:W-:Y:S01]  /*32e0*/  FFMA.FTZ R101, R101, R12.reuse, -R26.reuse ;  /* 0x0000000c65657223 */ /* 0x180fe2000001081a */
[-CC-:B------:R-:W-:Y:S01]  /*32f0*/  FFMA.FTZ R103, R103, R12.reuse, -R26.reuse ;  /* 0x0000000c67677223 */ /* 0x180fe2000001081a */
[--C-:B------:R-:W-:Y:S01]  /*3300*/  FFMA.FTZ R105, R105, R12, -R26.reuse ;  /* 0x0000000c69697223 */ /* 0x100fe2000001081a */
[----:B------:R-:W-:Y:S01]  /*3310*/  FMNMX.FTZ R14, R31, R14, !PT ;  /* 0x0000000e1f0e7209 */ /* 0x000fe20007810000 */
[-CC-:B------:R-:W-:Y:S01]  /*3320*/  FFMA.FTZ R107, R107, R12.reuse, -R26.reuse ;  /* 0x0000000c6b6b7223 */ /* 0x180fe2000001081a */
[--C-:B------:R-:W-:Y:S01]  /*3330*/  FFMA.FTZ R61, R61, R12, -R26.reuse ;  /* 0x0000000c3d3d7223 */ /* 0x100fe2000001081a */
[----:B------:R-:W2:Y:S01]  /*3340*/  MUFU.EX2 R53, R53 ;  /* 0x0000003500357308 */ /* 0x000ea20000000800 */
[----:B------:R-:W-:Y:S01]  /*3350*/  FMNMX.FTZ R14, R33, R14, !PT ;  /* 0x0000000e210e7209 */ /* 0x000fe20007810000 */
[-CC-:B------:R-:W-:Y:S01]  /*3360*/  FFMA.FTZ R109, R109, R12.reuse, -R26.reuse ;  /* 0x0000000c6d6d7223 */ /* 0x180fe2000001081a */
[-CC-:B------:R-:W-:Y:S01]  /*3370*/  FFMA.FTZ R111, R111, R12.reuse, -R26.reuse ;  /* 0x0000000c6f6f7223 */ /* 0x180fe2000001081a */
[--C-:B------:R-:W-:Y:S01]  /*3380*/  FFMA.FTZ R113, R113, R12, -R26.reuse ;  /* 0x0000000c71717223 */ /* 0x100fe2000001081a */
[----:B------:R-:W-:Y:S01]  /*3390*/  FMNMX.FTZ R14, R35, R14, !PT ;  /* 0x0000000e230e7209 */ /* 0x000fe20007810000 */
[----:B------:R-:W-:Y:S01]  /*33a0*/  FFMA.FTZ R26, R115, R12, -R26 ;  /* 0x0000000c731a7223 */ /* 0x000fe2000001081a */
[--C-:B------:R-:W-:Y:S01]  /*33b0*/  IMAD.MOV.U32 R85, RZ, RZ, R87.reuse ;  /* 0x000000ffff557224 */ /* 0x100fe200078e0057 */
[----:B------:R-:W3:Y:S01]  /*33c0*/  MUFU.EX2 R140, R140 ;  /* 0x0000008c008c7308 */ /* 0x000ee20000000800 */
[----:B------:R-:W-:Y:S01]  /*33d0*/  FMNMX.FTZ R14, R37, R14, !PT ;  /* 0x0000000e250e7209 */ /* 0x000fe20007810000 */
[--C-:B------:R-:W-:Y:S01]  /*33e0*/  IMAD.MOV.U32 R83, RZ, RZ, R87.reuse ;  /* 0x000000ffff537224 */ /* 0x100fe200078e0057 */
[----:B------:R-:W-:Y:S01]  /*33f0*/  MOV R79, R87 ;  /* 0x00000057004f7202 */ /* 0x000fe20000000f00 */
[--C-:B------:R-:W-:Y:S01]  /*3400*/  IMAD.MOV.U32 R81, RZ, RZ, R87.reuse ;  /* 0x000000ffff517224 */ /* 0x100fe200078e0057 */
[----:B------:R-:W-:Y:S01]  /*3410*/  FMNMX.FTZ R14, R39, R14, !PT ;  /* 0x0000000e270e7209 */ /* 0x000fe20007810000 */
[----:B------:R-:W-:-:S02]  /*3420*/  IMAD.MOV.U32 R77, RZ, RZ, R87 ;  /* 0x000000ffff4d7224 */ /* 0x000fc400078e0057 */
[----:B------:R-:W-:Y:S01]  /*3430*/  MUFU.EX2 R55, R55 ;  /* 0x0000003700377308 */ /* 0x000fe20000000800 */
[----:B------:R-:W-:Y:S01]  /*3440*/  FMNMX.FTZ R14, R41, R14, !PT ;  /* 0x0000000e290e7209 */ /* 0x000fe20007810000 */
[--C-:B------:R-:W-:Y:S02]  /*3450*/  IMAD.MOV.U32 R75, RZ, RZ, R87.reuse ;  /* 0x000000ffff4b7224 */ /* 0x100fe400078e0057 */
[----:B------:R-:W-:Y:S01]  /*3460*/  IMAD.MOV.U32 R73, RZ, RZ, R87 ;  /* 0x000000ffff497224 */ /* 0x000fe200078e0057 */
[----:B------:R-:W-:-:S03]  /*3470*/  FMNMX.FTZ R14, R43, R14, !PT ;  /* 0x0000000e2b0e7209 */ /* 0x000fc60007810000 */
[----:B------:R-:W-:Y:S01]  /*3480*/  MUFU.EX2 R142, R142 ;  /* 0x0000008e008e7308 */ /* 0x000fe20000000800 */
[----:B------:R-:W-:-:S04]  /*3490*/  FMNMX.FTZ R14, R45, R14, !PT ;  /* 0x0000000e2d0e7209 */ /* 0x000fc80007810000 */
        /* <DEDUP_REMOVED lines=11> */
[----:B------:R-:W-:-:S05]  /*3550*/  FMNMX.FTZ R14, R71, R14, !PT ;  /* 0x0000000e470e7209 */ /* 0x000fca0007810000 */
[----:B------:R-:W4:Y:S02]  /*3560*/  SHFL.BFLY PT, R11, R14, 0x2, 0x1f ;  /* 0x0c401f000e0b7f89 */ /* 0x000f2400000e0000 */
[----:B------:R-:W-:Y:S08]  /*3570*/  MUFU.EX2 R146, R93 ;  /* 0x0000005d00927308 */ /* 0x000ff00000000800 */
[----:B------:R-:W-:Y:S08]  /*3580*/  MUFU.EX2 R95, R95 ;  /* 0x0000005f005f7308 */ /* 0x000ff00000000800 */
[----:B------:R-:W-:Y:S01]  /*3590*/  MUFU.EX2 R148, R97 ;  /* 0x0000006100947308 */ /* 0x000fe20000000800 */
[----:B----4-:R-:W-:-:S07]  /*35a0*/  FMNMX.FTZ R10, R14, R11, !PT ;  /* 0x0000000b0e0a7209 */ /* 0x010fce0007810000 */
[----:B------:R-:W-:Y:S01]  /*35b0*/  MUFU.EX2 R99, R99 ;  /* 0x0000006300637308 */ /* 0x000fe20000000800 */
[----:B------:R-:W4:Y:S07]  /*35c0*/  SHFL.BFLY PT, R11, R10, 0x1, 0x1f ;  /* 0x0c201f000a0b7f89 */ /* 0x000f2e00000e0000 */
[----:B------:R-:W-:Y:S08]  /*35d0*/  MUFU.EX2 R150, R101 ;  /* 0x0000006500967308 */ /* 0x000ff00000000800 */
[----:B------:R-:W-:Y:S08]  /*35e0*/  MUFU.EX2 R103, R103 ;  /* 0x0000006700677308 */ /* 0x000ff00000000800 */
[----:B------:R-:W-:Y:S01]  /*35f0*/  MUFU.EX2 R152, R105 ;  /* 0x0000006900987308 */ /* 0x000fe20000000800 */
[----:B----4-:R-:W-:-:S04]  /*3600*/  FMNMX.FTZ R11, R10, R11, !PT ;  /* 0x0000000b0a0b7209 */ /* 0x010fc80007810000 */
[C---:B------:R-:W-:Y:S01]  /*3610*/  FSETP.NEU.FTZ.AND P1, PT, R11.reuse, -INF , PT ;  /* 0xff8000000b00780b */ /* 0x040fe20003f3d000 */
[----:B------:R-:W-:Y:S02]  /*3620*/  FMUL.FTZ R10, R11, R12 ;  /* 0x0000000c0b0a7220 */ /* 0x000fe40000410000 */
[----:B------:R-:W-:Y:S03]  /*3630*/  MUFU.EX2 R107, R107 ;  /* 0x0000006b006b7308 */ /* 0x000fe60000000800 */
[----:B------:R-:W-:Y:S02]  /*3640*/  FSEL R10, R10, RZ, P1 ;  /* 0x000000ff0a0a7208 */ /* 0x000fe40000800000 */
[----:B------:R-:W-:-:S03]  /*3650*/  PLOP3.LUT P1, PT, PT, PT, UP0, 0x80, 0x0 ;  /* 0x000000000000781c */ /* 0x000fc60003f2f008 */
        /* <DEDUP_REMOVED lines=8> */
[----:B------:R0:W-:Y:S01]  /*36e0*/  MUFU.EX2 R137, R3 ;  /* 0x0000000300897308 */ /* 0x0001e20000000800 */
[-CC-:B------:R-:W-:Y:S01]  /*36f0*/  FFMA.FTZ R29, R29, R12.reuse, -R10.reuse ;  /* 0x0000000c1d1d7223 */ /* 0x180fe2000001080a */
[-CC-:B------:R-:W-:Y:S01]  /*3700*/  FFMA.FTZ R31, R31, R12.reuse, -R10.reuse ;  /* 0x0000000c1f1f7223 */ /* 0x180fe2000001080a */
[-CC-:B------:R-:W-:Y:S01]  /*3710*/  FFMA.FTZ R33, R33, R12.reuse, -R10.reuse ;  /* 0x0000000c21217223 */ /* 0x180fe2000001080a */
[-CC-:B------:R-:W-:Y:S01]  /*3720*/  FFMA.FTZ R35, R35, R12.reuse, -R10.reuse ;  /* 0x0000000c23237223 */ /* 0x180fe2000001080a */
[-CC-:B------:R-:W-:Y:S01]  /*3730*/  FFMA.FTZ R37, R37, R12.reuse, -R10.reuse ;  /* 0x0000000c25257223 */ /* 0x180fe2000001080a */
[-CC-:B------:R-:W-:Y:S01]  /*3740*/  FFMA.FTZ R39, R39, R12.reuse, -R10.reuse ;  /* 0x0000000c27277223 */ /* 0x180fe2000001080a */
[-CC-:B------:R-:W-:Y:S01]  /*3750*/  FFMA.FTZ R41, R41, R12.reuse, -R10.reuse ;  /* 0x0000000c29297223 */ /* 0x180fe2000001080a */
[----:B------:R-:W4:Y:S01]  /*3760*/  MUFU.EX2 R8, R8 ;  /* 0x0000000800087308 */ /* 0x000f220000000800 */
[----:B0-----:R-:W-:Y:S01]  /*3770*/  FADD.FTZ R3, R136, R51 ;  /* 0x0000003388037221 */ /* 0x001fe20000010000 */
[-CC-:B------:R-:W-:Y:S01]  /*3780*/  FFMA.FTZ R43, R43, R12.reuse, -R10.reuse ;  /* 0x0000000c2b2b7223 */ /* 0x180fe2000001080a */
[-CC-:B------:R-:W-:Y:S01]  /*3790*/  FFMA.FTZ R45, R45, R12.reuse, -R10.reuse ;  /* 0x0000000c2d2d7223 */ /* 0x180fe2000001080a */
[-CC-:B------:R-:W-:Y:S01]  /*37a0*/  FFMA.FTZ R47, R47, R12.reuse, -R10.reuse ;  /* 0x0000000c2f2f7223 */ /* 0x180fe2000001080a */
[----:B-1----:R-:W-:Y:S01]  /*37b0*/  FADD.FTZ R34, R138, R3 ;  /* 0x000000038a227221 */ /* 0x002fe20000010000 */
[-CC-:B------:R-:W-:Y:S01]  /*37c0*/  FFMA.FTZ R49, R49, R12.reuse, -R10.reuse ;  /* 0x0000000c31317223 */ /* 0x180fe2000001080a */
[-C--:B------:R-:W-:Y:S01]  /*37d0*/  FFMA.FTZ R59, R59, R12.reuse, -R10 ;  /* 0x0000000c3b3b7223 */ /* 0x080fe2000001080a */
[----:B------:R-:W0:Y:S01]  /*37e0*/  MUFU.EX2 R13, R13 ;  /* 0x0000000d000d7308 */ /* 0x000e220000000800 */
[----:B--2---:R-:W-:Y:S01]  /*37f0*/  FADD.FTZ R3, R53, R34 ;  /* 0x0000002235037221 */ /* 0x004fe20000010000 */
[-CC-:B------:R-:W-:Y:S01]  /*3800*/  FFMA.FTZ R63, R63, R12.reuse, -R10.reuse ;  /* 0x0000000c3f3f7223 */ /* 0x180fe2000001080a */
[-CC-:B------:R-:W-:Y:S01]  /*3810*/  FFMA.FTZ R65, R65, R12.reuse, -R10.reuse ;  /* 0x0000000c41417223 */ /* 0x180fe2000001080a */
[-CC-:B------:R-:W-:Y:S01]  /*3820*/  FFMA.FTZ R67, R67, R12.reuse, -R10.reuse ;  /* 0x0000000c43437223 */ /* 0x180fe2000001080a */
[----:B---3--:R-:W-:Y:S01]  /*3830*/  FADD.FTZ R36, R140, R3 ;  /* 0x000000038c247221 */ /* 0x008fe20000010000 */
[-CC-:B------:R-:W-:Y:S01]  /*3840*/  FFMA.FTZ R69, R69, R12.reuse, -R10.reuse ;  /* 0x0000000c45457223 */ /* 0x180fe2000001080a */
[----:B------:R-:W-:Y:S01]  /*3850*/  FFMA.FTZ R71, R71, R12, -R10 ;  /* 0x0000000c47477223 */ /* 0x000fe2000001080a */
[----:B------:R1:W2:Y:S01]  /*3860*/  MUFU.EX2 R14, R15 ;  /* 0x0000000f000e7308 */ /* 0x0002a20000000800 */
[----:B----4-:R-:W-:Y:S01]  /*3870*/  FADD.FTZ R34, R137, R8 ;  /* 0x0000000889227221 */ /* 0x010fe20000010000 */
[----:B------:R-:W-:Y:S01]  /*3880*/  F2FP.F16.F32.PACK_AB R137, R8, R137 ;  /* 0x000000890889723e */ /* 0x000fe200000000ff */
[----:B------:R-:W-:Y:S01]  /*3890*/  IMAD.MOV.U32 R61, RZ, RZ, R87 ;  /* 0x000000ffff3d7224 */ /* 0x000fe200078e0057 */
[----:B------:R-:W-:-:S02]  /*38a0*/  F2FP.F16.F32.PACK_AB R136, R51, R136 ;  /* 0x000000883388723e */ /* 0x000fc400000000ff */
[----:B------:R-:W-:Y:S01]  /*38b0*/  F2FP.F16.F32.PACK_AB R138, R53, R138 ;  /* 0x0000008a358a723e */ /* 0x000fe200000000ff */
[--C-:B------:R-:W-:Y:S01]  /*38c0*/  IMAD.MOV.U32 R53, RZ, RZ, R87.reuse ;  /* 0x000000ffff357224 */ /* 0x100fe200078e0057 */
[----:B------:R-:W3:Y:S01]  /*38d0*/  MUFU.EX2 R21, R21 ;  /* 0x0000001500157308 */ /* 0x000ee20000000800 */
[----:B-1----:R-:W-:Y:S01]  /*38e0*/  FADD.FTZ R15, R55, R36 ;  /* 0x00000024370f7221 */ /* 0x002fe20000010000 */
[----:B0-----:R-:W-:Y:S01]  /*38f0*/  FADD.FTZ R3, R13, R34 ;  /* 0x000000220d037221 */ /* 0x001fe20000010000 */
[----:B------:R-:W-:Y:S01]  /*3900*/  F2FP.F16.F32.PACK_AB R140, R55, R140 ;  /* 0x0000008c378c723e */ /* 0x000fe200000000ff */
[----:B------:R-:W-:Y:S02]  /*3910*/  IMAD.MOV.U32 R55, RZ, RZ, R87 ;  /* 0x000000ffff377224 */ /* 0x000fe400078e0057 */
[----:B------:R-:W-:Y:S01]  /*3920*/  FADD.FTZ R38, R142, R15 ;  /* 0x0000000f8e267221 */ /* 0x000fe20000010000 */
[C---:B------:R-:W-:Y:S01]  /*3930*/  F2FP.F16.F32.PACK_AB R142, R57.reuse, R142 ;  /* 0x0000008e398e723e */ /* 0x040fe200000000ff */
[----:B------:R0:W1:Y:S01]  /*3940*/  MUFU.EX2 R20, R25 ;  /* 0x0000001900147308 */ /* 0x0000620000000800 */
[C---:B--2---:R-:W-:Y:S01]  /*3950*/  FADD.FTZ R36, R14.reuse, R3 ;  /* 0x000000030e247221 */ /* 0x044fe20000010000 */
[----:B------:R-:W-:Y:S01]  /*3960*/  FADD.FTZ R15, R57, R38 ;  /* 0x00000026390f7221 */ /* 0x000fe20000010000 */
[----:B------:R-:W-:Y:S01]  /*3970*/  F2FP.F16.F32.PACK_AB R139, R14, R13 ;  /* 0x0000000d0e8b723e */ /* 0x000fe200000000ff */
[----:B------:R-:W-:Y:S01]  /*3980*/  IMAD.MOV.U32 R57, RZ, RZ, R87 ;  /* 0x000000ffff397224 */ /* 0x000fe200078e0057 */
[----:B------:R-:W-:Y:S01]  /*3990*/  MOV R51, R87 ;  /* 0x0000005700337202 */ /* 0x000fe20000000f00 */
[----:B------:R-:W-:Y:S01]  /*39a0*/  FADD.FTZ R38, R144, R15 ;  /* 0x0000000f90267221 */ /* 0x000fe20000010000 */
[----:B------:R-:W-:Y:S01]  /*39b0*/  F2FP.F16.F32.PACK_AB R144, R89, R144 ;  /* 0x000000905990723e */ /* 0x000fe200000000ff */
[----:B------:R-:W2:Y:S01]  /*39c0*/  MUFU.EX2 R27, R27 ;  /* 0x0000001b001b7308 */ /* 0x000ea20000000800 */
[----:B---3--:R-:W-:Y:S01]  /*39d0*/  FADD.FTZ R3, R21, R36 ;  /* 0x0000002415037221 */ /* 0x008fe20000010000 */
[----:B------:R-:W-:Y:S01]  /*39e0*/  FADD.FTZ R38, R89, R38 ;  /* 0x0000002659267221 */ /* 0x000fe20000010000 */
[----:B0-----:R-:W-:-:S03]  /*39f0*/  IMAD.MOV.U32 R25, RZ, RZ, R87 ;  /* 0x000000ffff197224 */ /* 0x001fc600078e0057 */
[----:B------:R-:W-:Y:S02]  /*3a00*/  FADD.FTZ R15, R91, R38 ;  /* 0x000000265b0f7221 */ /* 0x000fe40000010000 */
[----:B------:R0:W3:Y:S01]  /*3a10*/  MUFU.EX2 R24, R29 ;  /* 0x0000001d00187308 */ /* 0x0000e20000000800 */
[----:B-1----:R-:W-:Y:S01]  /*3a20*/  FADD.FTZ R36, R20, R3 ;  /* 0x0000000314247221 */ /* 0x002fe20000010000 */
[C---:B------:R-:W-:Y:S01]  /*3a30*/  FADD.FTZ R40, R146.reuse, R15 ;  /* 0x0000000f92287221 */ /* 0x040fe20000010000 */
[----:B------:R-:W-:Y:S02]  /*3a40*/  F2FP.F16.F32.PACK_AB R146, R146, R91 ;  /* 0x0000005b9292723e */ /* 0x000fe400000000ff */
[----:B------:R-:W-:Y:S01]  /*3a50*/  F2FP.F16.F32.PACK_AB R141, R20, R21 ;  /* 0x00000015148d723e */ /* 0x000fe200000000ff */
[----:B------:R-:W-:Y:S02]  /*3a60*/  FADD.FTZ R15, R95, R40 ;  /* 0x000000285f0f7221 */ /* 0x000fe40000010000 */
[----:B------:R-:W1:Y:S01]  /*3a70*/  MUFU.EX2 R31, R31 ;  /* 0x0000001f001f7308 */ /* 0x000e620000000800 */
[----:B--2---:R-:W-:Y:S01]  /*3a80*/  FADD.FTZ R3, R27, R36 ;  /* 0x000000241b037221 */ /* 0x004fe20000010000 */
[----:B0-----:R-:W-:-:S06]  /*3a90*/  IMAD.MOV.U32 R29, RZ, RZ, R87 ;  /* 0x000000ffff1d7224 */ /* 0x001fcc00078e0057 */
[----:B------:R0:W2:Y:S01]  /*3aa0*/  MUFU.EX2 R28, R33 ;  /* 0x00000021001c7308 */ /* 0x0000a20000000800 */
[C---:B---3--:R-:W-:Y:S01]  /*3ab0*/  FADD.FTZ R38, R24.reuse, R3 ;  /* 0x0000000318267221 */ /* 0x048fe20000010000 */
[----:B------:R-:W-:Y:S01]  /*3ac0*/  F2FP.F16.F32.PACK_AB R143, R24, R27 ;  /* 0x0000001b188f723e */ /* 0x000fe200000000ff */
[--C-:B------:R-:W-:Y:S02]  /*3ad0*/  IMAD.MOV.U32 R27, RZ, RZ, R87.reuse ;  /* 0x000000ffff1b7224 */ /* 0x100fe400078e0057 */
[----:B------:R-:W-:-:S03]  /*3ae0*/  IMAD.MOV.U32 R24, RZ, RZ, R87 ;  /* 0x000000ffff187224 */ /* 0x000fc600078e0057 */
[----:B------:R-:W3:Y:S01]  /*3af0*/  MUFU.EX2 R35, R35 ;  /* 0x0000002300237308 */ /* 0x000ee20000000800 */
[----:B-1----:R-:W-:Y:S01]  /*3b00*/  FADD.FTZ R3, R31, R38 ;  /* 0x000000261f037221 */ /* 0x002fe20000010000 */
[C---:B------:R-:W-:Y:S01]  /*3b10*/  FADD.FTZ R38, R148.reuse, R15 ;  /* 0x0000000f94267221 */ /* 0x040fe20000010000 */
[----:B------:R-:W-:Y:S01]  /*3b20*/  F2FP.F16.F32.PACK_AB R148, R148, R95 ;  /* 0x0000005f9494723e */ /* 0x000fe200000000ff */
[----:B0-----:R-:W-:Y:S02]  /*3b30*/  IMAD.MOV.U32 R33, RZ, RZ, R87 ;  /* 0x000000ffff217224 */ /* 0x001fe400078e0057 */
[----:B------:R-:W-:Y:S02]  /*3b40*/  FADD.FTZ R15, R99, R38 ;  /* 0x00000026630f7221 */ /* 0x000fe40000010000 */
[----:B------:R0:W1:Y:S01]  /*3b50*/  MUFU.EX2 R30, R37 ;  /* 0x00000025001e7308 */ /* 0x0000620000000800 */
[----:B--2---:R-:W-:Y:S01]  /*3b60*/  FADD.FTZ R0, R28, R3 ;  /* 0x000000031c007221 */ /* 0x004fe20000010000 */
[----:B------:R-:W-:Y:S01]  /*3b70*/  FADD.FTZ R40, R150, R15 ;  /* 0x0000000f96287221 */ /* 0x000fe20000010000 */
[----:B------:R-:W-:Y:S01]  /*3b80*/  F2FP.F16.F32.PACK_AB R145, R28, R31 ;  /* 0x0000001f1c91723e */ /* 0x000fe200000000ff */
[--C-:B------:R-:W-:Y:S01]  /*3b90*/  IMAD.MOV.U32 R31, RZ, RZ, R87.reuse ;  /* 0x000000ffff1f7224 */ /* 0x100fe200078e0057 */
[----:B------:R-:W-:Y:S01]  /*3ba0*/  F2FP.F16.F32.PACK_AB R150, R150, R99 ;  /* 0x000000639696723e */ /* 0x000fe200000000ff */
[----:B------:R-:W-:Y:S01]  /*3bb0*/  FADD.FTZ R15, R103, R40 ;  /* 0x00000028670f7221 */ /* 0x000fe20000010000 */
[----:B------:R-:W-:Y:S01]  /*3bc0*/  IMAD.MOV.U32 R28, RZ, RZ, R87 ;  /* 0x000000ffff1c7224 */ /* 0x000fe200078e0057 */
[----:B------:R-:W2:Y:S01]  /*3bd0*/  MUFU.EX2 R39, R39 ;  /* 0x0000002700277308 */ /* 0x000ea20000000800 */
[----:B---3--:R-:W-:Y:S01]  /*3be0*/  FADD.FTZ R3, R35, R0 ;  /* 0x0000000023037221 */ /* 0x008fe20000010000 */
[----:B0-----:R-:W-:-:S06]  /*3bf0*/  MOV R37, R87 ;  /* 0x0000005700257202 */ /* 0x001fcc0000000f00 */
[----:B------:R0:W3:Y:S01]  /*3c00*/  MUFU.EX2 R32, R41 ;  /* 0x0000002900207308 */ /* 0x0000e20000000800 */
[C---:B-1----:R-:W-:Y:S01]  /*3c10*/  FADD.FTZ R38, R30.reuse, R3 ;  /* 0x000000031e267221 */ /* 0x042fe20000010000 */
[----:B------:R-:W-:Y:S01]  /*3c20*/  F2FP.F16.F32.PACK_AB R147, R30, R35 ;  /* 0x000000231e93723e */ /* 0x000fe200000000ff */
[----:B------:R-:W-:Y:S01]  /*3c30*/  IMAD.MOV.U32 R35, RZ, RZ, R87 ;  /* 0x000000ffff237224 */ /* 0x000fe200078e0057 */
[----:B------:R-:W-:-:S04]  /*3c40*/  MOV R30, R87 ;  /* 0x00000057001e7202 */ /* 0x000fc80000000f00 */
[----:B------:R-:W1:Y:S01]  /*3c50*/  MUFU.EX2 R43, R43 ;  /* 0x0000002b002b7308 */ /* 0x000e620000000800 */
[----:B--2---:R-:W-:Y:S01]  /*3c60*/  FADD.FTZ R3, R39, R38 ;  /* 0x0000002627037221 */ /* 0x004fe20000010000 */
[C---:B------:R-:W-:Y:S01]  /*3c70*/  FADD.FTZ R38, R152.reuse, R15 ;  /* 0x0000000f98267221 */ /* 0x040fe20000010000 */
[----:B------:R-:W-:Y:S01]  /*3c80*/  F2FP.F16.F32.PACK_AB R152, R152, R103 ;  /* 0x000000679898723e */ /* 0x000fe200000000ff */
[----:B0-----:R-:W-:Y:S02]  /*3c90*/  IMAD.MOV.U32 R41, RZ, RZ, R87 ;  /* 0x000000ffff297224 */ /* 0x001fe400078e0057 */
[----:B------:R-:W-:Y:S02]  /*3ca0*/  FADD.FTZ R15, R107, R38 ;  /* 0x000000266b0f7221 */ /* 0x000fe40000010000 */
[----:B------:R0:W2:Y:S01]  /*3cb0*/  MUFU.EX2 R34, R45 ;  /* 0x0000002d00227308 */ /* 0x0000a20000000800 */
[----:B---3--:R-:W-:Y:S01]  /*3cc0*/  FADD.FTZ R10, R32, R3 ;  /* 0x00000003200a7221 */ /* 0x008fe20000010000 */
[----:B------:R-:W-:Y:S01]  /*3cd0*/  FADD.FTZ R40, R154, R15 ;  /* 0x0000000f9a287221 */ /* 0x000fe20000010000 */
[----:B------:R-:W-:Y:S01]  /*3ce0*/  F2FP.F16.F32.PACK_AB R149, R32, R39 ;  /* 0x000000272095723e */ /* 0x000fe200000000ff */
[--C-:B------:R-:W-:Y:S01]  /*3cf0*/  IMAD.MOV.U32 R39, RZ, RZ, R87.reuse ;  /* 0x000000ffff277224 */ /* 0x100fe200078e0057 */
[----:B------:R-:W-:Y:S01]  /*3d00*/  F2FP.F16.F32.PACK_AB R154, R154, R107 ;  /* 0x0000006b9a9a723e */ /* 0x000fe200000000ff */
[----:B------:R-:W-:-:S02]  /*3d10*/  IMAD.MOV.U32 R32, RZ, RZ, R87 ;  /* 0x000000ffff207224 */ /* 0x000fc400078e0057 */
[----:B------:R-:W3:Y:S01]  /*3d20*/  MUFU.EX2 R47, R47 ;  /* 0x0000002f002f7308 */ /* 0x000ee20000000800 */
[----:B-1----:R-:W-:Y:S01]  /*3d30*/  FADD.FTZ R3, R43, R10 ;  /* 0x0000000a2b037221 */ /* 0x002fe20000010000 */
[----:B0-----:R-:W-:-:S06]  /*3d40*/  IMAD.MOV.U32 R45, RZ, RZ, R87 ;  /* 0x000000ffff2d7224 */ /* 0x001fcc00078e0057 */
[----:B------:R-:W0:Y:S01]  /*3d50*/  MUFU.EX2 R109, R109 ;  /* 0x0000006d006d7308 */ /* 0x000e220000000800 */
[C---:B--2---:R-:W-:Y:S01]  /*3d60*/  FADD.FTZ R38, R34.reuse, R3 ;  /* 0x0000000322267221 */ /* 0x044fe20000010000 */
[----:B------:R-:W-:Y:S01]  /*3d70*/  F2FP.F16.F32.PACK_AB R151, R34, R43 ;  /* 0x0000002b2297723e */ /* 0x000fe200000000ff */
[--C-:B------:R-:W-:Y:S02]  /*3d80*/  IMAD.MOV.U32 R43, RZ, RZ, R87.reuse ;  /* 0x000000ffff2b7224 */ /* 0x100fe400078e0057 */
[----:B------:R-:W-:-:S03]  /*3d90*/  IMAD.MOV.U32 R34, RZ, RZ, R87 ;  /* 0x000000ffff227224 */ /* 0x000fc600078e0057 */
[----:B------:R1:W2:Y:S01]  /*3da0*/  MUFU.EX2 R36, R49 ;  /* 0x0000003100247308 */ /* 0x0002a20000000800 */
[----:B---3--:R-:W-:-:S07]  /*3db0*/  FADD.FTZ R3, R47, R38 ;  /* 0x000000262f037221 */ /* 0x008fce0000010000 */
[----:B------:R-:W3:Y:S01]  /*3dc0*/  MUFU.EX2 R156, R111 ;  /* 0x0000006f009c7308 */ /* 0x000ee20000000800 */
[----:B0-----:R-:W-:Y:S01]  /*3dd0*/  FADD.FTZ R15, R109, R40 ;  /* 0x000000286d0f7221 */ /* 0x001fe20000010000 */
[----:B-1----:R-:W-:-:S06]  /*3de0*/  IMAD.MOV.U32 R49, RZ, RZ, R87 ;  /* 0x000000ffff317224 */ /* 0x002fcc00078e0057 */
[----:B------:R-:W0:Y:S01]  /*3df0*/  MUFU.EX2 R59, R59 ;  /* 0x0000003b003b7308 */ /* 0x000e220000000800 */
[C---:B--2---:R-:W-:Y:S01]  /*3e00*/  FADD.FTZ R38, R36.reuse, R3 ;  /* 0x0000000324267221 */ /* 0x044fe20000010000 */
[----:B------:R-:W-:Y:S01]  /*3e10*/  F2FP.F16.F32.PACK_AB R153, R36, R47 ;  /* 0x0000002f2499723e */ /* 0x000fe200000000ff */
[--C-:B------:R-:W-:Y:S02]  /*3e20*/  IMAD.MOV.U32 R47, RZ, RZ, R87.reuse ;  /* 0x000000ffff2f7224 */ /* 0x100fe400078e0057 */
[----:B------:R-:W-:-:S03]  /*3e30*/  IMAD.MOV.U32 R36, RZ, RZ, R87 ;  /* 0x000000ffff247224 */ /* 0x000fc600078e0057 */
[----:B------:R-:W1:Y:S01]  /*3e40*/  MUFU.EX2 R113, R113 ;  /* 0x0000007100717308 */ /* 0x000e620000000800 */
[C---:B---3--:R-:W-:Y:S01]  /*3e50*/  FADD.FTZ R40, R156.reuse, R15 ;  /* 0x0000000f9c287221 */ /* 0x048fe20000010000 */
[----:B------:R-:W-:-:S06]  /*3e60*/  F2FP.F16.F32.PACK_AB R156, R156, R109 ;  /* 0x0000006d9c9c723e */ /* 0x000fcc00000000ff */
[----:B------:R2:W3:Y:S01]  /*3e70*/  MUFU.EX2 R0, R63 ;  /* 0x0000003f00007308 */ /* 0x0004e20000000800 */
[----:B0-----:R-:W-:-:S07]  /*3e80*/  FADD.FTZ R3, R59, R38 ;  /* 0x000000263b037221 */ /* 0x001fce0000010000 */
[----:B------:R-:W0:Y:S01]  /*3e90*/  MUFU.EX2 R65, R65 ;  /* 0x0000004100417308 */ /* 0x000e220000000800 */
[----:B-1----:R-:W-:Y:S01]  /*3ea0*/  FADD.FTZ R15, R113, R40 ;  /* 0x00000028710f7221 */ /* 0x002fe20000010000 */
[----:B--2---:R-:W-:-:S06]  /*3eb0*/  IMAD.MOV.U32 R63, RZ, RZ, R87 ;  /* 0x000000ffff3f7224 */ /* 0x004fcc00078e0057 */
[----:B------:R1:W2:Y:S01]  /*3ec0*/  MUFU.EX2 R10, R67 ;  /* 0x00000043000a7308 */ /* 0x0002a20000000800 */
[C---:B---3--:R-:W-:Y:S01]  /*3ed0*/  FADD.FTZ R40, R0.reuse, R3 ;  /* 0x0000000300287221 */ /* 0x048fe20000010000 */
[----:B------:R-:W-:Y:S01]  /*3ee0*/  F2FP.F16.F32.PACK_AB R155, R0, R59 ;  /* 0x0000003b009b723e */ /* 0x000fe200000000ff */
[----:B------:R-:W-:-:S05]  /*3ef0*/  IMAD.MOV.U32 R59, RZ, RZ, R87 ;  /* 0x000000ffff3b7224 */ /* 0x000fca00078e0057 */
[----:B------:R-:W3:Y:S01]  /*3f00*/  MUFU.EX2 R69, R69 ;  /* 0x0000004500457308 */ /* 0x000ee20000000800 */
[----:B0-----:R-:W-:Y:S01]  /*3f10*/  FADD.FTZ R13, R65, R40 ;  /* 0x00000028410d7221 */ /* 0x001fe20000010000 */
[--C-:B-1----:R-:W-:Y:S02]  /*3f20*/  IMAD.MOV.U32 R67, RZ, RZ, R87.reuse ;  /* 0x000000ffff437224 */ /* 0x102fe400078e0057 */
[----:B------:R-:W-:-:S04]  /*3f30*/  IMAD.MOV.U32 R40, RZ, RZ, R87 ;  /* 0x000000ffff287224 */ /* 0x000fc800078e0057 */
[----:B------:R-:W0:Y:S01]  /*3f40*/  MUFU.EX2 R26, R26 ;  /* 0x0000001a001a7308 */ /* 0x000e220000000800 */
[C---:B--2---:R-:W-:Y:S01]  /*3f50*/  FADD.FTZ R8, R10.reuse, R13 ;  /* 0x0000000d0a087221 */ /* 0x044fe20000010000 */
[----:B------:R-:W-:Y:S01]  /*3f60*/  F2FP.F16.F32.PACK_AB R157, R10, R65 ;  /* 0x000000410a9d723e */ /* 0x000fe200000000ff */
[----:B------:R-:W-:Y:S01]  /*3f70*/  IMAD.MOV.U32 R10, RZ, RZ, 0x3f800000 ;  /* 0x3f800000ff0a7424 */ /* 0x000fe200078e00ff */
[----:B------:R-:W-:-:S04]  /*3f80*/  MOV R65, R87 ;  /* 0x0000005700417202 */ /* 0x000fc80000000f00 */
[----:B------:R1:W2:Y:S01]  /*3f90*/  MUFU.EX2 R38, R71 ;  /* 0x0000004700267308 */ /* 0x0002a20000000800 */
[----:B---3--:R-:W-:Y:S01]  /*3fa0*/  FADD.FTZ R13, R69, R8 ;  /* 0x00000008450d7221 */ /* 0x008fe20000010000 */
[----:B------:R-:W-:Y:S02]  /*3fb0*/  IMAD.MOV.U32 R8, RZ, RZ, 0x3f800000 ;  /* 0x3f800000ff087424 */ /* 0x000fe400078e00ff */
[C---:B0-----:R-:W-:Y:S01]  /*3fc0*/  FADD.FTZ R3, R26.reuse, R15 ;  /* 0x0000000f1a037221 */ /* 0x041fe20000010000 */
[----:B------:R-:W-:Y:S01]  /*3fd0*/  F2FP.F16.F32.PACK_AB R158, R26, R113 ;  /* 0x000000711a9e723e */ /* 0x000fe200000000ff */
[--C-:B-1----:R-:W-:Y:S02]  /*3fe0*/  IMAD.MOV.U32 R71, RZ, RZ, R87.reuse ;  /* 0x000000ffff477224 */ /* 0x102fe400078e0057 */
[----:B------:R-:W-:Y:S02]  /*3ff0*/  IMAD.MOV.U32 R26, RZ, RZ, R87 ;  /* 0x000000ffff1a7224 */ /* 0x000fe400078e0057 */
[C---:B--2---:R-:W-:Y:S01]  /*4000*/  FADD.FTZ R0, R38.reuse, R13 ;  /* 0x0000000d26007221 */ /* 0x044fe20000010000 */
[----:B------:R-:W-:Y:S01]  /*4010*/  F2FP.F16.F32.PACK_AB R159, R38, R69 ;  /* 0x00000045269f723e */ /* 0x000fe200000000ff */
[----:B------:R-:W-:-:S02]  /*4020*/  IMAD.MOV.U32 R69, RZ, RZ, R87 ;  /* 0x000000ffff457224 */ /* 0x000fc400078e0057 */
[----:B------:R-:W-:Y:S01]  /*4030*/  IMAD.MOV.U32 R38, RZ, RZ, R87 ;  /* 0x000000ffff267224 */ /* 0x000fe200078e0057 */
[----:B------:R-:W-:Y:S06]  /*4040*/  @!P1 BRA `(.L_x_194) ;  /* 0x00000024003c9947 */ /* 0x000fec0003800000 */
[----:B------:R-:W-:Y:S01]  /*4050*/  MOV R20, R11 ;  /* 0x0000000b00147202 */ /* 0x000fe20000000f00 */
[----:B------:R-:W-:Y:S01]  /*4060*/  IMAD.MOV.U32 R14, RZ, RZ, R9 ;  /* 0x000000ffff0e7224 */ /* 0x000fe200078e0009 */
        /* <DEDUP_REMOVED lines=33> */
[----:B------:R-:W-:Y:S01]  /*4280*/  UMOV UR4, UR5 ;  /* 0x0000000500047c82 */ /* 0x000fe20008000000 */
[----:B------:R-:W-:Y:S01]  /*4290*/  UMOV UR5, UR39 ;  /* 0x0000002700057c82 */ /* 0x000fe20008000000 */
[----:B------:R-:W-:Y:S01]  /*42a0*/  UMOV UR6, UR38 ;  /* 0x0000002600067c82 */ /* 0x000fe20008000000 */
[----:B------:R-:W-:-:S05]  /*42b0*/  ULDC UR7, c[0x0][0x9d8] ;  /* 0x0002760000077ab9 */ /* 0x000fca0000000800 */
.L_x_205:
[----:B------:R-:W-:-:S04]  /*42c0*/  UISETP.NE.AND UP0, UPT, UR6, 0x1, UPT ;  /* 0x000000010600788c */ /* 0x000fc8000bf05270 */
[----:B------:R-:W-:-:S04]  /*42d0*/  USEL UR39, URZ, 0x1, UP0 ;  /* 0x000000013f277887 */ /* 0x000fc80008000000 */
[----:B------:R-:W-:Y:S01]  /*42e0*/  ULOP3.LUT UR39, UR5, UR39, URZ, 0x3c, !UPT ;  /* 0x0000002705277292 */ /* 0x000fe2000f8e3c3f */
[----:B------:R-:W-:Y:S11]  /*42f0*/  @!P0 BRA `(.L_x_195) ;  /* 0x0000000000048947 */ /* 0x000ff60003800000 */
[----:B------:R-:W-:Y:S01]  /*4300*/  BPT.TRAP 0x1 ;  /* 0x000000040000795c */ /* 0x000fe20000300000 */
.L_x_195:
[----:B------:R-:W0:Y:S01]  /*4310*/  S2UR UR42, SR_CgaCtaId ;  /* 0x00000000002a79c3 */ /* 0x000e220000008800 */
[----:B------:R-:W-:Y:S01]  /*4320*/  UIADD3 UR38, UR6, 0x1, URZ ;  /* 0x0000000106267890 */ /* 0x000fe2000fffe03f */
[----:B------:R-:W-:Y:S01]  /*4330*/  IMAD.U32 R9, RZ, RZ, UR39 ;  /* 0x00000027ff097e24 */ /* 0x000fe2000f8e00ff */
[----:B------:R-:W-:Y:S02]  /*4340*/  UMOV UR8, 0x400 ;  /* 0x0000040000087882 */ /* 0x000fe40000000000 */
[----:B------:R-:W-:Y:S02]  /*4350*/  UISETP.NE.AND UP0, UPT, UR38, 0x2, UPT ;  /* 0x000000022600788c */ /* 0x000fe4000bf05270 */
[----:B------:R-:W-:Y:S02]  /*4360*/  SHF.L.U32 R9, R9, 0x1f, RZ ;  /* 0x0000001f09097819 */ /* 0x000fe400000006ff */
[----:B------:R-:W-:Y:S02]  /*4370*/  USEL UR38, UR38, URZ, UP0 ;  /* 0x0000003f26267287 */ /* 0x000fe40008000000 */
[----:B0-----:R-:W-:-:S04]  /*4380*/  ULEA UR8, UR42, UR8, 0x18 ;  /* 0x000000082a087291 */ /* 0x001fc8000f8ec03f */
[----:B------:R-:W-:-:S09]  /*4390*/  ULEA UR9, UR38, UR8, 0x3 ;  /* 0x0000000826097291 */ /* 0x000fd2000f8e183f */
[----:B------:R0:W1:Y:S01]  /*43a0*/  SYNCS.PHASECHK.TRANS64.TRYWAIT P1, [UR9+0x2a830], R9 ;  /* 0x02a83009ff0075a7 */ /* 0x0000620008020149 */
[----:B------:R-:W-:Y:S05]  /*43b0*/  @!P0 BRA `(.L_x_196) ;  /* 0x0000000000048947 */ /* 0x000fea0003800000 */
[----:B------:R-:W-:Y:S01]  /*43c0*/  BPT.TRAP 0x1 ;  /* 0x000000040000795c */ /* 0x000fe20000300000 */
.L_x_196:
[----:B-1----:R-:W-:Y:S05]  /*43d0*/  @P1 BRA `(.L_x_197) ;  /* 0x0000000000081947 */ /* 0x002fea0003800000 */
[----:B------:R-:W1:Y:S02]  /*43e0*/  SYNCS.PHASECHK.TRANS64.TRYWAIT P1, [UR9+0x2a830], R9 ;  /* 0x02a83009ff0075a7 */ /* 0x000e640008020149 */
[----:B-1----:R-:W-:Y:S05]  /*43f0*/  @!P1 BRA `(.L_x_198) ;  /* 0x000000b800849947 */ /* 0x002fea0003800000 */
.L_x_197:
[----:B------:R-:W-:Y:S01]  /*4400*/  R2UR UR32, R4 ;  /* 0x00000000042072ca */ /* 0x000fe200000e0000 */
[----:B------:R-:W-:Y:S01]  /*4410*/  UIMAD UR10, UR38, 0x900, UR11 ;  /* 0x00000900260a78a4 */ /* 0x000fe2000f8e020b */
[----:B------:R-:W-:Y:S01]  /*4420*/  R2UR UR33, R5 ;  /* 0x00000000052172ca */ /* 0x000fe200000e0000 */
[----:B------:R-:W-:Y:S01]  /*4430*/  WARPGROUP.ARRIVE ;  /* 0x00000000000079c5 */ /* 0x000fe20000000000 */
[----:B------:R-:W-:Y:S01]  /*4440*/  UMOV UR35, 0x40000040 ;  /* 0x4000004000237882 */ /* 0x000fe20000000000 */
[----:B------:R-:W-:Y:S01]  /*4450*/  UIADD3 UR14, UR10, 0x304, URZ ;  /* 0x000003040a0e7890 */ /* 0x000fe2000fffe03f */
[-C--:B------:R-:W-:Y:S01]  /*4460*/  FMUL.FTZ R24, R24, R10.reuse ;  /* 0x0000000a18187220 */ /* 0x080fe20000410000 */
[----:B------:R-:W-:Y:S01]  /*4470*/  UMOV UR15, 0x40000040 ;  /* 0x40000040000f7882 */ /* 0x000fe20000000000 */
[----:B------:R-:W-:Y:S01]  /*4480*/  UMOV UR34, UR10 ;  /* 0x0000000a00227c82 */ /* 0x000fe20008000000 */
[----:B------:R-:W-:Y:S01]  /*4490*/  UIADD3 UR18, UR10, 0x306, URZ ;  /* 0x000003060a127890 */ /* 0x000fe2000fffe03f */
[-C--:B------:R-:W-:Y:S01]  /*44a0*/  FMUL.FTZ R25, R25, R10.reuse ;  /* 0x0000000a19197220 */ /* 0x080fe20000410000 */
[----:B------:R-:W-:Y:S01]  /*44b0*/  UMOV UR19, 0x40000040 ;  /* 0x4000004000137882 */ /* 0x000fe20000000000 */
[----:B------:R-:W-:Y:S01]  /*44c0*/  UIADD3 UR22, UR10, 0x600, URZ ;  /* 0x000006000a167890 */ /* 0x000fe2000fffe03f */
[-C--:B------:R-:W-:Y:S01]  /*44d0*/  FMUL.FTZ R28, R28, R10.reuse ;  /* 0x0000000a1c1c7220 */ /* 0x080fe20000410000 */
[----:B------:R-:W-:Y:S01]  /*44e0*/  UMOV UR23, 0x40000040 ;  /* 0x4000004000177882 */ /* 0x000fe20000000000 */
[----:B------:R-:W-:Y:S01]  /*44f0*/  HGMMA.64x96x16.F32 R88, gdesc[UR32], RZ, !UPT, gsb0 ;  /* 0x01600000205879f0 */ /* 0x000fe2000c0008ff */
[----:B------:R-:W-:Y:S01]  /*4500*/  R2UR UR32, R6 ;  /* 0x00000000062072ca */ /* 0x000fe200000e0000 */
[----:B------:R-:W-:Y:S01]  /*4510*/  UIADD3 UR34, UR10, 0x2, URZ ;  /* 0x000000020a227890 */ /* 0x000fe2000fffe03f */
[----:B------:R-:W-:Y:S01]  /*4520*/  R2UR UR33, R7 ;  /* 0x00000000072172ca */ /* 0x000fe200000e0000 */
[----:B------:R-:W-:Y:S01]  /*4530*/  UMOV UR35, 0x40000040 ;  /* 0x4000004000237882 */ /* 0x000fe20000000000 */
[----:B------:R-:W-:Y:S01]  /*4540*/  UIADD3 UR26, UR10, 0x602, URZ ;  /* 0x000006020a1a7890 */ /* 0x000fe2000fffe03f */
[-C--:B------:R-:W-:Y:S01]  /*4550*/  FMUL.FTZ R29, R29, R10.reuse ;  /* 0x0000000a1d1d7220 */ /* 0x080fe20000410000 */
[----:B------:R-:W-:Y:S01]  /*4560*/  UMOV UR27, 0x40000040 ;  /* 0x40000040001b7882 */ /* 0x000fe20000000000 */
        /* <DEDUP_REMOVED lines=64> */
[----:B------:R-:W-:Y:S01]  /*4970*/  HGMMA.64x96x16.F32 R88, gdesc[UR32], R88, gsb0 ;  /* 0x01600000205879f0 */ /* 0x000fe20008000858 */
[----:B------:R-:W-:Y:S01]  /*4980*/  UIADD3 UR34, UR10, 0x4, URZ ;  /* 0x000000040a227890 */ /* 0x000fe2000fffe03f */
[----:B------:R-:W-:Y:S01]  /*4990*/  UMOV UR32, UR56 ;  /* 0x0000003800207c82 */ /* 0x000fe20008000000 */
[----:B------:R-:W-:Y:S01]  /*49a0*/  UMOV UR33, UR57 ;  /* 0x0000003900217c82 */ /* 0x000fe20008000000 */
[----:B------:R-:W-:Y:S01]  /*49b0*/  UMOV UR35, 0x40000040 ;  /* 0x4000004000237882 */ /* 0x000fe20000000000 */
[----:B------:R-:W-:Y:S02]  /*49c0*/  WARPGROUP.DEPBAR.LE gsb0, 0x0 ;  /* 0x00008000000079c5 */ /* 0x000fe40000010000 */
        /* <DEDUP_REMOVED lines=48> */
.L_x_199:
[----:B------:R-:W-:Y:S01]  /*4cd0*/  ULEA UR10, UR6, UR8, 0x3 ;  /* 0x00000008060a7291 */ /* 0x000fe2000f8e183f */
[----:B------:R-:W-:-:S05]  /*4ce0*/  IMAD.U32 R8, RZ, RZ, UR5 ;  /* 0x00000005ff087e24 */ /* 0x000fca000f8e00ff */
[----:B------:R-:W-:-:S04]  /*4cf0*/  SHF.L.U32 R8, R8, 0x1f, RZ ;  /* 0x0000001f08087819 */ /* 0x000fc800000006ff */
[----:B------:R2:W3:Y:S01]  /*4d00*/  SYNCS.PHASECHK.TRANS64.TRYWAIT P1, [UR10+0x2a850], R8 ;  /* 0x02a85008ff0075a7 */ /* 0x0004e2000802014a */
[----:B------:R-:W-:Y:S05]  /*4d10*/  @!P0 BRA `(.L_x_200) ;  /* 0x0000000000048947 */ /* 0x000fea0003800000 */
[----:B------:R-:W-:Y:S01]  /*4d20*/  BPT.TRAP 0x1 ;  /* 0x000000040000795c */ /* 0x000fe20000300000 */
.L_x_200:
[----:B---3--:R-:W-:Y:S05]  /*4d30*/  @P1 BRA `(.L_x_201) ;  /* 0x0000000000081947 */ /* 0x008fea0003800000 */
[----:B------:R-:W3:Y:S02]  /*4d40*/  SYNCS.PHASECHK.TRANS64.TRYWAIT P1, [UR10+0x2a850], R8 ;  /* 0x02a85008ff0075a7 */ /* 0x000ee4000802014a */
[----:B---3--:R-:W-:Y:S05]  /*4d50*/  @!P1 BRA `(.L_x_202) ;  /* 0x000000b000449947 */ /* 0x008fea0003800000 */
.L_x_201:
[----:B------:R-:W-:Y:S01]  /*4d60*/  UIADD3 UR8, UR8, 0x400, URZ ;  /* 0x0000040008087890 */ /* 0x000fe2000fffe03f */
[----:B------:R-:W-:Y:S01]  /*4d70*/  WARPGROUP.ARRIVE ;  /* 0x00000000000079c5 */ /* 0x000fe20000000000 */
[----:B------:R-:W-:Y:S02]  /*4d80*/  UMOV UR15, 0x40000040 ;  /* 0x40000040000f7882 */ /* 0x000fe40000000000 */
[----:B------:R-:W-:-:S04]  /*4d90*/  USHF.R.U32.HI UR8, URZ, 0x4, UR8 ;  /* 0x000000043f087899 */ /* 0x000fc80008011608 */
[----:B------:R-:W-:-:S04]  /*4da0*/  ULOP3.LUT UR8, UR8, 0x3fff, URZ, 0xc0, !UPT ;  /* 0x00003fff08087892 */ /* 0x000fc8000f8ec03f */
[----:B------:R-:W-:-:S04]  /*4db0*/  ULOP3.LUT UR5, UR8, 0x3000000, URZ, 0xfc, !UPT ;  /* 0x0300000008057892 */ /* 0x000fc8000f8efc3f */
[----:B------:R-:W-:-:S07]  /*4dc0*/  UIMAD UR5, UR6, 0x600, UR5 ;  /* 0x00000600060578a4 */ /* 0x000fce000f8e0205 */
[----:B------:R-:W-:Y:S02]  /*4dd0*/  UMOV UR14, UR5 ;  /* 0x00000005000e7c82 */ /* 0x000fe40008000000 */
        /* <DEDUP_REMOVED lines=25> */
[----:B------:R-:W-:Y:S03]  /*4f70*/  HGMMA.64x128x16.F32 R24, R156, gdesc[UR12].tnspB, R24, gsb0 ;  /* 0x41e0000c9c187df0 */ /* 0x000fe60008000818 */
[----:B------:R-:W-:Y:S02]  /*4f80*/  WARPGROUP.DEPBAR.LE gsb0, 0x0 ;  /* 0x00008000000079c5 */ /* 0x000fe40000010000 */
[----:B------:R-:W-:Y:S05]  /*4f90*/  @!P0 BRA `(.L_x_203) ;  /* 0x0000000000048947 */ /* 0x000fea0003800000 */
[----:B------:R-:W-:Y:S01]  /*4fa0*/  BPT.TRAP 0x1 ;  /* 0x000000040000795c */ /* 0x000fe20000300000 */
.L_x_203:
[----:B------:R-:W-:Y:S01]  /*4fb0*/  FMUL.FTZ R137, R88, UR7 ;  /* 0x0000000758897c20 */ /* 0x000fe20008410000 */
[----:B------:R-:W-:Y:S01]  /*4fc0*/  FMUL.FTZ R139, R89, UR7 ;  /* 0x00000007598b7c20 */ /* 0x000fe20008410000 */
[----:B------:R-:W-:Y:S01]  /*4fd0*/  FMUL.FTZ R13, R90, UR7 ;  /* 0x000000075a0d7c20 */ /* 0x000fe20008410000 */
[----:B------:R-:W-:Y:S01]  /*4fe0*/  FMUL.FTZ R141, R92, UR7 ;  /* 0x000000075c8d7c20 */ /* 0x000fe20008410000 */
[----:B------:R-:W-:Y:S01]  /*4ff0*/  FMUL.FTZ R15, R91, UR7 ;  /* 0x000000075b0f7c20 */ /* 0x000fe20008410000 */
[----:B------:R-:W-:Y:S01]  /*5000*/  FMUL.FTZ R143, R93, UR7 ;  /* 0x000000075d8f7c20 */ /* 0x000fe20008410000 */
[----:B------:R-:W0:Y:S01]  /*5010*/  MUFU.TANH R137, R137 ;  /* 0x0000008900897308 */ /* 0x000e220000002400 */
[----:B------:R-:W-:Y:S01]  /*5020*/  FMUL.FTZ R21, R94, UR7 ;  /* 0x000000075e157c20 */ /* 0x000fe20008410000 */
[----:B------:R-:W-:Y:S01]  /*5030*/  FMUL.FTZ R145, R96, UR7 ;  /* 0x0000000760917c20 */ /* 0x000fe20008410000 */
[----:B------:R-:W-:Y:S01]  /*5040*/  FMUL.FTZ R89, R95, UR7 ;  /* 0x000000075f597c20 */ /* 0x000fe20008410000 */
[----:B------:R-:W-:Y:S01]  /*5050*/  FMUL.FTZ R147, R97, UR7 ;  /* 0x0000000761937c20 */ /* 0x000fe20008410000 */
[----:B------:R-:W-:Y:S01]  /*5060*/  FMUL.FTZ R91, R98, UR7 ;  /* 0x00000007625b7c20 */ /* 0x000fe20008410000 */
[----:B------:R-:W-:Y:S01]  /*5070*/  FMUL.FTZ R149, R100, UR7 ;  /* 0x0000000764957c20 */ /* 0x000fe20008410000 */
[----:B------:R-:W-:Y:S01]  /*5080*/  FMUL.FTZ R93, R99, UR7 ;  /* 0x00000007635d7c20 */ /* 0x000fe20008410000 */
[----:B------:R-:W3:Y:S01]  /*5090*/  MUFU.TANH R139, R139 ;  /* 0x0000008b008b7308 */ /* 0x000ee20000002400 */
        /* <DEDUP_REMOVED lines=8> */
[----:B0-2---:R-:W-:Y:S01]  /*5120*/  FMNMX.FTZ R8, R137, R14, !PT ;  /* 0x0000000e89087209 */ /* 0x005fe20007810000 */
[----:B------:R-:W-:Y:S01]  /*5130*/  FMUL.FTZ R101, R107, UR7 ;  /* 0x000000076b657c20 */ /* 0x000fe20008410000 */
[----:B------:R-:W-:Y:S01]  /*5140*/  FMUL.FTZ R159, R109, UR7 ;  /* 0x000000076d9f7c20 */ /* 0x000fe20008410000 */
[----:B------:R-:W-:Y:S01]  /*5150*/  FMUL.FTZ R103, R110, UR7 ;  /* 0x000000076e677c20 */ /* 0x000fe20008410000 */
[----:B------:R-:W-:Y:S01]  /*5160*/  FMUL.FTZ R203, R112, UR7 ;  /* 0x0000000770cb7c20 */ /* 0x000fe20008410000 */
[----:B------:R-:W-:Y:S01]  /*5170*/  FMUL.FTZ R105, R111, UR7 ;  /* 0x000000076f697c20 */ /* 0x000fe20008410000 */
[----:B------:R-:W-:Y:S01]  /*5180*/  FMUL.FTZ R205, R113, UR7 ;  /* 0x0000000771cd7c20 */ /* 0x000fe20008410000 */
[----:B------:R-:W0:Y:S01]  /*5190*/  MUFU.TANH R141, R141 ;  /* 0x0000008d008d7308 */ /* 0x000e220000002400 */
[----:B---3--:R-:W-:Y:S01]  /*51a0*/  FMNMX.FTZ R8, R139, R8, !PT ;  /* 0x000000088b087209 */ /* 0x008fe20007810000 */
[----:B------:R-:W-:Y:S01]  /*51b0*/  FMUL.FTZ R107, R114, UR7 ;  /* 0x00000007726b7c20 */ /* 0x000fe20008410000 */
[----:B------:R-:W-:Y:S01]  /*51c0*/  FMUL.FTZ R207, R116, UR7 ;  /* 0x0000000774cf7c20 */ /* 0x000fe20008410000 */
[----:B------:R-:W-:Y:S01]  /*51d0*/  FMUL.FTZ R109, R115, UR7 ;  /* 0x00000007736d7c20 */ /* 0x000fe20008410000 */
[----:B------:R-:W-:Y:S01]  /*51e0*/  FMUL.FTZ R209, R117, UR7 ;  /* 0x0000000775d17c20 */ /* 0x000fe20008410000 */
[----:B------:R-:W-:Y:S01]  /*51f0*/  FMUL.FTZ R111, R118, UR7 ;  /* 0x00000007766f7c20 */ /* 0x000fe20008410000 */
[----:B------:R-:W-:Y:S01]  /*5200*/  FMUL.FTZ R211, R120, UR7 ;  /* 0x0000000778d37c20 */ /* 0x000fe20008410000 */
[----:B------:R-:W2:Y:S01]  /*5210*/  MUFU.TANH R15, R15 ;  /* 0x0000000f000f7308 */ /* 0x000ea20000002400 */
[----:B----4-:R-:W-:Y:S01]  /*5220*/  FMNMX.FTZ R10, R13, R20, !PT ;  /* 0x000000140d0a7209 */ /* 0x010fe20007810000 */
[----:B------:R-:W-:Y:S01]  /*5230*/  FMUL.FTZ R113, R119, UR7 ;  /* 0x0000000777717c20 */ /* 0x000fe20008410000 */
[----:B------:R-:W-:Y:S01]  /*5240*/  FMUL.FTZ R213, R121, UR7 ;  /* 0x0000000779d57c20 */ /* 0x000fe20008410000 */
[----:B------:R-:W-:Y:S01]  /*5250*/  FMUL.FTZ R115, R122, UR7 ;  /* 0x000000077a737c20 */ /* 0x000fe20008410000 */
[----:B------:R-:W-:Y:S01]  /*5260*/  FMUL.FTZ R215, R124, UR7 ;  /* 0x000000077cd77c20 */ /* 0x000fe20008410000 */
[----:B------:R-:W-:Y:S01]  /*5270*/  FMUL.FTZ R117, R123, UR7 ;  /* 0x000000077b757c20 */ /* 0x000fe20008410000 */
[----:B------:R-:W-:Y:S01]  /*5280*/  FMUL.FTZ R125, R125, UR7 ;  /* 0x000000077d7d7c20 */ /* 0x000fe20008410000 */
[----:B------:R-:W3:Y:S01]  /*5290*/  MUFU.TANH R143, R143 ;  /* 0x0000008f008f7308 */ /* 0x000ee20000002400 */
[----:B0-----:R-:W-:Y:S01]  /*52a0*/  FMNMX.FTZ R8, R141, R8, !PT ;  /* 0x000000088d087209 */ /* 0x001fe20007810000 */
        /* <DEDUP_REMOVED lines=8> */
[----:B------:R-:W-:Y:S01]  /*5330*/  FMUL.FTZ R127, R131, UR7 ;  /* 0x00000007837f7c20 */ /* 0x000fe20008410000 */
[----:B------:R-:W-:Y:S01]  /*5340*/  FMUL.FTZ R221, R133, UR7 ;  /* 0x0000000785dd7c20 */ /* 0x000fe20008410000 */
[----:B------:R-:W-:Y:S01]  /*5350*/  FMUL.FTZ R131, R134, UR7 ;  /* 0x0000000786837c20 */ /* 0x000fe20008410000 */
[----:B------:R-:W-:Y:S01]  /*5360*/  FMUL.FTZ R133, R135, UR7 ;  /* 0x0000000787857c20 */ /* 0x000fe20008410000 */
[----:B-1----:R-:W1:Y:S01]  /*5370*/  LDC R12, c[0x0][0x988] ;  /* 0x00026200ff0c7b82 */ /* 0x002e620000000800 */
[----:B------:R-:W-:Y:S01]  /*5380*/  UIADD3 UR9, UR9, 0x2a840, URZ ;  /* 0x0002a84009097890 */ /* 0x000fe2000fffe03f */
[----:B------:R-:W2:Y:S01]  /*5390*/  MUFU.TANH R145, R145 ;  /* 0x0000009100917308 */ /* 0x000ea20000002400 */
[----:B---3--:R-:W-:-:S02]  /*53a0*/  FMNMX.FTZ R8, R143, R8, !PT ;  /* 0x000000088f087209 */ /* 0x008fc40007810000 */
[----:B------:R-:W-:-:S05]  /*53b0*/  UPRMT UR9, UR42, 0x654, UR9 ;  /* 0x000006542a097896 */ /* 0x000fca0008000009 */
[----:B------:R-:W3:Y:S01]  /*53c0*/  MUFU.TANH R89, R89 ;  /* 0x0000005900597308 */ /* 0x000ee20000002400 */
[----:B0-----:R-:W-:-:S03]  /*53d0*/  FMNMX.FTZ R10, R21, R10, !PT ;  /* 0x0000000a150a7209 */ /* 0x001fc60007810000 */
[----:B------:R-:W-:Y:S04]  /*53e0*/  SYNCS.ARRIVE.TRANS64.RED.A1T0 RZ, [UR9], RZ ;  /* 0x000000ffffff79a7 */ /* 0x000fe80008100409 */
[----:B------:R-:W0:Y:S01]  /*53f0*/  MUFU.TANH R147, R147 ;  /* 0x0000009300937308 */ /* 0x000e220000002400 */
[----:B--2---:R-:W-:-:S07]  /*5400*/  FMNMX.FTZ R8, R145, R8, !PT ;  /* 0x0000000891087209 */ /* 0x004fce0007810000 */
[----:B------:R-:W2:Y:S01]  /*5410*/  MUFU.TANH R91, R91 ;  /* 0x0000005b005b7308 */ /* 0x000ea20000002400 */
[----:B---3--:R-:W-:-:S07]  /*5420*/  FMNMX.FTZ R10, R89, R10, !PT ;  /* 0x0000000a590a7209 */ /* 0x008fce0007810000 */
[----:B------:R-:W3:Y:S01]  /*5430*/  MUFU.TANH R149, R149 ;  /* 0x0000009500957308 */ /* 0x000ee20000002400 */
[----:B0-----:R-:W-:-:S07]  /*5440*/  FMNMX.FTZ R8, R147, R8, !PT ;  /* 0x0000000893087209 */ /* 0x001fce0007810000 */
        /* <DEDUP_REMOVED lines=71> */
[----:B0-----:R-:W-:-:S05]  /*58c0*/  FMNMX.FTZ R8, R221, R8, !PT ;  /* 0x00000008dd087209 */ /* 0x001fca0007810000 */
[----:B------:R-:W0:Y:S01]  /*58d0*/  SHFL.BFLY PT, R9, R8, 0x2, 0x1f ;  /* 0x0c401f0008097f89 */ /* 0x000e2200000e0000 */
[----:B--2---:R-:W-:-:S04]  /*58e0*/  FMNMX.FTZ R10, R131, R10, !PT ;  /* 0x0000000a830a7209 */ /* 0x004fc80007810000 */
[----:B---3--:R-:W-:-:S05]  /*58f0*/  FMNMX.FTZ R10, R133, R10, !PT ;  /* 0x0000000a850a7209 */ /* 0x008fca0007810000 */
[----:B------:R-:W2:Y:S01]  /*5900*/  SHFL.BFLY PT, R11, R10, 0x2, 0x1f ;  /* 0x0c401f000a0b7f89 */ /* 0x000ea200000e0000 */
[----:B0-----:R-:W-:-:S05]  /*5910*/  FMNMX.FTZ R88, R8, R9, !PT ;  /* 0x0000000908587209 */ /* 0x001fca0007810000 */
[----:B------:R-:W0:Y:S01]  /*5920*/  SHFL.BFLY PT, R9, R88, 0x1, 0x1f ;  /* 0x0c201f0058097f89 */ /* 0x000e2200000e0000 */
[----:B--2---:R-:W-:-:S05]  /*5930*/  FMNMX.FTZ R90, R10, R11, !PT ;  /* 0x0000000b0a5a7209 */ /* 0x004fca0007810000 */
[----:B------:R-:W2:Y:S01]  /*5940*/  SHFL.BFLY PT, R11, R90, 0x1, 0x1f ;  /* 0x0c201f005a0b7f89 */ /* 0x000ea200000e0000 */
[----:B0-----:R-:W-:-:S05]  /*5950*/  FMNMX.FTZ R9, R88, R9, !PT ;  /* 0x0000000958097209 */ /* 0x001fca0007810000 */
[----:B------:R-:W-:-:S04]  /*5960*/  FADD.FTZ R135, -R9, R14 ;  /* 0x0000000e09877221 */ /* 0x000fc80000010100 */
[----:B-1----:R-:W-:-:S04]  /*5970*/  FMUL.FTZ R14, R135, R12 ;  /* 0x0000000c870e7220 */ /* 0x002fc80000410000 */
[----:B------:R0:W-:Y:S01]  /*5980*/  MUFU.EX2 R10, R14 ;  /* 0x0000000e000a7308 */ /* 0x0001e20000000800 */
[----:B--2---:R-:W-:-:S05]  /*5990*/  FMNMX.FTZ R11, R90, R11, !PT ;  /* 0x0000000b5a0b7209 */ /* 0x004fca0007810000 */
[----:B------:R-:W-:Y:S01]  /*59a0*/  FADD.FTZ R135, -R11, R20 ;  /* 0x000000140b877221 */ /* 0x000fe20000010100 */
[-C--:B------:R-:W-:Y:S01]  /*59b0*/  FMUL.FTZ R20, R9, R12.reuse ;  /* 0x0000000c09147220 */ /* 0x080fe20000410000 */
[-C--:B0-----:R-:W-:Y:S02]  /*59c0*/  FMUL.FTZ R14, R11, R12.reuse ;  /* 0x0000000c0b0e7220 */ /* 0x081fe40000410000 */
[-C--:B------:R-:W-:Y:S01]  /*59d0*/  FMUL.FTZ R8, R135, R12.reuse ;  /* 0x0000000c87087220 */ /* 0x080fe20000410000 */
[-CC-:B------:R-:W-:Y:S01]  /*59e0*/  FFMA.FTZ R135, R137, R12.reuse, -R20.reuse ;  /* 0x0000000c89877223 */ /* 0x180fe20000010814 */
[-CC-:B------:R-:W-:Y:S01]  /*59f0*/  FFMA.FTZ R136, R139, R12.reuse, -R20.reuse ;  /* 0x0000000c8b887223 */ /* 0x180fe20000010814 */
[-C--:B------:R-:W-:Y:S01]  /*5a00*/  FFMA.FTZ R138, R141, R12.reuse, -R20 ;  /* 0x0000000c8d8a7223 */ /* 0x080fe20000010814 */
[-C--:B------:R-:W-:Y:S01]  /*5a10*/  FFMA.FTZ R137, R13, R12.reuse, -R14 ;  /* 0x0000000c0d897223 */ /* 0x080fe2000001080e */
        /* <DEDUP_REMOVED lines=39> */
[----:B0-----:R-:W-:Y:S01]  /*5c90*/  FFMA.FTZ R3, R10, R3, R135 ;  /* 0x000000030a037223 */ /* 0x001fe20000010087 */
[-CC-:B------:R-:W-:Y:S01]  /*5ca0*/  FFMA.FTZ R155, R119, R12.reuse, -R14.reuse ;  /* 0x0000000c779b7223 */ /* 0x180fe2000001080e */
[-CC-:B------:R-:W-:Y:S01]  /*5cb0*/  FFMA.FTZ R121, R121, R12.reuse, -R14.reuse ;  /* 0x0000000c79797223 */ /* 0x180fe2000001080e */
[-CC-:B------:R-:W-:Y:S01]  /*5cc0*/  FFMA.FTZ R123, R123, R12.reuse, -R14.reuse ;  /* 0x0000000c7b7b7223 */ /* 0x180fe2000001080e */
[-CC-:B------:R-:W-:Y:S01]  /*5cd0*/  FFMA.FTZ R127, R127, R12.reuse, -R14.reuse ;  /* 0x0000000c7f7f7223 */ /* 0x180fe2000001080e */
[----:B------:R-:W-:-:S02]  /*5ce0*/  FFMA.FTZ R131, R131, R12, -R14 ;  /* 0x0000000c83837223 */ /* 0x000fc4000001080e */
[----:B------:R-:W0:Y:S08]  /*5cf0*/  MUFU.EX2 R136, R136 ;  /* 0x0000008800887308 */ /* 0x000e300000000800 */
[----:B------:R-:W2:Y:S01]  /*5d00*/  MUFU.EX2 R20, R20 ;  /* 0x0000001400147308 */ /* 0x000ea20000000800 */
[----:B-1----:R-:W-:-:S07]  /*5d10*/  FFMA.FTZ R97, R8, R0, R137 ;  /* 0x0000000008617223 */ /* 0x002fce0000010089 */
[----:B------:R-:W1:Y:S01]  /*5d20*/  MUFU.EX2 R138, R138 ;  /* 0x0000008a008a7308 */ /* 0x000e620000000800 */
[----:B0-----:R-:W-:-:S07]  /*5d30*/  FADD.FTZ R3, R136, R3 ;  /* 0x0000000388037221 */ /* 0x001fce0000010000 */
[----:B------:R-:W0:Y:S01]  /*5d40*/  MUFU.EX2 R13, R13 ;  /* 0x0000000d000d7308 */ /* 0x000e220000000800 */
[----:B--2---:R-:W-:Y:S01]  /*5d50*/  FADD.FTZ R0, R20, R97 ;  /* 0x0000006114007221 */ /* 0x004fe20000010000 */
[----:B------:R-:W-:-:S06]  /*5d60*/  FFMA.FTZ R97, R115, R12, -R14 ;  /* 0x0000000c73617223 */ /* 0x000fcc000001080e */
[----:B------:R-:W2:Y:S01]  /*5d70*/  MUFU.EX2 R139, R139 ;  /* 0x0000008b008b7308 */ /* 0x000ea20000000800 */
[----:B-1----:R-:W-:-:S07]  /*5d80*/  FADD.FTZ R102, R138, R3 ;  /* 0x000000038a667221 */ /* 0x002fce0000010000 */
[----:B------:R-:W1:Y:S01]  /*5d90*/  MUFU.EX2 R88, R88 ;  /* 0x0000005800587308 */ /* 0x000e620000000800 */
[----:B0-----:R-:W-:-:S07]  /*5da0*/  FADD.FTZ R3, R13, R0 ;  /* 0x000000000d037221 */ /* 0x001fce0000010000 */
[----:B------:R-:W0:Y:S01]  /*5db0*/  MUFU.EX2 R140, R140 ;  /* 0x0000008c008c7308 */ /* 0x000e220000000800 */
[----:B--2---:R-:W-:-:S07]  /*5dc0*/  FADD.FTZ R99, R139, R102 ;  /* 0x000000668b637221 */ /* 0x004fce0000010000 */
[----:B------:R-:W2:Y:S01]  /*5dd0*/  MUFU.EX2 R15, R15 ;  /* 0x0000000f000f7308 */ /* 0x000ea20000000800 */
[----:B-1----:R-:W-:-:S07]  /*5de0*/  FADD.FTZ R0, R88, R3 ;  /* 0x0000000358007221 */ /* 0x002fce0000010000 */
[----:B------:R-:W1:Y:S01]  /*5df0*/  MUFU.EX2 R141, R141 ;  /* 0x0000008d008d7308 */ /* 0x000e620000000800 */
[----:B0-----:R-:W-:-:S07]  /*5e00*/  FADD.FTZ R102, R140, R99 ;  /* 0x000000638c667221 */ /* 0x001fce0000010000 */
[----:B------:R-:W0:Y:S01]  /*5e10*/  MUFU.EX2 R90, R90 ;  /* 0x0000005a005a7308 */ /* 0x000e220000000800 */
[----:B--2---:R-:W-:-:S07]  /*5e20*/  FADD.FTZ R3, R15, R0 ;  /* 0x000000000f037221 */ /* 0x004fce0000010000 */
[----:B------:R-:W2:Y:S01]  /*5e30*/  MUFU.EX2 R142, R142 ;  /* 0x0000008e008e7308 */ /* 0x000ea20000000800 */
[----:B-1----:R-:W-:Y:S01]  /*5e40*/  FADD.FTZ R99, R141, R102 ;  /* 0x000000668d637221 */ /* 0x002fe20000010000 */
[-CC-:B------:R-:W-:Y:S01]  /*5e50*/  FFMA.FTZ R102, R117, R12.reuse, -R14.reuse ;  /* 0x0000000c75667223 */ /* 0x180fe2000001080e */
[----:B------:R-:W-:-:S05]  /*5e60*/  FFMA.FTZ R14, R133, R12, -R14 ;  /* 0x0000000c850e7223 */ /* 0x000fca000001080e */
        /* <DEDUP_REMOVED lines=69> */
[----:B--2---:R-:W-:Y:S01]  /*62c0*/  FADD.FTZ R0, R131, R0 ;  /* 0x0000000083007221 */ /* 0x004fe20000010000 */
[----:B-1----:R-:W-:-:S03]  /*62d0*/  FADD.FTZ R3, R159, R104 ;  /* 0x000000689f037221 */ /* 0x002fc60000010000 */
[----:B0-----:R-:W-:Y:S01]  /*62e0*/  FADD.FTZ R0, R14, R0 ;  /* 0x000000000e007221 */ /* 0x001fe20000010000 */
[----:B------:R-:W-:Y:S06]  /*62f0*/  @!P0 BRA `(.L_x_204) ;  /* 0x0000000000048947 */ /* 0x000fec0003800000 */
[----:B------:R-:W-:Y:S01]  /*6300*/  BPT.TRAP 0x1 ;  /* 0x000000040000795c */ /* 0x000fe20000300000 */
.L_x_204:
[----:B------:R-:W-:Y:S01]  /*6310*/  UISETP.GT.AND UP0, UPT, UR4, UR60, UPT ;  /* 0x0000003c0400728c */ /* 0x000fe2000bf04270 */
[----:B------:R-:W-:Y:S01]  /*6320*/  F2FP.F16.F32.PACK_AB R158, R159, R158 ;  /* 0x0000009e9f9e723e */ /* 0x000fe200000000ff */
[----:B------:R-:W-:Y:S01]  /*6330*/  UIADD3 UR10, UR10, 0x2a860, URZ ;  /* 0x0002a8600a0a7890 */ /* 0x000fe2000fffe03f */
[----:B------:R-:W-:Y:S01]  /*6340*/  F2FP.F16.F32.PACK_AB R137, R20, R137 ;  /* 0x000000891489723e */ /* 0x000fe200000000ff */
[----:B------:R-:W-:Y:S01]  /*6350*/  UIADD3 UR4, UR4, -0x1, URZ ;  /* 0xffffffff04047890 */ /* 0x000fe2000fffe03f */
[----:B------:R-:W-:Y:S01]  /*6360*/  F2FP.F16.F32.PACK_AB R138, R139, R138 ;  /* 0x0000008a8b8a723e */ /* 0x000fe200000000ff */
[----:B------:R-:W-:Y:S01]  /*6370*/  UPRMT UR10, UR42, 0x654, UR10 ;  /* 0x000006542a0a7896 */ /* 0x000fe2000800000a */
[----:B------:R-:W-:Y:S01]  /*6380*/  PLOP3.LUT P1, PT, PT, PT, UP0, 0x80, 0x0 ;  /* 0x000000000000781c */ /* 0x000fe20003f2f008 */
[----:B------:R-:W-:Y:S01]  /*6390*/  UMOV UR5, UR39 ;  /* 0x0000002700057c82 */ /* 0x000fe20008000000 */
[----:B------:R-:W-:Y:S01]  /*63a0*/  UMOV UR6, UR38 ;  /* 0x0000002600067c82 */ /* 0x000fe20008000000 */
[----:B------:R-:W-:Y:S01]  /*63b0*/  F2FP.F16.F32.PACK_AB R140, R141, R140 ;  /* 0x0000008c8d8c723e */ /* 0x000fe200000000ff */
[----:B------:R-:W-:Y:S01]  /*63c0*/  IMAD.MOV.U32 R20, RZ, RZ, R11 ;  /* 0x000000ffff147224 */ /* 0x000fe200078e000b */
[----:B------:R-:W-:-:S02]  /*63d0*/  F2FP.F16.F32.PACK_AB R142, R143, R142 ;  /* 0x0000008e8f8e723e */ /* 0x000fc400000000ff */
[----:B------:R-:W-:Y:S01]  /*63e0*/  F2FP.F16.F32.PACK_AB R144, R145, R144 ;  /* 0x000000909190723e */ /* 0x000fe200000000ff */
[----:B------:R-:W-:Y:S01]  /*63f0*/  SYNCS.ARRIVE.TRANS64.RED.A1T0 RZ, [UR10], RZ ;  /* 0x000000ffffff79a7 */ /* 0x000fe2000810040a */
[----:B------:R-:W-:Y:S02]  /*6400*/  F2FP.F16.F32.PACK_AB R146, R147, R146 ;  /* 0x000000929392723e */ /* 0x000fe400000000ff */
[----:B------:R-:W-:Y:S02]  /*6410*/  F2FP.F16.F32.PACK_AB R148, R149, R148 ;  /* 0x000000949594723e */ /* 0x000fe400000000ff */
[----:B------:R-:W-:Y:S02]  /*6420*/  F2FP.F16.F32.PACK_AB R150, R151, R150 ;  /* 0x000000969796723e */ /* 0x000fe400000000ff */
[----:B------:R-:W-:Y:S02]  /*6430*/  F2FP.F16.F32.PACK_AB R152, R153, R152 ;  /* 0x000000989998723e */ /* 0x000fe400000000ff */
[----:B------:R-:W-:Y:S01]  /*6440*/  F2FP.F16.F32.PACK_AB R159, R14, R131 ;  /* 0x000000830e9f723e */ /* 0x000fe200000000ff */
[----:B------:R-:W-:Y:S01]  /*6450*/  IMAD.MOV.U32 R14, RZ, RZ, R9 ;  /* 0x000000ffff0e7224 */ /* 0x000fe200078e0009 */
        /* <DEDUP_REMOVED lines=12> */
[----:B------:R-:W-:Y:S01]  /*6520*/  F2FP.F16.F32.PACK_AB R157, R127, R123 ;  /* 0x0000007b7f9d723e */ /* 0x000fe200000000ff */
[----:B------:R-:W-:Y:S06]  /*6530*/  @P1 BRA `(.L_x_205) ;  /* 0xffffffdc00601947 */ /* 0x000fec000383ffff */
.L_x_194:
        /* <DEDUP_REMOVED lines=67> */
.L_x_206:
[----:B------:R-:W0:Y:S01]  /*6970*/  S2UR UR8, SR_CgaCtaId ;  /* 0x00000000000879c3 */ /* 0x000e220000008800 */
[----:B------:R-:W-:Y:S01]  /*6980*/  UMOV UR4, 0x400 ;  /* 0x0000040000047882 */ /* 0x000fe20000000000 */
[----:B------:R-:W-:-:S04]  /*6990*/  MOV R4, UR39 ;  /* 0x0000002700047c02 */ /* 0x000fc80008000f00 */
[----:B------:R-:W-:Y:S01]  /*69a0*/  SHF.L.U32 R4, R4, 0x1f, RZ ;  /* 0x0000001f04047819 */ /* 0x000fe200000006ff */
[----:B0-----:R-:W-:-:S04]  /*69b0*/  ULEA UR4, UR8, UR4, 0x18 ;  /* 0x0000000408047291 */ /* 0x001fc8000f8ec03f */
[----:B------:R-:W-:-:S09]  /*69c0*/  ULEA UR5, UR38, UR4, 0x3 ;  /* 0x0000000426057291 */ /* 0x000fd2000f8e183f */
[----:B------:R0:W1:Y:S01]  /*69d0*/  SYNCS.PHASECHK.TRANS64.TRYWAIT P1, [UR5+0x2a850], R4 ;  /* 0x02a85004ff0075a7 */ /* 0x0000620008020145 */
[----:B------:R-:W-:Y:S05]  /*69e0*/  @!P0 BRA `(.L_x_207) ;  /* 0x0000000000048947 */ /* 0x000fea0003800000 */
[----:B------:R-:W-:Y:S01]  /*69f0*/  BPT.TRAP 0x1 ;  /* 0x000000040000795c */ /* 0x000fe20000300000 */
.L_x_207:
[----:B-1----:R-:W-:Y:S05]  /*6a00*/  @P1 BRA `(.L_x_208) ;  /* 0x0000000000081947 */ /* 0x002fea0003800000 */
[----:B------:R-:W1:Y:S02]  /*6a10*/  SYNCS.PHASECHK.TRANS64.TRYWAIT P1, [UR5+0x2a850], R4 ;  /* 0x02a85004ff0075a7 */ /* 0x000e640008020145 */
[----:B-1----:R-:W-:Y:S05]  /*6a20*/  @!P1 BRA `(.L_x_209) ;  /* 0x0000009400289947 */ /* 0x002fea0003800000 */
.L_x_208:
[----:B------:R-:W-:Y:S01]  /*6a30*/  UIADD3 UR4, UR4, 0x400, URZ ;  /* 0x0000040004047890 */ /* 0x000fe2000fffe03f */
[----:B------:R-:W-:Y:S01]  /*6a40*/  WARPGROUP.ARRIVE ;  /* 0x00000000000079c5 */ /* 0x000fe20000000000 */
[----:B------:R-:W-:Y:S01]  /*6a50*/  UMOV UR7, 0x40000040 ;  /* 0x4000004000077882 */ /* 0x000fe20000000000 */
[----:B01----:R-:W0:Y:S01]  /*6a60*/  SHFL.BFLY PT, R4, R3, 0x2, 0x1f ;  /* 0x0c401f0003047f89 */ /* 0x003e2200000e0000 */
[----:B------:R-:W-:Y:S01]  /*6a70*/  USHF.R.U32.HI UR4, URZ, 0x4, UR4 ;  /* 0x000000043f047899 */ /* 0x000fe20008011604 */
[----:B------:R-:W-:Y:S02]  /*6a80*/  IMAD.MOV.U32 R8, RZ, RZ, RZ ;  /* 0x000000ffff087224 */ /* 0x000fe400078e00ff */
[----:B------:R-:W1:Y:S01]  /*6a90*/  SHFL.BFLY PT, R5, R0, 0x2, 0x1f ;  /* 0x0c401f0000057f89 */ /* 0x000e6200000e0000 */
[----:B------:R-:W-:-:S04]  /*6aa0*/  ULOP3.LUT UR4, UR4, 0x3fff, URZ, 0xc0, !UPT ;  /* 0x00003fff04047892 */ /* 0x000fc8000f8ec03f */
[----:B------:R-:W-:-:S04]  /*6ab0*/  ULOP3.LUT UR4, UR4, 0x3000000, URZ, 0xfc, !UPT ;  /* 0x0300000004047892 */ /* 0x000fc8000f8efc3f */
[----:B------:R-:W-:-:S07]  /*6ac0*/  UIMAD UR4, UR38, 0x600, UR4 ;  /* 0x00000600260478a4 */ /* 0x000fce000f8e0204 */
[----:B------:R-:W-:Y:S02]  /*6ad0*/  UMOV UR6, UR4 ;  /* 0x0000000400067c82 */ /* 0x000fe40008000000 */
[----:B------:R-:W-:Y:S01]  /*6ae0*/  HGMMA.64x128x16.F32 R24, R136, gdesc[UR4].tnspB, R24, gsb0 ;  /* 0x41e0000488187df0 */ /* 0x000fe20008000818 */
[----:B------:R-:W-:Y:S01]  /*6af0*/  UIADD3 UR6, UR4, 0x80, URZ ;  /* 0x0000008004067890 */ /* 0x000fe2000fffe03f */
[----:B0-----:R-:W-:Y:S01]  /*6b00*/  FADD.FTZ R4, R4, R3 ;  /* 0x0000000304047221 */ /* 0x001fe20000010000 */
[----:B------:R-:W-:Y:S01]  /*6b10*/  UMOV UR7, 0x40000040 ;  /* 0x4000004000077882 */ /* 0x000fe20000000000 */
[----:B------:R-:W-:Y:S02]  /*6b20*/  IMAD.MOV.U32 R3, RZ, RZ, -0x800000 ;  /* 0xff800000ff037424 */ /* 0x000fe400078e00ff */
[----:B-1----:R-:W-:Y:S01]  /*6b30*/  FADD.FTZ R6, R5, R0 ;  /* 0x0000000005067221 */ /* 0x002fe20000010000 */
[----:B------:R-:W-:Y:S01]  /*6b40*/  IMAD.MOV.U32 R0, RZ, RZ, -0x800000 ;  /* 0xff800000ff007424 */ /* 0x000fe200078e00ff */
[----:B------:R-:W0:Y:S04]  /*6b50*/  SHFL.BFLY PT, R5, R4, 0x1, 0x1f ;  /* 0x0c201f0004057f89 */ /* 0x000e2800000e0000 */
[----:B------:R-:W1:Y:S01]  /*6b60*/  SHFL.BFLY PT, R7, R6, 0x1, 0x1f ;  /* 0x0c201f0006077f89 */ /* 0x000e6200000e0000 */
[----:B0-----:R-:W-:Y:S01]  /*6b70*/  FADD.FTZ R13, R4, R5 ;  /* 0x00000005040d7221 */ /* 0x001fe20000010000 */
[----:B------:R-:W-:-:S02]  /*6b80*/  IMAD.MOV.U32 R5, RZ, RZ, RZ ;  /* 0x000000ffff057224 */ /* 0x000fc400078e00ff */
[----:B-1----:R-:W-:Y:S02]  /*6b90*/  FADD.FTZ R14, R6, R7 ;  /* 0x00000007060e7221 */ /* 0x002fe40000010000 */
[----:B------:R-:W-:-:S03]  /*6ba0*/  FSETP.NE.FTZ.AND P1, PT, R13, RZ, PT ;  /* 0x000000ff0d00720b */ /* 0x000fc60003f35000 */
[----:B------:R-:W-:-:S10]  /*6bb0*/  FSETP.NE.FTZ.AND P2, PT, R14, RZ, PT ;  /* 0x000000ff0e00720b */ /* 0x000fd40003f55000 */
[----:B------:R-:W0:Y:S01]  /*6bc0*/  @P1 MUFU.LG2 R7, R13 ;  /* 0x0000000d00071308 */ /* 0x000e220000000c00 */
[C---:B------:R-:W-:Y:S02]  /*6bd0*/  @P1 FMUL.FTZ R4, R12.reuse, 0.69314718246459960938 ;  /* 0x3f3172180c041820 */ /* 0x040fe40000410000 */
[----:B------:R-:W-:-:S05]  /*6be0*/  @P2 FMUL.FTZ R15, R12, 0.69314718246459960938 ;  /* 0x3f3172180c0f2820 */ /* 0x000fca0000410000 */
        /* <DEDUP_REMOVED lines=34> */
.L_x_210:
[----:B------:R-:W-:Y:S01]  /*6e10*/  R2UR UR6, R178 ;  /* 0x00000000b20672ca */ /* 0x000fe200000e0000 */
[----:B------:R-:W-:Y:S01]  /*6e20*/  UIADD3 UR4, UR5, 0x2a860, URZ ;  /* 0x0002a86005047890 */ /* 0x000fe2000fffe03f */
[-C--:B------:R-:W-:Y:S01]  /*6e30*/  FMUL.FTZ R20, R24, R5.reuse ;  /* 0x0000000518147220 */ /* 0x080fe20000410000 */
[----:B------:R-:W-:Y:S01]  /*6e40*/  UIADD3 UR38, UR38, 0x1, URZ ;  /* 0x0000000126267890 */ /* 0x000fe2000fffe03f */
[-C--:B------:R-:W-:Y:S01]  /*6e50*/  FMUL.FTZ R21, R25, R5.reuse ;  /* 0x0000000519157220 */ /* 0x080fe20000410000 */
[----:B------:R-:W-:Y:S01]  /*6e60*/  UPRMT UR4, UR8, 0x654, UR4 ;  /* 0x0000065408047896 */ /* 0x000fe20008000004 */
[-C--:B------:R-:W-:Y:S01]  /*6e70*/  FMUL.FTZ R88, R28, R5.reuse ;  /* 0x000000051c587220 */ /* 0x080fe20000410000 */
[----:B------:R-:W-:Y:S01]  /*6e80*/  UISETP.NE.AND UP0, UPT, UR38, 0x2, UPT ;  /* 0x000000022600788c */ /* 0x000fe2000bf05270 */
[-C--:B------:R-:W-:Y:S01]  /*6e90*/  FMUL.FTZ R89, R29, R5.reuse ;  /* 0x000000051d597220 */ /* 0x080fe20000410000 */
[-C--:B------:R-:W-:Y:S01]  /*6ea0*/  FMUL.FTZ R90, R32, R5.reuse ;  /* 0x00000005205a7220 */ /* 0x080fe20000410000 */
[-C--:B------:R-:W-:Y:S01]  /*6eb0*/  FMUL.FTZ R91, R33, R5.reuse ;  /* 0x00000005215b7220 */ /* 0x080fe20000410000 */
[-C--:B------:R-:W-:Y:S01]  /*6ec0*/  FMUL.FTZ R36, R36, R5.reuse ;  /* 0x0000000524247220 */ /* 0x080fe20000410000 */
[-C--:B------:R-:W-:Y:S01]  /*6ed0*/  FMUL.FTZ R37, R37, R5.reuse ;  /* 0x0000000525257220 */ /* 0x080fe20000410000 */
[----:B------:R-:W-:Y:S01]  /*6ee0*/  UIADD3 UR6, UR6, 0x1, URZ ;  /* 0x0000000106067890 */ /* 0x000fe2000fffe03f */
[----:B------:R-:W-:Y:S01]  /*6ef0*/  SYNCS.ARRIVE.TRANS64.RED.A1T0 RZ, [UR4], RZ ;  /* 0x000000ffffff79a7 */ /* 0x000fe20008100404 */
[----:B------:R-:W-:Y:S01]  /*6f00*/  USEL UR4, URZ, 0x1, UP0 ;  /* 0x000000013f047887 */ /* 0x000fe20008000000 */
        /* <DEDUP_REMOVED lines=26> */
[----:B------:R-:W-:Y:S01]  /*70b0*/  FMUL.FTZ R93, R27, R8 ;  /* 0x000000081b5d7220 */ /* 0x000fe20000410000 */
[----:B------:R-:W-:-:S02]  /*70c0*/  IMAD.U32 R178, RZ, RZ, UR6 ;  /* 0x00000006ffb27e24 */ /* 0x000fc4000f8e00ff */
        /* <DEDUP_REMOVED lines=30> */
[----:B------:R-:W-:-:S02]  /*72b0*/  USEL UR38, UR38, URZ, UP0 ;  /* 0x0000003f26267287 */ /* 0x000fc40008000000 */
[----:B------:R-:W-:-:S12]  /*72c0*/  ULOP3.LUT UR39, UR39, UR4, URZ, 0x3c, !UPT ;  /* 0x0000000427277292 */ /* 0x000fd8000f8e3c3f */
.L_x_186:
[----:B------:R-:W0:Y:S01]  /*72d0*/  S2R R5, SR_CgaCtaId ;  /* 0x0000000000057919 */ /* 0x000e220000008800 */
[----:B------:R-:W-:Y:S01]  /*72e0*/  MOV R98, 0x400 ;  /* 0x0000040000627802 */ /* 0x000fe20000000f00 */
[----:B------:R-:W-:Y:S01]  /*72f0*/  BSSY B0, `(.L_x_211) ;  /* 0x0000300000007945 */ /* 0x000fe20003800000 */
[----:B------:R-:W-:Y:S02]  /*7300*/  BAR.SYNC.DEFER_BLOCKING 0x5, 0x180 ;  /* 0x0146000000007b1d */ /* 0x000fe40000010000 */
[----:B0-----:R-:W-:-:S05]  /*7310*/  LEA R98, R5, R98, 0x18 ;  /* 0x0000006205627211 */ /* 0x001fca00078ec0ff */
[----:B------:R-:W0:Y:S02]  /*7320*/  LDS.128 R24, [R98+0x2a8d0] ;  /* 0x02a8d00062187984 */ /* 0x000e240000000c00 */
[----:B0-----:R-:W-:Y:S02]  /*7330*/  R2UR UR6, R25 ;  /* 0x00000000190672ca */ /* 0x001fe400000e0000 */
[----:B------:R-:W-:Y:S01]  /*7340*/  R2UR UR5, R26 ;  /* 0x000000001a0572ca */ /* 0x000fe200000e0000 */
[----:B------:R-:W-:Y:S06]  /*7350*/  BAR.ARV 0x4, 0x180 ;  /* 0x0106000000007b1d */ /* 0x000fec0000002000 */
[----:B------:R-:W-:Y:S08]  /*7360*/  @P0 BRA `(.L_x_212) ;  /* 0x0000002000940947 */ /* 0x000ff00003800000 */
[----:B------:R-:W0:Y:S01]  /*7370*/  S2R R5, SR_SWINHI ;  /* 0x0000000000057919 */ /* 0x000e220000002f00 */
[----:B------:R-:W-:Y:S01]  /*7380*/  R2UR UR16, R18 ;  /* 0x00000000121072ca */ /* 0x000fe200000e0000 */
[----:B------:R-:W-:Y:S01]  /*7390*/  USHF.L.U32 UR4, UR61, 0x2, URZ ;  /* 0x000000023d047899 */ /* 0x000fe2000800063f */
[----:B------:R-:W-:Y:S01]  /*73a0*/  F2FP.F16.F32.PACK_AB R34, R53, R52 ;  /* 0x000000343522723e */ /* 0x000fe200000000ff */
[----:B------:R-:W-:Y:S01]  /*73b0*/  BAR.SYNC.DEFER_BLOCKING 0x1, 0x100 ;  /* 0x0044000000007b1d */ /* 0x000fe20000010000 */
[----:B------:R-:W-:Y:S02]  /*73c0*/  R2UR UR13, R177 ;  /* 0x00000000b10d72ca */ /* 0x000fe400000e0000 */
[----:B------:R-:W-:Y:S02]  /*73d0*/  R2UR UR15, R175 ;  /* 0x00000000af0f72ca */ /* 0x000fe400000e0000 */
[----:B------:R-:W-:Y:S01]  /*73e0*/  R2UR UR14, R19 ;  /* 0x00000000130e72ca */ /* 0x000fe200000e0000 */
[----:B------:R-:W-:Y:S01]  /*73f0*/  ULDC.64 UR10, c[0x0][0xc00] ;  /* 0x00030000000a7ab9 */ /* 0x000fe20000000a00 */
[----:B------:R-:W-:Y:S01]  /*7400*/  R2UR UR18, R174 ;  /* 0x00000000ae1272ca */ /* 0x000fe200000e0000 */
[----:B------:R-:W-:-:S06]  /*7410*/  UIADD3 UR7, UP0, UR4, UR10, URZ ;  /* 0x0000000a04077290 */ /* 0x000fcc000ff1e03f */
[----:B------:R-:W-:-:S04]  /*7420*/  USHF.L.U64.HI UR12, UR61, 0x2, UR13 ;  /* 0x000000023d0c7899 */ /* 0x000fc8000801020d */
[----:B------:R-:W-:Y:S01]  /*7430*/  UIADD3.X UR8, UR12, UR11, URZ, UP0, !UPT ;  /* 0x0000000b0c087290 */ /* 0x000fe200087fe43f */
[----:B------:R-:W-:Y:S02]  /*7440*/  MOV R24, R98 ;  /* 0x0000006200187202 */ /* 0x000fe40000000f00 */
[----:B0-----:R-:W-:-:S03]  /*7450*/  MOV R25, R5 ;  /* 0x0000000500197202 */ /* 0x001fc60000000f00 */
[----:B------:R-:W-:-:S03]  /*7460*/  IMAD.WIDE R4, R198, 0x2, R24 ;  /* 0x00000002c6047825 */ /* 0x000fc600078e0218 */
[C---:B------:R-:W-:Y:S02]  /*7470*/  LOP3.LUT R7, R4.reuse, 0x380, RZ, 0xc0, !PT ;  /* 0x0000038004077812 */ /* 0x040fe400078ec0ff */
[C---:B------:R-:W-:Y:S02]  /*7480*/  IADD3 R8, P5, R4.reuse, 0x40, RZ ;  /* 0x0000004004087810 */ /* 0x040fe40007fbe0ff */
[----:B------:R-:W-:Y:S02]  /*7490*/  SHF.R.U64 R7, R7, 0x3, RZ ;  /* 0x0000000307077819 */ /* 0x000fe400000012ff */
[C---:B------:R-:W-:Y:S02]  /*74a0*/  IADD3 R35, P6, R4.reuse, 0x20, RZ ;  /* 0x0000002004237810 */ /* 0x040fe40007fde0ff */
[C---:B------:R-:W-:Y:S02]  /*74b0*/  IADD3 R99, P4, R4.reuse, 0x60, RZ ;  /* 0x0000006004637810 */ /* 0x040fe40007f9e0ff */
[C---:B------:R-:W-:Y:S01]  /*74c0*/  IADD3 R101, P3, R4.reuse, 0x4000, RZ ;  /* 0x0000400004657810 */ /* 0x040fe20007f7e0ff */
[--C-:B------:R-:W-:Y:S01]  /*74d0*/  IMAD.X R33, RZ, RZ, R5.reuse, P6 ;  /* 0x000000ffff217224 */ /* 0x100fe200030e0605 */
[C---:B------:R-:W-:Y:S01]  /*74e0*/  IADD3 R103, P2, R4.reuse, 0x4020, RZ ;  /* 0x0000402004677810 */ /* 0x040fe20007f5e0ff */
[--C-:B------:R-:W-:Y:S01]  /*74f0*/  IMAD.X R29, RZ, RZ, R5.reuse, P4 ;  /* 0x000000ffff1d7224 */ /* 0x100fe200020e0605 */
[C---:B------:R-:W-:Y:S01]  /*7500*/  IADD3 R105, P1, R4.reuse, 0x4040, RZ ;  /* 0x0000404004697810 */ /* 0x040fe20007f3e0ff */
[--C-:B------:R-:W-:Y:S01]  /*7510*/  IMAD.X R15, RZ, RZ, R5.reuse, P3 ;  /* 0x000000ffff0f7224 */ /* 0x100fe200018e0605 */
[----:B------:R-:W-:Y:S01]  /*7520*/  IADD3 R107, P0, R4, 0x4060, RZ ;  /* 0x00004060046b7810 */ /* 0x000fe20007f1e0ff */
[--C-:B------:R-:W-:Y:S01]  /*7530*/  IMAD.X R13, RZ, RZ, R5.reuse, P2 ;  /* 0x000000ffff0d7224 */ /* 0x100fe200010e0605 */
[----:B------:R-:W-:Y:S01]  /*7540*/  LOP3.LUT R4, R7, R4, RZ, 0x3c, !PT ;  /* 0x0000000407047212 */ /* 0x000fe200078e3cff */
[--C-:B------:R-:W-:Y:S01]  /*7550*/  IMAD.X R11, RZ, RZ, R5.reuse, P1 ;  /* 0x000000ffff0b7224 */ /* 0x100fe200008e0605 */
[----:B------:R-:W-:Y:S01]  /*7560*/  LOP3.LUT R7, R8, 0x380, RZ, 0xc0, !PT ;  /* 0x0000038008077812 */ /* 0x000fe200078ec0ff */
[----:B------:R-:W-:Y:S01]  /*7570*/  IMAD.X R9, RZ, RZ, R5, P0 ;  /* 0x000000ffff097224 */ /* 0x000fe200000e0605 */
[----:B------:R-:W-:-:S02]  /*7580*/  LOP3.LUT R10, R99, 0x380, RZ, 0xc0, !PT ;  /* 0x00000380630a7812 */ /* 0x000fc400078ec0ff */
[----:B------:R-:W-:Y:S02]  /*7590*/  SHF.R.U64 R7, R7, 0x3, RZ ;  /* 0x0000000307077819 */ /* 0x000fe400000012ff */
[----:B------:R-:W-:Y:S02]  /*75a0*/  LOP3.LUT R12, R101, 0x380, RZ, 0xc0, !PT ;  /* 0x00000380650c7812 */ /* 0x000fe400078ec0ff */
[----:B------:R-:W-:Y:S02]  /*75b0*/  LOP3.LUT R30, R7, R8, RZ, 0x3c, !PT ;  /* 0x00000008071e7212 */ /* 0x000fe400078e3cff */
[----:B------:R-:W-:Y:S02]  /*75c0*/  SHF.R.U64 R10, R10, 0x3, RZ ;  /* 0x000000030a0a7819 */ /* 0x000fe400000012ff */
[----:B------:R-:W-:Y:S02]  /*75d0*/  LOP3.LUT R8, R103, 0x380, RZ, 0xc0, !PT ;  /* 0x0000038067087812 */ /* 0x000fe400078ec0ff */
[----:B------:R-:W-:-:S02]  /*75e0*/  LOP3.LUT R6, R35, 0x380, RZ, 0xc0, !PT ;  /* 0x0000038023067812 */ /* 0x000fc400078ec0ff */
[----:B------:R-:W-:Y:S02]  /*75f0*/  SHF.R.U64 R12, R12, 0x3, RZ ;  /* 0x000000030c0c7819 */ /* 0x000fe400000012ff */
[----:B------:R-:W-:Y:S02]  /*7600*/  LOP3.LUT R28, R10, R99, RZ, 0x3c, !PT ;  /* 0x000000630a1c7212 */ /* 0x000fe400078e3cff */
[----:B------:R-:W-:Y:S02]  /*7610*/  LOP3.LUT R18, R107, 0x380, RZ, 0xc0, !PT ;  /* 0x000003806b127812 */ /* 0x000fe400078ec0ff */
[----:B------:R-:W-:Y:S02]  /*7620*/  SHF.R.U64 R8, R8, 0x3, RZ ;  /* 0x0000000308087819 */ /* 0x000fe400000012ff */
[----:B------:R-:W-:Y:S02]  /*7630*/  SHF.R.U64 R6, R6, 0x3, RZ ;  /* 0x0000000306067819 */ /* 0x000fe400000012ff */
[----:B------:R-:W-:-:S02]  /*7640*/  LOP3.LUT R10, R105, 0x380, RZ, 0xc0, !PT ;  /* 0x00000380690a7812 */ /* 0x000fc400078ec0ff */
[----:B------:R-:W-:Y:S02]  /*7650*/  LOP3.LUT R14, R12, R101, RZ, 0x3c, !PT ;  /* 0x000000650c0e7212 */ /* 0x000fe400078e3cff */
[----:B------:R-:W-:Y:S02]  /*7660*/  SHF.R.U64 R18, R18, 0x3, RZ ;  /* 0x0000000312127819 */ /* 0x000fe400000012ff */
[----:B------:R-:W-:Y:S02]  /*7670*/  LOP3.LUT R12, R8, R103, RZ, 0x3c, !PT ;  /* 0x00000067080c7212 */ /* 0x000fe400078e3cff */
[----:B------:R-:W-:Y:S02]  /*7680*/  IADD3.X R31, RZ, R5, RZ, P5, !PT ;  /* 0x00000005ff1f7210 */ /* 0x000fe40002ffe4ff */
[----:B------:R-:W-:Y:S02]  /*7690*/  LOP3.LUT R32, R6, R35, RZ, 0x3c, !PT ;  /* 0x0000002306207212 */ /* 0x000fe400078e3cff */
[----:B------:R-:W-:-:S02]  /*76a0*/  SHF.R.U64 R10, R10, 0x3, RZ ;  /* 0x000000030a0a7819 */ /* 0x000fc400000012ff */
[----:B------:R-:W-:Y:S02]  /*76b0*/  MOV R26, R4 ;  /* 0x00000004001a7202 */ /* 0x000fe40000000f00 */
[----:B------:R-:W-:Y:S02]  /*76c0*/  F2FP.F16.F32.PACK_AB R4, R21, R20 ;  /* 0x000000141504723e */ /* 0x000fe400000000ff */
[----:B------:R-:W-:Y:S02]  /*76d0*/  F2FP.F16.F32.PACK_AB R5, R93, R92 ;  /* 0x0000005c5d05723e */ /* 0x000fe400000000ff */
[----:B------:R-:W-:Y:S02]  /*76e0*/  F2FP.F16.F32.PACK_AB R6, R89, R88 ;  /* 0x000000585906723e */ /* 0x000fe400000000ff */
[----:B------:R-:W-:Y:S02]  /*76f0*/  F2FP.F16.F32.PACK_AB R7, R95, R94 ;  /* 0x0000005e5f07723e */ /* 0x000fe400000000ff */
[----:B------:R-:W-:-:S02]  /*7700*/  LOP3.LUT R8, R18, R107, RZ, 0x3c, !PT ;  /* 0x0000006b12087212 */ /* 0x000fc400078e3cff */
[----:B------:R-:W-:Y:S01]  /*7710*/  MOV R101, R14 ;  /* 0x0000000e00657202 */ /* 0x000fe20000000f00 */
[----:B------:R0:W-:Y:S01]  /*7720*/  STSM.16.M88.4 [R26], R4 ;  /* 0x000000041a007844 */ /* 0x0001e20000000200 */
[----:B------:R-:W-:Y:S02]  /*7730*/  MOV R100, R12 ;  /* 0x0000000c00647202 */ /* 0x000fe40000000f00 */
[----:B------:R-:W-:Y:S02]  /*7740*/  LOP3.LUT R10, R10, R105, RZ, 0x3c, !PT ;  /* 0x000000690a0a7212 */ /* 0x000fe400078e3cff */
[----:B------:R-:W-:Y:S02]  /*7750*/  MOV R103, R32 ;  /* 0x0000002000677202 */ /* 0x000fe40000000f00 */
[----:B------:R-:W-:Y:S02]  /*7760*/  MOV R102, R30 ;  /* 0x0000001e00667202 */ /* 0x000fe40000000f00 */
[----:B------:R-:W-:-:S02]  /*7770*/  MOV R18, R28 ;  /* 0x0000001c00127202 */ /* 0x000fc40000000f00 */
[----:B------:R-:W-:Y:S02]  /*7780*/  F2FP.F16.F32.PACK_AB R12, R91, R90 ;  /* 0x0000005a5b0c723e */ /* 0x000fe400000000ff */
[----:B------:R-:W-:Y:S02]  /*7790*/  F2FP.F16.F32.PACK_AB R13, R97, R96 ;  /* 0x00000060610d723e */ /* 0x000fe400000000ff */
[----:B------:R-:W-:Y:S02]  /*77a0*/  F2FP.F16.F32.PACK_AB R14, R37, R36 ;  /* 0x00000024250e723e */ /* 0x000fe400000000ff */
[----:B------:R-:W-:Y:S02]  /*77b0*/  F2FP.F16.F32.PACK_AB R15, R39, R38 ;  /* 0x00000026270f723e */ /* 0x000fe400000000ff */
[----:B------:R-:W-:Y:S02]  /*77c0*/  F2FP.F16.F32.PACK_AB R28, R41, R40 ;  /* 0x00000028291c723e */ /* 0x000fe400000000ff */
[----:B------:R-:W-:Y:S01]  /*77d0*/  F2FP.F16.F32.PACK_AB R29, R43, R42 ;  /* 0x0000002a2b1d723e */ /* 0x000fe200000000ff */
[----:B------:R-:W-:Y:S01]  /*77e0*/  STSM.16.M88.4 [R103], R12 ;  /* 0x0000000c67007844 */ /* 0x000fe20000000200 */
[----:B------:R-:W-:-:S02]  /*77f0*/  F2FP.F16.F32.PACK_AB R30, R45, R44 ;  /* 0x0000002c2d1e723e */ /* 0x000fc400000000ff */
[----:B------:R-:W-:Y:S02]  /*7800*/  F2FP.F16.F32.PACK_AB R31, R47, R46 ;  /* 0x0000002e2f1f723e */ /* 0x000fe400000000ff */
[----:B------:R-:W-:Y:S02]  /*7810*/  F2FP.F16.F32.PACK_AB R32, R49, R48 ;  /* 0x000000303120723e */ /* 0x000fe400000000ff */
[----:B------:R-:W-:Y:S01]  /*7820*/  F2FP.F16.F32.PACK_AB R33, R51, R50 ;  /* 0x000000323321723e */ /* 0x000fe200000000ff */
[----:B------:R-:W-:Y:S01]  /*7830*/  STSM.16.M88.4 [R102], R28 ;  /* 0x0000001c66007844 */ /* 0x000fe20000000200 */
[----:B------:R-:W-:Y:S02]  /*7840*/  F2FP.F16.F32.PACK_AB R35, R55, R54 ;  /* 0x000000363723723e */ /* 0x000fe400000000ff */
[----:B------:R-:W-:Y:S02]  /*7850*/  MOV R99, R10 ;  /* 0x0000000a00637202 */ /* 0x000fe40000000f00 */
[----:B0-----:R-:W-:Y:S01]  /*7860*/  MOV R26, R8 ;  /* 0x00000008001a7202 */ /* 0x001fe20000000f00 */
[----:B------:R0:W-:Y:S01]  /*7870*/  STSM.16.M88.4 [R18], R32 ;  /* 0x0000002012007844 */ /* 0x0001e20000000200 */
[----:B------:R-:W-:-:S02]  /*7880*/  F2FP.F16.F32.PACK_AB R4, R57, R56 ;  /* 0x000000383904723e */ /* 0x000fc400000000ff */
[----:B------:R-:W-:Y:S02]  /*7890*/  F2FP.F16.F32.PACK_AB R5, R59, R58 ;  /* 0x0000003a3b05723e */ /* 0x000fe400000000ff */
[----:B------:R-:W-:Y:S02]  /*78a0*/  F2FP.F16.F32.PACK_AB R6, R61, R60 ;  /* 0x0000003c3d06723e */ /* 0x000fe400000000ff */
[----:B------:R-:W-:Y:S02]  /*78b0*/  F2FP.F16.F32.PACK_AB R7, R63, R62 ;  /* 0x0000003e3f07723e */ /* 0x000fe400000000ff */
[----:B------:R-:W-:Y:S02]  /*78c0*/  F2FP.F16.F32.PACK_AB R8, R65, R64 ;  /* 0x000000404108723e */ /* 0x000fe400000000ff */
[----:B------:R-:W-:Y:S01]  /*78d0*/  F2FP.F16.F32.PACK_AB R9, R67, R66 ;  /* 0x000000424309723e */ /* 0x000fe200000000ff */
[----:B------:R-:W-:Y:S01]  /*78e0*/  STSM.16.M88.4 [R101], R4 ;  /* 0x0000000465007844 */ /* 0x000fe20000000200 */
[----:B------:R-:W-:-:S02]  /*78f0*/  F2FP.F16.F32.PACK_AB R10, R69, R68 ;  /* 0x00000044450a723e */ /* 0x000fc400000000ff */
[----:B------:R-:W-:Y:S01]  /*7900*/  F2FP.F16.F32.PACK_AB R11, R71, R70 ;  /* 0x00000046470b723e */ /* 0x000fe200000000ff */
[----:B0-----:R-:W-:Y:S01]  /*7910*/  IMAD.U32 R32, RZ, RZ, UR7 ;  /* 0x00000007ff207e24 */ /* 0x001fe2000f8e00ff */
[----:B------:R-:W-:Y:S02]  /*7920*/  F2FP.F16.F32.PACK_AB R12, R73, R72 ;  /* 0x00000048490c723e */ /* 0x000fe400000000ff */
[----:B------:R-:W-:Y:S01]  /*7930*/  F2FP.F16.F32.PACK_AB R13, R75, R74 ;  /* 0x0000004a4b0d723e */ /* 0x000fe200000000ff */
[----:B------:R-:W-:Y:S01]  /*7940*/  STSM.16.M88.4 [R100], R8 ;  /* 0x0000000864007844 */ /* 0x000fe20000000200 */
[----:B------:R-:W-:Y:S02]  /*7950*/  F2FP.F16.F32.PACK_AB R14, R77, R76 ;  /* 0x0000004c4d0e723e */ /* 0x000fe400000000ff */
[----:B------:R-:W-:Y:S02]  /*7960*/  F2FP.F16.F32.PACK_AB R15, R79, R78 ;  /* 0x0000004e4f0f723e */ /* 0x000fe400000000ff */
[----:B------:R-:W-:-:S02]  /*7970*/  F2FP.F16.F32.PACK_AB R28, R81, R80 ;  /* 0x00000050511c723e */ /* 0x000fc400000000ff */
[----:B------:R-:W-:Y:S01]  /*7980*/  F2FP.F16.F32.PACK_AB R29, R83, R82 ;  /* 0x00000052531d723e */ /* 0x000fe200000000ff */
[----:B------:R-:W-:Y:S01]  /*7990*/  STSM.16.M88.4 [R99], R12 ;  /* 0x0000000c63007844 */ /* 0x000fe20000000200 */
[----:B------:R-:W-:Y:S02]  /*79a0*/  F2FP.F16.F32.PACK_AB R30, R85, R84 ;  /* 0x00000054551e723e */ /* 0x000fe400000000ff */
[----:B------:R-:W-:Y:S02]  /*79b0*/  F2FP.F16.F32.PACK_AB R31, R87, R86 ;  /* 0x00000056571f723e */ /* 0x000fe400000000ff */
[----:B------:R-:W-:Y:S02]  /*79c0*/  ISETP.NE.U32.AND P0, PT, RZ, UR10, PT ;  /* 0x0000000aff007c0c */ /* 0x000fe4000bf05070 */
[----:B------:R-:W-:Y:S01]  /*79d0*/  MOV R33, UR8 ;  /* 0x0000000800217c02 */ /* 0x000fe20008000f00 */
[----:B------:R0:W-:Y:S01]  /*79e0*/  STSM.16.M88.4 [R26], R28 ;  /* 0x0000001c1a007844 */ /* 0x0001e20000000200 */
[----:B------:R-:W-:Y:S01]  /*79f0*/  BAR.SYNC.DEFER_BLOCKING 0x1, 0x100 ;  /* 0x0044000000007b1d */ /* 0x000fe20000010000 */
[----:B------:R-:W-:-:S05]  /*7a00*/  ISETP.NE.AND.EX P0, PT, RZ, UR11, PT, P0 ;  /* 0x0000000bff007c0c */ /* 0x000fca000bf05300 */
[----:B------:R-:W-:Y:S02]  /*7a10*/  ULDC.64 UR8, c[0x0][0xc08] ;  /* 0x0003020000087ab9 */ /* 0x000fe40000000a00 */
[----:B0-----:R-:W0:Y:S06]  /*7a20*/  LDC R26, c[0x0][0xbe8] ;  /* 0x0002fa00ff1a7b82 */ /* 0x001e2c0000000800 */
[----:B------:R-:W2:Y:S01]  /*7a30*/  @P0 LDG.E R18, desc[UR36][R32.64] ;  /* 0x0000002420120981 */ /* 0x000ea2000c1e1900 */
[----:B------:R-:W-:-:S04]  /*7a40*/  UISETP.NE.U32.AND UP0, UPT, UR8, URZ, UPT ;  /* 0x0000003f0800728c */ /* 0x000fc8000bf05070 */
[----:B------:R-:W-:-:S06]  /*7a50*/  UISETP.NE.AND.EX UP0, UPT, UR9, URZ, UPT, UP0 ;  /* 0x0000003f0900728c */ /* 0x000fcc000bf05300 */
[----:B------:R-:W-:Y:S02]  /*7a60*/  PLOP3.LUT P4, PT, PT, PT, UP0, 0x80, 0x0 ;  /* 0x000000000000781c */ /* 0x000fe40003f8f008 */
[----:B0-----:R-:W-:-:S03]  /*7a70*/  ISETP.NE.AND P1, PT, R26, 0x1, PT ;  /* 0x000000011a00780c */ /* 0x001fc60003f25270 */
[----:B------:R-:W-:-:S03]  /*7a80*/  @UP0 UIADD3 UR8, UP1, UR4, UR8, URZ ;  /* 0x0000000804080290 */ /* 0x000fc6000ff3e03f */
[----:B------:R-:W-:Y:S01]  /*7a90*/  ULDC UR4, c[0x0][0xa88] ;  /* 0x0002a20000047ab9 */ /* 0x000fe20000000800 */
[----:B------:R-:W-:Y:S01]  /*7aa0*/  @UP0 UIADD3.X UR9, UR12, UR9, URZ, UP1, !UPT ;  /* 0x000000090c090290 */ /* 0x000fe20008ffe43f */
[----:B------:R-:W-:Y:S01]  /*7ab0*/  IMAD.U32 R9, RZ, RZ, UR4 ;  /* 0x00000004ff097e24 */ /* 0x000fe2000f8e00ff */
[----:B------:R-:W-:Y:S01]  /*7ac0*/  UISETP.NE.AND UP0, UPT, UR16, URZ, UPT ;  /* 0x0000003f1000728c */ /* 0x000fe2000bf05270 */
[----:B------:R-:W-:Y:S01]  /*7ad0*/  IMAD.U32 R4, RZ, RZ, UR8 ;  /* 0x00000008ff047e24 */ /* 0x000fe2000f8e00ff */
[----:B------:R-:W-:Y:S02]  /*7ae0*/  ULDC UR4, c[0x0][0xad4] ;  /* 0x0002b50000047ab9 */ /* 0x000fe40000000800 */
[----:B------:R-:W0:Y:S01]  /*7af0*/  @P1 LDC R6, c[0x0][0xbec] ;  /* 0x0002fb00ff061b82 */ /* 0x000e220000000800 */
[----:B------:R-:W-:Y:S01]  /*7b00*/  USEL UR4, UR16, UR4, UP0 ;  /* 0x0000000410047287 */ /* 0x000fe20008000000 */
[----:B------:R-:W-:Y:S01]  /*7b10*/  IMAD.U32 R5, RZ, RZ, UR9 ;  /* 0x00000009ff057e24 */ /* 0x000fe2000f8e00ff */
[----:B------:R-:W-:-:S02]  /*7b20*/  UMOV UR17, 0x9b8 ;  /* 0x000009b800117882 */ /* 0x000fc40000000000 */
[----:B------:R-:W-:-:S03]  /*7b30*/  UISETP.GT.AND UP1, UPT, UR4, 0x1, UPT ;  /* 0x000000010400788c */ /* 0x000fc6000bf24270 */
[----:B------:R-:W1:Y:S01]  /*7b40*/  @P1 LDC R11, c[0x0][0xbf0] ;  /* 0x0002fc00ff0b1b82 */ /* 0x000e620000000800 */
[----:B------:R-:W-:Y:S01]  /*7b50*/  USEL UR17, UR17, 0x978, UP1 ;  /* 0x0000097811117887 */ /* 0x000fe20008800000 */
[----:B------:R3:W5:Y:S01]  /*7b60*/  @P4 LDG.E R9, desc[UR36][R4.64] ;  /* 0x0000002404094981 */ /* 0x000762000c1e1900 */
[----:B------:R-:W-:Y:S01]  /*7b70*/  UISETP.NE.U32.AND UP0, UPT, UR10, URZ, UPT ;  /* 0x0000003f0a00728c */ /* 0x000fe2000bf05070 */
[----:B------:R-:W-:Y:S01]  /*7b80*/  UMOV UR4, URZ ;  /* 0x0000003f00047c82 */ /* 0x000fe20008000000 */
[----:B------:R-:W-:Y:S02]  /*7b90*/  USEL UR7, UR14, URZ, UP1 ;  /* 0x0000003f0e077287 */ /* 0x000fe40008800000 */
[----:B------:R-:W-:Y:S01]  /*7ba0*/  UISETP.NE.AND.EX UP0, UPT, UR11, URZ, UPT, UP0 ;  /* 0x0000003f0b00728c */ /* 0x000fe2000bf05300 */
[----:B---3--:R-:W-:-:S03]  /*7bb0*/  IMAD.U32 R4, RZ, RZ, UR15 ;  /* 0x0000000fff047e24 */ /* 0x008fc6000f8e00ff */
[----:B------:R-:W-:Y:S02]  /*7bc0*/  USEL UR61, UR61, URZ, !UP0 ;  /* 0x0000003f3d3d7287 */ /* 0x000fe4000c000000 */
[----:B------:R-:W-:Y:S01]  /*7bd0*/  ULDC.64 UR8, c[0x0][UR17+0x218] ;  /* 0x0000860011087abb */ /* 0x000fe20008000a00 */
[----:B------:R-:W-:Y:S01]  /*7be0*/  IMAD R13, R4, 0x80, R197 ;  /* 0x00000080040d7824 */ /* 0x000fe200078e02c5 */
[----:B------:R-:W-:Y:S01]  /*7bf0*/  ULDC.64 UR10, c[0x0][UR17+0x220] ;  /* 0x00008800110a7abb */ /* 0x000fe20008000a00 */
[----:B------:R-:W-:Y:S02]  /*7c00*/  USEL UR16, UR13, URZ, !UP0 ;  /* 0x0000003f0d107287 */ /* 0x000fe4000c000000 */
[----:B0-----:R-:W-:Y:S01]  /*7c10*/  @P1 IMAD.HI.U32 R4, R13, R6, RZ ;  /* 0x000000060d041227 */ /* 0x001fe200078e00ff */
[----:B------:R-:W-:Y:S01]  /*7c20*/  ULDC.64 UR12, c[0x0][UR17+0x228] ;  /* 0x00008a00110c7abb */ /* 0x000fe20008000a00 */
[----:B------:R-:W-:Y:S02]  /*7c30*/  UIMAD.WIDE.U32 UR14, UR8, UR18, URZ ;  /* 0x00000012080e72a5 */ /* 0x000fe4000f8e003f */
[----:B------:R-:W-:Y:S01]  /*7c40*/  UIMAD UR11, UR11, UR61, URZ ;  /* 0x0000003d0b0b72a4 */ /* 0x000fe2000f8e023f */
[----:B------:R-:W-:Y:S01]  /*7c50*/  IMAD.MOV.U32 R7, RZ, RZ, R13 ;  /* 0x000000ffff077224 */ /* 0x000fe200078e000d */
[----:B------:R-:W-:Y:S01]  /*7c60*/  UIMAD UR18, UR9, UR18, URZ ;  /* 0x00000012091272a4 */ /* 0x000fe2000f8e023f */
[----:B-1----:R-:W-:Y:S01]  /*7c70*/  @P1 SHF.R.U32.HI R7, RZ, R11, R4 ;  /* 0x0000000bff071219 */ /* 0x002fe20000011604 */
[----:B------:R-:W-:-:S02]  /*7c80*/  UIMAD.WIDE.U32 UR8, UR10, UR61, URZ ;  /* 0x0000003d0a0872a5 */ /* 0x000fc4000f8e003f */
[----:B------:R-:W-:Y:S01]  /*7c90*/  UIMAD.WIDE.U32 UR20, UR12, UR7, URZ ;  /* 0x000000070c1472a5 */ /* 0x000fe2000f8e003f */
[----:B------:R-:W-:Y:S01]  /*7ca0*/  IADD3 R11, -R7, RZ, RZ ;  /* 0x000000ff070b7210 */ /* 0x000fe20007ffe1ff */
[----:B------:R-:W-:Y:S02]  /*7cb0*/  UIMAD UR7, UR13, UR7, URZ ;  /* 0x000000070d0772a4 */ /* 0x000fe4000f8e023f */
[----:B------:R-:W-:Y:S02]  /*7cc0*/  UIMAD UR11, UR10, UR16, UR11 ;  /* 0x000000100a0b72a4 */ /* 0x000fe4000f8e020b */
[----:B------:R-:W-:Y:S01]  /*7cd0*/  UIADD3 UR18, UR15, UR18, URZ ;  /* 0x000000120f127290 */ /* 0x000fe2000fffe03f */
[----:B------:R-:W-:Y:S02]  /*7ce0*/  IMAD.U32 R4, RZ, RZ, UR20 ;  /* 0x00000014ff047e24 */ /* 0x000fe4000f8e00ff */
[----:B------:R-:W-:Y:S01]  /*7cf0*/  IMAD.U32 R5, RZ, RZ, UR21 ;  /* 0x00000015ff057e24 */ /* 0x000fe2000f8e00ff */
[----:B------:R-:W-:Y:S01]  /*7d00*/  SHF.R.S32.HI R5, RZ, 0x1f, R7 ;  /* 0x0000001fff057819 */ /* 0x000fe20000011407 */
[----:B------:R-:W-:-:S05]  /*7d10*/  IMAD R11, R26, R11, R13 ;  /* 0x0000000b1a0b7224 */ /* 0x000fca00078e020d */
[----:B------:R-:W-:Y:S02]  /*7d20*/  SHF.R.S32.HI R6, RZ, 0x1f, R11 ;  /* 0x0000001fff067819 */ /* 0x000fe4000001140b */
[----:B--2---:R-:W-:-:S13]  /*7d30*/  @P0 R2UR UR4, R18 ;  /* 0x00000000120402ca */ /* 0x004fda00000e0000 */
[----:B------:R-:W-:Y:S02]  /*7d40*/  UIADD3 UR14, UP0, UP2, UR8, UR14, UR4 ;  /* 0x0000000e080e7290 */ /* 0x000fe4000fa1e004 */
[----:B------:R-:W-:Y:S02]  /*7d50*/  UIADD3 UR8, UR21, UR7, URZ ;  /* 0x0000000715087290 */ /* 0x000fe4000fffe03f */
[----:B------:R-:W-:Y:S02]  /*7d60*/  UIADD3 UR7, UR9, UR11, URZ ;  /* 0x0000000b09077290 */ /* 0x000fe4000fffe03f */
[----:B------:R-:W-:Y:S01]  /*7d70*/  USHF.R.S32.HI UR12, URZ, 0x1f, UR4 ;  /* 0x0000001f3f0c7899 */ /* 0x000fe20008011404 */
[----:B------:R-:W-:Y:S01]  /*7d80*/  IADD3 R4, P2, P3, R7, UR14, R4 ;  /* 0x0000000e07047c10 */ /* 0x000fe2000fb5e004 */
[----:B------:R-:W-:Y:S01]  /*7d90*/  IMAD.U32 R8, RZ, RZ, UR8 ;  /* 0x00000008ff087e24 */ /* 0x000fe2000f8e00ff */
[----:B------:R-:W-:Y:S01]  /*7da0*/  ULDC.64 UR8, c[0x0][UR17+0x210] ;  /* 0x0000840011087abb */ /* 0x000fe20008000a00 */
[----:B------:R-:W-:Y:S01]  /*7db0*/  UIADD3.X UR7, UR7, UR18, UR12, UP0, UP2 ;  /* 0x0000001207077290 */ /* 0x000fe200087e440c */
[----:B------:R-:W-:Y:S01]  /*7dc0*/  IMAD R7, R11, UR9, RZ ;  /* 0x000000090b077c24 */ /* 0x000fe2000f8e02ff */
[----:B------:R-:W-:Y:S01]  /*7dd0*/  ULDC.64 UR10, c[0x0][0xba8] ;  /* 0x0002ea00000a7ab9 */ /* 0x000fe20000000a00 */
[----:B------:R-:W-:Y:S01]  /*7de0*/  @!UP1 ULDC UR10, c[0x0][0xb50] ;  /* 0x0002d400000a9ab9 */ /* 0x000fe20000000800 */
[----:B------:R-:W-:Y:S01]  /*7df0*/  @!UP1 ULDC UR11, c[0x0][0xb54] ;  /* 0x0002d500000b9ab9 */ /* 0x000fe20000000800 */
[----:B------:R-:W-:Y:S01]  /*7e00*/  IMAD R7, R6, UR8, R7 ;  /* 0x0000000806077c24 */ /* 0x000fe2000f8e0207 */
[----:B------:R-:W-:-:S03]  /*7e10*/  IADD3.X R5, R5, UR7, R8, P2, P3 ;  /* 0x0000000705057c10 */ /* 0x000fc600097e6408 */
[----:B------:R-:W-:-:S04]  /*7e20*/  IMAD.WIDE.U32 R4, R11, UR8, R4 ;  /* 0x000000080b047c25 */ /* 0x000fc8000f8e0004 */
[----:B------:R-:W-:Y:S01]  /*7e30*/  IMAD.IADD R5, R5, 0x1, R7 ;  /* 0x0000000105057824 */ /* 0x000fe200078e0207 */
[----:B------:R-:W-:-:S04]  /*7e40*/  LEA R8, P2, R4, UR10, 0x2 ;  /* 0x0000000a04087c11 */ /* 0x000fc8000f8410ff */
[----:B------:R-:W-:Y:S01]  /*7e50*/  LEA.HI.X R10, R4, UR11, R5, 0x2, P2 ;  /* 0x0000000b040a7c11 */ /* 0x000fe200090f1405 */
[----:B------:R-:W-:Y:S08]  /*7e60*/  @P4 BRA `(.L_x_213) ;  /* 0x0000000000104947 */ /* 0x000ff00003800000 */
[----:B------:R-:W-:Y:S05]  /*7e70*/  @!P0 BRA `(.L_x_213) ;  /* 0x00000000000c8947 */ /* 0x000fea0003800000 */
[----:B------:R-:W2:Y:S04]  /*7e80*/  LDG.E R4, desc[UR36][R32.64] ;  /* 0x0000002420047981 */ /* 0x000ea8000c1e1900 */
[----:B-----5:R-:W2:Y:S02]  /*7e90*/  LDG.E R9, desc[UR36][R32.64+0x4] ;  /* 0x0000042420097981 */ /* 0x020ea4000c1e1900 */
[----:B--2---:R-:W-:-:S07]  /*7ea0*/  IMAD.IADD R9, R9, 0x1, -R4 ;  /* 0x0000000109097824 */ /* 0x004fce00078e0a04 */
.L_x_213:
[----:B------:R-:W-:Y:S01]  /*7eb0*/  R2UR UR7, R175 ;  /* 0x00000000af0772ca */ /* 0x000fe200000e0000 */
[----:B------:R-:W-:Y:S01]  /*7ec0*/  SHFL.IDX PT, R4, R8, RZ, 0x1c1f ;  /* 0x001c1fff08047589 */ /* 0x000fe200000e0000 */
[----:B-----5:R-:W-:Y:S01]  /*7ed0*/  IMAD R18, R9, R26, RZ ;  /* 0x0000001a09127224 */ /* 0x020fe200078e02ff */
[----:B------:R-:W-:Y:S02]  /*7ee0*/  LOP3.LUT P0, RZ, R179, 0x3, RZ, 0xc0, !PT ;  /* 0x00000003b3ff7812 */ /* 0x000fe4000780c0ff */
[----:B------:R-:W0:Y:S01]  /*7ef0*/  SHFL.IDX PT, R5, R10, RZ, 0x1c1f ;  /* 0x001c1fff0a057589 */ /* 0x000e2200000e0000 */
[----:B------:R-:W-:-:S03]  /*7f00*/  PLOP3.LUT P3, PT, PT, PT, UP1, 0x80, 0x0 ;  /* 0x000000000000781c */ /* 0x000fc60003f6f018 */
[----:B------:R-:W-:Y:S04]  /*7f10*/  SHFL.IDX PT, R6, R8, 0x1, 0x1c1f ;  /* 0x003c1f0008067f89 */ /* 0x000fe800000e0000 */
[----:B------:R-:W-:Y:S01]  /*7f20*/  IMAD.U32 R11, RZ, RZ, UR7 ;  /* 0x00000007ff0b7e24 */ /* 0x000fe2000f8e00ff */
[----:B------:R-:W1:Y:S04]  /*7f30*/  SHFL.IDX PT, R7, R10, 0x1, 0x1c1f ;  /* 0x003c1f000a077f89 */ /* 0x000e6800000e0000 */
[----:B------:R-:W-:-:S04]  /*7f40*/  LEA R11, R11, R196, 0x7 ;  /* 0x000000c40b0b7211 */ /* 0x000fc800078e38ff */
[C---:B------:R-:W-:Y:S01]  /*7f50*/  ISETP.GE.OR P2, PT, R11.reuse, R18, P0 ;  /* 0x000000120b00720c */ /* 0x040fe20000746670 */
[----:B------:R-:W-:-:S05]  /*7f60*/  VIADD R9, R11, 0x8 ;  /* 0x000000080b097836 */ /* 0x000fca0000000000 */
[----:B------:R-:W-:-:S07]  /*7f70*/  ISETP.GE.OR P0, PT, R9, R18, P0 ;  /* 0x000000120900720c */ /* 0x000fce0000706670 */
[----:B0-----:R0:W-:Y:S01]  /*7f80*/  @!P2 ST.E desc[UR36][R4.64], R3 ;  /* 0x000000030400a985 */ /* 0x0011e2000c101924 */
[----:B------:R-:W-:-:S05]  /*7f90*/  ISETP.GE.AND P2, PT, R11, R18, PT ;  /* 0x000000120b00720c */ /* 0x000fca0003f46270 */
[----:B-1----:R0:W-:Y:S01]  /*7fa0*/  @!P0 ST.E desc[UR36][R6.64], R0 ;  /* 0x0000000006008985 */ /* 0x0021e2000c101924 */
[----:B------:R-:W-:Y:S01]  /*7fb0*/  ISETP.GE.AND P0, PT, R9, R18, PT ;  /* 0x000000120900720c */ /* 0x000fe20003f06270 */
[----:B------:R-:W-:-:S12]  /*7fc0*/  @P3 BRA `(.L_x_214) ;  /* 0x0000000800983947 */ /* 0x000fd80003800000 */
[----:B0-----:R-:W-:Y:S01]  /*7fd0*/  IMAD R3, R176, 0x40, R2 ;  /* 0x00000040b0037824 */ /* 0x001fe200078e0202 */
[----:B------:R-:W0:Y:S01]  /*7fe0*/  @P1 LDC R19, c[0x0][0xbec] ;  /* 0x0002fb00ff131b82 */ /* 0x000e220000000800 */
[----:B------:R-:W-:Y:S01]  /*7ff0*/  R2UR UR14, R175 ;  /* 0x00000000af0e72ca */ /* 0x000fe200000e0000 */
[----:B------:R-:W-:Y:S01]  /*8000*/  ULDC.64 UR10, c[0x0][0xaa0] ;  /* 0x0002a800000a7ab9 */ /* 0x000fe20000000a00 */
[----:B------:R-:W-:Y:S01]  /*8010*/  IMAD.WIDE R24, R3, 0x2, R24 ;  /* 0x0000000203187825 */ /* 0x000fe200078e0218 */
[----:B------:R-:W-:Y:S02]  /*8020*/  R2UR UR15, R174 ;  /* 0x00000000ae0f72ca */ /* 0x000fe400000e0000 */
[C---:B------:R-:W-:Y:S02]  /*8030*/  IADD3 R9, P6, R24.reuse, 0x1000, RZ ;  /* 0x0000100018097810 */ /* 0x040fe40007fde0ff */
[----:B------:R-:W1:Y:S01]  /*8040*/  @P1 LDC R21, c[0x0][0xbf0] ;  /* 0x0002fc00ff151b82 */ /* 0x000e620000000800 */
[----:B------:R-:W-:-:S02]  /*8050*/  LOP3.LUT R5, R24, 0x380, RZ, 0xc0, !PT ;  /* 0x0000038018057812 */ /* 0x000fc400078ec0ff */
[----:B------:R-:W-:Y:S01]  /*8060*/  LOP3.LUT R8, R9, 0x380, RZ, 0xc0, !PT ;  /* 0x0000038009087812 */ /* 0x000fe200078ec0ff */
[----:B------:R-:W-:Y:S01]  /*8070*/  UIMAD UR7, UR12, UR10, URZ ;  /* 0x0000000a0c0772a4 */ /* 0x000fe2000f8e023f */
[----:B------:R-:W-:Y:S02]  /*8080*/  SHF.R.U64 R5, R5, 0x3, RZ ;  /* 0x0000000305057819 */ /* 0x000fe400000012ff */
[----:B------:R-:W-:Y:S01]  /*8090*/  SHF.R.U64 R8, R8, 0x3, RZ ;  /* 0x0000000308087819 */ /* 0x000fe200000012ff */
[----:B------:R-:W-:Y:S01]  /*80a0*/  UIMAD.WIDE.U32 UR8, UR4, UR10, URZ ;  /* 0x0000000a040872a5 */ /* 0x000fe2000f8e003f */
[----:B------:R-:W-:Y:S01]  /*80b0*/  IADD3 R13, P5, R24, 0x2000, RZ ;  /* 0x00002000180d7810 */ /* 0x000fe20007fbe0ff */
[----:B------:R-:W-:Y:S01]  /*80c0*/  ULDC.64 UR12, c[0x0][0xaf0] ;  /* 0x0002bc00000c7ab9 */ /* 0x000fe20000000a00 */
[----:B------:R-:W-:Y:S01]  /*80d0*/  LOP3.LUT R8, R8, R9, RZ, 0x3c, !PT ;  /* 0x0000000908087212 */ /* 0x000fe200078e3cff */
[----:B------:R-:W-:Y:S01]  /*80e0*/  IMAD.X R9, RZ, RZ, R25, P6 ;  /* 0x000000ffff097224 */ /* 0x000fe200030e0619 */
[C---:B------:R-:W-:Y:S01]  /*80f0*/  IADD3 R3, P6, R24.reuse, 0x7000, RZ ;  /* 0x0000700018037810 */ /* 0x040fe20007fde0ff */
[----:B------:R-:W-:Y:S01]  /*8100*/  UIMAD UR7, UR4, UR11, UR7 ;  /* 0x0000000b040772a4 */ /* 0x000fe2000f8e0207 */
[----:B------:R-:W-:-:S02]  /*8110*/  IADD3 R29, P4, R24, 0x3000, RZ ;  /* 0x00003000181d7810 */ /* 0x000fc40007f9e0ff */
[----:B------:R-:W-:Y:S02]  /*8120*/  LOP3.LUT R0, R3, 0x380, RZ, 0xc0, !PT ;  /* 0x0000038003007812 */ /* 0x000fe400078ec0ff */
[----:B------:R-:W-:Y:S01]  /*8130*/  IADD3 R33, P3, R24, 0x4000, RZ ;  /* 0x0000400018217810 */ /* 0x000fe20007f7e0ff */
[----:B------:R-:W-:Y:S01]  /*8140*/  ULDC.64 UR10, c[0x0][0xae8] ;  /* 0x0002ba00000a7ab9 */ /* 0x000fe20000000a00 */
[----:B------:R-:W-:Y:S02]  /*8150*/  SHF.R.U64 R0, R0, 0x3, RZ ;  /* 0x0000000300007819 */ /* 0x000fe400000012ff */
[C---:B------:R-:W-:Y:S01]  /*8160*/  IADD3 R37, P2, R24.reuse, 0x5000, RZ ;  /* 0x0000500018257810 */ /* 0x040fe20007f5e0ff */
[----:B------:R-:W-:Y:S01]  /*8170*/  IMAD.X R45, RZ, RZ, R25, P6 ;  /* 0x000000ffff2d7224 */ /* 0x000fe200030e0619 */
[----:B------:R-:W-:Y:S01]  /*8180*/  IADD3 R41, P0, R24, 0x6000, RZ ;  /* 0x0000600018297810 */ /* 0x000fe20007f1e0ff */
[----:B------:R-:W5:Y:S01]  /*8190*/  LD.E.128 R8, desc[UR36][R8.64] ;  /* 0x0000002408087980 */ /* 0x000f62000c101d00 */
[----:B------:R-:W-:-:S02]  /*81a0*/  LOP3.LUT R24, R5, R24, RZ, 0x3c, !PT ;  /* 0x0000001805187212 */ /* 0x000fc400078e3cff */
[----:B------:R-:W-:Y:S01]  /*81b0*/  LOP3.LUT R44, R0, R3, RZ, 0x3c, !PT ;  /* 0x00000003002c7212 */ /* 0x000fe200078e3cff */
[----:B------:R-:W-:Y:S01]  /*81c0*/  IMAD R0, R17, 0x20, R176 ;  /* 0x0000002011007824 */ /* 0x000fe200078e02b0 */
[----:B------:R-:W-:Y:S01]  /*81d0*/  UIADD3 UR9, UR9, UR7, URZ ;  /* 0x0000000709097290 */ /* 0x000fe2000fffe03f */
[----:B------:R-:W-:Y:S01]  /*81e0*/  IMAD.U32 R3, RZ, RZ, UR14 ;  /* 0x0000000eff037e24 */ /* 0x000fe2000f8e00ff */
[----:B------:R2:W5:Y:S01]  /*81f0*/  LD.E.128 R4, desc[UR36][R24.64] ;  /* 0x0000002418047980 */ /* 0x000562000c101d00 */
[----:B------:R-:W-:Y:S01]  /*8200*/  USHF.R.S32.HI UR4, URZ, 0x1f, UR61 ;  /* 0x0000001f3f047899 */ /* 0x000fe2000801143d */
[----:B------:R-:W-:Y:S01]  /*8210*/  LOP3.LUT R12, R13, 0x380, RZ, 0xc0, !PT ;  /* 0x000003800d0c7812 */ /* 0x000fe200078ec0ff */
[----:B------:R-:W-:Y:S01]  /*8220*/  UIMAD.WIDE.U32 UR8, UR15, UR10, UR8 ;  /* 0x0000000a0f0872a5 */ /* 0x000fe2000f8e0008 */
[----:B------:R-:W-:Y:S01]  /*8230*/  LOP3.LUT R28, R29, 0x380, RZ, 0xc0, !PT ;  /* 0x000003801d1c7812 */ /* 0x000fe200078ec0ff */
[----:B------:R-:W5:Y:S01]  /*8240*/  LD.E.128 R44, desc[UR36][R44.64] ;  /* 0x000000242c2c7980 */ /* 0x000f62000c101d00 */
[----:B------:R-:W-:-:S02]  /*8250*/  LOP3.LUT R32, R33, 0x380, RZ, 0xc0, !PT ;  /* 0x0000038021207812 */ /* 0x000fc400078ec0ff */
[----:B------:R-:W-:Y:S01]  /*8260*/  LOP3.LUT R36, R37, 0x380, RZ, 0xc0, !PT ;  /* 0x0000038025247812 */ /* 0x000fe200078ec0ff */
[----:B--2---:R-:W-:Y:S01]  /*8270*/  IMAD R24, R3, 0x80, R0 ;  /* 0x0000008003187824 */ /* 0x004fe200078e0200 */
[----:B------:R-:W-:Y:S01]  /*8280*/  LOP3.LUT R40, R41, 0x380, RZ, 0xc0, !PT ;  /* 0x0000038029287812 */ /* 0x000fe200078ec0ff */
[----:B------:R-:W-:Y:S01]  /*8290*/  UIMAD UR4, UR4, UR12, URZ ;  /* 0x0000000c040472a4 */ /* 0x000fe2000f8e023f */
[----:B------:R-:W-:Y:S01]  /*82a0*/  SHF.R.U64 R12, R12, 0x3, RZ ;  /* 0x000000030c0c7819 */ /* 0x000fe200000012ff */
[----:B0-----:R-:W-:Y:S01]  /*82b0*/  @P1 IMAD.HI.U32 R0, R24, R19, RZ ;  /* 0x0000001318001227 */ /* 0x001fe200078e00ff */
[----:B------:R-:W-:Y:S01]  /*82c0*/  UIMAD UR9, UR15, UR11, UR9 ;  /* 0x0000000b0f0972a4 */ /* 0x000fe2000f8e0209 */
[----:B------:R-:W-:Y:S02]  /*82d0*/  SHF.R.U64 R28, R28, 0x3, RZ ;  /* 0x000000031c1c7819 */ /* 0x000fe400000012ff */
[----:B------:R-:W-:Y:S01]  /*82e0*/  IMAD.MOV.U32 R3, RZ, RZ, R24 ;  /* 0x000000ffff037224 */ /* 0x000fe200078e0018 */
[----:B-1----:R-:W-:Y:S01]  /*82f0*/  @P1 SHF.R.U32.HI R3, RZ, R21, R0 ;  /* 0x00000015ff031219 */ /* 0x002fe20000011600 */
[----:B------:R-:W-:Y:S01]  /*8300*/  UIMAD UR4, UR61, UR13, UR4 ;  /* 0x0000000d3d0472a4 */ /* 0x000fe2000f8e0204 */
[----:B------:R-:W-:Y:S01]  /*8310*/  SHF.R.U64 R32, R32, 0x3, RZ ;  /* 0x0000000320207819 */ /* 0x000fe200000012ff */
[----:B------:R-:W-:Y:S01]  /*8320*/  UIMAD.WIDE.U32 UR8, UR61, UR12, UR8 ;  /* 0x0000000c3d0872a5 */ /* 0x000fe2000f8e0008 */
[----:B------:R-:W-:-:S02]  /*8330*/  SHF.R.U64 R36, R36, 0x3, RZ ;  /* 0x0000000324247819 */ /* 0x000fc400000012ff */
[----:B------:R-:W-:Y:S01]  /*8340*/  SHF.R.U64 R40, R40, 0x3, RZ ;  /* 0x0000000328287819 */ /* 0x000fe200000012ff */
[----:B------:R-:W-:Y:S01]  /*8350*/  UIADD3 UR4, UR9, UR4, URZ ;  /* 0x0000000409047290 */ /* 0x000fe2000fffe03f */
[--C-:B------:R-:W-:Y:S01]  /*8360*/  SHF.R.S32.HI R0, RZ, 0x1f, R3.reuse ;  /* 0x0000001fff007819 */ /* 0x100fe20000011403 */
[----:B------:R-:W-:Y:S01]  /*8370*/  IMAD.MOV R19, RZ, RZ, -R3 ;  /* 0x000000ffff137224 */ /* 0x000fe200078e0a03 */
[----:B------:R-:W-:Y:S01]  /*8380*/  LOP3.LUT R12, R12, R13, RZ, 0x3c, !PT ;  /* 0x0000000d0c0c7212 */ /* 0x000fe200078e3cff */
[--C-:B------:R-:W-:Y:S01]  /*8390*/  IMAD.X R13, RZ, RZ, R25.reuse, P5 ;  /* 0x000000ffff0d7224 */ /* 0x100fe200028e0619 */
[----:B------:R-:W-:Y:S01]  /*83a0*/  LOP3.LUT R28, R28, R29, RZ, 0x3c, !PT ;  /* 0x0000001d1c1c7212 */ /* 0x000fe200078e3cff */
[--C-:B------:R-:W-:Y:S01]  /*83b0*/  IMAD.X R29, RZ, RZ, R25.reuse, P4 ;  /* 0x000000ffff1d7224 */ /* 0x100fe200020e0619 */
[----:B------:R-:W-:Y:S01]  /*83c0*/  LOP3.LUT R32, R32, R33, RZ, 0x3c, !PT ;  /* 0x0000002120207212 */ /* 0x000fe200078e3cff */
[--C-:B------:R-:W-:Y:S01]  /*83d0*/  IMAD.X R33, RZ, RZ, R25.reuse, P3 ;  /* 0x000000ffff217224 */ /* 0x100fe200018e0619 */
[----:B------:R-:W-:Y:S01]  /*83e0*/  LOP3.LUT R36, R36, R37, RZ, 0x3c, !PT ;  /* 0x0000002524247212 */ /* 0x000fe200078e3cff */
[----:B------:R-:W-:Y:S01]  /*83f0*/  ULDC.64 UR10, c[0x0][0xae0] ;  /* 0x0002b800000a7ab9 */ /* 0x000fe20000000a00 */
[----:B------:R-:W-:Y:S01]  /*8400*/  LOP3.LUT R40, R40, R41, RZ, 0x3c, !PT ;  /* 0x0000002928287212 */ /* 0x000fe200078e3cff */
[----:B------:R-:W-:Y:S01]  /*8410*/  IMAD.X R41, RZ, RZ, R25, P0 ;  /* 0x000000ffff297224 */ /* 0x000fe200000e0619 */
[----:B------:R-:W-:Y:S01]  /*8420*/  IADD3.X R37, RZ, R25, RZ, P2, !PT ;  /* 0x00000019ff257210 */ /* 0x000fe200017fe4ff */
[----:B------:R-:W-:Y:S01]  /*8430*/  IMAD R0, R0, UR10, RZ ;  /* 0x0000000a00007c24 */ /* 0x000fe2000f8e02ff */
[----:B------:R-:W-:Y:S01]  /*8440*/  MOV R20, UR8 ;  /* 0x0000000800147c02 */ /* 0x000fe20008000f00 */
[----:B------:R-:W-:Y:S01]  /*8450*/  IMAD R19, R26, R19, R24 ;  /* 0x000000131a137224 */ /* 0x000fe200078e0218 */
[----:B------:R-:W5:Y:S01]  /*8460*/  LD.E.128 R12, desc[UR36][R12.64] ;  /* 0x000000240c0c7980 */ /* 0x000f62000c101d00 */
[----:B------:R-:W-:Y:S01]  /*8470*/  IMAD.U32 R21, RZ, RZ, UR9 ;  /* 0x00000009ff157e24 */ /* 0x000fe2000f8e00ff */
[----:B------:R-:W-:Y:S01]  /*8480*/  ULDC.64 UR8, c[0x0][0xad8] ;  /* 0x0002b60000087ab9 */ /* 0x000fe20000000a00 */
[----:B------:R-:W-:Y:S01]  /*8490*/  IMAD.U32 R21, RZ, RZ, UR4 ;  /* 0x00000004ff157e24 */ /* 0x000fe2000f8e00ff */
[----:B------:R-:W5:Y:S01]  /*84a0*/  LD.E.128 R28, desc[UR36][R28.64] ;  /* 0x000000241c1c7980 */ /* 0x000f62000c101d00 */
[----:B------:R-:W-:Y:S01]  /*84b0*/  IMAD R25, R3, UR11, R0 ;  /* 0x0000000b03197c24 */ /* 0x000fe2000f8e0200 */
[----:B------:R-:W-:-:S02]  /*84c0*/  SHF.R.S32.HI R0, RZ, 0x1f, R19 ;  /* 0x0000001fff007819 */ /* 0x000fc40000011413 */
[----:B------:R-:W5:Y:S01]  /*84d0*/  LD.E.128 R32, desc[UR36][R32.64] ;  /* 0x0000002420207980 */ /* 0x000f62000c101d00 */
[----:B------:R-:W-:-:S03]  /*84e0*/  IMAD.WIDE.U32 R20, R3, UR10, R20 ;  /* 0x0000000a03147c25 */ /* 0x000fc6000f8e0014 */
[----:B------:R-:W5:Y:S04]  /*84f0*/  LD.E.128 R36, desc[UR36][R36.64] ;  /* 0x0000002424247980 */ /* 0x000f68000c101d00 */
[----:B------:R-:W5:Y:S01]  /*8500*/  LD.E.128 R40, desc[UR36][R40.64] ;  /* 0x0000002428287980 */ /* 0x000f62000c101d00 */
[----:B------:R-:W-:Y:S01]  /*8510*/  IMAD.U32 R49, RZ, RZ, UR14 ;  /* 0x0000000eff317e24 */ /* 0x000fe2000f8e00ff */
[----:B------:R-:W-:Y:S01]  /*8520*/  @!PT LDS RZ, [RZ] ;  /* 0x00000000fffff984 */ /* 0x000fe20000000800 */
[----:B------:R-:W-:Y:S01]  /*8530*/  @!PT LDS RZ, [RZ] ;  /* 0x00000000fffff984 */ /* 0x000fe20000000800 */
[----:B------:R-:W-:Y:S01]  /*8540*/  @!PT LDS RZ, [RZ] ;  /* 0x00000000fffff984 */ /* 0x000fe20000000800 */
[----:B------:R-:W-:Y:S01]  /*8550*/  @!PT LDS RZ, [RZ] ;  /* 0x00000000fffff984 */ /* 0x000fe20000000800 */
[----:B------:R0:W-:Y:S06]  /*8560*/  MEMBAR.ALL.CTA ;  /* 0x0000000000007992 */ /* 0x0001ec0000008000 */
[----:B0-----:R-:W0:Y:S01]  /*8570*/  FENCE.VIEW.ASYNC.S ;  /* 0x00000000000073c6 */ /* 0x001e220000000000 */
[----:B------:R-:W-:-:S02]  /*8580*/  IMAD.IADD R21, R21, 0x1, R25 ;  /* 0x0000000115157824 */ /* 0x000fc400078e0219 */
[----:B------:R-:W-:Y:S02]  /*8590*/  IMAD R0, R0, UR8, RZ ;  /* 0x0000000800007c24 */ /* 0x000fe4000f8e02ff */
[----:B------:R-:W-:Y:S02]  /*85a0*/  IMAD R49, R49, 0x80, R176 ;  /* 0x0000008031317824 */ /* 0x000fe400078e02b0 */
[C---:B------:R-:W-:Y:S02]  /*85b0*/  IMAD R25, R19.reuse, UR9, R0 ;  /* 0x0000000913197c24 */ /* 0x040fe4000f8e0200 */
[----:B------:R-:W-:Y:S01]  /*85c0*/  IMAD.WIDE.U32 R20, R19, UR8, R20 ;  /* 0x0000000813147c25 */ /* 0x000fe2000f8e0014 */
[CC--:B------:R-:W-:Y:S01]  /*85d0*/  ISETP.GE.AND P2, PT, R49.reuse, R18.reuse, PT ;  /* 0x000000123100720c */ /* 0x0c0fe20003f46270 */
[----:B------:R-:W-:Y:S01]  /*85e0*/  ULDC.64 UR8, c[0x0][0xa80] ;  /* 0x0002a00000087ab9 */ /* 0x000fe20000000a00 */
[----:B------:R-:W-:Y:S01]  /*85f0*/  IADD3 R3, R49, 0x20, RZ ;  /* 0x0000002031037810 */ /* 0x000fe20007ffe0ff */
[----:B------:R-:W-:Y:S01]  /*8600*/  IMAD.IADD R19, R21, 0x1, R25 ;  /* 0x0000000115137824 */ /* 0x000fe200078e0219 */
[----:B------:R-:W-:Y:S01]  /*8610*/  LEA R0, P3, R20, UR8, 0x1 ;  /* 0x0000000814007c11 */ /* 0x000fe2000f8608ff */
[----:B------:R-:W-:Y:S01]  /*8620*/  VIADD R98, R98, 0x2a820 ;  /* 0x0002a82062627836 */ /* 0x000fe20000000000 */
[----:B------:R-:W-:Y:S01]  /*8630*/  ISETP.GE.AND P0, PT, R3, R18, PT ;  /* 0x000000120300720c */ /* 0x000fe20003f06270 */
[----:B------:R-:W-:Y:S01]  /*8640*/  VIADD R3, R49, 0x40 ;  /* 0x0000004031037836 */ /* 0x000fe20000000000 */
[----:B------:R-:W-:-:S02]  /*8650*/  LEA.HI.X R19, R20, UR9, R19, 0x1, P3 ;  /* 0x0000000914137c11 */ /* 0x000fc400098f0c13 */
[----:B------:R-:W-:Y:S01]  /*8660*/  PRMT R98, RZ, 0x654, R98 ;  /* 0x00000654ff627816 */ /* 0x000fe20000000062 */
[----:B0-----:R0:W1:Y:S01]  /*8670*/  SHFL.IDX PT, R25, R0, RZ, 0x181f ;  /* 0x00181fff00197589 */ /* 0x00106200000e0000 */
[----:B------:R-:W-:Y:S01]  /*8680*/  ISETP.GE.AND P1, PT, R3, R18, PT ;  /* 0x000000120300720c */ /* 0x000fe20003f26270 */
[----:B------:R-:W-:Y:S01]  /*8690*/  BSSY B1, `(.L_x_215) ;  /* 0x000000d000017945 */ /* 0x000fe20003800000 */
[----:B------:R0:W-:Y:S01]  /*86a0*/  SYNCS.ARRIVE.TRANS64.RED.A1T0 RZ, [R98+URZ], RZ ;  /* 0x000000ff62ff79a7 */ /* 0x0001e2000810043f */
[----:B------:R0:W2:Y:S02]  /*86b0*/  SHFL.IDX PT, R3, R19, RZ, 0x181f ;  /* 0x00181fff13037589 */ /* 0x0000a400000e0000 */
[----:B------:R-:W-:Y:S08]  /*86c0*/  @P2 BRA `(.L_x_216) ;  /* 0x0000000000242947 */ /* 0x000ff00003800000 */
[----:B------:R-:W-:Y:S02]  /*86d0*/  ULDC UR4, c[0x0][0xac8] ;  /* 0x0002b20000047ab9 */ /* 0x000fe40000000800 */
[----:B------:R-:W-:Y:S02]  /*86e0*/  ISETP.GE.AND P2, PT, R2, UR4, PT ;  /* 0x0000000402007c0c */ /* 0x000fe4000bf46270 */
[----:B------:R-:W-:-:S11]  /*86f0*/  ISETP.GE.AND P3, PT, R16, UR4, PT ;  /* 0x0000000410007c0c */ /* 0x000fd6000bf66270 */
[-C--:B-1----:R-:W-:Y:S02]  /*8700*/  @!P2 LEA R20, P4, R2, R25.reuse, 0x1 ;  /* 0x000000190214a211 */ /* 0x082fe400078808ff */
[----:B------:R-:W-:Y:S02]  /*8710*/  @!P3 LEA R24, P5, R16, R25, 0x1 ;  /* 0x000000191018b211 */ /* 0x000fe400078a08ff */
[-C--:B--2---:R-:W-:Y:S02]  /*8720*/  @!P2 LEA.HI.X R21, R2, R3.reuse, R201, 0x1, P4 ;  /* 0x000000030215a211 */ /* 0x084fe400020f0cc9 */
[----:B------:R-:W-:-:S03]  /*8730*/  @!P3 LEA.HI.X R25, R16, R3, R200, 0x1, P5 ;  /* 0x000000031019b211 */ /* 0x000fc600028f0cc8 */
[----:B-----5:R3:W-:Y:S04]  /*8740*/  @!P2 ST.E.128 desc[UR36][R20.64], R4 ;  /* 0x000000041400a985 */ /* 0x0207e8000c101d24 */
[----:B------:R3:W-:Y:S02]  /*8750*/  @!P3 ST.E.128 desc[UR36][R24.64], R32 ;  /* 0x000000201800b985 */ /* 0x0007e4000c101d24 */
.L_x_216:
[----:B------:R-:W-:Y:S05]  /*8760*/  BSYNC B1 ;  /* 0x0000000000017941 */ /* 0x000fea0003800000 */
.L_x_215:
[----:B--2---:R2:W4:Y:S01]  /*8770*/  SHFL.IDX PT, R3, R19, 0x1, 0x181f ;  /* 0x00381f0013037f89 */ /* 0x00452200000e0000 */
[----:B------:R-:W-:Y:S03]  /*8780*/  BSSY B1, `(.L_x_217) ;  /* 0x000000c000017945 */ /* 0x000fe60003800000 */
[----:B---3-5:R2:W3:Y:S01]  /*8790*/  SHFL.IDX PT, R7, R0, 0x1, 0x181f ;  /* 0x00381f0000077f89 */ /* 0x0284e200000e0000 */
[----:B------:R-:W-:Y:S05]  /*87a0*/  @P0 BRA `(.L_x_218) ;  /* 0x0000000000240947 */ /* 0x000fea0003800000 */
[----:B------:R-:W-:Y:S02]  /*87b0*/  ULDC UR4, c[0x0][0xac8] ;  /* 0x0002b20000047ab9 */ /* 0x000fe40000000800 */
[----:B------:R-:W-:Y:S02]  /*87c0*/  ISETP.GE.AND P3, PT, R2, UR4, PT ;  /* 0x0000000402007c0c */ /* 0x000fe4000bf66270 */
[----:B------:R-:W-:-:S11]  /*87d0*/  ISETP.GE.AND P4, PT, R16, UR4, PT ;  /* 0x0000000410007c0c */ /* 0x000fd6000bf86270 */
[-C--:B---3--:R-:W-:Y:S02]  /*87e0*/  @!P3 LEA R4, P0, R2, R7.reuse, 0x1 ;  /* 0x000000070204b211 */ /* 0x088fe400078008ff */
[----:B------:R-:W-:Y:S02]  /*87f0*/  @!P4 LEA R6, P2, R16, R7, 0x1 ;  /* 0x000000071006c211 */ /* 0x000fe400078408ff */
[-C--:B----4-:R-:W-:Y:S02]  /*8800*/  @!P3 LEA.HI.X R5, R2, R3.reuse, R201, 0x1, P0 ;  /* 0x000000030205b211 */ /* 0x090fe400000f0cc9 */
[----:B------:R-:W-:-:S03]  /*8810*/  @!P4 LEA.HI.X R7, R16, R3, R200, 0x1, P2 ;  /* 0x000000031007c211 */ /* 0x000fc600010f0cc8 */
[----:B------:R3:W-:Y:S04]  /*8820*/  @!P3 ST.E.128 desc[UR36][R4.64], R8 ;  /* 0x000000080400b985 */ /* 0x0007e8000c101d24 */
[----:B------:R3:W-:Y:S02]  /*8830*/  @!P4 ST.E.128 desc[UR36][R6.64], R36 ;  /* 0x000000240600c985 */ /* 0x0007e4000c101d24 */
.L_x_218:
[----:B------:R-:W-:Y:S05]  /*8840*/  BSYNC B1 ;  /* 0x0000000000017941 */ /* 0x000fea0003800000 */
.L_x_217:
[----:B----4-:R4:W0:Y:S01]  /*8850*/  SHFL.IDX PT, R3, R19, 0x2, 0x181f ;  /* 0x00581f0013037f89 */ /* 0x01082200000e0000 */
[----:B------:R-:W-:Y:S03]  /*8860*/  BSSY B1, `(.L_x_219) ;  /* 0x000000c000017945 */ /* 0x000fe60003800000 */
[----:B---3--:R4:W3:Y:S01]  /*8870*/  SHFL.IDX PT, R7, R0, 0x2, 0x181f ;  /* 0x00581f0000077f89 */ /* 0x0088e200000e0000 */
[----:B------:R-:W-:Y:S05]  /*8880*/  @P1 BRA `(.L_x_220) ;  /* 0x0000000000241947 */ /* 0x000fea0003800000 */
[----:B------:R-:W-:Y:S02]  /*8890*/  ULDC UR4, c[0x0][0xac8] ;  /* 0x0002b20000047ab9 */ /* 0x000fe40000000800 */
[----:B------:R-:W-:Y:S02]  /*88a0*/  ISETP.GE.AND P2, PT, R2, UR4, PT ;  /* 0x0000000402007c0c */ /* 0x000fe4000bf46270 */
[----:B------:R-:W-:-:S11]  /*88b0*/  ISETP.GE.AND P3, PT, R16, UR4, PT ;  /* 0x0000000410007c0c */ /* 0x000fd6000bf66270 */
[-C--:B---3--:R-:W-:Y:S02]  /*88c0*/  @!P2 LEA R4, P0, R2, R7.reuse, 0x1 ;  /* 0x000000070204a211 */ /* 0x088fe400078008ff */
[----:B------:R-:W-:Y:S02]  /*88d0*/  @!P3 LEA R6, P1, R16, R7, 0x1 ;  /* 0x000000071006b211 */ /* 0x000fe400078208ff */
[-C--:B0-----:R-:W-:Y:S02]  /*88e0*/  @!P2 LEA.HI.X R5, R2, R3.reuse, R201, 0x1, P0 ;  /* 0x000000030205a211 */ /* 0x081fe400000f0cc9 */
[----:B------:R-:W-:-:S03]  /*88f0*/  @!P3 LEA.HI.X R7, R16, R3, R200, 0x1, P1 ;  /* 0x000000031007b211 */ /* 0x000fc600008f0cc8 */
[----:B------:R0:W-:Y:S04]  /*8900*/  @!P2 ST.E.128 desc[UR36][R4.64], R12 ;  /* 0x0000000c0400a985 */ /* 0x0001e8000c101d24 */
[----:B------:R0:W-:Y:S02]  /*8910*/  @!P3 ST.E.128 desc[UR36][R6.64], R40 ;  /* 0x000000280600b985 */ /* 0x0001e4000c101d24 */
.L_x_220:
[----:B------:R-:W-:Y:S05]  /*8920*/  BSYNC B1 ;  /* 0x0000000000017941 */ /* 0x000fea0003800000 */
.L_x_219:
[----:B0-----:R-:W-:Y:S01]  /*8930*/  VIADD R3, R49, 0x60 ;  /* 0x0000006031037836 */ /* 0x001fe20000000000 */
[----:B--2-4-:R-:W0:Y:S04]  /*8940*/  SHFL.IDX PT, R19, R19, 0x3, 0x181f ;  /* 0x00781f0013137f89 */ /* 0x014e2800000e0000 */
[----:B------:R-:W-:Y:S01]  /*8950*/  ISETP.GE.AND P0, PT, R3, R18, PT ;  /* 0x000000120300720c */ /* 0x000fe20003f06270 */
[----:B---3--:R2:W3:-:S12]  /*8960*/  SHFL.IDX PT, R7, R0, 0x3, 0x181f ;  /* 0x00781f0000077f89 */ /* 0x0084d800000e0000 */
[----:B--2---:R-:W-:Y:S05]  /*8970*/  @P0 BRA `(.L_x_221) ;  /* 0x00000018005c0947 */ /* 0x004fea0003800000 */
[----:B------:R-:W-:Y:S02]  /*8980*/  ULDC UR4, c[0x0][0xac8] ;  /* 0x0002b20000047ab9 */ /* 0x000fe40000000800 */
[----:B------:R-:W-:-:S13]  /*8990*/  ISETP.GE.AND P1, PT, R2, UR4, PT ;  /* 0x0000000402007c0c */ /* 0x000fda000bf26270 */
[----:B---3--:R-:W-:-:S04]  /*89a0*/  @!P1 LEA R4, P0, R2, R7, 0x1 ;  /* 0x0000000702049211 */ /* 0x008fc800078008ff */
[----:B0-----:R-:W-:Y:S02]  /*89b0*/  @!P1 LEA.HI.X R5, R2, R19, R201, 0x1, P0 ;  /* 0x0000001302059211 */ /* 0x001fe400000f0cc9 */
[----:B------:R-:W-:-:S03]  /*89c0*/  ISETP.GE.AND P0, PT, R16, UR4, PT ;  /* 0x0000000410007c0c */ /* 0x000fc6000bf06270 */
[----:B------:R2:W-:Y:S10]  /*89d0*/  @!P1 ST.E.128 desc[UR36][R4.64], R28 ;  /* 0x0000001c04009985 */ /* 0x0005f4000c101d24 */
[----:B------:R-:W-:Y:S05]  /*89e0*/  @P0 BRA `(.L_x_221) ;  /* 0x0000001800400947 */ /* 0x000fea0003800000 */
[----:B--2---:R-:W-:-:S04]  /*89f0*/  LEA R4, P0, R16, R7, 0x1 ;  /* 0x0000000710047211 */ /* 0x004fc800078008ff */
[----:B------:R-:W-:-:S05]  /*8a00*/  LEA.HI.X R5, R16, R19, R200, 0x1, P0 ;  /* 0x0000001310057211 */ /* 0x000fca00000f0cc8 */
[----:B------:R4:W-:Y:S01]  /*8a10*/  ST.E.128 desc[UR36][R4.64], R44 ;  /* 0x0000002c04007985 */ /* 0x0009e2000c101d24 */
[----:B------:R-:W-:Y:S05]  /*8a20*/  BRA `(.L_x_221) ;  /* 0x0000001800307947 */ /* 0x000fea0003800000 */
.L_x_214:
[----:B------:R-:W-:Y:S01]  /*8a30*/  ULDC.64 UR10, c[0x0][0xb08] ;  /* 0x0002c200000a7ab9 */ /* 0x000fe20000000a00 */
[----:B------:R-:W-:Y:S01]  /*8a40*/  R2UR UR14, R174 ;  /* 0x00000000ae0e72ca */ /* 0x000fe200000e0000 */
[----:B------:R-:W-:Y:S01]  /*8a50*/  UIMAD UR7, UR12, UR10, URZ ;  /* 0x0000000a0c0772a4 */ /* 0x000fe2000f8e023f */
[----:B0-----:R-:W0:Y:S01]  /*8a60*/  @P1 LDC R0, c[0x0][0xbec] ;  /* 0x0002fb00ff001b82 */ /* 0x001e220000000800 */
[----:B------:R-:W-:Y:S01]  /*8a70*/  UIMAD.WIDE.U32 UR8, UR4, UR10, URZ ;  /* 0x0000000a040872a5 */ /* 0x000fe2000f8e003f */
[----:B------:R-:W-:Y:S01]  /*8a80*/  R2UR UR13, R19 ;  /* 0x00000000130d72ca */ /* 0x000fe200000e0000 */
[----:B------:R-:W-:Y:S01]  /*8a90*/  UIMAD UR7, UR4, UR11, UR7 ;  /* 0x0000000b040772a4 */ /* 0x000fe2000f8e0207 */
[----:B------:R-:W-:Y:S01]  /*8aa0*/  IMAD.MOV.U32 R3, RZ, RZ, R13 ;  /* 0x000000ffff037224 */ /* 0x000fe200078e000d */
[----:B------:R-:W-:Y:S01]  /*8ab0*/  USHF.R.S32.HI UR4, URZ, 0x1f, UR61 ;  /* 0x0000001f3f047899 */ /* 0x000fe2000801143d */
[----:B------:R-:W-:Y:S01]  /*8ac0*/  VIADD R98, R98, 0x2a820 ;  /* 0x0002a82062627836 */ /* 0x000fe20000000000 */
[----:B------:R-:W-:Y:S01]  /*8ad0*/  UIADD3 UR9, UR9, UR7, URZ ;  /* 0x0000000709097290 */ /* 0x000fe2000fffe03f */
[----:B------:R-:W1:Y:S01]  /*8ae0*/  @P1 LDC R5, c[0x0][0xbf0] ;  /* 0x0002fc00ff051b82 */ /* 0x000e620000000800 */
[----:B------:R-:W-:Y:S01]  /*8af0*/  ULDC.64 UR10, c[0x0][0xb38] ;  /* 0x0002ce00000a7ab9 */ /* 0x000fe20000000a00 */
[----:B------:R-:W-:Y:S01]  /*8b00*/  BSSY B1, `(.L_x_222) ;  /* 0x0000066000017945 */ /* 0x000fe20003800000 */
[----:B------:R-:W-:Y:S01]  /*8b10*/  UIMAD.WIDE.U32 UR8, UR14, UR10, UR8 ;  /* 0x0000000a0e0872a5 */ /* 0x000fe2000f8e0008 */
[----:B------:R-:W-:-:S03]  /*8b20*/  PRMT R98, RZ, 0x654, R98 ;  /* 0x00000654ff627816 */ /* 0x000fc60000000062 */
[----:B------:R-:W-:Y:S01]  /*8b30*/  UIMAD UR9, UR14, UR11, UR9 ;  /* 0x0000000b0e0972a4 */ /* 0x000fe2000f8e0209 */
[----:B------:R2:W-:Y:S02]  /*8b40*/  SYNCS.ARRIVE.TRANS64.RED.A1T0 RZ, [R98+URZ], RZ ;  /* 0x000000ff62ff79a7 */ /* 0x0005e4000810043f */
[----:B------:R-:W-:Y:S02]  /*8b50*/  ULDC.64 UR10, c[0x0][0xb40] ;  /* 0x0002d000000a7ab9 */ /* 0x000fe40000000a00 */
[----:B------:R-:W-:Y:S02]  /*8b60*/  UIMAD UR4, UR4, UR10, URZ ;  /* 0x0000000a040472a4 */ /* 0x000fe4000f8e023f */
[----:B------:R-:W-:Y:S02]  /*8b70*/  UIMAD.WIDE.U32 UR8, UR61, UR10, UR8 ;  /* 0x0000000a3d0872a5 */ /* 0x000fe4000f8e0008 */
[----:B------:R-:W-:Y:S01]  /*8b80*/  UIMAD UR4, UR61, UR11, UR4 ;  /* 0x0000000b3d0472a4 */ /* 0x000fe2000f8e0204 */
[----:B0-----:R-:W-:-:S02]  /*8b90*/  @P1 IMAD.HI.U32 R0, R13, R0, RZ ;  /* 0x000000000d001227 */ /* 0x001fc400078e00ff */
[----:B------:R-:W-:Y:S01]  /*8ba0*/  ULDC.64 UR10, c[0x0][0xb48] ;  /* 0x0002d200000a7ab9 */ /* 0x000fe20000000a00 */
[----:B------:R-:W-:Y:S02]  /*8bb0*/  UIADD3 UR9, UR9, UR4, URZ ;  /* 0x0000000409097290 */ /* 0x000fe4000fffe03f */
[----:B-1----:R-:W-:Y:S02]  /*8bc0*/  @P1 SHF.R.U32.HI R3, RZ, R5, R0 ;  /* 0x00000005ff031219 */ /* 0x002fe40000011600 */
[----:B------:R-:W-:Y:S02]  /*8bd0*/  UIMAD.WIDE.U32 UR8, UR13, UR10, UR8 ;  /* 0x0000000a0d0872a5 */ /* 0x000fe4000f8e0008 */
[--C-:B------:R-:W-:Y:S01]  /*8be0*/  SHF.R.S32.HI R0, RZ, 0x1f, R3.reuse ;  /* 0x0000001fff007819 */ /* 0x100fe20000011403 */
[----:B------:R-:W-:Y:S01]  /*8bf0*/  IMAD.MOV R7, RZ, RZ, -R3 ;  /* 0x000000ffff077224 */ /* 0x000fe200078e0a03 */
[----:B------:R-:W-:Y:S02]  /*8c00*/  UIMAD UR4, UR13, UR11, UR9 ;  /* 0x0000000b0d0472a4 */ /* 0x000fe4000f8e0209 */
[----:B------:R-:W-:Y:S01]  /*8c10*/  MOV R4, UR8 ;  /* 0x0000000800047c02 */ /* 0x000fe20008000f00 */
[----:B------:R-:W-:Y:S01]  /*8c20*/  IMAD.U32 R5, RZ, RZ, UR9 ;  /* 0x00000009ff057e24 */ /* 0x000fe2000f8e00ff */
[----:B------:R-:W-:Y:S01]  /*8c30*/  ULDC.64 UR10, c[0x0][0xb30] ;  /* 0x0002cc00000a7ab9 */ /* 0x000fe20000000a00 */
[----:B------:R-:W-:Y:S01]  /*8c40*/  IMAD R7, R26, R7, R13 ;  /* 0x000000071a077224 */ /* 0x000fe200078e020d */
[----:B------:R-:W-:Y:S01]  /*8c50*/  ULDC.64 UR8, c[0x0][0xb28] ;  /* 0x0002ca0000087ab9 */ /* 0x000fe20000000a00 */
[----:B------:R-:W-:-:S02]  /*8c60*/  IMAD R0, R0, UR10, RZ ;  /* 0x0000000a00007c24 */ /* 0x000fc4000f8e02ff */
[----:B------:R-:W-:Y:S02]  /*8c70*/  IMAD.U32 R5, RZ, RZ, UR4 ;  /* 0x00000004ff057e24 */ /* 0x000fe4000f8e00ff */
[C---:B------:R-:W-:Y:S01]  /*8c80*/  IMAD R9, R3.reuse, UR11, R0 ;  /* 0x0000000b03097c24 */ /* 0x040fe2000f8e0200 */
[----:B------:R-:W-:Y:S01]  /*8c90*/  SHF.R.S32.HI R0, RZ, 0x1f, R7 ;  /* 0x0000001fff007819 */ /* 0x000fe20000011407 */
[----:B------:R-:W-:-:S04]  /*8ca0*/  IMAD.WIDE.U32 R4, R3, UR10, R4 ;  /* 0x0000000a03047c25 */ /* 0x000fc8000f8e0004 */
[----:B------:R-:W-:Y:S02]  /*8cb0*/  IMAD R0, R0, UR8, RZ ;  /* 0x0000000800007c24 */ /* 0x000fe4000f8e02ff */
[----:B------:R-:W-:Y:S02]  /*8cc0*/  IMAD.IADD R5, R5, 0x1, R9 ;  /* 0x0000000105057824 */ /* 0x000fe400078e0209 */
[C---:B------:R-:W-:Y:S02]  /*8cd0*/  IMAD R3, R7.reuse, UR9, R0 ;  /* 0x0000000907037c24 */ /* 0x040fe4000f8e0200 */
[----:B------:R-:W-:Y:S01]  /*8ce0*/  IMAD.WIDE.U32 R4, R7, UR8, R4 ;  /* 0x0000000807047c25 */ /* 0x000fe2000f8e0004 */
[----:B------:R-:W-:-:S03]  /*8cf0*/  ULDC.64 UR8, c[0x0][0xb00] ;  /* 0x0002c00000087ab9 */ /* 0x000fc60000000a00 */
[----:B------:R-:W-:Y:S01]  /*8d00*/  IMAD.IADD R3, R5, 0x1, R3 ;  /* 0x0000000105037824 */ /* 0x000fe200078e0203 */
[----:B------:R-:W-:-:S04]  /*8d10*/  LEA R0, P1, R4, UR8, 0x2 ;  /* 0x0000000804007c11 */ /* 0x000fc8000f8210ff */
[----:B------:R-:W-:Y:S01]  /*8d20*/  LEA.HI.X R3, R4, UR9, R3, 0x2, P1 ;  /* 0x0000000904037c11 */ /* 0x000fe200088f1403 */
[----:B------:R2:W0:Y:S04]  /*8d30*/  SHFL.IDX PT, R6, R0, RZ, 0x1c1f ;  /* 0x001c1fff00067589 */ /* 0x00042800000e0000 */
[----:B------:R2:W1:Y:S01]  /*8d40*/  SHFL.IDX PT, R7, R3, RZ, 0x1c1f ;  /* 0x001c1fff03077589 */ /* 0x00046200000e0000 */
[----:B------:R-:W-:Y:S05]  /*8d50*/  @P2 BRA `(.L_x_223) ;  /* 0x0000000400002947 */ /* 0x000fea0003800000 */
[----:B------:R-:W-:Y:S02]  /*8d60*/  ULDC UR4, c[0x0][0xac8] ;  /* 0x0002b20000047ab9 */ /* 0x000fe40000000800 */
[----:B------:R-:W-:Y:S02]  /*8d70*/  ISETP.GE.AND P3, PT, R172, UR4, PT ;  /* 0x00000004ac007c0c */ /* 0x000fe4000bf66270 */
[----:B------:R-:W-:Y:S02]  /*8d80*/  ISETP.GE.AND P1, PT, R173, UR4, PT ;  /* 0x00000004ad007c0c */ /* 0x000fe4000bf26270 */
[----:B------:R-:W-:Y:S02]  /*8d90*/  ISETP.GE.AND P4, PT, R171, UR4, PT ;  /* 0x00000004ab007c0c */ /* 0x000fe4000bf86270 */
[----:B------:R-:W-:-:S07]  /*8da0*/  ISETP.GE.AND P2, PT, R170, UR4, PT ;  /* 0x00000004aa007c0c */ /* 0x000fce000bf46270 */
[CC--:B0-----:R-:W-:Y:S02]  /*8db0*/  @!P3 LEA R8, P5, R172.reuse, R6.reuse, 0x2 ;  /* 0x00000006ac08b211 */ /* 0x0c1fe400078a10ff */
[----:B-1----:R-:W-:Y:S02]  /*8dc0*/  @!P1 IMAD.WIDE R4, R173, 0x4, R6 ;  /* 0x00000004ad049825 */ /* 0x002fe400078e0206 */
[----:B------:R-:W-:Y:S02]  /*8dd0*/  @!P3 LEA.HI.X R9, R172, R7, R194, 0x2, P5 ;  /* 0x00000007ac09b211 */ /* 0x000fe400028f14c2 */
[-C--:B------:R-:W-:Y:S01]  /*8de0*/  @!P4 LEA R10, P5, R171, R6.reuse, 0x2 ;  /* 0x00000006ab0ac211 */ /* 0x080fe200078a10ff */
[----:B------:R0:W-:Y:S01]  /*8df0*/  @!P1 ST.E.64 desc[UR36][R4.64], R20 ;  /* 0x0000001404009985 */ /* 0x0001e2000c101b24 */
[----:B------:R-:W-:Y:S02]  /*8e00*/  ISETP.GE.AND P1, PT, R169, UR4, PT ;  /* 0x00000004a9007c0c */ /* 0x000fe4000bf26270 */
[----:B------:R-:W-:Y:S01]  /*8e10*/  @!P2 LEA R12, P6, R170, R6, 0x2 ;  /* 0x00000006aa0ca211 */ /* 0x000fe200078c10ff */
[----:B------:R1:W-:Y:S01]  /*8e20*/  @!P3 ST.E.64 desc[UR36][R8.64], R88 ;  /* 0x000000580800b985 */ /* 0x0003e2000c101b24 */
[----:B------:R-:W-:-:S02]  /*8e30*/  ISETP.GE.AND P3, PT, R168, UR4, PT ;  /* 0x00000004a8007c0c */ /* 0x000fc4000bf66270 */
[-C--:B------:R-:W-:Y:S02]  /*8e40*/  @!P4 LEA.HI.X R11, R171, R7.reuse, R193, 0x2, P5 ;  /* 0x00000007ab0bc211 */ /* 0x080fe400028f14c1 */
[----:B------:R-:W-:Y:S02]  /*8e50*/  @!P2 LEA.HI.X R13, R170, R7, R192, 0x2, P6 ;  /* 0x00000007aa0da211 */ /* 0x000fe400030f14c0 */
[----:B------:R-:W-:Y:S01]  /*8e60*/  ISETP.GE.AND P5, PT, R167, UR4, PT ;  /* 0x00000004a7007c0c */ /* 0x000fe2000bfa6270 */
[----:B------:R3:W-:Y:S02]  /*8e70*/  @!P4 ST.E.64 desc[UR36][R10.64], R90 ;  /* 0x0000005a0a00c985 */ /* 0x0007e4000c101b24 */
[----:B------:R-:W-:Y:S02]  /*8e80*/  @!P1 LEA R14, P4, R169, R6, 0x2 ;  /* 0x00000006a90e9211 */ /* 0x000fe400078810ff */
[----:B------:R4:W-:Y:S01]  /*8e90*/  @!P2 ST.E.64 desc[UR36][R12.64], R36 ;  /* 0x000000240c00a985 */ /* 0x0009e2000c101b24 */
[----:B------:R-:W-:-:S02]  /*8ea0*/  ISETP.GE.AND P2, PT, R166, UR4, PT ;  /* 0x00000004a6007c0c */ /* 0x000fc4000bf46270 */
[CC--:B0-----:R-:W-:Y:S02]  /*8eb0*/  @!P3 LEA R4, P6, R168.reuse, R6.reuse, 0x2 ;  /* 0x00000006a804b211 */ /* 0x0c1fe400078c10ff */
[-C--:B------:R-:W-:Y:S02]  /*8ec0*/  @!P1 LEA.HI.X R15, R169, R7.reuse, R191, 0x2, P4 ;  /* 0x00000007a90f9211 */ /* 0x080fe400020f14bf */
[----:B------:R-:W-:Y:S02]  /*8ed0*/  @!P3 LEA.HI.X R5, R168, R7, R190, 0x2, P6 ;  /* 0x00000007a805b211 */ /* 0x000fe400030f14be */
[----:B------:R-:W-:Y:S01]  /*8ee0*/  ISETP.GE.AND P4, PT, R165, UR4, PT ;  /* 0x00000004a5007c0c */ /* 0x000fe2000bf86270 */
[----:B------:R0:W-:Y:S01]  /*8ef0*/  @!P1 ST.E.64 desc[UR36][R14.64], R40 ;  /* 0x000000280e009985 */ /* 0x0001e2000c101b24 */
[----:B-1----:R-:W-:-:S03]  /*8f00*/  @!P5 LEA R8, P1, R167, R6, 0x2 ;  /* 0x00000006a708d211 */ /* 0x002fc600078210ff */
[----:B------:R1:W-:Y:S01]  /*8f10*/  @!P3 ST.E.64 desc[UR36][R4.64], R44 ;  /* 0x0000002c0400b985 */ /* 0x0003e2000c101b24 */
[-C--:B---3--:R-:W-:Y:S02]  /*8f20*/  @!P2 LEA R10, P6, R166, R6.reuse, 0x2 ;  /* 0x00000006a60aa211 */ /* 0x088fe400078c10ff */
[----:B------:R-:W-:Y:S02]  /*8f30*/  ISETP.GE.AND P3, PT, R164, UR4, PT ;  /* 0x00000004a4007c0c */ /* 0x000fe4000bf66270 */
[-C--:B------:R-:W-:Y:S02]  /*8f40*/  @!P5 LEA.HI.X R9, R167, R7.reuse, R189, 0x2, P1 ;  /* 0x00000007a709d211 */ /* 0x080fe400008f14bd */
[----:B------:R-:W-:Y:S02]  /*8f50*/  ISETP.GE.AND P1, PT, R163, UR4, PT ;  /* 0x00000004a3007c0c */ /* 0x000fe4000bf26270 */
[----:B------:R-:W-:Y:S01]  /*8f60*/  @!P2 LEA.HI.X R11, R166, R7, R188, 0x2, P6 ;  /* 0x00000007a60ba211 */ /* 0x000fe200030f14bc */
[----:B------:R3:W-:Y:S01]  /*8f70*/  @!P5 ST.E.64 desc[UR36][R8.64], R48 ;  /* 0x000000300800d985 */ /* 0x0007e2000c101b24 */
[----:B----4-:R-:W-:-:S03]  /*8f80*/  @!P4 LEA R12, P6, R165, R6, 0x2 ;  /* 0x00000006a50cc211 */ /* 0x010fc600078c10ff */
[----:B------:R4:W-:Y:S01]  /*8f90*/  @!P2 ST.E.64 desc[UR36][R10.64], R52 ;  /* 0x000000340a00a985 */ /* 0x0009e2000c101b24 */
[----:B------:R-:W-:Y:S02]  /*8fa0*/  ISETP.GE.AND P2, PT, R162, UR4, PT ;  /* 0x00000004a2007c0c */ /* 0x000fe4000bf46270 */
[-C--:B------:R-:W-:Y:S02]  /*8fb0*/  @!P4 LEA.HI.X R13, R165, R7.reuse, R187, 0x2, P6 ;  /* 0x00000007a50dc211 */ /* 0x080fe400030f14bb */
[CC--:B0-----:R-:W-:Y:S02]  /*8fc0*/  @!P3 LEA R14, P5, R164.reuse, R6.reuse, 0x2 ;  /* 0x00000006a40eb211 */ /* 0x0c1fe400078a10ff */
[----:B-1----:R-:W-:Y:S01]  /*8fd0*/  @!P1 LEA R4, P6, R163, R6, 0x2 ;  /* 0x00000006a3049211 */ /* 0x002fe200078c10ff */
[----:B------:R0:W-:Y:S01]  /*8fe0*/  @!P4 ST.E.64 desc[UR36][R12.64], R56 ;  /* 0x000000380c00c985 */ /* 0x0001e2000c101b24 */
[----:B------:R-:W-:Y:S02]  /*8ff0*/  @!P3 LEA.HI.X R15, R164, R7, R186, 0x2, P5 ;  /* 0x00000007a40fb211 */ /* 0x000fe400028f14ba */
[----:B------:R-:W-:-:S02]  /*9000*/  ISETP.GE.AND P4, PT, R161, UR4, PT ;  /* 0x00000004a1007c0c */ /* 0x000fc4000bf86270 */
[-C--:B------:R-:W-:Y:S01]  /*9010*/  @!P1 LEA.HI.X R5, R163, R7.reuse, R185, 0x2, P6 ;  /* 0x00000007a3059211 */ /* 0x080fe200030f14b9 */
[----:B------:R1:W-:Y:S01]  /*9020*/  @!P3 ST.E.64 desc[UR36][R14.64], R60 ;  /* 0x0000003c0e00b985 */ /* 0x0003e2000c101b24 */
[----:B------:R-:W-:Y:S02]  /*9030*/  ISETP.GE.AND P5, PT, R160, UR4, PT ;  /* 0x00000004a0007c0c */ /* 0x000fe4000bfa6270 */
[----:B---3--:R-:W-:Y:S01]  /*9040*/  @!P2 LEA R8, P6, R162, R6, 0x2 ;  /* 0x00000006a208a211 */ /* 0x008fe200078c10ff */
[----:B------:R3:W-:Y:S01]  /*9050*/  @!P1 ST.E.64 desc[UR36][R4.64], R64 ;  /* 0x0000004004009985 */ /* 0x0007e2000c101b24 */
[----:B------:R-:W-:Y:S02]  /*9060*/  ISETP.GE.AND P3, PT, R23, UR4, PT ;  /* 0x0000000417007c0c */ /* 0x000fe4000bf66270 */
[----:B------:R-:W-:Y:S02]  /*9070*/  ISETP.GE.AND P1, PT, R22, UR4, PT ;  /* 0x0000000416007c0c */ /* 0x000fe4000bf26270 */
[----:B------:R-:W-:-:S02]  /*9080*/  @!P2 LEA.HI.X R9, R162, R7, R184, 0x2, P6 ;  /* 0x00000007a209a211 */ /* 0x000fc400030f14b8 */
[----:B----4-:R-:W-:-:S03]  /*9090*/  @!P4 LEA R10, P6, R161, R6, 0x2 ;  /* 0x00000006a10ac211 */ /* 0x010fc600078c10ff */
[----:B------:R3:W-:Y:S01]  /*90a0*/  @!P2 ST.E.64 desc[UR36][R8.64], R68 ;  /* 0x000000440800a985 */ /* 0x0007e2000c101b24 */
[CC--:B0-----:R-:W-:Y:S02]  /*90b0*/  @!P5 LEA R12, P2, R160.reuse, R6.reuse, 0x2 ;  /* 0x00000006a00cd211 */ /* 0x0c1fe400078410ff */
[-C--:B------:R-:W-:Y:S02]  /*90c0*/  @!P4 LEA.HI.X R11, R161, R7.reuse, R183, 0x2, P6 ;  /* 0x00000007a10bc211 */ /* 0x080fe400030f14b7 */
[CC--:B-1----:R-:W-:Y:S02]  /*90d0*/  @!P3 LEA R14, P6, R23.reuse, R6.reuse, 0x2 ;  /* 0x00000006170eb211 */ /* 0x0c2fe400078c10ff */
[-C--:B------:R-:W-:Y:S01]  /*90e0*/  @!P5 LEA.HI.X R13, R160, R7.reuse, R182, 0x2, P2 ;  /* 0x00000007a00dd211 */ /* 0x080fe200010f14b6 */
[----:B------:R3:W-:Y:S01]  /*90f0*/  @!P4 ST.E.64 desc[UR36][R10.64], R72 ;  /* 0x000000480a00c985 */ /* 0x0007e2000c101b24 */
[C---:B------:R-:W-:Y:S02]  /*9100*/  @!P1 LEA R6, P2, R22.reuse, R6, 0x2 ;  /* 0x0000000616069211 */ /* 0x040fe400078410ff */
[-C--:B------:R-:W-:Y:S01]  /*9110*/  @!P3 LEA.HI.X R15, R23, R7.reuse, R181, 0x2, P6 ;  /* 0x00000007170fb211 */ /* 0x080fe200030f14b5 */
[----:B------:R3:W-:Y:S01]  /*9120*/  @!P5 ST.E.64 desc[UR36][R12.64], R76 ;  /* 0x0000004c0c00d985 */ /* 0x0007e2000c101b24 */
[----:B------:R-:W-:-:S03]  /*9130*/  @!P1 LEA.HI.X R7, R22, R7, R180, 0x2, P2 ;  /* 0x0000000716079211 */ /* 0x000fc600010f14b4 */
[----:B------:R3:W-:Y:S04]  /*9140*/  @!P3 ST.E.64 desc[UR36][R14.64], R80 ;  /* 0x000000500e00b985 */ /* 0x0007e8000c101b24 */
[----:B------:R3:W-:Y:S02]  /*9150*/  @!P1 ST.E.64 desc[UR36][R6.64], R84 ;  /* 0x0000005406009985 */ /* 0x0007e4000c101b24 */
.L_x_223:
[----:B------:R-:W-:Y:S05]  /*9160*/  BSYNC B1 ;  /* 0x0000000000017941 */ /* 0x000fea0003800000 */
.L_x_222:
[----:B-1-3--:R1:W3:Y:S04]  /*9170*/  SHFL.IDX PT, R7, R3, 0x1, 0x1c1f ;  /* 0x003c1f0003077f89 */ /* 0x00a2e800000e0000 */
[----:B0-----:R1:W0:Y:S01]  /*9180*/  SHFL.IDX PT, R6, R0, 0x1, 0x1c1f ;  /* 0x003c1f0000067f89 */ /* 0x00122200000e0000 */
[----:B------:R-:W-:Y:S05]  /*9190*/  @P0 BRA `(.L_x_221) ;  /* 0x0000001000540947 */ /* 0x000fea0003800000 */
[----:B------:R-:W-:Y:S02]  /*91a0*/  ULDC UR4, c[0x0][0xac8] ;  /* 0x0002b20000047ab9 */ /* 0x000fe40000000800 */
[----:B------:R-:W-:Y:S02]  /*91b0*/  ISETP.GE.AND P1, PT, R172, UR4, PT ;  /* 0x00000004ac007c0c */ /* 0x000fe4000bf26270 */
[----:B------:R-:W-:Y:S02]  /*91c0*/  ISETP.GE.AND P0, PT, R171, UR4, PT ;  /* 0x00000004ab007c0c */ /* 0x000fe4000bf06270 */
[----:B------:R-:W-:Y:S02]  /*91d0*/  ISETP.GE.AND P2, PT, R173, UR4, PT ;  /* 0x00000004ad007c0c */ /* 0x000fe4000bf46270 */
[----:B------:R-:W-:Y:S02]  /*91e0*/  ISETP.GE.AND P4, PT, R169, UR4, PT ;  /* 0x00000004a9007c0c */ /* 0x000fe4000bf86270 */
[----:B------:R-:W-:-:S05]  /*91f0*/  ISETP.GE.AND P3, PT, R170, UR4, PT ;  /* 0x00000004aa007c0c */ /* 0x000fca000bf66270 */
[CC--:B0-----:R-:W-:Y:S02]  /*9200*/  @!P1 LEA R8, P5, R172.reuse, R6.reuse, 0x2 ;  /* 0x00000006ac089211 */ /* 0x0c1fe400078a10ff */
[-C--:B------:R-:W-:Y:S02]  /*9210*/  @!P0 LEA R10, P6, R171, R6.reuse, 0x2 ;  /* 0x00000006ab0a8211 */ /* 0x080fe400078c10ff */
[-C--:B---3--:R-:W-:Y:S01]  /*9220*/  @!P1 LEA.HI.X R9, R172, R7.reuse, R194, 0x2, P5 ;  /* 0x00000007ac099211 */ /* 0x088fe200028f14c2 */
[----:B------:R-:W-:Y:S01]  /*9230*/  @!P2 IMAD.WIDE R4, R173, 0x4, R6 ;  /* 0x00000004ad04a825 */ /* 0x000fe200078e0206 */
[----:B------:R-:W-:Y:S02]  /*9240*/  ISETP.GE.AND P5, PT, R168, UR4, PT ;  /* 0x00000004a8007c0c */ /* 0x000fe4000bfa6270 */
[----:B------:R-:W-:Y:S02]  /*9250*/  @!P0 LEA.HI.X R11, R171, R7, R193, 0x2, P6 ;  /* 0x00000007ab0b8211 */ /* 0x000fe400030f14c1 */
[----:B------:R0:W-:Y:S01]  /*9260*/  @!P2 ST.E.64 desc[UR36][R4.64], R92 ;  /* 0x0000005c0400a985 */ /* 0x0001e2000c101b24 */
[----:B------:R-:W-:-:S02]  /*9270*/  @!P4 LEA R14, P2, R169, R6, 0x2 ;  /* 0x00000006a90ec211 */ /* 0x000fc400078410ff */
[----:B------:R-:W-:Y:S01]  /*9280*/  @!P3 LEA R12, P6, R170, R6, 0x2 ;  /* 0x00000006aa0cb211 */ /* 0x000fe200078c10ff */
[----:B------:R-:W-:Y:S01]  /*9290*/  @!P1 ST.E.64 desc[UR36][R8.64], R94 ;  /* 0x0000005e08009985 */ /* 0x000fe2000c101b24 */
[----:B------:R-:W-:Y:S02]  /*92a0*/  ISETP.GE.AND P1, PT, R166, UR4, PT ;  /* 0x00000004a6007c0c */ /* 0x000fe4000bf26270 */
[-C--:B------:R-:W-:Y:S01]  /*92b0*/  @!P4 LEA.HI.X R15, R169, R7.reuse, R191, 0x2, P2 ;  /* 0x00000007a90fc211 */ /* 0x080fe200010f14bf */
[----:B------:R3:W-:Y:S01]  /*92c0*/  @!P0 ST.E.64 desc[UR36][R10.64], R96 ;  /* 0x000000600a008985 */ /* 0x0007e2000c101b24 */
[----:B------:R-:W-:Y:S02]  /*92d0*/  ISETP.GE.AND P0, PT, R167, UR4, PT ;  /* 0x00000004a7007c0c */ /* 0x000fe4000bf06270 */
[----:B------:R-:W-:Y:S02]  /*92e0*/  ISETP.GE.AND P2, PT, R165, UR4, PT ;  /* 0x00000004a5007c0c */ /* 0x000fe4000bf46270 */
[----:B------:R-:W-:-:S02]  /*92f0*/  @!P3 LEA.HI.X R13, R170, R7, R192, 0x2, P6 ;  /* 0x00000007aa0db211 */ /* 0x000fc400030f14c0 */
[----:B------:R-:W-:-:S03]  /*9300*/  @!P5 LEA R18, P6, R168, R6, 0x2 ;  /* 0x00000006a812d211 */ /* 0x000fc600078c10ff */
[----:B------:R4:W-:Y:S01]  /*9310*/  @!P3 ST.E.64 desc[UR36][R12.64], R38 ;  /* 0x000000260c00b985 */ /* 0x0009e2000c101b24 */
[-C--:B------:R-:W-:Y:S02]  /*9320*/  @!P5 LEA.HI.X R19, R168, R7.reuse, R190, 0x2, P6 ;  /* 0x00000007a813d211 */ /* 0x080fe400030f14be */
[----:B------:R-:W-:Y:S01]  /*9330*/  ISETP.GE.AND P3, PT, R164, UR4, PT ;  /* 0x00000004a4007c0c */ /* 0x000fe2000bf66270 */
[----:B------:R5:W-:Y:S01]  /*9340*/  @!P4 ST.E.64 desc[UR36][R14.64], R42 ;  /* 0x0000002a0e00c985 */ /* 0x000be2000c101b24 */
[-C--:B0-----:R-:W-:Y:S02]  /*9350*/  @!P0 LEA R4, P4, R167, R6.reuse, 0x2 ;  /* 0x00000006a7048211 */ /* 0x081fe400078810ff */
[-C--:B---3--:R-:W-:Y:S01]  /*9360*/  @!P2 LEA R10, P6, R165, R6.reuse, 0x2 ;  /* 0x00000006a50aa211 */ /* 0x088fe200078c10ff */
[----:B------:R-:W-:Y:S01]  /*9370*/  @!P5 ST.E.64 desc[UR36][R18.64], R46 ;  /* 0x0000002e1200d985 */ /* 0x000fe2000c101b24 */
[----:B------:R-:W-:Y:S02]  /*9380*/  @!P1 LEA R8, P5, R166, R6, 0x2 ;  /* 0x00000006a6089211 */ /* 0x000fe400078a10ff */
[----:B------:R-:W-:-:S02]  /*9390*/  @!P0 LEA.HI.X R5, R167, R7, R189, 0x2, P4 ;  /* 0x00000007a7058211 */ /* 0x000fc400020f14bd */
[-C--:B------:R-:W-:Y:S02]  /*93a0*/  @!P1 LEA.HI.X R9, R166, R7.reuse, R188, 0x2, P5 ;  /* 0x00000007a6099211 */ /* 0x080fe400028f14bc */
[----:B------:R-:W-:Y:S01]  /*93b0*/  ISETP.GE.AND P4, PT, R163, UR4, PT ;  /* 0x00000004a3007c0c */ /* 0x000fe2000bf86270 */
[----:B------:R-:W-:Y:S01]  /*93c0*/  @!P0 ST.E.64 desc[UR36][R4.64], R50 ;  /* 0x0000003204008985 */ /* 0x000fe2000c101b24 */
[----:B------:R-:W-:Y:S02]  /*93d0*/  @!P2 LEA.HI.X R11, R165, R7, R187, 0x2, P6 ;  /* 0x00000007a50ba211 */ /* 0x000fe400030f14bb */
[----:B----4-:R-:W-:Y:S01]  /*93e0*/  @!P3 LEA R12, P5, R164, R6, 0x2 ;  /* 0x00000006a40cb211 */ /* 0x010fe200078a10ff */
[----:B------:R0:W-:Y:S01]  /*93f0*/  @!P1 ST.E.64 desc[UR36][R8.64], R54 ;  /* 0x0000003608009985 */ /* 0x0001e2000c101b24 */
[----:B------:R-:W-:Y:S02]  /*9400*/  ISETP.GE.AND P1, PT, R161, UR4, PT ;  /* 0x00000004a1007c0c */ /* 0x000fe4000bf26270 */
[----:B------:R-:W-:Y:S01]  /*9410*/  ISETP.GE.AND P0, PT, R160, UR4, PT ;  /* 0x00000004a0007c0c */ /* 0x000fe2000bf06270 */
[----:B------:R3:W-:Y:S01]  /*9420*/  @!P2 ST.E.64 desc[UR36][R10.64], R58 ;  /* 0x0000003a0a00a985 */ /* 0x0007e2000c101b24 */
[----:B------:R-:W-:-:S02]  /*9430*/  ISETP.GE.AND P2, PT, R162, UR4, PT ;  /* 0x00000004a2007c0c */ /* 0x000fc4000bf46270 */
[-C--:B------:R-:W-:Y:S02]  /*9440*/  @!P3 LEA.HI.X R13, R164, R7.reuse, R186, 0x2, P5 ;  /* 0x00000007a40db211 */ /* 0x080fe400028f14ba */
[----:B------:R-:W-:Y:S02]  /*9450*/  ISETP.GE.AND P5, PT, R23, UR4, PT ;  /* 0x0000000417007c0c */ /* 0x000fe4000bfa6270 */
[CC--:B-----5:R-:W-:Y:S01]  /*9460*/  @!P4 LEA R14, P6, R163.reuse, R6.reuse, 0x2 ;  /* 0x00000006a30ec211 */ /* 0x0e0fe200078c10ff */
[----:B------:R4:W-:Y:S03]  /*9470*/  @!P3 ST.E.64 desc[UR36][R12.64], R62 ;  /* 0x0000003e0c00b985 */ /* 0x0009e6000c101b24 */
[----:B------:R-:W-:Y:S02]  /*9480*/  @!P4 LEA.HI.X R15, R163, R7, R185, 0x2, P6 ;  /* 0x00000007a30fc211 */ /* 0x000fe400030f14b9 */
[----:B0-----:R-:W-:-:S02]  /*9490*/  @!P1 LEA R8, P6, R161, R6, 0x2 ;  /* 0x00000006a1089211 */ /* 0x001fc400078c10ff */
[-C--:B------:R-:W-:Y:S01]  /*94a0*/  @!P2 LEA R4, P3, R162, R6.reuse, 0x2 ;  /* 0x00000006a204a211 */ /* 0x080fe200078610ff */
[----:B------:R4:W-:Y:S01]  /*94b0*/  @!P4 ST.E.64 desc[UR36][R14.64], R66 ;  /* 0x000000420e00c985 */ /* 0x0009e2000c101b24 */
[-C--:B---3--:R-:W-:Y:S02]  /*94c0*/  @!P0 LEA R10, P4, R160, R6.reuse, 0x2 ;  /* 0x00000006a00a8211 */ /* 0x088fe400078810ff */
[-C--:B------:R-:W-:Y:S02]  /*94d0*/  @!P2 LEA.HI.X R5, R162, R7.reuse, R184, 0x2, P3 ;  /* 0x00000007a205a211 */ /* 0x080fe400018f14b8 */
[----:B------:R-:W-:Y:S02]  /*94e0*/  @!P5 LEA R18, P3, R23, R6, 0x2 ;  /* 0x000000061712d211 */ /* 0x000fe400078610ff */
[-C--:B------:R-:W-:Y:S01]  /*94f0*/  @!P1 LEA.HI.X R9, R161, R7.reuse, R183, 0x2, P6 ;  /* 0x00000007a1099211 */ /* 0x080fe200030f14b7 */
[----:B------:R4:W-:Y:S01]  /*9500*/  @!P2 ST.E.64 desc[UR36][R4.64], R70 ;  /* 0x000000460400a985 */ /* 0x0009e2000c101b24 */
[----:B------:R-:W-:-:S02]  /*9510*/  @!P0 LEA.HI.X R11, R160, R7, R182, 0x2, P4 ;  /* 0x00000007a00b8211 */ /* 0x000fc400020f14b6 */
[----:B------:R-:W-:Y:S01]  /*9520*/  @!P5 LEA.HI.X R19, R23, R7, R181, 0x2, P3 ;  /* 0x000000071713d211 */ /* 0x000fe200018f14b5 */
[----:B------:R4:W-:Y:S04]  /*9530*/  @!P1 ST.E.64 desc[UR36][R8.64], R74 ;  /* 0x0000004a08009985 */ /* 0x0009e8000c101b24 */
[----:B------:R4:W-:Y:S01]  /*9540*/  @!P0 ST.E.64 desc[UR36][R10.64], R78 ;  /* 0x0000004e0a008985 */ /* 0x0009e2000c101b24 */
[----:B------:R-:W-:-:S03]  /*9550*/  ISETP.GE.AND P0, PT, R22, UR4, PT ;  /* 0x0000000416007c0c */ /* 0x000fc6000bf06270 */
[----:B------:R4:W-:Y:S10]  /*9560*/  @!P5 ST.E.64 desc[UR36][R18.64], R82 ;  /* 0x000000521200d985 */ /* 0x0009f4000c101b24 */
[----:B------:R-:W-:Y:S05]  /*9570*/  @P0 BRA `(.L_x_221) ;  /* 0x0000000c005c0947 */ /* 0x000fea0003800000 */
[----:B----4-:R-:W-:-:S04]  /*9580*/  LEA R4, P0, R22, R6, 0x2 ;  /* 0x0000000616047211 */ /* 0x010fc800078010ff */
[----:B------:R-:W-:-:S05]  /*9590*/  LEA.HI.X R5, R22, R7, R180, 0x2, P0 ;  /* 0x0000000716057211 */ /* 0x000fca00000f14b4 */
[----:B------:R0:W-:Y:S01]  /*95a0*/  ST.E.64 desc[UR36][R4.64], R86 ;  /* 0x0000005604007985 */ /* 0x0001e2000c101b24 */
[----:B------:R-:W-:Y:S05]  /*95b0*/  BRA `(.L_x_221) ;  /* 0x0000000c004c7947 */ /* 0x000fea0003800000 */
.L_x_212:
[----:B------:R-:W-:Y:S01]  /*95c0*/  ULDC.64 UR8, c[0x0][0xc00] ;  /* 0x0003000000087ab9 */ /* 0x000fe20000000a00 */
[----:B------:R-:W-:Y:S01]  /*95d0*/  R2UR UR4, R177 ;  /* 0x00000000b10472ca */ /* 0x000fe200000e0000 */
[----:B------:R-:W-:Y:S01]  /*95e0*/  UISETP.NE.U32.AND UP0, UPT, UR8, URZ, UPT ;  /* 0x0000003f0800728c */ /* 0x000fe2000bf05070 */
[----:B------:R-:W-:-:S03]  /*95f0*/  R2UR UR7, R18 ;  /* 0x00000000120772ca */ /* 0x000fc600000e0000 */
[----:B------:R-:W-:-:S03]  /*9600*/  UISETP.NE.AND.EX UP0, UPT, UR9, URZ, UPT, UP0 ;  /* 0x0000003f0900728c */ /* 0x000fc6000bf05300 */
[----:B------:R-:W-:Y:S02]  /*9610*/  ULDC.64 UR8, c[0x0][0xc00] ;  /* 0x0003000000087ab9 */ /* 0x000fe40000000a00 */
[----:B------:R-:W-:Y:S01]  /*9620*/  UIMAD.WIDE UR8, UR61, 0x4, UR8 ;  /* 0x000000043d0878a5 */ /* 0x000fe2000f8e0208 */
[----:B------:R-:W-:-:S05]  /*9630*/  PLOP3.LUT P1, PT, PT, PT, UP0, 0x80, 0x0 ;  /* 0x000000000000781c */ /* 0x000fca0003f2f008 */
[----:B------:R-:W-:Y:S01]  /*9640*/  IMAD.U32 R4, RZ, RZ, UR8 ;  /* 0x00000008ff047e24 */ /* 0x000fe2000f8e00ff */
[----:B------:R-:W-:Y:S01]  /*9650*/  MOV R5, UR9 ;  /* 0x0000000900057c02 */ /* 0x000fe20008000f00 */
[----:B------:R-:W-:Y:S02]  /*9660*/  ULDC.64 UR8, c[0x0][0xc08] ;  /* 0x0003020000087ab9 */ /* 0x000fe40000000a00 */
[----:B------:R-:W-:-:S04]  /*9670*/  UISETP.NE.U32.AND UP1, UPT, UR8, URZ, UPT ;  /* 0x0000003f0800728c */ /* 0x000fc8000bf25070 */
[----:B------:R-:W-:Y:S01]  /*9680*/  UISETP.NE.AND.EX UP1, UPT, UR9, URZ, UPT, UP1 ;  /* 0x0000003f0900728c */ /* 0x000fe2000bf25310 */
[----:B------:R-:W2:Y:S05]  /*9690*/  @P1 LDG.E R3, desc[UR36][R4.64] ;  /* 0x0000002404031981 */ /* 0x000eaa000c1e1900 */
[----:B------:R-:W-:-:S05]  /*96a0*/  PLOP3.LUT P2, PT, PT, PT, UP1, 0x80, 0x0 ;  /* 0x000000000000781c */ /* 0x000fca0003f4f018 */
[----:B------:R-:W-:-:S04]  /*96b0*/  @UP1 ULEA UR8, UP2, UR61, UR8, 0x2 ;  /* 0x000000083d081291 */ /* 0x000fc8000f84103f */
[----:B------:R-:W-:Y:S02]  /*96c0*/  @UP1 ULEA.HI.X UR9, UR61, UR9, UR4, 0x2, UP2 ;  /* 0x000000093d091291 */ /* 0x000fe400090f1404 */
[----:B------:R-:W-:Y:S01]  /*96d0*/  IMAD.U32 R6, RZ, RZ, UR8 ;  /* 0x00000008ff067e24 */ /* 0x000fe2000f8e00ff */
[----:B------:R-:W-:Y:S02]  /*96e0*/  ULDC UR4, c[0x0][0xa88] ;  /* 0x0002a20000047ab9 */ /* 0x000fe40000000800 */
[----:B------:R-:W-:Y:S02]  /*96f0*/  IMAD.U32 R0, RZ, RZ, UR4 ;  /* 0x00000004ff007e24 */ /* 0x000fe4000f8e00ff */
[----:B------:R-:W-:-:S05]  /*9700*/  IMAD.U32 R7, RZ, RZ, UR9 ;  /* 0x00000009ff077e24 */ /* 0x000fca000f8e00ff */
[----:B------:R0:W5:Y:S01]  /*9710*/  @P2 LDG.E R0, desc[UR36][R6.64] ;  /* 0x0000002406002981 */ /* 0x000162000c1e1900 */
[----:B------:R-:W-:Y:S01]  /*9720*/  UMOV UR4, URZ ;  /* 0x0000003f00047c82 */ /* 0x000fe20008000000 */
[----:B------:R-:W-:Y:S01]  /*9730*/  UISETP.NE.AND UP1, UPT, UR7, URZ, UPT ;  /* 0x0000003f0700728c */ /* 0x000fe2000bf25270 */
[----:B------:R-:W-:-:S10]  /*9740*/  ISETP.GT.AND P0, PT, R202, 0x7f, PT ;  /* 0x0000007fca00780c */ /* 0x000fd40003f04270 */
[----:B------:R-:W-:Y:S02]  /*9750*/  @!UP1 ULDC UR7, c[0x0][0xad4] ;  /* 0x0002b50000079ab9 */ /* 0x000fe40000000800 */
[----:B------:R-:W-:Y:S01]  /*9760*/  IMAD.U32 R18, RZ, RZ, UR7 ;  /* 0x00000007ff127e24 */ /* 0x000fe2000f8e00ff */
[----:B--2---:R-:W-:-:S13]  /*9770*/  @P1 R2UR UR4, R3 ;  /* 0x00000000030412ca */ /* 0x004fda00000e0000 */
[----:B------:R-:W-:Y:S01]  /*9780*/  USHF.R.S32.HI UR19, URZ, 0x1f, UR4 ;  /* 0x0000001f3f137899 */ /* 0x000fe20008011404 */
[----:B0-----:R-:W-:Y:S11]  /*9790*/  @P2 BRA `(.L_x_224) ;  /* 0x0000000000102947 */ /* 0x001ff60003800000 */
[----:B------:R-:W-:Y:S05]  /*97a0*/  @!P1 BRA `(.L_x_224) ;  /* 0x00000000000c9947 */ /* 0x000fea0003800000 */
[----:B------:R-:W2:Y:S04]  /*97b0*/  LDG.E R3, desc[UR36][R4.64] ;  /* 0x0000002404037981 */ /* 0x000ea8000c1e1900 */
[----:B-----5:R-:W2:Y:S02]  /*97c0*/  LDG.E R0, desc[UR36][R4.64+0x4] ;  /* 0x0000042404007981 */ /* 0x020ea4000c1e1900 */
[----:B--2---:R-:W-:-:S07]  /*97d0*/  IMAD.IADD R0, R0, 0x1, -R3 ;  /* 0x0000000100007824 */ /* 0x004fce00078e0a03 */
.L_x_224:
[----:B------:R-:W-:Y:S01]  /*97e0*/  R2UR UR7, R177 ;  /* 0x00000000b10772ca */ /* 0x000fe200000e0000 */
[----:B------:R-:W-:Y:S01]  /*97f0*/  USEL UR61, UR61, URZ, !UP0 ;  /* 0x0000003f3d3d7287 */ /* 0x000fe2000c000000 */
[----:B------:R-:W-:Y:S11]  /*9800*/  BSSY B1, `(.L_x_225) ;  /* 0x000003d000017945 */ /* 0x000ff60003800000 */
[----:B------:R-:W-:Y:S01]  /*9810*/  USEL UR7, UR7, URZ, !UP0 ;  /* 0x0000003f07077287 */ /* 0x000fe2000c000000 */
[----:B------:R-:W-:Y:S11]  /*9820*/  @P0 BRA `(.L_x_226) ;  /* 0x0000000000e80947 */ /* 0x000ff60003800000 */
[----:B------:R-:W0:Y:S01]  /*9830*/  S2R R4, SR_TID.X ;  /* 0x0000000000047919 */ /* 0x000e220000002100 */
[----:B------:R-:W1:Y:S01]  /*9840*/  LDC R9, c[0x0][0xbe8] ;  /* 0x0002fa00ff097b82 */ /* 0x000e620000000800 */
[----:B------:R-:W-:-:S13]  /*9850*/  R2UR UR8, R175 ;  /* 0x00000000af0872ca */ /* 0x000fda00000e0000 */
[----:B------:R-:W-:-:S05]  /*9860*/  IMAD.U32 R3, RZ, RZ, UR8 ;  /* 0x00000008ff037e24 */ /* 0x000fca000f8e00ff */
[----:B0-----:R-:W-:Y:S01]  /*9870*/  LEA R3, R3, R4, 0x7 ;  /* 0x0000000403037211 */ /* 0x001fe200078e38ff */
[----:B-1---5:R-:W-:-:S04]  /*9880*/  IMAD R4, R0, R9, RZ ;  /* 0x0000000900047224 */ /* 0x022fc800078e02ff */
[----:B------:R-:W-:-:S05]  /*9890*/  VIADD R6, R3, 0xffffff80 ;  /* 0xffffff8003067836 */ /* 0x000fca0000000000 */
[----:B------:R-:W-:-:S13]  /*98a0*/  ISETP.GE.AND P0, PT, R6, R4, PT ;  /* 0x000000040600720c */ /* 0x000fda0003f06270 */
[----:B------:R-:W-:Y:S05]  /*98b0*/  @P0 BRA `(.L_x_226) ;  /* 0x0000000000c40947 */ /* 0x000fea0003800000 */
[----:B------:R-:W-:Y:S01]  /*98c0*/  ISETP.NE.AND P0, PT, R9, 0x1, PT ;  /* 0x000000010900780c */ /* 0x000fe20003f05270 */
[----:B------:R-:W-:Y:S01]  /*98d0*/  UMOV UR17, 0x9b8 ;  /* 0x000009b800117882 */ /* 0x000fe20000000000 */
[----:B------:R-:W-:Y:S02]  /*98e0*/  R2UR UR9, R18 ;  /* 0x00000000120972ca */ /* 0x000fe400000e0000 */
[----:B------:R-:W-:Y:S02]  /*98f0*/  R2UR UR8, R19 ;  /* 0x00000000130872ca */ /* 0x000fe400000e0000 */
[----:B------:R-:W-:-:S07]  /*9900*/  R2UR UR18, R174 ;  /* 0x00000000ae1272ca */ /* 0x000fce00000e0000 */
[----:B------:R-:W0:Y:S02]  /*9910*/  @P0 LDC R3, c[0x0][0xbec] ;  /* 0x0002fb00ff030b82 */ /* 0x000e240000000800 */
[----:B------:R-:W-:-:S04]  /*9920*/  UISETP.GT.AND UP0, UPT, UR9, 0x1, UPT ;  /* 0x000000010900788c */ /* 0x000fc8000bf04270 */
[----:B------:R-:W-:Y:S02]  /*9930*/  USEL UR17, UR17, 0x978, UP0 ;  /* 0x0000097811117887 */ /* 0x000fe40008000000 */
[----:B------:R-:W1:Y:S01]  /*9940*/  @P0 LDC R5, c[0x0][0xbf0] ;  /* 0x0002fc00ff050b82 */ /* 0x000e620000000800 */
[----:B------:R-:W-:-:S09]  /*9950*/  USEL UR16, UR8, URZ, UP0 ;  /* 0x0000003f08107287 */ /* 0x000fd20008000000 */
[----:B------:R-:W-:Y:S01]  /*9960*/  ULDC.64 UR10, c[0x0][UR17+0x220] ;  /* 0x00008800110a7abb */ /* 0x000fe20008000a00 */
[----:B------:R-:W-:Y:S01]  /*9970*/  ULDC.64 UR8, c[0x0][UR17+0x218] ;  /* 0x0000860011087abb */ /* 0x000fe20008000a00 */
[----:B------:R-:W-:Y:S01]  /*9980*/  ULDC.64 UR12, c[0x0][UR17+0x228] ;  /* 0x00008a00110c7abb */ /* 0x000fe20008000a00 */
[----:B------:R-:W-:Y:S02]  /*9990*/  UIMAD UR11, UR11, UR61, URZ ;  /* 0x0000003d0b0b72a4 */ /* 0x000fe4000f8e023f */
[----:B------:R-:W-:Y:S01]  /*99a0*/  UIMAD.WIDE.U32 UR14, UR8, UR18, URZ ;  /* 0x00000012080e72a5 */ /* 0x000fe2000f8e003f */
[----:B0-----:R-:W-:Y:S01]  /*99b0*/  @P0 IMAD.HI.U32 R4, R6, R3, RZ ;  /* 0x0000000306040227 */ /* 0x001fe200078e00ff */
[----:B------:R-:W-:Y:S02]  /*99c0*/  UIMAD.WIDE.U32 UR20, UR12, UR16, URZ ;  /* 0x000000100c1472a5 */ /* 0x000fe4000f8e003f */
[----:B------:R-:W-:Y:S01]  /*99d0*/  UIMAD UR18, UR9, UR18, URZ ;  /* 0x00000012091272a4 */ /* 0x000fe2000f8e023f */
[----:B------:R-:W-:Y:S01]  /*99e0*/  IMAD.MOV.U32 R3, RZ, RZ, R6 ;  /* 0x000000ffff037224 */ /* 0x000fe200078e0006 */
[----:B------:R-:W-:-:S02]  /*99f0*/  UIMAD UR12, UR13, UR16, URZ ;  /* 0x000000100d0c72a4 */ /* 0x000fc4000f8e023f */
[----:B------:R-:W-:Y:S01]  /*9a00*/  UIMAD.WIDE.U32 UR8, UR10, UR61, URZ ;  /* 0x0000003d0a0872a5 */ /* 0x000fe2000f8e003f */
[----:B-1----:R-:W-:Y:S01]  /*9a10*/  @P0 SHF.R.U32.HI R3, RZ, R5, R4 ;  /* 0x00000005ff030219 */ /* 0x002fe20000011604 */
[----:B------:R-:W-:Y:S01]  /*9a20*/  UIMAD UR11, UR10, UR7, UR11 ;  /* 0x000000070a0b72a4 */ /* 0x000fe2000f8e020b */
[----:B------:R-:W-:Y:S01]  /*9a30*/  IMAD.U32 R4, RZ, RZ, UR20 ;  /* 0x00000014ff047e24 */ /* 0x000fe2000f8e00ff */
[----:B------:R-:W-:Y:S02]  /*9a40*/  UIADD3 UR12, UR21, UR12, URZ ;  /* 0x0000000c150c7290 */ /* 0x000fe4000fffe03f */
[----:B------:R-:W-:Y:S01]  /*9a50*/  IMAD.U32 R5, RZ, RZ, UR21 ;  /* 0x00000015ff057e24 */ /* 0x000fe2000f8e00ff */
[----:B------:R-:W-:Y:S01]  /*9a60*/  UIADD3 UR18, UR15, UR18, URZ ;  /* 0x000000120f127290 */ /* 0x000fe2000fffe03f */
[--C-:B------:R-:W-:Y:S01]  /*9a70*/  IMAD.MOV R7, RZ, RZ, -R3.reuse ;  /* 0x000000ffff077224 */ /* 0x100fe200078e0a03 */
[----:B------:R-:W-:Y:S01]  /*9a80*/  UIADD3 UR14, UP1, UP2, UR8, UR14, UR4 ;  /* 0x0000000e080e7290 */ /* 0x000fe2000fa3e004 */
[----:B------:R-:W-:Y:S01]  /*9a90*/  SHF.R.S32.HI R5, RZ, 0x1f, R3 ;  /* 0x0000001fff057819 */ /* 0x000fe20000011403 */
[----:B------:R-:W-:Y:S01]  /*9aa0*/  UIADD3 UR10, UR9, UR11, URZ ;  /* 0x0000000b090a7290 */ /* 0x000fe2000fffe03f */
[----:B------:R-:W-:-:S02]  /*9ab0*/  IMAD R7, R9, R7, R6 ;  /* 0x0000000709077224 */ /* 0x000fc400078e0206 */
[----:B------:R-:W-:Y:S01]  /*9ac0*/  IMAD.U32 R8, RZ, RZ, UR12 ;  /* 0x0000000cff087e24 */ /* 0x000fe2000f8e00ff */
[----:B------:R-:W-:Y:S01]  /*9ad0*/  UIADD3.X UR10, UR10, UR18, UR19, UP1, UP2 ;  /* 0x000000120a0a7290 */ /* 0x000fe20008fe4413 */
[----:B------:R-:W-:Y:S01]  /*9ae0*/  IADD3 R4, P0, P1, R3, UR14, R4 ;  /* 0x0000000e03047c10 */ /* 0x000fe2000f91e004 */
[----:B------:R-:W-:Y:S01]  /*9af0*/  ULDC.64 UR8, c[0x0][UR17+0x210] ;  /* 0x0000840011087abb */ /* 0x000fe20008000a00 */
[----:B------:R-:W-:Y:S01]  /*9b00*/  SHF.R.S32.HI R3, RZ, 0x1f, R7 ;  /* 0x0000001fff037819 */ /* 0x000fe20000011407 */
[----:B------:R-:W-:Y:S02]  /*9b10*/  IMAD R6, R7, UR9, RZ ;  /* 0x0000000907067c24 */ /* 0x000fe4000f8e02ff */
[----:B------:R-:W-:Y:S01]  /*9b20*/  IADD3.X R5, R5, UR10, R8, P0, P1 ;  /* 0x0000000a05057c10 */ /* 0x000fe200087e2408 */
[----:B------:R-:W-:Y:S01]  /*9b30*/  ULDC.64 UR10, c[0x0][0xba8] ;  /* 0x0002ea00000a7ab9 */ /* 0x000fe20000000a00 */
[----:B------:R-:W-:Y:S01]  /*9b40*/  IMAD R3, R3, UR8, R6 ;  /* 0x0000000803037c24 */ /* 0x000fe2000f8e0206 */
[----:B------:R-:W-:Y:S01]  /*9b50*/  @!UP0 ULDC UR10, c[0x0][0xb50] ;  /* 0x0002d400000a8ab9 */ /* 0x000fe20000000800 */
[----:B------:R-:W-:Y:S01]  /*9b60*/  @!UP0 ULDC UR11, c[0x0][0xb54] ;  /* 0x0002d500000b8ab9 */ /* 0x000fe20000000800 */
[----:B------:R-:W-:-:S05]  /*9b70*/  IMAD.WIDE.U32 R4, R7, UR8, R4 ;  /* 0x0000000807047c25 */ /* 0x000fca000f8e0004 */
[----:B------:R-:W-:Y:S02]  /*9b80*/  IADD3 R3, R5, R3, RZ ;  /* 0x0000000305037210 */ /* 0x000fe40007ffe0ff */
[----:B------:R-:W-:-:S04]  /*9b90*/  LEA R6, P0, R4, UR10, 0x2 ;  /* 0x0000000a04067c11 */ /* 0x000fc8000f8010ff */
[----:B------:R-:W-:Y:S01]  /*9ba0*/  LEA.HI.X R7, R4, UR11, R3, 0x2, P0 ;  /* 0x0000000b04077c11 */ /* 0x000fe200080f1403 */
[----:B------:R-:W-:-:S05]  /*9bb0*/  IMAD.MOV.U32 R3, RZ, RZ, -0x800000 ;  /* 0xff800000ff037424 */ /* 0x000fca00078e00ff */
[----:B------:R0:W-:Y:S03]  /*9bc0*/  STG.E desc[UR36][R6.64], R3 ;  /* 0x0000000306007986 */ /* 0x0001e6000c101924 */
.L_x_226:
[----:B------:R-:W-:Y:S05]  /*9bd0*/  BSYNC B1 ;  /* 0x0000000000017941 */ /* 0x000fea0003800000 */
.L_x_225:
[----:B------:R-:W-:-:S13]  /*9be0*/  R2UR UR8, R18 ;  /* 0x00000000120872ca */ /* 0x000fda00000e0000 */
[----:B------:R-:W-:-:S06]  /*9bf0*/  UISETP.GT.AND UP0, UPT, UR8, 0x1, UPT ;  /* 0x000000010800788c */ /* 0x000fcc000bf04270 */
[----:B------:R-:W-:-:S13]  /*9c00*/  PLOP3.LUT P0, PT, PT, PT, UP0, 0x80, 0x0 ;  /* 0x000000000000781c */ /* 0x000fda0003f0f008 */
[----:B------:R-:W-:Y:S05]  /*9c10*/  @P0 BRA `(.L_x_221) ;  /* 0x0000000400b40947 */ /* 0x000fea0003800000 */
[----:B------:R-:W1:Y:S01]  /*9c20*/  LDC R11, c[0x0][0xbe8] ;  /* 0x0002fa00ff0b7b82 */ /* 0x000e620000000800 */
[----:B------:R-:W-:Y:S01]  /*9c30*/  R2UR UR14, R175 ;  /* 0x00000000af0e72ca */ /* 0x000fe200000e0000 */
[----:B------:R-:W-:Y:S01]  /*9c40*/  ULDC.64 UR12, c[0x0][0xaa0] ;  /* 0x0002a800000c7ab9 */ /* 0x000fe20000000a00 */
[----:B------:R-:W-:Y:S01]  /*9c50*/  R2UR UR15, R174 ;  /* 0x00000000ae0f72ca */ /* 0x000fe200000e0000 */
[----:B------:R-:W-:Y:S01]  /*9c60*/  UIMAD UR10, UR19, UR12, URZ ;  /* 0x0000000c130a72a4 */ /* 0x000fe2000f8e023f */
[----:B0-----:R-:W-:Y:S01]  /*9c70*/  IMAD R3, R17, 0x20, R176 ;  /* 0x0000002011037824 */ /* 0x001fe200078e02b0 */
[----:B------:R-:W-:Y:S01]  /*9c80*/  UIMAD.WIDE.U32 UR8, UR4, UR12, URZ ;  /* 0x0000000c040872a5 */ /* 0x000fe2000f8e003f */
[----:B------:R-:W-:Y:S01]  /*9c90*/  BSSY B1, `(.L_x_227) ;  /* 0x000003b000017945 */ /* 0x000fe20003800000 */
[----:B------:R-:W-:-:S04]  /*9ca0*/  UIMAD UR10, UR4, UR13, UR10 ;  /* 0x0000000d040a72a4 */ /* 0x000fc8000f8e020a */
[----:B------:R-:W-:Y:S02]  /*9cb0*/  UIADD3 UR9, UR9, UR10, URZ ;  /* 0x0000000a09097290 */ /* 0x000fe4000fffe03f */
[----:B------:R-:W-:Y:S01]  /*9cc0*/  IMAD.U32 R8, RZ, RZ, UR14 ;  /* 0x0000000eff087e24 */ /* 0x000fe2000f8e00ff */
[----:B------:R-:W-:Y:S01]  /*9cd0*/  ULDC.64 UR10, c[0x0][0xae8] ;  /* 0x0002ba00000a7ab9 */ /* 0x000fe20000000a00 */
[----:B------:R-:W-:Y:S01]  /*9ce0*/  IMAD.U32 R13, RZ, RZ, UR14 ;  /* 0x0000000eff0d7e24 */ /* 0x000fe2000f8e00ff */
[----:B------:R-:W-:Y:S01]  /*9cf0*/  UIMAD.WIDE.U32 UR8, UR15, UR10, UR8 ;  /* 0x0000000a0f0872a5 */ /* 0x000fe2000f8e0008 */
[----:B------:R-:W-:-:S03]  /*9d00*/  IMAD R8, R8, 0x80, R3 ;  /* 0x0000008008087824 */ /* 0x000fc600078e0203 */
[----:B------:R-:W-:Y:S01]  /*9d10*/  UIMAD UR9, UR15, UR11, UR9 ;  /* 0x0000000b0f0972a4 */ /* 0x000fe2000f8e0209 */
[----:B------:R-:W-:Y:S01]  /*9d20*/  IMAD.MOV.U32 R3, RZ, RZ, R8 ;  /* 0x000000ffff037224 */ /* 0x000fe200078e0008 */
[----:B-1----:R-:W-:Y:S01]  /*9d30*/  ISETP.NE.AND P0, PT, R11, 0x1, PT ;  /* 0x000000010b00780c */ /* 0x002fe20003f05270 */
[----:B------:R-:W-:Y:S02]  /*9d40*/  ULDC.64 UR10, c[0x0][0xaf0] ;  /* 0x0002bc00000a7ab9 */ /* 0x000fe40000000a00 */
[----:B------:R-:W-:Y:S02]  /*9d50*/  UIMAD UR7, UR7, UR10, URZ ;  /* 0x0000000a070772a4 */ /* 0x000fe4000f8e023f */
[----:B------:R-:W-:Y:S02]  /*9d60*/  UIMAD.WIDE.U32 UR8, UR61, UR10, UR8 ;  /* 0x0000000a3d0872a5 */ /* 0x000fe4000f8e0008 */
[----:B------:R-:W-:-:S03]  /*9d70*/  UIMAD UR4, UR61, UR11, UR7 ;  /* 0x0000000b3d0472a4 */ /* 0x000fc6000f8e0207 */
[----:B------:R-:W-:Y:S01]  /*9d80*/  ULDC.64 UR10, c[0x0][0xae0] ;  /* 0x0002b800000a7ab9 */ /* 0x000fe20000000a00 */
[----:B------:R-:W-:Y:S02]  /*9d90*/  UIADD3 UR4, UR9, UR4, URZ ;  /* 0x0000000409047290 */ /* 0x000fe4000fffe03f */
[----:B------:R-:W0:Y:S08]  /*9da0*/  @P0 LDC R5, c[0x0][0xbec] ;  /* 0x0002fb00ff050b82 */ /* 0x000e300000000800 */
[----:B------:R-:W1:Y:S01]  /*9db0*/  @P0 LDC R7, c[0x0][0xbf0] ;  /* 0x0002fc00ff070b82 */ /* 0x000e620000000800 */
[----:B0-----:R-:W-:-:S04]  /*9dc0*/  @P0 IMAD.HI.U32 R4, R8, R5, RZ ;  /* 0x0000000508040227 */ /* 0x001fc800078e00ff */
[----:B------:R-:W-:Y:S02]  /*9dd0*/  IMAD.U32 R5, RZ, RZ, UR9 ;  /* 0x00000009ff057e24 */ /* 0x000fe4000f8e00ff */
[----:B------:R-:W-:Y:S01]  /*9de0*/  IMAD.U32 R5, RZ, RZ, UR4 ;  /* 0x00000004ff057e24 */ /* 0x000fe2000f8e00ff */
[----:B-1----:R-:W-:-:S04]  /*9df0*/  @P0 SHF.R.U32.HI R3, RZ, R7, R4 ;  /* 0x00000007ff030219 */ /* 0x002fc80000011604 */
[--C-:B------:R-:W-:Y:S01]  /*9e00*/  SHF.R.S32.HI R4, RZ, 0x1f, R3.reuse ;  /* 0x0000001fff047819 */ /* 0x100fe20000011403 */
[----:B------:R-:W-:-:S04]  /*9e10*/  IMAD.MOV R7, RZ, RZ, -R3 ;  /* 0x000000ffff077224 */ /* 0x000fc800078e0a03 */
[----:B------:R-:W-:Y:S01]  /*9e20*/  IMAD R6, R4, UR10, RZ ;  /* 0x0000000a04067c24 */ /* 0x000fe2000f8e02ff */
[----:B------:R-:W-:Y:S01]  /*9e30*/  MOV R4, UR8 ;  /* 0x0000000800047c02 */ /* 0x000fe20008000f00 */
[----:B------:R-:W-:Y:S01]  /*9e40*/  IMAD R7, R11, R7, R8 ;  /* 0x000000070b077224 */ /* 0x000fe200078e0208 */
[----:B------:R-:W-:Y:S01]  /*9e50*/  ULDC.64 UR8, c[0x0][0xad8] ;  /* 0x0002b60000087ab9 */ /* 0x000fe20000000a00 */
[C---:B------:R-:W-:Y:S02]  /*9e60*/  IMAD R9, R3.reuse, UR11, R6 ;  /* 0x0000000b03097c24 */ /* 0x040fe4000f8e0206 */
[----:B------:R-:W-:Y:S01]  /*9e70*/  IMAD.WIDE.U32 R4, R3, UR10, R4 ;  /* 0x0000000a03047c25 */ /* 0x000fe2000f8e0004 */
[----:B------:R-:W-:-:S03]  /*9e80*/  SHF.R.S32.HI R3, RZ, 0x1f, R7 ;  /* 0x0000001fff037819 */ /* 0x000fc60000011407 */
[----:B------:R-:W-:Y:S02]  /*9e90*/  IMAD.IADD R5, R5, 0x1, R9 ;  /* 0x0000000105057824 */ /* 0x000fe400078e0209 */
[----:B------:R-:W-:Y:S02]  /*9ea0*/  IMAD R6, R3, UR8, RZ ;  /* 0x0000000803067c24 */ /* 0x000fe4000f8e02ff */
[----:B------:R-:W-:Y:S02]  /*9eb0*/  IMAD R8, R13, 0x80, R176 ;  /* 0x000000800d087824 */ /* 0x000fe400078e02b0 */
[----:B-----5:R-:W-:Y:S02]  /*9ec0*/  IMAD R11, R0, R11, RZ ;  /* 0x0000000b000b7224 */ /* 0x020fe400078e02ff */
[C---:B------:R-:W-:Y:S02]  /*9ed0*/  IMAD R3, R7.reuse, UR9, R6 ;  /* 0x0000000907037c24 */ /* 0x040fe4000f8e0206 */
[----:B------:R-:W-:Y:S01]  /*9ee0*/  IMAD.WIDE.U32 R4, R7, UR8, R4 ;  /* 0x0000000807047c25 */ /* 0x000fe2000f8e0004 */
[----:B------:R-:W-:Y:S01]  /*9ef0*/  ISETP.GE.AND P2, PT, R8, R11, PT ;  /* 0x0000000b0800720c */ /* 0x000fe20003f46270 */
[----:B------:R-:W-:-:S02]  /*9f00*/  ULDC.64 UR8, c[0x0][0xa80] ;  /* 0x0002a00000087ab9 */ /* 0x000fc40000000a00 */
[----:B------:R-:W-:Y:S01]  /*9f10*/  IMAD.IADD R3, R5, 0x1, R3 ;  /* 0x0000000105037824 */ /* 0x000fe200078e0203 */
[----:B------:R-:W-:Y:S01]  /*9f20*/  LEA R6, P3, R4, UR8, 0x1 ;  /* 0x0000000804067c11 */ /* 0x000fe2000f8608ff */
[----:B------:R-:W-:-:S03]  /*9f30*/  VIADD R0, R8, 0x20 ;  /* 0x0000002008007836 */ /* 0x000fc60000000000 */
[----:B------:R-:W-:Y:S01]  /*9f40*/  LEA.HI.X R3, R4, UR9, R3, 0x1, P3 ;  /* 0x0000000904037c11 */ /* 0x000fe200098f0c03 */
[----:B------:R0:W1:Y:S01]  /*9f50*/  SHFL.IDX PT, R7, R6, RZ, 0x181f ;  /* 0x00181fff06077589 */ /* 0x00006200000e0000 */
[-C--:B------:R-:W-:Y:S02]  /*9f60*/  ISETP.GE.AND P1, PT, R0, R11.reuse, PT ;  /* 0x0000000b0000720c */ /* 0x080fe40003f26270 */
[----:B------:R-:W-:Y:S01]  /*9f70*/  IADD3 R0, R8, 0x40, RZ ;  /* 0x0000004008007810 */ /* 0x000fe20007ffe0ff */
[----:B------:R0:W2:Y:S03]  /*9f80*/  SHFL.IDX PT, R5, R3, RZ, 0x181f ;  /* 0x00181fff03057589 */ /* 0x0000a600000e0000 */
[----:B------:R-:W-:Y:S01]  /*9f90*/  ISETP.GE.AND P0, PT, R0, R11, PT ;  /* 0x0000000b0000720c */ /* 0x000fe20003f06270 */
[----:B------:R-:W-:-:S12]  /*9fa0*/  @P2 BRA `(.L_x_228) ;  /* 0x0000000000242947 */ /* 0x000fd80003800000 */
[----:B------:R-:W-:Y:S02]  /*9fb0*/  ULDC UR4, c[0x0][0xac8] ;  /* 0x0002b20000047ab9 */ /* 0x000fe40000000800 */
[----:B------:R-:W-:Y:S02]  /*9fc0*/  ISETP.GE.AND P4, PT, R2, UR4, PT ;  /* 0x0000000402007c0c */ /* 0x000fe4000bf86270 */
[----:B------:R-:W-:-:S11]  /*9fd0*/  ISETP.GE.AND P5, PT, R16, UR4, PT ;  /* 0x0000000410007c0c */ /* 0x000fd6000bfa6270 */
[-C--:B-1----:R-:W-:Y:S02]  /*9fe0*/  @!P4 LEA R12, P2, R2, R7.reuse, 0x1 ;  /* 0x00000007020cc211 */ /* 0x082fe400078408ff */
[----:B------:R-:W-:Y:S02]  /*9ff0*/  @!P5 LEA R4, P3, R16, R7, 0x1 ;  /* 0x000000071004d211 */ /* 0x000fe400078608ff */
[-C--:B--2---:R-:W-:Y:S02]  /*a000*/  @!P4 LEA.HI.X R13, R2, R5.reuse, R201, 0x1, P2 ;  /* 0x00000005020dc211 */ /* 0x084fe400010f0cc9 */
[----:B------:R-:W-:-:S03]  /*a010*/  @!P5 LEA.HI.X R5, R16, R5, R200, 0x1, P3 ;  /* 0x000000051005d211 */ /* 0x000fc600018f0cc8 */
[----:B------:R3:W-:Y:S04]  /*a020*/  @!P4 ST.E.128 desc[UR36][R12.64], RZ ;  /* 0x000000ff0c00c985 */ /* 0x0007e8000c101d24 */
[----:B------:R3:W-:Y:S02]  /*a030*/  @!P5 ST.E.128 desc[UR36][R4.64], RZ ;  /* 0x000000ff0400d985 */ /* 0x0007e4000c101d24 */
.L_x_228:
[----:B------:R-:W-:Y:S05]  /*a040*/  BSYNC B1 ;  /* 0x0000000000017941 */ /* 0x000fea0003800000 */
.L_x_227:
[----:B--23--:R2:W3:Y:S01]  /*a050*/  SHFL.IDX PT, R5, R3, 0x1, 0x181f ;  /* 0x00381f0003057f89 */ /* 0x00c4e200000e0000 */
[----:B------:R-:W-:Y:S03]  /*a060*/  BSSY B1, `(.L_x_229) ;  /* 0x000000c000017945 */ /* 0x000fe60003800000 */
[----:B-1----:R2:W1:Y:S01]  /*a070*/  SHFL.IDX PT, R7, R6, 0x1, 0x181f ;  /* 0x00381f0006077f89 */ /* 0x00246200000e0000 */
[----:B------:R-:W-:Y:S05]  /*a080*/  @P1 BRA `(.L_x_230) ;  /* 0x0000000000241947 */ /* 0x000fea0003800000 */
[----:B------:R-:W-:Y:S02]  /*a090*/  ULDC UR4, c[0x0][0xac8] ;  /* 0x0002b20000047ab9 */ /* 0x000fe40000000800 */
[----:B------:R-:W-:Y:S02]  /*a0a0*/  ISETP.GE.AND P3, PT, R2, UR4, PT ;  /* 0x0000000402007c0c */ /* 0x000fe4000bf66270 */
[----:B------:R-:W-:-:S11]  /*a0b0*/  ISETP.GE.AND P4, PT, R16, UR4, PT ;  /* 0x0000000410007c0c */ /* 0x000fd6000bf86270 */
[-C--:B-1----:R-:W-:Y:S02]  /*a0c0*/  @!P3 LEA R12, P1, R2, R7.reuse, 0x1 ;  /* 0x00000007020cb211 */ /* 0x082fe400078208ff */
[----:B------:R-:W-:Y:S02]  /*a0d0*/  @!P4 LEA R4, P2, R16, R7, 0x1 ;  /* 0x000000071004c211 */ /* 0x000fe400078408ff */
[-C--:B---3--:R-:W-:Y:S02]  /*a0e0*/  @!P3 LEA.HI.X R13, R2, R5.reuse, R201, 0x1, P1 ;  /* 0x00000005020db211 */ /* 0x088fe400008f0cc9 */
[----:B------:R-:W-:-:S03]  /*a0f0*/  @!P4 LEA.HI.X R5, R16, R5, R200, 0x1, P2 ;  /* 0x000000051005c211 */ /* 0x000fc600010f0cc8 */
[----:B------:R4:W-:Y:S04]  /*a100*/  @!P3 ST.E.128 desc[UR36][R12.64], RZ ;  /* 0x000000ff0c00b985 */ /* 0x0009e8000c101d24 */
[----:B------:R4:W-:Y:S02]  /*a110*/  @!P4 ST.E.128 desc[UR36][R4.64], RZ ;  /* 0x000000ff0400c985 */ /* 0x0009e4000c101d24 */
.L_x_230:
[----:B------:R-:W-:Y:S05]  /*a120*/  BSYNC B1 ;  /* 0x0000000000017941 */ /* 0x000fea0003800000 */
.L_x_229:
[----:B---34-:R3:W4:Y:S01]  /*a130*/  SHFL.IDX PT, R5, R3, 0x2, 0x181f ;  /* 0x00581f0003057f89 */ /* 0x01872200000e0000 */
        /* <DEDUP_REMOVED lines=8> */
[-C--:B----4-:R-:W-:Y:S02]  /*a1c0*/  @!P2 LEA.HI.X R13, R2, R5.reuse, R201, 0x1, P0 ;  /* 0x00000005020da211 */ /* 0x090fe400000f0cc9 */
[----:B------:R-:W-:-:S03]  /*a1d0*/  @!P3 LEA.HI.X R5, R16, R5, R200, 0x1, P1 ;  /* 0x000000051005b211 */ /* 0x000fc600008f0cc8 */
[----:B------:R1:W-:Y:S04]  /*a1e0*/  @!P2 ST.E.128 desc[UR36][R12.64], RZ ;  /* 0x000000ff0c00a985 */ /* 0x0003e8000c101d24 */
[----:B------:R1:W-:Y:S02]  /*a1f0*/  @!P3 ST.E.128 desc[UR36][R4.64], RZ ;  /* 0x000000ff0400b985 */ /* 0x0003e4000c101d24 */
.L_x_232:
[----:B------:R-:W-:Y:S05]  /*a200*/  BSYNC B1 ;  /* 0x0000000000017941 */ /* 0x000fea0003800000 */
.L_x_231:
[----:B------:R-:W-:Y:S01]  /*a210*/  VIADD R0, R8, 0x60 ;  /* 0x0000006008007836 */ /* 0x000fe20000000000 */
[----:B0-23--:R-:W0:Y:S04]  /*a220*/  SHFL.IDX PT, R3, R3, 0x3, 0x181f ;  /* 0x00781f0003037f89 */ /* 0x00de2800000e0000 */
[----:B------:R-:W-:Y:S01]  /*a230*/  ISETP.GE.AND P0, PT, R0, R11, PT ;  /* 0x0000000b0000720c */ /* 0x000fe20003f06270 */
[----:B-1--4-:R1:W2:-:S12]  /*a240*/  SHFL.IDX PT, R5, R6, 0x3, 0x181f ;  /* 0x00781f0006057f89 */ /* 0x01229800000e0000 */
[----:B-1----:R-:W-:Y:S05]  /*a250*/  @P0 BRA `(.L_x_221) ;  /* 0x0000000000240947 */ /* 0x002fea0003800000 */
[----:B------:R-:W-:Y:S02]  /*a260*/  ULDC UR4, c[0x0][0xac8] ;  /* 0x0002b20000047ab9 */ /* 0x000fe40000000800 */
[----:B------:R-:W-:Y:S02]  /*a270*/  ISETP.GE.AND P2, PT, R2, UR4, PT ;  /* 0x0000000402007c0c */ /* 0x000fe4000bf46270 */
[----:B------:R-:W-:-:S11]  /*a280*/  ISETP.GE.AND P3, PT, R16, UR4, PT ;  /* 0x0000000410007c0c */ /* 0x000fd6000bf66270 */
[-C--:B--2---:R-:W-:Y:S02]  /*a290*/  @!P2 LEA R6, P0, R2, R5.reuse, 0x1 ;  /* 0x000000050206a211 */ /* 0x084fe400078008ff */
[----:B------:R-:W-:Y:S02]  /*a2a0*/  @!P3 LEA R4, P1, R16, R5, 0x1 ;  /* 0x000000051004b211 */ /* 0x000fe400078208ff */
[-C--:B0-----:R-:W-:Y:S02]  /*a2b0*/  @!P2 LEA.HI.X R7, R2, R3.reuse, R201, 0x1, P0 ;  /* 0x000000030207a211 */ /* 0x081fe400000f0cc9 */
[----:B------:R-:W-:-:S03]  /*a2c0*/  @!P3 LEA.HI.X R5, R16, R3, R200, 0x1, P1 ;  /* 0x000000031005b211 */ /* 0x000fc600008f0cc8 */
[----:B------:R0:W-:Y:S04]  /*a2d0*/  @!P2 ST.E.128 desc[UR36][R6.64], RZ ;  /* 0x000000ff0600a985 */ /* 0x0001e8000c101d24 */
[----:B------:R0:W-:Y:S02]  /*a2e0*/  @!P3 ST.E.128 desc[UR36][R4.64], RZ ;  /* 0x000000ff0400b985 */ /* 0x0001e4000c101d24 */
.L_x_221:
[----:B------:R-:W-:Y:S05]  /*a2f0*/  BSYNC B0 ;  /* 0x0000000000007941 */ /* 0x000fea0003800000 */
.L_x_211:
[----:B------:R-:W-:Y:S02]  /*a300*/  ULDC UR4, c[0x0][0xc3c] ;  /* 0x00030f0000047ab9 */ /* 0x000fe40000000800 */
[----:B------:R-:W-:-:S13]  /*a310*/  ISETP.GE.AND P0, PT, R27, UR4, PT ;  /* 0x000000041b007c0c */ /* 0x000fda000bf06270 */
[----:B------:R-:W-:Y:S05]  /*a320*/  @!P0 BRA `(.L_x_233) ;  /* 0xffffff6c00088947 */ /* 0x000fea000383ffff */
[----:B------:R-:W-:Y:S05]  /*a330*/  EXIT ;  /* 0x000000000000794d */ /* 0x000fea0003800000 */
.L_x_182:
[----:B------:R-:W-:-:S08]  /*a340*/  NOP ;  /* 0x0000000000007918 */ /* 0x000fd00000000000 */
[----:B0-----:R-:W0:-:S00]  /*a350*/  USETMAXREG.DEALLOC.CTAPOOL 0x28 ;  /* 0x00000028000079c8 */ /* 0x001e0000080e0500 */
[----:B0-----:R-:W-:Y:S02]  /*a360*/  LOP3.LUT R0, R0, 0x3, RZ, 0xc0, !PT ;  /* 0x0000000300007812 */ /* 0x001fe400078ec0ff */
[----:B------:R-:W-:-:S04]  /*a370*/  LOP3.LUT R23, R23, 0xffffff7f, RZ, 0xc0, !PT ;  /* 0xffffff7f17177812 */ /* 0x000fc800078ec0ff */
[----:B------:R-:W0:Y:S02]  /*a380*/  SHFL.IDX PT, R0, R0, RZ, 0x1f ;  /* 0x00001fff00007589 */ /* 0x000e2400000e0000 */
[----:B0-----:R-:W-:Y:S01]  /*a390*/  ISETP.NE.AND P0, PT, R0, RZ, PT ;  /* 0x000000ff0000720c */ /* 0x001fe20003f05270 */
[----:B------:R-:W-:-:S12]  /*a3a0*/  IMAD.MOV.U32 R0, RZ, RZ, RZ ;  /* 0x000000ffff007224 */ /* 0x000fd800078e00ff */
[----:B------:R-:W-:Y:S01]  /*a3b0*/  @P0 LOP3.LUT R23, R23, 0x80, RZ, 0xfc, !PT ;  /* 0x0000008017170812 */ /* 0x000fe200078efcff */
[----:B------:R-:W-:Y:S06]  /*a3c0*/  @!P0 BRA `(.L_x_234) ;  /* 0x00000000001c8947 */ /* 0x000fec0003800000 */
[----:B------:R-:W0:Y:S08]  /*a3d0*/  S2UR UR5, SR_CgaCtaId ;  /* 0x00000000000579c3 */ /* 0x000e300000008800 */
[----:B------:R-:W-:Y:S06]  /*a3e0*/  BAR.SYNC.DEFER_BLOCKING 0x5, 0x180 ;  /* 0x0146000000007b1d */ /* 0x000fec0000010000 */
[----:B------:R-:W-:-:S02]  /*a3f0*/  UMOV UR4, 0x400 ;  /* 0x0000040000047882 */ /* 0x000fc40000000000 */
[----:B0-----:R-:W-:-:S09]  /*a400*/  ULEA UR4, UR5, UR4, 0x18 ;  /* 0x0000000405047291 */ /* 0x001fd2000f8ec03f */
[----:B------:R-:W0:Y:S01]  /*a410*/  LDS.128 R16, [UR4+0x2a8d0] ;  /* 0x02a8d004ff107984 */ /* 0x000e220008000c00 */
[----:B------:R-:W-:Y:S06]  /*a420*/  BAR.ARV 0x4, 0x180 ;  /* 0x0106000000007b1d */ /* 0x000fec0000002000 */
[----:B------:R-:W-:Y:S05]  /*a430*/  BRA `(.L_x_235) ;  /* 0x0000000800947947 */ /* 0x000fea0003800000 */
.L_x_234:
[----:B------:R-:W0:Y:S01]  /*a440*/  S2R R2, SR_TID.X ;  /* 0x0000000000027919 */ /* 0x000e220000002100 */
[----:B------:R-:W-:Y:S01]  /*a450*/  ULDC UR4, c[0x0][0xc3c] ;  /* 0x00030f0000047ab9 */ /* 0x000fe20000000800 */
[----:B------:R-:W-:Y:S01]  /*a460*/  IMAD.MOV.U32 R9, RZ, RZ, RZ ;  /* 0x000000ffff097224 */ /* 0x000fe200078e00ff */
[----:B------:R-:W1:Y:S01]  /*a470*/  S2UR UR6, SR_CTAID.X ;  /* 0x00000000000679c3 */ /* 0x000e620000002500 */
[----:B------:R-:W-:Y:S01]  /*a480*/  ULDC UR5, c[0x0][0xc38] ;  /* 0x00030e0000057ab9 */ /* 0x000fe20000000800 */
[----:B0-----:R-:W-:-:S04]  /*a490*/  LOP3.LUT R7, R2, 0x1f, RZ, 0xc0, !PT ;  /* 0x0000001f02077812 */ /* 0x001fc800078ec0ff */
[----:B------:R-:W-:-:S04]  /*a4a0*/  ISETP.NE.AND P0, PT, R7, 0x1f, PT ;  /* 0x0000001f0700780c */ /* 0x000fc80003f05270 */
[----:B------:R-:W-:-:S13]  /*a4b0*/  ISETP.GE.OR P1, PT, R7, UR4, !P0 ;  /* 0x0000000407007c0c */ /* 0x000fda000c726670 */
[----:B------:R-:W0:Y:S08]  /*a4c0*/  @!P1 LDC.64 R4, c[0x0][0xc80] ;  /* 0x00032000ff049b82 */ /* 0x000e300000000a00 */
[----:B------:R-:W2:Y:S01]  /*a4d0*/  @!P1 LDC.64 R2, c[0x0][0xc78] ;  /* 0x00031e00ff029b82 */ /* 0x000ea20000000a00 */
[----:B0-----:R-:W-:-:S05]  /*a4e0*/  @!P1 IMAD.WIDE.U32 R4, R7, 0x4, R4 ;  /* 0x0000000407049825 */ /* 0x001fca00078e0004 */
[----:B------:R-:W3:Y:S01]  /*a4f0*/  @!P1 LDG.E R0, desc[UR36][R4.64] ;  /* 0x0000002404009981 */ /* 0x000ee2000c1e1900 */
[----:B--2---:R-:W-:-:S05]  /*a500*/  @!P1 IMAD.WIDE.U32 R2, R7, 0x4, R2 ;  /* 0x0000000407029825 */ /* 0x004fca00078e0002 */
[----:B------:R-:W3:Y:S01]  /*a510*/  @!P1 LDG.E R9, desc[UR36][R2.64] ;  /* 0x0000002402099981 */ /* 0x000ee2000c1e1900 */
[C---:B------:R-:W-:Y:S02]  /*a520*/  ISETP.NE.AND P1, PT, R7.reuse, RZ, PT ;  /* 0x000000ff0700720c */ /* 0x040fe40003f25270 */
[C---:B------:R-:W-:Y:S02]  /*a530*/  ISETP.GE.U32.AND P2, PT, R7.reuse, 0x2, PT ;  /* 0x000000020700780c */ /* 0x040fe40003f46070 */
[C---:B------:R-:W-:Y:S02]  /*a540*/  ISETP.GE.U32.AND P3, PT, R7.reuse, 0x4, PT ;  /* 0x000000040700780c */ /* 0x040fe40003f66070 */
[C---:B------:R-:W-:Y:S02]  /*a550*/  ISETP.GE.U32.AND P4, PT, R7.reuse, 0x8, PT ;  /* 0x000000080700780c */ /* 0x040fe40003f86070 */
[----:B------:R-:W-:Y:S01]  /*a560*/  ISETP.GE.U32.AND P5, PT, R7, 0x10, PT ;  /* 0x000000100700780c */ /* 0x000fe20003fa6070 */
[----:B------:R-:W-:Y:S01]  /*a570*/  UMOV UR4, URZ ;  /* 0x0000003f00047c82 */ /* 0x000fe20008000000 */
[----:B---3--:R-:W-:-:S05]  /*a580*/  IMAD R6, R0, R9, RZ ;  /* 0x0000000900067224 */ /* 0x008fca00078e02ff */
[----:B------:R-:W0:Y:S02]  /*a590*/  SHFL.UP PT, R8, R6, 0x1, RZ ;  /* 0x0420000006087989 */ /* 0x000e2400000e00ff */
[----:B0-----:R-:W-:-:S05]  /*a5a0*/  SEL R11, R8, RZ, P1 ;  /* 0x000000ff080b7207 */ /* 0x001fca0000800000 */
[----:B------:R-:W-:-:S05]  /*a5b0*/  IMAD.IADD R11, R6, 0x1, R11 ;  /* 0x00000001060b7824 */ /* 0x000fca00078e020b */
[----:B------:R-:W0:Y:S02]  /*a5c0*/  SHFL.UP PT, R8, R11, 0x2, RZ ;  /* 0x044000000b087989 */ /* 0x000e2400000e00ff */
[----:B0-----:R-:W-:-:S05]  /*a5d0*/  SEL R8, R8, RZ, P2 ;  /* 0x000000ff08087207 */ /* 0x001fca0001000000 */
[----:B------:R-:W-:-:S05]  /*a5e0*/  IMAD.IADD R8, R11, 0x1, R8 ;  /* 0x000000010b087824 */ /* 0x000fca00078e0208 */
[----:B------:R-:W0:Y:S02]  /*a5f0*/  SHFL.UP PT, R4, R8, 0x4, RZ ;  /* 0x0480000008047989 */ /* 0x000e2400000e00ff */
[----:B0-----:R-:W-:-:S04]  /*a600*/  SEL R3, R4, RZ, P3 ;  /* 0x000000ff04037207 */ /* 0x001fc80001800000 */
[----:B------:R-:W-:-:S05]  /*a610*/  IADD3 R3, R8, R3, RZ ;  /* 0x0000000308037210 */ /* 0x000fca0007ffe0ff */
[----:B------:R-:W0:Y:S02]  /*a620*/  SHFL.UP PT, R2, R3, 0x8, RZ ;  /* 0x0500000003027989 */ /* 0x000e2400000e00ff */
[----:B0-----:R-:W-:-:S05]  /*a630*/  SEL R2, R2, RZ, P4 ;  /* 0x000000ff02027207 */ /* 0x001fca0002000000 */
[----:B------:R-:W-:-:S05]  /*a640*/  IMAD.IADD R2, R3, 0x1, R2 ;  /* 0x0000000103027824 */ /* 0x000fca00078e0202 */
[----:B------:R-:W0:Y:S02]  /*a650*/  SHFL.UP PT, R4, R2, 0x10, RZ ;  /* 0x0600000002047989 */ /* 0x000e2400000e00ff */
[----:B0-----:R-:W-:-:S05]  /*a660*/  SEL R5, R4, RZ, P5 ;  /* 0x000000ff04057207 */ /* 0x001fca0002800000 */
[----:B------:R-:W-:-:S05]  /*a670*/  IMAD.IADD R5, R2, 0x1, R5 ;  /* 0x0000000102057824 */ /* 0x000fca00078e0205 */
[----:B------:R-:W0:Y:S02]  /*a680*/  SHFL.IDX PT, R6, R5, 0x1f, 0x1f ;  /* 0x03e01f0005067f89 */ /* 0x000e2400000e0000 */
[----:B0-----:R-:W-:-:S05]  /*a690*/  IMAD R6, R6, UR5, RZ ;  /* 0x0000000506067c24 */ /* 0x001fca000f8e02ff */
[----:B-1----:R-:W-:Y:S01]  /*a6a0*/  ISETP.GT.AND P6, PT, R6, UR6, PT ;  /* 0x0000000606007c0c */ /* 0x002fe2000bfc4270 */
[----:B------:R-:W-:-:S12]  /*a6b0*/  IMAD.MOV.U32 R3, RZ, RZ, R6 ;  /* 0x000000ffff037224 */ /* 0x000fd800078e0006 */
[----:B------:R-:W-:Y:S05]  /*a6c0*/  @P6 BRA `(.L_x_236) ;  /* 0x0000000000986947 */ /* 0x000fea0003800000 */
[----:B------:R-:W-:Y:S01]  /*a6d0*/  IMAD.MOV.U32 R6, RZ, RZ, R3 ;  /* 0x000000ffff067224 */ /* 0x000fe200078e0003 */
[----:B------:R-:W-:Y:S01]  /*a6e0*/  UMOV UR4, URZ ;  /* 0x0000003f00047c82 */ /* 0x000fe20008000000 */
[----:B------:R-:W-:-:S05]  /*a6f0*/  ULDC UR5, c[0x0][0xc38] ;  /* 0x00030e0000057ab9 */ /* 0x000fca0000000800 */
.L_x_238:
[----:B------:R-:W0:Y:S01]  /*a700*/  LDC R0, c[0x0][0xc3c] ;  /* 0x00030f00ff007b82 */ /* 0x000e220000000800 */
[----:B------:R-:W-:-:S06]  /*a710*/  UIADD3 UR4, UR4, 0x1f, URZ ;  /* 0x0000001f04047890 */ /* 0x000fcc000fffe03f */
[----:B0-----:R-:W-:-:S13]  /*a720*/  ISETP.LE.AND P6, PT, R0, UR4, PT ;  /* 0x0000000400007c0c */ /* 0x001fda000bfc3270 */
[----:B------:R-:W-:Y:S05]  /*a730*/  @P6 BRA `(.L_x_237) ;  /* 0x0000000400a86947 */ /* 0x000fea0003800000 */
[----:B------:R-:W-:-:S05]  /*a740*/  VIADD R9, R7, UR4 ;  /* 0x0000000407097c36 */ /* 0x000fca0008000000 */
[----:B------:R-:W-:Y:S01]  /*a750*/  ISETP.GE.OR P6, PT, R9, R0, !P0 ;  /* 0x000000000900720c */ /* 0x000fe200047c6670 */
[----:B------:R-:W-:-:S12]  /*a760*/  IMAD.MOV.U32 R0, RZ, RZ, RZ ;  /* 0x000000ffff007224 */ /* 0x000fd800078e00ff */
[----:B------:R-:W0:Y:S08]  /*a770*/  @!P6 LDC.64 R4, c[0x0][0xc80] ;  /* 0x00032000ff04eb82 */ /* 0x000e300000000a00 */
[----:B------:R-:W1:Y:S01]  /*a780*/  @!P6 LDC.64 R2, c[0x0][0xc78] ;  /* 0x00031e00ff02eb82 */ /* 0x000e620000000a00 */
[----:B0-----:R-:W-:-:S05]  /*a790*/  @!P6 IMAD.WIDE R4, R9, 0x4, R4 ;  /* 0x000000040904e825 */ /* 0x001fca00078e0204 */
[----:B------:R-:W2:Y:S01]  /*a7a0*/  @!P6 LDG.E R0, desc[UR36][R4.64] ;  /* 0x000000240400e981 */ /* 0x000ea2000c1e1900 */
[----:B-1----:R-:W-:Y:S01]  /*a7b0*/  @!P6 IMAD.WIDE R2, R9, 0x4, R2 ;  /* 0x000000040902e825 */ /* 0x002fe200078e0202 */
[----:B------:R-:W-:-:S06]  /*a7c0*/  MOV R9, RZ ;  /* 0x000000ff00097202 */ /* 0x000fcc0000000f00 */
[----:B------:R-:W2:Y:S02]  /*a7d0*/  @!P6 LDG.E R9, desc[UR36][R2.64] ;  /* 0x000000240209e981 */ /* 0x000ea4000c1e1900 */
[----:B--2---:R-:W-:-:S05]  /*a7e0*/  IMAD R13, R0, R9, RZ ;  /* 0x00000009000d7224 */ /* 0x004fca00078e02ff */
[----:B------:R-:W0:Y:S02]  /*a7f0*/  SHFL.UP PT, R8, R13, 0x1, RZ ;  /* 0x042000000d087989 */ /* 0x000e2400000e00ff */
[----:B0-----:R-:W-:-:S05]  /*a800*/  SEL R8, R8, RZ, P1 ;  /* 0x000000ff08087207 */ /* 0x001fca0000800000 */
[----:B------:R-:W-:-:S05]  /*a810*/  IMAD.IADD R8, R13, 0x1, R8 ;  /* 0x000000010d087824 */ /* 0x000fca00078e0208 */
        /* <DEDUP_REMOVED lines=12> */
[----:B------:R-:W0:Y:S02]  /*a8e0*/  SHFL.IDX PT, R2, R5, 0x1f, 0x1f ;  /* 0x03e01f0005027f89 */ /* 0x000e2400000e0000 */
[----:B0-----:R-:W-:-:S04]  /*a8f0*/  IMAD R3, R2, UR5, RZ ;  /* 0x0000000502037c24 */ /* 0x001fc8000f8e02ff */
[----:B------:R-:W-:-:S05]  /*a900*/  IMAD.IADD R6, R3, 0x1, R6 ;  /* 0x0000000103067824 */ /* 0x000fca00078e0206 */
[----:B------:R-:W-:-:S13]  /*a910*/  ISETP.GT.AND P6, PT, R6, UR6, PT ;  /* 0x0000000606007c0c */ /* 0x000fda000bfc4270 */
[----:B------:R-:W-:Y:S05]  /*a920*/  @!P6 BRA `(.L_x_238) ;  /* 0xfffffffc0074e947 */ /* 0x000fea000383ffff */
.L_x_236:
[----:B------:R-:W-:Y:S01]  /*a930*/  IADD3 R10, -R3, R6, RZ ;  /* 0x00000006030a7210 */ /* 0x000fe20007ffe1ff */
[----:B------:R-:W-:-:S04]  /*a940*/  IMAD.MOV.U32 R16, RZ, RZ, RZ ;  /* 0x000000ffff107224 */ /* 0x000fc800078e00ff */
[----:B------:R-:W-:-:S05]  /*a950*/  IMAD R2, R5, UR5, R10 ;  /* 0x0000000505027c24 */ /* 0x000fca000f8e020a */
[----:B------:R-:W-:-:S13]  /*a960*/  ISETP.GT.AND P0, PT, R2, UR6, PT ;  /* 0x0000000602007c0c */ /* 0x000fda000bf04270 */
[----:B------:R-:W-:-:S04]  /*a970*/  VOTE.ANY R6, PT, !P0 ;  /* 0x0000000000067806 */ /* 0x000fc800040e0100 */
[----:B------:R-:W0:Y:S01]  /*a980*/  POPC R19, R6 ;  /* 0x0000000600137309 */ /* 0x000e220000000000 */
[----:B------:R-:W-:Y:S01]  /*a990*/  ISETP.NE.AND P0, PT, R6, RZ, PT ;  /* 0x000000ff0600720c */ /* 0x000fe20003f05270 */
[----:B0-----:R-:W0:Y:S04]  /*a9a0*/  SHFL.IDX PT, R0, R0, R19, 0x1f ;  /* 0x00001f1300007589 */ /* 0x001e2800000e0000 */
[----:B------:R1:W2:Y:S01]  /*a9b0*/  SHFL.IDX PT, R9, R9, R19, 0x1f ;  /* 0x00001f1309097589 */ /* 0x0002a200000e0000 */
[----:B0-----:R-:W-:-:S04]  /*a9c0*/  IABS R4, R0 ;  /* 0x0000000000047213 */ /* 0x001fc80000000000 */
[----:B------:R-:W0:Y:S08]  /*a9d0*/  I2F.RP R8, R4 ;  /* 0x0000000400087306 */ /* 0x000e300000209400 */
[----:B0-----:R-:W0:Y:S02]  /*a9e0*/  MUFU.RCP R8, R8 ;  /* 0x0000000800087308 */ /* 0x001e240000001000 */
[----:B0-----:R-:W-:-:S06]  /*a9f0*/  VIADD R2, R8, 0xffffffe ;  /* 0x0ffffffe08027836 */ /* 0x001fcc0000000000 */
[----:B------:R-:W0:Y:S02]  /*aa00*/  F2I.FTZ.U32.TRUNC.NTZ R3, R2 ;  /* 0x0000000200037305 */ /* 0x000e24000021f000 */
[----:B0-----:R-:W-:Y:S01]  /*aa10*/  IMAD.MOV R11, RZ, RZ, -R3 ;  /* 0x000000ffff0b7224 */ /* 0x001fe200078e0a03 */
[----:B-12---:R-:W-:Y:S06]  /*aa20*/  @!P0 BRA `(.L_x_239) ;  /* 0x0000000000088947 */ /* 0x006fec0003800000 */
[----:B------:R-:W-:-:S06]  /*aa30*/  VIADD R16, R19, 0xffffffff ;  /* 0xffffffff13107836 */ /* 0x000fcc0000000000 */
[----:B------:R0:W1:Y:S02]  /*aa40*/  SHFL.IDX PT, R16, R5, R16, 0x1f ;  /* 0x00001f1005107589 */ /* 0x00006400000e0000 */
.L_x_239:
[----:B-1----:R-:W-:Y:S01]  /*aa50*/  IMAD R16, R16, UR5, R10 ;  /* 0x0000000510107c24 */ /* 0x002fe2000f8e020a */
[----:B0-----:R-:W-:Y:S01]  /*aa60*/  IABS R5, R9 ;  /* 0x0000000900057213 */ /* 0x001fe20000000000 */
[----:B------:R-:W-:Y:S01]  /*aa70*/  IMAD R11, R11, R4, RZ ;  /* 0x000000040b0b7224 */ /* 0x000fe200078e02ff */
[----:B------:R-:W-:Y:S01]  /*aa80*/  IABS R10, R0 ;  /* 0x00000000000a7213 */ /* 0x000fe20000000000 */
[----:B------:R-:W-:Y:S01]  /*aa90*/  IMAD.MOV.U32 R2, RZ, RZ, RZ ;  /* 0x000000ffff027224 */ /* 0x000fe200078e00ff */
[----:B------:R-:W-:Y:S01]  /*aaa0*/  IADD3 R17, -R16, UR6, RZ ;  /* 0x0000000610117c10 */ /* 0x000fe2000fffe1ff */
[----:B------:R-:W0:Y:S01]  /*aab0*/  I2F.RP R6, R5 ;  /* 0x0000000500067306 */ /* 0x000e220000209400 */
[----:B------:R-:W-:Y:S02]  /*aac0*/  VIADD R19, R19, UR4 ;  /* 0x0000000413137c36 */ /* 0x000fe40008000000 */
[----:B------:R-:W-:Y:S01]  /*aad0*/  IABS R8, R17 ;  /* 0x0000001100087213 */ /* 0x000fe20000000000 */
[----:B------:R-:W-:-:S03]  /*aae0*/  IMAD.HI.U32 R2, R3, R11, R2 ;  /* 0x0000000b03027227 */ /* 0x000fc600078e0002 */
[----:B------:R-:W-:Y:S01]  /*aaf0*/  MOV R3, R8 ;  /* 0x0000000800037202 */ /* 0x000fe20000000f00 */
[----:B------:R-:W-:-:S04]  /*ab00*/  IMAD.MOV R10, RZ, RZ, -R10 ;  /* 0x000000ffff0a7224 */ /* 0x000fc800078e0a0a */
[----:B------:R-:W-:Y:S02]  /*ab10*/  IMAD.MOV.U32 R8, RZ, RZ, R10 ;  /* 0x000000ffff087224 */ /* 0x000fe400078e000a */
[----:B------:R-:W-:Y:S01]  /*ab20*/  IMAD.HI.U32 R2, R2, R3, RZ ;  /* 0x0000000302027227 */ /* 0x000fe200078e00ff */
[----:B0-----:R-:W0:Y:S03]  /*ab30*/  MUFU.RCP R6, R6 ;  /* 0x0000000600067308 */ /* 0x001e260000001000 */
[----:B------:R-:W-:-:S05]  /*ab40*/  IMAD R3, R2, R8, R3 ;  /* 0x0000000802037224 */ /* 0x000fca00078e0203 */
[----:B------:R-:W-:Y:S01]  /*ab50*/  ISETP.GT.U32.AND P1, PT, R4, R3, PT ;  /* 0x000000030400720c */ /* 0x000fe20003f24070 */
[----:B0-----:R-:W-:-:S12]  /*ab60*/  VIADD R8, R6, 0xffffffe ;  /* 0x0ffffffe06087836 */ /* 0x001fd80000000000 */
[----:B------:R-:W-:Y:S02]  /*ab70*/  @!P1 IMAD.IADD R3, R3, 0x1, -R4 ;  /* 0x0000000103039824 */ /* 0x000fe400078e0a04 */
[----:B------:R-:W-:Y:S01]  /*ab80*/  @!P1 VIADD R2, R2, 0x1 ;  /* 0x0000000102029836 */ /* 0x000fe20000000000 */
[----:B------:R-:W-:Y:S02]  /*ab90*/  ISETP.NE.AND P1, PT, R0, RZ, PT ;  /* 0x000000ff0000720c */ /* 0x000fe40003f25270 */
[----:B------:R-:W-:Y:S02]  /*aba0*/  ISETP.GE.U32.AND P0, PT, R3, R4, PT ;  /* 0x000000040300720c */ /* 0x000fe40003f06070 */
[----:B------:R0:W1:Y:S01]  /*abb0*/  F2I.FTZ.U32.TRUNC.NTZ R3, R8 ;  /* 0x0000000800037305 */ /* 0x000062000021f000 */
[----:B------:R-:W-:-:S04]  /*abc0*/  LOP3.LUT R4, R17, R0, RZ, 0x3c, !PT ;  /* 0x0000000011047212 */ /* 0x000fc800078e3cff */
[----:B------:R-:W-:Y:S02]  /*abd0*/  ISETP.GE.AND P2, PT, R4, RZ, PT ;  /* 0x000000ff0400720c */ /* 0x000fe40003f46270 */
[----:B0-----:R-:W-:-:S04]  /*abe0*/  IABS R8, R9 ;  /* 0x0000000900087213 */ /* 0x001fc80000000000 */
[----:B------:R-:W-:Y:S02]  /*abf0*/  @P0 VIADD R2, R2, 0x1 ;  /* 0x0000000102020836 */ /* 0x000fe40000000000 */
[----:B------:R-:W-:Y:S02]  /*ac00*/  IMAD.MOV R8, RZ, RZ, -R8 ;  /* 0x000000ffff087224 */ /* 0x000fe400078e0a08 */
[----:B------:R-:W-:Y:S01]  /*ac10*/  IMAD.MOV.U32 R6, RZ, RZ, R2 ;  /* 0x000000ffff067224 */ /* 0x000fe200078e0002 */
[----:B-1----:R-:W-:-:S03]  /*ac20*/  IADD3 R2, RZ, -R3, RZ ;  /* 0x80000003ff027210 */ /* 0x002fc60007ffe0ff */
[----:B------:R-:W-:Y:S01]  /*ac30*/  @!P2 IMAD.MOV R6, RZ, RZ, -R6 ;  /* 0x000000ffff06a224 */ /* 0x000fe200078e0a06 */
[----:B------:R-:W-:Y:S01]  /*ac40*/  @!P1 LOP3.LUT R6, RZ, R0, RZ, 0x33, !PT ;  /* 0x00000000ff069212 */ /* 0x000fe200078e33ff */
[----:B------:R-:W-:Y:S02]  /*ac50*/  IMAD R11, R2, R5, RZ ;  /* 0x00000005020b7224 */ /* 0x000fe400078e02ff */
[----:B------:R-:W-:Y:S01]  /*ac60*/  IMAD.MOV.U32 R2, RZ, RZ, RZ ;  /* 0x000000ffff027224 */ /* 0x000fe200078e00ff */
[-C--:B------:R-:W-:Y:S01]  /*ac70*/  IABS R4, R6.reuse ;  /* 0x0000000600047213 */ /* 0x080fe20000000000 */
[----:B------:R-:W-:Y:S02]  /*ac80*/  IMAD R0, R0, R6, RZ ;  /* 0x0000000600007224 */ /* 0x000fe400078e02ff */
[----:B------:R-:W-:-:S04]  /*ac90*/  IMAD.HI.U32 R2, R3, R11, R2 ;  /* 0x0000000b03027227 */ /* 0x000fc800078e0002 */
[----:B------:R-:W-:Y:S02]  /*aca0*/  IMAD.MOV.U32 R3, RZ, RZ, R4 ;  /* 0x000000ffff037224 */ /* 0x000fe400078e0004 */
[----:B------:R-:W-:Y:S02]  /*acb0*/  IMAD.MOV.U32 R4, RZ, RZ, R8 ;  /* 0x000000ffff047224 */ /* 0x000fe400078e0008 */
[----:B------:R-:W-:-:S04]  /*acc0*/  IMAD.HI.U32 R2, R2, R3, RZ ;  /* 0x0000000302027227 */ /* 0x000fc800078e00ff */
[----:B------:R-:W-:Y:S01]  /*acd0*/  IMAD R4, R2, R4, R3 ;  /* 0x0000000402047224 */ /* 0x000fe200078e0203 */
[----:B------:R-:W-:Y:S01]  /*ace0*/  LOP3.LUT R3, R6, R9, RZ, 0x3c, !PT ;  /* 0x0000000906037212 */ /* 0x000fe200078e3cff */
[----:B------:R-:W-:-:S03]  /*acf0*/  IMAD.IADD R17, R17, 0x1, -R0 ;  /* 0x0000000111117824 */ /* 0x000fc600078e0a00 */
[----:B------:R-:W-:Y:S02]  /*ad00*/  ISETP.GT.U32.AND P1, PT, R5, R4, PT ;  /* 0x000000040500720c */ /* 0x000fe40003f24070 */
[----:B------:R-:W-:-:S11]  /*ad10*/  ISETP.GE.AND P2, PT, R3, RZ, PT ;  /* 0x000000ff0300720c */ /* 0x000fd60003f46270 */
[----:B------:R-:W-:Y:S01]  /*ad20*/  @!P1 IMAD.IADD R4, R4, 0x1, -R5 ;  /* 0x0000000104049824 */ /* 0x000fe200078e0a05 */
[----:B------:R-:W-:Y:S02]  /*ad30*/  @!P1 IADD3 R2, R2, 0x1, RZ ;  /* 0x0000000102029810 */ /* 0x000fe40007ffe0ff */
[----:B------:R-:W-:Y:S02]  /*ad40*/  ISETP.NE.AND P1, PT, R9, RZ, PT ;  /* 0x000000ff0900720c */ /* 0x000fe40003f25270 */
[----:B------:R-:W-:-:S13]  /*ad50*/  ISETP.GE.U32.AND P0, PT, R4, R5, PT ;  /* 0x000000050400720c */ /* 0x000fda0003f06070 */
[----:B------:R-:W-:-:S04]  /*ad60*/  @P0 VIADD R2, R2, 0x1 ;  /* 0x0000000102020836 */ /* 0x000fc80000000000 */
[----:B------:R-:W-:Y:S01]  /*ad70*/  @!P2 IMAD.MOV R2, RZ, RZ, -R2 ;  /* 0x000000ffff02a224 */ /* 0x000fe200078e0a02 */
[----:B------:R-:W-:-:S05]  /*ad80*/  @!P1 LOP3.LUT R2, RZ, R9, RZ, 0x33, !PT ;  /* 0x00000009ff029212 */ /* 0x000fca00078e33ff */
[----:B------:R-:W-:-:S04]  /*ad90*/  IMAD.MOV R18, RZ, RZ, -R2 ;  /* 0x000000ffff127224 */ /* 0x000fc800078e0a02 */
[C---:B------:R-:W-:Y:S02]  /*ada0*/  IMAD R18, R9.reuse, R18, R6 ;  /* 0x0000001209127224 */ /* 0x040fe400078e0206 */
[----:B------:R-:W-:-:S05]  /*adb0*/  IMAD R9, R9, 0x1000000, R2 ;  /* 0x0100000009097824 */ /* 0x000fca00078e0202 */
[----:B------:R-:W-:Y:S01]  /*adc0*/  LEA R18, R18, R9, 0x10 ;  /* 0x0000000912127211 */ /* 0x000fe200078e80ff */
[----:B------:R-:W-:Y:S06]  /*add0*/  BRA `(.L_x_240) ;  /* 0x0000000000147947 */ /* 0x000fec0003800000 */
.L_x_237:
[----:B------:R-:W-:Y:S01]  /*ade0*/  ULDC UR4, c[0x0][0xc3c] ;  /* 0x00030f0000047ab9 */ /* 0x000fe20000000800 */
[----:B------:R-:W-:Y:S02]  /*adf0*/  IMAD.MOV.U32 R17, RZ, RZ, RZ ;  /* 0x000000ffff117224 */ /* 0x000fe400078e00ff */
[----:B------:R-:W-:Y:S02]  /*ae00*/  IMAD.U32 R16, RZ, RZ, UR6 ;  /* 0x00000006ff107e24 */ /* 0x000fe4000f8e00ff */
[----:B------:R-:W-:Y:S02]  /*ae10*/  IMAD.MOV.U32 R18, RZ, RZ, RZ ;  /* 0x000000ffff127224 */ /* 0x000fe400078e00ff */
[----:B------:R-:W-:-:S07]  /*ae20*/  IMAD.U32 R19, RZ, RZ, UR4 ;  /* 0x00000004ff137e24 */ /* 0x000fce000f8e00ff */
.L_x_240:
[----:B------:R-:W-:-:S13]  /*ae30*/  ISETP.NE.AND P0, PT, R7, RZ, PT ;  /* 0x000000ff0700720c */ /* 0x000fda0003f05270 */
[----:B------:R-:W0:Y:S01]  /*ae40*/  @!P0 S2R R3, SR_CgaCtaId ;  /* 0x0000000000038919 */ /* 0x000e220000008800 */
[----:B------:R-:W-:-:S04]  /*ae50*/  @!P0 MOV R0, 0x400 ;  /* 0x0000040000008802 */ /* 0x000fc80000000f00 */
[----:B0-----:R-:W-:-:S05]  /*ae60*/  @!P0 LEA R0, R3, R0, 0x18 ;  /* 0x0000000003008211 */ /* 0x001fca00078ec0ff */
[----:B------:R1:W-:Y:S01]  /*ae70*/  @!P0 STS.128 [R0+0x2a8d0], R16 ;  /* 0x02a8d01000008388 */ /* 0x0003e20000000c00 */
[----:B------:R-:W-:Y:S06]  /*ae80*/  BAR.ARV 0x5, 0x180 ;  /* 0x0146000000007b1d */ /* 0x000fec0000002000 */
.L_x_235:
[----:B------:R2:W-:Y:S01]  /*ae90*/  STL [R1+0x18], RZ ;  /* 0x000018ff01007387 */ /* 0x0005e20000100800 */
[----:B------:R-:W-:Y:S01]  /*aea0*/  ULDC UR4, c[0x0][0xc3c] ;  /* 0x00030f0000047ab9 */ /* 0x000fe20000000800 */
[----:B------:R-:W-:Y:S01]  /*aeb0*/  IMAD.MOV.U32 R28, RZ, RZ, 0x1 ;  /* 0x00000001ff1c7424 */ /* 0x000fe200078e00ff */
[----:B0-----:R-:W-:Y:S01]  /*aec0*/  ISETP.GE.AND P0, PT, R19, UR4, PT ;  /* 0x0000000413007c0c */ /* 0x001fe2000bf06270 */
[----:B------:R-:W-:-:S12]  /*aed0*/  IMAD.MOV.U32 R27, RZ, RZ, RZ ;  /* 0x000000ffff1b7224 */ /* 0x000fd800078e00ff */
[----:B--2---:R-:W-:Y:S05]  /*aee0*/  @P0 BRA `(.L_x_241) ;  /* 0x0000004800ac0947 */ /* 0x004fea0003800000 */
[----:B-1----:R-:W2:Y:S01]  /*aef0*/  LDL R0, [R1+0x1c] ;  /* 0x00001c0001007983 */ /* 0x002ea20000100800 */
[----:B------:R-:W0:Y:S01]  /*af00*/  S2UR UR5, SR_CgaCtaId ;  /* 0x00000000000579c3 */ /* 0x000e220000008800 */
[----:B------:R-:W-:Y:S01]  /*af10*/  BSSY B8, `(.L_x_241) ;  /* 0x00004a8000087945 */ /* 0x000fe20003800000 */
[----:B------:R-:W-:Y:S01]  /*af20*/  IMAD.MOV.U32 R28, RZ, RZ, 0x1 ;  /* 0x00000001ff1c7424 */ /* 0x000fe200078e00ff */
[----:B------:R-:W1:Y:S01]  /*af30*/  S2R R5, SR_TID.X ;  /* 0x0000000000057919 */ /* 0x000e620000002100 */
[----:B------:R-:W-:Y:S01]  /*af40*/  IMAD.MOV.U32 R27, RZ, RZ, RZ ;  /* 0x000000ffff1b7224 */ /* 0x000fe200078e00ff */
[----:B------:R-:W-:Y:S01]  /*af50*/  ULDC UR39, c[0x0][0xc] ;  /* 0x0000030000277ab9 */ /* 0x000fe20000000800 */
[----:B------:R3:W-:Y:S01]  /*af60*/  STL [R1+0x18], RZ ;  /* 0x000018ff01007387 */ /* 0x0007e20000100800 */
[----:B-1----:R-:W-:Y:S02]  /*af70*/  LOP3.LUT R4, R5, 0x7f, RZ, 0xc0, !PT ;  /* 0x0000007f05047812 */ /* 0x002fe400078ec0ff */
[----:B--2---:R-:W-:-:S02]  /*af80*/  R2UR UR4, R0 ;  /* 0x00000000000472ca */ /* 0x004fc400000e0000 */
[----:B------:R-:W-:-:S04]  /*af90*/  SHF.L.U32 R0, R5, 0x3, RZ ;  /* 0x0000000305007819 */ /* 0x000fc800000006ff */
[----:B------:R-:W-:-:S04]  /*afa0*/  LOP3.LUT R2, R0, 0x1f8, RZ, 0xc0, !PT ;  /* 0x000001f800027812 */ /* 0x000fc800078ec0ff */
[----:B------:R-:W-:Y:S01]  /*afb0*/  LOP3.LUT R3, R2, 0x38, R5, 0x78, !PT ;  /* 0x0000003802037812 */ /* 0x000fe200078e7805 */
[----:B------:R-:W-:Y:S01]  /*afc0*/  IMAD.SHL.U32 R2, R5, 0x10, RZ ;  /* 0x0000001005027824 */ /* 0x000fe200078e00ff */
[----:B------:R-:W-:Y:S01]  /*afd0*/  SHF.R.U32.HI R5, RZ, 0x3, R4 ;  /* 0x00000003ff057819 */ /* 0x000fe20000011604 */
[----:B------:R-:W-:Y:S01]  /*afe0*/  ULOP3.LUT UR38, UR4, 0x2, URZ, 0xfc, !UPT ;  /* 0x0000000204267892 */ /* 0x000fe2000f8efc3f */
[----:B------:R-:W-:Y:S02]  /*aff0*/  LOP3.LUT R32, R3, 0x200, R0, 0xf8, !PT ;  /* 0x0000020003207812 */ /* 0x000fe400078ef800 */
[----:B------:R-:W-:Y:S01]  /*b000*/  UMOV UR4, 0x400 ;  /* 0x0000040000047882 */ /* 0x000fe20000000000 */
[----:B------:R-:W-:Y:S01]  /*b010*/  LOP3.LUT R4, R0, 0x38, RZ, 0xc0, !PT ;  /* 0x0000003800047812 */ /* 0x000fe200078ec0ff */
[----:B0-----:R-:W-:Y:S01]  /*b020*/  ULEA UR4, UR5, UR4, 0x18 ;  /* 0x0000000405047291 */ /* 0x001fe2000f8ec03f */
[----:B------:R-:W-:Y:S02]  /*b030*/  LOP3.LUT R3, R5, 0x70, R2, 0xf8, !PT ;  /* 0x0000007005037812 */ /* 0x000fe400078ef802 */
[----:B------:R-:W-:-:S02]  /*b040*/  LOP3.LUT R2, R4, 0x40, RZ, 0xfc, !PT ;  /* 0x0000004004027812 */ /* 0x000fc400078efcff */
[----:B------:R-:W-:Y:S01]  /*b050*/  LOP3.LUT R0, R4, 0x80, RZ, 0xfc, !PT ;  /* 0x0000008004007812 */ /* 0x000fe200078efcff */
[----:B------:R-:W-:-:S04]  /*b060*/  IMAD.U32 R22, RZ, RZ, UR4 ;  /* 0x00000004ff167e24 */ /* 0x000fc8000f8e00ff */
[----:B---3--:R-:W-:-:S07]  /*b070*/  IMAD R33, R32, 0x2, R22 ;  /* 0x0000000220217824 */ /* 0x008fce00078e0216 */
.L_x_304:
[----:B0-----:R-:W0:Y:S02]  /*b080*/  LDC.64 R30, c[0x0][0xc88] ;  /* 0x00032200ff1e7b82 */ /* 0x001e240000000a00 */
[----:B0-----:R-:W-:-:S06]  /*b090*/  IMAD.WIDE R30, R19, 0x4, R30 ;  /* 0x00000004131e7825 */ /* 0x001fcc00078e021e */
[----:B--2---:R-:W2:Y:S01]  /*b0a0*/  LDG.E R30, desc[UR36][R30.64] ;  /* 0x000000241e1e7981 */ /* 0x004ea2000c1e1900 */
[----:B------:R-:W-:Y:S05]  /*b0b0*/  YIELD ;  /* 0x0000000000007946 */ /* 0x000fea0003800000 */
[----:B------:R-:W-:Y:S01]  /*b0c0*/  ULDC.64 UR4, c[0x0][0xa28] ;  /* 0x00028a0000047ab9 */ /* 0x000fe20000000a00 */
[----:B------:R-:W-:Y:S01]  /*b0d0*/  IMAD.MOV.U32 R37, RZ, RZ, RZ ;  /* 0x000000ffff257224 */ /* 0x000fe200078e00ff */
[----:B------:R-:W-:Y:S01]  /*b0e0*/  ISETP.NE.U32.AND P0, PT, RZ, UR4, PT ;  /* 0x00000004ff007c0c */ /* 0x000fe2000bf05070 */
[----:B------:R-:W-:-:S03]  /*b0f0*/  ULDC.64 UR6, c[0x0][0xa18] ;  /* 0x0002860000067ab9 */ /* 0x000fc60000000a00 */
[----:B------:R-:W-:Y:S01]  /*b100*/  ISETP.NE.AND.EX P0, PT, RZ, UR5, PT, P0 ;  /* 0x00000005ff007c0c */ /* 0x000fe2000bf05300 */
[----:B------:R-:W-:Y:S01]  /*b110*/  IMAD.MOV.U32 R35, RZ, RZ, RZ ;  /* 0x000000ffff237224 */ /* 0x000fe200078e00ff */
[----:B--2---:R-:W-:-:S11]  /*b120*/  SHF.R.S32.HI R0, RZ, 0x1f, R30 ;  /* 0x0000001fff007819 */ /* 0x004fd6000001141e */
[C---:B------:R-:W-:Y:S02]  /*b130*/  @P0 LEA R2, P1, R30.reuse, UR4, 0x2 ;  /* 0x000000041e020c11 */ /* 0x040fe4000f8210ff */
[C---:B------:R-:W-:Y:S01]  /*b140*/  SHF.L.U32 R24, R30.reuse, 0x2, RZ ;  /* 0x000000021e187819 */ /* 0x040fe200000006ff */
[----:B------:R0:W-:Y:S01]  /*b150*/  STL [R1+0x4], R0 ;  /* 0x0000040001007387 */ /* 0x0001e20000100800 */
[----:B------:R-:W-:Y:S01]  /*b160*/  @P0 LEA.HI.X R3, R30, UR5, R0, 0x2, P1 ;  /* 0x000000051e030c11 */ /* 0x000fe200088f1400 */
[----:B------:R-:W-:-:S04]  /*b170*/  ULDC.64 UR4, c[0x0][0xa00] ;  /* 0x0002800000047ab9 */ /* 0x000fc80000000a00 */
[----:B------:R1:W5:Y:S01]  /*b180*/  @P0 LDG.E R37, desc[UR36][R2.64] ;  /* 0x0000002402250981 */ /* 0x000362000c1e1900 */
[----:B------:R-:W-:Y:S02]  /*b190*/  ISETP.NE.U32.AND P0, PT, RZ, UR4, PT ;  /* 0x00000004ff007c0c */ /* 0x000fe4000bf05070 */
[----:B------:R-:W-:Y:S02]  /*b1a0*/  SHF.L.U64.HI R25, R30, 0x2, R0 ;  /* 0x000000021e197819 */ /* 0x000fe40000010200 */
[----:B------:R-:W-:Y:S02]  /*b1b0*/  ISETP.NE.AND.EX P2, PT, RZ, UR5, PT, P0 ;  /* 0x00000005ff007c0c */ /* 0x000fe4000bf45300 */
[----:B------:R-:W-:Y:S02]  /*b1c0*/  ISETP.NE.U32.AND P0, PT, RZ, UR6, PT ;  /* 0x00000006ff007c0c */ /* 0x000fe4000bf05070 */
[----:B------:R-:W-:Y:S02]  /*b1d0*/  LOP3.LUT R23, R23, 0xffffffbf, RZ, 0xc0, !PT ;  /* 0xffffffbf17177812 */ /* 0x000fe400078ec0ff */
[----:B------:R-:W-:-:S02]  /*b1e0*/  ISETP.NE.AND.EX P0, PT, RZ, UR7, PT, P0 ;  /* 0x00000007ff007c0c */ /* 0x000fc4000bf05300 */
[----:B-1----:R-:W-:-:S04]  /*b1f0*/  IADD3 R2, P1, R24, UR4, RZ ;  /* 0x0000000418027c10 */ /* 0x002fc8000ff3e0ff */
[----:B------:R-:W-:Y:S01]  /*b200*/  IADD3.X R3, R25, UR5, RZ, P1, !PT ;  /* 0x0000000519037c10 */ /* 0x000fe20008ffe4ff */
[----:B------:R-:W-:Y:S01]  /*b210*/  ULDC.64 UR4, c[0x0][0x418] ;  /* 0x0001060000047ab9 */ /* 0x000fe20000000a00 */
[----:B------:R-:W-:-:S03]  /*b220*/  @P2 LOP3.LUT R23, R23, 0x40, RZ, 0xfc, !PT ;  /* 0x0000004017172812 */ /* 0x000fc600078efcff */
[----:B------:R1:W5:Y:S02]  /*b230*/  @P2 LDG.E R35, desc[UR36][R2.64] ;  /* 0x0000002402232981 */ /* 0x000364000c1e1900 */
[----:B------:R-:W-:-:S04]  /*b240*/  @P0 IADD3 R4, P1, R24, UR6, RZ ;  /* 0x0000000618040c10 */ /* 0x000fc8000ff3e0ff */
[----:B------:R-:W-:-:S05]  /*b250*/  @P0 IADD3.X R5, R25, UR7, RZ, P1, !PT ;  /* 0x0000000719050c10 */ /* 0x000fca0008ffe4ff */
[----:B0-----:R-:W2:Y:S01]  /*b260*/  @P0 LDG.E R0, desc[UR36][R4.64] ;  /* 0x0000002404000981 */ /* 0x001ea2000c1e1900 */
[----:B------:R-:W-:-:S03]  /*b270*/  UISETP.NE.U32.AND UP0, UPT, UR4, URZ, UPT ;  /* 0x0000003f0400728c */ /* 0x000fc6000bf05070 */
[----:B------:R-:W-:Y:S01]  /*b280*/  ULDC UR4, c[0x0][0x424] ;  /* 0x0001090000047ab9 */ /* 0x000fe20000000800 */
[----:B------:R-:W-:-:S03]  /*b290*/  UISETP.NE.AND.EX UP0, UPT, UR5, URZ, UPT, UP0 ;  /* 0x0000003f0500728c */ /* 0x000fc6000bf05300 */
[----:B------:R-:W-:Y:S01]  /*b2a0*/  ULDC UR5, c[0x0][0x2f0] ;  /* 0x0000bc0000057ab9 */ /* 0x000fe20000000800 */
[----:B------:R-:W-:-:S04]  /*b2b0*/  USEL UR4, UR4, 0x1, UP0 ;  /* 0x0000000104047887 */ /* 0x000fc80008000000 */
[----:B------:R-:W-:-:S06]  /*b2c0*/  UIMAD UR4, UR4, UR5, URZ ;  /* 0x00000005040472a4 */ /* 0x000fcc000f8e023f */
[----:B------:R-:W-:Y:S01]  /*b2d0*/  IMAD.U32 R34, RZ, RZ, UR4 ;  /* 0x00000004ff227e24 */ /* 0x000fe2000f8e00ff */
[----:B--2---:R1:W-:Y:S01]  /*b2e0*/  @P0 STL [R1+0x10], R0 ;  /* 0x0000100001000387 */ /* 0x0043e20000100800 */
[----:B------:R-:W-:Y:S05]  /*b2f0*/  @P0 BRA `(.L_x_242) ;  /* 0x0000000000200947 */ /* 0x000fea0003800000 */
[----:B------:R-:W-:Y:S02]  /*b300*/  ULDC UR4, c[0x0][0x288] ;  /* 0x0000a20000047ab9 */ /* 0x000fe40000000800 */
[----:B-1----:R-:W-:-:S05]  /*b310*/  IMAD.U32 R0, RZ, RZ, UR4 ;  /* 0x00000004ff007e24 */ /* 0x002fca000f8e00ff */
[----:B------:R0:W-:Y:S01]  /*b320*/  STL [R1+0x10], R0 ;  /* 0x0000100001007387 */ /* 0x0001e20000100800 */
[----:B------:R-:W-:Y:S05]  /*b330*/  @!P2 BRA `(.L_x_242) ;  /* 0x000000000010a947 */ /* 0x000fea0003800000 */
[----:B------:R-:W2:Y:S04]  /*b340*/  LDG.E R5, desc[UR36][R2.64] ;  /* 0x0000002402057981 */ /* 0x000ea8000c1e1900 */
[----:B0-----:R-:W2:Y:S02]  /*b350*/  LDG.E R0, desc[UR36][R2.64+0x4] ;  /* 0x0000042402007981 */ /* 0x001ea4000c1e1900 */
[----:B--2---:R-:W-:-:S05]  /*b360*/  IMAD.IADD R0, R0, 0x1, -R5 ;  /* 0x0000000100007824 */ /* 0x004fca00078e0a05 */
[----:B------:R2:W-:Y:S02]  /*b370*/  STL [R1+0x10], R0 ;  /* 0x0000100001007387 */ /* 0x0005e40000100800 */
.L_x_242:
[----:B------:R-:W-:Y:S01]  /*b380*/  ULDC.64 UR4, c[0x0][0xa20] ;  /* 0x0002880000047ab9 */ /* 0x000fe20000000a00 */
[----:B------:R-:W-:Y:S01]  /*b390*/  IMAD.MOV.U32 R31, RZ, RZ, R30 ;  /* 0x000000ffff1f7224 */ /* 0x000fe200078e001e */
[----:B------:R-:W-:-:S04]  /*b3a0*/  ISETP.NE.U32.AND P0, PT, RZ, UR4, PT ;  /* 0x00000004ff007c0c */ /* 0x000fc8000bf05070 */
[----:B------:R-:W-:-:S13]  /*b3b0*/  ISETP.NE.AND.EX P0, PT, RZ, UR5, PT, P0 ;  /* 0x00000005ff007c0c */ /* 0x000fda000bf05300 */
[----:B------:R-:W-:Y:S05]  /*b3c0*/  @!P0 BRA `(.L_x_243) ;  /* 0x0000000000108947 */ /* 0x000fea0003800000 */
[----:B-1----:R-:W-:-:S04]  /*b3d0*/  IADD3 R2, P0, R24, UR4, RZ ;  /* 0x0000000418027c10 */ /* 0x002fc8000ff1e0ff */
[----:B------:R-:W-:-:S05]  /*b3e0*/  IADD3.X R3, R25, UR5, RZ, P0, !PT ;  /* 0x0000000519037c10 */ /* 0x000fca00087fe4ff */
[----:B------:R1:W5:Y:S01]  /*b3f0*/  LDG.E R34, desc[UR36][R2.64] ;  /* 0x0000002402227981 */ /* 0x000362000c1e1900 */
[----:B------:R-:W-:Y:S05]  /*b400*/  BRA `(.L_x_244) ;  /* 0x0000000000247947 */ /* 0x000fea0003800000 */
.L_x_243:
[----:B------:R-:W-:Y:S02]  /*b410*/  ULDC.64 UR4, c[0x0][0xa08] ;  /* 0x0002820000047ab9 */ /* 0x000fe40000000a00 */
[----:B------:R-:W-:-:S04]  /*b420*/  ISETP.NE.U32.AND P0, PT, RZ, UR4, PT ;  /* 0x00000004ff007c0c */ /* 0x000fc8000bf05070 */
[----:B------:R-:W-:-:S13]  /*b430*/  ISETP.NE.AND.EX P0, PT, RZ, UR5, PT, P0 ;  /* 0x00000005ff007c0c */ /* 0x000fda000bf05300 */
[----:B------:R-:W-:Y:S05]  /*b440*/  @!P0 BRA `(.L_x_244) ;  /* 0x0000000000148947 */ /* 0x000fea0003800000 */
[----:B-1----:R-:W1:Y:S02]  /*b450*/  LDC.64 R2, c[0x0][0xa08] ;  /* 0x00028200ff027b82 */ /* 0x002e640000000a00 */
[----:B-1----:R-:W-:-:S05]  /*b460*/  IMAD.WIDE R2, R31, 0x4, R2 ;  /* 0x000000041f027825 */ /* 0x002fca00078e0202 */
[----:B------:R-:W3:Y:S04]  /*b470*/  LDG.E R34, desc[UR36][R2.64] ;  /* 0x0000002402227981 */ /* 0x000ee8000c1e1900 */
[----:B------:R-:W3:Y:S02]  /*b480*/  LDG.E R5, desc[UR36][R2.64+0x4] ;  /* 0x0000042402057981 */ /* 0x000ee4000c1e1900 */
[----:B---3--:R-:W-:-:S07]  /*b490*/  IMAD.IADD R34, R5, 0x1, -R34 ;  /* 0x0000000105227824 */ /* 0x008fce00078e0a22 */
.L_x_244:
[----:B-----5:R-:W-:Y:S01]  /*b4a0*/  IADD3 R34, -R37, R34, RZ ;  /* 0x0000002225227210 */ /* 0x020fe20007ffe1ff */
[----:B------:R-:W-:Y:S01]  /*b4b0*/  BSSY B0, `(.L_x_245) ;  /* 0x000002a000007945 */ /* 0x000fe20003800000 */
[----:B012---:R-:W-:Y:S02]  /*b4c0*/  LOP3.LUT R0, R18, 0xff000000, RZ, 0xc0, !PT ;  /* 0xff00000012007812 */ /* 0x007fe400078ec0ff */
[C---:B------:R-:W-:Y:S01]  /*b4d0*/  ISETP.GE.AND P0, PT, R34.reuse, 0x1, PT ;  /* 0x000000012200780c */ /* 0x040fe20003f06270 */
[----:B------:R-:W-:Y:S01]  /*b4e0*/  VIADD R2, R34, 0x5f ;  /* 0x0000005f22027836 */ /* 0x000fe20000000000 */
[----:B------:R-:W-:Y:S02]  /*b4f0*/  SHF.R.U32.HI R3, RZ, 0x8, R0 ;  /* 0x00000008ff037819 */ /* 0x000fe40000011600 */
[----:B------:R-:W-:Y:S01]  /*b500*/  LOP3.LUT R0, R18, 0xff0000, RZ, 0xc0, !PT ;  /* 0x00ff000012007812 */ /* 0x000fe200078ec0ff */
[----:B------:R-:W-:-:S03]  /*b510*/  IMAD.HI R2, R2, 0x2aaaaaab, RZ ;  /* 0x2aaaaaab02027827 */ /* 0x000fc600078e02ff */
[----:B------:R-:W-:Y:S01]  /*b520*/  LEA.HI R0, R0, R3, RZ, 0x10 ;  /* 0x0000000300007211 */ /* 0x000fe200078f80ff */
[----:B------:R-:W-:Y:S01]  /*b530*/  IMAD.MOV.U32 R3, RZ, RZ, RZ ;  /* 0x000000ffff037224 */ /* 0x000fe200078e00ff */
[----:B------:R-:W-:Y:S02]  /*b540*/  SHF.R.U32.HI R5, RZ, 0x1f, R2 ;  /* 0x0000001fff057819 */ /* 0x000fe40000011602 */
[----:B------:R-:W-:Y:S02]  /*b550*/  LOP3.LUT R36, R0, 0xff, RZ, 0xc0, !PT ;  /* 0x000000ff00247812 */ /* 0x000fe400078ec0ff */
[----:B------:R-:W-:Y:S01]  /*b560*/  LEA.HI.SX32 R5, R2, R5, 0x1c ;  /* 0x0000000502057211 */ /* 0x000fe200078fe2ff */
[----:B------:R-:W-:Y:S06]  /*b570*/  @!P0 BRA `(.L_x_246) ;  /* 0x0000000000748947 */ /* 0x000fec0003800000 */
[----:B------:R-:W-:-:S04]  /*b580*/  SHF.R.U32.HI R0, RZ, 0x10, R0 ;  /* 0x00000010ff007819 */ /* 0x000fc80000011600 */
[----:B------:R-:W-:-:S13]  /*b590*/  ISETP.NE.AND P0, PT, R0, RZ, PT ;  /* 0x000000ff0000720c */ /* 0x000fda0003f05270 */
[----:B------:R-:W0:Y:S02]  /*b5a0*/  @!P0 LDC R0, c[0x0][0x9f0] ;  /* 0x00027c00ff008b82 */ /* 0x000e240000000800 */
[-C--:B0-----:R-:W-:Y:S02]  /*b5b0*/  IABS R4, R0.reuse ;  /* 0x0000000000047213 */ /* 0x081fe40000000000 */
[----:B------:R-:W-:Y:S02]  /*b5c0*/  IADD3 R7, R0, -0x1, R5 ;  /* 0xffffffff00077810 */ /* 0x000fe40007ffe005 */
[----:B------:R-:W0:Y:S02]  /*b5d0*/  I2F.RP R6, R4 ;  /* 0x0000000400067306 */ /* 0x000e240000209400 */
[----:B------:R-:W-:-:S04]  /*b5e0*/  LOP3.LUT R2, R7, R0, RZ, 0x3c, !PT ;  /* 0x0000000007027212 */ /* 0x000fc800078e3cff */
[----:B------:R-:W-:Y:S01]  /*b5f0*/  ISETP.GE.AND P2, PT, R2, RZ, PT ;  /* 0x000000ff0200720c */ /* 0x000fe20003f46270 */
[----:B------:R-:W-:Y:S01]  /*b600*/  IMAD.MOV.U32 R2, RZ, RZ, RZ ;  /* 0x000000ffff027224 */ /* 0x000fe200078e00ff */
[----:B0-----:R-:W0:Y:S02]  /*b610*/  MUFU.RCP R6, R6 ;  /* 0x0000000600067308 */ /* 0x001e240000001000 */
[----:B0-----:R-:W-:Y:S01]  /*b620*/  VIADD R3, R6, 0xffffffe ;  /* 0x0ffffffe06037836 */ /* 0x001fe20000000000 */
[----:B------:R-:W-:-:S05]  /*b630*/  IABS R6, R0 ;  /* 0x0000000000067213 */ /* 0x000fca0000000000 */
[----:B------:R-:W0:Y:S01]  /*b640*/  F2I.FTZ.U32.TRUNC.NTZ R3, R3 ;  /* 0x0000000300037305 */ /* 0x000e22000021f000 */
[----:B------:R-:W-:Y:S02]  /*b650*/  IMAD.MOV R6, RZ, RZ, -R6 ;  /* 0x000000ffff067224 */ /* 0x000fe400078e0a06 */
[----:B0-----:R-:W-:-:S04]  /*b660*/  IMAD.MOV R9, RZ, RZ, -R3 ;  /* 0x000000ffff097224 */ /* 0x001fc800078e0a03 */
[----:B------:R-:W-:-:S04]  /*b670*/  IMAD R9, R9, R4, RZ ;  /* 0x0000000409097224 */ /* 0x000fc800078e02ff */
[----:B------:R-:W-:Y:S01]  /*b680*/  IMAD.HI.U32 R2, R3, R9, R2 ;  /* 0x0000000903027227 */ /* 0x000fe200078e0002 */
[----:B------:R-:W-:-:S05]  /*b690*/  IABS R3, R7 ;  /* 0x0000000700037213 */ /* 0x000fca0000000000 */
[----:B------:R-:W-:-:S04]  /*b6a0*/  IMAD.HI.U32 R2, R2, R3, RZ ;  /* 0x0000000302027227 */ /* 0x000fc800078e00ff */
[----:B------:R-:W-:-:S05]  /*b6b0*/  IMAD R3, R2, R6, R3 ;  /* 0x0000000602037224 */ /* 0x000fca00078e0203 */
[----:B------:R-:W-:-:S13]  /*b6c0*/  ISETP.GT.U32.AND P1, PT, R4, R3, PT ;  /* 0x000000030400720c */ /* 0x000fda0003f24070 */
[-C--:B------:R-:W-:Y:S01]  /*b6d0*/  @!P1 IADD3 R3, R3, -R4.reuse, RZ ;  /* 0x8000000403039210 */ /* 0x080fe20007ffe0ff */
[----:B------:R-:W-:Y:S01]  /*b6e0*/  @!P1 VIADD R2, R2, 0x1 ;  /* 0x0000000102029836 */ /* 0x000fe20000000000 */
[----:B------:R-:W-:Y:S02]  /*b6f0*/  ISETP.NE.AND P1, PT, R0, RZ, PT ;  /* 0x000000ff0000720c */ /* 0x000fe40003f25270 */
[----:B------:R-:W-:-:S13]  /*b700*/  ISETP.GE.U32.AND P0, PT, R3, R4, PT ;  /* 0x000000040300720c */ /* 0x000fda0003f06070 */
[----:B------:R-:W-:-:S04]  /*b710*/  @P0 VIADD R2, R2, 0x1 ;  /* 0x0000000102020836 */ /* 0x000fc80000000000 */
[----:B------:R-:W-:Y:S01]  /*b720*/  @!P2 IMAD.MOV R2, RZ, RZ, -R2 ;  /* 0x000000ffff02a224 */ /* 0x000fe200078e0a02 */
[----:B------:R-:W-:-:S05]  /*b730*/  @!P1 LOP3.LUT R2, RZ, R0, RZ, 0x33, !PT ;  /* 0x00000000ff029212 */ /* 0x000fca00078e33ff */
[----:B------:R-:W-:-:S07]  /*b740*/  IMAD.MOV.U32 R3, RZ, RZ, R2 ;  /* 0x000000ffff037224 */ /* 0x000fce00078e0002 */
.L_x_246:
[----:B------:R-:W-:Y:S05]  /*b750*/  BSYNC B0 ;  /* 0x0000000000007941 */ /* 0x000fea0003800000 */
.L_x_245:
[-C--:B------:R-:W-:Y:S01]  /*b760*/  IMAD R36, R36, R3.reuse, RZ ;  /* 0x0000000324247224 */ /* 0x080fe200078e02ff */
[----:B------:R-:W-:Y:S04]  /*b770*/  BSSY B7, `(.L_x_247) ;  /* 0x000035f000077945 */ /* 0x000fe80003800000 */
[----:B------:R-:W-:-:S04]  /*b780*/  VIADDMNMX R29, R36, R3, R5, PT ;  /* 0x00000003241d7246 */ /* 0x000fc80003800105 */
[----:B------:R-:W-:Y:S01]  /*b790*/  ISETP.GT.AND P0, PT, R29, R36, PT ;  /* 0x000000241d00720c */ /* 0x000fe20003f04270 */
[----:B------:R0:W-:-:S12]  /*b7a0*/  STL [R1+0x14], R29 ;  /* 0x0000141d01007387 */ /* 0x0001d80000100800 */
[----:B0-----:R-:W-:Y:S05]  /*b7b0*/  @P0 BRA `(.L_x_248) ;  /* 0x0000000000440947 */ /* 0x001fea0003800000 */
[----:B------:R-:W0:Y:S02]  /*b7c0*/  S2R R0, SR_TID.X ;  /* 0x0000000000007919 */ /* 0x000e240000002100 */
[----:B0-----:R-:W-:-:S04]  /*b7d0*/  LOP3.LUT R0, R0, 0x7f, RZ, 0xc0, !PT ;  /* 0x0000007f00007812 */ /* 0x001fc800078ec0ff */
[----:B------:R-:W-:-:S13]  /*b7e0*/  ISETP.NE.AND P0, PT, R0, RZ, PT ;  /* 0x000000ff0000720c */ /* 0x000fda0003f05270 */
[----:B------:R-:W-:Y:S05]  /*b7f0*/  @P0 BRA `(.L_x_249) ;  /* 0x0000003400580947 */ /* 0x000fea0003800000 */
[----:B------:R-:W0:Y:S01]  /*b800*/  S2R R7, SR_LANEID ;  /* 0x0000000000077919 */ /* 0x000e220000000000 */
[----:B------:R-:W-:Y:S01]  /*b810*/  VOTEU.ANY UR4, UPT, PT ;  /* 0x0000000000047886 */ /* 0x000fe200038e0100 */
[----:B------:R-:W1:Y:S01]  /*b820*/  LDC.64 R2, c[0x0][0xc60] ;  /* 0x00031800ff027b82 */ /* 0x000e620000000a00 */
[----:B------:R-:W0:Y:S08]  /*b830*/  FLO.U32 R0, UR4 ;  /* 0x0000000400007d00 */ /* 0x000e3000080e0000 */
[----:B------:R-:W1:Y:S01]  /*b840*/  POPC R5, UR4 ;  /* 0x0000000400057d09 */ /* 0x000e620008000000 */
[----:B0-----:R-:W-:-:S13]  /*b850*/  ISETP.EQ.U32.AND P0, PT, R0, R7, PT ;  /* 0x000000070000720c */ /* 0x001fda0003f02070 */
[----:B-1----:R-:W2:Y:S01]  /*b860*/  @P0 ATOMG.E.ADD.STRONG.GPU PT, R3, desc[UR36][R2.64], R5 ;  /* 0x00000005020309a8 */ /* 0x002ea200081ee1e4 */
[----:B------:R-:W0:Y:S02]  /*b870*/  S2R R4, SR_LTMASK ;  /* 0x0000000000047919 */ /* 0x000e240000003900 */
[----:B0-----:R-:W-:-:S04]  /*b880*/  LOP3.LUT R4, R4, UR4, RZ, 0xc0, !PT ;  /* 0x0000000404047c12 */ /* 0x001fc8000f8ec0ff */
[----:B------:R-:W0:Y:S01]  /*b890*/  POPC R7, R4 ;  /* 0x0000000400077309 */ /* 0x000e220000000000 */
[----:B--2---:R-:W0:Y:S02]  /*b8a0*/  SHFL.IDX PT, R0, R3, R0, 0x1f ;  /* 0x00001f0003007589 */ /* 0x004e2400000e0000 */
[----:B0-----:R-:W-:Y:S01]  /*b8b0*/  IADD3 R16, R0, UR39, R7 ;  /* 0x0000002700107c10 */ /* 0x001fe2000fffe007 */
[----:B------:R-:W-:Y:S06]  /*b8c0*/  BRA `(.L_x_249) ;  /* 0x0000003400247947 */ /* 0x000fec0003800000 */
.L_x_248:
[----:B------:R-:W-:Y:S01]  /*b8d0*/  VIADD R0, R22, 0x18400 ;  /* 0x0001840016007836 */ /* 0x000fe20000000000 */
[----:B------:R-:W-:Y:S04]  /*b8e0*/  BSSY B6, `(.L_x_250) ;  /* 0x0000013000067945 */ /* 0x000fe80003800000 */
[----:B------:R-:W-:-:S13]  /*b8f0*/  LOP3.LUT P0, RZ, R0, 0x3ff, RZ, 0xc0, !PT ;  /* 0x000003ff00ff7812 */ /* 0x000fda000780c0ff */
[----:B------:R-:W-:Y:S05]  /*b900*/  @!P0 BRA `(.L_x_251) ;  /* 0x0000000000408947 */ /* 0x000fea0003800000 */
        /* <DEDUP_REMOVED lines=8> */
[----:B------:R-:W-:Y:S01]  /*b990*/  MOV R13, RZ ;  /* 0x000000ff000d7202 */ /* 0x000fe20000000f00 */
[----:B------:R-:W-:Y:S02]  /*b9a0*/  IMAD.U32 R7, RZ, RZ, UR9 ;  /* 0x00000009ff077e24 */ /* 0x000fe4000f8e00ff */
[----:B------:R-:W-:-:S02]  /*b9b0*/  IMAD.U32 R10, RZ, RZ, UR4 ;  /* 0x00000004ff0a7e24 */ /* 0x000fc4000f8e00ff */
[----:B------:R-:W-:Y:S02]  /*b9c0*/  IMAD.U32 R11, RZ, RZ, UR5 ;  /* 0x00000005ff0b7e24 */ /* 0x000fe4000f8e00ff */
[----:B------:R-:W-:Y:S02]  /*b9d0*/  IMAD.MOV.U32 R8, RZ, RZ, 0x70 ;  /* 0x00000070ff087424 */ /* 0x000fe400078e00ff */
[----:B------:R-:W-:-:S07]  /*b9e0*/  IMAD.MOV.U32 R12, RZ, RZ, 0x1 ;  /* 0x00000001ff0c7424 */ /* 0x000fce00078e00ff */
[----:B------:R-:W-:-:S07]  /*b9f0*/  LEPC R20, `(.L_x_251) ;  /* 0x000000001014794e */ /* 0x000fce0000000000 */
[----:B0-----:R-:W-:Y:S05]  /*ba00*/  CALL.ABS.NOINC R2 ;  /* 0x0000000002007343 */ /* 0x001fea0003c00000 */
.L_x_251:
[----:B------:R-:W-:Y:S05]  /*ba10*/  BSYNC B6 ;  /* 0x0000000000067941 */ /* 0x000fea0003800000 */
.L_x_250:
        /* <DEDUP_REMOVED lines=8> */
[----:B------:R0:W1:Y:S01]  /*baa0*/  LDC.64 R2, c[0x4][R26] ;  /* 0x010000001a027b82 */ /* 0x0000620000000a00 */
[----:B------:R-:W-:Y:S01]  /*bab0*/  IMAD.U32 R4, RZ, RZ, UR6 ;  /* 0x00000006ff047e24 */ /* 0x000fe2000f8e00ff */
[----:B------:R-:W-:Y:S01]  /*bac0*/  MOV R11, UR5 ;  /* 0x00000005000b7c02 */ /* 0x000fe20008000f00 */
[----:B------:R-:W-:Y:S02]  /*bad0*/  IMAD.U32 R5, RZ, RZ, UR7 ;  /* 0x00000007ff057e24 */ /* 0x000fe4000f8e00ff */
[----:B------:R-:W-:Y:S02]  /*bae0*/  IMAD.U32 R6, RZ, RZ, UR8 ;  /* 0x00000008ff067e24 */ /* 0x000fe4000f8e00ff */
[----:B------:R-:W-:-:S02]  /*baf0*/  IMAD.U32 R7, RZ, RZ, UR9 ;  /* 0x00000009ff077e24 */ /* 0x000fc4000f8e00ff */
[----:B------:R-:W-:Y:S02]  /*bb00*/  IMAD.U32 R10, RZ, RZ, UR4 ;  /* 0x00000004ff0a7e24 */ /* 0x000fe4000f8e00ff */
[----:B------:R-:W-:Y:S02]  /*bb10*/  IMAD.MOV.U32 R8, RZ, RZ, 0x70 ;  /* 0x00000070ff087424 */ /* 0x000fe400078e00ff */
[----:B------:R-:W-:Y:S02]  /*bb20*/  IMAD.MOV.U32 R12, RZ, RZ, 0x1 ;  /* 0x00000001ff0c7424 */ /* 0x000fe400078e00ff */
[----:B0-----:R-:W-:-:S07]  /*bb30*/  IMAD.MOV.U32 R13, RZ, RZ, RZ ;  /* 0x000000ffff0d7224 */ /* 0x001fce00078e00ff */
[----:B------:R-:W-:-:S07]  /*bb40*/  LEPC R20, `(.L_x_254) ;  /* 0x000000001014794e */ /* 0x000fce0000000000 */
[----:B-1----:R-:W-:Y:S05]  /*bb50*/  CALL.ABS.NOINC R2 ;  /* 0x0000000002007343 */ /* 0x002fea0003c00000 */
.L_x_254:
[----:B------:R0:W1:Y:S01]  /*bb60*/  LDC.64 R2, c[0x4][R26] ;  /* 0x010000001a027b82 */ /* 0x0000620000000a00 */
[----:B------:R-:W-:Y:S01]  /*bb70*/  ULDC.64 UR6, c[0x4][0xf0] ;  /* 0x01003c0000067ab9 */ /* 0x000fe20000000a00 */
[----:B------:R-:W-:Y:S01]  /*bb80*/  ULDC.64 UR8, c[0x4][0xf8] ;  /* 0x01003e0000087ab9 */ /* 0x000fe20000000a00 */
[----:B------:R-:W-:Y:S01]  /*bb90*/  ULDC.64 UR4, c[0x4][0x80] ;  /* 0x0100200000047ab9 */ /* 0x000fe20000000a00 */
        /* <DEDUP_REMOVED lines=11> */
.L_x_253:
[----:B------:R-:W-:Y:S05]  /*bc50*/  BSYNC B6 ;  /* 0x0000000000067941 */ /* 0x000fea0003800000 */
.L_x_252:
[----:B------:R-:W-:Y:S01]  /*bc60*/  ULDC.64 UR4, c[0x0][0x9f8] ;  /* 0x00027e0000047ab9 */ /* 0x000fe20000000a00 */
[----:B------:R-:W0:Y:S01]  /*bc70*/  LDC R6, c[0x0][0x430] ;  /* 0x00010c00ff067b82 */ /* 0x000e220000000800 */
[----:B------:R-:W-:Y:S01]  /*bc80*/  ISETP.NE.U32.AND P0, PT, RZ, UR4, PT ;  /* 0x00000004ff007c0c */ /* 0x000fe2000bf05070 */
[----:B------:R-:W1:Y:S03]  /*bc90*/  S2R R2, SR_TID.X ;  /* 0x0000000000027919 */ /* 0x000e660000002100 */
[----:B------:R-:W-:-:S13]  /*bca0*/  ISETP.NE.AND.EX P0, PT, RZ, UR5, PT, P0 ;  /* 0x00000005ff007c0c */ /* 0x000fda000bf05300 */
[----:B------:R-:W-:Y:S01]  /*bcb0*/  @P0 IADD3 R24, P1, R24, UR4, RZ ;  /* 0x0000000418180c10 */ /* 0x000fe2000ff3e0ff */
[----:B------:R-:W2:Y:S01]  /*bcc0*/  S2R R21, SR_TID.X ;  /* 0x0000000000157919 */ /* 0x000ea20000002100 */
[----:B------:R-:W-:Y:S01]  /*bcd0*/  LOP3.LUT R23, R23, 0xffffffdf, RZ, 0xc0, !PT ;  /* 0xffffffdf17177812 */ /* 0x000fe200078ec0ff */
[----:B------:R-:W-:Y:S01]  /*bce0*/  ULDC UR4, c[0x0][0x320] ;  /* 0x0000c80000047ab9 */ /* 0x000fe20000000800 */
[----:B------:R-:W-:-:S05]  /*bcf0*/  @P0 IADD3.X R25, R25, UR5, RZ, P1, !PT ;  /* 0x0000000519190c10 */ /* 0x000fca0008ffe4ff */
[----:B------:R3:W4:Y:S01]  /*bd00*/  @P0 LDG.E R31, desc[UR36][R24.64] ;  /* 0x00000024181f0981 */ /* 0x000722000c1e1900 */
[----:B0-----:R-:W-:Y:S01]  /*bd10*/  ISETP.NE.AND P2, PT, R6, 0x1, PT ;  /* 0x000000010600780c */ /* 0x001fe20003f45270 */
[----:B------:R-:W0:Y:S01]  /*bd20*/  S2R R26, SR_TID.X ;  /* 0x00000000001a7919 */ /* 0x000e220000002100 */
[----:B-1----:R-:W-:Y:S02]  /*bd30*/  LOP3.LUT R2, R2, 0x7f, RZ, 0xc0, !PT ;  /* 0x0000007f02027812 */ /* 0x002fe400078ec0ff */
[----:B---3--:R-:W-:Y:S02]  /*bd40*/  IADD3 R25, R29, -0x1, RZ ;  /* 0xffffffff1d197810 */ /* 0x008fe40007ffe0ff */
[----:B------:R-:W-:-:S07]  /*bd50*/  SHF.R.U32.HI R2, RZ, 0x3, R2 ;  /* 0x00000003ff027819 */ /* 0x000fce0000011602 */
[----:B------:R-:W1:Y:S01]  /*bd60*/  @P2 LDC R3, c[0x0][0x434] ;  /* 0x00010d00ff032b82 */ /* 0x000e620000000800 */
[----:B------:R-:W-:-:S07]  /*bd70*/  @P2 LOP3.LUT R23, R23, 0x20, RZ, 0xfc, !PT ;  /* 0x0000002017172812 */ /* 0x000fce00078efcff */
[----:B------:R-:W3:Y:S01]  /*bd80*/  @P2 LDC R5, c[0x0][0x438] ;  /* 0x00010e00ff052b82 */ /* 0x000ee20000000800 */
[----:B--2---:R-:W-:-:S05]  /*bd90*/  IMAD.SHL.U32 R20, R21, 0x10, RZ ;  /* 0x0000001015147824 */ /* 0x004fca00078e00ff */
[----:B------:R-:W-:-:S05]  /*bda0*/  LOP3.LUT R20, R2, 0x70, R20, 0xf8, !PT ;  /* 0x0000007002147812 */ /* 0x000fca00078ef814 */
[----:B------:R-:W-:Y:S02]  /*bdb0*/  IMAD R2, R25, 0x60, R20 ;  /* 0x0000006019027824 */ /* 0x000fe400078e0214 */
[----:B0-----:R-:W-:Y:S02]  /*bdc0*/  IMAD.SHL.U32 R9, R26, 0x8, RZ ;  /* 0x000000081a097824 */ /* 0x001fe400078e00ff */
[C---:B------:R-:W-:Y:S01]  /*bdd0*/  IMAD.IADD R0, R2.reuse, 0x1, R37 ;  /* 0x0000000102007824 */ /* 0x040fe200078e0225 */
[----:B------:R-:W-:Y:S02]  /*bde0*/  ISETP.GE.AND P0, PT, R2, R34, PT ;  /* 0x000000220200720c */ /* 0x000fe40003f06270 */
[----:B------:R-:W-:Y:S01]  /*bdf0*/  LOP3.LUT R9, R9, 0x38, RZ, 0xc0, !PT ;  /* 0x0000003809097812 */ /* 0x000fe200078ec0ff */
[----:B-1----:R-:W-:Y:S01]  /*be00*/  @P2 IMAD.HI.U32 R2, R0, R3, RZ ;  /* 0x0000000300022227 */ /* 0x002fe200078e00ff */
[----:B------:R-:W-:Y:S02]  /*be10*/  ISETP.GT.U32.OR P0, PT, R20, 0x5f, P0 ;  /* 0x0000005f1400780c */ /* 0x000fe40000704470 */
[----:B------:R-:W-:Y:S01]  /*be20*/  LOP3.LUT R8, R9, 0x40, RZ, 0xfc, !PT ;  /* 0x0000004009087812 */ /* 0x000fe200078efcff */
[----:B------:R-:W-:Y:S01]  /*be30*/  IMAD.MOV.U32 R4, RZ, RZ, R0 ;  /* 0x000000ffff047224 */ /* 0x000fe200078e0000 */
[----:B---3--:R-:W-:-:S02]  /*be40*/  @P2 SHF.R.U32.HI R4, RZ, R5, R2 ;  /* 0x00000005ff042219 */ /* 0x008fc40000011602 */
[----:B------:R-:W-:Y:S02]  /*be50*/  ISETP.GE.AND P2, PT, R8, UR4, PT ;  /* 0x0000000408007c0c */ /* 0x000fe4000bf46270 */
[----:B------:R-:W-:Y:S01]  /*be60*/  ISETP.GE.AND P1, PT, R9, UR4, PT ;  /* 0x0000000409007c0c */ /* 0x000fe2000bf26270 */
[----:B------:R-:W-:Y:S01]  /*be70*/  IMAD.MOV R3, RZ, RZ, -R4 ;  /* 0x000000ffff037224 */ /* 0x000fe200078e0a04 */
[----:B------:R-:W-:Y:S01]  /*be80*/  SEL R5, RZ, 0xffffffff, P2 ;  /* 0xffffffffff057807 */ /* 0x000fe20001000000 */
[----:B------:R-:W-:Y:S01]  /*be90*/  ULDC UR4, c[0x0][0x2f4] ;  /* 0x0000bd0000047ab9 */ /* 0x000fe20000000800 */
[----:B------:R-:W-:Y:S01]  /*bea0*/  SEL R29, RZ, 0x1, P1 ;  /* 0x00000001ff1d7807 */ /* 0x000fe20000800000 */
[----:B------:R-:W-:Y:S02]  /*beb0*/  IMAD R0, R6, R3, R0 ;  /* 0x0000000306007224 */ /* 0x000fe400078e0200 */
[----:B------:R-:W0:Y:S01]  /*bec0*/  @!P0 LDC.64 R2, c[0x0][0x428] ;  /* 0x00010a00ff028b82 */ /* 0x000e220000000a00 */
[----:B------:R-:W-:Y:S01]  /*bed0*/  IMAD.SHL.U32 R6, R5, 0x2, RZ ;  /* 0x0000000205067824 */ /* 0x000fe200078e00ff */
[----:B------:R-:W-:-:S04]  /*bee0*/  @!P0 SHF.R.S32.HI R5, RZ, 0x1f, R4 ;  /* 0x0000001fff058819 */ /* 0x000fc80000011404 */
[----:B------:R-:W-:Y:S02]  /*bef0*/  LOP3.LUT R29, R6, 0x2, R29, 0xe2, !PT ;  /* 0x00000002061d7812 */ /* 0x000fe400078ee21d */
[----:B------:R-:W-:Y:S02]  /*bf00*/  ISETP.GE.AND P2, PT, R9, UR4, PT ;  /* 0x0000000409007c0c */ /* 0x000fe4000bf46270 */
[----:B------:R-:W-:Y:S01]  /*bf10*/  LOP3.LUT R23, R23, 0xffffffef, RZ, 0xc0, !PT ;  /* 0xffffffef17177812 */ /* 0x000fe200078ec0ff */
[----:B------:R-:W-:Y:S01]  /*bf20*/  UMOV UR5, 0xffffffff ;  /* 0xffffffff00057882 */ /* 0x000fe20000000000 */
[----:B------:R-:W-:Y:S02]  /*bf30*/  LOP3.LUT R26, R18, 0xffff, RZ, 0xc0, !PT ;  /* 0x0000ffff121a7812 */ /* 0x000fe400078ec0ff */
[----:B----4-:R-:W-:Y:S01]  /*bf40*/  SHF.R.S32.HI R7, RZ, 0x1f, R31 ;  /* 0x0000001fff077819 */ /* 0x010fe2000001141f */
[----:B0-----:R-:W-:-:S04]  /*bf50*/  @!P0 IMAD.WIDE.U32 R4, R31, R2, R4 ;  /* 0x000000021f048225 */ /* 0x001fc800078e0004 */
[----:B------:R-:W-:Y:S01]  /*bf60*/  @!P0 IMAD R6, R7, R2, RZ ;  /* 0x0000000207068224 */ /* 0x000fe200078e02ff */
[----:B------:R0:W-:Y:S03]  /*bf70*/  STL [R1], R7 ;  /* 0x0000000701007387 */ /* 0x0001e60000100800 */
[----:B------:R-:W-:Y:S02]  /*bf80*/  @!P0 IMAD R6, R31, R3, R6 ;  /* 0x000000031f068224 */ /* 0x000fe400078e0206 */
[----:B------:R-:W1:Y:S02]  /*bf90*/  @!P0 LDC.64 R2, c[0x0][0x418] ;  /* 0x00010600ff028b82 */ /* 0x000e640000000a00 */
[----:B------:R-:W-:Y:S02]  /*bfa0*/  @!P0 IMAD.IADD R6, R5, 0x1, R6 ;  /* 0x0000000105068824 */ /* 0x000fe400078e0206 */
[----:B------:R-:W-:-:S05]  /*bfb0*/  IMAD.U32 R5, RZ, RZ, UR38 ;  /* 0x00000026ff057e24 */ /* 0x000fca000f8e00ff */
[----:B------:R-:W-:Y:S02]  /*bfc0*/  ISETP.NE.AND P3, PT, R5, 0x3, PT ;  /* 0x000000030500780c */ /* 0x000fe40003f65270 */
[----:B0-----:R-:W-:-:S11]  /*bfd0*/  LOP3.LUT R7, R9, 0x80, RZ, 0xfc, !PT ;  /* 0x0000008009077812 */ /* 0x001fd600078efcff */
[----:B------:R-:W-:Y:S02]  /*bfe0*/  @P3 LOP3.LUT R23, R23, 0x10, RZ, 0xfc, !PT ;  /* 0x0000001017173812 */ /* 0x000fe400078efcff */
[C---:B-1----:R-:W-:Y:S02]  /*bff0*/  @!P0 LEA R2, P1, R4.reuse, R2, 0x2 ;  /* 0x0000000204028211 */ /* 0x042fe400078210ff */
[----:B------:R-:W-:Y:S02]  /*c000*/  LOP3.LUT R23, R23, 0xfffffffb, RZ, 0xc0, !PT ;  /* 0xfffffffb17177812 */ /* 0x000fe400078ec0ff */
[----:B------:R-:W-:Y:S02]  /*c010*/  @!P0 LEA.HI.X R3, R4, R3, R6, 0x2, P1 ;  /* 0x0000000304038211 */ /* 0x000fe400008f1406 */
[----:B------:R-:W-:Y:S02]  /*c020*/  MOV R4, RZ ;  /* 0x000000ff00047202 */ /* 0x000fe40000000f00 */
[----:B------:R-:W-:-:S02]  /*c030*/  ISETP.GE.AND P1, PT, R8, UR4, PT ;  /* 0x0000000408007c0c */ /* 0x000fc4000bf26270 */
[----:B------:R-:W-:Y:S02]  /*c040*/  @P2 LOP3.LUT R23, R23, 0x4, RZ, 0xfc, !PT ;  /* 0x0000000417172812 */ /* 0x000fe400078efcff */
[----:B------:R0:W5:Y:S01]  /*c050*/  @!P0 LDG.E R4, desc[UR36][R2.64] ;  /* 0x0000002402048981 */ /* 0x000162000c1e1900 */
[----:B------:R-:W-:Y:S02]  /*c060*/  ISETP.GE.AND P0, PT, R7, UR4, PT ;  /* 0x0000000407007c0c */ /* 0x000fe4000bf06270 */
[----:B------:R-:W-:-:S04]  /*c070*/  LOP3.LUT R23, R23, 0xfffffffe, RZ, 0xc0, !PT ;  /* 0xfffffffe17177812 */ /* 0x000fc800078ec0ff */
[----:B------:R-:W-:-:S04]  /*c080*/  LOP3.LUT R23, R23, 0xfffffffd, RZ, 0xc0, !PT ;  /* 0xfffffffd17177812 */ /* 0x000fc800078ec0ff */
[----:B------:R-:W-:-:S04]  /*c090*/  @P1 LOP3.LUT R23, R23, 0x2, RZ, 0xfc, !PT ;  /* 0x0000000217171812 */ /* 0x000fc800078efcff */
[----:B------:R-:W-:Y:S01]  /*c0a0*/  @P0 LOP3.LUT R23, R23, 0x1, RZ, 0xfc, !PT ;  /* 0x0000000117170812 */ /* 0x000fe200078efcff */
[----:B0-----:R-:W-:Y:S06]  /*c0b0*/  BRA.DIV UR5, `(.L_x_255) ;  /* 0x0000003e059c7947 */ /* 0x001fec000b800000 */
.L_x_321:
[----:B------:R-:W-:Y:S02]  /*c0c0*/  ISETP.GT.U32.AND P0, PT, R20, 0x5f, PT ;  /* 0x0000005f1400780c */ /* 0x000fe40003f04070 */
[----:B------:R-:W-:-:S11]  /*c0d0*/  LOP3.LUT R23, R23, 0xfffffff7, RZ, 0xc0, !PT ;  /* 0xfffffff717177812 */ /* 0x000fd600078ec0ff */
[----:B------:R-:W-:Y:S01]  /*c0e0*/  @P0 LOP3.LUT R23, R23, 0x8, RZ, 0xfc, !PT ;  /* 0x0000000817170812 */ /* 0x000fe200078efcff */
[----:B------:R-:W-:Y:S06]  /*c0f0*/  @!P3 BRA `(.L_x_256) ;  /* 0x000000000004b947 */ /* 0x000fec0003800000 */
[----:B------:R-:W-:Y:S01]  /*c100*/  BPT.TRAP 0x1 ;  /* 0x000000040000795c */ /* 0x000fe20000300000 */
.L_x_256:
[----:B------:R-:W-:Y:S01]  /*c110*/  SHF.R.S32.HI R5, RZ, 0x1f, R0 ;  /* 0x0000001fff057819 */ /* 0x000fe20000011400 */
[----:B------:R-:W-:Y:S01]  /*c120*/  ULDC.64 UR4, c[0x0][0x328] ;  /* 0x0000ca0000047ab9 */ /* 0x000fe20000000a00 */
[----:B------:R-:W-:Y:S01]  /*c130*/  ULDC.64 UR6, c[0x0][0x318] ;  /* 0x0000c60000067ab9 */ /* 0x000fe20000000a00 */
[----:B------:R-:W-:Y:S02]  /*c140*/  BSSY B0, `(.L_x_257) ;  /* 0x0000014000007945 */ /* 0x000fe40003800000 */
[----:B------:R-:W-:-:S04]  /*c150*/  IMAD R3, R5, UR4, RZ ;  /* 0x0000000405037c24 */ /* 0x000fc8000f8e02ff */
[C---:B------:R-:W-:Y:S02]  /*c160*/  IMAD R6, R0.reuse, UR5, R3 ;  /* 0x0000000500067c24 */ /* 0x040fe4000f8e0203 */
[----:B------:R-:W-:Y:S01]  /*c170*/  IMAD.WIDE.U32 R2, R0, UR4, RZ ;  /* 0x0000000400027c25 */ /* 0x000fe2000f8e00ff */
[----:B------:R-:W-:-:S03]  /*c180*/  ULDC.64 UR4, c[0x0][0x338] ;  /* 0x0000ce0000047ab9 */ /* 0x000fc60000000a00 */
[----:B------:R-:W-:Y:S01]  /*c190*/  IMAD.IADD R3, R3, 0x1, R6 ;  /* 0x0000000103037824 */ /* 0x000fe200078e0206 */
[----:B-----5:R-:W-:Y:S01]  /*c1a0*/  SHF.R.S32.HI R6, RZ, 0x1f, R4 ;  /* 0x0000001fff067819 */ /* 0x020fe20000011404 */
[----:B------:R-:W-:-:S04]  /*c1b0*/  IMAD.WIDE.U32 R2, R4, UR4, R2 ;  /* 0x0000000404027c25 */ /* 0x000fc8000f8e0002 */
[----:B------:R-:W-:-:S04]  /*c1c0*/  IMAD R7, R6, UR4, RZ ;  /* 0x0000000406077c24 */ /* 0x000fc8000f8e02ff */
[----:B------:R-:W-:Y:S01]  /*c1d0*/  IMAD R7, R4, UR5, R7 ;  /* 0x0000000504077c24 */ /* 0x000fe2000f8e0207 */
[----:B------:R-:W-:-:S03]  /*c1e0*/  ULDC.64 UR4, c[0x0][0x330] ;  /* 0x0000cc0000047ab9 */ /* 0x000fc60000000a00 */
[----:B------:R-:W-:Y:S02]  /*c1f0*/  IMAD.IADD R3, R3, 0x1, R7 ;  /* 0x0000000103037824 */ /* 0x000fe400078e0207 */
[----:B------:R-:W-:Y:S02]  /*c200*/  IMAD R7, R27, 0x8, R22 ;  /* 0x000000081b077824 */ /* 0x000fe400078e0216 */
[----:B------:R-:W-:-:S04]  /*c210*/  IMAD.WIDE.U32 R2, R26, UR4, R2 ;  /* 0x000000041a027c25 */ /* 0x000fc8000f8e0002 */
[----:B------:R-:W-:Y:S01]  /*c220*/  IMAD R24, R26, UR5, R3 ;  /* 0x000000051a187c24 */ /* 0x000fe2000f8e0203 */
[----:B------:R-:W-:-:S04]  /*c230*/  LEA R18, P0, R2, UR6, 0x1 ;  /* 0x0000000602127c11 */ /* 0x000fc8000f8008ff */
[----:B------:R-:W-:Y:S02]  /*c240*/  LEA.HI.X R24, R2, UR7, R24, 0x1, P0 ;  /* 0x0000000702187c11 */ /* 0x000fe400080f0c18 */
[----:B------:R-:W-:-:S06]  /*c250*/  SHF.L.U32 R2, R28, 0x1f, RZ ;  /* 0x0000001f1c027819 */ /* 0x000fcc00000006ff */
[----:B------:R-:W0:Y:S02]  /*c260*/  SYNCS.PHASECHK.TRANS64.TRYWAIT P0, [R7+URZ+0x2a840], R2 ;  /* 0x02a84002070075a7 */ /* 0x000e24000800017f */
[----:B0-----:R-:W-:Y:S05]  /*c270*/  @!P0 BRA `(.L_x_258) ;  /* 0x0000003c005c8947 */ /* 0x001fea0003800000 */
.L_x_322:
[----:B------:R-:W-:Y:S05]  /*c280*/  BSYNC B0 ;  /* 0x0000000000007941 */ /* 0x000fea0003800000 */
.L_x_257:
[----:B------:R-:W1:Y:S01]  /*c290*/  S2R R8, SR_TID.X ;  /* 0x0000000000087919 */ /* 0x000e620000002100 */
[----:B------:R-:W-:Y:S01]  /*c2a0*/  ULDC.64 UR4, c[0x0][0x300] ;  /* 0x0000c00000047ab9 */ /* 0x000fe20000000a00 */
[----:B------:R-:W-:Y:S01]  /*c2b0*/  ULDC.64 UR6, c[0x0][0x2e8] ;  /* 0x0000ba0000067ab9 */ /* 0x000fe20000000a00 */
[----:B------:R-:W-:Y:S01]  /*c2c0*/  IMAD R5, R5, UR4, RZ ;  /* 0x0000000405057c24 */ /* 0x000fe2000f8e02ff */
[C---:B------:R-:W-:Y:S01]  /*c2d0*/  LOP3.LUT P4, RZ, R23.reuse, 0x4, RZ, 0xc0, !PT ;  /* 0x0000000417ff7812 */ /* 0x040fe2000788c0ff */
[C---:B0-----:R-:W-:Y:S01]  /*c2e0*/  IMAD.WIDE.U32 R2, R0.reuse, UR4, RZ ;  /* 0x0000000400027c25 */ /* 0x041fe2000f8e00ff */
[C---:B------:R-:W-:Y:S02]  /*c2f0*/  LOP3.LUT P3, RZ, R23.reuse, 0x2, RZ, 0xc0, !PT ;  /* 0x0000000217ff7812 */ /* 0x040fe4000786c0ff */
[----:B------:R-:W-:Y:S01]  /*c300*/  LOP3.LUT P2, RZ, R23, 0x1, RZ, 0xc0, !PT ;  /* 0x0000000117ff7812 */ /* 0x000fe2000784c0ff */
[----:B------:R-:W-:Y:S01]  /*c310*/  IMAD R5, R0, UR5, R5 ;  /* 0x0000000500057c24 */ /* 0x000fe2000f8e0205 */
[----:B------:R-:W-:-:S02]  /*c320*/  ULDC.64 UR4, c[0x0][0x310] ;  /* 0x0000c40000047ab9 */ /* 0x000fc40000000a00 */
[----:B------:R-:W-:Y:S02]  /*c330*/  IMAD R6, R6, UR4, RZ ;  /* 0x0000000406067c24 */ /* 0x000fe4000f8e02ff */
[----:B------:R-:W-:Y:S02]  /*c340*/  IMAD.IADD R3, R3, 0x1, R5 ;  /* 0x0000000103037824 */ /* 0x000fe400078e0205 */
[C---:B------:R-:W-:Y:S02]  /*c350*/  IMAD R6, R4.reuse, UR5, R6 ;  /* 0x0000000504067c24 */ /* 0x040fe4000f8e0206 */
[----:B------:R-:W-:Y:S01]  /*c360*/  IMAD.WIDE.U32 R2, R4, UR4, R2 ;  /* 0x0000000404027c25 */ /* 0x000fe2000f8e0002 */
[----:B------:R-:W-:-:S03]  /*c370*/  ULDC.64 UR4, c[0x0][0x308] ;  /* 0x0000c20000047ab9 */ /* 0x000fc60000000a00 */
[----:B------:R-:W-:Y:S02]  /*c380*/  IMAD.IADD R3, R3, 0x1, R6 ;  /* 0x0000000103037824 */ /* 0x000fe400078e0206 */
[----:B------:R-:W-:Y:S02]  /*c390*/  IMAD R6, R25, -0x60, R34 ;  /* 0xffffffa019067824 */ /* 0x000fe400078e0222 */
[----:B------:R-:W-:Y:S01]  /*c3a0*/  IMAD.WIDE.U32 R2, R26, UR4, R2 ;  /* 0x000000041a027c25 */ /* 0x000fe2000f8e0002 */
[----:B------:R-:W-:-:S03]  /*c3b0*/  UMOV UR4, 0xffffffff ;  /* 0xffffffff00047882 */ /* 0x000fc60000000000 */
[----:B------:R-:W-:Y:S01]  /*c3c0*/  IMAD R0, R26, UR5, R3 ;  /* 0x000000051a007c24 */ /* 0x000fe2000f8e0203 */
[----:B------:R-:W-:Y:S01]  /*c3d0*/  LEA R4, P0, R2, UR6, 0x1 ;  /* 0x0000000602047c11 */ /* 0x000fe2000f8008ff */
[----:B------:R-:W-:Y:S01]  /*c3e0*/  IMAD R5, R27, 0x4800, R32 ;  /* 0x000048001b057824 */ /* 0x000fe200078e0220 */
[----:B-1----:R-:W-:Y:S02]  /*c3f0*/  LOP3.LUT R8, R8, 0x7f, RZ, 0xc0, !PT ;  /* 0x0000007f08087812 */ /* 0x002fe400078ec0ff */
[----:B------:R-:W-:Y:S02]  /*c400*/  LEA.HI.X R0, R2, UR7, R0, 0x1, P0 ;  /* 0x0000000702007c11 */ /* 0x000fe400080f0c00 */
[----:B------:R-:W-:Y:S02]  /*c410*/  SHF.R.U32.HI R9, RZ, 0x3, R8 ;  /* 0x00000003ff097819 */ /* 0x000fe40000011608 */
[----:B------:R-:W0:Y:S02]  /*c420*/  S2R R8, SR_TID.X ;  /* 0x0000000000087919 */ /* 0x000e240000002100 */
[----:B------:R-:W-:-:S04]  /*c430*/  IADD3 R6, -R9, R6, RZ ;  /* 0x0000000609067210 */ /* 0x000fc80007ffe1ff */
[----:B------:R-:W-:Y:S01]  /*c440*/  ISETP.GE.AND P0, PT, R6, 0x1, PT ;  /* 0x000000010600780c */ /* 0x000fe20003f06270 */
[----:B0-----:R-:W-:-:S05]  /*c450*/  IMAD.SHL.U32 R9, R8, 0x8, RZ ;  /* 0x0000000808097824 */ /* 0x001fca00078e00ff */
[----:B------:R-:W-:Y:S01]  /*c460*/  LOP3.LUT R9, R9, 0x38, RZ, 0xc0, !PT ;  /* 0x0000003809097812 */ /* 0x000fe200078ec0ff */
[----:B------:R-:W-:Y:S06]  /*c470*/  BRA.DIV UR4, `(.L_x_259) ;  /* 0x0000003a04f07947 */ /* 0x000fec000b800000 */
[----:B------:R-:W0:Y:S01]  /*c480*/  SHFL.IDX PT, R3, R4, RZ, 0x181f ;  /* 0x00181fff04037589 */ /* 0x000e2200000e0000 */
[----:B------:R-:W-:-:S03]  /*c490*/  @P0 IMAD R8, R5, 0x2, R22 ;  /* 0x0000000205080824 */ /* 0x000fc600078e0216 */
[----:B------:R-:W1:Y:S01]  /*c4a0*/  SHFL.IDX PT, R2, R0, RZ, 0x181f ;  /* 0x00181fff00027589 */ /* 0x000e6200000e0000 */
[----:B0-----:R-:W-:-:S05]  /*c4b0*/  @P0 LEA R3, P1, R9, R3, 0x1 ;  /* 0x0000000309030211 */ /* 0x001fca00078208ff */
[----:B-1----:R-:W-:Y:S01]  /*c4c0*/  @P0 IMAD.X R2, RZ, RZ, R2, P1 ;  /* 0x000000ffff020224 */ /* 0x002fe200008e0602 */
[----:B------:R-:W-:-:S04]  /*c4d0*/  ISETP.GE.AND P1, PT, R6, 0x11, PT ;  /* 0x000000110600780c */ /* 0x000fc80003f26270 */
[----:B------:R-:W-:-:S04]  /*c4e0*/  @P0 LOP3.LUT R3, R3, R2, RZ, 0x3c, !PT ;  /* 0x0000000203030212 */ /* 0x000fc800078e3cff */
[----:B------:R-:W-:-:S04]  /*c4f0*/  @P0 LOP3.LUT R2, R3, R2, RZ, 0x3c, !PT ;  /* 0x0000000203020212 */ /* 0x000fc800078e3cff */
[----:B------:R-:W-:-:S05]  /*c500*/  @P0 LOP3.LUT R3, R3, R2, RZ, 0x3c, !PT ;  /* 0x0000000203030212 */ /* 0x000fca00078e3cff */
[----:B------:R-:W-:Y:S01]  /*c510*/  @!PT LDS RZ, [RZ] ;  /* 0x00000000fffff984 */ /* 0x000fe20000000800 */
[----:B------:R-:W-:Y:S04]  /*c520*/  @P0 LDGSTS.E.BYPASS.LTC128B.128 [R8+0x18400], desc[UR36][R2.64], !P4 ;  /* 0x1840000002080fae */ /* 0x000fe8000e101d64 */
[----:B------:R-:W-:Y:S04]  /*c530*/  @P0 LDGSTS.E.BYPASS.LTC128B.128 [R8+0x1b400], desc[UR36][R2.64+0x80], !P3 ;  /* 0x1b40008002080fae */ /* 0x000fe8000d901d64 */
[----:B------:R0:W-:Y:S04]  /*c540*/  @P0 LDGSTS.E.BYPASS.LTC128B.128 [R8+0x1e400], desc[UR36][R2.64+0x100], !P2 ;  /* 0x1e40010002080fae */ /* 0x0001e8000d101d64 */
[----:B0-----:R-:W0:Y:S01]  /*c550*/  SHFL.IDX PT, R3, R4, 0x1, 0x181f ;  /* 0x00381f0004037f89 */ /* 0x001e2200000e0000 */
[----:B------:R-:W-:-:S03]  /*c560*/  @P1 IMAD R8, R5, 0x2, R22 ;  /* 0x0000000205081824 */ /* 0x000fc600078e0216 */
[----:B------:R-:W1:Y:S01]  /*c570*/  SHFL.IDX PT, R2, R0, 0x1, 0x181f ;  /* 0x00381f0000027f89 */ /* 0x000e6200000e0000 */
[----:B0-----:R-:W-:-:S05]  /*c580*/  @P1 LEA R3, P0, R9, R3, 0x1 ;  /* 0x0000000309031211 */ /* 0x001fca00078008ff */
[----:B-1----:R-:W-:-:S05]  /*c590*/  @P1 IMAD.X R2, RZ, RZ, R2, P0 ;  /* 0x000000ffff021224 */ /* 0x002fca00000e0602 */
[----:B------:R-:W-:-:S04]  /*c5a0*/  @P1 LOP3.LUT R3, R3, R2, RZ, 0x3c, !PT ;  /* 0x0000000203031212 */ /* 0x000fc800078e3cff */
[----:B------:R-:W-:-:S04]  /*c5b0*/  @P1 LOP3.LUT R2, R3, R2, RZ, 0x3c, !PT ;  /* 0x0000000203021212 */ /* 0x000fc800078e3cff */
[----:B------:R-:W-:-:S05]  /*c5c0*/  @P1 LOP3.LUT R3, R3, R2, RZ, 0x3c, !PT ;  /* 0x0000000203031212 */ /* 0x000fca00078e3cff */
[----:B------:R-:W-:Y:S04]  /*c5d0*/  @P1 LDGSTS.E.BYPASS.LTC128B.128 [R8+0x18c00], desc[UR36][R2.64], !P4 ;  /* 0x18c0000002081fae */ /* 0x000fe8000e101d64 */
[----:B------:R-:W-:Y:S04]  /*c5e0*/  @P1 LDGSTS.E.BYPASS.LTC128B.128 [R8+0x1bc00], desc[UR36][R2.64+0x80], !P3 ;  /* 0x1bc0008002081fae */ /* 0x000fe8000d901d64 */
[----:B------:R0:W-:Y:S01]  /*c5f0*/  @P1 LDGSTS.E.BYPASS.LTC128B.128 [R8+0x1ec00], desc[UR36][R2.64+0x100], !P2 ;  /* 0x1ec0010002081fae */ /* 0x0001e2000d101d64 */
[----:B------:R-:W-:-:S03]  /*c600*/  ISETP.GE.AND P1, PT, R6, 0x21, PT ;  /* 0x000000210600780c */ /* 0x000fc60003f26270 */
[----:B0-----:R-:W0:Y:S10]  /*c610*/  SHFL.IDX PT, R3, R4, 0x2, 0x181f ;  /* 0x00581f0004037f89 */ /* 0x001e3400000e0000 */
[----:B------:R-:W-:Y:S01]  /*c620*/  @P1 LEA R8, R5, R22, 0x1 ;  /* 0x0000001605081211 */ /* 0x000fe200078e08ff */
        /* <DEDUP_REMOVED lines=11> */
[----:B------:R-:W-:Y:S01]  /*c6e0*/  @P1 IMAD R8, R5, 0x2, R22 ;  /* 0x0000000205081824 */ /* 0x000fe200078e0216 */
        /* <DEDUP_REMOVED lines=12> */
[----:B------:R-:W1:Y:S04]  /*c7b0*/  SHFL.IDX PT, R2, R0, 0x4, 0x181f ;  /* 0x00981f0000027f89 */ /* 0x000e6800000e0000 */
[----:B------:R-:W2:Y:S01]  /*c7c0*/  SHFL.IDX PT, R0, R0, 0x5, 0x181f ;  /* 0x00b81f0000007f89 */ /* 0x000ea200000e0000 */
[----:B0-----:R-:W-:-:S05]  /*c7d0*/  @P1 LEA R3, P0, R9, R3, 0x1 ;  /* 0x0000000309031211 */ /* 0x001fca00078008ff */
[----:B-1----:R-:W-:-:S05]  /*c7e0*/  @P1 IMAD.X R2, RZ, RZ, R2, P0 ;  /* 0x000000ffff021224 */ /* 0x002fca00000e0602 */
[----:B------:R-:W-:-:S04]  /*c7f0*/  @P1 LOP3.LUT R3, R3, R2, RZ, 0x3c, !PT ;  /* 0x0000000203031212 */ /* 0x000fc800078e3cff */
[----:B------:R-:W-:-:S04]  /*c800*/  @P1 LOP3.LUT R2, R3, R2, RZ, 0x3c, !PT ;  /* 0x0000000203021212 */ /* 0x000fc800078e3cff */
[----:B------:R-:W-:-:S05]  /*c810*/  @P1 LOP3.LUT R3, R3, R2, RZ, 0x3c, !PT ;  /* 0x0000000203031212 */ /* 0x000fca00078e3cff */
[----:B------:R-:W-:Y:S04]  /*c820*/  @P1 LDGSTS.E.BYPASS.LTC128B.128 [R8+0x1a400], desc[UR36][R2.64], !P4 ;  /* 0x1a40000002081fae */ /* 0x000fe8000e101d64 */
[----:B------:R-:W-:Y:S04]  /*c830*/  @P1 LDGSTS.E.BYPASS.LTC128B.128 [R8+0x1d400], desc[UR36][R2.64+0x80], !P3 ;  /* 0x1d40008002081fae */ /* 0x000fe8000d901d64 */
[----:B------:R0:W-:Y:S04]  /*c840*/  @P1 LDGSTS.E.BYPASS.LTC128B.128 [R8+0x20400], desc[UR36][R2.64+0x100], !P2 ;  /* 0x2040010002081fae */ /* 0x0001e8000d101d64 */
[----:B0-2---:R0:W1:Y:S02]  /*c850*/  SHFL.IDX PT, R2, R4, 0x5, 0x181f ;  /* 0x00b81f0004027f89 */ /* 0x00506400000e0000 */
.L_x_336:
[----:B------:R-:W-:-:S13]  /*c860*/  ISETP.GE.AND P0, PT, R6, 0x51, PT ;  /* 0x000000510600780c */ /* 0x000fda0003f06270 */
[----:B-1----:R-:W-:Y:S01]  /*c870*/  @P0 LEA R2, P1, R9, R2, 0x1 ;  /* 0x0000000209020211 */ /* 0x002fe200078208ff */
[----:B------:R-:W-:-:S04]  /*c880*/  @P0 IMAD R5, R5, 0x2, R22 ;  /* 0x0000000205050824 */ /* 0x000fc800078e0216 */
[----:B------:R-:W-:-:S05]  /*c890*/  @P0 IMAD.X R3, RZ, RZ, R0, P1 ;  /* 0x000000ffff030224 */ /* 0x000fca00008e0600 */
[----:B------:R-:W-:Y:S01]  /*c8a0*/  @!PT LDS RZ, [RZ] ;  /* 0x00000000fffff984 */ /* 0x000fe20000000800 */
[----:B------:R-:W-:Y:S01]  /*c8b0*/  @!PT LDS RZ, [RZ] ;  /* 0x00000000fffff984 */ /* 0x000fe20000000800 */
[----:B------:R-:W-:Y:S01]  /*c8c0*/  @!PT LDS RZ, [RZ] ;  /* 0x00000000fffff984 */ /* 0x000fe20000000800 */
[----:B------:R1:W-:Y:S04]  /*c8d0*/  @P0 LDGSTS.E.BYPASS.LTC128B.128 [R5+0x1ac00], desc[UR36][R2.64], !P4 ;  /* 0x1ac0000002050fae */ /* 0x0003e8000e101d64 */
[----:B------:R1:W-:Y:S04]  /*c8e0*/  @P0 LDGSTS.E.BYPASS.LTC128B.128 [R5+0x1dc00], desc[UR36][R2.64+0x80], !P3 ;  /* 0x1dc0008002050fae */ /* 0x0003e8000d901d64 */
[----:B------:R1:W-:Y:S01]  /*c8f0*/  @P0 LDGSTS.E.BYPASS.LTC128B.128 [R5+0x20c00], desc[UR36][R2.64+0x100], !P2 ;  /* 0x20c0010002050fae */ /* 0x0003e2000d101d64 */
[----:B------:R-:W-:Y:S01]  /*c900*/  PLOP3.LUT P0, PT, PT, PT, PT, 0x80, 0x0 ;  /* 0x000000000000781c */ /* 0x000fe20003f0f070 */
[----:B------:R-:W-:-:S12]  /*c910*/  NOP ;  /* 0x0000000000007918 */ /* 0x000fd80000000000 */
.L_x_260:
[----:B------:R-:W-:Y:S02]  /*c920*/  PLOP3.LUT P1, PT, P1, P0, PT, 0xa2, 0x0 ;  /* 0x000000000000781c */ /* 0x000fe40000f21472 */
[----:B------:R-:W-:-:S08]  /*c930*/  @P0 R2UR P1, UR4, R7 ;  /* 0x00000000070402ca */ /* 0x000fd00000020000 */
[----:B------:R-:W-:-:S05]  /*c940*/  @P0 PLOP3.LUT P0, PT, P1, PT, PT, 0x80, 0x0 ;  /* 0x000000000000081c */ /* 0x000fca0000f0f070 */
[----:B------:R-:W-:Y:S01]  /*c950*/  @!P1 SYNCS.ARRIVE.TRANS64.RED.A0T1 RZ, [UR4+0x2a830], RZ ;  /* 0x02a830ffffff99a7 */ /* 0x000fe20008200404 */
[----:B------:R-:W-:Y:S07]  /*c960*/  @!P1 ARRIVES.LDGSTSBAR.64.TRANSCNT [UR4+0x2a830] ;  /* 0x02a83000ff0099b0 */ /* 0x000fee0008000a84 */
[----:B------:R-:W-:Y:S05]  /*c970*/  @P0 BRA.U.ANY `(.L_x_260) ;  /* 0xfffffffd00e80947 */ /* 0x000fea000393ffff */
[----:B------:R-:W-:Y:S01]  /*c980*/  NOP ;  /* 0x0000000000007918 */ /* 0x000fe20000000000 */
[----:B------:R-:W-:-:S13]  /*c990*/  LOP3.LUT P2, RZ, R23, 0x10, RZ, 0xc0, !PT ;  /* 0x0000001017ff7812 */ /* 0x000fda000784c0ff */
[----:B------:R-:W-:Y:S05]  /*c9a0*/  @!P2 BRA `(.L_x_261) ;  /* 0x000000000004a947 */ /* 0x000fea0003800000 */
[----:B------:R-:W-:Y:S01]  /*c9b0*/  BPT.TRAP 0x1 ;  /* 0x000000040000795c */ /* 0x000fe20000300000 */
.L_x_261:
[----:B------:R2:W5:Y:S01]  /*c9c0*/  LDL.LU R0, [R1+0x4] ;  /* 0x0000040001007983 */ /* 0x0005620000300800 */
[----:B------:R-:W-:Y:S01]  /*c9d0*/  LOP3.LUT P0, RZ, R23, 0x40, RZ, 0xc0, !PT ;  /* 0x0000004017ff7812 */ /* 0x000fe2000780c0ff */
[----:B------:R2:W-:-:S12]  /*c9e0*/  SYNCS.ARRIVE.TRANS64.A1T0 RZ, [R7+URZ+0x2a830], RZ ;  /* 0x02a830ff07ff79a7 */ /* 0x0005d8000810003f */
[----:B------:R-:W-:Y:S05]  /*c9f0*/  WARPSYNC.ALL ;  /* 0x0000000000007948 */ /* 0x000fea0003800000 */
[----:B------:R-:W-:Y:S01]  /*ca00*/  ULDC.64 UR4, c[0x0][0x298] ;  /* 0x0000a60000047ab9 */ /* 0x000fe20000000a00 */
[----:B-1----:R-:W-:Y:S01]  /*ca10*/  IADD3 R2, R22, 0xc400, RZ ;  /* 0x0000c40016027810 */ /* 0x002fe20007ffe0ff */
[----:B0-----:R-:W-:Y:S01]  /*ca20*/  IMAD.WIDE.U32 R4, R35, UR4, RZ ;  /* 0x0000000423047c25 */ /* 0x001fe2000f8e00ff */
[----:B------:R-:W-:Y:S01]  /*ca30*/  SEL R30, R30, RZ, !P0 ;  /* 0x000000ff1e1e7207 */ /* 0x000fe20004000000 */
[----:B------:R-:W-:Y:S01]  /*ca40*/  BSSY B6, `(.L_x_262) ;  /* 0x000001b000067945 */ /* 0x000fe20003800000 */
[----:B------:R-:W-:Y:S01]  /*ca50*/  BAR.SYNC.DEFER_BLOCKING 0x8, 0x180 ;  /* 0x0206000000007b1d */ /* 0x000fe20000010000 */
[----:B-----5:R-:W-:-:S02]  /*ca60*/  SEL R0, R0, RZ, !P0 ;  /* 0x000000ff00007207 */ /* 0x020fc40004000000 */
[----:B------:R-:W-:-:S03]  /*ca70*/  LOP3.LUT P0, RZ, R2, 0x3ff, RZ, 0xc0, !PT ;  /* 0x000003ff02ff7812 */ /* 0x000fc6000780c0ff */
[----:B------:R0:W-:Y:S04]  /*ca80*/  STL [R1+0x4], R0 ;  /* 0x0000040001007387 */ /* 0x0001e80000100800 */
[----:B------:R1:W-:Y:S01]  /*ca90*/  STL.64 [R1+0x8], R4 ;  /* 0x0000080401007387 */ /* 0x0003e20000100a00 */
[----:B0-----:R-:W-:-:S05]  /*caa0*/  SHF.R.S32.HI R0, RZ, 0x1f, R35 ;  /* 0x0000001fff007819 */ /* 0x001fca0000011423 */
[----:B------:R-:W-:-:S04]  /*cab0*/  IMAD R0, R0, UR4, RZ ;  /* 0x0000000400007c24 */ /* 0x000fc8000f8e02ff */
[----:B------:R-:W-:-:S04]  /*cac0*/  IMAD R0, R35, UR5, R0 ;  /* 0x0000000523007c24 */ /* 0x000fc8000f8e0200 */
[----:B------:R-:W-:Y:S01]  /*cad0*/  IMAD.IADD R35, R5, 0x1, R0 ;  /* 0x0000000105237824 */ /* 0x000fe200078e0200 */
[----:B-1----:R-:W-:Y:S06]  /*cae0*/  @!P0 BRA `(.L_x_263) ;  /* 0x0000000000408947 */ /* 0x002fec0003800000 */
[----:B------:R-:W-:Y:S01]  /*caf0*/  MOV R2, 0x0 ;  /* 0x0000000000027802 */ /* 0x000fe20000000f00 */
[----:B------:R-:W-:Y:S01]  /*cb00*/  ULDC.64 UR6, c[0x4][0xf0] ;  /* 0x01003c0000067ab9 */ /* 0x000fe20000000a00 */
[----:B------:R-:W-:Y:S01]  /*cb10*/  ULDC.64 UR8, c[0x4][0xf8] ;  /* 0x01003e0000087ab9 */ /* 0x000fe20000000a00 */
[----:B------:R-:W-:Y:S01]  /*cb20*/  ULDC.64 UR4, c[0x4][0x88] ;  /* 0x0100220000047ab9 */ /* 0x000fe20000000a00 */
[----:B------:R-:W-:Y:S01]  /*cb30*/  IMAD.U32 R4, RZ, RZ, UR6 ;  /* 0x00000006ff047e24 */ /* 0x000fe2000f8e00ff */
[----:B------:R-:W-:Y:S01]  /*cb40*/  MOV R11, UR5 ;  /* 0x00000005000b7c02 */ /* 0x000fe20008000f00 */
[----:B------:R-:W0:Y:S01]  /*cb50*/  LDC.64 R2, c[0x4][R2] ;  /* 0x0100000002027b82 */ /* 0x000e220000000a00 */
[----:B------:R-:W-:Y:S02]  /*cb60*/  IMAD.U32 R5, RZ, RZ, UR7 ;  /* 0x00000007ff057e24 */ /* 0x000fe4000f8e00ff */
[----:B------:R-:W-:Y:S02]  /*cb70*/  IMAD.U32 R6, RZ, RZ, UR8 ;  /* 0x00000008ff067e24 */ /* 0x000fe4000f8e00ff */
[----:B--2---:R-:W-:-:S02]  /*cb80*/  IMAD.U32 R7, RZ, RZ, UR9 ;  /* 0x00000009ff077e24 */ /* 0x004fc4000f8e00ff */
[----:B------:R-:W-:Y:S02]  /*cb90*/  IMAD.U32 R10, RZ, RZ, UR4 ;  /* 0x00000004ff0a7e24 */ /* 0x000fe4000f8e00ff */
[----:B------:R-:W-:Y:S02]  /*cba0*/  IMAD.MOV.U32 R8, RZ, RZ, 0x70 ;  /* 0x00000070ff087424 */ /* 0x000fe400078e00ff */
[----:B------:R-:W-:Y:S02]  /*cbb0*/  IMAD.MOV.U32 R12, RZ, RZ, 0x1 ;  /* 0x00000001ff0c7424 */ /* 0x000fe400078e00ff */
[----:B------:R-:W-:-:S07]  /*cbc0*/  IMAD.MOV.U32 R13, RZ, RZ, RZ ;  /* 0x000000ffff0d7224 */ /* 0x000fce00078e00ff */
[----:B------:R-:W-:-:S07]  /*cbd0*/  LEPC R20, `(.L_x_263) ;  /* 0x000000001014794e */ /* 0x000fce0000000000 */
[----:B0-----:R-:W-:Y:S05]  /*cbe0*/  CALL.ABS.NOINC R2 ;  /* 0x0000000002007343 */ /* 0x001fea0003c00000 */
.L_x_263:
[----:B------:R-:W-:Y:S05]  /*cbf0*/  BSYNC B6 ;  /* 0x0000000000067941 */ /* 0x000fea0003800000 */
.L_x_262:
[----:B------:R-:W3:Y:S01]  /*cc00*/  LDL.LU R20, [R1+0x4] ;  /* 0x0000040001147983 */ /* 0x000ee20000300800 */
[----:B------:R-:W0:Y:S01]  /*cc10*/  LDC R6, c[0x0][0x448] ;  /* 0x00011200ff067b82 */ /* 0x000e220000000800 */
[----:B------:R-:W-:Y:S02]  /*cc20*/  ULDC.64 UR4, c[0x0][0x2d8] ;  /* 0x0000b60000047ab9 */ /* 0x000fe40000000a00 */
[----:B------:R-:W4:Y:S01]  /*cc30*/  LDL.LU.64 R2, [R1+0x8] ;  /* 0x0000080001027983 */ /* 0x000f220000300a00 */
[----:B------:R-:W-:-:S03]  /*cc40*/  IMAD.SHL.U32 R4, R17, 0x80, RZ ;  /* 0x0000008011047824 */ /* 0x000fc600078e00ff */
[----:B------:R1:W5:Y:S01]  /*cc50*/  LDL R17, [R1+0x10] ;  /* 0x0000100001117983 */ /* 0x0003620000100800 */
[----:B0-----:R-:W-:Y:S01]  /*cc60*/  ISETP.NE.AND P0, PT, R6, 0x1, PT ;  /* 0x000000010600780c */ /* 0x001fe20003f05270 */
[----:B------:R-:W0:Y:S02]  /*cc70*/  S2R R11, SR_TID.X ;  /* 0x00000000000b7919 */ /* 0x000e240000002100 */
[----:B0-----:R-:W-:-:S05]  /*cc80*/  IMAD.SHL.U32 R9, R11, 0x8, RZ ;  /* 0x000000080b097824 */ /* 0x001fca00078e00ff */
[----:B------:R-:W-:Y:S01]  /*cc90*/  LOP3.LUT R9, R9, 0x38, RZ, 0xc0, !PT ;  /* 0x0000003809097812 */ /* 0x000fe200078ec0ff */
[----:B---3--:R-:W-:Y:S02]  /*cca0*/  IMAD.MOV.U32 R21, RZ, RZ, R20 ;  /* 0x000000ffff157224 */ /* 0x008fe400078e0014 */
[----:B------:R-:W0:Y:S01]  /*ccb0*/  S2R R20, SR_TID.X ;  /* 0x0000000000147919 */ /* 0x000e220000002100 */
[----:B----4-:R-:W-:Y:S02]  /*ccc0*/  IMAD.MOV.U32 R3, RZ, RZ, R35 ;  /* 0x000000ffff037224 */ /* 0x010fe400078e0023 */
[----:B------:R-:W-:-:S04]  /*ccd0*/  IMAD.WIDE.U32 R2, R26, UR4, R2 ;  /* 0x000000041a027c25 */ /* 0x000fc8000f8e0002 */
[----:B------:R-:W-:Y:S01]  /*cce0*/  IMAD R3, R26, UR5, R3 ;  /* 0x000000051a037c24 */ /* 0x000fe2000f8e0203 */
[----:B------:R-:W-:Y:S02]  /*ccf0*/  ULDC.64 UR4, c[0x0][0x2e0] ;  /* 0x0000b80000047ab9 */ /* 0x000fe40000000a00 */
[----:B------:R-:W-:Y:S02]  /*cd00*/  IMAD R5, R21, UR4, RZ ;  /* 0x0000000415057c24 */ /* 0x000fe4000f8e02ff */
[----:B------:R-:W-:-:S04]  /*cd10*/  IMAD.WIDE.U32 R2, R30, UR4, R2 ;  /* 0x000000041e027c25 */ /* 0x000fc8000f8e0002 */
[----:B------:R-:W-:Y:S01]  /*cd20*/  IMAD R0, R30, UR5, R5 ;  /* 0x000000051e007c24 */ /* 0x000fe2000f8e0205 */
[----:B------:R-:W-:Y:S01]  /*cd30*/  ULDC.64 UR4, c[0x0][0x2d0] ;  /* 0x0000b40000047ab9 */ /* 0x000fe20000000a00 */
[----:B------:R-:W3:Y:S02]  /*cd40*/  @P0 LDC R5, c[0x0][0x44c] ;  /* 0x00011300ff050b82 */ /* 0x000ee40000000800 */
[----:B------:R-:W-:-:S06]  /*cd50*/  IMAD.IADD R3, R3, 0x1, R0 ;  /* 0x0000000103037824 */ /* 0x000fcc00078e0200 */
[----:B------:R-:W4:Y:S01]  /*cd60*/  @P0 LDC R0, c[0x0][0x450] ;  /* 0x00011400ff000b82 */ /* 0x000f220000000800 */
[C---:B0-----:R-:W-:Y:S02]  /*cd70*/  LOP3.LUT R21, R20.reuse, 0x7f, RZ, 0xc0, !PT ;  /* 0x0000007f14157812 */ /* 0x041fe400078ec0ff */
[----:B------:R-:W-:Y:S02]  /*cd80*/  SHF.L.U32 R20, R20, 0x4, RZ ;  /* 0x0000000414147819 */ /* 0x000fe400000006ff */
[----:B------:R-:W-:-:S04]  /*cd90*/  SHF.R.U32.HI R21, RZ, 0x3, R21 ;  /* 0x00000003ff157819 */ /* 0x000fc80000011615 */
[----:B------:R-:W-:-:S04]  /*cda0*/  LOP3.LUT R20, R21, 0x70, R20, 0xf8, !PT ;  /* 0x0000007015147812 */ /* 0x000fc800078ef814 */
[----:B--2---:R-:W-:-:S05]  /*cdb0*/  LOP3.LUT R7, R20, R4, RZ, 0xfc, !PT ;  /* 0x0000000414077212 */ /* 0x004fca00078efcff */
[----:B---3--:R-:W-:-:S04]  /*cdc0*/  @P0 IMAD.HI.U32 R8, R7, R5, RZ ;  /* 0x0000000507080227 */ /* 0x008fc800078e00ff */
[----:B------:R-:W-:Y:S01]  /*cdd0*/  IMAD.MOV.U32 R5, RZ, RZ, R7 ;  /* 0x000000ffff057224 */ /* 0x000fe200078e0007 */
[----:B----4-:R-:W-:-:S05]  /*cde0*/  @P0 SHF.R.U32.HI R5, RZ, R0, R8 ;  /* 0x00000000ff050219 */ /* 0x010fca0000011608 */
[----:B------:R-:W-:-:S04]  /*cdf0*/  IMAD.MOV R0, RZ, RZ, -R5 ;  /* 0x000000ffff007224 */ /* 0x000fc800078e0a05 */
[----:B------:R-:W-:Y:S01]  /*ce00*/  IMAD R0, R6, R0, R7 ;  /* 0x0000000006007224 */ /* 0x000fe200078e0207 */
[----:B------:R-:W-:Y:S01]  /*ce10*/  SHF.R.S32.HI R7, RZ, 0x1f, R5 ;  /* 0x0000001fff077819 */ /* 0x000fe20000011405 */
[----:B------:R-:W-:-:S04]  /*ce20*/  IMAD.WIDE.U32 R2, R5, UR4, R2 ;  /* 0x0000000405027c25 */ /* 0x000fc8000f8e0002 */
[----:B------:R-:W-:-:S04]  /*ce30*/  IMAD R7, R7, UR4, RZ ;  /* 0x0000000407077c24 */ /* 0x000fc8000f8e02ff */
[----:B------:R-:W-:Y:S01]  /*ce40*/  IMAD R7, R5, UR5, R7 ;  /* 0x0000000505077c24 */ /* 0x000fe2000f8e0207 */
[----:B------:R-:W-:Y:S01]  /*ce50*/  SHF.R.S32.HI R5, RZ, 0x1f, R0 ;  /* 0x0000001fff057819 */ /* 0x000fe20000011400 */
[----:B------:R-:W-:Y:S02]  /*ce60*/  ULDC.64 UR4, c[0x0][0x2c8] ;  /* 0x0000b20000047ab9 */ /* 0x000fe40000000a00 */
[----:B------:R-:W-:Y:S02]  /*ce70*/  IMAD.IADD R3, R3, 0x1, R7 ;  /* 0x0000000103037824 */ /* 0x000fe400078e0207 */
[----:B------:R-:W-:Y:S01]  /*ce80*/  IMAD R5, R5, UR4, RZ ;  /* 0x0000000405057c24 */ /* 0x000fe2000f8e02ff */
[----:B------:R-:W-:Y:S01]  /*ce90*/  SHF.L.U32 R21, R11, 0x3, RZ ;  /* 0x000000030b157819 */ /* 0x000fe200000006ff */
[----:B------:R-:W-:-:S04]  /*cea0*/  IMAD.WIDE.U32 R2, R0, UR4, R2 ;  /* 0x0000000400027c25 */ /* 0x000fc8000f8e0002 */
[----:B------:R-:W-:Y:S01]  /*ceb0*/  IMAD R5, R0, UR5, R5 ;  /* 0x0000000500057c24 */ /* 0x000fe2000f8e0205 */
[----:B------:R-:W-:Y:S01]  /*cec0*/  ULDC.64 UR4, c[0x0][0x280] ;  /* 0x0000a00000047ab9 */ /* 0x000fe20000000a00 */
[----:B------:R-:W-:Y:S02]  /*ced0*/  LOP3.LUT R21, R21, 0x38, RZ, 0xc0, !PT ;  /* 0x0000003815157812 */ /* 0x000fe400078ec0ff */
[----:B------:R-:W-:Y:S01]  /*cee0*/  IMAD.IADD R5, R3, 0x1, R5 ;  /* 0x0000000103057824 */ /* 0x000fe200078e0205 */
[----:B------:R-:W-:Y:S01]  /*cef0*/  LEA R0, P0, R2, UR4, 0x1 ;  /* 0x0000000402007c11 */ /* 0x000fe2000f8008ff */
[----:B------:R-:W-:Y:S01]  /*cf00*/  ULDC UR4, c[0x0][0x2b8] ;  /* 0x0000ae0000047ab9 */ /* 0x000fe20000000800 */
[----:B------:R-:W-:Y:S02]  /*cf10*/  LOP3.LUT R20, R11, 0x7f, RZ, 0xc0, !PT ;  /* 0x0000007f0b147812 */ /* 0x000fe400078ec0ff */
[C---:B------:R-:W-:Y:S02]  /*cf20*/  LOP3.LUT R10, R21.reuse, 0x40, RZ, 0xfc, !PT ;  /* 0x00000040150a7812 */ /* 0x040fe400078efcff */
[----:B------:R-:W-:-:S02]  /*cf30*/  LOP3.LUT R11, R21, 0x80, RZ, 0xfc, !PT ;  /* 0x00000080150b7812 */ /* 0x000fc400078efcff */
[----:B------:R-:W-:Y:S01]  /*cf40*/  LEA.HI.X R5, R2, UR5, R5, 0x1, P0 ;  /* 0x0000000502057c11 */ /* 0x000fe200080f0c05 */
[----:B------:R-:W-:Y:S01]  /*cf50*/  UMOV UR5, 0xffffffff ;  /* 0xffffffff00057882 */ /* 0x000fe20000000000 */
[----:B------:R-:W-:Y:S02]  /*cf60*/  ISETP.GE.AND P3, PT, R9, UR4, PT ;  /* 0x0000000409007c0c */ /* 0x000fe4000bf66270 */
[----:B------:R-:W-:Y:S02]  /*cf70*/  ISETP.GE.AND P2, PT, R10, UR4, PT ;  /* 0x000000040a007c0c */ /* 0x000fe4000bf46270 */
[----:B------:R-:W-:Y:S02]  /*cf80*/  ISETP.GE.AND P0, PT, R11, UR4, PT ;  /* 0x000000040b007c0c */ /* 0x000fe4000bf06270 */
[----:B------:R-:W-:Y:S01]  /*cf90*/  SHF.R.U32.HI R10, RZ, 0x3, R20 ;  /* 0x00000003ff0a7819 */ /* 0x000fe20000011614 */
[----:B-1----:R-:W-:Y:S10]  /*cfa0*/  BRA.DIV UR5, `(.L_x_264) ;  /* 0x0000003a054c7947 */ /* 0x002ff4000b800000 */
[----:B------:R-:W0:Y:S01]  /*cfb0*/  SHFL.IDX PT, R14, R0, RZ, 0x181f ;  /* 0x00181fff000e7589 */ /* 0x000e2200000e0000 */
[----:B-----5:R-:W-:Y:S02]  /*cfc0*/  IMAD R6, R17, R6, RZ ;  /* 0x0000000611067224 */ /* 0x020fe400078e02ff */
[----:B------:R-:W-:Y:S01]  /*cfd0*/  IMAD.IADD R4, R10, 0x1, R4 ;  /* 0x000000010a047824 */ /* 0x000fe200078e0204 */
[----:B------:R-:W1:Y:S03]  /*cfe0*/  SHFL.IDX PT, R2, R5, RZ, 0x181f ;  /* 0x00181fff05027589 */ /* 0x000e6600000e0000 */
[C---:B------:R-:W-:Y:S01]  /*cff0*/  VIADD R7, R4.reuse, 0x10 ;  /* 0x0000001004077836 */ /* 0x040fe20000000000 */
[----:B------:R-:W-:-:S13]  /*d000*/  ISETP.GE.AND P1, PT, R4, R6, PT ;  /* 0x000000060400720c */ /* 0x000fda0003f26270 */
[----:B0-----:R-:W-:-:S05]  /*d010*/  @!P1 LEA R14, P4, R9, R14, 0x1 ;  /* 0x0000000e090e9211 */ /* 0x001fca00078808ff */
[----:B-1----:R-:W-:Y:S02]  /*d020*/  @!P1 IMAD.X R3, RZ, RZ, R2, P4 ;  /* 0x000000ffff039224 */ /* 0x002fe400020e0602 */
[----:B------:R-:W-:Y:S02]  /*d030*/  @!P1 IMAD.MOV.U32 R2, RZ, RZ, R14 ;  /* 0x000000ffff029224 */ /* 0x000fe400078e000e */
[----:B------:R-:W0:Y:S04]  /*d040*/  SHFL.IDX PT, R14, R0, 0x1, 0x181f ;  /* 0x00381f00000e7f89 */ /* 0x000e2800000e0000 */
[----:B------:R-:W-:Y:S04]  /*d050*/  @!P1 LDGSTS.E.BYPASS.LTC128B.128 [R33+0xc400], desc[UR36][R2.64], !P3 ;  /* 0x0c40000002219fae */ /* 0x000fe8000d901d64 */
[----:B------:R-:W-:Y:S04]  /*d060*/  @!P1 LDGSTS.E.BYPASS.LTC128B.128 [R33+0x10400], desc[UR36][R2.64+0x80], !P2 ;  /* 0x1040008002219fae */ /* 0x000fe8000d101d64 */
[----:B------:R1:W-:Y:S01]  /*d070*/  @!P1 LDGSTS.E.BYPASS.LTC128B.128 [R33+0x14400], desc[UR36][R2.64+0x100], !P0 ;  /* 0x1440010002219fae */ /* 0x0003e2000c101d64 */
[----:B------:R-:W-:-:S03]  /*d080*/  ISETP.GE.AND P1, PT, R7, R6, PT ;  /* 0x000000060700720c */ /* 0x000fc60003f26270 */
[----:B-1----:R-:W1:Y:S10]  /*d090*/  SHFL.IDX PT, R2, R5, 0x1, 0x181f ;  /* 0x00381f0005027f89 */ /* 0x002e7400000e0000 */
[----:B0-----:R-:W-:-:S05]  /*d0a0*/  @!P1 LEA R14, P4, R9, R14, 0x1 ;  /* 0x0000000e090e9211 */ /* 0x001fca00078808ff */
[----:B-1----:R-:W-:Y:S02]  /*d0b0*/  @!P1 IMAD.X R7, RZ, RZ, R2, P4 ;  /* 0x000000ffff079224 */ /* 0x002fe400020e0602 */
[----:B------:R-:W-:Y:S02]  /*d0c0*/  @!P1 IMAD.MOV.U32 R2, RZ, RZ, R14 ;  /* 0x000000ffff029224 */ /* 0x000fe400078e000e */
[----:B------:R-:W0:Y:S01]  /*d0d0*/  SHFL.IDX PT, R14, R0, 0x2, 0x181f ;  /* 0x00581f00000e7f89 */ /* 0x000e2200000e0000 */
[----:B------:R-:W-:Y:S01]  /*d0e0*/  @!P1 MOV R3, R7 ;  /* 0x0000000700039202 */ /* 0x000fe20000000f00 */
[----:B------:R-:W-:-:S04]  /*d0f0*/  VIADD R7, R4, 0x20 ;  /* 0x0000002004077836 */ /* 0x000fc80000000000 */
        /* <DEDUP_REMOVED lines=8> */
[----:B------:R-:W-:Y:S01]  /*d180*/  @!P1 IMAD.MOV.U32 R3, RZ, RZ, R7 ;  /* 0x000000ffff039224 */ /* 0x000fe200078e0007 */
[----:B------:R-:W0:Y:S01]  /*d190*/  SHFL.IDX PT, R14, R0, 0x3, 0x181f ;  /* 0x00781f00000e7f89 */ /* 0x000e2200000e0000 */
[----:B------:R-:W-:-:S03]  /*d1a0*/  VIADD R7, R4, 0x30 ;  /* 0x0000003004077836 */ /* 0x000fc60000000000 */
[----:B------:R-:W-:Y:S04]  /*d1b0*/  @!P1 LDGSTS.E.BYPASS.LTC128B.128 [R33+0xd400], desc[UR36][R2.64], !P3 ;  /* 0x0d40000002219fae */ /* 0x000fe8000d901d64 */
[----:B------:R-:W-:Y:S04]  /*d1c0*/  @!P1 LDGSTS.E.BYPASS.LTC128B.128 [R33+0x11400], desc[UR36][R2.64+0x80], !P2 ;  /* 0x1140008002219fae */ /* 0x000fe8000d101d64 */
[----:B------:R1:W-:Y:S01]  /*d1d0*/  @!P1 LDGSTS.E.BYPASS.LTC128B.128 [R33+0x15400], desc[UR36][R2.64+0x100], !P0 ;  /* 0x1540010002219fae */ /* 0x0003e2000c101d64 */
[----:B------:R-:W-:-:S03]  /*d1e0*/  ISETP.GE.AND P1, PT, R7, R6, PT ;  /* 0x000000060700720c */ /* 0x000fc60003f26270 */
[----:B-1----:R-:W1:Y:S10]  /*d1f0*/  SHFL.IDX PT, R2, R5, 0x3, 0x181f ;  /* 0x00781f0005027f89 */ /* 0x002e7400000e0000 */
[----:B0-----:R-:W-:-:S05]  /*d200*/  @!P1 LEA R14, P4, R9, R14, 0x1 ;  /* 0x0000000e090e9211 */ /* 0x001fca00078808ff */
[----:B-1----:R-:W-:Y:S01]  /*d210*/  @!P1 IMAD.X R7, RZ, RZ, R2, P4 ;  /* 0x000000ffff079224 */ /* 0x002fe200020e0602 */
[----:B------:R-:W-:Y:S02]  /*d220*/  @!P1 MOV R2, R14 ;  /* 0x0000000e00029202 */ /* 0x000fe40000000f00 */
[----:B------:R-:W0:Y:S01]  /*d230*/  SHFL.IDX PT, R14, R0, 0x4, 0x181f ;  /* 0x00981f00000e7f89 */ /* 0x000e2200000e0000 */
[----:B------:R-:W-:Y:S02]  /*d240*/  @!P1 IMAD.MOV.U32 R3, RZ, RZ, R7 ;  /* 0x000000ffff039224 */ /* 0x000fe400078e0007 */
[----:B------:R-:W-:-:S03]  /*d250*/  VIADD R7, R4, 0x40 ;  /* 0x0000004004077836 */ /* 0x000fc60000000000 */
        /* <DEDUP_REMOVED lines=16> */
[----:B0-----:R-:W-:-:S04]  /*d360*/  @!P1 LEA R14, P4, R9, R14, 0x1 ;  /* 0x0000000e090e9211 */ /* 0x001fc800078808ff */
[----:B-1----:R-:W-:Y:S01]  /*d370*/  @!P1 IADD3.X R7, RZ, R2, RZ, P4, !PT ;  /* 0x00000002ff079210 */ /* 0x002fe200027fe4ff */
[----:B------:R-:W-:Y:S02]  /*d380*/  @!P1 IMAD.MOV.U32 R2, RZ, RZ, R14 ;  /* 0x000000ffff029224 */ /* 0x000fe400078e000e */
[----:B------:R-:W0:Y:S02]  /*d390*/  SHFL.IDX PT, R14, R0, 0x6, 0x181f ;  /* 0x00d81f00000e7f89 */ /* 0x000e2400000e0000 */
[----:B------:R-:W-:Y:S02]  /*d3a0*/  @!P1 IMAD.MOV.U32 R3, RZ, RZ, R7 ;  /* 0x000000ffff039224 */ /* 0x000fe400078e0007 */
[----:B------:R-:W-:-:S03]  /*d3b0*/  VIADD R7, R4, 0x60 ;  /* 0x0000006004077836 */ /* 0x000fc60000000000 */
[----:B------:R-:W-:Y:S04]  /*d3c0*/  @!P1 LDGSTS.E.BYPASS.LTC128B.128 [R33+0xec00], desc[UR36][R2.64], !P3 ;  /* 0x0ec0000002219fae */ /* 0x000fe8000d901d64 */
[----:B------:R-:W-:Y:S04]  /*d3d0*/  @!P1 LDGSTS.E.BYPASS.LTC128B.128 [R33+0x12c00], desc[UR36][R2.64+0x80], !P2 ;  /* 0x12c0008002219fae */ /* 0x000fe8000d101d64 */
[----:B------:R1:W-:Y:S01]  /*d3e0*/  @!P1 LDGSTS.E.BYPASS.LTC128B.128 [R33+0x16c00], desc[UR36][R2.64+0x100], !P0 ;  /* 0x16c0010002219fae */ /* 0x0003e2000c101d64 */
[----:B------:R-:W-:-:S03]  /*d3f0*/  ISETP.GE.AND P1, PT, R7, R6, PT ;  /* 0x000000060700720c */ /* 0x000fc60003f26270 */
[----:B-1----:R-:W1:Y:S10]  /*d400*/  SHFL.IDX PT, R2, R5, 0x6, 0x181f ;  /* 0x00d81f0005027f89 */ /* 0x002e7400000e0000 */
[----:B0-----:R-:W-:Y:S01]  /*d410*/  @!P1 LEA R14, P4, R9, R14, 0x1 ;  /* 0x0000000e090e9211 */ /* 0x001fe200078808ff */
[----:B------:R-:W0:Y:S04]  /*d420*/  SHFL.IDX PT, R5, R5, 0x7, 0x181f ;  /* 0x00f81f0005057f89 */ /* 0x000e2800000e0000 */
[----:B-1----:R-:W-:-:S02]  /*d430*/  @!P1 IMAD.X R7, RZ, RZ, R2, P4 ;  /* 0x000000ffff079224 */ /* 0x002fc400020e0602 */
[----:B------:R-:W-:Y:S02]  /*d440*/  @!P1 IMAD.MOV.U32 R2, RZ, RZ, R14 ;  /* 0x000000ffff029224 */ /* 0x000fe400078e000e */
[----:B------:R-:W-:Y:S01]  /*d450*/  @!P1 IMAD.MOV.U32 R3, RZ, RZ, R7 ;  /* 0x000000ffff039224 */ /* 0x000fe200078e0007 */
[----:B------:R1:W2:Y:S04]  /*d460*/  SHFL.IDX PT, R14, R0, 0x7, 0x181f ;  /* 0x00f81f00000e7f89 */ /* 0x0002a800000e0000 */
[----:B------:R1:W-:Y:S04]  /*d470*/  @!P1 LDGSTS.E.BYPASS.LTC128B.128 [R33+0xf400], desc[UR36][R2.64], !P3 ;  /* 0x0f40000002219fae */ /* 0x0003e8000d901d64 */
[----:B------:R1:W-:Y:S04]  /*d480*/  @!P1 LDGSTS.E.BYPASS.LTC128B.128 [R33+0x13400], desc[UR36][R2.64+0x80], !P2 ;  /* 0x1340008002219fae */ /* 0x0003e8000d101d64 */
[----:B0-----:R1:W-:Y:S02]  /*d490*/  @!P1 LDGSTS.E.BYPASS.LTC128B.128 [R33+0x17400], desc[UR36][R2.64+0x100], !P0 ;  /* 0x1740010002219fae */ /* 0x0013e4000c101d64 */
.L_x_353:
[----:B-1----:R-:W-:Y:S01]  /*d4a0*/  IADD3 R3, R4, 0x70, RZ ;  /* 0x0000007004037810 */ /* 0x002fe20007ffe0ff */
[----:B------:R-:W-:Y:S03]  /*d4b0*/  BSSY B0, `(.L_x_265) ;  /* 0x000000b000007945 */ /* 0x000fe60003800000 */
[----:B------:R-:W-:-:S13]  /*d4c0*/  ISETP.GE.AND P1, PT, R3, R6, PT ;  /* 0x000000060300720c */ /* 0x000fda0003f26270 */
[----:B------:R-:W-:Y:S05]  /*d4d0*/  @P1 BRA `(.L_x_266) ;  /* 0x0000000000201947 */ /* 0x000fea0003800000 */
[----:B--2---:R-:W-:-:S05]  /*d4e0*/  LEA R2, P1, R9, R14, 0x1 ;  /* 0x0000000e09027211 */ /* 0x004fca00078208ff */
[----:B------:R-:W-:-:S05]  /*d4f0*/  IMAD.X R3, RZ, RZ, R5, P1 ;  /* 0x000000ffff037224 */ /* 0x000fca00008e0605 */
[----:B------:R-:W-:Y:S01]  /*d500*/  @!PT LDS RZ, [RZ] ;  /* 0x00000000fffff984 */ /* 0x000fe20000000800 */
[----:B------:R-:W-:Y:S01]  /*d510*/  @!PT LDS RZ, [RZ] ;  /* 0x00000000fffff984 */ /* 0x000fe20000000800 */
[----:B------:R-:W-:Y:S01]  /*d520*/  @!PT LDS RZ, [RZ] ;  /* 0x00000000fffff984 */ /* 0x000fe20000000800 */
[----:B------:R0:W-:Y:S04]  /*d530*/  LDGSTS.E.BYPASS.LTC128B.128 [R33+0xfc00], desc[UR36][R2.64], !P3 ;  /* 0x0fc0000002217fae */ /* 0x0001e8000d901d64 */
[----:B------:R0:W-:Y:S04]  /*d540*/  LDGSTS.E.BYPASS.LTC128B.128 [R33+0x13c00], desc[UR36][R2.64+0x80], !P2 ;  /* 0x13c0008002217fae */ /* 0x0001e8000d101d64 */
[----:B------:R0:W-:Y:S02]  /*d550*/  LDGSTS.E.BYPASS.LTC128B.128 [R33+0x17c00], desc[UR36][R2.64+0x100], !P0 ;  /* 0x17c0010002217fae */ /* 0x0001e4000c101d64 */
.L_x_266:
[----:B------:R-:W-:Y:S05]  /*d560*/  BSYNC B0 ;  /* 0x0000000000007941 */ /* 0x000fea0003800000 */
.L_x_265:
[----:B------:R-:W-:Y:S01]  /*d570*/  NOP ;  /* 0x0000000000007918 */ /* 0x000fe20000000000 */
[----:B------:R-:W-:-:S13]  /*d580*/  PLOP3.LUT P0, PT, PT, PT, PT, 0x80, 0x0 ;  /* 0x000000000000781c */ /* 0x000fda0003f0f070 */
.L_x_267:
[----:B------:R-:W-:Y:S02]  /*d590*/  PLOP3.LUT P1, PT, P1, P0, PT, 0xa2, 0x0 ;  /* 0x000000000000781c */ /* 0x000fe40000f21472 */
[----:B------:R-:W-:-:S08]  /*d5a0*/  @P0 R2UR P1, UR4, R22 ;  /* 0x00000000160402ca */ /* 0x000fd00000020000 */
[----:B------:R-:W-:-:S05]  /*d5b0*/  @P0 PLOP3.LUT P0, PT, P1, PT, PT, 0x80, 0x0 ;  /* 0x000000000000081c */ /* 0x000fca0000f0f070 */
[----:B------:R-:W-:Y:S01]  /*d5c0*/  @!P1 SYNCS.ARRIVE.TRANS64.RED.A0T1 RZ, [UR4+0x2a800], RZ ;  /* 0x02a800ffffff99a7 */ /* 0x000fe20008200404 */
[----:B------:R-:W-:Y:S07]  /*d5d0*/  @!P1 ARRIVES.LDGSTSBAR.64.TRANSCNT [UR4+0x2a800] ;  /* 0x02a80000ff0099b0 */ /* 0x000fee0008000a84 */
[----:B------:R-:W-:Y:S05]  /*d5e0*/  @P0 BRA.U.ANY `(.L_x_267) ;  /* 0xfffffffd00e80947 */ /* 0x000fea000393ffff */
[----:B0-----:R-:W3:Y:S04]  /*d5f0*/  LDL.LU R3, [R1+0x18] ;  /* 0x0000180001037983 */ /* 0x001ee80000300800 */
[----:B------:R-:W4:Y:S01]  /*d600*/  LDL.LU R2, [R1+0x14] ;  /* 0x0000140001027983 */ /* 0x000f220000300800 */
[----:B---3--:R-:W-:-:S05]  /*d610*/  VIADD R3, R3, 0x1 ;  /* 0x0000000103037836 */ /* 0x008fca0000000000 */
[----:B------:R-:W-:Y:S01]  /*d620*/  LEA.HI R0, R3, R3, RZ, 0x1 ;  /* 0x0000000303007211 */ /* 0x000fe200078f08ff */
[----:B------:R0:W-:Y:S03]  /*d630*/  STL [R1+0x18], R3 ;  /* 0x0000180301007387 */ /* 0x0001e60000100800 */
[----:B------:R-:W-:-:S05]  /*d640*/  LOP3.LUT R0, R0, 0xfffffffe, RZ, 0xc0, !PT ;  /* 0xfffffffe00007812 */ /* 0x000fca00078ec0ff */
[----:B0-----:R-:W-:Y:S02]  /*d650*/  IMAD.IADD R3, R3, 0x1, -R0 ;  /* 0x0000000103037824 */ /* 0x001fe400078e0a00 */
[----:B----4-:R-:W-:-:S03]  /*d660*/  VIADD R0, R2, 0xfffffffe ;  /* 0xfffffffe02007836 */ /* 0x010fc60000000000 */
[----:B------:R-:W-:Y:S01]  /*d670*/  SHF.L.U32 R3, R3, 0x1f, RZ ;  /* 0x0000001f03037819 */ /* 0x000fe200000006ff */
[----:B------:R-:W-:Y:S01]  /*d680*/  NOP ;  /* 0x0000000000007918 */ /* 0x000fe20000000000 */
[----:B------:R0:W-:Y:S01]  /*d690*/  SYNCS.ARRIVE.TRANS64.A1T0 RZ, [R22+URZ+0x2a800], RZ ;  /* 0x02a800ff16ff79a7 */ /* 0x0001e2000810003f */
[----:B------:R-:W-:Y:S01]  /*d6a0*/  BSSY B0, `(.L_x_268) ;  /* 0x0000003000007945 */ /* 0x000fe20003800000 */
[----:B------:R-:W1:Y:S03]  /*d6b0*/  SYNCS.PHASECHK.TRANS64.TRYWAIT P0, [R22+URZ+0x2a820], R3 ;  /* 0x02a82003160075a7 */ /* 0x000e66000800017f */
[----:B01----:R-:W-:Y:S05]  /*d6c0*/  @!P0 BRA `(.L_x_269) ;  /* 0x0000003c00208947 */ /* 0x003fea0003800000 */
.L_x_354:
[----:B------:R-:W-:Y:S05]  /*d6d0*/  BSYNC B0 ;  /* 0x0000000000007941 */ /* 0x000fea0003800000 */
.L_x_268:
[----:B------:R-:W-:Y:S01]  /*d6e0*/  ISETP.GE.AND P0, PT, R0, R36, PT ;  /* 0x000000240000720c */ /* 0x000fe20003f06270 */
[----:B------:R-:W-:-:S12]  /*d6f0*/  BSSY B0, `(.L_x_270) ;  /* 0x00000f6000007945 */ /* 0x000fd80003800000 */
[----:B------:R-:W-:Y:S05]  /*d700*/  @!P0 BRA `(.L_x_271) ;  /* 0x0000000c00d08947 */ /* 0x000fea0003800000 */
[----:B------:R-:W-:Y:S01]  /*d710*/  IMAD.MOV.U32 R10, RZ, RZ, R27 ;  /* 0x000000ffff0a7224 */ /* 0x000fe200078e001b */
[----:B------:R-:W-:Y:S01]  /*d720*/  MOV R30, R25 ;  /* 0x00000019001e7202 */ /* 0x000fe20000000f00 */
[----:B------:R-:W-:-:S07]  /*d730*/  IMAD.MOV.U32 R17, RZ, RZ, R28 ;  /* 0x000000ffff117224 */ /* 0x000fce00078e001c */
.L_x_284:
[----:B------:R-:W3:Y:S01]  /*d740*/  LDL R8, [R1] ;  /* 0x0000000001087983 */ /* 0x000ee20000100800 */
[----:B------:R-:W1:Y:S01]  /*d750*/  S2R R2, SR_TID.X ;  /* 0x0000000000027919 */ /* 0x000e620000002100 */
[----:B0-----:R-:W0:Y:S01]  /*d760*/  S2R R3, SR_TID.X ;  /* 0x0000000000037919 */ /* 0x001e220000002100 */
[----:B-1----:R-:W-:-:S04]  /*d770*/  LOP3.LUT R2, R2, 0x7f, RZ, 0xc0, !PT ;  /* 0x0000007f02027812 */ /* 0x002fc800078ec0ff */
[----:B------:R-:W-:Y:S01]  /*d780*/  SHF.R.U32.HI R4, RZ, 0x3, R2 ;  /* 0x00000003ff047819 */ /* 0x000fe20000011602 */
[----:B0-----:R-:W-:Y:S01]  /*d790*/  IMAD.SHL.U32 R3, R3, 0x10, RZ ;  /* 0x0000001003037824 */ /* 0x001fe200078e00ff */
[----:B------:R-:W0:Y:S04]  /*d7a0*/  LDC R2, c[0x0][0x430] ;  /* 0x00010c00ff027b82 */ /* 0x000e280000000800 */
[----:B------:R-:W-:-:S04]  /*d7b0*/  LOP3.LUT R3, R4, 0x70, R3, 0xf8, !PT ;  /* 0x0000007004037812 */ /* 0x000fc800078ef803 */
[----:B------:R-:W-:Y:S01]  /*d7c0*/  ISETP.GT.U32.AND P2, PT, R3, 0x5f, PT ;  /* 0x0000005f0300780c */ /* 0x000fe20003f44070 */
[----:B------:R-:W-:-:S12]  /*d7d0*/  IMAD R7, R0, 0x60, R37 ;  /* 0x0000006000077824 */ /* 0x000fd800078e0225 */
[----:B------:R-:W1:Y:S01]  /*d7e0*/  @!P2 LDC.64 R4, c[0x0][0x428] ;  /* 0x00010a00ff04ab82 */ /* 0x000e620000000a00 */
[----:B0-----:R-:W-:-:S13]  /*d7f0*/  ISETP.NE.AND P0, PT, R2, 0x1, PT ;  /* 0x000000010200780c */ /* 0x001fda0003f05270 */
[----:B------:R-:W0:Y:S08]  /*d800*/  @P0 LDC R6, c[0x0][0x434] ;  /* 0x00010d00ff060b82 */ /* 0x000e300000000800 */
[----:B------:R-:W4:Y:S01]  /*d810*/  @P0 LDC R2, c[0x0][0x438] ;  /* 0x00010e00ff020b82 */ /* 0x000f220000000800 */
[----:B------:R-:W-:-:S04]  /*d820*/  IMAD.IADD R7, R3, 0x1, R7 ;  /* 0x0000000103077824 */ /* 0x000fc800078e0207 */
[----:B0-----:R-:W-:-:S04]  /*d830*/  @P0 IMAD.HI.U32 R3, R7, R6, RZ ;  /* 0x0000000607030227 */ /* 0x001fc800078e00ff */
[----:B------:R-:W-:Y:S01]  /*d840*/  IMAD.MOV.U32 R6, RZ, RZ, R7 ;  /* 0x000000ffff067224 */ /* 0x000fe200078e0007 */
[----:B----4-:R-:W-:-:S04]  /*d850*/  @P0 SHF.R.U32.HI R6, RZ, R2, R3 ;  /* 0x00000002ff060219 */ /* 0x010fc80000011603 */
[--C-:B------:R-:W-:Y:S01]  /*d860*/  @!P2 SHF.R.S32.HI R3, RZ, 0x1f, R6.reuse ;  /* 0x0000001fff03a819 */ /* 0x100fe20000011406 */
[----:B------:R-:W-:-:S04]  /*d870*/  @!P2 IMAD.MOV.U32 R2, RZ, RZ, R6 ;  /* 0x000000ffff02a224 */ /* 0x000fc800078e0006 */
[----:B-1----:R-:W-:-:S04]  /*d880*/  @!P2 IMAD.WIDE.U32 R2, R31, R4, R2 ;  /* 0x000000041f02a225 */ /* 0x002fc800078e0002 */
[----:B---3--:R-:W-:-:S04]  /*d890*/  @!P2 IMAD R8, R8, R4, RZ ;  /* 0x000000040808a224 */ /* 0x008fc800078e02ff */
[----:B------:R-:W-:Y:S02]  /*d8a0*/  @!P2 IMAD R8, R31, R5, R8 ;  /* 0x000000051f08a224 */ /* 0x000fe400078e0208 */
[----:B------:R-:W0:Y:S02]  /*d8b0*/  @!P2 LDC.64 R4, c[0x0][0x418] ;  /* 0x00010600ff04ab82 */ /* 0x000e240000000a00 */
[----:B------:R-:W-:Y:S01]  /*d8c0*/  @!P2 IMAD.IADD R8, R8, 0x1, R3 ;  /* 0x000000010808a824 */ /* 0x000fe200078e0203 */
[----:B0-----:R-:W-:-:S04]  /*d8d0*/  @!P2 LEA R4, P0, R2, R4, 0x2 ;  /* 0x000000040204a211 */ /* 0x001fc800078010ff */
[----:B------:R-:W-:Y:S02]  /*d8e0*/  @!P2 LEA.HI.X R5, R2, R5, R8, 0x2, P0 ;  /* 0x000000050205a211 */ /* 0x000fe400000f1408 */
[----:B------:R-:W-:-:S06]  /*d8f0*/  MOV R8, RZ ;  /* 0x000000ff00087202 */ /* 0x000fcc0000000f00 */
[----:B------:R0:W5:Y:S01]  /*d900*/  @!P2 LDG.E R8, desc[UR36][R4.64] ;  /* 0x000000240408a981 */ /* 0x000162000c1e1900 */
[----:B------:R-:W-:Y:S01]  /*d910*/  LOP3.LUT P1, RZ, R23, 0x10, RZ, 0xc0, !PT ;  /* 0x0000001017ff7812 */ /* 0x000fe2000782c0ff */
[----:B------:R-:W-:Y:S01]  /*d920*/  VIADD R27, R10, 0x1 ;  /* 0x000000010a1b7836 */ /* 0x000fe20000000000 */
[----:B------:R-:W-:Y:S05]  /*d930*/  YIELD ;  /* 0x0000000000007946 */ /* 0x000fea0003800000 */
[----:B------:R-:W-:Y:S01]  /*d940*/  ISETP.NE.AND P0, PT, R27, 0x2, PT ;  /* 0x000000021b00780c */ /* 0x000fe20003f05270 */
[----:B------:R-:W-:Y:S01]  /*d950*/  IMAD.MOV R2, RZ, RZ, -R6 ;  /* 0x000000ffff027224 */ /* 0x000fe200078e0a06 */
[----:B------:R-:W-:-:S02]  /*d960*/  ULDC UR4, c[0x0][0x430] ;  /* 0x00010c0000047ab9 */ /* 0x000fc40000000800 */
[----:B------:R-:W-:Y:S01]  /*d970*/  SEL R28, RZ, 0x1, P0 ;  /* 0x00000001ff1c7807 */ /* 0x000fe20000000000 */
[----:B------:R-:W-:Y:S01]  /*d980*/  IMAD R7, R2, UR4, R7 ;  /* 0x0000000402077c24 */ /* 0x000fe2000f8e0207 */
[----:B------:R-:W-:Y:S01]  /*d990*/  SEL R27, R27, RZ, P0 ;  /* 0x000000ff1b1b7207 */ /* 0x000fe20000000000 */
[----:B------:R-:W-:Y:S01]  /*d9a0*/  IMAD.MOV.U32 R25, RZ, RZ, R0 ;  /* 0x000000ffff197224 */ /* 0x000fe200078e0000 */
[----:B------:R-:W-:Y:S01]  /*d9b0*/  LOP3.LUT R28, R17, R28, RZ, 0x3c, !PT ;  /* 0x0000001c111c7212 */ /* 0x000fe200078e3cff */
[----:B0-----:R-:W-:Y:S06]  /*d9c0*/  @!P1 BRA `(.L_x_272) ;  /* 0x0000000000049947 */ /* 0x001fec0003800000 */
[----:B------:R-:W-:Y:S01]  /*d9d0*/  BPT.TRAP 0x1 ;  /* 0x000000040000795c */ /* 0x000fe20000300000 */
.L_x_272:
[----:B------:R-:W-:Y:S01]  /*d9e0*/  IMAD R6, R27, 0x8, R22 ;  /* 0x000000081b067824 */ /* 0x000fe200078e0216 */
[----:B------:R-:W-:Y:S01]  /*d9f0*/  SHF.L.U32 R3, R28, 0x1f, RZ ;  /* 0x0000001f1c037819 */ /* 0x000fe200000006ff */
[----:B------:R-:W-:Y:S03]  /*da00*/  BSSY B1, `(.L_x_273) ;  /* 0x0000003000017945 */ /* 0x000fe60003800000 */
[----:B------:R-:W0:Y:S02]  /*da10*/  SYNCS.PHASECHK.TRANS64.TRYWAIT P0, [R6+URZ+0x2a840], R3 ;  /* 0x02a84003060075a7 */ /* 0x000e24000800017f */
[----:B0-----:R-:W-:Y:S05]  /*da20*/  @!P0 BRA `(.L_x_274) ;  /* 0x00000038005c8947 */ /* 0x001fea0003800000 */
.L_x_355:
[----:B------:R-:W-:Y:S05]  /*da30*/  BSYNC B1 ;  /* 0x0000000000017941 */ /* 0x000fea0003800000 */
.L_x_273:
[----:B------:R-:W-:Y:S01]  /*da40*/  SHF.R.S32.HI R20, RZ, 0x1f, R7 ;  /* 0x0000001fff147819 */ /* 0x000fe20000011407 */
[----:B------:R-:W-:Y:S01]  /*da50*/  ULDC.64 UR4, c[0x0][0x300] ;  /* 0x0000c00000047ab9 */ /* 0x000fe20000000a00 */
[----:B-----5:R-:W-:Y:S01]  /*da60*/  SHF.R.S32.HI R21, RZ, 0x1f, R8 ;  /* 0x0000001fff157819 */ /* 0x020fe20000011408 */
[----:B0-----:R-:W-:Y:S01]  /*da70*/  IMAD.WIDE.U32 R2, R7, UR4, RZ ;  /* 0x0000000407027c25 */ /* 0x001fe2000f8e00ff */
[----:B------:R-:W-:Y:S01]  /*da80*/  ULDC.64 UR6, c[0x0][0x2e8] ;  /* 0x0000ba0000067ab9 */ /* 0x000fe20000000a00 */
[C---:B------:R-:W-:Y:S02]  /*da90*/  LOP3.LUT P3, RZ, R23.reuse, 0x4, RZ, 0xc0, !PT ;  /* 0x0000000417ff7812 */ /* 0x040fe4000786c0ff */
[----:B------:R-:W-:Y:S01]  /*daa0*/  IMAD R0, R20, UR4, RZ ;  /* 0x0000000414007c24 */ /* 0x000fe2000f8e02ff */
[----:B------:R-:W-:Y:S01]  /*dab0*/  LOP3.LUT P2, RZ, R23, 0x2, RZ, 0xc0, !PT ;  /* 0x0000000217ff7812 */ /* 0x000fe2000784c0ff */
[----:B------:R-:W-:Y:S01]  /*dac0*/  IMAD R4, R27, 0x4800, R32 ;  /* 0x000048001b047824 */ /* 0x000fe200078e0220 */
[----:B------:R-:W-:Y:S01]  /*dad0*/  LOP3.LUT P1, RZ, R23, 0x1, RZ, 0xc0, !PT ;  /* 0x0000000117ff7812 */ /* 0x000fe2000782c0ff */
[----:B------:R-:W-:Y:S01]  /*dae0*/  IMAD R0, R7, UR5, R0 ;  /* 0x0000000507007c24 */ /* 0x000fe2000f8e0200 */
[----:B------:R-:W-:-:S03]  /*daf0*/  ULDC.64 UR4, c[0x0][0x310] ;  /* 0x0000c40000047ab9 */ /* 0x000fc60000000a00 */
[----:B------:R-:W-:Y:S02]  /*db00*/  IMAD.IADD R3, R3, 0x1, R0 ;  /* 0x0000000103037824 */ /* 0x000fe400078e0200 */
[----:B------:R-:W-:Y:S02]  /*db10*/  IMAD R0, R21, UR4, RZ ;  /* 0x0000000415007c24 */ /* 0x000fe4000f8e02ff */
[----:B------:R-:W-:-:S04]  /*db20*/  IMAD.WIDE.U32 R2, R8, UR4, R2 ;  /* 0x0000000408027c25 */ /* 0x000fc8000f8e0002 */
[----:B------:R-:W-:Y:S01]  /*db30*/  IMAD R0, R8, UR5, R0 ;  /* 0x0000000508007c24 */ /* 0x000fe2000f8e0200 */
[----:B------:R-:W-:-:S03]  /*db40*/  ULDC.64 UR4, c[0x0][0x308] ;  /* 0x0000c20000047ab9 */ /* 0x000fc60000000a00 */
[----:B------:R-:W-:Y:S02]  /*db50*/  IMAD.IADD R3, R3, 0x1, R0 ;  /* 0x0000000103037824 */ /* 0x000fe400078e0200 */
[----:B------:R-:W-:Y:S01]  /*db60*/  IMAD.WIDE.U32 R2, R26, UR4, R2 ;  /* 0x000000041a027c25 */ /* 0x000fe2000f8e0002 */
[----:B------:R-:W-:-:S03]  /*db70*/  UMOV UR4, 0xffffffff ;  /* 0xffffffff00047882 */ /* 0x000fc60000000000 */
[----:B------:R-:W-:Y:S01]  /*db80*/  IMAD R5, R26, UR5, R3 ;  /* 0x000000051a057c24 */ /* 0x000fe2000f8e0203 */
[----:B------:R-:W-:-:S04]  /*db90*/  LEA R9, P0, R2, UR6, 0x1 ;  /* 0x0000000602097c11 */ /* 0x000fc8000f8008ff */
[----:B------:R-:W-:Y:S01]  /*dba0*/  LEA.HI.X R5, R2, UR7, R5, 0x1, P0 ;  /* 0x0000000702057c11 */ /* 0x000fe200080f0c05 */
[----:B------:R-:W-:Y:S08]  /*dbb0*/  BRA.DIV UR4, `(.L_x_275) ;  /* 0x0000003a040c7947 */ /* 0x000ff0000b800000 */
[----:B------:R-:W0:Y:S01]  /*dbc0*/  S2R R3, SR_TID.X ;  /* 0x0000000000037919 */ /* 0x000e220000002100 */
[----:B------:R-:W-:Y:S01]  /*dbd0*/  IMAD R4, R4, 0x2, R22 ;  /* 0x0000000204047824 */ /* 0x000fe200078e0216 */
[----:B------:R-:W1:Y:S04]  /*dbe0*/  SHFL.IDX PT, R2, R9, RZ, 0x181f ;  /* 0x00181fff09027589 */ /* 0x000e6800000e0000 */
[----:B------:R-:W-:Y:S01]  /*dbf0*/  SHFL.IDX PT, R35, R5, 0x2, 0x181f ;  /* 0x00581f0005237f89 */ /* 0x000fe200000e0000 */
[----:B0-----:R-:W-:-:S03]  /*dc00*/  IMAD.SHL.U32 R11, R3, 0x8, RZ ;  /* 0x00000008030b7824 */ /* 0x001fc600078e00ff */
[----:B------:R-:W0:Y:S02]  /*dc10*/  SHFL.IDX PT, R3, R5, RZ, 0x181f ;  /* 0x00181fff05037589 */ /* 0x000e2400000e0000 */
[----:B------:R-:W-:-:S04]  /*dc20*/  LOP3.LUT R11, R11, 0x38, RZ, 0xc0, !PT ;  /* 0x000000380b0b7812 */ /* 0x000fc800078ec0ff */
[----:B------:R-:W-:-:S04]  /*dc30*/  SHF.L.U32 R0, R11, 0x1, RZ ;  /* 0x000000010b007819 */ /* 0x000fc800000006ff */
[----:B-1----:R-:W-:-:S05]  /*dc40*/  IADD3 R2, P0, R2, R0, RZ ;  /* 0x0000000002027210 */ /* 0x002fca0007f1e0ff */
[----:B0-----:R-:W-:-:S05]  /*dc50*/  IMAD.X R3, RZ, RZ, R3, P0 ;  /* 0x000000ffff037224 */ /* 0x001fca00000e0603 */
[----:B------:R-:W-:Y:S04]  /*dc60*/  LDGSTS.E.BYPASS.LTC128B.128 [R4+0x18400], desc[UR36][R2.64], !P3 ;  /* 0x1840000002047fae */ /* 0x000fe8000d901d64 */
[----:B------:R-:W-:Y:S04]  /*dc70*/  LDGSTS.E.BYPASS.LTC128B.128 [R4+0x1b400], desc[UR36][R2.64+0x80], !P2 ;  /* 0x1b40008002047fae */ /* 0x000fe8000d101d64 */
[----:B------:R0:W-:Y:S04]  /*dc80*/  LDGSTS.E.BYPASS.LTC128B.128 [R4+0x1e400], desc[UR36][R2.64+0x100], !P1 ;  /* 0x1e40010002047fae */ /* 0x0001e8000c901d64 */
[----:B0-----:R-:W0:Y:S04]  /*dc90*/  SHFL.IDX PT, R2, R9, 0x1, 0x181f ;  /* 0x00381f0009027f89 */ /* 0x001e2800000e0000 */
[----:B------:R-:W1:Y:S01]  /*dca0*/  SHFL.IDX PT, R3, R5, 0x1, 0x181f ;  /* 0x00381f0005037f89 */ /* 0x000e6200000e0000 */
[----:B0-----:R-:W-:-:S05]  /*dcb0*/  IADD3 R2, P0, R2, R0, RZ ;  /* 0x0000000002027210 */ /* 0x001fca0007f1e0ff */
[----:B-1----:R-:W-:-:S05]  /*dcc0*/  IMAD.X R3, RZ, RZ, R3, P0 ;  /* 0x000000ffff037224 */ /* 0x002fca00000e0603 */
[----:B------:R-:W-:Y:S04]  /*dcd0*/  LDGSTS.E.BYPASS.LTC128B.128 [R4+0x18c00], desc[UR36][R2.64], !P3 ;  /* 0x18c0000002047fae */ /* 0x000fe8000d901d64 */
[----:B------:R-:W-:Y:S04]  /*dce0*/  LDGSTS.E.BYPASS.LTC128B.128 [R4+0x1bc00], desc[UR36][R2.64+0x80], !P2 ;  /* 0x1bc0008002047fae */ /* 0x000fe8000d101d64 */
[----:B------:R0:W-:Y:S04]  /*dcf0*/  LDGSTS.E.BYPASS.LTC128B.128 [R4+0x1ec00], desc[UR36][R2.64+0x100], !P1 ;  /* 0x1ec0010002047fae */ /* 0x0001e8000c901d64 */
[----:B0-----:R-:W0:Y:S02]  /*dd00*/  SHFL.IDX PT, R2, R9, 0x2, 0x181f ;  /* 0x00581f0009027f89 */ /* 0x001e2400000e0000 */
[----:B0-----:R-:W-:-:S05]  /*dd10*/  IADD3 R2, P0, R2, R0, RZ ;  /* 0x0000000002027210 */ /* 0x001fca0007f1e0ff */
[----:B------:R-:W-:Y:S02]  /*dd20*/  IMAD.X R3, RZ, RZ, R35, P0 ;  /* 0x000000ffff037224 */ /* 0x000fe400000e0623 */
[----:B------:R-:W-:Y:S04]  /*dd30*/  SHFL.IDX PT, R35, R5, 0x3, 0x181f ;  /* 0x00781f0005237f89 */ /* 0x000fe800000e0000 */
        /* <DEDUP_REMOVED lines=13> */
[----:B------:R0:W1:Y:S04]  /*de10*/  SHFL.IDX PT, R35, R5, 0x5, 0x181f ;  /* 0x00b81f0005237f89 */ /* 0x00006800000e0000 */
[----:B------:R-:W-:Y:S04]  /*de20*/  LDGSTS.E.BYPASS.LTC128B.128 [R4+0x1a400], desc[UR36][R2.64], !P3 ;  /* 0x1a40000002047fae */ /* 0x000fe8000d901d64 */
[----:B------:R-:W-:Y:S04]  /*de30*/  LDGSTS.E.BYPASS.LTC128B.128 [R4+0x1d400], desc[UR36][R2.64+0x80], !P2 ;  /* 0x1d40008002047fae */ /* 0x000fe8000d101d64 */
[----:B------:R3:W-:Y:S04]  /*de40*/  LDGSTS.E.BYPASS.LTC128B.128 [R4+0x20400], desc[UR36][R2.64+0x100], !P1 ;  /* 0x2040010002047fae */ /* 0x0007e8000c901d64 */
[----:B-1-3--:R0:W3:Y:S02]  /*de50*/  SHFL.IDX PT, R2, R9, 0x5, 0x181f ;  /* 0x00b81f0009027f89 */ /* 0x00a0e400000e0000 */
.L_x_369:
[----:B---3--:R-:W-:-:S04]  /*de60*/  IADD3 R2, P0, R2, R0, RZ ;  /* 0x0000000002027210 */ /* 0x008fc80007f1e0ff */
[----:B------:R-:W-:Y:S02]  /*de70*/  IADD3.X R3, RZ, R35, RZ, P0, !PT ;  /* 0x00000023ff037210 */ /* 0x000fe400007fe4ff */
[----:B------:R-:W-:-:S03]  /*de80*/  PLOP3.LUT P0, PT, PT, PT, PT, 0x80, 0x0 ;  /* 0x000000000000781c */ /* 0x000fc60003f0f070 */
[----:B------:R-:W-:Y:S01]  /*de90*/  @!PT LDS RZ, [RZ] ;  /* 0x00000000fffff984 */ /* 0x000fe20000000800 */
[----:B------:R-:W-:Y:S01]  /*dea0*/  @!PT LDS RZ, [RZ] ;  /* 0x00000000fffff984 */ /* 0x000fe20000000800 */
[----:B------:R-:W-:Y:S01]  /*deb0*/  @!PT LDS RZ, [RZ] ;  /* 0x00000000fffff984 */ /* 0x000fe20000000800 */
[----:B------:R1:W-:Y:S04]  /*dec0*/  LDGSTS.E.BYPASS.LTC128B.128 [R4+0x1ac00], desc[UR36][R2.64], !P3 ;  /* 0x1ac0000002047fae */ /* 0x0003e8000d901d64 */
[----:B------:R1:W-:Y:S04]  /*ded0*/  LDGSTS.E.BYPASS.LTC128B.128 [R4+0x1dc00], desc[UR36][R2.64+0x80], !P2 ;  /* 0x1dc0008002047fae */ /* 0x0003e8000d101d64 */
[----:B------:R1:W-:Y:S01]  /*dee0*/  LDGSTS.E.BYPASS.LTC128B.128 [R4+0x20c00], desc[UR36][R2.64+0x100], !P1 ;  /* 0x20c0010002047fae */ /* 0x0003e2000c901d64 */
[----:B------:R-:W-:Y:S01]  /*def0*/  NOP ;  /* 0x0000000000007918 */ /* 0x000fe20000000000 */
.L_x_276:
        /* <DEDUP_REMOVED lines=10> */
.L_x_277:
[----:B------:R3:W-:Y:S01]  /*dfa0*/  SYNCS.ARRIVE.TRANS64.A1T0 RZ, [R6+URZ+0x2a830], RZ ;  /* 0x02a830ff06ff79a7 */ /* 0x0007e2000810003f */
[----:B------:R-:W-:Y:S05]  /*dfb0*/  @!P2 BRA `(.L_x_278) ;  /* 0x000000000004a947 */ /* 0x000fea0003800000 */
[----:B------:R-:W-:Y:S01]  /*dfc0*/  BPT.TRAP 0x1 ;  /* 0x000000040000795c */ /* 0x000fe20000300000 */
.L_x_278:
[----:B-1----:R-:W-:Y:S01]  /*dfd0*/  SHF.L.U32 R2, R17, 0x1f, RZ ;  /* 0x0000001f11027819 */ /* 0x002fe200000006ff */
[----:B------:R-:W-:Y:S01]  /*dfe0*/  IMAD R4, R10, 0x8, R22 ;  /* 0x000000080a047824 */ /* 0x000fe200078e0216 */
[----:B------:R-:W-:Y:S03]  /*dff0*/  BSSY B1, `(.L_x_279) ;  /* 0x0000003000017945 */ /* 0x000fe60003800000 */
[----:B------:R-:W1:Y:S02]  /*e000*/  SYNCS.PHASECHK.TRANS64.TRYWAIT P0, [R4+URZ+0x2a860], R2 ;  /* 0x02a86002040075a7 */ /* 0x000e64000800017f */
[----:B-1----:R-:W-:Y:S05]  /*e010*/  @!P0 BRA `(.L_x_280) ;  /* 0x0000003800d08947 */ /* 0x002fea0003800000 */
.L_x_370:
[----:B------:R-:W-:Y:S05]  /*e020*/  BSYNC B1 ;  /* 0x0000000000017941 */ /* 0x000fea0003800000 */
.L_x_279:
[----:B------:R-:W4:Y:S01]  /*e030*/  S2R R3, SR_TID.X ;  /* 0x0000000000037919 */ /* 0x000f220000002100 */
[----:B------:R-:W-:Y:S01]  /*e040*/  UMOV UR4, 0xffffffff ;  /* 0xffffffff00047882 */ /* 0x000fe20000000000 */
[----:B---3--:R-:W-:Y:S01]  /*e050*/  IMAD R6, R30, -0x60, R34 ;  /* 0xffffffa01e067824 */ /* 0x008fe200078e0222 */
[----:B------:R-:W-:Y:S01]  /*e060*/  LOP3.LUT P0, RZ, R29, 0x2, RZ, 0xc0, !PT ;  /* 0x000000021dff7812 */ /* 0x000fe2000780c0ff */
[----:B0-----:R-:W-:Y:S01]  /*e070*/  IMAD R5, R10, 0x3000, R32 ;  /* 0x000030000a057824 */ /* 0x001fe200078e0220 */
[----:B----4-:R-:W-:-:S04]  /*e080*/  LOP3.LUT R3, R3, 0x7f, RZ, 0xc0, !PT ;  /* 0x0000007f03037812 */ /* 0x010fc800078ec0ff */
[----:B------:R-:W-:-:S05]  /*e090*/  SHF.R.U32.HI R3, RZ, 0x3, R3 ;  /* 0x00000003ff037819 */ /* 0x000fca0000011603 */
[----:B------:R-:W-:Y:S01]  /*e0a0*/  IMAD.IADD R6, R6, 0x1, -R3 ;  /* 0x0000000106067824 */ /* 0x000fe200078e0a03 */
[----:B------:R-:W-:Y:S06]  /*e0b0*/  BRA.DIV UR4, `(.L_x_281) ;  /* 0x0000003a04bc7947 */ /* 0x000fec000b800000 */
[----:B-1----:R-:W0:Y:S01]  /*e0c0*/  SHFL.IDX PT, R2, R18, RZ, 0x181f ;  /* 0x00181fff12027589 */ /* 0x002e2200000e0000 */
[----:B------:R-:W-:-:S03]  /*e0d0*/  IMAD R5, R5, 0x2, R22 ;  /* 0x0000000205057824 */ /* 0x000fc600078e0216 */
[----:B------:R-:W1:Y:S04]  /*e0e0*/  SHFL.IDX PT, R3, R24, RZ, 0x181f ;  /* 0x00181fff18037589 */ /* 0x000e6800000e0000 */
[----:B--2---:R-:W-:Y:S01]  /*e0f0*/  SHFL.IDX PT, R14, R18, 0x5, 0x181f ;  /* 0x00b81f00120e7f89 */ /* 0x004fe200000e0000 */
[----:B0-----:R-:W-:-:S05]  /*e100*/  IADD3 R2, P1, R2, R0, RZ ;  /* 0x0000000002027210 */ /* 0x001fca0007f3e0ff */
[----:B-1----:R-:W-:Y:S01]  /*e110*/  IMAD.X R3, RZ, RZ, R3, P1 ;  /* 0x000000ffff037224 */ /* 0x002fe200008e0603 */
[----:B------:R-:W-:-:S04]  /*e120*/  LOP3.LUT P1, RZ, R29, 0x1, RZ, 0xc0, !PT ;  /* 0x000000011dff7812 */ /* 0x000fc8000782c0ff */
[----:B------:R-:W-:-:S13]  /*e130*/  ISETP.LT.OR P2, PT, R6, 0x1, !P1 ;  /* 0x000000010600780c */ /* 0x000fda0004f41670 */
[----:B------:R-:W-:Y:S01]  /*e140*/  LDGSTS.E.BYPASS.LTC128B.128 [R5+0x400], desc[UR36][R2.64], !P2 ;  /* 0x0040000002057fae */ /* 0x000fe2000d101d64 */
[----:B------:R-:W-:-:S13]  /*e150*/  ISETP.LT.OR P2, PT, R6, 0x1, !P0 ;  /* 0x000000010600780c */ /* 0x000fda0004741670 */
[----:B------:R0:W-:Y:S04]  /*e160*/  LDGSTS.E.BYPASS.LTC128B.128 [R5+0x3400], desc[UR36][R2.64+0x80], !P2 ;  /* 0x0340008002057fae */ /* 0x0001e8000d101d64 */
[----:B0-----:R-:W0:Y:S04]  /*e170*/  SHFL.IDX PT, R2, R18, 0x1, 0x181f ;  /* 0x00381f0012027f89 */ /* 0x001e2800000e0000 */
[----:B------:R-:W1:Y:S01]  /*e180*/  SHFL.IDX PT, R3, R24, 0x1, 0x181f ;  /* 0x00381f0018037f89 */ /* 0x000e6200000e0000 */
[----:B0-----:R-:W-:-:S05]  /*e190*/  IADD3 R2, P2, R2, R0, RZ ;  /* 0x0000000002027210 */ /* 0x001fca0007f5e0ff */
[----:B-1----:R-:W-:Y:S01]  /*e1a0*/  IMAD.X R3, RZ, RZ, R3, P2 ;  /* 0x000000ffff037224 */ /* 0x002fe200010e0603 */
        /* <DEDUP_REMOVED lines=14> */
[----:B0-----:R-:W-:-:S04]  /*e290*/  IADD3 R2, P2, R2, R0, RZ ;  /* 0x0000000002027210 */ /* 0x001fc80007f5e0ff */
[----:B-1----:R-:W-:Y:S02]  /*e2a0*/  IADD3.X R3, RZ, R3, RZ, P2, !PT ;  /* 0x00000003ff037210 */ /* 0x002fe400017fe4ff */
[----:B------:R-:W-:-:S13]  /*e2b0*/  ISETP.LT.OR P2, PT, R6, 0x31, !P1 ;  /* 0x000000310600780c */ /* 0x000fda0004f41670 */
[----:B------:R-:W-:Y:S01]  /*e2c0*/  LDGSTS.E.BYPASS.LTC128B.128 [R5+0x1c00], desc[UR36][R2.64], !P2 ;  /* 0x01c0000002057fae */ /* 0x000fe2000d101d64 */
[----:B------:R-:W-:-:S13]  /*e2d0*/  ISETP.LT.OR P2, PT, R6, 0x31, !P0 ;  /* 0x000000310600780c */ /* 0x000fda0004741670 */
[----:B------:R0:W-:Y:S04]  /*e2e0*/  LDGSTS.E.BYPASS.LTC128B.128 [R5+0x4c00], desc[UR36][R2.64+0x80], !P2 ;  /* 0x04c0008002057fae */ /* 0x0001e8000d101d64 */
[----:B0-----:R-:W0:Y:S04]  /*e2f0*/  SHFL.IDX PT, R2, R18, 0x4, 0x181f ;  /* 0x00981f0012027f89 */ /* 0x001e2800000e0000 */
[----:B------:R-:W1:Y:S04]  /*e300*/  SHFL.IDX PT, R3, R24, 0x4, 0x181f ;  /* 0x00981f0018037f89 */ /* 0x000e6800000e0000 */
[----:B------:R-:W2:Y:S01]  /*e310*/  SHFL.IDX PT, R24, R24, 0x5, 0x181f ;  /* 0x00b81f0018187f89 */ /* 0x000ea200000e0000 */
[----:B0-----:R-:W-:-:S05]  /*e320*/  IADD3 R2, P2, R2, R0, RZ ;  /* 0x0000000002027210 */ /* 0x001fca0007f5e0ff */
[----:B-1----:R-:W-:Y:S01]  /*e330*/  IMAD.X R3, RZ, RZ, R3, P2 ;  /* 0x000000ffff037224 */ /* 0x002fe200010e0603 */
[----:B------:R-:W-:-:S13]  /*e340*/  ISETP.LT.OR P2, PT, R6, 0x41, !P1 ;  /* 0x000000410600780c */ /* 0x000fda0004f41670 */
[----:B------:R1:W-:Y:S01]  /*e350*/  LDGSTS.E.BYPASS.LTC128B.128 [R5+0x2400], desc[UR36][R2.64], !P2 ;  /* 0x0240000002057fae */ /* 0x0003e2000d101d64 */
[----:B------:R-:W-:-:S13]  /*e360*/  ISETP.LT.OR P2, PT, R6, 0x41, !P0 ;  /* 0x000000410600780c */ /* 0x000fda0004741670 */
[----:B--2---:R1:W-:Y:S02]  /*e370*/  LDGSTS.E.BYPASS.LTC128B.128 [R5+0x5400], desc[UR36][R2.64+0x80], !P2 ;  /* 0x0540008002057fae */ /* 0x0043e4000d101d64 */
.L_x_384:
        /* <DEDUP_REMOVED lines=19> */
[----:B------:R-:W-:-:S04]  /*e4b0*/  IMAD R21, R8, UR5, R21 ;  /* 0x0000000508157c24 */ /* 0x000fc8000f8e0215 */
[----:B------:R-:W-:-:S07]  /*e4c0*/  IMAD.IADD R21, R3, 0x1, R21 ;  /* 0x0000000103157824 */ /* 0x000fce00078e0215 */
.L_x_282:
        /* <DEDUP_REMOVED lines=10> */
.L_x_283:
[----:B------:R-:W-:Y:S01]  /*e570*/  IMAD.MOV.U32 R3, RZ, RZ, R21 ;  /* 0x000000ffff037224 */ /* 0x000fe200078e0015 */
[----:B------:R-:W-:Y:S01]  /*e580*/  ULDC.64 UR4, c[0x0][0x330] ;  /* 0x0000cc0000047ab9 */ /* 0x000fe20000000a00 */
[----:B------:R-:W-:Y:S01]  /*e590*/  ULDC.64 UR6, c[0x0][0x318] ;  /* 0x0000c60000067ab9 */ /* 0x000fe20000000a00 */
[----:B------:R1:W-:Y:S01]  /*e5a0*/  SYNCS.ARRIVE.TRANS64.A1T0 RZ, [R4+URZ+0x2a850], RZ ;  /* 0x02a850ff04ff79a7 */ /* 0x0003e2000810003f */
[----:B------:R-:W-:Y:S01]  /*e5b0*/  IMAD.WIDE.U32 R2, R26, UR4, R2 ;  /* 0x000000041a027c25 */ /* 0x000fe2000f8e0002 */
[----:B------:R-:W-:-:S03]  /*e5c0*/  MOV R10, R27 ;  /* 0x0000001b000a7202 */ /* 0x000fc60000000f00 */
[----:B------:R-:W-:Y:S01]  /*e5d0*/  IMAD R3, R26, UR5, R3 ;  /* 0x000000051a037c24 */ /* 0x000fe2000f8e0203 */
[C---:B------:R-:W-:Y:S01]  /*e5e0*/  LEA R18, P0, R2.reuse, UR6, 0x1 ;  /* 0x0000000602127c11 */ /* 0x040fe2000f8008ff */
[C---:B------:R-:W-:Y:S02]  /*e5f0*/  VIADD R0, R25.reuse, 0xffffffff ;  /* 0xffffffff19007836 */ /* 0x040fe40000000000 */
[----:B------:R-:W-:Y:S01]  /*e600*/  IMAD.MOV.U32 R17, RZ, RZ, R28 ;  /* 0x000000ffff117224 */ /* 0x000fe200078e001c */
[----:B------:R-:W-:Y:S01]  /*e610*/  LEA.HI.X R24, R2, UR7, R3, 0x1, P0 ;  /* 0x0000000702187c11 */ /* 0x000fe200080f0c03 */
[----:B------:R-:W-:Y:S01]  /*e620*/  IMAD.MOV.U32 R30, RZ, RZ, R25 ;  /* 0x000000ffff1e7224 */ /* 0x000fe200078e0019 */
[----:B------:R-:W-:-:S13]  /*e630*/  ISETP.GT.AND P0, PT, R25, R36, PT ;  /* 0x000000241900720c */ /* 0x000fda0003f04270 */
[----:B-1----:R-:W-:Y:S05]  /*e640*/  @P0 BRA `(.L_x_284) ;  /* 0xfffffff0003c0947 */ /* 0x002fea000383ffff */
.L_x_271:
[----:B------:R-:W-:Y:S05]  /*e650*/  BSYNC B0 ;  /* 0x0000000000007941 */ /* 0x000fea0003800000 */
.L_x_270:
[----:B------:R-:W1:Y:S01]  /*e660*/  S2R R2, SR_TID.X ;  /* 0x0000000000027919 */ /* 0x000e620000002100 */
[----:B------:R-:W-:Y:S01]  /*e670*/  BSSY B0, `(.L_x_285) ;  /* 0x0000010000007945 */ /* 0x000fe20003800000 */
[----:B-1----:R-:W-:-:S04]  /*e680*/  LOP3.LUT R2, R2, 0x7f, RZ, 0xc0, !PT ;  /* 0x0000007f02027812 */ /* 0x002fc800078ec0ff */
[----:B------:R-:W-:-:S13]  /*e690*/  ISETP.NE.AND P0, PT, R2, RZ, PT ;  /* 0x000000ff0200720c */ /* 0x000fda0003f05270 */
[----:B------:R-:W-:Y:S05]  /*e6a0*/  @P0 BRA `(.L_x_286) ;  /* 0x0000000000300947 */ /* 0x000fea0003800000 */
[----:B------:R-:W1:Y:S01]  /*e6b0*/  S2R R5, SR_LANEID ;  /* 0x0000000000057919 */ /* 0x000e620000000000 */
[----:B------:R-:W-:Y:S01]  /*e6c0*/  VOTEU.ANY UR4, UPT, PT ;  /* 0x0000000000047886 */ /* 0x000fe200038e0100 */
[----:B0-----:R-:W0:Y:S01]  /*e6d0*/  LDC.64 R2, c[0x0][0xc60] ;  /* 0x00031800ff027b82 */ /* 0x001e220000000a00 */
[----:B------:R-:W1:Y:S02]  /*e6e0*/  FLO.U32 R0, UR4 ;  /* 0x0000000400007d00 */ /* 0x000e6400080e0000 */
[----:B-1----:R-:W-:-:S06]  /*e6f0*/  ISETP.EQ.U32.AND P0, PT, R0, R5, PT ;  /* 0x000000050000720c */ /* 0x002fcc0003f02070 */
[----:B------:R-:W0:Y:S07]  /*e700*/  POPC R5, UR4 ;  /* 0x0000000400057d09 */ /* 0x000e2e0008000000 */
[----:B0-----:R-:W3:Y:S01]  /*e710*/  @P0 ATOMG.E.ADD.STRONG.GPU PT, R3, desc[UR36][R2.64], R5 ;  /* 0x00000005020309a8 */ /* 0x001ee200081ee1e4 */
[----:B------:R-:W0:Y:S02]  /*e720*/  S2R R4, SR_LTMASK ;  /* 0x0000000000047919 */ /* 0x000e240000003900 */
[----:B0-----:R-:W-:-:S04]  /*e730*/  LOP3.LUT R4, R4, UR4, RZ, 0xc0, !PT ;  /* 0x0000000404047c12 */ /* 0x001fc8000f8ec0ff */
[----:B------:R-:W0:Y:S01]  /*e740*/  POPC R7, R4 ;  /* 0x0000000400077309 */ /* 0x000e220000000000 */
[----:B---3--:R-:W0:Y:S02]  /*e750*/  SHFL.IDX PT, R0, R3, R0, 0x1f ;  /* 0x00001f0003007589 */ /* 0x008e2400000e0000 */
[----:B0-----:R-:W-:-:S07]  /*e760*/  IADD3 R16, R0, UR39, R7 ;  /* 0x0000002700107c10 */ /* 0x001fce000fffe007 */
.L_x_286:
[----:B------:R-:W-:Y:S05]  /*e770*/  BSYNC B0 ;  /* 0x0000000000007941 */ /* 0x000fea0003800000 */
.L_x_285:
[----:B------:R-:W-:-:S13]  /*e780*/  LOP3.LUT P0, RZ, R23, 0x10, RZ, 0xc0, !PT ;  /* 0x0000001017ff7812 */ /* 0x000fda000780c0ff */
[----:B------:R-:W-:Y:S05]  /*e790*/  @!P0 BRA `(.L_x_287) ;  /* 0x0000000000048947 */ /* 0x000fea0003800000 */
[----:B------:R-:W-:Y:S01]  /*e7a0*/  BPT.TRAP 0x1 ;  /* 0x000000040000795c */ /* 0x000fe20000300000 */
.L_x_287:
[----:B------:R-:W-:Y:S01]  /*e7b0*/  IMAD R0, R27, 0x8, R22 ;  /* 0x000000081b007824 */ /* 0x000fe200078e0216 */
[----:B0-----:R-:W-:Y:S01]  /*e7c0*/  SHF.L.U32 R3, R28, 0x1f, RZ ;  /* 0x0000001f1c037819 */ /* 0x001fe200000006ff */
[----:B------:R-:W-:Y:S01]  /*e7d0*/  BSSY B0, `(.L_x_288) ;  /* 0x0000004000007945 */ /* 0x000fe20003800000 */
[----:B------:R-:W-:Y:S02]  /*e7e0*/  IMAD R6, R25, -0x60, R34 ;  /* 0xffffffa019067824 */ /* 0x000fe400078e0222 */
[----:B------:R-:W0:Y:S02]  /*e7f0*/  SYNCS.PHASECHK.TRANS64.TRYWAIT P0, [R0+URZ+0x2a860], R3 ;  /* 0x02a86003000075a7 */ /* 0x000e24000800017f */
[----:B0-----:R-:W-:Y:S05]  /*e800*/  @!P0 BRA `(.L_x_289) ;  /* 0x0000003800d48947 */ /* 0x001fea0003800000 */
.L_x_385:
[----:B------:R-:W-:Y:S05]  /*e810*/  BSYNC B0 ;  /* 0x0000000000007941 */ /* 0x000fea0003800000 */
.L_x_288:
[----:B------:R-:W1:Y:S01]  /*e820*/  S2R R2, SR_TID.X ;  /* 0x0000000000027919 */ /* 0x000e620000002100 */
[----:B------:R-:W-:Y:S01]  /*e830*/  UMOV UR4, 0xffffffff ;  /* 0xffffffff00047882 */ /* 0x000fe20000000000 */
[----:B------:R-:W-:Y:S01]  /*e840*/  IMAD R7, R27, 0x3000, R32 ;  /* 0x000030001b077824 */ /* 0x000fe200078e0220 */
[----:B-1----:R-:W-:-:S04]  /*e850*/  LOP3.LUT R2, R2, 0x7f, RZ, 0xc0, !PT ;  /* 0x0000007f02027812 */ /* 0x002fc800078ec0ff */
[----:B------:R-:W-:-:S05]  /*e860*/  SHF.R.U32.HI R2, RZ, 0x3, R2 ;  /* 0x00000003ff027819 */ /* 0x000fca0000011602 */
[----:B------:R-:W-:Y:S01]  /*e870*/  IMAD.IADD R6, R6, 0x1, -R2 ;  /* 0x0000000106067824 */ /* 0x000fe200078e0a02 */
[----:B------:R-:W-:Y:S06]  /*e880*/  BRA.DIV UR4, `(.L_x_290) ;  /* 0x0000003a04c87947 */ /* 0x000fec000b800000 */
[----:B------:R-:W1:Y:S01]  /*e890*/  S2R R2, SR_TID.X ;  /* 0x0000000000027919 */ /* 0x000e620000002100 */
[----:B------:R-:W-:Y:S01]  /*e8a0*/  LOP3.LUT P0, RZ, R29, 0x2, RZ, 0xc0, !PT ;  /* 0x000000021dff7812 */ /* 0x000fe2000780c0ff */
[----:B------:R-:W-:Y:S01]  /*e8b0*/  IMAD R4, R7, 0x2, R22 ;  /* 0x0000000207047824 */ /* 0x000fe200078e0216 */
[----:B--2---:R-:W2:Y:S02]  /*e8c0*/  SHFL.IDX PT, R14, R18, RZ, 0x181f ;  /* 0x00181fff120e7589 */ /* 0x004ea400000e0000 */
[----:B------:R-:W-:Y:S02]  /*e8d0*/  ISETP.LT.OR P3, PT, R6, 0x1, !P0 ;  /* 0x000000010600780c */ /* 0x000fe40004761670 */
[----:B0-----:R-:W0:Y:S04]  /*e8e0*/  SHFL.IDX PT, R3, R24, RZ, 0x181f ;  /* 0x00181fff18037589 */ /* 0x001e2800000e0000 */
[----:B------:R-:W-:Y:S04]  /*e8f0*/  SHFL.IDX PT, R10, R18, 0x2, 0x181f ;  /* 0x00581f00120a7f89 */ /* 0x000fe800000e0000 */
[----:B------:R-:W-:Y:S01]  /*e900*/  SHFL.IDX PT, R7, R24, 0x2, 0x181f ;  /* 0x00581f0018077f89 */ /* 0x000fe200000e0000 */
[----:B-1----:R-:W-:Y:S01]  /*e910*/  IMAD.SHL.U32 R8, R2, 0x8, RZ ;  /* 0x0000000802087824 */ /* 0x002fe200078e00ff */
[----:B------:R-:W-:-:S04]  /*e920*/  LOP3.LUT R2, R29, 0x1, RZ, 0xc0, !PT ;  /* 0x000000011d027812 */ /* 0x000fc800078ec0ff */
[----:B------:R-:W-:Y:S02]  /*e930*/  LOP3.LUT R8, R8, 0x38, RZ, 0xc0, !PT ;  /* 0x0000003808087812 */ /* 0x000fe400078ec0ff */
[----:B------:R-:W-:-:S03]  /*e940*/  ISETP.NE.U32.AND P1, PT, R2, 0x1, PT ;  /* 0x000000010200780c */ /* 0x000fc60003f25070 */
[----:B------:R-:W-:Y:S01]  /*e950*/  IMAD.SHL.U32 R5, R8, 0x2, RZ ;  /* 0x0000000208057824 */ /* 0x000fe200078e00ff */
[----:B------:R-:W-:Y:S01]  /*e960*/  ISETP.LT.OR P2, PT, R6, 0x1, P1 ;  /* 0x000000010600780c */ /* 0x000fe20000f41670 */
[----:B------:R-:W-:Y:S03]  /*e970*/  SHFL.IDX PT, R8, R24, 0x1, 0x181f ;  /* 0x00381f0018087f89 */ /* 0x000fe600000e0000 */
[----:B--2---:R-:W-:Y:S02]  /*e980*/  IADD3 R2, P4, R14, R5, RZ ;  /* 0x000000050e027210 */ /* 0x004fe40007f9e0ff */
[----:B------:R-:W1:Y:S02]  /*e990*/  SHFL.IDX PT, R14, R18, 0x1, 0x181f ;  /* 0x00381f00120e7f89 */ /* 0x000e6400000e0000 */
[----:B0-----:R-:W-:-:S05]  /*e9a0*/  IADD3.X R3, RZ, R3, RZ, P4, !PT ;  /* 0x00000003ff037210 */ /* 0x001fca00027fe4ff */
[----:B------:R-:W-:Y:S01]  /*e9b0*/  LDGSTS.E.BYPASS.LTC128B.128 [R4+0x400], desc[UR36][R2.64], !P2 ;  /* 0x0040000002047fae */ /* 0x000fe2000d101d64 */
[----:B------:R-:W-:-:S03]  /*e9c0*/  ISETP.LT.OR P2, PT, R6, 0x11, P1 ;  /* 0x000000110600780c */ /* 0x000fc60000f41670 */
[----:B------:R1:W-:Y:S01]  /*e9d0*/  LDGSTS.E.BYPASS.LTC128B.128 [R4+0x3400], desc[UR36][R2.64+0x80], !P3 ;  /* 0x0340008002047fae */ /* 0x0003e2000d901d64 */
[----:B------:R-:W-:Y:S02]  /*e9e0*/  ISETP.LT.OR P3, PT, R6, 0x11, !P0 ;  /* 0x000000110600780c */ /* 0x000fe40004761670 */
[----:B-1----:R-:W-:Y:S02]  /*e9f0*/  IADD3 R2, P4, R14, R5, RZ ;  /* 0x000000050e027210 */ /* 0x002fe40007f9e0ff */
[----:B------:R-:W0:Y:S03]  /*ea00*/  SHFL.IDX PT, R14, R18, 0x3, 0x181f ;  /* 0x00781f00120e7f89 */ /* 0x000e2600000e0000 */
[----:B------:R-:W-:Y:S02]  /*ea10*/  IMAD.X R3, RZ, RZ, R8, P4 ;  /* 0x000000ffff037224 */ /* 0x000fe400020e0608 */
[----:B------:R-:W1:Y:S04]  /*ea20*/  SHFL.IDX PT, R8, R24, 0x3, 0x181f ;  /* 0x00781f0018087f89 */ /* 0x000e6800000e0000 */
[----:B------:R-:W-:Y:S01]  /*ea30*/  LDGSTS.E.BYPASS.LTC128B.128 [R4+0xc00], desc[UR36][R2.64], !P2 ;  /* 0x00c0000002047fae */ /* 0x000fe2000d101d64 */
[----:B------:R-:W-:-:S03]  /*ea40*/  ISETP.LT.OR P2, PT, R6, 0x21, P1 ;  /* 0x000000210600780c */ /* 0x000fc60000f41670 */
[----:B------:R2:W-:Y:S01]  /*ea50*/  LDGSTS.E.BYPASS.LTC128B.128 [R4+0x3c00], desc[UR36][R2.64+0x80], !P3 ;  /* 0x03c0008002047fae */ /* 0x0005e2000d901d64 */
[----:B------:R-:W-:Y:S02]  /*ea60*/  ISETP.LT.OR P3, PT, R6, 0x21, !P0 ;  /* 0x000000210600780c */ /* 0x000fe40004761670 */
[----:B--2---:R-:W-:Y:S02]  /*ea70*/  IADD3 R2, P4, R10, R5, RZ ;  /* 0x000000050a027210 */ /* 0x004fe40007f9e0ff */
[----:B------:R-:W2:Y:S03]  /*ea80*/  SHFL.IDX PT, R10, R18, 0x4, 0x181f ;  /* 0x00981f00120a7f89 */ /* 0x000ea600000e0000 */
[----:B------:R-:W-:Y:S02]  /*ea90*/  IMAD.X R3, RZ, RZ, R7, P4 ;  /* 0x000000ffff037224 */ /* 0x000fe400020e0607 */
[----:B------:R-:W3:Y:S04]  /*eaa0*/  SHFL.IDX PT, R7, R24, 0x4, 0x181f ;  /* 0x00981f0018077f89 */ /* 0x000ee800000e0000 */
[----:B------:R-:W-:Y:S01]  /*eab0*/  LDGSTS.E.BYPASS.LTC128B.128 [R4+0x1400], desc[UR36][R2.64], !P2 ;  /* 0x0140000002047fae */ /* 0x000fe2000d101d64 */
[----:B------:R-:W-:-:S03]  /*eac0*/  ISETP.LT.OR P2, PT, R6, 0x31, P1 ;  /* 0x000000310600780c */ /* 0x000fc60000f41670 */
[----:B------:R0:W-:Y:S01]  /*ead0*/  LDGSTS.E.BYPASS.LTC128B.128 [R4+0x4400], desc[UR36][R2.64+0x80], !P3 ;  /* 0x0440008002047fae */ /* 0x0001e2000d901d64 */
[----:B------:R-:W-:-:S03]  /*eae0*/  ISETP.LT.OR P3, PT, R6, 0x31, !P0 ;  /* 0x000000310600780c */ /* 0x000fc60004761670 */
[----:B------:R-:W4:Y:S01]  /*eaf0*/  SHFL.IDX PT, R24, R24, 0x5, 0x181f ;  /* 0x00b81f0018187f89 */ /* 0x000f2200000e0000 */
[----:B0-----:R-:W-:-:S03]  /*eb00*/  IADD3 R2, P4, R14, R5, RZ ;  /* 0x000000050e027210 */ /* 0x001fc60007f9e0ff */
[----:B------:R0:W0:Y:S02]  /*eb10*/  SHFL.IDX PT, R14, R18, 0x5, 0x181f ;  /* 0x00b81f00120e7f89 */ /* 0x00002400000e0000 */
[----:B-1----:R-:W-:-:S05]  /*eb20*/  IMAD.X R3, RZ, RZ, R8, P4 ;  /* 0x000000ffff037224 */ /* 0x002fca00020e0608 */
[----:B------:R-:W-:Y:S01]  /*eb30*/  LDGSTS.E.BYPASS.LTC128B.128 [R4+0x1c00], desc[UR36][R2.64], !P2 ;  /* 0x01c0000002047fae */ /* 0x000fe2000d101d64 */
[----:B------:R-:W-:-:S03]  /*eb40*/  ISETP.LT.OR P2, PT, R6, 0x41, P1 ;  /* 0x000000410600780c */ /* 0x000fc60000f41670 */
[----:B------:R2:W-:Y:S01]  /*eb50*/  LDGSTS.E.BYPASS.LTC128B.128 [R4+0x4c00], desc[UR36][R2.64+0x80], !P3 ;  /* 0x04c0008002047fae */ /* 0x0005e2000d901d64 */
[----:B------:R-:W-:Y:S02]  /*eb60*/  ISETP.LT.OR P3, PT, R6, 0x41, !P0 ;  /* 0x000000410600780c */ /* 0x000fe40004761670 */
[----:B--2---:R-:W-:-:S05]  /*eb70*/  IADD3 R2, P4, R10, R5, RZ ;  /* 0x000000050a027210 */ /* 0x004fca0007f9e0ff */
[----:B---3--:R-:W-:-:S05]  /*eb80*/  IMAD.X R3, RZ, RZ, R7, P4 ;  /* 0x000000ffff037224 */ /* 0x008fca00020e0607 */
[----:B------:R1:W-:Y:S04]  /*eb90*/  LDGSTS.E.BYPASS.LTC128B.128 [R4+0x2400], desc[UR36][R2.64], !P2 ;  /* 0x0240000002047fae */ /* 0x0003e8000d101d64 */
[----:B0---4-:R1:W-:Y:S02]  /*eba0*/  LDGSTS.E.BYPASS.LTC128B.128 [R4+0x5400], desc[UR36][R2.64+0x80], !P3 ;  /* 0x0540008002047fae */ /* 0x0113e4000d901d64 */
.L_x_399:
[C---:B------:R-:W-:Y:S02]  /*ebb0*/  ISETP.LT.OR P1, PT, R6.reuse, 0x51, P1 ;  /* 0x000000510600780c */ /* 0x040fe40000f21670 */
[----:B------:R-:W-:Y:S02]  /*ebc0*/  ISETP.LT.OR P0, PT, R6, 0x51, !P0 ;  /* 0x000000510600780c */ /* 0x000fe40004701670 */
[----:B-1----:R-:W-:-:S05]  /*ebd0*/  IADD3 R2, P2, R14, R5, RZ ;  /* 0x000000050e027210 */ /* 0x002fca0007f5e0ff */
[----:B------:R-:W-:-:S05]  /*ebe0*/  IMAD.X R3, RZ, RZ, R24, P2 ;  /* 0x000000ffff037224 */ /* 0x000fca00010e0618 */
[----:B------:R-:W-:Y:S01]  /*ebf0*/  @!PT LDS RZ, [RZ] ;  /* 0x00000000fffff984 */ /* 0x000fe20000000800 */
[----:B------:R-:W-:Y:S01]  /*ec00*/  @!PT LDS RZ, [RZ] ;  /* 0x00000000fffff984 */ /* 0x000fe20000000800 */
[----:B------:R-:W-:Y:S01]  /*ec10*/  @!PT LDS RZ, [RZ] ;  /* 0x00000000fffff984 */ /* 0x000fe20000000800 */
[----:B------:R0:W-:Y:S04]  /*ec20*/  LDGSTS.E.BYPASS.LTC128B.128 [R4+0x2c00], desc[UR36][R2.64], !P1 ;  /* 0x02c0000002047fae */ /* 0x0001e8000c901d64 */
[----:B------:R0:W-:Y:S01]  /*ec30*/  LDGSTS.E.BYPASS.LTC128B.128 [R4+0x5c00], desc[UR36][R2.64+0x80], !P0 ;  /* 0x05c0008002047fae */ /* 0x0001e2000c101d64 */
[----:B------:R-:W-:Y:S01]  /*ec40*/  PLOP3.LUT P0, PT, PT, PT, PT, 0x80, 0x0 ;  /* 0x000000000000781c */ /* 0x000fe20003f0f070 */
[----:B------:R-:W-:-:S12]  /*ec50*/  NOP ;  /* 0x0000000000007918 */ /* 0x000fd80000000000 */
.L_x_291:
        /* <DEDUP_REMOVED lines=10> */
.L_x_292:
[----:B------:R1:W-:Y:S01]  /*ed00*/  SYNCS.ARRIVE.TRANS64.A1T0 RZ, [R0+URZ+0x2a850], RZ ;  /* 0x02a850ff00ff79a7 */ /* 0x0003e2000810003f */
[----:B------:R-:W-:-:S04]  /*ed10*/  IADD3 R27, R27, 0x1, RZ ;  /* 0x000000011b1b7810 */ /* 0x000fc80007ffe0ff */
[----:B------:R-:W-:-:S04]  /*ed20*/  ISETP.NE.AND P0, PT, R27, 0x2, PT ;  /* 0x000000021b00780c */ /* 0x000fc80003f05270 */
[----:B0-----:R-:W-:Y:S02]  /*ed30*/  SEL R3, RZ, 0x1, P0 ;  /* 0x00000001ff037807 */ /* 0x001fe40000000000 */
[----:B------:R-:W-:Y:S02]  /*ed40*/  SEL R27, R27, RZ, P0 ;  /* 0x000000ff1b1b7207 */ /* 0x000fe40000000000 */
[----:B-1----:R-:W-:-:S07]  /*ed50*/  LOP3.LUT R28, R28, R3, RZ, 0x3c, !PT ;  /* 0x000000031c1c7212 */ /* 0x002fce00078e3cff */
.L_x_249:
[----:B------:R-:W-:Y:S05]  /*ed60*/  BSYNC B7 ;  /* 0x0000000000077941 */ /* 0x000fea0003800000 */
.L_x_247:
[----:B------:R-:W-:-:S13]  /*ed70*/  LOP3.LUT P0, RZ, R23, 0x80, RZ, 0xc0, !PT ;  /* 0x0000008017ff7812 */ /* 0x000fda000780c0ff */
[----:B------:R-:W-:Y:S05]  /*ed80*/  @!P0 BRA `(.L_x_293) ;  /* 0x0000000000248947 */ /* 0x000fea0003800000 */
[----:B------:R-:W-:Y:S05]  /*ed90*/  WARPSYNC.ALL ;  /* 0x0000000000007948 */ /* 0x000fea0003800000 */
[----:B------:R-:W0:Y:S08]  /*eda0*/  S2UR UR5, SR_CgaCtaId ;  /* 0x00000000000579c3 */ /* 0x000e300000008800 */
[----:B------:R-:W-:Y:S06]  /*edb0*/  BAR.SYNC.DEFER_BLOCKING 0x5, 0x180 ;  /* 0x0146000000007b1d */ /* 0x000fec0000010000 */
[----:B------:R-:W-:-:S02]  /*edc0*/  UMOV UR4, 0x400 ;  /* 0x0000040000047882 */ /* 0x000fc40000000000 */
[----:B0-----:R-:W-:-:S06]  /*edd0*/  ULEA UR4, UR5, UR4, 0x18 ;  /* 0x0000000405047291 */ /* 0x001fcc000f8ec03f */
[----:B------:R-:W-:-:S05]  /*ede0*/  IMAD.U32 R22, RZ, RZ, UR4 ;  /* 0x00000004ff167e24 */ /* 0x000fca000f8e00ff */
[----:B------:R0:W1:Y:S01]  /*edf0*/  LDS.128 R16, [R22+0x2a8d0] ;  /* 0x02a8d00016107984 */ /* 0x0000620000000c00 */
[----:B------:R-:W-:Y:S06]  /*ee00*/  BAR.ARV 0x4, 0x180 ;  /* 0x0106000000007b1d */ /* 0x000fec0000002000 */
[----:B------:R-:W-:Y:S05]  /*ee10*/  BRA `(.L_x_294) ;  /* 0x0000000800d07947 */ /* 0x000fea0003800000 */
.L_x_293:
[----:B------:R-:W0:Y:S01]  /*ee20*/  S2R R0, SR_TID.X ;  /* 0x0000000000007919 */ /* 0x000e220000002100 */
[----:B------:R-:W-:Y:S01]  /*ee30*/  UMOV UR4, 0xffffffff ;  /* 0xffffffff00047882 */ /* 0x000fe20000000000 */
[----:B0-----:R-:W-:-:S04]  /*ee40*/  LOP3.LUT R9, R0, 0x1f, RZ, 0xc0, !PT ;  /* 0x0000001f00097812 */ /* 0x001fc800078ec0ff */
[----:B------:R-:W-:Y:S01]  /*ee50*/  ISETP.NE.AND P0, PT, R9, 0x1f, PT ;  /* 0x0000001f0900780c */ /* 0x000fe20003f05270 */
[----:B------:R-:W-:-:S12]  /*ee60*/  BRA.DIV UR4, `(.L_x_295) ;  /* 0x0000003e043c7947 */ /* 0x000fd8000b800000 */
[----:B------:R-:W-:Y:S01]  /*ee70*/  IMAD.IADD R7, R19, 0x1, R9 ;  /* 0x0000000113077824 */ /* 0x000fe200078e0209 */
[----:B------:R-:W-:-:S04]  /*ee80*/  ULDC UR4, c[0x0][0xc3c] ;  /* 0x00030f0000047ab9 */ /* 0x000fc80000000800 */
[----:B------:R-:W-:-:S13]  /*ee90*/  ISETP.GE.OR P1, PT, R7, UR4, !P0 ;  /* 0x0000000407007c0c */ /* 0x000fda000c726670 */
[----:B------:R-:W0:Y:S08]  /*eea0*/  @!P1 LDC.64 R4, c[0x0][0xc80] ;  /* 0x00032000ff049b82 */ /* 0x000e300000000a00 */
[----:B------:R-:W1:Y:S01]  /*eeb0*/  @!P1 LDC.64 R2, c[0x0][0xc78] ;  /* 0x00031e00ff029b82 */ /* 0x000e620000000a00 */
[----:B0-----:R-:W-:-:S06]  /*eec0*/  @!P1 IMAD.WIDE R4, R7, 0x4, R4 ;  /* 0x0000000407049825 */ /* 0x001fcc00078e0204 */
[----:B------:R-:W2:Y:S01]  /*eed0*/  @!P1 LDG.E R4, desc[UR36][R4.64] ;  /* 0x0000002404049981 */ /* 0x000ea2000c1e1900 */
[----:B-1----:R-:W-:-:S06]  /*eee0*/  @!P1 IMAD.WIDE R2, R7, 0x4, R2 ;  /* 0x0000000407029825 */ /* 0x002fcc00078e0202 */
[----:B------:R-:W3:Y:S01]  /*eef0*/  @!P1 LDG.E R2, desc[UR36][R2.64] ;  /* 0x0000002402029981 */ /* 0x000ee2000c1e1900 */
[----:B------:R-:W-:Y:S02]  /*ef00*/  IMAD.MOV.U32 R7, RZ, RZ, RZ ;  /* 0x000000ffff077224 */ /* 0x000fe400078e00ff */
[----:B------:R-:W-:Y:S01]  /*ef10*/  IMAD.MOV.U32 R10, RZ, RZ, RZ ;  /* 0x000000ffff0a7224 */ /* 0x000fe200078e00ff */
[C---:B------:R-:W-:Y:S02]  /*ef20*/  ISETP.GE.U32.AND P2, PT, R9.reuse, 0x2, PT ;  /* 0x000000020900780c */ /* 0x040fe40003f46070 */
[C---:B------:R-:W-:Y:S02]  /*ef30*/  ISETP.GE.U32.AND P3, PT, R9.reuse, 0x4, PT ;  /* 0x000000040900780c */ /* 0x040fe40003f66070 */
[C---:B------:R-:W-:Y:S02]  /*ef40*/  ISETP.GE.U32.AND P4, PT, R9.reuse, 0x8, PT ;  /* 0x000000080900780c */ /* 0x040fe40003f86070 */
[----:B------:R-:W-:Y:S01]  /*ef50*/  ISETP.GE.U32.AND P5, PT, R9, 0x10, PT ;  /* 0x000000100900780c */ /* 0x000fe20003fa6070 */
[----:B------:R-:W-:Y:S04]  /*ef60*/  SHFL.IDX PT, R0, R16, RZ, 0x1f ;  /* 0x00001fff10007589 */ /* 0x000fe800000e0000 */
[----:B------:R-:W-:Y:S01]  /*ef70*/  SHFL.IDX PT, R8, R16, 0x1, 0x1f ;  /* 0x00201f0010087f89 */ /* 0x000fe200000e0000 */
[----:B--2---:R-:W-:-:S02]  /*ef80*/  @!P1 IMAD.MOV.U32 R7, RZ, RZ, R4 ;  /* 0x000000ffff079224 */ /* 0x004fc400078e0004 */
[----:B---3--:R-:W-:-:S04]  /*ef90*/  @!P1 IMAD.MOV.U32 R10, RZ, RZ, R2 ;  /* 0x000000ffff0a9224 */ /* 0x008fc800078e0002 */
[----:B------:R-:W-:-:S05]  /*efa0*/  IMAD R13, R10, R7, RZ ;  /* 0x000000070a0d7224 */ /* 0x000fca00078e02ff */
[----:B------:R-:W0:Y:S01]  /*efb0*/  SHFL.UP PT, R14, R13, 0x1, RZ ;  /* 0x042000000d0e7989 */ /* 0x000e2200000e00ff */
[----:B------:R-:W-:-:S04]  /*efc0*/  ISETP.NE.AND P1, PT, R9, RZ, PT ;  /* 0x000000ff0900720c */ /* 0x000fc80003f25270 */
        /* <DEDUP_REMOVED lines=14> */
[----:B------:R0:W1:Y:S01]  /*f0b0*/  SHFL.IDX PT, R14, R2, 0x1f, 0x1f ;  /* 0x03e01f00020e7f89 */ /* 0x00006200000e0000 */
[----:B------:R-:W-:-:S07]  /*f0c0*/  IMAD.MOV.U32 R6, RZ, RZ, RZ ;  /* 0x000000ffff067224 */ /* 0x000fce00078e00ff */
.L_x_409:
[----:B------:R-:W-:Y:S02]  /*f0d0*/  ULDC UR4, c[0x0][0xc38] ;  /* 0x00030e0000047ab9 */ /* 0x000fe40000000800 */
[----:B------:R-:W-:-:S04]  /*f0e0*/  IMAD.U32 R5, RZ, RZ, UR4 ;  /* 0x00000004ff057e24 */ /* 0x000fc8000f8e00ff */
[----:B-1----:R-:W-:-:S05]  /*f0f0*/  IMAD R14, R14, R5, RZ ;  /* 0x000000050e0e7224 */ /* 0x002fca00078e02ff */
[----:B------:R-:W-:-:S04]  /*f100*/  IADD3 R9, R8, R14, RZ ;  /* 0x0000000e08097210 */ /* 0x000fc80007ffe0ff */
[----:B------:R-:W-:-:S13]  /*f110*/  ISETP.GT.AND P6, PT, R9, R0, PT ;  /* 0x000000000900720c */ /* 0x000fda0003fc4270 */
[----:B------:R-:W-:Y:S05]  /*f120*/  @P6 BRA `(.L_x_296) ;  /* 0x0000000000a46947 */ /* 0x000fea0003800000 */
.L_x_299:
[----:B0-----:R-:W0:Y:S01]  /*f130*/  LDC R2, c[0x0][0xc3c] ;  /* 0x00030f00ff027b82 */ /* 0x001e220000000800 */
[----:B------:R-:W-:-:S05]  /*f140*/  VIADD R19, R19, 0x1f ;  /* 0x0000001f13137836 */ /* 0x000fca0000000000 */
[----:B0-----:R-:W-:-:S13]  /*f150*/  ISETP.GE.AND P6, PT, R19, R2, PT ;  /* 0x000000021300720c */ /* 0x001fda0003fc6270 */
[----:B------:R-:W-:Y:S05]  /*f160*/  @P6 BRA `(.L_x_297) ;  /* 0x0000000400b86947 */ /* 0x000fea0003800000 */
[----:B------:R-:W0:Y:S01]  /*f170*/  S2R R3, SR_TID.X ;  /* 0x0000000000037919 */ /* 0x000e220000002100 */
[----:B------:R-:W-:Y:S01]  /*f180*/  IMAD.MOV.U32 R7, RZ, RZ, RZ ;  /* 0x000000ffff077224 */ /* 0x000fe200078e00ff */
[----:B0-----:R-:W-:-:S05]  /*f190*/  LOP3.LUT R3, R3, 0x1f, RZ, 0xc0, !PT ;  /* 0x0000001f03037812 */ /* 0x001fca00078ec0ff */
[----:B------:R-:W-:-:S05]  /*f1a0*/  IMAD.IADD R11, R19, 0x1, R3 ;  /* 0x00000001130b7824 */ /* 0x000fca00078e0203 */
[----:B------:R-:W-:-:S13]  /*f1b0*/  ISETP.GE.OR P6, PT, R11, R2, !P0 ;  /* 0x000000020b00720c */ /* 0x000fda00047c6670 */
[----:B------:R-:W0:Y:S08]  /*f1c0*/  @!P6 LDC.64 R2, c[0x0][0xc80] ;  /* 0x00032000ff02eb82 */ /* 0x000e300000000a00 */
[----:B------:R-:W1:Y:S01]  /*f1d0*/  @!P6 LDC.64 R4, c[0x0][0xc78] ;  /* 0x00031e00ff04eb82 */ /* 0x000e620000000a00 */
[----:B------:R-:W-:Y:S02]  /*f1e0*/  IMAD.MOV.U32 R10, RZ, RZ, RZ ;  /* 0x000000ffff0a7224 */ /* 0x000fe400078e00ff */
[----:B0-----:R-:W-:-:S05]  /*f1f0*/  @!P6 IMAD.WIDE R2, R11, 0x4, R2 ;  /* 0x000000040b02e825 */ /* 0x001fca00078e0202 */
[----:B------:R1:W2:Y:S02]  /*f200*/  @!P6 LDG.E R7, desc[UR36][R2.64] ;  /* 0x000000240207e981 */ /* 0x0002a4000c1e1900 */
[----:B-1----:R-:W-:-:S05]  /*f210*/  @!P6 IMAD.WIDE R2, R11, 0x4, R4 ;  /* 0x000000040b02e825 */ /* 0x002fca00078e0204 */
[----:B------:R-:W2:Y:S01]  /*f220*/  @!P6 LDG.E R10, desc[UR36][R2.64] ;  /* 0x00000024020ae981 */ /* 0x000ea2000c1e1900 */
[----:B------:R-:W-:Y:S01]  /*f230*/  UMOV UR4, 0xffffffff ;  /* 0xffffffff00047882 */ /* 0x000fe20000000000 */
[----:B--2---:R-:W-:Y:S02]  /*f240*/  IMAD R13, R10, R7, RZ ;  /* 0x000000070a0d7224 */ /* 0x004fe400078e02ff */
[----:B------:R-:W-:Y:S05]  /*f250*/  BRA.DIV UR4, `(.L_x_298) ;  /* 0x0000003e04787947 */ /* 0x000fea000b800000 */
        /* <DEDUP_REMOVED lines=15> */
[----:B------:R0:W1:Y:S02]  /*f350*/  SHFL.IDX PT, R14, R2, 0x1f, 0x1f ;  /* 0x03e01f00020e7f89 */ /* 0x00006400000e0000 */
.L_x_417:
[----:B------:R-:W-:Y:S02]  /*f360*/  ULDC UR4, c[0x0][0xc38] ;  /* 0x00030e0000047ab9 */ /* 0x000fe40000000800 */
[----:B------:R-:W-:-:S04]  /*f370*/  IMAD.U32 R5, RZ, RZ, UR4 ;  /* 0x00000004ff057e24 */ /* 0x000fc8000f8e00ff */
[----:B-1----:R-:W-:-:S04]  /*f380*/  IMAD R14, R14, R5, RZ ;  /* 0x000000050e0e7224 */ /* 0x002fc800078e02ff */
[----:B------:R-:W-:-:S05]  /*f390*/  IMAD.IADD R9, R14, 0x1, R9 ;  /* 0x000000010e097824 */ /* 0x000fca00078e0209 */
[----:B------:R-:W-:-:S13]  /*f3a0*/  ISETP.GT.AND P6, PT, R9, R0, PT ;  /* 0x000000000900720c */ /* 0x000fda0003fc4270 */
[----:B------:R-:W-:Y:S05]  /*f3b0*/  @!P6 BRA `(.L_x_299) ;  /* 0xfffffffc005ce947 */ /* 0x000fea000383ffff */
.L_x_296:
[----:B------:R-:W-:Y:S01]  /*f3c0*/  IMAD.IADD R9, R9, 0x1, -R14 ;  /* 0x0000000109097824 */ /* 0x000fe200078e0a0e */
[----:B------:R-:W-:-:S03]  /*f3d0*/  UMOV UR4, 0xffffffff ;  /* 0xffffffff00047882 */ /* 0x000fc60000000000 */
[----:B------:R-:W-:-:S05]  /*f3e0*/  IMAD R3, R2, R5, R9 ;  /* 0x0000000502037224 */ /* 0x000fca00078e0209 */
[----:B------:R-:W-:Y:S01]  /*f3f0*/  ISETP.GT.AND P6, PT, R3, R0, PT ;  /* 0x000000000300720c */ /* 0x000fe20003fc4270 */
[----:B------:R-:W-:-:S12]  /*f400*/  BRA.DIV UR4, `(.L_x_300) ;  /* 0x0000003e04c47947 */ /* 0x000fd8000b800000 */
[----:B------:R-:W-:-:S04]  /*f410*/  VOTE.ANY R3, PT, !P6 ;  /* 0x0000000000037806 */ /* 0x000fc800070e0100 */
[----:B------:R-:W1:Y:S02]  /*f420*/  POPC R4, R3 ;  /* 0x0000000300047309 */ /* 0x000e640000000000 */
[----:B-1----:R1:W2:Y:S04]  /*f430*/  SHFL.IDX PT, R7, R7, R4, 0x1f ;  /* 0x00001f0407077589 */ /* 0x0022a800000e0000 */
[----:B------:R1:W3:Y:S02]  /*f440*/  SHFL.IDX PT, R10, R10, R4, 0x1f ;  /* 0x00001f040a0a7589 */ /* 0x0002e400000e0000 */
.L_x_422:
[----:B------:R-:W-:-:S13]  /*f450*/  ISETP.NE.AND P0, PT, R3, RZ, PT ;  /* 0x000000ff0300720c */ /* 0x000fda0003f05270 */
[----:B------:R-:W-:Y:S05]  /*f460*/  @!P0 BRA `(.L_x_301) ;  /* 0x0000000000108947 */ /* 0x000fea0003800000 */
[----:B------:R-:W-:Y:S01]  /*f470*/  UMOV UR4, 0xffffffff ;  /* 0xffffffff00047882 */ /* 0x000fe20000000000 */
[----:B------:R-:W-:Y:S02]  /*f480*/  VIADD R12, R4, 0xffffffff ;  /* 0xffffffff040c7836 */ /* 0x000fe40000000000 */
[----:B------:R-:W-:Y:S05]  /*f490*/  BRA.DIV UR4, `(.L_x_302) ;  /* 0x0000003e04fc7947 */ /* 0x000fea000b800000 */
[----:B------:R4:W0:Y:S02]  /*f4a0*/  SHFL.IDX PT, R6, R2, R12, 0x1f ;  /* 0x00001f0c02067589 */ /* 0x00082400000e0000 */
.L_x_301:
[----:B--2---:R-:W-:Y:S01]  /*f4b0*/  IABS R8, R7 ;  /* 0x0000000700087213 */ /* 0x004fe20000000000 */
[----:B0-----:R-:W-:Y:S01]  /*f4c0*/  IMAD R16, R6, R5, R9 ;  /* 0x0000000506107224 */ /* 0x001fe200078e0209 */
[----:B---3--:R-:W-:Y:S01]  /*f4d0*/  IABS R5, R10 ;  /* 0x0000000a00057213 */ /* 0x008fe20000000000 */
[----:B------:R-:W-:Y:S01]  /*f4e0*/  IMAD.IADD R19, R4, 0x1, R19 ;  /* 0x0000000104137824 */ /* 0x000fe200078e0213 */
[----:B------:R-:W0:Y:S01]  /*f4f0*/  I2F.RP R11, R8 ;  /* 0x00000008000b7306 */ /* 0x000e220000209400 */
[----:B------:R-:W-:-:S07]  /*f500*/  IMAD.IADD R0, R0, 0x1, -R16 ;  /* 0x0000000100007824 */ /* 0x000fce00078e0a10 */
[----:B----4-:R-:W2:Y:S08]  /*f510*/  I2F.RP R12, R5 ;  /* 0x00000005000c7306 */ /* 0x010eb00000209400 */
[----:B0-----:R-:W0:Y:S08]  /*f520*/  MUFU.RCP R11, R11 ;  /* 0x0000000b000b7308 */ /* 0x001e300000001000 */
[----:B--2---:R-:W-:Y:S01]  /*f530*/  MUFU.RCP R12, R12 ;  /* 0x0000000c000c7308 */ /* 0x004fe20000001000 */
[----:B0-----:R-:W-:-:S07]  /*f540*/  IADD3 R2, R11, 0xffffffe, RZ ;  /* 0x0ffffffe0b027810 */ /* 0x001fce0007ffe0ff */
[----:B------:R0:W2:Y:S02]  /*f550*/  F2I.FTZ.U32.TRUNC.NTZ R3, R2 ;  /* 0x0000000200037305 */ /* 0x0000a4000021f000 */
[----:B0-----:R-:W-:Y:S02]  /*f560*/  IMAD.MOV.U32 R2, RZ, RZ, RZ ;  /* 0x000000ffff027224 */ /* 0x001fe400078e00ff */
[----:B--2---:R-:W-:-:S04]  /*f570*/  IMAD.MOV R9, RZ, RZ, -R3 ;  /* 0x000000ffff097224 */ /* 0x004fc800078e0a03 */
[----:B------:R-:W-:-:S04]  /*f580*/  IMAD R9, R9, R8, RZ ;  /* 0x0000000809097224 */ /* 0x000fc800078e02ff */
[----:B------:R-:W-:Y:S01]  /*f590*/  IMAD.HI.U32 R3, R3, R9, R2 ;  /* 0x0000000903037227 */ /* 0x000fe200078e0002 */
[----:B------:R-:W-:Y:S02]  /*f5a0*/  IABS R2, R7 ;  /* 0x0000000700027213 */ /* 0x000fe40000000000 */
[----:B------:R-:W-:-:S03]  /*f5b0*/  IABS R9, R0 ;  /* 0x0000000000097213 */ /* 0x000fc60000000000 */
[----:B------:R-:W-:Y:S02]  /*f5c0*/  IMAD.MOV R2, RZ, RZ, -R2 ;  /* 0x000000ffff027224 */ /* 0x000fe400078e0a02 */
[----:B------:R-:W-:-:S04]  /*f5d0*/  IMAD.HI.U32 R6, R3, R9, RZ ;  /* 0x0000000903067227 */ /* 0x000fc800078e00ff */
[----:B------:R-:W-:Y:S02]  /*f5e0*/  VIADD R3, R12, 0xffffffe ;  /* 0x0ffffffe0c037836 */ /* 0x000fe40000000000 */
[----:B------:R-:W-:-:S04]  /*f5f0*/  IMAD R9, R6, R2, R9 ;  /* 0x0000000206097224 */ /* 0x000fc800078e0209 */
[----:B------:R-:W0:Y:S01]  /*f600*/  F2I.FTZ.U32.TRUNC.NTZ R3, R3 ;  /* 0x0000000300037305 */ /* 0x000e22000021f000 */
[----:B------:R-:W-:-:S13]  /*f610*/  ISETP.GT.U32.AND P1, PT, R8, R9, PT ;  /* 0x000000090800720c */ /* 0x000fda0003f24070 */
[----:B------:R-:W-:Y:S01]  /*f620*/  @!P1 IMAD.IADD R9, R9, 0x1, -R8 ;  /* 0x0000000109099824 */ /* 0x000fe200078e0a08 */
[----:B0-----:R-:W-:Y:S01]  /*f630*/  IADD3 R2, RZ, -R3, RZ ;  /* 0x80000003ff027210 */ /* 0x001fe20007ffe0ff */
[----:B------:R-:W-:Y:S01]  /*f640*/  @!P1 VIADD R6, R6, 0x1 ;  /* 0x0000000106069836 */ /* 0x000fe20000000000 */
[----:B------:R-:W-:Y:S02]  /*f650*/  ISETP.NE.AND P1, PT, R7, RZ, PT ;  /* 0x000000ff0700720c */ /* 0x000fe40003f25270 */
[----:B------:R-:W-:Y:S01]  /*f660*/  ISETP.GE.U32.AND P0, PT, R9, R8, PT ;  /* 0x000000080900720c */ /* 0x000fe20003f06070 */
[----:B------:R-:W-:Y:S02]  /*f670*/  IMAD R9, R2, R5, RZ ;  /* 0x0000000502097224 */ /* 0x000fe400078e02ff */
[----:B------:R-:W-:-:S04]  /*f680*/  IMAD.MOV.U32 R2, RZ, RZ, RZ ;  /* 0x000000ffff027224 */ /* 0x000fc800078e00ff */
[----:B------:R-:W-:Y:S01]  /*f690*/  IMAD.HI.U32 R8, R3, R9, R2 ;  /* 0x0000000903087227 */ /* 0x000fe200078e0002 */
[----:B------:R-:W-:-:S04]  /*f6a0*/  LOP3.LUT R2, R0, R7, RZ, 0x3c, !PT ;  /* 0x0000000700027212 */ /* 0x000fc800078e3cff */
[----:B------:R-:W-:Y:S01]  /*f6b0*/  ISETP.GE.AND P2, PT, R2, RZ, PT ;  /* 0x000000ff0200720c */ /* 0x000fe20003f46270 */
[----:B------:R-:W-:Y:S01]  /*f6c0*/  @P0 VIADD R6, R6, 0x1 ;  /* 0x0000000106060836 */ /* 0x000fe20000000000 */
[----:B------:R-:W-:-:S05]  /*f6d0*/  IABS R2, R10 ;  /* 0x0000000a00027213 */ /* 0x000fca0000000000 */
[----:B------:R-:W-:-:S06]  /*f6e0*/  IMAD.MOV R2, RZ, RZ, -R2 ;  /* 0x000000ffff027224 */ /* 0x000fcc00078e0a02 */
[----:B------:R-:W-:Y:S01]  /*f6f0*/  @!P2 IMAD.MOV R6, RZ, RZ, -R6 ;  /* 0x000000ffff06a224 */ /* 0x000fe200078e0a06 */
[----:B------:R-:W-:-:S04]  /*f700*/  @!P1 LOP3.LUT R6, RZ, R7, RZ, 0x33, !PT ;  /* 0x00000007ff069212 */ /* 0x000fc800078e33ff */
[-C--:B------:R-:W-:Y:S01]  /*f710*/  IABS R3, R6.reuse ;  /* 0x0000000600037213 */ /* 0x080fe20000000000 */
[----:B------:R-:W-:-:S04]  /*f720*/  IMAD R7, R7, R6, RZ ;  /* 0x0000000607077224 */ /* 0x000fc800078e02ff */
[----:B------:R-:W-:-:S04]  /*f730*/  IMAD.HI.U32 R8, R8, R3, RZ ;  /* 0x0000000308087227 */ /* 0x000fc800078e00ff */
[----:B------:R-:W-:Y:S02]  /*f740*/  IMAD R2, R8, R2, R3 ;  /* 0x0000000208027224 */ /* 0x000fe400078e0203 */
[----:B------:R-:W-:-:S03]  /*f750*/  IMAD.IADD R17, R0, 0x1, -R7 ;  /* 0x0000000100117824 */ /* 0x000fc600078e0a07 */
[----:B------:R-:W-:-:S13]  /*f760*/  ISETP.GT.U32.AND P1, PT, R5, R2, PT ;  /* 0x000000020500720c */ /* 0x000fda0003f24070 */
[----:B------:R-:W-:Y:S01]  /*f770*/  @!P1 IMAD.IADD R2, R2, 0x1, -R5 ;  /* 0x0000000102029824 */ /* 0x000fe200078e0a05 */
[----:B------:R-:W-:Y:S02]  /*f780*/  @!P1 IADD3 R8, R8, 0x1, RZ ;  /* 0x0000000108089810 */ /* 0x000fe40007ffe0ff */
[----:B------:R-:W-:Y:S02]  /*f790*/  ISETP.NE.AND P1, PT, R10, RZ, PT ;  /* 0x000000ff0a00720c */ /* 0x000fe40003f25270 */
[----:B------:R-:W-:Y:S02]  /*f7a0*/  ISETP.GE.U32.AND P0, PT, R2, R5, PT ;  /* 0x000000050200720c */ /* 0x000fe40003f06070 */
[----:B------:R-:W-:-:S04]  /*f7b0*/  LOP3.LUT R2, R6, R10, RZ, 0x3c, !PT ;  /* 0x0000000a06027212 */ /* 0x000fc800078e3cff */
[----:B------:R-:W-:-:S07]  /*f7c0*/  ISETP.GE.AND P2, PT, R2, RZ, PT ;  /* 0x000000ff0200720c */ /* 0x000fce0003f46270 */
[----:B------:R-:W-:-:S06]  /*f7d0*/  @P0 VIADD R8, R8, 0x1 ;  /* 0x0000000108080836 */ /* 0x000fcc0000000000 */
[----:B------:R-:W-:Y:S01]  /*f7e0*/  @!P2 IMAD.MOV R8, RZ, RZ, -R8 ;  /* 0x000000ffff08a224 */ /* 0x000fe200078e0a08 */
[----:B------:R-:W-:-:S05]  /*f7f0*/  @!P1 LOP3.LUT R8, RZ, R10, RZ, 0x33, !PT ;  /* 0x0000000aff089212 */ /* 0x000fca00078e33ff */
[----:B------:R-:W-:-:S04]  /*f800*/  IMAD.MOV R3, RZ, RZ, -R8 ;  /* 0x000000ffff037224 */ /* 0x000fc800078e0a08 */
[C---:B------:R-:W-:Y:S02]  /*f810*/  IMAD R18, R10.reuse, R3, R6 ;  /* 0x000000030a127224 */ /* 0x040fe400078e0206 */
[----:B------:R-:W-:-:S05]  /*f820*/  IMAD R3, R10, 0x1000000, R8 ;  /* 0x010000000a037824 */ /* 0x000fca00078e0208 */
[----:B------:R-:W-:Y:S01]  /*f830*/  LEA R18, R18, R3, 0x10 ;  /* 0x0000000312127211 */ /* 0x000fe200078e80ff */
[----:B------:R-:W-:Y:S06]  /*f840*/  BRA `(.L_x_303) ;  /* 0x00000000001c7947 */ /* 0x000fec0003800000 */
.L_x_297:
[----:B------:R-:W-:Y:S01]  /*f850*/  UMOV UR4, URZ ;  /* 0x0000003f00047c82 */ /* 0x000fe20008000000 */
[----:B------:R-:W-:Y:S01]  /*f860*/  UMOV UR5, URZ ;  /* 0x0000003f00057c82 */ /* 0x000fe20008000000 */
[----:B------:R-:W-:Y:S01]  /*f870*/  ULDC UR6, c[0x0][0xc3c] ;  /* 0x00030f0000067ab9 */ /* 0x000fe20000000800 */
[----:B------:R-:W-:Y:S02]  /*f880*/  IMAD.MOV.U32 R16, RZ, RZ, R0 ;  /* 0x000000ffff107224 */ /* 0x000fe400078e0000 */
[----:B------:R-:W-:Y:S02]  /*f890*/  IMAD.U32 R17, RZ, RZ, UR4 ;  /* 0x00000004ff117e24 */ /* 0x000fe4000f8e00ff */
[----:B------:R-:W-:Y:S02]  /*f8a0*/  IMAD.U32 R18, RZ, RZ, UR5 ;  /* 0x00000005ff127e24 */ /* 0x000fe4000f8e00ff */
[----:B------:R-:W-:-:S07]  /*f8b0*/  IMAD.U32 R19, RZ, RZ, UR6 ;  /* 0x00000006ff137e24 */ /* 0x000fce000f8e00ff */
.L_x_303:
[----:B------:R-:W0:Y:S01]  /*f8c0*/  S2R R0, SR_TID.X ;  /* 0x0000000000007919 */ /* 0x000e220000002100 */
[----:B------:R-:W-:Y:S05]  /*f8d0*/  WARPSYNC.ALL ;  /* 0x0000000000007948 */ /* 0x000fea0003800000 */
[----:B------:R-:W-:Y:S01]  /*f8e0*/  BAR.SYNC.DEFER_BLOCKING 0x4, 0x180 ;  /* 0x0106000000007b1d */ /* 0x000fe20000010000 */
[----:B0-----:R-:W-:-:S04]  /*f8f0*/  LOP3.LUT R0, R0, 0x1f, RZ, 0xc0, !PT ;  /* 0x0000001f00007812 */ /* 0x001fc800078ec0ff */
[----:B------:R-:W-:-:S13]  /*f900*/  ISETP.NE.AND P0, PT, R0, RZ, PT ;  /* 0x000000ff0000720c */ /* 0x000fda0003f05270 */
[----:B------:R-:W0:Y:S01]  /*f910*/  @!P0 S2R R3, SR_CgaCtaId ;  /* 0x0000000000038919 */ /* 0x000e220000008800 */
[----:B------:R-:W-:-:S04]  /*f920*/  @!P0 MOV R0, 0x400 ;  /* 0x0000040000008802 */ /* 0x000fc80000000f00 */
[----:B0-----:R-:W-:-:S05]  /*f930*/  @!P0 LEA R22, R3, R0, 0x18 ;  /* 0x0000000003168211 */ /* 0x001fca00078ec0ff */
[----:B------:R2:W-:Y:S01]  /*f940*/  @!P0 STS.128 [R22+0x2a8d0], R16 ;  /* 0x02a8d01016008388 */ /* 0x0005e20000000c00 */
[----:B------:R-:W-:Y:S06]  /*f950*/  BAR.ARV 0x5, 0x180 ;  /* 0x0146000000007b1d */ /* 0x000fec0000002000 */
.L_x_294:
[----:B------:R-:W-:Y:S02]  /*f960*/  ULDC UR4, c[0x0][0xc3c] ;  /* 0x00030f0000047ab9 */ /* 0x000fe40000000800 */
[----:B-1----:R-:W-:-:S13]  /*f970*/  ISETP.GE.AND P0, PT, R19, UR4, PT ;  /* 0x0000000413007c0c */ /* 0x002fda000bf06270 */
[----:B------:R-:W-:Y:S05]  /*f980*/  @!P0 BRA `(.L_x_304) ;  /* 0xffffffb400bc8947 */ /* 0x000fea000383ffff */
[----:B------:R-:W-:Y:S05]  /*f990*/  BSYNC B8 ;  /* 0x0000000000087941 */ /* 0x000fea0003800000 */
.L_x_241:
[----:B-1----:R-:W3:Y:S01]  /*f9a0*/  LDL.LU R0, [R1+0x18] ;  /* 0x0000180001007983 */ /* 0x002ee20000300800 */
[----:B------:R-:W-:Y:S01]  /*f9b0*/  BSSY B0, `(.L_x_305) ;  /* 0x000000b000007945 */ /* 0x000fe20003800000 */
[----:B------:R-:W1:Y:S01]  /*f9c0*/  S2R R5, SR_CgaCtaId ;  /* 0x0000000000057919 */ /* 0x000e620000008800 */
[----:B---3--:R-:W-:-:S05]  /*f9d0*/  VIADD R0, R0, 0x1 ;  /* 0x0000000100007836 */ /* 0x008fca0000000000 */
[----:B------:R-:W-:-:S04]  /*f9e0*/  LEA.HI R2, R0, R0, RZ, 0x1 ;  /* 0x0000000000027211 */ /* 0x000fc800078f08ff */
[----:B------:R-:W-:Y:S02]  /*f9f0*/  LOP3.LUT R3, R2, 0xfffffffe, RZ, 0xc0, !PT ;  /* 0xfffffffe02037812 */ /* 0x000fe400078ec0ff */
[----:B------:R-:W-:-:S03]  /*fa00*/  MOV R2, 0x400 ;  /* 0x0000040000027802 */ /* 0x000fc60000000f00 */
[----:B------:R-:W-:Y:S01]  /*fa10*/  IMAD.IADD R0, R0, 0x1, -R3 ;  /* 0x0000000100007824 */ /* 0x000fe200078e0a03 */
[----:B-1----:R-:W-:-:S04]  /*fa20*/  LEA R4, R5, R2, 0x18 ;  /* 0x0000000205047211 */ /* 0x002fc800078ec0ff */
[----:B------:R-:W-:-:S04]  /*fa30*/  SHF.L.U32 R0, R0, 0x1f, RZ ;  /* 0x0000001f00007819 */ /* 0x000fc800000006ff */
[----:B------:R-:W1:Y:S02]  /*fa40*/  SYNCS.PHASECHK.TRANS64.TRYWAIT P0, [R4+URZ+0x2a820], R0 ;  /* 0x02a82000040075a7 */ /* 0x000e64000800017f */
[----:B-1----:R-:W-:Y:S05]  /*fa50*/  @!P0 BRA `(.L_x_306) ;  /* 0x0000003800b48947 */ /* 0x002fea0003800000 */
.L_x_425:
[----:B------:R-:W-:Y:S05]  /*fa60*/  BSYNC B0 ;  /* 0x0000000000007941 */ /* 0x000fea0003800000 */
.L_x_305:
[----:B------:R-:W-:-:S03]  /*fa70*/  UMOV UR4, 0xffffffff ;  /* 0xffffffff00047882 */ /* 0x000fc60000000000 */
[----:B------:R-:W-:Y:S05]  /*fa80*/  BRA.DIV UR4, `(.L_x_307) ;  /* 0x0000003a04bc7947 */ /* 0x000fea000b800000 */
[----:B-1----:R-:W1:Y:S02]  /*fa90*/  S2R R0, SR_TID.X ;  /* 0x0000000000007919 */ /* 0x002e640000002100 */
[----:B-1----:R-:W-:-:S04]  /*faa0*/  SHF.R.U32.HI R0, RZ, 0x5, R0 ;  /* 0x00000005ff007819 */ /* 0x002fc80000011600 */
[----:B------:R-:W-:-:S05]  /*fab0*/  LOP3.LUT R0, R0, 0x3, RZ, 0xc0, !PT ;  /* 0x0000000300007812 */ /* 0x000fca00078ec0ff */
[----:B------:R1:W3:Y:S02]  /*fac0*/  SHFL.IDX PT, R14, R0, RZ, 0x1f ;  /* 0x00001fff000e7589 */ /* 0x0002e400000e0000 */
.L_x_428:
[----:B---3--:R-:W-:Y:S01]  /*fad0*/  ISETP.NE.AND P0, PT, R14, RZ, PT ;  /* 0x000000ff0e00720c */ /* 0x008fe20003f05270 */
[----:B------:R-:W-:-:S12]  /*fae0*/  BSSY B0, `(.L_x_308) ;  /* 0x0000026000007945 */ /* 0x000fd80003800000 */
[----:B------:R-:W-:Y:S05]  /*faf0*/  @P0 BRA `(.L_x_309) ;  /* 0x0000000000900947 */ /* 0x000fea0003800000 */
[----:B------:R-:W-:-:S03]  /*fb00*/  UMOV UR4, 0xffffffff ;  /* 0xffffffff00047882 */ /* 0x000fc60000000000 */
[----:B------:R-:W-:Y:S05]  /*fb10*/  BRA.DIV UR4, `(.L_x_310) ;  /* 0x0000003a04cc7947 */ /* 0x000fea000b800000 */
[----:B------:R-:W-:-:S13]  /*fb20*/  ELECT P6, URZ, PT ;  /* 0x00000000003f782f */ /* 0x000fda00038c0000 */
.L_x_431:
[----:B------:R-:W-:Y:S05]  /*fb30*/  @!P6 BRA `(.L_x_309) ;  /* 0x000000000080e947 */ /* 0x000fea0003800000 */
[----:B-1----:R-:W3:Y:S02]  /*fb40*/  LDL R0, [R1+0x1c] ;  /* 0x00001c0001007983 */ /* 0x002ee40000100800 */
[----:B---3--:R-:W-:-:S13]  /*fb50*/  R2UR UR4, R0 ;  /* 0x00000000000472ca */ /* 0x008fda00000e0000 */
[----:B------:R-:W-:-:S06]  /*fb60*/  ULOP3.LUT UR4, UR4, 0x2, URZ, 0xfc, !UPT ;  /* 0x0000000204047892 */ /* 0x000fcc000f8efc3f */
[----:B------:R-:W-:-:S04]  /*fb70*/  MOV R0, UR4 ;  /* 0x0000000400007c02 */ /* 0x000fc80008000f00 */
[----:B------:R-:W-:-:S13]  /*fb80*/  ISETP.NE.AND P0, PT, R0, 0x3, PT ;  /* 0x000000030000780c */ /* 0x000fda0003f05270 */
[----:B------:R-:W-:Y:S05]  /*fb90*/  @!P0 BRA `(.L_x_311) ;  /* 0x0000000000048947 */ /* 0x000fea0003800000 */
[----:B------:R-:W-:Y:S01]  /*fba0*/  BPT.TRAP 0x1 ;  /* 0x000000040000795c */ /* 0x000fe20000300000 */
.L_x_311:
[C---:B------:R-:W-:Y:S01]  /*fbb0*/  IMAD R5, R27.reuse, 0x8, R4 ;  /* 0x000000081b057824 */ /* 0x040fe200078e0204 */
[----:B------:R-:W-:Y:S01]  /*fbc0*/  SHF.L.U32 R0, R28, 0x1f, RZ ;  /* 0x0000001f1c007819 */ /* 0x000fe200000006ff */
[----:B------:R-:W-:-:S03]  /*fbd0*/  VIADD R27, R27, 0x1 ;  /* 0x000000011b1b7836 */ /* 0x000fc60000000000 */
[----:B------:R-:W1:Y:S02]  /*fbe0*/  SYNCS.PHASECHK.TRANS64.TRYWAIT P1, [R5+URZ+0x2a840], R0 ;  /* 0x02a84000050075a7 */ /* 0x000e64000802017f */
[----:B------:R-:W-:-:S04]  /*fbf0*/  ISETP.NE.AND P2, PT, R27, 0x2, PT ;  /* 0x000000021b00780c */ /* 0x000fc80003f45270 */
[----:B------:R-:W-:Y:S01]  /*fc00*/  SEL R3, RZ, 0x1, P2 ;  /* 0x00000001ff037807 */ /* 0x000fe20001000000 */
[----:B-1----:R-:W-:Y:S08]  /*fc10*/  @!P1 BRA `(.L_x_312) ;  /* 0x0000003800ac9947 */ /* 0x002ff00003800000 */
.L_x_432:
[----:B------:R-:W-:Y:S02]  /*fc20*/  SEL R27, R27, RZ, P2 ;  /* 0x000000ff1b1b7207 */ /* 0x000fe40001000000 */
[----:B------:R-:W-:Y:S01]  /*fc30*/  LOP3.LUT R2, R28, R3, RZ, 0x3c, !PT ;  /* 0x000000031c027212 */ /* 0x000fe200078e3cff */
[----:B------:R-:W-:Y:S06]  /*fc40*/  @!P0 BRA `(.L_x_313) ;  /* 0x0000000000048947 */ /* 0x000fec0003800000 */
[----:B------:R-:W-:Y:S01]  /*fc50*/  BPT.TRAP 0x1 ;  /* 0x000000040000795c */ /* 0x000fe20000300000 */
.L_x_313:
[----:B------:R-:W-:Y:S01]  /*fc60*/  IMAD R27, R27, 0x8, R4 ;  /* 0x000000081b1b7824 */ /* 0x000fe200078e0204 */
[----:B------:R-:W-:-:S04]  /*fc70*/  SHF.L.U32 R2, R2, 0x1f, RZ ;  /* 0x0000001f02027819 */ /* 0x000fc800000006ff */
[----:B------:R-:W3:Y:S02]  /*fc80*/  SYNCS.PHASECHK.TRANS64.TRYWAIT P1, [R27+URZ+0x2a840], R2 ;  /* 0x02a840021b0075a7 */ /* 0x000ee4000802017f */
[----:B---3--:R-:W-:Y:S05]  /*fc90*/  @!P1 BRA `(.L_x_314) ;  /* 0x0000003800a09947 */ /* 0x008fea0003800000 */
.L_x_433:
[----:B------:R-:W-:Y:S05]  /*fca0*/  @!P0 BRA `(.L_x_315) ;  /* 0x0000000000048947 */ /* 0x000fea0003800000 */
[----:B------:R-:W-:Y:S01]  /*fcb0*/  BPT.TRAP 0x1 ;  /* 0x000000040000795c */ /* 0x000fe20000300000 */
.L_x_315:
[----:B------:R-:W4:Y:S02]  /*fcc0*/  SYNCS.PHASECHK.TRANS64.TRYWAIT P1, [R5+URZ+0x2a860], R0 ;  /* 0x02a86000050075a7 */ /* 0x000f24000802017f */
[----:B----4-:R-:W-:Y:S05]  /*fcd0*/  @!P1 BRA `(.L_x_316) ;  /* 0x0000003800a49947 */ /* 0x010fea0003800000 */
.L_x_434:
[----:B------:R-:W-:Y:S05]  /*fce0*/  @!P0 BRA `(.L_x_317) ;  /* 0x0000000000048947 */ /* 0x000fea0003800000 */
[----:B------:R-:W-:Y:S01]  /*fcf0*/  BPT.TRAP 0x1 ;  /* 0x000000040000795c */ /* 0x000fe20000300000 */
.L_x_317:
[----:B------:R0:W0:Y:S02]  /*fd00*/  SYNCS.PHASECHK.TRANS64.TRYWAIT P0, [R27+URZ+0x2a860], R2 ;  /* 0x02a860021b0075a7 */ /* 0x000024000800017f */
[----:B0-----:R-:W-:Y:S05]  /*fd10*/  @!P0 NANOSLEEP.SYNCS 0x989680 ;  /* 0x009896800000895d */ /* 0x001fea0003900000 */
[----:B------:R-:W0:Y:S02]  /*fd20*/  @!P0 SYNCS.PHASECHK.TRANS64 P0, [R27+URZ+0x2a860], R2 ;  /* 0x02a860021b0085a7 */ /* 0x000e24000800007f */
[----:B0-----:R-:W-:Y:S05]  /*fd30*/  @!P0 BRA `(.L_x_317) ;  /* 0xfffffffc00f08947 */ /* 0x001fea000383ffff */
.L_x_309:
[----:B------:R-:W-:Y:S05]  /*fd40*/  BSYNC B0 ;  /* 0x0000000000007941 */ /* 0x000fea0003800000 */
.L_x_308:
[----:B------:R-:W-:Y:S05]  /*fd50*/  EXIT ;  /* 0x000000000000794d */ /* 0x000fea0003800000 */
.L_x_188:
[----:B0-----:R-:W-:-:S04]  /*fd60*/  IMAD.U32 R3, RZ, RZ, UR40 ;  /* 0x00000028ff037e24 */ /* 0x001fc8000f8e00ff */
[----:B------:R0:W1:Y:S03]  /*fd70*/  SYNCS.PHASECHK.TRANS64.TRYWAIT P1, [R3+URZ+0x2a800], R0 ;  /* 0x02a80000030075a7 */ /* 0x000066000802017f */
[----:B-1----:R-:W-:Y:S05]  /*fd80*/  @!P1 NANOSLEEP.SYNCS 0x989680 ;  /* 0x009896800000995d */ /* 0x002fea0003900000 */
[----:B------:R-:W1:Y:S02]  /*fd90*/  @!P1 SYNCS.PHASECHK.TRANS64 P1, [R3+URZ+0x2a800], R0 ;  /* 0x02a80000030095a7 */ /* 0x000e64000802007f */
[----:B-1----:R-:W-:Y:S05]  /*fda0*/  @!P1 BRA `(.L_x_188) ;  /* 0xfffffffc00ec9947 */ /* 0x002fea000383ffff */
[----:B------:R-:W-:Y:S05]  /*fdb0*/  BRA `(.L_x_318) ;  /* 0xffffff1c00687947 */ /* 0x000fea000383ffff */
.L_x_192:
[----:B-1----:R1:W2:Y:S02]  /*fdc0*/  SYNCS.PHASECHK.TRANS64.TRYWAIT P1, [R0+URZ+0x2a830], R3 ;  /* 0x02a83003000075a7 */ /* 0x0022a4000802017f */
[----:B--2---:R-:W-:Y:S05]  /*fdd0*/  @!P1 NANOSLEEP.SYNCS 0x989680 ;  /* 0x009896800000995d */ /* 0x004fea0003900000 */
[----:B------:R-:W2:Y:S02]  /*fde0*/  @!P1 SYNCS.PHASECHK.TRANS64 P1, [R0+URZ+0x2a830], R3 ;  /* 0x02a83003000095a7 */ /* 0x000ea4000802007f */
[----:B--2---:R-:W-:Y:S05]  /*fdf0*/  @!P1 BRA `(.L_x_192) ;  /* 0xfffffffc00f09947 */ /* 0x004fea000383ffff */
[----:B------:R-:W-:Y:S05]  /*fe00*/  BRA `(.L_x_191) ;  /* 0xffffff1c00887947 */ /* 0x000fea000383ffff */
.L_x_198:
[----:B-1----:R-:W-:-:S04]  /*fe10*/  IMAD.U32 R12, RZ, RZ, UR9 ;  /* 0x00000009ff0c7e24 */ /* 0x002fc8000f8e00ff */
[----:B------:R1:W2:Y:S03]  /*fe20*/  SYNCS.PHASECHK.TRANS64.TRYWAIT P1, [R12+URZ+0x2a830], R9 ;  /* 0x02a830090c0075a7 */ /* 0x0002a6000802017f */
[----:B--2---:R-:W-:Y:S05]  /*fe30*/  @!P1 NANOSLEEP.SYNCS 0x989680 ;  /* 0x009896800000995d */ /* 0x004fea0003900000 */
[----:B------:R-:W2:Y:S02]  /*fe40*/  @!P1 SYNCS.PHASECHK.TRANS64 P1, [R12+URZ+0x2a830], R9 ;  /* 0x02a830090c0095a7 */ /* 0x000ea4000802007f */
[----:B--2---:R-:W-:Y:S05]  /*fe50*/  @!P1 BRA `(.L_x_198) ;  /* 0xfffffffc00ec9947 */ /* 0x004fea000383ffff */
[----:B------:R-:W-:Y:S05]  /*fe60*/  BRA `(.L_x_197) ;  /* 0xffffff4400647947 */ /* 0x000fea000383ffff */
.L_x_202:
[----:B01----:R-:W-:-:S04]  /*fe70*/  IMAD.U32 R9, RZ, RZ, UR10 ;  /* 0x0000000aff097e24 */ /* 0x003fc8000f8e00ff */
[----:B------:R0:W1:Y:S03]  /*fe80*/  SYNCS.PHASECHK.TRANS64.TRYWAIT P1, [R9+URZ+0x2a850], R8 ;  /* 0x02a85008090075a7 */ /* 0x000066000802017f */
[----:B-1----:R-:W-:Y:S05]  /*fe90*/  @!P1 NANOSLEEP.SYNCS 0x989680 ;  /* 0x009896800000995d */ /* 0x002fea0003900000 */
[----:B------:R-:W1:Y:S02]  /*fea0*/  @!P1 SYNCS.PHASECHK.TRANS64 P1, [R9+URZ+0x2a850], R8 ;  /* 0x02a85008090095a7 */ /* 0x000e64000802007f */
[----:B-1----:R-:W-:Y:S05]  /*feb0*/  @!P1 BRA `(.L_x_202) ;  /* 0xfffffffc00ec9947 */ /* 0x002fea000383ffff */
[----:B------:R-:W-:Y:S05]  /*fec0*/  BRA `(.L_x_201) ;  /* 0xffffff4c00a47947 */ /* 0x000fea000383ffff */
.L_x_209:
[----:B-1----:R-:W-:-:S04]  /*fed0*/  MOV R5, UR5 ;  /* 0x0000000500057c02 */ /* 0x002fc80008000f00 */
[----:B------:R1:W2:Y:S03]  /*fee0*/  SYNCS.PHASECHK.TRANS64.TRYWAIT P1, [R5+URZ+0x2a850], R4 ;  /* 0x02a85004050075a7 */ /* 0x0002a6000802017f */
[----:B--2---:R-:W-:Y:S05]  /*fef0*/  @!P1 NANOSLEEP.SYNCS 0x989680 ;  /* 0x009896800000995d */ /* 0x004fea0003900000 */
[----:B------:R-:W2:Y:S02]  /*ff00*/  @!P1 SYNCS.PHASECHK.TRANS64 P1, [R5+URZ+0x2a850], R4 ;  /* 0x02a85004050095a7 */ /* 0x000ea4000802007f */
[----:B--2---:R-:W-:Y:S05]  /*ff10*/  @!P1 BRA `(.L_x_209) ;  /* 0xfffffffc00ec9947 */ /* 0x004fea000383ffff */
[----:B------:R-:W-:Y:S05]  /*ff20*/  BRA `(.L_x_208) ;  /* 0xffffff6800c07947 */ /* 0x000fea000383ffff */
.L_x_255:
[----:B------:R-:W-:Y:S01]  /*ff30*/  SHF.R.U32.HI R7, RZ, 0x5, R21 ;  /* 0x00000005ff077819 */ /* 0x000fe20000011615 */
[----:B------:R-:W-:Y:S01]  /*ff40*/  BSSY B0, `(.L_x_319) ;  /* 0x0000009000007945 */ /* 0x000fe20003800000 */
[----:B------:R-:W-:Y:S02]  /*ff50*/  IMAD.MOV.U32 R12, RZ, RZ, RZ ;  /* 0x000000ffff0c7224 */ /* 0x000fe400078e00ff */
[----:B------:R-:W-:Y:S01]  /*ff60*/  LOP3.LUT R7, R7, 0x3, RZ, 0xc0, !PT ;  /* 0x0000000307077812 */ /* 0x000fe200078ec0ff */
[----:B------:R-:W-:Y:S02]  /*ff70*/  IMAD.MOV.U32 R11, RZ, RZ, 0x1f ;  /* 0x0000001fff0b7424 */ /* 0x000fe400078e00ff */
[----:B------:R-:W-:Y:S02]  /*ff80*/  IMAD.MOV.U32 R15, RZ, RZ, -0x1 ;  /* 0xffffffffff0f7424 */ /* 0x000fe400078e00ff */
[----:B------:R-:W-:-:S07]  /*ff90*/  IMAD.MOV.U32 R13, RZ, RZ, R7 ;  /* 0x000000ffff0d7224 */ /* 0x000fce00078e0007 */
[----:B-----5:R-:W-:Y:S05]  /*ffa0*/  WARPSYNC.COLLECTIVE R15, `(.L_x_320) ;  /* 0x000000000f087348 */ /* 0x020fea0003c00000 */
[----:B------:R0:W1:Y:S02]  /*ffb0*/  SHFL.IDX P6, R14, R13, R12, R11 ;  /* 0x0000000c0d0e7389 */ /* 0x00006400000c000b */
[----:B01---5:R-:W-:Y:S01]  /*ffc0*/  ENDCOLLECTIVE ;  /* 0x000000000000791b */ /* 0x023fe20003800000 */
.L_x_320:
[----:B------:R-:W-:Y:S05]  /*ffd0*/  BSYNC B0 ;  /* 0x0000000000007941 */ /* 0x000fea0003800000 */
.L_x_319:
[----:B------:R-:W-:Y:S05]  /*ffe0*/  BRA `(.L_x_321) ;  /* 0xffffffc000347947 */ /* 0x000fea000383ffff */
.L_x_258:
[----:B0-----:R0:W1:Y:S02]  /*fff0*/  SYNCS.PHASECHK.TRANS64.TRYWAIT P0, [R7+URZ+0x2a840], R2 ;  /* 0x02a84002070075a7 */ /* 0x001064000800017f */
[----:B-1----:R-:W-:Y:S05]  /*10000*/  @!P0 NANOSLEEP.SYNCS 0x989680 ;  /* 0x009896800000895d */ /* 0x002fea0003900000 */
[----:B------:R-:W1:Y:S02]  /*10010*/  @!P0 SYNCS.PHASECHK.TRANS64 P0, [R7+URZ+0x2a840], R2 ;  /* 0x02a84002070085a7 */ /* 0x000e64000800007f */
[----:B-1----:R-:W-:Y:S05]  /*10020*/  @!P0 BRA `(.L_x_258) ;  /* 0xfffffffc00f08947 */ /* 0x002fea000383ffff */
[----:B------:R-:W-:Y:S05]  /*10030*/  BRA `(.L_x_322) ;  /* 0xffffffc000907947 */ /* 0x000fea000383ffff */
.L_x_259:
        /* <DEDUP_REMOVED lines=8> */
.L_x_324:
[----:B------:R-:W-:Y:S05]  /*100c0*/  BSYNC B0 ;  /* 0x0000000000007941 */ /* 0x000fea0003800000 */
.L_x_323:
[----:B------:R-:W-:Y:S02]  /*100d0*/  IMAD.MOV.U32 R13, RZ, RZ, R4 ;  /* 0x000000ffff0d7224 */ /* 0x000fe400078e0004 */
[----:B------:R-:W-:Y:S02]  /*100e0*/  IMAD.MOV.U32 R12, RZ, RZ, RZ ;  /* 0x000000ffff0c7224 */ /* 0x000fe400078e00ff */
[----:B------:R-:W-:Y:S02]  /*100f0*/  IMAD.MOV.U32 R11, RZ, RZ, 0x181f ;  /* 0x0000181fff0b7424 */ /* 0x000fe400078e00ff */
[----:B------:R-:W-:Y:S02]  /*10100*/  IMAD.MOV.U32 R15, RZ, RZ, -0x1 ;  /* 0xffffffffff0f7424 */ /* 0x000fe400078e00ff */
[----:B------:R-:W-:Y:S02]  /*10110*/  IMAD.MOV.U32 R2, RZ, RZ, R14 ;  /* 0x000000ffff027224 */ /* 0x000fe400078e000e */
[----:B------:R-:W-:-:S07]  /*10120*/  @P0 IMAD R8, R5, 0x2, R22 ;  /* 0x0000000205080824 */ /* 0x000fce00078e0216 */
[----:B------:R-:W-:Y:S05]  /*10130*/  WARPSYNC.COLLECTIVE R15, `(.L_x_325) ;  /* 0x000000000f087348 */ /* 0x000fea0003c00000 */
[----:B------:R0:W1:Y:S02]  /*10140*/  SHFL.IDX P6, R14, R13, R12, R11 ;  /* 0x0000000c0d0e7389 */ /* 0x00006400000c000b */
[----:B01----:R-:W-:Y:S01]  /*10150*/  ENDCOLLECTIVE ;  /* 0x000000000000791b */ /* 0x003fe20003800000 */
.L_x_325:
[----:B------:R-:W-:Y:S02]  /*10160*/  IMAD.MOV.U32 R13, RZ, RZ, R0 ;  /* 0x000000ffff0d7224 */ /* 0x000fe400078e0000 */
[----:B------:R-:W-:Y:S01]  /*10170*/  IMAD.MOV.U32 R12, RZ, RZ, 0x1 ;  /* 0x00000001ff0c7424 */ /* 0x000fe200078e00ff */
[----:B------:R-:W-:-:S07]  /*10180*/  MOV R3, R14 ;  /* 0x0000000e00037202 */ /* 0x000fce0000000f00 */
[----:B------:R-:W-:Y:S05]  /*10190*/  WARPSYNC.COLLECTIVE R15, `(.L_x_326) ;  /* 0x000000000f087348 */ /* 0x000fea0003c00000 */
[----:B------:R0:W1:Y:S02]  /*101a0*/  SHFL.IDX P6, R14, R13, R12, R11 ;  /* 0x0000000c0d0e7389 */ /* 0x00006400000c000b */
[----:B01----:R-:W-:Y:S01]  /*101b0*/  ENDCOLLECTIVE ;  /* 0x000000000000791b */ /* 0x003fe20003800000 */
.L_x_326:
[----:B------:R-:W-:-:S05]  /*101c0*/  @P0 LEA R3, P1, R9, R3, 0x1 ;  /* 0x0000000309030211 */ /* 0x000fca00078208ff */
[----:B------:R-:W-:Y:S01]  /*101d0*/  @P0 IMAD.X R2, RZ, RZ, R2, P1 ;  /* 0x000000ffff020224 */ /* 0x000fe200008e0602 */
[----:B------:R-:W-:-:S04]  /*101e0*/  ISETP.GE.AND P1, PT, R6, 0x11, PT ;  /* 0x000000110600780c */ /* 0x000fc80003f26270 */
[----:B------:R-:W-:Y:S01]  /*101f0*/  @P0 LOP3.LUT R3, R3, R2, RZ, 0x3c, !PT ;  /* 0x0000000203030212 */ /* 0x000fe200078e3cff */
[----:B------:R-:W-:-:S03]  /*10200*/  IMAD.MOV.U32 R13, RZ, RZ, R4 ;  /* 0x000000ffff0d7224 */ /* 0x000fc600078e0004 */
[----:B------:R-:W-:-:S04]  /*10210*/  @P0 LOP3.LUT R2, R3, R2, RZ, 0x3c, !PT ;  /* 0x0000000203020212 */ /* 0x000fc800078e3cff */
[----:B------:R-:W-:-:S05]  /*10220*/  @P0 LOP3.LUT R3, R3, R2, RZ, 0x3c, !PT ;  /* 0x0000000203030212 */ /* 0x000fca00078e3cff */
[----:B------:R-:W-:Y:S01]  /*10230*/  @!PT LDS RZ, [RZ] ;  /* 0x00000000fffff984 */ /* 0x000fe20000000800 */
[----:B------:R-:W-:Y:S01]  /*10240*/  @!PT LDS RZ, [RZ] ;  /* 0x00000000fffff984 */ /* 0x000fe20000000800 */
[----:B------:R-:W-:Y:S01]  /*10250*/  @!PT LDS RZ, [RZ] ;  /* 0x00000000fffff984 */ /* 0x000fe20000000800 */
[----:B------:R-:W-:Y:S04]  /*10260*/  @P0 LDGSTS.E.BYPASS.LTC128B.128 [R8+0x18400], desc[UR36][R2.64], !P4 ;  /* 0x1840000002080fae */ /* 0x000fe8000e101d64 */
[----:B------:R-:W-:Y:S04]  /*10270*/  @P0 LDGSTS.E.BYPASS.LTC128B.128 [R8+0x1b400], desc[UR36][R2.64+0x80], !P3 ;  /* 0x1b40008002080fae */ /* 0x000fe8000d901d64 */
[----:B------:R0:W-:Y:S02]  /*10280*/  @P0 LDGSTS.E.BYPASS.LTC128B.128 [R8+0x1e400], desc[UR36][R2.64+0x100], !P2 ;  /* 0x1e40010002080fae */ /* 0x0001e4000d101d64 */
[----:B0-----:R-:W-:-:S07]  /*10290*/  IMAD.MOV.U32 R2, RZ, RZ, R14 ;  /* 0x000000ffff027224 */ /* 0x001fce00078e000e */
[----:B------:R-:W-:Y:S05]  /*102a0*/  WARPSYNC.COLLECTIVE R15, `(.L_x_327) ;  /* 0x000000000f087348 */ /* 0x000fea0003c00000 */
[----:B------:R0:W1:Y:S02]  /*102b0*/  SHFL.IDX P6, R14, R13, R12, R11 ;  /* 0x0000000c0d0e7389 */ /* 0x00006400000c000b */
[----:B01----:R-:W-:Y:S01]  /*102c0*/  ENDCOLLECTIVE ;  /* 0x000000000000791b */ /* 0x003fe20003800000 */
.L_x_327:
[----:B------:R-:W-:Y:S02]  /*102d0*/  @P1 IMAD R8, R5, 0x2, R22 ;  /* 0x0000000205081824 */ /* 0x000fe400078e0216 */
[----:B------:R-:W-:Y:S02]  /*102e0*/  IMAD.MOV.U32 R13, RZ, RZ, R0 ;  /* 0x000000ffff0d7224 */ /* 0x000fe400078e0000 */
[----:B------:R-:W-:Y:S01]  /*102f0*/  IMAD.MOV.U32 R12, RZ, RZ, 0x2 ;  /* 0x00000002ff0c7424 */ /* 0x000fe200078e00ff */
[----:B------:R-:W-:-:S07]  /*10300*/  MOV R3, R14 ;  /* 0x0000000e00037202 */ /* 0x000fce0000000f00 */
[----:B------:R-:W-:Y:S05]  /*10310*/  WARPSYNC.COLLECTIVE R15, `(.L_x_328) ;  /* 0x000000000f087348 */ /* 0x000fea0003c00000 */
[----:B------:R0:W1:Y:S02]  /*10320*/  SHFL.IDX P6, R14, R13, R12, R11 ;  /* 0x0000000c0d0e7389 */ /* 0x00006400000c000b */
[----:B01----:R-:W-:Y:S01]  /*10330*/  ENDCOLLECTIVE ;  /* 0x000000000000791b */ /* 0x003fe20003800000 */
.L_x_328:
[----:B------:R-:W-:-:S05]  /*10340*/  @P1 LEA R3, P0, R9, R3, 0x1 ;  /* 0x0000000309031211 */ /* 0x000fca00078008ff */
[----:B------:R-:W-:-:S05]  /*10350*/  @P1 IMAD.X R2, RZ, RZ, R2, P0 ;  /* 0x000000ffff021224 */ /* 0x000fca00000e0602 */
[----:B------:R-:W-:Y:S02]  /*10360*/  @P1 LOP3.LUT R3, R3, R2, RZ, 0x3c, !PT ;  /* 0x0000000203031212 */ /* 0x000fe400078e3cff */
[----:B------:R-:W-:Y:S02]  /*10370*/  MOV R13, R4 ;  /* 0x00000004000d7202 */ /* 0x000fe40000000f00 */
[----:B------:R-:W-:-:S04]  /*10380*/  @P1 LOP3.LUT R2, R3, R2, RZ, 0x3c, !PT ;  /* 0x0000000203021212 */ /* 0x000fc800078e3cff */
[----:B------:R-:W-:-:S05]  /*10390*/  @P1 LOP3.LUT R3, R3, R2, RZ, 0x3c, !PT ;  /* 0x0000000203031212 */ /* 0x000fca00078e3cff */
[----:B------:R-:W-:Y:S01]  /*103a0*/  @!PT LDS RZ, [RZ] ;  /* 0x00000000fffff984 */ /* 0x000fe20000000800 */
[----:B------:R-:W-:Y:S01]  /*103b0*/  @!PT LDS RZ, [RZ] ;  /* 0x00000000fffff984 */ /* 0x000fe20000000800 */
[----:B------:R-:W-:Y:S01]  /*103c0*/  @!PT LDS RZ, [RZ] ;  /* 0x00000000fffff984 */ /* 0x000fe20000000800 */
[----:B------:R-:W-:Y:S04]  /*103d0*/  @P1 LDGSTS.E.BYPASS.LTC128B.128 [R8+0x18c00], desc[UR36][R2.64], !P4 ;  /* 0x18c0000002081fae */ /* 0x000fe8000e101d64 */
[----:B------:R-:W-:Y:S04]  /*103e0*/  @P1 LDGSTS.E.BYPASS.LTC128B.128 [R8+0x1bc00], desc[UR36][R2.64+0x80], !P3 ;  /* 0x1bc0008002081fae */ /* 0x000fe8000d901d64 */
[----:B------:R0:W-:Y:S01]  /*103f0*/  @P1 LDGSTS.E.BYPASS.LTC128B.128 [R8+0x1ec00], desc[UR36][R2.64+0x100], !P2 ;  /* 0x1ec0010002081fae */ /* 0x0001e2000d101d64 */
[----:B------:R-:W-:Y:S01]  /*10400*/  ISETP.GE.AND P1, PT, R6, 0x21, PT ;  /* 0x000000210600780c */ /* 0x000fe20003f26270 */
[----:B0-----:R-:W-:-:S12]  /*10410*/  IMAD.MOV.U32 R2, RZ, RZ, R14 ;  /* 0x000000ffff027224 */ /* 0x001fd800078e000e */
[----:B------:R-:W-:Y:S05]  /*10420*/  WARPSYNC.COLLECTIVE R15, `(.L_x_329) ;  /* 0x000000000f087348 */ /* 0x000fea0003c00000 */
[----:B------:R0:W1:Y:S02]  /*10430*/  SHFL.IDX P6, R14, R13, R12, R11 ;  /* 0x0000000c0d0e7389 */ /* 0x00006400000c000b */
[----:B01----:R-:W-:Y:S01]  /*10440*/  ENDCOLLECTIVE ;  /* 0x000000000000791b */ /* 0x003fe20003800000 */
.L_x_329:
[----:B------:R-:W-:Y:S02]  /*10450*/  @P1 IMAD R8, R5, 0x2, R22 ;  /* 0x0000000205081824 */ /* 0x000fe400078e0216 */
[----:B------:R-:W-:Y:S02]  /*10460*/  IMAD.MOV.U32 R13, RZ, RZ, R0 ;  /* 0x000000ffff0d7224 */ /* 0x000fe400078e0000 */
[----:B------:R-:W-:Y:S02]  /*10470*/  IMAD.MOV.U32 R12, RZ, RZ, 0x3 ;  /* 0x00000003ff0c7424 */ /* 0x000fe400078e00ff */
[----:B------:R-:W-:-:S07]  /*10480*/  IMAD.MOV.U32 R3, RZ, RZ, R14 ;  /* 0x000000ffff037224 */ /* 0x000fce00078e000e */
[----:B------:R-:W-:Y:S05]  /*10490*/  WARPSYNC.COLLECTIVE R15, `(.L_x_330) ;  /* 0x000000000f087348 */ /* 0x000fea0003c00000 */
[----:B------:R0:W1:Y:S02]  /*104a0*/  SHFL.IDX P6, R14, R13, R12, R11 ;  /* 0x0000000c0d0e7389 */ /* 0x00006400000c000b */
[----:B01----:R-:W-:Y:S01]  /*104b0*/  ENDCOLLECTIVE ;  /* 0x000000000000791b */ /* 0x003fe20003800000 */
.L_x_330:
[----:B------:R-:W-:-:S05]  /*104c0*/  @P1 LEA R3, P0, R9, R3, 0x1 ;  /* 0x0000000309031211 */ /* 0x000fca00078008ff */
[----:B------:R-:W-:-:S05]  /*104d0*/  @P1 IMAD.X R2, RZ, RZ, R2, P0 ;  /* 0x000000ffff021224 */ /* 0x000fca00000e0602 */
        /* <DEDUP_REMOVED lines=10> */
[----:B------:R-:W-:Y:S02]  /*10580*/  ISETP.GE.AND P1, PT, R6, 0x31, PT ;  /* 0x000000310600780c */ /* 0x000fe40003f26270 */
[----:B0-----:R-:W-:-:S11]  /*10590*/  MOV R2, R14 ;  /* 0x0000000e00027202 */ /* 0x001fd60000000f00 */
[----:B------:R-:W-:Y:S05]  /*105a0*/  WARPSYNC.COLLECTIVE R15, `(.L_x_331) ;  /* 0x000000000f087348 */ /* 0x000fea0003c00000 */
[----:B------:R0:W1:Y:S02]  /*105b0*/  SHFL.IDX P6, R14, R13, R12, R11 ;  /* 0x0000000c0d0e7389 */ /* 0x00006400000c000b */
[----:B01----:R-:W-:Y:S01]  /*105c0*/  ENDCOLLECTIVE ;  /* 0x000000000000791b */ /* 0x003fe20003800000 */
.L_x_331:
[----:B------:R-:W-:Y:S02]  /*105d0*/  @P1 IMAD R8, R5, 0x2, R22 ;  /* 0x0000000205081824 */ /* 0x000fe400078e0216 */
[----:B------:R-:W-:Y:S01]  /*105e0*/  IMAD.MOV.U32 R13, RZ, RZ, R0 ;  /* 0x000000ffff0d7224 */ /* 0x000fe200078e0000 */
[----:B------:R-:W-:Y:S01]  /*105f0*/  MOV R12, 0x4 ;  /* 0x00000004000c7802 */ /* 0x000fe20000000f00 */
[----:B------:R-:W-:-:S07]  /*10600*/  IMAD.MOV.U32 R3, RZ, RZ, R14 ;  /* 0x000000ffff037224 */ /* 0x000fce00078e000e */
[----:B------:R-:W-:Y:S05]  /*10610*/  WARPSYNC.COLLECTIVE R15, `(.L_x_332) ;  /* 0x000000000f087348 */ /* 0x000fea0003c00000 */
[----:B------:R0:W1:Y:S02]  /*10620*/  SHFL.IDX P6, R14, R13, R12, R11 ;  /* 0x0000000c0d0e7389 */ /* 0x00006400000c000b */
[----:B01----:R-:W-:Y:S01]  /*10630*/  ENDCOLLECTIVE ;  /* 0x000000000000791b */ /* 0x003fe20003800000 */
.L_x_332:
        /* <DEDUP_REMOVED lines=17> */
.L_x_333:
[----:B------:R-:W-:Y:S01]  /*10750*/  @P1 IMAD R8, R5, 0x2, R22 ;  /* 0x0000000205081824 */ /* 0x000fe200078e0216 */
[----:B------:R-:W-:Y:S01]  /*10760*/  MOV R13, R0 ;  /* 0x00000000000d7202 */ /* 0x000fe20000000f00 */
[----:B------:R-:W-:Y:S02]  /*10770*/  IMAD.MOV.U32 R12, RZ, RZ, 0x5 ;  /* 0x00000005ff0c7424 */ /* 0x000fe400078e00ff */
[----:B------:R-:W-:-:S07]  /*10780*/  IMAD.MOV.U32 R3, RZ, RZ, R14 ;  /* 0x000000ffff037224 */ /* 0x000fce00078e000e */
[----:B------:R-:W-:Y:S05]  /*10790*/  WARPSYNC.COLLECTIVE R15, `(.L_x_334) ;  /* 0x000000000f087348 */ /* 0x000fea0003c00000 */
[----:B------:R0:W1:Y:S02]  /*107a0*/  SHFL.IDX P6, R14, R13, R12, R11 ;  /* 0x0000000c0d0e7389 */ /* 0x00006400000c000b */
[----:B01----:R-:W-:Y:S01]  /*107b0*/  ENDCOLLECTIVE ;  /* 0x000000000000791b */ /* 0x003fe20003800000 */
.L_x_334:
[----:B------:R-:W-:-:S05]  /*107c0*/  @P1 LEA R3, P0, R9, R3, 0x1 ;  /* 0x0000000309031211 */ /* 0x000fca00078008ff */
[----:B------:R-:W-:-:S05]  /*107d0*/  @P1 IMAD.X R2, RZ, RZ, R2, P0 ;  /* 0x000000ffff021224 */ /* 0x000fca00000e0602 */
[----:B------:R-:W-:Y:S01]  /*107e0*/  @P1 LOP3.LUT R3, R3, R2, RZ, 0x3c, !PT ;  /* 0x0000000203031212 */ /* 0x000fe200078e3cff */
[----:B------:R-:W-:-:S03]  /*107f0*/  IMAD.MOV.U32 R13, RZ, RZ, R4 ;  /* 0x000000ffff0d7224 */ /* 0x000fc600078e0004 */
[----:B------:R-:W-:-:S04]  /*10800*/  @P1 LOP3.LUT R2, R3, R2, RZ, 0x3c, !PT ;  /* 0x0000000203021212 */ /* 0x000fc800078e3cff */
[----:B------:R-:W-:Y:S01]  /*10810*/  @P1 LOP3.LUT R3, R3, R2, RZ, 0x3c, !PT ;  /* 0x0000000203031212 */ /* 0x000fe200078e3cff */
[----:B------:R-:W-:-:S07]  /*10820*/  IMAD.MOV.U32 R0, RZ, RZ, R14 ;  /* 0x000000ffff007224 */ /* 0x000fce00078e000e */
[----:B------:R-:W-:Y:S05]  /*10830*/  WARPSYNC.COLLECTIVE R15, `(.L_x_335) ;  /* 0x000000000f087348 */ /* 0x000fea0003c00000 */
[----:B------:R0:W1:Y:S02]  /*10840*/  SHFL.IDX P6, R14, R13, R12, R11 ;  /* 0x0000000c0d0e7389 */ /* 0x00006400000c000b */
[----:B01----:R-:W-:Y:S01]  /*10850*/  ENDCOLLECTIVE ;  /* 0x000000000000791b */ /* 0x003fe20003800000 */
.L_x_335:
[----:B------:R-:W-:Y:S01]  /*10860*/  @!PT LDS RZ, [RZ] ;  /* 0x00000000fffff984 */ /* 0x000fe20000000800 */
[----:B------:R-:W-:Y:S01]  /*10870*/  @!PT LDS RZ, [RZ] ;  /* 0x00000000fffff984 */ /* 0x000fe20000000800 */
[----:B------:R-:W-:Y:S01]  /*10880*/  @!PT LDS RZ, [RZ] ;  /* 0x00000000fffff984 */ /* 0x000fe20000000800 */
[----:B------:R-:W-:Y:S04]  /*10890*/  @P1 LDGSTS.E.BYPASS.LTC128B.128 [R8+0x1a400], desc[UR36][R2.64], !P4 ;  /* 0x1a40000002081fae */ /* 0x000fe8000e101d64 */
[----:B------:R-:W-:Y:S04]  /*108a0*/  @P1 LDGSTS.E.BYPASS.LTC128B.128 [R8+0x1d400], desc[UR36][R2.64+0x80], !P3 ;  /* 0x1d40008002081fae */ /* 0x000fe8000d901d64 */
[----:B------:R0:W-:Y:S02]  /*108b0*/  @P1 LDGSTS.E.BYPASS.LTC128B.128 [R8+0x20400], desc[UR36][R2.64+0x100], !P2 ;  /* 0x2040010002081fae */ /* 0x0001e4000d101d64 */
[----:B0-----:R-:W-:Y:S01]  /*108c0*/  IMAD.MOV.U32 R2, RZ, RZ, R14 ;  /* 0x000000ffff027224 */ /* 0x001fe200078e000e */
[----:B------:R-:W-:Y:S06]  /*108d0*/  BRA `(.L_x_336) ;  /* 0xffffffbc00e07947 */ /* 0x000fec000383ffff */
.L_x_264:
[----:B------:R-:W-:Y:S01]  /*108e0*/  IMAD.MOV.U32 R13, RZ, RZ, R5 ;  /* 0x000000ffff0d7224 */ /* 0x000fe200078e0005 */
[----:B------:R-:W-:Y:S01]  /*108f0*/  MOV R12, RZ ;  /* 0x000000ff000c7202 */ /* 0x000fe20000000f00 */
[----:B------:R-:W-:Y:S02]  /*10900*/  IMAD.MOV.U32 R11, RZ, RZ, 0x181f ;  /* 0x0000181fff0b7424 */ /* 0x000fe400078e00ff */
[----:B------:R-:W-:Y:S02]  /*10910*/  IMAD.MOV.U32 R15, RZ, RZ, -0x1 ;  /* 0xffffffffff0f7424 */ /* 0x000fe400078e00ff */
[----:B-----5:R-:W-:Y:S02]  /*10920*/  IMAD R6, R17, R6, RZ ;  /* 0x0000000611067224 */ /* 0x020fe400078e02ff */
[----:B------:R-:W-:-:S07]  /*10930*/  IMAD.IADD R4, R10, 0x1, R4 ;  /* 0x000000010a047824 */ /* 0x000fce00078e0204 */
[----:B------:R-:W-:Y:S05]  /*10940*/  WARPSYNC.COLLECTIVE R15, `(.L_x_337) ;  /* 0x000000000f087348 */ /* 0x000fea0003c00000 */
[----:B------:R0:W1:Y:S02]  /*10950*/  SHFL.IDX P6, R14, R13, R12, R11 ;  /* 0x0000000c0d0e7389 */ /* 0x00006400000c000b */
[----:B01----:R-:W-:Y:S01]  /*10960*/  ENDCOLLECTIVE ;  /* 0x000000000000791b */ /* 0x003fe20003800000 */
.L_x_337:
[C---:B------:R-:W-:Y:S01]  /*10970*/  VIADD R7, R4.reuse, 0x10 ;  /* 0x0000001004077836 */ /* 0x040fe20000000000 */
[----:B------:R-:W-:Y:S01]  /*10980*/  ISETP.GE.AND P1, PT, R4, R6, PT ;  /* 0x000000060400720c */ /* 0x000fe20003f26270 */
[----:B------:R-:W-:Y:S02]  /*10990*/  IMAD.MOV.U32 R13, RZ, RZ, R0 ;  /* 0x000000ffff0d7224 */ /* 0x000fe400078e0000 */
[----:B------:R-:W-:-:S10]  /*109a0*/  IMAD.MOV.U32 R2, RZ, RZ, R14 ;  /* 0x000000ffff027224 */ /* 0x000fd400078e000e */
[----:B------:R-:W-:Y:S05]  /*109b0*/  WARPSYNC.COLLECTIVE R15, `(.L_x_338) ;  /* 0x000000000f087348 */ /* 0x000fea0003c00000 */
[----:B------:R0:W1:Y:S02]  /*109c0*/  SHFL.IDX P6, R14, R13, R12, R11 ;  /* 0x0000000c0d0e7389 */ /* 0x00006400000c000b */
[----:B01----:R-:W-:Y:S01]  /*109d0*/  ENDCOLLECTIVE ;  /* 0x000000000000791b */ /* 0x003fe20003800000 */
.L_x_338:
[----:B------:R-:W-:Y:S02]  /*109e0*/  IMAD.MOV.U32 R13, RZ, RZ, R5 ;  /* 0x000000ffff0d7224 */ /* 0x000fe400078e0005 */
[----:B------:R-:W-:Y:S01]  /*109f0*/  IMAD.MOV.U32 R12, RZ, RZ, 0x1 ;  /* 0x00000001ff0c7424 */ /* 0x000fe200078e00ff */
[----:B------:R-:W-:-:S04]  /*10a00*/  @!P1 LEA R14, P4, R9, R14, 0x1 ;  /* 0x0000000e090e9211 */ /* 0x000fc800078808ff */
[----:B------:R-:W-:Y:S01]  /*10a10*/  @!P1 IADD3.X R3, RZ, R2, RZ, P4, !PT ;  /* 0x00000002ff039210 */ /* 0x000fe200027fe4ff */
[----:B------:R-:W-:-:S08]  /*10a20*/  @!P1 IMAD.MOV.U32 R2, RZ, RZ, R14 ;  /* 0x000000ffff029224 */ /* 0x000fd000078e000e */
[----:B------:R-:W-:Y:S05]  /*10a30*/  WARPSYNC.COLLECTIVE R15, `(.L_x_339) ;  /* 0x000000000f087348 */ /* 0x000fea0003c00000 */
[----:B------:R0:W1:Y:S02]  /*10a40*/  SHFL.IDX P6, R14, R13, R12, R11 ;  /* 0x0000000c0d0e7389 */ /* 0x00006400000c000b */
[----:B01----:R-:W-:Y:S01]  /*10a50*/  ENDCOLLECTIVE ;  /* 0x000000000000791b */ /* 0x003fe20003800000 */
.L_x_339:
[----:B------:R-:W-:Y:S01]  /*10a60*/  @!PT LDS RZ, [RZ] ;  /* 0x00000000fffff984 */ /* 0x000fe20000000800 */
[----:B------:R-:W-:Y:S01]  /*10a70*/  @!PT LDS RZ, [RZ] ;  /* 0x00000000fffff984 */ /* 0x000fe20000000800 */
[----:B------:R-:W-:Y:S01]  /*10a80*/  @!PT LDS RZ, [RZ] ;  /* 0x00000000fffff984 */ /* 0x000fe20000000800 */
[----:B------:R-:W-:Y:S04]  /*10a90*/  @!P1 LDGSTS.E.BYPASS.LTC128B.128 [R33+0xc400], desc[UR36][R2.64], !P3 ;  /* 0x0c40000002219fae */ /* 0x000fe8000d901d64 */
[----:B------:R-:W-:Y:S04]  /*10aa0*/  @!P1 LDGSTS.E.BYPASS.LTC128B.128 [R33+0x10400], desc[UR36][R2.64+0x80], !P2 ;  /* 0x1040008002219fae */ /* 0x000fe8000d101d64 */
[----:B------:R0:W-:Y:S01]  /*10ab0*/  @!P1 LDGSTS.E.BYPASS.LTC128B.128 [R33+0x14400], desc[UR36][R2.64+0x100], !P0 ;  /* 0x1440010002219fae */ /* 0x0001e2000c101d64 */
[----:B------:R-:W-:Y:S02]  /*10ac0*/  ISETP.GE.AND P1, PT, R7, R6, PT ;  /* 0x000000060700720c */ /* 0x000fe40003f26270 */
[----:B------:R-:W-:Y:S01]  /*10ad0*/  MOV R13, R0 ;  /* 0x00000000000d7202 */ /* 0x000fe20000000f00 */
[----:B0-----:R-:W-:-:S10]  /*10ae0*/  IMAD.MOV.U32 R2, RZ, RZ, R14 ;  /* 0x000000ffff027224 */ /* 0x001fd400078e000e */
[----:B------:R-:W-:Y:S05]  /*10af0*/  WARPSYNC.COLLECTIVE R15, `(.L_x_340) ;  /* 0x000000000f087348 */ /* 0x000fea0003c00000 */
[----:B------:R0:W1:Y:S02]  /*10b00*/  SHFL.IDX P6, R14, R13, R12, R11 ;  /* 0x0000000c0d0e7389 */ /* 0x00006400000c000b */
[----:B01----:R-:W-:Y:S01]  /*10b10*/  ENDCOLLECTIVE ;  /* 0x000000000000791b */ /* 0x003fe20003800000 */
.L_x_340:
[----:B------:R-:W-:Y:S01]  /*10b20*/  IMAD.MOV.U32 R13, RZ, RZ, R5 ;  /* 0x000000ffff0d7224 */ /* 0x000fe200078e0005 */
[----:B------:R-:W-:Y:S02]  /*10b30*/  MOV R12, 0x2 ;  /* 0x00000002000c7802 */ /* 0x000fe40000000f00 */
[----:B------:R-:W-:-:S05]  /*10b40*/  @!P1 LEA R14, P4, R9, R14, 0x1 ;  /* 0x0000000e090e9211 */ /* 0x000fca00078808ff */
[----:B------:R-:W-:Y:S02]  /*10b50*/  @!P1 IMAD.X R7, RZ, RZ, R2, P4 ;  /* 0x000000ffff079224 */ /* 0x000fe400020e0602 */
[----:B------:R-:W-:-:S07]  /*10b60*/  @!P1 IMAD.MOV.U32 R2, RZ, RZ, R14 ;  /* 0x000000ffff029224 */ /* 0x000fce00078e000e */
[----:B------:R-:W-:Y:S05]  /*10b70*/  WARPSYNC.COLLECTIVE R15, `(.L_x_341) ;  /* 0x000000000f087348 */ /* 0x000fea0003c00000 */
[----:B------:R0:W1:Y:S02]  /*10b80*/  SHFL.IDX P6, R14, R13, R12, R11 ;  /* 0x0000000c0d0e7389 */ /* 0x00006400000c000b */
[----:B01----:R-:W-:Y:S01]  /*10b90*/  ENDCOLLECTIVE ;  /* 0x000000000000791b */ /* 0x003fe20003800000 */
.L_x_341:
[----:B------:R-:W-:Y:S02]  /*10ba0*/  @!P1 IMAD.MOV.U32 R3, RZ, RZ, R7 ;  /* 0x000000ffff039224 */ /* 0x000fe400078e0007 */
[----:B------:R-:W-:-:S03]  /*10bb0*/  VIADD R7, R4, 0x20 ;  /* 0x0000002004077836 */ /* 0x000fc60000000000 */
[----:B------:R-:W-:Y:S01]  /*10bc0*/  @!PT LDS RZ, [RZ] ;  /* 0x00000000fffff984 */ /* 0x000fe20000000800 */
[----:B------:R-:W-:Y:S01]  /*10bd0*/  @!PT LDS RZ, [RZ] ;  /* 0x00000000fffff984 */ /* 0x000fe20000000800 */
[----:B------:R-:W-:Y:S01]  /*10be0*/  @!PT LDS RZ, [RZ] ;  /* 0x00000000fffff984 */ /* 0x000fe20000000800 */
[----:B------:R-:W-:Y:S04]  /*10bf0*/  @!P1 LDGSTS.E.BYPASS.LTC128B.128 [R33+0xcc00], desc[UR36][R2.64], !P3 ;  /* 0x0cc0000002219fae */ /* 0x000fe8000d901d64 */
[----:B------:R-:W-:Y:S01]  /*10c00*/  @!P1 LDGSTS.E.BYPASS.LTC128B.128 [R33+0x10c00], desc[UR36][R2.64+0x80], !P2 ;  /* 0x10c0008002219fae */ /* 0x000fe2000d101d64 */
[----:B------:R-:W-:-:S03]  /*10c10*/  IMAD.MOV.U32 R13, RZ, RZ, R0 ;  /* 0x000000ffff0d7224 */ /* 0x000fc600078e0000 */
[----:B------:R0:W-:Y:S01]  /*10c20*/  @!P1 LDGSTS.E.BYPASS.LTC128B.128 [R33+0x14c00], desc[UR36][R2.64+0x100], !P0 ;  /* 0x14c0010002219fae */ /* 0x0001e2000c101d64 */
[----:B------:R-:W-:Y:S01]  /*10c30*/  ISETP.GE.AND P1, PT, R7, R6, PT ;  /* 0x000000060700720c */ /* 0x000fe20003f26270 */
[----:B0-----:R-:W-:-:S12]  /*10c40*/  IMAD.MOV.U32 R2, RZ, RZ, R14 ;  /* 0x000000ffff027224 */ /* 0x001fd800078e000e */
[----:B------:R-:W-:Y:S05]  /*10c50*/  WARPSYNC.COLLECTIVE R15, `(.L_x_342) ;  /* 0x000000000f087348 */ /* 0x000fea0003c00000 */
[----:B------:R0:W1:Y:S02]  /*10c60*/  SHFL.IDX P6, R14, R13, R12, R11 ;  /* 0x0000000c0d0e7389 */ /* 0x00006400000c000b */
[----:B01----:R-:W-:Y:S01]  /*10c70*/  ENDCOLLECTIVE ;  /* 0x000000000000791b */ /* 0x003fe20003800000 */
.L_x_342:
[----:B------:R-:W-:Y:S02]  /*10c80*/  IMAD.MOV.U32 R13, RZ, RZ, R5 ;  /* 0x000000ffff0d7224 */ /* 0x000fe400078e0005 */
[----:B------:R-:W-:Y:S01]  /*10c90*/  IMAD.MOV.U32 R12, RZ, RZ, 0x3 ;  /* 0x00000003ff0c7424 */ /* 0x000fe200078e00ff */
[----:B------:R-:W-:-:S05]  /*10ca0*/  @!P1 LEA R14, P4, R9, R14, 0x1 ;  /* 0x0000000e090e9211 */ /* 0x000fca00078808ff */
[----:B------:R-:W-:Y:S02]  /*10cb0*/  @!P1 IMAD.X R7, RZ, RZ, R2, P4 ;  /* 0x000000ffff079224 */ /* 0x000fe400020e0602 */
[----:B------:R-:W-:-:S07]  /*10cc0*/  @!P1 IMAD.MOV.U32 R2, RZ, RZ, R14 ;  /* 0x000000ffff029224 */ /* 0x000fce00078e000e */
[----:B------:R-:W-:Y:S05]  /*10cd0*/  WARPSYNC.COLLECTIVE R15, `(.L_x_343) ;  /* 0x000000000f087348 */ /* 0x000fea0003c00000 */
[----:B------:R0:W1:Y:S02]  /*10ce0*/  SHFL.IDX P6, R14, R13, R12, R11 ;  /* 0x0000000c0d0e7389 */ /* 0x00006400000c000b */
[----:B01----:R-:W-:Y:S01]  /*10cf0*/  ENDCOLLECTIVE ;  /* 0x000000000000791b */ /* 0x003fe20003800000 */
.L_x_343:
[----:B------:R-:W-:Y:S01]  /*10d00*/  @!P1 IMAD.MOV.U32 R3, RZ, RZ, R7 ;  /* 0x000000ffff039224 */ /* 0x000fe200078e0007 */
[----:B------:R-:W-:-:S04]  /*10d10*/  IADD3 R7, R4, 0x30, RZ ;  /* 0x0000003004077810 */ /* 0x000fc80007ffe0ff */
        /* <DEDUP_REMOVED lines=12> */
.L_x_344:
[----:B------:R-:W-:Y:S02]  /*10de0*/  IMAD.MOV.U32 R13, RZ, RZ, R5 ;  /* 0x000000ffff0d7224 */ /* 0x000fe400078e0005 */
[----:B------:R-:W-:Y:S01]  /*10df0*/  IMAD.MOV.U32 R12, RZ, RZ, 0x4 ;  /* 0x00000004ff0c7424 */ /* 0x000fe200078e00ff */
[----:B------:R-:W-:-:S05]  /*10e00*/  @!P1 LEA R14, P4, R9, R14, 0x1 ;  /* 0x0000000e090e9211 */ /* 0x000fca00078808ff */
[----:B------:R-:W-:Y:S01]  /*10e10*/  @!P1 IMAD.X R7, RZ, RZ, R2, P4 ;  /* 0x000000ffff079224 */ /* 0x000fe200020e0602 */
[----:B------:R-:W-:-:S07]  /*10e20*/  @!P1 MOV R2, R14 ;  /* 0x0000000e00029202 */ /* 0x000fce0000000f00 */
[----:B------:R-:W-:Y:S05]  /*10e30*/  WARPSYNC.COLLECTIVE R15, `(.L_x_345) ;  /* 0x000000000f087348 */ /* 0x000fea0003c00000 */
[----:B------:R0:W1:Y:S02]  /*10e40*/  SHFL.IDX P6, R14, R13, R12, R11 ;  /* 0x0000000c0d0e7389 */ /* 0x00006400000c000b */
[----:B01----:R-:W-:Y:S01]  /*10e50*/  ENDCOLLECTIVE ;  /* 0x000000000000791b */ /* 0x003fe20003800000 */
.L_x_345:
[----:B------:R-:W-:Y:S02]  /*10e60*/  @!P1 IMAD.MOV.U32 R3, RZ, RZ, R7 ;  /* 0x000000ffff039224 */ /* 0x000fe400078e0007 */
[----:B------:R-:W-:-:S03]  /*10e70*/  VIADD R7, R4, 0x40 ;  /* 0x0000004004077836 */ /* 0x000fc60000000000 */
[----:B------:R-:W-:Y:S01]  /*10e80*/  @!PT LDS RZ, [RZ] ;  /* 0x00000000fffff984 */ /* 0x000fe20000000800 */
[----:B------:R-:W-:Y:S01]  /*10e90*/  @!PT LDS RZ, [RZ] ;  /* 0x00000000fffff984 */ /* 0x000fe20000000800 */
[----:B------:R-:W-:Y:S01]  /*10ea0*/  @!PT LDS RZ, [RZ] ;  /* 0x00000000fffff984 */ /* 0x000fe20000000800 */
[----:B------:R-:W-:Y:S04]  /*10eb0*/  @!P1 LDGSTS.E.BYPASS.LTC128B.128 [R33+0xdc00], desc[UR36][R2.64], !P3 ;  /* 0x0dc0000002219fae */ /* 0x000fe8000d901d64 */
[----:B------:R-:W-:Y:S01]  /*10ec0*/  @!P1 LDGSTS.E.BYPASS.LTC128B.128 [R33+0x11c00], desc[UR36][R2.64+0x80], !P2 ;  /* 0x11c0008002219fae */ /* 0x000fe2000d101d64 */
[----:B------:R-:W-:-:S03]  /*10ed0*/  MOV R13, R0 ;  /* 0x00000000000d7202 */ /* 0x000fc60000000f00 */
[----:B------:R0:W-:Y:S01]  /*10ee0*/  @!P1 LDGSTS.E.BYPASS.LTC128B.128 [R33+0x15c00], desc[UR36][R2.64+0x100], !P0 ;  /* 0x15c0010002219fae */ /* 0x0001e2000c101d64 */
[----:B------:R-:W-:Y:S01]  /*10ef0*/  ISETP.GE.AND P1, PT, R7, R6, PT ;  /* 0x000000060700720c */ /* 0x000fe20003f26270 */
[----:B0-----:R-:W-:-:S12]  /*10f00*/  IMAD.MOV.U32 R2, RZ, RZ, R14 ;  /* 0x000000ffff027224 */ /* 0x001fd800078e000e */
[----:B------:R-:W-:Y:S05]  /*10f10*/  WARPSYNC.COLLECTIVE R15, `(.L_x_346) ;  /* 0x000000000f087348 */ /* 0x000fea0003c00000 */
[----:B------:R0:W1:Y:S02]  /*10f20*/  SHFL.IDX P6, R14, R13, R12, R11 ;  /* 0x0000000c0d0e7389 */ /* 0x00006400000c000b */
[----:B01----:R-:W-:Y:S01]  /*10f30*/  ENDCOLLECTIVE ;  /* 0x000000000000791b */ /* 0x003fe20003800000 */
.L_x_346:
        /* <DEDUP_REMOVED lines=8> */
.L_x_347:
        /* <DEDUP_REMOVED lines=14> */
.L_x_348:
        /* <DEDUP_REMOVED lines=8> */
.L_x_349:
        /* <DEDUP_REMOVED lines=14> */
.L_x_350:
        /* <DEDUP_REMOVED lines=8> */
.L_x_351:
[----:B------:R-:W-:-:S05]  /*11280*/  @!P1 IMAD.MOV.U32 R3, RZ, RZ, R7 ;  /* 0x000000ffff039224 */ /* 0x000fca00078e0007 */
[----:B------:R-:W-:Y:S01]  /*11290*/  @!PT LDS RZ, [RZ] ;  /* 0x00000000fffff984 */ /* 0x000fe20000000800 */
[----:B------:R-:W-:Y:S01]  /*112a0*/  @!PT LDS RZ, [RZ] ;  /* 0x00000000fffff984 */ /* 0x000fe20000000800 */
[----:B------:R-:W-:Y:S01]  /*112b0*/  @!PT LDS RZ, [RZ] ;  /* 0x00000000fffff984 */ /* 0x000fe20000000800 */
[----:B------:R0:W-:Y:S04]  /*112c0*/  @!P1 LDGSTS.E.BYPASS.LTC128B.128 [R33+0xf400], desc[UR36][R2.64], !P3 ;  /* 0x0f40000002219fae */ /* 0x0001e8000d901d64 */
[----:B------:R0:W-:Y:S01]  /*112d0*/  @!P1 LDGSTS.E.BYPASS.LTC128B.128 [R33+0x13400], desc[UR36][R2.64+0x80], !P2 ;  /* 0x1340008002219fae */ /* 0x0001e2000d101d64 */
[----:B------:R-:W-:-:S03]  /*112e0*/  IMAD.MOV.U32 R13, RZ, RZ, R0 ;  /* 0x000000ffff0d7224 */ /* 0x000fc600078e0000 */
[----:B------:R0:W-:Y:S01]  /*112f0*/  @!P1 LDGSTS.E.BYPASS.LTC128B.128 [R33+0x17400], desc[UR36][R2.64+0x100], !P0 ;  /* 0x1740010002219fae */ /* 0x0001e2000c101d64 */
[----:B------:R-:W-:-:S07]  /*11300*/  IMAD.MOV.U32 R5, RZ, RZ, R14 ;  /* 0x000000ffff057224 */ /* 0x000fce00078e000e */
[----:B0-----:R-:W-:Y:S05]  /*11310*/  WARPSYNC.COLLECTIVE R15, `(.L_x_352) ;  /* 0x000000000f087348 */ /* 0x001fea0003c00000 */
[----:B------:R1:W2:Y:S02]  /*11320*/  SHFL.IDX P6, R14, R13, R12, R11 ;  /* 0x0000000c0d0e7389 */ /* 0x0002a400000c000b */
[----:B012---:R-:W-:Y:S01]  /*11330*/  ENDCOLLECTIVE ;  /* 0x000000000000791b */ /* 0x007fe20003800000 */
.L_x_352:
[----:B------:R-:W-:Y:S05]  /*11340*/  BRA `(.L_x_353) ;  /* 0xffffffc000547947 */ /* 0x000fea000383ffff */
.L_x_269:
[----:B0-----:R0:W1:Y:S02]  /*11350*/  SYNCS.PHASECHK.TRANS64.TRYWAIT P0, [R22+URZ+0x2a820], R3 ;  /* 0x02a82003160075a7 */ /* 0x001064000800017f */
[----:B-1----:R-:W-:Y:S05]  /*11360*/  @!P0 NANOSLEEP.SYNCS 0x989680 ;  /* 0x009896800000895d */ /* 0x002fea0003900000 */
[----:B------:R-:W1:Y:S02]  /*11370*/  @!P0 SYNCS.PHASECHK.TRANS64 P0, [R22+URZ+0x2a820], R3 ;  /* 0x02a82003160085a7 */ /* 0x000e64000800007f */
[----:B-1----:R-:W-:Y:S05]  /*11380*/  @!P0 BRA `(.L_x_269) ;  /* 0xfffffffc00f08947 */ /* 0x002fea000383ffff */
[----:B------:R-:W-:Y:S05]  /*11390*/  BRA `(.L_x_354) ;  /* 0xffffffc000cc7947 */ /* 0x000fea000383ffff */
.L_x_274:
[----:B0-----:R0:W1:Y:S02]  /*113a0*/  SYNCS.PHASECHK.TRANS64.TRYWAIT P0, [R6+URZ+0x2a840], R3 ;  /* 0x02a84003060075a7 */ /* 0x001064000800017f */
[----:B-1----:R-:W-:Y:S05]  /*113b0*/  @!P0 NANOSLEEP.SYNCS 0x989680 ;  /* 0x009896800000895d */ /* 0x002fea0003900000 */
[----:B------:R-:W1:Y:S02]  /*113c0*/  @!P0 SYNCS.PHASECHK.TRANS64 P0, [R6+URZ+0x2a840], R3 ;  /* 0x02a84003060085a7 */ /* 0x000e64000800007f */
[----:B-1----:R-:W-:Y:S05]  /*113d0*/  @!P0 BRA `(.L_x_274) ;  /* 0xfffffffc00f08947 */ /* 0x002fea000383ffff */
[----:B------:R-:W-:Y:S05]  /*113e0*/  BRA `(.L_x_355) ;  /* 0xffffffc400907947 */ /* 0x000fea000383ffff */
.L_x_275:
[----:B------:R-:W-:Y:S01]  /*113f0*/  BSSY B1, `(.L_x_356) ;  /* 0x0000008000017945 */ /* 0x000fe20003800000 */
[----:B------:R-:W-:Y:S01]  /*11400*/  MOV R13, R5 ;  /* 0x00000005000d7202 */ /* 0x000fe20000000f00 */
[----:B------:R-:W-:Y:S02]  /*11410*/  IMAD.MOV.U32 R12, RZ, RZ, RZ ;  /* 0x000000ffff0c7224 */ /* 0x000fe400078e00ff */
[----:B------:R-:W-:Y:S02]  /*11420*/  IMAD.MOV.U32 R11, RZ, RZ, 0x181f ;  /* 0x0000181fff0b7424 */ /* 0x000fe400078e00ff */
[----:B------:R-:W-:-:S07]  /*11430*/  IMAD.MOV.U32 R15, RZ, RZ, -0x1 ;  /* 0xffffffffff0f7424 */ /* 0x000fce00078e00ff */
[----:B--2---:R-:W-:Y:S05]  /*11440*/  WARPSYNC.COLLECTIVE R15, `(.L_x_357) ;  /* 0x000000000f087348 */ /* 0x004fea0003c00000 */
[----:B--2---:R0:W1:Y:S02]  /*11450*/  SHFL.IDX P6, R14, R13, R12, R11 ;  /* 0x0000000c0d0e7389 */ /* 0x00406400000c000b */
[----:B01----:R-:W-:Y:S01]  /*11460*/  ENDCOLLECTIVE ;  /* 0x000000000000791b */ /* 0x003fe20003800000 */
.L_x_357:
[----:B------:R-:W-:Y:S05]  /*11470*/  BSYNC B1 ;  /* 0x0000000000017941 */ /* 0x000fea0003800000 */
.L_x_356:
[----:B------:R-:W0:Y:S01]  /*11480*/  S2R R35, SR_TID.X ;  /* 0x0000000000237919 */ /* 0x000e220000002100 */
[----:B------:R-:W-:Y:S01]  /*11490*/  IMAD.MOV.U32 R13, RZ, RZ, R9 ;  /* 0x000000ffff0d7224 */ /* 0x000fe200078e0009 */
[----:B------:R-:W-:Y:S01]  /*114a0*/  MOV R12, RZ ;  /* 0x000000ff000c7202 */ /* 0x000fe20000000f00 */
[----:B------:R-:W-:Y:S02]  /*114b0*/  IMAD.MOV.U32 R11, RZ, RZ, 0x181f ;  /* 0x0000181fff0b7424 */ /* 0x000fe400078e00ff */
[----:B------:R-:W-:Y:S02]  /*114c0*/  IMAD.MOV.U32 R15, RZ, RZ, -0x1 ;  /* 0xffffffffff0f7424 */ /* 0x000fe400078e00ff */
[----:B------:R-:W-:Y:S02]  /*114d0*/  IMAD.MOV.U32 R3, RZ, RZ, R14 ;  /* 0x000000ffff037224 */ /* 0x000fe400078e000e */
[----:B------:R-:W-:-:S07]  /*114e0*/  IMAD R4, R4, 0x2, R22 ;  /* 0x0000000204047824 */ /* 0x000fce00078e0216 */
[----:B0-----:R-:W-:Y:S05]  /*114f0*/  WARPSYNC.COLLECTIVE R15, `(.L_x_358) ;  /* 0x000000000f087348 */ /* 0x001fea0003c00000 */
[----:B------:R1:W2:Y:S02]  /*11500*/  SHFL.IDX P6, R14, R13, R12, R11 ;  /* 0x0000000c0d0e7389 */ /* 0x0002a400000c000b */
[----:B012---:R-:W-:Y:S01]  /*11510*/  ENDCOLLECTIVE ;  /* 0x000000000000791b */ /* 0x007fe20003800000 */
.L_x_358:
[----:B------:R-:W-:Y:S02]  /*11520*/  IMAD.MOV.U32 R13, RZ, RZ, R5 ;  /* 0x000000ffff0d7224 */ /* 0x000fe400078e0005 */
[----:B------:R-:W-:Y:S02]  /*11530*/  IMAD.MOV.U32 R12, RZ, RZ, 0x1 ;  /* 0x00000001ff0c7424 */ /* 0x000fe400078e00ff */
[----:B------:R-:W-:Y:S02]  /*11540*/  IMAD.SHL.U32 R35, R35, 0x8, RZ ;  /* 0x0000000823237824 */ /* 0x000fe400078e00ff */
[----:B------:R-:W-:-:S07]  /*11550*/  IMAD.MOV.U32 R2, RZ, RZ, R14 ;  /* 0x000000ffff027224 */ /* 0x000fce00078e000e */
[----:B------:R-:W-:Y:S05]  /*11560*/  WARPSYNC.COLLECTIVE R15, `(.L_x_359) ;  /* 0x000000000f087348 */ /* 0x000fea0003c00000 */
[----:B------:R0:W1:Y:S02]  /*11570*/  SHFL.IDX P6, R14, R13, R12, R11 ;  /* 0x0000000c0d0e7389 */ /* 0x00006400000c000b */
[----:B01----:R-:W-:Y:S01]  /*11580*/  ENDCOLLECTIVE ;  /* 0x000000000000791b */ /* 0x003fe20003800000 */
.L_x_359:
[----:B------:R-:W-:-:S05]  /*11590*/  LOP3.LUT R35, R35, 0x38, RZ, 0xc0, !PT ;  /* 0x0000003823237812 */ /* 0x000fca00078ec0ff */
[----:B------:R-:W-:-:S05]  /*115a0*/  IMAD.SHL.U32 R0, R35, 0x2, RZ ;  /* 0x0000000223007824 */ /* 0x000fca00078e00ff */
[----:B------:R-:W-:Y:S01]  /*115b0*/  IADD3 R2, P0, R2, R0, RZ ;  /* 0x0000000002027210 */ /* 0x000fe20007f1e0ff */
[----:B------:R-:W-:-:S03]  /*115c0*/  IMAD.MOV.U32 R13, RZ, RZ, R9 ;  /* 0x000000ffff0d7224 */ /* 0x000fc600078e0009 */
[----:B------:R-:W-:-:S05]  /*115d0*/  IADD3.X R3, RZ, R3, RZ, P0, !PT ;  /* 0x00000003ff037210 */ /* 0x000fca00007fe4ff */
[----:B------:R-:W-:Y:S01]  /*115e0*/  @!PT LDS RZ, [RZ] ;  /* 0x00000000fffff984 */ /* 0x000fe20000000800 */
[----:B------:R-:W-:Y:S01]  /*115f0*/  @!PT LDS RZ, [RZ] ;  /* 0x00000000fffff984 */ /* 0x000fe20000000800 */
[----:B------:R-:W-:Y:S01]  /*11600*/  @!PT LDS RZ, [RZ] ;  /* 0x00000000fffff984 */ /* 0x000fe20000000800 */
[----:B------:R-:W-:Y:S04]  /*11610*/  LDGSTS.E.BYPASS.LTC128B.128 [R4+0x18400], desc[UR36][R2.64], !P3 ;  /* 0x1840000002047fae */ /* 0x000fe8000d901d64 */
[----:B------:R-:W-:Y:S04]  /*11620*/  LDGSTS.E.BYPASS.LTC128B.128 [R4+0x1b400], desc[UR36][R2.64+0x80], !P2 ;  /* 0x1b40008002047fae */ /* 0x000fe8000d101d64 */
[----:B------:R0:W-:Y:S02]  /*11630*/  LDGSTS.E.BYPASS.LTC128B.128 [R4+0x1e400], desc[UR36][R2.64+0x100], !P1 ;  /* 0x1e40010002047fae */ /* 0x0001e4000c901d64 */
[----:B0-----:R-:W-:-:S07]  /*11640*/  IMAD.MOV.U32 R3, RZ, RZ, R14 ;  /* 0x000000ffff037224 */ /* 0x001fce00078e000e */
[----:B------:R-:W-:Y:S05]  /*11650*/  WARPSYNC.COLLECTIVE R15, `(.L_x_360) ;  /* 0x000000000f087348 */ /* 0x000fea0003c00000 */
[----:B------:R0:W1:Y:S02]  /*11660*/  SHFL.IDX P6, R14, R13, R12, R11 ;  /* 0x0000000c0d0e7389 */ /* 0x00006400000c000b */
[----:B01----:R-:W-:Y:S01]  /*11670*/  ENDCOLLECTIVE ;  /* 0x000000000000791b */ /* 0x003fe20003800000 */
.L_x_360:
[----:B------:R-:W-:Y:S02]  /*11680*/  IMAD.MOV.U32 R13, RZ, RZ, R5 ;  /* 0x000000ffff0d7224 */ /* 0x000fe400078e0005 */
[----:B------:R-:W-:Y:S01]  /*11690*/  IMAD.MOV.U32 R12, RZ, RZ, 0x2 ;  /* 0x00000002ff0c7424 */ /* 0x000fe200078e00ff */
[----:B------:R-:W-:-:S07]  /*116a0*/  MOV R2, R14 ;  /* 0x0000000e00027202 */ /* 0x000fce0000000f00 */
[----:B------:R-:W-:Y:S05]  /*116b0*/  WARPSYNC.COLLECTIVE R15, `(.L_x_361) ;  /* 0x000000000f087348 */ /* 0x000fea0003c00000 */
[----:B------:R0:W1:Y:S02]  /*116c0*/  SHFL.IDX P6, R14, R13, R12, R11 ;  /* 0x0000000c0d0e7389 */ /* 0x00006400000c000b */
[----:B01----:R-:W-:Y:S01]  /*116d0*/  ENDCOLLECTIVE ;  /* 0x000000000000791b */ /* 0x003fe20003800000 */
.L_x_361:
[----:B------:R-:W-:-:S05]  /*116e0*/  IADD3 R2, P0, R2, R0, RZ ;  /* 0x0000000002027210 */ /* 0x000fca0007f1e0ff */
[----:B------:R-:W-:-:S05]  /*116f0*/  IMAD.X R3, RZ, RZ, R3, P0 ;  /* 0x000000ffff037224 */ /* 0x000fca00000e0603 */
[----:B------:R-:W-:Y:S01]  /*11700*/  @!PT LDS RZ, [RZ] ;  /* 0x00000000fffff984 */ /* 0x000fe20000000800 */
[----:B------:R-:W-:Y:S01]  /*11710*/  @!PT LDS RZ, [RZ] ;  /* 0x00000000fffff984 */ /* 0x000fe20000000800 */
[----:B------:R-:W-:Y:S01]  /*11720*/  @!PT LDS RZ, [RZ] ;  /* 0x00000000fffff984 */ /* 0x000fe20000000800 */
[----:B------:R0:W-:Y:S01]  /*11730*/  LDGSTS.E.BYPASS.LTC128B.128 [R4+0x18c00], desc[UR36][R2.64], !P3 ;  /* 0x18c0000002047fae */ /* 0x0001e2000d901d64 */
[----:B------:R-:W-:-:S03]  /*11740*/  IMAD.MOV.U32 R13, RZ, RZ, R9 ;  /* 0x000000ffff0d7224 */ /* 0x000fc600078e0009 */
[----:B------:R0:W-:Y:S04]  /*11750*/  LDGSTS.E.BYPASS.LTC128B.128 [R4+0x1bc00], desc[UR36][R2.64+0x80], !P2 ;  /* 0x1bc0008002047fae */ /* 0x0001e8000d101d64 */
[----:B------:R0:W-:Y:S01]  /*11760*/  LDGSTS.E.BYPASS.LTC128B.128 [R4+0x1ec00], desc[UR36][R2.64+0x100], !P1 ;  /* 0x1ec0010002047fae */ /* 0x0001e2000c901d64 */
[----:B------:R-:W-:-:S07]  /*11770*/  IMAD.MOV.U32 R35, RZ, RZ, R14 ;  /* 0x000000ffff237224 */ /* 0x000fce00078e000e */
[----:B0-----:R-:W-:Y:S05]  /*11780*/  WARPSYNC.COLLECTIVE R15, `(.L_x_362) ;  /* 0x000000000f087348 */ /* 0x001fea0003c00000 */
[----:B------:R1:W2:Y:S02]  /*11790*/  SHFL.IDX P6, R14, R13, R12, R11 ;  /* 0x0000000c0d0e7389 */ /* 0x0002a400000c000b */
[----:B012---:R-:W-:Y:S01]  /*117a0*/  ENDCOLLECTIVE ;  /* 0x000000000000791b */ /* 0x007fe20003800000 */
.L_x_362:
[----:B------:R-:W-:Y:S02]  /*117b0*/  IMAD.MOV.U32 R13, RZ, RZ, R5 ;  /* 0x000000ffff0d7224 */ /* 0x000fe400078e0005 */
[----:B------:R-:W-:Y:S01]  /*117c0*/  IMAD.MOV.U32 R12, RZ, RZ, 0x3 ;  /* 0x00000003ff0c7424 */ /* 0x000fe200078e00ff */
[----:B------:R-:W-:-:S07]  /*117d0*/  MOV R2, R14 ;  /* 0x0000000e00027202 */ /* 0x000fce0000000f00 */
[----:B------:R-:W-:Y:S05]  /*117e0*/  WARPSYNC.COLLECTIVE R15, `(.L_x_363) ;  /* 0x000000000f087348 */ /* 0x000fea0003c00000 */
[----:B------:R0:W1:Y:S02]  /*117f0*/  SHFL.IDX P6, R14, R13, R12, R11 ;  /* 0x0000000c0d0e7389 */ /* 0x00006400000c000b */
[----:B01----:R-:W-:Y:S01]  /*11800*/  ENDCOLLECTIVE ;  /* 0x000000000000791b */ /* 0x003fe20003800000 */
.L_x_363:
        /* <DEDUP_REMOVED lines=13> */
.L_x_364:
[----:B------:R-:W-:Y:S02]  /*118e0*/  IMAD.MOV.U32 R13, RZ, RZ, R5 ;  /* 0x000000ffff0d7224 */ /* 0x000fe400078e0005 */
[----:B------:R-:W-:Y:S01]  /*118f0*/  IMAD.MOV.U32 R12, RZ, RZ, 0x4 ;  /* 0x00000004ff0c7424 */ /* 0x000fe200078e00ff */
[----:B------:R-:W-:-:S07]  /*11900*/  MOV R2, R14 ;  /* 0x0000000e00027202 */ /* 0x000fce0000000f00 */
[----:B------:R-:W-:Y:S05]  /*11910*/  WARPSYNC.COLLECTIVE R15, `(.L_x_365) ;  /* 0x000000000f087348 */ /* 0x000fea0003c00000 */
[----:B------:R0:W1:Y:S02]  /*11920*/  SHFL.IDX P6, R14, R13, R12, R11 ;  /* 0x0000000c0d0e7389 */ /* 0x00006400000c000b */
[----:B01----:R-:W-:Y:S01]  /*11930*/  ENDCOLLECTIVE ;  /* 0x000000000000791b */ /* 0x003fe20003800000 */
.L_x_365:
        /* <DEDUP_REMOVED lines=13> */
.L_x_366:
[----:B------:R-:W-:Y:S02]  /*11a10*/  IMAD.MOV.U32 R13, RZ, RZ, R5 ;  /* 0x000000ffff0d7224 */ /* 0x000fe400078e0005 */
[----:B------:R-:W-:Y:S01]  /*11a20*/  IMAD.MOV.U32 R12, RZ, RZ, 0x5 ;  /* 0x00000005ff0c7424 */ /* 0x000fe200078e00ff */
[----:B------:R-:W-:-:S07]  /*11a30*/  MOV R2, R14 ;  /* 0x0000000e00027202 */ /* 0x000fce0000000f00 */
[----:B------:R-:W-:Y:S05]  /*11a40*/  WARPSYNC.COLLECTIVE R15, `(.L_x_367) ;  /* 0x000000000f087348 */ /* 0x000fea0003c00000 */
[----:B------:R0:W1:Y:S02]  /*11a50*/  SHFL.IDX P6, R14, R13, R12, R11 ;  /* 0x0000000c0d0e7389 */ /* 0x00006400000c000b */
[----:B01----:R-:W-:Y:S01]  /*11a60*/  ENDCOLLECTIVE ;  /* 0x000000000000791b */ /* 0x003fe20003800000 */
.L_x_367:
        /* <DEDUP_REMOVED lines=13> */
.L_x_368:
[----:B------:R-:W-:Y:S01]  /*11b40*/  MOV R2, R14 ;  /* 0x0000000e00027202 */ /* 0x000fe20000000f00 */
[----:B------:R-:W-:Y:S06]  /*11b50*/  BRA `(.L_x_369) ;  /* 0xffffffc000c07947 */ /* 0x000fec000383ffff */
.L_x_280:
[----:B-1----:R1:W4:Y:S02]  /*11b60*/  SYNCS.PHASECHK.TRANS64.TRYWAIT P0, [R4+URZ+0x2a860], R2 ;  /* 0x02a86002040075a7 */ /* 0x002324000800017f */
[----:B----4-:R-:W-:Y:S05]  /*11b70*/  @!P0 NANOSLEEP.SYNCS 0x989680 ;  /* 0x009896800000895d */ /* 0x010fea0003900000 */
[----:B------:R-:W4:Y:S02]  /*11b80*/  @!P0 SYNCS.PHASECHK.TRANS64 P0, [R4+URZ+0x2a860], R2 ;  /* 0x02a86002040085a7 */ /* 0x000f24000800007f */
[----:B----4-:R-:W-:Y:S05]  /*11b90*/  @!P0 BRA `(.L_x_280) ;  /* 0xfffffffc00f08947 */ /* 0x010fea000383ffff */
[----:B------:R-:W-:Y:S05]  /*11ba0*/  BRA `(.L_x_370) ;  /* 0xffffffc4001c7947 */ /* 0x000fea000383ffff */
.L_x_281:
[----:B------:R-:W-:Y:S01]  /*11bb0*/  BSSY B1, `(.L_x_371) ;  /* 0x0000008000017945 */ /* 0x000fe20003800000 */
[----:B------:R-:W-:Y:S02]  /*11bc0*/  IMAD.MOV.U32 R13, RZ, RZ, R24 ;  /* 0x000000ffff0d7224 */ /* 0x000fe400078e0018 */
[----:B------:R-:W-:Y:S02]  /*11bd0*/  IMAD.MOV.U32 R12, RZ, RZ, RZ ;  /* 0x000000ffff0c7224 */ /* 0x000fe400078e00ff */
[----:B------:R-:W-:Y:S02]  /*11be0*/  IMAD.MOV.U32 R11, RZ, RZ, 0x181f ;  /* 0x0000181fff0b7424 */ /* 0x000fe400078e00ff */
[----:B------:R-:W-:-:S07]  /*11bf0*/  IMAD.MOV.U32 R15, RZ, RZ, -0x1 ;  /* 0xffffffffff0f7424 */ /* 0x000fce00078e00ff */
[----:B-12---:R-:W-:Y:S05]  /*11c00*/  WARPSYNC.COLLECTIVE R15, `(.L_x_372) ;  /* 0x000000000f087348 */ /* 0x006fea0003c00000 */
[----:B--2---:R0:W2:Y:S02]  /*11c10*/  SHFL.IDX P6, R14, R13, R12, R11 ;  /* 0x0000000c0d0e7389 */ /* 0x0040a400000c000b */
[----:B012---:R-:W-:Y:S01]  /*11c20*/  ENDCOLLECTIVE ;  /* 0x000000000000791b */ /* 0x007fe20003800000 */
.L_x_372:
[----:B------:R-:W-:Y:S05]  /*11c30*/  BSYNC B1 ;  /* 0x0000000000017941 */ /* 0x000fea0003800000 */
.L_x_371:
[----:B------:R-:W-:Y:S01]  /*11c40*/  MOV R13, R18 ;  /* 0x00000012000d7202 */ /* 0x000fe20000000f00 */
[----:B------:R-:W-:Y:S01]  /*11c50*/  IMAD.MOV.U32 R12, RZ, RZ, RZ ;  /* 0x000000ffff0c7224 */ /* 0x000fe200078e00ff */
[----:B------:R-:W-:Y:S01]  /*11c60*/  LEA R5, R5, R22, 0x1 ;  /* 0x0000001605057211 */ /* 0x000fe200078e08ff */
[----:B------:R-:W-:Y:S02]  /*11c70*/  IMAD.MOV.U32 R11, RZ, RZ, 0x181f ;  /* 0x0000181fff0b7424 */ /* 0x000fe400078e00ff */
[----:B------:R-:W-:Y:S02]  /*11c80*/  IMAD.MOV.U32 R15, RZ, RZ, -0x1 ;  /* 0xffffffffff0f7424 */ /* 0x000fe400078e00ff */
[----:B------:R-:W-:-:S07]  /*11c90*/  IMAD.MOV.U32 R3, RZ, RZ, R14 ;  /* 0x000000ffff037224 */ /* 0x000fce00078e000e */
[----:B------:R-:W-:Y:S05]  /*11ca0*/  WARPSYNC.COLLECTIVE R15, `(.L_x_373) ;  /* 0x000000000f087348 */ /* 0x000fea0003c00000 */
[----:B------:R0:W1:Y:S02]  /*11cb0*/  SHFL.IDX P6, R14, R13, R12, R11 ;  /* 0x0000000c0d0e7389 */ /* 0x00006400000c000b */
[----:B01----:R-:W-:Y:S01]  /*11cc0*/  ENDCOLLECTIVE ;  /* 0x000000000000791b */ /* 0x003fe20003800000 */
.L_x_373:
[----:B------:R-:W-:Y:S02]  /*11cd0*/  IMAD.MOV.U32 R13, RZ, RZ, R24 ;  /* 0x000000ffff0d7224 */ /* 0x000fe400078e0018 */
[----:B------:R-:W-:Y:S02]  /*11ce0*/  IMAD.MOV.U32 R12, RZ, RZ, 0x1 ;  /* 0x00000001ff0c7424 */ /* 0x000fe400078e00ff */
[----:B------:R-:W-:-:S07]  /*11cf0*/  IMAD.MOV.U32 R2, RZ, RZ, R14 ;  /* 0x000000ffff027224 */ /* 0x000fce00078e000e */
[----:B------:R-:W-:Y:S05]  /*11d00*/  WARPSYNC.COLLECTIVE R15, `(.L_x_374) ;  /* 0x000000000f087348 */ /* 0x000fea0003c00000 */
[----:B------:R0:W1:Y:S02]  /*11d10*/  SHFL.IDX P6, R14, R13, R12, R11 ;  /* 0x0000000c0d0e7389 */ /* 0x00006400000c000b */
[----:B01----:R-:W-:Y:S01]  /*11d20*/  ENDCOLLECTIVE ;  /* 0x000000000000791b */ /* 0x003fe20003800000 */
.L_x_374:
[----:B------:R-:W-:-:S05]  /*11d30*/  IADD3 R2, P1, R2, R0, RZ ;  /* 0x0000000002027210 */ /* 0x000fca0007f3e0ff */
[----:B------:R-:W-:Y:S01]  /*11d40*/  IMAD.X R3, RZ, RZ, R3, P1 ;  /* 0x000000ffff037224 */ /* 0x000fe200008e0603 */
[----:B------:R-:W-:-:S04]  /*11d50*/  LOP3.LUT P1, RZ, R29, 0x1, RZ, 0xc0, !PT ;  /* 0x000000011dff7812 */ /* 0x000fc8000782c0ff */
[----:B------:R-:W-:Y:S01]  /*11d60*/  ISETP.LT.OR P2, PT, R6, 0x1, !P1 ;  /* 0x000000010600780c */ /* 0x000fe20004f41670 */
[----:B------:R-:W-:-:S12]  /*11d70*/  IMAD.MOV.U32 R13, RZ, RZ, R18 ;  /* 0x000000ffff0d7224 */ /* 0x000fd800078e0012 */
[----:B------:R-:W-:Y:S01]  /*11d80*/  @!PT LDS RZ, [RZ] ;  /* 0x00000000fffff984 */ /* 0x000fe20000000800 */
[----:B------:R-:W-:Y:S01]  /*11d90*/  @!PT LDS RZ, [RZ] ;  /* 0x00000000fffff984 */ /* 0x000fe20000000800 */
[----:B------:R-:W-:Y:S01]  /*11da0*/  @!PT LDS RZ, [RZ] ;  /* 0x00000000fffff984 */ /* 0x000fe20000000800 */
[----:B------:R-:W-:Y:S01]  /*11db0*/  LDGSTS.E.BYPASS.LTC128B.128 [R5+0x400], desc[UR36][R2.64], !P2 ;  /* 0x0040000002057fae */ /* 0x000fe2000d101d64 */
[----:B------:R-:W-:-:S13]  /*11dc0*/  ISETP.LT.OR P2, PT, R6, 0x1, !P0 ;  /* 0x000000010600780c */ /* 0x000fda0004741670 */
[----:B------:R0:W-:Y:S02]  /*11dd0*/  LDGSTS.E.BYPASS.LTC128B.128 [R5+0x3400], desc[UR36][R2.64+0x80], !P2 ;  /* 0x0340008002057fae */ /* 0x0001e4000d101d64 */
[----:B0-----:R-:W-:-:S07]  /*11de0*/  IMAD.MOV.U32 R3, RZ, RZ, R14 ;  /* 0x000000ffff037224 */ /* 0x001fce00078e000e */
[----:B------:R-:W-:Y:S05]  /*11df0*/  WARPSYNC.COLLECTIVE R15, `(.L_x_375) ;  /* 0x000000000f087348 */ /* 0x000fea0003c00000 */
[----:B------:R0:W1:Y:S02]  /*11e00*/  SHFL.IDX P6, R14, R13, R12, R11 ;  /* 0x0000000c0d0e7389 */ /* 0x00006400000c000b */
[----:B01----:R-:W-:Y:S01]  /*11e10*/  ENDCOLLECTIVE ;  /* 0x000000000000791b */ /* 0x003fe20003800000 */
.L_x_375:
[----:B------:R-:W-:Y:S02]  /*11e20*/  IMAD.MOV.U32 R13, RZ, RZ, R24 ;  /* 0x000000ffff0d7224 */ /* 0x000fe400078e0018 */
[----:B------:R-:W-:Y:S02]  /*11e30*/  IMAD.MOV.U32 R12, RZ, RZ, 0x2 ;  /* 0x00000002ff0c7424 */ /* 0x000fe400078e00ff */
[----:B------:R-:W-:-:S07]  /*11e40*/  IMAD.MOV.U32 R2, RZ, RZ, R14 ;  /* 0x000000ffff027224 */ /* 0x000fce00078e000e */
[----:B------:R-:W-:Y:S05]  /*11e50*/  WARPSYNC.COLLECTIVE R15, `(.L_x_376) ;  /* 0x000000000f087348 */ /* 0x000fea0003c00000 */
[----:B------:R0:W1:Y:S02]  /*11e60*/  SHFL.IDX P6, R14, R13, R12, R11 ;  /* 0x0000000c0d0e7389 */ /* 0x00006400000c000b */
[----:B01----:R-:W-:Y:S01]  /*11e70*/  ENDCOLLECTIVE ;  /* 0x000000000000791b */ /* 0x003fe20003800000 */
.L_x_376:
[----:B------:R-:W-:-:S04]  /*11e80*/  IADD3 R2, P2, R2, R0, RZ ;  /* 0x0000000002027210 */ /* 0x000fc80007f5e0ff */
[----:B------:R-:W-:Y:S02]  /*11e90*/  IADD3.X R3, RZ, R3, RZ, P2, !PT ;  /* 0x00000003ff037210 */ /* 0x000fe400017fe4ff */
        /* <DEDUP_REMOVED lines=12> */
.L_x_377:
[----:B------:R-:W-:Y:S02]  /*11f60*/  IMAD.MOV.U32 R13, RZ, RZ, R24 ;  /* 0x000000ffff0d7224 */ /* 0x000fe400078e0018 */
[----:B------:R-:W-:Y:S02]  /*11f70*/  IMAD.MOV.U32 R12, RZ, RZ, 0x3 ;  /* 0x00000003ff0c7424 */ /* 0x000fe400078e00ff */
[----:B------:R-:W-:-:S07]  /*11f80*/  IMAD.MOV.U32 R2, RZ, RZ, R14 ;  /* 0x000000ffff027224 */ /* 0x000fce00078e000e */
[----:B------:R-:W-:Y:S05]  /*11f90*/  WARPSYNC.COLLECTIVE R15, `(.L_x_378) ;  /* 0x000000000f087348 */ /* 0x000fea0003c00000 */
[----:B------:R0:W1:Y:S02]  /*11fa0*/  SHFL.IDX P6, R14, R13, R12, R11 ;  /* 0x0000000c0d0e7389 */ /* 0x00006400000c000b */
[----:B01----:R-:W-:Y:S01]  /*11fb0*/  ENDCOLLECTIVE ;  /* 0x000000000000791b */ /* 0x003fe20003800000 */
.L_x_378:
        /* <DEDUP_REMOVED lines=14> */
.L_x_379:
[----:B------:R-:W-:Y:S02]  /*120a0*/  IMAD.MOV.U32 R13, RZ, RZ, R24 ;  /* 0x000000ffff0d7224 */ /* 0x000fe400078e0018 */
[----:B------:R-:W-:Y:S02]  /*120b0*/  IMAD.MOV.U32 R12, RZ, RZ, 0x4 ;  /* 0x00000004ff0c7424 */ /* 0x000fe400078e00ff */
[----:B------:R-:W-:-:S07]  /*120c0*/  IMAD.MOV.U32 R2, RZ, RZ, R14 ;  /* 0x000000ffff027224 */ /* 0x000fce00078e000e */
[----:B------:R-:W-:Y:S05]  /*120d0*/  WARPSYNC.COLLECTIVE R15, `(.L_x_380) ;  /* 0x000000000f087348 */ /* 0x000fea0003c00000 */
[----:B------:R0:W1:Y:S02]  /*120e0*/  SHFL.IDX P6, R14, R13, R12, R11 ;  /* 0x0000000c0d0e7389 */ /* 0x00006400000c000b */
[----:B01----:R-:W-:Y:S01]  /*120f0*/  ENDCOLLECTIVE ;  /* 0x000000000000791b */ /* 0x003fe20003800000 */
.L_x_380:
        /* <DEDUP_REMOVED lines=14> */
.L_x_381:
[----:B------:R-:W-:Y:S02]  /*121e0*/  IMAD.MOV.U32 R13, RZ, RZ, R24 ;  /* 0x000000ffff0d7224 */ /* 0x000fe400078e0018 */
[----:B------:R-:W-:Y:S02]  /*121f0*/  IMAD.MOV.U32 R12, RZ, RZ, 0x5 ;  /* 0x00000005ff0c7424 */ /* 0x000fe400078e00ff */
[----:B------:R-:W-:-:S07]  /*12200*/  IMAD.MOV.U32 R2, RZ, RZ, R14 ;  /* 0x000000ffff027224 */ /* 0x000fce00078e000e */
[----:B------:R-:W-:Y:S05]  /*12210*/  WARPSYNC.COLLECTIVE R15, `(.L_x_382) ;  /* 0x000000000f087348 */ /* 0x000fea0003c00000 */
[----:B------:R0:W1:Y:S02]  /*12220*/  SHFL.IDX P6, R14, R13, R12, R11 ;  /* 0x0000000c0d0e7389 */ /* 0x00006400000c000b */
[----:B01----:R-:W-:Y:S01]  /*12230*/  ENDCOLLECTIVE ;  /* 0x000000000000791b */ /* 0x003fe20003800000 */
.L_x_382:
[----:B------:R-:W-:-:S04]  /*12240*/  IADD3 R2, P2, R2, R0, RZ ;  /* 0x0000000002027210 */ /* 0x000fc80007f5e0ff */
[----:B------:R-:W-:Y:S02]  /*12250*/  IADD3.X R3, RZ, R3, RZ, P2, !PT ;  /* 0x00000003ff037210 */ /* 0x000fe400017fe4ff */
[----:B------:R-:W-:Y:S01]  /*12260*/  ISETP.LT.OR P2, PT, R6, 0x41, !P1 ;  /* 0x000000410600780c */ /* 0x000fe20004f41670 */
[----:B------:R-:W-:-:S12]  /*12270*/  IMAD.MOV.U32 R13, RZ, RZ, R18 ;  /* 0x000000ffff0d7224 */ /* 0x000fd800078e0012 */
        /* <DEDUP_REMOVED lines=9> */
.L_x_383:
[----:B------:R-:W-:Y:S01]  /*12310*/  @!PT LDS RZ, [RZ] ;  /* 0x00000000fffff984 */ /* 0x000fe20000000800 */
[----:B------:R-:W-:Y:S01]  /*12320*/  @!PT LDS RZ, [RZ] ;  /* 0x00000000fffff984 */ /* 0x000fe20000000800 */
[----:B------:R-:W-:Y:S01]  /*12330*/  @!PT LDS RZ, [RZ] ;  /* 0x00000000fffff984 */ /* 0x000fe20000000800 */
[----:B------:R0:W-:Y:S01]  /*12340*/  LDGSTS.E.BYPASS.LTC128B.128 [R5+0x5400], desc[UR36][R2.64+0x80], !P2 ;  /* 0x0540008002057fae */ /* 0x0001e2000d101d64 */
[----:B------:R-:W-:Y:S05]  /*12350*/  BRA `(.L_x_384) ;  /* 0xffffffc000087947 */ /* 0x000fea000383ffff */
.L_x_289:
[----:B0-----:R0:W1:Y:S02]  /*12360*/  SYNCS.PHASECHK.TRANS64.TRYWAIT P0, [R0+URZ+0x2a860], R3 ;  /* 0x02a86003000075a7 */ /* 0x001064000800017f */
[----:B-1----:R-:W-:Y:S05]  /*12370*/  @!P0 NANOSLEEP.SYNCS 0x989680 ;  /* 0x009896800000895d */ /* 0x002fea0003900000 */
[----:B------:R-:W1:Y:S02]  /*12380*/  @!P0 SYNCS.PHASECHK.TRANS64 P0, [R0+URZ+0x2a860], R3 ;  /* 0x02a86003000085a7 */ /* 0x000e64000800007f */
[----:B-1----:R-:W-:Y:S05]  /*12390*/  @!P0 BRA `(.L_x_289) ;  /* 0xfffffffc00f08947 */ /* 0x002fea000383ffff */
[----:B------:R-:W-:Y:S05]  /*123a0*/  BRA `(.L_x_385) ;  /* 0xffffffc400187947 */ /* 0x000fea000383ffff */
.L_x_290:
[----:B------:R-:W-:Y:S01]  /*123b0*/  BSSY B0, `(.L_x_386) ;  /* 0x0000008000007945 */ /* 0x000fe20003800000 */
[----:B------:R-:W-:Y:S01]  /*123c0*/  IMAD.MOV.U32 R13, RZ, RZ, R24 ;  /* 0x000000ffff0d7224 */ /* 0x000fe200078e0018 */
[----:B------:R-:W-:Y:S01]  /*123d0*/  MOV R12, RZ ;  /* 0x000000ff000c7202 */ /* 0x000fe20000000f00 */
[----:B------:R-:W-:Y:S02]  /*123e0*/  IMAD.MOV.U32 R11, RZ, RZ, 0x181f ;  /* 0x0000181fff0b7424 */ /* 0x000fe400078e00ff */
[----:B------:R-:W-:-:S07]  /*123f0*/  IMAD.MOV.U32 R15, RZ, RZ, -0x1 ;  /* 0xffffffffff0f7424 */ /* 0x000fce00078e00ff */
[----:B0-2---:R-:W-:Y:S05]  /*12400*/  WARPSYNC.COLLECTIVE R15, `(.L_x_387) ;  /* 0x000000000f087348 */ /* 0x005fea0003c00000 */
[----:B--2---:R1:W2:Y:S02]  /*12410*/  SHFL.IDX P6, R14, R13, R12, R11 ;  /* 0x0000000c0d0e7389 */ /* 0x0042a400000c000b */
[----:B012---:R-:W-:Y:S01]  /*12420*/  ENDCOLLECTIVE ;  /* 0x000000000000791b */ /* 0x007fe20003800000 */
.L_x_387:
[----:B------:R-:W-:Y:S05]  /*12430*/  BSYNC B0 ;  /* 0x0000000000007941 */ /* 0x000fea0003800000 */
.L_x_386:
[----:B------:R-:W0:Y:S01]  /*12440*/  S2R R4, SR_TID.X ;  /* 0x0000000000047919 */ /* 0x000e220000002100 */
[----:B------:R-:W-:Y:S01]  /*12450*/  IMAD.MOV.U32 R13, RZ, RZ, R18 ;  /* 0x000000ffff0d7224 */ /* 0x000fe200078e0012 */
[----:B------:R-:W-:Y:S01]  /*12460*/  MOV R11, 0x181f ;  /* 0x0000181f000b7802 */ /* 0x000fe20000000f00 */
[----:B------:R-:W-:Y:S01]  /*12470*/  IMAD.MOV.U32 R12, RZ, RZ, RZ ;  /* 0x000000ffff0c7224 */ /* 0x000fe200078e00ff */
[C---:B------:R-:W-:Y:S01]  /*12480*/  LOP3.LUT R2, R29.reuse, 0x1, RZ, 0xc0, !PT ;  /* 0x000000011d027812 */ /* 0x040fe200078ec0ff */
[----:B------:R-:W-:Y:S01]  /*12490*/  IMAD.MOV.U32 R15, RZ, RZ, -0x1 ;  /* 0xffffffffff0f7424 */ /* 0x000fe200078e00ff */
[----:B------:R-:W-:Y:S01]  /*124a0*/  LOP3.LUT P0, RZ, R29, 0x2, RZ, 0xc0, !PT ;  /* 0x000000021dff7812 */ /* 0x000fe2000780c0ff */
[----:B------:R-:W-:Y:S01]  /*124b0*/  IMAD.MOV.U32 R3, RZ, RZ, R14 ;  /* 0x000000ffff037224 */ /* 0x000fe200078e000e */
[----:B------:R-:W-:-:S13]  /*124c0*/  ISETP.NE.U32.AND P1, PT, R2, 0x1, PT ;  /* 0x000000010200780c */ /* 0x000fda0003f25070 */
[----:B0-----:R-:W-:Y:S05]  /*124d0*/  WARPSYNC.COLLECTIVE R15, `(.L_x_388) ;  /* 0x000000000f087348 */ /* 0x001fea0003c00000 */
[----:B------:R1:W2:Y:S02]  /*124e0*/  SHFL.IDX P6, R14, R13, R12, R11 ;  /* 0x0000000c0d0e7389 */ /* 0x0002a400000c000b */
[----:B012---:R-:W-:Y:S01]  /*124f0*/  ENDCOLLECTIVE ;  /* 0x000000000000791b */ /* 0x007fe20003800000 */
.L_x_388:
[C---:B------:R-:W-:Y:S02]  /*12500*/  ISETP.LT.OR P4, PT, R6.reuse, 0x1, !P0 ;  /* 0x000000010600780c */ /* 0x040fe40004781670 */
[----:B------:R-:W-:Y:S02]  /*12510*/  ISETP.LT.OR P3, PT, R6, 0x1, P1 ;  /* 0x000000010600780c */ /* 0x000fe40000f61670 */
[----:B------:R-:W-:Y:S01]  /*12520*/  MOV R13, R24 ;  /* 0x00000018000d7202 */ /* 0x000fe20000000f00 */
[----:B------:R-:W-:Y:S02]  /*12530*/  IMAD.MOV.U32 R12, RZ, RZ, 0x1 ;  /* 0x00000001ff0c7424 */ /* 0x000fe400078e00ff */
[----:B------:R-:W-:-:S05]  /*12540*/  IMAD.SHL.U32 R4, R4, 0x8, RZ ;  /* 0x0000000804047824 */ /* 0x000fca00078e00ff */
[----:B------:R-:W-:-:S05]  /*12550*/  LOP3.LUT R4, R4, 0x38, RZ, 0xc0, !PT ;  /* 0x0000003804047812 */ /* 0x000fca00078ec0ff */
[----:B------:R-:W-:Y:S02]  /*12560*/  IMAD.SHL.U32 R5, R4, 0x2, RZ ;  /* 0x0000000204057824 */ /* 0x000fe400078e00ff */
[----:B------:R-:W-:-:S03]  /*12570*/  IMAD R4, R7, 0x2, R22 ;  /* 0x0000000207047824 */ /* 0x000fc600078e0216 */
[----:B------:R-:W-:-:S13]  /*12580*/  IADD3 R2, P2, R14, R5, RZ ;  /* 0x000000050e027210 */ /* 0x000fda0007f5e0ff */
[----:B------:R-:W-:Y:S05]  /*12590*/  WARPSYNC.COLLECTIVE R15, `(.L_x_389) ;  /* 0x000000000f087348 */ /* 0x000fea0003c00000 */
[----:B------:R0:W1:Y:S02]  /*125a0*/  SHFL.IDX P6, R14, R13, R12, R11 ;  /* 0x0000000c0d0e7389 */ /* 0x00006400000c000b */
[----:B01----:R-:W-:Y:S01]  /*125b0*/  ENDCOLLECTIVE ;  /* 0x000000000000791b */ /* 0x003fe20003800000 */
.L_x_389:
[----:B------:R-:W-:-:S05]  /*125c0*/  IMAD.X R3, RZ, RZ, R3, P2 ;  /* 0x000000ffff037224 */ /* 0x000fca00010e0603 */
[----:B------:R-:W-:Y:S01]  /*125d0*/  @!PT LDS RZ, [RZ] ;  /* 0x00000000fffff984 */ /* 0x000fe20000000800 */
[----:B------:R-:W-:Y:S01]  /*125e0*/  @!PT LDS RZ, [RZ] ;  /* 0x00000000fffff984 */ /* 0x000fe20000000800 */
[----:B------:R-:W-:Y:S01]  /*125f0*/  @!PT LDS RZ, [RZ] ;  /* 0x00000000fffff984 */ /* 0x000fe20000000800 */
[----:B------:R0:W-:Y:S01]  /*12600*/  LDGSTS.E.BYPASS.LTC128B.128 [R4+0x400], desc[UR36][R2.64], !P3 ;  /* 0x0040000002047fae */ /* 0x0001e2000d901d64 */
[----:B------:R-:W-:-:S03]  /*12610*/  ISETP.LT.OR P3, PT, R6, 0x11, P1 ;  /* 0x000000110600780c */ /* 0x000fc60000f61670 */
[----:B------:R0:W-:Y:S01]  /*12620*/  LDGSTS.E.BYPASS.LTC128B.128 [R4+0x3400], desc[UR36][R2.64+0x80], !P4 ;  /* 0x0340008002047fae */ /* 0x0001e2000e101d64 */
[----:B------:R-:W-:Y:S01]  /*12630*/  ISETP.LT.OR P4, PT, R6, 0x11, !P0 ;  /* 0x000000110600780c */ /* 0x000fe20004781670 */
[----:B------:R-:W-:Y:S02]  /*12640*/  IMAD.MOV.U32 R13, RZ, RZ, R18 ;  /* 0x000000ffff0d7224 */ /* 0x000fe400078e0012 */
[----:B------:R-:W-:-:S10]  /*12650*/  IMAD.MOV.U32 R8, RZ, RZ, R14 ;  /* 0x000000ffff087224 */ /* 0x000fd400078e000e */
[----:B0-----:R-:W-:Y:S05]  /*12660*/  WARPSYNC.COLLECTIVE R15, `(.L_x_390) ;  /* 0x000000000f087348 */ /* 0x001fea0003c00000 */
[----:B------:R1:W2:Y:S02]  /*12670*/  SHFL.IDX P6, R14, R13, R12, R11 ;  /* 0x0000000c0d0e7389 */ /* 0x0002a400000c000b */
[----:B012---:R-:W-:Y:S01]  /*12680*/  ENDCOLLECTIVE ;  /* 0x000000000000791b */ /* 0x007fe20003800000 */
.L_x_390:
[----:B------:R-:W-:Y:S01]  /*12690*/  IMAD.MOV.U32 R13, RZ, RZ, R24 ;  /* 0x000000ffff0d7224 */ /* 0x000fe200078e0018 */
[----:B------:R-:W-:Y:S02]  /*126a0*/  MOV R12, 0x2 ;  /* 0x00000002000c7802 */ /* 0x000fe40000000f00 */
[----:B------:R-:W-:-:S13]  /*126b0*/  IADD3 R2, P2, R14, R5, RZ ;  /* 0x000000050e027210 */ /* 0x000fda0007f5e0ff */
[----:B------:R-:W-:Y:S05]  /*126c0*/  WARPSYNC.COLLECTIVE R15, `(.L_x_391) ;  /* 0x000000000f087348 */ /* 0x000fea0003c00000 */
[----:B------:R0:W1:Y:S02]  /*126d0*/  SHFL.IDX P6, R14, R13, R12, R11 ;  /* 0x0000000c0d0e7389 */ /* 0x00006400000c000b */
[----:B01----:R-:W-:Y:S01]  /*126e0*/  ENDCOLLECTIVE ;  /* 0x000000000000791b */ /* 0x003fe20003800000 */
.L_x_391:
        /* <DEDUP_REMOVED lines=13> */
.L_x_392:
[----:B------:R-:W-:Y:S01]  /*127c0*/  IMAD.MOV.U32 R13, RZ, RZ, R24 ;  /* 0x000000ffff0d7224 */ /* 0x000fe200078e0018 */
[----:B------:R-:W-:Y:S01]  /*127d0*/  MOV R12, 0x3 ;  /* 0x00000003000c7802 */ /* 0x000fe20000000f00 */
[----:B------:R-:W-:-:S07]  /*127e0*/  IMAD.MOV.U32 R10, RZ, RZ, R14 ;  /* 0x000000ffff0a7224 */ /* 0x000fce00078e000e */
[----:B------:R-:W-:Y:S05]  /*127f0*/  WARPSYNC.COLLECTIVE R15, `(.L_x_393) ;  /* 0x000000000f087348 */ /* 0x000fea0003c00000 */
[----:B------:R0:W1:Y:S02]  /*12800*/  SHFL.IDX P6, R14, R13, R12, R11 ;  /* 0x0000000c0d0e7389 */ /* 0x00006400000c000b */
[----:B01----:R-:W-:Y:S01]  /*12810*/  ENDCOLLECTIVE ;  /* 0x000000000000791b */ /* 0x003fe20003800000 */
.L_x_393:
[----:B------:R-:W-:-:S05]  /*12820*/  IADD3 R2, P2, R10, R5, RZ ;  /* 0x000000050a027210 */ /* 0x000fca0007f5e0ff */
[----:B------:R-:W-:-:S05]  /*12830*/  IMAD.X R3, RZ, RZ, R7, P2 ;  /* 0x000000ffff037224 */ /* 0x000fca00010e0607 */
[----:B------:R-:W-:Y:S01]  /*12840*/  @!PT LDS RZ, [RZ] ;  /* 0x00000000fffff984 */ /* 0x000fe20000000800 */
[----:B------:R-:W-:Y:S01]  /*12850*/  @!PT LDS RZ, [RZ] ;  /* 0x00000000fffff984 */ /* 0x000fe20000000800 */
[----:B------:R-:W-:Y:S01]  /*12860*/  @!PT LDS RZ, [RZ] ;  /* 0x00000000fffff984 */ /* 0x000fe20000000800 */
[----:B------:R0:W-:Y:S01]  /*12870*/  LDGSTS.E.BYPASS.LTC128B.128 [R4+0x1400], desc[UR36][R2.64], !P3 ;  /* 0x0140000002047fae */ /* 0x0001e2000d901d64 */
[----:B------:R-:W-:Y:S01]  /*12880*/  IMAD.MOV.U32 R13, RZ, RZ, R18 ;  /* 0x000000ffff0d7224 */ /* 0x000fe200078e0012 */
[C---:B------:R-:W-:Y:S02]  /*12890*/  ISETP.LT.OR P3, PT, R6.reuse, 0x31, P1 ;  /* 0x000000310600780c */ /* 0x040fe40000f61670 */
[----:B------:R0:W-:Y:S01]  /*128a0*/  LDGSTS.E.BYPASS.LTC128B.128 [R4+0x4400], desc[UR36][R2.64+0x80], !P4 ;  /* 0x0440008002047fae */ /* 0x0001e2000e101d64 */
[----:B------:R-:W-:Y:S01]  /*128b0*/  ISETP.LT.OR P4, PT, R6, 0x31, !P0 ;  /* 0x000000310600780c */ /* 0x000fe20004781670 */
[----:B------:R-:W-:-:S12]  /*128c0*/  IMAD.MOV.U32 R8, RZ, RZ, R14 ;  /* 0x000000ffff087224 */ /* 0x000fd800078e000e */
[----:B0-----:R-:W-:Y:S05]  /*128d0*/  WARPSYNC.COLLECTIVE R15, `(.L_x_394) ;  /* 0x000000000f087348 */ /* 0x001fea0003c00000 */
[----:B------:R1:W2:Y:S02]  /*128e0*/  SHFL.IDX P6, R14, R13, R12, R11 ;  /* 0x0000000c0d0e7389 */ /* 0x0002a400000c000b */
[----:B012---:R-:W-:Y:S01]  /*128f0*/  ENDCOLLECTIVE ;  /* 0x000000000000791b */ /* 0x007fe20003800000 */
.L_x_394:
[----:B------:R-:W-:Y:S02]  /*12900*/  IMAD.MOV.U32 R13, RZ, RZ, R24 ;  /* 0x000000ffff0d7224 */ /* 0x000fe400078e0018 */
[----:B------:R-:W-:Y:S01]  /*12910*/  IMAD.MOV.U32 R12, RZ, RZ, 0x4 ;  /* 0x00000004ff0c7424 */ /* 0x000fe200078e00ff */
[----:B------:R-:W-:-:S13]  /*12920*/  IADD3 R2, P2, R14, R5, RZ ;  /* 0x000000050e027210 */ /* 0x000fda0007f5e0ff */
[----:B------:R-:W-:Y:S05]  /*12930*/  WARPSYNC.COLLECTIVE R15, `(.L_x_395) ;  /* 0x000000000f087348 */ /* 0x000fea0003c00000 */
[----:B------:R0:W1:Y:S02]  /*12940*/  SHFL.IDX P6, R14, R13, R12, R11 ;  /* 0x0000000c0d0e7389 */ /* 0x00006400000c000b */
[----:B01----:R-:W-:Y:S01]  /*12950*/  ENDCOLLECTIVE ;  /* 0x000000000000791b */ /* 0x003fe20003800000 */
.L_x_395:
        /* <DEDUP_REMOVED lines=13> */
.L_x_396:
[----:B------:R-:W-:Y:S02]  /*12a30*/  IMAD.MOV.U32 R13, RZ, RZ, R24 ;  /* 0x000000ffff0d7224 */ /* 0x000fe400078e0018 */
[----:B------:R-:W-:Y:S02]  /*12a40*/  IMAD.MOV.U32 R12, RZ, RZ, 0x5 ;  /* 0x00000005ff0c7424 */ /* 0x000fe400078e00ff */
[----:B------:R-:W-:-:S07]  /*12a50*/  IMAD.MOV.U32 R10, RZ, RZ, R14 ;  /* 0x000000ffff0a7224 */ /* 0x000fce00078e000e */
[----:B------:R-:W-:Y:S05]  /*12a60*/  WARPSYNC.COLLECTIVE R15, `(.L_x_397) ;  /* 0x000000000f087348 */ /* 0x000fea0003c00000 */
[----:B------:R0:W1:Y:S02]  /*12a70*/  SHFL.IDX P6, R14, R13, R12, R11 ;  /* 0x0000000c0d0e7389 */ /* 0x00006400000c000b */
[----:B01----:R-:W-:Y:S01]  /*12a80*/  ENDCOLLECTIVE ;  /* 0x000000000000791b */ /* 0x003fe20003800000 */
.L_x_397:
[----:B------:R-:W-:-:S05]  /*12a90*/  IADD3 R2, P2, R10, R5, RZ ;  /* 0x000000050a027210 */ /* 0x000fca0007f5e0ff */
[----:B------:R-:W-:-:S05]  /*12aa0*/  IMAD.X R3, RZ, RZ, R7, P2 ;  /* 0x000000ffff037224 */ /* 0x000fca00010e0607 */
[----:B------:R-:W-:Y:S01]  /*12ab0*/  @!PT LDS RZ, [RZ] ;  /* 0x00000000fffff984 */ /* 0x000fe20000000800 */
[----:B------:R-:W-:Y:S01]  /*12ac0*/  @!PT LDS RZ, [RZ] ;  /* 0x00000000fffff984 */ /* 0x000fe20000000800 */
[----:B------:R-:W-:Y:S01]  /*12ad0*/  @!PT LDS RZ, [RZ] ;  /* 0x00000000fffff984 */ /* 0x000fe20000000800 */
[----:B------:R0:W-:Y:S01]  /*12ae0*/  LDGSTS.E.BYPASS.LTC128B.128 [R4+0x2400], desc[UR36][R2.64], !P3 ;  /* 0x0240000002047fae */ /* 0x0001e2000d901d64 */
[----:B------:R-:W-:-:S03]  /*12af0*/  IMAD.MOV.U32 R13, RZ, RZ, R18 ;  /* 0x000000ffff0d7224 */ /* 0x000fc600078e0012 */
[----:B------:R0:W-:Y:S01]  /*12b00*/  LDGSTS.E.BYPASS.LTC128B.128 [R4+0x5400], desc[UR36][R2.64+0x80], !P4 ;  /* 0x0540008002047fae */ /* 0x0001e2000e101d64 */
[----:B------:R-:W-:-:S07]  /*12b10*/  MOV R24, R14 ;  /* 0x0000000e00187202 */ /* 0x000fce0000000f00 */
[----:B0-----:R-:W-:Y:S05]  /*12b20*/  WARPSYNC.COLLECTIVE R15, `(.L_x_398) ;  /* 0x000000000f087348 */ /* 0x001fea0003c00000 */
[----:B------:R1:W2:Y:S02]  /*12b30*/  SHFL.IDX P6, R14, R13, R12, R11 ;  /* 0x0000000c0d0e7389 */ /* 0x0002a400000c000b */
[----:B012---:R-:W-:Y:S01]  /*12b40*/  ENDCOLLECTIVE ;  /* 0x000000000000791b */ /* 0x007fe20003800000 */
.L_x_398:
[----:B------:R-:W-:Y:S05]  /*12b50*/  BRA `(.L_x_399) ;  /* 0xffffffc000147947 */ /* 0x000fea000383ffff */
.L_x_295:
[----:B------:R-:W-:Y:S01]  /*12b60*/  BSSY B0, `(.L_x_400) ;  /* 0x0000008000007945 */ /* 0x000fe20003800000 */
[----:B------:R-:W-:Y:S02]  /*12b70*/  IMAD.MOV.U32 R13, RZ, RZ, R16 ;  /* 0x000000ffff0d7224 */ /* 0x000fe400078e0010 */
[----:B------:R-:W-:Y:S02]  /*12b80*/  IMAD.MOV.U32 R12, RZ, RZ, RZ ;  /* 0x000000ffff0c7224 */ /* 0x000fe400078e00ff */
[----:B------:R-:W-:Y:S02]  /*12b90*/  IMAD.MOV.U32 R11, RZ, RZ, 0x1f ;  /* 0x0000001fff0b7424 */ /* 0x000fe400078e00ff */
[----:B------:R-:W-:-:S07]  /*12ba0*/  IMAD.MOV.U32 R15, RZ, RZ, -0x1 ;  /* 0xffffffffff0f7424 */ /* 0x000fce00078e00ff */
[----:B------:R-:W-:Y:S05]  /*12bb0*/  WARPSYNC.COLLECTIVE R15, `(.L_x_401) ;  /* 0x000000000f087348 */ /* 0x000fea0003c00000 */
[----:B------:R0:W1:Y:S02]  /*12bc0*/  SHFL.IDX P6, R14, R13, R12, R11 ;  /* 0x0000000c0d0e7389 */ /* 0x00006400000c000b */
[----:B01----:R-:W-:Y:S01]  /*12bd0*/  ENDCOLLECTIVE ;  /* 0x000000000000791b */ /* 0x003fe20003800000 */
.L_x_401:
[----:B------:R-:W-:Y:S05]  /*12be0*/  BSYNC B0 ;  /* 0x0000000000007941 */ /* 0x000fea0003800000 */
.L_x_400:
[----:B------:R-:W-:Y:S01]  /*12bf0*/  IMAD.MOV.U32 R13, RZ, RZ, R16 ;  /* 0x000000ffff0d7224 */ /* 0x000fe200078e0010 */
[----:B------:R-:W-:Y:S01]  /*12c00*/  MOV R0, R14 ;  /* 0x0000000e00007202 */ /* 0x000fe20000000f00 */
[----:B------:R-:W-:Y:S01]  /*12c10*/  IMAD.MOV.U32 R12, RZ, RZ, 0x1 ;  /* 0x00000001ff0c7424 */ /* 0x000fe200078e00ff */
[----:B------:R-:W-:Y:S01]  /*12c20*/  IADD3 R7, R19, R9, RZ ;  /* 0x0000000913077210 */ /* 0x000fe20007ffe0ff */
[----:B------:R-:W-:Y:S02]  /*12c30*/  IMAD.MOV.U32 R11, RZ, RZ, 0x1f ;  /* 0x0000001fff0b7424 */ /* 0x000fe400078e00ff */
[----:B------:R-:W-:-:S07]  /*12c40*/  IMAD.MOV.U32 R15, RZ, RZ, -0x1 ;  /* 0xffffffffff0f7424 */ /* 0x000fce00078e00ff */
[----:B------:R-:W-:Y:S05]  /*12c50*/  WARPSYNC.COLLECTIVE R15, `(.L_x_402) ;  /* 0x000000000f087348 */ /* 0x000fea0003c00000 */
[----:B------:R0:W1:Y:S02]  /*12c60*/  SHFL.IDX P6, R14, R13, R12, R11 ;  /* 0x0000000c0d0e7389 */ /* 0x00006400000c000b */
[----:B01----:R-:W-:Y:S01]  /*12c70*/  ENDCOLLECTIVE ;  /* 0x000000000000791b */ /* 0x003fe20003800000 */
.L_x_402:
[----:B------:R-:W-:Y:S02]  /*12c80*/  ULDC UR4, c[0x0][0xc3c] ;  /* 0x00030f0000047ab9 */ /* 0x000fe40000000800 */
[----:B------:R-:W-:-:S13]  /*12c90*/  ISETP.GE.OR P1, PT, R7, UR4, !P0 ;  /* 0x0000000407007c0c */ /* 0x000fda000c726670 */
[----:B------:R-:W0:Y:S08]  /*12ca0*/  @!P1 LDC.64 R4, c[0x0][0xc80] ;  /* 0x00032000ff049b82 */ /* 0x000e300000000a00 */
[----:B------:R-:W1:Y:S01]  /*12cb0*/  @!P1 LDC.64 R2, c[0x0][0xc78] ;  /* 0x00031e00ff029b82 */ /* 0x000e620000000a00 */
[----:B------:R-:W-:Y:S01]  /*12cc0*/  CS2R R10, SRZ ;  /* 0x00000000000a7805 */ /* 0x000fe2000001ff00 */
[----:B------:R-:W-:-:S02]  /*12cd0*/  IMAD.MOV.U32 R8, RZ, RZ, R14 ;  /* 0x000000ffff087224 */ /* 0x000fc400078e000e */
[----:B0-----:R-:W-:-:S06]  /*12ce0*/  @!P1 IMAD.WIDE R4, R7, 0x4, R4 ;  /* 0x0000000407049825 */ /* 0x001fcc00078e0204 */
[----:B------:R-:W2:Y:S01]  /*12cf0*/  @!P1 LDG.E R4, desc[UR36][R4.64] ;  /* 0x0000002404049981 */ /* 0x000ea2000c1e1900 */
[----:B-1----:R-:W-:-:S06]  /*12d00*/  @!P1 IMAD.WIDE R2, R7, 0x4, R2 ;  /* 0x0000000407029825 */ /* 0x002fcc00078e0202 */
[----:B------:R-:W3:Y:S01]  /*12d10*/  @!P1 LDG.E R2, desc[UR36][R2.64] ;  /* 0x0000002402029981 */ /* 0x000ee2000c1e1900 */
[----:B------:R-:W-:Y:S01]  /*12d20*/  IMAD.MOV.U32 R7, RZ, RZ, RZ ;  /* 0x000000ffff077224 */ /* 0x000fe200078e00ff */
[C---:B------:R-:W-:Y:S02]  /*12d30*/  ISETP.GE.U32.AND P2, PT, R9.reuse, 0x2, PT ;  /* 0x000000020900780c */ /* 0x040fe40003f46070 */
[C---:B------:R-:W-:Y:S02]  /*12d40*/  ISETP.GE.U32.AND P3, PT, R9.reuse, 0x4, PT ;  /* 0x000000040900780c */ /* 0x040fe40003f66070 */
[C---:B------:R-:W-:Y:S02]  /*12d50*/  ISETP.GE.U32.AND P4, PT, R9.reuse, 0x8, PT ;  /* 0x000000080900780c */ /* 0x040fe40003f86070 */
[C---:B------:R-:W-:Y:S01]  /*12d60*/  ISETP.GE.U32.AND P5, PT, R9.reuse, 0x10, PT ;  /* 0x000000100900780c */ /* 0x040fe20003fa6070 */
[----:B--2---:R-:W-:Y:S02]  /*12d70*/  @!P1 IMAD.MOV.U32 R7, RZ, RZ, R4 ;  /* 0x000000ffff079224 */ /* 0x004fe400078e0004 */
[----:B---3--:R-:W-:Y:S01]  /*12d80*/  @!P1 IMAD.MOV.U32 R10, RZ, RZ, R2 ;  /* 0x000000ffff0a9224 */ /* 0x008fe200078e0002 */
[----:B------:R-:W-:-:S03]  /*12d90*/  ISETP.NE.AND P1, PT, R9, RZ, PT ;  /* 0x000000ff0900720c */ /* 0x000fc60003f25270 */
[----:B------:R-:W-:-:S10]  /*12da0*/  IMAD R13, R10, R7, RZ ;  /* 0x000000070a0d7224 */ /* 0x000fd400078e02ff */
[----:B------:R-:W-:Y:S05]  /*12db0*/  WARPSYNC.COLLECTIVE R15, `(.L_x_403) ;  /* 0x000000000f087348 */ /* 0x000fea0003c00000 */
[----:B------:R0:W1:Y:S02]  /*12dc0*/  SHFL.UP P6, R14, R13, R12, R11 ;  /* 0x0400000c0d0e7389 */ /* 0x00006400000c000b */
[----:B01----:R-:W-:Y:S01]  /*12dd0*/  ENDCOLLECTIVE ;  /* 0x000000000000791b */ /* 0x003fe20003800000 */
.L_x_403:
[----:B------:R-:W-:Y:S02]  /*12de0*/  MOV R12, 0x2 ;  /* 0x00000002000c7802 */ /* 0x000fe40000000f00 */
[----:B------:R-:W-:-:S05]  /*12df0*/  SEL R6, R14, RZ, P1 ;  /* 0x000000ff0e067207 */ /* 0x000fca0000800000 */
[----:B------:R-:W-:-:S04]  /*12e00*/  IMAD.IADD R6, R13, 0x1, R6 ;  /* 0x000000010d067824 */ /* 0x000fc800078e0206 */
[----:B------:R-:W-:-:S07]  /*12e10*/  IMAD.MOV.U32 R13, RZ, RZ, R6 ;  /* 0x000000ffff0d7224 */ /* 0x000fce00078e0006 */
[----:B------:R-:W-:Y:S05]  /*12e20*/  WARPSYNC.COLLECTIVE R15, `(.L_x_404) ;  /* 0x000000000f087348 */ /* 0x000fea0003c00000 */
[----:B------:R0:W1:Y:S02]  /*12e30*/  SHFL.UP P6, R14, R13, R12, R11 ;  /* 0x0400000c0d0e7389 */ /* 0x00006400000c000b */
[----:B01----:R-:W-:Y:S01]  /*12e40*/  ENDCOLLECTIVE ;  /* 0x000000000000791b */ /* 0x003fe20003800000 */
.L_x_404:
[----:B------:R-:W-:Y:S01]  /*12e50*/  IMAD.MOV.U32 R12, RZ, RZ, 0x4 ;  /* 0x00000004ff0c7424 */ /* 0x000fe200078e00ff */
[----:B------:R-:W-:-:S05]  /*12e60*/  SEL R3, R14, RZ, P2 ;  /* 0x000000ff0e037207 */ /* 0x000fca0001000000 */
[----:B------:R-:W-:Y:S02]  /*12e70*/  IMAD.IADD R2, R6, 0x1, R3 ;  /* 0x0000000106027824 */ /* 0x000fe400078e0203 */
[----:B------:R-:W-:Y:S02]  /*12e80*/  IMAD.MOV.U32 R6, RZ, RZ, RZ ;  /* 0x000000ffff067224 */ /* 0x000fe400078e00ff */
[----:B------:R-:W-:-:S07]  /*12e90*/  IMAD.MOV.U32 R13, RZ, RZ, R2 ;  /* 0x000000ffff0d7224 */ /* 0x000fce00078e0002 */
[----:B------:R-:W-:Y:S05]  /*12ea0*/  WARPSYNC.COLLECTIVE R15, `(.L_x_405) ;  /* 0x000000000f087348 */ /* 0x000fea0003c00000 */
[----:B------:R0:W1:Y:S02]  /*12eb0*/  SHFL.UP P6, R14, R13, R12, R11 ;  /* 0x0400000c0d0e7389 */ /* 0x00006400000c000b */
[----:B01----:R-:W-:Y:S01]  /*12ec0*/  ENDCOLLECTIVE ;  /* 0x000000000000791b */ /* 0x003fe20003800000 */
.L_x_405:
[----:B------:R-:W-:Y:S02]  /*12ed0*/  MOV R12, 0x8 ;  /* 0x00000008000c7802 */ /* 0x000fe40000000f00 */
[----:B------:R-:W-:-:S05]  /*12ee0*/  SEL R3, R14, RZ, P3 ;  /* 0x000000ff0e037207 */ /* 0x000fca0001800000 */
[----:B------:R-:W-:-:S04]  /*12ef0*/  IMAD.IADD R3, R2, 0x1, R3 ;  /* 0x0000000102037824 */ /* 0x000fc800078e0203 */
[----:B------:R-:W-:-:S07]  /*12f00*/  IMAD.MOV.U32 R13, RZ, RZ, R3 ;  /* 0x000000ffff0d7224 */ /* 0x000fce00078e0003 */
[----:B------:R-:W-:Y:S05]  /*12f10*/  WARPSYNC.COLLECTIVE R15, `(.L_x_406) ;  /* 0x000000000f087348 */ /* 0x000fea0003c00000 */
[----:B------:R0:W1:Y:S02]  /*12f20*/  SHFL.UP P6, R14, R13, R12, R11 ;  /* 0x0400000c0d0e7389 */ /* 0x00006400000c000b */
[----:B01----:R-:W-:Y:S01]  /*12f30*/  ENDCOLLECTIVE ;  /* 0x000000000000791b */ /* 0x003fe20003800000 */
.L_x_406:
[----:B------:R-:W-:Y:S01]  /*12f40*/  IMAD.MOV.U32 R12, RZ, RZ, 0x10 ;  /* 0x00000010ff0c7424 */ /* 0x000fe200078e00ff */
[----:B------:R-:W-:-:S05]  /*12f50*/  SEL R4, R14, RZ, P4 ;  /* 0x000000ff0e047207 */ /* 0x000fca0002000000 */
[----:B------:R-:W-:-:S04]  /*12f60*/  IMAD.IADD R4, R3, 0x1, R4 ;  /* 0x0000000103047824 */ /* 0x000fc800078e0204 */
[----:B------:R-:W-:-:S07]  /*12f70*/  IMAD.MOV.U32 R13, RZ, RZ, R4 ;  /* 0x000000ffff0d7224 */ /* 0x000fce00078e0004 */
[----:B------:R-:W-:Y:S05]  /*12f80*/  WARPSYNC.COLLECTIVE R15, `(.L_x_407) ;  /* 0x000000000f087348 */ /* 0x000fea0003c00000 */
[----:B------:R0:W1:Y:S02]  /*12f90*/  SHFL.UP P6, R14, R13, R12, R11 ;  /* 0x0400000c0d0e7389 */ /* 0x00006400000c000b */
[----:B01----:R-:W-:Y:S01]  /*12fa0*/  ENDCOLLECTIVE ;  /* 0x000000000000791b */ /* 0x003fe20003800000 */
.L_x_407:
[----:B------:R-:W-:Y:S01]  /*12fb0*/  MOV R12, 0x1f ;  /* 0x0000001f000c7802 */ /* 0x000fe20000000f00 */
[----:B------:R-:W-:Y:S01]  /*12fc0*/  IMAD.MOV.U32 R11, RZ, RZ, 0x1f ;  /* 0x0000001fff0b7424 */ /* 0x000fe200078e00ff */
[----:B------:R-:W-:-:S05]  /*12fd0*/  SEL R3, R14, RZ, P5 ;  /* 0x000000ff0e037207 */ /* 0x000fca0002800000 */
[----:B------:R-:W-:-:S04]  /*12fe0*/  IMAD.IADD R2, R4, 0x1, R3 ;  /* 0x0000000104027824 */ /* 0x000fc800078e0203 */
[----:B------:R-:W-:-:S07]  /*12ff0*/  IMAD.MOV.U32 R13, RZ, RZ, R2 ;  /* 0x000000ffff0d7224 */ /* 0x000fce00078e0002 */
[----:B------:R-:W-:Y:S05]  /*13000*/  WARPSYNC.COLLECTIVE R15, `(.L_x_408) ;  /* 0x000000000f087348 */ /* 0x000fea0003c00000 */
[----:B------:R0:W1:Y:S02]  /*13010*/  SHFL.IDX P6, R14, R13, R12, R11 ;  /* 0x0000000c0d0e7389 */ /* 0x00006400000c000b */
[----:B01----:R-:W-:Y:S01]  /*13020*/  ENDCOLLECTIVE ;  /* 0x000000000000791b */ /* 0x003fe20003800000 */
.L_x_408:
[----:B------:R-:W-:Y:S05]  /*13030*/  BRA `(.L_x_409) ;  /* 0xffffffc000247947 */ /* 0x000fea000383ffff */
.L_x_298:
[----:B------:R-:W-:Y:S01]  /*13040*/  BSSY B0, `(.L_x_410) ;  /* 0x0000007000007945 */ /* 0x000fe20003800000 */
[----:B------:R-:W-:Y:S02]  /*13050*/  IMAD.MOV.U32 R12, RZ, RZ, 0x1 ;  /* 0x00000001ff0c7424 */ /* 0x000fe400078e00ff */
[----:B------:R-:W-:Y:S02]  /*13060*/  IMAD.MOV.U32 R11, RZ, RZ, RZ ;  /* 0x000000ffff0b7224 */ /* 0x000fe400078e00ff */
[----:B------:R-:W-:-:S07]  /*13070*/  IMAD.MOV.U32 R15, RZ, RZ, -0x1 ;  /* 0xffffffffff0f7424 */ /* 0x000fce00078e00ff */
[----:B------:R-:W-:Y:S05]  /*13080*/  WARPSYNC.COLLECTIVE R15, `(.L_x_411) ;  /* 0x000000000f087348 */ /* 0x000fea0003c00000 */
[----:B------:R0:W1:Y:S02]  /*13090*/  SHFL.UP P6, R14, R13, R12, R11 ;  /* 0x0400000c0d0e7389 */ /* 0x00006400000c000b */
[----:B01----:R-:W-:Y:S01]  /*130a0*/  ENDCOLLECTIVE ;  /* 0x000000000000791b */ /* 0x003fe20003800000 */
.L_x_411:
[----:B------:R-:W-:Y:S05]  /*130b0*/  BSYNC B0 ;  /* 0x0000000000007941 */ /* 0x000fea0003800000 */
.L_x_410:
[----:B------:R-:W-:Y:S01]  /*130c0*/  SEL R14, R14, RZ, P1 ;  /* 0x000000ff0e0e7207 */ /* 0x000fe20000800000 */
[----:B------:R-:W-:Y:S02]  /*130d0*/  IMAD.MOV.U32 R12, RZ, RZ, 0x2 ;  /* 0x00000002ff0c7424 */ /* 0x000fe400078e00ff */
[----:B------:R-:W-:Y:S01]  /*130e0*/  IMAD.MOV.U32 R11, RZ, RZ, RZ ;  /* 0x000000ffff0b7224 */ /* 0x000fe200078e00ff */
[----:B------:R-:W-:Y:S01]  /*130f0*/  IADD3 R13, R13, R14, RZ ;  /* 0x0000000e0d0d7210 */ /* 0x000fe20007ffe0ff */
[----:B------:R-:W-:-:S07]  /*13100*/  IMAD.MOV.U32 R15, RZ, RZ, -0x1 ;  /* 0xffffffffff0f7424 */ /* 0x000fce00078e00ff */
[----:B------:R-:W-:Y:S05]  /*13110*/  WARPSYNC.COLLECTIVE R15, `(.L_x_412) ;  /* 0x000000000f087348 */ /* 0x000fea0003c00000 */
[----:B------:R0:W1:Y:S02]  /*13120*/  SHFL.UP P6, R14, R13, R12, R11 ;  /* 0x0400000c0d0e7389 */ /* 0x00006400000c000b */
[----:B01----:R-:W-:Y:S01]  /*13130*/  ENDCOLLECTIVE ;  /* 0x000000000000791b */ /* 0x003fe20003800000 */
.L_x_412:
[----:B------:R-:W-:Y:S02]  /*13140*/  MOV R12, 0x4 ;  /* 0x00000004000c7802 */ /* 0x000fe40000000f00 */
[----:B------:R-:W-:-:S05]  /*13150*/  SEL R2, R14, RZ, P2 ;  /* 0x000000ff0e027207 */ /* 0x000fca0001000000 */
[----:B------:R-:W-:-:S04]  /*13160*/  IMAD.IADD R2, R13, 0x1, R2 ;  /* 0x000000010d027824 */ /* 0x000fc800078e0202 */
[----:B------:R-:W-:-:S07]  /*13170*/  IMAD.MOV.U32 R13, RZ, RZ, R2 ;  /* 0x000000ffff0d7224 */ /* 0x000fce00078e0002 */
[----:B------:R-:W-:Y:S05]  /*13180*/  WARPSYNC.COLLECTIVE R15, `(.L_x_413) ;  /* 0x000000000f087348 */ /* 0x000fea0003c00000 */
[----:B------:R0:W1:Y:S02]  /*13190*/  SHFL.UP P6, R14, R13, R12, R11 ;  /* 0x0400000c0d0e7389 */ /* 0x00006400000c000b */
[----:B01----:R-:W-:Y:S01]  /*131a0*/  ENDCOLLECTIVE ;  /* 0x000000000000791b */ /* 0x003fe20003800000 */
.L_x_413:
[----:B------:R-:W-:Y:S01]  /*131b0*/  IMAD.MOV.U32 R12, RZ, RZ, 0x8 ;  /* 0x00000008ff0c7424 */ /* 0x000fe200078e00ff */
[----:B------:R-:W-:-:S05]  /*131c0*/  SEL R3, R14, RZ, P3 ;  /* 0x000000ff0e037207 */ /* 0x000fca0001800000 */
[----:B------:R-:W-:-:S04]  /*131d0*/  IMAD.IADD R3, R2, 0x1, R3 ;  /* 0x0000000102037824 */ /* 0x000fc800078e0203 */
[----:B------:R-:W-:-:S07]  /*131e0*/  IMAD.MOV.U32 R13, RZ, RZ, R3 ;  /* 0x000000ffff0d7224 */ /* 0x000fce00078e0003 */
[----:B------:R-:W-:Y:S05]  /*131f0*/  WARPSYNC.COLLECTIVE R15, `(.L_x_414) ;  /* 0x000000000f087348 */ /* 0x000fea0003c00000 */
[----:B------:R0:W1:Y:S02]  /*13200*/  SHFL.UP P6, R14, R13, R12, R11 ;  /* 0x0400000c0d0e7389 */ /* 0x00006400000c000b */
[----:B01----:R-:W-:Y:S01]  /*13210*/  ENDCOLLECTIVE ;  /* 0x000000000000791b */ /* 0x003fe20003800000 */
.L_x_414:
[----:B------:R-:W-:Y:S02]  /*13220*/  MOV R12, 0x10 ;  /* 0x00000010000c7802 */ /* 0x000fe40000000f00 */
[----:B------:R-:W-:-:S05]  /*13230*/  SEL R4, R14, RZ, P4 ;  /* 0x000000ff0e047207 */ /* 0x000fca0002000000 */
[----:B------:R-:W-:-:S04]  /*13240*/  IMAD.IADD R4, R3, 0x1, R4 ;  /* 0x0000000103047824 */ /* 0x000fc800078e0204 */
[----:B------:R-:W-:-:S07]  /*13250*/  IMAD.MOV.U32 R13, RZ, RZ, R4 ;  /* 0x000000ffff0d7224 */ /* 0x000fce00078e0004 */
[----:B------:R-:W-:Y:S05]  /*13260*/  WARPSYNC.COLLECTIVE R15, `(.L_x_415) ;  /* 0x000000000f087348 */ /* 0x000fea0003c00000 */
[----:B------:R0:W1:Y:S02]  /*13270*/  SHFL.UP P6, R14, R13, R12, R11 ;  /* 0x0400000c0d0e7389 */ /* 0x00006400000c000b */
[----:B01----:R-:W-:Y:S01]  /*13280*/  ENDCOLLECTIVE ;  /* 0x000000000000791b */ /* 0x003fe20003800000 */
.L_x_415:
[----:B------:R-:W-:Y:S02]  /*13290*/  IMAD.MOV.U32 R12, RZ, RZ, 0x1f ;  /* 0x0000001fff0c7424 */ /* 0x000fe400078e00ff */
[----:B------:R-:W-:Y:S01]  /*132a0*/  IMAD.MOV.U32 R11, RZ, RZ, 0x1f ;  /* 0x0000001fff0b7424 */ /* 0x000fe200078e00ff */
[----:B------:R-:W-:-:S05]  /*132b0*/  SEL R3, R14, RZ, P5 ;  /* 0x000000ff0e037207 */ /* 0x000fca0002800000 */
[----:B------:R-:W-:-:S04]  /*132c0*/  IMAD.IADD R2, R4, 0x1, R3 ;  /* 0x0000000104027824 */ /* 0x000fc800078e0203 */
[----:B------:R-:W-:-:S07]  /*132d0*/  IMAD.MOV.U32 R13, RZ, RZ, R2 ;  /* 0x000000ffff0d7224 */ /* 0x000fce00078e0002 */
[----:B------:R-:W-:Y:S05]  /*132e0*/  WARPSYNC.COLLECTIVE R15, `(.L_x_416) ;  /* 0x000000000f087348 */ /* 0x000fea0003c00000 */
[----:B------:R0:W1:Y:S02]  /*132f0*/  SHFL.IDX P6, R14, R13, R12, R11 ;  /* 0x0000000c0d0e7389 */ /* 0x00006400000c000b */
[----:B01----:R-:W-:Y:S01]  /*13300*/  ENDCOLLECTIVE ;  /* 0x000000000000791b */ /* 0x003fe20003800000 */
.L_x_416:
[----:B------:R-:W-:Y:S05]  /*13310*/  BRA `(.L_x_417) ;  /* 0xffffffc000107947 */ /* 0x000fea000383ffff */
.L_x_300:
[----:B------:R-:W-:Y:S01]  /*13320*/  BSSY B0, `(.L_x_418) ;  /* 0x0000006000007945 */ /* 0x000fe20003800000 */
[----:B------:R-:W-:Y:S01]  /*13330*/  PLOP3.LUT P6, PT, P6, PT, PT, 0x8, 0x0 ;  /* 0x000000000000781c */ /* 0x000fe200037ce170 */
[----:B------:R-:W-:-:S12]  /*13340*/  IMAD.MOV.U32 R15, RZ, RZ, -0x1 ;  /* 0xffffffffff0f7424 */ /* 0x000fd800078e00ff */
[----:B0-----:R-:W-:Y:S05]  /*13350*/  WARPSYNC.COLLECTIVE R15, `(.L_x_419) ;  /* 0x000000000f087348 */ /* 0x001fea0003c00000 */
[----:B------:R-:W-:Y:S01]  /*13360*/  VOTE.ANY R14, PT, P6 ;  /* 0x00000000000e7806 */ /* 0x000fe200030e0100 */
[----:B0-----:R-:W-:Y:S06]  /*13370*/  ENDCOLLECTIVE ;  /* 0x000000000000791b */ /* 0x001fec0003800000 */
.L_x_419:
[----:B------:R-:W-:Y:S05]  /*13380*/  BSYNC B0 ;  /* 0x0000000000007941 */ /* 0x000fea0003800000 */
.L_x_418:
[----:B------:R-:W-:Y:S01]  /*13390*/  MOV R3, R14 ;  /* 0x0000000e00037202 */ /* 0x000fe20000000f00 */
[----:B------:R-:W-:Y:S02]  /*133a0*/  IMAD.MOV.U32 R13, RZ, RZ, R7 ;  /* 0x000000ffff0d7224 */ /* 0x000fe400078e0007 */
[----:B------:R-:W-:Y:S01]  /*133b0*/  IMAD.MOV.U32 R11, RZ, RZ, 0x1f ;  /* 0x0000001fff0b7424 */ /* 0x000fe200078e00ff */
[----:B------:R-:W0:Y:S01]  /*133c0*/  POPC R4, R3 ;  /* 0x0000000300047309 */ /* 0x000e220000000000 */
[----:B------:R-:W-:Y:S02]  /*133d0*/  IMAD.MOV.U32 R15, RZ, RZ, -0x1 ;  /* 0xffffffffff0f7424 */ /* 0x000fe400078e00ff */
[----:B0-----:R-:W-:-:S07]  /*133e0*/  IMAD.MOV.U32 R12, RZ, RZ, R4 ;  /* 0x000000ffff0c7224 */ /* 0x001fce00078e0004 */
[----:B------:R-:W-:Y:S05]  /*133f0*/  WARPSYNC.COLLECTIVE R15, `(.L_x_420) ;  /* 0x000000000f087348 */ /* 0x000fea0003c00000 */
[----:B------:R0:W1:Y:S02]  /*13400*/  SHFL.IDX P6, R14, R13, R12, R11 ;  /* 0x0000000c0d0e7389 */ /* 0x00006400000c000b */
[----:B01----:R-:W-:Y:S01]  /*13410*/  ENDCOLLECTIVE ;  /* 0x000000000000791b */ /* 0x003fe20003800000 */
.L_x_420:
[----:B------:R-:W-:Y:S01]  /*13420*/  MOV R13, R10 ;  /* 0x0000000a000d7202 */ /* 0x000fe20000000f00 */
[----:B------:R-:W-:-:S07]  /*13430*/  IMAD.MOV.U32 R7, RZ, RZ, R14 ;  /* 0x000000ffff077224 */ /* 0x000fce00078e000e */
[----:B------:R-:W-:Y:S05]  /*13440*/  WARPSYNC.COLLECTIVE R15, `(.L_x_421) ;  /* 0x000000000f087348 */ /* 0x000fea0003c00000 */
[----:B------:R0:W1:Y:S02]  /*13450*/  SHFL.IDX P6, R14, R13, R12, R11 ;  /* 0x0000000c0d0e7389 */ /* 0x00006400000c000b */
[----:B01----:R-:W-:Y:S01]  /*13460*/  ENDCOLLECTIVE ;  /* 0x000000000000791b */ /* 0x003fe20003800000 */
.L_x_421:
[----:B------:R-:W-:Y:S01]  /*13470*/  IMAD.MOV.U32 R10, RZ, RZ, R14 ;  /* 0x000000ffff0a7224 */ /* 0x000fe200078e000e */
[----:B------:R-:W-:Y:S06]  /*13480*/  BRA `(.L_x_422) ;  /* 0xffffffbc00f07947 */ /* 0x000fec000383ffff */
.L_x_302:
[----:B------:R-:W-:Y:S01]  /*13490*/  BSSY B0, `(.L_x_423) ;  /* 0x0000007000007945 */ /* 0x000fe20003800000 */
[----:B------:R-:W-:Y:S02]  /*134a0*/  IMAD.MOV.U32 R13, RZ, RZ, R2 ;  /* 0x000000ffff0d7224 */ /* 0x000fe400078e0002 */
[----:B------:R-:W-:Y:S02]  /*134b0*/  IMAD.MOV.U32 R11, RZ, RZ, 0x1f ;  /* 0x0000001fff0b7424 */ /* 0x000fe400078e00ff */
[----:B------:R-:W-:-:S07]  /*134c0*/  IMAD.MOV.U32 R15, RZ, RZ, -0x1 ;  /* 0xffffffffff0f7424 */ /* 0x000fce00078e00ff */
[----:B0123--:R-:W-:Y:S05]  /*134d0*/  WARPSYNC.COLLECTIVE R15, `(.L_x_424) ;  /* 0x000000000f087348 */ /* 0x00ffea0003c00000 */
[----:B------:R4:W0:Y:S02]  /*134e0*/  SHFL.IDX P6, R14, R13, R12, R11 ;  /* 0x0000000c0d0e7389 */ /* 0x00082400000c000b */
[----:B01234-:R-:W-:Y:S01]  /*134f0*/  ENDCOLLECTIVE ;  /* 0x000000000000791b */ /* 0x01ffe20003800000 */
.L_x_424:
[----:B------:R-:W-:Y:S05]  /*13500*/  BSYNC B0 ;  /* 0x0000000000007941 */ /* 0x000fea0003800000 */
.L_x_423:
[----:B------:R-:W-:Y:S01]  /*13510*/  IMAD.MOV.U32 R6, RZ, RZ, R14 ;  /* 0x000000ffff067224 */ /* 0x000fe200078e000e */
[----:B------:R-:W-:Y:S06]  /*13520*/  BRA `(.L_x_301) ;  /* 0xffffffbc00e07947 */ /* 0x000fec000383ffff */
.L_x_306:
[----:B-1----:R1:W3:Y:S02]  /*13530*/  SYNCS.PHASECHK.TRANS64.TRYWAIT P0, [R4+URZ+0x2a820], R0 ;  /* 0x02a82000040075a7 */ /* 0x0022e4000800017f */
[----:B---3--:R-:W-:Y:S05]  /*13540*/  @!P0 NANOSLEEP.SYNCS 0x989680 ;  /* 0x009896800000895d */ /* 0x008fea0003900000 */
[----:B------:R-:W3:Y:S02]  /*13550*/  @!P0 SYNCS.PHASECHK.TRANS64 P0, [R4+URZ+0x2a820], R0 ;  /* 0x02a82000040085a7 */ /* 0x000ee4000800007f */
[----:B---3--:R-:W-:Y:S05]  /*13560*/  @!P0 BRA `(.L_x_306) ;  /* 0xfffffffc00f08947 */ /* 0x008fea000383ffff */
[----:B------:R-:W-:Y:S05]  /*13570*/  BRA `(.L_x_425) ;  /* 0xffffffc400387947 */ /* 0x000fea000383ffff */
.L_x_307:
[----:B------:R-:W3:Y:S01]  /*13580*/  S2R R2, SR_TID.X ;  /* 0x0000000000027919 */ /* 0x000ee20000002100 */
[----:B------:R-:W-:Y:S01]  /*13590*/  BSSY B0, `(.L_x_426) ;  /* 0x000000a000007945 */ /* 0x000fe20003800000 */
[----:B------:R-:W-:Y:S02]  /*135a0*/  IMAD.MOV.U32 R12, RZ, RZ, RZ ;  /* 0x000000ffff0c7224 */ /* 0x000fe400078e00ff */
[----:B------:R-:W-:Y:S02]  /*135b0*/  IMAD.MOV.U32 R11, RZ, RZ, 0x1f ;  /* 0x0000001fff0b7424 */ /* 0x000fe400078e00ff */
[----:B------:R-:W-:Y:S01]  /*135c0*/  IMAD.MOV.U32 R15, RZ, RZ, -0x1 ;  /* 0xffffffffff0f7424 */ /* 0x000fe200078e00ff */
[----:B---3--:R-:W-:-:S04]  /*135d0*/  SHF.R.U32.HI R2, RZ, 0x5, R2 ;  /* 0x00000005ff027819 */ /* 0x008fc80000011602 */
[----:B------:R-:W-:-:S04]  /*135e0*/  LOP3.LUT R2, R2, 0x3, RZ, 0xc0, !PT ;  /* 0x0000000302027812 */ /* 0x000fc800078ec0ff */
[----:B------:R-:W-:-:S07]  /*135f0*/  MOV R13, R2 ;  /* 0x00000002000d7202 */ /* 0x000fce0000000f00 */
[----:B012---:R-:W-:Y:S05]  /*13600*/  WARPSYNC.COLLECTIVE R15, `(.L_x_427) ;  /* 0x000000000f087348 */ /* 0x007fea0003c00000 */
[----:B------:R3:W4:Y:S02]  /*13610*/  SHFL.IDX P6, R14, R13, R12, R11 ;  /* 0x0000000c0d0e7389 */ /* 0x00072400000c000b */
[----:B01234-:R-:W-:Y:S01]  /*13620*/  ENDCOLLECTIVE ;  /* 0x000000000000791b */ /* 0x01ffe20003800000 */
.L_x_427:
[----:B------:R-:W-:Y:S05]  /*13630*/  BSYNC B0 ;  /* 0x0000000000007941 */ /* 0x000fea0003800000 */
.L_x_426:
[----:B------:R-:W-:Y:S05]  /*13640*/  BRA `(.L_x_428) ;  /* 0xffffffc400207947 */ /* 0x000fea000383ffff */
.L_x_310:
[----:B------:R-:W-:Y:S01]  /*13650*/  BSSY B1, `(.L_x_429) ;  /* 0x0000006000017945 */ /* 0x000fe20003800000 */
[----:B------:R-:W-:-:S07]  /*13660*/  IMAD.MOV.U32 R15, RZ, RZ, -0x1 ;  /* 0xffffffffff0f7424 */ /* 0x000fce00078e00ff */
[----:B012---:R-:W-:Y:S05]  /*13670*/  WARPSYNC.COLLECTIVE R15, `(.L_x_430) ;  /* 0x000000000f0c7348 */ /* 0x007fea0003c00000 */
[----:B------:R-:W-:Y:S02]  /*13680*/  ELECT P6, UR62, PT ;  /* 0x00000000003e782f */ /* 0x000fe400038c0000 */
[----:B------:R-:W-:Y:S01]  /*13690*/  MOV R14, UR62 ;  /* 0x0000003e000e7c02 */ /* 0x000fe20008000f00 */
[----:B012---:R-:W-:Y:S10]  /*136a0*/  ENDCOLLECTIVE ;  /* 0x000000000000791b */ /* 0x007ff40003800000 */
.L_x_430:
[----:B------:R-:W-:Y:S05]  /*136b0*/  BSYNC B1 ;  /* 0x0000000000017941 */ /* 0x000fea0003800000 */
.L_x_429:
[----:B------:R-:W-:Y:S05]  /*136c0*/  BRA `(.L_x_431) ;  /* 0xffffffc400187947 */ /* 0x000fea000383ffff */
.L_x_312:
[----:B-1----:R1:W3:Y:S02]  /*136d0*/  SYNCS.PHASECHK.TRANS64.TRYWAIT P1, [R5+URZ+0x2a840], R0 ;  /* 0x02a84000050075a7 */ /* 0x0022e4000802017f */
[----:B---3--:R-:W-:Y:S05]  /*136e0*/  @!P1 NANOSLEEP.SYNCS 0x989680 ;  /* 0x009896800000995d */ /* 0x008fea0003900000 */
[----:B------:R-:W3:Y:S02]  /*136f0*/  @!P1 SYNCS.PHASECHK.TRANS64 P1, [R5+URZ+0x2a840], R0 ;  /* 0x02a84000050095a7 */ /* 0x000ee4000802007f */
[----:B---3--:R-:W-:Y:S05]  /*13700*/  @!P1 BRA `(.L_x_312) ;  /* 0xfffffffc00f09947 */ /* 0x008fea000383ffff */
[----:B------:R-:W-:Y:S05]  /*13710*/  BRA `(.L_x_432) ;  /* 0xffffffc400407947 */ /* 0x000fea000383ffff */
.L_x_314:
[----:B---3--:R3:W4:Y:S02]  /*13720*/  SYNCS.PHASECHK.TRANS64.TRYWAIT P1, [R27+URZ+0x2a840], R2 ;  /* 0x02a840021b0075a7 */ /* 0x008724000802017f */
[----:B----4-:R-:W-:Y:S05]  /*13730*/  @!P1 NANOSLEEP.SYNCS 0x989680 ;  /* 0x009896800000995d */ /* 0x010fea0003900000 */
[----:B------:R-:W4:Y:S02]  /*13740*/  @!P1 SYNCS.PHASECHK.TRANS64 P1, [R27+URZ+0x2a840], R2 ;  /* 0x02a840021b0095a7 */ /* 0x000f24000802007f */
[----:B----4-:R-:W-:Y:S05]  /*13750*/  @!P1 BRA `(.L_x_314) ;  /* 0xfffffffc00f09947 */ /* 0x010fea000383ffff */
[----:B------:R-:W-:Y:S05]  /*13760*/  BRA `(.L_x_433) ;  /* 0xffffffc4004c7947 */ /* 0x000fea000383ffff */
.L_x_316:
[----:B----4-:R4:W0:Y:S02]  /*13770*/  SYNCS.PHASECHK.TRANS64.TRYWAIT P1, [R5+URZ+0x2a860], R0 ;  /* 0x02a86000050075a7 */ /* 0x010824000802017f */
[----:B0-----:R-:W-:Y:S05]  /*13780*/  @!P1 NANOSLEEP.SYNCS 0x989680 ;  /* 0x009896800000995d */ /* 0x001fea0003900000 */
[----:B------:R-:W0:Y:S02]  /*13790*/  @!P1 SYNCS.PHASECHK.TRANS64 P1, [R5+URZ+0x2a860], R0 ;  /* 0x02a86000050095a7 */ /* 0x000e24000802007f */
[----:B0-----:R-:W-:Y:S05]  /*137a0*/  @!P1 BRA `(.L_x_316) ;  /* 0xfffffffc00f09947 */ /* 0x001fea000383ffff */
[----:B------:R-:W-:Y:S05]  /*137b0*/  BRA `(.L_x_434) ;  /* 0xffffffc400487947 */ /* 0x000fea000383ffff */
.L_x_435:
        /* <DEDUP_REMOVED lines=12> */
.L_x_15733:


//--------------------- .text._ZN7cutlass13device_kernelIN5flash11enable_sm90INS1_16FlashAttnFwdSm90INS1_25CollectiveMainloopFwdSm90ILi2EN4cute5tupleIJNS5_1CILi1EEES8_S8_EEENS6_IJNS7_ILi128EEENS7_ILi96EEENS7_ILi192EEEEEELi128ENS_6half_tEfNS_4arch4Sm90ELb0ELb0ELb1ELb1ELb1ELb1ELb0ELb1ELb1ELb1ELb1ELb0EEENS1_21CollectiveEpilogueFwdINS6_IJSA_SA_SB_EEES9_SE_SG_Li256ELb1ELb1ELb1ELb0EEENS1_36VarlenDynamicPersistentTileSchedulerILi128ELi96ELi256ELi128ELb1ELb1ELb1ELb0ELb1ELb1EEEEEEEEEvNT_6ParamsE --------------------------
	.section	.text._ZN7cutlass13device_kernelIN5flash11enable_sm90INS1_16FlashAttnFwdSm90INS1_25CollectiveMainloopFwdSm90ILi2EN4cute5tupleIJNS5_1CILi1EEES8_S8_EEENS6_IJNS7_ILi128EEENS7_ILi96EEENS7_ILi192EEEEEELi128ENS_6half_tEfNS_4arch4Sm90ELb0ELb0ELb1ELb1ELb1ELb1ELb0ELb1ELb1ELb1ELb1ELb0EEENS1_21CollectiveEpilogueFwdINS6_IJSA_SA_SB_EEES9_SE_SG_Li256ELb1ELb1ELb1ELb0EEENS1_36VarlenDynamicPersistentTileSchedulerILi128ELi96ELi256ELi128ELb1ELb1ELb1ELb0ELb1ELb1EEEEEEEEEvNT_6ParamsE,"ax",@progbits
	.align	128
.text._ZN7cutlass13device_kernelIN5flash11enable_sm90INS1_16FlashAttnFwdSm90INS1_25CollectiveMainloopFwdSm90ILi2EN4cute5tupleIJNS5_1CILi1EEES8_S8_EEENS6_IJNS7_ILi128EEENS7_ILi96EEENS7_ILi192EEEEEELi128ENS_6half_tEfNS_4arch4Sm90ELb0ELb0ELb1ELb1ELb1ELb1ELb0ELb1ELb1ELb1ELb1ELb0EEENS1_21CollectiveEpilogueFwdINS6_IJSA_SA_SB_EEES9_SE_SG_Li256ELb1ELb1ELb1ELb0EEENS1_36VarlenDynamicPersistentTileSchedulerILi128ELi96ELi256ELi128ELb1ELb1ELb1ELb0ELb1ELb1EEEEEEEEEvNT_6ParamsE:
        .type           _ZN7cutlass13device_kernelIN5flash11enable_sm90INS1_16FlashAttnFwdSm90INS1_25CollectiveMainloopFwdSm90ILi2EN4cute5tupleIJNS5_1CILi1EEES8_S8_EEENS6_IJNS7_ILi128EEENS7_ILi96EEENS7_ILi192EEEEEELi128ENS_6half_tEfNS_4arch4Sm90ELb0ELb0ELb1ELb1ELb1ELb1ELb0ELb1ELb1ELb1ELb1ELb0EEENS1_21CollectiveEpilogueFwdINS6_IJSA_SA_SB_EEES9_SE_SG_Li256ELb1ELb1ELb1ELb0EEENS1_36VarlenDynamicPersistentTileSchedulerILi128ELi96ELi256ELi128ELb1ELb1ELb1ELb0ELb1ELb1EEEEEEEEEvNT_6ParamsE,@function
        .size           _ZN7cutlass13device_kernelIN5flash11enable_sm90INS1_16FlashAttnFwdSm90INS1_25CollectiveMainloopFwdSm90ILi2EN4cute5tupleIJNS5_1CILi1EEES8_S8_EEENS6_IJNS7_ILi128EEENS7_ILi96EEENS7_ILi192EEEEEELi128ENS_6half_tEfNS_4arch4Sm90ELb0ELb0ELb1ELb1ELb1ELb1ELb0ELb1ELb1ELb1ELb1ELb0EEENS1_21CollectiveEpilogueFwdINS6_IJSA_SA_SB_EEES9_SE_SG_Li256ELb1ELb1ELb1ELb0EEENS1_36VarlenDynamicPersistentTileSchedulerILi128ELi96ELi256ELi128ELb1ELb1ELb1ELb0ELb1ELb1EEEEEEEEEvNT_6ParamsE,(.L_x_15734 - _ZN7cutlass13device_kernelIN5flash11enable_sm90INS1_16FlashAttnFwdSm90INS1_25CollectiveMainloopFwdSm90ILi2EN4cute5tupleIJNS5_1CILi1EEES8_S8_EEENS6_IJNS7_ILi128EEENS7_ILi96EEENS7_ILi192EEEEEELi128ENS_6half_tEfNS_4arch4Sm90ELb0ELb0ELb1ELb1ELb1ELb1ELb0ELb1ELb1ELb1ELb1ELb0EEENS1_21CollectiveEpilogueFwdINS6_IJSA_SA_SB_EEES9_SE_SG_Li256ELb1ELb1ELb1ELb0EEENS1_36VarlenDynamicPersistentTileSchedulerILi128ELi96ELi256ELi128ELb1ELb1ELb1ELb0ELb1ELb1EEEEEEEEEvNT_6ParamsE)
        .other          _ZN7cutlass13device_kernelIN5flash11enable_sm90INS1_16FlashAttnFwdSm90INS1_25CollectiveMainloopFwdSm90ILi2EN4cute5tupleIJNS5_1CILi1EEES8_S8_EEENS6_IJNS7_ILi128EEENS7_ILi96EEENS7_ILi192EEEEEELi128ENS_6half_tEfNS_4arch4Sm90ELb0ELb0ELb1ELb1ELb1ELb1ELb0ELb1ELb1ELb1ELb1ELb0EEENS1_21CollectiveEpilogueFwdINS6_IJSA_SA_SB_EEES9_SE_SG_Li256ELb1ELb1ELb1ELb0EEENS1_36VarlenDynamicPersistentTileSchedulerILi128ELi96ELi256ELi128ELb1ELb1ELb1ELb0ELb1ELb1EEEEEEEEEvNT_6ParamsE,@"STO_CUDA_ENTRY STV_DEFAULT"
_ZN7cutlass13device_kernelIN5flash11enable_sm90INS1_16FlashAttnFwdSm90INS1_25CollectiveMainloopFwdSm90ILi2EN4cute5tupleIJNS5_1CILi1EEES8_S8_EEENS6_IJNS7_ILi128EEENS7_ILi96EEENS7_ILi192EEEEEELi128ENS_6half_tEfNS_4arch4Sm90ELb0ELb0ELb1ELb1ELb1ELb1ELb0ELb1ELb1ELb1ELb1ELb0EEENS1_21CollectiveEpilogueFwdINS6_IJSA_SA_SB_EEES9_SE_SG_Li256ELb1ELb1ELb1ELb0EEENS1_36VarlenDynamicPersistentTileSchedulerILi128ELi96ELi256ELi128ELb1ELb1ELb1ELb0ELb1ELb1EEEEEEEEEvNT_6ParamsE:
[----:B------:R-:W0:Y:S02]  /*0000*/  LDC R1, c[0x0][0x28] ;  /* 0x00000a00ff017b82 */ /* 0x000e240000000800 */
[----:B0-----:R-:W-:Y:S01]  /*0010*/  VIADD R1, R1, 0xffffff70 ;  /* 0xffffff7001017836 */ /* 0x001fe20000000000 */
[----:B------:R-:W0:Y:S01]  /*0020*/  S2R R0, SR_TID.X ;  /* 0x0000000000007919 */ /* 0x000e220000002100 */
[----:B------:R-:W-:Y:S01]  /*0030*/  ELECT P0, URZ, PT ;  /* 0x00000000003f782f */ /* 0x000fe20003800000 */
[----:B------:R-:W-:Y:S01]  /*0040*/  BSSY B0, `(.L_x_436) ;  /* 0x000000e000007945 */ /* 0x000fe20003800000 */
[----:B0-----:R-:W-:-:S05]  /*0050*/  SHF.R.U32.HI R2, RZ, 0x5, R0 ;  /* 0x00000005ff027819 */ /* 0x001fca0000011600 */
[----:B------:R-:W0:Y:S02]  /*0060*/  SHFL.IDX PT, R3, R2, RZ, 0x1f ;  /* 0x00001fff02037589 */ /* 0x000e2400000e0000 */
[----:B0-----:R-:W-:Y:S02]  /*0070*/  ISETP.EQ.AND P0, PT, R3, RZ, P0 ;  /* 0x000000ff0300720c */ /* 0x001fe40000702270 */
[----:B------:R-:W-:-:S11]  /*0080*/  SHF.R.U32.HI R3, RZ, 0x7, R0 ;  /* 0x00000007ff037819 */ /* 0x000fd60000011600 */
[----:B------:R-:W-:Y:S05]  /*0090*/  @!P0 BRA `(.L_x_437) ;  /* 0x0000000000208947 */ /* 0x000fea0003800000 */
[----:B------:R-:W-:Y:S02]  /*00a0*/  ULDC.64 UR4, c[0x0][0x198] ;  /* 0x0000660000047ab9 */ /* 0x000fe40000000a00 */
[----:B------:R-:W-:Y:S02]  /*00b0*/  UIADD3 UR6, UP0, UR4, 0x570, URZ ;  /* 0x0000057004067890 */ /* 0x000fe4000ff1e03f */
[----:B------:R-:W-:Y:S02]  /*00c0*/  UIADD3 UR4, UP1, UR4, 0x670, URZ ;  /* 0x0000067004047890 */ /* 0x000fe4000ff3e03f */
[----:B------:R-:W-:Y:S02]  /*00d0*/  UIADD3.X UR7, URZ, UR5, URZ, UP0, !UPT ;  /* 0x000000053f077290 */ /* 0x000fe400087fe43f */
[----:B------:R-:W-:-:S07]  /*00e0*/  UIADD3.X UR5, URZ, UR5, URZ, UP1, !UPT ;  /* 0x000000053f057290 */ /* 0x000fce0008ffe43f */
[----:B------:R0:W-:Y:S02]  /*00f0*/  UTMACCTL.PF [UR6] ;  /* 0x00000000060079b9 */ /* 0x0001e40008040000 */
[----:B------:R0:W-:Y:S02]  /*0100*/  UTMACCTL.PF [UR4] ;  /* 0x00000000040079b9 */ /* 0x0001e40008040000 */
[----:B0-----:R-:W-:Y:S01]  /*0110*/  NOP ;  /* 0x0000000000007918 */ /* 0x001fe20000000000 */
.L_x_437:
[----:B------:R-:W-:Y:S05]  /*0120*/  BSYNC B0 ;  /* 0x0000000000007941 */ /* 0x000fea0003800000 */
.L_x_436:
[----:B------:R-:W-:Y:S01]  /*0130*/  VOTEU.ANY UP0, P0 ;  /* 0x00000000003f7886 */ /* 0x000fe20000000100 */
[----:B------:R-:W0:Y:S01]  /*0140*/  SHFL.IDX PT, R3, R3, RZ, 0x1f ;  /* 0x00001fff03037589 */ /* 0x000e2200000e0000 */
[----:B------:R-:W-:Y:S01]  /*0150*/  UMOV UR4, 0x80 ;  /* 0x0000008000047882 */ /* 0x000fe20000000000 */
[----:B------:R-:W-:Y:S01]  /*0160*/  UMOV UR7, 0x100 ;  /* 0x0000010000077882 */ /* 0x000fe20000000000 */
[----:B------:R-:W-:Y:S01]  /*0170*/  VOTEU.ANY UP1, P0 ;  /* 0x00000000003f7886 */ /* 0x000fe20000020100 */
[----:B------:R-:W1:Y:S01]  /*0180*/  @UP0 S2UR UR8, SR_CgaCtaId ;  /* 0x00000000000809c3 */ /* 0x000e620000008800 */
[----:B------:R-:W2:Y:S01]  /*0190*/  SHFL.IDX PT, R4, R2, RZ, 0x1f ;  /* 0x00001fff02047589 */ /* 0x000ea200000e0000 */
[----:B------:R-:W-:Y:S01]  /*01a0*/  @UP0 UMOV UR6, 0x400 ;  /* 0x0000040000060882 */ /* 0x000fe20000000000 */
[----:B------:R-:W-:-:S04]  /*01b0*/  @UP0 UIADD3 UR4, -UR4, 0x100000, URZ ;  /* 0x0010000004040890 */ /* 0x000fc8000fffe13f */
[----:B------:R-:W-:Y:S02]  /*01c0*/  @UP0 USHF.L.U32 UR5, UR4, 0xb, URZ ;  /* 0x0000000b04050899 */ /* 0x000fe4000800063f */
[----:B------:R-:W-:Y:S01]  /*01d0*/  @UP0 USHF.L.U32 UR4, UR4, 0x1, URZ ;  /* 0x0000000104040899 */ /* 0x000fe2000800063f */
[----:B------:R-:W-:Y:S01]  /*01e0*/  VOTEU.ANY UP2, P0 ;  /* 0x00000000003f7886 */ /* 0x000fe20000040100 */
[----:B0-----:R-:W-:Y:S01]  /*01f0*/  R2UR UR9, R3 ;  /* 0x00000000030972ca */ /* 0x001fe200000e0000 */
[----:B-1----:R-:W-:Y:S01]  /*0200*/  @UP0 ULEA UR8, UR8, UR6, 0x18 ;  /* 0x0000000608080291 */ /* 0x002fe2000f8ec03f */
[----:B--2---:R-:W-:Y:S01]  /*0210*/  ISETP.NE.AND P1, PT, R4, RZ, PT ;  /* 0x000000ff0400720c */ /* 0x004fe20003f25270 */
[----:B------:R-:W-:-:S04]  /*0220*/  @UP0 UIADD3 UR6, -UR7, 0x100000, URZ ;  /* 0x0010000007060890 */ /* 0x000fc8000fffe13f */
[----:B------:R-:W-:Y:S02]  /*0230*/  @UP0 USHF.L.U32 UR7, UR6, 0xb, URZ ;  /* 0x0000000b06070899 */ /* 0x000fe4000800063f */
[----:B------:R-:W-:-:S04]  /*0240*/  @UP0 USHF.L.U32 UR6, UR6, 0x1, URZ ;  /* 0x0000000106060899 */ /* 0x000fc8000800063f */
[----:B------:R-:W-:Y:S01]  /*0250*/  UISETP.NE.AND UP0, UPT, UR9, URZ, UPT ;  /* 0x0000003f0900728c */ /* 0x000fe2000bf05270 */
[----:B------:R-:W0:Y:S02]  /*0260*/  FENCE.VIEW.ASYNC.S ;  /* 0x00000000000073c6 */ /* 0x000e240000000000 */
[----:B0-----:R0:W1:Y:S05]  /*0270*/  @UP1 SYNCS.EXCH.64 URZ, [UR8+0x2a800], UR4 ;  /* 0x02a80004083f15b2 */ /* 0x00106a0008000100 */
[----:B------:R0:W2:Y:S01]  /*0280*/  @UP2 SYNCS.EXCH.64 URZ, [UR8+0x2a820], UR6 ;  /* 0x02a82006083f25b2 */ /* 0x0000a20008000100 */
        /* <DEDUP_REMOVED lines=14> */
[----:B0-----:R3:W4:Y:S08]  /*0370*/  SYNCS.EXCH.64 URZ, [UR8+0x2a830], UR4 ;  /* 0x02a83004083f75b2 */ /* 0x0017300008000100 */
[----:B------:R3:W0:Y:S01]  /*0380*/  SYNCS.EXCH.64 URZ, [UR8+0x2a840], UR6 ;  /* 0x02a84006083f75b2 */ /* 0x0006220008000100 */
[----:B------:R3:W0:Y:S01]  /*0390*/  SYNCS.EXCH.64 URZ, [UR8+0x2a838], UR4 ;  /* 0x02a83804083f75b2 */ /* 0x0006220008000100 */
[----:B------:R3:W0:Y:S02]  /*03a0*/  SYNCS.EXCH.64 URZ, [UR8+0x2a848], UR6 ;  /* 0x02a84806083f75b2 */ /* 0x0006240008000100 */
[----:B---3--:R-:W-:Y:S01]  /*03b0*/  NOP ;  /* 0x0000000000007918 */ /* 0x008fe20000000000 */
.L_x_438:
[----:B------:R-:W3:Y:S01]  /*03c0*/  SHFL.IDX PT, R3, R2, RZ, 0x1f ;  /* 0x00001fff02037589 */ /* 0x000ee200000e0000 */
[----:B------:R-:W-:Y:S01]  /*03d0*/  NOP ;  /* 0x0000000000007918 */ /* 0x000fe20000000000 */
[----:B---3--:R-:W-:-:S13]  /*03e0*/  ISETP.NE.AND P0, PT, R3, RZ, PT ;  /* 0x000000ff0300720c */ /* 0x008fda0003f05270 */
        /* <DEDUP_REMOVED lines=17> */
[----:B------:R3:W0:Y:S02]  /*0500*/  SYNCS.EXCH.64 URZ, [UR8+0x2a868], UR6 ;  /* 0x02a86806083f75b2 */ /* 0x0006240008000100 */
[----:B---3--:R-:W-:Y:S01]  /*0510*/  NOP ;  /* 0x0000000000007918 */ /* 0x008fe20000000000 */
.L_x_439:
[----:B------:R-:W3:Y:S01]  /*0520*/  SHFL.IDX PT, R3, R2, RZ, 0x1f ;  /* 0x00001fff02037589 */ /* 0x000ee200000e0000 */
[----:B------:R-:W-:Y:S01]  /*0530*/  NOP ;  /* 0x0000000000007918 */ /* 0x000fe20000000000 */
[----:B---3--:R-:W-:-:S13]  /*0540*/  ISETP.NE.AND P0, PT, R3, RZ, PT ;  /* 0x000000ff0300720c */ /* 0x008fda0003f05270 */
        /* <DEDUP_REMOVED lines=13> */
[----:B------:R3:W0:Y:S02]  /*0620*/  SYNCS.EXCH.64 URZ, [UR6+0x2a888], UR4 ;  /* 0x02a88804063f75b2 */ /* 0x0006240008000100 */
[----:B---3--:R-:W-:Y:S01]  /*0630*/  NOP ;  /* 0x0000000000007918 */ /* 0x008fe20000000000 */
.L_x_440:
        /* <DEDUP_REMOVED lines=22> */
.L_x_441:
        /* <DEDUP_REMOVED lines=22> */
.L_x_442:
[----:B------:R-:W-:Y:S01]  /*0900*/  PLOP3.LUT P0, PT, PT, PT, UP0, 0x80, 0x0 ;  /* 0x000000000000781c */ /* 0x000fe20003f0f008 */
[----:B------:R-:W-:Y:S01]  /*0910*/  UMOV UR60, 0x1 ;  /* 0x00000001003c7882 */ /* 0x000fe20000000000 */
[----:B------:R-:W-:Y:S01]  /*0920*/  NOP ;  /* 0x0000000000007918 */ /* 0x000fe20000000000 */
[----:B------:R-:W-:Y:S01]  /*0930*/  USEL UR60, UR60, 0x2, !UP0 ;  /* 0x000000023c3c7887 */ /* 0x000fe2000c000000 */
[----:B------:R-:W-:Y:S01]  /*0940*/  BSSY B9, `(.L_x_443) ;  /* 0x0002066000097945 */ /* 0x000fe20003800000 */
[----:B------:R-:W-:Y:S01]  /*0950*/  ULDC.64 UR56, c[0x0][0x208] ;  /* 0x0000820000387ab9 */ /* 0x000fe20000000a00 */
[----:B012-4-:R-:W-:Y:S07]  /*0960*/  BAR.SYNC.DEFER_BLOCKING 0x0 ;  /* 0x0000000000007b1d */ /* 0x017fee0000010000 */
[----:B------:R-:W-:Y:S05]  /*0970*/  @!P0 BRA `(.L_x_444) ;  /* 0x0000019400408947 */ /* 0x000fea0003800000 */
.L_x_445:
[----:B------:R-:W-:-:S08]  /*0980*/  NOP ;  /* 0x0000000000007918 */ /* 0x000fd00000000000 */
[----:B------:R-:W0:Y:S02]  /*0990*/  USETMAXREG.TRY_ALLOC.CTAPOOL UP0, 0xe8 ;  /* 0x000000e8000079c8 */ /* 0x000e240008000600 */
[----:B0-----:R-:W-:-:S13]  /*09a0*/  PLOP3.LUT P0, PT, PT, PT, UP0, 0x80, 0x0 ;  /* 0x000000000000781c */ /* 0x001fda0003f0f008 */
[----:B------:R-:W-:Y:S05]  /*09b0*/  @!P0 BRA `(.L_x_445) ;  /* 0xfffffffc00f08947 */ /* 0x000fea000383ffff */
[----:B------:R-:W0:Y:S08]  /*09c0*/  S2UR UR4, SR_CgaCtaId ;  /* 0x00000000000479c3 */ /* 0x000e300000008800 */
[----:B------:R-:W-:Y:S06]  /*09d0*/  BAR.ARV 0x8, 0x180 ;  /* 0x0206000000007b1d */ /* 0x000fec0000002000 */
[----:B------:R-:W-:-:S02]  /*09e0*/  MOV R2, 0x400 ;  /* 0x0000040000027802 */ /* 0x000fc40000000f00 */
[----:B------:R-:W-:Y:S01]  /*09f0*/  BAR.SYNC.DEFER_BLOCKING 0x5, 0x180 ;  /* 0x0146000000007b1d */ /* 0x000fe20000010000 */
[----:B0-----:R-:W-:-:S05]  /*0a00*/  IMAD.U32 R183, RZ, RZ, UR4 ;  /* 0x00000004ffb77e24 */ /* 0x001fca000f8e00ff */
[----:B------:R-:W-:Y:S01]  /*0a10*/  ULDC UR4, c[0x0][0xc3c] ;  /* 0x00030f0000047ab9 */ /* 0x000fe20000000800 */
[----:B------:R-:W-:-:S05]  /*0a20*/  LEA R2, R183, R2, 0x18 ;  /* 0x00000002b7027211 */ /* 0x000fca00078ec0ff */
[----:B------:R-:W0:Y:S01]  /*0a30*/  LDS.128 R144, [R2+0x2a8d0] ;  /* 0x02a8d00002907984 */ /* 0x000e220000000c00 */
[----:B------:R-:W-:Y:S06]  /*0a40*/  BAR.ARV 0x4, 0x180 ;  /* 0x0106000000007b1d */ /* 0x000fec0000002000 */
[----:B0-----:R-:W-:-:S13]  /*0a50*/  ISETP.GE.AND P0, PT, R147, UR4, PT ;  /* 0x0000000493007c0c */ /* 0x001fda000bf06270 */
[----:B------:R-:W-:Y:S05]  /*0a60*/  @P0 BRA `(.L_x_446) ;  /* 0x00000204004c0947 */ /* 0x000fea0003800000 */
[----:B------:R-:W-:Y:S01]  /*0a70*/  IADD3 R0, R0, -0x80, RZ ;  /* 0xffffff8000007810 */ /* 0x000fe20007ffe0ff */
[----:B------:R-:W-:Y:S01]  /*0a80*/  IMAD.MOV.U32 R191, RZ, RZ, RZ ;  /* 0x000000ffffbf7224 */ /* 0x000fe200078e00ff */
[----:B------:R-:W-:Y:S01]  /*0a90*/  R2UR UR59, R2 ;  /* 0x00000000023b72ca */ /* 0x000fe200000e0000 */
[----:B------:R-:W-:Y:S01]  /*0aa0*/  IMAD.MOV.U32 R181, RZ, RZ, RZ ;  /* 0x000000ffffb57224 */ /* 0x000fe200078e00ff */
[----:B------:R-:W-:Y:S01]  /*0ab0*/  SHF.R.S32.HI R3, RZ, 0x1f, R0 ;  /* 0x0000001fff037819 */ /* 0x000fe20000011400 */
[----:B------:R-:W-:Y:S01]  /*0ac0*/  IMAD.MOV.U32 R174, RZ, RZ, RZ ;  /* 0x000000ffffae7224 */ /* 0x000fe200078e00ff */
[----:B------:R-:W-:Y:S01]  /*0ad0*/  MOV R167, RZ ;  /* 0x000000ff00a77202 */ /* 0x000fe20000000f00 */
[----:B------:R-:W-:Y:S01]  /*0ae0*/  ULOP3.LUT UR58, UR60, 0x1, URZ, 0xfc, !UPT ;  /* 0x000000013c3a7892 */ /* 0x000fe2000f8efc3f */
[CC--:B------:R-:W-:Y:S02]  /*0af0*/  LEA.HI R5, R3.reuse, R0.reuse, RZ, 0x4 ;  /* 0x0000000003057211 */ /* 0x0c0fe400078f20ff */
[----:B------:R-:W-:-:S02]  /*0b00*/  LEA.HI R8, R3, R0, RZ, 0x2 ;  /* 0x0000000003087211 */ /* 0x000fc400078f10ff */
[----:B------:R-:W-:Y:S02]  /*0b10*/  SHF.R.S32.HI R6, RZ, 0x4, R5 ;  /* 0x00000004ff067819 */ /* 0x000fe40000011405 */
[----:B------:R-:W-:Y:S01]  /*0b20*/  LOP3.LUT R9, R8, 0xfffffffc, RZ, 0xc0, !PT ;  /* 0xfffffffc08097812 */ /* 0x000fe200078ec0ff */
[----:B------:R-:W-:Y:S01]  /*0b30*/  UIADD3 UR59, UR59, 0xc400, URZ ;  /* 0x0000c4003b3b7890 */ /* 0x000fe2000fffe03f */
[----:B------:R-:W-:Y:S02]  /*0b40*/  LEA.HI R4, R3, R0, RZ, 0x7 ;  /* 0x0000000003047211 */ /* 0x000fe400078f38ff */
[----:B------:R-:W-:Y:S01]  /*0b50*/  LEA.HI R7, R5, R6, RZ, 0x1 ;  /* 0x0000000605077211 */ /* 0x000fe200078f08ff */
[----:B------:R-:W-:Y:S01]  /*0b60*/  IMAD.IADD R214, R0, 0x1, -R9 ;  /* 0x0000000100d67824 */ /* 0x000fe200078e0a09 */
[----:B------:R-:W-:Y:S02]  /*0b70*/  LOP3.LUT R11, R4, 0xffffff80, RZ, 0xc0, !PT ;  /* 0xffffff80040b7812 */ /* 0x000fe400078ec0ff */
[----:B------:R-:W-:Y:S01]  /*0b80*/  LOP3.LUT R7, R7, 0x1ffffffe, RZ, 0xc0, !PT ;  /* 0x1ffffffe07077812 */ /* 0x000fe200078ec0ff */
[----:B------:R-:W-:Y:S01]  /*0b90*/  IMAD.SHL.U32 R160, R214, 0x4, RZ ;  /* 0x00000004d6a07824 */ /* 0x000fe200078e00ff */
[CC--:B------:R-:W-:Y:S01]  /*0ba0*/  LEA.HI R217, R3.reuse, R0.reuse, RZ, 0x3 ;  /* 0x0000000003d97211 */ /* 0x0c0fe200078f18ff */
[----:B------:R-:W-:Y:S01]  /*0bb0*/  IMAD.IADD R220, R0, 0x1, -R11 ;  /* 0x0000000100dc7824 */ /* 0x000fe200078e0a0b */
[----:B------:R-:W-:Y:S01]  /*0bc0*/  IADD3 R7, R6, -R7, RZ ;  /* 0x8000000706077210 */ /* 0x000fe20007ffe0ff */
[C---:B------:R-:W-:Y:S01]  /*0bd0*/  VIADD R169, R160.reuse, 0x20 ;  /* 0x00000020a0a97836 */ /* 0x040fe20000000000 */
[----:B------:R-:W-:Y:S01]  /*0be0*/  LEA.HI R6, R3, R0, RZ, 0x5 ;  /* 0x0000000003067211 */ /* 0x000fe200078f28ff */
[C---:B------:R-:W-:Y:S01]  /*0bf0*/  VIADD R173, R160.reuse, 0x50 ;  /* 0x00000050a0ad7836 */ /* 0x040fe20000000000 */
[----:B------:R-:W-:Y:S01]  /*0c00*/  LOP3.LUT R3, R217, 0xfffffff8, RZ, 0xc0, !PT ;  /* 0xfffffff8d9037812 */ /* 0x000fe200078ec0ff */
[C---:B------:R-:W-:Y:S01]  /*0c10*/  IMAD.IADD R13, R160.reuse, 0x1, R169 ;  /* 0x00000001a00d7824 */ /* 0x040fe200078e02a9 */
[----:B------:R-:W-:Y:S01]  /*0c20*/  LOP3.LUT R5, R5, 0x3fffff0, RZ, 0xc0, !PT ;  /* 0x03fffff005057812 */ /* 0x000fe200078ec0ff */
[----:B------:R-:W-:Y:S01]  /*0c30*/  IMAD.SHL.U32 R20, R173, 0x2, RZ ;  /* 0x00000002ad147824 */ /* 0x000fe200078e00ff */
[C---:B------:R-:W-:Y:S01]  /*0c40*/  IADD3 R171, R160.reuse, 0x40, RZ ;  /* 0x00000040a0ab7810 */ /* 0x040fe20007ffe0ff */
[----:B------:R-:W-:Y:S01]  /*0c50*/  VIADD R170, R160, 0x10 ;  /* 0x00000010a0aa7836 */ /* 0x000fe20000000000 */
[----:B------:R-:W-:Y:S01]  /*0c60*/  SHF.R.S32.HI R9, RZ, 0x1f, R220 ;  /* 0x0000001fff097819 */ /* 0x000fe200000114dc */
[----:B------:R-:W-:Y:S01]  /*0c70*/  IMAD.SHL.U32 R225, R169, 0x2, RZ ;  /* 0x00000002a9e17824 */ /* 0x000fe200078e00ff */
[----:B------:R-:W-:Y:S01]  /*0c80*/  IADD3 R186, R0, -R3, RZ ;  /* 0x8000000300ba7210 */ /* 0x000fe20007ffe0ff */
[----:B------:R-:W-:Y:S01]  /*0c90*/  IMAD.SHL.U32 R222, R170, 0x2, RZ ;  /* 0x00000002aade7824 */ /* 0x000fe200078e00ff */
[----:B------:R-:W-:Y:S01]  /*0ca0*/  SHF.R.S32.HI R6, RZ, 0x5, R6 ;  /* 0x00000005ff067819 */ /* 0x000fe20000011406 */
[----:B------:R-:W-:Y:S01]  /*0cb0*/  IMAD.SHL.U32 R229, R171, 0x2, RZ ;  /* 0x00000002abe57824 */ /* 0x000fe200078e00ff */
[----:B------:R-:W-:Y:S01]  /*0cc0*/  IADD3 R5, R0, -R5, RZ ;  /* 0x8000000500057210 */ /* 0x000fe20007ffe0ff */
[----:B------:R-:W-:Y:S01]  /*0cd0*/  IMAD.IADD R0, R160, 0x1, R171 ;  /* 0x00000001a0007824 */ /* 0x000fe200078e02ab */
[--C-:B------:R-:W-:Y:S01]  /*0ce0*/  SHF.R.S32.HI R166, RZ, 0x2, R8.reuse ;  /* 0x00000002ffa67819 */ /* 0x100fe20000011408 */
[C---:B------:R-:W-:Y:S01]  /*0cf0*/  IMAD.SHL.U32 R179, R6.reuse, 0x200, RZ ;  /* 0x0000020006b37824 */ /* 0x040fe200078e00ff */
[----:B------:R-:W-:Y:S01]  /*0d00*/  SHF.R.S32.HI R3, RZ, 0x1f, R8 ;  /* 0x0000001fff037819 */ /* 0x000fe20000011408 */
[----:B------:R-:W-:Y:S01]  /*0d10*/  IMAD R16, R6, 0x10, R5 ;  /* 0x0000001006107824 */ /* 0x000fe200078e0205 */
[----:B------:R-:W-:Y:S01]  /*0d20*/  LEA.HI R10, R9, R220, RZ, 0x2 ;  /* 0x000000dc090a7211 */ /* 0x000fe200078f10ff */
[----:B------:R-:W-:Y:S01]  /*0d30*/  IMAD.SHL.U32 R184, R186, 0x8, RZ ;  /* 0x00000008bab87824 */ /* 0x000fe200078e00ff */
[----:B------:R-:W-:Y:S01]  /*0d40*/  LEA.HI R3, R3, R166, RZ, 0x3 ;  /* 0x000000a603037211 */ /* 0x000fe200078f18ff */
[----:B------:R-:W-:Y:S01]  /*0d50*/  IMAD R15, R16, 0x8, R7 ;  /* 0x00000008100f7824 */ /* 0x000fe200078e0207 */
[--C-:B------:R-:W-:Y:S01]  /*0d60*/  SHF.R.S32.HI R11, RZ, 0x2, R10.reuse ;  /* 0x00000002ff0b7819 */ /* 0x100fe2000001140a */
[----:B------:R-:W-:Y:S01]  /*0d70*/  VIADD R185, R184, 0x40 ;  /* 0x00000040b8b97836 */ /* 0x000fe20000000000 */
[----:B------:R-:W-:-:S02]  /*0d80*/  SHF.R.S32.HI R12, RZ, 0x1f, R10 ;  /* 0x0000001fff0c7819 */ /* 0x000fc4000001140a */
[----:B------:R-:W-:Y:S02]  /*0d90*/  SHF.R.S32.HI R5, RZ, 0x1f, R0 ;  /* 0x0000001fff057819 */ /* 0x000fe40000011400 */
[----:B------:R-:W-:Y:S02]  /*0da0*/  IADD3 R18, R166, 0x40, RZ ;  /* 0x00000040a6127810 */ /* 0x000fe40007ffe0ff */
[----:B------:R-:W-:Y:S02]  /*0db0*/  LOP3.LUT R3, R3, 0xfffffff8, RZ, 0xc0, !PT ;  /* 0xfffffff803037812 */ /* 0x000fe400078ec0ff */
[----:B------:R-:W-:Y:S01]  /*0dc0*/  LEA.HI R12, R12, R11, RZ, 0x3 ;  /* 0x0000000b0c0c7211 */ /* 0x000fe200078f18ff */
[----:B------:R-:W-:Y:S01]  /*0dd0*/  IMAD.SHL.U32 R168, R18, 0x40, RZ ;  /* 0x0000004012a87824 */ /* 0x000fe200078e00ff */
[----:B------:R-:W-:Y:S01]  /*0de0*/  SHF.R.S32.HI R19, RZ, 0x7, R4 ;  /* 0x00000007ff137819 */ /* 0x000fe20000011404 */
[----:B------:R-:W-:Y:S01]  /*0df0*/  IMAD.IADD R219, R166, 0x1, -R3 ;  /* 0x00000001a6db7824 */ /* 0x000fe200078e0a03 */
[----:B------:R-:W-:-:S02]  /*0e00*/  LEA.HI R164, R5, R0, RZ, 0x3 ;  /* 0x0000000005a47211 */ /* 0x000fc400078f18ff */
[----:B------:R-:W-:Y:S01]  /*0e10*/  LEA.HI R5, R5, R0, RZ, 0x6 ;  /* 0x0000000005057211 */ /* 0x000fe200078f30ff */
[----:B------:R-:W-:Y:S01]  /*0e20*/  IMAD.SHL.U32 R177, R219, 0x40, RZ ;  /* 0x00000040dbb17824 */ /* 0x000fe200078e00ff */
[----:B------:R-:W-:Y:S01]  /*0e30*/  SHF.R.S32.HI R0, RZ, 0x1f, R18 ;  /* 0x0000001fff007819 */ /* 0x000fe20000011412 */
[----:B------:R0:W-:Y:S01]  /*0e40*/  STL [R1+0x64], R19 ;  /* 0x0000641301007387 */ /* 0x0001e20000100800 */
[----:B------:R-:W-:Y:S02]  /*0e50*/  LOP3.LUT R12, R12, 0xfffffff8, RZ, 0xc0, !PT ;  /* 0xfffffff80c0c7812 */ /* 0x000fe400078ec0ff */
[----:B------:R-:W-:Y:S02]  /*0e60*/  LEA.HI R9, R9, R220, RZ, 0x5 ;  /* 0x000000dc09097211 */ /* 0x000fe400078f28ff */
[----:B------:R-:W-:Y:S01]  /*0e70*/  LEA.HI R4, R4, R19, RZ, 0x1 ;  /* 0x0000001304047211 */ /* 0x000fe200078f08ff */
[----:B------:R-:W-:Y:S01]  /*0e80*/  IMAD.IADD R12, R11, 0x1, -R12 ;  /* 0x000000010b0c7824 */ /* 0x000fe200078e0a0c */
[----:B------:R-:W-:-:S02]  /*0e90*/  SHF.R.S32.HI R14, RZ, 0x1f, R13 ;  /* 0x0000001fff0e7819 */ /* 0x000fc4000001140d */
[----:B------:R-:W-:Y:S01]  /*0ea0*/  LEA.HI R0, R0, R18, RZ, 0x3 ;  /* 0x0000001200007211 */ /* 0x000fe200078f18ff */
[----:B------:R-:W-:Y:S01]  /*0eb0*/  IMAD.MOV.U32 R18, RZ, RZ, RZ ;  /* 0x000000ffff127224 */ /* 0x000fe200078e00ff */
[----:B------:R-:W-:Y:S02]  /*0ec0*/  SHF.R.S32.HI R9, RZ, 0x5, R9 ;  /* 0x00000005ff097819 */ /* 0x000fe40000011409 */
[----:B------:R-:W-:Y:S02]  /*0ed0*/  LOP3.LUT R4, R4, 0x3fffffe, RZ, 0xc0, !PT ;  /* 0x03fffffe04047812 */ /* 0x000fe400078ec0ff */
[CC--:B------:R-:W-:Y:S01]  /*0ee0*/  LEA.HI R163, R14.reuse, R13.reuse, RZ, 0x3 ;  /* 0x0000000d0ea37211 */ /* 0x0c0fe200078f18ff */
[----:B------:R-:W-:Y:S01]  /*0ef0*/  IMAD R9, R9, 0x10, R12 ;  /* 0x0000001009097824 */ /* 0x000fe200078e020c */
[----:B------:R-:W-:Y:S01]  /*0f00*/  LEA.HI R13, R14, R13, RZ, 0x6 ;  /* 0x0000000d0e0d7211 */ /* 0x000fe200078f30ff */
[----:B------:R-:W-:Y:S01]  /*0f10*/  IMAD.IADD R4, R19, 0x1, -R4 ;  /* 0x0000000113047824 */ /* 0x000fe200078e0a04 */
[----:B------:R-:W-:-:S02]  /*0f20*/  SHF.L.U32 R0, R0, 0x6, RZ ;  /* 0x0000000600007819 */ /* 0x000fc400000006ff */
[----:B------:R-:W-:Y:S01]  /*0f30*/  LOP3.LUT R177, R177, 0x1c0, RZ, 0xc0, !PT ;  /* 0x000001c0b1b17812 */ /* 0x000fe200078ec0ff */
[----:B------:R-:W-:Y:S01]  /*0f40*/  IMAD.SHL.U32 R13, R13, 0x80, RZ ;  /* 0x000000800d0d7824 */ /* 0x000fe200078e00ff */
[----:B------:R-:W-:Y:S02]  /*0f50*/  LOP3.LUT R180, R0, 0xfffffe00, RZ, 0xc0, !PT ;  /* 0xfffffe0000b47812 */ /* 0x000fe400078ec0ff */
[----:B------:R-:W-:Y:S02]  /*0f60*/  LOP3.LUT R168, R168, 0x1c0, RZ, 0xc0, !PT ;  /* 0x000001c0a8a87812 */ /* 0x000fe400078ec0ff */
[----:B------:R-:W-:Y:S02]  /*0f70*/  SHF.L.U32 R0, R5, 0x7, RZ ;  /* 0x0000000705007819 */ /* 0x000fe400000006ff */
[----:B------:R-:W-:Y:S02]  /*0f80*/  SHF.R.U32.HI R178, RZ, 0x3, R177 ;  /* 0x00000003ffb27819 */ /* 0x000fe400000116b1 */
[----:B------:R-:W-:-:S02]  /*0f90*/  LOP3.LUT R3, R177, 0x38, R163, 0xf8, !PT ;  /* 0x00000038b1037812 */ /* 0x000fc400078ef8a3 */
[----:B------:R-:W-:Y:S02]  /*0fa0*/  LEA R11, R4, R9, 0x6 ;  /* 0x00000009040b7211 */ /* 0x000fe400078e30ff */
[----:B------:R-:W-:Y:S02]  /*0fb0*/  SHF.R.U32.HI R12, RZ, 0x3, R168 ;  /* 0x00000003ff0c7819 */ /* 0x000fe400000116a8 */
[----:B------:R-:W-:Y:S01]  /*0fc0*/  LOP3.LUT R4, R168, 0x38, R163, 0xf8, !PT ;  /* 0x00000038a8047812 */ /* 0x000fe200078ef8a3 */
[----:B------:R-:W-:Y:S01]  /*0fd0*/  STL [R1+0x68], R11 ;  /* 0x0000680b01007387 */ /* 0x000fe20000100800 */
[----:B------:R-:W-:Y:S02]  /*0fe0*/  LOP3.LUT R6, R0, 0xffffe000, RZ, 0xc0, !PT ;  /* 0xffffe00000067812 */ /* 0x000fe400078ec0ff */
[----:B------:R-:W-:Y:S01]  /*0ff0*/  LOP3.LUT R13, R13, 0xffffe000, RZ, 0xc0, !PT ;  /* 0xffffe0000d0d7812 */ /* 0x000fe200078ec0ff */
[----:B------:R-:W-:Y:S01]  /*1000*/  STL [R1+0x40], R20 ;  /* 0x0000401401007387 */ /* 0x000fe20000100800 */
[----:B------:R-:W-:-:S02]  /*1010*/  LOP3.LUT R0, R3, R178, RZ, 0x3c, !PT ;  /* 0x000000b203007212 */ /* 0x000fc400078e3cff */
[--C-:B------:R-:W-:Y:S02]  /*1020*/  LOP3.LUT R5, R177, 0x38, R164.reuse, 0xf8, !PT ;  /* 0x00000038b1057812 */ /* 0x100fe400078ef8a4 */
[----:B------:R-:W-:Y:S02]  /*1030*/  LOP3.LUT R3, R4, R12, RZ, 0x3c, !PT ;  /* 0x0000000c04037212 */ /* 0x000fe400078e3cff */
[----:B------:R-:W-:Y:S02]  /*1040*/  IADD3 R4, R0, R13, R179 ;  /* 0x0000000d00047210 */ /* 0x000fe40007ffe0b3 */
[----:B------:R-:W-:Y:S02]  /*1050*/  LOP3.LUT R7, R168, 0x38, R164, 0xf8, !PT ;  /* 0x00000038a8077812 */ /* 0x000fe400078ef8a4 */
[----:B------:R-:W-:Y:S02]  /*1060*/  LOP3.LUT R5, R5, R178, RZ, 0x3c, !PT ;  /* 0x000000b205057212 */ /* 0x000fe400078e3cff */
[----:B------:R-:W-:-:S02]  /*1070*/  LEA.HI R0, R214, R214, RZ, 0x1 ;  /* 0x000000d6d6007211 */ /* 0x000fc400078f08ff */
[----:B------:R-:W-:Y:S02]  /*1080*/  IADD3 R13, R3, R13, R180 ;  /* 0x0000000d030d7210 */ /* 0x000fe40007ffe0b4 */
[----:B------:R-:W-:Y:S02]  /*1090*/  LOP3.LUT R7, R7, R12, RZ, 0x3c, !PT ;  /* 0x0000000c07077212 */ /* 0x000fe400078e3cff */
[----:B------:R-:W-:Y:S02]  /*10a0*/  IADD3 R8, R5, R6, R179 ;  /* 0x0000000605087210 */ /* 0x000fe40007ffe0b3 */
[----:B------:R-:W-:Y:S02]  /*10b0*/  LOP3.LUT R3, R0, 0x1ffffffe, RZ, 0xc0, !PT ;  /* 0x1ffffffe00037812 */ /* 0x000fe400078ec0ff */
[----:B------:R-:W-:Y:S02]  /*10c0*/  SHF.L.U32 R16, R214, 0x3, RZ ;  /* 0x00000003d6107819 */ /* 0x000fe400000006ff */
[----:B------:R-:W-:-:S02]  /*10d0*/  SHF.R.S32.HI R0, RZ, 0x1f, R184 ;  /* 0x0000001fff007819 */ /* 0x000fc400000114b8 */
[----:B------:R-:W-:Y:S01]  /*10e0*/  LOP3.LUT R5, R10, 0x7ffffffc, RZ, 0xc0, !PT ;  /* 0x7ffffffc0a057812 */ /* 0x000fe200078ec0ff */
[C---:B0-----:R-:W-:Y:S01]  /*10f0*/  VIADD R19, R16.reuse, 0x60 ;  /* 0x0000006010137836 */ /* 0x041fe20000000000 */
[----:B------:R-:W-:Y:S01]  /*1100*/  SHF.R.S32.HI R0, RZ, 0x1f, R169 ;  /* 0x0000001fff007819 */ /* 0x000fe200000114a9 */
[----:B------:R-:W-:Y:S01]  /*1110*/  VIADD R23, R16, 0xa0 ;  /* 0x000000a010177836 */ /* 0x000fe20000000000 */
[----:B------:R-:W-:Y:S01]  /*1120*/  SHF.R.S32.HI R10, RZ, 0x1f, R173 ;  /* 0x0000001fff0a7819 */ /* 0x000fe200000114ad */
[----:B------:R-:W-:Y:S01]  /*1130*/  IMAD.IADD R5, R220, 0x1, -R5 ;  /* 0x00000001dc057824 */ /* 0x000fe200078e0a05 */
[----:B------:R-:W-:Y:S02]  /*1140*/  IADD3 R6, R7, R6, R180 ;  /* 0x0000000607067210 */ /* 0x000fe40007ffe0b4 */
[----:B------:R-:W-:Y:S01]  /*1150*/  LOP3.LUT R7, R168, 0x38, R16, 0xf8, !PT ;  /* 0x00000038a8077812 */ /* 0x000fe200078ef810 */
[----:B------:R-:W-:Y:S01]  /*1160*/  IMAD.SHL.U32 R199, R5, 0x2, RZ ;  /* 0x0000000205c77824 */ /* 0x000fe200078e00ff */
[----:B------:R-:W-:-:S02]  /*1170*/  SHF.R.S32.HI R14, RZ, 0x1f, R185 ;  /* 0x0000001fff0e7819 */ /* 0x000fc400000114b9 */
[----:B------:R-:W-:Y:S01]  /*1180*/  SHF.L.U32 R14, R15, 0x3, RZ ;  /* 0x000000030f0e7819 */ /* 0x000fe200000006ff */
[----:B------:R-:W-:Y:S01]  /*1190*/  VIADD R211, R199, 0x28 ;  /* 0x00000028c7d37836 */ /* 0x000fe20000000000 */
[----:B------:R-:W-:Y:S01]  /*11a0*/  SHF.L.U64.HI R223, R169, 0x1, R0 ;  /* 0x00000001a9df7819 */ /* 0x000fe20000010200 */
[----:B------:R-:W-:Y:S01]  /*11b0*/  VIADD R208, R199, 0x40 ;  /* 0x00000040c7d07836 */ /* 0x000fe20000000000 */
[----:B------:R-:W-:Y:S01]  /*11c0*/  SHF.L.U64.HI R0, R173, 0x1, R10 ;  /* 0x00000001ad007819 */ /* 0x000fe2000001020a */
[----:B------:R-:W-:Y:S01]  /*11d0*/  STL [R1+0x70], R14 ;  /* 0x0000700e01007387 */ /* 0x000fe20000100800 */
[----:B------:R-:W-:Y:S01]  /*11e0*/  LOP3.LUT R7, R180, R7, R12, 0xf6, !PT ;  /* 0x00000007b4077212 */ /* 0x000fe200078ef60c */
[C---:B------:R-:W-:Y:S01]  /*11f0*/  VIADD R205, R199.reuse, 0x58 ;  /* 0x00000058c7cd7836 */ /* 0x040fe20000000000 */
[C---:B------:R-:W-:Y:S01]  /*1200*/  IADD3 R213, R199.reuse, 0x18, RZ ;  /* 0x00000018c7d57810 */ /* 0x040fe20007ffe0ff */
[----:B------:R0:W-:Y:S01]  /*1210*/  STL [R1+0x3c], R0 ;  /* 0x00003c0001007387 */ /* 0x0001e20000100800 */
[C---:B------:R-:W-:Y:S01]  /*1220*/  VIADD R202, R199.reuse, 0x70 ;  /* 0x00000070c7ca7836 */ /* 0x040fe20000000000 */
[C---:B------:R-:W-:Y:S01]  /*1230*/  IADD3 R210, R199.reuse, 0x30, RZ ;  /* 0x00000030c7d27810 */ /* 0x040fe20007ffe0ff */
[C---:B------:R-:W-:Y:S01]  /*1240*/  VIADD R212, R199.reuse, 0x20 ;  /* 0x00000020c7d47836 */ /* 0x040fe20000000000 */
[C---:B------:R-:W-:Y:S01]  /*1250*/  IADD3 R207, R199.reuse, 0x48, RZ ;  /* 0x00000048c7cf7810 */ /* 0x040fe20007ffe0ff */
[C---:B------:R-:W-:Y:S01]  /*1260*/  VIADD R209, R199.reuse, 0x38 ;  /* 0x00000038c7d17836 */ /* 0x040fe20000000000 */
[C---:B------:R-:W-:Y:S01]  /*1270*/  IADD3 R204, R199.reuse, 0x60, RZ ;  /* 0x00000060c7cc7810 */ /* 0x040fe20007ffe0ff */
[C---:B------:R-:W-:Y:S01]  /*1280*/  VIADD R206, R199.reuse, 0x50 ;  /* 0x00000050c7ce7836 */ /* 0x040fe20000000000 */
[----:B------:R-:W-:Y:S01]  /*1290*/  LEA R4, R4, UR59, 0x1 ;  /* 0x0000003b04047c11 */ /* 0x000fe2000f8e08ff */
[----:B------:R-:W-:Y:S01]  /*12a0*/  VIADD R203, R199, 0x68 ;  /* 0x00000068c7cb7836 */ /* 0x000fe20000000000 */
[----:B0-----:R-:W-:-:S02]  /*12b0*/  LEA R0, R7, UR59, 0x1 ;  /* 0x0000003b07007c11 */ /* 0x001fc4000f8e08ff */
[----:B------:R-:W-:Y:S02]  /*12c0*/  IADD3 R201, R199, 0x78, RZ ;  /* 0x00000078c7c97810 */ /* 0x000fe40007ffe0ff */
[----:B------:R-:W-:Y:S01]  /*12d0*/  SHF.R.S32.HI R5, RZ, 0x1f, R213 ;  /* 0x0000001fff057819 */ /* 0x000fe200000114d5 */
[----:B------:R0:W-:Y:S01]  /*12e0*/  STL [R1+0x5c], R0 ;  /* 0x00005c0001007387 */ /* 0x0001e20000100800 */
[----:B------:R-:W-:Y:S02]  /*12f0*/  IADD3 R3, R214, -R3, RZ ;  /* 0x80000003d6037210 */ /* 0x000fe40007ffe0ff */
[----:B------:R-:W-:Y:S01]  /*1300*/  SHF.R.S32.HI R5, RZ, 0x1f, R210 ;  /* 0x0000001fff057819 */ /* 0x000fe200000114d2 */
[----:B------:R1:W-:Y:S01]  /*1310*/  STL [R1+0x60], R4 ;  /* 0x0000600401007387 */ /* 0x0003e20000100800 */
[----:B------:R-:W-:Y:S02]  /*1320*/  SHF.R.S32.HI R5, RZ, 0x1f, R207 ;  /* 0x0000001fff057819 */ /* 0x000fe400000114cf */
[----:B------:R-:W-:-:S02]  /*1330*/  SHF.R.S32.HI R5, RZ, 0x1f, R204 ;  /* 0x0000001fff057819 */ /* 0x000fc400000114cc */
[----:B------:R-:W-:Y:S02]  /*1340*/  SHF.R.S32.HI R5, RZ, 0x1f, R201 ;  /* 0x0000001fff057819 */ /* 0x000fe400000114c9 */
[----:B0-----:R-:W-:Y:S02]  /*1350*/  SHF.R.S32.HI R0, RZ, 0x1f, R211 ;  /* 0x0000001fff007819 */ /* 0x001fe400000114d3 */
[----:B------:R-:W-:Y:S02]  /*1360*/  SHF.R.S32.HI R0, RZ, 0x1f, R208 ;  /* 0x0000001fff007819 */ /* 0x000fe400000114d0 */
[----:B------:R-:W-:Y:S02]  /*1370*/  SHF.R.S32.HI R0, RZ, 0x1f, R205 ;  /* 0x0000001fff007819 */ /* 0x000fe400000114cd */
[----:B------:R-:W-:Y:S02]  /*1380*/  SHF.R.S32.HI R0, RZ, 0x1f, R202 ;  /* 0x0000001fff007819 */ /* 0x000fe400000114ca */
[----:B------:R-:W-:-:S02]  /*1390*/  LEA R0, R13, UR59, 0x1 ;  /* 0x0000003b0d007c11 */ /* 0x000fc4000f8e08ff */
[----:B------:R-:W-:Y:S02]  /*13a0*/  LEA R5, R8, UR59, 0x1 ;  /* 0x0000003b08057c11 */ /* 0x000fe4000f8e08ff */
[----:B-1----:R-:W-:Y:S01]  /*13b0*/  LEA R4, R6, UR59, 0x1 ;  /* 0x0000003b06047c11 */ /* 0x002fe2000f8e08ff */
[----:B------:R0:W-:Y:S01]  /*13c0*/  STL [R1+0x50], R0 ;  /* 0x0000500001007387 */ /* 0x0001e20000100800 */
[----:B------:R-:W-:Y:S02]  /*13d0*/  IADD3 R172, R160, 0x30, RZ ;  /* 0x00000030a0ac7810 */ /* 0x000fe40007ffe0ff */
[----:B------:R-:W-:Y:S01]  /*13e0*/  IADD3 R22, R16, 0x80, RZ ;  /* 0x0000008010167810 */ /* 0x000fe20007ffe0ff */
[----:B------:R1:W-:Y:S01]  /*13f0*/  STL [R1+0x58], R5 ;  /* 0x0000580501007387 */ /* 0x0003e20000100800 */
[----:B------:R-:W-:Y:S02]  /*1400*/  SHF.R.S32.HI R221, RZ, 0x1f, R170 ;  /* 0x0000001fffdd7819 */ /* 0x000fe400000114aa */
[----:B------:R-:W-:-:S02]  /*1410*/  SHF.R.S32.HI R9, RZ, 0x1f, R172 ;  /* 0x0000001fff097819 */ /* 0x000fc400000114ac */
[----:B------:R-:W-:Y:S01]  /*1420*/  SHF.R.S32.HI R228, RZ, 0x1f, R171 ;  /* 0x0000001fffe47819 */ /* 0x000fe200000114ab */
[----:B0-----:R-:W-:Y:S01]  /*1430*/  IMAD R0, R3, 0x8, R11 ;  /* 0x0000000803007824 */ /* 0x001fe200078e020b */
[----:B------:R-:W-:Y:S02]  /*1440*/  SHF.R.S32.HI R7, RZ, 0x1f, R212 ;  /* 0x0000001fff077819 */ /* 0x000fe400000114d4 */
[----:B------:R-:W-:Y:S02]  /*1450*/  SHF.R.S32.HI R7, RZ, 0x1f, R209 ;  /* 0x0000001fff077819 */ /* 0x000fe400000114d1 */
[----:B------:R1:W-:Y:S01]  /*1460*/  STL [R1+0x6c], R0 ;  /* 0x00006c0001007387 */ /* 0x0003e20000100800 */
[----:B------:R-:W-:Y:S02]  /*1470*/  SHF.R.S32.HI R7, RZ, 0x1f, R206 ;  /* 0x0000001fff077819 */ /* 0x000fe400000114ce */
[----:B------:R-:W-:Y:S01]  /*1480*/  SHF.R.S32.HI R217, RZ, 0x3, R217 ;  /* 0x00000003ffd97819 */ /* 0x000fe200000114d9 */
[----:B------:R1:W-:Y:S01]  /*1490*/  STL [R1+0x4c], R4 ;  /* 0x00004c0401007387 */ /* 0x0003e20000100800 */
[----:B------:R-:W-:-:S02]  /*14a0*/  SHF.R.S32.HI R17, RZ, 0x1f, R16 ;  /* 0x0000001fff117819 */ /* 0x000fc40000011410 */
[----:B------:R-:W-:Y:S02]  /*14b0*/  SHF.R.S32.HI R165, RZ, 0x1f, R19 ;  /* 0x0000001fffa57819 */ /* 0x000fe40000011413 */
[----:B------:R-:W-:Y:S02]  /*14c0*/  SHF.R.S32.HI R176, RZ, 0x1f, R22 ;  /* 0x0000001fffb07819 */ /* 0x000fe40000011416 */
[----:B------:R-:W-:Y:S02]  /*14d0*/  SHF.R.S32.HI R175, RZ, 0x1f, R23 ;  /* 0x0000001fffaf7819 */ /* 0x000fe40000011417 */
[----:B------:R-:W-:Y:S02]  /*14e0*/  SHF.L.U32 R227, R172, 0x1, RZ ;  /* 0x00000001ace37819 */ /* 0x000fe400000006ff */
[----:B------:R-:W-:Y:S02]  /*14f0*/  SHF.L.U64.HI R221, R170, 0x1, R221 ;  /* 0x00000001aadd7819 */ /* 0x000fe400000102dd */
[----:B------:R-:W-:-:S02]  /*1500*/  SHF.L.U64.HI R226, R172, 0x1, R9 ;  /* 0x00000001ace27819 */ /* 0x000fc40000010209 */
[----:B------:R-:W-:Y:S02]  /*1510*/  SHF.L.U64.HI R228, R171, 0x1, R228 ;  /* 0x00000001abe47819 */ /* 0x000fe400000102e4 */
[----:B------:R-:W-:Y:S02]  /*1520*/  SHF.R.S32.HI R163, RZ, 0x3, R163 ;  /* 0x00000003ffa37819 */ /* 0x000fe400000114a3 */
[----:B------:R-:W-:Y:S02]  /*1530*/  SHF.R.S32.HI R164, RZ, 0x3, R164 ;  /* 0x00000003ffa47819 */ /* 0x000fe400000114a4 */
[----:B-1----:R-:W-:-:S07]  /*1540*/  SHF.R.S32.HI R7, RZ, 0x1f, R203 ;  /* 0x0000001fff077819 */ /* 0x002fce00000114cb */
.L_x_668:
[----:B0-----:R-:W0:Y:S01]  /*1550*/  LDC.64 R188, c[0x0][0xc88] ;  /* 0x00032200ffbc7b82 */ /* 0x001e220000000a00 */
[----:B------:R-:W-:Y:S01]  /*1560*/  ULDC.64 UR4, c[0x0][0xa28] ;  /* 0x00028a0000047ab9 */ /* 0x000fe20000000a00 */
[----:B------:R-:W-:Y:S01]  /*1570*/  ULDC.64 UR8, c[0x0][0xa18] ;  /* 0x0002860000087ab9 */ /* 0x000fe20000000a00 */
[----:B------:R-:W-:Y:S01]  /*1580*/  ULDC.64 UR6, c[0x0][0xa08] ;  /* 0x0002820000067ab9 */ /* 0x000fe20000000a00 */
[----:B0-----:R-:W-:-:S06]  /*1590*/  IMAD.WIDE R188, R147, 0x4, R188 ;  /* 0x0000000493bc7825 */ /* 0x001fcc00078e02bc */
[----:B------:R-:W2:Y:S01]  /*15a0*/  LDG.E R188, desc[UR56][R188.64] ;  /* 0x00000038bcbc7981 */ /* 0x000ea2000c1e1900 */
[----:B------:R-:W-:Y:S01]  /*15b0*/  ISETP.NE.U32.AND P2, PT, RZ, UR4, PT ;  /* 0x00000004ff007c0c */ /* 0x000fe2000bf45070 */
[----:B------:R-:W-:Y:S01]  /*15c0*/  IMAD.MOV.U32 R129, RZ, RZ, RZ ;  /* 0x000000ffff817224 */ /* 0x000fe200078e00ff */
[----:B------:R-:W-:Y:S02]  /*15d0*/  ISETP.NE.U32.AND P1, PT, RZ, UR8, PT ;  /* 0x00000008ff007c0c */ /* 0x000fe4000bf25070 */
[----:B------:R-:W-:Y:S02]  /*15e0*/  ISETP.NE.AND.EX P2, PT, RZ, UR5, PT, P2 ;  /* 0x00000005ff007c0c */ /* 0x000fe4000bf45320 */
[----:B------:R-:W-:Y:S02]  /*15f0*/  ISETP.NE.AND.EX P1, PT, RZ, UR9, PT, P1 ;  /* 0x00000009ff007c0c */ /* 0x000fe4000bf25310 */
[----:B------:R-:W-:Y:S02]  /*1600*/  ISETP.NE.U32.AND P0, PT, RZ, UR6, PT ;  /* 0x00000006ff007c0c */ /* 0x000fe4000bf05070 */
[----:B------:R-:W-:-:S02]  /*1610*/  MOV R11, RZ ;  /* 0x000000ff000b7202 */ /* 0x000fc40000000f00 */
[----:B------:R-:W-:Y:S02]  /*1620*/  ISETP.NE.AND.EX P0, PT, RZ, UR7, PT, P0 ;  /* 0x00000007ff007c0c */ /* 0x000fe4000bf05300 */
[----:B--2---:R-:W-:Y:S01]  /*1630*/  SHF.R.S32.HI R216, RZ, 0x1f, R188 ;  /* 0x0000001fffd87819 */ /* 0x004fe200000114bc */
[C---:B------:R-:W-:Y:S02]  /*1640*/  IMAD.SHL.U32 R189, R188.reuse, 0x4, RZ ;  /* 0x00000004bcbd7824 */ /* 0x040fe400078e00ff */
[C---:B---3--:R-:W-:Y:S02]  /*1650*/  @P2 LEA R6, P3, R188.reuse, UR4, 0x2 ;  /* 0x00000004bc062c11 */ /* 0x048fe4000f8610ff */
[C-C-:B------:R-:W-:Y:S02]  /*1660*/  SHF.L.U64.HI R190, R188.reuse, 0x2, R216.reuse ;  /* 0x00000002bcbe7819 */ /* 0x140fe400000102d8 */
[----:B------:R-:W-:Y:S01]  /*1670*/  @P2 LEA.HI.X R7, R188, UR5, R216, 0x2, P3 ;  /* 0x00000005bc072c11 */ /* 0x000fe200098f14d8 */
[----:B------:R-:W-:Y:S01]  /*1680*/  ULDC UR4, c[0x0][0x288] ;  /* 0x0000a20000047ab9 */ /* 0x000fe20000000800 */
[----:B------:R-:W-:-:S03]  /*1690*/  IADD3 R4, P4, R189, UR6, RZ ;  /* 0x00000006bd047c10 */ /* 0x000fc6000ff9e0ff */
[----:B------:R0:W5:Y:S01]  /*16a0*/  @P2 LDG.E R11, desc[UR56][R6.64] ;  /* 0x00000038060b2981 */ /* 0x000162000c1e1900 */
[----:B------:R-:W-:Y:S01]  /*16b0*/  @P1 IADD3 R8, P2, R189, UR8, RZ ;  /* 0x00000008bd081c10 */ /* 0x000fe2000ff5e0ff */
[----:B------:R-:W-:Y:S01]  /*16c0*/  IMAD.U32 R143, RZ, RZ, UR4 ;  /* 0x00000004ff8f7e24 */ /* 0x000fe2000f8e00ff */
[C---:B------:R-:W-:Y:S01]  /*16d0*/  IADD3.X R5, R190.reuse, UR7, RZ, P4, !PT ;  /* 0x00000007be057c10 */ /* 0x040fe2000a7fe4ff */
[----:B------:R-:W-:Y:S01]  /*16e0*/  ULDC.64 UR4, c[0x0][0x418] ;  /* 0x0001060000047ab9 */ /* 0x000fe20000000a00 */
[----:B------:R-:W-:-:S03]  /*16f0*/  @P1 IADD3.X R9, R190, UR9, RZ, P2, !PT ;  /* 0x00000009be091c10 */ /* 0x000fc600097fe4ff */
[----:B------:R0:W5:Y:S01]  /*1700*/  @P0 LDG.E R129, desc[UR56][R4.64] ;  /* 0x0000003804810981 */ /* 0x000162000c1e1900 */
[----:B------:R-:W-:Y:S01]  /*1710*/  UISETP.NE.U32.AND UP0, UPT, UR4, URZ, UPT ;  /* 0x0000003f0400728c */ /* 0x000fe2000bf05070 */
[C---:B----4-:R-:W-:Y:S01]  /*1720*/  LOP3.LUT R3, R146.reuse, 0xff000000, RZ, 0xc0, !PT ;  /* 0xff00000092037812 */ /* 0x050fe200078ec0ff */
[----:B------:R-:W-:Y:S01]  /*1730*/  ULDC.64 UR8, c[0x0][0xa20] ;  /* 0x0002880000087ab9 */ /* 0x000fe20000000a00 */
[----:B------:R0:W5:Y:S01]  /*1740*/  @P1 LDG.E R143, desc[UR56][R8.64] ;  /* 0x00000038088f1981 */ /* 0x000162000c1e1900 */
[----:B------:R-:W-:Y:S01]  /*1750*/  UISETP.NE.AND.EX UP0, UPT, UR5, URZ, UPT, UP0 ;  /* 0x0000003f0500728c */ /* 0x000fe2000bf05300 */
[----:B------:R-:W-:Y:S01]  /*1760*/  ULDC UR4, c[0x0][0x424] ;  /* 0x0001090000047ab9 */ /* 0x000fe20000000800 */
[----:B------:R-:W-:Y:S02]  /*1770*/  ISETP.NE.U32.AND P2, PT, RZ, UR8, PT ;  /* 0x00000008ff007c0c */ /* 0x000fe4000bf45070 */
[----:B------:R-:W-:Y:S01]  /*1780*/  USEL UR4, UR4, 0x1, UP0 ;  /* 0x0000000104047887 */ /* 0x000fe20008000000 */
[----:B------:R-:W-:Y:S01]  /*1790*/  ULDC UR5, c[0x0][0x2f0] ;  /* 0x0000bc0000057ab9 */ /* 0x000fe20000000800 */
[----:B------:R-:W-:-:S02]  /*17a0*/  LOP3.LUT R0, R146, 0xff0000, RZ, 0xc0, !PT ;  /* 0x00ff000092007812 */ /* 0x000fc400078ec0ff */
[----:B------:R-:W-:Y:S01]  /*17b0*/  UIMAD UR4, UR4, UR5, URZ ;  /* 0x00000005040472a4 */ /* 0x000fe2000f8e023f */
[----:B------:R-:W-:Y:S02]  /*17c0*/  SHF.R.U32.HI R3, RZ, 0x8, R3 ;  /* 0x00000008ff037819 */ /* 0x000fe40000011603 */
[----:B------:R-:W-:Y:S01]  /*17d0*/  ISETP.NE.AND.EX P2, PT, RZ, UR9, PT, P2 ;  /* 0x00000009ff007c0c */ /* 0x000fe2000bf45320 */
[----:B------:R-:W-:Y:S01]  /*17e0*/  ULDC UR5, c[0x0][0x348] ;  /* 0x0000d20000057ab9 */ /* 0x000fe20000000800 */
[----:B------:R-:W-:Y:S02]  /*17f0*/  LEA.HI R187, R0, R3, RZ, 0x10 ;  /* 0x0000000300bb7211 */ /* 0x000fe400078f80ff */
[----:B------:R-:W-:Y:S02]  /*1800*/  LOP3.LUT R162, R146, 0xffff, RZ, 0xc0, !PT ;  /* 0x0000ffff92a27812 */ /* 0x000fe400078ec0ff */
[----:B------:R-:W-:Y:S01]  /*1810*/  MOV R192, R145 ;  /* 0x0000009100c07202 */ /* 0x000fe20000000f00 */
[----:B01----:R-:W-:Y:S06]  /*1820*/  @P1 BRA `(.L_x_447) ;  /* 0x0000000000241947 */ /* 0x003fec0003800000 */
[----:B------:R-:W-:Y:S02]  /*1830*/  ULDC.64 UR6, c[0x0][0xa00] ;  /* 0x0002800000067ab9 */ /* 0x000fe40000000a00 */
[----:B------:R-:W-:-:S04]  /*1840*/  ISETP.NE.U32.AND P1, PT, RZ, UR6, PT ;  /* 0x00000006ff007c0c */ /* 0x000fc8000bf25070 */
[----:B------:R-:W-:-:S13]  /*1850*/  ISETP.NE.AND.EX P1, PT, RZ, UR7, PT, P1 ;  /* 0x00000007ff007c0c */ /* 0x000fda000bf25310 */
[----:B------:R-:W-:Y:S05]  /*1860*/  @!P1 BRA `(.L_x_447) ;  /* 0x0000000000149947 */ /* 0x000fea0003800000 */
[----:B------:R-:W0:Y:S02]  /*1870*/  LDC.64 R6, c[0x0][0xa00] ;  /* 0x00028000ff067b82 */ /* 0x000e240000000a00 */
[----:B0-----:R-:W-:-:S05]  /*1880*/  IMAD.WIDE R6, R188, 0x4, R6 ;  /* 0x00000004bc067825 */ /* 0x001fca00078e0206 */
[----:B-----5:R-:W2:Y:S04]  /*1890*/  LDG.E R143, desc[UR56][R6.64] ;  /* 0x00000038068f7981 */ /* 0x020ea8000c1e1900 */
[----:B------:R-:W2:Y:S02]  /*18a0*/  LDG.E R0, desc[UR56][R6.64+0x4] ;  /* 0x0000043806007981 */ /* 0x000ea4000c1e1900 */
[----:B--2---:R-:W-:-:S07]  /*18b0*/  IMAD.IADD R143, R0, 0x1, -R143 ;  /* 0x00000001008f7824 */ /* 0x004fce00078e0a8f */
.L_x_447:
[----:B------:R-:W-:Y:S01]  /*18c0*/  IMAD.U32 R25, RZ, RZ, UR5 ;  /* 0x00000005ff197e24 */ /* 0x000fe2000f8e00ff */
[----:B------:R-:W-:Y:S01]  /*18d0*/  MOV R26, UR4 ;  /* 0x00000004001a7c02 */ /* 0x000fe20008000f00 */
[----:B------:R-:W-:Y:S06]  /*18e0*/  @!P2 BRA `(.L_x_448) ;  /* 0x000000000010a947 */ /* 0x000fec0003800000 */
[----:B------:R-:W-:-:S04]  /*18f0*/  IADD3 R26, P0, R189, UR8, RZ ;  /* 0x00000008bd1a7c10 */ /* 0x000fc8000ff1e0ff */
[----:B------:R-:W-:-:S05]  /*1900*/  IADD3.X R27, R190, UR9, RZ, P0, !PT ;  /* 0x00000009be1b7c10 */ /* 0x000fca00087fe4ff */
[----:B------:R0:W5:Y:S01]  /*1910*/  LDG.E R26, desc[UR56][R26.64] ;  /* 0x000000381a1a7981 */ /* 0x000162000c1e1900 */
[----:B------:R-:W-:Y:S05]  /*1920*/  BRA `(.L_x_449) ;  /* 0x0000000000107947 */ /* 0x000fea0003800000 */
.L_x_448:
[----:B------:R-:W-:Y:S05]  /*1930*/  @!P0 BRA `(.L_x_449) ;  /* 0x00000000000c8947 */ /* 0x000fea0003800000 */
[----:B------:R-:W2:Y:S04]  /*1940*/  LDG.E R3, desc[UR56][R4.64] ;  /* 0x0000003804037981 */ /* 0x000ea8000c1e1900 */
[----:B------:R-:W2:Y:S02]  /*1950*/  LDG.E R26, desc[UR56][R4.64+0x4] ;  /* 0x00000438041a7981 */ /* 0x000ea4000c1e1900 */
[----:B--2---:R-:W-:-:S07]  /*1960*/  IMAD.IADD R26, R26, 0x1, -R3 ;  /* 0x000000011a1a7824 */ /* 0x004fce00078e0a03 */
.L_x_449:
[----:B------:R-:W-:Y:S01]  /*1970*/  ULDC.64 UR4, c[0x0][0xa10] ;  /* 0x0002840000047ab9 */ /* 0x000fe20000000a00 */
[----:B0-----:R-:W2:Y:S01]  /*1980*/  LDL.LU R27, [R1+0x38] ;  /* 0x00003800011b7983 */ /* 0x001ea20000300800 */
[----:B------:R-:W-:-:S04]  /*1990*/  ISETP.NE.U32.AND P0, PT, RZ, UR4, PT ;  /* 0x00000004ff007c0c */ /* 0x000fc8000bf05070 */
[----:B------:R-:W-:Y:S01]  /*19a0*/  ISETP.NE.AND.EX P0, PT, RZ, UR5, PT, P0 ;  /* 0x00000005ff007c0c */ /* 0x000fe2000bf05300 */
[----:B------:R-:W-:-:S12]  /*19b0*/  ULDC.64 UR4, c[0x0][0xa30] ;  /* 0x00028c0000047ab9 */ /* 0x000fd80000000a00 */
[----:B------:R-:W0:Y:S02]  /*19c0*/  @P0 LDC.64 R4, c[0x0][0xa10] ;  /* 0x00028400ff040b82 */ /* 0x000e240000000a00 */
[----:B0-----:R-:W-:-:S05]  /*19d0*/  @P0 IMAD.WIDE R4, R188, 0x4, R4 ;  /* 0x00000004bc040825 */ /* 0x001fca00078e0204 */
[----:B------:R-:W3:Y:S04]  /*19e0*/  @P0 LDG.E R0, desc[UR56][R4.64] ;  /* 0x0000003804000981 */ /* 0x000ee8000c1e1900 */
[----:B------:R-:W3:Y:S01]  /*19f0*/  @P0 LDG.E R3, desc[UR56][R4.64+0x4] ;  /* 0x0000043804030981 */ /* 0x000ee2000c1e1900 */
[----:B------:R-:W-:Y:S01]  /*1a00*/  ISETP.NE.U32.AND P1, PT, RZ, UR4, PT ;  /* 0x00000004ff007c0c */ /* 0x000fe2000bf25070 */
[----:B-----5:R-:W-:-:S03]  /*1a10*/  IMAD.MOV.U32 R141, RZ, RZ, R26 ;  /* 0x000000ffff8d7224 */ /* 0x020fc600078e001a */
[----:B------:R-:W-:-:S13]  /*1a20*/  ISETP.NE.AND.EX P1, PT, RZ, UR5, PT, P1 ;  /* 0x00000005ff007c0c */ /* 0x000fda000bf25310 */
[----:B------:R-:W-:-:S04]  /*1a30*/  @P1 IADD3 R6, P2, R189, UR4, RZ ;  /* 0x00000004bd061c10 */ /* 0x000fc8000ff5e0ff */
[----:B------:R-:W-:-:S05]  /*1a40*/  @P1 IADD3.X R7, R190, UR5, RZ, P2, !PT ;  /* 0x00000005be071c10 */ /* 0x000fca00097fe4ff */
[----:B------:R0:W5:Y:S01]  /*1a50*/  @P1 LDG.E R141, desc[UR56][R6.64] ;  /* 0x00000038068d1981 */ /* 0x000162000c1e1900 */
[----:B------:R-:W-:Y:S01]  /*1a60*/  IADD3 R10, R26, -R11, RZ ;  /* 0x8000000b1a0a7210 */ /* 0x000fe20007ffe0ff */
[----:B------:R-:W-:Y:S01]  /*1a70*/  BSSY B0, `(.L_x_450) ;  /* 0x000002c000007945 */ /* 0x000fe20003800000 */
[----:B------:R-:W-:Y:S02]  /*1a80*/  LOP3.LUT R200, R187, 0xff, RZ, 0xc0, !PT ;  /* 0x000000ffbbc87812 */ /* 0x000fe400078ec0ff */
[----:B------:R-:W-:Y:S02]  /*1a90*/  SHF.R.U32.HI R187, RZ, 0x10, R187 ;  /* 0x00000010ffbb7819 */ /* 0x000fe400000116bb */
[----:B--2---:R-:W-:Y:S01]  /*1aa0*/  LOP3.LUT R27, R27, 0xfffffffb, RZ, 0xc0, !PT ;  /* 0xfffffffb1b1b7812 */ /* 0x004fe200078ec0ff */
[----:B---3--:R-:W-:-:S04]  /*1ab0*/  @P0 IMAD.IADD R25, R3, 0x1, -R0 ;  /* 0x0000000103190824 */ /* 0x008fc800078e0a00 */
[----:B------:R-:W-:-:S05]  /*1ac0*/  IMAD.IADD R215, R10, 0x1, R25 ;  /* 0x000000010ad77824 */ /* 0x000fca00078e0219 */
[C---:B------:R-:W-:Y:S02]  /*1ad0*/  ISETP.GE.AND P3, PT, R215.reuse, 0x1, PT ;  /* 0x00000001d700780c */ /* 0x040fe40003f66270 */
[----:B------:R-:W-:-:S05]  /*1ae0*/  IADD3 R0, R215, 0x5f, RZ ;  /* 0x0000005fd7007810 */ /* 0x000fca0007ffe0ff */
[----:B------:R-:W-:-:S05]  /*1af0*/  IMAD.HI R0, R0, 0x2aaaaaab, RZ ;  /* 0x2aaaaaab00007827 */ /* 0x000fca00078e02ff */
[----:B------:R-:W-:Y:S02]  /*1b00*/  SHF.R.U32.HI R3, RZ, 0x1f, R0 ;  /* 0x0000001fff037819 */ /* 0x000fe40000011600 */
[----:B------:R-:W-:Y:S02]  /*1b10*/  @P3 LOP3.LUT R27, R27, 0x4, RZ, 0xfc, !PT ;  /* 0x000000041b1b3812 */ /* 0x000fe400078efcff */
[----:B------:R-:W-:Y:S01]  /*1b20*/  LEA.HI.SX32 R142, R0, R3, 0x1c ;  /* 0x00000003008e7211 */ /* 0x000fe200078fe2ff */
[----:B------:R-:W-:Y:S02]  /*1b30*/  IMAD.MOV.U32 R3, RZ, RZ, RZ ;  /* 0x000000ffff037224 */ /* 0x000fe400078e00ff */
[----:B------:R0:W-:Y:S01]  /*1b40*/  STL [R1+0x38], R27 ;  /* 0x0000381b01007387 */ /* 0x0001e20000100800 */
[----:B------:R-:W-:Y:S05]  /*1b50*/  @!P3 BRA `(.L_x_451) ;  /* 0x000000000074b947 */ /* 0x000fea0003800000 */
[----:B------:R-:W-:Y:S01]  /*1b60*/  ISETP.NE.AND P0, PT, R187, RZ, PT ;  /* 0x000000ffbb00720c */ /* 0x000fe20003f05270 */
[----:B------:R-:W-:-:S03]  /*1b70*/  ULDC UR4, c[0x0][0x9f0] ;  /* 0x00027c0000047ab9 */ /* 0x000fc60000000800 */
[----:B------:R-:W-:-:S04]  /*1b80*/  SEL R9, R187, UR4, P0 ;  /* 0x00000004bb097c07 */ /* 0x000fc80008000000 */
[-C--:B0-----:R-:W-:Y:S02]  /*1b90*/  IABS R6, R9.reuse ;  /* 0x0000000900067213 */ /* 0x081fe40000000000 */
[----:B------:R-:W-:Y:S02]  /*1ba0*/  IADD3 R0, R142, -0x1, R9 ;  /* 0xffffffff8e007810 */ /* 0x000fe40007ffe009 */
[----:B------:R-:W0:Y:S01]  /*1bb0*/  I2F.RP R3, R6 ;  /* 0x0000000600037306 */ /* 0x000e220000209400 */
[-C--:B------:R-:W-:Y:S02]  /*1bc0*/  IABS R11, R9.reuse ;  /* 0x00000009000b7213 */ /* 0x080fe40000000000 */
[----:B------:R-:W-:Y:S02]  /*1bd0*/  IABS R8, R0 ;  /* 0x0000000000087213 */ /* 0x000fe40000000000 */
[----:B------:R-:W-:-:S04]  /*1be0*/  LOP3.LUT R0, R0, R9, RZ, 0x3c, !PT ;  /* 0x0000000900007212 */ /* 0x000fc800078e3cff */
[----:B------:R-:W-:Y:S01]  /*1bf0*/  ISETP.GE.AND P2, PT, R0, RZ, PT ;  /* 0x000000ff0000720c */ /* 0x000fe20003f46270 */
[----:B0-----:R-:W0:Y:S02]  /*1c00*/  MUFU.RCP R3, R3 ;  /* 0x0000000300037308 */ /* 0x001e240000001000 */
[----:B0-----:R-:W-:Y:S02]  /*1c10*/  VIADD R4, R3, 0xffffffe ;  /* 0x0ffffffe03047836 */ /* 0x001fe40000000000 */
[----:B------:R-:W-:-:S04]  /*1c20*/  IMAD.MOV R3, RZ, RZ, -R11 ;  /* 0x000000ffff037224 */ /* 0x000fc800078e0a0b */
[----:B------:R0:W1:Y:S02]  /*1c30*/  F2I.FTZ.U32.TRUNC.NTZ R5, R4 ;  /* 0x0000000400057305 */ /* 0x000064000021f000 */
[----:B0-----:R-:W-:Y:S01]  /*1c40*/  IMAD.MOV.U32 R4, RZ, RZ, RZ ;  /* 0x000000ffff047224 */ /* 0x001fe200078e00ff */
[----:B-1----:R-:W-:-:S05]  /*1c50*/  IADD3 R7, RZ, -R5, RZ ;  /* 0x80000005ff077210 */ /* 0x002fca0007ffe0ff */
[----:B------:R-:W-:-:S04]  /*1c60*/  IMAD R7, R7, R6, RZ ;  /* 0x0000000607077224 */ /* 0x000fc800078e02ff */
[----:B------:R-:W-:-:S06]  /*1c70*/  IMAD.HI.U32 R5, R5, R7, R4 ;  /* 0x0000000705057227 */ /* 0x000fcc00078e0004 */
[----:B------:R-:W-:-:S04]  /*1c80*/  IMAD.HI.U32 R5, R5, R8, RZ ;  /* 0x0000000805057227 */ /* 0x000fc800078e00ff */
[----:B------:R-:W-:-:S05]  /*1c90*/  IMAD R3, R5, R3, R8 ;  /* 0x0000000305037224 */ /* 0x000fca00078e0208 */
[----:B------:R-:W-:-:S13]  /*1ca0*/  ISETP.GT.U32.AND P1, PT, R6, R3, PT ;  /* 0x000000030600720c */ /* 0x000fda0003f24070 */
[-C--:B------:R-:W-:Y:S01]  /*1cb0*/  @!P1 IADD3 R3, R3, -R6.reuse, RZ ;  /* 0x8000000603039210 */ /* 0x080fe20007ffe0ff */
[----:B------:R-:W-:Y:S01]  /*1cc0*/  @!P1 VIADD R5, R5, 0x1 ;  /* 0x0000000105059836 */ /* 0x000fe20000000000 */
[----:B------:R-:W-:Y:S02]  /*1cd0*/  ISETP.NE.AND P1, PT, R9, RZ, PT ;  /* 0x000000ff0900720c */ /* 0x000fe40003f25270 */
[----:B------:R-:W-:-:S13]  /*1ce0*/  ISETP.GE.U32.AND P0, PT, R3, R6, PT ;  /* 0x000000060300720c */ /* 0x000fda0003f06070 */
[----:B------:R-:W-:-:S05]  /*1cf0*/  @P0 VIADD R5, R5, 0x1 ;  /* 0x0000000105050836 */ /* 0x000fca0000000000 */
[----:B------:R-:W-:-:S05]  /*1d00*/  MOV R3, R5 ;  /* 0x0000000500037202 */ /* 0x000fca0000000f00 */
[----:B------:R-:W-:Y:S01]  /*1d10*/  @!P2 IMAD.MOV R3, RZ, RZ, -R3 ;  /* 0x000000ffff03a224 */ /* 0x000fe200078e0a03 */
[----:B------:R-:W-:-:S07]  /*1d20*/  @!P1 LOP3.LUT R3, RZ, R9, RZ, 0x33, !PT ;  /* 0x00000009ff039212 */ /* 0x000fce00078e33ff */
.L_x_451:
[----:B------:R-:W-:Y:S05]  /*1d30*/  BSYNC B0 ;  /* 0x0000000000007941 */ /* 0x000fea0003800000 */
.L_x_450:
[----:B------:R-:W-:Y:S01]  /*1d40*/  IMAD R0, R200, R3, RZ ;  /* 0x00000003c8007224 */ /* 0x000fe200078e02ff */
[----:B------:R-:W-:-:S04]  /*1d50*/  PLOP3.LUT P2, PT, PT, PT, PT, 0x80, 0x0 ;  /* 0x000000000000781c */ /* 0x000fc80003f4f070 */
[C---:B------:R-:W-:Y:S01]  /*1d60*/  VIADDMNMX R3, R0.reuse, R3, R142, PT ;  /* 0x0000000300037246 */ /* 0x040fe2000380018e */
[----:B------:R-:W-:-:S04]  /*1d70*/  IMAD R0, R0, 0x60, -R10 ;  /* 0x0000006000007824 */ /* 0x000fc800078e0a0a */
[----:B------:R-:W-:Y:S01]  /*1d80*/  IMAD R4, R3, 0x60, -R10 ;  /* 0x0000006003047824 */ /* 0x000fe200078e0a0a */
[----:B------:R-:W-:-:S04]  /*1d90*/  VIMNMX R0, RZ, R0, !PT ;  /* 0x00000000ff007248 */ /* 0x000fc80007fe0100 */
[----:B------:R-:W-:Y:S01]  /*1da0*/  VIMNMX R3, R4, R25, PT ;  /* 0x0000001904037248 */ /* 0x000fe20003fe0100 */
[----:B------:R-:W-:-:S03]  /*1db0*/  IMAD.WIDE.U32 R126, R0, -0x55555555, RZ ;  /* 0xaaaaaaab007e7825 */ /* 0x000fc600078e00ff */
[----:B------:R-:W-:Y:S02]  /*1dc0*/  ISETP.GT.AND P0, PT, R3, R0, PT ;  /* 0x000000000300720c */ /* 0x000fe40003f04270 */
[----:B------:R-:W-:-:S04]  /*1dd0*/  SHF.R.U32.HI R126, RZ, 0x6, R127 ;  /* 0x00000006ff7e7819 */ /* 0x000fc8000001167f */
[----:B------:R-:W-:-:S07]  /*1de0*/  MOV R24, R126 ;  /* 0x0000007e00187202 */ /* 0x000fce0000000f00 */
[----:B------:R-:W-:-:S04]  /*1df0*/  @P0 VIADD R0, R3, 0x5f ;  /* 0x0000005f03000836 */ /* 0x000fc80000000000 */
[----:B------:R-:W-:-:S05]  /*1e00*/  @P0 IMAD.HI R0, R0, 0x2aaaaaab, RZ ;  /* 0x2aaaaaab00000827 */ /* 0x000fca00078e02ff */
[----:B------:R-:W-:-:S04]  /*1e10*/  @P0 SHF.R.U32.HI R3, RZ, 0x1f, R0 ;  /* 0x0000001fff030819 */ /* 0x000fc80000011600 */
[----:B------:R-:W-:-:S04]  /*1e20*/  @P0 LEA.HI.SX32 R24, R0, R3, 0x1c ;  /* 0x0000000300180211 */ /* 0x000fc800078fe2ff */
[----:B------:R-:W-:-:S13]  /*1e30*/  ISETP.GT.AND P0, PT, R24, R126, PT ;  /* 0x0000007e1800720c */ /* 0x000fda0003f04270 */
[----:B------:R-:W-:Y:S05]  /*1e40*/  @!P0 BRA `(.L_x_452) ;  /* 0x0000009000648947 */ /* 0x000fea0003800000 */
[----:B------:R-:W-:Y:S01]  /*1e50*/  VIADD R123, R2, 0x18400 ;  /* 0x00018400027b7836 */ /* 0x000fe20000000000 */
[----:B------:R-:W-:Y:S04]  /*1e60*/  BSSY B6, `(.L_x_453) ;  /* 0x0000013000067945 */ /* 0x000fe80003800000 */
[----:B------:R-:W-:-:S13]  /*1e70*/  LOP3.LUT P0, RZ, R123, 0x3ff, RZ, 0xc0, !PT ;  /* 0x000003ff7bff7812 */ /* 0x000fda000780c0ff */
[----:B------:R-:W-:Y:S05]  /*1e80*/  @!P0 BRA `(.L_x_454) ;  /* 0x0000000000408947 */ /* 0x000fea0003800000 */
[----:B------:R-:W-:Y:S01]  /*1e90*/  MOV R14, 0x0 ;  /* 0x00000000000e7802 */ /* 0x000fe20000000f00 */
[----:B------:R-:W-:Y:S01]  /*1ea0*/  ULDC.64 UR4, c[0x4][0xf0] ;  /* 0x01003c0000047ab9 */ /* 0x000fe20000000a00 */
[----:B------:R-:W-:Y:S01]  /*1eb0*/  ULDC.64 UR6, c[0x4][0x90] ;  /* 0x0100240000067ab9 */ /* 0x000fe20000000a00 */
[----:B------:R-:W-:Y:S01]  /*1ec0*/  IMAD.U32 R4, RZ, RZ, UR4 ;  /* 0x00000004ff047e24 */ /* 0x000fe2000f8e00ff */
[----:B------:R-:W-:Y:S01]  /*1ed0*/  MOV R5, UR5 ;  /* 0x0000000500057c02 */ /* 0x000fe20008000f00 */
[----:B------:R-:W-:Y:S01]  /*1ee0*/  ULDC.64 UR4, c[0x4][0xf8] ;  /* 0x01003e0000047ab9 */ /* 0x000fe20000000a00 */
[----:B------:R-:W1:Y:S01]  /*1ef0*/  LDC.64 R14, c[0x4][R14] ;  /* 0x010000000e0e7b82 */ /* 0x000e620000000a00 */
[----:B0-----:R-:W-:Y:S01]  /*1f00*/  IMAD.U32 R6, RZ, RZ, UR4 ;  /* 0x00000004ff067e24 */ /* 0x001fe2000f8e00ff */
[----:B------:R-:W-:Y:S01]  /*1f10*/  MOV R10, UR6 ;  /* 0x00000006000a7c02 */ /* 0x000fe20008000f00 */
[----:B------:R-:W-:Y:S01]  /*1f20*/  IMAD.U32 R7, RZ, RZ, UR5 ;  /* 0x00000005ff077e24 */ /* 0x000fe2000f8e00ff */
[----:B------:R-:W-:Y:S01]  /*1f30*/  MOV R12, 0x1 ;  /* 0x00000001000c7802 */ /* 0x000fe20000000f00 */
[----:B------:R-:W-:-:S02]  /*1f40*/  IMAD.U32 R11, RZ, RZ, UR7 ;  /* 0x00000007ff0b7e24 */ /* 0x000fc4000f8e00ff */
[----:B------:R-:W-:Y:S02]  /*1f50*/  IMAD.MOV.U32 R8, RZ, RZ, 0x70 ;  /* 0x00000070ff087424 */ /* 0x000fe400078e00ff */
[----:B------:R-:W-:-:S07]  /*1f60*/  IMAD.MOV.U32 R13, RZ, RZ, RZ ;  /* 0x000000ffff0d7224 */ /* 0x000fce00078e00ff */
[----:B------:R-:W-:-:S07]  /*1f70*/  LEPC R20, `(.L_x_454) ;  /* 0x000000001014794e */ /* 0x000fce0000000000 */
[----:B-1---5:R-:W-:Y:S05]  /*1f80*/  CALL.ABS.NOINC R14 ;  /* 0x000000000e007343 */ /* 0x022fea0003c00000 */
.L_x_454:
[----:B------:R-:W-:Y:S05]  /*1f90*/  BSYNC B6 ;  /* 0x0000000000067941 */ /* 0x000fea0003800000 */
.L_x_453:
[----:B------:R-:W-:Y:S01]  /*1fa0*/  VIADD R122, R2, 0x400 ;  /* 0x00000400027a7836 */ /* 0x000fe20000000000 */
[----:B------:R-:W-:Y:S04]  /*1fb0*/  BSSY B6, `(.L_x_455) ;  /* 0x0000013000067945 */ /* 0x000fe80003800000 */
[----:B------:R-:W-:-:S13]  /*1fc0*/  LOP3.LUT P0, RZ, R122, 0x3ff, RZ, 0xc0, !PT ;  /* 0x000003ff7aff7812 */ /* 0x000fda000780c0ff */
[----:B------:R-:W-:Y:S05]  /*1fd0*/  @!P0 BRA `(.L_x_456) ;  /* 0x0000000000408947 */ /* 0x000fea0003800000 */
[----:B------:R-:W-:Y:S01]  /*1fe0*/  MOV R14, 0x0 ;  /* 0x00000000000e7802 */ /* 0x000fe20000000f00 */
[----:B------:R-:W-:Y:S01]  /*1ff0*/  ULDC.64 UR4, c[0x4][0xf0] ;  /* 0x01003c0000047ab9 */ /* 0x000fe20000000a00 */
[----:B------:R-:W-:Y:S01]  /*2000*/  ULDC.64 UR6, c[0x4][0xf8] ;  /* 0x01003e0000067ab9 */ /* 0x000fe20000000a00 */
[----:B------:R-:W-:Y:S01]  /*2010*/  MOV R4, UR4 ;  /* 0x0000000400047c02 */ /* 0x000fe20008000f00 */
[----:B------:R-:W-:Y:S01]  /*2020*/  IMAD.U32 R5, RZ, RZ, UR5 ;  /* 0x00000005ff057e24 */ /* 0x000fe2000f8e00ff */
        /* <DEDUP_REMOVED lines=11> */
.L_x_456:
[----:B------:R-:W-:Y:S05]  /*20e0*/  BSYNC B6 ;  /* 0x0000000000067941 */ /* 0x000fea0003800000 */
.L_x_455:
[----:B------:R-:W-:Y:S01]  /*20f0*/  ULDC.64 UR4, c[0x0][0x9f8] ;  /* 0x00027e0000047ab9 */ /* 0x000fe20000000a00 */
[----:B------:R-:W-:Y:S01]  /*2100*/  IMAD.MOV.U32 R102, RZ, RZ, R188 ;  /* 0x000000ffff667224 */ /* 0x000fe200078e00bc */
[----:B------:R-:W-:Y:S01]  /*2110*/  ISETP.NE.U32.AND P0, PT, RZ, UR4, PT ;  /* 0x00000004ff007c0c */ /* 0x000fe2000bf05070 */
[----:B------:R-:W-:Y:S01]  /*2120*/  VIADD R0, R16, 0x20 ;  /* 0x0000002010007836 */ /* 0x000fe20000000000 */
[----:B------:R-:W1:Y:S01]  /*2130*/  LDC.64 R94, c[0x0][0x3f8] ;  /* 0x0000fe00ff5e7b82 */ /* 0x000e620000000a00 */
[----:B------:R-:W-:Y:S02]  /*2140*/  MOV R20, R27 ;  /* 0x0000001b00147202 */ /* 0x000fe40000000f00 */
[----:B------:R-:W-:-:S05]  /*2150*/  ISETP.NE.AND.EX P0, PT, RZ, UR5, PT, P0 ;  /* 0x00000005ff007c0c */ /* 0x000fca000bf05300 */
[----:B------:R-:W2:Y:S08]  /*2160*/  LDC R125, c[0x0][0x3f4] ;  /* 0x0000fd00ff7d7b82 */ /* 0x000eb00000000800 */
[----:B------:R-:W-:Y:S01]  /*2170*/  @P0 IADD3 R4, P1, R189, UR4, RZ ;  /* 0x00000004bd040c10 */ /* 0x000fe2000ff3e0ff */
[----:B------:R-:W-:Y:S01]  /*2180*/  ULDC UR4, c[0x0][0x2f4] ;  /* 0x0000bd0000047ab9 */ /* 0x000fe20000000800 */
[----:B------:R-:W3:Y:S02]  /*2190*/  LDC.64 R88, c[0x0][0x408] ;  /* 0x00010200ff587b82 */ /* 0x000ee40000000a00 */
[----:B------:R-:W-:Y:S01]  /*21a0*/  @P0 IADD3.X R5, R190, UR5, RZ, P1, !PT ;  /* 0x00000005be050c10 */ /* 0x000fe20008ffe4ff */
[----:B------:R-:W-:-:S04]  /*21b0*/  ULDC UR5, c[0x0][0x320] ;  /* 0x0000c80000057ab9 */ /* 0x000fc80000000800 */
[----:B------:R4:W2:Y:S01]  /*21c0*/  @P0 LDG.E R102, desc[UR56][R4.64] ;  /* 0x0000003804660981 */ /* 0x0008a2000c1e1900 */
[----:B------:R-:W-:Y:S01]  /*21d0*/  ISETP.GE.AND P1, PT, R0, UR4, PT ;  /* 0x0000000400007c0c */ /* 0x000fe2000bf26270 */
[----:B-1----:R-:W-:Y:S01]  /*21e0*/  IMAD.WIDE.U32 R96, R166, R94, R16 ;  /* 0x0000005ea6607225 */ /* 0x002fe200078e0010 */
[----:B------:R-:W-:Y:S01]  /*21f0*/  ISETP.GE.AND P0, PT, R16, UR4, PT ;  /* 0x0000000410007c0c */ /* 0x000fe2000bf06270 */
[----:B------:R-:W1:Y:S01]  /*2200*/  S2R R218, SR_TID.X ;  /* 0x0000000000da7919 */ /* 0x000e620000002100 */
[----:B0-----:R-:W-:Y:S01]  /*2210*/  SEL R6, RZ, 0xffffffff, P1 ;  /* 0xffffffffff067807 */ /* 0x001fe20000800000 */
[----:B------:R-:W-:Y:S01]  /*2220*/  IMAD.MOV.U32 R127, RZ, RZ, 0x20 ;  /* 0x00000020ff7f7424 */ /* 0x000fe200078e00ff */
[----:B------:R-:W-:Y:S01]  /*2230*/  SEL R3, RZ, 0x1, P0 ;  /* 0x00000001ff037807 */ /* 0x000fe20000000000 */
[----:B------:R-:W-:Y:S01]  /*2240*/  IMAD.SHL.U32 R108, R94, 0x40, RZ ;  /* 0x000000405e6c7824 */ /* 0x000fe200078e00ff */
[----:B------:R-:W-:Y:S01]  /*2250*/  SHF.L.U32 R6, R6, 0x1, RZ ;  /* 0x0000000106067819 */ /* 0x000fe200000006ff */
[----:B------:R-:W-:Y:S01]  /*2260*/  IMAD.IADD R129, R129, 0x1, R26 ;  /* 0x0000000181817824 */ /* 0x000fe200078e021a */
[----:B------:R-:W-:Y:S01]  /*2270*/  ISETP.GE.AND P0, PT, R0, UR5, PT ;  /* 0x0000000500007c0c */ /* 0x000fe2000bf06270 */
[----:B------:R-:W-:Y:S01]  /*2280*/  IMAD R114, R214, 0x40, R166 ;  /* 0x00000040d6727824 */ /* 0x000fe200078e02a6 */
[----:B------:R-:W-:Y:S01]  /*2290*/  LOP3.LUT R6, R6, 0x2, R3, 0xe2, !PT ;  /* 0x0000000206067812 */ /* 0x000fe200078ee203 */
[----:B------:R-:W-:Y:S01]  /*22a0*/  VIADD R3, R16, 0x40 ;  /* 0x0000004010037836 */ /* 0x000fe20000000000 */
[----:B----4-:R-:W-:-:S02]  /*22b0*/  SEL R4, RZ, 0xffffffff, P0 ;  /* 0xffffffffff047807 */ /* 0x010fc40000000000 */
[----:B------:R-:W-:Y:S01]  /*22c0*/  ISETP.GE.AND P1, PT, R19, UR4, PT ;  /* 0x0000000413007c0c */ /* 0x000fe2000bf26270 */
[----:B---3--:R-:W-:Y:S01]  /*22d0*/  IMAD.WIDE.U32 R90, R166, R88, R16 ;  /* 0x00000058a65a7225 */ /* 0x008fe200078e0010 */
[----:B------:R-:W-:Y:S02]  /*22e0*/  ISETP.GE.AND P0, PT, R3, UR4, PT ;  /* 0x0000000403007c0c */ /* 0x000fe4000bf06270 */
[----:B------:R-:W-:Y:S01]  /*22f0*/  SHF.R.S32.HI R11, RZ, 0x1f, R166 ;  /* 0x0000001fff0b7819 */ /* 0x000fe200000114a6 */
[----:B------:R-:W-:Y:S01]  /*2300*/  IMAD.SHL.U32 R8, R4, 0x2, RZ ;  /* 0x0000000204087824 */ /* 0x000fe200078e00ff */
[----:B------:R-:W-:Y:S01]  /*2310*/  SEL R4, RZ, 0x8, P1 ;  /* 0x00000008ff047807 */ /* 0x000fe20000800000 */
[----:B------:R-:W-:Y:S01]  /*2320*/  IMAD R131, R89, 0x60, RZ ;  /* 0x0000006059837824 */ /* 0x000fe200078e02ff */
[----:B------:R-:W-:Y:S02]  /*2330*/  SEL R5, RZ, 0x4, P0 ;  /* 0x00000004ff057807 */ /* 0x000fe40000000000 */
[----:B------:R-:W-:-:S02]  /*2340*/  ISETP.GE.AND P2, PT, R16, UR5, PT ;  /* 0x0000000510007c0c */ /* 0x000fc4000bf46270 */
[--C-:B------:R-:W-:Y:S02]  /*2350*/  SHF.R.S32.HI R161, RZ, 0x1f, R160.reuse ;  /* 0x0000001fffa17819 */ /* 0x100fe400000114a0 */
[----:B------:R-:W-:Y:S01]  /*2360*/  LOP3.LUT R4, R4, R6, R5, 0xfe, !PT ;  /* 0x0000000604047212 */ /* 0x000fe200078efe05 */
[-C--:B------:R-:W-:Y:S01]  /*2370*/  IMAD R5, R11, R94.reuse, RZ ;  /* 0x0000005e0b057224 */ /* 0x080fe200078e02ff */
[----:B------:R-:W-:Y:S01]  /*2380*/  SEL R7, RZ, 0x1, P2 ;  /* 0x00000001ff077807 */ /* 0x000fe20001000000 */
[----:B------:R-:W-:Y:S01]  /*2390*/  IMAD.WIDE.U32 R98, R166, R94, R160 ;  /* 0x0000005ea6627225 */ /* 0x000fe200078e00a0 */
[----:B------:R-:W-:Y:S02]  /*23a0*/  ISETP.GE.AND P0, PT, R22, UR4, PT ;  /* 0x0000000416007c0c */ /* 0x000fe4000bf06270 */
[----:B------:R-:W-:Y:S01]  /*23b0*/  ISETP.GE.AND P1, PT, R3, UR5, PT ;  /* 0x0000000503007c0c */ /* 0x000fe2000bf26270 */
[----:B------:R-:W-:Y:S01]  /*23c0*/  IMAD R5, R166, R95, R5 ;  /* 0x0000005fa6057224 */ /* 0x000fe200078e0205 */
[----:B------:R-:W-:Y:S01]  /*23d0*/  LOP3.LUT R7, R8, 0x2, R7, 0xe2, !PT ;  /* 0x0000000208077812 */ /* 0x000fe200078ee207 */
[-C--:B------:R-:W-:Y:S01]  /*23e0*/  IMAD R11, R11, R88.reuse, RZ ;  /* 0x000000580b0b7224 */ /* 0x080fe200078e02ff */
[----:B------:R-:W-:Y:S01]  /*23f0*/  SEL R9, RZ, 0x10, P0 ;  /* 0x00000010ff097807 */ /* 0x000fe20000000000 */
[----:B------:R-:W-:Y:S01]  /*2400*/  IMAD.IADD R97, R5, 0x1, R97 ;  /* 0x0000000105617824 */ /* 0x000fe200078e0261 */
[----:B------:R-:W-:Y:S01]  /*2410*/  SEL R6, RZ, 0x4, P1 ;  /* 0x00000004ff067807 */ /* 0x000fe20000800000 */
[----:B------:R-:W-:Y:S01]  /*2420*/  IMAD R13, R166, R89, R11 ;  /* 0x00000059a60d7224 */ /* 0x000fe200078e020b */
[----:B--2---:R-:W-:Y:S01]  /*2430*/  ISETP.GE.AND P0, PT, R16, R125, PT ;  /* 0x0000007d1000720c */ /* 0x004fe20003f06270 */
[----:B------:R-:W-:Y:S01]  /*2440*/  IMAD.WIDE.U32 R92, R166, R88, R160 ;  /* 0x00000058a65c7225 */ /* 0x000fe200078e00a0 */
[----:B------:R-:W-:-:S02]  /*2450*/  IADD3 R99, R99, R5, RZ ;  /* 0x0000000563637210 */ /* 0x000fc40007ffe0ff */
[----:B------:R-:W-:Y:S01]  /*2460*/  LOP3.LUT R5, R7, R6, RZ, 0xfc, !PT ;  /* 0x0000000607057212 */ /* 0x000fe200078efcff */
[----:B------:R-:W-:Y:S01]  /*2470*/  IMAD.IADD R91, R13, 0x1, R91 ;  /* 0x000000010d5b7824 */ /* 0x000fe200078e025b */
[-C--:B------:R-:W-:Y:S01]  /*2480*/  ISETP.GE.AND P1, PT, R0, R125.reuse, PT ;  /* 0x0000007d0000720c */ /* 0x080fe20003f26270 */
[-C--:B-----5:R-:W-:Y:S01]  /*2490*/  IMAD.WIDE.U32 R96, R141, R94.reuse, R96 ;  /* 0x0000005e8d607225 */ /* 0x0a0fe200078e0060 */
[----:B------:R-:W-:Y:S02]  /*24a0*/  ISETP.GE.AND P3, PT, R3, R125, PT ;  /* 0x0000007d0300720c */ /* 0x000fe40003f66270 */
[----:B------:R-:W-:Y:S01]  /*24b0*/  SEL R7, R125, RZ, P0 ;  /* 0x000000ff7d077207 */ /* 0x000fe20000000000 */
[----:B------:R-:W-:Y:S01]  /*24c0*/  IMAD.WIDE.U32 R98, R141, R94, R98 ;  /* 0x0000005e8d627225 */ /* 0x000fe200078e0062 */
[----:B------:R-:W-:Y:S02]  /*24d0*/  LOP3.LUT R9, R4, R9, RZ, 0xfc, !PT ;  /* 0x0000000904097212 */ /* 0x000fe400078efcff */
[C---:B------:R-:W-:Y:S01]  /*24e0*/  SEL R11, R125.reuse, RZ, P1 ;  /* 0x000000ff7d0b7207 */ /* 0x040fe20000800000 */
[----:B------:R-:W-:Y:S01]  /*24f0*/  IMAD.IADD R7, R16, 0x1, R7 ;  /* 0x0000000110077824 */ /* 0x000fe200078e0207 */
[----:B------:R-:W-:Y:S01]  /*2500*/  SEL R4, R125, RZ, P3 ;  /* 0x000000ff7d047207 */ /* 0x000fe20001800000 */
[----:B------:R-:W-:Y:S01]  /*2510*/  IMAD.WIDE.U32 R90, R141, R88, R90 ;  /* 0x000000588d5a7225 */ /* 0x000fe200078e005a */
[----:B------:R-:W-:-:S02]  /*2520*/  IADD3 R11, R0, R11, RZ ;  /* 0x0000000b000b7210 */ /* 0x000fc40007ffe0ff */
[----:B------:R-:W-:Y:S01]  /*2530*/  LOP3.LUT R20, R20, 0xfffffffe, RZ, 0xc0, !PT ;  /* 0xfffffffe14147812 */ /* 0x000fe200078ec0ff */
[----:B------:R-:W-:Y:S01]  /*2540*/  IMAD.IADD R12, R3, 0x1, R4 ;  /* 0x00000001030c7824 */ /* 0x000fe200078e0204 */
[----:B------:R-:W-:Y:S02]  /*2550*/  SHF.R.S32.HI R4, RZ, 0x1f, R7 ;  /* 0x0000001fff047819 */ /* 0x000fe40000011407 */
[----:B------:R-:W-:Y:S02]  /*2560*/  SHF.R.S32.HI R6, RZ, 0x1f, R11 ;  /* 0x0000001fff067819 */ /* 0x000fe4000001140b */
[CC--:B------:R-:W-:Y:S02]  /*2570*/  LEA.HI R8, R4.reuse, R7.reuse, RZ, 0x3 ;  /* 0x0000000704087211 */ /* 0x0c0fe400078f18ff */
[----:B------:R-:W-:Y:S02]  /*2580*/  LEA.HI R4, R4, R7, RZ, 0x6 ;  /* 0x0000000704047211 */ /* 0x000fe400078f30ff */
[----:B------:R-:W-:-:S02]  /*2590*/  @P3 LOP3.LUT R20, R20, 0x1, RZ, 0xfc, !PT ;  /* 0x0000000114143812 */ /* 0x000fc400078efcff */
[CC--:B------:R-:W-:Y:S02]  /*25a0*/  LEA.HI R7, R6.reuse, R11.reuse, RZ, 0x6 ;  /* 0x0000000b06077211 */ /* 0x0c0fe400078f30ff */
[----:B------:R-:W-:Y:S01]  /*25b0*/  LEA.HI R11, R6, R11, RZ, 0x3 ;  /* 0x0000000b060b7211 */ /* 0x000fe200078f18ff */
[----:B------:R0:W-:Y:S01]  /*25c0*/  STL [R1+0x38], R20 ;  /* 0x0000381401007387 */ /* 0x0001e20000100800 */
[----:B------:R-:W-:Y:S02]  /*25d0*/  SHF.R.S32.HI R4, RZ, 0x6, R4 ;  /* 0x00000006ff047819 */ /* 0x000fe40000011404 */
[----:B------:R-:W-:Y:S02]  /*25e0*/  IADD3 R93, R93, R13, RZ ;  /* 0x0000000d5d5d7210 */ /* 0x000fe40007ffe0ff */
[----:B------:R-:W-:Y:S01]  /*25f0*/  SHF.R.S32.HI R6, RZ, 0x6, R7 ;  /* 0x00000006ff067819 */ /* 0x000fe20000011407 */
[C---:B------:R-:W-:Y:S01]  /*2600*/  IMAD R140, R4.reuse, 0x1800, R179 ;  /* 0x00001800048c7824 */ /* 0x040fe200078e02b3 */
[----:B------:R-:W-:Y:S01]  /*2610*/  LOP3.LUT R13, R177, 0x38, R11, 0xf8, !PT ;  /* 0x00000038b10d7812 */ /* 0x000fe200078ef80b */
[----:B------:R-:W-:Y:S01]  /*2620*/  IMAD R138, R4, 0x1800, R180 ;  /* 0x00001800048a7824 */ /* 0x000fe200078e02b4 */
[----:B------:R-:W-:Y:S01]  /*2630*/  SHF.R.S32.HI R21, RZ, 0x1f, R12 ;  /* 0x0000001fff157819 */ /* 0x000fe2000001140c */
[----:B------:R-:W-:Y:S01]  /*2640*/  IMAD R139, R6, 0x1800, R179 ;  /* 0x00001800068b7824 */ /* 0x000fe200078e02b3 */
[----:B------:R-:W-:Y:S01]  /*2650*/  LOP3.LUT R10, R168, 0x38, R8, 0xf8, !PT ;  /* 0x00000038a80a7812 */ /* 0x000fe200078ef808 */
[----:B------:R-:W-:Y:S01]  /*2660*/  IMAD R134, R6, 0x1800, R180 ;  /* 0x0000180006867824 */ /* 0x000fe200078e02b4 */
[----:B0-----:R-:W-:Y:S01]  /*2670*/  SHF.R.U32.HI R20, RZ, 0x3, R168 ;  /* 0x00000003ff147819 */ /* 0x001fe200000116a8 */
[----:B------:R-:W-:Y:S01]  /*2680*/  IMAD.WIDE.U32 R92, R141, R88, R92 ;  /* 0x000000588d5c7225 */ /* 0x000fe200078e005c */
[----:B------:R-:W-:-:S02]  /*2690*/  LOP3.LUT R7, R177, 0x38, R8, 0xf8, !PT ;  /* 0x00000038b1077812 */ /* 0x000fc400078ef808 */
[----:B------:R-:W-:Y:S02]  /*26a0*/  LOP3.LUT R4, R13, R178, RZ, 0x3c, !PT ;  /* 0x000000b20d047212 */ /* 0x000fe400078e3cff */
[----:B------:R-:W-:Y:S02]  /*26b0*/  LEA.HI R14, R21, R12, RZ, 0x3 ;  /* 0x0000000c150e7211 */ /* 0x000fe400078f18ff */
[----:B------:R-:W-:Y:S01]  /*26c0*/  LOP3.LUT R15, R10, R20, RZ, 0x3c, !PT ;  /* 0x000000140a0f7212 */ /* 0x000fe200078e3cff */
[----:B------:R-:W-:Y:S01]  /*26d0*/  IMAD.IADD R139, R139, 0x1, R4 ;  /* 0x000000018b8b7824 */ /* 0x000fe200078e0204 */
[----:B------:R-:W-:Y:S02]  /*26e0*/  LOP3.LUT R7, R7, R178, RZ, 0x3c, !PT ;  /* 0x000000b207077212 */ /* 0x000fe400078e3cff */
[----:B------:R-:W-:Y:S02]  /*26f0*/  LEA.HI R12, R21, R12, RZ, 0x6 ;  /* 0x0000000c150c7211 */ /* 0x000fe400078f30ff */
[----:B------:R-:W-:Y:S01]  /*2700*/  IADD3 R138, R138, R15, RZ ;  /* 0x0000000f8a8a7210 */ /* 0x000fe20007ffe0ff */
[----:B------:R-:W-:Y:S01]  /*2710*/  IMAD.IADD R140, R140, 0x1, R7 ;  /* 0x000000018c8c7824 */ /* 0x000fe200078e0207 */
[----:B------:R-:W-:-:S02]  /*2720*/  SHF.R.S32.HI R15, RZ, 0x1f, R141 ;  /* 0x0000001fff0f7819 */ /* 0x000fc4000001148d */
[----:B------:R-:W-:Y:S02]  /*2730*/  SHF.R.S32.HI R12, RZ, 0x6, R12 ;  /* 0x00000006ff0c7819 */ /* 0x000fe4000001140c */
[----:B------:R-:W-:Y:S02]  /*2740*/  LOP3.LUT R4, R168, 0x38, R11, 0xf8, !PT ;  /* 0x00000038a8047812 */ /* 0x000fe400078ef80b */
[--C-:B------:R-:W-:Y:S01]  /*2750*/  LOP3.LUT R7, R177, 0x38, R14.reuse, 0xf8, !PT ;  /* 0x00000038b1077812 */ /* 0x100fe200078ef80e */
[----:B------:R-:W-:Y:S01]  /*2760*/  IMAD R136, R12, 0x1800, R179 ;  /* 0x000018000c887824 */ /* 0x000fe200078e02b3 */
[----:B------:R-:W-:Y:S01]  /*2770*/  LOP3.LUT R13, R4, R20, RZ, 0x3c, !PT ;  /* 0x00000014040d7212 */ /* 0x000fe200078e3cff */
[----:B------:R-:W-:Y:S01]  /*2780*/  IMAD R4, R15, R94, RZ ;  /* 0x0000005e0f047224 */ /* 0x000fe200078e02ff */
[----:B------:R-:W-:Y:S01]  /*2790*/  LOP3.LUT R10, R168, 0x38, R14, 0xf8, !PT ;  /* 0x00000038a80a7812 */ /* 0x000fe200078ef80e */
[----:B------:R-:W-:Y:S01]  /*27a0*/  IMAD R133, R12, 0x1800, R180 ;  /* 0x000018000c857824 */ /* 0x000fe200078e02b4 */
[----:B------:R-:W-:Y:S01]  /*27b0*/  LOP3.LUT R7, R7, R178, RZ, 0x3c, !PT ;  /* 0x000000b207077212 */ /* 0x000fe200078e3cff */
[----:B------:R-:W-:Y:S01]  /*27c0*/  IMAD R27, R141, R95, R4 ;  /* 0x0000005f8d1b7224 */ /* 0x000fe200078e0204 */
[----:B------:R-:W-:Y:S01]  /*27d0*/  LOP3.LUT R10, R10, R20, RZ, 0x3c, !PT ;  /* 0x000000140a0a7212 */ /* 0x000fe200078e3cff */
[----:B------:R-:W-:Y:S01]  /*27e0*/  IMAD R4, R15, R88, RZ ;  /* 0x000000580f047224 */ /* 0x000fe200078e02ff */
[----:B------:R-:W-:Y:S01]  /*27f0*/  IADD3 R136, R136, R7, RZ ;  /* 0x0000000788887210 */ /* 0x000fe20007ffe0ff */
[----:B------:R-:W-:Y:S01]  /*2800*/  IMAD.IADD R134, R134, 0x1, R13 ;  /* 0x0000000186867824 */ /* 0x000fe200078e020d */
[----:B------:R-:W-:Y:S01]  /*2810*/  ISETP.GE.AND P3, PT, R19, UR5, PT ;  /* 0x0000000513007c0c */ /* 0x000fe2000bf66270 */
[----:B------:R-:W-:Y:S01]  /*2820*/  IMAD.IADD R133, R133, 0x1, R10 ;  /* 0x0000000185857824 */ /* 0x000fe200078e020a */
[----:B------:R-:W-:Y:S01]  /*2830*/  LOP3.LUT R7, R177, 0x18, R16, 0xf8, !PT ;  /* 0x00000018b1077812 */ /* 0x000fe200078ef810 */
[----:B------:R-:W-:Y:S01]  /*2840*/  IMAD R103, R141, R89, R4 ;  /* 0x000000598d677224 */ /* 0x000fe200078e0204 */
[----:B------:R-:W-:Y:S01]  /*2850*/  ISETP.GE.AND P2, PT, R23, UR4, PT ;  /* 0x0000000417007c0c */ /* 0x000fe2000bf46270 */
[----:B------:R-:W-:Y:S01]  /*2860*/  IMAD R13, R95, 0x60, RZ ;  /* 0x000000605f0d7824 */ /* 0x000fe200078e02ff */
[----:B------:R-:W-:Y:S01]  /*2870*/  SEL R6, RZ, 0x8, P3 ;  /* 0x00000008ff067807 */ /* 0x000fe20001800000 */
[----:B------:R-:W-:Y:S01]  /*2880*/  IMAD.IADD R106, R99, 0x1, R27 ;  /* 0x00000001636a7824 */ /* 0x000fe200078e021b */
[----:B------:R-:W-:Y:S01]  /*2890*/  LOP3.LUT P4, RZ, R219, 0x4, RZ, 0xc0, !PT ;  /* 0x00000004dbff7812 */ /* 0x000fe2000788c0ff */
[----:B------:R-:W-:Y:S01]  /*28a0*/  IMAD.IADD R105, R93, 0x1, R103 ;  /* 0x000000015d697824 */ /* 0x000fe200078e0267 */
[----:B------:R-:W-:Y:S01]  /*28b0*/  LOP3.LUT R4, R7, R178, RZ, 0x3c, !PT ;  /* 0x000000b207047212 */ /* 0x000fe200078e3cff */
[----:B------:R-:W-:Y:S01]  /*28c0*/  IMAD.IADD R103, R103, 0x1, R91 ;  /* 0x0000000167677824 */ /* 0x000fe200078e025b */
[----:B------:R-:W-:-:S02]  /*28d0*/  SEL R10, RZ, 0x20, P2 ;  /* 0x00000020ff0a7807 */ /* 0x000fc40001000000 */
[C---:B------:R-:W-:Y:S01]  /*28e0*/  SHF.L.U64.HI R109, R88.reuse, 0x6, R89 ;  /* 0x00000006586d7819 */ /* 0x040fe20000010259 */
[----:B------:R-:W-:Y:S01]  /*28f0*/  IMAD.IADD R4, R179, 0x1, R4 ;  /* 0x00000001b3047824 */ /* 0x000fe200078e0204 */
[C---:B------:R-:W-:Y:S01]  /*2900*/  SHF.L.U32 R110, R88.reuse, 0x6, RZ ;  /* 0x00000006586e7819 */ /* 0x040fe200000006ff */
[----:B------:R-:W-:Y:S01]  /*2910*/  IMAD.WIDE.U32 R88, R88, 0x60, RZ ;  /* 0x0000006058587825 */ /* 0x000fe200078e00ff */
[----:B------:R-:W-:Y:S02]  /*2920*/  LOP3.LUT R21, R5, R6, RZ, 0xfc, !PT ;  /* 0x0000000605157212 */ /* 0x000fe400078efcff */
[C---:B------:R-:W-:Y:S01]  /*2930*/  SHF.L.U64.HI R107, R94.reuse, 0x6, R95 ;  /* 0x000000065e6b7819 */ /* 0x040fe2000001025f */
[----:B------:R-:W-:Y:S01]  /*2940*/  IMAD.WIDE.U32 R94, R94, 0x60, RZ ;  /* 0x000000605e5e7825 */ /* 0x000fe200078e00ff */
[----:B------:R-:W-:Y:S02]  /*2950*/  SEL R127, R127, 0xffffffe0, !P4 ;  /* 0xffffffe07f7f7807 */ /* 0x000fe40006000000 */
[----:B------:R-:W-:Y:S01]  /*2960*/  SHF.R.S32.HI R121, RZ, 0x3, R8 ;  /* 0x00000003ff797819 */ /* 0x000fe20000011408 */
[----:B------:R-:W-:Y:S01]  /*2970*/  IMAD.IADD R130, R95, 0x1, R13 ;  /* 0x000000015f827824 */ /* 0x000fe200078e020d */
[----:B------:R-:W-:Y:S01]  /*2980*/  LOP3.LUT R6, R8, 0xfffffff8, RZ, 0xc0, !PT ;  /* 0xfffffff808067812 */ /* 0x000fe200078ec0ff */
[----:B------:R-:W-:Y:S01]  /*2990*/  IMAD.IADD R132, R127, 0x1, R4 ;  /* 0x000000017f847824 */ /* 0x000fe200078e0204 */
[----:B------:R-:W-:-:S02]  /*29a0*/  LOP3.LUT R87, R9, R10, RZ, 0xfc, !PT ;  /* 0x0000000a09577212 */ /* 0x000fc400078efcff */
[----:B------:R-:W-:Y:S02]  /*29b0*/  LOP3.LUT R7, R11, 0xfffffff8, RZ, 0xc0, !PT ;  /* 0xfffffff80b077812 */ /* 0x000fe400078ec0ff */
[----:B------:R-:W-:Y:S02]  /*29c0*/  LOP3.LUT R8, R14, 0xfffffff8, RZ, 0xc0, !PT ;  /* 0xfffffff80e087812 */ /* 0x000fe400078ec0ff */
[----:B------:R-:W-:Y:S02]  /*29d0*/  IADD3 R104, R27, R97, RZ ;  /* 0x000000611b687210 */ /* 0x000fe40007ffe0ff */
[C---:B------:R-:W-:Y:S02]  /*29e0*/  LOP3.LUT R10, R21.reuse, 0x2, RZ, 0xc0, !PT ;  /* 0x00000002150a7812 */ /* 0x040fe400078ec0ff */
[----:B------:R-:W-:Y:S02]  /*29f0*/  LOP3.LUT R20, R21, 0x4, RZ, 0xc0, !PT ;  /* 0x0000000415147812 */ /* 0x000fe400078ec0ff */
[----:B------:R-:W-:-:S02]  /*2a00*/  LOP3.LUT R26, R87, 0x2, RZ, 0xc0, !PT ;  /* 0x00000002571a7812 */ /* 0x000fc400078ec0ff */
[C---:B------:R-:W-:Y:S02]  /*2a10*/  LOP3.LUT R27, R87.reuse, 0x4, RZ, 0xc0, !PT ;  /* 0x00000004571b7812 */ /* 0x040fe400078ec0ff */
[C---:B------:R-:W-:Y:S02]  /*2a20*/  LOP3.LUT R101, R87.reuse, 0x8, RZ, 0xc0, !PT ;  /* 0x0000000857657812 */ /* 0x040fe400078ec0ff */
[----:B------:R-:W-:Y:S02]  /*2a30*/  LOP3.LUT R100, R87, 0x10, RZ, 0xc0, !PT ;  /* 0x0000001057647812 */ /* 0x000fe400078ec0ff */
[----:B-1----:R-:W-:Y:S02]  /*2a40*/  LEA.HI R218, R218, 0x8, RZ, 0x19 ;  /* 0x00000008dada7811 */ /* 0x002fe400078fc8ff */
[----:B------:R-:W-:Y:S02]  /*2a50*/  SHF.L.U32 R125, R125, 0x1, RZ ;  /* 0x000000017d7d7819 */ /* 0x000fe400000006ff */
[----:B------:R-:W-:-:S02]  /*2a60*/  IADD3 R131, R89, R131, RZ ;  /* 0x0000008359837210 */ /* 0x000fc40007ffe0ff */
[----:B------:R-:W-:Y:S02]  /*2a70*/  LOP3.LUT R5, R5, 0x1, RZ, 0xc0, !PT ;  /* 0x0000000105057812 */ /* 0x000fe400078ec0ff */
[----:B------:R-:W-:Y:S02]  /*2a80*/  SHF.R.S32.HI R120, RZ, 0x3, R11 ;  /* 0x00000003ff787819 */ /* 0x000fe4000001140b */
[----:B------:R-:W-:Y:S02]  /*2a90*/  SHF.R.S32.HI R119, RZ, 0x3, R14 ;  /* 0x00000003ff777819 */ /* 0x000fe4000001140e */
[----:B------:R-:W-:Y:S02]  /*2aa0*/  LOP3.LUT R9, R9, 0x1, RZ, 0xc0, !PT ;  /* 0x0000000109097812 */ /* 0x000fe400078ec0ff */
[----:B------:R-:W-:Y:S02]  /*2ab0*/  LOP3.LUT R21, R21, 0x8, RZ, 0xc0, !PT ;  /* 0x0000000815157812 */ /* 0x000fe400078ec0ff */
[----:B------:R-:W-:-:S02]  /*2ac0*/  SHF.R.S32.HI R113, RZ, 0x1f, R6 ;  /* 0x0000001fff717819 */ /* 0x000fc40000011406 */
[----:B------:R-:W-:Y:S02]  /*2ad0*/  SHF.R.S32.HI R112, RZ, 0x1f, R7 ;  /* 0x0000001fff707819 */ /* 0x000fe40000011407 */
[----:B------:R-:W-:Y:S02]  /*2ae0*/  SHF.R.S32.HI R111, RZ, 0x1f, R8 ;  /* 0x0000001fff6f7819 */ /* 0x000fe40000011408 */
[----:B------:R-:W-:Y:S02]  /*2af0*/  LOP3.LUT R87, R87, 0x20, RZ, 0xc0, !PT ;  /* 0x0000002057577812 */ /* 0x000fe400078ec0ff */
[----:B------:R-:W-:-:S07]  /*2b00*/  SHF.R.S32.HI R128, RZ, 0x1f, R102 ;  /* 0x0000001fff807819 */ /* 0x000fce0000011466 */
.L_x_562:
[----:B---3--:R-:W2:Y:S01]  /*2b10*/  LDL.LU R31, [R1+0x38] ;  /* 0x00003800011f7983 */ /* 0x008ea20000300800 */
[----:B------:R-:W0:Y:S01]  /*2b20*/  LDC R81, c[0x0][0x430] ;  /* 0x00010c00ff517b82 */ /* 0x000e220000000800 */
[----:B------:R-:W-:Y:S01]  /*2b30*/  IADD3 R24, R24, -0x1, RZ ;  /* 0xffffffff18187810 */ /* 0x000fe20007ffe0ff */
[----:B------:R-:W-:-:S04]  /*2b40*/  IMAD.MOV.U32 R80, RZ, RZ, RZ ;  /* 0x000000ffff507224 */ /* 0x000fc800078e00ff */
[----:B------:R-:W-:Y:S02]  /*2b50*/  IMAD R12, R24, 0x60, R114 ;  /* 0x00000060180c7824 */ /* 0x000fe400078e0272 */
[----:B------:R-:W1:Y:S02]  /*2b60*/  LDC R124, c[0x0][0x3f4] ;  /* 0x0000fd00ff7c7b82 */ /* 0x000e640000000800 */
[----:B------:R-:W-:Y:S01]  /*2b70*/  IMAD.IADD R32, R129, 0x1, R12 ;  /* 0x0000000181207824 */ /* 0x000fe200078e020c */
[----:B------:R-:W-:-:S03]  /*2b80*/  ISETP.GE.AND P2, PT, R12, R25, PT ;  /* 0x000000190c00720c */ /* 0x000fc60003f46270 */
[----:B------:R-:W-:Y:S01]  /*2b90*/  IMAD.MOV.U32 R28, RZ, RZ, R32 ;  /* 0x000000ffff1c7224 */ /* 0x000fe200078e0020 */
[----:B------:R-:W-:Y:S02]  /*2ba0*/  ISETP.GT.OR P2, PT, R114, 0x5f, P2 ;  /* 0x0000005f7200780c */ /* 0x000fe40001744670 */
[----:B0-----:R-:W-:-:S11]  /*2bb0*/  ISETP.NE.AND P3, PT, R81, 0x1, PT ;  /* 0x000000015100780c */ /* 0x001fd60003f65270 */
[----:B------:R-:W0:Y:S08]  /*2bc0*/  @!P2 LDC.64 R14, c[0x0][0x428] ;  /* 0x00010a00ff0eab82 */ /* 0x000e300000000a00 */
[----:B------:R-:W3:Y:S08]  /*2bd0*/  @!P2 LDC.64 R12, c[0x0][0x418] ;  /* 0x00010600ff0cab82 */ /* 0x000ef00000000a00 */
[----:B------:R-:W4:Y:S08]  /*2be0*/  @P3 LDC R11, c[0x0][0x434] ;  /* 0x00010d00ff0b3b82 */ /* 0x000f300000000800 */
[----:B------:R-:W1:Y:S01]  /*2bf0*/  @P3 LDC R30, c[0x0][0x438] ;  /* 0x00010e00ff1e3b82 */ /* 0x000e620000000800 */
[----:B----4-:R-:W-:-:S05]  /*2c00*/  @P3 IMAD.HI.U32 R11, R32, R11, RZ ;  /* 0x0000000b200b3227 */ /* 0x010fca00078e00ff */
[----:B-1----:R-:W-:Y:S01]  /*2c10*/  @P3 SHF.R.U32.HI R28, RZ, R30, R11 ;  /* 0x0000001eff1c3219 */ /* 0x002fe2000001160b */
[----:B0-----:R-:W-:-:S03]  /*2c20*/  @!P2 IMAD R11, R128, R14, RZ ;  /* 0x0000000e800ba224 */ /* 0x001fc600078e02ff */
[--C-:B------:R-:W-:Y:S01]  /*2c30*/  @!P2 SHF.R.S32.HI R29, RZ, 0x1f, R28.reuse ;  /* 0x0000001fff1da819 */ /* 0x100fe2000001141c */
[C---:B------:R-:W-:Y:S02]  /*2c40*/  @!P2 IMAD R11, R102.reuse, R15, R11 ;  /* 0x0000000f660ba224 */ /* 0x040fe400078e020b */
[----:B------:R-:W-:-:S05]  /*2c50*/  @!P2 IMAD.WIDE.U32 R14, R102, R14, R28 ;  /* 0x0000000e660ea225 */ /* 0x000fca00078e001c */
[----:B------:R-:W-:Y:S02]  /*2c60*/  @!P2 IADD3 R11, R15, R11, RZ ;  /* 0x0000000b0f0ba210 */ /* 0x000fe40007ffe0ff */
[----:B---3--:R-:W-:-:S04]  /*2c70*/  @!P2 LEA R12, P3, R14, R12, 0x2 ;  /* 0x0000000c0e0ca211 */ /* 0x008fc800078610ff */
[----:B------:R-:W-:Y:S02]  /*2c80*/  @!P2 LEA.HI.X R13, R14, R13, R11, 0x2, P3 ;  /* 0x0000000d0e0da211 */ /* 0x000fe400018f140b */
[----:B------:R-:W-:-:S03]  /*2c90*/  ISETP.GT.AND P3, PT, R24, R126, PT ;  /* 0x0000007e1800720c */ /* 0x000fc60003f64270 */
[----:B------:R0:W5:Y:S01]  /*2ca0*/  @!P2 LDG.E R80, desc[UR56][R12.64] ;  /* 0x000000380c50a981 */ /* 0x000162000c1e1900 */
[----:B------:R-:W-:Y:S01]  /*2cb0*/  ISETP.GE.AND P2, PT, R124, 0x1, PT ;  /* 0x000000017c00780c */ /* 0x000fe20003f46270 */
[----:B------:R-:W-:Y:S01]  /*2cc0*/  IMAD.MOV R14, RZ, RZ, -R28 ;  /* 0x000000ffff0e7224 */ /* 0x000fe200078e0a1c */
[----:B------:R-:W-:Y:S05]  /*2cd0*/  YIELD ;  /* 0x0000000000007946 */ /* 0x000fea0003800000 */
[----:B------:R-:W-:Y:S01]  /*2ce0*/  IMAD R81, R81, R14, R32 ;  /* 0x0000000e51517224 */ /* 0x000fe200078e0220 */
[----:B------:R-:W-:Y:S01]  /*2cf0*/  BSSY B0, `(.L_x_457) ;  /* 0x00007bc000007945 */ /* 0x000fe20003800000 */
[----:B------:R-:W-:-:S02]  /*2d00*/  IMAD R14, R18, 0x4800, R4 ;  /* 0x00004800120e7824 */ /* 0x000fc400078e0204 */
[----:B------:R-:W-:-:S03]  /*2d10*/  IMAD R28, R18, 0x4800, R132 ;  /* 0x00004800121c7824 */ /* 0x000fc600078e0284 */
[----:B------:R-:W-:Y:S01]  /*2d20*/  LEA R29, R14, R123, 0x1 ;  /* 0x0000007b0e1d7211 */ /* 0x000fe200078e08ff */
[----:B------:R-:W-:Y:S01]  /*2d30*/  IMAD R28, R28, 0x2, R123 ;  /* 0x000000021c1c7824 */ /* 0x000fe200078e027b */
[----:B--2---:R-:W-:-:S04]  /*2d40*/  LOP3.LUT R31, R31, 0xfffffffd, RZ, 0xc0, !PT ;  /* 0xfffffffd1f1f7812 */ /* 0x004fc800078ec0ff */
[----:B------:R-:W-:-:S05]  /*2d50*/  @P3 LOP3.LUT R31, R31, 0x2, RZ, 0xfc, !PT ;  /* 0x000000021f1f3812 */ /* 0x000fca00078efcff */
[----:B------:R0:W-:Y:S01]  /*2d60*/  STL [R1+0x38], R31 ;  /* 0x0000381f01007387 */ /* 0x0001e20000100800 */
[----:B------:R-:W-:Y:S05]  /*2d70*/  @!P2 BRA `(.L_x_458) ;  /* 0x000000740000a947 */ /* 0x000fea0003800000 */
[----:B------:R-:W-:Y:S01]  /*2d80*/  SHF.R.S32.HI R82, RZ, 0x1f, R81 ;  /* 0x0000001fff527819 */ /* 0x000fe20000011451 */
[----:B------:R-:W-:Y:S01]  /*2d90*/  ULDC.64 UR4, c[0x0][0x300] ;  /* 0x0000c00000047ab9 */ /* 0x000fe20000000a00 */
[----:B-----5:R-:W-:Y:S01]  /*2da0*/  SHF.R.S32.HI R83, RZ, 0x1f, R80 ;  /* 0x0000001fff537819 */ /* 0x020fe20000011450 */
[C---:B0-----:R-:W-:Y:S01]  /*2db0*/  IMAD.WIDE.U32 R12, R81.reuse, UR4, RZ ;  /* 0x00000004510c7c25 */ /* 0x041fe2000f8e00ff */
[----:B------:R-:W-:Y:S02]  /*2dc0*/  ULDC.U8 UR6, c[0x0][0x410] ;  /* 0x0001040000067ab9 */ /* 0x000fe40000000000 */
[----:B------:R-:W-:Y:S01]  /*2dd0*/  ISETP.NE.AND P2, PT, RZ, UR6, PT ;  /* 0x00000006ff007c0c */ /* 0x000fe2000bf45270 */
[----:B------:R-:W-:Y:S02]  /*2de0*/  IMAD R14, R82, UR4, RZ ;  /* 0x00000004520e7c24 */ /* 0x000fe4000f8e02ff */
[----:B------:R-:W-:Y:S02]  /*2df0*/  IMAD R84, R24, -0x60, R25 ;  /* 0xffffffa018547824 */ /* 0x000fe400078e0219 */
[----:B------:R-:W-:Y:S01]  /*2e00*/  IMAD R11, R81, UR5, R14 ;  /* 0x00000005510b7c24 */ /* 0x000fe2000f8e020e */
[----:B------:R-:W-:Y:S01]  /*2e10*/  ULDC.64 UR4, c[0x0][0x310] ;  /* 0x0000c40000047ab9 */ /* 0x000fe20000000a00 */
[----:B------:R-:W-:Y:S01]  /*2e20*/  IMAD R14, R130, R24, RZ ;  /* 0x00000018820e7224 */ /* 0x000fe200078e02ff */
[----:B------:R-:W-:Y:S01]  /*2e30*/  VIMNMX R84, R84, 0x60, PT ;  /* 0x0000006054547848 */ /* 0x000fe20003fe0100 */
[----:B------:R-:W-:-:S02]  /*2e40*/  IMAD R15, R83, UR4, RZ ;  /* 0x00000004530f7c24 */ /* 0x000fc4000f8e02ff */
[----:B------:R-:W-:Y:S01]  /*2e50*/  IMAD.IADD R13, R13, 0x1, R11 ;  /* 0x000000010d0d7824 */ /* 0x000fe200078e020b */
[----:B------:R-:W-:Y:S01]  /*2e60*/  SHF.R.S32.HI R11, RZ, 0x1f, R24 ;  /* 0x0000001fff0b7819 */ /* 0x000fe20000011418 */
[C---:B------:R-:W-:Y:S02]  /*2e70*/  IMAD R15, R80.reuse, UR5, R15 ;  /* 0x00000005500f7c24 */ /* 0x040fe4000f8e020f */
[----:B------:R-:W-:Y:S01]  /*2e80*/  IMAD.WIDE.U32 R12, R80, UR4, R12 ;  /* 0x00000004500c7c25 */ /* 0x000fe2000f8e000c */
[----:B------:R-:W-:-:S03]  /*2e90*/  ULDC.64 UR4, c[0x0][0x308] ;  /* 0x0000c20000047ab9 */ /* 0x000fc60000000a00 */
[----:B------:R-:W-:Y:S01]  /*2ea0*/  IMAD R33, R11, R94, R14 ;  /* 0x0000005e0b217224 */ /* 0x000fe200078e020e */
[----:B------:R-:W-:Y:S01]  /*2eb0*/  IADD3 R13, R13, R15, RZ ;  /* 0x0000000f0d0d7210 */ /* 0x000fe20007ffe0ff */
[----:B------:R-:W-:Y:S02]  /*2ec0*/  IMAD R15, R131, R24, RZ ;  /* 0x00000018830f7224 */ /* 0x000fe400078e02ff */
[----:B------:R-:W-:-:S04]  /*2ed0*/  IMAD.WIDE.U32 R30, R162, UR4, R12 ;  /* 0x00000004a21e7c25 */ /* 0x000fc8000f8e000c */
[----:B------:R-:W-:Y:S01]  /*2ee0*/  IMAD R115, R162, UR5, R31 ;  /* 0x00000005a2737c24 */ /* 0x000fe2000f8e021f */
[----:B------:R-:W-:Y:S01]  /*2ef0*/  ULDC.64 UR4, c[0x0][0x2e8] ;  /* 0x0000ba0000047ab9 */ /* 0x000fe20000000a00 */
[----:B------:R-:W-:Y:S01]  /*2f00*/  IMAD R35, R11, R88, R15 ;  /* 0x000000580b237224 */ /* 0x000fe200078e020f */
[----:B------:R-:W-:Y:S01]  /*2f10*/  LEA R118, P3, R30, UR4, 0x1 ;  /* 0x000000041e767c11 */ /* 0x000fe2000f8608ff */
[----:B------:R-:W-:-:S03]  /*2f20*/  IMAD.WIDE.U32 R14, R94, R24, RZ ;  /* 0x000000185e0e7225 */ /* 0x000fc600078e00ff */
[----:B------:R-:W-:Y:S01]  /*2f30*/  LEA.HI.X R115, R30, UR5, R115, 0x1, P3 ;  /* 0x000000051e737c11 */ /* 0x000fe200098f0c73 */
[----:B------:R-:W-:-:S04]  /*2f40*/  IMAD.WIDE.U32 R12, R88, R24, RZ ;  /* 0x00000018580c7225 */ /* 0x000fc800078e00ff */
[----:B------:R-:W-:Y:S02]  /*2f50*/  IMAD.IADD R11, R15, 0x1, R33 ;  /* 0x000000010f0b7824 */ /* 0x000fe400078e0221 */
[----:B------:R-:W-:Y:S01]  /*2f60*/  IMAD.IADD R78, R13, 0x1, R35 ;  /* 0x000000010d4e7824 */ /* 0x000fe200078e0223 */
[----:B------:R-:W-:Y:S06]  /*2f70*/  @!P2 BRA `(.L_x_459) ;  /* 0x0000003400cca947 */ /* 0x000fec0003800000 */
[----:B------:R-:W-:Y:S01]  /*2f80*/  ISETP.GE.AND P3, PT, R166, R84, PT ;  /* 0x00000054a600720c */ /* 0x000fe20003f66270 */
[----:B------:R-:W-:Y:S01]  /*2f90*/  BSSY B1, `(.L_x_460) ;  /* 0x0000037000017945 */ /* 0x000fe20003800000 */
        /* <DEDUP_REMOVED lines=12> */
[----:B------:R-:W-:Y:S01]  /*3060*/  CS2R R76, SRZ ;  /* 0x00000000004c7805 */ /* 0x000fe2000001ff00 */
[----:B------:R-:W-:Y:S06]  /*3070*/  @P3 BRA `(.L_x_461) ;  /* 0x0000000000a03947 */ /* 0x000fec0003800000 */
[----:B------:R-:W-:Y:S01]  /*3080*/  IADD3 R33, P2, R98, R14, RZ ;  /* 0x0000000e62217210 */ /* 0x000fe20007f5e0ff */
[----:B------:R-:W-:Y:S01]  /*3090*/  ULDC.64 UR4, c[0x0][0x3e8] ;  /* 0x0000fa0000047ab9 */ /* 0x000fe20000000a00 */
[----:B------:R-:W-:Y:S02]  /*30a0*/  CS2R R74, SRZ ;  /* 0x00000000004a7805 */ /* 0x000fe4000001ff00 */
[----:B------:R-:W-:Y:S02]  /*30b0*/  CS2R R76, SRZ ;  /* 0x00000000004c7805 */ /* 0x000fe4000001ff00 */
[----:B------:R-:W-:Y:S02]  /*30c0*/  IADD3.X R34, R11, R106, RZ, P2, !PT ;  /* 0x0000006a0b227210 */ /* 0x000fe400017fe4ff */
[----:B------:R-:W-:-:S04]  /*30d0*/  LEA R32, P2, R33, UR4, 0x1 ;  /* 0x0000000421207c11 */ /* 0x000fc8000f8408ff */
[----:B------:R-:W-:Y:S01]  /*30e0*/  LEA.HI.X R33, R33, UR5, R34, 0x1, P2 ;  /* 0x0000000521217c11 */ /* 0x000fe200090f0c22 */
[----:B------:R-:W-:Y:S01]  /*30f0*/  ULDC.64 UR4, c[0x0][0x400] ;  /* 0x0001000000047ab9 */ /* 0x000fe20000000a00 */
[----:B------:R-:W-:-:S05]  /*3100*/  IADD3 R35, P2, R92, R12, RZ ;  /* 0x0000000c5c237210 */ /* 0x000fca0007f5e0ff */
[----:B------:R-:W-:Y:S01]  /*3110*/  IMAD.X R36, R78, 0x1, R105, P2 ;  /* 0x000000014e247824 */ /* 0x000fe200010e0669 */
[----:B------:R-:W-:-:S04]  /*3120*/  LEA R34, P2, R35, UR4, 0x1 ;  /* 0x0000000423227c11 */ /* 0x000fc8000f8408ff */
[----:B------:R-:W-:Y:S02]  /*3130*/  LEA.HI.X R35, R35, UR5, R36, 0x1, P2 ;  /* 0x0000000523237c11 */ /* 0x000fe400090f0c24 */
[----:B------:R-:W-:Y:S02]  /*3140*/  ISETP.GE.AND P2, PT, R160, R124, PT ;  /* 0x0000007ca000720c */ /* 0x000fe40003f46270 */
[----:B------:R-:W-:Y:S02]  /*3150*/  CS2R R70, SRZ ;  /* 0x0000000000467805 */ /* 0x000fe4000001ff00 */
[----:B------:R-:W-:-:S09]  /*3160*/  CS2R R72, SRZ ;  /* 0x0000000000487805 */ /* 0x000fd2000001ff00 */
[----:B------:R0:W5:Y:S04]  /*3170*/  @!P2 LDG.E.64 R74, desc[UR56][R32.64] ;  /* 0x00000038204aa981 */ /* 0x000168000c1e1b00 */
[----:B------:R0:W5:Y:S01]  /*3180*/  @!P2 LDG.E.64 R76, desc[UR56][R34.64] ;  /* 0x00000038224ca981 */ /* 0x000162000c1e1b00 */
        /* <DEDUP_REMOVED lines=20> */
[----:B------:R-:W-:-:S13]  /*32d0*/  ISETP.GE.AND P2, PT, R173, R124, PT ;  /* 0x0000007cad00720c */ /* 0x000fda0003f46270 */
[----:B------:R0:W5:Y:S04]  /*32e0*/  @!P2 LDG.E.64 R54, desc[UR56][R32.64+0xa0] ;  /* 0x0000a0382036a981 */ /* 0x000168000c1e1b00 */
[----:B------:R0:W5:Y:S02]  /*32f0*/  @!P2 LDG.E.64 R56, desc[UR56][R34.64+0xa0] ;  /* 0x0000a0382238a981 */ /* 0x000164000c1e1b00 */
.L_x_461:
[----:B------:R-:W-:Y:S05]  /*3300*/  BSYNC B1 ;  /* 0x0000000000017941 */ /* 0x000fea0003800000 */
.L_x_460:
[----:B0-----:R-:W-:Y:S01]  /*3310*/  VIADD R32, R166, 0x40 ;  /* 0x00000040a6207836 */ /* 0x001fe20000000000 */
[----:B------:R-:W-:Y:S01]  /*3320*/  BSSY B1, `(.L_x_462) ;  /* 0x0000036000017945 */ /* 0x000fe20003800000 */
[----:B------:R-:W-:Y:S02]  /*3330*/  CS2R R34, SRZ ;  /* 0x0000000000227805 */ /* 0x000fe4000001ff00 */
[----:B------:R-:W-:Y:S02]  /*3340*/  CS2R R38, SRZ ;  /* 0x0000000000267805 */ /* 0x000fe4000001ff00 */
[----:B------:R-:W-:Y:S02]  /*3350*/  CS2R R42, SRZ ;  /* 0x00000000002a7805 */ /* 0x000fe4000001ff00 */
[----:B------:R-:W-:Y:S02]  /*3360*/  ISETP.GE.AND P4, PT, R32, R84, PT ;  /* 0x000000542000720c */ /* 0x000fe40003f86270 */
        /* <DEDUP_REMOVED lines=8> */
[----:B------:R-:W-:Y:S06]  /*33f0*/  @P4 BRA `(.L_x_463) ;  /* 0x0000000000a04947 */ /* 0x000fec0003800000 */
[----:B------:R-:W-:Y:S01]  /*3400*/  IADD3 R15, P2, P5, R98, R14, R108 ;  /* 0x0000000e620f7210 */ /* 0x000fe20007d5e06c */
[----:B------:R-:W-:Y:S01]  /*3410*/  ULDC.64 UR4, c[0x0][0x3e8] ;  /* 0x0000fa0000047ab9 */ /* 0x000fe20000000a00 */
[----:B------:R-:W-:Y:S02]  /*3420*/  CS2R R50, SRZ ;  /* 0x0000000000327805 */ /* 0x000fe4000001ff00 */
[----:B------:R-:W-:Y:S02]  /*3430*/  CS2R R52, SRZ ;  /* 0x0000000000347805 */ /* 0x000fe4000001ff00 */
[----:B------:R-:W-:Y:S02]  /*3440*/  IADD3.X R30, R106, R11, R107, P2, P5 ;  /* 0x0000000b6a1e7210 */ /* 0x000fe400017ea46b */
[----:B------:R-:W-:-:S04]  /*3450*/  IADD3 R13, P2, P5, R92, R12, R110 ;  /* 0x0000000c5c0d7210 */ /* 0x000fc80007d5e06e */
[----:B------:R-:W-:Y:S02]  /*3460*/  IADD3.X R78, R105, R78, R109, P2, P5 ;  /* 0x0000004e694e7210 */ /* 0x000fe400017ea46d */
[----:B------:R-:W-:-:S04]  /*3470*/  LEA R14, P2, R15, UR4, 0x1 ;  /* 0x000000040f0e7c11 */ /* 0x000fc8000f8408ff */
[----:B------:R-:W-:Y:S01]  /*3480*/  LEA.HI.X R15, R15, UR5, R30, 0x1, P2 ;  /* 0x000000050f0f7c11 */ /* 0x000fe200090f0c1e */
[----:B------:R-:W-:Y:S02]  /*3490*/  ULDC.64 UR4, c[0x0][0x400] ;  /* 0x0001000000047ab9 */ /* 0x000fe40000000a00 */
        /* <DEDUP_REMOVED lines=30> */
.L_x_463:
[----:B------:R-:W-:Y:S05]  /*3680*/  BSYNC B1 ;  /* 0x0000000000017941 */ /* 0x000fea0003800000 */
.L_x_462:
[----:B-----5:R-:W-:Y:S01]  /*3690*/  IMAD.MOV.U32 R11, RZ, RZ, R55 ;  /* 0x000000ffff0b7224 */ /* 0x020fe200078e0037 */
[----:B0-----:R-:W-:Y:S01]  /*36a0*/  MOV R12, R54 ;  /* 0x00000036000c7202 */ /* 0x001fe20000000f00 */
[----:B------:R-:W-:Y:S01]  /*36b0*/  IMAD.MOV.U32 R14, RZ, RZ, R58 ;  /* 0x000000ffff0e7224 */ /* 0x000fe200078e003a */
[----:B------:R-:W-:Y:S01]  /*36c0*/  MOV R13, R59 ;  /* 0x0000003b000d7202 */ /* 0x000fe20000000f00 */
[----:B------:R-:W-:Y:S01]  /*36d0*/  UISETP.NE.AND UP0, UPT, UR58, 0x3, UPT ;  /* 0x000000033a00788c */ /* 0x000fe2000bf05270 */
[----:B------:R-:W-:Y:S01]  /*36e0*/  PRMT R155, R12, 0x5410, R11 ;  /* 0x000054100c9b7816 */ /* 0x000fe2000000000b */
[----:B------:R-:W-:Y:S01]  /*36f0*/  IMAD.MOV.U32 R12, RZ, RZ, R62 ;  /* 0x000000ffff0c7224 */ /* 0x000fe200078e003e */
[----:B------:R-:W-:Y:S01]  /*3700*/  PRMT R158, R13, 0x5410, R14 ;  /* 0x000054100d9e7816 */ /* 0x000fe2000000000e */
[----:B------:R-:W-:Y:S01]  /*3710*/  IMAD.MOV.U32 R11, RZ, RZ, R63 ;  /* 0x000000ffff0b7224 */ /* 0x000fe200078e003f */
[----:B------:R-:W-:Y:S01]  /*3720*/  MOV R14, R71 ;  /* 0x00000047000e7202 */ /* 0x000fe20000000f00 */
[----:B------:R-:W-:Y:S01]  /*3730*/  IMAD.MOV.U32 R13, RZ, RZ, R70 ;  /* 0x000000ffff0d7224 */ /* 0x000fe200078e0046 */
[----:B------:R-:W-:Y:S01]  /*3740*/  PRMT R182, R12, 0x7610, R182 ;  /* 0x000076100cb67816 */ /* 0x000fe200000000b6 */
[----:B------:R-:W-:Y:S01]  /*3750*/  IMAD.MOV.U32 R12, RZ, RZ, R67 ;  /* 0x000000ffff0c7224 */ /* 0x000fe200078e0043 */
[----:B------:R-:W-:-:S02]  /*3760*/  PRMT R159, R11, 0x7610, R159 ;  /* 0x000076100b9f7816 */ /* 0x000fc4000000009f */
[----:B------:R-:W-:Y:S02]  /*3770*/  MOV R11, R66 ;  /* 0x00000042000b7202 */ /* 0x000fe40000000f00 */
[----:B------:R-:W-:Y:S02]  /*3780*/  PRMT R195, R14, 0x7610, R195 ;  /* 0x000076100ec37816 */ /* 0x000fe400000000c3 */
[----:B------:R-:W-:Y:S01]  /*3790*/  PRMT R193, R12, 0x5410, R11 ;  /* 0x000054100cc17816 */ /* 0x000fe2000000000b */
[----:B------:R-:W-:Y:S01]  /*37a0*/  IMAD.MOV.U32 R11, RZ, RZ, R74 ;  /* 0x000000ffff0b7224 */ /* 0x000fe200078e004a */
[----:B------:R-:W-:Y:S01]  /*37b0*/  PRMT R194, R194, 0x5410, R13 ;  /* 0x00005410c2c27816 */ /* 0x000fe2000000000d */
[----:B------:R-:W-:Y:S01]  /*37c0*/  IMAD.MOV.U32 R12, RZ, RZ, R75 ;  /* 0x000000ffff0c7224 */ /* 0x000fe200078e004b */
[----:B------:R-:W-:-:S04]  /*37d0*/  PLOP3.LUT P2, PT, PT, PT, UP0, 0x80, 0x0 ;  /* 0x000000000000781c */ /* 0x000fc80003f4f008 */
[----:B------:R-:W-:Y:S01]  /*37e0*/  PRMT R150, R11, 0x5410, R12 ;  /* 0x000054100b967816 */ /* 0x000fe2000000000c */
[----:B------:R-:W-:Y:S01]  /*37f0*/  IMAD.MOV.U32 R11, RZ, RZ, R57 ;  /* 0x000000ffff0b7224 */ /* 0x000fe200078e0039 */
[----:B------:R-:W-:-:S04]  /*3800*/  MOV R12, R56 ;  /* 0x00000038000c7202 */ /* 0x000fc80000000f00 */
[----:B------:R-:W-:Y:S01]  /*3810*/  PRMT R156, R12, 0x5410, R11 ;  /* 0x000054100c9c7816 */ /* 0x000fe2000000000b */
[----:B------:R-:W-:Y:S01]  /*3820*/  IMAD.MOV.U32 R12, RZ, RZ, R60 ;  /* 0x000000ffff0c7224 */ /* 0x000fe200078e003c */
[----:B------:R-:W-:-:S04]  /*3830*/  MOV R11, R61 ;  /* 0x0000003d000b7202 */ /* 0x000fc80000000f00 */
[----:B------:R-:W-:Y:S01]  /*3840*/  PRMT R157, R11, 0x5410, R12 ;  /* 0x000054100b9d7816 */ /* 0x000fe2000000000c */
[----:B------:R-:W-:Y:S02]  /*3850*/  IMAD.MOV.U32 R12, RZ, RZ, R64 ;  /* 0x000000ffff0c7224 */ /* 0x000fe400078e0040 */
[----:B------:R-:W-:-:S03]  /*3860*/  IMAD.MOV.U32 R11, RZ, RZ, R65 ;  /* 0x000000ffff0b7224 */ /* 0x000fc600078e0041 */
[----:B------:R-:W-:Y:S01]  /*3870*/  PRMT R182, R182, 0x5410, R12 ;  /* 0x00005410b6b67816 */ /* 0x000fe2000000000c */
[----:B------:R-:W-:Y:S01]  /*3880*/  IMAD.MOV.U32 R12, RZ, RZ, R69 ;  /* 0x000000ffff0c7224 */ /* 0x000fe200078e0045 */
[----:B------:R-:W-:Y:S02]  /*3890*/  PRMT R159, R159, 0x5410, R11 ;  /* 0x000054109f9f7816 */ /* 0x000fe4000000000b */
[----:B------:R-:W-:Y:S02]  /*38a0*/  MOV R11, R68 ;  /* 0x00000044000b7202 */ /* 0x000fe40000000f00 */
[----:B------:R-:W-:Y:S02]  /*38b0*/  PRMT R194, R12, 0x7610, R194 ;  /* 0x000076100cc27816 */ /* 0x000fe400000000c2 */
[----:B------:R-:W-:Y:S01]  /*38c0*/  PRMT R195, R195, 0x5410, R11 ;  /* 0x00005410c3c37816 */ /* 0x000fe2000000000b */
[----:B------:R-:W-:Y:S01]  /*38d0*/  IMAD.MOV.U32 R11, RZ, RZ, R72 ;  /* 0x000000ffff0b7224 */ /* 0x000fe200078e0048 */
[----:B------:R-:W-:-:S04]  /*38e0*/  MOV R12, R73 ;  /* 0x00000049000c7202 */ /* 0x000fc80000000f00 */
[----:B------:R-:W-:Y:S01]  /*38f0*/  PRMT R196, R11, 0x5410, R12 ;  /* 0x000054100bc47816 */ /* 0x000fe2000000000c */
[----:B------:R-:W-:Y:S02]  /*3900*/  IMAD.MOV.U32 R11, RZ, RZ, R76 ;  /* 0x000000ffff0b7224 */ /* 0x000fe400078e004c */
[----:B------:R-:W-:-:S05]  /*3910*/  IMAD.MOV.U32 R12, RZ, RZ, R77 ;  /* 0x000000ffff0c7224 */ /* 0x000fca00078e004d */
        /* <DEDUP_REMOVED lines=27> */
[----:B------:R-:W-:Y:S02]  /*3ad0*/  PRMT R144, R12, 0x5410, R11 ;  /* 0x000054100c907816 */ /* 0x000fe4000000000b */
[----:B------:R-:W-:-:S04]  /*3ae0*/  MOV R11, R44 ;  /* 0x0000002c000b7202 */ /* 0x000fc80000000f00 */
[----:B------:R-:W-:Y:S01]  /*3af0*/  PRMT R147, R11, 0x7610, R147 ;  /* 0x000076100b937816 */ /* 0x000fe20000000093 */
[----:B------:R-:W-:-:S05]  /*3b00*/  IMAD.MOV.U32 R11, RZ, RZ, R45 ;  /* 0x000000ffff0b7224 */ /* 0x000fca00078e002d */
[----:B------:R-:W-:Y:S01]  /*3b10*/  PRMT R147, R147, 0x5410, R11 ;  /* 0x0000541093937816 */ /* 0x000fe2000000000b */
[----:B------:R-:W-:-:S05]  /*3b20*/  IMAD.MOV.U32 R11, RZ, RZ, R48 ;  /* 0x000000ffff0b7224 */ /* 0x000fca00078e0030 */
[----:B------:R-:W-:Y:S02]  /*3b30*/  PRMT R152, R11, 0x7610, R152 ;  /* 0x000076100b987816 */ /* 0x000fe40000000098 */
[----:B------:R-:W-:-:S04]  /*3b40*/  MOV R11, R49 ;  /* 0x00000031000b7202 */ /* 0x000fc80000000f00 */
[----:B------:R-:W-:Y:S01]  /*3b50*/  PRMT R152, R152, 0x5410, R11 ;  /* 0x0000541098987816 */ /* 0x000fe2000000000b */
[----:B------:R-:W-:-:S05]  /*3b60*/  IMAD.MOV.U32 R11, RZ, RZ, R52 ;  /* 0x000000ffff0b7224 */ /* 0x000fca00078e0034 */
[----:B------:R-:W-:Y:S01]  /*3b70*/  PRMT R154, R11, 0x7610, R154 ;  /* 0x000076100b9a7816 */ /* 0x000fe2000000009a */
[----:B------:R-:W-:-:S05]  /*3b80*/  IMAD.MOV.U32 R11, RZ, RZ, R53 ;  /* 0x000000ffff0b7224 */ /* 0x000fca00078e0035 */
[----:B------:R-:W-:Y:S01]  /*3b90*/  PRMT R154, R154, 0x5410, R11 ;  /* 0x000054109a9a7816 */ /* 0x000fe2000000000b */
[----:B------:R-:W-:Y:S06]  /*3ba0*/  @!P2 BRA `(.L_x_464) ;  /* 0x000000000004a947 */ /* 0x000fec0003800000 */
[----:B------:R-:W-:Y:S01]  /*3bb0*/  BPT.TRAP 0x1 ;  /* 0x000000040000795c */ /* 0x000fe20000300000 */
.L_x_464:
[----:B------:R-:W-:Y:S01]  /*3bc0*/  LEA R85, R18, R2, 0x3 ;  /* 0x0000000212557211 */ /* 0x000fe200078e18ff */
[----:B------:R-:W-:Y:S01]  /*3bd0*/  BSSY B1, `(.L_x_465) ;  /* 0x0000004000017945 */ /* 0x000fe20003800000 */
[----:B------:R-:W-:-:S04]  /*3be0*/  SHF.L.U32 R86, R167, 0x1f, RZ ;  /* 0x0000001fa7567819 */ /* 0x000fc800000006ff */
[----:B------:R-:W0:Y:S02]  /*3bf0*/  SYNCS.PHASECHK.TRANS64.TRYWAIT P5, [R85+URZ+0x2a890], R86 ;  /* 0x02a89056550075a7 */ /* 0x000e2400080a017f */
[----:B0-----:R-:W-:Y:S05]  /*3c00*/  @!P5 BRA `(.L_x_466) ;  /* 0x000001d000ecd947 */ /* 0x001fea0003800000 */
.L_x_791:
[----:B------:R-:W-:Y:S05]  /*3c10*/  BSYNC B1 ;  /* 0x0000000000017941 */ /* 0x000fea0003800000 */
.L_x_465:
[----:B------:R-:W-:-:S03]  /*3c20*/  UMOV UR4, 0xffffffff ;  /* 0xffffffff00047882 */ /* 0x000fc60000000000 */
[----:B------:R-:W-:Y:S05]  /*3c30*/  BRA.DIV UR4, `(.L_x_467) ;  /* 0x000001d204f47947 */ /* 0x000fea000b800000 */
[----:B------:R1:W2:Y:S04]  /*3c40*/  SHFL.IDX PT, R78, R115, RZ, 0x1c1f ;  /* 0x001c1fff734e7589 */ /* 0x0002a800000e0000 */
[----:B------:R1:W3:Y:S02]  /*3c50*/  SHFL.IDX PT, R11, R118, RZ, 0x1c1f ;  /* 0x001c1fff760b7589 */ /* 0x0002e400000e0000 */
.L_x_795:
[----:B------:R-:W-:Y:S04]  /*3c60*/  BSSY B1, `(.L_x_468) ;  /* 0x0000151000017945 */ /* 0x000fe80003800000 */
[----:B------:R-:W-:Y:S05]  /*3c70*/  @P3 BRA `(.L_x_469) ;  /* 0x00000014003c3947 */ /* 0x000fea0003800000 */
[----:B------:R-:W-:Y:S01]  /*3c80*/  ISETP.NE.AND P3, PT, R9, RZ, PT ;  /* 0x000000ff0900720c */ /* 0x000fe20003f65270 */
[----:B------:R-:W-:-:S12]  /*3c90*/  BSSY B2, `(.L_x_470) ;  /* 0x0000035000027945 */ /* 0x000fd80003800000 */
[----:B------:R-:W-:Y:S05]  /*3ca0*/  @!P3 BRA `(.L_x_471) ;  /* 0x0000000000ccb947 */ /* 0x000fea0003800000 */
[----:B------:R4:W0:Y:S01]  /*3cb0*/  LDS.128 R12, [R29] ;  /* 0x000000001d0c7984 */ /* 0x0008220000000c00 */
[----:B------:R-:W-:Y:S01]  /*3cc0*/  ISETP.GE.AND P3, PT, R160, R124, PT ;  /* 0x0000007ca000720c */ /* 0x000fe20003f66270 */
[----:B------:R-:W-:-:S12]  /*3cd0*/  BSSY B3, `(.L_x_472) ;  /* 0x000002d000037945 */ /* 0x000fd80003800000 */
[----:B----4-:R-:W-:Y:S05]  /*3ce0*/  @P3 BRA `(.L_x_473) ;  /* 0x0000000000ac3947 */ /* 0x010fea0003800000 */
[--C-:B------:R-:W-:Y:S02]  /*3cf0*/  SHF.R.U64 R148, R74, 0x10, R75.reuse ;  /* 0x000000104a947819 */ /* 0x100fe4000000124b */
[----:B------:R-:W-:Y:S01]  /*3d00*/  SHF.R.U32.HI R74, RZ, 0x10, R75 ;  /* 0x00000010ff4a7819 */ /* 0x000fe2000001164b */
[----:B0-----:R-:W-:Y:S01]  /*3d10*/  IMAD.MOV.U32 R75, RZ, RZ, R13 ;  /* 0x000000ffff4b7224 */ /* 0x001fe200078e000d */
[--C-:B------:R-:W-:Y:S01]  /*3d20*/  SHF.R.U64 R149, R76, 0x10, R77.reuse ;  /* 0x000000104c957819 */ /* 0x100fe2000000124d */
[----:B------:R-:W-:Y:S01]  /*3d30*/  HADD2.F32 R148, -RZ, R148.H0_H0 ;  /* 0x20000094ff947230 */ /* 0x000fe20000004100 */
[----:B------:R-:W-:Y:S02]  /*3d40*/  SHF.R.U32.HI R76, RZ, 0x10, R77 ;  /* 0x00000010ff4c7819 */ /* 0x000fe4000001164d */
[----:B------:R-:W-:Y:S02]  /*3d50*/  HADD2.F32 R77, -RZ, R75.H1_H1 ;  /* 0x3000004bff4d7230 */ /* 0x000fe40000004100 */
[----:B------:R-:W-:-:S02]  /*3d60*/  HADD2.F32 R13, -RZ, R149.H0_H0 ;  /* 0x20000095ff0d7230 */ /* 0x000fc40000004100 */
[----:B------:R-:W-:Y:S02]  /*3d70*/  HADD2.F32 R149, -RZ, R75.H0_H0 ;  /* 0x2000004bff957230 */ /* 0x000fe40000004100 */
[----:B------:R-:W-:Y:S02]  /*3d80*/  HADD2.F32 R76, -RZ, R76.H0_H0 ;  /* 0x2000004cff4c7230 */ /* 0x000fe40000004100 */
[-C--:B------:R-:W-:Y:S01]  /*3d90*/  FMUL.FTZ R75, R77, R13.reuse ;  /* 0x0000000d4d4b7220 */ /* 0x080fe20000410000 */
[----:B------:R-:W-:-:S03]  /*3da0*/  FMUL.FTZ R13, R149, R13 ;  /* 0x0000000d950d7220 */ /* 0x000fc60000410000 */
[----:B------:R-:W-:Y:S01]  /*3db0*/  FFMA.FTZ R75, R149, R148, -R75 ;  /* 0x00000094954b7223 */ /* 0x000fe2000001084b */
[----:B------:R-:W-:Y:S01]  /*3dc0*/  MOV R149, R12 ;  /* 0x0000000c00957202 */ /* 0x000fe20000000f00 */
[----:B------:R-:W-:Y:S01]  /*3dd0*/  FFMA.FTZ R13, R77, R148, R13 ;  /* 0x000000944d0d7223 */ /* 0x000fe2000001000d */
[----:B------:R-:W-:Y:S02]  /*3de0*/  IMAD.MOV.U32 R77, RZ, RZ, R15 ;  /* 0x000000ffff4d7224 */ /* 0x000fe400078e000f */
[----:B------:R-:W-:Y:S02]  /*3df0*/  HADD2.F32 R148, -RZ, R74.H0_H0 ;  /* 0x2000004aff947230 */ /* 0x000fe40000004100 */
[----:B------:R-:W-:Y:S01]  /*3e00*/  HADD2.F32 R12, -RZ, R149.H1_H1 ;  /* 0x30000095ff0c7230 */ /* 0x000fe20000004100 */
[----:B------:R-:W-:Y:S01]  /*3e10*/  F2FP.F16.F32.PACK_AB R13, R13, R75 ;  /* 0x0000004b0d0d723e */ /* 0x000fe200000000ff */
[--C-:B------:R-:W-:Y:S02]  /*3e20*/  HADD2.F32 R15, -RZ, R77.reuse.H1_H1 ;  /* 0x3000004dff0f7230 */ /* 0x100fe40000004100 */
[----:B------:R-:W-:-:S02]  /*3e30*/  HADD2.F32 R77, -RZ, R77.H0_H0 ;  /* 0x2000004dff4d7230 */ /* 0x000fc40000004100 */
[----:B------:R-:W-:Y:S02]  /*3e40*/  HADD2.F32 R149, -RZ, R149.H0_H0 ;  /* 0x20000095ff957230 */ /* 0x000fe40000004100 */
[-C--:B------:R-:W-:Y:S01]  /*3e50*/  FMUL.FTZ R74, R15, R76.reuse ;  /* 0x0000004c0f4a7220 */ /* 0x080fe20000410000 */
[----:B------:R-:W-:-:S03]  /*3e60*/  FMUL.FTZ R76, R77, R76 ;  /* 0x0000004c4d4c7220 */ /* 0x000fc60000410000 */
[-C--:B------:R-:W-:Y:S01]  /*3e70*/  FFMA.FTZ R74, R77, R148.reuse, -R74 ;  /* 0x000000944d4a7223 */ /* 0x080fe2000001084a */
[----:B------:R-:W-:Y:S01]  /*3e80*/  FFMA.FTZ R15, R15, R148, R76 ;  /* 0x000000940f0f7223 */ /* 0x000fe2000001004c */
[----:B------:R-:W-:Y:S02]  /*3e90*/  HADD2.F32 R148, -RZ, R197.H0_H0 ;  /* 0x200000c5ff947230 */ /* 0x000fe40000004100 */
[----:B------:R-:W-:Y:S02]  /*3ea0*/  HADD2.F32 R76, -RZ, R150.H0_H0 ;  /* 0x20000096ff4c7230 */ /* 0x000fe40000004100 */
[----:B------:R-:W-:Y:S01]  /*3eb0*/  F2FP.F16.F32.PACK_AB R15, R15, R74 ;  /* 0x0000004a0f0f723e */ /* 0x000fe200000000ff */
[-C--:B------:R-:W-:Y:S01]  /*3ec0*/  FMUL.FTZ R77, R12, R148.reuse ;  /* 0x000000940c4d7220 */ /* 0x080fe20000410000 */
[----:B------:R-:W-:-:S03]  /*3ed0*/  FMUL.FTZ R148, R149, R148 ;  /* 0x0000009495947220 */ /* 0x000fc60000410000 */
[-C--:B------:R-:W-:Y:S01]  /*3ee0*/  FFMA.FTZ R77, R149, R76.reuse, -R77 ;  /* 0x0000004c954d7223 */ /* 0x080fe2000001084d */
[----:B------:R-:W-:Y:S01]  /*3ef0*/  FFMA.FTZ R12, R12, R76, R148 ;  /* 0x0000004c0c0c7223 */ /* 0x000fe20000010094 */
[----:B------:R-:W-:Y:S02]  /*3f00*/  HADD2.F32 R76, -RZ, R197.H1_H1 ;  /* 0x300000c5ff4c7230 */ /* 0x000fe40000004100 */
[----:B------:R-:W-:Y:S02]  /*3f10*/  HADD2.F32 R148, -RZ, R14.H1_H1 ;  /* 0x3000000eff947230 */ /* 0x000fe40000004100 */
[----:B------:R-:W-:Y:S01]  /*3f20*/  HADD2.F32 R149, -RZ, R150.H1_H1 ;  /* 0x30000096ff957230 */ /* 0x000fe20000004100 */
[----:B------:R-:W-:Y:S01]  /*3f30*/  F2FP.F16.F32.PACK_AB R12, R12, R77 ;  /* 0x0000004d0c0c723e */ /* 0x000fe200000000ff */
[----:B------:R-:W-:Y:S02]  /*3f40*/  HADD2.F32 R14, -RZ, R14.H0_H0 ;  /* 0x2000000eff0e7230 */ /* 0x000fe40000004100 */
[----:B------:R-:W-:-:S04]  /*3f50*/  FMUL.FTZ R150, R148, R76 ;  /* 0x0000004c94967220 */ /* 0x000fc80000410000 */
[C---:B------:R-:W-:Y:S01]  /*3f60*/  FFMA.FTZ R150, R14.reuse, R149, -R150 ;  /* 0x000000950e967223 */ /* 0x040fe20000010896 */
[----:B------:R-:W-:-:S04]  /*3f70*/  FMUL.FTZ R14, R14, R76 ;  /* 0x0000004c0e0e7220 */ /* 0x000fc80000410000 */
[----:B------:R-:W-:-:S05]  /*3f80*/  FFMA.FTZ R14, R148, R149, R14 ;  /* 0x00000095940e7223 */ /* 0x000fca000001000e */
[----:B------:R-:W-:-:S07]  /*3f90*/  F2FP.F16.F32.PACK_AB R14, R14, R150 ;  /* 0x000000960e0e723e */ /* 0x000fce00000000ff */
.L_x_473:
[----:B------:R-:W-:Y:S05]  /*3fa0*/  BSYNC B3 ;  /* 0x0000000000037941 */ /* 0x000fea0003800000 */
.L_x_472:
[----:B---3--:R-:W-:-:S04]  /*3fb0*/  LEA R74, P3, R16, R11, 0x1 ;  /* 0x0000000b104a7211 */ /* 0x008fc800078608ff */
[----:B--2---:R-:W-:-:S05]  /*3fc0*/  LEA.HI.X R75, R16, R78, R17, 0x1, P3 ;  /* 0x0000004e104b7211 */ /* 0x004fca00018f0c11 */
[----:B0-----:R4:W-:Y:S04]  /*3fd0*/  ST.E.128 desc[UR56][R74.64], R12 ;  /* 0x0000000c4a007985 */ /* 0x0019e8000c101d38 */
.L_x_471:
[----:B------:R-:W-:Y:S05]  /*3fe0*/  BSYNC B2 ;  /* 0x0000000000027941 */ /* 0x000fea0003800000 */
.L_x_470:
[----:B------:R-:W-:Y:S01]  /*3ff0*/  ISETP.NE.AND P3, PT, R26, RZ, PT ;  /* 0x000000ff1a00720c */ /* 0x000fe20003f65270 */
[----:B------:R-:W-:-:S12]  /*4000*/  BSSY B2, `(.L_x_474) ;  /* 0x0000037000027945 */ /* 0x000fd80003800000 */
[----:B------:R-:W-:Y:S05]  /*4010*/  @!P3 BRA `(.L_x_475) ;  /* 0x0000000000d4b947 */ /* 0x000fea0003800000 */
[----:B----4-:R4:W0:Y:S01]  /*4020*/  LDS.128 R12, [R28] ;  /* 0x000000001c0c7984 */ /* 0x0108220000000c00 */
        /* <DEDUP_REMOVED lines=30> */
[----:B------:R-:W-:Y:S02]  /*4210*/  HADD2.F32 R72, -RZ, R194.H1_H1 ;  /* 0x300000c2ff487230 */ /* 0x000fe40000004100 */
[----:B------:R-:W-:Y:S01]  /*4220*/  F2FP.F16.F32.PACK_AB R15, R15, R70 ;  /* 0x000000460f0f723e */ /* 0x000fe200000000ff */
[-C--:B------:R-:W-:Y:S01]  /*4230*/  FMUL.FTZ R73, R12, R74.reuse ;  /* 0x0000004a0c497220 */ /* 0x080fe20000410000 */
[----:B------:R-:W-:-:S03]  /*4240*/  FMUL.FTZ R74, R75, R74 ;  /* 0x0000004a4b4a7220 */ /* 0x000fc60000410000 */
[-C--:B------:R-:W-:Y:S01]  /*4250*/  FFMA.FTZ R73, R75, R72.reuse, -R73 ;  /* 0x000000484b497223 */ /* 0x080fe20000010849 */
[----:B------:R-:W-:Y:S01]  /*4260*/  FFMA.FTZ R12, R12, R72, R74 ;  /* 0x000000480c0c7223 */ /* 0x000fe2000001004a */
[----:B------:R-:W-:Y:S02]  /*4270*/  HADD2.F32 R72, -RZ, R196.H1_H1 ;  /* 0x300000c4ff487230 */ /* 0x000fe40000004100 */
[--C-:B------:R-:W-:Y:S02]  /*4280*/  HADD2.F32 R74, -RZ, R14.reuse.H1_H1 ;  /* 0x3000000eff4a7230 */ /* 0x100fe40000004100 */
[----:B------:R-:W-:Y:S01]  /*4290*/  HADD2.F32 R75, -RZ, R195.H0_H0 ;  /* 0x200000c3ff4b7230 */ /* 0x000fe20000004100 */
[----:B------:R-:W-:Y:S01]  /*42a0*/  F2FP.F16.F32.PACK_AB R12, R12, R73 ;  /* 0x000000490c0c723e */ /* 0x000fe200000000ff */
[----:B------:R-:W-:Y:S02]  /*42b0*/  HADD2.F32 R14, -RZ, R14.H0_H0 ;  /* 0x2000000eff0e7230 */ /* 0x000fe40000004100 */
[----:B------:R-:W-:-:S04]  /*42c0*/  FMUL.FTZ R76, R74, R72 ;  /* 0x000000484a4c7220 */ /* 0x000fc80000410000 */
[C---:B------:R-:W-:Y:S01]  /*42d0*/  FFMA.FTZ R76, R14.reuse, R75, -R76 ;  /* 0x0000004b0e4c7223 */ /* 0x040fe2000001084c */
[----:B------:R-:W-:-:S04]  /*42e0*/  FMUL.FTZ R14, R14, R72 ;  /* 0x000000480e0e7220 */ /* 0x000fc80000410000 */
[----:B------:R-:W-:-:S05]  /*42f0*/  FFMA.FTZ R14, R74, R75, R14 ;  /* 0x0000004b4a0e7223 */ /* 0x000fca000001000e */
[----:B------:R-:W-:-:S07]  /*4300*/  F2FP.F16.F32.PACK_AB R14, R14, R76 ;  /* 0x0000004c0e0e723e */ /* 0x000fce00000000ff */
.L_x_477:
[----:B------:R-:W-:Y:S05]  /*4310*/  BSYNC B3 ;  /* 0x0000000000037941 */ /* 0x000fea0003800000 */
.L_x_476:
[----:B--2---:R-:W-:Y:S01]  /*4320*/  MOV R71, R78 ;  /* 0x0000004e00477202 */ /* 0x004fe20000000f00 */
[----:B------:R-:W-:Y:S02]  /*4330*/  IMAD.SHL.U32 R72, R163, 0x8, RZ ;  /* 0x00000008a3487824 */ /* 0x000fe400078e00ff */
[----:B---3--:R-:W-:-:S04]  /*4340*/  IMAD.MOV.U32 R70, RZ, RZ, R11 ;  /* 0x000000ffff467224 */ /* 0x008fc800078e000b */
[----:B------:R-:W-:-:S05]  /*4350*/  IMAD.WIDE R70, R72, 0x2, R70 ;  /* 0x0000000248467825 */ /* 0x000fca00078e0246 */
[----:B0-----:R0:W-:Y:S02]  /*4360*/  ST.E.128 desc[UR56][R70.64], R12 ;  /* 0x0000000c46007985 */ /* 0x0011e4000c101d38 */
.L_x_475:
[----:B------:R-:W-:Y:S05]  /*4370*/  BSYNC B2 ;  /* 0x0000000000027941 */ /* 0x000fea0003800000 */
.L_x_474:
[----:B------:R-:W-:Y:S01]  /*4380*/  ISETP.NE.AND P3, PT, R27, RZ, PT ;  /* 0x000000ff1b00720c */ /* 0x000fe20003f65270 */
[----:B------:R-:W-:-:S12]  /*4390*/  BSSY B2, `(.L_x_478) ;  /* 0x0000037000027945 */ /* 0x000fd80003800000 */
[----:B------:R-:W-:Y:S05]  /*43a0*/  @!P3 BRA `(.L_x_479) ;  /* 0x0000000000d4b947 */ /* 0x000fea0003800000 */
[----:B0---4-:R0:W4:Y:S01]  /*43b0*/  LDS.128 R12, [R29+0x3000] ;  /* 0x003000001d0c7984 */ /* 0x0111220000000c00 */
[----:B------:R-:W-:Y:S01]  /*43c0*/  ISETP.GE.AND P3, PT, R169, R124, PT ;  /* 0x0000007ca900720c */ /* 0x000fe20003f66270 */
[----:B------:R-:W-:-:S12]  /*43d0*/  BSSY B3, `(.L_x_480) ;  /* 0x000002d000037945 */ /* 0x000fd80003800000 */
[----:B0-----:R-:W-:Y:S05]  /*43e0*/  @P3 BRA `(.L_x_481) ;  /* 0x0000000000ac3947 */ /* 0x001fea0003800000 */
[--C-:B------:R-:W-:Y:S02]  /*43f0*/  SHF.R.U64 R70, R66, 0x10, R67.reuse ;  /* 0x0000001042467819 */ /* 0x100fe40000001243 */
[----:B------:R-:W-:Y:S01]  /*4400*/  SHF.R.U32.HI R66, RZ, 0x10, R67 ;  /* 0x00000010ff427819 */ /* 0x000fe20000011643 */
[----:B----4-:R-:W-:Y:S01]  /*4410*/  IMAD.MOV.U32 R67, RZ, RZ, R13 ;  /* 0x000000ffff437224 */ /* 0x010fe200078e000d */
        /* <DEDUP_REMOVED lines=23> */
[----:B------:R-:W-:Y:S02]  /*4590*/  HADD2.F32 R70, -RZ, R195.H1_H1 ;  /* 0x300000c3ff467230 */ /* 0x000fe40000004100 */
[----:B------:R-:W-:Y:S02]  /*45a0*/  HADD2.F32 R68, -RZ, R193.H1_H1 ;  /* 0x300000c1ff447230 */ /* 0x000fe40000004100 */
[----:B------:R-:W-:Y:S01]  /*45b0*/  F2FP.F16.F32.PACK_AB R15, R15, R66 ;  /* 0x000000420f0f723e */ /* 0x000fe200000000ff */
[-C--:B------:R-:W-:Y:S01]  /*45c0*/  FMUL.FTZ R69, R12, R70.reuse ;  /* 0x000000460c457220 */ /* 0x080fe20000410000 */
[----:B------:R-:W-:-:S03]  /*45d0*/  FMUL.FTZ R70, R71, R70 ;  /* 0x0000004647467220 */ /* 0x000fc60000410000 */
[-C--:B------:R-:W-:Y:S01]  /*45e0*/  FFMA.FTZ R69, R71, R68.reuse, -R69 ;  /* 0x0000004447457223 */ /* 0x080fe20000010845 */
[----:B------:R-:W-:Y:S01]  /*45f0*/  FFMA.FTZ R12, R12, R68, R70 ;  /* 0x000000440c0c7223 */ /* 0x000fe20000010046 */
[----:B------:R-:W-:Y:S02]  /*4600*/  HADD2.F32 R68, -RZ, R194.H0_H0 ;  /* 0x200000c2ff447230 */ /* 0x000fe40000004100 */
        /* <DEDUP_REMOVED lines=9> */
.L_x_481:
[----:B------:R-:W-:Y:S05]  /*46a0*/  BSYNC B3 ;  /* 0x0000000000037941 */ /* 0x000fea0003800000 */
.L_x_480:
[----:B--2---:R-:W-:Y:S01]  /*46b0*/  MOV R67, R78 ;  /* 0x0000004e00437202 */ /* 0x004fe20000000f00 */
[----:B------:R-:W-:Y:S02]  /*46c0*/  IMAD.SHL.U32 R68, R164, 0x8, RZ ;  /* 0x00000008a4447824 */ /* 0x000fe400078e00ff */
[----:B---3--:R-:W-:-:S04]  /*46d0*/  IMAD.MOV.U32 R66, RZ, RZ, R11 ;  /* 0x000000ffff427224 */ /* 0x008fc800078e000b */
[----:B------:R-:W-:-:S05]  /*46e0*/  IMAD.WIDE R66, R68, 0x2, R66 ;  /* 0x0000000244427825 */ /* 0x000fca00078e0242 */
[----:B----4-:R0:W-:Y:S02]  /*46f0*/  ST.E.128 desc[UR56][R66.64], R12 ;  /* 0x0000000c42007985 */ /* 0x0101e4000c101d38 */
.L_x_479:
[----:B------:R-:W-:Y:S05]  /*4700*/  BSYNC B2 ;  /* 0x0000000000027941 */ /* 0x000fea0003800000 */
.L_x_478:
        /* <DEDUP_REMOVED lines=33> */
[--C-:B------:R-:W-:Y:S02]  /*4920*/  HADD2.F32 R66, -RZ, R182.reuse.H1_H1 ;  /* 0x300000b6ff427230 */ /* 0x100fe40000004100 */
[----:B------:R-:W-:Y:S02]  /*4930*/  HADD2.F32 R64, -RZ, R182.H0_H0 ;  /* 0x200000b6ff407230 */ /* 0x000fe40000004100 */
[----:B------:R-:W-:Y:S01]  /*4940*/  F2FP.F16.F32.PACK_AB R15, R15, R62 ;  /* 0x0000003e0f0f723e */ /* 0x000fe200000000ff */
[-C--:B------:R-:W-:Y:S01]  /*4950*/  FMUL.FTZ R65, R12, R66.reuse ;  /* 0x000000420c417220 */ /* 0x080fe20000410000 */
[----:B------:R-:W-:-:S03]  /*4960*/  FMUL.FTZ R66, R67, R66 ;  /* 0x0000004243427220 */ /* 0x000fc60000410000 */
[-C--:B------:R-:W-:Y:S01]  /*4970*/  FFMA.FTZ R65, R67, R64.reuse, -R65 ;  /* 0x0000004043417223 */ /* 0x080fe20000010841 */
[----:B------:R-:W-:Y:S01]  /*4980*/  FFMA.FTZ R12, R12, R64, R66 ;  /* 0x000000400c0c7223 */ /* 0x000fe20000010042 */
[--C-:B------:R-:W-:Y:S02]  /*4990*/  HADD2.F32 R64, -RZ, R159.reuse.H1_H1 ;  /* 0x3000009fff407230 */ /* 0x100fe40000004100 */
        /* <DEDUP_REMOVED lines=9> */
.L_x_485:
[----:B------:R-:W-:Y:S05]  /*4a30*/  BSYNC B3 ;  /* 0x0000000000037941 */ /* 0x000fea0003800000 */
.L_x_484:
[----:B---3--:R-:W-:-:S04]  /*4a40*/  LEA R62, P3, R19, R11, 0x1 ;  /* 0x0000000b133e7211 */ /* 0x008fc800078608ff */
[----:B--2---:R-:W-:-:S05]  /*4a50*/  LEA.HI.X R63, R19, R78, R165, 0x1, P3 ;  /* 0x0000004e133f7211 */ /* 0x004fca00018f0ca5 */
[----:B----4-:R0:W-:Y:S04]  /*4a60*/  ST.E.128 desc[UR56][R62.64], R12 ;  /* 0x0000000c3e007985 */ /* 0x0101e8000c101d38 */
.L_x_483:
[----:B------:R-:W-:Y:S05]  /*4a70*/  BSYNC B2 ;  /* 0x0000000000027941 */ /* 0x000fea0003800000 */
.L_x_482:
[----:B------:R-:W-:Y:S01]  /*4a80*/  ISETP.NE.AND P3, PT, R100, RZ, PT ;  /* 0x000000ff6400720c */ /* 0x000fe20003f65270 */
[----:B------:R-:W-:-:S12]  /*4a90*/  BSSY B2, `(.L_x_486) ;  /* 0x0000036000027945 */ /* 0x000fd80003800000 */
[----:B------:R-:W-:Y:S05]  /*4aa0*/  @!P3 BRA `(.L_x_487) ;  /* 0x0000000000d0b947 */ /* 0x000fea0003800000 */
[----:B0---4-:R0:W4:Y:S01]  /*4ab0*/  LDS.128 R12, [R29+0x6000] ;  /* 0x006000001d0c7984 */ /* 0x0111220000000c00 */
[----:B------:R-:W-:Y:S01]  /*4ac0*/  ISETP.GE.AND P3, PT, R171, R124, PT ;  /* 0x0000007cab00720c */ /* 0x000fe20003f66270 */
[----:B------:R-:W-:-:S12]  /*4ad0*/  BSSY B3, `(.L_x_488) ;  /* 0x000002e000037945 */ /* 0x000fd80003800000 */
[----:B0-----:R-:W-:Y:S05]  /*4ae0*/  @P3 BRA `(.L_x_489) ;  /* 0x0000000000b03947 */ /* 0x001fea0003800000 */
[----:B------:R-:W-:Y:S01]  /*4af0*/  SHF.R.U64 R63, R60, 0x10, R61 ;  /* 0x000000103c3f7819 */ /* 0x000fe2000000123d */
[----:B----4-:R-:W-:Y:S01]  /*4b00*/  IMAD.MOV.U32 R62, RZ, RZ, R13 ;  /* 0x000000ffff3e7224 */ /* 0x010fe200078e000d */
[----:B------:R-:W-:Y:S02]  /*4b10*/  SHF.R.U64 R58, R58, 0x10, R59 ;  /* 0x000000103a3a7819 */ /* 0x000fe4000000123b */
[----:B------:R-:W-:Y:S01]  /*4b20*/  SHF.R.U32.HI R60, RZ, 0x10, R61 ;  /* 0x00000010ff3c7819 */ /* 0x000fe2000001163d */
[----:B------:R-:W-:Y:S01]  /*4b30*/  HADD2.F32 R13, -RZ, R63.H0_H0 ;  /* 0x2000003fff0d7230 */ /* 0x000fe20000004100 */
[----:B------:R-:W-:Y:S01]  /*4b40*/  SHF.R.U32.HI R59, RZ, 0x10, R59 ;  /* 0x00000010ff3b7819 */ /* 0x000fe2000001163b */
[--C-:B------:R-:W-:Y:S02]  /*4b50*/  HADD2.F32 R61, -RZ, R62.reuse.H1_H1 ;  /* 0x3000003eff3d7230 */ /* 0x100fe40000004100 */
[----:B------:R-:W-:Y:S02]  /*4b60*/  HADD2.F32 R62, -RZ, R62.H0_H0 ;  /* 0x2000003eff3e7230 */ /* 0x000fe40000004100 */
[----:B------:R-:W-:-:S02]  /*4b70*/  HADD2.F32 R58, -RZ, R58.H0_H0 ;  /* 0x2000003aff3a7230 */ /* 0x000fc40000004100 */
[CC--:B------:R-:W-:Y:S01]  /*4b80*/  FMUL.FTZ R63, R61.reuse, R13.reuse ;  /* 0x0000000d3d3f7220 */ /* 0x0c0fe20000410000 */
[----:B------:R-:W-:Y:S02]  /*4b90*/  HADD2.F32 R60, -RZ, R60.H0_H0 ;  /* 0x2000003cff3c7230 */ /* 0x000fe40000004100 */
[C---:B------:R-:W-:Y:S01]  /*4ba0*/  FMUL.FTZ R13, R62.reuse, R13 ;  /* 0x0000000d3e0d7220 */ /* 0x040fe20000410000 */
[----:B------:R-:W-:Y:S02]  /*4bb0*/  HADD2.F32 R59, -RZ, R59.H0_H0 ;  /* 0x2000003bff3b7230 */ /* 0x000fe40000004100 */
[-C--:B------:R-:W-:Y:S01]  /*4bc0*/  FFMA.FTZ R63, R62, R58.reuse, -R63 ;  /* 0x0000003a3e3f7223 */ /* 0x080fe2000001083f */
[----:B------:R-:W-:Y:S01]  /*4bd0*/  FFMA.FTZ R58, R61, R58, R13 ;  /* 0x0000003a3d3a7223 */ /* 0x000fe2000001000d */
[----:B------:R-:W-:-:S04]  /*4be0*/  IMAD.MOV.U32 R13, RZ, RZ, R15 ;  /* 0x000000ffff0d7224 */ /* 0x000fc800078e000f */
[----:B------:R-:W-:Y:S01]  /*4bf0*/  F2FP.F16.F32.PACK_AB R58, R58, R63 ;  /* 0x0000003f3a3a723e */ /* 0x000fe200000000ff */
[--C-:B------:R-:W-:Y:S02]  /*4c00*/  HADD2.F32 R15, -RZ, R13.reuse.H1_H1 ;  /* 0x3000000dff0f7230 */ /* 0x100fe40000004100 */
[----:B------:R-:W-:-:S03]  /*4c10*/  HADD2.F32 R13, -RZ, R13.H0_H0 ;  /* 0x2000000dff0d7230 */ /* 0x000fc60000004100 */
[----:B------:R-:W-:-:S04]  /*4c20*/  FMUL.FTZ R61, R15, R60 ;  /* 0x0000003c0f3d7220 */ /* 0x000fc80000410000 */
[CC--:B------:R-:W-:Y:S01]  /*4c30*/  FFMA.FTZ R61, R13.reuse, R59.reuse, -R61 ;  /* 0x0000003b0d3d7223 */ /* 0x0c0fe2000001083d */
[----:B------:R-:W-:Y:S01]  /*4c40*/  FMUL.FTZ R13, R13, R60 ;  /* 0x0000003c0d0d7220 */ /* 0x000fe20000410000 */
[--C-:B------:R-:W-:Y:S02]  /*4c50*/  HADD2.F32 R60, -RZ, R158.reuse.H1_H1 ;  /* 0x3000009eff3c7230 */ /* 0x100fe40000004100 */
[----:B------:R-:W-:Y:S02]  /*4c60*/  HADD2.F32 R158, -RZ, R158.H0_H0 ;  /* 0x2000009eff9e7230 */ /* 0x000fe40000004100 */
[----:B------:R-:W-:Y:S01]  /*4c70*/  FFMA.FTZ R13, R15, R59, R13 ;  /* 0x0000003b0f0d7223 */ /* 0x000fe2000001000d */
[--C-:B------:R-:W-:Y:S02]  /*4c80*/  HADD2.F32 R15, -RZ, R157.reuse.H1_H1 ;  /* 0x3000009dff0f7230 */ /* 0x100fe40000004100 */
[--C-:B------:R-:W-:Y:S02]  /*4c90*/  HADD2.F32 R59, -RZ, R12.reuse.H1_H1 ;  /* 0x3000000cff3b7230 */ /* 0x100fe40000004100 */
[----:B------:R-:W-:Y:S01]  /*4ca0*/  HADD2.F32 R12, -RZ, R12.H0_H0 ;  /* 0x2000000cff0c7230 */ /* 0x000fe20000004100 */
[----:B------:R-:W-:Y:S01]  /*4cb0*/  F2FP.F16.F32.PACK_AB R61, R13, R61 ;  /* 0x0000003d0d3d723e */ /* 0x000fe200000000ff */
[----:B------:R-:W-:-:S02]  /*4cc0*/  HADD2.F32 R157, -RZ, R157.H0_H0 ;  /* 0x2000009dff9d7230 */ /* 0x000fc40000004100 */
[----:B------:R-:W-:Y:S01]  /*4cd0*/  FMUL.FTZ R62, R59, R15 ;  /* 0x0000000f3b3e7220 */ /* 0x000fe20000410000 */
[----:B------:R-:W-:-:S03]  /*4ce0*/  MOV R13, R58 ;  /* 0x0000003a000d7202 */ /* 0x000fc60000000f00 */
[CC--:B------:R-:W-:Y:S01]  /*4cf0*/  FFMA.FTZ R62, R12.reuse, R60.reuse, -R62 ;  /* 0x0000003c0c3e7223 */ /* 0x0c0fe2000001083e */
[----:B------:R-:W-:Y:S01]  /*4d00*/  FMUL.FTZ R12, R12, R15 ;  /* 0x0000000f0c0c7220 */ /* 0x000fe20000410000 */
[--C-:B------:R-:W-:Y:S02]  /*4d10*/  HADD2.F32 R15, -RZ, R14.reuse.H1_H1 ;  /* 0x3000000eff0f7230 */ /* 0x100fe40000004100 */
[----:B------:R-:W-:Y:S02]  /*4d20*/  HADD2.F32 R14, -RZ, R14.H0_H0 ;  /* 0x2000000eff0e7230 */ /* 0x000fe40000004100 */
[----:B------:R-:W-:Y:S01]  /*4d30*/  FFMA.FTZ R12, R59, R60, R12 ;  /* 0x0000003c3b0c7223 */ /* 0x000fe2000001000c */
[----:B------:R-:W-:-:S04]  /*4d40*/  FMUL.FTZ R59, R15, R157 ;  /* 0x0000009d0f3b7220 */ /* 0x000fc80000410000 */
[----:B------:R-:W-:Y:S01]  /*4d50*/  F2FP.F16.F32.PACK_AB R12, R12, R62 ;  /* 0x0000003e0c0c723e */ /* 0x000fe200000000ff */
[C---:B------:R-:W-:Y:S01]  /*4d60*/  FFMA.FTZ R59, R14.reuse, R158, -R59 ;  /* 0x0000009e0e3b7223 */ /* 0x040fe2000001083b */
[----:B------:R-:W-:-:S04]  /*4d70*/  FMUL.FTZ R14, R14, R157 ;  /* 0x0000009d0e0e7220 */ /* 0x000fc80000410000 */
[----:B------:R-:W-:Y:S01]  /*4d80*/  FFMA.FTZ R14, R15, R158, R14 ;  /* 0x0000009e0f0e7223 */ /* 0x000fe2000001000e */
[----:B------:R-:W-:-:S04]  /*4d90*/  IMAD.MOV.U32 R15, RZ, RZ, R61 ;  /* 0x000000ffff0f7224 */ /* 0x000fc800078e003d */
[----:B------:R-:W-:-:S07]  /*4da0*/  F2FP.F16.F32.PACK_AB R14, R14, R59 ;  /* 0x0000003b0e0e723e */ /* 0x000fce00000000ff */
.L_x_489:
[----:B------:R-:W-:Y:S05]  /*4db0*/  BSYNC B3 ;  /* 0x0000000000037941 */ /* 0x000fea0003800000 */
.L_x_488:
[----:B---3--:R-:W-:-:S04]  /*4dc0*/  LEA R58, P3, R22, R11, 0x1 ;  /* 0x0000000b163a7211 */ /* 0x008fc800078608ff */
[----:B--2---:R-:W-:-:S05]  /*4dd0*/  LEA.HI.X R59, R22, R78, R176, 0x1, P3 ;  /* 0x0000004e163b7211 */ /* 0x004fca00018f0cb0 */
[----:B----4-:R0:W-:Y:S04]  /*4de0*/  ST.E.128 desc[UR56][R58.64], R12 ;  /* 0x0000000c3a007985 */ /* 0x0101e8000c101d38 */
.L_x_487:
[----:B------:R-:W-:Y:S05]  /*4df0*/  BSYNC B2 ;  /* 0x0000000000027941 */ /* 0x000fea0003800000 */
.L_x_486:
[----:B------:R-:W-:-:S13]  /*4e00*/  ISETP.NE.AND P3, PT, R87, RZ, PT ;  /* 0x000000ff5700720c */ /* 0x000fda0003f65270 */
[----:B------:R-:W-:Y:S05]  /*4e10*/  @!P3 BRA `(.L_x_469) ;  /* 0x0000000000d4b947 */ /* 0x000fea0003800000 */
[----:B0---4-:R0:W4:Y:S01]  /*4e20*/  LDS.128 R12, [R28+0x6000] ;  /* 0x006000001c0c7984 */ /* 0x0111220000000c00 */
[C---:B---3--:R-:W-:Y:S01]  /*4e30*/  LEA R58, P3, R23.reuse, R11, 0x1 ;  /* 0x0000000b173a7211 */ /* 0x048fe200078608ff */
[----:B------:R-:W-:Y:S03]  /*4e40*/  BSSY B2, `(.L_x_490) ;  /* 0x0000031000027945 */ /* 0x000fe60003800000 */
[----:B--2---:R-:W-:Y:S02]  /*4e50*/  LEA.HI.X R59, R23, R78, R175, 0x1, P3 ;  /* 0x0000004e173b7211 */ /* 0x004fe400018f0caf */
[----:B------:R-:W-:-:S13]  /*4e60*/  ISETP.GE.AND P3, PT, R173, R124, PT ;  /* 0x0000007cad00720c */ /* 0x000fda0003f66270 */
[----:B0-----:R-:W-:Y:S05]  /*4e70*/  @P3 BRA `(.L_x_491) ;  /* 0x0000000000b43947 */ /* 0x001fea0003800000 */
[----:B------:R-:W-:Y:S01]  /*4e80*/  SHF.R.U64 R11, R54, 0x10, R55 ;  /* 0x00000010360b7819 */ /* 0x000fe20000001237 */
[----:B----4-:R-:W-:Y:S01]  /*4e90*/  IMAD.MOV.U32 R60, RZ, RZ, R13 ;  /* 0x000000ffff3c7224 */ /* 0x010fe200078e000d */
[----:B------:R-:W-:Y:S02]  /*4ea0*/  SHF.R.U32.HI R54, RZ, 0x10, R55 ;  /* 0x00000010ff367819 */ /* 0x000fe40000011637 */
[--C-:B------:R-:W-:Y:S01]  /*4eb0*/  SHF.R.U64 R55, R56, 0x10, R57.reuse ;  /* 0x0000001038377819 */ /* 0x100fe20000001239 */
[----:B------:R-:W-:Y:S01]  /*4ec0*/  HADD2.F32 R11, -RZ, R11.H0_H0 ;  /* 0x2000000bff0b7230 */ /* 0x000fe20000004100 */
[----:B------:R-:W-:Y:S01]  /*4ed0*/  SHF.R.U32.HI R56, RZ, 0x10, R57 ;  /* 0x00000010ff387819 */ /* 0x000fe20000011639 */
[--C-:B------:R-:W-:Y:S02]  /*4ee0*/  HADD2.F32 R13, -RZ, R60.reuse.H1_H1 ;  /* 0x3000003cff0d7230 */ /* 0x100fe40000004100 */
[----:B------:R-:W-:Y:S02]  /*4ef0*/  HADD2.F32 R57, -RZ, R55.H0_H0 ;  /* 0x20000037ff397230 */ /* 0x000fe40000004100 */
[----:B------:R-:W-:-:S02]  /*4f00*/  HADD2.F32 R55, -RZ, R60.H0_H0 ;  /* 0x2000003cff377230 */ /* 0x000fc40000004100 */
[----:B------:R-:W-:Y:S02]  /*4f10*/  HADD2.F32 R56, -RZ, R56.H0_H0 ;  /* 0x20000038ff387230 */ /* 0x000fe40000004100 */
[-C--:B------:R-:W-:Y:S01]  /*4f20*/  FMUL.FTZ R60, R13, R57.reuse ;  /* 0x000000390d3c7220 */ /* 0x080fe20000410000 */
[----:B------:R-:W-:Y:S02]  /*4f30*/  HADD2.F32 R54, -RZ, R54.H0_H0 ;  /* 0x20000036ff367230 */ /* 0x000fe40000004100 */
[C---:B------:R-:W-:Y:S01]  /*4f40*/  FMUL.FTZ R57, R55.reuse, R57 ;  /* 0x0000003937397220 */ /* 0x040fe20000410000 */
[----:B------:R-:W-:-:S03]  /*4f50*/  FFMA.FTZ R60, R55, R11, -R60 ;  /* 0x0000000b373c7223 */ /* 0x000fc6000001083c */
[----:B------:R-:W-:Y:S01]  /*4f60*/  FFMA.FTZ R57, R13, R11, R57 ;  /* 0x0000000b0d397223 */ /* 0x000fe20000010039 */
[----:B------:R-:W-:-:S04]  /*4f70*/  MOV R13, R15 ;  /* 0x0000000f000d7202 */ /* 0x000fc80000000f00 */
[----:B------:R-:W-:Y:S01]  /*4f80*/  F2FP.F16.F32.PACK_AB R57, R57, R60 ;  /* 0x0000003c3939723e */ /* 0x000fe200000000ff */
[--C-:B------:R-:W-:Y:S02]  /*4f90*/  HADD2.F32 R11, -RZ, R13.reuse.H1_H1 ;  /* 0x3000000dff0b7230 */ /* 0x100fe40000004100 */
[----:B------:R-:W-:-:S03]  /*4fa0*/  HADD2.F32 R13, -RZ, R13.H0_H0 ;  /* 0x2000000dff0d7230 */ /* 0x000fc60000004100 */
[-C--:B------:R-:W-:Y:S02]  /*4fb0*/  FMUL.FTZ R15, R11, R56.reuse ;  /* 0x000000380b0f7220 */ /* 0x080fe40000410000 */
[C---:B------:R-:W-:Y:S02]  /*4fc0*/  FMUL.FTZ R56, R13.reuse, R56 ;  /* 0x000000380d387220 */ /* 0x040fe40000410000 */
[-C--:B------:R-:W-:Y:S01]  /*4fd0*/  FFMA.FTZ R15, R13, R54.reuse, -R15 ;  /* 0x000000360d0f7223 */ /* 0x080fe2000001080f */
[----:B------:R-:W-:Y:S02]  /*4fe0*/  HADD2.F32 R13, -RZ, R156.H0_H0 ;  /* 0x2000009cff0d7230 */ /* 0x000fe40000004100 */
[----:B------:R-:W-:Y:S01]  /*4ff0*/  FFMA.FTZ R56, R11, R54, R56 ;  /* 0x000000360b387223 */ /* 0x000fe20000010038 */
[--C-:B------:R-:W-:Y:S02]  /*5000*/  HADD2.F32 R11, -RZ, R12.reuse.H0_H0 ;  /* 0x2000000cff0b7230 */ /* 0x100fe40000004100 */
[----:B------:R-:W-:-:S02]  /*5010*/  HADD2.F32 R12, -RZ, R12.H1_H1 ;  /* 0x3000000cff0c7230 */ /* 0x000fc40000004100 */
[--C-:B------:R-:W-:Y:S01]  /*5020*/  HADD2.F32 R54, -RZ, R155.reuse.H0_H0 ;  /* 0x2000009bff367230 */ /* 0x100fe20000004100 */
[----:B------:R-:W-:Y:S01]  /*5030*/  F2FP.F16.F32.PACK_AB R15, R56, R15 ;  /* 0x0000000f380f723e */ /* 0x000fe200000000ff */
[----:B------:R-:W-:Y:S02]  /*5040*/  HADD2.F32 R156, -RZ, R156.H1_H1 ;  /* 0x3000009cff9c7230 */ /* 0x000fe40000004100 */
[CC--:B------:R-:W-:Y:S01]  /*5050*/  FMUL.FTZ R55, R12.reuse, R13.reuse ;  /* 0x0000000d0c377220 */ /* 0x0c0fe20000410000 */
[C---:B------:R-:W-:Y:S01]  /*5060*/  FMUL.FTZ R13, R11.reuse, R13 ;  /* 0x0000000d0b0d7220 */ /* 0x040fe20000410000 */
[----:B------:R-:W-:Y:S02]  /*5070*/  HADD2.F32 R155, -RZ, R155.H1_H1 ;  /* 0x3000009bff9b7230 */ /* 0x000fe40000004100 */
[-C--:B------:R-:W-:Y:S01]  /*5080*/  FFMA.FTZ R55, R11, R54.reuse, -R55 ;  /* 0x000000360b377223 */ /* 0x080fe20000010837 */
[--C-:B------:R-:W-:Y:S02]  /*5090*/  HADD2.F32 R11, -RZ, R14.reuse.H0_H0 ;  /* 0x2000000eff0b7230 */ /* 0x100fe40000004100 */
[----:B------:R-:W-:Y:S01]  /*50a0*/  FFMA.FTZ R13, R12, R54, R13 ;  /* 0x000000360c0d7223 */ /* 0x000fe2000001000d */
[----:B------:R-:W-:-:S04]  /*50b0*/  HADD2.F32 R14, -RZ, R14.H1_H1 ;  /* 0x3000000eff0e7230 */ /* 0x000fc80000004100 */
[----:B------:R-:W-:Y:S01]  /*50c0*/  F2FP.F16.F32.PACK_AB R13, R13, R55 ;  /* 0x000000370d0d723e */ /* 0x000fe200000000ff */
[-C--:B------:R-:W-:Y:S01]  /*50d0*/  FMUL.FTZ R12, R14, R156.reuse ;  /* 0x0000009c0e0c7220 */ /* 0x080fe20000410000 */
[----:B------:R-:W-:-:S03]  /*50e0*/  FMUL.FTZ R156, R11, R156 ;  /* 0x0000009c0b9c7220 */ /* 0x000fc60000410000 */
[-C--:B------:R-:W-:Y:S01]  /*50f0*/  FFMA.FTZ R12, R11, R155.reuse, -R12 ;  /* 0x0000009b0b0c7223 */ /* 0x080fe2000001080c */
[----:B------:R-:W-:-:S05]  /*5100*/  FFMA.FTZ R156, R14, R155, R156 ;  /* 0x0000009b0e9c7223 */ /* 0x000fca000001009c */
[----:B------:R-:W-:Y:S01]  /*5110*/  F2FP.F16.F32.PACK_AB R156, R156, R12 ;  /* 0x0000000c9c9c723e */ /* 0x000fe200000000ff */
[----:B------:R-:W-:Y:S02]  /*5120*/  IMAD.MOV.U32 R12, RZ, RZ, R13 ;  /* 0x000000ffff0c7224 */ /* 0x000fe400078e000d */
[----:B------:R-:W-:Y:S01]  /*5130*/  IMAD.MOV.U32 R13, RZ, RZ, R57 ;  /* 0x000000ffff0d7224 */ /* 0x000fe200078e0039 */
[----:B------:R-:W-:-:S07]  /*5140*/  MOV R14, R156 ;  /* 0x0000009c000e7202 */ /* 0x000fce0000000f00 */
.L_x_491:
[----:B------:R-:W-:Y:S05]  /*5150*/  BSYNC B2 ;  /* 0x0000000000027941 */ /* 0x000fea0003800000 */
.L_x_490:
[----:B----4-:R0:W-:Y:S02]  /*5160*/  ST.E.128 desc[UR56][R58.64], R12 ;  /* 0x0000000c3a007985 */ /* 0x0101e4000c101d38 */
.L_x_469:
[----:B------:R-:W-:Y:S05]  /*5170*/  BSYNC B1 ;  /* 0x0000000000017941 */ /* 0x000fea0003800000 */
.L_x_468:
[----:B------:R-:W-:-:S03]  /*5180*/  UMOV UR4, 0xffffffff ;  /* 0xffffffff00047882 */ /* 0x000fc60000000000 */
[----:B------:R-:W-:Y:S05]  /*5190*/  BRA.DIV UR4, `(.L_x_492) ;  /* 0x000001be04e87947 */ /* 0x000fea000b800000 */
[----:B-1----:R-:W1:Y:S04]  /*51a0*/  SHFL.IDX PT, R115, R115, 0x1, 0x1c1f ;  /* 0x003c1f0073737f89 */ /* 0x002e6800000e0000 */
[----:B------:R-:W0:Y:S02]  /*51b0*/  SHFL.IDX PT, R118, R118, 0x1, 0x1c1f ;  /* 0x003c1f0076767f89 */ /* 0x000e2400000e0000 */
.L_x_799:
[----:B------:R-:W-:Y:S05]  /*51c0*/  @P4 BRA `(.L_x_493) ;  /* 0x0000005400b84947 */ /* 0x000fea0003800000 */
        /* <DEDUP_REMOVED lines=11> */
[----:B------:R-:W-:Y:S02]  /*5280*/  HADD2.F32 R54, -RZ, R54.H0_H0 ;  /* 0x20000036ff367230 */ /* 0x000fe40000004100 */
[--C-:B---3--:R-:W-:Y:S02]  /*5290*/  HADD2.F32 R11, -RZ, R52.reuse.H1_H1 ;  /* 0x30000034ff0b7230 */ /* 0x108fe40000004100 */
[----:B------:R-:W-:Y:S02]  /*52a0*/  HADD2.F32 R50, -RZ, R52.H0_H0 ;  /* 0x20000034ff327230 */ /* 0x000fe40000004100 */
[----:B------:R-:W-:-:S02]  /*52b0*/  HADD2.F32 R13, -RZ, R13.H0_H0 ;  /* 0x2000000dff0d7230 */ /* 0x000fc40000004100 */
[-C--:B------:R-:W-:Y:S01]  /*52c0*/  FMUL.FTZ R52, R11, R54.reuse ;  /* 0x000000360b347220 */ /* 0x080fe20000410000 */
[----:B------:R-:W-:-:S03]  /*52d0*/  FMUL.FTZ R54, R50, R54 ;  /* 0x0000003632367220 */ /* 0x000fc60000410000 */
[-C--:B------:R-:W-:Y:S01]  /*52e0*/  FFMA.FTZ R52, R50, R13.reuse, -R52 ;  /* 0x0000000d32347223 */ /* 0x080fe20000010834 */
[----:B------:R-:W-:Y:S01]  /*52f0*/  SHF.R.U32.HI R50, RZ, 0x10, R51 ;  /* 0x00000010ff327819 */ /* 0x000fe20000011633 */
[----:B------:R-:W-:Y:S01]  /*5300*/  FFMA.FTZ R54, R11, R13, R54 ;  /* 0x0000000d0b367223 */ /* 0x000fe20000010036 */
[----:B------:R-:W-:Y:S02]  /*5310*/  IMAD.MOV.U32 R13, RZ, RZ, R15 ;  /* 0x000000ffff0d7224 */ /* 0x000fe400078e000f */
[----:B------:R-:W-:Y:S02]  /*5320*/  HADD2.F32 R15, -RZ, R53.H0_H0 ;  /* 0x20000035ff0f7230 */ /* 0x000fe40000004100 */
[----:B------:R-:W-:Y:S01]  /*5330*/  HADD2.F32 R50, -RZ, R50.H0_H0 ;  /* 0x20000032ff327230 */ /* 0x000fe20000004100 */
        /* <DEDUP_REMOVED lines=25> */
[----:B------:R-:W-:Y:S02]  /*54d0*/  F2FP.F16.F32.PACK_AB R154, R154, R12 ;  /* 0x0000000c9a9a723e */ /* 0x000fe400000000ff */
[----:B------:R-:W-:Y:S01]  /*54e0*/  MOV R12, R13 ;  /* 0x0000000d000c7202 */ /* 0x000fe20000000f00 */
[----:B------:R-:W-:Y:S02]  /*54f0*/  IMAD.MOV.U32 R13, RZ, RZ, R52 ;  /* 0x000000ffff0d7224 */ /* 0x000fe400078e0034 */
[----:B------:R-:W-:-:S07]  /*5500*/  IMAD.MOV.U32 R14, RZ, RZ, R154 ;  /* 0x000000ffff0e7224 */ /* 0x000fce00078e009a */
.L_x_497:
[----:B------:R-:W-:Y:S05]  /*5510*/  BSYNC B2 ;  /* 0x0000000000027941 */ /* 0x000fea0003800000 */
.L_x_496:
[----:B------:R-:W-:-:S04]  /*5520*/  LEA R50, P3, R16, R118, 0x1 ;  /* 0x0000007610327211 */ /* 0x000fc800078608ff */
[----:B-1----:R-:W-:-:S05]  /*5530*/  LEA.HI.X R51, R16, R115, R17, 0x1, P3 ;  /* 0x0000007310337211 */ /* 0x002fca00018f0c11 */
[----:B----4-:R0:W-:Y:S04]  /*5540*/  ST.E.128 desc[UR56][R50.64], R12 ;  /* 0x0000000c32007985 */ /* 0x0101e8000c101d38 */
.L_x_495:
[----:B------:R-:W-:Y:S05]  /*5550*/  BSYNC B1 ;  /* 0x0000000000017941 */ /* 0x000fea0003800000 */
.L_x_494:
[----:B------:R-:W-:Y:S01]  /*5560*/  ISETP.NE.AND P3, PT, R26, RZ, PT ;  /* 0x000000ff1a00720c */ /* 0x000fe20003f65270 */
[----:B------:R-:W-:-:S12]  /*5570*/  BSSY B1, `(.L_x_498) ;  /* 0x000003b000017945 */ /* 0x000fd80003800000 */
[----:B------:R-:W-:Y:S05]  /*5580*/  @!P3 BRA `(.L_x_499) ;  /* 0x0000000000e4b947 */ /* 0x000fea0003800000 */
[----:B0---4-:R0:W4:Y:S01]  /*5590*/  LDS.128 R12, [R28+0x2000] ;  /* 0x002000001c0c7984 */ /* 0x0111220000000c00 */
[----:B------:R-:W-:Y:S01]  /*55a0*/  ISETP.GE.AND P3, PT, R170, R124, PT ;  /* 0x0000007caa00720c */ /* 0x000fe20003f66270 */
[----:B------:R-:W-:Y:S01]  /*55b0*/  IMAD.MOV.U32 R50, RZ, RZ, R118 ;  /* 0x000000ffff327224 */ /* 0x000fe200078e0076 */
[----:B---3--:R-:W-:Y:S01]  /*55c0*/  SHF.L.U32 R11, R163, 0x3, RZ ;  /* 0x00000003a30b7819 */ /* 0x008fe200000006ff */
[----:B-1----:R-:W-:Y:S01]  /*55d0*/  IMAD.MOV.U32 R51, RZ, RZ, R115 ;  /* 0x000000ffff337224 */ /* 0x002fe200078e0073 */
[----:B------:R-:W-:Y:S03]  /*55e0*/  BSSY B2, `(.L_x_500) ;  /* 0x0000032000027945 */ /* 0x000fe60003800000 */
[----:B------:R-:W-:-:S06]  /*55f0*/  IMAD.WIDE R50, R11, 0x2, R50 ;  /* 0x000000020b327825 */ /* 0x000fcc00078e0232 */
[----:B0-----:R-:W-:Y:S05]  /*5600*/  @P3 BRA `(.L_x_501) ;  /* 0x0000000000bc3947 */ /* 0x001fea0003800000 */
[----:B------:R-:W-:Y:S02]  /*5610*/  SHF.R.U64 R52, R48, 0x10, R49 ;  /* 0x0000001030347819 */ /* 0x000fe40000001231 */
[----:B----4-:R-:W-:Y:S02]  /*5620*/  MOV R48, R13 ;  /* 0x0000000d00307202 */ /* 0x010fe40000000f00 */
[----:B------:R-:W-:Y:S01]  /*5630*/  SHF.R.U64 R13, R46, 0x10, R47 ;  /* 0x000000102e0d7819 */ /* 0x000fe2000000122f */
[----:B------:R-:W-:Y:S01]  /*5640*/  HADD2.F32 R52, -RZ, R52.H0_H0 ;  /* 0x20000034ff347230 */ /* 0x000fe20000004100 */
[----:B------:R-:W-:Y:S01]  /*5650*/  SHF.R.U32.HI R49, RZ, 0x10, R49 ;  /* 0x00000010ff317819 */ /* 0x000fe20000011631 */
[--C-:B------:R-:W-:Y:S02]  /*5660*/  HADD2.F32 R11, -RZ, R48.reuse.H1_H1 ;  /* 0x30000030ff0b7230 */ /* 0x100fe40000004100 */
        /* <DEDUP_REMOVED lines=8> */
[----:B------:R-:W-:Y:S02]  /*56f0*/  IMAD.MOV.U32 R13, RZ, RZ, R12 ;  /* 0x000000ffff0d7224 */ /* 0x000fe400078e000c */
[----:B------:R-:W-:Y:S01]  /*5700*/  HADD2.F32 R12, -RZ, R49.H0_H0 ;  /* 0x20000031ff0c7230 */ /* 0x000fe20000004100 */
[----:B------:R-:W-:Y:S01]  /*5710*/  F2FP.F16.F32.PACK_AB R48, R52, R48 ;  /* 0x000000303430723e */ /* 0x000fe200000000ff */
[--C-:B------:R-:W-:Y:S02]  /*5720*/  HADD2.F32 R15, -RZ, R11.reuse.H1_H1 ;  /* 0x3000000bff0f7230 */ /* 0x100fe40000004100 */
[----:B------:R-:W-:-:S02]  /*5730*/  HADD2.F32 R11, -RZ, R11.H0_H0 ;  /* 0x2000000bff0b7230 */ /* 0x000fc40000004100 */
[----:B------:R-:W-:Y:S02]  /*5740*/  HADD2.F32 R46, -RZ, R46.H0_H0 ;  /* 0x2000002eff2e7230 */ /* 0x000fe40000004100 */
[-C--:B------:R-:W-:Y:S01]  /*5750*/  FMUL.FTZ R47, R15, R12.reuse ;  /* 0x0000000c0f2f7220 */ /* 0x080fe20000410000 */
[----:B------:R-:W-:-:S03]  /*5760*/  FMUL.FTZ R12, R11, R12 ;  /* 0x0000000c0b0c7220 */ /* 0x000fc60000410000 */
[-C--:B------:R-:W-:Y:S01]  /*5770*/  FFMA.FTZ R47, R11, R46.reuse, -R47 ;  /* 0x0000002e0b2f7223 */ /* 0x080fe2000001082f */
[--C-:B------:R-:W-:Y:S02]  /*5780*/  HADD2.F32 R11, -RZ, R152.reuse.H0_H0 ;  /* 0x20000098ff0b7230 */ /* 0x100fe40000004100 */
[----:B------:R-:W-:Y:S01]  /*5790*/  FFMA.FTZ R12, R15, R46, R12 ;  /* 0x0000002e0f0c7223 */ /* 0x000fe2000001000c */
[--C-:B------:R-:W-:Y:S02]  /*57a0*/  HADD2.F32 R15, -RZ, R13.reuse.H1_H1 ;  /* 0x3000000dff0f7230 */ /* 0x100fe40000004100 */
[----:B------:R-:W-:Y:S02]  /*57b0*/  HADD2.F32 R13, -RZ, R13.H0_H0 ;  /* 0x2000000dff0d7230 */ /* 0x000fe40000004100 */
[----:B------:R-:W-:Y:S02]  /*57c0*/  HADD2.F32 R46, -RZ, R151.H0_H0 ;  /* 0x20000097ff2e7230 */ /* 0x000fe40000004100 */
[----:B------:R-:W-:Y:S01]  /*57d0*/  FMUL.FTZ R49, R15, R11 ;  /* 0x0000000b0f317220 */ /* 0x000fe20000410000 */
[----:B------:R-:W-:-:S02]  /*57e0*/  HADD2.F32 R152, -RZ, R152.H1_H1 ;  /* 0x30000098ff987230 */ /* 0x000fc40000004100 */
[C---:B------:R-:W-:Y:S01]  /*57f0*/  FMUL.FTZ R11, R13.reuse, R11 ;  /* 0x0000000b0d0b7220 */ /* 0x040fe20000410000 */
[----:B------:R-:W-:Y:S02]  /*5800*/  HADD2.F32 R151, -RZ, R151.H1_H1 ;  /* 0x30000097ff977230 */ /* 0x000fe40000004100 */
[-C--:B------:R-:W-:Y:S01]  /*5810*/  FFMA.FTZ R49, R13, R46.reuse, -R49 ;  /* 0x0000002e0d317223 */ /* 0x080fe20000010831 */
[--C-:B------:R-:W-:Y:S02]  /*5820*/  HADD2.F32 R13, -RZ, R14.reuse.H1_H1 ;  /* 0x3000000eff0d7230 */ /* 0x100fe40000004100 */
[----:B------:R-:W-:Y:S01]  /*5830*/  FFMA.FTZ R11, R15, R46, R11 ;  /* 0x0000002e0f0b7223 */ /* 0x000fe2000001000b */
[----:B------:R-:W-:Y:S01]  /*5840*/  HADD2.F32 R14, -RZ, R14.H0_H0 ;  /* 0x2000000eff0e7230 */ /* 0x000fe20000004100 */
[----:B------:R-:W-:Y:S01]  /*5850*/  F2FP.F16.F32.PACK_AB R47, R12, R47 ;  /* 0x0000002f0c2f723e */ /* 0x000fe200000000ff */
[-C--:B------:R-:W-:Y:S02]  /*5860*/  FMUL.FTZ R15, R13, R152.reuse ;  /* 0x000000980d0f7220 */ /* 0x080fe40000410000 */
[----:B------:R-:W-:Y:S01]  /*5870*/  F2FP.F16.F32.PACK_AB R11, R11, R49 ;  /* 0x000000310b0b723e */ /* 0x000fe200000000ff */
[C---:B------:R-:W-:Y:S01]  /*5880*/  FMUL.FTZ R152, R14.reuse, R152 ;  /* 0x000000980e987220 */ /* 0x040fe20000410000 */
[----:B------:R-:W-:-:S02]  /*5890*/  FFMA.FTZ R15, R14, R151, -R15 ;  /* 0x000000970e0f7223 */ /* 0x000fc4000001080f */
[----:B------:R-:W-:Y:S01]  /*58a0*/  MOV R12, R11 ;  /* 0x0000000b000c7202 */ /* 0x000fe20000000f00 */
[----:B------:R-:W-:Y:S01]  /*58b0*/  FFMA.FTZ R152, R13, R151, R152 ;  /* 0x000000970d987223 */ /* 0x000fe20000010098 */
[----:B------:R-:W-:-:S04]  /*58c0*/  IMAD.MOV.U32 R13, RZ, RZ, R48 ;  /* 0x000000ffff0d7224 */ /* 0x000fc800078e0030 */
[----:B------:R-:W-:-:S05]  /*58d0*/  F2FP.F16.F32.PACK_AB R15, R152, R15 ;  /* 0x0000000f980f723e */ /* 0x000fca00000000ff */
[----:B------:R-:W-:Y:S01]  /*58e0*/  IMAD.MOV.U32 R14, RZ, RZ, R15 ;  /* 0x000000ffff0e7224 */ /* 0x000fe200078e000f */
[----:B------:R-:W-:-:S07]  /*58f0*/  MOV R15, R47 ;  /* 0x0000002f000f7202 */ /* 0x000fce0000000f00 */
.L_x_501:
[----:B------:R-:W-:Y:S05]  /*5900*/  BSYNC B2 ;  /* 0x0000000000027941 */ /* 0x000fea0003800000 */
.L_x_500:
[----:B----4-:R0:W-:Y:S02]  /*5910*/  ST.E.128 desc[UR56][R50.64], R12 ;  /* 0x0000000c32007985 */ /* 0x0101e4000c101d38 */
.L_x_499:
[----:B------:R-:W-:Y:S05]  /*5920*/  BSYNC B1 ;  /* 0x0000000000017941 */ /* 0x000fea0003800000 */
.L_x_498:
[----:B------:R-:W-:Y:S01]  /*5930*/  ISETP.NE.AND P3, PT, R27, RZ, PT ;  /* 0x000000ff1b00720c */ /* 0x000fe20003f65270 */
[----:B------:R-:W-:-:S12]  /*5940*/  BSSY B1, `(.L_x_502) ;  /* 0x0000035000017945 */ /* 0x000fd80003800000 */
[----:B------:R-:W-:Y:S05]  /*5950*/  @!P3 BRA `(.L_x_503) ;  /* 0x0000000000ccb947 */ /* 0x000fea0003800000 */
[----:B0---4-:R0:W4:Y:S01]  /*5960*/  LDS.128 R12, [R29+0x5000] ;  /* 0x005000001d0c7984 */ /* 0x0111220000000c00 */
[----:B------:R-:W-:Y:S01]  /*5970*/  ISETP.GE.AND P3, PT, R169, R124, PT ;  /* 0x0000007ca900720c */ /* 0x000fe20003f66270 */
[----:B---3--:R-:W-:Y:S01]  /*5980*/  IMAD.SHL.U32 R11, R164, 0x8, RZ ;  /* 0x00000008a40b7824 */ /* 0x008fe200078e00ff */
[----:B-1----:R-:W-:Y:S01]  /*5990*/  MOV R47, R115 ;  /* 0x00000073002f7202 */ /* 0x002fe20000000f00 */
[----:B------:R-:W-:Y:S01]  /*59a0*/  IMAD.MOV.U32 R46, RZ, RZ, R118 ;  /* 0x000000ffff2e7224 */ /* 0x000fe200078e0076 */
[----:B------:R-:W-:Y:S03]  /*59b0*/  BSSY B2, `(.L_x_504) ;  /* 0x000002c000027945 */ /* 0x000fe60003800000 */
[----:B------:R-:W-:-:S06]  /*59c0*/  IMAD.WIDE R46, R11, 0x2, R46 ;  /* 0x000000020b2e7825 */ /* 0x000fcc00078e022e */
[----:B0-----:R-:W-:Y:S05]  /*59d0*/  @P3 BRA `(.L_x_505) ;  /* 0x0000000000a43947 */ /* 0x001fea0003800000 */
[--C-:B------:R-:W-:Y:S01]  /*59e0*/  SHF.R.U64 R11, R42, 0x10, R43.reuse ;  /* 0x000000102a0b7819 */ /* 0x100fe2000000122b */
[--C-:B----4-:R-:W-:Y:S01]  /*59f0*/  HADD2.F32 R48, -RZ, R15.reuse.H1_H1 ;  /* 0x3000000fff307230 */ /* 0x110fe20000004100 */
[----:B------:R-:W-:Y:S01]  /*5a00*/  SHF.R.U32.HI R42, RZ, 0x10, R43 ;  /* 0x00000010ff2a7819 */ /* 0x000fe2000001162b */
[----:B------:R-:W-:Y:S01]  /*5a10*/  HADD2.F32 R15, -RZ, R15.H0_H0 ;  /* 0x2000000fff0f7230 */ /* 0x000fe20000004100 */
[--C-:B------:R-:W-:Y:S01]  /*5a20*/  SHF.R.U64 R43, R44, 0x10, R45.reuse ;  /* 0x000000102c2b7819 */ /* 0x100fe2000000122d */
[----:B------:R-:W-:Y:S01]  /*5a30*/  HADD2.F32 R11, -RZ, R11.H0_H0 ;  /* 0x2000000bff0b7230 */ /* 0x000fe20000004100 */
[----:B------:R-:W-:Y:S01]  /*5a40*/  SHF.R.U32.HI R44, RZ, 0x10, R45 ;  /* 0x00000010ff2c7819 */ /* 0x000fe2000001162d */
[----:B------:R-:W-:Y:S02]  /*5a50*/  HADD2.F32 R45, -RZ, R13.H1_H1 ;  /* 0x3000000dff2d7230 */ /* 0x000fe40000004100 */
[----:B------:R-:W-:Y:S02]  /*5a60*/  HADD2.F32 R43, -RZ, R43.H0_H0 ;  /* 0x2000002bff2b7230 */ /* 0x000fe40000004100 */
[----:B------:R-:W-:-:S02]  /*5a70*/  HADD2.F32 R13, -RZ, R13.H0_H0 ;  /* 0x2000000dff0d7230 */ /* 0x000fc40000004100 */
[----:B------:R-:W-:Y:S02]  /*5a80*/  HADD2.F32 R44, -RZ, R44.H0_H0 ;  /* 0x2000002cff2c7230 */ /* 0x000fe40000004100 */
[----:B------:R-:W-:Y:S02]  /*5a90*/  HADD2.F32 R49, -RZ, R42.H0_H0 ;  /* 0x2000002aff317230 */ /* 0x000fe40000004100 */
[-C--:B------:R-:W-:Y:S01]  /*5aa0*/  FMUL.FTZ R42, R45, R43.reuse ;  /* 0x0000002b2d2a7220 */ /* 0x080fe20000410000 */
[----:B------:R-:W-:Y:S01]  /*5ab0*/  FMUL.FTZ R50, R13, R43 ;  /* 0x0000002b0d327220 */ /* 0x000fe20000410000 */
[-C--:B------:R-:W-:Y:S01]  /*5ac0*/  FMUL.FTZ R43, R48, R44.reuse ;  /* 0x0000002c302b7220 */ /* 0x080fe20000410000 */
[----:B------:R-:W-:Y:S01]  /*5ad0*/  FMUL.FTZ R44, R15, R44 ;  /* 0x0000002c0f2c7220 */ /* 0x000fe20000410000 */
[-C--:B------:R-:W-:Y:S01]  /*5ae0*/  FFMA.FTZ R42, R13, R11.reuse, -R42 ;  /* 0x0000000b0d2a7223 */ /* 0x080fe2000001082a */
[----:B------:R-:W-:Y:S01]  /*5af0*/  FFMA.FTZ R50, R45, R11, R50 ;  /* 0x0000000b2d327223 */ /* 0x000fe20000010032 */
[----:B------:R-:W-:Y:S01]  /*5b00*/  FFMA.FTZ R43, R15, R49, -R43 ;  /* 0x000000310f2b7223 */ /* 0x000fe2000001082b */
[----:B------:R-:W-:-:S02]  /*5b10*/  HADD2.F32 R15, -RZ, R12.H1_H1 ;  /* 0x3000000cff0f7230 */ /* 0x000fc40000004100 */
[----:B------:R-:W-:Y:S01]  /*5b20*/  FFMA.FTZ R44, R48, R49, R44 ;  /* 0x00000031302c7223 */ /* 0x000fe2000001002c */
[--C-:B------:R-:W-:Y:S01]  /*5b30*/  HADD2.F32 R13, -RZ, R147.reuse.H0_H0 ;  /* 0x20000093ff0d7230 */ /* 0x100fe20000004100 */
[----:B------:R-:W-:Y:S01]  /*5b40*/  F2FP.F16.F32.PACK_AB R42, R50, R42 ;  /* 0x0000002a322a723e */ /* 0x000fe200000000ff */
[----:B------:R-:W-:Y:S02]  /*5b50*/  HADD2.F32 R12, -RZ, R12.H0_H0 ;  /* 0x2000000cff0c7230 */ /* 0x000fe40000004100 */
[----:B------:R-:W-:Y:S02]  /*5b60*/  HADD2.F32 R147, -RZ, R147.H1_H1 ;  /* 0x30000093ff937230 */ /* 0x000fe40000004100 */
[-C--:B------:R-:W-:Y:S01]  /*5b70*/  FMUL.FTZ R48, R15, R13.reuse ;  /* 0x0000000d0f307220 */ /* 0x080fe20000410000 */
[--C-:B------:R-:W-:Y:S02]  /*5b80*/  HADD2.F32 R45, -RZ, R14.reuse.H1_H1 ;  /* 0x3000000eff2d7230 */ /* 0x100fe40000004100 */
[----:B------:R-:W-:Y:S01]  /*5b90*/  FMUL.FTZ R49, R12, R13 ;  /* 0x0000000d0c317220 */ /* 0x000fe20000410000 */
[----:B------:R-:W-:-:S02]  /*5ba0*/  HADD2.F32 R14, -RZ, R14.H0_H0 ;  /* 0x2000000eff0e7230 */ /* 0x000fc40000004100 */
[--C-:B------:R-:W-:Y:S02]  /*5bb0*/  HADD2.F32 R11, -RZ, R146.reuse.H0_H0 ;  /* 0x20000092ff0b7230 */ /* 0x100fe40000004100 */
[-C--:B------:R-:W-:Y:S01]  /*5bc0*/  FMUL.FTZ R13, R45, R147.reuse ;  /* 0x000000932d0d7220 */ /* 0x080fe20000410000 */
[----:B------:R-:W-:Y:S02]  /*5bd0*/  HADD2.F32 R146, -RZ, R146.H1_H1 ;  /* 0x30000092ff927230 */ /* 0x000fe40000004100 */
[----:B------:R-:W-:Y:S01]  /*5be0*/  FMUL.FTZ R147, R14, R147 ;  /* 0x000000930e937220 */ /* 0x000fe20000410000 */
[-C--:B------:R-:W-:Y:S01]  /*5bf0*/  FFMA.FTZ R48, R12, R11.reuse, -R48 ;  /* 0x0000000b0c307223 */ /* 0x080fe20000010830 */
[----:B------:R-:W-:Y:S01]  /*5c00*/  FFMA.FTZ R49, R15, R11, R49 ;  /* 0x0000000b0f317223 */ /* 0x000fe20000010031 */
[-C--:B------:R-:W-:Y:S01]  /*5c10*/  FFMA.FTZ R13, R14, R146.reuse, -R13 ;  /* 0x000000920e0d7223 */ /* 0x080fe2000001080d */
[----:B------:R-:W-:Y:S01]  /*5c20*/  FFMA.FTZ R146, R45, R146, R147 ;  /* 0x000000922d927223 */ /* 0x000fe20000010093 */
[----:B------:R-:W-:-:S02]  /*5c30*/  F2FP.F16.F32.PACK_AB R15, R44, R43 ;  /* 0x0000002b2c0f723e */ /* 0x000fc400000000ff */
[----:B------:R-:W-:Y:S02]  /*5c40*/  F2FP.F16.F32.PACK_AB R12, R49, R48 ;  /* 0x00000030310c723e */ /* 0x000fe400000000ff */
[----:B------:R-:W-:Y:S01]  /*5c50*/  F2FP.F16.F32.PACK_AB R14, R146, R13 ;  /* 0x0000000d920e723e */ /* 0x000fe200000000ff */
[----:B------:R-:W-:-:S07]  /*5c60*/  IMAD.MOV.U32 R13, RZ, RZ, R42 ;  /* 0x000000ffff0d7224 */ /* 0x000fce00078e002a */
.L_x_505:
[----:B------:R-:W-:Y:S05]  /*5c70*/  BSYNC B2 ;  /* 0x0000000000027941 */ /* 0x000fea0003800000 */
.L_x_504:
[----:B----4-:R0:W-:Y:S02]  /*5c80*/  ST.E.128 desc[UR56][R46.64], R12 ;  /* 0x0000000c2e007985 */ /* 0x0101e4000c101d38 */
.L_x_503:
[----:B------:R-:W-:Y:S05]  /*5c90*/  BSYNC B1 ;  /* 0x0000000000017941 */ /* 0x000fea0003800000 */
.L_x_502:
[----:B------:R-:W-:Y:S01]  /*5ca0*/  ISETP.NE.AND P3, PT, R101, RZ, PT ;  /* 0x000000ff6500720c */ /* 0x000fe20003f65270 */
[----:B------:R-:W-:-:S12]  /*5cb0*/  BSSY B1, `(.L_x_506) ;  /* 0x0000035000017945 */ /* 0x000fd80003800000 */
[----:B------:R-:W-:Y:S05]  /*5cc0*/  @!P3 BRA `(.L_x_507) ;  /* 0x0000000000ccb947 */ /* 0x000fea0003800000 */
[----:B0---4-:R0:W4:Y:S01]  /*5cd0*/  LDS.128 R12, [R28+0x5000] ;  /* 0x005000001c0c7984 */ /* 0x0111220000000c00 */
[C---:B------:R-:W-:Y:S01]  /*5ce0*/  LEA R42, P3, R19.reuse, R118, 0x1 ;  /* 0x00000076132a7211 */ /* 0x040fe200078608ff */
[----:B------:R-:W-:Y:S03]  /*5cf0*/  BSSY B2, `(.L_x_508) ;  /* 0x000002f000027945 */ /* 0x000fe60003800000 */
[----:B-1----:R-:W-:Y:S02]  /*5d00*/  LEA.HI.X R43, R19, R115, R165, 0x1, P3 ;  /* 0x00000073132b7211 */ /* 0x002fe400018f0ca5 */
[----:B------:R-:W-:-:S13]  /*5d10*/  ISETP.GE.AND P3, PT, R172, R124, PT ;  /* 0x0000007cac00720c */ /* 0x000fda0003f66270 */
[----:B0-----:R-:W-:Y:S05]  /*5d20*/  @P3 BRA `(.L_x_509) ;  /* 0x0000000000ac3947 */ /* 0x001fea0003800000 */
[----:B------:R-:W-:Y:S01]  /*5d30*/  SHF.R.U64 R44, R38, 0x10, R39 ;  /* 0x00000010262c7819 */ /* 0x000fe20000001227 */
[----:B---34-:R-:W-:Y:S01]  /*5d40*/  IMAD.MOV.U32 R11, RZ, RZ, R13 ;  /* 0x000000ffff0b7224 */ /* 0x018fe200078e000d */
[----:B------:R-:W-:Y:S01]  /*5d50*/  SHF.R.U32.HI R38, RZ, 0x10, R39 ;  /* 0x00000010ff267819 */ /* 0x000fe20000011627 */
[--C-:B------:R-:W-:Y:S01]  /*5d60*/  HADD2.F32 R46, -RZ, R15.reuse.H0_H0 ;  /* 0x2000000fff2e7230 */ /* 0x100fe20000004100 */
[--C-:B------:R-:W-:Y:S01]  /*5d70*/  SHF.R.U64 R48, R40, 0x10, R41.reuse ;  /* 0x0000001028307819 */ /* 0x100fe20000001229 */
[----:B------:R-:W-:Y:S01]  /*5d80*/  HADD2.F32 R40, -RZ, R15.H1_H1 ;  /* 0x3000000fff287230 */ /* 0x000fe20000004100 */
[----:B------:R-:W-:Y:S01]  /*5d90*/  SHF.R.U32.HI R39, RZ, 0x10, R41 ;  /* 0x00000010ff277819 */ /* 0x000fe20000011629 */
[----:B------:R-:W-:Y:S02]  /*5da0*/  HADD2.F32 R13, -RZ, R11.H1_H1 ;  /* 0x3000000bff0d7230 */ /* 0x000fe40000004100 */
[----:B------:R-:W-:Y:S02]  /*5db0*/  HADD2.F32 R48, -RZ, R48.H0_H0 ;  /* 0x20000030ff307230 */ /* 0x000fe40000004100 */
[----:B------:R-:W-:-:S02]  /*5dc0*/  HADD2.F32 R39, -RZ, R39.H0_H0 ;  /* 0x20000027ff277230 */ /* 0x000fc40000004100 */
[----:B------:R-:W-:Y:S02]  /*5dd0*/  HADD2.F32 R11, -RZ, R11.H0_H0 ;  /* 0x2000000bff0b7230 */ /* 0x000fe40000004100 */
[----:B------:R-:W-:Y:S02]  /*5de0*/  HADD2.F32 R44, -RZ, R44.H0_H0 ;  /* 0x2000002cff2c7230 */ /* 0x000fe40000004100 */
[-C--:B------:R-:W-:Y:S01]  /*5df0*/  FMUL.FTZ R41, R40, R39.reuse ;  /* 0x0000002728297220 */ /* 0x080fe20000410000 */
[----:B------:R-:W-:Y:S02]  /*5e00*/  HADD2.F32 R15, -RZ, R38.H0_H0 ;  /* 0x20000026ff0f7230 */ /* 0x000fe40000004100 */
[-C--:B------:R-:W-:Y:S01]  /*5e10*/  FMUL.FTZ R38, R13, R48.reuse ;  /* 0x000000300d267220 */ /* 0x080fe20000410000 */
[C---:B------:R-:W-:Y:S01]  /*5e20*/  FMUL.FTZ R48, R11.reuse, R48 ;  /* 0x000000300b307220 */ /* 0x040fe20000410000 */
[C---:B------:R-:W-:Y:S02]  /*5e30*/  FMUL.FTZ R39, R46.reuse, R39 ;  /* 0x000000272e277220 */ /* 0x040fe40000410000 */
[-C--:B------:R-:W-:Y:S01]  /*5e40*/  FFMA.FTZ R11, R11, R44.reuse, -R38 ;  /* 0x0000002c0b0b7223 */ /* 0x080fe20000010826 */
[----:B------:R-:W-:Y:S01]  /*5e50*/  FFMA.FTZ R38, R13, R44, R48 ;  /* 0x0000002c0d267223 */ /* 0x000fe20000010030 */
[-C--:B------:R-:W-:Y:S01]  /*5e60*/  FFMA.FTZ R13, R46, R15.reuse, -R41 ;  /* 0x0000000f2e0d7223 */ /* 0x080fe20000010829 */
[----:B------:R-:W-:Y:S01]  /*5e70*/  FFMA.FTZ R40, R40, R15, R39 ;  /* 0x0000000f28287223 */ /* 0x000fe20000010027 */
[----:B------:R-:W-:-:S02]  /*5e80*/  HADD2.F32 R39, -RZ, R144.H0_H0 ;  /* 0x20000090ff277230 */ /* 0x000fc40000004100 */
[--C-:B------:R-:W-:Y:S01]  /*5e90*/  HADD2.F32 R46, -RZ, R12.reuse.H1_H1 ;  /* 0x3000000cff2e7230 */ /* 0x100fe20000004100 */
        /* <DEDUP_REMOVED lines=15> */
[----:B------:R-:W-:Y:S01]  /*5f90*/  F2FP.F16.F32.PACK_AB R15, R40, R13 ;  /* 0x0000000d280f723e */ /* 0x000fe200000000ff */
[----:B------:R-:W-:Y:S01]  /*5fa0*/  IMAD.MOV.U32 R13, RZ, RZ, R11 ;  /* 0x000000ffff0d7224 */ /* 0x000fe200078e000b */
[----:B------:R-:W-:-:S02]  /*5fb0*/  F2FP.F16.F32.PACK_AB R46, R46, R45 ;  /* 0x0000002d2e2e723e */ /* 0x000fc400000000ff */
[----:B------:R-:W-:Y:S02]  /*5fc0*/  F2FP.F16.F32.PACK_AB R14, R12, R47 ;  /* 0x0000002f0c0e723e */ /* 0x000fe400000000ff */
[----:B------:R-:W-:-:S07]  /*5fd0*/  MOV R12, R46 ;  /* 0x0000002e000c7202 */ /* 0x000fce0000000f00 */
.L_x_509:
[----:B------:R-:W-:Y:S05]  /*5fe0*/  BSYNC B2 ;  /* 0x0000000000027941 */ /* 0x000fea0003800000 */
.L_x_508:
[----:B----4-:R0:W-:Y:S02]  /*5ff0*/  ST.E.128 desc[UR56][R42.64], R12 ;  /* 0x0000000c2a007985 */ /* 0x0101e4000c101d38 */
.L_x_507:
[----:B------:R-:W-:Y:S05]  /*6000*/  BSYNC B1 ;  /* 0x0000000000017941 */ /* 0x000fea0003800000 */
.L_x_506:
        /* <DEDUP_REMOVED lines=9> */
[----:B---3--:R-:W-:Y:S01]  /*60a0*/  SHF.R.U64 R11, R34, 0x10, R35 ;  /* 0x00000010220b7819 */ /* 0x008fe20000001223 */
[----:B----4-:R-:W-:Y:S01]  /*60b0*/  IMAD.MOV.U32 R29, RZ, RZ, R12 ;  /* 0x000000ffff1d7224 */ /* 0x010fe200078e000c */
[--C-:B------:R-:W-:Y:S01]  /*60c0*/  SHF.R.U64 R36, R36, 0x10, R37.reuse ;  /* 0x0000001024247819 */ /* 0x100fe20000001225 */
[----:B------:R-:W-:Y:S01]  /*60d0*/  HADD2.F32 R12, -RZ, R13.H1_H1 ;  /* 0x3000000dff0c7230 */ /* 0x000fe20000004100 */
[----:B------:R-:W-:Y:S01]  /*60e0*/  SHF.R.U32.HI R37, RZ, 0x10, R37 ;  /* 0x00000010ff257819 */ /* 0x000fe20000011625 */
[----:B------:R-:W-:Y:S01]  /*60f0*/  HADD2.F32 R34, -RZ, R15.H1_H1 ;  /* 0x3000000fff227230 */ /* 0x000fe20000004100 */
[----:B------:R-:W-:Y:S01]  /*6100*/  SHF.R.U32.HI R40, RZ, 0x10, R35 ;  /* 0x00000010ff287819 */ /* 0x000fe20000011623 */
[----:B------:R-:W-:Y:S02]  /*6110*/  HADD2.F32 R35, -RZ, R11.H0_H0 ;  /* 0x2000000bff237230 */ /* 0x000fe40000004100 */
[----:B------:R-:W-:Y:S02]  /*6120*/  HADD2.F32 R36, -RZ, R36.H0_H0 ;  /* 0x20000024ff247230 */ /* 0x000fe40000004100 */
[----:B------:R-:W-:-:S02]  /*6130*/  HADD2.F32 R11, -RZ, R13.H0_H0 ;  /* 0x2000000dff0b7230 */ /* 0x000fc40000004100 */
[----:B------:R-:W-:Y:S02]  /*6140*/  HADD2.F32 R37, -RZ, R37.H0_H0 ;  /* 0x20000025ff257230 */ /* 0x000fe40000004100 */
[----:B------:R-:W-:Y:S02]  /*6150*/  HADD2.F32 R13, -RZ, R15.H0_H0 ;  /* 0x2000000fff0d7230 */ /* 0x000fe40000004100 */
[-C--:B------:R-:W-:Y:S01]  /*6160*/  FMUL.FTZ R41, R11, R36.reuse ;  /* 0x000000240b297220 */ /* 0x080fe20000410000 */
[----:B------:R-:W-:Y:S02]  /*6170*/  HADD2.F32 R15, -RZ, R40.H0_H0 ;  /* 0x20000028ff0f7230 */ /* 0x000fe40000004100 */
[----:B------:R-:W-:Y:S01]  /*6180*/  FMUL.FTZ R40, R12, R36 ;  /* 0x000000240c287220 */ /* 0x000fe20000410000 */
[-C--:B------:R-:W-:Y:S01]  /*6190*/  FMUL.FTZ R36, R34, R37.reuse ;  /* 0x0000002522247220 */ /* 0x080fe20000410000 */
[----:B------:R-:W-:Y:S01]  /*61a0*/  FMUL.FTZ R37, R13, R37 ;  /* 0x000000250d257220 */ /* 0x000fe20000410000 */
[-C--:B------:R-:W-:Y:S01]  /*61b0*/  FFMA.FTZ R12, R12, R35.reuse, R41 ;  /* 0x000000230c0c7223 */ /* 0x080fe20000010029 */
[----:B------:R-:W-:Y:S01]  /*61c0*/  FFMA.FTZ R11, R11, R35, -R40 ;  /* 0x000000230b0b7223 */ /* 0x000fe20000010828 */
[-C--:B------:R-:W-:Y:S01]  /*61d0*/  FFMA.FTZ R13, R13, R15.reuse, -R36 ;  /* 0x0000000f0d0d7223 */ /* 0x080fe20000010824 */
[----:B------:R-:W-:Y:S01]  /*61e0*/  FFMA.FTZ R44, R34, R15, R37 ;  /* 0x0000000f222c7223 */ /* 0x000fe20000010025 */
[----:B------:R-:W-:-:S02]  /*61f0*/  HADD2.F32 R40, -RZ, R135.H0_H0 ;  /* 0x20000087ff287230 */ /* 0x000fc40000004100 */
[----:B------:R-:W-:Y:S01]  /*6200*/  HADD2.F32 R15, -RZ, R29.H1_H1 ;  /* 0x3000001dff0f7230 */ /* 0x000fe20000004100 */
[----:B------:R-:W-:Y:S01]  /*6210*/  F2FP.F16.F32.PACK_AB R11, R12, R11 ;  /* 0x0000000b0c0b723e */ /* 0x000fe200000000ff */
[----:B------:R-:W-:Y:S01]  /*6220*/  HADD2.F32 R135, -RZ, R135.H1_H1 ;  /* 0x30000087ff877230 */ /* 0x000fe20000004100 */
[----:B------:R-:W-:Y:S01]  /*6230*/  F2FP.F16.F32.PACK_AB R44, R44, R13 ;  /* 0x0000000d2c2c723e */ /* 0x000fe200000000ff */
[----:B------:R-:W-:Y:S02]  /*6240*/  HADD2.F32 R29, -RZ, R29.H0_H0 ;  /* 0x2000001dff1d7230 */ /* 0x000fe40000004100 */
[-C--:B------:R-:W-:Y:S01]  /*6250*/  FMUL.FTZ R42, R15, R40.reuse ;  /* 0x000000280f2a7220 */ /* 0x080fe20000410000 */
[--C-:B------:R-:W-:Y:S01]  /*6260*/  HADD2.F32 R34, -RZ, R14.reuse.H1_H1 ;  /* 0x3000000eff227230 */ /* 0x100fe20000004100 */
[----:B------:R-:W-:Y:S01]  /*6270*/  MOV R13, R11 ;  /* 0x0000000b000d7202 */ /* 0x000fe20000000f00 */
[----:B------:R-:W-:Y:S02]  /*6280*/  HADD2.F32 R14, -RZ, R14.H0_H0 ;  /* 0x2000000eff0e7230 */ /* 0x000fe40000004100 */
[----:B------:R-:W-:Y:S01]  /*6290*/  FMUL.FTZ R40, R29, R40 ;  /* 0x000000281d287220 */ /* 0x000fe20000410000 */
[----:B------:R-:W-:-:S02]  /*62a0*/  HADD2.F32 R36, -RZ, R117.H0_H0 ;  /* 0x20000075ff247230 */ /* 0x000fc40000004100 */
[-C--:B------:R-:W-:Y:S01]  /*62b0*/  FMUL.FTZ R35, R34, R135.reuse ;  /* 0x0000008722237220 */ /* 0x080fe20000410000 */
[----:B------:R-:W-:Y:S02]  /*62c0*/  HADD2.F32 R117, -RZ, R117.H1_H1 ;  /* 0x30000075ff757230 */ /* 0x000fe40000004100 */
[C---:B------:R-:W-:Y:S01]  /*62d0*/  FMUL.FTZ R135, R14.reuse, R135 ;  /* 0x000000870e877220 */ /* 0x040fe20000410000 */
[-C--:B------:R-:W-:Y:S01]  /*62e0*/  FFMA.FTZ R42, R29, R36.reuse, -R42 ;  /* 0x000000241d2a7223 */ /* 0x080fe2000001082a */
[----:B------:R-:W-:Y:S01]  /*62f0*/  FFMA.FTZ R15, R15, R36, R40 ;  /* 0x000000240f0f7223 */ /* 0x000fe20000010028 */
[-C--:B------:R-:W-:Y:S01]  /*6300*/  FFMA.FTZ R35, R14, R117.reuse, -R35 ;  /* 0x000000750e237223 */ /* 0x080fe20000010823 */
[----:B------:R-:W-:-:S03]  /*6310*/  FFMA.FTZ R34, R34, R117, R135 ;  /* 0x0000007522227223 */ /* 0x000fc60000010087 */
[----:B------:R-:W-:Y:S01]  /*6320*/  F2FP.F16.F32.PACK_AB R12, R15, R42 ;  /* 0x0000002a0f0c723e */ /* 0x000fe200000000ff */
[----:B------:R-:W-:Y:S01]  /*6330*/  IMAD.MOV.U32 R15, RZ, RZ, R44 ;  /* 0x000000ffff0f7224 */ /* 0x000fe200078e002c */
[----:B------:R-:W-:-:S07]  /*6340*/  F2FP.F16.F32.PACK_AB R14, R34, R35 ;  /* 0x00000023220e723e */ /* 0x000fce00000000ff */
.L_x_513:
[----:B------:R-:W-:Y:S05]  /*6350*/  BSYNC B2 ;  /* 0x0000000000027941 */ /* 0x000fea0003800000 */
.L_x_512:
[----:B----4-:R0:W-:Y:S02]  /*6360*/  ST.E.128 desc[UR56][R38.64], R12 ;  /* 0x0000000c26007985 */ /* 0x0101e4000c101d38 */
.L_x_511:
[----:B------:R-:W-:Y:S05]  /*6370*/  BSYNC B1 ;  /* 0x0000000000017941 */ /* 0x000fea0003800000 */
.L_x_510:
[----:B------:R-:W-:-:S13]  /*6380*/  ISETP.NE.AND P3, PT, R87, RZ, PT ;  /* 0x000000ff5700720c */ /* 0x000fda0003f65270 */
[----:B------:R-:W-:Y:S05]  /*6390*/  @!P3 BRA `(.L_x_493) ;  /* 0x000000440044b947 */ /* 0x000fea0003800000 */
[----:B0---4-:R0:W4:Y:S01]  /*63a0*/  LDS.128 R12, [R28+0x8000] ;  /* 0x008000001c0c7984 */ /* 0x0111220000000c00 */
[C---:B------:R-:W-:Y:S01]  /*63b0*/  LEA R34, P3, R23.reuse, R118, 0x1 ;  /* 0x0000007617227211 */ /* 0x040fe200078608ff */
[----:B------:R-:W-:Y:S03]  /*63c0*/  BSSY B1, `(.L_x_514) ;  /* 0x000002c000017945 */ /* 0x000fe60003800000 */
[----:B-1----:R-:W-:Y:S02]  /*63d0*/  LEA.HI.X R35, R23, R115, R175, 0x1, P3 ;  /* 0x0000007317237211 */ /* 0x002fe400018f0caf */
[----:B------:R-:W-:-:S13]  /*63e0*/  ISETP.GE.AND P3, PT, R173, R124, PT ;  /* 0x0000007cad00720c */ /* 0x000fda0003f66270 */
[----:B0-----:R-:W-:Y:S05]  /*63f0*/  @P3 BRA `(.L_x_515) ;  /* 0x0000000000a03947 */ /* 0x001fea0003800000 */
[--C-:B------:R-:W-:Y:S01]  /*6400*/  SHF.R.U64 R30, R30, 0x10, R31.reuse ;  /* 0x000000101e1e7819 */ /* 0x100fe2000000121f */
[----:B----4-:R-:W-:Y:S01]  /*6410*/  HADD2.F32 R28, -RZ, R15.H1_H1 ;  /* 0x3000000fff1c7230 */ /* 0x010fe20000004100 */
[----:B------:R-:W-:Y:S01]  /*6420*/  SHF.R.U32.HI R29, RZ, 0x10, R31 ;  /* 0x00000010ff1d7819 */ /* 0x000fe2000001161f */
[----:B---3--:R-:W-:Y:S01]  /*6430*/  HADD2.F32 R11, -RZ, R13.H1_H1 ;  /* 0x3000000dff0b7230 */ /* 0x008fe20000004100 */
[--C-:B------:R-:W-:Y:S01]  /*6440*/  SHF.R.U64 R32, R32, 0x10, R33.reuse ;  /* 0x0000001020207819 */ /* 0x100fe20000001221 */
[----:B------:R-:W-:Y:S01]  /*6450*/  HADD2.F32 R15, -RZ, R15.H0_H0 ;  /* 0x2000000fff0f7230 */ /* 0x000fe20000004100 */
[----:B------:R-:W-:Y:S01]  /*6460*/  SHF.R.U32.HI R31, RZ, 0x10, R33 ;  /* 0x00000010ff1f7819 */ /* 0x000fe20000011621 */
[----:B------:R-:W-:Y:S02]  /*6470*/  HADD2.F32 R13, -RZ, R13.H0_H0 ;  /* 0x2000000dff0d7230 */ /* 0x000fe40000004100 */
[----:B------:R-:W-:Y:S02]  /*6480*/  HADD2.F32 R32, -RZ, R32.H0_H0 ;  /* 0x20000020ff207230 */ /* 0x000fe40000004100 */
[----:B------:R-:W-:-:S02]  /*6490*/  HADD2.F32 R31, -RZ, R31.H0_H0 ;  /* 0x2000001fff1f7230 */ /* 0x000fc40000004100 */
[----:B------:R-:W-:Y:S02]  /*64a0*/  HADD2.F32 R29, -RZ, R29.H0_H0 ;  /* 0x2000001dff1d7230 */ /* 0x000fe40000004100 */
[-C--:B------:R-:W-:Y:S01]  /*64b0*/  FMUL.FTZ R36, R11, R32.reuse ;  /* 0x000000200b247220 */ /* 0x080fe20000410000 */
[----:B------:R-:W-:Y:S02]  /*64c0*/  HADD2.F32 R30, -RZ, R30.H0_H0 ;  /* 0x2000001eff1e7230 */ /* 0x000fe40000004100 */
[-C--:B------:R-:W-:Y:S01]  /*64d0*/  FMUL.FTZ R33, R15, R31.reuse ;  /* 0x0000001f0f217220 */ /* 0x080fe20000410000 */
[C---:B------:R-:W-:Y:S01]  /*64e0*/  FMUL.FTZ R32, R13.reuse, R32 ;  /* 0x000000200d207220 */ /* 0x040fe20000410000 */
[C---:B------:R-:W-:Y:S02]  /*64f0*/  FMUL.FTZ R38, R28.reuse, R31 ;  /* 0x0000001f1c267220 */ /* 0x040fe40000410000 */
[----:B------:R-:W-:Y:S01]  /*6500*/  FFMA.FTZ R37, R28, R29, R33 ;  /* 0x0000001d1c257223 */ /* 0x000fe20000010021 */
[-C--:B------:R-:W-:Y:S01]  /*6510*/  FFMA.FTZ R36, R13, R30.reuse, -R36 ;  /* 0x0000001e0d247223 */ /* 0x080fe20000010824 */
[----:B------:R-:W-:Y:S01]  /*6520*/  FFMA.FTZ R31, R11, R30, R32 ;  /* 0x0000001e0b1f7223 */ /* 0x000fe20000010020 */
[----:B------:R-:W-:-:S02]  /*6530*/  HADD2.F32 R28, -RZ, R116.H0_H0 ;  /* 0x20000074ff1c7230 */ /* 0x000fc40000004100 */
[----:B------:R-:W-:Y:S01]  /*6540*/  FFMA.FTZ R38, R15, R29, -R38 ;  /* 0x0000001d0f267223 */ /* 0x000fe20000010826 */
[----:B------:R-:W-:Y:S02]  /*6550*/  HADD2.F32 R116, -RZ, R116.H1_H1 ;  /* 0x30000074ff747230 */ /* 0x000fe40000004100 */
[----:B------:R-:W-:Y:S02]  /*6560*/  HADD2.F32 R11, -RZ, R12.H1_H1 ;  /* 0x3000000cff0b7230 */ /* 0x000fe40000004100 */
[----:B------:R-:W-:Y:S02]  /*6570*/  HADD2.F32 R13, -RZ, R14.H1_H1 ;  /* 0x3000000eff0d7230 */ /* 0x000fe40000004100 */
[----:B------:R-:W-:Y:S02]  /*6580*/  HADD2.F32 R12, -RZ, R12.H0_H0 ;  /* 0x2000000cff0c7230 */ /* 0x000fe40000004100 */
[----:B------:R-:W-:Y:S01]  /*6590*/  FMUL.FTZ R29, R11, R28 ;  /* 0x0000001c0b1d7220 */ /* 0x000fe20000410000 */
[----:B------:R-:W-:-:S02]  /*65a0*/  HADD2.F32 R14, -RZ, R14.H0_H0 ;  /* 0x2000000eff0e7230 */ /* 0x000fc40000004100 */
[----:B------:R-:W-:Y:S01]  /*65b0*/  FMUL.FTZ R33, R13, R116 ;  /* 0x000000740d217220 */ /* 0x000fe20000410000 */
[--C-:B------:R-:W-:Y:S02]  /*65c0*/  HADD2.F32 R15, -RZ, R79.reuse.H0_H0 ;  /* 0x2000004fff0f7230 */ /* 0x100fe40000004100 */
[----:B------:R-:W-:Y:S01]  /*65d0*/  FMUL.FTZ R28, R12, R28 ;  /* 0x0000001c0c1c7220 */ /* 0x000fe20000410000 */
        /* <DEDUP_REMOVED lines=8> */
[----:B------:R-:W-:Y:S02]  /*6660*/  F2FP.F16.F32.PACK_AB R12, R28, R29 ;  /* 0x0000001d1c0c723e */ /* 0x000fe400000000ff */
[----:B------:R-:W-:-:S07]  /*6670*/  F2FP.F16.F32.PACK_AB R14, R116, R33 ;  /* 0x00000021740e723e */ /* 0x000fce00000000ff */
.L_x_515:
[----:B------:R-:W-:Y:S05]  /*6680*/  BSYNC B1 ;  /* 0x0000000000017941 */ /* 0x000fea0003800000 */
.L_x_514:
[----:B----4-:R0:W-:Y:S01]  /*6690*/  ST.E.128 desc[UR56][R34.64], R12 ;  /* 0x0000000c22007985 */ /* 0x0101e2000c101d38 */
[----:B------:R-:W-:Y:S05]  /*66a0*/  BRA `(.L_x_493) ;  /* 0x0000004000807947 */ /* 0x000fea0003800000 */
.L_x_459:
        /* <DEDUP_REMOVED lines=20> */
[----:B------:R-:W-:Y:S01]  /*67f0*/  CS2R R50, SRZ ;  /* 0x0000000000327805 */ /* 0x000fe2000001ff00 */
[----:B------:R-:W-:Y:S01]  /*6800*/  IMAD.X R29, R11, 0x1, R104, P2 ;  /* 0x000000010b1d7824 */ /* 0x000fe200010e0668 */
[----:B------:R-:W-:Y:S02]  /*6810*/  LEA R52, P2, R28, UR4, 0x1 ;  /* 0x000000041c347c11 */ /* 0x000fe4000f8408ff */
[----:B------:R-:W-:-:S02]  /*6820*/  CS2R R48, SRZ ;  /* 0x0000000000307805 */ /* 0x000fc4000001ff00 */
[----:B------:R-:W-:Y:S01]  /*6830*/  LEA.HI.X R53, R28, UR5, R29, 0x1, P2 ;  /* 0x000000051c357c11 */ /* 0x000fe200090f0c1d */
[----:B------:R-:W-:Y:S01]  /*6840*/  ULDC.64 UR4, c[0x0][0x400] ;  /* 0x0001000000047ab9 */ /* 0x000fe20000000a00 */
[----:B------:R-:W-:-:S04]  /*6850*/  IADD3 R28, P2, R90, R12, RZ ;  /* 0x0000000c5a1c7210 */ /* 0x000fc80007f5e0ff */
[----:B------:R-:W-:Y:S02]  /*6860*/  IADD3.X R29, R78, R103, RZ, P2, !PT ;  /* 0x000000674e1d7210 */ /* 0x000fe400017fe4ff */
[----:B------:R-:W-:-:S04]  /*6870*/  LEA R56, P2, R28, UR4, 0x1 ;  /* 0x000000041c387c11 */ /* 0x000fc8000f8408ff */
[----:B------:R-:W-:Y:S02]  /*6880*/  LEA.HI.X R57, R28, UR5, R29, 0x1, P2 ;  /* 0x000000051c397c11 */ /* 0x000fe400090f0c1d */
[----:B------:R-:W-:Y:S02]  /*6890*/  ISETP.GE.AND P2, PT, R16, R124, PT ;  /* 0x0000007c1000720c */ /* 0x000fe40003f46270 */
[----:B------:R-:W-:Y:S02]  /*68a0*/  CS2R R34, SRZ ;  /* 0x0000000000227805 */ /* 0x000fe4000001ff00 */
[----:B------:R-:W-:Y:S02]  /*68b0*/  CS2R R32, SRZ ;  /* 0x0000000000207805 */ /* 0x000fe4000001ff00 */
[----:B------:R-:W-:Y:S02]  /*68c0*/  CS2R R46, SRZ ;  /* 0x00000000002e7805 */ /* 0x000fe4000001ff00 */
[----:B------:R-:W-:-:S05]  /*68d0*/  CS2R R44, SRZ ;  /* 0x00000000002c7805 */ /* 0x000fca000001ff00 */
[----:B------:R0:W5:Y:S04]  /*68e0*/  @!P2 LDG.E.128 R36, desc[UR56][R52.64] ;  /* 0x000000383424a981 */ /* 0x000168000c1e1d00 */
[----:B------:R0:W5:Y:S01]  /*68f0*/  @!P2 LDG.E.128 R48, desc[UR56][R56.64] ;  /* 0x000000383830a981 */ /* 0x000162000c1e1d00 */
[----:B------:R-:W-:Y:S02]  /*6900*/  ISETP.GE.AND P2, PT, R0, R124, PT ;  /* 0x0000007c0000720c */ /* 0x000fe40003f46270 */
[----:B------:R-:W-:Y:S02]  /*6910*/  CS2R R30, SRZ ;  /* 0x00000000001e7805 */ /* 0x000fe4000001ff00 */
[----:B------:R-:W-:Y:S02]  /*6920*/  CS2R R28, SRZ ;  /* 0x00000000001c7805 */ /* 0x000fe4000001ff00 */
[----:B------:R-:W-:-:S02]  /*6930*/  CS2R R42, SRZ ;  /* 0x00000000002a7805 */ /* 0x000fc4000001ff00 */
[----:B------:R-:W-:-:S05]  /*6940*/  CS2R R40, SRZ ;  /* 0x0000000000287805 */ /* 0x000fca000001ff00 */
[----:B------:R0:W5:Y:S04]  /*6950*/  @!P2 LDG.E.128 R32, desc[UR56][R52.64+0x40] ;  /* 0x000040383420a981 */ /* 0x000168000c1e1d00 */
[----:B------:R0:W5:Y:S01]  /*6960*/  @!P2 LDG.E.128 R44, desc[UR56][R56.64+0x40] ;  /* 0x00004038382ca981 */ /* 0x000162000c1e1d00 */
[----:B------:R-:W-:-:S13]  /*6970*/  ISETP.GE.AND P2, PT, R3, R124, PT ;  /* 0x0000007c0300720c */ /* 0x000fda0003f46270 */
[----:B------:R0:W5:Y:S04]  /*6980*/  @!P2 LDG.E.128 R28, desc[UR56][R52.64+0x80] ;  /* 0x00008038341ca981 */ /* 0x000168000c1e1d00 */
[----:B------:R0:W5:Y:S02]  /*6990*/  @!P2 LDG.E.128 R40, desc[UR56][R56.64+0x80] ;  /* 0x000080383828a981 */ /* 0x000164000c1e1d00 */
.L_x_517:
[----:B------:R-:W-:Y:S05]  /*69a0*/  BSYNC B1 ;  /* 0x0000000000017941 */ /* 0x000fea0003800000 */
.L_x_516:
        /* <DEDUP_REMOVED lines=20> */
[----:B------:R-:W-:Y:S02]  /*6af0*/  CS2R R74, SRZ ;  /* 0x00000000004a7805 */ /* 0x000fe4000001ff00 */
[----:B------:R-:W-:-:S02]  /*6b00*/  IADD3 R13, P2, P5, R90, R12, R110 ;  /* 0x0000000c5a0d7210 */ /* 0x000fc40007d5e06e */
[----:B------:R-:W-:Y:S02]  /*6b10*/  CS2R R72, SRZ ;  /* 0x0000000000487805 */ /* 0x000fe4000001ff00 */
        /* <DEDUP_REMOVED lines=23> */
.L_x_519:
[----:B------:R-:W-:Y:S05]  /*6c90*/  BSYNC B1 ;  /* 0x0000000000017941 */ /* 0x000fea0003800000 */
.L_x_518:
[----:B0----5:R-:W-:Y:S01]  /*6ca0*/  IMAD.MOV.U32 R12, RZ, RZ, R30 ;  /* 0x000000ffff0c7224 */ /* 0x021fe200078e001e */
[----:B------:R-:W-:Y:S01]  /*6cb0*/  MOV R11, R31 ;  /* 0x0000001f000b7202 */ /* 0x000fe20000000f00 */
[----:B------:R-:W-:Y:S01]  /*6cc0*/  IMAD.MOV.U32 R14, RZ, RZ, R28 ;  /* 0x000000ffff0e7224 */ /* 0x000fe200078e001c */
[----:B------:R-:W-:Y:S01]  /*6cd0*/  UISETP.NE.AND UP0, UPT, UR58, 0x3, UPT ;  /* 0x000000033a00788c */ /* 0x000fe2000bf05270 */
[----:B------:R-:W-:Y:S01]  /*6ce0*/  IMAD.MOV.U32 R13, RZ, RZ, R29 ;  /* 0x000000ffff0d7224 */ /* 0x000fe200078e001d */
[----:B------:R-:W-:Y:S01]  /*6cf0*/  PRMT R195, R12, 0x5410, R11 ;  /* 0x000054100cc37816 */ /* 0x000fe2000000000b */
[----:B------:R-:W-:Y:S01]  /*6d00*/  IMAD.MOV.U32 R11, RZ, RZ, R35 ;  /* 0x000000ffff0b7224 */ /* 0x000fe200078e0023 */
[----:B------:R-:W-:Y:S02]  /*6d10*/  MOV R12, R34 ;  /* 0x00000022000c7202 */ /* 0x000fe40000000f00 */
[----:B------:R-:W-:Y:S01]  /*6d20*/  PRMT R196, R14, 0x5410, R13 ;  /* 0x000054100ec47816 */ /* 0x000fe2000000000d */
[----:B------:R-:W-:Y:S01]  /*6d30*/  IMAD.MOV.U32 R14, RZ, RZ, R32 ;  /* 0x000000ffff0e7224 */ /* 0x000fe200078e0020 */
[----:B------:R0:W-:Y:S01]  /*6d40*/  STL.S16 [R1+0x48], R11 ;  /* 0x0000480b01007387 */ /* 0x0001e20000100600 */
[----:B------:R-:W-:Y:S01]  /*6d50*/  PRMT R224, R12, 0x7610, R224 ;  /* 0x000076100ce07816 */ /* 0x000fe200000000e0 */
[----:B------:R-:W-:Y:S01]  /*6d60*/  IMAD.MOV.U32 R12, RZ, RZ, R38 ;  /* 0x000000ffff0c7224 */ /* 0x000fe200078e0026 */
[----:B------:R-:W-:Y:S01]  /*6d70*/  PLOP3.LUT P2, PT, PT, PT, UP0, 0x80, 0x0 ;  /* 0x000000000000781c */ /* 0x000fe20003f4f008 */
[----:B------:R-:W-:Y:S01]  /*6d80*/  STL.S16 [R1+0x44], R14 ;  /* 0x0000440e01007387 */ /* 0x000fe20000100600 */
[----:B------:R-:W-:Y:S01]  /*6d90*/  IMAD.MOV.U32 R13, RZ, RZ, R39 ;  /* 0x000000ffff0d7224 */ /* 0x000fe200078e0027 */
[----:B0-----:R-:W-:-:S05]  /*6da0*/  MOV R11, R33 ;  /* 0x00000021000b7202 */ /* 0x001fca0000000f00 */
[----:B------:R0:W-:Y:S04]  /*6db0*/  STL.S16 [R1+0x54], R11 ;  /* 0x0000540b01007387 */ /* 0x0001e80000100600 */
[----:B------:R1:W-:Y:S04]  /*6dc0*/  STL.S16 [R1+0x74], R12 ;  /* 0x0000740c01007387 */ /* 0x0003e80000100600 */
[----:B------:R-:W-:Y:S01]  /*6dd0*/  STL.S16 [R1+0x76], R13 ;  /* 0x0000760d01007387 */ /* 0x000fe20000100600 */
[----:B0-----:R-:W-:Y:S01]  /*6de0*/  MOV R11, R36 ;  /* 0x00000024000b7202 */ /* 0x001fe20000000f00 */
[----:B-1----:R-:W-:-:S04]  /*6df0*/  IMAD.MOV.U32 R12, RZ, RZ, R37 ;  /* 0x000000ffff0c7224 */ /* 0x002fc800078e0025 */
[----:B------:R0:W-:Y:S01]  /*6e00*/  STL.S16 [R1+0x78], R11 ;  /* 0x0000780b01007387 */ /* 0x0001e20000100600 */
[----:B------:R-:W-:Y:S01]  /*6e10*/  PRMT R156, R12, 0x7610, R156 ;  /* 0x000076100c9c7816 */ /* 0x000fe2000000009c */
[----:B------:R-:W-:Y:S01]  /*6e20*/  IMAD.MOV.U32 R12, RZ, RZ, R42 ;  /* 0x000000ffff0c7224 */ /* 0x000fe200078e002a */
[----:B0-----:R-:W-:-:S04]  /*6e30*/  MOV R11, R43 ;  /* 0x0000002b000b7202 */ /* 0x001fc80000000f00 */
[----:B------:R-:W-:Y:S01]  /*6e40*/  PRMT R197, R12, 0x5410, R11 ;  /* 0x000054100cc57816 */ /* 0x000fe2000000000b */
[----:B------:R-:W-:Y:S02]  /*6e50*/  IMAD.MOV.U32 R12, RZ, RZ, R40 ;  /* 0x000000ffff0c7224 */ /* 0x000fe400078e0028 */
[----:B------:R-:W-:-:S05]  /*6e60*/  IMAD.MOV.U32 R11, RZ, RZ, R41 ;  /* 0x000000ffff0b7224 */ /* 0x000fca00078e0029 */
[----:B------:R-:W-:Y:S01]  /*6e70*/  PRMT R198, R12, 0x5410, R11 ;  /* 0x000054100cc67816 */ /* 0x000fe2000000000b */
[----:B------:R-:W-:Y:S01]  /*6e80*/  IMAD.MOV.U32 R11, RZ, RZ, R47 ;  /* 0x000000ffff0b7224 */ /* 0x000fe200078e002f */
[----:B------:R-:W-:-:S04]  /*6e90*/  MOV R12, R46 ;  /* 0x0000002e000c7202 */ /* 0x000fc80000000f00 */
[----:B------:R-:W-:Y:S01]  /*6ea0*/  PRMT R224, R224, 0x5410, R12 ;  /* 0x00005410e0e07816 */ /* 0x000fe2000000000c */
[----:B------:R0:W-:Y:S01]  /*6eb0*/  STL.S16 [R1+0x4a], R11 ;  /* 0x00004a0b01007387 */ /* 0x0001e20000100600 */
[----:B------:R-:W-:-:S05]  /*6ec0*/  IMAD.MOV.U32 R12, RZ, RZ, R44 ;  /* 0x000000ffff0c7224 */ /* 0x000fca00078e002c */
[----:B------:R1:W-:Y:S01]  /*6ed0*/  STL.S16 [R1+0x46], R12 ;  /* 0x0000460c01007387 */ /* 0x0003e20000100600 */
[----:B0-----:R-:W-:-:S05]  /*6ee0*/  MOV R11, R45 ;  /* 0x0000002d000b7202 */ /* 0x001fca0000000f00 */
[----:B------:R0:W-:Y:S01]  /*6ef0*/  STL.S16 [R1+0x56], R11 ;  /* 0x0000560b01007387 */ /* 0x0001e20000100600 */
[----:B-1----:R-:W-:Y:S02]  /*6f00*/  IMAD.MOV.U32 R12, RZ, RZ, R51 ;  /* 0x000000ffff0c7224 */ /* 0x002fe400078e0033 */
[----:B0-----:R-:W-:-:S05]  /*6f10*/  IMAD.MOV.U32 R11, RZ, RZ, R50 ;  /* 0x000000ffff0b7224 */ /* 0x001fca00078e0032 */
[----:B------:R0:W-:Y:S04]  /*6f20*/  STL.S16 [R1+0x7a], R11 ;  /* 0x00007a0b01007387 */ /* 0x0001e80000100600 */
[----:B------:R1:W-:Y:S01]  /*6f30*/  STL.S16 [R1+0x7c], R12 ;  /* 0x00007c0c01007387 */ /* 0x0003e20000100600 */
[----:B0-----:R-:W-:Y:S01]  /*6f40*/  MOV R11, R48 ;  /* 0x00000030000b7202 */ /* 0x001fe20000000f00 */
[----:B-1----:R-:W-:-:S04]  /*6f50*/  IMAD.MOV.U32 R12, RZ, RZ, R49 ;  /* 0x000000ffff0c7224 */ /* 0x002fc800078e0031 */
[----:B------:R0:W-:Y:S01]  /*6f60*/  STL.S16 [R1+0x7e], R11 ;  /* 0x00007e0b01007387 */ /* 0x0001e20000100600 */
[----:B------:R-:W-:Y:S01]  /*6f70*/  PRMT R155, R12, 0x7610, R155 ;  /* 0x000076100c9b7816 */ /* 0x000fe2000000009b */
[----:B------:R-:W-:Y:S01]  /*6f80*/  IMAD.MOV.U32 R12, RZ, RZ, R54 ;  /* 0x000000ffff0c7224 */ /* 0x000fe200078e0036 */
[----:B0-----:R-:W-:-:S04]  /*6f90*/  MOV R11, R55 ;  /* 0x00000037000b7202 */ /* 0x001fc80000000f00 */
[----:B------:R-:W-:Y:S01]  /*6fa0*/  PRMT R147, R12, 0x7610, R147 ;  /* 0x000076100c937816 */ /* 0x000fe20000000093 */
[----:B------:R-:W-:Y:S01]  /*6fb0*/  IMAD.MOV.U32 R12, RZ, RZ, R52 ;  /* 0x000000ffff0c7224 */ /* 0x000fe200078e0034 */
[----:B------:R-:W-:Y:S01]  /*6fc0*/  PRMT R146, R146, 0x5410, R11 ;  /* 0x0000541092927816 */ /* 0x000fe2000000000b */
[----:B------:R-:W-:-:S03]  /*6fd0*/  IMAD.MOV.U32 R11, RZ, RZ, R53 ;  /* 0x000000ffff0b7224 */ /* 0x000fc600078e0035 */
[----:B------:R-:W-:Y:S02]  /*6fe0*/  PRMT R146, R12, 0x7610, R146 ;  /* 0x000076100c927816 */ /* 0x000fe40000000092 */
        /* <DEDUP_REMOVED lines=16> */
[----:B------:R-:W-:Y:S01]  /*70f0*/  IMAD.MOV.U32 R12, RZ, RZ, R64 ;  /* 0x000000ffff0c7224 */ /* 0x000fe200078e0040 */
[----:B------:R-:W-:Y:S01]  /*7100*/  PRMT R147, R147, 0x5410, R11 ;  /* 0x0000541093937816 */ /* 0x000fe2000000000b */
[----:B------:R-:W-:-:S05]  /*7110*/  IMAD.MOV.U32 R11, RZ, RZ, R65 ;  /* 0x000000ffff0b7224 */ /* 0x000fca00078e0041 */
[----:B------:R-:W-:Y:S01]  /*7120*/  PRMT R148, R12, 0x5410, R11 ;  /* 0x000054100c947816 */ /* 0x000fe2000000000b */
[----:B------:R-:W-:Y:S01]  /*7130*/  IMAD.MOV.U32 R11, RZ, RZ, R71 ;  /* 0x000000ffff0b7224 */ /* 0x000fe200078e0047 */
[----:B------:R-:W-:-:S04]  /*7140*/  MOV R12, R70 ;  /* 0x00000046000c7202 */ /* 0x000fc80000000f00 */
        /* <DEDUP_REMOVED lines=13> */
[----:B------:R-:W-:Y:S06]  /*7220*/  @!P2 BRA `(.L_x_520) ;  /* 0x000000000004a947 */ /* 0x000fec0003800000 */
[----:B------:R-:W-:Y:S01]  /*7230*/  BPT.TRAP 0x1 ;  /* 0x000000040000795c */ /* 0x000fe20000300000 */
.L_x_520:
[----:B------:R-:W-:Y:S01]  /*7240*/  IMAD R85, R18, 0x8, R2 ;  /* 0x0000000812557824 */ /* 0x000fe200078e0202 */
[----:B------:R-:W-:Y:S01]  /*7250*/  SHF.L.U32 R86, R167, 0x1f, RZ ;  /* 0x0000001fa7567819 */ /* 0x000fe200000006ff */
[----:B------:R-:W-:Y:S03]  /*7260*/  BSSY B1, `(.L_x_521) ;  /* 0x0000003000017945 */ /* 0x000fe60003800000 */
[----:B------:R-:W0:Y:S02]  /*7270*/  SYNCS.PHASECHK.TRANS64.TRYWAIT P5, [R85+URZ+0x2a890], R86 ;  /* 0x02a89056550075a7 */ /* 0x000e2400080a017f */
[----:B0-----:R-:W-:Y:S05]  /*7280*/  @!P5 BRA `(.L_x_522) ;  /* 0x0000019c00f8d947 */ /* 0x001fea0003800000 */
.L_x_800:
[----:B------:R-:W-:Y:S05]  /*7290*/  BSYNC B1 ;  /* 0x0000000000017941 */ /* 0x000fea0003800000 */
.L_x_521:
[----:B------:R-:W1:Y:S01]  /*72a0*/  LDC R135, c[0x0][0x2f4] ;  /* 0x0000bd00ff877b82 */ /* 0x000e620000000800 */
[----:B------:R-:W-:Y:S01]  /*72b0*/  UMOV UR4, 0xffffffff ;  /* 0xffffffff00047882 */ /* 0x000fe20000000000 */
[----:B-1----:R-:W-:Y:S02]  /*72c0*/  IADD3 R137, -R125, R135, RZ ;  /* 0x000000877d897210 */ /* 0x002fe40007ffe1ff */
[----:B------:R-:W-:Y:S05]  /*72d0*/  BRA.DIV UR4, `(.L_x_523) ;  /* 0x0000019e04f87947 */ /* 0x000fea000b800000 */
[----:B------:R1:W2:Y:S04]  /*72e0*/  SHFL.IDX PT, R117, R115, RZ, 0x1c1f ;  /* 0x001c1fff73757589 */ /* 0x0002a800000e0000 */
[----:B------:R1:W3:Y:S02]  /*72f0*/  SHFL.IDX PT, R11, R118, RZ, 0x1c1f ;  /* 0x001c1fff760b7589 */ /* 0x0002e400000e0000 */
.L_x_804:
[----:B------:R-:W-:Y:S04]  /*7300*/  BSSY B1, `(.L_x_524) ;  /* 0x0000178000017945 */ /* 0x000fe80003800000 */
[----:B------:R-:W-:Y:S05]  /*7310*/  @P3 BRA `(.L_x_525) ;  /* 0x0000001400d83947 */ /* 0x000fea0003800000 */
[----:B------:R-:W-:Y:S01]  /*7320*/  ISETP.NE.AND P3, PT, R9, RZ, PT ;  /* 0x000000ff0900720c */ /* 0x000fe20003f65270 */
[----:B------:R-:W-:Y:S01]  /*7330*/  BSSY B2, `(.L_x_526) ;  /* 0x000007e000027945 */ /* 0x000fe20003800000 */
[----:B---3--:R-:W-:-:S11]  /*7340*/  IMAD.MOV.U32 R116, RZ, RZ, R11 ;  /* 0x000000ffff747224 */ /* 0x008fd600078e000b */
[----:B------:R-:W-:Y:S05]  /*7350*/  @!P3 BRA `(.L_x_527) ;  /* 0x0000000400ecb947 */ /* 0x000fea0003800000 */
[----:B------:R-:W-:Y:S01]  /*7360*/  SEL R12, R125, R137, !P0 ;  /* 0x000000897d0c7207 */ /* 0x000fe20004000000 */
[----:B------:R-:W-:Y:S01]  /*7370*/  BSSY B3, `(.L_x_528) ;  /* 0x0000073000037945 */ /* 0x000fe20003800000 */
[----:B------:R-:W-:Y:S02]  /*7380*/  ISETP.GE.AND P3, PT, R16, R124, PT ;  /* 0x0000007c1000720c */ /* 0x000fe40003f66270 */
[----:B------:R-:W-:-:S04]  /*7390*/  SHF.R.S32.HI R13, RZ, 0x1f, R12 ;  /* 0x0000001fff0d7819 */ /* 0x000fc8000001140c */
[----:B------:R-:W-:-:S04]  /*73a0*/  LEA.HI R13, R13, R12, RZ, 0x4 ;  /* 0x0000000c0d0d7211 */ /* 0x000fc800078f20ff */
[----:B------:R-:W-:-:S04]  /*73b0*/  LEA.HI.SX32 R152, R13, R121, 0x1c ;  /* 0x000000790d987211 */ /* 0x000fc800078fe2ff */
[----:B------:R-:W-:-:S04]  /*73c0*/  SHF.R.S32.HI R13, RZ, 0x1f, R152 ;  /* 0x0000001fff0d7819 */ /* 0x000fc80000011498 */
[----:B------:R-:W-:Y:S01]  /*73d0*/  LEA.HI R13, R13, R152, RZ, 0x3 ;  /* 0x000000980d0d7211 */ /* 0x000fe200078f18ff */
[----:B------:R-:W-:-:S03]  /*73e0*/  IMAD.SHL.U32 R152, R152, 0x8, RZ ;  /* 0x0000000898987824 */ /* 0x000fc600078e00ff */
[----:B------:R-:W-:Y:S02]  /*73f0*/  SHF.R.S32.HI R13, RZ, 0x3, R13 ;  /* 0x00000003ff0d7819 */ /* 0x000fe4000001140d */
[----:B------:R-:W-:-:S03]  /*7400*/  LOP3.LUT R12, R177, 0x38, R152, 0xf8, !PT ;  /* 0x00000038b10c7812 */ /* 0x000fc600078ef898 */
[----:B------:R-:W-:Y:S01]  /*7410*/  IMAD R13, R13, 0x1800, R179 ;  /* 0x000018000d0d7824 */ /* 0x000fe200078e02b3 */
[----:B------:R-:W-:-:S04]  /*7420*/  LOP3.LUT R12, R12, R178, RZ, 0x3c, !PT ;  /* 0x000000b20c0c7212 */ /* 0x000fc800078e3cff */
[----:B------:R-:W-:-:S05]  /*7430*/  IADD3 R12, R13, R12, RZ ;  /* 0x0000000c0d0c7210 */ /* 0x000fca0007ffe0ff */
[C---:B------:R-:W-:Y:S02]  /*7440*/  IMAD R76, R18.reuse, 0x4800, R12 ;  /* 0x00004800124c7824 */ /* 0x040fe400078e020c */
[----:B------:R-:W-:Y:S02]  /*7450*/  IMAD R12, R18, 0x4800, R140 ;  /* 0x00004800120c7824 */ /* 0x000fe400078e028c */
[--C-:B------:R-:W-:Y:S02]  /*7460*/  IMAD R76, R76, 0x2, R2.reuse ;  /* 0x000000024c4c7824 */ /* 0x100fe400078e0202 */
[----:B------:R-:W-:-:S04]  /*7470*/  IMAD R12, R12, 0x2, R2 ;  /* 0x000000020c0c7824 */ /* 0x000fc800078e0202 */
[----:B------:R-:W3:Y:S04]  /*7480*/  LDS.128 R76, [R76+0x18400] ;  /* 0x018400004c4c7984 */ /* 0x000ee80000000c00 */
[----:B------:R-:W4:Y:S01]  /*7490*/  LDS.128 R12, [R12+0x18400] ;  /* 0x018400000c0c7984 */ /* 0x000f220000000c00 */
[----:B------:R-:W-:Y:S05]  /*74a0*/  @P3 BRA `(.L_x_529) ;  /* 0x00000004007c3947 */ /* 0x000fea0003800000 */
[----:B---3--:R-:W-:Y:S01]  /*74b0*/  MOV R154, R77 ;  /* 0x0000004d009a7202 */ /* 0x008fe20000000f00 */
[----:B----4-:R-:W-:Y:S02]  /*74c0*/  IMAD.MOV.U32 R153, RZ, RZ, R13 ;  /* 0x000000ffff997224 */ /* 0x010fe400078e000d */
[----:B------:R-:W-:Y:S02]  /*74d0*/  HADD2.F32 R155, -RZ, R155.H0_H0 ;  /* 0x2000009bff9b7230 */ /* 0x000fe40000004100 */
[----:B------:R-:W-:Y:S02]  /*74e0*/  HADD2.F32 R13, -RZ, R154.H0_H0 ;  /* 0x2000009aff0d7230 */ /* 0x000fe40000004100 */
[----:B------:R-:W-:Y:S02]  /*74f0*/  HADD2.F32 R157, -RZ, R153.H0_H0 ;  /* 0x20000099ff9d7230 */ /* 0x000fe40000004100 */
[----:B------:R-:W-:Y:S02]  /*7500*/  HADD2.F32 R156, -RZ, R156.H0_H0 ;  /* 0x2000009cff9c7230 */ /* 0x000fe40000004100 */
[-C--:B------:R-:W-:Y:S01]  /*7510*/  FMUL.FTZ R77, R13, R155.reuse ;  /* 0x0000009b0d4d7220 */ /* 0x080fe20000410000 */
[----:B------:R-:W-:-:S03]  /*7520*/  FMUL.FTZ R155, R157, R155 ;  /* 0x0000009b9d9b7220 */ /* 0x000fc60000410000 */
[-C--:B------:R-:W-:Y:S01]  /*7530*/  FFMA.FTZ R77, R157, R156.reuse, -R77 ;  /* 0x0000009c9d4d7223 */ /* 0x080fe2000001084d */
[----:B------:R-:W-:Y:S01]  /*7540*/  FFMA.FTZ R13, R13, R156, R155 ;  /* 0x0000009c0d0d7223 */ /* 0x000fe2000001009b */
[----:B------:R-:W3:Y:S04]  /*7550*/  LDL.S16 R157, [R1+0x76] ;  /* 0x00007600019d7983 */ /* 0x000ee80000100600 */
[----:B------:R-:W4:Y:S01]  /*7560*/  LDL.S16 R156, [R1+0x7c] ;  /* 0x00007c00019c7983 */ /* 0x000f220000100600 */
[----:B------:R-:W-:Y:S01]  /*7570*/  SHF.R.U32.HI R155, RZ, 0x10, R49 ;  /* 0x00000010ff9b7819 */ /* 0x000fe20000011631 */
[----:B------:R-:W-:Y:S01]  /*7580*/  HADD2.F32 R154, -RZ, R154.H1_H1 ;  /* 0x3000009aff9a7230 */ /* 0x000fe20000004100 */
[--C-:B------:R-:W-:Y:S02]  /*7590*/  SHF.R.U64 R36, R36, 0x10, R37.reuse ;  /* 0x0000001024247819 */ /* 0x100fe40000001225 */
[----:B------:R-:W-:Y:S01]  /*75a0*/  SHF.R.U32.HI R37, RZ, 0x10, R37 ;  /* 0x00000010ff257819 */ /* 0x000fe20000011625 */
[----:B------:R-:W-:Y:S01]  /*75b0*/  HADD2.F32 R155, -RZ, R155.H0_H0 ;  /* 0x2000009bff9b7230 */ /* 0x000fe20000004100 */
[----:B------:R-:W-:Y:S01]  /*75c0*/  SHF.R.U64 R49, R48, 0x10, R49 ;  /* 0x0000001030317819 */ /* 0x000fe20000001231 */
[----:B------:R-:W-:-:S02]  /*75d0*/  HADD2.F32 R48, -RZ, R153.H1_H1 ;  /* 0x30000099ff307230 */ /* 0x000fc40000004100 */
[----:B------:R-:W-:Y:S02]  /*75e0*/  HADD2.F32 R37, -RZ, R37.H0_H0 ;  /* 0x20000025ff257230 */ /* 0x000fe40000004100 */
[-C--:B------:R-:W-:Y:S01]  /*75f0*/  FMUL.FTZ R153, R154, R155.reuse ;  /* 0x0000009b9a997220 */ /* 0x080fe20000410000 */
[----:B------:R-:W-:-:S03]  /*7600*/  FMUL.FTZ R155, R48, R155 ;  /* 0x0000009b309b7220 */ /* 0x000fc60000410000 */
[-C--:B------:R-:W-:Y:S01]  /*7610*/  FFMA.FTZ R48, R48, R37.reuse, -R153 ;  /* 0x0000002530307223 */ /* 0x080fe20000010899 */
[----:B------:R-:W-:Y:S02]  /*7620*/  HADD2.F32 R153, -RZ, R79.H0_H0 ;  /* 0x2000004fff997230 */ /* 0x000fe40000004100 */
[----:B------:R-:W-:Y:S01]  /*7630*/  FFMA.FTZ R37, R154, R37, R155 ;  /* 0x000000259a257223 */ /* 0x000fe2000001009b */
[----:B------:R-:W-:Y:S02]  /*7640*/  HADD2.F32 R155, -RZ, R15.H0_H0 ;  /* 0x2000000fff9b7230 */ /* 0x000fe40000004100 */
[----:B---3--:R-:W-:Y:S02]  /*7650*/  HADD2.F32 R154, -RZ, R157.H0_H0 ;  /* 0x2000009dff9a7230 */ /* 0x008fe40000004100 */
[----:B----4-:R-:W-:-:S05]  /*7660*/  HADD2.F32 R156, -RZ, R156.H0_H0 ;  /* 0x2000009cff9c7230 */ /* 0x010fca0000004100 */
[----:B------:R-:W-:-:S04]  /*7670*/  FMUL.FTZ R157, R153, R156 ;  /* 0x0000009c999d7220 */ /* 0x000fc80000410000 */
[C---:B------:R-:W-:Y:S01]  /*7680*/  FFMA.FTZ R157, R155.reuse, R154, -R157 ;  /* 0x0000009a9b9d7223 */ /* 0x040fe2000001089d */
[----:B------:R-:W-:Y:S02]  /*7690*/  FMUL.FTZ R155, R155, R156 ;  /* 0x0000009c9b9b7220 */ /* 0x000fe40000410000 */
[----:B------:R-:W3:Y:S02]  /*76a0*/  LDL.LU.S16 R156, [R1+0x7e] ;  /* 0x00007e00019c7983 */ /* 0x000ee40000300600 */
[----:B------:R-:W-:Y:S02]  /*76b0*/  FFMA.FTZ R155, R153, R154, R155 ;  /* 0x0000009a999b7223 */ /* 0x000fe4000001009b */
[----:B------:R-:W4:Y:S01]  /*76c0*/  LDL.S16 R154, [R1+0x78] ;  /* 0x00007800019a7983 */ /* 0x000f220000100600 */
[--C-:B------:R-:W-:Y:S01]  /*76d0*/  SHF.R.U64 R38, R38, 0x10, R39.reuse ;  /* 0x0000001026267819 */ /* 0x100fe20000001227 */
[----:B------:R-:W-:Y:S01]  /*76e0*/  HADD2.F32 R15, -RZ, R15.H1_H1 ;  /* 0x3000000fff0f7230 */ /* 0x000fe20000004100 */
[----:B------:R-:W-:-:S02]  /*76f0*/  SHF.R.U32.HI R153, RZ, 0x10, R39 ;  /* 0x00000010ff997819 */ /* 0x000fc40000011627 */
[--C-:B------:R-:W-:Y:S01]  /*7700*/  SHF.R.U64 R39, R50, 0x10, R51.reuse ;  /* 0x0000001032277819 */ /* 0x100fe20000001233 */
[----:B------:R-:W-:Y:S01]  /*7710*/  HADD2.F32 R50, -RZ, R79.H1_H1 ;  /* 0x3000004fff327230 */ /* 0x000fe20000004100 */
[----:B------:R-:W-:Y:S01]  /*7720*/  SHF.R.U32.HI R51, RZ, 0x10, R51 ;  /* 0x00000010ff337819 */ /* 0x000fe20000011633 */
[----:B------:R-:W-:-:S04]  /*7730*/  HADD2.F32 R153, -RZ, R153.H0_H0 ;  /* 0x20000099ff997230 */ /* 0x000fc80000004100 */
[----:B------:R-:W-:-:S05]  /*7740*/  HADD2.F32 R51, -RZ, R51.H0_H0 ;  /* 0x20000033ff337230 */ /* 0x000fca0000004100 */
[----:B------:R-:W-:-:S04]  /*7750*/  FMUL.FTZ R79, R50, R51 ;  /* 0x00000033324f7220 */ /* 0x000fc80000410000 */
[C---:B------:R-:W-:Y:S01]  /*7760*/  FFMA.FTZ R79, R15.reuse, R153, -R79 ;  /* 0x000000990f4f7223 */ /* 0x040fe2000001084f */
[----:B------:R-:W-:-:S04]  /*7770*/  FMUL.FTZ R15, R15, R51 ;  /* 0x000000330f0f7220 */ /* 0x000fc80000410000 */
[----:B------:R-:W-:Y:S01]  /*7780*/  FFMA.FTZ R15, R50, R153, R15 ;  /* 0x00000099320f7223 */ /* 0x000fe2000001000f */
[----:B------:R-:W-:Y:S02]  /*7790*/  HADD2.F32 R50, -RZ, R76.H0_H0 ;  /* 0x2000004cff327230 */ /* 0x000fe40000004100 */
[----:B------:R-:W-:Y:S02]  /*77a0*/  HADD2.F32 R153, -RZ, R12.H0_H0 ;  /* 0x2000000cff997230 */ /* 0x000fe40000004100 */
[----:B------:R-:W-:Y:S02]  /*77b0*/  HADD2.F32 R49, -RZ, R49.H0_H0 ;  /* 0x20000031ff317230 */ /* 0x000fe40000004100 */
[----:B------:R-:W-:Y:S02]  /*77c0*/  HADD2.F32 R76, -RZ, R76.H1_H1 ;  /* 0x3000004cff4c7230 */ /* 0x000fe40000004100 */
[----:B------:R-:W-:Y:S02]  /*77d0*/  HADD2.F32 R12, -RZ, R12.H1_H1 ;  /* 0x3000000cff0c7230 */ /* 0x000fe40000004100 */
[----:B------:R-:W-:-:S02]  /*77e0*/  HADD2.F32 R36, -RZ, R36.H0_H0 ;  /* 0x20000024ff247230 */ /* 0x000fc40000004100 */
[----:B---3--:R-:W-:Y:S02]  /*77f0*/  HADD2.F32 R156, -RZ, R156.H0_H0 ;  /* 0x2000009cff9c7230 */ /* 0x008fe40000004100 */
[----:B----4-:R-:W-:-:S03]  /*7800*/  HADD2.F32 R51, -RZ, R154.H0_H0 ;  /* 0x2000009aff337230 */ /* 0x010fc60000004100 */
[-C--:B------:R-:W-:Y:S01]  /*7810*/  FMUL.FTZ R154, R50, R156.reuse ;  /* 0x0000009c329a7220 */ /* 0x080fe20000410000 */
[----:B------:R-:W-:-:S03]  /*7820*/  FMUL.FTZ R156, R153, R156 ;  /* 0x0000009c999c7220 */ /* 0x000fc60000410000 */
[-C--:B------:R-:W-:Y:S01]  /*7830*/  FFMA.FTZ R154, R153, R51.reuse, -R154 ;  /* 0x00000033999a7223 */ /* 0x080fe2000001089a */
[----:B------:R-:W-:Y:S01]  /*7840*/  FFMA.FTZ R156, R50, R51, R156 ;  /* 0x00000033329c7223 */ /* 0x000fe2000001009c */
[-C--:B------:R-:W-:Y:S01]  /*7850*/  FMUL.FTZ R50, R76, R49.reuse ;  /* 0x000000314c327220 */ /* 0x080fe20000410000 */
[----:B------:R-:W3:Y:S01]  /*7860*/  LDL.LU.S16 R153, [R1+0x7a] ;  /* 0x00007a0001997983 */ /* 0x000ee20000300600 */
[C---:B------:R-:W-:Y:S02]  /*7870*/  FMUL.FTZ R49, R12.reuse, R49 ;  /* 0x000000310c317220 */ /* 0x040fe40000410000 */
[-C--:B------:R-:W-:Y:S02]  /*7880*/  FFMA.FTZ R12, R12, R36.reuse, -R50 ;  /* 0x000000240c0c7223 */ /* 0x080fe40000010832 */
[----:B------:R-:W4:Y:S01]  /*7890*/  LDL.LU.S16 R50, [R1+0x74] ;  /* 0x0000740001327983 */ /* 0x000f220000300600 */
[----:B------:R-:W-:Y:S01]  /*78a0*/  FFMA.FTZ R36, R76, R36, R49 ;  /* 0x000000244c247223 */ /* 0x000fe20000010031 */
[----:B------:R-:W-:Y:S01]  /*78b0*/  HADD2.F32 R49, -RZ, R78.H0_H0 ;  /* 0x2000004eff317230 */ /* 0x000fe20000004100 */
[----:B------:R-:W-:Y:S01]  /*78c0*/  F2FP.F16.F32.PACK_AB R48, R48, R77 ;  /* 0x0000004d3030723e */ /* 0x000fe200000000ff */
[----:B------:R-:W-:Y:S01]  /*78d0*/  HADD2.F32 R51, -RZ, R14.H0_H0 ;  /* 0x2000000eff337230 */ /* 0x000fe20000004100 */
[----:B------:R-:W-:Y:S01]  /*78e0*/  F2FP.F16.F32.PACK_AB R79, R79, R157 ;  /* 0x0000009d4f4f723e */ /* 0x000fe200000000ff */
[----:B------:R-:W-:Y:S01]  /*78f0*/  HADD2.F32 R39, -RZ, R39.H0_H0 ;  /* 0x20000027ff277230 */ /* 0x000fe20000004100 */
[----:B------:R-:W-:Y:S01]  /*7900*/  F2FP.F16.F32.PACK_AB R37, R37, R13 ;  /* 0x0000000d2525723e */ /* 0x000fe200000000ff */
[----:B------:R-:W-:Y:S01]  /*7910*/  HADD2.F32 R78, -RZ, R78.H1_H1 ;  /* 0x3000004eff4e7230 */ /* 0x000fe20000004100 */
[----:B------:R-:W-:Y:S01]  /*7920*/  F2FP.F16.F32.PACK_AB R155, R15, R155 ;  /* 0x0000009b0f9b723e */ /* 0x000fe200000000ff */
[----:B------:R-:W-:Y:S01]  /*7930*/  HADD2.F32 R14, -RZ, R14.H1_H1 ;  /* 0x3000000eff0e7230 */ /* 0x000fe20000004100 */
[----:B------:R-:W-:Y:S01]  /*7940*/  F2FP.F16.F32.PACK_AB R36, R36, R156 ;  /* 0x0000009c2424723e */ /* 0x000fe200000000ff */
[----:B------:R-:W-:Y:S01]  /*7950*/  HADD2.F32 R38, -RZ, R38.H0_H0 ;  /* 0x20000026ff267230 */ /* 0x000fe20000004100 */
[----:B------:R-:W-:Y:S01]  /*7960*/  MOV R15, R79 ;  /* 0x0000004f000f7202 */ /* 0x000fe20000000f00 */
[----:B------:R-:W-:Y:S01]  /*7970*/  IMAD.MOV.U32 R13, RZ, RZ, R48 ;  /* 0x000000ffff0d7224 */ /* 0x000fe200078e0030 */
[----:B------:R-:W-:Y:S01]  /*7980*/  F2FP.F16.F32.PACK_AB R12, R12, R154 ;  /* 0x0000009a0c0c723e */ /* 0x000fe200000000ff */
[----:B------:R-:W-:-:S02]  /*7990*/  IMAD.MOV.U32 R77, RZ, RZ, R37 ;  /* 0x000000ffff4d7224 */ /* 0x000fc400078e0025 */
[----:B------:R-:W-:Y:S02]  /*79a0*/  IMAD.MOV.U32 R79, RZ, RZ, R155 ;  /* 0x000000ffff4f7224 */ /* 0x000fe400078e009b */
[----:B---3--:R-:W-:Y:S02]  /*79b0*/  HADD2.F32 R153, -RZ, R153.H0_H0 ;  /* 0x20000099ff997230 */ /* 0x008fe40000004100 */
[----:B----4-:R-:W-:-:S03]  /*79c0*/  HADD2.F32 R50, -RZ, R50.H0_H0 ;  /* 0x20000032ff327230 */ /* 0x010fc60000004100 */
[-C--:B------:R-:W-:Y:S01]  /*79d0*/  FMUL.FTZ R76, R49, R153.reuse ;  /* 0x00000099314c7220 */ /* 0x080fe20000410000 */
[----:B------:R-:W-:-:S03]  /*79e0*/  FMUL.FTZ R153, R51, R153 ;  /* 0x0000009933997220 */ /* 0x000fc60000410000 */
[-C--:B------:R-:W-:Y:S01]  /*79f0*/  FFMA.FTZ R76, R51, R50.reuse, -R76 ;  /* 0x00000032334c7223 */ /* 0x080fe2000001084c */
[----:B------:R-:W-:Y:S01]  /*7a00*/  FFMA.FTZ R153, R49, R50, R153 ;  /* 0x0000003231997223 */ /* 0x000fe20000010099 */
[-C--:B------:R-:W-:Y:S01]  /*7a10*/  FMUL.FTZ R49, R78, R39.reuse ;  /* 0x000000274e317220 */ /* 0x080fe20000410000 */
[----:B------:R-:W-:-:S03]  /*7a20*/  FMUL.FTZ R39, R14, R39 ;  /* 0x000000270e277220 */ /* 0x000fc60000410000 */
[-C--:B------:R-:W-:Y:S01]  /*7a30*/  FFMA.FTZ R49, R14, R38.reuse, -R49 ;  /* 0x000000260e317223 */ /* 0x080fe20000010831 */
[----:B------:R-:W-:-:S04]  /*7a40*/  FFMA.FTZ R39, R78, R38, R39 ;  /* 0x000000264e277223 */ /* 0x000fc80000010027 */
[----:B------:R-:W-:Y:S02]  /*7a50*/  F2FP.F16.F32.PACK_AB R49, R49, R76 ;  /* 0x0000004c3131723e */ /* 0x000fe400000000ff */
[----:B------:R-:W-:Y:S02]  /*7a60*/  F2FP.F16.F32.PACK_AB R39, R39, R153 ;  /* 0x000000992727723e */ /* 0x000fe400000000ff */
[----:B------:R-:W-:Y:S01]  /*7a70*/  MOV R76, R36 ;  /* 0x00000024004c7202 */ /* 0x000fe20000000f00 */
[----:B------:R-:W-:Y:S02]  /*7a80*/  IMAD.MOV.U32 R14, RZ, RZ, R49 ;  /* 0x000000ffff0e7224 */ /* 0x000fe400078e0031 */
[----:B------:R-:W-:-:S07]  /*7a90*/  IMAD.MOV.U32 R78, RZ, RZ, R39 ;  /* 0x000000ffff4e7224 */ /* 0x000fce00078e0027 */
.L_x_529:
[----:B------:R-:W-:Y:S05]  /*7aa0*/  BSYNC B3 ;  /* 0x0000000000037941 */ /* 0x000fea0003800000 */
.L_x_528:
[----:B------:R-:W-:-:S04]  /*7ab0*/  LEA R36, P3, R6, R11, 0x1 ;  /* 0x0000000b06247211 */ /* 0x000fc800078608ff */
[----:B--2---:R-:W-:Y:S02]  /*7ac0*/  LEA.HI.X R37, R6, R117, R113, 0x1, P3 ;  /* 0x0000007506257211 */ /* 0x004fe400018f0c71 */
[----:B------:R-:W-:-:S03]  /*7ad0*/  ISETP.GE.AND P3, PT, R152, R135, PT ;  /* 0x000000879800720c */ /* 0x000fc60003f66270 */
[----:B----4-:R2:W-:Y:S10]  /*7ae0*/  ST.E.128 desc[UR56][R36.64], R12 ;  /* 0x0000000c24007985 */ /* 0x0105f4000c101d38 */
[----:B--2---:R-:W-:-:S05]  /*7af0*/  @!P3 IMAD.WIDE R12, R152, 0x2, R116 ;  /* 0x00000002980cb825 */ /* 0x004fca00078e0274 */
[----:B---3--:R3:W-:Y:S02]  /*7b00*/  @!P3 ST.E.128 desc[UR56][R12.64], R76 ;  /* 0x0000004c0c00b985 */ /* 0x0087e4000c101d38 */
.L_x_527:
[----:B------:R-:W-:Y:S05]  /*7b10*/  BSYNC B2 ;  /* 0x0000000000027941 */ /* 0x000fea0003800000 */
.L_x_526:
[----:B------:R-:W-:Y:S01]  /*7b20*/  ISETP.NE.AND P3, PT, R26, RZ, PT ;  /* 0x000000ff1a00720c */ /* 0x000fe20003f65270 */
[----:B------:R-:W-:-:S12]  /*7b30*/  BSSY B2, `(.L_x_530) ;  /* 0x000007d000027945 */ /* 0x000fd80003800000 */
[----:B------:R-:W-:Y:S05]  /*7b40*/  @!P3 BRA `(.L_x_531) ;  /* 0x0000000400ecb947 */ /* 0x000fea0003800000 */
[----:B---3--:R-:W-:Y:S01]  /*7b50*/  SEL R12, R125, R137, !P1 ;  /* 0x000000897d0c7207 */ /* 0x008fe20004800000 */
[----:B------:R-:W-:Y:S01]  /*7b60*/  BSSY B3, `(.L_x_532) ;  /* 0x0000073000037945 */ /* 0x000fe20003800000 */
[----:B------:R-:W-:Y:S02]  /*7b70*/  ISETP.GE.AND P3, PT, R0, R124, PT ;  /* 0x0000007c0000720c */ /* 0x000fe40003f66270 */
[----:B------:R-:W-:-:S04]  /*7b80*/  SHF.R.S32.HI R13, RZ, 0x1f, R12 ;  /* 0x0000001fff0d7819 */ /* 0x000fc8000001140c */
[----:B------:R-:W-:-:S04]  /*7b90*/  LEA.HI R13, R13, R12, RZ, 0x4 ;  /* 0x0000000c0d0d7211 */ /* 0x000fc800078f20ff */
[----:B------:R-:W-:-:S04]  /*7ba0*/  LEA.HI.SX32 R48, R13, R120, 0x1c ;  /* 0x000000780d307211 */ /* 0x000fc800078fe2ff */
[----:B------:R-:W-:-:S04]  /*7bb0*/  SHF.R.S32.HI R13, RZ, 0x1f, R48 ;  /* 0x0000001fff0d7819 */ /* 0x000fc80000011430 */
[----:B------:R-:W-:Y:S02]  /*7bc0*/  LEA.HI R13, R13, R48, RZ, 0x3 ;  /* 0x000000300d0d7211 */ /* 0x000fe400078f18ff */
[----:B------:R-:W-:Y:S02]  /*7bd0*/  SHF.L.U32 R48, R48, 0x3, RZ ;  /* 0x0000000330307819 */ /* 0x000fe400000006ff */
[----:B------:R-:W-:Y:S02]  /*7be0*/  SHF.R.S32.HI R13, RZ, 0x3, R13 ;  /* 0x00000003ff0d7819 */ /* 0x000fe4000001140d */
[----:B------:R-:W-:-:S03]  /*7bf0*/  LOP3.LUT R12, R177, 0x38, R48, 0xf8, !PT ;  /* 0x00000038b10c7812 */ /* 0x000fc600078ef830 */
[----:B------:R-:W-:Y:S01]  /*7c00*/  IMAD R13, R13, 0x1800, R179 ;  /* 0x000018000d0d7824 */ /* 0x000fe200078e02b3 */
[----:B------:R-:W-:-:S05]  /*7c10*/  LOP3.LUT R12, R12, R178, RZ, 0x3c, !PT ;  /* 0x000000b20c0c7212 */ /* 0x000fca00078e3cff */
[----:B------:R-:W-:-:S04]  /*7c20*/  IMAD.IADD R12, R13, 0x1, R12 ;  /* 0x000000010d0c7824 */ /* 0x000fc800078e020c */
[C---:B------:R-:W-:Y:S02]  /*7c30*/  IMAD R36, R18.reuse, 0x4800, R12 ;  /* 0x0000480012247824 */ /* 0x040fe400078e020c */
[----:B------:R-:W-:-:S03]  /*7c40*/  IMAD R12, R18, 0x4800, R139 ;  /* 0x00004800120c7824 */ /* 0x000fc600078e028b */
[----:B------:R-:W-:Y:S01]  /*7c50*/  LEA R36, R36, R2, 0x1 ;  /* 0x0000000224247211 */ /* 0x000fe200078e08ff */
[----:B------:R-:W-:-:S05]  /*7c60*/  IMAD R12, R12, 0x2, R2 ;  /* 0x000000020c0c7824 */ /* 0x000fca00078e0202 */
[----:B------:R-:W3:Y:S04]  /*7c70*/  LDS.128 R36, [R36+0x18400] ;  /* 0x0184000024247984 */ /* 0x000ee80000000c00 */
[----:B------:R-:W4:Y:S01]  /*7c80*/  LDS.128 R12, [R12+0x18400] ;  /* 0x018400000c0c7984 */ /* 0x000f220000000c00 */
[----:B------:R-:W-:Y:S05]  /*7c90*/  @P3 BRA `(.L_x_533) ;  /* 0x00000004007c3947 */ /* 0x000fea0003800000 */
[----:B------:R-:W5:Y:S04]  /*7ca0*/  LDL.S16 R49, [R1+0x56] ;  /* 0x0000560001317983 */ /* 0x000f680000100600 */
[----:B------:R-:W2:Y:S04]  /*7cb0*/  LDL.LU.S16 R76, [R1+0x54] ;  /* 0x00005400014c7983 */ /* 0x000ea80000300600 */
[----:B------:R-:W2:Y:S04]  /*7cc0*/  LDL.S16 R153, [R1+0x4a] ;  /* 0x00004a0001997983 */ /* 0x000ea80000100600 */
[----:B------:R-:W2:Y:S01]  /*7cd0*/  LDL.LU.S16 R152, [R1+0x48] ;  /* 0x0000480001987983 */ /* 0x000ea20000300600 */
[----:B---3--:R-:W-:-:S03]  /*7ce0*/  IMAD.MOV.U32 R50, RZ, RZ, R37 ;  /* 0x000000ffff327224 */ /* 0x008fc600078e0025 */
[----:B------:R-:W3:Y:S04]  /*7cf0*/  LDL.S16 R79, [R1+0x46] ;  /* 0x00004600014f7983 */ /* 0x000ee80000100600 */
[----:B------:R-:W3:Y:S01]  /*7d00*/  LDL.LU.S16 R78, [R1+0x44] ;  /* 0x00004400014e7983 */ /* 0x000ee20000300600 */
[--C-:B------:R-:W-:Y:S02]  /*7d10*/  SHF.R.U64 R32, R32, 0x10, R33.reuse ;  /* 0x0000001020207819 */ /* 0x100fe40000001221 */
[----:B------:R-:W-:-:S05]  /*7d20*/  SHF.R.U32.HI R33, RZ, 0x10, R33 ;  /* 0x00000010ff217819 */ /* 0x000fca0000011621 */
[----:B------:R-:W-:Y:S01]  /*7d30*/  HADD2.F32 R33, -RZ, R33.H0_H0 ;  /* 0x20000021ff217230 */ /* 0x000fe20000004100 */
[----:B------:R-:W-:Y:S01]  /*7d40*/  SHF.R.U64 R34, R34, 0x10, R35 ;  /* 0x0000001022227819 */ /* 0x000fe20000001223 */
[----:B------:R-:W-:-:S04]  /*7d50*/  HADD2.F32 R32, -RZ, R32.H0_H0 ;  /* 0x20000020ff207230 */ /* 0x000fc80000004100 */
[----:B------:R-:W-:Y:S02]  /*7d60*/  HADD2.F32 R34, -RZ, R34.H0_H0 ;  /* 0x20000022ff227230 */ /* 0x000fe40000004100 */
[----:B-----5:R-:W-:Y:S02]  /*7d70*/  HADD2.F32 R51, -RZ, R49.H0_H0 ;  /* 0x20000031ff337230 */ /* 0x020fe40000004100 */
[----:B----4-:R-:W-:Y:S02]  /*7d80*/  IMAD.MOV.U32 R49, RZ, RZ, R13 ;  /* 0x000000ffff317224 */ /* 0x010fe400078e000d */
[----:B------:R-:W-:Y:S02]  /*7d90*/  HADD2.F32 R13, -RZ, R50.H0_H0 ;  /* 0x20000032ff0d7230 */ /* 0x000fe40000004100 */
[----:B--2---:R-:W-:Y:S02]  /*7da0*/  HADD2.F32 R76, -RZ, R76.H0_H0 ;  /* 0x2000004cff4c7230 */ /* 0x004fe40000004100 */
[----:B------:R-:W-:-:S02]  /*7db0*/  HADD2.F32 R77, -RZ, R49.H0_H0 ;  /* 0x20000031ff4d7230 */ /* 0x000fc40000004100 */
[----:B------:R-:W-:-:S03]  /*7dc0*/  FMUL.FTZ R37, R13, R51 ;  /* 0x000000330d257220 */ /* 0x000fc60000410000 */
[----:B------:R-:W-:-:S04]  /*7dd0*/  FMUL.FTZ R51, R77, R51 ;  /* 0x000000334d337220 */ /* 0x000fc80000410000 */
[----:B------:R-:W-:Y:S01]  /*7de0*/  FFMA.FTZ R13, R13, R76, R51 ;  /* 0x0000004c0d0d7223 */ /* 0x000fe20000010033 */
[--C-:B------:R-:W-:Y:S01]  /*7df0*/  SHF.R.U32.HI R51, RZ, 0x10, R45.reuse ;  /* 0x00000010ff337819 */ /* 0x100fe2000001162d */
[----:B------:R-:W-:Y:S01]  /*7e00*/  HADD2.F32 R50, -RZ, R50.H1_H1 ;  /* 0x30000032ff327230 */ /* 0x000fe20000004100 */
[----:B------:R-:W-:-:S03]  /*7e10*/  SHF.R.U64 R45, R44, 0x10, R45 ;  /* 0x000000102c2d7819 */ /* 0x000fc6000000122d */
[----:B------:R-:W-:Y:S02]  /*7e20*/  HADD2.F32 R51, -RZ, R51.H0_H0 ;  /* 0x20000033ff337230 */ /* 0x000fe40000004100 */
[----:B------:R-:W-:-:S03]  /*7e30*/  HADD2.F32 R44, -RZ, R49.H1_H1 ;  /* 0x30000031ff2c7230 */ /* 0x000fc60000004100 */
[-C--:B------:R-:W-:Y:S01]  /*7e40*/  FMUL.FTZ R49, R50, R51.reuse ;  /* 0x0000003332317220 */ /* 0x080fe20000410000 */
[----:B------:R-:W-:Y:S01]  /*7e50*/  FFMA.FTZ R37, R77, R76, -R37 ;  /* 0x0000004c4d257223 */ /* 0x000fe20000010825 */
[C---:B------:R-:W-:Y:S01]  /*7e60*/  FMUL.FTZ R51, R44.reuse, R51 ;  /* 0x000000332c337220 */ /* 0x040fe20000410000 */
[----:B------:R-:W-:Y:S02]  /*7e70*/  HADD2.F32 R76, -RZ, R153.H0_H0 ;  /* 0x20000099ff4c7230 */ /* 0x000fe40000004100 */
[-C--:B------:R-:W-:Y:S01]  /*7e80*/  FFMA.FTZ R44, R44, R33.reuse, -R49 ;  /* 0x000000212c2c7223 */ /* 0x080fe20000010831 */
[----:B------:R-:W-:Y:S02]  /*7e90*/  HADD2.F32 R49, -RZ, R39.H0_H0 ;  /* 0x20000027ff317230 */ /* 0x000fe40000004100 */
[----:B------:R-:W-:Y:S01]  /*7ea0*/  FFMA.FTZ R33, R50, R33, R51 ;  /* 0x0000002132217223 */ /* 0x000fe20000010033 */
[----:B------:R-:W-:Y:S02]  /*7eb0*/  HADD2.F32 R50, -RZ, R152.H0_H0 ;  /* 0x20000098ff327230 */ /* 0x000fe40000004100 */
[----:B------:R-:W-:-:S02]  /*7ec0*/  HADD2.F32 R51, -RZ, R15.H0_H0 ;  /* 0x2000000fff337230 */ /* 0x000fc40000004100 */
[----:B------:R-:W-:-:S04]  /*7ed0*/  FMUL.FTZ R77, R49, R76 ;  /* 0x0000004c314d7220 */ /* 0x000fc80000410000 */
[C---:B------:R-:W-:Y:S01]  /*7ee0*/  FFMA.FTZ R77, R51.reuse, R50, -R77 ;  /* 0x00000032334d7223 */ /* 0x040fe2000001084d */
[----:B------:R-:W-:-:S04]  /*7ef0*/  FMUL.FTZ R51, R51, R76 ;  /* 0x0000004c33337220 */ /* 0x000fc80000410000 */
[----:B------:R-:W-:Y:S01]  /*7f00*/  FFMA.FTZ R51, R49, R50, R51 ;  /* 0x0000003231337223 */ /* 0x000fe20000010033 */
[----:B------:R-:W-:Y:S02]  /*7f10*/  SHF.R.U32.HI R49, RZ, 0x10, R35 ;  /* 0x00000010ff317819 */ /* 0x000fe40000011623 */
[--C-:B------:R-:W-:Y:S02]  /*7f20*/  SHF.R.U64 R35, R46, 0x10, R47.reuse ;  /* 0x000000102e237819 */ /* 0x100fe4000000122f */
[----:B------:R-:W-:Y:S01]  /*7f30*/  SHF.R.U32.HI R46, RZ, 0x10, R47 ;  /* 0x00000010ff2e7819 */ /* 0x000fe2000001162f */
[----:B------:R-:W-:-:S04]  /*7f40*/  HADD2.F32 R39, -RZ, R39.H1_H1 ;  /* 0x30000027ff277230 */ /* 0x000fc80000004100 */
[----:B------:R-:W-:Y:S02]  /*7f50*/  HADD2.F32 R46, -RZ, R46.H0_H0 ;  /* 0x2000002eff2e7230 */ /* 0x000fe40000004100 */
[----:B------:R-:W-:Y:S02]  /*7f60*/  HADD2.F32 R15, -RZ, R15.H1_H1 ;  /* 0x3000000fff0f7230 */ /* 0x000fe40000004100 */
[----:B------:R-:W-:Y:S02]  /*7f70*/  HADD2.F32 R49, -RZ, R49.H0_H0 ;  /* 0x20000031ff317230 */ /* 0x000fe40000004100 */
[----:B------:R-:W-:-:S04]  /*7f80*/  FMUL.FTZ R47, R39, R46 ;  /* 0x0000002e272f7220 */ /* 0x000fc80000410000 */
[C---:B------:R-:W-:Y:S01]  /*7f90*/  FFMA.FTZ R47, R15.reuse, R49, -R47 ;  /* 0x000000310f2f7223 */ /* 0x040fe2000001082f */
[----:B------:R-:W-:Y:S01]  /*7fa0*/  FMUL.FTZ R15, R15, R46 ;  /* 0x0000002e0f0f7220 */ /* 0x000fe20000410000 */
[----:B---3--:R-:W-:-:S03]  /*7fb0*/  HADD2.F32 R76, -RZ, R79.H0_H0 ;  /* 0x2000004fff4c7230 */ /* 0x008fc60000004100 */
[----:B------:R-:W-:Y:S01]  /*7fc0*/  FFMA.FTZ R15, R39, R49, R15 ;  /* 0x00000031270f7223 */ /* 0x000fe2000001000f */
[----:B------:R-:W-:Y:S02]  /*7fd0*/  HADD2.F32 R39, -RZ, R36.H0_H0 ;  /* 0x20000024ff277230 */ /* 0x000fe40000004100 */
[----:B------:R-:W-:Y:S02]  /*7fe0*/  HADD2.F32 R49, -RZ, R12.H0_H0 ;  /* 0x2000000cff317230 */ /* 0x000fe40000004100 */
[----:B------:R-:W-:Y:S02]  /*7ff0*/  HADD2.F32 R46, -RZ, R78.H0_H0 ;  /* 0x2000004eff2e7230 */ /* 0x000fe40000004100 */
[-C--:B------:R-:W-:Y:S01]  /*8000*/  FMUL.FTZ R50, R39, R76.reuse ;  /* 0x0000004c27327220 */ /* 0x080fe20000410000 */
[----:B------:R-:W-:Y:S02]  /*8010*/  HADD2.F32 R45, -RZ, R45.H0_H0 ;  /* 0x2000002dff2d7230 */ /* 0x000fe40000004100 */
[----:B------:R-:W-:Y:S01]  /*8020*/  FMUL.FTZ R76, R49, R76 ;  /* 0x0000004c314c7220 */ /* 0x000fe20000410000 */
[----:B------:R-:W-:-:S02]  /*8030*/  HADD2.F32 R36, -RZ, R36.H1_H1 ;  /* 0x30000024ff247230 */ /* 0x000fc40000004100 */
[----:B------:R-:W-:Y:S02]  /*8040*/  HADD2.F32 R12, -RZ, R12.H1_H1 ;  /* 0x3000000cff0c7230 */ /* 0x000fe40000004100 */
[-C--:B------:R-:W-:Y:S01]  /*8050*/  FFMA.FTZ R76, R39, R46.reuse, R76 ;  /* 0x0000002e274c7223 */ /* 0x080fe2000001004c */
[-C--:B------:R-:W-:Y:S02]  /*8060*/  FMUL.FTZ R39, R36, R45.reuse ;  /* 0x0000002d24277220 */ /* 0x080fe40000410000 */
[C---:B------:R-:W-:Y:S01]  /*8070*/  FMUL.FTZ R45, R12.reuse, R45 ;  /* 0x0000002d0c2d7220 */ /* 0x040fe20000410000 */
[----:B------:R-:W-:Y:S01]  /*8080*/  FFMA.FTZ R50, R49, R46, -R50 ;  /* 0x0000002e31327223 */ /* 0x000fe20000010832 */
[-C--:B------:R-:W-:Y:S01]  /*8090*/  FFMA.FTZ R12, R12, R32.reuse, -R39 ;  /* 0x000000200c0c7223 */ /* 0x080fe20000010827 */
[----:B------:R-:W-:Y:S02]  /*80a0*/  HADD2.F32 R49, -RZ, R224.H1_H1 ;  /* 0x300000e0ff317230 */ /* 0x000fe40000004100 */
[----:B------:R-:W-:Y:S01]  /*80b0*/  FFMA.FTZ R32, R36, R32, R45 ;  /* 0x0000002024207223 */ /* 0x000fe2000001002d */
[----:B------:R-:W-:-:S02]  /*80c0*/  HADD2.F32 R36, -RZ, R38.H0_H0 ;  /* 0x20000026ff247230 */ /* 0x000fc40000004100 */
[----:B------:R-:W-:Y:S02]  /*80d0*/  HADD2.F32 R45, -RZ, R14.H0_H0 ;  /* 0x2000000eff2d7230 */ /* 0x000fe40000004100 */
[----:B------:R-:W-:Y:S02]  /*80e0*/  HADD2.F32 R39, -RZ, R224.H0_H0 ;  /* 0x200000e0ff277230 */ /* 0x000fe40000004100 */
[-C--:B------:R-:W-:Y:S01]  /*80f0*/  FMUL.FTZ R46, R36, R49.reuse ;  /* 0x00000031242e7220 */ /* 0x080fe20000410000 */
[----:B------:R-:W-:Y:S02]  /*8100*/  HADD2.F32 R35, -RZ, R35.H0_H0 ;  /* 0x20000023ff237230 */ /* 0x000fe40000004100 */
[----:B------:R-:W-:Y:S01]  /*8110*/  FMUL.FTZ R49, R45, R49 ;  /* 0x000000312d317220 */ /* 0x000fe20000410000 */
[----:B------:R-:W-:Y:S02]  /*8120*/  HADD2.F32 R38, -RZ, R38.H1_H1 ;  /* 0x30000026ff267230 */ /* 0x000fe40000004100 */
[----:B------:R-:W-:-:S02]  /*8130*/  HADD2.F32 R14, -RZ, R14.H1_H1 ;  /* 0x3000000eff0e7230 */ /* 0x000fc40000004100 */
[----:B------:R-:W-:Y:S01]  /*8140*/  FFMA.FTZ R49, R36, R39, R49 ;  /* 0x0000002724317223 */ /* 0x000fe20000010031 */
[-C--:B------:R-:W-:Y:S02]  /*8150*/  FMUL.FTZ R36, R38, R35.reuse ;  /* 0x0000002326247220 */ /* 0x080fe40000410000 */
[C---:B------:R-:W-:Y:S01]  /*8160*/  FMUL.FTZ R35, R14.reuse, R35 ;  /* 0x000000230e237220 */ /* 0x040fe20000410000 */
[----:B------:R-:W-:Y:S01]  /*8170*/  FFMA.FTZ R46, R45, R39, -R46 ;  /* 0x000000272d2e7223 */ /* 0x000fe2000001082e */
[-C--:B------:R-:W-:Y:S02]  /*8180*/  FFMA.FTZ R36, R14, R34.reuse, -R36 ;  /* 0x000000220e247223 */ /* 0x080fe40000010824 */
[----:B------:R-:W-:Y:S01]  /*8190*/  FFMA.FTZ R35, R38, R34, R35 ;  /* 0x0000002226237223 */ /* 0x000fe20000010023 */
[----:B------:R-:W-:Y:S02]  /*81a0*/  F2FP.F16.F32.PACK_AB R37, R44, R37 ;  /* 0x000000252c25723e */ /* 0x000fe400000000ff */
[----:B------:R-:W-:-:S02]  /*81b0*/  F2FP.F16.F32.PACK_AB R47, R47, R77 ;  /* 0x0000004d2f2f723e */ /* 0x000fc400000000ff */
[----:B------:R-:W-:Y:S02]  /*81c0*/  F2FP.F16.F32.PACK_AB R33, R33, R13 ;  /* 0x0000000d2121723e */ /* 0x000fe400000000ff */
[----:B------:R-:W-:Y:S02]  /*81d0*/  F2FP.F16.F32.PACK_AB R32, R32, R76 ;  /* 0x0000004c2020723e */ /* 0x000fe400000000ff */
[----:B------:R-:W-:Y:S02]  /*81e0*/  F2FP.F16.F32.PACK_AB R35, R35, R49 ;  /* 0x000000312323723e */ /* 0x000fe400000000ff */
[----:B------:R-:W-:Y:S02]  /*81f0*/  F2FP.F16.F32.PACK_AB R51, R15, R51 ;  /* 0x000000330f33723e */ /* 0x000fe400000000ff */
[----:B------:R-:W-:Y:S01]  /*8200*/  F2FP.F16.F32.PACK_AB R46, R36, R46 ;  /* 0x0000002e242e723e */ /* 0x000fe200000000ff */
[----:B------:R-:W-:Y:S01]  /*8210*/  IMAD.MOV.U32 R36, RZ, RZ, R32 ;  /* 0x000000ffff247224 */ /* 0x000fe200078e0020 */
[----:B------:R-:W-:Y:S01]  /*8220*/  MOV R13, R37 ;  /* 0x00000025000d7202 */ /* 0x000fe20000000f00 */
[----:B------:R-:W-:Y:S01]  /*8230*/  IMAD.MOV.U32 R37, RZ, RZ, R33 ;  /* 0x000000ffff257224 */ /* 0x000fe200078e0021 */
[----:B------:R-:W-:Y:S01]  /*8240*/  F2FP.F16.F32.PACK_AB R12, R12, R50 ;  /* 0x000000320c0c723e */ /* 0x000fe200000000ff */
[----:B------:R-:W-:Y:S01]  /*8250*/  IMAD.MOV.U32 R15, RZ, RZ, R47 ;  /* 0x000000ffff0f7224 */ /* 0x000fe200078e002f */
[----:B------:R-:W-:Y:S01]  /*8260*/  MOV R14, R46 ;  /* 0x0000002e000e7202 */ /* 0x000fe20000000f00 */
[----:B------:R-:W-:Y:S01]  /*8270*/  IMAD.MOV.U32 R38, RZ, RZ, R35 ;  /* 0x000000ffff267224 */ /* 0x000fe200078e0023 */
[----:B------:R-:W-:-:S07]  /*8280*/  MOV R39, R51 ;  /* 0x0000003300277202 */ /* 0x000fce0000000f00 */
.L_x_533:
[----:B------:R-:W-:Y:S05]  /*8290*/  BSYNC B3 ;  /* 0x0000000000037941 */ /* 0x000fea0003800000 */
.L_x_532:
[----:B------:R-:W-:-:S04]  /*82a0*/  LEA R32, P3, R7, R11, 0x1 ;  /* 0x0000000b07207211 */ /* 0x000fc800078608ff */
[----:B--2---:R-:W-:Y:S02]  /*82b0*/  LEA.HI.X R33, R7, R117, R112, 0x1, P3 ;  /* 0x0000007507217211 */ /* 0x004fe400018f0c70 */
[----:B------:R-:W-:-:S03]  /*82c0*/  ISETP.GE.AND P3, PT, R48, R135, PT ;  /* 0x000000873000720c */ /* 0x000fc60003f66270 */
[----:B----4-:R2:W-:Y:S10]  /*82d0*/  ST.E.128 desc[UR56][R32.64], R12 ;  /* 0x0000000c20007985 */ /* 0x0105f4000c101d38 */
[----:B--2---:R-:W-:-:S05]  /*82e0*/  @!P3 IMAD.WIDE R12, R48, 0x2, R116 ;  /* 0x00000002300cb825 */ /* 0x004fca00078e0274 */
[----:B---3--:R4:W-:Y:S02]  /*82f0*/  @!P3 ST.E.128 desc[UR56][R12.64], R36 ;  /* 0x000000240c00b985 */ /* 0x0089e4000c101d38 */
.L_x_531:
[----:B------:R-:W-:Y:S05]  /*8300*/  BSYNC B2 ;  /* 0x0000000000027941 */ /* 0x000fea0003800000 */
.L_x_530:
[----:B------:R-:W-:-:S13]  /*8310*/  ISETP.NE.AND P3, PT, R27, RZ, PT ;  /* 0x000000ff1b00720c */ /* 0x000fda0003f65270 */
[----:B------:R-:W-:Y:S05]  /*8320*/  @!P3 BRA `(.L_x_525) ;  /* 0x0000000400d4b947 */ /* 0x000fea0003800000 */
[----:B---34-:R-:W3:Y:S01]  /*8330*/  LDL R12, [R1+0x38] ;  /* 0x00003800010c7983 */ /* 0x018ee20000100800 */
[----:B------:R-:W-:Y:S01]  /*8340*/  ISETP.GE.AND P3, PT, R3, R124, PT ;  /* 0x0000007c0300720c */ /* 0x000fe20003f66270 */
[----:B------:R-:W-:Y:S01]  /*8350*/  BSSY B2, `(.L_x_534) ;  /* 0x000006c000027945 */ /* 0x000fe20003800000 */
[----:B---3--:R-:W-:-:S04]  /*8360*/  LOP3.LUT P5, RZ, R12, 0x1, RZ, 0xc0, !PT ;  /* 0x000000010cff7812 */ /* 0x008fc800078ac0ff */
[----:B------:R-:W-:-:S04]  /*8370*/  SEL R12, R125, R137, !P5 ;  /* 0x000000897d0c7207 */ /* 0x000fc80006800000 */
        /* <DEDUP_REMOVED lines=9> */
[----:B------:R-:W-:-:S05]  /*8410*/  LOP3.LUT R12, R12, R178, RZ, 0x3c, !PT ;  /* 0x000000b20c0c7212 */ /* 0x000fca00078e3cff */
[----:B------:R-:W-:-:S04]  /*8420*/  IMAD.IADD R12, R13, 0x1, R12 ;  /* 0x000000010d0c7824 */ /* 0x000fc800078e020c */
[C---:B------:R-:W-:Y:S02]  /*8430*/  IMAD R32, R18.reuse, 0x4800, R12 ;  /* 0x0000480012207824 */ /* 0x040fe400078e020c */
[----:B------:R-:W-:Y:S02]  /*8440*/  IMAD R12, R18, 0x4800, R136 ;  /* 0x00004800120c7824 */ /* 0x000fe400078e0288 */
[----:B------:R-:W-:-:S03]  /*8450*/  IMAD R32, R32, 0x2, R2 ;  /* 0x0000000220207824 */ /* 0x000fc600078e0202 */
[----:B------:R-:W-:-:S03]  /*8460*/  LEA R12, R12, R2, 0x1 ;  /* 0x000000020c0c7211 */ /* 0x000fc600078e08ff */
[----:B------:R-:W3:Y:S04]  /*8470*/  LDS.128 R32, [R32+0x18400] ;  /* 0x0184000020207984 */ /* 0x000ee80000000c00 */
[----:B------:R-:W4:Y:S01]  /*8480*/  LDS.128 R12, [R12+0x18400] ;  /* 0x018400000c0c7984 */ /* 0x000f220000000c00 */
[----:B------:R-:W-:Y:S05]  /*8490*/  @P3 BRA `(.L_x_535) ;  /* 0x00000004005c3947 */ /* 0x000fea0003800000 */
[----:B------:R-:W-:Y:S01]  /*84a0*/  HADD2.F32 R38, -RZ, R198.H1_H1 ;  /* 0x300000c6ff267230 */ /* 0x000fe20000004100 */
[--C-:B------:R-:W-:Y:S01]  /*84b0*/  SHF.R.U64 R28, R28, 0x10, R29.reuse ;  /* 0x000000101c1c7819 */ /* 0x100fe2000000121d */
[----:B---3--:R-:W-:Y:S01]  /*84c0*/  HADD2.F32 R37, -RZ, R33.H0_H0 ;  /* 0x20000021ff257230 */ /* 0x008fe20000004100 */
[----:B------:R-:W-:Y:S01]  /*84d0*/  SHF.R.U32.HI R29, RZ, 0x10, R29 ;  /* 0x00000010ff1d7819 */ /* 0x000fe2000001161d */
[----:B----4-:R-:W-:Y:S01]  /*84e0*/  HADD2.F32 R44, -RZ, R13.H0_H0 ;  /* 0x2000000dff2c7230 */ /* 0x010fe20000004100 */
[----:B------:R-:W-:Y:S01]  /*84f0*/  SHF.R.U64 R40, R40, 0x10, R41 ;  /* 0x0000001028287819 */ /* 0x000fe20000001229 */
[----:B------:R-:W-:Y:S02]  /*8500*/  HADD2.F32 R39, -RZ, R196.H1_H1 ;  /* 0x300000c4ff277230 */ /* 0x000fe40000004100 */
[-C--:B------:R-:W-:Y:S01]  /*8510*/  FMUL.FTZ R45, R37, R38.reuse ;  /* 0x00000026252d7220 */ /* 0x080fe20000410000 */
[----:B------:R-:W-:Y:S02]  /*8520*/  HADD2.F32 R33, -RZ, R33.H1_H1 ;  /* 0x30000021ff217230 */ /* 0x000fe40000004100 */
[----:B------:R-:W-:Y:S01]  /*8530*/  FMUL.FTZ R38, R44, R38 ;  /* 0x000000262c267220 */ /* 0x000fe20000410000 */
[----:B------:R-:W-:Y:S01]  /*8540*/  SHF.R.U64 R30, R30, 0x10, R31 ;  /* 0x000000101e1e7819 */ /* 0x000fe2000000121f */
[----:B------:R-:W-:Y:S01]  /*8550*/  FFMA.FTZ R45, R44, R39, -R45 ;  /* 0x000000272c2d7223 */ /* 0x000fe2000001082d */
[----:B------:R-:W-:-:S02]  /*8560*/  HADD2.F32 R198, -RZ, R198.H0_H0 ;  /* 0x200000c6ffc67230 */ /* 0x000fc40000004100 */
[----:B------:R-:W-:Y:S01]  /*8570*/  FFMA.FTZ R37, R37, R39, R38 ;  /* 0x0000002725257223 */ /* 0x000fe20000010026 */
[----:B------:R-:W-:Y:S01]  /*8580*/  SHF.R.U32.HI R38, RZ, 0x10, R41 ;  /* 0x00000010ff267819 */ /* 0x000fe20000011629 */
[----:B------:R-:W-:Y:S02]  /*8590*/  HADD2.F32 R39, -RZ, R13.H1_H1 ;  /* 0x3000000dff277230 */ /* 0x000fe40000004100 */
[----:B------:R-:W-:Y:S02]  /*85a0*/  HADD2.F32 R13, -RZ, R29.H0_H0 ;  /* 0x2000001dff0d7230 */ /* 0x000fe40000004100 */
[----:B------:R-:W-:Y:S02]  /*85b0*/  HADD2.F32 R38, -RZ, R38.H0_H0 ;  /* 0x20000026ff267230 */ /* 0x000fe40000004100 */
[--C-:B------:R-:W-:Y:S02]  /*85c0*/  HADD2.F32 R41, -RZ, R15.reuse.H0_H0 ;  /* 0x2000000fff297230 */ /* 0x100fe40000004100 */
[----:B------:R-:W-:-:S02]  /*85d0*/  HADD2.F32 R15, -RZ, R15.H1_H1 ;  /* 0x3000000fff0f7230 */ /* 0x000fc40000004100 */
[-C--:B------:R-:W-:Y:S01]  /*85e0*/  FMUL.FTZ R29, R33, R38.reuse ;  /* 0x00000026211d7220 */ /* 0x080fe20000410000 */
[C---:B------:R-:W-:Y:S01]  /*85f0*/  FMUL.FTZ R38, R39.reuse, R38 ;  /* 0x0000002627267220 */ /* 0x040fe20000410000 */
[----:B------:R-:W-:Y:S02]  /*8600*/  HADD2.F32 R196, -RZ, R196.H0_H0 ;  /* 0x200000c4ffc47230 */ /* 0x000fe40000004100 */
[-C--:B------:R-:W-:Y:S01]  /*8610*/  FFMA.FTZ R29, R39, R13.reuse, -R29 ;  /* 0x0000000d271d7223 */ /* 0x080fe2000001081d */
[----:B------:R-:W-:Y:S01]  /*8620*/  FFMA.FTZ R13, R33, R13, R38 ;  /* 0x0000000d210d7223 */ /* 0x000fe20000010026 */
[----:B------:R-:W-:Y:S02]  /*8630*/  IMAD.MOV.U32 R33, RZ, RZ, R35 ;  /* 0x000000ffff217224 */ /* 0x000fe400078e0023 */
[----:B------:R-:W-:Y:S01]  /*8640*/  HADD2.F32 R35, -RZ, R197.H1_H1 ;  /* 0x300000c5ff237230 */ /* 0x000fe20000004100 */
[----:B------:R-:W-:Y:S01]  /*8650*/  F2FP.F16.F32.PACK_AB R29, R29, R45 ;  /* 0x0000002d1d1d723e */ /* 0x000fe200000000ff */
[----:B------:R-:W-:Y:S01]  /*8660*/  HADD2.F32 R39, -RZ, R195.H1_H1 ;  /* 0x300000c3ff277230 */ /* 0x000fe20000004100 */
[----:B------:R-:W-:Y:S01]  /*8670*/  F2FP.F16.F32.PACK_AB R37, R13, R37 ;  /* 0x000000250d25723e */ /* 0x000fe200000000ff */
[----:B------:R-:W-:-:S02]  /*8680*/  HADD2.F32 R38, -RZ, R33.H0_H0 ;  /* 0x20000021ff267230 */ /* 0x000fc40000004100 */
[----:B------:R-:W-:Y:S02]  /*8690*/  HADD2.F32 R33, -RZ, R33.H1_H1 ;  /* 0x30000021ff217230 */ /* 0x000fe40000004100 */
[----:B------:R-:W-:Y:S02]  /*86a0*/  HADD2.F32 R40, -RZ, R40.H0_H0 ;  /* 0x20000028ff287230 */ /* 0x000fe40000004100 */
[CC--:B------:R-:W-:Y:S01]  /*86b0*/  FMUL.FTZ R44, R38.reuse, R35.reuse ;  /* 0x00000023262c7220 */ /* 0x0c0fe20000410000 */
[C---:B------:R-:W-:Y:S01]  /*86c0*/  FMUL.FTZ R35, R41.reuse, R35 ;  /* 0x0000002329237220 */ /* 0x040fe20000410000 */
[----:B------:R-:W-:Y:S02]  /*86d0*/  HADD2.F32 R28, -RZ, R28.H0_H0 ;  /* 0x2000001cff1c7230 */ /* 0x000fe40000004100 */
[-C--:B------:R-:W-:Y:S01]  /*86e0*/  FFMA.FTZ R44, R41, R39.reuse, -R44 ;  /* 0x00000027292c7223 */ /* 0x080fe2000001082c */
[----:B------:R-:W-:Y:S01]  /*86f0*/  FFMA.FTZ R35, R38, R39, R35 ;  /* 0x0000002726237223 */ /* 0x000fe20000010023 */
[----:B------:R-:W-:Y:S01]  /*8700*/  SHF.R.U32.HI R38, RZ, 0x10, R31 ;  /* 0x00000010ff267819 */ /* 0x000fe2000001161f */
[----:B------:R-:W-:Y:S01]  /*8710*/  HADD2.F32 R197, -RZ, R197.H0_H0 ;  /* 0x200000c5ffc57230 */ /* 0x000fe20000004100 */
[--C-:B------:R-:W-:Y:S01]  /*8720*/  SHF.R.U64 R31, R42, 0x10, R43.reuse ;  /* 0x000000102a1f7819 */ /* 0x100fe2000000122b */
[----:B------:R-:W-:Y:S01]  /*8730*/  HADD2.F32 R195, -RZ, R195.H0_H0 ;  /* 0x200000c3ffc37230 */ /* 0x000fe20000004100 */
[----:B------:R-:W-:Y:S01]  /*8740*/  SHF.R.U32.HI R42, RZ, 0x10, R43 ;  /* 0x00000010ff2a7819 */ /* 0x000fe2000001162b */
[----:B------:R-:W-:-:S02]  /*8750*/  HADD2.F32 R38, -RZ, R38.H0_H0 ;  /* 0x20000026ff267230 */ /* 0x000fc40000004100 */
[----:B------:R-:W-:Y:S02]  /*8760*/  HADD2.F32 R31, -RZ, R31.H0_H0 ;  /* 0x2000001fff1f7230 */ /* 0x000fe40000004100 */
[----:B------:R-:W-:Y:S02]  /*8770*/  HADD2.F32 R42, -RZ, R42.H0_H0 ;  /* 0x2000002aff2a7230 */ /* 0x000fe40000004100 */
[----:B------:R-:W-:Y:S02]  /*8780*/  HADD2.F32 R30, -RZ, R30.H0_H0 ;  /* 0x2000001eff1e7230 */ /* 0x000fe40000004100 */
[----:B------:R-:W-:Y:S02]  /*8790*/  IMAD.MOV.U32 R13, RZ, RZ, R29 ;  /* 0x000000ffff0d7224 */ /* 0x000fe400078e001d */
[----:B------:R-:W-:-:S04]  /*87a0*/  FMUL.FTZ R39, R33, R42 ;  /* 0x0000002a21277220 */ /* 0x000fc80000410000 */
[C---:B------:R-:W-:Y:S01]  /*87b0*/  FFMA.FTZ R39, R15.reuse, R38, -R39 ;  /* 0x000000260f277223 */ /* 0x040fe20000010827 */
[----:B------:R-:W-:-:S04]  /*87c0*/  FMUL.FTZ R15, R15, R42 ;  /* 0x0000002a0f0f7220 */ /* 0x000fc80000410000 */
[----:B------:R-:W-:Y:S01]  /*87d0*/  FFMA.FTZ R15, R33, R38, R15 ;  /* 0x00000026210f7223 */ /* 0x000fe2000001000f */
[----:B------:R-:W-:Y:S01]  /*87e0*/  HADD2.F32 R33, -RZ, R32.H0_H0 ;  /* 0x20000020ff217230 */ /* 0x000fe20000004100 */
[----:B------:R-:W-:Y:S01]  /*87f0*/  F2FP.F16.F32.PACK_AB R39, R39, R44 ;  /* 0x0000002c2727723e */ /* 0x000fe200000000ff */
[----:B------:R-:W-:Y:S02]  /*8800*/  HADD2.F32 R38, -RZ, R12.H0_H0 ;  /* 0x2000000cff267230 */ /* 0x000fe40000004100 */
[----:B------:R-:W-:Y:S02]  /*8810*/  HADD2.F32 R32, -RZ, R32.H1_H1 ;  /* 0x30000020ff207230 */ /* 0x000fe40000004100 */
[-C--:B------:R-:W-:Y:S01]  /*8820*/  FMUL.FTZ R41, R33, R198.reuse ;  /* 0x000000c621297220 */ /* 0x080fe20000410000 */
[----:B------:R-:W-:Y:S02]  /*8830*/  HADD2.F32 R12, -RZ, R12.H1_H1 ;  /* 0x3000000cff0c7230 */ /* 0x000fe40000004100 */
[C---:B------:R-:W-:Y:S01]  /*8840*/  FMUL.FTZ R198, R38.reuse, R198 ;  /* 0x000000c626c67220 */ /* 0x040fe20000410000 */
[----:B------:R-:W-:Y:S01]  /*8850*/  F2FP.F16.F32.PACK_AB R35, R15, R35 ;  /* 0x000000230f23723e */ /* 0x000fe200000000ff */
[----:B------:R-:W-:Y:S01]  /*8860*/  FFMA.FTZ R41, R38, R196, -R41 ;  /* 0x000000c426297223 */ /* 0x000fe20000010829 */
[----:B------:R-:W-:-:S02]  /*8870*/  IMAD.MOV.U32 R15, RZ, RZ, R39 ;  /* 0x000000ffff0f7224 */ /* 0x000fc400078e0027 */
[----:B------:R-:W-:Y:S01]  /*8880*/  FFMA.FTZ R198, R33, R196, R198 ;  /* 0x000000c421c67223 */ /* 0x000fe200000100c6 */
[-C--:B------:R-:W-:Y:S01]  /*8890*/  FMUL.FTZ R33, R32, R40.reuse ;  /* 0x0000002820217220 */ /* 0x080fe20000410000 */
[----:B------:R-:W-:-:S03]  /*88a0*/  FMUL.FTZ R40, R12, R40 ;  /* 0x000000280c287220 */ /* 0x000fc60000410000 */
[-C--:B------:R-:W-:Y:S01]  /*88b0*/  FFMA.FTZ R33, R12, R28.reuse, -R33 ;  /* 0x0000001c0c217223 */ /* 0x080fe20000010821 */
[----:B------:R-:W-:Y:S01]  /*88c0*/  FFMA.FTZ R40, R32, R28, R40 ;  /* 0x0000001c20287223 */ /* 0x000fe20000010028 */
[----:B------:R-:W-:Y:S02]  /*88d0*/  HADD2.F32 R12, -RZ, R34.H0_H0 ;  /* 0x20000022ff0c7230 */ /* 0x000fe40000004100 */
[----:B------:R-:W-:Y:S01]  /*88e0*/  HADD2.F32 R28, -RZ, R14.H0_H0 ;  /* 0x2000000eff1c7230 */ /* 0x000fe20000004100 */
[----:B------:R-:W-:Y:S01]  /*88f0*/  F2FP.F16.F32.PACK_AB R33, R33, R41 ;  /* 0x000000292121723e */ /* 0x000fe200000000ff */
[----:B------:R-:W-:Y:S02]  /*8900*/  HADD2.F32 R34, -RZ, R34.H1_H1 ;  /* 0x30000022ff227230 */ /* 0x000fe40000004100 */
[-C--:B------:R-:W-:Y:S01]  /*8910*/  FMUL.FTZ R32, R12, R197.reuse ;  /* 0x000000c50c207220 */ /* 0x080fe20000410000 */
[----:B------:R-:W-:Y:S02]  /*8920*/  HADD2.F32 R14, -RZ, R14.H1_H1 ;  /* 0x3000000eff0e7230 */ /* 0x000fe40000004100 */
[----:B------:R-:W-:Y:S01]  /*8930*/  FMUL.FTZ R197, R28, R197 ;  /* 0x000000c51cc57220 */ /* 0x000fe20000410000 */
[----:B------:R-:W-:Y:S01]  /*8940*/  F2FP.F16.F32.PACK_AB R40, R40, R198 ;  /* 0x000000c62828723e */ /* 0x000fe200000000ff */
[----:B------:R-:W-:-:S02]  /*8950*/  FFMA.FTZ R32, R28, R195, -R32 ;  /* 0x000000c31c207223 */ /* 0x000fc40000010820 */
[----:B------:R-:W-:Y:S01]  /*8960*/  FFMA.FTZ R197, R12, R195, R197 ;  /* 0x000000c30cc57223 */ /* 0x000fe200000100c5 */
[-C--:B------:R-:W-:Y:S01]  /*8970*/  FMUL.FTZ R12, R34, R31.reuse ;  /* 0x0000001f220c7220 */ /* 0x080fe20000410000 */
[----:B------:R-:W-:-:S03]  /*8980*/  FMUL.FTZ R31, R14, R31 ;  /* 0x0000001f0e1f7220 */ /* 0x000fc60000410000 */
[-C--:B------:R-:W-:Y:S01]  /*8990*/  FFMA.FTZ R12, R14, R30.reuse, -R12 ;  /* 0x0000001e0e0c7223 */ /* 0x080fe2000001080c */
[----:B------:R-:W-:-:S04]  /*89a0*/  FFMA.FTZ R31, R34, R30, R31 ;  /* 0x0000001e221f7223 */ /* 0x000fc8000001001f */
[----:B------:R-:W-:Y:S01]  /*89b0*/  F2FP.F16.F32.PACK_AB R14, R12, R32 ;  /* 0x000000200c0e723e */ /* 0x000fe200000000ff */
[----:B------:R-:W-:Y:S01]  /*89c0*/  IMAD.MOV.U32 R32, RZ, RZ, R40 ;  /* 0x000000ffff207224 */ /* 0x000fe200078e0028 */
[----:B------:R-:W-:Y:S02]  /*89d0*/  F2FP.F16.F32.PACK_AB R31, R31, R197 ;  /* 0x000000c51f1f723e */ /* 0x000fe400000000ff */
[----:B------:R-:W-:Y:S02]  /*89e0*/  MOV R12, R33 ;  /* 0x00000021000c7202 */ /* 0x000fe40000000f00 */
[----:B------:R-:W-:Y:S01]  /*89f0*/  MOV R33, R37 ;  /* 0x0000002500217202 */ /* 0x000fe20000000f00 */
[----:B------:R-:W-:-:S07]  /*8a00*/  IMAD.MOV.U32 R34, RZ, RZ, R31 ;  /* 0x000000ffff227224 */ /* 0x000fce00078e001f */
.L_x_535:
[----:B------:R-:W-:Y:S05]  /*8a10*/  BSYNC B2 ;  /* 0x0000000000027941 */ /* 0x000fea0003800000 */
.L_x_534:
[----:B------:R-:W-:-:S04]  /*8a20*/  LEA R28, P3, R8, R11, 0x1 ;  /* 0x0000000b081c7211 */ /* 0x000fc800078608ff */
[----:B--2---:R-:W-:Y:S02]  /*8a30*/  LEA.HI.X R29, R8, R117, R111, 0x1, P3 ;  /* 0x00000075081d7211 */ /* 0x004fe400018f0c6f */
[----:B------:R-:W-:-:S03]  /*8a40*/  ISETP.GE.AND P3, PT, R36, R135, PT ;  /* 0x000000872400720c */ /* 0x000fc60003f66270 */
[----:B----4-:R2:W-:Y:S10]  /*8a50*/  ST.E.128 desc[UR56][R28.64], R12 ;  /* 0x0000000c1c007985 */ /* 0x0105f4000c101d38 */
[----:B------:R-:W-:-:S05]  /*8a60*/  @!P3 IMAD.WIDE R116, R36, 0x2, R116 ;  /* 0x000000022474b825 */ /* 0x000fca00078e0274 */
[----:B---3--:R2:W-:Y:S02]  /*8a70*/  @!P3 ST.E.128 desc[UR56][R116.64], R32 ;  /* 0x000000207400b985 */ /* 0x0085e4000c101d38 */
.L_x_525:
[----:B------:R-:W-:Y:S05]  /*8a80*/  BSYNC B1 ;  /* 0x0000000000017941 */ /* 0x000fea0003800000 */
.L_x_524:
[----:B------:R-:W-:-:S03]  /*8a90*/  UMOV UR4, 0xffffffff ;  /* 0xffffffff00047882 */ /* 0x000fc60000000000 */
[----:B------:R-:W-:Y:S05]  /*8aa0*/  BRA.DIV UR4, `(.L_x_536) ;  /* 0x0000018a04507947 */ /* 0x000fea000b800000 */
[----:B-1----:R-:W1:Y:S04]  /*8ab0*/  SHFL.IDX PT, R115, R115, 0x1, 0x1c1f ;  /* 0x003c1f0073737f89 */ /* 0x002e6800000e0000 */
[----:B------:R-:W0:Y:S02]  /*8ac0*/  SHFL.IDX PT, R118, R118, 0x1, 0x1c1f ;  /* 0x003c1f0076767f89 */ /* 0x000e2400000e0000 */
.L_x_808:
[----:B------:R-:W-:Y:S05]  /*8ad0*/  @P4 BRA `(.L_x_493) ;  /* 0x0000001c00744947 */ /* 0x000fea0003800000 */
[----:B------:R-:W-:Y:S01]  /*8ae0*/  ISETP.NE.AND P3, PT, R9, RZ, PT ;  /* 0x000000ff0900720c */ /* 0x000fe20003f65270 */
[----:B------:R-:W-:Y:S01]  /*8af0*/  BSSY B1, `(.L_x_537) ;  /* 0x0000078000017945 */ /* 0x000fe20003800000 */
[----:B0-2---:R-:W-:Y:S01]  /*8b00*/  MOV R32, R118 ;  /* 0x0000007600207202 */ /* 0x005fe20000000f00 */
[----:B-1----:R-:W-:-:S10]  /*8b10*/  IMAD.MOV.U32 R33, RZ, RZ, R115 ;  /* 0x000000ffff217224 */ /* 0x002fd400078e0073 */
[----:B------:R-:W-:Y:S05]  /*8b20*/  @!P3 BRA `(.L_x_538) ;  /* 0x0000000400d0b947 */ /* 0x000fea0003800000 */
[----:B---3--:R-:W-:Y:S01]  /*8b30*/  SEL R11, R125, R137, !P0 ;  /* 0x000000897d0b7207 */ /* 0x008fe20004000000 */
[----:B------:R-:W-:Y:S01]  /*8b40*/  BSSY B2, `(.L_x_539) ;  /* 0x000006c000027945 */ /* 0x000fe20003800000 */
[----:B----4-:R-:W-:Y:S02]  /*8b50*/  SHF.R.U32.HI R13, RZ, 0x3, R168 ;  /* 0x00000003ff0d7819 */ /* 0x010fe400000116a8 */
[----:B------:R-:W-:Y:S02]  /*8b60*/  SHF.R.S32.HI R12, RZ, 0x1f, R11 ;  /* 0x0000001fff0c7819 */ /* 0x000fe4000001140b */
[----:B------:R-:W-:Y:S02]  /*8b70*/  ISETP.GE.AND P3, PT, R16, R124, PT ;  /* 0x0000007c1000720c */ /* 0x000fe40003f66270 */
        /* <DEDUP_REMOVED lines=9> */
[----:B------:R-:W-:Y:S01]  /*8c10*/  IADD3 R11, R12, R11, RZ ;  /* 0x0000000b0c0b7210 */ /* 0x000fe20007ffe0ff */
[----:B------:R-:W-:-:S04]  /*8c20*/  IMAD R12, R18, 0x4800, R138 ;  /* 0x00004800120c7824 */ /* 0x000fc800078e028a */
[----:B------:R-:W-:Y:S02]  /*8c30*/  IMAD R28, R18, 0x4800, R11 ;  /* 0x00004800121c7824 */ /* 0x000fe400078e020b */
[--C-:B------:R-:W-:Y:S02]  /*8c40*/  IMAD R12, R12, 0x2, R2.reuse ;  /* 0x000000020c0c7824 */ /* 0x100fe400078e0202 */
[----:B------:R-:W-:-:S04]  /*8c50*/  IMAD R28, R28, 0x2, R2 ;  /* 0x000000021c1c7824 */ /* 0x000fc800078e0202 */
[----:B------:R-:W0:Y:S04]  /*8c60*/  LDS.128 R12, [R12+0x18400] ;  /* 0x018400000c0c7984 */ /* 0x000e280000000c00 */
[----:B------:R-:W1:Y:S01]  /*8c70*/  LDS.128 R28, [R28+0x18400] ;  /* 0x018400001c1c7984 */ /* 0x000e620000000c00 */
[----:B------:R-:W-:Y:S05]  /*8c80*/  @P3 BRA `(.L_x_540) ;  /* 0x00000004005c3947 */ /* 0x000fea0003800000 */
[----:B-1----:R-:W-:Y:S01]  /*8c90*/  MOV R11, R29 ;  /* 0x0000001d000b7202 */ /* 0x002fe20000000f00 */
[----:B------:R-:W-:Y:S01]  /*8ca0*/  HADD2.F32 R34, -RZ, R194.H1_H1 ;  /* 0x300000c2ff227230 */ /* 0x000fe20000004100 */
[----:B------:R-:W-:Y:S01]  /*8cb0*/  SHF.R.U64 R72, R72, 0x10, R73 ;  /* 0x0000001048487819 */ /* 0x000fe20000001249 */
[----:B0-----:R-:W-:Y:S02]  /*8cc0*/  HADD2.F32 R37, -RZ, R13.H0_H0 ;  /* 0x2000000dff257230 */ /* 0x001fe40000004100 */
[--C-:B------:R-:W-:Y:S02]  /*8cd0*/  HADD2.F32 R29, -RZ, R11.reuse.H0_H0 ;  /* 0x2000000bff1d7230 */ /* 0x100fe40000004100 */
[----:B------:R-:W-:Y:S02]  /*8ce0*/  HADD2.F32 R35, -RZ, R182.H1_H1 ;  /* 0x300000b6ff237230 */ /* 0x000fe40000004100 */
[----:B------:R-:W-:Y:S02]  /*8cf0*/  HADD2.F32 R11, -RZ, R11.H1_H1 ;  /* 0x3000000bff0b7230 */ /* 0x000fe40000004100 */
[-C--:B------:R-:W-:Y:S01]  /*8d00*/  FMUL.FTZ R38, R29, R34.reuse ;  /* 0x000000221d267220 */ /* 0x080fe20000410000 */
[----:B------:R-:W-:Y:S01]  /*8d10*/  FMUL.FTZ R34, R37, R34 ;  /* 0x0000002225227220 */ /* 0x000fe20000410000 */
[----:B------:R-:W-:-:S02]  /*8d20*/  HADD2.F32 R13, -RZ, R13.H1_H1 ;  /* 0x3000000dff0d7230 */ /* 0x000fc40000004100 */
[-C--:B------:R-:W-:Y:S01]  /*8d30*/  FFMA.FTZ R38, R37, R35.reuse, -R38 ;  /* 0x0000002325267223 */ /* 0x080fe20000010826 */
[----:B------:R-:W-:Y:S01]  /*8d40*/  FFMA.FTZ R29, R29, R35, R34 ;  /* 0x000000231d1d7223 */ /* 0x000fe20000010022 */
[----:B------:R-:W-:Y:S01]  /*8d50*/  SHF.R.U32.HI R35, RZ, 0x10, R73 ;  /* 0x00000010ff237819 */ /* 0x000fe20000011649 */
[----:B------:R-:W-:Y:S01]  /*8d60*/  HADD2.F32 R40, -RZ, R15.H0_H0 ;  /* 0x2000000fff287230 */ /* 0x000fe20000004100 */
[--C-:B------:R-:W-:Y:S01]  /*8d70*/  SHF.R.U64 R34, R60, 0x10, R61.reuse ;  /* 0x000000103c227819 */ /* 0x100fe2000000123d */
[----:B------:R-:W-:Y:S01]  /*8d80*/  HADD2.F32 R39, -RZ, R159.H1_H1 ;  /* 0x3000009fff277230 */ /* 0x000fe20000004100 */
[----:B------:R-:W-:Y:S01]  /*8d90*/  SHF.R.U32.HI R60, RZ, 0x10, R61 ;  /* 0x00000010ff3c7819 */ /* 0x000fe2000001163d */
[----:B------:R-:W-:Y:S02]  /*8da0*/  HADD2.F32 R35, -RZ, R35.H0_H0 ;  /* 0x20000023ff237230 */ /* 0x000fe40000004100 */
[----:B------:R-:W-:Y:S02]  /*8db0*/  HADD2.F32 R15, -RZ, R15.H1_H1 ;  /* 0x3000000fff0f7230 */ /* 0x000fe40000004100 */
[----:B------:R-:W-:-:S02]  /*8dc0*/  HADD2.F32 R60, -RZ, R60.H0_H0 ;  /* 0x2000003cff3c7230 */ /* 0x000fc40000004100 */
[-C--:B------:R-:W-:Y:S01]  /*8dd0*/  FMUL.FTZ R37, R11, R35.reuse ;  /* 0x000000230b257220 */ /* 0x080fe20000410000 */
[C---:B------:R-:W-:Y:S01]  /*8de0*/  FMUL.FTZ R35, R13.reuse, R35 ;  /* 0x000000230d237220 */ /* 0x040fe20000410000 */
[----:B------:R-:W-:Y:S02]  /*8df0*/  HADD2.F32 R194, -RZ, R194.H0_H0 ;  /* 0x200000c2ffc27230 */ /* 0x000fe40000004100 */
[-C--:B------:R-:W-:Y:S01]  /*8e00*/  FFMA.FTZ R13, R13, R60.reuse, -R37 ;  /* 0x0000003c0d0d7223 */ /* 0x080fe20000010825 */
[----:B------:R-:W-:Y:S01]  /*8e10*/  FFMA.FTZ R11, R11, R60, R35 ;  /* 0x0000003c0b0b7223 */ /* 0x000fe20000010023 */
[----:B------:R-:W-:Y:S02]  /*8e20*/  HADD2.F32 R35, -RZ, R193.H1_H1 ;  /* 0x300000c1ff237230 */ /* 0x000fe40000004100 */
[--C-:B------:R-:W-:Y:S01]  /*8e30*/  HADD2.F32 R37, -RZ, R31.reuse.H0_H0 ;  /* 0x2000001fff257230 */ /* 0x100fe20000004100 */
[----:B------:R-:W-:Y:S01]  /*8e40*/  F2FP.F16.F32.PACK_AB R13, R13, R38 ;  /* 0x000000260d0d723e */ /* 0x000fe200000000ff */
[----:B------:R-:W-:Y:S01]  /*8e50*/  HADD2.F32 R31, -RZ, R31.H1_H1 ;  /* 0x3000001fff1f7230 */ /* 0x000fe20000004100 */
[----:B------:R-:W-:Y:S01]  /*8e60*/  F2FP.F16.F32.PACK_AB R29, R11, R29 ;  /* 0x0000001d0b1d723e */ /* 0x000fe200000000ff */
[----:B------:R-:W-:-:S02]  /*8e70*/  HADD2.F32 R42, -RZ, R12.H0_H0 ;  /* 0x2000000cff2a7230 */ /* 0x000fc40000004100 */
[CC--:B------:R-:W-:Y:S01]  /*8e80*/  FMUL.FTZ R41, R37.reuse, R35.reuse ;  /* 0x0000002325297220 */ /* 0x0c0fe20000410000 */
[C---:B------:R-:W-:Y:S01]  /*8e90*/  FMUL.FTZ R35, R40.reuse, R35 ;  /* 0x0000002328237220 */ /* 0x040fe20000410000 */
[----:B------:R-:W-:Y:S02]  /*8ea0*/  HADD2.F32 R182, -RZ, R182.H0_H0 ;  /* 0x200000b6ffb67230 */ /* 0x000fe40000004100 */
[-C--:B------:R-:W-:Y:S01]  /*8eb0*/  FFMA.FTZ R41, R40, R39.reuse, -R41 ;  /* 0x0000002728297223 */ /* 0x080fe20000010829 */
[----:B------:R-:W-:Y:S01]  /*8ec0*/  FFMA.FTZ R35, R37, R39, R35 ;  /* 0x0000002725237223 */ /* 0x000fe20000010023 */
[--C-:B------:R-:W-:Y:S01]  /*8ed0*/  SHF.R.U64 R39, R74, 0x10, R75.reuse ;  /* 0x000000104a277819 */ /* 0x100fe2000000124b */
[----:B------:R-:W-:Y:S01]  /*8ee0*/  HADD2.F32 R72, -RZ, R72.H0_H0 ;  /* 0x20000048ff487230 */ /* 0x000fe20000004100 */
[----:B------:R-:W-:Y:S01]  /*8ef0*/  SHF.R.U32.HI R74, RZ, 0x10, R75 ;  /* 0x00000010ff4a7819 */ /* 0x000fe2000001164b */
[----:B------:R-:W-:Y:S01]  /*8f00*/  HADD2.F32 R12, -RZ, R12.H1_H1 ;  /* 0x3000000cff0c7230 */ /* 0x000fe20000004100 */
[--C-:B------:R-:W-:Y:S01]  /*8f10*/  SHF.R.U64 R37, R62, 0x10, R63.reuse ;  /* 0x000000103e257819 */ /* 0x100fe2000000123f */
[----:B------:R-:W-:Y:S01]  /*8f20*/  HADD2.F32 R34, -RZ, R34.H0_H0 ;  /* 0x20000022ff227230 */ /* 0x000fe20000004100 */
[----:B------:R-:W-:Y:S01]  /*8f30*/  SHF.R.U32.HI R62, RZ, 0x10, R63 ;  /* 0x00000010ff3e7819 */ /* 0x000fe2000001163f */
[----:B------:R-:W-:-:S02]  /*8f40*/  HADD2.F32 R74, -RZ, R74.H0_H0 ;  /* 0x2000004aff4a7230 */ /* 0x000fc40000004100 */
[----:B------:R-:W-:Y:S02]  /*8f50*/  HADD2.F32 R193, -RZ, R193.H0_H0 ;  /* 0x200000c1ffc17230 */ /* 0x000fe40000004100 */
[----:B------:R-:W-:Y:S02]  /*8f60*/  HADD2.F32 R62, -RZ, R62.H0_H0 ;  /* 0x2000003eff3e7230 */ /* 0x000fe40000004100 */
[----:B------:R-:W-:Y:S01]  /*8f70*/  FMUL.FTZ R40, R31, R74 ;  /* 0x0000004a1f287220 */ /* 0x000fe20000410000 */
[----:B------:R-:W-:Y:S02]  /*8f80*/  HADD2.F32 R159, -RZ, R159.H0_H0 ;  /* 0x2000009fff9f7230 */ /* 0x000fe40000004100 */
[----:B------:R-:W-:Y:S02]  /*8f90*/  HADD2.F32 R39, -RZ, R39.H0_H0 ;  /* 0x20000027ff277230 */ /* 0x000fe40000004100 */
[C---:B------:R-:W-:Y:S01]  /*8fa0*/  FFMA.FTZ R40, R15.reuse, R62, -R40 ;  /* 0x0000003e0f287223 */ /* 0x040fe20000010828 */
[----:B------:R-:W-:Y:S01]  /*8fb0*/  FMUL.FTZ R15, R15, R74 ;  /* 0x0000004a0f0f7220 */ /* 0x000fe20000410000 */
[----:B------:R-:W-:-:S03]  /*8fc0*/  HADD2.F32 R37, -RZ, R37.H0_H0 ;  /* 0x20000025ff257230 */ /* 0x000fc60000004100 */
[----:B------:R-:W-:Y:S01]  /*8fd0*/  FFMA.FTZ R15, R31, R62, R15 ;  /* 0x0000003e1f0f7223 */ /* 0x000fe2000001000f */
[--C-:B------:R-:W-:Y:S01]  /*8fe0*/  HADD2.F32 R31, -RZ, R28.reuse.H0_H0 ;  /* 0x2000001cff1f7230 */ /* 0x100fe20000004100 */
[----:B------:R-:W-:Y:S01]  /*8ff0*/  F2FP.F16.F32.PACK_AB R40, R40, R41 ;  /* 0x000000292828723e */ /* 0x000fe200000000ff */
[----:B------:R-:W-:Y:S02]  /*9000*/  HADD2.F32 R28, -RZ, R28.H1_H1 ;  /* 0x3000001cff1c7230 */ /* 0x000fe40000004100 */
[----:B------:R-:W-:Y:S01]  /*9010*/  F2FP.F16.F32.PACK_AB R35, R15, R35 ;  /* 0x000000230f23723e */ /* 0x000fe200000000ff */
[CC--:B------:R-:W-:Y:S01]  /*9020*/  FMUL.FTZ R43, R31.reuse, R194.reuse ;  /* 0x000000c21f2b7220 */ /* 0x0c0fe20000410000 */
[C---:B------:R-:W-:Y:S01]  /*9030*/  FMUL.FTZ R194, R42.reuse, R194 ;  /* 0x000000c22ac27220 */ /* 0x040fe20000410000 */
[----:B------:R-:W-:Y:S02]  /*9040*/  IMAD.MOV.U32 R15, RZ, RZ, R40 ;  /* 0x000000ffff0f7224 */ /* 0x000fe400078e0028 */
[-C--:B------:R-:W-:Y:S01]  /*9050*/  FFMA.FTZ R43, R42, R182.reuse, -R43 ;  /* 0x000000b62a2b7223 */ /* 0x080fe2000001082b */
        /* <DEDUP_REMOVED lines=16> */
[C---:B------:R-:W-:Y:S01]  /*9160*/  FMUL.FTZ R39, R14.reuse, R39 ;  /* 0x000000270e277220 */ /* 0x040fe20000410000 */
[----:B------:R-:W-:Y:S02]  /*9170*/  IMAD.MOV.U32 R28, RZ, RZ, R72 ;  /* 0x000000ffff1c7224 */ /* 0x000fe400078e0048 */
        /* <DEDUP_REMOVED lines=8> */
.L_x_540:
[----:B------:R-:W-:Y:S05]  /*9200*/  BSYNC B2 ;  /* 0x0000000000027941 */ /* 0x000fea0003800000 */
.L_x_539:
[----:B------:R-:W-:-:S04]  /*9210*/  LEA R34, P3, R6, R118, 0x1 ;  /* 0x0000007606227211 */ /* 0x000fc800078608ff */
[----:B------:R-:W-:Y:S02]  /*9220*/  LEA.HI.X R35, R6, R115, R113, 0x1, P3 ;  /* 0x0000007306237211 */ /* 0x000fe400018f0c71 */
[----:B------:R-:W-:-:S03]  /*9230*/  ISETP.GE.AND P3, PT, R36, R135, PT ;  /* 0x000000872400720c */ /* 0x000fc60003f66270 */
[----:B0-----:R0:W-:Y:S10]  /*9240*/  ST.E.128 desc[UR56][R34.64], R12 ;  /* 0x0000000c22007985 */ /* 0x0011f4000c101d38 */
[----:B------:R-:W-:-:S05]  /*9250*/  @!P3 IMAD.WIDE R36, R36, 0x2, R32 ;  /* 0x000000022424b825 */ /* 0x000fca00078e0220 */
[----:B-1----:R0:W-:Y:S02]  /*9260*/  @!P3 ST.E.128 desc[UR56][R36.64], R28 ;  /* 0x0000001c2400b985 */ /* 0x0021e4000c101d38 */
.L_x_538:
[----:B------:R-:W-:Y:S05]  /*9270*/  BSYNC B1 ;  /* 0x0000000000017941 */ /* 0x000fea0003800000 */
.L_x_537:
[----:B------:R-:W-:Y:S01]  /*9280*/  ISETP.NE.AND P3, PT, R26, RZ, PT ;  /* 0x000000ff1a00720c */ /* 0x000fe20003f65270 */
[----:B------:R-:W-:-:S12]  /*9290*/  BSSY B1, `(.L_x_541) ;  /* 0x0000077000017945 */ /* 0x000fd80003800000 */
[----:B------:R-:W-:Y:S05]  /*92a0*/  @!P3 BRA `(.L_x_542) ;  /* 0x0000000400d4b947 */ /* 0x000fea0003800000 */
[----:B---3--:R-:W-:Y:S01]  /*92b0*/  SEL R11, R125, R137, !P1 ;  /* 0x000000897d0b7207 */ /* 0x008fe20004800000 */
[----:B------:R-:W-:Y:S01]  /*92c0*/  BSSY B2, `(.L_x_543) ;  /* 0x0000070000027945 */ /* 0x000fe20003800000 */
[----:B0-----:R-:W-:Y:S02]  /*92d0*/  SHF.R.U32.HI R14, RZ, 0x3, R168 ;  /* 0x00000003ff0e7819 */ /* 0x001fe400000116a8 */
[----:B----4-:R-:W-:Y:S02]  /*92e0*/  SHF.R.S32.HI R12, RZ, 0x1f, R11 ;  /* 0x0000001fff0c7819 */ /* 0x010fe4000001140b */
[----:B------:R-:W-:Y:S02]  /*92f0*/  ISETP.GE.AND P4, PT, R0, R124, PT ;  /* 0x0000007c0000720c */ /* 0x000fe40003f86270 */
[----:B------:R-:W-:Y:S02]  /*9300*/  LEA.HI R11, R12, R11, RZ, 0x4 ;  /* 0x0000000b0c0b7211 */ /* 0x000fe400078f20ff */
[----:B------:R-:W-:-:S02]  /*9310*/  LEA R34, P3, R7, R118, 0x1 ;  /* 0x0000007607227211 */ /* 0x000fc400078608ff */
[----:B------:R-:W-:Y:S02]  /*9320*/  LEA.HI.SX32 R11, R11, R120, 0x1c ;  /* 0x000000780b0b7211 */ /* 0x000fe400078fe2ff */
[----:B------:R-:W-:Y:S02]  /*9330*/  LEA.HI.X R35, R7, R115, R112, 0x1, P3 ;  /* 0x0000007307237211 */ /* 0x000fe400018f0c70 */
[----:B------:R-:W-:Y:S01]  /*9340*/  SHF.R.S32.HI R12, RZ, 0x1f, R11 ;  /* 0x0000001fff0c7819 */ /* 0x000fe2000001140b */
[----:B------:R-:W-:-:S03]  /*9350*/  IMAD.SHL.U32 R36, R11, 0x8, RZ ;  /* 0x000000080b247824 */ /* 0x000fc600078e00ff */
[----:B------:R-:W-:Y:S02]  /*9360*/  LEA.HI R12, R12, R11, RZ, 0x3 ;  /* 0x0000000b0c0c7211 */ /* 0x000fe400078f18ff */
[----:B------:R-:W-:Y:S02]  /*9370*/  LOP3.LUT R11, R168, 0x38, R36, 0xf8, !PT ;  /* 0x00000038a80b7812 */ /* 0x000fe400078ef824 */
[----:B------:R-:W-:Y:S02]  /*9380*/  SHF.R.S32.HI R13, RZ, 0x3, R12 ;  /* 0x00000003ff0d7819 */ /* 0x000fe4000001140c */
[----:B------:R-:W-:Y:S02]  /*9390*/  LOP3.LUT R11, R11, R14, RZ, 0x3c, !PT ;  /* 0x0000000e0b0b7212 */ /* 0x000fe400078e3cff */
[----:B------:R-:W-:Y:S01]  /*93a0*/  ISETP.GE.AND P3, PT, R36, R135, PT ;  /* 0x000000872400720c */ /* 0x000fe20003f66270 */
[----:B------:R-:W-:-:S04]  /*93b0*/  IMAD R12, R13, 0x1800, R180 ;  /* 0x000018000d0c7824 */ /* 0x000fc800078e02b4 */
[----:B------:R-:W-:Y:S02]  /*93c0*/  IMAD.IADD R11, R12, 0x1, R11 ;  /* 0x000000010c0b7824 */ /* 0x000fe400078e020b */
[C---:B------:R-:W-:Y:S02]  /*93d0*/  IMAD R12, R18.reuse, 0x4800, R134 ;  /* 0x00004800120c7824 */ /* 0x040fe400078e0286 */
[----:B------:R-:W-:-:S03]  /*93e0*/  IMAD R28, R18, 0x4800, R11 ;  /* 0x00004800121c7824 */ /* 0x000fc600078e020b */
[----:B------:R-:W-:Y:S01]  /*93f0*/  LEA R12, R12, R2, 0x1 ;  /* 0x000000020c0c7211 */ /* 0x000fe200078e08ff */
[----:B------:R-:W-:-:S05]  /*9400*/  IMAD R28, R28, 0x2, R2 ;  /* 0x000000021c1c7824 */ /* 0x000fca00078e0202 */
[----:B------:R-:W0:Y:S04]  /*9410*/  LDS.128 R12, [R12+0x18400] ;  /* 0x018400000c0c7984 */ /* 0x000e280000000c00 */
[----:B------:R-:W1:Y:S01]  /*9420*/  LDS.128 R28, [R28+0x18400] ;  /* 0x018400001c1c7984 */ /* 0x000e620000000c00 */
[----:B------:R-:W-:Y:S05]  /*9430*/  @P4 BRA `(.L_x_544) ;  /* 0x0000000400604947 */ /* 0x000fea0003800000 */
[----:B0-----:R-:W-:Y:S01]  /*9440*/  IMAD.MOV.U32 R11, RZ, RZ, R13 ;  /* 0x000000ffff0b7224 */ /* 0x001fe200078e000d */
[----:B------:R-:W-:Y:S01]  /*9450*/  SHF.R.U64 R68, R68, 0x10, R69 ;  /* 0x0000001044447819 */ /* 0x000fe20000001245 */
[----:B------:R-:W-:Y:S01]  /*9460*/  HADD2.F32 R39, -RZ, R158.H1_H1 ;  /* 0x3000009eff277230 */ /* 0x000fe20000004100 */
[----:B------:R-:W-:Y:S01]  /*9470*/  SHF.R.U64 R56, R56, 0x10, R57 ;  /* 0x0000001038387819 */ /* 0x000fe20000001239 */
[----:B-1----:R-:W-:Y:S01]  /*9480*/  HADD2.F32 R37, -RZ, R29.H0_H0 ;  /* 0x2000001dff257230 */ /* 0x002fe20000004100 */
[----:B------:R-:W-:Y:S01]  /*9490*/  SHF.R.U64 R70, R70, 0x10, R71 ;  /* 0x0000001046467819 */ /* 0x000fe20000001247 */
[----:B------:R-:W-:Y:S01]  /*94a0*/  HADD2.F32 R38, -RZ, R11.H0_H0 ;  /* 0x2000000bff267230 */ /* 0x000fe20000004100 */
[----:B------:R-:W-:Y:S01]  /*94b0*/  SHF.R.U64 R58, R58, 0x10, R59 ;  /* 0x000000103a3a7819 */ /* 0x000fe2000000123b */
[----:B------:R-:W-:Y:S02]  /*94c0*/  HADD2.F32 R13, -RZ, R150.H1_H1 ;  /* 0x30000096ff0d7230 */ /* 0x000fe40000004100 */
[----:B------:R-:W-:Y:S01]  /*94d0*/  FMUL.FTZ R40, R37, R39 ;  /* 0x0000002725287220 */ /* 0x000fe20000410000 */
[----:B------:R-:W-:-:S02]  /*94e0*/  HADD2.F32 R158, -RZ, R158.H0_H0 ;  /* 0x2000009eff9e7230 */ /* 0x000fc40000004100 */
[C---:B------:R-:W-:Y:S01]  /*94f0*/  FMUL.FTZ R39, R38.reuse, R39 ;  /* 0x0000002726277220 */ /* 0x040fe20000410000 */
[----:B------:R-:W-:Y:S02]  /*9500*/  HADD2.F32 R150, -RZ, R150.H0_H0 ;  /* 0x20000096ff967230 */ /* 0x000fe40000004100 */
[-C--:B------:R-:W-:Y:S01]  /*9510*/  FFMA.FTZ R38, R38, R13.reuse, -R40 ;  /* 0x0000000d26267223 */ /* 0x080fe20000010828 */
[----:B------:R-:W-:Y:S01]  /*9520*/  SHF.R.U32.HI R40, RZ, 0x10, R57 ;  /* 0x00000010ff287819 */ /* 0x000fe20000011639 */
[----:B------:R-:W-:Y:S01]  /*9530*/  FFMA.FTZ R37, R37, R13, R39 ;  /* 0x0000000d25257223 */ /* 0x000fe20000010027 */
[----:B------:R-:W-:Y:S01]  /*9540*/  SHF.R.U32.HI R39, RZ, 0x10, R69 ;  /* 0x00000010ff277819 */ /* 0x000fe20000011645 */
[----:B------:R-:W-:Y:S02]  /*9550*/  HADD2.F32 R13, -RZ, R29.H1_H1 ;  /* 0x3000001dff0d7230 */ /* 0x000fe40000004100 */
[----:B------:R-:W-:Y:S02]  /*9560*/  HADD2.F32 R68, -RZ, R68.H0_H0 ;  /* 0x20000044ff447230 */ /* 0x000fe40000004100 */
[----:B------:R-:W-:-:S02]  /*9570*/  HADD2.F32 R29, -RZ, R39.H0_H0 ;  /* 0x20000027ff1d7230 */ /* 0x000fc40000004100 */
[----:B------:R-:W-:Y:S02]  /*9580*/  HADD2.F32 R39, -RZ, R11.H1_H1 ;  /* 0x3000000bff277230 */ /* 0x000fe40000004100 */
[----:B------:R-:W-:Y:S02]  /*9590*/  HADD2.F32 R11, -RZ, R40.H0_H0 ;  /* 0x20000028ff0b7230 */ /* 0x000fe40000004100 */
[-C--:B------:R-:W-:Y:S01]  /*95a0*/  FMUL.FTZ R40, R13, R29.reuse ;  /* 0x0000001d0d287220 */ /* 0x080fe20000410000 */
[----:B------:R-:W-:Y:S02]  /*95b0*/  HADD2.F32 R56, -RZ, R56.H0_H0 ;  /* 0x20000038ff387230 */ /* 0x000fe40000004100 */
[C---:B------:R-:W-:Y:S01]  /*95c0*/  FMUL.FTZ R41, R39.reuse, R29 ;  /* 0x0000001d27297220 */ /* 0x040fe20000410000 */
[----:B------:R-:W-:Y:S02]  /*95d0*/  HADD2.F32 R70, -RZ, R70.H0_H0 ;  /* 0x20000046ff467230 */ /* 0x000fe40000004100 */
[----:B------:R-:W-:Y:S01]  /*95e0*/  FFMA.FTZ R29, R39, R11, -R40 ;  /* 0x0000000b271d7223 */ /* 0x000fe20000010828 */
[----:B------:R-:W-:-:S02]  /*95f0*/  HADD2.F32 R40, -RZ, R151.H1_H1 ;  /* 0x30000097ff287230 */ /* 0x000fc40000004100 */
[----:B------:R-:W-:Y:S01]  /*9600*/  FFMA.FTZ R11, R13, R11, R41 ;  /* 0x0000000b0d0b7223 */ /* 0x000fe20000010029 */
[----:B------:R-:W-:Y:S01]  /*9610*/  MOV R13, R15 ;  /* 0x0000000f000d7202 */ /* 0x000fe20000000f00 */
[----:B------:R-:W-:Y:S01]  /*9620*/  HADD2.F32 R15, -RZ, R31.H0_H0 ;  /* 0x2000001fff0f7230 */ /* 0x000fe20000004100 */
[----:B------:R-:W-:Y:S01]  /*9630*/  F2FP.F16.F32.PACK_AB R29, R29, R38 ;  /* 0x000000261d1d723e */ /* 0x000fe200000000ff */
[----:B------:R-:W-:Y:S01]  /*9640*/  HADD2.F32 R41, -RZ, R149.H1_H1 ;  /* 0x30000095ff297230 */ /* 0x000fe20000004100 */
[----:B------:R-:W-:Y:S01]  /*9650*/  F2FP.F16.F32.PACK_AB R11, R11, R37 ;  /* 0x000000250b0b723e */ /* 0x000fe200000000ff */
[--C-:B------:R-:W-:Y:S02]  /*9660*/  HADD2.F32 R39, -RZ, R13.reuse.H0_H0 ;  /* 0x2000000dff277230 */ /* 0x100fe40000004100 */
[----:B------:R-:W-:Y:S01]  /*9670*/  FMUL.FTZ R42, R15, R40 ;  /* 0x000000280f2a7220 */ /* 0x000fe20000410000 */
[----:B------:R-:W-:Y:S02]  /*9680*/  HADD2.F32 R13, -RZ, R13.H1_H1 ;  /* 0x3000000dff0d7230 */ /* 0x000fe40000004100 */
[----:B------:R-:W-:-:S02]  /*9690*/  HADD2.F32 R151, -RZ, R151.H0_H0 ;  /* 0x20000097ff977230 */ /* 0x000fc40000004100 */
[C---:B------:R-:W-:Y:S01]  /*96a0*/  FMUL.FTZ R40, R39.reuse, R40 ;  /* 0x0000002827287220 */ /* 0x040fe20000410000 */
[-C--:B------:R-:W-:Y:S01]  /*96b0*/  FFMA.FTZ R42, R39, R41.reuse, -R42 ;  /* 0x00000029272a7223 */ /* 0x080fe2000001082a */
[----:B------:R-:W-:Y:S01]  /*96c0*/  SHF.R.U32.HI R39, RZ, 0x10, R71 ;  /* 0x00000010ff277819 */ /* 0x000fe20000011647 */
[----:B------:R-:W-:Y:S02]  /*96d0*/  HADD2.F32 R149, -RZ, R149.H0_H0 ;  /* 0x20000095ff957230 */ /* 0x000fe40000004100 */
[----:B------:R-:W-:Y:S01]  /*96e0*/  FFMA.FTZ R40, R15, R41, R40 ;  /* 0x000000290f287223 */ /* 0x000fe20000010028 */
[----:B------:R-:W-:Y:S02]  /*96f0*/  HADD2.F32 R15, -RZ, R31.H1_H1 ;  /* 0x3000001fff0f7230 */ /* 0x000fe40000004100 */
[----:B------:R-:W-:Y:S01]  /*9700*/  HADD2.F32 R31, -RZ, R39.H0_H0 ;  /* 0x20000027ff1f7230 */ /* 0x000fe20000004100 */
[----:B------:R-:W-:Y:S01]  /*9710*/  SHF.R.U32.HI R39, RZ, 0x10, R59 ;  /* 0x00000010ff277819 */ /* 0x000fe2000001163b */
[----:B------:R-:W-:-:S03]  /*9720*/  HADD2.F32 R58, -RZ, R58.H0_H0 ;  /* 0x2000003aff3a7230 */ /* 0x000fc60000004100 */
[-C--:B------:R-:W-:Y:S01]  /*9730*/  FMUL.FTZ R41, R15, R31.reuse ;  /* 0x0000001f0f297220 */ /* 0x080fe20000410000 */
[----:B------:R-:W-:Y:S02]  /*9740*/  HADD2.F32 R39, -RZ, R39.H0_H0 ;  /* 0x20000027ff277230 */ /* 0x000fe40000004100 */
[----:B------:R-:W-:-:S03]  /*9750*/  FMUL.FTZ R31, R13, R31 ;  /* 0x0000001f0d1f7220 */ /* 0x000fc60000410000 */
[-C--:B------:R-:W-:Y:S01]  /*9760*/  FFMA.FTZ R41, R13, R39.reuse, -R41 ;  /* 0x000000270d297223 */ /* 0x080fe20000010829 */
[----:B------:R-:W-:Y:S01]  /*9770*/  FFMA.FTZ R31, R15, R39, R31 ;  /* 0x000000270f1f7223 */ /* 0x000fe2000001001f */
[----:B------:R-:W-:Y:S02]  /*9780*/  HADD2.F32 R13, -RZ, R28.H0_H0 ;  /* 0x2000001cff0d7230 */ /* 0x000fe40000004100 */
[----:B------:R-:W-:Y:S02]  /*9790*/  HADD2.F32 R15, -RZ, R12.H0_H0 ;  /* 0x2000000cff0f7230 */ /* 0x000fe40000004100 */
[----:B------:R-:W-:Y:S02]  /*97a0*/  HADD2.F32 R28, -RZ, R28.H1_H1 ;  /* 0x3000001cff1c7230 */ /* 0x000fe40000004100 */
[-C--:B------:R-:W-:Y:S01]  /*97b0*/  FMUL.FTZ R39, R13, R158.reuse ;  /* 0x0000009e0d277220 */ /* 0x080fe20000410000 */
[----:B------:R-:W-:Y:S02]  /*97c0*/  HADD2.F32 R12, -RZ, R12.H1_H1 ;  /* 0x3000000cff0c7230 */ /* 0x000fe40000004100 */
[----:B------:R-:W-:Y:S01]  /*97d0*/  FMUL.FTZ R158, R15, R158 ;  /* 0x0000009e0f9e7220 */ /* 0x000fe20000410000 */
[----:B------:R-:W-:Y:S01]  /*97e0*/  F2FP.F16.F32.PACK_AB R31, R31, R40 ;  /* 0x000000281f1f723e */ /* 0x000fe200000000ff */
[----:B------:R-:W-:Y:S01]  /*97f0*/  FFMA.FTZ R39, R15, R150, -R39 ;  /* 0x000000960f277223 */ /* 0x000fe20000010827 */
[----:B------:R-:W-:-:S02]  /*9800*/  HADD2.F32 R15, -RZ, R14.H0_H0 ;  /* 0x2000000eff0f7230 */ /* 0x000fc40000004100 */
[----:B------:R-:W-:Y:S01]  /*9810*/  FFMA.FTZ R158, R13, R150, R158 ;  /* 0x000000960d9e7223 */ /* 0x000fe2000001009e */
[-C--:B------:R-:W-:Y:S01]  /*9820*/  FMUL.FTZ R13, R28, R68.reuse ;  /* 0x000000441c0d7220 */ /* 0x080fe20000410000 */
[C---:B------:R-:W-:Y:S01]  /*9830*/  FMUL.FTZ R68, R12.reuse, R68 ;  /* 0x000000440c447220 */ /* 0x040fe20000410000 */
[----:B------:R-:W-:Y:S02]  /*9840*/  HADD2.F32 R14, -RZ, R14.H1_H1 ;  /* 0x3000000eff0e7230 */ /* 0x000fe40000004100 */
[-C--:B------:R-:W-:Y:S01]  /*9850*/  FFMA.FTZ R13, R12, R56.reuse, -R13 ;  /* 0x000000380c0d7223 */ /* 0x080fe2000001080d */
[--C-:B------:R-:W-:Y:S02]  /*9860*/  HADD2.F32 R12, -RZ, R30.reuse.H0_H0 ;  /* 0x2000001eff0c7230 */ /* 0x100fe40000004100 */
[----:B------:R-:W-:Y:S01]  /*9870*/  FFMA.FTZ R68, R28, R56, R68 ;  /* 0x000000381c447223 */ /* 0x000fe20000010044 */
[----:B------:R-:W-:Y:S02]  /*9880*/  HADD2.F32 R30, -RZ, R30.H1_H1 ;  /* 0x3000001eff1e7230 */ /* 0x000fe40000004100 */
[-C--:B------:R-:W-:Y:S01]  /*9890*/  FMUL.FTZ R28, R12, R151.reuse ;  /* 0x000000970c1c7220 */ /* 0x080fe20000410000 */
[----:B------:R-:W-:Y:S01]  /*98a0*/  FMUL.FTZ R151, R15, R151 ;  /* 0x000000970f977220 */ /* 0x000fe20000410000 */
[----:B------:R-:W-:-:S02]  /*98b0*/  F2FP.F16.F32.PACK_AB R68, R68, R158 ;  /* 0x0000009e4444723e */ /* 0x000fc400000000ff */
[-C--:B------:R-:W-:Y:S01]  /*98c0*/  FFMA.FTZ R28, R15, R149.reuse, -R28 ;  /* 0x000000950f1c7223 */ /* 0x080fe2000001081c */
[----:B------:R-:W-:Y:S01]  /*98d0*/  FFMA.FTZ R151, R12, R149, R151 ;  /* 0x000000950c977223 */ /* 0x000fe20000010097 */
[-C--:B------:R-:W-:Y:S01]  /*98e0*/  FMUL.FTZ R12, R30, R70.reuse ;  /* 0x000000461e0c7220 */ /* 0x080fe20000410000 */
[C---:B------:R-:W-:Y:S01]  /*98f0*/  FMUL.FTZ R70, R14.reuse, R70 ;  /* 0x000000460e467220 */ /* 0x040fe20000410000 */
[----:B------:R-:W-:Y:S02]  /*9900*/  F2FP.F16.F32.PACK_AB R15, R41, R42 ;  /* 0x0000002a290f723e */ /* 0x000fe400000000ff */
[-C--:B------:R-:W-:Y:S01]  /*9910*/  FFMA.FTZ R12, R14, R58.reuse, -R12 ;  /* 0x0000003a0e0c7223 */ /* 0x080fe2000001080c */
[----:B------:R-:W-:Y:S01]  /*9920*/  FFMA.FTZ R70, R30, R58, R70 ;  /* 0x0000003a1e467223 */ /* 0x000fe20000010046 */
[----:B------:R-:W-:Y:S01]  /*9930*/  F2FP.F16.F32.PACK_AB R14, R13, R39 ;  /* 0x000000270d0e723e */ /* 0x000fe200000000ff */
[----:B------:R-:W-:Y:S02]  /*9940*/  IMAD.MOV.U32 R13, RZ, RZ, R29 ;  /* 0x000000ffff0d7224 */ /* 0x000fe400078e001d */
[----:B------:R-:W-:Y:S01]  /*9950*/  F2FP.F16.F32.PACK_AB R30, R12, R28 ;  /* 0x0000001c0c1e723e */ /* 0x000fe200000000ff */
[----:B------:R-:W-:Y:S01]  /*9960*/  IMAD.MOV.U32 R29, RZ, RZ, R11 ;  /* 0x000000ffff1d7224 */ /* 0x000fe200078e000b */
[----:B------:R-:W-:Y:S01]  /*9970*/  F2FP.F16.F32.PACK_AB R70, R70, R151 ;  /* 0x000000974646723e */ /* 0x000fe200000000ff */
[----:B------:R-:W-:Y:S01]  /*9980*/  IMAD.MOV.U32 R12, RZ, RZ, R14 ;  /* 0x000000ffff0c7224 */ /* 0x000fe200078e000e */
[----:B------:R-:W-:Y:S01]  /*9990*/  MOV R28, R68 ;  /* 0x00000044001c7202 */ /* 0x000fe20000000f00 */
[----:B------:R-:W-:Y:S01]  /*99a0*/  IMAD.MOV.U32 R14, RZ, RZ, R30 ;  /* 0x000000ffff0e7224 */ /* 0x000fe200078e001e */
[----:B------:R-:W-:-:S07]  /*99b0*/  MOV R30, R70 ;  /* 0x00000046001e7202 */ /* 0x000fce0000000f00 */
.L_x_544:
[----:B------:R-:W-:Y:S05]  /*99c0*/  BSYNC B2 ;  /* 0x0000000000027941 */ /* 0x000fea0003800000 */
.L_x_543:
[----:B------:R-:W-:Y:S01]  /*99d0*/  @!P3 IMAD.WIDE R36, R36, 0x2, R32 ;  /* 0x000000022424b825 */ /* 0x000fe200078e0220 */
[----:B0-----:R2:W-:Y:S04]  /*99e0*/  ST.E.128 desc[UR56][R34.64], R12 ;  /* 0x0000000c22007985 */ /* 0x0015e8000c101d38 */
[----:B-1----:R2:W-:Y:S02]  /*99f0*/  @!P3 ST.E.128 desc[UR56][R36.64], R28 ;  /* 0x0000001c2400b985 */ /* 0x0025e4000c101d38 */
.L_x_542:
[----:B------:R-:W-:Y:S05]  /*9a00*/  BSYNC B1 ;  /* 0x0000000000017941 */ /* 0x000fea0003800000 */
.L_x_541:
[----:B------:R-:W-:-:S13]  /*9a10*/  ISETP.NE.AND P3, PT, R27, RZ, PT ;  /* 0x000000ff1b00720c */ /* 0x000fda0003f65270 */
[----:B------:R-:W-:Y:S05]  /*9a20*/  @!P3 BRA `(.L_x_493) ;  /* 0x0000000c00a0b947 */ /* 0x000fea0003800000 */
[----:B---3--:R-:W3:Y:S01]  /*9a30*/  LDL R11, [R1+0x38] ;  /* 0x00003800010b7983 */ /* 0x008ee20000100800 */
[----:B0-2---:R-:W-:Y:S01]  /*9a40*/  SHF.R.U32.HI R14, RZ, 0x3, R168 ;  /* 0x00000003ff0e7819 */ /* 0x005fe200000116a8 */
[----:B------:R-:W-:Y:S01]  /*9a50*/  BSSY B1, `(.L_x_545) ;  /* 0x000006c000017945 */ /* 0x000fe20003800000 */
[----:B------:R-:W-:-:S04]  /*9a60*/  LEA R34, P3, R8, R118, 0x1 ;  /* 0x0000007608227211 */ /* 0x000fc800078608ff */
[----:B------:R-:W-:Y:S02]  /*9a70*/  LEA.HI.X R35, R8, R115, R111, 0x1, P3 ;  /* 0x0000007308237211 */ /* 0x000fe400018f0c6f */
[----:B------:R-:W-:Y:S02]  /*9a80*/  ISETP.GE.AND P3, PT, R3, R124, PT ;  /* 0x0000007c0300720c */ /* 0x000fe40003f66270 */
[----:B---3--:R-:W-:-:S04]  /*9a90*/  LOP3.LUT P4, RZ, R11, 0x1, RZ, 0xc0, !PT ;  /* 0x000000010bff7812 */ /* 0x008fc8000788c0ff */
[----:B------:R-:W-:-:S04]  /*9aa0*/  SEL R137, R125, R137, !P4 ;  /* 0x000000897d897207 */ /* 0x000fc80006000000 */
[----:B----4-:R-:W-:-:S04]  /*9ab0*/  SHF.R.S32.HI R12, RZ, 0x1f, R137 ;  /* 0x0000001fff0c7819 */ /* 0x010fc80000011489 */
        /* <DEDUP_REMOVED lines=17> */
[----:B------:R-:W-:Y:S01]  /*9bd0*/  SHF.R.U64 R37, R64, 0x10, R65 ;  /* 0x0000001040257819 */ /* 0x000fe20000001241 */
[----:B-1----:R-:W-:Y:S01]  /*9be0*/  IMAD.MOV.U32 R40, RZ, RZ, R29 ;  /* 0x000000ffff287224 */ /* 0x002fe200078e001d */
[----:B------:R-:W-:Y:S01]  /*9bf0*/  SHF.R.U32.HI R64, RZ, 0x10, R65 ;  /* 0x00000010ff407819 */ /* 0x000fe20000011641 */
[----:B------:R-:W-:Y:S01]  /*9c00*/  HADD2.F32 R46, -RZ, R148.H1_H1 ;  /* 0x30000094ff2e7230 */ /* 0x000fe20000004100 */
[--C-:B------:R-:W-:Y:S01]  /*9c10*/  SHF.R.U64 R36, R52, 0x10, R53.reuse ;  /* 0x0000001034247819 */ /* 0x100fe20000001235 */
[----:B0-----:R-:W-:Y:S01]  /*9c20*/  HADD2.F32 R42, -RZ, R13.H1_H1 ;  /* 0x3000000dff2a7230 */ /* 0x001fe20000004100 */
[----:B------:R-:W-:Y:S01]  /*9c30*/  SHF.R.U32.HI R52, RZ, 0x10, R53 ;  /* 0x00000010ff347819 */ /* 0x000fe20000011635 */
[--C-:B------:R-:W-:Y:S01]  /*9c40*/  HADD2.F32 R41, -RZ, R40.reuse.H0_H0 ;  /* 0x20000028ff297230 */ /* 0x100fe20000004100 */
[----:B------:R-:W-:Y:S01]  /*9c50*/  MOV R29, R15 ;  /* 0x0000000f001d7202 */ /* 0x000fe20000000f00 */
[----:B------:R-:W-:Y:S01]  /*9c60*/  HADD2.F32 R40, -RZ, R40.H1_H1 ;  /* 0x30000028ff287230 */ /* 0x000fe20000004100 */
[----:B------:R-:W-:Y:S01]  /*9c70*/  SHF.R.U64 R39, R66, 0x10, R67 ;  /* 0x0000001042277819 */ /* 0x000fe20000001243 */
[----:B------:R-:W-:-:S02]  /*9c80*/  HADD2.F32 R45, -RZ, R64.H0_H0 ;  /* 0x20000040ff2d7230 */ /* 0x000fc40000004100 */
[-C--:B------:R-:W-:Y:S01]  /*9c90*/  FMUL.FTZ R48, R41, R46.reuse ;  /* 0x0000002e29307220 */ /* 0x080fe20000410000 */
[----:B------:R-:W-:Y:S01]  /*9ca0*/  HADD2.F32 R15, -RZ, R13.H0_H0 ;  /* 0x2000000dff0f7230 */ /* 0x000fe20000004100 */
[----:B------:R-:W-:Y:S01]  /*9cb0*/  SHF.R.U32.HI R66, RZ, 0x10, R67 ;  /* 0x00000010ff427819 */ /* 0x000fe20000011643 */
[----:B------:R-:W-:Y:S02]  /*9cc0*/  HADD2.F32 R44, -RZ, R144.H1_H1 ;  /* 0x30000090ff2c7230 */ /* 0x000fe40000004100 */
[-C--:B------:R-:W-:Y:S01]  /*9cd0*/  FMUL.FTZ R47, R40, R45.reuse ;  /* 0x0000002d282f7220 */ /* 0x080fe20000410000 */
[----:B------:R-:W-:Y:S02]  /*9ce0*/  HADD2.F32 R43, -RZ, R52.H0_H0 ;  /* 0x20000034ff2b7230 */ /* 0x000fe40000004100 */
[C---:B------:R-:W-:Y:S01]  /*9cf0*/  FMUL.FTZ R46, R15.reuse, R46 ;  /* 0x0000002e0f2e7220 */ /* 0x040fe20000410000 */
[----:B------:R-:W-:Y:S01]  /*9d00*/  FMUL.FTZ R45, R42, R45 ;  /* 0x0000002d2a2d7220 */ /* 0x000fe20000410000 */
[----:B------:R-:W-:Y:S01]  /*9d10*/  SHF.R.U64 R38, R54, 0x10, R55 ;  /* 0x0000001036267819 */ /* 0x000fe20000001237 */
[-C--:B------:R-:W-:Y:S01]  /*9d20*/  FFMA.FTZ R15, R15, R44.reuse, -R48 ;  /* 0x0000002c0f0f7223 */ /* 0x080fe20000010830 */
[----:B------:R-:W-:Y:S01]  /*9d30*/  FFMA.FTZ R13, R41, R44, R46 ;  /* 0x0000002c290d7223 */ /* 0x000fe2000001002e */
[----:B------:R-:W-:Y:S01]  /*9d40*/  FFMA.FTZ R40, R40, R43, R45 ;  /* 0x0000002b28287223 */ /* 0x000fe2000001002d */
[----:B------:R-:W-:Y:S01]  /*9d50*/  SHF.R.U32.HI R54, RZ, 0x10, R55 ;  /* 0x00000010ff367819 */ /* 0x000fe20000011637 */
[----:B------:R-:W-:-:S02]  /*9d60*/  HADD2.F32 R46, -RZ, R31.H1_H1 ;  /* 0x3000001fff2e7230 */ /* 0x000fc40000004100 */
[----:B------:R-:W-:Y:S01]  /*9d70*/  FFMA.FTZ R42, R42, R43, -R47 ;  /* 0x0000002b2a2a7223 */ /* 0x000fe2000001082f */
[----:B------:R-:W-:Y:S02]  /*9d80*/  HADD2.F32 R45, -RZ, R66.H0_H0 ;  /* 0x20000042ff2d7230 */ /* 0x000fe40000004100 */
[----:B------:R-:W-:Y:S02]  /*9d90*/  HADD2.F32 R50, -RZ, R147.H1_H1 ;  /* 0x30000093ff327230 */ /* 0x000fe40000004100 */
[----:B------:R-:W-:Y:S02]  /*9da0*/  HADD2.F32 R41, -RZ, R31.H0_H0 ;  /* 0x2000001fff297230 */ /* 0x000fe40000004100 */
[----:B------:R-:W-:Y:S01]  /*9db0*/  FMUL.FTZ R47, R46, R45 ;  /* 0x0000002d2e2f7220 */ /* 0x000fe20000410000 */
[--C-:B------:R-:W-:Y:S01]  /*9dc0*/  HADD2.F32 R44, -RZ, R29.reuse.H1_H1 ;  /* 0x3000001dff2c7230 */ /* 0x100fe20000004100 */
[----:B------:R-:W-:Y:S01]  /*9dd0*/  F2FP.F16.F32.PACK_AB R15, R42, R15 ;  /* 0x0000000f2a0f723e */ /* 0x000fe200000000ff */
[----:B------:R-:W-:-:S02]  /*9de0*/  HADD2.F32 R31, -RZ, R29.H0_H0 ;  /* 0x2000001dff1f7230 */ /* 0x000fc40000004100 */
[-C--:B------:R-:W-:Y:S01]  /*9df0*/  FMUL.FTZ R52, R41, R50.reuse ;  /* 0x0000003229347220 */ /* 0x080fe20000410000 */
[----:B------:R-:W-:Y:S02]  /*9e00*/  HADD2.F32 R48, -RZ, R146.H1_H1 ;  /* 0x30000092ff307230 */ /* 0x000fe40000004100 */
[----:B------:R-:W-:Y:S01]  /*9e10*/  FMUL.FTZ R45, R44, R45 ;  /* 0x0000002d2c2d7220 */ /* 0x000fe20000410000 */
[----:B------:R-:W-:Y:S02]  /*9e20*/  HADD2.F32 R43, -RZ, R54.H0_H0 ;  /* 0x20000036ff2b7230 */ /* 0x000fe40000004100 */
[C---:B------:R-:W-:Y:S01]  /*9e30*/  FMUL.FTZ R50, R31.reuse, R50 ;  /* 0x000000321f327220 */ /* 0x040fe20000410000 */
[----:B------:R-:W-:Y:S02]  /*9e40*/  HADD2.F32 R148, -RZ, R148.H0_H0 ;  /* 0x20000094ff947230 */ /* 0x000fe40000004100 */
[----:B------:R-:W-:Y:S01]  /*9e50*/  FFMA.FTZ R29, R31, R48, -R52 ;  /* 0x000000301f1d7223 */ /* 0x000fe20000010834 */
[----:B------:R-:W-:-:S02]  /*9e60*/  HADD2.F32 R146, -RZ, R146.H0_H0 ;  /* 0x20000092ff927230 */ /* 0x000fc40000004100 */
[-C--:B------:R-:W-:Y:S01]  /*9e70*/  FFMA.FTZ R44, R44, R43.reuse, -R47 ;  /* 0x0000002b2c2c7223 */ /* 0x080fe2000001082f */
[----:B------:R-:W-:Y:S01]  /*9e80*/  FFMA.FTZ R46, R46, R43, R45 ;  /* 0x0000002b2e2e7223 */ /* 0x000fe2000001002d */
[----:B------:R-:W-:Y:S01]  /*9e90*/  FFMA.FTZ R31, R41, R48, R50 ;  /* 0x00000030291f7223 */ /* 0x000fe20000010032 */
[--C-:B------:R-:W-:Y:S02]  /*9ea0*/  HADD2.F32 R43, -RZ, R28.reuse.H0_H0 ;  /* 0x2000001cff2b7230 */ /* 0x100fe40000004100 */
[----:B------:R-:W-:Y:S01]  /*9eb0*/  HADD2.F32 R48, -RZ, R37.H0_H0 ;  /* 0x20000025ff307230 */ /* 0x000fe20000004100 */
[----:B------:R-:W-:Y:S01]  /*9ec0*/  F2FP.F16.F32.PACK_AB R44, R44, R29 ;  /* 0x0000001d2c2c723e */ /* 0x000fe200000000ff */
[----:B------:R-:W-:Y:S01]  /*9ed0*/  HADD2.F32 R45, -RZ, R28.H1_H1 ;  /* 0x3000001cff2d7230 */ /* 0x000fe20000004100 */
[----:B------:R-:W-:Y:S01]  /*9ee0*/  F2FP.F16.F32.PACK_AB R29, R40, R13 ;  /* 0x0000000d281d723e */ /* 0x000fe200000000ff */
[--C-:B------:R-:W-:Y:S01]  /*9ef0*/  HADD2.F32 R41, -RZ, R12.reuse.H1_H1 ;  /* 0x3000000cff297230 */ /* 0x100fe20000004100 */
[----:B------:R-:W-:Y:S01]  /*9f00*/  F2FP.F16.F32.PACK_AB R31, R46, R31 ;  /* 0x0000001f2e1f723e */ /* 0x000fe200000000ff */
[----:B------:R-:W-:-:S02]  /*9f10*/  HADD2.F32 R37, -RZ, R12.H0_H0 ;  /* 0x2000000cff257230 */ /* 0x000fc40000004100 */
[----:B------:R-:W-:Y:S01]  /*9f20*/  FMUL.FTZ R12, R43, R148 ;  /* 0x000000942b0c7220 */ /* 0x000fe20000410000 */
[----:B------:R-:W-:Y:S02]  /*9f30*/  HADD2.F32 R36, -RZ, R36.H0_H0 ;  /* 0x20000024ff247230 */ /* 0x000fe40000004100 */
[-C--:B------:R-:W-:Y:S01]  /*9f40*/  FMUL.FTZ R50, R45, R48.reuse ;  /* 0x000000302d327220 */ /* 0x080fe20000410000 */
[----:B------:R-:W-:Y:S01]  /*9f50*/  FMUL.FTZ R48, R41, R48 ;  /* 0x0000003029307220 */ /* 0x000fe20000410000 */
[C---:B------:R-:W-:Y:S01]  /*9f60*/  FMUL.FTZ R28, R37.reuse, R148 ;  /* 0x00000094251c7220 */ /* 0x040fe20000410000 */
[----:B------:R-:W-:Y:S01]  /*9f70*/  FFMA.FTZ R12, R37, R146, -R12 ;  /* 0x00000092250c7223 */ /* 0x000fe2000001080c */
[-C--:B------:R-:W-:Y:S01]  /*9f80*/  FFMA.FTZ R37, R41, R36.reuse, -R50 ;  /* 0x0000002429257223 */ /* 0x080fe20000010832 */
[----:B------:R-:W-:Y:S01]  /*9f90*/  FFMA.FTZ R41, R45, R36, R48 ;  /* 0x000000242d297223 */ /* 0x000fe20000010030 */
[----:B------:R-:W-:Y:S02]  /*9fa0*/  HADD2.F32 R45, -RZ, R39.H0_H0 ;  /* 0x20000027ff2d7230 */ /* 0x000fe40000004100 */
[----:B------:R-:W-:Y:S01]  /*9fb0*/  FFMA.FTZ R28, R43, R146, R28 ;  /* 0x000000922b1c7223 */ /* 0x000fe2000001001c */
[----:B------:R-:W-:Y:S01]  /*9fc0*/  HADD2.F32 R39, -RZ, R30.H0_H0 ;  /* 0x2000001eff277230 */ /* 0x000fe20000004100 */
[----:B------:R-:W-:Y:S01]  /*9fd0*/  F2FP.F16.F32.PACK_AB R12, R37, R12 ;  /* 0x0000000c250c723e */ /* 0x000fe200000000ff */
[----:B------:R-:W-:-:S02]  /*9fe0*/  HADD2.F32 R144, -RZ, R144.H0_H0 ;  /* 0x20000090ff907230 */ /* 0x000fc40000004100 */
[----:B------:R-:W-:Y:S01]  /*9ff0*/  HADD2.F32 R36, -RZ, R14.H0_H0 ;  /* 0x2000000eff247230 */ /* 0x000fe20000004100 */
[----:B------:R-:W-:Y:S01]  /*a000*/  F2FP.F16.F32.PACK_AB R28, R41, R28 ;  /* 0x0000001c291c723e */ /* 0x000fe200000000ff */
[----:B------:R-:W-:Y:S02]  /*a010*/  HADD2.F32 R30, -RZ, R30.H1_H1 ;  /* 0x3000001eff1e7230 */ /* 0x000fe40000004100 */
[-C--:B------:R-:W-:Y:S01]  /*a020*/  FMUL.FTZ R47, R39, R144.reuse ;  /* 0x00000090272f7220 */ /* 0x080fe20000410000 */
[----:B------:R-:W-:Y:S02]  /*a030*/  HADD2.F32 R14, -RZ, R14.H1_H1 ;  /* 0x3000000eff0e7230 */ /* 0x000fe40000004100 */
[----:B------:R-:W-:Y:S01]  /*a040*/  FMUL.FTZ R144, R36, R144 ;  /* 0x0000009024907220 */ /* 0x000fe20000410000 */
[----:B------:R-:W-:Y:S02]  /*a050*/  HADD2.F32 R147, -RZ, R147.H0_H0 ;  /* 0x20000093ff937230 */ /* 0x000fe40000004100 */
[----:B------:R-:W-:Y:S01]  /*a060*/  FMUL.FTZ R49, R30, R45 ;  /* 0x0000002d1e317220 */ /* 0x000fe20000410000 */
[----:B------:R-:W-:-:S02]  /*a070*/  HADD2.F32 R43, -RZ, R38.H0_H0 ;  /* 0x20000026ff2b7230 */ /* 0x000fc40000004100 */
[----:B------:R-:W-:Y:S01]  /*a080*/  FMUL.FTZ R45, R14, R45 ;  /* 0x0000002d0e2d7220 */ /* 0x000fe20000410000 */
[----:B------:R-:W-:Y:S02]  /*a090*/  IMAD.MOV.U32 R13, RZ, RZ, R15 ;  /* 0x000000ffff0d7224 */ /* 0x000fe400078e000f */
[-C--:B------:R-:W-:Y:S01]  /*a0a0*/  FFMA.FTZ R47, R36, R147.reuse, -R47 ;  /* 0x00000093242f7223 */ /* 0x080fe2000001082f */
[----:B------:R-:W-:Y:S01]  /*a0b0*/  FFMA.FTZ R144, R39, R147, R144 ;  /* 0x0000009327907223 */ /* 0x000fe20000010090 */
[-C--:B------:R-:W-:Y:S01]  /*a0c0*/  FFMA.FTZ R14, R14, R43.reuse, -R49 ;  /* 0x0000002b0e0e7223 */ /* 0x080fe20000010831 */
[----:B------:R-:W-:Y:S01]  /*a0d0*/  FFMA.FTZ R45, R30, R43, R45 ;  /* 0x0000002b1e2d7223 */ /* 0x000fe2000001002d */
[----:B------:R-:W-:-:S03]  /*a0e0*/  IMAD.MOV.U32 R15, RZ, RZ, R44 ;  /* 0x000000ffff0f7224 */ /* 0x000fc600078e002c */
[----:B------:R-:W-:Y:S02]  /*a0f0*/  F2FP.F16.F32.PACK_AB R14, R14, R47 ;  /* 0x0000002f0e0e723e */ /* 0x000fe400000000ff */
[----:B------:R-:W-:-:S07]  /*a100*/  F2FP.F16.F32.PACK_AB R30, R45, R144 ;  /* 0x000000902d1e723e */ /* 0x000fce00000000ff */
.L_x_546:
[----:B------:R-:W-:Y:S05]  /*a110*/  BSYNC B1 ;  /* 0x0000000000017941 */ /* 0x000fea0003800000 */
.L_x_545:
[----:B0-----:R0:W-:Y:S01]  /*a120*/  ST.E.128 desc[UR56][R34.64], R12 ;  /* 0x0000000c22007985 */ /* 0x0011e2000c101d38 */
[----:B------:R-:W-:-:S13]  /*a130*/  ISETP.GE.AND P3, PT, R11, R135, PT ;  /* 0x000000870b00720c */ /* 0x000fda0003f66270 */
[----:B------:R-:W-:Y:S05]  /*a140*/  @P3 BRA `(.L_x_493) ;  /* 0x0000000400d83947 */ /* 0x000fea0003800000 */
[----:B------:R-:W-:-:S05]  /*a150*/  IMAD.WIDE R32, R11, 0x2, R32 ;  /* 0x000000020b207825 */ /* 0x000fca00078e0220 */
[----:B-1----:R1:W-:Y:S01]  /*a160*/  ST.E.128 desc[UR56][R32.64], R28 ;  /* 0x0000001c20007985 */ /* 0x0023e2000c101d38 */
[----:B------:R-:W-:Y:S05]  /*a170*/  BRA `(.L_x_493) ;  /* 0x0000000400cc7947 */ /* 0x000fea0003800000 */
.L_x_458:
[----:B------:R-:W-:-:S06]  /*a180*/  UISETP.NE.AND UP0, UPT, UR58, 0x3, UPT ;  /* 0x000000033a00788c */ /* 0x000fcc000bf05270 */
[----:B------:R-:W-:-:S13]  /*a190*/  PLOP3.LUT P2, PT, PT, PT, UP0, 0x80, 0x0 ;  /* 0x000000000000781c */ /* 0x000fda0003f4f008 */
[----:B------:R-:W-:Y:S05]  /*a1a0*/  @!P2 BRA `(.L_x_547) ;  /* 0x000000000004a947 */ /* 0x000fea0003800000 */
[----:B------:R-:W-:Y:S01]  /*a1b0*/  BPT.TRAP 0x1 ;  /* 0x000000040000795c */ /* 0x000fe20000300000 */
.L_x_547:
[----:B------:R-:W-:Y:S01]  /*a1c0*/  LEA R85, R18, R2, 0x3 ;  /* 0x0000000212557211 */ /* 0x000fe200078e18ff */
[----:B------:R-:W-:Y:S01]  /*a1d0*/  BSSY B1, `(.L_x_548) ;  /* 0x0000005000017945 */ /* 0x000fe20003800000 */
[----:B------:R-:W-:Y:S02]  /*a1e0*/  SHF.L.U32 R86, R167, 0x1f, RZ ;  /* 0x0000001fa7567819 */ /* 0x000fe400000006ff */
[----:B------:R-:W-:Y:S02]  /*a1f0*/  SHF.R.S32.HI R82, RZ, 0x1f, R81 ;  /* 0x0000001fff527819 */ /* 0x000fe40000011451 */
[----:B------:R-:W1:Y:S02]  /*a200*/  SYNCS.PHASECHK.TRANS64.TRYWAIT P3, [R85+URZ+0x2a890], R86 ;  /* 0x02a89056550075a7 */ /* 0x000e64000806017f */
[----:B-1----:R-:W-:Y:S05]  /*a210*/  @!P3 BRA `(.L_x_549) ;  /* 0x0000017000c0b947 */ /* 0x002fea0003800000 */
.L_x_809:
[----:B------:R-:W-:Y:S05]  /*a220*/  BSYNC B1 ;  /* 0x0000000000017941 */ /* 0x000fea0003800000 */
.L_x_548:
[----:B------:R-:W-:Y:S01]  /*a230*/  ULDC.64 UR4, c[0x0][0x300] ;  /* 0x0000c00000047ab9 */ /* 0x000fe20000000a00 */
[----:B-----5:R-:W-:Y:S01]  /*a240*/  SHF.R.S32.HI R83, RZ, 0x1f, R80 ;  /* 0x0000001fff537819 */ /* 0x020fe20000011450 */
[----:B------:R-:W-:Y:S01]  /*a250*/  IMAD R14, R82, UR4, RZ ;  /* 0x00000004520e7c24 */ /* 0x000fe2000f8e02ff */
[----:B------:R-:W-:Y:S01]  /*a260*/  ULDC.64 UR6, c[0x0][0x2e8] ;  /* 0x0000ba0000067ab9 */ /* 0x000fe20000000a00 */
[----:B0-----:R-:W-:-:S04]  /*a270*/  IMAD.WIDE.U32 R12, R81, UR4, RZ ;  /* 0x00000004510c7c25 */ /* 0x001fc8000f8e00ff */
[----:B------:R-:W-:Y:S01]  /*a280*/  IMAD R11, R81, UR5, R14 ;  /* 0x00000005510b7c24 */ /* 0x000fe2000f8e020e */
[----:B------:R-:W-:Y:S01]  /*a290*/  ULDC.64 UR4, c[0x0][0x310] ;  /* 0x0000c40000047ab9 */ /* 0x000fe20000000a00 */
[----:B------:R-:W-:Y:S02]  /*a2a0*/  IMAD R84, R24, -0x60, R25 ;  /* 0xffffffa018547824 */ /* 0x000fe400078e0219 */
[----:B------:R-:W-:Y:S02]  /*a2b0*/  IMAD R15, R83, UR4, RZ ;  /* 0x00000004530f7c24 */ /* 0x000fe4000f8e02ff */
[----:B------:R-:W-:Y:S01]  /*a2c0*/  IMAD.IADD R13, R13, 0x1, R11 ;  /* 0x000000010d0d7824 */ /* 0x000fe200078e020b */
[----:B------:R-:W-:Y:S01]  /*a2d0*/  VIMNMX R84, R84, 0x60, PT ;  /* 0x0000006054547848 */ /* 0x000fe20003fe0100 */
[C---:B------:R-:W-:Y:S02]  /*a2e0*/  IMAD R15, R80.reuse, UR5, R15 ;  /* 0x00000005500f7c24 */ /* 0x040fe4000f8e020f */
[----:B------:R-:W-:Y:S01]  /*a2f0*/  IMAD.WIDE.U32 R12, R80, UR4, R12 ;  /* 0x00000004500c7c25 */ /* 0x000fe2000f8e000c */
[----:B------:R-:W-:Y:S01]  /*a300*/  ULDC.64 UR4, c[0x0][0x308] ;  /* 0x0000c20000047ab9 */ /* 0x000fe20000000a00 */
[----:B------:R-:W-:-:S02]  /*a310*/  IADD3 R38, -R166, R84, RZ ;  /* 0x00000054a6267210 */ /* 0x000fc40007ffe1ff */
[----:B------:R-:W-:Y:S02]  /*a320*/  IMAD.IADD R13, R13, 0x1, R15 ;  /* 0x000000010d0d7824 */ /* 0x000fe400078e020f */
[----:B------:R-:W-:Y:S01]  /*a330*/  IMAD.WIDE.U32 R12, R162, UR4, R12 ;  /* 0x00000004a20c7c25 */ /* 0x000fe2000f8e000c */
[----:B------:R-:W-:-:S03]  /*a340*/  UMOV UR4, 0xffffffff ;  /* 0xffffffff00047882 */ /* 0x000fc60000000000 */
[----:B------:R-:W-:Y:S01]  /*a350*/  IMAD R37, R162, UR5, R13 ;  /* 0x00000005a2257c24 */ /* 0x000fe2000f8e020d */
[----:B------:R-:W-:-:S04]  /*a360*/  LEA R36, P3, R12, UR6, 0x1 ;  /* 0x000000060c247c11 */ /* 0x000fc8000f8608ff */
[----:B------:R-:W-:Y:S02]  /*a370*/  LEA.HI.X R37, R12, UR7, R37, 0x1, P3 ;  /* 0x000000070c257c11 */ /* 0x000fe400098f0c25 */
[----:B------:R-:W-:Y:S01]  /*a380*/  ISETP.GE.AND P3, PT, R38, 0x1, PT ;  /* 0x000000012600780c */ /* 0x000fe20003f66270 */
[----:B------:R-:W-:-:S12]  /*a390*/  BRA.DIV UR4, `(.L_x_550) ;  /* 0x0000017204747947 */ /* 0x000fd8000b800000 */
[----:B------:R0:W2:Y:S04]  /*a3a0*/  SHFL.IDX PT, R40, R37, RZ, 0x1c1f ;  /* 0x001c1fff25287589 */ /* 0x0000a800000e0000 */
[----:B------:R0:W3:Y:S02]  /*a3b0*/  SHFL.IDX PT, R39, R36, RZ, 0x1c1f ;  /* 0x001c1fff24277589 */ /* 0x0000e400000e0000 */
.L_x_813:
[----:B------:R-:W-:Y:S04]  /*a3c0*/  BSSY B1, `(.L_x_551) ;  /* 0x0000025000017945 */ /* 0x000fe80003800000 */
[----:B------:R-:W-:Y:S05]  /*a3d0*/  @!P3 BRA `(.L_x_552) ;  /* 0x00000000008cb947 */ /* 0x000fea0003800000 */
[----:B------:R-:W-:Y:S02]  /*a3e0*/  ULDC UR4, c[0x0][0x2f4] ;  /* 0x0000bd0000047ab9 */ /* 0x000fe40000000800 */
[----:B------:R-:W-:Y:S02]  /*a3f0*/  ISETP.GE.AND P5, PT, R16, UR4, PT ;  /* 0x0000000410007c0c */ /* 0x000fe4000bfa6270 */
[----:B------:R-:W-:-:S11]  /*a400*/  ISETP.GE.AND P4, PT, R19, UR4, PT ;  /* 0x0000000413007c0c */ /* 0x000fd6000bf86270 */
[----:B------:R-:W4:Y:S01]  /*a410*/  @!P5 LDS.128 R12, [R29] ;  /* 0x000000001d0cd984 */ /* 0x000f220000000c00 */
[----:B---3--:R-:W-:-:S04]  /*a420*/  @!P5 LEA R34, P3, R16, R39, 0x1 ;  /* 0x000000271022d211 */ /* 0x008fc800078608ff */
[----:B--2---:R-:W-:Y:S02]  /*a430*/  @!P5 LEA.HI.X R35, R16, R40, R17, 0x1, P3 ;  /* 0x000000281023d211 */ /* 0x004fe400018f0c11 */
[----:B------:R-:W-:-:S04]  /*a440*/  @!P4 LEA R32, P3, R19, R39, 0x1 ;  /* 0x000000271320c211 */ /* 0x000fc800078608ff */
[----:B------:R-:W-:Y:S02]  /*a450*/  @!P4 LEA.HI.X R33, R19, R40, R165, 0x1, P3 ;  /* 0x000000281321c211 */ /* 0x000fe400018f0ca5 */
[----:B------:R-:W-:-:S13]  /*a460*/  ISETP.GE.AND P3, PT, R22, UR4, PT ;  /* 0x0000000416007c0c */ /* 0x000fda000bf66270 */
[----:B------:R-:W-:-:S04]  /*a470*/  @!P3 LEA R30, P6, R22, R39, 0x1 ;  /* 0x00000027161eb211 */ /* 0x000fc800078c08ff */
[----:B------:R-:W-:Y:S01]  /*a480*/  @!P3 LEA.HI.X R31, R22, R40, R176, 0x1, P6 ;  /* 0x00000028161fb211 */ /* 0x000fe200030f0cb0 */
[----:B----4-:R2:W-:Y:S01]  /*a490*/  @!P5 ST.E.128 desc[UR56][R34.64], R12 ;  /* 0x0000000c2200d985 */ /* 0x0105e2000c101d38 */
[----:B------:R-:W-:-:S13]  /*a4a0*/  ISETP.GE.AND P5, PT, R0, UR4, PT ;  /* 0x0000000400007c0c */ /* 0x000fda000bfa6270 */
[----:B------:R-:W3:Y:S01]  /*a4b0*/  @!P5 LDS.128 R12, [R28] ;  /* 0x000000001c0cd984 */ /* 0x000ee20000000c00 */
[----:B------:R-:W-:Y:S01]  /*a4c0*/  @!P5 IMAD.SHL.U32 R11, R163, 0x8, RZ ;  /* 0x00000008a30bd824 */ /* 0x000fe200078e00ff */
[----:B--2---:R-:W-:Y:S01]  /*a4d0*/  @!P5 MOV R35, R40 ;  /* 0x000000280023d202 */ /* 0x004fe20000000f00 */
[----:B------:R-:W-:-:S04]  /*a4e0*/  @!P5 IMAD.MOV.U32 R34, RZ, RZ, R39 ;  /* 0x000000ffff22d224 */ /* 0x000fc800078e0027 */
[----:B------:R-:W-:-:S05]  /*a4f0*/  @!P5 IMAD.WIDE R34, R11, 0x2, R34 ;  /* 0x000000020b22d825 */ /* 0x000fca00078e0222 */
[----:B---3--:R2:W-:Y:S01]  /*a500*/  @!P5 ST.E.128 desc[UR56][R34.64], R12 ;  /* 0x0000000c2200d985 */ /* 0x0085e2000c101d38 */
[----:B------:R-:W-:-:S13]  /*a510*/  ISETP.GE.AND P5, PT, R3, UR4, PT ;  /* 0x0000000403007c0c */ /* 0x000fda000bfa6270 */
[----:B------:R-:W3:Y:S01]  /*a520*/  @!P5 LDS.128 R12, [R29+0x3000] ;  /* 0x003000001d0cd984 */ /* 0x000ee20000000c00 */
[----:B------:R-:W-:Y:S01]  /*a530*/  @!P5 IMAD.SHL.U32 R11, R164, 0x8, RZ ;  /* 0x00000008a40bd824 */ /* 0x000fe200078e00ff */
[----:B--2---:R-:W-:Y:S01]  /*a540*/  @!P5 MOV R35, R40 ;  /* 0x000000280023d202 */ /* 0x004fe20000000f00 */
[----:B------:R-:W-:-:S04]  /*a550*/  @!P5 IMAD.MOV.U32 R34, RZ, RZ, R39 ;  /* 0x000000ffff22d224 */ /* 0x000fc800078e0027 */
[----:B------:R-:W-:-:S05]  /*a560*/  @!P5 IMAD.WIDE R34, R11, 0x2, R34 ;  /* 0x000000020b22d825 */ /* 0x000fca00078e0222 */
[----:B---3--:R2:W-:Y:S01]  /*a570*/  @!P5 ST.E.128 desc[UR56][R34.64], R12 ;  /* 0x0000000c2200d985 */ /* 0x0085e2000c101d38 */
[----:B------:R-:W-:-:S03]  /*a580*/  ISETP.GE.AND P5, PT, R23, UR4, PT ;  /* 0x0000000417007c0c */ /* 0x000fc6000bfa6270 */
[----:B------:R-:W3:Y:S10]  /*a590*/  @!P4 LDS.128 R12, [R28+0x3000] ;  /* 0x003000001c0cc984 */ /* 0x000ef40000000c00 */
[----:B--2---:R-:W-:-:S04]  /*a5a0*/  @!P5 LEA R34, P6, R23, R39, 0x1 ;  /* 0x000000271722d211 */ /* 0x004fc800078c08ff */
[----:B------:R-:W-:Y:S01]  /*a5b0*/  @!P5 LEA.HI.X R35, R23, R40, R175, 0x1, P6 ;  /* 0x000000281723d211 */ /* 0x000fe200030f0caf */
[----:B---3--:R-:W-:Y:S04]  /*a5c0*/  @!P4 ST.E.128 desc[UR56][R32.64], R12 ;  /* 0x0000000c2000c985 */ /* 0x008fe8000c101d38 */
[----:B------:R-:W2:Y:S04]  /*a5d0*/  @!P3 LDS.128 R12, [R29+0x6000] ;  /* 0x006000001d0cb984 */ /* 0x000ea80000000c00 */
[----:B--2---:R-:W-:Y:S04]  /*a5e0*/  @!P3 ST.E.128 desc[UR56][R30.64], R12 ;  /* 0x0000000c1e00b985 */ /* 0x004fe8000c101d38 */
[----:B------:R-:W2:Y:S04]  /*a5f0*/  @!P5 LDS.128 R12, [R28+0x6000] ;  /* 0x006000001c0cd984 */ /* 0x000ea80000000c00 */
[----:B--2---:R4:W-:Y:S02]  /*a600*/  @!P5 ST.E.128 desc[UR56][R34.64], R12 ;  /* 0x0000000c2200d985 */ /* 0x0049e4000c101d38 */
.L_x_552:
[----:B------:R-:W-:Y:S05]  /*a610*/  BSYNC B1 ;  /* 0x0000000000017941 */ /* 0x000fea0003800000 */
.L_x_551:
[----:B------:R-:W-:-:S03]  /*a620*/  UMOV UR4, 0xffffffff ;  /* 0xffffffff00047882 */ /* 0x000fc60000000000 */
[----:B------:R-:W-:Y:S05]  /*a630*/  BRA.DIV UR4, `(.L_x_553) ;  /* 0x0000017204187947 */ /* 0x000fea000b800000 */
[----:B--2---:R2:W0:Y:S04]  /*a640*/  SHFL.IDX PT, R40, R37, 0x1, 0x1c1f ;  /* 0x003c1f0025287f89 */ /* 0x00442800000e0000 */
[----:B---3--:R2:W3:Y:S02]  /*a650*/  SHFL.IDX PT, R39, R36, 0x1, 0x1c1f ;  /* 0x003c1f0024277f89 */ /* 0x0084e400000e0000 */
.L_x_817:
[----:B------:R-:W-:-:S13]  /*a660*/  ISETP.GE.AND P3, PT, R38, 0x41, PT ;  /* 0x000000412600780c */ /* 0x000fda0003f66270 */
[----:B------:R-:W-:Y:S05]  /*a670*/  @!P3 BRA `(.L_x_493) ;  /* 0x00000000008cb947 */ /* 0x000fea0003800000 */
[----:B------:R-:W-:Y:S02]  /*a680*/  ULDC UR4, c[0x0][0x2f4] ;  /* 0x0000bd0000047ab9 */ /* 0x000fe40000000800 */
[----:B------:R-:W-:Y:S02]  /*a690*/  ISETP.GE.AND P5, PT, R16, UR4, PT ;  /* 0x0000000410007c0c */ /* 0x000fe4000bfa6270 */
[----:B------:R-:W-:-:S11]  /*a6a0*/  ISETP.GE.AND P4, PT, R19, UR4, PT ;  /* 0x0000000413007c0c */ /* 0x000fd6000bf86270 */
[----:B----4-:R-:W4:Y:S01]  /*a6b0*/  @!P5 LDS.128 R12, [R29+0x2000] ;  /* 0x002000001d0cd984 */ /* 0x010f220000000c00 */
[----:B---3--:R-:W-:-:S04]  /*a6c0*/  @!P5 LEA R34, P3, R16, R39, 0x1 ;  /* 0x000000271022d211 */ /* 0x008fc800078608ff */
[----:B0-----:R-:W-:Y:S02]  /*a6d0*/  @!P5 LEA.HI.X R35, R16, R40, R17, 0x1, P3 ;  /* 0x000000281023d211 */ /* 0x001fe400018f0c11 */
[----:B------:R-:W-:-:S04]  /*a6e0*/  @!P4 LEA R32, P3, R19, R39, 0x1 ;  /* 0x000000271320c211 */ /* 0x000fc800078608ff */
[----:B------:R-:W-:Y:S02]  /*a6f0*/  @!P4 LEA.HI.X R33, R19, R40, R165, 0x1, P3 ;  /* 0x000000281321c211 */ /* 0x000fe400018f0ca5 */
[----:B------:R-:W-:-:S13]  /*a700*/  ISETP.GE.AND P3, PT, R22, UR4, PT ;  /* 0x0000000416007c0c */ /* 0x000fda000bf66270 */
[----:B------:R-:W-:-:S04]  /*a710*/  @!P3 LEA R30, P6, R22, R39, 0x1 ;  /* 0x00000027161eb211 */ /* 0x000fc800078c08ff */
[----:B------:R-:W-:Y:S01]  /*a720*/  @!P3 LEA.HI.X R31, R22, R40, R176, 0x1, P6 ;  /* 0x00000028161fb211 */ /* 0x000fe200030f0cb0 */
[----:B----4-:R0:W-:Y:S01]  /*a730*/  @!P5 ST.E.128 desc[UR56][R34.64], R12 ;  /* 0x0000000c2200d985 */ /* 0x0101e2000c101d38 */
[----:B------:R-:W-:-:S13]  /*a740*/  ISETP.GE.AND P5, PT, R0, UR4, PT ;  /* 0x0000000400007c0c */ /* 0x000fda000bfa6270 */
[----:B------:R-:W3:Y:S01]  /*a750*/  @!P5 LDS.128 R12, [R28+0x2000] ;  /* 0x002000001c0cd984 */ /* 0x000ee20000000c00 */
[----:B------:R-:W-:Y:S01]  /*a760*/  @!P5 IMAD.SHL.U32 R11, R163, 0x8, RZ ;  /* 0x00000008a30bd824 */ /* 0x000fe200078e00ff */
[----:B0-----:R-:W-:Y:S01]  /*a770*/  @!P5 MOV R35, R40 ;  /* 0x000000280023d202 */ /* 0x001fe20000000f00 */
[----:B------:R-:W-:-:S04]  /*a780*/  @!P5 IMAD.MOV.U32 R34, RZ, RZ, R39 ;  /* 0x000000ffff22d224 */ /* 0x000fc800078e0027 */
[----:B------:R-:W-:-:S05]  /*a790*/  @!P5 IMAD.WIDE R34, R11, 0x2, R34 ;  /* 0x000000020b22d825 */ /* 0x000fca00078e0222 */
[----:B---3--:R0:W-:Y:S01]  /*a7a0*/  @!P5 ST.E.128 desc[UR56][R34.64], R12 ;  /* 0x0000000c2200d985 */ /* 0x0081e2000c101d38 */
[----:B------:R-:W-:-:S13]  /*a7b0*/  ISETP.GE.AND P5, PT, R3, UR4, PT ;  /* 0x0000000403007c0c */ /* 0x000fda000bfa6270 */
[----:B------:R-:W3:Y:S01]  /*a7c0*/  @!P5 LDS.128 R12, [R29+0x5000] ;  /* 0x005000001d0cd984 */ /* 0x000ee20000000c00 */
[----:B------:R-:W-:Y:S01]  /*a7d0*/  @!P5 IMAD.SHL.U32 R11, R164, 0x8, RZ ;  /* 0x00000008a40bd824 */ /* 0x000fe200078e00ff */
[----:B0-----:R-:W-:Y:S01]  /*a7e0*/  @!P5 MOV R35, R40 ;  /* 0x000000280023d202 */ /* 0x001fe20000000f00 */
[----:B------:R-:W-:-:S04]  /*a7f0*/  @!P5 IMAD.MOV.U32 R34, RZ, RZ, R39 ;  /* 0x000000ffff22d224 */ /* 0x000fc800078e0027 */
[----:B------:R-:W-:-:S05]  /*a800*/  @!P5 IMAD.WIDE R34, R11, 0x2, R34 ;  /* 0x000000020b22d825 */ /* 0x000fca00078e0222 */
[----:B---3--:R0:W-:Y:S01]  /*a810*/  @!P5 ST.E.128 desc[UR56][R34.64], R12 ;  /* 0x0000000c2200d985 */ /* 0x0081e2000c101d38 */
[----:B------:R-:W-:-:S03]  /*a820*/  ISETP.GE.AND P5, PT, R23, UR4, PT ;  /* 0x0000000417007c0c */ /* 0x000fc6000bfa6270 */
[----:B------:R-:W3:Y:S10]  /*a830*/  @!P4 LDS.128 R12, [R28+0x5000] ;  /* 0x005000001c0cc984 */ /* 0x000ef40000000c00 */
[----:B0-----:R-:W-:-:S04]  /*a840*/  @!P5 LEA R34, P6, R23, R39, 0x1 ;  /* 0x000000271722d211 */ /* 0x001fc800078c08ff */
[----:B------:R-:W-:Y:S01]  /*a850*/  @!P5 LEA.HI.X R35, R23, R40, R175, 0x1, P6 ;  /* 0x000000281723d211 */ /* 0x000fe200030f0caf */
[----:B---3--:R-:W-:Y:S04]  /*a860*/  @!P4 ST.E.128 desc[UR56][R32.64], R12 ;  /* 0x0000000c2000c985 */ /* 0x008fe8000c101d38 */
[----:B------:R-:W0:Y:S04]  /*a870*/  @!P3 LDS.128 R12, [R29+0x8000] ;  /* 0x008000001d0cb984 */ /* 0x000e280000000c00 */
[----:B0-----:R-:W-:Y:S04]  /*a880*/  @!P3 ST.E.128 desc[UR56][R30.64], R12 ;  /* 0x0000000c1e00b985 */ /* 0x001fe8000c101d38 */
[----:B------:R-:W0:Y:S04]  /*a890*/  @!P5 LDS.128 R12, [R28+0x8000] ;  /* 0x008000001c0cd984 */ /* 0x000e280000000c00 */
[----:B0-----:R0:W-:Y:S02]  /*a8a0*/  @!P5 ST.E.128 desc[UR56][R34.64], R12 ;  /* 0x0000000c2200d985 */ /* 0x0011e4000c101d38 */
.L_x_493:
[----:B------:R-:W-:Y:S05]  /*a8b0*/  BSYNC B0 ;  /* 0x0000000000007941 */ /* 0x000fea0003800000 */
.L_x_457:
[----:B---3--:R-:W3:Y:S01]  /*a8c0*/  S2R R11, SR_TID.X ;  /* 0x00000000000b7919 */ /* 0x008ee20000002100 */
[----:B------:R-:W-:Y:S01]  /*a8d0*/  @!PT LDS RZ, [RZ] ;  /* 0x00000000fffff984 */ /* 0x000fe20000000800 */
[----:B------:R-:W-:Y:S01]  /*a8e0*/  @!PT LDS RZ, [RZ] ;  /* 0x00000000fffff984 */ /* 0x000fe20000000800 */
[----:B------:R-:W-:Y:S01]  /*a8f0*/  @!PT LDS RZ, [RZ] ;  /* 0x00000000fffff984 */ /* 0x000fe20000000800 */
[----:B------:R-:W-:Y:S01]  /*a900*/  @!PT LDS RZ, [RZ] ;  /* 0x00000000fffff984 */ /* 0x000fe20000000800 */
[----:B------:R5:W-:Y:S06]  /*a910*/  MEMBAR.ALL.CTA ;  /* 0x0000000000007992 */ /* 0x000bec0000008000 */
[----:B-----5:R-:W5:Y:S01]  /*a920*/  FENCE.VIEW.ASYNC.S ;  /* 0x00000000000073c6 */ /* 0x020f620000000000 */
[----:B------:R-:W-:Y:S05]  /*a930*/  WARPSYNC.ALL ;  /* 0x0000000000007948 */ /* 0x000fea0003800000 */
[----:B------:R-:W-:Y:S01]  /*a940*/  BSSY B0, `(.L_x_554) ;  /* 0x0000009000007945 */ /* 0x000fe20003800000 */
[----:B---3--:R-:W-:Y:S01]  /*a950*/  LOP3.LUT R11, R11, 0x7f, RZ, 0xc0, !PT ;  /* 0x0000007f0b0b7812 */ /* 0x008fe200078ec0ff */
[----:B-----5:R3:W-:Y:S03]  /*a960*/  BAR.SYNC.DEFER_BLOCKING R218, 0x80 ;  /* 0x000200da0000751d */ /* 0x0207e60000010000 */
[----:B------:R-:W-:-:S13]  /*a970*/  ISETP.NE.AND P3, PT, R11, RZ, PT ;  /* 0x000000ff0b00720c */ /* 0x000fda0003f65270 */
[----:B------:R-:W-:-:S05]  /*a980*/  @!P3 VIADD R11, R85, 0x2a8a0 ;  /* 0x0002a8a0550bb836 */ /* 0x000fca0000000000 */
[----:B------:R-:W-:-:S04]  /*a990*/  @!P3 PRMT R11, RZ, 0x654, R11 ;  /* 0x00000654ff0bb816 */ /* 0x000fc8000000000b */
[----:B------:R3:W-:Y:S01]  /*a9a0*/  @!P3 SYNCS.ARRIVE.TRANS64.RED.A1T0 RZ, [R11+URZ], RZ ;  /* 0x000000ff0bffb9a7 */ /* 0x0007e2000810043f */
[----:B------:R-:W-:Y:S05]  /*a9b0*/  @!P2 BRA `(.L_x_555) ;  /* 0x000000000004a947 */ /* 0x000fea0003800000 */
[----:B------:R-:W-:Y:S01]  /*a9c0*/  BPT.TRAP 0x1 ;  /* 0x000000040000795c */ /* 0x000fe20000300000 */
.L_x_555:
[----:B------:R-:W-:Y:S05]  /*a9d0*/  BSYNC B0 ;  /* 0x0000000000007941 */ /* 0x000fea0003800000 */
.L_x_554:
[----:B------:R-:W5:Y:S01]  /*a9e0*/  SYNCS.PHASECHK.TRANS64.TRYWAIT P2, [R85+URZ+0x2a8b0], R86 ;  /* 0x02a8b056550075a7 */ /* 0x000f62000804017f */
[----:B------:R-:W-:Y:S04]  /*a9f0*/  BSSY B0, `(.L_x_556) ;  /* 0x0000002000007945 */ /* 0x000fe80003800000 */
[----:B-----5:R-:W-:Y:S05]  /*aa00*/  @!P2 BRA `(.L_x_557) ;  /* 0x0000016c0070a947 */ /* 0x020fea0003800000 */
.L_x_818:
[----:B------:R-:W-:Y:S05]  /*aa10*/  BSYNC B0 ;  /* 0x0000000000007941 */ /* 0x000fea0003800000 */
.L_x_556:
[----:B------:R-:W-:Y:S01]  /*aa20*/  ULDC.64 UR4, c[0x0][0x328] ;  /* 0x0000ca0000047ab9 */ /* 0x000fe20000000a00 */
[----:B------:R-:W-:Y:S01]  /*aa30*/  ULDC.64 UR6, c[0x0][0x318] ;  /* 0x0000c60000067ab9 */ /* 0x000fe20000000a00 */
[----:B------:R-:W-:Y:S01]  /*aa40*/  IMAD R82, R82, UR4, RZ ;  /* 0x0000000452527c24 */ /* 0x000fe2000f8e02ff */
[----:B------:R-:W-:Y:S01]  /*aa50*/  BSSY B0, `(.L_x_558) ;  /* 0x000002b000007945 */ /* 0x000fe20003800000 */
[----:B0-2-4-:R-:W-:-:S04]  /*aa60*/  IMAD.WIDE.U32 R12, R81, UR4, RZ ;  /* 0x00000004510c7c25 */ /* 0x015fc8000f8e00ff */
[----:B------:R-:W-:Y:S01]  /*aa70*/  IMAD R81, R81, UR5, R82 ;  /* 0x0000000551517c24 */ /* 0x000fe2000f8e0252 */
[----:B------:R-:W-:Y:S01]  /*aa80*/  ULDC.64 UR4, c[0x0][0x338] ;  /* 0x0000ce0000047ab9 */ /* 0x000fe20000000a00 */
[----:B------:R-:W-:Y:S02]  /*aa90*/  IMAD.IADD R84, R84, 0x1, -R166 ;  /* 0x0000000154547824 */ /* 0x000fe400078e0aa6 */
[----:B------:R-:W-:Y:S02]  /*aaa0*/  IMAD R83, R83, UR4, RZ ;  /* 0x0000000453537c24 */ /* 0x000fe4000f8e02ff */
[----:B------:R-:W-:Y:S02]  /*aab0*/  IMAD.IADD R13, R13, 0x1, R81 ;  /* 0x000000010d0d7824 */ /* 0x000fe400078e0251 */
[C---:B------:R-:W-:Y:S02]  /*aac0*/  IMAD R83, R80.reuse, UR5, R83 ;  /* 0x0000000550537c24 */ /* 0x040fe4000f8e0253 */
[----:B------:R-:W-:Y:S01]  /*aad0*/  IMAD.WIDE.U32 R12, R80, UR4, R12 ;  /* 0x00000004500c7c25 */ /* 0x000fe2000f8e000c */
[----:B------:R-:W-:-:S03]  /*aae0*/  ULDC.64 UR4, c[0x0][0x330] ;  /* 0x0000cc0000047ab9 */ /* 0x000fc60000000a00 */
[----:B------:R-:W-:Y:S01]  /*aaf0*/  IMAD R34, R18, 0x3000, R4 ;  /* 0x0000300012227824 */ /* 0x000fe200078e0204 */
[----:B------:R-:W-:-:S03]  /*ab00*/  IADD3 R13, R13, R83, RZ ;  /* 0x000000530d0d7210 */ /* 0x000fc60007ffe0ff */
[----:B------:R-:W-:-:S04]  /*ab10*/  IMAD.WIDE.U32 R12, R162, UR4, R12 ;  /* 0x00000004a20c7c25 */ /* 0x000fc8000f8e000c */
[----:B---3--:R-:W-:Y:S01]  /*ab20*/  IMAD R11, R162, UR5, R13 ;  /* 0x00000005a20b7c24 */ /* 0x008fe2000f8e020d */
[----:B------:R-:W-:-:S04]  /*ab30*/  LEA R35, P2, R12, UR6, 0x1 ;  /* 0x000000060c237c11 */ /* 0x000fc8000f8408ff */
[----:B------:R-:W-:Y:S01]  /*ab40*/  LEA.HI.X R36, R12, UR7, R11, 0x1, P2 ;  /* 0x000000070c247c11 */ /* 0x000fe200090f0c0b */
[----:B------:R-:W-:Y:S01]  /*ab50*/  IMAD.IADD R11, R127, 0x1, R34 ;  /* 0x000000017f0b7824 */ /* 0x000fe200078e0222 */
[----:B------:R-:W-:Y:S01]  /*ab60*/  ISETP.GE.AND P2, PT, R84, 0x1, PT ;  /* 0x000000015400780c */ /* 0x000fe20003f46270 */
[----:B-1----:R0:W1:Y:S01]  /*ab70*/  SHFL.IDX PT, R30, R35, RZ, 0x1c1f ;  /* 0x001c1fff231e7589 */ /* 0x00206200000e0000 */
[----:B------:R-:W-:Y:S01]  /*ab80*/  LEA R34, R34, R122, 0x1 ;  /* 0x0000007a22227211 */ /* 0x000fe200078e08ff */
[----:B------:R-:W-:Y:S02]  /*ab90*/  IMAD R11, R11, 0x2, R122 ;  /* 0x000000020b0b7824 */ /* 0x000fe400078e027a */
[----:B------:R0:W2:Y:S08]  /*aba0*/  SHFL.IDX PT, R31, R36, RZ, 0x1c1f ;  /* 0x001c1fff241f7589 */ /* 0x0000b000000e0000 */
[----:B0-----:R-:W-:Y:S05]  /*abb0*/  @!P2 BRA `(.L_x_559) ;  /* 0x000000000050a947 */ /* 0x001fea0003800000 */
[----:B------:R-:W-:-:S13]  /*abc0*/  ISETP.NE.AND P2, PT, R5, RZ, PT ;  /* 0x000000ff0500720c */ /* 0x000fda0003f45270 */
[----:B------:R-:W0:Y:S01]  /*abd0*/  @P2 LDS.128 R12, [R34] ;  /* 0x00000000220c2984 */ /* 0x000e220000000c00 */
[----:B-1----:R-:W-:-:S04]  /*abe0*/  @P2 LEA R32, P4, R16, R30, 0x1 ;  /* 0x0000001e10202211 */ /* 0x002fc800078808ff */
[----:B--2---:R-:W-:Y:S02]  /*abf0*/  @P2 LEA.HI.X R33, R16, R31, R17, 0x1, P4 ;  /* 0x0000001f10212211 */ /* 0x004fe400020f0c11 */
[----:B------:R-:W-:-:S13]  /*ac00*/  ISETP.NE.AND P4, PT, R21, RZ, PT ;  /* 0x000000ff1500720c */ /* 0x000fda0003f85270 */
[----:B------:R-:W-:-:S04]  /*ac10*/  @P4 LEA R28, P5, R19, R30, 0x1 ;  /* 0x0000001e131c4211 */ /* 0x000fc800078a08ff */
[----:B------:R-:W-:Y:S01]  /*ac20*/  @P4 LEA.HI.X R29, R19, R31, R165, 0x1, P5 ;  /* 0x0000001f131d4211 */ /* 0x000fe200028f0ca5 */
[----:B0-----:R0:W-:Y:S01]  /*ac30*/  @P2 ST.E.128 desc[UR56][R32.64], R12 ;  /* 0x0000000c20002985 */ /* 0x0011e2000c101d38 */
[----:B------:R-:W-:-:S13]  /*ac40*/  ISETP.NE.AND P2, PT, R10, RZ, PT ;  /* 0x000000ff0a00720c */ /* 0x000fda0003f45270 */
[----:B------:R-:W1:Y:S01]  /*ac50*/  @P2 LDS.128 R12, [R11] ;  /* 0x000000000b0c2984 */ /* 0x000e620000000c00 */
[----:B------:R-:W-:-:S04]  /*ac60*/  @P2 IMAD.SHL.U32 R37, R163, 0x8, RZ ;  /* 0x00000008a3252824 */ /* 0x000fc800078e00ff */
[----:B0-----:R-:W-:-:S05]  /*ac70*/  @P2 IMAD.WIDE R32, R37, 0x2, R30 ;  /* 0x0000000225202825 */ /* 0x001fca00078e021e */
[----:B-1----:R-:W-:Y:S01]  /*ac80*/  @P2 ST.E.128 desc[UR56][R32.64], R12 ;  /* 0x0000000c20002985 */ /* 0x002fe2000c101d38 */
[----:B------:R-:W-:-:S13]  /*ac90*/  ISETP.NE.AND P2, PT, R20, RZ, PT ;  /* 0x000000ff1400720c */ /* 0x000fda0003f45270 */
[----:B------:R-:W0:Y:S01]  /*aca0*/  @P2 LDS.128 R12, [R34+0x3000] ;  /* 0x00300000220c2984 */ /* 0x000e220000000c00 */
[----:B------:R-:W-:-:S05]  /*acb0*/  @P2 SHF.L.U32 R37, R164, 0x3, RZ ;  /* 0x00000003a4252819 */ /* 0x000fca00000006ff */
[----:B------:R-:W-:-:S05]  /*acc0*/  @P2 IMAD.WIDE R30, R37, 0x2, R30 ;  /* 0x00000002251e2825 */ /* 0x000fca00078e021e */
[----:B0-----:R-:W-:Y:S04]  /*acd0*/  @P2 ST.E.128 desc[UR56][R30.64], R12 ;  /* 0x0000000c1e002985 */ /* 0x001fe8000c101d38 */
[----:B------:R-:W0:Y:S04]  /*ace0*/  @P4 LDS.128 R12, [R11+0x3000] ;  /* 0x003000000b0c4984 */ /* 0x000e280000000c00 */
[----:B0-----:R0:W-:Y:S02]  /*acf0*/  @P4 ST.E.128 desc[UR56][R28.64], R12 ;  /* 0x0000000c1c004985 */ /* 0x0011e4000c101d38 */
.L_x_559:
[----:B------:R-:W-:Y:S05]  /*ad00*/  BSYNC B0 ;  /* 0x0000000000007941 */ /* 0x000fea0003800000 */
.L_x_558:
[----:B------:R-:W-:Y:S01]  /*ad10*/  ISETP.GE.AND P2, PT, R84, 0x41, PT ;  /* 0x000000415400780c */ /* 0x000fe20003f46270 */
[----:B--2---:R2:W3:Y:S01]  /*ad20*/  SHFL.IDX PT, R31, R36, 0x1, 0x1c1f ;  /* 0x003c1f00241f7f89 */ /* 0x0044e200000e0000 */
[----:B------:R-:W-:Y:S03]  /*ad30*/  BSSY B0, `(.L_x_560) ;  /* 0x0000017000007945 */ /* 0x000fe60003800000 */
[----:B-1----:R2:W1:Y:S08]  /*ad40*/  SHFL.IDX PT, R30, R35, 0x1, 0x1c1f ;  /* 0x003c1f00231e7f89 */ /* 0x00247000000e0000 */
[----:B--2---:R-:W-:Y:S05]  /*ad50*/  @!P2 BRA `(.L_x_561) ;  /* 0x000000000050a947 */ /* 0x004fea0003800000 */
[----:B------:R-:W-:-:S13]  /*ad60*/  ISETP.NE.AND P2, PT, R5, RZ, PT ;  /* 0x000000ff0500720c */ /* 0x000fda0003f45270 */
[----:B0-----:R-:W0:Y:S01]  /*ad70*/  @P2 LDS.128 R12, [R34+0x2000] ;  /* 0x00200000220c2984 */ /* 0x001e220000000c00 */
[----:B-1----:R-:W-:-:S04]  /*ad80*/  @P2 LEA R32, P4, R16, R30, 0x1 ;  /* 0x0000001e10202211 */ /* 0x002fc800078808ff */
[----:B---3--:R-:W-:Y:S02]  /*ad90*/  @P2 LEA.HI.X R33, R16, R31, R17, 0x1, P4 ;  /* 0x0000001f10212211 */ /* 0x008fe400020f0c11 */
[----:B------:R-:W-:-:S13]  /*ada0*/  ISETP.NE.AND P4, PT, R21, RZ, PT ;  /* 0x000000ff1500720c */ /* 0x000fda0003f85270 */
[----:B------:R-:W-:-:S04]  /*adb0*/  @P4 LEA R28, P5, R19, R30, 0x1 ;  /* 0x0000001e131c4211 */ /* 0x000fc800078a08ff */
[----:B------:R-:W-:Y:S01]  /*adc0*/  @P4 LEA.HI.X R29, R19, R31, R165, 0x1, P5 ;  /* 0x0000001f131d4211 */ /* 0x000fe200028f0ca5 */
[----:B0-----:R0:W-:Y:S01]  /*add0*/  @P2 ST.E.128 desc[UR56][R32.64], R12 ;  /* 0x0000000c20002985 */ /* 0x0011e2000c101d38 */
[----:B------:R-:W-:-:S13]  /*ade0*/  ISETP.NE.AND P2, PT, R10, RZ, PT ;  /* 0x000000ff0a00720c */ /* 0x000fda0003f45270 */
[----:B------:R-:W1:Y:S01]  /*adf0*/  @P2 LDS.128 R12, [R11+0x2000] ;  /* 0x002000000b0c2984 */ /* 0x000e620000000c00 */
[----:B------:R-:W-:-:S04]  /*ae00*/  @P2 IMAD.SHL.U32 R35, R163, 0x8, RZ ;  /* 0x00000008a3232824 */ /* 0x000fc800078e00ff */
[----:B0-----:R-:W-:-:S05]  /*ae10*/  @P2 IMAD.WIDE R32, R35, 0x2, R30 ;  /* 0x0000000223202825 */ /* 0x001fca00078e021e */
[----:B-1----:R-:W-:Y:S01]  /*ae20*/  @P2 ST.E.128 desc[UR56][R32.64], R12 ;  /* 0x0000000c20002985 */ /* 0x002fe2000c101d38 */
[----:B------:R-:W-:-:S13]  /*ae30*/  ISETP.NE.AND P2, PT, R20, RZ, PT ;  /* 0x000000ff1400720c */ /* 0x000fda0003f45270 */
[----:B------:R-:W0:Y:S01]  /*ae40*/  @P2 LDS.128 R12, [R34+0x5000] ;  /* 0x00500000220c2984 */ /* 0x000e220000000c00 */
[----:B------:R-:W-:-:S04]  /*ae50*/  @P2 IMAD.SHL.U32 R35, R164, 0x8, RZ ;  /* 0x00000008a4232824 */ /* 0x000fc800078e00ff */
[----:B------:R-:W-:-:S05]  /*ae60*/  @P2 IMAD.WIDE R30, R35, 0x2, R30 ;  /* 0x00000002231e2825 */ /* 0x000fca00078e021e */
[----:B0-----:R-:W-:Y:S04]  /*ae70*/  @P2 ST.E.128 desc[UR56][R30.64], R12 ;  /* 0x0000000c1e002985 */ /* 0x001fe8000c101d38 */
[----:B------:R-:W0:Y:S04]  /*ae80*/  @P4 LDS.128 R12, [R11+0x5000] ;  /* 0x005000000b0c4984 */ /* 0x000e280000000c00 */
[----:B0-----:R2:W-:Y:S02]  /*ae90*/  @P4 ST.E.128 desc[UR56][R28.64], R12 ;  /* 0x0000000c1c004985 */ /* 0x0015e4000c101d38 */
.L_x_561:
[----:B------:R-:W-:Y:S05]  /*aea0*/  BSYNC B0 ;  /* 0x0000000000007941 */ /* 0x000fea0003800000 */
.L_x_560:
[----:B------:R-:W4:Y:S01]  /*aeb0*/  LDL R11, [R1+0x38] ;  /* 0x00003800010b7983 */ /* 0x000f220000100800 */
[----:B------:R-:W-:Y:S01]  /*aec0*/  @!P3 IADD3 R85, R85, 0x2a8c0, RZ ;  /* 0x0002a8c05555b810 */ /* 0x000fe20007ffe0ff */
[----:B------:R-:W-:Y:S01]  /*aed0*/  VIADD R18, R18, 0x1 ;  /* 0x0000000112127836 */ /* 0x000fe20000000000 */
[----:B------:R-:W-:Y:S01]  /*aee0*/  PLOP3.LUT P2, PT, PT, PT, PT, 0x8, 0x0 ;  /* 0x000000000000781c */ /* 0x000fe20003f4e170 */
[----:B------:R-:W-:Y:S01]  /*aef0*/  @!PT LDS RZ, [RZ] ;  /* 0x00000000fffff984 */ /* 0x000fe20000000800 */
[----:B------:R-:W-:Y:S01]  /*af00*/  @!PT LDS RZ, [RZ] ;  /* 0x00000000fffff984 */ /* 0x000fe20000000800 */
[----:B------:R-:W-:Y:S01]  /*af10*/  @!PT LDS RZ, [RZ] ;  /* 0x00000000fffff984 */ /* 0x000fe20000000800 */
[----:B------:R-:W-:Y:S01]  /*af20*/  @!PT LDS RZ, [RZ] ;  /* 0x00000000fffff984 */ /* 0x000fe20000000800 */
[----:B------:R5:W-:Y:S06]  /*af30*/  MEMBAR.ALL.CTA ;  /* 0x0000000000007992 */ /* 0x000bec0000008000 */
[----:B-----5:R-:W5:Y:S01]  /*af40*/  FENCE.VIEW.ASYNC.S ;  /* 0x00000000000073c6 */ /* 0x020f620000000000 */
[----:B------:R-:W-:Y:S01]  /*af50*/  @!P3 PRMT R85, RZ, 0x654, R85 ;  /* 0x00000654ff55b816 */ /* 0x000fe20000000055 */
[----:B-----5:R0:W-:Y:S06]  /*af60*/  BAR.SYNC.DEFER_BLOCKING R218, 0x80 ;  /* 0x000200da0000751d */ /* 0x0201ec0000010000 */
[----:B------:R1:W-:Y:S01]  /*af70*/  @!P3 SYNCS.ARRIVE.TRANS64.RED.A1T0 RZ, [R85+URZ], RZ ;  /* 0x000000ff55ffb9a7 */ /* 0x0003e2000810043f */
[----:B------:R-:W-:-:S04]  /*af80*/  ISETP.NE.AND P3, PT, R18, 0x2, PT ;  /* 0x000000021200780c */ /* 0x000fc80003f65270 */
[----:B0-2---:R-:W-:Y:S02]  /*af90*/  SEL R12, RZ, 0x1, P3 ;  /* 0x00000001ff0c7807 */ /* 0x005fe40001800000 */
[----:B------:R-:W-:Y:S02]  /*afa0*/  SEL R18, R18, RZ, P3 ;  /* 0x000000ff12127207 */ /* 0x000fe40001800000 */
[----:B------:R-:W-:Y:S02]  /*afb0*/  LOP3.LUT R167, R167, R12, RZ, 0x3c, !PT ;  /* 0x0000000ca7a77212 */ /* 0x000fe400078e3cff */
[----:B----4-:R-:W-:-:S13]  /*afc0*/  LOP3.LUT P4, RZ, R11, 0x2, RZ, 0xc0, !PT ;  /* 0x000000020bff7812 */ /* 0x010fda000788c0ff */
[----:B-1----:R-:W-:Y:S05]  /*afd0*/  @P4 BRA `(.L_x_562) ;  /* 0xffffff7800cc4947 */ /* 0x002fea000383ffff */
.L_x_452:
[----:B------:R-:W-:Y:S01]  /*afe0*/  BSSY B0, `(.L_x_563) ;  /* 0x0000005000007945 */ /* 0x000fe20003800000 */
[----:B------:R-:W-:-:S03]  /*aff0*/  IMAD.MOV.U32 R3, RZ, RZ, RZ ;  /* 0x000000ffff037224 */ /* 0x000fc600078e00ff */
[----:B------:R-:W-:Y:S05]  /*b000*/  @P2 BRA `(.L_x_564) ;  /* 0x0000000000082947 */ /* 0x000fea0003800000 */
[----:B------:R-:W1:Y:S02]  /*b010*/  FENCE.VIEW.ASYNC.G ;  /* 0x00000000000073c6 */ /* 0x000e640000000100 */
[----:B-1----:R-:W-:Y:S06]  /*b020*/  BAR.ARV 0xc, 0x180 ;  /* 0x0306000000007b1d */ /* 0x002fec0000002000 */
.L_x_564:
[----:B------:R-:W-:Y:S05]  /*b030*/  BSYNC B0 ;  /* 0x0000000000007941 */ /* 0x000fea0003800000 */
.L_x_563:
[----:B------:R-:W2:Y:S01]  /*b040*/  LDL R0, [R1+0x38] ;  /* 0x0000380001007983 */ /* 0x000ea20000100800 */
[----:B------:R-:W-:Y:S01]  /*b050*/  BSSY B0, `(.L_x_565) ;  /* 0x0000020000007945 */ /* 0x000fe20003800000 */
[----:B--2---:R-:W-:-:S13]  /*b060*/  LOP3.LUT P0, RZ, R0, 0x4, RZ, 0xc0, !PT ;  /* 0x0000000400ff7812 */ /* 0x004fda000780c0ff */
        /* <DEDUP_REMOVED lines=12> */
[----:B0-----:R-:W-:Y:S01]  /*b130*/  IADD3 R4, R3, 0xffffffe, RZ ;  /* 0x0ffffffe03047810 */ /* 0x001fe20007ffe0ff */
[----:B------:R-:W-:-:S05]  /*b140*/  IMAD.MOV R3, RZ, RZ, -R10 ;  /* 0x000000ffff037224 */ /* 0x000fca00078e0a0a */
[----:B------:R0:W1:Y:S02]  /*b150*/  F2I.FTZ.U32.TRUNC.NTZ R5, R4 ;  /* 0x0000000400057305 */ /* 0x000064000021f000 */
[----:B0-----:R-:W-:Y:S01]  /*b160*/  MOV R4, RZ ;  /* 0x000000ff00047202 */ /* 0x001fe20000000f00 */
[----:B-1----:R-:W-:-:S04]  /*b170*/  IMAD.MOV R7, RZ, RZ, -R5 ;  /* 0x000000ffff077224 */ /* 0x002fc800078e0a05 */
[----:B------:R-:W-:-:S04]  /*b180*/  IMAD R7, R7, R6, RZ ;  /* 0x0000000607077224 */ /* 0x000fc800078e02ff */
[----:B------:R-:W-:-:S06]  /*b190*/  IMAD.HI.U32 R5, R5, R7, R4 ;  /* 0x0000000705057227 */ /* 0x000fcc00078e0004 */
        /* <DEDUP_REMOVED lines=8> */
[----:B------:R-:W-:-:S04]  /*b220*/  IMAD.MOV.U32 R3, RZ, RZ, R5 ;  /* 0x000000ffff037224 */ /* 0x000fc800078e0005 */
[----:B------:R-:W-:Y:S01]  /*b230*/  @!P2 IMAD.MOV R3, RZ, RZ, -R3 ;  /* 0x000000ffff03a224 */ /* 0x000fe200078e0a03 */
[----:B------:R-:W-:-:S07]  /*b240*/  @!P1 LOP3.LUT R3, RZ, R9, RZ, 0x33, !PT ;  /* 0x00000009ff039212 */ /* 0x000fce00078e33ff */
.L_x_566:
[----:B------:R-:W-:Y:S05]  /*b250*/  BSYNC B0 ;  /* 0x0000000000007941 */ /* 0x000fea0003800000 */
.L_x_565:
[-C--:B------:R-:W-:Y:S01]  /*b260*/  IMAD R182, R200, R3.reuse, RZ ;  /* 0x00000003c8b67224 */ /* 0x080fe200078e02ff */
[----:B------:R-:W-:Y:S02]  /*b270*/  PLOP3.LUT P0, PT, PT, PT, PT, 0x80, 0x0 ;  /* 0x000000000000781c */ /* 0x000fe40003f0f070 */
[----:B------:R-:W-:Y:S02]  /*b280*/  CS2R R86, SRZ ;  /* 0x0000000000567805 */ /* 0x000fe4000001ff00 */
[----:B------:R-:W-:Y:S02]  /*b290*/  MOV R0, RZ ;  /* 0x000000ff00007202 */ /* 0x000fe40000000f00 */
[----:B------:R-:W-:Y:S02]  /*b2a0*/  CS2R R84, SRZ ;  /* 0x0000000000547805 */ /* 0x000fe4000001ff00 */
[----:B------:R-:W-:Y:S01]  /*b2b0*/  VIADDMNMX R72, R182, R3, R142, PT ;  /* 0x00000003b6487246 */ /* 0x000fe2000380018e */
[----:B------:R-:W-:Y:S01]  /*b2c0*/  IMAD.MOV.U32 R3, RZ, RZ, RZ ;  /* 0x000000ffff037224 */ /* 0x000fe200078e00ff */
[----:B------:R-:W-:-:S02]  /*b2d0*/  CS2R R82, SRZ ;  /* 0x0000000000527805 */ /* 0x000fc4000001ff00 */
[----:B------:R-:W-:Y:S02]  /*b2e0*/  CS2R R80, SRZ ;  /* 0x0000000000507805 */ /* 0x000fe4000001ff00 */
[----:B------:R-:W-:Y:S02]  /*b2f0*/  ISETP.GT.AND P1, PT, R72, R182, PT ;  /* 0x000000b64800720c */ /* 0x000fe40003f24270 */
        /* <DEDUP_REMOVED lines=29> */
[----:B------:R-:W2:Y:S01]  /*b4d0*/  LDL R4, [R1+0x64] ;  /* 0x0000640001047983 */ /* 0x000ea20000100800 */
[----:B------:R-:W-:-:S06]  /*b4e0*/  ULOP3.LUT UP0, URZ, UR59, 0x1bf, URZ, 0xc0, !UPT ;  /* 0x000001bf3b3f7892 */ /* 0x000fcc000f80c03f */
[----:B------:R-:W-:Y:S01]  /*b4f0*/  PLOP3.LUT P0, PT, PT, PT, UP0, 0x80, 0x0 ;  /* 0x000000000000781c */ /* 0x000fe20003f0f008 */
[----:B--2---:R-:W1:Y:S02]  /*b500*/  SHFL.IDX PT, R0, R4, RZ, 0x1f ;  /* 0x00001fff04007589 */ /* 0x004e6400000e0000 */
[----:B-1----:R-:W-:-:S04]  /*b510*/  LEA.HI R3, R0, R0, RZ, 0x1 ;  /* 0x0000000000037211 */ /* 0x002fc800078f08ff */
[----:B------:R-:W-:-:S05]  /*b520*/  LOP3.LUT R3, R3, 0x1e, RZ, 0xc0, !PT ;  /* 0x0000001e03037812 */ /* 0x000fca00078ec0ff */
[----:B------:R-:W-:-:S05]  /*b530*/  IMAD.IADD R3, R0, 0x1, -R3 ;  /* 0x0000000100037824 */ /* 0x000fca00078e0a03 */
[----:B------:R-:W-:-:S04]  /*b540*/  LEA R3, R3, UR59, 0xd ;  /* 0x0000003b03037c11 */ /* 0x000fc8000f8e68ff */
[----:B------:R-:W-:-:S04]  /*b550*/  SHF.R.U32.HI R3, RZ, 0x4, R3 ;  /* 0x00000004ff037819 */ /* 0x000fc80000011603 */
[----:B------:R-:W-:Y:S01]  /*b560*/  LOP3.LUT R36, R3, 0x3fff, RZ, 0xc0, !PT ;  /* 0x00003fff03247812 */ /* 0x000fe200078ec0ff */
[----:B------:R-:W-:Y:S06]  /*b570*/  @!P0 BRA `(.L_x_568) ;  /* 0x0000000000408947 */ /* 0x000fec0003800000 */
        /* <DEDUP_REMOVED lines=15> */
[----:B-1-3-5:R-:W-:Y:S05]  /*b670*/  CALL.ABS.NOINC R14 ;  /* 0x000000000e007343 */ /* 0x02afea0003c00000 */
.L_x_568:
[----:B------:R-:W-:Y:S02]  /*b680*/  ULDC UR4, c[0x0][0x3f4] ;  /* 0x0000fd0000047ab9 */ /* 0x000fe40000000800 */
[----:B------:R-:W-:-:S13]  /*b690*/  ISETP.LT.AND P0, PT, RZ, UR4, PT ;  /* 0x00000004ff007c0c */ /* 0x000fda000bf01270 */
[----:B------:R-:W-:Y:S05]  /*b6a0*/  @P0 BRA `(.L_x_569) ;  /* 0x00000000003c0947 */ /* 0x000fea0003800000 */
[----:B------:R-:W-:-:S04]  /*b6b0*/  LEA.HI R0, R191, R191, RZ, 0x1 ;  /* 0x000000bfbf007211 */ /* 0x000fc800078f08ff */
[----:B------:R-:W-:-:S04]  /*b6c0*/  LOP3.LUT R0, R0, 0xfffffffe, RZ, 0xc0, !PT ;  /* 0xfffffffe00007812 */ /* 0x000fc800078ec0ff */
[----:B------:R-:W-:-:S04]  /*b6d0*/  IADD3 R0, R191, -R0, RZ ;  /* 0x80000000bf007210 */ /* 0x000fc80007ffe0ff */
[----:B------:R-:W-:-:S04]  /*b6e0*/  SHF.L.U32 R3, R0, 0x1f, RZ ;  /* 0x0000001f00037819 */ /* 0x000fc800000006ff */
[----:B------:R1:W2:Y:S03]  /*b6f0*/  SYNCS.PHASECHK.TRANS64.TRYWAIT P0, [R2+URZ+0x2a800], R3 ;  /* 0x02a80003020075a7 */ /* 0x0002a6000800017f */
[----:B--2---:R-:W-:Y:S05]  /*b700*/  @!P0 NANOSLEEP.SYNCS 0x989680 ;  /* 0x009896800000895d */ /* 0x004fea0003900000 */
[----:B------:R-:W2:Y:S01]  /*b710*/  @!P0 SYNCS.PHASECHK.TRANS64 P0, [R2+URZ+0x2a800], R3 ;  /* 0x02a80003020085a7 */ /* 0x000ea2000800007f */
[----:B------:R-:W-:Y:S04]  /*b720*/  BSSY B0, `(.L_x_570) ;  /* 0x0000006000007945 */ /* 0x000fe80003800000 */
[----:B--2---:R-:W-:Y:S05]  /*b730*/  @P0 BRA `(.L_x_571) ;  /* 0x0000000000100947 */ /* 0x004fea0003800000 */
.L_x_572:
[----:B--2---:R2:W4:Y:S02]  /*b740*/  SYNCS.PHASECHK.TRANS64.TRYWAIT P0, [R2+URZ+0x2a800], R3 ;  /* 0x02a80003020075a7 */ /* 0x004524000800017f */
[----:B----4-:R-:W-:Y:S05]  /*b750*/  @!P0 NANOSLEEP.SYNCS 0x989680 ;  /* 0x009896800000895d */ /* 0x010fea0003900000 */
[----:B------:R-:W4:Y:S02]  /*b760*/  @!P0 SYNCS.PHASECHK.TRANS64 P0, [R2+URZ+0x2a800], R3 ;  /* 0x02a80003020085a7 */ /* 0x000f24000800007f */
[----:B----4-:R-:W-:Y:S05]  /*b770*/  @!P0 BRA `(.L_x_572) ;  /* 0xfffffffc00f08947 */ /* 0x010fea000383ffff */
.L_x_571:
[----:B------:R-:W-:Y:S05]  /*b780*/  BSYNC B0 ;  /* 0x0000000000007941 */ /* 0x000fea0003800000 */
.L_x_570:
[----:B------:R-:W-:Y:S05]  /*b790*/  BRA `(.L_x_573) ;  /* 0x0000005800787947 */ /* 0x000fea0003800000 */
.L_x_569:
[----:B-----5:R-:W-:Y:S01]  /*b7a0*/  SHF.R.S32.HI R0, RZ, 0x1f, R141 ;  /* 0x0000001fff007819 */ /* 0x020fe2000001148d */
[----:B------:R-:W-:Y:S01]  /*b7b0*/  ULOP3.LUT UP0, URZ, UR59, 0x3ff, URZ, 0xc0, !UPT ;  /* 0x000003ff3b3f7892 */ /* 0x000fe2000f80c03f */
[----:B------:R-:W-:Y:S01]  /*b7c0*/  ULDC.64 UR4, c[0x0][0x3f8] ;  /* 0x0000fe0000047ab9 */ /* 0x000fe20000000a00 */
[----:B------:R-:W-:Y:S02]  /*b7d0*/  ULDC.64 UR6, c[0x0][0x408] ;  /* 0x0001020000067ab9 */ /* 0x000fe40000000a00 */
[C---:B------:R-:W-:Y:S02]  /*b7e0*/  IMAD R4, R0.reuse, UR4, RZ ;  /* 0x0000000400047c24 */ /* 0x040fe4000f8e02ff */
[----:B------:R-:W-:Y:S01]  /*b7f0*/  IMAD R0, R0, UR6, RZ ;  /* 0x0000000600007c24 */ /* 0x000fe2000f8e02ff */
[----:B------:R-:W-:Y:S01]  /*b800*/  PLOP3.LUT P2, PT, PT, PT, UP0, 0x80, 0x0 ;  /* 0x000000000000781c */ /* 0x000fe20003f4f008 */
[C---:B------:R-:W-:Y:S02]  /*b810*/  IMAD R3, R141.reuse, UR5, R4 ;  /* 0x000000058d037c24 */ /* 0x040fe4000f8e0204 */
[----:B------:R-:W-:Y:S01]  /*b820*/  IMAD.WIDE.U32 R24, R141, UR4, RZ ;  /* 0x000000048d187c25 */ /* 0x000fe2000f8e00ff */
[----:B------:R-:W-:-:S03]  /*b830*/  ULDC.64 UR4, c[0x0][0x3e8] ;  /* 0x0000fa0000047ab9 */ /* 0x000fc60000000a00 */
[C---:B------:R-:W-:Y:S01]  /*b840*/  IMAD R41, R141.reuse, UR7, R0 ;  /* 0x000000078d297c24 */ /* 0x040fe2000f8e0200 */
[----:B------:R-:W-:Y:S01]  /*b850*/  LEA R38, P0, R24, UR4, 0x1 ;  /* 0x0000000418267c11 */ /* 0x000fe2000f8008ff */
[----:B------:R-:W-:Y:S01]  /*b860*/  IMAD.WIDE.U32 R4, R141, UR6, RZ ;  /* 0x000000068d047c25 */ /* 0x000fe2000f8e00ff */
[----:B------:R-:W-:-:S03]  /*b870*/  ULDC.64 UR6, c[0x0][0x400] ;  /* 0x0001000000067ab9 */ /* 0x000fc60000000a00 */
[----:B------:R-:W-:Y:S01]  /*b880*/  IMAD.IADD R3, R3, 0x1, R25 ;  /* 0x0000000103037824 */ /* 0x000fe200078e0219 */
[----:B------:R-:W-:Y:S01]  /*b890*/  LEA R40, P1, R4, UR6, 0x1 ;  /* 0x0000000604287c11 */ /* 0x000fe2000f8208ff */
[----:B------:R-:W-:-:S03]  /*b8a0*/  IMAD.IADD R41, R41, 0x1, R5 ;  /* 0x0000000129297824 */ /* 0x000fc600078e0205 */
[----:B------:R-:W-:Y:S02]  /*b8b0*/  LEA.HI.X R24, R24, UR5, R3, 0x1, P0 ;  /* 0x0000000518187c11 */ /* 0x000fe400080f0c03 */
[----:B------:R-:W-:Y:S01]  /*b8c0*/  LEA.HI.X R41, R4, UR7, R41, 0x1, P1 ;  /* 0x0000000704297c11 */ /* 0x000fe200088f0c29 */
        /* <DEDUP_REMOVED lines=16> */
[----:B-1-3--:R-:W-:Y:S05]  /*b9d0*/  CALL.ABS.NOINC R14 ;  /* 0x000000000e007343 */ /* 0x00afea0003c00000 */
.L_x_574:
[----:B------:R-:W-:Y:S01]  /*b9e0*/  ULDC.U8 UR4, c[0x0][0x410] ;  /* 0x0001040000047ab9 */ /* 0x000fe20000000000 */
[----:B------:R-:W-:Y:S01]  /*b9f0*/  BSSY B0, `(.L_x_575) ;  /* 0x0000570000007945 */ /* 0x000fe20003800000 */
[----:B------:R-:W-:Y:S02]  /*ba00*/  ISETP.NE.AND P0, PT, RZ, UR4, PT ;  /* 0x00000004ff007c0c */ /* 0x000fe4000bf05270 */
[----:B0-----:R-:W-:-:S11]  /*ba10*/  LEA R6, R145, R166, 0x7 ;  /* 0x000000a691067211 */ /* 0x001fd600078e38ff */
[----:B------:R-:W-:Y:S05]  /*ba20*/  @!P0 BRA `(.L_x_576) ;  /* 0x0000002800ac8947 */ /* 0x000fea0003800000 */
[----:B------:R-:W-:-:S03]  /*ba30*/  UMOV UR4, 0xffffffff ;  /* 0xffffffff00047882 */ /* 0x000fc60000000000 */
[----:B------:R-:W-:Y:S05]  /*ba40*/  BRA.DIV UR4, `(.L_x_577) ;  /* 0x0000015e04747947 */ /* 0x000fea000b800000 */
[----:B------:R0:W1:Y:S04]  /*ba50*/  SHFL.IDX PT, R37, R24, RZ, 0x1c1f ;  /* 0x001c1fff18257589 */ /* 0x00006800000e0000 */
[----:B------:R-:W2:Y:S04]  /*ba60*/  SHFL.IDX PT, R38, R38, RZ, 0x1c1f ;  /* 0x001c1fff26267589 */ /* 0x000ea800000e0000 */
[----:B------:R-:W4:Y:S04]  /*ba70*/  SHFL.IDX PT, R41, R41, RZ, 0x1c1f ;  /* 0x001c1fff29297589 */ /* 0x000f2800000e0000 */
[----:B------:R-:W0:Y:S02]  /*ba80*/  SHFL.IDX PT, R40, R40, RZ, 0x1c1f ;  /* 0x001c1fff28287589 */ /* 0x000e2400000e0000 */
.L_x_824:
[----:B------:R-:W-:Y:S01]  /*ba90*/  ULDC UR4, c[0x0][0x448] ;  /* 0x0001120000047ab9 */ /* 0x000fe20000000800 */
[----:B------:R-:W-:Y:S01]  /*baa0*/  LOP3.LUT R3, R177, 0x18, R16, 0xf8, !PT ;  /* 0x00000018b1037812 */ /* 0x000fe200078ef810 */
[----:B------:R-:W-:Y:S01]  /*bab0*/  IMAD R42, R143, UR4, RZ ;  /* 0x000000048f2a7c24 */ /* 0x000fe2000f8e02ff */
[----:B------:R-:W-:Y:S01]  /*bac0*/  BSSY B1, `(.L_x_578) ;  /* 0x0000051000017945 */ /* 0x000fe20003800000 */
[----:B------:R-:W-:Y:S02]  /*bad0*/  LOP3.LUT P0, RZ, R219, 0x4, RZ, 0xc0, !PT ;  /* 0x00000004dbff7812 */ /* 0x000fe4000780c0ff */
[----:B------:R-:W-:Y:S02]  /*bae0*/  CS2R R4, SRZ ;  /* 0x0000000000047805 */ /* 0x000fe4000001ff00 */
[----:B------:R-:W-:Y:S02]  /*baf0*/  LOP3.LUT R0, R3, R178, RZ, 0x3c, !PT ;  /* 0x000000b203007212 */ /* 0x000fe400078e3cff */
[----:B------:R-:W-:-:S02]  /*bb00*/  CS2R R8, SRZ ;  /* 0x0000000000087805 */ /* 0x000fc4000001ff00 */
[----:B------:R-:W-:Y:S01]  /*bb10*/  ISETP.GE.AND P1, PT, R6, R42, PT ;  /* 0x0000002a0600720c */ /* 0x000fe20003f26270 */
[----:B------:R-:W-:Y:S01]  /*bb20*/  IMAD R42, R145, -0x80, R42 ;  /* 0xffffff80912a7824 */ /* 0x000fe200078e022a */
[----:B------:R-:W-:Y:S01]  /*bb30*/  CS2R R6, SRZ ;  /* 0x0000000000067805 */ /* 0x000fe2000001ff00 */
[----:B------:R-:W-:Y:S01]  /*bb40*/  IMAD.IADD R3, R179, 0x1, R0 ;  /* 0x00000001b3037824 */ /* 0x000fe200078e0200 */
[----:B------:R-:W-:Y:S02]  /*bb50*/  CS2R R10, SRZ ;  /* 0x00000000000a7805 */ /* 0x000fe4000001ff00 */
[----:B------:R-:W-:Y:S02]  /*bb60*/  CS2R R12, SRZ ;  /* 0x00000000000c7805 */ /* 0x000fe4000001ff00 */
[----:B------:R-:W-:Y:S01]  /*bb70*/  CS2R R14, SRZ ;  /* 0x00000000000e7805 */ /* 0x000fe2000001ff00 */
[----:B------:R-:W-:Y:S01]  /*bb80*/  IMAD R3, R3, 0x2, R2 ;  /* 0x0000000203037824 */ /* 0x000fe200078e0202 */
[----:B------:R-:W-:-:S02]  /*bb90*/  CS2R R20, SRZ ;  /* 0x0000000000147805 */ /* 0x000fc4000001ff00 */
[----:B0-----:R-:W-:Y:S02]  /*bba0*/  CS2R R24, SRZ ;  /* 0x0000000000187805 */ /* 0x001fe4000001ff00 */
[----:B------:R-:W-:Y:S02]  /*bbb0*/  CS2R R26, SRZ ;  /* 0x00000000001a7805 */ /* 0x000fe4000001ff00 */
[----:B------:R-:W-:Y:S02]  /*bbc0*/  CS2R R28, SRZ ;  /* 0x00000000001c7805 */ /* 0x000fe4000001ff00 */
[----:B---3--:R-:W-:Y:S02]  /*bbd0*/  CS2R R30, SRZ ;  /* 0x00000000001e7805 */ /* 0x008fe4000001ff00 */
[C---:B------:R-:W-:Y:S01]  /*bbe0*/  IADD3 R43, R3.reuse, 0xc400, RZ ;  /* 0x0000c400032b7810 */ /* 0x040fe20007ffe0ff */
[----:B------:R-:W-:Y:S01]  /*bbf0*/  VIADD R0, R3, 0xc440 ;  /* 0x0000c44003007836 */ /* 0x000fe20000000000 */
[----:B------:R-:W-:Y:S01]  /*bc00*/  CS2R R32, SRZ ;  /* 0x0000000000207805 */ /* 0x000fe2000001ff00 */
[----:B------:R-:W-:Y:S06]  /*bc10*/  @P1 BRA `(.L_x_579) ;  /* 0x0000000000ec1947 */ /* 0x000fec0003800000 */
[----:B------:R-:W3:Y:S01]  /*bc20*/  LDL R45, [R1+0x40] ;  /* 0x00004000012d7983 */ /* 0x000ee20000100800 */
[----:B------:R-:W-:-:S03]  /*bc30*/  ULDC UR4, c[0x0][0x3f4] ;  /* 0x0000fd0000047ab9 */ /* 0x000fc60000000800 */
[----:B------:R-:W3:Y:S01]  /*bc40*/  LDL R44, [R1+0x3c] ;  /* 0x00003c00012c7983 */ /* 0x000ee20000100800 */
[----:B------:R-:W-:Y:S02]  /*bc50*/  ISETP.GE.AND P2, PT, R160, UR4, PT ;  /* 0x00000004a0007c0c */ /* 0x000fe4000bf46270 */
[----:B------:R-:W-:Y:S02]  /*bc60*/  CS2R R20, SRZ ;  /* 0x0000000000147805 */ /* 0x000fe4000001ff00 */
[----:B------:R-:W-:Y:S02]  /*bc70*/  ISETP.GE.AND P3, PT, R170, UR4, PT ;  /* 0x00000004aa007c0c */ /* 0x000fe4000bf66270 */
[----:B------:R-:W-:Y:S02]  /*bc80*/  CS2R R4, SRZ ;  /* 0x0000000000047805 */ /* 0x000fe4000001ff00 */
[----:B------:R-:W-:Y:S02]  /*bc90*/  ISETP.GE.AND P4, PT, R169, UR4, PT ;  /* 0x00000004a9007c0c */ /* 0x000fe4000bf86270 */
[----:B------:R-:W-:-:S03]  /*bca0*/  CS2R R24, SRZ ;  /* 0x0000000000187805 */ /* 0x000fc6000001ff00 */
[----:B-1----:R-:W-:Y:S01]  /*bcb0*/  @!P2 MOV R9, R37 ;  /* 0x000000250009a202 */ /* 0x002fe20000000f00 */
[----:B--2---:R-:W-:-:S03]  /*bcc0*/  @!P2 IMAD.MOV.U32 R8, RZ, RZ, R38 ;  /* 0x000000ffff08a224 */ /* 0x004fc600078e0026 */
[----:B------:R-:W-:Y:S01]  /*bcd0*/  @!P3 IADD3 R28, P1, R38, R222, RZ ;  /* 0x000000de261cb210 */ /* 0x000fe20007f3e0ff */
[----:B------:R-:W-:Y:S02]  /*bce0*/  @!P2 IMAD.MOV.U32 R6, RZ, RZ, R40 ;  /* 0x000000ffff06a224 */ /* 0x000fe400078e0028 */
[----:B----4-:R-:W-:Y:S01]  /*bcf0*/  @!P2 IMAD.MOV.U32 R7, RZ, RZ, R41 ;  /* 0x000000ffff07a224 */ /* 0x010fe200078e0029 */
[----:B------:R-:W-:Y:S01]  /*bd00*/  @!P3 IADD3.X R29, R37, R221, RZ, P1, !PT ;  /* 0x000000dd251db210 */ /* 0x000fe20000ffe4ff */
[----:B------:R-:W-:-:S04]  /*bd10*/  @!P2 IMAD.WIDE R8, R160, 0x2, R8 ;  /* 0x00000002a008a825 */ /* 0x000fc800078e0208 */
[----:B------:R-:W-:Y:S01]  /*bd20*/  @!P2 IMAD.WIDE R30, R160, 0x2, R6 ;  /* 0x00000002a01ea825 */ /* 0x000fe200078e0206 */
[----:B------:R0:W5:Y:S01]  /*bd30*/  @!P2 LD.E.64 R20, desc[UR56][R8.64] ;  /* 0x000000380814a980 */ /* 0x000162000c101b00 */
[----:B------:R-:W-:-:S03]  /*bd40*/  @!P3 IADD3 R10, P1, R40, R222, RZ ;  /* 0x000000de280ab210 */ /* 0x000fc60007f3e0ff */
[----:B------:R-:W5:Y:S01]  /*bd50*/  @!P2 LD.E.64 R4, desc[UR56][R30.64] ;  /* 0x000000381e04a980 */ /* 0x000f62000c101b00 */
[----:B------:R-:W-:Y:S02]  /*bd60*/  ISETP.GE.AND P2, PT, R172, UR4, PT ;  /* 0x00000004ac007c0c */ /* 0x000fe4000bf46270 */
[-C--:B------:R-:W-:Y:S02]  /*bd70*/  @!P4 IADD3 R12, P5, R38, R225.reuse, RZ ;  /* 0x000000e1260cc210 */ /* 0x080fe40007fbe0ff */
[----:B------:R-:W-:Y:S02]  /*bd80*/  @!P4 IADD3 R14, P6, R40, R225, RZ ;  /* 0x000000e1280ec210 */ /* 0x000fe40007fde0ff */
[----:B------:R-:W-:Y:S01]  /*bd90*/  CS2R R6, SRZ ;  /* 0x0000000000067805 */ /* 0x000fe2000001ff00 */
[----:B------:R-:W-:Y:S01]  /*bda0*/  @!P3 IMAD.X R11, R41, 0x1, R221, P1 ;  /* 0x00000001290bb824 */ /* 0x000fe200008e06dd */
[----:B------:R-:W-:Y:S02]  /*bdb0*/  CS2R R26, SRZ ;  /* 0x00000000001a7805 */ /* 0x000fe4000001ff00 */
[----:B------:R-:W-:-:S02]  /*bdc0*/  ISETP.GE.AND P1, PT, R171, UR4, PT ;  /* 0x00000004ab007c0c */ /* 0x000fc4000bf26270 */
[----:B0-----:R-:W-:Y:S01]  /*bdd0*/  CS2R R8, SRZ ;  /* 0x0000000000087805 */ /* 0x001fe2000001ff00 */
[----:B------:R-:W-:Y:S01]  /*bde0*/  @!P4 IMAD.X R13, R37, 0x1, R223, P5 ;  /* 0x00000001250dc824 */ /* 0x000fe200028e06df */
[----:B------:R-:W-:Y:S01]  /*bdf0*/  @!P4 IADD3.X R15, R41, R223, RZ, P6, !PT ;  /* 0x000000df290fc210 */ /* 0x000fe200037fe4ff */
[----:B------:R0:W5:Y:S04]  /*be00*/  @!P3 LD.E.64 R24, desc[UR56][R28.64] ;  /* 0x000000381c18b980 */ /* 0x000168000c101b00 */
[----:B------:R1:W5:Y:S01]  /*be10*/  @!P3 LD.E.64 R6, desc[UR56][R10.64] ;  /* 0x000000380a06b980 */ /* 0x000362000c101b00 */
[----:B------:R-:W-:-:S03]  /*be20*/  ISETP.GE.AND P3, PT, R173, UR4, PT ;  /* 0x00000004ad007c0c */ /* 0x000fc6000bf66270 */
[----:B------:R2:W5:Y:S04]  /*be30*/  @!P4 LD.E.64 R26, desc[UR56][R12.64] ;  /* 0x000000380c1ac980 */ /* 0x000568000c101b00 */
[----:B------:R4:W5:Y:S01]  /*be40*/  @!P4 LD.E.64 R8, desc[UR56][R14.64] ;  /* 0x000000380e08c980 */ /* 0x000962000c101b00 */
[----:B0-----:R-:W-:Y:S02]  /*be50*/  CS2R R28, SRZ ;  /* 0x00000000001c7805 */ /* 0x001fe4000001ff00 */
[----:B-1----:R-:W-:Y:S02]  /*be60*/  CS2R R10, SRZ ;  /* 0x00000000000a7805 */ /* 0x002fe4000001ff00 */
[----:B------:R-:W-:Y:S02]  /*be70*/  @!P1 IADD3 R32, P6, R38, R229, RZ ;  /* 0x000000e526209210 */ /* 0x000fe40007fde0ff */
[----:B------:R-:W-:-:S02]  /*be80*/  CS2R R30, SRZ ;  /* 0x00000000001e7805 */ /* 0x000fc4000001ff00 */
[-C--:B--2---:R-:W-:Y:S02]  /*be90*/  @!P2 IADD3 R12, P4, R38, R227.reuse, RZ ;  /* 0x000000e3260ca210 */ /* 0x084fe40007f9e0ff */
[C---:B------:R-:W-:Y:S02]  /*bea0*/  @!P1 IADD3.X R33, R37.reuse, R228, RZ, P6, !PT ;  /* 0x000000e425219210 */ /* 0x040fe400037fe4ff */
[C---:B----4-:R-:W-:Y:S01]  /*beb0*/  @!P2 IADD3 R14, P5, R40.reuse, R227, RZ ;  /* 0x000000e3280ea210 */ /* 0x050fe20007fbe0ff */
[--C-:B------:R-:W-:Y:S02]  /*bec0*/  @!P2 IMAD.X R13, R37, 0x1, R226.reuse, P4 ;  /* 0x00000001250da824 */ /* 0x100fe400020e06e2 */
[----:B------:R0:W5:Y:S02]  /*bed0*/  @!P1 LD.E.64 R30, desc[UR56][R32.64] ;  /* 0x00000038201e9980 */ /* 0x000164000c101b00 */
[----:B------:R-:W-:Y:S02]  /*bee0*/  @!P2 IMAD.X R15, R41, 0x1, R226, P5 ;  /* 0x00000001290fa824 */ /* 0x000fe400028e06e2 */
[----:B------:R1:W5:Y:S04]  /*bef0*/  @!P2 LD.E.64 R28, desc[UR56][R12.64] ;  /* 0x000000380c1ca980 */ /* 0x000368000c101b00 */
[----:B------:R2:W5:Y:S01]  /*bf00*/  @!P2 LD.E.64 R10, desc[UR56][R14.64] ;  /* 0x000000380e0aa980 */ /* 0x000562000c101b00 */
[----:B------:R-:W-:-:S02]  /*bf10*/  @!P1 IADD3 R34, P2, R40, R229, RZ ;  /* 0x000000e528229210 */ /* 0x000fc40007f5e0ff */
[----:B0-----:R-:W-:Y:S02]  /*bf20*/  CS2R R32, SRZ ;  /* 0x0000000000207805 */ /* 0x001fe4000001ff00 */
[----:B-1----:R-:W-:Y:S01]  /*bf30*/  CS2R R12, SRZ ;  /* 0x00000000000c7805 */ /* 0x002fe2000001ff00 */
[----:B------:R-:W-:Y:S01]  /*bf40*/  @!P1 IMAD.X R35, R41, 0x1, R228, P2 ;  /* 0x0000000129239824 */ /* 0x000fe200010e06e4 */
[----:B--2---:R-:W-:-:S04]  /*bf50*/  CS2R R14, SRZ ;  /* 0x00000000000e7805 */ /* 0x004fc8000001ff00 */
[----:B------:R0:W5:Y:S01]  /*bf60*/  @!P1 LD.E.64 R12, desc[UR56][R34.64] ;  /* 0x00000038220c9980 */ /* 0x000162000c101b00 */
[-C--:B---3--:R-:W-:Y:S02]  /*bf70*/  @!P3 IADD3 R38, P4, R38, R45.reuse, RZ ;  /* 0x0000002d2626b210 */ /* 0x088fe40007f9e0ff */
[----:B------:R-:W-:-:S03]  /*bf80*/  @!P3 IADD3 R40, P5, R40, R45, RZ ;  /* 0x0000002d2828b210 */ /* 0x000fc60007fbe0ff */
[----:B------:R-:W-:Y:S01]  /*bf90*/  @!P3 IMAD.X R39, R37, 0x1, R44, P4 ;  /* 0x000000012527b824 */ /* 0x000fe200020e062c */
[----:B------:R-:W-:-:S04]  /*bfa0*/  @!P3 IADD3.X R41, R41, R44, RZ, P5, !PT ;  /* 0x0000002c2929b210 */ /* 0x000fc80002ffe4ff */
[----:B------:R0:W5:Y:S04]  /*bfb0*/  @!P3 LD.E.64 R32, desc[UR56][R38.64] ;  /* 0x000000382620b980 */ /* 0x000168000c101b00 */
[----:B------:R0:W5:Y:S02]  /*bfc0*/  @!P3 LD.E.64 R14, desc[UR56][R40.64] ;  /* 0x00000038280eb980 */ /* 0x000164000c101b00 */
.L_x_579:
[----:B------:R-:W-:Y:S05]  /*bfd0*/  BSYNC B1 ;  /* 0x0000000000017941 */ /* 0x000fea0003800000 */
.L_x_578:
[----:B0-2--5:R-:W-:Y:S01]  /*bfe0*/  IMAD.MOV.U32 R38, RZ, RZ, R4 ;  /* 0x000000ffff267224 */ /* 0x025fe200078e0004 */
[----:B------:R-:W-:Y:S01]  /*bff0*/  SHF.R.U64 R60, R4, 0x10, R5 ;  /* 0x00000010043c7819 */ /* 0x000fe20000001205 */
[----:B------:R-:W-:Y:S01]  /*c000*/  IMAD.MOV.U32 R35, RZ, RZ, R20 ;  /* 0x000000ffff237224 */ /* 0x000fe200078e0014 */
[----:B------:R-:W-:Y:S01]  /*c010*/  LEA.HI R4, R191, R191, RZ, 0x1 ;  /* 0x000000bfbf047211 */ /* 0x000fe200078f08ff */
[----:B------:R-:W-:Y:S01]  /*c020*/  @P0 VIADD R0, R43, 0xffffffc0 ;  /* 0xffffffc02b000836 */ /* 0x000fe20000000000 */
[----:B-1----:R-:W-:Y:S01]  /*c030*/  SHF.R.U64 R37, R20, 0x10, R21 ;  /* 0x0000001014257819 */ /* 0x002fe20000001215 */
[----:B------:R-:W-:Y:S01]  /*c040*/  IMAD.MOV.U32 R48, RZ, RZ, R33 ;  /* 0x000000ffff307224 */ /* 0x000fe200078e0021 */
[----:B------:R-:W-:Y:S01]  /*c050*/  LOP3.LUT R4, R4, 0xfffffffe, RZ, 0xc0, !PT ;  /* 0xfffffffe04047812 */ /* 0x000fe200078ec0ff */
[----:B------:R-:W-:Y:S01]  /*c060*/  IMAD.MOV.U32 R46, RZ, RZ, R30 ;  /* 0x000000ffff2e7224 */ /* 0x000fe200078e001e */
[----:B------:R-:W-:Y:S01]  /*c070*/  MOV R20, R5 ;  /* 0x0000000500147202 */ /* 0x000fe20000000f00 */
[----:B------:R-:W-:Y:S01]  /*c080*/  IMAD.MOV.U32 R39, RZ, RZ, R25 ;  /* 0x000000ffff277224 */ /* 0x000fe200078e0019 */
[----:B------:R-:W-:Y:S01]  /*c090*/  SHF.R.U32.HI R61, RZ, 0x10, R5 ;  /* 0x00000010ff3d7819 */ /* 0x000fe20000011605 */
[----:B------:R-:W-:Y:S01]  /*c0a0*/  IMAD.IADD R4, R191, 0x1, -R4 ;  /* 0x00000001bf047824 */ /* 0x000fe200078e0a04 */
[----:B------:R-:W-:Y:S01]  /*c0b0*/  SHF.R.U64 R58, R32, 0x10, R33 ;  /* 0x00000010203a7819 */ /* 0x000fe20000001221 */
[----:B------:R-:W-:Y:S01]  /*c0c0*/  IMAD.MOV.U32 R43, RZ, RZ, R27 ;  /* 0x000000ffff2b7224 */ /* 0x000fe200078e001b */
[----:B------:R-:W-:Y:S01]  /*c0d0*/  SHF.R.U32.HI R59, RZ, 0x10, R33 ;  /* 0x00000010ff3b7819 */ /* 0x000fe20000011621 */
[----:B------:R-:W-:Y:S01]  /*c0e0*/  IMAD.MOV.U32 R33, RZ, RZ, R6 ;  /* 0x000000ffff217224 */ /* 0x000fe200078e0006 */
[----:B------:R-:W-:Y:S01]  /*c0f0*/  SHF.L.U32 R5, R4, 0x1f, RZ ;  /* 0x0000001f04057819 */ /* 0x000fe200000006ff */
[----:B------:R-:W-:Y:S01]  /*c100*/  IMAD.MOV.U32 R40, RZ, RZ, R13 ;  /* 0x000000ffff287224 */ /* 0x000fe200078e000d */
[----:B------:R-:W-:Y:S01]  /*c110*/  SHF.R.U64 R56, R30, 0x10, R31 ;  /* 0x000000101e387819 */ /* 0x000fe2000000121f */
[----:B------:R-:W-:Y:S01]  /*c120*/  IMAD.MOV.U32 R44, RZ, RZ, R28 ;  /* 0x000000ffff2c7224 */ /* 0x000fe200078e001c */
[----:B------:R-:W0:Y:S01]  /*c130*/  SYNCS.PHASECHK.TRANS64.TRYWAIT P0, [R2+URZ+0x2a800], R5 ;  /* 0x02a80005020075a7 */ /* 0x000e22000800017f */
[----:B------:R-:W-:Y:S01]  /*c140*/  SHF.R.U64 R62, R6, 0x10, R7 ;  /* 0x00000010063e7819 */ /* 0x000fe20000001207 */
[----:B------:R-:W-:Y:S01]  /*c150*/  IMAD.MOV.U32 R6, RZ, RZ, R9 ;  /* 0x000000ffff067224 */ /* 0x000fe200078e0009 */
[----:B------:R-:W-:Y:S01]  /*c160*/  MOV R34, R21 ;  /* 0x0000001500227202 */ /* 0x000fe20000000f00 */
[----:B------:R-:W-:Y:S01]  /*c170*/  IMAD.MOV.U32 R47, RZ, RZ, R31 ;  /* 0x000000ffff2f7224 */ /* 0x000fe200078e001f */
[----:B------:R-:W-:Y:S01]  /*c180*/  SHF.R.U32.HI R49, RZ, 0x10, R21 ;  /* 0x00000010ff317819 */ /* 0x000fe20000011615 */
[----:B------:R-:W-:Y:S01]  /*c190*/  IMAD.MOV.U32 R21, RZ, RZ, R24 ;  /* 0x000000ffff157224 */ /* 0x000fe200078e0018 */
[----:B------:R-:W-:Y:S01]  /*c1a0*/  MOV R30, R32 ;  /* 0x00000020001e7202 */ /* 0x000fe20000000f00 */
[----:B----4-:R-:W-:Y:S01]  /*c1b0*/  IMAD.MOV.U32 R41, RZ, RZ, R15 ;  /* 0x000000ffff297224 */ /* 0x010fe200078e000f */
[----:B------:R-:W-:Y:S01]  /*c1c0*/  SHF.R.U64 R64, R8, 0x10, R9 ;  /* 0x0000001008407819 */ /* 0x000fe20000001209 */
[----:B------:R-:W-:Y:S01]  /*c1d0*/  BSSY B1, `(.L_x_580) ;  /* 0x0000032000017945 */ /* 0x000fe20003800000 */
[----:B------:R-:W-:-:S02]  /*c1e0*/  SHF.R.U64 R50, R24, 0x10, R25 ;  /* 0x0000001018327819 */ /* 0x000fc40000001219 */
[----:B------:R-:W-:Y:S02]  /*c1f0*/  SHF.R.U32.HI R9, RZ, 0x10, R9 ;  /* 0x00000010ff097819 */ /* 0x000fe40000011609 */
[----:B------:R-:W-:Y:S01]  /*c200*/  SHF.R.U32.HI R51, RZ, 0x10, R25 ;  /* 0x00000010ff337819 */ /* 0x000fe20000011619 */
[----:B------:R-:W-:Y:S01]  /*c210*/  IMAD.MOV.U32 R25, RZ, RZ, R7 ;  /* 0x000000ffff197224 */ /* 0x000fe200078e0007 */
[----:B------:R-:W-:Y:S02]  /*c220*/  MOV R24, R26 ;  /* 0x0000001a00187202 */ /* 0x000fe40000000f00 */
[----:B------:R-:W-:Y:S02]  /*c230*/  SHF.R.U64 R52, R26, 0x10, R27 ;  /* 0x000000101a347819 */ /* 0x000fe4000000121b */
[----:B------:R-:W-:Y:S02]  /*c240*/  MOV R45, R29 ;  /* 0x0000001d002d7202 */ /* 0x000fe40000000f00 */
[----:B------:R-:W-:-:S02]  /*c250*/  SHF.R.U64 R54, R28, 0x10, R29 ;  /* 0x000000101c367819 */ /* 0x000fc4000000121d */
[----:B------:R-:W-:Y:S02]  /*c260*/  SHF.R.U32.HI R55, RZ, 0x10, R29 ;  /* 0x00000010ff377819 */ /* 0x000fe4000001161d */
[----:B------:R-:W-:Y:S01]  /*c270*/  SHF.R.U32.HI R63, RZ, 0x10, R7 ;  /* 0x00000010ff3f7819 */ /* 0x000fe20000011607 */
[----:B------:R-:W-:Y:S01]  /*c280*/  IMAD.MOV.U32 R7, RZ, RZ, R10 ;  /* 0x000000ffff077224 */ /* 0x000fe200078e000a */
[----:B------:R-:W-:Y:S02]  /*c290*/  MOV R29, R8 ;  /* 0x00000008001d7202 */ /* 0x000fe40000000f00 */
[----:B------:R-:W-:Y:S02]  /*c2a0*/  MOV R26, R11 ;  /* 0x0000000b001a7202 */ /* 0x000fe40000000f00 */
[--C-:B------:R-:W-:Y:S02]  /*c2b0*/  SHF.R.U64 R65, R10, 0x10, R11.reuse ;  /* 0x000000100a417819 */ /* 0x100fe4000000120b */
[----:B------:R-:W-:Y:S01]  /*c2c0*/  SHF.R.U32.HI R66, RZ, 0x10, R11 ;  /* 0x00000010ff427819 */ /* 0x000fe2000001160b */
[----:B------:R-:W-:Y:S01]  /*c2d0*/  IMAD.MOV.U32 R11, RZ, RZ, R12 ;  /* 0x000000ffff0b7224 */ /* 0x000fe200078e000c */
[----:B------:R-:W-:-:S02]  /*c2e0*/  PRMT R8, R30, 0x5410, R48 ;  /* 0x000054101e087816 */ /* 0x000fc40000000030 */
[----:B------:R-:W-:Y:S02]  /*c2f0*/  SHF.R.U64 R67, R12, 0x10, R13 ;  /* 0x000000100c437819 */ /* 0x000fe4000000120d */
[----:B------:R-:W-:Y:S02]  /*c300*/  PRMT R30, R64, 0x5410, R9 ;  /* 0x00005410401e7816 */ /* 0x000fe40000000009 */
[----:B------:R-:W-:Y:S02]  /*c310*/  SHF.R.U32.HI R53, RZ, 0x10, R27 ;  /* 0x00000010ff357819 */ /* 0x000fe4000001161b */
[----:B------:R-:W-:Y:S02]  /*c320*/  SHF.R.U32.HI R57, RZ, 0x10, R31 ;  /* 0x00000010ff397819 */ /* 0x000fe4000001161f */
[----:B------:R-:W-:Y:S02]  /*c330*/  SHF.R.U32.HI R68, RZ, 0x10, R13 ;  /* 0x00000010ff447819 */ /* 0x000fe4000001160d */
[----:B------:R-:W-:-:S02]  /*c340*/  MOV R12, R14 ;  /* 0x0000000e000c7202 */ /* 0x000fc40000000f00 */
[----:B------:R-:W-:Y:S02]  /*c350*/  VIMNMX R9, R42, 0x80, PT ;  /* 0x000000802a097848 */ /* 0x000fe40003fe0100 */
[--C-:B------:R-:W-:Y:S02]  /*c360*/  SHF.R.U64 R69, R14, 0x10, R15.reuse ;  /* 0x000000100e457819 */ /* 0x100fe4000000120f */
[----:B------:R-:W-:Y:S02]  /*c370*/  SHF.R.U32.HI R70, RZ, 0x10, R15 ;  /* 0x00000010ff467819 */ /* 0x000fe4000001160f */
[----:B------:R-:W-:Y:S02]  /*c380*/  PRMT R33, R33, 0x5410, R25 ;  /* 0x0000541021217816 */ /* 0x000fe40000000019 */
[----:B------:R-:W-:Y:S02]  /*c390*/  PRMT R35, R35, 0x5410, R34 ;  /* 0x0000541023237816 */ /* 0x000fe40000000022 */
[----:B------:R-:W-:-:S02]  /*c3a0*/  PRMT R31, R21, 0x5410, R39 ;  /* 0x00005410151f7816 */ /* 0x000fc40000000027 */
[----:B------:R-:W-:Y:S02]  /*c3b0*/  PRMT R27, R24, 0x5410, R43 ;  /* 0x00005410181b7816 */ /* 0x000fe4000000002b */
[----:B------:R-:W-:Y:S02]  /*c3c0*/  PRMT R38, R38, 0x5410, R20 ;  /* 0x0000541026267816 */ /* 0x000fe40000000014 */
[----:B------:R-:W-:Y:S02]  /*c3d0*/  PRMT R25, R7, 0x5410, R26 ;  /* 0x0000541007197816 */ /* 0x000fe4000000001a */
        /* <DEDUP_REMOVED lines=13> */
[----:B------:R-:W-:Y:S02]  /*c4b0*/  ISETP.GE.AND P1, PT, R166, R9, PT ;  /* 0x00000009a600720c */ /* 0x000fe40003f26270 */
[----:B------:R-:W-:-:S02]  /*c4c0*/  PRMT R20, R67, 0x5410, R68 ;  /* 0x0000541043147816 */ /* 0x000fc40000000044 */
[----:B------:R-:W-:Y:S01]  /*c4d0*/  PRMT R11, R12, 0x5410, R41 ;  /* 0x000054100c0b7816 */ /* 0x000fe20000000029 */
[----:B0-----:R-:W-:Y:S08]  /*c4e0*/  @!P0 BRA `(.L_x_581) ;  /* 0x0000015400408947 */ /* 0x001ff00003800000 */
.L_x_825:
[----:B------:R-:W-:Y:S05]  /*c4f0*/  BSYNC B1 ;  /* 0x0000000000017941 */ /* 0x000fea0003800000 */
.L_x_580:
[----:B------:R-:W-:Y:S01]  /*c500*/  BSSY B1, `(.L_x_582) ;  /* 0x00000fe000017945 */ /* 0x000fe20003800000 */
[----:B------:R-:W-:-:S03]  /*c510*/  PRMT R12, R69, 0x5410, R70 ;  /* 0x00005410450c7816 */ /* 0x000fc60000000046 */
[----:B------:R-:W-:Y:S05]  /*c520*/  @P1 BRA `(.L_x_583) ;  /* 0x0000000c00ec1947 */ /* 0x000fea0003800000 */
[----:B------:R-:W1:Y:S01]  /*c530*/  LDC R4, c[0x0][0x3f4] ;  /* 0x0000fd00ff047b82 */ /* 0x000e620000000800 */
[----:B------:R-:W-:Y:S01]  /*c540*/  BSSY B2, `(.L_x_584) ;  /* 0x000002e000027945 */ /* 0x000fe20003800000 */
[-C--:B-1----:R-:W-:Y:S02]  /*c550*/  ISETP.GE.AND P0, PT, R160, R4.reuse, PT ;  /* 0x00000004a000720c */ /* 0x082fe40003f06270 */
[-C--:B------:R-:W-:Y:S02]  /*c560*/  ISETP.GE.AND P1, PT, R170, R4.reuse, PT ;  /* 0x00000004aa00720c */ /* 0x080fe40003f26270 */
[-C--:B------:R-:W-:Y:S02]  /*c570*/  ISETP.GE.AND P2, PT, R169, R4.reuse, PT ;  /* 0x00000004a900720c */ /* 0x080fe40003f46270 */
[-C--:B------:R-:W-:Y:S02]  /*c580*/  ISETP.GE.AND P3, PT, R172, R4.reuse, PT ;  /* 0x00000004ac00720c */ /* 0x080fe40003f66270 */
[----:B------:R-:W-:-:S02]  /*c590*/  ISETP.GE.AND P4, PT, R171, R4, PT ;  /* 0x00000004ab00720c */ /* 0x000fc40003f86270 */
[----:B------:R-:W-:-:S03]  /*c5a0*/  ISETP.GE.AND P5, PT, R173, R4, PT ;  /* 0x00000004ad00720c */ /* 0x000fc60003fa6270 */
[----:B------:R-:W-:Y:S10]  /*c5b0*/  @P0 BRA `(.L_x_585) ;  /* 0x0000000000980947 */ /* 0x000ff40003800000 */
[----:B0-----:R-:W0:Y:S01]  /*c5c0*/  LDS.128 R4, [R3+0xc400] ;  /* 0x00c4000003047984 */ /* 0x001e220000000c00 */
[----:B------:R-:W-:Y:S02]  /*c5d0*/  HADD2.F32 R47, -RZ, R38.H0_H0 ;  /* 0x20000026ff2f7230 */ /* 0x000fe40000004100 */
[----:B------:R-:W-:Y:S02]  /*c5e0*/  HADD2.F32 R45, -RZ, R35.H0_H0 ;  /* 0x20000023ff2d7230 */ /* 0x000fe40000004100 */
[----:B------:R-:W-:Y:S02]  /*c5f0*/  HADD2.F32 R44, -RZ, R37.H0_H0 ;  /* 0x20000025ff2c7230 */ /* 0x000fe40000004100 */
[----:B------:R-:W-:Y:S02]  /*c600*/  HADD2.F32 R46, -RZ, R39.H0_H0 ;  /* 0x20000027ff2e7230 */ /* 0x000fe40000004100 */
[--C-:B0-----:R-:W-:Y:S02]  /*c610*/  HADD2.F32 R40, -RZ, R4.reuse.H0_H0 ;  /* 0x20000004ff287230 */ /* 0x101fe40000004100 */
[----:B------:R-:W-:-:S02]  /*c620*/  HADD2.F32 R4, -RZ, R4.H1_H1 ;  /* 0x30000004ff047230 */ /* 0x000fc40000004100 */
[--C-:B------:R-:W-:Y:S02]  /*c630*/  HADD2.F32 R41, -RZ, R5.reuse.H0_H0 ;  /* 0x20000005ff297230 */ /* 0x100fe40000004100 */
[----:B------:R-:W-:Y:S02]  /*c640*/  HADD2.F32 R5, -RZ, R5.H1_H1 ;  /* 0x30000005ff057230 */ /* 0x000fe40000004100 */
[C---:B------:R-:W-:Y:S01]  /*c650*/  FMUL.FTZ R49, R4.reuse, R47 ;  /* 0x0000002f04317220 */ /* 0x040fe20000410000 */
[-C--:B------:R-:W-:Y:S01]  /*c660*/  FMUL.FTZ R4, R4, R45.reuse ;  /* 0x0000002d04047220 */ /* 0x080fe20000410000 */
[--C-:B------:R-:W-:Y:S02]  /*c670*/  HADD2.F32 R42, -RZ, R6.reuse.H0_H0 ;  /* 0x20000006ff2a7230 */ /* 0x100fe40000004100 */
[----:B------:R-:W-:Y:S02]  /*c680*/  HADD2.F32 R43, -RZ, R7.H0_H0 ;  /* 0x20000007ff2b7230 */ /* 0x000fe40000004100 */
[C---:B------:R-:W-:Y:S01]  /*c690*/  FMUL.FTZ R50, R5.reuse, R46 ;  /* 0x0000002e05327220 */ /* 0x040fe20000410000 */
[C---:B------:R-:W-:Y:S01]  /*c6a0*/  FFMA.FTZ R49, R40.reuse, R45, -R49 ;  /* 0x0000002d28317223 */ /* 0x040fe20000010831 */
[----:B------:R-:W-:Y:S01]  /*c6b0*/  FFMA.FTZ R48, R40, R47, R4 ;  /* 0x0000002f28307223 */ /* 0x000fe20000010004 */
[----:B------:R-:W-:Y:S01]  /*c6c0*/  FMUL.FTZ R52, R5, R44 ;  /* 0x0000002c05347220 */ /* 0x000fe20000410000 */
[----:B------:R-:W-:-:S02]  /*c6d0*/  HADD2.F32 R6, -RZ, R6.H1_H1 ;  /* 0x30000006ff067230 */ /* 0x000fc40000004100 */
[C---:B------:R-:W-:Y:S01]  /*c6e0*/  FFMA.FTZ R50, R41.reuse, R44, -R50 ;  /* 0x0000002c29327223 */ /* 0x040fe20000010832 */
[----:B------:R-:W-:Y:S02]  /*c6f0*/  HADD2.F32 R7, -RZ, R7.H1_H1 ;  /* 0x30000007ff077230 */ /* 0x000fe40000004100 */
[----:B------:R-:W-:Y:S01]  /*c700*/  FFMA.FTZ R41, R41, R46, R52 ;  /* 0x0000002e29297223 */ /* 0x000fe20000010034 */
[----:B------:R-:W-:Y:S02]  /*c710*/  HADD2.F32 R45, -RZ, R38.H1_H1 ;  /* 0x30000026ff2d7230 */ /* 0x000fe40000004100 */
[----:B------:R-:W-:Y:S02]  /*c720*/  HADD2.F32 R5, -RZ, R35.H1_H1 ;  /* 0x30000023ff057230 */ /* 0x000fe40000004100 */
[----:B------:R-:W-:Y:S02]  /*c730*/  HADD2.F32 R40, -RZ, R39.H1_H1 ;  /* 0x30000027ff287230 */ /* 0x000fe40000004100 */
[----:B------:R-:W-:Y:S01]  /*c740*/  FMUL.FTZ R47, R6, R45 ;  /* 0x0000002d062f7220 */ /* 0x000fe20000410000 */
[----:B------:R-:W-:-:S02]  /*c750*/  HADD2.F32 R4, -RZ, R37.H1_H1 ;  /* 0x30000025ff047230 */ /* 0x000fc40000004100 */
[-C--:B------:R-:W-:Y:S01]  /*c760*/  FMUL.FTZ R44, R6, R5.reuse ;  /* 0x00000005062c7220 */ /* 0x080fe20000410000 */
[C---:B------:R-:W-:Y:S01]  /*c770*/  FMUL.FTZ R46, R7.reuse, R40 ;  /* 0x00000028072e7220 */ /* 0x040fe20000410000 */
[C---:B------:R-:W-:Y:S01]  /*c780*/  FFMA.FTZ R6, R42.reuse, R5, -R47 ;  /* 0x000000052a067223 */ /* 0x040fe2000001082f */
[-C--:B------:R-:W-:Y:S01]  /*c790*/  FMUL.FTZ R51, R7, R4.reuse ;  /* 0x0000000407337220 */ /* 0x080fe20000410000 */
[----:B------:R-:W-:Y:S01]  /*c7a0*/  FFMA.FTZ R45, R42, R45, R44 ;  /* 0x0000002d2a2d7223 */ /* 0x000fe2000001002c */
[C---:B------:R-:W-:Y:S01]  /*c7b0*/  FFMA.FTZ R7, R43.reuse, R4, -R46 ;  /* 0x000000042b077223 */ /* 0x040fe2000001082e */
[----:B------:R-:W-:Y:S01]  /*c7c0*/  F2FP.F16.F32.PACK_AB R4, R48, R49 ;  /* 0x000000313004723e */ /* 0x000fe200000000ff */
[----:B------:R-:W-:Y:S01]  /*c7d0*/  FFMA.FTZ R40, R43, R40, R51 ;  /* 0x000000282b287223 */ /* 0x000fe20000010033 */
[----:B------:R-:W-:Y:S02]  /*c7e0*/  F2FP.F16.F32.PACK_AB R5, R41, R50 ;  /* 0x000000322905723e */ /* 0x000fe400000000ff */
[----:B------:R-:W-:-:S02]  /*c7f0*/  F2FP.F16.F32.PACK_AB R6, R45, R6 ;  /* 0x000000062d06723e */ /* 0x000fc400000000ff */
[----:B------:R-:W-:-:S05]  /*c800*/  F2FP.F16.F32.PACK_AB R7, R40, R7 ;  /* 0x000000072807723e */ /* 0x000fca00000000ff */
[----:B------:R1:W-:Y:S02]  /*c810*/  STS.128 [R3+0xc400], R4 ;  /* 0x00c4000403007388 */ /* 0x0003e40000000c00 */
.L_x_585:
[----:B------:R-:W-:Y:S05]  /*c820*/  BSYNC B2 ;  /* 0x0000000000027941 */ /* 0x000fea0003800000 */
.L_x_584:
[----:B------:R-:W-:Y:S04]  /*c830*/  BSSY B2, `(.L_x_586) ;  /* 0x0000028000027945 */ /* 0x000fe80003800000 */
[----:B------:R-:W-:Y:S05]  /*c840*/  @P1 BRA `(.L_x_587) ;  /* 0x0000000000981947 */ /* 0x000fea0003800000 */
[----:B01----:R-:W0:Y:S01]  /*c850*/  LDS.128 R4, [R0] ;  /* 0x0000000000047984 */ /* 0x003e220000000c00 */
        /* <DEDUP_REMOVED lines=36> */
[----:B------:R2:W-:Y:S02]  /*caa0*/  STS.128 [R0], R4 ;  /* 0x0000000400007388 */ /* 0x0005e40000000c00 */
.L_x_587:
[----:B------:R-:W-:Y:S05]  /*cab0*/  BSYNC B2 ;  /* 0x0000000000027941 */ /* 0x000fea0003800000 */
.L_x_586:
[----:B------:R-:W-:Y:S04]  /*cac0*/  BSSY B2, `(.L_x_588) ;  /* 0x0000028000027945 */ /* 0x000fe80003800000 */
[----:B------:R-:W-:Y:S05]  /*cad0*/  @P2 BRA `(.L_x_589) ;  /* 0x0000000000982947 */ /* 0x000fea0003800000 */
[----:B012---:R-:W0:Y:S01]  /*cae0*/  LDS.128 R4, [R3+0x10400] ;  /* 0x0104000003047984 */ /* 0x007e220000000c00 */
        /* <DEDUP_REMOVED lines=37> */
.L_x_589:
[----:B------:R-:W-:Y:S05]  /*cd40*/  BSYNC B2 ;  /* 0x0000000000027941 */ /* 0x000fea0003800000 */
.L_x_588:
[----:B------:R-:W-:Y:S04]  /*cd50*/  BSSY B2, `(.L_x_590) ;  /* 0x0000028000027945 */ /* 0x000fe80003800000 */
[----:B------:R-:W-:Y:S05]  /*cd60*/  @P3 BRA `(.L_x_591) ;  /* 0x0000000000983947 */ /* 0x000fea0003800000 */
[----:B0123--:R-:W0:Y:S01]  /*cd70*/  LDS.128 R4, [R0+0x4000] ;  /* 0x0040000000047984 */ /* 0x00fe220000000c00 */
        /* <DEDUP_REMOVED lines=37> */
.L_x_591:
[----:B------:R-:W-:Y:S05]  /*cfd0*/  BSYNC B2 ;  /* 0x0000000000027941 */ /* 0x000fea0003800000 */
.L_x_590:
[----:B------:R-:W-:Y:S04]  /*cfe0*/  BSSY B2, `(.L_x_592) ;  /* 0x0000028000027945 */ /* 0x000fe80003800000 */
[----:B------:R-:W-:Y:S05]  /*cff0*/  @P4 BRA `(.L_x_593) ;  /* 0x0000000000984947 */ /* 0x000fea0003800000 */
[----:B01234-:R-:W0:Y:S01]  /*d000*/  LDS.128 R4, [R3+0x14400] ;  /* 0x0144000003047984 */ /* 0x01fe220000000c00 */
        /* <DEDUP_REMOVED lines=37> */
.L_x_593:
[----:B------:R-:W-:Y:S05]  /*d260*/  BSYNC B2 ;  /* 0x0000000000027941 */ /* 0x000fea0003800000 */
.L_x_592:
        /* <DEDUP_REMOVED lines=39> */
.L_x_583:
[----:B------:R-:W-:Y:S05]  /*d4e0*/  BSYNC B1 ;  /* 0x0000000000017941 */ /* 0x000fea0003800000 */
.L_x_582:
[----:B01234-:R-:W-:-:S04]  /*d4f0*/  IADD3 R4, R166, 0x40, RZ ;  /* 0x00000040a6047810 */ /* 0x01ffc80007ffe0ff */
[----:B------:R-:W-:-:S13]  /*d500*/  ISETP.GE.AND P0, PT, R4, R9, PT ;  /* 0x000000090400720c */ /* 0x000fda0003f06270 */
[----:B------:R-:W-:Y:S05]  /*d510*/  @P0 BRA `(.L_x_594) ;  /* 0x0000003800f40947 */ /* 0x000fea0003800000 */
[----:B------:R-:W0:Y:S01]  /*d520*/  LDC R4, c[0x0][0x3f4] ;  /* 0x0000fd00ff047b82 */ /* 0x000e220000000800 */
[----:B------:R-:W-:Y:S01]  /*d530*/  BSSY B1, `(.L_x_595) ;  /* 0x000002e000017945 */ /* 0x000fe20003800000 */
[-C--:B0-----:R-:W-:Y:S02]  /*d540*/  ISETP.GE.AND P0, PT, R160, R4.reuse, PT ;  /* 0x00000004a000720c */ /* 0x081fe40003f06270 */
[-C--:B------:R-:W-:Y:S02]  /*d550*/  ISETP.GE.AND P1, PT, R170, R4.reuse, PT ;  /* 0x00000004aa00720c */ /* 0x080fe40003f26270 */
[-C--:B------:R-:W-:Y:S02]  /*d560*/  ISETP.GE.AND P2, PT, R169, R4.reuse, PT ;  /* 0x00000004a900720c */ /* 0x080fe40003f46270 */
[-C--:B------:R-:W-:Y:S02]  /*d570*/  ISETP.GE.AND P3, PT, R172, R4.reuse, PT ;  /* 0x00000004ac00720c */ /* 0x080fe40003f66270 */
[----:B------:R-:W-:-:S02]  /*d580*/  ISETP.GE.AND P4, PT, R171, R4, PT ;  /* 0x00000004ab00720c */ /* 0x000fc40003f86270 */
[----:B------:R-:W-:-:S03]  /*d590*/  ISETP.GE.AND P5, PT, R173, R4, PT ;  /* 0x00000004ad00720c */ /* 0x000fc60003fa6270 */
[----:B------:R-:W-:Y:S10]  /*d5a0*/  @P0 BRA `(.L_x_596) ;  /* 0x0000000000980947 */ /* 0x000ff40003800000 */
[----:B------:R-:W0:Y:S01]  /*d5b0*/  LDS.128 R4, [R3+0xe400] ;  /* 0x00e4000003047984 */ /* 0x000e220000000c00 */
        /* <DEDUP_REMOVED lines=8> */
[-C--:B------:R-:W-:Y:S01]  /*d640*/  FMUL.FTZ R44, R47, R4.reuse ;  /* 0x000000042f2c7220 */ /* 0x080fe20000410000 */
[C---:B------:R-:W-:Y:S01]  /*d650*/  FMUL.FTZ R46, R45.reuse, R4 ;  /* 0x000000042d2e7220 */ /* 0x040fe20000410000 */
[----:B------:R-:W-:Y:S02]  /*d660*/  HADD2.F32 R41, -RZ, R6.H0_H0 ;  /* 0x20000006ff297230 */ /* 0x000fe40000004100 */
[----:B------:R-:W-:Y:S01]  /*d670*/  FMUL.FTZ R43, R50, R5 ;  /* 0x00000005322b7220 */ /* 0x000fe20000410000 */
[----:B------:R-:W-:Y:S01]  /*d680*/  FFMA.FTZ R4, R45, R9, -R44 ;  /* 0x000000092d047223 */ /* 0x000fe2000001082c */
[----:B------:R-:W-:Y:S01]  /*d690*/  FMUL.FTZ R45, R48, R5 ;  /* 0x00000005302d7220 */ /* 0x000fe20000410000 */
[----:B------:R-:W-:-:S02]  /*d6a0*/  HADD2.F32 R42, -RZ, R7.H0_H0 ;  /* 0x20000007ff2a7230 */ /* 0x000fc40000004100 */
[----:B------:R-:W-:Y:S01]  /*d6b0*/  FFMA.FTZ R9, R47, R9, R46 ;  /* 0x000000092f097223 */ /* 0x000fe2000001002e */
[-C--:B------:R-:W-:Y:S01]  /*d6c0*/  FFMA.FTZ R5, R48, R40.reuse, -R43 ;  /* 0x0000002830057223 */ /* 0x080fe2000001082b */
[----:B------:R-:W-:Y:S02]  /*d6d0*/  HADD2.F32 R6, -RZ, R6.H1_H1 ;  /* 0x30000006ff067230 */ /* 0x000fe40000004100 */
[----:B------:R-:W-:Y:S01]  /*d6e0*/  FFMA.FTZ R40, R50, R40, R45 ;  /* 0x0000002832287223 */ /* 0x000fe2000001002d */
[----:B------:R-:W-:Y:S01]  /*d6f0*/  HADD2.F32 R7, -RZ, R7.H1_H1 ;  /* 0x30000007ff077230 */ /* 0x000fe20000004100 */
[----:B------:R-:W-:Y:S01]  /*d700*/  F2FP.F16.F32.PACK_AB R4, R9, R4 ;  /* 0x000000040904723e */ /* 0x000fe200000000ff */
[----:B------:R-:W-:Y:S02]  /*d710*/  HADD2.F32 R47, -RZ, R38.H1_H1 ;  /* 0x30000026ff2f7230 */ /* 0x000fe40000004100 */
[----:B------:R-:W-:Y:S01]  /*d720*/  HADD2.F32 R48, -RZ, R39.H1_H1 ;  /* 0x30000027ff307230 */ /* 0x000fe20000004100 */
[----:B------:R-:W-:Y:S01]  /*d730*/  F2FP.F16.F32.PACK_AB R5, R40, R5 ;  /* 0x000000052805723e */ /* 0x000fe200000000ff */
[----:B------:R-:W-:-:S02]  /*d740*/  HADD2.F32 R43, -RZ, R35.H1_H1 ;  /* 0x30000023ff2b7230 */ /* 0x000fc40000004100 */
[-C--:B------:R-:W-:Y:S01]  /*d750*/  FMUL.FTZ R38, R47, R6.reuse ;  /* 0x000000062f267220 */ /* 0x080fe20000410000 */
[----:B------:R-:W-:Y:S02]  /*d760*/  HADD2.F32 R46, -RZ, R37.H1_H1 ;  /* 0x30000025ff2e7230 */ /* 0x000fe40000004100 */
[----:B------:R-:W-:Y:S01]  /*d770*/  FMUL.FTZ R35, R48, R7 ;  /* 0x0000000730237220 */ /* 0x000fe20000410000 */
[C---:B------:R-:W-:Y:S01]  /*d780*/  FMUL.FTZ R44, R43.reuse, R6 ;  /* 0x000000062b2c7220 */ /* 0x040fe20000410000 */
[----:B------:R-:W-:Y:S01]  /*d790*/  FFMA.FTZ R6, R43, R41, -R38 ;  /* 0x000000292b067223 */ /* 0x000fe20000010826 */
[C---:B------:R-:W-:Y:S01]  /*d7a0*/  FMUL.FTZ R37, R46.reuse, R7 ;  /* 0x000000072e257220 */ /* 0x040fe20000410000 */
[-C--:B------:R-:W-:Y:S01]  /*d7b0*/  FFMA.FTZ R7, R46, R42.reuse, -R35 ;  /* 0x0000002a2e077223 */ /* 0x080fe20000010823 */
[----:B------:R-:W-:Y:S02]  /*d7c0*/  FFMA.FTZ R41, R47, R41, R44 ;  /* 0x000000292f297223 */ /* 0x000fe4000001002c */
[----:B------:R-:W-:-:S03]  /*d7d0*/  FFMA.FTZ R42, R48, R42, R37 ;  /* 0x0000002a302a7223 */ /* 0x000fc60000010025 */
[----:B------:R-:W-:Y:S02]  /*d7e0*/  F2FP.F16.F32.PACK_AB R6, R41, R6 ;  /* 0x000000062906723e */ /* 0x000fe400000000ff */
[----:B------:R-:W-:-:S05]  /*d7f0*/  F2FP.F16.F32.PACK_AB R7, R42, R7 ;  /* 0x000000072a07723e */ /* 0x000fca00000000ff */
[----:B------:R0:W-:Y:S02]  /*d800*/  STS.128 [R3+0xe400], R4 ;  /* 0x00e4000403007388 */ /* 0x0001e40000000c00 */
.L_x_596:
[----:B------:R-:W-:Y:S05]  /*d810*/  BSYNC B1 ;  /* 0x0000000000017941 */ /* 0x000fea0003800000 */
.L_x_595:
[----:B------:R-:W-:Y:S04]  /*d820*/  BSSY B1, `(.L_x_597) ;  /* 0x0000028000017945 */ /* 0x000fe80003800000 */
[----:B------:R-:W-:Y:S05]  /*d830*/  @P1 BRA `(.L_x_598) ;  /* 0x0000000000981947 */ /* 0x000fea0003800000 */
        /* <DEDUP_REMOVED lines=10> */
[----:B------:R-:W-:Y:S01]  /*d8e0*/  FMUL.FTZ R42, R39, R4 ;  /* 0x00000004272a7220 */ /* 0x000fe20000410000 */
[----:B------:R-:W-:Y:S02]  /*d8f0*/  HADD2.F32 R37, -RZ, R6.H0_H0 ;  /* 0x20000006ff257230 */ /* 0x000fe40000004100 */
[----:B------:R-:W-:Y:S01]  /*d900*/  FMUL.FTZ R44, R45, R5 ;  /* 0x000000052d2c7220 */ /* 0x000fe20000410000 */
[----:B------:R-:W-:Y:S01]  /*d910*/  FFMA.FTZ R4, R39, R9, -R40 ;  /* 0x0000000927047223 */ /* 0x000fe20000010828 */
[----:B------:R-:W-:Y:S01]  /*d920*/  FMUL.FTZ R40, R41, R5 ;  /* 0x0000000529287220 */ /* 0x000fe20000410000 */
[----:B------:R-:W-:-:S02]  /*d930*/  HADD2.F32 R38, -RZ, R7.H0_H0 ;  /* 0x20000007ff267230 */ /* 0x000fc40000004100 */
[----:B------:R-:W-:Y:S01]  /*d940*/  FFMA.FTZ R5, R41, R35, -R44 ;  /* 0x0000002329057223 */ /* 0x000fe2000001082c */
[----:B------:R-:W-:Y:S02]  /*d950*/  HADD2.F32 R6, -RZ, R6.H1_H1 ;  /* 0x30000006ff067230 */ /* 0x000fe40000004100 */
[----:B------:R-:W-:Y:S01]  /*d960*/  FFMA.FTZ R9, R43, R9, R42 ;  /* 0x000000092b097223 */ /* 0x000fe2000001002a */
[----:B------:R-:W-:Y:S02]  /*d970*/  HADD2.F32 R7, -RZ, R7.H1_H1 ;  /* 0x30000007ff077230 */ /* 0x000fe40000004100 */
[----:B------:R-:W-:Y:S01]  /*d980*/  FFMA.FTZ R40, R45, R35, R40 ;  /* 0x000000232d287223 */ /* 0x000fe20000010028 */
[----:B------:R-:W-:Y:S02]  /*d990*/  HADD2.F32 R41, -RZ, R33.H1_H1 ;  /* 0x30000021ff297230 */ /* 0x000fe40000004100 */
[----:B------:R-:W-:Y:S01]  /*d9a0*/  HADD2.F32 R44, -RZ, R34.H1_H1 ;  /* 0x30000022ff2c7230 */ /* 0x000fe20000004100 */
[----:B------:R-:W-:Y:S01]  /*d9b0*/  F2FP.F16.F32.PACK_AB R4, R9, R4 ;  /* 0x000000040904723e */ /* 0x000fe200000000ff */
[----:B------:R-:W-:Y:S01]  /*d9c0*/  HADD2.F32 R39, -RZ, R31.H1_H1 ;  /* 0x3000001fff277230 */ /* 0x000fe20000004100 */
[----:B------:R-:W-:Y:S01]  /*d9d0*/  F2FP.F16.F32.PACK_AB R5, R40, R5 ;  /* 0x000000052805723e */ /* 0x000fe200000000ff */
[----:B------:R-:W-:-:S02]  /*d9e0*/  HADD2.F32 R42, -RZ, R32.H1_H1 ;  /* 0x30000020ff2a7230 */ /* 0x000fc40000004100 */
[-C--:B------:R-:W-:Y:S01]  /*d9f0*/  FMUL.FTZ R32, R41, R6.reuse ;  /* 0x0000000629207220 */ /* 0x080fe20000410000 */
[-C--:B------:R-:W-:Y:S01]  /*da00*/  FMUL.FTZ R31, R44, R7.reuse ;  /* 0x000000072c1f7220 */ /* 0x080fe20000410000 */
[C---:B------:R-:W-:Y:S01]  /*da10*/  FMUL.FTZ R34, R39.reuse, R6 ;  /* 0x0000000627227220 */ /* 0x040fe20000410000 */
[C---:B------:R-:W-:Y:S01]  /*da20*/  FMUL.FTZ R33, R42.reuse, R7 ;  /* 0x000000072a217220 */ /* 0x040fe20000410000 */
[-C--:B------:R-:W-:Y:S01]  /*da30*/  FFMA.FTZ R6, R39, R37.reuse, -R32 ;  /* 0x0000002527067223 */ /* 0x080fe20000010820 */
[-C--:B------:R-:W-:Y:S01]  /*da40*/  FFMA.FTZ R7, R42, R38.reuse, -R31 ;  /* 0x000000262a077223 */ /* 0x080fe2000001081f */
[----:B------:R-:W-:Y:S01]  /*da50*/  FFMA.FTZ R37, R41, R37, R34 ;  /* 0x0000002529257223 */ /* 0x000fe20000010022 */
[----:B------:R-:W-:-:S04]  /*da60*/  FFMA.FTZ R38, R44, R38, R33 ;  /* 0x000000262c267223 */ /* 0x000fc80000010021 */
[----:B------:R-:W-:Y:S02]  /*da70*/  F2FP.F16.F32.PACK_AB R6, R37, R6 ;  /* 0x000000062506723e */ /* 0x000fe400000000ff */
[----:B------:R-:W-:-:S05]  /*da80*/  F2FP.F16.F32.PACK_AB R7, R38, R7 ;  /* 0x000000072607723e */ /* 0x000fca00000000ff */
[----:B------:R1:W-:Y:S02]  /*da90*/  STS.128 [R0+0x2000], R4 ;  /* 0x0020000400007388 */ /* 0x0003e40000000c00 */
.L_x_598:
[----:B------:R-:W-:Y:S05]  /*daa0*/  BSYNC B1 ;  /* 0x0000000000017941 */ /* 0x000fea0003800000 */
.L_x_597:
[----:B------:R-:W-:Y:S04]  /*dab0*/  BSSY B1, `(.L_x_599) ;  /* 0x0000028000017945 */ /* 0x000fe80003800000 */
[----:B------:R-:W-:Y:S05]  /*dac0*/  @P2 BRA `(.L_x_600) ;  /* 0x0000000000982947 */ /* 0x000fea0003800000 */
[----:B01----:R-:W0:Y:S01]  /*dad0*/  LDS.128 R4, [R3+0x12400] ;  /* 0x0124000003047984 */ /* 0x003e220000000c00 */
        /* <DEDUP_REMOVED lines=27> */
[C---:B------:R-:W-:Y:S01]  /*dc90*/  FMUL.FTZ R29, R38.reuse, R6 ;  /* 0x00000006261d7220 */ /* 0x040fe20000410000 */
[-C--:B------:R-:W-:Y:S01]  /*dca0*/  FMUL.FTZ R28, R37, R7.reuse ;  /* 0x00000007251c7220 */ /* 0x080fe20000410000 */
[-C--:B------:R-:W-:Y:S01]  /*dcb0*/  FFMA.FTZ R6, R38, R32.reuse, -R27 ;  /* 0x0000002026067223 */ /* 0x080fe2000001081b */
[C---:B------:R-:W-:Y:S01]  /*dcc0*/  FMUL.FTZ R30, R35.reuse, R7 ;  /* 0x00000007231e7220 */ /* 0x040fe20000410000 */
[----:B------:R-:W-:Y:S01]  /*dcd0*/  FFMA.FTZ R29, R40, R32, R29 ;  /* 0x00000020281d7223 */ /* 0x000fe2000001001d */
[-C--:B------:R-:W-:Y:S02]  /*dce0*/  FFMA.FTZ R7, R35, R33.reuse, -R28 ;  /* 0x0000002123077223 */ /* 0x080fe4000001081c */
[----:B------:R-:W-:-:S02]  /*dcf0*/  FFMA.FTZ R30, R37, R33, R30 ;  /* 0x00000021251e7223 */ /* 0x000fc4000001001e */
[----:B------:R-:W-:-:S03]  /*dd00*/  F2FP.F16.F32.PACK_AB R6, R29, R6 ;  /* 0x000000061d06723e */ /* 0x000fc600000000ff */
[----:B------:R-:W-:-:S05]  /*dd10*/  F2FP.F16.F32.PACK_AB R7, R30, R7 ;  /* 0x000000071e07723e */ /* 0x000fca00000000ff */
[----:B------:R2:W-:Y:S02]  /*dd20*/  STS.128 [R3+0x12400], R4 ;  /* 0x0124000403007388 */ /* 0x0005e40000000c00 */
.L_x_600:
[----:B------:R-:W-:Y:S05]  /*dd30*/  BSYNC B1 ;  /* 0x0000000000017941 */ /* 0x000fea0003800000 */
.L_x_599:
        /* <DEDUP_REMOVED lines=40> */
.L_x_602:
[----:B------:R-:W-:Y:S05]  /*dfc0*/  BSYNC B1 ;  /* 0x0000000000017941 */ /* 0x000fea0003800000 */
.L_x_601:
        /* <DEDUP_REMOVED lines=40> */
.L_x_604:
[----:B------:R-:W-:Y:S05]  /*e250*/  BSYNC B1 ;  /* 0x0000000000017941 */ /* 0x000fea0003800000 */
.L_x_603:
        /* <DEDUP_REMOVED lines=38> */
[----:B------:R0:W-:Y:S01]  /*e4c0*/  STS.128 [R0+0xa000], R4 ;  /* 0x00a0000400007388 */ /* 0x0001e20000000c00 */
[----:B------:R-:W-:Y:S05]  /*e4d0*/  BRA `(.L_x_594) ;  /* 0x0000002c00047947 */ /* 0x000fea0003800000 */
.L_x_576:
[----:B------:R-:W-:-:S03]  /*e4e0*/  UMOV UR4, 0xffffffff ;  /* 0xffffffff00047882 */ /* 0x000fc60000000000 */
[----:B------:R-:W-:Y:S05]  /*e4f0*/  BRA.DIV UR4, `(.L_x_605) ;  /* 0x0000013604507947 */ /* 0x000fea000b800000 */
[----:B------:R0:W1:Y:S04]  /*e500*/  SHFL.IDX PT, R3, R24, RZ, 0x1c1f ;  /* 0x001c1fff18037589 */ /* 0x00006800000e0000 */
[----:B------:R0:W2:Y:S04]  /*e510*/  SHFL.IDX PT, R0, R38, RZ, 0x1c1f ;  /* 0x001c1fff26007589 */ /* 0x0000a800000e0000 */
[----:B------:R0:W4:Y:S04]  /*e520*/  SHFL.IDX PT, R37, R41, RZ, 0x1c1f ;  /* 0x001c1fff29257589 */ /* 0x00012800000e0000 */
[----:B------:R-:W0:Y:S02]  /*e530*/  SHFL.IDX PT, R40, R40, RZ, 0x1c1f ;  /* 0x001c1fff28287589 */ /* 0x000e2400000e0000 */
.L_x_831:
[----:B------:R-:W-:Y:S01]  /*e540*/  ULDC UR4, c[0x0][0x448] ;  /* 0x0001120000047ab9 */ /* 0x000fe20000000800 */
[----:B------:R-:W-:Y:S01]  /*e550*/  BSSY B1, `(.L_x_606) ;  /* 0x0000039000017945 */ /* 0x000fe20003800000 */
[----:B------:R-:W-:Y:S01]  /*e560*/  IMAD R43, R143, UR4, RZ ;  /* 0x000000048f2b7c24 */ /* 0x000fe2000f8e02ff */
[----:B------:R-:W-:Y:S02]  /*e570*/  CS2R R4, SRZ ;  /* 0x0000000000047805 */ /* 0x000fe4000001ff00 */
[----:B------:R-:W-:Y:S02]  /*e580*/  CS2R R8, SRZ ;  /* 0x0000000000087805 */ /* 0x000fe4000001ff00 */
[----:B------:R-:W-:Y:S02]  /*e590*/  CS2R R10, SRZ ;  /* 0x00000000000a7805 */ /* 0x000fe4000001ff00 */
[----:B------:R-:W-:Y:S02]  /*e5a0*/  CS2R R12, SRZ ;  /* 0x00000000000c7805 */ /* 0x000fe4000001ff00 */
[----:B------:R-:W-:Y:S01]  /*e5b0*/  ISETP.GE.AND P0, PT, R6, R43, PT ;  /* 0x0000002b0600720c */ /* 0x000fe20003f06270 */
[----:B------:R-:W-:Y:S01]  /*e5c0*/  IMAD R43, R145, -0x80, R43 ;  /* 0xffffff80912b7824 */ /* 0x000fe200078e022b */
[----:B------:R-:W-:-:S02]  /*e5d0*/  CS2R R6, SRZ ;  /* 0x0000000000067805 */ /* 0x000fc4000001ff00 */
[----:B------:R-:W-:Y:S02]  /*e5e0*/  CS2R R14, SRZ ;  /* 0x00000000000e7805 */ /* 0x000fe4000001ff00 */
[----:B0-----:R-:W-:Y:S02]  /*e5f0*/  CS2R R24, SRZ ;  /* 0x0000000000187805 */ /* 0x001fe4000001ff00 */
[----:B------:R-:W-:Y:S02]  /*e600*/  CS2R R26, SRZ ;  /* 0x00000000001a7805 */ /* 0x000fe4000001ff00 */
[----:B------:R-:W-:Y:S02]  /*e610*/  CS2R R28, SRZ ;  /* 0x00000000001c7805 */ /* 0x000fe4000001ff00 */
[----:B---3--:R-:W-:Y:S02]  /*e620*/  CS2R R30, SRZ ;  /* 0x00000000001e7805 */ /* 0x008fe4000001ff00 */
[----:B------:R-:W-:-:S02]  /*e630*/  CS2R R32, SRZ ;  /* 0x0000000000207805 */ /* 0x000fc4000001ff00 */
[----:B------:R-:W-:Y:S01]  /*e640*/  CS2R R34, SRZ ;  /* 0x0000000000227805 */ /* 0x000fe2000001ff00 */
[----:B------:R-:W-:Y:S06]  /*e650*/  @P0 BRA `(.L_x_607) ;  /* 0x0000000000a00947 */ /* 0x000fec0003800000 */
[C---:B------:R-:W-:Y:S01]  /*e660*/  VIADD R4, R16.reuse, 0x20 ;  /* 0x0000002010047836 */ /* 0x040fe20000000000 */
[----:B------:R-:W-:Y:S01]  /*e670*/  ULDC UR4, c[0x0][0x3f4] ;  /* 0x0000fd0000047ab9 */ /* 0x000fe20000000800 */
[C---:B------:R-:W-:Y:S01]  /*e680*/  VIADD R5, R16.reuse, 0x40 ;  /* 0x0000004010057836 */ /* 0x040fe20000000000 */
[----:B------:R-:W-:Y:S01]  /*e690*/  ISETP.GE.AND P2, PT, R16, UR4, PT ;  /* 0x0000000410007c0c */ /* 0x000fe2000bf46270 */
[----:B--2---:R-:W-:Y:S01]  /*e6a0*/  IMAD.MOV.U32 R6, RZ, RZ, R0 ;  /* 0x000000ffff067224 */ /* 0x004fe200078e0000 */
[----:B------:R-:W-:Y:S01]  /*e6b0*/  ISETP.GE.AND P3, PT, R4, UR4, PT ;  /* 0x0000000404007c0c */ /* 0x000fe2000bf66270 */
[----:B-1----:R-:W-:Y:S01]  /*e6c0*/  IMAD.MOV.U32 R7, RZ, RZ, R3 ;  /* 0x000000ffff077224 */ /* 0x002fe200078e0003 */
[----:B------:R-:W-:Y:S01]  /*e6d0*/  ISETP.GE.AND P4, PT, R5, UR4, PT ;  /* 0x0000000405007c0c */ /* 0x000fe2000bf86270 */
[----:B------:R-:W-:Y:S01]  /*e6e0*/  IMAD.MOV.U32 R8, RZ, RZ, R40 ;  /* 0x000000ffff087224 */ /* 0x000fe200078e0028 */
[----:B----4-:R-:W-:Y:S02]  /*e6f0*/  MOV R9, R37 ;  /* 0x0000002500097202 */ /* 0x010fe40000000f00 */
[----:B------:R-:W-:-:S02]  /*e700*/  CS2R R28, SRZ ;  /* 0x00000000001c7805 */ /* 0x000fc4000001ff00 */
[----:B------:R-:W-:Y:S02]  /*e710*/  CS2R R30, SRZ ;  /* 0x00000000001e7805 */ /* 0x000fe4000001ff00 */
[----:B------:R-:W-:Y:S02]  /*e720*/  CS2R R10, SRZ ;  /* 0x00000000000a7805 */ /* 0x000fe4000001ff00 */
[----:B------:R-:W-:Y:S02]  /*e730*/  CS2R R32, SRZ ;  /* 0x0000000000207805 */ /* 0x000fe4000001ff00 */
[----:B------:R-:W-:Y:S02]  /*e740*/  CS2R R34, SRZ ;  /* 0x0000000000227805 */ /* 0x000fe4000001ff00 */
[----:B------:R-:W-:Y:S02]  /*e750*/  @!P2 SHF.L.U32 R39, R16, 0x1, RZ ;  /* 0x000000011027a819 */ /* 0x000fe400000006ff */
[----:B------:R-:W-:Y:S01]  /*e760*/  @!P3 SHF.L.U32 R13, R163, 0x3, RZ ;  /* 0x00000003a30db819 */ /* 0x000fe200000006ff */
[----:B------:R-:W-:Y:S01]  /*e770*/  @!P4 IMAD.SHL.U32 R41, R164, 0x8, RZ ;  /* 0x00000008a429c824 */ /* 0x000fe200078e00ff */
[----:B------:R-:W-:-:S03]  /*e780*/  @!P2 IADD3 R38, P1, R40, R39, RZ ;  /* 0x000000272826a210 */ /* 0x000fc60007f3e0ff */
[----:B------:R-:W-:Y:S01]  /*e790*/  @!P3 IMAD.WIDE R4, R13, 0x2, R6 ;  /* 0x000000020d04b825 */ /* 0x000fe200078e0206 */
[----:B------:R-:W-:Y:S02]  /*e7a0*/  @!P2 IADD3 R20, P0, R0, R39, RZ ;  /* 0x000000270014a210 */ /* 0x000fe40007f1e0ff */
[----:B------:R-:W-:Y:S01]  /*e7b0*/  @!P2 SHF.L.U64.HI R0, R16, 0x1, R17 ;  /* 0x000000011000a819 */ /* 0x000fe20000010211 */
[----:B------:R-:W-:Y:S01]  /*e7c0*/  @!P4 IMAD.WIDE R6, R41, 0x2, R6 ;  /* 0x000000022906c825 */ /* 0x000fe200078e0206 */
[----:B------:R0:W5:Y:S03]  /*e7d0*/  @!P3 LD.E.128 R28, desc[UR56][R4.64] ;  /* 0x00000038041cb980 */ /* 0x000166000c101d00 */
[--C-:B------:R-:W-:Y:S01]  /*e7e0*/  @!P3 IMAD.WIDE R12, R13, 0x2, R8.reuse ;  /* 0x000000020d0cb825 */ /* 0x100fe200078e0208 */
[----:B------:R1:W5:Y:S03]  /*e7f0*/  @!P4 LD.E.128 R32, desc[UR56][R6.64] ;  /* 0x000000380620c980 */ /* 0x000366000c101d00 */
[----:B------:R-:W-:Y:S01]  /*e800*/  @!P4 IMAD.WIDE R40, R41, 0x2, R8 ;  /* 0x000000022928c825 */ /* 0x000fe200078e0208 */
[----:B------:R-:W-:-:S02]  /*e810*/  CS2R R8, SRZ ;  /* 0x0000000000087805 */ /* 0x000fc4000001ff00 */
[----:B------:R-:W-:Y:S02]  /*e820*/  CS2R R14, SRZ ;  /* 0x00000000000e7805 */ /* 0x000fe4000001ff00 */
[----:B------:R-:W-:Y:S02]  /*e830*/  CS2R R24, SRZ ;  /* 0x0000000000187805 */ /* 0x000fe4000001ff00 */
[----:B------:R-:W-:Y:S02]  /*e840*/  CS2R R26, SRZ ;  /* 0x00000000001a7805 */ /* 0x000fe4000001ff00 */
[----:B0-----:R-:W-:Y:S01]  /*e850*/  CS2R R4, SRZ ;  /* 0x0000000000047805 */ /* 0x001fe2000001ff00 */
[--C-:B------:R-:W-:Y:S01]  /*e860*/  @!P2 IMAD.X R21, R3, 0x1, R0.reuse, P0 ;  /* 0x000000010315a824 */ /* 0x100fe200000e0600 */
[----:B------:R0:W5:Y:S01]  /*e870*/  @!P3 LD.E.128 R8, desc[UR56][R12.64] ;  /* 0x000000380c08b980 */ /* 0x000162000c101d00 */
[----:B-1----:R-:W-:Y:S01]  /*e880*/  CS2R R6, SRZ ;  /* 0x0000000000067805 */ /* 0x002fe2000001ff00 */
[----:B------:R-:W-:-:S02]  /*e890*/  @!P2 IMAD.X R39, R37, 0x1, R0, P1 ;  /* 0x000000012527a824 */ /* 0x000fc400008e0600 */
[----:B------:R3:W5:Y:S04]  /*e8a0*/  @!P2 LD.E.128 R24, desc[UR56][R20.64] ;  /* 0x000000381418a980 */ /* 0x000768000c101d00 */
[----:B------:R3:W5:Y:S01]  /*e8b0*/  @!P2 LD.E.128 R4, desc[UR56][R38.64] ;  /* 0x000000382604a980 */ /* 0x000762000c101d00 */
[----:B0-----:R-:W-:-:S06]  /*e8c0*/  CS2R R12, SRZ ;  /* 0x00000000000c7805 */ /* 0x001fcc000001ff00 */
[----:B------:R3:W5:Y:S02]  /*e8d0*/  @!P4 LD.E.128 R12, desc[UR56][R40.64] ;  /* 0x00000038280cc980 */ /* 0x000764000c101d00 */
.L_x_607:
[----:B------:R-:W-:Y:S05]  /*e8e0*/  BSYNC B1 ;  /* 0x0000000000017941 */ /* 0x000fea0003800000 */
.L_x_606:
[----:B---3-5:R-:W-:Y:S01]  /*e8f0*/  IMAD.MOV.U32 R20, RZ, RZ, R25 ;  /* 0x000000ffff147224 */ /* 0x028fe200078e0019 */
[----:B--2---:R-:W-:Y:S01]  /*e900*/  MOV R0, R24 ;  /* 0x0000001800007202 */ /* 0x004fe20000000f00 */
[----:B-1----:R-:W-:Y:S01]  /*e910*/  IMAD.MOV.U32 R3, RZ, RZ, R5 ;  /* 0x000000ffff037224 */ /* 0x002fe200078e0005 */
[----:B------:R-:W-:Y:S01]  /*e920*/  MOV R40, R33 ;  /* 0x0000002100287202 */ /* 0x000fe20000000f00 */
[----:B----4-:R-:W-:Y:S01]  /*e930*/  IMAD.MOV.U32 R37, RZ, RZ, R26 ;  /* 0x000000ffff257224 */ /* 0x010fe200078e001a */
[----:B------:R-:W-:Y:S01]  /*e940*/  SHF.R.U64 R50, R32, 0x10, R33 ;  /* 0x0000001020327819 */ /* 0x000fe20000001221 */
[----:B------:R-:W-:Y:S01]  /*e950*/  IMAD.MOV.U32 R42, RZ, RZ, R35 ;  /* 0x000000ffff2a7224 */ /* 0x000fe200078e0023 */
[----:B------:R-:W-:Y:S01]  /*e960*/  SHF.R.U32.HI R51, RZ, 0x10, R33 ;  /* 0x00000010ff337819 */ /* 0x000fe20000011621 */
[----:B------:R-:W-:Y:S01]  /*e970*/  IMAD.MOV.U32 R33, RZ, RZ, R34 ;  /* 0x000000ffff217224 */ /* 0x000fe200078e0022 */
[----:B------:R-:W-:Y:S01]  /*e980*/  SHF.R.U64 R52, R34, 0x10, R35 ;  /* 0x0000001022347819 */ /* 0x000fe20000001223 */
[----:B------:R-:W-:Y:S01]  /*e990*/  IMAD.MOV.U32 R41, RZ, RZ, R6 ;  /* 0x000000ffff297224 */ /* 0x000fe200078e0006 */
[----:B------:R-:W-:Y:S01]  /*e9a0*/  PRMT R34, R0, 0x5410, R20 ;  /* 0x0000541000227816 */ /* 0x000fe20000000014 */
[----:B------:R-:W-:Y:S01]  /*e9b0*/  IMAD.MOV.U32 R21, RZ, RZ, R14 ;  /* 0x000000ffff157224 */ /* 0x000fe200078e000e */
[----:B------:R-:W-:Y:S01]  /*e9c0*/  LEA.HI R0, R191, R191, RZ, 0x1 ;  /* 0x000000bfbf007211 */ /* 0x000fe200078f08ff */
[----:B------:R-:W-:Y:S01]  /*e9d0*/  BSSY B1, `(.L_x_608) ;  /* 0x0000042000017945 */ /* 0x000fe20003800000 */
[----:B------:R-:W-:-:S02]  /*e9e0*/  SHF.R.U64 R54, R4, 0x10, R5 ;  /* 0x0000001004367819 */ /* 0x000fc40000001205 */
[----:B------:R-:W-:Y:S02]  /*e9f0*/  LOP3.LUT R0, R0, 0xfffffffe, RZ, 0xc0, !PT ;  /* 0xfffffffe00007812 */ /* 0x000fe400078ec0ff */
[----:B------:R-:W-:Y:S02]  /*ea00*/  SHF.R.U32.HI R55, RZ, 0x10, R5 ;  /* 0x00000010ff377819 */ /* 0x000fe40000011605 */
[----:B------:R-:W-:Y:S02]  /*ea10*/  IADD3 R0, R191, -R0, RZ ;  /* 0x80000000bf007210 */ /* 0x000fe40007ffe0ff */
[--C-:B------:R-:W-:Y:S02]  /*ea20*/  SHF.R.U64 R38, R24, 0x10, R25.reuse ;  /* 0x0000001018267819 */ /* 0x100fe40000001219 */
[----:B------:R-:W-:Y:S02]  /*ea30*/  SHF.L.U32 R5, R0, 0x1f, RZ ;  /* 0x0000001f00057819 */ /* 0x000fe400000006ff */
[----:B------:R-:W-:Y:S01]  /*ea40*/  SHF.R.U32.HI R44, RZ, 0x10, R25 ;  /* 0x00000010ff2c7819 */ /* 0x000fe20000011619 */
[----:B------:R-:W-:Y:S01]  /*ea50*/  IMAD.MOV.U32 R25, RZ, RZ, R29 ;  /* 0x000000ffff197224 */ /* 0x000fe200078e001d */
[----:B------:R-:W0:Y:S01]  /*ea60*/  SYNCS.PHASECHK.TRANS64.TRYWAIT P0, [R2+URZ+0x2a800], R5 ;  /* 0x02a80005020075a7 */ /* 0x000e22000800017f */
[----:B------:R-:W-:Y:S01]  /*ea70*/  SHF.R.U64 R45, R26, 0x10, R27 ;  /* 0x000000101a2d7819 */ /* 0x000fe2000000121b */
[----:B------:R-:W-:Y:S01]  /*ea80*/  IMAD.MOV.U32 R26, RZ, RZ, R28 ;  /* 0x000000ffff1a7224 */ /* 0x000fe200078e001c */
[----:B------:R-:W-:-:S02]  /*ea90*/  SHF.R.U64 R46, R28, 0x10, R29 ;  /* 0x000000101c2e7819 */ /* 0x000fc4000000121d */
[----:B------:R-:W-:Y:S01]  /*eaa0*/  SHF.R.U32.HI R47, RZ, 0x10, R29 ;  /* 0x00000010ff2f7819 */ /* 0x000fe2000001161d */
[--C-:B------:R-:W-:Y:S01]  /*eab0*/  IMAD.MOV.U32 R29, RZ, RZ, R31.reuse ;  /* 0x000000ffff1d7224 */ /* 0x100fe200078e001f */
[----:B------:R-:W-:Y:S02]  /*eac0*/  MOV R39, R4 ;  /* 0x0000000400277202 */ /* 0x000fe40000000f00 */
[--C-:B------:R-:W-:Y:S02]  /*ead0*/  SHF.R.U64 R48, R30, 0x10, R31.reuse ;  /* 0x000000101e307819 */ /* 0x100fe4000000121f */
[----:B------:R-:W-:Y:S01]  /*eae0*/  SHF.R.U32.HI R49, RZ, 0x10, R31 ;  /* 0x00000010ff317819 */ /* 0x000fe2000001161f */
[----:B------:R-:W-:Y:S01]  /*eaf0*/  IMAD.MOV.U32 R31, RZ, RZ, R32 ;  /* 0x000000ffff1f7224 */ /* 0x000fe200078e0020 */
[----:B------:R-:W-:Y:S01]  /*eb00*/  MOV R28, R30 ;  /* 0x0000001e001c7202 */ /* 0x000fe20000000f00 */
[----:B------:R-:W-:Y:S01]  /*eb10*/  IMAD.MOV.U32 R30, RZ, RZ, R8 ;  /* 0x000000ffff1e7224 */ /* 0x000fe200078e0008 */
[----:B------:R-:W-:-:S02]  /*eb20*/  MOV R24, R27 ;  /* 0x0000001b00187202 */ /* 0x000fc40000000f00 */
[----:B------:R-:W-:Y:S02]  /*eb30*/  MOV R4, R7 ;  /* 0x0000000700047202 */ /* 0x000fe40000000f00 */
[----:B------:R-:W-:Y:S01]  /*eb40*/  SHF.R.U64 R56, R6, 0x10, R7 ;  /* 0x0000001006387819 */ /* 0x000fe20000001207 */
[----:B------:R-:W-:Y:S01]  /*eb50*/  IMAD.MOV.U32 R6, RZ, RZ, R9 ;  /* 0x000000ffff067224 */ /* 0x000fe200078e0009 */
[----:B------:R-:W-:Y:S01]  /*eb60*/  SHF.R.U32.HI R57, RZ, 0x10, R7 ;  /* 0x00000010ff397819 */ /* 0x000fe20000011607 */
[----:B------:R-:W-:Y:S01]  /*eb70*/  IMAD.MOV.U32 R7, RZ, RZ, R11 ;  /* 0x000000ffff077224 */ /* 0x000fe200078e000b */
[----:B------:R-:W-:Y:S01]  /*eb80*/  SHF.R.U64 R58, R8, 0x10, R9 ;  /* 0x00000010083a7819 */ /* 0x000fe20000001209 */
[----:B------:R-:W-:Y:S01]  /*eb90*/  IMAD.MOV.U32 R8, RZ, RZ, R12 ;  /* 0x000000ffff087224 */ /* 0x000fe200078e000c */
[----:B------:R-:W-:Y:S02]  /*eba0*/  MOV R32, R10 ;  /* 0x0000000a00207202 */ /* 0x000fe40000000f00 */
[----:B------:R-:W-:Y:S01]  /*ebb0*/  SHF.R.U64 R60, R10, 0x10, R11 ;  /* 0x000000100a3c7819 */ /* 0x000fe2000000120b */
[----:B------:R-:W-:Y:S01]  /*ebc0*/  IMAD.MOV.U32 R10, RZ, RZ, R15 ;  /* 0x000000ffff0a7224 */ /* 0x000fe200078e000f */
[----:B------:R-:W-:-:S02]  /*ebd0*/  SHF.R.U32.HI R27, RZ, 0x10, R27 ;  /* 0x00000010ff1b7819 */ /* 0x000fc4000001161b */
[----:B------:R-:W-:Y:S02]  /*ebe0*/  SHF.R.U32.HI R59, RZ, 0x10, R9 ;  /* 0x00000010ff3b7819 */ /* 0x000fe40000011609 */
[----:B------:R-:W-:Y:S02]  /*ebf0*/  PRMT R39, R39, 0x5410, R3 ;  /* 0x0000541027277816 */ /* 0x000fe40000000003 */
[----:B------:R-:W-:Y:S02]  /*ec00*/  SHF.R.U32.HI R53, RZ, 0x10, R35 ;  /* 0x00000010ff357819 */ /* 0x000fe40000011623 */
[----:B------:R-:W-:Y:S02]  /*ec10*/  SHF.R.U32.HI R11, RZ, 0x10, R11 ;  /* 0x00000010ff0b7819 */ /* 0x000fe4000001160b */
[----:B------:R-:W-:Y:S02]  /*ec20*/  MOV R9, R13 ;  /* 0x0000000d00097202 */ /* 0x000fe40000000f00 */
[----:B------:R-:W-:-:S02]  /*ec30*/  SHF.R.U64 R61, R12, 0x10, R13 ;  /* 0x000000100c3d7819 */ /* 0x000fc4000000120d */
[----:B------:R-:W-:Y:S02]  /*ec40*/  SHF.R.U32.HI R62, RZ, 0x10, R13 ;  /* 0x00000010ff3e7819 */ /* 0x000fe4000001160d */
[----:B------:R-:W-:Y:S02]  /*ec50*/  VIMNMX R3, R43, 0x80, PT ;  /* 0x000000802b037848 */ /* 0x000fe40003fe0100 */
[----:B------:R-:W-:Y:S02]  /*ec60*/  PRMT R35, R38, 0x5410, R44 ;  /* 0x0000541026237816 */ /* 0x000fe4000000002c */
[--C-:B------:R-:W-:Y:S02]  /*ec70*/  SHF.R.U64 R63, R14, 0x10, R15.reuse ;  /* 0x000000100e3f7819 */ /* 0x100fe4000000120f */
[----:B------:R-:W-:Y:S02]  /*ec80*/  SHF.R.U32.HI R64, RZ, 0x10, R15 ;  /* 0x00000010ff407819 */ /* 0x000fe4000001160f */
        /* <DEDUP_REMOVED lines=19> */
[----:B------:R-:W-:Y:S02]  /*edc0*/  PRMT R20, R61, 0x5410, R62 ;  /* 0x000054103d147816 */ /* 0x000fe4000000003e */
[----:B------:R-:W-:Y:S01]  /*edd0*/  PRMT R21, R21, 0x5410, R10 ;  /* 0x0000541015157816 */ /* 0x000fe2000000000a */
[----:B0-----:R-:W-:Y:S06]  /*ede0*/  @!P0 BRA `(.L_x_609) ;  /* 0x0000012c00888947 */ /* 0x001fec0003800000 */
.L_x_832:
[----:B------:R-:W-:Y:S05]  /*edf0*/  BSYNC B1 ;  /* 0x0000000000017941 */ /* 0x000fea0003800000 */
.L_x_608:
[----:B------:R-:W-:Y:S01]  /*ee00*/  BSSY B1, `(.L_x_610) ;  /* 0x0000118000017945 */ /* 0x000fe20003800000 */
[----:B------:R-:W-:-:S03]  /*ee10*/  PRMT R24, R63, 0x5410, R64 ;  /* 0x000054103f187816 */ /* 0x000fc60000000040 */
[----:B------:R-:W-:Y:S05]  /*ee20*/  @P1 BRA `(.L_x_611) ;  /* 0x0000001000541947 */ /* 0x000fea0003800000 */
[----:B------:R-:W1:Y:S01]  /*ee30*/  LDC R25, c[0x0][0x3f4] ;  /* 0x0000fd00ff197b82 */ /* 0x000e620000000800 */
[C---:B------:R-:W-:Y:S01]  /*ee40*/  VIADD R4, R16.reuse, 0x20 ;  /* 0x0000002010047836 */ /* 0x040fe20000000000 */
[----:B------:R-:W-:Y:S01]  /*ee50*/  BSSY B2, `(.L_x_612) ;  /* 0x0000060000027945 */ /* 0x000fe20003800000 */
[C---:B------:R-:W-:Y:S01]  /*ee60*/  VIADD R6, R16.reuse, 0x40 ;  /* 0x0000004010067836 */ /* 0x040fe20000000000 */
[-C--:B-1----:R-:W-:Y:S02]  /*ee70*/  ISETP.GE.AND P0, PT, R16, R25.reuse, PT ;  /* 0x000000191000720c */ /* 0x082fe40003f06270 */
[-C--:B------:R-:W-:Y:S02]  /*ee80*/  ISETP.GE.AND P1, PT, R4, R25.reuse, PT ;  /* 0x000000190400720c */ /* 0x080fe40003f26270 */
[----:B------:R-:W-:-:S09]  /*ee90*/  ISETP.GE.AND P2, PT, R6, R25, PT ;  /* 0x000000190600720c */ /* 0x000fd20003f46270 */
[----:B------:R-:W-:Y:S05]  /*eea0*/  @P0 BRA `(.L_x_613) ;  /* 0x0000000400680947 */ /* 0x000fea0003800000 */
[----:B------:R-:W-:Y:S01]  /*eeb0*/  LEA.HI R6, R25, R214, RZ, 0x1d ;  /* 0x000000d619067211 */ /* 0x000fe200078fe8ff */
[----:B------:R-:W-:Y:S01]  /*eec0*/  HADD2.F32 R56, -RZ, R39.H0_H0 ;  /* 0x20000027ff387230 */ /* 0x000fe20000004100 */
[----:B0-----:R-:W-:Y:S01]  /*eed0*/  LOP3.LUT R5, R177, 0x38, R16, 0xf8, !PT ;  /* 0x00000038b1057812 */ /* 0x001fe200078ef810 */
[----:B------:R-:W-:Y:S01]  /*eee0*/  HADD2.F32 R54, -RZ, R34.H0_H0 ;  /* 0x20000022ff367230 */ /* 0x000fe20000004100 */
[----:B------:R-:W-:Y:S01]  /*eef0*/  SHF.R.S32.HI R7, RZ, 0x1f, R6 ;  /* 0x0000001fff077819 */ /* 0x000fe20000011406 */
[----:B------:R-:W-:Y:S01]  /*ef00*/  HADD2.F32 R53, -RZ, R40.H0_H0 ;  /* 0x20000028ff357230 */ /* 0x000fe20000004100 */
[----:B------:R-:W-:Y:S02]  /*ef10*/  SHF.L.U32 R8, R6, 0x3, RZ ;  /* 0x0000000306087819 */ /* 0x000fe400000006ff */
[----:B------:R-:W-:Y:S02]  /*ef20*/  LEA.HI R7, R7, R6, RZ, 0x3 ;  /* 0x0000000607077211 */ /* 0x000fe400078f18ff */
[----:B------:R-:W-:-:S02]  /*ef30*/  LOP3.LUT R4, R5, R178, RZ, 0x3c, !PT ;  /* 0x000000b205047212 */ /* 0x000fc400078e3cff */
[----:B------:R-:W-:Y:S01]  /*ef40*/  LOP3.LUT R5, R177, 0x38, R8, 0xf8, !PT ;  /* 0x00000038b1057812 */ /* 0x000fe200078ef808 */
[----:B------:R-:W-:Y:S02]  /*ef50*/  IMAD.SHL.U32 R7, R7, 0x400, RZ ;  /* 0x0000040007077824 */ /* 0x000fe400078e00ff */
[----:B------:R-:W-:Y:S01]  /*ef60*/  IMAD.IADD R43, R179, 0x1, R4 ;  /* 0x00000001b32b7824 */ /* 0x000fe200078e0204 */
[----:B------:R-:W-:Y:S02]  /*ef70*/  LOP3.LUT R9, R5, R178, RZ, 0x3c, !PT ;  /* 0x000000b205097212 */ /* 0x000fe400078e3cff */
[----:B------:R-:W-:Y:S02]  /*ef80*/  LOP3.LUT R8, R7, 0x7fffe000, RZ, 0xc0, !PT ;  /* 0x7fffe00007087812 */ /* 0x000fe400078ec0ff */
[----:B------:R-:W-:Y:S02]  /*ef90*/  LEA R43, R43, R2, 0x1 ;  /* 0x000000022b2b7211 */ /* 0x000fe400078e08ff */
[----:B------:R-:W-:-:S03]  /*efa0*/  IADD3 R9, R9, R8, R179 ;  /* 0x0000000809097210 */ /* 0x000fc60007ffe0b3 */
[----:B------:R-:W0:Y:S02]  /*efb0*/  LDS.128 R4, [R43+0xc400] ;  /* 0x00c400002b047984 */ /* 0x000e240000000c00 */
[----:B------:R-:W-:-:S05]  /*efc0*/  IMAD R44, R9, 0x2, R2 ;  /* 0x00000002092c7824 */ /* 0x000fca00078e0202 */
[----:B------:R-:W1:Y:S01]  /*efd0*/  LDS.128 R8, [R44+0xc400] ;  /* 0x00c400002c087984 */ /* 0x000e620000000c00 */
[--C-:B0-----:R-:W-:Y:S02]  /*efe0*/  HADD2.F32 R45, -RZ, R4.reuse.H0_H0 ;  /* 0x20000004ff2d7230 */ /* 0x101fe40000004100 */
[----:B------:R-:W-:Y:S02]  /*eff0*/  HADD2.F32 R46, -RZ, R4.H1_H1 ;  /* 0x30000004ff2e7230 */ /* 0x000fe40000004100 */
[--C-:B------:R-:W-:Y:S02]  /*f000*/  HADD2.F32 R47, -RZ, R5.reuse.H0_H0 ;  /* 0x20000005ff2f7230 */ /* 0x100fe40000004100 */
[----:B------:R-:W-:Y:S02]  /*f010*/  HADD2.F32 R5, -RZ, R5.H1_H1 ;  /* 0x30000005ff057230 */ /* 0x000fe40000004100 */
[--C-:B-1----:R-:W-:Y:S02]  /*f020*/  HADD2.F32 R49, -RZ, R8.reuse.H0_H0 ;  /* 0x20000008ff317230 */ /* 0x102fe40000004100 */
[----:B------:R-:W-:-:S02]  /*f030*/  HADD2.F32 R8, -RZ, R8.H1_H1 ;  /* 0x30000008ff087230 */ /* 0x000fc40000004100 */
[----:B------:R-:W-:Y:S02]  /*f040*/  HADD2.F32 R50, -RZ, R9.H0_H0 ;  /* 0x20000009ff327230 */ /* 0x000fe40000004100 */
[C---:B------:R-:W-:Y:S01]  /*f050*/  FMUL.FTZ R58, R49.reuse, R56 ;  /* 0x00000038313a7220 */ /* 0x040fe20000410000 */
[-C--:B------:R-:W-:Y:S01]  /*f060*/  FMUL.FTZ R60, R49, R54.reuse ;  /* 0x00000036313c7220 */ /* 0x080fe20000410000 */
[----:B------:R-:W-:Y:S02]  /*f070*/  HADD2.F32 R49, -RZ, R35.H0_H0 ;  /* 0x20000023ff317230 */ /* 0x000fe40000004100 */
[----:B------:R-:W-:Y:S01]  /*f080*/  FMUL.FTZ R55, R8, R53 ;  /* 0x0000003508377220 */ /* 0x000fe20000410000 */
[C---:B------:R-:W-:Y:S01]  /*f090*/  FFMA.FTZ R58, R45.reuse, R54, -R58 ;  /* 0x000000362d3a7223 */ /* 0x040fe2000001083a */
[----:B------:R-:W-:Y:S02]  /*f0a0*/  HADD2.F32 R54, -RZ, R39.H1_H1 ;  /* 0x30000027ff367230 */ /* 0x000fe40000004100 */
[----:B------:R-:W-:Y:S01]  /*f0b0*/  FFMA.FTZ R60, R45, R56, R60 ;  /* 0x000000382d3c7223 */ /* 0x000fe2000001003c */
[----:B------:R-:W-:-:S02]  /*f0c0*/  HADD2.F32 R45, -RZ, R34.H1_H1 ;  /* 0x30000022ff2d7230 */ /* 0x000fc40000004100 */
[-C--:B------:R-:W-:Y:S01]  /*f0d0*/  FMUL.FTZ R57, R8, R49.reuse ;  /* 0x0000003108397220 */ /* 0x080fe20000410000 */
[----:B------:R-:W-:Y:S01]  /*f0e0*/  FFMA.FTZ R55, R46, R49, -R55 ;  /* 0x000000312e377223 */ /* 0x000fe20000010837 */
[C---:B------:R-:W-:Y:S01]  /*f0f0*/  FMUL.FTZ R8, R50.reuse, R54 ;  /* 0x0000003632087220 */ /* 0x040fe20000410000 */
[----:B------:R-:W-:Y:S02]  /*f100*/  HADD2.F32 R9, -RZ, R9.H1_H1 ;  /* 0x30000009ff097230 */ /* 0x000fe40000004100 */
[-C--:B------:R-:W-:Y:S01]  /*f110*/  FMUL.FTZ R59, R50, R45.reuse ;  /* 0x0000002d323b7220 */ /* 0x080fe20000410000 */
[----:B------:R-:W-:Y:S02]  /*f120*/  HADD2.F32 R56, -RZ, R40.H1_H1 ;  /* 0x30000028ff387230 */ /* 0x000fe40000004100 */
[----:B------:R-:W-:Y:S01]  /*f130*/  FFMA.FTZ R49, R47, R45, -R8 ;  /* 0x0000002d2f317223 */ /* 0x000fe20000010808 */
[----:B------:R-:W-:Y:S02]  /*f140*/  HADD2.F32 R8, -RZ, R35.H1_H1 ;  /* 0x30000023ff087230 */ /* 0x000fe40000004100 */
[----:B------:R-:W-:Y:S01]  /*f150*/  FFMA.FTZ R57, R46, R53, R57 ;  /* 0x000000352e397223 */ /* 0x000fe20000010039 */
[----:B------:R-:W-:-:S02]  /*f160*/  HADD2.F32 R51, -RZ, R10.H0_H0 ;  /* 0x2000000aff337230 */ /* 0x000fc40000004100 */
[----:B------:R-:W-:Y:S01]  /*f170*/  FFMA.FTZ R59, R47, R54, R59 ;  /* 0x000000362f3b7223 */ /* 0x000fe2000001003b */
[----:B------:R-:W-:Y:S02]  /*f180*/  HADD2.F32 R46, -RZ, R41.H0_H0 ;  /* 0x20000029ff2e7230 */ /* 0x000fe40000004100 */
[C---:B------:R-:W-:Y:S01]  /*f190*/  FMUL.FTZ R50, R9.reuse, R56 ;  /* 0x0000003809327220 */ /* 0x040fe20000410000 */
[----:B------:R-:W-:Y:S02]  /*f1a0*/  HADD2.F32 R45, -RZ, R37.H0_H0 ;  /* 0x20000025ff2d7230 */ /* 0x000fe40000004100 */
[----:B------:R-:W-:Y:S01]  /*f1b0*/  FMUL.FTZ R54, R9, R8 ;  /* 0x0000000809367220 */ /* 0x000fe20000410000 */
[----:B------:R-:W-:Y:S02]  /*f1c0*/  HADD2.F32 R10, -RZ, R10.H1_H1 ;  /* 0x3000000aff0a7230 */ /* 0x000fe40000004100 */
[----:B------:R-:W-:Y:S01]  /*f1d0*/  FMUL.FTZ R53, R51, R46 ;  /* 0x0000002e33357220 */ /* 0x000fe20000410000 */
[----:B------:R-:W-:-:S02]  /*f1e0*/  HADD2.F32 R47, -RZ, R42.H0_H0 ;  /* 0x2000002aff2f7230 */ /* 0x000fc40000004100 */
[----:B------:R-:W-:Y:S01]  /*f1f0*/  FFMA.FTZ R50, R5, R8, -R50 ;  /* 0x0000000805327223 */ /* 0x000fe20000010832 */
[--C-:B------:R-:W-:Y:S02]  /*f200*/  HADD2.F32 R48, -RZ, R6.reuse.H0_H0 ;  /* 0x20000006ff307230 */ /* 0x100fe40000004100 */
[----:B------:R-:W-:Y:S01]  /*f210*/  FMUL.FTZ R51, R51, R45 ;  /* 0x0000002d33337220 */ /* 0x000fe20000410000 */
[----:B------:R-:W-:Y:S02]  /*f220*/  HADD2.F32 R6, -RZ, R6.H1_H1 ;  /* 0x30000006ff067230 */ /* 0x000fe40000004100 */
[----:B------:R-:W-:Y:S01]  /*f230*/  FFMA.FTZ R54, R5, R56, R54 ;  /* 0x0000003805367223 */ /* 0x000fe20000010036 */
[----:B------:R-:W-:Y:S02]  /*f240*/  HADD2.F32 R9, -RZ, R38.H0_H0 ;  /* 0x20000026ff097230 */ /* 0x000fe40000004100 */
[----:B------:R-:W-:Y:S01]  /*f250*/  FMUL.FTZ R5, R10, R47 ;  /* 0x0000002f0a057220 */ /* 0x000fe20000410000 */
[C---:B------:R-:W-:Y:S01]  /*f260*/  FFMA.FTZ R53, R48.reuse, R45, -R53 ;  /* 0x0000002d30357223 */ /* 0x040fe20000010835 */
[----:B------:R-:W-:Y:S01]  /*f270*/  FFMA.FTZ R51, R48, R46, R51 ;  /* 0x0000002e30337223 */ /* 0x000fe20000010033 */
[----:B------:R-:W-:-:S02]  /*f280*/  HADD2.F32 R52, -RZ, R11.H0_H0 ;  /* 0x2000000bff347230 */ /* 0x000fc40000004100 */
[-C--:B------:R-:W-:Y:S01]  /*f290*/  FMUL.FTZ R45, R10, R9.reuse ;  /* 0x000000090a2d7220 */ /* 0x080fe20000410000 */
[C---:B------:R-:W-:Y:S01]  /*f2a0*/  FFMA.FTZ R46, R6.reuse, R9, -R5 ;  /* 0x00000009062e7223 */ /* 0x040fe20000010805 */
[----:B------:R-:W-:Y:S02]  /*f2b0*/  HADD2.F32 R9, -RZ, R41.H1_H1 ;  /* 0x30000029ff097230 */ /* 0x000fe40000004100 */
[----:B------:R-:W-:Y:S02]  /*f2c0*/  HADD2.F32 R5, -RZ, R37.H1_H1 ;  /* 0x30000025ff057230 */ /* 0x000fe40000004100 */
[----:B------:R-:W-:Y:S01]  /*f2d0*/  FFMA.FTZ R48, R6, R47, R45 ;  /* 0x0000002f06307223 */ /* 0x000fe2000001002d */
[----:B------:R-:W-:Y:S02]  /*f2e0*/  HADD2.F32 R11, -RZ, R11.H1_H1 ;  /* 0x3000000bff0b7230 */ /* 0x000fe40000004100 */
[----:B------:R-:W-:Y:S01]  /*f2f0*/  FMUL.FTZ R45, R52, R9 ;  /* 0x00000009342d7220 */ /* 0x000fe20000410000 */
[----:B------:R-:W-:-:S02]  /*f300*/  HADD2.F32 R10, -RZ, R42.H1_H1 ;  /* 0x3000002aff0a7230 */ /* 0x000fc40000004100 */
[----:B------:R-:W-:Y:S01]  /*f310*/  FMUL.FTZ R52, R52, R5 ;  /* 0x0000000534347220 */ /* 0x000fe20000410000 */
[----:B------:R-:W-:Y:S02]  /*f320*/  HADD2.F32 R8, -RZ, R38.H1_H1 ;  /* 0x30000026ff087230 */ /* 0x000fe40000004100 */
[--C-:B------:R-:W-:Y:S02]  /*f330*/  HADD2.F32 R4, -RZ, R7.reuse.H0_H0 ;  /* 0x20000007ff047230 */ /* 0x100fe40000004100 */
[C---:B------:R-:W-:Y:S01]  /*f340*/  FMUL.FTZ R6, R11.reuse, R10 ;  /* 0x0000000a0b067220 */ /* 0x040fe20000410000 */
[----:B------:R-:W-:Y:S02]  /*f350*/  HADD2.F32 R7, -RZ, R7.H1_H1 ;  /* 0x30000007ff077230 */ /* 0x000fe40000004100 */
[-C--:B------:R-:W-:Y:S01]  /*f360*/  FMUL.FTZ R47, R11, R8.reuse ;  /* 0x000000080b2f7220 */ /* 0x080fe20000410000 */
[C---:B------:R-:W-:Y:S01]  /*f370*/  FFMA.FTZ R11, R4.reuse, R9, R52 ;  /* 0x00000009040b7223 */ /* 0x040fe20000010034 */
[----:B------:R-:W-:Y:S01]  /*f380*/  FFMA.FTZ R45, R4, R5, -R45 ;  /* 0x00000005042d7223 */ /* 0x000fe2000001082d */
[C---:B------:R-:W-:Y:S01]  /*f390*/  FFMA.FTZ R52, R7.reuse, R8, -R6 ;  /* 0x0000000807347223 */ /* 0x040fe20000010806 */
[----:B------:R-:W-:Y:S01]  /*f3a0*/  FFMA.FTZ R56, R7, R10, R47 ;  /* 0x0000000a07387223 */ /* 0x000fe2000001002f */
[----:B------:R-:W-:-:S02]  /*f3b0*/  F2FP.F16.F32.PACK_AB R4, R55, R58 ;  /* 0x0000003a3704723e */ /* 0x000fc400000000ff */
[----:B------:R-:W-:Y:S02]  /*f3c0*/  F2FP.F16.F32.PACK_AB R5, R50, R49 ;  /* 0x000000313205723e */ /* 0x000fe400000000ff */
[----:B------:R-:W-:Y:S02]  /*f3d0*/  F2FP.F16.F32.PACK_AB R6, R46, R53 ;  /* 0x000000352e06723e */ /* 0x000fe400000000ff */
[----:B------:R-:W-:Y:S02]  /*f3e0*/  F2FP.F16.F32.PACK_AB R7, R52, R45 ;  /* 0x0000002d3407723e */ /* 0x000fe400000000ff */
[----:B------:R-:W-:Y:S02]  /*f3f0*/  F2FP.F16.F32.PACK_AB R8, R57, R60 ;  /* 0x0000003c3908723e */ /* 0x000fe400000000ff */
[----:B------:R-:W-:Y:S01]  /*f400*/  F2FP.F16.F32.PACK_AB R9, R54, R59 ;  /* 0x0000003b3609723e */ /* 0x000fe200000000ff */
[----:B------:R1:W-:Y:S01]  /*f410*/  STS.128 [R43+0xc400], R4 ;  /* 0x00c400042b007388 */ /* 0x0003e20000000c00 */
[----:B------:R-:W-:-:S02]  /*f420*/  F2FP.F16.F32.PACK_AB R10, R48, R51 ;  /* 0x00000033300a723e */ /* 0x000fc400000000ff */
[----:B------:R-:W-:-:S05]  /*f430*/  F2FP.F16.F32.PACK_AB R11, R56, R11 ;  /* 0x0000000b380b723e */ /* 0x000fca00000000ff */
[----:B------:R1:W-:Y:S02]  /*f440*/  STS.128 [R44+0xc400], R8 ;  /* 0x00c400082c007388 */ /* 0x0003e40000000c00 */
.L_x_613:
[----:B------:R-:W-:Y:S05]  /*f450*/  BSYNC B2 ;  /* 0x0000000000027941 */ /* 0x000fea0003800000 */
.L_x_612:
[----:B------:R-:W-:Y:S04]  /*f460*/  BSSY B2, `(.L_x_614) ;  /* 0x0000059000027945 */ /* 0x000fe80003800000 */
[----:B------:R-:W-:Y:S05]  /*f470*/  @P1 BRA `(.L_x_615) ;  /* 0x00000004005c1947 */ /* 0x000fea0003800000 */
[----:B------:R-:W2:Y:S01]  /*f480*/  LDL R60, [R1+0x60] ;  /* 0x00006000013c7983 */ /* 0x000ea20000100800 */
[----:B-1----:R-:W-:Y:S01]  /*f490*/  LEA.HI R4, R25, R163, RZ, 0x1d ;  /* 0x000000a319047211 */ /* 0x002fe200078fe8ff */
[----:B------:R-:W-:Y:S02]  /*f4a0*/  HADD2.F32 R53, -RZ, R26.H0_H0 ;  /* 0x2000001aff357230 */ /* 0x000fe40000004100 */
[----:B------:R-:W-:Y:S01]  /*f4b0*/  HADD2.F32 R55, -RZ, R30.H0_H0 ;  /* 0x2000001eff377230 */ /* 0x000fe20000004100 */
[----:B0-----:R-:W-:Y:S01]  /*f4c0*/  SHF.R.S32.HI R5, RZ, 0x1f, R4 ;  /* 0x0000001fff057819 */ /* 0x001fe20000011404 */
[----:B------:R-:W-:Y:S02]  /*f4d0*/  IMAD.SHL.U32 R6, R4, 0x8, RZ ;  /* 0x0000000804067824 */ /* 0x000fe400078e00ff */
[----:B------:R-:W-:Y:S01]  /*f4e0*/  HADD2.F32 R52, -RZ, R31.H0_H0 ;  /* 0x2000001fff347230 */ /* 0x000fe20000004100 */
[----:B------:R-:W-:Y:S02]  /*f4f0*/  LEA.HI R4, R5, R4, RZ, 0x3 ;  /* 0x0000000405047211 */ /* 0x000fe400078f18ff */
[----:B------:R-:W-:-:S02]  /*f500*/  LOP3.LUT R5, R177, 0x38, R6, 0xf8, !PT ;  /* 0x00000038b1057812 */ /* 0x000fc400078ef806 */
[----:B------:R-:W-:Y:S02]  /*f510*/  SHF.L.U32 R4, R4, 0xa, RZ ;  /* 0x0000000a04047819 */ /* 0x000fe400000006ff */
[----:B------:R-:W-:Y:S02]  /*f520*/  LOP3.LUT R9, R5, R178, RZ, 0x3c, !PT ;  /* 0x000000b205097212 */ /* 0x000fe400078e3cff */
[----:B------:R-:W-:-:S04]  /*f530*/  LOP3.LUT R8, R4, 0x7fffe000, RZ, 0xc0, !PT ;  /* 0x7fffe00004087812 */ /* 0x000fc800078ec0ff */
[----:B------:R-:W-:-:S05]  /*f540*/  IADD3 R9, R9, R8, R179 ;  /* 0x0000000809097210 */ /* 0x000fca0007ffe0b3 */
[----:B------:R-:W-:-:S05]  /*f550*/  IMAD R43, R9, 0x2, R2 ;  /* 0x00000002092b7824 */ /* 0x000fca00078e0202 */
[----:B------:R-:W0:Y:S02]  /*f560*/  LDS.128 R8, [R43+0xc400] ;  /* 0x00c400002b087984 */ /* 0x000e240000000c00 */
[--C-:B0-----:R-:W-:Y:S02]  /*f570*/  HADD2.F32 R48, -RZ, R8.reuse.H0_H0 ;  /* 0x20000008ff307230 */ /* 0x101fe40000004100 */
[----:B------:R-:W-:Y:S02]  /*f580*/  HADD2.F32 R8, -RZ, R8.H1_H1 ;  /* 0x30000008ff087230 */ /* 0x000fe40000004100 */
[----:B------:R-:W-:Y:S02]  /*f590*/  HADD2.F32 R49, -RZ, R9.H0_H0 ;  /* 0x20000009ff317230 */ /* 0x000fe40000004100 */
[C---:B------:R-:W-:Y:S01]  /*f5a0*/  FMUL.FTZ R57, R48.reuse, R55 ;  /* 0x0000003730397220 */ /* 0x040fe20000410000 */
[----:B------:R-:W-:Y:S01]  /*f5b0*/  FMUL.FTZ R59, R48, R53 ;  /* 0x00000035303b7220 */ /* 0x000fe20000410000 */
[----:B------:R-:W-:-:S02]  /*f5c0*/  HADD2.F32 R48, -RZ, R27.H0_H0 ;  /* 0x2000001bff307230 */ /* 0x000fc40000004100 */
[C---:B------:R-:W-:Y:S01]  /*f5d0*/  FMUL.FTZ R54, R8.reuse, R52 ;  /* 0x0000003408367220 */ /* 0x040fe20000410000 */
[----:B------:R-:W-:Y:S02]  /*f5e0*/  HADD2.F32 R9, -RZ, R9.H1_H1 ;  /* 0x30000009ff097230 */ /* 0x000fe40000004100 */
[--C-:B------:R-:W-:Y:S02]  /*f5f0*/  HADD2.F32 R50, -RZ, R10.reuse.H0_H0 ;  /* 0x2000000aff327230 */ /* 0x100fe40000004100 */
[----:B------:R-:W-:Y:S01]  /*f600*/  FMUL.FTZ R8, R8, R48 ;  /* 0x0000003008087220 */ /* 0x000fe20000410000 */
[----:B------:R-:W-:Y:S02]  /*f610*/  HADD2.F32 R10, -RZ, R10.H1_H1 ;  /* 0x3000000aff0a7230 */ /* 0x000fe40000004100 */
[--C-:B------:R-:W-:Y:S02]  /*f620*/  HADD2.F32 R51, -RZ, R11.reuse.H0_H0 ;  /* 0x2000000bff337230 */ /* 0x100fe40000004100 */
[----:B------:R-:W-:Y:S01]  /*f630*/  HADD2.F32 R11, -RZ, R11.H1_H1 ;  /* 0x3000000bff0b7230 */ /* 0x000fe20000004100 */
[----:B--2---:R-:W0:Y:S02]  /*f640*/  LDS.128 R4, [R60] ;  /* 0x000000003c047984 */ /* 0x004e240000000c00 */
[----:B0-----:R-:W-:-:S02]  /*f650*/  HADD2.F32 R44, -RZ, R4.H0_H0 ;  /* 0x20000004ff2c7230 */ /* 0x001fc40000004100 */
[----:B------:R-:W-:Y:S02]  /*f660*/  HADD2.F32 R45, -RZ, R4.H1_H1 ;  /* 0x30000004ff2d7230 */ /* 0x000fe40000004100 */
[----:B------:R-:W-:Y:S02]  /*f670*/  HADD2.F32 R46, -RZ, R5.H0_H0 ;  /* 0x20000005ff2e7230 */ /* 0x000fe40000004100 */
[C---:B------:R-:W-:Y:S01]  /*f680*/  FFMA.FTZ R57, R44.reuse, R53, -R57 ;  /* 0x000000352c397223 */ /* 0x040fe20000010839 */
[----:B------:R-:W-:Y:S01]  /*f690*/  FFMA.FTZ R59, R44, R55, R59 ;  /* 0x000000372c3b7223 */ /* 0x000fe2000001003b */
[----:B------:R-:W-:Y:S02]  /*f6a0*/  HADD2.F32 R53, -RZ, R30.H1_H1 ;  /* 0x3000001eff357230 */ /* 0x000fe40000004100 */
[C---:B------:R-:W-:Y:S01]  /*f6b0*/  FFMA.FTZ R54, R45.reuse, R48, -R54 ;  /* 0x000000302d367223 */ /* 0x040fe20000010836 */
[----:B------:R-:W-:Y:S02]  /*f6c0*/  HADD2.F32 R44, -RZ, R26.H1_H1 ;  /* 0x3000001aff2c7230 */ /* 0x000fe40000004100 */
[----:B------:R-:W-:Y:S01]  /*f6d0*/  FFMA.FTZ R52, R45, R52, R8 ;  /* 0x000000342d347223 */ /* 0x000fe20000010008 */
[----:B------:R-:W-:-:S02]  /*f6e0*/  HADD2.F32 R48, -RZ, R31.H1_H1 ;  /* 0x3000001fff307230 */ /* 0x000fc40000004100 */
[CC--:B------:R-:W-:Y:S01]  /*f6f0*/  FMUL.FTZ R55, R49.reuse, R53.reuse ;  /* 0x0000003531377220 */ /* 0x0c0fe20000410000 */
[----:B------:R-:W-:Y:S02]  /*f700*/  HADD2.F32 R8, -RZ, R27.H1_H1 ;  /* 0x3000001bff087230 */ /* 0x000fe40000004100 */
[-C--:B------:R-:W-:Y:S01]  /*f710*/  FMUL.FTZ R56, R49, R44.reuse ;  /* 0x0000002c31387220 */ /* 0x080fe20000410000 */
[----:B------:R-:W-:Y:S02]  /*f720*/  HADD2.F32 R5, -RZ, R5.H1_H1 ;  /* 0x30000005ff057230 */ /* 0x000fe40000004100 */
[C---:B------:R-:W-:Y:S01]  /*f730*/  FFMA.FTZ R55, R46.reuse, R44, -R55 ;  /* 0x0000002c2e377223 */ /* 0x040fe20000010837 */
[----:B------:R-:W-:Y:S02]  /*f740*/  HADD2.F32 R45, -RZ, R32.H0_H0 ;  /* 0x20000020ff2d7230 */ /* 0x000fe40000004100 */
[----:B------:R-:W-:Y:S01]  /*f750*/  FFMA.FTZ R56, R46, R53, R56 ;  /* 0x000000352e387223 */ /* 0x000fe20000010038 */
[----:B------:R-:W-:Y:S01]  /*f760*/  FMUL.FTZ R46, R9, R48 ;  /* 0x00000030092e7220 */ /* 0x000fe20000410000 */
[----:B------:R-:W-:-:S02]  /*f770*/  HADD2.F32 R44, -RZ, R28.H0_H0 ;  /* 0x2000001cff2c7230 */ /* 0x000fc40000004100 */
[-C--:B------:R-:W-:Y:S01]  /*f780*/  FMUL.FTZ R58, R9, R8.reuse ;  /* 0x00000008093a7220 */ /* 0x080fe20000410000 */
[----:B------:R-:W-:Y:S02]  /*f790*/  HADD2.F32 R49, -RZ, R33.H0_H0 ;  /* 0x20000021ff317230 */ /* 0x000fe40000004100 */
[----:B------:R-:W-:Y:S01]  /*f7a0*/  FFMA.FTZ R46, R5, R8, -R46 ;  /* 0x00000008052e7223 */ /* 0x000fe2000001082e */
[--C-:B------:R-:W-:Y:S02]  /*f7b0*/  HADD2.F32 R47, -RZ, R6.reuse.H0_H0 ;  /* 0x20000006ff2f7230 */ /* 0x100fe40000004100 */
[C---:B------:R-:W-:Y:S01]  /*f7c0*/  FMUL.FTZ R8, R50.reuse, R45 ;  /* 0x0000002d32087220 */ /* 0x040fe20000410000 */
[----:B------:R-:W-:Y:S02]  /*f7d0*/  HADD2.F32 R6, -RZ, R6.H1_H1 ;  /* 0x30000006ff067230 */ /* 0x000fe40000004100 */
[----:B------:R-:W-:Y:S01]  /*f7e0*/  FMUL.FTZ R50, R50, R44 ;  /* 0x0000002c32327220 */ /* 0x000fe20000410000 */
[----:B------:R-:W-:-:S02]  /*f7f0*/  HADD2.F32 R9, -RZ, R29.H0_H0 ;  /* 0x2000001dff097230 */ /* 0x000fc40000004100 */
[----:B------:R-:W-:Y:S01]  /*f800*/  FFMA.FTZ R53, R5, R48, R58 ;  /* 0x0000003005357223 */ /* 0x000fe2000001003a */
[C---:B------:R-:W-:Y:S01]  /*f810*/  FMUL.FTZ R5, R10.reuse, R49 ;  /* 0x000000310a057220 */ /* 0x040fe20000410000 */
[C---:B------:R-:W-:Y:S01]  /*f820*/  FFMA.FTZ R44, R47.reuse, R44, -R8 ;  /* 0x0000002c2f2c7223 */ /* 0x040fe20000010808 */
[----:B------:R-:W-:Y:S01]  /*f830*/  FFMA.FTZ R50, R47, R45, R50 ;  /* 0x0000002d2f327223 */ /* 0x000fe20000010032 */
[-C--:B------:R-:W-:Y:S01]  /*f840*/  FMUL.FTZ R47, R10, R9.reuse ;  /* 0x000000090a2f7220 */ /* 0x080fe20000410000 */
[C---:B------:R-:W-:Y:S01]  /*f850*/  FFMA.FTZ R45, R6.reuse, R9, -R5 ;  /* 0x00000009062d7223 */ /* 0x040fe20000010805 */
[----:B------:R-:W-:Y:S02]  /*f860*/  HADD2.F32 R9, -RZ, R32.H1_H1 ;  /* 0x30000020ff097230 */ /* 0x000fe40000004100 */
[----:B------:R-:W-:Y:S02]  /*f870*/  HADD2.F32 R5, -RZ, R28.H1_H1 ;  /* 0x3000001cff057230 */ /* 0x000fe40000004100 */
[----:B------:R-:W-:Y:S01]  /*f880*/  FFMA.FTZ R47, R6, R49, R47 ;  /* 0x00000031062f7223 */ /* 0x000fe2000001002f */
[----:B------:R-:W-:-:S02]  /*f890*/  HADD2.F32 R10, -RZ, R33.H1_H1 ;  /* 0x30000021ff0a7230 */ /* 0x000fc40000004100 */
[C---:B------:R-:W-:Y:S01]  /*f8a0*/  FMUL.FTZ R49, R51.reuse, R9 ;  /* 0x0000000933317220 */ /* 0x040fe20000410000 */
[----:B------:R-:W-:Y:S02]  /*f8b0*/  HADD2.F32 R8, -RZ, R29.H1_H1 ;  /* 0x3000001dff087230 */ /* 0x000fe40000004100 */
[-C--:B------:R-:W-:Y:S01]  /*f8c0*/  FMUL.FTZ R6, R51, R5.reuse ;  /* 0x0000000533067220 */ /* 0x080fe20000410000 */
[--C-:B------:R-:W-:Y:S02]  /*f8d0*/  HADD2.F32 R4, -RZ, R7.reuse.H0_H0 ;  /* 0x20000007ff047230 */ /* 0x100fe40000004100 */
[C---:B------:R-:W-:Y:S01]  /*f8e0*/  FMUL.FTZ R48, R11.reuse, R10 ;  /* 0x0000000a0b307220 */ /* 0x040fe20000410000 */
[----:B------:R-:W-:Y:S02]  /*f8f0*/  HADD2.F32 R7, -RZ, R7.H1_H1 ;  /* 0x30000007ff077230 */ /* 0x000fe40000004100 */
[-C--:B------:R-:W-:Y:S01]  /*f900*/  FMUL.FTZ R51, R11, R8.reuse ;  /* 0x000000080b337220 */ /* 0x080fe20000410000 */
[C---:B------:R-:W-:Y:S01]  /*f910*/  FFMA.FTZ R49, R4.reuse, R5, -R49 ;  /* 0x0000000504317223 */ /* 0x040fe20000010831 */
[----:B------:R-:W-:Y:S01]  /*f920*/  FFMA.FTZ R11, R4, R9, R6 ;  /* 0x00000009040b7223 */ /* 0x000fe20000010006 */
        /* <DEDUP_REMOVED lines=8> */
[----:B------:R2:W-:Y:S01]  /*f9b0*/  STS.128 [R60], R4 ;  /* 0x000000043c007388 */ /* 0x0005e20000000c00 */
[----:B------:R-:W-:-:S02]  /*f9c0*/  F2FP.F16.F32.PACK_AB R10, R47, R50 ;  /* 0x000000322f0a723e */ /* 0x000fc400000000ff */
[----:B------:R-:W-:-:S05]  /*f9d0*/  F2FP.F16.F32.PACK_AB R11, R58, R11 ;  /* 0x0000000b3a0b723e */ /* 0x000fca00000000ff */
[----:B------:R2:W-:Y:S02]  /*f9e0*/  STS.128 [R43+0xc400], R8 ;  /* 0x00c400082b007388 */ /* 0x0005e40000000c00 */
.L_x_615:
[----:B------:R-:W-:Y:S05]  /*f9f0*/  BSYNC B2 ;  /* 0x0000000000027941 */ /* 0x000fea0003800000 */
.L_x_614:
[----:B------:R-:W-:Y:S05]  /*fa00*/  @P2 BRA `(.L_x_611) ;  /* 0x00000004005c2947 */ /* 0x000fea0003800000 */
[----:B------:R-:W3:Y:S01]  /*fa10*/  LDL R59, [R1+0x58] ;  /* 0x00005800013b7983 */ /* 0x000ee20000100800 */
[----:B------:R-:W-:Y:S01]  /*fa20*/  LEA.HI R25, R25, R164, RZ, 0x1d ;  /* 0x000000a419197211 */ /* 0x000fe200078fe8ff */
[----:B------:R-:W-:Y:S02]  /*fa30*/  HADD2.F32 R54, -RZ, R15.H0_H0 ;  /* 0x2000000fff367230 */ /* 0x000fe40000004100 */
[----:B------:R-:W-:Y:S01]  /*fa40*/  HADD2.F32 R52, -RZ, R0.H0_H0 ;  /* 0x20000000ff347230 */ /* 0x000fe20000004100 */
[----:B-12---:R-:W-:Y:S01]  /*fa50*/  SHF.R.S32.HI R6, RZ, 0x1f, R25 ;  /* 0x0000001fff067819 */ /* 0x006fe20000011419 */
[----:B------:R-:W-:Y:S02]  /*fa60*/  IMAD.SHL.U32 R4, R25, 0x8, RZ ;  /* 0x0000000819047824 */ /* 0x000fe400078e00ff */
[----:B------:R-:W-:Y:S01]  /*fa70*/  HADD2.F32 R51, -RZ, R20.H0_H0 ;  /* 0x20000014ff337230 */ /* 0x000fe20000004100 */
[----:B------:R-:W-:Y:S02]  /*fa80*/  LEA.HI R6, R6, R25, RZ, 0x3 ;  /* 0x0000001906067211 */ /* 0x000fe400078f18ff */
[----:B0-----:R-:W-:-:S02]  /*fa90*/  LOP3.LUT R5, R177, 0x38, R4, 0xf8, !PT ;  /* 0x00000038b1057812 */ /* 0x001fc400078ef804 */
        /* <DEDUP_REMOVED lines=19> */
[----:B---3--:R-:W0:Y:S02]  /*fbd0*/  LDS.128 R4, [R59] ;  /* 0x000000003b047984 */ /* 0x008e240000000c00 */
[----:B0-----:R-:W-:-:S02]  /*fbe0*/  HADD2.F32 R43, -RZ, R4.H0_H0 ;  /* 0x20000004ff2b7230 */ /* 0x001fc40000004100 */
[----:B------:R-:W-:Y:S02]  /*fbf0*/  HADD2.F32 R44, -RZ, R4.H1_H1 ;  /* 0x30000004ff2c7230 */ /* 0x000fe40000004100 */
[----:B------:R-:W-:Y:S02]  /*fc00*/  HADD2.F32 R45, -RZ, R5.H0_H0 ;  /* 0x20000005ff2d7230 */ /* 0x000fe40000004100 */
[C---:B------:R-:W-:Y:S01]  /*fc10*/  FFMA.FTZ R56, R43.reuse, R52, -R56 ;  /* 0x000000342b387223 */ /* 0x040fe20000010838 */
[----:B------:R-:W-:Y:S02]  /*fc20*/  HADD2.F32 R52, -RZ, R15.H1_H1 ;  /* 0x3000000fff347230 */ /* 0x000fe40000004100 */
[----:B------:R-:W-:Y:S01]  /*fc30*/  FFMA.FTZ R58, R43, R54, R58 ;  /* 0x000000362b3a7223 */ /* 0x000fe2000001003a */
[----:B------:R-:W-:Y:S02]  /*fc40*/  HADD2.F32 R43, -RZ, R0.H1_H1 ;  /* 0x30000000ff2b7230 */ /* 0x000fe40000004100 */
[----:B------:R-:W-:Y:S01]  /*fc50*/  FFMA.FTZ R53, R44, R47, -R53 ;  /* 0x0000002f2c357223 */ /* 0x000fe20000010835 */
[----:B------:R-:W-:-:S02]  /*fc60*/  HADD2.F32 R54, -RZ, R20.H1_H1 ;  /* 0x30000014ff367230 */ /* 0x000fc40000004100 */
[-C--:B------:R-:W-:Y:S01]  /*fc70*/  FMUL.FTZ R8, R48, R52.reuse ;  /* 0x0000003430087220 */ /* 0x080fe20000410000 */
[----:B------:R-:W-:Y:S01]  /*fc80*/  FFMA.FTZ R55, R44, R51, R55 ;  /* 0x000000332c377223 */ /* 0x000fe20000010037 */
[-C--:B------:R-:W-:Y:S01]  /*fc90*/  FMUL.FTZ R57, R48, R43.reuse ;  /* 0x0000002b30397220 */ /* 0x080fe20000410000 */
[----:B------:R-:W-:Y:S02]  /*fca0*/  HADD2.F32 R44, -RZ, R21.H0_H0 ;  /* 0x20000015ff2c7230 */ /* 0x000fe40000004100 */
[C---:B------:R-:W-:Y:S01]  /*fcb0*/  FFMA.FTZ R47, R45.reuse, R43, -R8 ;  /* 0x0000002b2d2f7223 */ /* 0x040fe20000010808 */
[----:B------:R-:W-:Y:S02]  /*fcc0*/  HADD2.F32 R8, -RZ, R12.H1_H1 ;  /* 0x3000000cff087230 */ /* 0x000fe40000004100 */
[----:B------:R-:W-:Y:S01]  /*fcd0*/  FFMA.FTZ R57, R45, R52, R57 ;  /* 0x000000342d397223 */ /* 0x000fe20000010039 */
[----:B------:R-:W-:Y:S02]  /*fce0*/  HADD2.F32 R5, -RZ, R5.H1_H1 ;  /* 0x30000005ff057230 */ /* 0x000fe40000004100 */
[----:B------:R-:W-:Y:S01]  /*fcf0*/  FMUL.FTZ R48, R9, R54 ;  /* 0x0000003609307220 */ /* 0x000fe20000410000 */
[----:B------:R-:W-:-:S02]  /*fd00*/  HADD2.F32 R43, -RZ, R13.H0_H0 ;  /* 0x2000000dff2b7230 */ /* 0x000fc40000004100 */
[----:B------:R-:W-:Y:S01]  /*fd10*/  FMUL.FTZ R52, R9, R8 ;  /* 0x0000000809347220 */ /* 0x000fe20000410000 */
[----:B------:R-:W-:Y:S02]  /*fd20*/  HADD2.F32 R45, -RZ, R24.H0_H0 ;  /* 0x20000018ff2d7230 */ /* 0x000fe40000004100 */
[----:B------:R-:W-:Y:S01]  /*fd30*/  FMUL.FTZ R51, R49, R44 ;  /* 0x0000002c31337220 */ /* 0x000fe20000410000 */
[--C-:B------:R-:W-:Y:S02]  /*fd40*/  HADD2.F32 R46, -RZ, R6.reuse.H0_H0 ;  /* 0x20000006ff2e7230 */ /* 0x100fe40000004100 */
[----:B------:R-:W-:Y:S01]  /*fd50*/  FFMA.FTZ R48, R5, R8, -R48 ;  /* 0x0000000805307223 */ /* 0x000fe20000010830 */
[----:B------:R-:W-:Y:S02]  /*fd60*/  HADD2.F32 R6, -RZ, R6.H1_H1 ;  /* 0x30000006ff067230 */ /* 0x000fe40000004100 */
[----:B------:R-:W-:Y:S01]  /*fd70*/  FMUL.FTZ R49, R49, R43 ;  /* 0x0000002b31317220 */ /* 0x000fe20000410000 */
[----:B------:R-:W-:-:S02]  /*fd80*/  HADD2.F32 R9, -RZ, R14.H0_H0 ;  /* 0x2000000eff097230 */ /* 0x000fc40000004100 */
[----:B------:R-:W-:Y:S01]  /*fd90*/  FFMA.FTZ R52, R5, R54, R52 ;  /* 0x0000003605347223 */ /* 0x000fe20000010034 */
[----:B------:R-:W-:Y:S01]  /*fda0*/  FMUL.FTZ R5, R10, R45 ;  /* 0x0000002d0a057220 */ /* 0x000fe20000410000 */
        /* <DEDUP_REMOVED lines=10> */
[----:B------:R-:W-:Y:S01]  /*fe50*/  FMUL.FTZ R50, R50, R5 ;  /* 0x0000000532327220 */ /* 0x000fe20000410000 */
        /* <DEDUP_REMOVED lines=18> */
.L_x_611:
[----:B------:R-:W-:Y:S05]  /*ff80*/  BSYNC B1 ;  /* 0x0000000000017941 */ /* 0x000fea0003800000 */
.L_x_610:
[----:B-123--:R-:W-:-:S05]  /*ff90*/  VIADD R4, R166, 0x40 ;  /* 0x00000040a6047836 */ /* 0x00efca0000000000 */
[----:B------:R-:W-:-:S13]  /*ffa0*/  ISETP.GE.AND P0, PT, R4, R3, PT ;  /* 0x000000030400720c */ /* 0x000fda0003f06270 */
[----:B------:R-:W-:Y:S05]  /*ffb0*/  @P0 BRA `(.L_x_594) ;  /* 0x00000010004c0947 */ /* 0x000fea0003800000 */
[----:B------:R-:W1:Y:S01]  /*ffc0*/  LDC R3, c[0x0][0x3f4] ;  /* 0x0000fd00ff037b82 */ /* 0x000e620000000800 */
[C---:B------:R-:W-:Y:S01]  /*ffd0*/  VIADD R6, R16.reuse, 0x40 ;  /* 0x0000004010067836 */ /* 0x040fe20000000000 */
[C---:B------:R-:W-:Y:S01]  /*ffe0*/  IADD3 R4, R16.reuse, 0x20, RZ ;  /* 0x0000002010047810 */ /* 0x040fe20007ffe0ff */
[----:B------:R-:W-:Y:S01]  /*fff0*/  BSSY B1, `(.L_x_616) ;  /* 0x000005d000017945 */ /* 0x000fe20003800000 */
[----:B------:R-:W-:Y:S02]  /*10000*/  SHF.R.U32.HI R55, RZ, 0x3, R168 ;  /* 0x00000003ff377819 */ /* 0x000fe400000116a8 */
[-C--:B-1----:R-:W-:Y:S02]  /*10010*/  ISETP.GE.AND P0, PT, R16, R3.reuse, PT ;  /* 0x000000031000720c */ /* 0x082fe40003f06270 */
[-C--:B------:R-:W-:Y:S02]  /*10020*/  ISETP.GE.AND P1, PT, R4, R3.reuse, PT ;  /* 0x000000030400720c */ /* 0x080fe40003f26270 */
[----:B------:R-:W-:-:S09]  /*10030*/  ISETP.GE.AND P2, PT, R6, R3, PT ;  /* 0x000000030600720c */ /* 0x000fd20003f46270 */
[----:B------:R-:W-:Y:S05]  /*10040*/  @P0 BRA `(.L_x_617) ;  /* 0x00000004005c0947 */ /* 0x000fea0003800000 */
[----:B------:R-:W2:Y:S01]  /*10050*/  LDL R57, [R1+0x5c] ;  /* 0x00005c0001397983 */ /* 0x000ea20000100800 */
[----:B------:R-:W-:Y:S01]  /*10060*/  LEA.HI R4, R3, R214, RZ, 0x1d ;  /* 0x000000d603047211 */ /* 0x000fe200078fe8ff */
[----:B------:R-:W-:Y:S02]  /*10070*/  HADD2.F32 R53, -RZ, R39.H0_H0 ;  /* 0x20000027ff357230 */ /* 0x000fe40000004100 */
[----:B------:R-:W-:Y:S01]  /*10080*/  HADD2.F32 R51, -RZ, R34.H0_H0 ;  /* 0x20000022ff337230 */ /* 0x000fe20000004100 */
[----:B------:R-:W-:Y:S01]  /*10090*/  SHF.R.S32.HI R7, RZ, 0x1f, R4 ;  /* 0x0000001fff077819 */ /* 0x000fe20000011404 */
[----:B0-----:R-:W-:Y:S02]  /*100a0*/  IMAD.SHL.U32 R5, R4, 0x8, RZ ;  /* 0x0000000804057824 */ /* 0x001fe400078e00ff */
[----:B------:R-:W-:Y:S01]  /*100b0*/  HADD2.F32 R58, -RZ, R40.H0_H0 ;  /* 0x20000028ff3a7230 */ /* 0x000fe20000004100 */
[----:B------:R-:W-:Y:S01]  /*100c0*/  LEA.HI R7, R7, R4, RZ, 0x3 ;  /* 0x0000000407077211 */ /* 0x000fe200078f18ff */
[--C-:B------:R-:W-:Y:S01]  /*100d0*/  HADD2.F32 R56, -RZ, R35.reuse.H0_H0 ;  /* 0x20000023ff387230 */ /* 0x100fe20000004100 */
[----:B------:R-:W-:Y:S01]  /*100e0*/  LOP3.LUT R4, R168, 0x38, R5, 0xf8, !PT ;  /* 0x00000038a8047812 */ /* 0x000fe200078ef805 */
[----:B------:R-:W-:Y:S01]  /*100f0*/  HADD2.F32 R35, -RZ, R35.H1_H1 ;  /* 0x30000023ff237230 */ /* 0x000fe20000004100 */
[----:B------:R-:W-:-:S02]  /*10100*/  SHF.L.U32 R7, R7, 0xa, RZ ;  /* 0x0000000a07077819 */ /* 0x000fc400000006ff */
        /* <DEDUP_REMOVED lines=8> */
[-C--:B------:R-:W-:Y:S01]  /*10190*/  FMUL.FTZ R52, R53, R47.reuse ;  /* 0x0000002f35347220 */ /* 0x080fe20000410000 */
[----:B------:R-:W-:Y:S01]  /*101a0*/  FMUL.FTZ R54, R51, R47 ;  /* 0x0000002f33367220 */ /* 0x000fe20000410000 */
[----:B------:R-:W-:-:S02]  /*101b0*/  HADD2.F32 R47, -RZ, R34.H1_H1 ;  /* 0x30000022ff2f7230 */ /* 0x000fc40000004100 */
[----:B------:R-:W-:Y:S02]  /*101c0*/  HADD2.F32 R9, -RZ, R9.H1_H1 ;  /* 0x30000009ff097230 */ /* 0x000fe40000004100 */
[--C-:B------:R-:W-:Y:S02]  /*101d0*/  HADD2.F32 R49, -RZ, R10.reuse.H0_H0 ;  /* 0x2000000aff317230 */ /* 0x100fe40000004100 */
[----:B------:R-:W-:Y:S02]  /*101e0*/  HADD2.F32 R10, -RZ, R10.H1_H1 ;  /* 0x3000000aff0a7230 */ /* 0x000fe40000004100 */
[--C-:B------:R-:W-:Y:S02]  /*101f0*/  HADD2.F32 R50, -RZ, R11.reuse.H0_H0 ;  /* 0x2000000bff327230 */ /* 0x100fe40000004100 */
[----:B------:R-:W-:Y:S01]  /*10200*/  HADD2.F32 R11, -RZ, R11.H1_H1 ;  /* 0x3000000bff0b7230 */ /* 0x000fe20000004100 */
[----:B--2---:R-:W0:Y:S02]  /*10210*/  LDS.128 R4, [R57] ;  /* 0x0000000039047984 */ /* 0x004e240000000c00 */
[----:B0-----:R-:W-:-:S02]  /*10220*/  HADD2.F32 R43, -RZ, R4.H0_H0 ;  /* 0x20000004ff2b7230 */ /* 0x001fc40000004100 */
[----:B------:R-:W-:Y:S02]  /*10230*/  HADD2.F32 R44, -RZ, R4.H1_H1 ;  /* 0x30000004ff2c7230 */ /* 0x000fe40000004100 */
[----:B------:R-:W-:Y:S02]  /*10240*/  HADD2.F32 R45, -RZ, R5.H0_H0 ;  /* 0x20000005ff2d7230 */ /* 0x000fe40000004100 */
[-C--:B------:R-:W-:Y:S01]  /*10250*/  FFMA.FTZ R52, R51, R43.reuse, -R52 ;  /* 0x0000002b33347223 */ /* 0x080fe20000010834 */
[----:B------:R-:W-:Y:S02]  /*10260*/  HADD2.F32 R51, -RZ, R39.H1_H1 ;  /* 0x30000027ff337230 */ /* 0x000fe40000004100 */
[----:B------:R-:W-:Y:S01]  /*10270*/  FFMA.FTZ R54, R53, R43, R54 ;  /* 0x0000002b35367223 */ /* 0x000fe20000010036 */
[-C--:B------:R-:W-:Y:S01]  /*10280*/  FMUL.FTZ R39, R58, R8.reuse ;  /* 0x000000083a277220 */ /* 0x080fe20000410000 */
[----:B------:R-:W-:Y:S01]  /*10290*/  FMUL.FTZ R43, R56, R8 ;  /* 0x00000008382b7220 */ /* 0x000fe20000410000 */
[----:B------:R-:W-:-:S02]  /*102a0*/  HADD2.F32 R53, -RZ, R40.H1_H1 ;  /* 0x30000028ff357230 */ /* 0x000fc40000004100 */
[----:B------:R-:W-:Y:S01]  /*102b0*/  FMUL.FTZ R8, R51, R48 ;  /* 0x0000003033087220 */ /* 0x000fe20000410000 */
[----:B------:R-:W-:Y:S01]  /*102c0*/  FFMA.FTZ R39, R56, R44, -R39 ;  /* 0x0000002c38277223 */ /* 0x000fe20000010827 */
[----:B------:R-:W-:Y:S02]  /*102d0*/  HADD2.F32 R5, -RZ, R5.H1_H1 ;  /* 0x30000005ff057230 */ /* 0x000fe40000004100 */
[C---:B------:R-:W-:Y:S01]  /*102e0*/  FMUL.FTZ R48, R47.reuse, R48 ;  /* 0x000000302f307220 */ /* 0x040fe20000410000 */
[----:B------:R-:W-:Y:S01]  /*102f0*/  FFMA.FTZ R34, R47, R45, -R8 ;  /* 0x0000002d2f227223 */ /* 0x000fe20000010808 */
[----:B------:R-:W-:Y:S02]  /*10300*/  HADD2.F32 R56, -RZ, R41.H0_H0 ;  /* 0x20000029ff387230 */ /* 0x000fe40000004100 */
[----:B------:R-:W-:Y:S01]  /*10310*/  FMUL.FTZ R8, R53, R9 ;  /* 0x0000000935087220 */ /* 0x000fe20000410000 */
[----:B------:R-:W-:Y:S01]  /*10320*/  FFMA.FTZ R43, R58, R44, R43 ;  /* 0x0000002c3a2b7223 */ /* 0x000fe2000001002b */
[----:B------:R-:W-:-:S02]  /*10330*/  HADD2.F32 R46, -RZ, R6.H0_H0 ;  /* 0x20000006ff2e7230 */ /* 0x000fc40000004100 */
[----:B------:R-:W-:Y:S01]  /*10340*/  FFMA.FTZ R48, R51, R45, R48 ;  /* 0x0000002d33307223 */ /* 0x000fe20000010030 */
[----:B------:R-:W-:Y:S02]  /*10350*/  HADD2.F32 R44, -RZ, R37.H0_H0 ;  /* 0x20000025ff2c7230 */ /* 0x000fe40000004100 */
[C---:B------:R-:W-:Y:S01]  /*10360*/  FMUL.FTZ R40, R35.reuse, R9 ;  /* 0x0000000923287220 */ /* 0x040fe20000410000 */
[----:B------:R-:W-:Y:S01]  /*10370*/  FFMA.FTZ R9, R35, R5, -R8 ;  /* 0x0000000523097223 */ /* 0x000fe20000010808 */
[----:B------:R-:W-:Y:S02]  /*10380*/  HADD2.F32 R58, -RZ, R42.H0_H0 ;  /* 0x2000002aff3a7230 */ /* 0x000fe40000004100 */
[-C--:B------:R-:W-:Y:S01]  /*10390*/  FMUL.FTZ R45, R56, R49.reuse ;  /* 0x00000031382d7220 */ /* 0x080fe20000410000 */
[----:B------:R-:W-:Y:S02]  /*103a0*/  HADD2.F32 R8, -RZ, R38.H0_H0 ;  /* 0x20000026ff087230 */ /* 0x000fe40000004100 */
[----:B------:R-:W-:Y:S01]  /*103b0*/  FMUL.FTZ R49, R44, R49 ;  /* 0x000000312c317220 */ /* 0x000fe20000410000 */
[----:B------:R-:W-:-:S02]  /*103c0*/  HADD2.F32 R6, -RZ, R6.H1_H1 ;  /* 0x30000006ff067230 */ /* 0x000fc40000004100 */
[----:B------:R-:W-:Y:S01]  /*103d0*/  FFMA.FTZ R35, R53, R5, R40 ;  /* 0x0000000535237223 */ /* 0x000fe20000010028 */
[----:B------:R-:W-:Y:S01]  /*103e0*/  FFMA.FTZ R45, R44, R46, -R45 ;  /* 0x0000002e2c2d7223 */ /* 0x000fe2000001082d */
[-C--:B------:R-:W-:Y:S01]  /*103f0*/  FMUL.FTZ R5, R58, R10.reuse ;  /* 0x0000000a3a057220 */ /* 0x080fe20000410000 */
[----:B------:R-:W-:Y:S02]  /*10400*/  HADD2.F32 R44, -RZ, R41.H1_H1 ;  /* 0x30000029ff2c7230 */ /* 0x000fe40000004100 */
[C---:B------:R-:W-:Y:S01]  /*10410*/  FMUL.FTZ R47, R8.reuse, R10 ;  /* 0x0000000a082f7220 */ /* 0x040fe20000410000 */
[----:B------:R-:W-:Y:S02]  /*10420*/  HADD2.F32 R51, -RZ, R42.H1_H1 ;  /* 0x3000002aff337230 */ /* 0x000fe40000004100 */
[----:B------:R-:W-:Y:S01]  /*10430*/  FFMA.FTZ R10, R8, R6, -R5 ;  /* 0x00000006080a7223 */ /* 0x000fe20000010805 */
[----:B------:R-:W-:Y:S02]  /*10440*/  HADD2.F32 R40, -RZ, R37.H1_H1 ;  /* 0x30000025ff287230 */ /* 0x000fe40000004100 */
[----:B------:R-:W-:Y:S01]  /*10450*/  FMUL.FTZ R5, R44, R50 ;  /* 0x000000322c057220 */ /* 0x000fe20000410000 */
[----:B------:R-:W-:-:S02]  /*10460*/  HADD2.F32 R41, -RZ, R38.H1_H1 ;  /* 0x30000026ff297230 */ /* 0x000fc40000004100 */
[----:B------:R-:W-:Y:S01]  /*10470*/  FFMA.FTZ R38, R58, R6, R47 ;  /* 0x000000063a267223 */ /* 0x000fe2000001002f */
[--C-:B------:R-:W-:Y:S02]  /*10480*/  HADD2.F32 R4, -RZ, R7.reuse.H0_H0 ;  /* 0x20000007ff047230 */ /* 0x100fe40000004100 */
[-C--:B------:R-:W-:Y:S01]  /*10490*/  FMUL.FTZ R6, R51, R11.reuse ;  /* 0x0000000b33067220 */ /* 0x080fe20000410000 */
[----:B------:R-:W-:Y:S02]  /*104a0*/  HADD2.F32 R7, -RZ, R7.H1_H1 ;  /* 0x30000007ff077230 */ /* 0x000fe40000004100 */
[C---:B------:R-:W-:Y:S01]  /*104b0*/  FMUL.FTZ R37, R40.reuse, R50 ;  /* 0x0000003228257220 */ /* 0x040fe20000410000 */
[C---:B------:R-:W-:Y:S01]  /*104c0*/  FMUL.FTZ R8, R41.reuse, R11 ;  /* 0x0000000b29087220 */ /* 0x040fe20000410000 */
[----:B------:R-:W-:Y:S01]  /*104d0*/  FFMA.FTZ R11, R40, R4, -R5 ;  /* 0x00000004280b7223 */ /* 0x000fe20000010805 */
[----:B------:R-:W-:Y:S01]  /*104e0*/  FFMA.FTZ R49, R56, R46, R49 ;  /* 0x0000002e38317223 */ /* 0x000fe20000010031 */
[-C--:B------:R-:W-:Y:S01]  /*104f0*/  FFMA.FTZ R40, R41, R7.reuse, -R6 ;  /* 0x0000000729287223 */ /* 0x080fe20000010806 */
[----:B------:R-:W-:Y:S01]  /*10500*/  FFMA.FTZ R37, R44, R4, R37 ;  /* 0x000000042c257223 */ /* 0x000fe20000010025 */
        /* <DEDUP_REMOVED lines=11> */
.L_x_617:
[----:B------:R-:W-:Y:S05]  /*105c0*/  BSYNC B1 ;  /* 0x0000000000017941 */ /* 0x000fea0003800000 */
.L_x_616:
[----:B------:R-:W-:Y:S04]  /*105d0*/  BSSY B1, `(.L_x_618) ;  /* 0x0000059000017945 */ /* 0x000fe80003800000 */
[----:B------:R-:W-:Y:S05]  /*105e0*/  @P1 BRA `(.L_x_619) ;  /* 0x00000004005c1947 */ /* 0x000fea0003800000 */
[----:B------:R-:W2:Y:S01]  /*105f0*/  LDL R50, [R1+0x50] ;  /* 0x0000500001327983 */ /* 0x000ea20000100800 */
[----:B-1----:R-:W-:Y:S01]  /*10600*/  LEA.HI R4, R3, R163, RZ, 0x1d ;  /* 0x000000a303047211 */ /* 0x002fe200078fe8ff */
[----:B------:R-:W-:Y:S02]  /*10610*/  HADD2.F32 R46, -RZ, R30.H0_H0 ;  /* 0x2000001eff2e7230 */ /* 0x000fe40000004100 */
[----:B------:R-:W-:Y:S01]  /*10620*/  HADD2.F32 R44, -RZ, R26.H0_H0 ;  /* 0x2000001aff2c7230 */ /* 0x000fe20000004100 */
[----:B------:R-:W-:Y:S01]  /*10630*/  SHF.R.S32.HI R7, RZ, 0x1f, R4 ;  /* 0x0000001fff077819 */ /* 0x000fe20000011404 */
[----:B0-----:R-:W-:Y:S02]  /*10640*/  IMAD.SHL.U32 R5, R4, 0x8, RZ ;  /* 0x0000000804057824 */ /* 0x001fe400078e00ff */
[----:B------:R-:W-:Y:S01]  /*10650*/  HADD2.F32 R48, -RZ, R31.H0_H0 ;  /* 0x2000001fff307230 */ /* 0x000fe20000004100 */
[----:B------:R-:W-:Y:S01]  /*10660*/  LEA.HI R7, R7, R4, RZ, 0x3 ;  /* 0x0000000407077211 */ /* 0x000fe200078f18ff */
[----:B------:R-:W-:Y:S01]  /*10670*/  HADD2.F32 R51, -RZ, R30.H1_H1 ;  /* 0x3000001eff337230 */ /* 0x000fe20000004100 */
        /* <DEDUP_REMOVED lines=10> */
[--C-:B------:R-:W-:Y:S02]  /*10720*/  HADD2.F32 R40, -RZ, R9.reuse.H0_H0 ;  /* 0x20000009ff287230 */ /* 0x100fe40000004100 */
[-C--:B------:R-:W-:Y:S01]  /*10730*/  FMUL.FTZ R43, R46, R39.reuse ;  /* 0x000000272e2b7220 */ /* 0x080fe20000410000 */
[----:B------:R-:W-:Y:S01]  /*10740*/  FMUL.FTZ R39, R44, R39 ;  /* 0x000000272c277220 */ /* 0x000fe20000410000 */
[----:B------:R-:W-:Y:S01]  /*10750*/  FMUL.FTZ R45, R48, R8 ;  /* 0x00000008302d7220 */ /* 0x000fe20000410000 */
[----:B------:R-:W-:-:S02]  /*10760*/  HADD2.F32 R9, -RZ, R9.H1_H1 ;  /* 0x30000009ff097230 */ /* 0x000fc40000004100 */
[-C--:B------:R-:W-:Y:S01]  /*10770*/  FMUL.FTZ R30, R51, R40.reuse ;  /* 0x00000028331e7220 */ /* 0x080fe20000410000 */
[----:B------:R-:W-:Y:S01]  /*10780*/  FMUL.FTZ R40, R49, R40 ;  /* 0x0000002831287220 */ /* 0x000fe20000410000 */
        /* <DEDUP_REMOVED lines=9> */
[--C-:B------:R-:W-:Y:S02]  /*10820*/  HADD2.F32 R44, -RZ, R27.reuse.H0_H0 ;  /* 0x2000001bff2c7230 */ /* 0x100fe40000004100 */
[----:B------:R-:W-:Y:S01]  /*10830*/  FFMA.FTZ R39, R46, R34, R39 ;  /* 0x000000222e277223 */ /* 0x000fe20000010027 */
[----:B------:R-:W-:Y:S02]  /*10840*/  HADD2.F32 R27, -RZ, R27.H1_H1 ;  /* 0x3000001bff1b7230 */ /* 0x000fe40000004100 */
[----:B------:R-:W-:Y:S01]  /*10850*/  FFMA.FTZ R30, R49, R35, -R30 ;  /* 0x00000023311e7223 */ /* 0x000fe2000001081e */
[----:B------:R-:W-:-:S02]  /*10860*/  HADD2.F32 R5, -RZ, R5.H1_H1 ;  /* 0x30000005ff057230 */ /* 0x000fc40000004100 */
[C---:B------:R-:W-:Y:S01]  /*10870*/  FMUL.FTZ R47, R44.reuse, R8 ;  /* 0x000000082c2f7220 */ /* 0x040fe20000410000 */
[-C--:B------:R-:W-:Y:S01]  /*10880*/  FFMA.FTZ R8, R44, R4.reuse, -R45 ;  /* 0x000000042c087223 */ /* 0x080fe2000001082d */
[----:B------:R-:W-:Y:S02]  /*10890*/  HADD2.F32 R45, -RZ, R31.H1_H1 ;  /* 0x3000001fff2d7230 */ /* 0x000fe40000004100 */
[----:B------:R-:W-:Y:S01]  /*108a0*/  FFMA.FTZ R40, R51, R35, R40 ;  /* 0x0000002333287223 */ /* 0x000fe20000010028 */
[----:B------:R-:W-:Y:S01]  /*108b0*/  FFMA.FTZ R26, R48, R4, R47 ;  /* 0x00000004301a7223 */ /* 0x000fe2000001002f */
[----:B------:R-:W-:Y:S02]  /*108c0*/  HADD2.F32 R31, -RZ, R28.H0_H0 ;  /* 0x2000001cff1f7230 */ /* 0x000fe40000004100 */
[-C--:B------:R-:W-:Y:S01]  /*108d0*/  FMUL.FTZ R34, R27, R9.reuse ;  /* 0x000000091b227220 */ /* 0x080fe20000410000 */
[----:B------:R-:W-:Y:S01]  /*108e0*/  FMUL.FTZ R4, R45, R9 ;  /* 0x000000092d047220 */ /* 0x000fe20000410000 */
[----:B------:R-:W-:-:S02]  /*108f0*/  HADD2.F32 R35, -RZ, R32.H0_H0 ;  /* 0x20000020ff237230 */ /* 0x000fc40000004100 */
[--C-:B------:R-:W-:Y:S02]  /*10900*/  HADD2.F32 R37, -RZ, R6.reuse.H0_H0 ;  /* 0x20000006ff257230 */ /* 0x100fe40000004100 */
[----:B------:R-:W-:Y:S01]  /*10910*/  FFMA.FTZ R9, R27, R5, -R4 ;  /* 0x000000051b097223 */ /* 0x000fe20000010804 */
[----:B------:R-:W-:Y:S02]  /*10920*/  HADD2.F32 R48, -RZ, R33.H0_H0 ;  /* 0x20000021ff307230 */ /* 0x000fe40000004100 */
[-C--:B------:R-:W-:Y:S01]  /*10930*/  FMUL.FTZ R4, R35, R41.reuse ;  /* 0x0000002923047220 */ /* 0x080fe20000410000 */
[----:B------:R-:W-:Y:S01]  /*10940*/  FMUL.FTZ R44, R31, R41 ;  /* 0x000000291f2c7220 */ /* 0x000fe20000410000 */
[----:B------:R-:W-:Y:S02]  /*10950*/  HADD2.F32 R46, -RZ, R29.H0_H0 ;  /* 0x2000001dff2e7230 */ /* 0x000fe40000004100 */
[----:B------:R-:W-:Y:S01]  /*10960*/  FFMA.FTZ R27, R45, R5, R34 ;  /* 0x000000052d1b7223 */ /* 0x000fe20000010022 */
[----:B------:R-:W-:-:S02]  /*10970*/  HADD2.F32 R6, -RZ, R6.H1_H1 ;  /* 0x30000006ff067230 */ /* 0x000fc40000004100 */
[-C--:B------:R-:W-:Y:S01]  /*10980*/  FMUL.FTZ R5, R48, R10.reuse ;  /* 0x0000000a30057220 */ /* 0x080fe20000410000 */
[-C--:B------:R-:W-:Y:S01]  /*10990*/  FFMA.FTZ R31, R31, R37.reuse, -R4 ;  /* 0x000000251f1f7223 */ /* 0x080fe20000010804 */
[----:B------:R-:W-:Y:S01]  /*109a0*/  FFMA.FTZ R44, R35, R37, R44 ;  /* 0x00000025232c7223 */ /* 0x000fe2000001002c */
        /* <DEDUP_REMOVED lines=9> */
[C---:B------:R-:W-:Y:S01]  /*10a40*/  FMUL.FTZ R29, R28.reuse, R42 ;  /* 0x0000002a1c1d7220 */ /* 0x040fe20000410000 */
[----:B------:R-:W-:Y:S02]  /*10a50*/  HADD2.F32 R7, -RZ, R7.H1_H1 ;  /* 0x30000007ff077230 */ /* 0x000fe40000004100 */
[-C--:B------:R-:W-:Y:S01]  /*10a60*/  FMUL.FTZ R4, R37, R11.reuse ;  /* 0x0000000b25047220 */ /* 0x080fe20000410000 */
[C---:B------:R-:W-:Y:S01]  /*10a70*/  FMUL.FTZ R6, R33.reuse, R11 ;  /* 0x0000000b21067220 */ /* 0x040fe20000410000 */
[-C--:B------:R-:W-:Y:S01]  /*10a80*/  FFMA.FTZ R11, R28, R38.reuse, -R5 ;  /* 0x000000261c0b7223 */ /* 0x080fe20000010805 */
[----:B------:R-:W-:Y:S01]  /*10a90*/  FFMA.FTZ R29, R32, R38, R29 ;  /* 0x00000026201d7223 */ /* 0x000fe2000001001d */
[-C--:B------:R-:W-:Y:S01]  /*10aa0*/  FFMA.FTZ R28, R33, R7.reuse, -R4 ;  /* 0x00000007211c7223 */ /* 0x080fe20000010804 */
        /* <DEDUP_REMOVED lines=11> */
.L_x_619:
[----:B------:R-:W-:Y:S05]  /*10b60*/  BSYNC B1 ;  /* 0x0000000000017941 */ /* 0x000fea0003800000 */
.L_x_618:
[----:B------:R-:W-:Y:S05]  /*10b70*/  @P2 BRA `(.L_x_594) ;  /* 0x00000004005c2947 */ /* 0x000fea0003800000 */
[----:B------:R-:W3:Y:S01]  /*10b80*/  LDL R43, [R1+0x4c] ;  /* 0x00004c00012b7983 */ /* 0x000ee20000100800 */
[----:B------:R-:W-:Y:S01]  /*10b90*/  LEA.HI R3, R3, R164, RZ, 0x1d ;  /* 0x000000a403037211 */ /* 0x000fe200078fe8ff */
[----:B------:R-:W-:Y:S02]  /*10ba0*/  HADD2.F32 R33, -RZ, R0.H0_H0 ;  /* 0x20000000ff217230 */ /* 0x000fe40000004100 */
[--C-:B------:R-:W-:Y:S01]  /*10bb0*/  HADD2.F32 R35, -RZ, R15.reuse.H0_H0 ;  /* 0x2000000fff237230 */ /* 0x100fe20000004100 */
[----:B-12---:R-:W-:Y:S01]  /*10bc0*/  SHF.R.S32.HI R4, RZ, 0x1f, R3 ;  /* 0x0000001fff047819 */ /* 0x006fe20000011403 */
[----:B0-----:R-:W-:Y:S02]  /*10bd0*/  IMAD.SHL.U32 R5, R3, 0x8, RZ ;  /* 0x0000000803057824 */ /* 0x001fe400078e00ff */
[----:B------:R-:W-:Y:S01]  /*10be0*/  HADD2.F32 R42, -RZ, R20.H0_H0 ;  /* 0x20000014ff2a7230 */ /* 0x000fe20000004100 */
[----:B------:R-:W-:Y:S01]  /*10bf0*/  LEA.HI R4, R4, R3, RZ, 0x3 ;  /* 0x0000000304047211 */ /* 0x000fe200078f18ff */
[----:B------:R-:W-:Y:S01]  /*10c00*/  HADD2.F32 R40, -RZ, R12.H0_H0 ;  /* 0x2000000cff287230 */ /* 0x000fe20000004100 */
[----:B------:R-:W-:Y:S01]  /*10c10*/  LOP3.LUT R3, R168, 0x38, R5, 0xf8, !PT ;  /* 0x00000038a8037812 */ /* 0x000fe200078ef805 */
[----:B------:R-:W-:Y:S01]  /*10c20*/  HADD2.F32 R44, -RZ, R15.H1_H1 ;  /* 0x3000000fff2c7230 */ /* 0x000fe20000004100 */
[----:B------:R-:W-:Y:S01]  /*10c30*/  SHF.L.U32 R4, R4, 0xa, RZ ;  /* 0x0000000a04047819 */ /* 0x000fe200000006ff */
[----:B------:R-:W-:Y:S01]  /*10c40*/  HADD2.F32 R0, -RZ, R0.H1_H1 ;  /* 0x30000000ff007230 */ /* 0x000fe20000004100 */
[----:B------:R-:W-:Y:S01]  /*10c50*/  LOP3.LUT R3, R3, R55, RZ, 0x3c, !PT ;  /* 0x0000003703037212 */ /* 0x000fe200078e3cff */
[----:B------:R-:W-:Y:S01]  /*10c60*/  HADD2.F32 R39, -RZ, R20.H1_H1 ;  /* 0x30000014ff277230 */ /* 0x000fe20000004100 */
[----:B------:R-:W-:Y:S01]  /*10c70*/  LOP3.LUT R8, R4, 0x7fffe000, RZ, 0xc0, !PT ;  /* 0x7fffe00004087812 */ /* 0x000fe200078ec0ff */
[----:B------:R-:W-:-:S02]  /*10c80*/  HADD2.F32 R41, -RZ, R21.H0_H0 ;  /* 0x20000015ff297230 */ /* 0x000fc40000004100 */
[----:B------:R-:W-:Y:S01]  /*10c90*/  HADD2.F32 R37, -RZ, R13.H0_H0 ;  /* 0x2000000dff257230 */ /* 0x000fe20000004100 */
        /* <DEDUP_REMOVED lines=8> */
[----:B------:R-:W-:-:S02]  /*10d20*/  HADD2.F32 R9, -RZ, R9.H1_H1 ;  /* 0x30000009ff097230 */ /* 0x000fc40000004100 */
[----:B------:R-:W-:Y:S01]  /*10d30*/  FMUL.FTZ R15, R42, R8 ;  /* 0x000000082a0f7220 */ /* 0x000fe20000410000 */
[----:B------:R-:W-:Y:S01]  /*10d40*/  FMUL.FTZ R29, R44, R30 ;  /* 0x0000001e2c1d7220 */ /* 0x000fe20000410000 */
[--C-:B------:R-:W-:Y:S02]  /*10d50*/  HADD2.F32 R31, -RZ, R10.reuse.H0_H0 ;  /* 0x2000000aff1f7230 */ /* 0x100fe40000004100 */
[----:B------:R-:W-:Y:S02]  /*10d60*/  HADD2.F32 R10, -RZ, R10.H1_H1 ;  /* 0x3000000aff0a7230 */ /* 0x000fe40000004100 */
[--C-:B------:R-:W-:Y:S02]  /*10d70*/  HADD2.F32 R32, -RZ, R11.reuse.H0_H0 ;  /* 0x2000000bff207230 */ /* 0x100fe40000004100 */
[----:B------:R-:W-:Y:S01]  /*10d80*/  HADD2.F32 R11, -RZ, R11.H1_H1 ;  /* 0x3000000bff0b7230 */ /* 0x000fe20000004100 */
[----:B---3--:R-:W0:Y:S02]  /*10d90*/  LDS.128 R4, [R43] ;  /* 0x000000002b047984 */ /* 0x008e240000000c00 */
[----:B0-----:R-:W-:-:S02]  /*10da0*/  HADD2.F32 R25, -RZ, R4.H0_H0 ;  /* 0x20000004ff197230 */ /* 0x001fc40000004100 */
[----:B------:R-:W-:Y:S02]  /*10db0*/  HADD2.F32 R4, -RZ, R4.H1_H1 ;  /* 0x30000004ff047230 */ /* 0x000fe40000004100 */
[--C-:B------:R-:W-:Y:S02]  /*10dc0*/  HADD2.F32 R26, -RZ, R5.reuse.H0_H0 ;  /* 0x20000005ff1a7230 */ /* 0x100fe40000004100 */
[-C--:B------:R-:W-:Y:S01]  /*10dd0*/  FFMA.FTZ R34, R33, R25.reuse, -R34 ;  /* 0x0000001921227223 */ /* 0x080fe20000010822 */
[----:B------:R-:W-:Y:S01]  /*10de0*/  FFMA.FTZ R38, R35, R25, R38 ;  /* 0x0000001923267223 */ /* 0x000fe20000010026 */
[C---:B------:R-:W-:Y:S01]  /*10df0*/  FMUL.FTZ R25, R40.reuse, R8 ;  /* 0x0000000828197220 */ /* 0x040fe20000410000 */
[----:B------:R-:W-:Y:S02]  /*10e00*/  HADD2.F32 R35, -RZ, R12.H1_H1 ;  /* 0x3000000cff237230 */ /* 0x000fe40000004100 */
[----:B------:R-:W-:Y:S01]  /*10e10*/  FFMA.FTZ R15, R40, R4, -R15 ;  /* 0x00000004280f7223 */ /* 0x000fe2000001080f */
[----:B------:R-:W-:-:S02]  /*10e20*/  HADD2.F32 R5, -RZ, R5.H1_H1 ;  /* 0x30000005ff057230 */ /* 0x000fc40000004100 */
[----:B------:R-:W-:Y:S01]  /*10e30*/  FMUL.FTZ R33, R0, R30 ;  /* 0x0000001e00217220 */ /* 0x000fe20000410000 */
[----:B------:R-:W-:Y:S01]  /*10e40*/  FFMA.FTZ R25, R42, R4, R25 ;  /* 0x000000042a197223 */ /* 0x000fe20000010019 */
[-C--:B------:R-:W-:Y:S01]  /*10e50*/  FFMA.FTZ R29, R0, R26.reuse, -R29 ;  /* 0x0000001a001d7223 */ /* 0x080fe2000001081d */
[-C--:B------:R-:W-:Y:S01]  /*10e60*/  FMUL.FTZ R0, R39, R9.reuse ;  /* 0x0000000927007220 */ /* 0x080fe20000410000 */
[----:B------:R-:W-:Y:S01]  /*10e70*/  FMUL.FTZ R4, R35, R9 ;  /* 0x0000000923047220 */ /* 0x000fe20000410000 */
[----:B------:R-:W-:Y:S02]  /*10e80*/  HADD2.F32 R40, -RZ, R24.H0_H0 ;  /* 0x20000018ff287230 */ /* 0x000fe40000004100 */
[----:B------:R-:W-:Y:S01]  /*10e90*/  FMUL.FTZ R8, R41, R31 ;  /* 0x0000001f29087220 */ /* 0x000fe20000410000 */
[----:B------:R-:W-:Y:S02]  /*10ea0*/  HADD2.F32 R30, -RZ, R14.H0_H0 ;  /* 0x2000000eff1e7230 */ /* 0x000fe40000004100 */
[----:B------:R-:W-:Y:S01]  /*10eb0*/  FFMA.FTZ R33, R44, R26, R33 ;  /* 0x0000001a2c217223 */ /* 0x000fe20000010021 */
[----:B------:R-:W-:-:S02]  /*10ec0*/  HADD2.F32 R27, -RZ, R6.H0_H0 ;  /* 0x20000006ff1b7230 */ /* 0x000fc40000004100 */
[-C--:B------:R-:W-:Y:S01]  /*10ed0*/  FFMA.FTZ R0, R35, R5.reuse, -R0 ;  /* 0x0000000523007223 */ /* 0x080fe20000010800 */
[----:B------:R-:W-:Y:S01]  /*10ee0*/  FFMA.FTZ R12, R39, R5, R4 ;  /* 0x00000005270c7223 */ /* 0x000fe20000010004 */
[----:B------:R-:W-:Y:S02]  /*10ef0*/  HADD2.F32 R6, -RZ, R6.H1_H1 ;  /* 0x30000006ff067230 */ /* 0x000fe40000004100 */
[C---:B------:R-:W-:Y:S01]  /*10f00*/  FMUL.FTZ R26, R37.reuse, R31 ;  /* 0x0000001f251a7220 */ /* 0x040fe20000410000 */
[-C--:B------:R-:W-:Y:S01]  /*10f10*/  FMUL.FTZ R5, R40, R10.reuse ;  /* 0x0000000a28057220 */ /* 0x080fe20000410000 */
[----:B------:R-:W-:Y:S01]  /*10f20*/  FMUL.FTZ R9, R30, R10 ;  /* 0x0000000a1e097220 */ /* 0x000fe20000410000 */
[-C--:B------:R-:W-:Y:S01]  /*10f30*/  FFMA.FTZ R20, R37, R27.reuse, -R8 ;  /* 0x0000001b25147223 */ /* 0x080fe20000010808 */
[----:B------:R-:W-:Y:S02]  /*10f40*/  HADD2.F32 R10, -RZ, R21.H1_H1 ;  /* 0x30000015ff0a7230 */ /* 0x000fe40000004100 */
[----:B------:R-:W-:Y:S01]  /*10f50*/  FFMA.FTZ R26, R41, R27, R26 ;  /* 0x0000001b291a7223 */ /* 0x000fe2000001001a */
[----:B------:R-:W-:-:S02]  /*10f60*/  HADD2.F32 R31, -RZ, R24.H1_H1 ;  /* 0x30000018ff1f7230 */ /* 0x000fc40000004100 */
[-C--:B------:R-:W-:Y:S01]  /*10f70*/  FFMA.FTZ R27, R30, R6.reuse, -R5 ;  /* 0x000000061e1b7223 */ /* 0x080fe20000010805 */
[----:B------:R-:W-:Y:S02]  /*10f80*/  HADD2.F32 R8, -RZ, R13.H1_H1 ;  /* 0x3000000dff087230 */ /* 0x000fe40000004100 */
[----:B------:R-:W-:Y:S01]  /*10f90*/  FFMA.FTZ R13, R40, R6, R9 ;  /* 0x00000006280d7223 */ /* 0x000fe20000010009 */
[----:B------:R-:W-:Y:S02]  /*10fa0*/  HADD2.F32 R21, -RZ, R14.H1_H1 ;  /* 0x3000000eff157230 */ /* 0x000fe40000004100 */
[----:B------:R-:W-:Y:S01]  /*10fb0*/  FMUL.FTZ R5, R10, R32 ;  /* 0x000000200a057220 */ /* 0x000fe20000410000 */
[--C-:B------:R-:W-:Y:S02]  /*10fc0*/  HADD2.F32 R28, -RZ, R7.reuse.H0_H0 ;  /* 0x20000007ff1c7230 */ /* 0x100fe40000004100 */
[----:B------:R-:W-:Y:S01]  /*10fd0*/  FMUL.FTZ R4, R31, R11 ;  /* 0x0000000b1f047220 */ /* 0x000fe20000410000 */
[----:B------:R-:W-:-:S02]  /*10fe0*/  HADD2.F32 R7, -RZ, R7.H1_H1 ;  /* 0x30000007ff077230 */ /* 0x000fc40000004100 */
[C---:B------:R-:W-:Y:S01]  /*10ff0*/  FMUL.FTZ R9, R8.reuse, R32 ;  /* 0x0000002008097220 */ /* 0x040fe20000410000 */
[C---:B------:R-:W-:Y:S01]  /*11000*/  FMUL.FTZ R6, R21.reuse, R11 ;  /* 0x0000000b15067220 */ /* 0x040fe20000410000 */
[-C--:B------:R-:W-:Y:S01]  /*11010*/  FFMA.FTZ R11, R8, R28.reuse, -R5 ;  /* 0x0000001c080b7223 */ /* 0x080fe20000010805 */
[----:B------:R-:W-:Y:S01]  /*11020*/  F2FP.F16.F32.PACK_AB R5, R0, R29 ;  /* 0x0000001d0005723e */ /* 0x000fe200000000ff */
[-C--:B------:R-:W-:Y:S01]  /*11030*/  FFMA.FTZ R14, R21, R7.reuse, -R4 ;  /* 0x00000007150e7223 */ /* 0x080fe20000010804 */
[----:B------:R-:W-:Y:S01]  /*11040*/  FFMA.FTZ R28, R10, R28, R9 ;  /* 0x0000001c0a1c7223 */ /* 0x000fe20000010009 */
[----:B------:R-:W-:Y:S01]  /*11050*/  FFMA.FTZ R21, R31, R7, R6 ;  /* 0x000000071f157223 */ /* 0x000fe20000010006 */
[----:B------:R-:W-:Y:S02]  /*11060*/  F2FP.F16.F32.PACK_AB R4, R15, R34 ;  /* 0x000000220f04723e */ /* 0x000fe400000000ff */
[----:B------:R-:W-:Y:S02]  /*11070*/  F2FP.F16.F32.PACK_AB R6, R27, R20 ;  /* 0x000000141b06723e */ /* 0x000fe400000000ff */
[----:B------:R-:W-:-:S02]  /*11080*/  F2FP.F16.F32.PACK_AB R7, R14, R11 ;  /* 0x0000000b0e07723e */ /* 0x000fc400000000ff */
[----:B------:R-:W-:Y:S02]  /*11090*/  F2FP.F16.F32.PACK_AB R8, R25, R38 ;  /* 0x000000261908723e */ /* 0x000fe400000000ff */
[----:B------:R-:W-:Y:S01]  /*110a0*/  F2FP.F16.F32.PACK_AB R9, R12, R33 ;  /* 0x000000210c09723e */ /* 0x000fe200000000ff */
[----:B------:R3:W-:Y:S01]  /*110b0*/  STS.128 [R43], R4 ;  /* 0x000000042b007388 */ /* 0x0007e20000000c00 */
[----:B------:R-:W-:Y:S02]  /*110c0*/  F2FP.F16.F32.PACK_AB R10, R13, R26 ;  /* 0x0000001a0d0a723e */ /* 0x000fe400000000ff */
[----:B------:R-:W-:-:S05]  /*110d0*/  F2FP.F16.F32.PACK_AB R11, R21, R28 ;  /* 0x0000001c150b723e */ /* 0x000fca00000000ff */
[----:B------:R3:W-:Y:S02]  /*110e0*/  STS.128 [R3+0xc400], R8 ;  /* 0x00c4000803007388 */ /* 0x0007e40000000c00 */
.L_x_594:
[----:B------:R-:W-:Y:S05]  /*110f0*/  BSYNC B0 ;  /* 0x0000000000007941 */ /* 0x000fea0003800000 */
.L_x_575:
[----:B------:R-:W-:Y:S01]  /*11100*/  @!PT LDS RZ, [RZ] ;  /* 0x00000000fffff984 */ /* 0x000fe20000000800 */
[----:B------:R-:W-:Y:S01]  /*11110*/  @!PT LDS RZ, [RZ] ;  /* 0x00000000fffff984 */ /* 0x000fe20000000800 */
[----:B------:R-:W-:Y:S01]  /*11120*/  @!PT LDS RZ, [RZ] ;  /* 0x00000000fffff984 */ /* 0x000fe20000000800 */
[----:B------:R-:W-:Y:S01]  /*11130*/  @!PT LDS RZ, [RZ] ;  /* 0x00000000fffff984 */ /* 0x000fe20000000800 */
[----:B------:R5:W-:Y:S06]  /*11140*/  MEMBAR.ALL.CTA ;  /* 0x0000000000007992 */ /* 0x000bec0000008000 */
[----:B-----5:R-:W5:Y:S01]  /*11150*/  FENCE.VIEW.ASYNC.S ;  /* 0x00000000000073c6 */ /* 0x020f620000000000 */
[----:B------:R-:W-:Y:S05]  /*11160*/  WARPSYNC.ALL ;  /* 0x0000000000007948 */ /* 0x000fea0003800000 */
[----:B-----5:R-:W-:Y:S06]  /*11170*/  BAR.SYNC.DEFER_BLOCKING 0xd, 0x100 ;  /* 0x0344000000007b1d */ /* 0x020fec0000010000 */
.L_x_573:
[----:B01-3--:R-:W-:-:S05]  /*11180*/  IMAD.U32 R0, RZ, RZ, UR58 ;  /* 0x0000003aff007e24 */ /* 0x00bfca000f8e00ff */
[----:B------:R-:W-:-:S13]  /*11190*/  ISETP.NE.AND P0, PT, R0, 0x3, PT ;  /* 0x000000030000780c */ /* 0x000fda0003f05270 */
[----:B------:R-:W-:Y:S05]  /*111a0*/  @!P0 BRA `(.L_x_620) ;  /* 0x0000000000048947 */ /* 0x000fea0003800000 */
[----:B------:R-:W-:Y:S01]  /*111b0*/  BPT.TRAP 0x1 ;  /* 0x000000040000795c */ /* 0x000fe20000300000 */
.L_x_620:
[----:B------:R-:W-:Y:S02]  /*111c0*/  LEA R0, R174, R2, 0x3 ;  /* 0x00000002ae007211 */ /* 0x000fe400078e18ff */
[----:B--2-4-:R-:W-:-:S04]  /*111d0*/  SHF.L.U32 R3, R181, 0x1f, RZ ;  /* 0x0000001fb5037819 */ /* 0x014fc800000006ff */
[----:B------:R0:W1:Y:S01]  /*111e0*/  SYNCS.PHASECHK.TRANS64.TRYWAIT P1, [R0+URZ+0x2a830], R3 ;  /* 0x02a83003000075a7 */ /* 0x000062000802017f */
[----:B------:R-:W-:Y:S05]  /*111f0*/  @!P0 BRA `(.L_x_621) ;  /* 0x0000000000048947 */ /* 0x000fea0003800000 */
[----:B------:R-:W-:Y:S01]  /*11200*/  BPT.TRAP 0x1 ;  /* 0x000000040000795c */ /* 0x000fe20000300000 */
.L_x_621:
[----:B------:R-:W-:Y:S01]  /*11210*/  IMAD.MOV.U32 R87, RZ, RZ, RZ ;  /* 0x000000ffff577224 */ /* 0x000fe200078e00ff */
[----:B-1----:R-:W-:Y:S06]  /*11220*/  @P1 BRA `(.L_x_622) ;  /* 0x0000000000081947 */ /* 0x002fec0003800000 */
[----:B------:R-:W1:Y:S02]  /*11230*/  SYNCS.PHASECHK.TRANS64.TRYWAIT P1, [R0+URZ+0x2a830], R3 ;  /* 0x02a83003000075a7 */ /* 0x000e64000802017f */
[----:B-1----:R-:W-:Y:S05]  /*11240*/  @!P1 BRA `(.L_x_623) ;  /* 0x0000010800849947 */ /* 0x002fea0003800000 */
.L_x_622:
[----:B------:R-:W-:Y:S05]  /*11250*/  WARPSYNC.ALL ;  /* 0x0000000000007948 */ /* 0x000fea0003800000 */
[----:B01----:R-:W-:Y:S01]  /*11260*/  VIADD R3, R2, 0x18400 ;  /* 0x0001840002037836 */ /* 0x003fe20000000000 */
[----:B------:R-:W-:Y:S01]  /*11270*/  R2UR UR4, R36 ;  /* 0x00000000240472ca */ /* 0x000fe200000e0000 */
[----:B------:R-:W-:Y:S01]  /*11280*/  UMOV UR9, 0x40000040 ;  /* 0x4000004000097882 */ /* 0x000fe20000000000 */
[----:B------:R-:W-:Y:S01]  /*11290*/  MOV R7, 0x40000040 ;  /* 0x4000004000077802 */ /* 0x000fe20000000f00 */
[----:B------:R-:W-:Y:S01]  /*112a0*/  WARPGROUP.ARRIVE ;  /* 0x00000000000079c5 */ /* 0x000fe20000000000 */
[----:B------:R-:W-:Y:S01]  /*112b0*/  SHF.R.U32.HI R3, RZ, 0x4, R3 ;  /* 0x00000004ff037819 */ /* 0x000fe20000011603 */
[----:B------:R-:W-:Y:S01]  /*112c0*/  IMAD.MOV.U32 R9, RZ, RZ, 0x40000040 ;  /* 0x40000040ff097424 */ /* 0x000fe200078e00ff */
[----:B------:R-:W-:Y:S01]  /*112d0*/  R2UR UR11, R7 ;  /* 0x00000000070b72ca */ /* 0x000fe200000e0000 */
[----:B------:R-:W-:Y:S01]  /*112e0*/  IMAD.U32 R11, RZ, RZ, UR9 ;  /* 0x00000009ff0b7e24 */ /* 0x000fe2000f8e00ff */
[----:B------:R-:W-:Y:S01]  /*112f0*/  LOP3.LUT R3, R3, 0x3fff, RZ, 0xc0, !PT ;  /* 0x00003fff03037812 */ /* 0x000fe200078ec0ff */
[----:B------:R-:W-:Y:S01]  /*11300*/  UMOV UR53, 0x40000040 ;  /* 0x4000004000357882 */ /* 0x000fe20000000000 */
[----:B------:R-:W-:Y:S01]  /*11310*/  UMOV UR49, 0x40000040 ;  /* 0x4000004000317882 */ /* 0x000fe20000000000 */
[----:B------:R-:W-:Y:S01]  /*11320*/  UMOV UR45, 0x40000040 ;  /* 0x40000040002d7882 */ /* 0x000fe20000000000 */
[----:B------:R-:W-:Y:S01]  /*11330*/  LOP3.LUT R4, R3, 0x10000, RZ, 0xfc, !PT ;  /* 0x0001000003047812 */ /* 0x000fe200078efcff */
[----:B------:R-:W-:Y:S01]  /*11340*/  ULOP3.LUT UR4, UR4, 0x10000, URZ, 0xfc, !UPT ;  /* 0x0001000004047892 */ /* 0x000fe2000f8efc3f */
[----:B------:R-:W-:Y:S01]  /*11350*/  MOV R7, 0x40000040 ;  /* 0x4000004000077802 */ /* 0x000fe20000000f00 */
[----:B------:R-:W-:Y:S01]  /*11360*/  UMOV UR41, 0x40000040 ;  /* 0x4000004000297882 */ /* 0x000fe20000000000 */
[----:B------:R-:W-:Y:S01]  /*11370*/  UMOV UR37, 0x40000040 ;  /* 0x4000004000257882 */ /* 0x000fe20000000000 */
[----:B------:R-:W-:Y:S01]  /*11380*/  IMAD R6, R174, 0x900, R4 ;  /* 0x00000900ae067824 */ /* 0x000fe200078e0204 */
[----:B------:R-:W-:Y:S01]  /*11390*/  UIADD3 UR5, UR4, 0x2, URZ ;  /* 0x0000000204057890 */ /* 0x000fe2000fffe03f */
[----:B------:R-:W-:Y:S01]  /*113a0*/  R2UR UR39, R7 ;  /* 0x00000000072772ca */ /* 0x000fe200000e0000 */
[----:B------:R-:W-:Y:S01]  /*113b0*/  UMOV UR8, UR4 ;  /* 0x0000000400087c82 */ /* 0x000fe20008000000 */
[----:B------:R-:W-:Y:S01]  /*113c0*/  UIADD3 UR52, UR4, 0x406, URZ ;  /* 0x0000040604347890 */ /* 0x000fe2000fffe03f */
[C---:B------:R-:W-:Y:S01]  /*113d0*/  R2UR UR10, R6.reuse ;  /* 0x00000000060a72ca */ /* 0x040fe200000e0000 */
[----:B------:R-:W-:Y:S01]  /*113e0*/  IMAD.U32 R10, RZ, RZ, UR8 ;  /* 0x00000008ff0a7e24 */ /* 0x000fe2000f8e00ff */
[----:B------:R-:W-:Y:S01]  /*113f0*/  IADD3 R8, R6, 0x2, RZ ;  /* 0x0000000206087810 */ /* 0x000fe20007ffe0ff */
[----:B------:R-:W-:-:S02]  /*11400*/  UIADD3 UR48, UR4, 0x800, URZ ;  /* 0x0000080004307890 */ /* 0x000fc4000fffe03f */
[----:B------:R-:W-:Y:S01]  /*11410*/  UIADD3 UR44, UR4, 0x802, URZ ;  /* 0x00000802042c7890 */ /* 0x000fe2000fffe03f */
[----:B------:R0:W-:Y:S01]  /*11420*/  STL.64 [R1+0x30], R10 ;  /* 0x0000300a01007387 */ /* 0x0001e20000100a00 */
[----:B------:R-:W-:Y:S02]  /*11430*/  UIADD3 UR40, UR4, 0x804, URZ ;  /* 0x0000080404287890 */ /* 0x000fe4000fffe03f */
[----:B------:R-:W-:-:S04]  /*11440*/  UIADD3 UR36, UR4, 0x806, URZ ;  /* 0x0000080604247890 */ /* 0x000fc8000fffe03f */
[----:B------:R-:W-:Y:S01]  /*11450*/  HGMMA.64x96x16.F32 R24, gdesc[UR8], RZ, !UPT, gsb0 ;  /* 0x01600000081879f0 */ /* 0x000fe2000c0008ff */
[----:B------:R-:W-:Y:S01]  /*11460*/  R2UR UR10, R8 ;  /* 0x00000000080a72ca */ /* 0x000fe200000e0000 */
[----:B------:R-:W-:Y:S01]  /*11470*/  UMOV UR8, UR5 ;  /* 0x0000000500087c82 */ /* 0x000fe20008000000 */
[----:B------:R-:W-:Y:S01]  /*11480*/  R2UR UR11, R9 ;  /* 0x00000000090b72ca */ /* 0x000fe200000e0000 */
[----:B------:R-:W-:Y:S01]  /*11490*/  UMOV UR9, 0x40000040 ;  /* 0x4000004000097882 */ /* 0x000fe20000000000 */
[----:B------:R-:W-:Y:S01]  /*114a0*/  VIADD R8, R6, 0x4 ;  /* 0x0000000406087836 */ /* 0x000fe20000000000 */
[----:B------:R-:W-:Y:S01]  /*114b0*/  UIADD3 UR5, UR4, 0x4, URZ ;  /* 0x0000000404057890 */ /* 0x000fe2000fffe03f */
[----:B------:R-:W-:Y:S01]  /*114c0*/  IMAD.MOV.U32 R9, RZ, RZ, 0x40000040 ;  /* 0x40000040ff097424 */ /* 0x000fe200078e00ff */
[----:B0-----:R-:W-:Y:S01]  /*114d0*/  MOV R11, UR9 ;  /* 0x00000009000b7c02 */ /* 0x001fe20008000f00 */
[----:B------:R-:W-:-:S05]  /*114e0*/  IMAD.U32 R10, RZ, RZ, UR8 ;  /* 0x00000008ff0a7e24 */ /* 0x000fca000f8e00ff */
[----:B------:R0:W-:Y:S01]  /*114f0*/  STL.64 [R1+0x28], R10 ;  /* 0x0000280a01007387 */ /* 0x0001e20000100a00 */
[----:B------:R-:W-:Y:S02]  /*11500*/  WARPGROUP.DEPBAR.LE gsb0, 0x0 ;  /* 0x00008000000079c5 */ /* 0x000fe40000010000 */
[----:B------:R-:W-:-:S06]  /*11510*/  WARPGROUP.ARRIVE ;  /* 0x00000000000079c5 */ /* 0x000fcc0000000000 */
[----:B------:R-:W-:Y:S01]  /*11520*/  HGMMA.64x96x16.F32 R24, gdesc[UR8], R24, gsb0 ;  /* 0x01600000081879f0 */ /* 0x000fe20008000818 */
[----:B------:R-:W-:Y:S01]  /*11530*/  R2UR UR10, R8 ;  /* 0x00000000080a72ca */ /* 0x000fe200000e0000 */
[----:B------:R-:W-:Y:S01]  /*11540*/  UMOV UR8, UR5 ;  /* 0x0000000500087c82 */ /* 0x000fe20008000000 */
[----:B------:R-:W-:Y:S01]  /*11550*/  R2UR UR11, R9 ;  /* 0x00000000090b72ca */ /* 0x000fe200000e0000 */
[----:B------:R-:W-:Y:S01]  /*11560*/  UMOV UR9, 0x40000040 ;  /* 0x4000004000097882 */ /* 0x000fe20000000000 */
[----:B------:R-:W-:Y:S01]  /*11570*/  VIADD R8, R6, 0x6 ;  /* 0x0000000606087836 */ /* 0x000fe20000000000 */
[----:B------:R-:W-:Y:S01]  /*11580*/  MOV R9, 0x40000040 ;  /* 0x4000004000097802 */ /* 0x000fe20000000f00 */
[----:B------:R-:W-:Y:S01]  /*11590*/  UIADD3 UR5, UR4, 0x6, URZ ;  /* 0x0000000604057890 */ /* 0x000fe2000fffe03f */
        /* <DEDUP_REMOVED lines=10> */
[----:B------:R-:W-:Y:S01]  /*11640*/  IMAD.MOV.U32 R9, RZ, RZ, 0x40000040 ;  /* 0x40000040ff097424 */ /* 0x000fe200078e00ff */
[----:B------:R-:W-:Y:S01]  /*11650*/  IADD3 R8, R6, 0x300, RZ ;  /* 0x0000030006087810 */ /* 0x000fe20007ffe0ff */
[----:B------:R-:W-:Y:S01]  /*11660*/  UIADD3 UR5, UR4, 0x400, URZ ;  /* 0x0000040004057890 */ /* 0x000fe2000fffe03f */
[----:B0-----:R-:W-:Y:S02]  /*11670*/  IMAD.U32 R10, RZ, RZ, UR8 ;  /* 0x00000008ff0a7e24 */ /* 0x001fe4000f8e00ff */
        /* <DEDUP_REMOVED lines=37> */
[----:B0-----:R-:W-:Y:S02]  /*118d0*/  IMAD.U32 R10, RZ, RZ, UR8 ;  /* 0x00000008ff0a7e24 */ /* 0x001fe4000f8e00ff */
[----:B------:R-:W-:Y:S01]  /*118e0*/  IMAD.U32 R11, RZ, RZ, UR9 ;  /* 0x00000009ff0b7e24 */ /* 0x000fe2000f8e00ff */
[----:B------:R-:W-:Y:S01]  /*118f0*/  R2UR UR54, R8 ;  /* 0x00000000083672ca */ /* 0x000fe200000e0000 */
[----:B------:R-:W-:Y:S01]  /*11900*/  VIADD R8, R6, 0x600 ;  /* 0x0000060006087836 */ /* 0x000fe20000000000 */
[----:B------:R-:W-:-:S02]  /*11910*/  R2UR UR55, R9 ;  /* 0x00000000093772ca */ /* 0x000fc400000e0000 */
[----:B------:R-:W-:Y:S01]  /*11920*/  MOV R9, 0x40000040 ;  /* 0x4000004000097802 */ /* 0x000fe20000000f00 */
[----:B------:R0:W-:Y:S01]  /*11930*/  STL.64 [R1], R10 ;  /* 0x0000000a01007387 */ /* 0x0001e20000100a00 */
[----:B------:R-:W-:Y:S01]  /*11940*/  R2UR UR50, R8 ;  /* 0x00000000083272ca */ /* 0x000fe200000e0000 */
[----:B------:R-:W-:Y:S01]  /*11950*/  VIADD R8, R6, 0x602 ;  /* 0x0000060206087836 */ /* 0x000fe20000000000 */
[----:B------:R-:W-:Y:S01]  /*11960*/  R2UR UR51, R9 ;  /* 0x00000000093372ca */ /* 0x000fe200000e0000 */
[----:B------:R-:W-:-:S03]  /*11970*/  IMAD.MOV.U32 R9, RZ, RZ, 0x40000040 ;  /* 0x40000040ff097424 */ /* 0x000fc600078e00ff */
[----:B------:R-:W-:Y:S02]  /*11980*/  R2UR UR46, R8 ;  /* 0x00000000082e72ca */ /* 0x000fe400000e0000 */
[----:B------:R-:W-:Y:S01]  /*11990*/  R2UR UR47, R9 ;  /* 0x00000000092f72ca */ /* 0x000fe200000e0000 */
[----:B------:R-:W-:Y:S01]  /*119a0*/  IMAD.MOV.U32 R9, RZ, RZ, 0x40000040 ;  /* 0x40000040ff097424 */ /* 0x000fe200078e00ff */
[C---:B------:R-:W-:Y:S01]  /*119b0*/  IADD3 R8, R6.reuse, 0x604, RZ ;  /* 0x0000060406087810 */ /* 0x040fe20007ffe0ff */
[----:B------:R-:W-:-:S03]  /*119c0*/  VIADD R6, R6, 0x606 ;  /* 0x0000060606067836 */ /* 0x000fc60000000000 */
[----:B------:R-:W-:Y:S02]  /*119d0*/  R2UR UR42, R8 ;  /* 0x00000000082a72ca */ /* 0x000fe400000e0000 */
[----:B------:R-:W-:Y:S02]  /*119e0*/  R2UR UR43, R9 ;  /* 0x00000000092b72ca */ /* 0x000fe400000e0000 */
[----:B------:R-:W-:Y:S01]  /*119f0*/  R2UR UR38, R6 ;  /* 0x00000000062672ca */ /* 0x000fe200000e0000 */
        /* <DEDUP_REMOVED lines=19> */
[----:B0-----:R-:W-:Y:S05]  /*11b30*/  @!P0 BRA `(.L_x_624) ;  /* 0x0000000000048947 */ /* 0x001fea0003800000 */
[----:B------:R-:W-:Y:S01]  /*11b40*/  BPT.TRAP 0x1 ;  /* 0x000000040000795c */ /* 0x000fe20000300000 */
.L_x_624:
[----:B------:R-:W-:Y:S01]  /*11b50*/  ULDC UR4, c[0x0][0x9d8] ;  /* 0x0002760000047ab9 */ /* 0x000fe20000000800 */
[----:B------:R-:W-:Y:S01]  /*11b60*/  ULDC UR5, c[0x0][0x988] ;  /* 0x0002620000057ab9 */ /* 0x000fe20000000800 */
[----:B------:R-:W-:Y:S01]  /*11b70*/  FMUL.FTZ R6, R24, UR4 ;  /* 0x0000000418067c20 */ /* 0x000fe20008410000 */
[----:B------:R-:W-:Y:S01]  /*11b80*/  FMUL.FTZ R7, R25, UR4 ;  /* 0x0000000419077c20 */ /* 0x000fe20008410000 */
[----:B------:R-:W-:Y:S01]  /*11b90*/  FMUL.FTZ R10, R28, UR4 ;  /* 0x000000041c0a7c20 */ /* 0x000fe20008410000 */
[----:B------:R-:W-:Y:S01]  /*11ba0*/  FMUL.FTZ R13, R29, UR4 ;  /* 0x000000041d0d7c20 */ /* 0x000fe20008410000 */
[----:B------:R-:W-:Y:S01]  /*11bb0*/  FMUL.FTZ R14, R39, UR4 ;  /* 0x00000004270e7c20 */ /* 0x000fe20008410000 */
[----:B------:R-:W-:Y:S01]  /*11bc0*/  IADD3 R39, R215, 0x60, -R199 ;  /* 0x00000060d7277810 */ /* 0x000fe20007ffe8c7 */
[----:B------:R-:W0:Y:S01]  /*11bd0*/  MUFU.TANH R6, R6 ;  /* 0x0000000600067308 */ /* 0x000e220000002400 */
[----:B------:R-:W-:Y:S01]  /*11be0*/  FMUL.FTZ R21, R32, UR4 ;  /* 0x0000000420157c20 */ /* 0x000fe20008410000 */
[----:B------:R-:W-:Y:S01]  /*11bf0*/  FMUL.FTZ R3, R26, UR4 ;  /* 0x000000041a037c20 */ /* 0x000fe20008410000 */
[----:B------:R-:W-:Y:S01]  /*11c00*/  FMUL.FTZ R20, R33, UR4 ;  /* 0x0000000421147c20 */ /* 0x000fe20008410000 */
[----:B------:R-:W-:-:S02]  /*11c10*/  IMAD R39, R72, -0x60, R39 ;  /* 0xffffffa048277824 */ /* 0x000fc400078e0227 */
[----:B------:R-:W-:Y:S01]  /*11c20*/  FMUL.FTZ R5, R27, UR4 ;  /* 0x000000041b057c20 */ /* 0x000fe20008410000 */
[----:B------:R-:W-:Y:S01]  /*11c30*/  FMUL.FTZ R26, R36, UR4 ;  /* 0x00000004241a7c20 */ /* 0x000fe20008410000 */
[----:B------:R-:W-:Y:S01]  /*11c40*/  FMUL.FTZ R15, R38, UR4 ;  /* 0x00000004260f7c20 */ /* 0x000fe20008410000 */
[----:B------:R-:W1:Y:S01]  /*11c50*/  MUFU.TANH R7, R7 ;  /* 0x0000000700077308 */ /* 0x000e620000002400 */
[C---:B------:R-:W-:Y:S01]  /*11c60*/  ISETP.GT.AND P6, PT, R39.reuse, RZ, PT ;  /* 0x000000ff2700720c */ /* 0x040fe20003fc4270 */
[----:B------:R-:W-:Y:S01]  /*11c70*/  FMUL.FTZ R38, R50, UR4 ;  /* 0x0000000432267c20 */ /* 0x000fe20008410000 */
[C---:B------:R-:W-:Y:S01]  /*11c80*/  ISETP.GT.AND P5, PT, R39.reuse, 0x1, PT ;  /* 0x000000012700780c */ /* 0x040fe20003fa4270 */
[----:B------:R-:W-:Y:S01]  /*11c90*/  FMUL.FTZ R9, R30, UR4 ;  /* 0x000000041e097c20 */ /* 0x000fe20008410000 */
[----:B------:R-:W-:Y:S01]  /*11ca0*/  ISETP.GT.AND P4, PT, R39, 0x8, PT ;  /* 0x000000082700780c */ /* 0x000fe20003f84270 */
[----:B------:R-:W-:Y:S01]  /*11cb0*/  FMUL.FTZ R24, R37, UR4 ;  /* 0x0000000425187c20 */ /* 0x000fe20008410000 */
[----:B------:R-:W-:Y:S01]  /*11cc0*/  FMUL.FTZ R27, R41, UR4 ;  /* 0x00000004291b7c20 */ /* 0x000fe20008410000 */
[----:B------:R-:W2:Y:S01]  /*11cd0*/  MUFU.TANH R10, R10 ;  /* 0x0000000a000a7308 */ /* 0x000ea20000002400 */
[----:B0-----:R-:W-:Y:S01]  /*11ce0*/  FSEL R50, R6, -INF , P6 ;  /* 0xff80000006327808 */ /* 0x001fe20003000000 */
[----:B------:R-:W-:Y:S01]  /*11cf0*/  FMUL.FTZ R37, R52, UR4 ;  /* 0x0000000434257c20 */ /* 0x000fe20008410000 */
[----:B------:R-:W-:Y:S01]  /*11d00*/  FMUL.FTZ R8, R31, UR4 ;  /* 0x000000041f087c20 */ /* 0x000fe20008410000 */
[----:B------:R-:W-:Y:S01]  /*11d10*/  ISETP.GT.AND P3, PT, R39, 0x9, PT ;  /* 0x000000092700780c */ /* 0x000fe20003f64270 */
[----:B------:R-:W-:Y:S01]  /*11d20*/  FMUL.FTZ R28, R40, UR4 ;  /* 0x00000004281c7c20 */ /* 0x000fe20008410000 */
[----:B------:R-:W-:Y:S01]  /*11d30*/  FMUL.FTZ R30, R42, UR4 ;  /* 0x000000042a1e7c20 */ /* 0x000fe20008410000 */
[----:B------:R-:W-:Y:S01]  /*11d40*/  FMUL.FTZ R42, R54, UR4 ;  /* 0x00000004362a7c20 */ /* 0x000fe20008410000 */
[----:B------:R-:W0:Y:S01]  /*11d50*/  MUFU.TANH R13, R13 ;  /* 0x0000000d000d7308 */ /* 0x000e220000002400 */
[----:B-1----:R-:W-:Y:S01]  /*11d60*/  FSEL R7, R7, -INF , P5 ;  /* 0xff80000007077808 */ /* 0x002fe20002800000 */
[----:B------:R-:W-:Y:S01]  /*11d70*/  FMUL.FTZ R56, R56, UR4 ;  /* 0x0000000438387c20 */ /* 0x000fe20008410000 */
[----:B------:R-:W-:Y:S01]  /*11d80*/  FMUL.FTZ R11, R34, UR4 ;  /* 0x00000004220b7c20 */ /* 0x000fe20008410000 */
[----:B------:R-:W-:Y:S01]  /*11d90*/  ISETP.GT.AND P2, PT, R39, 0x10, PT ;  /* 0x000000102700780c */ /* 0x000fe20003f44270 */
[----:B------:R-:W-:Y:S01]  /*11da0*/  FMUL.FTZ R12, R35, UR4 ;  /* 0x00000004230c7c20 */ /* 0x000fe20008410000 */
[----:B------:R-:W-:Y:S01]  /*11db0*/  FMNMX.FTZ R41, R50, R7, !PT ;  /* 0x0000000732297209 */ /* 0x000fe20007810000 */
[----:B------:R-:W-:Y:S01]  /*11dc0*/  FMUL.FTZ R31, R44, UR4 ;  /* 0x000000042c1f7c20 */ /* 0x000fe20008410000 */
[----:B------:R-:W-:Y:S01]  /*11dd0*/  MUFU.TANH R21, R21 ;  /* 0x0000001500157308 */ /* 0x000fe20000002400 */
[----:B--2---:R-:W-:Y:S01]  /*11de0*/  FSEL R52, R10, -INF , P4 ;  /* 0xff8000000a347808 */ /* 0x004fe20002000000 */
[----:B------:R-:W-:Y:S01]  /*11df0*/  FMUL.FTZ R33, R48, UR4 ;  /* 0x0000000430217c20 */ /* 0x000fe20008410000 */
[----:B------:R-:W-:Y:S01]  /*11e00*/  ISETP.GT.AND P1, PT, R39, 0x11, PT ;  /* 0x000000112700780c */ /* 0x000fe20003f24270 */
[----:B------:R-:W-:Y:S01]  /*11e10*/  FMUL.FTZ R48, R58, UR4 ;  /* 0x000000043a307c20 */ /* 0x000fe20008410000 */
[----:B------:R-:W-:Y:S01]  /*11e20*/  FMNMX.FTZ R41, R52, R41, !PT ;  /* 0x0000002934297209 */ /* 0x000fe20007810000 */
[----:B------:R-:W-:Y:S01]  /*11e30*/  FMUL.FTZ R60, R60, UR4 ;  /* 0x000000043c3c7c20 */ /* 0x000fe20008410000 */
[----:B------:R-:W-:Y:S01]  /*11e40*/  FMUL.FTZ R29, R45, UR4 ;  /* 0x000000042d1d7c20 */ /* 0x000fe20008410000 */
[----:B------:R-:W1:Y:S01]  /*11e50*/  MUFU.TANH R3, R3 ;  /* 0x0000000300037308 */ /* 0x000e620000002400 */
[----:B0-----:R-:W-:Y:S01]  /*11e60*/  FSEL R54, R13, -INF , P3 ;  /* 0xff8000000d367808 */ /* 0x001fe20001800000 */
[----:B------:R-:W-:Y:S01]  /*11e70*/  FMUL.FTZ R68, R68, UR4 ;  /* 0x0000000444447c20 */ /* 0x000fe20008410000 */
[----:B------:R-:W-:Y:S01]  /*11e80*/  FMUL.FTZ R32, R49, UR4 ;  /* 0x0000000431207c20 */ /* 0x000fe20008410000 */
[----:B------:R-:W-:Y:S01]  /*11e90*/  FMUL.FTZ R64, R64, UR4 ;  /* 0x0000000440407c20 */ /* 0x000fe20008410000 */
[----:B------:R-:W-:Y:S01]  /*11ea0*/  FMNMX.FTZ R41, R54, R41, !PT ;  /* 0x0000002936297209 */ /* 0x000fe20007810000 */
        /* <DEDUP_REMOVED lines=10> */
[----:B------:R-:W2:Y:S01]  /*11f50*/  MUFU.TANH R5, R5 ;  /* 0x0000000500057308 */ /* 0x000ea20000002400 */
[----:B-1----:R-:W-:Y:S01]  /*11f60*/  FSEL R10, R3, -INF , P6 ;  /* 0xff800000030a7808 */ /* 0x002fe20003000000 */
[----:B------:R-:W-:Y:S01]  /*11f70*/  FMUL.FTZ R46, R59, UR4 ;  /* 0x000000043b2e7c20 */ /* 0x000fe20008410000 */
[----:B------:R-:W-:Y:S01]  /*11f80*/  ISETP.GT.AND P6, PT, R39, 0x18, PT ;  /* 0x000000182700780c */ /* 0x000fe20003fc4270 */
[----:B------:R-:W-:Y:S01]  /*11f90*/  FMUL.FTZ R69, R69, UR4 ;  /* 0x0000000445457c20 */ /* 0x000fe20008410000 */
[----:B------:R-:W-:Y:S01]  /*11fa0*/  P2R R73, PR, RZ, 0x1 ;  /* 0x00000001ff497803 */ /* 0x000fe20000000000 */
[----:B------:R-:W-:Y:S01]  /*11fb0*/  FMUL.FTZ R62, R62, UR4 ;  /* 0x000000043e3e7c20 */ /* 0x000fe20008410000 */
[----:B------:R-:W-:Y:S01]  /*11fc0*/  FMUL.FTZ R63, R63, UR4 ;  /* 0x000000043f3f7c20 */ /* 0x000fe20008410000 */
[----:B------:R-:W-:Y:S01]  /*11fd0*/  MUFU.TANH R26, R26 ;  /* 0x0000001a001a7308 */ /* 0x000fe20000002400 */
[----:B0-----:R-:W-:Y:S01]  /*11fe0*/  FSEL R58, R20, -INF , P1 ;  /* 0xff800000143a7808 */ /* 0x001fe20000800000 */
[----:B------:R-:W-:Y:S01]  /*11ff0*/  FMUL.FTZ R66, R66, UR4 ;  /* 0x0000000442427c20 */ /* 0x000fe20008410000 */
[----:B------:R-:W-:Y:S01]  /*12000*/  FMUL.FTZ R67, R67, UR4 ;  /* 0x0000000443437c20 */ /* 0x000fe20008410000 */
[----:B------:R-:W-:Y:S01]  /*12010*/  FMUL.FTZ R70, R70, UR4 ;  /* 0x0000000446467c20 */ /* 0x000fe20008410000 */
[----:B------:R-:W-:Y:S01]  /*12020*/  FMUL.FTZ R71, R71, UR4 ;  /* 0x0000000447477c20 */ /* 0x000fe20008410000 */
[----:B------:R-:W-:Y:S01]  /*12030*/  VIADD R0, R0, 0x2a840 ;  /* 0x0002a84000007836 */ /* 0x000fe20000000000 */
[----:B------:R-:W-:Y:S01]  /*12040*/  ULDC UR38, c[0x0][0x9d8] ;  /* 0x0002760000267ab9 */ /* 0x000fe20000000800 */
[----:B------:R-:W0:Y:S01]  /*12050*/  MUFU.TANH R9, R9 ;  /* 0x0000000900097308 */ /* 0x000e220000002400 */
[----:B--2---:R-:W-:Y:S01]  /*12060*/  FSEL R5, R5, -INF , P5 ;  /* 0xff80000005057808 */ /* 0x004fe20002800000 */
[----:B------:R-:W-:Y:S01]  /*12070*/  ULDC UR39, c[0x0][0x988] ;  /* 0x0002620000277ab9 */ /* 0x000fe20000000800 */
[----:B------:R-:W-:Y:S01]  /*12080*/  ISETP.GT.AND P5, PT, R39, 0x19, PT ;  /* 0x000000192700780c */ /* 0x000fe20003fa4270 */
[----:B------:R-:W-:Y:S01]  /*12090*/  BSSY B0, `(.L_x_625) ;  /* 0x000041b000007945 */ /* 0x000fe20003800000 */
[--C-:B------:R-:W-:Y:S01]  /*120a0*/  IMAD.MOV.U32 R85, RZ, RZ, R87.reuse ;  /* 0x000000ffff557224 */ /* 0x100fe200078e0057 */
[-C--:B------:R-:W-:Y:S01]  /*120b0*/  MOV R83, R87.reuse ;  /* 0x0000005700537202 */ /* 0x080fe20000000f00 */
[--C-:B------:R-:W-:Y:S01]  /*120c0*/  IMAD.MOV.U32 R81, RZ, RZ, R87.reuse ;  /* 0x000000ffff517224 */ /* 0x100fe200078e0057 */
[----:B------:R-:W1:Y:S01]  /*120d0*/  MUFU.TANH R24, R24 ;  /* 0x0000001800187308 */ /* 0x000e620000002400 */
[--C-:B------:R-:W-:Y:S01]  /*120e0*/  IMAD.MOV.U32 R79, RZ, RZ, R87.reuse ;  /* 0x000000ffff4f7224 */ /* 0x100fe200078e0057 */
[-C--:B------:R-:W-:Y:S01]  /*120f0*/  MOV R77, R87.reuse ;  /* 0x00000057004d7202 */ /* 0x080fe20000000f00 */
[--C-:B------:R-:W-:Y:S01]  /*12100*/  IMAD.MOV.U32 R75, RZ, RZ, R87.reuse ;  /* 0x000000ffff4b7224 */ /* 0x100fe200078e0057 */
[-C--:B------:R-:W-:Y:S01]  /*12110*/  MOV R59, R87.reuse ;  /* 0x00000057003b7202 */ /* 0x080fe20000000f00 */
[--C-:B------:R-:W-:Y:S01]  /*12120*/  IMAD.MOV.U32 R55, RZ, RZ, R87.reuse ;  /* 0x000000ffff377224 */ /* 0x100fe200078e0057 */
[-C--:B------:R-:W-:Y:S01]  /*12130*/  MOV R53, R87.reuse ;  /* 0x0000005700357202 */ /* 0x080fe20000000f00 */
[--C-:B------:R-:W-:Y:S01]  /*12140*/  IMAD.MOV.U32 R51, RZ, RZ, R87.reuse ;  /* 0x000000ffff337224 */ /* 0x100fe200078e0057 */
[----:B------:R-:W2:Y:S01]  /*12150*/  MUFU.TANH R8, R8 ;  /* 0x0000000800087308 */ /* 0x000ea20000002400 */
[----:B0-----:R-:W-:Y:S01]  /*12160*/  FSEL R20, R9, -INF , P4 ;  /* 0xff80000009147808 */ /* 0x001fe20002000000 */
[----:B------:R-:W-:Y:S01]  /*12170*/  IMAD.U32 R9, RZ, RZ, UR5 ;  /* 0x00000005ff097e24 */ /* 0x000fe2000f8e00ff */
[----:B------:R-:W-:Y:S01]  /*12180*/  ISETP.GT.AND P4, PT, R39, 0x20, PT ;  /* 0x000000202700780c */ /* 0x000fe20003f84270 */
[--C-:B------:R-:W-:Y:S01]  /*12190*/  IMAD.MOV.U32 R49, RZ, RZ, R87.reuse ;  /* 0x000000ffff317224 */ /* 0x100fe200078e0057 */
[----:B------:R-:W-:Y:S01]  /*121a0*/  MOV R47, R87 ;  /* 0x00000057002f7202 */ /* 0x000fe20000000f00 */
[----:B------:R-:W-:-:S02]  /*121b0*/  IMAD.MOV.U32 R45, RZ, RZ, R87 ;  /* 0x000000ffff2d7224 */ /* 0x000fc400078e0057 */
[----:B------:R-:W-:Y:S01]  /*121c0*/  MUFU.TANH R28, R28 ;  /* 0x0000001c001c7308 */ /* 0x000fe20000002400 */
[----:B-1----:R-:W-:Y:S01]  /*121d0*/  FSEL R74, R24, -INF , P5 ;  /* 0xff800000184a7808 */ /* 0x002fe20002800000 */
[----:B------:R-:W-:-:S06]  /*121e0*/  IMAD.MOV.U32 R43, RZ, RZ, R87 ;  /* 0x000000ffff2b7224 */ /* 0x000fcc00078e0057 */
[----:B------:R0:W-:Y:S01]  /*121f0*/  MUFU.TANH R86, R56 ;  /* 0x0000003800567308 */ /* 0x0001e20000002400 */
[----:B--2---:R-:W-:Y:S02]  /*12200*/  FSEL R8, R8, -INF , P3 ;  /* 0xff80000008087808 */ /* 0x004fe40001800000 */
[----:B------:R-:W-:-:S05]  /*12210*/  ISETP.GT.AND P3, PT, R39, 0x21, PT ;  /* 0x000000212700780c */ /* 0x000fca0003f64270 */
[----:B------:R-:W1:Y:S01]  /*12220*/  MUFU.TANH R11, R11 ;  /* 0x0000000b000b7308 */ /* 0x000e620000002400 */
[----:B0-----:R-:W-:-:S04]  /*12230*/  FSEL R56, R21, -INF , P2 ;  /* 0xff80000015387808 */ /* 0x001fc80001000000 */
[----:B------:R-:W-:-:S03]  /*12240*/  FMNMX.FTZ R41, R56, R41, !PT ;  /* 0x0000002938297209 */ /* 0x000fc60007810000 */
[----:B------:R-:W-:Y:S01]  /*12250*/  MUFU.TANH R27, R27 ;  /* 0x0000001b001b7308 */ /* 0x000fe20000002400 */
[----:B------:R-:W-:-:S07]  /*12260*/  FMNMX.FTZ R41, R58, R41, !PT ;  /* 0x000000293a297209 */ /* 0x000fce0007810000 */
[----:B------:R-:W0:Y:S01]  /*12270*/  MUFU.TANH R12, R12 ;  /* 0x0000000c000c7308 */ /* 0x000e220000002400 */
[----:B-1----:R-:W-:Y:S02]  /*12280*/  FSEL R24, R11, -INF , P2 ;  /* 0xff8000000b187808 */ /* 0x002fe40001000000 */
[----:B------:R-:W-:-:S05]  /*12290*/  ISETP.GT.AND P2, PT, R39, 0x28, PT ;  /* 0x000000282700780c */ /* 0x000fca0003f44270 */
[----:B------:R-:W1:Y:S08]  /*122a0*/  MUFU.TANH R31, R31 ;  /* 0x0000001f001f7308 */ /* 0x000e700000002400 */
[----:B------:R2:W-:Y:S01]  /*122b0*/  MUFU.TANH R90, R60 ;  /* 0x0000003c005a7308 */ /* 0x0005e20000002400 */
[----:B0-----:R-:W-:Y:S02]  /*122c0*/  FSEL R12, R12, -INF , P1 ;  /* 0xff8000000c0c7808 */ /* 0x001fe40000800000 */
[----:B------:R-:W-:-:S05]  /*122d0*/  ISETP.GT.AND P1, PT, R39, 0x29, PT ;  /* 0x000000292700780c */ /* 0x000fca0003f24270 */
[----:B------:R-:W0:Y:S01]  /*122e0*/  MUFU.TANH R15, R15 ;  /* 0x0000000f000f7308 */ /* 0x000e220000002400 */
[----:B--2---:R-:W-:Y:S02]  /*122f0*/  FSEL R60, R26, -INF , P6 ;  /* 0xff8000001a3c7808 */ /* 0x004fe40003000000 */
[----:B-1----:R-:W-:Y:S02]  /*12300*/  FSEL R76, R31, -INF , P2 ;  /* 0xff8000001f4c7808 */ /* 0x002fe40001000000 */
[----:B------:R-:W-:-:S03]  /*12310*/  FMNMX.FTZ R41, R60, R41, !PT ;  /* 0x000000293c297209 */ /* 0x000fc60007810000 */
[----:B------:R-:W1:Y:S01]  /*12320*/  MUFU.TANH R29, R29 ;  /* 0x0000001d001d7308 */ /* 0x000e620000002400 */
[----:B------:R-:W-:-:S07]  /*12330*/  FMNMX.FTZ R41, R74, R41, !PT ;  /* 0x000000294a297209 */ /* 0x000fce0007810000 */
[----:B------:R-:W2:Y:S01]  /*12340*/  MUFU.TANH R14, R14 ;  /* 0x0000000e000e7308 */ /* 0x000ea20000002400 */
[----:B0-----:R-:W-:Y:S02]  /*12350*/  FSEL R26, R15, -INF , P6 ;  /* 0xff8000000f1a7808 */ /* 0x001fe40003000000 */
[----:B------:R-:W-:-:S05]  /*12360*/  ISETP.GT.AND P6, PT, R39, 0x30, PT ;  /* 0x000000302700780c */ /* 0x000fca0003fc4270 */
[----:B------:R-:W0:Y:S01]  /*12370*/  MUFU.TANH R33, R33 ;  /* 0x0000002100217308 */ /* 0x000e220000002400 */
[----:B-1----:R-:W-:-:S07]  /*12380*/  FSEL R78, R29, -INF , P1 ;  /* 0xff8000001d4e7808 */ /* 0x002fce0000800000 */
[----:B------:R1:W-:Y:S08]  /*12390*/  MUFU.TANH R98, R68 ;  /* 0x0000004400627308 */ /* 0x0003f00000002400 */
[----:B------:R-:W3:Y:S01]  /*123a0*/  MUFU.TANH R30, R30 ;  /* 0x0000001e001e7308 */ /* 0x000ee20000002400 */
[----:B-1----:R-:W-:Y:S02]  /*123b0*/  FSEL R68, R28, -INF , P4 ;  /* 0xff8000001c447808 */ /* 0x002fe40002000000 */
[----:B--2---:R-:W-:-:S02]  /*123c0*/  FSEL R28, R14, -INF , P5 ;  /* 0xff8000000e1c7808 */ /* 0x004fc40002800000 */
[----:B------:R-:W-:Y:S02]  /*123d0*/  FMNMX.FTZ R41, R68, R41, !PT ;  /* 0x0000002944297209 */ /* 0x000fe40007810000 */
[----:B------:R-:W-:Y:S01]  /*123e0*/  ISETP.GT.AND P5, PT, R39, 0x31, PT ;  /* 0x000000312700780c */ /* 0x000fe20003fa4270 */
[----:B------:R-:W1:Y:S01]  /*123f0*/  MUFU.TANH R32, R32 ;  /* 0x0000002000207308 */ /* 0x000e620000002400 */
[----:B0-----:R-:W-:-:S07]  /*12400*/  FSEL R14, R33, -INF , P6 ;  /* 0xff800000210e7808 */ /* 0x001fce0003000000 */
[----:B------:R0:W-:Y:S01]  /*12410*/  MUFU.TANH R94, R64 ;  /* 0x00000040005e7308 */ /* 0x0001e20000002400 */
[----:B---3--:R-:W-:Y:S02]  /*12420*/  FSEL R30, R30, -INF , P4 ;  /* 0xff8000001e1e7808 */ /* 0x008fe40002000000 */
[----:B------:R-:W-:-:S05]  /*12430*/  ISETP.GT.AND P4, PT, R39, 0x38, PT ;  /* 0x000000382700780c */ /* 0x000fca0003f84270 */
[----:B------:R-:W2:Y:S01]  /*12440*/  MUFU.TANH R25, R25 ;  /* 0x0000001900197308 */ /* 0x000ea20000002400 */
[----:B0-----:R-:W-:Y:S02]  /*12450*/  FSEL R64, R27, -INF , P3 ;  /* 0xff8000001b407808 */ /* 0x001fe40001800000 */
[----:B-1----:R-:W-:Y:S02]  /*12460*/  FSEL R80, R32, -INF , P5 ;  /* 0xff80000020507808 */ /* 0x002fe40002800000 */
[----:B------:R-:W-:-:S03]  /*12470*/  FMNMX.FTZ R41, R64, R41, !PT ;  /* 0x0000002940297209 */ /* 0x000fc60007810000 */
[----:B------:R-:W0:Y:S01]  /*12480*/  MUFU.TANH R37, R37 ;  /* 0x0000002500257308 */ /* 0x000e220000002400 */
[----:B------:R-:W-:-:S04]  /*12490*/  FMNMX.FTZ R41, R76, R41, !PT ;  /* 0x000000294c297209 */ /* 0x000fc80007810000 */
[----:B------:R-:W-:-:S03]  /*124a0*/  FMNMX.FTZ R41, R78, R41, !PT ;  /* 0x000000294e297209 */ /* 0x000fc60007810000 */
[----:B------:R-:W1:Y:S01]  /*124b0*/  MUFU.TANH R34, R34 ;  /* 0x0000002200227308 */ /* 0x000e620000002400 */
[----:B------:R-:W-:Y:S02]  /*124c0*/  FMNMX.FTZ R41, R14, R41, !PT ;  /* 0x000000290e297209 */ /* 0x000fe40007810000 */
[----:B--2---:R-:W-:Y:S02]  /*124d0*/  FSEL R32, R25, -INF , P3 ;  /* 0xff80000019207808 */ /* 0x004fe40001800000 */
[----:B------:R-:W-:Y:S02]  /*124e0*/  ISETP.GT.AND P3, PT, R39, 0x39, PT ;  /* 0x000000392700780c */ /* 0x000fe40003f64270 */
[----:B------:R-:W-:Y:S01]  /*124f0*/  FMNMX.FTZ R41, R80, R41, !PT ;  /* 0x0000002950297209 */ /* 0x000fe20007810000 */
[----:B------:R-:W2:Y:S01]  /*12500*/  MUFU.TANH R35, R35 ;  /* 0x0000002300237308 */ /* 0x000ea20000002400 */
[----:B0-----:R-:W-:-:S04]  /*12510*/  FSEL R82, R37, -INF , P4 ;  /* 0xff80000025527808 */ /* 0x001fc80002000000 */
[----:B------:R-:W-:-:S03]  /*12520*/  FMNMX.FTZ R41, R82, R41, !PT ;  /* 0x0000002952297209 */ /* 0x000fc60007810000 */
[----:B------:R-:W0:Y:S01]  /*12530*/  MUFU.TANH R36, R36 ;  /* 0x0000002400247308 */ /* 0x000e220000002400 */
[----:B-1----:R-:W-:Y:S02]  /*12540*/  FSEL R34, R34, -INF , P2 ;  /* 0xff80000022227808 */ /* 0x002fe40001000000 */
[----:B------:R-:W-:-:S04]  /*12550*/  ISETP.GT.AND P2, PT, R39, 0x40, PT ;  /* 0x000000402700780c */ /* 0x000fc80003f44270 */
[----:B------:R-:W-:Y:S01]  /*12560*/  FSEL R86, R86, -INF , P2 ;  /* 0xff80000056567808 */ /* 0x000fe20001000000 */
[----:B------:R-:W1:Y:S01]  /*12570*/  MUFU.TANH R38, R38 ;  /* 0x0000002600267308 */ /* 0x000e620000002400 */
[----:B--2---:R-:W-:-:S04]  /*12580*/  FSEL R84, R35, -INF , P3 ;  /* 0xff80000023547808 */ /* 0x004fc80001800000 */
[----:B------:R-:W-:-:S03]  /*12590*/  FMNMX.FTZ R41, R84, R41, !PT ;  /* 0x0000002954297209 */ /* 0x000fc60007810000 */
[----:B------:R-:W2:Y:S01]  /*125a0*/  MUFU.TANH R57, R57 ;  /* 0x0000003900397308 */ /* 0x000ea20000002400 */
[----:B0-----:R-:W-:Y:S02]  /*125b0*/  FSEL R36, R36, -INF , P1 ;  /* 0xff80000024247808 */ /* 0x001fe40000800000 */
[----:B------:R-:W-:Y:S02]  /*125c0*/  ISETP.GT.AND P1, PT, R39, 0x41, PT ;  /* 0x000000412700780c */ /* 0x000fe40003f24270 */
[----:B------:R-:W-:-:S03]  /*125d0*/  FMNMX.FTZ R41, R86, R41, !PT ;  /* 0x0000002956297209 */ /* 0x000fc60007810000 */
[----:B------:R-:W0:Y:S01]  /*125e0*/  MUFU.TANH R40, R40 ;  /* 0x0000002800287308 */ /* 0x000e220000002400 */
[----:B-1----:R-:W-:Y:S02]  /*125f0*/  FSEL R38, R38, -INF , P6 ;  /* 0xff80000026267808 */ /* 0x002fe40003000000 */
[----:B------:R-:W-:-:S04]  /*12600*/  ISETP.GT.AND P6, PT, R39, 0x48, PT ;  /* 0x000000482700780c */ /* 0x000fc80003fc4270 */
[----:B------:R-:W-:Y:S01]  /*12610*/  FSEL R90, R90, -INF , P6 ;  /* 0xff8000005a5a7808 */ /* 0x000fe20003000000 */
[----:B------:R-:W1:Y:S01]  /*12620*/  MUFU.TANH R42, R42 ;  /* 0x0000002a002a7308 */ /* 0x000e620000002400 */
[----:B--2---:R-:W-:Y:S01]  /*12630*/  FSEL R88, R57, -INF , P1 ;  /* 0xff80000039587808 */ /* 0x004fe20000800000 */
[----:B------:R-:W-:-:S03]  /*12640*/  IMAD.MOV.U32 R57, RZ, RZ, R87 ;  /* 0x000000ffff397224 */ /* 0x000fc600078e0057 */
        /* <DEDUP_REMOVED lines=22> */
[----:B--2---:R-:W-:Y:S02]  /*127b0*/  FSEL R96, R65, -INF , P3 ;  /* 0xff80000041607808 */ /* 0x004fe40001800000 */
[----:B------:R-:W-:Y:S02]  /*127c0*/  MOV R65, R87 ;  /* 0x0000005700417202 */ /* 0x000fe40000000f00 */
[----:B------:R-:W-:-:S03]  /*127d0*/  FMNMX.FTZ R41, R96, R41, !PT ;  /* 0x0000002960297209 */ /* 0x000fc60007810000 */
[----:B------:R-:W2:Y:S01]  /*127e0*/  MUFU.TANH R62, R62 ;  /* 0x0000003e003e7308 */ /* 0x000ea20000002400 */
[----:B0-----:R-:W-:Y:S02]  /*127f0*/  FSEL R46, R46, -INF , P1 ;  /* 0xff8000002e2e7808 */ /* 0x001fe40000800000 */
[----:B------:R-:W-:Y:S02]  /*12800*/  ISETP.GT.AND P1, PT, R39, 0x59, PT ;  /* 0x000000592700780c */ /* 0x000fe40003f24270 */
[----:B------:R-:W-:-:S03]  /*12810*/  FMNMX.FTZ R41, R98, R41, !PT ;  /* 0x0000002962297209 */ /* 0x000fc60007810000 */
[----:B------:R-:W0:Y:S01]  /*12820*/  MUFU.TANH R63, R63 ;  /* 0x0000003f003f7308 */ /* 0x000e220000002400 */
[----:B-1----:R-:W-:Y:S01]  /*12830*/  FSEL R100, R69, -INF , P1 ;  /* 0xff80000045647808 */ /* 0x002fe20000800000 */
[----:B------:R-:W-:-:S03]  /*12840*/  IMAD.MOV.U32 R69, RZ, RZ, R87 ;  /* 0x000000ffff457224 */ /* 0x000fc600078e0057 */
[----:B------:R-:W-:-:S03]  /*12850*/  FMNMX.FTZ R41, R100, R41, !PT ;  /* 0x0000002964297209 */ /* 0x000fc60007810000 */
[----:B------:R-:W-:Y:S02]  /*12860*/  MUFU.TANH R66, R66 ;  /* 0x0000004200427308 */ /* 0x000fe40000002400 */
[----:B------:R-:W1:Y:S06]  /*12870*/  SHFL.BFLY PT, R6, R41, 0x2, 0x1f ;  /* 0x0c401f0029067f89 */ /* 0x000e6c00000e0000 */
[----:B------:R-:W3:Y:S08]  /*12880*/  MUFU.TANH R67, R67 ;  /* 0x0000004300437308 */ /* 0x000ef00000002400 */
[----:B------:R-:W-:Y:S08]  /*12890*/  MUFU.TANH R70, R70 ;  /* 0x0000004600467308 */ /* 0x000ff00000002400 */
[----:B------:R-:W4:Y:S01]  /*128a0*/  MUFU.TANH R71, R71 ;  /* 0x0000004700477308 */ /* 0x000f220000002400 */
[----:B-1----:R-:W-:-:S02]  /*128b0*/  FMNMX.FTZ R3, R41, R6, !PT ;  /* 0x0000000629037209 */ /* 0x002fc40007810000 */
[----:B------:R-:W-:-:S03]  /*128c0*/  MOV R41, R87 ;  /* 0x0000005700297202 */ /* 0x000fc60000000f00 */
[----:B------:R-:W1:Y:S02]  /*128d0*/  SHFL.BFLY PT, R6, R3, 0x1, 0x1f ;  /* 0x0c201f0003067f89 */ /* 0x000e6400000e0000 */
[----:B-1----:R-:W-:Y:S02]  /*128e0*/  FMNMX.FTZ R6, R3, R6, !PT ;  /* 0x0000000603067209 */ /* 0x002fe40007810000 */
        /* <DEDUP_REMOVED lines=10> */
[--C-:B------:R-:W-:Y:S01]  /*12990*/  FFMA.FTZ R156, R50, R9, -R11.reuse ;  /* 0x00000009329c7223 */ /* 0x100fe2000001080b */
[----:B--2---:R-:W-:Y:S01]  /*129a0*/  FSEL R50, R62, -INF , P6 ;  /* 0xff8000003e327808 */ /* 0x004fe20003000000 */
[----:B------:R1:W-:Y:S01]  /*129b0*/  MUFU.EX2 R3, R15 ;  /* 0x0000000f00037308 */ /* 0x0003e20000000800 */
[----:B------:R-:W-:Y:S01]  /*129c0*/  FMNMX.FTZ R7, R26, R7, !PT ;  /* 0x000000071a077209 */ /* 0x000fe20007810000 */
[-CC-:B------:R-:W-:Y:S01]  /*129d0*/  FFMA.FTZ R158, R52, R9.reuse, -R11.reuse ;  /* 0x00000009349e7223 */ /* 0x180fe2000001080b */
[-CC-:B------:R-:W-:Y:S01]  /*129e0*/  FFMA.FTZ R54, R54, R9.reuse, -R11.reuse ;  /* 0x0000000936367223 */ /* 0x180fe2000001080b */
[----:B0-----:R-:W-:Y:S01]  /*129f0*/  FSEL R52, R63, -INF , P5 ;  /* 0xff8000003f347808 */ /* 0x001fe20002800000 */
[--C-:B------:R-:W-:Y:S01]  /*12a00*/  FFMA.FTZ R136, R56, R9, -R11.reuse ;  /* 0x0000000938887223 */ /* 0x100fe2000001080b */
[----:B------:R-:W-:Y:S01]  /*12a10*/  FMNMX.FTZ R7, R28, R7, !PT ;  /* 0x000000071c077209 */ /* 0x000fe20007810000 */
[-CC-:B------:R-:W-:Y:S01]  /*12a20*/  FFMA.FTZ R58, R58, R9.reuse, -R11.reuse ;  /* 0x000000093a3a7223 */ /* 0x180fe2000001080b */
[----:B---3--:R-:W-:Y:S01]  /*12a30*/  FSEL R56, R67, -INF , P3 ;  /* 0xff80000043387808 */ /* 0x008fe20001800000 */
[--C-:B------:R-:W-:Y:S01]  /*12a40*/  FFMA.FTZ R138, R60, R9, -R11.reuse ;  /* 0x000000093c8a7223 */ /* 0x100fe2000001080b */
[----:B------:R-:W-:Y:S01]  /*12a50*/  FMNMX.FTZ R7, R30, R7, !PT ;  /* 0x000000071e077209 */ /* 0x000fe20007810000 */
[--C-:B------:R-:W-:Y:S01]  /*12a60*/  FFMA.FTZ R144, R14, R9, -R11.reuse ;  /* 0x000000090e907223 */ /* 0x100fe2000001080b */
[----:B----4-:R-:W-:Y:S01]  /*12a70*/  FSEL R60, R71, -INF , P1 ;  /* 0xff800000473c7808 */ /* 0x010fe20000800000 */
        /* <DEDUP_REMOVED lines=16> */
[----:B------:R-:W3:Y:S01]  /*12b80*/  MUFU.EX2 R158, R158 ;  /* 0x0000009e009e7308 */ /* 0x000ee20000000800 */
[----:B-1----:R-:W-:Y:S01]  /*12b90*/  FMNMX.FTZ R15, R40, R13, !PT ;  /* 0x0000000d280f7209 */ /* 0x002fe20007810000 */
[-CC-:B------:R-:W-:Y:S01]  /*12ba0*/  FFMA.FTZ R152, R94, R9.reuse, -R11.reuse ;  /* 0x000000095e987223 */ /* 0x180fe2000001080b */
[----:B--2---:R-:W-:Y:S01]  /*12bb0*/  FSEL R54, R66, -INF , P4 ;  /* 0xff80000042367808 */ /* 0x004fe20002000000 */
[--C-:B------:R-:W-:Y:S01]  /*12bc0*/  FFMA.FTZ R96, R96, R9, -R11.reuse ;  /* 0x0000000960607223 */ /* 0x100fe2000001080b */
[----:B------:R-:W-:Y:S01]  /*12bd0*/  FMNMX.FTZ R15, R42, R15, !PT ;  /* 0x0000000f2a0f7209 */ /* 0x000fe20007810000 */
[----:B------:R-:W-:Y:S01]  /*12be0*/  FFMA.FTZ R154, R98, R9, -R11 ;  /* 0x00000009629a7223 */ /* 0x000fe2000001080b */
[----:B------:R-:W-:Y:S01]  /*12bf0*/  IMAD.MOV.U32 R94, RZ, RZ, 0x3f800000 ;  /* 0x3f800000ff5e7424 */ /* 0x000fe200078e00ff */
[----:B------:R1:W-:Y:S01]  /*12c00*/  MUFU.EX2 R13, R58 ;  /* 0x0000003a000d7308 */ /* 0x0003e20000000800 */
[----:B------:R-:W-:Y:S01]  /*12c10*/  FMNMX.FTZ R15, R44, R15, !PT ;  /* 0x0000000f2c0f7209 */ /* 0x000fe20007810000 */
[--C-:B------:R-:W-:Y:S01]  /*12c20*/  IMAD.MOV.U32 R84, RZ, RZ, R87.reuse ;  /* 0x000000ffff547224 */ /* 0x100fe200078e0057 */
[----:B------:R-:W-:Y:S01]  /*12c30*/  MOV R86, R87 ;  /* 0x0000005700567202 */ /* 0x000fe20000000f00 */
[--C-:B------:R-:W-:Y:S01]  /*12c40*/  IMAD.MOV.U32 R82, RZ, RZ, R87.reuse ;  /* 0x000000ffff527224 */ /* 0x100fe200078e0057 */
[----:B------:R-:W-:Y:S01]  /*12c50*/  FMNMX.FTZ R15, R48, R15, !PT ;  /* 0x0000000f300f7209 */ /* 0x000fe20007810000 */
[--C-:B------:R-:W-:Y:S01]  /*12c60*/  IMAD.MOV.U32 R76, RZ, RZ, R87.reuse ;  /* 0x000000ffff4c7224 */ /* 0x100fe200078e0057 */
[----:B------:R-:W-:Y:S01]  /*12c70*/  MOV R80, R87 ;  /* 0x0000005700507202 */ /* 0x000fe20000000f00 */
[----:B------:R-:W2:Y:S01]  /*12c80*/  MUFU.EX2 R136, R136 ;  /* 0x0000008800887308 */ /* 0x000ea20000000800 */
[----:B------:R-:W-:Y:S01]  /*12c90*/  FMNMX.FTZ R21, R46, R15, !PT ;  /* 0x0000000f2e157209 */ /* 0x000fe20007810000 */
[--C-:B------:R-:W-:Y:S01]  /*12ca0*/  IMAD.MOV.U32 R73, RZ, RZ, R87.reuse ;  /* 0x000000ffff497224 */ /* 0x100fe200078e0057 */
[----:B-1----:R-:W-:Y:S01]  /*12cb0*/  FSEL R58, R70, -INF , P2 ;  /* 0xff800000463a7808 */ /* 0x002fe20001000000 */
[--C-:B------:R-:W-:Y:S01]  /*12cc0*/  IMAD.MOV.U32 R70, RZ, RZ, R87.reuse ;  /* 0x000000ffff467224 */ /* 0x100fe200078e0057 */
[----:B------:R-:W-:Y:S01]  /*12cd0*/  FMNMX.FTZ R21, R50, R21, !PT ;  /* 0x0000001532157209 */ /* 0x000fe20007810000 */
[--C-:B------:R-:W-:Y:S01]  /*12ce0*/  IMAD.MOV.U32 R67, RZ, RZ, R87.reuse ;  /* 0x000000ffff437224 */ /* 0x100fe200078e0057 */
[----:B------:R-:W-:Y:S01]  /*12cf0*/  MOV R71, R87 ;  /* 0x0000005700477202 */ /* 0x000fe20000000f00 */
[----:B------:R-:W1:Y:S01]  /*12d00*/  MUFU.EX2 R138, R138 ;  /* 0x0000008a008a7308 */ /* 0x000e620000000800 */
[----:B------:R-:W-:Y:S01]  /*12d10*/  FMNMX.FTZ R21, R52, R21, !PT ;  /* 0x0000001534157209 */ /* 0x000fe20007810000 */
[--C-:B------:R-:W-:Y:S01]  /*12d20*/  IMAD.MOV.U32 R66, RZ, RZ, R87.reuse ;  /* 0x000000ffff427224 */ /* 0x100fe200078e0057 */
[----:B------:R-:W-:Y:S01]  /*12d30*/  MOV R68, R87 ;  /* 0x0000005700447202 */ /* 0x000fe20000000f00 */
[----:B------:R-:W-:Y:S01]  /*12d40*/  IMAD.MOV.U32 R63, RZ, RZ, R87 ;  /* 0x000000ffff3f7224 */ /* 0x000fe200078e0057 */
[----:B------:R-:W-:-:S03]  /*12d50*/  FMNMX.FTZ R21, R54, R21, !PT ;  /* 0x0000001536157209 */ /* 0x000fc60007810000 */
[----:B------:R4:W1:Y:S01]  /*12d60*/  MUFU.EX2 R15, R74 ;  /* 0x0000004a000f7308 */ /* 0x0008620000000800 */
[----:B------:R-:W-:-:S04]  /*12d70*/  FMNMX.FTZ R25, R56, R21, !PT ;  /* 0x0000001538197209 */ /* 0x000fc80007810000 */
[----:B------:R-:W-:-:S03]  /*12d80*/  FMNMX.FTZ R25, R58, R25, !PT ;  /* 0x000000193a197209 */ /* 0x000fc60007810000 */
[----:B------:R-:W-:Y:S01]  /*12d90*/  MUFU.EX2 R140, R140 ;  /* 0x0000008c008c7308 */ /* 0x000fe20000000800 */
[----:B------:R-:W-:Y:S01]  /*12da0*/  FMNMX.FTZ R31, R60, R25, !PT ;  /* 0x000000193c1f7209 */ /* 0x000fe20007810000 */
[----:B------:R-:W-:Y:S01]  /*12db0*/  FFMA.FTZ R25, R78, R9, -R11 ;  /* 0x000000094e197223 */ /* 0x000fe2000001080b */
[--C-:B------:R-:W-:Y:S01]  /*12dc0*/  IMAD.MOV.U32 R78, RZ, RZ, R87.reuse ;  /* 0x000000ffff4e7224 */ /* 0x100fe200078e0057 */
[----:B----4-:R-:W-:Y:S02]  /*12dd0*/  MOV R74, R87 ;  /* 0x00000057004a7202 */ /* 0x010fe40000000f00 */
[----:B------:R-:W4:Y:S02]  /*12de0*/  SHFL.BFLY PT, R62, R31, 0x2, 0x1f ;  /* 0x0c401f001f3e7f89 */ /* 0x000f2400000e0000 */
[----:B------:R0:W-:Y:S08]  /*12df0*/  MUFU.EX2 R21, R64 ;  /* 0x0000004000157308 */ /* 0x0001f00000000800 */
[----:B------:R-:W-:Y:S01]  /*12e00*/  MUFU.EX2 R142, R142 ;  /* 0x0000008e008e7308 */ /* 0x000fe20000000800 */
[----:B0-----:R-:W-:-:S07]  /*12e10*/  IMAD.MOV.U32 R64, RZ, RZ, R87 ;  /* 0x000000ffff407224 */ /* 0x001fce00078e0057 */
[----:B------:R-:W-:Y:S01]  /*12e20*/  MUFU.EX2 R25, R25 ;  /* 0x0000001900197308 */ /* 0x000fe20000000800 */
[----:B----4-:R-:W-:Y:S01]  /*12e30*/  FMNMX.FTZ R62, R31, R62, !PT ;  /* 0x0000003e1f3e7209 */ /* 0x010fe20007810000 */
[----:B------:R-:W-:-:S06]  /*12e40*/  FFMA.FTZ R31, R88, R9, -R11 ;  /* 0x00000009581f7223 */ /* 0x000fcc000001080b */
[----:B------:R-:W-:Y:S01]  /*12e50*/  MUFU.EX2 R144, R144 ;  /* 0x0000009000907308 */ /* 0x000fe20000000800 */
[----:B------:R-:W-:Y:S01]  /*12e60*/  FFMA.FTZ R11, R100, R9, -R11 ;  /* 0x00000009640b7223 */ /* 0x000fe2000001080b */
[----:B------:R-:W0:Y:S06]  /*12e70*/  SHFL.BFLY PT, R35, R62, 0x1, 0x1f ;  /* 0x0c201f003e237f89 */ /* 0x000e2c00000e0000 */
[----:B------:R-:W-:Y:S08]  /*12e80*/  MUFU.EX2 R27, R27 ;  /* 0x0000001b001b7308 */ /* 0x000ff00000000800 */
[----:B------:R-:W-:Y:S08]  /*12e90*/  MUFU.EX2 R146, R146 ;  /* 0x0000009200927308 */ /* 0x000ff00000000800 */
[----:B------:R-:W-:Y:S01]  /*12ea0*/  MUFU.EX2 R29, R29 ;  /* 0x0000001d001d7308 */ /* 0x000fe20000000800 */
[----:B0-----:R-:W-:-:S02]  /*12eb0*/  FMNMX.FTZ R14, R62, R35, !PT ;  /* 0x000000233e0e7209 */ /* 0x001fc40007810000 */
[----:B------:R-:W-:Y:S02]  /*12ec0*/  MOV R62, R87 ;  /* 0x00000057003e7202 */ /* 0x000fe40000000f00 */
[C---:B------:R-:W-:Y:S01]  /*12ed0*/  FSETP.NEU.FTZ.AND P1, PT, R14.reuse, -INF , PT ;  /* 0xff8000000e00780b */ /* 0x040fe20003f3d000 */
[----:B------:R-:W-:Y:S02]  /*12ee0*/  FMUL.FTZ R37, R14, R9 ;  /* 0x000000090e257220 */ /* 0x000fe40000410000 */
[----:B------:R-:W-:Y:S03]  /*12ef0*/  MUFU.EX2 R148, R148 ;  /* 0x0000009400947308 */ /* 0x000fe60000000800 */
[----:B------:R-:W-:-:S05]  /*12f00*/  FSEL R37, R37, RZ, P1 ;  /* 0x000000ff25257208 */ /* 0x000fca0000800000 */
[----:B------:R-:W-:Y:S01]  /*12f10*/  MUFU.EX2 R31, R31 ;  /* 0x0000001f001f7308 */ /* 0x000fe20000000800 */
[-CC-:B------:R-:W-:Y:S01]  /*12f20*/  FFMA.FTZ R157, R10, R9.reuse, -R37.reuse ;  /* 0x000000090a9d7223 */ /* 0x180fe20000010825 */
[-CC-:B------:R-:W-:Y:S01]  /*12f30*/  FFMA.FTZ R10, R5, R9.reuse, -R37.reuse ;  /* 0x00000009050a7223 */ /* 0x180fe20000010825 */
[-CC-:B------:R-:W-:Y:S01]  /*12f40*/  FFMA.FTZ R159, R20, R9.reuse, -R37.reuse ;  /* 0x00000009149f7223 */ /* 0x180fe20000010825 */
[-C--:B------:R-:W-:Y:S01]  /*12f50*/  FFMA.FTZ R8, R8, R9.reuse, -R37 ;  /* 0x0000000908087223 */ /* 0x080fe20000010825 */
[----:B------:R-:W-:Y:S01]  /*12f60*/  FADD.FTZ R5, R156, R3 ;  /* 0x000000039c057221 */ /* 0x000fe20000010000 */
[-CC-:B------:R-:W-:Y:S01]  /*12f70*/  FFMA.FTZ R137, R24, R9.reuse, -R37.reuse ;  /* 0x0000000918897223 */ /* 0x180fe20000010825 */
[-C--:B-----5:R-:W-:Y:S01]  /*12f80*/  FFMA.FTZ R141, R30, R9.reuse, -R37 ;  /* 0x000000091e8d7223 */ /* 0x0a0fe20000010825 */
[----:B------:R-:W-:Y:S01]  /*12f90*/  MUFU.EX2 R157, R157 ;  /* 0x0000009d009d7308 */ /* 0x000fe20000000800 */
[----:B---3--:R-:W-:Y:S01]  /*12fa0*/  FADD.FTZ R30, R158, R5 ;  /* 0x000000059e1e7221 */ /* 0x008fe20000010000 */
[-CC-:B------:R-:W-:Y:S01]  /*12fb0*/  FFMA.FTZ R12, R12, R9.reuse, -R37.reuse ;  /* 0x000000090c0c7223 */ /* 0x180fe20000010825 */
[-CC-:B------:R-:W-:Y:S01]  /*12fc0*/  FFMA.FTZ R139, R26, R9.reuse, -R37.reuse ;  /* 0x000000091a8b7223 */ /* 0x180fe20000010825 */
[-CC-:B------:R-:W-:Y:S01]  /*12fd0*/  FFMA.FTZ R24, R32, R9.reuse, -R37.reuse ;  /* 0x0000000920187223 */ /* 0x180fe20000010825 */
[----:B------:R-:W-:Y:S01]  /*12fe0*/  FADD.FTZ R5, R7, R30 ;  /* 0x0000001e07057221 */ /* 0x000fe20000010000 */
[-CC-:B------:R-:W-:Y:S01]  /*12ff0*/  FFMA.FTZ R20, R28, R9.reuse, -R37.reuse ;  /* 0x000000091c147223 */ /* 0x180fe20000010825 */
[-C--:B------:R-:W-:Y:S01]  /*13000*/  FFMA.FTZ R143, R34, R9.reuse, -R37 ;  /* 0x00000009228f7223 */ /* 0x080fe20000010825 */
[----:B------:R-:W0:Y:S01]  /*13010*/  MUFU.EX2 R10, R10 ;  /* 0x0000000a000a7308 */ /* 0x000e220000000800 */
[----:B--2---:R-:W-:Y:S01]  /*13020*/  FADD.FTZ R30, R136, R5 ;  /* 0x00000005881e7221 */ /* 0x004fe20000010000 */
[-CC-:B------:R-:W-:Y:S01]  /*13030*/  FFMA.FTZ R26, R36, R9.reuse, -R37.reuse ;  /* 0x00000009241a7223 */ /* 0x180fe20000010825 */
[-CC-:B------:R-:W-:Y:S01]  /*13040*/  FFMA.FTZ R145, R38, R9.reuse, -R37.reuse ;  /* 0x0000000926917223 */ /* 0x180fe20000010825 */
[-CC-:B------:R-:W-:Y:S01]  /*13050*/  FFMA.FTZ R28, R40, R9.reuse, -R37.reuse ;  /* 0x00000009281c7223 */ /* 0x180fe20000010825 */
[----:B------:R-:W-:Y:S01]  /*13060*/  FADD.FTZ R39, R13, R30 ;  /* 0x0000001e0d277221 */ /* 0x000fe20000010000 */
[-CC-:B------:R-:W-:Y:S01]  /*13070*/  FFMA.FTZ R147, R42, R9.reuse, -R37.reuse ;  /* 0x000000092a937223 */ /* 0x180fe20000010825 */
[-C--:B------:R-:W-:Y:S01]  /*13080*/  FFMA.FTZ R30, R44, R9.reuse, -R37 ;  /* 0x000000092c1e7223 */ /* 0x080fe20000010825 */
[----:B------:R-:W2:Y:S01]  /*13090*/  MUFU.EX2 R159, R159 ;  /* 0x0000009f009f7308 */ /* 0x000ea20000000800 */
[----:B-1----:R-:W-:Y:S01]  /*130a0*/  FADD.FTZ R34, R138, R39 ;  /* 0x000000278a227221 */ /* 0x002fe20000010000 */
[-CC-:B------:R-:W-:Y:S01]  /*130b0*/  FFMA.FTZ R149, R48, R9.reuse, -R37.reuse ;  /* 0x0000000930957223 */ /* 0x180fe20000010825 */
[-CC-:B------:R-:W-:Y:S01]  /*130c0*/  FFMA.FTZ R46, R46, R9.reuse, -R37.reuse ;  /* 0x000000092e2e7223 */ /* 0x180fe20000010825 */
[----:B------:R-:W-:Y:S01]  /*130d0*/  F2FP.F16.F32.PACK_AB R156, R3, R156 ;  /* 0x0000009c039c723e */ /* 0x000fe200000000ff */
[----:B------:R-:W-:Y:S01]  /*130e0*/  FADD.FTZ R39, R15, R34 ;  /* 0x000000220f277221 */ /* 0x000fe20000010000 */
[-CC-:B------:R-:W-:Y:S01]  /*130f0*/  FFMA.FTZ R50, R50, R9.reuse, -R37.reuse ;  /* 0x0000000932327223 */ /* 0x180fe20000010825 */
[-C--:B------:R-:W-:Y:S01]  /*13100*/  FFMA.FTZ R52, R52, R9.reuse, -R37 ;  /* 0x0000000934347223 */ /* 0x080fe20000010825 */
[----:B------:R-:W1:Y:S01]  /*13110*/  MUFU.EX2 R8, R8 ;  /* 0x0000000800087308 */ /* 0x000e620000000800 */
[----:B0-----:R-:W-:Y:S01]  /*13120*/  FADD.FTZ R32, R157, R10 ;  /* 0x0000000a9d207221 */ /* 0x001fe20000010000 */
[----:B------:R-:W-:Y:S01]  /*13130*/  FADD.FTZ R34, R140, R39 ;  /* 0x000000278c227221 */ /* 0x000fe20000010000 */
[-CC-:B------:R-:W-:Y:S01]  /*13140*/  FFMA.FTZ R54, R54, R9.reuse, -R37.reuse ;  /* 0x0000000936367223 */ /* 0x180fe20000010825 */
[-CC-:B------:R-:W-:Y:S01]  /*13150*/  FFMA.FTZ R56, R56, R9.reuse, -R37.reuse ;  /* 0x0000000938387223 */ /* 0x180fe20000010825 */
[-CC-:B------:R-:W-:Y:S01]  /*13160*/  FFMA.FTZ R58, R58, R9.reuse, -R37.reuse ;  /* 0x000000093a3a7223 */ /* 0x180fe20000010825 */
[----:B------:R-:W-:Y:S01]  /*13170*/  FFMA.FTZ R37, R60, R9, -R37 ;  /* 0x000000093c257223 */ /* 0x000fe20000010825 */
[----:B------:R-:W-:Y:S01]  /*13180*/  F2FP.F16.F32.PACK_AB R157, R10, R157 ;  /* 0x0000009d0a9d723e */ /* 0x000fe200000000ff */
[----:B------:R-:W0:Y:S01]  /*13190*/  MUFU.EX2 R137, R137 ;  /* 0x0000008900897308 */ /* 0x000e220000000800 */
[----:B--2---:R-:W-:Y:S01]  /*131a0*/  FADD.FTZ R5, R159, R32 ;  /* 0x000000209f057221 */ /* 0x004fe20000010000 */
[----:B------:R-:W-:Y:S01]  /*131b0*/  IADD3 R10, R72, -0x2, RZ ;  /* 0xfffffffe480a7810 */ /* 0x000fe20007ffe0ff */
[--C-:B------:R-:W-:Y:S01]  /*131c0*/  IMAD.MOV.U32 R72, RZ, RZ, R87.reuse ;  /* 0x000000ffff487224 */ /* 0x100fe200078e0057 */
[----:B------:R-:W-:Y:S01]  /*131d0*/  F2FP.F16.F32.PACK_AB R158, R7, R158 ;  /* 0x0000009e079e723e */ /* 0x000fe200000000ff */
[--C-:B------:R-:W-:Y:S01]  /*131e0*/  IMAD.MOV.U32 R60, RZ, RZ, R87.reuse ;  /* 0x000000ffff3c7224 */ /* 0x100fe200078e0057 */
[----:B------:R-:W-:Y:S01]  /*131f0*/  ISETP.GE.AND P1, PT, R10, R182, PT ;  /* 0x000000b60a00720c */ /* 0x000fe20003f26270 */
[----:B------:R-:W-:Y:S01]  /*13200*/  IMAD.MOV.U32 R48, RZ, RZ, R87 ;  /* 0x000000ffff307224 */ /* 0x000fe200078e0057 */
[----:B------:R-:W2:Y:S01]  /*13210*/  MUFU.EX2 R12, R12 ;  /* 0x0000000c000c7308 */ /* 0x000ea20000000800 */
[C---:B-1----:R-:W-:Y:S01]  /*13220*/  FADD.FTZ R32, R8.reuse, R5 ;  /* 0x0000000508207221 */ /* 0x042fe20000010000 */
[----:B------:R-:W-:Y:S01]  /*13230*/  F2FP.F16.F32.PACK_AB R159, R8, R159 ;  /* 0x0000009f089f723e */ /* 0x000fe200000000ff */
[--C-:B------:R-:W-:Y:S01]  /*13240*/  IMAD.MOV.U32 R42, RZ, RZ, R87.reuse ;  /* 0x000000ffff2a7224 */ /* 0x100fe200078e0057 */
[----:B------:R-:W-:Y:S01]  /*13250*/  F2FP.F16.F32.PACK_AB R136, R13, R136 ;  /* 0x000000880d88723e */ /* 0x000fe200000000ff */
[--C-:B------:R-:W-:Y:S01]  /*13260*/  IMAD.MOV.U32 R40, RZ, RZ, R87.reuse ;  /* 0x000000ffff287224 */ /* 0x100fe200078e0057 */
[----:B------:R-:W-:Y:S01]  /*13270*/  F2FP.F16.F32.PACK_AB R138, R15, R138 ;  /* 0x0000008a0f8a723e */ /* 0x000fe200000000ff */
[----:B------:R-:W-:Y:S01]  /*13280*/  IMAD.MOV.U32 R36, RZ, RZ, R87 ;  /* 0x000000ffff247224 */ /* 0x000fe200078e0057 */
[----:B------:R-:W1:Y:S01]  /*13290*/  MUFU.EX2 R139, R139 ;  /* 0x0000008b008b7308 */ /* 0x000e620000000800 */
[----:B0-----:R-:W-:Y:S01]  /*132a0*/  FADD.FTZ R5, R137, R32 ;  /* 0x0000002089057221 */ /* 0x001fe20000010000 */
[----:B------:R-:W-:-:S02]  /*132b0*/  F2FP.F16.F32.PACK_AB R140, R21, R140 ;  /* 0x0000008c158c723e */ /* 0x000fc400000000ff */
[-C--:B------:R-:W-:Y:S02]  /*132c0*/  MOV R44, R87.reuse ;  /* 0x00000057002c7202 */ /* 0x080fe40000000f00 */
[----:B------:R-:W-:Y:S02]  /*132d0*/  MOV R38, R87 ;  /* 0x0000005700267202 */ /* 0x000fe40000000f00 */
[----:B------:R-:W0:Y:S01]  /*132e0*/  MUFU.EX2 R20, R20 ;  /* 0x0000001400147308 */ /* 0x000e220000000800 */
[C---:B--2---:R-:W-:Y:S01]  /*132f0*/  FADD.FTZ R32, R12.reuse, R5 ;  /* 0x000000050c207221 */ /* 0x044fe20000010000 */
[----:B------:R-:W-:Y:S01]  /*13300*/  FADD.FTZ R5, R21, R34 ;  /* 0x0000002215057221 */ /* 0x000fe20000010000 */
[----:B------:R-:W-:-:S03]  /*13310*/  F2FP.F16.F32.PACK_AB R137, R12, R137 ;  /* 0x000000890c89723e */ /* 0x000fc600000000ff */
[----:B------:R-:W-:Y:S01]  /*13320*/  FADD.FTZ R34, R142, R5 ;  /* 0x000000058e227221 */ /* 0x000fe20000010000 */
[----:B------:R-:W-:Y:S01]  /*13330*/  PRMT R5, R183, 0x654, R0 ;  /* 0x00000654b7057816 */ /* 0x000fe20000000000 */
[----:B------:R-:W2:Y:S01]  /*13340*/  MUFU.EX2 R141, R141 ;  /* 0x0000008d008d7308 */ /* 0x000ea20000000800 */
[----:B-1----:R-:W-:Y:S01]  /*13350*/  FADD.FTZ R39, R139, R32 ;  /* 0x000000208b277221 */ /* 0x002fe20000010000 */
[C---:B------:R-:W-:Y:S01]  /*13360*/  F2FP.F16.F32.PACK_AB R142, R25.reuse, R142 ;  /* 0x0000008e198e723e */ /* 0x040fe200000000ff */
[----:B------:R2:W-:Y:S05]  /*13370*/  SYNCS.ARRIVE.TRANS64.RED.A1T0 RZ, [R5+URZ], RZ ;  /* 0x000000ff05ff79a7 */ /* 0x0005ea000810043f */
[----:B------:R-:W1:Y:S01]  /*13380*/  MUFU.EX2 R24, R24 ;  /* 0x0000001800187308 */ /* 0x000e620000000800 */
[C---:B0-----:R-:W-:Y:S01]  /*13390*/  FADD.FTZ R32, R20.reuse, R39 ;  /* 0x0000002714207221 */ /* 0x041fe20000010000 */
[----:B------:R-:W-:Y:S01]  /*133a0*/  FADD.FTZ R39, R25, R34 ;  /* 0x0000002219277221 */ /* 0x000fe20000010000 */
[----:B------:R-:W-:Y:S01]  /*133b0*/  F2FP.F16.F32.PACK_AB R139, R20, R139 ;  /* 0x0000008b148b723e */ /* 0x000fe200000000ff */
[----:B------:R-:W-:-:S02]  /*133c0*/  IMAD.MOV.U32 R25, RZ, RZ, R87 ;  /* 0x000000ffff197224 */ /* 0x000fc400078e0057 */
[----:B------:R-:W-:Y:S01]  /*133d0*/  FADD.FTZ R34, R144, R39 ;  /* 0x0000002790227221 */ /* 0x000fe20000010000 */
[----:B------:R-:W-:Y:S01]  /*133e0*/  F2FP.F16.F32.PACK_AB R144, R27, R144 ;  /* 0x000000901b90723e */ /* 0x000fe200000000ff */
[----:B------:R-:W0:Y:S01]  /*133f0*/  MUFU.EX2 R143, R143 ;  /* 0x0000008f008f7308 */ /* 0x000e220000000800 */
[----:B--2---:R-:W-:Y:S01]  /*13400*/  FADD.FTZ R5, R141, R32 ;  /* 0x000000208d057221 */ /* 0x004fe20000010000 */
[----:B------:R-:W-:Y:S01]  /*13410*/  FADD.FTZ R39, R27, R34 ;  /* 0x000000221b277221 */ /* 0x000fe20000010000 */
[----:B------:R-:W-:-:S03]  /*13420*/  IMAD.MOV.U32 R27, RZ, RZ, R87 ;  /* 0x000000ffff1b7224 */ /* 0x000fc600078e0057 */
[----:B------:R-:W-:Y:S01]  /*13430*/  FADD.FTZ R34, R146, R39 ;  /* 0x0000002792227221 */ /* 0x000fe20000010000 */
[----:B------:R-:W-:Y:S01]  /*13440*/  F2FP.F16.F32.PACK_AB R146, R29, R146 ;  /* 0x000000921d92723e */ /* 0x000fe200000000ff */
[----:B------:R-:W2:Y:S01]  /*13450*/  MUFU.EX2 R26, R26 ;  /* 0x0000001a001a7308 */ /* 0x000ea20000000800 */
[C---:B-1----:R-:W-:Y:S01]  /*13460*/  FADD.FTZ R32, R24.reuse, R5 ;  /* 0x0000000518207221 */ /* 0x042fe20000010000 */
[----:B------:R-:W-:Y:S01]  /*13470*/  F2FP.F16.F32.PACK_AB R141, R24, R141 ;  /* 0x0000008d188d723e */ /* 0x000fe200000000ff */
[--C-:B------:R-:W-:Y:S02]  /*13480*/  IMAD.MOV.U32 R39, RZ, RZ, R87.reuse ;  /* 0x000000ffff277224 */ /* 0x100fe400078e0057 */
[----:B------:R-:W-:-:S03]  /*13490*/  IMAD.MOV.U32 R24, RZ, RZ, R87 ;  /* 0x000000ffff187224 */ /* 0x000fc600078e0057 */
[----:B------:R-:W1:Y:S01]  /*134a0*/  MUFU.EX2 R145, R145 ;  /* 0x0000009100917308 */ /* 0x000e620000000800 */
[----:B0-----:R-:W-:-:S07]  /*134b0*/  FADD.FTZ R5, R143, R32 ;  /* 0x000000208f057221 */ /* 0x001fce0000010000 */
[----:B------:R-:W0:Y:S01]  /*134c0*/  MUFU.EX2 R28, R28 ;  /* 0x0000001c001c7308 */ /* 0x000e220000000800 */
[C---:B--2---:R-:W-:Y:S01]  /*134d0*/  FADD.FTZ R32, R26.reuse, R5 ;  /* 0x000000051a207221 */ /* 0x044fe20000010000 */
[----:B------:R-:W-:Y:S01]  /*134e0*/  FADD.FTZ R5, R29, R34 ;  /* 0x000000221d057221 */ /* 0x000fe20000010000 */
[----:B------:R-:W-:Y:S02]  /*134f0*/  F2FP.F16.F32.PACK_AB R143, R26, R143 ;  /* 0x0000008f1a8f723e */ /* 0x000fe400000000ff */
[-C--:B------:R-:W-:Y:S01]  /*13500*/  MOV R29, R87.reuse ;  /* 0x00000057001d7202 */ /* 0x080fe20000000f00 */
[----:B------:R-:W-:Y:S01]  /*13510*/  FADD.FTZ R34, R148, R5 ;  /* 0x0000000594227221 */ /* 0x000fe20000010000 */
[----:B------:R-:W-:Y:S01]  /*13520*/  F2FP.F16.F32.PACK_AB R148, R31, R148 ;  /* 0x000000941f94723e */ /* 0x000fe200000000ff */
[----:B------:R-:W2:Y:S01]  /*13530*/  MUFU.EX2 R147, R147 ;  /* 0x0000009300937308 */ /* 0x000ea20000000800 */
[----:B-1----:R-:W-:Y:S01]  /*13540*/  FADD.FTZ R3, R145, R32 ;  /* 0x0000002091037221 */ /* 0x002fe20000010000 */
[----:B------:R-:W-:Y:S01]  /*13550*/  FADD.FTZ R5, R31, R34 ;  /* 0x000000221f057221 */ /* 0x000fe20000010000 */
[----:B------:R-:W-:Y:S01]  /*13560*/  IMAD.MOV.U32 R31, RZ, RZ, R87 ;  /* 0x000000ffff1f7224 */ /* 0x000fe200078e0057 */
[----:B------:R-:W-:-:S04]  /*13570*/  MOV R26, R87 ;  /* 0x00000057001a7202 */ /* 0x000fc80000000f00 */
[----:B------:R-:W1:Y:S01]  /*13580*/  MUFU.EX2 R150, R150 ;  /* 0x0000009600967308 */ /* 0x000e620000000800 */
[C---:B0-----:R-:W-:Y:S01]  /*13590*/  FADD.FTZ R32, R28.reuse, R3 ;  /* 0x000000031c207221 */ /* 0x041fe20000010000 */
[----:B------:R-:W-:Y:S01]  /*135a0*/  F2FP.F16.F32.PACK_AB R145, R28, R145 ;  /* 0x000000911c91723e */ /* 0x000fe200000000ff */
[----:B------:R-:W-:-:S05]  /*135b0*/  IMAD.MOV.U32 R28, RZ, RZ, R87 ;  /* 0x000000ffff1c7224 */ /* 0x000fca00078e0057 */
[----:B------:R-:W0:Y:S01]  /*135c0*/  MUFU.EX2 R30, R30 ;  /* 0x0000001e001e7308 */ /* 0x000e220000000800 */
[----:B--2---:R-:W-:-:S07]  /*135d0*/  FADD.FTZ R3, R147, R32 ;  /* 0x0000002093037221 */ /* 0x004fce0000010000 */
[----:B------:R-:W2:Y:S01]  /*135e0*/  MUFU.EX2 R33, R33 ;  /* 0x0000002100217308 */ /* 0x000ea20000000800 */
[----:B-1----:R-:W-:-:S07]  /*135f0*/  FADD.FTZ R34, R150, R5 ;  /* 0x0000000596227221 */ /* 0x002fce0000010000 */
[----:B------:R-:W1:Y:S01]  /*13600*/  MUFU.EX2 R149, R149 ;  /* 0x0000009500957308 */ /* 0x000e620000000800 */
[C---:B0-----:R-:W-:Y:S01]  /*13610*/  FADD.FTZ R32, R30.reuse, R3 ;  /* 0x000000031e207221 */ /* 0x041fe20000010000 */
[----:B------:R-:W-:Y:S01]  /*13620*/  F2FP.F16.F32.PACK_AB R147, R30, R147 ;  /* 0x000000931e93723e */ /* 0x000fe200000000ff */
[----:B------:R-:W-:-:S05]  /*13630*/  IMAD.MOV.U32 R30, RZ, RZ, R87 ;  /* 0x000000ffff1e7224 */ /* 0x000fca00078e0057 */
[----:B------:R-:W0:Y:S01]  /*13640*/  MUFU.EX2 R152, R152 ;  /* 0x0000009800987308 */ /* 0x000e220000000800 */
[C---:B--2---:R-:W-:Y:S01]  /*13650*/  FADD.FTZ R5, R33.reuse, R34 ;  /* 0x0000002221057221 */ /* 0x044fe20000010000 */
[----:B------:R-:W-:Y:S01]  /*13660*/  F2FP.F16.F32.PACK_AB R150, R33, R150 ;  /* 0x000000962196723e */ /* 0x000fe200000000ff */
[----:B------:R-:W-:-:S05]  /*13670*/  IMAD.MOV.U32 R33, RZ, RZ, R87 ;  /* 0x000000ffff217224 */ /* 0x000fca00078e0057 */
[----:B------:R2:W3:Y:S01]  /*13680*/  MUFU.EX2 R0, R46 ;  /* 0x0000002e00007308 */ /* 0x0004e20000000800 */
[----:B-1----:R-:W-:-:S07]  /*13690*/  FADD.FTZ R3, R149, R32 ;  /* 0x0000002095037221 */ /* 0x002fce0000010000 */
[----:B------:R-:W1:Y:S01]  /*136a0*/  MUFU.EX2 R35, R96 ;  /* 0x0000006000237308 */ /* 0x000e620000000800 */
[----:B0-----:R-:W-:Y:S01]  /*136b0*/  FADD.FTZ R32, R152, R5 ;  /* 0x0000000598207221 */ /* 0x001fe20000010000 */
[----:B--2---:R-:W-:-:S06]  /*136c0*/  IMAD.MOV.U32 R46, RZ, RZ, R87 ;  /* 0x000000ffff2e7224 */ /* 0x004fcc00078e0057 */
[----:B------:R-:W0:Y:S01]  /*136d0*/  MUFU.EX2 R50, R50 ;  /* 0x0000003200327308 */ /* 0x000e220000000800 */
[C---:B---3--:R-:W-:Y:S01]  /*136e0*/  FADD.FTZ R3, R0.reuse, R3 ;  /* 0x0000000300037221 */ /* 0x048fe20000010000 */
[----:B------:R-:W-:-:S06]  /*136f0*/  F2FP.F16.F32.PACK_AB R149, R0, R149 ;  /* 0x000000950095723e */ /* 0x000fcc00000000ff */
[----:B------:R-:W2:Y:S01]  /*13700*/  MUFU.EX2 R154, R154 ;  /* 0x0000009a009a7308 */ /* 0x000ea20000000800 */
[C---:B-1----:R-:W-:Y:S01]  /*13710*/  FADD.FTZ R5, R35.reuse, R32 ;  /* 0x0000002023057221 */ /* 0x042fe20000010000 */
[----:B------:R-:W-:Y:S02]  /*13720*/  F2FP.F16.F32.PACK_AB R152, R35, R152 ;  /* 0x000000982398723e */ /* 0x000fe400000000ff */
[----:B------:R-:W-:-:S04]  /*13730*/  MOV R35, R87 ;  /* 0x0000005700237202 */ /* 0x000fc80000000f00 */
[----:B------:R1:W3:Y:S01]  /*13740*/  MUFU.EX2 R151, R52 ;  /* 0x0000003400977308 */ /* 0x0002e20000000800 */
[----:B0-----:R-:W-:-:S07]  /*13750*/  FADD.FTZ R32, R50, R3 ;  /* 0x0000000332207221 */ /* 0x001fce0000010000 */
[----:B------:R-:W0:Y:S01]  /*13760*/  MUFU.EX2 R54, R54 ;  /* 0x0000003600367308 */ /* 0x000e220000000800 */
[----:B--2---:R-:W-:Y:S01]  /*13770*/  FADD.FTZ R34, R154, R5 ;  /* 0x000000059a227221 */ /* 0x004fe20000010000 */
[----:B-1----:R-:W-:-:S06]  /*13780*/  IMAD.MOV.U32 R52, RZ, RZ, R87 ;  /* 0x000000ffff347224 */ /* 0x002fcc00078e0057 */
[----:B------:R1:W2:Y:S01]  /*13790*/  MUFU.EX2 R153, R56 ;  /* 0x0000003800997308 */ /* 0x0002a20000000800 */
[C---:B---3--:R-:W-:Y:S01]  /*137a0*/  FADD.FTZ R5, R151.reuse, R32 ;  /* 0x0000002097057221 */ /* 0x048fe20000010000 */
[----:B------:R-:W-:Y:S02]  /*137b0*/  F2FP.F16.F32.PACK_AB R151, R151, R50 ;  /* 0x000000329797723e */ /* 0x000fe400000000ff */
[-C--:B------:R-:W-:Y:S02]  /*137c0*/  MOV R50, R87.reuse ;  /* 0x0000005700327202 */ /* 0x080fe40000000f00 */
[-C--:B------:R-:W-:Y:S02]  /*137d0*/  MOV R32, R87.reuse ;  /* 0x0000005700207202 */ /* 0x080fe40000000f00 */
[----:B------:R-:W3:Y:S01]  /*137e0*/  MUFU.EX2 R58, R58 ;  /* 0x0000003a003a7308 */ /* 0x000ee20000000800 */
[----:B0-----:R-:W-:Y:S01]  /*137f0*/  FADD.FTZ R8, R54, R5 ;  /* 0x0000000536087221 */ /* 0x001fe20000010000 */
[----:B-1----:R-:W-:-:S06]  /*13800*/  MOV R56, R87 ;  /* 0x0000005700387202 */ /* 0x002fcc0000000f00 */
[----:B------:R-:W0:Y:S01]  /*13810*/  MUFU.EX2 R11, R11 ;  /* 0x0000000b000b7308 */ /* 0x000e220000000800 */
[C---:B--2---:R-:W-:Y:S01]  /*13820*/  FADD.FTZ R5, R153.reuse, R8 ;  /* 0x0000000899057221 */ /* 0x044fe20000010000 */
[----:B------:R-:W-:Y:S01]  /*13830*/  F2FP.F16.F32.PACK_AB R153, R153, R54 ;  /* 0x000000369999723e */ /* 0x000fe200000000ff */
[----:B------:R-:W-:-:S05]  /*13840*/  IMAD.MOV.U32 R54, RZ, RZ, R87 ;  /* 0x000000ffff367224 */ /* 0x000fca00078e0057 */
[----:B------:R-:W1:Y:S01]  /*13850*/  MUFU.EX2 R37, R37 ;  /* 0x0000002500257308 */ /* 0x000e620000000800 */
[----:B---3--:R-:W-:Y:S01]  /*13860*/  FADD.FTZ R8, R58, R5 ;  /* 0x000000053a087221 */ /* 0x008fe20000010000 */
[----:B------:R-:W-:Y:S02]  /*13870*/  IMAD.MOV.U32 R5, RZ, RZ, 0x3f800000 ;  /* 0x3f800000ff057424 */ /* 0x000fe400078e00ff */
[C---:B0-----:R-:W-:Y:S01]  /*13880*/  FADD.FTZ R3, R11.reuse, R34 ;  /* 0x000000220b037221 */ /* 0x041fe20000010000 */
[----:B------:R-:W-:Y:S01]  /*13890*/  F2FP.F16.F32.PACK_AB R154, R11, R154 ;  /* 0x0000009a0b9a723e */ /* 0x000fe200000000ff */
[--C-:B------:R-:W-:Y:S02]  /*138a0*/  IMAD.MOV.U32 R34, RZ, RZ, R87.reuse ;  /* 0x000000ffff227224 */ /* 0x100fe400078e0057 */
[C---:B-1----:R-:W-:Y:S01]  /*138b0*/  FADD.FTZ R0, R37.reuse, R8 ;  /* 0x0000000825007221 */ /* 0x042fe20000010000 */
[----:B------:R-:W-:Y:S01]  /*138c0*/  F2FP.F16.F32.PACK_AB R155, R37, R58 ;  /* 0x0000003a259b723e */ /* 0x000fe200000000ff */
[----:B------:R-:W-:-:S02]  /*138d0*/  IMAD.MOV.U32 R58, RZ, RZ, R87 ;  /* 0x000000ffff3a7224 */ /* 0x000fc400078e0057 */
[----:B------:R-:W-:Y:S01]  /*138e0*/  IMAD.MOV.U32 R37, RZ, RZ, R87 ;  /* 0x000000ffff257224 */ /* 0x000fe200078e0057 */
[----:B------:R-:W-:Y:S06]  /*138f0*/  @!P1 BRA `(.L_x_626) ;  /* 0x0000002800509947 */ /* 0x000fec0003800000 */
[----:B------:R-:W-:Y:S01]  /*13900*/  MOV R11, R14 ;  /* 0x0000000e000b7202 */ /* 0x000fe20000000f00 */
[----:B------:R-:W-:Y:S01]  /*13910*/  IMAD.MOV.U32 R12, RZ, RZ, R6 ;  /* 0x000000ffff0c7224 */ /* 0x000fe200078e0006 */
[----:B------:R-:W-:Y:S01]  /*13920*/  MOV R8, R174 ;  /* 0x000000ae00087202 */ /* 0x000fe20000000f00 */
[----:B------:R-:W-:Y:S01]  /*13930*/  IMAD.MOV.U32 R7, RZ, RZ, R181 ;  /* 0x000000ffff077224 */ /* 0x000fe200078e00b5 */
[----:B------:R-:W-:Y:S01]  /*13940*/  CS2R R86, SRZ ;  /* 0x0000000000567805 */ /* 0x000fe2000001ff00 */
[----:B------:R-:W-:Y:S01]  /*13950*/  IMAD.MOV.U32 R5, RZ, RZ, 0x3f800000 ;  /* 0x3f800000ff057424 */ /* 0x000fe200078e00ff */
        /* <DEDUP_REMOVED lines=30> */
[----:B------:R-:W-:-:S07]  /*13b40*/  CS2R R24, SRZ ;  /* 0x0000000000187805 */ /* 0x000fce000001ff00 */
.L_x_639:
[----:B------:R-:W-:-:S04]  /*13b50*/  ISETP.NE.AND P1, PT, R8, 0x1, PT ;  /* 0x000000010800780c */ /* 0x000fc80003f25270 */
[----:B------:R-:W-:-:S04]  /*13b60*/  SEL R6, RZ, 0x1, P1 ;  /* 0x00000001ff067807 */ /* 0x000fc80000800000 */
[----:B------:R-:W-:Y:S01]  /*13b70*/  LOP3.LUT R181, R7, R6, RZ, 0x3c, !PT ;  /* 0x0000000607b57212 */ /* 0x000fe200078e3cff */
[----:B------:R-:W-:Y:S06]  /*13b80*/  @!P0 BRA `(.L_x_627) ;  /* 0x0000000000048947 */ /* 0x000fec0003800000 */
[----:B------:R-:W-:Y:S01]  /*13b90*/  BPT.TRAP 0x1 ;  /* 0x000000040000795c */ /* 0x000fe20000300000 */
.L_x_627:
[----:B------:R-:W-:Y:S01]  /*13ba0*/  VIADD R174, R8, 0x1 ;  /* 0x0000000108ae7836 */ /* 0x000fe20000000000 */
[----:B------:R-:W-:-:S04]  /*13bb0*/  SHF.L.U32 R6, R181, 0x1f, RZ ;  /* 0x0000001fb5067819 */ /* 0x000fc800000006ff */
[----:B------:R-:W-:-:S04]  /*13bc0*/  ISETP.NE.AND P1, PT, R174, 0x2, PT ;  /* 0x00000002ae00780c */ /* 0x000fc80003f25270 */
[----:B------:R-:W-:-:S04]  /*13bd0*/  SEL R174, R174, RZ, P1 ;  /* 0x000000ffaeae7207 */ /* 0x000fc80000800000 */
[----:B------:R-:W-:-:S04]  /*13be0*/  LEA R13, R174, R2, 0x3 ;  /* 0x00000002ae0d7211 */ /* 0x000fc800078e18ff */
[----:B------:R0:W1:Y:S01]  /*13bf0*/  SYNCS.PHASECHK.TRANS64.TRYWAIT P1, [R13+URZ+0x2a830], R6 ;  /* 0x02a830060d0075a7 */ /* 0x000062000802017f */
[----:B------:R-:W-:Y:S05]  /*13c00*/  @!P0 BRA `(.L_x_628) ;  /* 0x0000000000048947 */ /* 0x000fea0003800000 */
[----:B------:R-:W-:Y:S01]  /*13c10*/  BPT.TRAP 0x1 ;  /* 0x000000040000795c */ /* 0x000fe20000300000 */
.L_x_628:
[----:B------:R-:W-:Y:S01]  /*13c20*/  IMAD R95, R174, 0x900, R4 ;  /* 0x00000900ae5f7824 */ /* 0x000fe200078e0204 */
[----:B------:R-:W-:Y:S03]  /*13c30*/  BSSY B1, `(.L_x_629) ;  /* 0x0000006000017945 */ /* 0x000fe60003800000 */
[C---:B------:R-:W-:Y:S02]  /*13c40*/  VIADD R92, R95.reuse, 0x2 ;  /* 0x000000025f5c7836 */ /* 0x040fe40000000000 */
[----:B------:R-:W-:Y:S01]  /*13c50*/  VIADD R91, R95, 0x4 ;  /* 0x000000045f5b7836 */ /* 0x000fe20000000000 */
[----:B-1----:R-:W-:Y:S06]  /*13c60*/  @P1 BRA `(.L_x_630) ;  /* 0x0000000000081947 */ /* 0x002fec0003800000 */
[----:B------:R-:W1:Y:S02]  /*13c70*/  SYNCS.PHASECHK.TRANS64.TRYWAIT P1, [R13+URZ+0x2a830], R6 ;  /* 0x02a830060d0075a7 */ /* 0x000e64000802017f */
[----:B-1----:R-:W-:Y:S05]  /*13c80*/  @!P1 BRA `(.L_x_631) ;  /* 0x000000e000089947 */ /* 0x002fea0003800000 */
.L_x_630:
[----:B------:R-:W-:Y:S05]  /*13c90*/  BSYNC B1 ;  /* 0x0000000000017941 */ /* 0x000fea0003800000 */
.L_x_629:
[----:B------:R-:W2:Y:S04]  /*13ca0*/  LDL.64 R96, [R1+0x30] ;  /* 0x0000300001607983 */ /* 0x000ea80000100a00 */
[----:B------:R3:W-:Y:S04]  /*13cb0*/  STL.64 [R1+0x88], R10 ;  /* 0x0000880a01007387 */ /* 0x0007e80000100a00 */
[----:B---3--:R-:W3:Y:S01]  /*13cc0*/  LDL.64 R10, [R1+0x28] ;  /* 0x00002800010a7983 */ /* 0x008ee20000100a00 */
[----:B------:R-:W-:Y:S01]  /*13cd0*/  MOV R88, R95 ;  /* 0x0000005f00587202 */ /* 0x000fe20000000f00 */
[C---:B------:R-:W-:Y:S01]  /*13ce0*/  VIADD R90, R95.reuse, 0x6 ;  /* 0x000000065f5a7836 */ /* 0x040fe20000000000 */
[----:B------:R-:W-:Y:S01]  /*13cf0*/  MOV R14, UR58 ;  /* 0x0000003a000e7c02 */ /* 0x000fe20008000f00 */
[----:B------:R-:W-:Y:S01]  /*13d00*/  IMAD.MOV.U32 R89, RZ, RZ, 0x40000040 ;  /* 0x40000040ff597424 */ /* 0x000fe200078e00ff */
[----:B------:R-:W-:Y:S01]  /*13d10*/  R2UR UR46, R88 ;  /* 0x00000000582e72ca */ /* 0x000fe200000e0000 */
[----:B------:R-:W-:Y:S01]  /*13d20*/  IMAD.MOV.U32 R93, RZ, RZ, 0x40000040 ;  /* 0x40000040ff5d7424 */ /* 0x000fe200078e00ff */
[----:B------:R-:W-:Y:S01]  /*13d30*/  MOV R88, R92 ;  /* 0x0000005c00587202 */ /* 0x000fe20000000f00 */
[C---:B------:R-:W-:Y:S01]  /*13d40*/  VIADD R92, R95.reuse, 0x304 ;  /* 0x000003045f5c7836 */ /* 0x040fe20000000000 */
[----:B------:R-:W-:Y:S01]  /*13d50*/  MOV R193, UR38 ;  /* 0x0000002600c17c02 */ /* 0x000fe20008000f00 */
[-C--:B------:R-:W-:Y:S01]  /*13d60*/  FMUL.FTZ R24, R24, R94.reuse ;  /* 0x0000005e18187220 */ /* 0x080fe20000410000 */
[----:B------:R-:W-:Y:S01]  /*13d70*/  R2UR UR42, R88 ;  /* 0x00000000582a72ca */ /* 0x000fe200000e0000 */
[----:B------:R-:W-:Y:S01]  /*13d80*/  IMAD.MOV.U32 R88, RZ, RZ, R91 ;  /* 0x000000ffff587224 */ /* 0x000fe200078e005b */
[----:B------:R-:W-:Y:S01]  /*13d90*/  R2UR UR58, R90 ;  /* 0x000000005a3a72ca */ /* 0x000fe200000e0000 */
[----:B------:R-:W-:Y:S01]  /*13da0*/  VIADD R90, R95, 0x302 ;  /* 0x000003025f5a7836 */ /* 0x000fe20000000000 */
[----:B------:R-:W-:Y:S01]  /*13db0*/  MOV R198, UR45 ;  /* 0x0000002d00c67c02 */ /* 0x000fe20008000f00 */
[-C--:B------:R-:W-:Y:S01]  /*13dc0*/  FMUL.FTZ R25, R25, R94.reuse ;  /* 0x0000005e19197220 */ /* 0x080fe20000410000 */
[----:B------:R-:W-:Y:S01]  /*13dd0*/  R2UR UR38, R88 ;  /* 0x00000000582672ca */ /* 0x000fe200000e0000 */
[C---:B------:R-:W-:Y:S01]  /*13de0*/  VIADD R88, R95.reuse, 0x300 ;  /* 0x000003005f587836 */ /* 0x040fe20000000000 */
[----:B------:R-:W-:Y:S01]  /*13df0*/  R2UR UR30, R90 ;  /* 0x000000005a1e72ca */ /* 0x000fe200000e0000 */
[----:B------:R-:W-:Y:S01]  /*13e00*/  VIADD R90, R95, 0x600 ;  /* 0x000006005f5a7836 */ /* 0x000fe20000000000 */
[----:B01----:R-:W-:Y:S01]  /*13e10*/  MOV R6, UR44 ;  /* 0x0000002c00067c02 */ /* 0x003fe20008000f00 */
[-C--:B------:R-:W-:Y:S01]  /*13e20*/  FMUL.FTZ R28, R28, R94.reuse ;  /* 0x0000005e1c1c7220 */ /* 0x080fe20000410000 */
[----:B------:R-:W-:Y:S01]  /*13e30*/  R2UR UR34, R88 ;  /* 0x00000000582272ca */ /* 0x000fe200000e0000 */
[-C--:B------:R-:W-:Y:S01]  /*13e40*/  FMUL.FTZ R29, R29, R94.reuse ;  /* 0x0000005e1d1d7220 */ /* 0x080fe20000410000 */
[----:B------:R-:W-:Y:S01]  /*13e50*/  IADD3 R88, R95, 0x306, RZ ;  /* 0x000003065f587810 */ /* 0x000fe20007ffe0ff */
[-C--:B------:R-:W-:Y:S01]  /*13e60*/  FMUL.FTZ R32, R32, R94.reuse ;  /* 0x0000005e20207220 */ /* 0x080fe20000410000 */
[----:B------:R-:W-:Y:S01]  /*13e70*/  R2UR UR47, R89 ;  /* 0x00000000592f72ca */ /* 0x000fe200000e0000 */
[-C--:B------:R-:W-:Y:S01]  /*13e80*/  FMUL.FTZ R33, R33, R94.reuse ;  /* 0x0000005e21217220 */ /* 0x080fe20000410000 */
[----:B------:R-:W-:Y:S01]  /*13e90*/  R2UR UR26, R92 ;  /* 0x000000005c1a72ca */ /* 0x000fe200000e0000 */
[-C--:B------:R-:W-:Y:S01]  /*13ea0*/  FMUL.FTZ R36, R36, R94.reuse ;  /* 0x0000005e24247220 */ /* 0x080fe20000410000 */
[----:B------:R-:W-:Y:S01]  /*13eb0*/  R2UR UR22, R88 ;  /* 0x00000000581672ca */ /* 0x000fe200000e0000 */
[C---:B------:R-:W-:Y:S01]  /*13ec0*/  VIADD R88, R95.reuse, 0x604 ;  /* 0x000006045f587836 */ /* 0x040fe20000000000 */
[----:B------:R-:W-:Y:S01]  /*13ed0*/  R2UR UR18, R90 ;  /* 0x000000005a1272ca */ /* 0x000fe200000e0000 */
[----:B------:R-:W-:Y:S01]  /*13ee0*/  VIADD R90, R95, 0x606 ;  /* 0x000006065f5a7836 */ /* 0x000fe20000000000 */
[----:B------:R-:W-:Y:S01]  /*13ef0*/  MOV R91, 0x40000040 ;  /* 0x40000040005b7802 */ /* 0x000fe20000000f00 */
[-C--:B------:R-:W-:Y:S01]  /*13f00*/  FMUL.FTZ R37, R37, R94.reuse ;  /* 0x0000005e25257220 */ /* 0x080fe20000410000 */
[----:B------:R-:W-:Y:S01]  /*13f10*/  IADD3 R92, R95, 0x602, RZ ;  /* 0x000006025f5c7810 */ /* 0x000fe20007ffe0ff */
[-C--:B------:R-:W-:Y:S01]  /*13f20*/  FMUL.FTZ R40, R40, R94.reuse ;  /* 0x0000005e28287220 */ /* 0x080fe20000410000 */
[----:B------:R-:W-:Y:S01]  /*13f30*/  MOV R21, UR39 ;  /* 0x0000002700157c02 */ /* 0x000fe20008000f00 */
[-C--:B------:R-:W-:Y:S01]  /*13f40*/  FMUL.FTZ R41, R41, R94.reuse ;  /* 0x0000005e29297220 */ /* 0x080fe20000410000 */
[----:B------:R-:W-:Y:S01]  /*13f50*/  MOV R9, UR59 ;  /* 0x0000003b00097c02 */ /* 0x000fe20008000f00 */
[-C--:B------:R-:W-:Y:S01]  /*13f60*/  FMUL.FTZ R44, R44, R94.reuse ;  /* 0x0000005e2c2c7220 */ /* 0x080fe20000410000 */
[----:B------:R-:W-:Y:S01]  /*13f70*/  R2UR UR43, R89 ;  /* 0x00000000592b72ca */ /* 0x000fe200000e0000 */
        /* <DEDUP_REMOVED lines=34> */
[----:B------:R-:W-:Y:S01]  /*141a0*/  MOV R196, UR41 ;  /* 0x0000002900c47c02 */ /* 0x000fe20008000f00 */
[----:B------:R0:W-:Y:S01]  /*141b0*/  STL.64 [R1+0x80], R2 ;  /* 0x0000800201007387 */ /* 0x0001e20000100a00 */
[----:B------:R-:W-:Y:S01]  /*141c0*/  MOV R197, UR40 ;  /* 0x0000002800c57c02 */ /* 0x000fe20008000f00 */
[-C--:B------:R-:W-:Y:S01]  /*141d0*/  FMUL.FTZ R26, R26, R5.reuse ;  /* 0x000000051a1a7220 */ /* 0x080fe20000410000 */
        /* <DEDUP_REMOVED lines=8> */
[-C--:B------:R-:W-:Y:S01]  /*14260*/  FMUL.FTZ R35, R35, R5.reuse ;  /* 0x0000000523237220 */ /* 0x080fe20000410000 */
[----:B0-----:R-:W4:Y:S01]  /*14270*/  LDL.64 R2, [R1+0x18] ;  /* 0x0000180001027983 */ /* 0x001f220000100a00 */
        /* <DEDUP_REMOVED lines=25> */
[----:B--2---:R-:W-:-:S02]  /*14410*/  R2UR UR44, R96 ;  /* 0x00000000602c72ca */ /* 0x004fc400000e0000 */
[----:B------:R-:W-:Y:S02]  /*14420*/  R2UR UR45, R97 ;  /* 0x00000000612d72ca */ /* 0x000fe400000e0000 */
[----:B------:R-:W-:-:S11]  /*14430*/  WARPGROUP.ARRIVE ;  /* 0x00000000000079c5 */ /* 0x000fd60000000000 */
[----:B------:R-:W-:Y:S01]  /*14440*/  HGMMA.64x96x16.F32 R88, gdesc[UR44], RZ, !UPT, gsb0 ;  /* 0x016000002c5879f0 */ /* 0x000fe2000c0008ff */
[----:B---3--:R-:W-:Y:S02]  /*14450*/  R2UR UR40, R10 ;  /* 0x000000000a2872ca */ /* 0x008fe400000e0000 */
[----:B------:R-:W-:Y:S02]  /*14460*/  R2UR UR41, R11 ;  /* 0x000000000b2972ca */ /* 0x000fe400000e0000 */
[----:B------:R0:W5:Y:S01]  /*14470*/  LDL.LU.64 R10, [R1+0x88] ;  /* 0x00008800010a7983 */ /* 0x0001620000300a00 */
[----:B------:R-:W-:Y:S02]  /*14480*/  WARPGROUP.DEPBAR.LE gsb0, 0x0 ;  /* 0x00008000000079c5 */ /* 0x000fe40000010000 */
[----:B------:R-:W-:-:S08]  /*14490*/  WARPGROUP.ARRIVE ;  /* 0x00000000000079c5 */ /* 0x000fd00000000000 */
[----:B------:R-:W-:Y:S01]  /*144a0*/  HGMMA.64x96x16.F32 R88, gdesc[UR40], R88, gsb0 ;  /* 0x01600000285879f0 */ /* 0x000fe20008000858 */
[----:B------:R-:W-:Y:S02]  /*144b0*/  R2UR UR41, R196 ;  /* 0x00000000c42972ca */ /* 0x000fe400000e0000 */
[----:B------:R-:W-:Y:S02]  /*144c0*/  R2UR UR40, R197 ;  /* 0x00000000c52872ca */ /* 0x000fe400000e0000 */
[----:B------:R-:W2:Y:S01]  /*144d0*/  LDL.64 R196, [R1+0x20] ;  /* 0x0000200001c47983 */ /* 0x000ea20000100a00 */
[----:B----4-:R-:W-:Y:S02]  /*144e0*/  R2UR UR56, R2 ;  /* 0x00000000023872ca */ /* 0x010fe400000e0000 */
[----:B------:R-:W-:Y:S01]  /*144f0*/  R2UR UR57, R3 ;  /* 0x00000000033972ca */ /* 0x000fe200000e0000 */
[----:B------:R-:W-:Y:S02]  /*14500*/  WARPGROUP.DEPBAR.LE gsb0, 0x0 ;  /* 0x00008000000079c5 */ /* 0x000fe40000010000 */
[----:B------:R-:W-:Y:S01]  /*14510*/  WARPGROUP.ARRIVE ;  /* 0x00000000000079c5 */ /* 0x000fe20000000000 */
[----:B--2---:R-:W-:-:S02]  /*14520*/  R2UR UR36, R196 ;  /* 0x00000000c42472ca */ /* 0x004fc400000e0000 */
[----:B------:R-:W-:Y:S02]  /*14530*/  R2UR UR37, R197 ;  /* 0x00000000c52572ca */ /* 0x000fe400000e0000 */
[----:B------:R-:W2:Y:S11]  /*14540*/  LDL.64 R196, [R1] ;  /* 0x0000000001c47983 */ /* 0x000eb60000100a00 */
[----:B------:R-:W-:Y:S01]  /*14550*/  HGMMA.64x96x16.F32 R88, gdesc[UR36], R88, gsb0 ;  /* 0x01600000245879f0 */ /* 0x000fe20008000858 */
[----:B------:R-:W-:-:S02]  /*14560*/  R2UR UR37, R194 ;  /* 0x00000000c22572ca */ /* 0x000fc400000e0000 */
[----:B------:R-:W-:Y:S02]  /*14570*/  R2UR UR36, R195 ;  /* 0x00000000c32472ca */ /* 0x000fe400000e0000 */
[----:B------:R-:W3:Y:S04]  /*14580*/  LDL.64 R194, [R1+0x8] ;  /* 0x0000080001c27983 */ /* 0x000ee80000100a00 */
[----:B------:R0:W5:Y:S01]  /*14590*/  LDL.LU.64 R2, [R1+0x80] ;  /* 0x0000800001027983 */ /* 0x0001620000300a00 */
[----:B------:R-:W-:Y:S02]  /*145a0*/  WARPGROUP.DEPBAR.LE gsb0, 0x0 ;  /* 0x00008000000079c5 */ /* 0x000fe40000010000 */
[----:B------:R-:W-:-:S06]  /*145b0*/  WARPGROUP.ARRIVE ;  /* 0x00000000000079c5 */ /* 0x000fcc0000000000 */
[----:B------:R-:W-:Y:S01]  /*145c0*/  HGMMA.64x96x16.F32 R88, gdesc[UR56], R88, gsb0 ;  /* 0x01600000385879f0 */ /* 0x000fe20008000858 */
[----:B------:R-:W-:Y:S02]  /*145d0*/  R2UR UR58, R14 ;  /* 0x000000000e3a72ca */ /* 0x000fe400000e0000 */
[----:B------:R-:W-:Y:S02]  /*145e0*/  R2UR UR57, R15 ;  /* 0x000000000f3972ca */ /* 0x000fe400000e0000 */
[----:B------:R-:W4:Y:S01]  /*145f0*/  LDL.64 R14, [R1+0x10] ;  /* 0x00001000010e7983 */ /* 0x000f220000100a00 */
[----:B------:R-:W-:Y:S02]  /*14600*/  WARPGROUP.DEPBAR.LE gsb0, 0x0 ;  /* 0x00008000000079c5 */ /* 0x000fe40000010000 */
[----:B------:R-:W-:Y:S01]  /*14610*/  WARPGROUP.ARRIVE ;  /* 0x00000000000079c5 */ /* 0x000fe20000000000 */
[----:B---3--:R-:W-:Y:S02]  /*14620*/  R2UR UR28, R194 ;  /* 0x00000000c21c72ca */ /* 0x008fe400000e0000 */
[----:B------:R-:W-:-:S02]  /*14630*/  R2UR UR29, R195 ;  /* 0x00000000c31d72ca */ /* 0x000fc400000e0000 */
[----:B----4-:R-:W-:Y:S02]  /*14640*/  R2UR UR32, R14 ;  /* 0x000000000e2072ca */ /* 0x010fe400000e0000 */
[----:B------:R-:W-:-:S13]  /*14650*/  R2UR UR33, R15 ;  /* 0x000000000f2172ca */ /* 0x000fda00000e0000 */
[----:B------:R-:W-:Y:S01]  /*14660*/  HGMMA.64x96x16.F32 R88, gdesc[UR32], R88, gsb0 ;  /* 0x01600000205879f0 */ /* 0x000fe20008000858 */
[----:B--2---:R-:W-:Y:S02]  /*14670*/  R2UR UR24, R196 ;  /* 0x00000000c41872ca */ /* 0x004fe400000e0000 */
[----:B------:R-:W-:Y:S01]  /*14680*/  R2UR UR25, R197 ;  /* 0x00000000c51972ca */ /* 0x000fe200000e0000 */
[----:B------:R-:W-:Y:S02]  /*14690*/  WARPGROUP.DEPBAR.LE gsb0, 0x0 ;  /* 0x00008000000079c5 */ /* 0x000fe40000010000 */
[----:B------:R-:W-:-:S06]  /*146a0*/  WARPGROUP.ARRIVE ;  /* 0x00000000000079c5 */ /* 0x000fcc0000000000 */
[----:B------:R-:W-:Y:S03]  /*146b0*/  HGMMA.64x96x16.F32 R88, gdesc[UR28], R88, gsb0 ;  /* 0x016000001c5879f0 */ /* 0x000fe60008000858 */
[----:B------:R-:W-:Y:S02]  /*146c0*/  WARPGROUP.DEPBAR.LE gsb0, 0x0 ;  /* 0x00008000000079c5 */ /* 0x000fe40000010000 */
[----:B------:R-:W-:-:S06]  /*146d0*/  WARPGROUP.ARRIVE ;  /* 0x00000000000079c5 */ /* 0x000fcc0000000000 */
[----:B------:R-:W-:Y:S01]  /*146e0*/  HGMMA.64x96x16.F32 R88, gdesc[UR24], R88, gsb0 ;  /* 0x01600000185879f0 */ /* 0x000fe20008000858 */
[----:B------:R-:W-:Y:S01]  /*146f0*/  UMOV UR20, UR52 ;  /* 0x0000003400147c82 */ /* 0x000fe20008000000 */
[----:B------:R-:W-:Y:S01]  /*14700*/  UMOV UR21, UR53 ;  /* 0x0000003500157c82 */ /* 0x000fe20008000000 */
[----:B------:R-:W-:Y:S02]  /*14710*/  WARPGROUP.DEPBAR.LE gsb0, 0x0 ;  /* 0x00008000000079c5 */ /* 0x000fe40000010000 */
[----:B------:R-:W-:-:S06]  /*14720*/  WARPGROUP.ARRIVE ;  /* 0x00000000000079c5 */ /* 0x000fcc0000000000 */
[----:B------:R-:W-:Y:S01]  /*14730*/  HGMMA.64x96x16.F32 R88, gdesc[UR20], R88, gsb0 ;  /* 0x01600000145879f0 */ /* 0x000fe20008000858 */
[----:B------:R-:W-:Y:S01]  /*14740*/  UMOV UR16, UR48 ;  /* 0x0000003000107c82 */ /* 0x000fe20008000000 */
[----:B------:R-:W-:Y:S01]  /*14750*/  UMOV UR17, UR49 ;  /* 0x0000003100117c82 */ /* 0x000fe20008000000 */
[----:B------:R-:W-:Y:S02]  /*14760*/  R2UR UR45, R198 ;  /* 0x00000000c62d72ca */ /* 0x000fe400000e0000 */
[----:B------:R-:W-:Y:S01]  /*14770*/  R2UR UR44, R6 ;  /* 0x00000000062c72ca */ /* 0x000fe200000e0000 */
[----:B------:R-:W-:Y:S02]  /*14780*/  WARPGROUP.DEPBAR.LE gsb0, 0x0 ;  /* 0x00008000000079c5 */ /* 0x000fe40000010000 */
[----:B------:R-:W-:-:S06]  /*14790*/  WARPGROUP.ARRIVE ;  /* 0x00000000000079c5 */ /* 0x000fcc0000000000 */
[----:B------:R-:W-:Y:S04]  /*147a0*/  HGMMA.64x96x16.F32 R88, gdesc[UR16], R88, gsb0 ;  /* 0x01600000105879f0 */ /* 0x000fe80008000858 */
[----:B------:R-:W-:Y:S01]  /*147b0*/  UMOV UR12, UR44 ;  /* 0x0000002c000c7c82 */ /* 0x000fe20008000000 */
[----:B------:R-:W-:Y:S01]  /*147c0*/  UMOV UR13, UR45 ;  /* 0x0000002d000d7c82 */ /* 0x000fe20008000000 */
        /* <DEDUP_REMOVED lines=10> */
[----:B------:R-:W-:Y:S01]  /*14870*/  R2UR UR39, R21 ;  /* 0x00000000152772ca */ /* 0x000fe200000e0000 */
[----:B------:R-:W-:Y:S02]  /*14880*/  WARPGROUP.DEPBAR.LE gsb0, 0x0 ;  /* 0x00008000000079c5 */ /* 0x000fe40000010000 */
[----:B------:R-:W-:-:S06]  /*14890*/  WARPGROUP.ARRIVE ;  /* 0x00000000000079c5 */ /* 0x000fcc0000000000 */
[----:B------:R-:W-:Y:S01]  /*148a0*/  HGMMA.64x96x16.F32 R88, gdesc[UR8], R88, gsb0 ;  /* 0x01600000085879f0 */ /* 0x000fe20008000858 */
[----:B------:R-:W-:Y:S02]  /*148b0*/  R2UR UR38, R193 ;  /* 0x00000000c12672ca */ /* 0x000fe400000e0000 */
[----:B------:R-:W-:Y:S02]  /*148c0*/  R2UR UR59, R9 ;  /* 0x00000000093b72ca */ /* 0x000fe400000e0000 */
[----:B------:R-:W-:Y:S01]  /*148d0*/  R2UR UR56, R20 ;  /* 0x00000000143872ca */ /* 0x000fe200000e0000 */
[----:B------:R-:W-:Y:S01]  /*148e0*/  FMUL.FTZ R87, R87, R5 ;  /* 0x0000000557577220 */ /* 0x000fe20000410000 */
[----:B------:R-:W-:Y:S02]  /*148f0*/  WARPGROUP.DEPBAR.LE gsb0, 0x0 ;  /* 0x00008000000079c5 */ /* 0x000fe40000010000 */
[----:B0-----:R-:W-:Y:S11]  /*14900*/  @!P0 BRA `(.L_x_632) ;  /* 0x0000000000048947 */ /* 0x001ff60003800000 */
[----:B------:R-:W-:Y:S01]  /*14910*/  BPT.TRAP 0x1 ;  /* 0x000000040000795c */ /* 0x000fe20000300000 */
.L_x_632:
[----:B------:R-:W-:Y:S02]  /*14920*/  SHF.L.U32 R5, R7, 0x1f, RZ ;  /* 0x0000001f07057819 */ /* 0x000fe400000006ff */
[----:B-----5:R-:W-:-:S04]  /*14930*/  LEA R15, R8, R2, 0x3 ;  /* 0x00000002080f7211 */ /* 0x020fc800078e18ff */
[----:B------:R0:W1:Y:S01]  /*14940*/  SYNCS.PHASECHK.TRANS64.TRYWAIT P1, [R15+URZ+0x2a850], R5 ;  /* 0x02a850050f0075a7 */ /* 0x000062000802017f */
[----:B------:R-:W-:Y:S05]  /*14950*/  @!P0 BRA `(.L_x_633) ;  /* 0x0000000000048947 */ /* 0x000fea0003800000 */
[----:B------:R-:W-:Y:S01]  /*14960*/  BPT.TRAP 0x1 ;  /* 0x000000040000795c */ /* 0x000fe20000300000 */
.L_x_633:
[----:B------:R-:W-:Y:S04]  /*14970*/  BSSY B1, `(.L_x_634) ;  /* 0x0000004000017945 */ /* 0x000fe80003800000 */
[----:B-1----:R-:W-:Y:S05]  /*14980*/  @P1 BRA `(.L_x_635) ;  /* 0x0000000000081947 */ /* 0x002fea0003800000 */
[----:B------:R-:W1:Y:S02]  /*14990*/  SYNCS.PHASECHK.TRANS64.TRYWAIT P1, [R15+URZ+0x2a850], R5 ;  /* 0x02a850050f0075a7 */ /* 0x000e64000802017f */
[----:B-1----:R-:W-:Y:S05]  /*149a0*/  @!P1 BRA `(.L_x_636) ;  /* 0x000000d000d49947 */ /* 0x002fea0003800000 */
.L_x_635:
[----:B------:R-:W-:Y:S05]  /*149b0*/  BSYNC B1 ;  /* 0x0000000000017941 */ /* 0x000fea0003800000 */
.L_x_634:
[----:B01----:R-:W-:Y:S01]  /*149c0*/  VIADD R5, R2, 0x400 ;  /* 0x0000040002057836 */ /* 0x003fe20000000000 */
[----:B------:R-:W-:Y:S01]  /*149d0*/  WARPGROUP.ARRIVE ;  /* 0x00000000000079c5 */ /* 0x000fe20000000000 */
[----:B------:R-:W-:Y:S02]  /*149e0*/  IMAD.MOV.U32 R7, RZ, RZ, 0x40000040 ;  /* 0x40000040ff077424 */ /* 0x000fe400078e00ff */
[----:B------:R-:W-:Y:S01]  /*149f0*/  IMAD.MOV.U32 R9, RZ, RZ, 0x40000040 ;  /* 0x40000040ff097424 */ /* 0x000fe200078e00ff */
[----:B------:R-:W-:Y:S02]  /*14a00*/  SHF.R.U32.HI R5, RZ, 0x4, R5 ;  /* 0x00000004ff057819 */ /* 0x000fe40000011605 */
[----:B------:R-:W-:Y:S02]  /*14a10*/  R2UR UR7, R7 ;  /* 0x00000000070772ca */ /* 0x000fe400000e0000 */
[----:B------:R-:W-:Y:S02]  /*14a20*/  LOP3.LUT R5, R5, 0x3fff, RZ, 0xc0, !PT ;  /* 0x00003fff05057812 */ /* 0x000fe400078ec0ff */
[----:B------:R-:W-:-:S02]  /*14a30*/  MOV R7, 0x40000040 ;  /* 0x4000004000077802 */ /* 0x000fc40000000f00 */
[----:B------:R-:W-:-:S05]  /*14a40*/  LOP3.LUT R5, R5, 0x3000000, RZ, 0xfc, !PT ;  /* 0x0300000005057812 */ /* 0x000fca00078efcff */
[----:B------:R-:W-:-:S05]  /*14a50*/  IMAD R6, R8, 0x600, R5 ;  /* 0x0000060008067824 */ /* 0x000fca00078e0205 */
[C---:B------:R-:W-:Y:S02]  /*14a60*/  R2UR UR6, R6.reuse ;  /* 0x00000000060672ca */ /* 0x040fe400000e0000 */
[----:B------:R-:W-:-:S11]  /*14a70*/  IADD3 R8, R6, 0x80, RZ ;  /* 0x0000008006087810 */ /* 0x000fd60007ffe0ff */
[----:B------:R-:W-:Y:S01]  /*14a80*/  HGMMA.64x128x16.F32 R24, R156, gdesc[UR4].tnspB, R24, gsb0 ;  /* 0x41e000049c187df0 */ /* 0x000fe20008000818 */
[----:B------:R-:W-:Y:S01]  /*14a90*/  R2UR UR6, R8 ;  /* 0x00000000080672ca */ /* 0x000fe200000e0000 */
[----:B------:R-:W-:Y:S01]  /*14aa0*/  VIADD R8, R6, 0x100 ;  /* 0x0000010006087836 */ /* 0x000fe20000000000 */
[----:B------:R-:W-:Y:S02]  /*14ab0*/  R2UR UR7, R9 ;  /* 0x00000000090772ca */ /* 0x000fe400000e0000 */
[----:B------:R-:W-:Y:S01]  /*14ac0*/  MOV R9, 0x40000040 ;  /* 0x4000004000097802 */ /* 0x000fe20000000f00 */
[----:B------:R-:W-:Y:S02]  /*14ad0*/  WARPGROUP.DEPBAR.LE gsb0, 0x0 ;  /* 0x00008000000079c5 */ /* 0x000fe40000010000 */
[----:B------:R-:W-:-:S08]  /*14ae0*/  WARPGROUP.ARRIVE ;  /* 0x00000000000079c5 */ /* 0x000fd00000000000 */
[----:B------:R-:W-:Y:S01]  /*14af0*/  HGMMA.64x128x16.F32 R24, R136, gdesc[UR4].tnspB, R24, gsb0 ;  /* 0x41e0000488187df0 */ /* 0x000fe20008000818 */
[----:B------:R-:W-:Y:S01]  /*14b00*/  R2UR UR6, R8 ;  /* 0x00000000080672ca */ /* 0x000fe200000e0000 */
[----:B------:R-:W-:Y:S01]  /*14b10*/  VIADD R8, R6, 0x180 ;  /* 0x0000018006087836 */ /* 0x000fe20000000000 */
[----:B------:R-:W-:Y:S01]  /*14b20*/  R2UR UR7, R9 ;  /* 0x00000000090772ca */ /* 0x000fe200000e0000 */
[----:B------:R-:W-:Y:S01]  /*14b30*/  IMAD.MOV.U32 R9, RZ, RZ, 0x40000040 ;  /* 0x40000040ff097424 */ /* 0x000fe200078e00ff */
[----:B------:R-:W-:Y:S02]  /*14b40*/  WARPGROUP.DEPBAR.LE gsb0, 0x0 ;  /* 0x00008000000079c5 */ /* 0x000fe40000010000 */
[----:B------:R-:W-:-:S09]  /*14b50*/  WARPGROUP.ARRIVE ;  /* 0x00000000000079c5 */ /* 0x000fd20000000000 */
[----:B------:R-:W-:Y:S01]  /*14b60*/  HGMMA.64x128x16.F32 R24, R140, gdesc[UR4].tnspB, R24, gsb0 ;  /* 0x41e000048c187df0 */ /* 0x000fe20008000818 */
[----:B------:R-:W-:Y:S02]  /*14b70*/  R2UR UR6, R8 ;  /* 0x00000000080672ca */ /* 0x000fe400000e0000 */
[----:B------:R-:W-:Y:S01]  /*14b80*/  R2UR UR7, R9 ;  /* 0x00000000090772ca */ /* 0x000fe200000e0000 */
[----:B------:R-:W-:Y:S01]  /*14b90*/  IMAD.MOV.U32 R9, RZ, RZ, 0x40000040 ;  /* 0x40000040ff097424 */ /* 0x000fe200078e00ff */
[C---:B------:R-:W-:Y:S01]  /*14ba0*/  IADD3 R8, R6.reuse, 0x200, RZ ;  /* 0x0000020006087810 */ /* 0x040fe20007ffe0ff */
[----:B------:R-:W-:Y:S01]  /*14bb0*/  VIADD R6, R6, 0x280 ;  /* 0x0000028006067836 */ /* 0x000fe20000000000 */
[----:B------:R-:W-:Y:S02]  /*14bc0*/  WARPGROUP.DEPBAR.LE gsb0, 0x0 ;  /* 0x00008000000079c5 */ /* 0x000fe40000010000 */
[----:B------:R-:W-:-:S07]  /*14bd0*/  WARPGROUP.ARRIVE ;  /* 0x00000000000079c5 */ /* 0x000fce0000000000 */
[----:B------:R-:W-:Y:S01]  /*14be0*/  HGMMA.64x128x16.F32 R24, R144, gdesc[UR4].tnspB, R24, gsb0 ;  /* 0x41e0000490187df0 */ /* 0x000fe20008000818 */
[----:B------:R-:W-:Y:S02]  /*14bf0*/  R2UR UR6, R8 ;  /* 0x00000000080672ca */ /* 0x000fe400000e0000 */
[----:B------:R-:W-:Y:S01]  /*14c00*/  R2UR UR7, R9 ;  /* 0x00000000090772ca */ /* 0x000fe200000e0000 */
[----:B------:R-:W-:Y:S02]  /*14c10*/  WARPGROUP.DEPBAR.LE gsb0, 0x0 ;  /* 0x00008000000079c5 */ /* 0x000fe40000010000 */
[----:B------:R-:W-:-:S10]  /*14c20*/  WARPGROUP.ARRIVE ;  /* 0x00000000000079c5 */ /* 0x000fd40000000000 */
[----:B------:R-:W-:Y:S01]  /*14c30*/  HGMMA.64x128x16.F32 R24, R148, gdesc[UR4].tnspB, R24, gsb0 ;  /* 0x41e0000494187df0 */ /* 0x000fe20008000818 */
[----:B------:R-:W-:Y:S02]  /*14c40*/  R2UR UR6, R6 ;  /* 0x00000000060672ca */ /* 0x000fe400000e0000 */
[----:B------:R-:W-:Y:S01]  /*14c50*/  R2UR UR7, R7 ;  /* 0x00000000070772ca */ /* 0x000fe200000e0000 */
[----:B------:R-:W-:Y:S02]  /*14c60*/  WARPGROUP.DEPBAR.LE gsb0, 0x0 ;  /* 0x00008000000079c5 */ /* 0x000fe40000010000 */
[----:B------:R-:W-:-:S10]  /*14c70*/  WARPGROUP.ARRIVE ;  /* 0x00000000000079c5 */ /* 0x000fd40000000000 */
[----:B------:R-:W-:Y:S03]  /*14c80*/  HGMMA.64x128x16.F32 R24, R152, gdesc[UR4].tnspB, R24, gsb0 ;  /* 0x41e0000498187df0 */ /* 0x000fe60008000818 */
[----:B------:R-:W-:Y:S02]  /*14c90*/  WARPGROUP.DEPBAR.LE gsb0, 0x0 ;  /* 0x00008000000079c5 */ /* 0x000fe40000010000 */
[----:B------:R-:W-:Y:S05]  /*14ca0*/  @!P0 BRA `(.L_x_637) ;  /* 0x0000000000048947 */ /* 0x000fea0003800000 */
[----:B------:R-:W-:Y:S01]  /*14cb0*/  BPT.TRAP 0x1 ;  /* 0x000000040000795c */ /* 0x000fe20000300000 */
.L_x_637:
        /* <DEDUP_REMOVED lines=14> */
[----:B------:R-:W1:Y:S01]  /*14da0*/  MUFU.TANH R8, R8 ;  /* 0x0000000800087308 */ /* 0x000e620000002400 */
        /* <DEDUP_REMOVED lines=16> */
[----:B-1----:R-:W-:Y:S01]  /*14eb0*/  FMNMX.FTZ R6, R8, R6, !PT ;  /* 0x0000000608067209 */ /* 0x002fe20007810000 */
[----:B------:R-:W-:Y:S01]  /*14ec0*/  FMUL.FTZ R111, R114, UR38 ;  /* 0x00000026726f7c20 */ /* 0x000fe20008410000 */
[----:B------:R-:W-:Y:S01]  /*14ed0*/  FMUL.FTZ R113, R116, UR38 ;  /* 0x0000002674717c20 */ /* 0x000fe20008410000 */
[----:B------:R-:W-:Y:S01]  /*14ee0*/  FMUL.FTZ R112, R115, UR38 ;  /* 0x0000002673707c20 */ /* 0x000fe20008410000 */
[----:B------:R-:W-:Y:S01]  /*14ef0*/  FMUL.FTZ R114, R117, UR38 ;  /* 0x0000002675727c20 */ /* 0x000fe20008410000 */
[----:B------:R-:W-:Y:S01]  /*14f00*/  FMUL.FTZ R115, R118, UR38 ;  /* 0x0000002676737c20 */ /* 0x000fe20008410000 */
[----:B------:R-:W-:Y:S01]  /*14f10*/  FMUL.FTZ R117, R120, UR38 ;  /* 0x0000002678757c20 */ /* 0x000fe20008410000 */
[----:B------:R-:W1:Y:S01]  /*14f20*/  MUFU.TANH R21, R21 ;  /* 0x0000001500157308 */ /* 0x000e620000002400 */
[----:B--2---:R-:W-:Y:S01]  /*14f30*/  FMNMX.FTZ R5, R20, R11, !PT ;  /* 0x0000000b14057209 */ /* 0x004fe20007810000 */
        /* <DEDUP_REMOVED lines=19> */
[----:B------:R-:W-:-:S03]  /*15070*/  FMUL.FTZ R132, R135, UR38 ;  /* 0x0000002687847c20 */ /* 0x000fc60008410000 */
        /* <DEDUP_REMOVED lines=81> */
[----:B0-----:R-:W-:-:S05]  /*15590*/  FMNMX.FTZ R6, R130, R6, !PT ;  /* 0x0000000682067209 */ /* 0x001fca0007810000 */
[----:B------:R-:W0:Y:S01]  /*155a0*/  SHFL.BFLY PT, R9, R6, 0x2, 0x1f ;  /* 0x0c401f0006097f89 */ /* 0x000e2200000e0000 */
[----:B-1----:R-:W-:-:S04]  /*155b0*/  FMNMX.FTZ R5, R131, R5, !PT ;  /* 0x0000000583057209 */ /* 0x002fc80007810000 */
[----:B--2---:R-:W-:-:S05]  /*155c0*/  FMNMX.FTZ R14, R132, R5, !PT ;  /* 0x00000005840e7209 */ /* 0x004fca0007810000 */
[----:B------:R-:W1:Y:S01]  /*155d0*/  SHFL.BFLY PT, R5, R14, 0x2, 0x1f ;  /* 0x0c401f000e057f89 */ /* 0x000e6200000e0000 */
[----:B0-----:R-:W-:-:S05]  /*155e0*/  FMNMX.FTZ R6, R6, R9, !PT ;  /* 0x0000000906067209 */ /* 0x001fca0007810000 */
[----:B------:R-:W0:Y:S01]  /*155f0*/  SHFL.BFLY PT, R9, R6, 0x1, 0x1f ;  /* 0x0c201f0006097f89 */ /* 0x000e2200000e0000 */
[----:B-1----:R-:W-:-:S05]  /*15600*/  FMNMX.FTZ R14, R14, R5, !PT ;  /* 0x000000050e0e7209 */ /* 0x002fca0007810000 */
[----:B------:R-:W1:Y:S01]  /*15610*/  SHFL.BFLY PT, R5, R14, 0x1, 0x1f ;  /* 0x0c201f000e057f89 */ /* 0x000e6200000e0000 */
[----:B0-----:R-:W-:Y:S01]  /*15620*/  FMNMX.FTZ R6, R6, R9, !PT ;  /* 0x0000000906067209 */ /* 0x001fe20007810000 */
[----:B------:R-:W-:-:S04]  /*15630*/  IMAD.U32 R9, RZ, RZ, UR39 ;  /* 0x00000027ff097e24 */ /* 0x000fc8000f8e00ff */
[C---:B------:R-:W-:Y:S01]  /*15640*/  FADD.FTZ R94, -R6.reuse, R12 ;  /* 0x0000000c065e7221 */ /* 0x040fe20000010100 */
[----:B------:R-:W-:-:S03]  /*15650*/  FMUL.FTZ R12, R6, R9 ;  /* 0x00000009060c7220 */ /* 0x000fc60000410000 */
[-C--:B------:R-:W-:Y:S01]  /*15660*/  FMUL.FTZ R94, R94, R9.reuse ;  /* 0x000000095e5e7220 */ /* 0x080fe20000410000 */
[-CC-:B------:R-:W-:Y:S01]  /*15670*/  FFMA.FTZ R138, R97, R9.reuse, -R12.reuse ;  /* 0x00000009618a7223 */ /* 0x180fe2000001080c */
[-CC-:B------:R-:W-:Y:S01]  /*15680*/  FFMA.FTZ R97, R98, R9.reuse, -R12.reuse ;  /* 0x0000000962617223 */ /* 0x180fe2000001080c */
[-CC-:B------:R-:W-:Y:S01]  /*15690*/  FFMA.FTZ R156, R7, R9.reuse, -R12.reuse ;  /* 0x00000009079c7223 */ /* 0x180fe2000001080c */
[-CC-:B------:R-:W-:Y:S01]  /*156a0*/  FFMA.FTZ R135, R8, R9.reuse, -R12.reuse ;  /* 0x0000000908877223 */ /* 0x180fe2000001080c */
[--C-:B------:R-:W-:Y:S01]  /*156b0*/  FFMA.FTZ R140, R101, R9, -R12.reuse ;  /* 0x00000009658c7223 */ /* 0x100fe2000001080c */
[----:B------:R-:W-:Y:S01]  /*156c0*/  MUFU.EX2 R94, R94 ;  /* 0x0000005e005e7308 */ /* 0x000fe20000000800 */
[----:B-1----:R-:W-:Y:S01]  /*156d0*/  FMNMX.FTZ R14, R14, R5, !PT ;  /* 0x000000050e0e7209 */ /* 0x002fe20007810000 */
[-CC-:B------:R-:W-:Y:S01]  /*156e0*/  FFMA.FTZ R158, R88, R9.reuse, -R12.reuse ;  /* 0x00000009589e7223 */ /* 0x180fe2000001080c */
[-CC-:B------:R-:W-:Y:S01]  /*156f0*/  FFMA.FTZ R134, R89, R9.reuse, -R12.reuse ;  /* 0x0000000959867223 */ /* 0x180fe2000001080c */
[-CC-:B------:R-:W-:Y:S01]  /*15700*/  FFMA.FTZ R136, R92, R9.reuse, -R12.reuse ;  /* 0x000000095c887223 */ /* 0x180fe2000001080c */
[-CC-:B------:R-:W-:Y:S01]  /*15710*/  FFMA.FTZ R133, R93, R9.reuse, -R12.reuse ;  /* 0x000000095d857223 */ /* 0x180fe2000001080c */
[C---:B------:R-:W-:Y:S01]  /*15720*/  FADD.FTZ R5, -R14.reuse, R11 ;  /* 0x0000000b0e057221 */ /* 0x040fe20000010100 */
[-C--:B------:R-:W-:Y:S01]  /*15730*/  FMUL.FTZ R98, R14, R9.reuse ;  /* 0x000000090e627220 */ /* 0x080fe20000410000 */
[----:B------:R-:W0:Y:S01]  /*15740*/  MUFU.EX2 R156, R156 ;  /* 0x0000009c009c7308 */ /* 0x000e220000000800 */
[-C--:B------:R-:W-:Y:S01]  /*15750*/  FFMA.FTZ R93, R102, R9.reuse, -R12 ;  /* 0x00000009665d7223 */ /* 0x080fe2000001080c */
[-C--:B------:R-:W-:Y:S01]  /*15760*/  FMUL.FTZ R5, R5, R9.reuse ;  /* 0x0000000905057220 */ /* 0x080fe20000410000 */
[-CC-:B------:R-:W-:Y:S01]  /*15770*/  FFMA.FTZ R157, R20, R9.reuse, -R98.reuse ;  /* 0x00000009149d7223 */ /* 0x180fe20000010862 */
[-CC-:B------:R-:W-:Y:S01]  /*15780*/  FFMA.FTZ R101, R21, R9.reuse, -R98.reuse ;  /* 0x0000000915657223 */ /* 0x180fe20000010862 */
[-CC-:B------:R-:W-:Y:S01]  /*15790*/  FFMA.FTZ R159, R90, R9.reuse, -R98.reuse ;  /* 0x000000095a9f7223 */ /* 0x180fe20000010862 */
[-CC-:B------:R-:W-:Y:S01]  /*157a0*/  FFMA.FTZ R91, R91, R9.reuse, -R98.reuse ;  /* 0x000000095b5b7223 */ /* 0x180fe20000010862 */
[----:B------:R-:W-:Y:S01]  /*157b0*/  FFMA.FTZ R137, R95, R9, -R98 ;  /* 0x000000095f897223 */ /* 0x000fe20000010862 */
[----:B------:R-:W-:Y:S01]  /*157c0*/  MUFU.EX2 R5, R5 ;  /* 0x0000000500057308 */ /* 0x000fe20000000800 */
[----:B------:R-:W-:-:S02]  /*157d0*/  VIADD R95, R13, 0x2a840 ;  /* 0x0002a8400d5f7836 */ /* 0x000fc40000000000 */
[-CC-:B------:R-:W-:Y:S01]  /*157e0*/  FFMA.FTZ R90, R96, R9.reuse, -R98.reuse ;  /* 0x00000009605a7223 */ /* 0x180fe20000010862 */
[-CC-:B------:R-:W-:Y:S01]  /*157f0*/  FFMA.FTZ R139, R99, R9.reuse, -R98.reuse ;  /* 0x00000009638b7223 */ /* 0x180fe20000010862 */
[-CC-:B------:R-:W-:Y:S01]  /*15800*/  FFMA.FTZ R21, R100, R9.reuse, -R98.reuse ;  /* 0x0000000964157223 */ /* 0x180fe20000010862 */
[-CC-:B------:R-:W-:Y:S01]  /*15810*/  FFMA.FTZ R141, R103, R9.reuse, -R98.reuse ;  /* 0x00000009678d7223 */ /* 0x180fe20000010862 */
[----:B------:R-:W-:Y:S01]  /*15820*/  PRMT R95, R183, 0x654, R95 ;  /* 0x00000654b75f7816 */ /* 0x000fe2000000005f */
[----:B------:R-:W-:Y:S01]  /*15830*/  FFMA.FTZ R20, R104, R9, -R98 ;  /* 0x0000000968147223 */ /* 0x000fe20000010862 */
[----:B------:R-:W1:Y:S01]  /*15840*/  MUFU.EX2 R157, R157 ;  /* 0x0000009d009d7308 */ /* 0x000e620000000800 */
[----:B0-----:R-:W-:Y:S01]  /*15850*/  FFMA.FTZ R3, R94, R3, R156 ;  /* 0x000000035e037223 */ /* 0x001fe2000001009c */
[----:B------:R0:W-:Y:S01]  /*15860*/  SYNCS.ARRIVE.TRANS64.RED.A1T0 RZ, [R95+URZ], RZ ;  /* 0x000000ff5fff79a7 */ /* 0x0001e2000810043f */
[-CC-:B------:R-:W-:Y:S01]  /*15870*/  FFMA.FTZ R143, R107, R9.reuse, -R98.reuse ;  /* 0x000000096b8f7223 */ /* 0x180fe20000010862 */
[-CC-:B------:R-:W-:Y:S01]  /*15880*/  FFMA.FTZ R108, R108, R9.reuse, -R98.reuse ;  /* 0x000000096c6c7223 */ /* 0x180fe20000010862 */
[-CC-:B------:R-:W-:Y:S01]  /*15890*/  FFMA.FTZ R145, R111, R9.reuse, -R98.reuse ;  /* 0x000000096f917223 */ /* 0x180fe20000010862 */
[-CC-:B------:R-:W-:Y:S01]  /*158a0*/  FFMA.FTZ R99, R112, R9.reuse, -R98.reuse ;  /* 0x0000000970637223 */ /* 0x180fe20000010862 */
[-CC-:B------:R-:W-:Y:S01]  /*158b0*/  FFMA.FTZ R147, R115, R9.reuse, -R98.reuse ;  /* 0x0000000973937223 */ /* 0x180fe20000010862 */
[----:B------:R-:W2:Y:S01]  /*158c0*/  MUFU.EX2 R135, R135 ;  /* 0x0000008700877308 */ /* 0x000ea20000000800 */
[-CC-:B------:R-:W-:Y:S01]  /*158d0*/  FFMA.FTZ R102, R116, R9.reuse, -R98.reuse ;  /* 0x0000000974667223 */ /* 0x180fe20000010862 */
[-CC-:B------:R-:W-:Y:S01]  /*158e0*/  FFMA.FTZ R149, R119, R9.reuse, -R98.reuse ;  /* 0x0000000977957223 */ /* 0x180fe20000010862 */
[-CC-:B------:R-:W-:Y:S01]  /*158f0*/  FFMA.FTZ R100, R120, R9.reuse, -R98.reuse ;  /* 0x0000000978647223 */ /* 0x180fe20000010862 */
[-CC-:B------:R-:W-:Y:S01]  /*15900*/  FFMA.FTZ R151, R123, R9.reuse, -R98.reuse ;  /* 0x000000097b977223 */ /* 0x180fe20000010862 */
[-CC-:B------:R-:W-:Y:S01]  /*15910*/  FFMA.FTZ R124, R124, R9.reuse, -R98.reuse ;  /* 0x000000097c7c7223 */ /* 0x180fe20000010862 */
[-CC-:B------:R-:W-:Y:S01]  /*15920*/  FFMA.FTZ R153, R127, R9.reuse, -R98.reuse ;  /* 0x000000097f997223 */ /* 0x180fe20000010862 */
[-CC-:B------:R-:W-:Y:S01]  /*15930*/  FFMA.FTZ R96, R128, R9.reuse, -R98.reuse ;  /* 0x0000000980607223 */ /* 0x180fe20000010862 */
[----:B------:R-:W3:Y:S01]  /*15940*/  MUFU.EX2 R101, R101 ;  /* 0x0000006500657308 */ /* 0x000ee20000000800 */
[----:B-1----:R-:W-:Y:S01]  /*15950*/  FFMA.FTZ R0, R5, R0, R157 ;  /* 0x0000000005007223 */ /* 0x002fe2000001009d */
[-CC-:B------:R-:W-:Y:S01]  /*15960*/  FFMA.FTZ R155, R131, R9.reuse, -R98.reuse ;  /* 0x00000009839b7223 */ /* 0x180fe20000010862 */
[-C--:B0-----:R-:W-:Y:S01]  /*15970*/  FFMA.FTZ R95, R132, R9.reuse, -R98 ;  /* 0x00000009845f7223 */ /* 0x081fe20000010862 */
[-CC-:B------:R-:W-:Y:S01]  /*15980*/  FFMA.FTZ R142, R105, R9.reuse, -R12.reuse ;  /* 0x00000009698e7223 */ /* 0x180fe2000001080c */
[-CC-:B------:R-:W-:Y:S01]  /*15990*/  FFMA.FTZ R92, R106, R9.reuse, -R12.reuse ;  /* 0x000000096a5c7223 */ /* 0x180fe2000001080c */
[-CC-:B------:R-:W-:Y:S01]  /*159a0*/  FFMA.FTZ R144, R109, R9.reuse, -R12.reuse ;  /* 0x000000096d907223 */ /* 0x180fe2000001080c */
[-CC-:B------:R-:W-:Y:S01]  /*159b0*/  FFMA.FTZ R89, R110, R9.reuse, -R12.reuse ;  /* 0x000000096e597223 */ /* 0x180fe2000001080c */
[----:B------:R-:W0:Y:S01]  /*159c0*/  MUFU.EX2 R158, R158 ;  /* 0x0000009e009e7308 */ /* 0x000e220000000800 */
[----:B--2---:R-:W-:Y:S01]  /*159d0*/  FADD.FTZ R3, R135, R3 ;  /* 0x0000000387037221 */ /* 0x004fe20000010000 */
[-CC-:B------:R-:W-:Y:S01]  /*159e0*/  FFMA.FTZ R146, R113, R9.reuse, -R12.reuse ;  /* 0x0000000971927223 */ /* 0x180fe2000001080c */
[-CC-:B------:R-:W-:Y:S01]  /*159f0*/  FFMA.FTZ R88, R114, R9.reuse, -R12.reuse ;  /* 0x0000000972587223 */ /* 0x180fe2000001080c */
[-CC-:B------:R-:W-:Y:S01]  /*15a00*/  FFMA.FTZ R148, R117, R9.reuse, -R12.reuse ;  /* 0x0000000975947223 */ /* 0x180fe2000001080c */
[-CC-:B------:R-:W-:Y:S01]  /*15a10*/  FFMA.FTZ R11, R118, R9.reuse, -R12.reuse ;  /* 0x00000009760b7223 */ /* 0x180fe2000001080c */
[-CC-:B------:R-:W-:Y:S01]  /*15a20*/  FFMA.FTZ R150, R121, R9.reuse, -R12.reuse ;  /* 0x0000000979967223 */ /* 0x180fe2000001080c */
[-C--:B------:R-:W-:Y:S01]  /*15a30*/  FFMA.FTZ R8, R122, R9.reuse, -R12 ;  /* 0x000000097a087223 */ /* 0x080fe2000001080c */
[----:B------:R-:W1:Y:S01]  /*15a40*/  MUFU.EX2 R159, R159 ;  /* 0x0000009f009f7308 */ /* 0x000e620000000800 */
[----:B---3--:R-:W-:Y:S01]  /*15a50*/  FADD.FTZ R98, R101, R0 ;  /* 0x0000000065627221 */ /* 0x008fe20000010000 */
[-CC-:B------:R-:W-:Y:S01]  /*15a60*/  FFMA.FTZ R152, R125, R9.reuse, -R12.reuse ;  /* 0x000000097d987223 */ /* 0x180fe2000001080c */
[-CC-:B------:R-:W-:Y:S01]  /*15a70*/  FFMA.FTZ R7, R126, R9.reuse, -R12.reuse ;  /* 0x000000097e077223 */ /* 0x180fe2000001080c */
[-CC-:B------:R-:W-:Y:S01]  /*15a80*/  FFMA.FTZ R154, R129, R9.reuse, -R12.reuse ;  /* 0x00000009819a7223 */ /* 0x180fe2000001080c */
[----:B------:R-:W-:-:S03]  /*15a90*/  FFMA.FTZ R12, R130, R9, -R12 ;  /* 0x00000009820c7223 */ /* 0x000fc6000001080c */
        /* <DEDUP_REMOVED lines=83> */
[----:B--2---:R-:W-:Y:S01]  /*15fd0*/  FADD.FTZ R103, R155, R3 ;  /* 0x000000039b677221 */ /* 0x004fe20000010000 */
[----:B0-----:R-:W-:-:S03]  /*15fe0*/  FADD.FTZ R3, R12, R0 ;  /* 0x000000000c037221 */ /* 0x001fc60000010000 */
[----:B-1----:R-:W-:Y:S01]  /*15ff0*/  FADD.FTZ R0, R95, R103 ;  /* 0x000000675f007221 */ /* 0x002fe20000010000 */
[----:B------:R-:W-:Y:S06]  /*16000*/  @!P0 BRA `(.L_x_638) ;  /* 0x0000000000048947 */ /* 0x000fec0003800000 */
[----:B------:R-:W-:Y:S01]  /*16010*/  BPT.TRAP 0x1 ;  /* 0x000000040000795c */ /* 0x000fe20000300000 */
.L_x_638:
[C---:B------:R-:W-:Y:S01]  /*16020*/  ISETP.GT.AND P1, PT, R10.reuse, R182, PT ;  /* 0x000000b60a00720c */ /* 0x040fe20003f24270 */
[----:B------:R-:W-:Y:S01]  /*16030*/  VIADD R10, R10, 0xffffffff ;  /* 0xffffffff0a0a7836 */ /* 0x000fe20000000000 */
[----:B------:R-:W-:Y:S02]  /*16040*/  IADD3 R15, R15, 0x2a860, RZ ;  /* 0x0002a8600f0f7810 */ /* 0x000fe40007ffe0ff */
[----:B------:R-:W-:Y:S01]  /*16050*/  F2FP.F16.F32.PACK_AB R148, R11, R148 ;  /* 0x000000940b94723e */ /* 0x000fe200000000ff */
[----:B------:R-:W-:Y:S01]  /*16060*/  IMAD.MOV.U32 R11, RZ, RZ, R14 ;  /* 0x000000ffff0b7224 */ /* 0x000fe200078e000e */
[----:B------:R-:W-:Y:S02]  /*16070*/  PRMT R15, R183, 0x654, R15 ;  /* 0x00000654b70f7816 */ /* 0x000fe4000000000f */
[----:B------:R-:W-:Y:S01]  /*16080*/  F2FP.F16.F32.PACK_AB R150, R8, R150 ;  /* 0x000000960896723e */ /* 0x000fe200000000ff */
[----:B------:R-:W-:Y:S01]  /*16090*/  IMAD.MOV.U32 R8, RZ, RZ, R174 ;  /* 0x000000ffff087224 */ /* 0x000fe200078e00ae */
[----:B------:R0:W-:Y:S01]  /*160a0*/  SYNCS.ARRIVE.TRANS64.RED.A1T0 RZ, [R15+URZ], RZ ;  /* 0x000000ff0fff79a7 */ /* 0x0001e2000810043f */
        /* <DEDUP_REMOVED lines=24> */
[----:B0-----:R-:W-:Y:S06]  /*16230*/  @P1 BRA `(.L_x_639) ;  /* 0xffffffd800441947 */ /* 0x001fec000383ffff */
.L_x_626:
[----:B------:R-:W-:Y:S05]  /*16240*/  BSYNC B0 ;  /* 0x0000000000007941 */ /* 0x000fea0003800000 */
.L_x_625:
        /* <DEDUP_REMOVED lines=67> */
.L_x_640:
[----:B------:R-:W-:Y:S02]  /*16680*/  LEA R7, R174, R2, 0x3 ;  /* 0x00000002ae077211 */ /* 0x000fe400078e18ff */
[----:B------:R-:W-:-:S04]  /*16690*/  SHF.L.U32 R4, R181, 0x1f, RZ ;  /* 0x0000001fb5047819 */ /* 0x000fc800000006ff */
[----:B------:R0:W1:Y:S01]  /*166a0*/  SYNCS.PHASECHK.TRANS64.TRYWAIT P1, [R7+URZ+0x2a850], R4 ;  /* 0x02a85004070075a7 */ /* 0x000062000802017f */
[----:B------:R-:W-:Y:S05]  /*166b0*/  @!P0 BRA `(.L_x_641) ;  /* 0x0000000000048947 */ /* 0x000fea0003800000 */
[----:B------:R-:W-:Y:S01]  /*166c0*/  BPT.TRAP 0x1 ;  /* 0x000000040000795c */ /* 0x000fe20000300000 */
.L_x_641:
[----:B------:R-:W-:Y:S01]  /*166d0*/  VIADD R2, R2, 0x400 ;  /* 0x0000040002027836 */ /* 0x000fe20000000000 */
[----:B------:R-:W-:Y:S04]  /*166e0*/  BSSY B0, `(.L_x_642) ;  /* 0x0000008000007945 */ /* 0x000fe80003800000 */
[----:B------:R-:W-:-:S04]  /*166f0*/  SHF.R.U32.HI R2, RZ, 0x4, R2 ;  /* 0x00000004ff027819 */ /* 0x000fc80000011602 */
[----:B------:R-:W-:-:S04]  /*16700*/  LOP3.LUT R2, R2, 0x3fff, RZ, 0xc0, !PT ;  /* 0x00003fff02027812 */ /* 0x000fc800078ec0ff */
[----:B------:R-:W-:-:S05]  /*16710*/  LOP3.LUT R5, R2, 0x3000000, RZ, 0xfc, !PT ;  /* 0x0300000002057812 */ /* 0x000fca00078efcff */
[----:B------:R-:W-:Y:S01]  /*16720*/  IMAD R2, R174, 0x600, R5 ;  /* 0x00000600ae027824 */ /* 0x000fe200078e0205 */
[----:B-1----:R-:W-:Y:S06]  /*16730*/  @P1 BRA `(.L_x_643) ;  /* 0x0000000000081947 */ /* 0x002fec0003800000 */
[----:B------:R-:W1:Y:S02]  /*16740*/  SYNCS.PHASECHK.TRANS64.TRYWAIT P1, [R7+URZ+0x2a850], R4 ;  /* 0x02a85004070075a7 */ /* 0x000e64000802017f */
[----:B-1----:R-:W-:Y:S05]  /*16750*/  @!P1 BRA `(.L_x_644) ;  /* 0x000000b4007c9947 */ /* 0x002fea0003800000 */
.L_x_643:
[----:B------:R-:W-:Y:S05]  /*16760*/  BSYNC B0 ;  /* 0x0000000000007941 */ /* 0x000fea0003800000 */
.L_x_642:
[----:B01----:R-:W-:Y:S01]  /*16770*/  IMAD.MOV.U32 R4, RZ, RZ, R2 ;  /* 0x000000ffff047224 */ /* 0x003fe200078e0002 */
[----:B------:R-:W-:Y:S01]  /*16780*/  MOV R5, 0x40000040 ;  /* 0x4000004000057802 */ /* 0x000fe20000000f00 */
[----:B------:R-:W-:-:S03]  /*16790*/  WARPGROUP.ARRIVE ;  /* 0x00000000000079c5 */ /* 0x000fc60000000000 */
[----:B------:R-:W-:Y:S01]  /*167a0*/  R2UR UR6, R4 ;  /* 0x00000000040672ca */ /* 0x000fe200000e0000 */
[----:B------:R-:W-:Y:S01]  /*167b0*/  VIADD R4, R2, 0x80 ;  /* 0x0000008002047836 */ /* 0x000fe20000000000 */
[----:B------:R-:W-:Y:S01]  /*167c0*/  R2UR UR7, R5 ;  /* 0x00000000050772ca */ /* 0x000fe200000e0000 */
[----:B------:R-:W-:-:S12]  /*167d0*/  IMAD.MOV.U32 R5, RZ, RZ, 0x40000040 ;  /* 0x40000040ff057424 */ /* 0x000fd800078e00ff */
[----:B------:R-:W-:Y:S01]  /*167e0*/  HGMMA.64x128x16.F32 R24, R156, gdesc[UR4].tnspB, R24, gsb0 ;  /* 0x41e000049c187df0 */ /* 0x000fe20008000818 */
[----:B------:R-:W-:Y:S02]  /*167f0*/  R2UR UR6, R4 ;  /* 0x00000000040672ca */ /* 0x000fe400000e0000 */
[----:B------:R-:W-:Y:S01]  /*16800*/  R2UR UR7, R5 ;  /* 0x00000000050772ca */ /* 0x000fe200000e0000 */
[----:B------:R-:W-:Y:S01]  /*16810*/  IMAD.MOV.U32 R5, RZ, RZ, 0x40000040 ;  /* 0x40000040ff057424 */ /* 0x000fe200078e00ff */
[----:B------:R-:W-:Y:S01]  /*16820*/  IADD3 R4, R2, 0x100, RZ ;  /* 0x0000010002047810 */ /* 0x000fe20007ffe0ff */
[----:B------:R-:W-:Y:S02]  /*16830*/  WARPGROUP.DEPBAR.LE gsb0, 0x0 ;  /* 0x00008000000079c5 */ /* 0x000fe40000010000 */
[----:B------:R-:W-:-:S08]  /*16840*/  WARPGROUP.ARRIVE ;  /* 0x00000000000079c5 */ /* 0x000fd00000000000 */
        /* <DEDUP_REMOVED lines=18> */
[----:B------:R-:W-:Y:S02]  /*16970*/  IADD3 R4, R2, 0x280, RZ ;  /* 0x0000028002047810 */ /* 0x000fe40007ffe0ff */
[----:B------:R-:W0:Y:S01]  /*16980*/  SHFL.BFLY PT, R2, R3, 0x2, 0x1f ;  /* 0x0c401f0003027f89 */ /* 0x000e2200000e0000 */
[----:B------:R-:W-:Y:S02]  /*16990*/  WARPGROUP.DEPBAR.LE gsb0, 0x0 ;  /* 0x00008000000079c5 */ /* 0x000fe40000010000 */
[----:B------:R-:W-:-:S06]  /*169a0*/  WARPGROUP.ARRIVE ;  /* 0x00000000000079c5 */ /* 0x000fcc0000000000 */
[----:B------:R-:W-:Y:S01]  /*169b0*/  HGMMA.64x128x16.F32 R24, R148, gdesc[UR4].tnspB, R24, gsb0 ;  /* 0x41e0000494187df0 */ /* 0x000fe20008000818 */
[----:B------:R-:W-:Y:S01]  /*169c0*/  R2UR UR6, R4 ;  /* 0x00000000040672ca */ /* 0x000fe200000e0000 */
[----:B0-----:R-:W-:Y:S01]  /*169d0*/  FADD.FTZ R4, R2, R3 ;  /* 0x0000000302047221 */ /* 0x001fe20000010000 */
[----:B------:R-:W-:Y:S01]  /*169e0*/  R2UR UR7, R5 ;  /* 0x00000000050772ca */ /* 0x000fe200000e0000 */
[----:B------:R-:W-:Y:S01]  /*169f0*/  IMAD.MOV.U32 R3, RZ, RZ, -0x800000 ;  /* 0xff800000ff037424 */ /* 0x000fe200078e00ff */
[----:B------:R-:W0:Y:S01]  /*16a00*/  SHFL.BFLY PT, R5, R0, 0x2, 0x1f ;  /* 0x0c401f0000057f89 */ /* 0x000e2200000e0000 */
[----:B------:R-:W-:Y:S01]  /*16a10*/  MOV R2, RZ ;  /* 0x000000ff00027202 */ /* 0x000fe20000000f00 */
[----:B0-----:R-:W-:Y:S01]  /*16a20*/  FADD.FTZ R8, R5, R0 ;  /* 0x0000000005087221 */ /* 0x001fe20000010000 */
        /* <DEDUP_REMOVED lines=20> */
[----:B------:R-:W-:Y:S03]  /*16b70*/  HGMMA.64x128x16.F32 R24, R152, gdesc[UR4].tnspB, R24, gsb0 ;  /* 0x41e0000498187df0 */ /* 0x000fe60008000818 */
[----:B------:R-:W-:Y:S02]  /*16b80*/  WARPGROUP.DEPBAR.LE gsb0, 0x0 ;  /* 0x00008000000079c5 */ /* 0x000fe40000010000 */
[----:B--23--:R-:W-:Y:S05]  /*16b90*/  @!P0 BRA `(.L_x_645) ;  /* 0x0000000000048947 */ /* 0x00cfea0003800000 */
[----:B------:R-:W-:Y:S01]  /*16ba0*/  BPT.TRAP 0x1 ;  /* 0x000000040000795c */ /* 0x000fe20000300000 */
.L_x_645:
[----:B------:R-:W-:Y:S01]  /*16bb0*/  IADD3 R4, R7, 0x2a860, RZ ;  /* 0x0002a86007047810 */ /* 0x000fe20007ffe0ff */
[----:B------:R-:W-:Y:S02]  /*16bc0*/  VIADD R174, R174, 0x1 ;  /* 0x00000001aeae7836 */ /* 0x000fe40000000000 */
[-C--:B------:R-:W-:Y:S01]  /*16bd0*/  FMUL.FTZ R20, R24, R5.reuse ;  /* 0x0000000518147220 */ /* 0x080fe20000410000 */
[-C--:B------:R-:W-:Y:S01]  /*16be0*/  FMUL.FTZ R21, R25, R5.reuse ;  /* 0x0000000519157220 */ /* 0x080fe20000410000 */
[----:B------:R-:W-:Y:S01]  /*16bf0*/  PRMT R4, R183, 0x654, R4 ;  /* 0x00000654b7047816 */ /* 0x000fe20000000004 */
[-C--:B------:R-:W-:Y:S01]  /*16c00*/  FMUL.FTZ R88, R28, R5.reuse ;  /* 0x000000051c587220 */ /* 0x080fe20000410000 */
[----:B------:R-:W-:Y:S01]  /*16c10*/  ISETP.NE.AND P1, PT, R174, 0x2, PT ;  /* 0x00000002ae00780c */ /* 0x000fe20003f25270 */
[-C--:B------:R-:W-:Y:S01]  /*16c20*/  FMUL.FTZ R89, R29, R5.reuse ;  /* 0x000000051d597220 */ /* 0x080fe20000410000 */
[----:B------:R1:W-:Y:S01]  /*16c30*/  SYNCS.ARRIVE.TRANS64.RED.A1T0 RZ, [R4+URZ], RZ ;  /* 0x000000ff04ff79a7 */ /* 0x0003e2000810043f */
[-C--:B------:R-:W-:Y:S01]  /*16c40*/  FMUL.FTZ R90, R32, R5.reuse ;  /* 0x00000005205a7220 */ /* 0x080fe20000410000 */
[-C--:B------:R-:W-:Y:S01]  /*16c50*/  FMUL.FTZ R91, R33, R5.reuse ;  /* 0x00000005215b7220 */ /* 0x080fe20000410000 */
[-C--:B------:R-:W-:Y:S01]  /*16c60*/  FMUL.FTZ R36, R36, R5.reuse ;  /* 0x0000000524247220 */ /* 0x080fe20000410000 */
[-C--:B------:R-:W-:Y:S01]  /*16c70*/  FMUL.FTZ R37, R37, R5.reuse ;  /* 0x0000000525257220 */ /* 0x080fe20000410000 */
[-C--:B------:R-:W-:Y:S01]  /*16c80*/  FMUL.FTZ R40, R40, R5.reuse ;  /* 0x0000000528287220 */ /* 0x080fe20000410000 */
[-C--:B------:R-:W-:Y:S01]  /*16c90*/  FMUL.FTZ R41, R41, R5.reuse ;  /* 0x0000000529297220 */ /* 0x080fe20000410000 */
[-C--:B------:R-:W-:Y:S01]  /*16ca0*/  FMUL.FTZ R44, R44, R5.reuse ;  /* 0x000000052c2c7220 */ /* 0x080fe20000410000 */
[----:B-1----:R-:W-:Y:S01]  /*16cb0*/  SEL R4, RZ, 0x1, P1 ;  /* 0x00000001ff047807 */ /* 0x002fe20000800000 */
        /* <DEDUP_REMOVED lines=22> */
[-C--:B0-----:R-:W-:Y:S01]  /*16e20*/  FMUL.FTZ R94, R26, R2.reuse ;  /* 0x000000021a5e7220 */ /* 0x081fe20000410000 */
        /* <DEDUP_REMOVED lines=31> */
[----:B------:R-:W-:Y:S01]  /*17020*/  LOP3.LUT R181, R181, R4, RZ, 0x3c, !PT ;  /* 0x00000004b5b57212 */ /* 0x000fe200078e3cff */
[----:B------:R-:W-:Y:S01]  /*17030*/  VIADD R191, R191, 0x1 ;  /* 0x00000001bfbf7836 */ /* 0x000fe20000000000 */
[----:B------:R-:W-:-:S07]  /*17040*/  SEL R174, R174, RZ, P1 ;  /* 0x000000ffaeae7207 */ /* 0x000fce0000800000 */
.L_x_567:
[----:B------:R-:W1:Y:S08]  /*17050*/  S2UR UR4, SR_CgaCtaId ;  /* 0x00000000000479c3 */ /* 0x000e700000008800 */
[----:B------:R-:W-:Y:S01]  /*17060*/  BAR.SYNC.DEFER_BLOCKING 0x5, 0x180 ;  /* 0x0146000000007b1d */ /* 0x000fe20000010000 */
[----:B------:R-:W-:-:S05]  /*17070*/  MOV R2, 0x400 ;  /* 0x0000040000027802 */ /* 0x000fca0000000f00 */
[----:B------:R-:W-:Y:S01]  /*17080*/  BSSY B0, `(.L_x_646) ;  /* 0x00002db000007945 */ /* 0x000fe20003800000 */
[----:B-1----:R-:W-:-:S04]  /*17090*/  MOV R183, UR4 ;  /* 0x0000000400b77c02 */ /* 0x002fc80008000f00 */
[----:B------:R-:W-:-:S05]  /*170a0*/  LEA R2, R183, R2, 0x18 ;  /* 0x00000002b7027211 */ /* 0x000fca00078ec0ff */
[----:B------:R1:W2:Y:S01]  /*170b0*/  LDS.128 R144, [R2+0x2a8d0] ;  /* 0x02a8d00002907984 */ /* 0x0002a20000000c00 */
[----:B------:R-:W-:Y:S06]  /*170c0*/  BAR.ARV 0x4, 0x180 ;  /* 0x0106000000007b1d */ /* 0x000fec0000002000 */
[----:B------:R-:W-:Y:S05]  /*170d0*/  @P0 BRA `(.L_x_647) ;  /* 0x00000020006c0947 */ /* 0x000fea0003800000 */
[----:B------:R-:W4:Y:S01]  /*170e0*/  LDL R4, [R1+0x70] ;  /* 0x0000700001047983 */ /* 0x000f220000100800 */
[----:B------:R-:W0:Y:S01]  /*170f0*/  S2R R5, SR_SWINHI ;  /* 0x0000000000057919 */ /* 0x000e220000002f00 */
[----:B------:R-:W-:Y:S01]  /*17100*/  F2FP.F16.F32.PACK_AB R32, R93, R92 ;  /* 0x0000005c5d20723e */ /* 0x000fe200000000ff */
[----:B------:R-:W-:Y:S01]  /*17110*/  ULDC.64 UR6, c[0x0][0xc00] ;  /* 0x0003000000067ab9 */ /* 0x000fe20000000a00 */
[----:B------:R-:W-:Y:S01]  /*17120*/  ULDC.64 UR4, c[0x0][0xc08] ;  /* 0x0003020000047ab9 */ /* 0x000fe20000000a00 */
[----:B------:R-:W2:Y:S01]  /*17130*/  LDL R104, [R1+0x6c] ;  /* 0x00006c0001687983 */ /* 0x000ea20000100800 */
[----:B------:R-:W-:Y:S02]  /*17140*/  MOV R72, R2 ;  /* 0x0000000200487202 */ /* 0x000fe40000000f00 */
[----:B0-----:R-:W-:Y:S01]  /*17150*/  MOV R73, R5 ;  /* 0x0000000500497202 */ /* 0x001fe20000000f00 */
[----:B------:R-:W-:Y:S02]  /*17160*/  BAR.SYNC.DEFER_BLOCKING 0x1, 0x100 ;  /* 0x0044000000007b1d */ /* 0x000fe40000010000 */
[----:B----4-:R-:W-:-:S03]  /*17170*/  IMAD.WIDE R8, R4, 0x2, R72 ;  /* 0x0000000204087825 */ /* 0x010fc600078e0248 */
[C---:B------:R-:W-:Y:S02]  /*17180*/  LOP3.LUT R11, R8.reuse, 0x380, RZ, 0xc0, !PT ;  /* 0x00000380080b7812 */ /* 0x040fe400078ec0ff */
[C---:B------:R-:W-:Y:S02]  /*17190*/  IADD3 R35, P4, R8.reuse, 0x60, RZ ;  /* 0x0000006008237810 */ /* 0x040fe40007f9e0ff */
[----:B------:R-:W-:Y:S02]  /*171a0*/  SHF.R.U64 R11, R11, 0x3, RZ ;  /* 0x000000030b0b7819 */ /* 0x000fe400000012ff */
[C---:B------:R-:W-:Y:S02]  /*171b0*/  IADD3 R14, P3, R8.reuse, 0x4000, RZ ;  /* 0x00004000080e7810 */ /* 0x040fe40007f7e0ff */
[C---:B---3--:R-:W-:Y:S02]  /*171c0*/  IADD3 R31, P6, R8.reuse, 0x20, RZ ;  /* 0x00000020081f7810 */ /* 0x048fe40007fde0ff */
[----:B------:R-:W-:-:S02]  /*171d0*/  IADD3 R33, P5, R8, 0x40, RZ ;  /* 0x0000004008217810 */ /* 0x000fc40007fbe0ff */
[C---:B------:R-:W-:Y:S02]  /*171e0*/  IADD3 R101, P2, R8.reuse, 0x4020, RZ ;  /* 0x0000402008657810 */ /* 0x040fe40007f5e0ff */
[C---:B------:R-:W-:Y:S02]  /*171f0*/  IADD3 R103, P1, R8.reuse, 0x4040, RZ ;  /* 0x0000404008677810 */ /* 0x040fe40007f3e0ff */
[----:B------:R-:W-:Y:S02]  /*17200*/  IADD3 R105, P0, R8, 0x4060, RZ ;  /* 0x0000406008697810 */ /* 0x000fe40007f1e0ff */
[----:B------:R-:W-:Y:S02]  /*17210*/  LOP3.LUT R8, R11, R8, RZ, 0x3c, !PT ;  /* 0x000000080b087212 */ /* 0x000fe400078e3cff */
[----:B------:R-:W-:Y:S02]  /*17220*/  LOP3.LUT R10, R35, 0x380, RZ, 0xc0, !PT ;  /* 0x00000380230a7812 */ /* 0x000fe400078ec0ff */
[----:B------:R-:W-:-:S02]  /*17230*/  LOP3.LUT R11, R14, 0x380, RZ, 0xc0, !PT ;  /* 0x000003800e0b7812 */ /* 0x000fc400078ec0ff */
[----:B------:R-:W-:Y:S02]  /*17240*/  LOP3.LUT R4, R31, 0x380, RZ, 0xc0, !PT ;  /* 0x000003801f047812 */ /* 0x000fe400078ec0ff */
[----:B------:R-:W-:Y:S02]  /*17250*/  LOP3.LUT R6, R33, 0x380, RZ, 0xc0, !PT ;  /* 0x0000038021067812 */ /* 0x000fe400078ec0ff */
[----:B------:R-:W-:Y:S02]  /*17260*/  SHF.R.U64 R10, R10, 0x3, RZ ;  /* 0x000000030a0a7819 */ /* 0x000fe400000012ff */
[----:B------:R-:W-:Y:S02]  /*17270*/  SHF.R.U64 R11, R11, 0x3, RZ ;  /* 0x000000030b0b7819 */ /* 0x000fe400000012ff */
[----:B------:R-:W-:Y:S02]  /*17280*/  SHF.R.U64 R4, R4, 0x3, RZ ;  /* 0x0000000304047819 */ /* 0x000fe400000012ff */
[----:B------:R-:W-:Y:S01]  /*17290*/  SHF.R.U64 R6, R6, 0x3, RZ ;  /* 0x0000000306067819 */ /* 0x000fe200000012ff */
[--C-:B------:R-:W-:Y:S01]  /*172a0*/  IMAD.X R5, RZ, RZ, R9.reuse, P6 ;  /* 0x000000ffff057224 */ /* 0x100fe200030e0609 */
[----:B------:R-:W-:Y:S01]  /*172b0*/  LOP3.LUT R24, R101, 0x380, RZ, 0xc0, !PT ;  /* 0x0000038065187812 */ /* 0x000fe200078ec0ff */
[--C-:B------:R-:W-:Y:S01]  /*172c0*/  IMAD.X R7, RZ, RZ, R9.reuse, P5 ;  /* 0x000000ffff077224 */ /* 0x100fe200028e0609 */
[----:B------:R-:W-:Y:S01]  /*172d0*/  LOP3.LUT R26, R103, 0x380, RZ, 0xc0, !PT ;  /* 0x00000380671a7812 */ /* 0x000fe200078ec0ff */
[--C-:B------:R-:W-:Y:S01]  /*172e0*/  IMAD.X R15, RZ, RZ, R9.reuse, P3 ;  /* 0x000000ffff0f7224 */ /* 0x100fe200018e0609 */
[-C--:B------:R-:W-:Y:S01]  /*172f0*/  IADD3.X R13, RZ, R9.reuse, RZ, P4, !PT ;  /* 0x00000009ff0d7210 */ /* 0x080fe200027fe4ff */
[--C-:B------:R-:W-:Y:S01]  /*17300*/  IMAD.X R25, RZ, RZ, R9.reuse, P2 ;  /* 0x000000ffff197224 */ /* 0x100fe200010e0609 */
[----:B------:R-:W-:Y:S01]  /*17310*/  IADD3.X R27, RZ, R9, RZ, P1, !PT ;  /* 0x00000009ff1b7210 */ /* 0x000fe20000ffe4ff */
[----:B------:R-:W-:Y:S01]  /*17320*/  IMAD.X R29, RZ, RZ, R9, P0 ;  /* 0x000000ffff1d7224 */ /* 0x000fe200000e0609 */
[----:B------:R-:W-:-:S02]  /*17330*/  LOP3.LUT R12, R10, R35, RZ, 0x3c, !PT ;  /* 0x000000230a0c7212 */ /* 0x000fc400078e3cff */
[----:B------:R-:W-:Y:S02]  /*17340*/  LOP3.LUT R14, R11, R14, RZ, 0x3c, !PT ;  /* 0x0000000e0b0e7212 */ /* 0x000fe400078e3cff */
[----:B------:R-:W-:Y:S02]  /*17350*/  MOV R30, R8 ;  /* 0x00000008001e7202 */ /* 0x000fe40000000f00 */
[----:B------:R-:W-:Y:S02]  /*17360*/  LOP3.LUT R28, R105, 0x380, RZ, 0xc0, !PT ;  /* 0x00000380691c7812 */ /* 0x000fe400078ec0ff */
[----:B------:R-:W-:Y:S02]  /*17370*/  LOP3.LUT R4, R4, R31, RZ, 0x3c, !PT ;  /* 0x0000001f04047212 */ /* 0x000fe400078e3cff */
[----:B------:R-:W-:Y:S02]  /*17380*/  LOP3.LUT R6, R6, R33, RZ, 0x3c, !PT ;  /* 0x0000002106067212 */ /* 0x000fe400078e3cff */
[----:B------:R-:W-:-:S02]  /*17390*/  F2FP.F16.F32.PACK_AB R8, R21, R20 ;  /* 0x000000141508723e */ /* 0x000fc400000000ff */
[----:B------:R-:W-:Y:S02]  /*173a0*/  F2FP.F16.F32.PACK_AB R9, R95, R94 ;  /* 0x0000005e5f09723e */ /* 0x000fe400000000ff */
[----:B------:R-:W-:Y:S02]  /*173b0*/  F2FP.F16.F32.PACK_AB R10, R89, R88 ;  /* 0x00000058590a723e */ /* 0x000fe400000000ff */
[----:B------:R-:W-:Y:S02]  /*173c0*/  F2FP.F16.F32.PACK_AB R11, R97, R96 ;  /* 0x00000060610b723e */ /* 0x000fe400000000ff */
[----:B------:R-:W-:Y:S02]  /*173d0*/  SHF.R.U64 R24, R24, 0x3, RZ ;  /* 0x0000000318187819 */ /* 0x000fe400000012ff */
[----:B------:R-:W-:Y:S02]  /*173e0*/  SHF.R.U64 R26, R26, 0x3, RZ ;  /* 0x000000031a1a7819 */ /* 0x000fe400000012ff */
[----:B------:R-:W-:Y:S01]  /*173f0*/  SHF.R.U64 R28, R28, 0x3, RZ ;  /* 0x000000031c1c7819 */ /* 0x000fe200000012ff */
[----:B------:R0:W-:Y:S01]  /*17400*/  STSM.16.M88.4 [R30], R8 ;  /* 0x000000081e007844 */ /* 0x0001e20000000200 */
[----:B------:R-:W-:-:S02]  /*17410*/  MOV R33, R4 ;  /* 0x0000000400217202 */ /* 0x000fc40000000f00 */
[----:B------:R-:W-:Y:S02]  /*17420*/  MOV R34, R6 ;  /* 0x0000000600227202 */ /* 0x000fe40000000f00 */
[----:B------:R-:W-:Y:S02]  /*17430*/  F2FP.F16.F32.PACK_AB R4, R91, R90 ;  /* 0x0000005a5b04723e */ /* 0x000fe400000000ff */
[----:B------:R-:W-:Y:S02]  /*17440*/  F2FP.F16.F32.PACK_AB R5, R99, R98 ;  /* 0x000000626305723e */ /* 0x000fe400000000ff */
[----:B------:R-:W-:Y:S02]  /*17450*/  F2FP.F16.F32.PACK_AB R6, R37, R36 ;  /* 0x000000242506723e */ /* 0x000fe400000000ff */
[----:B------:R-:W-:Y:S02]  /*17460*/  F2FP.F16.F32.PACK_AB R7, R39, R38 ;  /* 0x000000262707723e */ /* 0x000fe400000000ff */
[----:B------:R-:W-:-:S02]  /*17470*/  LOP3.LUT R24, R24, R101, RZ, 0x3c, !PT ;  /* 0x0000006518187212 */ /* 0x000fc400078e3cff */
[----:B------:R-:W-:Y:S02]  /*17480*/  LOP3.LUT R26, R26, R103, RZ, 0x3c, !PT ;  /* 0x000000671a1a7212 */ /* 0x000fe400078e3cff */
[----:B------:R-:W-:Y:S02]  /*17490*/  MOV R35, R12 ;  /* 0x0000000c00237202 */ /* 0x000fe40000000f00 */
[----:B------:R-:W-:Y:S02]  /*174a0*/  MOV R100, R14 ;  /* 0x0000000e00647202 */ /* 0x000fe40000000f00 */
[----:B0-----:R-:W-:Y:S02]  /*174b0*/  F2FP.F16.F32.PACK_AB R8, R41, R40 ;  /* 0x000000282908723e */ /* 0x001fe400000000ff */
[----:B------:R-:W-:Y:S02]  /*174c0*/  F2FP.F16.F32.PACK_AB R9, R43, R42 ;  /* 0x0000002a2b09723e */ /* 0x000fe400000000ff */
[----:B------:R-:W-:-:S02]  /*174d0*/  F2FP.F16.F32.PACK_AB R10, R45, R44 ;  /* 0x0000002c2d0a723e */ /* 0x000fc400000000ff */
[----:B------:R-:W-:Y:S02]  /*174e0*/  F2FP.F16.F32.PACK_AB R11, R47, R46 ;  /* 0x0000002e2f0b723e */ /* 0x000fe400000000ff */
[----:B------:R-:W-:Y:S02]  /*174f0*/  LOP3.LUT R28, R28, R105, RZ, 0x3c, !PT ;  /* 0x000000691c1c7212 */ /* 0x000fe400078e3cff */
[----:B------:R-:W-:Y:S02]  /*17500*/  F2FP.F16.F32.PACK_AB R12, R49, R48 ;  /* 0x00000030310c723e */ /* 0x000fe400000000ff */
[----:B------:R-:W-:Y:S02]  /*17510*/  F2FP.F16.F32.PACK_AB R13, R51, R50 ;  /* 0x00000032330d723e */ /* 0x000fe400000000ff */
[----:B------:R-:W-:Y:S02]  /*17520*/  F2FP.F16.F32.PACK_AB R14, R53, R52 ;  /* 0x00000034350e723e */ /* 0x000fe400000000ff */
[----:B------:R-:W-:Y:S01]  /*17530*/  F2FP.F16.F32.PACK_AB R15, R55, R54 ;  /* 0x00000036370f723e */ /* 0x000fe200000000ff */
[----:B------:R0:W-:Y:S01]  /*17540*/  STSM.16.M88.4 [R33], R4 ;  /* 0x0000000421007844 */ /* 0x0001e20000000200 */
[----:B------:R-:W-:-:S02]  /*17550*/  MOV R101, R24 ;  /* 0x0000001800657202 */ /* 0x000fc40000000f00 */
[----:B------:R-:W-:Y:S01]  /*17560*/  MOV R103, R26 ;  /* 0x0000001a00677202 */ /* 0x000fe20000000f00 */
[----:B------:R-:W-:Y:S01]  /*17570*/  STSM.16.M88.4 [R34], R8 ;  /* 0x0000000822007844 */ /* 0x000fe20000000200 */
[----:B------:R-:W-:Y:S02]  /*17580*/  F2FP.F16.F32.PACK_AB R24, R57, R56 ;  /* 0x000000383918723e */ /* 0x000fe400000000ff */
[----:B------:R-:W-:Y:S01]  /*17590*/  F2FP.F16.F32.PACK_AB R25, R59, R58 ;  /* 0x0000003a3b19723e */ /* 0x000fe200000000ff */
[----:B------:R3:W-:Y:S01]  /*175a0*/  STSM.16.M88.4 [R35], R12 ;  /* 0x0000000c23007844 */ /* 0x0007e20000000200 */
[----:B------:R-:W-:Y:S02]  /*175b0*/  F2FP.F16.F32.PACK_AB R26, R61, R60 ;  /* 0x0000003c3d1a723e */ /* 0x000fe400000000ff */
[----:B------:R-:W-:Y:S02]  /*175c0*/  F2FP.F16.F32.PACK_AB R27, R63, R62 ;  /* 0x0000003e3f1b723e */ /* 0x000fe400000000ff */
[----:B------:R-:W-:-:S02]  /*175d0*/  MOV R102, R28 ;  /* 0x0000001c00667202 */ /* 0x000fc40000000f00 */
[----:B------:R-:W-:Y:S02]  /*175e0*/  F2FP.F16.F32.PACK_AB R28, R65, R64 ;  /* 0x00000040411c723e */ /* 0x000fe400000000ff */
[----:B------:R-:W-:Y:S02]  /*175f0*/  F2FP.F16.F32.PACK_AB R29, R67, R66 ;  /* 0x00000042431d723e */ /* 0x000fe400000000ff */
[----:B------:R-:W-:Y:S02]  /*17600*/  F2FP.F16.F32.PACK_AB R30, R69, R68 ;  /* 0x00000044451e723e */ /* 0x000fe400000000ff */
[----:B------:R-:W-:Y:S02]  /*17610*/  F2FP.F16.F32.PACK_AB R31, R71, R70 ;  /* 0x00000046471f723e */ /* 0x000fe400000000ff */
[----:B0-----:R-:W-:Y:S01]  /*17620*/  F2FP.F16.F32.PACK_AB R33, R75, R74 ;  /* 0x0000004a4b21723e */ /* 0x001fe200000000ff */
[----:B---3--:R-:W0:Y:S01]  /*17630*/  LDC.64 R14, c[0x0][0xba8] ;  /* 0x0002ea00ff0e7b82 */ /* 0x008e220000000a00 */
[----:B------:R-:W-:-:S02]  /*17640*/  F2FP.F16.F32.PACK_AB R34, R77, R76 ;  /* 0x0000004c4d22723e */ /* 0x000fc400000000ff */
[----:B------:R-:W-:Y:S02]  /*17650*/  F2FP.F16.F32.PACK_AB R35, R79, R78 ;  /* 0x0000004e4f23723e */ /* 0x000fe400000000ff */
[----:B------:R-:W-:Y:S02]  /*17660*/  F2FP.F16.F32.PACK_AB R4, R81, R80 ;  /* 0x000000505104723e */ /* 0x000fe400000000ff */
[----:B------:R-:W-:Y:S02]  /*17670*/  F2FP.F16.F32.PACK_AB R5, R83, R82 ;  /* 0x000000525305723e */ /* 0x000fe400000000ff */
[----:B------:R-:W-:Y:S02]  /*17680*/  F2FP.F16.F32.PACK_AB R6, R85, R84 ;  /* 0x000000545506723e */ /* 0x000fe400000000ff */
[----:B------:R-:W-:Y:S01]  /*17690*/  F2FP.F16.F32.PACK_AB R7, R87, R86 ;  /* 0x000000565707723e */ /* 0x000fe200000000ff */
[----:B------:R3:W-:Y:S04]  /*176a0*/  STSM.16.M88.4 [R100], R24 ;  /* 0x0000001864007844 */ /* 0x0007e80000000200 */
[----:B------:R-:W-:Y:S04]  /*176b0*/  STSM.16.M88.4 [R101], R28 ;  /* 0x0000001c65007844 */ /* 0x000fe80000000200 */
[----:B------:R-:W-:Y:S04]  /*176c0*/  STSM.16.M88.4 [R103], R32 ;  /* 0x0000002067007844 */ /* 0x000fe80000000200 */
[----:B------:R4:W-:Y:S01]  /*176d0*/  STSM.16.M88.4 [R102], R4 ;  /* 0x0000000466007844 */ /* 0x0009e20000000200 */
[----:B------:R-:W-:Y:S01]  /*176e0*/  BAR.SYNC.DEFER_BLOCKING 0x1, 0x100 ;  /* 0x0044000000007b1d */ /* 0x000fe20000010000 */
[----:B------:R-:W-:-:S04]  /*176f0*/  ISETP.NE.U32.AND P0, PT, RZ, UR6, PT ;  /* 0x00000006ff007c0c */ /* 0x000fc8000bf05070 */
[----:B------:R-:W-:Y:S02]  /*17700*/  ISETP.NE.AND.EX P0, PT, RZ, UR7, PT, P0 ;  /* 0x00000007ff007c0c */ /* 0x000fe4000bf05300 */
[----:B------:R-:W-:Y:S01]  /*17710*/  IADD3 R8, P1, R189, UR6, RZ ;  /* 0x00000006bd087c10 */ /* 0x000fe2000ff3e0ff */
[----:B---3--:R-:W-:-:S03]  /*17720*/  IMAD.MOV.U32 R100, RZ, RZ, RZ ;  /* 0x000000ffff647224 */ /* 0x008fc600078e00ff */
[----:B------:R-:W-:Y:S01]  /*17730*/  IADD3.X R9, R190, UR7, RZ, P1, !PT ;  /* 0x00000007be097c10 */ /* 0x000fe20008ffe4ff */
[----:B------:R-:W-:Y:S01]  /*17740*/  IMAD.MOV.U32 R24, RZ, RZ, 0x9b8 ;  /* 0x000009b8ff187424 */ /* 0x000fe200078e00ff */
[----:B----4-:R-:W3:Y:S05]  /*17750*/  LDC R102, c[0x0][0xbe8] ;  /* 0x0002fa00ff667b82 */ /* 0x010eea0000000800 */
[----:B------:R-:W4:Y:S01]  /*17760*/  @P0 LDG.E R100, desc[UR56][R8.64] ;  /* 0x0000003808640981 */ /* 0x000f22000c1e1900 */
[----:B------:R-:W-:-:S04]  /*17770*/  ISETP.NE.U32.AND P1, PT, RZ, UR4, PT ;  /* 0x00000004ff007c0c */ /* 0x000fc8000bf25070 */
[----:B------:R-:W-:-:S13]  /*17780*/  ISETP.NE.AND.EX P1, PT, RZ, UR5, PT, P1 ;  /* 0x00000005ff007c0c */ /* 0x000fda000bf25310 */
[----:B------:R-:W-:Y:S01]  /*17790*/  @P1 IADD3 R4, P2, R189, UR4, RZ ;  /* 0x00000004bd041c10 */ /* 0x000fe2000ff5e0ff */
[----:B------:R-:W-:-:S03]  /*177a0*/  ULDC UR4, c[0x0][0xa88] ;  /* 0x0002a20000047ab9 */ /* 0x000fc60000000800 */
[----:B------:R-:W-:Y:S02]  /*177b0*/  @P1 IADD3.X R5, R190, UR5, RZ, P2, !PT ;  /* 0x00000005be051c10 */ /* 0x000fe400097fe4ff */
[C---:B------:R-:W-:Y:S02]  /*177c0*/  ISETP.NE.AND P2, PT, R187.reuse, RZ, PT ;  /* 0x000000ffbb00720c */ /* 0x040fe40003f45270 */
[----:B------:R-:W-:Y:S01]  /*177d0*/  MOV R101, UR4 ;  /* 0x0000000400657c02 */ /* 0x000fe20008000f00 */
[----:B------:R-:W-:Y:S02]  /*177e0*/  ULDC UR4, c[0x0][0xad4] ;  /* 0x0002b50000047ab9 */ /* 0x000fe40000000800 */
[----:B------:R-:W-:Y:S02]  /*177f0*/  SEL R187, R187, UR4, P2 ;  /* 0x00000004bbbb7c07 */ /* 0x000fe40009000000 */
[----:B---3--:R-:W-:Y:S01]  /*17800*/  ISETP.NE.AND P4, PT, R102, 0x1, PT ;  /* 0x000000016600780c */ /* 0x008fe20003f85270 */
[----:B------:R3:W5:Y:S01]  /*17810*/  @P1 LDG.E R101, desc[UR56][R4.64] ;  /* 0x0000003804651981 */ /* 0x000762000c1e1900 */
[----:B------:R-:W-:-:S04]  /*17820*/  ISETP.GT.AND P3, PT, R187, 0x1, PT ;  /* 0x00000001bb00780c */ /* 0x000fc80003f64270 */
[----:B------:R-:W-:-:S04]  /*17830*/  SEL R24, R24, 0x978, P3 ;  /* 0x0000097818187807 */ /* 0x000fc80001800000 */
[----:B------:R-:W1:Y:S08]  /*17840*/  LDC.64 R6, c[0x0][R24+0x220] ;  /* 0x0000880018067b82 */ /* 0x000e700000000a00 */
[----:B------:R-:W2:Y:S08]  /*17850*/  LDC.64 R10, c[0x0][R24+0x218] ;  /* 0x00008600180a7b82 */ /* 0x000eb00000000a00 */
[----:B------:R-:W2:Y:S01]  /*17860*/  LDC.64 R12, c[0x0][R24+0x228] ;  /* 0x00008a00180c7b82 */ /* 0x000ea20000000a00 */
[----:B------:R-:W-:-:S07]  /*17870*/  ISETP.NE.U32.AND P2, PT, RZ, UR6, PT ;  /* 0x00000006ff007c0c */ /* 0x000fce000bf45070 */
[----:B---3--:R3:W3:Y:S01]  /*17880*/  LDC.64 R4, c[0x0][R24+0x210] ;  /* 0x0000840018047b82 */ /* 0x0086e20000000a00 */
[----:B------:R-:W-:-:S07]  /*17890*/  ISETP.NE.AND.EX P2, PT, RZ, UR7, PT, P2 ;  /* 0x00000007ff007c0c */ /* 0x000fce000bf45320 */
[----:B------:R-:W3:Y:S01]  /*178a0*/  @P4 LDC R26, c[0x0][0xbec] ;  /* 0x0002fb00ff1a4b82 */ /* 0x000ee20000000800 */
[----:B------:R-:W-:-:S07]  /*178b0*/  SEL R188, R188, RZ, !P2 ;  /* 0x000000ffbcbc7207 */ /* 0x000fce0005000000 */
[----:B------:R-:W3:Y:S01]  /*178c0*/  @P4 LDC R33, c[0x0][0xbf0] ;  /* 0x0002fc00ff214b82 */ /* 0x000ee20000000800 */
[----:B------:R-:W-:Y:S01]  /*178d0*/  SEL R25, R216, RZ, !P2 ;  /* 0x000000ffd8197207 */ /* 0x000fe20005000000 */
[----:B-1----:R-:W-:-:S06]  /*178e0*/  IMAD R7, R7, R188, RZ ;  /* 0x000000bc07077224 */ /* 0x002fcc00078e02ff */
[----:B0-----:R-:W0:Y:S01]  /*178f0*/  @!P3 LDC R14, c[0x0][0xb50] ;  /* 0x0002d400ff0ebb82 */ /* 0x001e220000000800 */
[C---:B------:R-:W-:Y:S02]  /*17900*/  IMAD R31, R6.reuse, R25, R7 ;  /* 0x00000019061f7224 */ /* 0x040fe400078e0207 */
[----:B------:R-:W-:-:S05]  /*17910*/  IMAD.WIDE.U32 R6, R6, R188, RZ ;  /* 0x000000bc06067225 */ /* 0x000fca00078e00ff */
[----:B------:R-:W1:Y:S01]  /*17920*/  @!P3 LDC R15, c[0x0][0xb54] ;  /* 0x0002d500ff0fbb82 */ /* 0x000e620000000800 */
[-C--:B--2---:R-:W-:Y:S02]  /*17930*/  IMAD R29, R11, R162.reuse, RZ ;  /* 0x000000a20b1d7224 */ /* 0x084fe400078e02ff */
[----:B------:R-:W-:-:S04]  /*17940*/  IMAD.WIDE.U32 R10, R10, R162, RZ ;  /* 0x000000a20a0a7225 */ /* 0x000fc800078e00ff */
[----:B------:R-:W-:Y:S01]  /*17950*/  IMAD R25, R192, 0x80, R104 ;  /* 0x00000080c0197824 */ /* 0x000fe200078e0268 */
[----:B------:R-:W-:Y:S02]  /*17960*/  SEL R27, R200, RZ, P3 ;  /* 0x000000ffc81b7207 */ /* 0x000fe40001800000 */
[----:B------:R-:W-:Y:S01]  /*17970*/  IADD3 R28, R11, R29, RZ ;  /* 0x0000001d0b1c7210 */ /* 0x000fe20007ffe0ff */
[----:B------:R-:W-:Y:S02]  /*17980*/  IMAD.IADD R11, R7, 0x1, R31 ;  /* 0x00000001070b7824 */ /* 0x000fe400078e021f */
[----:B------:R-:W-:Y:S02]  /*17990*/  IMAD.MOV.U32 R7, RZ, RZ, R25 ;  /* 0x000000ffff077224 */ /* 0x000fe400078e0019 */
[-C--:B------:R-:W-:Y:S02]  /*179a0*/  IMAD R29, R13, R27.reuse, RZ ;  /* 0x0000001b0d1d7224 */ /* 0x080fe400078e02ff */
[----:B------:R-:W-:-:S04]  /*179b0*/  IMAD.WIDE.U32 R12, R12, R27, RZ ;  /* 0x0000001b0c0c7225 */ /* 0x000fc800078e00ff */
[----:B------:R-:W-:Y:S01]  /*179c0*/  IMAD.IADD R29, R13, 0x1, R29 ;  /* 0x000000010d1d7824 */ /* 0x000fe200078e021d */
[--C-:B----4-:R-:W-:Y:S01]  /*179d0*/  IADD3 R10, P2, P5, R6, R10, R100.reuse ;  /* 0x0000000a060a7210 */ /* 0x110fe20007d5e064 */
[----:B---3--:R-:W-:Y:S01]  /*179e0*/  @P4 IMAD.HI.U32 R6, R25, R26, RZ ;  /* 0x0000001a19064227 */ /* 0x008fe200078e00ff */
[----:B------:R-:W-:-:S04]  /*179f0*/  SHF.R.S32.HI R103, RZ, 0x1f, R100 ;  /* 0x0000001fff677819 */ /* 0x000fc80000011464 */
[----:B------:R-:W-:-:S04]  /*17a00*/  @P4 SHF.R.U32.HI R7, RZ, R33, R6 ;  /* 0x00000021ff074219 */ /* 0x000fc80000011606 */
[----:B------:R-:W-:Y:S02]  /*17a10*/  IADD3 R24, -R7, RZ, RZ ;  /* 0x000000ff07187210 */ /* 0x000fe40007ffe1ff */
[----:B------:R-:W-:Y:S02]  /*17a20*/  IADD3.X R11, R11, R28, R103, P2, P5 ;  /* 0x0000001c0b0b7210 */ /* 0x000fe400017ea467 */
[----:B------:R-:W-:Y:S02]  /*17a30*/  IADD3 R12, P2, P5, R7, R10, R12 ;  /* 0x0000000a070c7210 */ /* 0x000fe40007d5e00c */
[----:B------:R-:W-:Y:S01]  /*17a40*/  SHF.R.S32.HI R6, RZ, 0x1f, R7 ;  /* 0x0000001fff067819 */ /* 0x000fe20000011407 */
[----:B------:R-:W-:-:S03]  /*17a50*/  IMAD R7, R102, R24, R25 ;  /* 0x0000001866077224 */ /* 0x000fc600078e0219 */
[----:B------:R-:W-:Y:S01]  /*17a60*/  IADD3.X R13, R6, R11, R29, P2, P5 ;  /* 0x0000000b060d7210 */ /* 0x000fe200017ea41d */
[-C--:B------:R-:W-:Y:S01]  /*17a70*/  IMAD R5, R5, R7.reuse, RZ ;  /* 0x0000000705057224 */ /* 0x080fe200078e02ff */
[----:B------:R-:W-:Y:S01]  /*17a80*/  SHF.R.S32.HI R11, RZ, 0x1f, R7 ;  /* 0x0000001fff0b7819 */ /* 0x000fe20000011407 */
[----:B------:R-:W-:-:S04]  /*17a90*/  IMAD.WIDE.U32 R12, R4, R7, R12 ;  /* 0x00000007040c7225 */ /* 0x000fc800078e000c */
[----:B------:R-:W-:Y:S01]  /*17aa0*/  IMAD R5, R4, R11, R5 ;  /* 0x0000000b04057224 */ /* 0x000fe200078e0205 */
[----:B0-----:R-:W-:-:S03]  /*17ab0*/  LEA R14, P2, R12, R14, 0x2 ;  /* 0x0000000e0c0e7211 */ /* 0x001fc600078410ff */
[----:B------:R-:W-:-:S05]  /*17ac0*/  IMAD.IADD R4, R13, 0x1, R5 ;  /* 0x000000010d047824 */ /* 0x000fca00078e0205 */
[----:B-1----:R-:W-:Y:S01]  /*17ad0*/  LEA.HI.X R15, R12, R15, R4, 0x2, P2 ;  /* 0x0000000f0c0f7211 */ /* 0x002fe200010f1404 */
[----:B------:R-:W-:Y:S06]  /*17ae0*/  @P1 BRA `(.L_x_648) ;  /* 0x0000000000101947 */ /* 0x000fec0003800000 */
[----:B------:R-:W-:Y:S05]  /*17af0*/  @!P0 BRA `(.L_x_648) ;  /* 0x00000000000c8947 */ /* 0x000fea0003800000 */
[----:B------:R-:W2:Y:S04]  /*17b00*/  LDG.E R4, desc[UR56][R8.64] ;  /* 0x0000003808047981 */ /* 0x000ea8000c1e1900 */
[----:B-----5:R-:W2:Y:S02]  /*17b10*/  LDG.E R101, desc[UR56][R8.64+0x4] ;  /* 0x0000043808657981 */ /* 0x020ea4000c1e1900 */
[----:B--2---:R-:W-:-:S07]  /*17b20*/  IADD3 R101, -R4, R101, RZ ;  /* 0x0000006504657210 */ /* 0x004fce0007ffe1ff */
.L_x_648:
[----:B------:R-:W2:Y:S01]  /*17b30*/  LDL R8, [R1+0x68] ;  /* 0x0000680001087983 */ /* 0x000ea20000100800 */
[----:B-----5:R-:W-:Y:S01]  /*17b40*/  IMAD R101, R101, R102, RZ ;  /* 0x0000006665657224 */ /* 0x020fe200078e02ff */
[----:B------:R-:W-:Y:S02]  /*17b50*/  LOP3.LUT P0, RZ, R220, 0x3, RZ, 0xc0, !PT ;  /* 0x00000003dcff7812 */ /* 0x000fe4000780c0ff */
[----:B------:R-:W-:Y:S04]  /*17b60*/  SHFL.IDX PT, R4, R14, RZ, 0x1c1f ;  /* 0x001c1fff0e047589 */ /* 0x000fe800000e0000 */
[----:B------:R-:W0:Y:S04]  /*17b70*/  SHFL.IDX PT, R5, R15, RZ, 0x1c1f ;  /* 0x001c1fff0f057589 */ /* 0x000e2800000e0000 */
[----:B------:R-:W-:Y:S04]  /*17b80*/  SHFL.IDX PT, R6, R14, 0x1, 0x1c1f ;  /* 0x003c1f000e067f89 */ /* 0x000fe800000e0000 */
[----:B------:R-:W1:Y:S01]  /*17b90*/  SHFL.IDX PT, R7, R15, 0x1, 0x1c1f ;  /* 0x003c1f000f077f89 */ /* 0x000e6200000e0000 */
[----:B--2---:R-:W-:-:S04]  /*17ba0*/  IMAD R8, R192, 0x80, R8 ;  /* 0x00000080c0087824 */ /* 0x004fc800078e0208 */
[C---:B------:R-:W-:Y:S01]  /*17bb0*/  VIADD R12, R8.reuse, 0x8 ;  /* 0x00000008080c7836 */ /* 0x040fe20000000000 */
[----:B------:R-:W-:-:S04]  /*17bc0*/  ISETP.GE.OR P1, PT, R8, R101, P0 ;  /* 0x000000650800720c */ /* 0x000fc80000726670 */
[----:B------:R-:W-:-:S09]  /*17bd0*/  ISETP.GE.OR P0, PT, R12, R101, P0 ;  /* 0x000000650c00720c */ /* 0x000fd20000706670 */
[----:B0-----:R0:W-:Y:S04]  /*17be0*/  @!P1 ST.E desc[UR56][R4.64], R3 ;  /* 0x0000000304009985 */ /* 0x0011e8000c101938 */
[----:B-1----:R0:W-:Y:S01]  /*17bf0*/  @!P0 ST.E desc[UR56][R6.64], R0 ;  /* 0x0000000006008985 */ /* 0x0021e2000c101938 */
[----:B------:R-:W-:Y:S05]  /*17c00*/  @P3 BRA `(.L_x_649) ;  /* 0x0000000800843947 */ /* 0x000fea0003800000 */
[----:B0-----:R-:W-:Y:S01]  /*17c10*/  LEA R3, R217, R184, 0x6 ;  /* 0x000000b8d9037211 */ /* 0x001fe200078e30ff */
[----:B------:R-:W0:Y:S01]  /*17c20*/  @P4 LDC R47, c[0x0][0xbec] ;  /* 0x0002fb00ff2f4b82 */ /* 0x000e220000000800 */
[----:B------:R-:W-:-:S03]  /*17c30*/  ULDC.64 UR4, c[0x0][0xaa0] ;  /* 0x0002a80000047ab9 */ /* 0x000fc60000000a00 */
[----:B------:R-:W-:-:S04]  /*17c40*/  IMAD.WIDE R72, R3, 0x2, R72 ;  /* 0x0000000203487825 */ /* 0x000fc800078e0248 */
[----:B------:R-:W1:Y:S01]  /*17c50*/  @P4 LDC R49, c[0x0][0xbf0] ;  /* 0x0002fc00ff314b82 */ /* 0x000e620000000800 */
[C---:B------:R-:W-:Y:S01]  /*17c60*/  IADD3 R9, P6, R72.reuse, 0x1000, RZ ;  /* 0x0000100048097810 */ /* 0x040fe20007fde0ff */
[----:B------:R-:W-:Y:S01]  /*17c70*/  IMAD R103, R103, UR4, RZ ;  /* 0x0000000467677c24 */ /* 0x000fe2000f8e02ff */
[----:B------:R-:W-:Y:S02]  /*17c80*/  IADD3 R13, P5, R72, 0x2000, RZ ;  /* 0x00002000480d7810 */ /* 0x000fe40007fbe0ff */
[----:B------:R-:W-:Y:S01]  /*17c90*/  LOP3.LUT R8, R9, 0x380, RZ, 0xc0, !PT ;  /* 0x0000038009087812 */ /* 0x000fe200078ec0ff */
[----:B------:R-:W-:Y:S01]  /*17ca0*/  IMAD R103, R100, UR5, R103 ;  /* 0x0000000564677c24 */ /* 0x000fe2000f8e0267 */
[----:B------:R-:W-:Y:S02]  /*17cb0*/  IADD3 R25, P3, R72, 0x3000, RZ ;  /* 0x0000300048197810 */ /* 0x000fe40007f7e0ff */
[----:B------:R-:W-:Y:S01]  /*17cc0*/  SHF.R.U64 R8, R8, 0x3, RZ ;  /* 0x0000000308087819 */ /* 0x000fe200000012ff */
[----:B------:R-:W-:Y:S01]  /*17cd0*/  IMAD.WIDE.U32 R20, R100, UR4, RZ ;  /* 0x0000000464147c25 */ /* 0x000fe2000f8e00ff */
[----:B------:R-:W-:Y:S01]  /*17ce0*/  ULDC.64 UR4, c[0x0][0xae8] ;  /* 0x0002ba0000047ab9 */ /* 0x000fe20000000a00 */
[----:B------:R-:W-:-:S02]  /*17cf0*/  IADD3 R29, P2, R72, 0x4000, RZ ;  /* 0x00004000481d7810 */ /* 0x000fc40007f5e0ff */
[----:B------:R-:W-:Y:S01]  /*17d00*/  LOP3.LUT R8, R8, R9, RZ, 0x3c, !PT ;  /* 0x0000000908087212 */ /* 0x000fe200078e3cff */
[----:B------:R-:W-:Y:S01]  /*17d10*/  IMAD.X R9, RZ, RZ, R73, P6 ;  /* 0x000000ffff097224 */ /* 0x000fe200030e0649 */
[C---:B------:R-:W-:Y:S01]  /*17d20*/  IADD3 R3, P6, R72.reuse, 0x7000, RZ ;  /* 0x0000700048037810 */ /* 0x040fe20007fde0ff */
[----:B------:R-:W-:Y:S01]  /*17d30*/  IMAD.IADD R21, R21, 0x1, R103 ;  /* 0x0000000115157824 */ /* 0x000fe200078e0267 */
[----:B------:R-:W-:Y:S02]  /*17d40*/  IADD3 R33, P1, R72, 0x5000, RZ ;  /* 0x0000500048217810 */ /* 0x000fe40007f3e0ff */
[----:B------:R-:W-:Y:S01]  /*17d50*/  LOP3.LUT R0, R3, 0x380, RZ, 0xc0, !PT ;  /* 0x0000038003007812 */ /* 0x000fe200078ec0ff */
[----:B------:R-:W-:Y:S01]  /*17d60*/  IMAD.WIDE.U32 R20, R162, UR4, R20 ;  /* 0x00000004a2147c25 */ /* 0x000fe2000f8e0014 */
[----:B------:R-:W-:Y:S01]  /*17d70*/  IADD3 R37, P0, R72, 0x6000, RZ ;  /* 0x0000600048257810 */ /* 0x000fe20007f1e0ff */
[----:B------:R-:W5:Y:S01]  /*17d80*/  LD.E.128 R8, desc[UR56][R8.64] ;  /* 0x0000003808087980 */ /* 0x000f62000c101d00 */
[----:B------:R-:W-:-:S02]  /*17d90*/  SHF.R.U64 R0, R0, 0x3, RZ ;  /* 0x0000000300007819 */ /* 0x000fc400000012ff */
[----:B------:R-:W-:Y:S01]  /*17da0*/  SHF.R.S32.HI R45, RZ, 0x1f, R188 ;  /* 0x0000001fff2d7819 */ /* 0x000fe200000114bc */
[----:B------:R-:W-:Y:S01]  /*17db0*/  IMAD.X R41, RZ, RZ, R73, P6 ;  /* 0x000000ffff297224 */ /* 0x000fe200030e0649 */
[----:B------:R-:W-:Y:S02]  /*17dc0*/  LOP3.LUT R40, R0, R3, RZ, 0x3c, !PT ;  /* 0x0000000300287212 */ /* 0x000fe400078e3cff */
[----:B------:R-:W-:Y:S01]  /*17dd0*/  LEA R3, R186, R217, 0x5 ;  /* 0x000000d9ba037211 */ /* 0x000fe200078e28ff */
[----:B------:R-:W-:Y:S01]  /*17de0*/  IMAD R21, R162, UR5, R21 ;  /* 0x00000005a2157c24 */ /* 0x000fe2000f8e0215 */
[----:B------:R-:W-:Y:S01]  /*17df0*/  LOP3.LUT R12, R13, 0x380, RZ, 0xc0, !PT ;  /* 0x000003800d0c7812 */ /* 0x000fe200078ec0ff */
[----:B------:R-:W-:Y:S01]  /*17e00*/  ULDC.64 UR4, c[0x0][0xaf0] ;  /* 0x0002bc0000047ab9 */ /* 0x000fe20000000a00 */
[----:B------:R-:W-:Y:S01]  /*17e10*/  LOP3.LUT R24, R25, 0x380, RZ, 0xc0, !PT ;  /* 0x0000038019187812 */ /* 0x000fe200078ec0ff */
[----:B------:R-:W-:Y:S01]  /*17e20*/  IMAD R44, R192, 0x80, R3 ;  /* 0x00000080c02c7824 */ /* 0x000fe200078e0203 */
[----:B------:R-:W-:-:S02]  /*17e30*/  LOP3.LUT R28, R29, 0x380, RZ, 0xc0, !PT ;  /* 0x000003801d1c7812 */ /* 0x000fc400078ec0ff */
[----:B------:R-:W-:Y:S01]  /*17e40*/  LOP3.LUT R32, R33, 0x380, RZ, 0xc0, !PT ;  /* 0x0000038021207812 */ /* 0x000fe200078ec0ff */
[----:B0-----:R-:W-:Y:S01]  /*17e50*/  @P4 IMAD.HI.U32 R0, R44, R47, RZ ;  /* 0x0000002f2c004227 */ /* 0x001fe200078e00ff */
[----:B------:R-:W-:Y:S01]  /*17e60*/  LOP3.LUT R36, R37, 0x380, RZ, 0xc0, !PT ;  /* 0x0000038025247812 */ /* 0x000fe200078ec0ff */
[----:B------:R-:W5:Y:S01]  /*17e70*/  LD.E.128 R40, desc[UR56][R40.64] ;  /* 0x0000003828287980 */ /* 0x000f62000c101d00 */
[----:B------:R-:W-:Y:S01]  /*17e80*/  LOP3.LUT R5, R72, 0x380, RZ, 0xc0, !PT ;  /* 0x0000038048057812 */ /* 0x000fe200078ec0ff */
[----:B------:R-:W-:Y:S01]  /*17e90*/  IMAD.MOV.U32 R3, RZ, RZ, R44 ;  /* 0x000000ffff037224 */ /* 0x000fe200078e002c */
[----:B------:R-:W-:Y:S01]  /*17ea0*/  SHF.R.U64 R12, R12, 0x3, RZ ;  /* 0x000000030c0c7819 */ /* 0x000fe200000012ff */
[----:B------:R-:W-:Y:S01]  /*17eb0*/  IMAD R45, R45, UR4, RZ ;  /* 0x000000042d2d7c24 */ /* 0x000fe2000f8e02ff */
[----:B------:R-:W-:Y:S02]  /*17ec0*/  SHF.R.U64 R24, R24, 0x3, RZ ;  /* 0x0000000318187819 */ /* 0x000fe400000012ff */
[----:B------:R-:W-:-:S02]  /*17ed0*/  SHF.R.U64 R28, R28, 0x3, RZ ;  /* 0x000000031c1c7819 */ /* 0x000fc400000012ff */
[----:B------:R-:W-:Y:S02]  /*17ee0*/  SHF.R.U64 R32, R32, 0x3, RZ ;  /* 0x0000000320207819 */ /* 0x000fe400000012ff */
[----:B------:R-:W-:Y:S02]  /*17ef0*/  SHF.R.U64 R36, R36, 0x3, RZ ;  /* 0x0000000324247819 */ /* 0x000fe400000012ff */
[----:B-1----:R-:W-:Y:S02]  /*17f00*/  @P4 SHF.R.U32.HI R3, RZ, R49, R0 ;  /* 0x00000031ff034219 */ /* 0x002fe40000011600 */
[----:B------:R-:W-:Y:S01]  /*17f10*/  SHF.R.U64 R5, R5, 0x3, RZ ;  /* 0x0000000305057819 */ /* 0x000fe200000012ff */
[----:B------:R-:W-:Y:S01]  /*17f20*/  IMAD R45, R188, UR5, R45 ;  /* 0x00000005bc2d7c24 */ /* 0x000fe2000f8e022d */
[----:B------:R-:W-:Y:S01]  /*17f30*/  LOP3.LUT R12, R12, R13, RZ, 0x3c, !PT ;  /* 0x0000000d0c0c7212 */ /* 0x000fe200078e3cff */
[----:B------:R-:W-:Y:S01]  /*17f40*/  IMAD.WIDE.U32 R20, R188, UR4, R20 ;  /* 0x00000004bc147c25 */ /* 0x000fe2000f8e0014 */
[----:B------:R-:W-:Y:S01]  /*17f50*/  LOP3.LUT R24, R24, R25, RZ, 0x3c, !PT ;  /* 0x0000001918187212 */ /* 0x000fe200078e3cff */
[----:B------:R-:W-:Y:S01]  /*17f60*/  ULDC.64 UR4, c[0x0][0xae0] ;  /* 0x0002b80000047ab9 */ /* 0x000fe20000000a00 */
[----:B------:R-:W-:Y:S01]  /*17f70*/  LOP3.LUT R28, R28, R29, RZ, 0x3c, !PT ;  /* 0x0000001d1c1c7212 */ /* 0x000fe200078e3cff */
[--C-:B------:R-:W-:Y:S01]  /*17f80*/  IMAD.X R13, RZ, RZ, R73.reuse, P5 ;  /* 0x000000ffff0d7224 */ /* 0x100fe200028e0649 */
[----:B------:R-:W-:Y:S01]  /*17f90*/  LOP3.LUT R32, R32, R33, RZ, 0x3c, !PT ;  /* 0x0000002120207212 */ /* 0x000fe200078e3cff */
[--C-:B------:R-:W-:Y:S01]  /*17fa0*/  IMAD.X R29, RZ, RZ, R73.reuse, P2 ;  /* 0x000000ffff1d7224 */ /* 0x100fe200010e0649 */
[----:B------:R-:W-:Y:S01]  /*17fb0*/  LOP3.LUT R36, R36, R37, RZ, 0x3c, !PT ;  /* 0x0000002524247212 */ /* 0x000fe200078e3cff */
[----:B------:R-:W-:Y:S01]  /*17fc0*/  IMAD.X R33, RZ, RZ, R73, P1 ;  /* 0x000000ffff217224 */ /* 0x000fe200008e0649 */
[----:B------:R-:W-:-:S02]  /*17fd0*/  SHF.R.S32.HI R0, RZ, 0x1f, R3 ;  /* 0x0000001fff007819 */ /* 0x000fc40000011403 */
[----:B------:R-:W-:Y:S02]  /*17fe0*/  IADD3 R47, -R3, RZ, RZ ;  /* 0x000000ff032f7210 */ /* 0x000fe40007ffe1ff */
[----:B------:R-:W-:Y:S01]  /*17ff0*/  LOP3.LUT R72, R5, R72, RZ, 0x3c, !PT ;  /* 0x0000004805487212 */ /* 0x000fe200078e3cff */
[----:B------:R-:W-:Y:S01]  /*18000*/  IMAD.IADD R21, R21, 0x1, R45 ;  /* 0x0000000115157824 */ /* 0x000fe200078e022d */
[-C--:B------:R-:W-:Y:S01]  /*18010*/  IADD3.X R25, RZ, R73.reuse, RZ, P3, !PT ;  /* 0x00000049ff197210 */ /* 0x080fe20001ffe4ff */
[----:B------:R-:W5:Y:S01]  /*18020*/  LD.E.128 R12, desc[UR56][R12.64] ;  /* 0x000000380c0c7980 */ /* 0x000f62000c101d00 */
[----:B------:R-:W-:Y:S01]  /*18030*/  IADD3.X R37, RZ, R73, RZ, P0, !PT ;  /* 0x00000049ff257210 */ /* 0x000fe200007fe4ff */
[----:B------:R-:W-:Y:S02]  /*18040*/  IMAD R0, R0, UR4, RZ ;  /* 0x0000000400007c24 */ /* 0x000fe4000f8e02ff */
[----:B------:R-:W-:Y:S01]  /*18050*/  IMAD R45, R102, R47, R44 ;  /* 0x0000002f662d7224 */ /* 0x000fe200078e022c */
[----:B------:R0:W5:Y:S01]  /*18060*/  LD.E.128 R4, desc[UR56][R72.64] ;  /* 0x0000003848047980 */ /* 0x000162000c101d00 */
[----:B------:R-:W-:-:S03]  /*18070*/  IMAD R47, R3, UR5, R0 ;  /* 0x00000005032f7c24 */ /* 0x000fc6000f8e0200 */
[----:B------:R-:W5:Y:S01]  /*18080*/  LD.E.128 R24, desc[UR56][R24.64] ;  /* 0x0000003818187980 */ /* 0x000f62000c101d00 */
[----:B------:R-:W-:-:S03]  /*18090*/  IMAD.WIDE.U32 R20, R3, UR4, R20 ;  /* 0x0000000403147c25 */ /* 0x000fc6000f8e0014 */
[----:B------:R-:W5:Y:S01]  /*180a0*/  LD.E.128 R28, desc[UR56][R28.64] ;  /* 0x000000381c1c7980 */ /* 0x000f62000c101d00 */
[----:B------:R-:W-:Y:S01]  /*180b0*/  SHF.R.S32.HI R0, RZ, 0x1f, R45 ;  /* 0x0000001fff007819 */ /* 0x000fe2000001142d */
[----:B------:R-:W-:Y:S01]  /*180c0*/  IMAD R48, R192, 0x80, R217 ;  /* 0x00000080c0307824 */ /* 0x000fe200078e02d9 */
[----:B------:R-:W-:Y:S01]  /*180d0*/  ULDC.64 UR4, c[0x0][0xad8] ;  /* 0x0002b60000047ab9 */ /* 0x000fe20000000a00 */
[----:B------:R-:W5:Y:S04]  /*180e0*/  LD.E.128 R32, desc[UR56][R32.64] ;  /* 0x0000003820207980 */ /* 0x000f68000c101d00 */
[----:B------:R-:W5:Y:S01]  /*180f0*/  LD.E.128 R36, desc[UR56][R36.64] ;  /* 0x0000003824247980 */ /* 0x000f62000c101d00 */
[----:B------:R-:W-:Y:S01]  /*18100*/  @!PT LDS RZ, [RZ] ;  /* 0x00000000fffff984 */ /* 0x000fe20000000800 */
[----:B------:R-:W-:Y:S01]  /*18110*/  @!PT LDS RZ, [RZ] ;  /* 0x00000000fffff984 */ /* 0x000fe20000000800 */
[----:B------:R-:W-:Y:S01]  /*18120*/  @!PT LDS RZ, [RZ] ;  /* 0x00000000fffff984 */ /* 0x000fe20000000800 */
[----:B------:R-:W-:Y:S01]  /*18130*/  @!PT LDS RZ, [RZ] ;  /* 0x00000000fffff984 */ /* 0x000fe20000000800 */
[----:B------:R1:W-:Y:S06]  /*18140*/  MEMBAR.ALL.CTA ;  /* 0x0000000000007992 */ /* 0x0003ec0000008000 */
[----:B-1----:R-:W1:Y:S01]  /*18150*/  FENCE.VIEW.ASYNC.S ;  /* 0x00000000000073c6 */ /* 0x002e620000000000 */
[----:B------:R-:W-:Y:S01]  /*18160*/  IADD3 R21, R21, R47, RZ ;  /* 0x0000002f15157210 */ /* 0x000fe20007ffe0ff */
[----:B------:R-:W-:-:S02]  /*18170*/  IMAD R44, R0, UR4, RZ ;  /* 0x00000004002c7c24 */ /* 0x000fc4000f8e02ff */
[----:B------:R-:W-:Y:S02]  /*18180*/  VIADD R0, R48, 0x20 ;  /* 0x0000002030007836 */ /* 0x000fe40000000000 */
[C---:B------:R-:W-:Y:S02]  /*18190*/  IMAD R3, R45.reuse, UR5, R44 ;  /* 0x000000052d037c24 */ /* 0x040fe4000f8e022c */
[----:B------:R-:W-:Y:S01]  /*181a0*/  IMAD.WIDE.U32 R20, R45, UR4, R20 ;  /* 0x000000042d147c25 */ /* 0x000fe2000f8e0014 */
[-C--:B------:R-:W-:Y:S01]  /*181b0*/  ISETP.GE.AND P0, PT, R0, R101.reuse, PT ;  /* 0x000000650000720c */ /* 0x080fe20003f06270 */
[----:B------:R-:W-:Y:S01]  /*181c0*/  ULDC.64 UR4, c[0x0][0xa80] ;  /* 0x0002a00000047ab9 */ /* 0x000fe20000000a00 */
[----:B------:R-:W-:Y:S01]  /*181d0*/  ISETP.GE.AND P2, PT, R48, R101, PT ;  /* 0x000000653000720c */ /* 0x000fe20003f46270 */
[----:B------:R-:W-:Y:S01]  /*181e0*/  VIADD R0, R2, 0x2a820 ;  /* 0x0002a82002007836 */ /* 0x000fe20000000000 */
[----:B------:R-:W-:Y:S01]  /*181f0*/  LEA R46, P3, R20, UR4, 0x1 ;  /* 0x00000004142e7c11 */ /* 0x000fe2000f8608ff */
[----:B------:R-:W-:Y:S01]  /*18200*/  IMAD.IADD R3, R21, 0x1, R3 ;  /* 0x0000000115037824 */ /* 0x000fe200078e0203 */
[----:B------:R-:W-:-:S02]  /*18210*/  IADD3 R44, R48, 0x40, RZ ;  /* 0x00000040302c7810 */ /* 0x000fc40007ffe0ff */
[----:B------:R-:W-:Y:S02]  /*18220*/  PRMT R0, RZ, 0x654, R0 ;  /* 0x00000654ff007816 */ /* 0x000fe40000000000 */
[----:B------:R-:W-:Y:S01]  /*18230*/  LEA.HI.X R3, R20, UR5, R3, 0x1, P3 ;  /* 0x0000000514037c11 */ /* 0x000fe200098f0c03 */
[----:B------:R-:W-:Y:S01]  /*18240*/  BSSY B1, `(.L_x_650) ;  /* 0x0000011000017945 */ /* 0x000fe20003800000 */
[----:B------:R-:W-:Y:S02]  /*18250*/  ISETP.GE.AND P1, PT, R44, R101, PT ;  /* 0x000000652c00720c */ /* 0x000fe40003f26270 */
[----:B-1----:R0:W1:Y:S01]  /*18260*/  SHFL.IDX PT, R44, R46, RZ, 0x181f ;  /* 0x00181fff2e2c7589 */ /* 0x00206200000e0000 */
[----:B------:R2:W-:Y:S01]  /*18270*/  SYNCS.ARRIVE.TRANS64.RED.A1T0 RZ, [R0+URZ], RZ ;  /* 0x000000ff00ff79a7 */ /* 0x0005e2000810043f */
[----:B------:R-:W-:Y:S02]  /*18280*/  SHF.R.S32.HI R104, RZ, 0x1f, R185 ;  /* 0x0000001fff687819 */ /* 0x000fe400000114b9 */
[----:B------:R-:W-:Y:S01]  /*18290*/  SHF.R.S32.HI R105, RZ, 0x1f, R184 ;  /* 0x0000001fff697819 */ /* 0x000fe200000114b8 */
[----:B--2---:R0:W2:Y:S01]  /*182a0*/  SHFL.IDX PT, R0, R3, RZ, 0x181f ;  /* 0x00181fff03007589 */ /* 0x0040a200000e0000 */
[----:B------:R-:W-:Y:S05]  /*182b0*/  @P2 BRA `(.L_x_651) ;  /* 0x0000000000242947 */ /* 0x000fea0003800000 */
[----:B------:R-:W-:Y:S02]  /*182c0*/  ULDC UR4, c[0x0][0xac8] ;  /* 0x0002b20000047ab9 */ /* 0x000fe40000000800 */
[----:B------:R-:W-:Y:S02]  /*182d0*/  ISETP.GE.AND P2, PT, R184, UR4, PT ;  /* 0x00000004b8007c0c */ /* 0x000fe4000bf46270 */
[----:B------:R-:W-:-:S11]  /*182e0*/  ISETP.GE.AND P3, PT, R185, UR4, PT ;  /* 0x00000004b9007c0c */ /* 0x000fd6000bf66270 */
[CC--:B-1----:R-:W-:Y:S02]  /*182f0*/  @!P2 LEA R20, P4, R184.reuse, R44.reuse, 0x1 ;  /* 0x0000002cb814a211 */ /* 0x0c2fe400078808ff */
[C---:B------:R-:W-:Y:S02]  /*18300*/  @!P3 LEA R44, P5, R185.reuse, R44, 0x1 ;  /* 0x0000002cb92cb211 */ /* 0x040fe400078a08ff */
[-C--:B--2---:R-:W-:Y:S02]  /*18310*/  @!P2 LEA.HI.X R21, R184, R0.reuse, R105, 0x1, P4 ;  /* 0x00000000b815a211 */ /* 0x084fe400020f0c69 */
[----:B------:R-:W-:-:S03]  /*18320*/  @!P3 LEA.HI.X R45, R185, R0, R104, 0x1, P5 ;  /* 0x00000000b92db211 */ /* 0x000fc600028f0c68 */
[----:B-----5:R3:W-:Y:S04]  /*18330*/  @!P2 ST.E.128 desc[UR56][R20.64], R4 ;  /* 0x000000041400a985 */ /* 0x0207e8000c101d38 */
[----:B------:R3:W-:Y:S02]  /*18340*/  @!P3 ST.E.128 desc[UR56][R44.64], R28 ;  /* 0x0000001c2c00b985 */ /* 0x0007e4000c101d38 */
.L_x_651:
[----:B------:R-:W-:Y:S05]  /*18350*/  BSYNC B1 ;  /* 0x0000000000017941 */ /* 0x000fea0003800000 */
.L_x_650:
[----:B--2---:R2:W4:Y:S01]  /*18360*/  SHFL.IDX PT, R0, R3, 0x1, 0x181f ;  /* 0x00381f0003007f89 */ /* 0x00452200000e0000 */
[----:B------:R-:W-:Y:S03]  /*18370*/  BSSY B1, `(.L_x_652) ;  /* 0x000000c000017945 */ /* 0x000fe60003800000 */
[----:B---3-5:R2:W3:Y:S01]  /*18380*/  SHFL.IDX PT, R6, R46, 0x1, 0x181f ;  /* 0x00381f002e067f89 */ /* 0x0284e200000e0000 */
[----:B------:R-:W-:Y:S05]  /*18390*/  @P0 BRA `(.L_x_653) ;  /* 0x0000000000240947 */ /* 0x000fea0003800000 */
[----:B------:R-:W-:Y:S02]  /*183a0*/  ULDC UR4, c[0x0][0xac8] ;  /* 0x0002b20000047ab9 */ /* 0x000fe40000000800 */
[----:B------:R-:W-:Y:S02]  /*183b0*/  ISETP.GE.AND P3, PT, R184, UR4, PT ;  /* 0x00000004b8007c0c */ /* 0x000fe4000bf66270 */
[----:B------:R-:W-:-:S11]  /*183c0*/  ISETP.GE.AND P4, PT, R185, UR4, PT ;  /* 0x00000004b9007c0c */ /* 0x000fd6000bf86270 */
[CC--:B---3--:R-:W-:Y:S02]  /*183d0*/  @!P3 LEA R4, P0, R184.reuse, R6.reuse, 0x1 ;  /* 0x00000006b804b211 */ /* 0x0c8fe400078008ff */
[C---:B------:R-:W-:Y:S02]  /*183e0*/  @!P4 LEA R6, P2, R185.reuse, R6, 0x1 ;  /* 0x00000006b906c211 */ /* 0x040fe400078408ff */
[-C--:B----4-:R-:W-:Y:S02]  /*183f0*/  @!P3 LEA.HI.X R5, R184, R0.reuse, R105, 0x1, P0 ;  /* 0x00000000b805b211 */ /* 0x090fe400000f0c69 */
[----:B------:R-:W-:-:S03]  /*18400*/  @!P4 LEA.HI.X R7, R185, R0, R104, 0x1, P2 ;  /* 0x00000000b907c211 */ /* 0x000fc600010f0c68 */
[----:B------:R3:W-:Y:S04]  /*18410*/  @!P3 ST.E.128 desc[UR56][R4.64], R8 ;  /* 0x000000080400b985 */ /* 0x0007e8000c101d38 */
[----:B------:R3:W-:Y:S02]  /*18420*/  @!P4 ST.E.128 desc[UR56][R6.64], R32 ;  /* 0x000000200600c985 */ /* 0x0007e4000c101d38 */
.L_x_653:
[----:B------:R-:W-:Y:S05]  /*18430*/  BSYNC B1 ;  /* 0x0000000000017941 */ /* 0x000fea0003800000 */
.L_x_652:
[----:B----4-:R4:W0:Y:S01]  /*18440*/  SHFL.IDX PT, R0, R3, 0x2, 0x181f ;  /* 0x00581f0003007f89 */ /* 0x01082200000e0000 */
[----:B------:R-:W-:Y:S03]  /*18450*/  BSSY B1, `(.L_x_654) ;  /* 0x000000c000017945 */ /* 0x000fe60003800000 */
[----:B---3--:R4:W3:Y:S01]  /*18460*/  SHFL.IDX PT, R6, R46, 0x2, 0x181f ;  /* 0x00581f002e067f89 */ /* 0x0088e200000e0000 */
[----:B------:R-:W-:Y:S05]  /*18470*/  @P1 BRA `(.L_x_655) ;  /* 0x0000000000241947 */ /* 0x000fea0003800000 */
[----:B------:R-:W-:Y:S02]  /*18480*/  ULDC UR4, c[0x0][0xac8] ;  /* 0x0002b20000047ab9 */ /* 0x000fe40000000800 */
[----:B------:R-:W-:Y:S02]  /*18490*/  ISETP.GE.AND P2, PT, R184, UR4, PT ;  /* 0x00000004b8007c0c */ /* 0x000fe4000bf46270 */
[----:B------:R-:W-:-:S11]  /*184a0*/  ISETP.GE.AND P3, PT, R185, UR4, PT ;  /* 0x00000004b9007c0c */ /* 0x000fd6000bf66270 */
[CC--:B---3--:R-:W-:Y:S02]  /*184b0*/  @!P2 LEA R4, P0, R184.reuse, R6.reuse, 0x1 ;  /* 0x00000006b804a211 */ /* 0x0c8fe400078008ff */
[C---:B------:R-:W-:Y:S02]  /*184c0*/  @!P3 LEA R6, P1, R185.reuse, R6, 0x1 ;  /* 0x00000006b906b211 */ /* 0x040fe400078208ff */
[-C--:B0-----:R-:W-:Y:S02]  /*184d0*/  @!P2 LEA.HI.X R5, R184, R0.reuse, R105, 0x1, P0 ;  /* 0x00000000b805a211 */ /* 0x081fe400000f0c69 */
[----:B------:R-:W-:-:S03]  /*184e0*/  @!P3 LEA.HI.X R7, R185, R0, R104, 0x1, P1 ;  /* 0x00000000b907b211 */ /* 0x000fc600008f0c68 */
[----:B------:R0:W-:Y:S04]  /*184f0*/  @!P2 ST.E.128 desc[UR56][R4.64], R12 ;  /* 0x0000000c0400a985 */ /* 0x0001e8000c101d38 */
[----:B------:R0:W-:Y:S02]  /*18500*/  @!P3 ST.E.128 desc[UR56][R6.64], R36 ;  /* 0x000000240600b985 */ /* 0x0001e4000c101d38 */
.L_x_655:
[----:B------:R-:W-:Y:S05]  /*18510*/  BSYNC B1 ;  /* 0x0000000000017941 */ /* 0x000fea0003800000 */
.L_x_654:
[----:B0-----:R-:W-:Y:S01]  /*18520*/  VIADD R0, R48, 0x60 ;  /* 0x0000006030007836 */ /* 0x001fe20000000000 */
[----:B--2-4-:R-:W0:Y:S04]  /*18530*/  SHFL.IDX PT, R3, R3, 0x3, 0x181f ;  /* 0x00781f0003037f89 */ /* 0x014e2800000e0000 */
[----:B------:R-:W-:Y:S01]  /*18540*/  ISETP.GE.AND P0, PT, R0, R101, PT ;  /* 0x000000650000720c */ /* 0x000fe20003f06270 */
[----:B------:R-:W2:-:S12]  /*18550*/  SHFL.IDX PT, R46, R46, 0x3, 0x181f ;  /* 0x00781f002e2e7f89 */ /* 0x000e9800000e0000 */
[----:B------:R-:W-:Y:S05]  /*18560*/  @P0 BRA `(.L_x_656) ;  /* 0x0000001800300947 */ /* 0x000fea0003800000 */
[----:B------:R-:W-:Y:S02]  /*18570*/  ULDC UR4, c[0x0][0xac8] ;  /* 0x0002b20000047ab9 */ /* 0x000fe40000000800 */
[----:B------:R-:W-:-:S13]  /*18580*/  ISETP.GE.AND P1, PT, R184, UR4, PT ;  /* 0x00000004b8007c0c */ /* 0x000fda000bf26270 */
[----:B--2---:R-:W-:-:S04]  /*18590*/  @!P1 LEA R4, P0, R184, R46, 0x1 ;  /* 0x0000002eb8049211 */ /* 0x004fc800078008ff */
[----:B0-----:R-:W-:Y:S02]  /*185a0*/  @!P1 LEA.HI.X R5, R184, R3, R105, 0x1, P0 ;  /* 0x00000003b8059211 */ /* 0x001fe400000f0c69 */
[----:B------:R-:W-:-:S03]  /*185b0*/  ISETP.GE.AND P0, PT, R185, UR4, PT ;  /* 0x00000004b9007c0c */ /* 0x000fc6000bf06270 */
[----:B------:R0:W-:Y:S10]  /*185c0*/  @!P1 ST.E.128 desc[UR56][R4.64], R24 ;  /* 0x0000001804009985 */ /* 0x0001f4000c101d38 */
[----:B------:R-:W-:Y:S05]  /*185d0*/  @P0 BRA `(.L_x_656) ;  /* 0x0000001800140947 */ /* 0x000fea0003800000 */
[----:B0-----:R-:W-:-:S04]  /*185e0*/  LEA R4, P0, R185, R46, 0x1 ;  /* 0x0000002eb9047211 */ /* 0x001fc800078008ff */
[----:B------:R-:W-:-:S05]  /*185f0*/  LEA.HI.X R5, R185, R3, R104, 0x1, P0 ;  /* 0x00000003b9057211 */ /* 0x000fca00000f0c68 */
[----:B------:R0:W-:Y:S01]  /*18600*/  ST.E.128 desc[UR56][R4.64], R40 ;  /* 0x0000002804007985 */ /* 0x0001e2000c101d38 */
[----:B------:R-:W-:Y:S05]  /*18610*/  BRA `(.L_x_656) ;  /* 0x0000001800047947 */ /* 0x000fea0003800000 */
.L_x_649:
[----:B------:R-:W-:Y:S01]  /*18620*/  ULDC.64 UR4, c[0x0][0xb08] ;  /* 0x0002c20000047ab9 */ /* 0x000fe20000000a00 */
[----:B0-----:R-:W0:Y:S01]  /*18630*/  @P4 LDC R0, c[0x0][0xbec] ;  /* 0x0002fb00ff004b82 */ /* 0x001e220000000800 */
[----:B------:R-:W-:Y:S01]  /*18640*/  IMAD R103, R103, UR4, RZ ;  /* 0x0000000467677c24 */ /* 0x000fe2000f8e02ff */
[----:B------:R-:W-:Y:S01]  /*18650*/  SHF.R.S32.HI R3, RZ, 0x1f, R188 ;  /* 0x0000001fff037819 */ /* 0x000fe200000114bc */
[----:B------:R-:W-:Y:S01]  /*18660*/  IMAD.WIDE.U32 R4, R100, UR4, RZ ;  /* 0x0000000464047c25 */ /* 0x000fe2000f8e00ff */
[----:B------:R-:W-:Y:S01]  /*18670*/  ULDC.64 UR6, c[0x0][0xb30] ;  /* 0x0002cc0000067ab9 */ /* 0x000fe20000000a00 */
[----:B------:R-:W-:Y:S01]  /*18680*/  ISETP.GE.AND P0, PT, R8, R101, PT ;  /* 0x000000650800720c */ /* 0x000fe20003f06270 */
[----:B------:R-:W-:Y:S01]  /*18690*/  BSSY B1, `(.L_x_657) ;  /* 0x0000079000017945 */ /* 0x000fe20003800000 */
[----:B------:R-:W-:Y:S01]  /*186a0*/  IMAD R103, R100, UR5, R103 ;  /* 0x0000000564677c24 */ /* 0x000fe2000f8e0267 */
[----:B------:R-:W1:Y:S01]  /*186b0*/  @P4 LDC R9, c[0x0][0xbf0] ;  /* 0x0002fc00ff094b82 */ /* 0x000e620000000800 */
[----:B------:R-:W-:Y:S01]  /*186c0*/  ULDC.64 UR4, c[0x0][0xb38] ;  /* 0x0002ce0000047ab9 */ /* 0x000fe20000000a00 */
[----:B------:R-:W-:Y:S01]  /*186d0*/  VIADD R6, R2, 0x2a820 ;  /* 0x0002a82002067836 */ /* 0x000fe20000000000 */
[----:B------:R-:W-:Y:S01]  /*186e0*/  SHF.R.S32.HI R26, RZ, 0x1f, R201 ;  /* 0x0000001fff1a7819 */ /* 0x000fe200000114c9 */
[----:B------:R-:W-:Y:S01]  /*186f0*/  VIADD R13, R199, 0x8 ;  /* 0x00000008c70d7836 */ /* 0x000fe20000000000 */
[----:B------:R-:W-:Y:S01]  /*18700*/  IADD3 R5, R5, R103, RZ ;  /* 0x0000006705057210 */ /* 0x000fe20007ffe0ff */
[----:B------:R-:W-:Y:S01]  /*18710*/  VIADD R15, R199, 0x10 ;  /* 0x00000010c70f7836 */ /* 0x000fe20000000000 */
[----:B------:R-:W-:-:S02]  /*18720*/  PRMT R6, RZ, 0x654, R6 ;  /* 0x00000654ff067816 */ /* 0x000fc40000000006 */
[----:B------:R-:W-:Y:S01]  /*18730*/  SHF.R.S32.HI R14, RZ, 0x1f, R13 ;  /* 0x0000001fff0e7819 */ /* 0x000fe2000001140d */
[C---:B------:R-:W-:Y:S01]  /*18740*/  IMAD.WIDE.U32 R4, R162.reuse, UR4, R4 ;  /* 0x00000004a2047c25 */ /* 0x040fe2000f8e0004 */
[----:B------:R2:W-:Y:S01]  /*18750*/  SYNCS.ARRIVE.TRANS64.RED.A1T0 RZ, [R6+URZ], RZ ;  /* 0x000000ff06ff79a7 */ /* 0x0005e2000810043f */
[----:B------:R-:W-:Y:S02]  /*18760*/  SHF.R.S32.HI R24, RZ, 0x1f, R15 ;  /* 0x0000001fff187819 */ /* 0x000fe4000001140f */
[----:B------:R-:W-:Y:S01]  /*18770*/  IMAD R5, R162, UR5, R5 ;  /* 0x00000005a2057c24 */ /* 0x000fe2000f8e0205 */
[----:B------:R-:W-:Y:S01]  /*18780*/  ULDC.64 UR4, c[0x0][0xb40] ;  /* 0x0002d00000047ab9 */ /* 0x000fe20000000a00 */
[----:B0-----:R-:W-:Y:S01]  /*18790*/  @P4 IMAD.HI.U32 R0, R25, R0, RZ ;  /* 0x0000000019004227 */ /* 0x001fe200078e00ff */
[----:B------:R-:W-:Y:S02]  /*187a0*/  SHF.R.S32.HI R27, RZ, 0x1f, R202 ;  /* 0x0000001fff1b7819 */ /* 0x000fe400000114ca */
[----:B------:R-:W-:Y:S01]  /*187b0*/  SHF.R.S32.HI R28, RZ, 0x1f, R203 ;  /* 0x0000001fff1c7819 */ /* 0x000fe200000114cb */
[----:B------:R-:W-:Y:S01]  /*187c0*/  IMAD R3, R3, UR4, RZ ;  /* 0x0000000403037c24 */ /* 0x000fe2000f8e02ff */
[----:B------:R-:W-:Y:S01]  /*187d0*/  SHF.R.S32.HI R29, RZ, 0x1f, R204 ;  /* 0x0000001fff1d7819 */ /* 0x000fe200000114cc */
[----:B------:R-:W-:Y:S01]  /*187e0*/  IMAD.WIDE.U32 R4, R188, UR4, R4 ;  /* 0x00000004bc047c25 */ /* 0x000fe2000f8e0004 */
[----:B------:R-:W-:-:S02]  /*187f0*/  SHF.R.S32.HI R30, RZ, 0x1f, R205 ;  /* 0x0000001fff1e7819 */ /* 0x000fc400000114cd */
[----:B------:R-:W-:Y:S01]  /*18800*/  SHF.R.S32.HI R31, RZ, 0x1f, R206 ;  /* 0x0000001fff1f7819 */ /* 0x000fe200000114ce */
[----:B------:R-:W-:Y:S01]  /*18810*/  IMAD R7, R188, UR5, R3 ;  /* 0x00000005bc077c24 */ /* 0x000fe2000f8e0203 */
[----:B------:R-:W-:Y:S01]  /*18820*/  ULDC.64 UR4, c[0x0][0xb48] ;  /* 0x0002d20000047ab9 */ /* 0x000fe20000000a00 */
[----:B------:R-:W-:Y:S01]  /*18830*/  IMAD.MOV.U32 R3, RZ, RZ, R25 ;  /* 0x000000ffff037224 */ /* 0x000fe200078e0019 */
[----:B-1----:R-:W-:Y:S01]  /*18840*/  @P4 SHF.R.U32.HI R3, RZ, R9, R0 ;  /* 0x00000009ff034219 */ /* 0x002fe20000011600 */
[----:B------:R-:W-:Y:S01]  /*18850*/  IMAD.IADD R5, R5, 0x1, R7 ;  /* 0x0000000105057824 */ /* 0x000fe200078e0207 */
[----:B------:R-:W-:Y:S02]  /*18860*/  SHF.R.S32.HI R32, RZ, 0x1f, R207 ;  /* 0x0000001fff207819 */ /* 0x000fe400000114cf */
[----:B------:R-:W-:Y:S01]  /*18870*/  IADD3 R7, -R3, RZ, RZ ;  /* 0x000000ff03077210 */ /* 0x000fe20007ffe1ff */
[----:B------:R-:W-:Y:S01]  /*18880*/  IMAD.WIDE.U32 R4, R200, UR4, R4 ;  /* 0x00000004c8047c25 */ /* 0x000fe2000f8e0004 */
[----:B------:R-:W-:-:S02]  /*18890*/  SHF.R.S32.HI R0, RZ, 0x1f, R3 ;  /* 0x0000001fff007819 */ /* 0x000fc40000011403 */
[----:B------:R-:W-:Y:S01]  /*188a0*/  SHF.R.S32.HI R33, RZ, 0x1f, R208 ;  /* 0x0000001fff217819 */ /* 0x000fe200000114d0 */
[----:B------:R-:W-:Y:S01]  /*188b0*/  IMAD R7, R102, R7, R25 ;  /* 0x0000000766077224 */ /* 0x000fe200078e0219 */
[----:B------:R-:W-:Y:S01]  /*188c0*/  SHF.R.S32.HI R34, RZ, 0x1f, R209 ;  /* 0x0000001fff227819 */ /* 0x000fe200000114d1 */
[----:B------:R-:W-:Y:S01]  /*188d0*/  IMAD R0, R0, UR6, RZ ;  /* 0x0000000600007c24 */ /* 0x000fe2000f8e02ff */
[----:B------:R-:W-:Y:S01]  /*188e0*/  SHF.R.S32.HI R35, RZ, 0x1f, R210 ;  /* 0x0000001fff237819 */ /* 0x000fe200000114d2 */
[----:B------:R-:W-:Y:S01]  /*188f0*/  IMAD R5, R200, UR5, R5 ;  /* 0x00000005c8057c24 */ /* 0x000fe2000f8e0205 */
[----:B------:R-:W-:Y:S01]  /*18900*/  ULDC.64 UR4, c[0x0][0xb28] ;  /* 0x0002ca0000047ab9 */ /* 0x000fe20000000a00 */
[C---:B------:R-:W-:Y:S01]  /*18910*/  IMAD R9, R3.reuse, UR7, R0 ;  /* 0x0000000703097c24 */ /* 0x040fe2000f8e0200 */
[----:B------:R-:W-:Y:S01]  /*18920*/  SHF.R.S32.HI R0, RZ, 0x1f, R7 ;  /* 0x0000001fff007819 */ /* 0x000fe20000011407 */
[----:B------:R-:W-:Y:S01]  /*18930*/  IMAD.WIDE.U32 R4, R3, UR6, R4 ;  /* 0x0000000603047c25 */ /* 0x000fe2000f8e0004 */
[----:B------:R-:W-:-:S02]  /*18940*/  SHF.R.S32.HI R72, RZ, 0x1f, R211 ;  /* 0x0000001fff487819 */ /* 0x000fc400000114d3 */
[----:B------:R-:W-:Y:S01]  /*18950*/  SHF.R.S32.HI R73, RZ, 0x1f, R212 ;  /* 0x0000001fff497819 */ /* 0x000fe200000114d4 */
[----:B------:R-:W-:Y:S01]  /*18960*/  IMAD R0, R0, UR4, RZ ;  /* 0x0000000400007c24 */ /* 0x000fe2000f8e02ff */
[----:B------:R-:W-:Y:S01]  /*18970*/  SHF.R.S32.HI R104, RZ, 0x1f, R213 ;  /* 0x0000001fff687819 */ /* 0x000fe200000114d5 */
[----:B------:R-:W-:Y:S02]  /*18980*/  IMAD.IADD R5, R5, 0x1, R9 ;  /* 0x0000000105057824 */ /* 0x000fe400078e0209 */
[C---:B------:R-:W-:Y:S02]  /*18990*/  IMAD R3, R7.reuse, UR5, R0 ;  /* 0x0000000507037c24 */ /* 0x040fe4000f8e0200 */
[----:B------:R-:W-:Y:S01]  /*189a0*/  IMAD.WIDE.U32 R4, R7, UR4, R4 ;  /* 0x0000000407047c25 */ /* 0x000fe2000f8e0004 */
[----:B------:R-:W-:-:S04]  /*189b0*/  ULDC.64 UR4, c[0x0][0xb00] ;  /* 0x0002c00000047ab9 */ /* 0x000fc80000000a00 */
[----:B------:R-:W-:Y:S02]  /*189c0*/  IADD3 R3, R5, R3, RZ ;  /* 0x0000000305037210 */ /* 0x000fe40007ffe0ff */
[----:B------:R-:W-:-:S04]  /*189d0*/  LEA R0, P1, R4, UR4, 0x2 ;  /* 0x0000000404007c11 */ /* 0x000fc8000f8210ff */
[----:B------:R-:W-:Y:S02]  /*189e0*/  LEA.HI.X R3, R4, UR5, R3, 0x2, P1 ;  /* 0x0000000504037c11 */ /* 0x000fe400088f1403 */
[----:B------:R2:W0:Y:S04]  /*189f0*/  SHFL.IDX PT, R4, R0, RZ, 0x1c1f ;  /* 0x001c1fff00047589 */ /* 0x00042800000e0000 */
[----:B------:R2:W1:Y:S01]  /*18a00*/  SHFL.IDX PT, R5, R3, RZ, 0x1c1f ;  /* 0x001c1fff03057589 */ /* 0x00046200000e0000 */
[----:B------:R-:W-:Y:S05]  /*18a10*/  @P0 BRA `(.L_x_658) ;  /* 0x0000000400000947 */ /* 0x000fea0003800000 */
[----:B------:R-:W-:Y:S02]  /*18a20*/  ULDC UR4, c[0x0][0xac8] ;  /* 0x0002b20000047ab9 */ /* 0x000fe40000000800 */
[----:B------:R-:W-:Y:S02]  /*18a30*/  ISETP.GE.AND P3, PT, R199, UR4, PT ;  /* 0x00000004c7007c0c */ /* 0x000fe4000bf66270 */
[----:B------:R-:W-:Y:S02]  /*18a40*/  ISETP.GE.AND P2, PT, R13, UR4, PT ;  /* 0x000000040d007c0c */ /* 0x000fe4000bf46270 */
[----:B------:R-:W-:Y:S02]  /*18a50*/  ISETP.GE.AND P1, PT, R15, UR4, PT ;  /* 0x000000040f007c0c */ /* 0x000fe4000bf26270 */
[----:B------:R-:W-:Y:S02]  /*18a60*/  ISETP.GE.AND P0, PT, R213, UR4, PT ;  /* 0x00000004d5007c0c */ /* 0x000fe4000bf06270 */
[----:B------:R-:W-:-:S05]  /*18a70*/  ISETP.GE.AND P4, PT, R211, UR4, PT ;  /* 0x00000004d3007c0c */ /* 0x000fca000bf86270 */
[----:B012---:R-:W-:-:S04]  /*18a80*/  @!P3 IMAD.WIDE R6, R199, 0x4, R4 ;  /* 0x00000004c706b825 */ /* 0x007fc800078e0204 */
[CC--:B------:R-:W-:Y:S01]  /*18a90*/  @!P1 LEA R8, P5, R15.reuse, R4.reuse, 0x2 ;  /* 0x000000040f089211 */ /* 0x0c0fe200078a10ff */
[----:B------:R0:W-:Y:S01]  /*18aa0*/  @!P3 ST.E.64 desc[UR56][R6.64], R20 ;  /* 0x000000140600b985 */ /* 0x0001e2000c101b38 */
[----:B------:R-:W-:Y:S02]  /*18ab0*/  ISETP.GE.AND P3, PT, R212, UR4, PT ;  /* 0x00000004d4007c0c */ /* 0x000fe4000bf66270 */
[----:B------:R-:W-:Y:S02]  /*18ac0*/  @!P1 LEA.HI.X R9, R15, R5, R24, 0x2, P5 ;  /* 0x000000050f099211 */ /* 0x000fe400028f1418 */
[----:B------:R-:W-:Y:S02]  /*18ad0*/  ISETP.GE.AND P5, PT, R210, UR4, PT ;  /* 0x00000004d2007c0c */ /* 0x000fe4000bfa6270 */
[----:B0-----:R-:W-:-:S04]  /*18ae0*/  @!P2 LEA R6, P6, R13, R4, 0x2 ;  /* 0x000000040d06a211 */ /* 0x001fc800078c10ff */
[----:B------:R-:W-:Y:S02]  /*18af0*/  @!P2 LEA.HI.X R7, R13, R5, R14, 0x2, P6 ;  /* 0x000000050d07a211 */ /* 0x000fe400030f140e */
[----:B------:R-:W-:-:S03]  /*18b00*/  @!P0 LEA R10, P6, R213, R4, 0x2 ;  /* 0x00000004d50a8211 */ /* 0x000fc600078c10ff */
[----:B------:R0:W-:Y:S01]  /*18b10*/  @!P2 ST.E.64 desc[UR56][R6.64], R88 ;  /* 0x000000580600a985 */ /* 0x0001e2000c101b38 */
[----:B------:R-:W-:Y:S02]  /*18b20*/  @!P0 LEA.HI.X R11, R213, R5, R104, 0x2, P6 ;  /* 0x00000005d50b8211 */ /* 0x000fe400030f1468 */
[----:B------:R-:W-:Y:S01]  /*18b30*/  ISETP.GE.AND P2, PT, R209, UR4, PT ;  /* 0x00000004d1007c0c */ /* 0x000fe2000bf46270 */
[----:B------:R1:W-:Y:S01]  /*18b40*/  @!P1 ST.E.64 desc[UR56][R8.64], R90 ;  /* 0x0000005a08009985 */ /* 0x0003e2000c101b38 */
[----:B------:R-:W-:-:S03]  /*18b50*/  ISETP.GE.AND P1, PT, R208, UR4, PT ;  /* 0x00000004d0007c0c */ /* 0x000fc6000bf26270 */
[----:B------:R2:W-:Y:S01]  /*18b60*/  @!P0 ST.E.64 desc[UR56][R10.64], R36 ;  /* 0x000000240a008985 */ /* 0x0005e2000c101b38 */
[CC--:B0-----:R-:W-:Y:S02]  /*18b70*/  @!P3 LEA R6, P6, R212.reuse, R4.reuse, 0x2 ;  /* 0x00000004d406b211 */ /* 0x0c1fe400078c10ff */
[CC--:B-1----:R-:W-:Y:S02]  /*18b80*/  @!P4 LEA R8, P0, R211.reuse, R4.reuse, 0x2 ;  /* 0x00000004d308c211 */ /* 0x0c2fe400078010ff */
[-C--:B------:R-:W-:Y:S02]  /*18b90*/  @!P3 LEA.HI.X R7, R212, R5.reuse, R73, 0x2, P6 ;  /* 0x00000005d407b211 */ /* 0x080fe400030f1449 */
[----:B------:R-:W-:Y:S02]  /*18ba0*/  @!P4 LEA.HI.X R9, R211, R5, R72, 0x2, P0 ;  /* 0x00000005d309c211 */ /* 0x000fe400000f1448 */
[----:B------:R-:W-:Y:S01]  /*18bb0*/  ISETP.GE.AND P0, PT, R207, UR4, PT ;  /* 0x00000004cf007c0c */ /* 0x000fe2000bf06270 */
[----:B------:R0:W-:Y:S01]  /*18bc0*/  @!P3 ST.E.64 desc[UR56][R6.64], R40 ;  /* 0x000000280600b985 */ /* 0x0001e2000c101b38 */
[----:B--2---:R-:W-:-:S02]  /*18bd0*/  @!P5 LEA R10, P6, R210, R4, 0x2 ;  /* 0x00000004d20ad211 */ /* 0x004fc400078c10ff */
[----:B------:R-:W-:Y:S01]  /*18be0*/  ISETP.GE.AND P3, PT, R206, UR4, PT ;  /* 0x00000004ce007c0c */ /* 0x000fe2000bf66270 */
[----:B------:R1:W-:Y:S01]  /*18bf0*/  @!P4 ST.E.64 desc[UR56][R8.64], R44 ;  /* 0x0000002c0800c985 */ /* 0x0003e2000c101b38 */
[----:B------:R-:W-:-:S05]  /*18c00*/  @!P5 LEA.HI.X R11, R210, R5, R35, 0x2, P6 ;  /* 0x00000005d20bd211 */ /* 0x000fca00030f1423 */
[----:B------:R2:W-:Y:S01]  /*18c10*/  @!P5 ST.E.64 desc[UR56][R10.64], R48 ;  /* 0x000000300a00d985 */ /* 0x0005e2000c101b38 */
[CC--:B0-----:R-:W-:Y:S02]  /*18c20*/  @!P2 LEA R6, P4, R209.reuse, R4.reuse, 0x2 ;  /* 0x00000004d106a211 */ /* 0x0c1fe400078810ff */
[CC--:B-1----:R-:W-:Y:S02]  /*18c30*/  @!P1 LEA R8, P5, R208.reuse, R4.reuse, 0x2 ;  /* 0x00000004d0089211 */ /* 0x0c2fe400078a10ff */
[-C--:B------:R-:W-:Y:S02]  /*18c40*/  @!P2 LEA.HI.X R7, R209, R5.reuse, R34, 0x2, P4 ;  /* 0x00000005d107a211 */ /* 0x080fe400020f1422 */
[----:B------:R-:W-:Y:S02]  /*18c50*/  ISETP.GE.AND P4, PT, R205, UR4, PT ;  /* 0x00000004cd007c0c */ /* 0x000fe4000bf86270 */
[----:B--2---:R-:W-:Y:S01]  /*18c60*/  @!P0 LEA R10, P6, R207, R4, 0x2 ;  /* 0x00000004cf0a8211 */ /* 0x004fe200078c10ff */
[----:B------:R0:W-:Y:S01]  /*18c70*/  @!P2 ST.E.64 desc[UR56][R6.64], R52 ;  /* 0x000000340600a985 */ /* 0x0001e2000c101b38 */
[----:B------:R-:W-:-:S02]  /*18c80*/  @!P1 LEA.HI.X R9, R208, R5, R33, 0x2, P5 ;  /* 0x00000005d0099211 */ /* 0x000fc400028f1421 */
[----:B------:R-:W-:Y:S02]  /*18c90*/  @!P0 LEA.HI.X R11, R207, R5, R32, 0x2, P6 ;  /* 0x00000005cf0b8211 */ /* 0x000fe400030f1420 */
[----:B------:R-:W-:Y:S01]  /*18ca0*/  ISETP.GE.AND P2, PT, R204, UR4, PT ;  /* 0x00000004cc007c0c */ /* 0x000fe2000bf46270 */
[----:B------:R1:W-:Y:S01]  /*18cb0*/  @!P1 ST.E.64 desc[UR56][R8.64], R56 ;  /* 0x0000003808009985 */ /* 0x0003e2000c101b38 */
[----:B------:R-:W-:-:S03]  /*18cc0*/  ISETP.GE.AND P1, PT, R203, UR4, PT ;  /* 0x00000004cb007c0c */ /* 0x000fc6000bf26270 */
[----:B------:R2:W-:Y:S01]  /*18cd0*/  @!P0 ST.E.64 desc[UR56][R10.64], R60 ;  /* 0x0000003c0a008985 */ /* 0x0005e2000c101b38 */
[----:B------:R-:W-:Y:S02]  /*18ce0*/  ISETP.GE.AND P0, PT, R202, UR4, PT ;  /* 0x00000004ca007c0c */ /* 0x000fe4000bf06270 */
[----:B0-----:R-:W-:-:S04]  /*18cf0*/  @!P3 LEA R6, P5, R206, R4, 0x2 ;  /* 0x00000004ce06b211 */ /* 0x001fc800078a10ff */
[-C--:B------:R-:W-:Y:S02]  /*18d00*/  @!P3 LEA.HI.X R7, R206, R5.reuse, R31, 0x2, P5 ;  /* 0x00000005ce07b211 */ /* 0x080fe400028f141f */
[----:B------:R-:W-:Y:S02]  /*18d10*/  ISETP.GE.AND P5, PT, R201, UR4, PT ;  /* 0x00000004c9007c0c */ /* 0x000fe4000bfa6270 */
[CC--:B-1----:R-:W-:Y:S01]  /*18d20*/  @!P4 LEA R8, P6, R205.reuse, R4.reuse, 0x2 ;  /* 0x00000004cd08c211 */ /* 0x0c2fe200078c10ff */
[----:B------:R0:W-:Y:S03]  /*18d30*/  @!P3 ST.E.64 desc[UR56][R6.64], R64 ;  /* 0x000000400600b985 */ /* 0x0001e6000c101b38 */
[----:B------:R-:W-:Y:S02]  /*18d40*/  @!P4 LEA.HI.X R9, R205, R5, R30, 0x2, P6 ;  /* 0x00000005cd09c211 */ /* 0x000fe400030f141e */
[----:B--2---:R-:W-:-:S03]  /*18d50*/  @!P1 LEA R10, P6, R203, R4, 0x2 ;  /* 0x00000004cb0a9211 */ /* 0x004fc600078c10ff */
[----:B------:R1:W-:Y:S01]  /*18d60*/  @!P4 ST.E.64 desc[UR56][R8.64], R68 ;  /* 0x000000440800c985 */ /* 0x0003e2000c101b38 */
[----:B------:R-:W-:Y:S02]  /*18d70*/  @!P1 LEA.HI.X R11, R203, R5, R28, 0x2, P6 ;  /* 0x00000005cb0b9211 */ /* 0x000fe400030f141c */
[----:B0-----:R-:W-:-:S04]  /*18d80*/  @!P2 LEA R6, P3, R204, R4, 0x2 ;  /* 0x00000004cc06a211 */ /* 0x001fc800078610ff */
[----:B------:R-:W-:Y:S02]  /*18d90*/  @!P2 LEA.HI.X R7, R204, R5, R29, 0x2, P3 ;  /* 0x00000005cc07a211 */ /* 0x000fe400018f141d */
[----:B-1----:R-:W-:-:S03]  /*18da0*/  @!P0 LEA R8, P4, R202, R4, 0x2 ;  /* 0x00000004ca088211 */ /* 0x002fc600078810ff */
[----:B------:R3:W-:Y:S01]  /*18db0*/  @!P2 ST.E.64 desc[UR56][R6.64], R92 ;  /* 0x0000005c0600a985 */ /* 0x0007e2000c101b38 */
[C---:B------:R-:W-:Y:S02]  /*18dc0*/  @!P5 LEA R4, P3, R201.reuse, R4, 0x2 ;  /* 0x00000004c904d211 */ /* 0x040fe400078610ff */
[-C--:B------:R-:W-:Y:S01]  /*18dd0*/  @!P0 LEA.HI.X R9, R202, R5.reuse, R27, 0x2, P4 ;  /* 0x00000005ca098211 */ /* 0x080fe200020f141b */
[----:B------:R3:W-:Y:S01]  /*18de0*/  @!P1 ST.E.64 desc[UR56][R10.64], R76 ;  /* 0x0000004c0a009985 */ /* 0x0007e2000c101b38 */
[----:B------:R-:W-:-:S03]  /*18df0*/  @!P5 LEA.HI.X R5, R201, R5, R26, 0x2, P3 ;  /* 0x00000005c905d211 */ /* 0x000fc600018f141a */
[----:B------:R3:W-:Y:S04]  /*18e00*/  @!P0 ST.E.64 desc[UR56][R8.64], R80 ;  /* 0x0000005008008985 */ /* 0x0007e8000c101b38 */
[----:B------:R3:W-:Y:S02]  /*18e10*/  @!P5 ST.E.64 desc[UR56][R4.64], R84 ;  /* 0x000000540400d985 */ /* 0x0007e4000c101b38 */
.L_x_658:
[----:B------:R-:W-:Y:S05]  /*18e20*/  BSYNC B1 ;  /* 0x0000000000017941 */ /* 0x000fea0003800000 */
.L_x_657:
[----:B------:R-:W-:Y:S01]  /*18e30*/  ISETP.GE.AND P0, PT, R12, R101, PT ;  /* 0x000000650c00720c */ /* 0x000fe20003f06270 */
[----:B-1-3--:R1:W3:Y:S04]  /*18e40*/  SHFL.IDX PT, R5, R3, 0x1, 0x1c1f ;  /* 0x003c1f0003057f89 */ /* 0x00a2e800000e0000 */
[----:B0-----:R1:W0:Y:S08]  /*18e50*/  SHFL.IDX PT, R4, R0, 0x1, 0x1c1f ;  /* 0x003c1f0000047f89 */ /* 0x00123000000e0000 */
[----:B-1----:R-:W-:Y:S05]  /*18e60*/  @P0 BRA `(.L_x_656) ;  /* 0x0000000c00f00947 */ /* 0x002fea0003800000 */
[----:B------:R-:W-:Y:S02]  /*18e70*/  ULDC UR4, c[0x0][0xac8] ;  /* 0x0002b20000047ab9 */ /* 0x000fe40000000800 */
[----:B------:R-:W-:Y:S02]  /*18e80*/  ISETP.GE.AND P1, PT, R13, UR4, PT ;  /* 0x000000040d007c0c */ /* 0x000fe4000bf26270 */
[----:B------:R-:W-:Y:S02]  /*18e90*/  ISETP.GE.AND P0, PT, R15, UR4, PT ;  /* 0x000000040f007c0c */ /* 0x000fe4000bf06270 */
[----:B------:R-:W-:Y:S02]  /*18ea0*/  ISETP.GE.AND P2, PT, R199, UR4, PT ;  /* 0x00000004c7007c0c */ /* 0x000fe4000bf46270 */
[----:B------:R-:W-:Y:S02]  /*18eb0*/  ISETP.GE.AND P4, PT, R212, UR4, PT ;  /* 0x00000004d4007c0c */ /* 0x000fe4000bf86270 */
[----:B------:R-:W-:-:S05]  /*18ec0*/  ISETP.GE.AND P3, PT, R213, UR4, PT ;  /* 0x00000004d5007c0c */ /* 0x000fca000bf66270 */
[-C--:B0-2---:R-:W-:Y:S02]  /*18ed0*/  @!P1 LEA R6, P5, R13, R4.reuse, 0x2 ;  /* 0x000000040d069211 */ /* 0x085fe400078a10ff */
[-C--:B------:R-:W-:Y:S02]  /*18ee0*/  @!P0 LEA R8, P6, R15, R4.reuse, 0x2 ;  /* 0x000000040f088211 */ /* 0x080fe400078c10ff */
[-C--:B---3--:R-:W-:Y:S01]  /*18ef0*/  @!P1 LEA.HI.X R7, R13, R5.reuse, R14, 0x2, P5 ;  /* 0x000000050d079211 */ /* 0x088fe200028f140e */
[----:B------:R-:W-:Y:S01]  /*18f00*/  @!P2 IMAD.WIDE R10, R199, 0x4, R4 ;  /* 0x00000004c70aa825 */ /* 0x000fe200078e0204 */
[----:B------:R-:W-:Y:S02]  /*18f10*/  ISETP.GE.AND P5, PT, R211, UR4, PT ;  /* 0x00000004d3007c0c */ /* 0x000fe4000bfa6270 */
[----:B------:R-:W-:Y:S02]  /*18f20*/  @!P0 LEA.HI.X R9, R15, R5, R24, 0x2, P6 ;  /* 0x000000050f098211 */ /* 0x000fe400030f1418 */
[----:B------:R-:W-:Y:S01]  /*18f30*/  @!P2 ST.E.64 desc[UR56][R10.64], R94 ;  /* 0x0000005e0a00a985 */ /* 0x000fe2000c101b38 */
[----:B------:R-:W-:-:S02]  /*18f40*/  @!P4 LEA R14, P2, R212, R4, 0x2 ;  /* 0x00000004d40ec211 */ /* 0x000fc400078410ff */
[----:B------:R-:W-:Y:S01]  /*18f50*/  @!P3 LEA R12, P6, R213, R4, 0x2 ;  /* 0x00000004d50cb211 */ /* 0x000fe200078c10ff */
[----:B------:R0:W-:Y:S01]  /*18f60*/  @!P1 ST.E.64 desc[UR56][R6.64], R96 ;  /* 0x0000006006009985 */ /* 0x0001e2000c101b38 */
        /* <DEDUP_REMOVED lines=12> */
[-C--:B------:R-:W-:Y:S01]  /*19030*/  @!P2 LEA R10, P6, R208, R4.reuse, 0x2 ;  /* 0x00000004d00aa211 */ /* 0x080fe200078c10ff */
[----:B------:R-:W-:Y:S01]  /*19040*/  @!P5 ST.E.64 desc[UR56][R20.64], R46 ;  /* 0x0000002e1400d985 */ /* 0x000fe2000c101b38 */
[----:B-1----:R-:W-:Y:S02]  /*19050*/  @!P1 LEA R8, P5, R209, R4, 0x2 ;  /* 0x00000004d1089211 */ /* 0x002fe400078a10ff */
[----:B------:R-:W-:-:S02]  /*19060*/  @!P0 LEA.HI.X R7, R210, R5, R35, 0x2, P4 ;  /* 0x00000005d2078211 */ /* 0x000fc400020f1423 */
[-C--:B------:R-:W-:Y:S02]  /*19070*/  @!P1 LEA.HI.X R9, R209, R5.reuse, R34, 0x2, P5 ;  /* 0x00000005d1099211 */ /* 0x080fe400028f1422 */
[----:B------:R-:W-:Y:S01]  /*19080*/  ISETP.GE.AND P4, PT, R206, UR4, PT ;  /* 0x00000004ce007c0c */ /* 0x000fe2000bf86270 */
[----:B------:R-:W-:Y:S01]  /*19090*/  @!P0 ST.E.64 desc[UR56][R6.64], R50 ;  /* 0x0000003206008985 */ /* 0x000fe2000c101b38 */
[----:B------:R-:W-:Y:S02]  /*190a0*/  @!P2 LEA.HI.X R11, R208, R5, R33, 0x2, P6 ;  /* 0x00000005d00ba211 */ /* 0x000fe400030f1421 */
[----:B--2---:R-:W-:Y:S01]  /*190b0*/  @!P3 LEA R12, P5, R207, R4, 0x2 ;  /* 0x00000004cf0cb211 */ /* 0x004fe200078a10ff */
[----:B------:R0:W-:Y:S01]  /*190c0*/  @!P1 ST.E.64 desc[UR56][R8.64], R54 ;  /* 0x0000003608009985 */ /* 0x0001e2000c101b38 */
[----:B------:R-:W-:Y:S02]  /*190d0*/  ISETP.GE.AND P1, PT, R204, UR4, PT ;  /* 0x00000004cc007c0c */ /* 0x000fe4000bf26270 */
[----:B------:R-:W-:Y:S01]  /*190e0*/  ISETP.GE.AND P0, PT, R203, UR4, PT ;  /* 0x00000004cb007c0c */ /* 0x000fe2000bf06270 */
[----:B------:R1:W-:Y:S01]  /*190f0*/  @!P2 ST.E.64 desc[UR56][R10.64], R58 ;  /* 0x0000003a0a00a985 */ /* 0x0003e2000c101b38 */
[----:B------:R-:W-:-:S02]  /*19100*/  ISETP.GE.AND P2, PT, R205, UR4, PT ;  /* 0x00000004cd007c0c */ /* 0x000fc4000bf46270 */
[-C--:B------:R-:W-:Y:S02]  /*19110*/  @!P3 LEA.HI.X R13, R207, R5.reuse, R32, 0x2, P5 ;  /* 0x00000005cf0db211 */ /* 0x080fe400028f1420 */
[----:B------:R-:W-:Y:S02]  /*19120*/  ISETP.GE.AND P5, PT, R202, UR4, PT ;  /* 0x00000004ca007c0c */ /* 0x000fe4000bfa6270 */
[CC--:B---3--:R-:W-:Y:S01]  /*19130*/  @!P4 LEA R14, P6, R206.reuse, R4.reuse, 0x2 ;  /* 0x00000004ce0ec211 */ /* 0x0c8fe200078c10ff */
[----:B------:R2:W-:Y:S03]  /*19140*/  @!P3 ST.E.64 desc[UR56][R12.64], R62 ;  /* 0x0000003e0c00b985 */ /* 0x0005e6000c101b38 */
[----:B------:R-:W-:Y:S02]  /*19150*/  @!P4 LEA.HI.X R15, R206, R5, R31, 0x2, P6 ;  /* 0x00000005ce0fc211 */ /* 0x000fe400030f141f */
[----:B0-----:R-:W-:-:S02]  /*19160*/  @!P1 LEA R8, P6, R204, R4, 0x2 ;  /* 0x00000004cc089211 */ /* 0x001fc400078c10ff */
[-C--:B------:R-:W-:Y:S01]  /*19170*/  @!P2 LEA R6, P3, R205, R4.reuse, 0x2 ;  /* 0x00000004cd06a211 */ /* 0x080fe200078610ff */
[----:B------:R2:W-:Y:S01]  /*19180*/  @!P4 ST.E.64 desc[UR56][R14.64], R66 ;  /* 0x000000420e00c985 */ /* 0x0005e2000c101b38 */
[-C--:B-1----:R-:W-:Y:S02]  /*19190*/  @!P0 LEA R10, P4, R203, R4.reuse, 0x2 ;  /* 0x00000004cb0a8211 */ /* 0x082fe400078810ff */
        /* <DEDUP_REMOVED lines=11> */
[----:B------:R-:W-:-:S04]  /*19250*/  LEA R4, P0, R201, R4, 0x2 ;  /* 0x00000004c9047211 */ /* 0x000fc800078010ff */
[----:B------:R-:W-:-:S05]  /*19260*/  LEA.HI.X R5, R201, R5, R26, 0x2, P0 ;  /* 0x00000005c9057211 */ /* 0x000fca00000f141a */
[----:B------:R0:W-:Y:S01]  /*19270*/  ST.E.64 desc[UR56][R4.64], R86 ;  /* 0x0000005604007985 */ /* 0x0001e2000c101b38 */
[----:B------:R-:W-:Y:S05]  /*19280*/  BRA `(.L_x_656) ;  /* 0x0000000800e87947 */ /* 0x000fea0003800000 */
.L_x_647:
[----:B------:R-:W-:Y:S01]  /*19290*/  ULDC.64 UR6, c[0x0][0xc08] ;  /* 0x0003020000067ab9 */ /* 0x000fe20000000a00 */
[----:B------:R-:W-:Y:S01]  /*192a0*/  ULDC.64 UR4, c[0x0][0xc00] ;  /* 0x0003000000047ab9 */ /* 0x000fe20000000a00 */
[----:B------:R-:W-:Y:S02]  /*192b0*/  ISETP.NE.U32.AND P1, PT, RZ, UR6, PT ;  /* 0x00000006ff007c0c */ /* 0x000fe4000bf25070 */
[----:B------:R-:W-:Y:S02]  /*192c0*/  ISETP.NE.U32.AND P0, PT, RZ, UR4, PT ;  /* 0x00000004ff007c0c */ /* 0x000fe4000bf05070 */
[----:B------:R-:W-:Y:S02]  /*192d0*/  ISETP.NE.AND.EX P1, PT, RZ, UR7, PT, P1 ;  /* 0x00000007ff007c0c */ /* 0x000fe4000bf25310 */
[----:B------:R-:W-:Y:S02]  /*192e0*/  IADD3 R4, P2, R189, UR4, RZ ;  /* 0x00000004bd047c10 */ /* 0x000fe4000ff5e0ff */
[----:B------:R-:W-:-:S02]  /*192f0*/  ISETP.NE.AND.EX P0, PT, RZ, UR5, PT, P0 ;  /* 0x00000005ff007c0c */ /* 0x000fc4000bf05300 */
[----:B------:R-:W-:Y:S01]  /*19300*/  IADD3.X R5, R190, UR5, RZ, P2, !PT ;  /* 0x00000005be057c10 */ /* 0x000fe200097fe4ff */
[----:B------:R-:W-:Y:S01]  /*19310*/  ULDC UR4, c[0x0][0xa88] ;  /* 0x0002a20000047ab9 */ /* 0x000fe20000000800 */
[----:B------:R-:W-:Y:S01]  /*19320*/  MOV R3, RZ ;  /* 0x000000ff00037202 */ /* 0x000fe20000000f00 */
[----:B------:R-:W-:-:S04]  /*19330*/  IMAD.U32 R0, RZ, RZ, UR4 ;  /* 0x00000004ff007e24 */ /* 0x000fc8000f8e00ff */
[----:B0-----:R-:W-:-:S04]  /*19340*/  @P1 IADD3 R6, P2, R189, UR6, RZ ;  /* 0x00000006bd061c10 */ /* 0x001fc8000ff5e0ff */
[----:B------:R-:W-:Y:S01]  /*19350*/  @P1 IADD3.X R7, R190, UR7, RZ, P2, !PT ;  /* 0x00000007be071c10 */ /* 0x000fe200097fe4ff */
[----:B------:R0:W5:Y:S04]  /*19360*/  @P0 LDG.E R3, desc[UR56][R4.64] ;  /* 0x0000003804030981 */ /* 0x000168000c1e1900 */
[----:B------:R0:W5:Y:S01]  /*19370*/  @P1 LDG.E R0, desc[UR56][R6.64] ;  /* 0x0000003806001981 */ /* 0x000162000c1e1900 */
[----:B------:R-:W-:Y:S01]  /*19380*/  ISETP.NE.AND P2, PT, R187, RZ, PT ;  /* 0x000000ffbb00720c */ /* 0x000fe20003f45270 */
[----:B------:R-:W4:-:S12]  /*19390*/  S2R R9, SR_TID.X ;  /* 0x0000000000097919 */ /* 0x000f180000002100 */
[----:B------:R-:W3:Y:S01]  /*193a0*/  @!P2 LDC R187, c[0x0][0xad4] ;  /* 0x0002b500ffbbab82 */ /* 0x000ee20000000800 */
[----:B----4-:R-:W-:Y:S01]  /*193b0*/  VIADD R8, R9, 0xffffff80 ;  /* 0xffffff8009087836 */ /* 0x010fe20000000000 */
[----:B---3--:R-:W-:-:S04]  /*193c0*/  ISETP.GT.AND P2, PT, R187, 0x1, PT ;  /* 0x00000001bb00780c */ /* 0x008fc80003f44270 */
[----:B------:R-:W-:Y:S01]  /*193d0*/  ISETP.GT.AND P3, PT, R8, 0x7f, PT ;  /* 0x0000007f0800780c */ /* 0x000fe20003f64270 */
[----:B0-----:R-:W-:-:S12]  /*193e0*/  @P1 BRA `(.L_x_659) ;  /* 0x0000000000101947 */ /* 0x001fd80003800000 */
[----:B------:R-:W-:Y:S05]  /*193f0*/  @!P0 BRA `(.L_x_659) ;  /* 0x00000000000c8947 */ /* 0x000fea0003800000 */
[----:B------:R-:W3:Y:S04]  /*19400*/  LDG.E R7, desc[UR56][R4.64] ;  /* 0x0000003804077981 */ /* 0x000ee8000c1e1900 */
[----:B-----5:R-:W3:Y:S02]  /*19410*/  LDG.E R0, desc[UR56][R4.64+0x4] ;  /* 0x0000043804007981 */ /* 0x020ee4000c1e1900 */
[----:B---3--:R-:W-:-:S07]  /*19420*/  IADD3 R0, -R7, R0, RZ ;  /* 0x0000000007007210 */ /* 0x008fce0007ffe1ff */
.L_x_659:
[----:B------:R-:W-:Y:S01]  /*19430*/  BSSY B1, `(.L_x_660) ;  /* 0x0000036000017945 */ /* 0x000fe20003800000 */
[----:B------:R-:W-:Y:S02]  /*19440*/  SEL R29, R188, RZ, !P0 ;  /* 0x000000ffbc1d7207 */ /* 0x000fe40004000000 */
[----:B------:R-:W-:Y:S02]  /*19450*/  SEL R216, R216, RZ, !P0 ;  /* 0x000000ffd8d87207 */ /* 0x000fe40004000000 */
[----:B-----5:R-:W-:Y:S01]  /*19460*/  SHF.R.S32.HI R26, RZ, 0x1f, R3 ;  /* 0x0000001fff1a7819 */ /* 0x020fe20000011403 */
[----:B------:R-:W-:Y:S06]  /*19470*/  @P3 BRA `(.L_x_661) ;  /* 0x0000000000c43947 */ /* 0x000fec0003800000 */
[----:B------:R-:W0:Y:S01]  /*19480*/  LDC R31, c[0x0][0xbe8] ;  /* 0x0002fa00ff1f7b82 */ /* 0x000e220000000800 */
[----:B------:R-:W-:-:S04]  /*19490*/  IMAD R4, R192, 0x80, R9 ;  /* 0x00000080c0047824 */ /* 0x000fc800078e0209 */
[----:B------:R-:W-:Y:S02]  /*194a0*/  VIADD R28, R4, 0xffffff80 ;  /* 0xffffff80041c7836 */ /* 0x000fe40000000000 */
[----:B0-----:R-:W-:-:S05]  /*194b0*/  IMAD R5, R0, R31, RZ ;  /* 0x0000001f00057224 */ /* 0x001fca00078e02ff */
[----:B------:R-:W-:-:S13]  /*194c0*/  ISETP.GE.AND P0, PT, R28, R5, PT ;  /* 0x000000051c00720c */ /* 0x000fda0003f06270 */
[----:B------:R-:W-:Y:S05]  /*194d0*/  @P0 BRA `(.L_x_661) ;  /* 0x0000000000ac0947 */ /* 0x000fea0003800000 */
[----:B------:R-:W-:Y:S01]  /*194e0*/  ISETP.GT.AND P0, PT, R187, 0x1, PT ;  /* 0x00000001bb00780c */ /* 0x000fe20003f04270 */
[----:B------:R-:W0:Y:S01]  /*194f0*/  LDC.64 R4, c[0x0][0xba8] ;  /* 0x0002ea00ff047b82 */ /* 0x000e220000000a00 */
[----:B------:R-:W-:Y:S01]  /*19500*/  MOV R24, 0x9b8 ;  /* 0x000009b800187802 */ /* 0x000fe20000000f00 */
[----:B------:R-:W-:Y:S01]  /*19510*/  IMAD.MOV.U32 R21, RZ, RZ, R28 ;  /* 0x000000ffff157224 */ /* 0x000fe200078e001c */
[----:B------:R-:W-:Y:S02]  /*19520*/  ISETP.NE.AND P1, PT, R31, 0x1, PT ;  /* 0x000000011f00780c */ /* 0x000fe40003f25270 */
[----:B------:R-:W-:-:S04]  /*19530*/  SEL R24, R24, 0x978, P0 ;  /* 0x0000097818187807 */ /* 0x000fc80000000000 */
[----:B------:R-:W3:Y:S08]  /*19540*/  LDC.64 R12, c[0x0][R24+0x220] ;  /* 0x00008800180c7b82 */ /* 0x000ef00000000a00 */
[----:B------:R-:W4:Y:S08]  /*19550*/  LDC.64 R14, c[0x0][R24+0x218] ;  /* 0x00008600180e7b82 */ /* 0x000f300000000a00 */
[----:B------:R-:W5:Y:S08]  /*19560*/  LDC.64 R8, c[0x0][R24+0x228] ;  /* 0x00008a0018087b82 */ /* 0x000f700000000a00 */
[----:B------:R-:W1:Y:S08]  /*19570*/  LDC.64 R6, c[0x0][R24+0x210] ;  /* 0x0000840018067b82 */ /* 0x000e700000000a00 */
[----:B------:R-:W2:Y:S08]  /*19580*/  @P1 LDC R11, c[0x0][0xbec] ;  /* 0x0002fb00ff0b1b82 */ /* 0x000eb00000000800 */
[----:B------:R-:W5:Y:S01]  /*19590*/  @P1 LDC R27, c[0x0][0xbf0] ;  /* 0x0002fc00ff1b1b82 */ /* 0x000f620000000800 */
[----:B---3--:R-:W-:-:S07]  /*195a0*/  IMAD R13, R13, R29, RZ ;  /* 0x0000001d0d0d7224 */ /* 0x008fce00078e02ff */
[----:B0-----:R-:W0:Y:S01]  /*195b0*/  @!P0 LDC R4, c[0x0][0xb50] ;  /* 0x0002d400ff048b82 */ /* 0x001e220000000800 */
[----:B--2---:R-:W-:-:S07]  /*195c0*/  @P1 IMAD.HI.U32 R20, R28, R11, RZ ;  /* 0x0000000b1c141227 */ /* 0x004fce00078e00ff */
[----:B------:R-:W2:Y:S01]  /*195d0*/  @!P0 LDC R5, c[0x0][0xb54] ;  /* 0x0002d500ff058b82 */ /* 0x000ea20000000800 */
[-C--:B----4-:R-:W-:Y:S02]  /*195e0*/  IMAD R25, R15, R162.reuse, RZ ;  /* 0x000000a20f197224 */ /* 0x090fe400078e02ff */
[----:B------:R-:W-:Y:S01]  /*195f0*/  IMAD.WIDE.U32 R14, R14, R162, RZ ;  /* 0x000000a20e0e7225 */ /* 0x000fe200078e00ff */
[----:B-----5:R-:W-:-:S03]  /*19600*/  @P1 SHF.R.U32.HI R21, RZ, R27, R20 ;  /* 0x0000001bff151219 */ /* 0x020fc60000011614 */
[----:B------:R-:W-:-:S04]  /*19610*/  IMAD.WIDE.U32 R10, R12, R29, RZ ;  /* 0x0000001d0c0a7225 */ /* 0x000fc800078e00ff */
[----:B------:R-:W-:Y:S01]  /*19620*/  IMAD R27, R12, R216, R13 ;  /* 0x000000d80c1b7224 */ /* 0x000fe200078e020d */
[----:B------:R-:W-:Y:S01]  /*19630*/  SEL R13, R200, RZ, P0 ;  /* 0x000000ffc80d7207 */ /* 0x000fe20000000000 */
[----:B------:R-:W-:Y:S01]  /*19640*/  IMAD.IADD R25, R15, 0x1, R25 ;  /* 0x000000010f197824 */ /* 0x000fe200078e0219 */
[----:B------:R-:W-:Y:S01]  /*19650*/  IADD3 R14, P1, P3, R10, R14, R3 ;  /* 0x0000000e0a0e7210 */ /* 0x000fe20007b3e003 */
[----:B------:R-:W-:Y:S01]  /*19660*/  IMAD.IADD R27, R11, 0x1, R27 ;  /* 0x000000010b1b7824 */ /* 0x000fe200078e021b */
[----:B------:R-:W-:Y:S01]  /*19670*/  IADD3 R10, -R21, RZ, RZ ;  /* 0x000000ff150a7210 */ /* 0x000fe20007ffe1ff */
[-C--:B------:R-:W-:Y:S02]  /*19680*/  IMAD R15, R9, R13.reuse, RZ ;  /* 0x0000000d090f7224 */ /* 0x080fe400078e02ff */
[----:B------:R-:W-:-:S04]  /*19690*/  IMAD.WIDE.U32 R8, R8, R13, RZ ;  /* 0x0000000d08087225 */ /* 0x000fc800078e00ff */
[----:B------:R-:W-:Y:S01]  /*196a0*/  IMAD R11, R31, R10, R28 ;  /* 0x0000000a1f0b7224 */ /* 0x000fe200078e021c */
[----:B------:R-:W-:Y:S01]  /*196b0*/  IADD3.X R10, R27, R25, R26, P1, P3 ;  /* 0x000000191b0a7210 */ /* 0x000fe20000fe641a */
[----:B------:R-:W-:Y:S01]  /*196c0*/  IMAD.IADD R15, R9, 0x1, R15 ;  /* 0x00000001090f7824 */ /* 0x000fe200078e020f */
[----:B------:R-:W-:Y:S01]  /*196d0*/  IADD3 R8, P0, P1, R21, R14, R8 ;  /* 0x0000000e15087210 */ /* 0x000fe2000791e008 */
[----:B-1----:R-:W-:Y:S01]  /*196e0*/  IMAD R7, R7, R11, RZ ;  /* 0x0000000b07077224 */ /* 0x002fe200078e02ff */
[----:B------:R-:W-:Y:S02]  /*196f0*/  SHF.R.S32.HI R21, RZ, 0x1f, R21 ;  /* 0x0000001fff157819 */ /* 0x000fe40000011415 */
[----:B------:R-:W-:Y:S02]  /*19700*/  SHF.R.S32.HI R13, RZ, 0x1f, R11 ;  /* 0x0000001fff0d7819 */ /* 0x000fe4000001140b */
[----:B------:R-:W-:-:S03]  /*19710*/  IADD3.X R9, R21, R10, R15, P0, P1 ;  /* 0x0000000a15097210 */ /* 0x000fc600007e240f */
[C---:B------:R-:W-:Y:S02]  /*19720*/  IMAD R13, R6.reuse, R13, R7 ;  /* 0x0000000d060d7224 */ /* 0x040fe400078e0207 */
[----:B------:R-:W-:-:S05]  /*19730*/  IMAD.WIDE.U32 R6, R6, R11, R8 ;  /* 0x0000000b06067225 */ /* 0x000fca00078e0008 */
[----:B------:R-:W-:Y:S02]  /*19740*/  IADD3 R7, R7, R13, RZ ;  /* 0x0000000d07077210 */ /* 0x000fe40007ffe0ff */
[----:B0-----:R-:W-:-:S04]  /*19750*/  LEA R4, P0, R6, R4, 0x2 ;  /* 0x0000000406047211 */ /* 0x001fc800078010ff */
[----:B--2---:R-:W-:Y:S01]  /*19760*/  LEA.HI.X R5, R6, R5, R7, 0x2, P0 ;  /* 0x0000000506057211 */ /* 0x004fe200000f1407 */
[----:B------:R-:W-:-:S05]  /*19770*/  IMAD.MOV.U32 R7, RZ, RZ, -0x800000 ;  /* 0xff800000ff077424 */ /* 0x000fca00078e00ff */
[----:B------:R0:W-:Y:S03]  /*19780*/  STG.E desc[UR56][R4.64], R7 ;  /* 0x0000000704007986 */ /* 0x0001e6000c101938 */
.L_x_661:
[----:B------:R-:W-:Y:S05]  /*19790*/  BSYNC B1 ;  /* 0x0000000000017941 */ /* 0x000fea0003800000 */
.L_x_660:
[----:B------:R-:W-:Y:S05]  /*197a0*/  @P2 BRA `(.L_x_656) ;  /* 0x0000000400a02947 */ /* 0x000fea0003800000 */
[----:B------:R-:W3:Y:S01]  /*197b0*/  LDC R11, c[0x0][0xbe8] ;  /* 0x0002fa00ff0b7b82 */ /* 0x000ee20000000800 */
[----:B------:R-:W-:Y:S01]  /*197c0*/  ULDC.64 UR4, c[0x0][0xaa0] ;  /* 0x0002a80000047ab9 */ /* 0x000fe20000000a00 */
[----:B------:R-:W-:Y:S01]  /*197d0*/  ULDC.64 UR6, c[0x0][0xaf0] ;  /* 0x0002bc0000067ab9 */ /* 0x000fe20000000a00 */
[----:B0-----:R-:W-:Y:S01]  /*197e0*/  IMAD R4, R26, UR4, RZ ;  /* 0x000000041a047c24 */ /* 0x001fe2000f8e02ff */
[----:B------:R-:W-:Y:S01]  /*197f0*/  BSSY B1, `(.L_x_662) ;  /* 0x0000039000017945 */ /* 0x000fe20003800000 */
[----:B------:R-:W-:Y:S02]  /*19800*/  SHF.R.S32.HI R10, RZ, 0x1f, R185 ;  /* 0x0000001fff0a7819 */ /* 0x000fe400000114b9 */
[C---:B------:R-:W-:Y:S01]  /*19810*/  IMAD R7, R3.reuse, UR5, R4 ;  /* 0x0000000503077c24 */ /* 0x040fe2000f8e0204 */
[----:B------:R-:W-:Y:S01]  /*19820*/  SHF.R.S32.HI R14, RZ, 0x1f, R184 ;  /* 0x0000001fff0e7819 */ /* 0x000fe200000114b8 */
[----:B------:R-:W-:Y:S01]  /*19830*/  IMAD.WIDE.U32 R4, R3, UR4, RZ ;  /* 0x0000000403047c25 */ /* 0x000fe2000f8e00ff */
[----:B------:R-:W-:-:S03]  /*19840*/  ULDC.64 UR4, c[0x0][0xae8] ;  /* 0x0002ba0000047ab9 */ /* 0x000fc60000000a00 */
[----:B------:R-:W-:Y:S01]  /*19850*/  IMAD R3, R186, 0x20, R217 ;  /* 0x00000020ba037824 */ /* 0x000fe200078e02d9 */
[----:B------:R-:W-:Y:S01]  /*19860*/  IADD3 R5, R5, R7, RZ ;  /* 0x0000000705057210 */ /* 0x000fe20007ffe0ff */
[----:B------:R-:W-:Y:S02]  /*19870*/  IMAD R7, R216, UR6, RZ ;  /* 0x00000006d8077c24 */ /* 0x000fe4000f8e02ff */
[----:B------:R-:W-:Y:S02]  /*19880*/  IMAD R9, R192, 0x80, R3 ;  /* 0x00000080c0097824 */ /* 0x000fe400078e0203 */
[----:B------:R-:W-:-:S04]  /*19890*/  IMAD.WIDE.U32 R4, R162, UR4, R4 ;  /* 0x00000004a2047c25 */ /* 0x000fc8000f8e0004 */
[----:B------:R-:W-:Y:S01]  /*198a0*/  IMAD.MOV.U32 R3, RZ, RZ, R9 ;  /* 0x000000ffff037224 */ /* 0x000fe200078e0009 */
[----:B---3--:R-:W-:Y:S01]  /*198b0*/  ISETP.NE.AND P0, PT, R11, 0x1, PT ;  /* 0x000000010b00780c */ /* 0x008fe20003f05270 */
[----:B------:R-:W-:Y:S01]  /*198c0*/  IMAD R5, R162, UR5, R5 ;  /* 0x00000005a2057c24 */ /* 0x000fe2000f8e0205 */
[----:B------:R-:W-:Y:S01]  /*198d0*/  ULDC.64 UR4, c[0x0][0xae0] ;  /* 0x0002b80000047ab9 */ /* 0x000fe20000000a00 */
[C---:B------:R-:W-:Y:S02]  /*198e0*/  IMAD R7, R29.reuse, UR7, R7 ;  /* 0x000000071d077c24 */ /* 0x040fe4000f8e0207 */
[----:B------:R-:W-:-:S04]  /*198f0*/  IMAD.WIDE.U32 R4, R29, UR6, R4 ;  /* 0x000000061d047c25 */ /* 0x000fc8000f8e0004 */
[----:B------:R-:W-:-:S04]  /*19900*/  IMAD.IADD R5, R5, 0x1, R7 ;  /* 0x0000000105057824 */ /* 0x000fc800078e0207 */
[----:B------:R-:W0:Y:S08]  /*19910*/  @P0 LDC R6, c[0x0][0xbec] ;  /* 0x0002fb00ff060b82 */ /* 0x000e300000000800 */
[----:B------:R-:W3:Y:S01]  /*19920*/  @P0 LDC R13, c[0x0][0xbf0] ;  /* 0x0002fc00ff0d0b82 */ /* 0x000ee20000000800 */
[----:B0-----:R-:W-:-:S05]  /*19930*/  @P0 IMAD.HI.U32 R6, R9, R6, RZ ;  /* 0x0000000609060227 */ /* 0x001fca00078e00ff */
[----:B---3--:R-:W-:-:S04]  /*19940*/  @P0 SHF.R.U32.HI R3, RZ, R13, R6 ;  /* 0x0000000dff030219 */ /* 0x008fc80000011606 */
[----:B------:R-:W-:Y:S01]  /*19950*/  SHF.R.S32.HI R6, RZ, 0x1f, R3 ;  /* 0x0000001fff067819 */ /* 0x000fe20000011403 */
[C---:B------:R-:W-:Y:S01]  /*19960*/  IMAD.WIDE.U32 R4, R3.reuse, UR4, R4 ;  /* 0x0000000403047c25 */ /* 0x040fe2000f8e0004 */
[----:B------:R-:W-:-:S03]  /*19970*/  IADD3 R8, -R3, RZ, RZ ;  /* 0x000000ff03087210 */ /* 0x000fc60007ffe1ff */
[----:B------:R-:W-:Y:S02]  /*19980*/  IMAD R6, R6, UR4, RZ ;  /* 0x0000000406067c24 */ /* 0x000fe4000f8e02ff */
[----:B------:R-:W-:Y:S01]  /*19990*/  IMAD R7, R11, R8, R9 ;  /* 0x000000080b077224 */ /* 0x000fe200078e0209 */
[----:B------:R-:W-:Y:S01]  /*199a0*/  LEA R8, R192, R217, 0x7 ;  /* 0x000000d9c0087211 */ /* 0x000fe200078e38ff */
[----:B------:R-:W-:Y:S01]  /*199b0*/  IMAD R9, R3, UR5, R6 ;  /* 0x0000000503097c24 */ /* 0x000fe2000f8e0206 */
[----:B------:R-:W-:Y:S01]  /*199c0*/  ULDC.64 UR4, c[0x0][0xad8] ;  /* 0x0002b60000047ab9 */ /* 0x000fe20000000a00 */
[----:B------:R-:W-:Y:S01]  /*199d0*/  IMAD R11, R0, R11, RZ ;  /* 0x0000000b000b7224 */ /* 0x000fe200078e02ff */
[----:B------:R-:W-:Y:S01]  /*199e0*/  SHF.R.S32.HI R3, RZ, 0x1f, R7 ;  /* 0x0000001fff037819 */ /* 0x000fe20000011407 */
[----:B------:R-:W-:Y:S02]  /*199f0*/  IMAD.IADD R5, R5, 0x1, R9 ;  /* 0x0000000105057824 */ /* 0x000fe400078e0209 */
[C---:B------:R-:W-:Y:S01]  /*19a00*/  VIADD R0, R8.reuse, 0x20 ;  /* 0x0000002008007836 */ /* 0x040fe20000000000 */
[----:B------:R-:W-:Y:S01]  /*19a10*/  ISETP.GE.AND P2, PT, R8, R11, PT ;  /* 0x0000000b0800720c */ /* 0x000fe20003f46270 */
[----:B------:R-:W-:-:S02]  /*19a20*/  IMAD R6, R3, UR4, RZ ;  /* 0x0000000403067c24 */ /* 0x000fc4000f8e02ff */
[----:B------:R-:W-:Y:S01]  /*19a30*/  IMAD.WIDE.U32 R4, R7, UR4, R4 ;  /* 0x0000000407047c25 */ /* 0x000fe2000f8e0004 */
[----:B------:R-:W-:-:S03]  /*19a40*/  ISETP.GE.AND P1, PT, R0, R11, PT ;  /* 0x0000000b0000720c */ /* 0x000fc60003f26270 */
[----:B------:R-:W-:Y:S01]  /*19a50*/  IMAD R3, R7, UR5, R6 ;  /* 0x0000000507037c24 */ /* 0x000fe2000f8e0206 */
[----:B------:R-:W-:Y:S01]  /*19a60*/  ULDC.64 UR4, c[0x0][0xa80] ;  /* 0x0002a00000047ab9 */ /* 0x000fe20000000a00 */
[----:B------:R-:W-:Y:S01]  /*19a70*/  VIADD R0, R8, 0x40 ;  /* 0x0000004008007836 */ /* 0x000fe20000000000 */
[----:B------:R-:W-:Y:S02]  /*19a80*/  LEA R6, P3, R4, UR4, 0x1 ;  /* 0x0000000404067c11 */ /* 0x000fe4000f8608ff */
[----:B------:R-:W-:Y:S02]  /*19a90*/  IADD3 R3, R5, R3, RZ ;  /* 0x0000000305037210 */ /* 0x000fe40007ffe0ff */
[----:B------:R-:W-:Y:S02]  /*19aa0*/  ISETP.GE.AND P0, PT, R0, R11, PT ;  /* 0x0000000b0000720c */ /* 0x000fe40003f06270 */
[----:B------:R-:W-:Y:S02]  /*19ab0*/  LEA.HI.X R3, R4, UR5, R3, 0x1, P3 ;  /* 0x0000000504037c11 */ /* 0x000fe400098f0c03 */
[----:B------:R0:W3:Y:S04]  /*19ac0*/  SHFL.IDX PT, R4, R6, RZ, 0x181f ;  /* 0x00181fff06047589 */ /* 0x0000e800000e0000 */
[----:B------:R0:W4:Y:S01]  /*19ad0*/  SHFL.IDX PT, R0, R3, RZ, 0x181f ;  /* 0x00181fff03007589 */ /* 0x00012200000e0000 */
        /* <DEDUP_REMOVED lines=8> */
[----:B------:R3:W-:Y:S04]  /*19b60*/  @!P4 ST.E.128 desc[UR56][R12.64], RZ ;  /* 0x000000ff0c00c985 */ /* 0x0007e8000c101d38 */
[----:B------:R3:W-:Y:S02]  /*19b70*/  @!P5 ST.E.128 desc[UR56][R4.64], RZ ;  /* 0x000000ff0400d985 */ /* 0x0007e4000c101d38 */
.L_x_663:
[----:B------:R-:W-:Y:S05]  /*19b80*/  BSYNC B1 ;  /* 0x0000000000017941 */ /* 0x000fea0003800000 */
.L_x_662:
        /* <DEDUP_REMOVED lines=11> */
[----:B------:R0:W-:Y:S04]  /*19c40*/  @!P3 ST.E.128 desc[UR56][R12.64], RZ ;  /* 0x000000ff0c00b985 */ /* 0x0001e8000c101d38 */
[----:B------:R0:W-:Y:S02]  /*19c50*/  @!P4 ST.E.128 desc[UR56][R4.64], RZ ;  /* 0x000000ff0400c985 */ /* 0x0001e4000c101d38 */
.L_x_665:
[----:B------:R-:W-:Y:S05]  /*19c60*/  BSYNC B1 ;  /* 0x0000000000017941 */ /* 0x000fea0003800000 */
.L_x_664:
[----:B0-----:R0:W0:Y:S01]  /*19c70*/  SHFL.IDX PT, R0, R3, 0x2, 0x181f ;  /* 0x00581f0003007f89 */ /* 0x00102200000e0000 */
[----:B------:R-:W-:Y:S03]  /*19c80*/  BSSY B1, `(.L_x_666) ;  /* 0x000000c000017945 */ /* 0x000fe60003800000 */
[----:B---3--:R3:W0:Y:S01]  /*19c90*/  SHFL.IDX PT, R4, R6, 0x2, 0x181f ;  /* 0x00581f0006047f89 */ /* 0x00862200000e0000 */
[----:B------:R-:W-:Y:S05]  /*19ca0*/  @P0 BRA `(.L_x_667) ;  /* 0x0000000000240947 */ /* 0x000fea0003800000 */
[----:B------:R-:W-:Y:S02]  /*19cb0*/  ULDC UR4, c[0x0][0xac8] ;  /* 0x0002b20000047ab9 */ /* 0x000fe40000000800 */
[----:B------:R-:W-:Y:S02]  /*19cc0*/  ISETP.GE.AND P2, PT, R184, UR4, PT ;  /* 0x00000004b8007c0c */ /* 0x000fe4000bf46270 */
[----:B------:R-:W-:-:S11]  /*19cd0*/  ISETP.GE.AND P3, PT, R185, UR4, PT ;  /* 0x00000004b9007c0c */ /* 0x000fd6000bf66270 */
[CC--:B0-----:R-:W-:Y:S02]  /*19ce0*/  @!P2 LEA R12, P0, R184.reuse, R4.reuse, 0x1 ;  /* 0x00000004b80ca211 */ /* 0x0c1fe400078008ff */
[C---:B------:R-:W-:Y:S02]  /*19cf0*/  @!P3 LEA R4, P1, R185.reuse, R4, 0x1 ;  /* 0x00000004b904b211 */ /* 0x040fe400078208ff */
[-C--:B------:R-:W-:Y:S02]  /*19d00*/  @!P2 LEA.HI.X R13, R184, R0.reuse, R14, 0x1, P0 ;  /* 0x00000000b80da211 */ /* 0x080fe400000f0c0e */
[----:B------:R-:W-:-:S03]  /*19d10*/  @!P3 LEA.HI.X R5, R185, R0, R10, 0x1, P1 ;  /* 0x00000000b905b211 */ /* 0x000fc600008f0c0a */
[----:B------:R0:W-:Y:S04]  /*19d20*/  @!P2 ST.E.128 desc[UR56][R12.64], RZ ;  /* 0x000000ff0c00a985 */ /* 0x0001e8000c101d38 */
[----:B------:R0:W-:Y:S02]  /*19d30*/  @!P3 ST.E.128 desc[UR56][R4.64], RZ ;  /* 0x000000ff0400b985 */ /* 0x0001e4000c101d38 */
.L_x_667:
[----:B------:R-:W-:Y:S05]  /*19d40*/  BSYNC B1 ;  /* 0x0000000000017941 */ /* 0x000fea0003800000 */
.L_x_666:
[----:B0-----:R-:W-:Y:S01]  /*19d50*/  VIADD R0, R8, 0x60 ;  /* 0x0000006008007836 */ /* 0x001fe20000000000 */
[----:B----4-:R-:W4:Y:S04]  /*19d60*/  SHFL.IDX PT, R3, R3, 0x3, 0x181f ;  /* 0x00781f0003037f89 */ /* 0x010f2800000e0000 */
[----:B------:R-:W-:Y:S01]  /*19d70*/  ISETP.GE.AND P0, PT, R0, R11, PT ;  /* 0x0000000b0000720c */ /* 0x000fe20003f06270 */
[----:B------:R0:W0:-:S12]  /*19d80*/  SHFL.IDX PT, R4, R6, 0x3, 0x181f ;  /* 0x00781f0006047f89 */ /* 0x00001800000e0000 */
[----:B------:R-:W-:Y:S05]  /*19d90*/  @P0 BRA `(.L_x_656) ;  /* 0x0000000000240947 */ /* 0x000fea0003800000 */
[----:B------:R-:W-:Y:S02]  /*19da0*/  ULDC UR4, c[0x0][0xac8] ;  /* 0x0002b20000047ab9 */ /* 0x000fe40000000800 */
[----:B------:R-:W-:Y:S02]  /*19db0*/  ISETP.GE.AND P2, PT, R184, UR4, PT ;  /* 0x00000004b8007c0c */ /* 0x000fe4000bf46270 */
[----:B------:R-:W-:-:S11]  /*19dc0*/  ISETP.GE.AND P3, PT, R185, UR4, PT ;  /* 0x00000004b9007c0c */ /* 0x000fd6000bf66270 */
[CC--:B0--3--:R-:W-:Y:S02]  /*19dd0*/  @!P2 LEA R6, P0, R184.reuse, R4.reuse, 0x1 ;  /* 0x00000004b806a211 */ /* 0x0c9fe400078008ff */
[C---:B------:R-:W-:Y:S02]  /*19de0*/  @!P3 LEA R4, P1, R185.reuse, R4, 0x1 ;  /* 0x00000004b904b211 */ /* 0x040fe400078208ff */
[-C--:B----4-:R-:W-:Y:S02]  /*19df0*/  @!P2 LEA.HI.X R7, R184, R3.reuse, R14, 0x1, P0 ;  /* 0x00000003b807a211 */ /* 0x090fe400000f0c0e */
[----:B------:R-:W-:-:S03]  /*19e00*/  @!P3 LEA.HI.X R5, R185, R3, R10, 0x1, P1 ;  /* 0x00000003b905b211 */ /* 0x000fc600008f0c0a */
[----:B------:R0:W-:Y:S04]  /*19e10*/  @!P2 ST.E.128 desc[UR56][R6.64], RZ ;  /* 0x000000ff0600a985 */ /* 0x0001e8000c101d38 */
[----:B------:R0:W-:Y:S02]  /*19e20*/  @!P3 ST.E.128 desc[UR56][R4.64], RZ ;  /* 0x000000ff0400b985 */ /* 0x0001e4000c101d38 */
.L_x_656:
[----:B------:R-:W-:Y:S05]  /*19e30*/  BSYNC B0 ;  /* 0x0000000000007941 */ /* 0x000fea0003800000 */
.L_x_646:
[----:B------:R-:W-:Y:S02]  /*19e40*/  ULDC UR4, c[0x0][0xc3c] ;  /* 0x00030f0000047ab9 */ /* 0x000fe40000000800 */
[----:B--2---:R-:W-:-:S13]  /*19e50*/  ISETP.GE.AND P0, PT, R147, UR4, PT ;  /* 0x0000000493007c0c */ /* 0x004fda000bf06270 */
[----:B------:R-:W-:Y:S05]  /*19e60*/  @!P0 BRA `(.L_x_668) ;  /* 0xfffffe7400b88947 */ /* 0x000fea000383ffff */
[----:B------:R-:W-:Y:S05]  /*19e70*/  BRA `(.L_x_446) ;  /* 0x0000007000487947 */ /* 0x000fea0003800000 */
.L_x_444:
[----:B------:R-:W-:-:S08]  /*19e80*/  NOP ;  /* 0x0000000000007918 */ /* 0x000fd00000000000 */
[----:B------:R-:W0:-:S00]  /*19e90*/  USETMAXREG.DEALLOC.CTAPOOL 0x28 ;  /* 0x00000028000079c8 */ /* 0x000e0000080e0500 */
[----:B0-----:R-:W2:Y:S01]  /*19ea0*/  LDL.LU R3, [R1+0x38] ;  /* 0x0000380001037983 */ /* 0x001ea20000300800 */
[----:B------:R-:W-:Y:S01]  /*19eb0*/  LOP3.LUT R2, R2, 0x3, RZ, 0xc0, !PT ;  /* 0x0000000302027812 */ /* 0x000fe200078ec0ff */
[----:B------:R-:W-:-:S05]  /*19ec0*/  IMAD.MOV.U32 R6, RZ, RZ, RZ ;  /* 0x000000ffff067224 */ /* 0x000fca00078e00ff */
[----:B------:R-:W0:Y:S02]  /*19ed0*/  SHFL.IDX PT, R2, R2, RZ, 0x1f ;  /* 0x00001fff02027589 */ /* 0x000e2400000e0000 */
[----:B0-----:R-:W-:Y:S02]  /*19ee0*/  ISETP.NE.AND P0, PT, R2, RZ, PT ;  /* 0x000000ff0200720c */ /* 0x001fe40003f05270 */
[----:B--2---:R-:W-:-:S11]  /*19ef0*/  LOP3.LUT R3, R3, 0xffffffdf, RZ, 0xc0, !PT ;  /* 0xffffffdf03037812 */ /* 0x004fd600078ec0ff */
[----:B------:R-:W-:-:S05]  /*19f00*/  @P0 LOP3.LUT R3, R3, 0x20, RZ, 0xfc, !PT ;  /* 0x0000002003030812 */ /* 0x000fca00078efcff */
[----:B------:R0:W-:Y:S01]  /*19f10*/  STL [R1+0x38], R3 ;  /* 0x0000380301007387 */ /* 0x0001e20000100800 */
[----:B------:R-:W-:Y:S05]  /*19f20*/  @!P0 BRA `(.L_x_669) ;  /* 0x00000000001c8947 */ /* 0x000fea0003800000 */
[----:B------:R-:W1:Y:S08]  /*19f30*/  S2UR UR5, SR_CgaCtaId ;  /* 0x00000000000579c3 */ /* 0x000e700000008800 */
[----:B------:R-:W-:Y:S06]  /*19f40*/  BAR.SYNC.DEFER_BLOCKING 0x5, 0x180 ;  /* 0x0146000000007b1d */ /* 0x000fec0000010000 */
[----:B------:R-:W-:-:S02]  /*19f50*/  UMOV UR4, 0x400 ;  /* 0x0000040000047882 */ /* 0x000fc40000000000 */
[----:B-1----:R-:W-:-:S09]  /*19f60*/  ULEA UR4, UR5, UR4, 0x18 ;  /* 0x0000000405047291 */ /* 0x002fd2000f8ec03f */
[----:B------:R-:W1:Y:S01]  /*19f70*/  LDS.128 R16, [UR4+0x2a8d0] ;  /* 0x02a8d004ff107984 */ /* 0x000e620008000c00 */
[----:B------:R-:W-:Y:S06]  /*19f80*/  BAR.ARV 0x4, 0x180 ;  /* 0x0106000000007b1d */ /* 0x000fec0000002000 */
[----:B------:R-:W-:Y:S05]  /*19f90*/  BRA `(.L_x_670) ;  /* 0x0000000800947947 */ /* 0x000fea0003800000 */
.L_x_669:
[----:B------:R-:W-:Y:S01]  /*19fa0*/  LOP3.LUT R7, R0, 0x1f, RZ, 0xc0, !PT ;  /* 0x0000001f00077812 */ /* 0x000fe200078ec0ff */
[----:B------:R-:W-:Y:S01]  /*19fb0*/  ULDC UR4, c[0x0][0xc3c] ;  /* 0x00030f0000047ab9 */ /* 0x000fe20000000800 */
[----:B------:R-:W-:Y:S01]  /*19fc0*/  MOV R9, RZ ;  /* 0x000000ff00097202 */ /* 0x000fe20000000f00 */
[----:B------:R-:W1:Y:S01]  /*19fd0*/  S2UR UR6, SR_CTAID.X ;  /* 0x00000000000679c3 */ /* 0x000e620000002500 */
[----:B------:R-:W-:Y:S01]  /*19fe0*/  ISETP.NE.AND P0, PT, R7, 0x1f, PT ;  /* 0x0000001f0700780c */ /* 0x000fe20003f05270 */
[----:B------:R-:W-:-:S03]  /*19ff0*/  ULDC UR5, c[0x0][0xc38] ;  /* 0x00030e0000057ab9 */ /* 0x000fc60000000800 */
[----:B------:R-:W-:-:S13]  /*1a000*/  ISETP.GE.OR P1, PT, R7, UR4, !P0 ;  /* 0x0000000407007c0c */ /* 0x000fda000c726670 */
[----:B------:R-:W2:Y:S08]  /*1a010*/  @!P1 LDC.64 R4, c[0x0][0xc80] ;  /* 0x00032000ff049b82 */ /* 0x000eb00000000a00 */
[----:B0-----:R-:W0:Y:S01]  /*1a020*/  @!P1 LDC.64 R2, c[0x0][0xc78] ;  /* 0x00031e00ff029b82 */ /* 0x001e220000000a00 */
[----:B--2---:R-:W-:-:S05]  /*1a030*/  @!P1 IMAD.WIDE.U32 R4, R7, 0x4, R4 ;  /* 0x0000000407049825 */ /* 0x004fca00078e0004 */
[----:B------:R-:W2:Y:S01]  /*1a040*/  @!P1 LDG.E R6, desc[UR56][R4.64] ;  /* 0x0000003804069981 */ /* 0x000ea2000c1e1900 */
[----:B0-----:R-:W-:-:S05]  /*1a050*/  @!P1 IMAD.WIDE.U32 R2, R7, 0x4, R2 ;  /* 0x0000000407029825 */ /* 0x001fca00078e0002 */
[----:B------:R-:W2:Y:S01]  /*1a060*/  @!P1 LDG.E R9, desc[UR56][R2.64] ;  /* 0x0000003802099981 */ /* 0x000ea2000c1e1900 */
[C---:B------:R-:W-:Y:S02]  /*1a070*/  ISETP.NE.AND P1, PT, R7.reuse, RZ, PT ;  /* 0x000000ff0700720c */ /* 0x040fe40003f25270 */
[C---:B------:R-:W-:Y:S02]  /*1a080*/  ISETP.GE.U32.AND P2, PT, R7.reuse, 0x2, PT ;  /* 0x000000020700780c */ /* 0x040fe40003f46070 */
[C---:B------:R-:W-:Y:S02]  /*1a090*/  ISETP.GE.U32.AND P3, PT, R7.reuse, 0x4, PT ;  /* 0x000000040700780c */ /* 0x040fe40003f66070 */
[C---:B------:R-:W-:Y:S02]  /*1a0a0*/  ISETP.GE.U32.AND P4, PT, R7.reuse, 0x8, PT ;  /* 0x000000080700780c */ /* 0x040fe40003f86070 */
[----:B------:R-:W-:Y:S01]  /*1a0b0*/  ISETP.GE.U32.AND P5, PT, R7, 0x10, PT ;  /* 0x000000100700780c */ /* 0x000fe20003fa6070 */
[----:B------:R-:W-:Y:S01]  /*1a0c0*/  UMOV UR4, URZ ;  /* 0x0000003f00047c82 */ /* 0x000fe20008000000 */
        /* <DEDUP_REMOVED lines=18> */
[----:B-1----:R-:W-:Y:S02]  /*1a1f0*/  ISETP.GT.AND P6, PT, R8, UR6, PT ;  /* 0x0000000608007c0c */ /* 0x002fe4000bfc4270 */
[----:B------:R-:W-:-:S11]  /*1a200*/  MOV R3, R8 ;  /* 0x0000000800037202 */ /* 0x000fd60000000f00 */
[----:B------:R-:W-:Y:S05]  /*1a210*/  @P6 BRA `(.L_x_671) ;  /* 0x0000000000a06947 */ /* 0x000fea0003800000 */
[----:B------:R-:W-:Y:S01]  /*1a220*/  IMAD.MOV.U32 R8, RZ, RZ, R3 ;  /* 0x000000ffff087224 */ /* 0x000fe200078e0003 */
[----:B------:R-:W-:Y:S01]  /*1a230*/  UMOV UR4, URZ ;  /* 0x0000003f00047c82 */ /* 0x000fe20008000000 */
[----:B------:R-:W-:-:S05]  /*1a240*/  ULDC UR5, c[0x0][0xc38] ;  /* 0x00030e0000057ab9 */ /* 0x000fca0000000800 */
.L_x_673:
[----:B------:R-:W0:Y:S01]  /*1a250*/  LDC R2, c[0x0][0xc3c] ;  /* 0x00030f00ff027b82 */ /* 0x000e220000000800 */
[----:B------:R-:W-:Y:S01]  /*1a260*/  UIADD3 UR4, UR4, 0x1f, URZ ;  /* 0x0000001f04047890 */ /* 0x000fe2000fffe03f */
[----:B------:R-:W-:Y:S02]  /*1a270*/  ULDC UR7, c[0x0][0xc3c] ;  /* 0x00030f0000077ab9 */ /* 0x000fe40000000800 */
[----:B------:R-:W-:-:S03]  /*1a280*/  IMAD.U32 R19, RZ, RZ, UR7 ;  /* 0x00000007ff137e24 */ /* 0x000fc6000f8e00ff */
[----:B0-----:R-:W-:-:S13]  /*1a290*/  ISETP.LE.AND P6, PT, R2, UR4, PT ;  /* 0x0000000402007c0c */ /* 0x001fda000bfc3270 */
[----:B------:R-:W-:Y:S05]  /*1a2a0*/  @P6 BRA `(.L_x_672) ;  /* 0x0000000400ac6947 */ /* 0x000fea0003800000 */
[----:B------:R-:W-:Y:S01]  /*1a2b0*/  IADD3 R9, R7, UR4, RZ ;  /* 0x0000000407097c10 */ /* 0x000fe2000fffe0ff */
[----:B------:R-:W-:-:S03]  /*1a2c0*/  IMAD.MOV.U32 R6, RZ, RZ, RZ ;  /* 0x000000ffff067224 */ /* 0x000fc600078e00ff */
[----:B------:R-:W-:-:S13]  /*1a2d0*/  ISETP.GE.OR P6, PT, R9, R2, !P0 ;  /* 0x000000020900720c */ /* 0x000fda00047c6670 */
[----:B------:R-:W0:Y:S08]  /*1a2e0*/  @!P6 LDC.64 R4, c[0x0][0xc80] ;  /* 0x00032000ff04eb82 */ /* 0x000e300000000a00 */
[----:B------:R-:W1:Y:S01]  /*1a2f0*/  @!P6 LDC.64 R2, c[0x0][0xc78] ;  /* 0x00031e00ff02eb82 */ /* 0x000e620000000a00 */
[----:B0-----:R-:W-:-:S05]  /*1a300*/  @!P6 IMAD.WIDE R4, R9, 0x4, R4 ;  /* 0x000000040904e825 */ /* 0x001fca00078e0204 */
[----:B------:R-:W2:Y:S01]  /*1a310*/  @!P6 LDG.E R6, desc[UR56][R4.64] ;  /* 0x000000380406e981 */ /* 0x000ea2000c1e1900 */
[----:B-1----:R-:W-:-:S04]  /*1a320*/  @!P6 IMAD.WIDE R2, R9, 0x4, R2 ;  /* 0x000000040902e825 */ /* 0x002fc800078e0202 */
[----:B------:R-:W-:-:S06]  /*1a330*/  IMAD.MOV.U32 R9, RZ, RZ, RZ ;  /* 0x000000ffff097224 */ /* 0x000fcc00078e00ff */
[----:B------:R-:W2:Y:S02]  /*1a340*/  @!P6 LDG.E R9, desc[UR56][R2.64] ;  /* 0x000000380209e981 */ /* 0x000ea4000c1e1900 */
[----:B--2---:R-:W-:-:S05]  /*1a350*/  IMAD R13, R6, R9, RZ ;  /* 0x00000009060d7224 */ /* 0x004fca00078e02ff */
        /* <DEDUP_REMOVED lines=20> */
.L_x_671:
[----:B------:R-:W-:Y:S02]  /*1a4a0*/  IADD3 R11, -R3, R8, RZ ;  /* 0x00000008030b7210 */ /* 0x000fe40007ffe1ff */
[----:B------:R-:W-:-:S03]  /*1a4b0*/  MOV R16, RZ ;  /* 0x000000ff00107202 */ /* 0x000fc60000000f00 */
        /* <DEDUP_REMOVED lines=16> */
.L_x_674:
[----:B-1----:R-:W-:Y:S01]  /*1a5c0*/  IMAD R16, R16, UR5, R11 ;  /* 0x0000000510107c24 */ /* 0x002fe2000f8e020b */
[----:B------:R-:W-:Y:S01]  /*1a5d0*/  MOV R2, RZ ;  /* 0x000000ff00027202 */ /* 0x000fe20000000f00 */
[----:B------:R-:W-:Y:S01]  /*1a5e0*/  IMAD.MOV.U32 R11, RZ, RZ, R12 ;  /* 0x000000ffff0b7224 */ /* 0x000fe200078e000c */
[----:B------:R-:W-:Y:S01]  /*1a5f0*/  IABS R12, R6 ;  /* 0x00000006000c7213 */ /* 0x000fe20000000000 */
[----:B------:R-:W-:Y:S01]  /*1a600*/  VIADD R19, R19, UR4 ;  /* 0x0000000413137c36 */ /* 0x000fe20008000000 */
[----:B------:R-:W-:Y:S01]  /*1a610*/  IADD3 R17, -R16, UR6, RZ ;  /* 0x0000000610117c10 */ /* 0x000fe2000fffe1ff */
[----:B------:R-:W-:Y:S01]  /*1a620*/  IMAD R11, R11, R4, RZ ;  /* 0x000000040b0b7224 */ /* 0x000fe200078e02ff */
[----:B0-----:R-:W-:Y:S01]  /*1a630*/  IABS R5, R9 ;  /* 0x0000000900057213 */ /* 0x001fe20000000000 */
[----:B------:R-:W-:Y:S01]  /*1a640*/  IMAD.MOV R12, RZ, RZ, -R12 ;  /* 0x000000ffff0c7224 */ /* 0x000fe200078e0a0c */
[----:B------:R-:W-:Y:S01]  /*1a650*/  IABS R10, R17 ;  /* 0x00000011000a7213 */ /* 0x000fe20000000000 */
[----:B------:R-:W-:Y:S01]  /*1a660*/  IMAD.HI.U32 R2, R3, R11, R2 ;  /* 0x0000000b03027227 */ /* 0x000fe200078e0002 */
[----:B------:R-:W0:Y:S03]  /*1a670*/  I2F.RP R8, R5 ;  /* 0x0000000500087306 */ /* 0x000e260000209400 */
[----:B------:R-:W-:Y:S01]  /*1a680*/  IMAD.MOV.U32 R3, RZ, RZ, R10 ;  /* 0x000000ffff037224 */ /* 0x000fe200078e000a */
[----:B------:R-:W-:-:S03]  /*1a690*/  MOV R10, R12 ;  /* 0x0000000c000a7202 */ /* 0x000fc60000000f00 */
[----:B------:R-:W-:-:S04]  /*1a6a0*/  IMAD.HI.U32 R2, R2, R3, RZ ;  /* 0x0000000302027227 */ /* 0x000fc800078e00ff */
[----:B------:R-:W-:Y:S01]  /*1a6b0*/  IMAD R3, R2, R10, R3 ;  /* 0x0000000a02037224 */ /* 0x000fe200078e0203 */
[----:B0-----:R-:W0:Y:S04]  /*1a6c0*/  MUFU.RCP R8, R8 ;  /* 0x0000000800087308 */ /* 0x001e280000001000 */
[----:B------:R-:W-:-:S13]  /*1a6d0*/  ISETP.GT.U32.AND P1, PT, R4, R3, PT ;  /* 0x000000030400720c */ /* 0x000fda0003f24070 */
[----:B------:R-:W-:Y:S01]  /*1a6e0*/  @!P1 IMAD.IADD R3, R3, 0x1, -R4 ;  /* 0x0000000103039824 */ /* 0x000fe200078e0a04 */
[----:B------:R-:W-:Y:S01]  /*1a6f0*/  @!P1 IADD3 R2, R2, 0x1, RZ ;  /* 0x0000000102029810 */ /* 0x000fe20007ffe0ff */
[----:B0-----:R-:W-:Y:S01]  /*1a700*/  VIADD R10, R8, 0xffffffe ;  /* 0x0ffffffe080a7836 */ /* 0x001fe20000000000 */
        /* <DEDUP_REMOVED lines=12> */
[----:B------:R-:W-:Y:S01]  /*1a7d0*/  IMAD R11, R2, R5, RZ ;  /* 0x00000005020b7224 */ /* 0x000fe200078e02ff */
[----:B------:R-:W-:Y:S02]  /*1a7e0*/  MOV R2, RZ ;  /* 0x000000ff00027202 */ /* 0x000fe40000000f00 */
[-C--:B------:R-:W-:Y:S01]  /*1a7f0*/  IABS R4, R8.reuse ;  /* 0x0000000800047213 */ /* 0x080fe20000000000 */
[----:B------:R-:W-:Y:S02]  /*1a800*/  IMAD R6, R6, R8, RZ ;  /* 0x0000000806067224 */ /* 0x000fe400078e02ff */
[----:B------:R-:W-:-:S03]  /*1a810*/  IMAD.HI.U32 R2, R3, R11, R2 ;  /* 0x0000000b03027227 */ /* 0x000fc600078e0002 */
[----:B------:R-:W-:Y:S01]  /*1a820*/  IADD3 R17, R17, -R6, RZ ;  /* 0x8000000611117210 */ /* 0x000fe20007ffe0ff */
[----:B------:R-:W-:Y:S02]  /*1a830*/  IMAD.MOV.U32 R3, RZ, RZ, R4 ;  /* 0x000000ffff037224 */ /* 0x000fe400078e0004 */
[----:B------:R-:W-:Y:S02]  /*1a840*/  IMAD.MOV.U32 R4, RZ, RZ, R10 ;  /* 0x000000ffff047224 */ /* 0x000fe400078e000a */
[----:B------:R-:W-:-:S04]  /*1a850*/  IMAD.HI.U32 R2, R2, R3, RZ ;  /* 0x0000000302027227 */ /* 0x000fc800078e00ff */
[----:B------:R-:W-:Y:S01]  /*1a860*/  IMAD R4, R2, R4, R3 ;  /* 0x0000000402047224 */ /* 0x000fe200078e0203 */
[----:B------:R-:W-:-:S04]  /*1a870*/  LOP3.LUT R3, R8, R9, RZ, 0x3c, !PT ;  /* 0x0000000908037212 */ /* 0x000fc800078e3cff */
[----:B------:R-:W-:Y:S02]  /*1a880*/  ISETP.GT.U32.AND P1, PT, R5, R4, PT ;  /* 0x000000040500720c */ /* 0x000fe40003f24070 */
[----:B------:R-:W-:-:S11]  /*1a890*/  ISETP.GE.AND P2, PT, R3, RZ, PT ;  /* 0x000000ff0300720c */ /* 0x000fd60003f46270 */
[-C--:B------:R-:W-:Y:S01]  /*1a8a0*/  @!P1 IADD3 R4, R4, -R5.reuse, RZ ;  /* 0x8000000504049210 */ /* 0x080fe20007ffe0ff */
[----:B------:R-:W-:Y:S01]  /*1a8b0*/  @!P1 VIADD R2, R2, 0x1 ;  /* 0x0000000102029836 */ /* 0x000fe20000000000 */
[----:B------:R-:W-:Y:S02]  /*1a8c0*/  ISETP.NE.AND P1, PT, R9, RZ, PT ;  /* 0x000000ff0900720c */ /* 0x000fe40003f25270 */
[----:B------:R-:W-:-:S13]  /*1a8d0*/  ISETP.GE.U32.AND P0, PT, R4, R5, PT ;  /* 0x000000050400720c */ /* 0x000fda0003f06070 */
[----:B------:R-:W-:-:S05]  /*1a8e0*/  @P0 VIADD R2, R2, 0x1 ;  /* 0x0000000102020836 */ /* 0x000fca0000000000 */
[----:B------:R-:W-:Y:S02]  /*1a8f0*/  @!P2 IADD3 R2, -R2, RZ, RZ ;  /* 0x000000ff0202a210 */ /* 0x000fe40007ffe1ff */
[----:B------:R-:W-:-:S05]  /*1a900*/  @!P1 LOP3.LUT R2, RZ, R9, RZ, 0x33, !PT ;  /* 0x00000009ff029212 */ /* 0x000fca00078e33ff */
[----:B------:R-:W-:-:S04]  /*1a910*/  IMAD.MOV R18, RZ, RZ, -R2 ;  /* 0x000000ffff127224 */ /* 0x000fc800078e0a02 */
[C---:B------:R-:W-:Y:S02]  /*1a920*/  IMAD R18, R9.reuse, R18, R8 ;  /* 0x0000001209127224 */ /* 0x040fe400078e0208 */
[----:B------:R-:W-:-:S04]  /*1a930*/  IMAD R9, R9, 0x1000000, R2 ;  /* 0x0100000009097824 */ /* 0x000fc800078e0202 */
[----:B------:R-:W-:Y:S01]  /*1a940*/  IMAD R18, R18, 0x10000, R9 ;  /* 0x0001000012127824 */ /* 0x000fe200078e0209 */
[----:B------:R-:W-:Y:S06]  /*1a950*/  BRA `(.L_x_675) ;  /* 0x00000000000c7947 */ /* 0x000fec0003800000 */
.L_x_672:
[----:B------:R-:W-:Y:S01]  /*1a960*/  MOV R17, RZ ;  /* 0x000000ff00117202 */ /* 0x000fe20000000f00 */
[----:B------:R-:W-:Y:S02]  /*1a970*/  IMAD.U32 R16, RZ, RZ, UR6 ;  /* 0x00000006ff107e24 */ /* 0x000fe4000f8e00ff */
[----:B------:R-:W-:-:S07]  /*1a980*/  IMAD.MOV.U32 R18, RZ, RZ, RZ ;  /* 0x000000ffff127224 */ /* 0x000fce00078e00ff */
.L_x_675:
[----:B------:R-:W-:-:S13]  /*1a990*/  ISETP.NE.AND P0, PT, R7, RZ, PT ;  /* 0x000000ff0700720c */ /* 0x000fda0003f05270 */
[----:B------:R-:W0:Y:S01]  /*1a9a0*/  @!P0 S2R R3, SR_CgaCtaId ;  /* 0x0000000000038919 */ /* 0x000e220000008800 */
[----:B------:R-:W-:-:S04]  /*1a9b0*/  @!P0 MOV R2, 0x400 ;  /* 0x0000040000028802 */ /* 0x000fc80000000f00 */
[----:B0-----:R-:W-:-:S05]  /*1a9c0*/  @!P0 LEA R2, R3, R2, 0x18 ;  /* 0x0000000203028211 */ /* 0x001fca00078ec0ff */
[----:B------:R0:W-:Y:S01]  /*1a9d0*/  @!P0 STS.128 [R2+0x2a8d0], R16 ;  /* 0x02a8d01002008388 */ /* 0x0001e20000000c00 */
[----:B------:R-:W-:Y:S06]  /*1a9e0*/  BAR.ARV 0x5, 0x180 ;  /* 0x0146000000007b1d */ /* 0x000fec0000002000 */
.L_x_670:
[----:B------:R2:W-:Y:S01]  /*1a9f0*/  STL [R1+0x20], RZ ;  /* 0x000020ff01007387 */ /* 0x0005e20000100800 */
[----:B------:R-:W-:Y:S01]  /*1aa00*/  ULDC UR4, c[0x0][0xc3c] ;  /* 0x00030f0000047ab9 */ /* 0x000fe20000000800 */
[----:B------:R-:W-:Y:S01]  /*1aa10*/  MOV R28, 0x1 ;  /* 0x00000001001c7802 */ /* 0x000fe20000000f00 */
[----:B------:R-:W-:Y:S01]  /*1aa20*/  IMAD.MOV.U32 R27, RZ, RZ, RZ ;  /* 0x000000ffff1b7224 */ /* 0x000fe200078e00ff */
[----:B-1----:R-:W-:-:S13]  /*1aa30*/  ISETP.GE.AND P0, PT, R19, UR4, PT ;  /* 0x0000000413007c0c */ /* 0x002fda000bf06270 */
[----:B--2---:R-:W-:Y:S05]  /*1aa40*/  @P0 BRA `(.L_x_676) ;  /* 0x0000006000780947 */ /* 0x004fea0003800000 */
[----:B------:R-:W1:Y:S01]  /*1aa50*/  S2UR UR5, SR_CgaCtaId ;  /* 0x00000000000579c3 */ /* 0x000e620000008800 */
[----:B------:R2:W-:Y:S01]  /*1aa60*/  STL [R1+0x20], RZ ;  /* 0x000020ff01007387 */ /* 0x0005e20000100800 */
[C---:B0-----:R-:W-:Y:S01]  /*1aa70*/  IMAD.SHL.U32 R2, R0.reuse, 0x8, RZ ;  /* 0x0000000800027824 */ /* 0x041fe200078e00ff */
[----:B------:R-:W-:Y:S01]  /*1aa80*/  LOP3.LUT R5, R0, 0x7f, RZ, 0xc0, !PT ;  /* 0x0000007f00057812 */ /* 0x000fe200078ec0ff */
[----:B------:R-:W-:Y:S01]  /*1aa90*/  UMOV UR4, 0x400 ;  /* 0x0000040000047882 */ /* 0x000fe20000000000 */
[----:B------:R-:W-:Y:S01]  /*1aaa0*/  BSSY B8, `(.L_x_676) ;  /* 0x0000618000087945 */ /* 0x000fe20003800000 */
[----:B------:R-:W-:Y:S01]  /*1aab0*/  IMAD.MOV.U32 R30, RZ, RZ, 0x1 ;  /* 0x00000001ff1e7424 */ /* 0x000fe200078e00ff */
[----:B------:R-:W-:Y:S01]  /*1aac0*/  LOP3.LUT R3, R2, 0x1f8, RZ, 0xc0, !PT ;  /* 0x000001f802037812 */ /* 0x000fe200078ec0ff */
[----:B------:R-:W-:Y:S01]  /*1aad0*/  IMAD.MOV.U32 R27, RZ, RZ, RZ ;  /* 0x000000ffff1b7224 */ /* 0x000fe200078e00ff */
[----:B------:R-:W-:Y:S01]  /*1aae0*/  SHF.L.U32 R33, R5, 0x3, RZ ;  /* 0x0000000305217819 */ /* 0x000fe200000006ff */
[----:B------:R-:W-:Y:S01]  /*1aaf0*/  IMAD.MOV.U32 R28, RZ, RZ, 0x1 ;  /* 0x00000001ff1c7424 */ /* 0x000fe200078e00ff */
[----:B------:R-:W-:Y:S01]  /*1ab00*/  LOP3.LUT R4, R3, 0x38, R0, 0x78, !PT ;  /* 0x0000003803047812 */ /* 0x000fe200078e7800 */
[----:B------:R-:W-:Y:S01]  /*1ab10*/  IMAD.SHL.U32 R0, R0, 0x10, RZ ;  /* 0x0000001000007824 */ /* 0x000fe200078e00ff */
[----:B------:R-:W-:Y:S01]  /*1ab20*/  SHF.R.U32.HI R3, RZ, 0x3, R5 ;  /* 0x00000003ff037819 */ /* 0x000fe20000011605 */
[----:B------:R-:W-:Y:S01]  /*1ab30*/  ULOP3.LUT UR39, UR60, 0x2, URZ, 0xfc, !UPT ;  /* 0x000000023c277892 */ /* 0x000fe2000f8efc3f */
[----:B------:R-:W-:Y:S01]  /*1ab40*/  LOP3.LUT R33, R4, 0x200, R33, 0xf8, !PT ;  /* 0x0000020004217812 */ /* 0x000fe200078ef821 */
[----:B------:R-:W-:Y:S01]  /*1ab50*/  ULDC.64 UR36, c[0x0][0x198] ;  /* 0x0000660000247ab9 */ /* 0x000fe20000000a00 */
[----:B------:R-:W-:Y:S01]  /*1ab60*/  LOP3.LUT R2, R2, 0x38, RZ, 0xc0, !PT ;  /* 0x0000003802027812 */ /* 0x000fe200078ec0ff */
[----:B------:R-:W-:Y:S01]  /*1ab70*/  ULDC UR38, c[0x0][0xc] ;  /* 0x0000030000267ab9 */ /* 0x000fe20000000800 */
[----:B------:R-:W-:-:S02]  /*1ab80*/  LOP3.LUT R4, R3, 0x70, R0, 0xf8, !PT ;  /* 0x0000007003047812 */ /* 0x000fc400078ef800 */
[----:B------:R-:W-:Y:S02]  /*1ab90*/  MOV R25, RZ ;  /* 0x000000ff00197202 */ /* 0x000fe40000000f00 */
[C---:B------:R-:W-:Y:S01]  /*1aba0*/  LOP3.LUT R3, R2.reuse, 0x40, RZ, 0xfc, !PT ;  /* 0x0000004002037812 */ /* 0x040fe200078efcff */
[----:B-1----:R-:W-:Y:S01]  /*1abb0*/  ULEA UR4, UR5, UR4, 0x18 ;  /* 0x0000000405047291 */ /* 0x002fe2000f8ec03f */
[----:B------:R-:W-:-:S05]  /*1abc0*/  LOP3.LUT R0, R2, 0x80, RZ, 0xfc, !PT ;  /* 0x0000008002007812 */ /* 0x000fca00078efcff */
[----:B------:R-:W-:-:S05]  /*1abd0*/  MOV R22, UR4 ;  /* 0x0000000400167c02 */ /* 0x000fca0008000f00 */
[----:B--2---:R-:W-:-:S07]  /*1abe0*/  IMAD R35, R33, 0x2, R22 ;  /* 0x0000000221237824 */ /* 0x004fce00078e0216 */
.L_x_779:
[----:B0-----:R-:W0:Y:S02]  /*1abf0*/  LDC.64 R2, c[0x0][0xc88] ;  /* 0x00032200ff027b82 */ /* 0x001e240000000a00 */
[----:B0-----:R-:W-:-:S05]  /*1ac00*/  IMAD.WIDE R2, R19, 0x4, R2 ;  /* 0x0000000413027825 */ /* 0x001fca00078e0202 */
[----:B--2---:R-:W2:Y:S01]  /*1ac10*/  LDG.E R31, desc[UR56][R2.64] ;  /* 0x00000038021f7981 */ /* 0x004ea2000c1e1900 */
[----:B------:R-:W-:Y:S05]  /*1ac20*/  YIELD ;  /* 0x0000000000007946 */ /* 0x000fea0003800000 */
[----:B------:R-:W-:Y:S01]  /*1ac30*/  ULDC.64 UR4, c[0x0][0xa28] ;  /* 0x00028a0000047ab9 */ /* 0x000fe20000000a00 */
[----:B------:R-:W-:Y:S01]  /*1ac40*/  ULDC.64 UR8, c[0x0][0xa18] ;  /* 0x0002860000087ab9 */ /* 0x000fe20000000a00 */
[----:B------:R-:W-:Y:S01]  /*1ac50*/  ISETP.NE.U32.AND P0, PT, RZ, UR4, PT ;  /* 0x00000004ff007c0c */ /* 0x000fe2000bf05070 */
[----:B------:R-:W-:Y:S01]  /*1ac60*/  IMAD.MOV.U32 R11, RZ, RZ, RZ ;  /* 0x000000ffff0b7224 */ /* 0x000fe200078e00ff */
[----:B------:R-:W-:-:S02]  /*1ac70*/  ULDC.64 UR6, c[0x0][0xa10] ;  /* 0x0002840000067ab9 */ /* 0x000fc40000000a00 */
[----:B------:R-:W-:Y:S02]  /*1ac80*/  ISETP.NE.AND.EX P0, PT, RZ, UR5, PT, P0 ;  /* 0x00000005ff007c0c */ /* 0x000fe4000bf05300 */
[----:B------:R-:W-:-:S04]  /*1ac90*/  ISETP.NE.U32.AND P2, PT, RZ, UR6, PT ;  /* 0x00000006ff007c0c */ /* 0x000fc8000bf45070 */
[----:B------:R-:W-:Y:S01]  /*1aca0*/  ISETP.NE.AND.EX P2, PT, RZ, UR7, PT, P2 ;  /* 0x00000007ff007c0c */ /* 0x000fe2000bf45320 */
[----:B------:R-:W-:Y:S01]  /*1acb0*/  IMAD.MOV.U32 R34, RZ, RZ, RZ ;  /* 0x000000ffff227224 */ /* 0x000fe200078e00ff */
[----:B--2---:R-:W-:-:S05]  /*1acc0*/  SHF.R.S32.HI R0, RZ, 0x1f, R31 ;  /* 0x0000001fff007819 */ /* 0x004fca000001141f */
[C---:B------:R-:W-:Y:S02]  /*1acd0*/  @P0 LEA R2, P1, R31.reuse, UR4, 0x2 ;  /* 0x000000041f020c11 */ /* 0x040fe4000f8210ff */
[C---:B------:R-:W-:Y:S01]  /*1ace0*/  SHF.L.U32 R23, R31.reuse, 0x2, RZ ;  /* 0x000000021f177819 */ /* 0x040fe200000006ff */
[----:B------:R0:W-:Y:S01]  /*1acf0*/  STL [R1+0x10], R0 ;  /* 0x0000100001007387 */ /* 0x0001e20000100800 */
[C-C-:B------:R-:W-:Y:S01]  /*1ad00*/  @P0 LEA.HI.X R3, R31.reuse, UR5, R0.reuse, 0x2, P1 ;  /* 0x000000051f030c11 */ /* 0x140fe200088f1400 */
[----:B------:R-:W-:Y:S01]  /*1ad10*/  ULDC.64 UR4, c[0x0][0xa00] ;  /* 0x0002800000047ab9 */ /* 0x000fe20000000a00 */
[----:B------:R-:W-:Y:S02]  /*1ad20*/  ISETP.NE.U32.AND P1, PT, RZ, UR8, PT ;  /* 0x00000008ff007c0c */ /* 0x000fe4000bf25070 */
[----:B------:R-:W-:Y:S01]  /*1ad30*/  SHF.L.U64.HI R24, R31, 0x2, R0 ;  /* 0x000000021f187819 */ /* 0x000fe20000010200 */
[----:B-1----:R1:W2:Y:S01]  /*1ad40*/  @P0 LDG.E R11, desc[UR56][R2.64] ;  /* 0x00000038020b0981 */ /* 0x0022a2000c1e1900 */
[----:B------:R-:W-:-:S02]  /*1ad50*/  ISETP.NE.AND.EX P1, PT, RZ, UR9, PT, P1 ;  /* 0x00000009ff007c0c */ /* 0x000fc4000bf25310 */
[----:B------:R-:W-:Y:S01]  /*1ad60*/  ISETP.NE.U32.AND P0, PT, RZ, UR4, PT ;  /* 0x00000004ff007c0c */ /* 0x000fe2000bf05070 */
[----:B0-----:R-:W-:Y:S01]  /*1ad70*/  IMAD.MOV.U32 R0, RZ, RZ, RZ ;  /* 0x000000ffff007224 */ /* 0x001fe200078e00ff */
[C---:B------:R-:W-:Y:S02]  /*1ad80*/  IADD3 R4, P4, R23.reuse, UR6, RZ ;  /* 0x0000000617047c10 */ /* 0x040fe4000ff9e0ff */
[----:B------:R-:W-:Y:S02]  /*1ad90*/  ISETP.NE.AND.EX P0, PT, RZ, UR5, PT, P0 ;  /* 0x00000005ff007c0c */ /* 0x000fe4000bf05300 */
[C---:B------:R-:W-:Y:S02]  /*1ada0*/  IADD3.X R5, R24.reuse, UR7, RZ, P4, !PT ;  /* 0x0000000718057c10 */ /* 0x040fe4000a7fe4ff */
[----:B-1----:R-:W-:Y:S01]  /*1adb0*/  IADD3 R2, P3, R23, UR4, RZ ;  /* 0x0000000417027c10 */ /* 0x002fe2000ff7e0ff */
[----:B------:R-:W-:Y:S02]  /*1adc0*/  ULDC UR4, c[0x0][0x288] ;  /* 0x0000a20000047ab9 */ /* 0x000fe40000000800 */
[----:B------:R-:W5:Y:S01]  /*1add0*/  @P2 LDG.E R0, desc[UR56][R4.64] ;  /* 0x0000003804002981 */ /* 0x000f62000c1e1900 */
[----:B------:R-:W-:-:S02]  /*1ade0*/  IADD3.X R3, R24, UR5, RZ, P3, !PT ;  /* 0x0000000518037c10 */ /* 0x000fc40009ffe4ff */
[----:B------:R-:W-:Y:S02]  /*1adf0*/  @P1 IADD3 R6, P3, R23, UR8, RZ ;  /* 0x0000000817061c10 */ /* 0x000fe4000ff7e0ff */
[----:B------:R-:W-:Y:S01]  /*1ae00*/  MOV R8, UR4 ;  /* 0x0000000400087c02 */ /* 0x000fe20008000f00 */
[----:B------:R-:W5:Y:S01]  /*1ae10*/  @P0 LDG.E R34, desc[UR56][R2.64] ;  /* 0x0000003802220981 */ /* 0x000f62000c1e1900 */
[----:B------:R-:W-:Y:S01]  /*1ae20*/  @P1 IADD3.X R7, R24, UR9, RZ, P3, !PT ;  /* 0x0000000918071c10 */ /* 0x000fe20009ffe4ff */
[----:B------:R-:W-:-:S04]  /*1ae30*/  ULDC.64 UR4, c[0x0][0x418] ;  /* 0x0001060000047ab9 */ /* 0x000fc80000000a00 */
[----:B------:R0:W3:Y:S01]  /*1ae40*/  @P1 LDG.E R8, desc[UR56][R6.64] ;  /* 0x0000003806081981 */ /* 0x0000e2000c1e1900 */
[----:B------:R-:W-:-:S03]  /*1ae50*/  UISETP.NE.U32.AND UP0, UPT, UR4, URZ, UPT ;  /* 0x0000003f0400728c */ /* 0x000fc6000bf05070 */
[----:B------:R-:W-:Y:S01]  /*1ae60*/  ULDC UR4, c[0x0][0x424] ;  /* 0x0001090000047ab9 */ /* 0x000fe20000000800 */
[----:B------:R-:W-:-:S03]  /*1ae70*/  UISETP.NE.AND.EX UP0, UPT, UR5, URZ, UPT, UP0 ;  /* 0x0000003f0500728c */ /* 0x000fc6000bf05300 */
[----:B------:R-:W-:Y:S01]  /*1ae80*/  ULDC UR5, c[0x0][0x2f0] ;  /* 0x0000bc0000057ab9 */ /* 0x000fe20000000800 */
[----:B------:R-:W-:-:S04]  /*1ae90*/  USEL UR4, UR4, 0x1, UP0 ;  /* 0x0000000104047887 */ /* 0x000fc80008000000 */
[----:B------:R-:W-:-:S03]  /*1aea0*/  UIMAD UR4, UR4, UR5, URZ ;  /* 0x00000005040472a4 */ /* 0x000fc6000f8e023f */
[----:B------:R-:W-:Y:S02]  /*1aeb0*/  ULDC UR5, c[0x0][0x348] ;  /* 0x0000d20000057ab9 */ /* 0x000fe40000000800 */
[----:B0-----:R-:W-:Y:S01]  /*1aec0*/  IMAD.U32 R6, RZ, RZ, UR5 ;  /* 0x00000005ff067e24 */ /* 0x001fe2000f8e00ff */
[----:B--2---:R-:W-:Y:S04]  /*1aed0*/  STL [R1], R11 ;  /* 0x0000000b01007387 */ /* 0x004fe80000100800 */
[----:B---3--:R0:W-:Y:S02]  /*1aee0*/  STL [R1+0x1c], R8 ;  /* 0x00001c0801007387 */ /* 0x0081e40000100800 */
[----:B0-----:R-:W-:Y:S01]  /*1aef0*/  IMAD.U32 R8, RZ, RZ, UR4 ;  /* 0x00000004ff087e24 */ /* 0x001fe2000f8e00ff */
[----:B------:R-:W-:Y:S06]  /*1af00*/  @P1 BRA `(.L_x_677) ;  /* 0x0000000000141947 */ /* 0x000fec0003800000 */
[----:B------:R-:W-:Y:S05]  /*1af10*/  @!P0 BRA `(.L_x_677) ;  /* 0x0000000000108947 */ /* 0x000fea0003800000 */
[----:B------:R-:W2:Y:S04]  /*1af20*/  LDG.E R10, desc[UR56][R2.64] ;  /* 0x00000038020a7981 */ /* 0x000ea8000c1e1900 */
[----:B------:R-:W2:Y:S02]  /*1af30*/  LDG.E R7, desc[UR56][R2.64+0x4] ;  /* 0x0000043802077981 */ /* 0x000ea4000c1e1900 */
[----:B--2---:R-:W-:-:S05]  /*1af40*/  IADD3 R2, -R10, R7, RZ ;  /* 0x000000070a027210 */ /* 0x004fca0007ffe1ff */
[----:B------:R0:W-:Y:S02]  /*1af50*/  STL [R1+0x1c], R2 ;  /* 0x00001c0201007387 */ /* 0x0001e40000100800 */
.L_x_677:
[----:B------:R-:W-:Y:S01]  /*1af60*/  ULDC.64 UR4, c[0x0][0xa20] ;  /* 0x0002880000047ab9 */ /* 0x000fe20000000a00 */
[C---:B0-----:R-:W-:Y:S01]  /*1af70*/  LOP3.LUT R2, R18.reuse, 0xff000000, RZ, 0xc0, !PT ;  /* 0xff00000012027812 */ /* 0x041fe200078ec0ff */
[----:B------:R-:W-:Y:S01]  /*1af80*/  IMAD.MOV.U32 R32, RZ, RZ, R31 ;  /* 0x000000ffff207224 */ /* 0x000fe200078e001f */
[----:B------:R-:W-:Y:S02]  /*1af90*/  ISETP.NE.U32.AND P0, PT, RZ, UR4, PT ;  /* 0x00000004ff007c0c */ /* 0x000fe4000bf05070 */
[----:B------:R-:W-:Y:S02]  /*1afa0*/  SHF.R.U32.HI R2, RZ, 0x8, R2 ;  /* 0x00000008ff027819 */ /* 0x000fe40000011602 */
[----:B------:R-:W-:Y:S02]  /*1afb0*/  ISETP.NE.AND.EX P0, PT, RZ, UR5, PT, P0 ;  /* 0x00000005ff007c0c */ /* 0x000fe4000bf05300 */
[C---:B------:R-:W-:Y:S02]  /*1afc0*/  LOP3.LUT R7, R18.reuse, 0xff0000, RZ, 0xc0, !PT ;  /* 0x00ff000012077812 */ /* 0x040fe400078ec0ff */
[----:B------:R-:W-:-:S02]  /*1afd0*/  LOP3.LUT R18, R18, 0xffff, RZ, 0xc0, !PT ;  /* 0x0000ffff12127812 */ /* 0x000fc400078ec0ff */
[----:B------:R-:W-:-:S07]  /*1afe0*/  LEA.HI R7, R7, R2, RZ, 0x10 ;  /* 0x0000000207077211 */ /* 0x000fce00078f80ff */
[----:B------:R-:W-:Y:S05]  /*1aff0*/  @!P0 BRA `(.L_x_678) ;  /* 0x0000000000108947 */ /* 0x000fea0003800000 */
[----:B------:R-:W-:-:S04]  /*1b000*/  IADD3 R2, P0, R23, UR4, RZ ;  /* 0x0000000417027c10 */ /* 0x000fc8000ff1e0ff */
[----:B------:R-:W-:-:S05]  /*1b010*/  IADD3.X R3, R24, UR5, RZ, P0, !PT ;  /* 0x0000000518037c10 */ /* 0x000fca00087fe4ff */
[----:B------:R0:W5:Y:S01]  /*1b020*/  LDG.E R8, desc[UR56][R2.64] ;  /* 0x0000003802087981 */ /* 0x000162000c1e1900 */
[----:B------:R-:W-:Y:S05]  /*1b030*/  BRA `(.L_x_679) ;  /* 0x0000000000247947 */ /* 0x000fea0003800000 */
.L_x_678:
[----:B------:R-:W-:Y:S02]  /*1b040*/  ULDC.64 UR4, c[0x0][0xa08] ;  /* 0x0002820000047ab9 */ /* 0x000fe40000000a00 */
[----:B------:R-:W-:-:S04]  /*1b050*/  ISETP.NE.U32.AND P0, PT, RZ, UR4, PT ;  /* 0x00000004ff007c0c */ /* 0x000fc8000bf05070 */
[----:B------:R-:W-:-:S13]  /*1b060*/  ISETP.NE.AND.EX P0, PT, RZ, UR5, PT, P0 ;  /* 0x00000005ff007c0c */ /* 0x000fda000bf05300 */
[----:B------:R-:W-:Y:S05]  /*1b070*/  @!P0 BRA `(.L_x_679) ;  /* 0x0000000000148947 */ /* 0x000fea0003800000 */
[----:B------:R-:W0:Y:S02]  /*1b080*/  LDC.64 R2, c[0x0][0xa08] ;  /* 0x00028200ff027b82 */ /* 0x000e240000000a00 */
[----:B0-----:R-:W-:-:S05]  /*1b090*/  IMAD.WIDE R2, R32, 0x4, R2 ;  /* 0x0000000420027825 */ /* 0x001fca00078e0202 */
[----:B------:R-:W2:Y:S04]  /*1b0a0*/  LDG.E R8, desc[UR56][R2.64] ;  /* 0x0000003802087981 */ /* 0x000ea8000c1e1900 */
[----:B------:R-:W2:Y:S02]  /*1b0b0*/  LDG.E R9, desc[UR56][R2.64+0x4] ;  /* 0x0000043802097981 */ /* 0x000ea4000c1e1900 */
[----:B--2---:R-:W-:-:S07]  /*1b0c0*/  IMAD.IADD R8, R9, 0x1, -R8 ;  /* 0x0000000109087824 */ /* 0x004fce00078e0a08 */
.L_x_679:
[----:B0-----:R-:W2:Y:S04]  /*1b0d0*/  @P2 LDG.E R3, desc[UR56][R4.64] ;  /* 0x0000003804032981 */ /* 0x001ea8000c1e1900 */
[----:B------:R0:W2:Y:S01]  /*1b0e0*/  @P2 LDG.E R2, desc[UR56][R4.64+0x4] ;  /* 0x0000043804022981 */ /* 0x0000a2000c1e1900 */
[----:B-----5:R-:W-:Y:S01]  /*1b0f0*/  IMAD.IADD R8, R8, 0x1, -R11 ;  /* 0x0000000108087824 */ /* 0x020fe200078e0a0b */
[----:B------:R-:W-:Y:S01]  /*1b100*/  BSSY B0, `(.L_x_680) ;  /* 0x0000029000007945 */ /* 0x000fe20003800000 */
[----:B------:R-:W-:Y:S02]  /*1b110*/  LOP3.LUT R37, R7, 0xff, RZ, 0xc0, !PT ;  /* 0x000000ff07257812 */ /* 0x000fe400078ec0ff */
[----:B0-----:R-:W-:Y:S02]  /*1b120*/  SHF.R.U32.HI R5, RZ, 0x10, R7 ;  /* 0x00000010ff057819 */ /* 0x001fe40000011607 */
[----:B--2---:R-:W-:-:S05]  /*1b130*/  @P2 IADD3 R6, -R3, R2, RZ ;  /* 0x0000000203062210 */ /* 0x004fca0007ffe1ff */
[----:B------:R-:W-:-:S05]  /*1b140*/  IMAD.IADD R36, R8, 0x1, R6 ;  /* 0x0000000108247824 */ /* 0x000fca00078e0206 */
[C---:B------:R-:W-:Y:S02]  /*1b150*/  IADD3 R2, R36.reuse, 0x5f, RZ ;  /* 0x0000005f24027810 */ /* 0x040fe40007ffe0ff */
[----:B------:R-:W-:-:S03]  /*1b160*/  ISETP.GE.AND P1, PT, R36, 0x1, PT ;  /* 0x000000012400780c */ /* 0x000fc60003f26270 */
[----:B------:R-:W-:-:S05]  /*1b170*/  IMAD.HI R2, R2, 0x2aaaaaab, RZ ;  /* 0x2aaaaaab02027827 */ /* 0x000fca00078e02ff */
[----:B------:R-:W-:-:S04]  /*1b180*/  SHF.R.U32.HI R3, RZ, 0x1f, R2 ;  /* 0x0000001fff037819 */ /* 0x000fc80000011602 */
[----:B------:R-:W-:Y:S01]  /*1b190*/  LEA.HI.SX32 R4, R2, R3, 0x1c ;  /* 0x0000000302047211 */ /* 0x000fe200078fe2ff */
[----:B------:R-:W-:Y:S01]  /*1b1a0*/  IMAD.MOV.U32 R3, RZ, RZ, RZ ;  /* 0x000000ffff037224 */ /* 0x000fe200078e00ff */
[----:B------:R-:W-:Y:S06]  /*1b1b0*/  @!P1 BRA `(.L_x_681) ;  /* 0x0000000000749947 */ /* 0x000fec0003800000 */
[----:B------:R-:W-:Y:S01]  /*1b1c0*/  ISETP.NE.AND P0, PT, R5, RZ, PT ;  /* 0x000000ff0500720c */ /* 0x000fe20003f05270 */
[----:B------:R-:W-:-:S03]  /*1b1d0*/  ULDC UR4, c[0x0][0x9f0] ;  /* 0x00027c0000047ab9 */ /* 0x000fc60000000800 */
[----:B------:R-:W-:-:S04]  /*1b1e0*/  SEL R7, R5, UR4, P0 ;  /* 0x0000000405077c07 */ /* 0x000fc80008000000 */
[----:B------:R-:W-:Y:S02]  /*1b1f0*/  IABS R10, R7 ;  /* 0x00000007000a7213 */ /* 0x000fe40000000000 */
[----:B------:R-:W-:Y:S02]  /*1b200*/  IADD3 R9, R7, -0x1, R4 ;  /* 0xffffffff07097810 */ /* 0x000fe40007ffe004 */
[----:B------:R-:W0:Y:S08]  /*1b210*/  I2F.RP R2, R10 ;  /* 0x0000000a00027306 */ /* 0x000e300000209400 */
[----:B0-----:R-:W0:Y:S02]  /*1b220*/  MUFU.RCP R2, R2 ;  /* 0x0000000200027308 */ /* 0x001e240000001000 */
[----:B0-----:R-:W-:-:S06]  /*1b230*/  VIADD R2, R2, 0xffffffe ;  /* 0x0ffffffe02027836 */ /* 0x001fcc0000000000 */
[----:B------:R0:W1:Y:S02]  /*1b240*/  F2I.FTZ.U32.TRUNC.NTZ R3, R2 ;  /* 0x0000000200037305 */ /* 0x000064000021f000 */
[----:B0-----:R-:W-:-:S04]  /*1b250*/  LOP3.LUT R2, R9, R7, RZ, 0x3c, !PT ;  /* 0x0000000709027212 */ /* 0x001fc800078e3cff */
[----:B------:R-:W-:Y:S02]  /*1b260*/  ISETP.GE.AND P4, PT, R2, RZ, PT ;  /* 0x000000ff0200720c */ /* 0x000fe40003f86270 */
[----:B-1----:R-:W-:-:S05]  /*1b270*/  IADD3 R2, RZ, -R3, RZ ;  /* 0x80000003ff027210 */ /* 0x002fca0007ffe0ff */
[----:B------:R-:W-:Y:S02]  /*1b280*/  IMAD R11, R2, R10, RZ ;  /* 0x0000000a020b7224 */ /* 0x000fe400078e02ff */
[----:B------:R-:W-:-:S04]  /*1b290*/  IMAD.MOV.U32 R2, RZ, RZ, RZ ;  /* 0x000000ffff027224 */ /* 0x000fc800078e00ff */
[----:B------:R-:W-:Y:S01]  /*1b2a0*/  IMAD.HI.U32 R11, R3, R11, R2 ;  /* 0x0000000b030b7227 */ /* 0x000fe200078e0002 */
[----:B------:R-:W-:Y:S02]  /*1b2b0*/  IABS R2, R9 ;  /* 0x0000000900027213 */ /* 0x000fe40000000000 */
[----:B------:R-:W-:-:S03]  /*1b2c0*/  IABS R3, R7 ;  /* 0x0000000700037213 */ /* 0x000fc60000000000 */
[----:B------:R-:W-:-:S04]  /*1b2d0*/  IMAD.HI.U32 R11, R11, R2, RZ ;  /* 0x000000020b0b7227 */ /* 0x000fc800078e00ff */
[----:B------:R-:W-:-:S04]  /*1b2e0*/  IMAD.MOV R3, RZ, RZ, -R3 ;  /* 0x000000ffff037224 */ /* 0x000fc800078e0a03 */
        /* <DEDUP_REMOVED lines=10> */
.L_x_681:
[----:B------:R-:W-:Y:S05]  /*1b390*/  BSYNC B0 ;  /* 0x0000000000007941 */ /* 0x000fea0003800000 */
.L_x_680:
[-C--:B------:R-:W-:Y:S01]  /*1b3a0*/  IMAD R2, R37, R3.reuse, RZ ;  /* 0x0000000325027224 */ /* 0x080fe200078e02ff */
[----:B------:R-:W-:Y:S04]  /*1b3b0*/  BSSY B0, `(.L_x_682) ;  /* 0x0000133000007945 */ /* 0x000fe80003800000 */
[C---:B------:R-:W-:Y:S01]  /*1b3c0*/  VIADDMNMX R3, R2.reuse, R3, R4, PT ;  /* 0x0000000302037246 */ /* 0x040fe20003800104 */
[----:B------:R-:W-:-:S04]  /*1b3d0*/  IMAD R2, R2, 0x60, -R8 ;  /* 0x0000006002027824 */ /* 0x000fc800078e0a08 */
[----:B------:R-:W-:Y:S01]  /*1b3e0*/  IMAD R3, R3, 0x60, -R8 ;  /* 0x0000006003037824 */ /* 0x000fe200078e0a08 */
[----:B------:R-:W-:-:S04]  /*1b3f0*/  VIMNMX R2, RZ, R2, !PT ;  /* 0x00000002ff027248 */ /* 0x000fc80007fe0100 */
[----:B------:R-:W-:-:S04]  /*1b400*/  VIMNMX R3, R3, R6, PT ;  /* 0x0000000603037248 */ /* 0x000fc80003fe0100 */
[----:B------:R-:W-:-:S13]  /*1b410*/  ISETP.GT.AND P0, PT, R3, R2, PT ;  /* 0x000000020300720c */ /* 0x000fda0003f04270 */
[----:B------:R-:W-:Y:S02]  /*1b420*/  @P0 VIADD R7, R3, 0x5f ;  /* 0x0000005f03070836 */ /* 0x000fe40000000000 */
[----:B------:R-:W-:-:S04]  /*1b430*/  IMAD.WIDE.U32 R2, R2, -0x55555555, RZ ;  /* 0xaaaaaaab02027825 */ /* 0x000fc800078e00ff */
[----:B------:R-:W-:Y:S01]  /*1b440*/  @P0 IMAD.HI R7, R7, 0x2aaaaaab, RZ ;  /* 0x2aaaaaab07070827 */ /* 0x000fe200078e02ff */
[----:B------:R-:W-:-:S04]  /*1b450*/  SHF.R.U32.HI R6, RZ, 0x6, R3 ;  /* 0x00000006ff067819 */ /* 0x000fc80000011603 */
[----:B------:R-:W-:Y:S02]  /*1b460*/  @P0 SHF.R.U32.HI R2, RZ, 0x1f, R7 ;  /* 0x0000001fff020819 */ /* 0x000fe40000011607 */
[----:B------:R-:W-:Y:S02]  /*1b470*/  MOV R3, R6 ;  /* 0x0000000600037202 */ /* 0x000fe40000000f00 */
[----:B------:R-:W-:Y:S02]  /*1b480*/  @P0 LEA.HI.SX32 R3, R7, R2, 0x1c ;  /* 0x0000000207030211 */ /* 0x000fe400078fe2ff */
[----:B------:R-:W-:Y:S02]  /*1b490*/  PLOP3.LUT P0, PT, PT, PT, PT, 0x80, 0x0 ;  /* 0x000000000000781c */ /* 0x000fe40003f0f070 */
[----:B------:R-:W-:-:S13]  /*1b4a0*/  ISETP.GT.AND P3, PT, R3, R6, PT ;  /* 0x000000060300720c */ /* 0x000fda0003f64270 */
[----:B------:R-:W-:Y:S05]  /*1b4b0*/  @!P3 BRA `(.L_x_683) ;  /* 0x000000100088b947 */ /* 0x000fea0003800000 */
[----:B------:R-:W-:Y:S01]  /*1b4c0*/  UMOV UR4, 0xffffffff ;  /* 0xffffffff00047882 */ /* 0x000fe20000000000 */
[----:B------:R-:W-:Y:S02]  /*1b4d0*/  SEL R2, R32, RZ, !P2 ;  /* 0x000000ff20027207 */ /* 0x000fe40005000000 */
[----:B------:R-:W-:Y:S05]  /*1b4e0*/  BRA.DIV UR4, `(.L_x_684) ;  /* 0x0000006a042c7947 */ /* 0x000fea000b800000 */
[----:B------:R-:W0:Y:S02]  /*1b4f0*/  S2R R7, SR_TID.X ;  /* 0x0000000000077919 */ /* 0x000e240000002100 */
[----:B0-----:R-:W-:-:S04]  /*1b500*/  SHF.R.U32.HI R7, RZ, 0x5, R7 ;  /* 0x00000005ff077819 */ /* 0x001fc80000011607 */
[----:B------:R-:W-:-:S05]  /*1b510*/  LOP3.LUT R7, R7, 0x3, RZ, 0xc0, !PT ;  /* 0x0000000307077812 */ /* 0x000fca00078ec0ff */
[----:B------:R0:W1:Y:S02]  /*1b520*/  SHFL.IDX PT, R14, R7, RZ, 0x1f ;  /* 0x00001fff070e7589 */ /* 0x00006400000e0000 */
.L_x_835:
[----:B-1----:R-:W-:Y:S02]  /*1b530*/  ISETP.NE.AND P0, PT, R14, RZ, PT ;  /* 0x000000ff0e00720c */ /* 0x002fe40003f05270 */
[----:B------:R-:W-:-:S11]  /*1b540*/  PLOP3.LUT P6, PT, PT, PT, PT, 0x8, 0x0 ;  /* 0x000000000000781c */ /* 0x000fd60003fce170 */
[----:B------:R-:W-:Y:S05]  /*1b550*/  @P0 BRA `(.L_x_685) ;  /* 0x00000000000c0947 */ /* 0x000fea0003800000 */
[----:B------:R-:W-:-:S03]  /*1b560*/  UMOV UR4, 0xffffffff ;  /* 0xffffffff00047882 */ /* 0x000fc60000000000 */
[----:B------:R-:W-:Y:S05]  /*1b570*/  BRA.DIV UR4, `(.L_x_686) ;  /* 0x0000006a043c7947 */ /* 0x000fea000b800000 */
[----:B------:R-:W-:-:S13]  /*1b580*/  ELECT P6, URZ, PT ;  /* 0x00000000003f782f */ /* 0x000fda00038c0000 */
.L_x_685:
[----:B0-----:R-:W2:Y:S01]  /*1b590*/  LDL R7, [R1+0x20] ;  /* 0x0000200001077983 */ /* 0x001ea20000100800 */
[----:B------:R-:W-:Y:S01]  /*1b5a0*/  BSSY B1, `(.L_x_687) ;  /* 0x0000008000017945 */ /* 0x000fe20003800000 */
[----:B--2---:R-:W-:-:S05]  /*1b5b0*/  VIADD R7, R7, 0x1 ;  /* 0x0000000107077836 */ /* 0x004fca0000000000 */
[----:B------:R-:W-:-:S04]  /*1b5c0*/  LEA.HI R8, R7, R7, RZ, 0x1 ;  /* 0x0000000707087211 */ /* 0x000fc800078f08ff */
[----:B------:R-:W-:-:S05]  /*1b5d0*/  LOP3.LUT R8, R8, 0xfffffffe, RZ, 0xc0, !PT ;  /* 0xfffffffe08087812 */ /* 0x000fca00078ec0ff */
[----:B------:R-:W-:-:S05]  /*1b5e0*/  IMAD.IADD R7, R7, 0x1, -R8 ;  /* 0x0000000107077824 */ /* 0x000fca00078e0a08 */
[----:B------:R-:W-:-:S04]  /*1b5f0*/  SHF.L.U32 R7, R7, 0x1f, RZ ;  /* 0x0000001f07077819 */ /* 0x000fc800000006ff */
[----:B------:R-:W0:Y:S02]  /*1b600*/  SYNCS.PHASECHK.TRANS64.TRYWAIT P0, [R22+URZ+0x2a820], R7 ;  /* 0x02a82007160075a7 */ /* 0x000e24000800017f */
[----:B0-----:R-:W-:Y:S05]  /*1b610*/  @!P0 BRA `(.L_x_688) ;  /* 0x0000006800348947 */ /* 0x001fea0003800000 */
.L_x_838:
[----:B------:R-:W-:Y:S05]  /*1b620*/  BSYNC B1 ;  /* 0x0000000000017941 */ /* 0x000fea0003800000 */
.L_x_687:
[----:B------:R-:W-:Y:S04]  /*1b630*/  BSSY B1, `(.L_x_689) ;  /* 0x000007c000017945 */ /* 0x000fe80003800000 */
[----:B------:R-:W-:Y:S05]  /*1b640*/  @!P6 BRA `(.L_x_690) ;  /* 0x0000000400e8e947 */ /* 0x000fea0003800000 */
[----:B------:R-:W-:Y:S01]  /*1b650*/  LEA R11, R25, R22, 0x3 ;  /* 0x00000016190b7211 */ /* 0x000fe200078e18ff */
[----:B------:R-:W1:Y:S01]  /*1b660*/  S2R R8, SR_TID.X ;  /* 0x0000000000087919 */ /* 0x000e620000002100 */
[----:B------:R-:W-:Y:S01]  /*1b670*/  SHF.L.U32 R10, R30, 0x1f, RZ ;  /* 0x0000001f1e0a7819 */ /* 0x000fe200000006ff */
[----:B------:R-:W-:Y:S03]  /*1b680*/  BSSY B2, `(.L_x_691) ;  /* 0x0000005000027945 */ /* 0x000fe60003800000 */
[----:B------:R-:W2:Y:S01]  /*1b690*/  SYNCS.PHASECHK.TRANS64.TRYWAIT P0, [R11+URZ+0x2a8a0], R10 ;  /* 0x02a8a00a0b0075a7 */ /* 0x000ea2000800017f */
[----:B-1----:R-:W-:-:S04]  /*1b6a0*/  LOP3.LUT R8, R8, 0x7f, RZ, 0xc0, !PT ;  /* 0x0000007f08087812 */ /* 0x002fc800078ec0ff */
[----:B------:R-:W-:Y:S01]  /*1b6b0*/  ISETP.NE.AND P2, PT, R8, RZ, PT ;  /* 0x000000ff0800720c */ /* 0x000fe20003f45270 */
[----:B--2---:R-:W-:-:S12]  /*1b6c0*/  @!P0 BRA `(.L_x_692) ;  /* 0x00000068001c8947 */ /* 0x004fd80003800000 */
.L_x_839:
[----:B------:R-:W-:Y:S05]  /*1b6d0*/  BSYNC B2 ;  /* 0x0000000000027941 */ /* 0x000fea0003800000 */
.L_x_691:
[----:B------:R-:W-:Y:S04]  /*1b6e0*/  BSSY B2, `(.L_x_693) ;  /* 0x0000009000027945 */ /* 0x000fe80003800000 */
[----:B------:R-:W-:Y:S05]  /*1b6f0*/  @P2 BRA `(.L_x_694) ;  /* 0x00000000001c2947 */ /* 0x000fea0003800000 */
[----:B------:R-:W2:Y:S01]  /*1b700*/  S2R R8, SR_TID.X ;  /* 0x0000000000087919 */ /* 0x000ea20000002100 */
[----:B0-----:R-:W-:-:S04]  /*1b710*/  IMAD.MOV.U32 R7, RZ, RZ, 0x9000 ;  /* 0x00009000ff077424 */ /* 0x001fc800078e00ff */
[----:B------:R3:W-:Y:S01]  /*1b720*/  SYNCS.ARRIVE.TRANS64 RZ, [R11+URZ+0x2a890], R7 ;  /* 0x02a890070bff79a7 */ /* 0x0007e2000800003f */
[----:B--2---:R-:W-:-:S04]  /*1b730*/  LOP3.LUT R8, R8, 0x1f, RZ, 0xc0, !PT ;  /* 0x0000001f08087812 */ /* 0x004fc800078ec0ff */
[----:B------:R-:W-:-:S13]  /*1b740*/  ISETP.NE.AND P0, PT, R8, RZ, PT ;  /* 0x000000ff0800720c */ /* 0x000fda0003f05270 */
[----:B---3--:R-:W-:Y:S05]  /*1b750*/  @!P0 BRA `(.L_x_694) ;  /* 0x0000000000048947 */ /* 0x008fea0003800000 */
[----:B------:R-:W-:Y:S01]  /*1b760*/  BPT.TRAP 0x1 ;  /* 0x000000040000795c */ /* 0x000fe20000300000 */
.L_x_694:
[----:B------:R-:W-:Y:S05]  /*1b770*/  BSYNC B2 ;  /* 0x0000000000027941 */ /* 0x000fea0003800000 */
.L_x_693:
[----:B------:R-:W-:Y:S01]  /*1b780*/  IMAD.MOV.U32 R14, RZ, RZ, RZ ;  /* 0x000000ffff0e7224 */ /* 0x000fe200078e00ff */
[----:B------:R-:W-:Y:S01]  /*1b790*/  UIADD3 UR4, UP0, UR36, 0x570, URZ ;  /* 0x0000057024047890 */ /* 0x000fe2000ff1e03f */
[----:B------:R-:W-:Y:S01]  /*1b7a0*/  IMAD R8, R3, 0x60, R0 ;  /* 0x0000006003087824 */ /* 0x000fe200078e0200 */
[----:B------:R-:W-:Y:S01]  /*1b7b0*/  PLOP3.LUT P0, PT, PT, PT, PT, 0x80, 0x0 ;  /* 0x000000000000781c */ /* 0x000fe20003f0f070 */
[----:B------:R-:W-:Y:S01]  /*1b7c0*/  IMAD R9, R25, 0x9000, R22 ;  /* 0x0000900019097824 */ /* 0x000fe200078e0216 */
[----:B------:R-:W-:Y:S01]  /*1b7d0*/  R2UR UR10, R14 ;  /* 0x000000000e0a72ca */ /* 0x000fe200000e0000 */
[----:B0-----:R-:W-:Y:S01]  /*1b7e0*/  VIADD R7, R11, 0x2a890 ;  /* 0x0002a8900b077836 */ /* 0x001fe20000000000 */
[----:B------:R-:W-:Y:S01]  /*1b7f0*/  IADD3 R8, R8, -0x60, RZ ;  /* 0xffffffa008087810 */ /* 0x000fe20007ffe0ff */
[----:B------:R-:W-:Y:S01]  /*1b800*/  VIADD R12, R9, 0x18400 ;  /* 0x00018400090c7836 */ /* 0x000fe20000000000 */
[----:B------:R-:W-:Y:S01]  /*1b810*/  UIADD3.X UR5, URZ, UR37, URZ, UP0, !UPT ;  /* 0x000000253f057290 */ /* 0x000fe200087fe43f */
[----:B------:R-:W-:Y:S01]  /*1b820*/  UMOV UR6, 0x0 ;  /* 0x0000000000067882 */ /* 0x000fe20000000000 */
[----:B------:R-:W-:-:S10]  /*1b830*/  UMOV UR7, 0x12f00000 ;  /* 0x12f0000000077882 */ /* 0x000fd40000000000 */
.L_x_695:
[----:B------:R-:W-:-:S13]  /*1b840*/  @P0 ELECT P3, URZ, PT ;  /* 0x00000000003f082f */ /* 0x000fda0003860000 */
[----:B------:R-:W-:Y:S02]  /*1b850*/  @P3 R2UR UR13, R2 ;  /* 0x00000000020d32ca */ /* 0x000fe400000e0000 */
[----:B------:R-:W-:Y:S02]  /*1b860*/  @P3 R2UR UR12, R18 ;  /* 0x00000000120c32ca */ /* 0x000fe400000e0000 */
[----:B------:R-:W-:Y:S02]  /*1b870*/  @P3 R2UR UR11, R8 ;  /* 0x00000000080b32ca */ /* 0x000fe400000e0000 */
[----:B------:R-:W-:Y:S02]  /*1b880*/  @P3 R2UR UR9, R7 ;  /* 0x00000000070932ca */ /* 0x000fe400000e0000 */
[----:B------:R-:W-:Y:S02]  /*1b890*/  @P3 R2UR UR8, R12 ;  /* 0x000000000c0832ca */ /* 0x000fe400000e0000 */
[----:B------:R-:W-:-:S02]  /*1b8a0*/  @P3 PLOP3.LUT P0, PT, P3, PT, PT, 0x8, 0x0 ;  /* 0x000000000000381c */ /* 0x000fc40001f0e170 */
[----:B------:R-:W-:-:S09]  /*1b8b0*/  PLOP3.LUT P3, PT, PT, PT, PT, 0x8, 0x0 ;  /* 0x000000000000781c */ /* 0x000fd20003f6e170 */
[----:B------:R0:W-:Y:S02]  /*1b8c0*/  UTMALDG.4D [UR8], [UR4], desc[UR6] ;  /* 0x00000608040075b4 */ /* 0x0001e40008019000 */
[----:B0-----:R-:W-:Y:S05]  /*1b8d0*/  @P0 BRA.U.ANY `(.L_x_695) ;  /* 0xfffffffd00d80947 */ /* 0x001fea000393ffff */
[----:B------:R-:W-:Y:S01]  /*1b8e0*/  MOV R15, 0x40 ;  /* 0x00000040000f7802 */ /* 0x000fe20000000f00 */
[----:B------:R-:W-:Y:S01]  /*1b8f0*/  VIADD R12, R9, 0x1b400 ;  /* 0x0001b400090c7836 */ /* 0x000fe20000000000 */
[----:B------:R-:W-:Y:S01]  /*1b900*/  PLOP3.LUT P0, PT, PT, PT, PT, 0x80, 0x0 ;  /* 0x000000000000781c */ /* 0x000fe20003f0f070 */
[----:B------:R-:W-:Y:S01]  /*1b910*/  UMOV UR6, 0x0 ;  /* 0x0000000000067882 */ /* 0x000fe20000000000 */
[----:B------:R-:W-:Y:S01]  /*1b920*/  R2UR UR10, R15 ;  /* 0x000000000f0a72ca */ /* 0x000fe200000e0000 */
[----:B------:R-:W-:-:S14]  /*1b930*/  UMOV UR7, 0x12f00000 ;  /* 0x12f0000000077882 */ /* 0x000fdc0000000000 */
.L_x_696:
        /* <DEDUP_REMOVED lines=10> */
[----:B------:R-:W-:Y:S01]  /*1b9e0*/  PLOP3.LUT P0, PT, PT, PT, PT, 0x80, 0x0 ;  /* 0x000000000000781c */ /* 0x000fe20003f0f070 */
[----:B------:R-:W-:Y:S01]  /*1b9f0*/  VIADD R9, R9, 0x1e400 ;  /* 0x0001e40009097836 */ /* 0x000fe20000000000 */
[----:B------:R-:W-:Y:S01]  /*1ba00*/  UMOV UR6, 0x0 ;  /* 0x0000000000067882 */ /* 0x000fe20000000000 */
[----:B------:R-:W-:Y:S01]  /*1ba10*/  UMOV UR7, 0x12f00000 ;  /* 0x12f0000000077882 */ /* 0x000fe20000000000 */
[----:B------:R-:W-:-:S09]  /*1ba20*/  UMOV UR10, 0x80 ;  /* 0x00000080000a7882 */ /* 0x000fd20000000000 */
.L_x_697:
        /* <DEDUP_REMOVED lines=10> */
[----:B------:R-:W0:Y:S01]  /*1bad0*/  SYNCS.PHASECHK.TRANS64.TRYWAIT P0, [R11+URZ+0x2a8c0], R10 ;  /* 0x02a8c00a0b0075a7 */ /* 0x000e22000800017f */
[----:B------:R-:W-:Y:S04]  /*1bae0*/  BSSY B2, `(.L_x_698) ;  /* 0x0000002000027945 */ /* 0x000fe80003800000 */
[----:B0-----:R-:W-:Y:S05]  /*1baf0*/  @!P0 BRA `(.L_x_699) ;  /* 0x0000006400248947 */ /* 0x001fea0003800000 */
.L_x_840:
[----:B------:R-:W-:Y:S05]  /*1bb00*/  BSYNC B2 ;  /* 0x0000000000027941 */ /* 0x000fea0003800000 */
.L_x_698:
[----:B------:R-:W-:Y:S01]  /*1bb10*/  BSSY B2, `(.L_x_700) ;  /* 0x000000b000027945 */ /* 0x000fe20003800000 */
[----:B------:R-:W-:Y:S01]  /*1bb20*/  MOV R12, 0x0 ;  /* 0x00000000000c7802 */ /* 0x000fe20000000f00 */
[----:B------:R-:W-:Y:S02]  /*1bb30*/  IMAD.MOV.U32 R13, RZ, RZ, 0x12f00000 ;  /* 0x12f00000ff0d7424 */ /* 0x000fe400078e00ff */
[----:B------:R-:W-:Y:S05]  /*1bb40*/  @P2 BRA `(.L_x_701) ;  /* 0x00000000001c2947 */ /* 0x000fea0003800000 */
[----:B------:R-:W2:Y:S01]  /*1bb50*/  S2R R9, SR_TID.X ;  /* 0x0000000000097919 */ /* 0x000ea20000002100 */
[----:B------:R-:W-:-:S04]  /*1bb60*/  IMAD.MOV.U32 R7, RZ, RZ, 0x6000 ;  /* 0x00006000ff077424 */ /* 0x000fc800078e00ff */
[----:B------:R3:W-:Y:S01]  /*1bb70*/  SYNCS.ARRIVE.TRANS64 RZ, [R11+URZ+0x2a8b0], R7 ;  /* 0x02a8b0070bff79a7 */ /* 0x0007e2000800003f */
[----:B--2---:R-:W-:-:S04]  /*1bb80*/  LOP3.LUT R9, R9, 0x1f, RZ, 0xc0, !PT ;  /* 0x0000001f09097812 */ /* 0x004fc800078ec0ff */
[----:B------:R-:W-:-:S13]  /*1bb90*/  ISETP.NE.AND P0, PT, R9, RZ, PT ;  /* 0x000000ff0900720c */ /* 0x000fda0003f05270 */
[----:B---3--:R-:W-:Y:S05]  /*1bba0*/  @!P0 BRA `(.L_x_701) ;  /* 0x0000000000048947 */ /* 0x008fea0003800000 */
[----:B------:R-:W-:Y:S01]  /*1bbb0*/  BPT.TRAP 0x1 ;  /* 0x000000040000795c */ /* 0x000fe20000300000 */
.L_x_701:
[----:B------:R-:W-:Y:S05]  /*1bbc0*/  BSYNC B2 ;  /* 0x0000000000027941 */ /* 0x000fea0003800000 */
.L_x_700:
[----:B------:R-:W-:Y:S01]  /*1bbd0*/  R2UR UR10, R14 ;  /* 0x000000000e0a72ca */ /* 0x000fe200000e0000 */
[----:B------:R-:W-:Y:S01]  /*1bbe0*/  IMAD R7, R25, 0x6000, R22 ;  /* 0x0000600019077824 */ /* 0x000fe200078e0216 */
[----:B------:R-:W-:Y:S01]  /*1bbf0*/  R2UR UR6, R12 ;  /* 0x000000000c0672ca */ /* 0x000fe200000e0000 */
[----:B------:R-:W-:Y:S01]  /*1bc00*/  UIADD3 UR4, UP0, UR36, 0x670, URZ ;  /* 0x0000067024047890 */ /* 0x000fe2000ff1e03f */
[----:B------:R-:W-:Y:S01]  /*1bc10*/  R2UR UR7, R13 ;  /* 0x000000000d0772ca */ /* 0x000fe200000e0000 */
[----:B------:R-:W-:Y:S01]  /*1bc20*/  VIADD R9, R7, 0x400 ;  /* 0x0000040007097836 */ /* 0x000fe20000000000 */
[----:B------:R-:W-:Y:S01]  /*1bc30*/  PLOP3.LUT P0, PT, PT, PT, PT, 0x80, 0x0 ;  /* 0x000000000000781c */ /* 0x000fe20003f0f070 */
[----:B------:R-:W-:Y:S01]  /*1bc40*/  UIADD3.X UR5, URZ, UR37, URZ, UP0, !UPT ;  /* 0x000000253f057290 */ /* 0x000fe200087fe43f */
[----:B01----:R-:W-:-:S11]  /*1bc50*/  IADD3 R11, R11, 0x2a8b0, RZ ;  /* 0x0002a8b00b0b7810 */ /* 0x003fd60007ffe0ff */
.L_x_702:
        /* <DEDUP_REMOVED lines=10> */
[----:B------:R-:W-:Y:S01]  /*1bd00*/  R2UR UR10, R15 ;  /* 0x000000000f0a72ca */ /* 0x000fe200000e0000 */
[----:B------:R-:W-:Y:S01]  /*1bd10*/  VIADD R7, R7, 0x3400 ;  /* 0x0000340007077836 */ /* 0x000fe20000000000 */
[----:B------:R-:W-:Y:S02]  /*1bd20*/  R2UR UR6, R12 ;  /* 0x000000000c0672ca */ /* 0x000fe400000e0000 */
[----:B------:R-:W-:Y:S02]  /*1bd30*/  R2UR UR7, R13 ;  /* 0x000000000d0772ca */ /* 0x000fe400000e0000 */
[----:B------:R-:W-:-:S13]  /*1bd40*/  PLOP3.LUT P0, PT, PT, PT, PT, 0x80, 0x0 ;  /* 0x000000000000781c */ /* 0x000fda0003f0f070 */
.L_x_703:
        /* <DEDUP_REMOVED lines=9> */
[----:B-1----:R-:W-:Y:S05]  /*1bde0*/  @P0 BRA.U.ANY `(.L_x_703) ;  /* 0xfffffffd00d80947 */ /* 0x002fea000393ffff */
.L_x_690:
[----:B------:R-:W-:Y:S05]  /*1bdf0*/  BSYNC B1 ;  /* 0x0000000000017941 */ /* 0x000fea0003800000 */
.L_x_689:
[----:B------:R-:W-:Y:S01]  /*1be00*/  VIADD R11, R3, 0xfffffffe ;  /* 0xfffffffe030b7836 */ /* 0x000fe20000000000 */
[----:B------:R-:W-:Y:S02]  /*1be10*/  IADD3 R25, R25, 0x1, RZ ;  /* 0x0000000119197810 */ /* 0x000fe40007ffe0ff */
[----:B------:R-:W-:Y:S02]  /*1be20*/  PLOP3.LUT P0, PT, PT, PT, PT, 0x8, 0x0 ;  /* 0x000000000000781c */ /* 0x000fe40003f0e170 */
[----:B------:R-:W-:Y:S02]  /*1be30*/  ISETP.GE.AND P3, PT, R11, R6, PT ;  /* 0x000000060b00720c */ /* 0x000fe40003f66270 */
[----:B------:R-:W-:-:S04]  /*1be40*/  ISETP.NE.AND P2, PT, R25, 0x2, PT ;  /* 0x000000021900780c */ /* 0x000fc80003f45270 */
[----:B------:R-:W-:Y:S02]  /*1be50*/  SEL R3, RZ, 0x1, P2 ;  /* 0x00000001ff037807 */ /* 0x000fe40001000000 */
[----:B------:R-:W-:Y:S02]  /*1be60*/  SEL R25, R25, RZ, P2 ;  /* 0x000000ff19197207 */ /* 0x000fe40001000000 */
[----:B------:R-:W-:-:S03]  /*1be70*/  LOP3.LUT R30, R30, R3, RZ, 0x3c, !PT ;  /* 0x000000031e1e7212 */ /* 0x000fc600078e3cff */
[----:B------:R-:W-:Y:S05]  /*1be80*/  @!P3 BRA `(.L_x_683) ;  /* 0x000000080014b947 */ /* 0x000fea0003800000 */
.L_x_719:
[----:B------:R-:W-:Y:S05]  /*1be90*/  YIELD ;  /* 0x0000000000007946 */ /* 0x000fea0003800000 */
[----:B------:R-:W-:Y:S04]  /*1bea0*/  BSSY B1, `(.L_x_704) ;  /* 0x000007b000017945 */ /* 0x000fe80003800000 */
[----:B------:R-:W-:Y:S05]  /*1beb0*/  @!P6 BRA `(.L_x_705) ;  /* 0x0000000400e4e947 */ /* 0x000fea0003800000 */
[----:B------:R-:W-:Y:S01]  /*1bec0*/  IMAD R10, R25, 0x8, R22 ;  /* 0x00000008190a7824 */ /* 0x000fe200078e0216 */
[----:B------:R-:W-:Y:S01]  /*1bed0*/  SHF.L.U32 R9, R30, 0x1f, RZ ;  /* 0x0000001f1e097819 */ /* 0x000fe200000006ff */
[----:B------:R-:W1:Y:S01]  /*1bee0*/  S2R R3, SR_TID.X ;  /* 0x0000000000037919 */ /* 0x000e620000002100 */
[----:B------:R-:W-:Y:S02]  /*1bef0*/  BSSY B2, `(.L_x_706) ;  /* 0x0000005000027945 */ /* 0x000fe40003800000 */
[----:B------:R-:W2:Y:S01]  /*1bf00*/  SYNCS.PHASECHK.TRANS64.TRYWAIT P2, [R10+URZ+0x2a8a0], R9 ;  /* 0x02a8a0090a0075a7 */ /* 0x000ea2000804017f */
[----:B-1----:R-:W-:-:S04]  /*1bf10*/  LOP3.LUT R3, R3, 0x7f, RZ, 0xc0, !PT ;  /* 0x0000007f03037812 */ /* 0x002fc800078ec0ff */
[----:B------:R-:W-:Y:S01]  /*1bf20*/  ISETP.NE.AND P3, PT, R3, RZ, PT ;  /* 0x000000ff0300720c */ /* 0x000fe20003f65270 */
[----:B--2---:R-:W-:-:S12]  /*1bf30*/  @!P2 BRA `(.L_x_707) ;  /* 0x000000600028a947 */ /* 0x004fd80003800000 */
.L_x_841:
[----:B------:R-:W-:Y:S05]  /*1bf40*/  BSYNC B2 ;  /* 0x0000000000027941 */ /* 0x000fea0003800000 */
.L_x_706:
[----:B------:R-:W-:Y:S04]  /*1bf50*/  BSSY B2, `(.L_x_708) ;  /* 0x0000009000027945 */ /* 0x000fe80003800000 */
[----:B------:R-:W-:Y:S05]  /*1bf60*/  @P3 BRA `(.L_x_709) ;  /* 0x00000000001c3947 */ /* 0x000fea0003800000 */
[----:B0-----:R-:W0:Y:S01]  /*1bf70*/  S2R R7, SR_TID.X ;  /* 0x0000000000077919 */ /* 0x001e220000002100 */
[----:B------:R-:W-:-:S04]  /*1bf80*/  MOV R3, 0x9000 ;  /* 0x0000900000037802 */ /* 0x000fc80000000f00 */
[----:B------:R2:W-:Y:S01]  /*1bf90*/  SYNCS.ARRIVE.TRANS64 RZ, [R10+URZ+0x2a890], R3 ;  /* 0x02a890030aff79a7 */ /* 0x0005e2000800003f */
[----:B0-----:R-:W-:-:S04]  /*1bfa0*/  LOP3.LUT R7, R7, 0x1f, RZ, 0xc0, !PT ;  /* 0x0000001f07077812 */ /* 0x001fc800078ec0ff */
[----:B------:R-:W-:-:S13]  /*1bfb0*/  ISETP.NE.AND P2, PT, R7, RZ, PT ;  /* 0x000000ff0700720c */ /* 0x000fda0003f45270 */
[----:B--2---:R-:W-:Y:S05]  /*1bfc0*/  @!P2 BRA `(.L_x_709) ;  /* 0x000000000004a947 */ /* 0x004fea0003800000 */
[----:B------:R-:W-:Y:S01]  /*1bfd0*/  BPT.TRAP 0x1 ;  /* 0x000000040000795c */ /* 0x000fe20000300000 */
.L_x_709:
[----:B------:R-:W-:Y:S05]  /*1bfe0*/  BSYNC B2 ;  /* 0x0000000000027941 */ /* 0x000fea0003800000 */
.L_x_708:
[----:B------:R-:W-:Y:S01]  /*1bff0*/  IMAD.MOV.U32 R14, RZ, RZ, RZ ;  /* 0x000000ffff0e7224 */ /* 0x000fe200078e00ff */
[----:B------:R-:W-:Y:S01]  /*1c000*/  UIADD3 UR4, UP0, UR36, 0x570, URZ ;  /* 0x0000057024047890 */ /* 0x000fe2000ff1e03f */
[----:B------:R-:W-:Y:S01]  /*1c010*/  IMAD R8, R25, 0x9000, R22 ;  /* 0x0000900019087824 */ /* 0x000fe200078e0216 */
[----:B------:R-:W-:Y:S01]  /*1c020*/  PLOP3.LUT P2, PT, PT, PT, PT, 0x80, 0x0 ;  /* 0x000000000000781c */ /* 0x000fe20003f4f070 */
[----:B0-----:R-:W-:Y:S01]  /*1c030*/  IMAD R7, R11, 0x60, R0 ;  /* 0x000000600b077824 */ /* 0x001fe200078e0200 */
[----:B------:R-:W-:Y:S01]  /*1c040*/  R2UR UR10, R14 ;  /* 0x000000000e0a72ca */ /* 0x000fe200000e0000 */
[----:B------:R-:W-:Y:S01]  /*1c050*/  VIADD R3, R10, 0x2a890 ;  /* 0x0002a8900a037836 */ /* 0x000fe20000000000 */
[----:B------:R-:W-:Y:S01]  /*1c060*/  IADD3 R12, R8, 0x18400, RZ ;  /* 0x00018400080c7810 */ /* 0x000fe20007ffe0ff */
[----:B------:R-:W-:Y:S01]  /*1c070*/  UIADD3.X UR5, URZ, UR37, URZ, UP0, !UPT ;  /* 0x000000253f057290 */ /* 0x000fe200087fe43f */
[----:B------:R-:W-:Y:S01]  /*1c080*/  UMOV UR6, 0x0 ;  /* 0x0000000000067882 */ /* 0x000fe20000000000 */
[----:B------:R-:W-:-:S10]  /*1c090*/  UMOV UR7, 0x12f00000 ;  /* 0x12f0000000077882 */ /* 0x000fd40000000000 */
.L_x_710:
        /* <DEDUP_REMOVED lines=10> */
[----:B------:R-:W-:Y:S01]  /*1c140*/  IMAD.MOV.U32 R15, RZ, RZ, 0x40 ;  /* 0x00000040ff0f7424 */ /* 0x000fe200078e00ff */
[----:B------:R-:W-:Y:S01]  /*1c150*/  PLOP3.LUT P2, PT, PT, PT, PT, 0x80, 0x0 ;  /* 0x000000000000781c */ /* 0x000fe20003f4f070 */
[----:B------:R-:W-:Y:S01]  /*1c160*/  VIADD R12, R8, 0x1b400 ;  /* 0x0001b400080c7836 */ /* 0x000fe20000000000 */
[----:B------:R-:W-:Y:S01]  /*1c170*/  UMOV UR6, 0x0 ;  /* 0x0000000000067882 */ /* 0x000fe20000000000 */
[----:B------:R-:W-:Y:S01]  /*1c180*/  UMOV UR7, 0x12f00000 ;  /* 0x12f0000000077882 */ /* 0x000fe20000000000 */
[----:B------:R-:W-:-:S15]  /*1c190*/  R2UR UR10, R15 ;  /* 0x000000000f0a72ca */ /* 0x000fde00000e0000 */
.L_x_711:
        /* <DEDUP_REMOVED lines=11> */
[----:B------:R-:W-:Y:S01]  /*1c250*/  UMOV UR6, 0x0 ;  /* 0x0000000000067882 */ /* 0x000fe20000000000 */
[----:B------:R-:W-:Y:S01]  /*1c260*/  IADD3 R8, R8, 0x1e400, RZ ;  /* 0x0001e40008087810 */ /* 0x000fe20007ffe0ff */
[----:B------:R-:W-:Y:S01]  /*1c270*/  UMOV UR7, 0x12f00000 ;  /* 0x12f0000000077882 */ /* 0x000fe20000000000 */
[----:B------:R-:W-:-:S09]  /*1c280*/  UMOV UR10, 0x80 ;  /* 0x00000080000a7882 */ /* 0x000fd20000000000 */
.L_x_712:
        /* <DEDUP_REMOVED lines=13> */
.L_x_842:
[----:B------:R-:W-:Y:S05]  /*1c360*/  BSYNC B2 ;  /* 0x0000000000027941 */ /* 0x000fea0003800000 */
.L_x_713:
[----:B------:R-:W-:Y:S01]  /*1c370*/  BSSY B2, `(.L_x_715) ;  /* 0x000000b000027945 */ /* 0x000fe20003800000 */
[----:B------:R-:W-:Y:S02]  /*1c380*/  IMAD.MOV.U32 R12, RZ, RZ, 0x0 ;  /* 0x00000000ff0c7424 */ /* 0x000fe400078e00ff */
[----:B------:R-:W-:Y:S01]  /*1c390*/  IMAD.MOV.U32 R13, RZ, RZ, 0x12f00000 ;  /* 0x12f00000ff0d7424 */ /* 0x000fe200078e00ff */
[----:B------:R-:W-:Y:S06]  /*1c3a0*/  @P3 BRA `(.L_x_716) ;  /* 0x00000000001c3947 */ /* 0x000fec0003800000 */
[----:B------:R-:W2:Y:S01]  /*1c3b0*/  S2R R8, SR_TID.X ;  /* 0x0000000000087919 */ /* 0x000ea20000002100 */
[----:B------:R-:W-:-:S04]  /*1c3c0*/  MOV R3, 0x6000 ;  /* 0x0000600000037802 */ /* 0x000fc80000000f00 */
[----:B------:R3:W-:Y:S01]  /*1c3d0*/  SYNCS.ARRIVE.TRANS64 RZ, [R10+URZ+0x2a8b0], R3 ;  /* 0x02a8b0030aff79a7 */ /* 0x0007e2000800003f */
[----:B--2---:R-:W-:-:S04]  /*1c3e0*/  LOP3.LUT R8, R8, 0x1f, RZ, 0xc0, !PT ;  /* 0x0000001f08087812 */ /* 0x004fc800078ec0ff */
[----:B------:R-:W-:-:S13]  /*1c3f0*/  ISETP.NE.AND P2, PT, R8, RZ, PT ;  /* 0x000000ff0800720c */ /* 0x000fda0003f45270 */
[----:B---3--:R-:W-:Y:S05]  /*1c400*/  @!P2 BRA `(.L_x_716) ;  /* 0x000000000004a947 */ /* 0x008fea0003800000 */
[----:B------:R-:W-:Y:S01]  /*1c410*/  BPT.TRAP 0x1 ;  /* 0x000000040000795c */ /* 0x000fe20000300000 */
.L_x_716:
[----:B------:R-:W-:Y:S05]  /*1c420*/  BSYNC B2 ;  /* 0x0000000000027941 */ /* 0x000fea0003800000 */
.L_x_715:
[----:B------:R-:W-:Y:S01]  /*1c430*/  R2UR UR10, R14 ;  /* 0x000000000e0a72ca */ /* 0x000fe200000e0000 */
[----:B------:R-:W-:Y:S01]  /*1c440*/  IMAD R3, R25, 0x6000, R22 ;  /* 0x0000600019037824 */ /* 0x000fe200078e0216 */
[----:B------:R-:W-:Y:S01]  /*1c450*/  R2UR UR6, R12 ;  /* 0x000000000c0672ca */ /* 0x000fe200000e0000 */
[----:B------:R-:W-:Y:S01]  /*1c460*/  UIADD3 UR4, UP0, UR36, 0x670, URZ ;  /* 0x0000067024047890 */ /* 0x000fe2000ff1e03f */
[----:B------:R-:W-:Y:S01]  /*1c470*/  R2UR UR7, R13 ;  /* 0x000000000d0772ca */ /* 0x000fe200000e0000 */
[----:B01----:R-:W-:Y:S01]  /*1c480*/  VIADD R10, R10, 0x2a8b0 ;  /* 0x0002a8b00a0a7836 */ /* 0x003fe20000000000 */
[----:B------:R-:W-:Y:S01]  /*1c490*/  PLOP3.LUT P2, PT, PT, PT, PT, 0x80, 0x0 ;  /* 0x000000000000781c */ /* 0x000fe20003f4f070 */
[----:B------:R-:W-:Y:S01]  /*1c4a0*/  VIADD R8, R3, 0x400 ;  /* 0x0000040003087836 */ /* 0x000fe20000000000 */
[----:B------:R-:W-:-:S12]  /*1c4b0*/  UIADD3.X UR5, URZ, UR37, URZ, UP0, !UPT ;  /* 0x000000253f057290 */ /* 0x000fd800087fe43f */
.L_x_717:
        /* <DEDUP_REMOVED lines=10> */
[----:B------:R-:W-:Y:S02]  /*1c560*/  R2UR UR10, R15 ;  /* 0x000000000f0a72ca */ /* 0x000fe400000e0000 */
[----:B------:R-:W-:Y:S02]  /*1c570*/  R2UR UR6, R12 ;  /* 0x000000000c0672ca */ /* 0x000fe400000e0000 */
[----:B------:R-:W-:Y:S02]  /*1c580*/  R2UR UR7, R13 ;  /* 0x000000000d0772ca */ /* 0x000fe400000e0000 */
[----:B------:R-:W-:Y:S02]  /*1c590*/  PLOP3.LUT P2, PT, PT, PT, PT, 0x80, 0x0 ;  /* 0x000000000000781c */ /* 0x000fe40003f4f070 */
[----:B------:R-:W-:-:S11]  /*1c5a0*/  IADD3 R3, R3, 0x3400, RZ ;  /* 0x0000340003037810 */ /* 0x000fd60007ffe0ff */
.L_x_718:
        /* <DEDUP_REMOVED lines=10> */
.L_x_705:
[----:B------:R-:W-:Y:S05]  /*1c650*/  BSYNC B1 ;  /* 0x0000000000017941 */ /* 0x000fea0003800000 */
.L_x_704:
[----:B------:R-:W-:Y:S01]  /*1c660*/  ISETP.GT.AND P3, PT, R11, R6, PT ;  /* 0x000000060b00720c */ /* 0x000fe20003f64270 */
[----:B------:R-:W-:Y:S02]  /*1c670*/  VIADD R25, R25, 0x1 ;  /* 0x0000000119197836 */ /* 0x000fe40000000000 */
[----:B------:R-:W-:-:S03]  /*1c680*/  VIADD R11, R11, 0xffffffff ;  /* 0xffffffff0b0b7836 */ /* 0x000fc60000000000 */
[----:B------:R-:W-:-:S04]  /*1c690*/  ISETP.NE.AND P2, PT, R25, 0x2, PT ;  /* 0x000000021900780c */ /* 0x000fc80003f45270 */
[----:B------:R-:W-:Y:S02]  /*1c6a0*/  SEL R3, RZ, 0x1, P2 ;  /* 0x00000001ff037807 */ /* 0x000fe40001000000 */
[----:B------:R-:W-:Y:S02]  /*1c6b0*/  SEL R25, R25, RZ, P2 ;  /* 0x000000ff19197207 */ /* 0x000fe40001000000 */
[----:B------:R-:W-:Y:S01]  /*1c6c0*/  LOP3.LUT R30, R30, R3, RZ, 0x3c, !PT ;  /* 0x000000031e1e7212 */ /* 0x000fe200078e3cff */
[----:B------:R-:W-:Y:S06]  /*1c6d0*/  @P3 BRA `(.L_x_719) ;  /* 0xfffffff400ec3947 */ /* 0x000fec000383ffff */
.L_x_683:
[----:B------:R-:W-:Y:S05]  /*1c6e0*/  BSYNC B0 ;  /* 0x0000000000007941 */ /* 0x000fea0003800000 */
.L_x_682:
[----:B------:R-:W-:Y:S05]  /*1c6f0*/  @!P0 WARPSYNC.ALL ;  /* 0x0000000000008948 */ /* 0x000fea0003800000 */
[----:B------:R-:W-:Y:S01]  /*1c700*/  @!P0 BAR.SYNC.DEFER_BLOCKING 0xc, 0x180 ;  /* 0x0306000000008b1d */ /* 0x000fe20000010000 */
[----:B------:R-:W-:-:S05]  /*1c710*/  MOV R0, RZ ;  /* 0x000000ff00007202 */ /* 0x000fca0000000f00 */
[----:B------:R-:W-:Y:S04]  /*1c720*/  BSSY B0, `(.L_x_720) ;  /* 0x000001e000007945 */ /* 0x000fe80003800000 */
[----:B------:R-:W-:Y:S05]  /*1c730*/  @!P1 BRA `(.L_x_721) ;  /* 0x0000000000709947 */ /* 0x000fea0003800000 */
[----:B------:R-:W-:Y:S02]  /*1c740*/  ISETP.NE.AND P0, PT, R5, RZ, PT ;  /* 0x000000ff0500720c */ /* 0x000fe40003f05270 */
[----:B------:R-:W-:-:S11]  /*1c750*/  MOV R2, RZ ;  /* 0x000000ff00027202 */ /* 0x000fd60000000f00 */
[----:B------:R-:W1:Y:S02]  /*1c760*/  @!P0 LDC R5, c[0x0][0x9f0] ;  /* 0x00027c00ff058b82 */ /* 0x000e640000000800 */
[----:B-1----:R-:W-:-:S04]  /*1c770*/  IABS R0, R5 ;  /* 0x0000000500007213 */ /* 0x002fc80000000000 */
[----:B------:R-:W1:Y:S08]  /*1c780*/  I2F.RP R8, R0 ;  /* 0x0000000000087306 */ /* 0x000e700000209400 */
[----:B-1----:R-:W1:Y:S02]  /*1c790*/  MUFU.RCP R8, R8 ;  /* 0x0000000800087308 */ /* 0x002e640000001000 */
[----:B-1----:R-:W-:-:S06]  /*1c7a0*/  VIADD R9, R8, 0xffffffe ;  /* 0x0ffffffe08097836 */ /* 0x002fcc0000000000 */
[----:B------:R-:W0:Y:S02]  /*1c7b0*/  F2I.FTZ.U32.TRUNC.NTZ R3, R9 ;  /* 0x0000000900037305 */ /* 0x000e24000021f000 */
[----:B0-----:R-:W-:-:S04]  /*1c7c0*/  IMAD.MOV R7, RZ, RZ, -R3 ;  /* 0x000000ffff077224 */ /* 0x001fc800078e0a03 */
[----:B------:R-:W-:-:S04]  /*1c7d0*/  IMAD R7, R7, R0, RZ ;  /* 0x0000000007077224 */ /* 0x000fc800078e02ff */
[----:B------:R-:W-:Y:S01]  /*1c7e0*/  IMAD.HI.U32 R6, R3, R7, R2 ;  /* 0x0000000703067227 */ /* 0x000fe200078e0002 */
[----:B------:R-:W-:Y:S02]  /*1c7f0*/  IADD3 R3, R4, -0x1, R5 ;  /* 0xffffffff04037810 */ /* 0x000fe40007ffe005 */
[----:B------:R-:W-:Y:S02]  /*1c800*/  IABS R7, R5 ;  /* 0x0000000500077213 */ /* 0x000fe40000000000 */
[----:B------:R-:W-:Y:S02]  /*1c810*/  IABS R2, R3 ;  /* 0x0000000300027213 */ /* 0x000fe40000000000 */
[----:B------:R-:W-:Y:S01]  /*1c820*/  LOP3.LUT R3, R3, R5, RZ, 0x3c, !PT ;  /* 0x0000000503037212 */ /* 0x000fe200078e3cff */
[----:B------:R-:W-:Y:S02]  /*1c830*/  IMAD.MOV R7, RZ, RZ, -R7 ;  /* 0x000000ffff077224 */ /* 0x000fe400078e0a07 */
[----:B------:R-:W-:Y:S01]  /*1c840*/  IMAD.HI.U32 R6, R6, R2, RZ ;  /* 0x0000000206067227 */ /* 0x000fe200078e00ff */
[----:B------:R-:W-:-:S03]  /*1c850*/  ISETP.GE.AND P2, PT, R3, RZ, PT ;  /* 0x000000ff0300720c */ /* 0x000fc60003f46270 */
[----:B------:R-:W-:-:S05]  /*1c860*/  IMAD R7, R6, R7, R2 ;  /* 0x0000000706077224 */ /* 0x000fca00078e0202 */
[----:B------:R-:W-:-:S13]  /*1c870*/  ISETP.GT.U32.AND P1, PT, R0, R7, PT ;  /* 0x000000070000720c */ /* 0x000fda0003f24070 */
[----:B------:R-:W-:Y:S01]  /*1c880*/  @!P1 IMAD.IADD R7, R7, 0x1, -R0 ;  /* 0x0000000107079824 */ /* 0x000fe200078e0a00 */
[----:B------:R-:W-:Y:S02]  /*1c890*/  @!P1 IADD3 R6, R6, 0x1, RZ ;  /* 0x0000000106069810 */ /* 0x000fe40007ffe0ff */
[----:B------:R-:W-:Y:S02]  /*1c8a0*/  ISETP.NE.AND P1, PT, R5, RZ, PT ;  /* 0x000000ff0500720c */ /* 0x000fe40003f25270 */
[----:B------:R-:W-:-:S13]  /*1c8b0*/  ISETP.GE.U32.AND P0, PT, R7, R0, PT ;  /* 0x000000000700720c */ /* 0x000fda0003f06070 */
[----:B------:R-:W-:-:S04]  /*1c8c0*/  @P0 VIADD R6, R6, 0x1 ;  /* 0x0000000106060836 */ /* 0x000fc80000000000 */
[----:B------:R-:W-:-:S05]  /*1c8d0*/  IMAD.MOV.U32 R0, RZ, RZ, R6 ;  /* 0x000000ffff007224 */ /* 0x000fca00078e0006 */
[----:B------:R-:W-:Y:S02]  /*1c8e0*/  @!P2 IADD3 R0, -R0, RZ, RZ ;  /* 0x000000ff0000a210 */ /* 0x000fe40007ffe1ff */
[----:B------:R-:W-:-:S07]  /*1c8f0*/  @!P1 LOP3.LUT R0, RZ, R5, RZ, 0x33, !PT ;  /* 0x00000005ff009212 */ /* 0x000fce00078e33ff */
.L_x_721:
[----:B------:R-:W-:Y:S05]  /*1c900*/  BSYNC B0 ;  /* 0x0000000000007941 */ /* 0x000fea0003800000 */
.L_x_720:
[-C--:B------:R-:W-:Y:S01]  /*1c910*/  IMAD R37, R37, R0.reuse, RZ ;  /* 0x0000000025257224 */ /* 0x080fe200078e02ff */
[----:B------:R-:W-:Y:S04]  /*1c920*/  BSSY B7, `(.L_x_722) ;  /* 0x000036c000077945 */ /* 0x000fe80003800000 */
[----:B------:R-:W-:-:S04]  /*1c930*/  VIADDMNMX R29, R37, R0, R4, PT ;  /* 0x00000000251d7246 */ /* 0x000fc80003800104 */
[----:B------:R-:W-:Y:S01]  /*1c940*/  ISETP.GT.AND P0, PT, R29, R37, PT ;  /* 0x000000251d00720c */ /* 0x000fe20003f04270 */
[----:B------:R1:W-:-:S12]  /*1c950*/  STL [R1+0x18], R29 ;  /* 0x0000181d01007387 */ /* 0x0003d80000100800 */
[----:B-1----:R-:W-:Y:S05]  /*1c960*/  @P0 BRA `(.L_x_723) ;  /* 0x0000000000440947 */ /* 0x002fea0003800000 */
[----:B------:R-:W1:Y:S02]  /*1c970*/  S2R R2, SR_TID.X ;  /* 0x0000000000027919 */ /* 0x000e640000002100 */
[----:B-1----:R-:W-:-:S04]  /*1c980*/  LOP3.LUT R2, R2, 0x7f, RZ, 0xc0, !PT ;  /* 0x0000007f02027812 */ /* 0x002fc800078ec0ff */
[----:B------:R-:W-:-:S13]  /*1c990*/  ISETP.NE.AND P0, PT, R2, RZ, PT ;  /* 0x000000ff0200720c */ /* 0x000fda0003f05270 */
[----:B------:R-:W-:Y:S05]  /*1c9a0*/  @P0 BRA `(.L_x_724) ;  /* 0x00000034008c0947 */ /* 0x000fea0003800000 */
[----:B------:R-:W1:Y:S01]  /*1c9b0*/  S2R R5, SR_LANEID ;  /* 0x0000000000057919 */ /* 0x000e620000000000 */
[----:B------:R-:W-:Y:S01]  /*1c9c0*/  VOTEU.ANY UR4, UPT, PT ;  /* 0x0000000000047886 */ /* 0x000fe200038e0100 */
[----:B------:R-:W2:Y:S01]  /*1c9d0*/  LDC.64 R2, c[0x0][0xc60] ;  /* 0x00031800ff027b82 */ /* 0x000ea20000000a00 */
[----:B------:R-:W1:Y:S02]  /*1c9e0*/  FLO.U32 R0, UR4 ;  /* 0x0000000400007d00 */ /* 0x000e6400080e0000 */
[----:B-1----:R-:W-:-:S06]  /*1c9f0*/  ISETP.EQ.U32.AND P0, PT, R0, R5, PT ;  /* 0x000000050000720c */ /* 0x002fcc0003f02070 */
[----:B------:R-:W2:Y:S07]  /*1ca00*/  POPC R5, UR4 ;  /* 0x0000000400057d09 */ /* 0x000eae0008000000 */
[----:B--2---:R-:W2:Y:S01]  /*1ca10*/  @P0 ATOMG.E.ADD.STRONG.GPU PT, R3, desc[UR56][R2.64], R5 ;  /* 0x00000005020309a8 */ /* 0x004ea200081ee1f8 */
[----:B------:R-:W1:Y:S02]  /*1ca20*/  S2R R4, SR_LTMASK ;  /* 0x0000000000047919 */ /* 0x000e640000003900 */
[----:B-1----:R-:W-:-:S04]  /*1ca30*/  LOP3.LUT R4, R4, UR4, RZ, 0xc0, !PT ;  /* 0x0000000404047c12 */ /* 0x002fc8000f8ec0ff */
[----:B0-----:R-:W0:Y:S01]  /*1ca40*/  POPC R7, R4 ;  /* 0x0000000400077309 */ /* 0x001e220000000000 */
[----:B--2---:R-:W0:Y:S02]  /*1ca50*/  SHFL.IDX PT, R0, R3, R0, 0x1f ;  /* 0x00001f0003007589 */ /* 0x004e2400000e0000 */
[----:B0-----:R-:W-:Y:S01]  /*1ca60*/  IADD3 R16, R0, UR38, R7 ;  /* 0x0000002600107c10 */ /* 0x001fe2000fffe007 */
[----:B------:R-:W-:Y:S06]  /*1ca70*/  BRA `(.L_x_724) ;  /* 0x0000003400587947 */ /* 0x000fec0003800000 */
.L_x_723:
        /* <DEDUP_REMOVED lines=10> */
[----:B------:R-:W1:Y:S01]  /*1cb20*/  LDC.64 R2, c[0x4][R2] ;  /* 0x0100000002027b82 */ /* 0x000e620000000a00 */
[----:B------:R-:W-:Y:S01]  /*1cb30*/  IMAD.U32 R6, RZ, RZ, UR8 ;  /* 0x00000008ff067e24 */ /* 0x000fe2000f8e00ff */
[----:B------:R-:W-:Y:S01]  /*1cb40*/  MOV R10, UR4 ;  /* 0x00000004000a7c02 */ /* 0x000fe20008000f00 */
[----:B0-----:R-:W-:Y:S01]  /*1cb50*/  IMAD.U32 R7, RZ, RZ, UR9 ;  /* 0x00000009ff077e24 */ /* 0x001fe2000f8e00ff */
[----:B------:R-:W-:Y:S01]  /*1cb60*/  MOV R12, 0x1 ;  /* 0x00000001000c7802 */ /* 0x000fe20000000f00 */
[----:B------:R-:W-:-:S02]  /*1cb70*/  IMAD.U32 R11, RZ, RZ, UR5 ;  /* 0x00000005ff0b7e24 */ /* 0x000fc4000f8e00ff */
[----:B------:R-:W-:Y:S02]  /*1cb80*/  IMAD.MOV.U32 R8, RZ, RZ, 0x70 ;  /* 0x00000070ff087424 */ /* 0x000fe400078e00ff */
[----:B------:R-:W-:-:S07]  /*1cb90*/  IMAD.MOV.U32 R13, RZ, RZ, RZ ;  /* 0x000000ffff0d7224 */ /* 0x000fce00078e00ff */
[----:B------:R-:W-:-:S07]  /*1cba0*/  LEPC R20, `(.L_x_726) ;  /* 0x000000001014794e */ /* 0x000fce0000000000 */
[----:B-1----:R-:W-:Y:S05]  /*1cbb0*/  CALL.ABS.NOINC R2 ;  /* 0x0000000002007343 */ /* 0x002fea0003c00000 */
.L_x_726:
[----:B------:R-:W-:Y:S05]  /*1cbc0*/  BSYNC B6 ;  /* 0x0000000000067941 */ /* 0x000fea0003800000 */
.L_x_725:
        /* <DEDUP_REMOVED lines=8> */
[----:B------:R1:W2:Y:S01]  /*1cc50*/  LDC.64 R2, c[0x4][R26] ;  /* 0x010000001a027b82 */ /* 0x0002a20000000a00 */
[----:B------:R-:W-:Y:S01]  /*1cc60*/  MOV R4, UR6 ;  /* 0x0000000600047c02 */ /* 0x000fe20008000f00 */
[----:B------:R-:W-:Y:S01]  /*1cc70*/  IMAD.U32 R5, RZ, RZ, UR7 ;  /* 0x00000007ff057e24 */ /* 0x000fe2000f8e00ff */
[----:B0-----:R-:W-:Y:S01]  /*1cc80*/  MOV R7, UR9 ;  /* 0x0000000900077c02 */ /* 0x001fe20008000f00 */
[----:B------:R-:W-:Y:S01]  /*1cc90*/  IMAD.U32 R6, RZ, RZ, UR8 ;  /* 0x00000008ff067e24 */ /* 0x000fe2000f8e00ff */
[----:B------:R-:W-:Y:S01]  /*1cca0*/  MOV R8, 0x70 ;  /* 0x0000007000087802 */ /* 0x000fe20000000f00 */
[----:B------:R-:W-:-:S02]  /*1ccb0*/  IMAD.U32 R10, RZ, RZ, UR4 ;  /* 0x00000004ff0a7e24 */ /* 0x000fc4000f8e00ff */
[----:B------:R-:W-:Y:S02]  /*1ccc0*/  IMAD.U32 R11, RZ, RZ, UR5 ;  /* 0x00000005ff0b7e24 */ /* 0x000fe4000f8e00ff */
[----:B------:R-:W-:Y:S02]  /*1ccd0*/  IMAD.MOV.U32 R12, RZ, RZ, 0x1 ;  /* 0x00000001ff0c7424 */ /* 0x000fe400078e00ff */
[----:B-1----:R-:W-:-:S07]  /*1cce0*/  IMAD.MOV.U32 R13, RZ, RZ, RZ ;  /* 0x000000ffff0d7224 */ /* 0x002fce00078e00ff */
[----:B------:R-:W-:-:S07]  /*1ccf0*/  LEPC R20, `(.L_x_729) ;  /* 0x000000001014794e */ /* 0x000fce0000000000 */
[----:B--2---:R-:W-:Y:S05]  /*1cd00*/  CALL.ABS.NOINC R2 ;  /* 0x0000000002007343 */ /* 0x004fea0003c00000 */
.L_x_729:
[----:B------:R0:W1:Y:S01]  /*1cd10*/  LDC.64 R2, c[0x4][R26] ;  /* 0x010000001a027b82 */ /* 0x0000620000000a00 */
[----:B------:R-:W-:Y:S01]  /*1cd20*/  ULDC.64 UR4, c[0x4][0xf0] ;  /* 0x01003c0000047ab9 */ /* 0x000fe20000000a00 */
[----:B------:R-:W-:Y:S01]  /*1cd30*/  ULDC.64 UR6, c[0x4][0xf8] ;  /* 0x01003e0000067ab9 */ /* 0x000fe20000000a00 */
[----:B------:R-:W-:Y:S01]  /*1cd40*/  ULDC.64 UR8, c[0x4][0x80] ;  /* 0x0100200000087ab9 */ /* 0x000fe20000000a00 */
[----:B------:R-:W-:Y:S01]  /*1cd50*/  MOV R4, UR4 ;  /* 0x0000000400047c02 */ /* 0x000fe20008000f00 */
[----:B------:R-:W-:Y:S01]  /*1cd60*/  IMAD.U32 R5, RZ, RZ, UR5 ;  /* 0x00000005ff057e24 */ /* 0x000fe2000f8e00ff */
[----:B------:R-:W-:Y:S01]  /*1cd70*/  MOV R7, UR7 ;  /* 0x0000000700077c02 */ /* 0x000fe20008000f00 */
[----:B------:R-:W-:Y:S01]  /*1cd80*/  IMAD.U32 R6, RZ, RZ, UR6 ;  /* 0x00000006ff067e24 */ /* 0x000fe2000f8e00ff */
[----:B------:R-:W-:Y:S01]  /*1cd90*/  MOV R8, 0x70 ;  /* 0x0000007000087802 */ /* 0x000fe20000000f00 */
[----:B------:R-:W-:Y:S02]  /*1cda0*/  IMAD.U32 R10, RZ, RZ, UR8 ;  /* 0x00000008ff0a7e24 */ /* 0x000fe4000f8e00ff */
[----:B------:R-:W-:-:S02]  /*1cdb0*/  IMAD.U32 R11, RZ, RZ, UR9 ;  /* 0x00000009ff0b7e24 */ /* 0x000fc4000f8e00ff */
[----:B------:R-:W-:Y:S02]  /*1cdc0*/  IMAD.MOV.U32 R12, RZ, RZ, 0x1 ;  /* 0x00000001ff0c7424 */ /* 0x000fe400078e00ff */
[----:B0-----:R-:W-:-:S07]  /*1cdd0*/  IMAD.MOV.U32 R13, RZ, RZ, RZ ;  /* 0x000000ffff0d7224 */ /* 0x001fce00078e00ff */
[----:B------:R-:W-:-:S07]  /*1cde0*/  LEPC R20, `(.L_x_728) ;  /* 0x000000001014794e */ /* 0x000fce0000000000 */
[----:B-1----:R-:W-:Y:S05]  /*1cdf0*/  CALL.ABS.NOINC R2 ;  /* 0x0000000002007343 */ /* 0x002fea0003c00000 */
.L_x_728:
[----:B------:R-:W-:Y:S05]  /*1ce00*/  BSYNC B6 ;  /* 0x0000000000067941 */ /* 0x000fea0003800000 */
.L_x_727:
[----:B------:R-:W2:Y:S01]  /*1ce10*/  LDL R20, [R1] ;  /* 0x0000000001147983 */ /* 0x000ea20000100800 */
[----:B------:R-:W-:Y:S01]  /*1ce20*/  ULDC.64 UR4, c[0x0][0x9f8] ;  /* 0x00027e0000047ab9 */ /* 0x000fe20000000a00 */
[----:B------:R-:W1:Y:S01]  /*1ce30*/  LDC R0, c[0x0][0x430] ;  /* 0x00010c00ff007b82 */ /* 0x000e620000000800 */
[----:B------:R-:W-:Y:S01]  /*1ce40*/  ISETP.NE.U32.AND P0, PT, RZ, UR4, PT ;  /* 0x00000004ff007c0c */ /* 0x000fe2000bf05070 */
[----:B------:R-:W3:Y:S03]  /*1ce50*/  LDL.LU R8, [R1+0x38] ;  /* 0x0000380001087983 */ /* 0x000ee60000300800 */
[----:B------:R-:W-:Y:S01]  /*1ce60*/  ISETP.NE.AND.EX P0, PT, RZ, UR5, PT, P0 ;  /* 0x00000005ff007c0c */ /* 0x000fe2000bf05300 */
[----:B------:R-:W4:-:S12]  /*1ce70*/  S2R R21, SR_TID.X ;  /* 0x0000000000157919 */ /* 0x000f180000002100 */
[----:B------:R-:W-:Y:S01]  /*1ce80*/  @P0 IADD3 R2, P1, R23, UR4, RZ ;  /* 0x0000000417020c10 */ /* 0x000fe2000ff3e0ff */
[----:B------:R-:W0:Y:S01]  /*1ce90*/  S2R R9, SR_TID.X ;  /* 0x0000000000097919 */ /* 0x000e220000002100 */
[----:B------:R-:W-:Y:S01]  /*1cea0*/  VIADD R26, R29, 0xffffffff ;  /* 0xffffffff1d1a7836 */ /* 0x000fe20000000000 */
[----:B------:R-:W-:Y:S01]  /*1ceb0*/  ULDC UR4, c[0x0][0x320] ;  /* 0x0000c80000047ab9 */ /* 0x000fe20000000800 */
[----:B------:R-:W-:-:S05]  /*1cec0*/  @P0 IADD3.X R3, R24, UR5, RZ, P1, !PT ;  /* 0x0000000518030c10 */ /* 0x000fca0008ffe4ff */
[----:B------:R2:W3:Y:S01]  /*1ced0*/  @P0 LDG.E R32, desc[UR56][R2.64] ;  /* 0x0000003802200981 */ /* 0x0004e2000c1e1900 */
[----:B-1----:R-:W-:Y:S02]  /*1cee0*/  ISETP.NE.AND P1, PT, R0, 0x1, PT ;  /* 0x000000010000780c */ /* 0x002fe40003f25270 */
[----:B----4-:R-:W-:-:S11]  /*1cef0*/  LOP3.LUT R21, R21, 0x7f, RZ, 0xc0, !PT ;  /* 0x0000007f15157812 */ /* 0x010fd600078ec0ff */
[----:B------:R-:W1:Y:S01]  /*1cf00*/  @P1 LDC R4, c[0x0][0x434] ;  /* 0x00010d00ff041b82 */ /* 0x000e620000000800 */
[----:B------:R-:W-:-:S07]  /*1cf10*/  SHF.R.U32.HI R21, RZ, 0x3, R21 ;  /* 0x00000003ff157819 */ /* 0x000fce0000011615 */
[----:B------:R-:W4:Y:S01]  /*1cf20*/  @P1 LDC R6, c[0x0][0x438] ;  /* 0x00010e00ff061b82 */ /* 0x000f220000000800 */
[----:B0-----:R-:W-:-:S04]  /*1cf30*/  SHF.L.U32 R9, R9, 0x4, RZ ;  /* 0x0000000409097819 */ /* 0x001fc800000006ff */
[----:B------:R-:W-:Y:S02]  /*1cf40*/  LOP3.LUT R9, R21, 0x70, R9, 0xf8, !PT ;  /* 0x0000007015097812 */ /* 0x000fe400078ef809 */
[----:B------:R-:W0:Y:S03]  /*1cf50*/  S2R R21, SR_TID.X ;  /* 0x0000000000157919 */ /* 0x000e260000002100 */
[----:B------:R-:W-:-:S05]  /*1cf60*/  IMAD R7, R26, 0x60, R9 ;  /* 0x000000601a077824 */ /* 0x000fca00078e0209 */
[----:B------:R-:W-:-:S04]  /*1cf70*/  ISETP.GE.AND P0, PT, R7, R36, PT ;  /* 0x000000240700720c */ /* 0x000fc80003f06270 */
[----:B------:R-:W-:Y:S01]  /*1cf80*/  ISETP.GT.U32.OR P0, PT, R9, 0x5f, P0 ;  /* 0x0000005f0900780c */ /* 0x000fe20000704470 */
[----:B0-----:R-:W-:-:S05]  /*1cf90*/  IMAD.SHL.U32 R21, R21, 0x8, RZ ;  /* 0x0000000815157824 */ /* 0x001fca00078e00ff */
[----:B------:R-:W-:Y:S01]  /*1cfa0*/  LOP3.LUT R21, R21, 0x38, RZ, 0xc0, !PT ;  /* 0x0000003815157812 */ /* 0x000fe200078ec0ff */
[----:B------:R-:W-:Y:S01]  /*1cfb0*/  UMOV UR5, 0xffffffff ;  /* 0xffffffff00057882 */ /* 0x000fe20000000000 */
[----:B--2---:R-:W-:-:S04]  /*1cfc0*/  IMAD.IADD R5, R7, 0x1, R20 ;  /* 0x0000000107057824 */ /* 0x004fc800078e0214 */
[----:B-1----:R-:W-:Y:S01]  /*1cfd0*/  @P1 IMAD.HI.U32 R7, R5, R4, RZ ;  /* 0x0000000405071227 */ /* 0x002fe200078e00ff */
[----:B------:R-:W-:-:S04]  /*1cfe0*/  MOV R4, R5 ;  /* 0x0000000500047202 */ /* 0x000fc80000000f00 */
[----:B----4-:R-:W-:-:S05]  /*1cff0*/  @P1 SHF.R.U32.HI R4, RZ, R6, R7 ;  /* 0x00000006ff041219 */ /* 0x010fca0000011607 */
[----:B------:R-:W-:-:S04]  /*1d000*/  IMAD.MOV R2, RZ, RZ, -R4 ;  /* 0x000000ffff027224 */ /* 0x000fc800078e0a04 */
[----:B------:R-:W-:Y:S02]  /*1d010*/  IMAD R0, R0, R2, R5 ;  /* 0x0000000200007224 */ /* 0x000fe400078e0205 */
[----:B------:R-:W0:Y:S01]  /*1d020*/  @!P0 LDC.64 R2, c[0x0][0x428] ;  /* 0x00010a00ff028b82 */ /* 0x000e220000000a00 */
[----:B------:R-:W-:-:S04]  /*1d030*/  LOP3.LUT R20, R21, 0x40, RZ, 0xfc, !PT ;  /* 0x0000004015147812 */ /* 0x000fc800078efcff */
[----:B------:R-:W-:Y:S02]  /*1d040*/  ISETP.GE.AND P2, PT, R20, UR4, PT ;  /* 0x0000000414007c0c */ /* 0x000fe4000bf46270 */
[----:B------:R-:W-:Y:S01]  /*1d050*/  ISETP.GE.AND P1, PT, R21, UR4, PT ;  /* 0x0000000415007c0c */ /* 0x000fe2000bf26270 */
[----:B------:R-:W-:Y:S01]  /*1d060*/  ULDC UR4, c[0x0][0x2f4] ;  /* 0x0000bd0000047ab9 */ /* 0x000fe20000000800 */
[----:B------:R-:W-:Y:S02]  /*1d070*/  SEL R5, RZ, 0xffffffff, P2 ;  /* 0xffffffffff057807 */ /* 0x000fe40001000000 */
[----:B------:R-:W-:Y:S02]  /*1d080*/  SEL R29, RZ, 0x1, P1 ;  /* 0x00000001ff1d7807 */ /* 0x000fe40000800000 */
[----:B------:R-:W-:Y:S02]  /*1d090*/  SHF.L.U32 R6, R5, 0x1, RZ ;  /* 0x0000000105067819 */ /* 0x000fe400000006ff */
[----:B---3--:R-:W-:-:S02]  /*1d0a0*/  SHF.R.S32.HI R10, RZ, 0x1f, R32 ;  /* 0x0000001fff0a7819 */ /* 0x008fc40000011420 */
[----:B------:R-:W-:Y:S02]  /*1d0b0*/  LOP3.LUT R29, R6, 0x2, R29, 0xe2, !PT ;  /* 0x00000002061d7812 */ /* 0x000fe400078ee21d */
[--C-:B------:R-:W-:Y:S01]  /*1d0c0*/  @!P0 SHF.R.S32.HI R5, RZ, 0x1f, R4.reuse ;  /* 0x0000001fff058819 */ /* 0x100fe20000011404 */
[-C--:B0-----:R-:W-:Y:S02]  /*1d0d0*/  @!P0 IMAD R6, R10, R2.reuse, RZ ;  /* 0x000000020a068224 */ /* 0x081fe400078e02ff */
[----:B------:R-:W-:-:S04]  /*1d0e0*/  @!P0 IMAD.WIDE.U32 R4, R32, R2, R4 ;  /* 0x0000000220048225 */ /* 0x000fc800078e0004 */
[----:B------:R-:W-:Y:S02]  /*1d0f0*/  @!P0 IMAD R6, R32, R3, R6 ;  /* 0x0000000320068224 */ /* 0x000fe400078e0206 */
[----:B------:R-:W0:Y:S02]  /*1d100*/  @!P0 LDC.64 R2, c[0x0][0x418] ;  /* 0x00010600ff028b82 */ /* 0x000e240000000a00 */
[----:B------:R-:W-:Y:S01]  /*1d110*/  @!P0 IMAD.IADD R6, R5, 0x1, R6 ;  /* 0x0000000105068824 */ /* 0x000fe200078e0206 */
[----:B------:R-:W-:Y:S02]  /*1d120*/  MOV R7, UR39 ;  /* 0x0000002700077c02 */ /* 0x000fe40008000f00 */
[----:B0-----:R-:W-:-:S04]  /*1d130*/  @!P0 LEA R2, P1, R4, R2, 0x2 ;  /* 0x0000000204028211 */ /* 0x001fc800078210ff */
[----:B------:R-:W-:Y:S01]  /*1d140*/  @!P0 LEA.HI.X R3, R4, R3, R6, 0x2, P1 ;  /* 0x0000000304038211 */ /* 0x000fe200008f1406 */
[----:B------:R-:W-:-:S06]  /*1d150*/  IMAD.MOV.U32 R4, RZ, RZ, RZ ;  /* 0x000000ffff047224 */ /* 0x000fcc00078e00ff */
[----:B------:R0:W5:Y:S01]  /*1d160*/  @!P0 LDG.E R4, desc[UR56][R2.64] ;  /* 0x0000003802048981 */ /* 0x000162000c1e1900 */
[----:B------:R-:W-:Y:S02]  /*1d170*/  ISETP.GT.U32.AND P0, PT, R9, 0x5f, PT ;  /* 0x0000005f0900780c */ /* 0x000fe40003f04070 */
[----:B------:R-:W-:Y:S02]  /*1d180*/  ISETP.NE.AND P3, PT, R7, 0x3, PT ;  /* 0x000000030700780c */ /* 0x000fe40003f65270 */
[----:B------:R-:W-:Y:S02]  /*1d190*/  LOP3.LUT R8, R8, 0xfffffff7, RZ, 0xc0, !PT ;  /* 0xfffffff708087812 */ /* 0x000fe400078ec0ff */
[----:B------:R-:W-:-:S07]  /*1d1a0*/  ISETP.GE.AND P2, PT, R21, UR4, PT ;  /* 0x0000000415007c0c */ /* 0x000fce000bf46270 */
[----:B------:R-:W-:-:S04]  /*1d1b0*/  @P0 LOP3.LUT R8, R8, 0x8, RZ, 0xfc, !PT ;  /* 0x0000000808080812 */ /* 0x000fc800078efcff */
[----:B------:R-:W-:-:S04]  /*1d1c0*/  LOP3.LUT R8, R8, 0xffffffef, RZ, 0xc0, !PT ;  /* 0xffffffef08087812 */ /* 0x000fc800078ec0ff */
[----:B------:R-:W-:-:S04]  /*1d1d0*/  @P3 LOP3.LUT R8, R8, 0x10, RZ, 0xfc, !PT ;  /* 0x0000001008083812 */ /* 0x000fc800078efcff */
[----:B------:R-:W-:Y:S02]  /*1d1e0*/  LOP3.LUT R8, R8, 0xfffffffb, RZ, 0xc0, !PT ;  /* 0xfffffffb08087812 */ /* 0x000fe400078ec0ff */
[----:B------:R-:W-:Y:S02]  /*1d1f0*/  LOP3.LUT R9, R21, 0x80, RZ, 0xfc, !PT ;  /* 0x0000008015097812 */ /* 0x000fe400078efcff */
[----:B------:R-:W-:Y:S02]  /*1d200*/  ISETP.GE.AND P1, PT, R20, UR4, PT ;  /* 0x0000000414007c0c */ /* 0x000fe4000bf26270 */
[----:B------:R-:W-:Y:S02]  /*1d210*/  @P2 LOP3.LUT R8, R8, 0x4, RZ, 0xfc, !PT ;  /* 0x0000000408082812 */ /* 0x000fe400078efcff */
[----:B------:R-:W-:Y:S02]  /*1d220*/  ISETP.GE.AND P0, PT, R9, UR4, PT ;  /* 0x0000000409007c0c */ /* 0x000fe4000bf06270 */
[----:B------:R-:W-:-:S04]  /*1d230*/  LOP3.LUT R8, R8, 0xfffffffe, RZ, 0xc0, !PT ;  /* 0xfffffffe08087812 */ /* 0x000fc800078ec0ff */
[----:B------:R-:W-:-:S04]  /*1d240*/  LOP3.LUT R8, R8, 0xfffffffd, RZ, 0xc0, !PT ;  /* 0xfffffffd08087812 */ /* 0x000fc800078ec0ff */
[----:B------:R-:W-:Y:S01]  /*1d250*/  @P1 LOP3.LUT R8, R8, 0x2, RZ, 0xfc, !PT ;  /* 0x0000000208081812 */ /* 0x000fe200078efcff */
[----:B------:R0:W-:Y:S03]  /*1d260*/  STL [R1+0x4], R10 ;  /* 0x0000040a01007387 */ /* 0x0001e60000100800 */
[----:B------:R-:W-:Y:S01]  /*1d270*/  @P0 LOP3.LUT R8, R8, 0x1, RZ, 0xfc, !PT ;  /* 0x0000000108080812 */ /* 0x000fe200078efcff */
[----:B------:R0:W-:Y:S04]  /*1d280*/  STL [R1+0x30], R7 ;  /* 0x0000300701007387 */ /* 0x0001e80000100800 */
[----:B------:R0:W-:Y:S01]  /*1d290*/  STL [R1+0x38], R8 ;  /* 0x0000380801007387 */ /* 0x0001e20000100800 */
[----:B------:R-:W-:Y:S05]  /*1d2a0*/  BRA.DIV UR5, `(.L_x_730) ;  /* 0x0000004e05747947 */ /* 0x000fea000b800000 */
.L_x_845:
[----:B------:R-:W-:Y:S05]  /*1d2b0*/  @!P3 BRA `(.L_x_731) ;  /* 0x000000000004b947 */ /* 0x000fea0003800000 */
[----:B------:R-:W-:Y:S01]  /*1d2c0*/  BPT.TRAP 0x1 ;  /* 0x000000040000795c */ /* 0x000fe20000300000 */
.L_x_731:
[----:B------:R-:W-:Y:S01]  /*1d2d0*/  SHF.R.S32.HI R5, RZ, 0x1f, R0 ;  /* 0x0000001fff057819 */ /* 0x000fe20000011400 */
[----:B------:R-:W-:Y:S01]  /*1d2e0*/  ULDC.64 UR4, c[0x0][0x328] ;  /* 0x0000ca0000047ab9 */ /* 0x000fe20000000a00 */
[----:B------:R-:W-:Y:S01]  /*1d2f0*/  ULDC.64 UR6, c[0x0][0x318] ;  /* 0x0000c60000067ab9 */ /* 0x000fe20000000a00 */
[----:B0-----:R-:W-:Y:S01]  /*1d300*/  IMAD.WIDE.U32 R2, R0, UR4, RZ ;  /* 0x0000000400027c25 */ /* 0x001fe2000f8e00ff */
[----:B------:R-:W-:Y:S03]  /*1d310*/  BSSY B0, `(.L_x_732) ;  /* 0x0000013000007945 */ /* 0x000fe60003800000 */
[----:B------:R-:W-:-:S04]  /*1d320*/  IMAD R6, R5, UR4, RZ ;  /* 0x0000000405067c24 */ /* 0x000fc8000f8e02ff */
[----:B------:R-:W-:Y:S01]  /*1d330*/  IMAD R6, R0, UR5, R6 ;  /* 0x0000000500067c24 */ /* 0x000fe2000f8e0206 */
[----:B------:R-:W-:-:S03]  /*1d340*/  ULDC.64 UR4, c[0x0][0x338] ;  /* 0x0000ce0000047ab9 */ /* 0x000fc60000000a00 */
[----:B------:R-:W-:Y:S01]  /*1d350*/  IMAD.IADD R3, R3, 0x1, R6 ;  /* 0x0000000103037824 */ /* 0x000fe200078e0206 */
[----:B-----5:R-:W-:Y:S01]  /*1d360*/  SHF.R.S32.HI R6, RZ, 0x1f, R4 ;  /* 0x0000001fff067819 */ /* 0x020fe20000011404 */
[----:B------:R-:W-:-:S04]  /*1d370*/  IMAD.WIDE.U32 R2, R4, UR4, R2 ;  /* 0x0000000404027c25 */ /* 0x000fc8000f8e0002 */
[----:B------:R-:W-:-:S04]  /*1d380*/  IMAD R7, R6, UR4, RZ ;  /* 0x0000000406077c24 */ /* 0x000fc8000f8e02ff */
[----:B------:R-:W-:Y:S01]  /*1d390*/  IMAD R7, R4, UR5, R7 ;  /* 0x0000000504077c24 */ /* 0x000fe2000f8e0207 */
[----:B------:R-:W-:-:S03]  /*1d3a0*/  ULDC.64 UR4, c[0x0][0x330] ;  /* 0x0000cc0000047ab9 */ /* 0x000fc60000000a00 */
[----:B------:R-:W-:Y:S01]  /*1d3b0*/  IMAD.IADD R3, R3, 0x1, R7 ;  /* 0x0000000103037824 */ /* 0x000fe200078e0207 */
[----:B------:R-:W-:Y:S01]  /*1d3c0*/  LEA R7, R27, R22, 0x3 ;  /* 0x000000161b077211 */ /* 0x000fe200078e18ff */
[----:B------:R-:W-:-:S04]  /*1d3d0*/  IMAD.WIDE.U32 R2, R18, UR4, R2 ;  /* 0x0000000412027c25 */ /* 0x000fc8000f8e0002 */
[----:B------:R-:W-:Y:S01]  /*1d3e0*/  IMAD R24, R18, UR5, R3 ;  /* 0x0000000512187c24 */ /* 0x000fe2000f8e0203 */
[----:B------:R-:W-:-:S04]  /*1d3f0*/  LEA R23, P0, R2, UR6, 0x1 ;  /* 0x0000000602177c11 */ /* 0x000fc8000f8008ff */
[----:B------:R-:W-:Y:S02]  /*1d400*/  LEA.HI.X R24, R2, UR7, R24, 0x1, P0 ;  /* 0x0000000702187c11 */ /* 0x000fe400080f0c18 */
[----:B------:R-:W-:-:S06]  /*1d410*/  SHF.L.U32 R2, R28, 0x1f, RZ ;  /* 0x0000001f1c027819 */ /* 0x000fcc00000006ff */
[----:B------:R-:W0:Y:S02]  /*1d420*/  SYNCS.PHASECHK.TRANS64.TRYWAIT P0, [R7+URZ+0x2a840], R2 ;  /* 0x02a84002070075a7 */ /* 0x000e24000800017f */
[----:B0-----:R-:W-:Y:S05]  /*1d430*/  @!P0 BRA `(.L_x_733) ;  /* 0x0000004c00448947 */ /* 0x001fea0003800000 */
.L_x_846:
[----:B------:R-:W-:Y:S05]  /*1d440*/  BSYNC B0 ;  /* 0x0000000000007941 */ /* 0x000fea0003800000 */
.L_x_732:
[----:B------:R-:W2:Y:S01]  /*1d450*/  LDL R3, [R1+0x38] ;  /* 0x0000380001037983 */ /* 0x000ea20000100800 */
[----:B------:R-:W-:Y:S01]  /*1d460*/  ULDC.64 UR4, c[0x0][0x300] ;  /* 0x0000c00000047ab9 */ /* 0x000fe20000000a00 */
[----:B------:R-:W-:Y:S01]  /*1d470*/  ULDC.64 UR6, c[0x0][0x2e8] ;  /* 0x0000ba0000067ab9 */ /* 0x000fe20000000a00 */
[----:B------:R-:W-:Y:S01]  /*1d480*/  IMAD R5, R5, UR4, RZ ;  /* 0x0000000405057c24 */ /* 0x000fe2000f8e02ff */
[----:B------:R-:W1:Y:S03]  /*1d490*/  S2R R8, SR_TID.X ;  /* 0x0000000000087919 */ /* 0x000e660000002100 */
[----:B------:R-:W-:Y:S01]  /*1d4a0*/  IMAD R5, R0, UR5, R5 ;  /* 0x0000000500057c24 */ /* 0x000fe2000f8e0205 */
[----:B------:R-:W3:Y:S01]  /*1d4b0*/  S2R R9, SR_TID.X ;  /* 0x0000000000097919 */ /* 0x000ee20000002100 */
[----:B-1----:R-:W-:-:S04]  /*1d4c0*/  LOP3.LUT R8, R8, 0x7f, RZ, 0xc0, !PT ;  /* 0x0000007f08087812 */ /* 0x002fc800078ec0ff */
[----:B------:R-:W-:Y:S01]  /*1d4d0*/  SHF.R.U32.HI R8, RZ, 0x3, R8 ;  /* 0x00000003ff087819 */ /* 0x000fe20000011608 */
[----:B---3--:R-:W-:-:S05]  /*1d4e0*/  IMAD.SHL.U32 R9, R9, 0x8, RZ ;  /* 0x0000000809097824 */ /* 0x008fca00078e00ff */
[----:B------:R-:W-:Y:S02]  /*1d4f0*/  LOP3.LUT R9, R9, 0x38, RZ, 0xc0, !PT ;  /* 0x0000003809097812 */ /* 0x000fe400078ec0ff */
[C---:B--2---:R-:W-:Y:S02]  /*1d500*/  LOP3.LUT P4, RZ, R3.reuse, 0x4, RZ, 0xc0, !PT ;  /* 0x0000000403ff7812 */ /* 0x044fe4000788c0ff */
[C---:B------:R-:W-:Y:S02]  /*1d510*/  LOP3.LUT P3, RZ, R3.reuse, 0x2, RZ, 0xc0, !PT ;  /* 0x0000000203ff7812 */ /* 0x040fe4000786c0ff */
[----:B------:R-:W-:Y:S01]  /*1d520*/  LOP3.LUT P2, RZ, R3, 0x1, RZ, 0xc0, !PT ;  /* 0x0000000103ff7812 */ /* 0x000fe2000784c0ff */
[----:B0-----:R-:W-:Y:S01]  /*1d530*/  IMAD.WIDE.U32 R2, R0, UR4, RZ ;  /* 0x0000000400027c25 */ /* 0x001fe2000f8e00ff */
[----:B------:R-:W-:-:S03]  /*1d540*/  ULDC.64 UR4, c[0x0][0x310] ;  /* 0x0000c40000047ab9 */ /* 0x000fc60000000a00 */
[----:B------:R-:W-:Y:S02]  /*1d550*/  IMAD.IADD R3, R3, 0x1, R5 ;  /* 0x0000000103037824 */ /* 0x000fe400078e0205 */
[----:B------:R-:W-:Y:S02]  /*1d560*/  IMAD R6, R6, UR4, RZ ;  /* 0x0000000406067c24 */ /* 0x000fe4000f8e02ff */
[----:B------:R-:W-:-:S04]  /*1d570*/  IMAD.WIDE.U32 R2, R4, UR4, R2 ;  /* 0x0000000404027c25 */ /* 0x000fc8000f8e0002 */
[----:B------:R-:W-:Y:S01]  /*1d580*/  IMAD R6, R4, UR5, R6 ;  /* 0x0000000504067c24 */ /* 0x000fe2000f8e0206 */
[----:B------:R-:W-:Y:S01]  /*1d590*/  ULDC.64 UR4, c[0x0][0x308] ;  /* 0x0000c20000047ab9 */ /* 0x000fe20000000a00 */
[----:B------:R-:W-:Y:S02]  /*1d5a0*/  IMAD R5, R27, 0x4800, R33 ;  /* 0x000048001b057824 */ /* 0x000fe400078e0221 */
[----:B------:R-:W-:Y:S02]  /*1d5b0*/  IMAD.IADD R3, R3, 0x1, R6 ;  /* 0x0000000103037824 */ /* 0x000fe400078e0206 */
[----:B------:R-:W-:Y:S02]  /*1d5c0*/  IMAD R6, R26, -0x60, R36 ;  /* 0xffffffa01a067824 */ /* 0x000fe400078e0224 */
[----:B------:R-:W-:Y:S01]  /*1d5d0*/  IMAD.WIDE.U32 R2, R18, UR4, R2 ;  /* 0x0000000412027c25 */ /* 0x000fe2000f8e0002 */
[----:B------:R-:W-:Y:S02]  /*1d5e0*/  UMOV UR4, 0xffffffff ;  /* 0xffffffff00047882 */ /* 0x000fe40000000000 */
[----:B------:R-:W-:Y:S01]  /*1d5f0*/  IADD3 R6, -R8, R6, RZ ;  /* 0x0000000608067210 */ /* 0x000fe20007ffe1ff */
[----:B------:R-:W-:Y:S01]  /*1d600*/  IMAD R0, R18, UR5, R3 ;  /* 0x0000000512007c24 */ /* 0x000fe2000f8e0203 */
[----:B------:R-:W-:-:S04]  /*1d610*/  LEA R4, P0, R2, UR6, 0x1 ;  /* 0x0000000602047c11 */ /* 0x000fc8000f8008ff */
[----:B------:R-:W-:Y:S02]  /*1d620*/  LEA.HI.X R0, R2, UR7, R0, 0x1, P0 ;  /* 0x0000000702007c11 */ /* 0x000fe400080f0c00 */
[----:B------:R-:W-:Y:S01]  /*1d630*/  ISETP.GE.AND P0, PT, R6, 0x1, PT ;  /* 0x000000010600780c */ /* 0x000fe20003f06270 */
[----:B------:R-:W-:-:S12]  /*1d640*/  BRA.DIV UR4, `(.L_x_734) ;  /* 0x0000004a04d47947 */ /* 0x000fd8000b800000 */
[----:B------:R-:W0:Y:S01]  /*1d650*/  SHFL.IDX PT, R3, R4, RZ, 0x181f ;  /* 0x00181fff04037589 */ /* 0x000e2200000e0000 */
[----:B------:R-:W-:-:S03]  /*1d660*/  @P0 LEA R8, R5, R22, 0x1 ;  /* 0x0000001605080211 */ /* 0x000fc600078e08ff */
        /* <DEDUP_REMOVED lines=26> */
[----:B0-----:R-:W-:-:S04]  /*1d810*/  @P1 LEA R3, P0, R9, R3, 0x1 ;  /* 0x0000000309031211 */ /* 0x001fc800078008ff */
[----:B-1----:R-:W-:-:S04]  /*1d820*/  @P1 IADD3.X R2, RZ, R2, RZ, P0, !PT ;  /* 0x00000002ff021210 */ /* 0x002fc800007fe4ff */
        /* <DEDUP_REMOVED lines=32> */
.L_x_860:
[----:B------:R-:W-:-:S13]  /*1da30*/  ISETP.GE.AND P0, PT, R6, 0x51, PT ;  /* 0x000000510600780c */ /* 0x000fda0003f06270 */
[----:B-1----:R-:W-:Y:S01]  /*1da40*/  @P0 LEA R2, P1, R9, R2, 0x1 ;  /* 0x0000000209020211 */ /* 0x002fe200078208ff */
[----:B------:R-:W-:-:S03]  /*1da50*/  @P0 IMAD R5, R5, 0x2, R22 ;  /* 0x0000000205050824 */ /* 0x000fc600078e0216 */
[----:B------:R-:W-:-:S05]  /*1da60*/  @P0 IADD3.X R3, RZ, R0, RZ, P1, !PT ;  /* 0x00000000ff030210 */ /* 0x000fca0000ffe4ff */
        /* <DEDUP_REMOVED lines=8> */
.L_x_735:
[----:B------:R-:W-:Y:S02]  /*1daf0*/  PLOP3.LUT P1, PT, P1, P0, PT, 0xa2, 0x0 ;  /* 0x000000000000781c */ /* 0x000fe40000f21472 */
[----:B------:R-:W-:-:S08]  /*1db00*/  @P0 R2UR P1, UR4, R7 ;  /* 0x00000000070402ca */ /* 0x000fd00000020000 */
[----:B------:R-:W-:-:S05]  /*1db10*/  @P0 PLOP3.LUT P0, PT, P1, PT, PT, 0x80, 0x0 ;  /* 0x000000000000081c */ /* 0x000fca0000f0f070 */
[----:B------:R-:W-:Y:S01]  /*1db20*/  @!P1 SYNCS.ARRIVE.TRANS64.RED.A0T1 RZ, [UR4+0x2a830], RZ ;  /* 0x02a830ffffff99a7 */ /* 0x000fe20008200404 */
[----:B------:R-:W-:Y:S07]  /*1db30*/  @!P1 ARRIVES.LDGSTSBAR.64.TRANSCNT [UR4+0x2a830] ;  /* 0x02a83000ff0099b0 */ /* 0x000fee0008000a84 */
[----:B------:R-:W-:Y:S05]  /*1db40*/  @P0 BRA.U.ANY `(.L_x_735) ;  /* 0xfffffffd00e80947 */ /* 0x000fea000393ffff */
[----:B------:R-:W-:Y:S01]  /*1db50*/  NOP ;  /* 0x0000000000007918 */ /* 0x000fe20000000000 */
[----:B------:R-:W2:Y:S02]  /*1db60*/  LDL R0, [R1+0x30] ;  /* 0x0000300001007983 */ /* 0x000ea40000100800 */
[----:B--2---:R-:W-:-:S13]  /*1db70*/  ISETP.NE.AND P2, PT, R0, 0x3, PT ;  /* 0x000000030000780c */ /* 0x004fda0003f45270 */
[----:B------:R-:W-:Y:S05]  /*1db80*/  @!P2 BRA `(.L_x_736) ;  /* 0x000000000004a947 */ /* 0x000fea0003800000 */
[----:B------:R-:W-:Y:S01]  /*1db90*/  BPT.TRAP 0x1 ;  /* 0x000000040000795c */ /* 0x000fe20000300000 */
.L_x_736:
[----:B-1----:R1:W5:Y:S01]  /*1dba0*/  LDL.LU R3, [R1+0x10] ;  /* 0x0000100001037983 */ /* 0x0023620000300800 */
[----:B------:R1:W-:Y:S02]  /*1dbb0*/  SYNCS.ARRIVE.TRANS64.A1T0 RZ, [R7+URZ+0x2a830], RZ ;  /* 0x02a830ff07ff79a7 */ /* 0x0003e4000810003f */
[----:B------:R-:W-:Y:S05]  /*1dbc0*/  WARPSYNC.ALL ;  /* 0x0000000000007948 */ /* 0x000fea0003800000 */
[----:B------:R-:W-:Y:S01]  /*1dbd0*/  ULDC.64 UR6, c[0x0][0xa00] ;  /* 0x0002800000067ab9 */ /* 0x000fe20000000a00 */
[----:B------:R-:W-:Y:S01]  /*1dbe0*/  ULDC.64 UR4, c[0x0][0x298] ;  /* 0x0000a60000047ab9 */ /* 0x000fe20000000a00 */
[----:B------:R-:W-:Y:S01]  /*1dbf0*/  BAR.SYNC.DEFER_BLOCKING 0x8, 0x180 ;  /* 0x0206000000007b1d */ /* 0x000fe20000010000 */
[----:B------:R-:W-:Y:S01]  /*1dc00*/  ISETP.NE.U32.AND P0, PT, RZ, UR6, PT ;  /* 0x00000006ff007c0c */ /* 0x000fe2000bf05070 */
[----:B0-----:R-:W-:Y:S01]  /*1dc10*/  IMAD.WIDE.U32 R4, R34, UR4, RZ ;  /* 0x0000000422047c25 */ /* 0x001fe2000f8e00ff */
[----:B------:R-:W-:-:S02]  /*1dc20*/  SHF.R.S32.HI R0, RZ, 0x1f, R34 ;  /* 0x0000001fff007819 */ /* 0x000fc40000011422 */
[----:B------:R-:W-:Y:S01]  /*1dc30*/  ISETP.NE.AND.EX P0, PT, RZ, UR7, PT, P0 ;  /* 0x00000007ff007c0c */ /* 0x000fe2000bf05300 */
[----:B------:R-:W-:Y:S01]  /*1dc40*/  VIADD R2, R22, 0xc400 ;  /* 0x0000c40016027836 */ /* 0x000fe20000000000 */
[----:B------:R-:W-:Y:S01]  /*1dc50*/  BSSY B6, `(.L_x_737) ;  /* 0x000001a000067945 */ /* 0x000fe20003800000 */
[----:B------:R-:W-:Y:S01]  /*1dc60*/  IMAD R0, R0, UR4, RZ ;  /* 0x0000000400007c24 */ /* 0x000fe2000f8e02ff */
[----:B------:R-:W-:-:S03]  /*1dc70*/  SEL R31, R31, RZ, !P0 ;  /* 0x000000ff1f1f7207 */ /* 0x000fc60004000000 */
[----:B------:R-:W-:-:S05]  /*1dc80*/  IMAD R0, R34, UR5, R0 ;  /* 0x0000000522007c24 */ /* 0x000fca000f8e0200 */
[----:B------:R-:W-:Y:S02]  /*1dc90*/  IADD3 R34, R5, R0, RZ ;  /* 0x0000000005227210 */ /* 0x000fe40007ffe0ff */
[----:B-----5:R-:W-:Y:S02]  /*1dca0*/  SEL R3, R3, RZ, !P0 ;  /* 0x000000ff03037207 */ /* 0x020fe40004000000 */
[----:B------:R-:W-:-:S03]  /*1dcb0*/  LOP3.LUT P0, RZ, R2, 0x3ff, RZ, 0xc0, !PT ;  /* 0x000003ff02ff7812 */ /* 0x000fc6000780c0ff */
[----:B------:R0:W-:Y:S04]  /*1dcc0*/  STL [R1+0x24], R3 ;  /* 0x0000240301007387 */ /* 0x0001e80000100800 */
[----:B------:R0:W-:Y:S06]  /*1dcd0*/  STL.64 [R1+0x10], R4 ;  /* 0x0000100401007387 */ /* 0x0001ec0000100a00 */
[----:B------:R-:W-:Y:S05]  /*1dce0*/  @!P0 BRA `(.L_x_738) ;  /* 0x0000000000408947 */ /* 0x000fea0003800000 */
[----:B------:R-:W-:Y:S01]  /*1dcf0*/  MOV R2, 0x0 ;  /* 0x0000000000027802 */ /* 0x000fe20000000f00 */
[----:B------:R-:W-:Y:S01]  /*1dd00*/  ULDC.64 UR4, c[0x4][0xf0] ;  /* 0x01003c0000047ab9 */ /* 0x000fe20000000a00 */
[----:B------:R-:W-:Y:S01]  /*1dd10*/  ULDC.64 UR6, c[0x4][0xf8] ;  /* 0x01003e0000067ab9 */ /* 0x000fe20000000a00 */
[----:B------:R-:W-:Y:S01]  /*1dd20*/  ULDC.64 UR8, c[0x4][0x88] ;  /* 0x0100220000087ab9 */ /* 0x000fe20000000a00 */
[----:B0-----:R-:W-:Y:S01]  /*1dd30*/  IMAD.U32 R4, RZ, RZ, UR4 ;  /* 0x00000004ff047e24 */ /* 0x001fe2000f8e00ff */
[----:B------:R-:W-:Y:S01]  /*1dd40*/  MOV R6, UR6 ;  /* 0x0000000600067c02 */ /* 0x000fe20008000f00 */
[----:B------:R-:W0:Y:S01]  /*1dd50*/  LDC.64 R2, c[0x4][R2] ;  /* 0x0100000002027b82 */ /* 0x000e220000000a00 */
[----:B------:R-:W-:Y:S01]  /*1dd60*/  IMAD.U32 R5, RZ, RZ, UR5 ;  /* 0x00000005ff057e24 */ /* 0x000fe2000f8e00ff */
[----:B------:R-:W-:Y:S01]  /*1dd70*/  MOV R11, UR9 ;  /* 0x00000009000b7c02 */ /* 0x000fe20008000f00 */
[----:B-1----:R-:W-:Y:S01]  /*1dd80*/  IMAD.U32 R7, RZ, RZ, UR7 ;  /* 0x00000007ff077e24 */ /* 0x002fe2000f8e00ff */
[----:B------:R-:W-:Y:S01]  /*1dd90*/  MOV R13, RZ ;  /* 0x000000ff000d7202 */ /* 0x000fe20000000f00 */
[----:B------:R-:W-:-:S02]  /*1dda0*/  IMAD.U32 R10, RZ, RZ, UR8 ;  /* 0x00000008ff0a7e24 */ /* 0x000fc4000f8e00ff */
[----:B------:R-:W-:Y:S02]  /*1ddb0*/  IMAD.MOV.U32 R8, RZ, RZ, 0x70 ;  /* 0x00000070ff087424 */ /* 0x000fe400078e00ff */
[----:B------:R-:W-:-:S07]  /*1ddc0*/  IMAD.MOV.U32 R12, RZ, RZ, 0x1 ;  /* 0x00000001ff0c7424 */ /* 0x000fce00078e00ff */
[----:B------:R-:W-:-:S07]  /*1ddd0*/  LEPC R20, `(.L_x_738) ;  /* 0x000000001014794e */ /* 0x000fce0000000000 */
[----:B0-----:R-:W-:Y:S05]  /*1dde0*/  CALL.ABS.NOINC R2 ;  /* 0x0000000002007343 */ /* 0x001fea0003c00000 */
.L_x_738:
[----:B------:R-:W-:Y:S05]  /*1ddf0*/  BSYNC B6 ;  /* 0x0000000000067941 */ /* 0x000fea0003800000 */
.L_x_737:
[----:B------:R-:W2:Y:S01]  /*1de00*/  LDL.LU R20, [R1+0x24] ;  /* 0x0000240001147983 */ /* 0x000ea20000300800 */
[----:B------:R-:W-:Y:S01]  /*1de10*/  ULDC.64 UR4, c[0x0][0x2d8] ;  /* 0x0000b60000047ab9 */ /* 0x000fe20000000a00 */
[----:B------:R-:W3:Y:S02]  /*1de20*/  LDC R8, c[0x0][0x448] ;  /* 0x00011200ff087b82 */ /* 0x000ee40000000800 */
[----:B0-----:R-:W4:Y:S01]  /*1de30*/  LDL.LU.64 R2, [R1+0x10] ;  /* 0x0000100001027983 */ /* 0x001f220000300a00 */
[----:B------:R-:W-:-:S03]  /*1de40*/  IMAD.SHL.U32 R4, R17, 0x80, RZ ;  /* 0x0000008011047824 */ /* 0x000fc600078e00ff */
[----:B------:R0:W5:Y:S01]  /*1de50*/  LDL R17, [R1+0x1c] ;  /* 0x00001c0001117983 */ /* 0x0001620000100800 */
[----:B---3--:R-:W-:-:S13]  /*1de60*/  ISETP.NE.AND P0, PT, R8, 0x1, PT ;  /* 0x000000010800780c */ /* 0x008fda0003f05270 */
[----:B------:R-:W1:Y:S01]  /*1de70*/  @P0 LDC R5, c[0x0][0x44c] ;  /* 0x00011300ff050b82 */ /* 0x000e620000000800 */
[----:B------:R-:W3:Y:S02]  /*1de80*/  S2R R9, SR_TID.X ;  /* 0x0000000000097919 */ /* 0x000ee40000002100 */
[----:B---3--:R-:W-:-:S04]  /*1de90*/  SHF.L.U32 R9, R9, 0x3, RZ ;  /* 0x0000000309097819 */ /* 0x008fc800000006ff */
[----:B------:R-:W-:Y:S01]  /*1dea0*/  LOP3.LUT R9, R9, 0x38, RZ, 0xc0, !PT ;  /* 0x0000003809097812 */ /* 0x000fe200078ec0ff */
[----:B----4-:R-:W-:Y:S02]  /*1deb0*/  IMAD.MOV.U32 R3, RZ, RZ, R34 ;  /* 0x000000ffff037224 */ /* 0x010fe400078e0022 */
[----:B------:R-:W-:-:S04]  /*1dec0*/  IMAD.WIDE.U32 R2, R18, UR4, R2 ;  /* 0x0000000412027c25 */ /* 0x000fc8000f8e0002 */
[----:B------:R-:W-:Y:S01]  /*1ded0*/  IMAD R3, R18, UR5, R3 ;  /* 0x0000000512037c24 */ /* 0x000fe2000f8e0203 */
[----:B------:R-:W-:Y:S02]  /*1dee0*/  ULDC.64 UR4, c[0x0][0x2e0] ;  /* 0x0000b80000047ab9 */ /* 0x000fe40000000a00 */
[----:B--2---:R-:W-:Y:S02]  /*1def0*/  IMAD R0, R20, UR4, RZ ;  /* 0x0000000414007c24 */ /* 0x004fe4000f8e02ff */
[----:B------:R-:W2:Y:S01]  /*1df00*/  S2R R20, SR_TID.X ;  /* 0x0000000000147919 */ /* 0x000ea20000002100 */
[----:B------:R-:W-:-:S04]  /*1df10*/  IMAD.WIDE.U32 R2, R31, UR4, R2 ;  /* 0x000000041f027c25 */ /* 0x000fc8000f8e0002 */
[----:B------:R-:W-:Y:S01]  /*1df20*/  IMAD R0, R31, UR5, R0 ;  /* 0x000000051f007c24 */ /* 0x000fe2000f8e0200 */
[----:B------:R-:W-:-:S03]  /*1df30*/  ULDC.64 UR4, c[0x0][0x2d0] ;  /* 0x0000b40000047ab9 */ /* 0x000fc60000000a00 */
[----:B------:R-:W-:Y:S02]  /*1df40*/  IMAD.IADD R3, R3, 0x1, R0 ;  /* 0x0000000103037824 */ /* 0x000fe400078e0200 */
[----:B------:R-:W3:Y:S01]  /*1df50*/  @P0 LDC R0, c[0x0][0x450] ;  /* 0x00011400ff000b82 */ /* 0x000ee20000000800 */
[----:B--2---:R-:W-:-:S04]  /*1df60*/  LOP3.LUT R20, R20, 0x7f, RZ, 0xc0, !PT ;  /* 0x0000007f14147812 */ /* 0x004fc800078ec0ff */
[----:B------:R-:W-:Y:S02]  /*1df70*/  SHF.R.U32.HI R21, RZ, 0x3, R20 ;  /* 0x00000003ff157819 */ /* 0x000fe40000011614 */
[----:B------:R-:W2:Y:S02]  /*1df80*/  S2R R20, SR_TID.X ;  /* 0x0000000000147919 */ /* 0x000ea40000002100 */
[----:B--2---:R-:W-:-:S04]  /*1df90*/  SHF.L.U32 R20, R20, 0x4, RZ ;  /* 0x0000000414147819 */ /* 0x004fc800000006ff */
[----:B------:R-:W-:-:S04]  /*1dfa0*/  LOP3.LUT R20, R21, 0x70, R20, 0xf8, !PT ;  /* 0x0000007015147812 */ /* 0x000fc800078ef814 */
[----:B------:R-:W-:Y:S01]  /*1dfb0*/  LOP3.LUT R6, R20, R4, RZ, 0xfc, !PT ;  /* 0x0000000414067212 */ /* 0x000fe200078efcff */
[----:B------:R-:W2:Y:S04]  /*1dfc0*/  S2R R21, SR_TID.X ;  /* 0x0000000000157919 */ /* 0x000ea80000002100 */
[----:B-1----:R-:W-:-:S04]  /*1dfd0*/  @P0 IMAD.HI.U32 R7, R6, R5, RZ ;  /* 0x0000000506070227 */ /* 0x002fc800078e00ff */
[----:B------:R-:W-:Y:S01]  /*1dfe0*/  IMAD.MOV.U32 R5, RZ, RZ, R6 ;  /* 0x000000ffff057224 */ /* 0x000fe200078e0006 */
[----:B---3--:R-:W-:-:S04]  /*1dff0*/  @P0 SHF.R.U32.HI R5, RZ, R0, R7 ;  /* 0x00000000ff050219 */ /* 0x008fc80000011607 */
[C---:B------:R-:W-:Y:S01]  /*1e000*/  IADD3 R0, -R5.reuse, RZ, RZ ;  /* 0x000000ff05007210 */ /* 0x040fe20007ffe1ff */
[----:B------:R-:W1:Y:S04]  /*1e010*/  S2R R20, SR_TID.X ;  /* 0x0000000000147919 */ /* 0x000e680000002100 */
        /* <DEDUP_REMOVED lines=8> */
[----:B------:R-:W-:Y:S02]  /*1e0a0*/  IMAD R5, R5, UR4, RZ ;  /* 0x0000000405057c24 */ /* 0x000fe4000f8e02ff */
[----:B--2---:R-:W-:Y:S02]  /*1e0b0*/  IMAD.SHL.U32 R21, R21, 0x8, RZ ;  /* 0x0000000815157824 */ /* 0x004fe400078e00ff */
[----:B------:R-:W-:-:S04]  /*1e0c0*/  IMAD.WIDE.U32 R2, R0, UR4, R2 ;  /* 0x0000000400027c25 */ /* 0x000fc8000f8e0002 */
[----:B------:R-:W-:Y:S01]  /*1e0d0*/  IMAD R5, R0, UR5, R5 ;  /* 0x0000000500057c24 */ /* 0x000fe2000f8e0205 */
[----:B------:R-:W-:Y:S01]  /*1e0e0*/  ULDC.64 UR4, c[0x0][0x280] ;  /* 0x0000a00000047ab9 */ /* 0x000fe20000000a00 */
[----:B------:R-:W-:Y:S02]  /*1e0f0*/  LOP3.LUT R21, R21, 0x38, RZ, 0xc0, !PT ;  /* 0x0000003815157812 */ /* 0x000fe400078ec0ff */
[----:B------:R-:W-:Y:S01]  /*1e100*/  IMAD.IADD R5, R3, 0x1, R5 ;  /* 0x0000000103057824 */ /* 0x000fe200078e0205 */
[C---:B------:R-:W-:Y:S01]  /*1e110*/  LEA R0, P0, R2.reuse, UR4, 0x1 ;  /* 0x0000000402007c11 */ /* 0x040fe2000f8008ff */
[----:B------:R-:W-:Y:S01]  /*1e120*/  ULDC UR4, c[0x0][0x2b8] ;  /* 0x0000ae0000047ab9 */ /* 0x000fe20000000800 */
[C---:B------:R-:W-:Y:S02]  /*1e130*/  LOP3.LUT R10, R21.reuse, 0x40, RZ, 0xfc, !PT ;  /* 0x00000040150a7812 */ /* 0x040fe400078efcff */
[----:B------:R-:W-:Y:S02]  /*1e140*/  LOP3.LUT R11, R21, 0x80, RZ, 0xfc, !PT ;  /* 0x00000080150b7812 */ /* 0x000fe400078efcff */
[----:B------:R-:W-:Y:S01]  /*1e150*/  LEA.HI.X R5, R2, UR5, R5, 0x1, P0 ;  /* 0x0000000502057c11 */ /* 0x000fe200080f0c05 */
[----:B------:R-:W-:Y:S01]  /*1e160*/  UMOV UR5, 0xffffffff ;  /* 0xffffffff00057882 */ /* 0x000fe20000000000 */
[----:B-1----:R-:W-:-:S02]  /*1e170*/  LOP3.LUT R20, R20, 0x7f, RZ, 0xc0, !PT ;  /* 0x0000007f14147812 */ /* 0x002fc400078ec0ff */
[----:B------:R-:W-:Y:S02]  /*1e180*/  ISETP.GE.AND P3, PT, R9, UR4, PT ;  /* 0x0000000409007c0c */ /* 0x000fe4000bf66270 */
[----:B------:R-:W-:Y:S02]  /*1e190*/  ISETP.GE.AND P2, PT, R10, UR4, PT ;  /* 0x000000040a007c0c */ /* 0x000fe4000bf46270 */
[----:B------:R-:W-:Y:S02]  /*1e1a0*/  ISETP.GE.AND P0, PT, R11, UR4, PT ;  /* 0x000000040b007c0c */ /* 0x000fe4000bf06270 */
[----:B------:R-:W-:Y:S01]  /*1e1b0*/  SHF.R.U32.HI R10, RZ, 0x3, R20 ;  /* 0x00000003ff0a7819 */ /* 0x000fe20000011614 */
[----:B0-----:R-:W-:Y:S10]  /*1e1c0*/  BRA.DIV UR5, `(.L_x_739) ;  /* 0x0000004a05287947 */ /* 0x001ff4000b800000 */
[----:B------:R-:W0:Y:S01]  /*1e1d0*/  SHFL.IDX PT, R3, R0, RZ, 0x181f ;  /* 0x00181fff00037589 */ /* 0x000e2200000e0000 */
[----:B-----5:R-:W-:Y:S02]  /*1e1e0*/  IMAD R6, R17, R8, RZ ;  /* 0x0000000811067224 */ /* 0x020fe400078e02ff */
[----:B------:R-:W-:Y:S01]  /*1e1f0*/  IMAD.IADD R4, R10, 0x1, R4 ;  /* 0x000000010a047824 */ /* 0x000fe200078e0204 */
[----:B------:R-:W1:Y:S04]  /*1e200*/  SHFL.IDX PT, R2, R5, RZ, 0x181f ;  /* 0x00181fff05027589 */ /* 0x000e6800000e0000 */
[----:B------:R-:W-:Y:S01]  /*1e210*/  ISETP.GE.AND P1, PT, R4, R6, PT ;  /* 0x000000060400720c */ /* 0x000fe20003f26270 */
[----:B------:R-:W-:-:S12]  /*1e220*/  SHFL.IDX PT, R14, R0, 0x7, 0x181f ;  /* 0x00f81f00000e7f89 */ /* 0x000fd800000e0000 */
[----:B0-----:R-:W-:-:S04]  /*1e230*/  @!P1 LEA R7, P4, R9, R3, 0x1 ;  /* 0x0000000309079211 */ /* 0x001fc800078808ff */
[----:B-1----:R-:W-:Y:S01]  /*1e240*/  @!P1 IADD3.X R3, RZ, R2, RZ, P4, !PT ;  /* 0x00000002ff039210 */ /* 0x002fe200027fe4ff */
[----:B------:R-:W-:Y:S02]  /*1e250*/  @!P1 IMAD.MOV.U32 R2, RZ, RZ, R7 ;  /* 0x000000ffff029224 */ /* 0x000fe400078e0007 */
[----:B------:R-:W-:-:S03]  /*1e260*/  VIADD R7, R4, 0x10 ;  /* 0x0000001004077836 */ /* 0x000fc60000000000 */
[----:B------:R-:W-:Y:S04]  /*1e270*/  @!P1 LDGSTS.E.BYPASS.LTC128B.128 [R35+0xc400], desc[UR56][R2.64], !P3 ;  /* 0x0c40000002239fae */ /* 0x000fe8000d901d78 */
[----:B------:R-:W-:Y:S04]  /*1e280*/  @!P1 LDGSTS.E.BYPASS.LTC128B.128 [R35+0x10400], desc[UR56][R2.64+0x80], !P2 ;  /* 0x1040008002239fae */ /* 0x000fe8000d101d78 */
[----:B------:R0:W-:Y:S01]  /*1e290*/  @!P1 LDGSTS.E.BYPASS.LTC128B.128 [R35+0x14400], desc[UR56][R2.64+0x100], !P0 ;  /* 0x1440010002239fae */ /* 0x0001e2000c101d78 */
[----:B------:R-:W-:-:S03]  /*1e2a0*/  ISETP.GE.AND P1, PT, R7, R6, PT ;  /* 0x000000060700720c */ /* 0x000fc60003f26270 */
[----:B0-----:R-:W0:Y:S04]  /*1e2b0*/  SHFL.IDX PT, R3, R0, 0x1, 0x181f ;  /* 0x00381f0000037f89 */ /* 0x001e2800000e0000 */
[----:B------:R-:W1:Y:S06]  /*1e2c0*/  SHFL.IDX PT, R2, R5, 0x1, 0x181f ;  /* 0x00381f0005027f89 */ /* 0x000e6c00000e0000 */
[----:B0-----:R-:W-:-:S04]  /*1e2d0*/  @!P1 LEA R7, P4, R9, R3, 0x1 ;  /* 0x0000000309079211 */ /* 0x001fc800078808ff */
[----:B-1----:R-:W-:Y:S01]  /*1e2e0*/  @!P1 IADD3.X R8, RZ, R2, RZ, P4, !PT ;  /* 0x00000002ff089210 */ /* 0x002fe200027fe4ff */
[----:B------:R-:W-:Y:S01]  /*1e2f0*/  @!P1 IMAD.MOV.U32 R2, RZ, RZ, R7 ;  /* 0x000000ffff029224 */ /* 0x000fe200078e0007 */
[----:B------:R-:W-:-:S03]  /*1e300*/  IADD3 R7, R4, 0x20, RZ ;  /* 0x0000002004077810 */ /* 0x000fc60007ffe0ff */
[----:B------:R-:W-:-:S05]  /*1e310*/  @!P1 IMAD.MOV.U32 R3, RZ, RZ, R8 ;  /* 0x000000ffff039224 */ /* 0x000fca00078e0008 */
[----:B------:R-:W-:Y:S04]  /*1e320*/  @!P1 LDGSTS.E.BYPASS.LTC128B.128 [R35+0xcc00], desc[UR56][R2.64], !P3 ;  /* 0x0cc0000002239fae */ /* 0x000fe8000d901d78 */
[----:B------:R-:W-:Y:S04]  /*1e330*/  @!P1 LDGSTS.E.BYPASS.LTC128B.128 [R35+0x10c00], desc[UR56][R2.64+0x80], !P2 ;  /* 0x10c0008002239fae */ /* 0x000fe8000d101d78 */
[----:B------:R0:W-:Y:S01]  /*1e340*/  @!P1 LDGSTS.E.BYPASS.LTC128B.128 [R35+0x14c00], desc[UR56][R2.64+0x100], !P0 ;  /* 0x14c0010002239fae */ /* 0x0001e2000c101d78 */
[----:B------:R-:W-:-:S03]  /*1e350*/  ISETP.GE.AND P1, PT, R7, R6, PT ;  /* 0x000000060700720c */ /* 0x000fc60003f26270 */
[----:B0-----:R-:W0:Y:S04]  /*1e360*/  SHFL.IDX PT, R3, R0, 0x2, 0x181f ;  /* 0x00581f0000037f89 */ /* 0x001e2800000e0000 */
[----:B------:R-:W1:Y:S06]  /*1e370*/  SHFL.IDX PT, R2, R5, 0x2, 0x181f ;  /* 0x00581f0005027f89 */ /* 0x000e6c00000e0000 */
[----:B0-----:R-:W-:-:S05]  /*1e380*/  @!P1 LEA R7, P4, R9, R3, 0x1 ;  /* 0x0000000309079211 */ /* 0x001fca00078808ff */
[----:B-1----:R-:W-:Y:S02]  /*1e390*/  @!P1 IMAD.X R8, RZ, RZ, R2, P4 ;  /* 0x000000ffff089224 */ /* 0x002fe400020e0602 */
[----:B------:R-:W-:Y:S02]  /*1e3a0*/  @!P1 IMAD.MOV.U32 R2, RZ, RZ, R7 ;  /* 0x000000ffff029224 */ /* 0x000fe400078e0007 */
[----:B------:R-:W-:Y:S01]  /*1e3b0*/  VIADD R7, R4, 0x30 ;  /* 0x0000003004077836 */ /* 0x000fe20000000000 */
[----:B------:R-:W-:-:S05]  /*1e3c0*/  @!P1 MOV R3, R8 ;  /* 0x0000000800039202 */ /* 0x000fca0000000f00 */
[----:B------:R-:W-:Y:S04]  /*1e3d0*/  @!P1 LDGSTS.E.BYPASS.LTC128B.128 [R35+0xd400], desc[UR56][R2.64], !P3 ;  /* 0x0d40000002239fae */ /* 0x000fe8000d901d78 */
[----:B------:R-:W-:Y:S04]  /*1e3e0*/  @!P1 LDGSTS.E.BYPASS.LTC128B.128 [R35+0x11400], desc[UR56][R2.64+0x80], !P2 ;  /* 0x1140008002239fae */ /* 0x000fe8000d101d78 */
[----:B------:R0:W-:Y:S01]  /*1e3f0*/  @!P1 LDGSTS.E.BYPASS.LTC128B.128 [R35+0x15400], desc[UR56][R2.64+0x100], !P0 ;  /* 0x1540010002239fae */ /* 0x0001e2000c101d78 */
[----:B------:R-:W-:-:S03]  /*1e400*/  ISETP.GE.AND P1, PT, R7, R6, PT ;  /* 0x000000060700720c */ /* 0x000fc60003f26270 */
[----:B0-----:R-:W0:Y:S04]  /*1e410*/  SHFL.IDX PT, R3, R0, 0x3, 0x181f ;  /* 0x00781f0000037f89 */ /* 0x001e2800000e0000 */
[----:B------:R-:W1:Y:S06]  /*1e420*/  SHFL.IDX PT, R2, R5, 0x3, 0x181f ;  /* 0x00781f0005027f89 */ /* 0x000e6c00000e0000 */
[----:B0-----:R-:W-:-:S05]  /*1e430*/  @!P1 LEA R7, P4, R9, R3, 0x1 ;  /* 0x0000000309079211 */ /* 0x001fca00078808ff */
[----:B-1----:R-:W-:Y:S01]  /*1e440*/  @!P1 IMAD.X R8, RZ, RZ, R2, P4 ;  /* 0x000000ffff089224 */ /* 0x002fe200020e0602 */
[----:B------:R-:W-:Y:S01]  /*1e450*/  @!P1 MOV R2, R7 ;  /* 0x0000000700029202 */ /* 0x000fe20000000f00 */
[----:B------:R-:W-:Y:S02]  /*1e460*/  VIADD R7, R4, 0x40 ;  /* 0x0000004004077836 */ /* 0x000fe40000000000 */
[----:B------:R-:W-:-:S05]  /*1e470*/  @!P1 IMAD.MOV.U32 R3, RZ, RZ, R8 ;  /* 0x000000ffff039224 */ /* 0x000fca00078e0008 */
        /* <DEDUP_REMOVED lines=27> */
[----:B------:R-:W1:Y:S04]  /*1e630*/  SHFL.IDX PT, R2, R5, 0x6, 0x181f ;  /* 0x00d81f0005027f89 */ /* 0x000e6800000e0000 */
[----:B------:R-:W2:Y:S02]  /*1e640*/  SHFL.IDX PT, R5, R5, 0x7, 0x181f ;  /* 0x00f81f0005057f89 */ /* 0x000ea400000e0000 */
[----:B0-----:R-:W-:-:S05]  /*1e650*/  @!P1 LEA R7, P4, R9, R3, 0x1 ;  /* 0x0000000309079211 */ /* 0x001fca00078808ff */
[----:B-1----:R-:W-:Y:S01]  /*1e660*/  @!P1 IMAD.X R8, RZ, RZ, R2, P4 ;  /* 0x000000ffff089224 */ /* 0x002fe200020e0602 */
[----:B------:R-:W-:-:S03]  /*1e670*/  @!P1 MOV R2, R7 ;  /* 0x0000000700029202 */ /* 0x000fc60000000f00 */
[----:B------:R-:W-:-:S05]  /*1e680*/  @!P1 IMAD.MOV.U32 R3, RZ, RZ, R8 ;  /* 0x000000ffff039224 */ /* 0x000fca00078e0008 */
[----:B------:R0:W-:Y:S04]  /*1e690*/  @!P1 LDGSTS.E.BYPASS.LTC128B.128 [R35+0xf400], desc[UR56][R2.64], !P3 ;  /* 0x0f40000002239fae */ /* 0x0001e8000d901d78 */
[----:B------:R0:W-:Y:S04]  /*1e6a0*/  @!P1 LDGSTS.E.BYPASS.LTC128B.128 [R35+0x13400], desc[UR56][R2.64+0x80], !P2 ;  /* 0x1340008002239fae */ /* 0x0001e8000d101d78 */
[----:B--2---:R0:W-:Y:S02]  /*1e6b0*/  @!P1 LDGSTS.E.BYPASS.LTC128B.128 [R35+0x17400], desc[UR56][R2.64+0x100], !P0 ;  /* 0x1740010002239fae */ /* 0x0041e4000c101d78 */
.L_x_877:
[----:B0-----:R-:W-:Y:S01]  /*1e6c0*/  VIADD R3, R4, 0x70 ;  /* 0x0000007004037836 */ /* 0x001fe20000000000 */
[----:B------:R-:W-:Y:S04]  /*1e6d0*/  BSSY B0, `(.L_x_740) ;  /* 0x000000b000007945 */ /* 0x000fe80003800000 */
[----:B------:R-:W-:-:S13]  /*1e6e0*/  ISETP.GE.AND P1, PT, R3, R6, PT ;  /* 0x000000060300720c */ /* 0x000fda0003f26270 */
[----:B------:R-:W-:Y:S05]  /*1e6f0*/  @P1 BRA `(.L_x_741) ;  /* 0x0000000000201947 */ /* 0x000fea0003800000 */
[----:B------:R-:W-:-:S04]  /*1e700*/  LEA R2, P1, R9, R14, 0x1 ;  /* 0x0000000e09027211 */ /* 0x000fc800078208ff */
[----:B------:R-:W-:-:S05]  /*1e710*/  IADD3.X R3, RZ, R5, RZ, P1, !PT ;  /* 0x00000005ff037210 */ /* 0x000fca0000ffe4ff */
[----:B------:R-:W-:Y:S01]  /*1e720*/  @!PT LDS RZ, [RZ] ;  /* 0x00000000fffff984 */ /* 0x000fe20000000800 */
[----:B------:R-:W-:Y:S01]  /*1e730*/  @!PT LDS RZ, [RZ] ;  /* 0x00000000fffff984 */ /* 0x000fe20000000800 */
[----:B------:R-:W-:Y:S01]  /*1e740*/  @!PT LDS RZ, [RZ] ;  /* 0x00000000fffff984 */ /* 0x000fe20000000800 */
[----:B------:R0:W-:Y:S04]  /*1e750*/  LDGSTS.E.BYPASS.LTC128B.128 [R35+0xfc00], desc[UR56][R2.64], !P3 ;  /* 0x0fc0000002237fae */ /* 0x0001e8000d901d78 */
[----:B------:R0:W-:Y:S04]  /*1e760*/  LDGSTS.E.BYPASS.LTC128B.128 [R35+0x13c00], desc[UR56][R2.64+0x80], !P2 ;  /* 0x13c0008002237fae */ /* 0x0001e8000d101d78 */
[----:B------:R0:W-:Y:S02]  /*1e770*/  LDGSTS.E.BYPASS.LTC128B.128 [R35+0x17c00], desc[UR56][R2.64+0x100], !P0 ;  /* 0x17c0010002237fae */ /* 0x0001e4000c101d78 */
.L_x_741:
[----:B------:R-:W-:Y:S05]  /*1e780*/  BSYNC B0 ;  /* 0x0000000000007941 */ /* 0x000fea0003800000 */
.L_x_740:
[----:B------:R-:W-:Y:S01]  /*1e790*/  NOP ;  /* 0x0000000000007918 */ /* 0x000fe20000000000 */
[----:B------:R-:W-:-:S13]  /*1e7a0*/  PLOP3.LUT P0, PT, PT, PT, PT, 0x80, 0x0 ;  /* 0x000000000000781c */ /* 0x000fda0003f0f070 */
.L_x_742:
[----:B------:R-:W-:Y:S02]  /*1e7b0*/  PLOP3.LUT P1, PT, P1, P0, PT, 0xa2, 0x0 ;  /* 0x000000000000781c */ /* 0x000fe40000f21472 */
[----:B------:R-:W-:-:S08]  /*1e7c0*/  @P0 R2UR P1, UR4, R22 ;  /* 0x00000000160402ca */ /* 0x000fd00000020000 */
[----:B------:R-:W-:-:S05]  /*1e7d0*/  @P0 PLOP3.LUT P0, PT, P1, PT, PT, 0x80, 0x0 ;  /* 0x000000000000081c */ /* 0x000fca0000f0f070 */
[----:B------:R-:W-:Y:S01]  /*1e7e0*/  @!P1 SYNCS.ARRIVE.TRANS64.RED.A0T1 RZ, [UR4+0x2a800], RZ ;  /* 0x02a800ffffff99a7 */ /* 0x000fe20008200404 */
[----:B------:R-:W-:Y:S07]  /*1e7f0*/  @!P1 ARRIVES.LDGSTSBAR.64.TRANSCNT [UR4+0x2a800] ;  /* 0x02a80000ff0099b0 */ /* 0x000fee0008000a84 */
[----:B------:R-:W-:Y:S05]  /*1e800*/  @P0 BRA.U.ANY `(.L_x_742) ;  /* 0xfffffffd00e80947 */ /* 0x000fea000393ffff */
[----:B0-----:R-:W2:Y:S02]  /*1e810*/  LDL.LU R2, [R1+0x20] ;  /* 0x0000200001027983 */ /* 0x001ea40000300800 */
[----:B--2---:R-:W-:-:S05]  /*1e820*/  VIADD R2, R2, 0x1 ;  /* 0x0000000102027836 */ /* 0x004fca0000000000 */
[----:B------:R0:W-:Y:S01]  /*1e830*/  STL [R1+0x20], R2 ;  /* 0x0000200201007387 */ /* 0x0001e20000100800 */
[----:B------:R-:W-:-:S04]  /*1e840*/  LEA.HI R0, R2, R2, RZ, 0x1 ;  /* 0x0000000202007211 */ /* 0x000fc800078f08ff */
[----:B------:R-:W-:-:S05]  /*1e850*/  LOP3.LUT R0, R0, 0xfffffffe, RZ, 0xc0, !PT ;  /* 0xfffffffe00007812 */ /* 0x000fca00078ec0ff */
[----:B------:R-:W-:-:S05]  /*1e860*/  IMAD.IADD R0, R2, 0x1, -R0 ;  /* 0x0000000102007824 */ /* 0x000fca00078e0a00 */
[----:B------:R-:W-:Y:S01]  /*1e870*/  SHF.L.U32 R3, R0, 0x1f, RZ ;  /* 0x0000001f00037819 */ /* 0x000fe200000006ff */
[----:B------:R-:W-:Y:S01]  /*1e880*/  NOP ;  /* 0x0000000000007918 */ /* 0x000fe20000000000 */
[----:B0-----:R-:W2:Y:S01]  /*1e890*/  LDL.LU R2, [R1+0x18] ;  /* 0x0000180001027983 */ /* 0x001ea20000300800 */
[----:B------:R0:W-:Y:S01]  /*1e8a0*/  SYNCS.ARRIVE.TRANS64.A1T0 RZ, [R22+URZ+0x2a800], RZ ;  /* 0x02a800ff16ff79a7 */ /* 0x0001e2000810003f */
[----:B------:R-:W-:Y:S01]  /*1e8b0*/  BSSY B0, `(.L_x_743) ;  /* 0x0000004000007945 */ /* 0x000fe20003800000 */
[----:B------:R-:W1:Y:S01]  /*1e8c0*/  SYNCS.PHASECHK.TRANS64.TRYWAIT P0, [R22+URZ+0x2a820], R3 ;  /* 0x02a82003160075a7 */ /* 0x000e62000800017f */
[----:B--2---:R-:W-:Y:S02]  /*1e8d0*/  IADD3 R0, R2, -0x2, RZ ;  /* 0xfffffffe02007810 */ /* 0x004fe40007ffe0ff */
[----:B01----:R-:W-:Y:S05]  /*1e8e0*/  @!P0 BRA `(.L_x_744) ;  /* 0x0000004c00188947 */ /* 0x003fea0003800000 */
.L_x_878:
[----:B------:R-:W-:Y:S05]  /*1e8f0*/  BSYNC B0 ;  /* 0x0000000000007941 */ /* 0x000fea0003800000 */
.L_x_743:
[----:B------:R-:W-:Y:S01]  /*1e900*/  ISETP.GE.AND P0, PT, R0, R37, PT ;  /* 0x000000250000720c */ /* 0x000fe20003f06270 */
[----:B------:R-:W-:-:S12]  /*1e910*/  BSSY B0, `(.L_x_745) ;  /* 0x00000fa000007945 */ /* 0x000fd80003800000 */
[----:B------:R-:W-:Y:S05]  /*1e920*/  @!P0 BRA `(.L_x_746) ;  /* 0x0000000c00e08947 */ /* 0x000fea0003800000 */
[----:B------:R-:W-:Y:S01]  /*1e930*/  IMAD.MOV.U32 R10, RZ, RZ, R27 ;  /* 0x000000ffff0a7224 */ /* 0x000fe200078e001b */
[----:B------:R-:W-:Y:S01]  /*1e940*/  MOV R31, R26 ;  /* 0x0000001a001f7202 */ /* 0x000fe20000000f00 */
[----:B------:R-:W-:-:S07]  /*1e950*/  IMAD.MOV.U32 R17, RZ, RZ, R28 ;  /* 0x000000ffff117224 */ /* 0x000fce00078e001c */
.L_x_759:
[----:B------:R-:W2:Y:S01]  /*1e960*/  LDL R2, [R1] ;  /* 0x0000000001027983 */ /* 0x000ea20000100800 */
[----:B------:R-:W1:Y:S03]  /*1e970*/  LDC R8, c[0x0][0x430] ;  /* 0x00010c00ff087b82 */ /* 0x000e660000000800 */
[----:B------:R-:W3:Y:S04]  /*1e980*/  LDL R7, [R1+0x4] ;  /* 0x0000040001077983 */ /* 0x000ee80000100800 */
[----:B------:R-:W4:Y:S01]  /*1e990*/  LDL R6, [R1+0x30] ;  /* 0x0000300001067983 */ /* 0x000f220000100800 */
[----:B0-----:R-:W0:Y:S01]  /*1e9a0*/  S2R R3, SR_TID.X ;  /* 0x0000000000037919 */ /* 0x001e220000002100 */
[----:B------:R-:W0:Y:S01]  /*1e9b0*/  S2R R9, SR_TID.X ;  /* 0x0000000000097919 */ /* 0x000e220000002100 */
[----:B-1----:R-:W-:-:S13]  /*1e9c0*/  ISETP.NE.AND P0, PT, R8, 0x1, PT ;  /* 0x000000010800780c */ /* 0x002fda0003f05270 */
[----:B------:R-:W1:Y:S01]  /*1e9d0*/  @P0 LDC R4, c[0x0][0x434] ;  /* 0x00010d00ff040b82 */ /* 0x000e620000000800 */
[----:B0-----:R-:W-:-:S04]  /*1e9e0*/  LOP3.LUT R3, R3, 0x7f, RZ, 0xc0, !PT ;  /* 0x0000007f03037812 */ /* 0x001fc800078ec0ff */
[----:B------:R-:W-:Y:S01]  /*1e9f0*/  SHF.R.U32.HI R3, RZ, 0x3, R3 ;  /* 0x00000003ff037819 */ /* 0x000fe20000011603 */
[----:B------:R-:W-:-:S05]  /*1ea00*/  IMAD.SHL.U32 R9, R9, 0x10, RZ ;  /* 0x0000001009097824 */ /* 0x000fca00078e00ff */
[----:B------:R-:W-:Y:S02]  /*1ea10*/  LOP3.LUT R9, R3, 0x70, R9, 0xf8, !PT ;  /* 0x0000007003097812 */ /* 0x000fe400078ef809 */
[----:B------:R-:W0:Y:S02]  /*1ea20*/  @P0 LDC R3, c[0x0][0x438] ;  /* 0x00010e00ff030b82 */ /* 0x000e240000000800 */
[----:B------:R-:W-:Y:S01]  /*1ea30*/  ISETP.GT.U32.AND P1, PT, R9, 0x5f, PT ;  /* 0x0000005f0900780c */ /* 0x000fe20003f24070 */
[----:B------:R-:W-:Y:S01]  /*1ea40*/  VIADD R27, R10, 0x1 ;  /* 0x000000010a1b7836 */ /* 0x000fe20000000000 */
[----:B------:R-:W-:Y:S05]  /*1ea50*/  YIELD ;  /* 0x0000000000007946 */ /* 0x000fea0003800000 */
[----:B------:R-:W-:-:S02]  /*1ea60*/  IMAD.MOV.U32 R26, RZ, RZ, R0 ;  /* 0x000000ffff1a7224 */ /* 0x000fc400078e0000 */
[----:B--2---:R-:W-:-:S04]  /*1ea70*/  IMAD R5, R0, 0x60, R2 ;  /* 0x0000006000057824 */ /* 0x004fc800078e0202 */
[----:B------:R-:W-:-:S04]  /*1ea80*/  IMAD.IADD R5, R9, 0x1, R5 ;  /* 0x0000000109057824 */ /* 0x000fc800078e0205 */
[----:B-1----:R-:W-:Y:S01]  /*1ea90*/  @P0 IMAD.HI.U32 R4, R5, R4, RZ ;  /* 0x0000000405040227 */ /* 0x002fe200078e00ff */
[----:B------:R-:W-:-:S04]  /*1eaa0*/  MOV R2, R5 ;  /* 0x0000000500027202 */ /* 0x000fc80000000f00 */
[----:B0-----:R-:W-:-:S05]  /*1eab0*/  @P0 SHF.R.U32.HI R2, RZ, R3, R4 ;  /* 0x00000003ff020219 */ /* 0x001fca0000011604 */
[----:B------:R-:W-:-:S04]  /*1eac0*/  IMAD.MOV R3, RZ, RZ, -R2 ;  /* 0x000000ffff037224 */ /* 0x000fc800078e0a02 */
[----:B------:R-:W-:Y:S02]  /*1ead0*/  IMAD R8, R8, R3, R5 ;  /* 0x0000000308087224 */ /* 0x000fe400078e0205 */
[----:B------:R-:W0:Y:S01]  /*1eae0*/  @!P1 LDC.64 R4, c[0x0][0x428] ;  /* 0x00010a00ff049b82 */ /* 0x000e220000000a00 */
[----:B------:R-:W-:-:S03]  /*1eaf0*/  @!P1 SHF.R.S32.HI R3, RZ, 0x1f, R2 ;  /* 0x0000001fff039819 */ /* 0x000fc60000011402 */
[----:B0-----:R-:W-:-:S04]  /*1eb00*/  @!P1 IMAD.WIDE.U32 R2, R32, R4, R2 ;  /* 0x0000000420029225 */ /* 0x001fc800078e0002 */
[----:B---3--:R-:W-:-:S04]  /*1eb10*/  @!P1 IMAD R4, R7, R4, RZ ;  /* 0x0000000407049224 */ /* 0x008fc800078e02ff */
[----:B------:R-:W-:Y:S02]  /*1eb20*/  @!P1 IMAD R7, R32, R5, R4 ;  /* 0x0000000520079224 */ /* 0x000fe400078e0204 */
[----:B------:R-:W0:Y:S02]  /*1eb30*/  @!P1 LDC.64 R4, c[0x0][0x418] ;  /* 0x00010600ff049b82 */ /* 0x000e240000000a00 */
[----:B------:R-:W-:Y:S01]  /*1eb40*/  @!P1 IMAD.IADD R3, R7, 0x1, R3 ;  /* 0x0000000107039824 */ /* 0x000fe200078e0203 */
[----:B------:R-:W-:Y:S02]  /*1eb50*/  MOV R7, RZ ;  /* 0x000000ff00077202 */ /* 0x000fe40000000f00 */
[----:B0-----:R-:W-:-:S04]  /*1eb60*/  @!P1 LEA R4, P0, R2, R4, 0x2 ;  /* 0x0000000402049211 */ /* 0x001fc800078010ff */
[----:B------:R-:W-:-:S05]  /*1eb70*/  @!P1 LEA.HI.X R5, R2, R5, R3, 0x2, P0 ;  /* 0x0000000502059211 */ /* 0x000fca00000f1403 */
[----:B------:R0:W5:Y:S01]  /*1eb80*/  @!P1 LDG.E R7, desc[UR56][R4.64] ;  /* 0x0000003804079981 */ /* 0x000162000c1e1900 */
[----:B----4-:R-:W-:Y:S02]  /*1eb90*/  ISETP.NE.AND P1, PT, R6, 0x3, PT ;  /* 0x000000030600780c */ /* 0x010fe40003f25270 */
[----:B------:R-:W-:-:S04]  /*1eba0*/  ISETP.NE.AND P0, PT, R27, 0x2, PT ;  /* 0x000000021b00780c */ /* 0x000fc80003f05270 */
[----:B------:R-:W-:Y:S02]  /*1ebb0*/  SEL R28, RZ, 0x1, P0 ;  /* 0x00000001ff1c7807 */ /* 0x000fe40000000000 */
[----:B------:R-:W-:Y:S02]  /*1ebc0*/  SEL R27, R27, RZ, P0 ;  /* 0x000000ff1b1b7207 */ /* 0x000fe40000000000 */
[----:B------:R-:W-:-:S03]  /*1ebd0*/  LOP3.LUT R28, R17, R28, RZ, 0x3c, !PT ;  /* 0x0000001c111c7212 */ /* 0x000fc600078e3cff */
[----:B0-----:R-:W-:Y:S05]  /*1ebe0*/  @!P1 BRA `(.L_x_747) ;  /* 0x0000000000049947 */ /* 0x001fea0003800000 */
[----:B------:R-:W-:Y:S01]  /*1ebf0*/  BPT.TRAP 0x1 ;  /* 0x000000040000795c */ /* 0x000fe20000300000 */
.L_x_747:
[----:B------:R-:W-:Y:S01]  /*1ec00*/  LEA R6, R27, R22, 0x3 ;  /* 0x000000161b067211 */ /* 0x000fe200078e18ff */
[----:B------:R-:W-:Y:S01]  /*1ec10*/  BSSY B1, `(.L_x_748) ;  /* 0x0000004000017945 */ /* 0x000fe20003800000 */
[----:B------:R-:W-:-:S04]  /*1ec20*/  SHF.L.U32 R3, R28, 0x1f, RZ ;  /* 0x0000001f1c037819 */ /* 0x000fc800000006ff */
[----:B------:R-:W0:Y:S02]  /*1ec30*/  SYNCS.PHASECHK.TRANS64.TRYWAIT P0, [R6+URZ+0x2a840], R3 ;  /* 0x02a84003060075a7 */ /* 0x000e24000800017f */
[----:B0-----:R-:W-:Y:S05]  /*1ec40*/  @!P0 BRA `(.L_x_749) ;  /* 0x0000004800548947 */ /* 0x001fea0003800000 */
.L_x_879:
[----:B------:R-:W-:Y:S05]  /*1ec50*/  BSYNC B1 ;  /* 0x0000000000017941 */ /* 0x000fea0003800000 */
.L_x_748:
[----:B------:R-:W2:Y:S01]  /*1ec60*/  LDL R0, [R1+0x38] ;  /* 0x0000380001007983 */ /* 0x000ea20000100800 */
[----:B------:R-:W-:Y:S01]  /*1ec70*/  SHF.R.S32.HI R20, RZ, 0x1f, R8 ;  /* 0x0000001fff147819 */ /* 0x000fe20000011408 */
[----:B------:R-:W-:Y:S01]  /*1ec80*/  ULDC.64 UR4, c[0x0][0x300] ;  /* 0x0000c00000047ab9 */ /* 0x000fe20000000a00 */
[----:B-----5:R-:W-:Y:S01]  /*1ec90*/  SHF.R.S32.HI R21, RZ, 0x1f, R7 ;  /* 0x0000001fff157819 */ /* 0x020fe20000011407 */
[----:B0-----:R-:W-:Y:S01]  /*1eca0*/  IMAD.WIDE.U32 R2, R8, UR4, RZ ;  /* 0x0000000408027c25 */ /* 0x001fe2000f8e00ff */
[----:B------:R-:W-:-:S03]  /*1ecb0*/  ULDC.64 UR6, c[0x0][0x2e8] ;  /* 0x0000ba0000067ab9 */ /* 0x000fc60000000a00 */
[----:B------:R-:W-:Y:S01]  /*1ecc0*/  IMAD R4, R27, 0x4800, R33 ;  /* 0x000048001b047824 */ /* 0x000fe200078e0221 */
[C---:B--2---:R-:W-:Y:S02]  /*1ecd0*/  LOP3.LUT P3, RZ, R0.reuse, 0x4, RZ, 0xc0, !PT ;  /* 0x0000000400ff7812 */ /* 0x044fe4000786c0ff */
[C---:B------:R-:W-:Y:S02]  /*1ece0*/  LOP3.LUT P2, RZ, R0.reuse, 0x2, RZ, 0xc0, !PT ;  /* 0x0000000200ff7812 */ /* 0x040fe4000784c0ff */
[----:B------:R-:W-:Y:S01]  /*1ecf0*/  LOP3.LUT P1, RZ, R0, 0x1, RZ, 0xc0, !PT ;  /* 0x0000000100ff7812 */ /* 0x000fe2000782c0ff */
[----:B------:R-:W-:-:S04]  /*1ed00*/  IMAD R0, R20, UR4, RZ ;  /* 0x0000000414007c24 */ /* 0x000fc8000f8e02ff */
[----:B------:R-:W-:Y:S01]  /*1ed10*/  IMAD R0, R8, UR5, R0 ;  /* 0x0000000508007c24 */ /* 0x000fe2000f8e0200 */
[----:B------:R-:W-:-:S03]  /*1ed20*/  ULDC.64 UR4, c[0x0][0x310] ;  /* 0x0000c40000047ab9 */ /* 0x000fc60000000a00 */
[----:B------:R-:W-:Y:S02]  /*1ed30*/  IMAD.IADD R3, R3, 0x1, R0 ;  /* 0x0000000103037824 */ /* 0x000fe400078e0200 */
[----:B------:R-:W-:Y:S02]  /*1ed40*/  IMAD R0, R21, UR4, RZ ;  /* 0x0000000415007c24 */ /* 0x000fe4000f8e02ff */
[----:B------:R-:W-:-:S04]  /*1ed50*/  IMAD.WIDE.U32 R2, R7, UR4, R2 ;  /* 0x0000000407027c25 */ /* 0x000fc8000f8e0002 */
[----:B------:R-:W-:Y:S01]  /*1ed60*/  IMAD R0, R7, UR5, R0 ;  /* 0x0000000507007c24 */ /* 0x000fe2000f8e0200 */
[----:B------:R-:W-:-:S04]  /*1ed70*/  ULDC.64 UR4, c[0x0][0x308] ;  /* 0x0000c20000047ab9 */ /* 0x000fc80000000a00 */
[----:B------:R-:W-:-:S03]  /*1ed80*/  IADD3 R3, R3, R0, RZ ;  /* 0x0000000003037210 */ /* 0x000fc60007ffe0ff */
[----:B------:R-:W-:Y:S01]  /*1ed90*/  IMAD.WIDE.U32 R2, R18, UR4, R2 ;  /* 0x0000000412027c25 */ /* 0x000fe2000f8e0002 */
[----:B------:R-:W-:-:S03]  /*1eda0*/  UMOV UR4, 0xffffffff ;  /* 0xffffffff00047882 */ /* 0x000fc60000000000 */
[----:B------:R-:W-:Y:S01]  /*1edb0*/  IMAD R5, R18, UR5, R3 ;  /* 0x0000000512057c24 */ /* 0x000fe2000f8e0203 */
[----:B------:R-:W-:-:S04]  /*1edc0*/  LEA R9, P0, R2, UR6, 0x1 ;  /* 0x0000000602097c11 */ /* 0x000fc8000f8008ff */
[----:B------:R-:W-:Y:S01]  /*1edd0*/  LEA.HI.X R5, R2, UR7, R5, 0x1, P0 ;  /* 0x0000000702057c11 */ /* 0x000fe200080f0c05 */
[----:B------:R-:W-:Y:S08]  /*1ede0*/  BRA.DIV UR4, `(.L_x_750) ;  /* 0x0000004a04007947 */ /* 0x000ff0000b800000 */
[----:B------:R-:W0:Y:S01]  /*1edf0*/  S2R R11, SR_TID.X ;  /* 0x00000000000b7919 */ /* 0x000e220000002100 */
[----:B------:R-:W-:Y:S01]  /*1ee00*/  LEA R4, R4, R22, 0x1 ;  /* 0x0000001604047211 */ /* 0x000fe200078e08ff */
[----:B------:R-:W1:Y:S04]  /*1ee10*/  SHFL.IDX PT, R2, R9, RZ, 0x181f ;  /* 0x00181fff09027589 */ /* 0x000e6800000e0000 */
[----:B------:R-:W2:Y:S04]  /*1ee20*/  SHFL.IDX PT, R3, R5, RZ, 0x181f ;  /* 0x00181fff05037589 */ /* 0x000ea800000e0000 */
[----:B------:R-:W-:Y:S01]  /*1ee30*/  SHFL.IDX PT, R34, R5, 0x2, 0x181f ;  /* 0x00581f0005227f89 */ /* 0x000fe200000e0000 */
[----:B0-----:R-:W-:-:S05]  /*1ee40*/  IMAD.SHL.U32 R11, R11, 0x8, RZ ;  /* 0x000000080b0b7824 */ /* 0x001fca00078e00ff */
[----:B------:R-:W-:-:S04]  /*1ee50*/  LOP3.LUT R11, R11, 0x38, RZ, 0xc0, !PT ;  /* 0x000000380b0b7812 */ /* 0x000fc800078ec0ff */
[----:B------:R-:W-:-:S04]  /*1ee60*/  SHF.L.U32 R0, R11, 0x1, RZ ;  /* 0x000000010b007819 */ /* 0x000fc800000006ff */
[----:B-1----:R-:W-:-:S05]  /*1ee70*/  IADD3 R2, P0, R2, R0, RZ ;  /* 0x0000000002027210 */ /* 0x002fca0007f1e0ff */
[----:B--2---:R-:W-:-:S05]  /*1ee80*/  IMAD.X R3, RZ, RZ, R3, P0 ;  /* 0x000000ffff037224 */ /* 0x004fca00000e0603 */
        /* <DEDUP_REMOVED lines=11> */
[----:B0-----:R-:W-:-:S04]  /*1ef40*/  IADD3 R2, P0, R2, R0, RZ ;  /* 0x0000000002027210 */ /* 0x001fc80007f1e0ff */
[----:B------:R-:W-:Y:S02]  /*1ef50*/  IADD3.X R3, RZ, R34, RZ, P0, !PT ;  /* 0x00000022ff037210 */ /* 0x000fe400007fe4ff */
        /* <DEDUP_REMOVED lines=12> */
[----:B0-----:R-:W-:-:S04]  /*1f020*/  IADD3 R2, P0, R2, R0, RZ ;  /* 0x0000000002027210 */ /* 0x001fc80007f1e0ff */
[----:B------:R-:W-:Y:S02]  /*1f030*/  IADD3.X R3, RZ, R34, RZ, P0, !PT ;  /* 0x00000022ff037210 */ /* 0x000fe400007fe4ff */
[----:B------:R0:W1:Y:S04]  /*1f040*/  SHFL.IDX PT, R34, R5, 0x5, 0x181f ;  /* 0x00b81f0005227f89 */ /* 0x00006800000e0000 */
[----:B------:R-:W-:Y:S04]  /*1f050*/  LDGSTS.E.BYPASS.LTC128B.128 [R4+0x1a400], desc[UR56][R2.64], !P3 ;  /* 0x1a40000002047fae */ /* 0x000fe8000d901d78 */
[----:B------:R-:W-:Y:S04]  /*1f060*/  LDGSTS.E.BYPASS.LTC128B.128 [R4+0x1d400], desc[UR56][R2.64+0x80], !P2 ;  /* 0x1d40008002047fae */ /* 0x000fe8000d101d78 */
[----:B------:R2:W-:Y:S04]  /*1f070*/  LDGSTS.E.BYPASS.LTC128B.128 [R4+0x20400], desc[UR56][R2.64+0x100], !P1 ;  /* 0x2040010002047fae */ /* 0x0005e8000c901d78 */
[----:B-12---:R0:W2:Y:S02]  /*1f080*/  SHFL.IDX PT, R2, R9, 0x5, 0x181f ;  /* 0x00b81f0009027f89 */ /* 0x0060a400000e0000 */
.L_x_893:
[----:B--2---:R-:W-:-:S05]  /*1f090*/  IADD3 R2, P0, R2, R0, RZ ;  /* 0x0000000002027210 */ /* 0x004fca0007f1e0ff */
        /* <DEDUP_REMOVED lines=9> */
.L_x_751:
[----:B------:R-:W-:Y:S02]  /*1f130*/  PLOP3.LUT P1, PT, P1, P0, PT, 0xa2, 0x0 ;  /* 0x000000000000781c */ /* 0x000fe40000f21472 */
[----:B------:R-:W-:-:S08]  /*1f140*/  @P0 R2UR P1, UR4, R6 ;  /* 0x00000000060402ca */ /* 0x000fd00000020000 */
[----:B------:R-:W-:-:S05]  /*1f150*/  @P0 PLOP3.LUT P0, PT, P1, PT, PT, 0x80, 0x0 ;  /* 0x000000000000081c */ /* 0x000fca0000f0f070 */
[----:B------:R-:W-:Y:S01]  /*1f160*/  @!P1 SYNCS.ARRIVE.TRANS64.RED.A0T1 RZ, [UR4+0x2a830], RZ ;  /* 0x02a830ffffff99a7 */ /* 0x000fe20008200404 */
[----:B------:R-:W-:Y:S07]  /*1f170*/  @!P1 ARRIVES.LDGSTSBAR.64.TRANSCNT [UR4+0x2a830] ;  /* 0x02a83000ff0099b0 */ /* 0x000fee0008000a84 */
[----:B------:R-:W-:Y:S05]  /*1f180*/  @P0 BRA.U.ANY `(.L_x_751) ;  /* 0xfffffffd00e80947 */ /* 0x000fea000393ffff */
[----:B------:R-:W-:Y:S01]  /*1f190*/  NOP ;  /* 0x0000000000007918 */ /* 0x000fe20000000000 */
[----:B-1----:R-:W2:Y:S02]  /*1f1a0*/  LDL R2, [R1+0x30] ;  /* 0x0000300001027983 */ /* 0x002ea40000100800 */
[----:B--2---:R-:W-:-:S13]  /*1f1b0*/  ISETP.NE.AND P2, PT, R2, 0x3, PT ;  /* 0x000000030200780c */ /* 0x004fda0003f45270 */
[----:B------:R-:W-:Y:S05]  /*1f1c0*/  @!P2 BRA `(.L_x_752) ;  /* 0x000000000004a947 */ /* 0x000fea0003800000 */
[----:B------:R-:W-:Y:S01]  /*1f1d0*/  BPT.TRAP 0x1 ;  /* 0x000000040000795c */ /* 0x000fe20000300000 */
.L_x_752:
[----:B------:R1:W-:Y:S01]  /*1f1e0*/  SYNCS.ARRIVE.TRANS64.A1T0 RZ, [R6+URZ+0x2a830], RZ ;  /* 0x02a830ff06ff79a7 */ /* 0x0003e2000810003f */
[----:B------:R-:W-:Y:S05]  /*1f1f0*/  @!P2 BRA `(.L_x_753) ;  /* 0x000000000004a947 */ /* 0x000fea0003800000 */
[----:B------:R-:W-:Y:S01]  /*1f200*/  BPT.TRAP 0x1 ;  /* 0x000000040000795c */ /* 0x000fe20000300000 */
.L_x_753:
[----:B------:R-:W-:Y:S01]  /*1f210*/  SHF.L.U32 R2, R17, 0x1f, RZ ;  /* 0x0000001f11027819 */ /* 0x000fe200000006ff */
[----:B------:R-:W-:Y:S01]  /*1f220*/  BSSY B1, `(.L_x_754) ;  /* 0x0000004000017945 */ /* 0x000fe20003800000 */
[----:B0-----:R-:W-:-:S04]  /*1f230*/  LEA R5, R10, R22, 0x3 ;  /* 0x000000160a057211 */ /* 0x001fc800078e18ff */
[----:B------:R-:W0:Y:S02]  /*1f240*/  SYNCS.PHASECHK.TRANS64.TRYWAIT P0, [R5+URZ+0x2a860], R2 ;  /* 0x02a86002050075a7 */ /* 0x000e24000800017f */
[----:B0-----:R-:W-:Y:S05]  /*1f250*/  @!P0 BRA `(.L_x_755) ;  /* 0x0000004800c08947 */ /* 0x001fea0003800000 */
.L_x_894:
[----:B------:R-:W-:Y:S05]  /*1f260*/  BSYNC B1 ;  /* 0x0000000000017941 */ /* 0x000fea0003800000 */
.L_x_754:
[----:B------:R-:W2:Y:S01]  /*1f270*/  S2R R3, SR_TID.X ;  /* 0x0000000000037919 */ /* 0x000ea20000002100 */
[----:B------:R-:W-:Y:S01]  /*1f280*/  UMOV UR4, 0xffffffff ;  /* 0xffffffff00047882 */ /* 0x000fe20000000000 */
[----:B-1----:R-:W-:Y:S01]  /*1f290*/  IMAD R6, R31, -0x60, R36 ;  /* 0xffffffa01f067824 */ /* 0x002fe200078e0224 */
[----:B------:R-:W-:Y:S01]  /*1f2a0*/  LOP3.LUT P0, RZ, R29, 0x2, RZ, 0xc0, !PT ;  /* 0x000000021dff7812 */ /* 0x000fe2000780c0ff */
[----:B------:R-:W-:Y:S01]  /*1f2b0*/  IMAD R4, R10, 0x3000, R33 ;  /* 0x000030000a047824 */ /* 0x000fe200078e0221 */
[----:B--2---:R-:W-:-:S04]  /*1f2c0*/  LOP3.LUT R3, R3, 0x7f, RZ, 0xc0, !PT ;  /* 0x0000007f03037812 */ /* 0x004fc800078ec0ff */
[----:B------:R-:W-:-:S05]  /*1f2d0*/  SHF.R.U32.HI R3, RZ, 0x3, R3 ;  /* 0x00000003ff037819 */ /* 0x000fca0000011603 */
[----:B------:R-:W-:Y:S01]  /*1f2e0*/  IMAD.IADD R6, R6, 0x1, -R3 ;  /* 0x0000000106067824 */ /* 0x000fe200078e0a03 */
[----:B------:R-:W-:Y:S06]  /*1f2f0*/  BRA.DIV UR4, `(.L_x_756) ;  /* 0x0000004a04ac7947 */ /* 0x000fec000b800000 */
[----:B0-----:R-:W0:Y:S01]  /*1f300*/  SHFL.IDX PT, R2, R23, RZ, 0x181f ;  /* 0x00181fff17027589 */ /* 0x001e2200000e0000 */
[----:B------:R-:W-:-:S03]  /*1f310*/  IMAD R4, R4, 0x2, R22 ;  /* 0x0000000204047824 */ /* 0x000fc600078e0216 */
[----:B------:R-:W1:Y:S01]  /*1f320*/  SHFL.IDX PT, R3, R24, RZ, 0x181f ;  /* 0x00181fff18037589 */ /* 0x000e6200000e0000 */
[----:B0-----:R-:W-:-:S04]  /*1f330*/  IADD3 R2, P1, R2, R0, RZ ;  /* 0x0000000002027210 */ /* 0x001fc80007f3e0ff */
[----:B-1----:R-:W-:Y:S02]  /*1f340*/  IADD3.X R3, RZ, R3, RZ, P1, !PT ;  /* 0x00000003ff037210 */ /* 0x002fe40000ffe4ff */
[----:B------:R-:W-:-:S04]  /*1f350*/  LOP3.LUT P1, RZ, R29, 0x1, RZ, 0xc0, !PT ;  /* 0x000000011dff7812 */ /* 0x000fc8000782c0ff */
[----:B------:R-:W-:-:S13]  /*1f360*/  ISETP.LT.OR P2, PT, R6, 0x1, !P1 ;  /* 0x000000010600780c */ /* 0x000fda0004f41670 */
[----:B------:R-:W-:Y:S01]  /*1f370*/  @!PT LDS RZ, [RZ] ;  /* 0x00000000fffff984 */ /* 0x000fe20000000800 */
        /* <DEDUP_REMOVED lines=33> */
[----:B------:R-:W-:Y:S01]  /*1f590*/  LDGSTS.E.BYPASS.LTC128B.128 [R4+0x2400], desc[UR56][R2.64], !P2 ;  /* 0x0240000002047fae */ /* 0x000fe2000d101d78 */
[----:B------:R-:W-:-:S13]  /*1f5a0*/  ISETP.LT.OR P2, PT, R6, 0x41, !P0 ;  /* 0x000000410600780c */ /* 0x000fda0004741670 */
[----:B------:R0:W-:Y:S04]  /*1f5b0*/  LDGSTS.E.BYPASS.LTC128B.128 [R4+0x5400], desc[UR56][R2.64+0x80], !P2 ;  /* 0x0540008002047fae */ /* 0x0001e8000d101d78 */
[----:B0-2---:R0:W1:Y:S02]  /*1f5c0*/  SHFL.IDX PT, R2, R23, 0x5, 0x181f ;  /* 0x00b81f0017027f89 */ /* 0x00506400000e0000 */
.L_x_908:
[C---:B------:R-:W-:Y:S01]  /*1f5d0*/  ISETP.LT.OR P1, PT, R6.reuse, 0x51, !P1 ;  /* 0x000000510600780c */ /* 0x040fe20004f21670 */
[----:B------:R-:W-:Y:S01]  /*1f5e0*/  ULDC.64 UR4, c[0x0][0x328] ;  /* 0x0000ca0000047ab9 */ /* 0x000fe20000000a00 */
[----:B------:R-:W-:Y:S01]  /*1f5f0*/  ISETP.LT.OR P0, PT, R6, 0x51, !P0 ;  /* 0x000000510600780c */ /* 0x000fe20004701670 */
[----:B------:R-:W-:Y:S01]  /*1f600*/  IMAD R9, R20, UR4, RZ ;  /* 0x0000000414097c24 */ /* 0x000fe2000f8e02ff */
[----:B-1----:R-:W-:-:S03]  /*1f610*/  IADD3 R2, P2, R2, R0, RZ ;  /* 0x0000000002027210 */ /* 0x002fc60007f5e0ff */
[----:B------:R-:W-:Y:S01]  /*1f620*/  IMAD R9, R8, UR5, R9 ;  /* 0x0000000508097c24 */ /* 0x000fe2000f8e0209 */
[----:B------:R-:W-:-:S05]  /*1f630*/  IADD3.X R3, RZ, R24, RZ, P2, !PT ;  /* 0x00000018ff037210 */ /* 0x000fca00017fe4ff */
[----:B------:R-:W-:Y:S01]  /*1f640*/  @!PT LDS RZ, [RZ] ;  /* 0x00000000fffff984 */ /* 0x000fe20000000800 */
[----:B------:R-:W-:Y:S01]  /*1f650*/  @!PT LDS RZ, [RZ] ;  /* 0x00000000fffff984 */ /* 0x000fe20000000800 */
[----:B------:R-:W-:Y:S01]  /*1f660*/  @!PT LDS RZ, [RZ] ;  /* 0x00000000fffff984 */ /* 0x000fe20000000800 */
[----:B------:R-:W-:Y:S04]  /*1f670*/  LDGSTS.E.BYPASS.LTC128B.128 [R4+0x2c00], desc[UR56][R2.64], !P1 ;  /* 0x02c0000002047fae */ /* 0x000fe8000c901d78 */
[----:B------:R1:W-:Y:S01]  /*1f680*/  LDGSTS.E.BYPASS.LTC128B.128 [R4+0x5c00], desc[UR56][R2.64+0x80], !P0 ;  /* 0x05c0008002047fae */ /* 0x0003e2000c101d78 */
[----:B------:R-:W-:Y:S01]  /*1f690*/  PLOP3.LUT P0, PT, PT, PT, PT, 0x80, 0x0 ;  /* 0x000000000000781c */ /* 0x000fe20003f0f070 */
[----:B------:R-:W-:Y:S01]  /*1f6a0*/  NOP ;  /* 0x0000000000007918 */ /* 0x000fe20000000000 */
[----:B-1----:R-:W-:Y:S01]  /*1f6b0*/  IMAD.WIDE.U32 R2, R8, UR4, RZ ;  /* 0x0000000408027c25 */ /* 0x002fe2000f8e00ff */
[----:B------:R-:W-:-:S03]  /*1f6c0*/  ULDC.64 UR4, c[0x0][0x338] ;  /* 0x0000ce0000047ab9 */ /* 0x000fc60000000a00 */
[----:B------:R-:W-:Y:S02]  /*1f6d0*/  IMAD.IADD R3, R3, 0x1, R9 ;  /* 0x0000000103037824 */ /* 0x000fe400078e0209 */
[----:B------:R-:W-:Y:S02]  /*1f6e0*/  IMAD R0, R21, UR4, RZ ;  /* 0x0000000415007c24 */ /* 0x000fe4000f8e02ff */
[----:B------:R-:W-:-:S04]  /*1f6f0*/  IMAD.WIDE.U32 R2, R7, UR4, R2 ;  /* 0x0000000407027c25 */ /* 0x000fc8000f8e0002 */
[----:B------:R-:W-:-:S05]  /*1f700*/  IMAD R9, R7, UR5, R0 ;  /* 0x0000000507097c24 */ /* 0x000fca000f8e0200 */
[----:B------:R-:W-:-:S07]  /*1f710*/  IADD3 R9, R3, R9, RZ ;  /* 0x0000000903097210 */ /* 0x000fce0007ffe0ff */
.L_x_757:
        /* <DEDUP_REMOVED lines=11> */
.L_x_758:
[----:B------:R-:W-:Y:S01]  /*1f7d0*/  IMAD.MOV.U32 R3, RZ, RZ, R9 ;  /* 0x000000ffff037224 */ /* 0x000fe200078e0009 */
[----:B------:R-:W-:Y:S01]  /*1f7e0*/  ULDC.64 UR4, c[0x0][0x330] ;  /* 0x0000cc0000047ab9 */ /* 0x000fe20000000a00 */
[----:B------:R-:W-:Y:S01]  /*1f7f0*/  ULDC.64 UR6, c[0x0][0x318] ;  /* 0x0000c60000067ab9 */ /* 0x000fe20000000a00 */
[----:B------:R1:W-:Y:S01]  /*1f800*/  SYNCS.ARRIVE.TRANS64.A1T0 RZ, [R5+URZ+0x2a850], RZ ;  /* 0x02a850ff05ff79a7 */ /* 0x0003e2000810003f */
[----:B------:R-:W-:Y:S01]  /*1f810*/  IMAD.WIDE.U32 R2, R18, UR4, R2 ;  /* 0x0000000412027c25 */ /* 0x000fe2000f8e0002 */
[----:B------:R-:W-:Y:S02]  /*1f820*/  IADD3 R0, R26, -0x1, RZ ;  /* 0xffffffff1a007810 */ /* 0x000fe40007ffe0ff */
[----:B------:R-:W-:Y:S01]  /*1f830*/  MOV R17, R28 ;  /* 0x0000001c00117202 */ /* 0x000fe20000000f00 */
[----:B------:R-:W-:Y:S01]  /*1f840*/  IMAD R3, R18, UR5, R3 ;  /* 0x0000000512037c24 */ /* 0x000fe2000f8e0203 */
[----:B0-----:R-:W-:Y:S01]  /*1f850*/  LEA R23, P0, R2, UR6, 0x1 ;  /* 0x0000000602177c11 */ /* 0x001fe2000f8008ff */
[----:B------:R-:W-:-:S02]  /*1f860*/  IMAD.MOV.U32 R10, RZ, RZ, R27 ;  /* 0x000000ffff0a7224 */ /* 0x000fc400078e001b */
[----:B------:R-:W-:Y:S01]  /*1f870*/  IMAD.MOV.U32 R31, RZ, RZ, R26 ;  /* 0x000000ffff1f7224 */ /* 0x000fe200078e001a */
[----:B------:R-:W-:Y:S02]  /*1f880*/  LEA.HI.X R24, R2, UR7, R3, 0x1, P0 ;  /* 0x0000000702187c11 */ /* 0x000fe400080f0c03 */
[----:B------:R-:W-:-:S13]  /*1f890*/  ISETP.GT.AND P0, PT, R26, R37, PT ;  /* 0x000000251a00720c */ /* 0x000fda0003f04270 */
[----:B-1----:R-:W-:Y:S05]  /*1f8a0*/  @P0 BRA `(.L_x_759) ;  /* 0xfffffff0002c0947 */ /* 0x002fea000383ffff */
.L_x_746:
[----:B------:R-:W-:Y:S05]  /*1f8b0*/  BSYNC B0 ;  /* 0x0000000000007941 */ /* 0x000fea0003800000 */
.L_x_745:
        /* <DEDUP_REMOVED lines=11> */
[----:B0-----:R-:W2:Y:S01]  /*1f970*/  @P0 ATOMG.E.ADD.STRONG.GPU PT, R3, desc[UR56][R2.64], R5 ;  /* 0x00000005020309a8 */ /* 0x001ea200081ee1f8 */
[----:B------:R-:W0:Y:S02]  /*1f980*/  S2R R4, SR_LTMASK ;  /* 0x0000000000047919 */ /* 0x000e240000003900 */
[----:B0-----:R-:W-:-:S04]  /*1f990*/  LOP3.LUT R4, R4, UR4, RZ, 0xc0, !PT ;  /* 0x0000000404047c12 */ /* 0x001fc8000f8ec0ff */
[----:B------:R-:W0:Y:S01]  /*1f9a0*/  POPC R7, R4 ;  /* 0x0000000400077309 */ /* 0x000e220000000000 */
[----:B--2---:R-:W0:Y:S02]  /*1f9b0*/  SHFL.IDX PT, R0, R3, R0, 0x1f ;  /* 0x00001f0003007589 */ /* 0x004e2400000e0000 */
[----:B0-----:R-:W-:-:S07]  /*1f9c0*/  IADD3 R16, R0, UR38, R7 ;  /* 0x0000002600107c10 */ /* 0x001fce000fffe007 */
.L_x_761:
[----:B------:R-:W-:Y:S05]  /*1f9d0*/  BSYNC B0 ;  /* 0x0000000000007941 */ /* 0x000fea0003800000 */
.L_x_760:
[----:B------:R-:W2:Y:S02]  /*1f9e0*/  LDL R0, [R1+0x30] ;  /* 0x0000300001007983 */ /* 0x000ea40000100800 */
[----:B--2---:R-:W-:-:S13]  /*1f9f0*/  ISETP.NE.AND P0, PT, R0, 0x3, PT ;  /* 0x000000030000780c */ /* 0x004fda0003f05270 */
[----:B------:R-:W-:Y:S05]  /*1fa00*/  @!P0 BRA `(.L_x_762) ;  /* 0x0000000000048947 */ /* 0x000fea0003800000 */
[----:B------:R-:W-:Y:S01]  /*1fa10*/  BPT.TRAP 0x1 ;  /* 0x000000040000795c */ /* 0x000fe20000300000 */
.L_x_762:
[----:B------:R-:W-:Y:S01]  /*1fa20*/  LEA R0, R27, R22, 0x3 ;  /* 0x000000161b007211 */ /* 0x000fe200078e18ff */
[----:B------:R-:W-:Y:S01]  /*1fa30*/  BSSY B0, `(.L_x_763) ;  /* 0x0000005000007945 */ /* 0x000fe20003800000 */
[----:B0-----:R-:W-:Y:S01]  /*1fa40*/  SHF.L.U32 R3, R28, 0x1f, RZ ;  /* 0x0000001f1c037819 */ /* 0x001fe200000006ff */
[----:B------:R-:W-:-:S03]  /*1fa50*/  IMAD R6, R26, -0x60, R36 ;  /* 0xffffffa01a067824 */ /* 0x000fc600078e0224 */
[----:B------:R-:W0:Y:S02]  /*1fa60*/  SYNCS.PHASECHK.TRANS64.TRYWAIT P0, [R0+URZ+0x2a860], R3 ;  /* 0x02a86003000075a7 */ /* 0x000e24000800017f */
[----:B0-----:R-:W-:Y:S05]  /*1fa70*/  @!P0 BRA `(.L_x_764) ;  /* 0x0000004800bc8947 */ /* 0x001fea0003800000 */
.L_x_909:
[----:B------:R-:W-:Y:S05]  /*1fa80*/  BSYNC B0 ;  /* 0x0000000000007941 */ /* 0x000fea0003800000 */
.L_x_763:
        /* <DEDUP_REMOVED lines=8> */
[C---:B------:R-:W-:Y:S01]  /*1fb10*/  LOP3.LUT R2, R29.reuse, 0x1, RZ, 0xc0, !PT ;  /* 0x000000011d027812 */ /* 0x040fe200078ec0ff */
[----:B------:R-:W-:Y:S01]  /*1fb20*/  IMAD R4, R4, 0x2, R22 ;  /* 0x0000000204047824 */ /* 0x000fe200078e0216 */
[----:B------:R-:W-:Y:S01]  /*1fb30*/  LOP3.LUT P0, RZ, R29, 0x2, RZ, 0xc0, !PT ;  /* 0x000000021dff7812 */ /* 0x000fe2000780c0ff */
[----:B------:R-:W2:Y:S01]  /*1fb40*/  SHFL.IDX PT, R14, R23, RZ, 0x181f ;  /* 0x00181fff170e7589 */ /* 0x000ea200000e0000 */
[----:B------:R-:W-:Y:S02]  /*1fb50*/  ISETP.NE.U32.AND P1, PT, R2, 0x1, PT ;  /* 0x000000010200780c */ /* 0x000fe40003f25070 */
[C---:B------:R-:W-:Y:S01]  /*1fb60*/  ISETP.LT.OR P3, PT, R6.reuse, 0x1, !P0 ;  /* 0x000000010600780c */ /* 0x040fe20004761670 */
[----:B0-----:R-:W0:Y:S01]  /*1fb70*/  SHFL.IDX PT, R3, R24, RZ, 0x181f ;  /* 0x00181fff18037589 */ /* 0x001e2200000e0000 */
[----:B------:R-:W-:-:S03]  /*1fb80*/  ISETP.LT.OR P2, PT, R6, 0x1, P1 ;  /* 0x000000010600780c */ /* 0x000fc60000f41670 */
[----:B------:R-:W-:Y:S04]  /*1fb90*/  SHFL.IDX PT, R8, R24, 0x1, 0x181f ;  /* 0x00381f0018087f89 */ /* 0x000fe800000e0000 */
[----:B------:R-:W-:Y:S01]  /*1fba0*/  SHFL.IDX PT, R10, R23, 0x2, 0x181f ;  /* 0x00581f00170a7f89 */ /* 0x000fe200000e0000 */
[----:B-1----:R-:W-:-:S04]  /*1fbb0*/  SHF.L.U32 R7, R7, 0x3, RZ ;  /* 0x0000000307077819 */ /* 0x002fc800000006ff */
[----:B------:R-:W-:-:S05]  /*1fbc0*/  LOP3.LUT R7, R7, 0x38, RZ, 0xc0, !PT ;  /* 0x0000003807077812 */ /* 0x000fca00078ec0ff */
[----:B------:R-:W-:Y:S02]  /*1fbd0*/  IMAD.SHL.U32 R5, R7, 0x2, RZ ;  /* 0x0000000207057824 */ /* 0x000fe400078e00ff */
        /* <DEDUP_REMOVED lines=9> */
[----:B------:R-:W0:Y:S02]  /*1fc70*/  SHFL.IDX PT, R14, R23, 0x3, 0x181f ;  /* 0x00781f00170e7f89 */ /* 0x000e2400000e0000 */
[----:B------:R-:W-:Y:S02]  /*1fc80*/  IADD3.X R3, RZ, R8, RZ, P4, !PT ;  /* 0x00000008ff037210 */ /* 0x000fe400027fe4ff */
        /* <DEDUP_REMOVED lines=15> */
[----:B------:R0:W0:Y:S01]  /*1fd80*/  SHFL.IDX PT, R14, R23, 0x5, 0x181f ;  /* 0x00b81f00170e7f89 */ /* 0x00002200000e0000 */
[----:B-1----:R-:W-:-:S05]  /*1fd90*/  IADD3.X R3, RZ, R8, RZ, P4, !PT ;  /* 0x00000008ff037210 */ /* 0x002fca00027fe4ff */
        /* <DEDUP_REMOVED lines=8> */
.L_x_923:
[C---:B------:R-:W-:Y:S02]  /*1fe20*/  ISETP.LT.OR P1, PT, R6.reuse, 0x51, P1 ;  /* 0x000000510600780c */ /* 0x040fe40000f21670 */
[----:B------:R-:W-:Y:S02]  /*1fe30*/  ISETP.LT.OR P0, PT, R6, 0x51, !P0 ;  /* 0x000000510600780c */ /* 0x000fe40004701670 */
[----:B-1----:R-:W-:-:S04]  /*1fe40*/  IADD3 R2, P2, R14, R5, RZ ;  /* 0x000000050e027210 */ /* 0x002fc80007f5e0ff */
[----:B------:R-:W-:-:S05]  /*1fe50*/  IADD3.X R3, RZ, R24, RZ, P2, !PT ;  /* 0x00000018ff037210 */ /* 0x000fca00017fe4ff */
[----:B------:R-:W-:Y:S01]  /*1fe60*/  @!PT LDS RZ, [RZ] ;  /* 0x00000000fffff984 */ /* 0x000fe20000000800 */
[----:B------:R-:W-:Y:S01]  /*1fe70*/  @!PT LDS RZ, [RZ] ;  /* 0x00000000fffff984 */ /* 0x000fe20000000800 */
[----:B------:R-:W-:Y:S01]  /*1fe80*/  @!PT LDS RZ, [RZ] ;  /* 0x00000000fffff984 */ /* 0x000fe20000000800 */
[----:B------:R0:W-:Y:S04]  /*1fe90*/  LDGSTS.E.BYPASS.LTC128B.128 [R4+0x2c00], desc[UR56][R2.64], !P1 ;  /* 0x02c0000002047fae */ /* 0x0001e8000c901d78 */
[----:B------:R0:W-:Y:S01]  /*1fea0*/  LDGSTS.E.BYPASS.LTC128B.128 [R4+0x5c00], desc[UR56][R2.64+0x80], !P0 ;  /* 0x05c0008002047fae */ /* 0x0001e2000c101d78 */
[----:B------:R-:W-:Y:S01]  /*1feb0*/  PLOP3.LUT P0, PT, PT, PT, PT, 0x80, 0x0 ;  /* 0x000000000000781c */ /* 0x000fe20003f0f070 */
[----:B------:R-:W-:-:S12]  /*1fec0*/  NOP ;  /* 0x0000000000007918 */ /* 0x000fd80000000000 */
.L_x_766:
[----:B------:R-:W-:Y:S02]  /*1fed0*/  PLOP3.LUT P1, PT, P1, P0, PT, 0xa2, 0x0 ;  /* 0x000000000000781c */ /* 0x000fe40000f21472 */
[----:B------:R-:W-:-:S08]  /*1fee0*/  @P0 R2UR P1, UR4, R0 ;  /* 0x00000000000402ca */ /* 0x000fd00000020000 */
[----:B------:R-:W-:-:S05]  /*1fef0*/  @P0 PLOP3.LUT P0, PT, P1, PT, PT, 0x80, 0x0 ;  /* 0x000000000000081c */ /* 0x000fca0000f0f070 */
[----:B------:R-:W-:Y:S01]  /*1ff00*/  @!P1 SYNCS.ARRIVE.TRANS64.RED.A0T1 RZ, [UR4+0x2a850], RZ ;  /* 0x02a850ffffff99a7 */ /* 0x000fe20008200404 */
[----:B------:R-:W-:Y:S07]  /*1ff10*/  @!P1 ARRIVES.LDGSTSBAR.64.TRANSCNT [UR4+0x2a850] ;  /* 0x02a85000ff0099b0 */ /* 0x000fee0008000a84 */
[----:B------:R-:W-:Y:S05]  /*1ff20*/  @P0 BRA.U.ANY `(.L_x_766) ;  /* 0xfffffffd00e80947 */ /* 0x000fea000393ffff */
[----:B------:R-:W-:Y:S01]  /*1ff30*/  NOP ;  /* 0x0000000000007918 */ /* 0x000fe20000000000 */
[----:B0-----:R-:W2:Y:S02]  /*1ff40*/  LDL.LU R2, [R1+0x30] ;  /* 0x0000300001027983 */ /* 0x001ea40000300800 */
[----:B--2---:R-:W-:-:S13]  /*1ff50*/  ISETP.NE.AND P2, PT, R2, 0x3, PT ;  /* 0x000000030200780c */ /* 0x004fda0003f45270 */
[----:B------:R-:W-:Y:S05]  /*1ff60*/  @!P2 BRA `(.L_x_767) ;  /* 0x000000000004a947 */ /* 0x000fea0003800000 */
[----:B------:R-:W-:Y:S01]  /*1ff70*/  BPT.TRAP 0x1 ;  /* 0x000000040000795c */ /* 0x000fe20000300000 */
.L_x_767:
[----:B------:R0:W-:Y:S01]  /*1ff80*/  SYNCS.ARRIVE.TRANS64.A1T0 RZ, [R0+URZ+0x2a850], RZ ;  /* 0x02a850ff00ff79a7 */ /* 0x0001e2000810003f */
[----:B------:R-:W-:-:S05]  /*1ff90*/  VIADD R27, R27, 0x1 ;  /* 0x000000011b1b7836 */ /* 0x000fca0000000000 */
[----:B------:R-:W-:-:S04]  /*1ffa0*/  ISETP.NE.AND P0, PT, R27, 0x2, PT ;  /* 0x000000021b00780c */ /* 0x000fc80003f05270 */
[----:B------:R-:W-:Y:S02]  /*1ffb0*/  SEL R3, RZ, 0x1, P0 ;  /* 0x00000001ff037807 */ /* 0x000fe40000000000 */
[----:B------:R-:W-:Y:S02]  /*1ffc0*/  SEL R27, R27, RZ, P0 ;  /* 0x000000ff1b1b7207 */ /* 0x000fe40000000000 */
[----:B0-----:R-:W-:-:S07]  /*1ffd0*/  LOP3.LUT R28, R28, R3, RZ, 0x3c, !PT ;  /* 0x000000031c1c7212 */ /* 0x001fce00078e3cff */
.L_x_724:
[----:B------:R-:W-:Y:S05]  /*1ffe0*/  BSYNC B7 ;  /* 0x0000000000077941 */ /* 0x000fea0003800000 */
.L_x_722:
[----:B------:R-:W2:Y:S02]  /*1fff0*/  LDL R0, [R1+0x38] ;  /* 0x0000380001007983 */ /* 0x000ea40000100800 */
[----:B--2---:R-:W-:-:S13]  /*20000*/  LOP3.LUT P0, RZ, R0, 0x20, RZ, 0xc0, !PT ;  /* 0x0000002000ff7812 */ /* 0x004fda000780c0ff */
[----:B------:R-:W-:Y:S05]  /*20010*/  @!P0 BRA `(.L_x_768) ;  /* 0x0000000000248947 */ /* 0x000fea0003800000 */
[----:B------:R-:W-:Y:S05]  /*20020*/  WARPSYNC.ALL ;  /* 0x0000000000007948 */ /* 0x000fea0003800000 */
[----:B------:R-:W1:Y:S08]  /*20030*/  S2UR UR5, SR_CgaCtaId ;  /* 0x00000000000579c3 */ /* 0x000e700000008800 */
[----:B------:R-:W-:Y:S06]  /*20040*/  BAR.SYNC.DEFER_BLOCKING 0x5, 0x180 ;  /* 0x0146000000007b1d */ /* 0x000fec0000010000 */
[----:B------:R-:W-:-:S02]  /*20050*/  UMOV UR4, 0x400 ;  /* 0x0000040000047882 */ /* 0x000fc40000000000 */
[----:B-1----:R-:W-:-:S06]  /*20060*/  ULEA UR4, UR5, UR4, 0x18 ;  /* 0x0000000405047291 */ /* 0x002fcc000f8ec03f */
[----:B0-----:R-:W-:-:S05]  /*20070*/  MOV R22, UR4 ;  /* 0x0000000400167c02 */ /* 0x001fca0008000f00 */
[----:B------:R2:W3:Y:S01]  /*20080*/  LDS.128 R16, [R22+0x2a8d0] ;  /* 0x02a8d00016107984 */ /* 0x0004e20000000c00 */
[----:B------:R-:W-:Y:S06]  /*20090*/  BAR.ARV 0x4, 0x180 ;  /* 0x0106000000007b1d */ /* 0x000fec0000002000 */
[----:B------:R-:W-:Y:S05]  /*200a0*/  BRA `(.L_x_769) ;  /* 0x0000000800d07947 */ /* 0x000fea0003800000 */
.L_x_768:
[----:B------:R-:W1:Y:S01]  /*200b0*/  S2R R9, SR_TID.X ;  /* 0x0000000000097919 */ /* 0x000e620000002100 */
[----:B------:R-:W-:Y:S01]  /*200c0*/  UMOV UR4, 0xffffffff ;  /* 0xffffffff00047882 */ /* 0x000fe20000000000 */
[----:B-1----:R-:W-:-:S04]  /*200d0*/  LOP3.LUT R9, R9, 0x1f, RZ, 0xc0, !PT ;  /* 0x0000001f09097812 */ /* 0x002fc800078ec0ff */
[----:B------:R-:W-:Y:S01]  /*200e0*/  ISETP.NE.AND P0, PT, R9, 0x1f, PT ;  /* 0x0000001f0900780c */ /* 0x000fe20003f05270 */
[----:B------:R-:W-:-:S12]  /*200f0*/  BRA.DIV UR4, `(.L_x_770) ;  /* 0x0000004e041c7947 */ /* 0x000fd8000b800000 */
[----:B0-----:R-:W-:Y:S01]  /*20100*/  IMAD.IADD R7, R19, 0x1, R9 ;  /* 0x0000000113077824 */ /* 0x001fe200078e0209 */
[----:B------:R-:W-:-:S04]  /*20110*/  ULDC UR4, c[0x0][0xc3c] ;  /* 0x00030f0000047ab9 */ /* 0x000fc80000000800 */
[----:B------:R-:W-:-:S13]  /*20120*/  ISETP.GE.OR P1, PT, R7, UR4, !P0 ;  /* 0x0000000407007c0c */ /* 0x000fda000c726670 */
[----:B------:R-:W0:Y:S08]  /*20130*/  @!P1 LDC.64 R2, c[0x0][0xc80] ;  /* 0x00032000ff029b82 */ /* 0x000e300000000a00 */
[----:B------:R-:W1:Y:S01]  /*20140*/  @!P1 LDC.64 R4, c[0x0][0xc78] ;  /* 0x00031e00ff049b82 */ /* 0x000e620000000a00 */
[----:B0-----:R-:W-:-:S05]  /*20150*/  @!P1 IMAD.WIDE R2, R7, 0x4, R2 ;  /* 0x0000000407029825 */ /* 0x001fca00078e0202 */
[----:B------:R1:W2:Y:S02]  /*20160*/  @!P1 LDG.E R6, desc[UR56][R2.64] ;  /* 0x0000003802069981 */ /* 0x0002a4000c1e1900 */
[----:B-1----:R-:W-:-:S05]  /*20170*/  @!P1 IMAD.WIDE R2, R7, 0x4, R4 ;  /* 0x0000000407029825 */ /* 0x002fca00078e0204 */
[----:B------:R-:W3:Y:S01]  /*20180*/  @!P1 LDG.E R5, desc[UR56][R2.64] ;  /* 0x0000003802059981 */ /* 0x000ee2000c1e1900 */
[----:B------:R-:W-:Y:S02]  /*20190*/  MOV R7, RZ ;  /* 0x000000ff00077202 */ /* 0x000fe40000000f00 */
[----:B------:R-:W-:Y:S01]  /*201a0*/  MOV R4, RZ ;  /* 0x000000ff00047202 */ /* 0x000fe20000000f00 */
[----:B------:R-:W-:Y:S01]  /*201b0*/  SHFL.IDX PT, R0, R16, RZ, 0x1f ;  /* 0x00001fff10007589 */ /* 0x000fe200000e0000 */
[C---:B------:R-:W-:Y:S02]  /*201c0*/  ISETP.GE.U32.AND P2, PT, R9.reuse, 0x2, PT ;  /* 0x000000020900780c */ /* 0x040fe40003f46070 */
[C---:B------:R-:W-:Y:S01]  /*201d0*/  ISETP.GE.U32.AND P3, PT, R9.reuse, 0x4, PT ;  /* 0x000000040900780c */ /* 0x040fe20003f66070 */
[----:B------:R-:W-:Y:S01]  /*201e0*/  SHFL.IDX PT, R8, R16, 0x1, 0x1f ;  /* 0x00201f0010087f89 */ /* 0x000fe200000e0000 */
[C---:B------:R-:W-:Y:S02]  /*201f0*/  ISETP.GE.U32.AND P4, PT, R9.reuse, 0x8, PT ;  /* 0x000000080900780c */ /* 0x040fe40003f86070 */
[----:B------:R-:W-:Y:S01]  /*20200*/  ISETP.GE.U32.AND P5, PT, R9, 0x10, PT ;  /* 0x000000100900780c */ /* 0x000fe20003fa6070 */
[----:B--2---:R-:W-:-:S02]  /*20210*/  @!P1 IMAD.MOV.U32 R7, RZ, RZ, R6 ;  /* 0x000000ffff079224 */ /* 0x004fc400078e0006 */
[----:B------:R-:W-:Y:S02]  /*20220*/  IMAD.MOV.U32 R6, RZ, RZ, RZ ;  /* 0x000000ffff067224 */ /* 0x000fe400078e00ff */
[----:B---3--:R-:W-:Y:S01]  /*20230*/  @!P1 IMAD.MOV.U32 R4, RZ, RZ, R5 ;  /* 0x000000ffff049224 */ /* 0x008fe200078e0005 */
[----:B------:R-:W-:-:S03]  /*20240*/  ISETP.NE.AND P1, PT, R9, RZ, PT ;  /* 0x000000ff0900720c */ /* 0x000fc60003f25270 */
[----:B------:R-:W-:-:S05]  /*20250*/  IMAD R13, R4, R7, RZ ;  /* 0x00000007040d7224 */ /* 0x000fca00078e02ff */
[----:B------:R-:W0:Y:S02]  /*20260*/  SHFL.UP PT, R14, R13, 0x1, RZ ;  /* 0x042000000d0e7989 */ /* 0x000e2400000e00ff */
[----:B0-----:R-:W-:-:S04]  /*20270*/  SEL R14, R14, RZ, P1 ;  /* 0x000000ff0e0e7207 */ /* 0x001fc80000800000 */
[----:B------:R-:W-:-:S05]  /*20280*/  IADD3 R5, R13, R14, RZ ;  /* 0x0000000e0d057210 */ /* 0x000fca0007ffe0ff */
        /* <DEDUP_REMOVED lines=12> */
[----:B------:R0:W1:Y:S02]  /*20350*/  SHFL.IDX PT, R14, R2, 0x1f, 0x1f ;  /* 0x03e01f00020e7f89 */ /* 0x00006400000e0000 */
.L_x_933:
[----:B------:R-:W-:Y:S02]  /*20360*/  ULDC UR4, c[0x0][0xc38] ;  /* 0x00030e0000047ab9 */ /* 0x000fe40000000800 */
[----:B------:R-:W-:-:S05]  /*20370*/  MOV R5, UR4 ;  /* 0x0000000400057c02 */ /* 0x000fca0008000f00 */
[----:B-1----:R-:W-:-:S04]  /*20380*/  IMAD R14, R14, R5, RZ ;  /* 0x000000050e0e7224 */ /* 0x002fc800078e02ff */
[----:B------:R-:W-:-:S05]  /*20390*/  IMAD.IADD R9, R8, 0x1, R14 ;  /* 0x0000000108097824 */ /* 0x000fca00078e020e */
[----:B------:R-:W-:-:S13]  /*203a0*/  ISETP.GT.AND P6, PT, R9, R0, PT ;  /* 0x000000000900720c */ /* 0x000fda0003fc4270 */
[----:B------:R-:W-:Y:S05]  /*203b0*/  @P6 BRA `(.L_x_771) ;  /* 0x0000000000a46947 */ /* 0x000fea0003800000 */
.L_x_774:
[----:B0-----:R-:W0:Y:S01]  /*203c0*/  LDC R2, c[0x0][0xc3c] ;  /* 0x00030f00ff027b82 */ /* 0x001e220000000800 */
[----:B------:R-:W-:-:S04]  /*203d0*/  IADD3 R19, R19, 0x1f, RZ ;  /* 0x0000001f13137810 */ /* 0x000fc80007ffe0ff */
[----:B0-----:R-:W-:-:S13]  /*203e0*/  ISETP.GE.AND P6, PT, R19, R2, PT ;  /* 0x000000021300720c */ /* 0x001fda0003fc6270 */
[----:B------:R-:W-:Y:S05]  /*203f0*/  @P6 BRA `(.L_x_772) ;  /* 0x0000000400b86947 */ /* 0x000fea0003800000 */
[----:B------:R-:W0:Y:S01]  /*20400*/  S2R R3, SR_TID.X ;  /* 0x0000000000037919 */ /* 0x000e220000002100 */
[----:B------:R-:W-:Y:S02]  /*20410*/  MOV R7, RZ ;  /* 0x000000ff00077202 */ /* 0x000fe40000000f00 */
[----:B0-----:R-:W-:-:S05]  /*20420*/  LOP3.LUT R3, R3, 0x1f, RZ, 0xc0, !PT ;  /* 0x0000001f03037812 */ /* 0x001fca00078ec0ff */
[----:B------:R-:W-:-:S05]  /*20430*/  IMAD.IADD R11, R19, 0x1, R3 ;  /* 0x00000001130b7824 */ /* 0x000fca00078e0203 */
[----:B------:R-:W-:-:S13]  /*20440*/  ISETP.GE.OR P6, PT, R11, R2, !P0 ;  /* 0x000000020b00720c */ /* 0x000fda00047c6670 */
[----:B------:R-:W0:Y:S08]  /*20450*/  @!P6 LDC.64 R2, c[0x0][0xc80] ;  /* 0x00032000ff02eb82 */ /* 0x000e300000000a00 */
[----:B------:R-:W1:Y:S01]  /*20460*/  @!P6 LDC.64 R4, c[0x0][0xc78] ;  /* 0x00031e00ff04eb82 */ /* 0x000e620000000a00 */
[----:B0-----:R-:W-:-:S05]  /*20470*/  @!P6 IMAD.WIDE R2, R11, 0x4, R2 ;  /* 0x000000040b02e825 */ /* 0x001fca00078e0202 */
[----:B------:R1:W2:Y:S02]  /*20480*/  @!P6 LDG.E R7, desc[UR56][R2.64] ;  /* 0x000000380207e981 */ /* 0x0002a4000c1e1900 */
[----:B-1----:R-:W-:-:S04]  /*20490*/  @!P6 IMAD.WIDE R2, R11, 0x4, R4 ;  /* 0x000000040b02e825 */ /* 0x002fc800078e0204 */
[----:B------:R-:W-:-:S06]  /*204a0*/  IMAD.MOV.U32 R4, RZ, RZ, RZ ;  /* 0x000000ffff047224 */ /* 0x000fcc00078e00ff */
[----:B------:R-:W2:Y:S01]  /*204b0*/  @!P6 LDG.E R4, desc[UR56][R2.64] ;  /* 0x000000380204e981 */ /* 0x000ea2000c1e1900 */
[----:B------:R-:W-:Y:S01]  /*204c0*/  UMOV UR4, 0xffffffff ;  /* 0xffffffff00047882 */ /* 0x000fe20000000000 */
[----:B--2---:R-:W-:Y:S02]  /*204d0*/  IMAD R13, R4, R7, RZ ;  /* 0x00000007040d7224 */ /* 0x004fe400078e02ff */
[----:B------:R-:W-:Y:S05]  /*204e0*/  BRA.DIV UR4, `(.L_x_773) ;  /* 0x0000004e045c7947 */ /* 0x000fea000b800000 */
        /* <DEDUP_REMOVED lines=16> */
.L_x_941:
[----:B------:R-:W-:Y:S02]  /*205f0*/  ULDC UR4, c[0x0][0xc38] ;  /* 0x00030e0000047ab9 */ /* 0x000fe40000000800 */
[----:B------:R-:W-:-:S04]  /*20600*/  IMAD.U32 R5, RZ, RZ, UR4 ;  /* 0x00000004ff057e24 */ /* 0x000fc8000f8e00ff */
[----:B-1----:R-:W-:-:S05]  /*20610*/  IMAD R14, R14, R5, RZ ;  /* 0x000000050e0e7224 */ /* 0x002fca00078e02ff */
[----:B------:R-:W-:-:S04]  /*20620*/  IADD3 R9, R14, R9, RZ ;  /* 0x000000090e097210 */ /* 0x000fc80007ffe0ff */
[----:B------:R-:W-:-:S13]  /*20630*/  ISETP.GT.AND P6, PT, R9, R0, PT ;  /* 0x000000000900720c */ /* 0x000fda0003fc4270 */
[----:B------:R-:W-:Y:S05]  /*20640*/  @!P6 BRA `(.L_x_774) ;  /* 0xfffffffc005ce947 */ /* 0x000fea000383ffff */
.L_x_771:
        /* <DEDUP_REMOVED lines=9> */
.L_x_946:
[----:B------:R-:W-:-:S13]  /*206e0*/  ISETP.NE.AND P0, PT, R3, RZ, PT ;  /* 0x000000ff0300720c */ /* 0x000fda0003f05270 */
[----:B------:R-:W-:Y:S05]  /*206f0*/  @!P0 BRA `(.L_x_776) ;  /* 0x0000000000108947 */ /* 0x000fea0003800000 */
[----:B------:R-:W-:Y:S01]  /*20700*/  UMOV UR4, 0xffffffff ;  /* 0xffffffff00047882 */ /* 0x000fe20000000000 */
[----:B------:R-:W-:Y:S02]  /*20710*/  IADD3 R12, R8, -0x1, RZ ;  /* 0xffffffff080c7810 */ /* 0x000fe40007ffe0ff */
[----:B------:R-:W-:Y:S05]  /*20720*/  BRA.DIV UR4, `(.L_x_777) ;  /* 0x0000004e04e07947 */ /* 0x000fea000b800000 */
[----:B------:R4:W0:Y:S02]  /*20730*/  SHFL.IDX PT, R6, R2, R12, 0x1f ;  /* 0x00001f0c02067589 */ /* 0x00082400000e0000 */
.L_x_776:
[----:B--2---:R-:W-:Y:S01]  /*20740*/  IABS R10, R7 ;  /* 0x00000007000a7213 */ /* 0x004fe20000000000 */
[----:B0-----:R-:W-:Y:S01]  /*20750*/  IMAD R16, R6, R5, R9 ;  /* 0x0000000506107224 */ /* 0x001fe200078e0209 */
[----:B---3--:R-:W-:Y:S02]  /*20760*/  IABS R5, R4 ;  /* 0x0000000400057213 */ /* 0x008fe40000000000 */
[----:B------:R-:W0:Y:S01]  /*20770*/  I2F.RP R11, R10 ;  /* 0x0000000a000b7306 */ /* 0x000e220000209400 */
[----:B------:R-:W-:Y:S02]  /*20780*/  IADD3 R19, R8, R19, RZ ;  /* 0x0000001308137210 */ /* 0x000fe40007ffe0ff */
[----:B------:R-:W-:-:S05]  /*20790*/  IADD3 R0, R0, -R16, RZ ;  /* 0x8000001000007210 */ /* 0x000fca0007ffe0ff */
[----:B----4-:R-:W2:Y:S08]  /*207a0*/  I2F.RP R12, R5 ;  /* 0x00000005000c7306 */ /* 0x010eb00000209400 */
[----:B0-----:R-:W0:Y:S08]  /*207b0*/  MUFU.RCP R11, R11 ;  /* 0x0000000b000b7308 */ /* 0x001e300000001000 */
[----:B--2---:R-:W-:Y:S01]  /*207c0*/  MUFU.RCP R12, R12 ;  /* 0x0000000c000c7308 */ /* 0x004fe20000001000 */
[----:B0-----:R-:W-:-:S07]  /*207d0*/  VIADD R2, R11, 0xffffffe ;  /* 0x0ffffffe0b027836 */ /* 0x001fce0000000000 */
[----:B------:R0:W2:Y:S02]  /*207e0*/  F2I.FTZ.U32.TRUNC.NTZ R3, R2 ;  /* 0x0000000200037305 */ /* 0x0000a4000021f000 */
[----:B0-----:R-:W-:Y:S01]  /*207f0*/  IMAD.MOV.U32 R2, RZ, RZ, RZ ;  /* 0x000000ffff027224 */ /* 0x001fe200078e00ff */
[----:B--2---:R-:W-:-:S05]  /*20800*/  IADD3 R9, RZ, -R3, RZ ;  /* 0x80000003ff097210 */ /* 0x004fca0007ffe0ff */
[----:B------:R-:W-:-:S04]  /*20810*/  IMAD R9, R9, R10, RZ ;  /* 0x0000000a09097224 */ /* 0x000fc800078e02ff */
[----:B------:R-:W-:Y:S01]  /*20820*/  IMAD.HI.U32 R3, R3, R9, R2 ;  /* 0x0000000903037227 */ /* 0x000fe200078e0002 */
[----:B------:R-:W-:Y:S02]  /*20830*/  IABS R2, R7 ;  /* 0x0000000700027213 */ /* 0x000fe40000000000 */
[----:B------:R-:W-:-:S03]  /*20840*/  IABS R9, R0 ;  /* 0x0000000000097213 */ /* 0x000fc60000000000 */
[----:B------:R-:W-:Y:S02]  /*20850*/  IMAD.MOV R2, RZ, RZ, -R2 ;  /* 0x000000ffff027224 */ /* 0x000fe400078e0a02 */
[----:B------:R-:W-:Y:S01]  /*20860*/  IMAD.HI.U32 R6, R3, R9, RZ ;  /* 0x0000000903067227 */ /* 0x000fe200078e00ff */
[----:B------:R-:W-:-:S03]  /*20870*/  IADD3 R3, R12, 0xffffffe, RZ ;  /* 0x0ffffffe0c037810 */ /* 0x000fc60007ffe0ff */
[----:B------:R-:W-:-:S03]  /*20880*/  IMAD R9, R6, R2, R9 ;  /* 0x0000000206097224 */ /* 0x000fc600078e0209 */
[----:B------:R-:W0:Y:S02]  /*20890*/  F2I.FTZ.U32.TRUNC.NTZ R3, R3 ;  /* 0x0000000300037305 */ /* 0x000e24000021f000 */
[----:B------:R-:W-:-:S13]  /*208a0*/  ISETP.GT.U32.AND P1, PT, R10, R9, PT ;  /* 0x000000090a00720c */ /* 0x000fda0003f24070 */
[----:B------:R-:W-:Y:S01]  /*208b0*/  @!P1 IMAD.IADD R9, R9, 0x1, -R10 ;  /* 0x0000000109099824 */ /* 0x000fe200078e0a0a */
[----:B0-----:R-:W-:Y:S02]  /*208c0*/  IADD3 R2, RZ, -R3, RZ ;  /* 0x80000003ff027210 */ /* 0x001fe40007ffe0ff */
[----:B------:R-:W-:Y:S02]  /*208d0*/  @!P1 IADD3 R6, R6, 0x1, RZ ;  /* 0x0000000106069810 */ /* 0x000fe40007ffe0ff */
[----:B------:R-:W-:Y:S01]  /*208e0*/  ISETP.GE.U32.AND P0, PT, R9, R10, PT ;  /* 0x0000000a0900720c */ /* 0x000fe20003f06070 */
[----:B------:R-:W-:Y:S01]  /*208f0*/  IMAD R9, R2, R5, RZ ;  /* 0x0000000502097224 */ /* 0x000fe200078e02ff */
[----:B------:R-:W-:Y:S01]  /*20900*/  ISETP.NE.AND P1, PT, R7, RZ, PT ;  /* 0x000000ff0700720c */ /* 0x000fe20003f25270 */
[----:B------:R-:W-:-:S04]  /*20910*/  IMAD.MOV.U32 R2, RZ, RZ, RZ ;  /* 0x000000ffff027224 */ /* 0x000fc800078e00ff */
[----:B------:R-:W-:Y:S01]  /*20920*/  IMAD.HI.U32 R9, R3, R9, R2 ;  /* 0x0000000903097227 */ /* 0x000fe200078e0002 */
[----:B------:R-:W-:Y:S02]  /*20930*/  LOP3.LUT R2, R0, R7, RZ, 0x3c, !PT ;  /* 0x0000000700027212 */ /* 0x000fe400078e3cff */
[----:B------:R-:W-:Y:S02]  /*20940*/  IABS R3, R4 ;  /* 0x0000000400037213 */ /* 0x000fe40000000000 */
[----:B------:R-:W-:Y:S01]  /*20950*/  ISETP.GE.AND P2, PT, R2, RZ, PT ;  /* 0x000000ff0200720c */ /* 0x000fe20003f46270 */
[----:B------:R-:W-:Y:S02]  /*20960*/  @P0 VIADD R6, R6, 0x1 ;  /* 0x0000000106060836 */ /* 0x000fe40000000000 */
[----:B------:R-:W-:-:S10]  /*20970*/  IMAD.MOV R3, RZ, RZ, -R3 ;  /* 0x000000ffff037224 */ /* 0x000fd400078e0a03 */
[----:B------:R-:W-:Y:S02]  /*20980*/  @!P2 IADD3 R6, -R6, RZ, RZ ;  /* 0x000000ff0606a210 */ /* 0x000fe40007ffe1ff */
[----:B------:R-:W-:-:S04]  /*20990*/  @!P1 LOP3.LUT R6, RZ, R7, RZ, 0x33, !PT ;  /* 0x00000007ff069212 */ /* 0x000fc800078e33ff */
[-C--:B------:R-:W-:Y:S01]  /*209a0*/  IABS R2, R6.reuse ;  /* 0x0000000600027213 */ /* 0x080fe20000000000 */
[----:B------:R-:W-:-:S04]  /*209b0*/  IMAD R7, R7, R6, RZ ;  /* 0x0000000607077224 */ /* 0x000fc800078e02ff */
[----:B------:R-:W-:-:S04]  /*209c0*/  IMAD.HI.U32 R9, R9, R2, RZ ;  /* 0x0000000209097227 */ /* 0x000fc800078e00ff */
[----:B------:R-:W-:Y:S02]  /*209d0*/  IMAD R2, R9, R3, R2 ;  /* 0x0000000309027224 */ /* 0x000fe400078e0202 */
[----:B------:R-:W-:-:S03]  /*209e0*/  IMAD.IADD R17, R0, 0x1, -R7 ;  /* 0x0000000100117824 */ /* 0x000fc600078e0a07 */
[----:B------:R-:W-:-:S13]  /*209f0*/  ISETP.GT.U32.AND P1, PT, R5, R2, PT ;  /* 0x000000020500720c */ /* 0x000fda0003f24070 */
[-C--:B------:R-:W-:Y:S01]  /*20a00*/  @!P1 IADD3 R2, R2, -R5.reuse, RZ ;  /* 0x8000000502029210 */ /* 0x080fe20007ffe0ff */
[----:B------:R-:W-:Y:S01]  /*20a10*/  @!P1 VIADD R9, R9, 0x1 ;  /* 0x0000000109099836 */ /* 0x000fe20000000000 */
[----:B------:R-:W-:Y:S02]  /*20a20*/  ISETP.NE.AND P1, PT, R4, RZ, PT ;  /* 0x000000ff0400720c */ /* 0x000fe40003f25270 */
[----:B------:R-:W-:Y:S02]  /*20a30*/  ISETP.GE.U32.AND P0, PT, R2, R5, PT ;  /* 0x000000050200720c */ /* 0x000fe40003f06070 */
[----:B------:R-:W-:-:S04]  /*20a40*/  LOP3.LUT R2, R6, R4, RZ, 0x3c, !PT ;  /* 0x0000000406027212 */ /* 0x000fc800078e3cff */
[----:B------:R-:W-:-:S07]  /*20a50*/  ISETP.GE.AND P2, PT, R2, RZ, PT ;  /* 0x000000ff0200720c */ /* 0x000fce0003f46270 */
[----:B------:R-:W-:-:S06]  /*20a60*/  @P0 IADD3 R9, R9, 0x1, RZ ;  /* 0x0000000109090810 */ /* 0x000fcc0007ffe0ff */
[----:B------:R-:W-:Y:S01]  /*20a70*/  @!P2 IMAD.MOV R9, RZ, RZ, -R9 ;  /* 0x000000ffff09a224 */ /* 0x000fe200078e0a09 */
[----:B------:R-:W-:-:S04]  /*20a80*/  @!P1 LOP3.LUT R9, RZ, R4, RZ, 0x33, !PT ;  /* 0x00000004ff099212 */ /* 0x000fc800078e33ff */
[----:B------:R-:W-:Y:S01]  /*20a90*/  IADD3 R3, -R9, RZ, RZ ;  /* 0x000000ff09037210 */ /* 0x000fe20007ffe1ff */
[----:B------:R-:W-:-:S04]  /*20aa0*/  IMAD R9, R4, 0x1000000, R9 ;  /* 0x0100000004097824 */ /* 0x000fc800078e0209 */
[----:B------:R-:W-:-:S05]  /*20ab0*/  IMAD R18, R4, R3, R6 ;  /* 0x0000000304127224 */ /* 0x000fca00078e0206 */
[----:B------:R-:W-:Y:S01]  /*20ac0*/  LEA R18, R18, R9, 0x10 ;  /* 0x0000000912127211 */ /* 0x000fe200078e80ff */
[----:B------:R-:W-:Y:S06]  /*20ad0*/  BRA `(.L_x_778) ;  /* 0x00000000001c7947 */ /* 0x000fec0003800000 */
.L_x_772:
[----:B------:R-:W-:Y:S01]  /*20ae0*/  UMOV UR4, URZ ;  /* 0x0000003f00047c82 */ /* 0x000fe20008000000 */
[----:B------:R-:W-:Y:S01]  /*20af0*/  UMOV UR5, URZ ;  /* 0x0000003f00057c82 */ /* 0x000fe20008000000 */
[----:B------:R-:W-:Y:S01]  /*20b00*/  ULDC UR6, c[0x0][0xc3c] ;  /* 0x00030f0000067ab9 */ /* 0x000fe20000000800 */
[----:B------:R-:W-:Y:S01]  /*20b10*/  IMAD.MOV.U32 R16, RZ, RZ, R0 ;  /* 0x000000ffff107224 */ /* 0x000fe200078e0000 */
[----:B------:R-:W-:Y:S01]  /*20b20*/  MOV R17, UR4 ;  /* 0x0000000400117c02 */ /* 0x000fe20008000f00 */
[----:B------:R-:W-:Y:S01]  /*20b30*/  IMAD.U32 R18, RZ, RZ, UR5 ;  /* 0x00000005ff127e24 */ /* 0x000fe2000f8e00ff */
[----:B------:R-:W-:-:S07]  /*20b40*/  MOV R19, UR6 ;  /* 0x0000000600137c02 */ /* 0x000fce0008000f00 */
.L_x_778:
        /* <DEDUP_REMOVED lines=10> */
.L_x_769:
[----:B------:R-:W-:Y:S02]  /*20bf0*/  ULDC UR4, c[0x0][0xc3c] ;  /* 0x00030f0000047ab9 */ /* 0x000fe40000000800 */
[----:B---3--:R-:W-:-:S13]  /*20c00*/  ISETP.GE.AND P0, PT, R19, UR4, PT ;  /* 0x0000000413007c0c */ /* 0x008fda000bf06270 */
[----:B------:R-:W-:Y:S05]  /*20c10*/  @!P0 BRA `(.L_x_779) ;  /* 0xffffff9c00f48947 */ /* 0x000fea000383ffff */
[----:B------:R-:W-:Y:S05]  /*20c20*/  BSYNC B8 ;  /* 0x0000000000087941 */ /* 0x000fea0003800000 */
.L_x_676:
[----:B------:R-:W3:Y:S01]  /*20c30*/  LDL.LU R0, [R1+0x20] ;  /* 0x0000200001007983 */ /* 0x000ee20000300800 */
[----:B------:R-:W-:Y:S01]  /*20c40*/  BSSY B0, `(.L_x_780) ;  /* 0x000000b000007945 */ /* 0x000fe20003800000 */
[----:B------:R-:W4:Y:S01]  /*20c50*/  S2R R5, SR_CgaCtaId ;  /* 0x0000000000057919 */ /* 0x000f220000008800 */
[----:B---3--:R-:W-:-:S05]  /*20c60*/  VIADD R0, R0, 0x1 ;  /* 0x0000000100007836 */ /* 0x008fca0000000000 */
[----:B0-----:R-:W-:-:S04]  /*20c70*/  LEA.HI R2, R0, R0, RZ, 0x1 ;  /* 0x0000000000027211 */ /* 0x001fc800078f08ff */
[----:B------:R-:W-:Y:S02]  /*20c80*/  LOP3.LUT R3, R2, 0xfffffffe, RZ, 0xc0, !PT ;  /* 0xfffffffe02037812 */ /* 0x000fe400078ec0ff */
[----:B------:R-:W-:Y:S02]  /*20c90*/  MOV R2, 0x400 ;  /* 0x0000040000027802 */ /* 0x000fe40000000f00 */
[----:B------:R-:W-:Y:S02]  /*20ca0*/  IADD3 R0, R0, -R3, RZ ;  /* 0x8000000300007210 */ /* 0x000fe40007ffe0ff */
[----:B----4-:R-:W-:Y:S02]  /*20cb0*/  LEA R4, R5, R2, 0x18 ;  /* 0x0000000205047211 */ /* 0x010fe400078ec0ff */
[----:B------:R-:W-:-:S04]  /*20cc0*/  SHF.L.U32 R0, R0, 0x1f, RZ ;  /* 0x0000001f00007819 */ /* 0x000fc800000006ff */
[----:B------:R-:W0:Y:S02]  /*20cd0*/  SYNCS.PHASECHK.TRANS64.TRYWAIT P0, [R4+URZ+0x2a820], R0 ;  /* 0x02a82000040075a7 */ /* 0x000e24000800017f */
[----:B0-----:R-:W-:Y:S05]  /*20ce0*/  @!P0 BRA `(.L_x_781) ;  /* 0x0000004800988947 */ /* 0x001fea0003800000 */
.L_x_949:
[----:B------:R-:W-:Y:S05]  /*20cf0*/  BSYNC B0 ;  /* 0x0000000000007941 */ /* 0x000fea0003800000 */
.L_x_780:
[----:B------:R-:W-:-:S03]  /*20d00*/  UMOV UR4, 0xffffffff ;  /* 0xffffffff00047882 */ /* 0x000fc60000000000 */
[----:B------:R-:W-:Y:S05]  /*20d10*/  BRA.DIV UR4, `(.L_x_782) ;  /* 0x0000004a04a07947 */ /* 0x000fea000b800000 */
[----:B0-----:R-:W0:Y:S02]  /*20d20*/  S2R R0, SR_TID.X ;  /* 0x0000000000007919 */ /* 0x001e240000002100 */
[----:B0-----:R-:W-:-:S04]  /*20d30*/  SHF.R.U32.HI R0, RZ, 0x5, R0 ;  /* 0x00000005ff007819 */ /* 0x001fc80000011600 */
[----:B------:R-:W-:-:S05]  /*20d40*/  LOP3.LUT R0, R0, 0x3, RZ, 0xc0, !PT ;  /* 0x0000000300007812 */ /* 0x000fca00078ec0ff */
[----:B------:R0:W3:Y:S02]  /*20d50*/  SHFL.IDX PT, R14, R0, RZ, 0x1f ;  /* 0x00001fff000e7589 */ /* 0x0000e400000e0000 */
.L_x_952:
[----:B---3--:R-:W-:-:S13]  /*20d60*/  ISETP.NE.AND P0, PT, R14, RZ, PT ;  /* 0x000000ff0e00720c */ /* 0x008fda0003f05270 */
[----:B------:R-:W-:Y:S05]  /*20d70*/  @P0 BRA `(.L_x_446) ;  /* 0x0000000000880947 */ /* 0x000fea0003800000 */
[----:B------:R-:W-:-:S03]  /*20d80*/  UMOV UR4, 0xffffffff ;  /* 0xffffffff00047882 */ /* 0x000fc60000000000 */
[----:B------:R-:W-:Y:S05]  /*20d90*/  BRA.DIV UR4, `(.L_x_783) ;  /* 0x0000004a04b47947 */ /* 0x000fea000b800000 */
[----:B------:R-:W-:-:S13]  /*20da0*/  ELECT P6, URZ, PT ;  /* 0x00000000003f782f */ /* 0x000fda00038c0000 */
.L_x_955:
[----:B------:R-:W-:Y:S05]  /*20db0*/  @!P6 BRA `(.L_x_446) ;  /* 0x000000000078e947 */ /* 0x000fea0003800000 */
[----:B------:R-:W-:-:S06]  /*20dc0*/  ULOP3.LUT UR4, UR60, 0x2, URZ, 0xfc, !UPT ;  /* 0x000000023c047892 */ /* 0x000fcc000f8efc3f */
[----:B0-----:R-:W-:-:S05]  /*20dd0*/  IMAD.U32 R0, RZ, RZ, UR4 ;  /* 0x00000004ff007e24 */ /* 0x001fca000f8e00ff */
[----:B------:R-:W-:-:S13]  /*20de0*/  ISETP.NE.AND P0, PT, R0, 0x3, PT ;  /* 0x000000030000780c */ /* 0x000fda0003f05270 */
[----:B------:R-:W-:Y:S05]  /*20df0*/  @!P0 BRA `(.L_x_784) ;  /* 0x0000000000048947 */ /* 0x000fea0003800000 */
[----:B------:R-:W-:Y:S01]  /*20e00*/  BPT.TRAP 0x1 ;  /* 0x000000040000795c */ /* 0x000fe20000300000 */
.L_x_784:
[C---:B------:R-:W-:Y:S01]  /*20e10*/  LEA R5, R27.reuse, R4, 0x3 ;  /* 0x000000041b057211 */ /* 0x040fe200078e18ff */
[----:B------:R-:W-:Y:S01]  /*20e20*/  VIADD R27, R27, 0x1 ;  /* 0x000000011b1b7836 */ /* 0x000fe20000000000 */
[----:B------:R-:W-:-:S04]  /*20e30*/  SHF.L.U32 R0, R28, 0x1f, RZ ;  /* 0x0000001f1c007819 */ /* 0x000fc800000006ff */
[----:B------:R-:W0:Y:S01]  /*20e40*/  SYNCS.PHASECHK.TRANS64.TRYWAIT P1, [R5+URZ+0x2a840], R0 ;  /* 0x02a84000050075a7 */ /* 0x000e22000802017f */
[----:B------:R-:W-:-:S04]  /*20e50*/  ISETP.NE.AND P2, PT, R27, 0x2, PT ;  /* 0x000000021b00780c */ /* 0x000fc80003f45270 */
[----:B------:R-:W-:Y:S01]  /*20e60*/  SEL R3, RZ, 0x1, P2 ;  /* 0x00000001ff037807 */ /* 0x000fe20001000000 */
[----:B0-----:R-:W-:Y:S08]  /*20e70*/  @!P1 BRA `(.L_x_785) ;  /* 0x00000048009c9947 */ /* 0x001ff00003800000 */
.L_x_956:
[----:B------:R-:W-:Y:S02]  /*20e80*/  SEL R27, R27, RZ, P2 ;  /* 0x000000ff1b1b7207 */ /* 0x000fe40001000000 */
[----:B------:R-:W-:Y:S01]  /*20e90*/  LOP3.LUT R2, R28, R3, RZ, 0x3c, !PT ;  /* 0x000000031c027212 */ /* 0x000fe200078e3cff */
[----:B------:R-:W-:Y:S06]  /*20ea0*/  @!P0 BRA `(.L_x_786) ;  /* 0x0000000000048947 */ /* 0x000fec0003800000 */
[----:B------:R-:W-:Y:S01]  /*20eb0*/  BPT.TRAP 0x1 ;  /* 0x000000040000795c */ /* 0x000fe20000300000 */
.L_x_786:
[----:B------:R-:W-:Y:S02]  /*20ec0*/  LEA R27, R27, R4, 0x3 ;  /* 0x000000041b1b7211 */ /* 0x000fe400078e18ff */
[----:B------:R-:W-:-:S04]  /*20ed0*/  SHF.L.U32 R2, R2, 0x1f, RZ ;  /* 0x0000001f02027819 */ /* 0x000fc800000006ff */
[----:B------:R-:W3:Y:S02]  /*20ee0*/  SYNCS.PHASECHK.TRANS64.TRYWAIT P1, [R27+URZ+0x2a840], R2 ;  /* 0x02a840021b0075a7 */ /* 0x000ee4000802017f */
[----:B---3--:R-:W-:Y:S05]  /*20ef0*/  @!P1 BRA `(.L_x_787) ;  /* 0x0000004800909947 */ /* 0x008fea0003800000 */
.L_x_957:
[----:B------:R-:W-:Y:S05]  /*20f00*/  @!P0 BRA `(.L_x_788) ;  /* 0x0000000000048947 */ /* 0x000fea0003800000 */
[----:B------:R-:W-:Y:S01]  /*20f10*/  BPT.TRAP 0x1 ;  /* 0x000000040000795c */ /* 0x000fe20000300000 */
.L_x_788:
[----:B------:R-:W4:Y:S02]  /*20f20*/  SYNCS.PHASECHK.TRANS64.TRYWAIT P1, [R5+URZ+0x2a860], R0 ;  /* 0x02a86000050075a7 */ /* 0x000f24000802017f */
[----:B----4-:R-:W-:Y:S05]  /*20f30*/  @!P1 BRA `(.L_x_789) ;  /* 0x0000004800949947 */ /* 0x010fea0003800000 */
.L_x_958:
[----:B------:R-:W-:Y:S05]  /*20f40*/  @!P0 BRA `(.L_x_790) ;  /* 0x0000000000048947 */ /* 0x000fea0003800000 */
[----:B------:R-:W-:Y:S01]  /*20f50*/  BPT.TRAP 0x1 ;  /* 0x000000040000795c */ /* 0x000fe20000300000 */
.L_x_790:
[----:B------:R0:W0:Y:S02]  /*20f60*/  SYNCS.PHASECHK.TRANS64.TRYWAIT P0, [R27+URZ+0x2a860], R2 ;  /* 0x02a860021b0075a7 */ /* 0x000024000800017f */
[----:B0-----:R-:W-:Y:S05]  /*20f70*/  @!P0 NANOSLEEP.SYNCS 0x989680 ;  /* 0x009896800000895d */ /* 0x001fea0003900000 */
[----:B------:R-:W0:Y:S02]  /*20f80*/  @!P0 SYNCS.PHASECHK.TRANS64 P0, [R27+URZ+0x2a860], R2 ;  /* 0x02a860021b0085a7 */ /* 0x000e24000800007f */
[----:B0-----:R-:W-:Y:S05]  /*20f90*/  @!P0 BRA `(.L_x_790) ;  /* 0xfffffffc00f08947 */ /* 0x001fea000383ffff */
.L_x_446:
[----:B------:R-:W-:Y:S05]  /*20fa0*/  BSYNC B9 ;  /* 0x0000000000097941 */ /* 0x000fea0003800000 */
.L_x_443:
[----:B------:R-:W-:Y:S05]  /*20fb0*/  EXIT ;  /* 0x000000000000794d */ /* 0x000fea0003800000 */
.L_x_466:
[----:B0-----:R0:W1:Y:S02]  /*20fc0*/  SYNCS.PHASECHK.TRANS64.TRYWAIT P5, [R85+URZ+0x2a890], R86 ;  /* 0x02a89056550075a7 */ /* 0x00106400080a017f */
[----:B-1----:R-:W-:Y:S05]  /*20fd0*/  @!P5 NANOSLEEP.SYNCS 0x989680 ;  /* 0x009896800000d95d */ /* 0x002fea0003900000 */
[----:B------:R-:W1:Y:S02]  /*20fe0*/  @!P5 SYNCS.PHASECHK.TRANS64 P5, [R85+URZ+0x2a890], R86 ;  /* 0x02a890565500d5a7 */ /* 0x000e6400080a007f */
[----:B-1----:R-:W-:Y:S05]  /*20ff0*/  @!P5 BRA `(.L_x_466) ;  /* 0xfffffffc00f0d947 */ /* 0x002fea000383ffff */
[----:B------:R-:W-:Y:S05]  /*21000*/  BRA `(.L_x_791) ;  /* 0xfffffe2c00007947 */ /* 0x000fea000383ffff */
.L_x_467:
[----:B------:R-:W-:Y:S01]  /*21010*/  BSSY B1, `(.L_x_792) ;  /* 0x0000008000017945 */ /* 0x000fe20003800000 */
[----:B------:R-:W-:Y:S01]  /*21020*/  IMAD.MOV.U32 R13, RZ, RZ, R115 ;  /* 0x000000ffff0d7224 */ /* 0x000fe200078e0073 */
[----:B------:R-:W-:Y:S01]  /*21030*/  MOV R12, RZ ;  /* 0x000000ff000c7202 */ /* 0x000fe20000000f00 */
[----:B------:R-:W-:Y:S01]  /*21040*/  IMAD.MOV.U32 R11, RZ, RZ, 0x1c1f ;  /* 0x00001c1fff0b7424 */ /* 0x000fe200078e00ff */
[----:B------:R-:W-:-:S07]  /*21050*/  MOV R15, 0xffffffff ;  /* 0xffffffff000f7802 */ /* 0x000fce0000000f00 */
[----:B0-----:R-:W-:Y:S05]  /*21060*/  WARPSYNC.COLLECTIVE R15, `(.L_x_793) ;  /* 0x000000000f087348 */ /* 0x001fea0003c00000 */
[----:B------:R1:W2:Y:S02]  /*21070*/  SHFL.IDX P6, R14, R13, R12, R11 ;  /* 0x0000000c0d0e7389 */ /* 0x0002a400000c000b */
[----:B012---:R-:W-:Y:S01]  /*21080*/  ENDCOLLECTIVE ;  /* 0x000000000000791b */ /* 0x007fe20003800000 */
.L_x_793:
[----:B------:R-:W-:Y:S05]  /*21090*/  BSYNC B1 ;  /* 0x0000000000017941 */ /* 0x000fea0003800000 */
.L_x_792:
[----:B------:R-:W-:Y:S01]  /*210a0*/  MOV R13, R118 ;  /* 0x00000076000d7202 */ /* 0x000fe20000000f00 */
[----:B------:R-:W-:Y:S01]  /*210b0*/  IMAD.MOV.U32 R12, RZ, RZ, RZ ;  /* 0x000000ffff0c7224 */ /* 0x000fe200078e00ff */
[----:B------:R-:W-:Y:S01]  /*210c0*/  MOV R11, 0x1c1f ;  /* 0x00001c1f000b7802 */ /* 0x000fe20000000f00 */
[----:B------:R-:W-:Y:S02]  /*210d0*/  IMAD.MOV.U32 R15, RZ, RZ, -0x1 ;  /* 0xffffffffff0f7424 */ /* 0x000fe400078e00ff */
[----:B------:R-:W-:-:S07]  /*210e0*/  IMAD.MOV.U32 R78, RZ, RZ, R14 ;  /* 0x000000ffff4e7224 */ /* 0x000fce00078e000e */
[----:B------:R-:W-:Y:S05]  /*210f0*/  WARPSYNC.COLLECTIVE R15, `(.L_x_794) ;  /* 0x000000000f087348 */ /* 0x000fea0003c00000 */
[----:B------:R0:W1:Y:S02]  /*21100*/  SHFL.IDX P6, R14, R13, R12, R11 ;  /* 0x0000000c0d0e7389 */ /* 0x00006400000c000b */
[----:B01----:R-:W-:Y:S01]  /*21110*/  ENDCOLLECTIVE ;  /* 0x000000000000791b */ /* 0x003fe20003800000 */
.L_x_794:
[----:B------:R-:W-:Y:S01]  /*21120*/  MOV R11, R14 ;  /* 0x0000000e000b7202 */ /* 0x000fe20000000f00 */
[----:B------:R-:W-:Y:S06]  /*21130*/  BRA `(.L_x_795) ;  /* 0xfffffe2800c87947 */ /* 0x000fec000383ffff */
.L_x_492:
[----:B------:R-:W-:Y:S01]  /*21140*/  BSSY B1, `(.L_x_796) ;  /* 0x0000008000017945 */ /* 0x000fe20003800000 */
[----:B0---4-:R-:W-:Y:S01]  /*21150*/  IMAD.MOV.U32 R13, RZ, RZ, R115 ;  /* 0x000000ffff0d7224 */ /* 0x011fe200078e0073 */
[----:B------:R-:W-:Y:S01]  /*21160*/  MOV R12, 0x1 ;  /* 0x00000001000c7802 */ /* 0x000fe20000000f00 */
[----:B---3--:R-:W-:Y:S01]  /*21170*/  IMAD.MOV.U32 R11, RZ, RZ, 0x1c1f ;  /* 0x00001c1fff0b7424 */ /* 0x008fe200078e00ff */
[----:B------:R-:W-:-:S07]  /*21180*/  MOV R15, 0xffffffff ;  /* 0xffffffff000f7802 */ /* 0x000fce0000000f00 */
[----:B-12---:R-:W-:Y:S05]  /*21190*/  WARPSYNC.COLLECTIVE R15, `(.L_x_797) ;  /* 0x000000000f087348 */ /* 0x006fea0003c00000 */
[----:B------:R0:W3:Y:S02]  /*211a0*/  SHFL.IDX P6, R14, R13, R12, R11 ;  /* 0x0000000c0d0e7389 */ /* 0x0000e400000c000b */
[----:B0123--:R-:W-:Y:S01]  /*211b0*/  ENDCOLLECTIVE ;  /* 0x000000000000791b */ /* 0x00ffe20003800000 */
.L_x_797:
[----:B------:R-:W-:Y:S05]  /*211c0*/  BSYNC B1 ;  /* 0x0000000000017941 */ /* 0x000fea0003800000 */
.L_x_796:
[----:B------:R-:W-:Y:S01]  /*211d0*/  MOV R13, R118 ;  /* 0x00000076000d7202 */ /* 0x000fe20000000f00 */
[----:B------:R-:W-:Y:S01]  /*211e0*/  IMAD.MOV.U32 R12, RZ, RZ, 0x1 ;  /* 0x00000001ff0c7424 */ /* 0x000fe200078e00ff */
[----:B------:R-:W-:Y:S01]  /*211f0*/  MOV R11, 0x1c1f ;  /* 0x00001c1f000b7802 */ /* 0x000fe20000000f00 */
[----:B------:R-:W-:Y:S02]  /*21200*/  IMAD.MOV.U32 R15, RZ, RZ, -0x1 ;  /* 0xffffffffff0f7424 */ /* 0x000fe400078e00ff */
[----:B------:R-:W-:-:S07]  /*21210*/  IMAD.MOV.U32 R115, RZ, RZ, R14 ;  /* 0x000000ffff737224 */ /* 0x000fce00078e000e */
[----:B------:R-:W-:Y:S05]  /*21220*/  WARPSYNC.COLLECTIVE R15, `(.L_x_798) ;  /* 0x000000000f087348 */ /* 0x000fea0003c00000 */
[----:B------:R0:W1:Y:S02]  /*21230*/  SHFL.IDX P6, R14, R13, R12, R11 ;  /* 0x0000000c0d0e7389 */ /* 0x00006400000c000b */
[----:B01----:R-:W-:Y:S01]  /*21240*/  ENDCOLLECTIVE ;  /* 0x000000000000791b */ /* 0x003fe20003800000 */
.L_x_798:
[----:B------:R-:W-:Y:S01]  /*21250*/  MOV R118, R14 ;  /* 0x0000000e00767202 */ /* 0x000fe20000000f00 */
[----:B------:R-:W-:Y:S06]  /*21260*/  BRA `(.L_x_799) ;  /* 0xfffffe3c00d47947 */ /* 0x000fec000383ffff */
.L_x_522:
[----:B0-----:R0:W1:Y:S02]  /*21270*/  SYNCS.PHASECHK.TRANS64.TRYWAIT P5, [R85+URZ+0x2a890], R86 ;  /* 0x02a89056550075a7 */ /* 0x00106400080a017f */
[----:B-1----:R-:W-:Y:S05]  /*21280*/  @!P5 NANOSLEEP.SYNCS 0x989680 ;  /* 0x009896800000d95d */ /* 0x002fea0003900000 */
[----:B------:R-:W1:Y:S02]  /*21290*/  @!P5 SYNCS.PHASECHK.TRANS64 P5, [R85+URZ+0x2a890], R86 ;  /* 0x02a890565500d5a7 */ /* 0x000e6400080a007f */
[----:B-1----:R-:W-:Y:S05]  /*212a0*/  @!P5 BRA `(.L_x_522) ;  /* 0xfffffffc00f0d947 */ /* 0x002fea000383ffff */
[----:B------:R-:W-:Y:S05]  /*212b0*/  BRA `(.L_x_800) ;  /* 0xfffffe5c00f47947 */ /* 0x000fea000383ffff */
.L_x_523:
        /* <DEDUP_REMOVED lines=8> */
.L_x_802:
[----:B------:R-:W-:Y:S05]  /*21340*/  BSYNC B1 ;  /* 0x0000000000017941 */ /* 0x000fea0003800000 */
.L_x_801:
        /* <DEDUP_REMOVED lines=8> */
.L_x_803:
[----:B------:R-:W-:Y:S01]  /*213d0*/  MOV R11, R14 ;  /* 0x0000000e000b7202 */ /* 0x000fe20000000f00 */
[----:B------:R-:W-:Y:S06]  /*213e0*/  BRA `(.L_x_804) ;  /* 0xfffffe5c00c47947 */ /* 0x000fec000383ffff */
.L_x_536:
[----:B------:R-:W-:Y:S01]  /*213f0*/  BSSY B1, `(.L_x_805) ;  /* 0x0000008000017945 */ /* 0x000fe20003800000 */
[----:B--234-:R-:W-:Y:S01]  /*21400*/  IMAD.MOV.U32 R13, RZ, RZ, R115 ;  /* 0x000000ffff0d7224 */ /* 0x01cfe200078e0073 */
[----:B------:R-:W-:Y:S01]  /*21410*/  MOV R12, 0x1 ;  /* 0x00000001000c7802 */ /* 0x000fe20000000f00 */
[----:B------:R-:W-:Y:S01]  /*21420*/  IMAD.MOV.U32 R11, RZ, RZ, 0x1c1f ;  /* 0x00001c1fff0b7424 */ /* 0x000fe200078e00ff */
[----:B------:R-:W-:-:S07]  /*21430*/  MOV R15, 0xffffffff ;  /* 0xffffffff000f7802 */ /* 0x000fce0000000f00 */
[----:B01----:R-:W-:Y:S05]  /*21440*/  WARPSYNC.COLLECTIVE R15, `(.L_x_806) ;  /* 0x000000000f087348 */ /* 0x003fea0003c00000 */
[----:B------:R2:W3:Y:S02]  /*21450*/  SHFL.IDX P6, R14, R13, R12, R11 ;  /* 0x0000000c0d0e7389 */ /* 0x0004e400000c000b */
[----:B0123--:R-:W-:Y:S01]  /*21460*/  ENDCOLLECTIVE ;  /* 0x000000000000791b */ /* 0x00ffe20003800000 */
.L_x_806:
[----:B------:R-:W-:Y:S05]  /*21470*/  BSYNC B1 ;  /* 0x0000000000017941 */ /* 0x000fea0003800000 */
.L_x_805:
        /* <DEDUP_REMOVED lines=8> */
.L_x_807:
[----:B------:R-:W-:Y:S01]  /*21500*/  MOV R118, R14 ;  /* 0x0000000e00767202 */ /* 0x000fe20000000f00 */
[----:B------:R-:W-:Y:S06]  /*21510*/  BRA `(.L_x_808) ;  /* 0xfffffe74006c7947 */ /* 0x000fec000383ffff */
.L_x_549:
[----:B-1----:R1:W2:Y:S02]  /*21520*/  SYNCS.PHASECHK.TRANS64.TRYWAIT P3, [R85+URZ+0x2a890], R86 ;  /* 0x02a89056550075a7 */ /* 0x0022a4000806017f */
[----:B--2---:R-:W-:Y:S05]  /*21530*/  @!P3 NANOSLEEP.SYNCS 0x989680 ;  /* 0x009896800000b95d */ /* 0x004fea0003900000 */
[----:B------:R-:W2:Y:S02]  /*21540*/  @!P3 SYNCS.PHASECHK.TRANS64 P3, [R85+URZ+0x2a890], R86 ;  /* 0x02a890565500b5a7 */ /* 0x000ea4000806007f */
[----:B--2---:R-:W-:Y:S05]  /*21550*/  @!P3 BRA `(.L_x_549) ;  /* 0xfffffffc00f0b947 */ /* 0x004fea000383ffff */
[----:B------:R-:W-:Y:S05]  /*21560*/  BRA `(.L_x_809) ;  /* 0xfffffe8c002c7947 */ /* 0x000fea000383ffff */
.L_x_550:
[----:B------:R-:W-:Y:S01]  /*21570*/  BSSY B1, `(.L_x_810) ;  /* 0x0000008000017945 */ /* 0x000fe20003800000 */
[----:B------:R-:W-:Y:S01]  /*21580*/  IMAD.MOV.U32 R13, RZ, RZ, R37 ;  /* 0x000000ffff0d7224 */ /* 0x000fe200078e0025 */
[----:B------:R-:W-:Y:S01]  /*21590*/  MOV R12, RZ ;  /* 0x000000ff000c7202 */ /* 0x000fe20000000f00 */
[----:B------:R-:W-:Y:S01]  /*215a0*/  IMAD.MOV.U32 R11, RZ, RZ, 0x1c1f ;  /* 0x00001c1fff0b7424 */ /* 0x000fe200078e00ff */
[----:B------:R-:W-:-:S07]  /*215b0*/  MOV R15, 0xffffffff ;  /* 0xffffffff000f7802 */ /* 0x000fce0000000f00 */
[----:B-1----:R-:W-:Y:S05]  /*215c0*/  WARPSYNC.COLLECTIVE R15, `(.L_x_811) ;  /* 0x000000000f087348 */ /* 0x002fea0003c00000 */
[----:B------:R0:W2:Y:S02]  /*215d0*/  SHFL.IDX P6, R14, R13, R12, R11 ;  /* 0x0000000c0d0e7389 */ /* 0x0000a400000c000b */
[----:B012---:R-:W-:Y:S01]  /*215e0*/  ENDCOLLECTIVE ;  /* 0x000000000000791b */ /* 0x007fe20003800000 */
.L_x_811:
[----:B------:R-:W-:Y:S05]  /*215f0*/  BSYNC B1 ;  /* 0x0000000000017941 */ /* 0x000fea0003800000 */
.L_x_810:
        /* <DEDUP_REMOVED lines=8> */
.L_x_812:
[----:B------:R-:W-:Y:S01]  /*21680*/  MOV R39, R14 ;  /* 0x0000000e00277202 */ /* 0x000fe20000000f00 */
[----:B------:R-:W-:Y:S06]  /*21690*/  BRA `(.L_x_813) ;  /* 0xfffffe8c00487947 */ /* 0x000fec000383ffff */
.L_x_553:
[----:B------:R-:W-:Y:S01]  /*216a0*/  BSSY B1, `(.L_x_814) ;  /* 0x0000008000017945 */ /* 0x000fe20003800000 */
[----:B----4-:R-:W-:Y:S01]  /*216b0*/  IMAD.MOV.U32 R13, RZ, RZ, R37 ;  /* 0x000000ffff0d7224 */ /* 0x010fe200078e0025 */
[----:B------:R-:W-:Y:S01]  /*216c0*/  MOV R12, 0x1 ;  /* 0x00000001000c7802 */ /* 0x000fe20000000f00 */
[----:B------:R-:W-:Y:S01]  /*216d0*/  IMAD.MOV.U32 R11, RZ, RZ, 0x1c1f ;  /* 0x00001c1fff0b7424 */ /* 0x000fe200078e00ff */
[----:B------:R-:W-:-:S07]  /*216e0*/  MOV R15, 0xffffffff ;  /* 0xffffffff000f7802 */ /* 0x000fce0000000f00 */
[----:B0123--:R-:W-:Y:S05]  /*216f0*/  WARPSYNC.COLLECTIVE R15, `(.L_x_815) ;  /* 0x000000000f087348 */ /* 0x00ffea0003c00000 */
[----:B------:R4:W0:Y:S02]  /*21700*/  SHFL.IDX P6, R14, R13, R12, R11 ;  /* 0x0000000c0d0e7389 */ /* 0x00082400000c000b */
[----:B01234-:R-:W-:Y:S01]  /*21710*/  ENDCOLLECTIVE ;  /* 0x000000000000791b */ /* 0x01ffe20003800000 */
.L_x_815:
[----:B------:R-:W-:Y:S05]  /*21720*/  BSYNC B1 ;  /* 0x0000000000017941 */ /* 0x000fea0003800000 */
.L_x_814:
        /* <DEDUP_REMOVED lines=8> */
.L_x_816:
[----:B------:R-:W-:Y:S01]  /*217b0*/  MOV R39, R14 ;  /* 0x0000000e00277202 */ /* 0x000fe20000000f00 */
[----:B------:R-:W-:Y:S06]  /*217c0*/  BRA `(.L_x_817) ;  /* 0xfffffe8c00a47947 */ /* 0x000fec000383ffff */
.L_x_557:
[----:B------:R0:W0:Y:S02]  /*217d0*/  SYNCS.PHASECHK.TRANS64.TRYWAIT P2, [R85+URZ+0x2a8b0], R86 ;  /* 0x02a8b056550075a7 */ /* 0x000024000804017f */
[----:B0-----:R-:W-:Y:S05]  /*217e0*/  @!P2 NANOSLEEP.SYNCS 0x989680 ;  /* 0x009896800000a95d */ /* 0x001fea0003900000 */
[----:B------:R-:W0:Y:S02]  /*217f0*/  @!P2 SYNCS.PHASECHK.TRANS64 P2, [R85+URZ+0x2a8b0], R86 ;  /* 0x02a8b0565500a5a7 */ /* 0x000e24000804007f */
[----:B0-----:R-:W-:Y:S05]  /*21800*/  @!P2 BRA `(.L_x_557) ;  /* 0xfffffffc00f0a947 */ /* 0x001fea000383ffff */
[----:B------:R-:W-:Y:S05]  /*21810*/  BRA `(.L_x_818) ;  /* 0xfffffe90007c7947 */ /* 0x000fea000383ffff */
.L_x_577:
[----:B------:R-:W-:Y:S01]  /*21820*/  BSSY B1, `(.L_x_819) ;  /* 0x0000008000017945 */ /* 0x000fe20003800000 */
[----:B------:R-:W-:Y:S01]  /*21830*/  IMAD.MOV.U32 R13, RZ, RZ, R24 ;  /* 0x000000ffff0d7224 */ /* 0x000fe200078e0018 */
[----:B------:R-:W-:Y:S01]  /*21840*/  MOV R12, RZ ;  /* 0x000000ff000c7202 */ /* 0x000fe20000000f00 */
[----:B------:R-:W-:Y:S01]  /*21850*/  IMAD.MOV.U32 R11, RZ, RZ, 0x1c1f ;  /* 0x00001c1fff0b7424 */ /* 0x000fe200078e00ff */
[----:B------:R-:W-:-:S07]  /*21860*/  MOV R15, 0xffffffff ;  /* 0xffffffff000f7802 */ /* 0x000fce0000000f00 */
[----:B---3--:R-:W-:Y:S05]  /*21870*/  WARPSYNC.COLLECTIVE R15, `(.L_x_820) ;  /* 0x000000000f087348 */ /* 0x008fea0003c00000 */
[----:B------:R0:W1:Y:S02]  /*21880*/  SHFL.IDX P6, R14, R13, R12, R11 ;  /* 0x0000000c0d0e7389 */ /* 0x00006400000c000b */
[----:B01-3--:R-:W-:Y:S01]  /*21890*/  ENDCOLLECTIVE ;  /* 0x000000000000791b */ /* 0x00bfe20003800000 */
.L_x_820:
[----:B------:R-:W-:Y:S05]  /*218a0*/  BSYNC B1 ;  /* 0x0000000000017941 */ /* 0x000fea0003800000 */
.L_x_819:
        /* <DEDUP_REMOVED lines=8> */
.L_x_821:
[----:B------:R-:W-:Y:S01]  /*21930*/  IMAD.MOV.U32 R13, RZ, RZ, R41 ;  /* 0x000000ffff0d7224 */ /* 0x000fe200078e0029 */
[----:B------:R-:W-:-:S07]  /*21940*/  MOV R38, R14 ;  /* 0x0000000e00267202 */ /* 0x000fce0000000f00 */
[----:B------:R-:W-:Y:S05]  /*21950*/  WARPSYNC.COLLECTIVE R15, `(.L_x_822) ;  /* 0x000000000f087348 */ /* 0x000fea0003c00000 */
[----:B------:R0:W1:Y:S02]  /*21960*/  SHFL.IDX P6, R14, R13, R12, R11 ;  /* 0x0000000c0d0e7389 */ /* 0x00006400000c000b */
[----:B01----:R-:W-:Y:S01]  /*21970*/  ENDCOLLECTIVE ;  /* 0x000000000000791b */ /* 0x003fe20003800000 */
.L_x_822:
[----:B------:R-:W-:Y:S01]  /*21980*/  IMAD.MOV.U32 R13, RZ, RZ, R40 ;  /* 0x000000ffff0d7224 */ /* 0x000fe200078e0028 */
[----:B------:R-:W-:-:S07]  /*21990*/  MOV R41, R14 ;  /* 0x0000000e00297202 */ /* 0x000fce0000000f00 */
[----:B------:R-:W-:Y:S05]  /*219a0*/  WARPSYNC.COLLECTIVE R15, `(.L_x_823) ;  /* 0x000000000f087348 */ /* 0x000fea0003c00000 */
[----:B------:R0:W1:Y:S02]  /*219b0*/  SHFL.IDX P6, R14, R13, R12, R11 ;  /* 0x0000000c0d0e7389 */ /* 0x00006400000c000b */
[----:B01----:R-:W-:Y:S01]  /*219c0*/  ENDCOLLECTIVE ;  /* 0x000000000000791b */ /* 0x003fe20003800000 */
.L_x_823:
[----:B------:R-:W-:Y:S01]  /*219d0*/  MOV R40, R14 ;  /* 0x0000000e00287202 */ /* 0x000fe20000000f00 */
[----:B------:R-:W-:Y:S06]  /*219e0*/  BRA `(.L_x_824) ;  /* 0xfffffea000287947 */ /* 0x000fec000383ffff */
.L_x_581:
[----:B0-----:R0:W1:Y:S02]  /*219f0*/  SYNCS.PHASECHK.TRANS64.TRYWAIT P0, [R2+URZ+0x2a800], R5 ;  /* 0x02a80005020075a7 */ /* 0x001064000800017f */
[----:B-1----:R-:W-:Y:S05]  /*21a00*/  @!P0 NANOSLEEP.SYNCS 0x989680 ;  /* 0x009896800000895d */ /* 0x002fea0003900000 */
[----:B------:R-:W1:Y:S02]  /*21a10*/  @!P0 SYNCS.PHASECHK.TRANS64 P0, [R2+URZ+0x2a800], R5 ;  /* 0x02a80005020085a7 */ /* 0x000e64000800007f */
[----:B-1----:R-:W-:Y:S05]  /*21a20*/  @!P0 BRA `(.L_x_581) ;  /* 0xfffffffc00f08947 */ /* 0x002fea000383ffff */
[----:B------:R-:W-:Y:S05]  /*21a30*/  BRA `(.L_x_825) ;  /* 0xfffffea800ac7947 */ /* 0x000fea000383ffff */
.L_x_605:
        /* <DEDUP_REMOVED lines=8> */
.L_x_827:
[----:B------:R-:W-:Y:S05]  /*21ac0*/  BSYNC B1 ;  /* 0x0000000000017941 */ /* 0x000fea0003800000 */
.L_x_826:
        /* <DEDUP_REMOVED lines=8> */
.L_x_828:
[----:B------:R-:W-:Y:S01]  /*21b50*/  IMAD.MOV.U32 R13, RZ, RZ, R41 ;  /* 0x000000ffff0d7224 */ /* 0x000fe200078e0029 */
[----:B------:R-:W-:-:S07]  /*21b60*/  MOV R0, R14 ;  /* 0x0000000e00007202 */ /* 0x000fce0000000f00 */
[----:B------:R-:W-:Y:S05]  /*21b70*/  WARPSYNC.COLLECTIVE R15, `(.L_x_829) ;  /* 0x000000000f087348 */ /* 0x000fea0003c00000 */
[----:B------:R0:W1:Y:S02]  /*21b80*/  SHFL.IDX P6, R14, R13, R12, R11 ;  /* 0x0000000c0d0e7389 */ /* 0x00006400000c000b */
[----:B01----:R-:W-:Y:S01]  /*21b90*/  ENDCOLLECTIVE ;  /* 0x000000000000791b */ /* 0x003fe20003800000 */
.L_x_829:
[----:B------:R-:W-:Y:S01]  /*21ba0*/  IMAD.MOV.U32 R13, RZ, RZ, R40 ;  /* 0x000000ffff0d7224 */ /* 0x000fe200078e0028 */
[----:B------:R-:W-:-:S07]  /*21bb0*/  MOV R37, R14 ;  /* 0x0000000e00257202 */ /* 0x000fce0000000f00 */
[----:B------:R-:W-:Y:S05]  /*21bc0*/  WARPSYNC.COLLECTIVE R15, `(.L_x_830) ;  /* 0x000000000f087348 */ /* 0x000fea0003c00000 */
[----:B------:R0:W1:Y:S02]  /*21bd0*/  SHFL.IDX P6, R14, R13, R12, R11 ;  /* 0x0000000c0d0e7389 */ /* 0x00006400000c000b */
[----:B01----:R-:W-:Y:S01]  /*21be0*/  ENDCOLLECTIVE ;  /* 0x000000000000791b */ /* 0x003fe20003800000 */
.L_x_830:
[----:B------:R-:W-:Y:S01]  /*21bf0*/  MOV R40, R14 ;  /* 0x0000000e00287202 */ /* 0x000fe20000000f00 */
[----:B------:R-:W-:Y:S06]  /*21c00*/  BRA `(.L_x_831) ;  /* 0xfffffec8004c7947 */ /* 0x000fec000383ffff */
.L_x_609:
[----:B0-----:R0:W1:Y:S02]  /*21c10*/  SYNCS.PHASECHK.TRANS64.TRYWAIT P0, [R2+URZ+0x2a800], R5 ;  /* 0x02a80005020075a7 */ /* 0x001064000800017f */
[----:B-1----:R-:W-:Y:S05]  /*21c20*/  @!P0 NANOSLEEP.SYNCS 0x989680 ;  /* 0x009896800000895d */ /* 0x002fea0003900000 */
[----:B------:R-:W1:Y:S02]  /*21c30*/  @!P0 SYNCS.PHASECHK.TRANS64 P0, [R2+URZ+0x2a800], R5 ;  /* 0x02a80005020085a7 */ /* 0x000e64000800007f */
[----:B-1----:R-:W-:Y:S05]  /*21c40*/  @!P0 BRA `(.L_x_609) ;  /* 0xfffffffc00f08947 */ /* 0x002fea000383ffff */
[----:B------:R-:W-:Y:S05]  /*21c50*/  BRA `(.L_x_832) ;  /* 0xfffffed000647947 */ /* 0x000fea000383ffff */
.L_x_623:
[----:B-1----:R1:W2:Y:S02]  /*21c60*/  SYNCS.PHASECHK.TRANS64.TRYWAIT P1, [R0+URZ+0x2a830], R3 ;  /* 0x02a83003000075a7 */ /* 0x0022a4000802017f */
[----:B--2---:R-:W-:Y:S05]  /*21c70*/  @!P1 NANOSLEEP.SYNCS 0x989680 ;  /* 0x009896800000995d */ /* 0x004fea0003900000 */
[----:B------:R-:W2:Y:S02]  /*21c80*/  @!P1 SYNCS.PHASECHK.TRANS64 P1, [R0+URZ+0x2a830], R3 ;  /* 0x02a83003000095a7 */ /* 0x000ea4000802007f */
[----:B--2---:R-:W-:Y:S05]  /*21c90*/  @!P1 BRA `(.L_x_623) ;  /* 0xfffffffc00f09947 */ /* 0x004fea000383ffff */
[----:B------:R-:W-:Y:S05]  /*21ca0*/  BRA `(.L_x_622) ;  /* 0xfffffef400687947 */ /* 0x000fea000383ffff */
.L_x_631:
[----:B-1----:R1:W2:Y:S02]  /*21cb0*/  SYNCS.PHASECHK.TRANS64.TRYWAIT P1, [R13+URZ+0x2a830], R6 ;  /* 0x02a830060d0075a7 */ /* 0x0022a4000802017f */
[----:B--2---:R-:W-:Y:S05]  /*21cc0*/  @!P1 NANOSLEEP.SYNCS 0x989680 ;  /* 0x009896800000995d */ /* 0x004fea0003900000 */
[----:B------:R-:W2:Y:S02]  /*21cd0*/  @!P1 SYNCS.PHASECHK.TRANS64 P1, [R13+URZ+0x2a830], R6 ;  /* 0x02a830060d0095a7 */ /* 0x000ea4000802007f */
[----:B--2---:R-:W-:Y:S05]  /*21ce0*/  @!P1 BRA `(.L_x_631) ;  /* 0xfffffffc00f09947 */ /* 0x004fea000383ffff */
[----:B------:R-:W-:Y:S05]  /*21cf0*/  BRA `(.L_x_630) ;  /* 0xffffff1c00e47947 */ /* 0x000fea000383ffff */
.L_x_636:
[----:B-1----:R1:W2:Y:S02]  /*21d00*/  SYNCS.PHASECHK.TRANS64.TRYWAIT P1, [R15+URZ+0x2a850], R5 ;  /* 0x02a850050f0075a7 */ /* 0x0022a4000802017f */
[----:B--2---:R-:W-:Y:S05]  /*21d10*/  @!P1 NANOSLEEP.SYNCS 0x989680 ;  /* 0x009896800000995d */ /* 0x004fea0003900000 */
[----:B------:R-:W2:Y:S02]  /*21d20*/  @!P1 SYNCS.PHASECHK.TRANS64 P1, [R15+URZ+0x2a850], R5 ;  /* 0x02a850050f0095a7 */ /* 0x000ea4000802007f */
[----:B--2---:R-:W-:Y:S05]  /*21d30*/  @!P1 BRA `(.L_x_636) ;  /* 0xfffffffc00f09947 */ /* 0x004fea000383ffff */
[----:B------:R-:W-:Y:S05]  /*21d40*/  BRA `(.L_x_635) ;  /* 0xffffff2c00187947 */ /* 0x000fea000383ffff */
.L_x_644:
[----:B-1----:R1:W2:Y:S02]  /*21d50*/  SYNCS.PHASECHK.TRANS64.TRYWAIT P1, [R7+URZ+0x2a850], R4 ;  /* 0x02a85004070075a7 */ /* 0x0022a4000802017f */
[----:B--2---:R-:W-:Y:S05]  /*21d60*/  @!P1 NANOSLEEP.SYNCS 0x989680 ;  /* 0x009896800000995d */ /* 0x004fea0003900000 */
[----:B------:R-:W2:Y:S02]  /*21d70*/  @!P1 SYNCS.PHASECHK.TRANS64 P1, [R7+URZ+0x2a850], R4 ;  /* 0x02a85004070095a7 */ /* 0x000ea4000802007f */
[----:B--2---:R-:W-:Y:S05]  /*21d80*/  @!P1 BRA `(.L_x_644) ;  /* 0xfffffffc00f09947 */ /* 0x004fea000383ffff */
[----:B------:R-:W-:Y:S05]  /*21d90*/  BRA `(.L_x_643) ;  /* 0xffffff4800707947 */ /* 0x000fea000383ffff */
.L_x_684:
[----:B------:R-:W0:Y:S01]  /*21da0*/  S2R R9, SR_TID.X ;  /* 0x0000000000097919 */ /* 0x000e220000002100 */
[----:B------:R-:W-:Y:S01]  /*21db0*/  BSSY B1, `(.L_x_833) ;  /* 0x000000a000017945 */ /* 0x000fe20003800000 */
[----:B------:R-:W-:Y:S01]  /*21dc0*/  MOV R12, RZ ;  /* 0x000000ff000c7202 */ /* 0x000fe20000000f00 */
[----:B------:R-:W-:Y:S01]  /*21dd0*/  IMAD.MOV.U32 R11, RZ, RZ, 0x1f ;  /* 0x0000001fff0b7424 */ /* 0x000fe200078e00ff */
[----:B------:R-:W-:Y:S02]  /*21de0*/  MOV R15, 0xffffffff ;  /* 0xffffffff000f7802 */ /* 0x000fe40000000f00 */
[----:B0-----:R-:W-:-:S04]  /*21df0*/  SHF.R.U32.HI R9, RZ, 0x5, R9 ;  /* 0x00000005ff097819 */ /* 0x001fc80000011609 */
[----:B------:R-:W-:-:S05]  /*21e00*/  LOP3.LUT R9, R9, 0x3, RZ, 0xc0, !PT ;  /* 0x0000000309097812 */ /* 0x000fca00078ec0ff */
[----:B------:R-:W-:-:S07]  /*21e10*/  IMAD.MOV.U32 R13, RZ, RZ, R9 ;  /* 0x000000ffff0d7224 */ /* 0x000fce00078e0009 */
[----:B------:R-:W-:Y:S05]  /*21e20*/  WARPSYNC.COLLECTIVE R15, `(.L_x_834) ;  /* 0x000000000f087348 */ /* 0x000fea0003c00000 */
[----:B------:R0:W1:Y:S02]  /*21e30*/  SHFL.IDX P6, R14, R13, R12, R11 ;  /* 0x0000000c0d0e7389 */ /* 0x00006400000c000b */
[----:B01----:R-:W-:Y:S01]  /*21e40*/  ENDCOLLECTIVE ;  /* 0x000000000000791b */ /* 0x003fe20003800000 */
.L_x_834:
[----:B------:R-:W-:Y:S05]  /*21e50*/  BSYNC B1 ;  /* 0x0000000000017941 */ /* 0x000fea0003800000 */
.L_x_833:
[----:B------:R-:W-:Y:S05]  /*21e60*/  BRA `(.L_x_835) ;  /* 0xffffff9400b07947 */ /* 0x000fea000383ffff */
.L_x_686:
[----:B------:R-:W-:Y:S01]  /*21e70*/  BSSY B1, `(.L_x_836) ;  /* 0x0000006000017945 */ /* 0x000fe20003800000 */
[----:B------:R-:W-:-:S07]  /*21e80*/  IMAD.MOV.U32 R15, RZ, RZ, -0x1 ;  /* 0xffffffffff0f7424 */ /* 0x000fce00078e00ff */
[----:B0-----:R-:W-:Y:S05]  /*21e90*/  WARPSYNC.COLLECTIVE R15, `(.L_x_837) ;  /* 0x000000000f0c7348 */ /* 0x001fea0003c00000 */
[----:B------:R-:W-:Y:S02]  /*21ea0*/  ELECT P6, UR62, PT ;  /* 0x00000000003e782f */ /* 0x000fe400038c0000 */
[----:B------:R-:W-:Y:S01]  /*21eb0*/  MOV R14, UR62 ;  /* 0x0000003e000e7c02 */ /* 0x000fe20008000f00 */
[----:B0-----:R-:W-:Y:S10]  /*21ec0*/  ENDCOLLECTIVE ;  /* 0x000000000000791b */ /* 0x001ff40003800000 */
.L_x_837:
[----:B------:R-:W-:Y:S05]  /*21ed0*/  BSYNC B1 ;  /* 0x0000000000017941 */ /* 0x000fea0003800000 */
.L_x_836:
[----:B------:R-:W-:Y:S05]  /*21ee0*/  BRA `(.L_x_685) ;  /* 0xffffff9400a87947 */ /* 0x000fea000383ffff */
.L_x_688:
[----:B0-----:R0:W1:Y:S02]  /*21ef0*/  SYNCS.PHASECHK.TRANS64.TRYWAIT P0, [R22+URZ+0x2a820], R7 ;  /* 0x02a82007160075a7 */ /* 0x001064000800017f */
[----:B-1----:R-:W-:Y:S05]  /*21f00*/  @!P0 NANOSLEEP.SYNCS 0x989680 ;  /* 0x009896800000895d */ /* 0x002fea0003900000 */
[----:B------:R-:W1:Y:S02]  /*21f10*/  @!P0 SYNCS.PHASECHK.TRANS64 P0, [R22+URZ+0x2a820], R7 ;  /* 0x02a82007160085a7 */ /* 0x000e64000800007f */
[----:B-1----:R-:W-:Y:S05]  /*21f20*/  @!P0 BRA `(.L_x_688) ;  /* 0xfffffffc00f08947 */ /* 0x002fea000383ffff */
[----:B------:R-:W-:Y:S05]  /*21f30*/  BRA `(.L_x_838) ;  /* 0xffffff9400b87947 */ /* 0x000fea000383ffff */
.L_x_692:
[----:B-1----:R1:W2:Y:S02]  /*21f40*/  SYNCS.PHASECHK.TRANS64.TRYWAIT P0, [R11+URZ+0x2a8a0], R10 ;  /* 0x02a8a00a0b0075a7 */ /* 0x0022a4000800017f */
[----:B--2---:R-:W-:Y:S05]  /*21f50*/  @!P0 NANOSLEEP.SYNCS 0x989680 ;  /* 0x009896800000895d */ /* 0x004fea0003900000 */
[----:B------:R-:W2:Y:S02]  /*21f60*/  @!P0 SYNCS.PHASECHK.TRANS64 P0, [R11+URZ+0x2a8a0], R10 ;  /* 0x02a8a00a0b0085a7 */ /* 0x000ea4000800007f */
[----:B--2---:R-:W-:Y:S05]  /*21f70*/  @!P0 BRA `(.L_x_692) ;  /* 0xfffffffc00f08947 */ /* 0x004fea000383ffff */
[----:B------:R-:W-:Y:S05]  /*21f80*/  BRA `(.L_x_839) ;  /* 0xffffff9400d07947 */ /* 0x000fea000383ffff */
.L_x_699:
[----:B0-----:R0:W2:Y:S02]  /*21f90*/  SYNCS.PHASECHK.TRANS64.TRYWAIT P0, [R11+URZ+0x2a8c0], R10 ;  /* 0x02a8c00a0b0075a7 */ /* 0x0010a4000800017f */
[----:B--2---:R-:W-:Y:S05]  /*21fa0*/  @!P0 NANOSLEEP.SYNCS 0x989680 ;  /* 0x009896800000895d */ /* 0x004fea0003900000 */
[----:B------:R-:W2:Y:S02]  /*21fb0*/  @!P0 SYNCS.PHASECHK.TRANS64 P0, [R11+URZ+0x2a8c0], R10 ;  /* 0x02a8c00a0b0085a7 */ /* 0x000ea4000800007f */
[----:B--2---:R-:W-:Y:S05]  /*21fc0*/  @!P0 BRA `(.L_x_699) ;  /* 0xfffffffc00f08947 */ /* 0x004fea000383ffff */
[----:B------:R-:W-:Y:S05]  /*21fd0*/  BRA `(.L_x_840) ;  /* 0xffffff9800c87947 */ /* 0x000fea000383ffff */
.L_x_707:
[----:B-1----:R1:W2:Y:S02]  /*21fe0*/  SYNCS.PHASECHK.TRANS64.TRYWAIT P2, [R10+URZ+0x2a8a0], R9 ;  /* 0x02a8a0090a0075a7 */ /* 0x0022a4000804017f */
[----:B--2---:R-:W-:Y:S05]  /*21ff0*/  @!P2 NANOSLEEP.SYNCS 0x989680 ;  /* 0x009896800000a95d */ /* 0x004fea0003900000 */
[----:B------:R-:W2:Y:S02]  /*22000*/  @!P2 SYNCS.PHASECHK.TRANS64 P2, [R10+URZ+0x2a8a0], R9 ;  /* 0x02a8a0090a00a5a7 */ /* 0x000ea4000804007f */
[----:B--2---:R-:W-:Y:S05]  /*22010*/  @!P2 BRA `(.L_x_707) ;  /* 0xfffffffc00f0a947 */ /* 0x004fea000383ffff */
[----:B------:R-:W-:Y:S05]  /*22020*/  BRA `(.L_x_841) ;  /* 0xffffff9c00c47947 */ /* 0x000fea000383ffff */
.L_x_714:
[----:B0-----:R0:W2:Y:S02]  /*22030*/  SYNCS.PHASECHK.TRANS64.TRYWAIT P2, [R10+URZ+0x2a8c0], R9 ;  /* 0x02a8c0090a0075a7 */ /* 0x0010a4000804017f */
[----:B--2---:R-:W-:Y:S05]  /*22040*/  @!P2 NANOSLEEP.SYNCS 0x989680 ;  /* 0x009896800000a95d */ /* 0x004fea0003900000 */
[----:B------:R-:W2:Y:S02]  /*22050*/  @!P2 SYNCS.PHASECHK.TRANS64 P2, [R10+URZ+0x2a8c0], R9 ;  /* 0x02a8c0090a00a5a7 */ /* 0x000ea4000804007f */
[----:B--2---:R-:W-:Y:S05]  /*22060*/  @!P2 BRA `(.L_x_714) ;  /* 0xfffffffc00f0a947 */ /* 0x004fea000383ffff */
[----:B------:R-:W-:Y:S05]  /*22070*/  BRA `(.L_x_842) ;  /* 0xffffffa000b87947 */ /* 0x000fea000383ffff */
.L_x_730:
[----:B0-----:R-:W0:Y:S01]  /*22080*/  S2R R8, SR_TID.X ;  /* 0x0000000000087919 */ /* 0x001e220000002100 */
[----:B------:R-:W-:Y:S01]  /*22090*/  BSSY B0, `(.L_x_843) ;  /* 0x000000a000007945 */ /* 0x000fe20003800000 */
[----:B------:R-:W-:Y:S01]  /*220a0*/  IMAD.MOV.U32 R12, RZ, RZ, RZ ;  /* 0x000000ffff0c7224 */ /* 0x000fe200078e00ff */
[----:B------:R-:W-:Y:S01]  /*220b0*/  MOV R11, 0x1f ;  /* 0x0000001f000b7802 */ /* 0x000fe20000000f00 */
[----:B------:R-:W-:Y:S01]  /*220c0*/  IMAD.MOV.U32 R15, RZ, RZ, -0x1 ;  /* 0xffffffffff0f7424 */ /* 0x000fe200078e00ff */
[----:B0-----:R-:W-:-:S04]  /*220d0*/  SHF.R.U32.HI R8, RZ, 0x5, R8 ;  /* 0x00000005ff087819 */ /* 0x001fc80000011608 */
[----:B------:R-:W-:-:S04]  /*220e0*/  LOP3.LUT R8, R8, 0x3, RZ, 0xc0, !PT ;  /* 0x0000000308087812 */ /* 0x000fc800078ec0ff */
[----:B------:R-:W-:-:S07]  /*220f0*/  MOV R13, R8 ;  /* 0x00000008000d7202 */ /* 0x000fce0000000f00 */
[----:B-----5:R-:W-:Y:S05]  /*22100*/  WARPSYNC.COLLECTIVE R15, `(.L_x_844) ;  /* 0x000000000f087348 */ /* 0x020fea0003c00000 */
[----:B------:R0:W1:Y:S02]  /*22110*/  SHFL.IDX P6, R14, R13, R12, R11 ;  /* 0x0000000c0d0e7389 */ /* 0x00006400000c000b */
[----:B01---5:R-:W-:Y:S01]  /*22120*/  ENDCOLLECTIVE ;  /* 0x000000000000791b */ /* 0x023fe20003800000 */
.L_x_844:
[----:B------:R-:W-:Y:S05]  /*22130*/  BSYNC B0 ;  /* 0x0000000000007941 */ /* 0x000fea0003800000 */
.L_x_843:
[----:B------:R-:W-:Y:S05]  /*22140*/  BRA `(.L_x_845) ;  /* 0xffffffb000587947 */ /* 0x000fea000383ffff */
.L_x_733:
[----:B0-----:R0:W1:Y:S02]  /*22150*/  SYNCS.PHASECHK.TRANS64.TRYWAIT P0, [R7+URZ+0x2a840], R2 ;  /* 0x02a84002070075a7 */ /* 0x001064000800017f */
[----:B-1----:R-:W-:Y:S05]  /*22160*/  @!P0 NANOSLEEP.SYNCS 0x989680 ;  /* 0x009896800000895d */ /* 0x002fea0003900000 */
[----:B------:R-:W1:Y:S02]  /*22170*/  @!P0 SYNCS.PHASECHK.TRANS64 P0, [R7+URZ+0x2a840], R2 ;  /* 0x02a84002070085a7 */ /* 0x000e64000800007f */
[----:B-1----:R-:W-:Y:S05]  /*22180*/  @!P0 BRA `(.L_x_733) ;  /* 0xfffffffc00f08947 */ /* 0x002fea000383ffff */
[----:B------:R-:W-:Y:S05]  /*22190*/  BRA `(.L_x_846) ;  /* 0xffffffb000a87947 */ /* 0x000fea000383ffff */
.L_x_734:
        /* <DEDUP_REMOVED lines=8> */
.L_x_848:
[----:B------:R-:W-:Y:S05]  /*22220*/  BSYNC B0 ;  /* 0x0000000000007941 */ /* 0x000fea0003800000 */
.L_x_847:
[----:B------:R-:W-:Y:S01]  /*22230*/  IMAD.MOV.U32 R13, RZ, RZ, R4 ;  /* 0x000000ffff0d7224 */ /* 0x000fe200078e0004 */
[----:B------:R-:W-:Y:S01]  /*22240*/  MOV R12, RZ ;  /* 0x000000ff000c7202 */ /* 0x000fe20000000f00 */
[----:B------:R-:W-:Y:S01]  /*22250*/  IMAD.MOV.U32 R11, RZ, RZ, 0x181f ;  /* 0x0000181fff0b7424 */ /* 0x000fe200078e00ff */
[----:B------:R-:W-:Y:S01]  /*22260*/  MOV R15, 0xffffffff ;  /* 0xffffffff000f7802 */ /* 0x000fe20000000f00 */
[----:B------:R-:W-:Y:S01]  /*22270*/  @P0 IMAD R8, R5, 0x2, R22 ;  /* 0x0000000205080824 */ /* 0x000fe200078e0216 */
[----:B------:R-:W-:-:S07]  /*22280*/  MOV R2, R14 ;  /* 0x0000000e00027202 */ /* 0x000fce0000000f00 */
[----:B------:R-:W-:Y:S05]  /*22290*/  WARPSYNC.COLLECTIVE R15, `(.L_x_849) ;  /* 0x000000000f087348 */ /* 0x000fea0003c00000 */
[----:B------:R0:W1:Y:S02]  /*222a0*/  SHFL.IDX P6, R14, R13, R12, R11 ;  /* 0x0000000c0d0e7389 */ /* 0x00006400000c000b */
[----:B01----:R-:W-:Y:S01]  /*222b0*/  ENDCOLLECTIVE ;  /* 0x000000000000791b */ /* 0x003fe20003800000 */
.L_x_849:
[----:B------:R-:W-:Y:S01]  /*222c0*/  MOV R13, R0 ;  /* 0x00000000000d7202 */ /* 0x000fe20000000f00 */
[----:B------:R-:W-:Y:S02]  /*222d0*/  IMAD.MOV.U32 R12, RZ, RZ, 0x1 ;  /* 0x00000001ff0c7424 */ /* 0x000fe400078e00ff */
[----:B------:R-:W-:-:S07]  /*222e0*/  IMAD.MOV.U32 R3, RZ, RZ, R14 ;  /* 0x000000ffff037224 */ /* 0x000fce00078e000e */
[----:B------:R-:W-:Y:S05]  /*222f0*/  WARPSYNC.COLLECTIVE R15, `(.L_x_850) ;  /* 0x000000000f087348 */ /* 0x000fea0003c00000 */
[----:B------:R0:W1:Y:S02]  /*22300*/  SHFL.IDX P6, R14, R13, R12, R11 ;  /* 0x0000000c0d0e7389 */ /* 0x00006400000c000b */
[----:B01----:R-:W-:Y:S01]  /*22310*/  ENDCOLLECTIVE ;  /* 0x000000000000791b */ /* 0x003fe20003800000 */
.L_x_850:
[----:B------:R-:W-:-:S04]  /*22320*/  @P0 LEA R3, P1, R9, R3, 0x1 ;  /* 0x0000000309030211 */ /* 0x000fc800078208ff */
[----:B------:R-:W-:Y:S02]  /*22330*/  @P0 IADD3.X R2, RZ, R2, RZ, P1, !PT ;  /* 0x00000002ff020210 */ /* 0x000fe40000ffe4ff */
[----:B------:R-:W-:Y:S02]  /*22340*/  ISETP.GE.AND P1, PT, R6, 0x11, PT ;  /* 0x000000110600780c */ /* 0x000fe40003f26270 */
        /* <DEDUP_REMOVED lines=10> */
[----:B0-----:R-:W-:-:S07]  /*223f0*/  MOV R2, R14 ;  /* 0x0000000e00027202 */ /* 0x001fce0000000f00 */
[----:B------:R-:W-:Y:S05]  /*22400*/  WARPSYNC.COLLECTIVE R15, `(.L_x_851) ;  /* 0x000000000f087348 */ /* 0x000fea0003c00000 */
[----:B------:R0:W1:Y:S02]  /*22410*/  SHFL.IDX P6, R14, R13, R12, R11 ;  /* 0x0000000c0d0e7389 */ /* 0x00006400000c000b */
[----:B01----:R-:W-:Y:S01]  /*22420*/  ENDCOLLECTIVE ;  /* 0x000000000000791b */ /* 0x003fe20003800000 */
.L_x_851:
[----:B------:R-:W-:Y:S01]  /*22430*/  @P1 LEA R8, R5, R22, 0x1 ;  /* 0x0000001605081211 */ /* 0x000fe200078e08ff */
[----:B------:R-:W-:Y:S01]  /*22440*/  IMAD.MOV.U32 R13, RZ, RZ, R0 ;  /* 0x000000ffff0d7224 */ /* 0x000fe200078e0000 */
[----:B------:R-:W-:Y:S02]  /*22450*/  MOV R12, 0x2 ;  /* 0x00000002000c7802 */ /* 0x000fe40000000f00 */
[----:B------:R-:W-:-:S07]  /*22460*/  MOV R3, R14 ;  /* 0x0000000e00037202 */ /* 0x000fce0000000f00 */
[----:B------:R-:W-:Y:S05]  /*22470*/  WARPSYNC.COLLECTIVE R15, `(.L_x_852) ;  /* 0x000000000f087348 */ /* 0x000fea0003c00000 */
[----:B------:R0:W1:Y:S02]  /*22480*/  SHFL.IDX P6, R14, R13, R12, R11 ;  /* 0x0000000c0d0e7389 */ /* 0x00006400000c000b */
[----:B01----:R-:W-:Y:S01]  /*22490*/  ENDCOLLECTIVE ;  /* 0x000000000000791b */ /* 0x003fe20003800000 */
.L_x_852:
        /* <DEDUP_REMOVED lines=17> */
.L_x_853:
[----:B------:R-:W-:Y:S01]  /*225b0*/  @P1 IMAD R8, R5, 0x2, R22 ;  /* 0x0000000205081824 */ /* 0x000fe200078e0216 */
[----:B------:R-:W-:Y:S01]  /*225c0*/  MOV R13, R0 ;  /* 0x00000000000d7202 */ /* 0x000fe20000000f00 */
[----:B------:R-:W-:Y:S02]  /*225d0*/  IMAD.MOV.U32 R12, RZ, RZ, 0x3 ;  /* 0x00000003ff0c7424 */ /* 0x000fe400078e00ff */
[----:B------:R-:W-:-:S07]  /*225e0*/  IMAD.MOV.U32 R3, RZ, RZ, R14 ;  /* 0x000000ffff037224 */ /* 0x000fce00078e000e */
[----:B------:R-:W-:Y:S05]  /*225f0*/  WARPSYNC.COLLECTIVE R15, `(.L_x_854) ;  /* 0x000000000f087348 */ /* 0x000fea0003c00000 */
[----:B------:R0:W1:Y:S02]  /*22600*/  SHFL.IDX P6, R14, R13, R12, R11 ;  /* 0x0000000c0d0e7389 */ /* 0x00006400000c000b */
[----:B01----:R-:W-:Y:S01]  /*22610*/  ENDCOLLECTIVE ;  /* 0x000000000000791b */ /* 0x003fe20003800000 */
.L_x_854:
[----:B------:R-:W-:-:S04]  /*22620*/  @P1 LEA R3, P0, R9, R3, 0x1 ;  /* 0x0000000309031211 */ /* 0x000fc800078008ff */
[----:B------:R-:W-:-:S04]  /*22630*/  @P1 IADD3.X R2, RZ, R2, RZ, P0, !PT ;  /* 0x00000002ff021210 */ /* 0x000fc800007fe4ff */
        /* <DEDUP_REMOVED lines=15> */
.L_x_855:
[----:B------:R-:W-:Y:S01]  /*22730*/  @P1 LEA R8, R5, R22, 0x1 ;  /* 0x0000001605081211 */ /* 0x000fe200078e08ff */
[----:B------:R-:W-:Y:S01]  /*22740*/  IMAD.MOV.U32 R13, RZ, RZ, R0 ;  /* 0x000000ffff0d7224 */ /* 0x000fe200078e0000 */
[----:B------:R-:W-:Y:S02]  /*22750*/  MOV R12, 0x4 ;  /* 0x00000004000c7802 */ /* 0x000fe40000000f00 */
[----:B------:R-:W-:-:S07]  /*22760*/  MOV R3, R14 ;  /* 0x0000000e00037202 */ /* 0x000fce0000000f00 */
[----:B------:R-:W-:Y:S05]  /*22770*/  WARPSYNC.COLLECTIVE R15, `(.L_x_856) ;  /* 0x000000000f087348 */ /* 0x000fea0003c00000 */
[----:B------:R0:W1:Y:S02]  /*22780*/  SHFL.IDX P6, R14, R13, R12, R11 ;  /* 0x0000000c0d0e7389 */ /* 0x00006400000c000b */
[----:B01----:R-:W-:Y:S01]  /*22790*/  ENDCOLLECTIVE ;  /* 0x000000000000791b */ /* 0x003fe20003800000 */
.L_x_856:
        /* <DEDUP_REMOVED lines=17> */
.L_x_857:
[----:B------:R-:W-:Y:S01]  /*228b0*/  @P1 IMAD R8, R5, 0x2, R22 ;  /* 0x0000000205081824 */ /* 0x000fe200078e0216 */
[----:B------:R-:W-:Y:S01]  /*228c0*/  MOV R13, R0 ;  /* 0x00000000000d7202 */ /* 0x000fe20000000f00 */
[----:B------:R-:W-:Y:S02]  /*228d0*/  IMAD.MOV.U32 R12, RZ, RZ, 0x5 ;  /* 0x00000005ff0c7424 */ /* 0x000fe400078e00ff */
[----:B------:R-:W-:-:S07]  /*228e0*/  IMAD.MOV.U32 R3, RZ, RZ, R14 ;  /* 0x000000ffff037224 */ /* 0x000fce00078e000e */
[----:B------:R-:W-:Y:S05]  /*228f0*/  WARPSYNC.COLLECTIVE R15, `(.L_x_858) ;  /* 0x000000000f087348 */ /* 0x000fea0003c00000 */
[----:B------:R0:W1:Y:S02]  /*22900*/  SHFL.IDX P6, R14, R13, R12, R11 ;  /* 0x0000000c0d0e7389 */ /* 0x00006400000c000b */
[----:B01----:R-:W-:Y:S01]  /*22910*/  ENDCOLLECTIVE ;  /* 0x000000000000791b */ /* 0x003fe20003800000 */
.L_x_858:
[----:B------:R-:W-:-:S04]  /*22920*/  @P1 LEA R3, P0, R9, R3, 0x1 ;  /* 0x0000000309031211 */ /* 0x000fc800078008ff */
[----:B------:R-:W-:-:S04]  /*22930*/  @P1 IADD3.X R2, RZ, R2, RZ, P0, !PT ;  /* 0x00000002ff021210 */ /* 0x000fc800007fe4ff */
[----:B------:R-:W-:Y:S01]  /*22940*/  @P1 LOP3.LUT R3, R3, R2, RZ, 0x3c, !PT ;  /* 0x0000000203031212 */ /* 0x000fe200078e3cff */
[----:B------:R-:W-:-:S03]  /*22950*/  IMAD.MOV.U32 R13, RZ, RZ, R4 ;  /* 0x000000ffff0d7224 */ /* 0x000fc600078e0004 */
[----:B------:R-:W-:-:S04]  /*22960*/  @P1 LOP3.LUT R2, R3, R2, RZ, 0x3c, !PT ;  /* 0x0000000203021212 */ /* 0x000fc800078e3cff */
[----:B------:R-:W-:Y:S02]  /*22970*/  @P1 LOP3.LUT R3, R3, R2, RZ, 0x3c, !PT ;  /* 0x0000000203031212 */ /* 0x000fe400078e3cff */
[----:B------:R-:W-:-:S03]  /*22980*/  MOV R0, R14 ;  /* 0x0000000e00007202 */ /* 0x000fc60000000f00 */
[----:B------:R-:W-:Y:S01]  /*22990*/  @!PT LDS RZ, [RZ] ;  /* 0x00000000fffff984 */ /* 0x000fe20000000800 */
[----:B------:R-:W-:Y:S01]  /*229a0*/  @!PT LDS RZ, [RZ] ;  /* 0x00000000fffff984 */ /* 0x000fe20000000800 */
[----:B------:R-:W-:Y:S01]  /*229b0*/  @!PT LDS RZ, [RZ] ;  /* 0x00000000fffff984 */ /* 0x000fe20000000800 */
[----:B------:R0:W-:Y:S04]  /*229c0*/  @P1 LDGSTS.E.BYPASS.LTC128B.128 [R8+0x1a400], desc[UR56][R2.64], !P4 ;  /* 0x1a40000002081fae */ /* 0x0001e8000e101d78 */
[----:B0-----:R-:W-:Y:S05]  /*229d0*/  WARPSYNC.COLLECTIVE R15, `(.L_x_859) ;  /* 0x000000000f087348 */ /* 0x001fea0003c00000 */
[----:B------:R1:W2:Y:S02]  /*229e0*/  SHFL.IDX P6, R14, R13, R12, R11 ;  /* 0x0000000c0d0e7389 */ /* 0x0002a400000c000b */
[----:B012---:R-:W-:Y:S01]  /*229f0*/  ENDCOLLECTIVE ;  /* 0x000000000000791b */ /* 0x007fe20003800000 */
.L_x_859:
[----:B------:R-:W-:Y:S01]  /*22a00*/  @!PT LDS RZ, [RZ] ;  /* 0x00000000fffff984 */ /* 0x000fe20000000800 */
[----:B------:R-:W-:Y:S01]  /*22a10*/  @!PT LDS RZ, [RZ] ;  /* 0x00000000fffff984 */ /* 0x000fe20000000800 */
[----:B------:R-:W-:Y:S01]  /*22a20*/  @!PT LDS RZ, [RZ] ;  /* 0x00000000fffff984 */ /* 0x000fe20000000800 */
[----:B------:R-:W-:Y:S04]  /*22a30*/  @P1 LDGSTS.E.BYPASS.LTC128B.128 [R8+0x1d400], desc[UR56][R2.64+0x80], !P3 ;  /* 0x1d40008002081fae */ /* 0x000fe8000d901d78 */
[----:B------:R0:W-:Y:S02]  /*22a40*/  @P1 LDGSTS.E.BYPASS.LTC128B.128 [R8+0x20400], desc[UR56][R2.64+0x100], !P2 ;  /* 0x2040010002081fae */ /* 0x0001e4000d101d78 */
[----:B0-----:R-:W-:Y:S01]  /*22a50*/  MOV R2, R14 ;  /* 0x0000000e00027202 */ /* 0x001fe20000000f00 */
[----:B------:R-:W-:Y:S06]  /*22a60*/  BRA `(.L_x_860) ;  /* 0xffffffac00f07947 */ /* 0x000fec000383ffff */
.L_x_739:
[----:B------:R-:W-:Y:S01]  /*22a70*/  IMAD.MOV.U32 R13, RZ, RZ, R5 ;  /* 0x000000ffff0d7224 */ /* 0x000fe200078e0005 */
[----:B------:R-:W-:Y:S01]  /*22a80*/  MOV R12, RZ ;  /* 0x000000ff000c7202 */ /* 0x000fe20000000f00 */
[----:B------:R-:W-:Y:S01]  /*22a90*/  IMAD.MOV.U32 R11, RZ, RZ, 0x181f ;  /* 0x0000181fff0b7424 */ /* 0x000fe200078e00ff */
[----:B------:R-:W-:Y:S01]  /*22aa0*/  MOV R15, 0xffffffff ;  /* 0xffffffff000f7802 */ /* 0x000fe20000000f00 */
[----:B-----5:R-:W-:Y:S01]  /*22ab0*/  IMAD R6, R17, R8, RZ ;  /* 0x0000000811067224 */ /* 0x020fe200078e02ff */
[----:B------:R-:W-:-:S07]  /*22ac0*/  IADD3 R4, R10, R4, RZ ;  /* 0x000000040a047210 */ /* 0x000fce0007ffe0ff */
[----:B------:R-:W-:Y:S05]  /*22ad0*/  WARPSYNC.COLLECTIVE R15, `(.L_x_861) ;  /* 0x000000000f087348 */ /* 0x000fea0003c00000 */
[----:B------:R0:W1:Y:S02]  /*22ae0*/  SHFL.IDX P6, R14, R13, R12, R11 ;  /* 0x0000000c0d0e7389 */ /* 0x00006400000c000b */
[----:B01----:R-:W-:Y:S01]  /*22af0*/  ENDCOLLECTIVE ;  /* 0x000000000000791b */ /* 0x003fe20003800000 */
.L_x_861:
[----:B------:R-:W-:Y:S02]  /*22b00*/  ISETP.GE.AND P1, PT, R4, R6, PT ;  /* 0x000000060400720c */ /* 0x000fe40003f26270 */
[----:B------:R-:W-:Y:S01]  /*22b10*/  MOV R13, R0 ;  /* 0x00000000000d7202 */ /* 0x000fe20000000f00 */
[----:B------:R-:W-:-:S10]  /*22b20*/  IMAD.MOV.U32 R2, RZ, RZ, R14 ;  /* 0x000000ffff027224 */ /* 0x000fd400078e000e */
[----:B------:R-:W-:Y:S05]  /*22b30*/  WARPSYNC.COLLECTIVE R15, `(.L_x_862) ;  /* 0x000000000f087348 */ /* 0x000fea0003c00000 */
[----:B------:R0:W1:Y:S02]  /*22b40*/  SHFL.IDX P6, R14, R13, R12, R11 ;  /* 0x0000000c0d0e7389 */ /* 0x00006400000c000b */
[----:B01----:R-:W-:Y:S01]  /*22b50*/  ENDCOLLECTIVE ;  /* 0x000000000000791b */ /* 0x003fe20003800000 */
.L_x_862:
[----:B------:R-:W-:Y:S01]  /*22b60*/  MOV R13, R5 ;  /* 0x00000005000d7202 */ /* 0x000fe20000000f00 */
[----:B------:R-:W-:Y:S02]  /*22b70*/  IMAD.MOV.U32 R12, RZ, RZ, 0x1 ;  /* 0x00000001ff0c7424 */ /* 0x000fe400078e00ff */
[----:B------:R-:W-:-:S07]  /*22b80*/  IMAD.MOV.U32 R3, RZ, RZ, R14 ;  /* 0x000000ffff037224 */ /* 0x000fce00078e000e */
[----:B------:R-:W-:Y:S05]  /*22b90*/  WARPSYNC.COLLECTIVE R15, `(.L_x_863) ;  /* 0x000000000f087348 */ /* 0x000fea0003c00000 */
[----:B------:R0:W1:Y:S02]  /*22ba0*/  SHFL.IDX P6, R14, R13, R12, R11 ;  /* 0x0000000c0d0e7389 */ /* 0x00006400000c000b */
[----:B01----:R-:W-:Y:S01]  /*22bb0*/  ENDCOLLECTIVE ;  /* 0x000000000000791b */ /* 0x003fe20003800000 */
.L_x_863:
[----:B------:R-:W-:-:S05]  /*22bc0*/  @!P1 LEA R7, P4, R9, R3, 0x1 ;  /* 0x0000000309079211 */ /* 0x000fca00078808ff */
[----:B------:R-:W-:Y:S01]  /*22bd0*/  @!P1 IMAD.X R3, RZ, RZ, R2, P4 ;  /* 0x000000ffff039224 */ /* 0x000fe200020e0602 */
[----:B------:R-:W-:Y:S01]  /*22be0*/  @!P1 MOV R2, R7 ;  /* 0x0000000700029202 */ /* 0x000fe20000000f00 */
[----:B------:R-:W-:Y:S02]  /*22bf0*/  VIADD R7, R4, 0x10 ;  /* 0x0000001004077836 */ /* 0x000fe40000000000 */
[----:B------:R-:W-:Y:S02]  /*22c00*/  IMAD.MOV.U32 R13, RZ, RZ, R0 ;  /* 0x000000ffff0d7224 */ /* 0x000fe400078e0000 */
[----:B------:R-:W-:Y:S01]  /*22c10*/  @!PT LDS RZ, [RZ] ;  /* 0x00000000fffff984 */ /* 0x000fe20000000800 */
[----:B------:R-:W-:Y:S01]  /*22c20*/  @!PT LDS RZ, [RZ] ;  /* 0x00000000fffff984 */ /* 0x000fe20000000800 */
[----:B------:R-:W-:Y:S01]  /*22c30*/  @!PT LDS RZ, [RZ] ;  /* 0x00000000fffff984 */ /* 0x000fe20000000800 */
[----:B------:R-:W-:Y:S04]  /*22c40*/  @!P1 LDGSTS.E.BYPASS.LTC128B.128 [R35+0xc400], desc[UR56][R2.64], !P3 ;  /* 0x0c40000002239fae */ /* 0x000fe8000d901d78 */
[----:B------:R-:W-:Y:S04]  /*22c50*/  @!P1 LDGSTS.E.BYPASS.LTC128B.128 [R35+0x10400], desc[UR56][R2.64+0x80], !P2 ;  /* 0x1040008002239fae */ /* 0x000fe8000d101d78 */
[----:B------:R0:W-:Y:S01]  /*22c60*/  @!P1 LDGSTS.E.BYPASS.LTC128B.128 [R35+0x14400], desc[UR56][R2.64+0x100], !P0 ;  /* 0x1440010002239fae */ /* 0x0001e2000c101d78 */
[----:B------:R-:W-:-:S02]  /*22c70*/  ISETP.GE.AND P1, PT, R7, R6, PT ;  /* 0x000000060700720c */ /* 0x000fc40003f26270 */
[----:B0-----:R-:W-:-:S11]  /*22c80*/  MOV R2, R14 ;  /* 0x0000000e00027202 */ /* 0x001fd60000000f00 */
[----:B------:R-:W-:Y:S05]  /*22c90*/  WARPSYNC.COLLECTIVE R15, `(.L_x_864) ;  /* 0x000000000f087348 */ /* 0x000fea0003c00000 */
[----:B------:R0:W1:Y:S02]  /*22ca0*/  SHFL.IDX P6, R14, R13, R12, R11 ;  /* 0x0000000c0d0e7389 */ /* 0x00006400000c000b */
[----:B01----:R-:W-:Y:S01]  /*22cb0*/  ENDCOLLECTIVE ;  /* 0x000000000000791b */ /* 0x003fe20003800000 */
.L_x_864:
[----:B------:R-:W-:Y:S01]  /*22cc0*/  IMAD.MOV.U32 R13, RZ, RZ, R5 ;  /* 0x000000ffff0d7224 */ /* 0x000fe200078e0005 */
[----:B------:R-:W-:Y:S02]  /*22cd0*/  MOV R12, 0x2 ;  /* 0x00000002000c7802 */ /* 0x000fe40000000f00 */
[----:B------:R-:W-:-:S07]  /*22ce0*/  MOV R3, R14 ;  /* 0x0000000e00037202 */ /* 0x000fce0000000f00 */
[----:B------:R-:W-:Y:S05]  /*22cf0*/  WARPSYNC.COLLECTIVE R15, `(.L_x_865) ;  /* 0x000000000f087348 */ /* 0x000fea0003c00000 */
[----:B------:R0:W1:Y:S02]  /*22d00*/  SHFL.IDX P6, R14, R13, R12, R11 ;  /* 0x0000000c0d0e7389 */ /* 0x00006400000c000b */
[----:B01----:R-:W-:Y:S01]  /*22d10*/  ENDCOLLECTIVE ;  /* 0x000000000000791b */ /* 0x003fe20003800000 */
.L_x_865:
[----:B------:R-:W-:-:S05]  /*22d20*/  @!P1 LEA R7, P4, R9, R3, 0x1 ;  /* 0x0000000309079211 */ /* 0x000fca00078808ff */
[----:B------:R-:W-:Y:S01]  /*22d30*/  @!P1 IMAD.X R8, RZ, RZ, R2, P4 ;  /* 0x000000ffff089224 */ /* 0x000fe200020e0602 */
[----:B------:R-:W-:Y:S02]  /*22d40*/  @!P1 MOV R2, R7 ;  /* 0x0000000700029202 */ /* 0x000fe40000000f00 */
[----:B------:R-:W-:Y:S01]  /*22d50*/  IADD3 R7, R4, 0x20, RZ ;  /* 0x0000002004077810 */ /* 0x000fe20007ffe0ff */
[----:B------:R-:W-:Y:S01]  /*22d60*/  @!P1 IMAD.MOV.U32 R3, RZ, RZ, R8 ;  /* 0x000000ffff039224 */ /* 0x000fe200078e0008 */
[----:B------:R-:W-:-:S04]  /*22d70*/  MOV R13, R0 ;  /* 0x00000000000d7202 */ /* 0x000fc80000000f00 */
[----:B------:R-:W-:Y:S01]  /*22d80*/  @!PT LDS RZ, [RZ] ;  /* 0x00000000fffff984 */ /* 0x000fe20000000800 */
[----:B------:R-:W-:Y:S01]  /*22d90*/  @!PT LDS RZ, [RZ] ;  /* 0x00000000fffff984 */ /* 0x000fe20000000800 */
[----:B------:R-:W-:Y:S01]  /*22da0*/  @!PT LDS RZ, [RZ] ;  /* 0x00000000fffff984 */ /* 0x000fe20000000800 */
[----:B------:R-:W-:Y:S04]  /*22db0*/  @!P1 LDGSTS.E.BYPASS.LTC128B.128 [R35+0xcc00], desc[UR56][R2.64], !P3 ;  /* 0x0cc0000002239fae */ /* 0x000fe8000d901d78 */
[----:B------:R-:W-:Y:S04]  /*22dc0*/  @!P1 LDGSTS.E.BYPASS.LTC128B.128 [R35+0x10c00], desc[UR56][R2.64+0x80], !P2 ;  /* 0x10c0008002239fae */ /* 0x000fe8000d101d78 */
[----:B------:R0:W-:Y:S01]  /*22dd0*/  @!P1 LDGSTS.E.BYPASS.LTC128B.128 [R35+0x14c00], desc[UR56][R2.64+0x100], !P0 ;  /* 0x14c0010002239fae */ /* 0x0001e2000c101d78 */
[----:B------:R-:W-:Y:S01]  /*22de0*/  ISETP.GE.AND P1, PT, R7, R6, PT ;  /* 0x000000060700720c */ /* 0x000fe20003f26270 */
[----:B0-----:R-:W-:-:S12]  /*22df0*/  IMAD.MOV.U32 R2, RZ, RZ, R14 ;  /* 0x000000ffff027224 */ /* 0x001fd800078e000e */
[----:B------:R-:W-:Y:S05]  /*22e00*/  WARPSYNC.COLLECTIVE R15, `(.L_x_866) ;  /* 0x000000000f087348 */ /* 0x000fea0003c00000 */
[----:B------:R0:W1:Y:S02]  /*22e10*/  SHFL.IDX P6, R14, R13, R12, R11 ;  /* 0x0000000c0d0e7389 */ /* 0x00006400000c000b */
[----:B01----:R-:W-:Y:S01]  /*22e20*/  ENDCOLLECTIVE ;  /* 0x000000000000791b */ /* 0x003fe20003800000 */
.L_x_866:
[----:B------:R-:W-:Y:S01]  /*22e30*/  MOV R13, R5 ;  /* 0x00000005000d7202 */ /* 0x000fe20000000f00 */
[----:B------:R-:W-:Y:S02]  /*22e40*/  IMAD.MOV.U32 R12, RZ, RZ, 0x3 ;  /* 0x00000003ff0c7424 */ /* 0x000fe400078e00ff */
[----:B------:R-:W-:-:S07]  /*22e50*/  IMAD.MOV.U32 R3, RZ, RZ, R14 ;  /* 0x000000ffff037224 */ /* 0x000fce00078e000e */
[----:B------:R-:W-:Y:S05]  /*22e60*/  WARPSYNC.COLLECTIVE R15, `(.L_x_867) ;  /* 0x000000000f087348 */ /* 0x000fea0003c00000 */
[----:B------:R0:W1:Y:S02]  /*22e70*/  SHFL.IDX P6, R14, R13, R12, R11 ;  /* 0x0000000c0d0e7389 */ /* 0x00006400000c000b */
[----:B01----:R-:W-:Y:S01]  /*22e80*/  ENDCOLLECTIVE ;  /* 0x000000000000791b */ /* 0x003fe20003800000 */
.L_x_867:
[----:B------:R-:W-:-:S04]  /*22e90*/  @!P1 LEA R7, P4, R9, R3, 0x1 ;  /* 0x0000000309079211 */ /* 0x000fc800078808ff */
[----:B------:R-:W-:Y:S01]  /*22ea0*/  @!P1 IADD3.X R8, RZ, R2, RZ, P4, !PT ;  /* 0x00000002ff089210 */ /* 0x000fe200027fe4ff */
[----:B------:R-:W-:Y:S02]  /*22eb0*/  @!P1 IMAD.MOV.U32 R2, RZ, RZ, R7 ;  /* 0x000000ffff029224 */ /* 0x000fe400078e0007 */
[----:B------:R-:W-:Y:S01]  /*22ec0*/  VIADD R7, R4, 0x30 ;  /* 0x0000003004077836 */ /* 0x000fe20000000000 */
[----:B------:R-:W-:Y:S01]  /*22ed0*/  @!P1 MOV R3, R8 ;  /* 0x0000000800039202 */ /* 0x000fe20000000f00 */
[----:B------:R-:W-:-:S04]  /*22ee0*/  IMAD.MOV.U32 R13, RZ, RZ, R0 ;  /* 0x000000ffff0d7224 */ /* 0x000fc800078e0000 */
[----:B------:R-:W-:Y:S01]  /*22ef0*/  @!PT LDS RZ, [RZ] ;  /* 0x00000000fffff984 */ /* 0x000fe20000000800 */
[----:B------:R-:W-:Y:S01]  /*22f00*/  @!PT LDS RZ, [RZ] ;  /* 0x00000000fffff984 */ /* 0x000fe20000000800 */
[----:B------:R-:W-:Y:S01]  /*22f10*/  @!PT LDS RZ, [RZ] ;  /* 0x00000000fffff984 */ /* 0x000fe20000000800 */
[----:B------:R-:W-:Y:S04]  /*22f20*/  @!P1 LDGSTS.E.BYPASS.LTC128B.128 [R35+0xd400], desc[UR56][R2.64], !P3 ;  /* 0x0d40000002239fae */ /* 0x000fe8000d901d78 */
[----:B------:R-:W-:Y:S04]  /*22f30*/  @!P1 LDGSTS.E.BYPASS.LTC128B.128 [R35+0x11400], desc[UR56][R2.64+0x80], !P2 ;  /* 0x1140008002239fae */ /* 0x000fe8000d101d78 */
[----:B------:R0:W-:Y:S01]  /*22f40*/  @!P1 LDGSTS.E.BYPASS.LTC128B.128 [R35+0x15400], desc[UR56][R2.64+0x100], !P0 ;  /* 0x1540010002239fae */ /* 0x0001e2000c101d78 */
[----:B------:R-:W-:Y:S02]  /*22f50*/  ISETP.GE.AND P1, PT, R7, R6, PT ;  /* 0x000000060700720c */ /* 0x000fe40003f26270 */
[----:B0-----:R-:W-:-:S11]  /*22f60*/  MOV R2, R14 ;  /* 0x0000000e00027202 */ /* 0x001fd60000000f00 */
[----:B------:R-:W-:Y:S05]  /*22f70*/  WARPSYNC.COLLECTIVE R15, `(.L_x_868) ;  /* 0x000000000f087348 */ /* 0x000fea0003c00000 */
[----:B------:R0:W1:Y:S02]  /*22f80*/  SHFL.IDX P6, R14, R13, R12, R11 ;  /* 0x0000000c0d0e7389 */ /* 0x00006400000c000b */
[----:B01----:R-:W-:Y:S01]  /*22f90*/  ENDCOLLECTIVE ;  /* 0x000000000000791b */ /* 0x003fe20003800000 */
.L_x_868:
[----:B------:R-:W-:Y:S01]  /*22fa0*/  IMAD.MOV.U32 R13, RZ, RZ, R5 ;  /* 0x000000ffff0d7224 */ /* 0x000fe200078e0005 */
[----:B------:R-:W-:Y:S02]  /*22fb0*/  MOV R12, 0x4 ;  /* 0x00000004000c7802 */ /* 0x000fe40000000f00 */
[----:B------:R-:W-:-:S07]  /*22fc0*/  MOV R3, R14 ;  /* 0x0000000e00037202 */ /* 0x000fce0000000f00 */
[----:B------:R-:W-:Y:S05]  /*22fd0*/  WARPSYNC.COLLECTIVE R15, `(.L_x_869) ;  /* 0x000000000f087348 */ /* 0x000fea0003c00000 */
[----:B------:R0:W1:Y:S02]  /*22fe0*/  SHFL.IDX P6, R14, R13, R12, R11 ;  /* 0x0000000c0d0e7389 */ /* 0x00006400000c000b */
[----:B01----:R-:W-:Y:S01]  /*22ff0*/  ENDCOLLECTIVE ;  /* 0x000000000000791b */ /* 0x003fe20003800000 */
.L_x_869:
        /* <DEDUP_REMOVED lines=17> */
.L_x_870:
[----:B------:R-:W-:Y:S01]  /*23110*/  MOV R13, R5 ;  /* 0x00000005000d7202 */ /* 0x000fe20000000f00 */
[----:B------:R-:W-:Y:S02]  /*23120*/  IMAD.MOV.U32 R12, RZ, RZ, 0x5 ;  /* 0x00000005ff0c7424 */ /* 0x000fe400078e00ff */
[----:B------:R-:W-:-:S07]  /*23130*/  IMAD.MOV.U32 R3, RZ, RZ, R14 ;  /* 0x000000ffff037224 */ /* 0x000fce00078e000e */
[----:B------:R-:W-:Y:S05]  /*23140*/  WARPSYNC.COLLECTIVE R15, `(.L_x_871) ;  /* 0x000000000f087348 */ /* 0x000fea0003c00000 */
[----:B------:R0:W1:Y:S02]  /*23150*/  SHFL.IDX P6, R14, R13, R12, R11 ;  /* 0x0000000c0d0e7389 */ /* 0x00006400000c000b */
[----:B01----:R-:W-:Y:S01]  /*23160*/  ENDCOLLECTIVE ;  /* 0x000000000000791b */ /* 0x003fe20003800000 */
.L_x_871:
        /* <DEDUP_REMOVED lines=17> */
.L_x_872:
[----:B------:R-:W-:Y:S01]  /*23280*/  IMAD.MOV.U32 R13, RZ, RZ, R5 ;  /* 0x000000ffff0d7224 */ /* 0x000fe200078e0005 */
[----:B------:R-:W-:Y:S02]  /*23290*/  MOV R12, 0x6 ;  /* 0x00000006000c7802 */ /* 0x000fe40000000f00 */
[----:B------:R-:W-:-:S07]  /*232a0*/  MOV R3, R14 ;  /* 0x0000000e00037202 */ /* 0x000fce0000000f00 */
[----:B------:R-:W-:Y:S05]  /*232b0*/  WARPSYNC.COLLECTIVE R15, `(.L_x_873) ;  /* 0x000000000f087348 */ /* 0x000fea0003c00000 */
[----:B------:R0:W1:Y:S02]  /*232c0*/  SHFL.IDX P6, R14, R13, R12, R11 ;  /* 0x0000000c0d0e7389 */ /* 0x00006400000c000b */
[----:B01----:R-:W-:Y:S01]  /*232d0*/  ENDCOLLECTIVE ;  /* 0x000000000000791b */ /* 0x003fe20003800000 */
.L_x_873:
        /* <DEDUP_REMOVED lines=17> */
.L_x_874:
[----:B------:R-:W-:Y:S01]  /*233f0*/  IMAD.MOV.U32 R13, RZ, RZ, R5 ;  /* 0x000000ffff0d7224 */ /* 0x000fe200078e0005 */
[----:B------:R-:W-:Y:S01]  /*23400*/  MOV R12, 0x7 ;  /* 0x00000007000c7802 */ /* 0x000fe20000000f00 */
[----:B------:R-:W-:-:S07]  /*23410*/  IMAD.MOV.U32 R3, RZ, RZ, R14 ;  /* 0x000000ffff037224 */ /* 0x000fce00078e000e */
[----:B------:R-:W-:Y:S05]  /*23420*/  WARPSYNC.COLLECTIVE R15, `(.L_x_875) ;  /* 0x000000000f087348 */ /* 0x000fea0003c00000 */
[----:B------:R0:W1:Y:S02]  /*23430*/  SHFL.IDX P6, R14, R13, R12, R11 ;  /* 0x0000000c0d0e7389 */ /* 0x00006400000c000b */
[----:B01----:R-:W-:Y:S01]  /*23440*/  ENDCOLLECTIVE ;  /* 0x000000000000791b */ /* 0x003fe20003800000 */
.L_x_875:
[----:B------:R-:W-:-:S04]  /*23450*/  @!P1 LEA R7, P4, R9, R3, 0x1 ;  /* 0x0000000309079211 */ /* 0x000fc800078808ff */
[----:B------:R-:W-:Y:S01]  /*23460*/  @!P1 IADD3.X R8, RZ, R2, RZ, P4, !PT ;  /* 0x00000002ff089210 */ /* 0x000fe200027fe4ff */
[----:B------:R-:W-:-:S03]  /*23470*/  @!P1 IMAD.MOV.U32 R2, RZ, RZ, R7 ;  /* 0x000000ffff029224 */ /* 0x000fc600078e0007 */
[----:B------:R-:W-:Y:S02]  /*23480*/  @!P1 MOV R3, R8 ;  /* 0x0000000800039202 */ /* 0x000fe40000000f00 */
[----:B------:R-:W-:-:S03]  /*23490*/  MOV R13, R0 ;  /* 0x00000000000d7202 */ /* 0x000fc60000000f00 */
[----:B------:R-:W-:Y:S01]  /*234a0*/  @!PT LDS RZ, [RZ] ;  /* 0x00000000fffff984 */ /* 0x000fe20000000800 */
[----:B------:R-:W-:Y:S01]  /*234b0*/  @!PT LDS RZ, [RZ] ;  /* 0x00000000fffff984 */ /* 0x000fe20000000800 */
[----:B------:R-:W-:Y:S01]  /*234c0*/  @!PT LDS RZ, [RZ] ;  /* 0x00000000fffff984 */ /* 0x000fe20000000800 */
[----:B------:R0:W-:Y:S04]  /*234d0*/  @!P1 LDGSTS.E.BYPASS.LTC128B.128 [R35+0xf400], desc[UR56][R2.64], !P3 ;  /* 0x0f40000002239fae */ /* 0x0001e8000d901d78 */
[----:B------:R0:W-:Y:S01]  /*234e0*/  @!P1 LDGSTS.E.BYPASS.LTC128B.128 [R35+0x13400], desc[UR56][R2.64+0x80], !P2 ;  /* 0x1340008002239fae */ /* 0x0001e2000d101d78 */
[----:B------:R-:W-:-:S03]  /*234f0*/  IMAD.MOV.U32 R5, RZ, RZ, R14 ;  /* 0x000000ffff057224 */ /* 0x000fc600078e000e */
[----:B------:R0:W-:Y:S04]  /*23500*/  @!P1 LDGSTS.E.BYPASS.LTC128B.128 [R35+0x17400], desc[UR56][R2.64+0x100], !P0 ;  /* 0x1740010002239fae */ /* 0x0001e8000c101d78 */
[----:B0-----:R-:W-:Y:S05]  /*23510*/  WARPSYNC.COLLECTIVE R15, `(.L_x_876) ;  /* 0x000000000f087348 */ /* 0x001fea0003c00000 */
[----:B------:R1:W2:Y:S02]  /*23520*/  SHFL.IDX P6, R14, R13, R12, R11 ;  /* 0x0000000c0d0e7389 */ /* 0x0002a400000c000b */
[----:B012---:R-:W-:Y:S01]  /*23530*/  ENDCOLLECTIVE ;  /* 0x000000000000791b */ /* 0x007fe20003800000 */
.L_x_876:
[----:B------:R-:W-:Y:S05]  /*23540*/  BRA `(.L_x_877) ;  /* 0xffffffb0005c7947 */ /* 0x000fea000383ffff */
.L_x_744:
[----:B0-----:R0:W1:Y:S02]  /*23550*/  SYNCS.PHASECHK.TRANS64.TRYWAIT P0, [R22+URZ+0x2a820], R3 ;  /* 0x02a82003160075a7 */ /* 0x001064000800017f */
[----:B-1----:R-:W-:Y:S05]  /*23560*/  @!P0 NANOSLEEP.SYNCS 0x989680 ;  /* 0x009896800000895d */ /* 0x002fea0003900000 */
[----:B------:R-:W1:Y:S02]  /*23570*/  @!P0 SYNCS.PHASECHK.TRANS64 P0, [R22+URZ+0x2a820], R3 ;  /* 0x02a82003160085a7 */ /* 0x000e64000800007f */
[----:B-1----:R-:W-:Y:S05]  /*23580*/  @!P0 BRA `(.L_x_744) ;  /* 0xfffffffc00f08947 */ /* 0x002fea000383ffff */
[----:B------:R-:W-:Y:S05]  /*23590*/  BRA `(.L_x_878) ;  /* 0xffffffb000d47947 */ /* 0x000fea000383ffff */
.L_x_749:
[----:B0-----:R0:W1:Y:S02]  /*235a0*/  SYNCS.PHASECHK.TRANS64.TRYWAIT P0, [R6+URZ+0x2a840], R3 ;  /* 0x02a84003060075a7 */ /* 0x001064000800017f */
[----:B-1----:R-:W-:Y:S05]  /*235b0*/  @!P0 NANOSLEEP.SYNCS 0x989680 ;  /* 0x009896800000895d */ /* 0x002fea0003900000 */
[----:B------:R-:W1:Y:S02]  /*235c0*/  @!P0 SYNCS.PHASECHK.TRANS64 P0, [R6+URZ+0x2a840], R3 ;  /* 0x02a84003060085a7 */ /* 0x000e64000800007f */
[----:B-1----:R-:W-:Y:S05]  /*235d0*/  @!P0 BRA `(.L_x_749) ;  /* 0xfffffffc00f08947 */ /* 0x002fea000383ffff */
[----:B------:R-:W-:Y:S05]  /*235e0*/  BRA `(.L_x_879) ;  /* 0xffffffb400987947 */ /* 0x000fea000383ffff */
.L_x_750:
[----:B------:R-:W-:Y:S01]  /*235f0*/  BSSY B1, `(.L_x_880) ;  /* 0x0000008000017945 */ /* 0x000fe20003800000 */
[----:B------:R-:W-:Y:S01]  /*23600*/  IMAD.MOV.U32 R13, RZ, RZ, R5 ;  /* 0x000000ffff0d7224 */ /* 0x000fe200078e0005 */
[----:B------:R-:W-:Y:S01]  /*23610*/  MOV R12, RZ ;  /* 0x000000ff000c7202 */ /* 0x000fe20000000f00 */
[----:B------:R-:W-:Y:S01]  /*23620*/  IMAD.MOV.U32 R11, RZ, RZ, 0x181f ;  /* 0x0000181fff0b7424 */ /* 0x000fe200078e00ff */
[----:B------:R-:W-:-:S07]  /*23630*/  MOV R15, 0xffffffff ;  /* 0xffffffff000f7802 */ /* 0x000fce0000000f00 */
[----:B------:R-:W-:Y:S05]  /*23640*/  WARPSYNC.COLLECTIVE R15, `(.L_x_881) ;  /* 0x000000000f087348 */ /* 0x000fea0003c00000 */
[----:B------:R0:W1:Y:S02]  /*23650*/  SHFL.IDX P6, R14, R13, R12, R11 ;  /* 0x0000000c0d0e7389 */ /* 0x00006400000c000b */
[----:B01----:R-:W-:Y:S01]  /*23660*/  ENDCOLLECTIVE ;  /* 0x000000000000791b */ /* 0x003fe20003800000 */
.L_x_881:
[----:B------:R-:W-:Y:S05]  /*23670*/  BSYNC B1 ;  /* 0x0000000000017941 */ /* 0x000fea0003800000 */
.L_x_880:
[----:B------:R-:W0:Y:S01]  /*23680*/  S2R R34, SR_TID.X ;  /* 0x0000000000227919 */ /* 0x000e220000002100 */
[----:B------:R-:W-:Y:S01]  /*23690*/  MOV R13, R9 ;  /* 0x00000009000d7202 */ /* 0x000fe20000000f00 */
[----:B------:R-:W-:Y:S01]  /*236a0*/  IMAD.MOV.U32 R12, RZ, RZ, RZ ;  /* 0x000000ffff0c7224 */ /* 0x000fe200078e00ff */
[----:B------:R-:W-:Y:S01]  /*236b0*/  MOV R11, 0x181f ;  /* 0x0000181f000b7802 */ /* 0x000fe20000000f00 */
[----:B------:R-:W-:Y:S01]  /*236c0*/  IMAD.MOV.U32 R3, RZ, RZ, R14 ;  /* 0x000000ffff037224 */ /* 0x000fe200078e000e */
[----:B------:R-:W-:Y:S02]  /*236d0*/  MOV R15, 0xffffffff ;  /* 0xffffffff000f7802 */ /* 0x000fe40000000f00 */
[----:B------:R-:W-:-:S07]  /*236e0*/  LEA R4, R4, R22, 0x1 ;  /* 0x0000001604047211 */ /* 0x000fce00078e08ff */
[----:B0-----:R-:W-:Y:S05]  /*236f0*/  WARPSYNC.COLLECTIVE R15, `(.L_x_882) ;  /* 0x000000000f087348 */ /* 0x001fea0003c00000 */
[----:B------:R1:W2:Y:S02]  /*23700*/  SHFL.IDX P6, R14, R13, R12, R11 ;  /* 0x0000000c0d0e7389 */ /* 0x0002a400000c000b */
[----:B012---:R-:W-:Y:S01]  /*23710*/  ENDCOLLECTIVE ;  /* 0x000000000000791b */ /* 0x007fe20003800000 */
.L_x_882:
[----:B------:R-:W-:Y:S01]  /*23720*/  IMAD.MOV.U32 R13, RZ, RZ, R5 ;  /* 0x000000ffff0d7224 */ /* 0x000fe200078e0005 */
[----:B------:R-:W-:Y:S01]  /*23730*/  MOV R12, 0x1 ;  /* 0x00000001000c7802 */ /* 0x000fe20000000f00 */
[----:B------:R-:W-:Y:S02]  /*23740*/  IMAD.SHL.U32 R34, R34, 0x8, RZ ;  /* 0x0000000822227824 */ /* 0x000fe400078e00ff */
[----:B------:R-:W-:-:S07]  /*23750*/  IMAD.MOV.U32 R2, RZ, RZ, R14 ;  /* 0x000000ffff027224 */ /* 0x000fce00078e000e */
[----:B------:R-:W-:Y:S05]  /*23760*/  WARPSYNC.COLLECTIVE R15, `(.L_x_883) ;  /* 0x000000000f087348 */ /* 0x000fea0003c00000 */
[----:B------:R0:W1:Y:S02]  /*23770*/  SHFL.IDX P6, R14, R13, R12, R11 ;  /* 0x0000000c0d0e7389 */ /* 0x00006400000c000b */
[----:B01----:R-:W-:Y:S01]  /*23780*/  ENDCOLLECTIVE ;  /* 0x000000000000791b */ /* 0x003fe20003800000 */
.L_x_883:
[----:B------:R-:W-:-:S04]  /*23790*/  LOP3.LUT R34, R34, 0x38, RZ, 0xc0, !PT ;  /* 0x0000003822227812 */ /* 0x000fc800078ec0ff */
[----:B------:R-:W-:-:S04]  /*237a0*/  SHF.L.U32 R0, R34, 0x1, RZ ;  /* 0x0000000122007819 */ /* 0x000fc800000006ff */
[----:B------:R-:W-:-:S05]  /*237b0*/  IADD3 R2, P0, R2, R0, RZ ;  /* 0x0000000002027210 */ /* 0x000fca0007f1e0ff */
[----:B------:R-:W-:Y:S01]  /*237c0*/  IMAD.X R3, RZ, RZ, R3, P0 ;  /* 0x000000ffff037224 */ /* 0x000fe200000e0603 */
[----:B------:R-:W-:-:S04]  /*237d0*/  MOV R13, R9 ;  /* 0x00000009000d7202 */ /* 0x000fc80000000f00 */
        /* <DEDUP_REMOVED lines=10> */
.L_x_884:
[----:B------:R-:W-:Y:S01]  /*23880*/  IMAD.MOV.U32 R13, RZ, RZ, R5 ;  /* 0x000000ffff0d7224 */ /* 0x000fe200078e0005 */
[----:B------:R-:W-:Y:S01]  /*23890*/  MOV R12, 0x2 ;  /* 0x00000002000c7802 */ /* 0x000fe20000000f00 */
[----:B------:R-:W-:-:S07]  /*238a0*/  IMAD.MOV.U32 R2, RZ, RZ, R14 ;  /* 0x000000ffff027224 */ /* 0x000fce00078e000e */
[----:B------:R-:W-:Y:S05]  /*238b0*/  WARPSYNC.COLLECTIVE R15, `(.L_x_885) ;  /* 0x000000000f087348 */ /* 0x000fea0003c00000 */
[----:B------:R0:W1:Y:S02]  /*238c0*/  SHFL.IDX P6, R14, R13, R12, R11 ;  /* 0x0000000c0d0e7389 */ /* 0x00006400000c000b */
[----:B01----:R-:W-:Y:S01]  /*238d0*/  ENDCOLLECTIVE ;  /* 0x000000000000791b */ /* 0x003fe20003800000 */
.L_x_885:
[----:B------:R-:W-:-:S04]  /*238e0*/  IADD3 R2, P0, R2, R0, RZ ;  /* 0x0000000002027210 */ /* 0x000fc80007f1e0ff */
[----:B------:R-:W-:-:S05]  /*238f0*/  IADD3.X R3, RZ, R3, RZ, P0, !PT ;  /* 0x00000003ff037210 */ /* 0x000fca00007fe4ff */
[----:B------:R-:W-:Y:S01]  /*23900*/  @!PT LDS RZ, [RZ] ;  /* 0x00000000fffff984 */ /* 0x000fe20000000800 */
[----:B------:R-:W-:Y:S01]  /*23910*/  @!PT LDS RZ, [RZ] ;  /* 0x00000000fffff984 */ /* 0x000fe20000000800 */
[----:B------:R-:W-:Y:S01]  /*23920*/  @!PT LDS RZ, [RZ] ;  /* 0x00000000fffff984 */ /* 0x000fe20000000800 */
[----:B------:R0:W-:Y:S01]  /*23930*/  LDGSTS.E.BYPASS.LTC128B.128 [R4+0x18c00], desc[UR56][R2.64], !P3 ;  /* 0x18c0000002047fae */ /* 0x0001e2000d901d78 */
[----:B------:R-:W-:-:S03]  /*23940*/  MOV R13, R9 ;  /* 0x00000009000d7202 */ /* 0x000fc60000000f00 */
[----:B------:R0:W-:Y:S04]  /*23950*/  LDGSTS.E.BYPASS.LTC128B.128 [R4+0x1bc00], desc[UR56][R2.64+0x80], !P2 ;  /* 0x1bc0008002047fae */ /* 0x0001e8000d101d78 */
[----:B------:R0:W-:Y:S01]  /*23960*/  LDGSTS.E.BYPASS.LTC128B.128 [R4+0x1ec00], desc[UR56][R2.64+0x100], !P1 ;  /* 0x1ec0010002047fae */ /* 0x0001e2000c901d78 */
[----:B------:R-:W-:-:S07]  /*23970*/  IMAD.MOV.U32 R34, RZ, RZ, R14 ;  /* 0x000000ffff227224 */ /* 0x000fce00078e000e */
[----:B0-----:R-:W-:Y:S05]  /*23980*/  WARPSYNC.COLLECTIVE R15, `(.L_x_886) ;  /* 0x000000000f087348 */ /* 0x001fea0003c00000 */
[----:B------:R1:W2:Y:S02]  /*23990*/  SHFL.IDX P6, R14, R13, R12, R11 ;  /* 0x0000000c0d0e7389 */ /* 0x0002a400000c000b */
[----:B012---:R-:W-:Y:S01]  /*239a0*/  ENDCOLLECTIVE ;  /* 0x000000000000791b */ /* 0x007fe20003800000 */
.L_x_886:
[----:B------:R-:W-:Y:S01]  /*239b0*/  IMAD.MOV.U32 R13, RZ, RZ, R5 ;  /* 0x000000ffff0d7224 */ /* 0x000fe200078e0005 */
[----:B------:R-:W-:Y:S01]  /*239c0*/  MOV R12, 0x3 ;  /* 0x00000003000c7802 */ /* 0x000fe20000000f00 */
[----:B------:R-:W-:-:S07]  /*239d0*/  IMAD.MOV.U32 R2, RZ, RZ, R14 ;  /* 0x000000ffff027224 */ /* 0x000fce00078e000e */
[----:B------:R-:W-:Y:S05]  /*239e0*/  WARPSYNC.COLLECTIVE R15, `(.L_x_887) ;  /* 0x000000000f087348 */ /* 0x000fea0003c00000 */
[----:B------:R0:W1:Y:S02]  /*239f0*/  SHFL.IDX P6, R14, R13, R12, R11 ;  /* 0x0000000c0d0e7389 */ /* 0x00006400000c000b */
[----:B01----:R-:W-:Y:S01]  /*23a00*/  ENDCOLLECTIVE ;  /* 0x000000000000791b */ /* 0x003fe20003800000 */
.L_x_887:
        /* <DEDUP_REMOVED lines=13> */
.L_x_888:
[----:B------:R-:W-:Y:S01]  /*23ae0*/  IMAD.MOV.U32 R13, RZ, RZ, R5 ;  /* 0x000000ffff0d7224 */ /* 0x000fe200078e0005 */
[----:B------:R-:W-:Y:S01]  /*23af0*/  MOV R12, 0x4 ;  /* 0x00000004000c7802 */ /* 0x000fe20000000f00 */
[----:B------:R-:W-:-:S07]  /*23b00*/  IMAD.MOV.U32 R2, RZ, RZ, R14 ;  /* 0x000000ffff027224 */ /* 0x000fce00078e000e */
[----:B------:R-:W-:Y:S05]  /*23b10*/  WARPSYNC.COLLECTIVE R15, `(.L_x_889) ;  /* 0x000000000f087348 */ /* 0x000fea0003c00000 */
[----:B------:R0:W1:Y:S02]  /*23b20*/  SHFL.IDX P6, R14, R13, R12, R11 ;  /* 0x0000000c0d0e7389 */ /* 0x00006400000c000b */
[----:B01----:R-:W-:Y:S01]  /*23b30*/  ENDCOLLECTIVE ;  /* 0x000000000000791b */ /* 0x003fe20003800000 */
.L_x_889:
        /* <DEDUP_REMOVED lines=13> */
.L_x_890:
[----:B------:R-:W-:Y:S01]  /*23c10*/  IMAD.MOV.U32 R13, RZ, RZ, R5 ;  /* 0x000000ffff0d7224 */ /* 0x000fe200078e0005 */
[----:B------:R-:W-:Y:S01]  /*23c20*/  MOV R12, 0x5 ;  /* 0x00000005000c7802 */ /* 0x000fe20000000f00 */
[----:B------:R-:W-:-:S07]  /*23c30*/  IMAD.MOV.U32 R2, RZ, RZ, R14 ;  /* 0x000000ffff027224 */ /* 0x000fce00078e000e */
[----:B------:R-:W-:Y:S05]  /*23c40*/  WARPSYNC.COLLECTIVE R15, `(.L_x_891) ;  /* 0x000000000f087348 */ /* 0x000fea0003c00000 */
[----:B------:R0:W1:Y:S02]  /*23c50*/  SHFL.IDX P6, R14, R13, R12, R11 ;  /* 0x0000000c0d0e7389 */ /* 0x00006400000c000b */
[----:B01----:R-:W-:Y:S01]  /*23c60*/  ENDCOLLECTIVE ;  /* 0x000000000000791b */ /* 0x003fe20003800000 */
.L_x_891:
        /* <DEDUP_REMOVED lines=13> */
.L_x_892:
[----:B------:R-:W-:Y:S01]  /*23d40*/  IMAD.MOV.U32 R2, RZ, RZ, R14 ;  /* 0x000000ffff027224 */ /* 0x000fe200078e000e */
[----:B------:R-:W-:Y:S06]  /*23d50*/  BRA `(.L_x_893) ;  /* 0xffffffb000cc7947 */ /* 0x000fec000383ffff */
.L_x_755:
[----:B0-----:R0:W2:Y:S02]  /*23d60*/  SYNCS.PHASECHK.TRANS64.TRYWAIT P0, [R5+URZ+0x2a860], R2 ;  /* 0x02a86002050075a7 */ /* 0x0010a4000800017f */
[----:B--2---:R-:W-:Y:S05]  /*23d70*/  @!P0 NANOSLEEP.SYNCS 0x989680 ;  /* 0x009896800000895d */ /* 0x004fea0003900000 */
[----:B------:R-:W2:Y:S02]  /*23d80*/  @!P0 SYNCS.PHASECHK.TRANS64 P0, [R5+URZ+0x2a860], R2 ;  /* 0x02a86002050085a7 */ /* 0x000ea4000800007f */
[----:B--2---:R-:W-:Y:S05]  /*23d90*/  @!P0 BRA `(.L_x_755) ;  /* 0xfffffffc00f08947 */ /* 0x004fea000383ffff */
[----:B------:R-:W-:Y:S05]  /*23da0*/  BRA `(.L_x_894) ;  /* 0xffffffb4002c7947 */ /* 0x000fea000383ffff */
.L_x_756:
        /* <DEDUP_REMOVED lines=8> */
.L_x_896:
[----:B------:R-:W-:Y:S05]  /*23e30*/  BSYNC B1 ;  /* 0x0000000000017941 */ /* 0x000fea0003800000 */
.L_x_895:
[----:B------:R-:W-:Y:S01]  /*23e40*/  IMAD.MOV.U32 R13, RZ, RZ, R23 ;  /* 0x000000ffff0d7224 */ /* 0x000fe200078e0017 */
[----:B------:R-:W-:Y:S01]  /*23e50*/  MOV R12, RZ ;  /* 0x000000ff000c7202 */ /* 0x000fe20000000f00 */
[----:B------:R-:W-:Y:S01]  /*23e60*/  IMAD.MOV.U32 R11, RZ, RZ, 0x181f ;  /* 0x0000181fff0b7424 */ /* 0x000fe200078e00ff */
[----:B------:R-:W-:Y:S01]  /*23e70*/  MOV R15, 0xffffffff ;  /* 0xffffffff000f7802 */ /* 0x000fe20000000f00 */
[----:B------:R-:W-:Y:S01]  /*23e80*/  IMAD R4, R4, 0x2, R22 ;  /* 0x0000000204047824 */ /* 0x000fe200078e0216 */
[----:B------:R-:W-:-:S07]  /*23e90*/  MOV R3, R14 ;  /* 0x0000000e00037202 */ /* 0x000fce0000000f00 */
[----:B------:R-:W-:Y:S05]  /*23ea0*/  WARPSYNC.COLLECTIVE R15, `(.L_x_897) ;  /* 0x000000000f087348 */ /* 0x000fea0003c00000 */
[----:B------:R0:W1:Y:S02]  /*23eb0*/  SHFL.IDX P6, R14, R13, R12, R11 ;  /* 0x0000000c0d0e7389 */ /* 0x00006400000c000b */
[----:B01----:R-:W-:Y:S01]  /*23ec0*/  ENDCOLLECTIVE ;  /* 0x000000000000791b */ /* 0x003fe20003800000 */
.L_x_897:
[----:B------:R-:W-:Y:S01]  /*23ed0*/  MOV R13, R24 ;  /* 0x00000018000d7202 */ /* 0x000fe20000000f00 */
[----:B------:R-:W-:Y:S02]  /*23ee0*/  IMAD.MOV.U32 R12, RZ, RZ, 0x1 ;  /* 0x00000001ff0c7424 */ /* 0x000fe400078e00ff */
[----:B------:R-:W-:-:S07]  /*23ef0*/  IMAD.MOV.U32 R2, RZ, RZ, R14 ;  /* 0x000000ffff027224 */ /* 0x000fce00078e000e */
[----:B------:R-:W-:Y:S05]  /*23f00*/  WARPSYNC.COLLECTIVE R15, `(.L_x_898) ;  /* 0x000000000f087348 */ /* 0x000fea0003c00000 */
[----:B------:R0:W1:Y:S02]  /*23f10*/  SHFL.IDX P6, R14, R13, R12, R11 ;  /* 0x0000000c0d0e7389 */ /* 0x00006400000c000b */
[----:B01----:R-:W-:Y:S01]  /*23f20*/  ENDCOLLECTIVE ;  /* 0x000000000000791b */ /* 0x003fe20003800000 */
.L_x_898:
[----:B------:R-:W-:-:S04]  /*23f30*/  IADD3 R2, P1, R2, R0, RZ ;  /* 0x0000000002027210 */ /* 0x000fc80007f3e0ff */
[----:B------:R-:W-:Y:S02]  /*23f40*/  IADD3.X R3, RZ, R3, RZ, P1, !PT ;  /* 0x00000003ff037210 */ /* 0x000fe40000ffe4ff */
        /* <DEDUP_REMOVED lines=9> */
[----:B0-----:R-:W-:-:S07]  /*23fe0*/  MOV R3, R14 ;  /* 0x0000000e00037202 */ /* 0x001fce0000000f00 */
[----:B------:R-:W-:Y:S05]  /*23ff0*/  WARPSYNC.COLLECTIVE R15, `(.L_x_899) ;  /* 0x000000000f087348 */ /* 0x000fea0003c00000 */
[----:B------:R0:W1:Y:S02]  /*24000*/  SHFL.IDX P6, R14, R13, R12, R11 ;  /* 0x0000000c0d0e7389 */ /* 0x00006400000c000b */
[----:B01----:R-:W-:Y:S01]  /*24010*/  ENDCOLLECTIVE ;  /* 0x000000000000791b */ /* 0x003fe20003800000 */
.L_x_899:
[----:B------:R-:W-:Y:S01]  /*24020*/  MOV R13, R24 ;  /* 0x00000018000d7202 */ /* 0x000fe20000000f00 */
[----:B------:R-:W-:Y:S01]  /*24030*/  IMAD.MOV.U32 R12, RZ, RZ, 0x2 ;  /* 0x00000002ff0c7424 */ /* 0x000fe200078e00ff */
[----:B------:R-:W-:-:S07]  /*24040*/  MOV R2, R14 ;  /* 0x0000000e00027202 */ /* 0x000fce0000000f00 */
[----:B------:R-:W-:Y:S05]  /*24050*/  WARPSYNC.COLLECTIVE R15, `(.L_x_900) ;  /* 0x000000000f087348 */ /* 0x000fea0003c00000 */
[----:B------:R0:W1:Y:S02]  /*24060*/  SHFL.IDX P6, R14, R13, R12, R11 ;  /* 0x0000000c0d0e7389 */ /* 0x00006400000c000b */
[----:B01----:R-:W-:Y:S01]  /*24070*/  ENDCOLLECTIVE ;  /* 0x000000000000791b */ /* 0x003fe20003800000 */
.L_x_900:
[----:B------:R-:W-:-:S05]  /*24080*/  IADD3 R2, P2, R2, R0, RZ ;  /* 0x0000000002027210 */ /* 0x000fca0007f5e0ff */
[----:B------:R-:W-:Y:S01]  /*24090*/  IMAD.X R3, RZ, RZ, R3, P2 ;  /* 0x000000ffff037224 */ /* 0x000fe200010e0603 */
        /* <DEDUP_REMOVED lines=12> */
.L_x_901:
[----:B------:R-:W-:Y:S01]  /*24160*/  MOV R13, R24 ;  /* 0x00000018000d7202 */ /* 0x000fe20000000f00 */
[----:B------:R-:W-:Y:S01]  /*24170*/  IMAD.MOV.U32 R12, RZ, RZ, 0x3 ;  /* 0x00000003ff0c7424 */ /* 0x000fe200078e00ff */
[----:B------:R-:W-:-:S07]  /*24180*/  MOV R2, R14 ;  /* 0x0000000e00027202 */ /* 0x000fce0000000f00 */
[----:B------:R-:W-:Y:S05]  /*24190*/  WARPSYNC.COLLECTIVE R15, `(.L_x_902) ;  /* 0x000000000f087348 */ /* 0x000fea0003c00000 */
[----:B------:R0:W1:Y:S02]  /*241a0*/  SHFL.IDX P6, R14, R13, R12, R11 ;  /* 0x0000000c0d0e7389 */ /* 0x00006400000c000b */
[----:B01----:R-:W-:Y:S01]  /*241b0*/  ENDCOLLECTIVE ;  /* 0x000000000000791b */ /* 0x003fe20003800000 */
.L_x_902:
        /* <DEDUP_REMOVED lines=14> */
.L_x_903:
[----:B------:R-:W-:Y:S01]  /*242a0*/  MOV R13, R24 ;  /* 0x00000018000d7202 */ /* 0x000fe20000000f00 */
[----:B------:R-:W-:Y:S01]  /*242b0*/  IMAD.MOV.U32 R12, RZ, RZ, 0x4 ;  /* 0x00000004ff0c7424 */ /* 0x000fe200078e00ff */
[----:B------:R-:W-:-:S07]  /*242c0*/  MOV R2, R14 ;  /* 0x0000000e00027202 */ /* 0x000fce0000000f00 */
[----:B------:R-:W-:Y:S05]  /*242d0*/  WARPSYNC.COLLECTIVE R15, `(.L_x_904) ;  /* 0x000000000f087348 */ /* 0x000fea0003c00000 */
[----:B------:R0:W1:Y:S02]  /*242e0*/  SHFL.IDX P6, R14, R13, R12, R11 ;  /* 0x0000000c0d0e7389 */ /* 0x00006400000c000b */
[----:B01----:R-:W-:Y:S01]  /*242f0*/  ENDCOLLECTIVE ;  /* 0x000000000000791b */ /* 0x003fe20003800000 */
.L_x_904:
        /* <DEDUP_REMOVED lines=14> */
.L_x_905:
[----:B------:R-:W-:Y:S01]  /*243e0*/  MOV R13, R24 ;  /* 0x00000018000d7202 */ /* 0x000fe20000000f00 */
[----:B------:R-:W-:Y:S01]  /*243f0*/  IMAD.MOV.U32 R12, RZ, RZ, 0x5 ;  /* 0x00000005ff0c7424 */ /* 0x000fe200078e00ff */
[----:B------:R-:W-:-:S07]  /*24400*/  MOV R2, R14 ;  /* 0x0000000e00027202 */ /* 0x000fce0000000f00 */
[----:B------:R-:W-:Y:S05]  /*24410*/  WARPSYNC.COLLECTIVE R15, `(.L_x_906) ;  /* 0x000000000f087348 */ /* 0x000fea0003c00000 */
[----:B------:R0:W1:Y:S02]  /*24420*/  SHFL.IDX P6, R14, R13, R12, R11 ;  /* 0x0000000c0d0e7389 */ /* 0x00006400000c000b */
[----:B01----:R-:W-:Y:S01]  /*24430*/  ENDCOLLECTIVE ;  /* 0x000000000000791b */ /* 0x003fe20003800000 */
.L_x_906:
[----:B------:R-:W-:-:S05]  /*24440*/  IADD3 R2, P2, R2, R0, RZ ;  /* 0x0000000002027210 */ /* 0x000fca0007f5e0ff */
        /* <DEDUP_REMOVED lines=12> */
.L_x_907:
[----:B------:R-:W-:Y:S01]  /*24510*/  @!PT LDS RZ, [RZ] ;  /* 0x00000000fffff984 */ /* 0x000fe20000000800 */
[----:B------:R-:W-:Y:S01]  /*24520*/  @!PT LDS RZ, [RZ] ;  /* 0x00000000fffff984 */ /* 0x000fe20000000800 */
[----:B------:R-:W-:Y:S01]  /*24530*/  @!PT LDS RZ, [RZ] ;  /* 0x00000000fffff984 */ /* 0x000fe20000000800 */
[----:B------:R0:W-:Y:S02]  /*24540*/  LDGSTS.E.BYPASS.LTC128B.128 [R4+0x5400], desc[UR56][R2.64+0x80], !P2 ;  /* 0x0540008002047fae */ /* 0x0001e4000d101d78 */
[----:B0-----:R-:W-:Y:S01]  /*24550*/  MOV R2, R14 ;  /* 0x0000000e00027202 */ /* 0x001fe20000000f00 */
[----:B------:R-:W-:Y:S06]  /*24560*/  BRA `(.L_x_908) ;  /* 0xffffffb000187947 */ /* 0x000fec000383ffff */
.L_x_764:
[----:B0-----:R0:W1:Y:S02]  /*24570*/  SYNCS.PHASECHK.TRANS64.TRYWAIT P0, [R0+URZ+0x2a860], R3 ;  /* 0x02a86003000075a7 */ /* 0x001064000800017f */
[----:B-1----:R-:W-:Y:S05]  /*24580*/  @!P0 NANOSLEEP.SYNCS 0x989680 ;  /* 0x009896800000895d */ /* 0x002fea0003900000 */
[----:B------:R-:W1:Y:S02]  /*24590*/  @!P0 SYNCS.PHASECHK.TRANS64 P0, [R0+URZ+0x2a860], R3 ;  /* 0x02a86003000085a7 */ /* 0x000e64000800007f */
[----:B-1----:R-:W-:Y:S05]  /*245a0*/  @!P0 BRA `(.L_x_764) ;  /* 0xfffffffc00f08947 */ /* 0x002fea000383ffff */
[----:B------:R-:W-:Y:S05]  /*245b0*/  BRA `(.L_x_909) ;  /* 0xffffffb400307947 */ /* 0x000fea000383ffff */
.L_x_765:
        /* <DEDUP_REMOVED lines=8> */
.L_x_911:
[----:B------:R-:W-:Y:S05]  /*24640*/  BSYNC B0 ;  /* 0x0000000000007941 */ /* 0x000fea0003800000 */
.L_x_910:
[----:B------:R-:W0:Y:S01]  /*24650*/  S2R R5, SR_TID.X ;  /* 0x0000000000057919 */ /* 0x000e220000002100 */
[----:B------:R-:W-:Y:S01]  /*24660*/  MOV R13, R23 ;  /* 0x00000017000d7202 */ /* 0x000fe20000000f00 */
[----:B------:R-:W-:Y:S01]  /*24670*/  IMAD.MOV.U32 R12, RZ, RZ, RZ ;  /* 0x000000ffff0c7224 */ /* 0x000fe200078e00ff */
[----:B------:R-:W-:Y:S01]  /*24680*/  MOV R11, 0x181f ;  /* 0x0000181f000b7802 */ /* 0x000fe20000000f00 */
[----:B------:R-:W-:Y:S01]  /*24690*/  IMAD.MOV.U32 R15, RZ, RZ, -0x1 ;  /* 0xffffffffff0f7424 */ /* 0x000fe200078e00ff */
[C---:B------:R-:W-:Y:S01]  /*246a0*/  LOP3.LUT R2, R29.reuse, 0x1, RZ, 0xc0, !PT ;  /* 0x000000011d027812 */ /* 0x040fe200078ec0ff */
[----:B------:R-:W-:Y:S01]  /*246b0*/  IMAD.MOV.U32 R3, RZ, RZ, R14 ;  /* 0x000000ffff037224 */ /* 0x000fe200078e000e */
[----:B------:R-:W-:Y:S01]  /*246c0*/  LOP3.LUT P0, RZ, R29, 0x2, RZ, 0xc0, !PT ;  /* 0x000000021dff7812 */ /* 0x000fe2000780c0ff */
[----:B------:R-:W-:-:S12]  /*246d0*/  IMAD R4, R4, 0x2, R22 ;  /* 0x0000000204047824 */ /* 0x000fd800078e0216 */
[----:B0-----:R-:W-:Y:S05]  /*246e0*/  WARPSYNC.COLLECTIVE R15, `(.L_x_912) ;  /* 0x000000000f087348 */ /* 0x001fea0003c00000 */
[----:B------:R1:W2:Y:S02]  /*246f0*/  SHFL.IDX P6, R14, R13, R12, R11 ;  /* 0x0000000c0d0e7389 */ /* 0x0002a400000c000b */
[----:B012---:R-:W-:Y:S01]  /*24700*/  ENDCOLLECTIVE ;  /* 0x000000000000791b */ /* 0x007fe20003800000 */
.L_x_912:
[----:B------:R-:W-:Y:S02]  /*24710*/  ISETP.NE.U32.AND P1, PT, R2, 0x1, PT ;  /* 0x000000010200780c */ /* 0x000fe40003f25070 */
[C---:B------:R-:W-:Y:S02]  /*24720*/  ISETP.LT.OR P4, PT, R6.reuse, 0x1, !P0 ;  /* 0x000000010600780c */ /* 0x040fe40004781670 */
[----:B------:R-:W-:Y:S02]  /*24730*/  ISETP.LT.OR P3, PT, R6, 0x1, P1 ;  /* 0x000000010600780c */ /* 0x000fe40000f61670 */
[----:B------:R-:W-:Y:S01]  /*24740*/  MOV R13, R24 ;  /* 0x00000018000d7202 */ /* 0x000fe20000000f00 */
[----:B------:R-:W-:Y:S01]  /*24750*/  IMAD.MOV.U32 R12, RZ, RZ, 0x1 ;  /* 0x00000001ff0c7424 */ /* 0x000fe200078e00ff */
[----:B------:R-:W-:-:S04]  /*24760*/  SHF.L.U32 R5, R5, 0x3, RZ ;  /* 0x0000000305057819 */ /* 0x000fc800000006ff */
[----:B------:R-:W-:-:S05]  /*24770*/  LOP3.LUT R5, R5, 0x38, RZ, 0xc0, !PT ;  /* 0x0000003805057812 */ /* 0x000fca00078ec0ff */
[----:B------:R-:W-:-:S05]  /*24780*/  IMAD.SHL.U32 R5, R5, 0x2, RZ ;  /* 0x0000000205057824 */ /* 0x000fca00078e00ff */
[----:B------:R-:W-:-:S13]  /*24790*/  IADD3 R2, P2, R14, R5, RZ ;  /* 0x000000050e027210 */ /* 0x000fda0007f5e0ff */
[----:B------:R-:W-:Y:S05]  /*247a0*/  WARPSYNC.COLLECTIVE R15, `(.L_x_913) ;  /* 0x000000000f087348 */ /* 0x000fea0003c00000 */
[----:B------:R0:W1:Y:S02]  /*247b0*/  SHFL.IDX P6, R14, R13, R12, R11 ;  /* 0x0000000c0d0e7389 */ /* 0x00006400000c000b */
[----:B01----:R-:W-:Y:S01]  /*247c0*/  ENDCOLLECTIVE ;  /* 0x000000000000791b */ /* 0x003fe20003800000 */
.L_x_913:
[----:B------:R-:W-:-:S05]  /*247d0*/  IADD3.X R3, RZ, R3, RZ, P2, !PT ;  /* 0x00000003ff037210 */ /* 0x000fca00017fe4ff */
        /* <DEDUP_REMOVED lines=12> */
.L_x_914:
[----:B------:R-:W-:Y:S01]  /*248a0*/  IMAD.MOV.U32 R13, RZ, RZ, R24 ;  /* 0x000000ffff0d7224 */ /* 0x000fe200078e0018 */
[----:B------:R-:W-:Y:S02]  /*248b0*/  MOV R12, 0x2 ;  /* 0x00000002000c7802 */ /* 0x000fe40000000f00 */
[----:B------:R-:W-:-:S13]  /*248c0*/  IADD3 R2, P2, R14, R5, RZ ;  /* 0x000000050e027210 */ /* 0x000fda0007f5e0ff */
[----:B------:R-:W-:Y:S05]  /*248d0*/  WARPSYNC.COLLECTIVE R15, `(.L_x_915) ;  /* 0x000000000f087348 */ /* 0x000fea0003c00000 */
[----:B------:R0:W1:Y:S02]  /*248e0*/  SHFL.IDX P6, R14, R13, R12, R11 ;  /* 0x0000000c0d0e7389 */ /* 0x00006400000c000b */
[----:B01----:R-:W-:Y:S01]  /*248f0*/  ENDCOLLECTIVE ;  /* 0x000000000000791b */ /* 0x003fe20003800000 */
.L_x_915:
[----:B------:R-:W-:-:S05]  /*24900*/  IADD3.X R3, RZ, R8, RZ, P2, !PT ;  /* 0x00000008ff037210 */ /* 0x000fca00017fe4ff */
[----:B------:R-:W-:Y:S01]  /*24910*/  @!PT LDS RZ, [RZ] ;  /* 0x00000000fffff984 */ /* 0x000fe20000000800 */
[----:B------:R-:W-:Y:S01]  /*24920*/  @!PT LDS RZ, [RZ] ;  /* 0x00000000fffff984 */ /* 0x000fe20000000800 */
[----:B------:R-:W-:Y:S01]  /*24930*/  @!PT LDS RZ, [RZ] ;  /* 0x00000000fffff984 */ /* 0x000fe20000000800 */
[----:B------:R0:W-:Y:S01]  /*24940*/  LDGSTS.E.BYPASS.LTC128B.128 [R4+0xc00], desc[UR56][R2.64], !P3 ;  /* 0x00c0000002047fae */ /* 0x0001e2000d901d78 */
[----:B------:R-:W-:-:S03]  /*24950*/  ISETP.LT.OR P3, PT, R6, 0x21, P1 ;  /* 0x000000210600780c */ /* 0x000fc60000f61670 */
[----:B------:R0:W-:Y:S01]  /*24960*/  LDGSTS.E.BYPASS.LTC128B.128 [R4+0x3c00], desc[UR56][R2.64+0x80], !P4 ;  /* 0x03c0008002047fae */ /* 0x0001e2000e101d78 */
[----:B------:R-:W-:Y:S02]  /*24970*/  ISETP.LT.OR P4, PT, R6, 0x21, !P0 ;  /* 0x000000210600780c */ /* 0x000fe40004781670 */
[----:B------:R-:W-:Y:S01]  /*24980*/  MOV R13, R23 ;  /* 0x00000017000d7202 */ /* 0x000fe20000000f00 */
[----:B------:R-:W-:-:S10]  /*24990*/  IMAD.MOV.U32 R7, RZ, RZ, R14 ;  /* 0x000000ffff077224 */ /* 0x000fd400078e000e */
[----:B0-----:R-:W-:Y:S05]  /*249a0*/  WARPSYNC.COLLECTIVE R15, `(.L_x_916) ;  /* 0x000000000f087348 */ /* 0x001fea0003c00000 */
[----:B------:R1:W2:Y:S02]  /*249b0*/  SHFL.IDX P6, R14, R13, R12, R11 ;  /* 0x0000000c0d0e7389 */ /* 0x0002a400000c000b */
[----:B012---:R-:W-:Y:S01]  /*249c0*/  ENDCOLLECTIVE ;  /* 0x000000000000791b */ /* 0x007fe20003800000 */
.L_x_916:
[----:B------:R-:W-:Y:S01]  /*249d0*/  IMAD.MOV.U32 R13, RZ, RZ, R24 ;  /* 0x000000ffff0d7224 */ /* 0x000fe200078e0018 */
[----:B------:R-:W-:Y:S01]  /*249e0*/  MOV R12, 0x3 ;  /* 0x00000003000c7802 */ /* 0x000fe20000000f00 */
[----:B------:R-:W-:-:S07]  /*249f0*/  IMAD.MOV.U32 R10, RZ, RZ, R14 ;  /* 0x000000ffff0a7224 */ /* 0x000fce00078e000e */
[----:B------:R-:W-:Y:S05]  /*24a00*/  WARPSYNC.COLLECTIVE R15, `(.L_x_917) ;  /* 0x000000000f087348 */ /* 0x000fea0003c00000 */
[----:B------:R0:W1:Y:S02]  /*24a10*/  SHFL.IDX P6, R14, R13, R12, R11 ;  /* 0x0000000c0d0e7389 */ /* 0x00006400000c000b */
[----:B01----:R-:W-:Y:S01]  /*24a20*/  ENDCOLLECTIVE ;  /* 0x000000000000791b */ /* 0x003fe20003800000 */
.L_x_917:
[----:B------:R-:W-:-:S04]  /*24a30*/  IADD3 R2, P2, R10, R5, RZ ;  /* 0x000000050a027210 */ /* 0x000fc80007f5e0ff */
[----:B------:R-:W-:-:S05]  /*24a40*/  IADD3.X R3, RZ, R7, RZ, P2, !PT ;  /* 0x00000007ff037210 */ /* 0x000fca00017fe4ff */
        /* <DEDUP_REMOVED lines=12> */
.L_x_918:
[----:B------:R-:W-:Y:S01]  /*24b10*/  MOV R13, R24 ;  /* 0x00000018000d7202 */ /* 0x000fe20000000f00 */
[----:B------:R-:W-:Y:S01]  /*24b20*/  IMAD.MOV.U32 R12, RZ, RZ, 0x4 ;  /* 0x00000004ff0c7424 */ /* 0x000fe200078e00ff */
[----:B------:R-:W-:-:S13]  /*24b30*/  IADD3 R2, P2, R14, R5, RZ ;  /* 0x000000050e027210 */ /* 0x000fda0007f5e0ff */
[----:B------:R-:W-:Y:S05]  /*24b40*/  WARPSYNC.COLLECTIVE R15, `(.L_x_919) ;  /* 0x000000000f087348 */ /* 0x000fea0003c00000 */
[----:B------:R0:W1:Y:S02]  /*24b50*/  SHFL.IDX P6, R14, R13, R12, R11 ;  /* 0x0000000c0d0e7389 */ /* 0x00006400000c000b */
[----:B01----:R-:W-:Y:S01]  /*24b60*/  ENDCOLLECTIVE ;  /* 0x000000000000791b */ /* 0x003fe20003800000 */
.L_x_919:
        /* <DEDUP_REMOVED lines=13> */
.L_x_920:
[----:B------:R-:W-:Y:S01]  /*24c40*/  MOV R13, R24 ;  /* 0x00000018000d7202 */ /* 0x000fe20000000f00 */
[----:B------:R-:W-:Y:S01]  /*24c50*/  IMAD.MOV.U32 R12, RZ, RZ, 0x5 ;  /* 0x00000005ff0c7424 */ /* 0x000fe200078e00ff */
[----:B------:R-:W-:-:S07]  /*24c60*/  MOV R10, R14 ;  /* 0x0000000e000a7202 */ /* 0x000fce0000000f00 */
[----:B------:R-:W-:Y:S05]  /*24c70*/  WARPSYNC.COLLECTIVE R15, `(.L_x_921) ;  /* 0x000000000f087348 */ /* 0x000fea0003c00000 */
[----:B------:R0:W1:Y:S02]  /*24c80*/  SHFL.IDX P6, R14, R13, R12, R11 ;  /* 0x0000000c0d0e7389 */ /* 0x00006400000c000b */
[----:B01----:R-:W-:Y:S01]  /*24c90*/  ENDCOLLECTIVE ;  /* 0x000000000000791b */ /* 0x003fe20003800000 */
.L_x_921:
        /* <DEDUP_REMOVED lines=12> */
.L_x_922:
[----:B------:R-:W-:Y:S05]  /*24d60*/  BRA `(.L_x_923) ;  /* 0xffffffb0002c7947 */ /* 0x000fea000383ffff */
.L_x_770:
        /* <DEDUP_REMOVED lines=8> */
.L_x_925:
[----:B------:R-:W-:Y:S05]  /*24df0*/  BSYNC B0 ;  /* 0x0000000000007941 */ /* 0x000fea0003800000 */
.L_x_924:
[----:B------:R-:W-:Y:S01]  /*24e00*/  IMAD.MOV.U32 R13, RZ, RZ, R16 ;  /* 0x000000ffff0d7224 */ /* 0x000fe200078e0010 */
[----:B------:R-:W-:Y:S01]  /*24e10*/  MOV R12, 0x1 ;  /* 0x00000001000c7802 */ /* 0x000fe20000000f00 */
[----:B------:R-:W-:Y:S01]  /*24e20*/  IMAD.MOV.U32 R11, RZ, RZ, 0x1f ;  /* 0x0000001fff0b7424 */ /* 0x000fe200078e00ff */
[----:B------:R-:W-:Y:S02]  /*24e30*/  MOV R15, 0xffffffff ;  /* 0xffffffff000f7802 */ /* 0x000fe40000000f00 */
[----:B------:R-:W-:Y:S02]  /*24e40*/  MOV R0, R14 ;  /* 0x0000000e00007202 */ /* 0x000fe40000000f00 */
[----:B------:R-:W-:-:S07]  /*24e50*/  IADD3 R7, R19, R9, RZ ;  /* 0x0000000913077210 */ /* 0x000fce0007ffe0ff */
[----:B------:R-:W-:Y:S05]  /*24e60*/  WARPSYNC.COLLECTIVE R15, `(.L_x_926) ;  /* 0x000000000f087348 */ /* 0x000fea0003c00000 */
[----:B------:R0:W1:Y:S02]  /*24e70*/  SHFL.IDX P6, R14, R13, R12, R11 ;  /* 0x0000000c0d0e7389 */ /* 0x00006400000c000b */
[----:B01----:R-:W-:Y:S01]  /*24e80*/  ENDCOLLECTIVE ;  /* 0x000000000000791b */ /* 0x003fe20003800000 */
.L_x_926:
[----:B------:R-:W-:Y:S02]  /*24e90*/  ULDC UR4, c[0x0][0xc3c] ;  /* 0x00030f0000047ab9 */ /* 0x000fe40000000800 */
[----:B------:R-:W-:-:S13]  /*24ea0*/  ISETP.GE.OR P1, PT, R7, UR4, !P0 ;  /* 0x0000000407007c0c */ /* 0x000fda000c726670 */
[----:B------:R-:W0:Y:S08]  /*24eb0*/  @!P1 LDC.64 R2, c[0x0][0xc80] ;  /* 0x00032000ff029b82 */ /* 0x000e300000000a00 */
[----:B------:R-:W1:Y:S01]  /*24ec0*/  @!P1 LDC.64 R4, c[0x0][0xc78] ;  /* 0x00031e00ff049b82 */ /* 0x000e620000000a00 */
[----:B------:R-:W-:Y:S02]  /*24ed0*/  IMAD.MOV.U32 R11, RZ, RZ, RZ ;  /* 0x000000ffff0b7224 */ /* 0x000fe400078e00ff */
[----:B------:R-:W-:-:S02]  /*24ee0*/  IMAD.MOV.U32 R8, RZ, RZ, R14 ;  /* 0x000000ffff087224 */ /* 0x000fc400078e000e */
[----:B0-----:R-:W-:-:S05]  /*24ef0*/  @!P1 IMAD.WIDE R2, R7, 0x4, R2 ;  /* 0x0000000407029825 */ /* 0x001fca00078e0202 */
[----:B------:R1:W2:Y:S02]  /*24f00*/  @!P1 LDG.E R6, desc[UR56][R2.64] ;  /* 0x0000003802069981 */ /* 0x0002a4000c1e1900 */
[----:B-1----:R-:W-:-:S05]  /*24f10*/  @!P1 IMAD.WIDE R2, R7, 0x4, R4 ;  /* 0x0000000407029825 */ /* 0x002fca00078e0204 */
[----:B------:R-:W3:Y:S01]  /*24f20*/  @!P1 LDG.E R5, desc[UR56][R2.64] ;  /* 0x0000003802059981 */ /* 0x000ee2000c1e1900 */
[----:B------:R-:W-:Y:S01]  /*24f30*/  IMAD.MOV.U32 R7, RZ, RZ, RZ ;  /* 0x000000ffff077224 */ /* 0x000fe200078e00ff */
[C---:B------:R-:W-:Y:S01]  /*24f40*/  ISETP.GE.U32.AND P2, PT, R9.reuse, 0x2, PT ;  /* 0x000000020900780c */ /* 0x040fe20003f46070 */
[----:B------:R-:W-:Y:S01]  /*24f50*/  IMAD.MOV.U32 R4, RZ, RZ, RZ ;  /* 0x000000ffff047224 */ /* 0x000fe200078e00ff */
[C---:B------:R-:W-:Y:S02]  /*24f60*/  ISETP.GE.U32.AND P3, PT, R9.reuse, 0x4, PT ;  /* 0x000000040900780c */ /* 0x040fe40003f66070 */
[C---:B------:R-:W-:Y:S02]  /*24f70*/  ISETP.GE.U32.AND P4, PT, R9.reuse, 0x8, PT ;  /* 0x000000080900780c */ /* 0x040fe40003f86070 */
[----:B------:R-:W-:Y:S02]  /*24f80*/  ISETP.GE.U32.AND P5, PT, R9, 0x10, PT ;  /* 0x000000100900780c */ /* 0x000fe40003fa6070 */
[----:B--2---:R-:W-:-:S02]  /*24f90*/  @!P1 MOV R7, R6 ;  /* 0x0000000600079202 */ /* 0x004fc40000000f00 */
[----:B------:R-:W-:Y:S02]  /*24fa0*/  MOV R6, RZ ;  /* 0x000000ff00067202 */ /* 0x000fe40000000f00 */
[----:B---3--:R-:W-:Y:S02]  /*24fb0*/  @!P1 MOV R4, R5 ;  /* 0x0000000500049202 */ /* 0x008fe40000000f00 */
[----:B------:R-:W-:-:S03]  /*24fc0*/  ISETP.NE.AND P1, PT, R9, RZ, PT ;  /* 0x000000ff0900720c */ /* 0x000fc60003f25270 */
[----:B------:R-:W-:-:S10]  /*24fd0*/  IMAD R13, R4, R7, RZ ;  /* 0x00000007040d7224 */ /* 0x000fd400078e02ff */
[----:B------:R-:W-:Y:S05]  /*24fe0*/  WARPSYNC.COLLECTIVE R15, `(.L_x_927) ;  /* 0x000000000f087348 */ /* 0x000fea0003c00000 */
[----:B------:R0:W1:Y:S02]  /*24ff0*/  SHFL.UP P6, R14, R13, R12, R11 ;  /* 0x0400000c0d0e7389 */ /* 0x00006400000c000b */
[----:B01----:R-:W-:Y:S01]  /*25000*/  ENDCOLLECTIVE ;  /* 0x000000000000791b */ /* 0x003fe20003800000 */
.L_x_927:
[----:B------:R-:W-:Y:S02]  /*25010*/  MOV R12, 0x2 ;  /* 0x00000002000c7802 */ /* 0x000fe40000000f00 */
[----:B------:R-:W-:-:S04]  /*25020*/  SEL R14, R14, RZ, P1 ;  /* 0x000000ff0e0e7207 */ /* 0x000fc80000800000 */
[----:B------:R-:W-:-:S05]  /*25030*/  IADD3 R5, R13, R14, RZ ;  /* 0x0000000e0d057210 */ /* 0x000fca0007ffe0ff */
[----:B------:R-:W-:-:S07]  /*25040*/  IMAD.MOV.U32 R13, RZ, RZ, R5 ;  /* 0x000000ffff0d7224 */ /* 0x000fce00078e0005 */
[----:B------:R-:W-:Y:S05]  /*25050*/  WARPSYNC.COLLECTIVE R15, `(.L_x_928) ;  /* 0x000000000f087348 */ /* 0x000fea0003c00000 */
[----:B------:R0:W1:Y:S02]  /*25060*/  SHFL.UP P6, R14, R13, R12, R11 ;  /* 0x0400000c0d0e7389 */ /* 0x00006400000c000b */
[----:B01----:R-:W-:Y:S01]  /*25070*/  ENDCOLLECTIVE ;  /* 0x000000000000791b */ /* 0x003fe20003800000 */
.L_x_928:
[----:B------:R-:W-:Y:S01]  /*25080*/  IMAD.MOV.U32 R12, RZ, RZ, 0x4 ;  /* 0x00000004ff0c7424 */ /* 0x000fe200078e00ff */
[----:B------:R-:W-:-:S05]  /*25090*/  SEL R2, R14, RZ, P2 ;  /* 0x000000ff0e027207 */ /* 0x000fca0001000000 */
[----:B------:R-:W-:-:S05]  /*250a0*/  IMAD.IADD R2, R5, 0x1, R2 ;  /* 0x0000000105027824 */ /* 0x000fca00078e0202 */
[----:B------:R-:W-:-:S07]  /*250b0*/  MOV R13, R2 ;  /* 0x00000002000d7202 */ /* 0x000fce0000000f00 */
[----:B------:R-:W-:Y:S05]  /*250c0*/  WARPSYNC.COLLECTIVE R15, `(.L_x_929) ;  /* 0x000000000f087348 */ /* 0x000fea0003c00000 */
[----:B------:R0:W1:Y:S02]  /*250d0*/  SHFL.UP P6, R14, R13, R12, R11 ;  /* 0x0400000c0d0e7389 */ /* 0x00006400000c000b */
[----:B01----:R-:W-:Y:S01]  /*250e0*/  ENDCOLLECTIVE ;  /* 0x000000000000791b */ /* 0x003fe20003800000 */
.L_x_929:
[----:B------:R-:W-:Y:S02]  /*250f0*/  MOV R12, 0x8 ;  /* 0x00000008000c7802 */ /* 0x000fe40000000f00 */
[----:B------:R-:W-:-:S04]  /*25100*/  SEL R3, R14, RZ, P3 ;  /* 0x000000ff0e037207 */ /* 0x000fc80001800000 */
[----:B------:R-:W-:-:S05]  /*25110*/  IADD3 R3, R2, R3, RZ ;  /* 0x0000000302037210 */ /* 0x000fca0007ffe0ff */
[----:B------:R-:W-:-:S07]  /*25120*/  IMAD.MOV.U32 R13, RZ, RZ, R3 ;  /* 0x000000ffff0d7224 */ /* 0x000fce00078e0003 */
[----:B------:R-:W-:Y:S05]  /*25130*/  WARPSYNC.COLLECTIVE R15, `(.L_x_930) ;  /* 0x000000000f087348 */ /* 0x000fea0003c00000 */
[----:B------:R0:W1:Y:S02]  /*25140*/  SHFL.UP P6, R14, R13, R12, R11 ;  /* 0x0400000c0d0e7389 */ /* 0x00006400000c000b */
[----:B01----:R-:W-:Y:S01]  /*25150*/  ENDCOLLECTIVE ;  /* 0x000000000000791b */ /* 0x003fe20003800000 */
.L_x_930:
[----:B------:R-:W-:Y:S01]  /*25160*/  IMAD.MOV.U32 R12, RZ, RZ, 0x10 ;  /* 0x00000010ff0c7424 */ /* 0x000fe200078e00ff */
[----:B------:R-:W-:-:S05]  /*25170*/  SEL R14, R14, RZ, P4 ;  /* 0x000000ff0e0e7207 */ /* 0x000fca0002000000 */
[----:B------:R-:W-:-:S05]  /*25180*/  IMAD.IADD R5, R3, 0x1, R14 ;  /* 0x0000000103057824 */ /* 0x000fca00078e020e */
[----:B------:R-:W-:-:S07]  /*25190*/  MOV R13, R5 ;  /* 0x00000005000d7202 */ /* 0x000fce0000000f00 */
[----:B------:R-:W-:Y:S05]  /*251a0*/  WARPSYNC.COLLECTIVE R15, `(.L_x_931) ;  /* 0x000000000f087348 */ /* 0x000fea0003c00000 */
[----:B------:R0:W1:Y:S02]  /*251b0*/  SHFL.UP P6, R14, R13, R12, R11 ;  /* 0x0400000c0d0e7389 */ /* 0x00006400000c000b */
[----:B01----:R-:W-:Y:S01]  /*251c0*/  ENDCOLLECTIVE ;  /* 0x000000000000791b */ /* 0x003fe20003800000 */
.L_x_931:
[----:B------:R-:W-:Y:S01]  /*251d0*/  MOV R12, 0x1f ;  /* 0x0000001f000c7802 */ /* 0x000fe20000000f00 */
[----:B------:R-:W-:Y:S01]  /*251e0*/  IMAD.MOV.U32 R11, RZ, RZ, 0x1f ;  /* 0x0000001fff0b7424 */ /* 0x000fe200078e00ff */
[----:B------:R-:W-:-:S04]  /*251f0*/  SEL R2, R14, RZ, P5 ;  /* 0x000000ff0e027207 */ /* 0x000fc80002800000 */
[----:B------:R-:W-:-:S05]  /*25200*/  IADD3 R2, R5, R2, RZ ;  /* 0x0000000205027210 */ /* 0x000fca0007ffe0ff */
[----:B------:R-:W-:-:S07]  /*25210*/  IMAD.MOV.U32 R13, RZ, RZ, R2 ;  /* 0x000000ffff0d7224 */ /* 0x000fce00078e0002 */
[----:B------:R-:W-:Y:S05]  /*25220*/  WARPSYNC.COLLECTIVE R15, `(.L_x_932) ;  /* 0x000000000f087348 */ /* 0x000fea0003c00000 */
[----:B------:R0:W1:Y:S02]  /*25230*/  SHFL.IDX P6, R14, R13, R12, R11 ;  /* 0x0000000c0d0e7389 */ /* 0x00006400000c000b */
[----:B01----:R-:W-:Y:S01]  /*25240*/  ENDCOLLECTIVE ;  /* 0x000000000000791b */ /* 0x003fe20003800000 */
.L_x_932:
[----:B------:R-:W-:Y:S05]  /*25250*/  BRA `(.L_x_933) ;  /* 0xffffffb000407947 */ /* 0x000fea000383ffff */
.L_x_773:
[----:B------:R-:W-:Y:S01]  /*25260*/  BSSY B0, `(.L_x_934) ;  /* 0x0000007000007945 */ /* 0x000fe20003800000 */
[----:B------:R-:W-:Y:S01]  /*25270*/  IMAD.MOV.U32 R12, RZ, RZ, 0x1 ;  /* 0x00000001ff0c7424 */ /* 0x000fe200078e00ff */
[----:B------:R-:W-:Y:S01]  /*25280*/  MOV R11, RZ ;  /* 0x000000ff000b7202 */ /* 0x000fe20000000f00 */
[----:B------:R-:W-:-:S07]  /*25290*/  IMAD.MOV.U32 R15, RZ, RZ, -0x1 ;  /* 0xffffffffff0f7424 */ /* 0x000fce00078e00ff */
[----:B------:R-:W-:Y:S05]  /*252a0*/  WARPSYNC.COLLECTIVE R15, `(.L_x_935) ;  /* 0x000000000f087348 */ /* 0x000fea0003c00000 */
[----:B------:R0:W1:Y:S02]  /*252b0*/  SHFL.UP P6, R14, R13, R12, R11 ;  /* 0x0400000c0d0e7389 */ /* 0x00006400000c000b */
[----:B01----:R-:W-:Y:S01]  /*252c0*/  ENDCOLLECTIVE ;  /* 0x000000000000791b */ /* 0x003fe20003800000 */
.L_x_935:
[----:B------:R-:W-:Y:S05]  /*252d0*/  BSYNC B0 ;  /* 0x0000000000007941 */ /* 0x000fea0003800000 */
.L_x_934:
[----:B------:R-:W-:Y:S01]  /*252e0*/  SEL R14, R14, RZ, P1 ;  /* 0x000000ff0e0e7207 */ /* 0x000fe20000800000 */
[----:B------:R-:W-:Y:S01]  /*252f0*/  IMAD.MOV.U32 R12, RZ, RZ, 0x2 ;  /* 0x00000002ff0c7424 */ /* 0x000fe200078e00ff */
[----:B------:R-:W-:Y:S01]  /*25300*/  MOV R11, RZ ;  /* 0x000000ff000b7202 */ /* 0x000fe20000000f00 */
[----:B------:R-:W-:Y:S01]  /*25310*/  IMAD.MOV.U32 R15, RZ, RZ, -0x1 ;  /* 0xffffffffff0f7424 */ /* 0x000fe200078e00ff */
[----:B------:R-:W-:-:S07]  /*25320*/  IADD3 R13, R13, R14, RZ ;  /* 0x0000000e0d0d7210 */ /* 0x000fce0007ffe0ff */
[----:B------:R-:W-:Y:S05]  /*25330*/  WARPSYNC.COLLECTIVE R15, `(.L_x_936) ;  /* 0x000000000f087348 */ /* 0x000fea0003c00000 */
[----:B------:R0:W1:Y:S02]  /*25340*/  SHFL.UP P6, R14, R13, R12, R11 ;  /* 0x0400000c0d0e7389 */ /* 0x00006400000c000b */
[----:B01----:R-:W-:Y:S01]  /*25350*/  ENDCOLLECTIVE ;  /* 0x000000000000791b */ /* 0x003fe20003800000 */
.L_x_936:
[----:B------:R-:W-:Y:S02]  /*25360*/  MOV R12, 0x4 ;  /* 0x00000004000c7802 */ /* 0x000fe40000000f00 */
[----:B------:R-:W-:-:S04]  /*25370*/  SEL R2, R14, RZ, P2 ;  /* 0x000000ff0e027207 */ /* 0x000fc80001000000 */
[----:B------:R-:W-:-:S05]  /*25380*/  IADD3 R2, R13, R2, RZ ;  /* 0x000000020d027210 */ /* 0x000fca0007ffe0ff */
[----:B------:R-:W-:-:S07]  /*25390*/  IMAD.MOV.U32 R13, RZ, RZ, R2 ;  /* 0x000000ffff0d7224 */ /* 0x000fce00078e0002 */
[----:B------:R-:W-:Y:S05]  /*253a0*/  WARPSYNC.COLLECTIVE R15, `(.L_x_937) ;  /* 0x000000000f087348 */ /* 0x000fea0003c00000 */
[----:B------:R0:W1:Y:S02]  /*253b0*/  SHFL.UP P6, R14, R13, R12, R11 ;  /* 0x0400000c0d0e7389 */ /* 0x00006400000c000b */
[----:B01----:R-:W-:Y:S01]  /*253c0*/  ENDCOLLECTIVE ;  /* 0x000000000000791b */ /* 0x003fe20003800000 */
.L_x_937:
[----:B------:R-:W-:Y:S01]  /*253d0*/  IMAD.MOV.U32 R12, RZ, RZ, 0x8 ;  /* 0x00000008ff0c7424 */ /* 0x000fe200078e00ff */
[----:B------:R-:W-:-:S05]  /*253e0*/  SEL R3, R14, RZ, P3 ;  /* 0x000000ff0e037207 */ /* 0x000fca0001800000 */
[----:B------:R-:W-:-:S05]  /*253f0*/  IMAD.IADD R3, R2, 0x1, R3 ;  /* 0x0000000102037824 */ /* 0x000fca00078e0203 */
[----:B------:R-:W-:-:S07]  /*25400*/  MOV R13, R3 ;  /* 0x00000003000d7202 */ /* 0x000fce0000000f00 */
[----:B------:R-:W-:Y:S05]  /*25410*/  WARPSYNC.COLLECTIVE R15, `(.L_x_938) ;  /* 0x000000000f087348 */ /* 0x000fea0003c00000 */
[----:B------:R0:W1:Y:S02]  /*25420*/  SHFL.UP P6, R14, R13, R12, R11 ;  /* 0x0400000c0d0e7389 */ /* 0x00006400000c000b */
[----:B01----:R-:W-:Y:S01]  /*25430*/  ENDCOLLECTIVE ;  /* 0x000000000000791b */ /* 0x003fe20003800000 */
.L_x_938:
[----:B------:R-:W-:Y:S02]  /*25440*/  MOV R12, 0x10 ;  /* 0x00000010000c7802 */ /* 0x000fe40000000f00 */
[----:B------:R-:W-:-:S04]  /*25450*/  SEL R14, R14, RZ, P4 ;  /* 0x000000ff0e0e7207 */ /* 0x000fc80002000000 */
[----:B------:R-:W-:-:S05]  /*25460*/  IADD3 R5, R3, R14, RZ ;  /* 0x0000000e03057210 */ /* 0x000fca0007ffe0ff */
[----:B------:R-:W-:-:S07]  /*25470*/  IMAD.MOV.U32 R13, RZ, RZ, R5 ;  /* 0x000000ffff0d7224 */ /* 0x000fce00078e0005 */
[----:B------:R-:W-:Y:S05]  /*25480*/  WARPSYNC.COLLECTIVE R15, `(.L_x_939) ;  /* 0x000000000f087348 */ /* 0x000fea0003c00000 */
[----:B------:R0:W1:Y:S02]  /*25490*/  SHFL.UP P6, R14, R13, R12, R11 ;  /* 0x0400000c0d0e7389 */ /* 0x00006400000c000b */
[----:B01----:R-:W-:Y:S01]  /*254a0*/  ENDCOLLECTIVE ;  /* 0x000000000000791b */ /* 0x003fe20003800000 */
.L_x_939:
[----:B------:R-:W-:Y:S01]  /*254b0*/  IMAD.MOV.U32 R12, RZ, RZ, 0x1f ;  /* 0x0000001fff0c7424 */ /* 0x000fe200078e00ff */
[----:B------:R-:W-:Y:S02]  /*254c0*/  MOV R11, 0x1f ;  /* 0x0000001f000b7802 */ /* 0x000fe40000000f00 */
[----:B------:R-:W-:-:S05]  /*254d0*/  SEL R2, R14, RZ, P5 ;  /* 0x000000ff0e027207 */ /* 0x000fca0002800000 */
[----:B------:R-:W-:-:S05]  /*254e0*/  IMAD.IADD R2, R5, 0x1, R2 ;  /* 0x0000000105027824 */ /* 0x000fca00078e0202 */
[----:B------:R-:W-:-:S07]  /*254f0*/  MOV R13, R2 ;  /* 0x00000002000d7202 */ /* 0x000fce0000000f00 */
[----:B------:R-:W-:Y:S05]  /*25500*/  WARPSYNC.COLLECTIVE R15, `(.L_x_940) ;  /* 0x000000000f087348 */ /* 0x000fea0003c00000 */
[----:B------:R0:W1:Y:S02]  /*25510*/  SHFL.IDX P6, R14, R13, R12, R11 ;  /* 0x0000000c0d0e7389 */ /* 0x00006400000c000b */
[----:B01----:R-:W-:Y:S01]  /*25520*/  ENDCOLLECTIVE ;  /* 0x000000000000791b */ /* 0x003fe20003800000 */
.L_x_940:
[----:B------:R-:W-:Y:S05]  /*25530*/  BRA `(.L_x_941) ;  /* 0xffffffb0002c7947 */ /* 0x000fea000383ffff */
.L_x_775:
[----:B------:R-:W-:Y:S01]  /*25540*/  BSSY B0, `(.L_x_942) ;  /* 0x0000006000007945 */ /* 0x000fe20003800000 */
[----:B------:R-:W-:Y:S01]  /*25550*/  PLOP3.LUT P6, PT, P6, PT, PT, 0x8, 0x0 ;  /* 0x000000000000781c */ /* 0x000fe200037ce170 */
[----:B------:R-:W-:-:S12]  /*25560*/  IMAD.MOV.U32 R15, RZ, RZ, -0x1 ;  /* 0xffffffffff0f7424 */ /* 0x000fd800078e00ff */
[----:B0-----:R-:W-:Y:S05]  /*25570*/  WARPSYNC.COLLECTIVE R15, `(.L_x_943) ;  /* 0x000000000f087348 */ /* 0x001fea0003c00000 */
[----:B------:R-:W-:Y:S01]  /*25580*/  VOTE.ANY R14, PT, P6 ;  /* 0x00000000000e7806 */ /* 0x000fe200030e0100 */
[----:B0-----:R-:W-:Y:S06]  /*25590*/  ENDCOLLECTIVE ;  /* 0x000000000000791b */ /* 0x001fec0003800000 */
.L_x_943:
[----:B------:R-:W-:Y:S05]  /*255a0*/  BSYNC B0 ;  /* 0x0000000000007941 */ /* 0x000fea0003800000 */
.L_x_942:
[----:B------:R-:W-:Y:S01]  /*255b0*/  MOV R3, R14 ;  /* 0x0000000e00037202 */ /* 0x000fe20000000f00 */
[----:B------:R-:W-:Y:S01]  /*255c0*/  IMAD.MOV.U32 R13, RZ, RZ, R7 ;  /* 0x000000ffff0d7224 */ /* 0x000fe200078e0007 */
[----:B------:R-:W-:Y:S01]  /*255d0*/  MOV R15, 0xffffffff ;  /* 0xffffffff000f7802 */ /* 0x000fe20000000f00 */
[----:B------:R-:W-:Y:S01]  /*255e0*/  IMAD.MOV.U32 R11, RZ, RZ, 0x1f ;  /* 0x0000001fff0b7424 */ /* 0x000fe200078e00ff */
[----:B------:R-:W0:Y:S02]  /*255f0*/  POPC R8, R3 ;  /* 0x0000000300087309 */ /* 0x000e240000000000 */
[----:B0-----:R-:W-:-:S07]  /*25600*/  MOV R12, R8 ;  /* 0x00000008000c7202 */ /* 0x001fce0000000f00 */
[----:B------:R-:W-:Y:S05]  /*25610*/  WARPSYNC.COLLECTIVE R15, `(.L_x_944) ;  /* 0x000000000f087348 */ /* 0x000fea0003c00000 */
[----:B------:R0:W1:Y:S02]  /*25620*/  SHFL.IDX P6, R14, R13, R12, R11 ;  /* 0x0000000c0d0e7389 */ /* 0x00006400000c000b */
[----:B01----:R-:W-:Y:S01]  /*25630*/  ENDCOLLECTIVE ;  /* 0x000000000000791b */ /* 0x003fe20003800000 */
.L_x_944:
[----:B------:R-:W-:Y:S01]  /*25640*/  MOV R13, R4 ;  /* 0x00000004000d7202 */ /* 0x000fe20000000f00 */
[----:B------:R-:W-:-:S07]  /*25650*/  IMAD.MOV.U32 R7, RZ, RZ, R14 ;  /* 0x000000ffff077224 */ /* 0x000fce00078e000e */
[----:B------:R-:W-:Y:S05]  /*25660*/  WARPSYNC.COLLECTIVE R15, `(.L_x_945) ;  /* 0x000000000f087348 */ /* 0x000fea0003c00000 */
[----:B------:R0:W1:Y:S02]  /*25670*/  SHFL.IDX P6, R14, R13, R12, R11 ;  /* 0x0000000c0d0e7389 */ /* 0x00006400000c000b */
[----:B01----:R-:W-:Y:S01]  /*25680*/  ENDCOLLECTIVE ;  /* 0x000000000000791b */ /* 0x003fe20003800000 */
.L_x_945:
[----:B------:R-:W-:Y:S01]  /*25690*/  IMAD.MOV.U32 R4, RZ, RZ, R14 ;  /* 0x000000ffff047224 */ /* 0x000fe200078e000e */
[----:B------:R-:W-:Y:S06]  /*256a0*/  BRA `(.L_x_946) ;  /* 0xffffffb0000c7947 */ /* 0x000fec000383ffff */
.L_x_777:
[----:B------:R-:W-:Y:S01]  /*256b0*/  BSSY B0, `(.L_x_947) ;  /* 0x0000007000007945 */ /* 0x000fe20003800000 */
[----:B------:R-:W-:Y:S01]  /*256c0*/  MOV R13, R2 ;  /* 0x00000002000d7202 */ /* 0x000fe20000000f00 */
[----:B------:R-:W-:Y:S01]  /*256d0*/  IMAD.MOV.U32 R11, RZ, RZ, 0x1f ;  /* 0x0000001fff0b7424 */ /* 0x000fe200078e00ff */
[----:B------:R-:W-:-:S07]  /*256e0*/  MOV R15, 0xffffffff ;  /* 0xffffffff000f7802 */ /* 0x000fce0000000f00 */
[----:B0123--:R-:W-:Y:S05]  /*256f0*/  WARPSYNC.COLLECTIVE R15, `(.L_x_948) ;  /* 0x000000000f087348 */ /* 0x00ffea0003c00000 */
[----:B------:R4:W0:Y:S02]  /*25700*/  SHFL.IDX P6, R14, R13, R12, R11 ;  /* 0x0000000c0d0e7389 */ /* 0x00082400000c000b */
[----:B01234-:R-:W-:Y:S01]  /*25710*/  ENDCOLLECTIVE ;  /* 0x000000000000791b */ /* 0x01ffe20003800000 */
.L_x_948:
[----:B------:R-:W-:Y:S05]  /*25720*/  BSYNC B0 ;  /* 0x0000000000007941 */ /* 0x000fea0003800000 */
.L_x_947:
[----:B------:R-:W-:Y:S01]  /*25730*/  IMAD.MOV.U32 R6, RZ, RZ, R14 ;  /* 0x000000ffff067224 */ /* 0x000fe200078e000e */
[----:B------:R-:W-:Y:S06]  /*25740*/  BRA `(.L_x_776) ;  /* 0xffffffac00fc7947 */ /* 0x000fec000383ffff */
.L_x_781:
[----:B0-----:R0:W3:Y:S02]  /*25750*/  SYNCS.PHASECHK.TRANS64.TRYWAIT P0, [R4+URZ+0x2a820], R0 ;  /* 0x02a82000040075a7 */ /* 0x0010e4000800017f */
[----:B---3--:R-:W-:Y:S05]  /*25760*/  @!P0 NANOSLEEP.SYNCS 0x989680 ;  /* 0x009896800000895d */ /* 0x008fea0003900000 */
[----:B------:R-:W3:Y:S02]  /*25770*/  @!P0 SYNCS.PHASECHK.TRANS64 P0, [R4+URZ+0x2a820], R0 ;  /* 0x02a82000040085a7 */ /* 0x000ee4000800007f */
[----:B---3--:R-:W-:Y:S05]  /*25780*/  @!P0 BRA `(.L_x_781) ;  /* 0xfffffffc00f08947 */ /* 0x008fea000383ffff */
[----:B------:R-:W-:Y:S05]  /*25790*/  BRA `(.L_x_949) ;  /* 0xffffffb400547947 */ /* 0x000fea000383ffff */
.L_x_782:
[----:B------:R-:W3:Y:S01]  /*257a0*/  S2R R2, SR_TID.X ;  /* 0x0000000000027919 */ /* 0x000ee20000002100 */
[----:B------:R-:W-:Y:S01]  /*257b0*/  BSSY B0, `(.L_x_950) ;  /* 0x000000a000007945 */ /* 0x000fe20003800000 */
[----:B------:R-:W-:Y:S01]  /*257c0*/  IMAD.MOV.U32 R12, RZ, RZ, RZ ;  /* 0x000000ffff0c7224 */ /* 0x000fe200078e00ff */
[----:B------:R-:W-:Y:S01]  /*257d0*/  MOV R11, 0x1f ;  /* 0x0000001f000b7802 */ /* 0x000fe20000000f00 */
[----:B------:R-:W-:Y:S01]  /*257e0*/  IMAD.MOV.U32 R15, RZ, RZ, -0x1 ;  /* 0xffffffffff0f7424 */ /* 0x000fe200078e00ff */
[----:B---3--:R-:W-:-:S04]  /*257f0*/  SHF.R.U32.HI R2, RZ, 0x5, R2 ;  /* 0x00000005ff027819 */ /* 0x008fc80000011602 */
[----:B------:R-:W-:-:S04]  /*25800*/  LOP3.LUT R2, R2, 0x3, RZ, 0xc0, !PT ;  /* 0x0000000302027812 */ /* 0x000fc800078ec0ff */
[----:B------:R-:W-:-:S07]  /*25810*/  MOV R13, R2 ;  /* 0x00000002000d7202 */ /* 0x000fce0000000f00 */
[----:B012---:R-:W-:Y:S05]  /*25820*/  WARPSYNC.COLLECTIVE R15, `(.L_x_951) ;  /* 0x000000000f087348 */ /* 0x007fea0003c00000 */
[----:B------:R3:W4:Y:S02]  /*25830*/  SHFL.IDX P6, R14, R13, R12, R11 ;  /* 0x0000000c0d0e7389 */ /* 0x00072400000c000b */
[----:B01234-:R-:W-:Y:S01]  /*25840*/  ENDCOLLECTIVE ;  /* 0x000000000000791b */ /* 0x01ffe20003800000 */
.L_x_951:
[----:B------:R-:W-:Y:S05]  /*25850*/  BSYNC B0 ;  /* 0x0000000000007941 */ /* 0x000fea0003800000 */
.L_x_950:
[----:B------:R-:W-:Y:S05]  /*25860*/  BRA `(.L_x_952) ;  /* 0xffffffb4003c7947 */ /* 0x000fea000383ffff */
.L_x_783:
[----:B------:R-:W-:Y:S01]  /*25870*/  BSSY B0, `(.L_x_953) ;  /* 0x0000006000007945 */ /* 0x000fe20003800000 */
[----:B------:R-:W-:-:S07]  /*25880*/  MOV R15, 0xffffffff ;  /* 0xffffffff000f7802 */ /* 0x000fce0000000f00 */
[----:B012---:R-:W-:Y:S05]  /*25890*/  WARPSYNC.COLLECTIVE R15, `(.L_x_954) ;  /* 0x000000000f0c7348 */ /* 0x007fea0003c00000 */
[----:B------:R-:W-:Y:S02]  /*258a0*/  ELECT P6, UR62, PT ;  /* 0x00000000003e782f */ /* 0x000fe400038c0000 */
[----:B------:R-:W-:Y:S01]  /*258b0*/  MOV R14, UR62 ;  /* 0x0000003e000e7c02 */ /* 0x000fe20008000f00 */
[----:B012---:R-:W-:Y:S10]  /*258c0*/  ENDCOLLECTIVE ;  /* 0x000000000000791b */ /* 0x007ff40003800000 */
.L_x_954:
[----:B------:R-:W-:Y:S05]  /*258d0*/  BSYNC B0 ;  /* 0x0000000000007941 */ /* 0x000fea0003800000 */
.L_x_953:
[----:B------:R-:W-:Y:S05]  /*258e0*/  BRA `(.L_x_955) ;  /* 0xffffffb400307947 */ /* 0x000fea000383ffff */
.L_x_785:
[----:B0-----:R0:W3:Y:S02]  /*258f0*/  SYNCS.PHASECHK.TRANS64.TRYWAIT P1, [R5+URZ+0x2a840], R0 ;  /* 0x02a84000050075a7 */ /* 0x0010e4000802017f */
[----:B---3--:R-:W-:Y:S05]  /*25900*/  @!P1 NANOSLEEP.SYNCS 0x989680 ;  /* 0x009896800000995d */ /* 0x008fea0003900000 */
[----:B------:R-:W3:Y:S02]  /*25910*/  @!P1 SYNCS.PHASECHK.TRANS64 P1, [R5+URZ+0x2a840], R0 ;  /* 0x02a84000050095a7 */ /* 0x000ee4000802007f */
[----:B---3--:R-:W-:Y:S05]  /*25920*/  @!P1 BRA `(.L_x_785) ;  /* 0xfffffffc00f09947 */ /* 0x008fea000383ffff */
[----:B------:R-:W-:Y:S05]  /*25930*/  BRA `(.L_x_956) ;  /* 0xffffffb400507947 */ /* 0x000fea000383ffff */
.L_x_787:
[----:B---3--:R3:W4:Y:S02]  /*25940*/  SYNCS.PHASECHK.TRANS64.TRYWAIT P1, [R27+URZ+0x2a840], R2 ;  /* 0x02a840021b0075a7 */ /* 0x008724000802017f */
[----:B----4-:R-:W-:Y:S05]  /*25950*/  @!P1 NANOSLEEP.SYNCS 0x989680 ;  /* 0x009896800000995d */ /* 0x010fea0003900000 */
[----:B------:R-:W4:Y:S02]  /*25960*/  @!P1 SYNCS.PHASECHK.TRANS64 P1, [R27+URZ+0x2a840], R2 ;  /* 0x02a840021b0095a7 */ /* 0x000f24000802007f */
[----:B----4-:R-:W-:Y:S05]  /*25970*/  @!P1 BRA `(.L_x_787) ;  /* 0xfffffffc00f09947 */ /* 0x010fea000383ffff */
[----:B------:R-:W-:Y:S05]  /*25980*/  BRA `(.L_x_957) ;  /* 0xffffffb4005c7947 */ /* 0x000fea000383ffff */
.L_x_789:
[----:B----4-:R4:W0:Y:S02]  /*25990*/  SYNCS.PHASECHK.TRANS64.TRYWAIT P1, [R5+URZ+0x2a860], R0 ;  /* 0x02a86000050075a7 */ /* 0x010824000802017f */
[----:B0-----:R-:W-:Y:S05]  /*259a0*/  @!P1 NANOSLEEP.SYNCS 0x989680 ;  /* 0x009896800000995d */ /* 0x001fea0003900000 */
[----:B------:R-:W0:Y:S02]  /*259b0*/  @!P1 SYNCS.PHASECHK.TRANS64 P1, [R5+URZ+0x2a860], R0 ;  /* 0x02a86000050095a7 */ /* 0x000e24000802007f */
[----:B0-----:R-:W-:Y:S05]  /*259c0*/  @!P1 BRA `(.L_x_789) ;  /* 0xfffffffc00f09947 */ /* 0x001fea000383ffff */
[----:B------:R-:W-:Y:S05]  /*259d0*/  BRA `(.L_x_958) ;  /* 0xffffffb400587947 */ /* 0x000fea000383ffff */
.L_x_959:
        /* <DEDUP_REMOVED lines=10> */
.L_x_15734:


//--------------------- .text._ZN7cutlass13device_kernelIN5flash11enable_sm90INS1_16FlashAttnFwdSm90INS1_25CollectiveMainloopFwdSm90ILi2EN4cute5tupleIJNS5_1CILi1EEES8_S8_EEENS6_IJNS7_ILi128EEENS7_ILi96EEENS7_ILi192EEEEEELi128ENS_6half_tEfNS_4arch4Sm90ELb0ELb1ELb1ELb0ELb1ELb0ELb0ELb1ELb1ELb1ELb1ELb0EEENS1_21CollectiveEpilogueFwdINS6_IJSA_SA_SB_EEES9_SE_SG_Li256ELb0ELb1ELb1ELb0EEENS1_19SingleTileSchedulerILb0ELb1ELb1ELi128EEEEEEEEEvNT_6ParamsE --------------------------
	.section	.text._ZN7cutlass13device_kernelIN5flash11enable_sm90INS1_16FlashAttnFwdSm90INS1_25CollectiveMainloopFwdSm90ILi2EN4cute5tupleIJNS5_1CILi1EEES8_S8_EEENS6_IJNS7_ILi128EEENS7_ILi96EEENS7_ILi192EEEEEELi128ENS_6half_tEfNS_4arch4Sm90ELb0ELb1ELb1ELb0ELb1ELb0ELb0ELb1ELb1ELb1ELb1ELb0EEENS1_21CollectiveEpilogueFwdINS6_IJSA_SA_SB_EEES9_SE_SG_Li256ELb0ELb1ELb1ELb0EEENS1_19SingleTileSchedulerILb0ELb1ELb1ELi128EEEEEEEEEvNT_6ParamsE,"ax",@progbits
	.align	128
.text._ZN7cutlass13device_kernelIN5flash11enable_sm90INS1_16FlashAttnFwdSm90INS1_25CollectiveMainloopFwdSm90ILi2EN4cute5tupleIJNS5_1CILi1EEES8_S8_EEENS6_IJNS7_ILi128EEENS7_ILi96EEENS7_ILi192EEEEEELi128ENS_6half_tEfNS_4arch4Sm90ELb0ELb1ELb1ELb0ELb1ELb0ELb0ELb1ELb1ELb1ELb1ELb0EEENS1_21CollectiveEpilogueFwdINS6_IJSA_SA_SB_EEES9_SE_SG_Li256ELb0ELb1ELb1ELb0EEENS1_19SingleTileSchedulerILb0ELb1ELb1ELi128EEEEEEEEEvNT_6ParamsE:
        .type           _ZN7cutlass13device_kernelIN5flash11enable_sm90INS1_16FlashAttnFwdSm90INS1_25CollectiveMainloopFwdSm90ILi2EN4cute5tupleIJNS5_1CILi1EEES8_S8_EEENS6_IJNS7_ILi128EEENS7_ILi96EEENS7_ILi192EEEEEELi128ENS_6half_tEfNS_4arch4Sm90ELb0ELb1ELb1ELb0ELb1ELb0ELb0ELb1ELb1ELb1ELb1ELb0EEENS1_21CollectiveEpilogueFwdINS6_IJSA_SA_SB_EEES9_SE_SG_Li256ELb0ELb1ELb1ELb0EEENS1_19SingleTileSchedulerILb0ELb1ELb1ELi128EEEEEEEEEvNT_6ParamsE,@function
        .size           _ZN7cutlass13device_kernelIN5flash11enable_sm90INS1_16FlashAttnFwdSm90INS1_25CollectiveMainloopFwdSm90ILi2EN4cute5tupleIJNS5_1CILi1EEES8_S8_EEENS6_IJNS7_ILi128EEENS7_ILi96EEENS7_ILi192EEEEEELi128ENS_6half_tEfNS_4arch4Sm90ELb0ELb1ELb1ELb0ELb1ELb0ELb0ELb1ELb1ELb1ELb1ELb0EEENS1_21CollectiveEpilogueFwdINS6_IJSA_SA_SB_EEES9_SE_SG_Li256ELb0ELb1ELb1ELb0EEENS1_19SingleTileSchedulerILb0ELb1ELb1ELi128EEEEEEEEEvNT_6ParamsE,(.L_x_15735 - _ZN7cutlass13device_kernelIN5flash11enable_sm90INS1_16FlashAttnFwdSm90INS1_25CollectiveMainloopFwdSm90ILi2EN4cute5tupleIJNS5_1CILi1EEES8_S8_EEENS6_IJNS7_ILi128EEENS7_ILi96EEENS7_ILi192EEEEEELi128ENS_6half_tEfNS_4arch4Sm90ELb0ELb1ELb1ELb0ELb1ELb0ELb0ELb1ELb1ELb1ELb1ELb0EEENS1_21CollectiveEpilogueFwdINS6_IJSA_SA_SB_EEES9_SE_SG_Li256ELb0ELb1ELb1ELb0EEENS1_19SingleTileSchedulerILb0ELb1ELb1ELi128EEEEEEEEEvNT_6ParamsE)
        .other          _ZN7cutlass13device_kernelIN5flash11enable_sm90INS1_16FlashAttnFwdSm90INS1_25CollectiveMainloopFwdSm90ILi2EN4cute5tupleIJNS5_1CILi1EEES8_S8_EEENS6_IJNS7_ILi128EEENS7_ILi96EEENS7_ILi192EEEEEELi128ENS_6half_tEfNS_4arch4Sm90ELb0ELb1ELb1ELb0ELb1ELb0ELb0ELb1ELb1ELb1ELb1ELb0EEENS1_21CollectiveEpilogueFwdINS6_IJSA_SA_SB_EEES9_SE_SG_Li256ELb0ELb1ELb1ELb0EEENS1_19SingleTileSchedulerILb0ELb1ELb1ELi128EEEEEEEEEvNT_6ParamsE,@"STO_CUDA_ENTRY STV_DEFAULT"
_ZN7cutlass13device_kernelIN5flash11enable_sm90INS1_16FlashAttnFwdSm90INS1_25CollectiveMainloopFwdSm90ILi2EN4cute5tupleIJNS5_1CILi1EEES8_S8_EEENS6_IJNS7_ILi128EEENS7_ILi96EEENS7_ILi192EEEEEELi128ENS_6half_tEfNS_4arch4Sm90ELb0ELb1ELb1ELb0ELb1ELb0ELb0ELb1ELb1ELb1ELb1ELb0EEENS1_21CollectiveEpilogueFwdINS6_IJSA_SA_SB_EEES9_SE_SG_Li256ELb0ELb1ELb1ELb0EEENS1_19SingleTileSchedulerILb0ELb1ELb1ELi128EEEEEEEEEvNT_6ParamsE:
        /* <DEDUP_REMOVED lines=45> */
.L_x_960:
        /* <DEDUP_REMOVED lines=22> */
.L_x_961:
        /* <DEDUP_REMOVED lines=18> */
.L_x_962:
        /* <DEDUP_REMOVED lines=22> */
.L_x_963:
        /* <DEDUP_REMOVED lines=23> */
.L_x_964:
[----:B------:R-:W-:Y:S01]  /*0820*/  UISETP.NE.AND UP0, UPT, UR9, URZ, UPT ;  /* 0x0000003f0900728c */ /* 0x000fe2000bf05270 */
[----:B------:R-:W-:Y:S01]  /*0830*/  NOP ;  /* 0x0000000000007918 */ /* 0x000fe20000000000 */
[----:B0-----:R-:W-:Y:S01]  /*0840*/  UMOV UR4, 0x1 ;  /* 0x0000000100047882 */ /* 0x001fe20000000000 */
[----:B------:R-:W-:Y:S01]  /*0850*/  ULDC.64 UR56, c[0x0][0x208] ;  /* 0x0000820000387ab9 */ /* 0x000fe20000000a00 */
[----:B------:R-:W-:Y:S01]  /*0860*/  USEL UR4, UR4, 0x2, !UP0 ;  /* 0x0000000204047887 */ /* 0x000fe2000c000000 */
[----:B------:R-:W-:Y:S01]  /*0870*/  BSSY B6, `(.L_x_965) ;  /* 0x00012fc000067945 */ /* 0x000fe20003800000 */
[----:B-1234-:R-:W-:Y:S01]  /*0880*/  BAR.SYNC.DEFER_BLOCKING 0x0 ;  /* 0x0000000000007b1d */ /* 0x01efe20000010000 */
[----:B------:R-:W-:-:S03]  /*0890*/  PLOP3.LUT P0, PT, PT, PT, UP0, 0x80, 0x0 ;  /* 0x000000000000781c */ /* 0x000fc60003f0f008 */
[----:B------:R-:W-:-:S05]  /*08a0*/  IMAD.U32 R2, RZ, RZ, UR4 ;  /* 0x00000004ff027e24 */ /* 0x000fca000f8e00ff */
[----:B------:R0:W-:Y:S05]  /*08b0*/  STL [R1], R2 ;  /* 0x0000000201007387 */ /* 0x0001ea0000100800 */
[----:B------:R-:W-:Y:S05]  /*08c0*/  @!P0 BRA `(.L_x_966) ;  /* 0x000000f0005c8947 */ /* 0x000fea0003800000 */
.L_x_967:
[----:B------:R-:W-:-:S08]  /*08d0*/  NOP ;  /* 0x0000000000007918 */ /* 0x000fd00000000000 */
[----:B------:R-:W1:Y:S02]  /*08e0*/  USETMAXREG.TRY_ALLOC.CTAPOOL UP0, 0xe8 ;  /* 0x000000e8000079c8 */ /* 0x000e640008000600 */
[----:B-1----:R-:W-:-:S13]  /*08f0*/  PLOP3.LUT P0, PT, PT, PT, UP0, 0x80, 0x0 ;  /* 0x000000000000781c */ /* 0x002fda0003f0f008 */
[----:B------:R-:W-:Y:S05]  /*0900*/  @!P0 BRA `(.L_x_967) ;  /* 0xfffffffc00f08947 */ /* 0x000fea000383ffff */
[----:B0-----:R-:W0:Y:S08]  /*0910*/  LDC R2, c[0x0][0xc50] ;  /* 0x00031400ff027b82 */ /* 0x001e300000000800 */
        /* <DEDUP_REMOVED lines=13> */
[----:B------:R-:W0:Y:S01]  /*09f0*/  LDC R23, c[0x0][0x448] ;  /* 0x00011200ff177b82 */ /* 0x000e220000000800 */
[----:B------:R-:W1:Y:S01]  /*0a00*/  S2R R72, SR_CTAID.X ;  /* 0x0000000000487919 */ /* 0x000e620000002500 */
[----:B------:R-:W-:Y:S01]  /*0a10*/  LOP3.LUT R18, R18, 0xffefffff, RZ, 0xc0, !PT ;  /* 0xffefffff12127812 */ /* 0x000fe200078ec0ff */
[----:B------:R-:W-:-:S05]  /*0a20*/  VIADD R74, R25, 0xffffff80 ;  /* 0xffffff80194a7836 */ /* 0x000fca0000000000 */
[----:B------:R-:W2:Y:S08]  /*0a30*/  LDC.64 R2, c[0x0][0x418] ;  /* 0x00010600ff027b82 */ /* 0x000eb00000000a00 */
[----:B------:R-:W3:Y:S01]  /*0a40*/  LDC.64 R10, c[0x0][0x9e0] ;  /* 0x00027800ff0a7b82 */ /* 0x000ee20000000a00 */
[----:B0-----:R-:W-:-:S07]  /*0a50*/  ISETP.NE.AND P2, PT, R23, 0x1, PT ;  /* 0x000000011700780c */ /* 0x001fce0003f45270 */
[----:B------:R-:W0:Y:S01]  /*0a60*/  LDC R8, c[0x0][0x288] ;  /* 0x0000a200ff087b82 */ /* 0x000e220000000800 */
[----:B--2---:R-:W-:-:S07]  /*0a70*/  ISETP.NE.U32.AND P0, PT, R2, RZ, PT ;  /* 0x000000ff0200720c */ /* 0x004fce0003f05070 */
[----:B------:R-:W2:Y:S01]  /*0a80*/  LDC R16, c[0x0][0x424] ;  /* 0x00010900ff107b82 */ /* 0x000ea20000000800 */
[----:B-1----:R-:W-:Y:S01]  /*0a90*/  IMAD.SHL.U32 R72, R72, 0x80, RZ ;  /* 0x0000008048487824 */ /* 0x002fe200078e00ff */
[----:B------:R-:W-:-:S03]  /*0aa0*/  ISETP.NE.AND.EX P0, PT, R3, RZ, PT, P0 ;  /* 0x000000ff0300720c */ /* 0x000fc60003f05300 */
[----:B------:R-:W-:Y:S01]  /*0ab0*/  @P2 VIADD R0, R72, 0x7f ;  /* 0x0000007f48002836 */ /* 0x000fe20000000000 */
[----:B------:R-:W-:Y:S02]  /*0ac0*/  @P2 LOP3.LUT R18, R18, 0x100000, RZ, 0xfc, !PT ;  /* 0x0010000012122812 */ /* 0x000fe400078efcff */
[----:B------:R-:W1:Y:S01]  /*0ad0*/  @P2 LDC R5, c[0x0][0x44c] ;  /* 0x00011300ff052b82 */ /* 0x000e620000000800 */
[----:B---3--:R-:W-:Y:S02]  /*0ae0*/  ISETP.GE.AND P1, PT, R11, 0x1, PT ;  /* 0x000000010b00780c */ /* 0x008fe40003f26270 */
[----:B------:R-:W-:-:S05]  /*0af0*/  LOP3.LUT R18, R18, 0xfff7ffff, RZ, 0xc0, !PT ;  /* 0xfff7ffff12127812 */ /* 0x000fca00078ec0ff */
[----:B------:R-:W3:Y:S01]  /*0b00*/  @P2 LDC R7, c[0x0][0x450] ;  /* 0x00011400ff072b82 */ /* 0x000ee20000000800 */
[----:B0-----:R-:W-:-:S05]  /*0b10*/  IADD3 R3, -R8, 0x1, RZ ;  /* 0x0000000108037810 */ /* 0x001fca0007ffe1ff */
[----:B------:R-:W-:Y:S02]  /*0b20*/  @P1 LOP3.LUT R18, R18, 0x80000, RZ, 0xfc, !PT ;  /* 0x0008000012121812 */ /* 0x000fe400078efcff */
[----:B------:R-:W0:Y:S01]  /*0b30*/  LDC R73, c[0x0][0x2f0] ;  /* 0x0000bc00ff497b82 */ /* 0x000e220000000800 */
[----:B--2---:R-:W-:Y:S01]  /*0b40*/  SEL R16, R16, 0x1, P0 ;  /* 0x0000000110107807 */ /* 0x004fe20000000000 */
[----:B-1----:R-:W-:-:S04]  /*0b50*/  @P2 IMAD.HI.U32 R2, R0, R5, RZ ;  /* 0x0000000500022227 */ /* 0x002fc800078e00ff */
[----:B------:R-:W-:Y:S01]  /*0b60*/  VIADD R0, R72, 0x7f ;  /* 0x0000007f48007836 */ /* 0x000fe20000000000 */
[----:B---3--:R-:W-:Y:S01]  /*0b70*/  @P2 SHF.R.U32.HI R0, RZ, R7, R2 ;  /* 0x00000007ff002219 */ /* 0x008fe20000011602 */
[CC--:B0-----:R-:W-:Y:S02]  /*0b80*/  IMAD R3, R16.reuse, R73.reuse, R3 ;  /* 0x0000004910037224 */ /* 0x0c1fe400078e0203 */
[----:B------:R-:W-:Y:S02]  /*0b90*/  IMAD R22, R16, R73, RZ ;  /* 0x0000004910167224 */ /* 0x000fe400078e02ff */
[----:B------:R-:W-:-:S04]  /*0ba0*/  IMAD.IADD R3, R3, 0x1, R0 ;  /* 0x0000000103037824 */ /* 0x000fc800078e0200 */
[----:B------:R-:W-:Y:S01]  /*0bb0*/  IMAD.IADD R0, R3, 0x1, R10 ;  /* 0x0000000103007824 */ /* 0x000fe200078e020a */
[----:B------:R-:W-:Y:S06]  /*0bc0*/  @!P1 BRA `(.L_x_969) ;  /* 0x0000000000409947 */ /* 0x000fec0003800000 */
[C---:B------:R-:W-:Y:S01]  /*0bd0*/  ISETP.GT.AND P0, PT, R3.reuse, RZ, PT ;  /* 0x000000ff0300720c */ /* 0x040fe20003f04270 */
[----:B------:R-:W-:-:S12]  /*0be0*/  VIADD R2, R3, 0xffffffff ;  /* 0xffffffff03027836 */ /* 0x000fd80000000000 */
[----:B------:R-:W-:Y:S05]  /*0bf0*/  @P0 BRA `(.L_x_970) ;  /* 0x00000000001c0947 */ /* 0x000fea0003800000 */
[----:B------:R-:W-:Y:S01]  /*0c00*/  ISETP.NE.AND P0, PT, R11, 0x1, PT ;  /* 0x000000010b00780c */ /* 0x000fe20003f05270 */
[----:B------:R-:W-:-:S12]  /*0c10*/  IMAD.MOV R3, RZ, RZ, -R3 ;  /* 0x000000ffff037224 */ /* 0x000fd800078e0a03 */
[----:B------:R-:W0:Y:S02]  /*0c20*/  @P0 LDC.64 R4, c[0x0][0x9e8] ;  /* 0x00027a00ff040b82 */ /* 0x000e240000000a00 */
[----:B0-----:R-:W-:-:S05]  /*0c30*/  @P0 IMAD.HI.U32 R2, R3, R4, RZ ;  /* 0x0000000403020227 */ /* 0x001fca00078e00ff */
[----:B------:R-:W-:-:S04]  /*0c40*/  @P0 SHF.R.U32.HI R3, RZ, R5, R2 ;  /* 0x00000005ff030219 */ /* 0x000fc80000011602 */
[----:B------:R-:W-:Y:S01]  /*0c50*/  LOP3.LUT R2, RZ, R3, RZ, 0x33, !PT ;  /* 0x00000003ff027212 */ /* 0x000fe200078e33ff */
[----:B------:R-:W-:Y:S06]  /*0c60*/  BRA `(.L_x_971) ;  /* 0x0000000000107947 */ /* 0x000fec0003800000 */
.L_x_970:
[----:B------:R-:W-:-:S13]  /*0c70*/  ISETP.NE.AND P0, PT, R11, 0x1, PT ;  /* 0x000000010b00780c */ /* 0x000fda0003f05270 */
[----:B------:R-:W0:Y:S02]  /*0c80*/  @P0 LDC.64 R4, c[0x0][0x9e8] ;  /* 0x00027a00ff040b82 */ /* 0x000e240000000a00 */
[----:B0-----:R-:W-:-:S05]  /*0c90*/  @P0 IMAD.HI.U32 R4, R2, R4, RZ ;  /* 0x0000000402040227 */ /* 0x001fca00078e00ff */
[----:B------:R-:W-:-:S07]  /*0ca0*/  @P0 SHF.R.U32.HI R2, RZ, R5, R4 ;  /* 0x00000005ff020219 */ /* 0x000fce0000011604 */
.L_x_971:
[----:B------:R-:W-:-:S05]  /*0cb0*/  IMAD R3, R2, R11, R11 ;  /* 0x0000000b02037224 */ /* 0x000fca00078e020b */
[----:B------:R-:W-:-:S07]  /*0cc0*/  VIMNMX R0, R0, R3, PT ;  /* 0x0000000300007248 */ /* 0x000fce0003fe0100 */
.L_x_969:
[----:B------:R-:W0:Y:S01]  /*0cd0*/  @P2 LDC R3, c[0x0][0x44c] ;  /* 0x00011300ff032b82 */ /* 0x000e220000000800 */
[----:B------:R-:W-:Y:S01]  /*0ce0*/  VIADD R2, R0, 0x5f ;  /* 0x0000005f00027836 */ /* 0x000fe20000000000 */
[----:B------:R-:W-:Y:S01]  /*0cf0*/  ULDC UR4, c[0x0][0x9dc] ;  /* 0x0002770000047ab9 */ /* 0x000fe20000000800 */
[----:B------:R-:W-:Y:S02]  /*0d00*/  IMAD R0, R16, R73, 0x5f ;  /* 0x0000005f10007424 */ /* 0x000fe400078e0249 */
[----:B------:R-:W-:-:S03]  /*0d10*/  IMAD.HI R2, R2, 0x2aaaaaab, RZ ;  /* 0x2aaaaaab02027827 */ /* 0x000fc600078e02ff */
[----:B------:R-:W1:Y:S01]  /*0d20*/  @P2 LDC R7, c[0x0][0x450] ;  /* 0x00011400ff072b82 */ /* 0x000e620000000800 */
[----:B------:R-:W-:Y:S01]  /*0d30*/  IMAD.HI R0, R0, 0x2aaaaaab, RZ ;  /* 0x2aaaaaab00007827 */ /* 0x000fe200078e02ff */
[----:B------:R-:W-:-:S03]  /*0d40*/  SHF.R.U32.HI R5, RZ, 0x1f, R2 ;  /* 0x0000001fff057819 */ /* 0x000fc60000011602 */
[----:B------:R-:W-:Y:S01]  /*0d50*/  IMAD.MOV.U32 R4, RZ, RZ, R72 ;  /* 0x000000ffff047224 */ /* 0x000fe200078e0048 */
[----:B------:R-:W-:Y:S01]  /*0d60*/  LEA.HI.SX32 R2, R2, R5, 0x1c ;  /* 0x0000000502027211 */ /* 0x000fe200078fe2ff */
[----:B------:R-:W-:Y:S02]  /*0d70*/  IMAD R73, R16, R73, -R8 ;  /* 0x0000004910497224 */ /* 0x000fe400078e0a08 */
[----:B0-----:R-:W-:Y:S01]  /*0d80*/  @P2 IMAD.HI.U32 R6, R72, R3, RZ ;  /* 0x0000000348062227 */ /* 0x001fe200078e00ff */
[----:B------:R-:W-:-:S04]  /*0d90*/  SHF.R.U32.HI R3, RZ, 0x1f, R0 ;  /* 0x0000001fff037819 */ /* 0x000fc80000011600 */
[----:B------:R-:W-:Y:S02]  /*0da0*/  LEA.HI.SX32 R3, R0, R3, 0x1c ;  /* 0x0000000300037211 */ /* 0x000fe400078fe2ff */
[----:B-1----:R-:W-:Y:S02]  /*0db0*/  @P2 SHF.R.U32.HI R4, RZ, R7, R6 ;  /* 0x00000007ff042219 */ /* 0x002fe40000011606 */
[----:B------:R-:W-:-:S03]  /*0dc0*/  VIMNMX R75, R3, R2, PT ;  /* 0x00000002034b7248 */ /* 0x000fc60003fe0100 */
[----:B------:R-:W-:-:S04]  /*0dd0*/  IMAD.IADD R0, R73, 0x1, R4 ;  /* 0x0000000149007824 */ /* 0x000fc800078e0204 */
[----:B------:R-:W-:Y:S01]  /*0de0*/  VIADD R2, R0, -UR4 ;  /* 0x8000000400027c36 */ /* 0x000fe20008000000 */
[----:B------:R-:W-:Y:S06]  /*0df0*/  @!P1 BRA `(.L_x_972) ;  /* 0x00000000003c9947 */ /* 0x000fec0003800000 */
[----:B------:R-:W-:-:S13]  /*0e00*/  ISETP.GT.AND P0, PT, R0, -0x1, PT ;  /* 0xffffffff0000780c */ /* 0x000fda0003f04270 */
[----:B------:R-:W-:Y:S05]  /*0e10*/  @P0 BRA `(.L_x_973) ;  /* 0x00000000001c0947 */ /* 0x000fea0003800000 */
[----:B------:R-:W-:Y:S02]  /*0e20*/  ISETP.NE.AND P0, PT, R11, 0x1, PT ;  /* 0x000000010b00780c */ /* 0x000fe40003f05270 */
[----:B------:R-:W-:-:S11]  /*0e30*/  LOP3.LUT R3, RZ, R0, RZ, 0x33, !PT ;  /* 0x00000000ff037212 */ /* 0x000fd600078e33ff */
[----:B------:R-:W0:Y:S02]  /*0e40*/  @P0 LDC.64 R4, c[0x0][0x9e8] ;  /* 0x00027a00ff040b82 */ /* 0x000e240000000a00 */
[----:B0-----:R-:W-:-:S05]  /*0e50*/  @P0 IMAD.HI.U32 R0, R3, R4, RZ ;  /* 0x0000000403000227 */ /* 0x001fca00078e00ff */
[----:B------:R-:W-:-:S04]  /*0e60*/  @P0 SHF.R.U32.HI R3, RZ, R5, R0 ;  /* 0x00000005ff030219 */ /* 0x000fc80000011600 */
[----:B------:R-:W-:Y:S01]  /*0e70*/  LOP3.LUT R0, RZ, R3, RZ, 0x33, !PT ;  /* 0x00000003ff007212 */ /* 0x000fe200078e33ff */
[----:B------:R-:W-:Y:S06]  /*0e80*/  BRA `(.L_x_974) ;  /* 0x0000000000107947 */ /* 0x000fec0003800000 */
.L_x_973:
[----:B------:R-:W-:-:S13]  /*0e90*/  ISETP.NE.AND P0, PT, R11, 0x1, PT ;  /* 0x000000010b00780c */ /* 0x000fda0003f05270 */
[----:B------:R-:W0:Y:S02]  /*0ea0*/  @P0 LDC.64 R4, c[0x0][0x9e8] ;  /* 0x00027a00ff040b82 */ /* 0x000e240000000a00 */
[----:B0-----:R-:W-:-:S05]  /*0eb0*/  @P0 IMAD.HI.U32 R4, R0, R4, RZ ;  /* 0x0000000400040227 */ /* 0x001fca00078e00ff */
[----:B------:R-:W-:-:S07]  /*0ec0*/  @P0 SHF.R.U32.HI R0, RZ, R5, R4 ;  /* 0x00000005ff000219 */ /* 0x000fce0000011604 */
.L_x_974:
[----:B------:R-:W-:-:S05]  /*0ed0*/  IMAD R3, R0, R11, RZ ;  /* 0x0000000b00037224 */ /* 0x000fca00078e02ff */
[----:B------:R-:W-:-:S07]  /*0ee0*/  VIMNMX R2, R2, R3, !PT ;  /* 0x0000000302027248 */ /* 0x000fce0007fe0100 */
.L_x_972:
[----:B------:R-:W-:Y:S01]  /*0ef0*/  SHF.R.U32.HI R0, RZ, 0x10, R17 ;  /* 0x00000010ff007819 */ /* 0x000fe20000011611 */
[----:B------:R-:W-:Y:S01]  /*0f00*/  IMAD.HI R2, R2, 0x2aaaaaab, RZ ;  /* 0x2aaaaaab02027827 */ /* 0x000fe200078e02ff */
[----:B------:R-:W-:Y:S02]  /*0f10*/  LOP3.LUT R17, R17, 0xffff, RZ, 0xc0, !PT ;  /* 0x0000ffff11117812 */ /* 0x000fe400078ec0ff */
[----:B------:R-:W-:Y:S02]  /*0f20*/  ISETP.NE.AND P0, PT, R0, RZ, PT ;  /* 0x000000ff0000720c */ /* 0x000fe40003f05270 */
[----:B------:R-:W-:-:S04]  /*0f30*/  SHF.R.U32.HI R3, RZ, 0x1f, R2 ;  /* 0x0000001fff037819 */ /* 0x000fc80000011602 */
[----:B------:R-:W-:Y:S02]  /*0f40*/  LEA.HI.SX32 R3, R2, R3, 0x1c ;  /* 0x0000000302037211 */ /* 0x000fe400078fe2ff */
[----:B------:R-:W-:Y:S02]  /*0f50*/  MOV R2, RZ ;  /* 0x000000ff00027202 */ /* 0x000fe40000000f00 */
[----:B------:R-:W-:-:S03]  /*0f60*/  VIMNMX R8, RZ, R3, !PT ;  /* 0x00000003ff087248 */ /* 0x000fc60007fe0100 */
[----:B------:R-:W0:Y:S01]  /*0f70*/  @!P0 LDC R0, c[0x0][0x9f0] ;  /* 0x00027c00ff008b82 */ /* 0x000e220000000800 */
[----:B------:R-:W-:-:S13]  /*0f80*/  ISETP.GT.AND P1, PT, R75, R8, PT ;  /* 0x000000084b00720c */ /* 0x000fda0003f24270 */
[----:B------:R-:W-:Y:S05]  /*0f90*/  @!P1 BRA `(.L_x_975) ;  /* 0x00000000006c9947 */ /* 0x000fea0003800000 */
[-C--:B0-----:R-:W-:Y:S02]  /*0fa0*/  IABS R6, R0.reuse ;  /* 0x0000000000067213 */ /* 0x081fe40000000000 */
[----:B------:R-:W-:Y:S02]  /*0fb0*/  IADD3 R2, R0, -0x1, R75 ;  /* 0xffffffff00027810 */ /* 0x000fe40007ffe04b */
[----:B------:R-:W0:Y:S03]  /*0fc0*/  I2F.RP R4, R6 ;  /* 0x0000000600047306 */ /* 0x000e260000209400 */
[----:B------:R-:W-:Y:S01]  /*0fd0*/  IMAD.IADD R5, R2, 0x1, -R8 ;  /* 0x0000000102057824 */ /* 0x000fe200078e0a08 */
[----:B------:R-:W-:-:S04]  /*0fe0*/  IABS R2, R0 ;  /* 0x0000000000027213 */ /* 0x000fc80000000000 */
[----:B------:R-:W-:Y:S02]  /*0ff0*/  IABS R9, R5 ;  /* 0x0000000500097213 */ /* 0x000fe40000000000 */
[----:B------:R-:W-:-:S04]  /*1000*/  LOP3.LUT R5, R5, R0, RZ, 0x3c, !PT ;  /* 0x0000000005057212 */ /* 0x000fc800078e3cff */
[----:B------:R-:W-:Y:S01]  /*1010*/  ISETP.GE.AND P2, PT, R5, RZ, PT ;  /* 0x000000ff0500720c */ /* 0x000fe20003f46270 */
[----:B0-----:R-:W0:Y:S02]  /*1020*/  MUFU.RCP R4, R4 ;  /* 0x0000000400047308 */ /* 0x001e240000001000 */
[----:B0-----:R-:W-:Y:S02]  /*1030*/  VIADD R3, R4, 0xffffffe ;  /* 0x0ffffffe04037836 */ /* 0x001fe40000000000 */
[----:B------:R-:W-:Y:S02]  /*1040*/  IMAD.MOV R4, RZ, RZ, -R2 ;  /* 0x000000ffff047224 */ /* 0x000fe400078e0a02 */
[----:B------:R-:W-:Y:S02]  /*1050*/  IMAD.MOV.U32 R2, RZ, RZ, RZ ;  /* 0x000000ffff027224 */ /* 0x000fe400078e00ff */
[----:B------:R-:W0:Y:S02]  /*1060*/  F2I.FTZ.U32.TRUNC.NTZ R3, R3 ;  /* 0x0000000300037305 */ /* 0x000e24000021f000 */
[----:B0-----:R-:W-:-:S04]  /*1070*/  IMAD.MOV R7, RZ, RZ, -R3 ;  /* 0x000000ffff077224 */ /* 0x001fc800078e0a03 */
[----:B------:R-:W-:-:S04]  /*1080*/  IMAD R7, R7, R6, RZ ;  /* 0x0000000607077224 */ /* 0x000fc800078e02ff */
[----:B------:R-:W-:-:S04]  /*1090*/  IMAD.HI.U32 R2, R3, R7, R2 ;  /* 0x0000000703027227 */ /* 0x000fc800078e0002 */
[----:B------:R-:W-:-:S04]  /*10a0*/  IMAD.MOV.U32 R3, RZ, RZ, R9 ;  /* 0x000000ffff037224 */ /* 0x000fc800078e0009 */
[----:B------:R-:W-:-:S04]  /*10b0*/  IMAD.HI.U32 R2, R2, R3, RZ ;  /* 0x0000000302027227 */ /* 0x000fc800078e00ff */
[----:B------:R-:W-:-:S05]  /*10c0*/  IMAD R3, R2, R4, R3 ;  /* 0x0000000402037224 */ /* 0x000fca00078e0203 */
[----:B------:R-:W-:-:S13]  /*10d0*/  ISETP.GT.U32.AND P1, PT, R6, R3, PT ;  /* 0x000000030600720c */ /* 0x000fda0003f24070 */
[----:B------:R-:W-:Y:S02]  /*10e0*/  @!P1 IMAD.IADD R3, R3, 0x1, -R6 ;  /* 0x0000000103039824 */ /* 0x000fe400078e0a06 */
[----:B------:R-:W-:Y:S01]  /*10f0*/  @!P1 VIADD R2, R2, 0x1 ;  /* 0x0000000102029836 */ /* 0x000fe20000000000 */
[----:B------:R-:W-:Y:S02]  /*1100*/  ISETP.NE.AND P1, PT, R0, RZ, PT ;  /* 0x000000ff0000720c */ /* 0x000fe40003f25270 */
[----:B------:R-:W-:-:S13]  /*1110*/  ISETP.GE.U32.AND P0, PT, R3, R6, PT ;  /* 0x000000060300720c */ /* 0x000fda0003f06070 */
[----:B------:R-:W-:-:S04]  /*1120*/  @P0 VIADD R2, R2, 0x1 ;  /* 0x0000000102020836 */ /* 0x000fc80000000000 */
[----:B------:R-:W-:Y:S01]  /*1130*/  @!P2 IMAD.MOV R2, RZ, RZ, -R2 ;  /* 0x000000ffff02a224 */ /* 0x000fe200078e0a02 */
[----:B------:R-:W-:-:S07]  /*1140*/  @!P1 LOP3.LUT R2, RZ, R0, RZ, 0x33, !PT ;  /* 0x00000000ff029212 */ /* 0x000fce00078e33ff */
.L_x_975:
[-C--:B------:R-:W-:Y:S01]  /*1150*/  IMAD R17, R17, R2.reuse, R8 ;  /* 0x0000000211117224 */ /* 0x080fe200078e0208 */
[----:B------:R-:W-:Y:S01]  /*1160*/  PLOP3.LUT P0, PT, PT, PT, PT, 0x80, 0x0 ;  /* 0x000000000000781c */ /* 0x000fe20003f0f070 */
[----:B0-----:R-:W-:Y:S01]  /*1170*/  IMAD.MOV.U32 R0, RZ, RZ, RZ ;  /* 0x000000ffff007224 */ /* 0x001fe200078e00ff */
[----:B------:R-:W-:Y:S01]  /*1180*/  CS2R R86, SRZ ;  /* 0x0000000000567805 */ /* 0x000fe2000001ff00 */
[----:B------:R-:W-:Y:S01]  /*1190*/  IMAD.MOV.U32 R6, RZ, RZ, RZ ;  /* 0x000000ffff067224 */ /* 0x000fe200078e00ff */
[----:B------:R-:W-:Y:S02]  /*11a0*/  VIADDMNMX R75, R17, R2, R75, PT ;  /* 0x00000002114b7246 */ /* 0x000fe4000380014b */
[----:B------:R-:W-:Y:S02]  /*11b0*/  CS2R R84, SRZ ;  /* 0x0000000000547805 */ /* 0x000fe4000001ff00 */
        /* <DEDUP_REMOVED lines=36> */
[----:B------:R-:W-:-:S05]  /*1400*/  SHF.R.S32.HI R78, RZ, 0x7, R76 ;  /* 0x00000007ff4e7819 */ /* 0x000fca000001144c */
        /* <DEDUP_REMOVED lines=20> */
[----:B------:R-:W-:Y:S01]  /*1550*/  MOV R10, UR6 ;  /* 0x00000006000a7c02 */ /* 0x000fe20008000f00 */
        /* <DEDUP_REMOVED lines=8> */
.L_x_977:
[----:B------:R-:W-:-:S04]  /*15e0*/  SHF.L.U32 R0, RZ, 0x1f, RZ ;  /* 0x0000001fff007819 */ /* 0x000fc800000006ff */
[----:B------:R-:W0:Y:S02]  /*15f0*/  SYNCS.PHASECHK.TRANS64.TRYWAIT P0, [UR58+0x2a800], R0 ;  /* 0x02a80000ff0075a7 */ /* 0x000e24000800017a */
[----:B0-----:R-:W-:Y:S05]  /*1600*/  @!P0 BRA `(.L_x_978) ;  /* 0x0000012000908947 */ /* 0x001fea0003800000 */
.L_x_1111:
[----:B------:R-:W2:Y:S02]  /*1610*/  LDL R2, [R1] ;  /* 0x0000000001027983 */ /* 0x000ea40000100800 */
[----:B--2---:R-:W-:-:S13]  /*1620*/  R2UR UR4, R2 ;  /* 0x00000000020472ca */ /* 0x004fda00000e0000 */
[----:B------:R-:W-:-:S06]  /*1630*/  ULOP3.LUT UR4, UR4, 0x1, URZ, 0xfc, !UPT ;  /* 0x0000000104047892 */ /* 0x000fcc000f8efc3f */
[----:B------:R-:W-:-:S05]  /*1640*/  IMAD.U32 R2, RZ, RZ, UR4 ;  /* 0x00000004ff027e24 */ /* 0x000fca000f8e00ff */
[----:B------:R-:W-:-:S13]  /*1650*/  ISETP.NE.AND P0, PT, R2, 0x3, PT ;  /* 0x000000030200780c */ /* 0x000fda0003f05270 */
[----:B------:R-:W-:Y:S05]  /*1660*/  @!P0 BRA `(.L_x_979) ;  /* 0x0000000000048947 */ /* 0x000fea0003800000 */
[----:B------:R-:W-:Y:S01]  /*1670*/  BPT.TRAP 0x1 ;  /* 0x000000040000795c */ /* 0x000fe20000300000 */
.L_x_979:
[----:B------:R1:W2:Y:S01]  /*1680*/  SYNCS.PHASECHK.TRANS64.TRYWAIT P1, [UR58+0x2a830], R0 ;  /* 0x02a83000ff0075a7 */ /* 0x0002a2000802017a */
[----:B------:R-:W-:Y:S05]  /*1690*/  @!P0 BRA `(.L_x_980) ;  /* 0x0000000000048947 */ /* 0x000fea0003800000 */
[----:B------:R-:W-:Y:S01]  /*16a0*/  BPT.TRAP 0x1 ;  /* 0x000000040000795c */ /* 0x000fe20000300000 */
.L_x_980:
[----:B------:R-:W-:-:S05]  /*16b0*/  IMAD.U32 R4, RZ, RZ, UR36 ;  /* 0x00000024ff047e24 */ /* 0x000fca000f8e00ff */
[----:B------:R-:W-:Y:S01]  /*16c0*/  LOP3.LUT R4, R4, 0x10000, RZ, 0xfc, !PT ;  /* 0x0001000004047812 */ /* 0x000fe200078efcff */
[----:B--2---:R-:W-:Y:S06]  /*16d0*/  @P1 BRA `(.L_x_981) ;  /* 0x0000000000081947 */ /* 0x004fec0003800000 */
[----:B------:R-:W2:Y:S02]  /*16e0*/  SYNCS.PHASECHK.TRANS64.TRYWAIT P1, [UR58+0x2a830], R0 ;  /* 0x02a83000ff0075a7 */ /* 0x000ea4000802017a */
[----:B--2---:R-:W-:Y:S05]  /*16f0*/  @!P1 BRA `(.L_x_982) ;  /* 0x00000120006c9947 */ /* 0x004fea0003800000 */
.L_x_981:
[----:B------:R-:W-:Y:S05]  /*1700*/  WARPSYNC.ALL ;  /* 0x0000000000007948 */ /* 0x000fea0003800000 */
[----:B------:R-:W-:Y:S01]  /*1710*/  IMAD.MOV.U32 R5, RZ, RZ, 0x40000040 ;  /* 0x40000040ff057424 */ /* 0x000fe200078e00ff */
[----:B------:R-:W-:Y:S01]  /*1720*/  UIADD3 UR4, UR58, 0x18400, URZ ;  /* 0x000184003a047890 */ /* 0x000fe2000fffe03f */
[----:B------:R-:W-:Y:S01]  /*1730*/  R2UR UR8, R4 ;  /* 0x00000000040872ca */ /* 0x000fe200000e0000 */
[----:B------:R-:W-:Y:S02]  /*1740*/  WARPGROUP.ARRIVE ;  /* 0x00000000000079c5 */ /* 0x000fe40000000000 */
        /* <DEDUP_REMOVED lines=12> */
[----:B------:R-:W-:Y:S01]  /*1810*/  UMOV UR10, UR60 ;  /* 0x0000003c000a7c82 */ /* 0x000fe20008000000 */
[----:B------:R-:W-:Y:S01]  /*1820*/  UIADD3 UR22, UR60, 0x300, URZ ;  /* 0x000003003c167890 */ /* 0x000fe2000fffe03f */
[----:B------:R-:W-:Y:S01]  /*1830*/  HGMMA.64x96x16.F32 R24, gdesc[UR8], RZ, !UPT, gsb0 ;  /* 0x01600000081879f0 */ /* 0x000fe2000c0008ff */
[----:B------:R-:W-:Y:S01]  /*1840*/  UIADD3 UR10, UR60, 0x2, URZ ;  /* 0x000000023c0a7890 */ /* 0x000fe2000fffe03f */
[----:B------:R-:W-:Y:S01]  /*1850*/  UMOV UR9, 0x40000040 ;  /* 0x4000004000097882 */ /* 0x000fe20000000000 */
[----:B------:R-:W-:Y:S01]  /*1860*/  UMOV UR11, 0x40000040 ;  /* 0x40000040000b7882 */ /* 0x000fe20000000000 */
[----:B------:R-:W-:Y:S02]  /*1870*/  UMOV UR21, 0x40000040 ;  /* 0x4000004000157882 */ /* 0x000fe40000000000 */
[----:B------:R-:W-:Y:S02]  /*1880*/  UIADD3 UR8, UR4, 0x2, URZ ;  /* 0x0000000204087890 */ /* 0x000fe4000fffe03f */
[----:B------:R-:W-:-:S02]  /*1890*/  UIADD3 UR12, UR4, 0x4, URZ ;  /* 0x00000004040c7890 */ /* 0x000fc4000fffe03f */
[----:B------:R-:W-:Y:S02]  /*18a0*/  UIADD3 UR16, UR4, 0x6, URZ ;  /* 0x0000000604107890 */ /* 0x000fe4000fffe03f */
[----:B------:R-:W-:Y:S01]  /*18b0*/  UIADD3 UR20, UR4, 0x400, URZ ;  /* 0x0000040004147890 */ /* 0x000fe2000fffe03f */
        /* <DEDUP_REMOVED lines=29> */
[----:B------:R-:W-:Y:S02]  /*1a90*/  UMOV UR5, UR49 ;  /* 0x0000003100057c82 */ /* 0x000fe40008000000 */
[----:B------:R-:W-:Y:S01]  /*1aa0*/  UMOV UR4, UR48 ;  /* 0x0000003000047c82 */ /* 0x000fe20008000000 */
        /* <DEDUP_REMOVED lines=36> */
.L_x_983:
[----:B------:R-:W-:Y:S01]  /*1cf0*/  LOP3.LUT R9, R76, 0xffffff80, RZ, 0xc0, !PT ;  /* 0xffffff804c097812 */ /* 0x000fe200078ec0ff */
[----:B------:R-:W-:Y:S01]  /*1d00*/  ULDC UR5, c[0x0][0x9d8] ;  /* 0x0002760000057ab9 */ /* 0x000fe20000000800 */
[----:B------:R-:W-:Y:S01]  /*1d10*/  ISETP.NE.AND P2, PT, R23, 0x1, PT ;  /* 0x000000011700780c */ /* 0x000fe20003f45270 */
[----:B------:R-:W-:Y:S01]  /*1d20*/  FMUL.FTZ R33, R33, UR5 ;  /* 0x0000000521217c20 */ /* 0x000fe20008410000 */
[----:B------:R-:W-:Y:S01]  /*1d30*/  LEA.HI R77, R77, R74, RZ, 0x2 ;  /* 0x0000004a4d4d7211 */ /* 0x000fe200078f10ff */
[----:B------:R-:W-:Y:S02]  /*1d40*/  IMAD.IADD R9, R74, 0x1, -R9 ;  /* 0x000000014a097824 */ /* 0x000fe400078e0a09 */
[----:B------:R-:W-:Y:S01]  /*1d50*/  FMUL.FTZ R25, R25, UR5 ;  /* 0x0000000519197c20 */ /* 0x000fe20008410000 */
[----:B------:R-:W-:Y:S01]  /*1d60*/  FMUL.FTZ R2, R27, UR5 ;  /* 0x000000051b027c20 */ /* 0x000fe20008410000 */
[----:B------:R-:W-:Y:S01]  /*1d70*/  LOP3.LUT R77, R77, 0xfffffffc, RZ, 0xc0, !PT ;  /* 0xfffffffc4d4d7812 */ /* 0x000fe200078ec0ff */
[----:B------:R-:W-:Y:S01]  /*1d80*/  FMUL.FTZ R32, R32, UR5 ;  /* 0x0000000520207c20 */ /* 0x000fe20008410000 */
[----:B------:R-:W-:Y:S01]  /*1d90*/  SHF.R.S32.HI R8, RZ, 0x1f, R9 ;  /* 0x0000001fff087819 */ /* 0x000fe20000011409 */
[----:B------:R2:W3:Y:S01]  /*1da0*/  MUFU.TANH R83, R33 ;  /* 0x0000002100537308 */ /* 0x0004e20000002400 */
[----:B------:R-:W-:Y:S01]  /*1db0*/  FMUL.FTZ R6, R30, UR5 ;  /* 0x000000051e067c20 */ /* 0x000fe20008410000 */
[----:B------:R-:W-:Y:S01]  /*1dc0*/  IMAD.IADD R77, R74, 0x1, -R77 ;  /* 0x000000014a4d7824 */ /* 0x000fe200078e0a4d */
[CC--:B------:R-:W-:Y:S01]  /*1dd0*/  LEA.HI R10, R8.reuse, R9.reuse, RZ, 0x2 ;  /* 0x00000009080a7211 */ /* 0x0c0fe200078f10ff */
[----:B------:R-:W-:Y:S01]  /*1de0*/  FMUL.FTZ R7, R31, UR5 ;  /* 0x000000051f077c20 */ /* 0x000fe20008410000 */
[----:B------:R-:W-:Y:S01]  /*1df0*/  LEA.HI R14, R8, R9, RZ, 0x5 ;  /* 0x00000009080e7211 */ /* 0x000fe200078f28ff */
[----:B------:R-:W4:Y:S01]  /*1e00*/  S2UR UR6, SR_CgaCtaId ;  /* 0x00000000000679c3 */ /* 0x000f220000008800 */
[--C-:B------:R-:W-:Y:S01]  /*1e10*/  SHF.R.S32.HI R8, RZ, 0x2, R10.reuse ;  /* 0x00000002ff087819 */ /* 0x100fe2000001140a */
[----:B------:R5:W0:Y:S01]  /*1e20*/  MUFU.TANH R79, R25 ;  /* 0x00000019004f7308 */ /* 0x000a220000002400 */
[----:B------:R-:W-:Y:S01]  /*1e30*/  SHF.R.S32.HI R27, RZ, 0x1f, R10 ;  /* 0x0000001fff1b7819 */ /* 0x000fe2000001140a */
[----:B------:R-:W-:Y:S01]  /*1e40*/  UIADD3 UR4, UR58, 0x2a840, URZ ;  /* 0x0002a8403a047890 */ /* 0x000fe2000fffe03f */
[----:B------:R-:W-:Y:S01]  /*1e50*/  LEA.HI R30, R78, R78, RZ, 0x1 ;  /* 0x0000004e4e1e7211 */ /* 0x000fe200078f08ff */
[----:B------:R-:W-:Y:S01]  /*1e60*/  FMUL.FTZ R12, R35, UR5 ;  /* 0x00000005230c7c20 */ /* 0x000fe20008410000 */
[-C--:B------:R-:W-:Y:S01]  /*1e70*/  LEA.HI R27, R27, R8.reuse, RZ, 0x3 ;  /* 0x000000081b1b7211 */ /* 0x080fe200078f18ff */
[----:B--2---:R-:W2:Y:S01]  /*1e80*/  @P2 LDC R33, c[0x0][0x44c] ;  /* 0x00011300ff212b82 */ /* 0x004ea20000000800 */
[----:B------:R-:W-:Y:S01]  /*1e90*/  LOP3.LUT R31, R30, 0x3fffffe, RZ, 0xc0, !PT ;  /* 0x03fffffe1e1f7812 */ /* 0x000fe200078ec0ff */
[----:B------:R1:W2:Y:S01]  /*1ea0*/  MUFU.TANH R82, R32 ;  /* 0x0000002000527308 */ /* 0x0002a20000002400 */
[----:B-----5:R-:W-:Y:S01]  /*1eb0*/  SHF.R.S32.HI R25, RZ, 0x5, R14 ;  /* 0x00000005ff197819 */ /* 0x020fe2000001140e */
[----:B------:R-:W-:Y:S01]  /*1ec0*/  FMUL.FTZ R28, R28, UR5 ;  /* 0x000000051c1c7c20 */ /* 0x000fe20008410000 */
[----:B------:R-:W-:Y:S01]  /*1ed0*/  LEA.HI R14, R77, R77, RZ, 0x1 ;  /* 0x0000004d4d0e7211 */ /* 0x000fe200078f08ff */
[----:B------:R-:W-:Y:S01]  /*1ee0*/  IMAD.IADD R31, R78, 0x1, -R31 ;  /* 0x000000014e1f7824 */ /* 0x000fe200078e0a1f */
[----:B------:R-:W-:Y:S01]  /*1ef0*/  LOP3.LUT R27, R27, 0xfffffff8, RZ, 0xc0, !PT ;  /* 0xfffffff81b1b7812 */ /* 0x000fe200078ec0ff */
[----:B------:R-:W-:Y:S01]  /*1f00*/  IMAD R25, R25, 0x10, R72 ;  /* 0x0000001019197824 */ /* 0x000fe200078e0248 */
[----:B------:R-:W-:Y:S01]  /*1f10*/  LOP3.LUT R14, R14, 0x1ffffffe, RZ, 0xc0, !PT ;  /* 0x1ffffffe0e0e7812 */ /* 0x000fe200078ec0ff */
[----:B------:R-:W-:Y:S01]  /*1f20*/  FMUL.FTZ R29, R29, UR5 ;  /* 0x000000051d1d7c20 */ /* 0x000fe20008410000 */
[----:B-1----:R-:W1:Y:S01]  /*1f30*/  @P2 LDC R32, c[0x0][0x450] ;  /* 0x00011400ff202b82 */ /* 0x002e620000000800 */
[----:B------:R-:W-:Y:S01]  /*1f40*/  LOP3.LUT R10, R10, 0x7ffffffc, RZ, 0xc0, !PT ;  /* 0x7ffffffc0a0a7812 */ /* 0x000fe200078ec0ff */
[----:B0-----:R-:W-:Y:S01]  /*1f50*/  FMUL.FTZ R3, R24, UR5 ;  /* 0x0000000518037c20 */ /* 0x001fe20008410000 */
[----:B------:R-:W-:Y:S01]  /*1f60*/  IADD3 R30, R25, R8, -R27 ;  /* 0x00000008191e7210 */ /* 0x000fe20007ffe81b */
[----:B------:R-:W-:Y:S01]  /*1f70*/  IMAD.IADD R8, R77, 0x1, -R14 ;  /* 0x000000014d087824 */ /* 0x000fe200078e0a0e */
[----:B----4-:R-:W-:Y:S01]  /*1f80*/  UPRMT UR4, UR6, 0x654, UR4 ;  /* 0x0000065406047896 */ /* 0x010fe20008000004 */
[----:B------:R-:W-:Y:S01]  /*1f90*/  FMUL.FTZ R0, R26, UR5 ;  /* 0x000000051a007c20 */ /* 0x000fe20008410000 */
[----:B------:R0:W4:Y:S01]  /*1fa0*/  MUFU.TANH R80, R28 ;  /* 0x0000001c00507308 */ /* 0x0001220000002400 */
[----:B------:R-:W-:-:S02]  /*1fb0*/  IMAD R31, R31, 0x40, R30 ;  /* 0x000000401f1f7824 */ /* 0x000fc400078e021e */
[----:B------:R-:W-:Y:S01]  /*1fc0*/  FMUL.FTZ R11, R34, UR5 ;  /* 0x00000005220b7c20 */ /* 0x000fe20008410000 */
[----:B------:R-:W-:Y:S02]  /*1fd0*/  IMAD.IADD R9, R9, 0x1, -R10 ;  /* 0x0000000109097824 */ /* 0x000fe400078e0a0a */
[----:B------:R-:W-:Y:S01]  /*1fe0*/  FMUL.FTZ R36, R36, UR5 ;  /* 0x0000000524247c20 */ /* 0x000fe20008410000 */
[----:B------:R-:W-:Y:S02]  /*1ff0*/  IMAD R8, R8, 0x8, R31 ;  /* 0x0000000808087824 */ /* 0x000fe400078e021f */
[----:B------:R-:W-:Y:S01]  /*2000*/  FMUL.FTZ R37, R37, UR5 ;  /* 0x0000000525257c20 */ /* 0x000fe20008410000 */
[----:B------:R-:W-:Y:S01]  /*2010*/  FMUL.FTZ R15, R38, UR5 ;  /* 0x00000005260f7c20 */ /* 0x000fe20008410000 */
[----:B------:R5:W0:Y:S01]  /*2020*/  MUFU.TANH R81, R29 ;  /* 0x0000001d00517308 */ /* 0x000a220000002400 */
[----:B--2---:R-:W-:-:S04]  /*2030*/  @P2 IMAD.HI.U32 R25, R8, R33, RZ ;  /* 0x0000002108192227 */ /* 0x004fc800078e00ff */
[----:B------:R-:W-:Y:S01]  /*2040*/  FMUL.FTZ R20, R39, UR5 ;  /* 0x0000000527147c20 */ /* 0x000fe20008410000 */
[----:B------:R-:W-:Y:S01]  /*2050*/  FMUL.FTZ R40, R40, UR5 ;  /* 0x0000000528287c20 */ /* 0x000fe20008410000 */
[----:B------:R-:W-:Y:S01]  /*2060*/  FMUL.FTZ R41, R41, UR5 ;  /* 0x0000000529297c20 */ /* 0x000fe20008410000 */
[----:B------:R-:W-:Y:S02]  /*2070*/  IMAD.MOV.U32 R31, RZ, RZ, R8 ;  /* 0x000000ffff1f7224 */ /* 0x000fe400078e0008 */
[----:B------:R-:W-:Y:S01]  /*2080*/  FMUL.FTZ R21, R42, UR5 ;  /* 0x000000052a157c20 */ /* 0x000fe20008410000 */
[----:B------:R-:W-:Y:S01]  /*2090*/  FMUL.FTZ R24, R43, UR5 ;  /* 0x000000052b187c20 */ /* 0x000fe20008410000 */
[----:B------:R-:W-:Y:S01]  /*20a0*/  FMUL.FTZ R44, R44, UR5 ;  /* 0x000000052c2c7c20 */ /* 0x000fe20008410000 */
[----:B-1----:R-:W-:Y:S01]  /*20b0*/  @P2 SHF.R.U32.HI R31, RZ, R32, R25 ;  /* 0x00000020ff1f2219 */ /* 0x002fe20000011619 */
[----:B------:R-:W-:Y:S01]  /*20c0*/  FMUL.FTZ R45, R45, UR5 ;  /* 0x000000052d2d7c20 */ /* 0x000fe20008410000 */
[----:B------:R-:W-:Y:S01]  /*20d0*/  MOV R32, 0xffffffa0 ;  /* 0xffffffa000207802 */ /* 0x000fe20000000f00 */
[----:B0-----:R-:W-:Y:S01]  /*20e0*/  FMUL.FTZ R28, R46, UR5 ;  /* 0x000000052e1c7c20 */ /* 0x001fe20008410000 */
[----:B-----5:R-:W-:Y:S01]  /*20f0*/  FMUL.FTZ R29, R47, UR5 ;  /* 0x000000052f1d7c20 */ /* 0x020fe20008410000 */
[----:B------:R-:W0:Y:S01]  /*2100*/  SHFL.IDX PT, R35, R31, RZ, 0x1c1f ;  /* 0x001c1fff1f237589 */ /* 0x000e2200000e0000 */
[----:B------:R-:W-:Y:S01]  /*2110*/  FMUL.FTZ R48, R48, UR5 ;  /* 0x0000000530307c20 */ /* 0x000fe20008410000 */
[----:B------:R-:W-:-:S02]  /*2120*/  IMAD R32, R75, R32, 0x61 ;  /* 0x000000614b207424 */ /* 0x000fc400078e0220 */
[----:B------:R-:W-:Y:S01]  /*2130*/  FMUL.FTZ R49, R49, UR5 ;  /* 0x0000000531317c20 */ /* 0x000fe20008410000 */
        /* <DEDUP_REMOVED lines=22> */
[----:B------:R-:W-:Y:S01]  /*22a0*/  LOP3.LUT P1, RZ, R18, 0x80000, RZ, 0xc0, !PT ;  /* 0x0008000012ff7812 */ /* 0x000fe2000782c0ff */
[----:B------:R-:W-:Y:S01]  /*22b0*/  IMAD R33, R9, -0x2, R32 ;  /* 0xfffffffe09217824 */ /* 0x000fe200078e0220 */
[----:B------:R-:W-:Y:S01]  /*22c0*/  SYNCS.ARRIVE.TRANS64.RED.A1T0 RZ, [UR4], RZ ;  /* 0x000000ffffff79a7 */ /* 0x000fe20008100404 */
[--C-:B------:R-:W-:Y:S01]  /*22d0*/  IMAD R10, R75, -0x60, R22.reuse ;  /* 0xffffffa04b0a7824 */ /* 0x100fe200078e0216 */
[----:B------:R-:W1:Y:S01]  /*22e0*/  MUFU.TANH R3, R3 ;  /* 0x0000000300037308 */ /* 0x000e620000002400 */
[----:B------:R-:W-:Y:S01]  /*22f0*/  ULDC UR10, c[0x0][0x288] ;  /* 0x0000a200000a7ab9 */ /* 0x000fe20000000800 */
[----:B------:R-:W-:Y:S01]  /*2300*/  ULDC UR4, c[0x0][0x9dc] ;  /* 0x0002770000047ab9 */ /* 0x000fe20000000800 */
[----:B------:R-:W-:Y:S01]  /*2310*/  IADD3 R34, R33, -UR10, R22 ;  /* 0x8000000a21227c10 */ /* 0x000fe2000fffe016 */
[----:B------:R-:W-:Y:S01]  /*2320*/  ULOP3.LUT UR6, URZ, UR4, URZ, 0x33, !UPT ;  /* 0x000000043f067292 */ /* 0x000fe2000f8e333f */
[----:B------:R-:W-:-:S02]  /*2330*/  VIADD R30, R10, 0x60 ;  /* 0x000000600a1e7836 */ /* 0x000fc40000000000 */
[----:B------:R-:W-:Y:S01]  /*2340*/  ULDC UR4, c[0x0][0x9e0] ;  /* 0x0002780000047ab9 */ /* 0x000fe20000000800 */
[----:B------:R-:W2:Y:S01]  /*2350*/  MUFU.TANH R0, R0 ;  /* 0x0000000000007308 */ /* 0x000ea20000002400 */
[----:B------:R-:W-:Y:S02]  /*2360*/  IMAD R38, R9, -0x2, R30 ;  /* 0xfffffffe09267824 */ /* 0x000fe400078e021e */
[C---:B------:R-:W-:Y:S02]  /*2370*/  VIADD R39, R34.reuse, UR4 ;  /* 0x0000000422277c36 */ /* 0x040fe40008000000 */
[----:B------:R-:W-:Y:S02]  /*2380*/  VIADD R34, R34, UR6 ;  /* 0x0000000622227c36 */ /* 0x000fe40008000000 */
[----:B------:R-:W-:Y:S01]  /*2390*/  IMAD.U32 R10, RZ, RZ, UR6 ;  /* 0x00000006ff0a7e24 */ /* 0x000fe2000f8e00ff */
[----:B------:R-:W1:Y:S01]  /*23a0*/  MUFU.TANH R2, R2 ;  /* 0x0000000200027308 */ /* 0x000e620000002400 */
[----:B------:R-:W-:Y:S01]  /*23b0*/  VIADD R42, R32, 0xffffffff ;  /* 0xffffffff202a7836 */ /* 0x000fe20000000000 */
[----:B0-----:R-:W-:Y:S01]  /*23c0*/  VIADDMNMX R32, R35, R39, R38, PT ;  /* 0x0000002723207246 */ /* 0x001fe20003800126 */
[----:B------:R-:W-:-:S02]  /*23d0*/  VIADD R46, R33, 0xffffffff ;  /* 0xffffffff212e7836 */ /* 0x000fc40000000000 */
[----:B------:R-:W-:-:S03]  /*23e0*/  IMAD.IADD R33, R34, 0x1, R35 ;  /* 0x0000000122217824 */ /* 0x000fc600078e0223 */
[----:B------:R-:W0:Y:S08]  /*23f0*/  MUFU.TANH R6, R6 ;  /* 0x0000000600067308 */ /* 0x000e300000002400 */
        /* <DEDUP_REMOVED lines=38> */
[----:B------:R-:W0:Y:S01]  /*2660*/  MUFU.TANH R25, R25 ;  /* 0x0000001900197308 */ /* 0x000e220000002400 */
[----:B-1234-:R-:W-:Y:S05]  /*2670*/  @!P1 BRA `(.L_x_984) ;  /* 0x00000000005c9947 */ /* 0x01efea0003800000 */
[----:B------:R-:W-:Y:S01]  /*2680*/  IADD3 R35, R22, -UR10, R35 ;  /* 0x8000000a16237c10 */ /* 0x000fe2000fffe023 */
[----:B------:R-:W-:Y:S03]  /*2690*/  BSSY B0, `(.L_x_985) ;  /* 0x0000012000007945 */ /* 0x000fe60003800000 */
[----:B------:R-:W-:-:S13]  /*26a0*/  ISETP.GT.AND P1, PT, R35, -0x1, PT ;  /* 0xffffffff2300780c */ /* 0x000fda0003f24270 */
[----:B------:R-:W-:Y:S05]  /*26b0*/  @P1 BRA `(.L_x_986) ;  /* 0x0000000000241947 */ /* 0x000fea0003800000 */
[----:B------:R-:W-:Y:S01]  /*26c0*/  ULDC UR5, c[0x0][0x9e4] ;  /* 0x0002790000057ab9 */ /* 0x000fe20000000800 */
[----:B------:R-:W-:Y:S01]  /*26d0*/  LOP3.LUT R35, RZ, R35, RZ, 0x33, !PT ;  /* 0x00000023ff237212 */ /* 0x000fe200078e33ff */
[----:B------:R-:W-:-:S05]  /*26e0*/  IMAD.U32 R43, RZ, RZ, UR5 ;  /* 0x00000005ff2b7e24 */ /* 0x000fca000f8e00ff */
[----:B------:R-:W-:-:S13]  /*26f0*/  ISETP.NE.AND P1, PT, R43, 0x1, PT ;  /* 0x000000012b00780c */ /* 0x000fda0003f25270 */
[----:B------:R-:W1:Y:S02]  /*2700*/  @P1 LDC.64 R66, c[0x0][0x9e8] ;  /* 0x00027a00ff421b82 */ /* 0x000e640000000a00 */
[----:B-1----:R-:W-:-:S05]  /*2710*/  @P1 IMAD.HI.U32 R30, R35, R66, RZ ;  /* 0x00000042231e1227 */ /* 0x002fca00078e00ff */
[----:B------:R-:W-:-:S04]  /*2720*/  @P1 SHF.R.U32.HI R35, RZ, R67, R30 ;  /* 0x00000043ff231219 */ /* 0x000fc8000001161e */
[----:B------:R-:W-:Y:S01]  /*2730*/  LOP3.LUT R35, RZ, R35, RZ, 0x33, !PT ;  /* 0x00000023ff237212 */ /* 0x000fe200078e33ff */
[----:B------:R-:W-:Y:S06]  /*2740*/  BRA `(.L_x_987) ;  /* 0x0000000000187947 */ /* 0x000fec0003800000 */
.L_x_986:
[----:B------:R-:W-:Y:S02]  /*2750*/  ULDC UR5, c[0x0][0x9e4] ;  /* 0x0002790000057ab9 */ /* 0x000fe40000000800 */
[----:B------:R-:W-:-:S05]  /*2760*/  IMAD.U32 R43, RZ, RZ, UR5 ;  /* 0x00000005ff2b7e24 */ /* 0x000fca000f8e00ff */
[----:B------:R-:W-:-:S13]  /*2770*/  ISETP.NE.AND P1, PT, R43, 0x1, PT ;  /* 0x000000012b00780c */ /* 0x000fda0003f25270 */
[----:B------:R-:W1:Y:S02]  /*2780*/  @P1 LDC.64 R66, c[0x0][0x9e8] ;  /* 0x00027a00ff421b82 */ /* 0x000e640000000a00 */
[----:B-1----:R-:W-:-:S05]  /*2790*/  @P1 IMAD.HI.U32 R30, R35, R66, RZ ;  /* 0x00000042231e1227 */ /* 0x002fca00078e00ff */
[----:B------:R-:W-:-:S07]  /*27a0*/  @P1 SHF.R.U32.HI R35, RZ, R67, R30 ;  /* 0x00000043ff231219 */ /* 0x000fce000001161e */
.L_x_987:
[----:B------:R-:W-:Y:S05]  /*27b0*/  BSYNC B0 ;  /* 0x0000000000007941 */ /* 0x000fea0003800000 */
.L_x_985:
[----:B------:R-:W-:-:S05]  /*27c0*/  IMAD R35, R35, R43, R46 ;  /* 0x0000002b23237224 */ /* 0x000fca00078e022e */
[----:B------:R-:W-:Y:S02]  /*27d0*/  VIADDMNMX R32, R35, R43, R32, PT ;  /* 0x0000002b23207246 */ /* 0x000fe40003800120 */
[----:B------:R-:W-:-:S07]  /*27e0*/  VIMNMX R33, R33, R35, !PT ;  /* 0x0000002321217248 */ /* 0x000fce0007fe0100 */
.L_x_984:
[C---:B------:R-:W-:Y:S01]  /*27f0*/  ISETP.GE.AND P6, PT, R42.reuse, 0x9, PT ;  /* 0x000000092a00780c */ /* 0x040fe20003fc6270 */
[----:B------:R-:W1:Y:S01]  /*2800*/  SHFL.IDX PT, R31, R31, 0x1, 0x1c1f ;  /* 0x003c1f001f1f7f89 */ /* 0x000e6200000e0000 */
[----:B------:R-:W-:Y:S02]  /*2810*/  ISETP.GE.AND P1, PT, R42, 0x2, PT ;  /* 0x000000022a00780c */ /* 0x000fe40003f26270 */
[C---:B------:R-:W-:Y:S02]  /*2820*/  ISETP.GT.AND P2, PT, R33.reuse, 0x8, !P6 ;  /* 0x000000082100780c */ /* 0x040fe40007744270 */
[----:B------:R-:W-:Y:S02]  /*2830*/  ISETP.GT.AND P3, PT, R33, 0x1, !P1 ;  /* 0x000000012100780c */ /* 0x000fe40004f64270 */
[----:B------:R-:W-:Y:S02]  /*2840*/  ISETP.LT.OR P2, PT, R32, 0x9, P2 ;  /* 0x000000092000780c */ /* 0x000fe40001741670 */
[----:B------:R-:W-:-:S02]  /*2850*/  ISETP.GE.AND P4, PT, R42, 0xa, PT ;  /* 0x0000000a2a00780c */ /* 0x000fc40003f86270 */
[----:B------:R-:W-:Y:S02]  /*2860*/  FSEL R43, R80, -INF , !P2 ;  /* 0xff800000502b7808 */ /* 0x000fe40005000000 */
[C---:B------:R-:W-:Y:S02]  /*2870*/  ISETP.LT.OR P3, PT, R32.reuse, 0x2, P3 ;  /* 0x000000022000780c */ /* 0x040fe40001f61670 */
[----:B------:R-:W-:Y:S02]  /*2880*/  ISETP.GT.AND P2, PT, R33, 0x9, !P4 ;  /* 0x000000092100780c */ /* 0x000fe40006744270 */
[----:B------:R-:W-:Y:S02]  /*2890*/  FSEL R79, R79, -INF , !P3 ;  /* 0xff8000004f4f7808 */ /* 0x000fe40005800000 */
[----:B------:R-:W-:Y:S02]  /*28a0*/  ISETP.LT.OR P2, PT, R32, 0xa, P2 ;  /* 0x0000000a2000780c */ /* 0x000fe40001741670 */
[----:B------:R-:W-:-:S02]  /*28b0*/  ISETP.GE.AND P3, PT, R42, 0x11, PT ;  /* 0x000000112a00780c */ /* 0x000fc40003f66270 */
[----:B------:R-:W-:Y:S02]  /*28c0*/  FSEL R81, R81, -INF , !P2 ;  /* 0xff80000051517808 */ /* 0x000fe40005000000 */
[----:B------:R-:W-:Y:S02]  /*28d0*/  ISETP.GT.AND P2, PT, R33, 0x10, !P3 ;  /* 0x000000102100780c */ /* 0x000fe40005f44270 */
[----:B------:R-:W-:Y:S02]  /*28e0*/  P2R R70, PR, RZ, 0x8 ;  /* 0x00000008ff467803 */ /* 0x000fe40000000000 */
[----:B------:R-:W-:Y:S02]  /*28f0*/  ISETP.LT.OR P2, PT, R32, 0x11, P2 ;  /* 0x000000112000780c */ /* 0x000fe40001741670 */
[----:B------:R-:W-:Y:S02]  /*2900*/  ISETP.GE.AND P3, PT, R42, 0x12, PT ;  /* 0x000000122a00780c */ /* 0x000fe40003f66270 */
[----:B------:R-:W-:-:S02]  /*2910*/  FSEL R47, R82, -INF , !P2 ;  /* 0xff800000522f7808 */ /* 0x000fc40005000000 */
[----:B------:R-:W-:Y:S02]  /*2920*/  ISETP.GT.AND P2, PT, R33, 0x11, !P3 ;  /* 0x000000112100780c */ /* 0x000fe40005f44270 */
[----:B------:R-:W-:Y:S02]  /*2930*/  P2R R74, PR, RZ, 0x8 ;  /* 0x00000008ff4a7803 */ /* 0x000fe40000000000 */
[----:B------:R-:W-:Y:S02]  /*2940*/  ISETP.LT.OR P2, PT, R32, 0x12, P2 ;  /* 0x000000122000780c */ /* 0x000fe40001741670 */
[----:B------:R-:W-:Y:S02]  /*2950*/  ISETP.GE.AND P3, PT, R42, 0x19, PT ;  /* 0x000000192a00780c */ /* 0x000fe40003f66270 */
[----:B------:R-:W-:Y:S02]  /*2960*/  FSEL R83, R83, -INF , !P2 ;  /* 0xff80000053537808 */ /* 0x000fe40005000000 */
[----:B------:R-:W-:-:S02]  /*2970*/  ISETP.GT.AND P2, PT, R33, 0x18, !P3 ;  /* 0x000000182100780c */ /* 0x000fc40005f44270 */
[----:B------:R-:W-:Y:S02]  /*2980*/  P2R R76, PR, RZ, 0x8 ;  /* 0x00000008ff4c7803 */ /* 0x000fe40000000000 */
[----:B------:R-:W-:Y:S02]  /*2990*/  ISETP.LT.OR P2, PT, R32, 0x19, P2 ;  /* 0x000000192000780c */ /* 0x000fe40001741670 */
[----:B------:R-:W-:Y:S02]  /*29a0*/  ISETP.GE.AND P3, PT, R42, 0x1a, PT ;  /* 0x0000001a2a00780c */ /* 0x000fe40003f66270 */
[----:B0-----:R-:W-:Y:S02]  /*29b0*/  FSEL R63, R36, -INF , !P2 ;  /* 0xff800000243f7808 */ /* 0x001fe40005000000 */
[----:B------:R-:W-:Y:S02]  /*29c0*/  ISETP.GT.AND P2, PT, R33, 0x19, !P3 ;  /* 0x000000192100780c */ /* 0x000fe40005f44270 */
[----:B------:R-:W-:-:S02]  /*29d0*/  P2R R78, PR, RZ, 0x8 ;  /* 0x00000008ff4e7803 */ /* 0x000fc40000000000 */
[----:B------:R-:W-:Y:S02]  /*29e0*/  ISETP.LT.OR P2, PT, R32, 0x1a, P2 ;  /* 0x0000001a2000780c */ /* 0x000fe40001741670 */
[----:B------:R-:W-:Y:S02]  /*29f0*/  ISETP.GE.AND P3, PT, R42, 0x21, PT ;  /* 0x000000212a00780c */ /* 0x000fe40003f66270 */
[----:B------:R-:W-:Y:S02]  /*2a00*/  FSEL R67, R37, -INF , !P2 ;  /* 0xff80000025437808 */ /* 0x000fe40005000000 */
[----:B------:R-:W-:Y:S02]  /*2a10*/  ISETP.GT.AND P2, PT, R33, 0x20, !P3 ;  /* 0x000000202100780c */ /* 0x000fe40005f44270 */
[----:B------:R-:W-:Y:S02]  /*2a20*/  P2R R37, PR, RZ, 0x8 ;  /* 0x00000008ff257803 */ /* 0x000fe40000000000 */
[----:B------:R-:W-:-:S02]  /*2a30*/  ISETP.LT.OR P2, PT, R32, 0x21, P2 ;  /* 0x000000212000780c */ /* 0x000fc40001741670 */
[----:B------:R-:W-:Y:S02]  /*2a40*/  ISETP.GE.AND P3, PT, R42, 0x22, PT ;  /* 0x000000222a00780c */ /* 0x000fe40003f66270 */
[----:B------:R-:W-:Y:S02]  /*2a50*/  FSEL R71, R40, -INF , !P2 ;  /* 0xff80000028477808 */ /* 0x000fe40005000000 */
[----:B------:R-:W-:Y:S02]  /*2a60*/  ISETP.GT.AND P2, PT, R33, 0x21, !P3 ;  /* 0x000000212100780c */ /* 0x000fe40005f44270 */
[----:B------:R-:W-:Y:S02]  /*2a70*/  P2R R80, PR, RZ, 0x8 ;  /* 0x00000008ff507803 */ /* 0x000fe40000000000 */
        /* <DEDUP_REMOVED lines=17> */
[----:B------:R-:W-:Y:S02]  /*2b90*/  FSEL R85, R48, -INF , !P2 ;  /* 0xff80000030557808 */ /* 0x000fe40005000000 */
        /* <DEDUP_REMOVED lines=38> */
[----:B------:R-:W-:Y:S02]  /*2e00*/  P2R R66, PR, RZ, 0x10 ;  /* 0x00000010ff427803 */ /* 0x000fe40000000000 */
[----:B------:R-:W-:Y:S02]  /*2e10*/  FSEL R93, R64, -INF , !P2 ;  /* 0xff800000405d7808 */ /* 0x000fe40005000000 */
[----:B------:R-:W-:-:S04]  /*2e20*/  ISETP.GE.AND P2, PT, R42, 0x52, PT ;  /* 0x000000522a00780c */ /* 0x000fc80003f46270 */
[----:B------:R-:W-:-:S04]  /*2e30*/  ISETP.GT.AND P3, PT, R33, 0x51, !P2 ;  /* 0x000000512100780c */ /* 0x000fc80005764270 */
[----:B------:R-:W-:-:S04]  /*2e40*/  ISETP.LT.OR P3, PT, R32, 0x52, P3 ;  /* 0x000000522000780c */ /* 0x000fc80001f61670 */
[----:B------:R-:W-:Y:S02]  /*2e50*/  FSEL R65, R65, -INF , !P3 ;  /* 0xff80000041417808 */ /* 0x000fe40005800000 */
[----:B------:R-:W-:-:S04]  /*2e60*/  ISETP.GE.AND P3, PT, R42, 0x59, PT ;  /* 0x000000592a00780c */ /* 0x000fc80003f66270 */
[----:B------:R-:W-:-:S04]  /*2e70*/  ISETP.GT.AND P4, PT, R33, 0x58, !P3 ;  /* 0x000000582100780c */ /* 0x000fc80005f84270 */
[----:B------:R-:W-:-:S04]  /*2e80*/  ISETP.LT.OR P4, PT, R32, 0x59, P4 ;  /* 0x000000592000780c */ /* 0x000fc80002781670 */
[----:B------:R-:W-:Y:S02]  /*2e90*/  FSEL R30, R68, -INF , !P4 ;  /* 0xff800000441e7808 */ /* 0x000fe40006000000 */
[----:B------:R-:W-:-:S04]  /*2ea0*/  ISETP.GE.AND P4, PT, R42, 0x1, PT ;  /* 0x000000012a00780c */ /* 0x000fc80003f86270 */
[----:B------:R-:W-:-:S04]  /*2eb0*/  ISETP.GT.AND P5, PT, R33, RZ, !P4 ;  /* 0x000000ff2100720c */ /* 0x000fc800067a4270 */
[----:B------:R-:W-:-:S04]  /*2ec0*/  ISETP.LT.OR P5, PT, R32, 0x1, P5 ;  /* 0x000000012000780c */ /* 0x000fc80002fa1670 */
[----:B------:R-:W-:Y:S02]  /*2ed0*/  FSEL R35, R3, -INF , !P5 ;  /* 0xff80000003237808 */ /* 0x000fe40006800000 */
[----:B------:R-:W-:Y:S02]  /*2ee0*/  ISETP.GE.AND P5, PT, R42, 0x5a, PT ;  /* 0x0000005a2a00780c */ /* 0x000fe40003fa6270 */
[----:B-1----:R-:W-:Y:S02]  /*2ef0*/  VIADDMNMX R3, R31, R39, R38, PT ;  /* 0x000000271f037246 */ /* 0x002fe40003800126 */
[----:B------:R-:W-:Y:S02]  /*2f00*/  P2R R68, PR, RZ, 0x20 ;  /* 0x00000020ff447803 */ /* 0x000fe40000000000 */
[----:B------:R-:W-:-:S04]  /*2f10*/  ISETP.GT.AND P5, PT, R33, 0x59, !P5 ;  /* 0x000000592100780c */ /* 0x000fc80006fa4270 */
[----:B------:R-:W-:Y:S01]  /*2f20*/  ISETP.LT.OR P5, PT, R32, 0x5a, P5 ;  /* 0x0000005a2000780c */ /* 0x000fe20002fa1670 */
[----:B------:R-:W-:-:S03]  /*2f30*/  IMAD.IADD R32, R34, 0x1, R31 ;  /* 0x0000000122207824 */ /* 0x000fc600078e021f */
[----:B------:R-:W-:Y:S02]  /*2f40*/  FSEL R69, R69, -INF , !P5 ;  /* 0xff80000045457808 */ /* 0x000fe40006800000 */
[----:B------:R-:W-:-:S13]  /*2f50*/  LOP3.LUT P5, RZ, R18, 0x80000, RZ, 0xc0, !PT ;  /* 0x0008000012ff7812 */ /* 0x000fda00078ac0ff */
[----:B------:R-:W-:Y:S05]  /*2f60*/  @!P5 BRA `(.L_x_988) ;  /* 0x00000000005cd947 */ /* 0x000fea0003800000 */
        /* <DEDUP_REMOVED lines=8> */
[----:B------:R-:W0:Y:S02]  /*2ff0*/  @P5 LDC.64 R38, c[0x0][0x9e8] ;  /* 0x00027a00ff265b82 */ /* 0x000e240000000a00 */
[----:B0-----:R-:W-:-:S05]  /*3000*/  @P5 IMAD.HI.U32 R34, R31, R38, RZ ;  /* 0x000000261f225227 */ /* 0x001fca00078e00ff */
[----:B------:R-:W-:-:S04]  /*3010*/  @P5 SHF.R.U32.HI R31, RZ, R39, R34 ;  /* 0x00000027ff1f5219 */ /* 0x000fc80000011622 */
[----:B------:R-:W-:Y:S01]  /*3020*/  LOP3.LUT R31, RZ, R31, RZ, 0x33, !PT ;  /* 0x0000001fff1f7212 */ /* 0x000fe200078e33ff */
[----:B------:R-:W-:Y:S06]  /*3030*/  BRA `(.L_x_991) ;  /* 0x0000000000187947 */ /* 0x000fec0003800000 */
.L_x_990:
[----:B------:R-:W-:Y:S02]  /*3040*/  ULDC UR5, c[0x0][0x9e4] ;  /* 0x0002790000057ab9 */ /* 0x000fe40000000800 */
[----:B------:R-:W-:-:S05]  /*3050*/  IMAD.U32 R36, RZ, RZ, UR5 ;  /* 0x00000005ff247e24 */ /* 0x000fca000f8e00ff */
[----:B------:R-:W-:-:S13]  /*3060*/  ISETP.NE.AND P5, PT, R36, 0x1, PT ;  /* 0x000000012400780c */ /* 0x000fda0003fa5270 */
[----:B------:R-:W0:Y:S02]  /*3070*/  @P5 LDC.64 R38, c[0x0][0x9e8] ;  /* 0x00027a00ff265b82 */ /* 0x000e240000000a00 */
[----:B0-----:R-:W-:-:S05]  /*3080*/  @P5 IMAD.HI.U32 R34, R31, R38, RZ ;  /* 0x000000261f225227 */ /* 0x001fca00078e00ff */
[----:B------:R-:W-:-:S07]  /*3090*/  @P5 SHF.R.U32.HI R31, RZ, R39, R34 ;  /* 0x00000027ff1f5219 */ /* 0x000fce0000011622 */
.L_x_991:
[----:B------:R-:W-:Y:S05]  /*30a0*/  BSYNC B0 ;  /* 0x0000000000007941 */ /* 0x000fea0003800000 */
.L_x_989:
[----:B------:R-:W-:-:S05]  /*30b0*/  IMAD R31, R31, R36, R46 ;  /* 0x000000241f1f7224 */ /* 0x000fca00078e022e */
[----:B------:R-:W-:Y:S02]  /*30c0*/  VIADDMNMX R3, R31, R36, R3, PT ;  /* 0x000000241f037246 */ /* 0x000fe40003800103 */
[----:B------:R-:W-:-:S07]  /*30d0*/  VIMNMX R32, R32, R31, !PT ;  /* 0x0000001f20207248 */ /* 0x000fce0007fe0100 */
.L_x_988:
[C---:B------:R-:W-:Y:S01]  /*30e0*/  ISETP.GT.AND P1, PT, R32.reuse, 0x1, !P1 ;  /* 0x000000012000780c */ /* 0x040fe20004f24270 */
[----:B------:R-:W-:Y:S01]  /*30f0*/  ULDC UR5, c[0x0][0x988] ;  /* 0x0002620000057ab9 */ /* 0x000fe20000000800 */
[----:B------:R-:W-:Y:S02]  /*3100*/  ISETP.GT.AND P6, PT, R32, 0x8, !P6 ;  /* 0x000000082000780c */ /* 0x000fe400077c4270 */
[C---:B------:R-:W-:Y:S02]  /*3110*/  ISETP.LT.OR P1, PT, R3.reuse, 0x2, P1 ;  /* 0x000000020300780c */ /* 0x040fe40000f21670 */
[----:B------:R-:W-:Y:S02]  /*3120*/  ISETP.LT.OR P6, PT, R3, 0x9, P6 ;  /* 0x000000090300780c */ /* 0x000fe400037c1670 */
[----:B------:R-:W-:Y:S02]  /*3130*/  FSEL R31, R2, -INF , !P1 ;  /* 0xff800000021f7808 */ /* 0x000fe40004800000 */
[----:B------:R-:W-:-:S02]  /*3140*/  ISETP.NE.AND P1, PT, R66, RZ, PT ;  /* 0x000000ff4200720c */ /* 0x000fc40003f25270 */
[----:B------:R-:W-:Y:S02]  /*3150*/  FSEL R34, R6, -INF , !P6 ;  /* 0xff80000006227808 */ /* 0x000fe40007000000 */
[----:B------:R-:W-:Y:S02]  /*3160*/  ISETP.GT.AND P1, PT, R32, 0x9, !P1 ;  /* 0x000000092000780c */ /* 0x000fe40004f24270 */
[----:B------:R-:W-:Y:S02]  /*3170*/  ISETP.NE.AND P6, PT, R76, RZ, PT ;  /* 0x000000ff4c00720c */ /* 0x000fe40003fc5270 */
[----:B------:R-:W-:Y:S02]  /*3180*/  ISETP.LT.OR P1, PT, R3, 0xa, P1 ;  /* 0x0000000a0300780c */ /* 0x000fe40000f21670 */
[----:B------:R-:W-:Y:S02]  /*3190*/  ISETP.NE.AND P5, PT, R78, RZ, PT ;  /* 0x000000ff4e00720c */ /* 0x000fe40003fa5270 */
[----:B------:R-:W-:-:S02]  /*31a0*/  FSEL R36, R7, -INF , !P1 ;  /* 0xff80000007247808 */ /* 0x000fc40004800000 */
[----:B------:R-:W-:Y:S02]  /*31b0*/  ISETP.NE.AND P1, PT, R70, RZ, PT ;  /* 0x000000ff4600720c */ /* 0x000fe40003f25270 */
[----:B------:R-:W-:Y:S02]  /*31c0*/  FMNMX.FTZ R7, R35, R79, !PT ;  /* 0x0000004f23077209 */ /* 0x000fe40007810000 */
[----:B------:R-:W-:Y:S02]  /*31d0*/  ISETP.GT.AND P1, PT, R32, 0x10, !P1 ;  /* 0x000000102000780c */ /* 0x000fe40004f24270 */
[----:B------:R-:W-:Y:S02]  /*31e0*/  FMNMX.FTZ R7, R43, R7, !PT ;  /* 0x000000072b077209 */ /* 0x000fe40007810000 */
[----:B------:R-:W-:Y:S02]  /*31f0*/  ISETP.LT.OR P1, PT, R3, 0x11, P1 ;  /* 0x000000110300780c */ /* 0x000fe40000f21670 */
[----:B------:R-:W-:-:S02]  /*3200*/  FMNMX.FTZ R7, R81, R7, !PT ;  /* 0x0000000751077209 */ /* 0x000fc40007810000 */
[----:B------:R-:W-:Y:S01]  /*3210*/  FSEL R38, R11, -INF , !P1 ;  /* 0xff8000000b267808 */ /* 0x000fe20004800000 */
[----:B------:R-:W-:Y:S01]  /*3220*/  IMAD.U32 R11, RZ, RZ, UR5 ;  /* 0x00000005ff0b7e24 */ /* 0x000fe2000f8e00ff */
[----:B------:R-:W-:Y:S02]  /*3230*/  ISETP.NE.AND P1, PT, R74, RZ, PT ;  /* 0x000000ff4a00720c */ /* 0x000fe40003f25270 */
[----:B------:R-:W-:Y:S02]  /*3240*/  FMNMX.FTZ R7, R47, R7, !PT ;  /* 0x000000072f077209 */ /* 0x000fe40007810000 */
[----:B------:R-:W-:Y:S02]  /*3250*/  ISETP.GT.AND P1, PT, R32, 0x11, !P1 ;  /* 0x000000112000780c */ /* 0x000fe40004f24270 */
[----:B------:R-:W-:Y:S02]  /*3260*/  FMNMX.FTZ R7, R83, R7, !PT ;  /* 0x0000000753077209 */ /* 0x000fe40007810000 */
[----:B------:R-:W-:-:S02]  /*3270*/  ISETP.LT.OR P1, PT, R3, 0x12, P1 ;  /* 0x000000120300780c */ /* 0x000fc40000f21670 */
[----:B------:R-:W-:Y:S02]  /*3280*/  FMNMX.FTZ R7, R63, R7, !PT ;  /* 0x000000073f077209 */ /* 0x000fe40007810000 */
[----:B------:R-:W-:Y:S02]  /*3290*/  FSEL R40, R12, -INF , !P1 ;  /* 0xff8000000c287808 */ /* 0x000fe40004800000 */
[----:B------:R-:W-:Y:S02]  /*32a0*/  ISETP.GT.AND P1, PT, R32, 0x18, !P6 ;  /* 0x000000182000780c */ /* 0x000fe40007724270 */
[----:B------:R-:W-:Y:S02]  /*32b0*/  FMNMX.FTZ R7, R67, R7, !PT ;  /* 0x0000000743077209 */ /* 0x000fe40007810000 */
[----:B------:R-:W-:Y:S02]  /*32c0*/  ISETP.LT.OR P1, PT, R3, 0x19, P1 ;  /* 0x000000190300780c */ /* 0x000fe40000f21670 */
[----:B------:R-:W-:-:S02]  /*32d0*/  FMNMX.FTZ R7, R71, R7, !PT ;  /* 0x0000000747077209 */ /* 0x000fc40007810000 */
[----:B------:R-:W-:Y:S02]  /*32e0*/  FSEL R42, R15, -INF , !P1 ;  /* 0xff8000000f2a7808 */ /* 0x000fe40004800000 */
[----:B------:R-:W-:Y:S02]  /*32f0*/  ISETP.GT.AND P1, PT, R32, 0x19, !P5 ;  /* 0x000000192000780c */ /* 0x000fe40006f24270 */
[----:B------:R-:W-:Y:S02]  /*3300*/  FMNMX.FTZ R7, R41, R7, !PT ;  /* 0x0000000729077209 */ /* 0x000fe40007810000 */
[----:B------:R-:W-:Y:S02]  /*3310*/  ISETP.LT.OR P1, PT, R3, 0x1a, P1 ;  /* 0x0000001a0300780c */ /* 0x000fe40000f21670 */
[----:B------:R-:W-:Y:S02]  /*3320*/  FMNMX.FTZ R7, R77, R7, !PT ;  /* 0x000000074d077209 */ /* 0x000fe40007810000 */
[----:B------:R-:W-:-:S02]  /*3330*/  FSEL R20, R20, -INF , !P1 ;  /* 0xff80000014147808 */ /* 0x000fc40004800000 */
[----:B------:R-:W-:Y:S02]  /*3340*/  ISETP.NE.AND P1, PT, R37, RZ, PT ;  /* 0x000000ff2500720c */ /* 0x000fe40003f25270 */
[----:B------:R-:W-:Y:S02]  /*3350*/  FMNMX.FTZ R7, R45, R7, !PT ;  /* 0x000000072d077209 */ /* 0x000fe40007810000 */
[----:B------:R-:W-:Y:S02]  /*3360*/  ISETP.GT.AND P1, PT, R32, 0x20, !P1 ;  /* 0x000000202000780c */ /* 0x000fe40004f24270 */
[----:B------:R-:W-:Y:S02]  /*3370*/  ISETP.NE.AND P6, PT, R44, RZ, PT ;  /* 0x000000ff2c00720c */ /* 0x000fe40003fc5270 */
[----:B------:R-:W-:Y:S02]  /*3380*/  ISETP.LT.OR P1, PT, R3, 0x21, P1 ;  /* 0x000000210300780c */ /* 0x000fe40000f21670 */
[----:B------:R-:W-:-:S02]  /*3390*/  FMNMX.FTZ R7, R85, R7, !PT ;  /* 0x0000000755077209 */ /* 0x000fc40007810000 */
[----:B------:R-:W-:Y:S02]  /*33a0*/  FSEL R44, R21, -INF , !P1 ;  /* 0xff800000152c7808 */ /* 0x000fe40004800000 */
[----:B------:R-:W-:Y:S02]  /*33b0*/  ISETP.NE.AND P1, PT, R80, RZ, PT ;  /* 0x000000ff5000720c */ /* 0x000fe40003f25270 */
[----:B------:R-:W-:Y:S02]  /*33c0*/  FMNMX.FTZ R7, R49, R7, !PT ;  /* 0x0000000731077209 */ /* 0x000fe40007810000 */
[----:B------:R-:W-:Y:S02]  /*33d0*/  ISETP.GT.AND P1, PT, R32, 0x21, !P1 ;  /* 0x000000212000780c */ /* 0x000fe40004f24270 */
[----:B------:R-:W-:Y:S02]  /*33e0*/  FMNMX.FTZ R7, R87, R7, !PT ;  /* 0x0000000757077209 */ /* 0x000fe40007810000 */
[----:B------:R-:W-:-:S02]  /*33f0*/  ISETP.LT.OR P1, PT, R3, 0x22, P1 ;  /* 0x000000220300780c */ /* 0x000fc40000f21670 */
[----:B------:R-:W-:Y:S02]  /*3400*/  FMNMX.FTZ R7, R53, R7, !PT ;  /* 0x0000000735077209 */ /* 0x000fe40007810000 */
[----:B------:R-:W-:Y:S02]  /*3410*/  FSEL R24, R24, -INF , !P1 ;  /* 0xff80000018187808 */ /* 0x000fe40004800000 */
[----:B------:R-:W-:Y:S02]  /*3420*/  ISETP.NE.AND P1, PT, R82, RZ, PT ;  /* 0x000000ff5200720c */ /* 0x000fe40003f25270 */
[----:B------:R-:W-:Y:S02]  /*3430*/  FMNMX.FTZ R7, R89, R7, !PT ;  /* 0x0000000759077209 */ /* 0x000fe40007810000 */
[----:B------:R-:W-:Y:S02]  /*3440*/  ISETP.GT.AND P1, PT, R32, 0x28, !P1 ;  /* 0x000000282000780c */ /* 0x000fe40004f24270 */
[----:B------:R-:W-:-:S02]  /*3450*/  FMNMX.FTZ R7, R57, R7, !PT ;  /* 0x0000000739077209 */ /* 0x000fc40007810000 */
[----:B------:R-:W-:Y:S02]  /*3460*/  ISETP.LT.OR P1, PT, R3, 0x29, P1 ;  /* 0x000000290300780c */ /* 0x000fe40000f21670 */
[----:B------:R-:W-:Y:S02]  /*3470*/  FMNMX.FTZ R7, R91, R7, !PT ;  /* 0x000000075b077209 */ /* 0x000fe40007810000 */
[----:B------:R-:W-:Y:S02]  /*3480*/  FSEL R28, R28, -INF , !P1 ;  /* 0xff8000001c1c7808 */ /* 0x000fe40004800000 */
[----:B------:R-:W-:Y:S02]  /*3490*/  ISETP.NE.AND P1, PT, R84, RZ, PT ;  /* 0x000000ff5400720c */ /* 0x000fe40003f25270 */
[----:B------:R-:W-:Y:S02]  /*34a0*/  FMNMX.FTZ R7, R61, R7, !PT ;  /* 0x000000073d077209 */ /* 0x000fe40007810000 */
[----:B------:R-:W-:-:S02]  /*34b0*/  ISETP.GT.AND P1, PT, R32, 0x29, !P1 ;  /* 0x000000292000780c */ /* 0x000fc40004f24270 */
[----:B------:R-:W-:Y:S02]  /*34c0*/  FMNMX.FTZ R7, R93, R7, !PT ;  /* 0x000000075d077209 */ /* 0x000fe40007810000 */
[----:B------:R-:W-:Y:S02]  /*34d0*/  ISETP.LT.OR P1, PT, R3, 0x2a, P1 ;  /* 0x0000002a0300780c */ /* 0x000fe40000f21670 */
[----:B------:R-:W-:Y:S02]  /*34e0*/  FMNMX.FTZ R7, R65, R7, !PT ;  /* 0x0000000741077209 */ /* 0x000fe40007810000 */
[----:B------:R-:W-:Y:S02]  /*34f0*/  FSEL R46, R29, -INF , !P1 ;  /* 0xff8000001d2e7808 */ /* 0x000fe40004800000 */
[----:B------:R-:W-:Y:S02]  /*3500*/  FMNMX.FTZ R7, R30, R7, !PT ;  /* 0x000000071e077209 */ /* 0x000fe40007810000 */
[----:B------:R-:W-:-:S02]  /*3510*/  ISETP.NE.AND P1, PT, R86, RZ, PT ;  /* 0x000000ff5600720c */ /* 0x000fc40003f25270 */
[----:B------:R-:W-:Y:S02]  /*3520*/  FMNMX.FTZ R7, R69, R7, !PT ;  /* 0x0000000745077209 */ /* 0x000fe40007810000 */
[----:B------:R-:W-:Y:S02]  /*3530*/  ISETP.GT.AND P1, PT, R32, 0x30, !P1 ;  /* 0x000000302000780c */ /* 0x000fe40004f24270 */
[----:B------:R-:W-:Y:S01]  /*3540*/  ISETP.NE.AND P5, PT, R48, RZ, PT ;  /* 0x000000ff3000720c */ /* 0x000fe20003fa5270 */
[----:B------:R-:W0:Y:S01]  /*3550*/  SHFL.BFLY PT, R12, R7, 0x2, 0x1f ;  /* 0x0c401f00070c7f89 */ /* 0x000e2200000e0000 */
[----:B------:R-:W-:Y:S02]  /*3560*/  ISETP.LT.OR P1, PT, R3, 0x31, P1 ;  /* 0x000000310300780c */ /* 0x000fe40000f21670 */
[----:B------:R-:W-:Y:S02]  /*3570*/  ISETP.GT.AND P4, PT, R32, RZ, !P4 ;  /* 0x000000ff2000720c */ /* 0x000fe40006784270 */
[----:B------:R-:W-:-:S02]  /*3580*/  FSEL R48, R50, -INF , !P1 ;  /* 0xff80000032307808 */ /* 0x000fc40004800000 */
[----:B------:R-:W-:Y:S02]  /*3590*/  ISETP.NE.AND P1, PT, R88, RZ, PT ;  /* 0x000000ff5800720c */ /* 0x000fe40003f25270 */
[C---:B------:R-:W-:Y:S02]  /*35a0*/  ISETP.LT.OR P4, PT, R3.reuse, 0x1, P4 ;  /* 0x000000010300780c */ /* 0x040fe40002781670 */
[----:B------:R-:W-:Y:S02]  /*35b0*/  ISETP.GT.AND P1, PT, R32, 0x31, !P1 ;  /* 0x000000312000780c */ /* 0x000fe40004f24270 */
[----:B------:R-:W-:Y:S02]  /*35c0*/  FSEL R0, R0, -INF , !P4 ;  /* 0xff80000000007808 */ /* 0x000fe40006000000 */
[----:B------:R-:W-:Y:S02]  /*35d0*/  ISETP.LT.OR P1, PT, R3, 0x32, P1 ;  /* 0x000000320300780c */ /* 0x000fe40000f21670 */
[----:B------:R-:W-:-:S02]  /*35e0*/  ISETP.GT.AND P2, PT, R32, 0x51, !P2 ;  /* 0x000000512000780c */ /* 0x000fc40005744270 */
[----:B------:R-:W-:Y:S02]  /*35f0*/  FSEL R50, R51, -INF , !P1 ;  /* 0xff80000033327808 */ /* 0x000fe40004800000 */
[----:B------:R-:W-:Y:S02]  /*3600*/  ISETP.NE.AND P1, PT, R90, RZ, PT ;  /* 0x000000ff5a00720c */ /* 0x000fe40003f25270 */
[C---:B------:R-:W-:Y:S02]  /*3610*/  ISETP.GT.AND P3, PT, R32.reuse, 0x58, !P3 ;  /* 0x000000582000780c */ /* 0x040fe40005f64270 */
[----:B------:R-:W-:Y:S02]  /*3620*/  ISETP.GT.AND P1, PT, R32, 0x38, !P1 ;  /* 0x000000382000780c */ /* 0x000fe40004f24270 */
[----:B0-----:R-:W-:Y:S02]  /*3630*/  FMNMX.FTZ R15, R7, R12, !PT ;  /* 0x0000000c070f7209 */ /* 0x001fe40007810000 */
[----:B------:R-:W-:-:S02]  /*3640*/  FMNMX.FTZ R7, R0, R31, !PT ;  /* 0x0000001f00077209 */ /* 0x000fc40007810000 */
[----:B------:R-:W-:Y:S01]  /*3650*/  ISETP.LT.OR P1, PT, R3, 0x39, P1 ;  /* 0x000000390300780c */ /* 0x000fe20000f21670 */
[----:B------:R-:W0:Y:S01]  /*3660*/  SHFL.BFLY PT, R12, R15, 0x1, 0x1f ;  /* 0x0c201f000f0c7f89 */ /* 0x000e2200000e0000 */
        /* <DEDUP_REMOVED lines=9> */
[----:B------:R-:W-:Y:S02]  /*3700*/  ISETP.NE.AND P1, PT, R94, RZ, PT ;  /* 0x000000ff5e00720c */ /* 0x000fe40003f25270 */
[----:B------:R-:W-:-:S02]  /*3710*/  FMNMX.FTZ R7, R42, R7, !PT ;  /* 0x000000072a077209 */ /* 0x000fc40007810000 */
[----:B------:R-:W-:Y:S02]  /*3720*/  ISETP.GT.AND P1, PT, R32, 0x40, !P1 ;  /* 0x000000402000780c */ /* 0x000fe40004f24270 */
[----:B------:R-:W-:Y:S02]  /*3730*/  FMNMX.FTZ R7, R20, R7, !PT ;  /* 0x0000000714077209 */ /* 0x000fe40007810000 */
[----:B------:R-:W-:Y:S02]  /*3740*/  ISETP.LT.OR P1, PT, R3, 0x41, P1 ;  /* 0x000000410300780c */ /* 0x000fe40000f21670 */
[----:B------:R-:W-:Y:S02]  /*3750*/  FMNMX.FTZ R7, R44, R7, !PT ;  /* 0x000000072c077209 */ /* 0x000fe40007810000 */
[----:B------:R-:W-:Y:S02]  /*3760*/  FSEL R56, R58, -INF , !P1 ;  /* 0xff8000003a387808 */ /* 0x000fe40004800000 */
[----:B------:R-:W-:-:S02]  /*3770*/  ISETP.GT.AND P1, PT, R32, 0x41, !P6 ;  /* 0x000000412000780c */ /* 0x000fc40007724270 */
[----:B------:R-:W-:Y:S02]  /*3780*/  FMNMX.FTZ R7, R24, R7, !PT ;  /* 0x0000000718077209 */ /* 0x000fe40007810000 */
[----:B------:R-:W-:Y:S02]  /*3790*/  ISETP.LT.OR P1, PT, R3, 0x42, P1 ;  /* 0x000000420300780c */ /* 0x000fe40000f21670 */
[----:B------:R-:W-:Y:S02]  /*37a0*/  FMNMX.FTZ R7, R28, R7, !PT ;  /* 0x000000071c077209 */ /* 0x000fe40007810000 */
[----:B------:R-:W-:Y:S02]  /*37b0*/  FSEL R6, R59, -INF , !P1 ;  /* 0xff8000003b067808 */ /* 0x000fe40004800000 */
[----:B------:R-:W-:Y:S02]  /*37c0*/  FMNMX.FTZ R7, R46, R7, !PT ;  /* 0x000000072e077209 */ /* 0x000fe40007810000 */
[----:B------:R-:W-:-:S02]  /*37d0*/  ISETP.GT.AND P1, PT, R32, 0x48, !P5 ;  /* 0x000000482000780c */ /* 0x000fc40006f24270 */
[----:B0-----:R-:W-:Y:S02]  /*37e0*/  FMNMX.FTZ R12, R15, R12, !PT ;  /* 0x0000000c0f0c7209 */ /* 0x001fe40007810000 */
[----:B------:R-:W-:Y:S02]  /*37f0*/  FMNMX.FTZ R7, R48, R7, !PT ;  /* 0x0000000730077209 */ /* 0x000fe40007810000 */
[----:B------:R-:W-:Y:S01]  /*3800*/  ISETP.LT.OR P1, PT, R3, 0x49, P1 ;  /* 0x000000490300780c */ /* 0x000fe20000f21670 */
[----:B------:R-:W-:Y:S01]  /*3810*/  FMUL.FTZ R21, R12, R11 ;  /* 0x0000000b0c157220 */ /* 0x000fe20000410000 */
[----:B------:R-:W-:Y:S02]  /*3820*/  FMNMX.FTZ R7, R50, R7, !PT ;  /* 0x0000000732077209 */ /* 0x000fe40007810000 */
[----:B------:R-:W-:Y:S02]  /*3830*/  FSEL R2, R62, -INF , !P1 ;  /* 0xff8000003e027808 */ /* 0x000fe40004800000 */
[----:B------:R-:W-:-:S02]  /*3840*/  FSETP.NEU.FTZ.AND P1, PT, R12, -INF , PT ;  /* 0xff8000000c00780b */ /* 0x000fc40003f3d000 */
[----:B------:R-:W-:Y:S02]  /*3850*/  ISETP.NE.AND P5, PT, R60, RZ, PT ;  /* 0x000000ff3c00720c */ /* 0x000fe40003fa5270 */
[----:B------:R-:W-:Y:S02]  /*3860*/  FMNMX.FTZ R7, R52, R7, !PT ;  /* 0x0000000734077209 */ /* 0x000fe40007810000 */
[----:B------:R-:W-:Y:S02]  /*3870*/  FSEL R64, R21, RZ, P1 ;  /* 0x000000ff15407208 */ /* 0x000fe40000800000 */
[----:B------:R-:W-:Y:S02]  /*3880*/  ISETP.GT.AND P1, PT, R32, 0x49, !P5 ;  /* 0x000000492000780c */ /* 0x000fe40006f24270 */
[----:B------:R-:W-:Y:S01]  /*3890*/  FMNMX.FTZ R7, R54, R7, !PT ;  /* 0x0000000736077209 */ /* 0x000fe20007810000 */
[-CC-:B------:R-:W-:Y:S01]  /*38a0*/  FFMA.FTZ R15, R35, R11.reuse, -R64.reuse ;  /* 0x0000000b230f7223 */ /* 0x180fe20000010840 */
[----:B------:R-:W-:Y:S01]  /*38b0*/  ISETP.LT.OR P1, PT, R3, 0x4a, P1 ;  /* 0x0000004a0300780c */ /* 0x000fe20000f21670 */
[-CC-:B------:R-:W-:Y:S01]  /*38c0*/  FFMA.FTZ R21, R79, R11.reuse, -R64.reuse ;  /* 0x0000000b4f157223 */ /* 0x180fe20000010840 */
[----:B------:R-:W-:Y:S01]  /*38d0*/  ISETP.NE.AND P6, PT, R95, RZ, PT ;  /* 0x000000ff5f00720c */ /* 0x000fe20003fc5270 */
[--C-:B------:R-:W-:Y:S01]  /*38e0*/  FFMA.FTZ R29, R43, R11, -R64.reuse ;  /* 0x0000000b2b1d7223 */ /* 0x100fe20000010840 */
[----:B------:R-:W-:Y:S01]  /*38f0*/  FMNMX.FTZ R7, R56, R7, !PT ;  /* 0x0000000738077209 */ /* 0x000fe20007810000 */
[----:B------:R-:W-:Y:S01]  /*3900*/  MUFU.EX2 R15, R15 ;  /* 0x0000000f000f7308 */ /* 0x000fe20000000800 */
[----:B------:R-:W-:Y:S01]  /*3910*/  FSEL R26, R26, -INF , !P1 ;  /* 0xff8000001a1a7808 */ /* 0x000fe20004800000 */
[-CC-:B------:R-:W-:Y:S01]  /*3920*/  FFMA.FTZ R33, R81, R11.reuse, -R64.reuse ;  /* 0x0000000b51217223 */ /* 0x180fe20000010840 */
[----:B------:R-:W-:Y:S01]  /*3930*/  ISETP.GT.AND P1, PT, R32, 0x50, !P6 ;  /* 0x000000502000780c */ /* 0x000fe20007724270 */
[--C-:B------:R-:W-:Y:S01]  /*3940*/  FFMA.FTZ R35, R47, R11, -R64.reuse ;  /* 0x0000000b2f237223 */ /* 0x100fe20000010840 */
[----:B------:R-:W-:Y:S01]  /*3950*/  FMNMX.FTZ R7, R6, R7, !PT ;  /* 0x0000000706077209 */ /* 0x000fe20007810000 */
[-CC-:B------:R-:W-:Y:S01]  /*3960*/  FFMA.FTZ R37, R63, R11.reuse, -R64.reuse ;  /* 0x0000000b3f257223 */ /* 0x180fe20000010840 */
[----:B------:R-:W-:Y:S01]  /*3970*/  ISETP.NE.AND P5, PT, R68, RZ, PT ;  /* 0x000000ff4400720c */ /* 0x000fe20003fa5270 */
[----:B------:R0:W-:Y:S01]  /*3980*/  MUFU.EX2 R156, R21 ;  /* 0x00000015009c7308 */ /* 0x0001e20000000800 */
[----:B------:R-:W-:Y:S01]  /*3990*/  ISETP.LT.OR P1, PT, R3, 0x51, P1 ;  /* 0x000000510300780c */ /* 0x000fe20000f21670 */
[--C-:B------:R-:W-:Y:S01]  /*39a0*/  FFMA.FTZ R43, R61, R11, -R64.reuse ;  /* 0x0000000b3d2b7223 */ /* 0x100fe20000010840 */
[----:B------:R-:W-:Y:S01]  /*39b0*/  FMNMX.FTZ R7, R2, R7, !PT ;  /* 0x0000000702077209 */ /* 0x000fe20007810000 */
[-CC-:B------:R-:W-:Y:S01]  /*39c0*/  FFMA.FTZ R39, R53, R11.reuse, -R64.reuse ;  /* 0x0000000b35277223 */ /* 0x180fe20000010840 */
[----:B------:R-:W-:Y:S01]  /*39d0*/  ISETP.GT.AND P4, PT, R32, 0x59, !P5 ;  /* 0x000000592000780c */ /* 0x000fe20006f84270 */
[-CC-:B------:R-:W-:Y:S01]  /*39e0*/  FFMA.FTZ R30, R30, R11.reuse, -R64.reuse ;  /* 0x0000000b1e1e7223 */ /* 0x180fe20000010840 */
[----:B------:R-:W-:Y:S01]  /*39f0*/  ISETP.LT.OR P2, PT, R3, 0x52, P2 ;  /* 0x000000520300780c */ /* 0x000fe20001741670 */
[----:B------:R-:W-:Y:S01]  /*3a00*/  MUFU.EX2 R29, R29 ;  /* 0x0000001d001d7308 */ /* 0x000fe20000000800 */
[----:B------:R-:W-:Y:S01]  /*3a10*/  FSEL R32, R13, -INF , !P1 ;  /* 0xff8000000d207808 */ /* 0x000fe20004800000 */
[--C-:B0-----:R-:W-:Y:S01]  /*3a20*/  FFMA.FTZ R21, R83, R11, -R64.reuse ;  /* 0x0000000b53157223 */ /* 0x101fe20000010840 */
[----:B------:R-:W-:Y:S01]  /*3a30*/  FMNMX.FTZ R7, R26, R7, !PT ;  /* 0x000000071a077209 */ /* 0x000fe20007810000 */
[-CC-:B------:R-:W-:Y:S01]  /*3a40*/  FFMA.FTZ R13, R41, R11.reuse, -R64.reuse ;  /* 0x0000000b290d7223 */ /* 0x180fe20000010840 */
[----:B------:R-:W-:Y:S01]  /*3a50*/  ISETP.LT.OR P3, PT, R3, 0x59, P3 ;  /* 0x000000590300780c */ /* 0x000fe20001f61670 */
[----:B------:R-:W-:Y:S01]  /*3a60*/  FFMA.FTZ R41, R89, R11, -R64 ;  /* 0x0000000b59297223 */ /* 0x000fe20000010840 */
[----:B------:R-:W-:Y:S01]  /*3a70*/  FSEL R14, R14, -INF , !P2 ;  /* 0xff8000000e0e7808 */ /* 0x000fe20005000000 */
[----:B------:R0:W-:Y:S01]  /*3a80*/  MUFU.EX2 R158, R33 ;  /* 0x00000021009e7308 */ /* 0x0001e20000000800 */
[----:B------:R-:W-:-:S02]  /*3a90*/  FMNMX.FTZ R7, R32, R7, !PT ;  /* 0x0000000720077209 */ /* 0x000fc40007810000 */
[----:B------:R-:W-:Y:S01]  /*3aa0*/  ISETP.LT.OR P4, PT, R3, 0x5a, P4 ;  /* 0x0000005a0300780c */ /* 0x000fe20002781670 */
[-CC-:B------:R-:W-:Y:S01]  /*3ab0*/  FFMA.FTZ R3, R77, R11.reuse, -R64.reuse ;  /* 0x0000000b4d037223 */ /* 0x180fe20000010840 */
[----:B------:R-:W-:Y:S01]  /*3ac0*/  FSEL R58, R27, -INF , !P3 ;  /* 0xff8000001b3a7808 */ /* 0x000fe20005800000 */
[--C-:B------:R-:W-:Y:S01]  /*3ad0*/  FFMA.FTZ R27, R85, R11, -R64.reuse ;  /* 0x0000000b551b7223 */ /* 0x100fe20000010840 */
[----:B------:R-:W-:Y:S01]  /*3ae0*/  FMNMX.FTZ R7, R14, R7, !PT ;  /* 0x000000070e077209 */ /* 0x000fe20007810000 */
[----:B------:R-:W-:Y:S01]  /*3af0*/  MUFU.EX2 R150, R3 ;  /* 0x0000000300967308 */ /* 0x000fe20000000800 */
[----:B------:R-:W-:Y:S01]  /*3b00*/  FSEL R60, R25, -INF , !P4 ;  /* 0xff800000193c7808 */ /* 0x000fe20006000000 */
[--C-:B0-----:R-:W-:Y:S01]  /*3b10*/  FFMA.FTZ R33, R67, R11, -R64.reuse ;  /* 0x0000000b43217223 */ /* 0x101fe20000010840 */
[----:B------:R-:W-:Y:S01]  /*3b20*/  FMNMX.FTZ R7, R58, R7, !PT ;  /* 0x000000073a077209 */ /* 0x000fe20007810000 */
[-CC-:B------:R-:W-:Y:S01]  /*3b30*/  FFMA.FTZ R25, R45, R11.reuse, -R64.reuse ;  /* 0x0000000b2d197223 */ /* 0x180fe20000010840 */
[----:B------:R-:W-:Y:S01]  /*3b40*/  FFMA.FTZ R45, R65, R11, -R64 ;  /* 0x0000000b412d7223 */ /* 0x000fe20000010840 */
[----:B------:R-:W-:-:S02]  /*3b50*/  ISETP.NE.AND P5, PT, R23, 0x1, PT ;  /* 0x000000011700780c */ /* 0x000fc40003fa5270 */
[----:B------:R-:W-:Y:S01]  /*3b60*/  FMNMX.FTZ R7, R60, R7, !PT ;  /* 0x000000073c077209 */ /* 0x000fe20007810000 */
[----:B------:R-:W-:Y:S04]  /*3b70*/  MUFU.EX2 R35, R35 ;  /* 0x0000002300237308 */ /* 0x000fe80000000800 */
[----:B------:R-:W0:Y:S04]  /*3b80*/  SHFL.BFLY PT, R62, R7, 0x2, 0x1f ;  /* 0x0c401f00073e7f89 */ /* 0x000e2800000e0000 */
[----:B------:R1:W-:Y:S02]  /*3b90*/  MUFU.EX2 R152, R21 ;  /* 0x0000001500987308 */ /* 0x0003e40000000800 */
[----:B------:R-:W2:Y:S06]  /*3ba0*/  @P5 LDC R47, c[0x0][0x44c] ;  /* 0x00011300ff2f5b82 */ /* 0x000eac0000000800 */
[----:B------:R-:W-:Y:S01]  /*3bb0*/  MUFU.EX2 R37, R37 ;  /* 0x0000002500257308 */ /* 0x000fe20000000800 */
[----:B-1----:R-:W-:-:S07]  /*3bc0*/  FFMA.FTZ R21, R71, R11, -R64 ;  /* 0x0000000b47157223 */ /* 0x002fce0000010840 */
[----:B------:R-:W-:Y:S01]  /*3bd0*/  MUFU.EX2 R142, R43 ;  /* 0x0000002b008e7308 */ /* 0x000fe20000000800 */
[----:B0-----:R-:W-:Y:S01]  /*3be0*/  FMNMX.FTZ R62, R7, R62, !PT ;  /* 0x0000003e073e7209 */ /* 0x001fe20007810000 */
[----:B------:R-:W-:-:S06]  /*3bf0*/  FFMA.FTZ R7, R57, R11, -R64 ;  /* 0x0000000b39077223 */ /* 0x000fcc0000010840 */
[----:B------:R0:W-:Y:S01]  /*3c00*/  MUFU.EX2 R154, R33 ;  /* 0x00000021009a7308 */ /* 0x0001e20000000800 */
[----:B------:R-:W1:Y:S01]  /*3c10*/  SHFL.BFLY PT, R3, R62, 0x1, 0x1f ;  /* 0x0c201f003e037f89 */ /* 0x000e6200000e0000 */
[----:B--2---:R-:W-:-:S06]  /*3c20*/  @P5 IMAD.HI.U32 R47, R72, R47, RZ ;  /* 0x0000002f482f5227 */ /* 0x004fcc00078e00ff */
[----:B------:R2:W-:Y:S01]  /*3c30*/  MUFU.EX2 R140, R7 ;  /* 0x00000007008c7308 */ /* 0x0005e20000000800 */
[----:B0-----:R-:W-:-:S07]  /*3c40*/  FFMA.FTZ R33, R87, R11, -R64 ;  /* 0x0000000b57217223 */ /* 0x001fce0000010840 */
[----:B------:R-:W-:Y:S08]  /*3c50*/  MUFU.EX2 R21, R21 ;  /* 0x0000001500157308 */ /* 0x000ff00000000800 */
[----:B------:R-:W-:Y:S01]  /*3c60*/  MUFU.EX2 R136, R45 ;  /* 0x0000002d00887308 */ /* 0x000fe20000000800 */
[----:B-1----:R-:W-:-:S04]  /*3c70*/  FMNMX.FTZ R88, R62, R3, !PT ;  /* 0x000000033e587209 */ /* 0x002fc80007810000 */
[C---:B------:R-:W-:Y:S01]  /*3c80*/  FSETP.NEU.FTZ.AND P1, PT, R88.reuse, -INF , PT ;  /* 0xff8000005800780b */ /* 0x040fe20003f3d000 */
[----:B------:R-:W-:Y:S02]  /*3c90*/  FMUL.FTZ R3, R88, R11 ;  /* 0x0000000b58037220 */ /* 0x000fe40000410000 */
[----:B------:R0:W-:Y:S03]  /*3ca0*/  MUFU.EX2 R148, R13 ;  /* 0x0000000d00947308 */ /* 0x0001e60000000800 */
[----:B--2---:R-:W-:-:S05]  /*3cb0*/  FSEL R7, R3, RZ, P1 ;  /* 0x000000ff03077208 */ /* 0x004fca0000800000 */
        /* <DEDUP_REMOVED lines=12> */
[-C--:B0-----:R-:W-:Y:S01]  /*3d80*/  FFMA.FTZ R13, R49, R11.reuse, -R64 ;  /* 0x0000000b310d7223 */ /* 0x081fe20000010840 */
        /* <DEDUP_REMOVED lines=15> */
[----:B------:R2:W-:Y:S01]  /*3e80*/  MUFU.EX2 R155, R20 ;  /* 0x00000014009b7308 */ /* 0x0005e20000000800 */
[----:B0-----:R-:W-:-:S07]  /*3e90*/  F2FP.F16.F32.PACK_AB R157, R31, R0 ;  /* 0x000000001f9d723e */ /* 0x001fce00000000ff */
[----:B------:R0:W3:Y:S01]  /*3ea0*/  MUFU.EX2 R159, R36 ;  /* 0x00000024009f7308 */ /* 0x0000e20000000800 */
[----:B--2---:R-:W-:Y:S01]  /*3eb0*/  FADD.FTZ R20, R15, R156 ;  /* 0x0000009c0f147221 */ /* 0x004fe20000010000 */
[----:B------:R-:W-:-:S03]  /*3ec0*/  F2FP.F16.F32.PACK_AB R156, R156, R15 ;  /* 0x0000000f9c9c723e */ /* 0x000fc600000000ff */
[----:B------:R-:W-:-:S03]  /*3ed0*/  FADD.FTZ R43, R29, R20 ;  /* 0x000000141d2b7221 */ /* 0x000fc60000010000 */
[----:B------:R-:W2:Y:S01]  /*3ee0*/  MUFU.EX2 R38, R38 ;  /* 0x0000002600267308 */ /* 0x000ea20000000800 */
[----:B------:R-:W-:Y:S01]  /*3ef0*/  FADD.FTZ R20, R158, R43 ;  /* 0x0000002b9e147221 */ /* 0x000fe20000010000 */
[----:B------:R-:W-:Y:S01]  /*3f00*/  FADD.FTZ R43, R0, R31 ;  /* 0x0000001f002b7221 */ /* 0x000fe20000010000 */
[----:B0-----:R-:W0:Y:S01]  /*3f10*/  @P5 LDC R36, c[0x0][0x450] ;  /* 0x00011400ff245b82 */ /* 0x001e220000000800 */
[----:B------:R-:W-:Y:S01]  /*3f20*/  F2FP.F16.F32.PACK_AB R158, R158, R29 ;  /* 0x0000001d9e9e723e */ /* 0x000fe200000000ff */
[----:B------:R-:W-:Y:S01]  /*3f30*/  FADD.FTZ R45, R35, R20 ;  /* 0x00000014232d7221 */ /* 0x000fe20000010000 */
[----:B-1----:R-:W-:Y:S02]  /*3f40*/  FADD.FTZ R20, R34, R43 ;  /* 0x0000002b22147221 */ /* 0x002fe40000010000 */
[----:B------:R-:W1:Y:S02]  /*3f50*/  MUFU.EX2 R153, R40 ;  /* 0x0000002800997308 */ /* 0x000e640000000800 */
[C---:B---3--:R-:W-:Y:S01]  /*3f60*/  FADD.FTZ R43, R159.reuse, R20 ;  /* 0x000000149f2b7221 */ /* 0x048fe20000010000 */
[----:B------:R-:W-:-:S05]  /*3f70*/  F2FP.F16.F32.PACK_AB R159, R159, R34 ;  /* 0x000000229f9f723e */ /* 0x000fca00000000ff */
[----:B------:R-:W3:Y:S01]  /*3f80*/  MUFU.EX2 R42, R42 ;  /* 0x0000002a002a7308 */ /* 0x000ee20000000800 */
[----:B--2---:R-:W-:-:S07]  /*3f90*/  FADD.FTZ R20, R38, R43 ;  /* 0x0000002b26147221 */ /* 0x004fce0000010000 */
[----:B------:R2:W-:Y:S01]  /*3fa0*/  MUFU.EX2 R149, R24 ;  /* 0x0000001800957308 */ /* 0x0005e20000000800 */
[C---:B-1----:R-:W-:Y:S01]  /*3fb0*/  FADD.FTZ R43, R153.reuse, R20 ;  /* 0x00000014992b7221 */ /* 0x042fe20000010000 */
[----:B------:R-:W-:Y:S02]  /*3fc0*/  F2FP.F16.F32.PACK_AB R153, R153, R38 ;  /* 0x000000269999723e */ /* 0x000fe400000000ff */
[----:B0-----:R-:W-:Y:S02]  /*3fd0*/  @P5 SHF.R.U32.HI R72, RZ, R36, R47 ;  /* 0x00000024ff485219 */ /* 0x001fe4000001162f */
[----:B------:R-:W-:Y:S02]  /*3fe0*/  LOP3.LUT P5, RZ, R18, 0x80000, RZ, 0xc0, !PT ;  /* 0x0008000012ff7812 */ /* 0x000fe400078ac0ff */
[----:B------:R-:W0:Y:S01]  /*3ff0*/  MUFU.EX2 R44, R44 ;  /* 0x0000002c002c7308 */ /* 0x000e220000000800 */
[----:B--2---:R-:W-:Y:S01]  /*4000*/  FADD.FTZ R24, R152, R45 ;  /* 0x0000002d98187221 */ /* 0x004fe20000010000 */
[----:B---3--:R-:W-:Y:S01]  /*4010*/  FADD.FTZ R20, R42, R43 ;  /* 0x0000002b2a147221 */ /* 0x008fe20000010000 */
[----:B------:R-:W-:Y:S01]  /*4020*/  IMAD.IADD R72, R73, 0x1, R72 ;  /* 0x0000000149487824 */ /* 0x000fe200078e0248 */
[----:B------:R-:W-:Y:S01]  /*4030*/  F2FP.F16.F32.PACK_AB R152, R152, R35 ;  /* 0x000000239898723e */ /* 0x000fe200000000ff */
[----:B------:R-:W-:Y:S01]  /*4040*/  FADD.FTZ R45, R37, R24 ;  /* 0x00000018252d7221 */ /* 0x000fe20000010000 */
[C---:B------:R-:W-:Y:S01]  /*4050*/  FADD.FTZ R43, R155.reuse, R20 ;  /* 0x000000149b2b7221 */ /* 0x040fe20000010000 */
[----:B------:R-:W-:Y:S01]  /*4060*/  F2FP.F16.F32.PACK_AB R155, R155, R42 ;  /* 0x0000002a9b9b723e */ /* 0x000fe200000000ff */
[----:B------:R-:W1:Y:S01]  /*4070*/  MUFU.EX2 R25, R25 ;  /* 0x0000001900197308 */ /* 0x000e620000000800 */
[C---:B------:R-:W-:Y:S01]  /*4080*/  FADD.FTZ R24, R154.reuse, R45 ;  /* 0x0000002d9a187221 */ /* 0x040fe20000010000 */
[----:B------:R-:W-:-:S03]  /*4090*/  F2FP.F16.F32.PACK_AB R154, R154, R37 ;  /* 0x000000259a9a723e */ /* 0x000fc600000000ff */
[----:B------:R-:W-:-:S03]  /*40a0*/  FADD.FTZ R45, R21, R24 ;  /* 0x00000018152d7221 */ /* 0x000fc60000010000 */
[----:B------:R-:W2:Y:S01]  /*40b0*/  MUFU.EX2 R27, R27 ;  /* 0x0000001b001b7308 */ /* 0x000ea20000000800 */
[----:B------:R-:W-:Y:S01]  /*40c0*/  FADD.FTZ R45, R148, R45 ;  /* 0x0000002d942d7221 */ /* 0x000fe20000010000 */
[----:B0-----:R-:W-:Y:S01]  /*40d0*/  FADD.FTZ R20, R44, R43 ;  /* 0x0000002b2c147221 */ /* 0x001fe20000010000 */
[----:B------:R-:W-:Y:S02]  /*40e0*/  F2FP.F16.F32.PACK_AB R148, R148, R21 ;  /* 0x000000159494723e */ /* 0x000fe400000000ff */
[----:B------:R-:W-:Y:S01]  /*40f0*/  FADD.FTZ R24, R150, R45 ;  /* 0x0000002d96187221 */ /* 0x000fe20000010000 */
[C---:B------:R-:W-:Y:S01]  /*4100*/  FADD.FTZ R43, R149.reuse, R20 ;  /* 0x00000014952b7221 */ /* 0x040fe20000010000 */
[----:B------:R-:W-:Y:S01]  /*4110*/  F2FP.F16.F32.PACK_AB R149, R149, R44 ;  /* 0x0000002c9595723e */ /* 0x000fe200000000ff */
[----:B------:R-:W-:Y:S01]  /*4120*/  MUFU.EX2 R28, R28 ;  /* 0x0000001c001c7308 */ /* 0x000fe20000000800 */
[C---:B-1----:R-:W-:Y:S01]  /*4130*/  FADD.FTZ R24, R25.reuse, R24 ;  /* 0x0000001819187221 */ /* 0x042fe20000010000 */
[----:B------:R-:W-:-:S06]  /*4140*/  F2FP.F16.F32.PACK_AB R150, R25, R150 ;  /* 0x000000961996723e */ /* 0x000fcc00000000ff */
[----:B------:R0:W1:Y:S01]  /*4150*/  MUFU.EX2 R144, R13 ;  /* 0x0000000d00907308 */ /* 0x0000620000000800 */
[----:B--2---:R-:W-:-:S07]  /*4160*/  FADD.FTZ R45, R27, R24 ;  /* 0x000000181b2d7221 */ /* 0x004fce0000010000 */
[----:B------:R-:W-:Y:S01]  /*4170*/  MUFU.EX2 R151, R46 ;  /* 0x0000002e00977308 */ /* 0x000fe20000000800 */
[----:B0-----:R-:W-:-:S07]  /*4180*/  FFMA.FTZ R13, R91, R11, -R64 ;  /* 0x0000000b5b0d7223 */ /* 0x001fce0000010840 */
[----:B------:R-:W0:Y:S01]  /*4190*/  MUFU.EX2 R33, R33 ;  /* 0x0000002100217308 */ /* 0x000e220000000800 */
[C---:B-1----:R-:W-:Y:S01]  /*41a0*/  FADD.FTZ R20, R144.reuse, R45 ;  /* 0x0000002d90147221 */ /* 0x042fe20000010000 */
[----:B------:R-:W-:-:S06]  /*41b0*/  F2FP.F16.F32.PACK_AB R144, R144, R27 ;  /* 0x0000001b9090723e */ /* 0x000fcc00000000ff */
[----:B------:R-:W-:Y:S08]  /*41c0*/  MUFU.EX2 R48, R48 ;  /* 0x0000003000307308 */ /* 0x000ff00000000800 */
[----:B------:R1:W2:Y:S08]  /*41d0*/  MUFU.EX2 R146, R39 ;  /* 0x0000002700927308 */ /* 0x0002b00000000800 */
[----:B------:R-:W-:Y:S01]  /*41e0*/  MUFU.EX2 R145, R50 ;  /* 0x0000003200917308 */ /* 0x000fe20000000800 */
[-CC-:B-1----:R-:W-:Y:S01]  /*41f0*/  FFMA.FTZ R39, R93, R11.reuse, -R64.reuse ;  /* 0x0000000b5d277223 */ /* 0x182fe20000010840 */
[----:B------:R-:W-:-:S06]  /*4200*/  FFMA.FTZ R64, R69, R11, -R64 ;  /* 0x0000000b45407223 */ /* 0x000fcc0000010840 */
[----:B------:R-:W1:Y:S08]  /*4210*/  MUFU.EX2 R41, R41 ;  /* 0x0000002900297308 */ /* 0x000e700000000800 */
[----:B------:R-:W3:Y:S08]  /*4220*/  MUFU.EX2 R52, R52 ;  /* 0x0000003400347308 */ /* 0x000ef00000000800 */
[----:B------:R4:W-:Y:S08]  /*4230*/  MUFU.EX2 R141, R6 ;  /* 0x00000006008d7308 */ /* 0x0009f00000000800 */
[----:B------:R-:W5:Y:S01]  /*4240*/  MUFU.EX2 R147, R54 ;  /* 0x0000003600937308 */ /* 0x000f620000000800 */
[----:B----4-:R-:W-:Y:S01]  /*4250*/  FADD.FTZ R6, R28, R43 ;  /* 0x0000002b1c067221 */ /* 0x010fe20000010000 */
[----:B0-----:R-:W-:-:S03]  /*4260*/  FADD.FTZ R43, R33, R20 ;  /* 0x00000014212b7221 */ /* 0x001fc60000010000 */
[----:B------:R-:W-:Y:S01]  /*4270*/  FADD.FTZ R7, R151, R6 ;  /* 0x0000000697077221 */ /* 0x000fe20000010000 */
[C---:B--2---:R-:W-:Y:S01]  /*4280*/  FADD.FTZ R20, R146.reuse, R43 ;  /* 0x0000002b92147221 */ /* 0x044fe20000010000 */
[----:B------:R-:W-:Y:S01]  /*4290*/  F2FP.F16.F32.PACK_AB R146, R146, R33 ;  /* 0x000000219292723e */ /* 0x000fe200000000ff */
[----:B------:R-:W0:Y:S01]  /*42a0*/  MUFU.EX2 R13, R13 ;  /* 0x0000000d000d7308 */ /* 0x000e220000000800 */
[----:B------:R-:W-:Y:S01]  /*42b0*/  FADD.FTZ R6, R48, R7 ;  /* 0x0000000730067221 */ /* 0x000fe20000010000 */
[----:B-1----:R-:W-:Y:S01]  /*42c0*/  FADD.FTZ R15, R41, R20 ;  /* 0x00000014290f7221 */ /* 0x002fe20000010000 */
[----:B------:R-:W-:Y:S02]  /*42d0*/  F2FP.F16.F32.PACK_AB R151, R151, R28 ;  /* 0x0000001c9797723e */ /* 0x000fe400000000ff */
[C---:B------:R-:W-:Y:S01]  /*42e0*/  FADD.FTZ R7, R145.reuse, R6 ;  /* 0x0000000691077221 */ /* 0x040fe20000010000 */
[C---:B------:R-:W-:Y:S01]  /*42f0*/  FADD.FTZ R20, R140.reuse, R15 ;  /* 0x0000000f8c147221 */ /* 0x040fe20000010000 */
[----:B------:R-:W-:Y:S01]  /*4300*/  F2FP.F16.F32.PACK_AB R140, R140, R41 ;  /* 0x000000298c8c723e */ /* 0x000fe200000000ff */
[----:B------:R-:W1:Y:S01]  /*4310*/  MUFU.EX2 R56, R56 ;  /* 0x0000003800387308 */ /* 0x000e620000000800 */
[----:B---3--:R-:W-:Y:S01]  /*4320*/  FADD.FTZ R6, R52, R7 ;  /* 0x0000000734067221 */ /* 0x008fe20000010000 */
[----:B------:R-:W-:-:S03]  /*4330*/  F2FP.F16.F32.PACK_AB R145, R145, R48 ;  /* 0x000000309191723e */ /* 0x000fc600000000ff */
[C---:B-----5:R-:W-:Y:S01]  /*4340*/  FADD.FTZ R7, R147.reuse, R6 ;  /* 0x0000000693077221 */ /* 0x060fe20000010000 */
[----:B------:R-:W-:Y:S02]  /*4350*/  F2FP.F16.F32.PACK_AB R147, R147, R52 ;  /* 0x000000349393723e */ /* 0x000fe400000000ff */
[----:B------:R-:W2:Y:S01]  /*4360*/  MUFU.EX2 R39, R39 ;  /* 0x0000002700277308 */ /* 0x000ea20000000800 */
[----:B0-----:R-:W-:-:S04]  /*4370*/  FADD.FTZ R15, R13, R20 ;  /* 0x000000140d0f7221 */ /* 0x001fc80000010000 */
[C---:B------:R-:W-:Y:S01]  /*4380*/  FADD.FTZ R20, R142.reuse, R15 ;  /* 0x0000000f8e147221 */ /* 0x040fe20000010000 */
[----:B------:R-:W-:Y:S02]  /*4390*/  F2FP.F16.F32.PACK_AB R142, R142, R13 ;  /* 0x0000000d8e8e723e */ /* 0x000fe400000000ff */
[----:B------:R-:W0:Y:S01]  /*43a0*/  MUFU.EX2 R2, R2 ;  /* 0x0000000200027308 */ /* 0x000e220000000800 */
[----:B-1----:R-:W-:-:S04]  /*43b0*/  FADD.FTZ R6, R56, R7 ;  /* 0x0000000738067221 */ /* 0x002fc80000010000 */
[C---:B------:R-:W-:Y:S01]  /*43c0*/  FADD.FTZ R7, R141.reuse, R6 ;  /* 0x000000068d077221 */ /* 0x040fe20000010000 */
[----:B------:R-:W-:Y:S02]  /*43d0*/  F2FP.F16.F32.PACK_AB R141, R141, R56 ;  /* 0x000000388d8d723e */ /* 0x000fe400000000ff */
[----:B------:R-:W1:Y:S01]  /*43e0*/  MUFU.EX2 R143, R26 ;  /* 0x0000001a008f7308 */ /* 0x000e620000000800 */
[----:B--2---:R-:W-:Y:S01]  /*43f0*/  FADD.FTZ R15, R39, R20 ;  /* 0x00000014270f7221 */ /* 0x004fe20000010000 */
[----:B------:R-:W-:-:S03]  /*4400*/  IADD3 R20, R75, -0x2, RZ ;  /* 0xfffffffe4b147810 */ /* 0x000fc60007ffe0ff */
[C---:B------:R-:W-:Y:S01]  /*4410*/  FADD.FTZ R15, R136.reuse, R15 ;  /* 0x0000000f880f7221 */ /* 0x040fe20000010000 */
[----:B------:R-:W-:Y:S02]  /*4420*/  F2FP.F16.F32.PACK_AB R136, R136, R39 ;  /* 0x000000278888723e */ /* 0x000fe400000000ff */
[----:B------:R-:W-:Y:S01]  /*4430*/  MUFU.EX2 R30, R30 ;  /* 0x0000001e001e7308 */ /* 0x000fe20000000800 */
[----:B0-----:R-:W-:-:S07]  /*4440*/  FADD.FTZ R6, R2, R7 ;  /* 0x0000000702067221 */ /* 0x001fce0000010000 */
[----:B------:R-:W0:Y:S01]  /*4450*/  MUFU.EX2 R32, R32 ;  /* 0x0000002000207308 */ /* 0x000e220000000800 */
[C---:B-1----:R-:W-:Y:S01]  /*4460*/  FADD.FTZ R13, R143.reuse, R6 ;  /* 0x000000068f0d7221 */ /* 0x042fe20000010000 */
[----:B------:R-:W-:-:S06]  /*4470*/  F2FP.F16.F32.PACK_AB R143, R143, R2 ;  /* 0x000000028f8f723e */ /* 0x000fcc00000000ff */
[----:B------:R-:W1:Y:S08]  /*4480*/  MUFU.EX2 R3, R64 ;  /* 0x0000004000037308 */ /* 0x000e700000000800 */
[----:B------:R2:W3:Y:S01]  /*4490*/  MUFU.EX2 R137, R14 ;  /* 0x0000000e00897308 */ /* 0x0004e20000000800 */
[----:B0-----:R-:W-:-:S07]  /*44a0*/  FADD.FTZ R0, R32, R13 ;  /* 0x0000000d20007221 */ /* 0x001fce0000010000 */
[----:B------:R-:W0:Y:S01]  /*44b0*/  MUFU.EX2 R58, R58 ;  /* 0x0000003a003a7308 */ /* 0x000e220000000800 */
[----:B--2---:R-:W-:Y:S01]  /*44c0*/  FADD.FTZ R14, R30, R15 ;  /* 0x0000000f1e0e7221 */ /* 0x004fe20000010000 */
[----:B-1----:R-:W-:-:S03]  /*44d0*/  F2FP.F16.F32.PACK_AB R138, R3, R30 ;  /* 0x0000001e038a723e */ /* 0x002fc600000000ff */
[----:B------:R-:W-:-:S03]  /*44e0*/  FADD.FTZ R7, R3, R14 ;  /* 0x0000000e03077221 */ /* 0x000fc60000010000 */
[----:B------:R-:W1:Y:S01]  /*44f0*/  MUFU.EX2 R139, R60 ;  /* 0x0000003c008b7308 */ /* 0x000e620000000800 */
[C---:B---3--:R-:W-:Y:S01]  /*4500*/  FADD.FTZ R3, R137.reuse, R0 ;  /* 0x0000000089037221 */ /* 0x048fe20000010000 */
[----:B------:R-:W-:Y:S01]  /*4510*/  F2FP.F16.F32.PACK_AB R137, R137, R32 ;  /* 0x000000208989723e */ /* 0x000fe200000000ff */
[----:B------:R-:W-:Y:S02]  /*4520*/  VIADD R0, R72, UR4 ;  /* 0x0000000448007c36 */ /* 0x000fe40008000000 */
[----:B0-----:R-:W-:-:S04]  /*4530*/  FADD.FTZ R6, R58, R3 ;  /* 0x000000033a067221 */ /* 0x001fc80000010000 */
[C---:B-1----:R-:W-:Y:S01]  /*4540*/  FADD.FTZ R6, R139.reuse, R6 ;  /* 0x000000068b067221 */ /* 0x042fe20000010000 */
[----:B------:R-:W-:Y:S01]  /*4550*/  F2FP.F16.F32.PACK_AB R139, R139, R58 ;  /* 0x0000003a8b8b723e */ /* 0x000fe200000000ff */
[----:B------:R-:W-:Y:S06]  /*4560*/  @!P5 BRA `(.L_x_992) ;  /* 0x000000000048d947 */ /* 0x000fec0003800000 */
[C---:B------:R-:W-:Y:S01]  /*4570*/  ISETP.GT.AND P1, PT, R72.reuse, RZ, PT ;  /* 0x000000ff4800720c */ /* 0x040fe20003f24270 */
[----:B------:R-:W-:-:S12]  /*4580*/  VIADD R3, R72, 0xffffffff ;  /* 0xffffffff48037836 */ /* 0x000fd80000000000 */
[----:B------:R-:W-:Y:S05]  /*4590*/  @P1 BRA `(.L_x_993) ;  /* 0x0000000000201947 */ /* 0x000fea0003800000 */
[----:B------:R-:W0:Y:S01]  /*45a0*/  LDC R14, c[0x0][0x9e4] ;  /* 0x00027900ff0e7b82 */ /* 0x000e220000000800 */
[----:B------:R-:W-:Y:S01]  /*45b0*/  IMAD.MOV R3, RZ, RZ, -R72 ;  /* 0x000000ffff037224 */ /* 0x000fe200078e0a48 */
[----:B0-----:R-:W-:-:S13]  /*45c0*/  ISETP.NE.AND P1, PT, R14, 0x1, PT ;  /* 0x000000010e00780c */ /* 0x001fda0003f25270 */
[----:B------:R-:W0:Y:S02]  /*45d0*/  @P1 LDC.64 R24, c[0x0][0x9e8] ;  /* 0x00027a00ff181b82 */ /* 0x000e240000000a00 */
[----:B0-----:R-:W-:-:S05]  /*45e0*/  @P1 IMAD.HI.U32 R2, R3, R24, RZ ;  /* 0x0000001803021227 */ /* 0x001fca00078e00ff */
[----:B------:R-:W-:-:S04]  /*45f0*/  @P1 SHF.R.U32.HI R3, RZ, R25, R2 ;  /* 0x00000019ff031219 */ /* 0x000fc80000011602 */
[----:B------:R-:W-:Y:S01]  /*4600*/  LOP3.LUT R3, RZ, R3, RZ, 0x33, !PT ;  /* 0x00000003ff037212 */ /* 0x000fe200078e33ff */
[----:B------:R-:W-:Y:S06]  /*4610*/  BRA `(.L_x_994) ;  /* 0x0000000000147947 */ /* 0x000fec0003800000 */
.L_x_993:
[----:B------:R-:W0:Y:S02]  /*4620*/  LDC R14, c[0x0][0x9e4] ;  /* 0x00027900ff0e7b82 */ /* 0x000e240000000800 */
[----:B0-----:R-:W-:-:S13]  /*4630*/  ISETP.NE.AND P1, PT, R14, 0x1, PT ;  /* 0x000000010e00780c */ /* 0x001fda0003f25270 */
[----:B------:R-:W0:Y:S02]  /*4640*/  @P1 LDC.64 R24, c[0x0][0x9e8] ;  /* 0x00027a00ff181b82 */ /* 0x000e240000000a00 */
[----:B0-----:R-:W-:-:S05]  /*4650*/  @P1 IMAD.HI.U32 R2, R3, R24, RZ ;  /* 0x0000001803021227 */ /* 0x001fca00078e00ff */
[----:B------:R-:W-:-:S07]  /*4660*/  @P1 SHF.R.U32.HI R3, RZ, R25, R2 ;  /* 0x00000019ff031219 */ /* 0x000fce0000011602 */
.L_x_994:
[----:B------:R-:W-:-:S05]  /*4670*/  IMAD R3, R3, R14, R14 ;  /* 0x0000000e03037224 */ /* 0x000fca00078e020e */
[----:B------:R-:W-:-:S07]  /*4680*/  VIMNMX R0, R0, R3, PT ;  /* 0x0000000300007248 */ /* 0x000fce0003fe0100 */
.L_x_992:
[----:B------:R-:W-:Y:S01]  /*4690*/  IMAD.HI R3, R0, 0x2aaaaaab, RZ ;  /* 0x2aaaaaab00037827 */ /* 0x000fe200078e02ff */
[----:B------:R-:W-:Y:S01]  /*46a0*/  UMOV UR4, URZ ;  /* 0x0000003f00047c82 */ /* 0x000fe20008000000 */
[----:B------:R-:W-:Y:S02]  /*46b0*/  CS2R R86, SRZ ;  /* 0x0000000000567805 */ /* 0x000fe4000001ff00 */
[----:B------:R-:W-:Y:S01]  /*46c0*/  CS2R R84, SRZ ;  /* 0x0000000000547805 */ /* 0x000fe2000001ff00 */
[----:B------:R-:W-:Y:S01]  /*46d0*/  IMAD.MOV.U32 R2, RZ, RZ, 0x3f800000 ;  /* 0x3f800000ff027424 */ /* 0x000fe200078e00ff */
[----:B------:R-:W-:Y:S01]  /*46e0*/  SHF.R.U32.HI R14, RZ, 0x1f, R3 ;  /* 0x0000001fff0e7819 */ /* 0x000fe20000011603 */
[----:B------:R-:W-:Y:S01]  /*46f0*/  IMAD.MOV.U32 R0, RZ, RZ, 0x3f800000 ;  /* 0x3f800000ff007424 */ /* 0x000fe200078e00ff */
[----:B------:R-:W-:Y:S02]  /*4700*/  CS2R R82, SRZ ;  /* 0x0000000000527805 */ /* 0x000fe4000001ff00 */
[----:B------:R-:W-:-:S02]  /*4710*/  CS2R R80, SRZ ;  /* 0x0000000000507805 */ /* 0x000fc4000001ff00 */
[----:B------:R-:W-:Y:S01]  /*4720*/  LEA.HI.SX32 R14, R3, R14, 0x1c ;  /* 0x0000000e030e7211 */ /* 0x000fe200078fe2ff */
[----:B------:R-:W-:Y:S01]  /*4730*/  IMAD.MOV.U32 R3, RZ, RZ, RZ ;  /* 0x000000ffff037224 */ /* 0x000fe200078e00ff */
[----:B------:R-:W-:Y:S02]  /*4740*/  CS2R R78, SRZ ;  /* 0x00000000004e7805 */ /* 0x000fe4000001ff00 */
[----:B------:R-:W-:Y:S02]  /*4750*/  CS2R R76, SRZ ;  /* 0x00000000004c7805 */ /* 0x000fe4000001ff00 */
[----:B------:R-:W-:Y:S02]  /*4760*/  VIMNMX R15, R17, R14, !PT ;  /* 0x0000000e110f7248 */ /* 0x000fe40007fe0100 */
[----:B------:R-:W-:Y:S02]  /*4770*/  CS2R R74, SRZ ;  /* 0x00000000004a7805 */ /* 0x000fe4000001ff00 */
[----:B------:R-:W-:-:S02]  /*4780*/  CS2R R72, SRZ ;  /* 0x0000000000487805 */ /* 0x000fc4000001ff00 */
[----:B------:R-:W-:Y:S02]  /*4790*/  CS2R R70, SRZ ;  /* 0x0000000000467805 */ /* 0x000fe4000001ff00 */
[----:B------:R-:W-:Y:S02]  /*47a0*/  ISETP.GE.AND P1, PT, R20, R15, PT ;  /* 0x0000000f1400720c */ /* 0x000fe40003f26270 */
        /* <DEDUP_REMOVED lines=23> */
[----:B------:R-:W-:Y:S06]  /*4920*/  @!P1 BRA `(.L_x_995) ;  /* 0x0000003000f09947 */ /* 0x000fec0003800000 */
[----:B------:R-:W-:Y:S01]  /*4930*/  IMAD.MOV.U32 R14, RZ, RZ, R88 ;  /* 0x000000ffff0e7224 */ /* 0x000fe200078e0058 */
[----:B------:R-:W-:Y:S01]  /*4940*/  UMOV UR5, URZ ;  /* 0x0000003f00057c82 */ /* 0x000fe20008000000 */
[----:B------:R-:W-:Y:S01]  /*4950*/  IMAD.MOV.U32 R13, RZ, RZ, R12 ;  /* 0x000000ffff0d7224 */ /* 0x000fe200078e000c */
[----:B------:R-:W-:Y:S01]  /*4960*/  ULDC UR6, c[0x0][0x9e4] ;  /* 0x0002790000067ab9 */ /* 0x000fe20000000800 */
[----:B------:R-:W-:Y:S01]  /*4970*/  IMAD.MOV.U32 R21, RZ, RZ, RZ ;  /* 0x000000ffff157224 */ /* 0x000fe200078e00ff */
[----:B------:R-:W-:Y:S01]  /*4980*/  ULDC UR7, c[0x0][0x2f0] ;  /* 0x0000bc0000077ab9 */ /* 0x000fe20000000800 */
[----:B------:R-:W-:Y:S01]  /*4990*/  IMAD.MOV.U32 R2, RZ, RZ, 0x3f800000 ;  /* 0x3f800000ff027424 */ /* 0x000fe200078e00ff */
[----:B------:R-:W-:Y:S01]  /*49a0*/  ULDC UR59, c[0x0][0x9d8] ;  /* 0x00027600003b7ab9 */ /* 0x000fe20000000800 */
[----:B------:R-:W-:-:S07]  /*49b0*/  IMAD.MOV.U32 R87, RZ, RZ, RZ ;  /* 0x000000ffff577224 */ /* 0x000fce00078e00ff */
.L_x_1014:
[----:B------:R-:W-:-:S04]  /*49c0*/  UISETP.NE.AND UP0, UPT, UR5, 0x1, UPT ;  /* 0x000000010500788c */ /* 0x000fc8000bf05270 */
[----:B------:R-:W-:-:S06]  /*49d0*/  USEL UR4, URZ, 0x1, UP0 ;  /* 0x000000013f047887 */ /* 0x000fcc0008000000 */
[----:B------:R-:W-:Y:S01]  /*49e0*/  LOP3.LUT R3, R21, UR4, RZ, 0x3c, !PT ;  /* 0x0000000415037c12 */ /* 0x000fe2000f8e3cff */
[----:B------:R-:W-:Y:S06]  /*49f0*/  @!P0 BRA `(.L_x_996) ;  /* 0x0000000000048947 */ /* 0x000fec0003800000 */
[----:B------:R-:W-:Y:S01]  /*4a00*/  BPT.TRAP 0x1 ;  /* 0x000000040000795c */ /* 0x000fe20000300000 */
.L_x_996:
[----:B------:R-:W-:Y:S01]  /*4a10*/  UIADD3 UR4, UR5, 0x1, URZ ;  /* 0x0000000105047890 */ /* 0x000fe2000fffe03f */
[----:B------:R-:W-:-:S03]  /*4a20*/  SHF.L.U32 R11, R3, 0x1f, RZ ;  /* 0x0000001f030b7819 */ /* 0x000fc600000006ff */
[----:B------:R-:W-:-:S04]  /*4a30*/  UISETP.NE.AND UP0, UPT, UR4, 0x2, UPT ;  /* 0x000000020400788c */ /* 0x000fc8000bf05270 */
[----:B------:R-:W-:-:S04]  /*4a40*/  USEL UR4, UR4, URZ, UP0 ;  /* 0x0000003f04047287 */ /* 0x000fc80008000000 */
[----:B------:R-:W-:-:S09]  /*4a50*/  ULEA UR61, UR4, UR58, 0x3 ;  /* 0x0000003a043d7291 */ /* 0x000fd2000f8e183f */
[----:B------:R0:W1:Y:S01]  /*4a60*/  SYNCS.PHASECHK.TRANS64.TRYWAIT P1, [UR61+0x2a830], R11 ;  /* 0x02a8300bff0075a7 */ /* 0x000062000802017d */
[----:B------:R-:W-:Y:S05]  /*4a70*/  @!P0 BRA `(.L_x_997) ;  /* 0x0000000000048947 */ /* 0x000fea0003800000 */
[----:B------:R-:W-:Y:S01]  /*4a80*/  BPT.TRAP 0x1 ;  /* 0x000000040000795c */ /* 0x000fe20000300000 */
.L_x_997:
[----:B-1----:R-:W-:Y:S05]  /*4a90*/  @P1 BRA `(.L_x_998) ;  /* 0x0000000000081947 */ /* 0x002fea0003800000 */
[----:B------:R-:W1:Y:S02]  /*4aa0*/  SYNCS.PHASECHK.TRANS64.TRYWAIT P1, [UR61+0x2a830], R11 ;  /* 0x02a8300bff0075a7 */ /* 0x000e64000802017d */
[----:B-1----:R-:W-:Y:S05]  /*4ab0*/  @!P1 BRA `(.L_x_999) ;  /* 0x000000ec00949947 */ /* 0x002fea0003800000 */
.L_x_998:
        /* <DEDUP_REMOVED lines=16> */
[----:B------:R-:W-:Y:S01]  /*4bc0*/  UIADD3 UR22, UR50, 0x300, URZ ;  /* 0x0000030032167890 */ /* 0x000fe2000fffe03f */
[-C--:B------:R-:W-:Y:S01]  /*4bd0*/  FMUL.FTZ R29, R29, R0.reuse ;  /* 0x000000001d1d7220 */ /* 0x080fe20000410000 */
[----:B------:R-:W-:Y:S01]  /*4be0*/  UMOV UR23, 0x40000040 ;  /* 0x4000004000177882 */ /* 0x000fe20000000000 */
        /* <DEDUP_REMOVED lines=110> */
.L_x_1000:
[----:B------:R-:W-:Y:S01]  /*52d0*/  ULEA UR14, UR5, UR58, 0x3 ;  /* 0x0000003a050e7291 */ /* 0x000fe2000f8e183f */
[----:B------:R-:W-:-:S08]  /*52e0*/  SHF.L.U32 R0, R21, 0x1f, RZ ;  /* 0x0000001f15007819 */ /* 0x000fd000000006ff */
[----:B------:R2:W3:Y:S01]  /*52f0*/  SYNCS.PHASECHK.TRANS64.TRYWAIT P1, [UR14+0x2a850], R0 ;  /* 0x02a85000ff0075a7 */ /* 0x0004e2000802014e */
[----:B------:R-:W-:Y:S05]  /*5300*/  @!P0 BRA `(.L_x_1001) ;  /* 0x0000000000048947 */ /* 0x000fea0003800000 */
[----:B------:R-:W-:Y:S01]  /*5310*/  BPT.TRAP 0x1 ;  /* 0x000000040000795c */ /* 0x000fe20000300000 */
.L_x_1001:
[----:B---3--:R-:W-:Y:S05]  /*5320*/  @P1 BRA `(.L_x_1002) ;  /* 0x0000000000081947 */ /* 0x008fea0003800000 */
[----:B------:R-:W3:Y:S02]  /*5330*/  SYNCS.PHASECHK.TRANS64.TRYWAIT P1, [UR14+0x2a850], R0 ;  /* 0x02a85000ff0075a7 */ /* 0x000ee4000802014e */
[----:B---3--:R-:W-:Y:S05]  /*5340*/  @!P1 BRA `(.L_x_1003) ;  /* 0x000000e400889947 */ /* 0x008fea0003800000 */
.L_x_1002:
        /* <DEDUP_REMOVED lines=37> */
.L_x_1004:
[----:B------:R-:W-:Y:S01]  /*55a0*/  ISETP.NE.AND P2, PT, R23, 0x1, PT ;  /* 0x000000011700780c */ /* 0x000fe20003f45270 */
[----:B------:R-:W-:Y:S01]  /*55b0*/  FMUL.FTZ R21, R95, UR59 ;  /* 0x0000003b5f157c20 */ /* 0x000fe20008410000 */
[----:B-1----:R-:W-:Y:S01]  /*55c0*/  FMUL.FTZ R12, R94, UR59 ;  /* 0x0000003b5e0c7c20 */ /* 0x002fe20008410000 */
[----:B------:R-:W1:Y:S01]  /*55d0*/  S2UR UR10, SR_CgaCtaId ;  /* 0x00000000000a79c3 */ /* 0x000e620000008800 */
[----:B------:R-:W-:Y:S01]  /*55e0*/  FMUL.FTZ R158, R105, UR59 ;  /* 0x0000003b699e7c20 */ /* 0x000fe20008410000 */
[----:B------:R-:W-:Y:S01]  /*55f0*/  FMUL.FTZ R116, R116, UR59 ;  /* 0x0000003b74747c20 */ /* 0x000fe20008410000 */
[----:B------:R-:W-:Y:S02]  /*5600*/  IMAD.MOV.U32 R105, RZ, RZ, R8 ;  /* 0x000000ffff697224 */ /* 0x000fe400078e0008 */
[----:B------:R-:W-:Y:S01]  /*5610*/  FMUL.FTZ R2, R91, UR59 ;  /* 0x0000003b5b027c20 */ /* 0x000fe20008410000 */
[----:B------:R-:W-:Y:S01]  /*5620*/  FMUL.FTZ R91, R103, UR59 ;  /* 0x0000003b675b7c20 */ /* 0x000fe20008410000 */
[----:B------:R-:W-:Y:S01]  /*5630*/  FMUL.FTZ R103, R111, UR59 ;  /* 0x0000003b6f677c20 */ /* 0x000fe20008410000 */
[----:B------:R-:W-:Y:S01]  /*5640*/  FMUL.FTZ R138, R114, UR59 ;  /* 0x0000003b728a7c20 */ /* 0x000fe20008410000 */
[----:B------:R-:W-:Y:S01]  /*5650*/  IMAD R111, R20, -0x60, RZ ;  /* 0xffffffa0146f7824 */ /* 0x000fe200078e02ff */
[----:B------:R3:W4:Y:S01]  /*5660*/  MUFU.TANH R114, R116 ;  /* 0x0000007400727308 */ /* 0x0007220000002400 */
[----:B------:R-:W5:Y:S01]  /*5670*/  @P2 LDC R95, c[0x0][0x44c] ;  /* 0x00011300ff5f2b82 */ /* 0x000f620000000800 */
[----:B------:R-:W-:Y:S01]  /*5680*/  FMUL.FTZ R172, R96, UR59 ;  /* 0x0000003b60ac7c20 */ /* 0x000fe20008410000 */
[----:B------:R-:W-:-:S02]  /*5690*/  VIADD R96, R111, 0x1 ;  /* 0x000000016f607836 */ /* 0x000fc40000000000 */
[----:B0-----:R-:W-:Y:S01]  /*56a0*/  FMUL.FTZ R11, R88, UR59 ;  /* 0x0000003b580b7c20 */ /* 0x001fe20008410000 */
[----:B------:R-:W-:Y:S01]  /*56b0*/  FMUL.FTZ R137, R89, UR59 ;  /* 0x0000003b59897c20 */ /* 0x000fe20008410000 */
[----:B--2---:R-:W-:Y:S01]  /*56c0*/  FMUL.FTZ R0, R90, UR59 ;  /* 0x0000003b5a007c20 */ /* 0x004fe20008410000 */
[----:B------:R-:W-:Y:S01]  /*56d0*/  FMUL.FTZ R139, R92, UR59 ;  /* 0x0000003b5c8b7c20 */ /* 0x000fe20008410000 */
[----:B------:R-:W-:Y:S01]  /*56e0*/  FMUL.FTZ R164, R93, UR59 ;  /* 0x0000003b5da47c20 */ /* 0x000fe20008410000 */
[----:B------:R-:W0:Y:S01]  /*56f0*/  @P2 LDC R94, c[0x0][0x450] ;  /* 0x00011400ff5e2b82 */ /* 0x000e220000000800 */
[----:B------:R-:W-:Y:S01]  /*5700*/  FMUL.FTZ R166, R97, UR59 ;  /* 0x0000003b61a67c20 */ /* 0x000fe20008410000 */
[----:B------:R-:W-:Y:S01]  /*5710*/  FMUL.FTZ R168, R101, UR59 ;  /* 0x0000003b65a87c20 */ /* 0x000fe20008410000 */
[----:B------:R-:W-:Y:S01]  /*5720*/  R2UR UR5, R10 ;  /* 0x000000000a0572ca */ /* 0x000fe200000e0000 */
        /* <DEDUP_REMOVED lines=12> */
[----:B-----5:R-:W-:-:S04]  /*57f0*/  @P2 IMAD.HI.U32 R95, R8, R95, RZ ;  /* 0x0000005f085f2227 */ /* 0x020fc800078e00ff */
[----:B------:R-:W-:Y:S01]  /*5800*/  FMUL.FTZ R140, R115, UR59 ;  /* 0x0000003b738c7c20 */ /* 0x000fe20008410000 */
[----:B------:R-:W-:Y:S01]  /*5810*/  FMUL.FTZ R117, R117, UR59 ;  /* 0x0000003b75757c20 */ /* 0x000fe20008410000 */
[----:B------:R-:W-:Y:S01]  /*5820*/  FMUL.FTZ R142, R118, UR59 ;  /* 0x0000003b768e7c20 */ /* 0x000fe20008410000 */
[----:B------:R-:W-:Y:S01]  /*5830*/  FMUL.FTZ R144, R119, UR59 ;  /* 0x0000003b77907c20 */ /* 0x000fe20008410000 */
[----:B------:R-:W-:Y:S01]  /*5840*/  FMUL.FTZ R121, R121, UR59 ;  /* 0x0000003b79797c20 */ /* 0x000fe20008410000 */
[----:B------:R-:W-:Y:S01]  /*5850*/  FMUL.FTZ R146, R122, UR59 ;  /* 0x0000003b7a927c20 */ /* 0x000fe20008410000 */
[----:B------:R-:W-:Y:S01]  /*5860*/  FMUL.FTZ R148, R123, UR59 ;  /* 0x0000003b7b947c20 */ /* 0x000fe20008410000 */
[----:B0-----:R-:W-:Y:S01]  /*5870*/  @P2 SHF.R.U32.HI R105, RZ, R94, R95 ;  /* 0x0000005eff692219 */ /* 0x001fe2000001165f */
[----:B------:R-:W-:Y:S01]  /*5880*/  FMUL.FTZ R150, R126, UR59 ;  /* 0x0000003b7e967c20 */ /* 0x000fe20008410000 */
[----:B------:R-:W-:Y:S01]  /*5890*/  FMUL.FTZ R152, R127, UR59 ;  /* 0x0000003b7f987c20 */ /* 0x000fe20008410000 */
[----:B------:R-:W-:Y:S01]  /*58a0*/  FMUL.FTZ R156, R130, UR59 ;  /* 0x0000003b829c7c20 */ /* 0x000fe20008410000 */
[----:B------:R-:W-:Y:S01]  /*58b0*/  FMUL.FTZ R93, R131, UR59 ;  /* 0x0000003b835d7c20 */ /* 0x000fe20008410000 */
[----:B---3--:R-:W0:Y:S01]  /*58c0*/  SHFL.IDX PT, R116, R105, RZ, 0x1c1f ;  /* 0x001c1fff69747589 */ /* 0x008e2200000e0000 */
[----:B------:R-:W-:Y:S01]  /*58d0*/  FMUL.FTZ R132, R132, UR59 ;  /* 0x0000003b84847c20 */ /* 0x000fe20008410000 */
[----:B------:R-:W-:Y:S01]  /*58e0*/  FMUL.FTZ R94, R134, UR59 ;  /* 0x0000003b865e7c20 */ /* 0x000fe20008410000 */
[----:B------:R-:W-:-:S02]  /*58f0*/  IMAD R97, R9, -0x2, R96 ;  /* 0xfffffffe09617824 */ /* 0x000fc400078e0260 */
[----:B------:R-:W-:Y:S01]  /*5900*/  FMUL.FTZ R95, R135, UR59 ;  /* 0x0000003b875f7c20 */ /* 0x000fe20008410000 */
[----:B------:R-:W-:Y:S01]  /*5910*/  UIADD3 UR61, UR61, 0x2a840, URZ ;  /* 0x0002a8403d3d7890 */ /* 0x000fe2000fffe03f */
[----:B------:R-:W-:Y:S01]  /*5920*/  FMUL.FTZ R120, R120, UR59 ;  /* 0x0000003b78787c20 */ /* 0x000fe20008410000 */
[----:B------:R-:W-:Y:S01]  /*5930*/  FMUL.FTZ R124, R124, UR59 ;  /* 0x0000003b7c7c7c20 */ /* 0x000fe20008410000 */
[----:B------:R-:W-:Y:S01]  /*5940*/  FMUL.FTZ R125, R125, UR59 ;  /* 0x0000003b7d7d7c20 */ /* 0x000fe20008410000 */
[----:B------:R-:W-:Y:S01]  /*5950*/  FMUL.FTZ R128, R128, UR59 ;  /* 0x0000003b80807c20 */ /* 0x000fe20008410000 */
[----:B------:R-:W-:Y:S01]  /*5960*/  FMUL.FTZ R129, R129, UR59 ;  /* 0x0000003b81817c20 */ /* 0x000fe20008410000 */
[----:B------:R-:W-:Y:S01]  /*5970*/  FMUL.FTZ R133, R133, UR59 ;  /* 0x0000003b85857c20 */ /* 0x000fe20008410000 */
[----:B------:R-:W-:Y:S01]  /*5980*/  LOP3.LUT P1, RZ, R18, 0x80000, RZ, 0xc0, !PT ;  /* 0x0008000012ff7812 */ /* 0x000fe2000782c0ff */
[----:B------:R-:W-:Y:S01]  /*5990*/  IMAD R96, R16, UR7, R97 ;  /* 0x0000000710607c24 */ /* 0x000fe2000f8e0261 */
[----:B-1----:R-:W-:Y:S01]  /*59a0*/  UPRMT UR61, UR10, 0x654, UR61 ;  /* 0x000006540a3d7896 */ /* 0x002fe2000800003d */
[----:B------:R-:W1:Y:S01]  /*59b0*/  MUFU.TANH R11, R11 ;  /* 0x0000000b000b7308 */ /* 0x000e620000002400 */
[----:B------:R-:W-:Y:S01]  /*59c0*/  ULDC UR11, c[0x0][0x9e0] ;  /* 0x00027800000b7ab9 */ /* 0x000fe20000000800 */
[----:B------:R-:W-:Y:S01]  /*59d0*/  ULDC UR10, c[0x0][0x288] ;  /* 0x0000a200000a7ab9 */ /* 0x000fe20000000800 */
[----:B------:R-:W-:-:S02]  /*59e0*/  VIADD R122, R97, 0xffffffff ;  /* 0xffffffff617a7836 */ /* 0x000fc40000000000 */
[----:B------:R-:W-:-:S03]  /*59f0*/  VIADD R96, R96, -UR10 ;  /* 0x8000000a60607c36 */ /* 0x000fc60008000000 */
[----:B------:R-:W2:Y:S01]  /*5a00*/  MUFU.TANH R137, R137 ;  /* 0x0000008900897308 */ /* 0x000ea20000002400 */
[C---:B------:R-:W-:Y:S01]  /*5a10*/  VIADD R115, R96.reuse, UR11 ;  /* 0x0000000b60737c36 */ /* 0x040fe20008000000 */
[----:B------:R-:W-:Y:S01]  /*5a20*/  IADD3 R119, R96, UR5, RZ ;  /* 0x0000000560777c10 */ /* 0x000fe2000fffe0ff */
[----:B------:R-:W-:Y:S02]  /*5a30*/  SYNCS.ARRIVE.TRANS64.RED.A1T0 RZ, [UR61], RZ ;  /* 0x000000ffffff79a7 */ /* 0x000fe4000810043d */
[--C-:B0-----:R-:W-:Y:S02]  /*5a40*/  IMAD.IADD R97, R115, 0x1, R116.reuse ;  /* 0x0000000173617824 */ /* 0x101fe400078e0274 */
[----:B------:R-:W-:Y:S01]  /*5a50*/  IMAD.IADD R99, R119, 0x1, R116 ;  /* 0x0000000177637824 */ /* 0x000fe200078e0274 */
[----:B------:R-:W0:Y:S08]  /*5a60*/  MUFU.TANH R0, R0 ;  /* 0x0000000000007308 */ /* 0x000e300000002400 */
[----:B------:R-:W3:Y:S08]  /*5a70*/  MUFU.TANH R2, R2 ;  /* 0x0000000200027308 */ /* 0x000ef00000002400 */
        /* <DEDUP_REMOVED lines=27> */
[----:B------:R0:W0:Y:S08]  /*5c30*/  MUFU.TANH R110, R120 ;  /* 0x00000078006e7308 */ /* 0x0000300000002400 */
[----:B------:R-:W0:Y:S08]  /*5c40*/  MUFU.TANH R121, R121 ;  /* 0x0000007900797308 */ /* 0x000e300000002400 */
[----:B------:R-:W0:Y:S08]  /*5c50*/  MUFU.TANH R146, R146 ;  /* 0x0000009200927308 */ /* 0x000e300000002400 */
[----:B------:R-:W0:Y:S08]  /*5c60*/  MUFU.TANH R148, R148 ;  /* 0x0000009400947308 */ /* 0x000e300000002400 */
[----:B------:R0:W0:Y:S08]  /*5c70*/  MUFU.TANH R106, R124 ;  /* 0x0000007c006a7308 */ /* 0x0000300000002400 */
[----:B------:R0:W0:Y:S08]  /*5c80*/  MUFU.TANH R104, R125 ;  /* 0x0000007d00687308 */ /* 0x0000300000002400 */
[----:B------:R-:W0:Y:S08]  /*5c90*/  MUFU.TANH R150, R150 ;  /* 0x0000009600967308 */ /* 0x000e300000002400 */
[----:B------:R-:W0:Y:S08]  /*5ca0*/  MUFU.TANH R152, R152 ;  /* 0x0000009800987308 */ /* 0x000e300000002400 */
[----:B------:R0:W0:Y:S08]  /*5cb0*/  MUFU.TANH R102, R128 ;  /* 0x0000008000667308 */ /* 0x0000300000002400 */
[----:B------:R0:W0:Y:S08]  /*5cc0*/  MUFU.TANH R98, R129 ;  /* 0x0000008100627308 */ /* 0x0000300000002400 */
[----:B------:R-:W0:Y:S08]  /*5cd0*/  MUFU.TANH R156, R156 ;  /* 0x0000009c009c7308 */ /* 0x000e300000002400 */
[----:B------:R-:W0:Y:S08]  /*5ce0*/  MUFU.TANH R93, R93 ;  /* 0x0000005d005d7308 */ /* 0x000e300000002400 */
[----:B------:R-:W0:Y:S08]  /*5cf0*/  MUFU.TANH R132, R132 ;  /* 0x0000008400847308 */ /* 0x000e300000002400 */
[----:B------:R0:W0:Y:S08]  /*5d00*/  MUFU.TANH R100, R133 ;  /* 0x0000008500647308 */ /* 0x0000300000002400 */
[----:B------:R-:W0:Y:S08]  /*5d10*/  MUFU.TANH R94, R94 ;  /* 0x0000005e005e7308 */ /* 0x000e300000002400 */
[----:B------:R-:W0:Y:S01]  /*5d20*/  MUFU.TANH R95, R95 ;  /* 0x0000005f005f7308 */ /* 0x000e220000002400 */
[----:B-1234-:R-:W-:Y:S05]  /*5d30*/  @!P1 BRA `(.L_x_1005) ;  /* 0x0000000000589947 */ /* 0x01efea0003800000 */
[----:B------:R-:W-:Y:S01]  /*5d40*/  IMAD R96, R16, UR7, R116 ;  /* 0x0000000710607c24 */ /* 0x000fe2000f8e0274 */
[----:B------:R-:W-:Y:S03]  /*5d50*/  BSSY B0, `(.L_x_1006) ;  /* 0x0000011000007945 */ /* 0x000fe60003800000 */
[----:B------:R-:W-:-:S05]  /*5d60*/  VIADD R107, R96, -UR10 ;  /* 0x8000000a606b7c36 */ /* 0x000fca0008000000 */
[----:B------:R-:W-:-:S13]  /*5d70*/  ISETP.GT.AND P1, PT, R107, -0x1, PT ;  /* 0xffffffff6b00780c */ /* 0x000fda0003f24270 */
[----:B------:R-:W-:Y:S05]  /*5d80*/  @P1 BRA `(.L_x_1007) ;  /* 0x0000000000201947 */ /* 0x000fea0003800000 */
[----:B------:R-:W-:Y:S01]  /*5d90*/  IMAD.U32 R116, RZ, RZ, UR6 ;  /* 0x00000006ff747e24 */ /* 0x000fe2000f8e00ff */
[----:B------:R-:W-:-:S04]  /*5da0*/  LOP3.LUT R107, RZ, R107, RZ, 0x33, !PT ;  /* 0x0000006bff6b7212 */ /* 0x000fc800078e33ff */
[----:B------:R-:W-:-:S13]  /*5db0*/  ISETP.NE.AND P1, PT, R116, 0x1, PT ;  /* 0x000000017400780c */ /* 0x000fda0003f25270 */
[----:B0-----:R-:W0:Y:S02]  /*5dc0*/  @P1 LDC.64 R124, c[0x0][0x9e8] ;  /* 0x00027a00ff7c1b82 */ /* 0x001e240000000a00 */
[----:B0-----:R-:W-:-:S05]  /*5dd0*/  @P1 IMAD.HI.U32 R96, R107, R124, RZ ;  /* 0x0000007c6b601227 */ /* 0x001fca00078e00ff */
[----:B------:R-:W-:-:S04]  /*5de0*/  @P1 SHF.R.U32.HI R107, RZ, R125, R96 ;  /* 0x0000007dff6b1219 */ /* 0x000fc80000011660 */
[----:B------:R-:W-:Y:S01]  /*5df0*/  LOP3.LUT R107, RZ, R107, RZ, 0x33, !PT ;  /* 0x0000006bff6b7212 */ /* 0x000fe200078e33ff */
[----:B------:R-:W-:Y:S06]  /*5e00*/  BRA `(.L_x_1008) ;  /* 0x0000000000147947 */ /* 0x000fec0003800000 */
.L_x_1007:
[----:B------:R-:W-:-:S05]  /*5e10*/  IMAD.U32 R116, RZ, RZ, UR6 ;  /* 0x00000006ff747e24 */ /* 0x000fca000f8e00ff */
[----:B------:R-:W-:-:S13]  /*5e20*/  ISETP.NE.AND P1, PT, R116, 0x1, PT ;  /* 0x000000017400780c */ /* 0x000fda0003f25270 */
[----:B0-----:R-:W0:Y:S02]  /*5e30*/  @P1 LDC.64 R124, c[0x0][0x9e8] ;  /* 0x00027a00ff7c1b82 */ /* 0x001e240000000a00 */
[----:B0-----:R-:W-:-:S05]  /*5e40*/  @P1 IMAD.HI.U32 R96, R107, R124, RZ ;  /* 0x0000007c6b601227 */ /* 0x001fca00078e00ff */
[----:B------:R-:W-:-:S07]  /*5e50*/  @P1 SHF.R.U32.HI R107, RZ, R125, R96 ;  /* 0x0000007dff6b1219 */ /* 0x000fce0000011660 */
.L_x_1008:
[----:B------:R-:W-:Y:S05]  /*5e60*/  BSYNC B0 ;  /* 0x0000000000007941 */ /* 0x000fea0003800000 */
.L_x_1006:
[----:B------:R-:W-:-:S05]  /*5e70*/  IMAD R96, R107, R116, R122 ;  /* 0x000000746b607224 */ /* 0x000fca00078e027a */
[----:B------:R-:W-:Y:S02]  /*5e80*/  VIADDMNMX R97, R96, R116, R97, PT ;  /* 0x0000007460617246 */ /* 0x000fe40003800161 */
[----:B------:R-:W-:-:S07]  /*5e90*/  VIMNMX R99, R99, R96, !PT ;  /* 0x0000006063637248 */ /* 0x000fce0007fe0100 */
.L_x_1005:
[C---:B------:R-:W-:Y:S01]  /*5ea0*/  ISETP.GE.AND P2, PT, R111.reuse, 0x9, PT ;  /* 0x000000096f00780c */ /* 0x040fe20003f46270 */
[----:B0-----:R-:W0:Y:S01]  /*5eb0*/  SHFL.IDX PT, R120, R105, 0x1, 0x1c1f ;  /* 0x003c1f0069787f89 */ /* 0x001e2200000e0000 */
[----:B------:R-:W-:Y:S02]  /*5ec0*/  ISETP.GE.AND P1, PT, R111, 0x2, PT ;  /* 0x000000026f00780c */ /* 0x000fe40003f26270 */
[C---:B------:R-:W-:Y:S02]  /*5ed0*/  ISETP.GT.AND P3, PT, R99.reuse, 0x8, !P2 ;  /* 0x000000086300780c */ /* 0x040fe40005764270 */
[----:B------:R-:W-:Y:S02]  /*5ee0*/  ISETP.GT.AND P4, PT, R99, 0x1, !P1 ;  /* 0x000000016300780c */ /* 0x000fe40004f84270 */
[----:B------:R-:W-:Y:S02]  /*5ef0*/  ISETP.LT.OR P3, PT, R97, 0x9, P3 ;  /* 0x000000096100780c */ /* 0x000fe40001f61670 */
[----:B------:R-:W-:-:S02]  /*5f00*/  ISETP.GE.AND P5, PT, R111, 0xa, PT ;  /* 0x0000000a6f00780c */ /* 0x000fc40003fa6270 */
[----:B------:R-:W-:Y:S02]  /*5f10*/  FSEL R174, R139, -INF , !P3 ;  /* 0xff8000008bae7808 */ /* 0x000fe40005800000 */
[----:B------:R-:W-:Y:S02]  /*5f20*/  ISETP.LT.OR P4, PT, R97, 0x2, P4 ;  /* 0x000000026100780c */ /* 0x000fe40002781670 */
        /* <DEDUP_REMOVED lines=98> */
[----:B------:R-:W-:Y:S02]  /*6550*/  P2R R107, PR, RZ, 0x40 ;  /* 0x00000040ff6b7803 */ /* 0x000fe40000000000 */
[----:B------:R-:W-:-:S04]  /*6560*/  ISETP.GT.AND P6, PT, R99, RZ, !P6 ;  /* 0x000000ff6300720c */ /* 0x000fc800077c4270 */
[----:B------:R-:W-:-:S04]  /*6570*/  ISETP.LT.OR P6, PT, R97, 0x1, P6 ;  /* 0x000000016100780c */ /* 0x000fc800037c1670 */
[----:B------:R-:W-:Y:S02]  /*6580*/  FSEL R176, R11, -INF , !P6 ;  /* 0xff8000000bb07808 */ /* 0x000fe40007000000 */
[----:B------:R-:W-:-:S04]  /*6590*/  ISETP.GE.AND P6, PT, R111, 0x5a, PT ;  /* 0x0000005a6f00780c */ /* 0x000fc80003fc6270 */
[----:B------:R-:W-:Y:S02]  /*65a0*/  P2R R111, PR, RZ, 0x40 ;  /* 0x00000040ff6f7803 */ /* 0x000fe40000000000 */
[----:B------:R-:W-:Y:S01]  /*65b0*/  ISETP.GT.AND P6, PT, R99, 0x59, !P6 ;  /* 0x000000596300780c */ /* 0x000fe200077c4270 */
[----:B0-----:R-:W-:-:S03]  /*65c0*/  IMAD.IADD R99, R119, 0x1, R120 ;  /* 0x0000000177637824 */ /* 0x001fc600078e0278 */
[----:B------:R-:W-:Y:S01]  /*65d0*/  ISETP.LT.OR P6, PT, R97, 0x5a, P6 ;  /* 0x0000005a6100780c */ /* 0x000fe200037c1670 */
[----:B------:R-:W-:-:S03]  /*65e0*/  IMAD.IADD R97, R115, 0x1, R120 ;  /* 0x0000000173617824 */ /* 0x000fc600078e0278 */
[----:B------:R-:W-:Y:S02]  /*65f0*/  FSEL R100, R100, -INF , !P6 ;  /* 0xff80000064647808 */ /* 0x000fe40007000000 */
[----:B------:R-:W-:-:S13]  /*6600*/  LOP3.LUT P6, RZ, R18, 0x80000, RZ, 0xc0, !PT ;  /* 0x0008000012ff7812 */ /* 0x000fda00078cc0ff */
[----:B------:R-:W-:Y:S05]  /*6610*/  @!P6 BRA `(.L_x_1009) ;  /* 0x000000000058e947 */ /* 0x000fea0003800000 */
        /* <DEDUP_REMOVED lines=8> */
[----:B------:R-:W0:Y:S02]  /*66a0*/  @P6 LDC.64 R120, c[0x0][0x9e8] ;  /* 0x00027a00ff786b82 */ /* 0x000e240000000a00 */
[----:B0-----:R-:W-:-:S05]  /*66b0*/  @P6 IMAD.HI.U32 R120, R11, R120, RZ ;  /* 0x000000780b786227 */ /* 0x001fca00078e00ff */
[----:B------:R-:W-:-:S04]  /*66c0*/  @P6 SHF.R.U32.HI R11, RZ, R121, R120 ;  /* 0x00000079ff0b6219 */ /* 0x000fc80000011678 */
[----:B------:R-:W-:Y:S01]  /*66d0*/  LOP3.LUT R11, RZ, R11, RZ, 0x33, !PT ;  /* 0x0000000bff0b7212 */ /* 0x000fe200078e33ff */
[----:B------:R-:W-:Y:S06]  /*66e0*/  BRA `(.L_x_1012) ;  /* 0x0000000000147947 */ /* 0x000fec0003800000 */
.L_x_1011:
[----:B------:R-:W-:-:S05]  /*66f0*/  IMAD.U32 R105, RZ, RZ, UR6 ;  /* 0x00000006ff697e24 */ /* 0x000fca000f8e00ff */
[----:B------:R-:W-:-:S13]  /*6700*/  ISETP.NE.AND P6, PT, R105, 0x1, PT ;  /* 0x000000016900780c */ /* 0x000fda0003fc5270 */
[----:B------:R-:W0:Y:S02]  /*6710*/  @P6 LDC.64 R120, c[0x0][0x9e8] ;  /* 0x00027a00ff786b82 */ /* 0x000e240000000a00 */
[----:B0-----:R-:W-:-:S05]  /*6720*/  @P6 IMAD.HI.U32 R120, R11, R120, RZ ;  /* 0x000000780b786227 */ /* 0x001fca00078e00ff */
[----:B------:R-:W-:-:S07]  /*6730*/  @P6 SHF.R.U32.HI R11, RZ, R121, R120 ;  /* 0x00000079ff0b6219 */ /* 0x000fce0000011678 */
.L_x_1012:
[----:B------:R-:W-:Y:S05]  /*6740*/  BSYNC B0 ;  /* 0x0000000000007941 */ /* 0x000fea0003800000 */
.L_x_1010:
[----:B------:R-:W-:-:S05]  /*6750*/  IMAD R120, R11, R105, R122 ;  /* 0x000000690b787224 */ /* 0x000fca00078e027a */
[----:B------:R-:W-:Y:S02]  /*6760*/  VIADDMNMX R97, R120, R105, R97, PT ;  /* 0x0000006978617246 */ /* 0x000fe40003800161 */
[----:B------:R-:W-:-:S07]  /*6770*/  VIMNMX R99, R99, R120, !PT ;  /* 0x0000007863637248 */ /* 0x000fce0007fe0100 */
.L_x_1009:
[C---:B------:R-:W-:Y:S02]  /*6780*/  ISETP.GT.AND P1, PT, R99.reuse, 0x1, !P1 ;  /* 0x000000016300780c */ /* 0x040fe40004f24270 */
        /* <DEDUP_REMOVED lines=67> */
[----:B------:R-:W-:Y:S01]  /*6bc0*/  ISETP.LT.OR P1, PT, R97, 0x31, P1 ;  /* 0x000000316100780c */ /* 0x000fe20000f21670 */
[----:B------:R-:W0:Y:S01]  /*6bd0*/  LDC R11, c[0x0][0x988] ;  /* 0x00026200ff0b7b82 */ /* 0x000e220000000800 */
[----:B------:R-:W-:Y:S01]  /*6be0*/  ISETP.NE.AND P2, PT, R141, RZ, PT ;  /* 0x000000ff8d00720c */ /* 0x000fe20003f45270 */
[----:B------:R-:W1:Y:S01]  /*6bf0*/  SHFL.BFLY PT, R12, R21, 0x2, 0x1f ;  /* 0x0c401f00150c7f89 */ /* 0x000e6200000e0000 */
[----:B------:R-:W-:Y:S02]  /*6c00*/  FSEL R138, R138, -INF , !P1 ;  /* 0xff8000008a8a7808 */ /* 0x000fe40004800000 */
[----:B------:R-:W-:-:S02]  /*6c10*/  ISETP.NE.AND P1, PT, R135, RZ, PT ;  /* 0x000000ff8700720c */ /* 0x000fc40003f25270 */
[----:B------:R-:W-:Y:S02]  /*6c20*/  ISETP.NE.AND P6, PT, R143, RZ, PT ;  /* 0x000000ff8f00720c */ /* 0x000fe40003fc5270 */
[C---:B------:R-:W-:Y:S02]  /*6c30*/  ISETP.GT.AND P1, PT, R99.reuse, 0x31, !P1 ;  /* 0x000000316300780c */ /* 0x040fe40004f24270 */
[----:B------:R-:W-:Y:S02]  /*6c40*/  ISETP.GT.AND P3, PT, R99, 0x50, !P3 ;  /* 0x000000506300780c */ /* 0x000fe40005f64270 */
[C---:B------:R-:W-:Y:S02]  /*6c50*/  ISETP.LT.OR P1, PT, R97.reuse, 0x32, P1 ;  /* 0x000000326100780c */ /* 0x040fe40000f21670 */
[----:B------:R-:W-:Y:S02]  /*6c60*/  ISETP.LT.OR P3, PT, R97, 0x51, P3 ;  /* 0x000000516100780c */ /* 0x000fe40001f61670 */
[----:B------:R-:W-:-:S02]  /*6c70*/  FSEL R140, R140, -INF , !P1 ;  /* 0xff8000008c8c7808 */ /* 0x000fc40004800000 */
[----:B------:R-:W-:Y:S02]  /*6c80*/  ISETP.NE.AND P1, PT, R113, RZ, PT ;  /* 0x000000ff7100720c */ /* 0x000fe40003f25270 */
[C---:B------:R-:W-:Y:S02]  /*6c90*/  ISETP.GT.AND P4, PT, R99.reuse, 0x51, !P4 ;  /* 0x000000516300780c */ /* 0x040fe40006784270 */
[----:B------:R-:W-:Y:S02]  /*6ca0*/  ISETP.GT.AND P1, PT, R99, 0x38, !P1 ;  /* 0x000000386300780c */ /* 0x000fe40004f24270 */
[----:B------:R-:W-:Y:S02]  /*6cb0*/  FSEL R156, R156, -INF , !P3 ;  /* 0xff8000009c9c7808 */ /* 0x000fe40005800000 */
[----:B------:R-:W-:Y:S02]  /*6cc0*/  ISETP.LT.OR P1, PT, R97, 0x39, P1 ;  /* 0x000000396100780c */ /* 0x000fe40000f21670 */
[----:B-1----:R-:W-:-:S02]  /*6cd0*/  FMNMX.FTZ R88, R21, R12, !PT ;  /* 0x0000000c15587209 */ /* 0x002fc40007810000 */
[----:B------:R-:W-:Y:S02]  /*6ce0*/  FSEL R142, R142, -INF , !P1 ;  /* 0xff8000008e8e7808 */ /* 0x000fe40004800000 */
[----:B------:R-:W-:Y:S01]  /*6cf0*/  ISETP.NE.AND P1, PT, R137, RZ, PT ;  /* 0x000000ff8900720c */ /* 0x000fe20003f25270 */
[----:B------:R-:W1:Y:S01]  /*6d00*/  SHFL.BFLY PT, R89, R88, 0x1, 0x1f ;  /* 0x0c201f0058597f89 */ /* 0x000e6200000e0000 */
[C---:B------:R-:W-:Y:S02]  /*6d10*/  ISETP.GT.AND P5, PT, R99.reuse, 0x58, !P5 ;  /* 0x000000586300780c */ /* 0x040fe40006fa4270 */
[----:B------:R-:W-:Y:S02]  /*6d20*/  ISETP.GT.AND P1, PT, R99, 0x39, !P1 ;  /* 0x000000396300780c */ /* 0x000fe40004f24270 */
[C---:B------:R-:W-:Y:S02]  /*6d30*/  ISETP.LT.OR P4, PT, R97.reuse, 0x52, P4 ;  /* 0x000000526100780c */ /* 0x040fe40002781670 */
[----:B------:R-:W-:-:S02]  /*6d40*/  ISETP.LT.OR P1, PT, R97, 0x3a, P1 ;  /* 0x0000003a6100780c */ /* 0x000fc40000f21670 */
[----:B------:R-:W-:Y:S02]  /*6d50*/  ISETP.LT.OR P5, PT, R97, 0x59, P5 ;  /* 0x000000596100780c */ /* 0x000fe40002fa1670 */
[----:B------:R-:W-:Y:S02]  /*6d60*/  FSEL R144, R144, -INF , !P1 ;  /* 0xff80000090907808 */ /* 0x000fe40004800000 */
[----:B------:R-:W-:-:S04]  /*6d70*/  ISETP.NE.AND P1, PT, R117, RZ, PT ;  /* 0x000000ff7500720c */ /* 0x000fc80003f25270 */
[----:B------:R-:W-:-:S04]  /*6d80*/  ISETP.GT.AND P1, PT, R99, 0x40, !P1 ;  /* 0x000000406300780c */ /* 0x000fc80004f24270 */
[----:B------:R-:W-:Y:S02]  /*6d90*/  ISETP.LT.OR P1, PT, R97, 0x41, P1 ;  /* 0x000000416100780c */ /* 0x000fe40000f21670 */
[----:B-1----:R-:W-:Y:S02]  /*6da0*/  FMNMX.FTZ R12, R88, R89, !PT ;  /* 0x00000059580c7209 */ /* 0x002fe40007810000 */
[----:B------:R-:W-:Y:S02]  /*6db0*/  FSEL R146, R146, -INF , !P1 ;  /* 0xff80000092927808 */ /* 0x000fe40004800000 */
[----:B------:R-:W-:-:S04]  /*6dc0*/  ISETP.NE.AND P1, PT, R139, RZ, PT ;  /* 0x000000ff8b00720c */ /* 0x000fc80003f25270 */
[----:B------:R-:W-:-:S04]  /*6dd0*/  ISETP.GT.AND P1, PT, R99, 0x41, !P1 ;  /* 0x000000416300780c */ /* 0x000fc80004f24270 */
[----:B------:R-:W-:-:S04]  /*6de0*/  ISETP.LT.OR P1, PT, R97, 0x42, P1 ;  /* 0x000000426100780c */ /* 0x000fc80000f21670 */
[----:B------:R-:W-:Y:S02]  /*6df0*/  FSEL R148, R148, -INF , !P1 ;  /* 0xff80000094947808 */ /* 0x000fe40004800000 */
[----:B------:R-:W-:-:S04]  /*6e00*/  ISETP.GT.AND P1, PT, R99, 0x48, !P2 ;  /* 0x000000486300780c */ /* 0x000fc80005724270 */
[----:B------:R-:W-:-:S04]  /*6e10*/  ISETP.LT.OR P1, PT, R97, 0x49, P1 ;  /* 0x000000496100780c */ /* 0x000fc80000f21670 */
[----:B------:R-:W-:Y:S02]  /*6e20*/  FSEL R150, R150, -INF , !P1 ;  /* 0xff80000096967808 */ /* 0x000fe40004800000 */
[----:B------:R-:W-:Y:S02]  /*6e30*/  ISETP.GT.AND P1, PT, R99, 0x49, !P6 ;  /* 0x000000496300780c */ /* 0x000fe40007724270 */
[----:B------:R-:W-:Y:S02]  /*6e40*/  ISETP.NE.AND P6, PT, R107, RZ, PT ;  /* 0x000000ff6b00720c */ /* 0x000fe40003fc5270 */
[----:B------:R-:W-:-:S04]  /*6e50*/  ISETP.LT.OR P1, PT, R97, 0x4a, P1 ;  /* 0x0000004a6100780c */ /* 0x000fc80000f21670 */
[----:B------:R-:W-:Y:S02]  /*6e60*/  FSEL R152, R152, -INF , !P1 ;  /* 0xff80000098987808 */ /* 0x000fe40004800000 */
[----:B------:R-:W-:Y:S02]  /*6e70*/  ISETP.GT.AND P1, PT, R99, RZ, !P6 ;  /* 0x000000ff6300720c */ /* 0x000fe40007724270 */
[----:B------:R-:W-:Y:S02]  /*6e80*/  ISETP.NE.AND P6, PT, R111, RZ, PT ;  /* 0x000000ff6f00720c */ /* 0x000fe40003fc5270 */
[----:B------:R-:W-:Y:S02]  /*6e90*/  ISETP.LT.OR P1, PT, R97, 0x1, P1 ;  /* 0x000000016100780c */ /* 0x000fe40000f21670 */
[----:B------:R-:W-:Y:S02]  /*6ea0*/  ISETP.GT.AND P2, PT, R99, 0x59, !P6 ;  /* 0x000000596300780c */ /* 0x000fe40007744270 */
[----:B------:R-:W-:Y:S01]  /*6eb0*/  FSEL R109, R0, -INF , !P1 ;  /* 0xff800000006d7808 */ /* 0x000fe20004800000 */
[C---:B0-----:R-:W-:Y:S01]  /*6ec0*/  FMUL.FTZ R0, R12.reuse, R11 ;  /* 0x0000000b0c007220 */ /* 0x041fe20000410000 */
[----:B------:R-:W-:-:S02]  /*6ed0*/  FSETP.NEU.FTZ.AND P1, PT, R12, -INF , PT ;  /* 0xff8000000c00780b */ /* 0x000fc40003f3d000 */
[----:B------:R-:W-:Y:S02]  /*6ee0*/  FMNMX.FTZ R21, R109, R14, !PT ;  /* 0x0000000e6d157209 */ /* 0x000fe40007810000 */
[----:B------:R-:W-:Y:S02]  /*6ef0*/  FSEL R113, R0, RZ, P1 ;  /* 0x000000ff00717208 */ /* 0x000fe40000800000 */
[----:B------:R-:W-:Y:S02]  /*6f00*/  FMNMX.FTZ R89, R2, R21, !PT ;  /* 0x0000001502597209 */ /* 0x000fe40007810000 */
[----:B------:R-:W-:Y:S01]  /*6f10*/  ISETP.LT.OR P2, PT, R97, 0x5a, P2 ;  /* 0x0000005a6100780c */ /* 0x000fe20001741670 */
[--C-:B------:R-:W-:Y:S01]  /*6f20*/  FFMA.FTZ R0, R176, R11, -R113.reuse ;  /* 0x0000000bb0007223 */ /* 0x100fe20000010871 */
[----:B------:R-:W-:Y:S01]  /*6f30*/  FMNMX.FTZ R89, R120, R89, !PT ;  /* 0x0000005978597209 */ /* 0x000fe20007810000 */
[-CC-:B------:R-:W-:Y:S01]  /*6f40*/  FFMA.FTZ R170, R170, R11.reuse, -R113.reuse ;  /* 0x0000000baaaa7223 */ /* 0x180fe20000010871 */
[--C-:B------:R-:W-:Y:S01]  /*6f50*/  FFMA.FTZ R107, R98, R11, -R113.reuse ;  /* 0x0000000b626b7223 */ /* 0x100fe20000010871 */
[----:B------:R0:W-:Y:S01]  /*6f60*/  MUFU.EX2 R21, R0 ;  /* 0x0000000000157308 */ /* 0x0001e20000000800 */
[----:B------:R-:W-:Y:S01]  /*6f70*/  FMNMX.FTZ R89, R122, R89, !PT ;  /* 0x000000597a597209 */ /* 0x000fe20007810000 */
[-CC-:B------:R-:W-:Y:S01]  /*6f80*/  FFMA.FTZ R162, R162, R11.reuse, -R113.reuse ;  /* 0x0000000ba2a27223 */ /* 0x180fe20000010871 */
[----:B------:R-:W-:Y:S01]  /*6f90*/  FSEL R98, R12, RZ, P1 ;  /* 0x000000ff0c627208 */ /* 0x000fe20000800000 */
[--C-:B------:R-:W-:Y:S01]  /*6fa0*/  FFMA.FTZ R174, R174, R11, -R113.reuse ;  /* 0x0000000baeae7223 */ /* 0x100fe20000010871 */
[----:B------:R-:W-:Y:S01]  /*6fb0*/  FMNMX.FTZ R89, R126, R89, !PT ;  /* 0x000000597e597209 */ /* 0x000fe20007810000 */
[-CC-:B------:R-:W-:Y:S01]  /*6fc0*/  FFMA.FTZ R164, R164, R11.reuse, -R113.reuse ;  /* 0x0000000ba4a47223 */ /* 0x180fe20000010871 */
[----:B------:R-:W-:Y:S01]  /*6fd0*/  FFMA.FTZ R172, R172, R11, -R113 ;  /* 0x0000000bacac7223 */ /* 0x000fe20000010871 */
[----:B------:R-:W-:Y:S01]  /*6fe0*/  FADD.FTZ R98, -R98, R13 ;  /* 0x0000000d62627221 */ /* 0x000fe20000010100 */
[----:B------:R-:W-:Y:S01]  /*6ff0*/  FMNMX.FTZ R91, R128, R89, !PT ;  /* 0x00000059805b7209 */ /* 0x000fe20007810000 */
[-CC-:B0-----:R-:W-:Y:S01]  /*7000*/  FFMA.FTZ R0, R160, R11.reuse, -R113.reuse ;  /* 0x0000000ba0007223 */ /* 0x181fe20000010871 */
[-CC-:B------:R-:W-:Y:S01]  /*7010*/  FFMA.FTZ R160, R158, R11.reuse, -R113.reuse ;  /* 0x0000000b9ea07223 */ /* 0x180fe20000010871 */
[----:B------:R-:W-:Y:S01]  /*7020*/  FSEL R158, R93, -INF , !P4 ;  /* 0xff8000005d9e7808 */ /* 0x000fe20006000000 */
[--C-:B------:R-:W-:Y:S01]  /*7030*/  FFMA.FTZ R93, R154, R11, -R113.reuse ;  /* 0x0000000b9a5d7223 */ /* 0x100fe20000010871 */
[----:B------:R-:W-:Y:S01]  /*7040*/  FMNMX.FTZ R91, R90, R91, !PT ;  /* 0x0000005b5a5b7209 */ /* 0x000fe20007810000 */
[--C-:B------:R-:W-:Y:S01]  /*7050*/  FFMA.FTZ R13, R100, R11, -R113.reuse ;  /* 0x0000000b640d7223 */ /* 0x100fe20000010871 */
[----:B------:R-:W-:Y:S01]  /*7060*/  FSEL R154, R95, -INF , !P2 ;  /* 0xff8000005f9a7808 */ /* 0x000fe20005000000 */
        /* <DEDUP_REMOVED lines=18> */
[----:B------:R-:W-:-:S03]  /*7190*/  FFMA.FTZ R96, R96, R11, -R113 ;  /* 0x0000000b60607223 */ /* 0x000fc60000010871 */
[----:B------:R-:W-:-:S03]  /*71a0*/  FMNMX.FTZ R101, R138, R101, !PT ;  /* 0x000000658a657209 */ /* 0x000fc60007810000 */
[----:B------:R-:W-:Y:S01]  /*71b0*/  MUFU.EX2 R91, R172 ;  /* 0x000000ac005b7308 */ /* 0x000fe20000000800 */
[----:B------:R-:W-:-:S04]  /*71c0*/  FMNMX.FTZ R103, R140, R101, !PT ;  /* 0x000000658c677209 */ /* 0x000fc80007810000 */
[----:B------:R-:W-:-:S03]  /*71d0*/  FMNMX.FTZ R103, R142, R103, !PT ;  /* 0x000000678e677209 */ /* 0x000fc60007810000 */
[----:B------:R0:W-:Y:S01]  /*71e0*/  MUFU.EX2 R101, R170 ;  /* 0x000000aa00657308 */ /* 0x0001e20000000800 */
[----:B------:R-:W-:-:S04]  /*71f0*/  FMNMX.FTZ R103, R144, R103, !PT ;  /* 0x0000006790677209 */ /* 0x000fc80007810000 */
[----:B------:R-:W-:-:S03]  /*7200*/  FMNMX.FTZ R103, R146, R103, !PT ;  /* 0x0000006792677209 */ /* 0x000fc60007810000 */
[----:B------:R-:W-:Y:S01]  /*7210*/  MUFU.EX2 R166, R166 ;  /* 0x000000a600a67308 */ /* 0x000fe20000000800 */
[----:B------:R-:W-:Y:S02]  /*7220*/  FMNMX.FTZ R105, R148, R103, !PT ;  /* 0x0000006794697209 */ /* 0x000fe40007810000 */
[----:B0-----:R-:W-:Y:S01]  /*7230*/  FSEL R170, R94, -INF , !P5 ;  /* 0xff8000005eaa7808 */ /* 0x001fe20006800000 */
[----:B------:R-:W-:Y:S01]  /*7240*/  FFMA.FTZ R94, R124, R11, -R113 ;  /* 0x0000000b7c5e7223 */ /* 0x000fe20000010871 */
[----:B------:R-:W-:-:S03]  /*7250*/  FMNMX.FTZ R105, R150, R105, !PT ;  /* 0x0000006996697209 */ /* 0x000fc60007810000 */
[----:B------:R0:W-:Y:S01]  /*7260*/  MUFU.EX2 R103, R0 ;  /* 0x0000000000677308 */ /* 0x0001e20000000800 */
[----:B------:R-:W-:-:S04]  /*7270*/  FMNMX.FTZ R105, R152, R105, !PT ;  /* 0x0000006998697209 */ /* 0x000fc80007810000 */
[----:B------:R-:W-:-:S03]  /*7280*/  FMNMX.FTZ R105, R156, R105, !PT ;  /* 0x000000699c697209 */ /* 0x000fc60007810000 */
[----:B------:R-:W-:Y:S01]  /*7290*/  MUFU.EX2 R168, R168 ;  /* 0x000000a800a87308 */ /* 0x000fe20000000800 */
[----:B------:R-:W-:-:S04]  /*72a0*/  FMNMX.FTZ R105, R158, R105, !PT ;  /* 0x000000699e697209 */ /* 0x000fc80007810000 */
[----:B------:R-:W-:-:S03]  /*72b0*/  FMNMX.FTZ R105, R170, R105, !PT ;  /* 0x00000069aa697209 */ /* 0x000fc60007810000 */
[----:B------:R-:W-:Y:S01]  /*72c0*/  MUFU.EX2 R160, R160 ;  /* 0x000000a000a07308 */ /* 0x000fe20000000800 */
[----:B------:R-:W-:-:S05]  /*72d0*/  FMNMX.FTZ R105, R154, R105, !PT ;  /* 0x000000699a697209 */ /* 0x000fca0007810000 */
[----:B0-----:R-:W0:Y:S02]  /*72e0*/  SHFL.BFLY PT, R0, R105, 0x2, 0x1f ;  /* 0x0c401f0069007f89 */ /* 0x001e2400000e0000 */
[----:B------:R-:W-:Y:S08]  /*72f0*/  MUFU.EX2 R93, R93 ;  /* 0x0000005d005d7308 */ /* 0x000ff00000000800 */
[----:B------:R-:W-:Y:S08]  /*7300*/  MUFU.EX2 R94, R94 ;  /* 0x0000005e005e7308 */ /* 0x000ff00000000800 */
[----:B------:R-:W-:Y:S01]  /*7310*/  MUFU.EX2 R95, R95 ;  /* 0x0000005f005f7308 */ /* 0x000fe20000000800 */
[----:B0-----:R-:W-:Y:S01]  /*7320*/  FMNMX.FTZ R0, R105, R0, !PT ;  /* 0x0000000069007209 */ /* 0x001fe20007810000 */
[----:B------:R-:W-:-:S06]  /*7330*/  FFMA.FTZ R105, R106, R11, -R113 ;  /* 0x0000000b6a697223 */ /* 0x000fcc0000010871 */
[----:B------:R-:W-:Y:S01]  /*7340*/  MUFU.EX2 R116, R116 ;  /* 0x0000007400747308 */ /* 0x000fe20000000800 */
[----:B------:R-:W0:Y:S07]  /*7350*/  SHFL.BFLY PT, R111, R0, 0x1, 0x1f ;  /* 0x0c201f00006f7f89 */ /* 0x000e2e00000e0000 */
[----:B------:R-:W-:Y:S08]  /*7360*/  MUFU.EX2 R97, R97 ;  /* 0x0000006100617308 */ /* 0x000ff00000000800 */
[----:B------:R-:W-:Y:S08]  /*7370*/  MUFU.EX2 R112, R112 ;  /* 0x0000007000707308 */ /* 0x000ff00000000800 */
[----:B------:R-:W-:Y:S01]  /*7380*/  MUFU.EX2 R99, R99 ;  /* 0x0000006300637308 */ /* 0x000fe20000000800 */
[----:B0-----:R-:W-:Y:S01]  /*7390*/  FMNMX.FTZ R88, R0, R111, !PT ;  /* 0x0000006f00587209 */ /* 0x001fe20007810000 */
[----:B------:R-:W-:-:S03]  /*73a0*/  FMUL.FTZ R0, R98, R11 ;  /* 0x0000000b62007220 */ /* 0x000fc60000410000 */
[C---:B------:R-:W-:Y:S01]  /*73b0*/  FSETP.NEU.FTZ.AND P1, PT, R88.reuse, -INF , PT ;  /* 0xff8000005800780b */ /* 0x040fe20003f3d000 */
[----:B------:R-:W-:Y:S02]  /*73c0*/  FMUL.FTZ R100, R88, R11 ;  /* 0x0000000b58647220 */ /* 0x000fe40000410000 */
[----:B------:R-:W-:Y:S03]  /*73d0*/  MUFU.EX2 R108, R108 ;  /* 0x0000006c006c7308 */ /* 0x000fe60000000800 */
[----:B------:R-:W-:-:S05]  /*73e0*/  FSEL R111, R100, RZ, P1 ;  /* 0x000000ff646f7208 */ /* 0x000fca0000800000 */
[----:B------:R-:W0:Y:S01]  /*73f0*/  MUFU.EX2 R0, R0 ;  /* 0x0000000000007308 */ /* 0x000e220000000800 */
[-CC-:B------:R-:W-:Y:S01]  /*7400*/  FFMA.FTZ R157, R109, R11.reuse, -R111.reuse ;  /* 0x0000000b6d9d7223 */ /* 0x180fe2000001086f */
[----:B------:R-:W-:Y:S01]  /*7410*/  FSEL R109, R88, RZ, P1 ;  /* 0x000000ff586d7208 */ /* 0x000fe20000800000 */
[-CC-:B------:R-:W-:Y:S01]  /*7420*/  FFMA.FTZ R98, R2, R11.reuse, -R111.reuse ;  /* 0x0000000b02627223 */ /* 0x180fe2000001086f */
[-CC-:B------:R-:W-:Y:S01]  /*7430*/  FFMA.FTZ R159, R120, R11.reuse, -R111.reuse ;  /* 0x0000000b789f7223 */ /* 0x180fe2000001086f */
[-CC-:B------:R-:W-:Y:S01]  /*7440*/  FFMA.FTZ R122, R122, R11.reuse, -R111.reuse ;  /* 0x0000000b7a7a7223 */ /* 0x180fe2000001086f */
[-CC-:B------:R-:W-:Y:S01]  /*7450*/  FFMA.FTZ R126, R126, R11.reuse, -R111.reuse ;  /* 0x0000000b7e7e7223 */ /* 0x180fe2000001086f */
[----:B------:R-:W-:Y:S01]  /*7460*/  FADD.FTZ R2, -R109, R14 ;  /* 0x0000000e6d027221 */ /* 0x000fe20000010100 */
[----:B------:R-:W-:Y:S01]  /*7470*/  MUFU.EX2 R157, R157 ;  /* 0x0000009d009d7308 */ /* 0x000fe20000000800 */
[-CC-:B------:R-:W-:Y:S01]  /*7480*/  FFMA.FTZ R128, R128, R11.reuse, -R111.reuse ;  /* 0x0000000b80807223 */ /* 0x180fe2000001086f */
[-CC-:B------:R-:W-:Y:S01]  /*7490*/  FFMA.FTZ R90, R90, R11.reuse, -R111.reuse ;  /* 0x0000000b5a5a7223 */ /* 0x180fe2000001086f */
[-C--:B------:R-:W-:Y:S01]  /*74a0*/  FMUL.FTZ R2, R2, R11.reuse ;  /* 0x0000000b02027220 */ /* 0x080fe20000410000 */
[-CC-:B------:R-:W-:Y:S01]  /*74b0*/  FFMA.FTZ R130, R130, R11.reuse, -R111.reuse ;  /* 0x0000000b82827223 */ /* 0x180fe2000001086f */
[-CC-:B------:R-:W-:Y:S01]  /*74c0*/  FFMA.FTZ R92, R92, R11.reuse, -R111.reuse ;  /* 0x0000000b5c5c7223 */ /* 0x180fe2000001086f */
[-CC-:B------:R-:W-:Y:S01]  /*74d0*/  FFMA.FTZ R132, R132, R11.reuse, -R111.reuse ;  /* 0x0000000b84847223 */ /* 0x180fe2000001086f */
[----:B------:R-:W-:Y:S01]  /*74e0*/  FFMA.FTZ R136, R136, R11, -R111 ;  /* 0x0000000b88887223 */ /* 0x000fe2000001086f */
[----:B------:R-:W-:Y:S01]  /*74f0*/  MUFU.EX2 R98, R98 ;  /* 0x0000006200627308 */ /* 0x000fe20000000800 */
[----:B0-----:R-:W-:Y:S01]  /*7500*/  FFMA.FTZ R7, R0, R7, R21 ;  /* 0x0000000700077223 */ /* 0x001fe20000010015 */
        /* <DEDUP_REMOVED lines=13> */
[----:B------:R-:W-:Y:S01]  /*75e0*/  FFMA.FTZ R111, R154, R11, -R111 ;  /* 0x0000000b9a6f7223 */ /* 0x000fe2000001086f */
[----:B------:R-:W1:Y:S08]  /*75f0*/  MUFU.EX2 R159, R159 ;  /* 0x0000009f009f7308 */ /* 0x000e700000000800 */
[----:B------:R-:W2:Y:S01]  /*7600*/  MUFU.EX2 R122, R122 ;  /* 0x0000007a007a7308 */ /* 0x000ea20000000800 */
[----:B0-----:R-:W-:Y:S01]  /*7610*/  FFMA.FTZ R109, R2, R6, R157 ;  /* 0x00000006026d7223 */ /* 0x001fe2000001009d */
[----:B------:R-:W-:-:S03]  /*7620*/  FADD.FTZ R6, R162, R7 ;  /* 0x00000007a2067221 */ /* 0x000fc60000010000 */
[----:B------:R-:W-:Y:S01]  /*7630*/  FADD.FTZ R14, R98, R109 ;  /* 0x0000006d620e7221 */ /* 0x000fe20000010000 */
[----:B------:R-:W-:Y:S02]  /*7640*/  FADD.FTZ R7, R89, R6 ;  /* 0x0000000659077221 */ /* 0x000fe40000010000 */
[----:B------:R-:W0:Y:S01]  /*7650*/  MUFU.EX2 R153, R126 ;  /* 0x0000007e00997308 */ /* 0x000e220000000800 */
[----:B-1----:R-:W-:Y:S01]  /*7660*/  FADD.FTZ R14, R159, R14 ;  /* 0x0000000e9f0e7221 */ /* 0x002fe20000010000 */
[----:B------:R-:W-:-:S04]  /*7670*/  FADD.FTZ R6, R164, R7 ;  /* 0x00000007a4067221 */ /* 0x000fc80000010000 */
[----:B------:R-:W-:Y:S02]  /*7680*/  FADD.FTZ R7, R91, R6 ;  /* 0x000000065b077221 */ /* 0x000fe40000010000 */
[----:B------:R-:W1:Y:S01]  /*7690*/  MUFU.EX2 R128, R128 ;  /* 0x0000008000807308 */ /* 0x000e620000000800 */
[----:B--2---:R-:W-:Y:S01]  /*76a0*/  FADD.FTZ R14, R122, R14 ;  /* 0x0000000e7a0e7221 */ /* 0x004fe20000010000 */
[----:B------:R-:W-:-:S04]  /*76b0*/  FADD.FTZ R6, R166, R7 ;  /* 0x00000007a6067221 */ /* 0x000fc80000010000 */
[----:B------:R-:W-:Y:S02]  /*76c0*/  FADD.FTZ R7, R101, R6 ;  /* 0x0000000665077221 */ /* 0x000fe40000010000 */
[----:B------:R-:W2:Y:S01]  /*76d0*/  MUFU.EX2 R155, R90 ;  /* 0x0000005a009b7308 */ /* 0x000ea20000000800 */
[----:B0-----:R-:W-:Y:S01]  /*76e0*/  FADD.FTZ R14, R153, R14 ;  /* 0x0000000e990e7221 */ /* 0x001fe20000010000 */
[----:B------:R-:W-:-:S04]  /*76f0*/  FADD.FTZ R6, R168, R7 ;  /* 0x00000007a8067221 */ /* 0x000fc80000010000 */
        /* <DEDUP_REMOVED lines=19> */
[----:B------:R-:W-:-:S06]  /*7830*/  FADD.FTZ R6, R108, R7 ;  /* 0x000000076c067221 */ /* 0x000fcc0000010000 */
        /* <DEDUP_REMOVED lines=40> */
.L_x_1013:
[----:B------:R-:W0:Y:S01]  /*7ac0*/  S2UR UR5, SR_CgaCtaId ;  /* 0x00000000000579c3 */ /* 0x000e220000008800 */
[----:B------:R-:W-:Y:S01]  /*7ad0*/  UIADD3 UR14, UR14, 0x2a860, URZ ;  /* 0x0002a8600e0e7890 */ /* 0x000fe2000fffe03f */
[C---:B------:R-:W-:Y:S01]  /*7ae0*/  ISETP.GT.AND P1, PT, R20.reuse, R15, PT ;  /* 0x0000000f1400720c */ /* 0x040fe20003f24270 */
[----:B------:R-:W-:Y:S01]  /*7af0*/  VIADD R20, R20, 0xffffffff ;  /* 0xffffffff14147836 */ /* 0x000fe20000000000 */
[----:B------:R-:W-:Y:S01]  /*7b00*/  F2FP.F16.F32.PACK_AB R156, R162, R21 ;  /* 0x00000015a29c723e */ /* 0x000fe200000000ff */
[----:B------:R-:W-:Y:S01]  /*7b10*/  IMAD.MOV.U32 R14, RZ, RZ, R88 ;  /* 0x000000ffff0e7224 */ /* 0x000fe200078e0058 */
[----:B------:R-:W-:Y:S01]  /*7b20*/  F2FP.F16.F32.PACK_AB R145, R140, R145 ;  /* 0x000000918c91723e */ /* 0x000fe200000000ff */
[----:B------:R-:W-:Y:S01]  /*7b30*/  IMAD.MOV.U32 R21, RZ, RZ, R3 ;  /* 0x000000ffff157224 */ /* 0x000fe200078e0003 */
        /* <DEDUP_REMOVED lines=8> */
[----:B------:R-:W-:Y:S01]  /*7bc0*/  F2FP.F16.F32.PACK_AB R155, R130, R155 ;  /* 0x0000009b829b723e */ /* 0x000fe200000000ff */
[----:B0-----:R-:W-:Y:S01]  /*7bd0*/  UPRMT UR14, UR5, 0x654, UR14 ;  /* 0x00000654050e7896 */ /* 0x001fe2000800000e */
[----:B------:R-:W-:-:S02]  /*7be0*/  F2FP.F16.F32.PACK_AB R148, R160, R103 ;  /* 0x00000067a094723e */ /* 0x000fc400000000ff */
[----:B------:R-:W-:Y:S01]  /*7bf0*/  UMOV UR5, UR4 ;  /* 0x0000000400057c82 */ /* 0x000fe20008000000 */
[----:B------:R-:W-:Y:S02]  /*7c00*/  F2FP.F16.F32.PACK_AB R149, R132, R149 ;  /* 0x000000958495723e */ /* 0x000fe400000000ff */
[----:B------:R-:W-:Y:S02]  /*7c10*/  F2FP.F16.F32.PACK_AB R150, R94, R93 ;  /* 0x0000005d5e96723e */ /* 0x000fe400000000ff */
[----:B------:R-:W-:Y:S01]  /*7c20*/  F2FP.F16.F32.PACK_AB R151, R134, R151 ;  /* 0x000000978697723e */ /* 0x000fe200000000ff */
[----:B------:R-:W-:Y:S01]  /*7c30*/  SYNCS.ARRIVE.TRANS64.RED.A1T0 RZ, [UR14], RZ ;  /* 0x000000ffffff79a7 */ /* 0x000fe2000810040e */
        /* <DEDUP_REMOVED lines=9> */
[----:B------:R-:W-:Y:S01]  /*7cd0*/  F2FP.F16.F32.PACK_AB R139, R111, R139 ;  /* 0x0000008b6f8b723e */ /* 0x000fe200000000ff */
[----:B------:R-:W-:Y:S06]  /*7ce0*/  @P1 BRA `(.L_x_1014) ;  /* 0xffffffcc00341947 */ /* 0x000fec000383ffff */
.L_x_995:
[----:B------:R-:W-:Y:S01]  /*7cf0*/  ISETP.NE.AND P2, PT, R23, 0x1, PT ;  /* 0x000000011700780c */ /* 0x000fe20003f45270 */
[----:B------:R-:W0:Y:S01]  /*7d00*/  S2R R13, SR_CTAID.X ;  /* 0x00000000000d7919 */ /* 0x000e220000002500 */
[----:B------:R-:W1:Y:S01]  /*7d10*/  LDC R21, c[0x0][0x2f0] ;  /* 0x0000bc00ff157b82 */ /* 0x000e620000000800 */
[----:B------:R-:W-:Y:S01]  /*7d20*/  UIADD3 UR10, -UR10, 0x1, URZ ;  /* 0x000000010a0a7890 */ /* 0x000fe2000fffe13f */
[----:B------:R-:W-:Y:S01]  /*7d30*/  LOP3.LUT P1, RZ, R18, 0x80000, RZ, 0xc0, !PT ;  /* 0x0008000012ff7812 */ /* 0x000fe2000782c0ff */
[----:B------:R-:W-:-:S08]  /*7d40*/  ULDC UR5, c[0x0][0x9dc] ;  /* 0x0002770000057ab9 */ /* 0x000fd00000000800 */
[----:B------:R-:W2:Y:S08]  /*7d50*/  @P2 LDC R14, c[0x0][0x44c] ;  /* 0x00011300ff0e2b82 */ /* 0x000eb00000000800 */
[----:B------:R-:W3:Y:S01]  /*7d60*/  @P2 LDC R15, c[0x0][0x450] ;  /* 0x00011400ff0f2b82 */ /* 0x000ee20000000800 */
[----:B-1----:R-:W-:Y:S01]  /*7d70*/  IMAD R90, R16, R21, UR10 ;  /* 0x0000000a105a7e24 */ /* 0x002fe2000f8e0215 */
[----:B0-----:R-:W-:-:S05]  /*7d80*/  LEA R13, R13, 0x7f, 0x7 ;  /* 0x0000007f0d0d7811 */ /* 0x001fca00078e38ff */
[----:B--2---:R-:W-:-:S05]  /*7d90*/  @P2 IMAD.HI.U32 R14, R13, R14, RZ ;  /* 0x0000000e0d0e2227 */ /* 0x004fca00078e00ff */
[----:B---3--:R-:W-:-:S04]  /*7da0*/  @P2 SHF.R.U32.HI R13, RZ, R15, R14 ;  /* 0x0000000fff0d2219 */ /* 0x008fc8000001160e */
[----:B------:R-:W-:-:S05]  /*7db0*/  IADD3 R13, R90, R13, RZ ;  /* 0x0000000d5a0d7210 */ /* 0x000fca0007ffe0ff */
[----:B------:R-:W-:Y:S01]  /*7dc0*/  VIADD R14, R13, -UR5 ;  /* 0x800000050d0e7c36 */ /* 0x000fe20008000000 */
[----:B------:R-:W-:Y:S06]  /*7dd0*/  @!P1 BRA `(.L_x_1015) ;  /* 0x0000000000449947 */ /* 0x000fec0003800000 */
[----:B------:R-:W-:-:S13]  /*7de0*/  ISETP.GT.AND P1, PT, R13, -0x1, PT ;  /* 0xffffffff0d00780c */ /* 0x000fda0003f24270 */
[----:B------:R-:W-:Y:S05]  /*7df0*/  @P1 BRA `(.L_x_1016) ;  /* 0x0000000000201947 */ /* 0x000fea0003800000 */
[----:B------:R-:W0:Y:S01]  /*7e00*/  LDC R92, c[0x0][0x9e4] ;  /* 0x00027900ff5c7b82 */ /* 0x000e220000000800 */
[----:B------:R-:W-:Y:S02]  /*7e10*/  LOP3.LUT R13, RZ, R13, RZ, 0x33, !PT ;  /* 0x0000000dff0d7212 */ /* 0x000fe400078e33ff */
[----:B0-----:R-:W-:-:S13]  /*7e20*/  ISETP.NE.AND P1, PT, R92, 0x1, PT ;  /* 0x000000015c00780c */ /* 0x001fda0003f25270 */
[----:B------:R-:W0:Y:S02]  /*7e30*/  @P1 LDC.64 R90, c[0x0][0x9e8] ;  /* 0x00027a00ff5a1b82 */ /* 0x000e240000000a00 */
[----:B0-----:R-:W-:-:S05]  /*7e40*/  @P1 IMAD.HI.U32 R90, R13, R90, RZ ;  /* 0x0000005a0d5a1227 */ /* 0x001fca00078e00ff */
[----:B------:R-:W-:-:S04]  /*7e50*/  @P1 SHF.R.U32.HI R13, RZ, R91, R90 ;  /* 0x0000005bff0d1219 */ /* 0x000fc8000001165a */
[----:B------:R-:W-:Y:S01]  /*7e60*/  LOP3.LUT R13, RZ, R13, RZ, 0x33, !PT ;  /* 0x0000000dff0d7212 */ /* 0x000fe200078e33ff */
[----:B------:R-:W-:Y:S06]  /*7e70*/  BRA `(.L_x_1017) ;  /* 0x0000000000147947 */ /* 0x000fec0003800000 */
.L_x_1016:
[----:B------:R-:W0:Y:S02]  /*7e80*/  LDC R92, c[0x0][0x9e4] ;  /* 0x00027900ff5c7b82 */ /* 0x000e240000000800 */
[----:B0-----:R-:W-:-:S13]  /*7e90*/  ISETP.NE.AND P1, PT, R92, 0x1, PT ;  /* 0x000000015c00780c */ /* 0x001fda0003f25270 */
[----:B------:R-:W0:Y:S02]  /*7ea0*/  @P1 LDC.64 R90, c[0x0][0x9e8] ;  /* 0x00027a00ff5a1b82 */ /* 0x000e240000000a00 */
[----:B0-----:R-:W-:-:S05]  /*7eb0*/  @P1 IMAD.HI.U32 R90, R13, R90, RZ ;  /* 0x0000005a0d5a1227 */ /* 0x001fca00078e00ff */
[----:B------:R-:W-:-:S07]  /*7ec0*/  @P1 SHF.R.U32.HI R13, RZ, R91, R90 ;  /* 0x0000005bff0d1219 */ /* 0x000fce000001165a */
.L_x_1017:
[----:B------:R-:W-:-:S05]  /*7ed0*/  IMAD R13, R13, R92, RZ ;  /* 0x0000005c0d0d7224 */ /* 0x000fca00078e02ff */
[----:B------:R-:W-:-:S07]  /*7ee0*/  VIMNMX R14, R14, R13, !PT ;  /* 0x0000000d0e0e7248 */ /* 0x000fce0007fe0100 */
.L_x_1015:
[----:B------:R-:W-:-:S04]  /*7ef0*/  VIADD R14, R14, 0x5f ;  /* 0x0000005f0e0e7836 */ /* 0x000fc80000000000 */
[----:B------:R-:W-:-:S05]  /*7f00*/  IMAD.HI R14, R14, 0x2aaaaaab, RZ ;  /* 0x2aaaaaab0e0e7827 */ /* 0x000fca00078e02ff */
[----:B------:R-:W-:-:S04]  /*7f10*/  SHF.R.U32.HI R13, RZ, 0x1f, R14 ;  /* 0x0000001fff0d7819 */ /* 0x000fc8000001160e */
[----:B------:R-:W-:-:S04]  /*7f20*/  LEA.HI.SX32 R14, R14, R13, 0x1c ;  /* 0x0000000d0e0e7211 */ /* 0x000fc800078fe2ff */
[----:B------:R-:W-:-:S04]  /*7f30*/  VIMNMX R13, R17, R14, !PT ;  /* 0x0000000e110d7248 */ /* 0x000fc80007fe0100 */
[----:B------:R-:W-:-:S13]  /*7f40*/  ISETP.GE.AND P1, PT, R20, R13, PT ;  /* 0x0000000d1400720c */ /* 0x000fda0003f26270 */
[----:B------:R-:W-:Y:S05]  /*7f50*/  @!P1 BRA `(.L_x_1018) ;  /* 0x0000002000709947 */ /* 0x000fea0003800000 */
[----:B------:R-:W-:Y:S01]  /*7f60*/  IMAD.MOV.U32 R21, RZ, RZ, R88 ;  /* 0x000000ffff157224 */ /* 0x000fe200078e0058 */
[----:B------:R-:W-:Y:S01]  /*7f70*/  UMOV UR7, UR4 ;  /* 0x0000000400077c82 */ /* 0x000fe20008000000 */
[----:B------:R-:W-:Y:S01]  /*7f80*/  IMAD.MOV.U32 R15, RZ, RZ, R12 ;  /* 0x000000ffff0f7224 */ /* 0x000fe200078e000c */
[----:B------:R-:W-:Y:S01]  /*7f90*/  ULDC UR5, c[0x0][0x9d8] ;  /* 0x0002760000057ab9 */ /* 0x000fe20000000800 */
[----:B------:R-:W-:-:S07]  /*7fa0*/  IMAD.MOV.U32 R14, RZ, RZ, R3 ;  /* 0x000000ffff0e7224 */ /* 0x000fce00078e0003 */
.L_x_1029:
[----:B------:R-:W-:-:S04]  /*7fb0*/  UIADD3 UR4, UR7, 0x1, URZ ;  /* 0x0000000107047890 */ /* 0x000fc8000fffe03f */
[----:B------:R-:W-:-:S04]  /*7fc0*/  UISETP.NE.AND UP0, UPT, UR4, 0x2, UPT ;  /* 0x000000020400788c */ /* 0x000fc8000bf05270 */
[----:B------:R-:W-:Y:S02]  /*7fd0*/  USEL UR6, URZ, 0x1, UP0 ;  /* 0x000000013f067887 */ /* 0x000fe40008000000 */
[----:B------:R-:W-:-:S04]  /*7fe0*/  USEL UR4, UR4, URZ, UP0 ;  /* 0x0000003f04047287 */ /* 0x000fc80008000000 */
[----:B------:R-:W-:Y:S01]  /*7ff0*/  LOP3.LUT R3, R14, UR6, RZ, 0x3c, !PT ;  /* 0x000000060e037c12 */ /* 0x000fe2000f8e3cff */
[----:B------:R-:W-:Y:S07]  /*8000*/  @!P0 BRA `(.L_x_1019) ;  /* 0x0000000000048947 */ /* 0x000fee0003800000 */
[----:B------:R-:W-:Y:S01]  /*8010*/  BPT.TRAP 0x1 ;  /* 0x000000040000795c */ /* 0x000fe20000300000 */
.L_x_1019:
[----:B------:R-:W-:Y:S01]  /*8020*/  ULEA UR6, UR4, UR58, 0x3 ;  /* 0x0000003a04067291 */ /* 0x000fe2000f8e183f */
[----:B------:R-:W-:-:S08]  /*8030*/  SHF.L.U32 R11, R3, 0x1f, RZ ;  /* 0x0000001f030b7819 */ /* 0x000fd000000006ff */
[----:B------:R0:W1:Y:S01]  /*8040*/  SYNCS.PHASECHK.TRANS64.TRYWAIT P1, [UR6+0x2a830], R11 ;  /* 0x02a8300bff0075a7 */ /* 0x0000620008020146 */
[----:B------:R-:W-:Y:S05]  /*8050*/  @!P0 BRA `(.L_x_1020) ;  /* 0x0000000000048947 */ /* 0x000fea0003800000 */
[----:B------:R-:W-:Y:S01]  /*8060*/  BPT.TRAP 0x1 ;  /* 0x000000040000795c */ /* 0x000fe20000300000 */
.L_x_1020:
[----:B-1----:R-:W-:Y:S05]  /*8070*/  @P1 BRA `(.L_x_1021) ;  /* 0x0000000000081947 */ /* 0x002fea0003800000 */
[----:B------:R-:W1:Y:S02]  /*8080*/  SYNCS.PHASECHK.TRANS64.TRYWAIT P1, [UR6+0x2a830], R11 ;  /* 0x02a8300bff0075a7 */ /* 0x000e640008020146 */
[----:B-1----:R-:W-:Y:S05]  /*8090*/  @!P1 BRA `(.L_x_1022) ;  /* 0x000000b8004c9947 */ /* 0x002fea0003800000 */
.L_x_1021:
        /* <DEDUP_REMOVED lines=129> */
.L_x_1023:
[----:B------:R-:W-:Y:S01]  /*88b0*/  ULEA UR6, UR7, UR58, 0x3 ;  /* 0x0000003a07067291 */ /* 0x000fe2000f8e183f */
[----:B------:R-:W-:-:S08]  /*88c0*/  SHF.L.U32 R0, R14, 0x1f, RZ ;  /* 0x0000001f0e007819 */ /* 0x000fd000000006ff */
[----:B------:R2:W3:Y:S01]  /*88d0*/  SYNCS.PHASECHK.TRANS64.TRYWAIT P1, [UR6+0x2a850], R0 ;  /* 0x02a85000ff0075a7 */ /* 0x0004e20008020146 */
[----:B------:R-:W-:Y:S05]  /*88e0*/  @!P0 BRA `(.L_x_1024) ;  /* 0x0000000000048947 */ /* 0x000fea0003800000 */
[----:B------:R-:W-:Y:S01]  /*88f0*/  BPT.TRAP 0x1 ;  /* 0x000000040000795c */ /* 0x000fe20000300000 */
.L_x_1024:
[----:B---3--:R-:W-:Y:S05]  /*8900*/  @P1 BRA `(.L_x_1025) ;  /* 0x0000000000081947 */ /* 0x008fea0003800000 */
[----:B------:R-:W3:Y:S02]  /*8910*/  SYNCS.PHASECHK.TRANS64.TRYWAIT P1, [UR6+0x2a850], R0 ;  /* 0x02a85000ff0075a7 */ /* 0x000ee40008020146 */
[----:B---3--:R-:W-:Y:S05]  /*8920*/  @!P1 BRA `(.L_x_1026) ;  /* 0x000000b000409947 */ /* 0x008fea0003800000 */
.L_x_1025:
[----:B------:R-:W-:Y:S01]  /*8930*/  UIADD3 UR10, UR58, 0x400, URZ ;  /* 0x000004003a0a7890 */ /* 0x000fe2000fffe03f */
[----:B------:R-:W-:Y:S01]  /*8940*/  WARPGROUP.ARRIVE ;  /* 0x00000000000079c5 */ /* 0x000fe20000000000 */
[----:B------:R-:W-:Y:S01]  /*8950*/  UMOV UR11, 0x40000040 ;  /* 0x40000040000b7882 */ /* 0x000fe20000000000 */
[----:B------:R-:W-:Y:S01]  /*8960*/  UMOV UR15, 0x40000040 ;  /* 0x40000040000f7882 */ /* 0x000fe20000000000 */
[----:B------:R-:W-:-:S04]  /*8970*/  USHF.R.U32.HI UR10, URZ, 0x4, UR10 ;  /* 0x000000043f0a7899 */ /* 0x000fc8000801160a */
[----:B------:R-:W-:-:S04]  /*8980*/  ULOP3.LUT UR10, UR10, 0x3fff, URZ, 0xc0, !UPT ;  /* 0x00003fff0a0a7892 */ /* 0x000fc8000f8ec03f */
[----:B------:R-:W-:-:S04]  /*8990*/  ULOP3.LUT UR10, UR10, 0x3000000, URZ, 0xfc, !UPT ;  /* 0x030000000a0a7892 */ /* 0x000fc8000f8efc3f */
[----:B------:R-:W-:-:S04]  /*89a0*/  UIMAD UR10, UR7, 0x600, UR10 ;  /* 0x00000600070a78a4 */ /* 0x000fc8000f8e020a */
[----:B------:R-:W-:-:S05]  /*89b0*/  UIADD3 UR14, UR10, 0x80, URZ ;  /* 0x000000800a0e7890 */ /* 0x000fca000fffe03f */
[----:B------:R-:W-:Y:S01]  /*89c0*/  HGMMA.64x128x16.F32 R24, R156, gdesc[UR8].tnspB, R24, gsb0 ;  /* 0x41e000089c187df0 */ /* 0x000fe20008000818 */
[----:B------:R-:W-:Y:S02]  /*89d0*/  UMOV UR11, 0x40000040 ;  /* 0x40000040000b7882 */ /* 0x000fe40000000000 */
        /* <DEDUP_REMOVED lines=18> */
[----:B------:R-:W-:Y:S03]  /*8b00*/  HGMMA.64x128x16.F32 R24, R140, gdesc[UR12].tnspB, R24, gsb0 ;  /* 0x41e0000c8c187df0 */ /* 0x000fe60008000818 */
[----:B------:R-:W-:Y:S02]  /*8b10*/  WARPGROUP.DEPBAR.LE gsb0, 0x0 ;  /* 0x00008000000079c5 */ /* 0x000fe40000010000 */
[----:B------:R-:W-:-:S07]  /*8b20*/  WARPGROUP.ARRIVE ;  /* 0x00000000000079c5 */ /* 0x000fce0000000000 */
[----:B------:R-:W-:Y:S03]  /*8b30*/  HGMMA.64x128x16.F32 R24, R136, gdesc[UR8].tnspB, R24, gsb0 ;  /* 0x41e0000888187df0 */ /* 0x000fe60008000818 */
[----:B------:R-:W-:Y:S02]  /*8b40*/  WARPGROUP.DEPBAR.LE gsb0, 0x0 ;  /* 0x00008000000079c5 */ /* 0x000fe40000010000 */
[----:B------:R-:W-:Y:S05]  /*8b50*/  @!P0 BRA `(.L_x_1027) ;  /* 0x0000000000048947 */ /* 0x000fea0003800000 */
[----:B------:R-:W-:Y:S01]  /*8b60*/  BPT.TRAP 0x1 ;  /* 0x000000040000795c */ /* 0x000fe20000300000 */
.L_x_1027:
        /* <DEDUP_REMOVED lines=38> */
[----:B------:R-:W1:Y:S01]  /*8dd0*/  MUFU.TANH R140, R140 ;  /* 0x0000008c008c7308 */ /* 0x000e620000002400 */
        /* <DEDUP_REMOVED lines=19> */
[----:B--2---:R-:W-:Y:S01]  /*8f10*/  FMUL.FTZ R0, R134, UR5 ;  /* 0x0000000586007c20 */ /* 0x004fe20008410000 */
[----:B------:R-:W-:Y:S01]  /*8f20*/  FMUL.FTZ R134, R135, UR5 ;  /* 0x0000000587867c20 */ /* 0x000fe20008410000 */
[----:B------:R-:W1:Y:S01]  /*8f30*/  S2UR UR10, SR_CgaCtaId ;  /* 0x00000000000a79c3 */ /* 0x000e620000008800 */
[----:B------:R-:W-:Y:S01]  /*8f40*/  ULEA UR7, UR4, UR58, 0x3 ;  /* 0x0000003a04077291 */ /* 0x000fe2000f8e183f */
[----:B------:R-:W2:Y:S01]  /*8f50*/  MUFU.TANH R94, R94 ;  /* 0x0000005e005e7308 */ /* 0x000ea20000002400 */
[----:B---3--:R-:W-:-:S02]  /*8f60*/  FMNMX.FTZ R11, R142, R11, !PT ;  /* 0x0000000b8e0b7209 */ /* 0x008fc40007810000 */
[----:B------:R-:W-:-:S05]  /*8f70*/  UIADD3 UR7, UR7, 0x2a840, URZ ;  /* 0x0002a84007077890 */ /* 0x000fca000fffe03f */
[----:B------:R-:W3:Y:S01]  /*8f80*/  MUFU.TANH R144, R144 ;  /* 0x0000009000907308 */ /* 0x000ee20000002400 */
[----:B0-----:R-:W-:-:S07]  /*8f90*/  FMNMX.FTZ R89, R92, R89, !PT ;  /* 0x000000595c597209 */ /* 0x001fce0007810000 */
[----:B------:R-:W0:Y:S01]  /*8fa0*/  MUFU.TANH R146, R146 ;  /* 0x0000009200927308 */ /* 0x000e220000002400 */
[----:B--2---:R-:W-:Y:S01]  /*8fb0*/  FMNMX.FTZ R89, R94, R89, !PT ;  /* 0x000000595e597209 */ /* 0x004fe20007810000 */
[----:B-1----:R-:W-:-:S06]  /*8fc0*/  UPRMT UR7, UR10, 0x654, UR7 ;  /* 0x000006540a077896 */ /* 0x002fcc0008000007 */
[----:B------:R-:W1:Y:S01]  /*8fd0*/  MUFU.TANH R96, R96 ;  /* 0x0000006000607308 */ /* 0x000e620000002400 */
[----:B---3--:R-:W-:Y:S02]  /*8fe0*/  FMNMX.FTZ R11, R144, R11, !PT ;  /* 0x0000000b900b7209 */ /* 0x008fe40007810000 */
[----:B------:R-:W-:Y:S05]  /*8ff0*/  SYNCS.ARRIVE.TRANS64.RED.A1T0 RZ, [UR7], RZ ;  /* 0x000000ffffff79a7 */ /* 0x000fea0008100407 */
        /* <DEDUP_REMOVED lines=70> */
[----:B------:R0:W1:Y:S01]  /*9460*/  MUFU.TANH R132, R0 ;  /* 0x0000000000847308 */ /* 0x0000620000002400 */
[----:B--2---:R-:W-:-:S07]  /*9470*/  FMNMX.FTZ R11, R180, R11, !PT ;  /* 0x0000000bb40b7209 */ /* 0x004fce0007810000 */
[----:B------:R-:W2:Y:S01]  /*9480*/  MUFU.TANH R134, R134 ;  /* 0x0000008600867308 */ /* 0x000ea20000002400 */
[----:B0-----:R-:W-:-:S05]  /*9490*/  FMNMX.FTZ R0, R182, R11, !PT ;  /* 0x0000000bb6007209 */ /* 0x001fca0007810000 */
[----:B------:R-:W0:Y:S01]  /*94a0*/  SHFL.BFLY PT, R11, R0, 0x2, 0x1f ;  /* 0x0c401f00000b7f89 */ /* 0x000e2200000e0000 */
[----:B-1----:R-:W-:-:S04]  /*94b0*/  FMNMX.FTZ R89, R132, R89, !PT ;  /* 0x0000005984597209 */ /* 0x002fc80007810000 */
[----:B--2---:R-:W-:-:S05]  /*94c0*/  FMNMX.FTZ R89, R134, R89, !PT ;  /* 0x0000005986597209 */ /* 0x004fca0007810000 */
[----:B------:R-:W1:Y:S01]  /*94d0*/  SHFL.BFLY PT, R12, R89, 0x2, 0x1f ;  /* 0x0c401f00590c7f89 */ /* 0x000e6200000e0000 */
[----:B0-----:R-:W-:Y:S02]  /*94e0*/  FMNMX.FTZ R2, R0, R11, !PT ;  /* 0x0000000b00027209 */ /* 0x001fe40007810000 */
[----:B------:R-:W0:Y:S03]  /*94f0*/  LDC R11, c[0x0][0x988] ;  /* 0x00026200ff0b7b82 */ /* 0x000e260000000800 */
[----:B------:R-:W2:Y:S01]  /*9500*/  SHFL.BFLY PT, R91, R2, 0x1, 0x1f ;  /* 0x0c201f00025b7f89 */ /* 0x000ea200000e0000 */
[----:B-1----:R-:W-:-:S05]  /*9510*/  FMNMX.FTZ R93, R89, R12, !PT ;  /* 0x0000000c595d7209 */ /* 0x002fca0007810000 */
[----:B------:R-:W1:Y:S01]  /*9520*/  SHFL.BFLY PT, R88, R93, 0x1, 0x1f ;  /* 0x0c201f005d587f89 */ /* 0x000e6200000e0000 */
[----:B--2---:R-:W-:-:S05]  /*9530*/  FMNMX.FTZ R12, R2, R91, !PT ;  /* 0x0000005b020c7209 */ /* 0x004fca0007810000 */
[C---:B0-----:R-:W-:Y:S01]  /*9540*/  FMUL.FTZ R109, R12.reuse, R11 ;  /* 0x0000000b0c6d7220 */ /* 0x041fe20000410000 */
[----:B------:R-:W-:-:S03]  /*9550*/  FADD.FTZ R184, -R12, R15 ;  /* 0x0000000f0cb87221 */ /* 0x000fc60000010100 */
        /* <DEDUP_REMOVED lines=11> */
[-C--:B------:R-:W-:Y:S01]  /*9610*/  FFMA.FTZ R93, R154, R11.reuse, -R109 ;  /* 0x0000000b9a5d7223 */ /* 0x080fe2000001086d */
[----:B------:R-:W-:Y:S01]  /*9620*/  FADD.FTZ R186, -R88, R21 ;  /* 0x0000001558ba7221 */ /* 0x000fe20000010100 */
        /* <DEDUP_REMOVED lines=13> */
[-C--:B------:R-:W-:Y:S01]  /*9700*/  FMUL.FTZ R109, R88, R11.reuse ;  /* 0x0000000b586d7220 */ /* 0x080fe20000410000 */
[-C--:B------:R-:W-:Y:S01]  /*9710*/  FMUL.FTZ R184, R184, R11.reuse ;  /* 0x0000000bb8b87220 */ /* 0x080fe20000410000 */
[-C--:B------:R-:W-:Y:S01]  /*9720*/  FMUL.FTZ R186, R186, R11.reuse ;  /* 0x0000000bbaba7220 */ /* 0x080fe20000410000 */
        /* <DEDUP_REMOVED lines=23> */
[----:B------:R-:W-:Y:S01]  /*98a0*/  FFMA.FTZ R130, R130, R11, -R109 ;  /* 0x0000000b82827223 */ /* 0x000fe2000001086d */
[----:B------:R-:W1:Y:S01]  /*98b0*/  MUFU.EX2 R157, R14 ;  /* 0x0000000e009d7308 */ /* 0x000e620000000800 */
[----:B0-----:R-:W-:Y:S01]  /*98c0*/  FFMA.FTZ R7, R0, R7, R15 ;  /* 0x0000000700077223 */ /* 0x001fe2000001000f */
[-CC-:B------:R-:W-:Y:S01]  /*98d0*/  FFMA.FTZ R178, R178, R11.reuse, -R109.reuse ;  /* 0x0000000bb2b27223 */ /* 0x180fe2000001086d */
[-CC-:B------:R-:W-:Y:S01]  /*98e0*/  FFMA.FTZ R132, R132, R11.reuse, -R109.reuse ;  /* 0x0000000b84847223 */ /* 0x180fe2000001086d */
[----:B------:R-:W-:-:S04]  /*98f0*/  FFMA.FTZ R109, R134, R11, -R109 ;  /* 0x0000000b866d7223 */ /* 0x000fc8000001086d */
[----:B------:R-:W0:Y:S08]  /*9900*/  MUFU.EX2 R136, R136 ;  /* 0x0000008800887308 */ /* 0x000e300000000800 */
[----:B------:R-:W2:Y:S01]  /*9910*/  MUFU.EX2 R90, R90 ;  /* 0x0000005a005a7308 */ /* 0x000ea20000000800 */
[----:B-1----:R-:W-:-:S07]  /*9920*/  FFMA.FTZ R6, R2, R6, R157 ;  /* 0x0000000602067223 */ /* 0x002fce000001009d */
        /* <DEDUP_REMOVED lines=92> */
.L_x_1028:
        /* <DEDUP_REMOVED lines=35> */
.L_x_1018:
[----:B------:R-:W-:-:S13]  /*a120*/  ISETP.GE.AND P1, PT, R20, R17, PT ;  /* 0x000000111400720c */ /* 0x000fda0003f26270 */
[----:B------:R-:W-:Y:S05]  /*a130*/  @!P1 BRA `(.L_x_1030) ;  /* 0x0000003000ec9947 */ /* 0x000fea0003800000 */
[----:B------:R-:W-:Y:S01]  /*a140*/  IMAD.MOV.U32 R14, RZ, RZ, R88 ;  /* 0x000000ffff0e7224 */ /* 0x000fe200078e0058 */
[----:B------:R-:W-:Y:S01]  /*a150*/  UMOV UR7, UR4 ;  /* 0x0000000400077c82 */ /* 0x000fe20008000000 */
[----:B------:R-:W-:Y:S01]  /*a160*/  IMAD.MOV.U32 R13, RZ, RZ, R12 ;  /* 0x000000ffff0d7224 */ /* 0x000fe200078e000c */
[----:B------:R-:W-:Y:S01]  /*a170*/  ULDC UR61, c[0x0][0x9e4] ;  /* 0x00027900003d7ab9 */ /* 0x000fe20000000800 */
[----:B------:R-:W-:Y:S01]  /*a180*/  IMAD.MOV.U32 R15, RZ, RZ, R3 ;  /* 0x000000ffff0f7224 */ /* 0x000fe200078e0003 */
[----:B------:R-:W-:-:S06]  /*a190*/  ULDC UR5, c[0x0][0x9d8] ;  /* 0x0002760000057ab9 */ /* 0x000fcc0000000800 */
.L_x_1049:
[----:B------:R-:W-:-:S04]  /*a1a0*/  UIADD3 UR4, UR7, 0x1, URZ ;  /* 0x0000000107047890 */ /* 0x000fc8000fffe03f */
[----:B------:R-:W-:-:S04]  /*a1b0*/  UISETP.NE.AND UP0, UPT, UR4, 0x2, UPT ;  /* 0x000000020400788c */ /* 0x000fc8000bf05270 */
[----:B------:R-:W-:Y:S02]  /*a1c0*/  USEL UR6, URZ, 0x1, UP0 ;  /* 0x000000013f067887 */ /* 0x000fe40008000000 */
[----:B------:R-:W-:-:S04]  /*a1d0*/  USEL UR4, UR4, URZ, UP0 ;  /* 0x0000003f04047287 */ /* 0x000fc80008000000 */
[----:B------:R-:W-:Y:S01]  /*a1e0*/  LOP3.LUT R3, R15, UR6, RZ, 0x3c, !PT ;  /* 0x000000060f037c12 */ /* 0x000fe2000f8e3cff */
[----:B------:R-:W-:Y:S07]  /*a1f0*/  @!P0 BRA `(.L_x_1031) ;  /* 0x0000000000048947 */ /* 0x000fee0003800000 */
[----:B------:R-:W-:Y:S01]  /*a200*/  BPT.TRAP 0x1 ;  /* 0x000000040000795c */ /* 0x000fe20000300000 */
.L_x_1031:
[----:B------:R-:W-:Y:S01]  /*a210*/  ULEA UR59, UR4, UR58, 0x3 ;  /* 0x0000003a043b7291 */ /* 0x000fe2000f8e183f */
[----:B------:R-:W-:-:S08]  /*a220*/  SHF.L.U32 R11, R3, 0x1f, RZ ;  /* 0x0000001f030b7819 */ /* 0x000fd000000006ff */
[----:B------:R0:W1:Y:S01]  /*a230*/  SYNCS.PHASECHK.TRANS64.TRYWAIT P1, [UR59+0x2a830], R11 ;  /* 0x02a8300bff0075a7 */ /* 0x000062000802017b */
[----:B------:R-:W-:Y:S05]  /*a240*/  @!P0 BRA `(.L_x_1032) ;  /* 0x0000000000048947 */ /* 0x000fea0003800000 */
[----:B------:R-:W-:Y:S01]  /*a250*/  BPT.TRAP 0x1 ;  /* 0x000000040000795c */ /* 0x000fe20000300000 */
.L_x_1032:
[----:B-1----:R-:W-:Y:S05]  /*a260*/  @P1 BRA `(.L_x_1033) ;  /* 0x0000000000081947 */ /* 0x002fea0003800000 */
[----:B------:R-:W1:Y:S02]  /*a270*/  SYNCS.PHASECHK.TRANS64.TRYWAIT P1, [UR59+0x2a830], R11 ;  /* 0x02a8300bff0075a7 */ /* 0x000e64000802017b */
[----:B-1----:R-:W-:Y:S05]  /*a280*/  @!P1 BRA `(.L_x_1034) ;  /* 0x0000009800009947 */ /* 0x002fea0003800000 */
.L_x_1033:
        /* <DEDUP_REMOVED lines=129> */
.L_x_1035:
[----:B------:R-:W-:Y:S01]  /*aaa0*/  ULEA UR10, UR7, UR58, 0x3 ;  /* 0x0000003a070a7291 */ /* 0x000fe2000f8e183f */
[----:B------:R-:W-:-:S08]  /*aab0*/  SHF.L.U32 R0, R15, 0x1f, RZ ;  /* 0x0000001f0f007819 */ /* 0x000fd000000006ff */
[----:B------:R2:W3:Y:S01]  /*aac0*/  SYNCS.PHASECHK.TRANS64.TRYWAIT P1, [UR10+0x2a850], R0 ;  /* 0x02a85000ff0075a7 */ /* 0x0004e2000802014a */
[----:B------:R-:W-:Y:S05]  /*aad0*/  @!P0 BRA `(.L_x_1036) ;  /* 0x0000000000048947 */ /* 0x000fea0003800000 */
[----:B------:R-:W-:Y:S01]  /*aae0*/  BPT.TRAP 0x1 ;  /* 0x000000040000795c */ /* 0x000fe20000300000 */
.L_x_1036:
[----:B---3--:R-:W-:Y:S05]  /*aaf0*/  @P1 BRA `(.L_x_1037) ;  /* 0x0000000000081947 */ /* 0x008fea0003800000 */
[----:B------:R-:W3:Y:S02]  /*ab00*/  SYNCS.PHASECHK.TRANS64.TRYWAIT P1, [UR10+0x2a850], R0 ;  /* 0x02a85000ff0075a7 */ /* 0x000ee4000802014a */
[----:B---3--:R-:W-:Y:S05]  /*ab10*/  @!P1 BRA `(.L_x_1038) ;  /* 0x0000008c00f49947 */ /* 0x008fea0003800000 */
.L_x_1037:
[----:B------:R-:W-:Y:S01]  /*ab20*/  UIADD3 UR6, UR58, 0x400, URZ ;  /* 0x000004003a067890 */ /* 0x000fe2000fffe03f */
[----:B------:R-:W-:-:S03]  /*ab30*/  WARPGROUP.ARRIVE ;  /* 0x00000000000079c5 */ /* 0x000fc60000000000 */
[----:B------:R-:W-:-:S04]  /*ab40*/  USHF.R.U32.HI UR6, URZ, 0x4, UR6 ;  /* 0x000000043f067899 */ /* 0x000fc80008011606 */
[----:B------:R-:W-:-:S04]  /*ab50*/  ULOP3.LUT UR6, UR6, 0x3fff, URZ, 0xc0, !UPT ;  /* 0x00003fff06067892 */ /* 0x000fc8000f8ec03f */
[----:B------:R-:W-:-:S04]  /*ab60*/  ULOP3.LUT UR6, UR6, 0x3000000, URZ, 0xfc, !UPT ;  /* 0x0300000006067892 */ /* 0x000fc8000f8efc3f */
[----:B------:R-:W-:-:S03]  /*ab70*/  UIMAD UR11, UR7, 0x600, UR6 ;  /* 0x00000600070b78a4 */ /* 0x000fc6000f8e0206 */
[----:B------:R-:W-:-:S04]  /*ab80*/  UMOV UR7, 0x40000040 ;  /* 0x4000004000077882 */ /* 0x000fc80000000000 */
        /* <DEDUP_REMOVED lines=30> */
.L_x_1039:
[----:B------:R-:W-:Y:S01]  /*ad70*/  ISETP.NE.AND P2, PT, R23, 0x1, PT ;  /* 0x000000011700780c */ /* 0x000fe20003f45270 */
[----:B------:R-:W-:Y:S01]  /*ad80*/  FMUL.FTZ R164, R93, UR5 ;  /* 0x000000055da47c20 */ /* 0x000fe20008410000 */
[----:B------:R-:W-:Y:S01]  /*ad90*/  FMUL.FTZ R139, R92, UR5 ;  /* 0x000000055c8b7c20 */ /* 0x000fe20008410000 */
[----:B------:R-:W3:Y:S01]  /*ada0*/  S2UR UR7, SR_CgaCtaId ;  /* 0x00000000000779c3 */ /* 0x000ee20000008800 */
[----:B------:R-:W-:Y:S01]  /*adb0*/  FMUL.FTZ R158, R105, UR5 ;  /* 0x00000005699e7c20 */ /* 0x000fe20008410000 */
[----:B------:R-:W-:Y:S02]  /*adc0*/  IMAD.MOV.U32 R105, RZ, RZ, R8 ;  /* 0x000000ffff697224 */ /* 0x000fe400078e0008 */
[----:B0-2---:R-:W-:Y:S01]  /*add0*/  FMUL.FTZ R0, R90, UR5 ;  /* 0x000000055a007c20 */ /* 0x005fe20008410000 */
[----:B------:R-:W-:Y:S01]  /*ade0*/  FMUL.FTZ R138, R114, UR5 ;  /* 0x00000005728a7c20 */ /* 0x000fe20008410000 */
[----:B------:R-:W-:Y:S01]  /*adf0*/  FMUL.FTZ R90, R103, UR5 ;  /* 0x00000005675a7c20 */ /* 0x000fe20008410000 */
[----:B------:R-:W-:Y:S01]  /*ae00*/  FMUL.FTZ R103, R111, UR5 ;  /* 0x000000056f677c20 */ /* 0x000fe20008410000 */
[----:B------:R-:W-:-:S02]  /*ae10*/  IMAD R111, R20, -0x60, RZ ;  /* 0xffffffa0146f7824 */ /* 0x000fc400078e02ff */
[----:B-1----:R-:W-:Y:S01]  /*ae20*/  FMUL.FTZ R11, R88, UR5 ;  /* 0x00000005580b7c20 */ /* 0x002fe20008410000 */
[----:B------:R-:W-:Y:S01]  /*ae30*/  FMUL.FTZ R137, R89, UR5 ;  /* 0x0000000559897c20 */ /* 0x000fe20008410000 */
[----:B------:R-:W0:Y:S01]  /*ae40*/  @P2 LDC R93, c[0x0][0x44c] ;  /* 0x00011300ff5d2b82 */ /* 0x000e220000000800 */
[----:B------:R-:W-:Y:S01]  /*ae50*/  FMUL.FTZ R2, R91, UR5 ;  /* 0x000000055b027c20 */ /* 0x000fe20008410000 */
[----:B------:R-:W-:Y:S01]  /*ae60*/  FMUL.FTZ R12, R94, UR5 ;  /* 0x000000055e0c7c20 */ /* 0x000fe20008410000 */
[----:B------:R-:W-:Y:S01]  /*ae70*/  FMUL.FTZ R88, R99, UR5 ;  /* 0x0000000563587c20 */ /* 0x000fe20008410000 */
[----:B------:R-:W-:Y:S01]  /*ae80*/  FMUL.FTZ R168, R101, UR5 ;  /* 0x0000000565a87c20 */ /* 0x000fe20008410000 */
[----:B------:R-:W-:Y:S01]  /*ae90*/  R2UR UR6, R10 ;  /* 0x000000000a0672ca */ /* 0x000fe200000e0000 */
[----:B------:R-:W-:Y:S01]  /*aea0*/  FMUL.FTZ R15, R95, UR5 ;  /* 0x000000055f0f7c20 */ /* 0x000fe20008410000 */
[----:B------:R-:W-:Y:S01]  /*aeb0*/  FMUL.FTZ R172, R96, UR5 ;  /* 0x0000000560ac7c20 */ /* 0x000fe20008410000 */
[----:B------:R-:W1:Y:S01]  /*aec0*/  @P2 LDC R92, c[0x0][0x450] ;  /* 0x00011400ff5c2b82 */ /* 0x000e620000000800 */
        /* <DEDUP_REMOVED lines=15> */
[----:B0-----:R-:W-:-:S04]  /*afc0*/  @P2 IMAD.HI.U32 R93, R8, R93, RZ ;  /* 0x0000005d085d2227 */ /* 0x001fc800078e00ff */
[----:B------:R-:W-:Y:S01]  /*afd0*/  FMUL.FTZ R146, R122, UR5 ;  /* 0x000000057a927c20 */ /* 0x000fe20008410000 */
[----:B------:R-:W-:Y:S01]  /*afe0*/  FMUL.FTZ R148, R123, UR5 ;  /* 0x000000057b947c20 */ /* 0x000fe20008410000 */
[----:B------:R-:W-:Y:S01]  /*aff0*/  FMUL.FTZ R152, R126, UR5 ;  /* 0x000000057e987c20 */ /* 0x000fe20008410000 */
[----:B------:R-:W-:Y:S01]  /*b000*/  FMUL.FTZ R154, R127, UR5 ;  /* 0x000000057f9a7c20 */ /* 0x000fe20008410000 */
[----:B------:R-:W-:Y:S01]  /*b010*/  FMUL.FTZ R129, R129, UR5 ;  /* 0x0000000581817c20 */ /* 0x000fe20008410000 */
[----:B------:R-:W-:Y:S01]  /*b020*/  FMUL.FTZ R156, R130, UR5 ;  /* 0x00000005829c7c20 */ /* 0x000fe20008410000 */
[----:B------:R-:W-:Y:S01]  /*b030*/  FMUL.FTZ R91, R131, UR5 ;  /* 0x00000005835b7c20 */ /* 0x000fe20008410000 */
[----:B-1----:R-:W-:Y:S01]  /*b040*/  @P2 SHF.R.U32.HI R105, RZ, R92, R93 ;  /* 0x0000005cff692219 */ /* 0x002fe2000001165d */
[----:B------:R-:W-:Y:S01]  /*b050*/  FMUL.FTZ R132, R132, UR5 ;  /* 0x0000000584847c20 */ /* 0x000fe20008410000 */
[----:B------:R-:W-:Y:S01]  /*b060*/  FMUL.FTZ R133, R133, UR5 ;  /* 0x0000000585857c20 */ /* 0x000fe20008410000 */
[----:B------:R-:W-:Y:S01]  /*b070*/  FMUL.FTZ R92, R134, UR5 ;  /* 0x00000005865c7c20 */ /* 0x000fe20008410000 */
[----:B------:R-:W-:Y:S01]  /*b080*/  VIADD R94, R111, 0x1 ;  /* 0x000000016f5e7836 */ /* 0x000fe20000000000 */
[----:B------:R-:W0:Y:S01]  /*b090*/  SHFL.IDX PT, R114, R105, RZ, 0x1c1f ;  /* 0x001c1fff69727589 */ /* 0x000e2200000e0000 */
[----:B------:R-:W-:Y:S01]  /*b0a0*/  FMUL.FTZ R93, R135, UR5 ;  /* 0x00000005875d7c20 */ /* 0x000fe20008410000 */
[----:B------:R-:W-:Y:S01]  /*b0b0*/  FMUL.FTZ R116, R116, UR5 ;  /* 0x0000000574747c20 */ /* 0x000fe20008410000 */
[----:B------:R-:W-:Y:S01]  /*b0c0*/  FMUL.FTZ R120, R120, UR5 ;  /* 0x0000000578787c20 */ /* 0x000fe20008410000 */
[----:B------:R-:W-:Y:S01]  /*b0d0*/  FMUL.FTZ R121, R121, UR5 ;  /* 0x0000000579797c20 */ /* 0x000fe20008410000 */
[----:B------:R-:W-:Y:S01]  /*b0e0*/  FMUL.FTZ R124, R124, UR5 ;  /* 0x000000057c7c7c20 */ /* 0x000fe20008410000 */
[----:B------:R-:W-:Y:S01]  /*b0f0*/  FMUL.FTZ R125, R125, UR5 ;  /* 0x000000057d7d7c20 */ /* 0x000fe20008410000 */
[----:B------:R-:W-:Y:S01]  /*b100*/  FMUL.FTZ R128, R128, UR5 ;  /* 0x0000000580807c20 */ /* 0x000fe20008410000 */
[----:B------:R-:W-:Y:S01]  /*b110*/  UIADD3 UR59, UR59, 0x2a840, URZ ;  /* 0x0002a8403b3b7890 */ /* 0x000fe2000fffe03f */
[----:B------:R-:W-:Y:S01]  /*b120*/  LOP3.LUT P1, RZ, R18, 0x80000, RZ, 0xc0, !PT ;  /* 0x0008000012ff7812 */ /* 0x000fe2000782c0ff */
[----:B------:R-:W-:Y:S01]  /*b130*/  IMAD R95, R9, -0x2, R94 ;  /* 0xfffffffe095f7824 */ /* 0x000fe200078e025e */
[----:B------:R-:W1:Y:S01]  /*b140*/  MUFU.TANH R11, R11 ;  /* 0x0000000b000b7308 */ /* 0x000e620000002400 */
[----:B---3--:R-:W-:Y:S01]  /*b150*/  UPRMT UR59, UR7, 0x654, UR59 ;  /* 0x00000654073b7896 */ /* 0x008fe2000800003b */
[----:B------:R-:W-:Y:S01]  /*b160*/  FMUL.FTZ R117, R117, UR5 ;  /* 0x0000000575757c20 */ /* 0x000fe20008410000 */
[----:B------:R-:W-:Y:S01]  /*b170*/  ULDC UR11, c[0x0][0x288] ;  /* 0x0000a200000b7ab9 */ /* 0x000fe20000000800 */
[----:B------:R-:W-:Y:S01]  /*b180*/  ULDC UR7, c[0x0][0x9e0] ;  /* 0x0002780000077ab9 */ /* 0x000fe20000000800 */
[C---:B------:R-:W-:Y:S01]  /*b190*/  IADD3 R94, R95.reuse, -UR11, R22 ;  /* 0x8000000b5f5e7c10 */ /* 0x040fe2000fffe016 */
[----:B------:R-:W-:-:S02]  /*b1a0*/  VIADD R122, R95, 0xffffffff ;  /* 0xffffffff5f7a7836 */ /* 0x000fc40000000000 */
[----:B------:R-:W2:Y:S02]  /*b1b0*/  MUFU.TANH R137, R137 ;  /* 0x0000008900897308 */ /* 0x000ea40000002400 */
[C---:B------:R-:W-:Y:S01]  /*b1c0*/  VIADD R115, R94.reuse, UR7 ;  /* 0x000000075e737c36 */ /* 0x040fe20008000000 */
[----:B------:R-:W-:Y:S03]  /*b1d0*/  SYNCS.ARRIVE.TRANS64.RED.A1T0 RZ, [UR59], RZ ;  /* 0x000000ffffff79a7 */ /* 0x000fe6000810043b */
[----:B0-----:R-:W-:Y:S02]  /*b1e0*/  IMAD.IADD R95, R115, 0x1, R114 ;  /* 0x00000001735f7824 */ /* 0x001fe400078e0272 */
[----:B------:R-:W0:Y:S08]  /*b1f0*/  MUFU.TANH R0, R0 ;  /* 0x0000000000007308 */ /* 0x000e300000002400 */
[----:B------:R-:W3:Y:S08]  /*b200*/  MUFU.TANH R2, R2 ;  /* 0x0000000200027308 */ /* 0x000ef00000002400 */
[----:B------:R-:W4:Y:S08]  /*b210*/  MUFU.TANH R139, R139 ;  /* 0x0000008b008b7308 */ /* 0x000f300000002400 */
        /* <DEDUP_REMOVED lines=42> */
[----:B------:R5:W0:Y:S02]  /*b4c0*/  MUFU.TANH R110, R117 ;  /* 0x00000075006e7308 */ /* 0x000a240000002400 */
[----:B-----5:R-:W-:-:S05]  /*b4d0*/  IADD3 R117, R94, UR6, RZ ;  /* 0x000000065e757c10 */ /* 0x020fca000fffe0ff */
[----:B------:R-:W-:Y:S01]  /*b4e0*/  IMAD.IADD R97, R117, 0x1, R114 ;  /* 0x0000000175617824 */ /* 0x000fe200078e0272 */
[----:B-1234-:R-:W-:Y:S06]  /*b4f0*/  @!P1 BRA `(.L_x_1040) ;  /* 0x0000000000609947 */ /* 0x01efec0003800000 */
[----:B------:R-:W-:Y:S01]  /*b500*/  ULDC UR7, c[0x0][0x2f0] ;  /* 0x0000bc0000077ab9 */ /* 0x000fe20000000800 */
[----:B------:R-:W-:Y:S01]  /*b510*/  ULDC UR6, c[0x0][0x288] ;  /* 0x0000a20000067ab9 */ /* 0x000fe20000000800 */
        /* <DEDUP_REMOVED lines=8> */
[----:B------:R-:W1:Y:S02]  /*b5a0*/  @P1 LDC.64 R118, c[0x0][0x9e8] ;  /* 0x00027a00ff761b82 */ /* 0x000e640000000a00 */
[----:B-1----:R-:W-:-:S05]  /*b5b0*/  @P1 IMAD.HI.U32 R94, R107, R118, RZ ;  /* 0x000000766b5e1227 */ /* 0x002fca00078e00ff */
[----:B------:R-:W-:-:S04]  /*b5c0*/  @P1 SHF.R.U32.HI R107, RZ, R119, R94 ;  /* 0x00000077ff6b1219 */ /* 0x000fc8000001165e */
[----:B------:R-:W-:Y:S01]  /*b5d0*/  LOP3.LUT R107, RZ, R107, RZ, 0x33, !PT ;  /* 0x0000006bff6b7212 */ /* 0x000fe200078e33ff */
[----:B------:R-:W-:Y:S06]  /*b5e0*/  BRA `(.L_x_1043) ;  /* 0x0000000000147947 */ /* 0x000fec0003800000 */
.L_x_1042:
[----:B------:R-:W-:-:S05]  /*b5f0*/  IMAD.U32 R114, RZ, RZ, UR61 ;  /* 0x0000003dff727e24 */ /* 0x000fca000f8e00ff */
[----:B------:R-:W-:-:S13]  /*b600*/  ISETP.NE.AND P1, PT, R114, 0x1, PT ;  /* 0x000000017200780c */ /* 0x000fda0003f25270 */
[----:B------:R-:W1:Y:S02]  /*b610*/  @P1 LDC.64 R118, c[0x0][0x9e8] ;  /* 0x00027a00ff761b82 */ /* 0x000e640000000a00 */
[----:B-1----:R-:W-:-:S05]  /*b620*/  @P1 IMAD.HI.U32 R94, R107, R118, RZ ;  /* 0x000000766b5e1227 */ /* 0x002fca00078e00ff */
[----:B------:R-:W-:-:S07]  /*b630*/  @P1 SHF.R.U32.HI R107, RZ, R119, R94 ;  /* 0x00000077ff6b1219 */ /* 0x000fce000001165e */
.L_x_1043:
[----:B------:R-:W-:Y:S05]  /*b640*/  BSYNC B0 ;  /* 0x0000000000007941 */ /* 0x000fea0003800000 */
.L_x_1041:
[----:B------:R-:W-:-:S05]  /*b650*/  IMAD R94, R107, R114, R122 ;  /* 0x000000726b5e7224 */ /* 0x000fca00078e027a */
[----:B------:R-:W-:Y:S02]  /*b660*/  VIADDMNMX R95, R94, R114, R95, PT ;  /* 0x000000725e5f7246 */ /* 0x000fe4000380015f */
[----:B------:R-:W-:-:S07]  /*b670*/  VIMNMX R97, R97, R94, !PT ;  /* 0x0000005e61617248 */ /* 0x000fce0007fe0100 */
.L_x_1040:
        /* <DEDUP_REMOVED lines=13> */
[----:B0-----:R-:W-:Y:S02]  /*b750*/  FSEL R164, R164, -INF , !P3 ;  /* 0xff800000a4a47808 */ /* 0x001fe40005800000 */
        /* <DEDUP_REMOVED lines=100> */
[----:B-1----:R-:W-:-:S03]  /*bda0*/  IMAD.IADD R97, R117, 0x1, R118 ;  /* 0x0000000175617824 */ /* 0x002fc600078e0276 */
[----:B------:R-:W-:Y:S01]  /*bdb0*/  ISETP.LT.OR P6, PT, R95, 0x5a, P6 ;  /* 0x0000005a5f00780c */ /* 0x000fe200037c1670 */
[----:B------:R-:W-:-:S03]  /*bdc0*/  IMAD.IADD R95, R115, 0x1, R118 ;  /* 0x00000001735f7824 */ /* 0x000fc600078e0276 */
[----:B------:R-:W-:Y:S02]  /*bdd0*/  FSEL R98, R133, -INF , !P6 ;  /* 0xff80000085627808 */ /* 0x000fe40007000000 */
[----:B------:R-:W-:-:S13]  /*bde0*/  LOP3.LUT P6, RZ, R18, 0x80000, RZ, 0xc0, !PT ;  /* 0x0008000012ff7812 */ /* 0x000fda00078cc0ff */
[----:B------:R-:W-:Y:S05]  /*bdf0*/  @!P6 BRA `(.L_x_1044) ;  /* 0x000000000060e947 */ /* 0x000fea0003800000 */
        /* <DEDUP_REMOVED lines=15> */
.L_x_1046:
[----:B------:R-:W-:-:S05]  /*bef0*/  IMAD.U32 R105, RZ, RZ, UR61 ;  /* 0x0000003dff697e24 */ /* 0x000fca000f8e00ff */
[----:B------:R-:W-:-:S13]  /*bf00*/  ISETP.NE.AND P6, PT, R105, 0x1, PT ;  /* 0x000000016900780c */ /* 0x000fda0003fc5270 */
[----:B------:R-:W0:Y:S02]  /*bf10*/  @P6 LDC.64 R118, c[0x0][0x9e8] ;  /* 0x00027a00ff766b82 */ /* 0x000e240000000a00 */
[----:B0-----:R-:W-:-:S05]  /*bf20*/  @P6 IMAD.HI.U32 R118, R11, R118, RZ ;  /* 0x000000760b766227 */ /* 0x001fca00078e00ff */
[----:B------:R-:W-:-:S07]  /*bf30*/  @P6 SHF.R.U32.HI R11, RZ, R119, R118 ;  /* 0x00000077ff0b6219 */ /* 0x000fce0000011676 */
.L_x_1047:
[----:B------:R-:W-:Y:S05]  /*bf40*/  BSYNC B0 ;  /* 0x0000000000007941 */ /* 0x000fea0003800000 */
.L_x_1045:
[----:B------:R-:W-:-:S05]  /*bf50*/  IMAD R118, R11, R105, R122 ;  /* 0x000000690b767224 */ /* 0x000fca00078e027a */
[----:B------:R-:W-:Y:S02]  /*bf60*/  VIADDMNMX R95, R118, R105, R95, PT ;  /* 0x00000069765f7246 */ /* 0x000fe4000380015f */
[----:B------:R-:W-:-:S07]  /*bf70*/  VIMNMX R97, R97, R118, !PT ;  /* 0x0000007661617248 */ /* 0x000fce0007fe0100 */
.L_x_1044:
        /* <DEDUP_REMOVED lines=34> */
[----:B------:R-:W-:Y:S02]  /*c1a0*/  ISETP.NE.AND P2, PT, R130, RZ, PT ;  /* 0x000000ff8200720c */ /* 0x000fe40003f45270 */
        /* <DEDUP_REMOVED lines=35> */
[----:B------:R-:W-:Y:S01]  /*c3e0*/  FSEL R138, R138, -INF , !P1 ;  /* 0xff8000008a8a7808 */ /* 0x000fe20004800000 */
[----:B------:R-:W0:Y:S01]  /*c3f0*/  LDC R11, c[0x0][0x988] ;  /* 0x00026200ff0b7b82 */ /* 0x000e220000000800 */
[----:B------:R-:W-:Y:S01]  /*c400*/  ISETP.NE.AND P1, PT, R137, RZ, PT ;  /* 0x000000ff8900720c */ /* 0x000fe20003f25270 */
[----:B------:R-:W1:Y:S01]  /*c410*/  SHFL.BFLY PT, R12, R15, 0x2, 0x1f ;  /* 0x0c401f000f0c7f89 */ /* 0x000e6200000e0000 */
[----:B------:R-:W-:-:S02]  /*c420*/  ISETP.NE.AND P6, PT, R145, RZ, PT ;  /* 0x000000ff9100720c */ /* 0x000fc40003fc5270 */
[C---:B------:R-:W-:Y:S02]  /*c430*/  ISETP.GT.AND P1, PT, R97.reuse, 0x31, !P1 ;  /* 0x000000316100780c */ /* 0x040fe40004f24270 */
[----:B------:R-:W-:Y:S02]  /*c440*/  ISETP.GT.AND P3, PT, R97, 0x50, !P3 ;  /* 0x000000506100780c */ /* 0x000fe40005f64270 */
[C---:B------:R-:W-:Y:S02]  /*c450*/  ISETP.LT.OR P1, PT, R95.reuse, 0x32, P1 ;  /* 0x000000325f00780c */ /* 0x040fe40000f21670 */
[----:B------:R-:W-:Y:S02]  /*c460*/  ISETP.LT.OR P3, PT, R95, 0x51, P3 ;  /* 0x000000515f00780c */ /* 0x000fe40001f61670 */
[----:B------:R-:W-:Y:S02]  /*c470*/  FSEL R140, R140, -INF , !P1 ;  /* 0xff8000008c8c7808 */ /* 0x000fe40004800000 */
[----:B------:R-:W-:-:S02]  /*c480*/  ISETP.NE.AND P1, PT, R113, RZ, PT ;  /* 0x000000ff7100720c */ /* 0x000fc40003f25270 */
[C---:B------:R-:W-:Y:S02]  /*c490*/  ISETP.GT.AND P4, PT, R97.reuse, 0x51, !P4 ;  /* 0x000000516100780c */ /* 0x040fe40006784270 */
[----:B------:R-:W-:Y:S02]  /*c4a0*/  ISETP.GT.AND P1, PT, R97, 0x38, !P1 ;  /* 0x000000386100780c */ /* 0x000fe40004f24270 */
[----:B------:R-:W-:Y:S02]  /*c4b0*/  FSEL R156, R156, -INF , !P3 ;  /* 0xff8000009c9c7808 */ /* 0x000fe40005800000 */
[----:B------:R-:W-:Y:S02]  /*c4c0*/  ISETP.LT.OR P1, PT, R95, 0x39, P1 ;  /* 0x000000395f00780c */ /* 0x000fe40000f21670 */
[----:B------:R-:W-:Y:S02]  /*c4d0*/  ISETP.GT.AND P5, PT, R97, 0x58, !P5 ;  /* 0x000000586100780c */ /* 0x000fe40006fa4270 */
[----:B------:R-:W-:-:S02]  /*c4e0*/  FSEL R142, R142, -INF , !P1 ;  /* 0xff8000008e8e7808 */ /* 0x000fc40004800000 */
[----:B------:R-:W-:Y:S02]  /*c4f0*/  ISETP.NE.AND P1, PT, R139, RZ, PT ;  /* 0x000000ff8b00720c */ /* 0x000fe40003f25270 */
[----:B-1----:R-:W-:Y:S02]  /*c500*/  FMNMX.FTZ R21, R15, R12, !PT ;  /* 0x0000000c0f157209 */ /* 0x002fe40007810000 */
[----:B------:R-:W-:Y:S02]  /*c510*/  ISETP.GT.AND P1, PT, R97, 0x39, !P1 ;  /* 0x000000396100780c */ /* 0x000fe40004f24270 */
[C---:B------:R-:W-:Y:S01]  /*c520*/  ISETP.LT.OR P4, PT, R95.reuse, 0x52, P4 ;  /* 0x000000525f00780c */ /* 0x040fe20002781670 */
[----:B------:R-:W1:Y:S01]  /*c530*/  SHFL.BFLY PT, R12, R21, 0x1, 0x1f ;  /* 0x0c201f00150c7f89 */ /* 0x000e6200000e0000 */
[C---:B------:R-:W-:Y:S02]  /*c540*/  ISETP.LT.OR P1, PT, R95.reuse, 0x3a, P1 ;  /* 0x0000003a5f00780c */ /* 0x040fe40000f21670 */
[----:B------:R-:W-:-:S02]  /*c550*/  ISETP.LT.OR P5, PT, R95, 0x59, P5 ;  /* 0x000000595f00780c */ /* 0x000fc40002fa1670 */
[----:B------:R-:W-:Y:S02]  /*c560*/  FSEL R144, R144, -INF , !P1 ;  /* 0xff80000090907808 */ /* 0x000fe40004800000 */
[----:B------:R-:W-:-:S04]  /*c570*/  ISETP.NE.AND P1, PT, R141, RZ, PT ;  /* 0x000000ff8d00720c */ /* 0x000fc80003f25270 */
[----:B------:R-:W-:-:S04]  /*c580*/  ISETP.GT.AND P1, PT, R97, 0x40, !P1 ;  /* 0x000000406100780c */ /* 0x000fc80004f24270 */
[----:B------:R-:W-:-:S04]  /*c590*/  ISETP.LT.OR P1, PT, R95, 0x41, P1 ;  /* 0x000000415f00780c */ /* 0x000fc80000f21670 */
[----:B------:R-:W-:Y:S02]  /*c5a0*/  FSEL R146, R146, -INF , !P1 ;  /* 0xff80000092927808 */ /* 0x000fe40004800000 */
[----:B------:R-:W-:Y:S02]  /*c5b0*/  ISETP.NE.AND P1, PT, R143, RZ, PT ;  /* 0x000000ff8f00720c */ /* 0x000fe40003f25270 */
[----:B-1----:R-:W-:Y:S02]  /*c5c0*/  FMNMX.FTZ R12, R21, R12, !PT ;  /* 0x0000000c150c7209 */ /* 0x002fe40007810000 */
        /* <DEDUP_REMOVED lines=40> */
[-C--:B------:R-:W-:Y:S01]  /*c850*/  FMUL.FTZ R96, R96, R11.reuse ;  /* 0x0000000b60607220 */ /* 0x080fe20000410000 */
[----:B------:R-:W-:Y:S01]  /*c860*/  MUFU.EX2 R162, R162 ;  /* 0x000000a200a27308 */ /* 0x000fe20000000800 */
[--C-:B------:R-:W-:Y:S01]  /*c870*/  FFMA.FTZ R166, R166, R11, -R111.reuse ;  /* 0x0000000ba6a67223 */ /* 0x100fe2000001086f */
[----:B------:R-:W-:Y:S01]  /*c880*/  FMNMX.FTZ R89, R90, R89, !PT ;  /* 0x000000595a597209 */ /* 0x000fe20007810000 */
[-CC-:B------:R-:W-:Y:S01]  /*c890*/  FFMA.FTZ R168, R168, R11.reuse, -R111.reuse ;  /* 0x0000000ba8a87223 */ /* 0x180fe2000001086f */
[-CC-:B------:R-:W-:Y:S01]  /*c8a0*/  FFMA.FTZ R150, R150, R11.reuse, -R111.reuse ;  /* 0x0000000b96967223 */ /* 0x180fe2000001086f */
[--C-:B------:R-:W-:Y:S01]  /*c8b0*/  FFMA.FTZ R91, R120, R11, -R111.reuse ;  /* 0x0000000b785b7223 */ /* 0x100fe2000001086f */
[----:B------:R-:W-:Y:S01]  /*c8c0*/  FMNMX.FTZ R89, R130, R89, !PT ;  /* 0x0000005982597209 */ /* 0x000fe20007810000 */
[-CC-:B------:R-:W-:Y:S01]  /*c8d0*/  FFMA.FTZ R95, R112, R11.reuse, -R111.reuse ;  /* 0x0000000b705f7223 */ /* 0x180fe2000001086f */
        /* <DEDUP_REMOVED lines=8> */
[----:B------:R0:W-:Y:S01]  /*c960*/  MUFU.EX2 R89, R172 ;  /* 0x000000ac00597308 */ /* 0x0001e20000000800 */
[----:B------:R-:W-:Y:S01]  /*c970*/  FFMA.FTZ R94, R94, R11, -R111 ;  /* 0x0000000b5e5e7223 */ /* 0x000fe2000001086f */
[----:B------:R-:W-:-:S04]  /*c980*/  FMNMX.FTZ R99, R134, R99, !PT ;  /* 0x0000006386637209 */ /* 0x000fc80007810000 */
[----:B------:R-:W-:Y:S02]  /*c990*/  FMNMX.FTZ R99, R138, R99, !PT ;  /* 0x000000638a637209 */ /* 0x000fe40007810000 */
[----:B------:R-:W-:Y:S01]  /*c9a0*/  MUFU.EX2 R164, R164 ;  /* 0x000000a400a47308 */ /* 0x000fe20000000800 */
[----:B0-----:R-:W-:Y:S01]  /*c9b0*/  FSEL R172, R93, -INF , !P2 ;  /* 0xff8000005dac7808 */ /* 0x001fe20005000000 */
[----:B------:R-:W-:Y:S01]  /*c9c0*/  FFMA.FTZ R93, R114, R11, -R111 ;  /* 0x0000000b725d7223 */ /* 0x000fe2000001086f */
[----:B------:R-:W-:-:S04]  /*c9d0*/  FMNMX.FTZ R101, R140, R99, !PT ;  /* 0x000000638c657209 */ /* 0x000fc80007810000 */
[----:B------:R-:W-:Y:S01]  /*c9e0*/  FMNMX.FTZ R101, R142, R101, !PT ;  /* 0x000000658e657209 */ /* 0x000fe20007810000 */
[----:B------:R0:W-:Y:S03]  /*c9f0*/  MUFU.EX2 R99, R170 ;  /* 0x000000aa00637308 */ /* 0x0001e60000000800 */
[----:B------:R-:W-:-:S04]  /*ca00*/  FMNMX.FTZ R101, R144, R101, !PT ;  /* 0x0000006590657209 */ /* 0x000fc80007810000 */
[----:B------:R-:W-:Y:S01]  /*ca10*/  FMNMX.FTZ R101, R146, R101, !PT ;  /* 0x0000006592657209 */ /* 0x000fe20007810000 */
        /* <DEDUP_REMOVED lines=8> */
[----:B------:R-:W-:Y:S03]  /*caa0*/  MUFU.EX2 R168, R168 ;  /* 0x000000a800a87308 */ /* 0x000fe60000000800 */
[----:B------:R-:W-:-:S04]  /*cab0*/  FMNMX.FTZ R103, R158, R103, !PT ;  /* 0x000000679e677209 */ /* 0x000fc80007810000 */
[----:B------:R-:W-:Y:S01]  /*cac0*/  FMNMX.FTZ R103, R170, R103, !PT ;  /* 0x00000067aa677209 */ /* 0x000fe20007810000 */
[----:B------:R-:W-:Y:S03]  /*cad0*/  MUFU.EX2 R160, R160 ;  /* 0x000000a000a07308 */ /* 0x000fe60000000800 */
[----:B------:R-:W-:-:S05]  /*cae0*/  FMNMX.FTZ R103, R172, R103, !PT ;  /* 0x00000067ac677209 */ /* 0x000fca0007810000 */
[----:B0-----:R-:W0:Y:S01]  /*caf0*/  SHFL.BFLY PT, R0, R103, 0x2, 0x1f ;  /* 0x0c401f0067007f89 */ /* 0x001e2200000e0000 */
[----:B------:R-:W-:Y:S08]  /*cb00*/  MUFU.EX2 R150, R150 ;  /* 0x0000009600967308 */ /* 0x000ff00000000800 */
[----:B------:R-:W-:Y:S08]  /*cb10*/  MUFU.EX2 R91, R91 ;  /* 0x0000005b005b7308 */ /* 0x000ff00000000800 */
[----:B------:R-:W-:Y:S01]  /*cb20*/  MUFU.EX2 R92, R92 ;  /* 0x0000005c005c7308 */ /* 0x000fe20000000800 */
[----:B0-----:R-:W-:-:S07]  /*cb30*/  FMNMX.FTZ R0, R103, R0, !PT ;  /* 0x0000000067007209 */ /* 0x001fce0007810000 */
[----:B------:R-:W-:Y:S01]  /*cb40*/  MUFU.EX2 R93, R93 ;  /* 0x0000005d005d7308 */ /* 0x000fe20000000800 */
[----:B------:R-:W-:Y:S01]  /*cb50*/  FFMA.FTZ R103, R104, R11, -R111 ;  /* 0x0000000b68677223 */ /* 0x000fe2000001086f */
[----:B------:R-:W0:Y:S06]  /*cb60*/  SHFL.BFLY PT, R109, R0, 0x1, 0x1f ;  /* 0x0c201f00006d7f89 */ /* 0x000e2c00000e0000 */
[----:B------:R-:W-:Y:S08]  /*cb70*/  MUFU.EX2 R95, R95 ;  /* 0x0000005f005f7308 */ /* 0x000ff00000000800 */
[----:B------:R-:W-:Y:S08]  /*cb80*/  MUFU.EX2 R110, R110 ;  /* 0x0000006e006e7308 */ /* 0x000ff00000000800 */
[----:B------:R-:W-:Y:S01]  /*cb90*/  MUFU.EX2 R97, R97 ;  /* 0x0000006100617308 */ /* 0x000fe20000000800 */
[----:B0-----:R-:W-:-:S04]  /*cba0*/  FMNMX.FTZ R88, R0, R109, !PT ;  /* 0x0000006d00587209 */ /* 0x001fc80007810000 */
[C---:B------:R-:W-:Y:S01]  /*cbb0*/  FSETP.NEU.FTZ.AND P1, PT, R88.reuse, -INF , PT ;  /* 0xff8000005800780b */ /* 0x040fe20003f3d000 */
[----:B------:R-:W-:Y:S02]  /*cbc0*/  FMUL.FTZ R0, R88, R11 ;  /* 0x0000000b58007220 */ /* 0x000fe40000410000 */
[----:B------:R-:W-:Y:S03]  /*cbd0*/  MUFU.EX2 R106, R106 ;  /* 0x0000006a006a7308 */ /* 0x000fe60000000800 */
[----:B------:R-:W-:-:S05]  /*cbe0*/  FSEL R109, R0, RZ, P1 ;  /* 0x000000ff006d7208 */ /* 0x000fca0000800000 */
[----:B------:R-:W0:Y:S01]  /*cbf0*/  MUFU.EX2 R0, R96 ;  /* 0x0000006000007308 */ /* 0x000e220000000800 */
[-CC-:B------:R-:W-:Y:S01]  /*cc00*/  FFMA.FTZ R157, R107, R11.reuse, -R109.reuse ;  /* 0x0000000b6b9d7223 */ /* 0x180fe2000001086d */
[-CC-:B------:R-:W-:Y:S01]  /*cc10*/  FFMA.FTZ R2, R2, R11.reuse, -R109.reuse ;  /* 0x0000000b02027223 */ /* 0x180fe2000001086d */
[----:B------:R-:W-:Y:S01]  /*cc20*/  FSEL R107, R88, RZ, P1 ;  /* 0x000000ff586b7208 */ /* 0x000fe20000800000 */
        /* <DEDUP_REMOVED lines=11> */
[----:B------:R-:W-:Y:S01]  /*cce0*/  FFMA.FTZ R138, R138, R11, -R109 ;  /* 0x0000000b8a8a7223 */ /* 0x000fe2000001086d */
[----:B------:R-:W-:Y:S01]  /*ccf0*/  MUFU.EX2 R157, R157 ;  /* 0x0000009d009d7308 */ /* 0x000fe20000000800 */
[----:B-1----:R-:W-:Y:S01]  /*cd00*/  FADD.FTZ R2, -R107, R14 ;  /* 0x0000000e6b027221 */ /* 0x002fe20000010100 */
[----:B0-----:R-:W-:Y:S01]  /*cd10*/  FFMA.FTZ R7, R0, R7, R15 ;  /* 0x0000000700077223 */ /* 0x001fe2000001000f */
[-CC-:B------:R-:W-:Y:S01]  /*cd20*/  FFMA.FTZ R140, R140, R11.reuse, -R109.reuse ;  /* 0x0000000b8c8c7223 */ /* 0x180fe2000001086d */
[-C--:B------:R-:W-:Y:S01]  /*cd30*/  FFMA.FTZ R142, R142, R11.reuse, -R109 ;  /* 0x0000000b8e8e7223 */ /* 0x080fe2000001086d */
[-C--:B------:R-:W-:Y:S01]  /*cd40*/  FMUL.FTZ R2, R2, R11.reuse ;  /* 0x0000000b02027220 */ /* 0x080fe20000410000 */
[----:B------:R-:W-:Y:S01]  /*cd50*/  FADD.FTZ R14, R162, R7 ;  /* 0x00000007a20e7221 */ /* 0x000fe20000010000 */
[-CC-:B------:R-:W-:Y:S01]  /*cd60*/  FFMA.FTZ R144, R144, R11.reuse, -R109.reuse ;  /* 0x0000000b90907223 */ /* 0x180fe2000001086d */
[----:B------:R-:W-:Y:S01]  /*cd70*/  MUFU.EX2 R159, R118 ;  /* 0x00000076009f7308 */ /* 0x000fe20000000800 */
[-CC-:B------:R-:W-:Y:S01]  /*cd80*/  FFMA.FTZ R146, R146, R11.reuse, -R109.reuse ;  /* 0x0000000b92927223 */ /* 0x180fe2000001086d */
[----:B------:R-:W-:Y:S01]  /*cd90*/  FADD.FTZ R7, R21, R14 ;  /* 0x0000000e15077221 */ /* 0x000fe20000010000 */
[-CC-:B------:R-:W-:Y:S01]  /*cda0*/  FFMA.FTZ R148, R148, R11.reuse, -R109.reuse ;  /* 0x0000000b94947223 */ /* 0x180fe2000001086d */
[-CC-:B------:R-:W-:Y:S01]  /*cdb0*/  FFMA.FTZ R152, R152, R11.reuse, -R109.reuse ;  /* 0x0000000b98987223 */ /* 0x180fe2000001086d */
[-C--:B------:R-:W-:Y:S01]  /*cdc0*/  FFMA.FTZ R154, R154, R11.reuse, -R109 ;  /* 0x0000000b9a9a7223 */ /* 0x080fe2000001086d */
[----:B------:R-:W-:Y:S01]  /*cdd0*/  FADD.FTZ R14, R164, R7 ;  /* 0x00000007a40e7221 */ /* 0x000fe20000010000 */
[-CC-:B------:R-:W-:Y:S01]  /*cde0*/  FFMA.FTZ R156, R156, R11.reuse, -R109.reuse ;  /* 0x0000000b9c9c7223 */ /* 0x180fe2000001086d */
[----:B------:R-:W0:Y:S01]  /*cdf0*/  MUFU.EX2 R2, R2 ;  /* 0x0000000200027308 */ /* 0x000e220000000800 */
[-CC-:B------:R-:W-:Y:S01]  /*ce00*/  FFMA.FTZ R158, R158, R11.reuse, -R109.reuse ;  /* 0x0000000b9e9e7223 */ /* 0x180fe2000001086d */
[----:B------:R-:W-:Y:S01]  /*ce10*/  FADD.FTZ R7, R89, R14 ;  /* 0x0000000e59077221 */ /* 0x000fe20000010000 */
[-CC-:B------:R-:W-:Y:S01]  /*ce20*/  FFMA.FTZ R170, R170, R11.reuse, -R109.reuse ;  /* 0x0000000baaaa7223 */ /* 0x180fe2000001086d */
[----:B------:R-:W-:-:S02]  /*ce30*/  FFMA.FTZ R109, R172, R11, -R109 ;  /* 0x0000000bac6d7223 */ /* 0x000fc4000001086d */
[----:B------:R-:W-:Y:S02]  /*ce40*/  FADD.FTZ R14, R166, R7 ;  /* 0x00000007a60e7221 */ /* 0x000fe40000010000 */
[----:B------:R-:W1:Y:S02]  /*ce50*/  MUFU.EX2 R122, R122 ;  /* 0x0000007a007a7308 */ /* 0x000e640000000800 */
[----:B------:R-:W-:-:S04]  /*ce60*/  FADD.FTZ R7, R99, R14 ;  /* 0x0000000e63077221 */ /* 0x000fc80000010000 */
[----:B------:R-:W-:Y:S02]  /*ce70*/  FADD.FTZ R14, R168, R7 ;  /* 0x00000007a80e7221 */ /* 0x000fe40000010000 */
[----:B------:R-:W2:Y:S01]  /*ce80*/  MUFU.EX2 R153, R124 ;  /* 0x0000007c00997308 */ /* 0x000ea20000000800 */
[----:B0-----:R-:W-:Y:S01]  /*ce90*/  FFMA.FTZ R6, R2, R6, R157 ;  /* 0x0000000602067223 */ /* 0x001fe2000001009d */
[----:B------:R-:W-:-:S03]  /*cea0*/  FADD.FTZ R7, R101, R14 ;  /* 0x0000000e65077221 */ /* 0x000fc60000010000 */
[----:B------:R-:W-:Y:S01]  /*ceb0*/  FADD.FTZ R6, R98, R6 ;  /* 0x0000000662067221 */ /* 0x000fe20000010000 */
[----:B------:R-:W-:Y:S02]  /*cec0*/  FADD.FTZ R7, R160, R7 ;  /* 0x00000007a0077221 */ /* 0x000fe40000010000 */
[----:B------:R-:W0:Y:S01]  /*ced0*/  MUFU.EX2 R126, R126 ;  /* 0x0000007e007e7308 */ /* 0x000e220000000800 */
[----:B------:R-:W-:Y:S01]  /*cee0*/  FADD.FTZ R6, R159, R6 ;  /* 0x000000069f067221 */ /* 0x000fe20000010000 */
[----:B------:R-:W-:-:S03]  /*cef0*/  FADD.FTZ R14, R150, R7 ;  /* 0x00000007960e7221 */ /* 0x000fc60000010000 */
[----:B-1----:R-:W-:Y:S01]  /*cf00*/  FADD.FTZ R6, R122, R6 ;  /* 0x000000067a067221 */ /* 0x002fe20000010000 */
        /* <DEDUP_REMOVED lines=54> */
[----:B-1----:R-:W-:Y:S01]  /*d270*/  FADD.FTZ R6, R139, R6 ;  /* 0x000000068b067221 */ /* 0x002fe20000010000 */
[----:B--2---:R-:W-:-:S03]  /*d280*/  FADD.FTZ R7, R13, R14 ;  /* 0x0000000e0d077221 */ /* 0x004fc60000010000 */
[----:B0-----:R-:W-:Y:S01]  /*d290*/  FADD.FTZ R6, R109, R6 ;  /* 0x000000066d067221 */ /* 0x001fe20000010000 */
[----:B------:R-:W-:Y:S06]  /*d2a0*/  @!P0 BRA `(.L_x_1048) ;  /* 0x0000000000048947 */ /* 0x000fec0003800000 */
[----:B------:R-:W-:Y:S01]  /*d2b0*/  BPT.TRAP 0x1 ;  /* 0x000000040000795c */ /* 0x000fe20000300000 */
.L_x_1048:
[----:B------:R-:W0:Y:S01]  /*d2c0*/  S2UR UR6, SR_CgaCtaId ;  /* 0x00000000000679c3 */ /* 0x000e220000008800 */
[----:B------:R-:W-:Y:S01]  /*d2d0*/  UIADD3 UR10, UR10, 0x2a860, URZ ;  /* 0x0002a8600a0a7890 */ /* 0x000fe2000fffe03f */
[----:B------:R-:W-:Y:S01]  /*d2e0*/  ISETP.GT.AND P1, PT, R20, R17, PT ;  /* 0x000000111400720c */ /* 0x000fe20003f24270 */
[----:B------:R-:W-:Y:S01]  /*d2f0*/  UMOV UR7, UR4 ;  /* 0x0000000400077c82 */ /* 0x000fe20008000000 */
[----:B------:R-:W-:Y:S01]  /*d300*/  F2FP.F16.F32.PACK_AB R156, R162, R15 ;  /* 0x0000000fa29c723e */ /* 0x000fe200000000ff */
        /* <DEDUP_REMOVED lines=12> */
[----:B------:R-:W-:Y:S01]  /*d3d0*/  F2FP.F16.F32.PACK_AB R155, R90, R155 ;  /* 0x0000009b5a9b723e */ /* 0x000fe200000000ff */
[----:B0-----:R-:W-:Y:S01]  /*d3e0*/  UPRMT UR10, UR6, 0x654, UR10 ;  /* 0x00000654060a7896 */ /* 0x001fe2000800000a */
[----:B------:R-:W-:-:S02]  /*d3f0*/  F2FP.F16.F32.PACK_AB R148, R160, R101 ;  /* 0x00000065a094723e */ /* 0x000fc400000000ff */
[----:B------:R-:W-:Y:S02]  /*d400*/  F2FP.F16.F32.PACK_AB R149, R132, R149 ;  /* 0x000000958495723e */ /* 0x000fe400000000ff */
[----:B------:R-:W-:Y:S02]  /*d410*/  F2FP.F16.F32.PACK_AB R150, R91, R150 ;  /* 0x000000965b96723e */ /* 0x000fe400000000ff */
[----:B------:R-:W-:Y:S02]  /*d420*/  F2FP.F16.F32.PACK_AB R151, R134, R151 ;  /* 0x000000978697723e */ /* 0x000fe400000000ff */
        /* <DEDUP_REMOVED lines=12> */
.L_x_1030:
        /* <DEDUP_REMOVED lines=67> */
.L_x_1050:
[----:B------:R-:W-:Y:S01]  /*d920*/  ULEA UR5, UR4, UR58, 0x3 ;  /* 0x0000003a04057291 */ /* 0x000fe2000f8e183f */
[----:B------:R-:W-:-:S08]  /*d930*/  SHF.L.U32 R3, R3, 0x1f, RZ ;  /* 0x0000001f03037819 */ /* 0x000fd000000006ff */
[----:B------:R0:W1:Y:S01]  /*d940*/  SYNCS.PHASECHK.TRANS64.TRYWAIT P1, [UR5+0x2a850], R3 ;  /* 0x02a85003ff0075a7 */ /* 0x0000620008020145 */
[----:B------:R-:W-:Y:S05]  /*d950*/  @!P0 BRA `(.L_x_1051) ;  /* 0x0000000000048947 */ /* 0x000fea0003800000 */
[----:B------:R-:W-:Y:S01]  /*d960*/  BPT.TRAP 0x1 ;  /* 0x000000040000795c */ /* 0x000fe20000300000 */
.L_x_1051:
[----:B-1----:R-:W-:Y:S05]  /*d970*/  @P1 BRA `(.L_x_1052) ;  /* 0x0000000000081947 */ /* 0x002fea0003800000 */
[----:B------:R-:W1:Y:S02]  /*d980*/  SYNCS.PHASECHK.TRANS64.TRYWAIT P1, [UR5+0x2a850], R3 ;  /* 0x02a85003ff0075a7 */ /* 0x000e640008020145 */
[----:B-1----:R-:W-:Y:S05]  /*d990*/  @!P1 BRA `(.L_x_1053) ;  /* 0x00000060006c9947 */ /* 0x002fea0003800000 */
.L_x_1052:
[----:B------:R-:W-:Y:S01]  /*d9a0*/  UIADD3 UR58, UR58, 0x400, URZ ;  /* 0x000004003a3a7890 */ /* 0x000fe2000fffe03f */
[----:B------:R-:W-:Y:S01]  /*d9b0*/  WARPGROUP.ARRIVE ;  /* 0x00000000000079c5 */ /* 0x000fe20000000000 */
[----:B------:R-:W-:Y:S01]  /*d9c0*/  UMOV UR7, 0x40000040 ;  /* 0x4000004000077882 */ /* 0x000fe20000000000 */
[----:B-1----:R-:W1:Y:S01]  /*d9d0*/  SHFL.BFLY PT, R0, R7, 0x2, 0x1f ;  /* 0x0c401f0007007f89 */ /* 0x002e6200000e0000 */
[----:B------:R-:W-:Y:S01]  /*d9e0*/  USHF.R.U32.HI UR58, URZ, 0x4, UR58 ;  /* 0x000000043f3a7899 */ /* 0x000fe2000801163a */
[----:B------:R-:W-:Y:S02]  /*d9f0*/  MOV R4, RZ ;  /* 0x000000ff00047202 */ /* 0x000fe40000000f00 */
[----:B0-----:R-:W0:Y:S01]  /*da00*/  SHFL.BFLY PT, R3, R6, 0x2, 0x1f ;  /* 0x0c401f0006037f89 */ /* 0x001e2200000e0000 */
[----:B------:R-:W-:-:S04]  /*da10*/  ULOP3.LUT UR58, UR58, 0x3fff, URZ, 0xc0, !UPT ;  /* 0x00003fff3a3a7892 */ /* 0x000fc8000f8ec03f */
[----:B------:R-:W-:-:S04]  /*da20*/  ULOP3.LUT UR58, UR58, 0x3000000, URZ, 0xfc, !UPT ;  /* 0x030000003a3a7892 */ /* 0x000fc8000f8efc3f */
[----:B------:R-:W-:-:S07]  /*da30*/  UIMAD UR4, UR4, 0x600, UR58 ;  /* 0x00000600040478a4 */ /* 0x000fce000f8e023a */
[----:B------:R-:W-:Y:S02]  /*da40*/  UMOV UR6, UR4 ;  /* 0x0000000400067c82 */ /* 0x000fe40008000000 */
[----:B------:R-:W-:Y:S01]  /*da50*/  HGMMA.64x128x16.F32 R24, R156, gdesc[UR4].tnspB, R24, gsb0 ;  /* 0x41e000049c187df0 */ /* 0x000fe20008000818 */
[----:B------:R-:W-:Y:S01]  /*da60*/  UIADD3 UR6, UR4, 0x80, URZ ;  /* 0x0000008004067890 */ /* 0x000fe2000fffe03f */
[----:B-1----:R-:W-:Y:S01]  /*da70*/  FADD.FTZ R0, R0, R7 ;  /* 0x0000000700007221 */ /* 0x002fe20000010000 */
[----:B------:R-:W-:Y:S01]  /*da80*/  UMOV UR7, 0x40000040 ;  /* 0x4000004000077882 */ /* 0x000fe20000000000 */
[----:B------:R-:W-:Y:S02]  /*da90*/  IMAD.MOV.U32 R7, RZ, RZ, RZ ;  /* 0x000000ffff077224 */ /* 0x000fe400078e00ff */
[----:B0-----:R-:W-:Y:S01]  /*daa0*/  FADD.FTZ R2, R3, R6 ;  /* 0x0000000603027221 */ /* 0x001fe20000010000 */
[----:B------:R-:W-:Y:S01]  /*dab0*/  IMAD.MOV.U32 R6, RZ, RZ, -0x800000 ;  /* 0xff800000ff067424 */ /* 0x000fe200078e00ff */
[----:B------:R-:W0:Y:S04]  /*dac0*/  SHFL.BFLY PT, R3, R0, 0x1, 0x1f ;  /* 0x0c201f0000037f89 */ /* 0x000e2800000e0000 */
[----:B------:R-:W1:Y:S01]  /*dad0*/  SHFL.BFLY PT, R5, R2, 0x1, 0x1f ;  /* 0x0c201f0002057f89 */ /* 0x000e6200000e0000 */
[----:B0-----:R-:W-:Y:S01]  /*dae0*/  FADD.FTZ R9, R0, R3 ;  /* 0x0000000300097221 */ /* 0x001fe20000010000 */
[----:B------:R-:W-:-:S02]  /*daf0*/  IMAD.MOV.U32 R0, RZ, RZ, -0x800000 ;  /* 0xff800000ff007424 */ /* 0x000fc400078e00ff */
        /* <DEDUP_REMOVED lines=40> */
.L_x_1054:
[----:B------:R-:W0:Y:S01]  /*dd80*/  S2UR UR6, SR_CgaCtaId ;  /* 0x00000000000679c3 */ /* 0x000e220000008800 */
[----:B------:R-:W-:Y:S01]  /*dd90*/  UIADD3 UR4, UR5, 0x2a860, URZ ;  /* 0x0002a86005047890 */ /* 0x000fe2000fffe03f */
        /* <DEDUP_REMOVED lines=22> */
[----:B0-----:R-:W-:Y:S01]  /*df00*/  UPRMT UR4, UR6, 0x654, UR4 ;  /* 0x0000065406047896 */ /* 0x001fe20008000004 */
        /* <DEDUP_REMOVED lines=44> */
.L_x_976:
[----:B------:R-:W-:Y:S05]  /*e1d0*/  @P0 BRA `(.L_x_1055) ;  /* 0x0000001400340947 */ /* 0x000fea0003800000 */
[----:B------:R-:W0:Y:S01]  /*e1e0*/  S2R R7, SR_TID.X ;  /* 0x0000000000077919 */ /* 0x000e220000002100 */
[----:B------:R-:W1:Y:S01]  /*e1f0*/  LDC R21, c[0x0][0xbe8] ;  /* 0x0002fa00ff157b82 */ /* 0x000e620000000800 */
[----:B------:R-:W-:Y:S01]  /*e200*/  ULDC.64 UR4, c[0x0][0xbd0] ;  /* 0x0002f40000047ab9 */ /* 0x000fe20000000a00 */
[----:B------:R-:W-:Y:S01]  /*e210*/  ULDC.64 UR6, c[0x0][0xb38] ;  /* 0x0002ce0000067ab9 */ /* 0x000fe20000000a00 */
[----:B------:R-:W2:Y:S01]  /*e220*/  S2R R20, SR_CTAID.X ;  /* 0x0000000000147919 */ /* 0x000ea20000002500 */
[----:B------:R-:W-:Y:S04]  /*e230*/  BSSY B0, `(.L_x_1056) ;  /* 0x00000e3000007945 */ /* 0x000fe80003800000 */
[----:B------:R-:W3:Y:S08]  /*e240*/  S2UR UR9, SR_CTAID.Z ;  /* 0x00000000000979c3 */ /* 0x000ef00000002700 */
[----:B------:R-:W4:Y:S08]  /*e250*/  LDC.64 R72, c[0x0][0xbd8] ;  /* 0x0002f600ff487b82 */ /* 0x000f300000000a00 */
[----:B------:R-:W-:Y:S01]  /*e260*/  BAR.SYNC.DEFER_BLOCKING 0x1, 0x100 ;  /* 0x0044000000007b1d */ /* 0x000fe20000010000 */
[----:B-1----:R-:W-:-:S07]  /*e270*/  ISETP.NE.AND P0, PT, R21, 0x1, PT ;  /* 0x000000011500780c */ /* 0x002fce0003f05270 */
[----:B------:R-:W1:Y:S01]  /*e280*/  S2UR UR8, SR_CTAID.Y ;  /* 0x00000000000879c3 */ /* 0x000e620000002600 */
[----:B0-----:R-:W-:-:S07]  /*e290*/  VIADD R7, R7, 0xffffff80 ;  /* 0xffffff8007077836 */ /* 0x001fce0000000000 */
[----:B------:R-:W1:Y:S01]  /*e2a0*/  LDC R18, c[0x0][0xc50] ;  /* 0x00031400ff127b82 */ /* 0x000e620000000800 */
[----:B------:R-:W-:-:S04]  /*e2b0*/  SHF.R.S32.HI R8, RZ, 0x1f, R7 ;  /* 0x0000001fff087819 */ /* 0x000fc80000011407 */
[----:B------:R-:W-:-:S03]  /*e2c0*/  LEA.HI R9, R8, R7, RZ, 0x7 ;  /* 0x0000000708097211 */ /* 0x000fc600078f38ff */
[----:B------:R-:W0:Y:S01]  /*e2d0*/  @P0 LDC R17, c[0x0][0xbec] ;  /* 0x0002fb00ff110b82 */ /* 0x000e220000000800 */
[----:B------:R-:W-:Y:S02]  /*e2e0*/  LEA.HI R8, R8, R7, RZ, 0x2 ;  /* 0x0000000708087211 */ /* 0x000fe400078f10ff */
[----:B------:R-:W-:Y:S02]  /*e2f0*/  LOP3.LUT R10, R9, 0xffffff80, RZ, 0xc0, !PT ;  /* 0xffffff80090a7812 */ /* 0x000fe400078ec0ff */
[----:B------:R-:W-:-:S03]  /*e300*/  LOP3.LUT R8, R8, 0xfffffffc, RZ, 0xc0, !PT ;  /* 0xfffffffc08087812 */ /* 0x000fc600078ec0ff */
[C---:B------:R-:W-:Y:S01]  /*e310*/  IMAD.IADD R22, R7.reuse, 0x1, -R10 ;  /* 0x0000000107167824 */ /* 0x040fe200078e0a0a */
[----:B------:R-:W-:Y:S01]  /*e320*/  SHF.R.S32.HI R10, RZ, 0x7, R9 ;  /* 0x00000007ff0a7819 */ /* 0x000fe20000011409 */
[----:B------:R-:W-:Y:S01]  /*e330*/  IMAD.IADD R14, R7, 0x1, -R8 ;  /* 0x00000001070e7824 */ /* 0x000fe200078e0a08 */
[----:B------:R-:W5:Y:S02]  /*e340*/  @P0 LDC R23, c[0x0][0xbf0] ;  /* 0x0002fc00ff170b82 */ /* 0x000f640000000800 */
[----:B------:R-:W-:Y:S02]  /*e350*/  SHF.R.S32.HI R11, RZ, 0x1f, R22 ;  /* 0x0000001fff0b7819 */ /* 0x000fe40000011416 */
[----:B------:R-:W-:Y:S02]  /*e360*/  LEA.HI R7, R9, R10, RZ, 0x1 ;  /* 0x0000000a09077211 */ /* 0x000fe400078f08ff */
[CC--:B------:R-:W-:Y:S02]  /*e370*/  LEA.HI R88, R11.reuse, R22.reuse, RZ, 0x2 ;  /* 0x000000160b587211 */ /* 0x0c0fe400078f10ff */
[----:B------:R-:W-:Y:S01]  /*e380*/  LEA.HI R11, R11, R22, RZ, 0x5 ;  /* 0x000000160b0b7211 */ /* 0x000fe200078f28ff */
[----:B------:R-:W1:Y:S01]  /*e390*/  LDC.64 R74, c[0x0][0xb40] ;  /* 0x0002d000ff4a7b82 */ /* 0x000e620000000a00 */
[----:B------:R-:W-:-:S02]  /*e3a0*/  SHF.R.S32.HI R12, RZ, 0x2, R88 ;  /* 0x00000002ff0c7819 */ /* 0x000fc40000011458 */
[----:B------:R-:W-:Y:S02]  /*e3b0*/  SHF.R.S32.HI R13, RZ, 0x1f, R88 ;  /* 0x0000001fff0d7819 */ /* 0x000fe40000011458 */
[----:B------:R-:W-:Y:S02]  /*e3c0*/  LOP3.LUT R7, R7, 0x3fffffe, RZ, 0xc0, !PT ;  /* 0x03fffffe07077812 */ /* 0x000fe400078ec0ff */
[----:B------:R-:W-:Y:S01]  /*e3d0*/  LEA.HI R13, R13, R12, RZ, 0x3 ;  /* 0x0000000c0d0d7211 */ /* 0x000fe200078f18ff */
[----:B------:R-:W1:Y:S01]  /*e3e0*/  @P0 LDC R89, c[0x0][0xbec] ;  /* 0x0002fb00ff590b82 */ /* 0x000e620000000800 */
[----:B------:R-:W-:Y:S01]  /*e3f0*/  LEA.HI R9, R14, R14, RZ, 0x1 ;  /* 0x0000000e0e097211 */ /* 0x000fe200078f08ff */
[----:B------:R-:W-:Y:S01]  /*e400*/  IMAD.IADD R7, R10, 0x1, -R7 ;  /* 0x000000010a077824 */ /* 0x000fe200078e0a07 */
[----:B------:R-:W-:Y:S02]  /*e410*/  LOP3.LUT R13, R13, 0xfffffff8, RZ, 0xc0, !PT ;  /* 0xfffffff80d0d7812 */ /* 0x000fe400078ec0ff */
[----:B------:R-:W-:-:S02]  /*e420*/  SHF.R.S32.HI R11, RZ, 0x5, R11 ;  /* 0x00000005ff0b7819 */ /* 0x000fc4000001140b */
[----:B------:R-:W-:Y:S01]  /*e430*/  LOP3.LUT R9, R9, 0x1ffffffe, RZ, 0xc0, !PT ;  /* 0x1ffffffe09097812 */ /* 0x000fe200078ec0ff */
[----:B------:R-:W-:Y:S01]  /*e440*/  IMAD.IADD R8, R12, 0x1, -R13 ;  /* 0x000000010c087824 */ /* 0x000fe200078e0a0d */
[----:B------:R-:W-:Y:S01]  /*e450*/  SHF.R.S32.HI R12, RZ, 0x1f, R19 ;  /* 0x0000001fff0c7819 */ /* 0x000fe20000011413 */
[----:B------:R-:W1:Y:S02]  /*e460*/  @P0 LDC R90, c[0x0][0xbf0] ;  /* 0x0002fc00ff5a0b82 */ /* 0x000e640000000800 */
[----:B------:R-:W-:Y:S02]  /*e470*/  IMAD R8, R11, 0x10, R8 ;  /* 0x000000100b087824 */ /* 0x000fe400078e0208 */
[----:B------:R-:W-:Y:S02]  /*e480*/  IMAD R10, R12, UR4, RZ ;  /* 0x000000040c0a7c24 */ /* 0x000fe4000f8e02ff */
[----:B------:R-:W-:Y:S02]  /*e490*/  IMAD.IADD R14, R14, 0x1, -R9 ;  /* 0x000000010e0e7824 */ /* 0x000fe400078e0a09 */
[----:B------:R-:W-:-:S02]  /*e4a0*/  IMAD R7, R7, 0x40, R8 ;  /* 0x0000004007077824 */ /* 0x000fc400078e0208 */
[----:B------:R-:W-:Y:S01]  /*e4b0*/  IMAD.WIDE.U32 R8, R19, UR4, RZ ;  /* 0x0000000413087c25 */ /* 0x000fe2000f8e00ff */
[----:B---3--:R-:W-:-:S03]  /*e4c0*/  USHF.R.S32.HI UR4, URZ, 0x1f, UR9 ;  /* 0x0000001f3f047899 */ /* 0x008fc60008011409 */
[----:B------:R-:W-:Y:S02]  /*e4d0*/  IMAD R13, R19, UR5, R10 ;  /* 0x00000005130d7c24 */ /* 0x000fe4000f8e020a */
[----:B------:R-:W-:Y:S02]  /*e4e0*/  IMAD R12, R12, UR6, RZ ;  /* 0x000000060c0c7c24 */ /* 0x000fe4000f8e02ff */
[----:B------:R-:W-:Y:S02]  /*e4f0*/  IMAD.IADD R9, R9, 0x1, R13 ;  /* 0x0000000109097824 */ /* 0x000fe400078e020d */
[----:B------:R-:W-:Y:S02]  /*e500*/  IMAD R13, R19, UR7, R12 ;  /* 0x00000007130d7c24 */ /* 0x000fe4000f8e020c */
[----:B------:R-:W-:Y:S02]  /*e510*/  IMAD R12, R14, 0x8, R7 ;  /* 0x000000080e0c7824 */ /* 0x000fe400078e0207 */
[----:B----4-:R-:W-:-:S02]  /*e520*/  IMAD R14, R72, UR4, RZ ;  /* 0x00000004480e7c24 */ /* 0x010fc4000f8e02ff */
[----:B--2---:R-:W-:Y:S02]  /*e530*/  IMAD R12, R20, 0x80, R12 ;  /* 0x00000080140c7824 */ /* 0x004fe400078e020c */
[C---:B------:R-:W-:Y:S01]  /*e540*/  IMAD.WIDE.U32 R10, R19.reuse, UR6, RZ ;  /* 0x00000006130a7c25 */ /* 0x040fe2000f8e00ff */
[----:B------:R-:W-:Y:S01]  /*e550*/  IADD3 R19, -R19, RZ, RZ ;  /* 0x000000ff13137210 */ /* 0x000fe20007ffe1ff */
[----:B------:R-:W-:Y:S02]  /*e560*/  ULDC.64 UR6, c[0x0][0xb48] ;  /* 0x0002d20000067ab9 */ /* 0x000fe40000000a00 */
[----:B------:R-:W-:Y:S02]  /*e570*/  IMAD R15, R73, UR9, R14 ;  /* 0x00000009490f7c24 */ /* 0x000fe4000f8e020e */
[----:B0-----:R-:W-:-:S04]  /*e580*/  @P0 IMAD.HI.U32 R14, R12, R17, RZ ;  /* 0x000000110c0e0227 */ /* 0x001fc800078e00ff */
[----:B------:R-:W-:Y:S02]  /*e590*/  IMAD.IADD R11, R11, 0x1, R13 ;  /* 0x000000010b0b7824 */ /* 0x000fe400078e020d */
[----:B------:R-:W-:Y:S01]  /*e5a0*/  IMAD.MOV.U32 R13, RZ, RZ, R12 ;  /* 0x000000ffff0d7224 */ /* 0x000fe200078e000c */
[----:B-----5:R-:W-:Y:S01]  /*e5b0*/  @P0 SHF.R.U32.HI R13, RZ, R23, R14 ;  /* 0x00000017ff0d0219 */ /* 0x020fe2000001160e */
[----:B-1----:R-:W-:Y:S01]  /*e5c0*/  IMAD R16, R74, UR4, RZ ;  /* 0x000000044a107c24 */ /* 0x002fe2000f8e02ff */
[----:B------:R-:W-:Y:S01]  /*e5d0*/  ULDC.64 UR4, c[0x0][0xbe0] ;  /* 0x0002f80000047ab9 */ /* 0x000fe20000000a00 */
[----:B------:R-:W-:Y:S02]  /*e5e0*/  IMAD R23, R18, R19, UR8 ;  /* 0x0000000812177e24 */ /* 0x000fe4000f8e0213 */
[----:B------:R-:W-:-:S04]  /*e5f0*/  IMAD.WIDE.U32 R8, R72, UR9, R8 ;  /* 0x0000000948087c25 */ /* 0x000fc8000f8e0008 */
[----:B------:R-:W-:Y:S01]  /*e600*/  IMAD R17, R75, UR9, R16 ;  /* 0x000000094b117c24 */ /* 0x000fe2000f8e0210 */
[----:B------:R-:W-:Y:S01]  /*e610*/  SHF.R.S32.HI R16, RZ, 0x1f, R23 ;  /* 0x0000001fff107819 */ /* 0x000fe20000011417 */
[----:B------:R-:W-:Y:S01]  /*e620*/  IMAD.WIDE.U32 R10, R74, UR9, R10 ;  /* 0x000000094a0a7c25 */ /* 0x000fe2000f8e000a */
[----:B------:R-:W-:-:S03]  /*e630*/  ULDC.64 UR8, c[0x0][0xb28] ;  /* 0x0002ca0000087ab9 */ /* 0x000fc60000000a00 */
[----:B------:R-:W-:Y:S02]  /*e640*/  IMAD.IADD R9, R9, 0x1, R15 ;  /* 0x0000000109097824 */ /* 0x000fe400078e020f */
[----:B------:R-:W-:-:S04]  /*e650*/  @P0 IMAD.HI.U32 R89, R12, R89, RZ ;  /* 0x000000590c590227 */ /* 0x000fc800078e00ff */
[----:B------:R-:W-:Y:S02]  /*e660*/  IMAD.IADD R11, R11, 0x1, R17 ;  /* 0x000000010b0b7824 */ /* 0x000fe400078e0211 */
[----:B------:R-:W-:Y:S02]  /*e670*/  IMAD R17, R16, UR6, RZ ;  /* 0x0000000610117c24 */ /* 0x000fe4000f8e02ff */
[----:B------:R-:W-:-:S04]  /*e680*/  IMAD.WIDE.U32 R8, R23, UR4, R8 ;  /* 0x0000000417087c25 */ /* 0x000fc8000f8e0008 */
[----:B------:R-:W-:Y:S01]  /*e690*/  IMAD.MOV.U32 R15, RZ, RZ, R12 ;  /* 0x000000ffff0f7224 */ /* 0x000fe200078e000c */
[----:B------:R-:W-:Y:S01]  /*e6a0*/  @P0 SHF.R.U32.HI R15, RZ, R90, R89 ;  /* 0x0000005aff0f0219 */ /* 0x000fe20000011659 */
[----:B------:R-:W-:Y:S01]  /*e6b0*/  IMAD R14, R16, UR4, RZ ;  /* 0x00000004100e7c24 */ /* 0x000fe2000f8e02ff */
[----:B------:R-:W-:Y:S01]  /*e6c0*/  IADD3 R8, P0, R13, R8, RZ ;  /* 0x000000080d087210 */ /* 0x000fe20007f1e0ff */
[C---:B------:R-:W-:Y:S01]  /*e6d0*/  IMAD R19, R23.reuse, UR7, R17 ;  /* 0x0000000717137c24 */ /* 0x040fe2000f8e0211 */
[--C-:B------:R-:W-:Y:S01]  /*e6e0*/  SHF.R.S32.HI R17, RZ, 0x1f, R13.reuse ;  /* 0x0000001fff117819 */ /* 0x100fe2000001140d */
[----:B------:R-:W-:Y:S02]  /*e6f0*/  IMAD.MOV R13, RZ, RZ, -R13 ;  /* 0x000000ffff0d7224 */ /* 0x000fe400078e0a0d */
[----:B------:R-:W-:Y:S01]  /*e700*/  IMAD R16, R23, UR5, R14 ;  /* 0x0000000517107c24 */ /* 0x000fe2000f8e020e */
[--C-:B------:R-:W-:Y:S01]  /*e710*/  SHF.R.S32.HI R14, RZ, 0x1f, R15.reuse ;  /* 0x0000001fff0e7819 */ /* 0x100fe2000001140f */
[----:B------:R-:W-:Y:S01]  /*e720*/  IMAD.MOV R18, RZ, RZ, -R15 ;  /* 0x000000ffff127224 */ /* 0x000fe200078e0a0f */
[----:B------:R-:W-:Y:S01]  /*e730*/  ULDC.64 UR4, c[0x0][0xb30] ;  /* 0x0002cc0000047ab9 */ /* 0x000fe20000000a00 */
[----:B------:R-:W-:Y:S01]  /*e740*/  IMAD R13, R21, R13, R12 ;  /* 0x0000000d150d7224 */ /* 0x000fe200078e020c */
[----:B------:R-:W-:Y:S01]  /*e750*/  IADD3.X R9, R17, R9, R16, P0, !PT ;  /* 0x0000000911097210 */ /* 0x000fe200007fe410 */
[----:B------:R-:W-:Y:S01]  /*e760*/  IMAD.WIDE.U32 R10, R23, UR6, R10 ;  /* 0x00000006170a7c25 */ /* 0x000fe2000f8e000a */
[----:B------:R-:W-:-:S03]  /*e770*/  ULDC.64 UR6, c[0x0][0xbc8] ;  /* 0x0002f20000067ab9 */ /* 0x000fc60000000a00 */
[----:B------:R-:W-:Y:S02]  /*e780*/  IMAD R14, R14, UR4, RZ ;  /* 0x000000040e0e7c24 */ /* 0x000fe4000f8e02ff */
[----:B------:R-:W-:Y:S01]  /*e790*/  IMAD R17, R21, R18, R12 ;  /* 0x0000001215117224 */ /* 0x000fe200078e020c */
[----:B------:R-:W-:Y:S01]  /*e7a0*/  SHF.R.S32.HI R12, RZ, 0x1f, R13 ;  /* 0x0000001fff0c7819 */ /* 0x000fe2000001140d */
[----:B------:R-:W-:Y:S02]  /*e7b0*/  IMAD.IADD R11, R11, 0x1, R19 ;  /* 0x000000010b0b7824 */ /* 0x000fe400078e0213 */
[C---:B------:R-:W-:Y:S01]  /*e7c0*/  IMAD R19, R15.reuse, UR5, R14 ;  /* 0x000000050f137c24 */ /* 0x040fe2000f8e020e */
[----:B------:R-:W-:Y:S01]  /*e7d0*/  SHF.R.S32.HI R14, RZ, 0x1f, R17 ;  /* 0x0000001fff0e7819 */ /* 0x000fe20000011411 */
[----:B------:R-:W-:Y:S01]  /*e7e0*/  IMAD.WIDE.U32 R10, R15, UR4, R10 ;  /* 0x000000040f0a7c25 */ /* 0x000fe2000f8e000a */
[----:B------:R-:W0:Y:S01]  /*e7f0*/  S2UR UR5, SR_CgaCtaId ;  /* 0x00000000000579c3 */ /* 0x000e220000008800 */
[----:B------:R-:W-:-:S02]  /*e800*/  UMOV UR4, 0x400 ;  /* 0x0000040000047882 */ /* 0x000fc40000000000 */
[----:B------:R-:W-:Y:S02]  /*e810*/  IMAD R12, R12, UR6, RZ ;  /* 0x000000060c0c7c24 */ /* 0x000fe4000f8e02ff */
[----:B------:R-:W-:Y:S02]  /*e820*/  IMAD.IADD R11, R11, 0x1, R19 ;  /* 0x000000010b0b7824 */ /* 0x000fe400078e0213 */
[----:B------:R-:W-:Y:S02]  /*e830*/  IMAD R14, R14, UR8, RZ ;  /* 0x000000080e0e7c24 */ /* 0x000fe4000f8e02ff */
[C---:B------:R-:W-:Y:S02]  /*e840*/  IMAD R15, R13.reuse, UR7, R12 ;  /* 0x000000070d0f7c24 */ /* 0x040fe4000f8e020c */
[----:B------:R-:W-:Y:S01]  /*e850*/  IMAD.WIDE.U32 R8, R13, UR6, R8 ;  /* 0x000000060d087c25 */ /* 0x000fe2000f8e0008 */
[----:B------:R-:W-:-:S03]  /*e860*/  ULDC.64 UR6, c[0x0][0xba8] ;  /* 0x0002ea0000067ab9 */ /* 0x000fc60000000a00 */
[C---:B------:R-:W-:Y:S01]  /*e870*/  IMAD R19, R17.reuse, UR9, R14 ;  /* 0x0000000911137c24 */ /* 0x040fe2000f8e020e */
[----:B------:R-:W-:Y:S01]  /*e880*/  LEA R12, P0, R8, UR6, 0x2 ;  /* 0x00000006080c7c11 */ /* 0x000fe2000f8010ff */
[----:B------:R-:W-:Y:S01]  /*e890*/  IMAD.WIDE.U32 R10, R17, UR8, R10 ;  /* 0x00000008110a7c25 */ /* 0x000fe2000f8e000a */
[----:B------:R-:W-:Y:S01]  /*e8a0*/  ULDC.64 UR8, c[0x0][0xb00] ;  /* 0x0002c00000087ab9 */ /* 0x000fe20000000a00 */
[----:B------:R-:W-:Y:S02]  /*e8b0*/  ULDC UR6, c[0x0][0xa88] ;  /* 0x0002a20000067ab9 */ /* 0x000fe40000000800 */
[----:B------:R-:W-:Y:S01]  /*e8c0*/  IMAD.IADD R13, R9, 0x1, R15 ;  /* 0x00000001090d7824 */ /* 0x000fe200078e020f */
[----:B------:R-:W-:Y:S01]  /*e8d0*/  LEA R72, P1, R10, UR8, 0x2 ;  /* 0x000000080a487c11 */ /* 0x000fe2000f8210ff */
[----:B------:R-:W-:Y:S01]  /*e8e0*/  IMAD.IADD R9, R11, 0x1, R19 ;  /* 0x000000010b097824 */ /* 0x000fe200078e0213 */
[----:B0-----:R-:W-:Y:S01]  /*e8f0*/  ULEA UR4, UR5, UR4, 0x18 ;  /* 0x0000000405047291 */ /* 0x001fe2000f8ec03f */
[----:B------:R-:W-:Y:S01]  /*e900*/  IMAD R7, R20, 0x80, R7 ;  /* 0x0000008014077824 */ /* 0x000fe200078e0207 */
[----:B------:R-:W-:Y:S01]  /*e910*/  LEA.HI.X R13, R8, UR7, R13, 0x2, P0 ;  /* 0x00000007080d7c11 */ /* 0x000fe200080f140d */
[----:B------:R-:W-:Y:S01]  /*e920*/  IMAD R20, R21, UR6, RZ ;  /* 0x0000000615147c24 */ /* 0x000fe2000f8e02ff */
[----:B------:R-:W-:Y:S01]  /*e930*/  LEA.HI.X R73, R10, UR9, R9, 0x2, P1 ;  /* 0x000000090a497c11 */ /* 0x000fe200088f1409 */
[----:B------:R-:W-:Y:S01]  /*e940*/  SHFL.IDX PT, R8, R12, RZ, 0x1c1f ;  /* 0x001c1fff0c087589 */ /* 0x000fe200000e0000 */
[----:B------:R-:W-:Y:S01]  /*e950*/  LOP3.LUT P0, RZ, R22, 0x3, RZ, 0xc0, !PT ;  /* 0x0000000316ff7812 */ /* 0x000fe2000780c0ff */
[C---:B------:R-:W-:Y:S01]  /*e960*/  VIADD R21, R7.reuse, 0x8 ;  /* 0x0000000807157836 */ /* 0x040fe20000000000 */
[----:B------:R-:W-:Y:S01]  /*e970*/  UIADD3 UR4, UR4, 0x2a820, URZ ;  /* 0x0002a82004047890 */ /* 0x000fe2000fffe03f */
[----:B------:R-:W0:Y:S01]  /*e980*/  SHFL.IDX PT, R9, R13, RZ, 0x1c1f ;  /* 0x001c1fff0d097589 */ /* 0x000e2200000e0000 */
[----:B------:R-:W-:-:S02]  /*e990*/  ISETP.GE.OR P1, PT, R7, R20, P0 ;  /* 0x000000140700720c */ /* 0x000fc40000726670 */
[-C--:B------:R-:W-:Y:S01]  /*e9a0*/  ISETP.GE.OR P0, PT, R21, R20.reuse, P0 ;  /* 0x000000141500720c */ /* 0x080fe20000706670 */
[----:B------:R-:W-:Y:S01]  /*e9b0*/  SHFL.IDX PT, R10, R12, 0x1, 0x1c1f ;  /* 0x003c1f000c0a7f89 */ /* 0x000fe200000e0000 */
[----:B------:R-:W-:Y:S01]  /*e9c0*/  UPRMT UR4, URZ, 0x654, UR4 ;  /* 0x000006543f047896 */ /* 0x000fe20008000004 */
[----:B------:R-:W-:Y:S02]  /*e9d0*/  ISETP.GE.AND P2, PT, R7, R20, PT ;  /* 0x000000140700720c */ /* 0x000fe40003f46270 */
[----:B------:R1:W2:Y:S04]  /*e9e0*/  SHFL.IDX PT, R11, R13, 0x1, 0x1c1f ;  /* 0x003c1f000d0b7f89 */ /* 0x0002a800000e0000 */
[----:B------:R3:W4:Y:S02]  /*e9f0*/  SHFL.IDX PT, R18, R72, RZ, 0x1c1f ;  /* 0x001c1fff48127589 */ /* 0x00072400000e0000 */
[----:B------:R-:W-:Y:S01]  /*ea00*/  SYNCS.ARRIVE.TRANS64.RED.A1T0 RZ, [UR4], RZ ;  /* 0x000000ffffff79a7 */ /* 0x000fe20008100404 */
[----:B-1----:R-:W-:Y:S01]  /*ea10*/  LOP3.LUT R13, R88, 0x7ffffffc, RZ, 0xc0, !PT ;  /* 0x7ffffffc580d7812 */ /* 0x002fe200078ec0ff */
[----:B------:R3:W1:Y:S04]  /*ea20*/  SHFL.IDX PT, R19, R73, RZ, 0x1c1f ;  /* 0x001c1fff49137589 */ /* 0x00066800000e0000 */
[----:B------:R-:W-:Y:S01]  /*ea30*/  IMAD.IADD R13, R22, 0x1, -R13 ;  /* 0x00000001160d7824 */ /* 0x000fe200078e0a0d */
[----:B0-----:R3:W-:Y:S03]  /*ea40*/  @!P1 ST.E desc[UR56][R8.64], R6 ;  /* 0x0000000608009985 */ /* 0x0017e6000c101938 */
[----:B------:R-:W-:Y:S01]  /*ea50*/  IMAD.SHL.U32 R23, R13, 0x2, RZ ;  /* 0x000000020d177824 */ /* 0x000fe200078e00ff */
[----:B--2---:R3:W-:Y:S01]  /*ea60*/  @!P0 ST.E desc[UR56][R10.64], R0 ;  /* 0x000000000a008985 */ /* 0x0047e2000c101938 */
[----:B------:R-:W-:Y:S05]  /*ea70*/  @P2 BRA `(.L_x_1057) ;  /* 0x0000000400782947 */ /* 0x000fea0003800000 */
[C---:B---3--:R-:W-:Y:S01]  /*ea80*/  VIADD R0, R23.reuse, 0x8 ;  /* 0x0000000817007836 */ /* 0x048fe20000000000 */
[----:B------:R-:W-:Y:S01]  /*ea90*/  ULDC UR4, c[0x0][0xac8] ;  /* 0x0002b20000047ab9 */ /* 0x000fe20000000800 */
[C---:B------:R-:W-:Y:S01]  /*eaa0*/  IADD3 R10, R23.reuse, 0x10, RZ ;  /* 0x00000010170a7810 */ /* 0x040fe20007ffe0ff */
        /* <DEDUP_REMOVED lines=8> */
[----:B------:R-:W-:Y:S01]  /*eb30*/  VIADD R15, R23, 0x40 ;  /* 0x00000040170f7836 */ /* 0x000fe20000000000 */
[----:B------:R-:W-:Y:S01]  /*eb40*/  ISETP.GE.AND P4, PT, R13, UR4, PT ;  /* 0x000000040d007c0c */ /* 0x000fe2000bf86270 */
[C---:B------:R-:W-:Y:S01]  /*eb50*/  VIADD R16, R23.reuse, 0x50 ;  /* 0x0000005017107836 */ /* 0x040fe20000000000 */
[----:B------:R-:W-:Y:S01]  /*eb60*/  ISETP.GE.AND P5, PT, R14, UR4, PT ;  /* 0x000000040e007c0c */ /* 0x000fe2000bfa6270 */
[----:B------:R-:W-:Y:S01]  /*eb70*/  VIADD R22, R23, 0x60 ;  /* 0x0000006017167836 */ /* 0x000fe20000000000 */
[----:B------:R-:W-:Y:S01]  /*eb80*/  ISETP.GE.AND P6, PT, R15, UR4, PT ;  /* 0x000000040f007c0c */ /* 0x000fe2000bfc6270 */
[----:B-1--4-:R-:W-:-:S02]  /*eb90*/  @!P2 IMAD.WIDE R6, R23, 0x4, R18 ;  /* 0x000000041706a825 */ /* 0x012fc400078e0212 */
[----:B------:R-:W-:Y:S02]  /*eba0*/  @!P3 LEA.HI R0, R0, R0, RZ, 0x1 ;  /* 0x000000000000b211 */ /* 0x000fe400078f08ff */
[----:B------:R-:W-:Y:S01]  /*ebb0*/  @!P0 LEA.HI R10, R10, R10, RZ, 0x1 ;  /* 0x0000000a0a0a8211 */ /* 0x000fe200078f08ff */
[----:B------:R0:W-:Y:S01]  /*ebc0*/  @!P2 ST.E.64 desc[UR56][R6.64], R24 ;  /* 0x000000180600a985 */ /* 0x0001e2000c101b38 */
[----:B------:R-:W-:Y:S01]  /*ebd0*/  @!P3 LOP3.LUT R9, R0, 0xfffffffe, RZ, 0xc0, !PT ;  /* 0xfffffffe0009b812 */ /* 0x000fe200078ec0ff */
[----:B------:R-:W-:Y:S01]  /*ebe0*/  VIADD R0, R23, 0x20 ;  /* 0x0000002017007836 */ /* 0x000fe20000000000 */
[----:B------:R-:W-:Y:S02]  /*ebf0*/  @!P1 LEA.HI R11, R11, R11, RZ, 0x1 ;  /* 0x0000000b0b0b9211 */ /* 0x000fe400078f08ff */
[----:B------:R-:W-:Y:S01]  /*ec00*/  @!P5 LEA.HI R14, R14, R14, RZ, 0x1 ;  /* 0x0000000e0e0ed211 */ /* 0x000fe200078f08ff */
[----:B------:R-:W-:Y:S01]  /*ec10*/  @!P3 IMAD.WIDE R8, R9, 0x4, R18 ;  /* 0x000000040908b825 */ /* 0x000fe200078e0212 */
[----:B------:R-:W-:-:S02]  /*ec20*/  ISETP.GE.AND P2, PT, R0, UR4, PT ;  /* 0x0000000400007c0c */ /* 0x000fc4000bf46270 */
[----:B------:R-:W-:Y:S02]  /*ec30*/  @!P5 LOP3.LUT R17, R14, 0xfffffffe, RZ, 0xc0, !PT ;  /* 0xfffffffe0e11d812 */ /* 0x000fe400078ec0ff */
[----:B------:R1:W-:Y:S01]  /*ec40*/  @!P3 ST.E.64 desc[UR56][R8.64], R28 ;  /* 0x0000001c0800b985 */ /* 0x0003e2000c101b38 */
[----:B------:R-:W-:Y:S02]  /*ec50*/  ISETP.GE.AND P3, PT, R12, UR4, PT ;  /* 0x000000040c007c0c */ /* 0x000fe4000bf66270 */
[----:B0-----:R-:W-:Y:S02]  /*ec60*/  @!P0 LOP3.LUT R7, R10, 0xfffffffe, RZ, 0xc0, !PT ;  /* 0xfffffffe0a078812 */ /* 0x001fe400078ec0ff */
[----:B------:R-:W-:-:S03]  /*ec70*/  @!P4 LEA.HI R10, R13, R13, RZ, 0x1 ;  /* 0x0000000d0d0ac211 */ /* 0x000fc600078f08ff */
[----:B------:R-:W-:Y:S01]  /*ec80*/  @!P0 IMAD.WIDE R6, R7, 0x4, R18 ;  /* 0x0000000407068825 */ /* 0x000fe200078e0212 */
[----:B------:R-:W-:-:S04]  /*ec90*/  @!P2 LEA.HI R0, R0, R0, RZ, 0x1 ;  /* 0x000000000000a211 */ /* 0x000fc800078f08ff */
[----:B------:R0:W-:Y:S01]  /*eca0*/  @!P0 ST.E.64 desc[UR56][R6.64], R32 ;  /* 0x0000002006008985 */ /* 0x0001e2000c101b38 */
[----:B------:R-:W-:Y:S02]  /*ecb0*/  @!P3 LEA.HI R12, R12, R12, RZ, 0x1 ;  /* 0x0000000c0c0cb211 */ /* 0x000fe400078f08ff */
[----:B-1----:R-:W-:Y:S02]  /*ecc0*/  @!P1 LOP3.LUT R9, R11, 0xfffffffe, RZ, 0xc0, !PT ;  /* 0xfffffffe0b099812 */ /* 0x002fe400078ec0ff */
[----:B------:R-:W-:Y:S02]  /*ecd0*/  @!P2 LOP3.LUT R11, R0, 0xfffffffe, RZ, 0xc0, !PT ;  /* 0xfffffffe000ba812 */ /* 0x000fe400078ec0ff */
        /* <DEDUP_REMOVED lines=8> */
[----:B0-----:R-:W-:-:S02]  /*ed60*/  @!P3 IMAD.WIDE R6, R13, 0x4, R18 ;  /* 0x000000040d06b825 */ /* 0x001fc400078e0212 */
[----:B------:R0:W-:Y:S02]  /*ed70*/  @!P2 ST.E.64 desc[UR56][R10.64], R40 ;  /* 0x000000280a00a985 */ /* 0x0001e4000c101b38 */
[----:B------:R-:W-:Y:S02]  /*ed80*/  VIADD R0, R23, 0x48 ;  /* 0x0000004817007836 */ /* 0x000fe40000000000 */
[--C-:B------:R-:W-:Y:S01]  /*ed90*/  @!P5 IMAD.WIDE R12, R17, 0x4, R18.reuse ;  /* 0x00000004110cd825 */ /* 0x100fe200078e0212 */
[----:B------:R2:W-:Y:S01]  /*eda0*/  @!P3 ST.E.64 desc[UR56][R6.64], R44 ;  /* 0x0000002c0600b985 */ /* 0x0005e2000c101b38 */
[----:B------:R-:W-:Y:S02]  /*edb0*/  ISETP.GE.AND P3, PT, R22, UR4, PT ;  /* 0x0000000416007c0c */ /* 0x000fe4000bf66270 */
[----:B------:R-:W-:Y:S01]  /*edc0*/  VIADD R17, R23, 0x58 ;  /* 0x0000005817117836 */ /* 0x000fe20000000000 */
[----:B------:R-:W-:Y:S01]  /*edd0*/  ISETP.GE.AND P0, PT, R0, UR4, PT ;  /* 0x0000000400007c0c */ /* 0x000fe2000bf06270 */
[----:B-1----:R-:W-:Y:S01]  /*ede0*/  @!P4 IMAD.WIDE R8, R15, 0x4, R18 ;  /* 0x000000040f08c825 */ /* 0x002fe200078e0212 */
[----:B------:R-:W-:-:S02]  /*edf0*/  @!P1 LEA.HI R16, R16, R16, RZ, 0x1 ;  /* 0x0000001010109211 */ /* 0x000fc400078f08ff */
[----:B------:R-:W-:Y:S01]  /*ee00*/  ISETP.GE.AND P2, PT, R17, UR4, PT ;  /* 0x0000000411007c0c */ /* 0x000fe2000bf46270 */
[----:B------:R-:W-:Y:S01]  /*ee10*/  @!P6 IMAD.WIDE R14, R25, 0x4, R18 ;  /* 0x00000004190ee825 */ /* 0x000fe200078e0212 */
[----:B------:R1:W-:Y:S03]  /*ee20*/  @!P4 ST.E.64 desc[UR56][R8.64], R48 ;  /* 0x000000300800c985 */ /* 0x0003e6000c101b38 */
[C---:B0-----:R-:W-:Y:S01]  /*ee30*/  VIADD R10, R23.reuse, 0x68 ;  /* 0x00000068170a7836 */ /* 0x041fe20000000000 */
[----:B------:R0:W-:Y:S01]  /*ee40*/  @!P5 ST.E.64 desc[UR56][R12.64], R52 ;  /* 0x000000340c00d985 */ /* 0x0001e2000c101b38 */
[C---:B--2---:R-:W-:Y:S01]  /*ee50*/  VIADD R7, R23.reuse, 0x78 ;  /* 0x0000007817077836 */ /* 0x044fe20000000000 */
[----:B------:R-:W-:Y:S01]  /*ee60*/  @!P3 LEA.HI R22, R22, R22, RZ, 0x1 ;  /* 0x000000161616b211 */ /* 0x000fe200078f08ff */
[----:B------:R-:W-:Y:S01]  /*ee70*/  VIADD R11, R23, 0x70 ;  /* 0x00000070170b7836 */ /* 0x000fe20000000000 */
[----:B------:R2:W-:Y:S01]  /*ee80*/  @!P6 ST.E.64 desc[UR56][R14.64], R56 ;  /* 0x000000380e00e985 */ /* 0x0005e2000c101b38 */
[----:B------:R-:W-:-:S02]  /*ee90*/  ISETP.GE.AND P4, PT, R10, UR4, PT ;  /* 0x000000040a007c0c */ /* 0x000fc4000bf86270 */
[----:B------:R-:W-:Y:S02]  /*eea0*/  ISETP.GE.AND P6, PT, R7, UR4, PT ;  /* 0x0000000407007c0c */ /* 0x000fe4000bfc6270 */
[----:B------:R-:W-:Y:S02]  /*eeb0*/  ISETP.GE.AND P5, PT, R11, UR4, PT ;  /* 0x000000040b007c0c */ /* 0x000fe4000bfa6270 */
[----:B------:R-:W-:Y:S02]  /*eec0*/  @!P0 LEA.HI R0, R0, R0, RZ, 0x1 ;  /* 0x0000000000008211 */ /* 0x000fe400078f08ff */
[----:B------:R-:W-:Y:S02]  /*eed0*/  @!P2 LEA.HI R17, R17, R17, RZ, 0x1 ;  /* 0x000000111111a211 */ /* 0x000fe400078f08ff */
[----:B-1----:R-:W-:Y:S02]  /*eee0*/  @!P1 LOP3.LUT R9, R16, 0xfffffffe, RZ, 0xc0, !PT ;  /* 0xfffffffe10099812 */ /* 0x002fe400078ec0ff */
[----:B0-----:R-:W-:-:S02]  /*eef0*/  @!P3 LOP3.LUT R13, R22, 0xfffffffe, RZ, 0xc0, !PT ;  /* 0xfffffffe160db812 */ /* 0x001fc400078ec0ff */
[----:B------:R-:W-:Y:S02]  /*ef00*/  @!P4 LEA.HI R10, R10, R10, RZ, 0x1 ;  /* 0x0000000a0a0ac211 */ /* 0x000fe400078f08ff */
[----:B------:R-:W-:Y:S01]  /*ef10*/  @!P6 LEA.HI R8, R7, R7, RZ, 0x1 ;  /* 0x000000070708e211 */ /* 0x000fe200078f08ff */
[----:B------:R-:W-:Y:S01]  /*ef20*/  @!P3 IMAD.WIDE R12, R13, 0x4, R18 ;  /* 0x000000040d0cb825 */ /* 0x000fe200078e0212 */
[----:B------:R-:W-:Y:S02]  /*ef30*/  @!P5 LEA.HI R6, R11, R11, RZ, 0x1 ;  /* 0x0000000b0b06d211 */ /* 0x000fe400078f08ff */
[----:B------:R-:W-:Y:S02]  /*ef40*/  @!P0 LOP3.LUT R7, R0, 0xfffffffe, RZ, 0xc0, !PT ;  /* 0xfffffffe00078812 */ /* 0x000fe400078ec0ff */
[----:B------:R-:W-:Y:S02]  /*ef50*/  @!P2 LOP3.LUT R11, R17, 0xfffffffe, RZ, 0xc0, !PT ;  /* 0xfffffffe110ba812 */ /* 0x000fe400078ec0ff */
[----:B--2---:R-:W-:-:S02]  /*ef60*/  @!P4 LOP3.LUT R15, R10, 0xfffffffe, RZ, 0xc0, !PT ;  /* 0xfffffffe0a0fc812 */ /* 0x004fc400078ec0ff */
[----:B------:R-:W-:Y:S01]  /*ef70*/  @!P5 LOP3.LUT R17, R6, 0xfffffffe, RZ, 0xc0, !PT ;  /* 0xfffffffe0611d812 */ /* 0x000fe200078ec0ff */
[----:B------:R-:W-:Y:S01]  /*ef80*/  @!P0 IMAD.WIDE R6, R7, 0x4, R18 ;  /* 0x0000000407068825 */ /* 0x000fe200078e0212 */
[----:B------:R-:W-:-:S03]  /*ef90*/  @!P6 LOP3.LUT R25, R8, 0xfffffffe, RZ, 0xc0, !PT ;  /* 0xfffffffe0819e812 */ /* 0x000fc600078ec0ff */
        /* <DEDUP_REMOVED lines=12> */
.L_x_1057:
[----:B------:R-:W-:Y:S05]  /*f060*/  BSYNC B0 ;  /* 0x0000000000007941 */ /* 0x000fea0003800000 */
.L_x_1056:
[----:B------:R-:W-:Y:S01]  /*f070*/  ISETP.GE.AND P0, PT, R21, R20, PT ;  /* 0x000000141500720c */ /* 0x000fe20003f06270 */
[----:B0-----:R0:W2:Y:S04]  /*f080*/  SHFL.IDX PT, R15, R73, 0x1, 0x1c1f ;  /* 0x003c1f00490f7f89 */ /* 0x0010a800000e0000 */
[----:B------:R0:W0:Y:S08]  /*f090*/  SHFL.IDX PT, R14, R72, 0x1, 0x1c1f ;  /* 0x003c1f00480e7f89 */ /* 0x00003000000e0000 */
[----:B------:R-:W-:Y:S05]  /*f0a0*/  @P0 BRA `(.L_x_968) ;  /* 0x0000004400e00947 */ /* 0x000fea0003800000 */
[----:B------:R-:W-:Y:S01]  /*f0b0*/  ULDC UR4, c[0x0][0xac8] ;  /* 0x0002b20000047ab9 */ /* 0x000fe20000000800 */
[C---:B---3--:R-:W-:Y:S01]  /*f0c0*/  VIADD R0, R23.reuse, 0x8 ;  /* 0x0000000817007836 */ /* 0x048fe20000000000 */
[C---:B------:R-:W-:Y:S01]  /*f0d0*/  ISETP.GE.AND P0, PT, R23.reuse, UR4, PT ;  /* 0x0000000417007c0c */ /* 0x040fe2000bf06270 */
[C---:B------:R-:W-:Y:S01]  /*f0e0*/  VIADD R6, R23.reuse, 0x10 ;  /* 0x0000001017067836 */ /* 0x040fe20000000000 */
[C---:B------:R-:W-:Y:S01]  /*f0f0*/  IADD3 R8, R23.reuse, 0x18, RZ ;  /* 0x0000001817087810 */ /* 0x040fe20007ffe0ff */
[C---:B------:R-:W-:Y:S01]  /*f100*/  VIADD R10, R23.reuse, 0x20 ;  /* 0x00000020170a7836 */ /* 0x040fe20000000000 */
[----:B------:R-:W-:Y:S01]  /*f110*/  ISETP.GE.AND P5, PT, R0, UR4, PT ;  /* 0x0000000400007c0c */ /* 0x000fe2000bfa6270 */
[C---:B------:R-:W-:Y:S01]  /*f120*/  VIADD R11, R23.reuse, 0x28 ;  /* 0x00000028170b7836 */ /* 0x040fe20000000000 */
[----:B------:R-:W-:Y:S01]  /*f130*/  ISETP.GE.AND P6, PT, R6, UR4, PT ;  /* 0x0000000406007c0c */ /* 0x000fe2000bfc6270 */
[C---:B------:R-:W-:Y:S01]  /*f140*/  VIADD R12, R23.reuse, 0x30 ;  /* 0x00000030170c7836 */ /* 0x040fe20000000000 */
[----:B------:R-:W-:Y:S01]  /*f150*/  ISETP.GE.AND P4, PT, R10, UR4, PT ;  /* 0x000000040a007c0c */ /* 0x000fe2000bf86270 */
[----:B------:R-:W-:Y:S01]  /*f160*/  VIADD R13, R23, 0x38 ;  /* 0x00000038170d7836 */ /* 0x000fe20000000000 */
[----:B------:R-:W-:Y:S01]  /*f170*/  ISETP.GE.AND P3, PT, R11, UR4, PT ;  /* 0x000000040b007c0c */ /* 0x000fe2000bf66270 */
[C---:B----4-:R-:W-:Y:S01]  /*f180*/  VIADD R18, R23.reuse, 0x40 ;  /* 0x0000004017127836 */ /* 0x050fe20000000000 */
[----:B------:R-:W-:Y:S01]  /*f190*/  ISETP.GE.AND P2, PT, R12, UR4, PT ;  /* 0x000000040c007c0c */ /* 0x000fe2000bf46270 */
[----:B0-2---:R-:W-:Y:S01]  /*f1a0*/  @!P0 IMAD.WIDE R2, R23, 0x4, R14 ;  /* 0x0000000417028825 */ /* 0x005fe200078e020e */
[----:B------:R-:W-:-:S03]  /*f1b0*/  ISETP.GE.AND P1, PT, R13, UR4, PT ;  /* 0x000000040d007c0c */ /* 0x000fc6000bf26270 */
[----:B------:R-:W-:Y:S01]  /*f1c0*/  @!P5 LEA.HI R0, R0, R0, RZ, 0x1 ;  /* 0x000000000000d211 */ /* 0x000fe200078f08ff */
[----:B------:R0:W-:Y:S01]  /*f1d0*/  @!P0 ST.E.64 desc[UR56][R2.64], R26 ;  /* 0x0000001a02008985 */ /* 0x0001e2000c101b38 */
[----:B------:R-:W-:Y:S01]  /*f1e0*/  ISETP.GE.AND P0, PT, R8, UR4, PT ;  /* 0x0000000408007c0c */ /* 0x000fe2000bf06270 */
[C---:B------:R-:W-:Y:S01]  /*f1f0*/  VIADD R20, R23.reuse, 0x48 ;  /* 0x0000004817147836 */ /* 0x040fe20000000000 */
[----:B------:R-:W-:Y:S01]  /*f200*/  @!P6 LEA.HI R6, R6, R6, RZ, 0x1 ;  /* 0x000000060606e211 */ /* 0x000fe200078f08ff */
[----:B------:R-:W-:Y:S01]  /*f210*/  VIADD R21, R23, 0x70 ;  /* 0x0000007017157836 */ /* 0x000fe20000000000 */
[----:B------:R-:W-:Y:S02]  /*f220*/  @!P5 LOP3.LUT R7, R0, 0xfffffffe, RZ, 0xc0, !PT ;  /* 0xfffffffe0007d812 */ /* 0x000fe400078ec0ff */
[----:B------:R-:W-:Y:S02]  /*f230*/  @!P6 LOP3.LUT R9, R6, 0xfffffffe, RZ, 0xc0, !PT ;  /* 0xfffffffe0609e812 */ /* 0x000fe400078ec0ff */
[----:B------:R-:W-:-:S02]  /*f240*/  @!P4 LEA.HI R10, R10, R10, RZ, 0x1 ;  /* 0x0000000a0a0ac211 */ /* 0x000fc400078f08ff */
[----:B------:R-:W-:Y:S02]  /*f250*/  @!P3 LEA.HI R0, R11, R11, RZ, 0x1 ;  /* 0x0000000b0b00b211 */ /* 0x000fe400078f08ff */
[----:B------:R-:W-:Y:S01]  /*f260*/  @!P2 LEA.HI R12, R12, R12, RZ, 0x1 ;  /* 0x0000000c0c0ca211 */ /* 0x000fe200078f08ff */
[--C-:B0-----:R-:W-:Y:S01]  /*f270*/  @!P5 IMAD.WIDE R2, R7, 0x4, R14.reuse ;  /* 0x000000040702d825 */ /* 0x101fe200078e020e */
[----:B------:R-:W-:Y:S02]  /*f280*/  @!P0 LEA.HI R8, R8, R8, RZ, 0x1 ;  /* 0x0000000808088211 */ /* 0x000fe400078f08ff */
[----:B------:R-:W-:Y:S01]  /*f290*/  @!P1 LEA.HI R16, R13, R13, RZ, 0x1 ;  /* 0x0000000d0d109211 */ /* 0x000fe200078f08ff */
[----:B------:R-:W-:Y:S01]  /*f2a0*/  @!P6 IMAD.WIDE R6, R9, 0x4, R14 ;  /* 0x000000040906e825 */ /* 0x000fe200078e020e */
[----:B------:R-:W-:Y:S01]  /*f2b0*/  @!P0 LOP3.LUT R9, R8, 0xfffffffe, RZ, 0xc0, !PT ;  /* 0xfffffffe08098812 */ /* 0x000fe200078ec0ff */
[----:B------:R0:W-:Y:S01]  /*f2c0*/  @!P5 ST.E.64 desc[UR56][R2.64], R30 ;  /* 0x0000001e0200d985 */ /* 0x0001e2000c101b38 */
[----:B------:R-:W-:-:S02]  /*f2d0*/  @!P4 LOP3.LUT R11, R10, 0xfffffffe, RZ, 0xc0, !PT ;  /* 0xfffffffe0a0bc812 */ /* 0x000fc400078ec0ff */
[----:B------:R-:W-:Y:S01]  /*f2e0*/  @!P3 LOP3.LUT R13, R0, 0xfffffffe, RZ, 0xc0, !PT ;  /* 0xfffffffe000db812 */ /* 0x000fe200078ec0ff */
[----:B------:R2:W-:Y:S01]  /*f2f0*/  @!P6 ST.E.64 desc[UR56][R6.64], R34 ;  /* 0x000000220600e985 */ /* 0x0005e2000c101b38 */
[----:B------:R-:W-:Y:S01]  /*f300*/  @!P2 LOP3.LUT R17, R12, 0xfffffffe, RZ, 0xc0, !PT ;  /* 0xfffffffe0c11a812 */ /* 0x000fe200078ec0ff */
[C---:B------:R-:W-:Y:S01]  /*f310*/  VIADD R0, R23.reuse, 0x50 ;  /* 0x0000005017007836 */ /* 0x040fe20000000000 */
[----:B-1----:R-:W-:Y:S01]  /*f320*/  @!P1 LOP3.LUT R19, R16, 0xfffffffe, RZ, 0xc0, !PT ;  /* 0xfffffffe10139812 */ /* 0x002fe200078ec0ff */
[----:B------:R-:W-:Y:S01]  /*f330*/  VIADD R16, R23, 0x58 ;  /* 0x0000005817107836 */ /* 0x000fe20000000000 */
[----:B------:R-:W-:Y:S02]  /*f340*/  ISETP.GE.AND P5, PT, R18, UR4, PT ;  /* 0x0000000412007c0c */ /* 0x000fe4000bfa6270 */
[----:B------:R-:W-:Y:S01]  /*f350*/  ISETP.GE.AND P6, PT, R20, UR4, PT ;  /* 0x0000000414007c0c */ /* 0x000fe2000bfc6270 */
[----:B0-----:R-:W-:-:S04]  /*f360*/  @!P0 IMAD.WIDE R2, R9, 0x4, R14 ;  /* 0x0000000409028825 */ /* 0x001fc800078e020e */
[--C-:B--2---:R-:W-:Y:S01]  /*f370*/  @!P4 IMAD.WIDE R6, R11, 0x4, R14.reuse ;  /* 0x000000040b06c825 */ /* 0x104fe200078e020e */
        /* <DEDUP_REMOVED lines=10> */
[----:B------:R-:W-:Y:S02]  /*f420*/  @!P6 LEA.HI R20, R20, R20, RZ, 0x1 ;  /* 0x000000141414e211 */ /* 0x000fe400078f08ff */
[C---:B------:R-:W-:Y:S01]  /*f430*/  VIADD R17, R23.reuse, 0x60 ;  /* 0x0000006017117836 */ /* 0x040fe20000000000 */
[----:B------:R4:W-:Y:S01]  /*f440*/  @!P1 ST.E.64 desc[UR56][R12.64], R54 ;  /* 0x000000360c009985 */ /* 0x0009e2000c101b38 */
[C---:B------:R-:W-:Y:S01]  /*f450*/  VIADD R19, R23.reuse, 0x68 ;  /* 0x0000006817137836 */ /* 0x040fe20000000000 */
[----:B------:R-:W-:Y:S01]  /*f460*/  ISETP.GE.AND P1, PT, R16, UR4, PT ;  /* 0x0000000410007c0c */ /* 0x000fe2000bf26270 */
[----:B------:R-:W-:Y:S01]  /*f470*/  VIADD R23, R23, 0x78 ;  /* 0x0000007817177836 */ /* 0x000fe20000000000 */
[----:B------:R-:W-:Y:S02]  /*f480*/  ISETP.GE.AND P2, PT, R17, UR4, PT ;  /* 0x0000000411007c0c */ /* 0x000fe4000bf46270 */
[----:B------:R-:W-:-:S02]  /*f490*/  ISETP.GE.AND P3, PT, R19, UR4, PT ;  /* 0x0000000413007c0c */ /* 0x000fc4000bf66270 */
        /* <DEDUP_REMOVED lines=33> */
.L_x_1055:
[----:B------:R-:W0:Y:S02]  /*f6b0*/  S2R R0, SR_TID.X ;  /* 0x0000000000007919 */ /* 0x000e240000002100 */
[----:B0-----:R-:W-:-:S05]  /*f6c0*/  VIADD R2, R0, 0xffffff80 ;  /* 0xffffff8000027836 */ /* 0x001fca0000000000 */
        /* <DEDUP_REMOVED lines=13> */
[----:B------:R-:W-:Y:S02]  /*f7a0*/  ULDC.64 UR6, c[0x0][0xbd0] ;  /* 0x0002f40000067ab9 */ /* 0x000fe40000000a00 */
[----:B------:R-:W-:-:S04]  /*f7b0*/  IMAD.WIDE.U32 R2, R19, UR6, RZ ;  /* 0x0000000613027c25 */ /* 0x000fc8000f8e00ff */
[----:B------:R-:W1:Y:S01]  /*f7c0*/  LDC.64 R10, c[0x0][0xbd8] ;  /* 0x0002f600ff0a7b82 */ /* 0x000e620000000a00 */
[----:B------:R-:W-:-:S04]  /*f7d0*/  IMAD R4, R4, UR6, RZ ;  /* 0x0000000604047c24 */ /* 0x000fc8000f8e02ff */
[C---:B------:R-:W-:Y:S01]  /*f7e0*/  IMAD R5, R19.reuse, UR7, R4 ;  /* 0x0000000713057c24 */ /* 0x040fe2000f8e0204 */
[----:B------:R-:W-:Y:S02]  /*f7f0*/  IADD3 R19, -R19, RZ, RZ ;  /* 0x000000ff13137210 */ /* 0x000fe40007ffe1ff */
        /* <DEDUP_REMOVED lines=15> */
[----:B0-----:R-:W-:Y:S02]  /*f8f0*/  @P0 SHF.R.U32.HI R5, RZ, R9, R4 ;  /* 0x00000009ff050219 */ /* 0x001fe40000011604 */
[----:B------:R-:W-:Y:S02]  /*f900*/  SHF.R.S32.HI R4, RZ, 0x1f, R19 ;  /* 0x0000001fff047819 */ /* 0x000fe40000011413 */
[--C-:B------:R-:W-:Y:S01]  /*f910*/  SHF.R.S32.HI R9, RZ, 0x1f, R5.reuse ;  /* 0x0000001fff097819 */ /* 0x100fe20000011405 */
[----:B------:R-:W-:Y:S01]  /*f920*/  IMAD.MOV R7, RZ, RZ, -R5 ;  /* 0x000000ffff077224 */ /* 0x000fe200078e0a05 */
[----:B------:R-:W-:Y:S01]  /*f930*/  IADD3 R2, P0, R5, R2, RZ ;  /* 0x0000000205027210 */ /* 0x000fe20007f1e0ff */
[----:B------:R-:W-:Y:S02]  /*f940*/  IMAD R4, R4, UR4, RZ ;  /* 0x0000000404047c24 */ /* 0x000fe4000f8e02ff */
[----:B------:R-:W-:-:S02]  /*f950*/  IMAD R7, R6, R7, R0 ;  /* 0x0000000706077224 */ /* 0x000fc400078e0200 */
[----:B------:R-:W-:Y:S01]  /*f960*/  IMAD R4, R19, UR5, R4 ;  /* 0x0000000513047c24 */ /* 0x000fe2000f8e0204 */
[----:B------:R-:W-:Y:S02]  /*f970*/  ULDC.64 UR4, c[0x0][0xbc8] ;  /* 0x0002f20000047ab9 */ /* 0x000fe40000000a00 */
[----:B------:R-:W-:Y:S02]  /*f980*/  SHF.R.S32.HI R0, RZ, 0x1f, R7 ;  /* 0x0000001fff007819 */ /* 0x000fe40000011407 */
[----:B------:R-:W-:-:S03]  /*f990*/  IADD3.X R3, R9, R3, R4, P0, !PT ;  /* 0x0000000309037210 */ /* 0x000fc600007fe404 */
[----:B------:R-:W-:Y:S02]  /*f9a0*/  IMAD R0, R0, UR4, RZ ;  /* 0x0000000400007c24 */ /* 0x000fe4000f8e02ff */
[----:B------:R-:W-:-:S04]  /*f9b0*/  IMAD.WIDE.U32 R2, R7, UR4, R2 ;  /* 0x0000000407027c25 */ /* 0x000fc8000f8e0002 */
[----:B------:R-:W-:Y:S01]  /*f9c0*/  IMAD R5, R7, UR5, R0 ;  /* 0x0000000507057c24 */ /* 0x000fe2000f8e0200 */
[----:B------:R-:W-:Y:S02]  /*f9d0*/  ULDC.64 UR4, c[0x0][0xba8] ;  /* 0x0002ea0000047ab9 */ /* 0x000fe40000000a00 */
[----:B------:R-:W-:Y:S01]  /*f9e0*/  LEA R4, P0, R2, UR4, 0x2 ;  /* 0x0000000402047c11 */ /* 0x000fe2000f8010ff */
[----:B------:R-:W-:-:S05]  /*f9f0*/  IMAD.IADD R3, R3, 0x1, R5 ;  /* 0x0000000103037824 */ /* 0x000fca00078e0205 */
[----:B------:R-:W-:Y:S01]  /*fa00*/  LEA.HI.X R5, R2, UR5, R3, 0x2, P0 ;  /* 0x0000000502057c11 */ /* 0x000fe200080f1403 */
[----:B------:R-:W-:-:S05]  /*fa10*/  IMAD.MOV.U32 R3, RZ, RZ, -0x800000 ;  /* 0xff800000ff037424 */ /* 0x000fca00078e00ff */
[----:B------:R0:W-:Y:S01]  /*fa20*/  STG.E desc[UR56][R4.64], R3 ;  /* 0x0000000304007986 */ /* 0x0001e2000c101938 */
[----:B------:R-:W-:Y:S05]  /*fa30*/  BRA `(.L_x_968) ;  /* 0x0000003c007c7947 */ /* 0x000fea0003800000 */
.L_x_966:
[----:B------:R-:W-:-:S08]  /*fa40*/  NOP ;  /* 0x0000000000007918 */ /* 0x000fd00000000000 */
[----:B0-----:R-:W0:-:S00]  /*fa50*/  USETMAXREG.DEALLOC.CTAPOOL 0x28 ;  /* 0x00000028000079c8 */ /* 0x001e0000080e0500 */
        /* <DEDUP_REMOVED lines=16> */
.L_x_1058:
[----:B------:R-:W-:Y:S01]  /*fb60*/  ULDC UR7, c[0x0][0xc50] ;  /* 0x0003140000077ab9 */ /* 0x000fe20000000800 */
[----:B------:R-:W-:Y:S01]  /*fb70*/  UMOV UR39, UR6 ;  /* 0x0000000600277c82 */ /* 0x000fe20008000000 */
[----:B------:R-:W-:-:S11]  /*fb80*/  UISETP.NE.AND UP0, UPT, UR7, 0x1, UPT ;  /* 0x000000010700788c */ /* 0x000fd6000bf05270 */
[----:B------:R-:W-:Y:S01]  /*fb90*/  @UP0 ULDC UR4, c[0x0][0xc54] ;  /* 0x0003150000040ab9 */ /* 0x000fe20000000800 */
[----:B------:R-:W-:Y:S01]  /*fba0*/  @UP0 ULDC UR8, c[0x0][0xc58] ;  /* 0x0003160000080ab9 */ /* 0x000fe20000000800 */
[----:B------:R-:W-:-:S04]  /*fbb0*/  UIMAD.WIDE.U32 UR4, UR6, UR4, URZ ;  /* 0x00000004060472a5 */ /* 0x000fc8000f8e003f */
[----:B------:R-:W-:-:S12]  /*fbc0*/  @UP0 USHF.R.U32.HI UR39, URZ, UR8, UR5 ;  /* 0x000000083f270299 */ /* 0x000fd80008011605 */
.L_x_1059:
[----:B------:R-:W-:Y:S01]  /*fbd0*/  ISETP.GE.AND P0, PT, R28, RZ, PT ;  /* 0x000000ff1c00720c */ /* 0x000fe20003f06270 */
[----:B------:R-:W-:Y:S01]  /*fbe0*/  UIADD3 UR45, -UR39, URZ, URZ ;  /* 0x0000003f272d7290 */ /* 0x000fe2000fffe13f */
[----:B------:R-:W-:Y:S02]  /*fbf0*/  IMAD.MOV.U32 R24, RZ, RZ, 0x1 ;  /* 0x00000001ff187424 */ /* 0x000fe400078e00ff */
[----:B------:R-:W-:Y:S01]  /*fc00*/  IMAD.MOV.U32 R0, RZ, RZ, RZ ;  /* 0x000000ffff007224 */ /* 0x000fe200078e00ff */
[----:B------:R-:W-:Y:S01]  /*fc10*/  UIMAD UR45, UR7, UR45, UR6 ;  /* 0x0000002d072d72a4 */ /* 0x000fe2000f8e0206 */
[----:B------:R-:W-:-:S07]  /*fc20*/  IMAD.MOV.U32 R8, RZ, RZ, 0x1 ;  /* 0x00000001ff087424 */ /* 0x000fce00078e00ff */
[----:B------:R-:W-:Y:S05]  /*fc30*/  @!P0 BRA `(.L_x_1060) ;  /* 0x0000003800348947 */ /* 0x000fea0003800000 */
[----:B------:R-:W0:Y:S01]  /*fc40*/  LDC.64 R2, c[0x0][0xa28] ;  /* 0x00028a00ff027b82 */ /* 0x000e220000000a00 */
[----:B------:R-:W-:Y:S01]  /*fc50*/  IMAD.MOV.U32 R23, RZ, RZ, RZ ;  /* 0x000000ffff177224 */ /* 0x000fe200078e00ff */
[----:B------:R-:W-:Y:S01]  /*fc60*/  ULDC UR4, c[0x0][0x448] ;  /* 0x0001120000047ab9 */ /* 0x000fe20000000800 */
[----:B------:R-:W-:Y:S01]  /*fc70*/  ULDC UR6, c[0x0][0x2f0] ;  /* 0x0000bc0000067ab9 */ /* 0x000fe20000000800 */
[----:B------:R-:W-:Y:S01]  /*fc80*/  ULDC UR10, c[0x0][0x288] ;  /* 0x0000a200000a7ab9 */ /* 0x000fe20000000800 */
[----:B0-----:R-:W-:-:S04]  /*fc90*/  ISETP.NE.U32.AND P0, PT, R2, RZ, PT ;  /* 0x000000ff0200720c */ /* 0x001fc80003f05070 */
[----:B------:R-:W-:-:S13]  /*fca0*/  ISETP.NE.AND.EX P0, PT, R3, RZ, PT, P0 ;  /* 0x000000ff0300720c */ /* 0x000fda0003f05300 */
[----:B------:R-:W0:Y:S02]  /*fcb0*/  @P0 LDC.64 R2, c[0x0][0xa28] ;  /* 0x00028a00ff020b82 */ /* 0x000e240000000a00 */
[----:B0-----:R-:W-:-:S05]  /*fcc0*/  @P0 IMAD.WIDE R2, R28, 0x4, R2 ;  /* 0x000000041c020825 */ /* 0x001fca00078e0202 */
[----:B------:R0:W5:Y:S01]  /*fcd0*/  @P0 LDG.E R23, desc[UR56][R2.64] ;  /* 0x0000003802170981 */ /* 0x000162000c1e1900 */
[----:B------:R-:W1:Y:S01]  /*fce0*/  S2UR UR40, SR_CTAID.X ;  /* 0x00000000002879c3 */ /* 0x000e620000002500 */
[----:B------:R-:W-:-:S03]  /*fcf0*/  UISETP.NE.AND UP1, UPT, UR4, 0x1, UPT ;  /* 0x000000010400788c */ /* 0x000fc6000bf25270 */
[----:B------:R-:W-:Y:S01]  /*fd00*/  ULDC.64 UR4, c[0x0][0x418] ;  /* 0x0001060000047ab9 */ /* 0x000fe20000000a00 */
[----:B------:R-:W-:Y:S02]  /*fd10*/  UP2UR UR48, UPR, URZ, 0x2 ;  /* 0x000000023f307883 */ /* 0x000fe40008000000 */
[----:B------:R-:W-:-:S03]  /*fd20*/  UISETP.NE.U32.AND UP0, UPT, UR4, URZ, UPT ;  /* 0x0000003f0400728c */ /* 0x000fc6000bf05070 */
[----:B------:R-:W-:Y:S01]  /*fd30*/  ULDC UR4, c[0x0][0x424] ;  /* 0x0001090000047ab9 */ /* 0x000fe20000000800 */
[----:B------:R-:W-:Y:S01]  /*fd40*/  UISETP.NE.AND.EX UP0, UPT, UR5, URZ, UPT, UP0 ;  /* 0x0000003f0500728c */ /* 0x000fe2000bf05300 */
[----:B------:R-:W-:Y:S02]  /*fd50*/  @UP1 ULDC UR9, c[0x0][0x450] ;  /* 0x0001140000091ab9 */ /* 0x000fe40000000800 */
[----:B------:R-:W-:Y:S01]  /*fd60*/  @UP1 ULDC UR5, c[0x0][0x44c] ;  /* 0x0001130000051ab9 */ /* 0x000fe20000000800 */
[----:B------:R-:W-:-:S04]  /*fd70*/  USEL UR41, UR4, 0x1, UP0 ;  /* 0x0000000104297887 */ /* 0x000fc80008000000 */
[----:B------:R-:W-:Y:S02]  /*fd80*/  UIMAD UR7, UR41, UR6, 0x5f ;  /* 0x0000005f290774a4 */ /* 0x000fe4000f8e0206 */
[----:B------:R-:W-:Y:S02]  /*fd90*/  UIMAD UR41, UR41, UR6, URZ ;  /* 0x00000006292972a4 */ /* 0x000fe4000f8e023f */
[----:B------:R-:W-:Y:S02]  /*fda0*/  UIMAD.WIDE UR6, UR7, 0x2aaaaaab, URZ ;  /* 0x2aaaaaab070678a5 */ /* 0x000fe4000f8e023f */
[----:B-1----:R-:W-:Y:S02]  /*fdb0*/  USHF.L.U32 UR40, UR40, 0x7, URZ ;  /* 0x0000000728287899 */ /* 0x002fe4000800063f */
[----:B------:R-:W-:Y:S02]  /*fdc0*/  USHF.R.U32.HI UR42, URZ, 0x1f, UR7 ;  /* 0x0000001f3f2a7899 */ /* 0x000fe40008011607 */
[----:B------:R-:W-:-:S02]  /*fdd0*/  UIADD3 UR8, UR40, 0x7f, URZ ;  /* 0x0000007f28087890 */ /* 0x000fc4000fffe03f */
[----:B------:R-:W-:Y:S02]  /*fde0*/  ULEA.HI.SX32 UR42, UR7, UR42, 0x1c ;  /* 0x0000002a072a7291 */ /* 0x000fe4000f8fe23f */
[----:B------:R-:W-:-:S04]  /*fdf0*/  UIMAD.WIDE.U32 UR4, UR8, UR5, URZ ;  /* 0x00000005080472a5 */ /* 0x000fc8000f8e003f */
[----:B------:R-:W-:Y:S02]  /*fe00*/  @UP1 USHF.R.U32.HI UR8, URZ, UR9, UR5 ;  /* 0x000000093f081299 */ /* 0x000fe40008011605 */
[----:B------:R-:W-:Y:S01]  /*fe10*/  UIADD3 UR9, UR41, 0x1, -UR10 ;  /* 0x0000000129097890 */ /* 0x000fe2000fffe80a */
[----:B------:R-:W-:Y:S02]  /*fe20*/  ULDC.64 UR4, c[0x0][0x9e0] ;  /* 0x0002780000047ab9 */ /* 0x000fe40000000a00 */
[----:B------:R-:W-:Y:S02]  /*fe30*/  UISETP.GE.AND UP0, UPT, UR5, 0x1, UPT ;  /* 0x000000010500788c */ /* 0x000fe4000bf06270 */
[----:B------:R-:W-:-:S04]  /*fe40*/  UIADD3 UR9, UR9, UR8, URZ ;  /* 0x0000000809097290 */ /* 0x000fc8000fffe03f */
[----:B------:R-:W-:Y:S01]  /*fe50*/  PLOP3.LUT P1, PT, PT, PT, UP0, 0x80, 0x0 ;  /* 0x000000000000781c */ /* 0x000fe20003f2f008 */
[----:B------:R-:W-:-:S12]  /*fe60*/  UIADD3 UR4, UR9, UR4, URZ ;  /* 0x0000000409047290 */ /* 0x000fd8000fffe03f */
[----:B0-----:R-:W-:Y:S05]  /*fe70*/  @!P1 BRA `(.L_x_1061) ;  /* 0x0000000000449947 */ /* 0x001fea0003800000 */
[----:B------:R-:W-:Y:S01]  /*fe80*/  ISETP.LT.AND P0, PT, RZ, UR9, PT ;  /* 0x00000009ff007c0c */ /* 0x000fe2000bf01270 */
[----:B------:R-:W-:-:S12]  /*fe90*/  UIADD3 UR8, UR9, -0x1, URZ ;  /* 0xffffffff09087890 */ /* 0x000fd8000fffe03f */
[----:B------:R-:W-:Y:S05]  /*fea0*/  @P0 BRA `(.L_x_1062) ;  /* 0x00000000001c0947 */ /* 0x000fea0003800000 */
[----:B------:R-:W-:Y:S02]  /*feb0*/  UISETP.NE.AND UP0, UPT, UR5, 0x1, UPT ;  /* 0x000000010500788c */ /* 0x000fe4000bf05270 */
[----:B------:R-:W-:-:S09]  /*fec0*/  UIADD3 UR8, -UR9, URZ, URZ ;  /* 0x0000003f09087290 */ /* 0x000fd2000fffe13f */
[----:B------:R-:W-:Y:S02]  /*fed0*/  @UP0 ULDC.64 UR12, c[0x0][0x9e8] ;  /* 0x00027a00000c0ab9 */ /* 0x000fe40000000a00 */
[----:B------:R-:W-:-:S04]  /*fee0*/  UIMAD.WIDE.U32 UR6, UR8, UR12, URZ ;  /* 0x0000000c080672a5 */ /* 0x000fc8000f8e003f */
[----:B------:R-:W-:-:S04]  /*fef0*/  @UP0 USHF.R.U32.HI UR8, URZ, UR13, UR7 ;  /* 0x0000000d3f080299 */ /* 0x000fc80008011607 */
[----:B------:R-:W-:Y:S01]  /*ff00*/  ULOP3.LUT UR8, URZ, UR8, URZ, 0x33, !UPT ;  /* 0x000000083f087292 */ /* 0x000fe2000f8e333f */
[----:B------:R-:W-:Y:S11]  /*ff10*/  BRA `(.L_x_1063) ;  /* 0x0000000000107947 */ /* 0x000ff60003800000 */
.L_x_1062:
[----:B------:R-:W-:-:S11]  /*ff20*/  UISETP.NE.AND UP0, UPT, UR5, 0x1, UPT ;  /* 0x000000010500788c */ /* 0x000fd6000bf05270 */
[----:B------:R-:W-:Y:S02]  /*ff30*/  @UP0 ULDC.64 UR12, c[0x0][0x9e8] ;  /* 0x00027a00000c0ab9 */ /* 0x000fe40000000a00 */
[----:B------:R-:W-:-:S04]  /*ff40*/  UIMAD.WIDE.U32 UR6, UR8, UR12, URZ ;  /* 0x0000000c080672a5 */ /* 0x000fc8000f8e003f */
[----:B------:R-:W-:-:S12]  /*ff50*/  @UP0 USHF.R.U32.HI UR8, URZ, UR13, UR7 ;  /* 0x0000000d3f080299 */ /* 0x000fd80008011607 */
.L_x_1063:
[----:B------:R-:W-:-:S04]  /*ff60*/  UIMAD UR8, UR8, UR5, UR5 ;  /* 0x00000005080872a4 */ /* 0x000fc8000f8e0205 */
[----:B------:R-:W-:-:S04]  /*ff70*/  UISETP.LT.AND UP0, UPT, UR4, UR8, UPT ;  /* 0x000000080400728c */ /* 0x000fc8000bf01270 */
[----:B------:R-:W-:-:S12]  /*ff80*/  USEL UR4, UR4, UR8, UP0 ;  /* 0x0000000804047287 */ /* 0x000fd80008000000 */
.L_x_1061:
[----:B------:R-:W-:Y:S02]  /*ff90*/  UISETP.NE.AND UP0, UPT, UR48, URZ, UPT ;  /* 0x0000003f3000728c */ /* 0x000fe4000bf05270 */
[----:B------:R-:W-:-:S03]  /*ffa0*/  UIADD3 UR6, UR4, 0x5f, URZ ;  /* 0x0000005f04067890 */ /* 0x000fc6000fffe03f */
[----:B------:R-:W-:Y:S01]  /*ffb0*/  UMOV UR4, UR40 ;  /* 0x0000002800047c82 */ /* 0x000fe20008000000 */
[----:B------:R-:W-:-:S04]  /*ffc0*/  UIMAD.WIDE UR6, UR6, 0x2aaaaaab, URZ ;  /* 0x2aaaaaab060678a5 */ /* 0x000fc8000f8e023f */
[----:B------:R-:W-:Y:S01]  /*ffd0*/  USHF.R.U32.HI UR43, URZ, 0x1f, UR7 ;  /* 0x0000001f3f2b7899 */ /* 0x000fe20008011607 */
[----:B------:R-:W-:Y:S02]  /*ffe0*/  @UP0 ULDC UR8, c[0x0][0x44c] ;  /* 0x0001130000080ab9 */ /* 0x000fe40000000800 */
[----:B------:R-:W-:Y:S01]  /*fff0*/  @UP0 ULDC UR6, c[0x0][0x450] ;  /* 0x0001140000060ab9 */ /* 0x000fe20000000800 */
[----:B------:R-:W-:Y:S02]  /*10000*/  UIMAD.WIDE.U32 UR8, UR40, UR8, URZ ;  /* 0x00000008280872a5 */ /* 0x000fe4000f8e003f */
[----:B------:R-:W-:Y:S02]  /*10010*/  ULEA.HI.SX32 UR43, UR7, UR43, 0x1c ;  /* 0x0000002b072b7291 */ /* 0x000fe4000f8fe23f */
[----:B------:R-:W-:Y:S02]  /*10020*/  @UP0 USHF.R.U32.HI UR4, URZ, UR6, UR9 ;  /* 0x000000063f040299 */ /* 0x000fe40008011609 */
[----:B------:R-:W-:-:S02]  /*10030*/  UISETP.LT.AND UP0, UPT, UR42, UR43, UPT ;  /* 0x0000002b2a00728c */ /* 0x000fc4000bf01270 */
[----:B------:R-:W-:Y:S01]  /*10040*/  UIADD3 UR4, UR4, -UR10, UR41 ;  /* 0x8000000a04047290 */ /* 0x000fe2000fffe029 */
[----:B------:R-:W-:Y:S01]  /*10050*/  ULDC UR8, c[0x0][0x9dc] ;  /* 0x0002770000087ab9 */ /* 0x000fe20000000800 */
[----:B------:R-:W-:Y:S02]  /*10060*/  USEL UR12, UR42, UR43, UP0 ;  /* 0x0000002b2a0c7287 */ /* 0x000fe40008000000 */
[----:B------:R-:W-:Y:S01]  /*10070*/  UIADD3 UR8, UR4, -UR8, URZ ;  /* 0x8000000804087290 */ /* 0x000fe2000fffe03f */
[----:B------:R-:W-:Y:S11]  /*10080*/  @!P1 BRA `(.L_x_1064) ;  /* 0x0000000000449947 */ /* 0x000ff60003800000 */
[----:B------:R-:W-:-:S06]  /*10090*/  UISETP.GT.AND UP0, UPT, UR4, -0x1, UPT ;  /* 0xffffffff0400788c */ /* 0x000fcc000bf04270 */
[----:B------:R-:W-:-:S13]  /*100a0*/  PLOP3.LUT P0, PT, PT, PT, UP0, 0x80, 0x0 ;  /* 0x000000000000781c */ /* 0x000fda0003f0f008 */
[----:B------:R-:W-:Y:S05]  /*100b0*/  @P0 BRA `(.L_x_1065) ;  /* 0x00000000001c0947 */ /* 0x000fea0003800000 */
[----:B------:R-:W-:Y:S02]  /*100c0*/  UISETP.NE.AND UP0, UPT, UR5, 0x1, UPT ;  /* 0x000000010500788c */ /* 0x000fe4000bf05270 */
[----:B------:R-:W-:-:S09]  /*100d0*/  ULOP3.LUT UR4, URZ, UR4, URZ, 0x33, !UPT ;  /* 0x000000043f047292 */ /* 0x000fd2000f8e333f */
[----:B------:R-:W-:Y:S02]  /*100e0*/  @UP0 ULDC.64 UR10, c[0x0][0x9e8] ;  /* 0x00027a00000a0ab9 */ /* 0x000fe40000000a00 */
[----:B------:R-:W-:-:S04]  /*100f0*/  UIMAD.WIDE.U32 UR6, UR4, UR10, URZ ;  /* 0x0000000a040672a5 */ /* 0x000fc8000f8e003f */
[----:B------:R-:W-:-:S04]  /*10100*/  @UP0 USHF.R.U32.HI UR4, URZ, UR11, UR7 ;  /* 0x0000000b3f040299 */ /* 0x000fc80008011607 */
[----:B------:R-:W-:Y:S01]  /*10110*/  ULOP3.LUT UR4, URZ, UR4, URZ, 0x33, !UPT ;  /* 0x000000043f047292 */ /* 0x000fe2000f8e333f */
[----:B------:R-:W-:Y:S11]  /*10120*/  BRA `(.L_x_1066) ;  /* 0x0000000000107947 */ /* 0x000ff60003800000 */
.L_x_1065:
[----:B------:R-:W-:-:S11]  /*10130*/  UISETP.NE.AND UP0, UPT, UR5, 0x1, UPT ;  /* 0x000000010500788c */ /* 0x000fd6000bf05270 */
[----:B------:R-:W-:Y:S02]  /*10140*/  @UP0 ULDC.64 UR10, c[0x0][0x9e8] ;  /* 0x00027a00000a0ab9 */ /* 0x000fe40000000a00 */
[----:B------:R-:W-:-:S04]  /*10150*/  UIMAD.WIDE.U32 UR6, UR4, UR10, URZ ;  /* 0x0000000a040672a5 */ /* 0x000fc8000f8e003f */
[----:B------:R-:W-:-:S12]  /*10160*/  @UP0 USHF.R.U32.HI UR4, URZ, UR11, UR7 ;  /* 0x0000000b3f040299 */ /* 0x000fd80008011607 */
.L_x_1066:
[----:B------:R-:W-:-:S04]  /*10170*/  UIMAD UR4, UR4, UR5, URZ ;  /* 0x00000005040472a4 */ /* 0x000fc8000f8e023f */
[----:B------:R-:W-:-:S04]  /*10180*/  UISETP.LT.AND UP0, UPT, UR8, UR4, UPT ;  /* 0x000000040800728c */ /* 0x000fc8000bf01270 */
[----:B------:R-:W-:-:S12]  /*10190*/  USEL UR8, UR8, UR4, !UP0 ;  /* 0x0000000408087287 */ /* 0x000fd8000c000000 */
.L_x_1064:
[----:B------:R-:W-:Y:S02]  /*101a0*/  UIMAD.WIDE UR4, UR8, 0x2aaaaaab, URZ ;  /* 0x2aaaaaab080478a5 */ /* 0x000fe4000f8e023f */
[----:B------:R-:W-:Y:S02]  /*101b0*/  USHF.R.U32.HI UR9, URZ, 0x10, UR45 ;  /* 0x000000103f097899 */ /* 0x000fe4000801162d */
[----:B------:R-:W-:Y:S02]  /*101c0*/  USHF.R.U32.HI UR4, URZ, 0x1f, UR5 ;  /* 0x0000001f3f047899 */ /* 0x000fe40008011605 */
[----:B------:R-:W-:Y:S02]  /*101d0*/  ULOP3.LUT UR45, UR45, 0xffff, URZ, 0xc0, !UPT ;  /* 0x0000ffff2d2d7892 */ /* 0x000fe4000f8ec03f */
[----:B------:R-:W-:Y:S01]  /*101e0*/  ULEA.HI.SX32 UR4, UR5, UR4, 0x1c ;  /* 0x0000000405047291 */ /* 0x000fe2000f8fe23f */
[----:B------:R-:W-:-:S03]  /*101f0*/  UMOV UR38, URZ ;  /* 0x0000003f00267c82 */ /* 0x000fc60008000000 */
[----:B------:R-:W-:-:S04]  /*10200*/  UISETP.LT.AND UP0, UPT, URZ, UR4, UPT ;  /* 0x000000043f00728c */ /* 0x000fc8000bf01270 */
[----:B------:R-:W-:Y:S02]  /*10210*/  USEL UR44, URZ, UR4, !UP0 ;  /* 0x000000043f2c7287 */ /* 0x000fe4000c000000 */
[----:B------:R-:W-:Y:S02]  /*10220*/  UISETP.NE.AND UP0, UPT, UR9, URZ, UPT ;  /* 0x0000003f0900728c */ /* 0x000fe4000bf05270 */
[----:B------:R-:W-:-:S06]  /*10230*/  UISETP.GT.AND UP1, UPT, UR12, UR44, UPT ;  /* 0x0000002c0c00728c */ /* 0x000fcc000bf24270 */
[----:B------:R-:W-:-:S03]  /*10240*/  PLOP3.LUT P0, PT, PT, PT, UP1, 0x80, 0x0 ;  /* 0x000000000000781c */ /* 0x000fc60003f0f018 */
[----:B------:R-:W-:-:S10]  /*10250*/  @!UP0 ULDC UR9, c[0x0][0x9f0] ;  /* 0x00027c0000098ab9 */ /* 0x000fd40000000800 */
[----:B------:R-:W-:Y:S05]  /*10260*/  @!P0 BRA `(.L_x_1067) ;  /* 0x00000000007c8947 */ /* 0x000fea0003800000 */
[----:B------:R-:W-:Y:S01]  /*10270*/  IABS R0, UR9 ;  /* 0x0000000900007c13 */ /* 0x000fe20008000000 */
[----:B------:R-:W-:Y:S02]  /*10280*/  UIADD3 UR4, UR9, -0x1, UR12 ;  /* 0xffffffff09047890 */ /* 0x000fe4000fffe00c */
[----:B------:R-:W-:Y:S02]  /*10290*/  IABS R4, UR9 ;  /* 0x0000000900047c13 */ /* 0x000fe40008000000 */
[----:B------:R-:W-:Y:S01]  /*102a0*/  R2UR UR10, R0 ;  /* 0x00000000000a72ca */ /* 0x000fe200000e0000 */
[----:B------:R-:W-:-:S03]  /*102b0*/  UIADD3 UR6, -UR44, UR4, URZ ;  /* 0x000000042c067290 */ /* 0x000fc6000fffe13f */
[----:B------:R-:W-:-:S03]  /*102c0*/  UMOV UR4, URZ ;  /* 0x0000003f00047c82 */ /* 0x000fc60008000000 */
[----:B------:R-:W-:Y:S01]  /*102d0*/  IABS R3, UR6 ;  /* 0x0000000600037c13 */ /* 0x000fe20008000000 */
[----:B------:R-:W-:-:S03]  /*102e0*/  ULOP3.LUT UR6, UR6, UR9, URZ, 0x3c, !UPT ;  /* 0x0000000906067292 */ /* 0x000fc6000f8e3c3f */
[----:B------:R-:W-:Y:S02]  /*102f0*/  R2UR UR8, R3 ;  /* 0x00000000030872ca */ /* 0x000fe400000e0000 */
        /* <DEDUP_REMOVED lines=22> */
.L_x_1067:
[----:B------:R-:W-:Y:S02]  /*10460*/  UIMAD UR49, UR45, UR38, UR44 ;  /* 0x000000262d3172a4 */ /* 0x000fe4000f8e022c */
[----:B------:R-:W-:Y:S01]  /*10470*/  IMAD.U32 R0, RZ, RZ, UR38 ;  /* 0x00000026ff007e24 */ /* 0x000fe2000f8e00ff */
[----:B------:R-:W-:Y:S01]  /*10480*/  MOV R24, 0x1 ;  /* 0x0000000100187802 */ /* 0x000fe20000000f00 */
[----:B------:R-:W-:Y:S02]  /*10490*/  IMAD.MOV.U32 R8, RZ, RZ, 0x1 ;  /* 0x00000001ff087424 */ /* 0x000fe400078e00ff */
[----:B------:R-:W-:-:S05]  /*104a0*/  IMAD.U32 R19, RZ, RZ, UR49 ;  /* 0x00000031ff137e24 */ /* 0x000fca000f8e00ff */
[----:B------:R-:W-:Y:S01]  /*104b0*/  VIADDMNMX R19, R19, R0, UR12, PT ;  /* 0x0000000c13137e46 */ /* 0x000fe2000b800100 */
[----:B------:R-:W-:-:S03]  /*104c0*/  IMAD.MOV.U32 R0, RZ, RZ, RZ ;  /* 0x000000ffff007224 */ /* 0x000fc600078e00ff */
[----:B------:R-:W-:-:S13]  /*104d0*/  ISETP.GT.AND P0, PT, R19, UR49, PT ;  /* 0x0000003113007c0c */ /* 0x000fda000bf04270 */
        /* <DEDUP_REMOVED lines=11> */
[----:B------:R-:W-:Y:S02]  /*10590*/  IMAD.U32 R4, RZ, RZ, UR4 ;  /* 0x00000004ff047e24 */ /* 0x000fe4000f8e00ff */
[----:B------:R-:W-:Y:S01]  /*105a0*/  IMAD.U32 R5, RZ, RZ, UR5 ;  /* 0x00000005ff057e24 */ /* 0x000fe2000f8e00ff */
[----:B------:R-:W0:Y:S01]  /*105b0*/  LDC.64 R2, c[0x4][R2] ;  /* 0x0100000002027b82 */ /* 0x000e220000000a00 */
[----:B------:R-:W-:Y:S01]  /*105c0*/  ULDC.64 UR4, c[0x4][0x70] ;  /* 0x01001c0000047ab9 */ /* 0x000fe20000000a00 */
[----:B------:R-:W-:Y:S02]  /*105d0*/  IMAD.U32 R6, RZ, RZ, UR6 ;  /* 0x00000006ff067e24 */ /* 0x000fe4000f8e00ff */
[----:B------:R-:W-:-:S02]  /*105e0*/  IMAD.U32 R7, RZ, RZ, UR7 ;  /* 0x00000007ff077e24 */ /* 0x000fc4000f8e00ff */
[----:B------:R-:W-:Y:S02]  /*105f0*/  IMAD.U32 R10, RZ, RZ, UR4 ;  /* 0x00000004ff0a7e24 */ /* 0x000fe4000f8e00ff */
[----:B------:R-:W-:Y:S02]  /*10600*/  IMAD.U32 R11, RZ, RZ, UR5 ;  /* 0x00000005ff0b7e24 */ /* 0x000fe4000f8e00ff */
[----:B------:R-:W-:Y:S02]  /*10610*/  IMAD.MOV.U32 R8, RZ, RZ, 0x70 ;  /* 0x00000070ff087424 */ /* 0x000fe400078e00ff */
[----:B------:R-:W-:Y:S02]  /*10620*/  IMAD.MOV.U32 R12, RZ, RZ, 0x1 ;  /* 0x00000001ff0c7424 */ /* 0x000fe400078e00ff */
[----:B------:R-:W-:-:S07]  /*10630*/  IMAD.MOV.U32 R13, RZ, RZ, RZ ;  /* 0x000000ffff0d7224 */ /* 0x000fce00078e00ff */
[----:B------:R-:W-:-:S07]  /*10640*/  LEPC R20, `(.L_x_1068) ;  /* 0x000000001014794e */ /* 0x000fce0000000000 */
[----:B0----5:R-:W-:Y:S05]  /*10650*/  CALL.ABS.NOINC R2 ;  /* 0x0000000002007343 */ /* 0x021fea0003c00000 */
.L_x_1068:
[----:B------:R-:W-:-:S04]  /*10660*/  UIADD3 UR4, UR46, 0x400, URZ ;  /* 0x000004002e047890 */ /* 0x000fc8000fffe03f */
[----:B------:R-:W-:-:S06]  /*10670*/  ULOP3.LUT UP0, URZ, UR4, 0x3ff, URZ, 0xc0, !UPT ;  /* 0x000003ff043f7892 */ /* 0x000fcc000f80c03f */
[----:B------:R-:W-:-:S13]  /*10680*/  PLOP3.LUT P0, PT, PT, PT, UP0, 0x80, 0x0 ;  /* 0x000000000000781c */ /* 0x000fda0003f0f008 */
[----:B------:R-:W-:Y:S05]  /*10690*/  @!P0 BRA `(.L_x_1069) ;  /* 0x00000000007c8947 */ /* 0x000fea0003800000 */
        /* <DEDUP_REMOVED lines=15> */
[----:B-1---5:R-:W-:Y:S05]  /*10790*/  CALL.ABS.NOINC R2 ;  /* 0x0000000002007343 */ /* 0x022fea0003c00000 */
.L_x_1070:
[----:B------:R0:W1:Y:S01]  /*107a0*/  LDC.64 R2, c[0x4][R16] ;  /* 0x0100000010027b82 */ /* 0x0000620000000a00 */
[----:B------:R-:W-:Y:S01]  /*107b0*/  ULDC.64 UR4, c[0x4][0xf0] ;  /* 0x01003c0000047ab9 */ /* 0x000fe20000000a00 */
[----:B------:R-:W-:Y:S01]  /*107c0*/  ULDC.64 UR6, c[0x4][0xf8] ;  /* 0x01003e0000067ab9 */ /* 0x000fe20000000a00 */
[----:B------:R-:W-:Y:S02]  /*107d0*/  IMAD.U32 R4, RZ, RZ, UR4 ;  /* 0x00000004ff047e24 */ /* 0x000fe4000f8e00ff */
[----:B------:R-:W-:Y:S01]  /*107e0*/  IMAD.U32 R5, RZ, RZ, UR5 ;  /* 0x00000005ff057e24 */ /* 0x000fe2000f8e00ff */
[----:B------:R-:W-:Y:S01]  /*107f0*/  ULDC.64 UR4, c[0x4][0x80] ;  /* 0x0100200000047ab9 */ /* 0x000fe20000000a00 */
        /* <DEDUP_REMOVED lines=9> */
.L_x_1069:
[----:B------:R-:W0:Y:S01]  /*10890*/  LDC.64 R2, c[0x0][0x9f8] ;  /* 0x00027e00ff027b82 */ /* 0x000e220000000a00 */
[----:B------:R-:W-:-:S07]  /*108a0*/  IMAD.MOV.U32 R32, RZ, RZ, R28 ;  /* 0x000000ffff207224 */ /* 0x000fce00078e001c */
[----:B------:R-:W1:Y:S01]  /*108b0*/  LDC R37, c[0x0][0x430] ;  /* 0x00010c00ff257b82 */ /* 0x000e620000000800 */
[C---:B------:R-:W-:Y:S01]  /*108c0*/  IMAD.SHL.U32 R26, R25.reuse, 0x10, RZ ;  /* 0x00000010191a7824 */ /* 0x040fe200078e00ff */
[----:B------:R-:W-:Y:S01]  /*108d0*/  LOP3.LUT R8, R25, 0x7f, RZ, 0xc0, !PT ;  /* 0x0000007f19087812 */ /* 0x000fe200078ec0ff */
[----:B------:R-:W-:Y:S01]  /*108e0*/  VIADD R27, R19, 0xffffffff ;  /* 0xffffffff131b7836 */ /* 0x000fe20000000000 */
[----:B------:R-:W-:Y:S01]  /*108f0*/  LOP3.LUT R18, R18, 0xffffffdf, RZ, 0xc0, !PT ;  /* 0xffffffdf12127812 */ /* 0x000fe200078ec0ff */
[----:B------:R-:W-:Y:S01]  /*10900*/  ULDC UR4, c[0x0][0x2f4] ;  /* 0x0000bd0000047ab9 */ /* 0x000fe20000000800 */
[----:B------:R-:W-:Y:S01]  /*10910*/  ULDC UR5, c[0x0][0x320] ;  /* 0x0000c80000057ab9 */ /* 0x000fe20000000800 */
[----:B0-----:R-:W-:-:S04]  /*10920*/  ISETP.NE.U32.AND P0, PT, R2, RZ, PT ;  /* 0x000000ff0200720c */ /* 0x001fc80003f05070 */
[----:B------:R-:W-:-:S13]  /*10930*/  ISETP.NE.AND.EX P0, PT, R3, RZ, PT, P0 ;  /* 0x000000ff0300720c */ /* 0x000fda0003f05300 */
[----:B------:R-:W0:Y:S02]  /*10940*/  @P0 LDC.64 R2, c[0x0][0x9f8] ;  /* 0x00027e00ff020b82 */ /* 0x000e240000000a00 */
[----:B0-----:R-:W-:-:S05]  /*10950*/  @P0 IMAD.WIDE R2, R28, 0x4, R2 ;  /* 0x000000041c020825 */ /* 0x001fca00078e0202 */
[----:B------:R0:W2:Y:S01]  /*10960*/  @P0 LDG.E R32, desc[UR56][R2.64] ;  /* 0x0000003802200981 */ /* 0x0000a2000c1e1900 */
[----:B------:R-:W-:Y:S02]  /*10970*/  LOP3.LUT R26, R26, 0x70, RZ, 0xc0, !PT ;  /* 0x000000701a1a7812 */ /* 0x000fe400078ec0ff */
[----:B------:R-:W-:Y:S02]  /*10980*/  SHF.R.U32.HI R36, RZ, 0x3, R8 ;  /* 0x00000003ff247819 */ /* 0x000fe40000011608 */
[----:B-1----:R-:W-:Y:S02]  /*10990*/  ISETP.NE.AND P1, PT, R37, 0x1, PT ;  /* 0x000000012500780c */ /* 0x002fe40003f25270 */
[----:B------:R-:W-:-:S05]  /*109a0*/  LOP3.LUT R33, R26, R36, RZ, 0xfc, !PT ;  /* 0x000000241a217212 */ /* 0x000fca00078efcff */
[----:B------:R-:W-:-:S05]  /*109b0*/  IMAD R10, R27, 0x60, R33 ;  /* 0x000000601b0a7824 */ /* 0x000fca00078e0221 */
[C---:B------:R-:W-:Y:S01]  /*109c0*/  ISETP.GE.AND P0, PT, R10.reuse, UR41, PT ;  /* 0x000000290a007c0c */ /* 0x040fe2000bf06270 */
[----:B0-----:R-:W0:Y:S01]  /*109d0*/  @P1 LDC R3, c[0x0][0x434] ;  /* 0x00010d00ff031b82 */ /* 0x001e220000000800 */
[----:B-----5:R-:W-:Y:S02]  /*109e0*/  IADD3 R10, R10, R23, RZ ;  /* 0x000000170a0a7210 */ /* 0x020fe40007ffe0ff */
[----:B------:R-:W-:Y:S02]  /*109f0*/  ISETP.GT.U32.OR P0, PT, R33, 0x5f, P0 ;  /* 0x0000005f2100780c */ /* 0x000fe40000704470 */
[----:B------:R-:W-:Y:S01]  /*10a00*/  @P1 LOP3.LUT R18, R18, 0x20, RZ, 0xfc, !PT ;  /* 0x0000002012121812 */ /* 0x000fe200078efcff */
[----:B------:R-:W-:Y:S02]  /*10a10*/  IMAD.MOV.U32 R9, RZ, RZ, R10 ;  /* 0x000000ffff097224 */ /* 0x000fe400078e000a */
[----:B------:R-:W1:Y:S08]  /*10a20*/  @P1 LDC R11, c[0x0][0x438] ;  /* 0x00010e00ff0b1b82 */ /* 0x000e700000000800 */
[----:B------:R-:W3:Y:S08]  /*10a30*/  @!P0 LDC.64 R6, c[0x0][0x428] ;  /* 0x00010a00ff068b82 */ /* 0x000ef00000000a00 */
[----:B------:R-:W4:Y:S01]  /*10a40*/  @!P0 LDC.64 R4, c[0x0][0x418] ;  /* 0x00010600ff048b82 */ /* 0x000f220000000a00 */
[----:B0-----:R-:W-:-:S05]  /*10a50*/  @P1 IMAD.HI.U32 R0, R10, R3, RZ ;  /* 0x000000030a001227 */ /* 0x001fca00078e00ff */
[----:B-1----:R-:W-:-:S04]  /*10a60*/  @P1 SHF.R.U32.HI R9, RZ, R11, R0 ;  /* 0x0000000bff091219 */ /* 0x002fc80000011600 */
[--C-:B------:R-:W-:Y:S01]  /*10a70*/  @!P0 SHF.R.S32.HI R3, RZ, 0x1f, R9.reuse ;  /* 0x0000001fff038819 */ /* 0x100fe20000011409 */
[----:B------:R-:W-:Y:S01]  /*10a80*/  @!P0 IMAD.MOV.U32 R2, RZ, RZ, R9 ;  /* 0x000000ffff028224 */ /* 0x000fe200078e0009 */
[----:B------:R-:W-:Y:S01]  /*10a90*/  LOP3.LUT R18, R18, 0xfffffffb, RZ, 0xc0, !PT ;  /* 0xfffffffb12127812 */ /* 0x000fe200078ec0ff */
[----:B------:R-:W-:Y:S01]  /*10aa0*/  UMOV UR6, 0xffffffff ;  /* 0xffffffff00067882 */ /* 0x000fe20000000000 */
[----:B--2---:R-:W-:Y:S01]  /*10ab0*/  SHF.R.S32.HI R34, RZ, 0x1f, R32 ;  /* 0x0000001fff227819 */ /* 0x004fe20000011420 */
[----:B---3--:R-:W-:-:S04]  /*10ac0*/  @!P0 IMAD.WIDE.U32 R2, R32, R6, R2 ;  /* 0x0000000620028225 */ /* 0x008fc800078e0002 */
[----:B------:R-:W-:Y:S01]  /*10ad0*/  @!P0 IMAD R0, R34, R6, RZ ;  /* 0x0000000622008224 */ /* 0x000fe200078e02ff */
[----:B----4-:R-:W-:-:S03]  /*10ae0*/  @!P0 LEA R4, P1, R2, R4, 0x2 ;  /* 0x0000000402048211 */ /* 0x010fc600078210ff */
[----:B------:R-:W-:-:S04]  /*10af0*/  @!P0 IMAD R7, R32, R7, R0 ;  /* 0x0000000720078224 */ /* 0x000fc800078e0200 */
[----:B------:R-:W-:-:S05]  /*10b00*/  @!P0 IMAD.IADD R0, R3, 0x1, R7 ;  /* 0x0000000103008824 */ /* 0x000fca00078e0207 */
[----:B------:R-:W-:Y:S01]  /*10b10*/  @!P0 LEA.HI.X R5, R2, R5, R0, 0x2, P1 ;  /* 0x0000000502058211 */ /* 0x000fe200008f1400 */
[----:B------:R-:W-:-:S06]  /*10b20*/  IMAD.MOV.U32 R0, RZ, RZ, RZ ;  /* 0x000000ffff007224 */ /* 0x000fcc00078e00ff */
[----:B------:R0:W5:Y:S02]  /*10b30*/  @!P0 LDG.E R0, desc[UR56][R4.64] ;  /* 0x0000003804008981 */ /* 0x000164000c1e1900 */
[----:B0-----:R-:W-:-:S05]  /*10b40*/  IMAD.SHL.U32 R4, R25, 0x8, RZ ;  /* 0x0000000819047824 */ /* 0x001fca00078e00ff */
[----:B------:R-:W-:-:S04]  /*10b50*/  LOP3.LUT R30, R4, 0x38, RZ, 0xc0, !PT ;  /* 0x00000038041e7812 */ /* 0x000fc800078ec0ff */
[C---:B------:R-:W-:Y:S02]  /*10b60*/  ISETP.GE.AND P1, PT, R30.reuse, UR4, PT ;  /* 0x000000041e007c0c */ /* 0x040fe4000bf26270 */
[C---:B------:R-:W-:Y:S02]  /*10b70*/  LOP3.LUT R22, R30.reuse, 0x40, RZ, 0xfc, !PT ;  /* 0x000000401e167812 */ /* 0x040fe400078efcff */
[----:B------:R-:W-:Y:S02]  /*10b80*/  LOP3.LUT R24, R30, 0x80, RZ, 0xfc, !PT ;  /* 0x000000801e187812 */ /* 0x000fe400078efcff */
[----:B------:R-:W-:Y:S02]  /*10b90*/  ISETP.GE.AND P3, PT, R22, UR4, PT ;  /* 0x0000000416007c0c */ /* 0x000fe4000bf66270 */
[----:B------:R-:W-:Y:S02]  /*10ba0*/  ISETP.GE.AND P2, PT, R24, UR4, PT ;  /* 0x0000000418007c0c */ /* 0x000fe4000bf46270 */
[----:B------:R-:W-:-:S03]  /*10bb0*/  ISETP.GE.AND P0, PT, R30, UR5, PT ;  /* 0x000000051e007c0c */ /* 0x000fc6000bf06270 */
[----:B------:R-:W-:Y:S02]  /*10bc0*/  @P1 LOP3.LUT R18, R18, 0x4, RZ, 0xfc, !PT ;  /* 0x0000000412121812 */ /* 0x000fe400078efcff */
[----:B------:R-:W-:Y:S02]  /*10bd0*/  ISETP.GE.AND P1, PT, R22, UR5, PT ;  /* 0x0000000516007c0c */ /* 0x000fe4000bf26270 */
[----:B------:R-:W-:-:S04]  /*10be0*/  LOP3.LUT R18, R18, 0xfffffffd, RZ, 0xc0, !PT ;  /* 0xfffffffd12127812 */ /* 0x000fc800078ec0ff */
[----:B------:R-:W-:-:S04]  /*10bf0*/  @P3 LOP3.LUT R18, R18, 0x2, RZ, 0xfc, !PT ;  /* 0x0000000212123812 */ /* 0x000fc800078efcff */
[----:B------:R-:W-:-:S04]  /*10c00*/  LOP3.LUT R18, R18, 0xfffffffe, RZ, 0xc0, !PT ;  /* 0xfffffffe12127812 */ /* 0x000fc800078ec0ff */
[----:B------:R-:W-:Y:S01]  /*10c10*/  @P2 LOP3.LUT R18, R18, 0x1, RZ, 0xfc, !PT ;  /* 0x0000000112122812 */ /* 0x000fe200078efcff */
[----:B------:R-:W-:Y:S06]  /*10c20*/  BRA.DIV UR6, `(.L_x_1071) ;  /* 0x0000002e06e07947 */ /* 0x000fec000b800000 */
.L_x_1113:
[----:B------:R-:W2:Y:S01]  /*10c30*/  LDL R2, [R1] ;  /* 0x0000000001027983 */ /* 0x000ea20000100800 */
[----:B------:R-:W-:Y:S01]  /*10c40*/  SEL R29, RZ, 0x1, P0 ;  /* 0x00000001ff1d7807 */ /* 0x000fe20000000000 */
[----:B------:R-:W-:Y:S01]  /*10c50*/  IMAD.U32 R31, RZ, RZ, UR39 ;  /* 0x00000027ff1f7e24 */ /* 0x000fe2000f8e00ff */
[----:B------:R-:W-:Y:S01]  /*10c60*/  ISETP.GT.U32.AND P0, PT, R33, 0x5f, PT ;  /* 0x0000005f2100780c */ /* 0x000fe20003f04070 */
[----:B------:R-:W-:Y:S01]  /*10c70*/  IMAD.MOV R6, RZ, RZ, -R9 ;  /* 0x000000ffff067224 */ /* 0x000fe200078e0a09 */
[----:B------:R-:W-:Y:S02]  /*10c80*/  LOP3.LUT R18, R18, 0xffffffef, RZ, 0xc0, !PT ;  /* 0xffffffef12127812 */ /* 0x000fe400078ec0ff */
[----:B------:R-:W-:Y:S01]  /*10c90*/  SHF.R.S32.HI R31, RZ, 0x1f, R31 ;  /* 0x0000001fff1f7819 */ /* 0x000fe2000001141f */
[----:B------:R-:W-:Y:S01]  /*10ca0*/  IMAD R6, R37, R6, R10 ;  /* 0x0000000625067224 */ /* 0x000fe200078e020a */
[----:B------:R-:W-:-:S07]  /*10cb0*/  LOP3.LUT R18, R18, 0xfffffff7, RZ, 0xc0, !PT ;  /* 0xfffffff712127812 */ /* 0x000fce00078ec0ff */
[----:B------:R-:W-:Y:S02]  /*10cc0*/  @P0 LOP3.LUT R18, R18, 0x8, RZ, 0xfc, !PT ;  /* 0x0000000812120812 */ /* 0x000fe400078efcff */
[----:B--2---:R-:W-:Y:S02]  /*10cd0*/  R2UR UR4, R2 ;  /* 0x00000000020472ca */ /* 0x004fe400000e0000 */
[----:B------:R-:W-:-:S05]  /*10ce0*/  SEL R2, RZ, 0xffffffff, P1 ;  /* 0xffffffffff027807 */ /* 0x000fca0000800000 */
[----:B------:R-:W-:-:S05]  /*10cf0*/  IMAD.SHL.U32 R2, R2, 0x2, RZ ;  /* 0x0000000202027824 */ /* 0x000fca00078e00ff */
[----:B------:R-:W-:Y:S01]  /*10d00*/  LOP3.LUT R29, R2, 0x2, R29, 0xe2, !PT ;  /* 0x00000002021d7812 */ /* 0x000fe200078ee21d */
[----:B------:R-:W-:-:S06]  /*10d10*/  ULOP3.LUT UR4, UR4, 0x2, URZ, 0xfc, !UPT ;  /* 0x0000000204047892 */ /* 0x000fcc000f8efc3f */
[----:B------:R-:W-:-:S05]  /*10d20*/  IMAD.U32 R3, RZ, RZ, UR4 ;  /* 0x00000004ff037e24 */ /* 0x000fca000f8e00ff */
[----:B------:R-:W-:-:S13]  /*10d30*/  ISETP.NE.AND P2, PT, R3, 0x3, PT ;  /* 0x000000030300780c */ /* 0x000fda0003f45270 */
[----:B------:R-:W-:Y:S01]  /*10d40*/  @P2 LOP3.LUT R18, R18, 0x10, RZ, 0xfc, !PT ;  /* 0x0000001012122812 */ /* 0x000fe200078efcff */
[----:B------:R-:W-:Y:S06]  /*10d50*/  @!P2 BRA `(.L_x_1072) ;  /* 0x000000000004a947 */ /* 0x000fec0003800000 */
[----:B------:R-:W-:Y:S01]  /*10d60*/  BPT.TRAP 0x1 ;  /* 0x000000040000795c */ /* 0x000fe20000300000 */
.L_x_1072:
[----:B------:R-:W-:Y:S01]  /*10d70*/  SHF.R.S32.HI R7, RZ, 0x1f, R6 ;  /* 0x0000001fff077819 */ /* 0x000fe20000011406 */
[----:B------:R-:W-:Y:S01]  /*10d80*/  ULDC.64 UR4, c[0x0][0x328] ;  /* 0x0000ca0000047ab9 */ /* 0x000fe20000000a00 */
[----:B------:R-:W-:-:S03]  /*10d90*/  R2UR UR6, R31 ;  /* 0x000000001f0672ca */ /* 0x000fc600000e0000 */
        /* <DEDUP_REMOVED lines=11> */
[----:B------:R-:W-:Y:S01]  /*10e50*/  IMAD.U32 R9, RZ, RZ, UR4 ;  /* 0x00000004ff097e24 */ /* 0x000fe2000f8e00ff */
[----:B------:R-:W-:-:S03]  /*10e60*/  UIMAD UR4, UR6, UR4, URZ ;  /* 0x00000004060472a4 */ /* 0x000fc6000f8e023f */
[----:B------:R-:W-:Y:S01]  /*10e70*/  IMAD.WIDE.U32 R2, R9, UR39, R2 ;  /* 0x0000002709027c25 */ /* 0x000fe2000f8e0002 */
[----:B------:R-:W-:Y:S01]  /*10e80*/  UIMAD UR4, UR39, UR5, UR4 ;  /* 0x00000005270472a4 */ /* 0x000fe2000f8e0204 */
[----:B------:R-:W-:Y:S02]  /*10e90*/  ULDC.64 UR6, c[0x0][0x318] ;  /* 0x0000c60000067ab9 */ /* 0x000fe40000000a00 */
[----:B------:R-:W-:-:S03]  /*10ea0*/  LEA R16, P0, R2, UR6, 0x1 ;  /* 0x0000000602107c11 */ /* 0x000fc6000f8008ff */
[----:B------:R-:W-:-:S05]  /*10eb0*/  VIADD R17, R3, UR4 ;  /* 0x0000000403117c36 */ /* 0x000fca0008000000 */
[----:B------:R-:W-:Y:S01]  /*10ec0*/  LEA.HI.X R17, R2, UR7, R17, 0x1, P0 ;  /* 0x0000000702117c11 */ /* 0x000fe200080f0c11 */
[----:B------:R-:W-:-:S05]  /*10ed0*/  IMAD.MOV.U32 R2, RZ, RZ, 0x1 ;  /* 0x00000001ff027424 */ /* 0x000fca00078e00ff */
[----:B------:R-:W-:-:S04]  /*10ee0*/  SHF.L.U32 R2, R2, 0x1f, RZ ;  /* 0x0000001f02027819 */ /* 0x000fc800000006ff */
[----:B------:R-:W0:Y:S02]  /*10ef0*/  SYNCS.PHASECHK.TRANS64.TRYWAIT P0, [UR46+0x2a840], R2 ;  /* 0x02a84002ff0075a7 */ /* 0x000e24000800016e */
[----:B0-----:R-:W-:Y:S05]  /*10f00*/  @!P0 BRA `(.L_x_1073) ;  /* 0x0000002c00488947 */ /* 0x001fea0003800000 */
.L_x_1114:
[----:B------:R-:W-:Y:S01]  /*10f10*/  ULDC.64 UR4, c[0x0][0x300] ;  /* 0x0000c00000047ab9 */ /* 0x000fe20000000a00 */
[----:B------:R-:W-:Y:S01]  /*10f20*/  R2UR UR6, R31 ;  /* 0x000000001f0672ca */ /* 0x000fe200000e0000 */
[----:B------:R-:W-:Y:S01]  /*10f30*/  IMAD R7, R7, UR4, RZ ;  /* 0x0000000407077c24 */ /* 0x000fe2000f8e02ff */
[----:B------:R-:W-:Y:S01]  /*10f40*/  LOP3.LUT P3, RZ, R18, 0x4, RZ, 0xc0, !PT ;  /* 0x0000000412ff7812 */ /* 0x000fe2000786c0ff */
[----:B0-----:R-:W-:Y:S01]  /*10f50*/  IMAD.WIDE.U32 R2, R6, UR4, RZ ;  /* 0x0000000406027c25 */ /* 0x001fe2000f8e00ff */
[C---:B------:R-:W-:Y:S02]  /*10f60*/  LOP3.LUT P2, RZ, R18.reuse, 0x2, RZ, 0xc0, !PT ;  /* 0x0000000212ff7812 */ /* 0x040fe4000784c0ff */
[----:B------:R-:W-:Y:S01]  /*10f70*/  LOP3.LUT P1, RZ, R18, 0x1, RZ, 0xc0, !PT ;  /* 0x0000000112ff7812 */ /* 0x000fe2000782c0ff */
[----:B------:R-:W-:Y:S01]  /*10f80*/  IMAD R7, R6, UR5, R7 ;  /* 0x0000000506077c24 */ /* 0x000fe2000f8e0207 */
[----:B------:R-:W-:Y:S02]  /*10f90*/  ULDC.64 UR4, c[0x0][0x310] ;  /* 0x0000c40000047ab9 */ /* 0x000fe40000000a00 */
[----:B------:R-:W-:-:S02]  /*10fa0*/  IMAD R5, R5, UR4, RZ ;  /* 0x0000000405057c24 */ /* 0x000fc4000f8e02ff */
[----:B------:R-:W-:Y:S02]  /*10fb0*/  IMAD.IADD R3, R3, 0x1, R7 ;  /* 0x0000000103037824 */ /* 0x000fe400078e0207 */
[C---:B------:R-:W-:Y:S02]  /*10fc0*/  IMAD R5, R0.reuse, UR5, R5 ;  /* 0x0000000500057c24 */ /* 0x040fe4000f8e0205 */
[----:B------:R-:W-:Y:S01]  /*10fd0*/  IMAD.WIDE.U32 R2, R0, UR4, R2 ;  /* 0x0000000400027c25 */ /* 0x000fe2000f8e0002 */
        /* <DEDUP_REMOVED lines=8> */
[----:B------:R-:W-:Y:S01]  /*11060*/  VIADD R7, R3, UR4 ;  /* 0x0000000403077c36 */ /* 0x000fe20008000000 */
[----:B------:R-:W-:Y:S01]  /*11070*/  LOP3.LUT R3, R4, 0x1c0, RZ, 0xc0, !PT ;  /* 0x000001c004037812 */ /* 0x000fe200078ec0ff */
[----:B------:R-:W-:-:S03]  /*11080*/  UMOV UR4, 0xffffffff ;  /* 0xffffffff00047882 */ /* 0x000fc60000000000 */
[----:B------:R-:W-:Y:S01]  /*11090*/  LEA.HI.X R7, R2, UR7, R7, 0x1, P0 ;  /* 0x0000000702077c11 */ /* 0x000fe200080f0c07 */
[----:B------:R-:W-:Y:S01]  /*110a0*/  IMAD.MOV.U32 R2, RZ, RZ, -0x60 ;  /* 0xffffffa0ff027424 */ /* 0x000fe200078e00ff */
[----:B------:R-:W-:-:S03]  /*110b0*/  LOP3.LUT R4, R3, 0x38, R4, 0xf8, !PT ;  /* 0x0000003803047812 */ /* 0x000fc600078ef804 */
[----:B------:R-:W-:Y:S01]  /*110c0*/  IMAD R5, R27, R2, UR41 ;  /* 0x000000291b057e24 */ /* 0x000fe2000f8e0202 */
[----:B------:R-:W-:Y:S01]  /*110d0*/  LOP3.LUT R4, R4, 0x38, R25, 0x78, !PT ;  /* 0x0000003804047812 */ /* 0x000fe200078e7819 */
[----:B------:R-:W-:Y:S02]  /*110e0*/  IMAD.SHL.U32 R25, R8, 0x8, RZ ;  /* 0x0000000808197824 */ /* 0x000fe400078e00ff */
[----:B------:R-:W-:-:S03]  /*110f0*/  IMAD.IADD R6, R5, 0x1, -R36 ;  /* 0x0000000105067824 */ /* 0x000fc600078e0a24 */
[----:B------:R-:W-:Y:S02]  /*11100*/  LOP3.LUT R25, R4, 0x200, R25, 0xf8, !PT ;  /* 0x0000020004197812 */ /* 0x000fe400078ef819 */
[----:B------:R-:W-:Y:S01]  /*11110*/  ISETP.GE.AND P0, PT, R6, 0x1, PT ;  /* 0x000000010600780c */ /* 0x000fe20003f06270 */
[----:B------:R-:W-:-:S12]  /*11120*/  BRA.DIV UR4, `(.L_x_1074) ;  /* 0x0000002a04d87947 */ /* 0x000fd8000b800000 */
[----:B------:R-:W-:Y:S01]  /*11130*/  SHFL.IDX PT, R3, R7, RZ, 0x181f ;  /* 0x00181fff07037589 */ /* 0x000fe200000e0000 */
[----:B------:R-:W-:-:S03]  /*11140*/  @P0 LEA R9, R25, UR46, 0x1 ;  /* 0x0000002e19090c11 */ /* 0x000fc6000f8e08ff */
[----:B------:R-:W0:Y:S04]  /*11150*/  SHFL.IDX PT, R2, R0, RZ, 0x181f ;  /* 0x00181fff00027589 */ /* 0x000e2800000e0000 */
[----:B------:R-:W-:Y:S04]  /*11160*/  SHFL.IDX PT, R5, R7, 0x1, 0x181f ;  /* 0x00381f0007057f89 */ /* 0x000fe800000e0000 */
[----:B------:R-:W-:Y:S04]  /*11170*/  SHFL.IDX PT, R4, R0, 0x1, 0x181f ;  /* 0x00381f0000047f89 */ /* 0x000fe800000e0000 */
[----:B------:R-:W-:Y:S04]  /*11180*/  SHFL.IDX PT, R8, R7, 0x2, 0x181f ;  /* 0x00581f0007087f89 */ /* 0x000fe800000e0000 */
[----:B------:R-:W1:Y:S04]  /*11190*/  SHFL.IDX PT, R14, R0, 0x2, 0x181f ;  /* 0x00581f00000e7f89 */ /* 0x000e6800000e0000 */
[----:B------:R-:W2:Y:S01]  /*111a0*/  SHFL.IDX PT, R10, R0, 0x3, 0x181f ;  /* 0x00781f00000a7f89 */ /* 0x000ea200000e0000 */
[----:B0-----:R-:W-:-:S05]  /*111b0*/  @P0 IMAD.WIDE.U32 R2, R30, 0x2, R2 ;  /* 0x000000021e020825 */ /* 0x001fca00078e0002 */
[----:B------:R-:W-:Y:S04]  /*111c0*/  @P0 LDGSTS.E.BYPASS.LTC128B.128 [R9+0x18400], desc[UR56][R2.64], !P3 ;  /* 0x1840000002090fae */ /* 0x000fe8000d901d78 */
[----:B------:R-:W-:Y:S04]  /*111d0*/  @P0 LDGSTS.E.BYPASS.LTC128B.128 [R9+0x1b400], desc[UR56][R2.64+0x80], !P2 ;  /* 0x1b40008002090fae */ /* 0x000fe8000d101d78 */
[----:B------:R0:W-:Y:S01]  /*111e0*/  @P0 LDGSTS.E.BYPASS.LTC128B.128 [R9+0x1e400], desc[UR56][R2.64+0x100], !P1 ;  /* 0x1e40010002090fae */ /* 0x0001e2000c901d78 */
[----:B------:R-:W-:-:S03]  /*111f0*/  ISETP.GE.AND P0, PT, R6, 0x11, PT ;  /* 0x000000110600780c */ /* 0x000fc60003f06270 */
[----:B0-----:R-:W0:Y:S01]  /*11200*/  SHFL.IDX PT, R9, R7, 0x3, 0x181f ;  /* 0x00781f0007097f89 */ /* 0x001e2200000e0000 */
[----:B-1----:R-:W-:-:S09]  /*11210*/  IMAD.MOV.U32 R2, RZ, RZ, R14 ;  /* 0x000000ffff027224 */ /* 0x002fd200078e000e */
[----:B------:R-:W-:Y:S01]  /*11220*/  @P0 LEA R21, R25, UR46, 0x1 ;  /* 0x0000002e19150c11 */ /* 0x000fe2000f8e08ff */
[----:B------:R-:W-:Y:S01]  /*11230*/  @P0 IMAD.WIDE.U32 R4, R30, 0x2, R4 ;  /* 0x000000021e040825 */ /* 0x000fe200078e0004 */
[----:B------:R-:W1:Y:S03]  /*11240*/  SHFL.IDX PT, R14, R0, 0x4, 0x181f ;  /* 0x00981f00000e7f89 */ /* 0x000e6600000e0000 */
[----:B------:R-:W-:Y:S01]  /*11250*/  IMAD.MOV.U32 R3, RZ, RZ, R8 ;  /* 0x000000ffff037224 */ /* 0x000fe200078e0008 */
[----:B------:R-:W-:Y:S04]  /*11260*/  @P0 LDGSTS.E.BYPASS.LTC128B.128 [R21+0x18c00], desc[UR56][R4.64], !P3 ;  /* 0x18c0000004150fae */ /* 0x000fe8000d901d78 */
[----:B------:R-:W-:Y:S04]  /*11270*/  @P0 LDGSTS.E.BYPASS.LTC128B.128 [R21+0x1bc00], desc[UR56][R4.64+0x80], !P2 ;  /* 0x1bc0008004150fae */ /* 0x000fe8000d101d78 */
[----:B------:R2:W-:Y:S01]  /*11280*/  @P0 LDGSTS.E.BYPASS.LTC128B.128 [R21+0x1ec00], desc[UR56][R4.64+0x100], !P1 ;  /* 0x1ec0010004150fae */ /* 0x0005e2000c901d78 */
[----:B------:R-:W-:-:S03]  /*11290*/  ISETP.GE.AND P0, PT, R6, 0x21, PT ;  /* 0x000000210600780c */ /* 0x000fc60003f06270 */
[----:B------:R-:W3:Y:S04]  /*112a0*/  SHFL.IDX PT, R8, R7, 0x4, 0x181f ;  /* 0x00981f0007087f89 */ /* 0x000ee800000e0000 */
[----:B------:R-:W4:Y:S01]  /*112b0*/  SHFL.IDX PT, R7, R7, 0x5, 0x181f ;  /* 0x00b81f0007077f89 */ /* 0x000f2200000e0000 */
[----:B--2---:R-:W-:-:S05]  /*112c0*/  IMAD.MOV.U32 R4, RZ, RZ, R10 ;  /* 0x000000ffff047224 */ /* 0x004fca00078e000a */
[----:B------:R-:W-:Y:S01]  /*112d0*/  @P0 IMAD.WIDE.U32 R2, R30, 0x2, R2 ;  /* 0x000000021e020825 */ /* 0x000fe200078e0002 */
[----:B------:R-:W-:-:S03]  /*112e0*/  @P0 LEA R35, R25, UR46, 0x1 ;  /* 0x0000002e19230c11 */ /* 0x000fc6000f8e08ff */
[----:B0-----:R-:W-:Y:S02]  /*112f0*/  IMAD.MOV.U32 R5, RZ, RZ, R9 ;  /* 0x000000ffff057224 */ /* 0x001fe400078e0009 */
[----:B------:R-:W-:Y:S04]  /*11300*/  @P0 LDGSTS.E.BYPASS.LTC128B.128 [R35+0x19400], desc[UR56][R2.64], !P3 ;  /* 0x1940000002230fae */ /* 0x000fe8000d901d78 */
[----:B------:R-:W-:Y:S04]  /*11310*/  @P0 LDGSTS.E.BYPASS.LTC128B.128 [R35+0x1c400], desc[UR56][R2.64+0x80], !P2 ;  /* 0x1c40008002230fae */ /* 0x000fe8000d101d78 */
[----:B------:R1:W-:Y:S01]  /*11320*/  @P0 LDGSTS.E.BYPASS.LTC128B.128 [R35+0x1f400], desc[UR56][R2.64+0x100], !P1 ;  /* 0x1f40010002230fae */ /* 0x0003e2000c901d78 */
[----:B------:R-:W-:Y:S01]  /*11330*/  ISETP.GE.AND P0, PT, R6, 0x31, PT ;  /* 0x000000310600780c */ /* 0x000fe20003f06270 */
[----:B-1----:R-:W-:-:S12]  /*11340*/  IMAD.MOV.U32 R2, RZ, RZ, R14 ;  /* 0x000000ffff027224 */ /* 0x002fd800078e000e */
[----:B------:R-:W-:Y:S01]  /*11350*/  @P0 IMAD.WIDE.U32 R4, R30, 0x2, R4 ;  /* 0x000000021e040825 */ /* 0x000fe200078e0004 */
[----:B------:R-:W-:Y:S01]  /*11360*/  @P0 LEA R9, R25, UR46, 0x1 ;  /* 0x0000002e19090c11 */ /* 0x000fe2000f8e08ff */
[----:B------:R0:W1:Y:S02]  /*11370*/  SHFL.IDX PT, R14, R0, 0x5, 0x181f ;  /* 0x00b81f00000e7f89 */ /* 0x00006400000e0000 */
[----:B---3--:R-:W-:Y:S02]  /*11380*/  IMAD.MOV.U32 R3, RZ, RZ, R8 ;  /* 0x000000ffff037224 */ /* 0x008fe400078e0008 */
        /* <DEDUP_REMOVED lines=8> */
[----:B-1--4-:R0:W-:Y:S02]  /*11410*/  @P0 LDGSTS.E.BYPASS.LTC128B.128 [R21+0x20400], desc[UR56][R2.64+0x100], !P1 ;  /* 0x2040010002150fae */ /* 0x0121e4000c901d78 */
.L_x_1128:
[----:B------:R-:W-:Y:S01]  /*11420*/  ISETP.GE.AND P0, PT, R6, 0x51, PT ;  /* 0x000000510600780c */ /* 0x000fe20003f06270 */
[----:B0-----:R-:W-:Y:S02]  /*11430*/  IMAD.MOV.U32 R2, RZ, RZ, R14 ;  /* 0x000000ffff027224 */ /* 0x001fe400078e000e */
[----:B------:R-:W-:-:S10]  /*11440*/  IMAD.MOV.U32 R3, RZ, RZ, R7 ;  /* 0x000000ffff037224 */ /* 0x000fd400078e0007 */
        /* <DEDUP_REMOVED lines=12> */
[----:B------:R-:W-:-:S13]  /*11510*/  LOP3.LUT P1, RZ, R18, 0x10, RZ, 0xc0, !PT ;  /* 0x0000001012ff7812 */ /* 0x000fda000782c0ff */
[----:B0-----:R-:W-:Y:S05]  /*11520*/  @!P1 BRA `(.L_x_1075) ;  /* 0x0000000000049947 */ /* 0x001fea0003800000 */
[----:B------:R-:W-:Y:S01]  /*11530*/  BPT.TRAP 0x1 ;  /* 0x000000040000795c */ /* 0x000fe20000300000 */
.L_x_1075:
        /* <DEDUP_REMOVED lines=23> */
[----:B------:R-:W-:-:S02]  /*116b0*/  IMAD.U32 R10, RZ, RZ, UR4 ;  /* 0x00000004ff0a7e24 */ /* 0x000fc4000f8e00ff */
[----:B------:R-:W-:Y:S02]  /*116c0*/  IMAD.U32 R11, RZ, RZ, UR5 ;  /* 0x00000005ff0b7e24 */ /* 0x000fe4000f8e00ff */
[----:B------:R-:W-:Y:S02]  /*116d0*/  IMAD.MOV.U32 R8, RZ, RZ, 0x70 ;  /* 0x00000070ff087424 */ /* 0x000fe400078e00ff */
[----:B------:R-:W-:Y:S02]  /*116e0*/  IMAD.MOV.U32 R12, RZ, RZ, 0x1 ;  /* 0x00000001ff0c7424 */ /* 0x000fe400078e00ff */
[----:B------:R-:W-:-:S07]  /*116f0*/  IMAD.MOV.U32 R13, RZ, RZ, RZ ;  /* 0x000000ffff0d7224 */ /* 0x000fce00078e00ff */
[----:B------:R-:W-:-:S07]  /*11700*/  LEPC R20, `(.L_x_1076) ;  /* 0x000000001014794e */ /* 0x000fce0000000000 */
[----:B0-----:R-:W-:Y:S05]  /*11710*/  CALL.ABS.NOINC R2 ;  /* 0x0000000002007343 */ /* 0x001fea0003c00000 */
.L_x_1076:
[----:B------:R-:W-:Y:S01]  /*11720*/  UISETP.NE.AND UP0, UPT, UR48, URZ, UPT ;  /* 0x0000003f3000728c */ /* 0x000fe2000bf05270 */
[----:B------:R-:W-:Y:S01]  /*11730*/  VIADD R7, R33, UR40 ;  /* 0x0000002821077c36 */ /* 0x000fe20008000000 */
[----:B------:R-:W0:Y:S01]  /*11740*/  LDC R6, c[0x0][0x448] ;  /* 0x00011200ff067b82 */ /* 0x000e220000000800 */
[----:B------:R-:W-:Y:S01]  /*11750*/  IMAD.U32 R4, RZ, RZ, UR36 ;  /* 0x00000024ff047e24 */ /* 0x000fe2000f8e00ff */
[----:B------:R-:W-:Y:S01]  /*11760*/  ULDC.64 UR4, c[0x0][0x2e0] ;  /* 0x0000b80000047ab9 */ /* 0x000fe20000000a00 */
[----:B------:R-:W-:Y:S01]  /*11770*/  IMAD.U32 R3, RZ, RZ, UR47 ;  /* 0x0000002fff037e24 */ /* 0x000fe2000f8e00ff */
[----:B------:R-:W-:Y:S01]  /*11780*/  PLOP3.LUT P0, PT, PT, PT, UP0, 0x80, 0x0 ;  /* 0x000000000000781c */ /* 0x000fe20003f0f008 */
[----:B------:R-:W-:Y:S02]  /*11790*/  IMAD.MOV.U32 R2, RZ, RZ, R4 ;  /* 0x000000ffff027224 */ /* 0x000fe400078e0004 */
[----:B------:R-:W-:Y:S02]  /*117a0*/  IMAD R35, R35, UR4, RZ ;  /* 0x0000000423237c24 */ /* 0x000fe4000f8e02ff */
[----:B------:R-:W-:Y:S01]  /*117b0*/  @UP0 ULDC UR6, c[0x0][0x44c] ;  /* 0x0001130000060ab9 */ /* 0x000fe20000000800 */
[----:B------:R-:W-:Y:S01]  /*117c0*/  IMAD.WIDE.U32 R2, R28, UR4, R2 ;  /* 0x000000041c027c25 */ /* 0x000fe2000f8e0002 */
[----:B------:R-:W-:-:S03]  /*117d0*/  @UP0 ULDC UR4, c[0x0][0x450] ;  /* 0x0001140000040ab9 */ /* 0x000fc60000000800 */
[----:B------:R-:W-:Y:S02]  /*117e0*/  IMAD.U32 R5, RZ, RZ, UR37 ;  /* 0x00000025ff057e24 */ /* 0x000fe4000f8e00ff */
[----:B------:R-:W-:Y:S02]  /*117f0*/  IMAD.MOV.U32 R5, RZ, RZ, R7 ;  /* 0x000000ffff057224 */ /* 0x000fe400078e0007 */
[----:B------:R-:W-:Y:S01]  /*11800*/  @P0 IMAD.HI.U32 R0, R7, UR6, RZ ;  /* 0x0000000607000c27 */ /* 0x000fe2000f8e00ff */
[----:B------:R-:W-:-:S03]  /*11810*/  PLOP3.LUT P0, PT, PT, PT, UP0, 0x80, 0x0 ;  /* 0x000000000000781c */ /* 0x000fc60003f0f008 */
[----:B------:R-:W-:-:S04]  /*11820*/  IMAD R35, R28, UR5, R35 ;  /* 0x000000051c237c24 */ /* 0x000fc8000f8e0223 */
[----:B------:R-:W-:-:S06]  /*11830*/  IMAD.IADD R3, R3, 0x1, R35 ;  /* 0x0000000103037824 */ /* 0x000fcc00078e0223 */
[----:B------:R-:W-:Y:S01]  /*11840*/  @P0 SHF.R.U32.HI R5, RZ, UR4, R0 ;  /* 0x00000004ff050c19 */ /* 0x000fe20008011600 */
[----:B------:R-:W-:-:S04]  /*11850*/  ULDC.64 UR4, c[0x0][0x2d0] ;  /* 0x0000b40000047ab9 */ /* 0x000fc80000000a00 */
[----:B------:R-:W-:Y:S02]  /*11860*/  IMAD.MOV R0, RZ, RZ, -R5 ;  /* 0x000000ffff007224 */ /* 0x000fe400078e0a05 */
[----:B------:R-:W-:-:S04]  /*11870*/  IMAD.WIDE.U32 R2, R5, UR4, R2 ;  /* 0x0000000405027c25 */ /* 0x000fc8000f8e0002 */
[----:B0-----:R-:W-:Y:S01]  /*11880*/  IMAD R7, R6, R0, R7 ;  /* 0x0000000006077224 */ /* 0x001fe200078e0207 */
[----:B------:R-:W-:-:S05]  /*11890*/  SHF.R.S32.HI R0, RZ, 0x1f, R5 ;  /* 0x0000001fff007819 */ /* 0x000fca0000011405 */
[----:B------:R-:W-:-:S04]  /*118a0*/  IMAD R0, R0, UR4, RZ ;  /* 0x0000000400007c24 */ /* 0x000fc8000f8e02ff */
[----:B------:R-:W-:Y:S01]  /*118b0*/  IMAD R5, R5, UR5, R0 ;  /* 0x0000000505057c24 */ /* 0x000fe2000f8e0200 */
[----:B------:R-:W-:Y:S01]  /*118c0*/  SHF.R.S32.HI R0, RZ, 0x1f, R7 ;  /* 0x0000001fff007819 */ /* 0x000fe20000011407 */
[----:B------:R-:W-:Y:S02]  /*118d0*/  ULDC.64 UR4, c[0x0][0x2c8] ;  /* 0x0000b20000047ab9 */ /* 0x000fe40000000a00 */
[----:B------:R-:W-:Y:S02]  /*118e0*/  IMAD.IADD R3, R3, 0x1, R5 ;  /* 0x0000000103037824 */ /* 0x000fe400078e0205 */
[----:B------:R-:W-:Y:S02]  /*118f0*/  IMAD R0, R0, UR4, RZ ;  /* 0x0000000400007c24 */ /* 0x000fe4000f8e02ff */
[----:B------:R-:W-:-:S04]  /*11900*/  IMAD.WIDE.U32 R2, R7, UR4, R2 ;  /* 0x0000000407027c25 */ /* 0x000fc8000f8e0002 */
[----:B------:R-:W-:Y:S01]  /*11910*/  IMAD R5, R7, UR5, R0 ;  /* 0x0000000507057c24 */ /* 0x000fe2000f8e0200 */
[----:B------:R-:W-:Y:S02]  /*11920*/  ULDC.64 UR4, c[0x0][0x280] ;  /* 0x0000a00000047ab9 */ /* 0x000fe40000000a00 */
[----:B------:R-:W-:Y:S01]  /*11930*/  LEA R0, P0, R2, UR4, 0x1 ;  /* 0x0000000402007c11 */ /* 0x000fe2000f8008ff */
[----:B------:R-:W-:Y:S01]  /*11940*/  ULDC UR4, c[0x0][0x2b8] ;  /* 0x0000ae0000047ab9 */ /* 0x000fe20000000800 */
[----:B------:R-:W-:Y:S02]  /*11950*/  IADD3 R3, R3, R5, RZ ;  /* 0x0000000503037210 */ /* 0x000fe40007ffe0ff */
[----:B------:R-:W-:Y:S02]  /*11960*/  ISETP.GE.AND P2, PT, R22, UR4, PT ;  /* 0x0000000416007c0c */ /* 0x000fe4000bf46270 */
[----:B------:R-:W-:Y:S01]  /*11970*/  LEA.HI.X R8, R2, UR5, R3, 0x1, P0 ;  /* 0x0000000502087c11 */ /* 0x000fe200080f0c03 */
[----:B------:R-:W-:Y:S01]  /*11980*/  UMOV UR5, 0xffffffff ;  /* 0xffffffff00057882 */ /* 0x000fe20000000000 */
[----:B------:R-:W-:-:S02]  /*11990*/  ISETP.GE.AND P0, PT, R24, UR4, PT ;  /* 0x0000000418007c0c */ /* 0x000fc4000bf06270 */
[----:B------:R-:W-:Y:S01]  /*119a0*/  ISETP.GE.AND P3, PT, R30, UR4, PT ;  /* 0x000000041e007c0c */ /* 0x000fe2000bf66270 */
[----:B------:R-:W-:-:S12]  /*119b0*/  BRA.DIV UR5, `(.L_x_1077) ;  /* 0x0000002a05987947 */ /* 0x000fd8000b800000 */
[----:B------:R-:W-:Y:S01]  /*119c0*/  SHFL.IDX PT, R3, R8, RZ, 0x181f ;  /* 0x00181fff08037589 */ /* 0x000fe200000e0000 */
[----:B------:R-:W-:Y:S01]  /*119d0*/  ULDC UR4, c[0x0][0x288] ;  /* 0x0000a20000047ab9 */ /* 0x000fe20000000800 */
[----:B------:R-:W-:Y:S02]  /*119e0*/  VIADD R7, R36, UR40 ;  /* 0x0000002824077c36 */ /* 0x000fe40008000000 */
[----:B------:R-:W0:Y:S01]  /*119f0*/  SHFL.IDX PT, R2, R0, RZ, 0x181f ;  /* 0x00181fff00027589 */ /* 0x000e2200000e0000 */
[----:B------:R-:W-:Y:S02]  /*11a00*/  IMAD R6, R6, UR4, RZ ;  /* 0x0000000406067c24 */ /* 0x000fe4000f8e02ff */
[C---:B------:R-:W-:Y:S01]  /*11a10*/  VIADD R11, R7.reuse, 0x10 ;  /* 0x00000010070b7836 */ /* 0x040fe20000000000 */
        /* <DEDUP_REMOVED lines=61> */
.L_x_1145:
[----:B------:R-:W-:Y:S01]  /*11df0*/  VIADD R7, R7, 0x70 ;  /* 0x0000007007077836 */ /* 0x000fe20000000000 */
[----:B------:R-:W-:Y:S01]  /*11e00*/  BSSY B0, `(.L_x_1078) ;  /* 0x000000d000007945 */ /* 0x000fe20003800000 */
[----:B-1----:R-:W-:Y:S02]  /*11e10*/  IMAD.MOV.U32 R2, RZ, RZ, R14 ;  /* 0x000000ffff027224 */ /* 0x002fe400078e000e */
[----:B--2---:R-:W-:Y:S01]  /*11e20*/  IMAD.MOV.U32 R3, RZ, RZ, R4 ;  /* 0x000000ffff037224 */ /* 0x004fe200078e0004 */
[----:B------:R-:W-:-:S13]  /*11e30*/  ISETP.GE.AND P1, PT, R7, R6, PT ;  /* 0x000000060700720c */ /* 0x000fda0003f26270 */
        /* <DEDUP_REMOVED lines=9> */
.L_x_1079:
[----:B------:R-:W-:Y:S05]  /*11ed0*/  BSYNC B0 ;  /* 0x0000000000007941 */ /* 0x000fea0003800000 */
.L_x_1078:
[----:B------:R-:W-:Y:S01]  /*11ee0*/  NOP ;  /* 0x0000000000007918 */ /* 0x000fe20000000000 */
[----:B------:R-:W-:Y:S01]  /*11ef0*/  SYNCS.ARRIVE.TRANS64.RED.A0T1 RZ, [UR46+0x2a800], RZ ;  /* 0x02a800ffffff79a7 */ /* 0x000fe2000820042e */
[----:B------:R-:W-:Y:S01]  /*11f00*/  IMAD.MOV.U32 R0, RZ, RZ, 0x1 ;  /* 0x00000001ff007424 */ /* 0x000fe200078e00ff */
[----:B------:R-:W-:Y:S04]  /*11f10*/  ARRIVES.LDGSTSBAR.64.TRANSCNT [UR46+0x2a800] ;  /* 0x02a80000ff0079b0 */ /* 0x000fe80008000aae */
[----:B------:R-:W-:Y:S01]  /*11f20*/  SHF.L.U32 R0, R0, 0x1f, RZ ;  /* 0x0000001f00007819 */ /* 0x000fe200000006ff */
[----:B------:R-:W-:Y:S01]  /*11f30*/  NOP ;  /* 0x0000000000007918 */ /* 0x000fe20000000000 */
[----:B------:R-:W-:Y:S01]  /*11f40*/  SYNCS.ARRIVE.TRANS64.A1T0 RZ, [UR46+0x2a800], RZ ;  /* 0x02a800ffffff79a7 */ /* 0x000fe2000810002e */
[----:B------:R-:W-:Y:S01]  /*11f50*/  VIADD R19, R19, 0xfffffffe ;  /* 0xfffffffe13137836 */ /* 0x000fe20000000000 */
[----:B------:R-:W1:Y:S02]  /*11f60*/  SYNCS.PHASECHK.TRANS64.TRYWAIT P0, [UR46+0x2a820], R0 ;  /* 0x02a82000ff0075a7 */ /* 0x000e64000800016e */
[----:B-1----:R-:W-:Y:S05]  /*11f70*/  @!P0 BRA `(.L_x_1080) ;  /* 0x0000002c00b08947 */ /* 0x002fea0003800000 */
.L_x_1146:
[----:B------:R-:W-:Y:S01]  /*11f80*/  ISETP.GE.AND P0, PT, R19, UR49, PT ;  /* 0x0000003113007c0c */ /* 0x000fe2000bf06270 */
[----:B------:R-:W-:Y:S02]  /*11f90*/  IMAD.MOV.U32 R24, RZ, RZ, 0x1 ;  /* 0x00000001ff187424 */ /* 0x000fe400078e00ff */
[----:B------:R-:W-:-:S10]  /*11fa0*/  IMAD.MOV.U32 R22, RZ, RZ, RZ ;  /* 0x000000ffff167224 */ /* 0x000fd400078e00ff */
[----:B------:R-:W-:Y:S05]  /*11fb0*/  @!P0 BRA `(.L_x_1081) ;  /* 0x0000000c00e08947 */ /* 0x000fea0003800000 */
[----:B------:R-:W-:Y:S01]  /*11fc0*/  UIADD3 UR4, UR45, 0x1, URZ ;  /* 0x000000012d047890 */ /* 0x000fe2000fffe03f */
[----:B0-----:R-:W-:Y:S01]  /*11fd0*/  LOP3.LUT R3, RZ, UR43, RZ, 0x33, !PT ;  /* 0x0000002bff037c12 */ /* 0x001fe2000f8e33ff */
[----:B------:R-:W-:Y:S01]  /*11fe0*/  BSSY B0, `(.L_x_1081) ;  /* 0x00000f5000007945 */ /* 0x000fe20003800000 */
[----:B------:R-:W-:Y:S01]  /*11ff0*/  LOP3.LUT R5, RZ, UR42, RZ, 0x33, !PT ;  /* 0x0000002aff057c12 */ /* 0x000fe2000f8e33ff */
[----:B------:R-:W-:Y:S01]  /*12000*/  UIMAD UR4, UR4, UR38, URZ ;  /* 0x00000026040472a4 */ /* 0x000fe2000f8e023f */
[----:B------:R-:W-:Y:S01]  /*12010*/  IADD3 R23, R26, R23, R36 ;  /* 0x000000171a177210 */ /* 0x000fe20007ffe024 */
[----:B------:R-:W-:Y:S01]  /*12020*/  IMAD.MOV.U32 R20, RZ, RZ, RZ ;  /* 0x000000ffff147224 */ /* 0x000fe200078e00ff */
[----:B------:R-:W-:-:S03]  /*12030*/  SHF.L.U32 R35, R30, 0x1, RZ ;  /* 0x000000011e237819 */ /* 0x000fc600000006ff */
[----:B------:R-:W-:Y:S01]  /*12040*/  LOP3.LUT R0, RZ, UR4, RZ, 0x33, !PT ;  /* 0x00000004ff007c12 */ /* 0x000fe2000f8e33ff */
[----:B------:R-:W-:Y:S02]  /*12050*/  VIADD R9, R23, 0xfffffee0 ;  /* 0xfffffee017097836 */ /* 0x000fe40000000000 */
[----:B------:R-:W-:Y:S01]  /*12060*/  IMAD.MOV.U32 R23, RZ, RZ, 0x1 ;  /* 0x00000001ff177424 */ /* 0x000fe200078e00ff */
[----:B------:R-:W-:Y:S02]  /*12070*/  VIADDMNMX R0, R0, -UR44, R3, !PT ;  /* 0x8000002c00007c46 */ /* 0x000fe4000f800103 */
[----:B------:R-:W-:Y:S02]  /*12080*/  IADD3 R3, -R36, UR41, RZ ;  /* 0x0000002924037c10 */ /* 0x000fe4000fffe1ff */
[----:B------:R-:W-:-:S04]  /*12090*/  VIMNMX R0, R0, R5, !PT ;  /* 0x0000000500007248 */ /* 0x000fc80007fe0100 */
[C---:B------:R-:W-:Y:S01]  /*120a0*/  IADD3 R27, -R0.reuse, -0x2, RZ ;  /* 0xfffffffe001b7810 */ /* 0x040fe20007ffe1ff */
[C---:B------:R-:W-:Y:S02]  /*120b0*/  IMAD R3, R0.reuse, 0x60, R3 ;  /* 0x0000006000037824 */ /* 0x040fe400078e0203 */
[----:B------:R-:W-:Y:S02]  /*120c0*/  IMAD R9, R0, -0x60, R9 ;  /* 0xffffffa000097824 */ /* 0x000fe400078e0209 */
[----:B------:R-:W-:-:S07]  /*120d0*/  VIADD R0, R3, 0xc0 ;  /* 0x000000c003007836 */ /* 0x000fce0000000000 */
.L_x_1094:
[----:B------:R-:W-:Y:S01]  /*120e0*/  ISETP.NE.AND P0, PT, R37, 0x1, PT ;  /* 0x000000012500780c */ /* 0x000fe20003f05270 */
[----:B------:R-:W-:Y:S01]  /*120f0*/  IMAD.MOV.U32 R10, RZ, RZ, R9 ;  /* 0x000000ffff0a7224 */ /* 0x000fe200078e0009 */
[----:B------:R-:W-:Y:S02]  /*12100*/  ISETP.GT.U32.AND P2, PT, R33, 0x5f, PT ;  /* 0x0000005f2100780c */ /* 0x000fe40003f44070 */
[----:B------:R-:W-:-:S09]  /*12110*/  LOP3.LUT P1, RZ, R18, 0x10, RZ, 0xc0, !PT ;  /* 0x0000001012ff7812 */ /* 0x000fd2000782c0ff */
[----:B------:R-:W0:Y:S08]  /*12120*/  @P0 LDC R2, c[0x0][0x434] ;  /* 0x00010d00ff020b82 */ /* 0x000e300000000800 */
[----:B------:R-:W1:Y:S08]  /*12130*/  @P0 LDC R3, c[0x0][0x438] ;  /* 0x00010e00ff030b82 */ /* 0x000e700000000800 */
[----:B------:R-:W2:Y:S08]  /*12140*/  @!P2 LDC.64 R6, c[0x0][0x428] ;  /* 0x00010a00ff06ab82 */ /* 0x000eb00000000a00 */
[----:B------:R-:W3:Y:S01]  /*12150*/  @!P2 LDC.64 R4, c[0x0][0x418] ;  /* 0x00010600ff04ab82 */ /* 0x000ee20000000a00 */
[----:B0-----:R-:W-:-:S05]  /*12160*/  @P0 IMAD.HI.U32 R2, R9, R2, RZ ;  /* 0x0000000209020227 */ /* 0x001fca00078e00ff */
[----:B-1----:R-:W-:-:S04]  /*12170*/  @P0 SHF.R.U32.HI R10, RZ, R3, R2 ;  /* 0x00000003ff0a0219 */ /* 0x002fc80000011602 */
[----:B------:R-:W-:Y:S01]  /*12180*/  @!P2 SHF.R.S32.HI R3, RZ, 0x1f, R10 ;  /* 0x0000001fff03a819 */ /* 0x000fe2000001140a */
[----:B--2---:R-:W-:-:S04]  /*12190*/  @!P2 IMAD R2, R34, R6, RZ ;  /* 0x000000062202a224 */ /* 0x004fc800078e02ff */
[----:B------:R-:W-:Y:S02]  /*121a0*/  @!P2 IMAD R7, R32, R7, R2 ;  /* 0x000000072007a224 */ /* 0x000fe400078e0202 */
[----:B------:R-:W-:-:S04]  /*121b0*/  @!P2 IMAD.MOV.U32 R2, RZ, RZ, R10 ;  /* 0x000000ffff02a224 */ /* 0x000fc800078e000a */
[----:B------:R-:W-:-:S04]  /*121c0*/  @!P2 IMAD.WIDE.U32 R2, R32, R6, R2 ;  /* 0x000000062002a225 */ /* 0x000fc800078e0002 */
[----:B------:R-:W-:Y:S01]  /*121d0*/  @!P2 IMAD.IADD R3, R7, 0x1, R3 ;  /* 0x000000010703a824 */ /* 0x000fe200078e0203 */
[----:B---3--:R-:W-:Y:S01]  /*121e0*/  @!P2 LEA R4, P0, R2, R4, 0x2 ;  /* 0x000000040204a211 */ /* 0x008fe200078010ff */
[----:B------:R-:W-:-:S03]  /*121f0*/  IMAD.MOV.U32 R6, RZ, RZ, RZ ;  /* 0x000000ffff067224 */ /* 0x000fc600078e00ff */
[----:B------:R-:W-:-:S05]  /*12200*/  @!P2 LEA.HI.X R5, R2, R5, R3, 0x2, P0 ;  /* 0x000000050205a211 */ /* 0x000fca00000f1403 */
[----:B------:R0:W5:Y:S01]  /*12210*/  @!P2 LDG.E R6, desc[UR56][R4.64] ;  /* 0x000000380406a981 */ /* 0x000162000c1e1900 */
[----:B------:R-:W-:-:S05]  /*12220*/  VIADD R22, R20, 0x1 ;  /* 0x0000000114167836 */ /* 0x000fca0000000000 */
[----:B------:R-:W-:-:S04]  /*12230*/  ISETP.NE.AND P0, PT, R22, 0x2, PT ;  /* 0x000000021600780c */ /* 0x000fc80003f05270 */
[----:B------:R-:W-:Y:S02]  /*12240*/  SEL R24, RZ, 0x1, P0 ;  /* 0x00000001ff187807 */ /* 0x000fe40000000000 */
[----:B------:R-:W-:Y:S02]  /*12250*/  SEL R22, R22, RZ, P0 ;  /* 0x000000ff16167207 */ /* 0x000fe40000000000 */
[----:B------:R-:W-:Y:S01]  /*12260*/  LOP3.LUT R24, R23, R24, RZ, 0x3c, !PT ;  /* 0x0000001817187212 */ /* 0x000fe200078e3cff */
[----:B0-----:R-:W-:Y:S06]  /*12270*/  @!P1 BRA `(.L_x_1082) ;  /* 0x0000000000049947 */ /* 0x001fec0003800000 */
[----:B------:R-:W-:Y:S01]  /*12280*/  BPT.TRAP 0x1 ;  /* 0x000000040000795c */ /* 0x000fe20000300000 */
.L_x_1082:
[----:B------:R-:W-:Y:S01]  /*12290*/  LEA R8, R22, UR46, 0x3 ;  /* 0x0000002e16087c11 */ /* 0x000fe2000f8e18ff */
[----:B------:R-:W-:Y:S01]  /*122a0*/  BSSY B1, `(.L_x_1083) ;  /* 0x0000004000017945 */ /* 0x000fe20003800000 */
[----:B------:R-:W-:-:S04]  /*122b0*/  SHF.L.U32 R3, R24, 0x1f, RZ ;  /* 0x0000001f18037819 */ /* 0x000fc800000006ff */
[----:B------:R-:W0:Y:S02]  /*122c0*/  SYNCS.PHASECHK.TRANS64.TRYWAIT P0, [R8+URZ+0x2a840], R3 ;  /* 0x02a84003080075a7 */ /* 0x000e24000800017f */
[----:B0-----:R-:W-:Y:S05]  /*122d0*/  @!P0 BRA `(.L_x_1084) ;  /* 0x0000002800f08947 */ /* 0x001fea0003800000 */
.L_x_1147:
[----:B------:R-:W-:Y:S05]  /*122e0*/  BSYNC B1 ;  /* 0x0000000000017941 */ /* 0x000fea0003800000 */
.L_x_1083:
[----:B------:R-:W-:Y:S01]  /*122f0*/  ULDC UR4, c[0x0][0x430] ;  /* 0x00010c0000047ab9 */ /* 0x000fe20000000800 */
[----:B-----5:R-:W-:Y:S01]  /*12300*/  SHF.R.S32.HI R28, RZ, 0x1f, R6 ;  /* 0x0000001fff1c7819 */ /* 0x020fe20000011406 */
[----:B------:R-:W-:Y:S01]  /*12310*/  UIADD3 UR4, -UR4, URZ, URZ ;  /* 0x0000003f04047290 */ /* 0x000fe2000fffe13f */
[----:B------:R-:W-:Y:S01]  /*12320*/  R2UR UR6, R31 ;  /* 0x000000001f0672ca */ /* 0x000fe200000e0000 */
[----:B------:R-:W-:Y:S01]  /*12330*/  IMAD R19, R22, 0x4800, R25 ;  /* 0x0000480016137824 */ /* 0x000fe200078e0219 */
[C---:B------:R-:W-:Y:S02]  /*12340*/  LOP3.LUT P3, RZ, R18.reuse, 0x4, RZ, 0xc0, !PT ;  /* 0x0000000412ff7812 */ /* 0x040fe4000786c0ff */
[----:B------:R-:W-:Y:S01]  /*12350*/  LOP3.LUT P2, RZ, R18, 0x2, RZ, 0xc0, !PT ;  /* 0x0000000212ff7812 */ /* 0x000fe2000784c0ff */
        /* <DEDUP_REMOVED lines=20> */
[----:B------:R-:W-:Y:S01]  /*124a0*/  VIADD R21, R3, UR4 ;  /* 0x0000000403157c36 */ /* 0x000fe20008000000 */
[----:B------:R-:W-:-:S04]  /*124b0*/  UMOV UR4, 0xffffffff ;  /* 0xffffffff00047882 */ /* 0x000fc80000000000 */
[----:B------:R-:W-:Y:S01]  /*124c0*/  LEA.HI.X R21, R2, UR7, R21, 0x1, P0 ;  /* 0x0000000702157c11 */ /* 0x000fe200080f0c15 */
[----:B------:R-:W-:Y:S06]  /*124d0*/  BRA.DIV UR4, `(.L_x_1085) ;  /* 0x0000002a04847947 */ /* 0x000fec000b800000 */
        /* <DEDUP_REMOVED lines=13> */
[----:B------:R-:W0:Y:S03]  /*125b0*/  SHFL.IDX PT, R14, R10, 0x3, 0x181f ;  /* 0x00781f000a0e7f89 */ /* 0x000e2600000e0000 */
[----:B------:R-:W-:Y:S01]  /*125c0*/  IMAD.X R3, RZ, RZ, R4, P0 ;  /* 0x000000ffff037224 */ /* 0x000fe200000e0604 */
        /* <DEDUP_REMOVED lines=14> */
[----:B-1----:R-:W-:-:S05]  /*126b0*/  IADD3.X R3, RZ, R3, RZ, P0, !PT ;  /* 0x00000003ff037210 */ /* 0x002fca00007fe4ff */
[----:B------:R-:W-:Y:S04]  /*126c0*/  LDGSTS.E.BYPASS.LTC128B.128 [R19+0x19c00], desc[UR56][R2.64], !P3 ;  /* 0x19c0000002137fae */ /* 0x000fe8000d901d78 */
[----:B------:R-:W-:Y:S04]  /*126d0*/  LDGSTS.E.BYPASS.LTC128B.128 [R19+0x1cc00], desc[UR56][R2.64+0x80], !P2 ;  /* 0x1cc0008002137fae */ /* 0x000fe8000d101d78 */
[----:B------:R1:W-:Y:S02]  /*126e0*/  LDGSTS.E.BYPASS.LTC128B.128 [R19+0x1fc00], desc[UR56][R2.64+0x100], !P1 ;  /* 0x1fc0010002137fae */ /* 0x0003e4000c901d78 */
[----:B-1----:R-:W-:-:S05]  /*126f0*/  IADD3 R2, P0, R12, R35, RZ ;  /* 0x000000230c027210 */ /* 0x002fca0007f1e0ff */
[----:B0-----:R-:W-:-:S05]  /*12700*/  IMAD.X R3, RZ, RZ, R4, P0 ;  /* 0x000000ffff037224 */ /* 0x001fca00000e0604 */
[----:B------:R0:W-:Y:S04]  /*12710*/  LDGSTS.E.BYPASS.LTC128B.128 [R19+0x1a400], desc[UR56][R2.64], !P3 ;  /* 0x1a40000002137fae */ /* 0x0001e8000d901d78 */
[----:B------:R0:W-:Y:S04]  /*12720*/  LDGSTS.E.BYPASS.LTC128B.128 [R19+0x1d400], desc[UR56][R2.64+0x80], !P2 ;  /* 0x1d40008002137fae */ /* 0x0001e8000d101d78 */
[----:B--2---:R0:W-:Y:S02]  /*12730*/  LDGSTS.E.BYPASS.LTC128B.128 [R19+0x20400], desc[UR56][R2.64+0x100], !P1 ;  /* 0x2040010002137fae */ /* 0x0041e4000c901d78 */
.L_x_1161:
        /* <DEDUP_REMOVED lines=10> */
.L_x_1086:
        /* <DEDUP_REMOVED lines=10> */
.L_x_1087:
[----:B------:R1:W-:Y:S01]  /*12880*/  SYNCS.ARRIVE.TRANS64.A1T0 RZ, [R8+URZ+0x2a830], RZ ;  /* 0x02a830ff08ff79a7 */ /* 0x0003e2000810003f */
[----:B------:R-:W-:Y:S05]  /*12890*/  @!P2 BRA `(.L_x_1088) ;  /* 0x000000000004a947 */ /* 0x000fea0003800000 */
[----:B------:R-:W-:Y:S01]  /*128a0*/  BPT.TRAP 0x1 ;  /* 0x000000040000795c */ /* 0x000fe20000300000 */
.L_x_1088:
[----:B0-----:R-:W-:Y:S01]  /*128b0*/  SHF.L.U32 R3, R23, 0x1f, RZ ;  /* 0x0000001f17037819 */ /* 0x001fe200000006ff */
[----:B------:R-:W-:Y:S01]  /*128c0*/  BSSY B1, `(.L_x_1089) ;  /* 0x0000004000017945 */ /* 0x000fe20003800000 */
[----:B------:R-:W-:-:S04]  /*128d0*/  LEA R4, R20, UR46, 0x3 ;  /* 0x0000002e14047c11 */ /* 0x000fc8000f8e18ff */
[----:B------:R-:W0:Y:S02]  /*128e0*/  SYNCS.PHASECHK.TRANS64.TRYWAIT P0, [R4+URZ+0x2a860], R3 ;  /* 0x02a86003040075a7 */ /* 0x000e24000800017f */
[----:B0-----:R-:W-:Y:S05]  /*128f0*/  @!P0 BRA `(.L_x_1090) ;  /* 0x0000002c00388947 */ /* 0x001fea0003800000 */
.L_x_1162:
[----:B------:R-:W-:Y:S05]  /*12900*/  BSYNC B1 ;  /* 0x0000000000017941 */ /* 0x000fea0003800000 */
.L_x_1089:
        /* <DEDUP_REMOVED lines=17> */
[----:B------:R-:W0:Y:S03]  /*12a20*/  SHFL.IDX PT, R14, R16, 0x2, 0x181f ;  /* 0x00581f00100e7f89 */ /* 0x000e2600000e0000 */
[----:B------:R-:W-:Y:S01]  /*12a30*/  IMAD.X R3, RZ, RZ, R8, P2 ;  /* 0x000000ffff037224 */ /* 0x000fe200010e0608 */
        /* <DEDUP_REMOVED lines=22> */
[----:B------:R2:W3:Y:S03]  /*12ba0*/  SHFL.IDX PT, R14, R16, 0x5, 0x181f ;  /* 0x00b81f00100e7f89 */ /* 0x0004e600000e0000 */
[----:B-1----:R-:W-:Y:S01]  /*12bb0*/  IMAD.X R3, RZ, RZ, R8, P2 ;  /* 0x000000ffff037224 */ /* 0x002fe200010e0608 */
[----:B------:R-:W-:Y:S01]  /*12bc0*/  ISETP.LT.OR P2, PT, R0, 0x41, !P1 ;  /* 0x000000410000780c */ /* 0x000fe20004f41670 */
[----:B------:R2:W1:-:S12]  /*12bd0*/  SHFL.IDX PT, R8, R17, 0x5, 0x181f ;  /* 0x00b81f0011087f89 */ /* 0x00045800000e0000 */
[----:B------:R2:W-:Y:S01]  /*12be0*/  LDGSTS.E.BYPASS.LTC128B.128 [R5+0x2400], desc[UR56][R2.64], !P2 ;  /* 0x0240000002057fae */ /* 0x0005e2000d101d78 */
[----:B------:R-:W-:-:S13]  /*12bf0*/  ISETP.LT.OR P2, PT, R0, 0x41, !P0 ;  /* 0x000000410000780c */ /* 0x000fda0004741670 */
[----:B-1-3--:R2:W-:Y:S02]  /*12c00*/  LDGSTS.E.BYPASS.LTC128B.128 [R5+0x5400], desc[UR56][R2.64+0x80], !P2 ;  /* 0x0540008002057fae */ /* 0x00a5e4000d101d78 */
.L_x_1176:
[C---:B------:R-:W-:Y:S01]  /*12c10*/  ISETP.LT.OR P1, PT, R0.reuse, 0x51, !P1 ;  /* 0x000000510000780c */ /* 0x040fe20004f21670 */
[----:B------:R-:W-:Y:S01]  /*12c20*/  ULDC.64 UR4, c[0x0][0x328] ;  /* 0x0000ca0000047ab9 */ /* 0x000fe20000000a00 */
[----:B------:R-:W-:Y:S01]  /*12c30*/  ISETP.LT.OR P0, PT, R0, 0x51, !P0 ;  /* 0x000000510000780c */ /* 0x000fe20004701670 */
[----:B------:R-:W-:Y:S01]  /*12c40*/  IMAD R26, R26, UR4, RZ ;  /* 0x000000041a1a7c24 */ /* 0x000fe2000f8e02ff */
[----:B0-2---:R-:W-:-:S03]  /*12c50*/  IADD3 R2, P2, R14, R35, RZ ;  /* 0x000000230e027210 */ /* 0x005fc60007f5e0ff */
        /* <DEDUP_REMOVED lines=16> */
.L_x_1092:
        /* <DEDUP_REMOVED lines=10> */
.L_x_1093:
        /* <DEDUP_REMOVED lines=14> */
[----:B------:R-:W-:Y:S01]  /*12ee0*/  LEA R16, P0, R2, UR6, 0x1 ;  /* 0x0000000602107c11 */ /* 0x000fe2000f8008ff */
[----:B------:R-:W-:-:S05]  /*12ef0*/  VIADD R17, R3, UR4 ;  /* 0x0000000403117c36 */ /* 0x000fca0008000000 */
[----:B------:R-:W-:Y:S02]  /*12f00*/  LEA.HI.X R17, R2, UR7, R17, 0x1, P0 ;  /* 0x0000000702117c11 */ /* 0x000fe400080f0c11 */
[----:B------:R-:W-:-:S13]  /*12f10*/  ISETP.GT.AND P0, PT, R27, UR49, PT ;  /* 0x000000311b007c0c */ /* 0x000fda000bf04270 */
[----:B0-----:R-:W-:Y:S05]  /*12f20*/  @P0 BRA `(.L_x_1094) ;  /* 0xfffffff0006c0947 */ /* 0x001fea000383ffff */
[----:B------:R-:W-:Y:S05]  /*12f30*/  BSYNC B0 ;  /* 0x0000000000007941 */ /* 0x000fea0003800000 */
.L_x_1081:
[----:B------:R-:W-:-:S13]  /*12f40*/  LOP3.LUT P0, RZ, R18, 0x10, RZ, 0xc0, !PT ;  /* 0x0000001012ff7812 */ /* 0x000fda000780c0ff */
[----:B------:R-:W-:Y:S05]  /*12f50*/  @!P0 BRA `(.L_x_1095) ;  /* 0x0000000000048947 */ /* 0x000fea0003800000 */
[----:B------:R-:W-:Y:S01]  /*12f60*/  BPT.TRAP 0x1 ;  /* 0x000000040000795c */ /* 0x000fe20000300000 */
.L_x_1095:
[----:B0-----:R-:W-:Y:S01]  /*12f70*/  LEA R0, R22, UR46, 0x3 ;  /* 0x0000002e16007c11 */ /* 0x001fe2000f8e18ff */
[----:B------:R-:W-:Y:S01]  /*12f80*/  IMAD.MOV.U32 R2, RZ, RZ, -0x60 ;  /* 0xffffffa0ff027424 */ /* 0x000fe200078e00ff */
[----:B------:R-:W-:Y:S01]  /*12f90*/  SHF.L.U32 R3, R24, 0x1f, RZ ;  /* 0x0000001f18037819 */ /* 0x000fe200000006ff */
[----:B------:R-:W-:Y:S01]  /*12fa0*/  BSSY B0, `(.L_x_1096) ;  /* 0x0000006000007945 */ /* 0x000fe20003800000 */
[----:B------:R-:W-:Y:S02]  /*12fb0*/  IMAD R25, R22, 0x3000, R25 ;  /* 0x0000300016197824 */ /* 0x000fe400078e0219 */
[----:B------:R-:W0:Y:S01]  /*12fc0*/  SYNCS.PHASECHK.TRANS64.TRYWAIT P0, [R0+URZ+0x2a860], R3 ;  /* 0x02a86003000075a7 */ /* 0x000e22000800017f */
[----:B------:R-:W-:-:S04]  /*12fd0*/  IMAD R5, R27, R2, UR41 ;  /* 0x000000291b057e24 */ /* 0x000fc8000f8e0202 */
[----:B------:R-:W-:Y:S01]  /*12fe0*/  IMAD.IADD R5, R5, 0x1, -R36 ;  /* 0x0000000105057824 */ /* 0x000fe200078e0a24 */
[----:B0-----:R-:W-:Y:S06]  /*12ff0*/  @!P0 BRA `(.L_x_1097) ;  /* 0x0000002c00948947 */ /* 0x001fec0003800000 */
.L_x_1177:
[----:B------:R-:W-:Y:S05]  /*13000*/  BSYNC B0 ;  /* 0x0000000000007941 */ /* 0x000fea0003800000 */
.L_x_1096:
        /* <DEDUP_REMOVED lines=8> */
[----:B------:R-:W-:Y:S01]  /*13090*/  SHFL.IDX PT, R6, R17, 0x1, 0x181f ;  /* 0x00381f0011067f89 */ /* 0x000fe200000e0000 */
[----:B------:R-:W-:Y:S02]  /*130a0*/  ISETP.LT.OR P2, PT, R5, 0x1, P1 ;  /* 0x000000010500780c */ /* 0x000fe40000f41670 */
[----:B------:R-:W-:Y:S01]  /*130b0*/  LEA R4, R25, UR46, 0x1 ;  /* 0x0000002e19047c11 */ /* 0x000fe2000f8e08ff */
[----:B------:R-:W1:Y:S01]  /*130c0*/  SHFL.IDX PT, R14, R16, 0x1, 0x181f ;  /* 0x00381f00100e7f89 */ /* 0x000e6200000e0000 */
[----:B------:R-:W-:-:S02]  /*130d0*/  ISETP.LT.OR P4, PT, R5, 0x11, P1 ;  /* 0x000000110500780c */ /* 0x000fc40000f81670 */
[----:B------:R-:W-:Y:S01]  /*130e0*/  ISETP.LT.OR P5, PT, R5, 0x11, !P0 ;  /* 0x000000110500780c */ /* 0x000fe200047a1670 */
[----:B------:R-:W-:Y:S04]  /*130f0*/  SHFL.IDX PT, R10, R17, 0x2, 0x181f ;  /* 0x00581f00110a7f89 */ /* 0x000fe800000e0000 */
[----:B------:R-:W2:Y:S04]  /*13100*/  SHFL.IDX PT, R19, R16, 0x2, 0x181f ;  /* 0x00581f0010137f89 */ /* 0x000ea800000e0000 */
[----:B------:R-:W-:Y:S04]  /*13110*/  SHFL.IDX PT, R9, R17, 0x3, 0x181f ;  /* 0x00781f0011097f89 */ /* 0x000fe800000e0000 */
[----:B------:R-:W3:Y:S01]  /*13120*/  SHFL.IDX PT, R20, R16, 0x3, 0x181f ;  /* 0x00781f0010147f89 */ /* 0x000ee200000e0000 */
[----:B0-----:R-:W-:-:S03]  /*13130*/  IMAD.WIDE.U32 R2, R30, 0x2, R2 ;  /* 0x000000021e027825 */ /* 0x001fc600078e0002 */
[----:B------:R-:W-:Y:S04]  /*13140*/  SHFL.IDX PT, R8, R17, 0x4, 0x181f ;  /* 0x00981f0011087f89 */ /* 0x000fe800000e0000 */
[----:B------:R-:W0:Y:S04]  /*13150*/  SHFL.IDX PT, R21, R16, 0x4, 0x181f ;  /* 0x00981f0010157f89 */ /* 0x000e2800000e0000 */
[----:B------:R-:W-:Y:S01]  /*13160*/  LDGSTS.E.BYPASS.LTC128B.128 [R4+0x400], desc[UR56][R2.64], !P2 ;  /* 0x0040000002047fae */ /* 0x000fe2000d101d78 */
[----:B------:R-:W-:-:S03]  /*13170*/  ISETP.LT.OR P2, PT, R5, 0x21, P1 ;  /* 0x000000210500780c */ /* 0x000fc60000f41670 */
[----:B------:R1:W-:Y:S01]  /*13180*/  LDGSTS.E.BYPASS.LTC128B.128 [R4+0x3400], desc[UR56][R2.64+0x80], !P3 ;  /* 0x0340008002047fae */ /* 0x0003e2000d901d78 */
[----:B------:R-:W-:-:S03]  /*13190*/  ISETP.LT.OR P3, PT, R5, 0x21, !P0 ;  /* 0x000000210500780c */ /* 0x000fc60004761670 */
[----:B------:R-:W4:Y:S01]  /*131a0*/  SHFL.IDX PT, R17, R17, 0x5, 0x181f ;  /* 0x00b81f0011117f89 */ /* 0x000f2200000e0000 */
[----:B-1----:R-:W-:Y:S02]  /*131b0*/  IMAD.MOV.U32 R2, RZ, RZ, R14 ;  /* 0x000000ffff027224 */ /* 0x002fe400078e000e */
[----:B------:R-:W-:Y:S01]  /*131c0*/  IMAD.MOV.U32 R3, RZ, RZ, R6 ;  /* 0x000000ffff037224 */ /* 0x000fe200078e0006 */
[----:B------:R1:W0:Y:S01]  /*131d0*/  SHFL.IDX PT, R14, R16, 0x5, 0x181f ;  /* 0x00b81f00100e7f89 */ /* 0x00022200000e0000 */
[----:B------:R-:W-:-:S04]  /*131e0*/  IMAD.WIDE.U32 R6, R30, 0x2, R2 ;  /* 0x000000021e067825 */ /* 0x000fc800078e0002 */
[----:B--2---:R-:W-:Y:S01]  /*131f0*/  IMAD.MOV.U32 R2, RZ, RZ, R19 ;  /* 0x000000ffff027224 */ /* 0x004fe200078e0013 */
[----:B------:R-:W-:Y:S01]  /*13200*/  LDGSTS.E.BYPASS.LTC128B.128 [R4+0xc00], desc[UR56][R6.64], !P4 ;  /* 0x00c0000006047fae */ /* 0x000fe2000e101d78 */
[----:B------:R-:W-:Y:S01]  /*13210*/  IMAD.MOV.U32 R3, RZ, RZ, R10 ;  /* 0x000000ffff037224 */ /* 0x000fe200078e000a */
[C---:B------:R-:W-:Y:S02]  /*13220*/  ISETP.LT.OR P4, PT, R5.reuse, 0x31, P1 ;  /* 0x000000310500780c */ /* 0x040fe40000f81670 */
[----:B------:R-:W-:Y:S01]  /*13230*/  LDGSTS.E.BYPASS.LTC128B.128 [R4+0x3c00], desc[UR56][R6.64+0x80], !P5 ;  /* 0x03c0008006047fae */ /* 0x000fe2000e901d78 */
[----:B------:R-:W-:Y:S01]  /*13240*/  IMAD.WIDE.U32 R2, R30, 0x2, R2 ;  /* 0x000000021e027825 */ /* 0x000fe200078e0002 */
[----:B------:R-:W-:-:S04]  /*13250*/  ISETP.LT.OR P5, PT, R5, 0x31, !P0 ;  /* 0x000000310500780c */ /* 0x000fc800047a1670 */
[----:B------:R-:W-:Y:S01]  /*13260*/  LDGSTS.E.BYPASS.LTC128B.128 [R4+0x1400], desc[UR56][R2.64], !P2 ;  /* 0x0140000002047fae */ /* 0x000fe2000d101d78 */
[----:B------:R-:W-:-:S03]  /*13270*/  ISETP.LT.OR P2, PT, R5, 0x41, P1 ;  /* 0x000000410500780c */ /* 0x000fc60000f41670 */
[----:B------:R3:W-:Y:S01]  /*13280*/  LDGSTS.E.BYPASS.LTC128B.128 [R4+0x4400], desc[UR56][R2.64+0x80], !P3 ;  /* 0x0440008002047fae */ /* 0x0007e2000d901d78 */
[----:B------:R-:W-:Y:S01]  /*13290*/  ISETP.LT.OR P3, PT, R5, 0x41, !P0 ;  /* 0x000000410500780c */ /* 0x000fe20004761670 */
[----:B---3--:R-:W-:Y:S02]  /*132a0*/  IMAD.MOV.U32 R2, RZ, RZ, R20 ;  /* 0x000000ffff027224 */ /* 0x008fe400078e0014 */
[----:B------:R-:W-:Y:S02]  /*132b0*/  IMAD.MOV.U32 R3, RZ, RZ, R9 ;  /* 0x000000ffff037224 */ /* 0x000fe400078e0009 */
[----:B------:R-:W-:-:S04]  /*132c0*/  IMAD.WIDE.U32 R6, R30, 0x2, R2 ;  /* 0x000000021e067825 */ /* 0x000fc800078e0002 */
[----:B0-----:R-:W-:Y:S01]  /*132d0*/  IMAD.MOV.U32 R2, RZ, RZ, R21 ;  /* 0x000000ffff027224 */ /* 0x001fe200078e0015 */
[----:B------:R1:W-:Y:S01]  /*132e0*/  LDGSTS.E.BYPASS.LTC128B.128 [R4+0x1c00], desc[UR56][R6.64], !P4 ;  /* 0x01c0000006047fae */ /* 0x0003e2000e101d78 */
[----:B------:R-:W-:Y:S02]  /*132f0*/  IMAD.MOV.U32 R3, RZ, RZ, R8 ;  /* 0x000000ffff037224 */ /* 0x000fe400078e0008 */
[----:B------:R-:W-:Y:S01]  /*13300*/  IMAD.MOV.U32 R8, RZ, RZ, RZ ;  /* 0x000000ffff087224 */ /* 0x000fe200078e00ff */
[----:B------:R1:W-:Y:S01]  /*13310*/  LDGSTS.E.BYPASS.LTC128B.128 [R4+0x4c00], desc[UR56][R6.64+0x80], !P5 ;  /* 0x04c0008006047fae */ /* 0x0003e2000e901d78 */
[----:B------:R-:W-:-:S05]  /*13320*/  IMAD.WIDE.U32 R2, R30, 0x2, R2 ;  /* 0x000000021e027825 */ /* 0x000fca00078e0002 */
[----:B------:R1:W-:Y:S04]  /*13330*/  LDGSTS.E.BYPASS.LTC128B.128 [R4+0x2400], desc[UR56][R2.64], !P2 ;  /* 0x0240000002047fae */ /* 0x0003e8000d101d78 */
[----:B----4-:R1:W-:Y:S02]  /*13340*/  LDGSTS.E.BYPASS.LTC128B.128 [R4+0x5400], desc[UR56][R2.64+0x80], !P3 ;  /* 0x0540008002047fae */ /* 0x0103e4000d901d78 */
.L_x_1191:
[C---:B------:R-:W-:Y:S01]  /*13350*/  ISETP.LT.OR P1, PT, R5.reuse, 0x51, P1 ;  /* 0x000000510500780c */ /* 0x040fe20000f21670 */
[----:B-1----:R-:W-:Y:S01]  /*13360*/  IMAD.MOV.U32 R2, RZ, RZ, R14 ;  /* 0x000000ffff027224 */ /* 0x002fe200078e000e */
[----:B------:R-:W-:Y:S01]  /*13370*/  ISETP.LT.OR P0, PT, R5, 0x51, !P0 ;  /* 0x000000510500780c */ /* 0x000fe20004701670 */
[----:B------:R-:W-:Y:S02]  /*13380*/  IMAD.MOV.U32 R3, RZ, RZ, R17 ;  /* 0x000000ffff037224 */ /* 0x000fe400078e0011 */
[----:B------:R-:W-:-:S08]  /*13390*/  IMAD.WIDE.U32 R2, R30, 0x2, R2 ;  /* 0x000000021e027825 */ /* 0x000fd000078e0002 */
[----:B------:R-:W-:Y:S01]  /*133a0*/  @!PT LDS RZ, [RZ] ;  /* 0x00000000fffff984 */ /* 0x000fe20000000800 */
[----:B------:R-:W-:Y:S01]  /*133b0*/  @!PT LDS RZ, [RZ] ;  /* 0x00000000fffff984 */ /* 0x000fe20000000800 */
[----:B------:R-:W-:Y:S01]  /*133c0*/  @!PT LDS RZ, [RZ] ;  /* 0x00000000fffff984 */ /* 0x000fe20000000800 */
[----:B------:R0:W-:Y:S04]  /*133d0*/  LDGSTS.E.BYPASS.LTC128B.128 [R4+0x2c00], desc[UR56][R2.64], !P1 ;  /* 0x02c0000002047fae */ /* 0x0001e8000c901d78 */
[----:B------:R0:W-:Y:S01]  /*133e0*/  LDGSTS.E.BYPASS.LTC128B.128 [R4+0x5c00], desc[UR56][R2.64+0x80], !P0 ;  /* 0x05c0008002047fae */ /* 0x0001e2000c101d78 */
[----:B------:R-:W-:Y:S01]  /*133f0*/  PLOP3.LUT P0, PT, PT, PT, PT, 0x80, 0x0 ;  /* 0x000000000000781c */ /* 0x000fe20003f0f070 */
[----:B------:R-:W-:-:S12]  /*13400*/  NOP ;  /* 0x0000000000007918 */ /* 0x000fd80000000000 */
.L_x_1099:
        /* <DEDUP_REMOVED lines=10> */
.L_x_1100:
[----:B------:R1:W-:Y:S02]  /*134b0*/  SYNCS.ARRIVE.TRANS64.A1T0 RZ, [R0+URZ+0x2a850], RZ ;  /* 0x02a850ff00ff79a7 */ /* 0x0003e4000810003f */
[----:B-1----:R-:W-:-:S04]  /*134c0*/  IADD3 R0, R22, 0x1, RZ ;  /* 0x0000000116007810 */ /* 0x002fc80007ffe0ff */
[----:B------:R-:W-:-:S04]  /*134d0*/  ISETP.NE.AND P0, PT, R0, 0x2, PT ;  /* 0x000000020000780c */ /* 0x000fc80003f05270 */
[----:B0-----:R-:W-:Y:S02]  /*134e0*/  SEL R3, RZ, 0x1, P0 ;  /* 0x00000001ff037807 */ /* 0x001fe40000000000 */
[----:B------:R-:W-:Y:S02]  /*134f0*/  SEL R0, R0, RZ, P0 ;  /* 0x000000ff00007207 */ /* 0x000fe40000000000 */
[----:B------:R-:W-:-:S07]  /*13500*/  LOP3.LUT R24, R24, R3, RZ, 0x3c, !PT ;  /* 0x0000000318187212 */ /* 0x000fce00078e3cff */
.L_x_1060:
[----:B------:R-:W0:Y:S01]  /*13510*/  S2R R3, SR_CgaCtaId ;  /* 0x0000000000037919 */ /* 0x000e220000008800 */
[----:B------:R-:W-:Y:S02]  /*13520*/  MOV R2, 0x400 ;  /* 0x0000040000027802 */ /* 0x000fe40000000f00 */
[----:B------:R-:W-:Y:S02]  /*13530*/  SHF.L.U32 R8, R8, 0x1f, RZ ;  /* 0x0000001f08087819 */ /* 0x000fe400000006ff */
[----:B0-----:R-:W-:-:S04]  /*13540*/  LEA R7, R3, R2, 0x18 ;  /* 0x0000000203077211 */ /* 0x001fc800078ec0ff */
[----:B------:R-:W0:Y:S02]  /*13550*/  SYNCS.PHASECHK.TRANS64.TRYWAIT P0, [R7+URZ+0x2a820], R8 ;  /* 0x02a82008070075a7 */ /* 0x000e24000800017f */
[----:B0-----:R-:W-:Y:S05]  /*13560*/  @!P0 BRA `(.L_x_1101) ;  /* 0x0000003000408947 */ /* 0x001fea0003800000 */
.L_x_1192:
[----:B------:R-:W-:-:S03]  /*13570*/  UMOV UR4, 0xffffffff ;  /* 0xffffffff00047882 */ /* 0x000fc60000000000 */
[----:B------:R-:W-:Y:S05]  /*13580*/  BRA.DIV UR4, `(.L_x_1102) ;  /* 0x00000032044c7947 */ /* 0x000fea000b800000 */
[----:B------:R-:W1:Y:S02]  /*13590*/  S2R R2, SR_TID.X ;  /* 0x0000000000027919 */ /* 0x000e640000002100 */
[----:B-1----:R-:W-:-:S04]  /*135a0*/  SHF.R.U32.HI R2, RZ, 0x5, R2 ;  /* 0x00000005ff027819 */ /* 0x002fc80000011602 */
[----:B------:R-:W-:-:S05]  /*135b0*/  LOP3.LUT R2, R2, 0x3, RZ, 0xc0, !PT ;  /* 0x0000000302027812 */ /* 0x000fca00078ec0ff */
[----:B------:R1:W2:Y:S02]  /*135c0*/  SHFL.IDX PT, R14, R2, RZ, 0x1f ;  /* 0x00001fff020e7589 */ /* 0x0002a400000e0000 */
.L_x_1195:
[----:B--2---:R-:W-:-:S13]  /*135d0*/  ISETP.NE.AND P0, PT, R14, RZ, PT ;  /* 0x000000ff0e00720c */ /* 0x004fda0003f05270 */
[----:B------:R-:W-:Y:S05]  /*135e0*/  @P0 BRA `(.L_x_968) ;  /* 0x0000000000900947 */ /* 0x000fea0003800000 */
[----:B------:R-:W-:-:S03]  /*135f0*/  UMOV UR4, 0xffffffff ;  /* 0xffffffff00047882 */ /* 0x000fc60000000000 */
[----:B------:R-:W-:Y:S05]  /*13600*/  BRA.DIV UR4, `(.L_x_1103) ;  /* 0x0000003204607947 */ /* 0x000fea000b800000 */
[----:B------:R-:W-:-:S13]  /*13610*/  ELECT P6, URZ, PT ;  /* 0x00000000003f782f */ /* 0x000fda00038c0000 */
.L_x_1198:
[----:B------:R-:W-:Y:S05]  /*13620*/  @!P6 BRA `(.L_x_968) ;  /* 0x000000000080e947 */ /* 0x000fea0003800000 */
[----:B-1----:R-:W2:Y:S02]  /*13630*/  LDL R2, [R1] ;  /* 0x0000000001027983 */ /* 0x002ea40000100800 */
[----:B--2---:R-:W-:-:S13]  /*13640*/  R2UR UR4, R2 ;  /* 0x00000000020472ca */ /* 0x004fda00000e0000 */
[----:B------:R-:W-:-:S06]  /*13650*/  ULOP3.LUT UR4, UR4, 0x2, URZ, 0xfc, !UPT ;  /* 0x0000000204047892 */ /* 0x000fcc000f8efc3f */
[----:B------:R-:W-:-:S05]  /*13660*/  IMAD.U32 R2, RZ, RZ, UR4 ;  /* 0x00000004ff027e24 */ /* 0x000fca000f8e00ff */
[----:B------:R-:W-:-:S13]  /*13670*/  ISETP.NE.AND P0, PT, R2, 0x3, PT ;  /* 0x000000030200780c */ /* 0x000fda0003f05270 */
[----:B------:R-:W-:Y:S05]  /*13680*/  @!P0 BRA `(.L_x_1104) ;  /* 0x0000000000048947 */ /* 0x000fea0003800000 */
[----:B------:R-:W-:Y:S01]  /*13690*/  BPT.TRAP 0x1 ;  /* 0x000000040000795c */ /* 0x000fe20000300000 */
.L_x_1104:
[----:B------:R-:W-:Y:S01]  /*136a0*/  IMAD R5, R0, 0x8, R7 ;  /* 0x0000000800057824 */ /* 0x000fe200078e0207 */
[----:B------:R-:W-:Y:S01]  /*136b0*/  SHF.L.U32 R2, R24, 0x1f, RZ ;  /* 0x0000001f18027819 */ /* 0x000fe200000006ff */
[----:B------:R-:W-:-:S03]  /*136c0*/  VIADD R0, R0, 0x1 ;  /* 0x0000000100007836 */ /* 0x000fc60000000000 */
[----:B------:R-:W1:Y:S02]  /*136d0*/  SYNCS.PHASECHK.TRANS64.TRYWAIT P1, [R5+URZ+0x2a840], R2 ;  /* 0x02a84002050075a7 */ /* 0x000e64000802017f */
[----:B------:R-:W-:-:S04]  /*136e0*/  ISETP.NE.AND P2, PT, R0, 0x2, PT ;  /* 0x000000020000780c */ /* 0x000fc80003f45270 */
[----:B------:R-:W-:Y:S01]  /*136f0*/  SEL R3, RZ, 0x1, P2 ;  /* 0x00000001ff037807 */ /* 0x000fe20001000000 */
[----:B-1----:R-:W-:Y:S08]  /*13700*/  @!P1 BRA `(.L_x_1105) ;  /* 0x0000003000409947 */ /* 0x002ff00003800000 */
.L_x_1199:
[----:B------:R-:W-:Y:S02]  /*13710*/  SEL R0, R0, RZ, P2 ;  /* 0x000000ff00007207 */ /* 0x000fe40001000000 */
[----:B------:R-:W-:Y:S01]  /*13720*/  LOP3.LUT R3, R24, R3, RZ, 0x3c, !PT ;  /* 0x0000000318037212 */ /* 0x000fe200078e3cff */
[----:B------:R-:W-:Y:S06]  /*13730*/  @!P0 BRA `(.L_x_1106) ;  /* 0x0000000000048947 */ /* 0x000fec0003800000 */
[----:B------:R-:W-:Y:S01]  /*13740*/  BPT.TRAP 0x1 ;  /* 0x000000040000795c */ /* 0x000fe20000300000 */
.L_x_1106:
[----:B0-----:R-:W-:Y:S01]  /*13750*/  IMAD R7, R0, 0x8, R7 ;  /* 0x0000000800077824 */ /* 0x001fe200078e0207 */
[----:B------:R-:W-:-:S04]  /*13760*/  SHF.L.U32 R0, R3, 0x1f, RZ ;  /* 0x0000001f03007819 */ /* 0x000fc800000006ff */
[----:B------:R-:W0:Y:S02]  /*13770*/  SYNCS.PHASECHK.TRANS64.TRYWAIT P1, [R7+URZ+0x2a840], R0 ;  /* 0x02a84000070075a7 */ /* 0x000e24000802017f */
[----:B0-----:R-:W-:Y:S05]  /*13780*/  @!P1 BRA `(.L_x_1107) ;  /* 0x0000003000349947 */ /* 0x001fea0003800000 */
.L_x_1200:
[----:B------:R-:W-:Y:S05]  /*13790*/  @!P0 BRA `(.L_x_1108) ;  /* 0x0000000000048947 */ /* 0x000fea0003800000 */
[----:B------:R-:W-:Y:S01]  /*137a0*/  BPT.TRAP 0x1 ;  /* 0x000000040000795c */ /* 0x000fe20000300000 */
.L_x_1108:
[----:B------:R-:W2:Y:S02]  /*137b0*/  SYNCS.PHASECHK.TRANS64.TRYWAIT P1, [R5+URZ+0x2a860], R2 ;  /* 0x02a86002050075a7 */ /* 0x000ea4000802017f */
[----:B--2---:R-:W-:Y:S05]  /*137c0*/  @!P1 BRA `(.L_x_1109) ;  /* 0x0000003000389947 */ /* 0x004fea0003800000 */
.L_x_1201:
[----:B------:R-:W-:Y:S05]  /*137d0*/  @!P0 BRA `(.L_x_1110) ;  /* 0x0000000000048947 */ /* 0x000fea0003800000 */
[----:B------:R-:W-:Y:S01]  /*137e0*/  BPT.TRAP 0x1 ;  /* 0x000000040000795c */ /* 0x000fe20000300000 */
.L_x_1110:
[----:B---3--:R3:W4:Y:S02]  /*137f0*/  SYNCS.PHASECHK.TRANS64.TRYWAIT P0, [R7+URZ+0x2a860], R0 ;  /* 0x02a86000070075a7 */ /* 0x008724000800017f */
[----:B----4-:R-:W-:Y:S05]  /*13800*/  @!P0 NANOSLEEP.SYNCS 0x989680 ;  /* 0x009896800000895d */ /* 0x010fea0003900000 */
[----:B------:R-:W4:Y:S02]  /*13810*/  @!P0 SYNCS.PHASECHK.TRANS64 P0, [R7+URZ+0x2a860], R0 ;  /* 0x02a86000070085a7 */ /* 0x000f24000800007f */
[----:B----4-:R-:W-:Y:S05]  /*13820*/  @!P0 BRA `(.L_x_1110) ;  /* 0xfffffffc00f08947 */ /* 0x010fea000383ffff */
.L_x_968:
[----:B------:R-:W-:Y:S05]  /*13830*/  BSYNC B6 ;  /* 0x0000000000067941 */ /* 0x000fea0003800000 */
.L_x_965:
[----:B------:R-:W-:Y:S05]  /*13840*/  EXIT ;  /* 0x000000000000794d */ /* 0x000fea0003800000 */
.L_x_978:
[----:B0-----:R-:W-:-:S04]  /*13850*/  IMAD.U32 R3, RZ, RZ, UR58 ;  /* 0x0000003aff037e24 */ /* 0x001fc8000f8e00ff */
[----:B------:R0:W1:Y:S03]  /*13860*/  SYNCS.PHASECHK.TRANS64.TRYWAIT P0, [R3+URZ+0x2a800], R0 ;  /* 0x02a80000030075a7 */ /* 0x000066000800017f */
[----:B-1----:R-:W-:Y:S05]  /*13870*/  @!P0 NANOSLEEP.SYNCS 0x989680 ;  /* 0x009896800000895d */ /* 0x002fea0003900000 */
[----:B------:R-:W1:Y:S02]  /*13880*/  @!P0 SYNCS.PHASECHK.TRANS64 P0, [R3+URZ+0x2a800], R0 ;  /* 0x02a80000030085a7 */ /* 0x000e64000800007f */
[----:B-1----:R-:W-:Y:S05]  /*13890*/  @!P0 BRA `(.L_x_978) ;  /* 0xfffffffc00ec8947 */ /* 0x002fea000383ffff */
[----:B------:R-:W-:Y:S05]  /*138a0*/  BRA `(.L_x_1111) ;  /* 0xfffffedc00587947 */ /* 0x000fea000383ffff */
.L_x_982:
[----:B0-----:R-:W-:-:S04]  /*138b0*/  IMAD.U32 R3, RZ, RZ, UR58 ;  /* 0x0000003aff037e24 */ /* 0x001fc8000f8e00ff */
[----:B------:R0:W2:Y:S03]  /*138c0*/  SYNCS.PHASECHK.TRANS64.TRYWAIT P1, [R3+URZ+0x2a830], R0 ;  /* 0x02a83000030075a7 */ /* 0x0000a6000802017f */
[----:B--2---:R-:W-:Y:S05]  /*138d0*/  @!P1 NANOSLEEP.SYNCS 0x989680 ;  /* 0x009896800000995d */ /* 0x004fea0003900000 */
[----:B------:R-:W2:Y:S02]  /*138e0*/  @!P1 SYNCS.PHASECHK.TRANS64 P1, [R3+URZ+0x2a830], R0 ;  /* 0x02a83000030095a7 */ /* 0x000ea4000802007f */
[----:B--2---:R-:W-:Y:S05]  /*138f0*/  @!P1 BRA `(.L_x_982) ;  /* 0xfffffffc00ec9947 */ /* 0x004fea000383ffff */
[----:B------:R-:W-:Y:S05]  /*13900*/  BRA `(.L_x_981) ;  /* 0xfffffedc007c7947 */ /* 0x000fea000383ffff */
.L_x_999:
[----:B-1----:R-:W-:-:S04]  /*13910*/  IMAD.U32 R12, RZ, RZ, UR61 ;  /* 0x0000003dff0c7e24 */ /* 0x002fc8000f8e00ff */
[----:B------:R1:W2:Y:S03]  /*13920*/  SYNCS.PHASECHK.TRANS64.TRYWAIT P1, [R12+URZ+0x2a830], R11 ;  /* 0x02a8300b0c0075a7 */ /* 0x0002a6000802017f */
[----:B--2---:R-:W-:Y:S05]  /*13930*/  @!P1 NANOSLEEP.SYNCS 0x989680 ;  /* 0x009896800000995d */ /* 0x004fea0003900000 */
[----:B------:R-:W2:Y:S02]  /*13940*/  @!P1 SYNCS.PHASECHK.TRANS64 P1, [R12+URZ+0x2a830], R11 ;  /* 0x02a8300b0c0095a7 */ /* 0x000ea4000802007f */
[----:B--2---:R-:W-:Y:S05]  /*13950*/  @!P1 BRA `(.L_x_999) ;  /* 0xfffffffc00ec9947 */ /* 0x004fea000383ffff */
[----:B------:R-:W-:Y:S05]  /*13960*/  BRA `(.L_x_998) ;  /* 0xffffff1000547947 */ /* 0x000fea000383ffff */
.L_x_1003:
[----:B01----:R-:W-:-:S04]  /*13970*/  IMAD.U32 R11, RZ, RZ, UR14 ;  /* 0x0000000eff0b7e24 */ /* 0x003fc8000f8e00ff */
[----:B------:R0:W1:Y:S03]  /*13980*/  SYNCS.PHASECHK.TRANS64.TRYWAIT P1, [R11+URZ+0x2a850], R0 ;  /* 0x02a850000b0075a7 */ /* 0x000066000802017f */
[----:B-1----:R-:W-:Y:S05]  /*13990*/  @!P1 NANOSLEEP.SYNCS 0x989680 ;  /* 0x009896800000995d */ /* 0x002fea0003900000 */
[----:B------:R-:W1:Y:S02]  /*139a0*/  @!P1 SYNCS.PHASECHK.TRANS64 P1, [R11+URZ+0x2a850], R0 ;  /* 0x02a850000b0095a7 */ /* 0x000e64000802007f */
[----:B-1----:R-:W-:Y:S05]  /*139b0*/  @!P1 BRA `(.L_x_1003) ;  /* 0xfffffffc00ec9947 */ /* 0x002fea000383ffff */
[----:B------:R-:W-:Y:S05]  /*139c0*/  BRA `(.L_x_1002) ;  /* 0xffffff1800607947 */ /* 0x000fea000383ffff */
.L_x_1022:
[----:B-1----:R-:W-:-:S04]  /*139d0*/  IMAD.U32 R12, RZ, RZ, UR6 ;  /* 0x00000006ff0c7e24 */ /* 0x002fc8000f8e00ff */
[----:B------:R1:W2:Y:S03]  /*139e0*/  SYNCS.PHASECHK.TRANS64.TRYWAIT P1, [R12+URZ+0x2a830], R11 ;  /* 0x02a8300b0c0075a7 */ /* 0x0002a6000802017f */
[----:B--2---:R-:W-:Y:S05]  /*139f0*/  @!P1 NANOSLEEP.SYNCS 0x989680 ;  /* 0x009896800000995d */ /* 0x004fea0003900000 */
[----:B------:R-:W2:Y:S02]  /*13a00*/  @!P1 SYNCS.PHASECHK.TRANS64 P1, [R12+URZ+0x2a830], R11 ;  /* 0x02a8300b0c0095a7 */ /* 0x000ea4000802007f */
[----:B--2---:R-:W-:Y:S05]  /*13a10*/  @!P1 BRA `(.L_x_1022) ;  /* 0xfffffffc00ec9947 */ /* 0x004fea000383ffff */
[----:B------:R-:W-:Y:S05]  /*13a20*/  BRA `(.L_x_1021) ;  /* 0xffffff44009c7947 */ /* 0x000fea000383ffff */
.L_x_1026:
[----:B01----:R-:W-:-:S04]  /*13a30*/  IMAD.U32 R11, RZ, RZ, UR6 ;  /* 0x00000006ff0b7e24 */ /* 0x003fc8000f8e00ff */
[----:B------:R0:W1:Y:S03]  /*13a40*/  SYNCS.PHASECHK.TRANS64.TRYWAIT P1, [R11+URZ+0x2a850], R0 ;  /* 0x02a850000b0075a7 */ /* 0x000066000802017f */
[----:B-1----:R-:W-:Y:S05]  /*13a50*/  @!P1 NANOSLEEP.SYNCS 0x989680 ;  /* 0x009896800000995d */ /* 0x002fea0003900000 */
[----:B------:R-:W1:Y:S02]  /*13a60*/  @!P1 SYNCS.PHASECHK.TRANS64 P1, [R11+URZ+0x2a850], R0 ;  /* 0x02a850000b0095a7 */ /* 0x000e64000802007f */
[----:B-1----:R-:W-:Y:S05]  /*13a70*/  @!P1 BRA `(.L_x_1026) ;  /* 0xfffffffc00ec9947 */ /* 0x002fea000383ffff */
[----:B------:R-:W-:Y:S05]  /*13a80*/  BRA `(.L_x_1025) ;  /* 0xffffff4c00a87947 */ /* 0x000fea000383ffff */
.L_x_1034:
[----:B-1----:R-:W-:-:S04]  /*13a90*/  IMAD.U32 R12, RZ, RZ, UR59 ;  /* 0x0000003bff0c7e24 */ /* 0x002fc8000f8e00ff */
[----:B------:R1:W2:Y:S03]  /*13aa0*/  SYNCS.PHASECHK.TRANS64.TRYWAIT P1, [R12+URZ+0x2a830], R11 ;  /* 0x02a8300b0c0075a7 */ /* 0x0002a6000802017f */
[----:B--2---:R-:W-:Y:S05]  /*13ab0*/  @!P1 NANOSLEEP.SYNCS 0x989680 ;  /* 0x009896800000995d */ /* 0x004fea0003900000 */
[----:B------:R-:W2:Y:S02]  /*13ac0*/  @!P1 SYNCS.PHASECHK.TRANS64 P1, [R12+URZ+0x2a830], R11 ;  /* 0x02a8300b0c0095a7 */ /* 0x000ea4000802007f */
[----:B--2---:R-:W-:Y:S05]  /*13ad0*/  @!P1 BRA `(.L_x_1034) ;  /* 0xfffffffc00ec9947 */ /* 0x004fea000383ffff */
[----:B------:R-:W-:Y:S05]  /*13ae0*/  BRA `(.L_x_1033) ;  /* 0xffffff6400e87947 */ /* 0x000fea000383ffff */
.L_x_1038:
[----:B01----:R-:W-:-:S04]  /*13af0*/  IMAD.U32 R11, RZ, RZ, UR10 ;  /* 0x0000000aff0b7e24 */ /* 0x003fc8000f8e00ff */
[----:B------:R0:W1:Y:S03]  /*13b00*/  SYNCS.PHASECHK.TRANS64.TRYWAIT P1, [R11+URZ+0x2a850], R0 ;  /* 0x02a850000b0075a7 */ /* 0x000066000802017f */
[----:B-1----:R-:W-:Y:S05]  /*13b10*/  @!P1 NANOSLEEP.SYNCS 0x989680 ;  /* 0x009896800000995d */ /* 0x002fea0003900000 */
[----:B------:R-:W1:Y:S02]  /*13b20*/  @!P1 SYNCS.PHASECHK.TRANS64 P1, [R11+URZ+0x2a850], R0 ;  /* 0x02a850000b0095a7 */ /* 0x000e64000802007f */
[----:B-1----:R-:W-:Y:S05]  /*13b30*/  @!P1 BRA `(.L_x_1038) ;  /* 0xfffffffc00ec9947 */ /* 0x002fea000383ffff */
[----:B------:R-:W-:Y:S05]  /*13b40*/  BRA `(.L_x_1037) ;  /* 0xffffff6c00f47947 */ /* 0x000fea000383ffff */
.L_x_1053:
[----:B-1----:R-:W-:-:S04]  /*13b50*/  IMAD.U32 R0, RZ, RZ, UR5 ;  /* 0x00000005ff007e24 */ /* 0x002fc8000f8e00ff */
[----:B------:R1:W2:Y:S03]  /*13b60*/  SYNCS.PHASECHK.TRANS64.TRYWAIT P1, [R0+URZ+0x2a850], R3 ;  /* 0x02a85003000075a7 */ /* 0x0002a6000802017f */
[----:B--2---:R-:W-:Y:S05]  /*13b70*/  @!P1 NANOSLEEP.SYNCS 0x989680 ;  /* 0x009896800000995d */ /* 0x004fea0003900000 */
[----:B------:R-:W2:Y:S02]  /*13b80*/  @!P1 SYNCS.PHASECHK.TRANS64 P1, [R0+URZ+0x2a850], R3 ;  /* 0x02a85003000095a7 */ /* 0x000ea4000802007f */
[----:B--2---:R-:W-:Y:S05]  /*13b90*/  @!P1 BRA `(.L_x_1053) ;  /* 0xfffffffc00ec9947 */ /* 0x004fea000383ffff */
[----:B------:R-:W-:Y:S05]  /*13ba0*/  BRA `(.L_x_1052) ;  /* 0xffffff9c007c7947 */ /* 0x000fea000383ffff */
.L_x_1071:
[----:B------:R-:W-:Y:S01]  /*13bb0*/  IMAD.MOV.U32 R13, RZ, RZ, R17 ;  /* 0x000000ffff0d7224 */ /* 0x000fe200078e0011 */
[----:B------:R-:W-:Y:S01]  /*13bc0*/  MOV R11, 0x1f ;  /* 0x0000001f000b7802 */ /* 0x000fe20000000f00 */
[----:B------:R-:W-:Y:S02]  /*13bd0*/  IMAD.MOV.U32 R12, RZ, RZ, RZ ;  /* 0x000000ffff0c7224 */ /* 0x000fe400078e00ff */
[----:B------:R-:W-:-:S07]  /*13be0*/  IMAD.MOV.U32 R15, RZ, RZ, -0x1 ;  /* 0xffffffffff0f7424 */ /* 0x000fce00078e00ff */
[----:B-----5:R-:W-:Y:S05]  /*13bf0*/  WARPSYNC.COLLECTIVE R15, `(.L_x_1112) ;  /* 0x000000000f087348 */ /* 0x020fea0003c00000 */
[----:B------:R0:W1:Y:S02]  /*13c00*/  SHFL.IDX P6, R14, R13, R12, R11 ;  /* 0x0000000c0d0e7389 */ /* 0x00006400000c000b */
[----:B01---5:R-:W-:Y:S01]  /*13c10*/  ENDCOLLECTIVE ;  /* 0x000000000000791b */ /* 0x023fe20003800000 */
.L_x_1112:
[----:B------:R-:W-:Y:S05]  /*13c20*/  BRA `(.L_x_1113) ;  /* 0xffffffd000007947 */ /* 0x000fea000383ffff */
.L_x_1073:
[----:B0-----:R-:W-:-:S04]  /*13c30*/  IMAD.U32 R3, RZ, RZ, UR46 ;  /* 0x0000002eff037e24 */ /* 0x001fc8000f8e00ff */
[----:B------:R0:W1:Y:S03]  /*13c40*/  SYNCS.PHASECHK.TRANS64.TRYWAIT P0, [R3+URZ+0x2a840], R2 ;  /* 0x02a84002030075a7 */ /* 0x000066000800017f */
[----:B-1----:R-:W-:Y:S05]  /*13c50*/  @!P0 NANOSLEEP.SYNCS 0x989680 ;  /* 0x009896800000895d */ /* 0x002fea0003900000 */
[----:B------:R-:W1:Y:S02]  /*13c60*/  @!P0 SYNCS.PHASECHK.TRANS64 P0, [R3+URZ+0x2a840], R2 ;  /* 0x02a84002030085a7 */ /* 0x000e64000800007f */
[----:B-1----:R-:W-:Y:S05]  /*13c70*/  @!P0 BRA `(.L_x_1073) ;  /* 0xfffffffc00ec8947 */ /* 0x002fea000383ffff */
[----:B------:R-:W-:Y:S05]  /*13c80*/  BRA `(.L_x_1114) ;  /* 0xffffffd000a07947 */ /* 0x000fea000383ffff */
.L_x_1074:
        /* <DEDUP_REMOVED lines=8> */
.L_x_1116:
[----:B------:R-:W-:Y:S05]  /*13d10*/  BSYNC B0 ;  /* 0x0000000000007941 */ /* 0x000fea0003800000 */
.L_x_1115:
[----:B------:R-:W-:Y:S01]  /*13d20*/  IMAD.MOV.U32 R13, RZ, RZ, R0 ;  /* 0x000000ffff0d7224 */ /* 0x000fe200078e0000 */
[----:B------:R-:W-:Y:S01]  /*13d30*/  @P0 LEA R9, R25, UR46, 0x1 ;  /* 0x0000002e19090c11 */ /* 0x000fe2000f8e08ff */
[----:B------:R-:W-:Y:S02]  /*13d40*/  IMAD.MOV.U32 R12, RZ, RZ, RZ ;  /* 0x000000ffff0c7224 */ /* 0x000fe400078e00ff */
[----:B------:R-:W-:Y:S02]  /*13d50*/  IMAD.MOV.U32 R11, RZ, RZ, 0x181f ;  /* 0x0000181fff0b7424 */ /* 0x000fe400078e00ff */
[----:B------:R-:W-:Y:S02]  /*13d60*/  IMAD.MOV.U32 R15, RZ, RZ, -0x1 ;  /* 0xffffffffff0f7424 */ /* 0x000fe400078e00ff */
[----:B------:R-:W-:-:S07]  /*13d70*/  IMAD.MOV.U32 R3, RZ, RZ, R14 ;  /* 0x000000ffff037224 */ /* 0x000fce00078e000e */
[----:B------:R-:W-:Y:S05]  /*13d80*/  WARPSYNC.COLLECTIVE R15, `(.L_x_1117) ;  /* 0x000000000f087348 */ /* 0x000fea0003c00000 */
[----:B------:R0:W1:Y:S02]  /*13d90*/  SHFL.IDX P6, R14, R13, R12, R11 ;  /* 0x0000000c0d0e7389 */ /* 0x00006400000c000b */
[----:B01----:R-:W-:Y:S01]  /*13da0*/  ENDCOLLECTIVE ;  /* 0x000000000000791b */ /* 0x003fe20003800000 */
.L_x_1117:
[----:B------:R-:W-:Y:S02]  /*13db0*/  IMAD.MOV.U32 R13, RZ, RZ, R7 ;  /* 0x000000ffff0d7224 */ /* 0x000fe400078e0007 */
[----:B------:R-:W-:Y:S02]  /*13dc0*/  IMAD.MOV.U32 R12, RZ, RZ, 0x1 ;  /* 0x00000001ff0c7424 */ /* 0x000fe400078e00ff */
[----:B------:R-:W-:-:S07]  /*13dd0*/  IMAD.MOV.U32 R2, RZ, RZ, R14 ;  /* 0x000000ffff027224 */ /* 0x000fce00078e000e */
[----:B------:R-:W-:Y:S05]  /*13de0*/  WARPSYNC.COLLECTIVE R15, `(.L_x_1118) ;  /* 0x000000000f087348 */ /* 0x000fea0003c00000 */
[----:B------:R0:W1:Y:S02]  /*13df0*/  SHFL.IDX P6, R14, R13, R12, R11 ;  /* 0x0000000c0d0e7389 */ /* 0x00006400000c000b */
[----:B01----:R-:W-:Y:S01]  /*13e00*/  ENDCOLLECTIVE ;  /* 0x000000000000791b */ /* 0x003fe20003800000 */
.L_x_1118:
        /* <DEDUP_REMOVED lines=13> */
.L_x_1119:
[----:B------:R-:W-:Y:S01]  /*13ee0*/  @P0 LEA R21, R25, UR46, 0x1 ;  /* 0x0000002e19150c11 */ /* 0x000fe2000f8e08ff */
[----:B------:R-:W-:Y:S02]  /*13ef0*/  IMAD.MOV.U32 R13, RZ, RZ, R7 ;  /* 0x000000ffff0d7224 */ /* 0x000fe400078e0007 */
[----:B------:R-:W-:Y:S02]  /*13f00*/  IMAD.MOV.U32 R12, RZ, RZ, 0x2 ;  /* 0x00000002ff0c7424 */ /* 0x000fe400078e00ff */
[----:B------:R-:W-:-:S07]  /*13f10*/  IMAD.MOV.U32 R4, RZ, RZ, R14 ;  /* 0x000000ffff047224 */ /* 0x000fce00078e000e */
[----:B------:R-:W-:Y:S05]  /*13f20*/  WARPSYNC.COLLECTIVE R15, `(.L_x_1120) ;  /* 0x000000000f087348 */ /* 0x000fea0003c00000 */
[----:B------:R0:W1:Y:S02]  /*13f30*/  SHFL.IDX P6, R14, R13, R12, R11 ;  /* 0x0000000c0d0e7389 */ /* 0x00006400000c000b */
[----:B01----:R-:W-:Y:S01]  /*13f40*/  ENDCOLLECTIVE ;  /* 0x000000000000791b */ /* 0x003fe20003800000 */
.L_x_1120:
        /* <DEDUP_REMOVED lines=8> */
[----:B------:R-:W-:Y:S01]  /*13fd0*/  ISETP.GE.AND P0, PT, R6, 0x21, PT ;  /* 0x000000210600780c */ /* 0x000fe20003f06270 */
[----:B------:R-:W-:-:S12]  /*13fe0*/  IMAD.MOV.U32 R8, RZ, RZ, R14 ;  /* 0x000000ffff087224 */ /* 0x000fd800078e000e */
[----:B0-----:R-:W-:Y:S05]  /*13ff0*/  WARPSYNC.COLLECTIVE R15, `(.L_x_1121) ;  /* 0x000000000f087348 */ /* 0x001fea0003c00000 */
[----:B------:R1:W2:Y:S02]  /*14000*/  SHFL.IDX P6, R14, R13, R12, R11 ;  /* 0x0000000c0d0e7389 */ /* 0x0002a400000c000b */
[----:B012---:R-:W-:Y:S01]  /*14010*/  ENDCOLLECTIVE ;  /* 0x000000000000791b */ /* 0x007fe20003800000 */
.L_x_1121:
[----:B------:R-:W-:Y:S01]  /*14020*/  IMAD.MOV.U32 R3, RZ, RZ, R8 ;  /* 0x000000ffff037224 */ /* 0x000fe200078e0008 */
[----:B------:R-:W-:Y:S01]  /*14030*/  @P0 LEA R35, R25, UR46, 0x1 ;  /* 0x0000002e19230c11 */ /* 0x000fe2000f8e08ff */
[----:B------:R-:W-:Y:S02]  /*14040*/  IMAD.MOV.U32 R13, RZ, RZ, R7 ;  /* 0x000000ffff0d7224 */ /* 0x000fe400078e0007 */
[----:B------:R-:W-:Y:S02]  /*14050*/  IMAD.MOV.U32 R12, RZ, RZ, 0x3 ;  /* 0x00000003ff0c7424 */ /* 0x000fe400078e00ff */
[----:B------:R-:W-:-:S07]  /*14060*/  IMAD.MOV.U32 R2, RZ, RZ, R14 ;  /* 0x000000ffff027224 */ /* 0x000fce00078e000e */
[----:B------:R-:W-:Y:S05]  /*14070*/  WARPSYNC.COLLECTIVE R15, `(.L_x_1122) ;  /* 0x000000000f087348 */ /* 0x000fea0003c00000 */
[----:B------:R0:W1:Y:S02]  /*14080*/  SHFL.IDX P6, R14, R13, R12, R11 ;  /* 0x0000000c0d0e7389 */ /* 0x00006400000c000b */
[----:B01----:R-:W-:Y:S01]  /*14090*/  ENDCOLLECTIVE ;  /* 0x000000000000791b */ /* 0x003fe20003800000 */
.L_x_1122:
        /* <DEDUP_REMOVED lines=13> */
.L_x_1123:
[----:B------:R-:W-:Y:S01]  /*14170*/  IMAD.MOV.U32 R5, RZ, RZ, R9 ;  /* 0x000000ffff057224 */ /* 0x000fe200078e0009 */
[----:B------:R-:W-:Y:S01]  /*14180*/  @P0 LEA R9, R25, UR46, 0x1 ;  /* 0x0000002e19090c11 */ /* 0x000fe2000f8e08ff */
[----:B------:R-:W-:Y:S01]  /*14190*/  IMAD.MOV.U32 R13, RZ, RZ, R7 ;  /* 0x000000ffff0d7224 */ /* 0x000fe200078e0007 */
[----:B------:R-:W-:Y:S01]  /*141a0*/  MOV R12, 0x4 ;  /* 0x00000004000c7802 */ /* 0x000fe20000000f00 */
[----:B------:R-:W-:-:S07]  /*141b0*/  IMAD.MOV.U32 R10, RZ, RZ, R14 ;  /* 0x000000ffff0a7224 */ /* 0x000fce00078e000e */
[----:B------:R-:W-:Y:S05]  /*141c0*/  WARPSYNC.COLLECTIVE R15, `(.L_x_1124) ;  /* 0x000000000f087348 */ /* 0x000fea0003c00000 */
[----:B------:R0:W1:Y:S02]  /*141d0*/  SHFL.IDX P6, R14, R13, R12, R11 ;  /* 0x0000000c0d0e7389 */ /* 0x00006400000c000b */
[----:B01----:R-:W-:Y:S01]  /*141e0*/  ENDCOLLECTIVE ;  /* 0x000000000000791b */ /* 0x003fe20003800000 */
.L_x_1124:
[----:B------:R-:W-:-:S04]  /*141f0*/  IMAD.MOV.U32 R4, RZ, RZ, R10 ;  /* 0x000000ffff047224 */ /* 0x000fc800078e000a */
[----:B------:R-:W-:-:S05]  /*14200*/  @P0 IMAD.WIDE.U32 R4, R30, 0x2, R4 ;  /* 0x000000021e040825 */ /* 0x000fca00078e0004 */
[----:B------:R-:W-:Y:S01]  /*14210*/  @!PT LDS RZ, [RZ] ;  /* 0x00000000fffff984 */ /* 0x000fe20000000800 */
[----:B------:R-:W-:Y:S01]  /*14220*/  @!PT LDS RZ, [RZ] ;  /* 0x00000000fffff984 */ /* 0x000fe20000000800 */
[----:B------:R-:W-:Y:S01]  /*14230*/  @!PT LDS RZ, [RZ] ;  /* 0x00000000fffff984 */ /* 0x000fe20000000800 */
[----:B------:R0:W-:Y:S01]  /*14240*/  @P0 LDGSTS.E.BYPASS.LTC128B.128 [R9+0x19c00], desc[UR56][R4.64], !P3 ;  /* 0x19c0000004090fae */ /* 0x0001e2000d901d78 */
[----:B------:R-:W-:-:S03]  /*14250*/  IMAD.MOV.U32 R13, RZ, RZ, R0 ;  /* 0x000000ffff0d7224 */ /* 0x000fc600078e0000 */
[----:B------:R0:W-:Y:S04]  /*14260*/  @P0 LDGSTS.E.BYPASS.LTC128B.128 [R9+0x1cc00], desc[UR56][R4.64+0x80], !P2 ;  /* 0x1cc0008004090fae */ /* 0x0001e8000d101d78 */
[----:B------:R0:W-:Y:S01]  /*14270*/  @P0 LDGSTS.E.BYPASS.LTC128B.128 [R9+0x1fc00], desc[UR56][R4.64+0x100], !P1 ;  /* 0x1fc0010004090fae */ /* 0x0001e2000c901d78 */
[----:B------:R-:W-:Y:S01]  /*14280*/  ISETP.GE.AND P0, PT, R6, 0x41, PT ;  /* 0x000000410600780c */ /* 0x000fe20003f06270 */
[----:B------:R-:W-:-:S12]  /*14290*/  IMAD.MOV.U32 R8, RZ, RZ, R14 ;  /* 0x000000ffff087224 */ /* 0x000fd800078e000e */
[----:B0-----:R-:W-:Y:S05]  /*142a0*/  WARPSYNC.COLLECTIVE R15, `(.L_x_1125) ;  /* 0x000000000f087348 */ /* 0x001fea0003c00000 */
[----:B------:R1:W2:Y:S02]  /*142b0*/  SHFL.IDX P6, R14, R13, R12, R11 ;  /* 0x0000000c0d0e7389 */ /* 0x0002a400000c000b */
[----:B012---:R-:W-:Y:S01]  /*142c0*/  ENDCOLLECTIVE ;  /* 0x000000000000791b */ /* 0x007fe20003800000 */
.L_x_1125:
        /* <DEDUP_REMOVED lines=8> */
.L_x_1126:
        /* <DEDUP_REMOVED lines=8> */
[----:B------:R-:W-:-:S07]  /*143d0*/  IMAD.MOV.U32 R7, RZ, RZ, R14 ;  /* 0x000000ffff077224 */ /* 0x000fce00078e000e */
[----:B0-----:R-:W-:Y:S05]  /*143e0*/  WARPSYNC.COLLECTIVE R15, `(.L_x_1127) ;  /* 0x000000000f087348 */ /* 0x001fea0003c00000 */
[----:B------:R1:W2:Y:S02]  /*143f0*/  SHFL.IDX P6, R14, R13, R12, R11 ;  /* 0x0000000c0d0e7389 */ /* 0x0002a400000c000b */
[----:B012---:R-:W-:Y:S01]  /*14400*/  ENDCOLLECTIVE ;  /* 0x000000000000791b */ /* 0x007fe20003800000 */
.L_x_1127:
[----:B------:R-:W-:Y:S05]  /*14410*/  BRA `(.L_x_1128) ;  /* 0xffffffd000007947 */ /* 0x000fea000383ffff */
.L_x_1077:
[----:B------:R-:W-:Y:S01]  /*14420*/  IMAD.MOV.U32 R13, RZ, RZ, R8 ;  /* 0x000000ffff0d7224 */ /* 0x000fe200078e0008 */
[----:B------:R-:W-:Y:S01]  /*14430*/  IADD3 R7, R36, UR40, RZ ;  /* 0x0000002824077c10 */ /* 0x000fe2000fffe0ff */
[----:B------:R-:W-:Y:S02]  /*14440*/  IMAD.MOV.U32 R12, RZ, RZ, RZ ;  /* 0x000000ffff0c7224 */ /* 0x000fe400078e00ff */
[----:B------:R-:W-:Y:S02]  /*14450*/  IMAD.MOV.U32 R11, RZ, RZ, 0x181f ;  /* 0x0000181fff0b7424 */ /* 0x000fe400078e00ff */
[----:B------:R-:W-:Y:S02]  /*14460*/  IMAD.MOV.U32 R15, RZ, RZ, -0x1 ;  /* 0xffffffffff0f7424 */ /* 0x000fe400078e00ff */
[----:B------:R-:W-:-:S07]  /*14470*/  VIADD R5, R7, 0x10 ;  /* 0x0000001007057836 */ /* 0x000fce0000000000 */
[----:B------:R-:W-:Y:S05]  /*14480*/  WARPSYNC.COLLECTIVE R15, `(.L_x_1129) ;  /* 0x000000000f087348 */ /* 0x000fea0003c00000 */
[----:B------:R0:W1:Y:S02]  /*14490*/  SHFL.IDX P6, R14, R13, R12, R11 ;  /* 0x0000000c0d0e7389 */ /* 0x00006400000c000b */
[----:B01----:R-:W-:Y:S01]  /*144a0*/  ENDCOLLECTIVE ;  /* 0x000000000000791b */ /* 0x003fe20003800000 */
.L_x_1129:
[----:B------:R-:W-:Y:S02]  /*144b0*/  IMAD.MOV.U32 R13, RZ, RZ, R0 ;  /* 0x000000ffff0d7224 */ /* 0x000fe400078e0000 */
[----:B------:R-:W-:-:S07]  /*144c0*/  IMAD.MOV.U32 R3, RZ, RZ, R14 ;  /* 0x000000ffff037224 */ /* 0x000fce00078e000e */
[----:B------:R-:W-:Y:S05]  /*144d0*/  WARPSYNC.COLLECTIVE R15, `(.L_x_1130) ;  /* 0x000000000f087348 */ /* 0x000fea0003c00000 */
[----:B------:R0:W1:Y:S02]  /*144e0*/  SHFL.IDX P6, R14, R13, R12, R11 ;  /* 0x0000000c0d0e7389 */ /* 0x00006400000c000b */
[----:B01----:R-:W-:Y:S01]  /*144f0*/  ENDCOLLECTIVE ;  /* 0x000000000000791b */ /* 0x003fe20003800000 */
.L_x_1130:
[----:B------:R-:W-:Y:S02]  /*14500*/  ULDC UR4, c[0x0][0x288] ;  /* 0x0000a20000047ab9 */ /* 0x000fe40000000800 */
[----:B------:R-:W-:-:S05]  /*14510*/  IMAD R6, R6, UR4, RZ ;  /* 0x0000000406067c24 */ /* 0x000fca000f8e02ff */
[----:B------:R-:W-:Y:S01]  /*14520*/  ISETP.GE.AND P1, PT, R7, R6, PT ;  /* 0x000000060700720c */ /* 0x000fe20003f26270 */
[----:B------:R-:W-:Y:S02]  /*14530*/  IMAD.MOV.U32 R13, RZ, RZ, R8 ;  /* 0x000000ffff0d7224 */ /* 0x000fe400078e0008 */
[----:B------:R-:W-:-:S10]  /*14540*/  IMAD.MOV.U32 R12, RZ, RZ, 0x1 ;  /* 0x00000001ff0c7424 */ /* 0x000fd400078e00ff */
[----:B------:R-:W-:Y:S01]  /*14550*/  @!P1 LEA R9, R25, UR46, 0x1 ;  /* 0x0000002e19099c11 */ /* 0x000fe2000f8e08ff */
[----:B------:R-:W-:-:S07]  /*14560*/  IMAD.MOV.U32 R2, RZ, RZ, R14 ;  /* 0x000000ffff027224 */ /* 0x000fce00078e000e */
[----:B------:R-:W-:Y:S05]  /*14570*/  WARPSYNC.COLLECTIVE R15, `(.L_x_1131) ;  /* 0x000000000f087348 */ /* 0x000fea0003c00000 */
[----:B------:R0:W1:Y:S02]  /*14580*/  SHFL.IDX P6, R14, R13, R12, R11 ;  /* 0x0000000c0d0e7389 */ /* 0x00006400000c000b */
[----:B01----:R-:W-:Y:S01]  /*14590*/  ENDCOLLECTIVE ;  /* 0x000000000000791b */ /* 0x003fe20003800000 */
.L_x_1131:
        /* <DEDUP_REMOVED lines=8> */
[----:B------:R-:W-:Y:S01]  /*14620*/  ISETP.GE.AND P1, PT, R5, R6, PT ;  /* 0x000000060500720c */ /* 0x000fe20003f26270 */
[----:B------:R-:W-:-:S12]  /*14630*/  IMAD.MOV.U32 R5, RZ, RZ, R14 ;  /* 0x000000ffff057224 */ /* 0x000fd800078e000e */
[----:B0-----:R-:W-:Y:S05]  /*14640*/  WARPSYNC.COLLECTIVE R15, `(.L_x_1132) ;  /* 0x000000000f087348 */ /* 0x001fea0003c00000 */
[----:B------:R1:W2:Y:S02]  /*14650*/  SHFL.IDX P6, R14, R13, R12, R11 ;  /* 0x0000000c0d0e7389 */ /* 0x0002a400000c000b */
[----:B012---:R-:W-:Y:S01]  /*14660*/  ENDCOLLECTIVE ;  /* 0x000000000000791b */ /* 0x007fe20003800000 */
.L_x_1132:
[----:B------:R-:W-:Y:S01]  /*14670*/  VIADD R3, R7, 0x20 ;  /* 0x0000002007037836 */ /* 0x000fe20000000000 */
[----:B------:R-:W-:Y:S01]  /*14680*/  @!P1 LEA R21, R25, UR46, 0x1 ;  /* 0x0000002e19159c11 */ /* 0x000fe2000f8e08ff */
[----:B------:R-:W-:Y:S02]  /*14690*/  IMAD.MOV.U32 R13, RZ, RZ, R8 ;  /* 0x000000ffff0d7224 */ /* 0x000fe400078e0008 */
[----:B------:R-:W-:Y:S02]  /*146a0*/  IMAD.MOV.U32 R12, RZ, RZ, 0x2 ;  /* 0x00000002ff0c7424 */ /* 0x000fe400078e00ff */
[----:B------:R-:W-:-:S07]  /*146b0*/  IMAD.MOV.U32 R4, RZ, RZ, R14 ;  /* 0x000000ffff047224 */ /* 0x000fce00078e000e */
[----:B------:R-:W-:Y:S05]  /*146c0*/  WARPSYNC.COLLECTIVE R15, `(.L_x_1133) ;  /* 0x000000000f087348 */ /* 0x000fea0003c00000 */
[----:B------:R0:W1:Y:S02]  /*146d0*/  SHFL.IDX P6, R14, R13, R12, R11 ;  /* 0x0000000c0d0e7389 */ /* 0x00006400000c000b */
[----:B01----:R-:W-:Y:S01]  /*146e0*/  ENDCOLLECTIVE ;  /* 0x000000000000791b */ /* 0x003fe20003800000 */
.L_x_1133:
        /* <DEDUP_REMOVED lines=13> */
.L_x_1134:
        /* <DEDUP_REMOVED lines=8> */
.L_x_1135:
        /* <DEDUP_REMOVED lines=13> */
.L_x_1136:
        /* <DEDUP_REMOVED lines=8> */
.L_x_1137:
        /* <DEDUP_REMOVED lines=13> */
.L_x_1138:
        /* <DEDUP_REMOVED lines=8> */
.L_x_1139:
        /* <DEDUP_REMOVED lines=13> */
.L_x_1140:
[----:B------:R-:W-:Y:S01]  /*14bb0*/  VIADD R3, R7, 0x60 ;  /* 0x0000006007037836 */ /* 0x000fe20000000000 */
[----:B------:R-:W-:Y:S02]  /*14bc0*/  @!P1 LEA R21, R25, UR46, 0x1 ;  /* 0x0000002e19159c11 */ /* 0x000fe4000f8e08ff */
[----:B------:R-:W-:Y:S01]  /*14bd0*/  MOV R13, R8 ;  /* 0x00000008000d7202 */ /* 0x000fe20000000f00 */
[----:B------:R-:W-:Y:S02]  /*14be0*/  IMAD.MOV.U32 R12, RZ, RZ, 0x6 ;  /* 0x00000006ff0c7424 */ /* 0x000fe400078e00ff */
[----:B------:R-:W-:-:S07]  /*14bf0*/  IMAD.MOV.U32 R4, RZ, RZ, R14 ;  /* 0x000000ffff047224 */ /* 0x000fce00078e000e */
[----:B------:R-:W-:Y:S05]  /*14c00*/  WARPSYNC.COLLECTIVE R15, `(.L_x_1141) ;  /* 0x000000000f087348 */ /* 0x000fea0003c00000 */
[----:B------:R0:W1:Y:S02]  /*14c10*/  SHFL.IDX P6, R14, R13, R12, R11 ;  /* 0x0000000c0d0e7389 */ /* 0x00006400000c000b */
[----:B01----:R-:W-:Y:S01]  /*14c20*/  ENDCOLLECTIVE ;  /* 0x000000000000791b */ /* 0x003fe20003800000 */
.L_x_1141:
        /* <DEDUP_REMOVED lines=13> */
.L_x_1142:
[----:B------:R-:W-:Y:S01]  /*14d00*/  @!P1 LEA R9, R25, UR46, 0x1 ;  /* 0x0000002e19099c11 */ /* 0x000fe2000f8e08ff */
[----:B------:R-:W-:Y:S02]  /*14d10*/  IMAD.MOV.U32 R13, RZ, RZ, R8 ;  /* 0x000000ffff0d7224 */ /* 0x000fe400078e0008 */
[----:B------:R-:W-:Y:S02]  /*14d20*/  IMAD.MOV.U32 R12, RZ, RZ, 0x7 ;  /* 0x00000007ff0c7424 */ /* 0x000fe400078e00ff */
[----:B------:R-:W-:-:S07]  /*14d30*/  IMAD.MOV.U32 R2, RZ, RZ, R14 ;  /* 0x000000ffff027224 */ /* 0x000fce00078e000e */
[----:B------:R-:W-:Y:S05]  /*14d40*/  WARPSYNC.COLLECTIVE R15, `(.L_x_1143) ;  /* 0x000000000f087348 */ /* 0x000fea0003c00000 */
[----:B------:R0:W1:Y:S02]  /*14d50*/  SHFL.IDX P6, R14, R13, R12, R11 ;  /* 0x0000000c0d0e7389 */ /* 0x00006400000c000b */
[----:B01----:R-:W-:Y:S01]  /*14d60*/  ENDCOLLECTIVE ;  /* 0x000000000000791b */ /* 0x003fe20003800000 */
.L_x_1143:
        /* <DEDUP_REMOVED lines=12> */
.L_x_1144:
[----:B------:R-:W-:Y:S05]  /*14e30*/  BRA `(.L_x_1145) ;  /* 0xffffffcc00ec7947 */ /* 0x000fea000383ffff */
.L_x_1080:
[----:B0-----:R-:W-:-:S04]  /*14e40*/  IMAD.U32 R3, RZ, RZ, UR46 ;  /* 0x0000002eff037e24 */ /* 0x001fc8000f8e00ff */
[----:B------:R0:W1:Y:S03]  /*14e50*/  SYNCS.PHASECHK.TRANS64.TRYWAIT P0, [R3+URZ+0x2a820], R0 ;  /* 0x02a82000030075a7 */ /* 0x000066000800017f */
[----:B-1----:R-:W-:Y:S05]  /*14e60*/  @!P0 NANOSLEEP.SYNCS 0x989680 ;  /* 0x009896800000895d */ /* 0x002fea0003900000 */
[----:B------:R-:W1:Y:S02]  /*14e70*/  @!P0 SYNCS.PHASECHK.TRANS64 P0, [R3+URZ+0x2a820], R0 ;  /* 0x02a82000030085a7 */ /* 0x000e64000800007f */
[----:B-1----:R-:W-:Y:S05]  /*14e80*/  @!P0 BRA `(.L_x_1080) ;  /* 0xfffffffc00ec8947 */ /* 0x002fea000383ffff */
[----:B------:R-:W-:Y:S05]  /*14e90*/  BRA `(.L_x_1146) ;  /* 0xffffffd000387947 */ /* 0x000fea000383ffff */
.L_x_1084:
[----:B0-----:R0:W1:Y:S02]  /*14ea0*/  SYNCS.PHASECHK.TRANS64.TRYWAIT P0, [R8+URZ+0x2a840], R3 ;  /* 0x02a84003080075a7 */ /* 0x001064000800017f */
[----:B-1----:R-:W-:Y:S05]  /*14eb0*/  @!P0 NANOSLEEP.SYNCS 0x989680 ;  /* 0x009896800000895d */ /* 0x002fea0003900000 */
[----:B------:R-:W1:Y:S02]  /*14ec0*/  @!P0 SYNCS.PHASECHK.TRANS64 P0, [R8+URZ+0x2a840], R3 ;  /* 0x02a84003080085a7 */ /* 0x000e64000800007f */
[----:B-1----:R-:W-:Y:S05]  /*14ed0*/  @!P0 BRA `(.L_x_1084) ;  /* 0xfffffffc00f08947 */ /* 0x002fea000383ffff */
[----:B------:R-:W-:Y:S05]  /*14ee0*/  BRA `(.L_x_1147) ;  /* 0xffffffd000fc7947 */ /* 0x000fea000383ffff */
.L_x_1085:
        /* <DEDUP_REMOVED lines=8> */
.L_x_1149:
[----:B------:R-:W-:Y:S05]  /*14f70*/  BSYNC B1 ;  /* 0x0000000000017941 */ /* 0x000fea0003800000 */
.L_x_1148:
[----:B------:R-:W-:Y:S01]  /*14f80*/  IMAD.MOV.U32 R13, RZ, RZ, R10 ;  /* 0x000000ffff0d7224 */ /* 0x000fe200078e000a */
[----:B------:R-:W-:Y:S01]  /*14f90*/  MOV R12, RZ ;  /* 0x000000ff000c7202 */ /* 0x000fe20000000f00 */
[----:B------:R-:W-:Y:S01]  /*14fa0*/  IMAD.MOV.U32 R11, RZ, RZ, 0x181f ;  /* 0x0000181fff0b7424 */ /* 0x000fe200078e00ff */
[----:B------:R-:W-:Y:S01]  /*14fb0*/  LEA R19, R19, UR46, 0x1 ;  /* 0x0000002e13137c11 */ /* 0x000fe2000f8e08ff */
[----:B------:R-:W-:Y:S02]  /*14fc0*/  IMAD.MOV.U32 R15, RZ, RZ, -0x1 ;  /* 0xffffffffff0f7424 */ /* 0x000fe400078e00ff */
[----:B------:R-:W-:-:S07]  /*14fd0*/  IMAD.MOV.U32 R3, RZ, RZ, R14 ;  /* 0x000000ffff037224 */ /* 0x000fce00078e000e */
[----:B------:R-:W-:Y:S05]  /*14fe0*/  WARPSYNC.COLLECTIVE R15, `(.L_x_1150) ;  /* 0x000000000f087348 */ /* 0x000fea0003c00000 */
[----:B------:R0:W1:Y:S02]  /*14ff0*/  SHFL.IDX P6, R14, R13, R12, R11 ;  /* 0x0000000c0d0e7389 */ /* 0x00006400000c000b */
[----:B01----:R-:W-:Y:S01]  /*15000*/  ENDCOLLECTIVE ;  /* 0x000000000000791b */ /* 0x003fe20003800000 */
.L_x_1150:
[----:B------:R-:W-:Y:S02]  /*15010*/  IMAD.MOV.U32 R13, RZ, RZ, R21 ;  /* 0x000000ffff0d7224 */ /* 0x000fe400078e0015 */
[----:B------:R-:W-:Y:S01]  /*15020*/  IMAD.MOV.U32 R12, RZ, RZ, 0x1 ;  /* 0x00000001ff0c7424 */ /* 0x000fe200078e00ff */
[----:B------:R-:W-:-:S13]  /*15030*/  IADD3 R2, P0, R14, R35, RZ ;  /* 0x000000230e027210 */ /* 0x000fda0007f1e0ff */
[----:B------:R-:W-:Y:S05]  /*15040*/  WARPSYNC.COLLECTIVE R15, `(.L_x_1151) ;  /* 0x000000000f087348 */ /* 0x000fea0003c00000 */
[----:B------:R0:W1:Y:S02]  /*15050*/  SHFL.IDX P6, R14, R13, R12, R11 ;  /* 0x0000000c0d0e7389 */ /* 0x00006400000c000b */
[----:B01----:R-:W-:Y:S01]  /*15060*/  ENDCOLLECTIVE ;  /* 0x000000000000791b */ /* 0x003fe20003800000 */
.L_x_1151:
        /* <DEDUP_REMOVED lines=8> */
[----:B------:R-:W-:-:S07]  /*150f0*/  IMAD.MOV.U32 R4, RZ, RZ, R14 ;  /* 0x000000ffff047224 */ /* 0x000fce00078e000e */
[----:B0-----:R-:W-:Y:S05]  /*15100*/  WARPSYNC.COLLECTIVE R15, `(.L_x_1152) ;  /* 0x000000000f087348 */ /* 0x001fea0003c00000 */
[----:B------:R1:W2:Y:S02]  /*15110*/  SHFL.IDX P6, R14, R13, R12, R11 ;  /* 0x0000000c0d0e7389 */ /* 0x0002a400000c000b */
[----:B012---:R-:W-:Y:S01]  /*15120*/  ENDCOLLECTIVE ;  /* 0x000000000000791b */ /* 0x007fe20003800000 */
.L_x_1152:
[----:B------:R-:W-:Y:S02]  /*15130*/  IMAD.MOV.U32 R13, RZ, RZ, R21 ;  /* 0x000000ffff0d7224 */ /* 0x000fe400078e0015 */
[----:B------:R-:W-:Y:S01]  /*15140*/  IMAD.MOV.U32 R12, RZ, RZ, 0x2 ;  /* 0x00000002ff0c7424 */ /* 0x000fe200078e00ff */
[----:B------:R-:W-:-:S13]  /*15150*/  IADD3 R2, P0, R14, R35, RZ ;  /* 0x000000230e027210 */ /* 0x000fda0007f1e0ff */
[----:B------:R-:W-:Y:S05]  /*15160*/  WARPSYNC.COLLECTIVE R15, `(.L_x_1153) ;  /* 0x000000000f087348 */ /* 0x000fea0003c00000 */
[----:B------:R0:W1:Y:S02]  /*15170*/  SHFL.IDX P6, R14, R13, R12, R11 ;  /* 0x0000000c0d0e7389 */ /* 0x00006400000c000b */
[----:B01----:R-:W-:Y:S01]  /*15180*/  ENDCOLLECTIVE ;  /* 0x000000000000791b */ /* 0x003fe20003800000 */
.L_x_1153:
        /* <DEDUP_REMOVED lines=12> */
.L_x_1154:
[----:B------:R-:W-:Y:S02]  /*15250*/  IMAD.MOV.U32 R13, RZ, RZ, R21 ;  /* 0x000000ffff0d7224 */ /* 0x000fe400078e0015 */
[----:B------:R-:W-:-:S05]  /*15260*/  IMAD.MOV.U32 R12, RZ, RZ, R14 ;  /* 0x000000ffff0c7224 */ /* 0x000fca00078e000e */
[----:B------:R-:W-:Y:S02]  /*15270*/  IADD3 R2, P0, R12, R35, RZ ;  /* 0x000000230c027210 */ /* 0x000fe40007f1e0ff */
[----:B------:R-:W-:-:S03]  /*15280*/  MOV R12, 0x3 ;  /* 0x00000003000c7802 */ /* 0x000fc60000000f00 */
[----:B------:R-:W-:-:S08]  /*15290*/  IMAD.X R3, RZ, RZ, R5, P0 ;  /* 0x000000ffff037224 */ /* 0x000fd000000e0605 */
[----:B------:R-:W-:Y:S05]  /*152a0*/  WARPSYNC.COLLECTIVE R15, `(.L_x_1155) ;  /* 0x000000000f087348 */ /* 0x000fea0003c00000 */
[----:B------:R0:W1:Y:S02]  /*152b0*/  SHFL.IDX P6, R14, R13, R12, R11 ;  /* 0x0000000c0d0e7389 */ /* 0x00006400000c000b */
[----:B01----:R-:W-:Y:S01]  /*152c0*/  ENDCOLLECTIVE ;  /* 0x000000000000791b */ /* 0x003fe20003800000 */
.L_x_1155:
[----:B------:R-:W-:Y:S01]  /*152d0*/  @!PT LDS RZ, [RZ] ;  /* 0x00000000fffff984 */ /* 0x000fe20000000800 */
[----:B------:R-:W-:Y:S01]  /*152e0*/  @!PT LDS RZ, [RZ] ;  /* 0x00000000fffff984 */ /* 0x000fe20000000800 */
[----:B------:R-:W-:Y:S01]  /*152f0*/  @!PT LDS RZ, [RZ] ;  /* 0x00000000fffff984 */ /* 0x000fe20000000800 */
[----:B------:R-:W-:Y:S04]  /*15300*/  LDGSTS.E.BYPASS.LTC128B.128 [R19+0x19400], desc[UR56][R2.64], !P3 ;  /* 0x1940000002137fae */ /* 0x000fe8000d901d78 */
[----:B------:R-:W-:Y:S04]  /*15310*/  LDGSTS.E.BYPASS.LTC128B.128 [R19+0x1c400], desc[UR56][R2.64+0x80], !P2 ;  /* 0x1c40008002137fae */ /* 0x000fe8000d101d78 */
[----:B------:R0:W-:Y:S01]  /*15320*/  LDGSTS.E.BYPASS.LTC128B.128 [R19+0x1f400], desc[UR56][R2.64+0x100], !P1 ;  /* 0x1f40010002137fae */ /* 0x0001e2000c901d78 */
[----:B------:R-:W-:Y:S02]  /*15330*/  IMAD.MOV.U32 R13, RZ, RZ, R10 ;  /* 0x000000ffff0d7224 */ /* 0x000fe400078e000a */
[----:B0-----:R-:W-:-:S07]  /*15340*/  IMAD.MOV.U32 R3, RZ, RZ, R14 ;  /* 0x000000ffff037224 */ /* 0x001fce00078e000e */
[----:B------:R-:W-:Y:S05]  /*15350*/  WARPSYNC.COLLECTIVE R15, `(.L_x_1156) ;  /* 0x000000000f087348 */ /* 0x000fea0003c00000 */
[----:B------:R0:W1:Y:S02]  /*15360*/  SHFL.IDX P6, R14, R13, R12, R11 ;  /* 0x0000000c0d0e7389 */ /* 0x00006400000c000b */
[----:B01----:R-:W-:Y:S01]  /*15370*/  ENDCOLLECTIVE ;  /* 0x000000000000791b */ /* 0x003fe20003800000 */
.L_x_1156:
[----:B------:R-:W-:Y:S02]  /*15380*/  IMAD.MOV.U32 R13, RZ, RZ, R21 ;  /* 0x000000ffff0d7224 */ /* 0x000fe400078e0015 */
[----:B------:R-:W-:Y:S01]  /*15390*/  IMAD.MOV.U32 R12, RZ, RZ, 0x4 ;  /* 0x00000004ff0c7424 */ /* 0x000fe200078e00ff */
[----:B------:R-:W-:-:S13]  /*153a0*/  IADD3 R2, P0, R14, R35, RZ ;  /* 0x000000230e027210 */ /* 0x000fda0007f1e0ff */
[----:B------:R-:W-:Y:S05]  /*153b0*/  WARPSYNC.COLLECTIVE R15, `(.L_x_1157) ;  /* 0x000000000f087348 */ /* 0x000fea0003c00000 */
[----:B------:R0:W1:Y:S02]  /*153c0*/  SHFL.IDX P6, R14, R13, R12, R11 ;  /* 0x0000000c0d0e7389 */ /* 0x00006400000c000b */
[----:B01----:R-:W-:Y:S01]  /*153d0*/  ENDCOLLECTIVE ;  /* 0x000000000000791b */ /* 0x003fe20003800000 */
.L_x_1157:
        /* <DEDUP_REMOVED lines=12> */
.L_x_1158:
[----:B------:R-:W-:Y:S02]  /*154a0*/  IMAD.MOV.U32 R13, RZ, RZ, R21 ;  /* 0x000000ffff0d7224 */ /* 0x000fe400078e0015 */
[----:B------:R-:W-:-:S05]  /*154b0*/  IMAD.MOV.U32 R12, RZ, RZ, R14 ;  /* 0x000000ffff0c7224 */ /* 0x000fca00078e000e */
[----:B------:R-:W-:Y:S01]  /*154c0*/  IADD3 R2, P0, R12, R35, RZ ;  /* 0x000000230c027210 */ /* 0x000fe20007f1e0ff */
[----:B------:R-:W-:-:S04]  /*154d0*/  IMAD.MOV.U32 R12, RZ, RZ, 0x5 ;  /* 0x00000005ff0c7424 */ /* 0x000fc800078e00ff */
[----:B------:R-:W-:-:S08]  /*154e0*/  IMAD.X R3, RZ, RZ, R4, P0 ;  /* 0x000000ffff037224 */ /* 0x000fd000000e0604 */
[----:B------:R-:W-:Y:S05]  /*154f0*/  WARPSYNC.COLLECTIVE R15, `(.L_x_1159) ;  /* 0x000000000f087348 */ /* 0x000fea0003c00000 */
[----:B------:R0:W1:Y:S02]  /*15500*/  SHFL.IDX P6, R14, R13, R12, R11 ;  /* 0x0000000c0d0e7389 */ /* 0x00006400000c000b */
[----:B01----:R-:W-:Y:S01]  /*15510*/  ENDCOLLECTIVE ;  /* 0x000000000000791b */ /* 0x003fe20003800000 */
.L_x_1159:
[----:B------:R-:W-:Y:S01]  /*15520*/  @!PT LDS RZ, [RZ] ;  /* 0x00000000fffff984 */ /* 0x000fe20000000800 */
[----:B------:R-:W-:Y:S01]  /*15530*/  @!PT LDS RZ, [RZ] ;  /* 0x00000000fffff984 */ /* 0x000fe20000000800 */
[----:B------:R-:W-:Y:S01]  /*15540*/  @!PT LDS RZ, [RZ] ;  /* 0x00000000fffff984 */ /* 0x000fe20000000800 */
[----:B------:R0:W-:Y:S04]  /*15550*/  LDGSTS.E.BYPASS.LTC128B.128 [R19+0x1a400], desc[UR56][R2.64], !P3 ;  /* 0x1a40000002137fae */ /* 0x0001e8000d901d78 */
[----:B------:R0:W-:Y:S04]  /*15560*/  LDGSTS.E.BYPASS.LTC128B.128 [R19+0x1d400], desc[UR56][R2.64+0x80], !P2 ;  /* 0x1d40008002137fae */ /* 0x0001e8000d101d78 */
[----:B------:R0:W-:Y:S01]  /*15570*/  LDGSTS.E.BYPASS.LTC128B.128 [R19+0x20400], desc[UR56][R2.64+0x100], !P1 ;  /* 0x2040010002137fae */ /* 0x0001e2000c901d78 */
[----:B------:R-:W-:Y:S02]  /*15580*/  IMAD.MOV.U32 R13, RZ, RZ, R10 ;  /* 0x000000ffff0d7224 */ /* 0x000fe400078e000a */
[----:B------:R-:W-:-:S07]  /*15590*/  IMAD.MOV.U32 R21, RZ, RZ, R14 ;  /* 0x000000ffff157224 */ /* 0x000fce00078e000e */
[----:B0-----:R-:W-:Y:S05]  /*155a0*/  WARPSYNC.COLLECTIVE R15, `(.L_x_1160) ;  /* 0x000000000f087348 */ /* 0x001fea0003c00000 */
[----:B------:R1:W2:Y:S02]  /*155b0*/  SHFL.IDX P6, R14, R13, R12, R11 ;  /* 0x0000000c0d0e7389 */ /* 0x0002a400000c000b */
[----:B012---:R-:W-:Y:S01]  /*155c0*/  ENDCOLLECTIVE ;  /* 0x000000000000791b */ /* 0x007fe20003800000 */
.L_x_1160:
[----:B------:R-:W-:Y:S05]  /*155d0*/  BRA `(.L_x_1161) ;  /* 0xffffffd000587947 */ /* 0x000fea000383ffff */
.L_x_1090:
[----:B0-----:R0:W2:Y:S02]  /*155e0*/  SYNCS.PHASECHK.TRANS64.TRYWAIT P0, [R4+URZ+0x2a860], R3 ;  /* 0x02a86003040075a7 */ /* 0x0010a4000800017f */
[----:B--2---:R-:W-:Y:S05]  /*155f0*/  @!P0 NANOSLEEP.SYNCS 0x989680 ;  /* 0x009896800000895d */ /* 0x004fea0003900000 */
[----:B------:R-:W2:Y:S02]  /*15600*/  @!P0 SYNCS.PHASECHK.TRANS64 P0, [R4+URZ+0x2a860], R3 ;  /* 0x02a86003040085a7 */ /* 0x000ea4000800007f */
[----:B--2---:R-:W-:Y:S05]  /*15610*/  @!P0 BRA `(.L_x_1090) ;  /* 0xfffffffc00f08947 */ /* 0x004fea000383ffff */
[----:B------:R-:W-:Y:S05]  /*15620*/  BRA `(.L_x_1162) ;  /* 0xffffffd000b47947 */ /* 0x000fea000383ffff */
.L_x_1091:
[----:B------:R-:W-:Y:S01]  /*15630*/  BSSY B1, `(.L_x_1163) ;  /* 0x0000008000017945 */ /* 0x000fe20003800000 */
[----:B------:R-:W-:Y:S01]  /*15640*/  IMAD.MOV.U32 R13, RZ, RZ, R17 ;  /* 0x000000ffff0d7224 */ /* 0x000fe200078e0011 */
[----:B------:R-:W-:Y:S01]  /*15650*/  MOV R11, 0x181f ;  /* 0x0000181f000b7802 */ /* 0x000fe20000000f00 */
[----:B------:R-:W-:Y:S02]  /*15660*/  IMAD.MOV.U32 R12, RZ, RZ, RZ ;  /* 0x000000ffff0c7224 */ /* 0x000fe400078e00ff */
[----:B------:R-:W-:-:S07]  /*15670*/  IMAD.MOV.U32 R15, RZ, RZ, -0x1 ;  /* 0xffffffffff0f7424 */ /* 0x000fce00078e00ff */
[----:B01----:R-:W-:Y:S05]  /*15680*/  WARPSYNC.COLLECTIVE R15, `(.L_x_1164) ;  /* 0x000000000f087348 */ /* 0x003fea0003c00000 */
[----:B------:R2:W3:Y:S02]  /*15690*/  SHFL.IDX P6, R14, R13, R12, R11 ;  /* 0x0000000c0d0e7389 */ /* 0x0004e400000c000b */
[----:B0123--:R-:W-:Y:S01]  /*156a0*/  ENDCOLLECTIVE ;  /* 0x000000000000791b */ /* 0x00ffe20003800000 */
.L_x_1164:
[----:B------:R-:W-:Y:S05]  /*156b0*/  BSYNC B1 ;  /* 0x0000000000017941 */ /* 0x000fea0003800000 */
.L_x_1163:
[----:B------:R-:W-:Y:S01]  /*156c0*/  IMAD.MOV.U32 R13, RZ, RZ, R16 ;  /* 0x000000ffff0d7224 */ /* 0x000fe200078e0010 */
[----:B------:R-:W-:Y:S01]  /*156d0*/  LEA R5, R5, UR46, 0x1 ;  /* 0x0000002e05057c11 */ /* 0x000fe2000f8e08ff */
[----:B------:R-:W-:Y:S02]  /*156e0*/  IMAD.MOV.U32 R12, RZ, RZ, RZ ;  /* 0x000000ffff0c7224 */ /* 0x000fe400078e00ff */
[----:B------:R-:W-:Y:S02]  /*156f0*/  IMAD.MOV.U32 R11, RZ, RZ, 0x181f ;  /* 0x0000181fff0b7424 */ /* 0x000fe400078e00ff */
[----:B------:R-:W-:Y:S02]  /*15700*/  IMAD.MOV.U32 R15, RZ, RZ, -0x1 ;  /* 0xffffffffff0f7424 */ /* 0x000fe400078e00ff */
[----:B------:R-:W-:-:S07]  /*15710*/  IMAD.MOV.U32 R3, RZ, RZ, R14 ;  /* 0x000000ffff037224 */ /* 0x000fce00078e000e */
[----:B------:R-:W-:Y:S05]  /*15720*/  WARPSYNC.COLLECTIVE R15, `(.L_x_1165) ;  /* 0x000000000f087348 */ /* 0x000fea0003c00000 */
[----:B------:R0:W1:Y:S02]  /*15730*/  SHFL.IDX P6, R14, R13, R12, R11 ;  /* 0x0000000c0d0e7389 */ /* 0x00006400000c000b */
[----:B01----:R-:W-:Y:S01]  /*15740*/  ENDCOLLECTIVE ;  /* 0x000000000000791b */ /* 0x003fe20003800000 */
.L_x_1165:
[----:B------:R-:W-:Y:S02]  /*15750*/  IMAD.MOV.U32 R13, RZ, RZ, R17 ;  /* 0x000000ffff0d7224 */ /* 0x000fe400078e0011 */
[----:B------:R-:W-:Y:S01]  /*15760*/  IMAD.MOV.U32 R12, RZ, RZ, 0x1 ;  /* 0x00000001ff0c7424 */ /* 0x000fe200078e00ff */
[----:B------:R-:W-:-:S13]  /*15770*/  IADD3 R2, P1, R14, R35, RZ ;  /* 0x000000230e027210 */ /* 0x000fda0007f3e0ff */
[----:B------:R-:W-:Y:S05]  /*15780*/  WARPSYNC.COLLECTIVE R15, `(.L_x_1166) ;  /* 0x000000000f087348 */ /* 0x000fea0003c00000 */
[----:B------:R0:W1:Y:S02]  /*15790*/  SHFL.IDX P6, R14, R13, R12, R11 ;  /* 0x0000000c0d0e7389 */ /* 0x00006400000c000b */
[----:B01----:R-:W-:Y:S01]  /*157a0*/  ENDCOLLECTIVE ;  /* 0x000000000000791b */ /* 0x003fe20003800000 */
.L_x_1166:
        /* <DEDUP_REMOVED lines=13> */
.L_x_1167:
[----:B------:R-:W-:Y:S01]  /*15880*/  @!PT LDS RZ, [RZ] ;  /* 0x00000000fffff984 */ /* 0x000fe20000000800 */
[----:B------:R-:W-:Y:S01]  /*15890*/  @!PT LDS RZ, [RZ] ;  /* 0x00000000fffff984 */ /* 0x000fe20000000800 */
[----:B------:R-:W-:Y:S01]  /*158a0*/  @!PT LDS RZ, [RZ] ;  /* 0x00000000fffff984 */ /* 0x000fe20000000800 */
[----:B------:R0:W-:Y:S01]  /*158b0*/  LDGSTS.E.BYPASS.LTC128B.128 [R5+0x3400], desc[UR56][R2.64+0x80], !P2 ;  /* 0x0340008002057fae */ /* 0x0001e2000d101d78 */
[----:B------:R-:W-:Y:S02]  /*158c0*/  IMAD.MOV.U32 R13, RZ, RZ, R17 ;  /* 0x000000ffff0d7224 */ /* 0x000fe400078e0011 */
[----:B------:R-:W-:Y:S01]  /*158d0*/  IMAD.MOV.U32 R12, RZ, RZ, 0x2 ;  /* 0x00000002ff0c7424 */ /* 0x000fe200078e00ff */
[----:B0-----:R-:W-:-:S13]  /*158e0*/  IADD3 R2, P2, R14, R35, RZ ;  /* 0x000000230e027210 */ /* 0x001fda0007f5e0ff */
[----:B------:R-:W-:Y:S05]  /*158f0*/  WARPSYNC.COLLECTIVE R15, `(.L_x_1168) ;  /* 0x000000000f087348 */ /* 0x000fea0003c00000 */
[----:B------:R0:W1:Y:S02]  /*15900*/  SHFL.IDX P6, R14, R13, R12, R11 ;  /* 0x0000000c0d0e7389 */ /* 0x00006400000c000b */
[----:B01----:R-:W-:Y:S01]  /*15910*/  ENDCOLLECTIVE ;  /* 0x000000000000791b */ /* 0x003fe20003800000 */
.L_x_1168:
[----:B------:R-:W-:Y:S01]  /*15920*/  IMAD.X R3, RZ, RZ, R8, P2 ;  /* 0x000000ffff037224 */ /* 0x000fe200010e0608 */
        /* <DEDUP_REMOVED lines=11> */
.L_x_1169:
        /* <DEDUP_REMOVED lines=10> */
.L_x_1170:
[----:B------:R-:W-:Y:S01]  /*15a80*/  IMAD.X R3, RZ, RZ, R8, P2 ;  /* 0x000000ffff037224 */ /* 0x000fe200010e0608 */
        /* <DEDUP_REMOVED lines=11> */
.L_x_1171:
        /* <DEDUP_REMOVED lines=10> */
.L_x_1172:
        /* <DEDUP_REMOVED lines=12> */
.L_x_1173:
        /* <DEDUP_REMOVED lines=10> */
.L_x_1174:
        /* <DEDUP_REMOVED lines=12> */
.L_x_1175:
[----:B------:R-:W-:Y:S01]  /*15e00*/  @!PT LDS RZ, [RZ] ;  /* 0x00000000fffff984 */ /* 0x000fe20000000800 */
[----:B------:R-:W-:Y:S01]  /*15e10*/  @!PT LDS RZ, [RZ] ;  /* 0x00000000fffff984 */ /* 0x000fe20000000800 */
[----:B------:R-:W-:Y:S01]  /*15e20*/  @!PT LDS RZ, [RZ] ;  /* 0x00000000fffff984 */ /* 0x000fe20000000800 */
[----:B------:R0:W-:Y:S01]  /*15e30*/  LDGSTS.E.BYPASS.LTC128B.128 [R5+0x5400], desc[UR56][R2.64+0x80], !P2 ;  /* 0x0540008002057fae */ /* 0x0001e2000d101d78 */
[----:B------:R-:W-:Y:S05]  /*15e40*/  BRA `(.L_x_1176) ;  /* 0xffffffcc00707947 */ /* 0x000fea000383ffff */
.L_x_1097:
[----:B0-----:R0:W1:Y:S02]  /*15e50*/  SYNCS.PHASECHK.TRANS64.TRYWAIT P0, [R0+URZ+0x2a860], R3 ;  /* 0x02a86003000075a7 */ /* 0x001064000800017f */
[----:B-1----:R-:W-:Y:S05]  /*15e60*/  @!P0 NANOSLEEP.SYNCS 0x989680 ;  /* 0x009896800000895d */ /* 0x002fea0003900000 */
[----:B------:R-:W1:Y:S02]  /*15e70*/  @!P0 SYNCS.PHASECHK.TRANS64 P0, [R0+URZ+0x2a860], R3 ;  /* 0x02a86003000085a7 */ /* 0x000e64000800007f */
[----:B-1----:R-:W-:Y:S05]  /*15e80*/  @!P0 BRA `(.L_x_1097) ;  /* 0xfffffffc00f08947 */ /* 0x002fea000383ffff */
[----:B------:R-:W-:Y:S05]  /*15e90*/  BRA `(.L_x_1177) ;  /* 0xffffffd000587947 */ /* 0x000fea000383ffff */
.L_x_1098:
[----:B------:R-:W-:Y:S01]  /*15ea0*/  BSSY B0, `(.L_x_1178) ;  /* 0x0000008000007945 */ /* 0x000fe20003800000 */
[----:B------:R-:W-:Y:S01]  /*15eb0*/  MOV R13, R17 ;  /* 0x00000011000d7202 */ /* 0x000fe20000000f00 */
[----:B------:R-:W-:Y:S02]  /*15ec0*/  IMAD.MOV.U32 R12, RZ, RZ, RZ ;  /* 0x000000ffff0c7224 */ /* 0x000fe400078e00ff */
[----:B------:R-:W-:Y:S02]  /*15ed0*/  IMAD.MOV.U32 R11, RZ, RZ, 0x181f ;  /* 0x0000181fff0b7424 */ /* 0x000fe400078e00ff */
[----:B------:R-:W-:-:S07]  /*15ee0*/  IMAD.MOV.U32 R15, RZ, RZ, -0x1 ;  /* 0xffffffffff0f7424 */ /* 0x000fce00078e00ff */
[----:B0-----:R-:W-:Y:S05]  /*15ef0*/  WARPSYNC.COLLECTIVE R15, `(.L_x_1179) ;  /* 0x000000000f087348 */ /* 0x001fea0003c00000 */
[----:B------:R1:W2:Y:S02]  /*15f00*/  SHFL.IDX P6, R14, R13, R12, R11 ;  /* 0x0000000c0d0e7389 */ /* 0x0002a400000c000b */
[----:B012---:R-:W-:Y:S01]  /*15f10*/  ENDCOLLECTIVE ;  /* 0x000000000000791b */ /* 0x007fe20003800000 */
.L_x_1179:
[----:B------:R-:W-:Y:S05]  /*15f20*/  BSYNC B0 ;  /* 0x0000000000007941 */ /* 0x000fea0003800000 */
.L_x_1178:
[----:B------:R-:W-:Y:S01]  /*15f30*/  IMAD.MOV.U32 R13, RZ, RZ, R16 ;  /* 0x000000ffff0d7224 */ /* 0x000fe200078e0010 */
[C---:B------:R-:W-:Y:S01]  /*15f40*/  LOP3.LUT R4, R29.reuse, 0x1, RZ, 0xc0, !PT ;  /* 0x000000011d047812 */ /* 0x040fe200078ec0ff */
[----:B------:R-:W-:Y:S01]  /*15f50*/  IMAD.MOV.U32 R12, RZ, RZ, RZ ;  /* 0x000000ffff0c7224 */ /* 0x000fe200078e00ff */
[----:B------:R-:W-:Y:S01]  /*15f60*/  LOP3.LUT P0, RZ, R29, 0x2, RZ, 0xc0, !PT ;  /* 0x000000021dff7812 */ /* 0x000fe2000780c0ff */
[----:B------:R-:W-:Y:S01]  /*15f70*/  IMAD.MOV.U32 R11, RZ, RZ, 0x181f ;  /* 0x0000181fff0b7424 */ /* 0x000fe200078e00ff */
[----:B------:R-:W-:Y:S01]  /*15f80*/  ISETP.NE.U32.AND P1, PT, R4, 0x1, PT ;  /* 0x000000010400780c */ /* 0x000fe20003f25070 */
[----:B------:R-:W-:Y:S01]  /*15f90*/  IMAD.MOV.U32 R15, RZ, RZ, -0x1 ;  /* 0xffffffffff0f7424 */ /* 0x000fe200078e00ff */
[C---:B------:R-:W-:Y:S01]  /*15fa0*/  ISETP.LT.OR P3, PT, R5.reuse, 0x1, !P0 ;  /* 0x000000010500780c */ /* 0x040fe20004761670 */
[----:B------:R-:W-:Y:S01]  /*15fb0*/  IMAD.MOV.U32 R3, RZ, RZ, R14 ;  /* 0x000000ffff037224 */ /* 0x000fe200078e000e */
[----:B------:R-:W-:-:S13]  /*15fc0*/  ISETP.LT.OR P2, PT, R5, 0x1, P1 ;  /* 0x000000010500780c */ /* 0x000fda0000f41670 */
[----:B------:R-:W-:Y:S05]  /*15fd0*/  WARPSYNC.COLLECTIVE R15, `(.L_x_1180) ;  /* 0x000000000f087348 */ /* 0x000fea0003c00000 */
[----:B------:R0:W1:Y:S02]  /*15fe0*/  SHFL.IDX P6, R14, R13, R12, R11 ;  /* 0x0000000c0d0e7389 */ /* 0x00006400000c000b */
[----:B01----:R-:W-:Y:S01]  /*15ff0*/  ENDCOLLECTIVE ;  /* 0x000000000000791b */ /* 0x003fe20003800000 */
.L_x_1180:
[----:B------:R-:W-:Y:S01]  /*16000*/  LEA R4, R25, UR46, 0x1 ;  /* 0x0000002e19047c11 */ /* 0x000fe2000f8e08ff */
[----:B------:R-:W-:Y:S02]  /*16010*/  IMAD.MOV.U32 R13, RZ, RZ, R17 ;  /* 0x000000ffff0d7224 */ /* 0x000fe400078e0011 */
[----:B------:R-:W-:Y:S02]  /*16020*/  IMAD.MOV.U32 R12, RZ, RZ, 0x1 ;  /* 0x00000001ff0c7424 */ /* 0x000fe400078e00ff */
[----:B------:R-:W-:-:S07]  /*16030*/  IMAD.MOV.U32 R2, RZ, RZ, R14 ;  /* 0x000000ffff027224 */ /* 0x000fce00078e000e */
[----:B------:R-:W-:Y:S05]  /*16040*/  WARPSYNC.COLLECTIVE R15, `(.L_x_1181) ;  /* 0x000000000f087348 */ /* 0x000fea0003c00000 */
[----:B------:R0:W1:Y:S02]  /*16050*/  SHFL.IDX P6, R14, R13, R12, R11 ;  /* 0x0000000c0d0e7389 */ /* 0x00006400000c000b */
[----:B01----:R-:W-:Y:S01]  /*16060*/  ENDCOLLECTIVE ;  /* 0x000000000000791b */ /* 0x003fe20003800000 */
.L_x_1181:
        /* <DEDUP_REMOVED lines=13> */
.L_x_1182:
[----:B------:R-:W-:Y:S01]  /*16140*/  IMAD.MOV.U32 R3, RZ, RZ, R6 ;  /* 0x000000ffff037224 */ /* 0x000fe200078e0006 */
[----:B------:R-:W-:Y:S01]  /*16150*/  MOV R13, R17 ;  /* 0x00000011000d7202 */ /* 0x000fe20000000f00 */
[----:B------:R-:W-:Y:S02]  /*16160*/  IMAD.MOV.U32 R12, RZ, RZ, 0x2 ;  /* 0x00000002ff0c7424 */ /* 0x000fe400078e00ff */
[----:B------:R-:W-:-:S07]  /*16170*/  IMAD.MOV.U32 R2, RZ, RZ, R14 ;  /* 0x000000ffff027224 */ /* 0x000fce00078e000e */
[----:B------:R-:W-:Y:S05]  /*16180*/  WARPSYNC.COLLECTIVE R15, `(.L_x_1183) ;  /* 0x000000000f087348 */ /* 0x000fea0003c00000 */
[----:B------:R0:W1:Y:S02]  /*16190*/  SHFL.IDX P6, R14, R13, R12, R11 ;  /* 0x0000000c0d0e7389 */ /* 0x00006400000c000b */
[----:B01----:R-:W-:Y:S01]  /*161a0*/  ENDCOLLECTIVE ;  /* 0x000000000000791b */ /* 0x003fe20003800000 */
.L_x_1183:
        /* <DEDUP_REMOVED lines=13> */
.L_x_1184:
[----:B------:R-:W-:Y:S02]  /*16280*/  IMAD.MOV.U32 R3, RZ, RZ, R10 ;  /* 0x000000ffff037224 */ /* 0x000fe400078e000a */
[----:B------:R-:W-:Y:S02]  /*16290*/  IMAD.MOV.U32 R13, RZ, RZ, R17 ;  /* 0x000000ffff0d7224 */ /* 0x000fe400078e0011 */
[----:B------:R-:W-:Y:S02]  /*162a0*/  IMAD.MOV.U32 R12, RZ, RZ, 0x3 ;  /* 0x00000003ff0c7424 */ /* 0x000fe400078e00ff */
[----:B------:R-:W-:-:S07]  /*162b0*/  IMAD.MOV.U32 R19, RZ, RZ, R14 ;  /* 0x000000ffff137224 */ /* 0x000fce00078e000e */
[----:B------:R-:W-:Y:S05]  /*162c0*/  WARPSYNC.COLLECTIVE R15, `(.L_x_1185) ;  /* 0x000000000f087348 */ /* 0x000fea0003c00000 */
[----:B------:R0:W1:Y:S02]  /*162d0*/  SHFL.IDX P6, R14, R13, R12, R11 ;  /* 0x0000000c0d0e7389 */ /* 0x00006400000c000b */
[----:B01----:R-:W-:Y:S01]  /*162e0*/  ENDCOLLECTIVE ;  /* 0x000000000000791b */ /* 0x003fe20003800000 */
.L_x_1185:
[----:B------:R-:W-:-:S04]  /*162f0*/  IMAD.MOV.U32 R2, RZ, RZ, R19 ;  /* 0x000000ffff027224 */ /* 0x000fc800078e0013 */
[----:B------:R-:W-:-:S05]  /*16300*/  IMAD.WIDE.U32 R2, R30, 0x2, R2 ;  /* 0x000000021e027825 */ /* 0x000fca00078e0002 */
[----:B------:R-:W-:Y:S01]  /*16310*/  @!PT LDS RZ, [RZ] ;  /* 0x00000000fffff984 */ /* 0x000fe20000000800 */
[----:B------:R-:W-:Y:S01]  /*16320*/  @!PT LDS RZ, [RZ] ;  /* 0x00000000fffff984 */ /* 0x000fe20000000800 */
[----:B------:R-:W-:Y:S01]  /*16330*/  @!PT LDS RZ, [RZ] ;  /* 0x00000000fffff984 */ /* 0x000fe20000000800 */
[----:B------:R0:W-:Y:S01]  /*16340*/  LDGSTS.E.BYPASS.LTC128B.128 [R4+0x1400], desc[UR56][R2.64], !P2 ;  /* 0x0140000002047fae */ /* 0x0001e2000d101d78 */
[C---:B------:R-:W-:Y:S01]  /*16350*/  ISETP.LT.OR P2, PT, R5.reuse, 0x31, P1 ;  /* 0x000000310500780c */ /* 0x040fe20000f41670 */
[----:B------:R-:W-:Y:S02]  /*16360*/  IMAD.MOV.U32 R13, RZ, RZ, R16 ;  /* 0x000000ffff0d7224 */ /* 0x000fe400078e0010 */
[----:B------:R0:W-:Y:S01]  /*16370*/  LDGSTS.E.BYPASS.LTC128B.128 [R4+0x4400], desc[UR56][R2.64+0x80], !P3 ;  /* 0x0440008002047fae */ /* 0x0001e2000d901d78 */
[----:B------:R-:W-:Y:S01]  /*16380*/  ISETP.LT.OR P3, PT, R5, 0x31, !P0 ;  /* 0x000000310500780c */ /* 0x000fe20004761670 */
[----:B------:R-:W-:-:S12]  /*16390*/  IMAD.MOV.U32 R9, RZ, RZ, R14 ;  /* 0x000000ffff097224 */ /* 0x000fd800078e000e */
[----:B0-----:R-:W-:Y:S05]  /*163a0*/  WARPSYNC.COLLECTIVE R15, `(.L_x_1186) ;  /* 0x000000000f087348 */ /* 0x001fea0003c00000 */
[----:B------:R1:W2:Y:S02]  /*163b0*/  SHFL.IDX P6, R14, R13, R12, R11 ;  /* 0x0000000c0d0e7389 */ /* 0x0002a400000c000b */
[----:B012---:R-:W-:Y:S01]  /*163c0*/  ENDCOLLECTIVE ;  /* 0x000000000000791b */ /* 0x007fe20003800000 */
.L_x_1186:
[----:B------:R-:W-:Y:S02]  /*163d0*/  IMAD.MOV.U32 R3, RZ, RZ, R9 ;  /* 0x000000ffff037224 */ /* 0x000fe400078e0009 */
[----:B------:R-:W-:Y:S02]  /*163e0*/  IMAD.MOV.U32 R13, RZ, RZ, R17 ;  /* 0x000000ffff0d7224 */ /* 0x000fe400078e0011 */
[----:B------:R-:W-:Y:S02]  /*163f0*/  IMAD.MOV.U32 R12, RZ, RZ, 0x4 ;  /* 0x00000004ff0c7424 */ /* 0x000fe400078e00ff */
[----:B------:R-:W-:-:S07]  /*16400*/  IMAD.MOV.U32 R20, RZ, RZ, R14 ;  /* 0x000000ffff147224 */ /* 0x000fce00078e000e */
[----:B------:R-:W-:Y:S05]  /*16410*/  WARPSYNC.COLLECTIVE R15, `(.L_x_1187) ;  /* 0x000000000f087348 */ /* 0x000fea0003c00000 */
[----:B------:R0:W1:Y:S02]  /*16420*/  SHFL.IDX P6, R14, R13, R12, R11 ;  /* 0x0000000c0d0e7389 */ /* 0x00006400000c000b */
[----:B01----:R-:W-:Y:S01]  /*16430*/  ENDCOLLECTIVE ;  /* 0x000000000000791b */ /* 0x003fe20003800000 */
.L_x_1187:
        /* <DEDUP_REMOVED lines=9> */
[----:B------:R-:W-:Y:S02]  /*164d0*/  ISETP.LT.OR P3, PT, R5, 0x41, !P0 ;  /* 0x000000410500780c */ /* 0x000fe40004761670 */
[----:B------:R-:W-:-:S11]  /*164e0*/  MOV R8, R14 ;  /* 0x0000000e00087202 */ /* 0x000fd60000000f00 */
[----:B0-----:R-:W-:Y:S05]  /*164f0*/  WARPSYNC.COLLECTIVE R15, `(.L_x_1188) ;  /* 0x000000000f087348 */ /* 0x001fea0003c00000 */
[----:B------:R1:W2:Y:S02]  /*16500*/  SHFL.IDX P6, R14, R13, R12, R11 ;  /* 0x0000000c0d0e7389 */ /* 0x0002a400000c000b */
[----:B012---:R-:W-:Y:S01]  /*16510*/  ENDCOLLECTIVE ;  /* 0x000000000000791b */ /* 0x007fe20003800000 */
.L_x_1188:
[----:B------:R-:W-:Y:S02]  /*16520*/  IMAD.MOV.U32 R3, RZ, RZ, R8 ;  /* 0x000000ffff037224 */ /* 0x000fe400078e0008 */
[----:B------:R-:W-:Y:S02]  /*16530*/  IMAD.MOV.U32 R8, RZ, RZ, RZ ;  /* 0x000000ffff087224 */ /* 0x000fe400078e00ff */
[----:B------:R-:W-:Y:S02]  /*16540*/  IMAD.MOV.U32 R13, RZ, RZ, R17 ;  /* 0x000000ffff0d7224 */ /* 0x000fe400078e0011 */
[----:B------:R-:W-:Y:S02]  /*16550*/  IMAD.MOV.U32 R12, RZ, RZ, 0x5 ;  /* 0x00000005ff0c7424 */ /* 0x000fe400078e00ff */
[----:B------:R-:W-:-:S07]  /*16560*/  IMAD.MOV.U32 R21, RZ, RZ, R14 ;  /* 0x000000ffff157224 */ /* 0x000fce00078e000e */
[----:B------:R-:W-:Y:S05]  /*16570*/  WARPSYNC.COLLECTIVE R15, `(.L_x_1189) ;  /* 0x000000000f087348 */ /* 0x000fea0003c00000 */
[----:B------:R0:W1:Y:S02]  /*16580*/  SHFL.IDX P6, R14, R13, R12, R11 ;  /* 0x0000000c0d0e7389 */ /* 0x00006400000c000b */
[----:B01----:R-:W-:Y:S01]  /*16590*/  ENDCOLLECTIVE ;  /* 0x000000000000791b */ /* 0x003fe20003800000 */
.L_x_1189:
[----:B------:R-:W-:-:S04]  /*165a0*/  IMAD.MOV.U32 R2, RZ, RZ, R21 ;  /* 0x000000ffff027224 */ /* 0x000fc800078e0015 */
[----:B------:R-:W-:-:S05]  /*165b0*/  IMAD.WIDE.U32 R2, R30, 0x2, R2 ;  /* 0x000000021e027825 */ /* 0x000fca00078e0002 */
[----:B------:R-:W-:Y:S01]  /*165c0*/  @!PT LDS RZ, [RZ] ;  /* 0x00000000fffff984 */ /* 0x000fe20000000800 */
[----:B------:R-:W-:Y:S01]  /*165d0*/  @!PT LDS RZ, [RZ] ;  /* 0x00000000fffff984 */ /* 0x000fe20000000800 */
[----:B------:R-:W-:Y:S01]  /*165e0*/  @!PT LDS RZ, [RZ] ;  /* 0x00000000fffff984 */ /* 0x000fe20000000800 */
[----:B------:R0:W-:Y:S01]  /*165f0*/  LDGSTS.E.BYPASS.LTC128B.128 [R4+0x2400], desc[UR56][R2.64], !P2 ;  /* 0x0240000002047fae */ /* 0x0001e2000d101d78 */
[----:B------:R-:W-:-:S03]  /*16600*/  IMAD.MOV.U32 R13, RZ, RZ, R16 ;  /* 0x000000ffff0d7224 */ /* 0x000fc600078e0010 */
[----:B------:R0:W-:Y:S01]  /*16610*/  LDGSTS.E.BYPASS.LTC128B.128 [R4+0x5400], desc[UR56][R2.64+0x80], !P3 ;  /* 0x0540008002047fae */ /* 0x0001e2000d901d78 */
[----:B------:R-:W-:-:S07]  /*16620*/  IMAD.MOV.U32 R17, RZ, RZ, R14 ;  /* 0x000000ffff117224 */ /* 0x000fce00078e000e */
[----:B0-----:R-:W-:Y:S05]  /*16630*/  WARPSYNC.COLLECTIVE R15, `(.L_x_1190) ;  /* 0x000000000f087348 */ /* 0x001fea0003c00000 */
[----:B------:R1:W2:Y:S02]  /*16640*/  SHFL.IDX P6, R14, R13, R12, R11 ;  /* 0x0000000c0d0e7389 */ /* 0x0002a400000c000b */
[----:B012---:R-:W-:Y:S01]  /*16650*/  ENDCOLLECTIVE ;  /* 0x000000000000791b */ /* 0x007fe20003800000 */
.L_x_1190:
[----:B------:R-:W-:Y:S05]  /*16660*/  BRA `(.L_x_1191) ;  /* 0xffffffcc00387947 */ /* 0x000fea000383ffff */
.L_x_1101:
[----:B0-----:R0:W1:Y:S02]  /*16670*/  SYNCS.PHASECHK.TRANS64.TRYWAIT P0, [R7+URZ+0x2a820], R8 ;  /* 0x02a82008070075a7 */ /* 0x001064000800017f */
[----:B-1----:R-:W-:Y:S05]  /*16680*/  @!P0 NANOSLEEP.SYNCS 0x989680 ;  /* 0x009896800000895d */ /* 0x002fea0003900000 */
[----:B------:R-:W1:Y:S02]  /*16690*/  @!P0 SYNCS.PHASECHK.TRANS64 P0, [R7+URZ+0x2a820], R8 ;  /* 0x02a82008070085a7 */ /* 0x000e64000800007f */
[----:B-1----:R-:W-:Y:S05]  /*166a0*/  @!P0 BRA `(.L_x_1101) ;  /* 0xfffffffc00f08947 */ /* 0x002fea000383ffff */
[----:B------:R-:W-:Y:S05]  /*166b0*/  BRA `(.L_x_1192) ;  /* 0xffffffcc00ac7947 */ /* 0x000fea000383ffff */
.L_x_1102:
[----:B------:R-:W1:Y:S01]  /*166c0*/  S2R R2, SR_TID.X ;  /* 0x0000000000027919 */ /* 0x000e620000002100 */
[----:B------:R-:W-:Y:S01]  /*166d0*/  BSSY B0, `(.L_x_1193) ;  /* 0x000000a000007945 */ /* 0x000fe20003800000 */
[----:B------:R-:W-:Y:S02]  /*166e0*/  IMAD.MOV.U32 R12, RZ, RZ, RZ ;  /* 0x000000ffff0c7224 */ /* 0x000fe400078e00ff */
[----:B------:R-:W-:Y:S02]  /*166f0*/  IMAD.MOV.U32 R11, RZ, RZ, 0x1f ;  /* 0x0000001fff0b7424 */ /* 0x000fe400078e00ff */
[----:B------:R-:W-:Y:S01]  /*16700*/  IMAD.MOV.U32 R15, RZ, RZ, -0x1 ;  /* 0xffffffffff0f7424 */ /* 0x000fe200078e00ff */
[----:B-1----:R-:W-:-:S04]  /*16710*/  SHF.R.U32.HI R2, RZ, 0x5, R2 ;  /* 0x00000005ff027819 */ /* 0x002fc80000011602 */
[----:B------:R-:W-:-:S05]  /*16720*/  LOP3.LUT R2, R2, 0x3, RZ, 0xc0, !PT ;  /* 0x0000000302027812 */ /* 0x000fca00078ec0ff */
[----:B------:R-:W-:-:S07]  /*16730*/  IMAD.MOV.U32 R13, RZ, RZ, R2 ;  /* 0x000000ffff0d7224 */ /* 0x000fce00078e0002 */
[----:B0----5:R-:W-:Y:S05]  /*16740*/  WARPSYNC.COLLECTIVE R15, `(.L_x_1194) ;  /* 0x000000000f087348 */ /* 0x021fea0003c00000 */
[----:B------:R1:W2:Y:S02]  /*16750*/  SHFL.IDX P6, R14, R13, R12, R11 ;  /* 0x0000000c0d0e7389 */ /* 0x0002a400000c000b */
[----:B012--5:R-:W-:Y:S01]  /*16760*/  ENDCOLLECTIVE ;  /* 0x000000000000791b */ /* 0x027fe20003800000 */
.L_x_1194:
[----:B------:R-:W-:Y:S05]  /*16770*/  BSYNC B0 ;  /* 0x0000000000007941 */ /* 0x000fea0003800000 */
.L_x_1193:
[----:B------:R-:W-:Y:S05]  /*16780*/  BRA `(.L_x_1195) ;  /* 0xffffffcc00907947 */ /* 0x000fea000383ffff */
.L_x_1103:
[----:B------:R-:W-:Y:S01]  /*16790*/  BSSY B0, `(.L_x_1196) ;  /* 0x0000006000007945 */ /* 0x000fe20003800000 */
[----:B------:R-:W-:-:S07]  /*167a0*/  IMAD.MOV.U32 R15, RZ, RZ, -0x1 ;  /* 0xffffffffff0f7424 */ /* 0x000fce00078e00ff */
[----:B01---5:R-:W-:Y:S05]  /*167b0*/  WARPSYNC.COLLECTIVE R15, `(.L_x_1197) ;  /* 0x000000000f0c7348 */ /* 0x023fea0003c00000 */
[----:B------:R-:W-:Y:S02]  /*167c0*/  ELECT P6, UR62, PT ;  /* 0x00000000003e782f */ /* 0x000fe400038c0000 */
[----:B------:R-:W-:Y:S01]  /*167d0*/  MOV R14, UR62 ;  /* 0x0000003e000e7c02 */ /* 0x000fe20008000f00 */
[----:B01---5:R-:W-:Y:S10]  /*167e0*/  ENDCOLLECTIVE ;  /* 0x000000000000791b */ /* 0x023ff40003800000 */
.L_x_1197:
[----:B------:R-:W-:Y:S05]  /*167f0*/  BSYNC B0 ;  /* 0x0000000000007941 */ /* 0x000fea0003800000 */
.L_x_1196:
[----:B------:R-:W-:Y:S05]  /*16800*/  BRA `(.L_x_1198) ;  /* 0xffffffcc00847947 */ /* 0x000fea000383ffff */
.L_x_1105:
[----:B-1----:R1:W2:Y:S02]  /*16810*/  SYNCS.PHASECHK.TRANS64.TRYWAIT P1, [R5+URZ+0x2a840], R2 ;  /* 0x02a84002050075a7 */ /* 0x0022a4000802017f */
[----:B--2---:R-:W-:Y:S05]  /*16820*/  @!P1 NANOSLEEP.SYNCS 0x989680 ;  /* 0x009896800000995d */ /* 0x004fea0003900000 */
[----:B------:R-:W2:Y:S02]  /*16830*/  @!P1 SYNCS.PHASECHK.TRANS64 P1, [R5+URZ+0x2a840], R2 ;  /* 0x02a84002050095a7 */ /* 0x000ea4000802007f */
[----:B--2---:R-:W-:Y:S05]  /*16840*/  @!P1 BRA `(.L_x_1105) ;  /* 0xfffffffc00f09947 */ /* 0x004fea000383ffff */
[----:B------:R-:W-:Y:S05]  /*16850*/  BRA `(.L_x_1199) ;  /* 0xffffffcc00ac7947 */ /* 0x000fea000383ffff */
.L_x_1107:
[----:B0-----:R0:W2:Y:S02]  /*16860*/  SYNCS.PHASECHK.TRANS64.TRYWAIT P1, [R7+URZ+0x2a840], R0 ;  /* 0x02a84000070075a7 */ /* 0x0010a4000802017f */
[----:B--2---:R-:W-:Y:S05]  /*16870*/  @!P1 NANOSLEEP.SYNCS 0x989680 ;  /* 0x009896800000995d */ /* 0x004fea0003900000 */
[----:B------:R-:W2:Y:S02]  /*16880*/  @!P1 SYNCS.PHASECHK.TRANS64 P1, [R7+URZ+0x2a840], R0 ;  /* 0x02a84000070095a7 */ /* 0x000ea4000802007f */
[----:B--2---:R-:W-:Y:S05]  /*16890*/  @!P1 BRA `(.L_x_1107) ;  /* 0xfffffffc00f09947 */ /* 0x004fea000383ffff */
[----:B------:R-:W-:Y:S05]  /*168a0*/  BRA `(.L_x_1200) ;  /* 0xffffffcc00b87947 */ /* 0x000fea000383ffff */
.L_x_1109:
[----:B--2---:R2:W3:Y:S02]  /*168b0*/  SYNCS.PHASECHK.TRANS64.TRYWAIT P1, [R5+URZ+0x2a860], R2 ;  /* 0x02a86002050075a7 */ /* 0x0044e4000802017f */
[----:B---3--:R-:W-:Y:S05]  /*168c0*/  @!P1 NANOSLEEP.SYNCS 0x989680 ;  /* 0x009896800000995d */ /* 0x008fea0003900000 */
[----:B------:R-:W3:Y:S02]  /*168d0*/  @!P1 SYNCS.PHASECHK.TRANS64 P1, [R5+URZ+0x2a860], R2 ;  /* 0x02a86002050095a7 */ /* 0x000ee4000802007f */
[----:B---3--:R-:W-:Y:S05]  /*168e0*/  @!P1 BRA `(.L_x_1109) ;  /* 0xfffffffc00f09947 */ /* 0x008fea000383ffff */
[----:B------:R-:W-:Y:S05]  /*168f0*/  BRA `(.L_x_1201) ;  /* 0xffffffcc00b47947 */ /* 0x000fea000383ffff */
.L_x_1202:
        /* <DEDUP_REMOVED lines=16> */
.L_x_15735:


//--------------------- .text._ZN7cutlass13device_kernelIN5flash11enable_sm90INS1_16FlashAttnFwdSm90INS1_25CollectiveMainloopFwdSm90ILi2EN4cute5tupleIJNS5_1CILi1EEES8_S8_EEENS6_IJNS7_ILi128EEENS7_ILi96EEENS7_ILi192EEEEEELi128ENS_6half_tEfNS_4arch4Sm90ELb0ELb1ELb1ELb1ELb1ELb0ELb0ELb1ELb1ELb1ELb1ELb0EEENS1_21CollectiveEpilogueFwdINS6_IJSA_SA_SB_EEES9_SE_SG_Li256ELb1ELb1ELb1ELb0EEENS1_36VarlenDynamicPersistentTileSchedulerILi128ELi96ELi256ELi128ELb1ELb1ELb1ELb1ELb0ELb1EEEEEEEEEvNT_6ParamsE --------------------------
	.section	.text._ZN7cutlass13device_kernelIN5flash11enable_sm90INS1_16FlashAttnFwdSm90INS1_25CollectiveMainloopFwdSm90ILi2EN4cute5tupleIJNS5_1CILi1EEES8_S8_EEENS6_IJNS7_ILi128EEENS7_ILi96EEENS7_ILi192EEEEEELi128ENS_6half_tEfNS_4arch4Sm90ELb0ELb1ELb1ELb1ELb1ELb0ELb0ELb1ELb1ELb1ELb1ELb0EEENS1_21CollectiveEpilogueFwdINS6_IJSA_SA_SB_EEES9_SE_SG_Li256ELb1ELb1ELb1ELb0EEENS1_36VarlenDynamicPersistentTileSchedulerILi128ELi96ELi256ELi128ELb1ELb1ELb1ELb1ELb0ELb1EEEEEEEEEvNT_6ParamsE,"ax",@progbits
	.align	128
.text._ZN7cutlass13device_kernelIN5flash11enable_sm90INS1_16FlashAttnFwdSm90INS1_25CollectiveMainloopFwdSm90ILi2EN4cute5tupleIJNS5_1CILi1EEES8_S8_EEENS6_IJNS7_ILi128EEENS7_ILi96EEENS7_ILi192EEEEEELi128ENS_6half_tEfNS_4arch4Sm90ELb0ELb1ELb1ELb1ELb1ELb0ELb0ELb1ELb1ELb1ELb1ELb0EEENS1_21CollectiveEpilogueFwdINS6_IJSA_SA_SB_EEES9_SE_SG_Li256ELb1ELb1ELb1ELb0EEENS1_36VarlenDynamicPersistentTileSchedulerILi128ELi96ELi256ELi128ELb1ELb1ELb1ELb1ELb0ELb1EEEEEEEEEvNT_6ParamsE:
        .type           _ZN7cutlass13device_kernelIN5flash11enable_sm90INS1_16FlashAttnFwdSm90INS1_25CollectiveMainloopFwdSm90ILi2EN4cute5tupleIJNS5_1CILi1EEES8_S8_EEENS6_IJNS7_ILi128EEENS7_ILi96EEENS7_ILi192EEEEEELi128ENS_6half_tEfNS_4arch4Sm90ELb0ELb1ELb1ELb1ELb1ELb0ELb0ELb1ELb1ELb1ELb1ELb0EEENS1_21CollectiveEpilogueFwdINS6_IJSA_SA_SB_EEES9_SE_SG_Li256ELb1ELb1ELb1ELb0EEENS1_36VarlenDynamicPersistentTileSchedulerILi128ELi96ELi256ELi128ELb1ELb1ELb1ELb1ELb0ELb1EEEEEEEEEvNT_6ParamsE,@function
        .size           _ZN7cutlass13device_kernelIN5flash11enable_sm90INS1_16FlashAttnFwdSm90INS1_25CollectiveMainloopFwdSm90ILi2EN4cute5tupleIJNS5_1CILi1EEES8_S8_EEENS6_IJNS7_ILi128EEENS7_ILi96EEENS7_ILi192EEEEEELi128ENS_6half_tEfNS_4arch4Sm90ELb0ELb1ELb1ELb1ELb1ELb0ELb0ELb1ELb1ELb1ELb1ELb0EEENS1_21CollectiveEpilogueFwdINS6_IJSA_SA_SB_EEES9_SE_SG_Li256ELb1ELb1ELb1ELb0EEENS1_36VarlenDynamicPersistentTileSchedulerILi128ELi96ELi256ELi128ELb1ELb1ELb1ELb1ELb0ELb1EEEEEEEEEvNT_6ParamsE,(.L_x_15736 - _ZN7cutlass13device_kernelIN5flash11enable_sm90INS1_16FlashAttnFwdSm90INS1_25CollectiveMainloopFwdSm90ILi2EN4cute5tupleIJNS5_1CILi1EEES8_S8_EEENS6_IJNS7_ILi128EEENS7_ILi96EEENS7_ILi192EEEEEELi128ENS_6half_tEfNS_4arch4Sm90ELb0ELb1ELb1ELb1ELb1ELb0ELb0ELb1ELb1ELb1ELb1ELb0EEENS1_21CollectiveEpilogueFwdINS6_IJSA_SA_SB_EEES9_SE_SG_Li256ELb1ELb1ELb1ELb0EEENS1_36VarlenDynamicPersistentTileSchedulerILi128ELi96ELi256ELi128ELb1ELb1ELb1ELb1ELb0ELb1EEEEEEEEEvNT_6ParamsE)
        .other          _ZN7cutlass13device_kernelIN5flash11enable_sm90INS1_16FlashAttnFwdSm90INS1_25CollectiveMainloopFwdSm90ILi2EN4cute5tupleIJNS5_1CILi1EEES8_S8_EEENS6_IJNS7_ILi128EEENS7_ILi96EEENS7_ILi192EEEEEELi128ENS_6half_tEfNS_4arch4Sm90ELb0ELb1ELb1ELb1ELb1ELb0ELb0ELb1ELb1ELb1ELb1ELb0EEENS1_21CollectiveEpilogueFwdINS6_IJSA_SA_SB_EEES9_SE_SG_Li256ELb1ELb1ELb1ELb0EEENS1_36VarlenDynamicPersistentTileSchedulerILi128ELi96ELi256ELi128ELb1ELb1ELb1ELb1ELb0ELb1EEEEEEEEEvNT_6ParamsE,@"STO_CUDA_ENTRY STV_DEFAULT"
_ZN7cutlass13device_kernelIN5flash11enable_sm90INS1_16FlashAttnFwdSm90INS1_25CollectiveMainloopFwdSm90ILi2EN4cute5tupleIJNS5_1CILi1EEES8_S8_EEENS6_IJNS7_ILi128EEENS7_ILi96EEENS7_ILi192EEEEEELi128ENS_6half_tEfNS_4arch4Sm90ELb0ELb1ELb1ELb1ELb1ELb0ELb0ELb1ELb1ELb1ELb1ELb0EEENS1_21CollectiveEpilogueFwdINS6_IJSA_SA_SB_EEES9_SE_SG_Li256ELb1ELb1ELb1ELb0EEENS1_36VarlenDynamicPersistentTileSchedulerILi128ELi96ELi256ELi128ELb1ELb1ELb1ELb1ELb0ELb1EEEEEEEEEvNT_6ParamsE:
        /* <DEDUP_REMOVED lines=45> */
.L_x_1203:
        /* <DEDUP_REMOVED lines=22> */
.L_x_1204:
        /* <DEDUP_REMOVED lines=18> */
.L_x_1205:
        /* <DEDUP_REMOVED lines=22> */
.L_x_1206:
        /* <DEDUP_REMOVED lines=23> */
.L_x_1207:
        /* <DEDUP_REMOVED lines=10> */
.L_x_1209:
        /* <DEDUP_REMOVED lines=14> */
[----:B------:R-:W2:Y:S01]  /*09a0*/  LDL R2, [R1+0x14] ;  /* 0x0000140001027983 */ /* 0x000ea20000100800 */
[----:B------:R-:W-:Y:S01]  /*09b0*/  VIADD R207, R0, 0xffffff80 ;  /* 0xffffff8000cf7836 */ /* 0x000fe20000000000 */
[----:B------:R-:W-:Y:S01]  /*09c0*/  R2UR UR6, R13 ;  /* 0x000000000d0672ca */ /* 0x000fe200000e0000 */
[----:B------:R-:W-:Y:S01]  /*09d0*/  UMOV UR39, URZ ;  /* 0x0000003f00277c82 */ /* 0x000fe20008000000 */
[----:B------:R-:W-:Y:S01]  /*09e0*/  R2UR UR5, R14 ;  /* 0x000000000e0572ca */ /* 0x000fe200000e0000 */
[----:B------:R-:W-:Y:S01]  /*09f0*/  UMOV UR38, URZ ;  /* 0x0000003f00267c82 */ /* 0x000fe20008000000 */
[----:B------:R-:W-:Y:S02]  /*0a00*/  SHF.R.S32.HI R0, RZ, 0x1f, R207 ;  /* 0x0000001fff007819 */ /* 0x000fe400000114cf */
[----:B------:R-:W-:Y:S02]  /*0a10*/  R2UR UR7, R15 ;  /* 0x000000000f0772ca */ /* 0x000fe400000e0000 */
[----:B0-----:R-:W-:-:S04]  /*0a20*/  LEA.HI R3, R0, R207, RZ, 0x4 ;  /* 0x000000cf00037211 */ /* 0x001fc800078f20ff */
[----:B------:R-:W-:Y:S02]  /*0a30*/  SHF.R.S32.HI R6, RZ, 0x4, R3 ;  /* 0x00000004ff067819 */ /* 0x000fe40000011403 */
[----:B--2---:R-:W-:Y:S02]  /*0a40*/  R2UR UR4, R2 ;  /* 0x00000000020472ca */ /* 0x004fe400000e0000 */
[----:B------:R-:W-:-:S04]  /*0a50*/  LEA.HI R2, R0, R207, RZ, 0x7 ;  /* 0x000000cf00027211 */ /* 0x000fc800078f38ff */
[----:B------:R-:W-:Y:S02]  /*0a60*/  LOP3.LUT R4, R2, 0xffffff80, RZ, 0xc0, !PT ;  /* 0xffffff8002047812 */ /* 0x000fe400078ec0ff */
[----:B------:R-:W-:-:S03]  /*0a70*/  SHF.R.S32.HI R201, RZ, 0x7, R2 ;  /* 0x00000007ffc97819 */ /* 0x000fc60000011402 */
[----:B------:R-:W-:Y:S01]  /*0a80*/  IMAD.IADD R185, R207, 0x1, -R4 ;  /* 0x00000001cfb97824 */ /* 0x000fe200078e0a04 */
[----:B------:R-:W-:Y:S01]  /*0a90*/  LEA.HI R4, R0, R207, RZ, 0x5 ;  /* 0x000000cf00047211 */ /* 0x000fe200078f28ff */
[----:B------:R-:W-:Y:S01]  /*0aa0*/  ULOP3.LUT UR8, UR4, 0x1, URZ, 0xfc, !UPT ;  /* 0x0000000104087892 */ /* 0x000fe2000f8efc3f */
[----:B------:R-:W-:Y:S02]  /*0ab0*/  LEA.HI R2, R2, R201, RZ, 0x1 ;  /* 0x000000c902027211 */ /* 0x000fe400078f08ff */
[----:B------:R-:W-:Y:S01]  /*0ac0*/  SHF.R.S32.HI R8, RZ, 0x1f, R185 ;  /* 0x0000001fff087819 */ /* 0x000fe200000114b9 */
[----:B------:R-:W-:Y:S01]  /*0ad0*/  IMAD.SHL.U32 R5, R4, 0x20, RZ ;  /* 0x0000002004057824 */ /* 0x000fe200078e00ff */
[C---:B------:R-:W-:Y:S01]  /*0ae0*/  LOP3.LUT R4, R3.reuse, 0x3fffff0, RZ, 0xc0, !PT ;  /* 0x03fffff003047812 */ /* 0x040fe200078ec0ff */
[----:B------:R-:W-:Y:S01]  /*0af0*/  UMOV UR4, URZ ;  /* 0x0000003f00047c82 */ /* 0x000fe20008000000 */
[----:B------:R-:W-:Y:S01]  /*0b00*/  LEA.HI R3, R3, R6, RZ, 0x1 ;  /* 0x0000000603037211 */ /* 0x000fe200078f08ff */
[----:B------:R-:W-:Y:S01]  /*0b10*/  IMAD.U32 R204, RZ, RZ, UR8 ;  /* 0x00000008ffcc7e24 */ /* 0x000fe2000f8e00ff */
[----:B------:R-:W-:Y:S01]  /*0b20*/  LOP3.LUT R5, R5, 0xfffffc00, RZ, 0xc0, !PT ;  /* 0xfffffc0005057812 */ /* 0x000fe200078ec0ff */
[----:B------:R-:W-:Y:S01]  /*0b30*/  IMAD.IADD R4, R207, 0x1, -R4 ;  /* 0x00000001cf047824 */ /* 0x000fe200078e0a04 */
[----:B------:R-:W-:Y:S01]  /*0b40*/  LOP3.LUT R3, R3, 0x1ffffffe, RZ, 0xc0, !PT ;  /* 0x1ffffffe03037812 */ /* 0x000fe200078ec0ff */
[----:B------:R-:W-:Y:S01]  /*0b50*/  IMAD.U32 R184, RZ, RZ, UR4 ;  /* 0x00000004ffb87e24 */ /* 0x000fe2000f8e00ff */
[----:B------:R-:W-:Y:S01]  /*0b60*/  LEA.HI R7, R8, R185, RZ, 0x2 ;  /* 0x000000b908077211 */ /* 0x000fe200078f10ff */
[----:B------:R-:W-:Y:S01]  /*0b70*/  IMAD R4, R4, 0x40, R5 ;  /* 0x0000004004047824 */ /* 0x000fe200078e0205 */
[-C--:B------:R-:W-:Y:S01]  /*0b80*/  LEA.HI R5, R0, R207.reuse, RZ, 0x2 ;  /* 0x000000cf00057211 */ /* 0x080fe200078f10ff */
[----:B------:R-:W-:Y:S01]  /*0b90*/  IMAD.IADD R3, R6, 0x1, -R3 ;  /* 0x0000000106037824 */ /* 0x000fe200078e0a03 */
[----:B------:R-:W-:-:S02]  /*0ba0*/  LEA.HI R0, R0, R207, RZ, 0x3 ;  /* 0x000000cf00007211 */ /* 0x000fc400078f18ff */
[--C-:B------:R-:W-:Y:S01]  /*0bb0*/  SHF.R.S32.HI R9, RZ, 0x2, R7.reuse ;  /* 0x00000002ff097819 */ /* 0x100fe20000011407 */
[----:B------:R-:W-:Y:S01]  /*0bc0*/  IMAD R203, R3, 0x8, R4 ;  /* 0x0000000803cb7824 */ /* 0x000fe200078e0204 */
[----:B------:R-:W-:Y:S02]  /*0bd0*/  LOP3.LUT R4, R5, 0xfffffffc, RZ, 0xc0, !PT ;  /* 0xfffffffc05047812 */ /* 0x000fe400078ec0ff */
[----:B------:R-:W-:Y:S02]  /*0be0*/  SHF.R.S32.HI R10, RZ, 0x1f, R7 ;  /* 0x0000001fff0a7819 */ /* 0x000fe40000011407 */
[----:B------:R-:W-:Y:S01]  /*0bf0*/  LEA.HI R8, R8, R185, RZ, 0x5 ;  /* 0x000000b908087211 */ /* 0x000fe200078f28ff */
[----:B------:R-:W-:Y:S01]  /*0c00*/  IMAD.IADD R3, R207, 0x1, -R4 ;  /* 0x00000001cf037824 */ /* 0x000fe200078e0a04 */
[----:B------:R-:W-:Y:S02]  /*0c10*/  LOP3.LUT R4, R2, 0x3fffffe, RZ, 0xc0, !PT ;  /* 0x03fffffe02047812 */ /* 0x000fe400078ec0ff */
[----:B------:R-:W-:-:S02]  /*0c20*/  LOP3.LUT R2, R0, 0xfffffff8, RZ, 0xc0, !PT ;  /* 0xfffffff800027812 */ /* 0x000fc400078ec0ff */
[----:B------:R-:W-:Y:S01]  /*0c30*/  LEA.HI R10, R10, R9, RZ, 0x3 ;  /* 0x000000090a0a7211 */ /* 0x000fe200078f18ff */
[----:B------:R-:W-:Y:S01]  /*0c40*/  IMAD.IADD R4, R201, 0x1, -R4 ;  /* 0x00000001c9047824 */ /* 0x000fe200078e0a04 */
[----:B------:R-:W-:Y:S01]  /*0c50*/  SHF.R.S32.HI R8, RZ, 0x5, R8 ;  /* 0x00000005ff087819 */ /* 0x000fe20000011408 */
[----:B------:R-:W-:Y:S01]  /*0c60*/  IMAD.IADD R163, R207, 0x1, -R2 ;  /* 0x00000001cfa37824 */ /* 0x000fe200078e0a02 */
[----:B------:R-:W-:Y:S02]  /*0c70*/  LOP3.LUT R2, R7, 0x7ffffffc, RZ, 0xc0, !PT ;  /* 0x7ffffffc07027812 */ /* 0x000fe400078ec0ff */
[----:B------:R-:W-:Y:S01]  /*0c80*/  LOP3.LUT R10, R10, 0xfffffff8, RZ, 0xc0, !PT ;  /* 0xfffffff80a0a7812 */ /* 0x000fe200078ec0ff */
[----:B------:R-:W-:Y:S01]  /*0c90*/  IMAD.SHL.U32 R160, R163, 0x8, RZ ;  /* 0x00000008a3a07824 */ /* 0x000fe200078e00ff */
[----:B------:R-:W-:Y:S01]  /*0ca0*/  LEA.HI R5, R3, R3, RZ, 0x1 ;  /* 0x0000000303057211 */ /* 0x000fe200078f08ff */
[----:B------:R-:W-:Y:S01]  /*0cb0*/  IMAD.IADD R2, R185, 0x1, -R2 ;  /* 0x00000001b9027824 */ /* 0x000fe200078e0a02 */
[----:B------:R-:W-:Y:S01]  /*0cc0*/  SHF.R.S32.HI R182, RZ, 0x3, R0 ;  /* 0x00000003ffb67819 */ /* 0x000fe20000011400 */
[----:B------:R-:W-:Y:S01]  /*0cd0*/  IMAD.IADD R9, R9, 0x1, -R10 ;  /* 0x0000000109097824 */ /* 0x000fe200078e0a0a */
[----:B------:R-:W-:Y:S01]  /*0ce0*/  LOP3.LUT R6, R5, 0x1ffffffe, RZ, 0xc0, !PT ;  /* 0x1ffffffe05067812 */ /* 0x000fe200078ec0ff */
[----:B------:R-:W-:Y:S01]  /*0cf0*/  IMAD.SHL.U32 R18, R2, 0x2, RZ ;  /* 0x0000000202127824 */ /* 0x000fe200078e00ff */
[----:B------:R-:W-:Y:S01]  /*0d00*/  SHF.R.S32.HI R206, RZ, 0x1f, R160 ;  /* 0x0000001fffce7819 */ /* 0x000fe200000114a0 */
[----:B------:R-:W-:-:S02]  /*0d10*/  IMAD R9, R8, 0x10, R9 ;  /* 0x0000001008097824 */ /* 0x000fc400078e0209 */
[----:B------:R-:W-:Y:S02]  /*0d20*/  VIADD R162, R160, 0x40 ;  /* 0x00000040a0a27836 */ /* 0x000fe40000000000 */
[C---:B------:R-:W-:Y:S02]  /*0d30*/  VIADD R181, R18.reuse, 0x8 ;  /* 0x0000000812b57836 */ /* 0x040fe40000000000 */
        /* <DEDUP_REMOVED lines=28> */
[----:B------:R-:W-:Y:S01]  /*0f00*/  IMAD.IADD R23, R3, 0x1, -R6 ;  /* 0x0000000103177824 */ /* 0x000fe200078e0a06 */
[----:B------:R-:W-:Y:S01]  /*0f10*/  SHF.R.S32.HI R187, RZ, 0x1f, R168 ;  /* 0x0000001fffbb7819 */ /* 0x000fe200000114a8 */
[----:B------:R-:W-:Y:S01]  /*0f20*/  IMAD R202, R4, 0x40, R9 ;  /* 0x0000004004ca7824 */ /* 0x000fe200078e0209 */
[----:B------:R-:W-:-:S03]  /*0f30*/  SHF.R.S32.HI R186, RZ, 0x1f, R167 ;  /* 0x0000001fffba7819 */ /* 0x000fc600000114a7 */
[----:B------:R-:W-:-:S07]  /*0f40*/  IMAD R23, R23, 0x8, R202 ;  /* 0x0000000817177824 */ /* 0x000fce00078e02ca */
.L_x_1321:
[----:B0--34-:R-:W0:Y:S01]  /*0f50*/  LDC.64 R4, c[0x0][0xa18] ;  /* 0x00028600ff047b82 */ /* 0x019e220000000a00 */
[----:B------:R-:W-:Y:S01]  /*0f60*/  IMAD.U32 R9, RZ, RZ, UR7 ;  /* 0x00000007ff097e24 */ /* 0x000fe2000f8e00ff */
[----:B------:R-:W-:Y:S01]  /*0f70*/  ULDC.64 UR8, c[0x0][0xa20] ;  /* 0x0002880000087ab9 */ /* 0x000fe20000000a00 */
[----:B------:R-:W-:-:S05]  /*0f80*/  IMAD.MOV.U32 R7, RZ, RZ, RZ ;  /* 0x000000ffff077224 */ /* 0x000fca00078e00ff */
[----:B-12---:R-:W1:Y:S08]  /*0f90*/  LDC.64 R2, c[0x0][0xa28] ;  /* 0x00028a00ff027b82 */ /* 0x006e700000000a00 */
[----:B------:R-:W2:Y:S01]  /*0fa0*/  LDC R0, c[0x0][0x424] ;  /* 0x00010900ff007b82 */ /* 0x000ea20000000800 */
[----:B0-----:R-:W-:-:S07]  /*0fb0*/  ISETP.NE.U32.AND P1, PT, R4, RZ, PT ;  /* 0x000000ff0400720c */ /* 0x001fce0003f25070 */
[----:B------:R-:W0:Y:S01]  /*0fc0*/  LDC R11, c[0x0][0x2f0] ;  /* 0x0000bc00ff0b7b82 */ /* 0x000e220000000800 */
[----:B------:R-:W-:Y:S02]  /*0fd0*/  ISETP.NE.AND.EX P1, PT, R5, RZ, PT, P1 ;  /* 0x000000ff0500720c */ /* 0x000fe40003f25310 */
[----:B-1----:R-:W-:-:S04]  /*0fe0*/  ISETP.NE.U32.AND P0, PT, R2, RZ, PT ;  /* 0x000000ff0200720c */ /* 0x002fc80003f05070 */
[----:B------:R-:W-:-:S07]  /*0ff0*/  ISETP.NE.AND.EX P0, PT, R3, RZ, PT, P0 ;  /* 0x000000ff0300720c */ /* 0x000fce0003f05300 */
[----:B------:R-:W1:Y:S08]  /*1000*/  @P1 LDC.64 R4, c[0x0][0xa18] ;  /* 0x00028600ff041b82 */ /* 0x000e700000000a00 */
[----:B------:R-:W3:Y:S01]  /*1010*/  @P0 LDC.64 R2, c[0x0][0xa28] ;  /* 0x00028a00ff020b82 */ /* 0x000ee20000000a00 */
[----:B-1----:R-:W-:-:S05]  /*1020*/  @P1 IMAD.WIDE R4, R9, 0x4, R4 ;  /* 0x0000000409041825 */ /* 0x002fca00078e0204 */
[----:B------:R1:W5:Y:S01]  /*1030*/  @P1 LDG.E R17, desc[UR36][R4.64] ;  /* 0x0000002404111981 */ /* 0x000362000c1e1900 */
[----:B---3--:R-:W-:Y:S02]  /*1040*/  @P0 IMAD.WIDE R2, R9, 0x4, R2 ;  /* 0x0000000409020825 */ /* 0x008fe400078e0202 */
[----:B------:R-:W3:Y:S01]  /*1050*/  LDC.64 R8, c[0x0][0x418] ;  /* 0x00010600ff087b82 */ /* 0x000ee20000000a00 */
[----:B------:R-:W-:Y:S02]  /*1060*/  ULOP3.LUT UR4, UR5, 0xffff, URZ, 0xc0, !UPT ;  /* 0x0000ffff05047892 */ /* 0x000fe4000f8ec03f */
[----:B------:R1:W5:Y:S01]  /*1070*/  @P0 LDG.E R7, desc[UR36][R2.64] ;  /* 0x0000002402070981 */ /* 0x000362000c1e1900 */
[----:B------:R-:W-:-:S03]  /*1080*/  ISETP.NE.U32.AND P2, PT, RZ, UR8, PT ;  /* 0x00000008ff007c0c */ /* 0x000fc6000bf45070 */
[----:B------:R-:W-:Y:S01]  /*1090*/  IMAD.U32 R166, RZ, RZ, UR4 ;  /* 0x00000004ffa67e24 */ /* 0x000fe2000f8e00ff */
[----:B------:R-:W-:Y:S02]  /*10a0*/  ISETP.NE.AND.EX P2, PT, RZ, UR9, PT, P2 ;  /* 0x00000009ff007c0c */ /* 0x000fe4000bf45320 */
[----:B---3--:R-:W-:-:S04]  /*10b0*/  ISETP.NE.U32.AND P0, PT, R8, RZ, PT ;  /* 0x000000ff0800720c */ /* 0x008fc80003f05070 */
[----:B------:R-:W-:-:S04]  /*10c0*/  ISETP.NE.AND.EX P0, PT, R9, RZ, PT, P0 ;  /* 0x000000ff0900720c */ /* 0x000fc80003f05300 */
[----:B--2---:R-:W-:Y:S01]  /*10d0*/  SEL R0, R0, 0x1, P0 ;  /* 0x0000000100007807 */ /* 0x004fe20000000000 */
[----:B01----:R-:W-:Y:S08]  /*10e0*/  @P1 BRA `(.L_x_1210) ;  /* 0x00000000002c1947 */ /* 0x003ff00003800000 */
[----:B------:R-:W-:Y:S01]  /*10f0*/  ULDC.64 UR8, c[0x0][0xa00] ;  /* 0x0002800000087ab9 */ /* 0x000fe20000000a00 */
[----:B-----5:R-:W0:Y:S01]  /*1100*/  LDC R17, c[0x0][0x288] ;  /* 0x0000a200ff117b82 */ /* 0x020e220000000800 */
[----:B------:R-:W-:-:S04]  /*1110*/  ISETP.NE.U32.AND P0, PT, RZ, UR8, PT ;  /* 0x00000008ff007c0c */ /* 0x000fc8000bf05070 */
[----:B------:R-:W-:-:S13]  /*1120*/  ISETP.NE.AND.EX P0, PT, RZ, UR9, PT, P0 ;  /* 0x00000009ff007c0c */ /* 0x000fda000bf05300 */
[----:B------:R-:W-:Y:S05]  /*1130*/  @!P0 BRA `(.L_x_1210) ;  /* 0x0000000000188947 */ /* 0x000fea0003800000 */
[----:B------:R-:W1:Y:S01]  /*1140*/  LDC.64 R2, c[0x0][0xa00] ;  /* 0x00028000ff027b82 */ /* 0x000e620000000a00 */
[----:B------:R-:W-:-:S04]  /*1150*/  IMAD.U32 R5, RZ, RZ, UR7 ;  /* 0x00000007ff057e24 */ /* 0x000fc8000f8e00ff */
[----:B-1----:R-:W-:-:S05]  /*1160*/  IMAD.WIDE R2, R5, 0x4, R2 ;  /* 0x0000000405027825 */ /* 0x002fca00078e0202 */
[----:B0-----:R-:W2:Y:S04]  /*1170*/  LDG.E R17, desc[UR36][R2.64] ;  /* 0x0000002402117981 */ /* 0x001ea8000c1e1900 */
[----:B------:R-:W2:Y:S02]  /*1180*/  LDG.E R4, desc[UR36][R2.64+0x4] ;  /* 0x0000042402047981 */ /* 0x000ea4000c1e1900 */
[----:B--2---:R-:W-:-:S07]  /*1190*/  IMAD.IADD R17, R4, 0x1, -R17 ;  /* 0x0000000104117824 */ /* 0x004fce00078e0a11 */
.L_x_1210:
[----:B------:R-:W-:Y:S02]  /*11a0*/  IMAD R16, R0, R11, RZ ;  /* 0x0000000b00107224 */ /* 0x000fe400078e02ff */
[----:B------:R-:W-:Y:S01]  /*11b0*/  IMAD.U32 R183, RZ, RZ, UR7 ;  /* 0x00000007ffb77e24 */ /* 0x000fe2000f8e00ff */
[----:B------:R-:W-:Y:S06]  /*11c0*/  @!P2 BRA `(.L_x_1211) ;  /* 0x000000000018a947 */ /* 0x000fec0003800000 */
[----:B------:R-:W-:Y:S02]  /*11d0*/  ULDC.64 UR8, c[0x0][0xa20] ;  /* 0x0002880000087ab9 */ /* 0x000fe40000000a00 */
[----:B------:R-:W-:-:S06]  /*11e0*/  UIMAD.WIDE UR8, UR7, 0x4, UR8 ;  /* 0x00000004070878a5 */ /* 0x000fcc000f8e0208 */
[----:B------:R-:W-:Y:S02]  /*11f0*/  IMAD.U32 R2, RZ, RZ, UR8 ;  /* 0x00000008ff027e24 */ /* 0x000fe4000f8e00ff */
[----:B------:R-:W-:-:S05]  /*1200*/  IMAD.U32 R3, RZ, RZ, UR9 ;  /* 0x00000009ff037e24 */ /* 0x000fca000f8e00ff */
[----:B------:R1:W5:Y:S01]  /*1210*/  LDG.E R16, desc[UR36][R2.64] ;  /* 0x0000002402107981 */ /* 0x000362000c1e1900 */
[----:B------:R-:W-:Y:S05]  /*1220*/  BRA `(.L_x_1212) ;  /* 0x0000000000287947 */ /* 0x000fea0003800000 */
.L_x_1211:
[----:B------:R-:W-:Y:S02]  /*1230*/  ULDC.64 UR8, c[0x0][0xa08] ;  /* 0x0002820000087ab9 */ /* 0x000fe40000000a00 */
[----:B------:R-:W-:-:S04]  /*1240*/  ISETP.NE.U32.AND P0, PT, RZ, UR8, PT ;  /* 0x00000008ff007c0c */ /* 0x000fc8000bf05070 */
[----:B------:R-:W-:-:S13]  /*1250*/  ISETP.NE.AND.EX P0, PT, RZ, UR9, PT, P0 ;  /* 0x00000009ff007c0c */ /* 0x000fda000bf05300 */
[----:B------:R-:W-:Y:S05]  /*1260*/  @!P0 BRA `(.L_x_1212) ;  /* 0x0000000000188947 */ /* 0x000fea0003800000 */
[----:B------:R-:W1:Y:S01]  /*1270*/  LDC.64 R2, c[0x0][0xa08] ;  /* 0x00028200ff027b82 */ /* 0x000e620000000a00 */
[----:B------:R-:W-:-:S04]  /*1280*/  IMAD.U32 R5, RZ, RZ, UR7 ;  /* 0x00000007ff057e24 */ /* 0x000fc8000f8e00ff */
[----:B-1----:R-:W-:-:S05]  /*1290*/  IMAD.WIDE R2, R5, 0x4, R2 ;  /* 0x0000000405027825 */ /* 0x002fca00078e0202 */
[----:B------:R-:W2:Y:S04]  /*12a0*/  LDG.E R16, desc[UR36][R2.64] ;  /* 0x0000002402107981 */ /* 0x000ea8000c1e1900 */
[----:B------:R-:W2:Y:S02]  /*12b0*/  LDG.E R5, desc[UR36][R2.64+0x4] ;  /* 0x0000042402057981 */ /* 0x000ea4000c1e1900 */
[----:B--2---:R-:W-:-:S07]  /*12c0*/  IMAD.IADD R16, R5, 0x1, -R16 ;  /* 0x0000000105107824 */ /* 0x004fce00078e0a10 */
.L_x_1212:
[----:B------:R-:W-:Y:S01]  /*12d0*/  ULDC UR4, c[0x0][0x448] ;  /* 0x0001120000047ab9 */ /* 0x000fe20000000800 */
[----:B-----5:R-:W-:Y:S01]  /*12e0*/  IMAD.IADD R16, R16, 0x1, -R7 ;  /* 0x0000000110107824 */ /* 0x020fe200078e0a07 */
[----:B------:R-:W-:Y:S02]  /*12f0*/  UISETP.NE.AND UP0, UPT, UR4, 0x1, UPT ;  /* 0x000000010400788c */ /* 0x000fe4000bf05270 */
[----:B------:R-:W-:Y:S02]  /*1300*/  USHF.L.U32 UR6, UR6, 0x7, URZ ;  /* 0x0000000706067899 */ /* 0x000fe4000800063f */
[----:B0-----:R-:W-:Y:S01]  /*1310*/  IADD3 R0, R16, 0x1, -R17 ;  /* 0x0000000110007810 */ /* 0x001fe20007ffe811 */
[----:B------:R-:W-:Y:S02]  /*1320*/  UP2UR UR7, UPR, URZ, 0x1 ;  /* 0x000000013f077883 */ /* 0x000fe40008000000 */
[----:B------:R-:W-:Y:S01]  /*1330*/  UIADD3 UR4, UR6, 0x7f, URZ ;  /* 0x0000007f06047890 */ /* 0x000fe2000fffe03f */
[----:B------:R-:W-:Y:S01]  /*1340*/  R2UR UR10, R0 ;  /* 0x00000000000a72ca */ /* 0x000fe200000e0000 */
[----:B------:R-:W-:-:S02]  /*1350*/  IMAD.U32 R22, RZ, RZ, UR6 ;  /* 0x00000006ff167e24 */ /* 0x000fc4000f8e00ff */
[----:B------:R-:W-:Y:S01]  /*1360*/  @UP0 ULDC UR8, c[0x0][0x44c] ;  /* 0x0001130000080ab9 */ /* 0x000fe20000000800 */
[----:B------:R-:W-:Y:S01]  /*1370*/  IMAD.U32 R19, RZ, RZ, UR7 ;  /* 0x00000007ff137e24 */ /* 0x000fe2000f8e00ff */
[----:B------:R-:W-:Y:S01]  /*1380*/  UIMAD.WIDE.U32 UR8, UR4, UR8, URZ ;  /* 0x00000008040872a5 */ /* 0x000fe2000f8e003f */
[----:B------:R-:W-:Y:S01]  /*1390*/  @UP0 ULDC UR11, c[0x0][0x450] ;  /* 0x00011400000b0ab9 */ /* 0x000fe20000000800 */
[----:B------:R-:W-:Y:S02]  /*13a0*/  ULDC.64 UR6, c[0x0][0x9e0] ;  /* 0x0002780000067ab9 */ /* 0x000fe40000000a00 */
[----:B------:R-:W-:Y:S02]  /*13b0*/  @UP0 USHF.R.U32.HI UR4, URZ, UR11, UR9 ;  /* 0x0000000b3f040299 */ /* 0x000fe40008011609 */
[----:B------:R-:W-:Y:S02]  /*13c0*/  UISETP.GE.AND UP0, UPT, UR7, 0x1, UPT ;  /* 0x000000010700788c */ /* 0x000fe4000bf06270 */
[----:B------:R-:W-:-:S02]  /*13d0*/  UIADD3 UR8, UR10, UR4, URZ ;  /* 0x000000040a087290 */ /* 0x000fc4000fffe03f */
[----:B------:R-:W-:Y:S02]  /*13e0*/  UP2UR UR61, UPR, URZ, 0x1 ;  /* 0x000000013f3d7883 */ /* 0x000fe40008000000 */
[----:B------:R-:W-:Y:S01]  /*13f0*/  PLOP3.LUT P0, PT, PT, PT, UP0, 0x40, 0x0 ;  /* 0x000000000000781c */ /* 0x000fe20003f0e808 */
[----:B------:R-:W-:-:S06]  /*1400*/  UIADD3 UR6, UR8, UR6, URZ ;  /* 0x0000000608067290 */ /* 0x000fcc000fffe03f */
[----:B------:R-:W-:-:S06]  /*1410*/  IMAD.U32 R0, RZ, RZ, UR6 ;  /* 0x00000006ff007e24 */ /* 0x000fcc000f8e00ff */
[----:B------:R-:W-:Y:S05]  /*1420*/  @P0 BRA `(.L_x_1213) ;  /* 0x0000000000400947 */ /* 0x000fea0003800000 */
        /* <DEDUP_REMOVED lines=10> */
.L_x_1214:
[----:B------:R-:W-:-:S11]  /*14d0*/  UISETP.NE.AND UP0, UPT, UR7, 0x1, UPT ;  /* 0x000000010700788c */ /* 0x000fd6000bf05270 */
[----:B------:R-:W-:Y:S02]  /*14e0*/  @UP0 ULDC.64 UR10, c[0x0][0x9e8] ;  /* 0x00027a00000a0ab9 */ /* 0x000fe40000000a00 */
[----:B------:R-:W-:-:S04]  /*14f0*/  UIMAD.WIDE.U32 UR8, UR4, UR10, URZ ;  /* 0x0000000a040872a5 */ /* 0x000fc8000f8e003f */
[----:B------:R-:W-:-:S12]  /*1500*/  @UP0 USHF.R.U32.HI UR4, URZ, UR11, UR9 ;  /* 0x0000000b3f040299 */ /* 0x000fd80008011609 */
.L_x_1215:
[----:B------:R-:W-:-:S06]  /*1510*/  UIMAD UR4, UR4, UR7, UR7 ;  /* 0x00000007040472a4 */ /* 0x000fcc000f8e0207 */
[----:B------:R-:W-:-:S07]  /*1520*/  VIMNMX R0, R0, UR4, PT ;  /* 0x0000000400007c48 */ /* 0x000fce000bfe0100 */
.L_x_1213:
[----:B------:R-:W-:Y:S01]  /*1530*/  R2UR UR6, R19 ;  /* 0x00000000130672ca */ /* 0x000fe200000e0000 */
[----:B------:R-:W-:Y:S01]  /*1540*/  IMAD.IADD R74, R16, 0x1, -R17 ;  /* 0x00000001104a7824 */ /* 0x000fe200078e0a11 */
[----:B------:R-:W-:Y:S01]  /*1550*/  R2UR UR4, R22 ;  /* 0x00000000160472ca */ /* 0x000fe200000e0000 */
[----:B-1----:R-:W-:Y:S02]  /*1560*/  VIADD R2, R0, 0x5f ;  /* 0x0000005f00027836 */ /* 0x002fe40000000000 */
[----:B------:R-:W-:Y:S02]  /*1570*/  VIADD R0, R16, 0x5f ;  /* 0x0000005f10007836 */ /* 0x000fe40000000000 */
[----:B------:R-:W-:-:S04]  /*1580*/  IMAD.HI R2, R2, 0x2aaaaaab, RZ ;  /* 0x2aaaaaab02027827 */ /* 0x000fc800078e02ff */
[----:B------:R-:W-:Y:S01]  /*1590*/  IMAD.HI R0, R0, 0x2aaaaaab, RZ ;  /* 0x2aaaaaab00007827 */ /* 0x000fe200078e02ff */
[----:B------:R-:W-:Y:S01]  /*15a0*/  SHF.R.U32.HI R5, RZ, 0x1f, R2 ;  /* 0x0000001fff057819 */ /* 0x000fe20000011602 */
[----:B------:R-:W-:Y:S01]  /*15b0*/  UISETP.NE.AND UP0, UPT, UR6, URZ, UPT ;  /* 0x0000003f0600728c */ /* 0x000fe2000bf05270 */
[----:B------:R-:W-:Y:S02]  /*15c0*/  R2UR UR6, R74 ;  /* 0x000000004a0672ca */ /* 0x000fe400000e0000 */
[----:B------:R-:W-:Y:S02]  /*15d0*/  SHF.R.U32.HI R3, RZ, 0x1f, R0 ;  /* 0x0000001fff037819 */ /* 0x000fe40000011600 */
[----:B------:R-:W-:Y:S02]  /*15e0*/  LEA.HI.SX32 R2, R2, R5, 0x1c ;  /* 0x0000000502027211 */ /* 0x000fe400078fe2ff */
[----:B------:R-:W-:-:S04]  /*15f0*/  LEA.HI.SX32 R3, R0, R3, 0x1c ;  /* 0x0000000300037211 */ /* 0x000fc800078fe2ff */
[----:B------:R-:W-:Y:S01]  /*1600*/  @UP0 ULDC UR8, c[0x0][0x44c] ;  /* 0x0001130000080ab9 */ /* 0x000fe20000000800 */
[----:B------:R-:W-:Y:S01]  /*1610*/  @UP0 ULDC UR10, c[0x0][0x450] ;  /* 0x00011400000a0ab9 */ /* 0x000fe20000000800 */
[----:B------:R-:W-:Y:S01]  /*1620*/  UIMAD.WIDE.U32 UR8, UR4, UR8, URZ ;  /* 0x00000008040872a5 */ /* 0x000fe2000f8e003f */
[----:B------:R-:W-:-:S03]  /*1630*/  VIMNMX R75, R3, R2, PT ;  /* 0x00000002034b7248 */ /* 0x000fc60003fe0100 */
[----:B------:R-:W-:Y:S02]  /*1640*/  @UP0 USHF.R.U32.HI UR4, URZ, UR10, UR9 ;  /* 0x0000000a3f040299 */ /* 0x000fe40008011609 */
[----:B------:R-:W-:Y:S02]  /*1650*/  UISETP.GE.AND UP0, UPT, UR7, 0x1, UPT ;  /* 0x000000010700788c */ /* 0x000fe4000bf06270 */
[----:B------:R-:W-:-:S03]  /*1660*/  UIADD3 UR4, UR6, UR4, URZ ;  /* 0x0000000406047290 */ /* 0x000fc6000fffe03f */
[----:B------:R-:W-:Y:S01]  /*1670*/  ULDC UR6, c[0x0][0x9dc] ;  /* 0x0002770000067ab9 */ /* 0x000fe20000000800 */
[----:B------:R-:W-:Y:S01]  /*1680*/  PLOP3.LUT P0, PT, PT, PT, UP0, 0x40, 0x0 ;  /* 0x000000000000781c */ /* 0x000fe20003f0e808 */
[----:B------:R-:W-:-:S12]  /*1690*/  UIADD3 UR6, UR4, -UR6, URZ ;  /* 0x8000000604067290 */ /* 0x000fd8000fffe03f */
[----:B------:R-:W-:Y:S05]  /*16a0*/  @P0 BRA `(.L_x_1216) ;  /* 0x0000000000440947 */ /* 0x000fea0003800000 */
        /* <DEDUP_REMOVED lines=10> */
.L_x_1217:
[----:B------:R-:W-:-:S11]  /*1750*/  UISETP.NE.AND UP0, UPT, UR7, 0x1, UPT ;  /* 0x000000010700788c */ /* 0x000fd6000bf05270 */
[----:B------:R-:W-:Y:S02]  /*1760*/  @UP0 ULDC.64 UR10, c[0x0][0x9e8] ;  /* 0x00027a00000a0ab9 */ /* 0x000fe40000000a00 */
[----:B------:R-:W-:-:S04]  /*1770*/  UIMAD.WIDE.U32 UR8, UR4, UR10, URZ ;  /* 0x0000000a040872a5 */ /* 0x000fc8000f8e003f */
[----:B------:R-:W-:-:S12]  /*1780*/  @UP0 USHF.R.U32.HI UR4, URZ, UR11, UR9 ;  /* 0x0000000b3f040299 */ /* 0x000fd80008011609 */
.L_x_1218:
[----:B------:R-:W-:-:S04]  /*1790*/  UIMAD UR4, UR4, UR7, URZ ;  /* 0x00000007040472a4 */ /* 0x000fc8000f8e023f */
[----:B------:R-:W-:-:S04]  /*17a0*/  UISETP.LT.AND UP0, UPT, UR6, UR4, UPT ;  /* 0x000000040600728c */ /* 0x000fc8000bf01270 */
[----:B------:R-:W-:-:S12]  /*17b0*/  USEL UR6, UR6, UR4, !UP0 ;  /* 0x0000000406067287 */ /* 0x000fd8000c000000 */
.L_x_1216:
[----:B------:R-:W-:-:S04]  /*17c0*/  UIMAD.WIDE UR6, UR6, 0x2aaaaaab, URZ ;  /* 0x2aaaaaab060678a5 */ /* 0x000fc8000f8e023f */
[----:B------:R-:W-:-:S04]  /*17d0*/  USHF.R.U32.HI UR4, URZ, 0x1f, UR7 ;  /* 0x0000001f3f047899 */ /* 0x000fc80008011607 */
[----:B------:R-:W-:Y:S02]  /*17e0*/  ULEA.HI.SX32 UR7, UR7, UR4, 0x1c ;  /* 0x0000000407077291 */ /* 0x000fe4000f8fe23f */
[----:B------:R-:W-:Y:S02]  /*17f0*/  ULOP3.LUT UR4, UR5, 0xff000000, URZ, 0xc0, !UPT ;  /* 0xff00000005047892 */ /* 0x000fe4000f8ec03f */
[----:B------:R-:W-:Y:S02]  /*1800*/  UISETP.LT.AND UP0, UPT, URZ, UR7, UPT ;  /* 0x000000073f00728c */ /* 0x000fe4000bf01270 */
[----:B------:R-:W-:Y:S02]  /*1810*/  ULOP3.LUT UR5, UR5, 0xff0000, URZ, 0xc0, !UPT ;  /* 0x00ff000005057892 */ /* 0x000fe4000f8ec03f */
[----:B------:R-:W-:Y:S02]  /*1820*/  USEL UR9, URZ, UR7, !UP0 ;  /* 0x000000073f097287 */ /* 0x000fe4000c000000 */
[----:B------:R-:W-:-:S04]  /*1830*/  USHF.R.U32.HI UR4, URZ, 0x8, UR4 ;  /* 0x000000083f047899 */ /* 0x000fc80008011604 */
[----:B------:R-:W-:Y:S01]  /*1840*/  ISETP.GT.AND P0, PT, R75, UR9, PT ;  /* 0x000000094b007c0c */ /* 0x000fe2000bf04270 */
[----:B------:R-:W-:-:S03]  /*1850*/  ULEA.HI UR5, UR5, UR4, URZ, 0x10 ;  /* 0x0000000405057291 */ /* 0x000fc6000f8f803f */
[----:B------:R-:W-:Y:S01]  /*1860*/  UMOV UR4, URZ ;  /* 0x0000003f00047c82 */ /* 0x000fe20008000000 */
[----:B------:R-:W-:Y:S02]  /*1870*/  ULOP3.LUT UR6, UR5, 0xff, URZ, 0xc0, !UPT ;  /* 0x000000ff05067892 */ /* 0x000fe4000f8ec03f */
[----:B------:R-:W-:-:S04]  /*1880*/  USHF.R.U32.HI UR5, URZ, 0x10, UR5 ;  /* 0x000000103f057899 */ /* 0x000fc80008011605 */
[----:B------:R-:W-:Y:S02]  /*1890*/  IMAD.U32 R165, RZ, RZ, UR6 ;  /* 0x00000006ffa57e24 */ /* 0x000fe4000f8e00ff */
[----:B------:R-:W-:Y:S01]  /*18a0*/  IMAD.U32 R164, RZ, RZ, UR5 ;  /* 0x00000005ffa47e24 */ /* 0x000fe2000f8e00ff */
[----:B------:R-:W-:Y:S06]  /*18b0*/  @!P0 BRA `(.L_x_1219) ;  /* 0x00000000009c8947 */ /* 0x000fec0003800000 */
[----:B------:R-:W-:Y:S01]  /*18c0*/  R2UR UR5, R164 ;  /* 0x00000000a40572ca */ /* 0x000fe200000e0000 */
[----:B------:R-:W-:-:S12]  /*18d0*/  ULDC UR4, c[0x0][0x9f0] ;  /* 0x00027c0000047ab9 */ /* 0x000fd80000000800 */
[----:B------:R-:W-:-:S04]  /*18e0*/  UISETP.NE.AND UP0, UPT, UR5, URZ, UPT ;  /* 0x0000003f0500728c */ /* 0x000fc8000bf05270 */
[----:B------:R-:W-:-:S03]  /*18f0*/  USEL UR10, UR5, UR4, UP0 ;  /* 0x00000004050a7287 */ /* 0x000fc60008000000 */
[----:B------:R-:W-:-:S03]  /*1900*/  UMOV UR4, URZ ;  /* 0x0000003f00047c82 */ /* 0x000fc60008000000 */
[----:B------:R-:W-:-:S05]  /*1910*/  IMAD.U32 R4, RZ, RZ, UR10 ;  /* 0x0000000aff047e24 */ /* 0x000fca000f8e00ff */
[----:B------:R-:W-:-:S04]  /*1920*/  IABS R0, R4 ;  /* 0x0000000400007213 */ /* 0x000fc80000000000 */
[----:B------:R-:W-:Y:S02]  /*1930*/  R2UR UR11, R0 ;  /* 0x00000000000b72ca */ /* 0x000fe400000e0000 */
[----:B------:R-:W-:Y:S02]  /*1940*/  IADD3 R0, R4, -0x1, R75 ;  /* 0xffffffff04007810 */ /* 0x000fe40007ffe04b */
[----:B------:R-:W-:Y:S02]  /*1950*/  IABS R4, R4 ;  /* 0x0000000400047213 */ /* 0x000fe40000000000 */
[----:B------:R-:W-:-:S03]  /*1960*/  R2UR UR6, R0 ;  /* 0x00000000000672ca */ /* 0x000fc600000e0000 */
[----:B------:R-:W-:-:S04]  /*1970*/  IMAD.MOV R4, RZ, RZ, -R4 ;  /* 0x000000ffff047224 */ /* 0x000fc800078e0a04 */
[----:B------:R-:W0:Y:S06]  /*1980*/  I2F.RP R2, UR11 ;  /* 0x0000000b00027d06 */ /* 0x000e2c0008209400 */
[----:B------:R-:W-:-:S06]  /*1990*/  UIADD3 UR6, -UR9, UR6, URZ ;  /* 0x0000000609067290 */ /* 0x000fcc000fffe13f */
[----:B------:R-:W-:Y:S01]  /*19a0*/  IMAD.U32 R0, RZ, RZ, UR6 ;  /* 0x00000006ff007e24 */ /* 0x000fe2000f8e00ff */
[----:B------:R-:W-:Y:S01]  /*19b0*/  ULOP3.LUT UR6, UR6, UR10, URZ, 0x3c, !UPT ;  /* 0x0000000a06067292 */ /* 0x000fe2000f8e3c3f */
[----:B0-----:R-:W0:Y:S03]  /*19c0*/  MUFU.RCP R2, R2 ;  /* 0x0000000200027308 */ /* 0x001e260000001000 */
[----:B------:R-:W-:-:S04]  /*19d0*/  IABS R0, R0 ;  /* 0x0000000000007213 */ /* 0x000fc80000000000 */
[----:B------:R-:W-:Y:S01]  /*19e0*/  R2UR UR8, R0 ;  /* 0x00000000000872ca */ /* 0x000fe200000e0000 */
[----:B------:R-:W-:Y:S02]  /*19f0*/  IMAD.MOV.U32 R0, RZ, RZ, R4 ;  /* 0x000000ffff007224 */ /* 0x000fe400078e0004 */
[----:B0-----:R-:W-:-:S06]  /*1a00*/  VIADD R3, R2, 0xffffffe ;  /* 0x0ffffffe02037836 */ /* 0x001fcc0000000000 */
        /* <DEDUP_REMOVED lines=18> */
.L_x_1219:
[----:B------:R-:W-:Y:S01]  /*1b30*/  R2UR UR5, R165 ;  /* 0x00000000a50572ca */ /* 0x000fe200000e0000 */
[----:B------:R-:W-:Y:S01]  /*1b40*/  IMAD.U32 R0, RZ, RZ, UR4 ;  /* 0x00000004ff007e24 */ /* 0x000fe2000f8e00ff */
[----:B------:R-:W-:Y:S01]  /*1b50*/  PLOP3.LUT P0, PT, PT, PT, PT, 0x80, 0x0 ;  /* 0x000000000000781c */ /* 0x000fe20003f0f070 */
        /* <DEDUP_REMOVED lines=10> */
[----:B------:R-:W-:Y:S01]  /*1c00*/  UIMAD UR5, UR5, UR4, UR9 ;  /* 0x00000004050572a4 */ /* 0x000fe2000f8e0209 */
[----:B------:R-:W-:-:S02]  /*1c10*/  CS2R R68, SRZ ;  /* 0x0000000000447805 */ /* 0x000fc4000001ff00 */
[----:B------:R-:W-:Y:S02]  /*1c20*/  CS2R R66, SRZ ;  /* 0x0000000000427805 */ /* 0x000fe4000001ff00 */
[----:B------:R-:W-:Y:S02]  /*1c30*/  CS2R R64, SRZ ;  /* 0x0000000000407805 */ /* 0x000fe4000001ff00 */
[----:B------:R-:W-:Y:S02]  /*1c40*/  CS2R R62, SRZ ;  /* 0x00000000003e7805 */ /* 0x000fe4000001ff00 */
[----:B------:R-:W-:Y:S02]  /*1c50*/  CS2R R60, SRZ ;  /* 0x00000000003c7805 */ /* 0x000fe4000001ff00 */
[----:B------:R-:W-:Y:S01]  /*1c60*/  VIADDMNMX R75, R0, UR5, R75, PT ;  /* 0x00000005004b7c46 */ /* 0x000fe2000b80014b */
[----:B------:R-:W-:Y:S01]  /*1c70*/  IMAD.U32 R161, RZ, RZ, UR5 ;  /* 0x00000005ffa17e24 */ /* 0x000fe2000f8e00ff */
[----:B------:R-:W-:Y:S01]  /*1c80*/  CS2R R58, SRZ ;  /* 0x00000000003a7805 */ /* 0x000fe2000001ff00 */
[----:B------:R-:W-:Y:S01]  /*1c90*/  IMAD.MOV.U32 R0, RZ, RZ, RZ ;  /* 0x000000ffff007224 */ /* 0x000fe200078e00ff */
[----:B------:R-:W-:-:S02]  /*1ca0*/  ISETP.GT.AND P1, PT, R75, UR5, PT ;  /* 0x000000054b007c0c */ /* 0x000fc4000bf24270 */
        /* <DEDUP_REMOVED lines=49> */
.L_x_1221:
[----:B------:R-:W-:Y:S02]  /*1fc0*/  R2UR UR6, R184 ;  /* 0x00000000b80672ca */ /* 0x000fe400000e0000 */
[----:B------:R-:W-:-:S11]  /*1fd0*/  R2UR UR5, R204 ;  /* 0x00000000cc0572ca */ /* 0x000fd600000e0000 */
[----:B------:R-:W-:Y:S02]  /*1fe0*/  ULEA.HI UR4, UR6, UR6, URZ, 0x1 ;  /* 0x0000000606047291 */ /* 0x000fe4000f8f083f */
[----:B------:R-:W-:Y:S02]  /*1ff0*/  IMAD.U32 R2, RZ, RZ, UR5 ;  /* 0x00000005ff027e24 */ /* 0x000fe4000f8e00ff */
[----:B------:R-:W-:-:S03]  /*2000*/  ULOP3.LUT UR4, UR4, 0xfffffffe, URZ, 0xc0, !UPT ;  /* 0xfffffffe04047892 */ /* 0x000fc6000f8ec03f */
[----:B------:R-:W-:Y:S01]  /*2010*/  ISETP.NE.AND P0, PT, R2, 0x3, PT ;  /* 0x000000030200780c */ /* 0x000fe20003f05270 */
[----:B------:R-:W-:-:S06]  /*2020*/  UIADD3 UR4, UR6, -UR4, URZ ;  /* 0x8000000406047290 */ /* 0x000fcc000fffe03f */
[----:B------:R-:W-:-:S05]  /*2030*/  IMAD.U32 R0, RZ, RZ, UR4 ;  /* 0x00000004ff007e24 */ /* 0x000fca000f8e00ff */
[----:B------:R-:W-:-:S04]  /*2040*/  SHF.L.U32 R0, R0, 0x1f, RZ ;  /* 0x0000001f00007819 */ /* 0x000fc800000006ff */
[----:B------:R-:W0:Y:S02]  /*2050*/  SYNCS.PHASECHK.TRANS64.TRYWAIT P1, [UR60+0x2a800], R0 ;  /* 0x02a80000ff0075a7 */ /* 0x000e24000802017c */
[----:B0-----:R-:W-:Y:S05]  /*2060*/  @!P1 BRA `(.L_x_1222) ;  /* 0x0000016400209947 */ /* 0x001fea0003800000 */
.L_x_1418:
[----:B------:R-:W-:Y:S05]  /*2070*/  @!P0 BRA `(.L_x_1223) ;  /* 0x0000000000048947 */ /* 0x000fea0003800000 */
[----:B------:R-:W-:Y:S01]  /*2080*/  BPT.TRAP 0x1 ;  /* 0x000000040000795c */ /* 0x000fe20000300000 */
.L_x_1223:
[----:B------:R-:W-:Y:S02]  /*2090*/  IMAD.U32 R21, RZ, RZ, UR38 ;  /* 0x00000026ff157e24 */ /* 0x000fe4000f8e00ff */
[----:B0-----:R-:W-:-:S03]  /*20a0*/  IMAD.U32 R0, RZ, RZ, UR39 ;  /* 0x00000027ff007e24 */ /* 0x001fc6000f8e00ff */
[----:B------:R-:W-:Y:S02]  /*20b0*/  LEA R21, R21, UR60, 0x3 ;  /* 0x0000003c15157c11 */ /* 0x000fe4000f8e18ff */
[----:B------:R-:W-:-:S04]  /*20c0*/  SHF.L.U32 R0, R0, 0x1f, RZ ;  /* 0x0000001f00007819 */ /* 0x000fc800000006ff */
[----:B------:R0:W1:Y:S01]  /*20d0*/  SYNCS.PHASECHK.TRANS64.TRYWAIT P1, [R21+URZ+0x2a830], R0 ;  /* 0x02a83000150075a7 */ /* 0x000062000802017f */
[----:B------:R-:W-:Y:S05]  /*20e0*/  @!P0 BRA `(.L_x_1224) ;  /* 0x0000000000048947 */ /* 0x000fea0003800000 */
[----:B------:R-:W-:Y:S01]  /*20f0*/  BPT.TRAP 0x1 ;  /* 0x000000040000795c */ /* 0x000fe20000300000 */
.L_x_1224:
[----:B-1----:R-:W-:Y:S05]  /*2100*/  @P1 BRA `(.L_x_1225) ;  /* 0x0000000000081947 */ /* 0x002fea0003800000 */
[----:B------:R-:W1:Y:S02]  /*2110*/  SYNCS.PHASECHK.TRANS64.TRYWAIT P1, [R21+URZ+0x2a830], R0 ;  /* 0x02a83000150075a7 */ /* 0x000e64000802017f */
[----:B-1----:R-:W-:Y:S05]  /*2120*/  @!P1 BRA `(.L_x_1226) ;  /* 0x0000016400089947 */ /* 0x002fea0003800000 */
.L_x_1225:
[----:B------:R-:W-:Y:S05]  /*2130*/  WARPSYNC.ALL ;  /* 0x0000000000007948 */ /* 0x000fea0003800000 */
[----:B------:R-:W-:Y:S01]  /*2140*/  UIADD3 UR4, UR60, 0x18400, URZ ;  /* 0x000184003c047890 */ /* 0x000fe2000fffe03f */
[----:B------:R-:W-:Y:S01]  /*2150*/  WARPGROUP.ARRIVE ;  /* 0x00000000000079c5 */ /* 0x000fe20000000000 */
[----:B------:R-:W-:Y:S01]  /*2160*/  UMOV UR9, 0x40000040 ;  /* 0x4000004000097882 */ /* 0x000fe20000000000 */
[----:B------:R-:W-:Y:S01]  /*2170*/  UMOV UR11, 0x40000040 ;  /* 0x40000040000b7882 */ /* 0x000fe20000000000 */
[----:B------:R-:W-:Y:S01]  /*2180*/  USHF.R.U32.HI UR4, URZ, 0x4, UR4 ;  /* 0x000000043f047899 */ /* 0x000fe20008011604 */
[----:B------:R-:W-:Y:S01]  /*2190*/  IMAD.U32 R5, RZ, RZ, UR9 ;  /* 0x00000009ff057e24 */ /* 0x000fe2000f8e00ff */
[----:B------:R-:W-:Y:S01]  /*21a0*/  UMOV UR57, 0x40000040 ;  /* 0x4000004000397882 */ /* 0x000fe20000000000 */
[----:B------:R-:W-:Y:S01]  /*21b0*/  UMOV UR59, 0x40000040 ;  /* 0x40000040003b7882 */ /* 0x000fe20000000000 */
[----:B------:R-:W-:Y:S01]  /*21c0*/  ULOP3.LUT UR4, UR4, 0x3fff, URZ, 0xc0, !UPT ;  /* 0x00003fff04047892 */ /* 0x000fe2000f8ec03f */
[----:B------:R-:W-:Y:S01]  /*21d0*/  UMOV UR53, 0x40000040 ;  /* 0x4000004000357882 */ /* 0x000fe20000000000 */
[----:B------:R-:W-:-:S02]  /*21e0*/  UMOV UR55, 0x40000040 ;  /* 0x4000004000377882 */ /* 0x000fc40000000000 */
[----:B------:R-:W-:Y:S02]  /*21f0*/  ULOP3.LUT UR5, UR4, 0x10000, URZ, 0xfc, !UPT ;  /* 0x0001000004057892 */ /* 0x000fe4000f8efc3f */
[----:B------:R-:W-:Y:S01]  /*2200*/  ULOP3.LUT UR4, UR40, 0x10000, URZ, 0xfc, !UPT ;  /* 0x0001000028047892 */ /* 0x000fe2000f8efc3f */
[----:B------:R-:W-:Y:S01]  /*2210*/  UMOV UR49, 0x40000040 ;  /* 0x4000004000317882 */ /* 0x000fe20000000000 */
[----:B------:R-:W-:Y:S02]  /*2220*/  UMOV UR51, 0x40000040 ;  /* 0x4000004000337882 */ /* 0x000fe40000000000 */
[----:B------:R-:W-:Y:S01]  /*2230*/  IMAD.U32 R7, RZ, RZ, UR5 ;  /* 0x00000005ff077e24 */ /* 0x000fe2000f8e00ff */
[----:B------:R-:W-:Y:S02]  /*2240*/  UIMAD UR5, UR38, 0x900, UR5 ;  /* 0x00000900260578a4 */ /* 0x000fe4000f8e0205 */
[----:B------:R-:W-:Y:S01]  /*2250*/  UMOV UR8, UR4 ;  /* 0x0000000400087c82 */ /* 0x000fe20008000000 */
[----:B------:R-:W-:Y:S01]  /*2260*/  UIADD3 UR56, UR4, 0x2, URZ ;  /* 0x0000000204387890 */ /* 0x000fe2000fffe03f */
[----:B------:R-:W-:Y:S01]  /*2270*/  IMAD.U32 R4, RZ, RZ, UR8 ;  /* 0x00000008ff047e24 */ /* 0x000fe2000f8e00ff */
[----:B------:R-:W-:-:S02]  /*2280*/  UIADD3 UR58, UR5, 0x2, URZ ;  /* 0x00000002053a7890 */ /* 0x000fc4000fffe03f */
[----:B------:R-:W-:Y:S01]  /*2290*/  UMOV UR10, UR5 ;  /* 0x00000005000a7c82 */ /* 0x000fe20008000000 */
[----:B------:R-:W-:Y:S01]  /*22a0*/  UIADD3 UR52, UR4, 0x4, URZ ;  /* 0x0000000404347890 */ /* 0x000fe2000fffe03f */
[----:B------:R-:W-:Y:S01]  /*22b0*/  HGMMA.64x96x16.F32 R24, gdesc[UR8], RZ, !UPT, gsb0 ;  /* 0x01600000081879f0 */ /* 0x000fe2000c0008ff */
[----:B------:R-:W-:Y:S02]  /*22c0*/  UIADD3 UR54, UR5, 0x4, URZ ;  /* 0x0000000405367890 */ /* 0x000fe4000fffe03f */
[----:B------:R-:W-:Y:S02]  /*22d0*/  UIADD3 UR48, UR4, 0x6, URZ ;  /* 0x0000000604307890 */ /* 0x000fe4000fffe03f */
[----:B------:R-:W-:Y:S02]  /*22e0*/  UIADD3 UR50, UR5, 0x6, URZ ;  /* 0x0000000605327890 */ /* 0x000fe4000fffe03f */
        /* <DEDUP_REMOVED lines=68> */
.L_x_1227:
[----:B------:R-:W-:Y:S01]  /*2730*/  R2UR UR4, R19 ;  /* 0x00000000130472ca */ /* 0x000fe200000e0000 */
[----:B------:R-:W2:Y:S01]  /*2740*/  S2UR UR7, SR_CgaCtaId ;  /* 0x00000000000779c3 */ /* 0x000ea20000008800 */
[----:B------:R-:W-:Y:S01]  /*2750*/  R2UR UR6, R22 ;  /* 0x00000000160672ca */ /* 0x000fe200000e0000 */
[----:B------:R-:W-:Y:S01]  /*2760*/  ULDC UR5, c[0x0][0x9d8] ;  /* 0x0002760000057ab9 */ /* 0x000fe20000000800 */
[----:B------:R-:W-:Y:S01]  /*2770*/  UISETP.NE.AND UP0, UPT, UR61, URZ, UPT ;  /* 0x0000003f3d00728c */ /* 0x000fe2000bf05270 */
[----:B------:R-:W-:Y:S01]  /*2780*/  FMUL.FTZ R36, R36, UR5 ;  /* 0x0000000524247c20 */ /* 0x000fe20008410000 */
[----:B------:R-:W-:Y:S01]  /*2790*/  FMUL.FTZ R33, R33, UR5 ;  /* 0x0000000521217c20 */ /* 0x000fe20008410000 */
[----:B------:R-:W-:Y:S01]  /*27a0*/  FMUL.FTZ R2, R37, UR5 ;  /* 0x0000000525027c20 */ /* 0x000fe20008410000 */
[----:B------:R-:W-:Y:S01]  /*27b0*/  FMUL.FTZ R3, R41, UR5 ;  /* 0x0000000529037c20 */ /* 0x000fe20008410000 */
[----:B------:R3:W4:Y:S01]  /*27c0*/  MUFU.TANH R86, R36 ;  /* 0x0000002400567308 */ /* 0x0007220000002400 */
[----:B------:R-:W-:Y:S01]  /*27d0*/  FMUL.FTZ R6, R67, UR5 ;  /* 0x0000000543067c20 */ /* 0x000fe20008410000 */
[----:B------:R-:W-:Y:S01]  /*27e0*/  FMUL.FTZ R53, R53, UR5 ;  /* 0x0000000535357c20 */ /* 0x000fe20008410000 */
[----:B------:R-:W-:Y:S01]  /*27f0*/  FMUL.FTZ R25, R25, UR5 ;  /* 0x0000000519197c20 */ /* 0x000fe20008410000 */
[----:B------:R-:W-:Y:S01]  /*2800*/  UISETP.NE.AND UP1, UPT, UR4, URZ, UPT ;  /* 0x0000003f0400728c */ /* 0x000fe2000bf25270 */
[----:B------:R-:W-:Y:S01]  /*2810*/  R2UR UR4, R21 ;  /* 0x00000000150472ca */ /* 0x000fe200000e0000 */
[----:B------:R-:W-:-:S02]  /*2820*/  VIADD R10, R23, UR6 ;  /* 0x00000006170a7c36 */ /* 0x000fc40008000000 */
[----:B------:R-:W-:Y:S01]  /*2830*/  FMUL.FTZ R29, R29, UR5 ;  /* 0x000000051d1d7c20 */ /* 0x000fe20008410000 */
[----:B------:R5:W4:Y:S01]  /*2840*/  MUFU.TANH R88, R33 ;  /* 0x0000002100587308 */ /* 0x000b220000002400 */
[----:B01----:R-:W-:Y:S01]  /*2850*/  FMUL.FTZ R0, R26, UR5 ;  /* 0x000000051a007c20 */ /* 0x003fe20008410000 */
[----:B------:R-:W-:Y:S01]  /*2860*/  PLOP3.LUT P1, PT, PT, PT, UP1, 0x80, 0x0 ;  /* 0x000000000000781c */ /* 0x000fe20003f2f018 */
[----:B---3--:R-:W-:Y:S01]  /*2870*/  IMAD.MOV.U32 R36, RZ, RZ, R10 ;  /* 0x000000ffff247224 */ /* 0x008fe200078e000a */
[----:B------:R-:W-:Y:S01]  /*2880*/  PLOP3.LUT P2, PT, PT, PT, UP1, 0x80, 0x0 ;  /* 0x000000000000781c */ /* 0x000fe20003f4f018 */
[----:B------:R-:W-:Y:S01]  /*2890*/  FMUL.FTZ R13, R24, UR5 ;  /* 0x00000005180d7c20 */ /* 0x000fe20008410000 */
[----:B------:R-:W-:Y:S01]  /*28a0*/  FMUL.FTZ R9, R27, UR5 ;  /* 0x000000051b097c20 */ /* 0x000fe20008410000 */
[----:B------:R-:W-:Y:S01]  /*28b0*/  @UP1 ULDC UR6, c[0x0][0x44c] ;  /* 0x0001130000061ab9 */ /* 0x000fe20000000800 */
[----:B------:R0:W1:Y:S01]  /*28c0*/  MUFU.TANH R84, R2 ;  /* 0x0000000200547308 */ /* 0x0000620000002400 */
[----:B-----5:R-:W-:Y:S01]  /*28d0*/  FMUL.FTZ R33, R39, UR5 ;  /* 0x0000000527217c20 */ /* 0x020fe20008410000 */
[----:B------:R-:W-:Y:S01]  /*28e0*/  UIADD3 UR4, UR4, 0x2a840, URZ ;  /* 0x0002a84004047890 */ /* 0x000fe2000fffe03f */
[----:B------:R-:W-:Y:S01]  /*28f0*/  FMUL.FTZ R39, R43, UR5 ;  /* 0x000000052b277c20 */ /* 0x000fe20008410000 */
[----:B------:R-:W-:Y:S01]  /*2900*/  FMUL.FTZ R43, R47, UR5 ;  /* 0x000000052f2b7c20 */ /* 0x000fe20008410000 */
[----:B------:R-:W-:Y:S01]  /*2910*/  FMUL.FTZ R47, R51, UR5 ;  /* 0x00000005332f7c20 */ /* 0x000fe20008410000 */
[----:B--2---:R-:W-:Y:S01]  /*2920*/  UPRMT UR4, UR7, 0x654, UR4 ;  /* 0x0000065407047896 */ /* 0x004fe20008000004 */
[----:B------:R-:W-:Y:S01]  /*2930*/  @P1 IMAD.HI.U32 R14, R10, UR6, RZ ;  /* 0x000000060a0e1c27 */ /* 0x000fe2000f8e00ff */
[----:B------:R-:W-:Y:S01]  /*2940*/  @UP1 ULDC UR6, c[0x0][0x450] ;  /* 0x0001140000061ab9 */ /* 0x000fe20000000800 */
[----:B------:R2:W3:Y:S02]  /*2950*/  MUFU.TANH R80, R3 ;  /* 0x0000000300507308 */ /* 0x0004e40000002400 */
[----:B0-----:R-:W-:Y:S01]  /*2960*/  FMUL.FTZ R2, R45, UR5 ;  /* 0x000000052d027c20 */ /* 0x001fe20008410000 */
[----:B------:R-:W-:Y:S01]  /*2970*/  IMAD.MOV.U32 R10, RZ, RZ, -0x60 ;  /* 0xffffffa0ff0a7424 */ /* 0x000fe200078e00ff */
[----:B------:R-:W-:Y:S01]  /*2980*/  @P2 SHF.R.U32.HI R36, RZ, UR6, R14 ;  /* 0x00000006ff242c19 */ /* 0x000fe2000801160e */
[----:B------:R-:W-:Y:S01]  /*2990*/  FMUL.FTZ R12, R31, UR5 ;  /* 0x000000051f0c7c20 */ /* 0x000fe20008410000 */
[----:B------:R-:W-:Y:S01]  /*29a0*/  FMUL.FTZ R51, R55, UR5 ;  /* 0x0000000537337c20 */ /* 0x000fe20008410000 */
[----:B------:R-:W-:Y:S01]  /*29b0*/  FMUL.FTZ R28, R28, UR5 ;  /* 0x000000051c1c7c20 */ /* 0x000fe20008410000 */
[----:B------:R-:W-:Y:S01]  /*29c0*/  FMUL.FTZ R11, R30, UR5 ;  /* 0x000000051e0b7c20 */ /* 0x000fe20008410000 */
[----:B------:R-:W0:Y:S01]  /*29d0*/  SHFL.IDX PT, R67, R36, RZ, 0x1c1f ;  /* 0x001c1fff24437589 */ /* 0x000e2200000e0000 */
[----:B--2---:R-:W-:Y:S01]  /*29e0*/  FMUL.FTZ R3, R49, UR5 ;  /* 0x0000000531037c20 */ /* 0x004fe20008410000 */
[----:B------:R2:W0:Y:S01]  /*29f0*/  MUFU.TANH R26, R53 ;  /* 0x00000035001a7308 */ /* 0x0004220000002400 */
[----:B------:R-:W-:Y:S01]  /*2a00*/  FMUL.FTZ R32, R32, UR5 ;  /* 0x0000000520207c20 */ /* 0x000fe20008410000 */
[----:B------:R-:W-:Y:S01]  /*2a10*/  FMUL.FTZ R15, R34, UR5 ;  /* 0x00000005220f7c20 */ /* 0x000fe20008410000 */
[----:B------:R-:W-:Y:S01]  /*2a20*/  FMUL.FTZ R27, R35, UR5 ;  /* 0x00000005231b7c20 */ /* 0x000fe20008410000 */
[----:B------:R-:W-:Y:S01]  /*2a30*/  FMUL.FTZ R31, R38, UR5 ;  /* 0x00000005261f7c20 */ /* 0x000fe20008410000 */
[----:B------:R-:W-:Y:S01]  /*2a40*/  FMUL.FTZ R40, R40, UR5 ;  /* 0x0000000528287c20 */ /* 0x000fe20008410000 */
[----:B------:R-:W-:Y:S01]  /*2a50*/  FMUL.FTZ R37, R42, UR5 ;  /* 0x000000052a257c20 */ /* 0x000fe20008410000 */
[----:B------:R-:W-:Y:S01]  /*2a60*/  FMUL.FTZ R44, R44, UR5 ;  /* 0x000000052c2c7c20 */ /* 0x000fe20008410000 */
[----:B------:R-:W0:Y:S01]  /*2a70*/  MUFU.TANH R20, R25 ;  /* 0x0000001900147308 */ /* 0x000e220000002400 */
[----:B--2---:R-:W-:-:S02]  /*2a80*/  IMAD R53, R75, R10, 0x61 ;  /* 0x000000614b357424 */ /* 0x004fc400078e020a */
[----:B------:R-:W-:Y:S01]  /*2a90*/  FMUL.FTZ R41, R46, UR5 ;  /* 0x000000052e297c20 */ /* 0x000fe20008410000 */
[----:B------:R-:W-:Y:S01]  /*2aa0*/  FMUL.FTZ R48, R48, UR5 ;  /* 0x0000000530307c20 */ /* 0x000fe20008410000 */
[----:B------:R-:W-:Y:S01]  /*2ab0*/  FMUL.FTZ R45, R50, UR5 ;  /* 0x00000005322d7c20 */ /* 0x000fe20008410000 */
[----:B------:R-:W-:Y:S01]  /*2ac0*/  FMUL.FTZ R52, R52, UR5 ;  /* 0x0000000534347c20 */ /* 0x000fe20008410000 */
[----:B------:R-:W-:Y:S01]  /*2ad0*/  FMUL.FTZ R49, R54, UR5 ;  /* 0x0000000536317c20 */ /* 0x000fe20008410000 */
[----:B------:R-:W-:Y:S01]  /*2ae0*/  FMUL.FTZ R56, R56, UR5 ;  /* 0x0000000538387c20 */ /* 0x000fe20008410000 */
        /* <DEDUP_REMOVED lines=8> */
[----:B------:R5:W0:Y:S01]  /*2b70*/  MUFU.TANH R76, R2 ;  /* 0x00000002004c7308 */ /* 0x000a220000002400 */
[----:B--2---:R-:W-:Y:S01]  /*2b80*/  FMUL.FTZ R29, R59, UR5 ;  /* 0x000000053b1d7c20 */ /* 0x004fe20008410000 */
[----:B------:R-:W-:Y:S01]  /*2b90*/  FMUL.FTZ R69, R69, UR5 ;  /* 0x0000000545457c20 */ /* 0x000fe20008410000 */
[----:B------:R-:W-:Y:S01]  /*2ba0*/  FMUL.FTZ R25, R70, UR5 ;  /* 0x0000000546197c20 */ /* 0x000fe20008410000 */
[----:B------:R-:W-:Y:S01]  /*2bb0*/  FMUL.FTZ R21, R71, UR5 ;  /* 0x0000000547157c20 */ /* 0x000fe20008410000 */
[----:B------:R-:W-:Y:S01]  /*2bc0*/  FMUL.FTZ R68, R68, UR5 ;  /* 0x0000000544447c20 */ /* 0x000fe20008410000 */
[----:B------:R-:W-:Y:S01]  /*2bd0*/  PLOP3.LUT P1, PT, PT, PT, UP0, 0x40, 0x0 ;  /* 0x000000000000781c */ /* 0x000fe20003f2e808 */
[----:B------:R-:W-:Y:S01]  /*2be0*/  ULDC UR10, c[0x0][0x9dc] ;  /* 0x00027700000a7ab9 */ /* 0x000fe20000000800 */
[----:B------:R2:W0:Y:S01]  /*2bf0*/  MUFU.TANH R24, R3 ;  /* 0x0000000300187308 */ /* 0x0004220000002400 */
[----:B-----5:R-:W-:Y:S01]  /*2c00*/  FMUL.FTZ R2, R63, UR5 ;  /* 0x000000053f027c20 */ /* 0x020fe20008410000 */
[----:B------:R-:W-:Y:S01]  /*2c10*/  IADD3 R10, R16, R53, -R18 ;  /* 0x00000035100a7210 */ /* 0x000fe20007ffe812 */
[----:B------:R-:W-:Y:S01]  /*2c20*/  SYNCS.ARRIVE.TRANS64.RED.A1T0 RZ, [UR4], RZ ;  /* 0x000000ffffff79a7 */ /* 0x000fe20008100404 */
[----:B------:R-:W-:Y:S01]  /*2c30*/  ULOP3.LUT UR4, URZ, UR10, URZ, 0x33, !UPT ;  /* 0x0000000a3f047292 */ /* 0x000fe2000f8e333f */
[----:B------:R-:W-:Y:S01]  /*2c40*/  IMAD R35, R75, -0x60, R16 ;  /* 0xffffffa04b237824 */ /* 0x000fe200078e0210 */
[----:B------:R-:W-:Y:S01]  /*2c50*/  ULDC UR11, c[0x0][0x9e0] ;  /* 0x00027800000b7ab9 */ /* 0x000fe20000000800 */
[----:B------:R-:W-:Y:S01]  /*2c60*/  IMAD.IADD R10, R10, 0x1, -R17 ;  /* 0x000000010a0a7824 */ /* 0x000fe200078e0a11 */
[----:B------:R-:W1:Y:S01]  /*2c70*/  MUFU.TANH R13, R13 ;  /* 0x0000000d000d7308 */ /* 0x000e620000002400 */
[----:B--2---:R-:W-:Y:S01]  /*2c80*/  FMUL.FTZ R3, R62, UR5 ;  /* 0x000000053e037c20 */ /* 0x004fe20008410000 */
[----:B------:R-:W-:Y:S01]  /*2c90*/  IADD3 R46, -R18, 0x60, R35 ;  /* 0x00000060122e7810 */ /* 0x000fe20007ffe123 */
[----:B------:R-:W-:-:S02]  /*2ca0*/  VIADD R59, R10, UR11 ;  /* 0x0000000b0a3b7c36 */ /* 0x000fc40008000000 */
[----:B------:R-:W-:Y:S02]  /*2cb0*/  VIADD R63, R53, 0xffffffff ;  /* 0xffffffff353f7836 */ /* 0x000fe40000000000 */
[----:B------:R-:W-:Y:S01]  /*2cc0*/  VIADD R50, R10, UR4 ;  /* 0x000000040a327c36 */ /* 0x000fe20008000000 */
[----:B------:R-:W2:Y:S01]  /*2cd0*/  MUFU.TANH R0, R0 ;  /* 0x0000000000007308 */ /* 0x000ea20000002400 */
[----:B------:R-:W-:Y:S01]  /*2ce0*/  IMAD.IADD R54, R63, 0x1, -R18 ;  /* 0x000000013f367824 */ /* 0x000fe200078e0a12 */
[----:B0-----:R-:W-:Y:S01]  /*2cf0*/  VIADDMNMX R30, R67, R59, R46, PT ;  /* 0x0000003b431e7246 */ /* 0x001fe2000380012e */
[----:B------:R-:W-:-:S05]  /*2d00*/  IMAD.IADD R38, R50, 0x1, R67 ;  /* 0x0000000132267824 */ /* 0x000fca00078e0243 */
        /* <DEDUP_REMOVED lines=36> */
[----:B------:R-:W0:Y:S01]  /*2f50*/  MUFU.TANH R21, R21 ;  /* 0x0000001500157308 */ /* 0x000e220000002400 */
[----:B-1234-:R-:W-:Y:S05]  /*2f60*/  @P1 BRA `(.L_x_1228) ;  /* 0x00000000005c1947 */ /* 0x01efea0003800000 */
[----:B------:R-:W-:Y:S01]  /*2f70*/  IADD3 R53, -R17, R16, R67 ;  /* 0x0000001011357210 */ /* 0x000fe20007ffe143 */
        /* <DEDUP_REMOVED lines=12> */
.L_x_1230:
[----:B------:R-:W-:Y:S02]  /*3040*/  ULDC UR4, c[0x0][0x9e4] ;  /* 0x0002790000047ab9 */ /* 0x000fe40000000800 */
[----:B------:R-:W-:-:S05]  /*3050*/  IMAD.U32 R10, RZ, RZ, UR4 ;  /* 0x00000004ff0a7e24 */ /* 0x000fca000f8e00ff */
[----:B------:R-:W-:-:S13]  /*3060*/  ISETP.NE.AND P1, PT, R10, 0x1, PT ;  /* 0x000000010a00780c */ /* 0x000fda0003f25270 */
[----:B------:R-:W1:Y:S02]  /*3070*/  @P1 LDC.64 R34, c[0x0][0x9e8] ;  /* 0x00027a00ff221b82 */ /* 0x000e640000000a00 */
[----:B-1----:R-:W-:-:S05]  /*3080*/  @P1 IMAD.HI.U32 R34, R53, R34, RZ ;  /* 0x0000002235221227 */ /* 0x002fca00078e00ff */
[----:B------:R-:W-:-:S07]  /*3090*/  @P1 SHF.R.U32.HI R53, RZ, R35, R34 ;  /* 0x00000023ff351219 */ /* 0x000fce0000011622 */
.L_x_1231:
[----:B------:R-:W-:Y:S05]  /*30a0*/  BSYNC B0 ;  /* 0x0000000000007941 */ /* 0x000fea0003800000 */
.L_x_1229:
[----:B------:R-:W-:-:S05]  /*30b0*/  IMAD R53, R53, R10, R54 ;  /* 0x0000000a35357224 */ /* 0x000fca00078e0236 */
[----:B------:R-:W-:Y:S02]  /*30c0*/  VIADDMNMX R30, R53, R10, R30, PT ;  /* 0x0000000a351e7246 */ /* 0x000fe4000380011e */
[----:B------:R-:W-:-:S07]  /*30d0*/  VIMNMX R38, R38, R53, !PT ;  /* 0x0000003526267248 */ /* 0x000fce0007fe0100 */
.L_x_1228:
[C---:B------:R-:W-:Y:S01]  /*30e0*/  ISETP.GE.AND P2, PT, R63.reuse, 0x9, PT ;  /* 0x000000093f00780c */ /* 0x040fe20003f46270 */
[----:B------:R-:W-:Y:S01]  /*30f0*/  UISETP.NE.AND UP0, UPT, UR61, URZ, UPT ;  /* 0x0000003f3d00728c */ /* 0x000fe2000bf05270 */
[C---:B------:R-:W-:Y:S02]  /*3100*/  ISETP.GE.AND P1, PT, R63.reuse, 0x2, PT ;  /* 0x000000023f00780c */ /* 0x040fe40003f26270 */
[C---:B------:R-:W-:Y:S02]  /*3110*/  ISETP.GT.AND P3, PT, R38.reuse, 0x8, !P2 ;  /* 0x000000082600780c */ /* 0x040fe40005764270 */
[----:B------:R-:W-:Y:S02]  /*3120*/  ISETP.GT.AND P4, PT, R38, 0x1, !P1 ;  /* 0x000000012600780c */ /* 0x000fe40004f84270 */
[----:B------:R-:W-:Y:S02]  /*3130*/  ISETP.LT.OR P3, PT, R30, 0x9, P3 ;  /* 0x000000091e00780c */ /* 0x000fe40001f61670 */
[----:B------:R-:W-:-:S02]  /*3140*/  ISETP.GE.AND P5, PT, R63, 0x11, PT ;  /* 0x000000113f00780c */ /* 0x000fc40003fa6270 */
[----:B0-----:R-:W-:Y:S02]  /*3150*/  FSEL R158, R28, -INF , !P3 ;  /* 0xff8000001c9e7808 */ /* 0x001fe40005800000 */
[----:B------:R-:W-:Y:S02]  /*3160*/  ISETP.LT.OR P4, PT, R30, 0x2, P4 ;  /* 0x000000021e00780c */ /* 0x000fe40002781670 */
[----:B------:R-:W-:Y:S02]  /*3170*/  ISETP.GT.AND P3, PT, R38, 0x10, !P5 ;  /* 0x000000102600780c */ /* 0x000fe40006f64270 */
[----:B------:R-:W-:Y:S02]  /*3180*/  ISETP.GE.AND P6, PT, R63, 0xa, PT ;  /* 0x0000000a3f00780c */ /* 0x000fe40003fc6270 */
[----:B------:R-:W-:Y:S02]  /*3190*/  FSEL R94, R20, -INF , !P4 ;  /* 0xff800000145e7808 */ /* 0x000fe40006000000 */
[----:B------:R-:W-:-:S02]  /*31a0*/  P2R R62, PR, RZ, 0x20 ;  /* 0x00000020ff3e7803 */ /* 0x000fc40000000000 */
[----:B------:R-:W-:Y:S02]  /*31b0*/  ISETP.LT.OR P3, PT, R30, 0x11, P3 ;  /* 0x000000111e00780c */ /* 0x000fe40001f61670 */
[----:B------:R-:W-:Y:S02]  /*31c0*/  ISETP.GT.AND P4, PT, R38, 0x9, !P6 ;  /* 0x000000092600780c */ /* 0x000fe40007784270 */
[----:B------:R-:W-:Y:S02]  /*31d0*/  ISETP.GE.AND P5, PT, R63, 0x12, PT ;  /* 0x000000123f00780c */ /* 0x000fe40003fa6270 */
[----:B------:R-:W-:Y:S02]  /*31e0*/  FSEL R90, R32, -INF , !P3 ;  /* 0xff800000205a7808 */ /* 0x000fe40005800000 */
[----:B------:R-:W-:Y:S02]  /*31f0*/  ISETP.LT.OR P4, PT, R30, 0xa, P4 ;  /* 0x0000000a1e00780c */ /* 0x000fe40002781670 */
[----:B------:R-:W-:-:S02]  /*3200*/  ISETP.GT.AND P3, PT, R38, 0x11, !P5 ;  /* 0x000000112600780c */ /* 0x000fc40006f64270 */
[----:B------:R-:W-:Y:S02]  /*3210*/  FSEL R92, R92, -INF , !P4 ;  /* 0xff8000005c5c7808 */ /* 0x000fe40006000000 */
        /* <DEDUP_REMOVED lines=11> */
[C---:B------:R-:W-:Y:S02]  /*32d0*/  ISETP.GE.AND P4, PT, R63.reuse, 0x21, PT ;  /* 0x000000213f00780c */ /* 0x040fe40003f86270 */
        /* <DEDUP_REMOVED lines=61> */
[----:B------:R-:W-:Y:S02]  /*36b0*/  ISETP.GE.AND P3, PT, R63, 0x51, PT ;  /* 0x000000513f00780c */ /* 0x000fe40003f66270 */
[----:B------:R-:W-:Y:S02]  /*36c0*/  P2R R58, PR, RZ, 0x40 ;  /* 0x00000040ff3a7803 */ /* 0x000fe40000000000 */
        /* <DEDUP_REMOVED lines=16> */
[----:B------:R-:W-:Y:S01]  /*37d0*/  ISETP.GE.AND P6, PT, R63, 0x5a, PT ;  /* 0x0000005a3f00780c */ /* 0x000fe20003fc6270 */
[----:B------:R-:W0:Y:S03]  /*37e0*/  SHFL.IDX PT, R13, R36, 0x1, 0x1c1f ;  /* 0x003c1f00240d7f89 */ /* 0x000e2600000e0000 */
[----:B------:R-:W-:Y:S02]  /*37f0*/  P2R R61, PR, RZ, 0x40 ;  /* 0x00000040ff3d7803 */ /* 0x000fe40000000000 */
[----:B------:R-:W-:-:S04]  /*3800*/  ISETP.GT.AND P6, PT, R38, 0x59, !P6 ;  /* 0x000000592600780c */ /* 0x000fc800077c4270 */
[----:B------:R-:W-:-:S04]  /*3810*/  ISETP.LT.OR P6, PT, R30, 0x5a, P6 ;  /* 0x0000005a1e00780c */ /* 0x000fc800037c1670 */
[----:B------:R-:W-:Y:S02]  /*3820*/  FSEL R30, R69, -INF , !P6 ;  /* 0xff800000451e7808 */ /* 0x000fe40007000000 */
[----:B------:R-:W-:Y:S02]  /*3830*/  PLOP3.LUT P6, PT, PT, PT, UP0, 0x40, 0x0 ;  /* 0x000000000000781c */ /* 0x000fe40003fce808 */
[----:B0-----:R-:W-:Y:S01]  /*3840*/  VIADDMNMX R53, R13, R59, R46, PT ;  /* 0x0000003b0d357246 */ /* 0x001fe2000380012e */
[----:B------:R-:W-:-:S10]  /*3850*/  IMAD.IADD R57, R50, 0x1, R13 ;  /* 0x0000000132397824 */ /* 0x000fd400078e020d */
[----:B------:R-:W-:Y:S05]  /*3860*/  @P6 BRA `(.L_x_1232) ;  /* 0x00000000005c6947 */ /* 0x000fea0003800000 */
        /* <DEDUP_REMOVED lines=13> */
.L_x_1234:
[----:B------:R-:W-:Y:S02]  /*3940*/  ULDC UR4, c[0x0][0x9e4] ;  /* 0x0002790000047ab9 */ /* 0x000fe40000000800 */
[----:B------:R-:W-:-:S05]  /*3950*/  IMAD.U32 R36, RZ, RZ, UR4 ;  /* 0x00000004ff247e24 */ /* 0x000fca000f8e00ff */
[----:B------:R-:W-:-:S13]  /*3960*/  ISETP.NE.AND P6, PT, R36, 0x1, PT ;  /* 0x000000012400780c */ /* 0x000fda0003fc5270 */
[----:B------:R-:W0:Y:S02]  /*3970*/  @P6 LDC.64 R34, c[0x0][0x9e8] ;  /* 0x00027a00ff226b82 */ /* 0x000e240000000a00 */
[----:B0-----:R-:W-:-:S05]  /*3980*/  @P6 IMAD.HI.U32 R34, R13, R34, RZ ;  /* 0x000000220d226227 */ /* 0x001fca00078e00ff */
[----:B------:R-:W-:-:S07]  /*3990*/  @P6 SHF.R.U32.HI R13, RZ, R35, R34 ;  /* 0x00000023ff0d6219 */ /* 0x000fce0000011622 */
.L_x_1235:
[----:B------:R-:W-:Y:S05]  /*39a0*/  BSYNC B0 ;  /* 0x0000000000007941 */ /* 0x000fea0003800000 */
.L_x_1233:
[----:B------:R-:W-:-:S05]  /*39b0*/  IMAD R34, R13, R36, R54 ;  /* 0x000000240d227224 */ /* 0x000fca00078e0236 */
[----:B------:R-:W-:Y:S02]  /*39c0*/  VIADDMNMX R53, R34, R36, R53, PT ;  /* 0x0000002422357246 */ /* 0x000fe40003800135 */
[----:B------:R-:W-:-:S07]  /*39d0*/  VIMNMX R57, R57, R34, !PT ;  /* 0x0000002239397248 */ /* 0x000fce0007fe0100 */
.L_x_1232:
[C---:B------:R-:W-:Y:S01]  /*39e0*/  ISETP.GT.AND P1, PT, R57.reuse, 0x1, !P1 ;  /* 0x000000013900780c */ /* 0x040fe20004f24270 */
[----:B------:R-:W-:Y:S01]  /*39f0*/  UISETP.NE.AND UP0, UPT, UR61, URZ, UPT ;  /* 0x0000003f3d00728c */ /* 0x000fe2000bf05270 */
        /* <DEDUP_REMOVED lines=12> */
[----:B------:R-:W-:Y:S02]  /*3ac0*/  R2UR UR4, R19 ;  /* 0x00000000130472ca */ /* 0x000fe400000e0000 */
[C---:B------:R-:W-:Y:S02]  /*3ad0*/  ISETP.GT.AND P1, PT, R57.reuse, 0x10, !P1 ;  /* 0x000000103900780c */ /* 0x040fe40004f24270 */
[----:B------:R-:W-:Y:S02]  /*3ae0*/  ISETP.GT.AND P3, PT, R57, 0x50, !P3 ;  /* 0x000000503900780c */ /* 0x000fe40005f64270 */
[----:B------:R-:W-:Y:S02]  /*3af0*/  ISETP.LT.OR P1, PT, R53, 0x11, P1 ;  /* 0x000000113500780c */ /* 0x000fe40000f21670 */
[----:B------:R-:W-:-:S02]  /*3b00*/  ISETP.GT.AND P4, PT, R57, 0x51, !P4 ;  /* 0x000000513900780c */ /* 0x000fc40006784270 */
[----:B------:R-:W-:Y:S02]  /*3b10*/  FSEL R40, R15, -INF , !P1 ;  /* 0xff8000000f287808 */ /* 0x000fe40004800000 */
[----:B------:R-:W-:Y:S01]  /*3b20*/  ISETP.GT.AND P1, PT, R57, 0x11, !P2 ;  /* 0x000000113900780c */ /* 0x000fe20005724270 */
[----:B------:R-:W-:Y:S01]  /*3b30*/  UISETP.NE.AND UP1, UPT, UR4, URZ, UPT ;  /* 0x0000003f0400728c */ /* 0x000fe2000bf25270 */
[----:B------:R-:W-:Y:S02]  /*3b40*/  ISETP.NE.AND P2, PT, R48, RZ, PT ;  /* 0x000000ff3000720c */ /* 0x000fe40003f45270 */
[C---:B------:R-:W-:Y:S01]  /*3b50*/  ISETP.LT.OR P1, PT, R53.reuse, 0x12, P1 ;  /* 0x000000123500780c */ /* 0x040fe20000f21670 */
[----:B------:R-:W-:Y:S01]  /*3b60*/  ULDC UR4, c[0x0][0x988] ;  /* 0x0002620000047ab9 */ /* 0x000fe20000000800 */
[----:B------:R-:W-:Y:S01]  /*3b70*/  ISETP.LT.OR P3, PT, R53, 0x51, P3 ;  /* 0x000000513500780c */ /* 0x000fe20001f61670 */
[----:B------:R-:W-:Y:S01]  /*3b80*/  IMAD.U32 R11, RZ, RZ, UR4 ;  /* 0x00000004ff0b7e24 */ /* 0x000fe2000f8e00ff */
[----:B------:R-:W-:-:S02]  /*3b90*/  FSEL R42, R27, -INF , !P1 ;  /* 0xff8000001b2a7808 */ /* 0x000fc40004800000 */
[----:B------:R-:W-:Y:S02]  /*3ba0*/  ISETP.GT.AND P1, PT, R57, 0x18, !P6 ;  /* 0x000000183900780c */ /* 0x000fe40007724270 */
[----:B------:R-:W-:Y:S01]  /*3bb0*/  ISETP.NE.AND P6, PT, R44, RZ, PT ;  /* 0x000000ff2c00720c */ /* 0x000fe20003fc5270 */
[----:B------:R-:W-:Y:S01]  /*3bc0*/  @UP1 ULDC UR4, c[0x0][0x44c] ;  /* 0x0001130000041ab9 */ /* 0x000fe20000000800 */
[----:B------:R-:W-:Y:S01]  /*3bd0*/  ISETP.LT.OR P1, PT, R53, 0x19, P1 ;  /* 0x000000193500780c */ /* 0x000fe20000f21670 */
[----:B------:R-:W-:Y:S01]  /*3be0*/  @UP1 ULDC UR14, c[0x0][0x450] ;  /* 0x00011400000e1ab9 */ /* 0x000fe20000000800 */
[----:B------:R-:W-:Y:S02]  /*3bf0*/  ISETP.GT.AND P5, PT, R57, 0x58, !P5 ;  /* 0x000000583900780c */ /* 0x000fe40006fa4270 */
[----:B------:R-:W-:Y:S02]  /*3c00*/  FSEL R44, R31, -INF , !P1 ;  /* 0xff8000001f2c7808 */ /* 0x000fe40004800000 */
[----:B------:R-:W-:-:S02]  /*3c10*/  ISETP.NE.AND P1, PT, R73, RZ, PT ;  /* 0x000000ff4900720c */ /* 0x000fc40003f25270 */
[----:B------:R-:W-:Y:S02]  /*3c20*/  ISETP.LT.OR P4, PT, R53, 0x52, P4 ;  /* 0x000000523500780c */ /* 0x000fe40002781670 */
[----:B------:R-:W-:Y:S02]  /*3c30*/  ISETP.GT.AND P1, PT, R57, 0x19, !P1 ;  /* 0x000000193900780c */ /* 0x000fe40004f24270 */
[----:B------:R-:W-:Y:S02]  /*3c40*/  FSEL R8, R8, -INF , !P3 ;  /* 0xff80000008087808 */ /* 0x000fe40005800000 */
[C---:B------:R-:W-:Y:S02]  /*3c50*/  ISETP.LT.OR P1, PT, R53.reuse, 0x1a, P1 ;  /* 0x0000001a3500780c */ /* 0x040fe40000f21670 */
[----:B------:R-:W-:Y:S02]  /*3c60*/  ISETP.LT.OR P5, PT, R53, 0x59, P5 ;  /* 0x000000593500780c */ /* 0x000fe40002fa1670 */
[----:B------:R-:W-:-:S02]  /*3c70*/  FSEL R46, R33, -INF , !P1 ;  /* 0xff800000212e7808 */ /* 0x000fc40004800000 */
[----:B------:R-:W-:Y:S02]  /*3c80*/  ISETP.NE.AND P1, PT, R77, RZ, PT ;  /* 0x000000ff4d00720c */ /* 0x000fe40003f25270 */
[----:B------:R-:W-:Y:S02]  /*3c90*/  FSEL R6, R6, -INF , !P4 ;  /* 0xff80000006067808 */ /* 0x000fe40006000000 */
[----:B------:R-:W-:Y:S02]  /*3ca0*/  ISETP.GT.AND P1, PT, R57, 0x20, !P1 ;  /* 0x000000203900780c */ /* 0x000fe40004f24270 */
[----:B------:R-:W-:Y:S02]  /*3cb0*/  R2UR UR6, R22 ;  /* 0x00000000160672ca */ /* 0x000fe400000e0000 */
[----:B------:R-:W-:Y:S02]  /*3cc0*/  ISETP.LT.OR P1, PT, R53, 0x21, P1 ;  /* 0x000000213500780c */ /* 0x000fe40000f21670 */
[----:B------:R-:W-:-:S02]  /*3cd0*/  R2UR UR7, R74 ;  /* 0x000000004a0772ca */ /* 0x000fc400000e0000 */
[----:B------:R-:W-:Y:S02]  /*3ce0*/  FSEL R48, R37, -INF , !P1 ;  /* 0xff80000025307808 */ /* 0x000fe40004800000 */
[----:B------:R-:W-:-:S04]  /*3cf0*/  ISETP.NE.AND P1, PT, R79, RZ, PT ;  /* 0x000000ff4f00720c */ /* 0x000fc80003f25270 */
[----:B------:R-:W-:Y:S01]  /*3d00*/  ISETP.GT.AND P1, PT, R57, 0x21, !P1 ;  /* 0x000000213900780c */ /* 0x000fe20004f24270 */
[----:B------:R-:W-:-:S03]  /*3d10*/  UIMAD.WIDE.U32 UR4, UR6, UR4, URZ ;  /* 0x00000004060472a5 */ /* 0x000fc6000f8e003f */
[----:B------:R-:W-:Y:S01]  /*3d20*/  ISETP.LT.OR P1, PT, R53, 0x22, P1 ;  /* 0x000000223500780c */ /* 0x000fe20000f21670 */
[----:B------:R-:W-:-:S03]  /*3d30*/  @UP1 USHF.R.U32.HI UR6, URZ, UR14, UR5 ;  /* 0x0000000e3f061299 */ /* 0x000fc60008011605 */
[----:B------:R-:W-:Y:S01]  /*3d40*/  FSEL R50, R39, -INF , !P1 ;  /* 0xff80000027327808 */ /* 0x000fe20004800000 */
[----:B------:R-:W-:Y:S01]  /*3d50*/  UIADD3 UR4, UR7, UR6, URZ ;  /* 0x0000000607047290 */ /* 0x000fe2000fffe03f */
[----:B------:R-:W-:-:S03]  /*3d60*/  ISETP.NE.AND P1, PT, R81, RZ, PT ;  /* 0x000000ff5100720c */ /* 0x000fc60003f25270 */
[----:B------:R-:W-:Y:S01]  /*3d70*/  UIADD3 UR11, UR4, UR11, URZ ;  /* 0x0000000b040b7290 */ /* 0x000fe2000fffe03f */
[----:B------:R-:W-:-:S04]  /*3d80*/  ISETP.GT.AND P1, PT, R57, 0x28, !P1 ;  /* 0x000000283900780c */ /* 0x000fc80004f24270 */
[----:B------:R-:W-:-:S04]  /*3d90*/  ISETP.LT.OR P1, PT, R53, 0x29, P1 ;  /* 0x000000293500780c */ /* 0x000fc80000f21670 */
[----:B------:R-:W-:Y:S02]  /*3da0*/  FSEL R52, R41, -INF , !P1 ;  /* 0xff80000029347808 */ /* 0x000fe40004800000 */
[----:B------:R-:W-:-:S04]  /*3db0*/  ISETP.NE.AND P1, PT, R83, RZ, PT ;  /* 0x000000ff5300720c */ /* 0x000fc80003f25270 */
        /* <DEDUP_REMOVED lines=19> */
[----:B------:R-:W-:Y:S02]  /*3ef0*/  ISETP.GT.AND P1, PT, R57, 0x40, !P2 ;  /* 0x000000403900780c */ /* 0x000fe40005724270 */
[----:B------:R-:W-:Y:S02]  /*3f00*/  ISETP.NE.AND P2, PT, R96, RZ, PT ;  /* 0x000000ff6000720c */ /* 0x000fe40003f45270 */
[----:B------:R-:W-:Y:S02]  /*3f10*/  ISETP.LT.OR P1, PT, R53, 0x41, P1 ;  /* 0x000000413500780c */ /* 0x000fe40000f21670 */
[----:B------:R-:W-:Y:S02]  /*3f20*/  ISETP.GT.AND P2, PT, R57, 0x49, !P2 ;  /* 0x000000493900780c */ /* 0x000fe40005744270 */
[----:B------:R-:W-:-:S02]  /*3f30*/  FSEL R64, R55, -INF , !P1 ;  /* 0xff80000037407808 */ /* 0x000fc40004800000 */
[----:B------:R-:W-:Y:S02]  /*3f40*/  ISETP.GT.AND P1, PT, R57, RZ, !P6 ;  /* 0x000000ff3900720c */ /* 0x000fe40007724270 */
[----:B------:R-:W-:Y:S02]  /*3f50*/  ISETP.NE.AND P6, PT, R93, RZ, PT ;  /* 0x000000ff5d00720c */ /* 0x000fe40003fc5270 */
[C---:B------:R-:W-:Y:S02]  /*3f60*/  ISETP.LT.OR P1, PT, R53.reuse, 0x1, P1 ;  /* 0x000000013500780c */ /* 0x040fe40000f21670 */
[----:B------:R-:W-:Y:S02]  /*3f70*/  ISETP.LT.OR P2, PT, R53, 0x4a, P2 ;  /* 0x0000004a3500780c */ /* 0x000fe40001741670 */
[----:B------:R-:W-:Y:S02]  /*3f80*/  FSEL R27, R0, -INF , !P1 ;  /* 0xff800000001b7808 */ /* 0x000fe40004800000 */
[----:B------:R-:W-:-:S02]  /*3f90*/  FMNMX.FTZ R0, R156, R94, !PT ;  /* 0x0000005e9c007209 */ /* 0x000fc40007810000 */
[----:B------:R-:W-:Y:S02]  /*3fa0*/  FSEL R2, R2, -INF , !P2 ;  /* 0xff80000002027808 */ /* 0x000fe40005000000 */
[----:B------:R-:W-:-:S04]  /*3fb0*/  FMNMX.FTZ R9, R158, R0, !PT ;  /* 0x000000009e097209 */ /* 0x000fc80007810000 */
        /* <DEDUP_REMOVED lines=20> */
[----:B------:R-:W-:-:S05]  /*4100*/  FMNMX.FTZ R9, R30, R9, !PT ;  /* 0x000000091e097209 */ /* 0x000fca0007810000 */
[----:B------:R-:W0:Y:S02]  /*4110*/  SHFL.BFLY PT, R0, R9, 0x2, 0x1f ;  /* 0x0c401f0009007f89 */ /* 0x000e2400000e0000 */
[----:B0-----:R-:W-:Y:S02]  /*4120*/  FMNMX.FTZ R13, R9, R0, !PT ;  /* 0x00000000090d7209 */ /* 0x001fe40007810000 */
[----:B------:R-:W-:-:S03]  /*4130*/  FMNMX.FTZ R9, R27, R34, !PT ;  /* 0x000000221b097209 */ /* 0x000fc60007810000 */
[----:B------:R-:W0:Y:S01]  /*4140*/  SHFL.BFLY PT, R12, R13, 0x1, 0x1f ;  /* 0x0c201f000d0c7f89 */ /* 0x000e2200000e0000 */
        /* <DEDUP_REMOVED lines=10> */
[----:B------:R-:W-:Y:S01]  /*41f0*/  ISETP.GT.AND P1, PT, R57, 0x41, !P6 ;  /* 0x000000413900780c */ /* 0x000fe20007724270 */
[--C-:B------:R-:W-:Y:S01]  /*4200*/  FFMA.FTZ R33, R84, R11, -R31.reuse ;  /* 0x0000000b54217223 */ /* 0x100fe2000001081f */
[----:B------:R-:W-:Y:S01]  /*4210*/  FMNMX.FTZ R15, R48, R13, !PT ;  /* 0x0000000d300f7209 */ /* 0x000fe20007810000 */
[-CC-:B------:R-:W-:Y:S01]  /*4220*/  FFMA.FTZ R148, R82, R11.reuse, -R31.reuse ;  /* 0x0000000b52947223 */ /* 0x180fe2000001081f */
[----:B------:R-:W-:Y:S01]  /*4230*/  ISETP.LT.OR P1, PT, R53, 0x42, P1 ;  /* 0x000000423500780c */ /* 0x000fe20000f21670 */
[--C-:B------:R-:W-:Y:S01]  /*4240*/  FFMA.FTZ R156, R156, R11, -R31.reuse ;  /* 0x0000000b9c9c7223 */ /* 0x100fe2000001081f */
[----:B------:R-:W-:Y:S01]  /*4250*/  FMNMX.FTZ R15, R50, R15, !PT ;  /* 0x0000000f320f7209 */ /* 0x000fe20007810000 */
[-CC-:B------:R-:W-:Y:S01]  /*4260*/  FFMA.FTZ R158, R158, R11.reuse, -R31.reuse ;  /* 0x0000000b9e9e7223 */ /* 0x180fe2000001081f */
[----:B------:R-:W-:Y:S01]  /*4270*/  FSEL R0, R29, -INF , !P1 ;  /* 0xff8000001d007808 */ /* 0x000fe20004800000 */
[--C-:B------:R-:W-:Y:S01]  /*4280*/  FFMA.FTZ R29, R94, R11, -R31.reuse ;  /* 0x0000000b5e1d7223 */ /* 0x100fe2000001081f */
[----:B------:R-:W-:Y:S01]  /*4290*/  FMNMX.FTZ R15, R52, R15, !PT ;  /* 0x0000000f340f7209 */ /* 0x000fe20007810000 */
[----:B------:R-:W-:Y:S01]  /*42a0*/  MUFU.EX2 R156, R156 ;  /* 0x0000009c009c7308 */ /* 0x000fe20000000800 */
[----:B------:R-:W-:Y:S01]  /*42b0*/  ISETP.NE.AND P1, PT, R95, RZ, PT ;  /* 0x000000ff5f00720c */ /* 0x000fe20003f25270 */
[--C-:B------:R-:W-:Y:S01]  /*42c0*/  FFMA.FTZ R92, R92, R11, -R31.reuse ;  /* 0x0000000b5c5c7223 */ /* 0x100fe2000001081f */
[----:B------:R-:W-:Y:S01]  /*42d0*/  FMNMX.FTZ R15, R54, R15, !PT ;  /* 0x0000000f360f7209 */ /* 0x000fe20007810000 */
[-CC-:B------:R-:W-:Y:S01]  /*42e0*/  FFMA.FTZ R152, R90, R11.reuse, -R31.reuse ;  /* 0x0000000b5a987223 */ /* 0x180fe2000001081f */
[----:B------:R-:W-:Y:S01]  /*42f0*/  ISETP.GT.AND P1, PT, R57, 0x48, !P1 ;  /* 0x000000483900780c */ /* 0x000fe20004f24270 */
[-CC-:B------:R-:W-:Y:S01]  /*4300*/  FFMA.FTZ R41, R14, R11.reuse, -R31.reuse ;  /* 0x0000000b0e297223 */ /* 0x180fe2000001081f */
[----:B------:R-:W-:Y:S01]  /*4310*/  ISETP.NE.AND P6, PT, R61, RZ, PT ;  /* 0x000000ff3d00720c */ /* 0x000fe20003fc5270 */
[----:B------:R0:W1:Y:S01]  /*4320*/  MUFU.EX2 R9, R29 ;  /* 0x0000001d00097308 */ /* 0x0000620000000800 */
[----:B------:R-:W-:Y:S01]  /*4330*/  ISETP.LT.OR P1, PT, R53, 0x49, P1 ;  /* 0x000000493500780c */ /* 0x000fe20000f21670 */
[-CC-:B------:R-:W-:Y:S01]  /*4340*/  FFMA.FTZ R88, R88, R11.reuse, -R31.reuse ;  /* 0x0000000b58587223 */ /* 0x180fe2000001081f */
[----:B------:R-:W-:Y:S01]  /*4350*/  ISETP.GT.AND P6, PT, R57, 0x59, !P6 ;  /* 0x000000593900780c */ /* 0x000fe200077c4270 */
[-CC-:B------:R-:W-:Y:S01]  /*4360*/  FFMA.FTZ R154, R86, R11.reuse, -R31.reuse ;  /* 0x0000000b569a7223 */ /* 0x180fe2000001081f */
[----:B------:R-:W-:Y:S01]  /*4370*/  FSEL R84, R3, -INF , !P1 ;  /* 0xff80000003547808 */ /* 0x000fe20004800000 */
[--C-:B------:R-:W-:Y:S01]  /*4380*/  FFMA.FTZ R26, R26, R11, -R31.reuse ;  /* 0x0000000b1a1a7223 */ /* 0x100fe2000001081f */
[----:B------:R-:W-:Y:S01]  /*4390*/  ISETP.LT.OR P6, PT, R53, 0x5a, P6 ;  /* 0x0000005a3500780c */ /* 0x000fe200037c1670 */
[----:B------:R2:W-:Y:S01]  /*43a0*/  MUFU.EX2 R3, R33 ;  /* 0x0000002100037308 */ /* 0x0005e20000000800 */
[----:B0-----:R-:W-:Y:S01]  /*43b0*/  FMNMX.FTZ R29, R56, R15, !PT ;  /* 0x0000000f381d7209 */ /* 0x001fe20007810000 */
[-CC-:B------:R-:W-:Y:S01]  /*43c0*/  FFMA.FTZ R78, R78, R11.reuse, -R31.reuse ;  /* 0x0000000b4e4e7223 */ /* 0x180fe2000001081f */
[----:B------:R-:W-:Y:S01]  /*43d0*/  FSEL R82, R21, -INF , !P6 ;  /* 0xff80000015527808 */ /* 0x000fe20007000000 */
[--C-:B------:R-:W-:Y:S01]  /*43e0*/  FFMA.FTZ R21, R76, R11, -R31.reuse ;  /* 0x0000000b4c157223 */ /* 0x100fe2000001081f */
[----:B------:R-:W-:Y:S01]  /*43f0*/  FMNMX.FTZ R29, R58, R29, !PT ;  /* 0x0000001d3a1d7209 */ /* 0x000fe20007810000 */
[-CC-:B------:R-:W-:Y:S01]  /*4400*/  FFMA.FTZ R72, R72, R11.reuse, -R31.reuse ;  /* 0x0000000b48487223 */ /* 0x180fe2000001081f */
[--C-:B------:R-:W-:Y:S01]  /*4410*/  FFMA.FTZ R70, R70, R11, -R31.reuse ;  /* 0x0000000b46467223 */ /* 0x100fe2000001081f */
[----:B------:R-:W0:Y:S01]  /*4420*/  MUFU.EX2 R158, R158 ;  /* 0x0000009e009e7308 */ /* 0x000e220000000800 */
[----:B------:R-:W-:Y:S01]  /*4430*/  FMNMX.FTZ R29, R60, R29, !PT ;  /* 0x0000001d3c1d7209 */ /* 0x000fe20007810000 */
[-CC-:B--2---:R-:W-:Y:S01]  /*4440*/  FFMA.FTZ R33, R80, R11.reuse, -R31.reuse ;  /* 0x0000000b50217223 */ /* 0x184fe2000001081f */
[----:B------:R-:W-:Y:S01]  /*4450*/  FSEL R80, R25, -INF , !P5 ;  /* 0xff80000019507808 */ /* 0x000fe20006800000 */
        /* <DEDUP_REMOVED lines=11> */
[----:B------:R-:W-:Y:S01]  /*4510*/  FFMA.FTZ R30, R30, R11, -R31 ;  /* 0x0000000b1e1e7223 */ /* 0x000fe2000001081f */
[----:B------:R-:W2:Y:S01]  /*4520*/  MUFU.EX2 R13, R92 ;  /* 0x0000005c000d7308 */ /* 0x000ea20000000800 */
[----:B------:R-:W-:Y:S01]  /*4530*/  FMNMX.FTZ R29, R84, R29, !PT ;  /* 0x0000001d541d7209 */ /* 0x000fe20007810000 */
[----:B-1----:R-:W-:Y:S01]  /*4540*/  FADD.FTZ R43, R156, R9 ;  /* 0x000000099c2b7221 */ /* 0x002fe20000010000 */
[----:B------:R-:W-:-:S02]  /*4550*/  F2FP.F16.F32.PACK_AB R156, R9, R156 ;  /* 0x0000009c099c723e */ /* 0x000fc400000000ff */
[----:B------:R-:W-:-:S03]  /*4560*/  FMNMX.FTZ R29, R2, R29, !PT ;  /* 0x0000001d021d7209 */ /* 0x000fc60007810000 */
[----:B------:R-:W1:Y:S01]  /*4570*/  MUFU.EX2 R152, R152 ;  /* 0x0000009800987308 */ /* 0x000e620000000800 */
[----:B------:R-:W-:-:S04]  /*4580*/  FMNMX.FTZ R29, R8, R29, !PT ;  /* 0x0000001d081d7209 */ /* 0x000fc80007810000 */
[----:B------:R-:W-:-:S03]  /*4590*/  FMNMX.FTZ R29, R6, R29, !PT ;  /* 0x0000001d061d7209 */ /* 0x000fc60007810000 */
[----:B------:R-:W3:Y:S01]  /*45a0*/  MUFU.EX2 R15, R88 ;  /* 0x00000058000f7308 */ /* 0x000ee20000000800 */
[----:B------:R-:W-:-:S04]  /*45b0*/  FMNMX.FTZ R29, R80, R29, !PT ;  /* 0x0000001d501d7209 */ /* 0x000fc80007810000 */
[----:B------:R-:W-:-:S03]  /*45c0*/  FMNMX.FTZ R29, R82, R29, !PT ;  /* 0x0000001d521d7209 */ /* 0x000fc60007810000 */
[----:B------:R-:W4:Y:S02]  /*45d0*/  MUFU.EX2 R154, R154 ;  /* 0x0000009a009a7308 */ /* 0x000f240000000800 */
[----:B------:R-:W5:Y:S06]  /*45e0*/  SHFL.BFLY PT, R76, R29, 0x2, 0x1f ;  /* 0x0c401f001d4c7f89 */ /* 0x000f6c00000e0000 */
[----:B------:R0:W-:Y:S08]  /*45f0*/  MUFU.EX2 R39, R26 ;  /* 0x0000001a00277308 */ /* 0x0001f00000000800 */
[----:B------:R-:W4:Y:S01]  /*4600*/  MUFU.EX2 R148, R148 ;  /* 0x0000009400947308 */ /* 0x000f220000000800 */
[----:B0-----:R-:W-:Y:S01]  /*4610*/  FADD.FTZ R26, R158, R43 ;  /* 0x0000002b9e1a7221 */ /* 0x001fe20000010000 */
[----:B--2---:R-:W-:-:S03]  /*4620*/  F2FP.F16.F32.PACK_AB R158, R13, R158 ;  /* 0x0000009e0d9e723e */ /* 0x004fc600000000ff */
[----:B------:R-:W-:-:S03]  /*4630*/  FADD.FTZ R43, R13, R26 ;  /* 0x0000001a0d2b7221 */ /* 0x000fc60000010000 */
[----:B------:R-:W0:Y:S01]  /*4640*/  MUFU.EX2 R33, R33 ;  /* 0x0000002100217308 */ /* 0x000e220000000800 */
[----:B-1----:R-:W-:Y:S01]  /*4650*/  FADD.FTZ R26, R152, R43 ;  /* 0x0000002b981a7221 */ /* 0x002fe20000010000 */
[----:B-----5:R-:W-:Y:S02]  /*4660*/  FMNMX.FTZ R76, R29, R76, !PT ;  /* 0x0000004c1d4c7209 */ /* 0x020fe40007810000 */
[C---:B---3--:R-:W-:Y:S01]  /*4670*/  F2FP.F16.F32.PACK_AB R152, R15.reuse, R152 ;  /* 0x000000980f98723e */ /* 0x048fe200000000ff */
[----:B------:R-:W-:Y:S02]  /*4680*/  FADD.FTZ R43, R15, R26 ;  /* 0x0000001a0f2b7221 */ /* 0x000fe40000010000 */
[----:B------:R-:W1:Y:S01]  /*4690*/  SHFL.BFLY PT, R21, R76, 0x1, 0x1f ;  /* 0x0c201f004c157f89 */ /* 0x000e6200000e0000 */
[----:B------:R-:W2:Y:S01]  /*46a0*/  MUFU.EX2 R78, R78 ;  /* 0x0000004e004e7308 */ /* 0x000ea20000000800 */
[----:B----4-:R-:W-:Y:S01]  /*46b0*/  FADD.FTZ R26, R154, R43 ;  /* 0x0000002b9a1a7221 */ /* 0x010fe20000010000 */
[----:B------:R-:W-:-:S03]  /*46c0*/  F2FP.F16.F32.PACK_AB R154, R3, R154 ;  /* 0x0000009a039a723e */ /* 0x000fc600000000ff */
[----:B------:R-:W-:-:S03]  /*46d0*/  FADD.FTZ R43, R3, R26 ;  /* 0x0000001a032b7221 */ /* 0x000fc60000010000 */
[----:B------:R-:W-:Y:S01]  /*46e0*/  MUFU.EX2 R72, R72 ;  /* 0x0000004800487308 */ /* 0x000fe20000000800 */
[----:B------:R-:W-:Y:S01]  /*46f0*/  FADD.FTZ R26, R148, R43 ;  /* 0x0000002b941a7221 */ /* 0x000fe20000010000 */
[----:B0-----:R-:W-:-:S03]  /*4700*/  F2FP.F16.F32.PACK_AB R148, R33, R148 ;  /* 0x000000942194723e */ /* 0x001fc600000000ff */
[----:B------:R-:W-:-:S03]  /*4710*/  FADD.FTZ R45, R33, R26 ;  /* 0x0000001a212d7221 */ /* 0x000fc60000010000 */
[----:B------:R-:W0:Y:S01]  /*4720*/  MUFU.EX2 R35, R70 ;  /* 0x0000004600237308 */ /* 0x000e220000000800 */
[----:B--2---:R-:W-:Y:S02]  /*4730*/  F2FP.F16.F32.PACK_AB R150, R25, R78 ;  /* 0x0000004e1996723e */ /* 0x004fe400000000ff */
[----:B-1----:R-:W-:-:S05]  /*4740*/  FMNMX.FTZ R14, R76, R21, !PT ;  /* 0x000000154c0e7209 */ /* 0x002fca0007810000 */
[----:B------:R-:W-:Y:S01]  /*4750*/  MUFU.EX2 R68, R68 ;  /* 0x0000004400447308 */ /* 0x000fe20000000800 */
[C---:B------:R-:W-:Y:S01]  /*4760*/  FSETP.NEU.FTZ.AND P1, PT, R14.reuse, -INF , PT ;  /* 0xff8000000e00780b */ /* 0x040fe20003f3d000 */
[----:B------:R-:W-:-:S06]  /*4770*/  FMUL.FTZ R21, R14, R11 ;  /* 0x0000000b0e157220 */ /* 0x000fcc0000410000 */
[----:B------:R1:W-:Y:S01]  /*4780*/  MUFU.EX2 R29, R28 ;  /* 0x0000001c001d7308 */ /* 0x0003e20000000800 */
[----:B------:R-:W-:Y:S02]  /*4790*/  FSEL R31, R21, RZ, P1 ;  /* 0x000000ff151f7208 */ /* 0x000fe40000800000 */
[----:B------:R-:W-:Y:S02]  /*47a0*/  PLOP3.LUT P1, PT, PT, PT, UP0, 0x40, 0x0 ;  /* 0x000000000000781c */ /* 0x000fe40003f2e808 */
[----:B0-----:R-:W-:Y:S01]  /*47b0*/  F2FP.F16.F32.PACK_AB R144, R35, R72 ;  /* 0x000000482390723e */ /* 0x001fe200000000ff */
        /* <DEDUP_REMOVED lines=18> */
[-C--:B------:R-:W-:Y:S01]  /*48e0*/  FFMA.FTZ R62, R62, R11.reuse, -R31 ;  /* 0x0000000b3e3e7223 */ /* 0x080fe2000001081f */
[----:B-1----:R-:W-:Y:S01]  /*48f0*/  FADD.FTZ R28, R78, R45 ;  /* 0x0000002d4e1c7221 */ /* 0x002fe20000010000 */
[-CC-:B------:R-:W-:Y:S01]  /*4900*/  FFMA.FTZ R64, R64, R11.reuse, -R31.reuse ;  /* 0x0000000b40407223 */ /* 0x180fe2000001081f */
[-CC-:B------:R-:W-:Y:S01]  /*4910*/  FFMA.FTZ R84, R84, R11.reuse, -R31.reuse ;  /* 0x0000000b54547223 */ /* 0x180fe2000001081f */
[----:B------:R-:W1:Y:S01]  /*4920*/  MUFU.EX2 R36, R36 ;  /* 0x0000002400247308 */ /* 0x000e620000000800 */
[----:B------:R-:W-:Y:S01]  /*4930*/  FADD.FTZ R45, R25, R28 ;  /* 0x0000001c192d7221 */ /* 0x000fe20000010000 */
[-CC-:B------:R-:W-:Y:S01]  /*4940*/  FFMA.FTZ R2, R2, R11.reuse, -R31.reuse ;  /* 0x0000000b02027223 */ /* 0x180fe2000001081f */
[-CC-:B------:R-:W-:Y:S01]  /*4950*/  FFMA.FTZ R8, R8, R11.reuse, -R31.reuse ;  /* 0x0000000b08087223 */ /* 0x180fe2000001081f */
[----:B------:R-:W-:Y:S01]  /*4960*/  FFMA.FTZ R80, R80, R11, -R31 ;  /* 0x0000000b50507223 */ /* 0x000fe2000001081f */
[----:B------:R-:W-:-:S03]  /*4970*/  FADD.FTZ R28, R72, R45 ;  /* 0x0000002d481c7221 */ /* 0x000fc60000010000 */
[----:B------:R-:W2:Y:S01]  /*4980*/  MUFU.EX2 R159, R38 ;  /* 0x00000026009f7308 */ /* 0x000ea20000000800 */
[----:B0-----:R-:W-:Y:S01]  /*4990*/  FADD.FTZ R43, R27, R34 ;  /* 0x000000221b2b7221 */ /* 0x001fe20000010000 */
[----:B------:R-:W-:Y:S01]  /*49a0*/  FADD.FTZ R45, R35, R28 ;  /* 0x0000001c232d7221 */ /* 0x000fe20000010000 */
[----:B------:R-:W-:-:S03]  /*49b0*/  F2FP.F16.F32.PACK_AB R157, R34, R27 ;  /* 0x0000001b229d723e */ /* 0x000fc600000000ff */
[----:B------:R-:W-:Y:S02]  /*49c0*/  FADD.FTZ R28, R68, R45 ;  /* 0x0000002d441c7221 */ /* 0x000fe40000010000 */
[----:B------:R-:W0:Y:S01]  /*49d0*/  MUFU.EX2 R40, R40 ;  /* 0x0000002800287308 */ /* 0x000e220000000800 */
[----:B-1----:R-:W-:-:S07]  /*49e0*/  FADD.FTZ R26, R36, R43 ;  /* 0x0000002b241a7221 */ /* 0x002fce0000010000 */
[----:B------:R-:W1:Y:S01]  /*49f0*/  MUFU.EX2 R153, R42 ;  /* 0x0000002a00997308 */ /* 0x000e620000000800 */
[C---:B--2---:R-:W-:Y:S01]  /*4a00*/  FADD.FTZ R43, R159.reuse, R26 ;  /* 0x0000001a9f2b7221 */ /* 0x044fe20000010000 */
[----:B------:R-:W-:-:S06]  /*4a10*/  F2FP.F16.F32.PACK_AB R159, R159, R36 ;  /* 0x000000249f9f723e */ /* 0x000fcc00000000ff */
[----:B------:R-:W2:Y:S01]  /*4a20*/  MUFU.EX2 R44, R44 ;  /* 0x0000002c002c7308 */ /* 0x000ea20000000800 */
[----:B0-----:R-:W-:-:S07]  /*4a30*/  FADD.FTZ R26, R40, R43 ;  /* 0x0000002b281a7221 */ /* 0x001fce0000010000 */
[----:B------:R-:W0:Y:S01]  /*4a40*/  MUFU.EX2 R155, R46 ;  /* 0x0000002e009b7308 */ /* 0x000e220000000800 */
[C---:B-1----:R-:W-:Y:S01]  /*4a50*/  FADD.FTZ R43, R153.reuse, R26 ;  /* 0x0000001a992b7221 */ /* 0x042fe20000010000 */
[-CC-:B------:R-:W-:Y:S01]  /*4a60*/  FFMA.FTZ R26, R6, R11.reuse, -R31.reuse ;  /* 0x0000000b061a7223 */ /* 0x180fe2000001081f */
[----:B------:R-:W-:Y:S01]  /*4a70*/  FFMA.FTZ R31, R82, R11, -R31 ;  /* 0x0000000b521f7223 */ /* 0x000fe2000001081f */
[----:B------:R-:W-:-:S04]  /*4a80*/  F2FP.F16.F32.PACK_AB R153, R153, R40 ;  /* 0x000000289999723e */ /* 0x000fc800000000ff */
[----:B------:R-:W1:Y:S01]  /*4a90*/  MUFU.EX2 R48, R48 ;  /* 0x0000003000307308 */ /* 0x000e620000000800 */
[----:B--2---:R-:W-:-:S07]  /*4aa0*/  FADD.FTZ R6, R44, R43 ;  /* 0x0000002b2c067221 */ /* 0x004fce0000010000 */
[----:B------:R-:W2:Y:S01]  /*4ab0*/  MUFU.EX2 R149, R50 ;  /* 0x0000003200957308 */ /* 0x000ea20000000800 */
[C---:B0-----:R-:W-:Y:S01]  /*4ac0*/  FADD.FTZ R43, R155.reuse, R6 ;  /* 0x000000069b2b7221 */ /* 0x041fe20000010000 */
[----:B------:R-:W-:-:S06]  /*4ad0*/  F2FP.F16.F32.PACK_AB R155, R155, R44 ;  /* 0x0000002c9b9b723e */ /* 0x000fcc00000000ff */
[----:B------:R-:W0:Y:S01]  /*4ae0*/  MUFU.EX2 R52, R52 ;  /* 0x0000003400347308 */ /* 0x000e220000000800 */
[----:B-1----:R-:W-:-:S07]  /*4af0*/  FADD.FTZ R6, R48, R43 ;  /* 0x0000002b30067221 */ /* 0x002fce0000010000 */
[----:B------:R-:W1:Y:S01]  /*4b00*/  MUFU.EX2 R151, R54 ;  /* 0x0000003600977308 */ /* 0x000e620000000800 */
[C---:B--2---:R-:W-:Y:S01]  /*4b10*/  FADD.FTZ R9, R149.reuse, R6 ;  /* 0x0000000695097221 */ /* 0x044fe20000010000 */
[----:B------:R-:W-:-:S06]  /*4b20*/  F2FP.F16.F32.PACK_AB R149, R149, R48 ;  /* 0x000000309595723e */ /* 0x000fcc00000000ff */
[----:B------:R-:W2:Y:S08]  /*4b30*/  MUFU.EX2 R56, R56 ;  /* 0x0000003800387308 */ /* 0x000eb00000000800 */
[----:B------:R-:W3:Y:S08]  /*4b40*/  MUFU.EX2 R145, R58 ;  /* 0x0000003a00917308 */ /* 0x000ef00000000800 */
[----:B------:R-:W4:Y:S08]  /*4b50*/  MUFU.EX2 R60, R60 ;  /* 0x0000003c003c7308 */ /* 0x000f300000000800 */
[----:B------:R0:W-:Y:S08]  /*4b60*/  MUFU.EX2 R141, R0 ;  /* 0x00000000008d7308 */ /* 0x0001f00000000800 */
[----:B------:R-:W5:Y:S01]  /*4b70*/  MUFU.EX2 R37, R66 ;  /* 0x0000004200257308 */ /* 0x000f620000000800 */
[----:B0-----:R-:W-:-:S04]  /*4b80*/  FADD.FTZ R0, R52, R9 ;  /* 0x0000000934007221 */ /* 0x001fc80000010000 */
[C---:B-1----:R-:W-:Y:S01]  /*4b90*/  FADD.FTZ R3, R151.reuse, R0 ;  /* 0x0000000097037221 */ /* 0x042fe20000010000 */
[----:B------:R-:W-:Y:S02]  /*4ba0*/  F2FP.F16.F32.PACK_AB R151, R151, R52 ;  /* 0x000000349797723e */ /* 0x000fe400000000ff */
[----:B------:R-:W0:Y:S01]  /*4bb0*/  MUFU.EX2 R147, R62 ;  /* 0x0000003e00937308 */ /* 0x000e220000000800 */
[----:B--2---:R-:W-:-:S04]  /*4bc0*/  FADD.FTZ R0, R56, R3 ;  /* 0x0000000338007221 */ /* 0x004fc80000010000 */
[C---:B---3--:R-:W-:Y:S01]  /*4bd0*/  FADD.FTZ R3, R145.reuse, R0 ;  /* 0x0000000091037221 */ /* 0x048fe20000010000 */
[----:B------:R-:W-:Y:S02]  /*4be0*/  F2FP.F16.F32.PACK_AB R145, R145, R56 ;  /* 0x000000389191723e */ /* 0x000fe400000000ff */
[----:B------:R-:W1:Y:S01]  /*4bf0*/  MUFU.EX2 R32, R32 ;  /* 0x0000002000207308 */ /* 0x000e620000000800 */
[----:B----4-:R-:W-:Y:S01]  /*4c00*/  FADD.FTZ R0, R60, R3 ;  /* 0x000000033c007221 */ /* 0x010fe20000010000 */
[C---:B-----5:R-:W-:Y:S01]  /*4c10*/  FADD.FTZ R45, R37.reuse, R28 ;  /* 0x0000001c252d7221 */ /* 0x060fe20000010000 */
[----:B------:R-:W-:-:S05]  /*4c20*/  F2FP.F16.F32.PACK_AB R146, R37, R68 ;  /* 0x000000442592723e */ /* 0x000fca00000000ff */
[----:B------:R-:W2:Y:S01]  /*4c30*/  MUFU.EX2 R64, R64 ;  /* 0x0000004000407308 */ /* 0x000ea20000000800 */
[C---:B0-----:R-:W-:Y:S01]  /*4c40*/  FADD.FTZ R3, R147.reuse, R0 ;  /* 0x0000000093037221 */ /* 0x041fe20000010000 */
[----:B------:R-:W-:-:S06]  /*4c50*/  F2FP.F16.F32.PACK_AB R147, R147, R60 ;  /* 0x0000003c9393723e */ /* 0x000fcc00000000ff */
[----:B------:R-:W0:Y:S01]  /*4c60*/  MUFU.EX2 R20, R20 ;  /* 0x0000001400147308 */ /* 0x000e220000000800 */
[----:B-1----:R-:W-:Y:S01]  /*4c70*/  FADD.FTZ R28, R32, R45 ;  /* 0x0000002d201c7221 */ /* 0x002fe20000010000 */
[----:B------:R-:W-:-:S03]  /*4c80*/  F2FP.F16.F32.PACK_AB R140, R29, R32 ;  /* 0x000000201d8c723e */ /* 0x000fc600000000ff */
[----:B------:R-:W-:-:S03]  /*4c90*/  FADD.FTZ R13, R29, R28 ;  /* 0x0000001c1d0d7221 */ /* 0x000fc60000010000 */
[----:B------:R-:W1:Y:S01]  /*4ca0*/  MUFU.EX2 R84, R84 ;  /* 0x0000005400547308 */ /* 0x000e620000000800 */
[----:B--2---:R-:W-:-:S04]  /*4cb0*/  FADD.FTZ R0, R64, R3 ;  /* 0x0000000340007221 */ /* 0x004fc80000010000 */
[C---:B------:R-:W-:Y:S01]  /*4cc0*/  FADD.FTZ R3, R141.reuse, R0 ;  /* 0x000000008d037221 */ /* 0x040fe20000010000 */
[----:B------:R-:W-:Y:S02]  /*4cd0*/  F2FP.F16.F32.PACK_AB R141, R141, R64 ;  /* 0x000000408d8d723e */ /* 0x000fe400000000ff */
[----:B------:R-:W2:Y:S01]  /*4ce0*/  MUFU.EX2 R143, R2 ;  /* 0x00000002008f7308 */ /* 0x000ea20000000800 */
[----:B0-----:R-:W-:Y:S01]  /*4cf0*/  FADD.FTZ R6, R20, R13 ;  /* 0x0000000d14067221 */ /* 0x001fe20000010000 */
[----:B------:R-:W-:-:S03]  /*4d00*/  F2FP.F16.F32.PACK_AB R142, R39, R20 ;  /* 0x00000014278e723e */ /* 0x000fc600000000ff */
[----:B------:R-:W-:-:S03]  /*4d10*/  FADD.FTZ R6, R39, R6 ;  /* 0x0000000627067221 */ /* 0x000fc60000010000 */
        /* <DEDUP_REMOVED lines=8> */
[----:B-1----:R-:W-:-:S07]  /*4da0*/  FADD.FTZ R0, R8, R3 ;  /* 0x0000000308007221 */ /* 0x002fce0000010000 */
[----:B------:R-:W1:Y:S01]  /*4db0*/  MUFU.EX2 R10, R10 ;  /* 0x0000000a000a7308 */ /* 0x000e620000000800 */
[C---:B--2---:R-:W-:Y:S01]  /*4dc0*/  FADD.FTZ R9, R24.reuse, R9 ;  /* 0x0000000918097221 */ /* 0x044fe20000010000 */
[----:B------:R-:W-:-:S06]  /*4dd0*/  F2FP.F16.F32.PACK_AB R136, R24, R41 ;  /* 0x000000291888723e */ /* 0x000fcc00000000ff */
[----:B------:R-:W2:Y:S01]  /*4de0*/  MUFU.EX2 R80, R80 ;  /* 0x0000005000507308 */ /* 0x000ea20000000800 */
[C---:B0-----:R-:W-:Y:S01]  /*4df0*/  FADD.FTZ R3, R137.reuse, R0 ;  /* 0x0000000089037221 */ /* 0x041fe20000010000 */
[----:B------:R-:W-:-:S06]  /*4e00*/  F2FP.F16.F32.PACK_AB R137, R137, R8 ;  /* 0x000000088989723e */ /* 0x000fcc00000000ff */
[----:B------:R-:W0:Y:S01]  /*4e10*/  MUFU.EX2 R21, R30 ;  /* 0x0000001e00157308 */ /* 0x000e220000000800 */
[----:B-1----:R-:W-:-:S07]  /*4e20*/  FADD.FTZ R6, R10, R9 ;  /* 0x000000090a067221 */ /* 0x002fce0000010000 */
[----:B------:R-:W1:Y:S01]  /*4e30*/  MUFU.EX2 R31, R31 ;  /* 0x0000001f001f7308 */ /* 0x000e620000000800 */
[----:B--2---:R-:W-:Y:S01]  /*4e40*/  FADD.FTZ R0, R80, R3 ;  /* 0x0000000350007221 */ /* 0x004fe20000010000 */
[C---:B0-----:R-:W-:Y:S01]  /*4e50*/  F2FP.F16.F32.PACK_AB R138, R21.reuse, R10 ;  /* 0x0000000a158a723e */ /* 0x041fe200000000ff */
[----:B------:R-:W-:Y:S01]  /*4e60*/  FADD.FTZ R6, R21, R6 ;  /* 0x0000000615067221 */ /* 0x000fe20000010000 */
[----:B------:R-:W-:Y:S02]  /*4e70*/  VIADD R10, R75, 0xfffffffe ;  /* 0xfffffffe4b0a7836 */ /* 0x000fe40000000000 */
[C---:B-1----:R-:W-:Y:S01]  /*4e80*/  FADD.FTZ R3, R31.reuse, R0 ;  /* 0x000000001f037221 */ /* 0x042fe20000010000 */
[----:B------:R-:W-:Y:S01]  /*4e90*/  F2FP.F16.F32.PACK_AB R139, R31, R80 ;  /* 0x000000501f8b723e */ /* 0x000fe200000000ff */
[----:B------:R-:W-:Y:S06]  /*4ea0*/  @P1 BRA `(.L_x_1236) ;  /* 0x00000000004c1947 */ /* 0x000fec0003800000 */
[----:B------:R-:W-:Y:S01]  /*4eb0*/  ISETP.LT.AND P1, PT, RZ, UR4, PT ;  /* 0x00000004ff007c0c */ /* 0x000fe2000bf21270 */
[----:B------:R-:W-:-:S12]  /*4ec0*/  UIADD3 UR14, UR4, -0x1, URZ ;  /* 0xffffffff040e7890 */ /* 0x000fd8000fffe03f */
[----:B------:R-:W-:Y:S05]  /*4ed0*/  @P1 BRA `(.L_x_1237) ;  /* 0x0000000000201947 */ /* 0x000fea0003800000 */
[----:B------:R-:W-:Y:S01]  /*4ee0*/  ULDC UR15, c[0x0][0x9e4] ;  /* 0x00027900000f7ab9 */ /* 0x000fe20000000800 */
[----:B------:R-:W-:Y:S02]  /*4ef0*/  UIADD3 UR14, -UR4, URZ, URZ ;  /* 0x0000003f040e7290 */ /* 0x000fe4000fffe13f */
[----:B------:R-:W-:-:S11]  /*4f00*/  UISETP.NE.AND UP0, UPT, UR15, 0x1, UPT ;  /* 0x000000010f00788c */ /* 0x000fd6000bf05270 */
[----:B------:R-:W-:Y:S02]  /*4f10*/  @UP0 ULDC.64 UR4, c[0x0][0x9e8] ;  /* 0x00027a0000040ab9 */ /* 0x000fe40000000a00 */
[----:B------:R-:W-:-:S04]  /*4f20*/  UIMAD.WIDE.U32 UR6, UR14, UR4, URZ ;  /* 0x000000040e0672a5 */ /* 0x000fc8000f8e003f */
[----:B------:R-:W-:-:S04]  /*4f30*/  @UP0 USHF.R.U32.HI UR14, URZ, UR5, UR7 ;  /* 0x000000053f0e0299 */ /* 0x000fc80008011607 */
[----:B------:R-:W-:Y:S01]  /*4f40*/  ULOP3.LUT UR14, URZ, UR14, URZ, 0x33, !UPT ;  /* 0x0000000e3f0e7292 */ /* 0x000fe2000f8e333f */
[----:B------:R-:W-:Y:S11]  /*4f50*/  BRA `(.L_x_1238) ;  /* 0x0000000000147947 */ /* 0x000ff60003800000 */
.L_x_1237:
[----:B------:R-:W-:Y:S02]  /*4f60*/  ULDC UR15, c[0x0][0x9e4] ;  /* 0x00027900000f7ab9 */ /* 0x000fe40000000800 */
[----:B------:R-:W-:-:S11]  /*4f70*/  UISETP.NE.AND UP0, UPT, UR15, 0x1, UPT ;  /* 0x000000010f00788c */ /* 0x000fd6000bf05270 */
[----:B------:R-:W-:Y:S02]  /*4f80*/  @UP0 ULDC.64 UR4, c[0x0][0x9e8] ;  /* 0x00027a0000040ab9 */ /* 0x000fe40000000a00 */
[----:B------:R-:W-:-:S04]  /*4f90*/  UIMAD.WIDE.U32 UR6, UR14, UR4, URZ ;  /* 0x000000040e0672a5 */ /* 0x000fc8000f8e003f */
[----:B------:R-:W-:-:S12]  /*4fa0*/  @UP0 USHF.R.U32.HI UR14, URZ, UR5, UR7 ;  /* 0x000000053f0e0299 */ /* 0x000fd80008011607 */
.L_x_1238:
[----:B------:R-:W-:-:S04]  /*4fb0*/  UIMAD UR14, UR14, UR15, UR15 ;  /* 0x0000000f0e0e72a4 */ /* 0x000fc8000f8e020f */
[----:B------:R-:W-:-:S04]  /*4fc0*/  UISETP.LT.AND UP0, UPT, UR11, UR14, UPT ;  /* 0x0000000e0b00728c */ /* 0x000fc8000bf01270 */
[----:B------:R-:W-:-:S12]  /*4fd0*/  USEL UR11, UR11, UR14, UP0 ;  /* 0x0000000e0b0b7287 */ /* 0x000fd80008000000 */
.L_x_1236:
[----:B------:R-:W-:Y:S01]  /*4fe0*/  R2UR UR6, R161 ;  /* 0x00000000a10672ca */ /* 0x000fe200000e0000 */
[----:B------:R-:W-:Y:S01]  /*4ff0*/  UIMAD.WIDE UR4, UR11, 0x2aaaaaab, URZ ;  /* 0x2aaaaaab0b0478a5 */ /* 0x000fe2000f8e023f */
[----:B------:R-:W-:Y:S01]  /*5000*/  IMAD.MOV.U32 R2, RZ, RZ, 0x3f800000 ;  /* 0x3f800000ff027424 */ /* 0x000fe200078e00ff */
[----:B------:R-:W-:Y:S01]  /*5010*/  CS2R R86, SRZ ;  /* 0x0000000000567805 */ /* 0x000fe2000001ff00 */
[----:B------:R-:W-:Y:S01]  /*5020*/  IMAD.MOV.U32 R0, RZ, RZ, 0x3f800000 ;  /* 0x3f800000ff007424 */ /* 0x000fe200078e00ff */
[----:B------:R-:W-:Y:S01]  /*5030*/  USHF.R.U32.HI UR4, URZ, 0x1f, UR5 ;  /* 0x0000001f3f047899 */ /* 0x000fe20008011605 */
[----:B------:R-:W-:Y:S02]  /*5040*/  CS2R R84, SRZ ;  /* 0x0000000000547805 */ /* 0x000fe4000001ff00 */
[----:B------:R-:W-:Y:S02]  /*5050*/  CS2R R82, SRZ ;  /* 0x0000000000527805 */ /* 0x000fe4000001ff00 */
[----:B------:R-:W-:Y:S01]  /*5060*/  CS2R R80, SRZ ;  /* 0x0000000000507805 */ /* 0x000fe2000001ff00 */
[----:B------:R-:W-:Y:S01]  /*5070*/  ULEA.HI.SX32 UR4, UR5, UR4, 0x1c ;  /* 0x0000000405047291 */ /* 0x000fe2000f8fe23f */
[----:B------:R-:W-:-:S02]  /*5080*/  CS2R R78, SRZ ;  /* 0x00000000004e7805 */ /* 0x000fc4000001ff00 */
[----:B------:R-:W-:Y:S02]  /*5090*/  CS2R R76, SRZ ;  /* 0x00000000004c7805 */ /* 0x000fe4000001ff00 */
[----:B------:R-:W-:Y:S01]  /*50a0*/  CS2R R74, SRZ ;  /* 0x00000000004a7805 */ /* 0x000fe2000001ff00 */
[----:B------:R-:W-:Y:S01]  /*50b0*/  UISETP.LT.AND UP0, UPT, UR6, UR4, UPT ;  /* 0x000000040600728c */ /* 0x000fe2000bf01270 */
[----:B------:R-:W-:Y:S02]  /*50c0*/  CS2R R72, SRZ ;  /* 0x0000000000487805 */ /* 0x000fe4000001ff00 */
[----:B------:R-:W-:Y:S02]  /*50d0*/  CS2R R70, SRZ ;  /* 0x0000000000467805 */ /* 0x000fe4000001ff00 */
[----:B------:R-:W-:Y:S01]  /*50e0*/  CS2R R68, SRZ ;  /* 0x0000000000447805 */ /* 0x000fe2000001ff00 */
[----:B------:R-:W-:Y:S01]  /*50f0*/  USEL UR47, UR6, UR4, !UP0 ;  /* 0x00000004062f7287 */ /* 0x000fe2000c000000 */
[----:B------:R-:W-:-:S02]  /*5100*/  CS2R R66, SRZ ;  /* 0x0000000000427805 */ /* 0x000fc4000001ff00 */
[----:B------:R-:W-:Y:S02]  /*5110*/  CS2R R64, SRZ ;  /* 0x0000000000407805 */ /* 0x000fe4000001ff00 */
[----:B------:R-:W-:Y:S02]  /*5120*/  CS2R R62, SRZ ;  /* 0x00000000003e7805 */ /* 0x000fe4000001ff00 */
[----:B------:R-:W-:Y:S02]  /*5130*/  CS2R R60, SRZ ;  /* 0x00000000003c7805 */ /* 0x000fe4000001ff00 */
[----:B------:R-:W-:Y:S02]  /*5140*/  CS2R R58, SRZ ;  /* 0x00000000003a7805 */ /* 0x000fe4000001ff00 */
[----:B------:R-:W-:Y:S02]  /*5150*/  ISETP.GE.AND P1, PT, R10, UR47, PT ;  /* 0x0000002f0a007c0c */ /* 0x000fe4000bf26270 */
        /* <DEDUP_REMOVED lines=16> */
[----:B------:R-:W-:Y:S01]  /*5260*/  CS2R R24, SRZ ;  /* 0x0000000000187805 */ /* 0x000fe2000001ff00 */
[----:B------:R-:W-:Y:S06]  /*5270*/  @!P1 BRA `(.L_x_1239) ;  /* 0x0000003400249947 */ /* 0x000fec0003800000 */
[----:B------:R-:W-:Y:S01]  /*5280*/  IMAD.MOV.U32 R9, RZ, RZ, R14 ;  /* 0x000000ffff097224 */ /* 0x000fe200078e000e */
[----:B------:R-:W-:Y:S01]  /*5290*/  UMOV UR46, UR39 ;  /* 0x00000027002e7c82 */ /* 0x000fe20008000000 */
[----:B------:R-:W-:Y:S01]  /*52a0*/  IMAD.MOV.U32 R8, RZ, RZ, R12 ;  /* 0x000000ffff087224 */ /* 0x000fe200078e000c */
[----:B------:R-:W-:Y:S01]  /*52b0*/  UMOV UR4, UR38 ;  /* 0x0000002600047c82 */ /* 0x000fe20008000000 */
[----:B------:R-:W-:Y:S01]  /*52c0*/  IMAD.MOV.U32 R2, RZ, RZ, 0x3f800000 ;  /* 0x3f800000ff027424 */ /* 0x000fe200078e00ff */
[----:B------:R-:W-:Y:S01]  /*52d0*/  ULDC UR50, c[0x0][0x9e4] ;  /* 0x0002790000327ab9 */ /* 0x000fe20000000800 */
[----:B------:R-:W-:Y:S01]  /*52e0*/  IMAD.MOV.U32 R87, RZ, RZ, RZ ;  /* 0x000000ffff577224 */ /* 0x000fe200078e00ff */
[----:B------:R-:W-:Y:S01]  /*52f0*/  ULDC UR51, c[0x0][0x9dc] ;  /* 0x0002770000337ab9 */ /* 0x000fe20000000800 */
[----:B------:R-:W-:Y:S01]  /*5300*/  ULDC UR5, c[0x0][0x9d8] ;  /* 0x0002760000057ab9 */ /* 0x000fe20000000800 */
[----:B------:R-:W-:-:S05]  /*5310*/  ULDC UR54, c[0x0][0x9e0] ;  /* 0x0002780000367ab9 */ /* 0x000fca0000000800 */
.L_x_1258:
[----:B------:R-:W-:-:S04]  /*5320*/  UISETP.NE.AND UP0, UPT, UR4, 0x1, UPT ;  /* 0x000000010400788c */ /* 0x000fc8000bf05270 */
[----:B------:R-:W-:-:S04]  /*5330*/  USEL UR39, URZ, 0x1, UP0 ;  /* 0x000000013f277887 */ /* 0x000fc80008000000 */
[----:B------:R-:W-:Y:S01]  /*5340*/  ULOP3.LUT UR39, UR46, UR39, URZ, 0x3c, !UPT ;  /* 0x000000272e277292 */ /* 0x000fe2000f8e3c3f */
[----:B------:R-:W-:Y:S11]  /*5350*/  @!P0 BRA `(.L_x_1240) ;  /* 0x0000000000048947 */ /* 0x000ff60003800000 */
[----:B------:R-:W-:Y:S01]  /*5360*/  BPT.TRAP 0x1 ;  /* 0x000000040000795c */ /* 0x000fe20000300000 */
.L_x_1240:
[----:B------:R-:W-:Y:S01]  /*5370*/  UIADD3 UR38, UR4, 0x1, URZ ;  /* 0x0000000104267890 */ /* 0x000fe2000fffe03f */
[----:B------:R-:W-:-:S03]  /*5380*/  IMAD.U32 R11, RZ, RZ, UR39 ;  /* 0x00000027ff0b7e24 */ /* 0x000fc6000f8e00ff */
[----:B------:R-:W-:Y:S02]  /*5390*/  UISETP.NE.AND UP0, UPT, UR38, 0x2, UPT ;  /* 0x000000022600788c */ /* 0x000fe4000bf05270 */
[----:B------:R-:W-:Y:S02]  /*53a0*/  SHF.L.U32 R11, R11, 0x1f, RZ ;  /* 0x0000001f0b0b7819 */ /* 0x000fe400000006ff */
[----:B------:R-:W-:-:S04]  /*53b0*/  USEL UR38, UR38, URZ, UP0 ;  /* 0x0000003f26267287 */ /* 0x000fc80008000000 */
[----:B------:R-:W-:-:S09]  /*53c0*/  ULEA UR6, UR38, UR60, 0x3 ;  /* 0x0000003c26067291 */ /* 0x000fd2000f8e183f */
[----:B------:R0:W1:Y:S01]  /*53d0*/  SYNCS.PHASECHK.TRANS64.TRYWAIT P1, [UR6+0x2a830], R11 ;  /* 0x02a8300bff0075a7 */ /* 0x0000620008020146 */
[----:B------:R-:W-:Y:S05]  /*53e0*/  @!P0 BRA `(.L_x_1241) ;  /* 0x0000000000048947 */ /* 0x000fea0003800000 */
[----:B------:R-:W-:Y:S01]  /*53f0*/  BPT.TRAP 0x1 ;  /* 0x000000040000795c */ /* 0x000fe20000300000 */
.L_x_1241:
[----:B-1----:R-:W-:Y:S05]  /*5400*/  @P1 BRA `(.L_x_1242) ;  /* 0x0000000000081947 */ /* 0x002fea0003800000 */
[----:B------:R-:W1:Y:S02]  /*5410*/  SYNCS.PHASECHK.TRANS64.TRYWAIT P1, [UR6+0x2a830], R11 ;  /* 0x02a8300bff0075a7 */ /* 0x000e640008020146 */
[----:B-1----:R-:W-:Y:S05]  /*5420*/  @!P1 BRA `(.L_x_1243) ;  /* 0x00000130005c9947 */ /* 0x002fea0003800000 */
.L_x_1242:
        /* <DEDUP_REMOVED lines=12> */
[-C--:B------:R-:W-:Y:S01]  /*54f0*/  FMUL.FTZ R24, R24, R0.reuse ;  /* 0x0000000018187220 */ /* 0x080fe20000410000 */
[----:B------:R-:W-:Y:S01]  /*5500*/  UIMAD UR7, UR38, 0x900, UR7 ;  /* 0x00000900260778a4 */ /* 0x000fe2000f8e0207 */
[-C--:B------:R-:W-:Y:S01]  /*5510*/  FMUL.FTZ R25, R25, R0.reuse ;  /* 0x0000000019197220 */ /* 0x080fe20000410000 */
[-C--:B------:R-:W-:Y:S01]  /*5520*/  FMUL.FTZ R28, R28, R0.reuse ;  /* 0x000000001c1c7220 */ /* 0x080fe20000410000 */
[-C--:B------:R-:W-:Y:S01]  /*5530*/  FMUL.FTZ R29, R29, R0.reuse ;  /* 0x000000001d1d7220 */ /* 0x080fe20000410000 */
[----:B------:R-:W-:Y:S01]  /*5540*/  UIADD3 UR10, UR7, 0x300, URZ ;  /* 0x00000300070a7890 */ /* 0x000fe2000fffe03f */
[-C--:B------:R-:W-:Y:S01]  /*5550*/  FMUL.FTZ R32, R32, R0.reuse ;  /* 0x0000000020207220 */ /* 0x080fe20000410000 */
[----:B------:R-:W-:Y:S01]  /*5560*/  UIADD3 UR14, UR7, 0x302, URZ ;  /* 0x00000302070e7890 */ /* 0x000fe2000fffe03f */
[-C--:B------:R-:W-:Y:S01]  /*5570*/  FMUL.FTZ R33, R33, R0.reuse ;  /* 0x0000000021217220 */ /* 0x080fe20000410000 */
[----:B------:R-:W-:Y:S01]  /*5580*/  UMOV UR42, UR7 ;  /* 0x00000007002a7c82 */ /* 0x000fe20008000000 */
[----:B------:R-:W-:Y:S01]  /*5590*/  UIADD3 UR18, UR7, 0x304, URZ ;  /* 0x0000030407127890 */ /* 0x000fe2000fffe03f */
[----:B------:R-:W-:Y:S01]  /*55a0*/  HGMMA.64x96x16.F32 R88, gdesc[UR40], RZ, !UPT, gsb0 ;  /* 0x01600000285879f0 */ /* 0x000fe2000c0008ff */
[----:B------:R-:W-:Y:S01]  /*55b0*/  UIADD3 UR42, UR7, 0x2, URZ ;  /* 0x00000002072a7890 */ /* 0x000fe2000fffe03f */
[-C--:B------:R-:W-:Y:S01]  /*55c0*/  FMUL.FTZ R36, R36, R0.reuse ;  /* 0x0000000024247220 */ /* 0x080fe20000410000 */
[----:B------:R-:W-:Y:S01]  /*55d0*/  UMOV UR40, UR56 ;  /* 0x0000003800287c82 */ /* 0x000fe20008000000 */
[----:B------:R-:W-:Y:S01]  /*55e0*/  UMOV UR41, UR57 ;  /* 0x0000003900297c82 */ /* 0x000fe20008000000 */
[----:B------:R-:W-:Y:S01]  /*55f0*/  UMOV UR43, 0x40000040 ;  /* 0x40000040002b7882 */ /* 0x000fe20000000000 */
        /* <DEDUP_REMOVED lines=109> */
.L_x_1244:
[----:B------:R-:W-:Y:S01]  /*5cd0*/  ULEA UR7, UR4, UR60, 0x3 ;  /* 0x0000003c04077291 */ /* 0x000fe2000f8e183f */
[----:B------:R-:W-:-:S05]  /*5ce0*/  IMAD.U32 R0, RZ, RZ, UR46 ;  /* 0x0000002eff007e24 */ /* 0x000fca000f8e00ff */
[----:B------:R-:W-:-:S04]  /*5cf0*/  SHF.L.U32 R0, R0, 0x1f, RZ ;  /* 0x0000001f00007819 */ /* 0x000fc800000006ff */
[----:B------:R2:W3:Y:S01]  /*5d00*/  SYNCS.PHASECHK.TRANS64.TRYWAIT P1, [UR7+0x2a850], R0 ;  /* 0x02a85000ff0075a7 */ /* 0x0004e20008020147 */
[----:B------:R-:W-:Y:S05]  /*5d10*/  @!P0 BRA `(.L_x_1245) ;  /* 0x0000000000048947 */ /* 0x000fea0003800000 */
[----:B------:R-:W-:Y:S01]  /*5d20*/  BPT.TRAP 0x1 ;  /* 0x000000040000795c */ /* 0x000fe20000300000 */
.L_x_1245:
[----:B---3--:R-:W-:Y:S05]  /*5d30*/  @P1 BRA `(.L_x_1246) ;  /* 0x0000000000081947 */ /* 0x008fea0003800000 */
[----:B------:R-:W3:Y:S02]  /*5d40*/  SYNCS.PHASECHK.TRANS64.TRYWAIT P1, [UR7+0x2a850], R0 ;  /* 0x02a85000ff0075a7 */ /* 0x000ee40008020147 */
[----:B---3--:R-:W-:Y:S05]  /*5d50*/  @!P1 BRA `(.L_x_1247) ;  /* 0x0000012800289947 */ /* 0x008fea0003800000 */
.L_x_1246:
        /* <DEDUP_REMOVED lines=37> */
.L_x_1248:
[----:B------:R-:W-:Y:S01]  /*5fb0*/  R2UR UR4, R19 ;  /* 0x00000000130472ca */ /* 0x000fe200000e0000 */
[----:B------:R-:W-:Y:S01]  /*5fc0*/  FMUL.FTZ R139, R96, UR5 ;  /* 0x00000005608b7c20 */ /* 0x000fe20008410000 */
[----:B------:R-:W-:Y:S01]  /*5fd0*/  FMUL.FTZ R96, R131, UR5 ;  /* 0x0000000583607c20 */ /* 0x000fe20008410000 */
[----:B------:R-:W3:Y:S01]  /*5fe0*/  S2UR UR10, SR_CgaCtaId ;  /* 0x00000000000a79c3 */ /* 0x000ee20000008800 */
[----:B------:R-:W-:Y:S01]  /*5ff0*/  FMUL.FTZ R2, R91, UR5 ;  /* 0x000000055b027c20 */ /* 0x000fe20008410000 */
[----:B------:R-:W-:Y:S01]  /*6000*/  FMUL.FTZ R91, R106, UR5 ;  /* 0x000000056a5b7c20 */ /* 0x000fe20008410000 */
[----:B------:R-:W-:Y:S01]  /*6010*/  UISETP.NE.AND UP0, UPT, UR61, URZ, UPT ;  /* 0x0000003f3d00728c */ /* 0x000fe2000bf05270 */
[----:B------:R-:W-:Y:S01]  /*6020*/  FMUL.FTZ R15, R88, UR5 ;  /* 0x00000005580f7c20 */ /* 0x000fe20008410000 */
[----:B------:R-:W-:Y:S01]  /*6030*/  FMUL.FTZ R136, R89, UR5 ;  /* 0x0000000559887c20 */ /* 0x000fe20008410000 */
[----:B0-2---:R-:W-:Y:S01]  /*6040*/  FMUL.FTZ R0, R90, UR5 ;  /* 0x000000055a007c20 */ /* 0x005fe20008410000 */
[----:B------:R-:W-:Y:S01]  /*6050*/  FMUL.FTZ R138, R92, UR5 ;  /* 0x000000055c8a7c20 */ /* 0x000fe20008410000 */
[----:B------:R-:W-:Y:S01]  /*6060*/  FMUL.FTZ R137, R93, UR5 ;  /* 0x000000055d897c20 */ /* 0x000fe20008410000 */
[----:B------:R-:W-:Y:S01]  /*6070*/  FMUL.FTZ R140, R97, UR5 ;  /* 0x00000005618c7c20 */ /* 0x000fe20008410000 */
[----:B------:R-:W-:Y:S01]  /*6080*/  UISETP.NE.AND UP1, UPT, UR4, URZ, UPT ;  /* 0x0000003f0400728c */ /* 0x000fe2000bf25270 */
[----:B------:R-:W-:Y:S01]  /*6090*/  R2UR UR4, R22 ;  /* 0x00000000160472ca */ /* 0x000fe200000e0000 */
[----:B------:R-:W-:Y:S01]  /*60a0*/  FMUL.FTZ R20, R99, UR5 ;  /* 0x0000000563147c20 */ /* 0x000fe20008410000 */
[----:B------:R-:W-:Y:S01]  /*60b0*/  FMUL.FTZ R88, R103, UR5 ;  /* 0x0000000567587c20 */ /* 0x000fe20008410000 */
[----:B------:R-:W-:Y:S01]  /*60c0*/  FMUL.FTZ R14, R94, UR5 ;  /* 0x000000055e0e7c20 */ /* 0x000fe20008410000 */
[----:B-1----:R-:W-:Y:S01]  /*60d0*/  FMUL.FTZ R11, R95, UR5 ;  /* 0x000000055f0b7c20 */ /* 0x002fe20008410000 */
[----:B------:R-:W-:Y:S01]  /*60e0*/  PLOP3.LUT P1, PT, PT, PT, UP1, 0x80, 0x0 ;  /* 0x000000000000781c */ /* 0x000fe20003f2f018 */
[----:B------:R-:W-:Y:S01]  /*60f0*/  FMUL.FTZ R21, R98, UR5 ;  /* 0x0000000562157c20 */ /* 0x000fe20008410000 */
[----:B------:R-:W-:Y:S01]  /*6100*/  PLOP3.LUT P2, PT, PT, PT, UP1, 0x80, 0x0 ;  /* 0x000000000000781c */ /* 0x000fe20003f4f018 */
[----:B------:R-:W-:Y:S01]  /*6110*/  FMUL.FTZ R141, R100, UR5 ;  /* 0x00000005648d7c20 */ /* 0x000fe20008410000 */
[----:B------:R-:W-:Y:S01]  /*6120*/  FMUL.FTZ R142, R101, UR5 ;  /* 0x00000005658e7c20 */ /* 0x000fe20008410000 */
[----:B------:R-:W-:Y:S01]  /*6130*/  FMUL.FTZ R89, R102, UR5 ;  /* 0x0000000566597c20 */ /* 0x000fe20008410000 */
[----:B------:R-:W-:Y:S01]  /*6140*/  FMUL.FTZ R143, R104, UR5 ;  /* 0x00000005688f7c20 */ /* 0x000fe20008410000 */
[----:B------:R-:W-:Y:S01]  /*6150*/  FMUL.FTZ R144, R105, UR5 ;  /* 0x0000000569907c20 */ /* 0x000fe20008410000 */
[----:B------:R-:W-:Y:S01]  /*6160*/  VIADD R131, R23, UR4 ;  /* 0x0000000417837c36 */ /* 0x000fe20008000000 */
[----:B------:R-:W-:Y:S01]  /*6170*/  @UP1 ULDC UR4, c[0x0][0x44c] ;  /* 0x0001130000041ab9 */ /* 0x000fe20000000800 */
[----:B------:R-:W-:Y:S01]  /*6180*/  FMUL.FTZ R90, R107, UR5 ;  /* 0x000000056b5a7c20 */ /* 0x000fe20008410000 */
[----:B------:R-:W-:Y:S01]  /*6190*/  FMUL.FTZ R93, R111, UR5 ;  /* 0x000000056f5d7c20 */ /* 0x000fe20008410000 */
[----:B------:R-:W-:Y:S01]  /*61a0*/  FMUL.FTZ R97, R115, UR5 ;  /* 0x0000000573617c20 */ /* 0x000fe20008410000 */
[----:B------:R-:W-:Y:S01]  /*61b0*/  @P1 IMAD.HI.U32 R12, R131, UR4, RZ ;  /* 0x00000004830c1c27 */ /* 0x000fe2000f8e00ff */
[----:B------:R-:W-:-:S03]  /*61c0*/  @UP1 ULDC UR4, c[0x0][0x450] ;  /* 0x0001140000041ab9 */ /* 0x000fc60000000800 */
[----:B------:R-:W-:Y:S01]  /*61d0*/  FMUL.FTZ R99, R119, UR5 ;  /* 0x0000000577637c20 */ /* 0x000fe20008410000 */
[----:B------:R-:W-:Y:S01]  /*61e0*/  FMUL.FTZ R103, R123, UR5 ;  /* 0x000000057b677c20 */ /* 0x000fe20008410000 */
[----:B------:R-:W-:Y:S01]  /*61f0*/  FMUL.FTZ R92, R127, UR5 ;  /* 0x000000057f5c7c20 */ /* 0x000fe20008410000 */
[----:B------:R-:W-:Y:S01]  /*6200*/  @P2 SHF.R.U32.HI R131, RZ, UR4, R12 ;  /* 0x00000004ff832c19 */ /* 0x000fe2000801160c */
[----:B------:R-:W-:Y:S01]  /*6210*/  FMUL.FTZ R150, R133, UR5 ;  /* 0x0000000585967c20 */ /* 0x000fe20008410000 */
[----:B------:R-:W-:Y:S01]  /*6220*/  FMUL.FTZ R107, R108, UR5 ;  /* 0x000000056c6b7c20 */ /* 0x000fe20008410000 */
[----:B------:R-:W-:Y:S01]  /*6230*/  FMUL.FTZ R109, R109, UR5 ;  /* 0x000000056d6d7c20 */ /* 0x000fe20008410000 */
[----:B------:R-:W-:Y:S01]  /*6240*/  FMUL.FTZ R94, R110, UR5 ;  /* 0x000000056e5e7c20 */ /* 0x000fe20008410000 */
        /* <DEDUP_REMOVED lines=18> */
[----:B------:R-:W-:-:S02]  /*6370*/  IMAD R133, R10, -0x60, RZ ;  /* 0xffffffa00a857824 */ /* 0x000fc400078e02ff */
[----:B------:R-:W-:Y:S01]  /*6380*/  FMUL.FTZ R102, R135, UR5 ;  /* 0x0000000587667c20 */ /* 0x000fe20008410000 */
[----:B------:R-:W-:Y:S01]  /*6390*/  UIADD3 UR6, UR6, 0x2a840, URZ ;  /* 0x0002a84006067890 */ /* 0x000fe2000fffe03f */
[----:B------:R-:W-:Y:S01]  /*63a0*/  PLOP3.LUT P1, PT, PT, PT, UP0, 0x40, 0x0 ;  /* 0x000000000000781c */ /* 0x000fe20003f2e808 */
[----:B------:R-:W1:Y:S01]  /*63b0*/  MUFU.TANH R15, R15 ;  /* 0x0000000f000f7308 */ /* 0x000e620000002400 */
[----:B------:R-:W-:Y:S01]  /*63c0*/  IADD3 R12, -R18, 0x1, R133 ;  /* 0x00000001120c7810 */ /* 0x000fe20007ffe185 */
[----:B---3--:R-:W-:Y:S01]  /*63d0*/  UPRMT UR6, UR10, 0x654, UR6 ;  /* 0x000006540a067896 */ /* 0x008fe20008000006 */
[----:B------:R-:W-:Y:S02]  /*63e0*/  IMAD.IADD R129, R133, 0x1, -R18 ;  /* 0x0000000185817824 */ /* 0x000fe400078e0a12 */
[----:B------:R-:W-:Y:S01]  /*63f0*/  UMOV UR10, UR51 ;  /* 0x00000033000a7c82 */ /* 0x000fe20008000000 */
[----:B------:R-:W-:Y:S01]  /*6400*/  IADD3 R12, -R17, R12, R16 ;  /* 0x0000000c110c7210 */ /* 0x000fe20007ffe110 */
[----:B------:R-:W-:Y:S01]  /*6410*/  ULOP3.LUT UR4, URZ, UR10, URZ, 0x33, !UPT ;  /* 0x0000000a3f047292 */ /* 0x000fe2000f8e333f */
[----:B------:R-:W2:Y:S03]  /*6420*/  MUFU.TANH R136, R136 ;  /* 0x0000008800887308 */ /* 0x000ea60000002400 */
[C---:B------:R-:W-:Y:S01]  /*6430*/  VIADD R145, R12.reuse, UR54 ;  /* 0x000000360c917c36 */ /* 0x040fe20008000000 */
[----:B------:R-:W-:Y:S01]  /*6440*/  SYNCS.ARRIVE.TRANS64.RED.A1T0 RZ, [UR6], RZ ;  /* 0x000000ffffff79a7 */ /* 0x000fe20008100406 */
[----:B------:R-:W-:-:S02]  /*6450*/  VIADD R135, R12, UR4 ;  /* 0x000000040c877c36 */ /* 0x000fc40008000000 */
[--C-:B0-----:R-:W-:Y:S01]  /*6460*/  IMAD.IADD R149, R145, 0x1, R106.reuse ;  /* 0x0000000191957824 */ /* 0x101fe200078e026a */
[----:B------:R-:W0:Y:S01]  /*6470*/  MUFU.TANH R0, R0 ;  /* 0x0000000000007308 */ /* 0x000e220000002400 */
[----:B------:R-:W-:-:S07]  /*6480*/  IMAD.IADD R147, R135, 0x1, R106 ;  /* 0x0000000187937824 */ /* 0x000fce00078e026a */
        /* <DEDUP_REMOVED lines=58> */
.L_x_1251:
[----:B------:R-:W-:-:S05]  /*6830*/  IMAD.U32 R108, RZ, RZ, UR50 ;  /* 0x00000032ff6c7e24 */ /* 0x000fca000f8e00ff */
[----:B------:R-:W-:-:S13]  /*6840*/  ISETP.NE.AND P1, PT, R108, 0x1, PT ;  /* 0x000000016c00780c */ /* 0x000fda0003f25270 */
[----:B------:R-:W1:Y:S02]  /*6850*/  @P1 LDC.64 R12, c[0x0][0x9e8] ;  /* 0x00027a00ff0c1b82 */ /* 0x000e640000000a00 */
[----:B-1----:R-:W-:-:S05]  /*6860*/  @P1 IMAD.HI.U32 R12, R106, R12, RZ ;  /* 0x0000000c6a0c1227 */ /* 0x002fca00078e00ff */
[----:B------:R-:W-:-:S07]  /*6870*/  @P1 SHF.R.U32.HI R106, RZ, R13, R12 ;  /* 0x0000000dff6a1219 */ /* 0x000fce000001160c */
.L_x_1252:
[----:B------:R-:W-:Y:S05]  /*6880*/  BSYNC B0 ;  /* 0x0000000000007941 */ /* 0x000fea0003800000 */
.L_x_1250:
[----:B------:R-:W-:-:S05]  /*6890*/  IMAD R106, R106, R108, R129 ;  /* 0x0000006c6a6a7224 */ /* 0x000fca00078e0281 */
[----:B------:R-:W-:Y:S02]  /*68a0*/  VIADDMNMX R149, R106, R108, R149, PT ;  /* 0x0000006c6a957246 */ /* 0x000fe40003800195 */
[----:B------:R-:W-:-:S07]  /*68b0*/  VIMNMX R147, R147, R106, !PT ;  /* 0x0000006a93937248 */ /* 0x000fce0007fe0100 */
.L_x_1249:
[C---:B------:R-:W-:Y:S01]  /*68c0*/  ISETP.GE.AND P2, PT, R133.reuse, 0x9, PT ;  /* 0x000000098500780c */ /* 0x040fe20003f46270 */
[----:B------:R-:W1:Y:S01]  /*68d0*/  SHFL.IDX PT, R12, R131, 0x1, 0x1c1f ;  /* 0x003c1f00830c7f89 */ /* 0x000e6200000e0000 */
[----:B------:R-:W-:Y:S01]  /*68e0*/  ISETP.GE.AND P1, PT, R133, 0x2, PT ;  /* 0x000000028500780c */ /* 0x000fe20003f26270 */
[----:B------:R-:W-:Y:S01]  /*68f0*/  UISETP.NE.AND UP0, UPT, UR61, URZ, UPT ;  /* 0x0000003f3d00728c */ /* 0x000fe2000bf05270 */
[C---:B------:R-:W-:Y:S02]  /*6900*/  ISETP.GT.AND P3, PT, R147.reuse, 0x8, !P2 ;  /* 0x000000089300780c */ /* 0x040fe40005764270 */
[----:B------:R-:W-:Y:S02]  /*6910*/  ISETP.GT.AND P4, PT, R147, 0x1, !P1 ;  /* 0x000000019300780c */ /* 0x000fe40004f84270 */
[----:B------:R-:W-:Y:S02]  /*6920*/  ISETP.LT.OR P3, PT, R149, 0x9, P3 ;  /* 0x000000099500780c */ /* 0x000fe40001f61670 */
[----:B------:R-:W-:-:S02]  /*6930*/  ISETP.GE.AND P5, PT, R133, 0x11, PT ;  /* 0x000000118500780c */ /* 0x000fc40003fa6270 */
[----:B------:R-:W-:Y:S02]  /*6940*/  FSEL R106, R138, -INF , !P3 ;  /* 0xff8000008a6a7808 */ /* 0x000fe40005800000 */
        /* <DEDUP_REMOVED lines=8> */
[----:B0-----:R-:W-:Y:S02]  /*69d0*/  FSEL R110, R139, -INF , !P3 ;  /* 0xff8000008b6e7808 */ /* 0x001fe40005800000 */
        /* <DEDUP_REMOVED lines=30> */
[----:B------:R-:W-:Y:S01]  /*6bc0*/  FSEL R122, R107, -INF , !P3 ;  /* 0xff8000006b7a7808 */ /* 0x000fe20005800000 */
[----:B-1----:R-:W-:Y:S01]  /*6bd0*/  IMAD.IADD R107, R145, 0x1, R12 ;  /* 0x00000001916b7824 */ /* 0x002fe200078e020c */
[----:B------:R-:W-:-:S02]  /*6be0*/  ISETP.GT.AND P3, PT, R147, 0x29, !P4 ;  /* 0x000000299300780c */ /* 0x000fc40006764270 */
[----:B------:R-:W-:Y:S02]  /*6bf0*/  P2R R153, PR, RZ, 0x10 ;  /* 0x00000010ff997803 */ /* 0x000fe40000000000 */
[----:B------:R-:W-:Y:S02]  /*6c00*/  ISETP.LT.OR P3, PT, R149, 0x2a, P3 ;  /* 0x0000002a9500780c */ /* 0x000fe40001f61670 */
[----:B------:R-:W-:Y:S02]  /*6c10*/  ISETP.GE.AND P4, PT, R133, 0x31, PT ;  /* 0x000000318500780c */ /* 0x000fe40003f86270 */
[----:B------:R-:W-:Y:S01]  /*6c20*/  FSEL R124, R109, -INF , !P3 ;  /* 0xff8000006d7c7808 */ /* 0x000fe20005800000 */
[----:B------:R-:W-:Y:S01]  /*6c30*/  IMAD.IADD R109, R135, 0x1, R12 ;  /* 0x00000001876d7824 */ /* 0x000fe200078e020c */
        /* <DEDUP_REMOVED lines=60> */
[----:B------:R-:W-:-:S04]  /*7000*/  ISETP.GT.AND P6, PT, R147, 0x59, !P6 ;  /* 0x000000599300780c */ /* 0x000fc800077c4270 */
[----:B------:R-:W-:-:S04]  /*7010*/  ISETP.LT.OR P6, PT, R149, 0x5a, P6 ;  /* 0x0000005a9500780c */ /* 0x000fc800037c1670 */
[----:B------:R-:W-:Y:S02]  /*7020*/  FSEL R150, R150, -INF , !P6 ;  /* 0xff80000096967808 */ /* 0x000fe40007000000 */
[----:B------:R-:W-:-:S13]  /*7030*/  PLOP3.LUT P6, PT, PT, PT, UP0, 0x40, 0x0 ;  /* 0x000000000000781c */ /* 0x000fda0003fce808 */
[----:B------:R-:W-:Y:S05]  /*7040*/  @P6 BRA `(.L_x_1253) ;  /* 0x0000000000546947 */ /* 0x000fea0003800000 */
[----:B------:R-:W-:Y:S01]  /*7050*/  IADD3 R111, -R17, R16, R12 ;  /* 0x00000010116f7210 */ /* 0x000fe20007ffe10c */
[----:B------:R-:W-:Y:S03]  /*7060*/  BSSY B0, `(.L_x_1254) ;  /* 0x0000010000007945 */ /* 0x000fe60003800000 */
        /* <DEDUP_REMOVED lines=10> */
.L_x_1255:
[----:B------:R-:W-:-:S05]  /*7110*/  IMAD.U32 R158, RZ, RZ, UR50 ;  /* 0x00000032ff9e7e24 */ /* 0x000fca000f8e00ff */
[----:B------:R-:W-:-:S13]  /*7120*/  ISETP.NE.AND P6, PT, R158, 0x1, PT ;  /* 0x000000019e00780c */ /* 0x000fda0003fc5270 */
[----:B------:R-:W0:Y:S02]  /*7130*/  @P6 LDC.64 R12, c[0x0][0x9e8] ;  /* 0x00027a00ff0c6b82 */ /* 0x000e240000000a00 */
[----:B0-----:R-:W-:-:S05]  /*7140*/  @P6 IMAD.HI.U32 R12, R111, R12, RZ ;  /* 0x0000000c6f0c6227 */ /* 0x001fca00078e00ff */
[----:B------:R-:W-:-:S07]  /*7150*/  @P6 SHF.R.U32.HI R111, RZ, R13, R12 ;  /* 0x0000000dff6f6219 */ /* 0x000fce000001160c */
.L_x_1256:
[----:B------:R-:W-:Y:S05]  /*7160*/  BSYNC B0 ;  /* 0x0000000000007941 */ /* 0x000fea0003800000 */
.L_x_1254:
[----:B------:R-:W-:-:S05]  /*7170*/  IMAD R12, R111, R158, R129 ;  /* 0x0000009e6f0c7224 */ /* 0x000fca00078e0281 */
[----:B------:R-:W-:Y:S02]  /*7180*/  VIADDMNMX R107, R12, R158, R107, PT ;  /* 0x0000009e0c6b7246 */ /* 0x000fe4000380016b */
[----:B------:R-:W-:-:S07]  /*7190*/  VIMNMX R109, R109, R12, !PT ;  /* 0x0000000c6d6d7248 */ /* 0x000fce0007fe0100 */
.L_x_1253:
        /* <DEDUP_REMOVED lines=27> */
[----:B------:R-:W-:Y:S02]  /*7350*/  ISETP.NE.AND P2, PT, R208, RZ, PT ;  /* 0x000000ffd000720c */ /* 0x000fe40003f45270 */
        /* <DEDUP_REMOVED lines=49> */
[----:B------:R-:W-:Y:S02]  /*7670*/  ISETP.LT.OR P1, PT, R107, 0x32, P1 ;  /* 0x000000326b00780c */ /* 0x000fe40000f21670 */
[----:B------:R-:W-:Y:S02]  /*7680*/  ISETP.GT.AND P4, PT, R109, 0x51, !P4 ;  /* 0x000000516d00780c */ /* 0x000fe40006784270 */
[----:B------:R-:W-:Y:S02]  /*7690*/  FSEL R212, R97, -INF , !P1 ;  /* 0xff80000061d47808 */ /* 0x000fe40004800000 */
[----:B------:R-:W-:-:S02]  /*76a0*/  ISETP.NE.AND P1, PT, R159, RZ, PT ;  /* 0x000000ff9f00720c */ /* 0x000fc40003f25270 */
[----:B------:R-:W-:Y:S02]  /*76b0*/  ISETP.LT.OR P3, PT, R107, 0x51, P3 ;  /* 0x000000516b00780c */ /* 0x000fe40001f61670 */
[C---:B------:R-:W-:Y:S02]  /*76c0*/  ISETP.GT.AND P1, PT, R109.reuse, 0x38, !P1 ;  /* 0x000000386d00780c */ /* 0x040fe40004f24270 */
[----:B------:R-:W-:Y:S02]  /*76d0*/  ISETP.GT.AND P5, PT, R109, 0x58, !P5 ;  /* 0x000000586d00780c */ /* 0x000fe40006fa4270 */
[C---:B------:R-:W-:Y:S02]  /*76e0*/  ISETP.LT.OR P1, PT, R107.reuse, 0x39, P1 ;  /* 0x000000396b00780c */ /* 0x040fe40000f21670 */
[----:B------:R-:W-:Y:S02]  /*76f0*/  ISETP.LT.OR P4, PT, R107, 0x52, P4 ;  /* 0x000000526b00780c */ /* 0x000fe40002781670 */
[----:B------:R-:W-:-:S02]  /*7700*/  FSEL R100, R100, -INF , !P1 ;  /* 0xff80000064647808 */ /* 0x000fc40004800000 */
[----:B------:R-:W-:Y:S02]  /*7710*/  ISETP.NE.AND P1, PT, R115, RZ, PT ;  /* 0x000000ff7300720c */ /* 0x000fe40003f25270 */
[----:B-1----:R-:W-:Y:S02]  /*7720*/  FMNMX.FTZ R14, R13, R12, !PT ;  /* 0x0000000c0d0e7209 */ /* 0x002fe40007810000 */
[----:B------:R-:W-:Y:S02]  /*7730*/  ISETP.GT.AND P1, PT, R109, 0x39, !P1 ;  /* 0x000000396d00780c */ /* 0x000fe40004f24270 */
[C---:B------:R-:W-:Y:S01]  /*7740*/  ISETP.LT.OR P5, PT, R107.reuse, 0x59, P5 ;  /* 0x000000596b00780c */ /* 0x040fe20002fa1670 */
[----:B------:R-:W1:Y:S01]  /*7750*/  SHFL.BFLY PT, R21, R14, 0x1, 0x1f ;  /* 0x0c201f000e157f89 */ /* 0x000e6200000e0000 */
[----:B------:R-:W-:Y:S02]  /*7760*/  ISETP.LT.OR P1, PT, R107, 0x3a, P1 ;  /* 0x0000003a6b00780c */ /* 0x000fe40000f21670 */
[----:B------:R-:W-:-:S02]  /*7770*/  FSEL R224, R101, -INF , !P5 ;  /* 0xff80000065e07808 */ /* 0x000fc40006800000 */
        /* <DEDUP_REMOVED lines=8> */
[----:B-1----:R-:W-:Y:S02]  /*7800*/  FMNMX.FTZ R12, R14, R21, !PT ;  /* 0x000000150e0c7209 */ /* 0x002fe40007810000 */
[----:B------:R-:W-:-:S02]  /*7810*/  FSEL R216, R103, -INF , !P1 ;  /* 0xff80000067d87808 */ /* 0x000fc40004800000 */
[----:B------:R-:W-:Y:S01]  /*7820*/  ISETP.GT.AND P1, PT, R109, 0x48, !P6 ;  /* 0x000000486d00780c */ /* 0x000fe20007724270 */
[----:B0-----:R-:W-:Y:S01]  /*7830*/  FMUL.FTZ R93, R12, R11 ;  /* 0x0000000b0c5d7220 */ /* 0x001fe20000410000 */
[----:B------:R-:W-:Y:S02]  /*7840*/  ISETP.NE.AND P6, PT, R121, RZ, PT ;  /* 0x000000ff7900720c */ /* 0x000fe40003fc5270 */
[----:B------:R-:W-:Y:S02]  /*7850*/  ISETP.LT.OR P1, PT, R107, 0x49, P1 ;  /* 0x000000496b00780c */ /* 0x000fe40000f21670 */
[----:B------:R-:W-:Y:S02]  /*7860*/  ISETP.GT.AND P2, PT, R109, 0x49, !P2 ;  /* 0x000000496d00780c */ /* 0x000fe40005744270 */
[----:B------:R-:W-:Y:S02]  /*7870*/  FSEL R218, R105, -INF , !P1 ;  /* 0xff80000069da7808 */ /* 0x000fe40004800000 */
[----:B------:R-:W-:-:S02]  /*7880*/  ISETP.GT.AND P1, PT, R109, RZ, !P6 ;  /* 0x000000ff6d00720c */ /* 0x000fc40007724270 */
[C---:B------:R-:W-:Y:S02]  /*7890*/  ISETP.LT.OR P2, PT, R107.reuse, 0x4a, P2 ;  /* 0x0000004a6b00780c */ /* 0x040fe40001741670 */
[----:B------:R-:W-:Y:S02]  /*78a0*/  ISETP.LT.OR P1, PT, R107, 0x1, P1 ;  /* 0x000000016b00780c */ /* 0x000fe40000f21670 */
[----:B------:R-:W-:Y:S02]  /*78b0*/  ISETP.NE.AND P6, PT, R119, RZ, PT ;  /* 0x000000ff7700720c */ /* 0x000fe40003fc5270 */
[----:B------:R-:W-:Y:S02]  /*78c0*/  FSEL R222, R0, -INF , !P1 ;  /* 0xff80000000de7808 */ /* 0x000fe40004800000 */
[----:B------:R-:W-:Y:S02]  /*78d0*/  FSETP.NEU.FTZ.AND P1, PT, R12, -INF , PT ;  /* 0xff8000000c00780b */ /* 0x000fe40003f3d000 */
[----:B------:R-:W-:-:S02]  /*78e0*/  FMNMX.FTZ R13, R222, R9, !PT ;  /* 0x00000009de0d7209 */ /* 0x000fc40007810000 */
[----:B------:R-:W-:Y:S02]  /*78f0*/  FSEL R93, R93, RZ, P1 ;  /* 0x000000ff5d5d7208 */ /* 0x000fe40000800000 */
[----:B------:R-:W-:Y:S02]  /*7900*/  FMNMX.FTZ R13, R2, R13, !PT ;  /* 0x0000000d020d7209 */ /* 0x000fe40007810000 */
[----:B------:R-:W-:Y:S01]  /*7910*/  ISETP.GT.AND P6, PT, R109, 0x59, !P6 ;  /* 0x000000596d00780c */ /* 0x000fe200077c4270 */
[--C-:B------:R-:W-:Y:S01]  /*7920*/  FFMA.FTZ R89, R15, R11, -R93.reuse ;  /* 0x0000000b0f597223 */ /* 0x100fe2000001085d */
[----:B------:R-:W-:Y:S01]  /*7930*/  FMNMX.FTZ R13, R152, R13, !PT ;  /* 0x0000000d980d7209 */ /* 0x000fe20007810000 */
[-CC-:B------:R-:W-:Y:S01]  /*7940*/  FFMA.FTZ R15, R110, R11.reuse, -R93.reuse ;  /* 0x0000000b6e0f7223 */ /* 0x180fe2000001085d */
[----:B------:R-:W-:Y:S01]  /*7950*/  FSEL R110, R92, -INF , !P2 ;  /* 0xff8000005c6e7808 */ /* 0x000fe20005000000 */
[--C-:B------:R-:W-:Y:S01]  /*7960*/  FFMA.FTZ R220, R136, R11, -R93.reuse ;  /* 0x0000000b88dc7223 */ /* 0x100fe2000001085d */
[----:B------:R-:W-:Y:S01]  /*7970*/  FMNMX.FTZ R13, R154, R13, !PT ;  /* 0x0000000d9a0d7209 */ /* 0x000fe20007810000 */
[-CC-:B------:R-:W-:Y:S01]  /*7980*/  FFMA.FTZ R136, R108, R11.reuse, -R93.reuse ;  /* 0x0000000b6c887223 */ /* 0x180fe2000001085d */
[-CC-:B------:R-:W-:Y:S01]  /*7990*/  FFMA.FTZ R108, R112, R11.reuse, -R93.reuse ;  /* 0x0000000b706c7223 */ /* 0x180fe2000001085d */
[----:B------:R-:W-:Y:S01]  /*79a0*/  FSEL R112, R95, -INF , !P3 ;  /* 0xff8000005f707808 */ /* 0x000fe20005800000 */
[--C-:B------:R-:W-:Y:S01]  /*79b0*/  FFMA.FTZ R21, R106, R11, -R93.reuse ;  /* 0x0000000b6a157223 */ /* 0x100fe2000001085d */
[----:B------:R-:W-:Y:S01]  /*79c0*/  FMNMX.FTZ R13, R156, R13, !PT ;  /* 0x0000000d9c0d7209 */ /* 0x000fe20007810000 */
[-CC-:B------:R-:W-:Y:S01]  /*79d0*/  FFMA.FTZ R106, R116, R11.reuse, -R93.reuse ;  /* 0x0000000b746a7223 */ /* 0x180fe2000001085d */
[----:B------:R-:W-:Y:S01]  /*79e0*/  FSEL R116, R96, -INF , !P4 ;  /* 0xff80000060747808 */ /* 0x000fe20006000000 */
[--C-:B------:R-:W-:Y:S01]  /*79f0*/  FFMA.FTZ R95, R122, R11, -R93.reuse ;  /* 0x0000000b7a5f7223 */ /* 0x100fe2000001085d */
[----:B------:R-:W-:Y:S01]  /*7a00*/  FMNMX.FTZ R13, R20, R13, !PT ;  /* 0x0000000d140d7209 */ /* 0x000fe20007810000 */
[----:B------:R-:W-:Y:S01]  /*7a10*/  MUFU.EX2 R89, R89 ;  /* 0x0000005900597308 */ /* 0x000fe20000000800 */
        /* <DEDUP_REMOVED lines=8> */
[----:B------:R-:W-:Y:S01]  /*7aa0*/  FSEL R109, R12, RZ, P1 ;  /* 0x000000ff0c6d7208 */ /* 0x000fe20000800000 */
[--C-:B------:R-:W-:Y:S01]  /*7ab0*/  FFMA.FTZ R118, R118, R11, -R93.reuse ;  /* 0x0000000b76767223 */ /* 0x100fe2000001085d */
[----:B------:R-:W-:Y:S01]  /*7ac0*/  FMNMX.FTZ R13, R208, R13, !PT ;  /* 0x0000000dd00d7209 */ /* 0x000fe20007810000 */
[-CC-:B------:R-:W-:Y:S01]  /*7ad0*/  FFMA.FTZ R92, R120, R11.reuse, -R93.reuse ;  /* 0x0000000b785c7223 */ /* 0x180fe2000001085d */
[-CC-:B------:R-:W-:Y:S01]  /*7ae0*/  FFMA.FTZ R101, R128, R11.reuse, -R93.reuse ;  /* 0x0000000b80657223 */ /* 0x180fe2000001085d */
[--C-:B------:R-:W-:Y:S01]  /*7af0*/  FFMA.FTZ R99, R134, R11, -R93.reuse ;  /* 0x0000000b86637223 */ /* 0x100fe2000001085d */
[----:B------:R-:W-:Y:S01]  /*7b00*/  FMNMX.FTZ R13, R90, R13, !PT ;  /* 0x0000000d5a0d7209 */ /* 0x000fe20007810000 */
[----:B------:R-:W-:Y:S01]  /*7b10*/  MUFU.EX2 R21, R21 ;  /* 0x0000001500157308 */ /* 0x000fe20000000800 */
[-CC-:B------:R-:W-:Y:S01]  /*7b20*/  FFMA.FTZ R142, R142, R11.reuse, -R93.reuse ;  /* 0x0000000b8e8e7223 */ /* 0x180fe2000001085d */
[--C-:B------:R-:W-:Y:S01]  /*7b30*/  FFMA.FTZ R105, R144, R11, -R93.reuse ;  /* 0x0000000b90697223 */ /* 0x100fe2000001085d */
[----:B------:R-:W-:Y:S01]  /*7b40*/  FMNMX.FTZ R13, R94, R13, !PT ;  /* 0x0000000d5e0d7209 */ /* 0x000fe20007810000 */
[----:B------:R-:W-:-:S03]  /*7b50*/  FFMA.FTZ R120, R146, R11, -R93 ;  /* 0x0000000b92787223 */ /* 0x000fc6000001085d */
[----:B------:R-:W-:Y:S01]  /*7b60*/  FMNMX.FTZ R13, R210, R13, !PT ;  /* 0x0000000dd20d7209 */ /* 0x000fe20007810000 */
[----:B------:R-:W-:Y:S03]  /*7b70*/  MUFU.EX2 R136, R136 ;  /* 0x0000008800887308 */ /* 0x000fe60000000800 */
[----:B------:R-:W-:-:S04]  /*7b80*/  FMNMX.FTZ R13, R98, R13, !PT ;  /* 0x0000000d620d7209 */ /* 0x000fc80007810000 */
[----:B------:R-:W-:Y:S01]  /*7b90*/  FMNMX.FTZ R91, R212, R13, !PT ;  /* 0x0000000dd45b7209 */ /* 0x000fe20007810000 */
[----:B------:R-:W-:Y:S03]  /*7ba0*/  MUFU.EX2 R15, R15 ;  /* 0x0000000f000f7308 */ /* 0x000fe60000000800 */
[----:B------:R-:W-:-:S04]  /*7bb0*/  FMNMX.FTZ R91, R100, R91, !PT ;  /* 0x0000005b645b7209 */ /* 0x000fc80007810000 */
[----:B------:R-:W-:Y:S01]  /*7bc0*/  FMNMX.FTZ R91, R214, R91, !PT ;  /* 0x0000005bd65b7209 */ /* 0x000fe20007810000 */
[----:B------:R-:W-:Y:S03]  /*7bd0*/  MUFU.EX2 R108, R108 ;  /* 0x0000006c006c7308 */ /* 0x000fe60000000800 */
[----:B------:R-:W-:-:S04]  /*7be0*/  FMNMX.FTZ R91, R104, R91, !PT ;  /* 0x0000005b685b7209 */ /* 0x000fc80007810000 */
[----:B------:R-:W-:Y:S01]  /*7bf0*/  FMNMX.FTZ R97, R216, R91, !PT ;  /* 0x0000005bd8617209 */ /* 0x000fe20007810000 */
[----:B------:R0:W-:Y:S03]  /*7c00*/  MUFU.EX2 R13, R114 ;  /* 0x00000072000d7308 */ /* 0x0001e60000000800 */
[----:B------:R-:W-:-:S04]  /*7c10*/  FMNMX.FTZ R97, R218, R97, !PT ;  /* 0x00000061da617209 */ /* 0x000fc80007810000 */
[----:B------:R-:W-:Y:S01]  /*7c20*/  FMNMX.FTZ R97, R110, R97, !PT ;  /* 0x000000616e617209 */ /* 0x000fe20007810000 */
[----:B------:R-:W-:Y:S01]  /*7c30*/  MUFU.EX2 R106, R106 ;  /* 0x0000006a006a7308 */ /* 0x000fe20000000800 */
[----:B0-----:R-:W-:Y:S02]  /*7c40*/  FFMA.FTZ R114, R132, R11, -R93 ;  /* 0x0000000b84727223 */ /* 0x001fe4000001085d */
[----:B------:R-:W-:-:S04]  /*7c50*/  FMNMX.FTZ R97, R112, R97, !PT ;  /* 0x0000006170617209 */ /* 0x000fc80007810000 */
[----:B------:R-:W-:Y:S01]  /*7c60*/  FMNMX.FTZ R97, R116, R97, !PT ;  /* 0x0000006174617209 */ /* 0x000fe20007810000 */
[----:B------:R0:W-:Y:S03]  /*7c70*/  MUFU.EX2 R91, R118 ;  /* 0x00000076005b7308 */ /* 0x0001e60000000800 */
[----:B------:R-:W-:-:S04]  /*7c80*/  FMNMX.FTZ R97, R224, R97, !PT ;  /* 0x00000061e0617209 */ /* 0x000fc80007810000 */
[----:B------:R-:W-:Y:S01]  /*7c90*/  FMNMX.FTZ R0, R122, R97, !PT ;  /* 0x000000617a007209 */ /* 0x000fe20007810000 */
[----:B------:R-:W-:Y:S01]  /*7ca0*/  MUFU.EX2 R92, R92 ;  /* 0x0000005c005c7308 */ /* 0x000fe20000000800 */
[-CC-:B------:R-:W-:Y:S01]  /*7cb0*/  FFMA.FTZ R97, R130, R11.reuse, -R93.reuse ;  /* 0x0000000b82617223 */ /* 0x180fe2000001085d */
[-CC-:B0-----:R-:W-:Y:S01]  /*7cc0*/  FFMA.FTZ R118, R138, R11.reuse, -R93.reuse ;  /* 0x0000000b8a767223 */ /* 0x181fe2000001085d */
[--C-:B------:R-:W-:Y:S01]  /*7cd0*/  FFMA.FTZ R138, R148, R11, -R93.reuse ;  /* 0x0000000b948a7223 */ /* 0x100fe2000001085d */
[----:B------:R-:W0:Y:S04]  /*7ce0*/  SHFL.BFLY PT, R103, R0, 0x2, 0x1f ;  /* 0x0c401f0000677f89 */ /* 0x000e2800000e0000 */
[----:B------:R-:W-:Y:S08]  /*7cf0*/  MUFU.EX2 R95, R95 ;  /* 0x0000005f005f7308 */ /* 0x000ff00000000800 */
[----:B------:R-:W-:Y:S08]  /*7d00*/  MUFU.EX2 R102, R102 ;  /* 0x0000006600667308 */ /* 0x000ff00000000800 */
[----:B------:R-:W-:Y:S01]  /*7d10*/  MUFU.EX2 R96, R96 ;  /* 0x0000006000607308 */ /* 0x000fe20000000800 */
[----:B0-----:R-:W-:Y:S01]  /*7d20*/  FMNMX.FTZ R14, R0, R103, !PT ;  /* 0x00000067000e7209 */ /* 0x001fe20007810000 */
[----:B------:R-:W-:Y:S01]  /*7d30*/  FADD.FTZ R0, -R109, R8 ;  /* 0x000000086d007221 */ /* 0x000fe20000010100 */
[-CC-:B------:R-:W-:Y:S01]  /*7d40*/  FFMA.FTZ R103, R140, R11.reuse, -R93.reuse ;  /* 0x0000000b8c677223 */ /* 0x180fe2000001085d */
[----:B------:R-:W-:-:S04]  /*7d50*/  FFMA.FTZ R93, R150, R11, -R93 ;  /* 0x0000000b965d7223 */ /* 0x000fc8000001085d */
[----:B------:R-:W-:Y:S01]  /*7d60*/  MUFU.EX2 R101, R101 ;  /* 0x0000006500657308 */ /* 0x000fe20000000800 */
[----:B------:R-:W0:Y:S01]  /*7d70*/  SHFL.BFLY PT, R107, R14, 0x1, 0x1f ;  /* 0x0c201f000e6b7f89 */ /* 0x000e2200000e0000 */
[----:B------:R-:W-:-:S06]  /*7d80*/  FMUL.FTZ R0, R0, R11 ;  /* 0x0000000b00007220 */ /* 0x000fcc0000410000 */
[----:B------:R-:W1:Y:S08]  /*7d90*/  MUFU.EX2 R0, R0 ;  /* 0x0000000000007308 */ /* 0x000e700000000800 */
[----:B------:R-:W-:Y:S08]  /*7da0*/  MUFU.EX2 R97, R97 ;  /* 0x0000006100617308 */ /* 0x000ff00000000800 */
[----:B------:R-:W-:Y:S01]  /*7db0*/  MUFU.EX2 R114, R114 ;  /* 0x0000007200727308 */ /* 0x000fe20000000800 */
[----:B0-----:R-:W-:-:S04]  /*7dc0*/  FMNMX.FTZ R14, R14, R107, !PT ;  /* 0x0000006b0e0e7209 */ /* 0x001fc80007810000 */
[C---:B------:R-:W-:Y:S01]  /*7dd0*/  FSETP.NEU.FTZ.AND P1, PT, R14.reuse, -INF , PT ;  /* 0xff8000000e00780b */ /* 0x040fe20003f3d000 */
[----:B------:R-:W-:Y:S02]  /*7de0*/  FMUL.FTZ R107, R14, R11 ;  /* 0x0000000b0e6b7220 */ /* 0x000fe40000410000 */
[----:B------:R-:W-:Y:S03]  /*7df0*/  MUFU.EX2 R99, R99 ;  /* 0x0000006300637308 */ /* 0x000fe60000000800 */
[----:B------:R-:W-:-:S05]  /*7e00*/  FSEL R107, R107, RZ, P1 ;  /* 0x000000ff6b6b7208 */ /* 0x000fca0000800000 */
[-CC-:B------:R-:W-:Y:S01]  /*7e10*/  FFMA.FTZ R8, R2, R11.reuse, -R107.reuse ;  /* 0x0000000b02087223 */ /* 0x180fe2000001086b */
[----:B------:R-:W-:Y:S01]  /*7e20*/  FSEL R2, R14, RZ, P1 ;  /* 0x000000ff0e027208 */ /* 0x000fe20000800000 */
[-CC-:B------:R-:W-:Y:S01]  /*7e30*/  FFMA.FTZ R157, R222, R11.reuse, -R107.reuse ;  /* 0x0000000bde9d7223 */ /* 0x180fe2000001086b */
[-CC-:B------:R-:W-:Y:S01]  /*7e40*/  FFMA.FTZ R159, R152, R11.reuse, -R107.reuse ;  /* 0x0000000b989f7223 */ /* 0x180fe2000001086b */
[-CC-:B------:R-:W-:Y:S01]  /*7e50*/  FFMA.FTZ R124, R154, R11.reuse, -R107.reuse ;  /* 0x0000000b9a7c7223 */ /* 0x180fe2000001086b */
[-C--:B------:R-:W-:Y:S01]  /*7e60*/  FFMA.FTZ R153, R156, R11.reuse, -R107 ;  /* 0x0000000b9c997223 */ /* 0x080fe2000001086b */
[----:B------:R-:W-:Y:S01]  /*7e70*/  FADD.FTZ R2, -R2, R9 ;  /* 0x0000000902027221 */ /* 0x000fe20000010100 */
[----:B------:R-:W-:Y:S01]  /*7e80*/  MUFU.EX2 R8, R8 ;  /* 0x0000000800087308 */ /* 0x000fe20000000800 */
[-C--:B------:R-:W-:Y:S01]  /*7e90*/  FFMA.FTZ R20, R20, R11.reuse, -R107 ;  /* 0x0000000b14147223 */ /* 0x080fe2000001086b */
[----:B-1----:R-:W-:Y:S01]  /*7ea0*/  FFMA.FTZ R9, R0, R6, R89 ;  /* 0x0000000600097223 */ /* 0x002fe20000010059 */
[-C--:B------:R-:W-:Y:S01]  /*7eb0*/  FMUL.FTZ R2, R2, R11.reuse ;  /* 0x0000000b02027220 */ /* 0x080fe20000410000 */
[-CC-:B------:R-:W-:Y:S01]  /*7ec0*/  FFMA.FTZ R155, R158, R11.reuse, -R107.reuse ;  /* 0x0000000b9e9b7223 */ /* 0x180fe2000001086b */
[-C--:B------:R-:W-:Y:S01]  /*7ed0*/  FFMA.FTZ R88, R88, R11.reuse, -R107 ;  /* 0x0000000b58587223 */ /* 0x080fe2000001086b */
[----:B------:R-:W-:Y:S01]  /*7ee0*/  FADD.FTZ R6, R220, R9 ;  /* 0x00000009dc067221 */ /* 0x000fe20000010000 */
        /* <DEDUP_REMOVED lines=18> */
[----:B------:R-:W-:-:S07]  /*8010*/  FFMA.FTZ R107, R122, R11, -R107 ;  /* 0x0000000b7a6b7223 */ /* 0x000fce000001086b */
[----:B------:R-:W2:Y:S01]  /*8020*/  MUFU.EX2 R124, R124 ;  /* 0x0000007c007c7308 */ /* 0x000ea20000000800 */
[----:B0-----:R-:W-:-:S04]  /*8030*/  FFMA.FTZ R3, R2, R3, R157 ;  /* 0x0000000302037223 */ /* 0x001fc8000001009d */
        /* <DEDUP_REMOVED lines=29> */
[----:B------:R-:W-:-:S04]  /*8210*/  FADD.FTZ R126, R96, R3 ;  /* 0x00000003607e7221 */ /* 0x000fc80000010000 */
[----:B------:R-:W-:Y:S02]  /*8220*/  FADD.FTZ R126, R101, R126 ;  /* 0x0000007e657e7221 */ /* 0x000fe40000010000 */
[----:B------:R-:W0:Y:S01]  /*8230*/  MUFU.EX2 R98, R98 ;  /* 0x0000006200627308 */ /* 0x000e220000000800 */
[----:B-1----:R-:W-:-:S07]  /*8240*/  FADD.FTZ R6, R94, R9 ;  /* 0x000000095e067221 */ /* 0x002fce0000010000 */
[----:B------:R-:W1:Y:S01]  /*8250*/  MUFU.EX2 R147, R147 ;  /* 0x0000009300937308 */ /* 0x000e620000000800 */
[----:B--2---:R-:W-:-:S07]  /*8260*/  FADD.FTZ R3, R145, R6 ;  /* 0x0000000691037221 */ /* 0x004fce0000010000 */
[----:B------:R-:W2:Y:S01]  /*8270*/  MUFU.EX2 R100, R100 ;  /* 0x0000006400647308 */ /* 0x000ea20000000800 */
[----:B0-----:R-:W-:Y:S01]  /*8280*/  FADD.FTZ R6, R98, R3 ;  /* 0x0000000362067221 */ /* 0x001fe20000010000 */
[----:B------:R-:W-:-:S06]  /*8290*/  FADD.FTZ R3, R97, R126 ;  /* 0x0000007e61037221 */ /* 0x000fcc0000010000 */
[----:B------:R-:W0:Y:S01]  /*82a0*/  MUFU.EX2 R141, R141 ;  /* 0x0000008d008d7308 */ /* 0x000e220000000800 */
[----:B-1----:R-:W-:Y:S01]  /*82b0*/  FADD.FTZ R9, R147, R6 ;  /* 0x0000000693097221 */ /* 0x002fe20000010000 */
[----:B------:R-:W-:-:S04]  /*82c0*/  FADD.FTZ R6, R114, R3 ;  /* 0x0000000372067221 */ /* 0x000fc80000010000 */
[----:B------:R-:W-:Y:S02]  /*82d0*/  FADD.FTZ R3, R99, R6 ;  /* 0x0000000663037221 */ /* 0x000fe40000010000 */
[----:B------:R-:W1:Y:S01]  /*82e0*/  MUFU.EX2 R118, R118 ;  /* 0x0000007600767308 */ /* 0x000e620000000800 */
[----:B--2---:R-:W-:-:S07]  /*82f0*/  FADD.FTZ R126, R100, R9 ;  /* 0x00000009647e7221 */ /* 0x004fce0000010000 */
[----:B------:R-:W-:Y:S01]  /*8300*/  MUFU.EX2 R104, R104 ;  /* 0x0000006800687308 */ /* 0x000fe20000000800 */
[----:B0-----:R-:W-:-:S07]  /*8310*/  FADD.FTZ R9, R141, R126 ;  /* 0x0000007e8d097221 */ /* 0x001fce0000010000 */
[----:B------:R-:W0:Y:S01]  /*8320*/  MUFU.EX2 R103, R103 ;  /* 0x0000006700677308 */ /* 0x000e220000000800 */
[----:B-1----:R-:W-:-:S07]  /*8330*/  FADD.FTZ R6, R118, R3 ;  /* 0x0000000376067221 */ /* 0x002fce0000010000 */
[----:B------:R-:W-:Y:S08]  /*8340*/  MUFU.EX2 R143, R143 ;  /* 0x0000008f008f7308 */ /* 0x000ff00000000800 */
[----:B------:R-:W1:Y:S01]  /*8350*/  MUFU.EX2 R142, R142 ;  /* 0x0000008e008e7308 */ /* 0x000e620000000800 */
[----:B0-----:R-:W-:-:S07]  /*8360*/  FADD.FTZ R3, R103, R6 ;  /* 0x0000000667037221 */ /* 0x001fce0000010000 */
[----:B------:R-:W-:Y:S08]  /*8370*/  MUFU.EX2 R110, R110 ;  /* 0x0000006e006e7308 */ /* 0x000ff00000000800 */
[----:B------:R-:W0:Y:S01]  /*8380*/  MUFU.EX2 R105, R105 ;  /* 0x0000006900697308 */ /* 0x000e220000000800 */
[----:B-1----:R-:W-:-:S07]  /*8390*/  FADD.FTZ R6, R142, R3 ;  /* 0x000000038e067221 */ /* 0x002fce0000010000 */
[----:B------:R1:W2:Y:S08]  /*83a0*/  MUFU.EX2 R128, R112 ;  /* 0x0000007000807308 */ /* 0x0002b00000000800 */
[----:B------:R-:W3:Y:S01]  /*83b0*/  MUFU.EX2 R120, R120 ;  /* 0x0000007800787308 */ /* 0x000ee20000000800 */
[----:B-1----:R-:W-:Y:S01]  /*83c0*/  FADD.FTZ R112, R104, R9 ;  /* 0x0000000968707221 */ /* 0x002fe20000010000 */
[----:B0-----:R-:W-:-:S03]  /*83d0*/  FADD.FTZ R3, R105, R6 ;  /* 0x0000000669037221 */ /* 0x001fc60000010000 */
[----:B------:R-:W-:-:S03]  /*83e0*/  FADD.FTZ R9, R143, R112 ;  /* 0x000000708f097221 */ /* 0x000fc60000010000 */
[----:B------:R-:W0:Y:S01]  /*83f0*/  MUFU.EX2 R116, R116 ;  /* 0x0000007400747308 */ /* 0x000e220000000800 */
[----:B------:R-:W-:-:S04]  /*8400*/  FADD.FTZ R9, R110, R9 ;  /* 0x000000096e097221 */ /* 0x000fc80000010000 */
[----:B--2---:R-:W-:-:S03]  /*8410*/  FADD.FTZ R9, R128, R9 ;  /* 0x0000000980097221 */ /* 0x004fc60000010000 */
[----:B------:R-:W1:Y:S01]  /*8420*/  MUFU.EX2 R138, R138 ;  /* 0x0000008a008a7308 */ /* 0x000e620000000800 */
[----:B---3--:R-:W-:-:S07]  /*8430*/  FADD.FTZ R3, R120, R3 ;  /* 0x0000000378037221 */ /* 0x008fce0000010000 */
        /* <DEDUP_REMOVED lines=10> */
.L_x_1257:
[----:B------:R-:W0:Y:S01]  /*84e0*/  S2UR UR4, SR_CgaCtaId ;  /* 0x00000000000479c3 */ /* 0x000e220000008800 */
[----:B------:R-:W-:Y:S01]  /*84f0*/  UIADD3 UR7, UR7, 0x2a860, URZ ;  /* 0x0002a86007077890 */ /* 0x000fe2000fffe03f */
[----:B------:R-:W-:Y:S01]  /*8500*/  ISETP.GT.AND P1, PT, R10, UR47, PT ;  /* 0x0000002f0a007c0c */ /* 0x000fe2000bf24270 */
[----:B------:R-:W-:Y:S01]  /*8510*/  UMOV UR46, UR39 ;  /* 0x00000027002e7c82 */ /* 0x000fe20008000000 */
[----:B------:R-:W-:Y:S01]  /*8520*/  F2FP.F16.F32.PACK_AB R157, R8, R157 ;  /* 0x0000009d089d723e */ /* 0x000fe200000000ff */
[----:B------:R-:W-:Y:S01]  /*8530*/  VIADD R10, R10, 0xffffffff ;  /* 0xffffffff0a0a7836 */ /* 0x000fe20000000000 */
        /* <DEDUP_REMOVED lines=29> */
.L_x_1239:
[----:B------:R-:W-:Y:S01]  /*8710*/  R2UR UR5, R19 ;  /* 0x00000000130572ca */ /* 0x000fe200000e0000 */
[----:B------:R-:W-:Y:S01]  /*8720*/  UISETP.NE.AND UP0, UPT, UR61, URZ, UPT ;  /* 0x0000003f3d00728c */ /* 0x000fe2000bf05270 */
[----:B------:R-:W-:Y:S02]  /*8730*/  R2UR UR4, R22 ;  /* 0x00000000160472ca */ /* 0x000fe400000e0000 */
[----:B------:R-:W-:-:S03]  /*8740*/  IADD3 R8, R16, 0x1, -R17 ;  /* 0x0000000110087810 */ /* 0x000fc60007ffe811 */
[----:B------:R-:W-:Y:S02]  /*8750*/  PLOP3.LUT P1, PT, PT, PT, UP0, 0x40, 0x0 ;  /* 0x000000000000781c */ /* 0x000fe40003f2e808 */
[----:B------:R-:W-:-:S04]  /*8760*/  R2UR UR7, R8 ;  /* 0x00000000080772ca */ /* 0x000fc800000e0000 */
[----:B------:R-:W-:Y:S02]  /*8770*/  UISETP.NE.AND UP1, UPT, UR5, URZ, UPT ;  /* 0x0000003f0500728c */ /* 0x000fe4000bf25270 */
[----:B------:R-:W-:-:S09]  /*8780*/  UIADD3 UR6, UR4, 0x7f, URZ ;  /* 0x0000007f04067890 */ /* 0x000fd2000fffe03f */
[----:B------:R-:W-:Y:S01]  /*8790*/  @UP1 ULDC UR4, c[0x0][0x44c] ;  /* 0x0001130000041ab9 */ /* 0x000fe20000000800 */
[----:B------:R-:W-:Y:S01]  /*87a0*/  @UP1 ULDC UR11, c[0x0][0x450] ;  /* 0x00011400000b1ab9 */ /* 0x000fe20000000800 */
[----:B------:R-:W-:-:S04]  /*87b0*/  UIMAD.WIDE.U32 UR4, UR6, UR4, URZ ;  /* 0x00000004060472a5 */ /* 0x000fc8000f8e003f */
[----:B------:R-:W-:-:S04]  /*87c0*/  @UP1 USHF.R.U32.HI UR6, URZ, UR11, UR5 ;  /* 0x0000000b3f061299 */ /* 0x000fc80008011605 */
[----:B------:R-:W-:-:S04]  /*87d0*/  UIADD3 UR6, UR7, UR6, URZ ;  /* 0x0000000607067290 */ /* 0x000fc8000fffe03f */
[----:B------:R-:W-:Y:S01]  /*87e0*/  UIADD3 UR11, UR6, -UR10, URZ ;  /* 0x8000000a060b7290 */ /* 0x000fe2000fffe03f */
[----:B------:R-:W-:Y:S11]  /*87f0*/  @P1 BRA `(.L_x_1259) ;  /* 0x0000000000501947 */ /* 0x000ff60003800000 */
[----:B------:R-:W-:Y:S02]  /*8800*/  UMOV UR10, UR6 ;  /* 0x00000006000a7c82 */ /* 0x000fe40008000000 */
[----:B------:R-:W-:-:S06]  /*8810*/  UISETP.GT.AND UP0, UPT, UR10, -0x1, UPT ;  /* 0xffffffff0a00788c */ /* 0x000fcc000bf04270 */
[----:B------:R-:W-:-:S13]  /*8820*/  PLOP3.LUT P1, PT, PT, PT, UP0, 0x80, 0x0 ;  /* 0x000000000000781c */ /* 0x000fda0003f2f008 */
[----:B------:R-:W-:Y:S05]  /*8830*/  @P1 BRA `(.L_x_1260) ;  /* 0x0000000000201947 */ /* 0x000fea0003800000 */
[----:B------:R-:W-:Y:S01]  /*8840*/  ULDC UR14, c[0x0][0x9e4] ;  /* 0x00027900000e7ab9 */ /* 0x000fe20000000800 */
[----:B------:R-:W-:Y:S02]  /*8850*/  ULOP3.LUT UR10, URZ, UR10, URZ, 0x33, !UPT ;  /* 0x0000000a3f0a7292 */ /* 0x000fe4000f8e333f */
[----:B------:R-:W-:-:S11]  /*8860*/  UISETP.NE.AND UP0, UPT, UR14, 0x1, UPT ;  /* 0x000000010e00788c */ /* 0x000fd6000bf05270 */
[----:B------:R-:W-:Y:S02]  /*8870*/  @UP0 ULDC.64 UR4, c[0x0][0x9e8] ;  /* 0x00027a0000040ab9 */ /* 0x000fe40000000a00 */
[----:B------:R-:W-:-:S04]  /*8880*/  UIMAD.WIDE.U32 UR6, UR10, UR4, URZ ;  /* 0x000000040a0672a5 */ /* 0x000fc8000f8e003f */
[----:B------:R-:W-:-:S04]  /*8890*/  @UP0 USHF.R.U32.HI UR10, URZ, UR5, UR7 ;  /* 0x000000053f0a0299 */ /* 0x000fc80008011607 */
[----:B------:R-:W-:Y:S01]  /*88a0*/  ULOP3.LUT UR10, URZ, UR10, URZ, 0x33, !UPT ;  /* 0x0000000a3f0a7292 */ /* 0x000fe2000f8e333f */
[----:B------:R-:W-:Y:S11]  /*88b0*/  BRA `(.L_x_1261) ;  /* 0x0000000000147947 */ /* 0x000ff60003800000 */
.L_x_1260:
[----:B------:R-:W-:Y:S02]  /*88c0*/  ULDC UR14, c[0x0][0x9e4] ;  /* 0x00027900000e7ab9 */ /* 0x000fe40000000800 */
[----:B------:R-:W-:-:S11]  /*88d0*/  UISETP.NE.AND UP0, UPT, UR14, 0x1, UPT ;  /* 0x000000010e00788c */ /* 0x000fd6000bf05270 */
[----:B------:R-:W-:Y:S02]  /*88e0*/  @UP0 ULDC.64 UR4, c[0x0][0x9e8] ;  /* 0x00027a0000040ab9 */ /* 0x000fe40000000a00 */
[----:B------:R-:W-:-:S04]  /*88f0*/  UIMAD.WIDE.U32 UR6, UR10, UR4, URZ ;  /* 0x000000040a0672a5 */ /* 0x000fc8000f8e003f */
[----:B------:R-:W-:-:S12]  /*8900*/  @UP0 USHF.R.U32.HI UR10, URZ, UR5, UR7 ;  /* 0x000000053f0a0299 */ /* 0x000fd80008011607 */
.L_x_1261:
[----:B------:R-:W-:-:S04]  /*8910*/  UIMAD UR10, UR10, UR14, URZ ;  /* 0x0000000e0a0a72a4 */ /* 0x000fc8000f8e023f */
[----:B------:R-:W-:-:S04]  /*8920*/  UISETP.LT.AND UP0, UPT, UR11, UR10, UPT ;  /* 0x0000000a0b00728c */ /* 0x000fc8000bf01270 */
[----:B------:R-:W-:-:S12]  /*8930*/  USEL UR11, UR11, UR10, !UP0 ;  /* 0x0000000a0b0b7287 */ /* 0x000fd8000c000000 */
.L_x_1259:
[----:B------:R-:W-:Y:S01]  /*8940*/  UIADD3 UR4, UR11, 0x5f, URZ ;  /* 0x0000005f0b047890 */ /* 0x000fe2000fffe03f */
[----:B------:R-:W-:-:S03]  /*8950*/  R2UR UR6, R161 ;  /* 0x00000000a10672ca */ /* 0x000fc600000e0000 */
[----:B------:R-:W-:-:S04]  /*8960*/  UIMAD.WIDE UR4, UR4, 0x2aaaaaab, URZ ;  /* 0x2aaaaaab040478a5 */ /* 0x000fc8000f8e023f */
[----:B------:R-:W-:-:S04]  /*8970*/  USHF.R.U32.HI UR4, URZ, 0x1f, UR5 ;  /* 0x0000001f3f047899 */ /* 0x000fc80008011605 */
[----:B------:R-:W-:-:S04]  /*8980*/  ULEA.HI.SX32 UR4, UR5, UR4, 0x1c ;  /* 0x0000000405047291 */ /* 0x000fc8000f8fe23f */
[----:B------:R-:W-:-:S04]  /*8990*/  UISETP.LT.AND UP0, UPT, UR6, UR4, UPT ;  /* 0x000000040600728c */ /* 0x000fc8000bf01270 */
[----:B------:R-:W-:-:S06]  /*89a0*/  USEL UR47, UR6, UR4, !UP0 ;  /* 0x00000004062f7287 */ /* 0x000fcc000c000000 */
[----:B------:R-:W-:-:S13]  /*89b0*/  ISETP.GE.AND P1, PT, R10, UR47, PT ;  /* 0x0000002f0a007c0c */ /* 0x000fda000bf26270 */
[----:B------:R-:W-:Y:S05]  /*89c0*/  @!P1 BRA `(.L_x_1262) ;  /* 0x0000002000a09947 */ /* 0x000fea0003800000 */
[----:B------:R-:W-:Y:S01]  /*89d0*/  IMAD.MOV.U32 R13, RZ, RZ, R14 ;  /* 0x000000ffff0d7224 */ /* 0x000fe200078e000e */
[----:B------:R-:W-:Y:S01]  /*89e0*/  UMOV UR46, UR39 ;  /* 0x00000027002e7c82 */ /* 0x000fe20008000000 */
[----:B------:R-:W-:Y:S01]  /*89f0*/  IMAD.MOV.U32 R9, RZ, RZ, R12 ;  /* 0x000000ffff097224 */ /* 0x000fe200078e000c */
[----:B------:R-:W-:Y:S01]  /*8a00*/  UMOV UR4, UR38 ;  /* 0x0000002600047c82 */ /* 0x000fe20008000000 */
[----:B------:R-:W-:-:S05]  /*8a10*/  ULDC UR5, c[0x0][0x9d8] ;  /* 0x0002760000057ab9 */ /* 0x000fca0000000800 */
.L_x_1273:
[----:B------:R-:W-:-:S04]  /*8a20*/  UISETP.NE.AND UP0, UPT, UR4, 0x1, UPT ;  /* 0x000000010400788c */ /* 0x000fc8000bf05270 */
[----:B------:R-:W-:-:S04]  /*8a30*/  USEL UR39, URZ, 0x1, UP0 ;  /* 0x000000013f277887 */ /* 0x000fc80008000000 */
[----:B------:R-:W-:Y:S01]  /*8a40*/  ULOP3.LUT UR39, UR46, UR39, URZ, 0x3c, !UPT ;  /* 0x000000272e277292 */ /* 0x000fe2000f8e3c3f */
[----:B------:R-:W-:Y:S11]  /*8a50*/  @!P0 BRA `(.L_x_1263) ;  /* 0x0000000000048947 */ /* 0x000ff60003800000 */
[----:B------:R-:W-:Y:S01]  /*8a60*/  BPT.TRAP 0x1 ;  /* 0x000000040000795c */ /* 0x000fe20000300000 */
.L_x_1263:
        /* <DEDUP_REMOVED lines=9> */
.L_x_1264:
[----:B-1----:R-:W-:Y:S05]  /*8b00*/  @P1 BRA `(.L_x_1265) ;  /* 0x0000000000081947 */ /* 0x002fea0003800000 */
[----:B------:R-:W1:Y:S02]  /*8b10*/  SYNCS.PHASECHK.TRANS64.TRYWAIT P1, [UR6+0x2a830], R8 ;  /* 0x02a83008ff0075a7 */ /* 0x000e640008020146 */
[----:B-1----:R-:W-:Y:S05]  /*8b20*/  @!P1 BRA `(.L_x_1266) ;  /* 0x000000f800cc9947 */ /* 0x002fea0003800000 */
.L_x_1265:
        /* <DEDUP_REMOVED lines=138> */
.L_x_1267:
[----:B------:R-:W-:Y:S01]  /*93d0*/  ULEA UR7, UR4, UR60, 0x3 ;  /* 0x0000003c04077291 */ /* 0x000fe2000f8e183f */
[----:B------:R-:W-:-:S05]  /*93e0*/  IMAD.U32 R0, RZ, RZ, UR46 ;  /* 0x0000002eff007e24 */ /* 0x000fca000f8e00ff */
[----:B------:R-:W-:-:S04]  /*93f0*/  SHF.L.U32 R0, R0, 0x1f, RZ ;  /* 0x0000001f00007819 */ /* 0x000fc800000006ff */
[----:B------:R2:W3:Y:S01]  /*9400*/  SYNCS.PHASECHK.TRANS64.TRYWAIT P1, [UR7+0x2a850], R0 ;  /* 0x02a85000ff0075a7 */ /* 0x0004e20008020147 */
[----:B------:R-:W-:Y:S05]  /*9410*/  @!P0 BRA `(.L_x_1268) ;  /* 0x0000000000048947 */ /* 0x000fea0003800000 */
[----:B------:R-:W-:Y:S01]  /*9420*/  BPT.TRAP 0x1 ;  /* 0x000000040000795c */ /* 0x000fe20000300000 */
.L_x_1268:
[----:B---3--:R-:W-:Y:S05]  /*9430*/  @P1 BRA `(.L_x_1269) ;  /* 0x0000000000081947 */ /* 0x008fea0003800000 */
[----:B------:R-:W3:Y:S02]  /*9440*/  SYNCS.PHASECHK.TRANS64.TRYWAIT P1, [UR7+0x2a850], R0 ;  /* 0x02a85000ff0075a7 */ /* 0x000ee40008020147 */
[----:B---3--:R-:W-:Y:S05]  /*9450*/  @!P1 BRA `(.L_x_1270) ;  /* 0x000000f000989947 */ /* 0x008fea0003800000 */
.L_x_1269:
        /* <DEDUP_REMOVED lines=37> */
.L_x_1271:
[----:B------:R-:W-:Y:S01]  /*96b0*/  FMUL.FTZ R136, R88, UR5 ;  /* 0x0000000558887c20 */ /* 0x000fe20008410000 */
[----:B------:R-:W-:Y:S01]  /*96c0*/  FMUL.FTZ R138, R89, UR5 ;  /* 0x00000005598a7c20 */ /* 0x000fe20008410000 */
[----:B01----:R-:W-:Y:S01]  /*96d0*/  FMUL.FTZ R8, R90, UR5 ;  /* 0x000000055a087c20 */ /* 0x003fe20008410000 */
        /* <DEDUP_REMOVED lines=36> */
[----:B---3--:R-:W-:Y:S01]  /*9920*/  FMNMX.FTZ R15, R8, R13, !PT ;  /* 0x0000000d080f7209 */ /* 0x008fe20007810000 */
        /* <DEDUP_REMOVED lines=20> */
[----:B------:R-:W1:Y:S01]  /*9a70*/  S2UR UR4, SR_CgaCtaId ;  /* 0x00000000000479c3 */ /* 0x000e620000008800 */
[----:B------:R-:W-:Y:S01]  /*9a80*/  UIADD3 UR6, UR6, 0x2a840, URZ ;  /* 0x0002a84006067890 */ /* 0x000fe2000fffe03f */
[----:B------:R-:W4:Y:S01]  /*9a90*/  MUFU.TANH R144, R144 ;  /* 0x0000009000907308 */ /* 0x000f220000002400 */
[----:B---3--:R-:W-:-:S07]  /*9aa0*/  FMNMX.FTZ R11, R142, R11, !PT ;  /* 0x0000000b8e0b7209 */ /* 0x008fce0007810000 */
[----:B------:R-:W3:Y:S01]  /*9ab0*/  MUFU.TANH R90, R90 ;  /* 0x0000005a005a7308 */ /* 0x000ee20000002400 */
[----:B0-----:R-:W-:-:S07]  /*9ac0*/  FMNMX.FTZ R15, R88, R15, !PT ;  /* 0x0000000f580f7209 */ /* 0x001fce0007810000 */
[----:B------:R-:W0:Y:S01]  /*9ad0*/  MUFU.TANH R146, R146 ;  /* 0x0000009200927308 */ /* 0x000e220000002400 */
[----:B----4-:R-:W-:Y:S01]  /*9ae0*/  FMNMX.FTZ R11, R144, R11, !PT ;  /* 0x0000000b900b7209 */ /* 0x010fe20007810000 */
[----:B-1----:R-:W-:-:S06]  /*9af0*/  UPRMT UR6, UR4, 0x654, UR6 ;  /* 0x0000065404067896 */ /* 0x002fcc0008000006 */
[----:B------:R-:W1:Y:S01]  /*9b00*/  MUFU.TANH R92, R92 ;  /* 0x0000005c005c7308 */ /* 0x000e620000002400 */
[----:B---3--:R-:W-:Y:S02]  /*9b10*/  FMNMX.FTZ R15, R90, R15, !PT ;  /* 0x0000000f5a0f7209 */ /* 0x008fe40007810000 */
[----:B------:R-:W-:Y:S05]  /*9b20*/  SYNCS.ARRIVE.TRANS64.RED.A1T0 RZ, [UR6], RZ ;  /* 0x000000ffffff79a7 */ /* 0x000fea0008100406 */
[----:B------:R-:W3:Y:S01]  /*9b30*/  MUFU.TANH R148, R148 ;  /* 0x0000009400947308 */ /* 0x000ee20000002400 */
[----:B0-----:R-:W-:-:S07]  /*9b40*/  FMNMX.FTZ R11, R146, R11, !PT ;  /* 0x0000000b920b7209 */ /* 0x001fce0007810000 */
[----:B------:R-:W0:Y:S01]  /*9b50*/  MUFU.TANH R94, R94 ;  /* 0x0000005e005e7308 */ /* 0x000e220000002400 */
[----:B-1----:R-:W-:-:S07]  /*9b60*/  FMNMX.FTZ R15, R92, R15, !PT ;  /* 0x0000000f5c0f7209 */ /* 0x002fce0007810000 */
[----:B------:R-:W1:Y:S01]  /*9b70*/  MUFU.TANH R150, R150 ;  /* 0x0000009600967308 */ /* 0x000e620000002400 */
[----:B---3--:R-:W-:-:S07]  /*9b80*/  FMNMX.FTZ R11, R148, R11, !PT ;  /* 0x0000000b940b7209 */ /* 0x008fce0007810000 */
        /* <DEDUP_REMOVED lines=62> */
[----:B------:R-:W2:Y:S01]  /*9f70*/  MUFU.TANH R228, R228 ;  /* 0x000000e400e47308 */ /* 0x000ea20000002400 */
[----:B-1----:R-:W-:-:S07]  /*9f80*/  FMNMX.FTZ R11, R226, R11, !PT ;  /* 0x0000000be20b7209 */ /* 0x002fce0007810000 */
[----:B------:R-:W0:Y:S01]  /*9f90*/  MUFU.TANH R130, R130 ;  /* 0x0000008200827308 */ /* 0x000e220000002400 */
[----:B---3--:R-:W-:-:S07]  /*9fa0*/  FMNMX.FTZ R15, R126, R15, !PT ;  /* 0x0000000f7e0f7209 */ /* 0x008fce0007810000 */
[----:B------:R-:W1:Y:S01]  /*9fb0*/  MUFU.TANH R132, R132 ;  /* 0x0000008400847308 */ /* 0x000e620000002400 */
[----:B--2---:R-:W-:-:S05]  /*9fc0*/  FMNMX.FTZ R0, R228, R11, !PT ;  /* 0x0000000be4007209 */ /* 0x004fca0007810000 */
[----:B------:R-:W2:Y:S01]  /*9fd0*/  SHFL.BFLY PT, R11, R0, 0x2, 0x1f ;  /* 0x0c401f00000b7f89 */ /* 0x000ea200000e0000 */
[----:B0-----:R-:W-:-:S04]  /*9fe0*/  FMNMX.FTZ R15, R130, R15, !PT ;  /* 0x0000000f820f7209 */ /* 0x001fc80007810000 */
[----:B-1----:R-:W-:-:S05]  /*9ff0*/  FMNMX.FTZ R15, R132, R15, !PT ;  /* 0x0000000f840f7209 */ /* 0x002fca0007810000 */
[----:B------:R-:W0:Y:S01]  /*a000*/  SHFL.BFLY PT, R12, R15, 0x2, 0x1f ;  /* 0x0c401f000f0c7f89 */ /* 0x000e2200000e0000 */
[----:B--2---:R-:W-:Y:S02]  /*a010*/  FMNMX.FTZ R2, R0, R11, !PT ;  /* 0x0000000b00027209 */ /* 0x004fe40007810000 */
[----:B------:R-:W1:Y:S03]  /*a020*/  LDC R11, c[0x0][0x988] ;  /* 0x00026200ff0b7b82 */ /* 0x000e660000000800 */
[----:B------:R-:W2:Y:S01]  /*a030*/  SHFL.BFLY PT, R21, R2, 0x1, 0x1f ;  /* 0x0c201f0002157f89 */ /* 0x000ea200000e0000 */
[----:B0-----:R-:W-:-:S05]  /*a040*/  FMNMX.FTZ R89, R15, R12, !PT ;  /* 0x0000000c0f597209 */ /* 0x001fca0007810000 */
[----:B------:R-:W0:Y:S01]  /*a050*/  SHFL.BFLY PT, R14, R89, 0x1, 0x1f ;  /* 0x0c201f00590e7f89 */ /* 0x000e2200000e0000 */
[----:B--2---:R-:W-:-:S05]  /*a060*/  FMNMX.FTZ R12, R2, R21, !PT ;  /* 0x00000015020c7209 */ /* 0x004fca0007810000 */
[C---:B------:R-:W-:Y:S01]  /*a070*/  FADD.FTZ R134, -R12.reuse, R9 ;  /* 0x000000090c867221 */ /* 0x040fe20000010100 */
[----:B-1----:R-:W-:-:S03]  /*a080*/  FMUL.FTZ R105, R12, R11 ;  /* 0x0000000b0c697220 */ /* 0x002fc60000410000 */
[-C--:B------:R-:W-:Y:S01]  /*a090*/  FMUL.FTZ R21, R134, R11.reuse ;  /* 0x0000000b86157220 */ /* 0x080fe20000410000 */
[-CC-:B------:R-:W-:Y:S01]  /*a0a0*/  FFMA.FTZ R9, R136, R11.reuse, -R105.reuse ;  /* 0x0000000b88097223 */ /* 0x180fe20000010869 */
[-CC-:B------:R-:W-:Y:S01]  /*a0b0*/  FFMA.FTZ R15, R144, R11.reuse, -R105.reuse ;  /* 0x0000000b900f7223 */ /* 0x180fe20000010869 */
[-CC-:B------:R-:W-:Y:S01]  /*a0c0*/  FFMA.FTZ R136, R142, R11.reuse, -R105.reuse ;  /* 0x0000000b8e887223 */ /* 0x180fe20000010869 */
[----:B------:R1:W-:Y:S01]  /*a0d0*/  MUFU.EX2 R0, R21 ;  /* 0x0000001500007308 */ /* 0x0003e20000000800 */
[-CC-:B------:R-:W-:Y:S01]  /*a0e0*/  FFMA.FTZ R144, R208, R11.reuse, -R105.reuse ;  /* 0x0000000bd0907223 */ /* 0x180fe20000010869 */
[-CC-:B------:R-:W-:Y:S01]  /*a0f0*/  FFMA.FTZ R93, R210, R11.reuse, -R105.reuse ;  /* 0x0000000bd25d7223 */ /* 0x180fe20000010869 */
[----:B0-----:R-:W-:Y:S01]  /*a100*/  FMNMX.FTZ R14, R89, R14, !PT ;  /* 0x0000000e590e7209 */ /* 0x001fe20007810000 */
[-CC-:B------:R-:W-:Y:S01]  /*a110*/  FFMA.FTZ R101, R128, R11.reuse, -R105.reuse ;  /* 0x0000000b80657223 */ /* 0x180fe20000010869 */
[-CC-:B------:R-:W-:Y:S01]  /*a120*/  FFMA.FTZ R89, R154, R11.reuse, -R105.reuse ;  /* 0x0000000b9a597223 */ /* 0x180fe20000010869 */
[-CC-:B------:R-:W-:Y:S01]  /*a130*/  FFMA.FTZ R95, R214, R11.reuse, -R105.reuse ;  /* 0x0000000bd65f7223 */ /* 0x180fe20000010869 */
[-C--:B------:R-:W-:Y:S01]  /*a140*/  FFMA.FTZ R97, R216, R11.reuse, -R105 ;  /* 0x0000000bd8617223 */ /* 0x080fe20000010869 */
[----:B------:R-:W-:Y:S01]  /*a150*/  FADD.FTZ R134, -R14, R13 ;  /* 0x0000000d0e867221 */ /* 0x000fe20000010100 */
[-CC-:B------:R-:W-:Y:S01]  /*a160*/  FFMA.FTZ R13, R140, R11.reuse, -R105.reuse ;  /* 0x0000000b8c0d7223 */ /* 0x180fe20000010869 */
[-CC-:B-1----:R-:W-:Y:S01]  /*a170*/  FFMA.FTZ R21, R148, R11.reuse, -R105.reuse ;  /* 0x0000000b94157223 */ /* 0x182fe20000010869 */
[-CC-:B------:R-:W-:Y:S01]  /*a180*/  FFMA.FTZ R140, R150, R11.reuse, -R105.reuse ;  /* 0x0000000b968c7223 */ /* 0x180fe20000010869 */
[-C--:B------:R-:W-:Y:S01]  /*a190*/  FMUL.FTZ R91, R134, R11.reuse ;  /* 0x0000000b865b7220 */ /* 0x080fe20000410000 */
        /* <DEDUP_REMOVED lines=12> */
[-C--:B0-----:R-:W-:Y:S01]  /*a260*/  FFMA.FTZ R91, R158, R11.reuse, -R105 ;  /* 0x0000000b9e5b7223 */ /* 0x081fe20000010869 */
[-C--:B------:R-:W-:Y:S01]  /*a270*/  FMUL.FTZ R105, R14, R11.reuse ;  /* 0x0000000b0e697220 */ /* 0x080fe20000410000 */
[----:B------:R-:W0:Y:S03]  /*a280*/  MUFU.EX2 R9, R9 ;  /* 0x0000000900097308 */ /* 0x000e260000000800 */
        /* <DEDUP_REMOVED lines=10> */
[-CC-:B------:R-:W-:Y:S01]  /*a330*/  FFMA.FTZ R92, R102, R11.reuse, -R105.reuse ;  /* 0x0000000b665c7223 */ /* 0x180fe20000010869 */
[-CC-:B------:R-:W-:Y:S01]  /*a340*/  FFMA.FTZ R151, R104, R11.reuse, -R105.reuse ;  /* 0x0000000b68977223 */ /* 0x180fe20000010869 */
[-C--:B------:R-:W-:Y:S01]  /*a350*/  FFMA.FTZ R94, R106, R11.reuse, -R105 ;  /* 0x0000000b6a5e7223 */ /* 0x080fe20000010869 */
[----:B------:R-:W2:Y:S01]  /*a360*/  MUFU.EX2 R157, R157 ;  /* 0x0000009d009d7308 */ /* 0x000ea20000000800 */
[----:B0-----:R-:W-:Y:S01]  /*a370*/  FFMA.FTZ R107, R0, R6, R9 ;  /* 0x00000006006b7223 */ /* 0x001fe20000010009 */
[-CC-:B------:R-:W-:Y:S01]  /*a380*/  FFMA.FTZ R145, R108, R11.reuse, -R105.reuse ;  /* 0x0000000b6c917223 */ /* 0x180fe20000010869 */
[-CC-:B------:R-:W-:Y:S01]  /*a390*/  FFMA.FTZ R96, R110, R11.reuse, -R105.reuse ;  /* 0x0000000b6e607223 */ /* 0x180fe20000010869 */
[-CC-:B------:R-:W-:Y:S01]  /*a3a0*/  FFMA.FTZ R147, R112, R11.reuse, -R105.reuse ;  /* 0x0000000b70937223 */ /* 0x180fe20000010869 */
[-CC-:B------:R-:W-:Y:S01]  /*a3b0*/  FFMA.FTZ R98, R114, R11.reuse, -R105.reuse ;  /* 0x0000000b72627223 */ /* 0x180fe20000010869 */
[-CC-:B------:R-:W-:Y:S01]  /*a3c0*/  FFMA.FTZ R141, R116, R11.reuse, -R105.reuse ;  /* 0x0000000b748d7223 */ /* 0x180fe20000010869 */
[-C--:B------:R-:W-:Y:S01]  /*a3d0*/  FFMA.FTZ R143, R120, R11.reuse, -R105 ;  /* 0x0000000b788f7223 */ /* 0x080fe20000010869 */
[----:B------:R-:W0:Y:S01]  /*a3e0*/  MUFU.EX2 R8, R8 ;  /* 0x0000000800087308 */ /* 0x000e220000000800 */
[----:B-1----:R-:W-:Y:S01]  /*a3f0*/  FADD.FTZ R6, R134, R107 ;  /* 0x0000006b86067221 */ /* 0x002fe20000010000 */
[-CC-:B------:R-:W-:Y:S01]  /*a400*/  FFMA.FTZ R124, R124, R11.reuse, -R105.reuse ;  /* 0x0000000b7c7c7223 */ /* 0x180fe20000010869 */
[-CC-:B------:R-:W-:Y:S01]  /*a410*/  FFMA.FTZ R126, R126, R11.reuse, -R105.reuse ;  /* 0x0000000b7e7e7223 */ /* 0x180fe20000010869 */
[----:B------:R-:W-:-:S04]  /*a420*/  FFMA.FTZ R130, R130, R11, -R105 ;  /* 0x0000000b82827223 */ /* 0x000fc80000010869 */
[----:B------:R-:W1:Y:S01]  /*a430*/  MUFU.EX2 R13, R13 ;  /* 0x0000000d000d7308 */ /* 0x000e620000000800 */
[----:B--2---:R-:W-:-:S07]  /*a440*/  FFMA.FTZ R3, R2, R3, R157 ;  /* 0x0000000302037223 */ /* 0x004fce000001009d */
        /* <DEDUP_REMOVED lines=14> */
[----:B------:R-:W-:-:S06]  /*a530*/  FFMA.FTZ R100, R118, R11, -R105 ;  /* 0x0000000b76647223 */ /* 0x000fcc0000010869 */
        /* <DEDUP_REMOVED lines=18> */
[-CC-:B------:R-:W-:Y:S01]  /*a660*/  FFMA.FTZ R102, R122, R11.reuse, -R105.reuse ;  /* 0x0000000b7a667223 */ /* 0x180fe20000010869 */
[----:B------:R-:W-:-:S05]  /*a670*/  FFMA.FTZ R105, R132, R11, -R105 ;  /* 0x0000000b84697223 */ /* 0x000fca0000010869 */
        /* <DEDUP_REMOVED lines=58> */
.L_x_1272:
        /* <DEDUP_REMOVED lines=35> */
.L_x_1262:
[----:B------:R-:W-:-:S13]  /*ac50*/  R2UR UR4, R161 ;  /* 0x00000000a10472ca */ /* 0x000fda00000e0000 */
[----:B------:R-:W-:-:S13]  /*ac60*/  ISETP.GE.AND P1, PT, R10, UR4, PT ;  /* 0x000000040a007c0c */ /* 0x000fda000bf26270 */
[----:B------:R-:W-:Y:S05]  /*ac70*/  @!P1 BRA `(.L_x_1274) ;  /* 0x00000034001c9947 */ /* 0x000fea0003800000 */
[----:B------:R-:W-:Y:S01]  /*ac80*/  IMAD.MOV.U32 R9, RZ, RZ, R14 ;  /* 0x000000ffff097224 */ /* 0x000fe200078e000e */
[----:B------:R-:W-:Y:S01]  /*ac90*/  UMOV UR46, UR39 ;  /* 0x00000027002e7c82 */ /* 0x000fe20008000000 */
[----:B------:R-:W-:Y:S01]  /*aca0*/  IMAD.MOV.U32 R8, RZ, RZ, R12 ;  /* 0x000000ffff087224 */ /* 0x000fe200078e000c */
[----:B------:R-:W-:Y:S01]  /*acb0*/  UMOV UR4, UR38 ;  /* 0x0000002600047c82 */ /* 0x000fe20008000000 */
[----:B------:R-:W-:Y:S01]  /*acc0*/  ULDC UR47, c[0x0][0x9e4] ;  /* 0x00027900002f7ab9 */ /* 0x000fe20000000800 */
[----:B------:R-:W-:Y:S01]  /*acd0*/  ULDC UR50, c[0x0][0x9dc] ;  /* 0x0002770000327ab9 */ /* 0x000fe20000000800 */
[----:B------:R-:W-:Y:S01]  /*ace0*/  ULDC UR5, c[0x0][0x9d8] ;  /* 0x0002760000057ab9 */ /* 0x000fe20000000800 */
[----:B------:R-:W-:-:S05]  /*acf0*/  ULDC UR51, c[0x0][0x9e0] ;  /* 0x0002780000337ab9 */ /* 0x000fca0000000800 */
.L_x_1293:
[----:B------:R-:W-:-:S04]  /*ad00*/  UISETP.NE.AND UP0, UPT, UR4, 0x1, UPT ;  /* 0x000000010400788c */ /* 0x000fc8000bf05270 */
[----:B------:R-:W-:-:S04]  /*ad10*/  USEL UR39, URZ, 0x1, UP0 ;  /* 0x000000013f277887 */ /* 0x000fc80008000000 */
[----:B------:R-:W-:Y:S01]  /*ad20*/  ULOP3.LUT UR39, UR46, UR39, URZ, 0x3c, !UPT ;  /* 0x000000272e277292 */ /* 0x000fe2000f8e3c3f */
[----:B------:R-:W-:Y:S11]  /*ad30*/  @!P0 BRA `(.L_x_1275) ;  /* 0x0000000000048947 */ /* 0x000ff60003800000 */
[----:B------:R-:W-:Y:S01]  /*ad40*/  BPT.TRAP 0x1 ;  /* 0x000000040000795c */ /* 0x000fe20000300000 */
.L_x_1275:
        /* <DEDUP_REMOVED lines=9> */
.L_x_1276:
[----:B-1----:R-:W-:Y:S05]  /*ade0*/  @P1 BRA `(.L_x_1277) ;  /* 0x0000000000081947 */ /* 0x002fea0003800000 */
[----:B------:R-:W1:Y:S02]  /*adf0*/  SYNCS.PHASECHK.TRANS64.TRYWAIT P1, [UR6+0x2a830], R11 ;  /* 0x02a8300bff0075a7 */ /* 0x000e640008020146 */
[----:B-1----:R-:W-:Y:S05]  /*ae00*/  @!P1 BRA `(.L_x_1278) ;  /* 0x000000d800449947 */ /* 0x002fea0003800000 */
.L_x_1277:
        /* <DEDUP_REMOVED lines=138> */
.L_x_1279:
[----:B------:R-:W-:Y:S01]  /*b6b0*/  ULEA UR7, UR4, UR60, 0x3 ;  /* 0x0000003c04077291 */ /* 0x000fe2000f8e183f */
[----:B------:R-:W-:-:S05]  /*b6c0*/  IMAD.U32 R0, RZ, RZ, UR46 ;  /* 0x0000002eff007e24 */ /* 0x000fca000f8e00ff */
[----:B------:R-:W-:-:S04]  /*b6d0*/  SHF.L.U32 R0, R0, 0x1f, RZ ;  /* 0x0000001f00007819 */ /* 0x000fc800000006ff */
[----:B------:R2:W3:Y:S01]  /*b6e0*/  SYNCS.PHASECHK.TRANS64.TRYWAIT P1, [UR7+0x2a850], R0 ;  /* 0x02a85000ff0075a7 */ /* 0x0004e20008020147 */
[----:B------:R-:W-:Y:S05]  /*b6f0*/  @!P0 BRA `(.L_x_1280) ;  /* 0x0000000000048947 */ /* 0x000fea0003800000 */
[----:B------:R-:W-:Y:S01]  /*b700*/  BPT.TRAP 0x1 ;  /* 0x000000040000795c */ /* 0x000fe20000300000 */
.L_x_1280:
[----:B---3--:R-:W-:Y:S05]  /*b710*/  @P1 BRA `(.L_x_1281) ;  /* 0x0000000000081947 */ /* 0x008fea0003800000 */
[----:B------:R-:W3:Y:S02]  /*b720*/  SYNCS.PHASECHK.TRANS64.TRYWAIT P1, [UR7+0x2a850], R0 ;  /* 0x02a85000ff0075a7 */ /* 0x000ee40008020147 */
[----:B---3--:R-:W-:Y:S05]  /*b730*/  @!P1 BRA `(.L_x_1282) ;  /* 0x000000d000109947 */ /* 0x008fea0003800000 */
.L_x_1281:
        /* <DEDUP_REMOVED lines=37> */
.L_x_1283:
        /* <DEDUP_REMOVED lines=67> */
[----:B------:R-:W-:Y:S01]  /*bdc0*/  IMAD.IADD R129, R133, 0x1, -R18 ;  /* 0x0000000185817824 */ /* 0x000fe200078e0a12 */
[----:B------:R-:W-:Y:S01]  /*bdd0*/  ULOP3.LUT UR4, URZ, UR50, URZ, 0x33, !UPT ;  /* 0x000000323f047292 */ /* 0x000fe2000f8e333f */
[----:B------:R-:W-:-:S03]  /*bde0*/  IADD3 R12, -R17, R12, R16 ;  /* 0x0000000c110c7210 */ /* 0x000fc60007ffe110 */
[----:B------:R-:W2:Y:S02]  /*bdf0*/  MUFU.TANH R136, R136 ;  /* 0x0000008800887308 */ /* 0x000ea40000002400 */
[C---:B------:R-:W-:Y:S01]  /*be00*/  VIADD R145, R12.reuse, UR51 ;  /* 0x000000330c917c36 */ /* 0x040fe20008000000 */
[----:B------:R-:W-:Y:S01]  /*be10*/  SYNCS.ARRIVE.TRANS64.RED.A1T0 RZ, [UR6], RZ ;  /* 0x000000ffffff79a7 */ /* 0x000fe20008100406 */
[----:B------:R-:W-:Y:S02]  /*be20*/  VIADD R135, R12, UR4 ;  /* 0x000000040c877c36 */ /* 0x000fe40008000000 */
[--C-:B0-----:R-:W-:Y:S02]  /*be30*/  IMAD.IADD R149, R145, 0x1, R106.reuse ;  /* 0x0000000191957824 */ /* 0x101fe400078e026a */
        /* <DEDUP_REMOVED lines=60> */
.L_x_1286:
[----:B------:R-:W-:-:S05]  /*c200*/  IMAD.U32 R108, RZ, RZ, UR47 ;  /* 0x0000002fff6c7e24 */ /* 0x000fca000f8e00ff */
[----:B------:R-:W-:-:S13]  /*c210*/  ISETP.NE.AND P1, PT, R108, 0x1, PT ;  /* 0x000000016c00780c */ /* 0x000fda0003f25270 */
[----:B------:R-:W1:Y:S02]  /*c220*/  @P1 LDC.64 R12, c[0x0][0x9e8] ;  /* 0x00027a00ff0c1b82 */ /* 0x000e640000000a00 */
[----:B-1----:R-:W-:-:S05]  /*c230*/  @P1 IMAD.HI.U32 R12, R106, R12, RZ ;  /* 0x0000000c6a0c1227 */ /* 0x002fca00078e00ff */
[----:B------:R-:W-:-:S07]  /*c240*/  @P1 SHF.R.U32.HI R106, RZ, R13, R12 ;  /* 0x0000000dff6a1219 */ /* 0x000fce000001160c */
.L_x_1287:
[----:B------:R-:W-:Y:S05]  /*c250*/  BSYNC B0 ;  /* 0x0000000000007941 */ /* 0x000fea0003800000 */
.L_x_1285:
[----:B------:R-:W-:-:S05]  /*c260*/  IMAD R106, R106, R108, R129 ;  /* 0x0000006c6a6a7224 */ /* 0x000fca00078e0281 */
[----:B------:R-:W-:Y:S02]  /*c270*/  VIADDMNMX R149, R106, R108, R149, PT ;  /* 0x0000006c6a957246 */ /* 0x000fe40003800195 */
[----:B------:R-:W-:-:S07]  /*c280*/  VIMNMX R147, R147, R106, !PT ;  /* 0x0000006a93937248 */ /* 0x000fce0007fe0100 */
.L_x_1284:
        /* <DEDUP_REMOVED lines=133> */
.L_x_1290:
[----:B------:R-:W-:-:S05]  /*cae0*/  IMAD.U32 R158, RZ, RZ, UR47 ;  /* 0x0000002fff9e7e24 */ /* 0x000fca000f8e00ff */
[----:B------:R-:W-:-:S13]  /*caf0*/  ISETP.NE.AND P6, PT, R158, 0x1, PT ;  /* 0x000000019e00780c */ /* 0x000fda0003fc5270 */
[----:B------:R-:W0:Y:S02]  /*cb00*/  @P6 LDC.64 R12, c[0x0][0x9e8] ;  /* 0x00027a00ff0c6b82 */ /* 0x000e240000000a00 */
[----:B0-----:R-:W-:-:S05]  /*cb10*/  @P6 IMAD.HI.U32 R12, R111, R12, RZ ;  /* 0x0000000c6f0c6227 */ /* 0x001fca00078e00ff */
[----:B------:R-:W-:-:S07]  /*cb20*/  @P6 SHF.R.U32.HI R111, RZ, R13, R12 ;  /* 0x0000000dff6f6219 */ /* 0x000fce000001160c */
.L_x_1291:
[----:B------:R-:W-:Y:S05]  /*cb30*/  BSYNC B0 ;  /* 0x0000000000007941 */ /* 0x000fea0003800000 */
.L_x_1289:
[----:B------:R-:W-:-:S05]  /*cb40*/  IMAD R12, R111, R158, R129 ;  /* 0x0000009e6f0c7224 */ /* 0x000fca00078e0281 */
[----:B------:R-:W-:Y:S02]  /*cb50*/  VIADDMNMX R107, R12, R158, R107, PT ;  /* 0x0000009e0c6b7246 */ /* 0x000fe4000380016b */
[----:B------:R-:W-:-:S07]  /*cb60*/  VIMNMX R109, R109, R12, !PT ;  /* 0x0000000c6d6d7248 */ /* 0x000fce0007fe0100 */
.L_x_1288:
        /* <DEDUP_REMOVED lines=308> */
.L_x_1292:
[----:B------:R-:W0:Y:S01]  /*deb0*/  S2UR UR6, SR_CgaCtaId ;  /* 0x00000000000679c3 */ /* 0x000e220000008800 */
[----:B------:R-:W-:Y:S01]  /*dec0*/  R2UR UR4, R161 ;  /* 0x00000000a10472ca */ /* 0x000fe200000e0000 */
[----:B------:R-:W-:Y:S01]  /*ded0*/  UIADD3 UR7, UR7, 0x2a860, URZ ;  /* 0x0002a86007077890 */ /* 0x000fe2000fffe03f */
[----:B------:R-:W-:Y:S01]  /*dee0*/  F2FP.F16.F32.PACK_AB R157, R8, R157 ;  /* 0x0000009d089d723e */ /* 0x000fe200000000ff */
[----:B------:R-:W-:Y:S01]  /*def0*/  UMOV UR46, UR39 ;  /* 0x00000027002e7c82 */ /* 0x000fe20008000000 */
[----:B------:R-:W-:Y:S01]  /*df00*/  F2FP.F16.F32.PACK_AB R158, R136, R21 ;  /* 0x00000015889e723e */ /* 0x000fe200000000ff */
[----:B------:R-:W-:Y:S01]  /*df10*/  IMAD.MOV.U32 R9, RZ, RZ, R14 ;  /* 0x000000ffff097224 */ /* 0x000fe200078e000e */
[----:B------:R-:W-:Y:S01]  /*df20*/  F2FP.F16.F32.PACK_AB R156, R220, R89 ;  /* 0x00000059dc9c723e */ /* 0x000fe200000000ff */
[----:B------:R-:W-:Y:S01]  /*df30*/  IMAD.MOV.U32 R8, RZ, RZ, R12 ;  /* 0x000000ffff087224 */ /* 0x000fe200078e000c */
[----:B------:R-:W-:Y:S02]  /*df40*/  F2FP.F16.F32.PACK_AB R159, R124, R159 ;  /* 0x0000009f7c9f723e */ /* 0x000fe400000000ff */
[----:B------:R-:W-:-:S02]  /*df50*/  F2FP.F16.F32.PACK_AB R152, R108, R15 ;  /* 0x0000000f6c98723e */ /* 0x000fc400000000ff */
[----:B------:R-:W-:Y:S02]  /*df60*/  F2FP.F16.F32.PACK_AB R153, R20, R153 ;  /* 0x000000991499723e */ /* 0x000fe400000000ff */
[----:B------:R-:W-:Y:S01]  /*df70*/  ISETP.GT.AND P1, PT, R10, UR4, PT ;  /* 0x000000040a007c0c */ /* 0x000fe2000bf24270 */
[----:B------:R-:W-:Y:S01]  /*df80*/  UMOV UR4, UR38 ;  /* 0x0000002600047c82 */ /* 0x000fe20008000000 */
[----:B------:R-:W-:Y:S01]  /*df90*/  F2FP.F16.F32.PACK_AB R154, R106, R13 ;  /* 0x0000000d6a9a723e */ /* 0x000fe200000000ff */
[----:B------:R-:W-:Y:S01]  /*dfa0*/  VIADD R10, R10, 0xffffffff ;  /* 0xffffffff0a0a7836 */ /* 0x000fe20000000000 */
        /* <DEDUP_REMOVED lines=20> */
.L_x_1274:
        /* <DEDUP_REMOVED lines=67> */
.L_x_1294:
[----:B------:R-:W-:Y:S01]  /*e520*/  ULEA UR5, UR38, UR60, 0x3 ;  /* 0x0000003c26057291 */ /* 0x000fe2000f8e183f */
[----:B------:R-:W-:-:S05]  /*e530*/  IMAD.U32 R0, RZ, RZ, UR39 ;  /* 0x00000027ff007e24 */ /* 0x000fca000f8e00ff */
[----:B------:R-:W-:-:S04]  /*e540*/  SHF.L.U32 R0, R0, 0x1f, RZ ;  /* 0x0000001f00007819 */ /* 0x000fc800000006ff */
[----:B------:R0:W1:Y:S01]  /*e550*/  SYNCS.PHASECHK.TRANS64.TRYWAIT P1, [UR5+0x2a850], R0 ;  /* 0x02a85000ff0075a7 */ /* 0x0000620008020145 */
[----:B------:R-:W-:Y:S05]  /*e560*/  @!P0 BRA `(.L_x_1295) ;  /* 0x0000000000048947 */ /* 0x000fea0003800000 */
[----:B------:R-:W-:Y:S01]  /*e570*/  BPT.TRAP 0x1 ;  /* 0x000000040000795c */ /* 0x000fe20000300000 */
.L_x_1295:
[----:B-1----:R-:W-:Y:S05]  /*e580*/  @P1 BRA `(.L_x_1296) ;  /* 0x0000000000081947 */ /* 0x002fea0003800000 */
[----:B------:R-:W1:Y:S02]  /*e590*/  SYNCS.PHASECHK.TRANS64.TRYWAIT P1, [UR5+0x2a850], R0 ;  /* 0x02a85000ff0075a7 */ /* 0x000e640008020145 */
[----:B-1----:R-:W-:Y:S05]  /*e5a0*/  @!P1 BRA `(.L_x_1297) ;  /* 0x000000a0008c9947 */ /* 0x002fea0003800000 */
.L_x_1296:
[----:B------:R-:W-:Y:S01]  /*e5b0*/  UIADD3 UR60, UR60, 0x400, URZ ;  /* 0x000004003c3c7890 */ /* 0x000fe2000fffe03f */
[----:B------:R-:W-:Y:S01]  /*e5c0*/  WARPGROUP.ARRIVE ;  /* 0x00000000000079c5 */ /* 0x000fe20000000000 */
[----:B------:R-:W-:Y:S01]  /*e5d0*/  UMOV UR7, 0x40000040 ;  /* 0x4000004000077882 */ /* 0x000fe20000000000 */
[----:B-1----:R-:W1:Y:S01]  /*e5e0*/  SHFL.BFLY PT, R5, R6, 0x2, 0x1f ;  /* 0x0c401f0006057f89 */ /* 0x002e6200000e0000 */
[----:B------:R-:W-:Y:S01]  /*e5f0*/  USHF.R.U32.HI UR60, URZ, 0x4, UR60 ;  /* 0x000000043f3c7899 */ /* 0x000fe2000801163c */
[----:B------:R-:W-:Y:S02]  /*e600*/  IMAD.MOV.U32 R4, RZ, RZ, RZ ;  /* 0x000000ffff047224 */ /* 0x000fe400078e00ff */
[----:B0-----:R-:W0:Y:S01]  /*e610*/  SHFL.BFLY PT, R0, R3, 0x2, 0x1f ;  /* 0x0c401f0003007f89 */ /* 0x001e2200000e0000 */
[----:B------:R-:W-:Y:S01]  /*e620*/  ULOP3.LUT UR60, UR60, 0x3fff, URZ, 0xc0, !UPT ;  /* 0x00003fff3c3c7892 */ /* 0x000fe2000f8ec03f */
[----:B------:R-:W-:-:S03]  /*e630*/  IMAD.MOV.U32 R94, RZ, RZ, -0x800000 ;  /* 0xff800000ff5e7424 */ /* 0x000fc600078e00ff */
[----:B------:R-:W-:-:S04]  /*e640*/  ULOP3.LUT UR4, UR60, 0x3000000, URZ, 0xfc, !UPT ;  /* 0x030000003c047892 */ /* 0x000fc8000f8efc3f */
[----:B------:R-:W-:-:S07]  /*e650*/  UIMAD UR4, UR38, 0x600, UR4 ;  /* 0x00000600260478a4 */ /* 0x000fce000f8e0204 */
[----:B------:R-:W-:Y:S02]  /*e660*/  UMOV UR6, UR4 ;  /* 0x0000000400067c82 */ /* 0x000fe40008000000 */
[----:B------:R-:W-:Y:S01]  /*e670*/  HGMMA.64x128x16.F32 R24, R156, gdesc[UR4].tnspB, R24, gsb0 ;  /* 0x41e000049c187df0 */ /* 0x000fe20008000818 */
[----:B------:R-:W-:Y:S01]  /*e680*/  UIADD3 UR6, UR4, 0x80, URZ ;  /* 0x0000008004067890 */ /* 0x000fe2000fffe03f */
[----:B-1----:R-:W-:Y:S01]  /*e690*/  FADD.FTZ R5, R5, R6 ;  /* 0x0000000605057221 */ /* 0x002fe20000010000 */
[----:B------:R-:W-:Y:S01]  /*e6a0*/  UMOV UR7, 0x40000040 ;  /* 0x4000004000077882 */ /* 0x000fe20000000000 */
[----:B0-----:R-:W-:-:S03]  /*e6b0*/  FADD.FTZ R2, R0, R3 ;  /* 0x0000000300027221 */ /* 0x001fc60000010000 */
[----:B------:R-:W0:Y:S04]  /*e6c0*/  SHFL.BFLY PT, R0, R5, 0x1, 0x1f ;  /* 0x0c201f0005007f89 */ /* 0x000e2800000e0000 */
[----:B------:R-:W1:Y:S01]  /*e6d0*/  SHFL.BFLY PT, R7, R2, 0x1, 0x1f ;  /* 0x0c201f0002077f89 */ /* 0x000e6200000e0000 */
[----:B0-----:R-:W-:Y:S01]  /*e6e0*/  FADD.FTZ R9, R5, R0 ;  /* 0x0000000005097221 */ /* 0x001fe20000010000 */
[----:B------:R-:W-:Y:S02]  /*e6f0*/  IMAD.MOV.U32 R0, RZ, RZ, -0x800000 ;  /* 0xff800000ff007424 */ /* 0x000fe400078e00ff */
[----:B-1----:R-:W-:Y:S02]  /*e700*/  FADD.FTZ R10, R2, R7 ;  /* 0x00000007020a7221 */ /* 0x002fe40000010000 */
[----:B------:R-:W-:Y:S01]  /*e710*/  FSETP.NE.FTZ.AND P1, PT, R9, RZ, PT ;  /* 0x000000ff0900720b */ /* 0x000fe20003f35000 */
[----:B------:R-:W-:-:S02]  /*e720*/  IMAD.MOV.U32 R7, RZ, RZ, RZ ;  /* 0x000000ffff077224 */ /* 0x000fc400078e00ff */
        /* <DEDUP_REMOVED lines=38> */
.L_x_1298:
[----:B------:R-:W-:Y:S01]  /*e990*/  R2UR UR6, R184 ;  /* 0x00000000b80672ca */ /* 0x000fe200000e0000 */
[----:B------:R-:W-:Y:S01]  /*e9a0*/  UIADD3 UR4, UR5, 0x2a860, URZ ;  /* 0x0002a86005047890 */ /* 0x000fe2000fffe03f */
[-C--:B------:R-:W-:Y:S01]  /*e9b0*/  FMUL.FTZ R2, R24, R4.reuse ;  /* 0x0000000418027220 */ /* 0x080fe20000410000 */
[----:B------:R-:W-:Y:S01]  /*e9c0*/  UIADD3 UR38, UR38, 0x1, URZ ;  /* 0x0000000126267890 */ /* 0x000fe2000fffe03f */
[-C--:B------:R-:W-:Y:S01]  /*e9d0*/  FMUL.FTZ R3, R25, R4.reuse ;  /* 0x0000000419037220 */ /* 0x080fe20000410000 */
[-C--:B------:R-:W-:Y:S01]  /*e9e0*/  FMUL.FTZ R20, R28, R4.reuse ;  /* 0x000000041c147220 */ /* 0x080fe20000410000 */
        /* <DEDUP_REMOVED lines=8> */
[-C--:B------:R-:W-:Y:S01]  /*ea70*/  FMUL.FTZ R41, R41, R4.reuse ;  /* 0x0000000429297220 */ /* 0x080fe20000410000 */
[-C--:B------:R-:W-:Y:S01]  /*ea80*/  FMUL.FTZ R44, R44, R4.reuse ;  /* 0x000000042c2c7220 */ /* 0x080fe20000410000 */
[-C--:B------:R-:W-:Y:S01]  /*ea90*/  FMUL.FTZ R45, R45, R4.reuse ;  /* 0x000000042d2d7220 */ /* 0x080fe20000410000 */
[-C--:B------:R-:W-:Y:S01]  /*eaa0*/  FMUL.FTZ R48, R48, R4.reuse ;  /* 0x0000000430307220 */ /* 0x080fe20000410000 */
[----:B------:R-:W-:Y:S01]  /*eab0*/  FMUL.FTZ R49, R49, R4 ;  /* 0x0000000431317220 */ /* 0x000fe20000410000 */
[----:B------:R-:W-:-:S02]  /*eac0*/  IMAD.U32 R184, RZ, RZ, UR6 ;  /* 0x00000006ffb87e24 */ /* 0x000fc4000f8e00ff */
[-C--:B------:R-:W-:Y:S01]  /*ead0*/  FMUL.FTZ R52, R52, R4.reuse ;  /* 0x0000000434347220 */ /* 0x080fe20000410000 */
[-C--:B------:R-:W-:Y:S01]  /*eae0*/  FMUL.FTZ R53, R53, R4.reuse ;  /* 0x0000000435357220 */ /* 0x080fe20000410000 */
[-C--:B------:R-:W-:Y:S01]  /*eaf0*/  FMUL.FTZ R56, R56, R4.reuse ;  /* 0x0000000438387220 */ /* 0x080fe20000410000 */
[-C--:B------:R-:W-:Y:S01]  /*eb00*/  FMUL.FTZ R57, R57, R4.reuse ;  /* 0x0000000439397220 */ /* 0x080fe20000410000 */
[----:B------:R-:W0:Y:S01]  /*eb10*/  S2UR UR6, SR_CgaCtaId ;  /* 0x00000000000679c3 */ /* 0x000e220000008800 */
        /* <DEDUP_REMOVED lines=52> */
.L_x_1220:
[----:B------:R-:W0:Y:S01]  /*ee60*/  S2R R4, SR_CgaCtaId ;  /* 0x0000000000047919 */ /* 0x000e220000008800 */
[----:B------:R-:W-:Y:S01]  /*ee70*/  MOV R19, 0x400 ;  /* 0x0000040000137802 */ /* 0x000fe20000000f00 */
[----:B------:R-:W-:Y:S01]  /*ee80*/  BSSY B0, `(.L_x_1299) ;  /* 0x0000304000007945 */ /* 0x000fe20003800000 */
[----:B------:R-:W-:Y:S02]  /*ee90*/  BAR.SYNC.DEFER_BLOCKING 0x5, 0x180 ;  /* 0x0146000000007b1d */ /* 0x000fe40000010000 */
[----:B0-----:R-:W-:-:S05]  /*eea0*/  LEA R19, R4, R19, 0x18 ;  /* 0x0000001304137211 */ /* 0x001fca00078ec0ff */
[----:B------:R-:W0:Y:S02]  /*eeb0*/  LDS.128 R4, [R19+0x2a8d0] ;  /* 0x02a8d00013047984 */ /* 0x000e240000000c00 */
[----:B0-----:R-:W-:Y:S02]  /*eec0*/  R2UR UR6, R5 ;  /* 0x00000000050672ca */ /* 0x001fe400000e0000 */
[----:B------:R-:W-:Y:S02]  /*eed0*/  R2UR UR5, R6 ;  /* 0x00000000060572ca */ /* 0x000fe400000e0000 */
[----:B------:R-:W-:Y:S01]  /*eee0*/  R2UR UR7, R7 ;  /* 0x00000000070772ca */ /* 0x000fe200000e0000 */
[----:B------:R-:W-:Y:S06]  /*eef0*/  BAR.ARV 0x4, 0x180 ;  /* 0x0106000000007b1d */ /* 0x000fec0000002000 */
[----:B------:R-:W-:Y:S08]  /*ef00*/  @P0 BRA `(.L_x_1300) ;  /* 0x0000002000880947 */ /* 0x000ff00003800000 */
[----:B------:R-:W0:Y:S01]  /*ef10*/  S2R R4, SR_SWINHI ;  /* 0x0000000000047919 */ /* 0x000e220000002f00 */
[----:B------:R-:W-:Y:S01]  /*ef20*/  R2UR UR13, R183 ;  /* 0x00000000b70d72ca */ /* 0x000fe200000e0000 */
[----:B------:R-:W-:Y:S01]  /*ef30*/  ULDC.64 UR10, c[0x0][0xc00] ;  /* 0x00030000000a7ab9 */ /* 0x000fe20000000a00 */
[----:B------:R-:W-:Y:S01]  /*ef40*/  ULDC.64 UR8, c[0x0][0xc00] ;  /* 0x0003000000087ab9 */ /* 0x000fe20000000a00 */
[----:B------:R-:W-:Y:S02]  /*ef50*/  R2UR UR15, R164 ;  /* 0x00000000a40f72ca */ /* 0x000fe400000e0000 */
[----:B------:R-:W-:Y:S02]  /*ef60*/  R2UR UR12, R22 ;  /* 0x00000000160c72ca */ /* 0x000fe400000e0000 */
[----:B------:R-:W-:Y:S02]  /*ef70*/  R2UR UR14, R165 ;  /* 0x00000000a50e72ca */ /* 0x000fe400000e0000 */
[----:B------:R-:W-:-:S04]  /*ef80*/  R2UR UR20, R166 ;  /* 0x00000000a61472ca */ /* 0x000fc800000e0000 */
[----:B------:R-:W-:Y:S01]  /*ef90*/  UIMAD.WIDE UR8, UR13, 0x4, UR8 ;  /* 0x000000040d0878a5 */ /* 0x000fe2000f8e0208 */
[----:B------:R-:W-:Y:S02]  /*efa0*/  MOV R16, R19 ;  /* 0x0000001300107202 */ /* 0x000fe40000000f00 */
[----:B0-----:R-:W-:-:S03]  /*efb0*/  MOV R17, R4 ;  /* 0x0000000400117202 */ /* 0x001fc60000000f00 */
[----:B------:R-:W-:-:S03]  /*efc0*/  IMAD.WIDE R4, R203, 0x2, R16 ;  /* 0x00000002cb047825 */ /* 0x000fc600078e0210 */
[C---:B------:R-:W-:Y:S02]  /*efd0*/  LOP3.LUT R7, R4.reuse, 0x380, RZ, 0xc0, !PT ;  /* 0x0000038004077812 */ /* 0x040fe400078ec0ff */
[C---:B------:R-:W-:Y:S02]  /*efe0*/  IADD3 R8, P5, R4.reuse, 0x40, RZ ;  /* 0x0000004004087810 */ /* 0x040fe40007fbe0ff */
[----:B------:R-:W-:Y:S02]  /*eff0*/  SHF.R.U64 R7, R7, 0x3, RZ ;  /* 0x0000000307077819 */ /* 0x000fe400000012ff */
[C---:B------:R-:W-:Y:S01]  /*f000*/  IADD3 R31, P6, R4.reuse, 0x20, RZ ;  /* 0x00000020041f7810 */ /* 0x040fe20007fde0ff */
[--C-:B------:R-:W-:Y:S01]  /*f010*/  IMAD.X R27, RZ, RZ, R5.reuse, P5 ;  /* 0x000000ffff1b7224 */ /* 0x100fe200028e0605 */
[C---:B------:R-:W-:Y:S02]  /*f020*/  IADD3 R75, P4, R4.reuse, 0x60, RZ ;  /* 0x00000060044b7810 */ /* 0x040fe40007f9e0ff */
[C---:B------:R-:W-:Y:S01]  /*f030*/  IADD3 R95, P3, R4.reuse, 0x4000, RZ ;  /* 0x00004000045f7810 */ /* 0x040fe20007f7e0ff */
[--C-:B------:R-:W-:Y:S01]  /*f040*/  IMAD.X R29, RZ, RZ, R5.reuse, P6 ;  /* 0x000000ffff1d7224 */ /* 0x100fe200030e0605 */
[C---:B------:R-:W-:Y:S01]  /*f050*/  IADD3 R97, P2, R4.reuse, 0x4020, RZ ;  /* 0x0000402004617810 */ /* 0x040fe20007f5e0ff */
[--C-:B------:R-:W-:Y:S01]  /*f060*/  IMAD.X R15, RZ, RZ, R5.reuse, P4 ;  /* 0x000000ffff0f7224 */ /* 0x100fe200020e0605 */
[C---:B------:R-:W-:Y:S01]  /*f070*/  IADD3 R99, P1, R4.reuse, 0x4040, RZ ;  /* 0x0000404004637810 */ /* 0x040fe20007f3e0ff */
[--C-:B------:R-:W-:Y:S01]  /*f080*/  IMAD.X R25, RZ, RZ, R5.reuse, P3 ;  /* 0x000000ffff197224 */ /* 0x100fe200018e0605 */
[----:B------:R-:W-:Y:S01]  /*f090*/  BAR.SYNC.DEFER_BLOCKING 0x1, 0x100 ;  /* 0x0044000000007b1d */ /* 0x000fe20000010000 */
        /* <DEDUP_REMOVED lines=9> */
[----:B------:R-:W-:Y:S02]  /*f130*/  LOP3.LUT R12, R95, 0x380, RZ, 0xc0, !PT ;  /* 0x000003805f0c7812 */ /* 0x000fe400078ec0ff */
[----:B------:R-:W-:Y:S02]  /*f140*/  SHF.R.U64 R10, R10, 0x3, RZ ;  /* 0x000000030a0a7819 */ /* 0x000fe400000012ff */
[----:B------:R-:W-:Y:S02]  /*f150*/  LOP3.LUT R26, R7, R8, RZ, 0x3c, !PT ;  /* 0x00000008071a7212 */ /* 0x000fe400078e3cff */
[----:B------:R-:W-:-:S02]  /*f160*/  SHF.R.U64 R6, R6, 0x3, RZ ;  /* 0x0000000306067819 */ /* 0x000fc400000012ff */
[----:B------:R-:W-:Y:S02]  /*f170*/  LOP3.LUT R8, R97, 0x380, RZ, 0xc0, !PT ;  /* 0x0000038061087812 */ /* 0x000fe400078ec0ff */
[----:B------:R-:W-:Y:S02]  /*f180*/  SHF.R.U64 R12, R12, 0x3, RZ ;  /* 0x000000030c0c7819 */ /* 0x000fe400000012ff */
[----:B------:R-:W-:Y:S02]  /*f190*/  LOP3.LUT R14, R10, R75, RZ, 0x3c, !PT ;  /* 0x0000004b0a0e7212 */ /* 0x000fe400078e3cff */
[----:B------:R-:W-:Y:S02]  /*f1a0*/  LOP3.LUT R28, R6, R31, RZ, 0x3c, !PT ;  /* 0x0000001f061c7212 */ /* 0x000fe400078e3cff */
[----:B------:R-:W-:Y:S02]  /*f1b0*/  LOP3.LUT R10, R99, 0x380, RZ, 0xc0, !PT ;  /* 0x00000380630a7812 */ /* 0x000fe400078ec0ff */
[----:B------:R-:W-:-:S02]  /*f1c0*/  SHF.R.U64 R8, R8, 0x3, RZ ;  /* 0x0000000308087819 */ /* 0x000fc400000012ff */
[----:B------:R-:W-:Y:S02]  /*f1d0*/  LOP3.LUT R31, R74, 0x380, RZ, 0xc0, !PT ;  /* 0x000003804a1f7812 */ /* 0x000fe400078ec0ff */
[----:B------:R-:W-:Y:S02]  /*f1e0*/  LOP3.LUT R24, R12, R95, RZ, 0x3c, !PT ;  /* 0x0000005f0c187212 */ /* 0x000fe400078e3cff */
[----:B------:R-:W-:Y:S02]  /*f1f0*/  SHF.R.U64 R10, R10, 0x3, RZ ;  /* 0x000000030a0a7819 */ /* 0x000fe400000012ff */
[----:B------:R-:W-:Y:S02]  /*f200*/  LOP3.LUT R12, R8, R97, RZ, 0x3c, !PT ;  /* 0x00000061080c7212 */ /* 0x000fe400078e3cff */
[----:B------:R-:W-:Y:S02]  /*f210*/  MOV R30, R4 ;  /* 0x00000004001e7202 */ /* 0x000fe40000000f00 */
[----:B------:R-:W-:-:S02]  /*f220*/  SHF.R.U64 R31, R31, 0x3, RZ ;  /* 0x000000031f1f7819 */ /* 0x000fc400000012ff */
[----:B------:R-:W-:Y:S02]  /*f230*/  F2FP.F16.F32.PACK_AB R4, R3, R2 ;  /* 0x000000020304723e */ /* 0x000fe400000000ff */
[----:B------:R-:W-:Y:S02]  /*f240*/  F2FP.F16.F32.PACK_AB R5, R89, R88 ;  /* 0x000000585905723e */ /* 0x000fe400000000ff */
[----:B------:R-:W-:Y:S02]  /*f250*/  F2FP.F16.F32.PACK_AB R6, R21, R20 ;  /* 0x000000141506723e */ /* 0x000fe400000000ff */
[----:B------:R-:W-:Y:S02]  /*f260*/  F2FP.F16.F32.PACK_AB R7, R91, R90 ;  /* 0x0000005a5b07723e */ /* 0x000fe400000000ff */
[----:B------:R-:W-:Y:S02]  /*f270*/  LOP3.LUT R10, R10, R99, RZ, 0x3c, !PT ;  /* 0x000000630a0a7212 */ /* 0x000fe400078e3cff */
[----:B------:R-:W-:Y:S01]  /*f280*/  MOV R97, R14 ;  /* 0x0000000e00617202 */ /* 0x000fe20000000f00 */
[----:B------:R0:W-:Y:S01]  /*f290*/  STSM.16.M88.4 [R30], R4 ;  /* 0x000000041e007844 */ /* 0x0001e20000000200 */
[----:B------:R-:W-:-:S02]  /*f2a0*/  MOV R95, R12 ;  /* 0x0000000c005f7202 */ /* 0x000fc40000000f00 */
[----:B------:R-:W-:Y:S02]  /*f2b0*/  LOP3.LUT R8, R31, R74, RZ, 0x3c, !PT ;  /* 0x0000004a1f087212 */ /* 0x000fe400078e3cff */
[----:B------:R-:W-:Y:S02]  /*f2c0*/  MOV R99, R28 ;  /* 0x0000001c00637202 */ /* 0x000fe40000000f00 */
[----:B------:R-:W-:Y:S02]  /*f2d0*/  MOV R98, R26 ;  /* 0x0000001a00627202 */ /* 0x000fe40000000f00 */
[----:B------:R-:W-:Y:S02]  /*f2e0*/  MOV R96, R24 ;  /* 0x0000001800607202 */ /* 0x000fe40000000f00 */
[----:B------:R-:W-:Y:S02]  /*f2f0*/  F2FP.F16.F32.PACK_AB R12, R33, R32 ;  /* 0x00000020210c723e */ /* 0x000fe400000000ff */
[----:B------:R-:W-:-:S02]  /*f300*/  F2FP.F16.F32.PACK_AB R13, R35, R34 ;  /* 0x00000022230d723e */ /* 0x000fc400000000ff */
[----:B------:R-:W-:Y:S02]  /*f310*/  F2FP.F16.F32.PACK_AB R14, R37, R36 ;  /* 0x00000024250e723e */ /* 0x000fe400000000ff */
[----:B------:R-:W-:Y:S02]  /*f320*/  F2FP.F16.F32.PACK_AB R15, R39, R38 ;  /* 0x00000026270f723e */ /* 0x000fe400000000ff */
[----:B------:R-:W-:Y:S02]  /*f330*/  F2FP.F16.F32.PACK_AB R24, R41, R40 ;  /* 0x000000282918723e */ /* 0x000fe400000000ff */
[----:B------:R-:W-:Y:S01]  /*f340*/  F2FP.F16.F32.PACK_AB R25, R43, R42 ;  /* 0x0000002a2b19723e */ /* 0x000fe200000000ff */
[----:B------:R-:W-:Y:S01]  /*f350*/  STSM.16.M88.4 [R99], R12 ;  /* 0x0000000c63007844 */ /* 0x000fe20000000200 */
[----:B------:R-:W-:Y:S02]  /*f360*/  F2FP.F16.F32.PACK_AB R26, R45, R44 ;  /* 0x0000002c2d1a723e */ /* 0x000fe400000000ff */
[----:B------:R-:W-:-:S02]  /*f370*/  F2FP.F16.F32.PACK_AB R27, R47, R46 ;  /* 0x0000002e2f1b723e */ /* 0x000fc400000000ff */
[----:B------:R-:W-:Y:S02]  /*f380*/  F2FP.F16.F32.PACK_AB R28, R49, R48 ;  /* 0x00000030311c723e */ /* 0x000fe400000000ff */
[----:B------:R-:W-:Y:S01]  /*f390*/  F2FP.F16.F32.PACK_AB R29, R51, R50 ;  /* 0x00000032331d723e */ /* 0x000fe200000000ff */
[----:B------:R1:W-:Y:S01]  /*f3a0*/  STSM.16.M88.4 [R98], R24 ;  /* 0x0000001862007844 */ /* 0x0003e20000000200 */
[----:B0-----:R-:W-:Y:S02]  /*f3b0*/  F2FP.F16.F32.PACK_AB R30, R53, R52 ;  /* 0x00000034351e723e */ /* 0x001fe400000000ff */
[----:B------:R-:W-:Y:S02]  /*f3c0*/  F2FP.F16.F32.PACK_AB R31, R55, R54 ;  /* 0x00000036371f723e */ /* 0x000fe400000000ff */
[----:B------:R-:W-:Y:S02]  /*f3d0*/  MOV R75, R10 ;  /* 0x0000000a004b7202 */ /* 0x000fe40000000f00 */
[----:B------:R-:W-:Y:S01]  /*f3e0*/  MOV R74, R8 ;  /* 0x00000008004a7202 */ /* 0x000fe20000000f00 */
[----:B------:R0:W-:Y:S01]  /*f3f0*/  STSM.16.M88.4 [R97], R28 ;  /* 0x0000001c61007844 */ /* 0x0001e20000000200 */
[----:B------:R-:W-:-:S02]  /*f400*/  F2FP.F16.F32.PACK_AB R4, R57, R56 ;  /* 0x000000383904723e */ /* 0x000fc400000000ff */
[----:B------:R-:W-:Y:S02]  /*f410*/  F2FP.F16.F32.PACK_AB R5, R59, R58 ;  /* 0x0000003a3b05723e */ /* 0x000fe400000000ff */
[----:B------:R-:W-:Y:S02]  /*f420*/  F2FP.F16.F32.PACK_AB R6, R61, R60 ;  /* 0x0000003c3d06723e */ /* 0x000fe400000000ff */
[----:B------:R-:W-:Y:S01]  /*f430*/  F2FP.F16.F32.PACK_AB R7, R63, R62 ;  /* 0x0000003e3f07723e */ /* 0x000fe200000000ff */
[----:B-1----:R-:W1:Y:S01]  /*f440*/  LDC.64 R98, c[0x0][0xc08] ;  /* 0x00030200ff627b82 */ /* 0x002e620000000a00 */
[----:B------:R-:W-:Y:S02]  /*f450*/  F2FP.F16.F32.PACK_AB R8, R65, R64 ;  /* 0x000000404108723e */ /* 0x000fe400000000ff */
[----:B------:R-:W-:Y:S01]  /*f460*/  F2FP.F16.F32.PACK_AB R9, R67, R66 ;  /* 0x000000424309723e */ /* 0x000fe200000000ff */
[----:B------:R-:W-:Y:S01]  /*f470*/  STSM.16.M88.4 [R96], R4 ;  /* 0x0000000460007844 */ /* 0x000fe20000000200 */
[----:B------:R-:W-:-:S02]  /*f480*/  F2FP.F16.F32.PACK_AB R10, R69, R68 ;  /* 0x00000044450a723e */ /* 0x000fc400000000ff */
[----:B------:R-:W-:Y:S01]  /*f490*/  F2FP.F16.F32.PACK_AB R11, R71, R70 ;  /* 0x00000046470b723e */ /* 0x000fe200000000ff */
[----:B0-----:R-:W-:Y:S01]  /*f4a0*/  IMAD.U32 R28, RZ, RZ, UR8 ;  /* 0x00000008ff1c7e24 */ /* 0x001fe2000f8e00ff */
[----:B------:R-:W-:Y:S01]  /*f4b0*/  F2FP.F16.F32.PACK_AB R12, R73, R72 ;  /* 0x00000048490c723e */ /* 0x000fe200000000ff */
[----:B------:R-:W-:Y:S01]  /*f4c0*/  IMAD.U32 R29, RZ, RZ, UR9 ;  /* 0x00000009ff1d7e24 */ /* 0x000fe2000f8e00ff */
[----:B------:R-:W-:Y:S01]  /*f4d0*/  F2FP.F16.F32.PACK_AB R13, R93, R92 ;  /* 0x0000005c5d0d723e */ /* 0x000fe200000000ff */
[----:B------:R-:W-:Y:S01]  /*f4e0*/  STSM.16.M88.4 [R95], R8 ;  /* 0x000000085f007844 */ /* 0x000fe20000000200 */
[----:B------:R-:W-:Y:S02]  /*f4f0*/  F2FP.F16.F32.PACK_AB R14, R77, R76 ;  /* 0x0000004c4d0e723e */ /* 0x000fe400000000ff */
[----:B------:R-:W-:Y:S02]  /*f500*/  F2FP.F16.F32.PACK_AB R15, R79, R78 ;  /* 0x0000004e4f0f723e */ /* 0x000fe400000000ff */
[----:B------:R-:W-:-:S02]  /*f510*/  F2FP.F16.F32.PACK_AB R24, R81, R80 ;  /* 0x000000505118723e */ /* 0x000fc400000000ff */
[----:B------:R-:W-:Y:S01]  /*f520*/  F2FP.F16.F32.PACK_AB R25, R83, R82 ;  /* 0x000000525319723e */ /* 0x000fe200000000ff */
[----:B------:R0:W-:Y:S01]  /*f530*/  STSM.16.M88.4 [R75], R12 ;  /* 0x0000000c4b007844 */ /* 0x0001e20000000200 */
[----:B------:R-:W-:Y:S02]  /*f540*/  F2FP.F16.F32.PACK_AB R26, R85, R84 ;  /* 0x00000054551a723e */ /* 0x000fe400000000ff */
[----:B------:R-:W-:Y:S02]  /*f550*/  F2FP.F16.F32.PACK_AB R27, R87, R86 ;  /* 0x00000056571b723e */ /* 0x000fe400000000ff */
[----:B------:R-:W-:-:S03]  /*f560*/  ISETP.NE.U32.AND P0, PT, RZ, UR10, PT ;  /* 0x0000000aff007c0c */ /* 0x000fc6000bf05070 */
[----:B------:R2:W-:Y:S01]  /*f570*/  STSM.16.M88.4 [R74], R24 ;  /* 0x000000184a007844 */ /* 0x0005e20000000200 */
[----:B------:R-:W-:Y:S01]  /*f580*/  BAR.SYNC.DEFER_BLOCKING 0x1, 0x100 ;  /* 0x0044000000007b1d */ /* 0x000fe20000010000 */
[----:B------:R-:W-:-:S07]  /*f590*/  ISETP.NE.AND.EX P0, PT, RZ, UR11, PT, P0 ;  /* 0x0000000bff007c0c */ /* 0x000fce000bf05300 */
[----:B0-----:R-:W0:Y:S06]  /*f5a0*/  LDC R75, c[0x0][0xbe8] ;  /* 0x0002fa00ff4b7b82 */ /* 0x001e2c0000000800 */
[----:B------:R-:W3:Y:S01]  /*f5b0*/  @P0 LDG.E R30, desc[UR36][R28.64] ;  /* 0x000000241c1e0981 */ /* 0x000ee2000c1e1900 */
[----:B-1----:R-:W-:Y:S02]  /*f5c0*/  ISETP.NE.U32.AND P1, PT, R98, RZ, PT ;  /* 0x000000ff6200720c */ /* 0x002fe40003f25070 */
[----:B------:R-:W-:-:S11]  /*f5d0*/  R2UR UR4, R99 ;  /* 0x00000000630472ca */ /* 0x000fd600000e0000 */
[----:B------:R-:W-:Y:S02]  /*f5e0*/  VOTEU.ANY UP0, P1 ;  /* 0x00000000003f7886 */ /* 0x000fe40000800100 */
[----:B------:R-:W-:Y:S01]  /*f5f0*/  UISETP.NE.AND.EX UP0, UPT, UR4, URZ, UPT, UP0 ;  /* 0x0000003f0400728c */ /* 0x000fe2000bf05300 */
[----:B0-----:R-:W-:Y:S02]  /*f600*/  ISETP.NE.AND P1, PT, R75, 0x1, PT ;  /* 0x000000014b00780c */ /* 0x001fe40003f25270 */
[----:B------:R-:W-:Y:S02]  /*f610*/  ULDC UR4, c[0x0][0xa88] ;  /* 0x0002a20000047ab9 */ /* 0x000fe40000000800 */
[----:B--2---:R-:W-:Y:S01]  /*f620*/  IMAD.U32 R74, RZ, RZ, UR4 ;  /* 0x00000004ff4a7e24 */ /* 0x004fe2000f8e00ff */
[----:B------:R-:W-:Y:S01]  /*f630*/  PLOP3.LUT P4, PT, PT, PT, UP0, 0x80, 0x0 ;  /* 0x000000000000781c */ /* 0x000fe20003f8f008 */
[----:B------:R-:W-:-:S04]  /*f640*/  ULDC UR4, c[0x0][0xad4] ;  /* 0x0002b50000047ab9 */ /* 0x000fc80000000800 */
[----:B------:R-:W-:Y:S02]  /*f650*/  @UP0 ULDC.64 UR8, c[0x0][0xc08] ;  /* 0x0003020000080ab9 */ /* 0x000fe40000000a00 */
[----:B------:R-:W-:Y:S01]  /*f660*/  @UP0 UIMAD.WIDE UR8, UR13, 0x4, UR8 ;  /* 0x000000040d0808a5 */ /* 0x000fe2000f8e0208 */
[----:B------:R-:W0:Y:S01]  /*f670*/  @P1 LDC R6, c[0x0][0xbec] ;  /* 0x0002fb00ff061b82 */ /* 0x000e220000000800 */
[----:B------:R-:W-:-:S04]  /*f680*/  UISETP.NE.AND UP0, UPT, UR15, URZ, UPT ;  /* 0x0000003f0f00728c */ /* 0x000fc8000bf05270 */
[----:B------:R-:W-:Y:S01]  /*f690*/  USEL UR4, UR15, UR4, UP0 ;  /* 0x000000040f047287 */ /* 0x000fe20008000000 */
[----:B------:R-:W-:Y:S02]  /*f6a0*/  IMAD.U32 R4, RZ, RZ, UR8 ;  /* 0x00000008ff047e24 */ /* 0x000fe4000f8e00ff */
[----:B------:R-:W1:Y:S01]  /*f6b0*/  @P1 LDC R9, c[0x0][0xbf0] ;  /* 0x0002fc00ff091b82 */ /* 0x000e620000000800 */
[----:B------:R-:W-:Y:S01]  /*f6c0*/  UISETP.GT.AND UP1, UPT, UR4, 0x1, UPT ;  /* 0x000000010400788c */ /* 0x000fe2000bf24270 */
[----:B------:R-:W-:Y:S01]  /*f6d0*/  IMAD.U32 R5, RZ, RZ, UR9 ;  /* 0x00000009ff057e24 */ /* 0x000fe2000f8e00ff */
[----:B------:R-:W-:Y:S02]  /*f6e0*/  UMOV UR19, 0x9b8 ;  /* 0x000009b800137882 */ /* 0x000fe40000000000 */
[----:B------:R-:W-:Y:S02]  /*f6f0*/  USEL UR19, UR19, 0x978, UP1 ;  /* 0x0000097813137887 */ /* 0x000fe40008800000 */
[----:B------:R-:W-:Y:S01]  /*f700*/  UISETP.NE.U32.AND UP0, UPT, UR10, URZ, UPT ;  /* 0x0000003f0a00728c */ /* 0x000fe2000bf05070 */
[----:B------:R-:W-:Y:S01]  /*f710*/  VIADD R13, R23, UR12 ;  /* 0x0000000c170d7c36 */ /* 0x000fe20008000000 */
[----:B------:R-:W-:Y:S01]  /*f720*/  USHF.R.S32.HI UR10, URZ, 0x1f, UR13 ;  /* 0x0000001f3f0a7899 */ /* 0x000fe2000801140d */
[----:B------:R0:W5:Y:S01]  /*f730*/  @P4 LDG.E R74, desc[UR36][R4.64] ;  /* 0x00000024044a4981 */ /* 0x000162000c1e1900 */
[----:B------:R-:W-:Y:S01]  /*f740*/  UISETP.NE.AND.EX UP0, UPT, UR11, URZ, UPT, UP0 ;  /* 0x0000003f0b00728c */ /* 0x000fe2000bf05300 */
[----:B------:R-:W-:Y:S01]  /*f750*/  IMAD.MOV.U32 R7, RZ, RZ, R13 ;  /* 0x000000ffff077224 */ /* 0x000fe200078e000d */
[----:B------:R-:W-:Y:S01]  /*f760*/  UMOV UR4, URZ ;  /* 0x0000003f00047c82 */ /* 0x000fe20008000000 */
[----:B------:R-:W-:-:S02]  /*f770*/  USEL UR9, UR14, URZ, UP1 ;  /* 0x0000003f0e097287 */ /* 0x000fc40008800000 */
[----:B------:R-:W-:Y:S02]  /*f780*/  USEL UR8, UR13, URZ, !UP0 ;  /* 0x0000003f0d087287 */ /* 0x000fe4000c000000 */
[----:B------:R-:W-:Y:S01]  /*f790*/  USEL UR18, UR10, URZ, !UP0 ;  /* 0x0000003f0a127287 */ /* 0x000fe2000c000000 */
[----:B------:R-:W-:Y:S02]  /*f7a0*/  ULDC.64 UR12, c[0x0][UR19+0x220] ;  /* 0x00008800130c7abb */ /* 0x000fe40008000a00 */
[----:B------:R-:W-:Y:S01]  /*f7b0*/  ULDC.64 UR10, c[0x0][UR19+0x218] ;  /* 0x00008600130a7abb */ /* 0x000fe20008000a00 */
[----:B0-----:R-:W-:Y:S01]  /*f7c0*/  @P1 IMAD.HI.U32 R4, R13, R6, RZ ;  /* 0x000000060d041227 */ /* 0x001fe200078e00ff */
[----:B------:R-:W-:Y:S01]  /*f7d0*/  ULDC.64 UR14, c[0x0][UR19+0x228] ;  /* 0x00008a00130e7abb */ /* 0x000fe20008000a00 */
[----:B------:R-:W-:Y:S02]  /*f7e0*/  UIMAD.WIDE.U32 UR16, UR10, UR20, URZ ;  /* 0x000000140a1072a5 */ /* 0x000fe4000f8e003f */
[----:B------:R-:W-:Y:S01]  /*f7f0*/  UIMAD UR13, UR13, UR8, URZ ;  /* 0x000000080d0d72a4 */ /* 0x000fe2000f8e023f */
[----:B-1----:R-:W-:Y:S01]  /*f800*/  @P1 SHF.R.U32.HI R7, RZ, R9, R4 ;  /* 0x00000009ff071219 */ /* 0x002fe20000011604 */
[----:B------:R-:W-:-:S02]  /*f810*/  UIMAD UR20, UR11, UR20, URZ ;  /* 0x000000140b1472a4 */ /* 0x000fc4000f8e023f */
[----:B------:R-:W-:Y:S02]  /*f820*/  UIMAD.WIDE.U32 UR10, UR12, UR8, URZ ;  /* 0x000000080c0a72a5 */ /* 0x000fe4000f8e003f */
[----:B------:R-:W-:Y:S01]  /*f830*/  UIMAD.WIDE.U32 UR22, UR14, UR9, URZ ;  /* 0x000000090e1672a5 */ /* 0x000fe2000f8e003f */
[----:B------:R-:W-:Y:S01]  /*f840*/  IMAD.MOV R6, RZ, RZ, -R7 ;  /* 0x000000ffff067224 */ /* 0x000fe200078e0a07 */
[----:B------:R-:W-:Y:S02]  /*f850*/  UIMAD UR9, UR15, UR9, URZ ;  /* 0x000000090f0972a4 */ /* 0x000fe4000f8e023f */
[----:B------:R-:W-:Y:S01]  /*f860*/  UIMAD UR13, UR12, UR18, UR13 ;  /* 0x000000120c0d72a4 */ /* 0x000fe2000f8e020d */
[----:B------:R-:W-:Y:S01]  /*f870*/  IMAD R9, R75, R6, R13 ;  /* 0x000000064b097224 */ /* 0x000fe200078e020d */
[----:B------:R-:W-:Y:S01]  /*f880*/  UIADD3 UR20, UR17, UR20, URZ ;  /* 0x0000001411147290 */ /* 0x000fe2000fffe03f */
[----:B------:R-:W-:Y:S02]  /*f890*/  IMAD.U32 R4, RZ, RZ, UR22 ;  /* 0x00000016ff047e24 */ /* 0x000fe4000f8e00ff */
[----:B------:R-:W-:Y:S01]  /*f8a0*/  IMAD.U32 R5, RZ, RZ, UR23 ;  /* 0x00000017ff057e24 */ /* 0x000fe2000f8e00ff */
[----:B------:R-:W-:-:S02]  /*f8b0*/  SHF.R.S32.HI R5, RZ, 0x1f, R7 ;  /* 0x0000001fff057819 */ /* 0x000fc40000011407 */
[----:B------:R-:W-:Y:S02]  /*f8c0*/  SHF.R.S32.HI R6, RZ, 0x1f, R9 ;  /* 0x0000001fff067819 */ /* 0x000fe40000011409 */
[----:B---3--:R-:W-:-:S13]  /*f8d0*/  @P0 R2UR UR4, R30 ;  /* 0x000000001e0402ca */ /* 0x008fda00000e0000 */
        /* <DEDUP_REMOVED lines=23> */
.L_x_1301:
[----:B------:R-:W-:Y:S01]  /*fa50*/  R2UR UR9, R22 ;  /* 0x00000000160972ca */ /* 0x000fe200000e0000 */
[----:B------:R-:W-:Y:S01]  /*fa60*/  SHFL.IDX PT, R4, R8, RZ, 0x1c1f ;  /* 0x001c1fff08047589 */ /* 0x000fe200000e0000 */
[----:B-----5:R-:W-:Y:S01]  /*fa70*/  IMAD R74, R74, R75, RZ ;  /* 0x0000004b4a4a7224 */ /* 0x020fe200078e02ff */
[----:B------:R-:W-:Y:S02]  /*fa80*/  LOP3.LUT P0, RZ, R185, 0x3, RZ, 0xc0, !PT ;  /* 0x00000003b9ff7812 */ /* 0x000fe4000780c0ff */
[----:B------:R-:W0:Y:S01]  /*fa90*/  SHFL.IDX PT, R5, R10, RZ, 0x1c1f ;  /* 0x001c1fff0a057589 */ /* 0x000e2200000e0000 */
[----:B------:R-:W-:-:S03]  /*faa0*/  PLOP3.LUT P3, PT, PT, PT, UP1, 0x80, 0x0 ;  /* 0x000000000000781c */ /* 0x000fc60003f6f018 */
[----:B------:R-:W-:Y:S04]  /*fab0*/  SHFL.IDX PT, R6, R8, 0x1, 0x1c1f ;  /* 0x003c1f0008067f89 */ /* 0x000fe800000e0000 */
[----:B------:R-:W1:Y:S01]  /*fac0*/  SHFL.IDX PT, R7, R10, 0x1, 0x1c1f ;  /* 0x003c1f000a077f89 */ /* 0x000e6200000e0000 */
[----:B------:R-:W-:-:S04]  /*fad0*/  VIADD R11, R202, UR9 ;  /* 0x00000009ca0b7c36 */ /* 0x000fc80008000000 */
[C---:B------:R-:W-:Y:S01]  /*fae0*/  VIADD R9, R11.reuse, 0x8 ;  /* 0x000000080b097836 */ /* 0x040fe20000000000 */
[----:B------:R-:W-:-:S04]  /*faf0*/  ISETP.GE.OR P2, PT, R11, R74, P0 ;  /* 0x0000004a0b00720c */ /* 0x000fc80000746670 */
[----:B------:R-:W-:-:S09]  /*fb00*/  ISETP.GE.OR P0, PT, R9, R74, P0 ;  /* 0x0000004a0900720c */ /* 0x000fd20000706670 */
[----:B0-----:R0:W-:Y:S01]  /*fb10*/  @!P2 ST.E desc[UR36][R4.64], R0 ;  /* 0x000000000400a985 */ /* 0x0011e2000c101924 */
[----:B------:R-:W-:-:S03]  /*fb20*/  ISETP.GE.AND P2, PT, R11, R74, PT ;  /* 0x0000004a0b00720c */ /* 0x000fc60003f46270 */
[----:B-1----:R0:W-:Y:S01]  /*fb30*/  @!P0 ST.E desc[UR36][R6.64], R94 ;  /* 0x0000005e06008985 */ /* 0x0021e2000c101924 */
[----:B------:R-:W-:Y:S01]  /*fb40*/  ISETP.GE.AND P0, PT, R9, R74, PT ;  /* 0x0000004a0900720c */ /* 0x000fe20003f06270 */
[----:B------:R-:W-:-:S12]  /*fb50*/  @P3 BRA `(.L_x_1302) ;  /* 0x0000000800903947 */ /* 0x000fd80003800000 */
[----:B------:R-:W-:Y:S01]  /*fb60*/  IMAD R3, R182, 0x40, R160 ;  /* 0x00000040b6037824 */ /* 0x000fe200078e02a0 */
[----:B------:R-:W-:Y:S01]  /*fb70*/  ULDC.64 UR12, c[0x0][0xaa0] ;  /* 0x0002a800000c7ab9 */ /* 0x000fe20000000a00 */
[----:B------:R-:W-:Y:S01]  /*fb80*/  R2UR UR16, R166 ;  /* 0x00000000a61072ca */ /* 0x000fe200000e0000 */
[----:B------:R-:W1:Y:S01]  /*fb90*/  @P1 LDC R21, c[0x0][0xbf0] ;  /* 0x0002fc00ff151b82 */ /* 0x000e620000000800 */
[----:B------:R-:W-:Y:S01]  /*fba0*/  IMAD.WIDE R16, R3, 0x2, R16 ;  /* 0x0000000203107825 */ /* 0x000fe200078e0210 */
[----:B------:R-:W-:Y:S02]  /*fbb0*/  R2UR UR15, R22 ;  /* 0x00000000160f72ca */ /* 0x000fe400000e0000 */
[C---:B------:R-:W-:Y:S01]  /*fbc0*/  IADD3 R9, P6, R16.reuse, 0x1000, RZ ;  /* 0x0000100010097810 */ /* 0x040fe20007fde0ff */
[----:B------:R-:W-:Y:S01]  /*fbd0*/  UIMAD UR9, UR14, UR12, URZ ;  /* 0x0000000c0e0972a4 */ /* 0x000fe2000f8e023f */
[C---:B------:R-:W-:Y:S02]  /*fbe0*/  IADD3 R13, P5, R16.reuse, 0x2000, RZ ;  /* 0x00002000100d7810 */ /* 0x040fe40007fbe0ff */
[----:B------:R-:W-:Y:S01]  /*fbf0*/  LOP3.LUT R8, R9, 0x380, RZ, 0xc0, !PT ;  /* 0x0000038009087812 */ /* 0x000fe200078ec0ff */
[----:B------:R-:W-:Y:S01]  /*fc00*/  UIMAD.WIDE.U32 UR10, UR4, UR12, URZ ;  /* 0x0000000c040a72a5 */ /* 0x000fe2000f8e003f */
[----:B------:R-:W-:-:S02]  /*fc10*/  IADD3 R25, P4, R16, 0x3000, RZ ;  /* 0x0000300010197810 */ /* 0x000fc40007f9e0ff */
[----:B------:R-:W-:Y:S01]  /*fc20*/  SHF.R.U64 R8, R8, 0x3, RZ ;  /* 0x0000000308087819 */ /* 0x000fe200000012ff */
[----:B------:R-:W-:Y:S01]  /*fc30*/  UIMAD UR9, UR4, UR13, UR9 ;  /* 0x0000000d040972a4 */ /* 0x000fe2000f8e0209 */
[----:B------:R-:W-:Y:S02]  /*fc40*/  IADD3 R29, P3, R16, 0x4000, RZ ;  /* 0x00004000101d7810 */ /* 0x000fe40007f7e0ff */
[----:B------:R-:W-:Y:S01]  /*fc50*/  LOP3.LUT R8, R8, R9, RZ, 0x3c, !PT ;  /* 0x0000000908087212 */ /* 0x000fe200078e3cff */
[----:B------:R-:W-:Y:S01]  /*fc60*/  IMAD.X R9, RZ, RZ, R17, P6 ;  /* 0x000000ffff097224 */ /* 0x000fe200030e0611 */
[C---:B------:R-:W-:Y:S01]  /*fc70*/  IADD3 R3, P6, R16.reuse, 0x7000, RZ ;  /* 0x0000700010037810 */ /* 0x040fe20007fde0ff */
[----:B------:R-:W-:Y:S01]  /*fc80*/  UIADD3 UR11, UR11, UR9, URZ ;  /* 0x000000090b0b7290 */ /* 0x000fe2000fffe03f */
[----:B------:R-:W-:Y:S01]  /*fc90*/  IADD3 R33, P2, R16, 0x5000, RZ ;  /* 0x0000500010217810 */ /* 0x000fe20007f5e0ff */
[----:B------:R-:W-:Y:S01]  /*fca0*/  ULDC.64 UR12, c[0x0][0xae8] ;  /* 0x0002ba00000c7ab9 */ /* 0x000fe20000000a00 */
[----:B0-----:R-:W-:-:S02]  /*fcb0*/  LOP3.LUT R0, R3, 0x380, RZ, 0xc0, !PT ;  /* 0x0000038003007812 */ /* 0x001fc400078ec0ff */
[C---:B------:R-:W-:Y:S02]  /*fcc0*/  IADD3 R37, P0, R16.reuse, 0x6000, RZ ;  /* 0x0000600010257810 */ /* 0x040fe40007f1e0ff */
[----:B------:R-:W-:Y:S02]  /*fcd0*/  LOP3.LUT R5, R16, 0x380, RZ, 0xc0, !PT ;  /* 0x0000038010057812 */ /* 0x000fe400078ec0ff */
[----:B------:R-:W-:Y:S02]  /*fce0*/  LOP3.LUT R12, R13, 0x380, RZ, 0xc0, !PT ;  /* 0x000003800d0c7812 */ /* 0x000fe400078ec0ff */
[----:B------:R-:W-:Y:S01]  /*fcf0*/  LOP3.LUT R24, R25, 0x380, RZ, 0xc0, !PT ;  /* 0x0000038019187812 */ /* 0x000fe200078ec0ff */
[----:B------:R-:W-:Y:S01]  /*fd00*/  USHF.R.S32.HI UR4, URZ, 0x1f, UR8 ;  /* 0x0000001f3f047899 */ /* 0x000fe20008011408 */
[----:B------:R-:W-:Y:S01]  /*fd10*/  SHF.R.U64 R0, R0, 0x3, RZ ;  /* 0x0000000300007819 */ /* 0x000fe200000012ff */
[----:B------:R-:W-:Y:S01]  /*fd20*/  UIMAD.WIDE.U32 UR10, UR16, UR12, UR10 ;  /* 0x0000000c100a72a5 */ /* 0x000fe2000f8e000a */
[----:B------:R-:W-:Y:S01]  /*fd30*/  LOP3.LUT R28, R29, 0x380, RZ, 0xc0, !PT ;  /* 0x000003801d1c7812 */ /* 0x000fe200078ec0ff */
[----:B------:R-:W-:Y:S01]  /*fd40*/  IMAD.X R41, RZ, RZ, R17, P6 ;  /* 0x000000ffff297224 */ /* 0x000fe200030e0611 */
[----:B------:R-:W-:Y:S01]  /*fd50*/  LOP3.LUT R40, R0, R3, RZ, 0x3c, !PT ;  /* 0x0000000300287212 */ /* 0x000fe200078e3cff */
[----:B------:R-:W5:Y:S01]  /*fd60*/  LD.E.128 R8, desc[UR36][R8.64] ;  /* 0x0000002408087980 */ /* 0x000f62000c101d00 */
[----:B------:R-:W0:Y:S01]  /*fd70*/  @P1 LDC R3, c[0x0][0xbec] ;  /* 0x0002fb00ff031b82 */ /* 0x000e220000000800 */
[----:B------:R-:W-:Y:S01]  /*fd80*/  IMAD R0, R163, 0x20, R182 ;  /* 0x00000020a3007824 */ /* 0x000fe200078e02b6 */
[----:B------:R-:W-:-:S02]  /*fd90*/  LOP3.LUT R32, R33, 0x380, RZ, 0xc0, !PT ;  /* 0x0000038021207812 */ /* 0x000fc400078ec0ff */
[----:B------:R-:W-:Y:S02]  /*fda0*/  LOP3.LUT R36, R37, 0x380, RZ, 0xc0, !PT ;  /* 0x0000038025247812 */ /* 0x000fe400078ec0ff */
[----:B------:R-:W-:Y:S01]  /*fdb0*/  SHF.R.U64 R5, R5, 0x3, RZ ;  /* 0x0000000305057819 */ /* 0x000fe200000012ff */
[----:B------:R-:W-:Y:S01]  /*fdc0*/  VIADD R20, R0, UR15 ;  /* 0x0000000f00147c36 */ /* 0x000fe20008000000 */
[----:B------:R-:W-:Y:S01]  /*fdd0*/  SHF.R.U64 R12, R12, 0x3, RZ ;  /* 0x000000030c0c7819 */ /* 0x000fe200000012ff */
[----:B------:R-:W-:Y:S01]  /*fde0*/  UIMAD UR11, UR16, UR13, UR11 ;  /* 0x0000000d100b72a4 */ /* 0x000fe2000f8e020b */
[----:B------:R-:W-:Y:S01]  /*fdf0*/  SHF.R.U64 R24, R24, 0x3, RZ ;  /* 0x0000000318187819 */ /* 0x000fe200000012ff */
[----:B------:R-:W5:Y:S01]  /*fe00*/  LD.E.128 R40, desc[UR36][R40.64] ;  /* 0x0000002428287980 */ /* 0x000f62000c101d00 */
[----:B------:R-:W-:Y:S01]  /*fe10*/  SHF.R.U64 R28, R28, 0x3, RZ ;  /* 0x000000031c1c7819 */ /* 0x000fe200000012ff */
[----:B------:R-:W-:Y:S01]  /*fe20*/  ULDC.64 UR12, c[0x0][0xaf0] ;  /* 0x0002bc00000c7ab9 */ /* 0x000fe20000000a00 */
[----:B------:R-:W-:-:S02]  /*fe30*/  SHF.R.U64 R32, R32, 0x3, RZ ;  /* 0x0000000320207819 */ /* 0x000fc400000012ff */
[----:B------:R-:W-:Y:S02]  /*fe40*/  SHF.R.U64 R36, R36, 0x3, RZ ;  /* 0x0000000324247819 */ /* 0x000fe400000012ff */
[----:B------:R-:W-:Y:S01]  /*fe50*/  LOP3.LUT R16, R5, R16, RZ, 0x3c, !PT ;  /* 0x0000001005107212 */ /* 0x000fe200078e3cff */
[----:B------:R-:W-:Y:S01]  /*fe60*/  UIMAD UR4, UR4, UR12, URZ ;  /* 0x0000000c040472a4 */ /* 0x000fe2000f8e023f */
[----:B------:R-:W-:Y:S01]  /*fe70*/  LOP3.LUT R12, R12, R13, RZ, 0x3c, !PT ;  /* 0x0000000d0c0c7212 */ /* 0x000fe200078e3cff */
[--C-:B------:R-:W-:Y:S01]  /*fe80*/  IMAD.X R13, RZ, RZ, R17.reuse, P5 ;  /* 0x000000ffff0d7224 */ /* 0x100fe200028e0611 */
[----:B------:R-:W-:Y:S01]  /*fe90*/  LOP3.LUT R24, R24, R25, RZ, 0x3c, !PT ;  /* 0x0000001918187212 */ /* 0x000fe200078e3cff */
[--C-:B------:R-:W-:Y:S01]  /*fea0*/  IMAD.X R25, RZ, RZ, R17.reuse, P4 ;  /* 0x000000ffff197224 */ /* 0x100fe200020e0611 */
[----:B------:R-:W-:Y:S01]  /*feb0*/  LOP3.LUT R28, R28, R29, RZ, 0x3c, !PT ;  /* 0x0000001d1c1c7212 */ /* 0x000fe200078e3cff */
[----:B0-----:R-:W-:Y:S01]  /*fec0*/  @P1 IMAD.HI.U32 R0, R20, R3, RZ ;  /* 0x0000000314001227 */ /* 0x001fe200078e00ff */
[----:B------:R-:W-:Y:S01]  /*fed0*/  LOP3.LUT R32, R32, R33, RZ, 0x3c, !PT ;  /* 0x0000002120207212 */ /* 0x000fe200078e3cff */
[----:B------:R0:W5:Y:S01]  /*fee0*/  LD.E.128 R4, desc[UR36][R16.64] ;  /* 0x0000002410047980 */ /* 0x000162000c101d00 */
[----:B------:R-:W-:Y:S01]  /*fef0*/  LOP3.LUT R36, R36, R37, RZ, 0x3c, !PT ;  /* 0x0000002524247212 */ /* 0x000fe200078e3cff */
[----:B------:R-:W-:-:S02]  /*ff00*/  IMAD.X R29, RZ, RZ, R17, P3 ;  /* 0x000000ffff1d7224 */ /* 0x000fc400018e0611 */
[--C-:B------:R-:W-:Y:S01]  /*ff10*/  IMAD.X R33, RZ, RZ, R17.reuse, P2 ;  /* 0x000000ffff217224 */ /* 0x100fe200010e0611 */
[----:B------:R-:W-:Y:S01]  /*ff20*/  UIMAD UR4, UR8, UR13, UR4 ;  /* 0x0000000d080472a4 */ /* 0x000fe2000f8e0204 */
[----:B------:R-:W-:Y:S01]  /*ff30*/  IMAD.X R37, RZ, RZ, R17, P0 ;  /* 0x000000ffff257224 */ /* 0x000fe200000e0611 */
[----:B------:R-:W-:Y:S01]  /*ff40*/  UIMAD.WIDE.U32 UR8, UR8, UR12, UR10 ;  /* 0x0000000c080872a5 */ /* 0x000fe2000f8e000a */
[----:B------:R-:W5:Y:S01]  /*ff50*/  LD.E.128 R12, desc[UR36][R12.64] ;  /* 0x000000240c0c7980 */ /* 0x000f62000c101d00 */
[----:B0-----:R-:W-:Y:S01]  /*ff60*/  IMAD.MOV.U32 R17, RZ, RZ, R20 ;  /* 0x000000ffff117224 */ /* 0x001fe200078e0014 */
[----:B-1----:R-:W-:Y:S01]  /*ff70*/  @P1 SHF.R.U32.HI R17, RZ, R21, R0 ;  /* 0x00000015ff111219 */ /* 0x002fe20000011600 */
[----:B------:R-:W-:Y:S01]  /*ff80*/  UIADD3 UR4, UR9, UR4, URZ ;  /* 0x0000000409047290 */ /* 0x000fe2000fffe03f */
[----:B------:R-:W5:Y:S01]  /*ff90*/  LD.E.128 R24, desc[UR36][R24.64] ;  /* 0x0000002418187980 */ /* 0x000f62000c101d00 */
[----:B------:R-:W-:Y:S01]  /*ffa0*/  ULDC.64 UR10, c[0x0][0xae0] ;  /* 0x0002b800000a7ab9 */ /* 0x000fe20000000a00 */
[--C-:B------:R-:W-:Y:S01]  /*ffb0*/  SHF.R.S32.HI R0, RZ, 0x1f, R17.reuse ;  /* 0x0000001fff007819 */ /* 0x100fe20000011411 */
[----:B------:R-:W-:Y:S01]  /*ffc0*/  IMAD.MOV R16, RZ, RZ, -R17 ;  /* 0x000000ffff107224 */ /* 0x000fe200078e0a11 */
[----:B------:R-:W5:Y:S01]  /*ffd0*/  LD.E.128 R28, desc[UR36][R28.64] ;  /* 0x000000241c1c7980 */ /* 0x000f62000c101d00 */
[----:B------:R-:W-:-:S02]  /*ffe0*/  IMAD.U32 R3, RZ, RZ, UR9 ;  /* 0x00000009ff037e24 */ /* 0x000fc4000f8e00ff */
[----:B------:R-:W-:Y:S01]  /*fff0*/  IMAD R0, R0, UR10, RZ ;  /* 0x0000000a00007c24 */ /* 0x000fe2000f8e02ff */
[----:B------:R-:W5:Y:S01]  /*10000*/  LD.E.128 R32, desc[UR36][R32.64] ;  /* 0x0000002420207980 */ /* 0x000f62000c101d00 */
[----:B------:R-:W-:Y:S02]  /*10010*/  IMAD R75, R75, R16, R20 ;  /* 0x000000104b4b7224 */ /* 0x000fe400078e0214 */
[----:B------:R-:W-:Y:S01]  /*10020*/  IMAD.U32 R2, RZ, RZ, UR8 ;  /* 0x00000008ff027e24 */ /* 0x000fe2000f8e00ff */
[----:B------:R-:W5:Y:S01]  /*10030*/  LD.E.128 R36, desc[UR36][R36.64] ;  /* 0x0000002424247980 */ /* 0x000f62000c101d00 */
[----:B------:R-:W-:Y:S01]  /*10040*/  IMAD.U32 R3, RZ, RZ, UR4 ;  /* 0x00000004ff037e24 */ /* 0x000fe2000f8e00ff */
[----:B------:R-:W-:Y:S01]  /*10050*/  ULDC.64 UR8, c[0x0][0xad8] ;  /* 0x0002b60000087ab9 */ /* 0x000fe20000000a00 */
[C---:B------:R-:W-:Y:S01]  /*10060*/  IMAD R21, R17.reuse, UR11, R0 ;  /* 0x0000000b11157c24 */ /* 0x040fe2000f8e0200 */
[----:B------:R-:W-:Y:S01]  /*10070*/  @!PT LDS RZ, [RZ] ;  /* 0x00000000fffff984 */ /* 0x000fe20000000800 */
[----:B------:R-:W-:Y:S01]  /*10080*/  @!PT LDS RZ, [RZ] ;  /* 0x00000000fffff984 */ /* 0x000fe20000000800 */
[----:B------:R-:W-:Y:S01]  /*10090*/  @!PT LDS RZ, [RZ] ;  /* 0x00000000fffff984 */ /* 0x000fe20000000800 */
[----:B------:R-:W-:Y:S01]  /*100a0*/  @!PT LDS RZ, [RZ] ;  /* 0x00000000fffff984 */ /* 0x000fe20000000800 */
[----:B------:R0:W-:Y:S06]  /*100b0*/  MEMBAR.ALL.CTA ;  /* 0x0000000000007992 */ /* 0x0001ec0000008000 */
[----:B0-----:R-:W0:Y:S01]  /*100c0*/  FENCE.VIEW.ASYNC.S ;  /* 0x00000000000073c6 */ /* 0x001e220000000000 */
[----:B------:R-:W-:Y:S01]  /*100d0*/  SHF.R.S32.HI R0, RZ, 0x1f, R75 ;  /* 0x0000001fff007819 */ /* 0x000fe2000001144b */
[----:B------:R-:W-:-:S04]  /*100e0*/  IMAD.WIDE.U32 R2, R17, UR10, R2 ;  /* 0x0000000a11027c25 */ /* 0x000fc8000f8e0002 */
[----:B------:R-:W-:Y:S02]  /*100f0*/  IMAD.IADD R3, R3, 0x1, R21 ;  /* 0x0000000103037824 */ /* 0x000fe400078e0215 */
[----:B------:R-:W-:Y:S02]  /*10100*/  IMAD R0, R0, UR8, RZ ;  /* 0x0000000800007c24 */ /* 0x000fe4000f8e02ff */
[----:B------:R-:W-:Y:S02]  /*10110*/  VIADD R45, R182, UR15 ;  /* 0x0000000fb62d7c36 */ /* 0x000fe40008000000 */
[C---:B------:R-:W-:Y:S02]  /*10120*/  IMAD R21, R75.reuse, UR9, R0 ;  /* 0x000000094b157c24 */ /* 0x040fe4000f8e0200 */
[----:B------:R-:W-:Y:S01]  /*10130*/  IMAD.WIDE.U32 R2, R75, UR8, R2 ;  /* 0x000000084b027c25 */ /* 0x000fe2000f8e0002 */
[----:B------:R-:W-:Y:S01]  /*10140*/  ISETP.GE.AND P2, PT, R45, R74, PT ;  /* 0x0000004a2d00720c */ /* 0x000fe20003f46270 */
[----:B------:R-:W-:-:S02]  /*10150*/  ULDC.64 UR8, c[0x0][0xa80] ;  /* 0x0002a00000087ab9 */ /* 0x000fc40000000a00 */
[----:B------:R-:W-:Y:S01]  /*10160*/  VIADD R17, R45, 0x20 ;  /* 0x000000202d117836 */ /* 0x000fe20000000000 */
[C---:B------:R-:W-:Y:S01]  /*10170*/  LEA R0, P3, R2.reuse, UR8, 0x1 ;  /* 0x0000000802007c11 */ /* 0x040fe2000f8608ff */
[----:B------:R-:W-:Y:S02]  /*10180*/  IMAD.IADD R3, R3, 0x1, R21 ;  /* 0x0000000103037824 */ /* 0x000fe400078e0215 */
[----:B------:R-:W-:Y:S01]  /*10190*/  VIADD R19, R19, 0x2a820 ;  /* 0x0002a82013137836 */ /* 0x000fe20000000000 */
[-C--:B------:R-:W-:Y:S01]  /*101a0*/  ISETP.GE.AND P0, PT, R17, R74.reuse, PT ;  /* 0x0000004a1100720c */ /* 0x080fe20003f06270 */
[----:B------:R-:W-:Y:S01]  /*101b0*/  VIADD R17, R45, 0x40 ;  /* 0x000000402d117836 */ /* 0x000fe20000000000 */
[----:B------:R-:W-:Y:S02]  /*101c0*/  LEA.HI.X R20, R2, UR9, R3, 0x1, P3 ;  /* 0x0000000902147c11 */ /* 0x000fe400098f0c03 */
        /* <DEDUP_REMOVED lines=16> */
.L_x_1304:
[----:B------:R-:W-:Y:S05]  /*102d0*/  BSYNC B1 ;  /* 0x0000000000017941 */ /* 0x000fea0003800000 */
.L_x_1303:
[----:B---3-5:R3:W4:Y:S01]  /*102e0*/  SHFL.IDX PT, R5, R20, 0x1, 0x181f ;  /* 0x00381f0014057f89 */ /* 0x02872200000e0000 */
        /* <DEDUP_REMOVED lines=10> */
[----:B------:R1:W-:Y:S04]  /*10390*/  @!P3 ST.E.128 desc[UR36][R2.64], R8 ;  /* 0x000000080200b985 */ /* 0x0003e8000c101d24 */
[----:B------:R1:W-:Y:S02]  /*103a0*/  @!P4 ST.E.128 desc[UR36][R4.64], R32 ;  /* 0x000000200400c985 */ /* 0x0003e4000c101d24 */
.L_x_1306:
[----:B------:R-:W-:Y:S05]  /*103b0*/  BSYNC B1 ;  /* 0x0000000000017941 */ /* 0x000fea0003800000 */
.L_x_1305:
[----:B-1--4-:R1:W4:Y:S01]  /*103c0*/  SHFL.IDX PT, R5, R20, 0x2, 0x181f ;  /* 0x00581f0014057f89 */ /* 0x01232200000e0000 */
[----:B------:R-:W-:Y:S03]  /*103d0*/  BSSY B1, `(.L_x_1307) ;  /* 0x000000c000017945 */ /* 0x000fe60003800000 */
[----:B------:R1:W0:Y:S01]  /*103e0*/  SHFL.IDX PT, R3, R0, 0x2, 0x181f ;  /* 0x00581f0000037f89 */ /* 0x00022200000e0000 */
[----:B------:R-:W-:Y:S05]  /*103f0*/  @P1 BRA `(.L_x_1308) ;  /* 0x0000000000241947 */ /* 0x000fea0003800000 */
[----:B------:R-:W-:Y:S02]  /*10400*/  ULDC UR4, c[0x0][0xac8] ;  /* 0x0002b20000047ab9 */ /* 0x000fe40000000800 */
[----:B------:R-:W-:Y:S02]  /*10410*/  ISETP.GE.AND P2, PT, R160, UR4, PT ;  /* 0x00000004a0007c0c */ /* 0x000fe4000bf46270 */
[----:B------:R-:W-:-:S11]  /*10420*/  ISETP.GE.AND P3, PT, R162, UR4, PT ;  /* 0x00000004a2007c0c */ /* 0x000fd6000bf66270 */
[-C--:B0-----:R-:W-:Y:S02]  /*10430*/  @!P2 LEA R2, P0, R160, R3.reuse, 0x1 ;  /* 0x00000003a002a211 */ /* 0x081fe400078008ff */
[----:B------:R-:W-:Y:S02]  /*10440*/  @!P3 LEA R4, P1, R162, R3, 0x1 ;  /* 0x00000003a204b211 */ /* 0x000fe400078208ff */
[-C--:B----4-:R-:W-:Y:S02]  /*10450*/  @!P2 LEA.HI.X R3, R160, R5.reuse, R206, 0x1, P0 ;  /* 0x00000005a003a211 */ /* 0x090fe400000f0cce */
[----:B------:R-:W-:-:S03]  /*10460*/  @!P3 LEA.HI.X R5, R162, R5, R205, 0x1, P1 ;  /* 0x00000005a205b211 */ /* 0x000fc600008f0ccd */
[----:B------:R0:W-:Y:S04]  /*10470*/  @!P2 ST.E.128 desc[UR36][R2.64], R12 ;  /* 0x0000000c0200a985 */ /* 0x0001e8000c101d24 */
[----:B------:R0:W-:Y:S02]  /*10480*/  @!P3 ST.E.128 desc[UR36][R4.64], R36 ;  /* 0x000000240400b985 */ /* 0x0001e4000c101d24 */
.L_x_1308:
[----:B------:R-:W-:Y:S05]  /*10490*/  BSYNC B1 ;  /* 0x0000000000017941 */ /* 0x000fea0003800000 */
.L_x_1307:
[----:B0-----:R-:W-:Y:S01]  /*104a0*/  VIADD R3, R45, 0x60 ;  /* 0x000000602d037836 */ /* 0x001fe20000000000 */
[----:B----4-:R0:W4:Y:S04]  /*104b0*/  SHFL.IDX PT, R5, R20, 0x3, 0x181f ;  /* 0x00781f0014057f89 */ /* 0x01012800000e0000 */
[----:B------:R-:W-:Y:S01]  /*104c0*/  ISETP.GE.AND P0, PT, R3, R74, PT ;  /* 0x0000004a0300720c */ /* 0x000fe20003f06270 */
[----:B------:R0:W0:-:S12]  /*104d0*/  SHFL.IDX PT, R7, R0, 0x3, 0x181f ;  /* 0x00781f0000077f89 */ /* 0x00001800000e0000 */
[----:B------:R-:W-:Y:S05]  /*104e0*/  @P0 BRA `(.L_x_1309) ;  /* 0x0000001800740947 */ /* 0x000fea0003800000 */
[----:B------:R-:W-:Y:S02]  /*104f0*/  ULDC UR4, c[0x0][0xac8] ;  /* 0x0002b20000047ab9 */ /* 0x000fe40000000800 */
[----:B------:R-:W-:-:S13]  /*10500*/  ISETP.GE.AND P1, PT, R160, UR4, PT ;  /* 0x00000004a0007c0c */ /* 0x000fda000bf26270 */
[----:B0-----:R-:W-:-:S04]  /*10510*/  @!P1 LEA R2, P0, R160, R7, 0x1 ;  /* 0x00000007a0029211 */ /* 0x001fc800078008ff */
[----:B----4-:R-:W-:Y:S02]  /*10520*/  @!P1 LEA.HI.X R3, R160, R5, R206, 0x1, P0 ;  /* 0x00000005a0039211 */ /* 0x010fe400000f0cce */
[----:B------:R-:W-:-:S03]  /*10530*/  ISETP.GE.AND P0, PT, R162, UR4, PT ;  /* 0x00000004a2007c0c */ /* 0x000fc6000bf06270 */
[----:B------:R0:W-:Y:S10]  /*10540*/  @!P1 ST.E.128 desc[UR36][R2.64], R24 ;  /* 0x0000001802009985 */ /* 0x0001f4000c101d24 */
[----:B------:R-:W-:Y:S05]  /*10550*/  @P0 BRA `(.L_x_1309) ;  /* 0x0000001800580947 */ /* 0x000fea0003800000 */
[----:B0-----:R-:W-:-:S04]  /*10560*/  LEA R2, P0, R162, R7, 0x1 ;  /* 0x00000007a2027211 */ /* 0x001fc800078008ff */
[----:B------:R-:W-:-:S05]  /*10570*/  LEA.HI.X R3, R162, R5, R205, 0x1, P0 ;  /* 0x00000005a2037211 */ /* 0x000fca00000f0ccd */
[----:B------:R0:W-:Y:S01]  /*10580*/  ST.E.128 desc[UR36][R2.64], R40 ;  /* 0x0000002802007985 */ /* 0x0001e2000c101d24 */
[----:B------:R-:W-:Y:S05]  /*10590*/  BRA `(.L_x_1309) ;  /* 0x0000001800487947 */ /* 0x000fea0003800000 */
.L_x_1302:
        /* <DEDUP_REMOVED lines=19> */
[----:B------:R-:W-:-:S04]  /*106d0*/  UIMAD UR4, UR4, UR12, URZ ;  /* 0x0000000c040472a4 */ /* 0x000fc8000f8e023f */
[----:B------:R-:W-:Y:S01]  /*106e0*/  UIMAD UR4, UR8, UR13, UR4 ;  /* 0x0000000d080472a4 */ /* 0x000fe2000f8e0204 */
[----:B0-----:R-:W-:Y:S01]  /*106f0*/  @P1 IMAD.HI.U32 R0, R13, R0, RZ ;  /* 0x000000000d001227 */ /* 0x001fe200078e00ff */
[----:B------:R-:W-:-:S03]  /*10700*/  UIMAD.WIDE.U32 UR8, UR8, UR12, UR10 ;  /* 0x0000000c080872a5 */ /* 0x000fc6000f8e000a */
[----:B------:R-:W-:Y:S01]  /*10710*/  ULDC.64 UR10, c[0x0][0xb48] ;  /* 0x0002d200000a7ab9 */ /* 0x000fe20000000a00 */
[----:B------:R-:W-:Y:S01]  /*10720*/  UIADD3 UR9, UR9, UR4, URZ ;  /* 0x0000000409097290 */ /* 0x000fe2000fffe03f */
[----:B-1----:R-:W-:-:S03]  /*10730*/  @P1 SHF.R.U32.HI R7, RZ, R5, R0 ;  /* 0x00000005ff071219 */ /* 0x002fc60000011600 */
[----:B------:R-:W-:Y:S01]  /*10740*/  UIMAD.WIDE.U32 UR8, UR15, UR10, UR8 ;  /* 0x0000000a0f0872a5 */ /* 0x000fe2000f8e0008 */
[--C-:B------:R-:W-:Y:S01]  /*10750*/  SHF.R.S32.HI R0, RZ, 0x1f, R7.reuse ;  /* 0x0000001fff007819 */ /* 0x100fe20000011407 */
[----:B------:R-:W-:Y:S02]  /*10760*/  IMAD.MOV R4, RZ, RZ, -R7 ;  /* 0x000000ffff047224 */ /* 0x000fe400078e0a07 */
[----:B------:R-:W-:Y:S02]  /*10770*/  UIMAD UR4, UR15, UR11, UR9 ;  /* 0x0000000b0f0472a4 */ /* 0x000fe4000f8e0209 */
[----:B------:R-:W-:Y:S01]  /*10780*/  IMAD.U32 R5, RZ, RZ, UR9 ;  /* 0x00000009ff057e24 */ /* 0x000fe2000f8e00ff */
[----:B------:R-:W-:Y:S01]  /*10790*/  ULDC.64 UR10, c[0x0][0xb30] ;  /* 0x0002cc00000a7ab9 */ /* 0x000fe20000000a00 */
[----:B------:R-:W-:Y:S02]  /*107a0*/  IMAD R75, R75, R4, R13 ;  /* 0x000000044b4b7224 */ /* 0x000fe400078e020d */
[----:B------:R-:W-:-:S02]  /*107b0*/  IMAD R0, R0, UR10, RZ ;  /* 0x0000000a00007c24 */ /* 0x000fc4000f8e02ff */
[----:B------:R-:W-:Y:S01]  /*107c0*/  IMAD.U32 R4, RZ, RZ, UR8 ;  /* 0x00000008ff047e24 */ /* 0x000fe2000f8e00ff */
[----:B------:R-:W-:Y:S01]  /*107d0*/  ULDC.64 UR8, c[0x0][0xb28] ;  /* 0x0002ca0000087ab9 */ /* 0x000fe20000000a00 */
        /* <DEDUP_REMOVED lines=40> */
[----:B------:R-:W-:Y:S01]  /*10a60*/  @!P1 ST.E.64 desc[UR36][R14.64], R40 ;  /* 0x000000280e009985 */ /* 0x000fe2000c101b24 */
[----:B------:R-:W-:-:S03]  /*10a70*/  @!P5 LEA R4, P1, R176, R6, 0x2 ;  /* 0x00000006b004d211 */ /* 0x000fc600078210ff */
[----:B------:R0:W-:Y:S01]  /*10a80*/  @!P3 ST.E.64 desc[UR36][R2.64], R44 ;  /* 0x0000002c0200b985 */ /* 0x0001e2000c101b24 */
[-C--:B-1----:R-:W-:Y:S02]  /*10a90*/  @!P2 LEA R8, P6, R175, R6.reuse, 0x2 ;  /* 0x00000006af08a211 */ /* 0x082fe400078c10ff */
[----:B------:R-:W-:Y:S02]  /*10aa0*/  ISETP.GE.AND P3, PT, R173, UR4, PT ;  /* 0x00000004ad007c0c */ /* 0x000fe4000bf66270 */
[-C--:B------:R-:W-:Y:S02]  /*10ab0*/  @!P5 LEA.HI.X R5, R176, R7.reuse, R195, 0x2, P1 ;  /* 0x00000007b005d211 */ /* 0x080fe400008f14c3 */
[----:B------:R-:W-:Y:S02]  /*10ac0*/  ISETP.GE.AND P1, PT, R172, UR4, PT ;  /* 0x00000004ac007c0c */ /* 0x000fe4000bf26270 */
[----:B------:R-:W-:Y:S01]  /*10ad0*/  @!P2 LEA.HI.X R9, R175, R7, R194, 0x2, P6 ;  /* 0x00000007af09a211 */ /* 0x000fe200030f14c2 */
[----:B------:R1:W-:Y:S01]  /*10ae0*/  @!P5 ST.E.64 desc[UR36][R4.64], R48 ;  /* 0x000000300400d985 */ /* 0x0003e2000c101b24 */
[----:B---3--:R-:W-:-:S03]  /*10af0*/  @!P4 LEA R10, P6, R174, R6, 0x2 ;  /* 0x00000006ae0ac211 */ /* 0x008fc600078c10ff */
[----:B------:R3:W-:Y:S01]  /*10b00*/  @!P2 ST.E.64 desc[UR36][R8.64], R52 ;  /* 0x000000340800a985 */ /* 0x0007e2000c101b24 */
[----:B------:R-:W-:Y:S02]  /*10b10*/  ISETP.GE.AND P2, PT, R171, UR4, PT ;  /* 0x00000004ab007c0c */ /* 0x000fe4000bf46270 */
[-C--:B------:R-:W-:Y:S02]  /*10b20*/  @!P4 LEA.HI.X R11, R174, R7.reuse, R193, 0x2, P6 ;  /* 0x00000007ae0bc211 */ /* 0x080fe400030f14c1 */
[CC--:B----4-:R-:W-:Y:S02]  /*10b30*/  @!P3 LEA R12, P5, R173.reuse, R6.reuse, 0x2 ;  /* 0x00000006ad0cb211 */ /* 0x0d0fe400078a10ff */
[----:B0-----:R-:W-:Y:S01]  /*10b40*/  @!P1 LEA R2, P6, R172, R6, 0x2 ;  /* 0x00000006ac029211 */ /* 0x001fe200078c10ff */
[----:B------:R0:W-:Y:S01]  /*10b50*/  @!P4 ST.E.64 desc[UR36][R10.64], R56 ;  /* 0x000000380a00c985 */ /* 0x0001e2000c101b24 */
[----:B------:R-:W-:Y:S02]  /*10b60*/  @!P3 LEA.HI.X R13, R173, R7, R192, 0x2, P5 ;  /* 0x00000007ad0db211 */ /* 0x000fe400028f14c0 */
[----:B------:R-:W-:-:S02]  /*10b70*/  ISETP.GE.AND P4, PT, R170, UR4, PT ;  /* 0x00000004aa007c0c */ /* 0x000fc4000bf86270 */
[-C--:B------:R-:W-:Y:S01]  /*10b80*/  @!P1 LEA.HI.X R3, R172, R7.reuse, R191, 0x2, P6 ;  /* 0x00000007ac039211 */ /* 0x080fe200030f14bf */
[----:B------:R4:W-:Y:S01]  /*10b90*/  @!P3 ST.E.64 desc[UR36][R12.64], R60 ;  /* 0x0000003c0c00b985 */ /* 0x0009e2000c101b24 */
[----:B------:R-:W-:Y:S02]  /*10ba0*/  ISETP.GE.AND P5, PT, R169, UR4, PT ;  /* 0x00000004a9007c0c */ /* 0x000fe4000bfa6270 */
[----:B-1----:R-:W-:Y:S01]  /*10bb0*/  @!P2 LEA R4, P6, R171, R6, 0x2 ;  /* 0x00000006ab04a211 */ /* 0x002fe200078c10ff */
[----:B------:R1:W-:Y:S01]  /*10bc0*/  @!P1 ST.E.64 desc[UR36][R2.64], R64 ;  /* 0x0000004002009985 */ /* 0x0003e2000c101b24 */
[----:B------:R-:W-:Y:S02]  /*10bd0*/  ISETP.GE.AND P3, PT, R168, UR4, PT ;  /* 0x00000004a8007c0c */ /* 0x000fe4000bf66270 */
[----:B------:R-:W-:Y:S02]  /*10be0*/  ISETP.GE.AND P1, PT, R167, UR4, PT ;  /* 0x00000004a7007c0c */ /* 0x000fe4000bf26270 */
[----:B------:R-:W-:-:S02]  /*10bf0*/  @!P2 LEA.HI.X R5, R171, R7, R190, 0x2, P6 ;  /* 0x00000007ab05a211 */ /* 0x000fc400030f14be */
[----:B---3--:R-:W-:-:S03]  /*10c00*/  @!P4 LEA R8, P6, R170, R6, 0x2 ;  /* 0x00000006aa08c211 */ /* 0x008fc600078c10ff */
[----:B------:R1:W-:Y:S01]  /*10c10*/  @!P2 ST.E.64 desc[UR36][R4.64], R68 ;  /* 0x000000440400a985 */ /* 0x0003e2000c101b24 */
[CC--:B0-----:R-:W-:Y:S02]  /*10c20*/  @!P5 LEA R10, P2, R169.reuse, R6.reuse, 0x2 ;  /* 0x00000006a90ad211 */ /* 0x0c1fe400078410ff */
[-C--:B------:R-:W-:Y:S02]  /*10c30*/  @!P4 LEA.HI.X R9, R170, R7.reuse, R189, 0x2, P6 ;  /* 0x00000007aa09c211 */ /* 0x080fe400030f14bd */
[CC--:B----4-:R-:W-:Y:S02]  /*10c40*/  @!P3 LEA R12, P6, R168.reuse, R6.reuse, 0x2 ;  /* 0x00000006a80cb211 */ /* 0x0d0fe400078c10ff */
        /* <DEDUP_REMOVED lines=8> */
.L_x_1311:
[----:B------:R-:W-:Y:S05]  /*10cd0*/  BSYNC B1 ;  /* 0x0000000000017941 */ /* 0x000fea0003800000 */
.L_x_1310:
[----:B-1----:R1:W3:Y:S04]  /*10ce0*/  SHFL.IDX PT, R5, R16, 0x1, 0x1c1f ;  /* 0x003c1f0010057f89 */ /* 0x0022e800000e0000 */
[----:B------:R1:W4:Y:S01]  /*10cf0*/  SHFL.IDX PT, R4, R0, 0x1, 0x1c1f ;  /* 0x003c1f0000047f89 */ /* 0x00032200000e0000 */
[----:B------:R-:W-:Y:S05]  /*10d00*/  @P0 BRA `(.L_x_1309) ;  /* 0x00000010006c0947 */ /* 0x000fea0003800000 */
[----:B------:R-:W-:Y:S02]  /*10d10*/  ULDC UR4, c[0x0][0xac8] ;  /* 0x0002b20000047ab9 */ /* 0x000fe40000000800 */
[----:B------:R-:W-:Y:S02]  /*10d20*/  ISETP.GE.AND P1, PT, R181, UR4, PT ;  /* 0x00000004b5007c0c */ /* 0x000fe4000bf26270 */
[----:B------:R-:W-:Y:S02]  /*10d30*/  ISETP.GE.AND P0, PT, R180, UR4, PT ;  /* 0x00000004b4007c0c */ /* 0x000fe4000bf06270 */
[----:B------:R-:W-:Y:S02]  /*10d40*/  ISETP.GE.AND P2, PT, R18, UR4, PT ;  /* 0x0000000412007c0c */ /* 0x000fe4000bf46270 */
[----:B------:R-:W-:Y:S02]  /*10d50*/  ISETP.GE.AND P4, PT, R178, UR4, PT ;  /* 0x00000004b2007c0c */ /* 0x000fe4000bf86270 */
[----:B------:R-:W-:-:S05]  /*10d60*/  ISETP.GE.AND P3, PT, R179, UR4, PT ;  /* 0x00000004b3007c0c */ /* 0x000fca000bf66270 */
[CC--:B0---4-:R-:W-:Y:S02]  /*10d70*/  @!P1 LEA R6, P5, R181.reuse, R4.reuse, 0x2 ;  /* 0x00000004b5069211 */ /* 0x0d1fe400078a10ff */
        /* <DEDUP_REMOVED lines=59> */
.L_x_1300:
[----:B------:R-:W0:Y:S01]  /*11130*/  LDC.64 R2, c[0x0][0xc00] ;  /* 0x00030000ff027b82 */ /* 0x000e220000000a00 */
[----:B------:R-:W-:Y:S01]  /*11140*/  R2UR UR11, R183 ;  /* 0x00000000b70b72ca */ /* 0x000fe200000e0000 */
[----:B------:R-:W-:Y:S01]  /*11150*/  ULDC.64 UR8, c[0x0][0xc00] ;  /* 0x0003000000087ab9 */ /* 0x000fe20000000a00 */
[----:B------:R-:W-:Y:S01]  /*11160*/  IMAD.MOV.U32 R7, RZ, RZ, RZ ;  /* 0x000000ffff077224 */ /* 0x000fe200078e00ff */
[----:B------:R-:W-:-:S04]  /*11170*/  R2UR UR10, R164 ;  /* 0x00000000a40a72ca */ /* 0x000fc800000e0000 */
[----:B------:R-:W1:Y:S06]  /*11180*/  LDC.64 R4, c[0x0][0xc08] ;  /* 0x00030200ff047b82 */ /* 0x000e6c0000000a00 */
[----:B------:R-:W-:Y:S01]  /*11190*/  UIMAD.WIDE UR8, UR11, 0x4, UR8 ;  /* 0x000000040b0878a5 */ /* 0x000fe2000f8e0208 */
[----:B0-----:R-:W-:-:S05]  /*111a0*/  ISETP.NE.U32.AND P0, PT, R2, RZ, PT ;  /* 0x000000ff0200720c */ /* 0x001fca0003f05070 */
[----:B------:R-:W-:Y:S01]  /*111b0*/  IMAD.U32 R2, RZ, RZ, UR8 ;  /* 0x00000008ff027e24 */ /* 0x000fe2000f8e00ff */
[----:B------:R-:W-:Y:S01]  /*111c0*/  R2UR UR4, R3 ;  /* 0x00000000030472ca */ /* 0x000fe200000e0000 */
[----:B------:R-:W-:Y:S01]  /*111d0*/  IMAD.U32 R3, RZ, RZ, UR9 ;  /* 0x00000009ff037e24 */ /* 0x000fe2000f8e00ff */
[----:B-1----:R-:W-:-:S05]  /*111e0*/  ISETP.NE.U32.AND P1, PT, R4, RZ, PT ;  /* 0x000000ff0400720c */ /* 0x002fca0003f25070 */
[----:B------:R-:W-:-:S06]  /*111f0*/  VOTEU.ANY UP0, P0 ;  /* 0x00000000003f7886 */ /* 0x000fcc0000000100 */
[----:B------:R-:W-:Y:S01]  /*11200*/  UISETP.NE.AND.EX UP0, UPT, UR4, URZ, UPT, UP0 ;  /* 0x0000003f0400728c */ /* 0x000fe2000bf05300 */
[----:B------:R-:W-:Y:S01]  /*11210*/  R2UR UR4, R5 ;  /* 0x00000000050472ca */ /* 0x000fe200000e0000 */
[----:B------:R-:W-:-:S04]  /*11220*/  VOTEU.ANY UP1, P1 ;  /* 0x00000000003f7886 */ /* 0x000fc80000820100 */
[----:B------:R-:W-:-:S08]  /*11230*/  PLOP3.LUT P0, PT, PT, PT, UP0, 0x80, 0x0 ;  /* 0x000000000000781c */ /* 0x000fd00003f0f008 */
[----:B------:R-:W-:-:S06]  /*11240*/  UISETP.NE.AND.EX UP1, UPT, UR4, URZ, UPT, UP1 ;  /* 0x0000003f0400728c */ /* 0x000fcc000bf25310 */
[----:B------:R-:W-:Y:S01]  /*11250*/  PLOP3.LUT P1, PT, PT, PT, UP1, 0x80, 0x0 ;  /* 0x000000000000781c */ /* 0x000fe20003f2f018 */
[----:B------:R0:W5:Y:S01]  /*11260*/  @P0 LDG.E R7, desc[UR36][R2.64] ;  /* 0x0000002402070981 */ /* 0x000162000c1e1900 */
[----:B------:R-:W-:Y:S02]  /*11270*/  ULDC UR4, c[0x0][0xa88] ;  /* 0x0002a20000047ab9 */ /* 0x000fe40000000800 */
[----:B------:R-:W-:Y:S01]  /*11280*/  IMAD.U32 R0, RZ, RZ, UR4 ;  /* 0x00000004ff007e24 */ /* 0x000fe2000f8e00ff */
[----:B------:R-:W-:Y:S02]  /*11290*/  @UP1 ULDC.64 UR8, c[0x0][0xc08] ;  /* 0x0003020000081ab9 */ /* 0x000fe40000000a00 */
[----:B------:R-:W-:-:S06]  /*112a0*/  @UP1 UIMAD.WIDE UR8, UR11, 0x4, UR8 ;  /* 0x000000040b0818a5 */ /* 0x000fcc000f8e0208 */
[----:B------:R-:W-:Y:S02]  /*112b0*/  IMAD.U32 R4, RZ, RZ, UR8 ;  /* 0x00000008ff047e24 */ /* 0x000fe4000f8e00ff */
[----:B------:R-:W-:-:S05]  /*112c0*/  IMAD.U32 R5, RZ, RZ, UR9 ;  /* 0x00000009ff057e24 */ /* 0x000fca000f8e00ff */
[----:B------:R0:W5:Y:S01]  /*112d0*/  @P1 LDG.E R0, desc[UR36][R4.64] ;  /* 0x0000002404001981 */ /* 0x000162000c1e1900 */
[----:B------:R-:W-:-:S11]  /*112e0*/  UISETP.NE.AND UP1, UPT, UR10, URZ, UPT ;  /* 0x0000003f0a00728c */ /* 0x000fd6000bf25270 */
[----:B------:R-:W-:Y:S02]  /*112f0*/  @!UP1 ULDC UR10, c[0x0][0xad4] ;  /* 0x0002b500000a9ab9 */ /* 0x000fe40000000800 */
[----:B------:R-:W-:Y:S01]  /*11300*/  IMAD.U32 R164, RZ, RZ, UR10 ;  /* 0x0000000affa47e24 */ /* 0x000fe2000f8e00ff */
[----:B0-----:R-:W-:Y:S06]  /*11310*/  @P1 BRA `(.L_x_1312) ;  /* 0x0000000000101947 */ /* 0x001fec0003800000 */
[----:B------:R-:W-:Y:S05]  /*11320*/  @!P0 BRA `(.L_x_1312) ;  /* 0x00000000000c8947 */ /* 0x000fea0003800000 */
[----:B------:R-:W2:Y:S04]  /*11330*/  LDG.E R5, desc[UR36][R2.64] ;  /* 0x0000002402057981 */ /* 0x000ea8000c1e1900 */
[----:B-----5:R-:W2:Y:S02]  /*11340*/  LDG.E R0, desc[UR36][R2.64+0x4] ;  /* 0x0000042402007981 */ /* 0x020ea4000c1e1900 */
[----:B--2---:R-:W-:-:S07]  /*11350*/  IMAD.IADD R0, R0, 0x1, -R5 ;  /* 0x0000000100007824 */ /* 0x004fce00078e0a05 */
.L_x_1312:
[----:B------:R-:W-:Y:S01]  /*11360*/  R2UR UR4, R183 ;  /* 0x00000000b70472ca */ /* 0x000fe200000e0000 */
[----:B------:R-:W-:Y:S01]  /*11370*/  BSSY B1, `(.L_x_1313) ;  /* 0x0000042000017945 */ /* 0x000fe20003800000 */
[----:B-----5:R-:W-:Y:S02]  /*11380*/  R2UR UR20, R7 ;  /* 0x00000000071472ca */ /* 0x020fe400000e0000 */
[----:B------:R-:W-:-:S09]  /*11390*/  ISETP.GT.AND P0, PT, R207, 0x7f, PT ;  /* 0x0000007fcf00780c */ /* 0x000fd20003f04270 */
[----:B------:R-:W-:Y:S02]  /*113a0*/  USHF.R.S32.HI UR8, URZ, 0x1f, UR4 ;  /* 0x0000001f3f087899 */ /* 0x000fe40008011404 */
[----:B------:R-:W-:Y:S02]  /*113b0*/  USEL UR4, UR4, URZ, !UP0 ;  /* 0x0000003f04047287 */ /* 0x000fe4000c000000 */
[----:B------:R-:W-:Y:S02]  /*113c0*/  USEL UR8, UR8, URZ, !UP0 ;  /* 0x0000003f08087287 */ /* 0x000fe4000c000000 */
[----:B------:R-:W-:Y:S01]  /*113d0*/  USHF.R.S32.HI UR20, URZ, 0x1f, UR20 ;  /* 0x0000001f3f147899 */ /* 0x000fe20008011414 */
[----:B------:R-:W-:Y:S11]  /*113e0*/  @P0 BRA `(.L_x_1314) ;  /* 0x0000000000e80947 */ /* 0x000ff60003800000 */
[----:B------:R-:W0:Y:S01]  /*113f0*/  S2R R6, SR_TID.X ;  /* 0x0000000000067919 */ /* 0x000e220000002100 */
[----:B------:R-:W1:Y:S01]  /*11400*/  LDC R9, c[0x0][0xbe8] ;  /* 0x0002fa00ff097b82 */ /* 0x000e620000000800 */
[----:B------:R-:W-:-:S13]  /*11410*/  R2UR UR9, R22 ;  /* 0x00000000160972ca */ /* 0x000fda00000e0000 */
[----:B------:R-:W-:Y:S02]  /*11420*/  IMAD.U32 R3, RZ, RZ, UR9 ;  /* 0x00000009ff037e24 */ /* 0x000fe4000f8e00ff */
[----:B-1----:R-:W-:-:S03]  /*11430*/  IMAD R2, R0, R9, RZ ;  /* 0x0000000900027224 */ /* 0x002fc600078e02ff */
[----:B0-----:R-:W-:-:S04]  /*11440*/  IADD3 R6, R3, -0x80, R6 ;  /* 0xffffff8003067810 */ /* 0x001fc80007ffe006 */
[----:B------:R-:W-:-:S13]  /*11450*/  ISETP.GE.AND P0, PT, R6, R2, PT ;  /* 0x000000020600720c */ /* 0x000fda0003f06270 */
[----:B------:R-:W-:Y:S05]  /*11460*/  @P0 BRA `(.L_x_1314) ;  /* 0x0000000000c80947 */ /* 0x000fea0003800000 */
[----:B------:R-:W-:Y:S01]  /*11470*/  ISETP.NE.AND P0, PT, R9, 0x1, PT ;  /* 0x000000010900780c */ /* 0x000fe20003f05270 */
[----:B------:R-:W-:Y:S01]  /*11480*/  UMOV UR18, 0x9b8 ;  /* 0x000009b800127882 */ /* 0x000fe20000000000 */
[----:B------:R-:W-:Y:S01]  /*11490*/  R2UR UR10, R164 ;  /* 0x00000000a40a72ca */ /* 0x000fe200000e0000 */
[----:B------:R-:W-:Y:S01]  /*114a0*/  IMAD.MOV.U32 R4, RZ, RZ, R6 ;  /* 0x000000ffff047224 */ /* 0x000fe200078e0006 */
        /* <DEDUP_REMOVED lines=9> */
[----:B------:R-:W-:Y:S02]  /*11540*/  UIMAD.WIDE.U32 UR16, UR10, UR19, URZ ;  /* 0x000000130a1072a5 */ /* 0x000fe4000f8e003f */
[----:B------:R-:W-:Y:S01]  /*11550*/  UIMAD UR19, UR11, UR19, URZ ;  /* 0x000000130b1372a4 */ /* 0x000fe2000f8e023f */
[----:B0-----:R-:W-:Y:S01]  /*11560*/  @P0 IMAD.HI.U32 R5, R6, R5, RZ ;  /* 0x0000000506050227 */ /* 0x001fe200078e00ff */
[----:B------:R-:W-:Y:S02]  /*11570*/  UIMAD UR13, UR13, UR4, URZ ;  /* 0x000000040d0d72a4 */ /* 0x000fe4000f8e023f */
[----:B------:R-:W-:Y:S01]  /*11580*/  UIMAD.WIDE.U32 UR10, UR12, UR4, URZ ;  /* 0x000000040c0a72a5 */ /* 0x000fe2000f8e003f */
[----:B------:R-:W-:Y:S01]  /*11590*/  IMAD.U32 R2, RZ, RZ, UR16 ;  /* 0x00000010ff027e24 */ /* 0x000fe2000f8e00ff */
[----:B------:R-:W-:-:S02]  /*115a0*/  UIADD3 UR19, UR17, UR19, URZ ;  /* 0x0000001311137290 */ /* 0x000fc4000fffe03f */
[----:B------:R-:W-:Y:S01]  /*115b0*/  IMAD.U32 R3, RZ, RZ, UR17 ;  /* 0x00000011ff037e24 */ /* 0x000fe2000f8e00ff */
[----:B------:R-:W-:Y:S01]  /*115c0*/  UIMAD UR13, UR12, UR8, UR13 ;  /* 0x000000080c0d72a4 */ /* 0x000fe2000f8e020d */
[----:B-1----:R-:W-:Y:S01]  /*115d0*/  @P0 SHF.R.U32.HI R4, RZ, R8, R5 ;  /* 0x00000008ff040219 */ /* 0x002fe20000011605 */
[----:B------:R-:W-:Y:S01]  /*115e0*/  ULDC.64 UR14, c[0x0][UR18+0x228] ;  /* 0x00008a00120e7abb */ /* 0x000fe20008000a00 */
[----:B------:R-:W-:Y:S01]  /*115f0*/  IADD3 R3, P0, P1, R2, UR10, R7 ;  /* 0x0000000a02037c10 */ /* 0x000fe2000f91e007 */
[----:B------:R-:W-:Y:S01]  /*11600*/  UIADD3 UR13, UR11, UR13, URZ ;  /* 0x0000000d0b0d7290 */ /* 0x000fe2000fffe03f */
[----:B------:R-:W-:Y:S01]  /*11610*/  IMAD.U32 R2, RZ, RZ, UR20 ;  /* 0x00000014ff027e24 */ /* 0x000fe2000f8e00ff */
[----:B------:R-:W-:Y:S01]  /*11620*/  UIMAD.WIDE.U32 UR16, UR14, UR9, URZ ;  /* 0x000000090e1072a5 */ /* 0x000fe2000f8e003f */
[----:B------:R-:W-:Y:S01]  /*11630*/  IMAD.MOV R5, RZ, RZ, -R4 ;  /* 0x000000ffff057224 */ /* 0x000fe200078e0a04 */
[----:B------:R-:W-:Y:S01]  /*11640*/  UIMAD UR9, UR15, UR9, URZ ;  /* 0x000000090f0972a4 */ /* 0x000fe2000f8e023f */
[----:B------:R-:W-:Y:S01]  /*11650*/  IMAD.U32 R11, RZ, RZ, UR19 ;  /* 0x00000013ff0b7e24 */ /* 0x000fe2000f8e00ff */
[----:B------:R-:W-:Y:S01]  /*11660*/  ULDC.64 UR10, c[0x0][UR18+0x210] ;  /* 0x00008400120a7abb */ /* 0x000fe20008000a00 */
[----:B------:R-:W-:Y:S01]  /*11670*/  IMAD R5, R9, R5, R6 ;  /* 0x0000000509057224 */ /* 0x000fe200078e0206 */
[----:B------:R-:W-:-:S02]  /*11680*/  UIADD3 UR9, UR17, UR9, URZ ;  /* 0x0000000911097290 */ /* 0x000fc4000fffe03f */
[----:B------:R-:W-:Y:S01]  /*11690*/  IADD3.X R6, R11, UR13, R2, P0, P1 ;  /* 0x0000000d0b067c10 */ /* 0x000fe200087e2402 */
[----:B------:R-:W-:Y:S01]  /*116a0*/  IMAD R9, R5, UR11, RZ ;  /* 0x0000000b05097c24 */ /* 0x000fe2000f8e02ff */
[----:B------:R-:W-:Y:S01]  /*116b0*/  IADD3 R2, P0, P1, R4, UR16, R3 ;  /* 0x0000001004027c10 */ /* 0x000fe2000f91e003 */
[----:B------:R-:W-:Y:S01]  /*116c0*/  ULDC.64 UR12, c[0x0][0xba8] ;  /* 0x0002ea00000c7ab9 */ /* 0x000fe20000000a00 */
[----:B------:R-:W-:Y:S01]  /*116d0*/  SHF.R.S32.HI R3, RZ, 0x1f, R4 ;  /* 0x0000001fff037819 */ /* 0x000fe20000011404 */
[----:B------:R-:W-:Y:S01]  /*116e0*/  @!UP0 ULDC UR12, c[0x0][0xb50] ;  /* 0x0002d400000c8ab9 */ /* 0x000fe20000000800 */
[----:B------:R-:W-:Y:S01]  /*116f0*/  SHF.R.S32.HI R4, RZ, 0x1f, R5 ;  /* 0x0000001fff047819 */ /* 0x000fe20000011405 */
[----:B------:R-:W-:Y:S01]  /*11700*/  @!UP0 ULDC UR13, c[0x0][0xb54] ;  /* 0x0002d500000d8ab9 */ /* 0x000fe20000000800 */
[----:B------:R-:W-:-:S03]  /*11710*/  IADD3.X R3, R3, UR9, R6, P0, P1 ;  /* 0x0000000903037c10 */ /* 0x000fc600087e2406 */
[----:B------:R-:W-:Y:S02]  /*11720*/  IMAD R9, R4, UR10, R9 ;  /* 0x0000000a04097c24 */ /* 0x000fe4000f8e0209 */
[----:B------:R-:W-:-:S04]  /*11730*/  IMAD.WIDE.U32 R2, R5, UR10, R2 ;  /* 0x0000000a05027c25 */ /* 0x000fc8000f8e0002 */
[----:B------:R-:W-:Y:S01]  /*11740*/  IMAD.IADD R3, R3, 0x1, R9 ;  /* 0x0000000103037824 */ /* 0x000fe200078e0209 */
[----:B------:R-:W-:-:S04]  /*11750*/  LEA R4, P0, R2, UR12, 0x2 ;  /* 0x0000000c02047c11 */ /* 0x000fc8000f8010ff */
[----:B------:R-:W-:Y:S01]  /*11760*/  LEA.HI.X R5, R2, UR13, R3, 0x2, P0 ;  /* 0x0000000d02057c11 */ /* 0x000fe200080f1403 */
[----:B------:R-:W-:-:S05]  /*11770*/  IMAD.MOV.U32 R3, RZ, RZ, -0x800000 ;  /* 0xff800000ff037424 */ /* 0x000fca00078e00ff */
[----:B------:R0:W-:Y:S03]  /*11780*/  STG.E desc[UR36][R4.64], R3 ;  /* 0x0000000304007986 */ /* 0x0001e6000c101924 */
.L_x_1314:
[----:B------:R-:W-:Y:S05]  /*11790*/  BSYNC B1 ;  /* 0x0000000000017941 */ /* 0x000fea0003800000 */
.L_x_1313:
[----:B------:R-:W-:-:S13]  /*117a0*/  R2UR UR9, R164 ;  /* 0x00000000a40972ca */ /* 0x000fda00000e0000 */
[----:B------:R-:W-:-:S06]  /*117b0*/  UISETP.GT.AND UP0, UPT, UR9, 0x1, UPT ;  /* 0x000000010900788c */ /* 0x000fcc000bf04270 */
[----:B------:R-:W-:-:S13]  /*117c0*/  PLOP3.LUT P0, PT, PT, PT, UP0, 0x80, 0x0 ;  /* 0x000000000000781c */ /* 0x000fda0003f0f008 */
[----:B------:R-:W-:Y:S05]  /*117d0*/  @P0 BRA `(.L_x_1309) ;  /* 0x0000000400b80947 */ /* 0x000fea0003800000 */
[----:B------:R-:W1:Y:S01]  /*117e0*/  LDC R11, c[0x0][0xbe8] ;  /* 0x0002fa00ff0b7b82 */ /* 0x000e620000000800 */
[C---:B------:R-:W-:Y:S01]  /*117f0*/  R2UR UR10, R7.reuse ;  /* 0x00000000070a72ca */ /* 0x040fe200000e0000 */
[----:B------:R-:W-:Y:S01]  /*11800*/  ULDC.64 UR12, c[0x0][0xaa0] ;  /* 0x0002a800000c7ab9 */ /* 0x000fe20000000a00 */
[----:B------:R-:W-:Y:S01]  /*11810*/  R2UR UR14, R7 ;  /* 0x00000000070e72ca */ /* 0x000fe200000e0000 */
[----:B------:R-:W-:Y:S01]  /*11820*/  UIMAD UR9, UR20, UR12, URZ ;  /* 0x0000000c140972a4 */ /* 0x000fe2000f8e023f */
[----:B------:R-:W-:Y:S01]  /*11830*/  R2UR UR16, R166 ;  /* 0x00000000a61072ca */ /* 0x000fe200000e0000 */
[----:B------:R-:W-:Y:S01]  /*11840*/  IMAD R2, R163, 0x20, R182 ;  /* 0x00000020a3027824 */ /* 0x000fe200078e02b6 */
[----:B------:R-:W-:Y:S01]  /*11850*/  R2UR UR15, R22 ;  /* 0x00000000160f72ca */ /* 0x000fe200000e0000 */
[----:B------:R-:W-:Y:S06]  /*11860*/  BSSY B1, `(.L_x_1315) ;  /* 0x000003b000017945 */ /* 0x000fec0003800000 */
[----:B------:R-:W-:-:S02]  /*11870*/  UIMAD.WIDE.U32 UR10, UR10, UR12, URZ ;  /* 0x0000000c0a0a72a5 */ /* 0x000fc4000f8e003f */
[----:B------:R-:W-:-:S03]  /*11880*/  UIMAD UR9, UR14, UR13, UR9 ;  /* 0x0000000d0e0972a4 */ /* 0x000fc6000f8e0209 */
[----:B------:R-:W-:Y:S01]  /*11890*/  ULDC.64 UR12, c[0x0][0xae8] ;  /* 0x0002ba00000c7ab9 */ /* 0x000fe20000000a00 */
[----:B------:R-:W-:Y:S01]  /*118a0*/  UIADD3 UR11, UR11, UR9, URZ ;  /* 0x000000090b0b7290 */ /* 0x000fe2000fffe03f */
[----:B------:R-:W-:Y:S01]  /*118b0*/  VIADD R6, R2, UR15 ;  /* 0x0000000f02067c36 */ /* 0x000fe20008000000 */
[----:B-1----:R-:W-:Y:S02]  /*118c0*/  ISETP.NE.AND P0, PT, R11, 0x1, PT ;  /* 0x000000010b00780c */ /* 0x002fe40003f05270 */
[----:B------:R-:W-:Y:S01]  /*118d0*/  UIMAD.WIDE.U32 UR10, UR16, UR12, UR10 ;  /* 0x0000000c100a72a5 */ /* 0x000fe2000f8e000a */
[----:B0-----:R-:W-:-:S03]  /*118e0*/  IMAD.MOV.U32 R5, RZ, RZ, R6 ;  /* 0x000000ffff057224 */ /* 0x001fc600078e0006 */
[----:B------:R-:W-:-:S03]  /*118f0*/  UIMAD UR9, UR16, UR13, UR11 ;  /* 0x0000000d100972a4 */ /* 0x000fc6000f8e020b */
[----:B------:R-:W-:Y:S02]  /*11900*/  ULDC.64 UR12, c[0x0][0xaf0] ;  /* 0x0002bc00000c7ab9 */ /* 0x000fe40000000a00 */
[----:B------:R-:W-:Y:S02]  /*11910*/  UIMAD UR8, UR8, UR12, URZ ;  /* 0x0000000c080872a4 */ /* 0x000fe4000f8e023f */
[----:B------:R-:W0:Y:S02]  /*11920*/  @P0 LDC R3, c[0x0][0xbec] ;  /* 0x0002fb00ff030b82 */ /* 0x000e240000000800 */
[----:B------:R-:W-:-:S03]  /*11930*/  UIMAD UR11, UR4, UR13, UR8 ;  /* 0x0000000d040b72a4 */ /* 0x000fc6000f8e0208 */
[----:B------:R-:W-:Y:S02]  /*11940*/  UMOV UR8, UR10 ;  /* 0x0000000a00087c82 */ /* 0x000fe40008000000 */
[----:B------:R-:W-:Y:S01]  /*11950*/  UIMAD.WIDE.U32 UR8, UR4, UR12, UR8 ;  /* 0x0000000c040872a5 */ /* 0x000fe2000f8e0008 */
[----:B------:R-:W1:Y:S03]  /*11960*/  @P0 LDC R7, c[0x0][0xbf0] ;  /* 0x0002fc00ff070b82 */ /* 0x000e660000000800 */
[----:B------:R-:W-:-:S03]  /*11970*/  UIADD3 UR4, UR9, UR11, URZ ;  /* 0x0000000b09047290 */ /* 0x000fc6000fffe03f */
[----:B------:R-:W-:Y:S01]  /*11980*/  ULDC.64 UR10, c[0x0][0xae0] ;  /* 0x0002b800000a7ab9 */ /* 0x000fe20000000a00 */
[----:B0-----:R-:W-:-:S04]  /*11990*/  @P0 IMAD.HI.U32 R2, R6, R3, RZ ;  /* 0x0000000306020227 */ /* 0x001fc800078e00ff */
[----:B------:R-:W-:Y:S02]  /*119a0*/  IMAD.U32 R3, RZ, RZ, UR9 ;  /* 0x00000009ff037e24 */ /* 0x000fe4000f8e00ff */
[----:B------:R-:W-:Y:S01]  /*119b0*/  IMAD.U32 R3, RZ, RZ, UR4 ;  /* 0x00000004ff037e24 */ /* 0x000fe2000f8e00ff */
[----:B-1----:R-:W-:-:S04]  /*119c0*/  @P0 SHF.R.U32.HI R5, RZ, R7, R2 ;  /* 0x00000007ff050219 */ /* 0x002fc80000011602 */
[--C-:B------:R-:W-:Y:S01]  /*119d0*/  SHF.R.S32.HI R2, RZ, 0x1f, R5.reuse ;  /* 0x0000001fff027819 */ /* 0x100fe20000011405 */
[----:B------:R-:W-:-:S04]  /*119e0*/  IMAD.MOV R7, RZ, RZ, -R5 ;  /* 0x000000ffff077224 */ /* 0x000fc800078e0a05 */
[----:B------:R-:W-:Y:S02]  /*119f0*/  IMAD R4, R2, UR10, RZ ;  /* 0x0000000a02047c24 */ /* 0x000fe4000f8e02ff */
[----:B------:R-:W-:Y:S02]  /*11a00*/  IMAD R7, R11, R7, R6 ;  /* 0x000000070b077224 */ /* 0x000fe400078e0206 */
[----:B------:R-:W-:Y:S01]  /*11a10*/  IMAD.U32 R2, RZ, RZ, UR8 ;  /* 0x00000008ff027e24 */ /* 0x000fe2000f8e00ff */
[----:B------:R-:W-:Y:S01]  /*11a20*/  ULDC.64 UR8, c[0x0][0xad8] ;  /* 0x0002b60000087ab9 */ /* 0x000fe20000000a00 */
[C---:B------:R-:W-:Y:S01]  /*11a30*/  IMAD R9, R5.reuse, UR11, R4 ;  /* 0x0000000b05097c24 */ /* 0x040fe2000f8e0204 */
[----:B------:R-:W-:Y:S01]  /*11a40*/  SHF.R.S32.HI R4, RZ, 0x1f, R7 ;  /* 0x0000001fff047819 */ /* 0x000fe20000011407 */
[----:B------:R-:W-:-:S04]  /*11a50*/  IMAD.WIDE.U32 R2, R5, UR10, R2 ;  /* 0x0000000a05027c25 */ /* 0x000fc8000f8e0002 */
[----:B------:R-:W-:Y:S02]  /*11a60*/  IMAD.IADD R3, R3, 0x1, R9 ;  /* 0x0000000103037824 */ /* 0x000fe400078e0209 */
[----:B------:R-:W-:Y:S02]  /*11a70*/  IMAD R4, R4, UR8, RZ ;  /* 0x0000000804047c24 */ /* 0x000fe4000f8e02ff */
[----:B------:R-:W-:Y:S02]  /*11a80*/  VIADD R6, R182, UR15 ;  /* 0x0000000fb6067c36 */ /* 0x000fe40008000000 */
[----:B------:R-:W-:Y:S02]  /*11a90*/  IMAD R11, R0, R11, RZ ;  /* 0x0000000b000b7224 */ /* 0x000fe400078e02ff */
        /* <DEDUP_REMOVED lines=9> */
[-C--:B------:R-:W-:Y:S01]  /*11b30*/  ISETP.GE.AND P1, PT, R0, R11.reuse, PT ;  /* 0x0000000b0000720c */ /* 0x080fe20003f26270 */
[----:B------:R-:W-:Y:S02]  /*11b40*/  VIADD R0, R6, 0x40 ;  /* 0x0000004006007836 */ /* 0x000fe40000000000 */
        /* <DEDUP_REMOVED lines=12> */
.L_x_1316:
[----:B------:R-:W-:Y:S05]  /*11c10*/  BSYNC B1 ;  /* 0x0000000000017941 */ /* 0x000fea0003800000 */
.L_x_1315:
        /* <DEDUP_REMOVED lines=13> */
.L_x_1318:
[----:B------:R-:W-:Y:S05]  /*11cf0*/  BSYNC B1 ;  /* 0x0000000000017941 */ /* 0x000fea0003800000 */
.L_x_1317:
        /* <DEDUP_REMOVED lines=13> */
.L_x_1320:
[----:B------:R-:W-:Y:S05]  /*11dd0*/  BSYNC B1 ;  /* 0x0000000000017941 */ /* 0x000fea0003800000 */
.L_x_1319:
        /* <DEDUP_REMOVED lines=14> */
.L_x_1309:
[----:B------:R-:W-:Y:S05]  /*11ec0*/  BSYNC B0 ;  /* 0x0000000000007941 */ /* 0x000fea0003800000 */
.L_x_1299:
[----:B------:R-:W-:Y:S02]  /*11ed0*/  ULDC UR4, c[0x0][0xc3c] ;  /* 0x00030f0000047ab9 */ /* 0x000fe40000000800 */
[----:B------:R-:W-:-:S06]  /*11ee0*/  UISETP.GE.AND UP0, UPT, UR7, UR4, UPT ;  /* 0x000000040700728c */ /* 0x000fcc000bf06270 */
[----:B------:R-:W-:-:S13]  /*11ef0*/  PLOP3.LUT P0, PT, PT, PT, UP0, 0x80, 0x0 ;  /* 0x000000000000781c */ /* 0x000fda0003f0f008 */
[----:B------:R-:W-:Y:S05]  /*11f00*/  @!P0 BRA `(.L_x_1321) ;  /* 0xfffffef000108947 */ /* 0x000fea000383ffff */
[----:B------:R-:W-:Y:S05]  /*11f10*/  EXIT ;  /* 0x000000000000794d */ /* 0x000fea0003800000 */
.L_x_1208:
[----:B------:R-:W-:-:S08]  /*11f20*/  NOP ;  /* 0x0000000000007918 */ /* 0x000fd00000000000 */
[----:B0-----:R-:W0:-:S00]  /*11f30*/  USETMAXREG.DEALLOC.CTAPOOL 0x28 ;  /* 0x00000028000079c8 */ /* 0x001e0000080e0500 */
[----:B0-----:R-:W-:Y:S01]  /*11f40*/  LOP3.LUT R2, R2, 0x3, RZ, 0xc0, !PT ;  /* 0x0000000302027812 */ /* 0x001fe200078ec0ff */
[----:B------:R-:W-:Y:S01]  /*11f50*/  IMAD.MOV.U32 R6, RZ, RZ, RZ ;  /* 0x000000ffff067224 */ /* 0x000fe200078e00ff */
[----:B------:R-:W-:-:S04]  /*11f60*/  LOP3.LUT R23, R23, 0xfffffeff, RZ, 0xc0, !PT ;  /* 0xfffffeff17177812 */ /* 0x000fc800078ec0ff */
[----:B------:R-:W0:Y:S02]  /*11f70*/  SHFL.IDX PT, R2, R2, RZ, 0x1f ;  /* 0x00001fff02027589 */ /* 0x000e2400000e0000 */
[----:B0-----:R-:W-:-:S13]  /*11f80*/  ISETP.NE.AND P0, PT, R2, RZ, PT ;  /* 0x000000ff0200720c */ /* 0x001fda0003f05270 */
[----:B------:R-:W-:Y:S01]  /*11f90*/  @P0 LOP3.LUT R23, R23, 0x100, RZ, 0xfc, !PT ;  /* 0x0000010017170812 */ /* 0x000fe200078efcff */
[----:B------:R-:W-:Y:S06]  /*11fa0*/  @!P0 BRA `(.L_x_1322) ;  /* 0x00000000001c8947 */ /* 0x000fec0003800000 */
[----:B------:R-:W0:Y:S08]  /*11fb0*/  S2UR UR5, SR_CgaCtaId ;  /* 0x00000000000579c3 */ /* 0x000e300000008800 */
[----:B------:R-:W-:Y:S06]  /*11fc0*/  BAR.SYNC.DEFER_BLOCKING 0x5, 0x180 ;  /* 0x0146000000007b1d */ /* 0x000fec0000010000 */
[----:B------:R-:W-:-:S02]  /*11fd0*/  UMOV UR4, 0x400 ;  /* 0x0000040000047882 */ /* 0x000fc40000000000 */
[----:B0-----:R-:W-:-:S09]  /*11fe0*/  ULEA UR4, UR5, UR4, 0x18 ;  /* 0x0000000405047291 */ /* 0x001fd2000f8ec03f */
[----:B------:R-:W1:Y:S01]  /*11ff0*/  LDS.128 R16, [UR4+0x2a8d0] ;  /* 0x02a8d004ff107984 */ /* 0x000e620008000c00 */
[----:B------:R-:W-:Y:S06]  /*12000*/  BAR.ARV 0x4, 0x180 ;  /* 0x0106000000007b1d */ /* 0x000fec0000002000 */
[----:B------:R-:W-:Y:S05]  /*12010*/  BRA `(.L_x_1323) ;  /* 0x0000000c00907947 */ /* 0x000fea0003800000 */
.L_x_1322:
[----:B------:R-:W-:Y:S01]  /*12020*/  LOP3.LUT R7, R0, 0x1f, RZ, 0xc0, !PT ;  /* 0x0000001f00077812 */ /* 0x000fe200078ec0ff */
[----:B------:R-:W-:Y:S01]  /*12030*/  ULDC UR4, c[0x0][0xc3c] ;  /* 0x00030f0000047ab9 */ /* 0x000fe20000000800 */
[----:B------:R-:W-:Y:S01]  /*12040*/  IMAD.MOV.U32 R9, RZ, RZ, RZ ;  /* 0x000000ffff097224 */ /* 0x000fe200078e00ff */
[----:B------:R-:W0:Y:S01]  /*12050*/  S2UR UR6, SR_CTAID.X ;  /* 0x00000000000679c3 */ /* 0x000e220000002500 */
[----:B------:R-:W-:Y:S01]  /*12060*/  ISETP.NE.AND P0, PT, R7, 0x1f, PT ;  /* 0x0000001f0700780c */ /* 0x000fe20003f05270 */
[----:B------:R-:W-:-:S03]  /*12070*/  ULDC UR5, c[0x0][0xc38] ;  /* 0x00030e0000057ab9 */ /* 0x000fc60000000800 */
[----:B------:R-:W-:-:S13]  /*12080*/  ISETP.GE.OR P1, PT, R7, UR4, !P0 ;  /* 0x0000000407007c0c */ /* 0x000fda000c726670 */
[----:B------:R-:W1:Y:S08]  /*12090*/  @!P1 LDC.64 R4, c[0x0][0xc80] ;  /* 0x00032000ff049b82 */ /* 0x000e700000000a00 */
[----:B------:R-:W2:Y:S01]  /*120a0*/  @!P1 LDC.64 R2, c[0x0][0xc78] ;  /* 0x00031e00ff029b82 */ /* 0x000ea20000000a00 */
[----:B-1----:R-:W-:-:S05]  /*120b0*/  @!P1 IMAD.WIDE.U32 R4, R7, 0x4, R4 ;  /* 0x0000000407049825 */ /* 0x002fca00078e0004 */
        /* <DEDUP_REMOVED lines=10> */
[----:B------:R-:W1:Y:S02]  /*12160*/  SHFL.UP PT, R10, R8, 0x1, RZ ;  /* 0x04200000080a7989 */ /* 0x000e6400000e00ff */
[----:B-1----:R-:W-:-:S05]  /*12170*/  SEL R11, R10, RZ, P1 ;  /* 0x000000ff0a0b7207 */ /* 0x002fca0000800000 */
[----:B------:R-:W-:-:S05]  /*12180*/  IMAD.IADD R11, R8, 0x1, R11 ;  /* 0x00000001080b7824 */ /* 0x000fca00078e020b */
        /* <DEDUP_REMOVED lines=12> */
[----:B------:R-:W1:Y:S02]  /*12250*/  SHFL.IDX PT, R8, R5, 0x1f, 0x1f ;  /* 0x03e01f0005087f89 */ /* 0x000e6400000e0000 */
[----:B-1----:R-:W-:-:S05]  /*12260*/  IMAD R8, R8, UR5, RZ ;  /* 0x0000000508087c24 */ /* 0x002fca000f8e02ff */
[----:B0-----:R-:W-:Y:S01]  /*12270*/  ISETP.GT.AND P6, PT, R8, UR6, PT ;  /* 0x0000000608007c0c */ /* 0x001fe2000bfc4270 */
[----:B------:R-:W-:-:S12]  /*12280*/  IMAD.MOV.U32 R3, RZ, RZ, R8 ;  /* 0x000000ffff037224 */ /* 0x000fd800078e0008 */
[----:B------:R-:W-:Y:S05]  /*12290*/  @P6 BRA `(.L_x_1324) ;  /* 0x0000000000986947 */ /* 0x000fea0003800000 */
[----:B------:R-:W-:Y:S01]  /*122a0*/  IMAD.MOV.U32 R8, RZ, RZ, R3 ;  /* 0x000000ffff087224 */ /* 0x000fe200078e0003 */
[----:B------:R-:W-:Y:S01]  /*122b0*/  UMOV UR4, URZ ;  /* 0x0000003f00047c82 */ /* 0x000fe20008000000 */
[----:B------:R-:W-:-:S05]  /*122c0*/  ULDC UR5, c[0x0][0xc38] ;  /* 0x00030e0000057ab9 */ /* 0x000fca0000000800 */
.L_x_1326:
[----:B------:R-:W0:Y:S01]  /*122d0*/  LDC R2, c[0x0][0xc3c] ;  /* 0x00030f00ff027b82 */ /* 0x000e220000000800 */
[----:B------:R-:W-:-:S06]  /*122e0*/  UIADD3 UR4, UR4, 0x1f, URZ ;  /* 0x0000001f04047890 */ /* 0x000fcc000fffe03f */
[----:B0-----:R-:W-:-:S13]  /*122f0*/  ISETP.LE.AND P6, PT, R2, UR4, PT ;  /* 0x0000000402007c0c */ /* 0x001fda000bfc3270 */
[----:B------:R-:W-:Y:S05]  /*12300*/  @P6 BRA `(.L_x_1325) ;  /* 0x0000000800a86947 */ /* 0x000fea0003800000 */
[----:B------:R-:W-:Y:S02]  /*12310*/  VIADD R9, R7, UR4 ;  /* 0x0000000407097c36 */ /* 0x000fe40008000000 */
        /* <DEDUP_REMOVED lines=30> */
.L_x_1324:
[----:B------:R-:W-:Y:S02]  /*12500*/  IMAD.IADD R3, R8, 0x1, -R3 ;  /* 0x0000000108037824 */ /* 0x000fe400078e0a03 */
[----:B------:R-:W-:Y:S02]  /*12510*/  IMAD.MOV.U32 R16, RZ, RZ, RZ ;  /* 0x000000ffff107224 */ /* 0x000fe400078e00ff */
[----:B------:R-:W-:-:S05]  /*12520*/  IMAD R2, R5, UR5, R3 ;  /* 0x0000000505027c24 */ /* 0x000fca000f8e0203 */
[----:B------:R-:W-:-:S13]  /*12530*/  ISETP.GT.AND P0, PT, R2, UR6, PT ;  /* 0x0000000602007c0c */ /* 0x000fda000bf04270 */
[----:B------:R-:W-:-:S04]  /*12540*/  VOTE.ANY R2, PT, !P0 ;  /* 0x0000000000027806 */ /* 0x000fc800040e0100 */
[----:B------:R-:W0:Y:S01]  /*12550*/  POPC R19, R2 ;  /* 0x0000000200137309 */ /* 0x000e220000000000 */
[----:B------:R-:W-:Y:S01]  /*12560*/  ISETP.NE.AND P0, PT, R2, RZ, PT ;  /* 0x000000ff0200720c */ /* 0x000fe20003f05270 */
[----:B0-----:R-:W0:Y:S04]  /*12570*/  SHFL.IDX PT, R9, R9, R19, 0x1f ;  /* 0x00001f1309097589 */ /* 0x001e2800000e0000 */
[----:B------:R1:W2:Y:S01]  /*12580*/  SHFL.IDX PT, R6, R6, R19, 0x1f ;  /* 0x00001f1306067589 */ /* 0x0002a200000e0000 */
[----:B0-----:R-:W-:-:S07]  /*12590*/  ISETP.NE.AND P1, PT, R9, 0x1, PT ;  /* 0x000000010900780c */ /* 0x001fce0003f25270 */
[----:B-1----:R-:W-:Y:S06]  /*125a0*/  @!P0 BRA `(.L_x_1327) ;  /* 0x0000000000088947 */ /* 0x002fec0003800000 */
[----:B------:R-:W-:-:S06]  /*125b0*/  VIADD R16, R19, 0xffffffff ;  /* 0xffffffff13107836 */ /* 0x000fcc0000000000 */
[----:B------:R0:W1:Y:S02]  /*125c0*/  SHFL.IDX PT, R16, R5, R16, 0x1f ;  /* 0x00001f1005107589 */ /* 0x00006400000e0000 */
.L_x_1327:
[----:B-1----:R-:W-:Y:S02]  /*125d0*/  IMAD R16, R16, UR5, R3 ;  /* 0x0000000510107c24 */ /* 0x002fe4000f8e0203 */
[----:B------:R-:W-:-:S03]  /*125e0*/  VIADD R19, R19, UR4 ;  /* 0x0000000413137c36 */ /* 0x000fc60008000000 */
[----:B0-----:R-:W-:Y:S01]  /*125f0*/  IADD3 R5, -R16, UR6, RZ ;  /* 0x0000000610057c10 */ /* 0x001fe2000fffe1ff */
[----:B------:R-:W-:Y:S06]  /*12600*/  @!P1 BRA `(.L_x_1328) ;  /* 0x0000000000e89947 */ /* 0x000fec0003800000 */
[-C--:B--2---:R-:W-:Y:S02]  /*12610*/  IABS R12, R6.reuse ;  /* 0x00000006000c7213 */ /* 0x084fe40000000000 */
[----:B------:R-:W-:Y:S02]  /*12620*/  IABS R4, R9 ;  /* 0x0000000900047213 */ /* 0x000fe40000000000 */
[----:B------:R-:W0:Y:S01]  /*12630*/  I2F.RP R8, R12 ;  /* 0x0000000c00087306 */ /* 0x000e220000209400 */
[----:B------:R-:W-:-:S07]  /*12640*/  IABS R13, R6 ;  /* 0x00000006000d7213 */ /* 0x000fce0000000000 */
[----:B------:R-:W1:Y:S08]  /*12650*/  I2F.RP R10, R4 ;  /* 0x00000004000a7306 */ /* 0x000e700000209400 */
[----:B0-----:R-:W0:Y:S08]  /*12660*/  MUFU.RCP R8, R8 ;  /* 0x0000000800087308 */ /* 0x001e300000001000 */
[----:B-1----:R-:W-:Y:S01]  /*12670*/  MUFU.RCP R10, R10 ;  /* 0x0000000a000a7308 */ /* 0x002fe20000001000 */
[----:B0-----:R-:W-:Y:S01]  /*12680*/  VIADD R2, R8, 0xffffffe ;  /* 0x0ffffffe08027836 */ /* 0x001fe20000000000 */
[----:B------:R-:W-:-:S06]  /*12690*/  IABS R8, R5 ;  /* 0x0000000500087213 */ /* 0x000fcc0000000000 */
[----:B------:R0:W1:Y:S02]  /*126a0*/  F2I.FTZ.U32.TRUNC.NTZ R3, R2 ;  /* 0x0000000200037305 */ /* 0x000064000021f000 */
[----:B0-----:R-:W-:Y:S02]  /*126b0*/  IMAD.MOV.U32 R2, RZ, RZ, RZ ;  /* 0x000000ffff027224 */ /* 0x001fe400078e00ff */
[----:B-1----:R-:W-:-:S04]  /*126c0*/  IMAD.MOV R11, RZ, RZ, -R3 ;  /* 0x000000ffff0b7224 */ /* 0x002fc800078e0a03 */
[----:B------:R-:W-:-:S04]  /*126d0*/  IMAD R11, R11, R12, RZ ;  /* 0x0000000c0b0b7224 */ /* 0x000fc800078e02ff */
[----:B------:R-:W-:-:S04]  /*126e0*/  IMAD.HI.U32 R3, R3, R11, R2 ;  /* 0x0000000b03037227 */ /* 0x000fc800078e0002 */
[----:B------:R-:W-:Y:S02]  /*126f0*/  IMAD.MOV R11, RZ, RZ, -R13 ;  /* 0x000000ffff0b7224 */ /* 0x000fe400078e0a0d */
[----:B------:R-:W-:-:S04]  /*12700*/  IMAD.HI.U32 R2, R3, R8, RZ ;  /* 0x0000000803027227 */ /* 0x000fc800078e00ff */
[----:B------:R-:W-:Y:S01]  /*12710*/  IMAD R3, R2, R11, R8 ;  /* 0x0000000b02037224 */ /* 0x000fe200078e0208 */
[----:B------:R-:W-:Y:S01]  /*12720*/  LOP3.LUT R8, R5, R6, RZ, 0x3c, !PT ;  /* 0x0000000605087212 */ /* 0x000fe200078e3cff */
[----:B------:R-:W-:-:S03]  /*12730*/  VIADD R11, R10, 0xffffffe ;  /* 0x0ffffffe0a0b7836 */ /* 0x000fc60000000000 */
[----:B------:R-:W-:Y:S02]  /*12740*/  ISETP.GT.U32.AND P1, PT, R12, R3, PT ;  /* 0x000000030c00720c */ /* 0x000fe40003f24070 */
[----:B------:R-:W-:-:S11]  /*12750*/  ISETP.GE.AND P2, PT, R8, RZ, PT ;  /* 0x000000ff0800720c */ /* 0x000fd60003f46270 */
[----:B------:R-:W-:Y:S02]  /*12760*/  @!P1 IMAD.IADD R3, R3, 0x1, -R12 ;  /* 0x0000000103039824 */ /* 0x000fe400078e0a0c */
[----:B------:R-:W-:Y:S01]  /*12770*/  @!P1 VIADD R2, R2, 0x1 ;  /* 0x0000000102029836 */ /* 0x000fe20000000000 */
[----:B------:R-:W-:Y:S02]  /*12780*/  ISETP.NE.AND P1, PT, R6, RZ, PT ;  /* 0x000000ff0600720c */ /* 0x000fe40003f25270 */
[----:B------:R-:W-:Y:S02]  /*12790*/  ISETP.GE.U32.AND P0, PT, R3, R12, PT ;  /* 0x0000000c0300720c */ /* 0x000fe40003f06070 */
[----:B------:R-:W0:Y:S11]  /*127a0*/  F2I.FTZ.U32.TRUNC.NTZ R3, R11 ;  /* 0x0000000b00037305 */ /* 0x000e36000021f000 */
[----:B------:R-:W-:-:S04]  /*127b0*/  @P0 VIADD R2, R2, 0x1 ;  /* 0x0000000102020836 */ /* 0x000fc80000000000 */
[----:B------:R-:W-:Y:S01]  /*127c0*/  IMAD.MOV.U32 R10, RZ, RZ, R2 ;  /* 0x000000ffff0a7224 */ /* 0x000fe200078e0002 */
[----:B------:R-:W-:Y:S01]  /*127d0*/  IABS R2, R9 ;  /* 0x0000000900027213 */ /* 0x000fe20000000000 */
[----:B0-----:R-:W-:Y:S02]  /*127e0*/  IMAD.MOV R13, RZ, RZ, -R3 ;  /* 0x000000ffff0d7224 */ /* 0x001fe400078e0a03 */
[----:B------:R-:W-:Y:S01]  /*127f0*/  @!P2 IMAD.MOV R10, RZ, RZ, -R10 ;  /* 0x000000ffff0aa224 */ /* 0x000fe200078e0a0a */
[----:B------:R-:W-:Y:S01]  /*12800*/  @!P1 LOP3.LUT R10, RZ, R6, RZ, 0x33, !PT ;  /* 0x00000006ff0a9212 */ /* 0x000fe200078e33ff */
[----:B------:R-:W-:Y:S02]  /*12810*/  IMAD.MOV R12, RZ, RZ, -R2 ;  /* 0x000000ffff0c7224 */ /* 0x000fe400078e0a02 */
[----:B------:R-:W-:Y:S01]  /*12820*/  IMAD R11, R13, R4, RZ ;  /* 0x000000040d0b7224 */ /* 0x000fe200078e02ff */
[----:B------:R-:W-:Y:S01]  /*12830*/  IABS R8, R10 ;  /* 0x0000000a00087213 */ /* 0x000fe20000000000 */
[----:B------:R-:W-:-:S04]  /*12840*/  IMAD.MOV.U32 R2, RZ, RZ, RZ ;  /* 0x000000ffff027224 */ /* 0x000fc800078e00ff */
[----:B------:R-:W-:-:S04]  /*12850*/  IMAD.HI.U32 R2, R3, R11, R2 ;  /* 0x0000000b03027227 */ /* 0x000fc800078e0002 */
[----:B------:R-:W-:Y:S02]  /*12860*/  IMAD.MOV.U32 R3, RZ, RZ, R8 ;  /* 0x000000ffff037224 */ /* 0x000fe400078e0008 */
[----:B------:R-:W-:Y:S02]  /*12870*/  IMAD.MOV.U32 R8, RZ, RZ, R12 ;  /* 0x000000ffff087224 */ /* 0x000fe400078e000c */
[----:B------:R-:W-:-:S04]  /*12880*/  IMAD.HI.U32 R2, R2, R3, RZ ;  /* 0x0000000302027227 */ /* 0x000fc800078e00ff */
[----:B------:R-:W-:-:S05]  /*12890*/  IMAD R3, R2, R8, R3 ;  /* 0x0000000802037224 */ /* 0x000fca00078e0203 */
[----:B------:R-:W-:-:S13]  /*128a0*/  ISETP.GT.U32.AND P1, PT, R4, R3, PT ;  /* 0x000000030400720c */ /* 0x000fda0003f24070 */
[----:B------:R-:W-:Y:S02]  /*128b0*/  @!P1 IMAD.IADD R3, R3, 0x1, -R4 ;  /* 0x0000000103039824 */ /* 0x000fe400078e0a04 */
[----:B------:R-:W-:Y:S01]  /*128c0*/  @!P1 VIADD R2, R2, 0x1 ;  /* 0x0000000102029836 */ /* 0x000fe20000000000 */
[----:B------:R-:W-:Y:S02]  /*128d0*/  ISETP.NE.AND P1, PT, R9, RZ, PT ;  /* 0x000000ff0900720c */ /* 0x000fe40003f25270 */
[----:B------:R-:W-:Y:S02]  /*128e0*/  ISETP.GE.U32.AND P0, PT, R3, R4, PT ;  /* 0x000000040300720c */ /* 0x000fe40003f06070 */
[----:B------:R-:W-:-:S04]  /*128f0*/  LOP3.LUT R3, R10, R9, RZ, 0x3c, !PT ;  /* 0x000000090a037212 */ /* 0x000fc800078e3cff */
[----:B------:R-:W-:Y:S01]  /*12900*/  ISETP.GE.AND P2, PT, R3, RZ, PT ;  /* 0x000000ff0300720c */ /* 0x000fe20003f46270 */
[----:B------:R-:W-:-:S06]  /*12910*/  IMAD.MOV R3, RZ, RZ, -R10 ;  /* 0x000000ffff037224 */ /* 0x000fcc00078e0a0a */
[----:B------:R-:W-:-:S06]  /*12920*/  @P0 VIADD R2, R2, 0x1 ;  /* 0x0000000102020836 */ /* 0x000fcc0000000000 */
[----:B------:R-:W-:Y:S01]  /*12930*/  @!P2 IMAD.MOV R2, RZ, RZ, -R2 ;  /* 0x000000ffff02a224 */ /* 0x000fe200078e0a02 */
[----:B------:R-:W-:-:S05]  /*12940*/  @!P1 LOP3.LUT R2, RZ, R9, RZ, 0x33, !PT ;  /* 0x00000009ff029212 */ /* 0x000fca00078e33ff */
[----:B------:R-:W-:-:S04]  /*12950*/  IMAD.MOV R18, RZ, RZ, -R2 ;  /* 0x000000ffff127224 */ /* 0x000fc800078e0a02 */
[C---:B------:R-:W-:Y:S02]  /*12960*/  IMAD R18, R9.reuse, R18, R10 ;  /* 0x0000001209127224 */ /* 0x040fe400078e020a */
[----:B------:R-:W-:Y:S02]  /*12970*/  IMAD R9, R9, 0x1000000, R2 ;  /* 0x0100000009097824 */ /* 0x000fe400078e0202 */
[----:B------:R-:W-:Y:S02]  /*12980*/  IMAD R2, R6, R3, R5 ;  /* 0x0000000306027224 */ /* 0x000fe400078e0205 */
[----:B------:R-:W-:Y:S01]  /*12990*/  IMAD R18, R18, 0x10000, R9 ;  /* 0x0001000012127824 */ /* 0x000fe200078e0209 */
[----:B------:R-:W-:Y:S06]  /*129a0*/  BRA `(.L_x_1329) ;  /* 0x0000000000f47947 */ /* 0x000fec0003800000 */
.L_x_1328:
[----:B------:R-:W0:Y:S02]  /*129b0*/  LDC.64 R2, c[0x0][0xc90] ;  /* 0x00032400ff027b82 */ /* 0x000e240000000a00 */
[----:B0-----:R-:W-:-:S05]  /*129c0*/  IMAD.WIDE R2, R19, 0x4, R2 ;  /* 0x0000000413027825 */ /* 0x001fca00078e0202 */
[----:B------:R0:W2:Y:S01]  /*129d0*/  LDG.E R13, desc[UR36][R2.64] ;  /* 0x00000024020d7981 */ /* 0x0000a2000c1e1900 */
[----:B------:R-:W-:Y:S01]  /*129e0*/  IABS R15, R5 ;  /* 0x00000005000f7213 */ /* 0x000fe20000000000 */
[----:B0-----:R-:W-:Y:S02]  /*129f0*/  IMAD.MOV.U32 R2, RZ, RZ, RZ ;  /* 0x000000ffff027224 */ /* 0x001fe400078e00ff */
[----:B--2---:R-:W-:-:S05]  /*12a00*/  IMAD R4, R6, R13, RZ ;  /* 0x0000000d06047224 */ /* 0x004fca00078e02ff */
[-C--:B------:R-:W-:Y:S02]  /*12a10*/  IABS R10, R4.reuse ;  /* 0x00000004000a7213 */ /* 0x080fe40000000000 */
[----:B------:R-:W-:Y:S02]  /*12a20*/  IABS R12, R4 ;  /* 0x00000004000c7213 */ /* 0x000fe40000000000 */
[----:B------:R-:W0:Y:S08]  /*12a30*/  I2F.RP R8, R10 ;  /* 0x0000000a00087306 */ /* 0x000e300000209400 */
[----:B0-----:R-:W0:Y:S02]  /*12a40*/  MUFU.RCP R8, R8 ;  /* 0x0000000800087308 */ /* 0x001e240000001000 */
[----:B0-----:R-:W-:-:S06]  /*12a50*/  VIADD R9, R8, 0xffffffe ;  /* 0x0ffffffe08097836 */ /* 0x001fcc0000000000 */
[----:B------:R-:W0:Y:S02]  /*12a60*/  F2I.FTZ.U32.TRUNC.NTZ R3, R9 ;  /* 0x0000000900037305 */ /* 0x000e24000021f000 */
[----:B0-----:R-:W-:-:S04]  /*12a70*/  IMAD.MOV R11, RZ, RZ, -R3 ;  /* 0x000000ffff0b7224 */ /* 0x001fc800078e0a03 */
[----:B------:R-:W-:-:S04]  /*12a80*/  IMAD R11, R11, R10, RZ ;  /* 0x0000000a0b0b7224 */ /* 0x000fc800078e02ff */
[----:B------:R-:W-:-:S04]  /*12a90*/  IMAD.HI.U32 R2, R3, R11, R2 ;  /* 0x0000000b03027227 */ /* 0x000fc800078e0002 */
[----:B------:R-:W-:Y:S02]  /*12aa0*/  IMAD.MOV R3, RZ, RZ, -R12 ;  /* 0x000000ffff037224 */ /* 0x000fe400078e0a0c */
        /* <DEDUP_REMOVED lines=8> */
[----:B------:R-:W-:-:S07]  /*12b30*/  ISETP.GE.AND P2, PT, R3, RZ, PT ;  /* 0x000000ff0300720c */ /* 0x000fce0003f46270 */
[----:B------:R-:W-:-:S06]  /*12b40*/  @P0 VIADD R2, R2, 0x1 ;  /* 0x0000000102020836 */ /* 0x000fcc0000000000 */
[----:B------:R-:W-:Y:S01]  /*12b50*/  @!P2 IMAD.MOV R2, RZ, RZ, -R2 ;  /* 0x000000ffff02a224 */ /* 0x000fe200078e0a02 */
[----:B------:R-:W-:-:S05]  /*12b60*/  @!P1 LOP3.LUT R2, RZ, R4, RZ, 0x33, !PT ;  /* 0x00000004ff029212 */ /* 0x000fca00078e33ff */
[----:B------:R-:W-:Y:S02]  /*12b70*/  IMAD R11, R13, R2, RZ ;  /* 0x000000020d0b7224 */ /* 0x000fe400078e02ff */
[----:B------:R-:W-:Y:S02]  /*12b80*/  IMAD.MOV R2, RZ, RZ, -R2 ;  /* 0x000000ffff027224 */ /* 0x000fe400078e0a02 */
[----:B------:R-:W-:Y:S02]  /*12b90*/  IMAD.MOV R3, RZ, RZ, -R11 ;  /* 0x000000ffff037224 */ /* 0x000fe400078e0a0b */
[----:B------:R-:W-:Y:S02]  /*12ba0*/  IMAD R4, R4, R2, R5 ;  /* 0x0000000204047224 */ /* 0x000fe400078e0205 */
[----:B------:R-:W-:Y:S01]  /*12bb0*/  IMAD.MOV.U32 R2, RZ, RZ, RZ ;  /* 0x000000ffff027224 */ /* 0x000fe200078e00ff */
[----:B------:R-:W-:-:S04]  /*12bc0*/  VIADDMNMX R13, R3, UR5, R13, PT ;  /* 0x00000005030d7c46 */ /* 0x000fc8000b80010d */
[-C--:B------:R-:W-:Y:S01]  /*12bd0*/  IABS R10, R13.reuse ;  /* 0x0000000d000a7213 */ /* 0x080fe20000000000 */
[----:B------:R-:W-:Y:S01]  /*12be0*/  IMAD.MOV R18, RZ, RZ, -R13 ;  /* 0x000000ffff127224 */ /* 0x000fe200078e0a0d */
[----:B------:R-:W-:Y:S02]  /*12bf0*/  IABS R12, R13 ;  /* 0x0000000d000c7213 */ /* 0x000fe40000000000 */
[----:B------:R-:W0:Y:S08]  /*12c00*/  I2F.RP R8, R10 ;  /* 0x0000000a00087306 */ /* 0x000e300000209400 */
[----:B0-----:R-:W0:Y:S02]  /*12c10*/  MUFU.RCP R8, R8 ;  /* 0x0000000800087308 */ /* 0x001e240000001000 */
[----:B0-----:R-:W-:-:S06]  /*12c20*/  VIADD R3, R8, 0xffffffe ;  /* 0x0ffffffe08037836 */ /* 0x001fcc0000000000 */
[----:B------:R-:W0:Y:S02]  /*12c30*/  F2I.FTZ.U32.TRUNC.NTZ R3, R3 ;  /* 0x0000000300037305 */ /* 0x000e24000021f000 */
[----:B0-----:R-:W-:-:S04]  /*12c40*/  IMAD.MOV R9, RZ, RZ, -R3 ;  /* 0x000000ffff097224 */ /* 0x001fc800078e0a03 */
[----:B------:R-:W-:Y:S01]  /*12c50*/  IMAD.MOV.U32 R5, RZ, RZ, R9 ;  /* 0x000000ffff057224 */ /* 0x000fe200078e0009 */
[----:B------:R-:W-:-:S03]  /*12c60*/  IABS R9, R4 ;  /* 0x0000000400097213 */ /* 0x000fc60000000000 */
        /* <DEDUP_REMOVED lines=11> */
[----:B------:R-:W-:Y:S02]  /*12d20*/  ISETP.GE.AND P2, PT, R3, RZ, PT ;  /* 0x000000ff0300720c */ /* 0x000fe40003f46270 */
[----:B------:R-:W-:-:S05]  /*12d30*/  IADD3 R3, R11, 0x1000000, R4 ;  /* 0x010000000b037810 */ /* 0x000fca0007ffe004 */
[----:B------:R-:W-:-:S06]  /*12d40*/  @P0 VIADD R2, R2, 0x1 ;  /* 0x0000000102020836 */ /* 0x000fcc0000000000 */
[----:B------:R-:W-:Y:S01]  /*12d50*/  @!P2 IMAD.MOV R2, RZ, RZ, -R2 ;  /* 0x000000ffff02a224 */ /* 0x000fe200078e0a02 */
[----:B------:R-:W-:-:S05]  /*12d60*/  @!P1 LOP3.LUT R2, RZ, R13, RZ, 0x33, !PT ;  /* 0x0000000dff029212 */ /* 0x000fca00078e33ff */
[----:B------:R-:W-:-:S07]  /*12d70*/  IMAD R18, R2, R18, R3 ;  /* 0x0000001202127224 */ /* 0x000fce00078e0203 */
.L_x_1329:
[----:B------:R-:W-:-:S05]  /*12d80*/  LOP3.LUT R17, RZ, R2, RZ, 0x33, !PT ;  /* 0x00000002ff117212 */ /* 0x000fca00078e33ff */
[----:B------:R-:W-:Y:S01]  /*12d90*/  IMAD.IADD R17, R6, 0x1, R17 ;  /* 0x0000000106117824 */ /* 0x000fe200078e0211 */
[----:B------:R-:W-:Y:S06]  /*12da0*/  BRA `(.L_x_1330) ;  /* 0x0000000000147947 */ /* 0x000fec0003800000 */
.L_x_1325:
[----:B------:R-:W-:Y:S01]  /*12db0*/  ULDC UR4, c[0x0][0xc3c] ;  /* 0x00030f0000047ab9 */ /* 0x000fe20000000800 */
[----:B------:R-:W-:Y:S02]  /*12dc0*/  IMAD.MOV.U32 R17, RZ, RZ, RZ ;  /* 0x000000ffff117224 */ /* 0x000fe400078e00ff */
[----:B------:R-:W-:Y:S02]  /*12dd0*/  IMAD.U32 R16, RZ, RZ, UR6 ;  /* 0x00000006ff107e24 */ /* 0x000fe4000f8e00ff */
[----:B------:R-:W-:Y:S02]  /*12de0*/  IMAD.MOV.U32 R18, RZ, RZ, RZ ;  /* 0x000000ffff127224 */ /* 0x000fe400078e00ff */
[----:B------:R-:W-:-:S07]  /*12df0*/  IMAD.U32 R19, RZ, RZ, UR4 ;  /* 0x00000004ff137e24 */ /* 0x000fce000f8e00ff */
.L_x_1330:
[----:B------:R-:W-:-:S13]  /*12e00*/  ISETP.NE.AND P0, PT, R7, RZ, PT ;  /* 0x000000ff0700720c */ /* 0x000fda0003f05270 */
[----:B------:R-:W0:Y:S01]  /*12e10*/  @!P0 S2R R3, SR_CgaCtaId ;  /* 0x0000000000038919 */ /* 0x000e220000008800 */
[----:B------:R-:W-:-:S04]  /*12e20*/  @!P0 MOV R2, 0x400 ;  /* 0x0000040000028802 */ /* 0x000fc80000000f00 */
[----:B0-----:R-:W-:-:S05]  /*12e30*/  @!P0 LEA R2, R3, R2, 0x18 ;  /* 0x0000000203028211 */ /* 0x001fca00078ec0ff */
[----:B------:R0:W-:Y:S01]  /*12e40*/  @!P0 STS.128 [R2+0x2a8d0], R16 ;  /* 0x02a8d01002008388 */ /* 0x0001e20000000c00 */
[----:B------:R-:W-:Y:S06]  /*12e50*/  BAR.ARV 0x5, 0x180 ;  /* 0x0146000000007b1d */ /* 0x000fec0000002000 */
.L_x_1323:
[----:B------:R2:W-:Y:S01]  /*12e60*/  STL [R1+0x10], RZ ;  /* 0x000010ff01007387 */ /* 0x0005e20000100800 */
[----:B------:R-:W-:Y:S01]  /*12e70*/  ULDC UR4, c[0x0][0xc3c] ;  /* 0x00030f0000047ab9 */ /* 0x000fe20000000800 */
[----:B------:R-:W-:Y:S01]  /*12e80*/  IMAD.MOV.U32 R28, RZ, RZ, 0x1 ;  /* 0x00000001ff1c7424 */ /* 0x000fe200078e00ff */
[----:B-1----:R-:W-:Y:S01]  /*12e90*/  ISETP.GE.AND P0, PT, R19, UR4, PT ;  /* 0x0000000413007c0c */ /* 0x002fe2000bf06270 */
[----:B------:R-:W-:-:S12]  /*12ea0*/  IMAD.MOV.U32 R26, RZ, RZ, RZ ;  /* 0x000000ffff1a7224 */ /* 0x000fd800078e00ff */
[----:B--2---:R-:W-:Y:S05]  /*12eb0*/  @P0 BRA `(.L_x_1331) ;  /* 0x00000050009c0947 */ /* 0x004fea0003800000 */
[----:B0-----:R-:W2:Y:S01]  /*12ec0*/  LDL R2, [R1+0x14] ;  /* 0x0000140001027983 */ /* 0x001ea20000100800 */
[----:B------:R-:W0:Y:S01]  /*12ed0*/  S2UR UR5, SR_CgaCtaId ;  /* 0x00000000000579c3 */ /* 0x000e220000008800 */
[----:B------:R-:W-:Y:S01]  /*12ee0*/  LOP3.LUT R4, R0, 0x7f, RZ, 0xc0, !PT ;  /* 0x0000007f00047812 */ /* 0x000fe200078ec0ff */
[----:B------:R-:W-:Y:S01]  /*12ef0*/  BSSY B8, `(.L_x_1331) ;  /* 0x0000523000087945 */ /* 0x000fe20003800000 */
[----:B------:R1:W-:Y:S01]  /*12f00*/  STL [R1+0x10], RZ ;  /* 0x000010ff01007387 */ /* 0x0003e20000100800 */
[----:B------:R-:W-:Y:S01]  /*12f10*/  IMAD.MOV.U32 R28, RZ, RZ, 0x1 ;  /* 0x00000001ff1c7424 */ /* 0x000fe200078e00ff */
[----:B------:R-:W-:Y:S01]  /*12f20*/  SHF.R.U32.HI R5, RZ, 0x3, R4 ;  /* 0x00000003ff057819 */ /* 0x000fe20000011604 */
[----:B------:R-:W-:Y:S01]  /*12f30*/  IMAD.MOV.U32 R26, RZ, RZ, RZ ;  /* 0x000000ffff1a7224 */ /* 0x000fe200078e00ff */
[----:B------:R-:W-:Y:S01]  /*12f40*/  ULDC UR39, c[0x0][0xc] ;  /* 0x0000030000277ab9 */ /* 0x000fe20000000800 */
[----:B--2---:R-:W-:Y:S01]  /*12f50*/  R2UR UR4, R2 ;  /* 0x00000000020472ca */ /* 0x004fe200000e0000 */
[----:B------:R-:W-:-:S05]  /*12f60*/  IMAD.SHL.U32 R2, R0, 0x8, RZ ;  /* 0x0000000800027824 */ /* 0x000fca00078e00ff */
[C---:B------:R-:W-:Y:S02]  /*12f70*/  LOP3.LUT R3, R2.reuse, 0x1f8, RZ, 0xc0, !PT ;  /* 0x000001f802037812 */ /* 0x040fe400078ec0ff */
[----:B------:R-:W-:Y:S02]  /*12f80*/  LOP3.LUT R4, R2, 0x38, RZ, 0xc0, !PT ;  /* 0x0000003802047812 */ /* 0x000fe400078ec0ff */
[----:B------:R-:W-:Y:S01]  /*12f90*/  LOP3.LUT R3, R3, 0x38, R0, 0x78, !PT ;  /* 0x0000003803037812 */ /* 0x000fe200078e7800 */
[----:B------:R-:W-:Y:S02]  /*12fa0*/  IMAD.SHL.U32 R0, R0, 0x10, RZ ;  /* 0x0000001000007824 */ /* 0x000fe400078e00ff */
[----:B------:R-:W-:Y:S01]  /*12fb0*/  ULOP3.LUT UR38, UR4, 0x2, URZ, 0xfc, !UPT ;  /* 0x0000000204267892 */ /* 0x000fe2000f8efc3f */
[----:B------:R-:W-:Y:S02]  /*12fc0*/  LOP3.LUT R32, R3, 0x200, R2, 0xf8, !PT ;  /* 0x0000020003207812 */ /* 0x000fe400078ef802 */
[----:B------:R-:W-:Y:S01]  /*12fd0*/  UMOV UR4, 0x400 ;  /* 0x0000040000047882 */ /* 0x000fe20000000000 */
[----:B------:R-:W-:Y:S01]  /*12fe0*/  LOP3.LUT R3, R5, 0x70, R0, 0xf8, !PT ;  /* 0x0000007005037812 */ /* 0x000fe200078ef800 */
[----:B0-----:R-:W-:Y:S01]  /*12ff0*/  ULEA UR4, UR5, UR4, 0x18 ;  /* 0x0000000405047291 */ /* 0x001fe2000f8ec03f */
[----:B------:R-:W-:-:S02]  /*13000*/  LOP3.LUT R2, R4, 0x40, RZ, 0xfc, !PT ;  /* 0x0000004004027812 */ /* 0x000fc400078efcff */
[----:B------:R-:W-:-:S03]  /*13010*/  LOP3.LUT R0, R4, 0x80, RZ, 0xfc, !PT ;  /* 0x0000008004007812 */ /* 0x000fc600078efcff */
[----:B------:R-:W-:-:S04]  /*13020*/  IMAD.U32 R22, RZ, RZ, UR4 ;  /* 0x00000004ff167e24 */ /* 0x000fc8000f8e00ff */
[----:B-1----:R-:W-:-:S07]  /*13030*/  IMAD R33, R32, 0x2, R22 ;  /* 0x0000000220217824 */ /* 0x002fce00078e0216 */
.L_x_1404:
[----:B------:R-:W-:Y:S05]  /*13040*/  YIELD ;  /* 0x0000000000007946 */ /* 0x000fea0003800000 */
[----:B------:R-:W-:Y:S01]  /*13050*/  ULDC.64 UR4, c[0x0][0xa28] ;  /* 0x00028a0000047ab9 */ /* 0x000fe20000000a00 */
[----:B------:R-:W-:Y:S01]  /*13060*/  IMAD.MOV.U32 R37, RZ, RZ, RZ ;  /* 0x000000ffff257224 */ /* 0x000fe200078e00ff */
[----:B------:R-:W-:-:S04]  /*13070*/  ISETP.NE.U32.AND P0, PT, RZ, UR4, PT ;  /* 0x00000004ff007c0c */ /* 0x000fc8000bf05070 */
[----:B------:R-:W-:Y:S01]  /*13080*/  ISETP.NE.AND.EX P0, PT, RZ, UR5, PT, P0 ;  /* 0x00000005ff007c0c */ /* 0x000fe2000bf05300 */
[----:B------:R-:W-:-:S12]  /*13090*/  ULDC.64 UR4, c[0x0][0xa18] ;  /* 0x0002860000047ab9 */ /* 0x000fd80000000a00 */
[----:B0-----:R-:W0:Y:S02]  /*130a0*/  @P0 LDC.64 R2, c[0x0][0xa28] ;  /* 0x00028a00ff020b82 */ /* 0x001e240000000a00 */
[----:B0-----:R-:W-:-:S05]  /*130b0*/  @P0 IMAD.WIDE R2, R19, 0x4, R2 ;  /* 0x0000000413020825 */ /* 0x001fca00078e0202 */
[----:B------:R0:W5:Y:S01]  /*130c0*/  @P0 LDG.E R37, desc[UR36][R2.64] ;  /* 0x0000002402250981 */ /* 0x000162000c1e1900 */
[----:B------:R-:W-:Y:S01]  /*130d0*/  ISETP.NE.U32.AND P0, PT, RZ, UR4, PT ;  /* 0x00000004ff007c0c */ /* 0x000fe2000bf05070 */
[----:B------:R-:W-:Y:S01]  /*130e0*/  IMAD.MOV.U32 R35, RZ, RZ, RZ ;  /* 0x000000ffff237224 */ /* 0x000fe200078e00ff */
[----:B------:R-:W-:Y:S02]  /*130f0*/  LOP3.LUT R23, R23, 0xffffff7f, RZ, 0xc0, !PT ;  /* 0xffffff7f17177812 */ /* 0x000fe400078ec0ff */
[----:B------:R-:W-:Y:S01]  /*13100*/  ISETP.NE.AND.EX P1, PT, RZ, UR5, PT, P0 ;  /* 0x00000005ff007c0c */ /* 0x000fe2000bf25300 */
[----:B------:R-:W-:Y:S02]  /*13110*/  ULDC.64 UR4, c[0x0][0xa00] ;  /* 0x0002800000047ab9 */ /* 0x000fe40000000a00 */
[----:B------:R-:W-:Y:S01]  /*13120*/  ISETP.NE.U32.AND P0, PT, RZ, UR4, PT ;  /* 0x00000004ff007c0c */ /* 0x000fe2000bf05070 */
[----:B0-----:R-:W0:Y:S03]  /*13130*/  LDC.64 R2, c[0x0][0xa00] ;  /* 0x00028000ff027b82 */ /* 0x001e260000000a00 */
[----:B------:R-:W-:Y:S01]  /*13140*/  ISETP.NE.AND.EX P2, PT, RZ, UR5, PT, P0 ;  /* 0x00000005ff007c0c */ /* 0x000fe2000bf45300 */
[----:B------:R-:W-:-:S05]  /*13150*/  ULDC.64 UR4, c[0x0][0x418] ;  /* 0x0001060000047ab9 */ /* 0x000fca0000000a00 */
[----:B------:R-:W1:Y:S07]  /*13160*/  @P1 LDC.64 R30, c[0x0][0xa18] ;  /* 0x00028600ff1e1b82 */ /* 0x000e6e0000000a00 */
[----:B------:R-:W-:Y:S01]  /*13170*/  @P2 LOP3.LUT R23, R23, 0x80, RZ, 0xfc, !PT ;  /* 0x0000008017172812 */ /* 0x000fe200078efcff */
[----:B0-----:R-:W-:-:S05]  /*13180*/  IMAD.WIDE R2, R19, 0x4, R2 ;  /* 0x0000000413027825 */ /* 0x001fca00078e0202 */
[----:B------:R0:W5:Y:S01]  /*13190*/  @P2 LDG.E R35, desc[UR36][R2.64] ;  /* 0x0000002402232981 */ /* 0x000162000c1e1900 */
[----:B-1----:R-:W-:-:S06]  /*131a0*/  @P1 IMAD.WIDE R30, R19, 0x4, R30 ;  /* 0x00000004131e1825 */ /* 0x002fcc00078e021e */
[----:B------:R0:W5:Y:S01]  /*131b0*/  @P1 LDG.E R30, desc[UR36][R30.64] ;  /* 0x000000241e1e1981 */ /* 0x000162000c1e1900 */
[----:B------:R-:W-:-:S03]  /*131c0*/  UISETP.NE.U32.AND UP0, UPT, UR4, URZ, UPT ;  /* 0x0000003f0400728c */ /* 0x000fc6000bf05070 */
[----:B------:R-:W-:Y:S01]  /*131d0*/  ULDC UR4, c[0x0][0x424] ;  /* 0x0001090000047ab9 */ /* 0x000fe20000000800 */
[----:B------:R-:W-:-:S03]  /*131e0*/  UISETP.NE.AND.EX UP0, UPT, UR5, URZ, UPT, UP0 ;  /* 0x0000003f0500728c */ /* 0x000fc6000bf05300 */
[----:B------:R-:W-:Y:S01]  /*131f0*/  ULDC UR5, c[0x0][0x2f0] ;  /* 0x0000bc0000057ab9 */ /* 0x000fe20000000800 */
[----:B------:R-:W-:-:S04]  /*13200*/  USEL UR4, UR4, 0x1, UP0 ;  /* 0x0000000104047887 */ /* 0x000fc80008000000 */
[----:B------:R-:W-:-:S06]  /*13210*/  UIMAD UR4, UR4, UR5, URZ ;  /* 0x00000005040472a4 */ /* 0x000fcc000f8e023f */
[----:B------:R-:W-:Y:S01]  /*13220*/  IMAD.U32 R34, RZ, RZ, UR4 ;  /* 0x00000004ff227e24 */ /* 0x000fe2000f8e00ff */
[----:B0-2---:R-:W-:Y:S06]  /*13230*/  @P1 BRA `(.L_x_1332) ;  /* 0x0000000000181947 */ /* 0x005fec0003800000 */
[----:B------:R-:W-:Y:S02]  /*13240*/  ULDC UR4, c[0x0][0x288] ;  /* 0x0000a20000047ab9 */ /* 0x000fe40000000800 */
[----:B-----5:R-:W-:Y:S01]  /*13250*/  IMAD.U32 R30, RZ, RZ, UR4 ;  /* 0x00000004ff1e7e24 */ /* 0x020fe2000f8e00ff */
[----:B------:R-:W-:Y:S06]  /*13260*/  @!P2 BRA `(.L_x_1332) ;  /* 0x00000000000ca947 */ /* 0x000fec0003800000 */
[----:B------:R-:W2:Y:S04]  /*13270*/  LDG.E R5, desc[UR36][R2.64] ;  /* 0x0000002402057981 */ /* 0x000ea8000c1e1900 */
[----:B------:R-:W2:Y:S02]  /*13280*/  LDG.E R30, desc[UR36][R2.64+0x4] ;  /* 0x00000424021e7981 */ /* 0x000ea4000c1e1900 */
[----:B--2---:R-:W-:-:S07]  /*13290*/  IMAD.IADD R30, R30, 0x1, -R5 ;  /* 0x000000011e1e7824 */ /* 0x004fce00078e0a05 */
.L_x_1332:
[----:B------:R-:W-:Y:S02]  /*132a0*/  ULDC.64 UR4, c[0x0][0xa20] ;  /* 0x0002880000047ab9 */ /* 0x000fe40000000a00 */
[----:B------:R-:W-:-:S04]  /*132b0*/  ISETP.NE.U32.AND P0, PT, RZ, UR4, PT ;  /* 0x00000004ff007c0c */ /* 0x000fc8000bf05070 */
[----:B------:R-:W-:-:S13]  /*132c0*/  ISETP.NE.AND.EX P0, PT, RZ, UR5, PT, P0 ;  /* 0x00000005ff007c0c */ /* 0x000fda000bf05300 */
[----:B------:R-:W-:Y:S05]  /*132d0*/  @!P0 BRA `(.L_x_1333) ;  /* 0x0000000000108947 */ /* 0x000fea0003800000 */
[----:B------:R-:W0:Y:S02]  /*132e0*/  LDC.64 R2, c[0x0][0xa20] ;  /* 0x00028800ff027b82 */ /* 0x000e240000000a00 */
[----:B0-----:R-:W-:-:S05]  /*132f0*/  IMAD.WIDE R2, R19, 0x4, R2 ;  /* 0x0000000413027825 */ /* 0x001fca00078e0202 */
[----:B------:R0:W5:Y:S01]  /*13300*/  LDG.E R34, desc[UR36][R2.64] ;  /* 0x0000002402227981 */ /* 0x000162000c1e1900 */
[----:B------:R-:W-:Y:S05]  /*13310*/  BRA `(.L_x_1334) ;  /* 0x0000000000247947 */ /* 0x000fea0003800000 */
.L_x_1333:
        /* <DEDUP_REMOVED lines=9> */
.L_x_1334:
[----:B------:R-:W1:Y:S01]  /*133b0*/  LDC R0, c[0x0][0x448] ;  /* 0x00011200ff007b82 */ /* 0x000e620000000800 */
[----:B------:R-:W-:Y:S01]  /*133c0*/  IMAD.SHL.U32 R27, R17, 0x80, RZ ;  /* 0x00000080111b7824 */ /* 0x000fe200078e00ff */
[----:B------:R-:W-:Y:S01]  /*133d0*/  LOP3.LUT R23, R23, 0xffffffbf, RZ, 0xc0, !PT ;  /* 0xffffffbf17177812 */ /* 0x000fe200078ec0ff */
[----:B-----5:R-:W-:-:S05]  /*133e0*/  IMAD.IADD R34, R34, 0x1, -R37 ;  /* 0x0000000122227824 */ /* 0x020fca00078e0a25 */
[----:B0-----:R-:W0:Y:S01]  /*133f0*/  LDC.64 R2, c[0x0][0x9e0] ;  /* 0x00027800ff027b82 */ /* 0x001e220000000a00 */
[----:B-1----:R-:W-:Y:S01]  /*13400*/  ISETP.NE.AND P2, PT, R0, 0x1, PT ;  /* 0x000000010000780c */ /* 0x002fe20003f45270 */
[----:B------:R-:W-:Y:S01]  /*13410*/  VIADD R0, R27, 0x7f ;  /* 0x0000007f1b007836 */ /* 0x000fe20000000000 */
[----:B0-----:R-:W-:-:S11]  /*13420*/  ISETP.GE.AND P1, PT, R3, 0x1, PT ;  /* 0x000000010300780c */ /* 0x001fd60003f26270 */
[----:B------:R-:W0:Y:S01]  /*13430*/  @P2 LDC R5, c[0x0][0x44c] ;  /* 0x00011300ff052b82 */ /* 0x000e220000000800 */
[----:B------:R-:W-:-:S07]  /*13440*/  @P2 LOP3.LUT R23, R23, 0x40, RZ, 0xfc, !PT ;  /* 0x0000004017172812 */ /* 0x000fce00078efcff */
[----:B------:R-:W1:Y:S01]  /*13450*/  @P2 LDC R7, c[0x0][0x450] ;  /* 0x00011400ff072b82 */ /* 0x000e620000000800 */
[----:B0-----:R-:W-:Y:S01]  /*13460*/  @P2 IMAD.HI.U32 R4, R0, R5, RZ ;  /* 0x0000000500042227 */ /* 0x001fe200078e00ff */
[----:B------:R-:W-:-:S04]  /*13470*/  IADD3 R5, R34, 0x1, -R30 ;  /* 0x0000000122057810 */ /* 0x000fc80007ffe81e */
[----:B-1----:R-:W-:-:S05]  /*13480*/  @P2 SHF.R.U32.HI R0, RZ, R7, R4 ;  /* 0x00000007ff002219 */ /* 0x002fca0000011604 */
[----:B------:R-:W-:-:S04]  /*13490*/  IMAD.IADD R7, R5, 0x1, R0 ;  /* 0x0000000105077824 */ /* 0x000fc800078e0200 */
[----:B------:R-:W-:Y:S01]  /*134a0*/  IMAD.IADD R2, R7, 0x1, R2 ;  /* 0x0000000107027824 */ /* 0x000fe200078e0202 */
[----:B------:R-:W-:Y:S06]  /*134b0*/  @!P1 BRA `(.L_x_1335) ;  /* 0x0000000000489947 */ /* 0x000fec0003800000 */
[C---:B------:R-:W-:Y:S01]  /*134c0*/  ISETP.GT.AND P0, PT, R7.reuse, RZ, PT ;  /* 0x000000ff0700720c */ /* 0x040fe20003f04270 */
[----:B------:R-:W-:Y:S01]  /*134d0*/  BSSY B0, `(.L_x_1336) ;  /* 0x000000e000007945 */ /* 0x000fe20003800000 */
[----:B------:R-:W-:-:S11]  /*134e0*/  VIADD R0, R7, 0xffffffff ;  /* 0xffffffff07007836 */ /* 0x000fd60000000000 */
        /* <DEDUP_REMOVED lines=8> */
.L_x_1337:
[----:B------:R-:W-:-:S13]  /*13570*/  ISETP.NE.AND P0, PT, R3, 0x1, PT ;  /* 0x000000010300780c */ /* 0x000fda0003f05270 */
[----:B------:R-:W0:Y:S02]  /*13580*/  @P0 LDC.64 R4, c[0x0][0x9e8] ;  /* 0x00027a00ff040b82 */ /* 0x000e240000000a00 */
[----:B0-----:R-:W-:-:S05]  /*13590*/  @P0 IMAD.HI.U32 R4, R0, R4, RZ ;  /* 0x0000000400040227 */ /* 0x001fca00078e00ff */
[----:B------:R-:W-:-:S07]  /*135a0*/  @P0 SHF.R.U32.HI R0, RZ, R5, R4 ;  /* 0x00000005ff000219 */ /* 0x000fce0000011604 */
.L_x_1338:
[----:B------:R-:W-:Y:S05]  /*135b0*/  BSYNC B0 ;  /* 0x0000000000007941 */ /* 0x000fea0003800000 */
.L_x_1336:
[----:B------:R-:W-:-:S05]  /*135c0*/  IMAD R5, R0, R3, R3 ;  /* 0x0000000300057224 */ /* 0x000fca00078e0203 */
[----:B------:R-:W-:-:S07]  /*135d0*/  VIMNMX R2, R2, R5, PT ;  /* 0x0000000502027248 */ /* 0x000fce0003fe0100 */
.L_x_1335:
[----:B------:R-:W0:Y:S01]  /*135e0*/  @P2 LDC R0, c[0x0][0x44c] ;  /* 0x00011300ff002b82 */ /* 0x000e220000000800 */
[----:B------:R-:W-:Y:S01]  /*135f0*/  VIADD R2, R2, 0x5f ;  /* 0x0000005f02027836 */ /* 0x000fe20000000000 */
[----:B------:R-:W-:Y:S01]  /*13600*/  ULDC UR4, c[0x0][0x9dc] ;  /* 0x0002770000047ab9 */ /* 0x000fe20000000800 */
[----:B------:R-:W-:Y:S02]  /*13610*/  IMAD.MOV.U32 R5, RZ, RZ, R27 ;  /* 0x000000ffff057224 */ /* 0x000fe400078e001b */
[----:B------:R-:W-:-:S03]  /*13620*/  IMAD.HI R2, R2, 0x2aaaaaab, RZ ;  /* 0x2aaaaaab02027827 */ /* 0x000fc600078e02ff */
[----:B------:R-:W1:Y:S01]  /*13630*/  @P2 LDC R7, c[0x0][0x450] ;  /* 0x00011400ff072b82 */ /* 0x000e620000000800 */
[----:B0-----:R-:W-:-:S05]  /*13640*/  @P2 IMAD.HI.U32 R0, R27, R0, RZ ;  /* 0x000000001b002227 */ /* 0x001fca00078e00ff */
[----:B-1----:R-:W-:Y:S01]  /*13650*/  @P2 SHF.R.U32.HI R5, RZ, R7, R0 ;  /* 0x00000007ff052219 */ /* 0x002fe20000011600 */
[----:B------:R-:W-:Y:S01]  /*13660*/  VIADD R0, R34, 0x5f ;  /* 0x0000005f22007836 */ /* 0x000fe20000000000 */
[----:B------:R-:W-:-:S03]  /*13670*/  SHF.R.U32.HI R7, RZ, 0x1f, R2 ;  /* 0x0000001fff077819 */ /* 0x000fc60000011602 */
[----:B------:R-:W-:Y:S01]  /*13680*/  IMAD.HI R0, R0, 0x2aaaaaab, RZ ;  /* 0x2aaaaaab00007827 */ /* 0x000fe200078e02ff */
[----:B------:R-:W-:-:S04]  /*13690*/  LEA.HI.SX32 R2, R2, R7, 0x1c ;  /* 0x0000000702027211 */ /* 0x000fc800078fe2ff */
[----:B------:R-:W-:-:S04]  /*136a0*/  SHF.R.U32.HI R7, RZ, 0x1f, R0 ;  /* 0x0000001fff077819 */ /* 0x000fc80000011600 */
[----:B------:R-:W-:-:S04]  /*136b0*/  LEA.HI.SX32 R7, R0, R7, 0x1c ;  /* 0x0000000700077211 */ /* 0x000fc800078fe2ff */
[----:B------:R-:W-:Y:S02]  /*136c0*/  VIMNMX R7, R7, R2, PT ;  /* 0x0000000207077248 */ /* 0x000fe40003fe0100 */
[----:B------:R-:W-:-:S05]  /*136d0*/  IADD3 R2, R5, R34, -R30 ;  /* 0x0000002205027210 */ /* 0x000fca0007ffe81e */
[----:B------:R-:W-:Y:S01]  /*136e0*/  VIADD R0, R2, -UR4 ;  /* 0x8000000402007c36 */ /* 0x000fe20008000000 */
[----:B------:R-:W-:Y:S06]  /*136f0*/  @!P1 BRA `(.L_x_1339) ;  /* 0x0000000000449947 */ /* 0x000fec0003800000 */
[----:B------:R-:W-:Y:S01]  /*13700*/  ISETP.GT.AND P0, PT, R2, -0x1, PT ;  /* 0xffffffff0200780c */ /* 0x000fe20003f04270 */
[----:B------:R-:W-:-:S12]  /*13710*/  BSSY B0, `(.L_x_1340) ;  /* 0x000000d000007945 */ /* 0x000fd80003800000 */
        /* <DEDUP_REMOVED lines=8> */
.L_x_1341:
[----:B------:R-:W-:-:S13]  /*137a0*/  ISETP.NE.AND P0, PT, R3, 0x1, PT ;  /* 0x000000010300780c */ /* 0x000fda0003f05270 */
[----:B------:R-:W0:Y:S02]  /*137b0*/  @P0 LDC.64 R4, c[0x0][0x9e8] ;  /* 0x00027a00ff040b82 */ /* 0x000e240000000a00 */
[----:B0-----:R-:W-:-:S05]  /*137c0*/  @P0 IMAD.HI.U32 R4, R2, R4, RZ ;  /* 0x0000000402040227 */ /* 0x001fca00078e00ff */
[----:B------:R-:W-:-:S07]  /*137d0*/  @P0 SHF.R.U32.HI R2, RZ, R5, R4 ;  /* 0x00000005ff020219 */ /* 0x000fce0000011604 */
.L_x_1342:
[----:B------:R-:W-:Y:S05]  /*137e0*/  BSYNC B0 ;  /* 0x0000000000007941 */ /* 0x000fea0003800000 */
.L_x_1340:
[----:B------:R-:W-:-:S05]  /*137f0*/  IMAD R3, R2, R3, RZ ;  /* 0x0000000302037224 */ /* 0x000fca00078e02ff */
[----:B------:R-:W-:-:S07]  /*13800*/  VIMNMX R0, R0, R3, !PT ;  /* 0x0000000300007248 */ /* 0x000fce0007fe0100 */
.L_x_1339:
[----:B------:R-:W-:Y:S01]  /*13810*/  IMAD.HI R0, R0, 0x2aaaaaab, RZ ;  /* 0x2aaaaaab00007827 */ /* 0x000fe200078e02ff */
[----:B------:R-:W-:Y:S04]  /*13820*/  BSSY B0, `(.L_x_1343) ;  /* 0x000002a000007945 */ /* 0x000fe80003800000 */
[----:B------:R-:W-:-:S04]  /*13830*/  SHF.R.U32.HI R3, RZ, 0x1f, R0 ;  /* 0x0000001fff037819 */ /* 0x000fc80000011600 */
[----:B------:R-:W-:Y:S02]  /*13840*/  LEA.HI.SX32 R3, R0, R3, 0x1c ;  /* 0x0000000300037211 */ /* 0x000fe400078fe2ff */
[C---:B------:R-:W-:Y:S02]  /*13850*/  LOP3.LUT R0, R18.reuse, 0xff000000, RZ, 0xc0, !PT ;  /* 0xff00000012007812 */ /* 0x040fe400078ec0ff */
[----:B------:R-:W-:Y:S02]  /*13860*/  VIMNMX R36, RZ, R3, !PT ;  /* 0x00000003ff247248 */ /* 0x000fe40007fe0100 */
[----:B------:R-:W-:Y:S02]  /*13870*/  SHF.R.U32.HI R3, RZ, 0x8, R0 ;  /* 0x00000008ff037819 */ /* 0x000fe40000011600 */
[----:B------:R-:W-:Y:S02]  /*13880*/  ISETP.GT.AND P0, PT, R7, R36, PT ;  /* 0x000000240700720c */ /* 0x000fe40003f04270 */
[----:B------:R-:W-:-:S04]  /*13890*/  LOP3.LUT R0, R18, 0xff0000, RZ, 0xc0, !PT ;  /* 0x00ff000012007812 */ /* 0x000fc800078ec0ff */
[----:B------:R-:W-:Y:S01]  /*138a0*/  LEA.HI R3, R0, R3, RZ, 0x10 ;  /* 0x0000000300037211 */ /* 0x000fe200078f80ff */
[----:B------:R-:W-:-:S03]  /*138b0*/  IMAD.MOV.U32 R0, RZ, RZ, RZ ;  /* 0x000000ffff007224 */ /* 0x000fc600078e00ff */
[----:B------:R-:W-:-:S03]  /*138c0*/  LOP3.LUT R5, R3, 0xff, RZ, 0xc0, !PT ;  /* 0x000000ff03057812 */ /* 0x000fc600078ec0ff */
[----:B------:R-:W-:Y:S05]  /*138d0*/  @!P0 BRA `(.L_x_1344) ;  /* 0x0000000000788947 */ /* 0x000fea0003800000 */
[----:B------:R-:W-:Y:S01]  /*138e0*/  SHF.R.U32.HI R0, RZ, 0x10, R3 ;  /* 0x00000010ff007819 */ /* 0x000fe20000011603 */
[----:B------:R-:W-:-:S03]  /*138f0*/  IMAD.MOV.U32 R2, RZ, RZ, RZ ;  /* 0x000000ffff027224 */ /* 0x000fc600078e00ff */
[----:B------:R-:W-:-:S13]  /*13900*/  ISETP.NE.AND P0, PT, R0, RZ, PT ;  /* 0x000000ff0000720c */ /* 0x000fda0003f05270 */
[----:B------:R-:W0:Y:S02]  /*13910*/  @!P0 LDC R0, c[0x0][0x9f0] ;  /* 0x00027c00ff008b82 */ /* 0x000e240000000800 */
[-C--:B0-----:R-:W-:Y:S02]  /*13920*/  IABS R4, R0.reuse ;  /* 0x0000000000047213 */ /* 0x081fe40000000000 */
[----:B------:R-:W-:Y:S02]  /*13930*/  IABS R10, R0 ;  /* 0x00000000000a7213 */ /* 0x000fe40000000000 */
[----:B------:R-:W0:Y:S08]  /*13940*/  I2F.RP R6, R4 ;  /* 0x0000000400067306 */ /* 0x000e300000209400 */
[----:B0-----:R-:W0:Y:S02]  /*13950*/  MUFU.RCP R6, R6 ;  /* 0x0000000600067308 */ /* 0x001e240000001000 */
[----:B0-----:R-:W-:-:S02]  /*13960*/  VIADD R8, R6, 0xffffffe ;  /* 0x0ffffffe06087836 */ /* 0x001fc40000000000 */
[----:B------:R-:W-:-:S04]  /*13970*/  IMAD.MOV R6, RZ, RZ, -R10 ;  /* 0x000000ffff067224 */ /* 0x000fc800078e0a0a */
[----:B------:R-:W0:Y:S02]  /*13980*/  F2I.FTZ.U32.TRUNC.NTZ R3, R8 ;  /* 0x0000000800037305 */ /* 0x000e24000021f000 */
[----:B0-----:R-:W-:-:S04]  /*13990*/  IMAD.MOV R9, RZ, RZ, -R3 ;  /* 0x000000ffff097224 */ /* 0x001fc800078e0a03 */
[----:B------:R-:W-:-:S04]  /*139a0*/  IMAD R9, R9, R4, RZ ;  /* 0x0000000409097224 */ /* 0x000fc800078e02ff */
[----:B------:R-:W-:Y:S01]  /*139b0*/  IMAD.HI.U32 R2, R3, R9, R2 ;  /* 0x0000000903027227 */ /* 0x000fe200078e0002 */
[----:B------:R-:W-:-:S05]  /*139c0*/  IADD3 R3, R0, -0x1, R7 ;  /* 0xffffffff00037810 */ /* 0x000fca0007ffe007 */
[----:B------:R-:W-:-:S05]  /*139d0*/  IMAD.IADD R3, R3, 0x1, -R36 ;  /* 0x0000000103037824 */ /* 0x000fca00078e0a24 */
[----:B------:R-:W-:Y:S02]  /*139e0*/  IABS R9, R3 ;  /* 0x0000000300097213 */ /* 0x000fe40000000000 */
[----:B------:R-:W-:-:S03]  /*139f0*/  LOP3.LUT R3, R3, R0, RZ, 0x3c, !PT ;  /* 0x0000000003037212 */ /* 0x000fc600078e3cff */
[----:B------:R-:W-:Y:S01]  /*13a00*/  IMAD.HI.U32 R2, R2, R9, RZ ;  /* 0x0000000902027227 */ /* 0x000fe200078e00ff */
[----:B------:R-:W-:-:S03]  /*13a10*/  ISETP.GE.AND P2, PT, R3, RZ, PT ;  /* 0x000000ff0300720c */ /* 0x000fc60003f46270 */
        /* <DEDUP_REMOVED lines=8> */
[----:B------:R-:W-:-:S05]  /*13aa0*/  @!P1 LOP3.LUT R2, RZ, R0, RZ, 0x33, !PT ;  /* 0x00000000ff029212 */ /* 0x000fca00078e33ff */
[----:B------:R-:W-:-:S07]  /*13ab0*/  IMAD.MOV.U32 R0, RZ, RZ, R2 ;  /* 0x000000ffff007224 */ /* 0x000fce00078e0002 */
.L_x_1344:
[----:B------:R-:W-:Y:S05]  /*13ac0*/  BSYNC B0 ;  /* 0x0000000000007941 */ /* 0x000fea0003800000 */
.L_x_1343:
[-C--:B------:R-:W-:Y:S01]  /*13ad0*/  IMAD R36, R5, R0.reuse, R36 ;  /* 0x0000000005247224 */ /* 0x080fe200078e0224 */
        /* <DEDUP_REMOVED lines=22> */
.L_x_1346:
        /* <DEDUP_REMOVED lines=8> */
[----:B------:R-:W-:Y:S02]  /*13cc0*/  IMAD.U32 R4, RZ, RZ, UR6 ;  /* 0x00000006ff047e24 */ /* 0x000fe4000f8e00ff */
[----:B------:R-:W0:Y:S01]  /*13cd0*/  LDC.64 R2, c[0x4][R2] ;  /* 0x0100000002027b82 */ /* 0x000e220000000a00 */
[----:B------:R-:W-:Y:S02]  /*13ce0*/  IMAD.U32 R5, RZ, RZ, UR7 ;  /* 0x00000007ff057e24 */ /* 0x000fe4000f8e00ff */
        /* <DEDUP_REMOVED lines=8> */
[----:B0-----:R-:W-:Y:S05]  /*13d70*/  CALL.ABS.NOINC R2 ;  /* 0x0000000002007343 */ /* 0x001fea0003c00000 */
.L_x_1349:
[----:B------:R-:W-:Y:S05]  /*13d80*/  BSYNC B6 ;  /* 0x0000000000067941 */ /* 0x000fea0003800000 */
.L_x_1348:
        /* <DEDUP_REMOVED lines=9> */
[----:B------:R-:W-:Y:S02]  /*13e20*/  IMAD.U32 R4, RZ, RZ, UR6 ;  /* 0x00000006ff047e24 */ /* 0x000fe4000f8e00ff */
[----:B------:R-:W-:Y:S02]  /*13e30*/  IMAD.U32 R5, RZ, RZ, UR7 ;  /* 0x00000007ff057e24 */ /* 0x000fe4000f8e00ff */
[----:B------:R-:W-:Y:S02]  /*13e40*/  IMAD.U32 R6, RZ, RZ, UR8 ;  /* 0x00000008ff067e24 */ /* 0x000fe4000f8e00ff */
[----:B------:R-:W-:-:S02]  /*13e50*/  IMAD.U32 R7, RZ, RZ, UR9 ;  /* 0x00000009ff077e24 */ /* 0x000fc4000f8e00ff */
[----:B------:R-:W-:Y:S02]  /*13e60*/  IMAD.U32 R10, RZ, RZ, UR4 ;  /* 0x00000004ff0a7e24 */ /* 0x000fe4000f8e00ff */
[----:B------:R-:W-:Y:S02]  /*13e70*/  IMAD.U32 R11, RZ, RZ, UR5 ;  /* 0x00000005ff0b7e24 */ /* 0x000fe4000f8e00ff */
[----:B------:R-:W-:Y:S02]  /*13e80*/  IMAD.MOV.U32 R8, RZ, RZ, 0x70 ;  /* 0x00000070ff087424 */ /* 0x000fe400078e00ff */
[----:B------:R-:W-:Y:S02]  /*13e90*/  IMAD.MOV.U32 R12, RZ, RZ, 0x1 ;  /* 0x00000001ff0c7424 */ /* 0x000fe400078e00ff */
[----:B0-----:R-:W-:-:S07]  /*13ea0*/  IMAD.MOV.U32 R13, RZ, RZ, RZ ;  /* 0x000000ffff0d7224 */ /* 0x001fce00078e00ff */
[----:B------:R-:W-:-:S07]  /*13eb0*/  LEPC R20, `(.L_x_1352) ;  /* 0x000000001014794e */ /* 0x000fce0000000000 */
[----:B-1----:R-:W-:Y:S05]  /*13ec0*/  CALL.ABS.NOINC R2 ;  /* 0x0000000002007343 */ /* 0x002fea0003c00000 */
.L_x_1352:
[----:B------:R0:W1:Y:S01]  /*13ed0*/  LDC.64 R2, c[0x4][R17] ;  /* 0x0100000011027b82 */ /* 0x0000620000000a00 */
[----:B------:R-:W-:Y:S01]  /*13ee0*/  ULDC.64 UR6, c[0x4][0xf0] ;  /* 0x01003c0000067ab9 */ /* 0x000fe20000000a00 */
[----:B------:R-:W-:Y:S01]  /*13ef0*/  ULDC.64 UR8, c[0x4][0xf8] ;  /* 0x01003e0000087ab9 */ /* 0x000fe20000000a00 */
[----:B------:R-:W-:Y:S01]  /*13f00*/  ULDC.64 UR4, c[0x4][0x80] ;  /* 0x0100200000047ab9 */ /* 0x000fe20000000a00 */
        /* <DEDUP_REMOVED lines=11> */
.L_x_1351:
[----:B------:R-:W-:Y:S05]  /*13fc0*/  BSYNC B6 ;  /* 0x0000000000067941 */ /* 0x000fea0003800000 */
.L_x_1350:
[----:B------:R-:W-:Y:S01]  /*13fd0*/  ULDC.64 UR4, c[0x0][0x9f8] ;  /* 0x00027e0000047ab9 */ /* 0x000fe20000000a00 */
[----:B------:R-:W-:Y:S01]  /*13fe0*/  IMAD.MOV.U32 R31, RZ, RZ, R19 ;  /* 0x000000ffff1f7224 */ /* 0x000fe200078e0013 */
[----:B------:R-:W-:Y:S01]  /*13ff0*/  ISETP.NE.U32.AND P0, PT, RZ, UR4, PT ;  /* 0x00000004ff007c0c */ /* 0x000fe2000bf05070 */
[----:B------:R-:W0:Y:S01]  /*14000*/  S2R R17, SR_TID.X ;  /* 0x0000000000117919 */ /* 0x000e220000002100 */
[----:B------:R-:W1:Y:S01]  /*14010*/  LDC R8, c[0x0][0x430] ;  /* 0x00010c00ff087b82 */ /* 0x000e620000000800 */
[----:B------:R-:W-:Y:S01]  /*14020*/  VIADD R25, R24, 0xffffffff ;  /* 0xffffffff18197836 */ /* 0x000fe20000000000 */
[----:B------:R-:W-:Y:S01]  /*14030*/  ISETP.NE.AND.EX P0, PT, RZ, UR5, PT, P0 ;  /* 0x00000005ff007c0c */ /* 0x000fe2000bf05300 */
[----:B------:R-:W2:Y:S01]  /*14040*/  S2R R21, SR_TID.X ;  /* 0x0000000000157919 */ /* 0x000ea20000002100 */
[----:B------:R-:W-:-:S11]  /*14050*/  ULDC UR4, c[0x0][0x320] ;  /* 0x0000c80000047ab9 */ /* 0x000fd60000000800 */
[----:B------:R-:W3:Y:S01]  /*14060*/  @P0 LDC.64 R2, c[0x0][0x9f8] ;  /* 0x00027e00ff020b82 */ /* 0x000ee20000000a00 */
[----:B0-----:R-:W-:-:S04]  /*14070*/  LOP3.LUT R17, R17, 0x7f, RZ, 0xc0, !PT ;  /* 0x0000007f11117812 */ /* 0x001fc800078ec0ff */
[----:B------:R-:W-:Y:S01]  /*14080*/  SHF.R.U32.HI R20, RZ, 0x3, R17 ;  /* 0x00000003ff147819 */ /* 0x000fe20000011611 */
[----:B---3--:R-:W-:-:S05]  /*14090*/  @P0 IMAD.WIDE R2, R19, 0x4, R2 ;  /* 0x0000000413020825 */ /* 0x008fca00078e0202 */
[----:B------:R0:W3:Y:S01]  /*140a0*/  @P0 LDG.E R31, desc[UR36][R2.64] ;  /* 0x00000024021f0981 */ /* 0x0000e2000c1e1900 */
[----:B-1----:R-:W-:Y:S01]  /*140b0*/  ISETP.NE.AND P1, PT, R8, 0x1, PT ;  /* 0x000000010800780c */ /* 0x002fe20003f25270 */
[----:B--2---:R-:W-:Y:S01]  /*140c0*/  IMAD.SHL.U32 R21, R21, 0x8, RZ ;  /* 0x0000000815157824 */ /* 0x004fe200078e00ff */
[----:B------:R-:W-:Y:S01]  /*140d0*/  LOP3.LUT R23, R23, 0xffffffdf, RZ, 0xc0, !PT ;  /* 0xffffffdf17177812 */ /* 0x000fe200078ec0ff */
[----:B------:R-:W1:Y:S03]  /*140e0*/  S2R R17, SR_TID.X ;  /* 0x0000000000117919 */ /* 0x000e660000002100 */
[----:B------:R-:W-:-:S07]  /*140f0*/  LOP3.LUT R21, R21, 0x38, RZ, 0xc0, !PT ;  /* 0x0000003815157812 */ /* 0x000fce00078ec0ff */
[----:B------:R-:W2:Y:S01]  /*14100*/  @P1 LDC R7, c[0x0][0x434] ;  /* 0x00010d00ff071b82 */ /* 0x000ea20000000800 */
[----:B------:R-:W-:-:S07]  /*14110*/  @P1 LOP3.LUT R23, R23, 0x20, RZ, 0xfc, !PT ;  /* 0x0000002017171812 */ /* 0x000fce00078efcff */
[----:B------:R-:W4:Y:S01]  /*14120*/  @P1 LDC R5, c[0x0][0x438] ;  /* 0x00010e00ff051b82 */ /* 0x000f220000000800 */
[----:B-1----:R-:W-:-:S05]  /*14130*/  IMAD.SHL.U32 R17, R17, 0x10, RZ ;  /* 0x0000001011117824 */ /* 0x002fca00078e00ff */
[----:B------:R-:W-:Y:S02]  /*14140*/  LOP3.LUT R17, R20, 0x70, R17, 0xf8, !PT ;  /* 0x0000007014117812 */ /* 0x000fe400078ef811 */
[----:B------:R-:W-:-:S03]  /*14150*/  LOP3.LUT R20, R21, 0x40, RZ, 0xfc, !PT ;  /* 0x0000004015147812 */ /* 0x000fc600078efcff */
[----:B------:R-:W-:Y:S01]  /*14160*/  IMAD R0, R25, 0x60, R17 ;  /* 0x0000006019007824 */ /* 0x000fe200078e0211 */
[----:B------:R-:W-:-:S04]  /*14170*/  ISETP.GE.AND P2, PT, R20, UR4, PT ;  /* 0x0000000414007c0c */ /* 0x000fc8000bf46270 */
[C---:B------:R-:W-:Y:S01]  /*14180*/  ISETP.GE.AND P0, PT, R0.reuse, R34, PT ;  /* 0x000000220000720c */ /* 0x040fe20003f06270 */
[----:B------:R-:W-:-:S03]  /*14190*/  IMAD.IADD R0, R0, 0x1, R37 ;  /* 0x0000000100007824 */ /* 0x000fc600078e0225 */
[----:B------:R-:W-:Y:S01]  /*141a0*/  ISETP.GT.U32.OR P0, PT, R17, 0x5f, P0 ;  /* 0x0000005f1100780c */ /* 0x000fe20000704470 */
[----:B--2---:R-:W-:-:S04]  /*141b0*/  @P1 IMAD.HI.U32 R6, R0, R7, RZ ;  /* 0x0000000700061227 */ /* 0x004fc800078e00ff */
[----:B------:R-:W-:Y:S01]  /*141c0*/  IMAD.MOV.U32 R4, RZ, RZ, R0 ;  /* 0x000000ffff047224 */ /* 0x000fe200078e0000 */
[----:B----4-:R-:W-:Y:S02]  /*141d0*/  @P1 SHF.R.U32.HI R4, RZ, R5, R6 ;  /* 0x00000005ff041219 */ /* 0x010fe40000011606 */
[----:B------:R-:W-:Y:S01]  /*141e0*/  ISETP.GE.AND P1, PT, R21, UR4, PT ;  /* 0x0000000415007c0c */ /* 0x000fe2000bf26270 */
[----:B------:R-:W-:Y:S02]  /*141f0*/  ULDC UR4, c[0x0][0x2f4] ;  /* 0x0000bd0000047ab9 */ /* 0x000fe40000000800 */
[----:B------:R-:W-:Y:S01]  /*14200*/  IMAD.MOV R5, RZ, RZ, -R4 ;  /* 0x000000ffff057224 */ /* 0x000fe200078e0a04 */
[----:B------:R-:W-:Y:S01]  /*14210*/  SEL R29, RZ, 0x1, P1 ;  /* 0x00000001ff1d7807 */ /* 0x000fe20000800000 */
[----:B0-----:R-:W0:Y:S02]  /*14220*/  @!P0 LDC.64 R2, c[0x0][0x428] ;  /* 0x00010a00ff028b82 */ /* 0x001e240000000a00 */
[----:B------:R-:W-:Y:S01]  /*14230*/  IMAD R0, R8, R5, R0 ;  /* 0x0000000508007224 */ /* 0x000fe200078e0200 */
[----:B------:R-:W-:-:S02]  /*14240*/  @!P0 SHF.R.S32.HI R5, RZ, 0x1f, R4 ;  /* 0x0000001fff058819 */ /* 0x000fc40000011404 */
[----:B------:R-:W-:Y:S02]  /*14250*/  LOP3.LUT R23, R23, 0xfffffffb, RZ, 0xc0, !PT ;  /* 0xfffffffb17177812 */ /* 0x000fe400078ec0ff */
[----:B------:R-:W-:Y:S01]  /*14260*/  LOP3.LUT R8, R21, 0x80, RZ, 0xfc, !PT ;  /* 0x0000008015087812 */ /* 0x000fe200078efcff */
[----:B------:R-:W-:Y:S01]  /*14270*/  UMOV UR5, 0xffffffff ;  /* 0xffffffff00057882 */ /* 0x000fe20000000000 */
[----:B------:R-:W-:Y:S02]  /*14280*/  LOP3.LUT R24, R18, 0xffff, RZ, 0xc0, !PT ;  /* 0x0000ffff12187812 */ /* 0x000fe400078ec0ff */
[----:B---3--:R-:W-:Y:S01]  /*14290*/  SHF.R.S32.HI R6, RZ, 0x1f, R31 ;  /* 0x0000001fff067819 */ /* 0x008fe2000001141f */
[----:B0-----:R-:W-:-:S04]  /*142a0*/  @!P0 IMAD.WIDE.U32 R4, R31, R2, R4 ;  /* 0x000000021f048225 */ /* 0x001fc800078e0004 */
[----:B------:R0:W-:Y:S02]  /*142b0*/  STL [R1], R6 ;  /* 0x0000000601007387 */ /* 0x0001e40000100800 */
[----:B0-----:R-:W-:Y:S01]  /*142c0*/  @!P0 IMAD R6, R6, R2, RZ ;  /* 0x0000000206068224 */ /* 0x001fe200078e02ff */
[----:B------:R-:W-:-:S03]  /*142d0*/  SEL R2, RZ, 0xffffffff, P2 ;  /* 0xffffffffff027807 */ /* 0x000fc60001000000 */
[----:B------:R-:W-:Y:S02]  /*142e0*/  @!P0 IMAD R6, R31, R3, R6 ;  /* 0x000000031f068224 */ /* 0x000fe400078e0206 */
[----:B------:R-:W-:Y:S01]  /*142f0*/  IMAD.SHL.U32 R2, R2, 0x2, RZ ;  /* 0x0000000202027824 */ /* 0x000fe200078e00ff */
[----:B------:R-:W-:Y:S01]  /*14300*/  ISETP.GE.AND P2, PT, R21, UR4, PT ;  /* 0x0000000415007c0c */ /* 0x000fe2000bf46270 */
[----:B------:R-:W-:-:S03]  /*14310*/  @!P0 IMAD.IADD R6, R5, 0x1, R6 ;  /* 0x0000000105068824 */ /* 0x000fc600078e0206 */
[----:B------:R-:W-:Y:S02]  /*14320*/  LOP3.LUT R29, R2, 0x2, R29, 0xe2, !PT ;  /* 0x00000002021d7812 */ /* 0x000fe400078ee21d */
[----:B------:R-:W0:Y:S07]  /*14330*/  @!P0 LDC.64 R2, c[0x0][0x418] ;  /* 0x00010600ff028b82 */ /* 0x000e2e0000000a00 */
[----:B------:R-:W-:Y:S02]  /*14340*/  @P2 LOP3.LUT R23, R23, 0x4, RZ, 0xfc, !PT ;  /* 0x0000000417172812 */ /* 0x000fe400078efcff */
[----:B0-----:R-:W-:-:S04]  /*14350*/  @!P0 LEA R2, P1, R4, R2, 0x2 ;  /* 0x0000000204028211 */ /* 0x001fc800078210ff */
[----:B------:R-:W-:Y:S01]  /*14360*/  @!P0 LEA.HI.X R3, R4, R3, R6, 0x2, P1 ;  /* 0x0000000304038211 */ /* 0x000fe200008f1406 */
[----:B------:R-:W-:Y:S01]  /*14370*/  IMAD.MOV.U32 R4, RZ, RZ, RZ ;  /* 0x000000ffff047224 */ /* 0x000fe200078e00ff */
[----:B------:R-:W-:Y:S02]  /*14380*/  ISETP.GE.AND P1, PT, R20, UR4, PT ;  /* 0x0000000414007c0c */ /* 0x000fe4000bf26270 */
[----:B------:R-:W-:-:S03]  /*14390*/  LOP3.LUT R23, R23, 0xfffffffd, RZ, 0xc0, !PT ;  /* 0xfffffffd17177812 */ /* 0x000fc600078ec0ff */
[----:B------:R0:W5:Y:S01]  /*143a0*/  @!P0 LDG.E R4, desc[UR36][R2.64] ;  /* 0x0000002402048981 */ /* 0x000162000c1e1900 */
[----:B------:R-:W-:-:S07]  /*143b0*/  ISETP.GE.AND P0, PT, R8, UR4, PT ;  /* 0x0000000408007c0c */ /* 0x000fce000bf06270 */
[----:B------:R-:W-:Y:S01]  /*143c0*/  @P1 LOP3.LUT R23, R23, 0x2, RZ, 0xfc, !PT ;  /* 0x0000000217171812 */ /* 0x000fe200078efcff */
[----:B0-----:R-:W-:-:S03]  /*143d0*/  IMAD.U32 R2, RZ, RZ, UR38 ;  /* 0x00000026ff027e24 */ /* 0x001fc6000f8e00ff */
[----:B------:R-:W-:-:S04]  /*143e0*/  LOP3.LUT R23, R23, 0xfffffffe, RZ, 0xc0, !PT ;  /* 0xfffffffe17177812 */ /* 0x000fc800078ec0ff */
[----:B------:R-:W-:Y:S01]  /*143f0*/  @P0 LOP3.LUT R23, R23, 0x1, RZ, 0xfc, !PT ;  /* 0x0000000117170812 */ /* 0x000fe200078efcff */
[----:B------:R-:W-:Y:S06]  /*14400*/  BRA.DIV UR5, `(.L_x_1353) ;  /* 0x00000046050c7947 */ /* 0x000fec000b800000 */
.L_x_1421:
[----:B------:R-:W-:Y:S02]  /*14410*/  ISETP.NE.AND P0, PT, R2, 0x3, PT ;  /* 0x000000030200780c */ /* 0x000fe40003f05270 */
[----:B------:R-:W-:Y:S02]  /*14420*/  ISETP.GT.U32.AND P1, PT, R17, 0x5f, PT ;  /* 0x0000005f1100780c */ /* 0x000fe40003f24070 */
[----:B------:R-:W-:-:S09]  /*14430*/  LOP3.LUT R23, R23, 0xffffffef, RZ, 0xc0, !PT ;  /* 0xffffffef17177812 */ /* 0x000fd200078ec0ff */
[----:B------:R-:W-:-:S04]  /*14440*/  @P0 LOP3.LUT R23, R23, 0x10, RZ, 0xfc, !PT ;  /* 0x0000001017170812 */ /* 0x000fc800078efcff */
[----:B------:R-:W-:-:S04]  /*14450*/  LOP3.LUT R23, R23, 0xfffffff7, RZ, 0xc0, !PT ;  /* 0xfffffff717177812 */ /* 0x000fc800078ec0ff */
[----:B------:R-:W-:Y:S01]  /*14460*/  @P1 LOP3.LUT R23, R23, 0x8, RZ, 0xfc, !PT ;  /* 0x0000000817171812 */ /* 0x000fe200078efcff */
[----:B------:R-:W-:Y:S06]  /*14470*/  @!P0 BRA `(.L_x_1354) ;  /* 0x0000000000048947 */ /* 0x000fec0003800000 */
[----:B------:R-:W-:Y:S01]  /*14480*/  BPT.TRAP 0x1 ;  /* 0x000000040000795c */ /* 0x000fe20000300000 */
.L_x_1354:
        /* <DEDUP_REMOVED lines=23> */
.L_x_1422:
[----:B------:R-:W-:Y:S05]  /*14600*/  BSYNC B0 ;  /* 0x0000000000007941 */ /* 0x000fea0003800000 */
.L_x_1355:
[----:B------:R-:W1:Y:S01]  /*14610*/  S2R R8, SR_TID.X ;  /* 0x0000000000087919 */ /* 0x000e620000002100 */
[----:B------:R-:W-:Y:S01]  /*14620*/  ULDC.64 UR4, c[0x0][0x300] ;  /* 0x0000c00000047ab9 */ /* 0x000fe20000000a00 */
[----:B------:R-:W-:Y:S01]  /*14630*/  ULDC.64 UR6, c[0x0][0x2e8] ;  /* 0x0000ba0000067ab9 */ /* 0x000fe20000000a00 */
[----:B------:R-:W-:Y:S01]  /*14640*/  IMAD R5, R5, UR4, RZ ;  /* 0x0000000405057c24 */ /* 0x000fe2000f8e02ff */
[----:B------:R-:W2:Y:S01]  /*14650*/  S2R R9, SR_TID.X ;  /* 0x0000000000097919 */ /* 0x000ea20000002100 */
[C---:B0-----:R-:W-:Y:S01]  /*14660*/  IMAD.WIDE.U32 R2, R0.reuse, UR4, RZ ;  /* 0x0000000400027c25 */ /* 0x041fe2000f8e00ff */
[C---:B------:R-:W-:Y:S02]  /*14670*/  LOP3.LUT P4, RZ, R23.reuse, 0x4, RZ, 0xc0, !PT ;  /* 0x0000000417ff7812 */ /* 0x040fe4000788c0ff */
[C---:B------:R-:W-:Y:S01]  /*14680*/  LOP3.LUT P3, RZ, R23.reuse, 0x2, RZ, 0xc0, !PT ;  /* 0x0000000217ff7812 */ /* 0x040fe2000786c0ff */
[----:B------:R-:W-:Y:S01]  /*14690*/  IMAD R5, R0, UR5, R5 ;  /* 0x0000000500057c24 */ /* 0x000fe2000f8e0205 */
[----:B------:R-:W-:Y:S01]  /*146a0*/  ULDC.64 UR4, c[0x0][0x310] ;  /* 0x0000c40000047ab9 */ /* 0x000fe20000000a00 */
[----:B------:R-:W-:Y:S01]  /*146b0*/  LOP3.LUT P2, RZ, R23, 0x1, RZ, 0xc0, !PT ;  /* 0x0000000117ff7812 */ /* 0x000fe2000784c0ff */
[----:B------:R-:W-:-:S02]  /*146c0*/  IMAD R6, R6, UR4, RZ ;  /* 0x0000000406067c24 */ /* 0x000fc4000f8e02ff */
        /* <DEDUP_REMOVED lines=12> */
[----:B------:R-:W-:Y:S01]  /*14790*/  LEA.HI.X R0, R2, UR7, R0, 0x1, P0 ;  /* 0x0000000702007c11 */ /* 0x000fe200080f0c00 */
[----:B--2---:R-:W-:Y:S01]  /*147a0*/  IMAD.SHL.U32 R9, R9, 0x8, RZ ;  /* 0x0000000809097824 */ /* 0x004fe200078e00ff */
[----:B------:R-:W-:-:S04]  /*147b0*/  SHF.R.U32.HI R8, RZ, 0x3, R8 ;  /* 0x00000003ff087819 */ /* 0x000fc80000011608 */
[----:B------:R-:W-:Y:S01]  /*147c0*/  LOP3.LUT R9, R9, 0x38, RZ, 0xc0, !PT ;  /* 0x0000003809097812 */ /* 0x000fe200078ec0ff */
[----:B------:R-:W-:-:S05]  /*147d0*/  IMAD.IADD R6, R6, 0x1, -R8 ;  /* 0x0000000106067824 */ /* 0x000fca00078e0a08 */
[----:B------:R-:W-:Y:S01]  /*147e0*/  ISETP.GE.AND P0, PT, R6, 0x1, PT ;  /* 0x000000010600780c */ /* 0x000fe20003f06270 */
[----:B------:R-:W-:-:S12]  /*147f0*/  BRA.DIV UR4, `(.L_x_1357) ;  /* 0x0000004204587947 */ /* 0x000fd8000b800000 */
        /* <DEDUP_REMOVED lines=62> */
.L_x_1436:
        /* <DEDUP_REMOVED lines=12> */
.L_x_1358:
        /* <DEDUP_REMOVED lines=10> */
.L_x_1359:
[----:B------:R2:W-:Y:S02]  /*14d40*/  SYNCS.ARRIVE.TRANS64.A1T0 RZ, [R7+URZ+0x2a830], RZ ;  /* 0x02a830ff07ff79a7 */ /* 0x0005e4000810003f */
[----:B------:R-:W-:Y:S05]  /*14d50*/  WARPSYNC.ALL ;  /* 0x0000000000007948 */ /* 0x000fea0003800000 */
[----:B------:R-:W-:Y:S01]  /*14d60*/  ULDC.64 UR4, c[0x0][0x298] ;  /* 0x0000a60000047ab9 */ /* 0x000fe20000000a00 */
[----:B-1----:R-:W-:Y:S01]  /*14d70*/  VIADD R2, R22, 0xc400 ;  /* 0x0000c40016027836 */ /* 0x002fe20000000000 */
[----:B------:R-:W-:Y:S01]  /*14d80*/  SHF.R.S32.HI R0, RZ, 0x1f, R35 ;  /* 0x0000001fff007819 */ /* 0x000fe20000011423 */
[----:B0-----:R-:W-:Y:S01]  /*14d90*/  IMAD.WIDE.U32 R4, R35, UR4, RZ ;  /* 0x0000000423047c25 */ /* 0x001fe2000f8e00ff */
[----:B------:R-:W-:Y:S01]  /*14da0*/  BSSY B6, `(.L_x_1360) ;  /* 0x0000018000067945 */ /* 0x000fe20003800000 */
[----:B------:R-:W-:Y:S01]  /*14db0*/  BAR.SYNC.DEFER_BLOCKING 0x8, 0x180 ;  /* 0x0206000000007b1d */ /* 0x000fe20000010000 */
[----:B------:R-:W-:Y:S01]  /*14dc0*/  LOP3.LUT P0, RZ, R2, 0x3ff, RZ, 0xc0, !PT ;  /* 0x000003ff02ff7812 */ /* 0x000fe2000780c0ff */
[----:B------:R-:W-:-:S04]  /*14dd0*/  IMAD R0, R0, UR4, RZ ;  /* 0x0000000400007c24 */ /* 0x000fc8000f8e02ff */
[----:B------:R-:W-:Y:S01]  /*14de0*/  IMAD R0, R35, UR5, R0 ;  /* 0x0000000523007c24 */ /* 0x000fe2000f8e0200 */
[----:B------:R0:W-:Y:S03]  /*14df0*/  STL.64 [R1+0x8], R4 ;  /* 0x0000080401007387 */ /* 0x0001e60000100a00 */
[----:B------:R-:W-:-:S04]  /*14e00*/  IMAD.IADD R35, R5, 0x1, R0 ;  /* 0x0000000105237824 */ /* 0x000fc800078e0200 */
[----:B------:R-:W-:Y:S05]  /*14e10*/  @!P0 BRA `(.L_x_1361) ;  /* 0x0000000000408947 */ /* 0x000fea0003800000 */
[----:B------:R-:W-:Y:S01]  /*14e20*/  MOV R2, 0x0 ;  /* 0x0000000000027802 */ /* 0x000fe20000000f00 */
[----:B------:R-:W-:Y:S01]  /*14e30*/  ULDC.64 UR6, c[0x4][0xf0] ;  /* 0x01003c0000067ab9 */ /* 0x000fe20000000a00 */
[----:B------:R-:W-:Y:S01]  /*14e40*/  ULDC.64 UR8, c[0x4][0xf8] ;  /* 0x01003e0000087ab9 */ /* 0x000fe20000000a00 */
[----:B------:R-:W-:Y:S01]  /*14e50*/  ULDC.64 UR4, c[0x4][0x88] ;  /* 0x0100220000047ab9 */ /* 0x000fe20000000a00 */
[----:B0-----:R-:W-:Y:S02]  /*14e60*/  IMAD.U32 R4, RZ, RZ, UR6 ;  /* 0x00000006ff047e24 */ /* 0x001fe4000f8e00ff */
[----:B------:R-:W0:Y:S01]  /*14e70*/  LDC.64 R2, c[0x4][R2] ;  /* 0x0100000002027b82 */ /* 0x000e220000000a00 */
[----:B------:R-:W-:Y:S02]  /*14e80*/  IMAD.U32 R5, RZ, RZ, UR7 ;  /* 0x00000007ff057e24 */ /* 0x000fe4000f8e00ff */
[----:B------:R-:W-:Y:S02]  /*14e90*/  IMAD.U32 R6, RZ, RZ, UR8 ;  /* 0x00000008ff067e24 */ /* 0x000fe4000f8e00ff */
[----:B--2---:R-:W-:-:S02]  /*14ea0*/  IMAD.U32 R7, RZ, RZ, UR9 ;  /* 0x00000009ff077e24 */ /* 0x004fc4000f8e00ff */
[----:B------:R-:W-:Y:S02]  /*14eb0*/  IMAD.U32 R10, RZ, RZ, UR4 ;  /* 0x00000004ff0a7e24 */ /* 0x000fe4000f8e00ff */
[----:B------:R-:W-:Y:S02]  /*14ec0*/  IMAD.U32 R11, RZ, RZ, UR5 ;  /* 0x00000005ff0b7e24 */ /* 0x000fe4000f8e00ff */
[----:B------:R-:W-:Y:S02]  /*14ed0*/  IMAD.MOV.U32 R8, RZ, RZ, 0x70 ;  /* 0x00000070ff087424 */ /* 0x000fe400078e00ff */
[----:B------:R-:W-:Y:S02]  /*14ee0*/  IMAD.MOV.U32 R12, RZ, RZ, 0x1 ;  /* 0x00000001ff0c7424 */ /* 0x000fe400078e00ff */
[----:B------:R-:W-:-:S07]  /*14ef0*/  IMAD.MOV.U32 R13, RZ, RZ, RZ ;  /* 0x000000ffff0d7224 */ /* 0x000fce00078e00ff */
[----:B------:R-:W-:-:S07]  /*14f00*/  LEPC R20, `(.L_x_1361) ;  /* 0x000000001014794e */ /* 0x000fce0000000000 */
[----:B0-----:R-:W-:Y:S05]  /*14f10*/  CALL.ABS.NOINC R2 ;  /* 0x0000000002007343 */ /* 0x001fea0003c00000 */
.L_x_1361:
[----:B------:R-:W-:Y:S05]  /*14f20*/  BSYNC B6 ;  /* 0x0000000000067941 */ /* 0x000fea0003800000 */
.L_x_1360:
[----:B------:R-:W3:Y:S01]  /*14f30*/  LDL.LU.64 R20, [R1+0x8] ;  /* 0x0000080001147983 */ /* 0x000ee20000300a00 */
[----:B------:R-:W-:Y:S01]  /*14f40*/  LOP3.LUT P6, RZ, R23, 0x80, RZ, 0xc0, !PT ;  /* 0x0000008017ff7812 */ /* 0x000fe200078cc0ff */
[----:B------:R-:W-:Y:S01]  /*14f50*/  IMAD.MOV.U32 R3, RZ, RZ, R35 ;  /* 0x000000ffff037224 */ /* 0x000fe200078e0023 */
[----:B------:R-:W-:Y:S01]  /*14f60*/  SHF.R.S32.HI R0, RZ, 0x1f, R19 ;  /* 0x0000001fff007819 */ /* 0x000fe20000011413 */
[----:B------:R-:W-:Y:S01]  /*14f70*/  ULDC.64 UR4, c[0x0][0x2d8] ;  /* 0x0000b60000047ab9 */ /* 0x000fe20000000a00 */
[----:B0-----:R-:W-:Y:S01]  /*14f80*/  SEL R4, R19, RZ, !P6 ;  /* 0x000000ff13047207 */ /* 0x001fe20007000000 */
[----:B------:R-:W-:Y:S01]  /*14f90*/  ULDC.64 UR6, c[0x0][0x2e0] ;  /* 0x0000b80000067ab9 */ /* 0x000fe20000000a00 */
[----:B------:R-:W-:Y:S01]  /*14fa0*/  SEL R0, R0, RZ, !P6 ;  /* 0x000000ff00007207 */ /* 0x000fe20007000000 */
[----:B------:R-:W0:Y:S04]  /*14fb0*/  S2R R8, SR_TID.X ;  /* 0x0000000000087919 */ /* 0x000e280000002100 */
[----:B------:R-:W-:-:S04]  /*14fc0*/  IMAD R0, R0, UR6, RZ ;  /* 0x0000000600007c24 */ /* 0x000fc8000f8e02ff */
[----:B------:R-:W-:Y:S02]  /*14fd0*/  IMAD R5, R4, UR7, R0 ;  /* 0x0000000704057c24 */ /* 0x000fe4000f8e0200 */
[----:B0-----:R-:W-:-:S05]  /*14fe0*/  IMAD.SHL.U32 R8, R8, 0x8, RZ ;  /* 0x0000000808087824 */ /* 0x001fca00078e00ff */
[----:B------:R-:W-:Y:S01]  /*14ff0*/  LOP3.LUT R8, R8, 0x38, RZ, 0xc0, !PT ;  /* 0x0000003808087812 */ /* 0x000fe200078ec0ff */
[----:B---3--:R-:W-:Y:S01]  /*15000*/  IMAD.MOV.U32 R2, RZ, RZ, R20 ;  /* 0x000000ffff027224 */ /* 0x008fe200078e0014 */
[----:B------:R-:W0:Y:S01]  /*15010*/  LDC R21, c[0x0][0x448] ;  /* 0x00011200ff157b82 */ /* 0x000e220000000800 */
[----:B------:R-:W1:Y:S02]  /*15020*/  S2R R20, SR_TID.X ;  /* 0x0000000000147919 */ /* 0x000e640000002100 */
[----:B------:R-:W-:-:S04]  /*15030*/  IMAD.WIDE.U32 R2, R24, UR4, R2 ;  /* 0x0000000418027c25 */ /* 0x000fc8000f8e0002 */
[----:B------:R-:W-:Y:S01]  /*15040*/  IMAD R3, R24, UR5, R3 ;  /* 0x0000000518037c24 */ /* 0x000fe2000f8e0203 */
[----:B------:R-:W-:Y:S01]  /*15050*/  ULDC.64 UR4, c[0x0][0x2d0] ;  /* 0x0000b40000047ab9 */ /* 0x000fe20000000a00 */
[----:B------:R-:W-:-:S04]  /*15060*/  IMAD.WIDE.U32 R2, R4, UR6, R2 ;  /* 0x0000000604027c25 */ /* 0x000fc8000f8e0002 */
[----:B------:R-:W-:Y:S01]  /*15070*/  IMAD.IADD R3, R3, 0x1, R5 ;  /* 0x0000000103037824 */ /* 0x000fe200078e0205 */
[----:B0-----:R-:W-:Y:S02]  /*15080*/  ISETP.NE.AND P6, PT, R21, 0x1, PT ;  /* 0x000000011500780c */ /* 0x001fe40003fc5270 */
[----:B-1----:R-:W-:-:S04]  /*15090*/  LOP3.LUT R20, R20, 0x7f, RZ, 0xc0, !PT ;  /* 0x0000007f14147812 */ /* 0x002fc800078ec0ff */
[----:B------:R-:W-:-:S07]  /*150a0*/  SHF.R.U32.HI R21, RZ, 0x3, R20 ;  /* 0x00000003ff157819 */ /* 0x000fce0000011614 */
[----:B--2---:R-:W0:Y:S01]  /*150b0*/  @P6 LDC R7, c[0x0][0x44c] ;  /* 0x00011300ff076b82 */ /* 0x004e220000000800 */
[----:B------:R-:W1:Y:S07]  /*150c0*/  S2R R20, SR_TID.X ;  /* 0x0000000000147919 */ /* 0x000e6e0000002100 */
[----:B------:R-:W2:Y:S01]  /*150d0*/  @P6 LDC R6, c[0x0][0x450] ;  /* 0x00011400ff066b82 */ /* 0x000ea20000000800 */
[----:B-1----:R-:W-:-:S05]  /*150e0*/  IMAD.SHL.U32 R20, R20, 0x10, RZ ;  /* 0x0000001014147824 */ /* 0x002fca00078e00ff */
[----:B------:R-:W-:Y:S02]  /*150f0*/  LOP3.LUT R20, R21, 0x70, R20, 0xf8, !PT ;  /* 0x0000007015147812 */ /* 0x000fe400078ef814 */
[----:B------:R-:W1:Y:S03]  /*15100*/  S2R R21, SR_TID.X ;  /* 0x0000000000157919 */ /* 0x000e660000002100 */
[----:B------:R-:W-:Y:S02]  /*15110*/  IMAD.IADD R4, R20, 0x1, R27 ;  /* 0x0000000114047824 */ /* 0x000fe400078e021b */
[----:B------:R-:W3:Y:S02]  /*15120*/  S2R R20, SR_TID.X ;  /* 0x0000000000147919 */ /* 0x000ee40000002100 */
[----:B0-----:R-:W-:-:S04]  /*15130*/  @P6 IMAD.HI.U32 R7, R4, R7, RZ ;  /* 0x0000000704076227 */ /* 0x001fc800078e00ff */
[----:B------:R-:W-:Y:S01]  /*15140*/  IMAD.MOV.U32 R0, RZ, RZ, R4 ;  /* 0x000000ffff007224 */ /* 0x000fe200078e0004 */
[----:B--2---:R-:W-:Y:S02]  /*15150*/  @P6 SHF.R.U32.HI R0, RZ, R6, R7 ;  /* 0x00000006ff006219 */ /* 0x004fe40000011607 */
[----:B------:R-:W0:Y:S03]  /*15160*/  LDC R6, c[0x0][0x448] ;  /* 0x00011200ff067b82 */ /* 0x000e260000000800 */
[----:B------:R-:W-:Y:S02]  /*15170*/  IMAD.MOV R5, RZ, RZ, -R0 ;  /* 0x000000ffff057224 */ /* 0x000fe400078e0a00 */
[----:B------:R-:W-:-:S04]  /*15180*/  IMAD.WIDE.U32 R2, R0, UR4, R2 ;  /* 0x0000000400027c25 */ /* 0x000fc8000f8e0002 */
[----:B-1----:R-:W-:-:S05]  /*15190*/  IMAD.SHL.U32 R21, R21, 0x8, RZ ;  /* 0x0000000815157824 */ /* 0x002fca00078e00ff */
[----:B------:R-:W-:Y:S01]  /*151a0*/  LOP3.LUT R21, R21, 0x38, RZ, 0xc0, !PT ;  /* 0x0000003815157812 */ /* 0x000fe200078ec0ff */
[----:B0-----:R-:W-:Y:S01]  /*151b0*/  IMAD R4, R6, R5, R4 ;  /* 0x0000000506047224 */ /* 0x001fe200078e0204 */
[----:B------:R-:W-:Y:S02]  /*151c0*/  SHF.R.S32.HI R5, RZ, 0x1f, R0 ;  /* 0x0000001fff057819 */ /* 0x000fe40000011400 */
[C---:B------:R-:W-:Y:S02]  /*151d0*/  LOP3.LUT R9, R21.reuse, 0x40, RZ, 0xfc, !PT ;  /* 0x0000004015097812 */ /* 0x040fe400078efcff */
[----:B------:R-:W-:Y:S01]  /*151e0*/  LOP3.LUT R10, R21, 0x80, RZ, 0xfc, !PT ;  /* 0x00000080150a7812 */ /* 0x000fe200078efcff */
[----:B------:R-:W-:Y:S01]  /*151f0*/  IMAD R5, R5, UR4, RZ ;  /* 0x0000000405057c24 */ /* 0x000fe2000f8e02ff */
[----:B---3--:R-:W-:-:S03]  /*15200*/  LOP3.LUT R20, R20, 0x7f, RZ, 0xc0, !PT ;  /* 0x0000007f14147812 */ /* 0x008fc600078ec0ff */
[----:B------:R-:W-:Y:S01]  /*15210*/  IMAD R5, R0, UR5, R5 ;  /* 0x0000000500057c24 */ /* 0x000fe2000f8e0205 */
[----:B------:R-:W-:Y:S01]  /*15220*/  SHF.R.S32.HI R0, RZ, 0x1f, R4 ;  /* 0x0000001fff007819 */ /* 0x000fe20000011404 */
[----:B------:R-:W-:Y:S02]  /*15230*/  ULDC.64 UR4, c[0x0][0x2c8] ;  /* 0x0000b20000047ab9 */ /* 0x000fe40000000a00 */
[----:B------:R-:W-:Y:S02]  /*15240*/  IMAD.IADD R3, R3, 0x1, R5 ;  /* 0x0000000103037824 */ /* 0x000fe400078e0205 */
[----:B------:R-:W-:Y:S02]  /*15250*/  IMAD R5, R0, UR4, RZ ;  /* 0x0000000400057c24 */ /* 0x000fe4000f8e02ff */
[----:B------:R-:W-:-:S04]  /*15260*/  IMAD.WIDE.U32 R2, R4, UR4, R2 ;  /* 0x0000000404027c25 */ /* 0x000fc8000f8e0002 */
[----:B------:R-:W-:Y:S01]  /*15270*/  IMAD R0, R4, UR5, R5 ;  /* 0x0000000504007c24 */ /* 0x000fe2000f8e0205 */
[----:B------:R-:W-:-:S03]  /*15280*/  ULDC.64 UR4, c[0x0][0x280] ;  /* 0x0000a00000047ab9 */ /* 0x000fc60000000a00 */
[----:B------:R-:W-:Y:S01]  /*15290*/  IMAD.IADD R3, R3, 0x1, R0 ;  /* 0x0000000103037824 */ /* 0x000fe200078e0200 */
[----:B------:R-:W-:Y:S01]  /*152a0*/  LEA R0, P0, R2, UR4, 0x1 ;  /* 0x0000000402007c11 */ /* 0x000fe2000f8008ff */
[----:B------:R-:W-:Y:S02]  /*152b0*/  ULDC UR4, c[0x0][0x2b8] ;  /* 0x0000ae0000047ab9 */ /* 0x000fe40000000800 */
[----:B------:R-:W-:Y:S02]  /*152c0*/  ISETP.GE.AND P3, PT, R8, UR4, PT ;  /* 0x0000000408007c0c */ /* 0x000fe4000bf66270 */
[----:B------:R-:W-:Y:S01]  /*152d0*/  LEA.HI.X R4, R2, UR5, R3, 0x1, P0 ;  /* 0x0000000502047c11 */ /* 0x000fe200080f0c03 */
[----:B------:R-:W-:Y:S01]  /*152e0*/  UMOV UR5, 0xffffffff ;  /* 0xffffffff00057882 */ /* 0x000fe20000000000 */
[----:B------:R-:W-:Y:S02]  /*152f0*/  ISETP.GE.AND P2, PT, R9, UR4, PT ;  /* 0x0000000409007c0c */ /* 0x000fe4000bf46270 */
[----:B------:R-:W-:-:S02]  /*15300*/  ISETP.GE.AND P0, PT, R10, UR4, PT ;  /* 0x000000040a007c0c */ /* 0x000fc4000bf06270 */
[----:B------:R-:W-:Y:S01]  /*15310*/  SHF.R.U32.HI R9, RZ, 0x3, R20 ;  /* 0x00000003ff097819 */ /* 0x000fe20000011614 */
[----:B------:R-:W-:Y:S10]  /*15320*/  BRA.DIV UR5, `(.L_x_1362) ;  /* 0x0000003e05b47947 */ /* 0x000ff4000b800000 */
[----:B------:R-:W0:Y:S01]  /*15330*/  SHFL.IDX PT, R14, R0, RZ, 0x181f ;  /* 0x00181fff000e7589 */ /* 0x000e2200000e0000 */
[----:B------:R-:W-:Y:S02]  /*15340*/  IMAD R30, R30, R6, RZ ;  /* 0x000000061e1e7224 */ /* 0x000fe400078e02ff */
        /* <DEDUP_REMOVED lines=77> */
.L_x_1453:
[----:B------:R-:W-:Y:S01]  /*15820*/  VIADD R27, R27, 0x70 ;  /* 0x000000701b1b7836 */ /* 0x000fe20000000000 */
[----:B------:R-:W-:Y:S04]  /*15830*/  BSSY B0, `(.L_x_1363) ;  /* 0x000000b000007945 */ /* 0x000fe80003800000 */
[----:B------:R-:W-:-:S13]  /*15840*/  ISETP.GE.AND P1, PT, R27, R30, PT ;  /* 0x0000001e1b00720c */ /* 0x000fda0003f26270 */
[----:B------:R-:W-:Y:S05]  /*15850*/  @P1 BRA `(.L_x_1364) ;  /* 0x0000000000201947 */ /* 0x000fea0003800000 */
[----:B-12---:R-:W-:-:S05]  /*15860*/  LEA R2, P1, R8, R14, 0x1 ;  /* 0x0000000e08027211 */ /* 0x006fca00078208ff */
[----:B------:R-:W-:-:S05]  /*15870*/  IMAD.X R3, RZ, RZ, R4, P1 ;  /* 0x000000ffff037224 */ /* 0x000fca00008e0604 */
[----:B------:R-:W-:Y:S01]  /*15880*/  @!PT LDS RZ, [RZ] ;  /* 0x00000000fffff984 */ /* 0x000fe20000000800 */
[----:B------:R-:W-:Y:S01]  /*15890*/  @!PT LDS RZ, [RZ] ;  /* 0x00000000fffff984 */ /* 0x000fe20000000800 */
[----:B------:R-:W-:Y:S01]  /*158a0*/  @!PT LDS RZ, [RZ] ;  /* 0x00000000fffff984 */ /* 0x000fe20000000800 */
[----:B------:R0:W-:Y:S04]  /*158b0*/  LDGSTS.E.BYPASS.LTC128B.128 [R33+0xfc00], desc[UR36][R2.64], !P3 ;  /* 0x0fc0000002217fae */ /* 0x0001e8000d901d64 */
[----:B------:R0:W-:Y:S04]  /*158c0*/  LDGSTS.E.BYPASS.LTC128B.128 [R33+0x13c00], desc[UR36][R2.64+0x80], !P2 ;  /* 0x13c0008002217fae */ /* 0x0001e8000d101d64 */
[----:B------:R0:W-:Y:S02]  /*158d0*/  LDGSTS.E.BYPASS.LTC128B.128 [R33+0x17c00], desc[UR36][R2.64+0x100], !P0 ;  /* 0x17c0010002217fae */ /* 0x0001e4000c101d64 */
.L_x_1364:
[----:B------:R-:W-:Y:S05]  /*158e0*/  BSYNC B0 ;  /* 0x0000000000007941 */ /* 0x000fea0003800000 */
.L_x_1363:
[----:B------:R-:W-:Y:S01]  /*158f0*/  NOP ;  /* 0x0000000000007918 */ /* 0x000fe20000000000 */
[----:B------:R-:W-:-:S13]  /*15900*/  PLOP3.LUT P0, PT, PT, PT, PT, 0x80, 0x0 ;  /* 0x000000000000781c */ /* 0x000fda0003f0f070 */
.L_x_1365:
[----:B------:R-:W-:Y:S02]  /*15910*/  PLOP3.LUT P1, PT, P1, P0, PT, 0xa2, 0x0 ;  /* 0x000000000000781c */ /* 0x000fe40000f21472 */
[----:B------:R-:W-:-:S08]  /*15920*/  @P0 R2UR P1, UR4, R22 ;  /* 0x00000000160402ca */ /* 0x000fd00000020000 */
[----:B------:R-:W-:-:S05]  /*15930*/  @P0 PLOP3.LUT P0, PT, P1, PT, PT, 0x80, 0x0 ;  /* 0x000000000000081c */ /* 0x000fca0000f0f070 */
[----:B------:R-:W-:Y:S01]  /*15940*/  @!P1 SYNCS.ARRIVE.TRANS64.RED.A0T1 RZ, [UR4+0x2a800], RZ ;  /* 0x02a800ffffff99a7 */ /* 0x000fe20008200404 */
[----:B------:R-:W-:Y:S07]  /*15950*/  @!P1 ARRIVES.LDGSTSBAR.64.TRANSCNT [UR4+0x2a800] ;  /* 0x02a80000ff0099b0 */ /* 0x000fee0008000a84 */
[----:B------:R-:W-:Y:S05]  /*15960*/  @P0 BRA.U.ANY `(.L_x_1365) ;  /* 0xfffffffd00e80947 */ /* 0x000fea000393ffff */
[----:B01----:R-:W3:Y:S04]  /*15970*/  LDL.LU R3, [R1+0x10] ;  /* 0x0000100001037983 */ /* 0x003ee80000300800 */
        /* <DEDUP_REMOVED lines=13> */
.L_x_1454:
[----:B------:R-:W-:Y:S05]  /*15a50*/  BSYNC B0 ;  /* 0x0000000000007941 */ /* 0x000fea0003800000 */
.L_x_1366:
[----:B------:R-:W-:Y:S01]  /*15a60*/  ISETP.GE.AND P0, PT, R0, R36, PT ;  /* 0x000000240000720c */ /* 0x000fe20003f06270 */
[----:B------:R-:W-:-:S12]  /*15a70*/  BSSY B0, `(.L_x_1368) ;  /* 0x00000f6000007945 */ /* 0x000fd80003800000 */
[----:B------:R-:W-:Y:S05]  /*15a80*/  @!P0 BRA `(.L_x_1369) ;  /* 0x0000000c00d08947 */ /* 0x000fea0003800000 */
[----:B------:R-:W-:Y:S02]  /*15a90*/  IMAD.MOV.U32 R10, RZ, RZ, R26 ;  /* 0x000000ffff0a7224 */ /* 0x000fe400078e001a */
[----:B------:R-:W-:Y:S02]  /*15aa0*/  IMAD.MOV.U32 R20, RZ, RZ, R28 ;  /* 0x000000ffff147224 */ /* 0x000fe400078e001c */
[----:B------:R-:W-:-:S07]  /*15ab0*/  IMAD.MOV.U32 R30, RZ, RZ, R25 ;  /* 0x000000ffff1e7224 */ /* 0x000fce00078e0019 */
.L_x_1382:
        /* <DEDUP_REMOVED lines=26> */
[----:B------:R-:W-:Y:S01]  /*15c60*/  @!P2 LEA.HI.X R5, R2, R5, R8, 0x2, P0 ;  /* 0x000000050205a211 */ /* 0x000fe200000f1408 */
[----:B------:R-:W-:-:S06]  /*15c70*/  IMAD.MOV.U32 R8, RZ, RZ, RZ ;  /* 0x000000ffff087224 */ /* 0x000fcc00078e00ff */
        /* <DEDUP_REMOVED lines=14> */
.L_x_1370:
[----:B------:R-:W-:Y:S01]  /*15d60*/  IMAD R6, R26, 0x8, R22 ;  /* 0x000000081a067824 */ /* 0x000fe200078e0216 */
[----:B------:R-:W-:Y:S01]  /*15d70*/  SHF.L.U32 R3, R28, 0x1f, RZ ;  /* 0x0000001f1c037819 */ /* 0x000fe200000006ff */
[----:B------:R-:W-:Y:S03]  /*15d80*/  BSSY B1, `(.L_x_1371) ;  /* 0x0000003000017945 */ /* 0x000fe60003800000 */
[----:B------:R-:W0:Y:S02]  /*15d90*/  SYNCS.PHASECHK.TRANS64.TRYWAIT P0, [R6+URZ+0x2a840], R3 ;  /* 0x02a84003060075a7 */ /* 0x000e24000800017f */
[----:B0-----:R-:W-:Y:S05]  /*15da0*/  @!P0 BRA `(.L_x_1372) ;  /* 0x0000003c00c48947 */ /* 0x001fea0003800000 */
.L_x_1455:
[----:B------:R-:W-:Y:S05]  /*15db0*/  BSYNC B1 ;  /* 0x0000000000017941 */ /* 0x000fea0003800000 */
.L_x_1371:
[----:B------:R-:W-:Y:S01]  /*15dc0*/  SHF.R.S32.HI R21, RZ, 0x1f, R7 ;  /* 0x0000001fff157819 */ /* 0x000fe20000011407 */
[----:B------:R-:W-:Y:S01]  /*15dd0*/  ULDC.64 UR4, c[0x0][0x300] ;  /* 0x0000c00000047ab9 */ /* 0x000fe20000000a00 */
[----:B-----5:R-:W-:Y:S01]  /*15de0*/  SHF.R.S32.HI R27, RZ, 0x1f, R8 ;  /* 0x0000001fff1b7819 */ /* 0x020fe20000011408 */
[----:B0-----:R-:W-:Y:S01]  /*15df0*/  IMAD.WIDE.U32 R2, R7, UR4, RZ ;  /* 0x0000000407027c25 */ /* 0x001fe2000f8e00ff */
[----:B------:R-:W-:Y:S01]  /*15e00*/  ULDC.64 UR6, c[0x0][0x2e8] ;  /* 0x0000ba0000067ab9 */ /* 0x000fe20000000a00 */
[----:B------:R-:W-:Y:S02]  /*15e10*/  LOP3.LUT P3, RZ, R23, 0x4, RZ, 0xc0, !PT ;  /* 0x0000000417ff7812 */ /* 0x000fe4000786c0ff */
[----:B------:R-:W-:Y:S01]  /*15e20*/  IMAD R0, R21, UR4, RZ ;  /* 0x0000000415007c24 */ /* 0x000fe2000f8e02ff */
[C---:B------:R-:W-:Y:S01]  /*15e30*/  LOP3.LUT P2, RZ, R23.reuse, 0x2, RZ, 0xc0, !PT ;  /* 0x0000000217ff7812 */ /* 0x040fe2000784c0ff */
        /* <DEDUP_REMOVED lines=19> */
[----:B------:R-:W3:Y:S04]  /*15f70*/  SHFL.IDX PT, R3, R5, RZ, 0x181f ;  /* 0x00181fff05037589 */ /* 0x000ee800000e0000 */
[----:B------:R-:W-:Y:S01]  /*15f80*/  SHFL.IDX PT, R35, R5, 0x2, 0x181f ;  /* 0x00581f0005237f89 */ /* 0x000fe200000e0000 */
[----:B0-----:R-:W-:-:S05]  /*15f90*/  IMAD.SHL.U32 R11, R11, 0x8, RZ ;  /* 0x000000080b0b7824 */ /* 0x001fca00078e00ff */
[----:B------:R-:W-:-:S05]  /*15fa0*/  LOP3.LUT R11, R11, 0x38, RZ, 0xc0, !PT ;  /* 0x000000380b0b7812 */ /* 0x000fca00078ec0ff */
[----:B------:R-:W-:-:S05]  /*15fb0*/  IMAD.SHL.U32 R0, R11, 0x2, RZ ;  /* 0x000000020b007824 */ /* 0x000fca00078e00ff */
[----:B-1----:R-:W-:-:S05]  /*15fc0*/  IADD3 R2, P0, R2, R0, RZ ;  /* 0x0000000002027210 */ /* 0x002fca0007f1e0ff */
[----:B---3--:R-:W-:-:S05]  /*15fd0*/  IMAD.X R3, RZ, RZ, R3, P0 ;  /* 0x000000ffff037224 */ /* 0x008fca00000e0603 */
        /* <DEDUP_REMOVED lines=32> */
.L_x_1469:
[----:B---3--:R-:W-:-:S05]  /*161e0*/  IADD3 R2, P0, R2, R0, RZ ;  /* 0x0000000002027210 */ /* 0x008fca0007f1e0ff */
        /* <DEDUP_REMOVED lines=9> */
.L_x_1374:
        /* <DEDUP_REMOVED lines=10> */
.L_x_1375:
[----:B------:R3:W-:Y:S01]  /*16320*/  SYNCS.ARRIVE.TRANS64.A1T0 RZ, [R6+URZ+0x2a830], RZ ;  /* 0x02a830ff06ff79a7 */ /* 0x0007e2000810003f */
[----:B------:R-:W-:Y:S05]  /*16330*/  @!P2 BRA `(.L_x_1376) ;  /* 0x000000000004a947 */ /* 0x000fea0003800000 */
[----:B------:R-:W-:Y:S01]  /*16340*/  BPT.TRAP 0x1 ;  /* 0x000000040000795c */ /* 0x000fe20000300000 */
.L_x_1376:
[----:B-1----:R-:W-:Y:S01]  /*16350*/  SHF.L.U32 R2, R20, 0x1f, RZ ;  /* 0x0000001f14027819 */ /* 0x002fe200000006ff */
[----:B------:R-:W-:Y:S01]  /*16360*/  IMAD R4, R10, 0x8, R22 ;  /* 0x000000080a047824 */ /* 0x000fe200078e0216 */
[----:B------:R-:W-:Y:S03]  /*16370*/  BSSY B1, `(.L_x_1377) ;  /* 0x0000003000017945 */ /* 0x000fe60003800000 */
[----:B------:R-:W1:Y:S02]  /*16380*/  SYNCS.PHASECHK.TRANS64.TRYWAIT P0, [R4+URZ+0x2a860], R2 ;  /* 0x02a86002040075a7 */ /* 0x000e64000800017f */
[----:B-1----:R-:W-:Y:S05]  /*16390*/  @!P0 BRA `(.L_x_1378) ;  /* 0x0000004000388947 */ /* 0x002fea0003800000 */
.L_x_1470:
[----:B------:R-:W-:Y:S05]  /*163a0*/  BSYNC B1 ;  /* 0x0000000000017941 */ /* 0x000fea0003800000 */
.L_x_1377:
        /* <DEDUP_REMOVED lines=53> */
.L_x_1484:
[C---:B------:R-:W-:Y:S01]  /*16700*/  ISETP.LT.OR P1, PT, R6.reuse, 0x51, !P1 ;  /* 0x000000510600780c */ /* 0x040fe20004f21670 */
[----:B------:R-:W-:Y:S01]  /*16710*/  ULDC.64 UR4, c[0x0][0x328] ;  /* 0x0000ca0000047ab9 */ /* 0x000fe20000000a00 */
[----:B------:R-:W-:Y:S02]  /*16720*/  ISETP.LT.OR P0, PT, R6, 0x51, !P0 ;  /* 0x000000510600780c */ /* 0x000fe40004701670 */
[----:B01----:R-:W-:Y:S01]  /*16730*/  IADD3 R2, P2, R14, R0, RZ ;  /* 0x000000000e027210 */ /* 0x003fe20007f5e0ff */
[----:B------:R-:W-:-:S04]  /*16740*/  IMAD R0, R21, UR4, RZ ;  /* 0x0000000415007c24 */ /* 0x000fc8000f8e02ff */
[----:B------:R-:W-:Y:S02]  /*16750*/  IMAD.X R3, RZ, RZ, R18, P2 ;  /* 0x000000ffff037224 */ /* 0x000fe400010e0612 */
[----:B------:R-:W-:-:S03]  /*16760*/  IMAD R9, R7, UR5, R0 ;  /* 0x0000000507097c24 */ /* 0x000fc6000f8e0200 */
        /* <DEDUP_REMOVED lines=14> */
.L_x_1380:
        /* <DEDUP_REMOVED lines=10> */
.L_x_1381:
[----:B------:R-:W-:Y:S01]  /*168f0*/  IMAD.MOV.U32 R3, RZ, RZ, R27 ;  /* 0x000000ffff037224 */ /* 0x000fe200078e001b */
[----:B------:R-:W-:Y:S01]  /*16900*/  ULDC.64 UR4, c[0x0][0x330] ;  /* 0x0000cc0000047ab9 */ /* 0x000fe20000000a00 */
[----:B------:R-:W-:Y:S01]  /*16910*/  ULDC.64 UR6, c[0x0][0x318] ;  /* 0x0000c60000067ab9 */ /* 0x000fe20000000a00 */
[----:B------:R1:W-:Y:S01]  /*16920*/  SYNCS.ARRIVE.TRANS64.A1T0 RZ, [R4+URZ+0x2a850], RZ ;  /* 0x02a850ff04ff79a7 */ /* 0x0003e2000810003f */
[----:B------:R-:W-:-:S04]  /*16930*/  IMAD.WIDE.U32 R2, R24, UR4, R2 ;  /* 0x0000000418027c25 */ /* 0x000fc8000f8e0002 */
[----:B------:R-:W-:Y:S01]  /*16940*/  IMAD R3, R24, UR5, R3 ;  /* 0x0000000518037c24 */ /* 0x000fe2000f8e0203 */
[C---:B------:R-:W-:Y:S01]  /*16950*/  LEA R17, P0, R2.reuse, UR6, 0x1 ;  /* 0x0000000602117c11 */ /* 0x040fe2000f8008ff */
[C---:B------:R-:W-:Y:S02]  /*16960*/  VIADD R0, R25.reuse, 0xffffffff ;  /* 0xffffffff19007836 */ /* 0x040fe40000000000 */
[----:B------:R-:W-:Y:S01]  /*16970*/  IMAD.MOV.U32 R10, RZ, RZ, R26 ;  /* 0x000000ffff0a7224 */ /* 0x000fe200078e001a */
[----:B------:R-:W-:Y:S01]  /*16980*/  LEA.HI.X R18, R2, UR7, R3, 0x1, P0 ;  /* 0x0000000702127c11 */ /* 0x000fe200080f0c03 */
[----:B------:R-:W-:Y:S01]  /*16990*/  IMAD.MOV.U32 R20, RZ, RZ, R28 ;  /* 0x000000ffff147224 */ /* 0x000fe200078e001c */
[----:B------:R-:W-:Y:S01]  /*169a0*/  ISETP.GT.AND P0, PT, R25, R36, PT ;  /* 0x000000241900720c */ /* 0x000fe20003f04270 */
[----:B------:R-:W-:-:S12]  /*169b0*/  IMAD.MOV.U32 R30, RZ, RZ, R25 ;  /* 0x000000ffff1e7224 */ /* 0x000fd800078e0019 */
[----:B-1----:R-:W-:Y:S05]  /*169c0*/  @P0 BRA `(.L_x_1382) ;  /* 0xfffffff0003c0947 */ /* 0x002fea000383ffff */
.L_x_1369:
[----:B------:R-:W-:Y:S05]  /*169d0*/  BSYNC B0 ;  /* 0x0000000000007941 */ /* 0x000fea0003800000 */
.L_x_1368:
        /* <DEDUP_REMOVED lines=17> */
.L_x_1384:
[----:B------:R-:W-:Y:S05]  /*16af0*/  BSYNC B0 ;  /* 0x0000000000007941 */ /* 0x000fea0003800000 */
.L_x_1383:
[----:B------:R-:W-:-:S13]  /*16b00*/  LOP3.LUT P0, RZ, R23, 0x10, RZ, 0xc0, !PT ;  /* 0x0000001017ff7812 */ /* 0x000fda000780c0ff */
[----:B------:R-:W-:Y:S05]  /*16b10*/  @!P0 BRA `(.L_x_1385) ;  /* 0x0000000000048947 */ /* 0x000fea0003800000 */
[----:B------:R-:W-:Y:S01]  /*16b20*/  BPT.TRAP 0x1 ;  /* 0x000000040000795c */ /* 0x000fe20000300000 */
.L_x_1385:
[----:B------:R-:W-:Y:S01]  /*16b30*/  IMAD R0, R26, 0x8, R22 ;  /* 0x000000081a007824 */ /* 0x000fe200078e0216 */
[----:B0-----:R-:W-:Y:S01]  /*16b40*/  SHF.L.U32 R3, R28, 0x1f, RZ ;  /* 0x0000001f1c037819 */ /* 0x001fe200000006ff */
[----:B------:R-:W-:Y:S01]  /*16b50*/  BSSY B0, `(.L_x_1386) ;  /* 0x0000004000007945 */ /* 0x000fe20003800000 */
[----:B------:R-:W-:Y:S02]  /*16b60*/  IMAD R6, R25, -0x60, R34 ;  /* 0xffffffa019067824 */ /* 0x000fe400078e0222 */
[----:B------:R-:W0:Y:S02]  /*16b70*/  SYNCS.PHASECHK.TRANS64.TRYWAIT P0, [R0+URZ+0x2a860], R3 ;  /* 0x02a86003000075a7 */ /* 0x000e24000800017f */
[----:B0-----:R-:W-:Y:S05]  /*16b80*/  @!P0 BRA `(.L_x_1387) ;  /* 0x00000040003c8947 */ /* 0x001fea0003800000 */
.L_x_1485:
[----:B------:R-:W-:Y:S05]  /*16b90*/  BSYNC B0 ;  /* 0x0000000000007941 */ /* 0x000fea0003800000 */
.L_x_1386:
        /* <DEDUP_REMOVED lines=8> */
[----:B------:R-:W-:Y:S01]  /*16c20*/  LOP3.LUT R2, R29, 0x1, RZ, 0xc0, !PT ;  /* 0x000000011d027812 */ /* 0x000fe200078ec0ff */
[----:B------:R-:W-:Y:S01]  /*16c30*/  IMAD R4, R7, 0x2, R22 ;  /* 0x0000000207047824 */ /* 0x000fe200078e0216 */
[----:B------:R-:W-:Y:S01]  /*16c40*/  LOP3.LUT P0, RZ, R29, 0x2, RZ, 0xc0, !PT ;  /* 0x000000021dff7812 */ /* 0x000fe2000780c0ff */
[----:B--2---:R-:W2:Y:S01]  /*16c50*/  SHFL.IDX PT, R14, R17, RZ, 0x181f ;  /* 0x00181fff110e7589 */ /* 0x004ea200000e0000 */
[----:B------:R-:W-:Y:S02]  /*16c60*/  ISETP.NE.U32.AND P1, PT, R2, 0x1, PT ;  /* 0x000000010200780c */ /* 0x000fe40003f25070 */
[C---:B------:R-:W-:Y:S01]  /*16c70*/  ISETP.LT.OR P3, PT, R6.reuse, 0x1, !P0 ;  /* 0x000000010600780c */ /* 0x040fe20004761670 */
[----:B0-----:R-:W0:Y:S01]  /*16c80*/  SHFL.IDX PT, R3, R18, RZ, 0x181f ;  /* 0x00181fff12037589 */ /* 0x001e2200000e0000 */
[----:B------:R-:W-:-:S03]  /*16c90*/  ISETP.LT.OR P2, PT, R6, 0x1, P1 ;  /* 0x000000010600780c */ /* 0x000fc60000f41670 */
[----:B------:R-:W-:Y:S04]  /*16ca0*/  SHFL.IDX PT, R10, R17, 0x2, 0x181f ;  /* 0x00581f00110a7f89 */ /* 0x000fe800000e0000 */
[----:B------:R-:W-:Y:S01]  /*16cb0*/  SHFL.IDX PT, R7, R18, 0x2, 0x181f ;  /* 0x00581f0012077f89 */ /* 0x000fe200000e0000 */
[----:B-1----:R-:W-:-:S05]  /*16cc0*/  IMAD.SHL.U32 R8, R8, 0x8, RZ ;  /* 0x0000000808087824 */ /* 0x002fca00078e00ff */
[----:B------:R-:W-:-:S05]  /*16cd0*/  LOP3.LUT R8, R8, 0x38, RZ, 0xc0, !PT ;  /* 0x0000003808087812 */ /* 0x000fca00078ec0ff */
[----:B------:R-:W-:Y:S02]  /*16ce0*/  IMAD.SHL.U32 R5, R8, 0x2, RZ ;  /* 0x0000000208057824 */ /* 0x000fe400078e00ff */
[----:B------:R-:W-:Y:S03]  /*16cf0*/  SHFL.IDX PT, R8, R18, 0x1, 0x181f ;  /* 0x00381f0012087f89 */ /* 0x000fe600000e0000 */
[----:B--2---:R-:W-:Y:S02]  /*16d00*/  IADD3 R2, P4, R14, R5, RZ ;  /* 0x000000050e027210 */ /* 0x004fe40007f9e0ff */
[----:B------:R-:W1:Y:S03]  /*16d10*/  SHFL.IDX PT, R14, R17, 0x1, 0x181f ;  /* 0x00381f00110e7f89 */ /* 0x000e6600000e0000 */
[----:B0-----:R-:W-:-:S05]  /*16d20*/  IMAD.X R3, RZ, RZ, R3, P4 ;  /* 0x000000ffff037224 */ /* 0x001fca00020e0603 */
        /* <DEDUP_REMOVED lines=32> */
.L_x_1499:
        /* <DEDUP_REMOVED lines=11> */
.L_x_1389:
        /* <DEDUP_REMOVED lines=10> */
.L_x_1390:
[----:B------:R1:W-:Y:S01]  /*17080*/  SYNCS.ARRIVE.TRANS64.A1T0 RZ, [R0+URZ+0x2a850], RZ ;  /* 0x02a850ff00ff79a7 */ /* 0x0003e2000810003f */
[----:B------:R-:W-:-:S05]  /*17090*/  VIADD R26, R26, 0x1 ;  /* 0x000000011a1a7836 */ /* 0x000fca0000000000 */
[----:B------:R-:W-:-:S04]  /*170a0*/  ISETP.NE.AND P0, PT, R26, 0x2, PT ;  /* 0x000000021a00780c */ /* 0x000fc80003f05270 */
[----:B0-----:R-:W-:Y:S02]  /*170b0*/  SEL R3, RZ, 0x1, P0 ;  /* 0x00000001ff037807 */ /* 0x001fe40000000000 */
[----:B------:R-:W-:Y:S02]  /*170c0*/  SEL R26, R26, RZ, P0 ;  /* 0x000000ff1a1a7207 */ /* 0x000fe40000000000 */
[----:B-1----:R-:W-:-:S07]  /*170d0*/  LOP3.LUT R28, R28, R3, RZ, 0x3c, !PT ;  /* 0x000000031c1c7212 */ /* 0x002fce00078e3cff */
.L_x_1347:
[----:B------:R-:W-:Y:S05]  /*170e0*/  BSYNC B7 ;  /* 0x0000000000077941 */ /* 0x000fea0003800000 */
.L_x_1345:
        /* <DEDUP_REMOVED lines=11> */
.L_x_1391:
        /* <DEDUP_REMOVED lines=43> */
.L_x_1509:
[----:B------:R-:W-:Y:S02]  /*17450*/  ULDC UR4, c[0x0][0xc38] ;  /* 0x00030e0000047ab9 */ /* 0x000fe40000000800 */
[----:B------:R-:W-:-:S04]  /*17460*/  IMAD.U32 R5, RZ, RZ, UR4 ;  /* 0x00000004ff057e24 */ /* 0x000fc8000f8e00ff */
[----:B-1----:R-:W-:-:S04]  /*17470*/  IMAD R14, R14, R5, RZ ;  /* 0x000000050e0e7224 */ /* 0x002fc800078e02ff */
[----:B------:R-:W-:-:S05]  /*17480*/  IMAD.IADD R7, R7, 0x1, R14 ;  /* 0x0000000107077824 */ /* 0x000fca00078e020e */
[----:B------:R-:W-:-:S13]  /*17490*/  ISETP.GT.AND P6, PT, R7, R0, PT ;  /* 0x000000000700720c */ /* 0x000fda0003fc4270 */
[----:B------:R-:W-:Y:S05]  /*174a0*/  @P6 BRA `(.L_x_1394) ;  /* 0x0000000000a46947 */ /* 0x000fea0003800000 */
.L_x_1397:
        /* <DEDUP_REMOVED lines=34> */
[----:B------:R0:W1:Y:S02]  /*176d0*/  SHFL.IDX PT, R14, R2, 0x1f, 0x1f ;  /* 0x03e01f00020e7f89 */ /* 0x00006400000e0000 */
.L_x_1517:
[----:B------:R-:W-:Y:S02]  /*176e0*/  ULDC UR4, c[0x0][0xc38] ;  /* 0x00030e0000047ab9 */ /* 0x000fe40000000800 */
[----:B------:R-:W-:-:S04]  /*176f0*/  IMAD.U32 R5, RZ, RZ, UR4 ;  /* 0x00000004ff057e24 */ /* 0x000fc8000f8e00ff */
[----:B-1----:R-:W-:-:S04]  /*17700*/  IMAD R14, R14, R5, RZ ;  /* 0x000000050e0e7224 */ /* 0x002fc800078e02ff */
[----:B------:R-:W-:-:S05]  /*17710*/  IMAD.IADD R7, R14, 0x1, R7 ;  /* 0x000000010e077824 */ /* 0x000fca00078e0207 */
[----:B------:R-:W-:-:S13]  /*17720*/  ISETP.GT.AND P6, PT, R7, R0, PT ;  /* 0x000000000700720c */ /* 0x000fda0003fc4270 */
[----:B------:R-:W-:Y:S05]  /*17730*/  @!P6 BRA `(.L_x_1397) ;  /* 0xfffffffc005ce947 */ /* 0x000fea000383ffff */
.L_x_1394:
[----:B------:R-:W-:Y:S01]  /*17740*/  IMAD.IADD R7, R7, 0x1, -R14 ;  /* 0x0000000107077824 */ /* 0x000fe200078e0a0e */
[----:B------:R-:W-:-:S03]  /*17750*/  UMOV UR4, 0xffffffff ;  /* 0xffffffff00047882 */ /* 0x000fc60000000000 */
[----:B------:R-:W-:-:S05]  /*17760*/  IMAD R3, R2, R5, R7 ;  /* 0x0000000502037224 */ /* 0x000fca00078e0207 */
[----:B------:R-:W-:Y:S01]  /*17770*/  ISETP.GT.AND P6, PT, R3, R0, PT ;  /* 0x000000000300720c */ /* 0x000fe20003fc4270 */
[----:B------:R-:W-:-:S12]  /*17780*/  BRA.DIV UR4, `(.L_x_1398) ;  /* 0x0000004604307947 */ /* 0x000fd8000b800000 */
[----:B------:R-:W-:-:S04]  /*17790*/  VOTE.ANY R3, PT, !P6 ;  /* 0x0000000000037806 */ /* 0x000fc800070e0100 */
[----:B------:R-:W1:Y:S02]  /*177a0*/  POPC R12, R3 ;  /* 0x00000003000c7309 */ /* 0x000e640000000000 */
[----:B-1----:R1:W2:Y:S01]  /*177b0*/  SHFL.IDX PT, R17, R17, R12, 0x1f ;  /* 0x00001f0c11117589 */ /* 0x0022a200000e0000 */
[----:B------:R-:W-:-:S03]  /*177c0*/  IMAD.IADD R19, R12, 0x1, R19 ;  /* 0x000000010c137824 */ /* 0x000fc600078e0213 */
[----:B------:R1:W3:Y:S04]  /*177d0*/  SHFL.IDX PT, R8, R8, R12, 0x1f ;  /* 0x00001f0c08087589 */ /* 0x0002e800000e0000 */
.L_x_1522:
[----:B------:R-:W-:-:S13]  /*177e0*/  ISETP.NE.AND P0, PT, R3, RZ, PT ;  /* 0x000000ff0300720c */ /* 0x000fda0003f05270 */
[----:B------:R-:W-:Y:S05]  /*177f0*/  @!P0 BRA `(.L_x_1399) ;  /* 0x0000000000108947 */ /* 0x000fea0003800000 */
[----:B------:R-:W-:Y:S01]  /*17800*/  UMOV UR4, 0xffffffff ;  /* 0xffffffff00047882 */ /* 0x000fe20000000000 */
[----:B-1----:R-:W-:Y:S02]  /*17810*/  VIADD R12, R12, 0xffffffff ;  /* 0xffffffff0c0c7836 */ /* 0x002fe40000000000 */
[----:B------:R-:W-:Y:S05]  /*17820*/  BRA.DIV UR4, `(.L_x_1400) ;  /* 0x0000004604647947 */ /* 0x000fea000b800000 */
[----:B------:R4:W1:Y:S02]  /*17830*/  SHFL.IDX PT, R6, R2, R12, 0x1f ;  /* 0x00001f0c02067589 */ /* 0x00086400000e0000 */
.L_x_1399:
[----:B---3--:R-:W-:Y:S01]  /*17840*/  ISETP.NE.AND P0, PT, R8, 0x1, PT ;  /* 0x000000010800780c */ /* 0x008fe20003f05270 */
[----:B-1----:R-:W-:-:S04]  /*17850*/  IMAD R16, R6, R5, R7 ;  /* 0x0000000506107224 */ /* 0x002fc800078e0207 */
[----:B------:R-:W-:-:S08]  /*17860*/  IMAD.IADD R0, R0, 0x1, -R16 ;  /* 0x0000000100007824 */ /* 0x000fd000078e0a10 */
[----:B------:R-:W-:Y:S05]  /*17870*/  @!P0 BRA `(.L_x_1401) ;  /* 0x0000000000dc8947 */ /* 0x000fea0003800000 */
[-C--:B--2---:R-:W-:Y:S02]  /*17880*/  IABS R5, R17.reuse ;  /* 0x0000001100057213 */ /* 0x084fe40000000000 */
[----:B------:R-:W-:Y:S02]  /*17890*/  IABS R4, R8 ;  /* 0x0000000800047213 */ /* 0x000fe40000000000 */
[----:B------:R-:W1:Y:S08]  /*178a0*/  I2F.RP R6, R5 ;  /* 0x0000000500067306 */ /* 0x000e700000209400 */
[----:B------:R-:W2:Y:S08]  /*178b0*/  I2F.RP R7, R4 ;  /* 0x0000000400077306 */ /* 0x000eb00000209400 */
[----:B-1----:R-:W0:Y:S08]  /*178c0*/  MUFU.RCP R6, R6 ;  /* 0x0000000600067308 */ /* 0x002e300000001000 */
[----:B--2---:R-:W-:Y:S01]  /*178d0*/  MUFU.RCP R7, R7 ;  /* 0x0000000700077308 */ /* 0x004fe20000001000 */
[----:B0---4-:R-:W-:Y:S01]  /*178e0*/  VIADD R2, R6, 0xffffffe ;  /* 0x0ffffffe06027836 */ /* 0x011fe20000000000 */
[----:B------:R-:W-:-:S06]  /*178f0*/  IABS R6, R17 ;  /* 0x0000001100067213 */ /* 0x000fcc0000000000 */
[----:B------:R0:W1:Y:S02]  /*17900*/  F2I.FTZ.U32.TRUNC.NTZ R3, R2 ;  /* 0x0000000200037305 */ /* 0x000064000021f000 */
[----:B0-----:R-:W-:Y:S02]  /*17910*/  IMAD.MOV.U32 R2, RZ, RZ, RZ ;  /* 0x000000ffff027224 */ /* 0x001fe400078e00ff */
[----:B-1----:R-:W-:-:S04]  /*17920*/  IMAD.MOV R10, RZ, RZ, -R3 ;  /* 0x000000ffff0a7224 */ /* 0x002fc800078e0a03 */
[----:B------:R-:W-:-:S04]  /*17930*/  IMAD R9, R10, R5, RZ ;  /* 0x000000050a097224 */ /* 0x000fc800078e02ff */
[----:B------:R-:W-:Y:S01]  /*17940*/  IMAD.HI.U32 R3, R3, R9, R2 ;  /* 0x0000000903037227 */ /* 0x000fe200078e0002 */
[----:B------:R-:W-:-:S03]  /*17950*/  IABS R2, R0 ;  /* 0x0000000000027213 */ /* 0x000fc60000000000 */
[----:B------:R-:W-:Y:S02]  /*17960*/  IMAD.MOV R9, RZ, RZ, -R6 ;  /* 0x000000ffff097224 */ /* 0x000fe400078e0a06 */
[----:B------:R-:W-:-:S04]  /*17970*/  IMAD.HI.U32 R6, R3, R2, RZ ;  /* 0x0000000203067227 */ /* 0x000fc800078e00ff */
[----:B------:R-:W-:Y:S02]  /*17980*/  IMAD R2, R6, R9, R2 ;  /* 0x0000000906027224 */ /* 0x000fe400078e0202 */
[----:B------:R-:W-:-:S03]  /*17990*/  VIADD R3, R7, 0xffffffe ;  /* 0x0ffffffe07037836 */ /* 0x000fc60000000000 */
[----:B------:R-:W-:-:S03]  /*179a0*/  ISETP.GT.U32.AND P1, PT, R5, R2, PT ;  /* 0x000000020500720c */ /* 0x000fc60003f24070 */
[----:B------:R-:W0:Y:S10]  /*179b0*/  F2I.FTZ.U32.TRUNC.NTZ R3, R3 ;  /* 0x0000000300037305 */ /* 0x000e34000021f000 */
[----:B------:R-:W-:-:S02]  /*179c0*/  @!P1 IMAD.IADD R2, R2, 0x1, -R5 ;  /* 0x0000000102029824 */ /* 0x000fc400078e0a05 */
[----:B------:R-:W-:Y:S01]  /*179d0*/  @!P1 VIADD R6, R6, 0x1 ;  /* 0x0000000106069836 */ /* 0x000fe20000000000 */
[----:B------:R-:W-:Y:S02]  /*179e0*/  ISETP.NE.AND P1, PT, R17, RZ, PT ;  /* 0x000000ff1100720c */ /* 0x000fe40003f25270 */
[----:B------:R-:W-:Y:S01]  /*179f0*/  ISETP.GE.U32.AND P0, PT, R2, R5, PT ;  /* 0x000000050200720c */ /* 0x000fe20003f06070 */
[----:B0-----:R-:W-:Y:S02]  /*17a00*/  IMAD.MOV R5, RZ, RZ, -R3 ;  /* 0x000000ffff057224 */ /* 0x001fe400078e0a03 */
[----:B------:R-:W-:Y:S02]  /*17a10*/  IMAD.MOV.U32 R2, RZ, RZ, RZ ;  /* 0x000000ffff027224 */ /* 0x000fe400078e00ff */
[----:B------:R-:W-:-:S04]  /*17a20*/  IMAD R5, R5, R4, RZ ;  /* 0x0000000405057224 */ /* 0x000fc800078e02ff */
[----:B------:R-:W-:Y:S01]  /*17a30*/  IMAD.HI.U32 R5, R3, R5, R2 ;  /* 0x0000000503057227 */ /* 0x000fe200078e0002 */
[----:B------:R-:W-:Y:S02]  /*17a40*/  LOP3.LUT R2, R0, R17, RZ, 0x3c, !PT ;  /* 0x0000001100027212 */ /* 0x000fe400078e3cff */
[----:B------:R-:W-:Y:S01]  /*17a50*/  IABS R3, R8 ;  /* 0x0000000800037213 */ /* 0x000fe20000000000 */
[----:B------:R-:W-:Y:S01]  /*17a60*/  @P0 VIADD R6, R6, 0x1 ;  /* 0x0000000106060836 */ /* 0x000fe20000000000 */
[----:B------:R-:W-:-:S03]  /*17a70*/  ISETP.GE.AND P2, PT, R2, RZ, PT ;  /* 0x000000ff0200720c */ /* 0x000fc60003f46270 */
[----:B------:R-:W-:-:S10]  /*17a80*/  IMAD.MOV R3, RZ, RZ, -R3 ;  /* 0x000000ffff037224 */ /* 0x000fd400078e0a03 */
[----:B------:R-:W-:Y:S01]  /*17a90*/  @!P2 IMAD.MOV R6, RZ, RZ, -R6 ;  /* 0x000000ffff06a224 */ /* 0x000fe200078e0a06 */
[----:B------:R-:W-:-:S04]  /*17aa0*/  @!P1 LOP3.LUT R6, RZ, R17, RZ, 0x33, !PT ;  /* 0x00000011ff069212 */ /* 0x000fc800078e33ff */
[----:B------:R-:W-:-:S05]  /*17ab0*/  IABS R2, R6 ;  /* 0x0000000600027213 */ /* 0x000fca0000000000 */
[----:B------:R-:W-:-:S04]  /*17ac0*/  IMAD.HI.U32 R5, R5, R2, RZ ;  /* 0x0000000205057227 */ /* 0x000fc800078e00ff */
[----:B------:R-:W-:Y:S01]  /*17ad0*/  IMAD R3, R5, R3, R2 ;  /* 0x0000000305037224 */ /* 0x000fe200078e0202 */
[----:B------:R-:W-:-:S04]  /*17ae0*/  LOP3.LUT R2, R6, R8, RZ, 0x3c, !PT ;  /* 0x0000000806027212 */ /* 0x000fc800078e3cff */
[----:B------:R-:W-:Y:S02]  /*17af0*/  ISETP.GT.U32.AND P1, PT, R4, R3, PT ;  /* 0x000000030400720c */ /* 0x000fe40003f24070 */
[----:B------:R-:W-:Y:S01]  /*17b00*/  ISETP.GE.AND P2, PT, R2, RZ, PT ;  /* 0x000000ff0200720c */ /* 0x000fe20003f46270 */
[----:B------:R-:W-:-:S04]  /*17b10*/  IMAD.MOV R2, RZ, RZ, -R6 ;  /* 0x000000ffff027224 */ /* 0x000fc800078e0a06 */
[----:B------:R-:W-:-:S06]  /*17b20*/  IMAD R2, R17, R2, R0 ;  /* 0x0000000211027224 */ /* 0x000fcc00078e0200 */
[----:B------:R-:W-:Y:S02]  /*17b30*/  @!P1 IMAD.IADD R3, R3, 0x1, -R4 ;  /* 0x0000000103039824 */ /* 0x000fe400078e0a04 */
[----:B------:R-:W-:Y:S01]  /*17b40*/  @!P1 VIADD R5, R5, 0x1 ;  /* 0x0000000105059836 */ /* 0x000fe20000000000 */
[----:B------:R-:W-:Y:S02]  /*17b50*/  ISETP.NE.AND P1, PT, R8, RZ, PT ;  /* 0x000000ff0800720c */ /* 0x000fe40003f25270 */
[----:B------:R-:W-:-:S13]  /*17b60*/  ISETP.GE.U32.AND P0, PT, R3, R4, PT ;  /* 0x000000040300720c */ /* 0x000fda0003f06070 */
[----:B------:R-:W-:-:S04]  /*17b70*/  @P0 VIADD R5, R5, 0x1 ;  /* 0x0000000105050836 */ /* 0x000fc80000000000 */
[----:B------:R-:W-:Y:S01]  /*17b80*/  @!P2 IMAD.MOV R5, RZ, RZ, -R5 ;  /* 0x000000ffff05a224 */ /* 0x000fe200078e0a05 */
[----:B------:R-:W-:-:S05]  /*17b90*/  @!P1 LOP3.LUT R5, RZ, R8, RZ, 0x33, !PT ;  /* 0x00000008ff059212 */ /* 0x000fca00078e33ff */
[--C-:B------:R-:W-:Y:S02]  /*17ba0*/  IMAD.MOV R3, RZ, RZ, -R5.reuse ;  /* 0x000000ffff037224 */ /* 0x100fe400078e0a05 */
[C---:B------:R-:W-:Y:S02]  /*17bb0*/  IMAD R5, R8.reuse, 0x1000000, R5 ;  /* 0x0100000008057824 */ /* 0x040fe400078e0205 */
[----:B------:R-:W-:-:S04]  /*17bc0*/  IMAD R8, R8, R3, R6 ;  /* 0x0000000308087224 */ /* 0x000fc800078e0206 */
[----:B------:R-:W-:Y:S01]  /*17bd0*/  IMAD R18, R8, 0x10000, R5 ;  /* 0x0001000008127824 */ /* 0x000fe200078e0205 */
[----:B------:R-:W-:Y:S06]  /*17be0*/  BRA `(.L_x_1402) ;  /* 0x0000000000f07947 */ /* 0x000fec0003800000 */
.L_x_1401:
[----:B0---4-:R-:W0:Y:S02]  /*17bf0*/  LDC.64 R2, c[0x0][0xc90] ;  /* 0x00032400ff027b82 */ /* 0x011e240000000a00 */
[----:B0-----:R-:W-:-:S05]  /*17c00*/  IMAD.WIDE R2, R19, 0x4, R2 ;  /* 0x0000000413027825 */ /* 0x001fca00078e0202 */
[----:B------:R0:W2:Y:S02]  /*17c10*/  LDG.E R6, desc[UR36][R2.64] ;  /* 0x0000002402067981 */ /* 0x0000a4000c1e1900 */
[----:B0-----:R-:W-:Y:S02]  /*17c20*/  IMAD.MOV.U32 R2, RZ, RZ, RZ ;  /* 0x000000ffff027224 */ /* 0x001fe400078e00ff */
[----:B--2---:R-:W-:-:S05]  /*17c30*/  IMAD R7, R17, R6, RZ ;  /* 0x0000000611077224 */ /* 0x004fca00078e02ff */
[----:B------:R-:W-:-:S04]  /*17c40*/  IABS R4, R7 ;  /* 0x0000000700047213 */ /* 0x000fc80000000000 */
[----:B------:R-:W0:Y:S08]  /*17c50*/  I2F.RP R8, R4 ;  /* 0x0000000400087306 */ /* 0x000e300000209400 */
[----:B0-----:R-:W0:Y:S02]  /*17c60*/  MUFU.RCP R8, R8 ;  /* 0x0000000800087308 */ /* 0x001e240000001000 */
[----:B0-----:R-:W-:-:S06]  /*17c70*/  VIADD R9, R8, 0xffffffe ;  /* 0x0ffffffe08097836 */ /* 0x001fcc0000000000 */
[----:B------:R-:W0:Y:S02]  /*17c80*/  F2I.FTZ.U32.TRUNC.NTZ R3, R9 ;  /* 0x0000000900037305 */ /* 0x000e24000021f000 */
[----:B0-----:R-:W-:-:S04]  /*17c90*/  IMAD.MOV R11, RZ, RZ, -R3 ;  /* 0x000000ffff0b7224 */ /* 0x001fc800078e0a03 */
[----:B------:R-:W-:-:S04]  /*17ca0*/  IMAD R11, R11, R4, RZ ;  /* 0x000000040b0b7224 */ /* 0x000fc800078e02ff */
[----:B------:R-:W-:Y:S01]  /*17cb0*/  IMAD.HI.U32 R2, R3, R11, R2 ;  /* 0x0000000b03027227 */ /* 0x000fe200078e0002 */
[----:B------:R-:W-:Y:S02]  /*17cc0*/  IABS R11, R0 ;  /* 0x00000000000b7213 */ /* 0x000fe40000000000 */
[----:B------:R-:W-:-:S03]  /*17cd0*/  IABS R3, R7 ;  /* 0x0000000700037213 */ /* 0x000fc60000000000 */
[----:B------:R-:W-:-:S04]  /*17ce0*/  IMAD.HI.U32 R2, R2, R11, RZ ;  /* 0x0000000b02027227 */ /* 0x000fc800078e00ff */
[----:B------:R-:W-:-:S04]  /*17cf0*/  IMAD.MOV R3, RZ, RZ, -R3 ;  /* 0x000000ffff037224 */ /* 0x000fc800078e0a03 */
        /* <DEDUP_REMOVED lines=16> */
[----:B------:R-:W-:-:S04]  /*17e00*/  VIADDMNMX R5, R3, R5, R6, PT ;  /* 0x0000000503057246 */ /* 0x000fc80003800106 */
[----:B------:R-:W-:-:S04]  /*17e10*/  IABS R6, R5 ;  /* 0x0000000500067213 */ /* 0x000fc80000000000 */
[----:B------:R-:W0:Y:S08]  /*17e20*/  I2F.RP R8, R6 ;  /* 0x0000000600087306 */ /* 0x000e300000209400 */
[----:B0-----:R-:W0:Y:S02]  /*17e30*/  MUFU.RCP R8, R8 ;  /* 0x0000000800087308 */ /* 0x001e240000001000 */
[----:B0-----:R-:W-:Y:S01]  /*17e40*/  VIADD R3, R8, 0xffffffe ;  /* 0x0ffffffe08037836 */ /* 0x001fe20000000000 */
[----:B------:R-:W-:-:S05]  /*17e50*/  IABS R8, R5 ;  /* 0x0000000500087213 */ /* 0x000fca0000000000 */
[----:B------:R-:W0:Y:S02]  /*17e60*/  F2I.FTZ.U32.TRUNC.NTZ R3, R3 ;  /* 0x0000000300037305 */ /* 0x000e24000021f000 */
[----:B0-----:R-:W-:-:S04]  /*17e70*/  IMAD.MOV R7, RZ, RZ, -R3 ;  /* 0x000000ffff077224 */ /* 0x001fc800078e0a03 */
[----:B------:R-:W-:-:S04]  /*17e80*/  IMAD R7, R7, R6, RZ ;  /* 0x0000000607077224 */ /* 0x000fc800078e02ff */
[----:B------:R-:W-:Y:S01]  /*17e90*/  IMAD.HI.U32 R2, R3, R7, R2 ;  /* 0x0000000703027227 */ /* 0x000fe200078e0002 */
[----:B------:R-:W-:-:S03]  /*17ea0*/  IABS R7, R0 ;  /* 0x0000000000077213 */ /* 0x000fc60000000000 */
        /* <DEDUP_REMOVED lines=13> */
[----:B------:R-:W-:Y:S01]  /*17f80*/  @!P1 LOP3.LUT R2, RZ, R5, RZ, 0x33, !PT ;  /* 0x00000005ff029212 */ /* 0x000fe200078e33ff */
[----:B------:R-:W-:-:S04]  /*17f90*/  IMAD.MOV R5, RZ, RZ, -R5 ;  /* 0x000000ffff057224 */ /* 0x000fc800078e0a05 */
[----:B------:R-:W-:-:S07]  /*17fa0*/  IMAD R18, R2, R5, R3 ;  /* 0x0000000502127224 */ /* 0x000fce00078e0203 */
.L_x_1402:
[----:B------:R-:W-:-:S05]  /*17fb0*/  LOP3.LUT R2, RZ, R2, RZ, 0x33, !PT ;  /* 0x00000002ff027212 */ /* 0x000fca00078e33ff */
[----:B------:R-:W-:Y:S01]  /*17fc0*/  IMAD.IADD R17, R17, 0x1, R2 ;  /* 0x0000000111117824 */ /* 0x000fe200078e0202 */
[----:B------:R-:W-:Y:S06]  /*17fd0*/  BRA `(.L_x_1403) ;  /* 0x00000000001c7947 */ /* 0x000fec0003800000 */
.L_x_1395:
[----:B------:R-:W-:Y:S01]  /*17fe0*/  UMOV UR4, URZ ;  /* 0x0000003f00047c82 */ /* 0x000fe20008000000 */
[----:B------:R-:W-:Y:S01]  /*17ff0*/  UMOV UR5, URZ ;  /* 0x0000003f00057c82 */ /* 0x000fe20008000000 */
[----:B------:R-:W-:Y:S01]  /*18000*/  ULDC UR6, c[0x0][0xc3c] ;  /* 0x00030f0000067ab9 */ /* 0x000fe20000000800 */
[----:B------:R-:W-:Y:S02]  /*18010*/  IMAD.MOV.U32 R16, RZ, RZ, R0 ;  /* 0x000000ffff107224 */ /* 0x000fe400078e0000 */
[----:B------:R-:W-:Y:S02]  /*18020*/  IMAD.U32 R17, RZ, RZ, UR4 ;  /* 0x00000004ff117e24 */ /* 0x000fe4000f8e00ff */
[----:B------:R-:W-:Y:S02]  /*18030*/  IMAD.U32 R18, RZ, RZ, UR5 ;  /* 0x00000005ff127e24 */ /* 0x000fe4000f8e00ff */
[----:B------:R-:W-:-:S07]  /*18040*/  IMAD.U32 R19, RZ, RZ, UR6 ;  /* 0x00000006ff137e24 */ /* 0x000fce000f8e00ff */
.L_x_1403:
        /* <DEDUP_REMOVED lines=10> */
.L_x_1392:
[----:B------:R-:W-:Y:S02]  /*180f0*/  ULDC UR4, c[0x0][0xc3c] ;  /* 0x00030f0000047ab9 */ /* 0x000fe40000000800 */
[----:B-1----:R-:W-:-:S13]  /*18100*/  ISETP.GE.AND P0, PT, R19, UR4, PT ;  /* 0x0000000413007c0c */ /* 0x002fda000bf06270 */
[----:B------:R-:W-:Y:S05]  /*18110*/  @!P0 BRA `(.L_x_1404) ;  /* 0xffffffac00c88947 */ /* 0x000fea000383ffff */
[----:B------:R-:W-:Y:S05]  /*18120*/  BSYNC B8 ;  /* 0x0000000000087941 */ /* 0x000fea0003800000 */
.L_x_1331:
[----:B------:R-:W3:Y:S01]  /*18130*/  LDL.LU R0, [R1+0x10] ;  /* 0x0000100001007983 */ /* 0x000ee20000300800 */
[----:B------:R-:W-:Y:S01]  /*18140*/  BSSY B0, `(.L_x_1405) ;  /* 0x000000b000007945 */ /* 0x000fe20003800000 */
[----:B------:R-:W1:Y:S01]  /*18150*/  S2R R5, SR_CgaCtaId ;  /* 0x0000000000057919 */ /* 0x000e620000008800 */
[----:B---3--:R-:W-:-:S05]  /*18160*/  VIADD R0, R0, 0x1 ;  /* 0x0000000100007836 */ /* 0x008fca0000000000 */
[----:B0-----:R-:W-:-:S04]  /*18170*/  LEA.HI R2, R0, R0, RZ, 0x1 ;  /* 0x0000000000027211 */ /* 0x001fc800078f08ff */
[----:B------:R-:W-:Y:S02]  /*18180*/  LOP3.LUT R3, R2, 0xfffffffe, RZ, 0xc0, !PT ;  /* 0xfffffffe02037812 */ /* 0x000fe400078ec0ff */
[----:B------:R-:W-:-:S03]  /*18190*/  MOV R2, 0x400 ;  /* 0x0000040000027802 */ /* 0x000fc60000000f00 */
[----:B------:R-:W-:Y:S01]  /*181a0*/  IMAD.IADD R0, R0, 0x1, -R3 ;  /* 0x0000000100007824 */ /* 0x000fe200078e0a03 */
[----:B-1----:R-:W-:-:S04]  /*181b0*/  LEA R7, R5, R2, 0x18 ;  /* 0x0000000205077211 */ /* 0x002fc800078ec0ff */
[----:B------:R-:W-:-:S04]  /*181c0*/  SHF.L.U32 R0, R0, 0x1f, RZ ;  /* 0x0000001f00007819 */ /* 0x000fc800000006ff */
[----:B------:R-:W0:Y:S02]  /*181d0*/  SYNCS.PHASECHK.TRANS64.TRYWAIT P0, [R7+URZ+0x2a820], R0 ;  /* 0x02a82000070075a7 */ /* 0x000e24000800017f */
[----:B0-----:R-:W-:Y:S05]  /*181e0*/  @!P0 BRA `(.L_x_1406) ;  /* 0x0000003c001c8947 */ /* 0x001fea0003800000 */
.L_x_1525:
[----:B------:R-:W-:Y:S05]  /*181f0*/  BSYNC B0 ;  /* 0x0000000000007941 */ /* 0x000fea0003800000 */
.L_x_1405:
[----:B------:R-:W-:-:S03]  /*18200*/  UMOV UR4, 0xffffffff ;  /* 0xffffffff00047882 */ /* 0x000fc60000000000 */
[----:B------:R-:W-:Y:S05]  /*18210*/  BRA.DIV UR4, `(.L_x_1407) ;  /* 0x0000003e04247947 */ /* 0x000fea000b800000 */
[----:B0-----:R-:W0:Y:S02]  /*18220*/  S2R R0, SR_TID.X ;  /* 0x0000000000007919 */ /* 0x001e240000002100 */
[----:B0-----:R-:W-:-:S04]  /*18230*/  SHF.R.U32.HI R0, RZ, 0x5, R0 ;  /* 0x00000005ff007819 */ /* 0x001fc80000011600 */
[----:B------:R-:W-:-:S05]  /*18240*/  LOP3.LUT R0, R0, 0x3, RZ, 0xc0, !PT ;  /* 0x0000000300007812 */ /* 0x000fca00078ec0ff */
[----:B------:R0:W1:Y:S02]  /*18250*/  SHFL.IDX PT, R14, R0, RZ, 0x1f ;  /* 0x00001fff000e7589 */ /* 0x00006400000e0000 */
.L_x_1528:
[----:B-1----:R-:W-:Y:S01]  /*18260*/  ISETP.NE.AND P0, PT, R14, RZ, PT ;  /* 0x000000ff0e00720c */ /* 0x002fe20003f05270 */
[----:B------:R-:W-:-:S12]  /*18270*/  BSSY B0, `(.L_x_1408) ;  /* 0x0000026000007945 */ /* 0x000fd80003800000 */
[----:B------:R-:W-:Y:S05]  /*18280*/  @P0 BRA `(.L_x_1409) ;  /* 0x0000000000900947 */ /* 0x000fea0003800000 */
[----:B------:R-:W-:-:S03]  /*18290*/  UMOV UR4, 0xffffffff ;  /* 0xffffffff00047882 */ /* 0x000fc60000000000 */
[----:B------:R-:W-:Y:S05]  /*182a0*/  BRA.DIV UR4, `(.L_x_1410) ;  /* 0x0000003e04347947 */ /* 0x000fea000b800000 */
[----:B------:R-:W-:-:S13]  /*182b0*/  ELECT P6, URZ, PT ;  /* 0x00000000003f782f */ /* 0x000fda00038c0000 */
.L_x_1531:
[----:B------:R-:W-:Y:S05]  /*182c0*/  @!P6 BRA `(.L_x_1409) ;  /* 0x000000000080e947 */ /* 0x000fea0003800000 */
[----:B0-----:R-:W3:Y:S02]  /*182d0*/  LDL R0, [R1+0x14] ;  /* 0x0000140001007983 */ /* 0x001ee40000100800 */
[----:B---3--:R-:W-:-:S13]  /*182e0*/  R2UR UR4, R0 ;  /* 0x00000000000472ca */ /* 0x008fda00000e0000 */
[----:B------:R-:W-:-:S06]  /*182f0*/  ULOP3.LUT UR4, UR4, 0x2, URZ, 0xfc, !UPT ;  /* 0x0000000204047892 */ /* 0x000fcc000f8efc3f */
[----:B------:R-:W-:-:S05]  /*18300*/  IMAD.U32 R0, RZ, RZ, UR4 ;  /* 0x00000004ff007e24 */ /* 0x000fca000f8e00ff */
[----:B------:R-:W-:-:S13]  /*18310*/  ISETP.NE.AND P0, PT, R0, 0x3, PT ;  /* 0x000000030000780c */ /* 0x000fda0003f05270 */
[----:B------:R-:W-:Y:S05]  /*18320*/  @!P0 BRA `(.L_x_1411) ;  /* 0x0000000000048947 */ /* 0x000fea0003800000 */
[----:B------:R-:W-:Y:S01]  /*18330*/  BPT.TRAP 0x1 ;  /* 0x000000040000795c */ /* 0x000fe20000300000 */
.L_x_1411:
[----:B------:R-:W-:Y:S01]  /*18340*/  IMAD R5, R26, 0x8, R7 ;  /* 0x000000081a057824 */ /* 0x000fe200078e0207 */
[----:B------:R-:W-:Y:S01]  /*18350*/  SHF.L.U32 R0, R28, 0x1f, RZ ;  /* 0x0000001f1c007819 */ /* 0x000fe200000006ff */
[----:B------:R-:W-:-:S03]  /*18360*/  VIADD R26, R26, 0x1 ;  /* 0x000000011a1a7836 */ /* 0x000fc60000000000 */
[----:B------:R-:W0:Y:S02]  /*18370*/  SYNCS.PHASECHK.TRANS64.TRYWAIT P1, [R5+URZ+0x2a840], R0 ;  /* 0x02a84000050075a7 */ /* 0x000e24000802017f */
[----:B------:R-:W-:-:S04]  /*18380*/  ISETP.NE.AND P2, PT, R26, 0x2, PT ;  /* 0x000000021a00780c */ /* 0x000fc80003f45270 */
[----:B------:R-:W-:Y:S01]  /*18390*/  SEL R3, RZ, 0x1, P2 ;  /* 0x00000001ff037807 */ /* 0x000fe20001000000 */
[----:B0-----:R-:W-:Y:S08]  /*183a0*/  @!P1 BRA `(.L_x_1412) ;  /* 0x0000003c00149947 */ /* 0x001ff00003800000 */
.L_x_1532:
[----:B------:R-:W-:Y:S02]  /*183b0*/  SEL R26, R26, RZ, P2 ;  /* 0x000000ff1a1a7207 */ /* 0x000fe40001000000 */
[----:B------:R-:W-:Y:S01]  /*183c0*/  LOP3.LUT R2, R28, R3, RZ, 0x3c, !PT ;  /* 0x000000031c027212 */ /* 0x000fe200078e3cff */
[----:B------:R-:W-:Y:S06]  /*183d0*/  @!P0 BRA `(.L_x_1413) ;  /* 0x0000000000048947 */ /* 0x000fec0003800000 */
[----:B------:R-:W-:Y:S01]  /*183e0*/  BPT.TRAP 0x1 ;  /* 0x000000040000795c */ /* 0x000fe20000300000 */
.L_x_1413:
[----:B------:R-:W-:Y:S01]  /*183f0*/  IMAD R3, R26, 0x8, R7 ;  /* 0x000000081a037824 */ /* 0x000fe200078e0207 */
[----:B------:R-:W-:-:S04]  /*18400*/  SHF.L.U32 R2, R2, 0x1f, RZ ;  /* 0x0000001f02027819 */ /* 0x000fc800000006ff */
[----:B------:R-:W1:Y:S02]  /*18410*/  SYNCS.PHASECHK.TRANS64.TRYWAIT P1, [R3+URZ+0x2a840], R2 ;  /* 0x02a84002030075a7 */ /* 0x000e64000802017f */
[----:B-1----:R-:W-:Y:S05]  /*18420*/  @!P1 BRA `(.L_x_1414) ;  /* 0x0000003c00089947 */ /* 0x002fea0003800000 */
.L_x_1533:
[----:B------:R-:W-:Y:S05]  /*18430*/  @!P0 BRA `(.L_x_1415) ;  /* 0x0000000000048947 */ /* 0x000fea0003800000 */
[----:B------:R-:W-:Y:S01]  /*18440*/  BPT.TRAP 0x1 ;  /* 0x000000040000795c */ /* 0x000fe20000300000 */
.L_x_1415:
[----:B------:R-:W3:Y:S02]  /*18450*/  SYNCS.PHASECHK.TRANS64.TRYWAIT P1, [R5+URZ+0x2a860], R0 ;  /* 0x02a86000050075a7 */ /* 0x000ee4000802017f */
[----:B---3--:R-:W-:Y:S05]  /*18460*/  @!P1 BRA `(.L_x_1416) ;  /* 0x0000003c000c9947 */ /* 0x008fea0003800000 */
.L_x_1534:
[----:B------:R-:W-:Y:S05]  /*18470*/  @!P0 BRA `(.L_x_1417) ;  /* 0x0000000000048947 */ /* 0x000fea0003800000 */
[----:B------:R-:W-:Y:S01]  /*18480*/  BPT.TRAP 0x1 ;  /* 0x000000040000795c */ /* 0x000fe20000300000 */
.L_x_1417:
[----:B----4-:R4:W0:Y:S02]  /*18490*/  SYNCS.PHASECHK.TRANS64.TRYWAIT P0, [R3+URZ+0x2a860], R2 ;  /* 0x02a86002030075a7 */ /* 0x010824000800017f */
[----:B0-----:R-:W-:Y:S05]  /*184a0*/  @!P0 NANOSLEEP.SYNCS 0x989680 ;  /* 0x009896800000895d */ /* 0x001fea0003900000 */
[----:B------:R-:W0:Y:S02]  /*184b0*/  @!P0 SYNCS.PHASECHK.TRANS64 P0, [R3+URZ+0x2a860], R2 ;  /* 0x02a86002030085a7 */ /* 0x000e24000800007f */
[----:B0-----:R-:W-:Y:S05]  /*184c0*/  @!P0 BRA `(.L_x_1417) ;  /* 0xfffffffc00f08947 */ /* 0x001fea000383ffff */
.L_x_1409:
[----:B------:R-:W-:Y:S05]  /*184d0*/  BSYNC B0 ;  /* 0x0000000000007941 */ /* 0x000fea0003800000 */
.L_x_1408:
[----:B------:R-:W-:Y:S05]  /*184e0*/  EXIT ;  /* 0x000000000000794d */ /* 0x000fea0003800000 */
.L_x_1222:
[----:B0-----:R-:W-:-:S04]  /*184f0*/  IMAD.U32 R3, RZ, RZ, UR60 ;  /* 0x0000003cff037e24 */ /* 0x001fc8000f8e00ff */
[----:B------:R0:W1:Y:S03]  /*18500*/  SYNCS.PHASECHK.TRANS64.TRYWAIT P1, [R3+URZ+0x2a800], R0 ;  /* 0x02a80000030075a7 */ /* 0x000066000802017f */
[----:B-1----:R-:W-:Y:S05]  /*18510*/  @!P1 NANOSLEEP.SYNCS 0x989680 ;  /* 0x009896800000995d */ /* 0x002fea0003900000 */
[----:B------:R-:W1:Y:S02]  /*18520*/  @!P1 SYNCS.PHASECHK.TRANS64 P1, [R3+URZ+0x2a800], R0 ;  /* 0x02a80000030095a7 */ /* 0x000e64000802007f */
[----:B-1----:R-:W-:Y:S05]  /*18530*/  @!P1 BRA `(.L_x_1222) ;  /* 0xfffffffc00ec9947 */ /* 0x002fea000383ffff */
[----:B------:R-:W-:Y:S05]  /*18540*/  BRA `(.L_x_1418) ;  /* 0xfffffe9800c87947 */ /* 0x000fea000383ffff */
.L_x_1226:
[----:B-1----:R1:W2:Y:S02]  /*18550*/  SYNCS.PHASECHK.TRANS64.TRYWAIT P1, [R21+URZ+0x2a830], R0 ;  /* 0x02a83000150075a7 */ /* 0x0022a4000802017f */
[----:B--2---:R-:W-:Y:S05]  /*18560*/  @!P1 NANOSLEEP.SYNCS 0x989680 ;  /* 0x009896800000995d */ /* 0x004fea0003900000 */
[----:B------:R-:W2:Y:S02]  /*18570*/  @!P1 SYNCS.PHASECHK.TRANS64 P1, [R21+URZ+0x2a830], R0 ;  /* 0x02a83000150095a7 */ /* 0x000ea4000802007f */
[----:B--2---:R-:W-:Y:S05]  /*18580*/  @!P1 BRA `(.L_x_1226) ;  /* 0xfffffffc00f09947 */ /* 0x004fea000383ffff */
[----:B------:R-:W-:Y:S05]  /*18590*/  BRA `(.L_x_1225) ;  /* 0xfffffe9800e47947 */ /* 0x000fea000383ffff */
.L_x_1243:
[----:B-1----:R-:W-:-:S04]  /*185a0*/  IMAD.U32 R12, RZ, RZ, UR6 ;  /* 0x00000006ff0c7e24 */ /* 0x002fc8000f8e00ff */
[----:B------:R1:W2:Y:S03]  /*185b0*/  SYNCS.PHASECHK.TRANS64.TRYWAIT P1, [R12+URZ+0x2a830], R11 ;  /* 0x02a8300b0c0075a7 */ /* 0x0002a6000802017f */
[----:B--2---:R-:W-:Y:S05]  /*185c0*/  @!P1 NANOSLEEP.SYNCS 0x989680 ;  /* 0x009896800000995d */ /* 0x004fea0003900000 */
[----:B------:R-:W2:Y:S02]  /*185d0*/  @!P1 SYNCS.PHASECHK.TRANS64 P1, [R12+URZ+0x2a830], R11 ;  /* 0x02a8300b0c0095a7 */ /* 0x000ea4000802007f */
[----:B--2---:R-:W-:Y:S05]  /*185e0*/  @!P1 BRA `(.L_x_1243) ;  /* 0xfffffffc00ec9947 */ /* 0x004fea000383ffff */
[----:B------:R-:W-:Y:S05]  /*185f0*/  BRA `(.L_x_1242) ;  /* 0xfffffecc008c7947 */ /* 0x000fea000383ffff */
.L_x_1247:
[----:B01----:R-:W-:-:S04]  /*18600*/  IMAD.U32 R11, RZ, RZ, UR7 ;  /* 0x00000007ff0b7e24 */ /* 0x003fc8000f8e00ff */
[----:B------:R0:W1:Y:S03]  /*18610*/  SYNCS.PHASECHK.TRANS64.TRYWAIT P1, [R11+URZ+0x2a850], R0 ;  /* 0x02a850000b0075a7 */ /* 0x000066000802017f */
[----:B-1----:R-:W-:Y:S05]  /*18620*/  @!P1 NANOSLEEP.SYNCS 0x989680 ;  /* 0x009896800000995d */ /* 0x002fea0003900000 */
[----:B------:R-:W1:Y:S02]  /*18630*/  @!P1 SYNCS.PHASECHK.TRANS64 P1, [R11+URZ+0x2a850], R0 ;  /* 0x02a850000b0095a7 */ /* 0x000e64000802007f */
[----:B-1----:R-:W-:Y:S05]  /*18640*/  @!P1 BRA `(.L_x_1247) ;  /* 0xfffffffc00ec9947 */ /* 0x002fea000383ffff */
[----:B------:R-:W-:Y:S05]  /*18650*/  BRA `(.L_x_1246) ;  /* 0xfffffed400c07947 */ /* 0x000fea000383ffff */
.L_x_1266:
[----:B-1----:R-:W-:-:S04]  /*18660*/  IMAD.U32 R11, RZ, RZ, UR6 ;  /* 0x00000006ff0b7e24 */ /* 0x002fc8000f8e00ff */
[----:B------:R1:W2:Y:S03]  /*18670*/  SYNCS.PHASECHK.TRANS64.TRYWAIT P1, [R11+URZ+0x2a830], R8 ;  /* 0x02a830080b0075a7 */ /* 0x0002a6000802017f */
[----:B--2---:R-:W-:Y:S05]  /*18680*/  @!P1 NANOSLEEP.SYNCS 0x989680 ;  /* 0x009896800000995d */ /* 0x004fea0003900000 */
[----:B------:R-:W2:Y:S02]  /*18690*/  @!P1 SYNCS.PHASECHK.TRANS64 P1, [R11+URZ+0x2a830], R8 ;  /* 0x02a830080b0095a7 */ /* 0x000ea4000802007f */
[----:B--2---:R-:W-:Y:S05]  /*186a0*/  @!P1 BRA `(.L_x_1266) ;  /* 0xfffffffc00ec9947 */ /* 0x004fea000383ffff */
[----:B------:R-:W-:Y:S05]  /*186b0*/  BRA `(.L_x_1265) ;  /* 0xffffff04001c7947 */ /* 0x000fea000383ffff */
.L_x_1270:
[----:B-1----:R-:W-:-:S04]  /*186c0*/  IMAD.U32 R11, RZ, RZ, UR7 ;  /* 0x00000007ff0b7e24 */ /* 0x002fc8000f8e00ff */
[----:B------:R1:W3:Y:S03]  /*186d0*/  SYNCS.PHASECHK.TRANS64.TRYWAIT P1, [R11+URZ+0x2a850], R0 ;  /* 0x02a850000b0075a7 */ /* 0x0002e6000802017f */
[----:B---3--:R-:W-:Y:S05]  /*186e0*/  @!P1 NANOSLEEP.SYNCS 0x989680 ;  /* 0x009896800000995d */ /* 0x008fea0003900000 */
[----:B------:R-:W3:Y:S02]  /*186f0*/  @!P1 SYNCS.PHASECHK.TRANS64 P1, [R11+URZ+0x2a850], R0 ;  /* 0x02a850000b0095a7 */ /* 0x000ee4000802007f */
[----:B---3--:R-:W-:Y:S05]  /*18700*/  @!P1 BRA `(.L_x_1270) ;  /* 0xfffffffc00ec9947 */ /* 0x008fea000383ffff */
[----:B------:R-:W-:Y:S05]  /*18710*/  BRA `(.L_x_1269) ;  /* 0xffffff0c00507947 */ /* 0x000fea000383ffff */
.L_x_1278:
[----:B-1----:R-:W-:-:S04]  /*18720*/  IMAD.U32 R12, RZ, RZ, UR6 ;  /* 0x00000006ff0c7e24 */ /* 0x002fc8000f8e00ff */
[----:B------:R1:W2:Y:S03]  /*18730*/  SYNCS.PHASECHK.TRANS64.TRYWAIT P1, [R12+URZ+0x2a830], R11 ;  /* 0x02a8300b0c0075a7 */ /* 0x0002a6000802017f */
[----:B--2---:R-:W-:Y:S05]  /*18740*/  @!P1 NANOSLEEP.SYNCS 0x989680 ;  /* 0x009896800000995d */ /* 0x004fea0003900000 */
[----:B------:R-:W2:Y:S02]  /*18750*/  @!P1 SYNCS.PHASECHK.TRANS64 P1, [R12+URZ+0x2a830], R11 ;  /* 0x02a8300b0c0095a7 */ /* 0x000ea4000802007f */
[----:B--2---:R-:W-:Y:S05]  /*18760*/  @!P1 BRA `(.L_x_1278) ;  /* 0xfffffffc00ec9947 */ /* 0x004fea000383ffff */
[----:B------:R-:W-:Y:S05]  /*18770*/  BRA `(.L_x_1277) ;  /* 0xffffff2400a47947 */ /* 0x000fea000383ffff */
.L_x_1282:
[----:B01----:R-:W-:-:S04]  /*18780*/  IMAD.U32 R11, RZ, RZ, UR7 ;  /* 0x00000007ff0b7e24 */ /* 0x003fc8000f8e00ff */
[----:B------:R0:W1:Y:S03]  /*18790*/  SYNCS.PHASECHK.TRANS64.TRYWAIT P1, [R11+URZ+0x2a850], R0 ;  /* 0x02a850000b0075a7 */ /* 0x000066000802017f */
[----:B-1----:R-:W-:Y:S05]  /*187a0*/  @!P1 NANOSLEEP.SYNCS 0x989680 ;  /* 0x009896800000995d */ /* 0x002fea0003900000 */
[----:B------:R-:W1:Y:S02]  /*187b0*/  @!P1 SYNCS.PHASECHK.TRANS64 P1, [R11+URZ+0x2a850], R0 ;  /* 0x02a850000b0095a7 */ /* 0x000e64000802007f */
[----:B-1----:R-:W-:Y:S05]  /*187c0*/  @!P1 BRA `(.L_x_1282) ;  /* 0xfffffffc00ec9947 */ /* 0x002fea000383ffff */
[----:B------:R-:W-:Y:S05]  /*187d0*/  BRA `(.L_x_1281) ;  /* 0xffffff2c00d87947 */ /* 0x000fea000383ffff */
.L_x_1297:
[----:B-1----:R-:W-:-:S04]  /*187e0*/  IMAD.U32 R5, RZ, RZ, UR5 ;  /* 0x00000005ff057e24 */ /* 0x002fc8000f8e00ff */
[----:B------:R1:W2:Y:S03]  /*187f0*/  SYNCS.PHASECHK.TRANS64.TRYWAIT P1, [R5+URZ+0x2a850], R0 ;  /* 0x02a85000050075a7 */ /* 0x0002a6000802017f */
[----:B--2---:R-:W-:Y:S05]  /*18800*/  @!P1 NANOSLEEP.SYNCS 0x989680 ;  /* 0x009896800000995d */ /* 0x004fea0003900000 */
[----:B------:R-:W2:Y:S02]  /*18810*/  @!P1 SYNCS.PHASECHK.TRANS64 P1, [R5+URZ+0x2a850], R0 ;  /* 0x02a85000050095a7 */ /* 0x000ea4000802007f */
[----:B--2---:R-:W-:Y:S05]  /*18820*/  @!P1 BRA `(.L_x_1297) ;  /* 0xfffffffc00ec9947 */ /* 0x004fea000383ffff */
[----:B------:R-:W-:Y:S05]  /*18830*/  BRA `(.L_x_1296) ;  /* 0xffffff5c005c7947 */ /* 0x000fea000383ffff */
.L_x_1353:
[----:B------:R-:W0:Y:S01]  /*18840*/  S2R R7, SR_TID.X ;  /* 0x0000000000077919 */ /* 0x000e220000002100 */
[----:B------:R-:W-:Y:S01]  /*18850*/  BSSY B0, `(.L_x_1419) ;  /* 0x000000a000007945 */ /* 0x000fe20003800000 */
[----:B------:R-:W-:Y:S02]  /*18860*/  IMAD.MOV.U32 R12, RZ, RZ, RZ ;  /* 0x000000ffff0c7224 */ /* 0x000fe400078e00ff */
[----:B------:R-:W-:Y:S02]  /*18870*/  IMAD.MOV.U32 R11, RZ, RZ, 0x1f ;  /* 0x0000001fff0b7424 */ /* 0x000fe400078e00ff */
[----:B------:R-:W-:Y:S01]  /*18880*/  IMAD.MOV.U32 R15, RZ, RZ, -0x1 ;  /* 0xffffffffff0f7424 */ /* 0x000fe200078e00ff */
[----:B0-----:R-:W-:-:S04]  /*18890*/  SHF.R.U32.HI R7, RZ, 0x5, R7 ;  /* 0x00000005ff077819 */ /* 0x001fc80000011607 */
[----:B------:R-:W-:-:S05]  /*188a0*/  LOP3.LUT R7, R7, 0x3, RZ, 0xc0, !PT ;  /* 0x0000000307077812 */ /* 0x000fca00078ec0ff */
[----:B------:R-:W-:-:S07]  /*188b0*/  IMAD.MOV.U32 R13, RZ, RZ, R7 ;  /* 0x000000ffff0d7224 */ /* 0x000fce00078e0007 */
[----:B-----5:R-:W-:Y:S05]  /*188c0*/  WARPSYNC.COLLECTIVE R15, `(.L_x_1420) ;  /* 0x000000000f087348 */ /* 0x020fea0003c00000 */
[----:B------:R0:W1:Y:S02]  /*188d0*/  SHFL.IDX P6, R14, R13, R12, R11 ;  /* 0x0000000c0d0e7389 */ /* 0x00006400000c000b */
[----:B01---5:R-:W-:Y:S01]  /*188e0*/  ENDCOLLECTIVE ;  /* 0x000000000000791b */ /* 0x023fe20003800000 */
.L_x_1420:
[----:B------:R-:W-:Y:S05]  /*188f0*/  BSYNC B0 ;  /* 0x0000000000007941 */ /* 0x000fea0003800000 */
.L_x_1419:
[----:B------:R-:W-:Y:S05]  /*18900*/  BRA `(.L_x_1421) ;  /* 0xffffffb800c07947 */ /* 0x000fea000383ffff */
.L_x_1356:
[----:B0-----:R0:W1:Y:S02]  /*18910*/  SYNCS.PHASECHK.TRANS64.TRYWAIT P0, [R7+URZ+0x2a840], R2 ;  /* 0x02a84002070075a7 */ /* 0x001064000800017f */
[----:B-1----:R-:W-:Y:S05]  /*18920*/  @!P0 NANOSLEEP.SYNCS 0x989680 ;  /* 0x009896800000895d */ /* 0x002fea0003900000 */
[----:B------:R-:W1:Y:S02]  /*18930*/  @!P0 SYNCS.PHASECHK.TRANS64 P0, [R7+URZ+0x2a840], R2 ;  /* 0x02a84002070085a7 */ /* 0x000e64000800007f */
[----:B-1----:R-:W-:Y:S05]  /*18940*/  @!P0 BRA `(.L_x_1356) ;  /* 0xfffffffc00f08947 */ /* 0x002fea000383ffff */
[----:B------:R-:W-:Y:S05]  /*18950*/  BRA `(.L_x_1422) ;  /* 0xffffffbc00287947 */ /* 0x000fea000383ffff */
.L_x_1357:
        /* <DEDUP_REMOVED lines=8> */
.L_x_1424:
[----:B------:R-:W-:Y:S05]  /*189e0*/  BSYNC B0 ;  /* 0x0000000000007941 */ /* 0x000fea0003800000 */
.L_x_1423:
        /* <DEDUP_REMOVED lines=9> */
.L_x_1425:
[----:B------:R-:W-:Y:S02]  /*18a80*/  IMAD.MOV.U32 R13, RZ, RZ, R0 ;  /* 0x000000ffff0d7224 */ /* 0x000fe400078e0000 */
[----:B------:R-:W-:Y:S02]  /*18a90*/  IMAD.MOV.U32 R12, RZ, RZ, 0x1 ;  /* 0x00000001ff0c7424 */ /* 0x000fe400078e00ff */
[----:B------:R-:W-:-:S07]  /*18aa0*/  IMAD.MOV.U32 R3, RZ, RZ, R14 ;  /* 0x000000ffff037224 */ /* 0x000fce00078e000e */
[----:B------:R-:W-:Y:S05]  /*18ab0*/  WARPSYNC.COLLECTIVE R15, `(.L_x_1426) ;  /* 0x000000000f087348 */ /* 0x000fea0003c00000 */
[----:B------:R0:W1:Y:S02]  /*18ac0*/  SHFL.IDX P6, R14, R13, R12, R11 ;  /* 0x0000000c0d0e7389 */ /* 0x00006400000c000b */
[----:B01----:R-:W-:Y:S01]  /*18ad0*/  ENDCOLLECTIVE ;  /* 0x000000000000791b */ /* 0x003fe20003800000 */
.L_x_1426:
        /* <DEDUP_REMOVED lines=17> */
.L_x_1427:
[----:B------:R-:W-:Y:S02]  /*18bf0*/  @P1 IMAD R8, R5, 0x2, R22 ;  /* 0x0000000205081824 */ /* 0x000fe400078e0216 */
[----:B------:R-:W-:Y:S02]  /*18c00*/  IMAD.MOV.U32 R13, RZ, RZ, R0 ;  /* 0x000000ffff0d7224 */ /* 0x000fe400078e0000 */
[----:B------:R-:W-:Y:S02]  /*18c10*/  IMAD.MOV.U32 R12, RZ, RZ, 0x2 ;  /* 0x00000002ff0c7424 */ /* 0x000fe400078e00ff */
[----:B------:R-:W-:-:S07]  /*18c20*/  IMAD.MOV.U32 R3, RZ, RZ, R14 ;  /* 0x000000ffff037224 */ /* 0x000fce00078e000e */
[----:B------:R-:W-:Y:S05]  /*18c30*/  WARPSYNC.COLLECTIVE R15, `(.L_x_1428) ;  /* 0x000000000f087348 */ /* 0x000fea0003c00000 */
[----:B------:R0:W1:Y:S02]  /*18c40*/  SHFL.IDX P6, R14, R13, R12, R11 ;  /* 0x0000000c0d0e7389 */ /* 0x00006400000c000b */
[----:B01----:R-:W-:Y:S01]  /*18c50*/  ENDCOLLECTIVE ;  /* 0x000000000000791b */ /* 0x003fe20003800000 */
.L_x_1428:
        /* <DEDUP_REMOVED lines=17> */
.L_x_1429:
[----:B------:R-:W-:Y:S02]  /*18d70*/  @P1 IMAD R8, R5, 0x2, R22 ;  /* 0x0000000205081824 */ /* 0x000fe400078e0216 */
[----:B------:R-:W-:Y:S02]  /*18d80*/  IMAD.MOV.U32 R13, RZ, RZ, R0 ;  /* 0x000000ffff0d7224 */ /* 0x000fe400078e0000 */
[----:B------:R-:W-:Y:S02]  /*18d90*/  IMAD.MOV.U32 R12, RZ, RZ, 0x3 ;  /* 0x00000003ff0c7424 */ /* 0x000fe400078e00ff */
[----:B------:R-:W-:-:S07]  /*18da0*/  IMAD.MOV.U32 R3, RZ, RZ, R14 ;  /* 0x000000ffff037224 */ /* 0x000fce00078e000e */
[----:B------:R-:W-:Y:S05]  /*18db0*/  WARPSYNC.COLLECTIVE R15, `(.L_x_1430) ;  /* 0x000000000f087348 */ /* 0x000fea0003c00000 */
[----:B------:R0:W1:Y:S02]  /*18dc0*/  SHFL.IDX P6, R14, R13, R12, R11 ;  /* 0x0000000c0d0e7389 */ /* 0x00006400000c000b */
[----:B01----:R-:W-:Y:S01]  /*18dd0*/  ENDCOLLECTIVE ;  /* 0x000000000000791b */ /* 0x003fe20003800000 */
.L_x_1430:
        /* <DEDUP_REMOVED lines=17> */
.L_x_1431:
[----:B------:R-:W-:Y:S02]  /*18ef0*/  @P1 IMAD R8, R5, 0x2, R22 ;  /* 0x0000000205081824 */ /* 0x000fe400078e0216 */
[----:B------:R-:W-:Y:S02]  /*18f00*/  IMAD.MOV.U32 R13, RZ, RZ, R0 ;  /* 0x000000ffff0d7224 */ /* 0x000fe400078e0000 */
[----:B------:R-:W-:Y:S02]  /*18f10*/  IMAD.MOV.U32 R12, RZ, RZ, 0x4 ;  /* 0x00000004ff0c7424 */ /* 0x000fe400078e00ff */
[----:B------:R-:W-:-:S07]  /*18f20*/  IMAD.MOV.U32 R3, RZ, RZ, R14 ;  /* 0x000000ffff037224 */ /* 0x000fce00078e000e */
[----:B------:R-:W-:Y:S05]  /*18f30*/  WARPSYNC.COLLECTIVE R15, `(.L_x_1432) ;  /* 0x000000000f087348 */ /* 0x000fea0003c00000 */
[----:B------:R0:W1:Y:S02]  /*18f40*/  SHFL.IDX P6, R14, R13, R12, R11 ;  /* 0x0000000c0d0e7389 */ /* 0x00006400000c000b */
[----:B01----:R-:W-:Y:S01]  /*18f50*/  ENDCOLLECTIVE ;  /* 0x000000000000791b */ /* 0x003fe20003800000 */
.L_x_1432:
        /* <DEDUP_REMOVED lines=17> */
.L_x_1433:
[----:B------:R-:W-:Y:S02]  /*19070*/  @P1 IMAD R8, R5, 0x2, R22 ;  /* 0x0000000205081824 */ /* 0x000fe400078e0216 */
[----:B------:R-:W-:Y:S02]  /*19080*/  IMAD.MOV.U32 R13, RZ, RZ, R0 ;  /* 0x000000ffff0d7224 */ /* 0x000fe400078e0000 */
[----:B------:R-:W-:Y:S02]  /*19090*/  IMAD.MOV.U32 R12, RZ, RZ, 0x5 ;  /* 0x00000005ff0c7424 */ /* 0x000fe400078e00ff */
[----:B------:R-:W-:-:S07]  /*190a0*/  IMAD.MOV.U32 R3, RZ, RZ, R14 ;  /* 0x000000ffff037224 */ /* 0x000fce00078e000e */
[----:B------:R-:W-:Y:S05]  /*190b0*/  WARPSYNC.COLLECTIVE R15, `(.L_x_1434) ;  /* 0x000000000f087348 */ /* 0x000fea0003c00000 */
[----:B------:R0:W1:Y:S02]  /*190c0*/  SHFL.IDX P6, R14, R13, R12, R11 ;  /* 0x0000000c0d0e7389 */ /* 0x00006400000c000b */
[----:B01----:R-:W-:Y:S01]  /*190d0*/  ENDCOLLECTIVE ;  /* 0x000000000000791b */ /* 0x003fe20003800000 */
.L_x_1434:
        /* <DEDUP_REMOVED lines=10> */
.L_x_1435:
        /* <DEDUP_REMOVED lines=8> */
.L_x_1362:
[----:B------:R-:W-:Y:S02]  /*19200*/  IMAD.MOV.U32 R13, RZ, RZ, R4 ;  /* 0x000000ffff0d7224 */ /* 0x000fe400078e0004 */
[----:B------:R-:W-:Y:S02]  /*19210*/  IMAD.MOV.U32 R12, RZ, RZ, RZ ;  /* 0x000000ffff0c7224 */ /* 0x000fe400078e00ff */
[----:B------:R-:W-:Y:S02]  /*19220*/  IMAD.MOV.U32 R11, RZ, RZ, 0x181f ;  /* 0x0000181fff0b7424 */ /* 0x000fe400078e00ff */
[----:B------:R-:W-:Y:S02]  /*19230*/  IMAD.MOV.U32 R15, RZ, RZ, -0x1 ;  /* 0xffffffffff0f7424 */ /* 0x000fe400078e00ff */
[----:B------:R-:W-:Y:S02]  /*19240*/  IMAD R30, R30, R6, RZ ;  /* 0x000000061e1e7224 */ /* 0x000fe400078e02ff */
[----:B------:R-:W-:-:S07]  /*19250*/  IMAD.IADD R27, R9, 0x1, R27 ;  /* 0x00000001091b7824 */ /* 0x000fce00078e021b */
[----:B------:R-:W-:Y:S05]  /*19260*/  WARPSYNC.COLLECTIVE R15, `(.L_x_1437) ;  /* 0x000000000f087348 */ /* 0x000fea0003c00000 */
[----:B------:R0:W1:Y:S02]  /*19270*/  SHFL.IDX P6, R14, R13, R12, R11 ;  /* 0x0000000c0d0e7389 */ /* 0x00006400000c000b */
[----:B01----:R-:W-:Y:S01]  /*19280*/  ENDCOLLECTIVE ;  /* 0x000000000000791b */ /* 0x003fe20003800000 */
.L_x_1437:
[C---:B------:R-:W-:Y:S01]  /*19290*/  VIADD R5, R27.reuse, 0x10 ;  /* 0x000000101b057836 */ /* 0x040fe20000000000 */
[----:B------:R-:W-:Y:S01]  /*192a0*/  ISETP.GE.AND P1, PT, R27, R30, PT ;  /* 0x0000001e1b00720c */ /* 0x000fe20003f26270 */
[----:B------:R-:W-:Y:S02]  /*192b0*/  IMAD.MOV.U32 R13, RZ, RZ, R0 ;  /* 0x000000ffff0d7224 */ /* 0x000fe400078e0000 */
[----:B------:R-:W-:-:S10]  /*192c0*/  IMAD.MOV.U32 R2, RZ, RZ, R14 ;  /* 0x000000ffff027224 */ /* 0x000fd400078e000e */
[----:B------:R-:W-:Y:S05]  /*192d0*/  WARPSYNC.COLLECTIVE R15, `(.L_x_1438) ;  /* 0x000000000f087348 */ /* 0x000fea0003c00000 */
[----:B------:R0:W1:Y:S02]  /*192e0*/  SHFL.IDX P6, R14, R13, R12, R11 ;  /* 0x0000000c0d0e7389 */ /* 0x00006400000c000b */
[----:B01----:R-:W-:Y:S01]  /*192f0*/  ENDCOLLECTIVE ;  /* 0x000000000000791b */ /* 0x003fe20003800000 */
.L_x_1438:
        /* <DEDUP_REMOVED lines=8> */
.L_x_1439:
[----:B------:R-:W-:Y:S01]  /*19380*/  @!PT LDS RZ, [RZ] ;  /* 0x00000000fffff984 */ /* 0x000fe20000000800 */
[----:B------:R-:W-:Y:S01]  /*19390*/  @!PT LDS RZ, [RZ] ;  /* 0x00000000fffff984 */ /* 0x000fe20000000800 */
[----:B------:R-:W-:Y:S01]  /*193a0*/  @!PT LDS RZ, [RZ] ;  /* 0x00000000fffff984 */ /* 0x000fe20000000800 */
[----:B------:R-:W-:Y:S04]  /*193b0*/  @!P1 LDGSTS.E.BYPASS.LTC128B.128 [R33+0xc400], desc[UR36][R2.64], !P3 ;  /* 0x0c40000002219fae */ /* 0x000fe8000d901d64 */
[----:B------:R-:W-:Y:S04]  /*193c0*/  @!P1 LDGSTS.E.BYPASS.LTC128B.128 [R33+0x10400], desc[UR36][R2.64+0x80], !P2 ;  /* 0x1040008002219fae */ /* 0x000fe8000d101d64 */
[----:B------:R0:W-:Y:S01]  /*193d0*/  @!P1 LDGSTS.E.BYPASS.LTC128B.128 [R33+0x14400], desc[UR36][R2.64+0x100], !P0 ;  /* 0x1440010002219fae */ /* 0x0001e2000c101d64 */
[----:B------:R-:W-:Y:S01]  /*193e0*/  ISETP.GE.AND P1, PT, R5, R30, PT ;  /* 0x0000001e0500720c */ /* 0x000fe20003f26270 */
[----:B------:R-:W-:-:S02]  /*193f0*/  IMAD.MOV.U32 R13, RZ, RZ, R0 ;  /* 0x000000ffff0d7224 */ /* 0x000fc400078e0000 */
[----:B0-----:R-:W-:-:S10]  /*19400*/  IMAD.MOV.U32 R2, RZ, RZ, R14 ;  /* 0x000000ffff027224 */ /* 0x001fd400078e000e */
[----:B------:R-:W-:Y:S05]  /*19410*/  WARPSYNC.COLLECTIVE R15, `(.L_x_1440) ;  /* 0x000000000f087348 */ /* 0x000fea0003c00000 */
[----:B------:R0:W1:Y:S02]  /*19420*/  SHFL.IDX P6, R14, R13, R12, R11 ;  /* 0x0000000c0d0e7389 */ /* 0x00006400000c000b */
[----:B01----:R-:W-:Y:S01]  /*19430*/  ENDCOLLECTIVE ;  /* 0x000000000000791b */ /* 0x003fe20003800000 */
.L_x_1440:
        /* <DEDUP_REMOVED lines=8> */
.L_x_1441:
        /* <DEDUP_REMOVED lines=14> */
.L_x_1442:
        /* <DEDUP_REMOVED lines=8> */
.L_x_1443:
        /* <DEDUP_REMOVED lines=14> */
.L_x_1444:
        /* <DEDUP_REMOVED lines=8> */
.L_x_1445:
        /* <DEDUP_REMOVED lines=14> */
.L_x_1446:
        /* <DEDUP_REMOVED lines=8> */
.L_x_1447:
        /* <DEDUP_REMOVED lines=14> */
.L_x_1448:
        /* <DEDUP_REMOVED lines=8> */
.L_x_1449:
        /* <DEDUP_REMOVED lines=14> */
.L_x_1450:
        /* <DEDUP_REMOVED lines=8> */
.L_x_1451:
        /* <DEDUP_REMOVED lines=12> */
.L_x_1452:
[----:B------:R-:W-:Y:S05]  /*19c60*/  BRA `(.L_x_1453) ;  /* 0xffffffb800ec7947 */ /* 0x000fea000383ffff */
.L_x_1367:
[----:B0-----:R0:W1:Y:S02]  /*19c70*/  SYNCS.PHASECHK.TRANS64.TRYWAIT P0, [R22+URZ+0x2a820], R3 ;  /* 0x02a82003160075a7 */ /* 0x001064000800017f */
[----:B-1----:R-:W-:Y:S05]  /*19c80*/  @!P0 NANOSLEEP.SYNCS 0x989680 ;  /* 0x009896800000895d */ /* 0x002fea0003900000 */
[----:B------:R-:W1:Y:S02]  /*19c90*/  @!P0 SYNCS.PHASECHK.TRANS64 P0, [R22+URZ+0x2a820], R3 ;  /* 0x02a82003160085a7 */ /* 0x000e64000800007f */
[----:B-1----:R-:W-:Y:S05]  /*19ca0*/  @!P0 BRA `(.L_x_1367) ;  /* 0xfffffffc00f08947 */ /* 0x002fea000383ffff */
[----:B------:R-:W-:Y:S05]  /*19cb0*/  BRA `(.L_x_1454) ;  /* 0xffffffbc00647947 */ /* 0x000fea000383ffff */
.L_x_1372:
[----:B0-----:R0:W1:Y:S02]  /*19cc0*/  SYNCS.PHASECHK.TRANS64.TRYWAIT P0, [R6+URZ+0x2a840], R3 ;  /* 0x02a84003060075a7 */ /* 0x001064000800017f */
[----:B-1----:R-:W-:Y:S05]  /*19cd0*/  @!P0 NANOSLEEP.SYNCS 0x989680 ;  /* 0x009896800000895d */ /* 0x002fea0003900000 */
[----:B------:R-:W1:Y:S02]  /*19ce0*/  @!P0 SYNCS.PHASECHK.TRANS64 P0, [R6+URZ+0x2a840], R3 ;  /* 0x02a84003060085a7 */ /* 0x000e64000800007f */
[----:B-1----:R-:W-:Y:S05]  /*19cf0*/  @!P0 BRA `(.L_x_1372) ;  /* 0xfffffffc00f08947 */ /* 0x002fea000383ffff */
[----:B------:R-:W-:Y:S05]  /*19d00*/  BRA `(.L_x_1455) ;  /* 0xffffffc000287947 */ /* 0x000fea000383ffff */
.L_x_1373:
[----:B------:R-:W-:Y:S01]  /*19d10*/  BSSY B1, `(.L_x_1456) ;  /* 0x0000008000017945 */ /* 0x000fe20003800000 */
[----:B------:R-:W-:Y:S02]  /*19d20*/  IMAD.MOV.U32 R13, RZ, RZ, R5 ;  /* 0x000000ffff0d7224 */ /* 0x000fe400078e0005 */
[----:B------:R-:W-:Y:S02]  /*19d30*/  IMAD.MOV.U32 R12, RZ, RZ, RZ ;  /* 0x000000ffff0c7224 */ /* 0x000fe400078e00ff */
[----:B------:R-:W-:Y:S02]  /*19d40*/  IMAD.MOV.U32 R11, RZ, RZ, 0x181f ;  /* 0x0000181fff0b7424 */ /* 0x000fe400078e00ff */
[----:B------:R-:W-:-:S07]  /*19d50*/  IMAD.MOV.U32 R15, RZ, RZ, -0x1 ;  /* 0xffffffffff0f7424 */ /* 0x000fce00078e00ff */
[----:B--2---:R-:W-:Y:S05]  /*19d60*/  WARPSYNC.COLLECTIVE R15, `(.L_x_1457) ;  /* 0x000000000f087348 */ /* 0x004fea0003c00000 */
[----:B--2---:R0:W1:Y:S02]  /*19d70*/  SHFL.IDX P6, R14, R13, R12, R11 ;  /* 0x0000000c0d0e7389 */ /* 0x00406400000c000b */
[----:B01----:R-:W-:Y:S01]  /*19d80*/  ENDCOLLECTIVE ;  /* 0x000000000000791b */ /* 0x003fe20003800000 */
.L_x_1457:
[----:B------:R-:W-:Y:S05]  /*19d90*/  BSYNC B1 ;  /* 0x0000000000017941 */ /* 0x000fea0003800000 */
.L_x_1456:
[----:B------:R-:W0:Y:S01]  /*19da0*/  S2R R35, SR_TID.X ;  /* 0x0000000000237919 */ /* 0x000e220000002100 */
[----:B------:R-:W-:Y:S02]  /*19db0*/  IMAD.MOV.U32 R13, RZ, RZ, R9 ;  /* 0x000000ffff0d7224 */ /* 0x000fe400078e0009 */
[----:B------:R-:W-:Y:S02]  /*19dc0*/  IMAD.MOV.U32 R12, RZ, RZ, RZ ;  /* 0x000000ffff0c7224 */ /* 0x000fe400078e00ff */
[----:B------:R-:W-:Y:S02]  /*19dd0*/  IMAD.MOV.U32 R11, RZ, RZ, 0x181f ;  /* 0x0000181fff0b7424 */ /* 0x000fe400078e00ff */
[----:B------:R-:W-:Y:S02]  /*19de0*/  IMAD.MOV.U32 R15, RZ, RZ, -0x1 ;  /* 0xffffffffff0f7424 */ /* 0x000fe400078e00ff */
[----:B------:R-:W-:Y:S02]  /*19df0*/  IMAD.MOV.U32 R3, RZ, RZ, R14 ;  /* 0x000000ffff037224 */ /* 0x000fe400078e000e */
[----:B------:R-:W-:-:S07]  /*19e00*/  IMAD R4, R4, 0x2, R22 ;  /* 0x0000000204047824 */ /* 0x000fce00078e0216 */
[----:B0-----:R-:W-:Y:S05]  /*19e10*/  WARPSYNC.COLLECTIVE R15, `(.L_x_1458) ;  /* 0x000000000f087348 */ /* 0x001fea0003c00000 */
[----:B------:R1:W2:Y:S02]  /*19e20*/  SHFL.IDX P6, R14, R13, R12, R11 ;  /* 0x0000000c0d0e7389 */ /* 0x0002a400000c000b */
[----:B012---:R-:W-:Y:S01]  /*19e30*/  ENDCOLLECTIVE ;  /* 0x000000000000791b */ /* 0x007fe20003800000 */
.L_x_1458:
[----:B------:R-:W-:Y:S02]  /*19e40*/  IMAD.MOV.U32 R13, RZ, RZ, R5 ;  /* 0x000000ffff0d7224 */ /* 0x000fe400078e0005 */
[----:B------:R-:W-:Y:S02]  /*19e50*/  IMAD.MOV.U32 R12, RZ, RZ, 0x1 ;  /* 0x00000001ff0c7424 */ /* 0x000fe400078e00ff */
[----:B------:R-:W-:Y:S02]  /*19e60*/  IMAD.SHL.U32 R35, R35, 0x8, RZ ;  /* 0x0000000823237824 */ /* 0x000fe400078e00ff */
[----:B------:R-:W-:-:S03]  /*19e70*/  IMAD.MOV.U32 R2, RZ, RZ, R14 ;  /* 0x000000ffff027224 */ /* 0x000fc600078e000e */
[----:B------:R-:W-:-:S07]  /*19e80*/  LOP3.LUT R35, R35, 0x38, RZ, 0xc0, !PT ;  /* 0x0000003823237812 */ /* 0x000fce00078ec0ff */
[----:B------:R-:W-:Y:S05]  /*19e90*/  WARPSYNC.COLLECTIVE R15, `(.L_x_1459) ;  /* 0x000000000f087348 */ /* 0x000fea0003c00000 */
[----:B------:R0:W1:Y:S02]  /*19ea0*/  SHFL.IDX P6, R14, R13, R12, R11 ;  /* 0x0000000c0d0e7389 */ /* 0x00006400000c000b */
[----:B01----:R-:W-:Y:S01]  /*19eb0*/  ENDCOLLECTIVE ;  /* 0x000000000000791b */ /* 0x003fe20003800000 */
.L_x_1459:
[----:B------:R-:W-:-:S05]  /*19ec0*/  IMAD.SHL.U32 R0, R35, 0x2, RZ ;  /* 0x0000000223007824 */ /* 0x000fca00078e00ff */
[----:B------:R-:W-:-:S05]  /*19ed0*/  IADD3 R2, P0, R2, R0, RZ ;  /* 0x0000000002027210 */ /* 0x000fca0007f1e0ff */
[----:B------:R-:W-:Y:S02]  /*19ee0*/  IMAD.X R3, RZ, RZ, R3, P0 ;  /* 0x000000ffff037224 */ /* 0x000fe400000e0603 */
[----:B------:R-:W-:-:S03]  /*19ef0*/  IMAD.MOV.U32 R13, RZ, RZ, R9 ;  /* 0x000000ffff0d7224 */ /* 0x000fc600078e0009 */
        /* <DEDUP_REMOVED lines=10> */
.L_x_1460:
[----:B------:R-:W-:Y:S02]  /*19fa0*/  IMAD.MOV.U32 R13, RZ, RZ, R5 ;  /* 0x000000ffff0d7224 */ /* 0x000fe400078e0005 */
[----:B------:R-:W-:Y:S02]  /*19fb0*/  IMAD.MOV.U32 R12, RZ, RZ, 0x2 ;  /* 0x00000002ff0c7424 */ /* 0x000fe400078e00ff */
[----:B------:R-:W-:-:S07]  /*19fc0*/  IMAD.MOV.U32 R2, RZ, RZ, R14 ;  /* 0x000000ffff027224 */ /* 0x000fce00078e000e */
[----:B------:R-:W-:Y:S05]  /*19fd0*/  WARPSYNC.COLLECTIVE R15, `(.L_x_1461) ;  /* 0x000000000f087348 */ /* 0x000fea0003c00000 */
[----:B------:R0:W1:Y:S02]  /*19fe0*/  SHFL.IDX P6, R14, R13, R12, R11 ;  /* 0x0000000c0d0e7389 */ /* 0x00006400000c000b */
[----:B01----:R-:W-:Y:S01]  /*19ff0*/  ENDCOLLECTIVE ;  /* 0x000000000000791b */ /* 0x003fe20003800000 */
.L_x_1461:
        /* <DEDUP_REMOVED lines=13> */
.L_x_1462:
[----:B------:R-:W-:Y:S02]  /*1a0d0*/  IMAD.MOV.U32 R13, RZ, RZ, R5 ;  /* 0x000000ffff0d7224 */ /* 0x000fe400078e0005 */
[----:B------:R-:W-:Y:S02]  /*1a0e0*/  IMAD.MOV.U32 R12, RZ, RZ, 0x3 ;  /* 0x00000003ff0c7424 */ /* 0x000fe400078e00ff */
[----:B------:R-:W-:-:S07]  /*1a0f0*/  IMAD.MOV.U32 R2, RZ, RZ, R14 ;  /* 0x000000ffff027224 */ /* 0x000fce00078e000e */
[----:B------:R-:W-:Y:S05]  /*1a100*/  WARPSYNC.COLLECTIVE R15, `(.L_x_1463) ;  /* 0x000000000f087348 */ /* 0x000fea0003c00000 */
[----:B------:R0:W1:Y:S02]  /*1a110*/  SHFL.IDX P6, R14, R13, R12, R11 ;  /* 0x0000000c0d0e7389 */ /* 0x00006400000c000b */
[----:B01----:R-:W-:Y:S01]  /*1a120*/  ENDCOLLECTIVE ;  /* 0x000000000000791b */ /* 0x003fe20003800000 */
.L_x_1463:
        /* <DEDUP_REMOVED lines=13> */
.L_x_1464:
[----:B------:R-:W-:Y:S02]  /*1a200*/  IMAD.MOV.U32 R13, RZ, RZ, R5 ;  /* 0x000000ffff0d7224 */ /* 0x000fe400078e0005 */
[----:B------:R-:W-:Y:S02]  /*1a210*/  IMAD.MOV.U32 R12, RZ, RZ, 0x4 ;  /* 0x00000004ff0c7424 */ /* 0x000fe400078e00ff */
[----:B------:R-:W-:-:S07]  /*1a220*/  IMAD.MOV.U32 R2, RZ, RZ, R14 ;  /* 0x000000ffff027224 */ /* 0x000fce00078e000e */
[----:B------:R-:W-:Y:S05]  /*1a230*/  WARPSYNC.COLLECTIVE R15, `(.L_x_1465) ;  /* 0x000000000f087348 */ /* 0x000fea0003c00000 */
[----:B------:R0:W1:Y:S02]  /*1a240*/  SHFL.IDX P6, R14, R13, R12, R11 ;  /* 0x0000000c0d0e7389 */ /* 0x00006400000c000b */
[----:B01----:R-:W-:Y:S01]  /*1a250*/  ENDCOLLECTIVE ;  /* 0x000000000000791b */ /* 0x003fe20003800000 */
.L_x_1465:
        /* <DEDUP_REMOVED lines=13> */
.L_x_1466:
[----:B------:R-:W-:Y:S02]  /*1a330*/  IMAD.MOV.U32 R13, RZ, RZ, R5 ;  /* 0x000000ffff0d7224 */ /* 0x000fe400078e0005 */
[----:B------:R-:W-:Y:S02]  /*1a340*/  IMAD.MOV.U32 R12, RZ, RZ, 0x5 ;  /* 0x00000005ff0c7424 */ /* 0x000fe400078e00ff */
[----:B------:R-:W-:-:S07]  /*1a350*/  IMAD.MOV.U32 R2, RZ, RZ, R14 ;  /* 0x000000ffff027224 */ /* 0x000fce00078e000e */
[----:B------:R-:W-:Y:S05]  /*1a360*/  WARPSYNC.COLLECTIVE R15, `(.L_x_1467) ;  /* 0x000000000f087348 */ /* 0x000fea0003c00000 */
[----:B------:R0:W1:Y:S02]  /*1a370*/  SHFL.IDX P6, R14, R13, R12, R11 ;  /* 0x0000000c0d0e7389 */ /* 0x00006400000c000b */
[----:B01----:R-:W-:Y:S01]  /*1a380*/  ENDCOLLECTIVE ;  /* 0x000000000000791b */ /* 0x003fe20003800000 */
.L_x_1467:
        /* <DEDUP_REMOVED lines=13> */
.L_x_1468:
[----:B------:R-:W-:Y:S01]  /*1a460*/  IMAD.MOV.U32 R2, RZ, RZ, R14 ;  /* 0x000000ffff027224 */ /* 0x000fe200078e000e */
[----:B------:R-:W-:Y:S06]  /*1a470*/  BRA `(.L_x_1469) ;  /* 0xffffffbc00587947 */ /* 0x000fec000383ffff */
.L_x_1378:
[----:B-1----:R1:W4:Y:S02]  /*1a480*/  SYNCS.PHASECHK.TRANS64.TRYWAIT P0, [R4+URZ+0x2a860], R2 ;  /* 0x02a86002040075a7 */ /* 0x002324000800017f */
[----:B----4-:R-:W-:Y:S05]  /*1a490*/  @!P0 NANOSLEEP.SYNCS 0x989680 ;  /* 0x009896800000895d */ /* 0x010fea0003900000 */
[----:B------:R-:W4:Y:S02]  /*1a4a0*/  @!P0 SYNCS.PHASECHK.TRANS64 P0, [R4+URZ+0x2a860], R2 ;  /* 0x02a86002040085a7 */ /* 0x000f24000800007f */
[----:B----4-:R-:W-:Y:S05]  /*1a4b0*/  @!P0 BRA `(.L_x_1378) ;  /* 0xfffffffc00f08947 */ /* 0x010fea000383ffff */
[----:B------:R-:W-:Y:S05]  /*1a4c0*/  BRA `(.L_x_1470) ;  /* 0xffffffbc00b47947 */ /* 0x000fea000383ffff */
.L_x_1379:
        /* <DEDUP_REMOVED lines=8> */
.L_x_1472:
[----:B------:R-:W-:Y:S05]  /*1a550*/  BSYNC B1 ;  /* 0x0000000000017941 */ /* 0x000fea0003800000 */
.L_x_1471:
[----:B------:R-:W-:Y:S02]  /*1a560*/  IMAD.MOV.U32 R13, RZ, RZ, R17 ;  /* 0x000000ffff0d7224 */ /* 0x000fe400078e0011 */
[----:B------:R-:W-:Y:S02]  /*1a570*/  IMAD.MOV.U32 R12, RZ, RZ, RZ ;  /* 0x000000ffff0c7224 */ /* 0x000fe400078e00ff */
[----:B------:R-:W-:Y:S02]  /*1a580*/  IMAD.MOV.U32 R11, RZ, RZ, 0x181f ;  /* 0x0000181fff0b7424 */ /* 0x000fe400078e00ff */
[----:B------:R-:W-:Y:S02]  /*1a590*/  IMAD.MOV.U32 R15, RZ, RZ, -0x1 ;  /* 0xffffffffff0f7424 */ /* 0x000fe400078e00ff */
[----:B------:R-:W-:Y:S02]  /*1a5a0*/  IMAD.MOV.U32 R3, RZ, RZ, R14 ;  /* 0x000000ffff037224 */ /* 0x000fe400078e000e */
[----:B------:R-:W-:-:S07]  /*1a5b0*/  IMAD R5, R5, 0x2, R22 ;  /* 0x0000000205057824 */ /* 0x000fce00078e0216 */
[----:B------:R-:W-:Y:S05]  /*1a5c0*/  WARPSYNC.COLLECTIVE R15, `(.L_x_1473) ;  /* 0x000000000f087348 */ /* 0x000fea0003c00000 */
[----:B------:R0:W1:Y:S02]  /*1a5d0*/  SHFL.IDX P6, R14, R13, R12, R11 ;  /* 0x0000000c0d0e7389 */ /* 0x00006400000c000b */
[----:B01----:R-:W-:Y:S01]  /*1a5e0*/  ENDCOLLECTIVE ;  /* 0x000000000000791b */ /* 0x003fe20003800000 */
.L_x_1473:
[----:B------:R-:W-:Y:S02]  /*1a5f0*/  IMAD.MOV.U32 R13, RZ, RZ, R18 ;  /* 0x000000ffff0d7224 */ /* 0x000fe400078e0012 */
[----:B------:R-:W-:Y:S02]  /*1a600*/  IMAD.MOV.U32 R12, RZ, RZ, 0x1 ;  /* 0x00000001ff0c7424 */ /* 0x000fe400078e00ff */
[----:B------:R-:W-:-:S07]  /*1a610*/  IMAD.MOV.U32 R2, RZ, RZ, R14 ;  /* 0x000000ffff027224 */ /* 0x000fce00078e000e */
[----:B------:R-:W-:Y:S05]  /*1a620*/  WARPSYNC.COLLECTIVE R15, `(.L_x_1474) ;  /* 0x000000000f087348 */ /* 0x000fea0003c00000 */
[----:B------:R0:W1:Y:S02]  /*1a630*/  SHFL.IDX P6, R14, R13, R12, R11 ;  /* 0x0000000c0d0e7389 */ /* 0x00006400000c000b */
[----:B01----:R-:W-:Y:S01]  /*1a640*/  ENDCOLLECTIVE ;  /* 0x000000000000791b */ /* 0x003fe20003800000 */
.L_x_1474:
        /* <DEDUP_REMOVED lines=15> */
.L_x_1475:
[----:B------:R-:W-:Y:S02]  /*1a740*/  IMAD.MOV.U32 R13, RZ, RZ, R18 ;  /* 0x000000ffff0d7224 */ /* 0x000fe400078e0012 */
[----:B------:R-:W-:Y:S02]  /*1a750*/  IMAD.MOV.U32 R12, RZ, RZ, 0x2 ;  /* 0x00000002ff0c7424 */ /* 0x000fe400078e00ff */
[----:B------:R-:W-:-:S07]  /*1a760*/  IMAD.MOV.U32 R2, RZ, RZ, R14 ;  /* 0x000000ffff027224 */ /* 0x000fce00078e000e */
[----:B------:R-:W-:Y:S05]  /*1a770*/  WARPSYNC.COLLECTIVE R15, `(.L_x_1476) ;  /* 0x000000000f087348 */ /* 0x000fea0003c00000 */
[----:B------:R0:W1:Y:S02]  /*1a780*/  SHFL.IDX P6, R14, R13, R12, R11 ;  /* 0x0000000c0d0e7389 */ /* 0x00006400000c000b */
[----:B01----:R-:W-:Y:S01]  /*1a790*/  ENDCOLLECTIVE ;  /* 0x000000000000791b */ /* 0x003fe20003800000 */
.L_x_1476:
        /* <DEDUP_REMOVED lines=14> */
.L_x_1477:
[----:B------:R-:W-:Y:S02]  /*1a880*/  IMAD.MOV.U32 R13, RZ, RZ, R18 ;  /* 0x000000ffff0d7224 */ /* 0x000fe400078e0012 */
[----:B------:R-:W-:Y:S02]  /*1a890*/  IMAD.MOV.U32 R12, RZ, RZ, 0x3 ;  /* 0x00000003ff0c7424 */ /* 0x000fe400078e00ff */
[----:B------:R-:W-:-:S07]  /*1a8a0*/  IMAD.MOV.U32 R2, RZ, RZ, R14 ;  /* 0x000000ffff027224 */ /* 0x000fce00078e000e */
[----:B------:R-:W-:Y:S05]  /*1a8b0*/  WARPSYNC.COLLECTIVE R15, `(.L_x_1478) ;  /* 0x000000000f087348 */ /* 0x000fea0003c00000 */
[----:B------:R0:W1:Y:S02]  /*1a8c0*/  SHFL.IDX P6, R14, R13, R12, R11 ;  /* 0x0000000c0d0e7389 */ /* 0x00006400000c000b */
[----:B01----:R-:W-:Y:S01]  /*1a8d0*/  ENDCOLLECTIVE ;  /* 0x000000000000791b */ /* 0x003fe20003800000 */
.L_x_1478:
        /* <DEDUP_REMOVED lines=14> */
.L_x_1479:
[----:B------:R-:W-:Y:S02]  /*1a9c0*/  IMAD.MOV.U32 R13, RZ, RZ, R18 ;  /* 0x000000ffff0d7224 */ /* 0x000fe400078e0012 */
[----:B------:R-:W-:Y:S02]  /*1a9d0*/  IMAD.MOV.U32 R12, RZ, RZ, 0x4 ;  /* 0x00000004ff0c7424 */ /* 0x000fe400078e00ff */
[----:B------:R-:W-:-:S07]  /*1a9e0*/  IMAD.MOV.U32 R2, RZ, RZ, R14 ;  /* 0x000000ffff027224 */ /* 0x000fce00078e000e */
[----:B------:R-:W-:Y:S05]  /*1a9f0*/  WARPSYNC.COLLECTIVE R15, `(.L_x_1480) ;  /* 0x000000000f087348 */ /* 0x000fea0003c00000 */
[----:B------:R0:W1:Y:S02]  /*1aa00*/  SHFL.IDX P6, R14, R13, R12, R11 ;  /* 0x0000000c0d0e7389 */ /* 0x00006400000c000b */
[----:B01----:R-:W-:Y:S01]  /*1aa10*/  ENDCOLLECTIVE ;  /* 0x000000000000791b */ /* 0x003fe20003800000 */
.L_x_1480:
        /* <DEDUP_REMOVED lines=14> */
.L_x_1481:
[----:B------:R-:W-:Y:S02]  /*1ab00*/  IMAD.MOV.U32 R13, RZ, RZ, R18 ;  /* 0x000000ffff0d7224 */ /* 0x000fe400078e0012 */
[----:B------:R-:W-:Y:S02]  /*1ab10*/  IMAD.MOV.U32 R12, RZ, RZ, 0x5 ;  /* 0x00000005ff0c7424 */ /* 0x000fe400078e00ff */
[----:B------:R-:W-:-:S07]  /*1ab20*/  IMAD.MOV.U32 R2, RZ, RZ, R14 ;  /* 0x000000ffff027224 */ /* 0x000fce00078e000e */
[----:B------:R-:W-:Y:S05]  /*1ab30*/  WARPSYNC.COLLECTIVE R15, `(.L_x_1482) ;  /* 0x000000000f087348 */ /* 0x000fea0003c00000 */
[----:B------:R0:W1:Y:S02]  /*1ab40*/  SHFL.IDX P6, R14, R13, R12, R11 ;  /* 0x0000000c0d0e7389 */ /* 0x00006400000c000b */
[----:B01----:R-:W-:Y:S01]  /*1ab50*/  ENDCOLLECTIVE ;  /* 0x000000000000791b */ /* 0x003fe20003800000 */
.L_x_1482:
        /* <DEDUP_REMOVED lines=13> */
.L_x_1483:
[----:B------:R-:W-:Y:S01]  /*1ac30*/  @!PT LDS RZ, [RZ] ;  /* 0x00000000fffff984 */ /* 0x000fe20000000800 */
[----:B------:R-:W-:Y:S01]  /*1ac40*/  @!PT LDS RZ, [RZ] ;  /* 0x00000000fffff984 */ /* 0x000fe20000000800 */
[----:B------:R-:W-:Y:S01]  /*1ac50*/  @!PT LDS RZ, [RZ] ;  /* 0x00000000fffff984 */ /* 0x000fe20000000800 */
[----:B------:R1:W-:Y:S01]  /*1ac60*/  LDGSTS.E.BYPASS.LTC128B.128 [R5+0x5400], desc[UR36][R2.64+0x80], !P2 ;  /* 0x0540008002057fae */ /* 0x0003e2000d101d64 */
[----:B------:R-:W-:Y:S05]  /*1ac70*/  BRA `(.L_x_1484) ;  /* 0xffffffb800a07947 */ /* 0x000fea000383ffff */
.L_x_1387:
[----:B0-----:R0:W1:Y:S02]  /*1ac80*/  SYNCS.PHASECHK.TRANS64.TRYWAIT P0, [R0+URZ+0x2a860], R3 ;  /* 0x02a86003000075a7 */ /* 0x001064000800017f */
[----:B-1----:R-:W-:Y:S05]  /*1ac90*/  @!P0 NANOSLEEP.SYNCS 0x989680 ;  /* 0x009896800000895d */ /* 0x002fea0003900000 */
[----:B------:R-:W1:Y:S02]  /*1aca0*/  @!P0 SYNCS.PHASECHK.TRANS64 P0, [R0+URZ+0x2a860], R3 ;  /* 0x02a86003000085a7 */ /* 0x000e64000800007f */
[----:B-1----:R-:W-:Y:S05]  /*1acb0*/  @!P0 BRA `(.L_x_1387) ;  /* 0xfffffffc00f08947 */ /* 0x002fea000383ffff */
[----:B------:R-:W-:Y:S05]  /*1acc0*/  BRA `(.L_x_1485) ;  /* 0xffffffbc00b07947 */ /* 0x000fea000383ffff */
.L_x_1388:
[----:B------:R-:W-:Y:S01]  /*1acd0*/  BSSY B0, `(.L_x_1486) ;  /* 0x0000008000007945 */ /* 0x000fe20003800000 */
[----:B------:R-:W-:Y:S02]  /*1ace0*/  IMAD.MOV.U32 R13, RZ, RZ, R18 ;  /* 0x000000ffff0d7224 */ /* 0x000fe400078e0012 */
[----:B------:R-:W-:Y:S02]  /*1acf0*/  IMAD.MOV.U32 R12, RZ, RZ, RZ ;  /* 0x000000ffff0c7224 */ /* 0x000fe400078e00ff */
[----:B------:R-:W-:Y:S02]  /*1ad00*/  IMAD.MOV.U32 R11, RZ, RZ, 0x181f ;  /* 0x0000181fff0b7424 */ /* 0x000fe400078e00ff */
[----:B------:R-:W-:-:S07]  /*1ad10*/  IMAD.MOV.U32 R15, RZ, RZ, -0x1 ;  /* 0xffffffffff0f7424 */ /* 0x000fce00078e00ff */
[----:B0-2---:R-:W-:Y:S05]  /*1ad20*/  WARPSYNC.COLLECTIVE R15, `(.L_x_1487) ;  /* 0x000000000f087348 */ /* 0x005fea0003c00000 */
[----:B--2---:R1:W2:Y:S02]  /*1ad30*/  SHFL.IDX P6, R14, R13, R12, R11 ;  /* 0x0000000c0d0e7389 */ /* 0x0042a400000c000b */
[----:B012---:R-:W-:Y:S01]  /*1ad40*/  ENDCOLLECTIVE ;  /* 0x000000000000791b */ /* 0x007fe20003800000 */
.L_x_1487:
[----:B------:R-:W-:Y:S05]  /*1ad50*/  BSYNC B0 ;  /* 0x0000000000007941 */ /* 0x000fea0003800000 */
.L_x_1486:
[----:B------:R-:W0:Y:S01]  /*1ad60*/  S2R R4, SR_TID.X ;  /* 0x0000000000047919 */ /* 0x000e220000002100 */
        /* <DEDUP_REMOVED lines=10> */
[----:B0-----:R-:W-:Y:S05]  /*1ae10*/  WARPSYNC.COLLECTIVE R15, `(.L_x_1488) ;  /* 0x000000000f087348 */ /* 0x001fea0003c00000 */
[----:B------:R1:W2:Y:S02]  /*1ae20*/  SHFL.IDX P6, R14, R13, R12, R11 ;  /* 0x0000000c0d0e7389 */ /* 0x0002a400000c000b */
[----:B012---:R-:W-:Y:S01]  /*1ae30*/  ENDCOLLECTIVE ;  /* 0x000000000000791b */ /* 0x007fe20003800000 */
.L_x_1488:
[----:B------:R-:W-:Y:S02]  /*1ae40*/  IMAD.MOV.U32 R13, RZ, RZ, R18 ;  /* 0x000000ffff0d7224 */ /* 0x000fe400078e0012 */
        /* <DEDUP_REMOVED lines=9> */
.L_x_1489:
        /* <DEDUP_REMOVED lines=13> */
.L_x_1490:
[----:B------:R-:W-:Y:S02]  /*1afb0*/  IMAD.MOV.U32 R13, RZ, RZ, R18 ;  /* 0x000000ffff0d7224 */ /* 0x000fe400078e0012 */
[----:B------:R-:W-:Y:S01]  /*1afc0*/  IMAD.MOV.U32 R12, RZ, RZ, 0x2 ;  /* 0x00000002ff0c7424 */ /* 0x000fe200078e00ff */
[----:B------:R-:W-:-:S13]  /*1afd0*/  IADD3 R2, P2, R14, R5, RZ ;  /* 0x000000050e027210 */ /* 0x000fda0007f5e0ff */
[----:B------:R-:W-:Y:S05]  /*1afe0*/  WARPSYNC.COLLECTIVE R15, `(.L_x_1491) ;  /* 0x000000000f087348 */ /* 0x000fea0003c00000 */
[----:B------:R0:W1:Y:S02]  /*1aff0*/  SHFL.IDX P6, R14, R13, R12, R11 ;  /* 0x0000000c0d0e7389 */ /* 0x00006400000c000b */
[----:B01----:R-:W-:Y:S01]  /*1b000*/  ENDCOLLECTIVE ;  /* 0x000000000000791b */ /* 0x003fe20003800000 */
.L_x_1491:
        /* <DEDUP_REMOVED lines=13> */
.L_x_1492:
[----:B------:R-:W-:Y:S02]  /*1b0e0*/  IMAD.MOV.U32 R13, RZ, RZ, R18 ;  /* 0x000000ffff0d7224 */ /* 0x000fe400078e0012 */
[----:B------:R-:W-:Y:S02]  /*1b0f0*/  IMAD.MOV.U32 R12, RZ, RZ, 0x3 ;  /* 0x00000003ff0c7424 */ /* 0x000fe400078e00ff */
[----:B------:R-:W-:-:S07]  /*1b100*/  IMAD.MOV.U32 R10, RZ, RZ, R14 ;  /* 0x000000ffff0a7224 */ /* 0x000fce00078e000e */
[----:B------:R-:W-:Y:S05]  /*1b110*/  WARPSYNC.COLLECTIVE R15, `(.L_x_1493) ;  /* 0x000000000f087348 */ /* 0x000fea0003c00000 */
[----:B------:R0:W1:Y:S02]  /*1b120*/  SHFL.IDX P6, R14, R13, R12, R11 ;  /* 0x0000000c0d0e7389 */ /* 0x00006400000c000b */
[----:B01----:R-:W-:Y:S01]  /*1b130*/  ENDCOLLECTIVE ;  /* 0x000000000000791b */ /* 0x003fe20003800000 */
.L_x_1493:
        /* <DEDUP_REMOVED lines=14> */
.L_x_1494:
[----:B------:R-:W-:Y:S02]  /*1b220*/  IMAD.MOV.U32 R13, RZ, RZ, R18 ;  /* 0x000000ffff0d7224 */ /* 0x000fe400078e0012 */
[----:B------:R-:W-:Y:S01]  /*1b230*/  IMAD.MOV.U32 R12, RZ, RZ, 0x4 ;  /* 0x00000004ff0c7424 */ /* 0x000fe200078e00ff */
[----:B------:R-:W-:-:S13]  /*1b240*/  IADD3 R2, P2, R14, R5, RZ ;  /* 0x000000050e027210 */ /* 0x000fda0007f5e0ff */
[----:B------:R-:W-:Y:S05]  /*1b250*/  WARPSYNC.COLLECTIVE R15, `(.L_x_1495) ;  /* 0x000000000f087348 */ /* 0x000fea0003c00000 */
[----:B------:R0:W1:Y:S02]  /*1b260*/  SHFL.IDX P6, R14, R13, R12, R11 ;  /* 0x0000000c0d0e7389 */ /* 0x00006400000c000b */
[----:B01----:R-:W-:Y:S01]  /*1b270*/  ENDCOLLECTIVE ;  /* 0x000000000000791b */ /* 0x003fe20003800000 */
.L_x_1495:
        /* <DEDUP_REMOVED lines=13> */
.L_x_1496:
[----:B------:R-:W-:Y:S02]  /*1b350*/  IMAD.MOV.U32 R13, RZ, RZ, R18 ;  /* 0x000000ffff0d7224 */ /* 0x000fe400078e0012 */
[----:B------:R-:W-:Y:S02]  /*1b360*/  IMAD.MOV.U32 R12, RZ, RZ, 0x5 ;  /* 0x00000005ff0c7424 */ /* 0x000fe400078e00ff */
[----:B------:R-:W-:-:S07]  /*1b370*/  IMAD.MOV.U32 R10, RZ, RZ, R14 ;  /* 0x000000ffff0a7224 */ /* 0x000fce00078e000e */
[----:B------:R-:W-:Y:S05]  /*1b380*/  WARPSYNC.COLLECTIVE R15, `(.L_x_1497) ;  /* 0x000000000f087348 */ /* 0x000fea0003c00000 */
[----:B------:R0:W1:Y:S02]  /*1b390*/  SHFL.IDX P6, R14, R13, R12, R11 ;  /* 0x0000000c0d0e7389 */ /* 0x00006400000c000b */
[----:B01----:R-:W-:Y:S01]  /*1b3a0*/  ENDCOLLECTIVE ;  /* 0x000000000000791b */ /* 0x003fe20003800000 */
.L_x_1497:
        /* <DEDUP_REMOVED lines=12> */
.L_x_1498:
[----:B------:R-:W-:Y:S05]  /*1b470*/  BRA `(.L_x_1499) ;  /* 0xffffffb800ac7947 */ /* 0x000fea000383ffff */
.L_x_1393:
        /* <DEDUP_REMOVED lines=8> */
.L_x_1501:
[----:B------:R-:W-:Y:S05]  /*1b500*/  BSYNC B0 ;  /* 0x0000000000007941 */ /* 0x000fea0003800000 */
.L_x_1500:
[----:B------:R-:W-:Y:S02]  /*1b510*/  IMAD.MOV.U32 R13, RZ, RZ, R16 ;  /* 0x000000ffff0d7224 */ /* 0x000fe400078e0010 */
[----:B------:R-:W-:Y:S02]  /*1b520*/  IMAD.MOV.U32 R12, RZ, RZ, 0x1 ;  /* 0x00000001ff0c7424 */ /* 0x000fe400078e00ff */
[----:B------:R-:W-:Y:S02]  /*1b530*/  IMAD.MOV.U32 R11, RZ, RZ, 0x1f ;  /* 0x0000001fff0b7424 */ /* 0x000fe400078e00ff */
[----:B------:R-:W-:Y:S02]  /*1b540*/  IMAD.MOV.U32 R15, RZ, RZ, -0x1 ;  /* 0xffffffffff0f7424 */ /* 0x000fe400078e00ff */
[----:B------:R-:W-:Y:S02]  /*1b550*/  IMAD.IADD R9, R19, 0x1, R10 ;  /* 0x0000000113097824 */ /* 0x000fe400078e020a */
[----:B------:R-:W-:-:S07]  /*1b560*/  IMAD.MOV.U32 R0, RZ, RZ, R14 ;  /* 0x000000ffff007224 */ /* 0x000fce00078e000e */
[----:B------:R-:W-:Y:S05]  /*1b570*/  WARPSYNC.COLLECTIVE R15, `(.L_x_1502) ;  /* 0x000000000f087348 */ /* 0x000fea0003c00000 */
[----:B------:R0:W1:Y:S02]  /*1b580*/  SHFL.IDX P6, R14, R13, R12, R11 ;  /* 0x0000000c0d0e7389 */ /* 0x00006400000c000b */
[----:B01----:R-:W-:Y:S01]  /*1b590*/  ENDCOLLECTIVE ;  /* 0x000000000000791b */ /* 0x003fe20003800000 */
.L_x_1502:
[----:B------:R-:W-:Y:S02]  /*1b5a0*/  ULDC UR4, c[0x0][0xc3c] ;  /* 0x00030f0000047ab9 */ /* 0x000fe40000000800 */
[----:B------:R-:W-:-:S13]  /*1b5b0*/  ISETP.GE.OR P1, PT, R9, UR4, !P0 ;  /* 0x0000000409007c0c */ /* 0x000fda000c726670 */
[----:B------:R-:W0:Y:S08]  /*1b5c0*/  @!P1 LDC.64 R4, c[0x0][0xc80] ;  /* 0x00032000ff049b82 */ /* 0x000e300000000a00 */
[----:B------:R-:W1:Y:S01]  /*1b5d0*/  @!P1 LDC.64 R2, c[0x0][0xc78] ;  /* 0x00031e00ff029b82 */ /* 0x000e620000000a00 */
[----:B------:R-:W-:Y:S02]  /*1b5e0*/  IMAD.MOV.U32 R17, RZ, RZ, RZ ;  /* 0x000000ffff117224 */ /* 0x000fe400078e00ff */
[----:B------:R-:W-:-:S02]  /*1b5f0*/  IMAD.MOV.U32 R8, RZ, RZ, RZ ;  /* 0x000000ffff087224 */ /* 0x000fc400078e00ff */
[----:B------:R-:W-:Y:S02]  /*1b600*/  IMAD.MOV.U32 R11, RZ, RZ, RZ ;  /* 0x000000ffff0b7224 */ /* 0x000fe400078e00ff */
[----:B------:R-:W-:Y:S02]  /*1b610*/  IMAD.MOV.U32 R7, RZ, RZ, R14 ;  /* 0x000000ffff077224 */ /* 0x000fe400078e000e */
[----:B0-----:R-:W-:-:S06]  /*1b620*/  @!P1 IMAD.WIDE R4, R9, 0x4, R4 ;  /* 0x0000000409049825 */ /* 0x001fcc00078e0204 */
[----:B------:R-:W2:Y:S01]  /*1b630*/  @!P1 LDG.E R4, desc[UR36][R4.64] ;  /* 0x0000002404049981 */ /* 0x000ea2000c1e1900 */
[----:B-1----:R-:W-:-:S06]  /*1b640*/  @!P1 IMAD.WIDE R2, R9, 0x4, R2 ;  /* 0x0000000409029825 */ /* 0x002fcc00078e0202 */
[----:B------:R-:W3:Y:S01]  /*1b650*/  @!P1 LDG.E R2, desc[UR36][R2.64] ;  /* 0x0000002402029981 */ /* 0x000ee2000c1e1900 */
        /* <DEDUP_REMOVED lines=11> */
.L_x_1503:
[----:B------:R-:W-:Y:S01]  /*1b710*/  IMAD.MOV.U32 R12, RZ, RZ, 0x2 ;  /* 0x00000002ff0c7424 */ /* 0x000fe200078e00ff */
[----:B------:R-:W-:-:S05]  /*1b720*/  SEL R6, R14, RZ, P1 ;  /* 0x000000ff0e067207 */ /* 0x000fca0000800000 */
[----:B------:R-:W-:-:S04]  /*1b730*/  IMAD.IADD R6, R13, 0x1, R6 ;  /* 0x000000010d067824 */ /* 0x000fc800078e0206 */
[----:B------:R-:W-:-:S07]  /*1b740*/  IMAD.MOV.U32 R13, RZ, RZ, R6 ;  /* 0x000000ffff0d7224 */ /* 0x000fce00078e0006 */
[----:B------:R-:W-:Y:S05]  /*1b750*/  WARPSYNC.COLLECTIVE R15, `(.L_x_1504) ;  /* 0x000000000f087348 */ /* 0x000fea0003c00000 */
[----:B------:R0:W1:Y:S02]  /*1b760*/  SHFL.UP P6, R14, R13, R12, R11 ;  /* 0x0400000c0d0e7389 */ /* 0x00006400000c000b */
[----:B01----:R-:W-:Y:S01]  /*1b770*/  ENDCOLLECTIVE ;  /* 0x000000000000791b */ /* 0x003fe20003800000 */
.L_x_1504:
        /* <DEDUP_REMOVED lines=8> */
.L_x_1505:
[----:B------:R-:W-:Y:S01]  /*1b800*/  IMAD.MOV.U32 R12, RZ, RZ, 0x8 ;  /* 0x00000008ff0c7424 */ /* 0x000fe200078e00ff */
[----:B------:R-:W-:-:S05]  /*1b810*/  SEL R3, R14, RZ, P3 ;  /* 0x000000ff0e037207 */ /* 0x000fca0001800000 */
[----:B------:R-:W-:-:S04]  /*1b820*/  IMAD.IADD R3, R2, 0x1, R3 ;  /* 0x0000000102037824 */ /* 0x000fc800078e0203 */
[----:B------:R-:W-:-:S07]  /*1b830*/  IMAD.MOV.U32 R13, RZ, RZ, R3 ;  /* 0x000000ffff0d7224 */ /* 0x000fce00078e0003 */
[----:B------:R-:W-:Y:S05]  /*1b840*/  WARPSYNC.COLLECTIVE R15, `(.L_x_1506) ;  /* 0x000000000f087348 */ /* 0x000fea0003c00000 */
[----:B------:R0:W1:Y:S02]  /*1b850*/  SHFL.UP P6, R14, R13, R12, R11 ;  /* 0x0400000c0d0e7389 */ /* 0x00006400000c000b */
[----:B01----:R-:W-:Y:S01]  /*1b860*/  ENDCOLLECTIVE ;  /* 0x000000000000791b */ /* 0x003fe20003800000 */
.L_x_1506:
[----:B------:R-:W-:Y:S01]  /*1b870*/  IMAD.MOV.U32 R12, RZ, RZ, 0x10 ;  /* 0x00000010ff0c7424 */ /* 0x000fe200078e00ff */
[----:B------:R-:W-:-:S05]  /*1b880*/  SEL R4, R14, RZ, P4 ;  /* 0x000000ff0e047207 */ /* 0x000fca0002000000 */
[----:B------:R-:W-:-:S04]  /*1b890*/  IMAD.IADD R4, R3, 0x1, R4 ;  /* 0x0000000103047824 */ /* 0x000fc800078e0204 */
[----:B------:R-:W-:-:S07]  /*1b8a0*/  IMAD.MOV.U32 R13, RZ, RZ, R4 ;  /* 0x000000ffff0d7224 */ /* 0x000fce00078e0004 */
[----:B------:R-:W-:Y:S05]  /*1b8b0*/  WARPSYNC.COLLECTIVE R15, `(.L_x_1507) ;  /* 0x000000000f087348 */ /* 0x000fea0003c00000 */
[----:B------:R0:W1:Y:S02]  /*1b8c0*/  SHFL.UP P6, R14, R13, R12, R11 ;  /* 0x0400000c0d0e7389 */ /* 0x00006400000c000b */
[----:B01----:R-:W-:Y:S01]  /*1b8d0*/  ENDCOLLECTIVE ;  /* 0x000000000000791b */ /* 0x003fe20003800000 */
.L_x_1507:
        /* <DEDUP_REMOVED lines=8> */
.L_x_1508:
[----:B------:R-:W-:Y:S05]  /*1b960*/  BRA `(.L_x_1509) ;  /* 0xffffffb800b87947 */ /* 0x000fea000383ffff */
.L_x_1396:
[----:B------:R-:W-:Y:S01]  /*1b970*/  BSSY B0, `(.L_x_1510) ;  /* 0x0000007000007945 */ /* 0x000fe20003800000 */
[----:B------:R-:W-:Y:S02]  /*1b980*/  IMAD.MOV.U32 R12, RZ, RZ, 0x1 ;  /* 0x00000001ff0c7424 */ /* 0x000fe400078e00ff */
[----:B------:R-:W-:Y:S02]  /*1b990*/  IMAD.MOV.U32 R11, RZ, RZ, RZ ;  /* 0x000000ffff0b7224 */ /* 0x000fe400078e00ff */
[----:B------:R-:W-:-:S07]  /*1b9a0*/  IMAD.MOV.U32 R15, RZ, RZ, -0x1 ;  /* 0xffffffffff0f7424 */ /* 0x000fce00078e00ff */
[----:B------:R-:W-:Y:S05]  /*1b9b0*/  WARPSYNC.COLLECTIVE R15, `(.L_x_1511) ;  /* 0x000000000f087348 */ /* 0x000fea0003c00000 */
[----:B------:R0:W1:Y:S02]  /*1b9c0*/  SHFL.UP P6, R14, R13, R12, R11 ;  /* 0x0400000c0d0e7389 */ /* 0x00006400000c000b */
[----:B01----:R-:W-:Y:S01]  /*1b9d0*/  ENDCOLLECTIVE ;  /* 0x000000000000791b */ /* 0x003fe20003800000 */
.L_x_1511:
[----:B------:R-:W-:Y:S05]  /*1b9e0*/  BSYNC B0 ;  /* 0x0000000000007941 */ /* 0x000fea0003800000 */
.L_x_1510:
[----:B------:R-:W-:Y:S01]  /*1b9f0*/  SEL R14, R14, RZ, P1 ;  /* 0x000000ff0e0e7207 */ /* 0x000fe20000800000 */
[----:B------:R-:W-:Y:S02]  /*1ba00*/  IMAD.MOV.U32 R12, RZ, RZ, 0x2 ;  /* 0x00000002ff0c7424 */ /* 0x000fe400078e00ff */
[----:B------:R-:W-:Y:S02]  /*1ba10*/  IMAD.MOV.U32 R11, RZ, RZ, RZ ;  /* 0x000000ffff0b7224 */ /* 0x000fe400078e00ff */
[----:B------:R-:W-:Y:S02]  /*1ba20*/  IMAD.IADD R13, R13, 0x1, R14 ;  /* 0x000000010d0d7824 */ /* 0x000fe400078e020e */
[----:B------:R-:W-:-:S07]  /*1ba30*/  IMAD.MOV.U32 R15, RZ, RZ, -0x1 ;  /* 0xffffffffff0f7424 */ /* 0x000fce00078e00ff */
[----:B------:R-:W-:Y:S05]  /*1ba40*/  WARPSYNC.COLLECTIVE R15, `(.L_x_1512) ;  /* 0x000000000f087348 */ /* 0x000fea0003c00000 */
[----:B------:R0:W1:Y:S02]  /*1ba50*/  SHFL.UP P6, R14, R13, R12, R11 ;  /* 0x0400000c0d0e7389 */ /* 0x00006400000c000b */
[----:B01----:R-:W-:Y:S01]  /*1ba60*/  ENDCOLLECTIVE ;  /* 0x000000000000791b */ /* 0x003fe20003800000 */
.L_x_1512:
[----:B------:R-:W-:Y:S01]  /*1ba70*/  IMAD.MOV.U32 R12, RZ, RZ, 0x4 ;  /* 0x00000004ff0c7424 */ /* 0x000fe200078e00ff */
[----:B------:R-:W-:-:S05]  /*1ba80*/  SEL R2, R14, RZ, P2 ;  /* 0x000000ff0e027207 */ /* 0x000fca0001000000 */
[----:B------:R-:W-:-:S04]  /*1ba90*/  IMAD.IADD R2, R13, 0x1, R2 ;  /* 0x000000010d027824 */ /* 0x000fc800078e0202 */
[----:B------:R-:W-:-:S07]  /*1baa0*/  IMAD.MOV.U32 R13, RZ, RZ, R2 ;  /* 0x000000ffff0d7224 */ /* 0x000fce00078e0002 */
[----:B------:R-:W-:Y:S05]  /*1bab0*/  WARPSYNC.COLLECTIVE R15, `(.L_x_1513) ;  /* 0x000000000f087348 */ /* 0x000fea0003c00000 */
[----:B------:R0:W1:Y:S02]  /*1bac0*/  SHFL.UP P6, R14, R13, R12, R11 ;  /* 0x0400000c0d0e7389 */ /* 0x00006400000c000b */
[----:B01----:R-:W-:Y:S01]  /*1bad0*/  ENDCOLLECTIVE ;  /* 0x000000000000791b */ /* 0x003fe20003800000 */
.L_x_1513:
[----:B------:R-:W-:Y:S01]  /*1bae0*/  IMAD.MOV.U32 R12, RZ, RZ, 0x8 ;  /* 0x00000008ff0c7424 */ /* 0x000fe200078e00ff */
[----:B------:R-:W-:-:S05]  /*1baf0*/  SEL R3, R14, RZ, P3 ;  /* 0x000000ff0e037207 */ /* 0x000fca0001800000 */
[----:B------:R-:W-:-:S04]  /*1bb00*/  IMAD.IADD R3, R2, 0x1, R3 ;  /* 0x0000000102037824 */ /* 0x000fc800078e0203 */
[----:B------:R-:W-:-:S07]  /*1bb10*/  IMAD.MOV.U32 R13, RZ, RZ, R3 ;  /* 0x000000ffff0d7224 */ /* 0x000fce00078e0003 */
[----:B------:R-:W-:Y:S05]  /*1bb20*/  WARPSYNC.COLLECTIVE R15, `(.L_x_1514) ;  /* 0x000000000f087348 */ /* 0x000fea0003c00000 */
[----:B------:R0:W1:Y:S02]  /*1bb30*/  SHFL.UP P6, R14, R13, R12, R11 ;  /* 0x0400000c0d0e7389 */ /* 0x00006400000c000b */
[----:B01----:R-:W-:Y:S01]  /*1bb40*/  ENDCOLLECTIVE ;  /* 0x000000000000791b */ /* 0x003fe20003800000 */
.L_x_1514:
[----:B------:R-:W-:Y:S01]  /*1bb50*/  IMAD.MOV.U32 R12, RZ, RZ, 0x10 ;  /* 0x00000010ff0c7424 */ /* 0x000fe200078e00ff */
[----:B------:R-:W-:-:S05]  /*1bb60*/  SEL R4, R14, RZ, P4 ;  /* 0x000000ff0e047207 */ /* 0x000fca0002000000 */
[----:B------:R-:W-:-:S04]  /*1bb70*/  IMAD.IADD R4, R3, 0x1, R4 ;  /* 0x0000000103047824 */ /* 0x000fc800078e0204 */
[----:B------:R-:W-:-:S07]  /*1bb80*/  IMAD.MOV.U32 R13, RZ, RZ, R4 ;  /* 0x000000ffff0d7224 */ /* 0x000fce00078e0004 */
[----:B------:R-:W-:Y:S05]  /*1bb90*/  WARPSYNC.COLLECTIVE R15, `(.L_x_1515) ;  /* 0x000000000f087348 */ /* 0x000fea0003c00000 */
[----:B------:R0:W1:Y:S02]  /*1bba0*/  SHFL.UP P6, R14, R13, R12, R11 ;  /* 0x0400000c0d0e7389 */ /* 0x00006400000c000b */
[----:B01----:R-:W-:Y:S01]  /*1bbb0*/  ENDCOLLECTIVE ;  /* 0x000000000000791b */ /* 0x003fe20003800000 */
.L_x_1515:
        /* <DEDUP_REMOVED lines=8> */
.L_x_1516:
[----:B------:R-:W-:Y:S05]  /*1bc40*/  BRA `(.L_x_1517) ;  /* 0xffffffb800a47947 */ /* 0x000fea000383ffff */
.L_x_1398:
[----:B------:R-:W-:Y:S01]  /*1bc50*/  BSSY B0, `(.L_x_1518) ;  /* 0x0000006000007945 */ /* 0x000fe20003800000 */
[----:B------:R-:W-:Y:S01]  /*1bc60*/  PLOP3.LUT P6, PT, P6, PT, PT, 0x8, 0x0 ;  /* 0x000000000000781c */ /* 0x000fe200037ce170 */
[----:B------:R-:W-:-:S12]  /*1bc70*/  IMAD.MOV.U32 R15, RZ, RZ, -0x1 ;  /* 0xffffffffff0f7424 */ /* 0x000fd800078e00ff */
[----:B0-----:R-:W-:Y:S05]  /*1bc80*/  WARPSYNC.COLLECTIVE R15, `(.L_x_1519) ;  /* 0x000000000f087348 */ /* 0x001fea0003c00000 */
[----:B------:R-:W-:Y:S01]  /*1bc90*/  VOTE.ANY R14, PT, P6 ;  /* 0x00000000000e7806 */ /* 0x000fe200030e0100 */
[----:B0-----:R-:W-:Y:S06]  /*1bca0*/  ENDCOLLECTIVE ;  /* 0x000000000000791b */ /* 0x001fec0003800000 */
.L_x_1519:
[----:B------:R-:W-:Y:S05]  /*1bcb0*/  BSYNC B0 ;  /* 0x0000000000007941 */ /* 0x000fea0003800000 */
.L_x_1518:
[----:B------:R-:W-:Y:S02]  /*1bcc0*/  IMAD.MOV.U32 R3, RZ, RZ, R14 ;  /* 0x000000ffff037224 */ /* 0x000fe400078e000e */
[----:B------:R-:W-:Y:S02]  /*1bcd0*/  IMAD.MOV.U32 R13, RZ, RZ, R17 ;  /* 0x000000ffff0d7224 */ /* 0x000fe400078e0011 */
[----:B------:R0:W1:Y:S01]  /*1bce0*/  POPC R12, R3 ;  /* 0x00000003000c7309 */ /* 0x0000620000000000 */
[----:B------:R-:W-:Y:S02]  /*1bcf0*/  IMAD.MOV.U32 R11, RZ, RZ, 0x1f ;  /* 0x0000001fff0b7424 */ /* 0x000fe400078e00ff */
[----:B------:R-:W-:-:S07]  /*1bd00*/  IMAD.MOV.U32 R15, RZ, RZ, -0x1 ;  /* 0xffffffffff0f7424 */ /* 0x000fce00078e00ff */
[----:B01----:R-:W-:Y:S05]  /*1bd10*/  WARPSYNC.COLLECTIVE R15, `(.L_x_1520) ;  /* 0x000000000f087348 */ /* 0x003fea0003c00000 */
[----:B-1----:R1:W2:Y:S02]  /*1bd20*/  SHFL.IDX P6, R14, R13, R12, R11 ;  /* 0x0000000c0d0e7389 */ /* 0x0022a400000c000b */
[----:B012---:R-:W-:Y:S01]  /*1bd30*/  ENDCOLLECTIVE ;  /* 0x000000000000791b */ /* 0x007fe20003800000 */
.L_x_1520:
[----:B------:R-:W-:Y:S02]  /*1bd40*/  IMAD.IADD R19, R12, 0x1, R19 ;  /* 0x000000010c137824 */ /* 0x000fe400078e0213 */
[----:B------:R-:W-:Y:S02]  /*1bd50*/  IMAD.MOV.U32 R13, RZ, RZ, R8 ;  /* 0x000000ffff0d7224 */ /* 0x000fe400078e0008 */
[----:B------:R-:W-:-:S07]  /*1bd60*/  IMAD.MOV.U32 R17, RZ, RZ, R14 ;  /* 0x000000ffff117224 */ /* 0x000fce00078e000e */
[----:B------:R-:W-:Y:S05]  /*1bd70*/  WARPSYNC.COLLECTIVE R15, `(.L_x_1521) ;  /* 0x000000000f087348 */ /* 0x000fea0003c00000 */
[----:B------:R0:W1:Y:S02]  /*1bd80*/  SHFL.IDX P6, R14, R13, R12, R11 ;  /* 0x0000000c0d0e7389 */ /* 0x00006400000c000b */
[----:B01----:R-:W-:Y:S01]  /*1bd90*/  ENDCOLLECTIVE ;  /* 0x000000000000791b */ /* 0x003fe20003800000 */
.L_x_1521:
[----:B------:R-:W-:Y:S01]  /*1bda0*/  IMAD.MOV.U32 R8, RZ, RZ, R14 ;  /* 0x000000ffff087224 */ /* 0x000fe200078e000e */
[----:B------:R-:W-:Y:S06]  /*1bdb0*/  BRA `(.L_x_1522) ;  /* 0xffffffb800887947 */ /* 0x000fec000383ffff */
.L_x_1400:
[----:B------:R-:W-:Y:S01]  /*1bdc0*/  BSSY B0, `(.L_x_1523) ;  /* 0x0000007000007945 */ /* 0x000fe20003800000 */
[----:B------:R-:W-:Y:S02]  /*1bdd0*/  IMAD.MOV.U32 R13, RZ, RZ, R2 ;  /* 0x000000ffff0d7224 */ /* 0x000fe400078e0002 */
[----:B------:R-:W-:Y:S02]  /*1bde0*/  IMAD.MOV.U32 R11, RZ, RZ, 0x1f ;  /* 0x0000001fff0b7424 */ /* 0x000fe400078e00ff */
[----:B------:R-:W-:-:S07]  /*1bdf0*/  IMAD.MOV.U32 R15, RZ, RZ, -0x1 ;  /* 0xffffffffff0f7424 */ /* 0x000fce00078e00ff */
[----:B0-23--:R-:W-:Y:S05]  /*1be00*/  WARPSYNC.COLLECTIVE R15, `(.L_x_1524) ;  /* 0x000000000f087348 */ /* 0x00dfea0003c00000 */
[----:B------:R1:W4:Y:S02]  /*1be10*/  SHFL.IDX P6, R14, R13, R12, R11 ;  /* 0x0000000c0d0e7389 */ /* 0x00032400000c000b */
[----:B01234-:R-:W-:Y:S01]  /*1be20*/  ENDCOLLECTIVE ;  /* 0x000000000000791b */ /* 0x01ffe20003800000 */
.L_x_1524:
[----:B------:R-:W-:Y:S05]  /*1be30*/  BSYNC B0 ;  /* 0x0000000000007941 */ /* 0x000fea0003800000 */
.L_x_1523:
[----:B------:R-:W-:Y:S01]  /*1be40*/  IMAD.MOV.U32 R6, RZ, RZ, R14 ;  /* 0x000000ffff067224 */ /* 0x000fe200078e000e */
[----:B------:R-:W-:Y:S06]  /*1be50*/  BRA `(.L_x_1399) ;  /* 0xffffffb800787947 */ /* 0x000fec000383ffff */
.L_x_1406:
[----:B0-----:R0:W1:Y:S02]  /*1be60*/  SYNCS.PHASECHK.TRANS64.TRYWAIT P0, [R7+URZ+0x2a820], R0 ;  /* 0x02a82000070075a7 */ /* 0x001064000800017f */
[----:B-1----:R-:W-:Y:S05]  /*1be70*/  @!P0 NANOSLEEP.SYNCS 0x989680 ;  /* 0x009896800000895d */ /* 0x002fea0003900000 */
[----:B------:R-:W1:Y:S02]  /*1be80*/  @!P0 SYNCS.PHASECHK.TRANS64 P0, [R7+URZ+0x2a820], R0 ;  /* 0x02a82000070085a7 */ /* 0x000e64000800007f */
[----:B-1----:R-:W-:Y:S05]  /*1be90*/  @!P0 BRA `(.L_x_1406) ;  /* 0xfffffffc00f08947 */ /* 0x002fea000383ffff */
[----:B------:R-:W-:Y:S05]  /*1bea0*/  BRA `(.L_x_1525) ;  /* 0xffffffc000d07947 */ /* 0x000fea000383ffff */
.L_x_1407:
        /* <DEDUP_REMOVED lines=8> */
[----:B0-2---:R-:W-:Y:S05]  /*1bf30*/  WARPSYNC.COLLECTIVE R15, `(.L_x_1527) ;  /* 0x000000000f087348 */ /* 0x005fea0003c00000 */
[----:B------:R1:W3:Y:S02]  /*1bf40*/  SHFL.IDX P6, R14, R13, R12, R11 ;  /* 0x0000000c0d0e7389 */ /* 0x0002e400000c000b */
[----:B0123--:R-:W-:Y:S01]  /*1bf50*/  ENDCOLLECTIVE ;  /* 0x000000000000791b */ /* 0x00ffe20003800000 */
.L_x_1527:
[----:B------:R-:W-:Y:S05]  /*1bf60*/  BSYNC B0 ;  /* 0x0000000000007941 */ /* 0x000fea0003800000 */
.L_x_1526:
[----:B------:R-:W-:Y:S05]  /*1bf70*/  BRA `(.L_x_1528) ;  /* 0xffffffc000b87947 */ /* 0x000fea000383ffff */
.L_x_1410:
[----:B------:R-:W-:Y:S01]  /*1bf80*/  BSSY B1, `(.L_x_1529) ;  /* 0x0000006000017945 */ /* 0x000fe20003800000 */
[----:B------:R-:W-:-:S07]  /*1bf90*/  IMAD.MOV.U32 R15, RZ, RZ, -0x1 ;  /* 0xffffffffff0f7424 */ /* 0x000fce00078e00ff */
[----:B0-2---:R-:W-:Y:S05]  /*1bfa0*/  WARPSYNC.COLLECTIVE R15, `(.L_x_1530) ;  /* 0x000000000f0c7348 */ /* 0x005fea0003c00000 */
[----:B------:R-:W-:Y:S02]  /*1bfb0*/  ELECT P6, UR62, PT ;  /* 0x00000000003e782f */ /* 0x000fe400038c0000 */
[----:B------:R-:W-:Y:S01]  /*1bfc0*/  MOV R14, UR62 ;  /* 0x0000003e000e7c02 */ /* 0x000fe20008000f00 */
[----:B0-2---:R-:W-:Y:S10]  /*1bfd0*/  ENDCOLLECTIVE ;  /* 0x000000000000791b */ /* 0x005ff40003800000 */
.L_x_1530:
[----:B------:R-:W-:Y:S05]  /*1bfe0*/  BSYNC B1 ;  /* 0x0000000000017941 */ /* 0x000fea0003800000 */
.L_x_1529:
[----:B------:R-:W-:Y:S05]  /*1bff0*/  BRA `(.L_x_1531) ;  /* 0xffffffc000b07947 */ /* 0x000fea000383ffff */
.L_x_1412:
[----:B0-----:R0:W1:Y:S02]  /*1c000*/  SYNCS.PHASECHK.TRANS64.TRYWAIT P1, [R5+URZ+0x2a840], R0 ;  /* 0x02a84000050075a7 */ /* 0x001064000802017f */
[----:B-1----:R-:W-:Y:S05]  /*1c010*/  @!P1 NANOSLEEP.SYNCS 0x989680 ;  /* 0x009896800000995d */ /* 0x002fea0003900000 */
[----:B------:R-:W1:Y:S02]  /*1c020*/  @!P1 SYNCS.PHASECHK.TRANS64 P1, [R5+URZ+0x2a840], R0 ;  /* 0x02a84000050095a7 */ /* 0x000e64000802007f */
[----:B-1----:R-:W-:Y:S05]  /*1c030*/  @!P1 BRA `(.L_x_1412) ;  /* 0xfffffffc00f09947 */ /* 0x002fea000383ffff */
[----:B------:R-:W-:Y:S05]  /*1c040*/  BRA `(.L_x_1532) ;  /* 0xffffffc000d87947 */ /* 0x000fea000383ffff */
.L_x_1414:
[----:B-1----:R1:W3:Y:S02]  /*1c050*/  SYNCS.PHASECHK.TRANS64.TRYWAIT P1, [R3+URZ+0x2a840], R2 ;  /* 0x02a84002030075a7 */ /* 0x0022e4000802017f */
[----:B---3--:R-:W-:Y:S05]  /*1c060*/  @!P1 NANOSLEEP.SYNCS 0x989680 ;  /* 0x009896800000995d */ /* 0x008fea0003900000 */
[----:B------:R-:W3:Y:S02]  /*1c070*/  @!P1 SYNCS.PHASECHK.TRANS64 P1, [R3+URZ+0x2a840], R2 ;  /* 0x02a84002030095a7 */ /* 0x000ee4000802007f */
[----:B---3--:R-:W-:Y:S05]  /*1c080*/  @!P1 BRA `(.L_x_1414) ;  /* 0xfffffffc00f09947 */ /* 0x008fea000383ffff */
[----:B------:R-:W-:Y:S05]  /*1c090*/  BRA `(.L_x_1533) ;  /* 0xffffffc000e47947 */ /* 0x000fea000383ffff */
.L_x_1416:
[----:B---3--:R3:W4:Y:S02]  /*1c0a0*/  SYNCS.PHASECHK.TRANS64.TRYWAIT P1, [R5+URZ+0x2a860], R0 ;  /* 0x02a86000050075a7 */ /* 0x008724000802017f */
[----:B----4-:R-:W-:Y:S05]  /*1c0b0*/  @!P1 NANOSLEEP.SYNCS 0x989680 ;  /* 0x009896800000995d */ /* 0x010fea0003900000 */
[----:B------:R-:W4:Y:S02]  /*1c0c0*/  @!P1 SYNCS.PHASECHK.TRANS64 P1, [R5+URZ+0x2a860], R0 ;  /* 0x02a86000050095a7 */ /* 0x000f24000802007f */
[----:B----4-:R-:W-:Y:S05]  /*1c0d0*/  @!P1 BRA `(.L_x_1416) ;  /* 0xfffffffc00f09947 */ /* 0x010fea000383ffff */
[----:B------:R-:W-:Y:S05]  /*1c0e0*/  BRA `(.L_x_1534) ;  /* 0xffffffc000e07947 */ /* 0x000fea000383ffff */
.L_x_1535:
        /* <DEDUP_REMOVED lines=9> */
.L_x_15736:


//--------------------- .text._ZN7cutlass13device_kernelIN5flash11enable_sm90INS1_16FlashAttnFwdSm90INS1_25CollectiveMainloopFwdSm90ILi2EN4cute5tupleIJNS5_1CILi1EEES8_S8_EEENS6_IJNS7_ILi128EEENS7_ILi96EEENS7_ILi192EEEEEELi128ENS_6half_tEfNS_4arch4Sm90ELb0ELb1ELb1ELb1ELb1ELb1ELb0ELb1ELb1ELb1ELb1ELb0EEENS1_21CollectiveEpilogueFwdINS6_IJSA_SA_SB_EEES9_SE_SG_Li256ELb1ELb1ELb1ELb0EEENS1_36VarlenDynamicPersistentTileSchedulerILi128ELi96ELi256ELi128ELb1ELb1ELb1ELb1ELb0ELb1EEEEEEEEEvNT_6ParamsE --------------------------
	.section	.text._ZN7cutlass13device_kernelIN5flash11enable_sm90INS1_16FlashAttnFwdSm90INS1_25CollectiveMainloopFwdSm90ILi2EN4cute5tupleIJNS5_1CILi1EEES8_S8_EEENS6_IJNS7_ILi128EEENS7_ILi96EEENS7_ILi192EEEEEELi128ENS_6half_tEfNS_4arch4Sm90ELb0ELb1ELb1ELb1ELb1ELb1ELb0ELb1ELb1ELb1ELb1ELb0EEENS1_21CollectiveEpilogueFwdINS6_IJSA_SA_SB_EEES9_SE_SG_Li256ELb1ELb1ELb1ELb0EEENS1_36VarlenDynamicPersistentTileSchedulerILi128ELi96ELi256ELi128ELb1ELb1ELb1ELb1ELb0ELb1EEEEEEEEEvNT_6ParamsE,"ax",@progbits
	.align	128
.text._ZN7cutlass13device_kernelIN5flash11enable_sm90INS1_16FlashAttnFwdSm90INS1_25CollectiveMainloopFwdSm90ILi2EN4cute5tupleIJNS5_1CILi1EEES8_S8_EEENS6_IJNS7_ILi128EEENS7_ILi96EEENS7_ILi192EEEEEELi128ENS_6half_tEfNS_4arch4Sm90ELb0ELb1ELb1ELb1ELb1ELb1ELb0ELb1ELb1ELb1ELb1ELb0EEENS1_21CollectiveEpilogueFwdINS6_IJSA_SA_SB_EEES9_SE_SG_Li256ELb1ELb1ELb1ELb0EEENS1_36VarlenDynamicPersistentTileSchedulerILi128ELi96ELi256ELi128ELb1ELb1ELb1ELb1ELb0ELb1EEEEEEEEEvNT_6ParamsE:
        .type           _ZN7cutlass13device_kernelIN5flash11enable_sm90INS1_16FlashAttnFwdSm90INS1_25CollectiveMainloopFwdSm90ILi2EN4cute5tupleIJNS5_1CILi1EEES8_S8_EEENS6_IJNS7_ILi128EEENS7_ILi96EEENS7_ILi192EEEEEELi128ENS_6half_tEfNS_4arch4Sm90ELb0ELb1ELb1ELb1ELb1ELb1ELb0ELb1ELb1ELb1ELb1ELb0EEENS1_21CollectiveEpilogueFwdINS6_IJSA_SA_SB_EEES9_SE_SG_Li256ELb1ELb1ELb1ELb0EEENS1_36VarlenDynamicPersistentTileSchedulerILi128ELi96ELi256ELi128ELb1ELb1ELb1ELb1ELb0ELb1EEEEEEEEEvNT_6ParamsE,@function
        .size           _ZN7cutlass13device_kernelIN5flash11enable_sm90INS1_16FlashAttnFwdSm90INS1_25CollectiveMainloopFwdSm90ILi2EN4cute5tupleIJNS5_1CILi1EEES8_S8_EEENS6_IJNS7_ILi128EEENS7_ILi96EEENS7_ILi192EEEEEELi128ENS_6half_tEfNS_4arch4Sm90ELb0ELb1ELb1ELb1ELb1ELb1ELb0ELb1ELb1ELb1ELb1ELb0EEENS1_21CollectiveEpilogueFwdINS6_IJSA_SA_SB_EEES9_SE_SG_Li256ELb1ELb1ELb1ELb0EEENS1_36VarlenDynamicPersistentTileSchedulerILi128ELi96ELi256ELi128ELb1ELb1ELb1ELb1ELb0ELb1EEEEEEEEEvNT_6ParamsE,(.L_x_15737 - _ZN7cutlass13device_kernelIN5flash11enable_sm90INS1_16FlashAttnFwdSm90INS1_25CollectiveMainloopFwdSm90ILi2EN4cute5tupleIJNS5_1CILi1EEES8_S8_EEENS6_IJNS7_ILi128EEENS7_ILi96EEENS7_ILi192EEEEEELi128ENS_6half_tEfNS_4arch4Sm90ELb0ELb1ELb1ELb1ELb1ELb1ELb0ELb1ELb1ELb1ELb1ELb0EEENS1_21CollectiveEpilogueFwdINS6_IJSA_SA_SB_EEES9_SE_SG_Li256ELb1ELb1ELb1ELb0EEENS1_36VarlenDynamicPersistentTileSchedulerILi128ELi96ELi256ELi128ELb1ELb1ELb1ELb1ELb0ELb1EEEEEEEEEvNT_6ParamsE)
        .other          _ZN7cutlass13device_kernelIN5flash11enable_sm90INS1_16FlashAttnFwdSm90INS1_25CollectiveMainloopFwdSm90ILi2EN4cute5tupleIJNS5_1CILi1EEES8_S8_EEENS6_IJNS7_ILi128EEENS7_ILi96EEENS7_ILi192EEEEEELi128ENS_6half_tEfNS_4arch4Sm90ELb0ELb1ELb1ELb1ELb1ELb1ELb0ELb1ELb1ELb1ELb1ELb0EEENS1_21CollectiveEpilogueFwdINS6_IJSA_SA_SB_EEES9_SE_SG_Li256ELb1ELb1ELb1ELb0EEENS1_36VarlenDynamicPersistentTileSchedulerILi128ELi96ELi256ELi128ELb1ELb1ELb1ELb1ELb0ELb1EEEEEEEEEvNT_6ParamsE,@"STO_CUDA_ENTRY STV_DEFAULT"
_ZN7cutlass13device_kernelIN5flash11enable_sm90INS1_16FlashAttnFwdSm90INS1_25CollectiveMainloopFwdSm90ILi2EN4cute5tupleIJNS5_1CILi1EEES8_S8_EEENS6_IJNS7_ILi128EEENS7_ILi96EEENS7_ILi192EEEEEELi128ENS_6half_tEfNS_4arch4Sm90ELb0ELb1ELb1ELb1ELb1ELb1ELb0ELb1ELb1ELb1ELb1ELb0EEENS1_21CollectiveEpilogueFwdINS6_IJSA_SA_SB_EEES9_SE_SG_Li256ELb1ELb1ELb1ELb0EEENS1_36VarlenDynamicPersistentTileSchedulerILi128ELi96ELi256ELi128ELb1ELb1ELb1ELb1ELb0ELb1EEEEEEEEEvNT_6ParamsE:
        /* <DEDUP_REMOVED lines=18> */
.L_x_1537:
[----:B------:R-:W-:Y:S05]  /*0120*/  BSYNC B0 ;  /* 0x0000000000007941 */ /* 0x000fea0003800000 */
.L_x_1536:
        /* <DEDUP_REMOVED lines=41> */
.L_x_1538:
        /* <DEDUP_REMOVED lines=22> */
.L_x_1539:
        /* <DEDUP_REMOVED lines=18> */
.L_x_1540:
        /* <DEDUP_REMOVED lines=22> */
.L_x_1541:
        /* <DEDUP_REMOVED lines=22> */
.L_x_1542:
[----:B0-----:R-:W-:Y:S01]  /*0900*/  UMOV UR4, 0x1 ;  /* 0x0000000100047882 */ /* 0x001fe20000000000 */
[----:B------:R-:W-:Y:S01]  /*0910*/  PLOP3.LUT P0, PT, PT, PT, UP0, 0x80, 0x0 ;  /* 0x000000000000781c */ /* 0x000fe20003f0f008 */
[----:B------:R-:W-:Y:S01]  /*0920*/  USEL UR4, UR4, 0x2, !UP0 ;  /* 0x0000000204047887 */ /* 0x000fe2000c000000 */
[----:B------:R-:W-:Y:S01]  /*0930*/  NOP ;  /* 0x0000000000007918 */ /* 0x000fe20000000000 */
[----:B------:R-:W-:Y:S01]  /*0940*/  ULDC.64 UR60, c[0x0][0x208] ;  /* 0x00008200003c7ab9 */ /* 0x000fe20000000a00 */
[----:B------:R-:W-:Y:S03]  /*0950*/  BSSY B9, `(.L_x_1543) ;  /* 0x0002b05000097945 */ /* 0x000fe60003800000 */
[----:B------:R-:W-:-:S05]  /*0960*/  IMAD.U32 R3, RZ, RZ, UR4 ;  /* 0x00000004ff037e24 */ /* 0x000fca000f8e00ff */
[----:B------:R0:W-:Y:S01]  /*0970*/  STL [R1+0x58], R3 ;  /* 0x0000580301007387 */ /* 0x0001e20000100800 */
[----:B-12-4-:R-:W-:Y:S06]  /*0980*/  BAR.SYNC.DEFER_BLOCKING 0x0 ;  /* 0x0000000000007b1d */ /* 0x016fec0000010000 */
[----:B------:R-:W-:Y:S05]  /*0990*/  @!P0 BRA `(.L_x_1544) ;  /* 0x0000022c00e08947 */ /* 0x000fea0003800000 */
.L_x_1545:
[----:B------:R-:W-:-:S08]  /*09a0*/  NOP ;  /* 0x0000000000007918 */ /* 0x000fd00000000000 */
[----:B------:R-:W1:Y:S02]  /*09b0*/  USETMAXREG.TRY_ALLOC.CTAPOOL UP0, 0xe8 ;  /* 0x000000e8000079c8 */ /* 0x000e640008000600 */
[----:B-1----:R-:W-:-:S13]  /*09c0*/  PLOP3.LUT P0, PT, PT, PT, UP0, 0x80, 0x0 ;  /* 0x000000000000781c */ /* 0x002fda0003f0f008 */
[----:B------:R-:W-:Y:S05]  /*09d0*/  @!P0 BRA `(.L_x_1545) ;  /* 0xfffffffc00f08947 */ /* 0x000fea000383ffff */
[----:B------:R-:W1:Y:S08]  /*09e0*/  S2UR UR4, SR_CgaCtaId ;  /* 0x00000000000479c3 */ /* 0x000e700000008800 */
[----:B------:R-:W-:Y:S06]  /*09f0*/  BAR.ARV 0x8, 0x180 ;  /* 0x0206000000007b1d */ /* 0x000fec0000002000 */
[----:B0-----:R-:W-:-:S02]  /*0a00*/  MOV R3, 0x400 ;  /* 0x0000040000037802 */ /* 0x001fc40000000f00 */
[----:B------:R-:W-:Y:S01]  /*0a10*/  BAR.SYNC.DEFER_BLOCKING 0x5, 0x180 ;  /* 0x0146000000007b1d */ /* 0x000fe20000010000 */
[----:B-1----:R-:W-:-:S05]  /*0a20*/  IMAD.U32 R172, RZ, RZ, UR4 ;  /* 0x00000004ffac7e24 */ /* 0x002fca000f8e00ff */
[----:B------:R-:W-:Y:S01]  /*0a30*/  ULDC UR4, c[0x0][0xc3c] ;  /* 0x00030f0000047ab9 */ /* 0x000fe20000000800 */
[----:B------:R-:W-:-:S05]  /*0a40*/  LEA R2, R172, R3, 0x18 ;  /* 0x00000003ac027211 */ /* 0x000fca00078ec0ff */
[----:B------:R-:W0:Y:S01]  /*0a50*/  LDS.128 R28, [R2+0x2a8d0] ;  /* 0x02a8d000021c7984 */ /* 0x000e220000000c00 */
[----:B------:R-:W-:Y:S06]  /*0a60*/  BAR.ARV 0x4, 0x180 ;  /* 0x0106000000007b1d */ /* 0x000fec0000002000 */
[----:B0-----:R-:W-:-:S13]  /*0a70*/  ISETP.GE.AND P0, PT, R31, UR4, PT ;  /* 0x000000041f007c0c */ /* 0x001fda000bf06270 */
[----:B------:R-:W-:Y:S05]  /*0a80*/  @P0 BRA `(.L_x_1546) ;  /* 0x000002ac00c40947 */ /* 0x000fea0003800000 */
[----:B------:R-:W2:Y:S01]  /*0a90*/  LDL R4, [R1+0x58] ;  /* 0x0000580001047983 */ /* 0x000ea20000100800 */
[----:B------:R-:W-:Y:S01]  /*0aa0*/  VIADD R0, R0, 0xffffff80 ;  /* 0xffffff8000007836 */ /* 0x000fe20000000000 */
[----:B------:R-:W-:Y:S01]  /*0ab0*/  R2UR UR4, R2 ;  /* 0x00000000020472ca */ /* 0x000fe200000e0000 */
[----:B------:R-:W-:Y:S01]  /*0ac0*/  IMAD.MOV.U32 R208, RZ, RZ, RZ ;  /* 0x000000ffffd07224 */ /* 0x000fe200078e00ff */
[----:B------:R-:W-:Y:S01]  /*0ad0*/  MOV R17, RZ ;  /* 0x000000ff00117202 */ /* 0x000fe20000000f00 */
[----:B------:R-:W-:Y:S01]  /*0ae0*/  IMAD.MOV.U32 R175, RZ, RZ, RZ ;  /* 0x000000ffffaf7224 */ /* 0x000fe200078e00ff */
[----:B------:R-:W-:Y:S01]  /*0af0*/  SHF.R.S32.HI R3, RZ, 0x1f, R0 ;  /* 0x0000001fff037819 */ /* 0x000fe20000011400 */
[----:B------:R-:W-:Y:S02]  /*0b00*/  IMAD.MOV.U32 R164, RZ, RZ, RZ ;  /* 0x000000ffffa47224 */ /* 0x000fe400078e00ff */
[----:B------:R-:W-:Y:S01]  /*0b10*/  IMAD.MOV.U32 R23, RZ, RZ, RZ ;  /* 0x000000ffff177224 */ /* 0x000fe200078e00ff */
[----:B------:R-:W-:-:S04]  /*0b20*/  LEA.HI R225, R3, R0, RZ, 0x3 ;  /* 0x0000000003e17211 */ /* 0x000fc800078f18ff */
[----:B------:R-:W-:Y:S01]  /*0b30*/  LOP3.LUT R205, R225, 0xfffffff8, RZ, 0xc0, !PT ;  /* 0xfffffff8e1cd7812 */ /* 0x000fe200078ec0ff */
[----:B------:R-:W-:Y:S01]  /*0b40*/  UIADD3 UR4, UR4, 0xc400, URZ ;  /* 0x0000c40004047890 */ /* 0x000fe2000fffe03f */
[----:B------:R-:W-:Y:S02]  /*0b50*/  SHF.R.S32.HI R225, RZ, 0x3, R225 ;  /* 0x00000003ffe17819 */ /* 0x000fe400000114e1 */
[----:B------:R-:W-:-:S05]  /*0b60*/  IADD3 R205, R0, -R205, RZ ;  /* 0x800000cd00cd7210 */ /* 0x000fca0007ffe0ff */
[----:B------:R-:W-:-:S05]  /*0b70*/  IMAD.SHL.U32 R203, R205, 0x8, RZ ;  /* 0x00000008cdcb7824 */ /* 0x000fca00078e00ff */
[----:B------:R-:W-:Y:S02]  /*0b80*/  IADD3 R204, R203, 0x40, RZ ;  /* 0x00000040cbcc7810 */ /* 0x000fe40007ffe0ff */
[----:B--2---:R-:W-:Y:S02]  /*0b90*/  R2UR UR5, R4 ;  /* 0x00000000040572ca */ /* 0x004fe400000e0000 */
[----:B------:R-:W-:-:S04]  /*0ba0*/  LEA.HI R4, R3, R0, RZ, 0x7 ;  /* 0x0000000003047211 */ /* 0x000fc800078f38ff */
[----:B------:R-:W-:Y:S02]  /*0bb0*/  LOP3.LUT R5, R4, 0xffffff80, RZ, 0xc0, !PT ;  /* 0xffffff8004057812 */ /* 0x000fe400078ec0ff */
[----:B------:R-:W-:-:S03]  /*0bc0*/  SHF.R.S32.HI R12, RZ, 0x7, R4 ;  /* 0x00000007ff0c7819 */ /* 0x000fc60000011404 */
[----:B------:R-:W-:Y:S01]  /*0bd0*/  IMAD.IADD R228, R0, 0x1, -R5 ;  /* 0x0000000100e47824 */ /* 0x000fe200078e0a05 */
[----:B------:R-:W-:Y:S01]  /*0be0*/  LEA.HI R5, R3, R0, RZ, 0x4 ;  /* 0x0000000003057211 */ /* 0x000fe200078f20ff */
[----:B------:R0:W-:Y:S01]  /*0bf0*/  STL [R1+0x4c], R12 ;  /* 0x00004c0c01007387 */ /* 0x0001e20000100800 */
[----:B------:R-:W-:Y:S01]  /*0c00*/  LEA.HI R4, R4, R12, RZ, 0x1 ;  /* 0x0000000c04047211 */ /* 0x000fe200078f08ff */
[----:B------:R-:W-:Y:S01]  /*0c10*/  ULOP3.LUT UR5, UR5, 0x1, URZ, 0xfc, !UPT ;  /* 0x0000000105057892 */ /* 0x000fe2000f8efc3f */
[----:B------:R-:W-:Y:S02]  /*0c20*/  SHF.R.S32.HI R9, RZ, 0x1f, R228 ;  /* 0x0000001fff097819 */ /* 0x000fe400000114e4 */
[----:B------:R-:W-:Y:S02]  /*0c30*/  SHF.R.S32.HI R6, RZ, 0x4, R5 ;  /* 0x00000004ff067819 */ /* 0x000fe40000011405 */
[CC--:B------:R-:W-:Y:S02]  /*0c40*/  LEA.HI R10, R9.reuse, R228.reuse, RZ, 0x2 ;  /* 0x000000e4090a7211 */ /* 0x0c0fe400078f10ff */
[----:B------:R-:W-:-:S02]  /*0c50*/  LEA.HI R9, R9, R228, RZ, 0x5 ;  /* 0x000000e409097211 */ /* 0x000fc400078f28ff */
[--C-:B------:R-:W-:Y:S02]  /*0c60*/  SHF.R.S32.HI R8, RZ, 0x2, R10.reuse ;  /* 0x00000002ff087819 */ /* 0x100fe4000001140a */
[----:B------:R-:W-:Y:S02]  /*0c70*/  SHF.R.S32.HI R7, RZ, 0x1f, R10 ;  /* 0x0000001fff077819 */ /* 0x000fe4000001140a */
[----:B------:R-:W-:Y:S02]  /*0c80*/  SHF.R.S32.HI R9, RZ, 0x5, R9 ;  /* 0x00000005ff097819 */ /* 0x000fe40000011409 */
[----:B------:R-:W-:Y:S02]  /*0c90*/  LEA.HI R11, R7, R8, RZ, 0x3 ;  /* 0x00000008070b7211 */ /* 0x000fe400078f18ff */
[----:B------:R-:W-:Y:S02]  /*0ca0*/  LEA.HI R7, R5, R6, RZ, 0x1 ;  /* 0x0000000605077211 */ /* 0x000fe400078f08ff */
[----:B------:R-:W-:-:S02]  /*0cb0*/  LOP3.LUT R11, R11, 0xfffffff8, RZ, 0xc0, !PT ;  /* 0xfffffff80b0b7812 */ /* 0x000fc400078ec0ff */
[----:B------:R-:W-:Y:S02]  /*0cc0*/  LOP3.LUT R7, R7, 0x1ffffffe, RZ, 0xc0, !PT ;  /* 0x1ffffffe07077812 */ /* 0x000fe400078ec0ff */
[----:B------:R-:W-:Y:S02]  /*0cd0*/  IADD3 R8, R8, -R11, RZ ;  /* 0x8000000b08087210 */ /* 0x000fe40007ffe0ff */
[----:B------:R-:W-:Y:S01]  /*0ce0*/  LOP3.LUT R5, R5, 0x3fffff0, RZ, 0xc0, !PT ;  /* 0x03fffff005057812 */ /* 0x000fe200078ec0ff */
[----:B------:R-:W-:Y:S01]  /*0cf0*/  IMAD.IADD R7, R6, 0x1, -R7 ;  /* 0x0000000106077824 */ /* 0x000fe200078e0a07 */
[-C--:B------:R-:W-:Y:S01]  /*0d00*/  LEA.HI R6, R3, R0.reuse, RZ, 0x5 ;  /* 0x0000000003067211 */ /* 0x080fe200078f28ff */
[----:B------:R-:W-:Y:S01]  /*0d10*/  IMAD R9, R9, 0x10, R8 ;  /* 0x0000001009097824 */ /* 0x000fe200078e0208 */
[----:B------:R-:W-:Y:S01]  /*0d20*/  LEA.HI R8, R3, R0, RZ, 0x2 ;  /* 0x0000000003087211 */ /* 0x000fe200078f10ff */
[----:B------:R-:W-:Y:S01]  /*0d30*/  IMAD.IADD R5, R0, 0x1, -R5 ;  /* 0x0000000100057824 */ /* 0x000fe200078e0a05 */
[----:B------:R-:W-:-:S02]  /*0d40*/  SHF.R.S32.HI R6, RZ, 0x5, R6 ;  /* 0x00000005ff067819 */ /* 0x000fc40000011406 */
[----:B------:R-:W-:Y:S02]  /*0d50*/  LOP3.LUT R209, R8, 0xfffffffc, RZ, 0xc0, !PT ;  /* 0xfffffffc08d17812 */ /* 0x000fe400078ec0ff */
[--C-:B------:R-:W-:Y:S01]  /*0d60*/  SHF.R.S32.HI R174, RZ, 0x2, R8.reuse ;  /* 0x00000002ffae7819 */ /* 0x100fe20000011408 */
[----:B------:R-:W-:Y:S01]  /*0d70*/  IMAD.SHL.U32 R187, R6, 0x200, RZ ;  /* 0x0000020006bb7824 */ /* 0x000fe200078e00ff */
[----:B------:R-:W-:Y:S01]  /*0d80*/  SHF.R.S32.HI R3, RZ, 0x1f, R8 ;  /* 0x0000001fff037819 */ /* 0x000fe20000011408 */
[----:B------:R-:W-:Y:S01]  /*0d90*/  IMAD.IADD R209, R0, 0x1, -R209 ;  /* 0x0000000100d17824 */ /* 0x000fe200078e0ad1 */
[----:B------:R-:W-:Y:S01]  /*0da0*/  LOP3.LUT R4, R4, 0x3fffffe, RZ, 0xc0, !PT ;  /* 0x03fffffe04047812 */ /* 0x000fe200078ec0ff */
[----:B------:R-:W-:Y:S01]  /*0db0*/  IMAD R8, R6, 0x10, R5 ;  /* 0x0000001006087824 */ /* 0x000fe200078e0205 */
[----:B------:R-:W-:Y:S01]  /*0dc0*/  LEA.HI R3, R3, R174, RZ, 0x3 ;  /* 0x000000ae03037211 */ /* 0x000fe200078f18ff */
[----:B------:R-:W-:Y:S01]  /*0dd0*/  VIADD R5, R174, 0x40 ;  /* 0x00000040ae057836 */ /* 0x000fe20000000000 */
[----:B------:R-:W-:Y:S01]  /*0de0*/  SHF.L.U32 R162, R209, 0x2, RZ ;  /* 0x00000002d1a27819 */ /* 0x000fe200000006ff */
[----:B------:R-:W-:Y:S01]  /*0df0*/  IMAD.IADD R4, R12, 0x1, -R4 ;  /* 0x000000010c047824 */ /* 0x000fe200078e0a04 */
[----:B------:R-:W-:Y:S01]  /*0e00*/  LOP3.LUT R3, R3, 0xfffffff8, RZ, 0xc0, !PT ;  /* 0xfffffff803037812 */ /* 0x000fe200078ec0ff */
[----:B------:R-:W-:Y:S01]  /*0e10*/  IMAD.SHL.U32 R181, R5, 0x40, RZ ;  /* 0x0000004005b57824 */ /* 0x000fe200078e00ff */
[----:B------:R-:W-:Y:S01]  /*0e20*/  SHF.R.S32.HI R0, RZ, 0x1f, R5 ;  /* 0x0000001fff007819 */ /* 0x000fe20000011405 */
[----:B------:R-:W-:-:S02]  /*0e30*/  VIADD R177, R162, 0x20 ;  /* 0x00000020a2b17836 */ /* 0x000fc40000000000 */
[----:B------:R-:W-:Y:S01]  /*0e40*/  VIADD R176, R162, 0x40 ;  /* 0x00000040a2b07836 */ /* 0x000fe20000000000 */
[----:B------:R-:W-:Y:S01]  /*0e50*/  LEA.HI R0, R0, R5, RZ, 0x3 ;  /* 0x0000000500007211 */ /* 0x000fe200078f18ff */
[----:B------:R-:W-:Y:S01]  /*0e60*/  IMAD.IADD R227, R174, 0x1, -R3 ;  /* 0x00000001aee37824 */ /* 0x000fe200078e0a03 */
[C---:B------:R-:W-:Y:S01]  /*0e70*/  IADD3 R167, R162.reuse, R177, RZ ;  /* 0x000000b1a2a77210 */ /* 0x040fe20007ffe0ff */
[----:B------:R-:W-:Y:S01]  /*0e80*/  IMAD.IADD R168, R162, 0x1, R176 ;  /* 0x00000001a2a87824 */ /* 0x000fe200078e02b0 */
[----:B------:R-:W-:Y:S01]  /*0e90*/  LOP3.LUT R181, R181, 0x1c0, RZ, 0xc0, !PT ;  /* 0x000001c0b5b57812 */ /* 0x000fe200078ec0ff */
[----:B------:R-:W-:Y:S01]  /*0ea0*/  IMAD.SHL.U32 R200, R0, 0x40, RZ ;  /* 0x0000004000c87824 */ /* 0x000fe200078e00ff */
[----:B------:R-:W-:Y:S01]  /*0eb0*/  SHF.R.S32.HI R0, RZ, 0x1f, R167 ;  /* 0x0000001fff007819 */ /* 0x000fe200000114a7 */
[----:B------:R-:W-:Y:S01]  /*0ec0*/  IMAD.SHL.U32 R185, R227, 0x40, RZ ;  /* 0x00000040e3b97824 */ /* 0x000fe200078e00ff */
[----:B------:R-:W-:Y:S01]  /*0ed0*/  SHF.R.S32.HI R3, RZ, 0x1f, R168 ;  /* 0x0000001fff037819 */ /* 0x000fe200000114a8 */
[----:B------:R-:W-:Y:S01]  /*0ee0*/  IMAD R13, R4, 0x40, R9 ;  /* 0x00000040040d7824 */ /* 0x000fe200078e0209 */
[-C--:B------:R-:W-:Y:S01]  /*0ef0*/  LEA.HI R170, R0, R167.reuse, RZ, 0x3 ;  /* 0x000000a700aa7211 */ /* 0x080fe200078f18ff */
[----:B0-----:R-:W-:Y:S01]  /*0f00*/  IMAD R12, R8, 0x8, R7 ;  /* 0x00000008080c7824 */ /* 0x001fe200078e0207 */
[----:B------:R-:W-:Y:S01]  /*0f10*/  LEA.HI R0, R0, R167, RZ, 0x6 ;  /* 0x000000a700007211 */ /* 0x000fe200078f30ff */
[----:B------:R-:W-:Y:S01]  /*0f20*/  IMAD.SHL.U32 R18, R209, 0x8, RZ ;  /* 0x00000008d1127824 */ /* 0x000fe200078e00ff */
[----:B------:R-:W-:Y:S01]  /*0f30*/  LOP3.LUT R185, R185, 0x1c0, RZ, 0xc0, !PT ;  /* 0x000001c0b9b97812 */ /* 0x000fe200078ec0ff */
[----:B------:R-:W-:Y:S01]  /*0f40*/  STL [R1+0x50], R13 ;  /* 0x0000500d01007387 */ /* 0x000fe20000100800 */
[CC--:B------:R-:W-:Y:S01]  /*0f50*/  LEA.HI R5, R3.reuse, R168.reuse, RZ, 0x6 ;  /* 0x000000a803057211 */ /* 0x0c0fe200078f30ff */
[----:B------:R-:W-:Y:S01]  /*0f60*/  IMAD.SHL.U32 R0, R0, 0x80, RZ ;  /* 0x0000008000007824 */ /* 0x000fe200078e00ff */
[----:B------:R-:W-:Y:S01]  /*0f70*/  LEA.HI R4, R3, R168, RZ, 0x3 ;  /* 0x000000a803047211 */ /* 0x000fe200078f18ff */
[C---:B------:R-:W-:Y:S01]  /*0f80*/  VIADD R22, R18.reuse, 0x60 ;  /* 0x0000006012167836 */ /* 0x040fe20000000000 */
[----:B------:R-:W-:Y:S01]  /*0f90*/  SHF.R.U32.HI R14, RZ, 0x3, R181 ;  /* 0x00000003ff0e7819 */ /* 0x000fe200000116b5 */
[----:B------:R-:W-:Y:S01]  /*0fa0*/  IMAD.SHL.U32 R6, R5, 0x80, RZ ;  /* 0x0000008005067824 */ /* 0x000fe200078e00ff */
[----:B------:R-:W-:Y:S01]  /*0fb0*/  SHF.R.U32.HI R186, RZ, 0x3, R185 ;  /* 0x00000003ffba7819 */ /* 0x000fe200000116b9 */
[C---:B------:R-:W-:Y:S01]  /*0fc0*/  VIADD R160, R18.reuse, 0x80 ;  /* 0x0000008012a07836 */ /* 0x040fe20000000000 */
[--C-:B------:R-:W-:Y:S01]  /*0fd0*/  LOP3.LUT R3, R185, 0x38, R170.reuse, 0xf8, !PT ;  /* 0x00000038b9037812 */ /* 0x100fe200078ef8aa */
[----:B------:R-:W-:Y:S01]  /*0fe0*/  VIADD R161, R18, 0xa0 ;  /* 0x000000a012a17836 */ /* 0x000fe20000000000 */
[----:B------:R-:W-:Y:S01]  /*0ff0*/  LOP3.LUT R7, R181, 0x38, R170, 0xf8, !PT ;  /* 0x00000038b5077812 */ /* 0x000fe200078ef8aa */
[C---:B------:R-:W-:Y:S01]  /*1000*/  VIADD R179, R162.reuse, 0x10 ;  /* 0x00000010a2b37836 */ /* 0x040fe20000000000 */
[----:B------:R-:W-:Y:S01]  /*1010*/  LOP3.LUT R5, R185, 0x38, R4, 0xf8, !PT ;  /* 0x00000038b9057812 */ /* 0x000fe200078ef804 */
[----:B------:R-:W-:Y:S01]  /*1020*/  VIADD R178, R162, 0x30 ;  /* 0x00000030a2b27836 */ /* 0x000fe20000000000 */
[----:B------:R-:W-:Y:S01]  /*1030*/  LOP3.LUT R200, R200, 0xfffffe00, RZ, 0xc0, !PT ;  /* 0xfffffe00c8c87812 */ /* 0x000fe200078ec0ff */
[----:B------:R-:W-:Y:S01]  /*1040*/  VIADD R180, R162, 0x50 ;  /* 0x00000050a2b47836 */ /* 0x000fe20000000000 */
[----:B------:R-:W-:-:S02]  /*1050*/  LOP3.LUT R0, R0, 0xffffe000, RZ, 0xc0, !PT ;  /* 0xffffe00000007812 */ /* 0x000fc400078ec0ff */
[----:B------:R-:W-:Y:S02]  /*1060*/  LOP3.LUT R3, R3, R186, RZ, 0x3c, !PT ;  /* 0x000000ba03037212 */ /* 0x000fe400078e3cff */
[----:B------:R-:W-:Y:S02]  /*1070*/  LOP3.LUT R9, R7, R14, RZ, 0x3c, !PT ;  /* 0x0000000e07097212 */ /* 0x000fe400078e3cff */
[----:B------:R-:W-:Y:S02]  /*1080*/  LOP3.LUT R7, R5, R186, RZ, 0x3c, !PT ;  /* 0x000000ba05077212 */ /* 0x000fe400078e3cff */
[-C--:B------:R-:W-:Y:S02]  /*1090*/  IADD3 R5, R3, R0.reuse, R187 ;  /* 0x0000000003057210 */ /* 0x080fe40007ffe0bb */
[----:B------:R-:W-:Y:S01]  /*10a0*/  IADD3 R9, R9, R0, R200 ;  /* 0x0000000009097210 */ /* 0x000fe20007ffe0c8 */
[----:B------:R-:W-:Y:S01]  /*10b0*/  IMAD.U32 R0, RZ, RZ, UR5 ;  /* 0x00000005ff007e24 */ /* 0x000fe2000f8e00ff */
[----:B------:R-:W-:-:S02]  /*10c0*/  MOV R3, UR4 ;  /* 0x0000000400037c02 */ /* 0x000fc40008000f00 */
[----:B------:R-:W-:Y:S02]  /*10d0*/  LOP3.LUT R8, R181, 0x38, R4, 0xf8, !PT ;  /* 0x00000038b5087812 */ /* 0x000fe400078ef804 */
[----:B------:R-:W-:Y:S01]  /*10e0*/  STL [R1+0x30], R0 ;  /* 0x0000300001007387 */ /* 0x000fe20000100800 */
[----:B------:R-:W-:Y:S02]  /*10f0*/  LOP3.LUT R6, R6, 0xffffe000, RZ, 0xc0, !PT ;  /* 0xffffe00006067812 */ /* 0x000fe400078ec0ff */
[----:B------:R-:W-:Y:S01]  /*1100*/  LOP3.LUT R11, R8, R14, RZ, 0x3c, !PT ;  /* 0x0000000e080b7212 */ /* 0x000fe200078e3cff */
[----:B------:R0:W-:Y:S01]  /*1110*/  STL [R1+0x48], R3 ;  /* 0x0000480301007387 */ /* 0x0001e20000100800 */
[-C--:B------:R-:W-:Y:S02]  /*1120*/  IADD3 R8, R7, R6.reuse, R187 ;  /* 0x0000000607087210 */ /* 0x080fe40007ffe0bb */
[----:B------:R-:W-:Y:S02]  /*1130*/  LOP3.LUT R7, R181, 0x38, R18, 0xf8, !PT ;  /* 0x00000038b5077812 */ /* 0x000fe400078ef812 */
[----:B------:R-:W-:Y:S01]  /*1140*/  IADD3 R11, R11, R6, R200 ;  /* 0x000000060b0b7210 */ /* 0x000fe20007ffe0c8 */
[----:B------:R-:W-:Y:S01]  /*1150*/  IMAD.SHL.U32 R6, R12, 0x8, RZ ;  /* 0x000000080c067824 */ /* 0x000fe200078e00ff */
[----:B------:R-:W-:-:S02]  /*1160*/  LOP3.LUT R7, R200, R7, R14, 0xf6, !PT ;  /* 0x00000007c8077212 */ /* 0x000fc400078ef60e */
[----:B------:R-:W-:Y:S02]  /*1170*/  SHF.R.S32.HI R171, RZ, 0x3, R4 ;  /* 0x00000003ffab7819 */ /* 0x000fe40000011404 */
[----:B0-----:R-:W-:Y:S01]  /*1180*/  SHF.R.S32.HI R3, RZ, 0x1f, R203 ;  /* 0x0000001fff037819 */ /* 0x001fe200000114cb */
[----:B------:R-:W-:Y:S01]  /*1190*/  STL [R1+0x54], R6 ;  /* 0x0000540601007387 */ /* 0x000fe20000100800 */
[----:B------:R-:W-:Y:S02]  /*11a0*/  LOP3.LUT R3, R10, 0x7ffffffc, RZ, 0xc0, !PT ;  /* 0x7ffffffc0a037812 */ /* 0x000fe400078ec0ff */
[----:B------:R-:W-:Y:S02]  /*11b0*/  LEA.HI R0, R209, R209, RZ, 0x1 ;  /* 0x000000d1d1007211 */ /* 0x000fe400078f08ff */
[----:B------:R-:W-:Y:S01]  /*11c0*/  SHF.R.S32.HI R19, RZ, 0x1f, R18 ;  /* 0x0000001fff137819 */ /* 0x000fe20000011412 */
[----:B------:R-:W-:Y:S01]  /*11d0*/  IMAD.IADD R3, R228, 0x1, -R3 ;  /* 0x00000001e4037824 */ /* 0x000fe200078e0a03 */
[----:B------:R-:W-:-:S02]  /*11e0*/  LOP3.LUT R0, R0, 0x1ffffffe, RZ, 0xc0, !PT ;  /* 0x1ffffffe00007812 */ /* 0x000fc400078ec0ff */
[----:B------:R-:W-:Y:S02]  /*11f0*/  SHF.R.S32.HI R173, RZ, 0x1f, R22 ;  /* 0x0000001fffad7819 */ /* 0x000fe40000011416 */
[----:B------:R-:W-:Y:S01]  /*1200*/  SHF.L.U32 R182, R3, 0x1, RZ ;  /* 0x0000000103b67819 */ /* 0x000fe200000006ff */
[----:B------:R-:W-:Y:S01]  /*1210*/  IMAD.IADD R0, R209, 0x1, -R0 ;  /* 0x00000001d1007824 */ /* 0x000fe200078e0a00 */
[----:B------:R-:W-:Y:S02]  /*1220*/  LEA R3, R7, UR4, 0x1 ;  /* 0x0000000407037c11 */ /* 0x000fe4000f8e08ff */
[C---:B------:R-:W-:Y:S01]  /*1230*/  IADD3 R218, R182.reuse, 0x40, RZ ;  /* 0x00000040b6da7810 */ /* 0x040fe20007ffe0ff */
[C---:B------:R-:W-:Y:S01]  /*1240*/  VIADD R222, R182.reuse, 0x20 ;  /* 0x00000020b6de7836 */ /* 0x040fe20000000000 */
[C---:B------:R-:W-:Y:S01]  /*1250*/  IADD3 R212, R182.reuse, 0x70, RZ ;  /* 0x00000070b6d47810 */ /* 0x040fe20007ffe0ff */
[C---:B------:R-:W-:Y:S01]  /*1260*/  VIADD R219, R182.reuse, 0x38 ;  /* 0x00000038b6db7836 */ /* 0x040fe20000000000 */
[----:B------:R0:W-:Y:S01]  /*1270*/  STL [R1+0x40], R3 ;  /* 0x0000400301007387 */ /* 0x0001e20000100800 */
        /* <DEDUP_REMOVED lines=9> */
[----:B0-----:R-:W-:Y:S01]  /*1310*/  SHF.R.S32.HI R3, RZ, 0x1f, R222 ;  /* 0x0000001fff037819 */ /* 0x001fe200000114de */
[C---:B------:R-:W-:Y:S01]  /*1320*/  VIADD R220, R182.reuse, 0x30 ;  /* 0x00000030b6dc7836 */ /* 0x040fe20000000000 */
[----:B------:R-:W-:Y:S01]  /*1330*/  SHF.R.S32.HI R3, RZ, 0x1f, R219 ;  /* 0x0000001fff037819 */ /* 0x000fe200000114db */
[C---:B------:R-:W-:Y:S01]  /*1340*/  VIADD R217, R182.reuse, 0x48 ;  /* 0x00000048b6d97836 */ /* 0x040fe20000000000 */
[----:B------:R-:W-:Y:S01]  /*1350*/  SHF.R.S32.HI R3, RZ, 0x1f, R216 ;  /* 0x0000001fff037819 */ /* 0x000fe200000114d8 */
[C---:B------:R-:W-:Y:S01]  /*1360*/  VIADD R214, R182.reuse, 0x60 ;  /* 0x00000060b6d67836 */ /* 0x040fe20000000000 */
[----:B------:R-:W-:Y:S01]  /*1370*/  SHF.R.S32.HI R3, RZ, 0x1f, R213 ;  /* 0x0000001fff037819 */ /* 0x000fe200000114d5 */
[----:B------:R-:W-:Y:S01]  /*1380*/  VIADD R211, R182, 0x78 ;  /* 0x00000078b6d37836 */ /* 0x000fe20000000000 */
[----:B------:R-:W-:Y:S01]  /*1390*/  LEA R3, R5, UR4, 0x1 ;  /* 0x0000000405037c11 */ /* 0x000fe2000f8e08ff */
[----:B------:R-:W-:Y:S01]  /*13a0*/  IMAD R202, R0, 0x8, R13 ;  /* 0x0000000800ca7824 */ /* 0x000fe200078e020d */
[----:B------:R-:W-:-:S02]  /*13b0*/  SHF.R.S32.HI R4, RZ, 0x1f, R221 ;  /* 0x0000001fff047819 */ /* 0x000fc400000114dd */
[----:B------:R-:W-:Y:S01]  /*13c0*/  SHF.R.S32.HI R4, RZ, 0x1f, R218 ;  /* 0x0000001fff047819 */ /* 0x000fe200000114da */
[----:B------:R0:W-:Y:S01]  /*13d0*/  STL [R1+0x44], R3 ;  /* 0x0000440301007387 */ /* 0x0001e20000100800 */
[----:B------:R-:W-:Y:S02]  /*13e0*/  SHF.R.S32.HI R4, RZ, 0x1f, R215 ;  /* 0x0000001fff047819 */ /* 0x000fe400000114d7 */
[----:B------:R-:W-:Y:S02]  /*13f0*/  SHF.R.S32.HI R4, RZ, 0x1f, R212 ;  /* 0x0000001fff047819 */ /* 0x000fe400000114d4 */
[----:B------:R-:W-:Y:S02]  /*1400*/  LEA R5, R9, UR4, 0x1 ;  /* 0x0000000409057c11 */ /* 0x000fe4000f8e08ff */
[----:B------:R-:W-:Y:S02]  /*1410*/  LEA R4, R8, UR4, 0x1 ;  /* 0x0000000408047c11 */ /* 0x000fe4000f8e08ff */
[----:B------:R-:W-:Y:S01]  /*1420*/  SHF.R.S32.HI R6, RZ, 0x1f, R223 ;  /* 0x0000001fff067819 */ /* 0x000fe200000114df */
[----:B------:R1:W-:Y:S01]  /*1430*/  STL [R1+0x38], R5 ;  /* 0x0000380501007387 */ /* 0x0003e20000100800 */
[----:B0-----:R-:W-:-:S02]  /*1440*/  LEA R3, R11, UR4, 0x1 ;  /* 0x000000040b037c11 */ /* 0x001fc4000f8e08ff */
[----:B------:R-:W-:Y:S01]  /*1450*/  SHF.R.S32.HI R6, RZ, 0x1f, R220 ;  /* 0x0000001fff067819 */ /* 0x000fe200000114dc */
[----:B------:R1:W-:Y:S01]  /*1460*/  STL [R1+0x3c], R4 ;  /* 0x00003c0401007387 */ /* 0x0003e20000100800 */
[----:B------:R-:W-:Y:S02]  /*1470*/  SHF.R.S32.HI R6, RZ, 0x1f, R217 ;  /* 0x0000001fff067819 */ /* 0x000fe400000114d9 */
[----:B------:R-:W-:Y:S01]  /*1480*/  SHF.R.S32.HI R6, RZ, 0x1f, R214 ;  /* 0x0000001fff067819 */ /* 0x000fe200000114d6 */
[----:B------:R1:W-:Y:S01]  /*1490*/  STL [R1+0x34], R3 ;  /* 0x0000340301007387 */ /* 0x0003e20000100800 */
[----:B------:R-:W-:-:S07]  /*14a0*/  SHF.R.S32.HI R229, RZ, 0x1f, R211 ;  /* 0x0000001fffe57819 */ /* 0x000fce00000114d3 */
.L_x_1853:
[----:B------:R-:W-:Y:S01]  /*14b0*/  ULDC.64 UR4, c[0x0][0xa28] ;  /* 0x00028a0000047ab9 */ /* 0x000fe20000000a00 */
[----:B0-23--:R-:W0:Y:S01]  /*14c0*/  LDC.64 R6, c[0x0][0xa08] ;  /* 0x00028200ff067b82 */ /* 0x00de220000000a00 */
[----:B------:R-:W-:Y:S01]  /*14d0*/  ISETP.NE.U32.AND P0, PT, RZ, UR4, PT ;  /* 0x00000004ff007c0c */ /* 0x000fe2000bf05070 */
[----:B------:R-:W-:Y:S01]  /*14e0*/  IMAD.MOV.U32 R13, RZ, RZ, RZ ;  /* 0x000000ffff0d7224 */ /* 0x000fe200078e00ff */
[----:B------:R-:W-:Y:S01]  /*14f0*/  ULDC.64 UR6, c[0x0][0xa20] ;  /* 0x0002880000067ab9 */ /* 0x000fe20000000a00 */
[----:B------:R-:W-:Y:S01]  /*1500*/  IMAD.MOV.U32 R129, RZ, RZ, RZ ;  /* 0x000000ffff817224 */ /* 0x000fe200078e00ff */
[----:B------:R-:W-:Y:S01]  /*1510*/  ISETP.NE.AND.EX P0, PT, RZ, UR5, PT, P0 ;  /* 0x00000005ff007c0c */ /* 0x000fe2000bf05300 */
[----:B------:R-:W-:Y:S02]  /*1520*/  ULDC.64 UR4, c[0x0][0xa18] ;  /* 0x0002860000047ab9 */ /* 0x000fe40000000a00 */
[----:B------:R-:W-:-:S04]  /*1530*/  ISETP.NE.U32.AND P1, PT, RZ, UR4, PT ;  /* 0x00000004ff007c0c */ /* 0x000fc8000bf25070 */
[----:B------:R-:W-:Y:S01]  /*1540*/  ISETP.NE.AND.EX P1, PT, RZ, UR5, PT, P1 ;  /* 0x00000005ff007c0c */ /* 0x000fe2000bf25310 */
[----:B------:R-:W-:Y:S02]  /*1550*/  ULDC.64 UR4, c[0x0][0xa08] ;  /* 0x0002820000047ab9 */ /* 0x000fe40000000a00 */
[----:B------:R-:W-:-:S03]  /*1560*/  ISETP.NE.U32.AND P3, PT, RZ, UR4, PT ;  /* 0x00000004ff007c0c */ /* 0x000fc6000bf65070 */
[----:B-1--4-:R-:W1:Y:S01]  /*1570*/  @P0 LDC.64 R4, c[0x0][0xa28] ;  /* 0x00028a00ff040b82 */ /* 0x012e620000000a00 */
[----:B------:R-:W-:Y:S01]  /*1580*/  ISETP.NE.AND.EX P3, PT, RZ, UR5, PT, P3 ;  /* 0x00000005ff007c0c */ /* 0x000fe2000bf65330 */
[----:B0-----:R-:W-:-:S06]  /*1590*/  IMAD.WIDE R10, R31, 0x4, R6 ;  /* 0x000000041f0a7825 */ /* 0x001fcc00078e0206 */
[----:B------:R-:W0:Y:S01]  /*15a0*/  @P1 LDC.64 R8, c[0x0][0xa18] ;  /* 0x00028600ff081b82 */ /* 0x000e220000000a00 */
[----:B------:R-:W-:Y:S02]  /*15b0*/  ULDC UR4, c[0x0][0x288] ;  /* 0x0000a20000047ab9 */ /* 0x000fe40000000800 */
[----:B------:R-:W-:Y:S01]  /*15c0*/  IMAD.U32 R165, RZ, RZ, UR4 ;  /* 0x00000004ffa57e24 */ /* 0x000fe2000f8e00ff */
[----:B------:R-:W-:Y:S02]  /*15d0*/  ULDC.64 UR4, c[0x0][0x418] ;  /* 0x0001060000047ab9 */ /* 0x000fe40000000a00 */
[----:B------:R2:W5:Y:S01]  /*15e0*/  @P3 LDG.E R129, desc[UR60][R10.64] ;  /* 0x0000003c0a813981 */ /* 0x000562000c1e1900 */
[----:B-1----:R-:W-:-:S05]  /*15f0*/  @P0 IMAD.WIDE R4, R31, 0x4, R4 ;  /* 0x000000041f040825 */ /* 0x002fca00078e0204 */
[----:B------:R2:W5:Y:S01]  /*1600*/  @P0 LDG.E R13, desc[UR60][R4.64] ;  /* 0x0000003c040d0981 */ /* 0x000562000c1e1900 */
[----:B0-----:R-:W-:-:S05]  /*1610*/  @P1 IMAD.WIDE R6, R31, 0x4, R8 ;  /* 0x000000041f061825 */ /* 0x001fca00078e0208 */
[----:B------:R2:W5:Y:S01]  /*1620*/  @P1 LDG.E R165, desc[UR60][R6.64] ;  /* 0x0000003c06a51981 */ /* 0x000562000c1e1900 */
[----:B------:R-:W-:Y:S01]  /*1630*/  UISETP.NE.U32.AND UP0, UPT, UR4, URZ, UPT ;  /* 0x0000003f0400728c */ /* 0x000fe2000bf05070 */
[C---:B------:R-:W-:Y:S02]  /*1640*/  LOP3.LUT R3, R30.reuse, 0xff000000, RZ, 0xc0, !PT ;  /* 0xff0000001e037812 */ /* 0x040fe400078ec0ff */
[----:B------:R-:W-:Y:S01]  /*1650*/  ULDC UR4, c[0x0][0x424] ;  /* 0x0001090000047ab9 */ /* 0x000fe20000000800 */
[----:B------:R-:W-:Y:S01]  /*1660*/  UISETP.NE.AND.EX UP0, UPT, UR5, URZ, UPT, UP0 ;  /* 0x0000003f0500728c */ /* 0x000fe2000bf05300 */
[----:B------:R-:W-:Y:S02]  /*1670*/  ISETP.NE.U32.AND P2, PT, RZ, UR6, PT ;  /* 0x00000006ff007c0c */ /* 0x000fe4000bf45070 */
[----:B------:R-:W-:Y:S01]  /*1680*/  ULDC UR5, c[0x0][0x2f0] ;  /* 0x0000bc0000057ab9 */ /* 0x000fe20000000800 */
[----:B------:R-:W-:Y:S01]  /*1690*/  USEL UR4, UR4, 0x1, UP0 ;  /* 0x0000000104047887 */ /* 0x000fe20008000000 */
[----:B------:R-:W-:-:S02]  /*16a0*/  LOP3.LUT R0, R30, 0xff0000, RZ, 0xc0, !PT ;  /* 0x00ff00001e007812 */ /* 0x000fc400078ec0ff */
[----:B------:R-:W-:Y:S01]  /*16b0*/  SHF.R.U32.HI R3, RZ, 0x8, R3 ;  /* 0x00000008ff037819 */ /* 0x000fe20000011603 */
[----:B------:R-:W-:Y:S01]  /*16c0*/  UIMAD UR4, UR4, UR5, URZ ;  /* 0x00000005040472a4 */ /* 0x000fe2000f8e023f */
[----:B------:R-:W-:Y:S02]  /*16d0*/  ISETP.NE.AND.EX P2, PT, RZ, UR7, PT, P2 ;  /* 0x00000007ff007c0c */ /* 0x000fe4000bf45320 */
[----:B------:R-:W-:Y:S01]  /*16e0*/  ULDC UR5, c[0x0][0x348] ;  /* 0x0000d20000057ab9 */ /* 0x000fe20000000800 */
[----:B------:R-:W-:Y:S02]  /*16f0*/  LEA.HI R206, R0, R3, RZ, 0x10 ;  /* 0x0000000300ce7211 */ /* 0x000fe400078f80ff */
[----:B------:R-:W-:Y:S02]  /*1700*/  LOP3.LUT R169, R30, 0xffff, RZ, 0xc0, !PT ;  /* 0x0000ffff1ea97812 */ /* 0x000fe400078ec0ff */
[----:B------:R-:W-:Y:S01]  /*1710*/  MOV R207, R31 ;  /* 0x0000001f00cf7202 */ /* 0x000fe20000000f00 */
[----:B--2---:R-:W-:Y:S06]  /*1720*/  @P1 BRA `(.L_x_1547) ;  /* 0x0000000000241947 */ /* 0x004fec0003800000 */
        /* <DEDUP_REMOVED lines=9> */
.L_x_1547:
[----:B------:R-:W-:Y:S02]  /*17c0*/  IMAD.U32 R25, RZ, RZ, UR5 ;  /* 0x00000005ff197e24 */ /* 0x000fe4000f8e00ff */
[----:B------:R-:W-:Y:S01]  /*17d0*/  IMAD.U32 R26, RZ, RZ, UR4 ;  /* 0x00000004ff1a7e24 */ /* 0x000fe2000f8e00ff */
[----:B------:R-:W-:Y:S06]  /*17e0*/  @!P2 BRA `(.L_x_1548) ;  /* 0x000000000010a947 */ /* 0x000fec0003800000 */
[----:B------:R-:W0:Y:S02]  /*17f0*/  LDC.64 R26, c[0x0][0xa20] ;  /* 0x00028800ff1a7b82 */ /* 0x000e240000000a00 */
[----:B0-----:R-:W-:-:S06]  /*1800*/  IMAD.WIDE R26, R31, 0x4, R26 ;  /* 0x000000041f1a7825 */ /* 0x001fcc00078e021a */
[----:B------:R0:W5:Y:S01]  /*1810*/  LDG.E R26, desc[UR60][R26.64] ;  /* 0x0000003c1a1a7981 */ /* 0x000162000c1e1900 */
[----:B------:R-:W-:Y:S05]  /*1820*/  BRA `(.L_x_1549) ;  /* 0x0000000000107947 */ /* 0x000fea0003800000 */
.L_x_1548:
[----:B------:R-:W-:Y:S05]  /*1830*/  @!P3 BRA `(.L_x_1549) ;  /* 0x00000000000cb947 */ /* 0x000fea0003800000 */
[----:B------:R-:W2:Y:S04]  /*1840*/  LDG.E R3, desc[UR60][R10.64] ;  /* 0x0000003c0a037981 */ /* 0x000ea8000c1e1900 */
[----:B------:R-:W2:Y:S02]  /*1850*/  LDG.E R26, desc[UR60][R10.64+0x4] ;  /* 0x0000043c0a1a7981 */ /* 0x000ea4000c1e1900 */
[----:B--2---:R-:W-:-:S07]  /*1860*/  IMAD.IADD R26, R26, 0x1, -R3 ;  /* 0x000000011a1a7824 */ /* 0x004fce00078e0a03 */
.L_x_1549:
[----:B------:R-:W-:Y:S01]  /*1870*/  ULDC.64 UR4, c[0x0][0xa10] ;  /* 0x0002840000047ab9 */ /* 0x000fe20000000a00 */
[----:B------:R-:W1:Y:S01]  /*1880*/  LDC R4, c[0x0][0x448] ;  /* 0x00011200ff047b82 */ /* 0x000e620000000800 */
[----:B------:R-:W-:-:S04]  /*1890*/  ISETP.NE.U32.AND P0, PT, RZ, UR4, PT ;  /* 0x00000004ff007c0c */ /* 0x000fc8000bf05070 */
[----:B------:R-:W-:Y:S01]  /*18a0*/  ISETP.NE.AND.EX P0, PT, RZ, UR5, PT, P0 ;  /* 0x00000005ff007c0c */ /* 0x000fe2000bf05300 */
[----:B------:R-:W-:Y:S02]  /*18b0*/  ULDC.64 UR4, c[0x0][0xa30] ;  /* 0x00028c0000047ab9 */ /* 0x000fe40000000a00 */
[----:B------:R-:W-:-:S04]  /*18c0*/  ISETP.NE.U32.AND P1, PT, RZ, UR4, PT ;  /* 0x00000004ff007c0c */ /* 0x000fc8000bf25070 */
[----:B------:R-:W-:-:S06]  /*18d0*/  ISETP.NE.AND.EX P1, PT, RZ, UR5, PT, P1 ;  /* 0x00000005ff007c0c */ /* 0x000fcc000bf25310 */
[----:B------:R-:W2:Y:S08]  /*18e0*/  @P0 LDC.64 R6, c[0x0][0xa10] ;  /* 0x00028400ff060b82 */ /* 0x000eb00000000a00 */
[----:B------:R-:W3:Y:S01]  /*18f0*/  @P1 LDC.64 R8, c[0x0][0xa30] ;  /* 0x00028c00ff081b82 */ /* 0x000ee20000000a00 */
[----:B--2---:R-:W-:-:S05]  /*1900*/  @P0 IMAD.WIDE R6, R31, 0x4, R6 ;  /* 0x000000041f060825 */ /* 0x004fca00078e0206 */
[----:B------:R-:W2:Y:S04]  /*1910*/  @P0 LDG.E R0, desc[UR60][R6.64] ;  /* 0x0000003c06000981 */ /* 0x000ea8000c1e1900 */
[----:B------:R-:W2:Y:S01]  /*1920*/  @P0 LDG.E R3, desc[UR60][R6.64+0x4] ;  /* 0x0000043c06030981 */ /* 0x000ea2000c1e1900 */
[----:B-----5:R-:W-:Y:S02]  /*1930*/  IMAD.MOV.U32 R140, RZ, RZ, R26 ;  /* 0x000000ffff8c7224 */ /* 0x020fe400078e001a */
[----:B---3--:R-:W-:-:S05]  /*1940*/  @P1 IMAD.WIDE R8, R31, 0x4, R8 ;  /* 0x000000041f081825 */ /* 0x008fca00078e0208 */
[----:B------:R3:W5:Y:S01]  /*1950*/  @P1 LDG.E R140, desc[UR60][R8.64] ;  /* 0x0000003c088c1981 */ /* 0x000762000c1e1900 */
[----:B-1----:R-:W-:Y:S01]  /*1960*/  ISETP.NE.AND P1, PT, R4, 0x1, PT ;  /* 0x000000010400780c */ /* 0x002fe20003f25270 */
[----:B------:R-:W-:Y:S01]  /*1970*/  IMAD.SHL.U32 R188, R29, 0x80, RZ ;  /* 0x000000801dbc7824 */ /* 0x000fe200078e00ff */
[----:B------:R-:W1:Y:S01]  /*1980*/  LDC.64 R4, c[0x0][0x9e0] ;  /* 0x00027800ff047b82 */ /* 0x000e620000000a00 */
[----:B------:R-:W-:-:S10]  /*1990*/  IMAD.IADD R12, R26, 0x1, -R13 ;  /* 0x000000011a0c7824 */ /* 0x000fd400078e0a0d */
[----:B------:R-:W4:Y:S08]  /*19a0*/  @P1 LDC R10, c[0x0][0x44c] ;  /* 0x00011300ff0a1b82 */ /* 0x000f300000000800 */
[----:B------:R-:W0:Y:S01]  /*19b0*/  @P1 LDC R11, c[0x0][0x450] ;  /* 0x00011400ff0b1b82 */ /* 0x000e220000000800 */
[----:B-1----:R-:W-:Y:S02]  /*19c0*/  ISETP.GE.AND P2, PT, R5, 0x1, PT ;  /* 0x000000010500780c */ /* 0x002fe40003f46270 */
[----:B--2---:R-:W-:Y:S01]  /*19d0*/  @P0 IADD3 R25, -R0, R3, RZ ;  /* 0x0000000300190210 */ /* 0x004fe20007ffe1ff */
[----:B------:R-:W-:-:S04]  /*19e0*/  VIADD R3, R188, 0x7f ;  /* 0x0000007fbc037836 */ /* 0x000fc80000000000 */
[----:B------:R-:W-:Y:S02]  /*19f0*/  IMAD.IADD R166, R12, 0x1, R25 ;  /* 0x000000010ca67824 */ /* 0x000fe400078e0219 */
[----:B----4-:R-:W-:-:S04]  /*1a00*/  @P1 IMAD.HI.U32 R6, R3, R10, RZ ;  /* 0x0000000a03061227 */ /* 0x010fc800078e00ff */
[C---:B------:R-:W-:Y:S01]  /*1a10*/  VIADD R0, R166.reuse, 0x5f ;  /* 0x0000005fa6007836 */ /* 0x040fe20000000000 */
[----:B0-----:R-:W-:Y:S02]  /*1a20*/  @P1 SHF.R.U32.HI R3, RZ, R11, R6 ;  /* 0x0000000bff031219 */ /* 0x001fe40000011606 */
[----:B------:R-:W-:Y:S01]  /*1a30*/  IADD3 R6, R166, 0x1, -R165 ;  /* 0x00000001a6067810 */ /* 0x000fe20007ffe8a5 */
[----:B------:R-:W-:-:S03]  /*1a40*/  IMAD.HI R0, R0, 0x2aaaaaab, RZ ;  /* 0x2aaaaaab00007827 */ /* 0x000fc600078e02ff */
[----:B------:R-:W-:Y:S02]  /*1a50*/  IADD3 R3, R6, R3, RZ ;  /* 0x0000000306037210 */ /* 0x000fe40007ffe0ff */
[----:B------:R-:W-:-:S03]  /*1a60*/  SHF.R.U32.HI R141, RZ, 0x1f, R0 ;  /* 0x0000001fff8d7819 */ /* 0x000fc60000011600 */
[----:B------:R-:W-:Y:S01]  /*1a70*/  IMAD.IADD R4, R3, 0x1, R4 ;  /* 0x0000000103047824 */ /* 0x000fe200078e0204 */
[----:B------:R-:W-:Y:S01]  /*1a80*/  LEA.HI.SX32 R141, R0, R141, 0x1c ;  /* 0x0000008d008d7211 */ /* 0x000fe200078fe2ff */
[----:B---3--:R-:W-:Y:S06]  /*1a90*/  @!P2 BRA `(.L_x_1550) ;  /* 0x000000000048a947 */ /* 0x008fec0003800000 */
        /* <DEDUP_REMOVED lines=11> */
.L_x_1552:
[----:B------:R-:W-:-:S13]  /*1b50*/  ISETP.NE.AND P0, PT, R5, 0x1, PT ;  /* 0x000000010500780c */ /* 0x000fda0003f05270 */
[----:B------:R-:W0:Y:S02]  /*1b60*/  @P0 LDC.64 R6, c[0x0][0x9e8] ;  /* 0x00027a00ff060b82 */ /* 0x000e240000000a00 */
[----:B0-----:R-:W-:-:S05]  /*1b70*/  @P0 IMAD.HI.U32 R6, R0, R6, RZ ;  /* 0x0000000600060227 */ /* 0x001fca00078e00ff */
[----:B------:R-:W-:-:S07]  /*1b80*/  @P0 SHF.R.U32.HI R0, RZ, R7, R6 ;  /* 0x00000007ff000219 */ /* 0x000fce0000011606 */
.L_x_1553:
[----:B------:R-:W-:Y:S05]  /*1b90*/  BSYNC B0 ;  /* 0x0000000000007941 */ /* 0x000fea0003800000 */
.L_x_1551:
[----:B------:R-:W-:-:S05]  /*1ba0*/  IMAD R3, R0, R5, R5 ;  /* 0x0000000500037224 */ /* 0x000fca00078e0205 */
[----:B------:R-:W-:-:S07]  /*1bb0*/  VIMNMX R4, R4, R3, PT ;  /* 0x0000000304047248 */ /* 0x000fce0003fe0100 */
.L_x_1550:
[----:B------:R-:W0:Y:S01]  /*1bc0*/  @P1 LDC R3, c[0x0][0x44c] ;  /* 0x00011300ff031b82 */ /* 0x000e220000000800 */
[----:B------:R-:W-:Y:S01]  /*1bd0*/  VIADD R4, R4, 0x5f ;  /* 0x0000005f04047836 */ /* 0x000fe20000000000 */
[----:B------:R-:W-:Y:S01]  /*1be0*/  IADD3 R193, R166, -R165, RZ ;  /* 0x800000a5a6c17210 */ /* 0x000fe20007ffe0ff */
[----:B------:R-:W-:Y:S01]  /*1bf0*/  IMAD.MOV.U32 R0, RZ, RZ, R188 ;  /* 0x000000ffff007224 */ /* 0x000fe200078e00bc */
[----:B------:R-:W-:Y:S01]  /*1c00*/  ULDC UR4, c[0x0][0x9dc] ;  /* 0x0002770000047ab9 */ /* 0x000fe20000000800 */
[----:B------:R-:W-:-:S03]  /*1c10*/  IMAD.HI R4, R4, 0x2aaaaaab, RZ ;  /* 0x2aaaaaab04047827 */ /* 0x000fc600078e02ff */
[----:B------:R-:W1:Y:S01]  /*1c20*/  @P1 LDC R7, c[0x0][0x450] ;  /* 0x00011400ff071b82 */ /* 0x000e620000000800 */
        /* <DEDUP_REMOVED lines=18> */
.L_x_1556:
[----:B------:R-:W-:-:S13]  /*1d50*/  ISETP.NE.AND P0, PT, R5, 0x1, PT ;  /* 0x000000010500780c */ /* 0x000fda0003f05270 */
[----:B------:R-:W0:Y:S02]  /*1d60*/  @P0 LDC.64 R6, c[0x0][0x9e8] ;  /* 0x00027a00ff060b82 */ /* 0x000e240000000a00 */
[----:B0-----:R-:W-:-:S05]  /*1d70*/  @P0 IMAD.HI.U32 R4, R0, R6, RZ ;  /* 0x0000000600040227 */ /* 0x001fca00078e00ff */
[----:B------:R-:W-:-:S07]  /*1d80*/  @P0 SHF.R.U32.HI R0, RZ, R7, R4 ;  /* 0x00000007ff000219 */ /* 0x000fce0000011604 */
.L_x_1557:
[----:B------:R-:W-:Y:S05]  /*1d90*/  BSYNC B0 ;  /* 0x0000000000007941 */ /* 0x000fea0003800000 */
.L_x_1555:
[----:B------:R-:W-:-:S05]  /*1da0*/  IMAD R0, R0, R5, RZ ;  /* 0x0000000500007224 */ /* 0x000fca00078e02ff */
[----:B------:R-:W-:-:S07]  /*1db0*/  VIMNMX R3, R3, R0, !PT ;  /* 0x0000000003037248 */ /* 0x000fce0007fe0100 */
.L_x_1554:
[----:B------:R-:W-:Y:S01]  /*1dc0*/  IMAD.HI R3, R3, 0x2aaaaaab, RZ ;  /* 0x2aaaaaab03037827 */ /* 0x000fe200078e02ff */
[----:B------:R-:W-:Y:S01]  /*1dd0*/  BSSY B0, `(.L_x_1558) ;  /* 0x0000028000007945 */ /* 0x000fe20003800000 */
[----:B------:R-:W-:Y:S02]  /*1de0*/  LOP3.LUT R210, R206, 0xff, RZ, 0xc0, !PT ;  /* 0x000000ffced27812 */ /* 0x000fe400078ec0ff */
[----:B------:R-:W-:Y:S02]  /*1df0*/  SHF.R.U32.HI R206, RZ, 0x10, R206 ;  /* 0x00000010ffce7819 */ /* 0x000fe400000116ce */
[----:B------:R-:W-:-:S04]  /*1e00*/  SHF.R.U32.HI R0, RZ, 0x1f, R3 ;  /* 0x0000001fff007819 */ /* 0x000fc80000011603 */
[----:B------:R-:W-:Y:S01]  /*1e10*/  LEA.HI.SX32 R0, R3, R0, 0x1c ;  /* 0x0000000003007211 */ /* 0x000fe200078fe2ff */
[----:B------:R-:W-:-:S03]  /*1e20*/  IMAD.MOV.U32 R3, RZ, RZ, RZ ;  /* 0x000000ffff037224 */ /* 0x000fc600078e00ff */
[----:B------:R-:W-:-:S04]  /*1e30*/  VIMNMX R9, RZ, R0, !PT ;  /* 0x00000000ff097248 */ /* 0x000fc80007fe0100 */
[----:B------:R-:W-:-:S13]  /*1e40*/  ISETP.GT.AND P0, PT, R8, R9, PT ;  /* 0x000000090800720c */ /* 0x000fda0003f04270 */
[----:B------:R-:W-:Y:S05]  /*1e50*/  @!P0 BRA `(.L_x_1559) ;  /* 0x00000000007c8947 */ /* 0x000fea0003800000 */
[----:B------:R-:W-:Y:S01]  /*1e60*/  ISETP.NE.AND P0, PT, R206, RZ, PT ;  /* 0x000000ffce00720c */ /* 0x000fe20003f05270 */
[----:B------:R-:W-:-:S03]  /*1e70*/  ULDC UR4, c[0x0][0x9f0] ;  /* 0x00027c0000047ab9 */ /* 0x000fc60000000800 */
[----:B------:R-:W-:-:S04]  /*1e80*/  SEL R11, R206, UR4, P0 ;  /* 0x00000004ce0b7c07 */ /* 0x000fc80008000000 */
[-C--:B------:R-:W-:Y:S02]  /*1e90*/  IABS R6, R11.reuse ;  /* 0x0000000b00067213 */ /* 0x080fe40000000000 */
[----:B------:R-:W-:Y:S02]  /*1ea0*/  IADD3 R0, R11, -0x1, R8 ;  /* 0xffffffff0b007810 */ /* 0x000fe40007ffe008 */
[----:B------:R-:W0:Y:S01]  /*1eb0*/  I2F.RP R3, R6 ;  /* 0x0000000600037306 */ /* 0x000e220000209400 */
[----:B------:R-:W-:Y:S02]  /*1ec0*/  IABS R13, R11 ;  /* 0x0000000b000d7213 */ /* 0x000fe40000000000 */
[----:B------:R-:W-:-:S04]  /*1ed0*/  IADD3 R0, -R9, R0, RZ ;  /* 0x0000000009007210 */ /* 0x000fc80007ffe1ff */
[----:B------:R-:W-:Y:S02]  /*1ee0*/  IABS R10, R0 ;  /* 0x00000000000a7213 */ /* 0x000fe40000000000 */
[----:B------:R-:W-:-:S04]  /*1ef0*/  LOP3.LUT R0, R0, R11, RZ, 0x3c, !PT ;  /* 0x0000000b00007212 */ /* 0x000fc800078e3cff */
[----:B------:R-:W-:Y:S01]  /*1f00*/  ISETP.GE.AND P2, PT, R0, RZ, PT ;  /* 0x000000ff0000720c */ /* 0x000fe20003f46270 */
[----:B0-----:R-:W0:Y:S02]  /*1f10*/  MUFU.RCP R3, R3 ;  /* 0x0000000300037308 */ /* 0x001e240000001000 */
[----:B0-----:R-:W-:Y:S02]  /*1f20*/  VIADD R4, R3, 0xffffffe ;  /* 0x0ffffffe03047836 */ /* 0x001fe40000000000 */
[----:B------:R-:W-:-:S04]  /*1f30*/  IMAD.MOV R3, RZ, RZ, -R13 ;  /* 0x000000ffff037224 */ /* 0x000fc800078e0a0d */
[----:B------:R0:W1:Y:S02]  /*1f40*/  F2I.FTZ.U32.TRUNC.NTZ R5, R4 ;  /* 0x0000000400057305 */ /* 0x000064000021f000 */
[----:B0-----:R-:W-:Y:S02]  /*1f50*/  IMAD.MOV.U32 R4, RZ, RZ, RZ ;  /* 0x000000ffff047224 */ /* 0x001fe400078e00ff */
[----:B-1----:R-:W-:-:S04]  /*1f60*/  IMAD.MOV R7, RZ, RZ, -R5 ;  /* 0x000000ffff077224 */ /* 0x002fc800078e0a05 */
        /* <DEDUP_REMOVED lines=14> */
.L_x_1559:
[----:B------:R-:W-:Y:S05]  /*2050*/  BSYNC B0 ;  /* 0x0000000000007941 */ /* 0x000fea0003800000 */
.L_x_1558:
[----:B------:R-:W-:-:S05]  /*2060*/  IMAD R0, R210, R3, R9 ;  /* 0x00000003d2007224 */ /* 0x000fca00078e0209 */
[C---:B------:R-:W-:Y:S01]  /*2070*/  VIADDMNMX R3, R0.reuse, R3, R8, PT ;  /* 0x0000000300037246 */ /* 0x040fe20003800108 */
[----:B------:R-:W-:-:S04]  /*2080*/  IMAD R0, R0, 0x60, -R12 ;  /* 0x0000006000007824 */ /* 0x000fc800078e0a0c */
[----:B------:R-:W-:Y:S01]  /*2090*/  IMAD R4, R3, 0x60, -R12 ;  /* 0x0000006003047824 */ /* 0x000fe200078e0a0c */
[----:B------:R-:W-:-:S04]  /*20a0*/  VIMNMX R0, RZ, R0, !PT ;  /* 0x00000000ff007248 */ /* 0x000fc80007fe0100 */
[----:B------:R-:W-:Y:S01]  /*20b0*/  VIMNMX R3, R4, R25, PT ;  /* 0x0000001904037248 */ /* 0x000fe20003fe0100 */
[----:B------:R-:W-:-:S03]  /*20c0*/  IMAD.WIDE.U32 R4, R0, -0x55555555, RZ ;  /* 0xaaaaaaab00047825 */ /* 0x000fc600078e00ff */
[----:B------:R-:W-:Y:S02]  /*20d0*/  ISETP.GT.AND P0, PT, R3, R0, PT ;  /* 0x000000000300720c */ /* 0x000fe40003f04270 */
[----:B------:R-:W-:-:S05]  /*20e0*/  SHF.R.U32.HI R125, RZ, 0x6, R5 ;  /* 0x00000006ff7d7819 */ /* 0x000fca0000011605 */
[----:B------:R-:W-:-:S06]  /*20f0*/  IMAD.MOV.U32 R24, RZ, RZ, R125 ;  /* 0x000000ffff187224 */ /* 0x000fcc00078e007d */
[----:B------:R-:W-:-:S04]  /*2100*/  @P0 VIADD R0, R3, 0x5f ;  /* 0x0000005f03000836 */ /* 0x000fc80000000000 */
[----:B------:R-:W-:-:S05]  /*2110*/  @P0 IMAD.HI R0, R0, 0x2aaaaaab, RZ ;  /* 0x2aaaaaab00000827 */ /* 0x000fca00078e02ff */
[----:B------:R-:W-:-:S04]  /*2120*/  @P0 SHF.R.U32.HI R3, RZ, 0x1f, R0 ;  /* 0x0000001fff030819 */ /* 0x000fc80000011600 */
[----:B------:R-:W-:Y:S02]  /*2130*/  @P0 LEA.HI.SX32 R24, R0, R3, 0x1c ;  /* 0x0000000300180211 */ /* 0x000fe400078fe2ff */
[----:B------:R-:W-:Y:S02]  /*2140*/  PLOP3.LUT P0, PT, PT, PT, PT, 0x80, 0x0 ;  /* 0x000000000000781c */ /* 0x000fe40003f0f070 */
        /* <DEDUP_REMOVED lines=14> */
[----:B------:R-:W-:Y:S01]  /*2230*/  MOV R8, 0x70 ;  /* 0x0000007000087802 */ /* 0x000fe20000000f00 */
[----:B------:R-:W-:Y:S02]  /*2240*/  IMAD.U32 R7, RZ, RZ, UR5 ;  /* 0x00000005ff077e24 */ /* 0x000fe4000f8e00ff */
[----:B------:R-:W-:-:S02]  /*2250*/  IMAD.U32 R10, RZ, RZ, UR6 ;  /* 0x00000006ff0a7e24 */ /* 0x000fc4000f8e00ff */
[----:B------:R-:W-:Y:S02]  /*2260*/  IMAD.U32 R11, RZ, RZ, UR7 ;  /* 0x00000007ff0b7e24 */ /* 0x000fe4000f8e00ff */
[----:B------:R-:W-:Y:S02]  /*2270*/  IMAD.MOV.U32 R12, RZ, RZ, 0x1 ;  /* 0x00000001ff0c7424 */ /* 0x000fe400078e00ff */
[----:B------:R-:W-:-:S07]  /*2280*/  IMAD.MOV.U32 R13, RZ, RZ, RZ ;  /* 0x000000ffff0d7224 */ /* 0x000fce00078e00ff */
[----:B------:R-:W-:-:S07]  /*2290*/  LEPC R20, `(.L_x_1562) ;  /* 0x000000001014794e */ /* 0x000fce0000000000 */
[----:B0----5:R-:W-:Y:S05]  /*22a0*/  CALL.ABS.NOINC R14 ;  /* 0x000000000e007343 */ /* 0x021fea0003c00000 */
.L_x_1562:
[----:B------:R-:W-:Y:S05]  /*22b0*/  BSYNC B6 ;  /* 0x0000000000067941 */ /* 0x000fea0003800000 */
.L_x_1561:
        /* <DEDUP_REMOVED lines=9> */
[----:B------:R-:W-:Y:S01]  /*2350*/  IMAD.U32 R5, RZ, RZ, UR5 ;  /* 0x00000005ff057e24 */ /* 0x000fe2000f8e00ff */
[----:B------:R-:W0:Y:S01]  /*2360*/  LDC.64 R14, c[0x4][R14] ;  /* 0x010000000e0e7b82 */ /* 0x000e220000000a00 */
[----:B------:R-:W-:Y:S01]  /*2370*/  ULDC.64 UR4, c[0x4][0x80] ;  /* 0x0100200000047ab9 */ /* 0x000fe20000000a00 */
[----:B------:R-:W-:Y:S01]  /*2380*/  IMAD.U32 R7, RZ, RZ, UR7 ;  /* 0x00000007ff077e24 */ /* 0x000fe2000f8e00ff */
[----:B------:R-:W-:Y:S01]  /*2390*/  MOV R13, RZ ;  /* 0x000000ff000d7202 */ /* 0x000fe20000000f00 */
[----:B------:R-:W-:-:S02]  /*23a0*/  IMAD.U32 R10, RZ, RZ, UR4 ;  /* 0x00000004ff0a7e24 */ /* 0x000fc4000f8e00ff */
[----:B------:R-:W-:Y:S02]  /*23b0*/  IMAD.U32 R11, RZ, RZ, UR5 ;  /* 0x00000005ff0b7e24 */ /* 0x000fe4000f8e00ff */
[----:B------:R-:W-:Y:S02]  /*23c0*/  IMAD.MOV.U32 R8, RZ, RZ, 0x70 ;  /* 0x00000070ff087424 */ /* 0x000fe400078e00ff */
[----:B------:R-:W-:-:S07]  /*23d0*/  IMAD.MOV.U32 R12, RZ, RZ, 0x1 ;  /* 0x00000001ff0c7424 */ /* 0x000fce00078e00ff */
[----:B------:R-:W-:-:S07]  /*23e0*/  LEPC R20, `(.L_x_1564) ;  /* 0x000000001014794e */ /* 0x000fce0000000000 */
[----:B0----5:R-:W-:Y:S05]  /*23f0*/  CALL.ABS.NOINC R14 ;  /* 0x000000000e007343 */ /* 0x021fea0003c00000 */
.L_x_1564:
[----:B------:R-:W-:Y:S05]  /*2400*/  BSYNC B6 ;  /* 0x0000000000067941 */ /* 0x000fea0003800000 */
.L_x_1563:
[----:B------:R-:W-:Y:S01]  /*2410*/  ULDC.64 UR4, c[0x0][0x9f8] ;  /* 0x00027e0000047ab9 */ /* 0x000fe20000000a00 */
[----:B------:R-:W-:Y:S01]  /*2420*/  IMAD.MOV.U32 R100, RZ, RZ, R31 ;  /* 0x000000ffff647224 */ /* 0x000fe200078e001f */
[----:B------:R-:W-:Y:S01]  /*2430*/  ISETP.NE.U32.AND P0, PT, RZ, UR4, PT ;  /* 0x00000004ff007c0c */ /* 0x000fe2000bf05070 */
[----:B------:R-:W-:Y:S01]  /*2440*/  ULDC UR4, c[0x0][0x2f4] ;  /* 0x0000bd0000047ab9 */ /* 0x000fe20000000800 */
[----:B------:R-:W0:Y:S02]  /*2450*/  LDC.64 R94, c[0x0][0x3f8] ;  /* 0x0000fe00ff5e7b82 */ /* 0x000e240000000a00 */
[----:B------:R-:W-:Y:S01]  /*2460*/  ISETP.NE.AND.EX P0, PT, RZ, UR5, PT, P0 ;  /* 0x00000005ff007c0c */ /* 0x000fe2000bf05300 */
[----:B------:R-:W-:-:S05]  /*2470*/  ULDC UR5, c[0x0][0x320] ;  /* 0x0000c80000057ab9 */ /* 0x000fca0000000800 */
[----:B------:R-:W1:Y:S08]  /*2480*/  LDC R13, c[0x0][0x3f4] ;  /* 0x0000fd00ff0d7b82 */ /* 0x000e700000000800 */
[----:B------:R-:W2:Y:S08]  /*2490*/  @P0 LDC.64 R4, c[0x0][0x9f8] ;  /* 0x00027e00ff040b82 */ /* 0x000eb00000000a00 */
[----:B------:R-:W3:Y:S01]  /*24a0*/  LDC.64 R88, c[0x0][0x408] ;  /* 0x00010200ff587b82 */ /* 0x000ee20000000a00 */
[----:B--2---:R-:W-:-:S05]  /*24b0*/  @P0 IMAD.WIDE R4, R31, 0x4, R4 ;  /* 0x000000041f040825 */ /* 0x004fca00078e0204 */
[----:B------:R2:W4:Y:S01]  /*24c0*/  @P0 LDG.E R100, desc[UR60][R4.64] ;  /* 0x0000003c04640981 */ /* 0x000522000c1e1900 */
[C---:B------:R-:W-:Y:S01]  /*24d0*/  ISETP.GE.AND P1, PT, R167.reuse, UR4, PT ;  /* 0x00000004a7007c0c */ /* 0x040fe2000bf26270 */
[--C-:B0-----:R-:W-:Y:S01]  /*24e0*/  IMAD.WIDE.U32 R96, R174, R94, R18.reuse ;  /* 0x0000005eae607225 */ /* 0x101fe200078e0012 */
[----:B------:R-:W-:Y:S01]  /*24f0*/  ISETP.GE.AND P0, PT, R18, UR4, PT ;  /* 0x0000000412007c0c */ /* 0x000fe2000bf06270 */
[----:B------:R-:W0:Y:S01]  /*2500*/  S2R R194, SR_TID.X ;  /* 0x0000000000c27919 */ /* 0x000e220000002100 */
[----:B------:R-:W-:Y:S01]  /*2510*/  SEL R3, RZ, 0xffffffff, P1 ;  /* 0xffffffffff037807 */ /* 0x000fe20000800000 */
[----:B---3--:R-:W-:Y:S01]  /*2520*/  IMAD.WIDE.U32 R90, R174, R88, R18 ;  /* 0x00000058ae5a7225 */ /* 0x008fe200078e0012 */
[----:B------:R-:W-:Y:S02]  /*2530*/  SEL R0, RZ, 0x1, P0 ;  /* 0x00000001ff007807 */ /* 0x000fe40000000000 */
[----:B------:R-:W-:Y:S01]  /*2540*/  ISETP.GE.AND P0, PT, R167, UR5, PT ;  /* 0x00000005a7007c0c */ /* 0x000fe2000bf06270 */
[----:B------:R-:W-:Y:S01]  /*2550*/  IMAD.SHL.U32 R3, R3, 0x2, RZ ;  /* 0x0000000203037824 */ /* 0x000fe200078e00ff */
[----:B------:R-:W-:Y:S01]  /*2560*/  ISETP.GE.AND P1, PT, R22, UR4, PT ;  /* 0x0000000416007c0c */ /* 0x000fe2000bf26270 */
[----:B------:R-:W-:Y:S01]  /*2570*/  IMAD.MOV.U32 R126, RZ, RZ, 0x20 ;  /* 0x00000020ff7e7424 */ /* 0x000fe200078e00ff */
[----:B------:R-:W-:Y:S01]  /*2580*/  SHF.R.S32.HI R9, RZ, 0x1f, R174 ;  /* 0x0000001fff097819 */ /* 0x000fe200000114ae */
[----:B------:R-:W-:Y:S01]  /*2590*/  IMAD.SHL.U32 R108, R88, 0x40, RZ ;  /* 0x00000040586c7824 */ /* 0x000fe200078e00ff */
[----:B------:R-:W-:Y:S01]  /*25a0*/  LOP3.LUT R0, R3, 0x2, R0, 0xe2, !PT ;  /* 0x0000000203007812 */ /* 0x000fe200078ee200 */
[----:B------:R-:W-:Y:S01]  /*25b0*/  IMAD.IADD R129, R129, 0x1, R26 ;  /* 0x0000000181817824 */ /* 0x000fe200078e021a */
[----:B------:R-:W-:Y:S01]  /*25c0*/  SEL R3, RZ, 0xffffffff, P0 ;  /* 0xffffffffff037807 */ /* 0x000fe20000000000 */
[----:B------:R-:W-:Y:S01]  /*25d0*/  IMAD R112, R209, 0x40, R174 ;  /* 0x00000040d1707824 */ /* 0x000fe200078e02ae */
[----:B------:R-:W-:Y:S01]  /*25e0*/  ISETP.GE.AND P0, PT, R168, UR4, PT ;  /* 0x00000004a8007c0c */ /* 0x000fe2000bf06270 */
[----:B-1----:R-:W-:Y:S01]  /*25f0*/  IMAD.SHL.U32 R124, R13, 0x2, RZ ;  /* 0x000000020d7c7824 */ /* 0x002fe200078e00ff */
[----:B--2---:R-:W-:Y:S01]  /*2600*/  SEL R4, RZ, 0x8, P1 ;  /* 0x00000008ff047807 */ /* 0x004fe20000800000 */
[----:B------:R-:W-:Y:S01]  /*2610*/  IMAD.SHL.U32 R6, R3, 0x2, RZ ;  /* 0x0000000203067824 */ /* 0x000fe200078e00ff */
[----:B------:R-:W-:-:S02]  /*2620*/  SEL R3, RZ, 0x4, P0 ;  /* 0x00000004ff037807 */ /* 0x000fc40000000000 */
[----:B------:R-:W-:Y:S02]  /*2630*/  ISETP.GE.AND P2, PT, R18, UR5, PT ;  /* 0x0000000512007c0c */ /* 0x000fe4000bf46270 */
[----:B------:R-:W-:Y:S01]  /*2640*/  LOP3.LUT R0, R4, R0, R3, 0xfe, !PT ;  /* 0x0000000004007212 */ /* 0x000fe200078efe03 */
[C---:B------:R-:W-:Y:S01]  /*2650*/  IMAD R3, R9.reuse, R94, RZ ;  /* 0x0000005e09037224 */ /* 0x040fe200078e02ff */
[--C-:B------:R-:W-:Y:S01]  /*2660*/  SHF.R.S32.HI R163, RZ, 0x1f, R162.reuse ;  /* 0x0000001fffa37819 */ /* 0x100fe200000114a2 */
[----:B------:R-:W-:Y:S01]  /*2670*/  IMAD R9, R9, R88, RZ ;  /* 0x0000005809097224 */ /* 0x000fe200078e02ff */
[----:B------:R-:W-:Y:S01]  /*2680*/  SEL R5, RZ, 0x1, P2 ;  /* 0x00000001ff057807 */ /* 0x000fe20001000000 */
[----:B------:R-:W-:Y:S01]  /*2690*/  IMAD R3, R174, R95, R3 ;  /* 0x0000005fae037224 */ /* 0x000fe200078e0203 */
[----:B------:R-:W-:Y:S01]  /*26a0*/  ISETP.GE.AND P0, PT, R160, UR4, PT ;  /* 0x00000004a0007c0c */ /* 0x000fe2000bf06270 */
[----:B------:R-:W-:Y:S01]  /*26b0*/  IMAD.WIDE.U32 R98, R174, R94, R162 ;  /* 0x0000005eae627225 */ /* 0x000fe200078e00a2 */
[----:B------:R-:W-:-:S02]  /*26c0*/  ISETP.GE.AND P1, PT, R168, UR5, PT ;  /* 0x00000005a8007c0c */ /* 0x000fc4000bf26270 */
[-C--:B------:R-:W-:Y:S01]  /*26d0*/  ISETP.GE.AND P3, PT, R18, R13.reuse, PT ;  /* 0x0000000d1200720c */ /* 0x080fe20003f66270 */
[----:B------:R-:W-:Y:S01]  /*26e0*/  IMAD.IADD R99, R99, 0x1, R3 ;  /* 0x0000000163637824 */ /* 0x000fe200078e0203 */
[----:B------:R-:W-:Y:S01]  /*26f0*/  LOP3.LUT R5, R6, 0x2, R5, 0xe2, !PT ;  /* 0x0000000206057812 */ /* 0x000fe200078ee205 */
[----:B------:R-:W-:Y:S01]  /*2700*/  IMAD.WIDE.U32 R92, R174, R88, R162 ;  /* 0x00000058ae5c7225 */ /* 0x000fe200078e00a2 */
[----:B------:R-:W-:Y:S02]  /*2710*/  SEL R7, RZ, 0x10, P0 ;  /* 0x00000010ff077807 */ /* 0x000fe40000000000 */
[----:B------:R-:W-:Y:S01]  /*2720*/  SEL R4, RZ, 0x4, P1 ;  /* 0x00000004ff047807 */ /* 0x000fe20000800000 */
[----:B-----5:R-:W-:Y:S01]  /*2730*/  IMAD.WIDE.U32 R98, R140, R94, R98 ;  /* 0x0000005e8c627225 */ /* 0x020fe200078e0062 */
[----:B------:R-:W-:Y:S02]  /*2740*/  ISETP.GE.AND P2, PT, R167, R13, PT ;  /* 0x0000000da700720c */ /* 0x000fe40003f46270 */
[----:B------:R-:W-:-:S02]  /*2750*/  IADD3 R97, R3, R97, RZ ;  /* 0x0000006103617210 */ /* 0x000fc40007ffe0ff */
[----:B------:R-:W-:Y:S02]  /*2760*/  SEL R3, R13, RZ, P3 ;  /* 0x000000ff0d037207 */ /* 0x000fe40001800000 */
[----:B------:R-:W-:Y:S01]  /*2770*/  LOP3.LUT R4, R5, R4, RZ, 0xfc, !PT ;  /* 0x0000000405047212 */ /* 0x000fe200078efcff */
[----:B------:R-:W-:Y:S01]  /*2780*/  IMAD R5, R174, R89, R9 ;  /* 0x00000059ae057224 */ /* 0x000fe200078e0209 */
[----:B------:R-:W-:Y:S01]  /*2790*/  LOP3.LUT R7, R0, R7, RZ, 0xfc, !PT ;  /* 0x0000000700077212 */ /* 0x000fe200078efcff */
[----:B------:R-:W-:Y:S01]  /*27a0*/  IMAD.IADD R3, R18, 0x1, R3 ;  /* 0x0000000112037824 */ /* 0x000fe200078e0203 */
[----:B------:R-:W-:Y:S01]  /*27b0*/  SEL R0, R13, RZ, P2 ;  /* 0x000000ff0d007207 */ /* 0x000fe20001000000 */
[----:B------:R-:W-:Y:S01]  /*27c0*/  IMAD.IADD R93, R93, 0x1, R5 ;  /* 0x000000015d5d7824 */ /* 0x000fe200078e0205 */
[----:B------:R-:W-:Y:S01]  /*27d0*/  ISETP.GE.AND P1, PT, R168, R13, PT ;  /* 0x0000000da800720c */ /* 0x000fe20003f26270 */
[----:B------:R-:W-:Y:S01]  /*27e0*/  IMAD.IADD R91, R5, 0x1, R91 ;  /* 0x00000001055b7824 */ /* 0x000fe200078e025b */
[----:B------:R-:W-:Y:S01]  /*27f0*/  SHF.R.U32.HI R21, RZ, 0x3, R181 ;  /* 0x00000003ff157819 */ /* 0x000fe200000116b5 */
[----:B------:R-:W-:Y:S01]  /*2800*/  IMAD.IADD R5, R167, 0x1, R0 ;  /* 0x00000001a7057824 */ /* 0x000fe200078e0200 */
[----:B------:R-:W-:Y:S01]  /*2810*/  SHF.R.S32.HI R0, RZ, 0x1f, R3 ;  /* 0x0000001fff007819 */ /* 0x000fe20000011403 */
[----:B------:R-:W-:Y:S01]  /*2820*/  IMAD.WIDE.U32 R96, R140, R94, R96 ;  /* 0x0000005e8c607225 */ /* 0x000fe200078e0060 */
[----:B------:R-:W-:-:S02]  /*2830*/  SEL R9, R13, RZ, P1 ;  /* 0x000000ff0d097207 */ /* 0x000fc40000800000 */
[----:B------:R-:W-:Y:S01]  /*2840*/  SHF.R.S32.HI R8, RZ, 0x1f, R5 ;  /* 0x0000001fff087819 */ /* 0x000fe20000011405 */
[-C--:B------:R-:W-:Y:S01]  /*2850*/  IMAD.WIDE.U32 R92, R140, R88.reuse, R92 ;  /* 0x000000588c5c7225 */ /* 0x080fe200078e005c */
[CC--:B------:R-:W-:Y:S02]  /*2860*/  LEA.HI R6, R0.reuse, R3.reuse, RZ, 0x3 ;  /* 0x0000000300067211 */ /* 0x0c0fe400078f18ff */
[----:B------:R-:W-:Y:S01]  /*2870*/  LEA.HI R0, R0, R3, RZ, 0x6 ;  /* 0x0000000300007211 */ /* 0x000fe200078f30ff */
[----:B------:R-:W-:Y:S01]  /*2880*/  IMAD.IADD R11, R168, 0x1, R9 ;  /* 0x00000001a80b7824 */ /* 0x000fe200078e0209 */
[-C--:B------:R-:W-:Y:S01]  /*2890*/  LEA.HI R3, R8, R5.reuse, RZ, 0x6 ;  /* 0x0000000508037211 */ /* 0x080fe200078f30ff */
[----:B------:R-:W-:Y:S01]  /*28a0*/  IMAD.WIDE.U32 R90, R140, R88, R90 ;  /* 0x000000588c5a7225 */ /* 0x000fe200078e005a */
[----:B------:R-:W-:Y:S02]  /*28b0*/  LEA.HI R12, R8, R5, RZ, 0x3 ;  /* 0x00000005080c7211 */ /* 0x000fe400078f18ff */
[----:B------:R-:W-:-:S02]  /*28c0*/  SHF.R.S32.HI R0, RZ, 0x6, R0 ;  /* 0x00000006ff007819 */ /* 0x000fc40000011400 */
[----:B------:R-:W-:Y:S02]  /*28d0*/  SHF.R.S32.HI R8, RZ, 0x6, R3 ;  /* 0x00000006ff087819 */ /* 0x000fe40000011403 */
[----:B------:R-:W-:Y:S01]  /*28e0*/  LOP3.LUT R3, R185, 0x38, R6, 0xf8, !PT ;  /* 0x00000038b9037812 */ /* 0x000fe200078ef806 */
[C---:B------:R-:W-:Y:S01]  /*28f0*/  IMAD R139, R0.reuse, 0x1800, R187 ;  /* 0x00001800008b7824 */ /* 0x040fe200078e02bb */
[----:B------:R-:W-:Y:S01]  /*2900*/  SHF.R.S32.HI R14, RZ, 0x1f, R11 ;  /* 0x0000001fff0e7819 */ /* 0x000fe2000001140b */
[--C-:B------:R-:W-:Y:S01]  /*2910*/  IMAD R137, R0, 0x1800, R200.reuse ;  /* 0x0000180000897824 */ /* 0x100fe200078e02c8 */
[----:B------:R-:W-:Y:S01]  /*2920*/  LOP3.LUT R0, R3, R186, RZ, 0x3c, !PT ;  /* 0x000000ba03007212 */ /* 0x000fe200078e3cff */
[C---:B------:R-:W-:Y:S01]  /*2930*/  IMAD R135, R8.reuse, 0x1800, R200 ;  /* 0x0000180008877824 */ /* 0x040fe200078e02c8 */
[----:B------:R-:W-:Y:S01]  /*2940*/  LOP3.LUT R9, R181, 0x38, R6, 0xf8, !PT ;  /* 0x00000038b5097812 */ /* 0x000fe200078ef806 */
[----:B------:R-:W-:Y:S01]  /*2950*/  IMAD R138, R8, 0x1800, R187 ;  /* 0x00001800088a7824 */ /* 0x000fe200078e02bb */
[----:B------:R-:W-:-:S02]  /*2960*/  IADD3 R139, R139, R0, RZ ;  /* 0x000000008b8b7210 */ /* 0x000fc40007ffe0ff */
[--C-:B------:R-:W-:Y:S02]  /*2970*/  LOP3.LUT R0, R181, 0x38, R12.reuse, 0xf8, !PT ;  /* 0x00000038b5007812 */ /* 0x100fe400078ef80c */
[CC--:B------:R-:W-:Y:S02]  /*2980*/  LEA.HI R20, R14.reuse, R11.reuse, RZ, 0x3 ;  /* 0x0000000b0e147211 */ /* 0x0c0fe400078f18ff */
[----:B------:R-:W-:Y:S02]  /*2990*/  LOP3.LUT R5, R185, 0x38, R12, 0xf8, !PT ;  /* 0x00000038b9057812 */ /* 0x000fe400078ef80c */
[----:B------:R-:W-:Y:S02]  /*29a0*/  LEA.HI R11, R14, R11, RZ, 0x6 ;  /* 0x0000000b0e0b7211 */ /* 0x000fe400078f30ff */
[-C--:B------:R-:W-:Y:S02]  /*29b0*/  LOP3.LUT R10, R9, R21.reuse, RZ, 0x3c, !PT ;  /* 0x00000015090a7212 */ /* 0x080fe400078e3cff */
[----:B------:R-:W-:-:S02]  /*29c0*/  LOP3.LUT R0, R0, R21, RZ, 0x3c, !PT ;  /* 0x0000001500007212 */ /* 0x000fc400078e3cff */
[----:B------:R-:W-:Y:S01]  /*29d0*/  LOP3.LUT R5, R5, R186, RZ, 0x3c, !PT ;  /* 0x000000ba05057212 */ /* 0x000fe200078e3cff */
[----:B------:R-:W-:Y:S01]  /*29e0*/  IMAD.IADD R137, R137, 0x1, R10 ;  /* 0x0000000189897824 */ /* 0x000fe200078e020a */
[----:B------:R-:W-:Y:S01]  /*29f0*/  SHF.R.S32.HI R9, RZ, 0x1f, R140 ;  /* 0x0000001fff097819 */ /* 0x000fe2000001148c */
[----:B------:R-:W-:Y:S01]  /*2a00*/  IMAD.IADD R135, R135, 0x1, R0 ;  /* 0x0000000187877824 */ /* 0x000fe200078e0200 */
[----:B------:R-:W-:Y:S01]  /*2a10*/  SHF.R.S32.HI R11, RZ, 0x6, R11 ;  /* 0x00000006ff0b7819 */ /* 0x000fe2000001140b */
[----:B------:R-:W-:Y:S01]  /*2a20*/  IMAD.IADD R138, R138, 0x1, R5 ;  /* 0x000000018a8a7824 */ /* 0x000fe200078e0205 */
[--C-:B------:R-:W-:Y:S01]  /*2a30*/  LOP3.LUT R3, R185, 0x38, R20.reuse, 0xf8, !PT ;  /* 0x00000038b9037812 */ /* 0x100fe200078ef814 */
[----:B------:R-:W-:Y:S01]  /*2a40*/  IMAD R0, R9, R94, RZ ;  /* 0x0000005e09007224 */ /* 0x000fe200078e02ff */
[----:B------:R-:W-:Y:S01]  /*2a50*/  LOP3.LUT R5, R181, 0x38, R20, 0xf8, !PT ;  /* 0x00000038b5057812 */ /* 0x000fe200078ef814 */
[----:B------:R-:W-:Y:S01]  /*2a60*/  IMAD R136, R11, 0x1800, R187 ;  /* 0x000018000b887824 */ /* 0x000fe200078e02bb */
[----:B------:R-:W-:Y:S01]  /*2a70*/  LOP3.LUT R3, R3, R186, RZ, 0x3c, !PT ;  /* 0x000000ba03037212 */ /* 0x000fe200078e3cff */
[----:B------:R-:W-:Y:S01]  /*2a80*/  IMAD R134, R11, 0x1800, R200 ;  /* 0x000018000b867824 */ /* 0x000fe200078e02c8 */
[----:B------:R-:W-:Y:S01]  /*2a90*/  LOP3.LUT R5, R5, R21, RZ, 0x3c, !PT ;  /* 0x0000001505057212 */ /* 0x000fe200078e3cff */
[----:B------:R-:W-:Y:S01]  /*2aa0*/  IMAD R11, R140, R95, R0 ;  /* 0x0000005f8c0b7224 */ /* 0x000fe200078e0200 */
[----:B------:R-:W-:Y:S01]  /*2ab0*/  ISETP.GE.AND P4, PT, R22, UR5, PT ;  /* 0x0000000516007c0c */ /* 0x000fe2000bf86270 */
[----:B------:R-:W-:Y:S01]  /*2ac0*/  IMAD.IADD R136, R136, 0x1, R3 ;  /* 0x0000000188887824 */ /* 0x000fe200078e0203 */
[----:B------:R-:W-:Y:S01]  /*2ad0*/  LOP3.LUT R3, R185, 0x18, R18, 0xf8, !PT ;  /* 0x00000018b9037812 */ /* 0x000fe200078ef812 */
[----:B------:R-:W-:Y:S01]  /*2ae0*/  IMAD R0, R9, R88, RZ ;  /* 0x0000005809007224 */ /* 0x000fe200078e02ff */
[----:B------:R-:W-:Y:S01]  /*2af0*/  ISETP.GE.AND P0, PT, R161, UR4, PT ;  /* 0x00000004a1007c0c */ /* 0x000fe2000bf06270 */
[----:B------:R-:W-:Y:S01]  /*2b00*/  IMAD.IADD R134, R134, 0x1, R5 ;  /* 0x0000000186867824 */ /* 0x000fe200078e0205 */
[----:B------:R-:W-:Y:S01]  /*2b10*/  SHF.L.U64.HI R105, R94, 0x6, R95 ;  /* 0x000000065e697819 */ /* 0x000fe2000001025f */
[----:B------:R-:W-:Y:S01]  /*2b20*/  IMAD R101, R140, R89, R0 ;  /* 0x000000598c657224 */ /* 0x000fe200078e0200 */
[----:B------:R-:W-:Y:S01]  /*2b30*/  LOP3.LUT R0, R3, R186, RZ, 0x3c, !PT ;  /* 0x000000ba03007212 */ /* 0x000fe200078e3cff */
[----:B------:R-:W-:Y:S01]  /*2b40*/  IMAD R5, R95, 0x60, RZ ;  /* 0x000000605f057824 */ /* 0x000fe200078e02ff */
[C---:B------:R-:W-:Y:S01]  /*2b50*/  SHF.L.U32 R106, R94.reuse, 0x6, RZ ;  /* 0x000000065e6a7819 */ /* 0x040fe200000006ff */
[----:B------:R-:W-:Y:S01]  /*2b60*/  IMAD.WIDE.U32 R94, R94, 0x60, RZ ;  /* 0x000000605e5e7825 */ /* 0x000fe200078e00ff */
[----:B------:R-:W-:-:S02]  /*2b70*/  SEL R3, RZ, 0x8, P4 ;  /* 0x00000008ff037807 */ /* 0x000fc40002000000 */
[----:B------:R-:W-:Y:S01]  /*2b80*/  LOP3.LUT P5, RZ, R227, 0x4, RZ, 0xc0, !PT ;  /* 0x00000004e3ff7812 */ /* 0x000fe200078ac0ff */
[----:B------:R-:W-:Y:S01]  /*2b90*/  IMAD R9, R89, 0x60, RZ ;  /* 0x0000006059097824 */ /* 0x000fe200078e02ff */
[----:B------:R-:W-:Y:S01]  /*2ba0*/  SEL R8, RZ, 0x20, P0 ;  /* 0x00000020ff087807 */ /* 0x000fe20000000000 */
[----:B------:R-:W-:Y:S01]  /*2bb0*/  IMAD.IADD R0, R187, 0x1, R0 ;  /* 0x00000001bb007824 */ /* 0x000fe200078e0200 */
[C---:B------:R-:W-:Y:S01]  /*2bc0*/  SHF.L.U64.HI R107, R88.reuse, 0x6, R89 ;  /* 0x00000006586b7819 */ /* 0x040fe20000010259 */
[----:B------:R-:W-:Y:S01]  /*2bd0*/  IMAD.WIDE.U32 R88, R88, 0x60, RZ ;  /* 0x0000006058587825 */ /* 0x000fe200078e00ff */
[C---:B------:R-:W-:Y:S02]  /*2be0*/  LOP3.LUT R10, R4.reuse, R3, RZ, 0xfc, !PT ;  /* 0x00000003040a7212 */ /* 0x040fe400078efcff */
[----:B------:R-:W-:Y:S01]  /*2bf0*/  LOP3.LUT R3, R4, 0x1, RZ, 0xc0, !PT ;  /* 0x0000000104037812 */ /* 0x000fe200078ec0ff */
[----:B------:R-:W-:Y:S01]  /*2c00*/  IMAD.IADD R132, R89, 0x1, R9 ;  /* 0x0000000159847824 */ /* 0x000fe200078e0209 */
[----:B------:R-:W-:Y:S01]  /*2c10*/  SEL R126, R126, 0xffffffe0, !P5 ;  /* 0xffffffe07e7e7807 */ /* 0x000fe20006800000 */
[----:B------:R-:W-:Y:S01]  /*2c20*/  IMAD.IADD R103, R93, 0x1, R101 ;  /* 0x000000015d677824 */ /* 0x000fe200078e0265 */
[----:B------:R-:W-:Y:S01]  /*2c30*/  IADD3 R130, R95, R5, RZ ;  /* 0x000000055f827210 */ /* 0x000fe20007ffe0ff */
[----:B------:R-:W-:Y:S01]  /*2c40*/  IMAD.IADD R104, R99, 0x1, R11 ;  /* 0x0000000163687824 */ /* 0x000fe200078e020b */
[----:B------:R-:W-:Y:S01]  /*2c50*/  SHF.R.S32.HI R119, RZ, 0x3, R6 ;  /* 0x00000003ff777819 */ /* 0x000fe20000011406 */
[----:B------:R-:W-:Y:S01]  /*2c60*/  IMAD.IADD R133, R126, 0x1, R0 ;  /* 0x000000017e857824 */ /* 0x000fe200078e0200 */
[----:B------:R-:W-:Y:S01]  /*2c70*/  LOP3.LUT R4, R6, 0xfffffff8, RZ, 0xc0, !PT ;  /* 0xfffffff806047812 */ /* 0x000fe200078ec0ff */
[----:B------:R-:W-:Y:S01]  /*2c80*/  IMAD.IADD R102, R11, 0x1, R97 ;  /* 0x000000010b667824 */ /* 0x000fe200078e0261 */
[----:B------:R-:W-:-:S02]  /*2c90*/  LOP3.LUT R76, R7, R8, RZ, 0xfc, !PT ;  /* 0x00000008074c7212 */ /* 0x000fc400078efcff */
[----:B------:R-:W-:Y:S02]  /*2ca0*/  LOP3.LUT R5, R12, 0xfffffff8, RZ, 0xc0, !PT ;  /* 0xfffffff80c057812 */ /* 0x000fe400078ec0ff */
[----:B------:R-:W-:Y:S02]  /*2cb0*/  LOP3.LUT R6, R20, 0xfffffff8, RZ, 0xc0, !PT ;  /* 0xfffffff814067812 */ /* 0x000fe400078ec0ff */
[----:B------:R-:W-:Y:S02]  /*2cc0*/  SHF.R.S32.HI R113, RZ, 0x3, R20 ;  /* 0x00000003ff717819 */ /* 0x000fe40000011414 */
[C---:B------:R-:W-:Y:S02]  /*2cd0*/  LOP3.LUT R8, R10.reuse, 0x2, RZ, 0xc0, !PT ;  /* 0x000000020a087812 */ /* 0x040fe400078ec0ff */
[----:B------:R-:W-:Y:S02]  /*2ce0*/  LOP3.LUT R9, R10, 0x4, RZ, 0xc0, !PT ;  /* 0x000000040a097812 */ /* 0x000fe400078ec0ff */
[----:B------:R-:W-:-:S02]  /*2cf0*/  LOP3.LUT R20, R76, 0x2, RZ, 0xc0, !PT ;  /* 0x000000024c147812 */ /* 0x000fc400078ec0ff */
[C---:B------:R-:W-:Y:S02]  /*2d00*/  LOP3.LUT R21, R76.reuse, 0x4, RZ, 0xc0, !PT ;  /* 0x000000044c157812 */ /* 0x040fe400078ec0ff */
[C---:B------:R-:W-:Y:S02]  /*2d10*/  LOP3.LUT R26, R76.reuse, 0x8, RZ, 0xc0, !PT ;  /* 0x000000084c1a7812 */ /* 0x040fe400078ec0ff */
[----:B------:R-:W-:Y:S02]  /*2d20*/  LOP3.LUT R27, R76, 0x10, RZ, 0xc0, !PT ;  /* 0x000000104c1b7812 */ /* 0x000fe400078ec0ff */
[----:B0-----:R-:W-:Y:S02]  /*2d30*/  LEA.HI R194, R194, 0x8, RZ, 0x19 ;  /* 0x00000008c2c27811 */ /* 0x001fe400078fc8ff */
[----:B------:R-:W-:Y:S02]  /*2d40*/  IADD3 R101, R101, R91, RZ ;  /* 0x0000005b65657210 */ /* 0x000fe40007ffe0ff */
[----:B------:R-:W-:-:S02]  /*2d50*/  SHF.R.S32.HI R118, RZ, 0x3, R12 ;  /* 0x00000003ff767819 */ /* 0x000fc4000001140c */
[----:B------:R-:W-:Y:S02]  /*2d60*/  LOP3.LUT R7, R7, 0x1, RZ, 0xc0, !PT ;  /* 0x0000000107077812 */ /* 0x000fe400078ec0ff */
[----:B------:R-:W-:Y:S02]  /*2d70*/  LOP3.LUT R10, R10, 0x8, RZ, 0xc0, !PT ;  /* 0x000000080a0a7812 */ /* 0x000fe400078ec0ff */
[----:B------:R-:W-:Y:S02]  /*2d80*/  SHF.R.S32.HI R111, RZ, 0x1f, R4 ;  /* 0x0000001fff6f7819 */ /* 0x000fe40000011404 */
[----:B------:R-:W-:Y:S02]  /*2d90*/  SHF.R.S32.HI R110, RZ, 0x1f, R5 ;  /* 0x0000001fff6e7819 */ /* 0x000fe40000011405 */
[----:B------:R-:W-:Y:S02]  /*2da0*/  SHF.R.S32.HI R109, RZ, 0x1f, R6 ;  /* 0x0000001fff6d7819 */ /* 0x000fe40000011406 */
[----:B------:R-:W-:-:S02]  /*2db0*/  LOP3.LUT R76, R76, 0x20, RZ, 0xc0, !PT ;  /* 0x000000204c4c7812 */ /* 0x000fc400078ec0ff */
[----:B----4-:R-:W-:-:S07]  /*2dc0*/  SHF.R.S32.HI R128, RZ, 0x1f, R100 ;  /* 0x0000001fff807819 */ /* 0x010fce0000011464 */
.L_x_1670:
[----:B0-----:R-:W0:Y:S01]  /*2dd0*/  LDC R78, c[0x0][0x430] ;  /* 0x00010c00ff4e7b82 */ /* 0x001e220000000800 */
[----:B------:R-:W-:Y:S02]  /*2de0*/  VIADD R24, R24, 0xffffffff ;  /* 0xffffffff18187836 */ /* 0x000fe40000000000 */
[----:B------:R-:W-:Y:S02]  /*2df0*/  IMAD.MOV.U32 R77, RZ, RZ, RZ ;  /* 0x000000ffff4d7224 */ /* 0x000fe400078e00ff */
[----:B------:R-:W-:-:S03]  /*2e00*/  IMAD R12, R24, 0x60, R112 ;  /* 0x00000060180c7824 */ /* 0x000fc600078e0270 */
[----:B-1----:R-:W1:Y:S01]  /*2e10*/  LDC R123, c[0x0][0x3f4] ;  /* 0x0000fd00ff7b7b82 */ /* 0x002e620000000800 */
[----:B------:R-:W-:Y:S01]  /*2e20*/  IMAD.IADD R32, R129, 0x1, R12 ;  /* 0x0000000181207824 */ /* 0x000fe200078e020c */
[----:B------:R-:W-:-:S03]  /*2e30*/  ISETP.GE.AND P0, PT, R12, R25, PT ;  /* 0x000000190c00720c */ /* 0x000fc60003f06270 */
[----:B------:R-:W-:Y:S01]  /*2e40*/  IMAD.MOV.U32 R28, RZ, RZ, R32 ;  /* 0x000000ffff1c7224 */ /* 0x000fe200078e0020 */
[----:B------:R-:W-:Y:S02]  /*2e50*/  ISETP.GT.OR P0, PT, R112, 0x5f, P0 ;  /* 0x0000005f7000780c */ /* 0x000fe40000704670 */
[----:B0-----:R-:W-:-:S11]  /*2e60*/  ISETP.NE.AND P4, PT, R78, 0x1, PT ;  /* 0x000000014e00780c */ /* 0x001fd60003f85270 */
[----:B------:R-:W0:Y:S08]  /*2e70*/  @!P0 LDC.64 R14, c[0x0][0x428] ;  /* 0x00010a00ff0e8b82 */ /* 0x000e300000000a00 */
[----:B------:R-:W2:Y:S08]  /*2e80*/  @!P0 LDC.64 R12, c[0x0][0x418] ;  /* 0x00010600ff0c8b82 */ /* 0x000eb00000000a00 */
[----:B------:R-:W3:Y:S08]  /*2e90*/  @P4 LDC R11, c[0x0][0x434] ;  /* 0x00010d00ff0b4b82 */ /* 0x000ef00000000800 */
[----:B----4-:R-:W4:Y:S01]  /*2ea0*/  @P4 LDC R30, c[0x0][0x438] ;  /* 0x00010e00ff1e4b82 */ /* 0x010f220000000800 */
[----:B---3--:R-:W-:-:S05]  /*2eb0*/  @P4 IMAD.HI.U32 R11, R32, R11, RZ ;  /* 0x0000000b200b4227 */ /* 0x008fca00078e00ff */
[----:B----4-:R-:W-:Y:S01]  /*2ec0*/  @P4 SHF.R.U32.HI R28, RZ, R30, R11 ;  /* 0x0000001eff1c4219 */ /* 0x010fe2000001160b */
[----:B0-----:R-:W-:-:S03]  /*2ed0*/  @!P0 IMAD R11, R128, R14, RZ ;  /* 0x0000000e800b8224 */ /* 0x001fc600078e02ff */
[--C-:B------:R-:W-:Y:S01]  /*2ee0*/  @!P0 SHF.R.S32.HI R29, RZ, 0x1f, R28.reuse ;  /* 0x0000001fff1d8819 */ /* 0x100fe2000001141c */
[C---:B------:R-:W-:Y:S02]  /*2ef0*/  @!P0 IMAD R11, R100.reuse, R15, R11 ;  /* 0x0000000f640b8224 */ /* 0x040fe400078e020b */
[----:B------:R-:W-:-:S04]  /*2f00*/  @!P0 IMAD.WIDE.U32 R14, R100, R14, R28 ;  /* 0x0000000e640e8225 */ /* 0x000fc800078e001c */
[----:B------:R-:W-:Y:S01]  /*2f10*/  @!P0 IMAD.IADD R11, R15, 0x1, R11 ;  /* 0x000000010f0b8824 */ /* 0x000fe200078e020b */
[----:B--2---:R-:W-:-:S04]  /*2f20*/  @!P0 LEA R12, P4, R14, R12, 0x2 ;  /* 0x0000000c0e0c8211 */ /* 0x004fc800078810ff */
[----:B------:R-:W-:-:S05]  /*2f30*/  @!P0 LEA.HI.X R13, R14, R13, R11, 0x2, P4 ;  /* 0x0000000d0e0d8211 */ /* 0x000fca00020f140b */
[----:B------:R0:W5:Y:S01]  /*2f40*/  @!P0 LDG.E R77, desc[UR60][R12.64] ;  /* 0x0000003c0c4d8981 */ /* 0x000162000c1e1900 */
[----:B-1----:R-:W-:Y:S01]  /*2f50*/  ISETP.GE.AND P0, PT, R123, 0x1, PT ;  /* 0x000000017b00780c */ /* 0x002fe20003f06270 */
[C---:B------:R-:W-:Y:S01]  /*2f60*/  IMAD R14, R17.reuse, 0x4800, R0 ;  /* 0x00004800110e7824 */ /* 0x040fe200078e0200 */
[----:B------:R-:W-:Y:S01]  /*2f70*/  IADD3 R11, -R28, RZ, RZ ;  /* 0x000000ff1c0b7210 */ /* 0x000fe20007ffe1ff */
[----:B------:R-:W-:Y:S01]  /*2f80*/  IMAD R28, R17, 0x4800, R133 ;  /* 0x00004800111c7824 */ /* 0x000fe200078e0285 */
[----:B------:R-:W-:Y:S01]  /*2f90*/  ISETP.GT.AND P4, PT, R24, R125, PT ;  /* 0x0000007d1800720c */ /* 0x000fe20003f84270 */
[----:B------:R-:W-:Y:S05]  /*2fa0*/  YIELD ;  /* 0x0000000000007946 */ /* 0x000fea0003800000 */
[----:B------:R-:W-:Y:S01]  /*2fb0*/  BSSY B0, `(.L_x_1565) ;  /* 0x00007a1000007945 */ /* 0x000fe20003800000 */
[----:B------:R-:W-:Y:S01]  /*2fc0*/  IMAD R78, R78, R11, R32 ;  /* 0x0000000b4e4e7224 */ /* 0x000fe200078e0220 */
[----:B------:R-:W-:Y:S01]  /*2fd0*/  P2R R122, PR, RZ, 0x10 ;  /* 0x00000010ff7a7803 */ /* 0x000fe20000000000 */
[----:B------:R-:W-:-:S02]  /*2fe0*/  IMAD R29, R14, 0x2, R121 ;  /* 0x000000020e1d7824 */ /* 0x000fc400078e0279 */
[----:B------:R-:W-:Y:S01]  /*2ff0*/  IMAD R28, R28, 0x2, R121 ;  /* 0x000000021c1c7824 */ /* 0x000fe200078e0279 */
[----:B0-----:R-:W-:Y:S06]  /*3000*/  @!P0 BRA `(.L_x_1566) ;  /* 0x0000007000988947 */ /* 0x001fec0003800000 */
[----:B------:R-:W-:Y:S01]  /*3010*/  SHF.R.S32.HI R79, RZ, 0x1f, R78 ;  /* 0x0000001fff4f7819 */ /* 0x000fe2000001144e */
[----:B------:R-:W-:Y:S01]  /*3020*/  ULDC.64 UR4, c[0x0][0x300] ;  /* 0x0000c00000047ab9 */ /* 0x000fe20000000a00 */
[----:B-----5:R-:W-:Y:S01]  /*3030*/  SHF.R.S32.HI R84, RZ, 0x1f, R77 ;  /* 0x0000001fff547819 */ /* 0x020fe2000001144d */
[----:B------:R-:W-:Y:S01]  /*3040*/  IMAD.WIDE.U32 R12, R78, UR4, RZ ;  /* 0x000000044e0c7c25 */ /* 0x000fe2000f8e00ff */
[----:B------:R-:W-:Y:S02]  /*3050*/  ULDC.U8 UR6, c[0x0][0x410] ;  /* 0x0001040000067ab9 */ /* 0x000fe40000000000 */
[----:B------:R-:W-:Y:S01]  /*3060*/  ISETP.NE.AND P0, PT, RZ, UR6, PT ;  /* 0x00000006ff007c0c */ /* 0x000fe2000bf05270 */
[----:B------:R-:W-:Y:S02]  /*3070*/  IMAD R11, R79, UR4, RZ ;  /* 0x000000044f0b7c24 */ /* 0x000fe4000f8e02ff */
[----:B------:R-:W-:Y:S02]  /*3080*/  IMAD R15, R132, R24, RZ ;  /* 0x00000018840f7224 */ /* 0x000fe400078e02ff */
[----:B------:R-:W-:Y:S01]  /*3090*/  IMAD R11, R78, UR5, R11 ;  /* 0x000000054e0b7c24 */ /* 0x000fe2000f8e020b */
[----:B------:R-:W-:Y:S01]  /*30a0*/  ULDC.64 UR4, c[0x0][0x310] ;  /* 0x0000c40000047ab9 */ /* 0x000fe20000000a00 */
[----:B------:R-:W-:-:S02]  /*30b0*/  IMAD R85, R24, -0x60, R25 ;  /* 0xffffffa018557824 */ /* 0x000fc400078e0219 */
[----:B------:R-:W-:Y:S02]  /*30c0*/  IMAD R14, R84, UR4, RZ ;  /* 0x00000004540e7c24 */ /* 0x000fe4000f8e02ff */
[----:B------:R-:W-:Y:S01]  /*30d0*/  IMAD.IADD R13, R13, 0x1, R11 ;  /* 0x000000010d0d7824 */ /* 0x000fe200078e020b */
[----:B------:R-:W-:Y:S01]  /*30e0*/  VIMNMX R85, R85, 0x60, PT ;  /* 0x0000006055557848 */ /* 0x000fe20003fe0100 */
[C---:B------:R-:W-:Y:S02]  /*30f0*/  IMAD R11, R77.reuse, UR5, R14 ;  /* 0x000000054d0b7c24 */ /* 0x040fe4000f8e020e */
[----:B------:R-:W-:Y:S01]  /*3100*/  IMAD.WIDE.U32 R12, R77, UR4, R12 ;  /* 0x000000044d0c7c25 */ /* 0x000fe2000f8e000c */
[----:B------:R-:W-:-:S03]  /*3110*/  ULDC.64 UR4, c[0x0][0x308] ;  /* 0x0000c20000047ab9 */ /* 0x000fc60000000a00 */
[----:B------:R-:W-:Y:S01]  /*3120*/  IMAD.IADD R13, R13, 0x1, R11 ;  /* 0x000000010d0d7824 */ /* 0x000fe200078e020b */
[----:B------:R-:W-:Y:S01]  /*3130*/  SHF.R.S32.HI R11, RZ, 0x1f, R24 ;  /* 0x0000001fff0b7819 */ /* 0x000fe20000011418 */
[----:B------:R-:W-:Y:S02]  /*3140*/  IMAD R14, R130, R24, RZ ;  /* 0x00000018820e7224 */ /* 0x000fe400078e02ff */
[----:B------:R-:W-:-:S04]  /*3150*/  IMAD.WIDE.U32 R116, R169, UR4, R12 ;  /* 0x00000004a9747c25 */ /* 0x000fc8000f8e000c */
[C---:B------:R-:W-:Y:S02]  /*3160*/  IMAD R31, R11.reuse, R94, R14 ;  /* 0x0000005e0b1f7224 */ /* 0x040fe400078e020e */
[----:B------:R-:W-:Y:S02]  /*3170*/  IMAD R33, R11, R88, R15 ;  /* 0x000000580b217224 */ /* 0x000fe400078e020f */
[----:B------:R-:W-:Y:S01]  /*3180*/  IMAD R11, R169, UR5, R117 ;  /* 0x00000005a90b7c24 */ /* 0x000fe2000f8e0275 */
[----:B------:R-:W-:Y:S01]  /*3190*/  ULDC.64 UR4, c[0x0][0x2e8] ;  /* 0x0000ba0000047ab9 */ /* 0x000fe20000000a00 */
[----:B------:R-:W-:Y:S01]  /*31a0*/  IMAD.WIDE.U32 R12, R88, R24, RZ ;  /* 0x00000018580c7225 */ /* 0x000fe200078e00ff */
[----:B------:R-:W-:-:S03]  /*31b0*/  LEA R117, P4, R116, UR4, 0x1 ;  /* 0x0000000474757c11 */ /* 0x000fc6000f8808ff */
[----:B------:R-:W-:Y:S01]  /*31c0*/  IMAD.WIDE.U32 R14, R94, R24, RZ ;  /* 0x000000185e0e7225 */ /* 0x000fe200078e00ff */
[----:B------:R-:W-:Y:S02]  /*31d0*/  LEA.HI.X R116, R116, UR5, R11, 0x1, P4 ;  /* 0x0000000574747c11 */ /* 0x000fe4000a0f0c0b */
[----:B------:R-:W-:Y:S01]  /*31e0*/  IADD3 R82, R13, R33, RZ ;  /* 0x000000210d527210 */ /* 0x000fe20007ffe0ff */
        /* <DEDUP_REMOVED lines=20> */
[----:B------:R-:W-:Y:S01]  /*3330*/  IADD3 R35, P0, R92, R12, RZ ;  /* 0x0000000c5c237210 */ /* 0x000fe20007f1e0ff */
[----:B------:R-:W-:Y:S01]  /*3340*/  ULDC.64 UR6, c[0x0][0x400] ;  /* 0x0001000000067ab9 */ /* 0x000fe20000000a00 */
[----:B------:R-:W-:Y:S01]  /*3350*/  CS2R R74, SRZ ;  /* 0x00000000004a7805 */ /* 0x000fe2000001ff00 */
[----:B------:R-:W-:Y:S01]  /*3360*/  IMAD.X R34, R11, 0x1, R104, P5 ;  /* 0x000000010b227824 */ /* 0x000fe200028e0668 */
[----:B------:R-:W-:Y:S01]  /*3370*/  LEA R32, P5, R33, UR4, 0x1 ;  /* 0x0000000421207c11 */ /* 0x000fe2000f8a08ff */
[----:B------:R-:W-:Y:S01]  /*3380*/  IMAD.X R36, R82, 0x1, R103, P0 ;  /* 0x0000000152247824 */ /* 0x000fe200000e0667 */
[----:B------:R-:W-:Y:S02]  /*3390*/  ISETP.GE.AND P0, PT, R162, R123, PT ;  /* 0x0000007ba200720c */ /* 0x000fe40003f06270 */
[----:B------:R-:W-:-:S02]  /*33a0*/  CS2R R70, SRZ ;  /* 0x0000000000467805 */ /* 0x000fc4000001ff00 */
[----:B------:R-:W-:Y:S02]  /*33b0*/  LEA.HI.X R33, R33, UR5, R34, 0x1, P5 ;  /* 0x0000000521217c11 */ /* 0x000fe4000a8f0c22 */
[----:B------:R-:W-:Y:S02]  /*33c0*/  CS2R R80, SRZ ;  /* 0x0000000000507805 */ /* 0x000fe4000001ff00 */
[C---:B------:R-:W-:Y:S02]  /*33d0*/  LEA R34, P5, R35.reuse, UR6, 0x1 ;  /* 0x0000000623227c11 */ /* 0x040fe4000f8a08ff */
[----:B------:R-:W-:Y:S02]  /*33e0*/  CS2R R72, SRZ ;  /* 0x0000000000487805 */ /* 0x000fe4000001ff00 */
[----:B------:R-:W-:Y:S02]  /*33f0*/  LEA.HI.X R35, R35, UR7, R36, 0x1, P5 ;  /* 0x0000000723237c11 */ /* 0x000fe4000a8f0c24 */
[-C--:B------:R-:W-:Y:S01]  /*3400*/  ISETP.GE.AND P5, PT, R179, R123.reuse, PT ;  /* 0x0000007bb300720c */ /* 0x080fe20003fa6270 */
[----:B------:R0:W5:Y:S04]  /*3410*/  @!P0 LDG.E.64 R74, desc[UR60][R32.64] ;  /* 0x0000003c204a8981 */ /* 0x000168000c1e1b00 */
[----:B------:R0:W5:Y:S01]  /*3420*/  @!P0 LDG.E.64 R80, desc[UR60][R34.64] ;  /* 0x0000003c22508981 */ /* 0x000162000c1e1b00 */
[----:B------:R-:W-:-:S07]  /*3430*/  ISETP.GE.AND P0, PT, R177, R123, PT ;  /* 0x0000007bb100720c */ /* 0x000fce0003f06270 */
[----:B------:R0:W5:Y:S04]  /*3440*/  @!P5 LDG.E.64 R70, desc[UR60][R32.64+0x20] ;  /* 0x0000203c2046d981 */ /* 0x000168000c1e1b00 */
[----:B------:R0:W5:Y:S01]  /*3450*/  @!P5 LDG.E.64 R72, desc[UR60][R34.64+0x20] ;  /* 0x0000203c2248d981 */ /* 0x000162000c1e1b00 */
[----:B------:R-:W-:Y:S02]  /*3460*/  ISETP.GE.AND P5, PT, R178, R123, PT ;  /* 0x0000007bb200720c */ /* 0x000fe40003fa6270 */
[----:B------:R-:W-:Y:S02]  /*3470*/  CS2R R66, SRZ ;  /* 0x0000000000427805 */ /* 0x000fe4000001ff00 */
[----:B------:R-:W-:Y:S02]  /*3480*/  CS2R R68, SRZ ;  /* 0x0000000000447805 */ /* 0x000fe4000001ff00 */
[----:B------:R-:W-:-:S02]  /*3490*/  CS2R R62, SRZ ;  /* 0x00000000003e7805 */ /* 0x000fc4000001ff00 */
[----:B------:R-:W-:Y:S01]  /*34a0*/  CS2R R64, SRZ ;  /* 0x0000000000407805 */ /* 0x000fe2000001ff00 */
[----:B------:R0:W5:Y:S04]  /*34b0*/  @!P0 LDG.E.64 R66, desc[UR60][R32.64+0x40] ;  /* 0x0000403c20428981 */ /* 0x000168000c1e1b00 */
[----:B------:R0:W5:Y:S01]  /*34c0*/  @!P0 LDG.E.64 R68, desc[UR60][R34.64+0x40] ;  /* 0x0000403c22448981 */ /* 0x000162000c1e1b00 */
[----:B------:R-:W-:-:S03]  /*34d0*/  ISETP.GE.AND P0, PT, R176, R123, PT ;  /* 0x0000007bb000720c */ /* 0x000fc60003f06270 */
        /* <DEDUP_REMOVED lines=8> */
[----:B------:R0:W5:Y:S04]  /*3560*/  @!P0 LDG.E.64 R60, desc[UR60][R34.64+0x80] ;  /* 0x0000803c223c8981 */ /* 0x000168000c1e1b00 */
[----:B------:R0:W5:Y:S04]  /*3570*/  @!P5 LDG.E.64 R54, desc[UR60][R32.64+0xa0] ;  /* 0x0000a03c2036d981 */ /* 0x000168000c1e1b00 */
[----:B------:R0:W5:Y:S02]  /*3580*/  @!P5 LDG.E.64 R56, desc[UR60][R34.64+0xa0] ;  /* 0x0000a03c2238d981 */ /* 0x000164000c1e1b00 */
.L_x_1569:
[----:B------:R-:W-:Y:S05]  /*3590*/  BSYNC B1 ;  /* 0x0000000000017941 */ /* 0x000fea0003800000 */
.L_x_1568:
        /* <DEDUP_REMOVED lines=12> */
[----:B------:R-:W-:Y:S01]  /*3660*/  CS2R R48, SRZ ;  /* 0x0000000000307805 */ /* 0x000fe2000001ff00 */
[----:B-----5:R-:W-:Y:S01]  /*3670*/  IMAD.MOV.U32 R83, RZ, RZ, R54 ;  /* 0x000000ffff537224 */ /* 0x020fe200078e0036 */
[----:B------:R-:W-:Y:S01]  /*3680*/  CS2R R52, SRZ ;  /* 0x0000000000347805 */ /* 0x000fe2000001ff00 */
[----:B------:R-:W-:Y:S06]  /*3690*/  @P5 BRA `(.L_x_1571) ;  /* 0x0000000000a05947 */ /* 0x000fec0003800000 */
[----:B------:R-:W-:Y:S01]  /*36a0*/  IADD3 R14, P0, P6, R98, R14, R106 ;  /* 0x0000000e620e7210 */ /* 0x000fe20007e1e06a */
[----:B------:R-:W-:Y:S01]  /*36b0*/  ULDC.64 UR4, c[0x0][0x3e8] ;  /* 0x0000fa0000047ab9 */ /* 0x000fe20000000a00 */
[----:B------:R-:W-:Y:S01]  /*36c0*/  ULDC.64 UR6, c[0x0][0x400] ;  /* 0x0001000000067ab9 */ /* 0x000fe20000000a00 */
[----:B------:R-:W-:Y:S02]  /*36d0*/  CS2R R50, SRZ ;  /* 0x0000000000327805 */ /* 0x000fe4000001ff00 */
[----:B------:R-:W-:Y:S02]  /*36e0*/  IADD3.X R13, R104, R11, R105, P0, P6 ;  /* 0x0000000b680d7210 */ /* 0x000fe400007ec469 */
[----:B------:R-:W-:Y:S02]  /*36f0*/  CS2R R52, SRZ ;  /* 0x0000000000347805 */ /* 0x000fe4000001ff00 */
[----:B------:R-:W-:-:S04]  /*3700*/  IADD3 R11, P0, P6, R92, R12, R108 ;  /* 0x0000000c5c0b7210 */ /* 0x000fc80007e1e06c */
[----:B------:R-:W-:Y:S02]  /*3710*/  IADD3.X R82, R103, R82, R107, P0, P6 ;  /* 0x0000005267527210 */ /* 0x000fe400007ec46b */
[----:B------:R-:W-:-:S04]  /*3720*/  LEA R12, P0, R14, UR4, 0x1 ;  /* 0x000000040e0c7c11 */ /* 0x000fc8000f8008ff */
[----:B------:R-:W-:Y:S02]  /*3730*/  LEA.HI.X R13, R14, UR5, R13, 0x1, P0 ;  /* 0x000000050e0d7c11 */ /* 0x000fe400080f0c0d */
        /* <DEDUP_REMOVED lines=30> */
.L_x_1571:
[----:B------:R-:W-:Y:S05]  /*3920*/  BSYNC B1 ;  /* 0x0000000000017941 */ /* 0x000fea0003800000 */
.L_x_1570:
[----:B------:R-:W2:Y:S01]  /*3930*/  LDL R11, [R1+0x30] ;  /* 0x00003000010b7983 */ /* 0x000ea20000100800 */
[----:B0-----:R-:W-:Y:S01]  /*3940*/  MOV R12, R58 ;  /* 0x0000003a000c7202 */ /* 0x001fe20000000f00 */
[----:B------:R-:W-:Y:S02]  /*3950*/  IMAD.MOV.U32 R13, RZ, RZ, R55 ;  /* 0x000000ffff0d7224 */ /* 0x000fe400078e0037 */
[----:B------:R-:W-:-:S03]  /*3960*/  IMAD.MOV.U32 R14, RZ, RZ, R62 ;  /* 0x000000ffff0e7224 */ /* 0x000fc600078e003e */
[----:B------:R-:W-:Y:S01]  /*3970*/  PRMT R152, R83, 0x5410, R13 ;  /* 0x0000541053987816 */ /* 0x000fe2000000000d */
[----:B------:R-:W-:Y:S01]  /*3980*/  IMAD.MOV.U32 R13, RZ, RZ, R63 ;  /* 0x000000ffff0d7224 */ /* 0x000fe200078e003f */
[----:B------:R-:W-:Y:S01]  /*3990*/  PRMT R157, R14, 0x7610, R157 ;  /* 0x000076100e9d7816 */ /* 0x000fe2000000009d */
[----:B------:R-:W-:-:S03]  /*39a0*/  IMAD.MOV.U32 R14, RZ, RZ, R75 ;  /* 0x000000ffff0e7224 */ /* 0x000fc600078e004b */
[----:B------:R-:W-:Y:S01]  /*39b0*/  PRMT R156, R13, 0x7610, R156 ;  /* 0x000076100d9c7816 */ /* 0x000fe2000000009c */
[----:B------:R-:W-:-:S05]  /*39c0*/  IMAD.MOV.U32 R13, RZ, RZ, R74 ;  /* 0x000000ffff0d7224 */ /* 0x000fca00078e004a */
[----:B------:R-:W-:Y:S02]  /*39d0*/  PRMT R148, R13, 0x5410, R14 ;  /* 0x000054100d947816 */ /* 0x000fe4000000000e */
[----:B--2---:R-:W-:Y:S01]  /*39e0*/  R2UR UR4, R11 ;  /* 0x000000000b0472ca */ /* 0x004fe200000e0000 */
[----:B------:R-:W-:-:S05]  /*39f0*/  IMAD.MOV.U32 R11, RZ, RZ, R59 ;  /* 0x000000ffff0b7224 */ /* 0x000fca00078e003b */
[----:B------:R-:W-:Y:S01]  /*3a00*/  PRMT R154, R12, 0x5410, R11 ;  /* 0x000054100c9a7816 */ /* 0x000fe2000000000b */
[----:B------:R-:W-:Y:S02]  /*3a10*/  IMAD.MOV.U32 R11, RZ, RZ, R66 ;  /* 0x000000ffff0b7224 */ /* 0x000fe400078e0042 */
[----:B------:R-:W-:-:S04]  /*3a20*/  IMAD.MOV.U32 R12, RZ, RZ, R67 ;  /* 0x000000ffff0c7224 */ /* 0x000fc800078e0043 */
[----:B------:R-:W-:Y:S01]  /*3a30*/  UISETP.NE.AND UP0, UPT, UR4, 0x3, UPT ;  /* 0x000000030400788c */ /* 0x000fe2000bf05270 */
[----:B------:R-:W-:Y:S01]  /*3a40*/  PRMT R158, R12, 0x5410, R11 ;  /* 0x000054100c9e7816 */ /* 0x000fe2000000000b */
[----:B------:R-:W-:Y:S01]  /*3a50*/  IMAD.MOV.U32 R12, RZ, RZ, R71 ;  /* 0x000000ffff0c7224 */ /* 0x000fe200078e0047 */
[----:B------:R-:W-:-:S03]  /*3a60*/  MOV R11, R70 ;  /* 0x00000046000b7202 */ /* 0x000fc60000000f00 */
[----:B------:R-:W-:Y:S02]  /*3a70*/  PLOP3.LUT P0, PT, PT, PT, UP0, 0x80, 0x0 ;  /* 0x000000000000781c */ /* 0x000fe40003f0f008 */
[----:B------:R-:W-:Y:S01]  /*3a80*/  PRMT R159, R11, 0x5410, R12 ;  /* 0x000054100b9f7816 */ /* 0x000fe2000000000c */
[----:B------:R-:W-:Y:S02]  /*3a90*/  IMAD.MOV.U32 R12, RZ, RZ, R56 ;  /* 0x000000ffff0c7224 */ /* 0x000fe400078e0038 */
[----:B------:R-:W-:-:S05]  /*3aa0*/  IMAD.MOV.U32 R11, RZ, RZ, R57 ;  /* 0x000000ffff0b7224 */ /* 0x000fca00078e0039 */
        /* <DEDUP_REMOVED lines=14> */
[----:B------:R-:W-:Y:S02]  /*3b90*/  IMAD.MOV.U32 R11, RZ, RZ, R80 ;  /* 0x000000ffff0b7224 */ /* 0x000fe400078e0050 */
[----:B------:R-:W-:-:S05]  /*3ba0*/  IMAD.MOV.U32 R12, RZ, RZ, R81 ;  /* 0x000000ffff0c7224 */ /* 0x000fca00078e0051 */
[----:B------:R-:W-:Y:S01]  /*3bb0*/  PRMT R191, R11, 0x5410, R12 ;  /* 0x000054100bbf7816 */ /* 0x000fe2000000000c */
[----:B-----5:R-:W-:Y:S02]  /*3bc0*/  IMAD.MOV.U32 R12, RZ, RZ, R30 ;  /* 0x000000ffff0c7224 */ /* 0x020fe400078e001e */
        /* <DEDUP_REMOVED lines=36> */
[----:B------:R-:W-:-:S05]  /*3e10*/  IMAD.MOV.U32 R11, RZ, RZ, R53 ;  /* 0x000000ffff0b7224 */ /* 0x000fca00078e0035 */
[----:B------:R-:W-:Y:S01]  /*3e20*/  PRMT R151, R151, 0x5410, R11 ;  /* 0x0000541097977816 */ /* 0x000fe2000000000b */
[----:B------:R-:W-:Y:S06]  /*3e30*/  @!P0 BRA `(.L_x_1572) ;  /* 0x0000000000048947 */ /* 0x000fec0003800000 */
[----:B------:R-:W-:Y:S01]  /*3e40*/  BPT.TRAP 0x1 ;  /* 0x000000040000795c */ /* 0x000fe20000300000 */
.L_x_1572:
[----:B------:R-:W-:Y:S01]  /*3e50*/  IMAD R86, R17, 0x8, R2 ;  /* 0x0000000811567824 */ /* 0x000fe200078e0202 */
[----:B------:R-:W-:Y:S01]  /*3e60*/  SHF.L.U32 R87, R175, 0x1f, RZ ;  /* 0x0000001faf577819 */ /* 0x000fe200000006ff */
[----:B------:R-:W-:Y:S03]  /*3e70*/  BSSY B1, `(.L_x_1573) ;  /* 0x0000003000017945 */ /* 0x000fe60003800000 */
[----:B------:R-:W0:Y:S02]  /*3e80*/  SYNCS.PHASECHK.TRANS64.TRYWAIT P6, [R86+URZ+0x2a890], R87 ;  /* 0x02a89057560075a7 */ /* 0x000e2400080c017f */
[----:B0-----:R-:W-:Y:S05]  /*3e90*/  @!P6 BRA `(.L_x_1574) ;  /* 0x0000027800c8e947 */ /* 0x001fea0003800000 */
.L_x_1996:
[----:B------:R-:W-:Y:S05]  /*3ea0*/  BSYNC B1 ;  /* 0x0000000000017941 */ /* 0x000fea0003800000 */
.L_x_1573:
[----:B------:R-:W-:-:S03]  /*3eb0*/  UMOV UR4, 0xffffffff ;  /* 0xffffffff00047882 */ /* 0x000fc60000000000 */
[----:B------:R-:W-:Y:S05]  /*3ec0*/  BRA.DIV UR4, `(.L_x_1575) ;  /* 0x0000027a04d07947 */ /* 0x000fea000b800000 */
[----:B------:R1:W2:Y:S04]  /*3ed0*/  SHFL.IDX PT, R82, R116, RZ, 0x1c1f ;  /* 0x001c1fff74527589 */ /* 0x0002a800000e0000 */
[----:B------:R1:W3:Y:S02]  /*3ee0*/  SHFL.IDX PT, R11, R117, RZ, 0x1c1f ;  /* 0x001c1fff750b7589 */ /* 0x0002e400000e0000 */
.L_x_2000:
        /* <DEDUP_REMOVED lines=21> */
[-C--:B------:R-:W-:Y:S01]  /*4040*/  FFMA.FTZ R75, R147, R146.reuse, -R75 ;  /* 0x00000092934b7223 */ /* 0x080fe2000001084b */
[----:B------:R-:W-:Y:S02]  /*4050*/  IMAD.MOV.U32 R147, RZ, RZ, R12 ;  /* 0x000000ffff937224 */ /* 0x000fe400078e000c */
[----:B------:R-:W-:Y:S01]  /*4060*/  FFMA.FTZ R13, R81, R146, R13 ;  /* 0x00000092510d7223 */ /* 0x000fe2000001000d */
[----:B------:R-:W-:Y:S01]  /*4070*/  MOV R81, R15 ;  /* 0x0000000f00517202 */ /* 0x000fe20000000f00 */
        /* <DEDUP_REMOVED lines=27> */
.L_x_1581:
[----:B------:R-:W-:Y:S05]  /*4230*/  BSYNC B3 ;  /* 0x0000000000037941 */ /* 0x000fea0003800000 */
.L_x_1580:
[----:B---3--:R-:W-:-:S04]  /*4240*/  LEA R74, P4, R18, R11, 0x1 ;  /* 0x0000000b124a7211 */ /* 0x008fc800078808ff */
[----:B--2---:R-:W-:-:S05]  /*4250*/  LEA.HI.X R75, R18, R82, R19, 0x1, P4 ;  /* 0x00000052124b7211 */ /* 0x004fca00020f0c13 */
[----:B0-----:R4:W-:Y:S04]  /*4260*/  ST.E.128 desc[UR60][R74.64], R12 ;  /* 0x0000000c4a007985 */ /* 0x0019e8000c101d3c */
.L_x_1579:
[----:B------:R-:W-:Y:S05]  /*4270*/  BSYNC B2 ;  /* 0x0000000000027941 */ /* 0x000fea0003800000 */
.L_x_1578:
        /* <DEDUP_REMOVED lines=22> */
[----:B------:R-:W-:Y:S02]  /*43e0*/  IMAD.MOV.U32 R73, RZ, RZ, R15 ;  /* 0x000000ffff497224 */ /* 0x000fe400078e000f */
[----:B------:R-:W-:Y:S02]  /*43f0*/  HADD2.F32 R74, -RZ, R70.H0_H0 ;  /* 0x20000046ff4a7230 */ /* 0x000fe40000004100 */
[----:B------:R-:W-:Y:S01]  /*4400*/  HADD2.F32 R12, -RZ, R75.H1_H1 ;  /* 0x3000004bff0c7230 */ /* 0x000fe20000004100 */
[----:B------:R-:W-:Y:S01]  /*4410*/  F2FP.F16.F32.PACK_AB R13, R13, R71 ;  /* 0x000000470d0d723e */ /* 0x000fe200000000ff */
[----:B------:R-:W-:-:S02]  /*4420*/  HADD2.F32 R15, -RZ, R73.H1_H1 ;  /* 0x30000049ff0f7230 */ /* 0x000fc40000004100 */
[----:B------:R-:W-:Y:S02]  /*4430*/  HADD2.F32 R73, -RZ, R73.H0_H0 ;  /* 0x20000049ff497230 */ /* 0x000fe40000004100 */
        /* <DEDUP_REMOVED lines=13> */
[--C-:B------:R-:W-:Y:S02]  /*4510*/  HADD2.F32 R74, -RZ, R14.reuse.H1_H1 ;  /* 0x3000000eff4a7230 */ /* 0x100fe40000004100 */
        /* <DEDUP_REMOVED lines=8> */
.L_x_1585:
[----:B------:R-:W-:Y:S05]  /*45a0*/  BSYNC B3 ;  /* 0x0000000000037941 */ /* 0x000fea0003800000 */
.L_x_1584:
[----:B---3--:R-:W-:Y:S01]  /*45b0*/  MOV R70, R11 ;  /* 0x0000000b00467202 */ /* 0x008fe20000000f00 */
[----:B------:R-:W-:Y:S02]  /*45c0*/  IMAD.SHL.U32 R72, R170, 0x8, RZ ;  /* 0x00000008aa487824 */ /* 0x000fe400078e00ff */
[----:B--2---:R-:W-:Y:S02]  /*45d0*/  IMAD.MOV.U32 R71, RZ, RZ, R82 ;  /* 0x000000ffff477224 */ /* 0x004fe400078e0052 */
[----:B------:R-:W-:-:S05]  /*45e0*/  IMAD.WIDE R70, R72, 0x2, R70 ;  /* 0x0000000248467825 */ /* 0x000fca00078e0246 */
[----:B0-----:R0:W-:Y:S02]  /*45f0*/  ST.E.128 desc[UR60][R70.64], R12 ;  /* 0x0000000c46007985 */ /* 0x0011e4000c101d3c */
.L_x_1583:
[----:B------:R-:W-:Y:S05]  /*4600*/  BSYNC B2 ;  /* 0x0000000000027941 */ /* 0x000fea0003800000 */
.L_x_1582:
        /* <DEDUP_REMOVED lines=41> */
[----:B------:R-:W-:Y:S02]  /*48a0*/  HADD2.F32 R70, -RZ, R14.H1_H1 ;  /* 0x3000000eff467230 */ /* 0x000fe40000004100 */
        /* <DEDUP_REMOVED lines=8> */
.L_x_1589:
[----:B------:R-:W-:Y:S05]  /*4930*/  BSYNC B3 ;  /* 0x0000000000037941 */ /* 0x000fea0003800000 */
.L_x_1588:
[----:B---3--:R-:W-:Y:S01]  /*4940*/  MOV R66, R11 ;  /* 0x0000000b00427202 */ /* 0x008fe20000000f00 */
[----:B------:R-:W-:Y:S02]  /*4950*/  IMAD.SHL.U32 R68, R171, 0x8, RZ ;  /* 0x00000008ab447824 */ /* 0x000fe400078e00ff */
[----:B--2---:R-:W-:Y:S02]  /*4960*/  IMAD.MOV.U32 R67, RZ, RZ, R82 ;  /* 0x000000ffff437224 */ /* 0x004fe400078e0052 */
[----:B------:R-:W-:-:S05]  /*4970*/  IMAD.WIDE R66, R68, 0x2, R66 ;  /* 0x0000000244427825 */ /* 0x000fca00078e0242 */
[----:B----4-:R0:W-:Y:S02]  /*4980*/  ST.E.128 desc[UR60][R66.64], R12 ;  /* 0x0000000c42007985 */ /* 0x0101e4000c101d3c */
.L_x_1587:
[----:B------:R-:W-:Y:S05]  /*4990*/  BSYNC B2 ;  /* 0x0000000000027941 */ /* 0x000fea0003800000 */
.L_x_1586:
        /* <DEDUP_REMOVED lines=9> */
[--C-:B------:R-:W-:Y:S01]  /*4a30*/  SHF.R.U64 R62, R62, 0x10, R63.reuse ;  /* 0x000000103e3e7819 */ /* 0x100fe2000000123f */
[----:B------:R-:W-:Y:S01]  /*4a40*/  HADD2.F32 R68, -RZ, R156.H1_H1 ;  /* 0x3000009cff447230 */ /* 0x000fe20000004100 */
[----:B------:R-:W-:Y:S01]  /*4a50*/  SHF.R.U32.HI R63, RZ, 0x10, R63 ;  /* 0x00000010ff3f7819 */ /* 0x000fe2000001163f */
[----:B------:R-:W-:Y:S02]  /*4a60*/  HADD2.F32 R66, -RZ, R66.H0_H0 ;  /* 0x20000042ff427230 */ /* 0x000fe40000004100 */
[--C-:B------:R-:W-:Y:S02]  /*4a70*/  HADD2.F32 R13, -RZ, R64.reuse.H1_H1 ;  /* 0x30000040ff0d7230 */ /* 0x100fe40000004100 */
[----:B------:R-:W-:Y:S02]  /*4a80*/  HADD2.F32 R64, -RZ, R64.H0_H0 ;  /* 0x20000040ff407230 */ /* 0x000fe40000004100 */
[----:B------:R-:W-:-:S02]  /*4a90*/  HADD2.F32 R62, -RZ, R62.H0_H0 ;  /* 0x2000003eff3e7230 */ /* 0x000fc40000004100 */
[CC--:B------:R-:W-:Y:S01]  /*4aa0*/  FMUL.FTZ R67, R13.reuse, R66.reuse ;  /* 0x000000420d437220 */ /* 0x0c0fe20000410000 */
[----:B------:R-:W-:Y:S02]  /*4ab0*/  HADD2.F32 R63, -RZ, R63.H0_H0 ;  /* 0x2000003fff3f7230 */ /* 0x000fe40000004100 */
[C---:B------:R-:W-:Y:S01]  /*4ac0*/  FMUL.FTZ R66, R64.reuse, R66 ;  /* 0x0000004240427220 */ /* 0x040fe20000410000 */
[-C--:B------:R-:W-:Y:S01]  /*4ad0*/  FFMA.FTZ R67, R64, R62.reuse, -R67 ;  /* 0x0000003e40437223 */ /* 0x080fe20000010843 */
[----:B------:R-:W-:Y:S02]  /*4ae0*/  SHF.R.U32.HI R64, RZ, 0x10, R65 ;  /* 0x00000010ff407819 */ /* 0x000fe40000011641 */
[----:B------:R-:W-:Y:S01]  /*4af0*/  FFMA.FTZ R66, R13, R62, R66 ;  /* 0x0000003e0d427223 */ /* 0x000fe20000010042 */
[----:B------:R-:W-:Y:S02]  /*4b00*/  IMAD.MOV.U32 R62, RZ, RZ, R12 ;  /* 0x000000ffff3e7224 */ /* 0x000fe400078e000c */
[----:B------:R-:W-:-:S02]  /*4b10*/  IMAD.MOV.U32 R12, RZ, RZ, R15 ;  /* 0x000000ffff0c7224 */ /* 0x000fc400078e000f */
[----:B------:R-:W-:Y:S01]  /*4b20*/  HADD2.F32 R15, -RZ, R64.H0_H0 ;  /* 0x20000040ff0f7230 */ /* 0x000fe20000004100 */
[----:B------:R-:W-:Y:S02]  /*4b30*/  F2FP.F16.F32.PACK_AB R66, R66, R67 ;  /* 0x000000434242723e */ /* 0x000fe400000000ff */
[--C-:B------:R-:W-:Y:S02]  /*4b40*/  HADD2.F32 R13, -RZ, R12.reuse.H1_H1 ;  /* 0x3000000cff0d7230 */ /* 0x100fe40000004100 */
[----:B------:R-:W-:-:S03]  /*4b50*/  HADD2.F32 R12, -RZ, R12.H0_H0 ;  /* 0x2000000cff0c7230 */ /* 0x000fc60000004100 */
[CC--:B------:R-:W-:Y:S02]  /*4b60*/  FMUL.FTZ R64, R13.reuse, R15.reuse ;  /* 0x0000000f0d407220 */ /* 0x0c0fe40000410000 */
[C---:B------:R-:W-:Y:S02]  /*4b70*/  FMUL.FTZ R15, R12.reuse, R15 ;  /* 0x0000000f0c0f7220 */ /* 0x040fe40000410000 */
[-C--:B------:R-:W-:Y:S01]  /*4b80*/  FFMA.FTZ R12, R12, R63.reuse, -R64 ;  /* 0x0000003f0c0c7223 */ /* 0x080fe20000010840 */
[----:B------:R-:W-:Y:S02]  /*4b90*/  HADD2.F32 R64, -RZ, R157.H1_H1 ;  /* 0x3000009dff407230 */ /* 0x000fe40000004100 */
[----:B------:R-:W-:Y:S01]  /*4ba0*/  FFMA.FTZ R13, R13, R63, R15 ;  /* 0x0000003f0d0d7223 */ /* 0x000fe2000001000f */
[----:B------:R-:W-:Y:S02]  /*4bb0*/  IMAD.MOV.U32 R63, RZ, RZ, R14 ;  /* 0x000000ffff3f7224 */ /* 0x000fe400078e000e */
[----:B------:R-:W-:-:S02]  /*4bc0*/  HADD2.F32 R14, -RZ, R62.H1_H1 ;  /* 0x3000003eff0e7230 */ /* 0x000fc40000004100 */
[----:B------:R-:W-:Y:S02]  /*4bd0*/  HADD2.F32 R15, -RZ, R62.H0_H0 ;  /* 0x2000003eff0f7230 */ /* 0x000fe40000004100 */
[----:B------:R-:W-:Y:S02]  /*4be0*/  HADD2.F32 R62, -RZ, R157.H0_H0 ;  /* 0x2000009dff3e7230 */ /* 0x000fe40000004100 */
[-C--:B------:R-:W-:Y:S01]  /*4bf0*/  FMUL.FTZ R65, R14, R64.reuse ;  /* 0x000000400e417220 */ /* 0x080fe20000410000 */
[----:B------:R-:W-:-:S03]  /*4c00*/  FMUL.FTZ R64, R15, R64 ;  /* 0x000000400f407220 */ /* 0x000fc60000410000 */
[-C--:B------:R-:W-:Y:S01]  /*4c10*/  FFMA.FTZ R15, R15, R62.reuse, -R65 ;  /* 0x0000003e0f0f7223 */ /* 0x080fe20000010841 */
[----:B------:R-:W-:Y:S01]  /*4c20*/  FFMA.FTZ R14, R14, R62, R64 ;  /* 0x0000003e0e0e7223 */ /* 0x000fe20000010040 */
[--C-:B------:R-:W-:Y:S02]  /*4c30*/  HADD2.F32 R62, -RZ, R63.reuse.H1_H1 ;  /* 0x3000003fff3e7230 */ /* 0x100fe40000004100 */
[----:B------:R-:W-:Y:S02]  /*4c40*/  HADD2.F32 R64, -RZ, R63.H0_H0 ;  /* 0x2000003fff407230 */ /* 0x000fe40000004100 */
[----:B------:R-:W-:Y:S02]  /*4c50*/  HADD2.F32 R63, -RZ, R156.H0_H0 ;  /* 0x2000009cff3f7230 */ /* 0x000fe40000004100 */
[-C--:B------:R-:W-:Y:S01]  /*4c60*/  FMUL.FTZ R65, R62, R68.reuse ;  /* 0x000000443e417220 */ /* 0x080fe20000410000 */
[----:B------:R-:W-:Y:S01]  /*4c70*/  F2FP.F16.F32.PACK_AB R14, R14, R15 ;  /* 0x0000000f0e0e723e */ /* 0x000fe200000000ff */
[----:B------:R-:W-:-:S02]  /*4c80*/  FMUL.FTZ R68, R64, R68 ;  /* 0x0000004440447220 */ /* 0x000fc40000410000 */
[-C--:B------:R-:W-:Y:S02]  /*4c90*/  FFMA.FTZ R65, R64, R63.reuse, -R65 ;  /* 0x0000003f40417223 */ /* 0x080fe40000010841 */
[----:B------:R-:W-:Y:S01]  /*4ca0*/  FFMA.FTZ R68, R62, R63, R68 ;  /* 0x0000003f3e447223 */ /* 0x000fe20000010044 */
[----:B------:R-:W-:Y:S01]  /*4cb0*/  F2FP.F16.F32.PACK_AB R62, R13, R12 ;  /* 0x0000000c0d3e723e */ /* 0x000fe200000000ff */
[----:B------:R-:W-:Y:S01]  /*4cc0*/  IMAD.MOV.U32 R13, RZ, RZ, R66 ;  /* 0x000000ffff0d7224 */ /* 0x000fe200078e0042 */
[----:B------:R-:W-:Y:S02]  /*4cd0*/  MOV R12, R14 ;  /* 0x0000000e000c7202 */ /* 0x000fe40000000f00 */
[----:B------:R-:W-:Y:S01]  /*4ce0*/  F2FP.F16.F32.PACK_AB R65, R68, R65 ;  /* 0x000000414441723e */ /* 0x000fe200000000ff */
[----:B------:R-:W-:-:S04]  /*4cf0*/  IMAD.MOV.U32 R15, RZ, RZ, R62 ;  /* 0x000000ffff0f7224 */ /* 0x000fc800078e003e */
[----:B------:R-:W-:-:S07]  /*4d00*/  IMAD.MOV.U32 R14, RZ, RZ, R65 ;  /* 0x000000ffff0e7224 */ /* 0x000fce00078e0041 */
.L_x_1593:
[----:B------:R-:W-:Y:S05]  /*4d10*/  BSYNC B3 ;  /* 0x0000000000037941 */ /* 0x000fea0003800000 */
.L_x_1592:
[----:B---3--:R-:W-:-:S04]  /*4d20*/  LEA R62, P4, R22, R11, 0x1 ;  /* 0x0000000b163e7211 */ /* 0x008fc800078808ff */
[----:B--2---:R-:W-:-:S05]  /*4d30*/  LEA.HI.X R63, R22, R82, R173, 0x1, P4 ;  /* 0x00000052163f7211 */ /* 0x004fca00020f0cad */
[----:B----4-:R0:W-:Y:S04]  /*4d40*/  ST.E.128 desc[UR60][R62.64], R12 ;  /* 0x0000000c3e007985 */ /* 0x0101e8000c101d3c */
.L_x_1591:
[----:B------:R-:W-:Y:S05]  /*4d50*/  BSYNC B2 ;  /* 0x0000000000027941 */ /* 0x000fea0003800000 */
.L_x_1590:
        /* <DEDUP_REMOVED lines=9> */
[----:B------:R-:W-:-:S03]  /*4df0*/  SHF.R.U64 R58, R58, 0x10, R59 ;  /* 0x000000103a3a7819 */ /* 0x000fc6000000123b */
[----:B------:R-:W-:Y:S02]  /*4e00*/  HADD2.F32 R63, -RZ, R63.H0_H0 ;  /* 0x2000003fff3f7230 */ /* 0x000fe40000004100 */
[--C-:B------:R-:W-:Y:S02]  /*4e10*/  HADD2.F32 R13, -RZ, R60.reuse.H1_H1 ;  /* 0x3000003cff0d7230 */ /* 0x100fe40000004100 */
[----:B------:R-:W-:Y:S02]  /*4e20*/  HADD2.F32 R60, -RZ, R60.H0_H0 ;  /* 0x2000003cff3c7230 */ /* 0x000fe40000004100 */
[----:B------:R-:W-:Y:S02]  /*4e30*/  HADD2.F32 R58, -RZ, R58.H0_H0 ;  /* 0x2000003aff3a7230 */ /* 0x000fe40000004100 */
[-C--:B------:R-:W-:Y:S01]  /*4e40*/  FMUL.FTZ R62, R13, R63.reuse ;  /* 0x0000003f0d3e7220 */ /* 0x080fe20000410000 */
[----:B------:R-:W-:-:S03]  /*4e50*/  FMUL.FTZ R63, R60, R63 ;  /* 0x0000003f3c3f7220 */ /* 0x000fc60000410000 */
[-C--:B------:R-:W-:Y:S01]  /*4e60*/  FFMA.FTZ R62, R60, R58.reuse, -R62 ;  /* 0x0000003a3c3e7223 */ /* 0x080fe2000001083e */
[----:B------:R-:W-:Y:S01]  /*4e70*/  FFMA.FTZ R63, R13, R58, R63 ;  /* 0x0000003a0d3f7223 */ /* 0x000fe2000001003f */
[----:B------:R-:W-:Y:S01]  /*4e80*/  SHF.R.U32.HI R58, RZ, 0x10, R59 ;  /* 0x00000010ff3a7819 */ /* 0x000fe2000001163b */
[--C-:B------:R-:W-:Y:S01]  /*4e90*/  HADD2.F32 R13, -RZ, R15.reuse.H1_H1 ;  /* 0x3000000fff0d7230 */ /* 0x100fe20000004100 */
[----:B------:R-:W-:Y:S01]  /*4ea0*/  SHF.R.U32.HI R59, RZ, 0x10, R61 ;  /* 0x00000010ff3b7819 */ /* 0x000fe2000001163d */
[----:B------:R-:W-:Y:S01]  /*4eb0*/  HADD2.F32 R15, -RZ, R15.H0_H0 ;  /* 0x2000000fff0f7230 */ /* 0x000fe20000004100 */
[----:B------:R-:W-:Y:S01]  /*4ec0*/  F2FP.F16.F32.PACK_AB R62, R63, R62 ;  /* 0x0000003e3f3e723e */ /* 0x000fe200000000ff */
[----:B------:R-:W-:Y:S02]  /*4ed0*/  HADD2.F32 R58, -RZ, R58.H0_H0 ;  /* 0x2000003aff3a7230 */ /* 0x000fe40000004100 */
[----:B------:R-:W-:-:S05]  /*4ee0*/  HADD2.F32 R59, -RZ, R59.H0_H0 ;  /* 0x2000003bff3b7230 */ /* 0x000fca0000004100 */
[-C--:B------:R-:W-:Y:S01]  /*4ef0*/  FMUL.FTZ R60, R13, R59.reuse ;  /* 0x0000003b0d3c7220 */ /* 0x080fe20000410000 */
[----:B------:R-:W-:-:S03]  /*4f00*/  FMUL.FTZ R59, R15, R59 ;  /* 0x0000003b0f3b7220 */ /* 0x000fc60000410000 */
[-C--:B------:R-:W-:Y:S01]  /*4f10*/  FFMA.FTZ R60, R15, R58.reuse, -R60 ;  /* 0x0000003a0f3c7223 */ /* 0x080fe2000001083c */
[----:B------:R-:W-:Y:S01]  /*4f20*/  FFMA.FTZ R59, R13, R58, R59 ;  /* 0x0000003a0d3b7223 */ /* 0x000fe2000001003b */
[--C-:B------:R-:W-:Y:S02]  /*4f30*/  HADD2.F32 R13, -RZ, R12.reuse.H0_H0 ;  /* 0x2000000cff0d7230 */ /* 0x100fe40000004100 */
[----:B------:R-:W-:Y:S02]  /*4f40*/  HADD2.F32 R12, -RZ, R12.H1_H1 ;  /* 0x3000000cff0c7230 */ /* 0x000fe40000004100 */
[--C-:B------:R-:W-:Y:S01]  /*4f50*/  HADD2.F32 R15, -RZ, R155.reuse.H0_H0 ;  /* 0x2000009bff0f7230 */ /* 0x100fe20000004100 */
[----:B------:R-:W-:Y:S01]  /*4f60*/  F2FP.F16.F32.PACK_AB R59, R59, R60 ;  /* 0x0000003c3b3b723e */ /* 0x000fe200000000ff */
[----:B------:R-:W-:Y:S02]  /*4f70*/  HADD2.F32 R58, -RZ, R154.H0_H0 ;  /* 0x2000009aff3a7230 */ /* 0x000fe40000004100 */
[----:B------:R-:W-:-:S02]  /*4f80*/  HADD2.F32 R155, -RZ, R155.H1_H1 ;  /* 0x3000009bff9b7230 */ /* 0x000fc40000004100 */
[CC--:B------:R-:W-:Y:S01]  /*4f90*/  FMUL.FTZ R61, R12.reuse, R15.reuse ;  /* 0x0000000f0c3d7220 */ /* 0x0c0fe20000410000 */
[C---:B------:R-:W-:Y:S01]  /*4fa0*/  FMUL.FTZ R15, R13.reuse, R15 ;  /* 0x0000000f0d0f7220 */ /* 0x040fe20000410000 */
[----:B------:R-:W-:Y:S02]  /*4fb0*/  HADD2.F32 R154, -RZ, R154.H1_H1 ;  /* 0x3000009aff9a7230 */ /* 0x000fe40000004100 */
[-C--:B------:R-:W-:Y:S01]  /*4fc0*/  FFMA.FTZ R61, R13, R58.reuse, -R61 ;  /* 0x0000003a0d3d7223 */ /* 0x080fe2000001083d */
[----:B------:R-:W-:Y:S01]  /*4fd0*/  FFMA.FTZ R15, R12, R58, R15 ;  /* 0x0000003a0c0f7223 */ /* 0x000fe2000001000f */
[--C-:B------:R-:W-:Y:S02]  /*4fe0*/  HADD2.F32 R12, -RZ, R14.reuse.H0_H0 ;  /* 0x2000000eff0c7230 */ /* 0x100fe40000004100 */
[----:B------:R-:W-:Y:S02]  /*4ff0*/  HADD2.F32 R14, -RZ, R14.H1_H1 ;  /* 0x3000000eff0e7230 */ /* 0x000fe40000004100 */
[----:B------:R-:W-:-:S03]  /*5000*/  F2FP.F16.F32.PACK_AB R15, R15, R61 ;  /* 0x0000003d0f0f723e */ /* 0x000fc600000000ff */
[-C--:B------:R-:W-:Y:S01]  /*5010*/  FMUL.FTZ R13, R14, R155.reuse ;  /* 0x0000009b0e0d7220 */ /* 0x080fe20000410000 */
[----:B------:R-:W-:-:S03]  /*5020*/  FMUL.FTZ R155, R12, R155 ;  /* 0x0000009b0c9b7220 */ /* 0x000fc60000410000 */
[-C--:B------:R-:W-:Y:S01]  /*5030*/  FFMA.FTZ R13, R12, R154.reuse, -R13 ;  /* 0x0000009a0c0d7223 */ /* 0x080fe2000001080d */
[----:B------:R-:W-:Y:S01]  /*5040*/  FFMA.FTZ R155, R14, R154, R155 ;  /* 0x0000009a0e9b7223 */ /* 0x000fe2000001009b */
[----:B------:R-:W-:Y:S02]  /*5050*/  IMAD.MOV.U32 R12, RZ, RZ, R15 ;  /* 0x000000ffff0c7224 */ /* 0x000fe400078e000f */
[----:B------:R-:W-:Y:S02]  /*5060*/  IMAD.MOV.U32 R15, RZ, RZ, R59 ;  /* 0x000000ffff0f7224 */ /* 0x000fe400078e003b */
[----:B------:R-:W-:Y:S02]  /*5070*/  F2FP.F16.F32.PACK_AB R155, R155, R13 ;  /* 0x0000000d9b9b723e */ /* 0x000fe400000000ff */
[----:B------:R-:W-:-:S03]  /*5080*/  MOV R13, R62 ;  /* 0x0000003e000d7202 */ /* 0x000fc60000000f00 */
[----:B------:R-:W-:-:S07]  /*5090*/  IMAD.MOV.U32 R14, RZ, RZ, R155 ;  /* 0x000000ffff0e7224 */ /* 0x000fce00078e009b */
.L_x_1597:
[----:B------:R-:W-:Y:S05]  /*50a0*/  BSYNC B3 ;  /* 0x0000000000037941 */ /* 0x000fea0003800000 */
.L_x_1596:
[----:B---3--:R-:W-:-:S04]  /*50b0*/  LEA R58, P4, R160, R11, 0x1 ;  /* 0x0000000ba03a7211 */ /* 0x008fc800078808ff */
[----:B--2---:R-:W-:-:S05]  /*50c0*/  LEA.HI.X R59, R160, R82, R184, 0x1, P4 ;  /* 0x00000052a03b7211 */ /* 0x004fca00020f0cb8 */
[----:B----4-:R0:W-:Y:S04]  /*50d0*/  ST.E.128 desc[UR60][R58.64], R12 ;  /* 0x0000000c3a007985 */ /* 0x0101e8000c101d3c */
.L_x_1595:
[----:B------:R-:W-:Y:S05]  /*50e0*/  BSYNC B2 ;  /* 0x0000000000027941 */ /* 0x000fea0003800000 */
.L_x_1594:
        /* <DEDUP_REMOVED lines=10> */
[----:B------:R-:W-:Y:S02]  /*5190*/  SHF.R.U64 R13, R54, 0x10, R55 ;  /* 0x00000010360d7819 */ /* 0x000fe40000001237 */
        /* <DEDUP_REMOVED lines=12> */
[----:B------:R-:W-:-:S02]  /*5260*/  HADD2.F32 R54, -RZ, R54.H0_H0 ;  /* 0x20000036ff367230 */ /* 0x000fc40000004100 */
        /* <DEDUP_REMOVED lines=8> */
[--C-:B------:R-:W-:Y:S02]  /*52f0*/  HADD2.F32 R13, -RZ, R12.reuse.H1_H1 ;  /* 0x3000000cff0d7230 */ /* 0x100fe40000004100 */
[----:B------:R-:W-:-:S02]  /*5300*/  HADD2.F32 R12, -RZ, R12.H0_H0 ;  /* 0x2000000cff0c7230 */ /* 0x000fc40000004100 */
[--C-:B------:R-:W-:Y:S02]  /*5310*/  HADD2.F32 R54, -RZ, R152.reuse.H0_H0 ;  /* 0x20000098ff367230 */ /* 0x100fe40000004100 */
[CC--:B------:R-:W-:Y:S01]  /*5320*/  FMUL.FTZ R55, R13.reuse, R11.reuse ;  /* 0x0000000b0d377220 */ /* 0x0c0fe20000410000 */
[----:B------:R-:W-:Y:S02]  /*5330*/  HADD2.F32 R153, -RZ, R153.H1_H1 ;  /* 0x30000099ff997230 */ /* 0x000fe40000004100 */
[C---:B------:R-:W-:Y:S01]  /*5340*/  FMUL.FTZ R11, R12.reuse, R11 ;  /* 0x0000000b0c0b7220 */ /* 0x040fe20000410000 */
[----:B------:R-:W-:Y:S02]  /*5350*/  HADD2.F32 R152, -RZ, R152.H1_H1 ;  /* 0x30000098ff987230 */ /* 0x000fe40000004100 */
[-C--:B------:R-:W-:Y:S01]  /*5360*/  FFMA.FTZ R55, R12, R54.reuse, -R55 ;  /* 0x000000360c377223 */ /* 0x080fe20000010837 */
[--C-:B------:R-:W-:Y:S02]  /*5370*/  HADD2.F32 R12, -RZ, R14.reuse.H1_H1 ;  /* 0x3000000eff0c7230 */ /* 0x100fe40000004100 */
[----:B------:R-:W-:Y:S01]  /*5380*/  FFMA.FTZ R11, R13, R54, R11 ;  /* 0x000000360d0b7223 */ /* 0x000fe2000001000b */
[----:B------:R-:W-:Y:S01]  /*5390*/  HADD2.F32 R14, -RZ, R14.H0_H0 ;  /* 0x2000000eff0e7230 */ /* 0x000fe20000004100 */
[----:B------:R-:W-:Y:S01]  /*53a0*/  F2FP.F16.F32.PACK_AB R15, R57, R15 ;  /* 0x0000000f390f723e */ /* 0x000fe200000000ff */
[----:B------:R-:W-:-:S02]  /*53b0*/  FMUL.FTZ R13, R12, R153 ;  /* 0x000000990c0d7220 */ /* 0x000fc40000410000 */
[----:B------:R-:W-:Y:S01]  /*53c0*/  F2FP.F16.F32.PACK_AB R11, R11, R55 ;  /* 0x000000370b0b723e */ /* 0x000fe200000000ff */
[C---:B------:R-:W-:Y:S01]  /*53d0*/  FMUL.FTZ R153, R14.reuse, R153 ;  /* 0x000000990e997220 */ /* 0x040fe20000410000 */
[----:B------:R-:W-:-:S03]  /*53e0*/  FFMA.FTZ R13, R14, R152, -R13 ;  /* 0x000000980e0d7223 */ /* 0x000fc6000001080d */
[----:B------:R-:W-:Y:S01]  /*53f0*/  FFMA.FTZ R153, R12, R152, R153 ;  /* 0x000000980c997223 */ /* 0x000fe20000010099 */
[----:B------:R-:W-:-:S04]  /*5400*/  IMAD.MOV.U32 R12, RZ, RZ, R11 ;  /* 0x000000ffff0c7224 */ /* 0x000fc800078e000b */
[----:B------:R-:W-:Y:S02]  /*5410*/  F2FP.F16.F32.PACK_AB R153, R153, R13 ;  /* 0x0000000d9999723e */ /* 0x000fe400000000ff */
[----:B------:R-:W-:-:S03]  /*5420*/  MOV R13, R56 ;  /* 0x00000038000d7202 */ /* 0x000fc60000000f00 */
[----:B------:R-:W-:-:S07]  /*5430*/  IMAD.MOV.U32 R14, RZ, RZ, R153 ;  /* 0x000000ffff0e7224 */ /* 0x000fce00078e0099 */
.L_x_1599:
[----:B------:R-:W-:Y:S05]  /*5440*/  BSYNC B2 ;  /* 0x0000000000027941 */ /* 0x000fea0003800000 */
.L_x_1598:
[----:B----4-:R0:W-:Y:S02]  /*5450*/  ST.E.128 desc[UR60][R58.64], R12 ;  /* 0x0000000c3a007985 */ /* 0x0101e4000c101d3c */
.L_x_1577:
[----:B------:R-:W-:Y:S05]  /*5460*/  BSYNC B1 ;  /* 0x0000000000017941 */ /* 0x000fea0003800000 */
.L_x_1576:
[----:B------:R-:W-:-:S03]  /*5470*/  UMOV UR4, 0xffffffff ;  /* 0xffffffff00047882 */ /* 0x000fc60000000000 */
[----:B------:R-:W-:Y:S05]  /*5480*/  BRA.DIV UR4, `(.L_x_1600) ;  /* 0x0000026604ac7947 */ /* 0x000fea000b800000 */
[----:B-1----:R-:W1:Y:S04]  /*5490*/  SHFL.IDX PT, R116, R116, 0x1, 0x1c1f ;  /* 0x003c1f0074747f89 */ /* 0x002e6800000e0000 */
[----:B------:R-:W0:Y:S02]  /*54a0*/  SHFL.IDX PT, R117, R117, 0x1, 0x1c1f ;  /* 0x003c1f0075757f89 */ /* 0x000e2400000e0000 */
.L_x_2004:
[----:B------:R-:W-:Y:S05]  /*54b0*/  @P5 BRA `(.L_x_1601) ;  /* 0x0000005400405947 */ /* 0x000fea0003800000 */
[----:B------:R-:W-:Y:S01]  /*54c0*/  ISETP.NE.AND P4, PT, R7, RZ, PT ;  /* 0x000000ff0700720c */ /* 0x000fe20003f85270 */
[----:B------:R-:W-:-:S12]  /*54d0*/  BSSY B1, `(.L_x_1602) ;  /* 0x0000034000017945 */ /* 0x000fd80003800000 */
[----:B------:R-:W-:Y:S05]  /*54e0*/  @!P4 BRA `(.L_x_1603) ;  /* 0x0000000000c8c947 */ /* 0x000fea0003800000 */
[----:B0---4-:R0:W4:Y:S01]  /*54f0*/  LDS.128 R12, [R29+0x2000] ;  /* 0x002000001d0c7984 */ /* 0x0111220000000c00 */
[----:B------:R-:W-:Y:S01]  /*5500*/  ISETP.GE.AND P5, PT, R162, R123, PT ;  /* 0x0000007ba200720c */ /* 0x000fe20003fa6270 */
[----:B------:R-:W-:Y:S01]  /*5510*/  BSSY B2, `(.L_x_1604) ;  /* 0x000002e000027945 */ /* 0x000fe20003800000 */
[----:B------:R-:W-:-:S04]  /*5520*/  LEA R54, P4, R18, R117, 0x1 ;  /* 0x0000007512367211 */ /* 0x000fc800078808ff */
[----:B-1----:R-:W-:-:S07]  /*5530*/  LEA.HI.X R55, R18, R116, R19, 0x1, P4 ;  /* 0x0000007412377211 */ /* 0x002fce00020f0c13 */
[----:B0-----:R-:W-:Y:S05]  /*5540*/  @P5 BRA `(.L_x_1605) ;  /* 0x0000000000a85947 */ /* 0x001fea0003800000 */
[--C-:B---3--:R-:W-:Y:S01]  /*5550*/  SHF.R.U64 R11, R50, 0x10, R51.reuse ;  /* 0x00000010320b7819 */ /* 0x108fe20000001233 */
        /* <DEDUP_REMOVED lines=27> */
[----:B------:R-:W-:Y:S01]  /*5710*/  HADD2.F32 R14, -RZ, R14.H0_H0 ;  /* 0x2000000eff0e7230 */ /* 0x000fe20000004100 */
[----:B------:R-:W-:Y:S01]  /*5720*/  F2FP.F16.F32.PACK_AB R51, R52, R51 ;  /* 0x000000333433723e */ /* 0x000fe200000000ff */
[----:B------:R-:W-:-:S02]  /*5730*/  HADD2.F32 R11, -RZ, R150.H0_H0 ;  /* 0x20000096ff0b7230 */ /* 0x000fc40000004100 */
[-C--:B------:R-:W-:Y:S01]  /*5740*/  FMUL.FTZ R13, R53, R151.reuse ;  /* 0x00000097350d7220 */ /* 0x080fe20000410000 */
[----:B------:R-:W-:Y:S02]  /*5750*/  HADD2.F32 R150, -RZ, R150.H1_H1 ;  /* 0x30000096ff967230 */ /* 0x000fe40000004100 */
[----:B------:R-:W-:Y:S01]  /*5760*/  FMUL.FTZ R151, R14, R151 ;  /* 0x000000970e977220 */ /* 0x000fe20000410000 */
[-C--:B------:R-:W-:Y:S01]  /*5770*/  FFMA.FTZ R56, R12, R11.reuse, -R56 ;  /* 0x0000000b0c387223 */ /* 0x080fe20000010838 */
[----:B------:R-:W-:Y:S01]  /*5780*/  FFMA.FTZ R57, R15, R11, R57 ;  /* 0x0000000b0f397223 */ /* 0x000fe20000010039 */
[-C--:B------:R-:W-:Y:S01]  /*5790*/  FFMA.FTZ R13, R14, R150.reuse, -R13 ;  /* 0x000000960e0d7223 */ /* 0x080fe2000001080d */
[----:B------:R-:W-:Y:S01]  /*57a0*/  FFMA.FTZ R151, R53, R150, R151 ;  /* 0x0000009635977223 */ /* 0x000fe20000010097 */
[----:B------:R-:W-:Y:S02]  /*57b0*/  IMAD.MOV.U32 R15, RZ, RZ, R51 ;  /* 0x000000ffff0f7224 */ /* 0x000fe400078e0033 */
[----:B------:R-:W-:-:S02]  /*57c0*/  F2FP.F16.F32.PACK_AB R12, R57, R56 ;  /* 0x00000038390c723e */ /* 0x000fc400000000ff */
[----:B------:R-:W-:Y:S01]  /*57d0*/  F2FP.F16.F32.PACK_AB R14, R151, R13 ;  /* 0x0000000d970e723e */ /* 0x000fe200000000ff */
[----:B------:R-:W-:-:S07]  /*57e0*/  IMAD.MOV.U32 R13, RZ, RZ, R50 ;  /* 0x000000ffff0d7224 */ /* 0x000fce00078e0032 */
.L_x_1605:
[----:B------:R-:W-:Y:S05]  /*57f0*/  BSYNC B2 ;  /* 0x0000000000027941 */ /* 0x000fea0003800000 */
.L_x_1604:
[----:B----4-:R0:W-:Y:S02]  /*5800*/  ST.E.128 desc[UR60][R54.64], R12 ;  /* 0x0000000c36007985 */ /* 0x0101e4000c101d3c */
.L_x_1603:
[----:B------:R-:W-:Y:S05]  /*5810*/  BSYNC B1 ;  /* 0x0000000000017941 */ /* 0x000fea0003800000 */
.L_x_1602:
        /* <DEDUP_REMOVED lines=25> */
[CC--:B------:R-:W-:Y:S01]  /*59b0*/  FMUL.FTZ R47, R52.reuse, R48.reuse ;  /* 0x00000030342f7220 */ /* 0x0c0fe20000410000 */
[----:B------:R-:W-:Y:S01]  /*59c0*/  FMUL.FTZ R48, R15, R48 ;  /* 0x000000300f307220 */ /* 0x000fe20000410000 */
[-C--:B------:R-:W-:Y:S01]  /*59d0*/  FFMA.FTZ R46, R13, R11.reuse, -R46 ;  /* 0x0000000b0d2e7223 */ /* 0x080fe2000001082e */
[----:B------:R-:W-:Y:S01]  /*59e0*/  FFMA.FTZ R11, R49, R11, R54 ;  /* 0x0000000b310b7223 */ /* 0x000fe20000010036 */
[-C--:B------:R-:W-:Y:S01]  /*59f0*/  FFMA.FTZ R47, R15, R53.reuse, -R47 ;  /* 0x000000350f2f7223 */ /* 0x080fe2000001082f */
[----:B------:R-:W-:Y:S01]  /*5a00*/  FFMA.FTZ R48, R52, R53, R48 ;  /* 0x0000003534307223 */ /* 0x000fe20000010030 */
[----:B------:R-:W-:-:S02]  /*5a10*/  HADD2.F32 R15, -RZ, R149.H0_H0 ;  /* 0x20000095ff0f7230 */ /* 0x000fc40000004100 */
[--C-:B------:R-:W-:Y:S02]  /*5a20*/  HADD2.F32 R52, -RZ, R12.reuse.H1_H1 ;  /* 0x3000000cff347230 */ /* 0x100fe40000004100 */
[----:B------:R-:W-:Y:S01]  /*5a30*/  HADD2.F32 R54, -RZ, R12.H0_H0 ;  /* 0x2000000cff367230 */ /* 0x000fe20000004100 */
[----:B------:R-:W-:Y:S01]  /*5a40*/  F2FP.F16.F32.PACK_AB R47, R48, R47 ;  /* 0x0000002f302f723e */ /* 0x000fe200000000ff */
[----:B------:R-:W-:Y:S02]  /*5a50*/  HADD2.F32 R149, -RZ, R149.H1_H1 ;  /* 0x30000095ff957230 */ /* 0x000fe40000004100 */
[-C--:B------:R-:W-:Y:S01]  /*5a60*/  FMUL.FTZ R49, R52, R15.reuse ;  /* 0x0000000f34317220 */ /* 0x080fe20000410000 */
[----:B------:R-:W-:Y:S02]  /*5a70*/  HADD2.F32 R12, -RZ, R14.H1_H1 ;  /* 0x3000000eff0c7230 */ /* 0x000fe40000004100 */
[----:B------:R-:W-:Y:S01]  /*5a80*/  FMUL.FTZ R53, R54, R15 ;  /* 0x0000000f36357220 */ /* 0x000fe20000410000 */
[----:B------:R-:W-:-:S02]  /*5a90*/  HADD2.F32 R13, -RZ, R145.H0_H0 ;  /* 0x20000091ff0d7230 */ /* 0x000fc40000004100 */
[----:B------:R-:W-:Y:S02]  /*5aa0*/  HADD2.F32 R14, -RZ, R14.H0_H0 ;  /* 0x2000000eff0e7230 */ /* 0x000fe40000004100 */
[----:B------:R-:W-:Y:S01]  /*5ab0*/  FMUL.FTZ R15, R12, R149 ;  /* 0x000000950c0f7220 */ /* 0x000fe20000410000 */
[----:B------:R-:W-:Y:S02]  /*5ac0*/  HADD2.F32 R145, -RZ, R145.H1_H1 ;  /* 0x30000091ff917230 */ /* 0x000fe40000004100 */
[-C--:B------:R-:W-:Y:S01]  /*5ad0*/  FFMA.FTZ R49, R54, R13.reuse, -R49 ;  /* 0x0000000d36317223 */ /* 0x080fe20000010831 */
[----:B------:R-:W-:Y:S01]  /*5ae0*/  FFMA.FTZ R52, R52, R13, R53 ;  /* 0x0000000d34347223 */ /* 0x000fe20000010035 */
[C---:B------:R-:W-:Y:S01]  /*5af0*/  FMUL.FTZ R149, R14.reuse, R149 ;  /* 0x000000950e957220 */ /* 0x040fe20000410000 */
[----:B------:R-:W-:Y:S01]  /*5b00*/  F2FP.F16.F32.PACK_AB R13, R11, R46 ;  /* 0x0000002e0b0d723e */ /* 0x000fe200000000ff */
[-C--:B------:R-:W-:Y:S02]  /*5b10*/  FFMA.FTZ R15, R14, R145.reuse, -R15 ;  /* 0x000000910e0f7223 */ /* 0x080fe4000001080f */
[----:B------:R-:W-:Y:S01]  /*5b20*/  FFMA.FTZ R12, R12, R145, R149 ;  /* 0x000000910c0c7223 */ /* 0x000fe20000010095 */
[----:B------:R-:W-:-:S04]  /*5b30*/  F2FP.F16.F32.PACK_AB R52, R52, R49 ;  /* 0x000000313434723e */ /* 0x000fc800000000ff */
[----:B------:R-:W-:Y:S01]  /*5b40*/  F2FP.F16.F32.PACK_AB R14, R12, R15 ;  /* 0x0000000f0c0e723e */ /* 0x000fe200000000ff */
[----:B------:R-:W-:Y:S02]  /*5b50*/  IMAD.MOV.U32 R12, RZ, RZ, R52 ;  /* 0x000000ffff0c7224 */ /* 0x000fe400078e0034 */
[----:B------:R-:W-:-:S07]  /*5b60*/  IMAD.MOV.U32 R15, RZ, RZ, R47 ;  /* 0x000000ffff0f7224 */ /* 0x000fce00078e002f */
.L_x_1609:
[----:B------:R-:W-:Y:S05]  /*5b70*/  BSYNC B2 ;  /* 0x0000000000027941 */ /* 0x000fea0003800000 */
.L_x_1608:
[----:B----4-:R0:W-:Y:S02]  /*5b80*/  ST.E.128 desc[UR60][R50.64], R12 ;  /* 0x0000000c32007985 */ /* 0x0101e4000c101d3c */
.L_x_1607:
[----:B------:R-:W-:Y:S05]  /*5b90*/  BSYNC B1 ;  /* 0x0000000000017941 */ /* 0x000fea0003800000 */
.L_x_1606:
[----:B------:R-:W-:Y:S01]  /*5ba0*/  ISETP.NE.AND P4, PT, R21, RZ, PT ;  /* 0x000000ff1500720c */ /* 0x000fe20003f85270 */
[----:B------:R-:W-:-:S12]  /*5bb0*/  BSSY B1, `(.L_x_1610) ;  /* 0x0000036000017945 */ /* 0x000fd80003800000 */
[----:B------:R-:W-:Y:S05]  /*5bc0*/  @!P4 BRA `(.L_x_1611) ;  /* 0x0000000000d0c947 */ /* 0x000fea0003800000 */
[----:B0---4-:R0:W4:Y:S01]  /*5bd0*/  LDS.128 R12, [R29+0x5000] ;  /* 0x005000001d0c7984 */ /* 0x0111220000000c00 */
[----:B------:R-:W-:Y:S01]  /*5be0*/  ISETP.GE.AND P4, PT, R177, R123, PT ;  /* 0x0000007bb100720c */ /* 0x000fe20003f86270 */
[----:B---3--:R-:W-:Y:S01]  /*5bf0*/  IMAD.SHL.U32 R11, R171, 0x8, RZ ;  /* 0x00000008ab0b7824 */ /* 0x008fe200078e00ff */
[----:B------:R-:W-:Y:S01]  /*5c00*/  BSSY B2, `(.L_x_1612) ;  /* 0x000002f000027945 */ /* 0x000fe20003800000 */
[----:B------:R-:W-:Y:S02]  /*5c10*/  IMAD.MOV.U32 R46, RZ, RZ, R117 ;  /* 0x000000ffff2e7224 */ /* 0x000fe400078e0075 */
[----:B-1----:R-:W-:Y:S02]  /*5c20*/  IMAD.MOV.U32 R47, RZ, RZ, R116 ;  /* 0x000000ffff2f7224 */ /* 0x002fe400078e0074 */
[----:B------:R-:W-:-:S06]  /*5c30*/  IMAD.WIDE R46, R11, 0x2, R46 ;  /* 0x000000020b2e7825 */ /* 0x000fcc00078e022e */
[----:B0-----:R-:W-:Y:S05]  /*5c40*/  @P4 BRA `(.L_x_1613) ;  /* 0x0000000000a84947 */ /* 0x001fea0003800000 */
[--C-:B------:R-:W-:Y:S02]  /*5c50*/  SHF.R.U64 R48, R42, 0x10, R43.reuse ;  /* 0x000000102a307819 */ /* 0x100fe4000000122b */
[----:B------:R-:W-:Y:S02]  /*5c60*/  SHF.R.U32.HI R42, RZ, 0x10, R43 ;  /* 0x00000010ff2a7819 */ /* 0x000fe4000001162b */
[--C-:B------:R-:W-:Y:S02]  /*5c70*/  SHF.R.U64 R43, R44, 0x10, R45.reuse ;  /* 0x000000102c2b7819 */ /* 0x100fe4000000122d */
[----:B----4-:R-:W-:Y:S01]  /*5c80*/  MOV R11, R13 ;  /* 0x0000000d000b7202 */ /* 0x010fe20000000f00 */
[----:B------:R-:W-:Y:S01]  /*5c90*/  HADD2.F32 R13, -RZ, R48.H0_H0 ;  /* 0x20000030ff0d7230 */ /* 0x000fe20000004100 */
[----:B------:R-:W-:Y:S01]  /*5ca0*/  SHF.R.U32.HI R52, RZ, 0x10, R45 ;  /* 0x00000010ff347819 */ /* 0x000fe2000001162d */
[----:B------:R-:W-:Y:S02]  /*5cb0*/  HADD2.F32 R45, -RZ, R43.H0_H0 ;  /* 0x2000002bff2d7230 */ /* 0x000fe40000004100 */
[----:B------:R-:W-:-:S02]  /*5cc0*/  HADD2.F32 R48, -RZ, R11.H1_H1 ;  /* 0x3000000bff307230 */ /* 0x000fc40000004100 */
[----:B------:R-:W-:Y:S02]  /*5cd0*/  HADD2.F32 R52, -RZ, R52.H0_H0 ;  /* 0x20000034ff347230 */ /* 0x000fe40000004100 */
[----:B------:R-:W-:Y:S02]  /*5ce0*/  HADD2.F32 R44, -RZ, R11.H0_H0 ;  /* 0x2000000bff2c7230 */ /* 0x000fe40000004100 */
[-C--:B------:R-:W-:Y:S01]  /*5cf0*/  FMUL.FTZ R11, R48, R45.reuse ;  /* 0x0000002d300b7220 */ /* 0x080fe20000410000 */
[--C-:B------:R-:W-:Y:S02]  /*5d00*/  HADD2.F32 R43, -RZ, R15.reuse.H1_H1 ;  /* 0x3000000fff2b7230 */ /* 0x100fe40000004100 */
[----:B------:R-:W-:Y:S02]  /*5d10*/  HADD2.F32 R15, -RZ, R15.H0_H0 ;  /* 0x2000000fff0f7230 */ /* 0x000fe40000004100 */
[----:B------:R-:W-:Y:S01]  /*5d20*/  FMUL.FTZ R45, R44, R45 ;  /* 0x0000002d2c2d7220 */ /* 0x000fe20000410000 */
[----:B------:R-:W-:-:S02]  /*5d30*/  HADD2.F32 R50, -RZ, R42.H0_H0 ;  /* 0x2000002aff327230 */ /* 0x000fc40000004100 */
[-C--:B------:R-:W-:Y:S01]  /*5d40*/  FMUL.FTZ R54, R43, R52.reuse ;  /* 0x000000342b367220 */ /* 0x080fe20000410000 */
[-C--:B------:R-:W-:Y:S01]  /*5d50*/  FFMA.FTZ R11, R44, R13.reuse, -R11 ;  /* 0x0000000d2c0b7223 */ /* 0x080fe2000001080b */
[C---:B------:R-:W-:Y:S01]  /*5d60*/  FMUL.FTZ R52, R15.reuse, R52 ;  /* 0x000000340f347220 */ /* 0x040fe20000410000 */
[----:B------:R-:W-:Y:S01]  /*5d70*/  FFMA.FTZ R42, R48, R13, R45 ;  /* 0x0000000d302a7223 */ /* 0x000fe2000001002d */
[-C--:B------:R-:W-:Y:S01]  /*5d80*/  FFMA.FTZ R13, R15, R50.reuse, -R54 ;  /* 0x000000320f0d7223 */ /* 0x080fe20000010836 */
[--C-:B------:R-:W-:Y:S02]  /*5d90*/  HADD2.F32 R48, -RZ, R144.reuse.H0_H0 ;  /* 0x20000090ff307230 */ /* 0x100fe40000004100 */
[----:B------:R-:W-:Y:S01]  /*5da0*/  FFMA.FTZ R44, R43, R50, R52 ;  /* 0x000000322b2c7223 */ /* 0x000fe20000010034 */
[----:B------:R-:W-:Y:S01]  /*5db0*/  HADD2.F32 R144, -RZ, R144.H1_H1 ;  /* 0x30000090ff907230 */ /* 0x000fe20000004100 */
[----:B------:R-:W-:Y:S01]  /*5dc0*/  F2FP.F16.F32.PACK_AB R11, R42, R11 ;  /* 0x0000000b2a0b723e */ /* 0x000fe200000000ff */
[----:B------:R-:W-:-:S02]  /*5dd0*/  HADD2.F32 R15, -RZ, R12.H1_H1 ;  /* 0x3000000cff0f7230 */ /* 0x000fc40000004100 */
[----:B------:R-:W-:Y:S02]  /*5de0*/  HADD2.F32 R43, -RZ, R14.H1_H1 ;  /* 0x3000000eff2b7230 */ /* 0x000fe40000004100 */
[----:B------:R-:W-:Y:S02]  /*5df0*/  HADD2.F32 R12, -RZ, R12.H0_H0 ;  /* 0x2000000cff0c7230 */ /* 0x000fe40000004100 */
[----:B------:R-:W-:Y:S01]  /*5e00*/  FMUL.FTZ R49, R15, R48 ;  /* 0x000000300f317220 */ /* 0x000fe20000410000 */
[----:B------:R-:W-:Y:S02]  /*5e10*/  HADD2.F32 R14, -RZ, R14.H0_H0 ;  /* 0x2000000eff0e7230 */ /* 0x000fe40000004100 */
[----:B------:R-:W-:Y:S01]  /*5e20*/  FMUL.FTZ R51, R43, R144 ;  /* 0x000000902b337220 */ /* 0x000fe20000410000 */
[--C-:B------:R-:W-:Y:S02]  /*5e30*/  HADD2.F32 R45, -RZ, R143.reuse.H0_H0 ;  /* 0x2000008fff2d7230 */ /* 0x100fe40000004100 */
[----:B------:R-:W-:Y:S01]  /*5e40*/  FMUL.FTZ R48, R12, R48 ;  /* 0x000000300c307220 */ /* 0x000fe20000410000 */
[----:B------:R-:W-:-:S02]  /*5e50*/  HADD2.F32 R143, -RZ, R143.H1_H1 ;  /* 0x3000008fff8f7230 */ /* 0x000fc40000004100 */
[----:B------:R-:W-:Y:S01]  /*5e60*/  FMUL.FTZ R144, R14, R144 ;  /* 0x000000900e907220 */ /* 0x000fe20000410000 */
[-C--:B------:R-:W-:Y:S01]  /*5e70*/  FFMA.FTZ R49, R12, R45.reuse, -R49 ;  /* 0x0000002d0c317223 */ /* 0x080fe20000010831 */
[----:B------:R-:W-:Y:S01]  /*5e80*/  FFMA.FTZ R48, R15, R45, R48 ;  /* 0x0000002d0f307223 */ /* 0x000fe20000010030 */
[-C--:B------:R-:W-:Y:S01]  /*5e90*/  FFMA.FTZ R51, R14, R143.reuse, -R51 ;  /* 0x0000008f0e337223 */ /* 0x080fe20000010833 */
[----:B------:R-:W-:Y:S01]  /*5ea0*/  FFMA.FTZ R144, R43, R143, R144 ;  /* 0x0000008f2b907223 */ /* 0x000fe20000010090 */
[----:B------:R-:W-:Y:S01]  /*5eb0*/  F2FP.F16.F32.PACK_AB R15, R44, R13 ;  /* 0x0000000d2c0f723e */ /* 0x000fe200000000ff */
[----:B------:R-:W-:Y:S01]  /*5ec0*/  IMAD.MOV.U32 R13, RZ, RZ, R11 ;  /* 0x000000ffff0d7224 */ /* 0x000fe200078e000b */
[----:B------:R-:W-:Y:S02]  /*5ed0*/  F2FP.F16.F32.PACK_AB R12, R48, R49 ;  /* 0x00000031300c723e */ /* 0x000fe400000000ff */
[----:B------:R-:W-:-:S07]  /*5ee0*/  F2FP.F16.F32.PACK_AB R14, R144, R51 ;  /* 0x00000033900e723e */ /* 0x000fce00000000ff */
.L_x_1613:
[----:B------:R-:W-:Y:S05]  /*5ef0*/  BSYNC B2 ;  /* 0x0000000000027941 */ /* 0x000fea0003800000 */
.L_x_1612:
[----:B----4-:R0:W-:Y:S02]  /*5f00*/  ST.E.128 desc[UR60][R46.64], R12 ;  /* 0x0000000c2e007985 */ /* 0x0101e4000c101d3c */
.L_x_1611:
[----:B------:R-:W-:Y:S05]  /*5f10*/  BSYNC B1 ;  /* 0x0000000000017941 */ /* 0x000fea0003800000 */
.L_x_1610:
        /* <DEDUP_REMOVED lines=9> */
[----:B---3--:R-:W-:Y:S01]  /*5fb0*/  SHF.R.U64 R11, R38, 0x10, R39 ;  /* 0x00000010260b7819 */ /* 0x008fe20000001227 */
[----:B----4-:R-:W-:Y:S01]  /*5fc0*/  IMAD.MOV.U32 R38, RZ, RZ, R15 ;  /* 0x000000ffff267224 */ /* 0x010fe200078e000f */
[--C-:B------:R-:W-:Y:S01]  /*5fd0*/  SHF.R.U64 R44, R40, 0x10, R41.reuse ;  /* 0x00000010282c7819 */ /* 0x100fe20000001229 */
[----:B------:R-:W-:Y:S01]  /*5fe0*/  HADD2.F32 R15, -RZ, R13.H1_H1 ;  /* 0x3000000dff0f7230 */ /* 0x000fe20000004100 */
[----:B------:R-:W-:Y:S01]  /*5ff0*/  SHF.R.U32.HI R41, RZ, 0x10, R41 ;  /* 0x00000010ff297819 */ /* 0x000fe20000011629 */
[----:B------:R-:W-:Y:S01]  /*6000*/  HADD2.F32 R40, -RZ, R11.H0_H0 ;  /* 0x2000000bff287230 */ /* 0x000fe20000004100 */
[----:B------:R-:W-:Y:S01]  /*6010*/  SHF.R.U32.HI R39, RZ, 0x10, R39 ;  /* 0x00000010ff277819 */ /* 0x000fe20000011627 */
[----:B------:R-:W-:Y:S02]  /*6020*/  HADD2.F32 R11, -RZ, R13.H0_H0 ;  /* 0x2000000dff0b7230 */ /* 0x000fe40000004100 */
[----:B------:R-:W-:Y:S02]  /*6030*/  HADD2.F32 R13, -RZ, R38.H1_H1 ;  /* 0x30000026ff0d7230 */ /* 0x000fe40000004100 */
[----:B------:R-:W-:-:S02]  /*6040*/  HADD2.F32 R41, -RZ, R41.H0_H0 ;  /* 0x20000029ff297230 */ /* 0x000fc40000004100 */
[----:B------:R-:W-:Y:S02]  /*6050*/  HADD2.F32 R38, -RZ, R38.H0_H0 ;  /* 0x20000026ff267230 */ /* 0x000fe40000004100 */
[----:B------:R-:W-:Y:S02]  /*6060*/  HADD2.F32 R44, -RZ, R44.H0_H0 ;  /* 0x2000002cff2c7230 */ /* 0x000fe40000004100 */
[-C--:B------:R-:W-:Y:S01]  /*6070*/  FMUL.FTZ R45, R13, R41.reuse ;  /* 0x000000290d2d7220 */ /* 0x080fe20000410000 */
[----:B------:R-:W-:Y:S02]  /*6080*/  HADD2.F32 R39, -RZ, R39.H0_H0 ;  /* 0x20000027ff277230 */ /* 0x000fe40000004100 */
[C---:B------:R-:W-:Y:S01]  /*6090*/  FMUL.FTZ R48, R38.reuse, R41 ;  /* 0x0000002926307220 */ /* 0x040fe20000410000 */
[-C--:B------:R-:W-:Y:S01]  /*60a0*/  FMUL.FTZ R46, R15, R44.reuse ;  /* 0x0000002c0f2e7220 */ /* 0x080fe20000410000 */
[----:B------:R-:W-:Y:S02]  /*60b0*/  FMUL.FTZ R44, R11, R44 ;  /* 0x0000002c0b2c7220 */ /* 0x000fe40000410000 */
[-C--:B------:R-:W-:Y:S01]  /*60c0*/  FFMA.FTZ R48, R13, R39.reuse, R48 ;  /* 0x000000270d307223 */ /* 0x080fe20000010030 */
[----:B------:R-:W-:Y:S01]  /*60d0*/  FFMA.FTZ R45, R38, R39, -R45 ;  /* 0x00000027262d7223 */ /* 0x000fe2000001082d */
[----:B------:R-:W-:-:S02]  /*60e0*/  HADD2.F32 R13, -RZ, R12.H1_H1 ;  /* 0x3000000cff0d7230 */ /* 0x000fc40000004100 */
[-C--:B------:R-:W-:Y:S01]  /*60f0*/  FFMA.FTZ R44, R15, R40.reuse, R44 ;  /* 0x000000280f2c7223 */ /* 0x080fe2000001002c */
[----:B------:R-:W-:Y:S02]  /*6100*/  HADD2.F32 R39, -RZ, R142.H0_H0 ;  /* 0x2000008eff277230 */ /* 0x000fe40000004100 */
[----:B------:R-:W-:Y:S01]  /*6110*/  FFMA.FTZ R11, R11, R40, -R46 ;  /* 0x000000280b0b7223 */ /* 0x000fe2000001082e */
        /* <DEDUP_REMOVED lines=18> */
.L_x_1617:
[----:B------:R-:W-:Y:S05]  /*6240*/  BSYNC B2 ;  /* 0x0000000000027941 */ /* 0x000fea0003800000 */
.L_x_1616:
[----:B----4-:R0:W-:Y:S02]  /*6250*/  ST.E.128 desc[UR60][R42.64], R12 ;  /* 0x0000000c2a007985 */ /* 0x0101e4000c101d3c */
.L_x_1615:
[----:B------:R-:W-:Y:S05]  /*6260*/  BSYNC B1 ;  /* 0x0000000000017941 */ /* 0x000fea0003800000 */
.L_x_1614:
        /* <DEDUP_REMOVED lines=9> */
[--C-:B------:R-:W-:Y:S01]  /*6300*/  SHF.R.U64 R40, R36, 0x10, R37.reuse ;  /* 0x0000001024287819 */ /* 0x100fe20000001225 */
[--C-:B---34-:R-:W-:Y:S01]  /*6310*/  HADD2.F32 R11, -RZ, R13.reuse.H1_H1 ;  /* 0x3000000dff0b7230 */ /* 0x118fe20000004100 */
[----:B------:R-:W-:Y:S01]  /*6320*/  SHF.R.U32.HI R42, RZ, 0x10, R37 ;  /* 0x00000010ff2a7819 */ /* 0x000fe20000011625 */
[----:B------:R-:W-:Y:S01]  /*6330*/  HADD2.F32 R13, -RZ, R13.H0_H0 ;  /* 0x2000000dff0d7230 */ /* 0x000fe20000004100 */
[--C-:B------:R-:W-:Y:S01]  /*6340*/  SHF.R.U64 R34, R34, 0x10, R35.reuse ;  /* 0x0000001022227819 */ /* 0x100fe20000001223 */
[----:B------:R-:W-:Y:S01]  /*6350*/  HADD2.F32 R40, -RZ, R40.H0_H0 ;  /* 0x20000028ff287230 */ /* 0x000fe20000004100 */
[----:B------:R-:W-:Y:S01]  /*6360*/  SHF.R.U32.HI R35, RZ, 0x10, R35 ;  /* 0x00000010ff237819 */ /* 0x000fe20000011623 */
[----:B------:R-:W-:Y:S02]  /*6370*/  HADD2.F32 R42, -RZ, R42.H0_H0 ;  /* 0x2000002aff2a7230 */ /* 0x000fe40000004100 */
[--C-:B------:R-:W-:Y:S02]  /*6380*/  HADD2.F32 R29, -RZ, R15.reuse.H1_H1 ;  /* 0x3000000fff1d7230 */ /* 0x100fe40000004100 */
[----:B------:R-:W-:Y:S01]  /*6390*/  FMUL.FTZ R44, R11, R40 ;  /* 0x000000280b2c7220 */ /* 0x000fe20000410000 */
[----:B------:R-:W-:-:S02]  /*63a0*/  HADD2.F32 R15, -RZ, R15.H0_H0 ;  /* 0x2000000fff0f7230 */ /* 0x000fc40000004100 */
[----:B------:R-:W-:Y:S01]  /*63b0*/  FMUL.FTZ R40, R13, R40 ;  /* 0x000000280d287220 */ /* 0x000fe20000410000 */
[----:B------:R-:W-:Y:S02]  /*63c0*/  HADD2.F32 R34, -RZ, R34.H0_H0 ;  /* 0x20000022ff227230 */ /* 0x000fe40000004100 */
[-C--:B------:R-:W-:Y:S01]  /*63d0*/  FMUL.FTZ R46, R29, R42.reuse ;  /* 0x0000002a1d2e7220 */ /* 0x080fe20000410000 */
[----:B------:R-:W-:Y:S02]  /*63e0*/  HADD2.F32 R36, -RZ, R35.H0_H0 ;  /* 0x20000023ff247230 */ /* 0x000fe40000004100 */
[----:B------:R-:W-:Y:S01]  /*63f0*/  FMUL.FTZ R42, R15, R42 ;  /* 0x0000002a0f2a7220 */ /* 0x000fe20000410000 */
[-C--:B------:R-:W-:Y:S01]  /*6400*/  FFMA.FTZ R37, R11, R34.reuse, R40 ;  /* 0x000000220b257223 */ /* 0x080fe20000010028 */
[----:B------:R-:W-:Y:S02]  /*6410*/  FFMA.FTZ R44, R13, R34, -R44 ;  /* 0x000000220d2c7223 */ /* 0x000fe4000001082c */
[----:B------:R-:W-:Y:S01]  /*6420*/  FFMA.FTZ R41, R29, R36, R42 ;  /* 0x000000241d297223 */ /* 0x000fe2000001002a */
[----:B------:R-:W-:-:S02]  /*6430*/  HADD2.F32 R11, -RZ, R12.H1_H1 ;  /* 0x3000000cff0b7230 */ /* 0x000fc40000004100 */
[----:B------:R-:W-:Y:S01]  /*6440*/  FFMA.FTZ R46, R15, R36, -R46 ;  /* 0x000000240f2e7223 */ /* 0x000fe2000001082e */
[--C-:B------:R-:W-:Y:S02]  /*6450*/  HADD2.F32 R29, -RZ, R127.reuse.H0_H0 ;  /* 0x2000007fff1d7230 */ /* 0x100fe40000004100 */
[----:B------:R-:W-:Y:S02]  /*6460*/  HADD2.F32 R12, -RZ, R12.H0_H0 ;  /* 0x2000000cff0c7230 */ /* 0x000fe40000004100 */
[--C-:B------:R-:W-:Y:S02]  /*6470*/  HADD2.F32 R13, -RZ, R14.reuse.H1_H1 ;  /* 0x3000000eff0d7230 */ /* 0x100fe40000004100 */
[-C--:B------:R-:W-:Y:S01]  /*6480*/  FMUL.FTZ R35, R11, R29.reuse ;  /* 0x0000001d0b237220 */ /* 0x080fe20000410000 */
[----:B------:R-:W-:Y:S02]  /*6490*/  HADD2.F32 R127, -RZ, R127.H1_H1 ;  /* 0x3000007fff7f7230 */ /* 0x000fe40000004100 */
        /* <DEDUP_REMOVED lines=14> */
.L_x_1621:
[----:B------:R-:W-:Y:S05]  /*6580*/  BSYNC B2 ;  /* 0x0000000000027941 */ /* 0x000fea0003800000 */
.L_x_1620:
[----:B----4-:R0:W-:Y:S02]  /*6590*/  ST.E.128 desc[UR60][R38.64], R12 ;  /* 0x0000000c26007985 */ /* 0x0101e4000c101d3c */
.L_x_1619:
[----:B------:R-:W-:Y:S05]  /*65a0*/  BSYNC B1 ;  /* 0x0000000000017941 */ /* 0x000fea0003800000 */
.L_x_1618:
[----:B------:R-:W-:-:S13]  /*65b0*/  ISETP.NE.AND P4, PT, R76, RZ, PT ;  /* 0x000000ff4c00720c */ /* 0x000fda0003f85270 */
        /* <DEDUP_REMOVED lines=47> */
.L_x_1623:
[----:B------:R-:W-:Y:S05]  /*68b0*/  BSYNC B1 ;  /* 0x0000000000017941 */ /* 0x000fea0003800000 */
.L_x_1622:
[----:B----4-:R0:W-:Y:S01]  /*68c0*/  ST.E.128 desc[UR60][R34.64], R12 ;  /* 0x0000000c22007985 */ /* 0x0101e2000c101d3c */
[----:B------:R-:W-:Y:S05]  /*68d0*/  BRA `(.L_x_1601) ;  /* 0x0000004000387947 */ /* 0x000fea0003800000 */
.L_x_1567:
        /* <DEDUP_REMOVED lines=18> */
[----:B------:R-:W-:Y:S02]  /*6a00*/  IADD3 R28, P5, R90, R12, RZ ;  /* 0x0000000c5a1c7210 */ /* 0x000fe40007fbe0ff */
[----:B------:R-:W-:Y:S02]  /*6a10*/  CS2R R38, SRZ ;  /* 0x0000000000267805 */ /* 0x000fe4000001ff00 */
[----:B------:R-:W-:Y:S01]  /*6a20*/  CS2R R36, SRZ ;  /* 0x0000000000247805 */ /* 0x000fe2000001ff00 */
[----:B------:R-:W-:Y:S01]  /*6a30*/  IMAD.X R30, R11, 0x1, R102, P0 ;  /* 0x000000010b1e7824 */ /* 0x000fe200000e0666 */
[----:B------:R-:W-:Y:S02]  /*6a40*/  LEA R52, P0, R29, UR4, 0x1 ;  /* 0x000000041d347c11 */ /* 0x000fe4000f8008ff */
[----:B------:R-:W-:-:S02]  /*6a50*/  CS2R R50, SRZ ;  /* 0x0000000000327805 */ /* 0x000fc4000001ff00 */
[----:B------:R-:W-:Y:S02]  /*6a60*/  CS2R R48, SRZ ;  /* 0x0000000000307805 */ /* 0x000fe4000001ff00 */
[----:B------:R-:W-:Y:S01]  /*6a70*/  LEA.HI.X R53, R29, UR5, R30, 0x1, P0 ;  /* 0x000000051d357c11 */ /* 0x000fe200080f0c1e */
[----:B------:R-:W-:Y:S01]  /*6a80*/  ULDC.64 UR4, c[0x0][0x400] ;  /* 0x0001000000047ab9 */ /* 0x000fe20000000a00 */
[----:B------:R-:W-:Y:S01]  /*6a90*/  ISETP.GE.AND P0, PT, R18, R123, PT ;  /* 0x0000007b1200720c */ /* 0x000fe20003f06270 */
[----:B------:R-:W-:Y:S01]  /*6aa0*/  IMAD.X R29, R82, 0x1, R101, P5 ;  /* 0x00000001521d7824 */ /* 0x000fe200028e0665 */
[----:B------:R-:W-:-:S04]  /*6ab0*/  LEA R56, P5, R28, UR4, 0x1 ;  /* 0x000000041c387c11 */ /* 0x000fc8000f8a08ff */
[----:B------:R-:W-:Y:S02]  /*6ac0*/  LEA.HI.X R57, R28, UR5, R29, 0x1, P5 ;  /* 0x000000051c397c11 */ /* 0x000fe4000a8f0c1d */
[----:B------:R-:W-:-:S05]  /*6ad0*/  ISETP.GE.AND P5, PT, R167, R123, PT ;  /* 0x0000007ba700720c */ /* 0x000fca0003fa6270 */
[----:B------:R0:W5:Y:S04]  /*6ae0*/  @!P0 LDG.E.128 R36, desc[UR60][R52.64] ;  /* 0x0000003c34248981 */ /* 0x000168000c1e1d00 */
[----:B------:R0:W5:Y:S01]  /*6af0*/  @!P0 LDG.E.128 R48, desc[UR60][R56.64] ;  /* 0x0000003c38308981 */ /* 0x000162000c1e1d00 */
[----:B------:R-:W-:Y:S02]  /*6b00*/  ISETP.GE.AND P0, PT, R168, R123, PT ;  /* 0x0000007ba800720c */ /* 0x000fe40003f06270 */
        /* <DEDUP_REMOVED lines=8> */
[----:B------:R0:W5:Y:S04]  /*6b90*/  @!P5 LDG.E.128 R32, desc[UR60][R52.64+0x40] ;  /* 0x0000403c3420d981 */ /* 0x000168000c1e1d00 */
[----:B------:R0:W5:Y:S04]  /*6ba0*/  @!P0 LDG.E.128 R28, desc[UR60][R52.64+0x80] ;  /* 0x0000803c341c8981 */ /* 0x000168000c1e1d00 */
[----:B------:R0:W5:Y:S04]  /*6bb0*/  @!P5 LDG.E.128 R44, desc[UR60][R56.64+0x40] ;  /* 0x0000403c382cd981 */ /* 0x000168000c1e1d00 */
[----:B------:R0:W5:Y:S02]  /*6bc0*/  @!P0 LDG.E.128 R40, desc[UR60][R56.64+0x80] ;  /* 0x0000803c38288981 */ /* 0x000164000c1e1d00 */
.L_x_1625:
[----:B------:R-:W-:Y:S05]  /*6bd0*/  BSYNC B1 ;  /* 0x0000000000017941 */ /* 0x000fea0003800000 */
.L_x_1624:
        /* <DEDUP_REMOVED lines=13> */
[----:B-----5:R-:W-:Y:S02]  /*6cb0*/  MOV R80, R30 ;  /* 0x0000001e00507202 */ /* 0x020fe40000000f00 */
        /* <DEDUP_REMOVED lines=8> */
[----:B------:R-:W-:Y:S02]  /*6d40*/  IADD3 R11, P0, P6, R90, R12, R108 ;  /* 0x0000000c5a0b7210 */ /* 0x000fe40007e1e06c */
[----:B------:R-:W-:-:S02]  /*6d50*/  CS2R R74, SRZ ;  /* 0x00000000004a7805 */ /* 0x000fc4000001ff00 */
[----:B------:R-:W-:Y:S02]  /*6d60*/  CS2R R72, SRZ ;  /* 0x0000000000487805 */ /* 0x000fe4000001ff00 */
[----:B------:R-:W-:Y:S02]  /*6d70*/  IADD3.X R82, R101, R82, R107, P0, P6 ;  /* 0x0000005265527210 */ /* 0x000fe400007ec46b */
[----:B------:R-:W-:-:S04]  /*6d80*/  LEA R12, P0, R14, UR4, 0x1 ;  /* 0x000000040e0c7c11 */ /* 0x000fc8000f8008ff */
[----:B------:R-:W-:Y:S02]  /*6d90*/  LEA.HI.X R13, R14, UR5, R13, 0x1, P0 ;  /* 0x000000050e0d7c11 */ /* 0x000fe400080f0c0d */
        /* <DEDUP_REMOVED lines=19> */
.L_x_1627:
[----:B------:R-:W-:Y:S05]  /*6ed0*/  BSYNC B1 ;  /* 0x0000000000017941 */ /* 0x000fea0003800000 */
.L_x_1626:
[----:B------:R-:W2:Y:S01]  /*6ee0*/  LDL R11, [R1+0x30] ;  /* 0x00003000010b7983 */ /* 0x000ea20000100800 */
[----:B0-----:R-:W-:Y:S02]  /*6ef0*/  IMAD.MOV.U32 R12, RZ, RZ, R28 ;  /* 0x000000ffff0c7224 */ /* 0x001fe400078e001c */
[----:B------:R-:W-:Y:S02]  /*6f00*/  IMAD.MOV.U32 R13, RZ, RZ, R31 ;  /* 0x000000ffff0d7224 */ /* 0x000fe400078e001f */
[----:B------:R-:W-:-:S03]  /*6f10*/  IMAD.MOV.U32 R14, RZ, RZ, R34 ;  /* 0x000000ffff0e7224 */ /* 0x000fc600078e0022 */
[----:B------:R-:W-:Y:S01]  /*6f20*/  PRMT R189, R80, 0x5410, R13 ;  /* 0x0000541050bd7816 */ /* 0x000fe2000000000d */
[----:B------:R-:W-:Y:S01]  /*6f30*/  IMAD.MOV.U32 R13, RZ, RZ, R35 ;  /* 0x000000ffff0d7224 */ /* 0x000fe200078e0023 */
[----:B------:R-:W-:Y:S01]  /*6f40*/  PRMT R195, R14, 0x7610, R195 ;  /* 0x000076100ec37816 */ /* 0x000fe200000000c3 */
[----:B------:R-:W-:-:S03]  /*6f50*/  IMAD.MOV.U32 R14, RZ, RZ, R37 ;  /* 0x000000ffff0e7224 */ /* 0x000fc600078e0025 */
[----:B------:R-:W-:Y:S01]  /*6f60*/  PRMT R197, R13, 0x7610, R197 ;  /* 0x000076100dc57816 */ /* 0x000fe200000000c5 */
[----:B------:R-:W-:Y:S01]  /*6f70*/  IMAD.MOV.U32 R13, RZ, RZ, R36 ;  /* 0x000000ffff0d7224 */ /* 0x000fe200078e0024 */
[----:B------:R-:W-:Y:S02]  /*6f80*/  PRMT R153, R14, 0x7610, R153 ;  /* 0x000076100e997816 */ /* 0x000fe40000000099 */
[----:B--2---:R-:W-:Y:S01]  /*6f90*/  R2UR UR4, R11 ;  /* 0x000000000b0472ca */ /* 0x004fe200000e0000 */
[----:B------:R-:W-:-:S05]  /*6fa0*/  IMAD.MOV.U32 R11, RZ, RZ, R29 ;  /* 0x000000ffff0b7224 */ /* 0x000fca00078e001d */
[----:B------:R-:W-:Y:S01]  /*6fb0*/  PRMT R190, R12, 0x5410, R11 ;  /* 0x000054100cbe7816 */ /* 0x000fe2000000000b */
[----:B------:R-:W-:Y:S01]  /*6fc0*/  IMAD.MOV.U32 R11, RZ, RZ, R33 ;  /* 0x000000ffff0b7224 */ /* 0x000fe200078e0021 */
[----:B------:R-:W-:-:S04]  /*6fd0*/  MOV R12, R32 ;  /* 0x00000020000c7202 */ /* 0x000fc80000000f00 */
[----:B------:R-:W-:Y:S01]  /*6fe0*/  PRMT R198, R11, 0x7610, R198 ;  /* 0x000076100bc67816 */ /* 0x000fe200000000c6 */
[----:B------:R-:W-:Y:S01]  /*6ff0*/  IMAD.MOV.U32 R11, RZ, RZ, R38 ;  /* 0x000000ffff0b7224 */ /* 0x000fe200078e0026 */
[----:B------:R-:W-:Y:S01]  /*7000*/  PRMT R196, R12, 0x7610, R196 ;  /* 0x000076100cc47816 */ /* 0x000fe200000000c4 */
[----:B------:R-:W-:Y:S01]  /*7010*/  IMAD.MOV.U32 R12, RZ, RZ, R39 ;  /* 0x000000ffff0c7224 */ /* 0x000fe200078e0027 */
[----:B------:R-:W-:Y:S02]  /*7020*/  UISETP.NE.AND UP0, UPT, UR4, 0x3, UPT ;  /* 0x000000030400788c */ /* 0x000fe4000bf05270 */
[----:B------:R-:W-:Y:S01]  /*7030*/  PRMT R198, R198, 0x5410, R11 ;  /* 0x00005410c6c67816 */ /* 0x000fe2000000000b */
[----:B------:R-:W-:Y:S01]  /*7040*/  IMAD.MOV.U32 R11, RZ, RZ, R43 ;  /* 0x000000ffff0b7224 */ /* 0x000fe200078e002b */
[----:B------:R-:W-:Y:S02]  /*7050*/  PRMT R199, R12, 0x5410, R13 ;  /* 0x000054100cc77816 */ /* 0x000fe4000000000d */
[----:B------:R-:W-:-:S02]  /*7060*/  MOV R12, R42 ;  /* 0x0000002a000c7202 */ /* 0x000fc40000000f00 */
[----:B------:R-:W-:Y:S02]  /*7070*/  PLOP3.LUT P0, PT, PT, PT, UP0, 0x80, 0x0 ;  /* 0x000000000000781c */ /* 0x000fe40003f0f008 */
[----:B------:R-:W-:Y:S01]  /*7080*/  PRMT R191, R12, 0x5410, R11 ;  /* 0x000054100cbf7816 */ /* 0x000fe2000000000b */
[----:B------:R-:W-:Y:S02]  /*7090*/  IMAD.MOV.U32 R12, RZ, RZ, R40 ;  /* 0x000000ffff0c7224 */ /* 0x000fe400078e0028 */
[----:B------:R-:W-:-:S05]  /*70a0*/  IMAD.MOV.U32 R11, RZ, RZ, R41 ;  /* 0x000000ffff0b7224 */ /* 0x000fca00078e0029 */
[----:B------:R-:W-:Y:S01]  /*70b0*/  PRMT R192, R12, 0x5410, R11 ;  /* 0x000054100cc07816 */ /* 0x000fe2000000000b */
[----:B------:R-:W-:Y:S02]  /*70c0*/  IMAD.MOV.U32 R11, RZ, RZ, R47 ;  /* 0x000000ffff0b7224 */ /* 0x000fe400078e002f */
[----:B------:R-:W-:-:S03]  /*70d0*/  IMAD.MOV.U32 R12, RZ, RZ, R46 ;  /* 0x000000ffff0c7224 */ /* 0x000fc600078e002e */
[----:B------:R-:W-:Y:S01]  /*70e0*/  PRMT R197, R197, 0x5410, R11 ;  /* 0x00005410c5c57816 */ /* 0x000fe2000000000b */
[----:B------:R-:W-:Y:S01]  /*70f0*/  IMAD.MOV.U32 R11, RZ, RZ, R45 ;  /* 0x000000ffff0b7224 */ /* 0x000fe200078e002d */
[----:B------:R-:W-:Y:S02]  /*7100*/  PRMT R195, R195, 0x5410, R12 ;  /* 0x00005410c3c37816 */ /* 0x000fe4000000000c */
[----:B------:R-:W-:Y:S02]  /*7110*/  MOV R12, R44 ;  /* 0x0000002c000c7202 */ /* 0x000fe40000000f00 */
[----:B------:R-:W-:Y:S01]  /*7120*/  PRMT R201, R11, 0x7610, R201 ;  /* 0x000076100bc97816 */ /* 0x000fe200000000c9 */
[----:B------:R-:W-:Y:S01]  /*7130*/  IMAD.MOV.U32 R11, RZ, RZ, R50 ;  /* 0x000000ffff0b7224 */ /* 0x000fe200078e0032 */
[----:B------:R-:W-:Y:S01]  /*7140*/  PRMT R196, R196, 0x5410, R12 ;  /* 0x00005410c4c47816 */ /* 0x000fe2000000000c */
[----:B------:R-:W-:-:S03]  /*7150*/  IMAD.MOV.U32 R12, RZ, RZ, R51 ;  /* 0x000000ffff0c7224 */ /* 0x000fc600078e0033 */
[----:B------:R-:W-:Y:S01]  /*7160*/  PRMT R201, R201, 0x5410, R11 ;  /* 0x00005410c9c97816 */ /* 0x000fe2000000000b */
[----:B------:R-:W-:Y:S01]  /*7170*/  IMAD.MOV.U32 R11, RZ, RZ, R48 ;  /* 0x000000ffff0b7224 */ /* 0x000fe200078e0030 */
[----:B------:R-:W-:Y:S01]  /*7180*/  PRMT R224, R12, 0x7610, R224 ;  /* 0x000076100ce07816 */ /* 0x000fe200000000e0 */
[----:B------:R-:W-:-:S03]  /*7190*/  IMAD.MOV.U32 R12, RZ, RZ, R49 ;  /* 0x000000ffff0c7224 */ /* 0x000fc600078e0031 */
[----:B------:R-:W-:Y:S01]  /*71a0*/  PRMT R224, R224, 0x5410, R11 ;  /* 0x00005410e0e07816 */ /* 0x000fe2000000000b */
[----:B-----5:R-:W-:Y:S01]  /*71b0*/  IMAD.MOV.U32 R11, RZ, RZ, R55 ;  /* 0x000000ffff0b7224 */ /* 0x020fe200078e0037 */
[----:B------:R-:W-:Y:S02]  /*71c0*/  PRMT R152, R12, 0x7610, R152 ;  /* 0x000076100c987816 */ /* 0x000fe40000000098 */
        /* <DEDUP_REMOVED lines=40> */
.L_x_1628:
[----:B------:R-:W-:Y:S01]  /*7450*/  LEA R86, R17, R2, 0x3 ;  /* 0x0000000211567211 */ /* 0x000fe200078e18ff */
[----:B------:R-:W-:Y:S01]  /*7460*/  BSSY B1, `(.L_x_1629) ;  /* 0x0000004000017945 */ /* 0x000fe20003800000 */
[----:B------:R-:W-:-:S04]  /*7470*/  SHF.L.U32 R87, R175, 0x1f, RZ ;  /* 0x0000001faf577819 */ /* 0x000fc800000006ff */
[----:B------:R-:W0:Y:S02]  /*7480*/  SYNCS.PHASECHK.TRANS64.TRYWAIT P6, [R86+URZ+0x2a890], R87 ;  /* 0x02a89057560075a7 */ /* 0x000e2400080c017f */
[----:B0-----:R-:W-:Y:S05]  /*7490*/  @!P6 BRA `(.L_x_1630) ;  /* 0x0000024400f4e947 */ /* 0x001fea0003800000 */
.L_x_2005:
[----:B------:R-:W-:Y:S05]  /*74a0*/  BSYNC B1 ;  /* 0x0000000000017941 */ /* 0x000fea0003800000 */
.L_x_1629:
[----:B------:R-:W1:Y:S01]  /*74b0*/  LDC R127, c[0x0][0x2f4] ;  /* 0x0000bd00ff7f7b82 */ /* 0x000e620000000800 */
[----:B------:R-:W-:Y:S01]  /*74c0*/  UMOV UR4, 0xffffffff ;  /* 0xffffffff00047882 */ /* 0x000fe20000000000 */
[----:B-1----:R-:W-:Y:S02]  /*74d0*/  IMAD.IADD R131, R127, 0x1, -R124 ;  /* 0x000000017f837824 */ /* 0x002fe400078e0a7c */
[----:B------:R-:W-:Y:S05]  /*74e0*/  BRA.DIV UR4, `(.L_x_1631) ;  /* 0x0000024604f47947 */ /* 0x000fea000b800000 */
[----:B------:R1:W2:Y:S04]  /*74f0*/  SHFL.IDX PT, R115, R116, RZ, 0x1c1f ;  /* 0x001c1fff74737589 */ /* 0x0002a800000e0000 */
[----:B------:R1:W3:Y:S02]  /*7500*/  SHFL.IDX PT, R11, R117, RZ, 0x1c1f ;  /* 0x001c1fff750b7589 */ /* 0x0002e400000e0000 */
.L_x_2009:
        /* <DEDUP_REMOVED lines=27> */
[----:B---3--:R-:W-:Y:S01]  /*76c0*/  IMAD.MOV.U32 R151, RZ, RZ, R81 ;  /* 0x000000ffff977224 */ /* 0x008fe200078e0051 */
[----:B------:R-:W-:Y:S01]  /*76d0*/  SHF.R.U64 R36, R36, 0x10, R37 ;  /* 0x0000001024247819 */ /* 0x000fe20000001225 */
[----:B----4-:R-:W-:Y:S01]  /*76e0*/  IMAD.MOV.U32 R150, RZ, RZ, R13 ;  /* 0x000000ffff967224 */ /* 0x010fe200078e000d */
[----:B------:R-:W-:Y:S01]  /*76f0*/  SHF.R.U32.HI R37, RZ, 0x10, R37 ;  /* 0x00000010ff257819 */ /* 0x000fe20000011625 */
[----:B------:R-:W-:Y:S01]  /*7700*/  HADD2.F32 R152, -RZ, R152.H0_H0 ;  /* 0x20000098ff987230 */ /* 0x000fe20000004100 */
[----:B------:R-:W-:Y:S01]  /*7710*/  SHF.R.U64 R38, R38, 0x10, R39 ;  /* 0x0000001026267819 */ /* 0x000fe20000001227 */
[----:B------:R-:W-:Y:S02]  /*7720*/  HADD2.F32 R13, -RZ, R151.H0_H0 ;  /* 0x20000097ff0d7230 */ /* 0x000fe40000004100 */
[----:B------:R-:W-:Y:S02]  /*7730*/  HADD2.F32 R154, -RZ, R150.H0_H0 ;  /* 0x20000096ff9a7230 */ /* 0x000fe40000004100 */
[----:B------:R-:W-:-:S02]  /*7740*/  HADD2.F32 R153, -RZ, R153.H0_H0 ;  /* 0x20000099ff997230 */ /* 0x000fc40000004100 */
[CC--:B------:R-:W-:Y:S01]  /*7750*/  FMUL.FTZ R81, R13.reuse, R152.reuse ;  /* 0x000000980d517220 */ /* 0x0c0fe20000410000 */
[----:B------:R-:W-:Y:S02]  /*7760*/  HADD2.F32 R151, -RZ, R151.H1_H1 ;  /* 0x30000097ff977230 */ /* 0x000fe40000004100 */
[C---:B------:R-:W-:Y:S01]  /*7770*/  FMUL.FTZ R152, R154.reuse, R152 ;  /* 0x000000989a987220 */ /* 0x040fe20000410000 */
[----:B------:R-:W-:Y:S02]  /*7780*/  HADD2.F32 R37, -RZ, R37.H0_H0 ;  /* 0x20000025ff257230 */ /* 0x000fe40000004100 */
[-C--:B------:R-:W-:Y:S01]  /*7790*/  FFMA.FTZ R81, R154, R153.reuse, -R81 ;  /* 0x000000999a517223 */ /* 0x080fe20000010851 */
[----:B------:R-:W-:Y:S02]  /*77a0*/  HADD2.F32 R36, -RZ, R36.H0_H0 ;  /* 0x20000024ff247230 */ /* 0x000fe40000004100 */
[----:B------:R-:W-:Y:S01]  /*77b0*/  FFMA.FTZ R13, R13, R153, R152 ;  /* 0x000000990d0d7223 */ /* 0x000fe20000010098 */
[--C-:B------:R-:W-:Y:S01]  /*77c0*/  SHF.R.U32.HI R152, RZ, 0x10, R49.reuse ;  /* 0x00000010ff987819 */ /* 0x100fe20000011631 */
[----:B------:R-:W-:Y:S01]  /*77d0*/  HADD2.F32 R153, -RZ, R224.H0_H0 ;  /* 0x200000e0ff997230 */ /* 0x000fe20000004100 */
[----:B------:R-:W-:Y:S01]  /*77e0*/  SHF.R.U64 R49, R48, 0x10, R49 ;  /* 0x0000001030317819 */ /* 0x000fe20000001231 */
[----:B------:R-:W-:-:S02]  /*77f0*/  HADD2.F32 R48, -RZ, R150.H1_H1 ;  /* 0x30000096ff307230 */ /* 0x000fc40000004100 */
[----:B------:R-:W-:Y:S02]  /*7800*/  HADD2.F32 R152, -RZ, R152.H0_H0 ;  /* 0x20000098ff987230 */ /* 0x000fe40000004100 */
[----:B------:R-:W-:Y:S02]  /*7810*/  HADD2.F32 R49, -RZ, R49.H0_H0 ;  /* 0x20000031ff317230 */ /* 0x000fe40000004100 */
[----:B------:R-:W-:Y:S02]  /*7820*/  HADD2.F32 R38, -RZ, R38.H0_H0 ;  /* 0x20000026ff267230 */ /* 0x000fe40000004100 */
[-C--:B------:R-:W-:Y:S01]  /*7830*/  FMUL.FTZ R150, R151, R152.reuse ;  /* 0x0000009897967220 */ /* 0x080fe20000410000 */
[----:B------:R-:W-:-:S03]  /*7840*/  FMUL.FTZ R152, R48, R152 ;  /* 0x0000009830987220 */ /* 0x000fc60000410000 */
[-C--:B------:R-:W-:Y:S01]  /*7850*/  FFMA.FTZ R48, R48, R37.reuse, -R150 ;  /* 0x0000002530307223 */ /* 0x080fe20000010896 */
[----:B------:R-:W-:Y:S02]  /*7860*/  HADD2.F32 R150, -RZ, R83.H0_H0 ;  /* 0x20000053ff967230 */ /* 0x000fe40000004100 */
[----:B------:R-:W-:Y:S01]  /*7870*/  FFMA.FTZ R37, R151, R37, R152 ;  /* 0x0000002597257223 */ /* 0x000fe20000010098 */
[----:B------:R-:W-:Y:S02]  /*7880*/  HADD2.F32 R151, -RZ, R199.H0_H0 ;  /* 0x200000c7ff977230 */ /* 0x000fe40000004100 */
[--C-:B------:R-:W-:Y:S02]  /*7890*/  HADD2.F32 R152, -RZ, R15.reuse.H0_H0 ;  /* 0x2000000fff987230 */ /* 0x100fe40000004100 */
[----:B------:R-:W-:Y:S01]  /*78a0*/  FMUL.FTZ R154, R150, R153 ;  /* 0x00000099969a7220 */ /* 0x000fe20000410000 */
[----:B------:R-:W-:Y:S01]  /*78b0*/  HADD2.F32 R15, -RZ, R15.H1_H1 ;  /* 0x3000000fff0f7230 */ /* 0x000fe20000004100 */
[----:B------:R-:W-:-:S02]  /*78c0*/  F2FP.F16.F32.PACK_AB R48, R48, R81 ;  /* 0x000000513030723e */ /* 0x000fc400000000ff */
[C---:B------:R-:W-:Y:S01]  /*78d0*/  FFMA.FTZ R154, R152.reuse, R151, -R154 ;  /* 0x00000097989a7223 */ /* 0x040fe2000001089a */
[----:B------:R-:W-:Y:S01]  /*78e0*/  FMUL.FTZ R152, R152, R153 ;  /* 0x0000009998987220 */ /* 0x000fe20000410000 */
[----:B------:R-:W-:Y:S01]  /*78f0*/  HADD2.F32 R153, -RZ, R224.H1_H1 ;  /* 0x300000e0ff997230 */ /* 0x000fe20000004100 */
[----:B------:R-:W-:Y:S01]  /*7900*/  F2FP.F16.F32.PACK_AB R37, R37, R13 ;  /* 0x0000000d2525723e */ /* 0x000fe200000000ff */
[----:B------:R-:W-:Y:S02]  /*7910*/  IMAD.MOV.U32 R13, RZ, RZ, R48 ;  /* 0x000000ffff0d7224 */ /* 0x000fe400078e0030 */
[----:B------:R-:W-:Y:S01]  /*7920*/  FFMA.FTZ R152, R150, R151, R152 ;  /* 0x0000009796987223 */ /* 0x000fe20000010098 */
[----:B------:R-:W-:Y:S02]  /*7930*/  SHF.R.U32.HI R150, RZ, 0x10, R39 ;  /* 0x00000010ff967819 */ /* 0x000fe40000011627 */
[--C-:B------:R-:W-:Y:S01]  /*7940*/  SHF.R.U64 R39, R50, 0x10, R51.reuse ;  /* 0x0000001032277819 */ /* 0x100fe20000001233 */
[----:B------:R-:W-:Y:S01]  /*7950*/  HADD2.F32 R50, -RZ, R83.H1_H1 ;  /* 0x30000053ff327230 */ /* 0x000fe20000004100 */
[----:B------:R-:W-:Y:S01]  /*7960*/  SHF.R.U32.HI R51, RZ, 0x10, R51 ;  /* 0x00000010ff337819 */ /* 0x000fe20000011633 */
[----:B------:R-:W-:-:S02]  /*7970*/  HADD2.F32 R150, -RZ, R150.H0_H0 ;  /* 0x20000096ff967230 */ /* 0x000fc40000004100 */
[----:B------:R-:W-:Y:S02]  /*7980*/  HADD2.F32 R39, -RZ, R39.H0_H0 ;  /* 0x20000027ff277230 */ /* 0x000fe40000004100 */
[----:B------:R-:W-:Y:S02]  /*7990*/  HADD2.F32 R51, -RZ, R51.H0_H0 ;  /* 0x20000033ff337230 */ /* 0x000fe40000004100 */
[----:B------:R-:W-:-:S03]  /*79a0*/  IMAD.MOV.U32 R81, RZ, RZ, R37 ;  /* 0x000000ffff517224 */ /* 0x000fc600078e0025 */
[----:B------:R-:W-:-:S04]  /*79b0*/  FMUL.FTZ R83, R50, R51 ;  /* 0x0000003332537220 */ /* 0x000fc80000410000 */
[C---:B------:R-:W-:Y:S01]  /*79c0*/  FFMA.FTZ R83, R15.reuse, R150, -R83 ;  /* 0x000000960f537223 */ /* 0x040fe20000010853 */
[----:B------:R-:W-:Y:S01]  /*79d0*/  FMUL.FTZ R15, R15, R51 ;  /* 0x000000330f0f7220 */ /* 0x000fe20000410000 */
[----:B------:R-:W-:-:S03]  /*79e0*/  HADD2.F32 R51, -RZ, R199.H1_H1 ;  /* 0x300000c7ff337230 */ /* 0x000fc60000004100 */
        /* <DEDUP_REMOVED lines=10> */
[----:B------:R-:W-:-:S02]  /*7a90*/  HADD2.F32 R150, -RZ, R201.H1_H1 ;  /* 0x300000c9ff967230 */ /* 0x000fc40000004100 */
[----:B------:R-:W-:Y:S01]  /*7aa0*/  FFMA.FTZ R153, R50, R51, R153 ;  /* 0x0000003332997223 */ /* 0x000fe20000010099 */
[-C--:B------:R-:W-:Y:S01]  /*7ab0*/  FMUL.FTZ R50, R80, R49.reuse ;  /* 0x0000003150327220 */ /* 0x080fe20000410000 */
[C---:B------:R-:W-:Y:S01]  /*7ac0*/  FMUL.FTZ R49, R12.reuse, R49 ;  /* 0x000000310c317220 */ /* 0x040fe20000410000 */
[----:B------:R-:W-:Y:S02]  /*7ad0*/  HADD2.F32 R51, -RZ, R14.H0_H0 ;  /* 0x2000000eff337230 */ /* 0x000fe40000004100 */
[-C--:B------:R-:W-:Y:S01]  /*7ae0*/  FFMA.FTZ R12, R12, R36.reuse, -R50 ;  /* 0x000000240c0c7223 */ /* 0x080fe20000010832 */
[----:B------:R-:W-:Y:S01]  /*7af0*/  FFMA.FTZ R36, R80, R36, R49 ;  /* 0x0000002450247223 */ /* 0x000fe20000010031 */
[----:B------:R-:W-:Y:S02]  /*7b00*/  HADD2.F32 R49, -RZ, R82.H0_H0 ;  /* 0x20000052ff317230 */ /* 0x000fe40000004100 */
[----:B------:R-:W-:Y:S01]  /*7b10*/  HADD2.F32 R50, -RZ, R198.H1_H1 ;  /* 0x300000c6ff327230 */ /* 0x000fe20000004100 */
[----:B------:R-:W-:Y:S01]  /*7b20*/  F2FP.F16.F32.PACK_AB R12, R12, R151 ;  /* 0x000000970c0c723e */ /* 0x000fe200000000ff */
[----:B------:R-:W-:-:S02]  /*7b30*/  HADD2.F32 R82, -RZ, R82.H1_H1 ;  /* 0x30000052ff527230 */ /* 0x000fc40000004100 */
[-C--:B------:R-:W-:Y:S01]  /*7b40*/  FMUL.FTZ R80, R49, R150.reuse ;  /* 0x0000009631507220 */ /* 0x080fe20000410000 */
[C---:B------:R-:W-:Y:S01]  /*7b50*/  FMUL.FTZ R150, R51.reuse, R150 ;  /* 0x0000009633967220 */ /* 0x040fe20000410000 */
[----:B------:R-:W-:Y:S01]  /*7b60*/  HADD2.F32 R14, -RZ, R14.H1_H1 ;  /* 0x3000000eff0e7230 */ /* 0x000fe20000004100 */
[----:B------:R-:W-:Y:S01]  /*7b70*/  F2FP.F16.F32.PACK_AB R36, R36, R153 ;  /* 0x000000992424723e */ /* 0x000fe200000000ff */
[-C--:B------:R-:W-:Y:S01]  /*7b80*/  FFMA.FTZ R80, R51, R50.reuse, -R80 ;  /* 0x0000003233507223 */ /* 0x080fe20000010850 */
[----:B------:R-:W-:Y:S01]  /*7b90*/  FFMA.FTZ R150, R49, R50, R150 ;  /* 0x0000003231967223 */ /* 0x000fe20000010096 */
[-C--:B------:R-:W-:Y:S01]  /*7ba0*/  FMUL.FTZ R49, R82, R39.reuse ;  /* 0x0000002752317220 */ /* 0x080fe20000410000 */
[C---:B------:R-:W-:Y:S01]  /*7bb0*/  FMUL.FTZ R39, R14.reuse, R39 ;  /* 0x000000270e277220 */ /* 0x040fe20000410000 */
[----:B------:R-:W-:Y:S02]  /*7bc0*/  IMAD.MOV.U32 R15, RZ, RZ, R83 ;  /* 0x000000ffff0f7224 */ /* 0x000fe400078e0053 */
[-C--:B------:R-:W-:Y:S01]  /*7bd0*/  FFMA.FTZ R49, R14, R38.reuse, -R49 ;  /* 0x000000260e317223 */ /* 0x080fe20000010831 */
[----:B------:R-:W-:Y:S01]  /*7be0*/  FFMA.FTZ R39, R82, R38, R39 ;  /* 0x0000002652277223 */ /* 0x000fe20000010027 */
[----:B------:R-:W-:-:S03]  /*7bf0*/  IMAD.MOV.U32 R83, RZ, RZ, R152 ;  /* 0x000000ffff537224 */ /* 0x000fc600078e0098 */
[----:B------:R-:W-:Y:S01]  /*7c00*/  F2FP.F16.F32.PACK_AB R49, R49, R80 ;  /* 0x000000503131723e */ /* 0x000fe200000000ff */
[----:B------:R-:W-:Y:S01]  /*7c10*/  IMAD.MOV.U32 R80, RZ, RZ, R36 ;  /* 0x000000ffff507224 */ /* 0x000fe200078e0024 */
[----:B------:R-:W-:Y:S02]  /*7c20*/  F2FP.F16.F32.PACK_AB R39, R39, R150 ;  /* 0x000000962727723e */ /* 0x000fe400000000ff */
[----:B------:R-:W-:-:S03]  /*7c30*/  MOV R14, R49 ;  /* 0x00000031000e7202 */ /* 0x000fc60000000f00 */
[----:B------:R-:W-:-:S07]  /*7c40*/  IMAD.MOV.U32 R82, RZ, RZ, R39 ;  /* 0x000000ffff527224 */ /* 0x000fce00078e0027 */
.L_x_1637:
[----:B------:R-:W-:Y:S05]  /*7c50*/  BSYNC B3 ;  /* 0x0000000000037941 */ /* 0x000fea0003800000 */
.L_x_1636:
[----:B------:R-:W-:-:S04]  /*7c60*/  LEA R36, P4, R4, R11, 0x1 ;  /* 0x0000000b04247211 */ /* 0x000fc800078808ff */
[----:B--2---:R-:W-:Y:S02]  /*7c70*/  LEA.HI.X R37, R4, R115, R111, 0x1, P4 ;  /* 0x0000007304257211 */ /* 0x004fe400020f0c6f */
[----:B------:R-:W-:-:S03]  /*7c80*/  ISETP.GE.AND P4, PT, R149, R127, PT ;  /* 0x0000007f9500720c */ /* 0x000fc60003f86270 */
[----:B----4-:R2:W-:Y:S10]  /*7c90*/  ST.E.128 desc[UR60][R36.64], R12 ;  /* 0x0000000c24007985 */ /* 0x0105f4000c101d3c */
[----:B--2---:R-:W-:-:S05]  /*7ca0*/  @!P4 IMAD.WIDE R12, R149, 0x2, R114 ;  /* 0x00000002950cc825 */ /* 0x004fca00078e0272 */
[----:B---3--:R3:W-:Y:S02]  /*7cb0*/  @!P4 ST.E.128 desc[UR60][R12.64], R80 ;  /* 0x000000500c00c985 */ /* 0x0087e4000c101d3c */
.L_x_1635:
[----:B------:R-:W-:Y:S05]  /*7cc0*/  BSYNC B2 ;  /* 0x0000000000027941 */ /* 0x000fea0003800000 */
.L_x_1634:
        /* <DEDUP_REMOVED lines=33> */
[-C--:B------:R-:W-:Y:S01]  /*7ee0*/  FMUL.FTZ R37, R13, R51.reuse ;  /* 0x000000330d257220 */ /* 0x080fe20000410000 */
[----:B------:R-:W-:Y:S02]  /*7ef0*/  HADD2.F32 R50, -RZ, R50.H1_H1 ;  /* 0x30000032ff327230 */ /* 0x000fe40000004100 */
[C---:B------:R-:W-:Y:S01]  /*7f00*/  FMUL.FTZ R51, R81.reuse, R51 ;  /* 0x0000003351337220 */ /* 0x040fe20000410000 */
[----:B------:R-:W-:Y:S02]  /*7f10*/  HADD2.F32 R33, -RZ, R33.H0_H0 ;  /* 0x20000021ff217230 */ /* 0x000fe40000004100 */
[-C--:B------:R-:W-:Y:S01]  /*7f20*/  FFMA.FTZ R37, R81, R80.reuse, -R37 ;  /* 0x0000005051257223 */ /* 0x080fe20000010825 */
[----:B------:R-:W-:Y:S02]  /*7f30*/  HADD2.F32 R32, -RZ, R32.H0_H0 ;  /* 0x20000020ff207230 */ /* 0x000fe40000004100 */
[----:B------:R-:W-:Y:S01]  /*7f40*/  FFMA.FTZ R13, R13, R80, R51 ;  /* 0x000000500d0d7223 */ /* 0x000fe20000010033 */
[--C-:B------:R-:W-:Y:S01]  /*7f50*/  SHF.R.U32.HI R51, RZ, 0x10, R45.reuse ;  /* 0x00000010ff337819 */ /* 0x100fe2000001162d */
[----:B------:R-:W-:Y:S01]  /*7f60*/  HADD2.F32 R80, -RZ, R197.H1_H1 ;  /* 0x300000c5ff507230 */ /* 0x000fe20000004100 */
        /* <DEDUP_REMOVED lines=11> */
[----:B------:R-:W-:Y:S02]  /*8020*/  HADD2.F32 R51, -RZ, R15.H0_H0 ;  /* 0x2000000fff337230 */ /* 0x000fe40000004100 */
[----:B------:R-:W-:Y:S01]  /*8030*/  FMUL.FTZ R81, R49, R80 ;  /* 0x0000005031517220 */ /* 0x000fe20000410000 */
[----:B------:R-:W-:Y:S01]  /*8040*/  HADD2.F32 R39, -RZ, R39.H1_H1 ;  /* 0x30000027ff277230 */ /* 0x000fe20000004100 */
[----:B------:R-:W-:Y:S01]  /*8050*/  F2FP.F16.F32.PACK_AB R37, R44, R37 ;  /* 0x000000252c25723e */ /* 0x000fe200000000ff */
[----:B------:R-:W-:-:S02]  /*8060*/  HADD2.F32 R15, -RZ, R15.H1_H1 ;  /* 0x3000000fff0f7230 */ /* 0x000fc40000004100 */
[C---:B------:R-:W-:Y:S01]  /*8070*/  FFMA.FTZ R81, R51.reuse, R50, -R81 ;  /* 0x0000003233517223 */ /* 0x040fe20000010851 */
[----:B------:R-:W-:Y:S01]  /*8080*/  FMUL.FTZ R51, R51, R80 ;  /* 0x0000005033337220 */ /* 0x000fe20000410000 */
[----:B------:R-:W-:Y:S01]  /*8090*/  HADD2.F32 R80, -RZ, R196.H1_H1 ;  /* 0x300000c4ff507230 */ /* 0x000fe20000004100 */
[----:B------:R-:W-:Y:S01]  /*80a0*/  F2FP.F16.F32.PACK_AB R33, R33, R13 ;  /* 0x0000000d2121723e */ /* 0x000fe200000000ff */
[----:B------:R-:W-:Y:S02]  /*80b0*/  IMAD.MOV.U32 R13, RZ, RZ, R37 ;  /* 0x000000ffff0d7224 */ /* 0x000fe400078e0025 */
[----:B------:R-:W-:Y:S01]  /*80c0*/  FFMA.FTZ R51, R49, R50, R51 ;  /* 0x0000003231337223 */ /* 0x000fe20000010033 */
[----:B------:R-:W-:Y:S02]  /*80d0*/  SHF.R.U32.HI R49, RZ, 0x10, R35 ;  /* 0x00000010ff317819 */ /* 0x000fe40000011623 */
[--C-:B------:R-:W-:Y:S02]  /*80e0*/  SHF.R.U64 R35, R46, 0x10, R47.reuse ;  /* 0x000000102e237819 */ /* 0x100fe4000000122f */
[----:B------:R-:W-:Y:S01]  /*80f0*/  SHF.R.U32.HI R46, RZ, 0x10, R47 ;  /* 0x00000010ff2e7819 */ /* 0x000fe2000001162f */
[----:B------:R-:W-:Y:S01]  /*8100*/  HADD2.F32 R49, -RZ, R49.H0_H0 ;  /* 0x20000031ff317230 */ /* 0x000fe20000004100 */
[----:B------:R-:W-:Y:S01]  /*8110*/  MOV R37, R33 ;  /* 0x0000002100257202 */ /* 0x000fe20000000f00 */
[----:B------:R-:W-:-:S02]  /*8120*/  HADD2.F32 R35, -RZ, R35.H0_H0 ;  /* 0x20000023ff237230 */ /* 0x000fc40000004100 */
[----:B------:R-:W-:-:S05]  /*8130*/  HADD2.F32 R46, -RZ, R46.H0_H0 ;  /* 0x2000002eff2e7230 */ /* 0x000fca0000004100 */
[----:B------:R-:W-:-:S04]  /*8140*/  FMUL.FTZ R47, R39, R46 ;  /* 0x0000002e272f7220 */ /* 0x000fc80000410000 */
[C---:B------:R-:W-:Y:S01]  /*8150*/  FFMA.FTZ R47, R15.reuse, R49, -R47 ;  /* 0x000000310f2f7223 */ /* 0x040fe2000001082f */
[----:B------:R-:W-:Y:S01]  /*8160*/  FMUL.FTZ R15, R15, R46 ;  /* 0x0000002e0f0f7220 */ /* 0x000fe20000410000 */
[----:B------:R-:W-:-:S03]  /*8170*/  HADD2.F32 R46, -RZ, R196.H0_H0 ;  /* 0x200000c4ff2e7230 */ /* 0x000fc60000004100 */
[----:B------:R-:W-:Y:S01]  /*8180*/  FFMA.FTZ R15, R39, R49, R15 ;  /* 0x00000031270f7223 */ /* 0x000fe2000001000f */
[----:B------:R-:W-:Y:S01]  /*8190*/  HADD2.F32 R39, -RZ, R36.H0_H0 ;  /* 0x20000024ff277230 */ /* 0x000fe20000004100 */
[----:B------:R-:W-:Y:S01]  /*81a0*/  F2FP.F16.F32.PACK_AB R47, R47, R81 ;  /* 0x000000512f2f723e */ /* 0x000fe200000000ff */
[----:B------:R-:W-:Y:S02]  /*81b0*/  HADD2.F32 R49, -RZ, R12.H0_H0 ;  /* 0x2000000cff317230 */ /* 0x000fe40000004100 */
[----:B------:R-:W-:Y:S02]  /*81c0*/  HADD2.F32 R36, -RZ, R36.H1_H1 ;  /* 0x30000024ff247230 */ /* 0x000fe40000004100 */
[-C--:B------:R-:W-:Y:S01]  /*81d0*/  FMUL.FTZ R50, R39, R80.reuse ;  /* 0x0000005027327220 */ /* 0x080fe20000410000 */
[----:B------:R-:W-:Y:S02]  /*81e0*/  HADD2.F32 R12, -RZ, R12.H1_H1 ;  /* 0x3000000cff0c7230 */ /* 0x000fe40000004100 */
[----:B------:R-:W-:Y:S01]  /*81f0*/  FMUL.FTZ R80, R49, R80 ;  /* 0x0000005031507220 */ /* 0x000fe20000410000 */
[----:B------:R-:W-:Y:S01]  /*8200*/  F2FP.F16.F32.PACK_AB R51, R15, R51 ;  /* 0x000000330f33723e */ /* 0x000fe200000000ff */
[----:B------:R-:W-:Y:S01]  /*8210*/  FFMA.FTZ R50, R49, R46, -R50 ;  /* 0x0000002e31327223 */ /* 0x000fe20000010832 */
[----:B------:R-:W-:-:S02]  /*8220*/  HADD2.F32 R49, -RZ, R195.H1_H1 ;  /* 0x300000c3ff317230 */ /* 0x000fc40000004100 */
[----:B------:R-:W-:Y:S01]  /*8230*/  FFMA.FTZ R80, R39, R46, R80 ;  /* 0x0000002e27507223 */ /* 0x000fe20000010050 */
[-C--:B------:R-:W-:Y:S01]  /*8240*/  FMUL.FTZ R39, R36, R45.reuse ;  /* 0x0000002d24277220 */ /* 0x080fe20000410000 */
[C---:B------:R-:W-:Y:S01]  /*8250*/  FMUL.FTZ R45, R12.reuse, R45 ;  /* 0x0000002d0c2d7220 */ /* 0x040fe20000410000 */
[----:B------:R-:W-:Y:S02]  /*8260*/  IMAD.MOV.U32 R15, RZ, RZ, R47 ;  /* 0x000000ffff0f7224 */ /* 0x000fe400078e002f */
[-C--:B------:R-:W-:Y:S01]  /*8270*/  FFMA.FTZ R12, R12, R32.reuse, -R39 ;  /* 0x000000200c0c7223 */ /* 0x080fe20000010827 */
[----:B------:R-:W-:Y:S01]  /*8280*/  FFMA.FTZ R32, R36, R32, R45 ;  /* 0x0000002024207223 */ /* 0x000fe2000001002d */
[----:B------:R-:W-:Y:S02]  /*8290*/  HADD2.F32 R36, -RZ, R38.H0_H0 ;  /* 0x20000026ff247230 */ /* 0x000fe40000004100 */
[----:B------:R-:W-:Y:S01]  /*82a0*/  HADD2.F32 R45, -RZ, R14.H0_H0 ;  /* 0x2000000eff2d7230 */ /* 0x000fe20000004100 */
[----:B------:R-:W-:Y:S01]  /*82b0*/  F2FP.F16.F32.PACK_AB R12, R12, R50 ;  /* 0x000000320c0c723e */ /* 0x000fe200000000ff */
[----:B------:R-:W-:-:S02]  /*82c0*/  HADD2.F32 R39, -RZ, R195.H0_H0 ;  /* 0x200000c3ff277230 */ /* 0x000fc40000004100 */
[-C--:B------:R-:W-:Y:S01]  /*82d0*/  FMUL.FTZ R46, R36, R49.reuse ;  /* 0x00000031242e7220 */ /* 0x080fe20000410000 */
[----:B------:R-:W-:Y:S02]  /*82e0*/  HADD2.F32 R38, -RZ, R38.H1_H1 ;  /* 0x30000026ff267230 */ /* 0x000fe40000004100 */
[C---:B------:R-:W-:Y:S01]  /*82f0*/  FMUL.FTZ R49, R45.reuse, R49 ;  /* 0x000000312d317220 */ /* 0x040fe20000410000 */
[----:B------:R-:W-:Y:S02]  /*8300*/  HADD2.F32 R14, -RZ, R14.H1_H1 ;  /* 0x3000000eff0e7230 */ /* 0x000fe40000004100 */
[-C--:B------:R-:W-:Y:S01]  /*8310*/  FFMA.FTZ R46, R45, R39.reuse, -R46 ;  /* 0x000000272d2e7223 */ /* 0x080fe2000001082e */
[----:B------:R-:W-:Y:S01]  /*8320*/  F2FP.F16.F32.PACK_AB R32, R32, R80 ;  /* 0x000000502020723e */ /* 0x000fe200000000ff */
[----:B------:R-:W-:Y:S01]  /*8330*/  FFMA.FTZ R49, R36, R39, R49 ;  /* 0x0000002724317223 */ /* 0x000fe20000010031 */
[-C--:B------:R-:W-:Y:S01]  /*8340*/  FMUL.FTZ R36, R38, R35.reuse ;  /* 0x0000002326247220 */ /* 0x080fe20000410000 */
[----:B------:R-:W-:Y:S01]  /*8350*/  FMUL.FTZ R35, R14, R35 ;  /* 0x000000230e237220 */ /* 0x000fe20000410000 */
[----:B------:R-:W-:-:S02]  /*8360*/  IMAD.MOV.U32 R39, RZ, RZ, R51 ;  /* 0x000000ffff277224 */ /* 0x000fc400078e0033 */
[-C--:B------:R-:W-:Y:S01]  /*8370*/  FFMA.FTZ R36, R14, R34.reuse, -R36 ;  /* 0x000000220e247223 */ /* 0x080fe20000010824 */
[----:B------:R-:W-:-:S04]  /*8380*/  FFMA.FTZ R35, R38, R34, R35 ;  /* 0x0000002226237223 */ /* 0x000fc80000010023 */
[----:B------:R-:W-:Y:S01]  /*8390*/  F2FP.F16.F32.PACK_AB R46, R36, R46 ;  /* 0x0000002e242e723e */ /* 0x000fe200000000ff */
[----:B------:R-:W-:Y:S01]  /*83a0*/  IMAD.MOV.U32 R36, RZ, RZ, R32 ;  /* 0x000000ffff247224 */ /* 0x000fe200078e0020 */
[----:B------:R-:W-:-:S03]  /*83b0*/  F2FP.F16.F32.PACK_AB R35, R35, R49 ;  /* 0x000000312323723e */ /* 0x000fc600000000ff */
[----:B------:R-:W-:Y:S02]  /*83c0*/  IMAD.MOV.U32 R14, RZ, RZ, R46 ;  /* 0x000000ffff0e7224 */ /* 0x000fe400078e002e */
[----:B------:R-:W-:-:S07]  /*83d0*/  IMAD.MOV.U32 R38, RZ, RZ, R35 ;  /* 0x000000ffff267224 */ /* 0x000fce00078e0023 */
.L_x_1641:
[----:B------:R-:W-:Y:S05]  /*83e0*/  BSYNC B3 ;  /* 0x0000000000037941 */ /* 0x000fea0003800000 */
.L_x_1640:
[----:B------:R-:W-:-:S04]  /*83f0*/  LEA R32, P4, R5, R11, 0x1 ;  /* 0x0000000b05207211 */ /* 0x000fc800078808ff */
[----:B--2---:R-:W-:Y:S02]  /*8400*/  LEA.HI.X R33, R5, R115, R110, 0x1, P4 ;  /* 0x0000007305217211 */ /* 0x004fe400020f0c6e */
[----:B------:R-:W-:-:S03]  /*8410*/  ISETP.GE.AND P4, PT, R48, R127, PT ;  /* 0x0000007f3000720c */ /* 0x000fc60003f86270 */
[----:B----4-:R2:W-:Y:S10]  /*8420*/  ST.E.128 desc[UR60][R32.64], R12 ;  /* 0x0000000c20007985 */ /* 0x0105f4000c101d3c */
[----:B--2---:R-:W-:-:S05]  /*8430*/  @!P4 IMAD.WIDE R12, R48, 0x2, R114 ;  /* 0x00000002300cc825 */ /* 0x004fca00078e0272 */
[----:B---3--:R4:W-:Y:S02]  /*8440*/  @!P4 ST.E.128 desc[UR60][R12.64], R36 ;  /* 0x000000240c00c985 */ /* 0x0089e4000c101d3c */
.L_x_1639:
[----:B------:R-:W-:Y:S05]  /*8450*/  BSYNC B2 ;  /* 0x0000000000027941 */ /* 0x000fea0003800000 */
.L_x_1638:
[----:B------:R-:W-:-:S13]  /*8460*/  ISETP.NE.AND P4, PT, R21, RZ, PT ;  /* 0x000000ff1500720c */ /* 0x000fda0003f85270 */
[----:B------:R-:W-:Y:S05]  /*8470*/  @!P4 BRA `(.L_x_1633) ;  /* 0x0000000400ccc947 */ /* 0x000fea0003800000 */
[----:B---34-:R-:W-:Y:S01]  /*8480*/  SEL R12, R124, R131, !P1 ;  /* 0x000000837c0c7207 */ /* 0x018fe20004800000 */
        /* <DEDUP_REMOVED lines=103> */
[----:B------:R-:W-:Y:S01]  /*8b00*/  F2FP.F16.F32.PACK_AB R31, R31, R191 ;  /* 0x000000bf1f1f723e */ /* 0x000fe200000000ff */
[----:B------:R-:W-:Y:S01]  /*8b10*/  IMAD.MOV.U32 R33, RZ, RZ, R37 ;  /* 0x000000ffff217224 */ /* 0x000fe200078e0025 */
[----:B------:R-:W-:-:S03]  /*8b20*/  MOV R32, R40 ;  /* 0x0000002800207202 */ /* 0x000fc60000000f00 */
[----:B------:R-:W-:-:S07]  /*8b30*/  IMAD.MOV.U32 R34, RZ, RZ, R31 ;  /* 0x000000ffff227224 */ /* 0x000fce00078e001f */
.L_x_1643:
[----:B------:R-:W-:Y:S05]  /*8b40*/  BSYNC B2 ;  /* 0x0000000000027941 */ /* 0x000fea0003800000 */
.L_x_1642:
[----:B------:R-:W-:-:S04]  /*8b50*/  LEA R28, P4, R6, R11, 0x1 ;  /* 0x0000000b061c7211 */ /* 0x000fc800078808ff */
[----:B--2---:R-:W-:Y:S02]  /*8b60*/  LEA.HI.X R29, R6, R115, R109, 0x1, P4 ;  /* 0x00000073061d7211 */ /* 0x004fe400020f0c6d */
[----:B------:R-:W-:-:S03]  /*8b70*/  ISETP.GE.AND P4, PT, R36, R127, PT ;  /* 0x0000007f2400720c */ /* 0x000fc60003f86270 */
[----:B----4-:R2:W-:Y:S10]  /*8b80*/  ST.E.128 desc[UR60][R28.64], R12 ;  /* 0x0000000c1c007985 */ /* 0x0105f4000c101d3c */
[----:B------:R-:W-:-:S05]  /*8b90*/  @!P4 IMAD.WIDE R114, R36, 0x2, R114 ;  /* 0x000000022472c825 */ /* 0x000fca00078e0272 */
[----:B---3--:R2:W-:Y:S02]  /*8ba0*/  @!P4 ST.E.128 desc[UR60][R114.64], R32 ;  /* 0x000000207200c985 */ /* 0x0085e4000c101d3c */
.L_x_1633:
[----:B------:R-:W-:Y:S05]  /*8bb0*/  BSYNC B1 ;  /* 0x0000000000017941 */ /* 0x000fea0003800000 */
.L_x_1632:
[----:B------:R-:W-:-:S03]  /*8bc0*/  UMOV UR4, 0xffffffff ;  /* 0xffffffff00047882 */ /* 0x000fc60000000000 */
[----:B------:R-:W-:Y:S05]  /*8bd0*/  BRA.DIV UR4, `(.L_x_1644) ;  /* 0x0000023204847947 */ /* 0x000fea000b800000 */
[----:B-1----:R-:W1:Y:S04]  /*8be0*/  SHFL.IDX PT, R116, R116, 0x1, 0x1c1f ;  /* 0x003c1f0074747f89 */ /* 0x002e6800000e0000 */
[----:B------:R-:W0:Y:S02]  /*8bf0*/  SHFL.IDX PT, R117, R117, 0x1, 0x1c1f ;  /* 0x003c1f0075757f89 */ /* 0x000e2400000e0000 */
.L_x_2013:
[----:B------:R-:W-:Y:S05]  /*8c00*/  @P5 BRA `(.L_x_1601) ;  /* 0x0000001c006c5947 */ /* 0x000fea0003800000 */
[----:B------:R-:W-:Y:S01]  /*8c10*/  ISETP.NE.AND P4, PT, R7, RZ, PT ;  /* 0x000000ff0700720c */ /* 0x000fe20003f85270 */
[----:B------:R-:W-:Y:S01]  /*8c20*/  BSSY B1, `(.L_x_1645) ;  /* 0x0000079000017945 */ /* 0x000fe20003800000 */
[----:B0-2---:R-:W-:Y:S02]  /*8c30*/  IMAD.MOV.U32 R32, RZ, RZ, R117 ;  /* 0x000000ffff207224 */ /* 0x005fe400078e0075 */
[----:B-1----:R-:W-:-:S09]  /*8c40*/  IMAD.MOV.U32 R33, RZ, RZ, R116 ;  /* 0x000000ffff217224 */ /* 0x002fd200078e0074 */
[----:B------:R-:W-:Y:S05]  /*8c50*/  @!P4 BRA `(.L_x_1646) ;  /* 0x0000000400d4c947 */ /* 0x000fea0003800000 */
[----:B---3--:R-:W-:Y:S01]  /*8c60*/  SEL R11, R124, R131, !P3 ;  /* 0x000000837c0b7207 */ /* 0x008fe20005800000 */
[----:B------:R-:W-:Y:S01]  /*8c70*/  BSSY B2, `(.L_x_1647) ;  /* 0x0000071000027945 */ /* 0x000fe20003800000 */
[----:B----4-:R-:W-:Y:S02]  /*8c80*/  SHF.R.U32.HI R13, RZ, 0x3, R181 ;  /* 0x00000003ff0d7819 */ /* 0x010fe400000116b5 */
[----:B------:R-:W-:Y:S02]  /*8c90*/  SHF.R.S32.HI R12, RZ, 0x1f, R11 ;  /* 0x0000001fff0c7819 */ /* 0x000fe4000001140b */
[----:B------:R-:W-:Y:S02]  /*8ca0*/  LEA R34, P5, R4, R117, 0x1 ;  /* 0x0000007504227211 */ /* 0x000fe400078a08ff */
[----:B------:R-:W-:Y:S02]  /*8cb0*/  LEA.HI R12, R12, R11, RZ, 0x4 ;  /* 0x0000000b0c0c7211 */ /* 0x000fe400078f20ff */
[----:B------:R-:W-:-:S02]  /*8cc0*/  LEA.HI.X R35, R4, R116, R111, 0x1, P5 ;  /* 0x0000007404237211 */ /* 0x000fc400028f0c6f */
[----:B------:R-:W-:Y:S02]  /*8cd0*/  LEA.HI.SX32 R36, R12, R119, 0x1c ;  /* 0x000000770c247211 */ /* 0x000fe400078fe2ff */
[----:B------:R-:W-:Y:S02]  /*8ce0*/  ISETP.GE.AND P5, PT, R18, R123, PT ;  /* 0x0000007b1200720c */ /* 0x000fe40003fa6270 */
[----:B------:R-:W-:-:S04]  /*8cf0*/  SHF.R.S32.HI R12, RZ, 0x1f, R36 ;  /* 0x0000001fff0c7819 */ /* 0x000fc80000011424 */
[----:B------:R-:W-:Y:S02]  /*8d00*/  LEA.HI R12, R12, R36, RZ, 0x3 ;  /* 0x000000240c0c7211 */ /* 0x000fe400078f18ff */
[----:B------:R-:W-:Y:S02]  /*8d10*/  SHF.L.U32 R36, R36, 0x3, RZ ;  /* 0x0000000324247819 */ /* 0x000fe400000006ff */
[----:B------:R-:W-:Y:S02]  /*8d20*/  SHF.R.S32.HI R12, RZ, 0x3, R12 ;  /* 0x00000003ff0c7819 */ /* 0x000fe4000001140c */
[----:B------:R-:W-:Y:S02]  /*8d30*/  LOP3.LUT R11, R181, 0x38, R36, 0xf8, !PT ;  /* 0x00000038b50b7812 */ /* 0x000fe400078ef824 */
[----:B------:R-:W-:Y:S01]  /*8d40*/  ISETP.GE.AND P4, PT, R36, R127, PT ;  /* 0x0000007f2400720c */ /* 0x000fe20003f86270 */
[----:B------:R-:W-:Y:S01]  /*8d50*/  IMAD R12, R12, 0x1800, R200 ;  /* 0x000018000c0c7824 */ /* 0x000fe200078e02c8 */
[----:B------:R-:W-:-:S05]  /*8d60*/  LOP3.LUT R11, R11, R13, RZ, 0x3c, !PT ;  /* 0x0000000d0b0b7212 */ /* 0x000fca00078e3cff */
[----:B------:R-:W-:Y:S02]  /*8d70*/  IMAD.IADD R11, R12, 0x1, R11 ;  /* 0x000000010c0b7824 */ /* 0x000fe400078e020b */
[C---:B------:R-:W-:Y:S02]  /*8d80*/  IMAD R12, R17.reuse, 0x4800, R137 ;  /* 0x00004800110c7824 */ /* 0x040fe400078e0289 */
[----:B------:R-:W-:Y:S02]  /*8d90*/  IMAD R28, R17, 0x4800, R11 ;  /* 0x00004800111c7824 */ /* 0x000fe400078e020b */
[--C-:B------:R-:W-:Y:S02]  /*8da0*/  IMAD R12, R12, 0x2, R2.reuse ;  /* 0x000000020c0c7824 */ /* 0x100fe400078e0202 */
[----:B------:R-:W-:Y:S02]  /*8db0*/  IMAD R28, R28, 0x2, R2 ;  /* 0x000000021c1c7824 */ /* 0x000fe400078e0202 */
[----:B------:R-:W-:-:S02]  /*8dc0*/  @!P4 IMAD.WIDE R36, R36, 0x2, R32 ;  /* 0x000000022424c825 */ /* 0x000fc400078e0220 */
        /* <DEDUP_REMOVED lines=32> */
[----:B------:R-:W-:Y:S02]  /*8fd0*/  IMAD.MOV.U32 R13, RZ, RZ, R15 ;  /* 0x000000ffff0d7224 */ /* 0x000fe400078e000f */
[----:B------:R-:W-:Y:S01]  /*8fe0*/  HADD2.F32 R15, -RZ, R31.H0_H0 ;  /* 0x2000001fff0f7230 */ /* 0x000fe20000004100 */
[----:B------:R-:W-:Y:S01]  /*8ff0*/  F2FP.F16.F32.PACK_AB R29, R29, R39 ;  /* 0x000000271d1d723e */ /* 0x000fe200000000ff */
[----:B------:R-:W-:Y:S01]  /*9000*/  HADD2.F32 R42, -RZ, R156.H1_H1 ;  /* 0x3000009cff2a7230 */ /* 0x000fe20000004100 */
[----:B------:R-:W-:Y:S01]  /*9010*/  F2FP.F16.F32.PACK_AB R11, R11, R38 ;  /* 0x000000260b0b723e */ /* 0x000fe200000000ff */
[--C-:B------:R-:W-:Y:S02]  /*9020*/  HADD2.F32 R40, -RZ, R13.reuse.H0_H0 ;  /* 0x2000000dff287230 */ /* 0x100fe40000004100 */
[----:B------:R-:W-:Y:S01]  /*9030*/  FMUL.FTZ R43, R15, R41 ;  /* 0x000000290f2b7220 */ /* 0x000fe20000410000 */
[----:B------:R-:W-:-:S02]  /*9040*/  HADD2.F32 R13, -RZ, R13.H1_H1 ;  /* 0x3000000dff0d7230 */ /* 0x000fc40000004100 */
[----:B------:R-:W-:Y:S02]  /*9050*/  HADD2.F32 R158, -RZ, R158.H0_H0 ;  /* 0x2000009eff9e7230 */ /* 0x000fe40000004100 */
        /* <DEDUP_REMOVED lines=31> */
[----:B------:R-:W-:Y:S01]  /*9250*/  HADD2.F32 R30, -RZ, R30.H1_H1 ;  /* 0x3000001eff1e7230 */ /* 0x000fe20000004100 */
[----:B------:R-:W-:Y:S01]  /*9260*/  F2FP.F16.F32.PACK_AB R13, R13, R40 ;  /* 0x000000280d0d723e */ /* 0x000fe200000000ff */
[-C--:B------:R-:W-:Y:S01]  /*9270*/  FMUL.FTZ R28, R12, R158.reuse ;  /* 0x0000009e0c1c7220 */ /* 0x080fe20000410000 */
[----:B------:R-:W-:Y:S01]  /*9280*/  FMUL.FTZ R158, R15, R158 ;  /* 0x0000009e0f9e7220 */ /* 0x000fe20000410000 */
[----:B------:R-:W-:-:S02]  /*9290*/  F2FP.F16.F32.PACK_AB R72, R72, R159 ;  /* 0x0000009f4848723e */ /* 0x000fc400000000ff */
[-C--:B------:R-:W-:Y:S01]  /*92a0*/  FFMA.FTZ R28, R15, R156.reuse, -R28 ;  /* 0x0000009c0f1c7223 */ /* 0x080fe2000001081c */
        /* <DEDUP_REMOVED lines=9> */
[----:B------:R-:W-:Y:S01]  /*9340*/  MOV R12, R13 ;  /* 0x0000000d000c7202 */ /* 0x000fe20000000f00 */
[----:B------:R-:W-:Y:S02]  /*9350*/  IMAD.MOV.U32 R13, RZ, RZ, R29 ;  /* 0x000000ffff0d7224 */ /* 0x000fe400078e001d */
[----:B------:R-:W-:Y:S02]  /*9360*/  IMAD.MOV.U32 R29, RZ, RZ, R11 ;  /* 0x000000ffff1d7224 */ /* 0x000fe400078e000b */
[----:B------:R-:W-:-:S07]  /*9370*/  IMAD.MOV.U32 R30, RZ, RZ, R74 ;  /* 0x000000ffff1e7224 */ /* 0x000fce00078e004a */
.L_x_1648:
[----:B------:R-:W-:Y:S05]  /*9380*/  BSYNC B2 ;  /* 0x0000000000027941 */ /* 0x000fea0003800000 */
.L_x_1647:
[----:B0-----:R0:W-:Y:S04]  /*9390*/  ST.E.128 desc[UR60][R34.64], R12 ;  /* 0x0000000c22007985 */ /* 0x0011e8000c101d3c */
[----:B-1----:R0:W-:Y:S02]  /*93a0*/  @!P4 ST.E.128 desc[UR60][R36.64], R28 ;  /* 0x0000001c2400c985 */ /* 0x0021e4000c101d3c */
.L_x_1646:
[----:B------:R-:W-:Y:S05]  /*93b0*/  BSYNC B1 ;  /* 0x0000000000017941 */ /* 0x000fea0003800000 */
.L_x_1645:
[----:B------:R-:W-:Y:S01]  /*93c0*/  ISETP.NE.AND P4, PT, R20, RZ, PT ;  /* 0x000000ff1400720c */ /* 0x000fe20003f85270 */
[----:B------:R-:W-:-:S12]  /*93d0*/  BSSY B1, `(.L_x_1649) ;  /* 0x0000073000017945 */ /* 0x000fd80003800000 */
[----:B------:R-:W-:Y:S05]  /*93e0*/  @!P4 BRA `(.L_x_1650) ;  /* 0x0000000400c4c947 */ /* 0x000fea0003800000 */
[----:B---3--:R-:W-:Y:S01]  /*93f0*/  SEL R11, R124, R131, !P2 ;  /* 0x000000837c0b7207 */ /* 0x008fe20005000000 */
[----:B------:R-:W-:Y:S01]  /*9400*/  BSSY B2, `(.L_x_1651) ;  /* 0x000006d000027945 */ /* 0x000fe20003800000 */
[----:B0-----:R-:W-:Y:S02]  /*9410*/  SHF.R.U32.HI R14, RZ, 0x3, R181 ;  /* 0x00000003ff0e7819 */ /* 0x001fe400000116b5 */
[----:B----4-:R-:W-:Y:S02]  /*9420*/  SHF.R.S32.HI R12, RZ, 0x1f, R11 ;  /* 0x0000001fff0c7819 */ /* 0x010fe4000001140b */
[C---:B------:R-:W-:Y:S02]  /*9430*/  LEA R34, P5, R5.reuse, R117, 0x1 ;  /* 0x0000007505227211 */ /* 0x040fe400078a08ff */
[----:B------:R-:W-:Y:S02]  /*9440*/  LEA.HI R11, R12, R11, RZ, 0x4 ;  /* 0x0000000b0c0b7211 */ /* 0x000fe400078f20ff */
[----:B------:R-:W-:-:S02]  /*9450*/  LEA.HI.X R35, R5, R116, R110, 0x1, P5 ;  /* 0x0000007405237211 */ /* 0x000fc400028f0c6e */
[----:B------:R-:W-:Y:S02]  /*9460*/  LEA.HI.SX32 R11, R11, R118, 0x1c ;  /* 0x000000760b0b7211 */ /* 0x000fe400078fe2ff */
[----:B------:R-:W-:Y:S02]  /*9470*/  ISETP.GE.AND P5, PT, R167, R123, PT ;  /* 0x0000007ba700720c */ /* 0x000fe40003fa6270 */
[----:B------:R-:W-:Y:S02]  /*9480*/  SHF.R.S32.HI R12, RZ, 0x1f, R11 ;  /* 0x0000001fff0c7819 */ /* 0x000fe4000001140b */
[----:B------:R-:W-:Y:S02]  /*9490*/  SHF.L.U32 R36, R11, 0x3, RZ ;  /* 0x000000030b247819 */ /* 0x000fe400000006ff */
[----:B------:R-:W-:Y:S02]  /*94a0*/  LEA.HI R12, R12, R11, RZ, 0x3 ;  /* 0x0000000b0c0c7211 */ /* 0x000fe400078f18ff */
[----:B------:R-:W-:-:S02]  /*94b0*/  LOP3.LUT R11, R181, 0x38, R36, 0xf8, !PT ;  /* 0x00000038b50b7812 */ /* 0x000fc400078ef824 */
[----:B------:R-:W-:Y:S02]  /*94c0*/  SHF.R.S32.HI R13, RZ, 0x3, R12 ;  /* 0x00000003ff0d7819 */ /* 0x000fe4000001140c */
[----:B------:R-:W-:Y:S02]  /*94d0*/  LOP3.LUT R11, R11, R14, RZ, 0x3c, !PT ;  /* 0x0000000e0b0b7212 */ /* 0x000fe400078e3cff */
[----:B------:R-:W-:Y:S01]  /*94e0*/  ISETP.GE.AND P4, PT, R36, R127, PT ;  /* 0x0000007f2400720c */ /* 0x000fe20003f86270 */
[----:B------:R-:W-:-:S04]  /*94f0*/  IMAD R12, R13, 0x1800, R200 ;  /* 0x000018000d0c7824 */ /* 0x000fc800078e02c8 */
[----:B------:R-:W-:Y:S02]  /*9500*/  IMAD.IADD R12, R12, 0x1, R11 ;  /* 0x000000010c0c7824 */ /* 0x000fe400078e020b */
[C---:B------:R-:W-:Y:S02]  /*9510*/  IMAD R11, R17.reuse, 0x4800, R135 ;  /* 0x00004800110b7824 */ /* 0x040fe400078e0287 */
[----:B------:R-:W-:Y:S02]  /*9520*/  IMAD R13, R17, 0x4800, R12 ;  /* 0x00004800110d7824 */ /* 0x000fe400078e020c */
[--C-:B------:R-:W-:Y:S02]  /*9530*/  IMAD R11, R11, 0x2, R2.reuse ;  /* 0x000000020b0b7824 */ /* 0x100fe400078e0202 */
[----:B------:R-:W-:Y:S02]  /*9540*/  IMAD R28, R13, 0x2, R2 ;  /* 0x000000020d1c7824 */ /* 0x000fe400078e0202 */
[----:B------:R-:W-:Y:S01]  /*9550*/  @!P4 IMAD.WIDE R36, R36, 0x2, R32 ;  /* 0x000000022424c825 */ /* 0x000fe200078e0220 */
[----:B------:R0:W1:Y:S04]  /*9560*/  LDS.128 R12, [R11+0x18400] ;  /* 0x018400000b0c7984 */ /* 0x0000680000000c00 */
[----:B------:R-:W2:Y:S01]  /*9570*/  LDS.128 R28, [R28+0x18400] ;  /* 0x018400001c1c7984 */ /* 0x000ea20000000c00 */
[----:B------:R-:W-:Y:S05]  /*9580*/  @P5 BRA `(.L_x_1652) ;  /* 0x0000000400505947 */ /* 0x000fea0003800000 */
[--C-:B------:R-:W-:Y:S01]  /*9590*/  SHF.R.U64 R38, R68, 0x10, R69.reuse ;  /* 0x0000001044267819 */ /* 0x100fe20000001245 */
[--C-:B--2---:R-:W-:Y:S01]  /*95a0*/  HADD2.F32 R43, -RZ, R29.reuse.H0_H0 ;  /* 0x2000001dff2b7230 */ /* 0x104fe20000004100 */
[----:B------:R-:W-:Y:S01]  /*95b0*/  SHF.R.U32.HI R68, RZ, 0x10, R69 ;  /* 0x00000010ff447819 */ /* 0x000fe20000011645 */
[----:B------:R-:W-:Y:S01]  /*95c0*/  HADD2.F32 R44, -RZ, R29.H1_H1 ;  /* 0x3000001dff2c7230 */ /* 0x000fe20000004100 */
[--C-:B0-----:R-:W-:Y:S01]  /*95d0*/  SHF.R.U64 R11, R56, 0x10, R57.reuse ;  /* 0x00000010380b7819 */ /* 0x101fe20000001239 */
[----:B------:R-:W-:Y:S01]  /*95e0*/  HADD2.F32 R42, -RZ, R155.H1_H1 ;  /* 0x3000009bff2a7230 */ /* 0x000fe20000004100 */
[----:B------:R-:W-:Y:S01]  /*95f0*/  SHF.R.U32.HI R56, RZ, 0x10, R57 ;  /* 0x00000010ff387819 */ /* 0x000fe20000011639 */
[--C-:B-1----:R-:W-:Y:S01]  /*9600*/  HADD2.F32 R29, -RZ, R13.reuse.H0_H0 ;  /* 0x2000000dff1d7230 */ /* 0x102fe20000004100 */
[----:B------:R-:W-:Y:S01]  /*9610*/  SHF.R.U64 R40, R70, 0x10, R71 ;  /* 0x0000001046287819 */ /* 0x000fe20000001247 */
[----:B------:R-:W-:Y:S02]  /*9620*/  HADD2.F32 R68, -RZ, R68.H0_H0 ;  /* 0x20000044ff447230 */ /* 0x000fe40000004100 */
[----:B------:R-:W-:Y:S01]  /*9630*/  FMUL.FTZ R45, R43, R42 ;  /* 0x0000002a2b2d7220 */ /* 0x000fe20000410000 */
[----:B------:R-:W-:-:S02]  /*9640*/  HADD2.F32 R13, -RZ, R13.H1_H1 ;  /* 0x3000000dff0d7230 */ /* 0x000fc40000004100 */
[----:B------:R-:W-:Y:S01]  /*9650*/  FMUL.FTZ R46, R29, R42 ;  /* 0x0000002a1d2e7220 */ /* 0x000fe20000410000 */
[----:B------:R-:W-:Y:S02]  /*9660*/  HADD2.F32 R56, -RZ, R56.H0_H0 ;  /* 0x20000038ff387230 */ /* 0x000fe40000004100 */
[-C--:B------:R-:W-:Y:S01]  /*9670*/  FMUL.FTZ R42, R44, R68.reuse ;  /* 0x000000442c2a7220 */ /* 0x080fe20000410000 */
[----:B------:R-:W-:Y:S01]  /*9680*/  SHF.R.U32.HI R70, RZ, 0x10, R71 ;  /* 0x00000010ff467819 */ /* 0x000fe20000011647 */
[C---:B------:R-:W-:Y:S01]  /*9690*/  FMUL.FTZ R68, R13.reuse, R68 ;  /* 0x000000440d447220 */ /* 0x040fe20000410000 */
[----:B------:R-:W-:Y:S02]  /*96a0*/  HADD2.F32 R41, -RZ, R147.H1_H1 ;  /* 0x30000093ff297230 */ /* 0x000fe40000004100 */
[-C--:B------:R-:W-:Y:S01]  /*96b0*/  FFMA.FTZ R42, R13, R56.reuse, -R42 ;  /* 0x000000380d2a7223 */ /* 0x080fe2000001082a */
[--C-:B------:R-:W-:Y:S01]  /*96c0*/  SHF.R.U64 R39, R58, 0x10, R59.reuse ;  /* 0x000000103a277819 */ /* 0x100fe2000000123b */
[----:B------:R-:W-:Y:S01]  /*96d0*/  FFMA.FTZ R13, R44, R56, R68 ;  /* 0x000000382c0d7223 */ /* 0x000fe20000010044 */
[----:B------:R-:W-:Y:S01]  /*96e0*/  SHF.R.U32.HI R58, RZ, 0x10, R59 ;  /* 0x00000010ff3a7819 */ /* 0x000fe2000001163b */
[----:B------:R-:W-:-:S02]  /*96f0*/  HADD2.F32 R44, -RZ, R31.H0_H0 ;  /* 0x2000001fff2c7230 */ /* 0x000fc40000004100 */
[-C--:B------:R-:W-:Y:S01]  /*9700*/  FFMA.FTZ R45, R29, R41.reuse, -R45 ;  /* 0x000000291d2d7223 */ /* 0x080fe2000001082d */
[----:B------:R-:W-:Y:S02]  /*9710*/  HADD2.F32 R31, -RZ, R31.H1_H1 ;  /* 0x3000001fff1f7230 */ /* 0x000fe40000004100 */
[----:B------:R-:W-:Y:S01]  /*9720*/  FFMA.FTZ R46, R43, R41, R46 ;  /* 0x000000292b2e7223 */ /* 0x000fe2000001002e */
[----:B------:R-:W-:Y:S02]  /*9730*/  HADD2.F32 R70, -RZ, R70.H0_H0 ;  /* 0x20000046ff467230 */ /* 0x000fe40000004100 */
[----:B------:R-:W-:Y:S01]  /*9740*/  HADD2.F32 R41, -RZ, R148.H1_H1 ;  /* 0x30000094ff297230 */ /* 0x000fe20000004100 */
[----:B------:R-:W-:Y:S01]  /*9750*/  F2FP.F16.F32.PACK_AB R42, R42, R45 ;  /* 0x0000002d2a2a723e */ /* 0x000fe200000000ff */
[--C-:B------:R-:W-:Y:S02]  /*9760*/  HADD2.F32 R48, -RZ, R15.reuse.H0_H0 ;  /* 0x2000000fff307230 */ /* 0x100fe40000004100 */
[----:B------:R-:W-:Y:S01]  /*9770*/  FMUL.FTZ R50, R31, R70 ;  /* 0x000000461f327220 */ /* 0x000fe20000410000 */
[----:B------:R-:W-:-:S02]  /*9780*/  HADD2.F32 R15, -RZ, R15.H1_H1 ;  /* 0x3000000fff0f7230 */ /* 0x000fc40000004100 */
[-C--:B------:R-:W-:Y:S01]  /*9790*/  FMUL.FTZ R43, R44, R41.reuse ;  /* 0x000000292c2b7220 */ /* 0x080fe20000410000 */
[----:B------:R-:W-:Y:S02]  /*97a0*/  HADD2.F32 R58, -RZ, R58.H0_H0 ;  /* 0x2000003aff3a7230 */ /* 0x000fe40000004100 */
[----:B------:R-:W-:Y:S01]  /*97b0*/  FMUL.FTZ R41, R48, R41 ;  /* 0x0000002930297220 */ /* 0x000fe20000410000 */
[----:B------:R-:W-:Y:S02]  /*97c0*/  HADD2.F32 R29, -RZ, R146.H1_H1 ;  /* 0x30000092ff1d7230 */ /* 0x000fe40000004100 */
[C---:B------:R-:W-:Y:S01]  /*97d0*/  FMUL.FTZ R70, R15.reuse, R70 ;  /* 0x000000460f467220 */ /* 0x040fe20000410000 */
[----:B------:R-:W-:Y:S02]  /*97e0*/  HADD2.F32 R56, -RZ, R38.H0_H0 ;  /* 0x20000026ff387230 */ /* 0x000fe40000004100 */
[----:B------:R-:W-:Y:S01]  /*97f0*/  FFMA.FTZ R50, R15, R58, -R50 ;  /* 0x0000003a0f327223 */ /* 0x000fe20000010832 */
[----:B------:R-:W-:-:S02]  /*9800*/  HADD2.F32 R15, -RZ, R28.H1_H1 ;  /* 0x3000001cff0f7230 */ /* 0x000fc40000004100 */
[-C--:B------:R-:W-:Y:S01]  /*9810*/  FFMA.FTZ R43, R48, R29.reuse, -R43 ;  /* 0x0000001d302b7223 */ /* 0x080fe2000001082b */
[----:B------:R-:W-:Y:S02]  /*9820*/  HADD2.F32 R155, -RZ, R155.H0_H0 ;  /* 0x2000009bff9b7230 */ /* 0x000fe40000004100 */
[----:B------:R-:W-:Y:S01]  /*9830*/  FFMA.FTZ R41, R44, R29, R41 ;  /* 0x0000001d2c297223 */ /* 0x000fe20000010029 */
[----:B------:R-:W-:Y:S02]  /*9840*/  HADD2.F32 R38, -RZ, R28.H0_H0 ;  /* 0x2000001cff267230 */ /* 0x000fe40000004100 */
[----:B------:R-:W-:Y:S01]  /*9850*/  FMUL.FTZ R28, R15, R56 ;  /* 0x000000380f1c7220 */ /* 0x000fe20000410000 */
[--C-:B------:R-:W-:Y:S02]  /*9860*/  HADD2.F32 R48, -RZ, R12.reuse.H0_H0 ;  /* 0x2000000cff307230 */ /* 0x100fe40000004100 */
[----:B------:R-:W-:Y:S01]  /*9870*/  FFMA.FTZ R70, R31, R58, R70 ;  /* 0x0000003a1f467223 */ /* 0x000fe20000010046 */
[----:B------:R-:W-:Y:S01]  /*9880*/  HADD2.F32 R29, -RZ, R12.H1_H1 ;  /* 0x3000000cff1d7230 */ /* 0x000fe20000004100 */
[----:B------:R-:W-:Y:S01]  /*9890*/  F2FP.F16.F32.PACK_AB R43, R50, R43 ;  /* 0x0000002b322b723e */ /* 0x000fe200000000ff */
[----:B------:R-:W-:-:S02]  /*98a0*/  HADD2.F32 R44, -RZ, R11.H0_H0 ;  /* 0x2000000bff2c7230 */ /* 0x000fc40000004100 */
[-C--:B------:R-:W-:Y:S01]  /*98b0*/  FMUL.FTZ R11, R38, R155.reuse ;  /* 0x0000009b260b7220 */ /* 0x080fe20000410000 */
[----:B------:R-:W-:Y:S02]  /*98c0*/  HADD2.F32 R147, -RZ, R147.H0_H0 ;  /* 0x20000093ff937230 */ /* 0x000fe40000004100 */
[----:B------:R-:W-:Y:S01]  /*98d0*/  FMUL.FTZ R155, R48, R155 ;  /* 0x0000009b309b7220 */ /* 0x000fe20000410000 */
[C---:B------:R-:W-:Y:S01]  /*98e0*/  FMUL.FTZ R56, R29.reuse, R56 ;  /* 0x000000381d387220 */ /* 0x040fe20000410000 */
[----:B------:R-:W-:Y:S01]  /*98f0*/  FFMA.FTZ R28, R29, R44, -R28 ;  /* 0x0000002c1d1c7223 */ /* 0x000fe2000001081c */
[----:B------:R-:W-:Y:S02]  /*9900*/  HADD2.F32 R29, -RZ, R30.H0_H0 ;  /* 0x2000001eff1d7230 */ /* 0x000fe40000004100 */
[-C--:B------:R-:W-:Y:S01]  /*9910*/  FFMA.FTZ R12, R38, R147.reuse, R155 ;  /* 0x00000093260c7223 */ /* 0x080fe2000001009b */
[----:B------:R-:W-:Y:S02]  /*9920*/  HADD2.F32 R148, -RZ, R148.H0_H0 ;  /* 0x20000094ff947230 */ /* 0x000fe40000004100 */
[----:B------:R-:W-:Y:S01]  /*9930*/  FFMA.FTZ R11, R48, R147, -R11 ;  /* 0x00000093300b7223 */ /* 0x000fe2000001080b */
[----:B------:R-:W-:-:S02]  /*9940*/  HADD2.F32 R47, -RZ, R40.H0_H0 ;  /* 0x20000028ff2f7230 */ /* 0x000fc40000004100 */
[----:B------:R-:W-:Y:S01]  /*9950*/  FFMA.FTZ R15, R15, R44, R56 ;  /* 0x0000002c0f0f7223 */ /* 0x000fe20000010038 */
[----:B------:R-:W-:Y:S01]  /*9960*/  HADD2.F32 R30, -RZ, R30.H1_H1 ;  /* 0x3000001eff1e7230 */ /* 0x000fe20000004100 */
[----:B------:R-:W-:Y:S01]  /*9970*/  F2FP.F16.F32.PACK_AB R46, R13, R46 ;  /* 0x0000002e0d2e723e */ /* 0x000fe200000000ff */
[--C-:B------:R-:W-:Y:S01]  /*9980*/  HADD2.F32 R31, -RZ, R14.reuse.H0_H0 ;  /* 0x2000000eff1f7230 */ /* 0x100fe20000004100 */
[----:B------:R-:W-:Y:S01]  /*9990*/  F2FP.F16.F32.PACK_AB R11, R28, R11 ;  /* 0x0000000b1c0b723e */ /* 0x000fe200000000ff */
[----:B------:R-:W-:Y:S02]  /*99a0*/  HADD2.F32 R38, -RZ, R14.H1_H1 ;  /* 0x3000000eff267230 */ /* 0x000fe40000004100 */
[----:B------:R-:W-:Y:S01]  /*99b0*/  FMUL.FTZ R14, R29, R148 ;  /* 0x000000941d0e7220 */ /* 0x000fe20000410000 */
[----:B------:R-:W-:Y:S02]  /*99c0*/  HADD2.F32 R146, -RZ, R146.H0_H0 ;  /* 0x20000092ff927230 */ /* 0x000fe40000004100 */
[----:B------:R-:W-:Y:S01]  /*99d0*/  FMUL.FTZ R49, R30, R47 ;  /* 0x0000002f1e317220 */ /* 0x000fe20000410000 */
[----:B------:R-:W-:-:S02]  /*99e0*/  HADD2.F32 R39, -RZ, R39.H0_H0 ;  /* 0x20000027ff277230 */ /* 0x000fc40000004100 */
[C---:B------:R-:W-:Y:S01]  /*99f0*/  FMUL.FTZ R148, R31.reuse, R148 ;  /* 0x000000941f947220 */ /* 0x040fe20000410000 */
[----:B------:R-:W-:Y:S01]  /*9a00*/  FMUL.FTZ R47, R38, R47 ;  /* 0x0000002f262f7220 */ /* 0x000fe20000410000 */
[----:B------:R-:W-:Y:S01]  /*9a10*/  FFMA.FTZ R14, R31, R146, -R14 ;  /* 0x000000921f0e7223 */ /* 0x000fe2000001080e */
[----:B------:R-:W-:Y:S01]  /*9a20*/  F2FP.F16.F32.PACK_AB R28, R15, R12 ;  /* 0x0000000c0f1c723e */ /* 0x000fe200000000ff */
[----:B------:R-:W-:Y:S01]  /*9a30*/  FFMA.FTZ R29, R29, R146, R148 ;  /* 0x000000921d1d7223 */ /* 0x000fe20000010094 */
[-C--:B------:R-:W-:Y:S01]  /*9a40*/  FFMA.FTZ R30, R30, R39.reuse, R47 ;  /* 0x000000271e1e7223 */ /* 0x080fe2000001002f */
[----:B------:R-:W-:Y:S01]  /*9a50*/  FFMA.FTZ R49, R38, R39, -R49 ;  /* 0x0000002726317223 */ /* 0x000fe20000010831 */
[----:B------:R-:W-:Y:S01]  /*9a60*/  F2FP.F16.F32.PACK_AB R31, R70, R41 ;  /* 0x00000029461f723e */ /* 0x000fe200000000ff */
[----:B------:R-:W-:Y:S02]  /*9a70*/  IMAD.MOV.U32 R12, RZ, RZ, R11 ;  /* 0x000000ffff0c7224 */ /* 0x000fe400078e000b */
[----:B------:R-:W-:Y:S01]  /*9a80*/  F2FP.F16.F32.PACK_AB R30, R30, R29 ;  /* 0x0000001d1e1e723e */ /* 0x000fe200000000ff */
[----:B------:R-:W-:Y:S01]  /*9a90*/  IMAD.MOV.U32 R13, RZ, RZ, R42 ;  /* 0x000000ffff0d7224 */ /* 0x000fe200078e002a */
[----:B------:R-:W-:Y:S01]  /*9aa0*/  F2FP.F16.F32.PACK_AB R14, R49, R14 ;  /* 0x0000000e310e723e */ /* 0x000fe200000000ff */
[----:B------:R-:W-:Y:S01]  /*9ab0*/  IMAD.MOV.U32 R15, RZ, RZ, R43 ;  /* 0x000000ffff0f7224 */ /* 0x000fe200078e002b */
[----:B------:R-:W-:-:S07]  /*9ac0*/  MOV R29, R46 ;  /* 0x0000002e001d7202 */ /* 0x000fce0000000f00 */
.L_x_1652:
[----:B------:R-:W-:Y:S05]  /*9ad0*/  BSYNC B2 ;  /* 0x0000000000027941 */ /* 0x000fea0003800000 */
.L_x_1651:
[----:B-1----:R1:W-:Y:S04]  /*9ae0*/  ST.E.128 desc[UR60][R34.64], R12 ;  /* 0x0000000c22007985 */ /* 0x0023e8000c101d3c */
[----:B--2---:R1:W-:Y:S02]  /*9af0*/  @!P4 ST.E.128 desc[UR60][R36.64], R28 ;  /* 0x0000001c2400c985 */ /* 0x0043e4000c101d3c */
.L_x_1650:
[----:B------:R-:W-:Y:S05]  /*9b00*/  BSYNC B1 ;  /* 0x0000000000017941 */ /* 0x000fea0003800000 */
.L_x_1649:
[----:B------:R-:W-:-:S13]  /*9b10*/  ISETP.NE.AND P4, PT, R21, RZ, PT ;  /* 0x000000ff1500720c */ /* 0x000fda0003f85270 */
[----:B------:R-:W-:Y:S05]  /*9b20*/  @!P4 BRA `(.L_x_1601) ;  /* 0x0000000c00a4c947 */ /* 0x000fea0003800000 */
[----:B------:R-:W-:Y:S01]  /*9b30*/  SEL R131, R124, R131, !P1 ;  /* 0x000000837c837207 */ /* 0x000fe20004800000 */
[----:B------:R-:W-:Y:S01]  /*9b40*/  BSSY B1, `(.L_x_1653) ;  /* 0x000006c000017945 */ /* 0x000fe20003800000 */
[----:B01----:R-:W-:Y:S02]  /*9b50*/  SHF.R.U32.HI R14, RZ, 0x3, R181 ;  /* 0x00000003ff0e7819 */ /* 0x003fe400000116b5 */
[----:B---34-:R-:W-:Y:S02]  /*9b60*/  SHF.R.S32.HI R12, RZ, 0x1f, R131 ;  /* 0x0000001fff0c7819 */ /* 0x018fe40000011483 */
[----:B------:R-:W-:Y:S02]  /*9b70*/  ISETP.GE.AND P5, PT, R168, R123, PT ;  /* 0x0000007ba800720c */ /* 0x000fe40003fa6270 */
[----:B------:R-:W-:Y:S02]  /*9b80*/  LEA.HI R12, R12, R131, RZ, 0x4 ;  /* 0x000000830c0c7211 */ /* 0x000fe400078f20ff */
[----:B------:R-:W-:-:S02]  /*9b90*/  LEA R34, P4, R6, R117, 0x1 ;  /* 0x0000007506227211 */ /* 0x000fc400078808ff */
[----:B------:R-:W-:Y:S02]  /*9ba0*/  LEA.HI.SX32 R12, R12, R113, 0x1c ;  /* 0x000000710c0c7211 */ /* 0x000fe400078fe2ff */
[----:B------:R-:W-:Y:S02]  /*9bb0*/  LEA.HI.X R35, R6, R116, R109, 0x1, P4 ;  /* 0x0000007406237211 */ /* 0x000fe400020f0c6d */
[----:B------:R-:W-:Y:S01]  /*9bc0*/  SHF.R.S32.HI R11, RZ, 0x1f, R12 ;  /* 0x0000001fff0b7819 */ /* 0x000fe2000001140c */
[----:B------:R-:W-:-:S03]  /*9bd0*/  IMAD.SHL.U32 R36, R12, 0x8, RZ ;  /* 0x000000080c247824 */ /* 0x000fc600078e00ff */
[----:B------:R-:W-:-:S04]  /*9be0*/  LEA.HI R11, R11, R12, RZ, 0x3 ;  /* 0x0000000c0b0b7211 */ /* 0x000fc800078f18ff */
[----:B------:R-:W-:Y:S02]  /*9bf0*/  SHF.R.S32.HI R13, RZ, 0x3, R11 ;  /* 0x00000003ff0d7819 */ /* 0x000fe4000001140b */
[----:B------:R-:W-:-:S03]  /*9c00*/  LOP3.LUT R11, R181, 0x38, R36, 0xf8, !PT ;  /* 0x00000038b50b7812 */ /* 0x000fc600078ef824 */
[----:B------:R-:W-:Y:S01]  /*9c10*/  IMAD R12, R13, 0x1800, R200 ;  /* 0x000018000d0c7824 */ /* 0x000fe200078e02c8 */
[----:B------:R-:W-:-:S05]  /*9c20*/  LOP3.LUT R11, R11, R14, RZ, 0x3c, !PT ;  /* 0x0000000e0b0b7212 */ /* 0x000fca00078e3cff */
[----:B------:R-:W-:Y:S02]  /*9c30*/  IMAD.IADD R12, R12, 0x1, R11 ;  /* 0x000000010c0c7824 */ /* 0x000fe400078e020b */
[C---:B------:R-:W-:Y:S02]  /*9c40*/  IMAD R11, R17.reuse, 0x4800, R134 ;  /* 0x00004800110b7824 */ /* 0x040fe400078e0286 */
[----:B------:R-:W-:Y:S02]  /*9c50*/  IMAD R13, R17, 0x4800, R12 ;  /* 0x00004800110d7824 */ /* 0x000fe400078e020c */
[--C-:B------:R-:W-:Y:S02]  /*9c60*/  IMAD R11, R11, 0x2, R2.reuse ;  /* 0x000000020b0b7824 */ /* 0x100fe400078e0202 */
[----:B------:R-:W-:-:S03]  /*9c70*/  IMAD R28, R13, 0x2, R2 ;  /* 0x000000020d1c7824 */ /* 0x000fc600078e0202 */
[----:B------:R0:W1:Y:S04]  /*9c80*/  LDS.128 R12, [R11+0x18400] ;  /* 0x018400000b0c7984 */ /* 0x0000680000000c00 */
[----:B------:R-:W2:Y:S01]  /*9c90*/  LDS.128 R28, [R28+0x18400] ;  /* 0x018400001c1c7984 */ /* 0x000ea20000000c00 */
[----:B------:R-:W-:Y:S05]  /*9ca0*/  @P5 BRA `(.L_x_1654) ;  /* 0x0000000400545947 */ /* 0x000fea0003800000 */
[----:B------:R-:W-:Y:S01]  /*9cb0*/  SHF.R.U32.HI R45, RZ, 0x10, R65 ;  /* 0x00000010ff2d7819 */ /* 0x000fe20000011641 */
[----:B--2---:R-:W-:Y:S01]  /*9cc0*/  IMAD.MOV.U32 R41, RZ, RZ, R31 ;  /* 0x000000ffff297224 */ /* 0x004fe200078e001f */
[----:B------:R-:W-:Y:S01]  /*9cd0*/  MOV R40, R29 ;  /* 0x0000001d00287202 */ /* 0x000fe20000000f00 */
[----:B-1----:R-:W-:Y:S01]  /*9ce0*/  IMAD.MOV.U32 R29, RZ, RZ, R15 ;  /* 0x000000ffff1d7224 */ /* 0x002fe200078e000f */
[----:B------:R-:W-:Y:S01]  /*9cf0*/  SHF.R.U32.HI R43, RZ, 0x10, R53 ;  /* 0x00000010ff2b7819 */ /* 0x000fe20000011635 */
[----:B------:R-:W-:Y:S01]  /*9d00*/  HADD2.F32 R45, -RZ, R45.H0_H0 ;  /* 0x2000002dff2d7230 */ /* 0x000fe20000004100 */
[--C-:B------:R-:W-:Y:S01]  /*9d10*/  SHF.R.U64 R39, R66, 0x10, R67.reuse ;  /* 0x0000001042277819 */ /* 0x100fe20000001243 */
[--C-:B------:R-:W-:Y:S01]  /*9d20*/  HADD2.F32 R31, -RZ, R40.reuse.H0_H0 ;  /* 0x20000028ff1f7230 */ /* 0x100fe20000004100 */
[----:B------:R-:W-:Y:S01]  /*9d30*/  SHF.R.U32.HI R66, RZ, 0x10, R67 ;  /* 0x00000010ff427819 */ /* 0x000fe20000011643 */
[----:B------:R-:W-:Y:S01]  /*9d40*/  HADD2.F32 R42, -RZ, R40.H1_H1 ;  /* 0x30000028ff2a7230 */ /* 0x000fe20000004100 */
[--C-:B------:R-:W-:Y:S01]  /*9d50*/  SHF.R.U64 R37, R54, 0x10, R55.reuse ;  /* 0x0000001036257819 */ /* 0x100fe20000001237 */
[----:B------:R-:W-:Y:S01]  /*9d60*/  HADD2.F32 R46, -RZ, R145.H1_H1 ;  /* 0x30000091ff2e7230 */ /* 0x000fe20000004100 */
[----:B------:R-:W-:Y:S01]  /*9d70*/  SHF.R.U32.HI R54, RZ, 0x10, R55 ;  /* 0x00000010ff367819 */ /* 0x000fe20000011637 */
[----:B------:R-:W-:-:S02]  /*9d80*/  HADD2.F32 R40, -RZ, R13.H1_H1 ;  /* 0x3000000dff287230 */ /* 0x000fc40000004100 */
[-C--:B------:R-:W-:Y:S01]  /*9d90*/  FMUL.FTZ R47, R42, R45.reuse ;  /* 0x0000002d2a2f7220 */ /* 0x080fe20000410000 */
[----:B------:R-:W-:Y:S02]  /*9da0*/  HADD2.F32 R15, -RZ, R13.H0_H0 ;  /* 0x2000000dff0f7230 */ /* 0x000fe40000004100 */
[-C--:B------:R-:W-:Y:S01]  /*9db0*/  FMUL.FTZ R48, R31, R46.reuse ;  /* 0x0000002e1f307220 */ /* 0x080fe20000410000 */
[----:B------:R-:W-:Y:S02]  /*9dc0*/  HADD2.F32 R44, -RZ, R143.H1_H1 ;  /* 0x3000008fff2c7230 */ /* 0x000fe40000004100 */
[----:B------:R-:W-:Y:S01]  /*9dd0*/  FMUL.FTZ R45, R40, R45 ;  /* 0x0000002d282d7220 */ /* 0x000fe20000410000 */
[----:B------:R-:W-:Y:S02]  /*9de0*/  HADD2.F32 R43, -RZ, R43.H0_H0 ;  /* 0x2000002bff2b7230 */ /* 0x000fe40000004100 */
[----:B------:R-:W-:Y:S01]  /*9df0*/  FMUL.FTZ R46, R15, R46 ;  /* 0x0000002e0f2e7220 */ /* 0x000fe20000410000 */
[----:B------:R-:W-:-:S02]  /*9e00*/  HADD2.F32 R66, -RZ, R66.H0_H0 ;  /* 0x20000042ff427230 */ /* 0x000fc40000004100 */
[-C--:B------:R-:W-:Y:S01]  /*9e10*/  FFMA.FTZ R13, R15, R44.reuse, -R48 ;  /* 0x0000002c0f0d7223 */ /* 0x080fe20000010830 */
[----:B------:R-:W-:Y:S02]  /*9e20*/  HADD2.F32 R48, -RZ, R144.H1_H1 ;  /* 0x30000090ff307230 */ /* 0x000fe40000004100 */
[-C--:B------:R-:W-:Y:S01]  /*9e30*/  FFMA.FTZ R40, R40, R43.reuse, -R47 ;  /* 0x0000002b28287223 */ /* 0x080fe2000001082f */
[----:B------:R-:W-:Y:S01]  /*9e40*/  FFMA.FTZ R42, R42, R43, R45 ;  /* 0x0000002b2a2a7223 */ /* 0x000fe2000001002d */
[----:B------:R-:W-:Y:S01]  /*9e50*/  FFMA.FTZ R15, R31, R44, R46 ;  /* 0x0000002c1f0f7223 */ /* 0x000fe2000001002e */
[--C-:B------:R-:W-:Y:S01]  /*9e60*/  HADD2.F32 R43, -RZ, R41.reuse.H0_H0 ;  /* 0x20000029ff2b7230 */ /* 0x100fe20000004100 */
[----:B------:R-:W-:Y:S01]  /*9e70*/  SHF.R.U64 R38, R64, 0x10, R65 ;  /* 0x0000001040267819 */ /* 0x000fe20000001241 */
[----:B------:R-:W-:Y:S01]  /*9e80*/  HADD2.F32 R41, -RZ, R41.H1_H1 ;  /* 0x30000029ff297230 */ /* 0x000fe20000004100 */
[----:B0-----:R-:W-:Y:S01]  /*9e90*/  SHF.R.U64 R11, R52, 0x10, R53 ;  /* 0x00000010340b7819 */ /* 0x001fe20000001235 */
[----:B------:R-:W-:-:S02]  /*9ea0*/  HADD2.F32 R31, -RZ, R29.H0_H0 ;  /* 0x2000001dff1f7230 */ /* 0x000fc40000004100 */
[----:B------:R-:W-:Y:S01]  /*9eb0*/  FMUL.FTZ R50, R43, R48 ;  /* 0x000000302b327220 */ /* 0x000fe20000410000 */
[----:B------:R-:W-:Y:S02]  /*9ec0*/  HADD2.F32 R44, -RZ, R29.H1_H1 ;  /* 0x3000001dff2c7230 */ /* 0x000fe40000004100 */
[----:B------:R-:W-:Y:S01]  /*9ed0*/  FMUL.FTZ R45, R41, R66 ;  /* 0x00000042292d7220 */ /* 0x000fe20000410000 */
[----:B------:R-:W-:Y:S02]  /*9ee0*/  HADD2.F32 R46, -RZ, R142.H1_H1 ;  /* 0x3000008eff2e7230 */ /* 0x000fe40000004100 */
[----:B------:R-:W-:Y:S01]  /*9ef0*/  FMUL.FTZ R48, R31, R48 ;  /* 0x000000301f307220 */ /* 0x000fe20000410000 */
[----:B------:R-:W-:Y:S02]  /*9f00*/  HADD2.F32 R54, -RZ, R54.H0_H0 ;  /* 0x20000036ff367230 */ /* 0x000fe40000004100 */
[----:B------:R-:W-:Y:S01]  /*9f10*/  FMUL.FTZ R66, R44, R66 ;  /* 0x000000422c427220 */ /* 0x000fe20000410000 */
[----:B------:R-:W-:-:S02]  /*9f20*/  HADD2.F32 R145, -RZ, R145.H0_H0 ;  /* 0x20000091ff917230 */ /* 0x000fc40000004100 */
[-C--:B------:R-:W-:Y:S01]  /*9f30*/  FFMA.FTZ R29, R31, R46.reuse, -R50 ;  /* 0x0000002e1f1d7223 */ /* 0x080fe20000010832 */
[----:B------:R-:W-:Y:S01]  /*9f40*/  FFMA.FTZ R31, R43, R46, R48 ;  /* 0x0000002e2b1f7223 */ /* 0x000fe20000010030 */
[-C--:B------:R-:W-:Y:S01]  /*9f50*/  FFMA.FTZ R46, R41, R54.reuse, R66 ;  /* 0x00000036292e7223 */ /* 0x080fe20000010042 */
[----:B------:R-:W-:Y:S02]  /*9f60*/  HADD2.F32 R43, -RZ, R38.H0_H0 ;  /* 0x20000026ff2b7230 */ /* 0x000fe40000004100 */
[----:B------:R-:W-:Y:S01]  /*9f70*/  FFMA.FTZ R44, R44, R54, -R45 ;  /* 0x000000362c2c7223 */ /* 0x000fe2000001082d */
[----:B------:R-:W-:Y:S01]  /*9f80*/  HADD2.F32 R41, -RZ, R28.H0_H0 ;  /* 0x2000001cff297230 */ /* 0x000fe20000004100 */
[----:B------:R-:W-:Y:S01]  /*9f90*/  F2FP.F16.F32.PACK_AB R13, R40, R13 ;  /* 0x0000000d280d723e */ /* 0x000fe200000000ff */
[----:B------:R-:W-:Y:S01]  /*9fa0*/  HADD2.F32 R38, -RZ, R12.H0_H0 ;  /* 0x2000000cff267230 */ /* 0x000fe20000004100 */
[----:B------:R-:W-:Y:S01]  /*9fb0*/  F2FP.F16.F32.PACK_AB R31, R46, R31 ;  /* 0x0000001f2e1f723e */ /* 0x000fe200000000ff */
[----:B------:R-:W-:-:S02]  /*9fc0*/  HADD2.F32 R28, -RZ, R28.H1_H1 ;  /* 0x3000001cff1c7230 */ /* 0x000fc40000004100 */
[-C--:B------:R-:W-:Y:S01]  /*9fd0*/  FMUL.FTZ R45, R41, R145.reuse ;  /* 0x00000091292d7220 */ /* 0x080fe20000410000 */
[----:B------:R-:W-:Y:S02]  /*9fe0*/  HADD2.F32 R12, -RZ, R12.H1_H1 ;  /* 0x3000000cff0c7230 */ /* 0x000fe40000004100 */
[----:B------:R-:W-:Y:S01]  /*9ff0*/  FMUL.FTZ R48, R38, R145 ;  /* 0x0000009126307220 */ /* 0x000fe20000410000 */
[----:B------:R-:W-:Y:S02]  /*a000*/  HADD2.F32 R143, -RZ, R143.H0_H0 ;  /* 0x2000008fff8f7230 */ /* 0x000fe40000004100 */
[-C--:B------:R-:W-:Y:S01]  /*a010*/  FMUL.FTZ R47, R28, R43.reuse ;  /* 0x0000002b1c2f7220 */ /* 0x080fe20000410000 */
[----:B------:R-:W-:Y:S02]  /*a020*/  HADD2.F32 R11, -RZ, R11.H0_H0 ;  /* 0x2000000bff0b7230 */ /* 0x000fe40000004100 */
[----:B------:R-:W-:Y:S01]  /*a030*/  FMUL.FTZ R43, R12, R43 ;  /* 0x0000002b0c2b7220 */ /* 0x000fe20000410000 */
[----:B------:R-:W-:-:S02]  /*a040*/  HADD2.F32 R144, -RZ, R144.H0_H0 ;  /* 0x20000090ff907230 */ /* 0x000fc40000004100 */
[----:B------:R-:W-:Y:S01]  /*a050*/  FFMA.FTZ R45, R38, R143, -R45 ;  /* 0x0000008f262d7223 */ /* 0x000fe2000001082d */
[----:B------:R-:W-:Y:S02]  /*a060*/  HADD2.F32 R39, -RZ, R39.H0_H0 ;  /* 0x20000027ff277230 */ /* 0x000fe40000004100 */
[-C--:B------:R-:W-:Y:S01]  /*a070*/  FFMA.FTZ R38, R12, R11.reuse, -R47 ;  /* 0x0000000b0c267223 */ /* 0x080fe2000001082f */
[----:B------:R-:W-:Y:S01]  /*a080*/  FFMA.FTZ R43, R28, R11, R43 ;  /* 0x0000000b1c2b7223 */ /* 0x000fe2000001002b */
[----:B------:R-:W-:Y:S02]  /*a090*/  HADD2.F32 R12, -RZ, R30.H0_H0 ;  /* 0x2000001eff0c7230 */ /* 0x000fe40000004100 */
[----:B------:R-:W-:Y:S01]  /*a0a0*/  FFMA.FTZ R48, R41, R143, R48 ;  /* 0x0000008f29307223 */ /* 0x000fe20000010030 */
        /* <DEDUP_REMOVED lines=10> */
[----:B------:R-:W-:Y:S01]  /*a150*/  F2FP.F16.F32.PACK_AB R48, R43, R48 ;  /* 0x000000302b30723e */ /* 0x000fe200000000ff */
[-C--:B------:R-:W-:Y:S01]  /*a160*/  FFMA.FTZ R28, R11, R142.reuse, -R28 ;  /* 0x0000008e0b1c7223 */ /* 0x080fe2000001081c */
[----:B------:R-:W-:Y:S01]  /*a170*/  FFMA.FTZ R41, R12, R142, R41 ;  /* 0x0000008e0c297223 */ /* 0x000fe20000010029 */
[-C--:B------:R-:W-:Y:S01]  /*a180*/  FFMA.FTZ R47, R14, R37.reuse, -R47 ;  /* 0x000000250e2f7223 */ /* 0x080fe2000001082f */
[----:B------:R-:W-:Y:S01]  /*a190*/  FFMA.FTZ R30, R30, R37, R39 ;  /* 0x000000251e1e7223 */ /* 0x000fe20000010027 */
[----:B------:R-:W-:Y:S01]  /*a1a0*/  F2FP.F16.F32.PACK_AB R29, R42, R15 ;  /* 0x0000000f2a1d723e */ /* 0x000fe200000000ff */
[----:B------:R-:W-:Y:S01]  /*a1b0*/  IMAD.MOV.U32 R15, RZ, RZ, R44 ;  /* 0x000000ffff0f7224 */ /* 0x000fe200078e002c */
[----:B------:R-:W-:-:S02]  /*a1c0*/  F2FP.F16.F32.PACK_AB R12, R38, R45 ;  /* 0x0000002d260c723e */ /* 0x000fc400000000ff */
[----:B------:R-:W-:Y:S01]  /*a1d0*/  F2FP.F16.F32.PACK_AB R14, R47, R28 ;  /* 0x0000001c2f0e723e */ /* 0x000fe200000000ff */
[----:B------:R-:W-:Y:S01]  /*a1e0*/  IMAD.MOV.U32 R28, RZ, RZ, R48 ;  /* 0x000000ffff1c7224 */ /* 0x000fe200078e0030 */
[----:B------:R-:W-:-:S07]  /*a1f0*/  F2FP.F16.F32.PACK_AB R30, R30, R41 ;  /* 0x000000291e1e723e */ /* 0x000fce00000000ff */
.L_x_1654:
[----:B------:R-:W-:Y:S05]  /*a200*/  BSYNC B1 ;  /* 0x0000000000017941 */ /* 0x000fea0003800000 */
.L_x_1653:
[----:B-1----:R1:W-:Y:S01]  /*a210*/  ST.E.128 desc[UR60][R34.64], R12 ;  /* 0x0000000c22007985 */ /* 0x0023e2000c101d3c */
[----:B------:R-:W-:-:S13]  /*a220*/  ISETP.GE.AND P4, PT, R36, R127, PT ;  /* 0x0000007f2400720c */ /* 0x000fda0003f86270 */
[----:B------:R-:W-:Y:S05]  /*a230*/  @P4 BRA `(.L_x_1601) ;  /* 0x0000000400e04947 */ /* 0x000fea0003800000 */
[----:B------:R-:W-:-:S05]  /*a240*/  IMAD.WIDE R32, R36, 0x2, R32 ;  /* 0x0000000224207825 */ /* 0x000fca00078e0220 */
[----:B--2---:R2:W-:Y:S01]  /*a250*/  ST.E.128 desc[UR60][R32.64], R28 ;  /* 0x0000001c20007985 */ /* 0x0045e2000c101d3c */
[----:B------:R-:W-:Y:S05]  /*a260*/  BRA `(.L_x_1601) ;  /* 0x0000000400d47947 */ /* 0x000fea0003800000 */
.L_x_1566:
[----:B------:R-:W2:Y:S02]  /*a270*/  LDL R11, [R1+0x30] ;  /* 0x00003000010b7983 */ /* 0x000ea40000100800 */
[----:B--2---:R-:W-:-:S13]  /*a280*/  R2UR UR4, R11 ;  /* 0x000000000b0472ca */ /* 0x004fda00000e0000 */
[----:B------:R-:W-:-:S06]  /*a290*/  UISETP.NE.AND UP0, UPT, UR4, 0x3, UPT ;  /* 0x000000030400788c */ /* 0x000fcc000bf05270 */
[----:B------:R-:W-:-:S13]  /*a2a0*/  PLOP3.LUT P0, PT, PT, PT, UP0, 0x80, 0x0 ;  /* 0x000000000000781c */ /* 0x000fda0003f0f008 */
[----:B------:R-:W-:Y:S05]  /*a2b0*/  @!P0 BRA `(.L_x_1655) ;  /* 0x0000000000048947 */ /* 0x000fea0003800000 */
[----:B------:R-:W-:Y:S01]  /*a2c0*/  BPT.TRAP 0x1 ;  /* 0x000000040000795c */ /* 0x000fe20000300000 */
.L_x_1655:
[----:B------:R-:W-:Y:S01]  /*a2d0*/  IMAD R86, R17, 0x8, R2 ;  /* 0x0000000811567824 */ /* 0x000fe200078e0202 */
[----:B------:R-:W-:Y:S01]  /*a2e0*/  SHF.L.U32 R87, R175, 0x1f, RZ ;  /* 0x0000001faf577819 */ /* 0x000fe200000006ff */
[----:B------:R-:W-:Y:S01]  /*a2f0*/  BSSY B1, `(.L_x_1656) ;  /* 0x0000004000017945 */ /* 0x000fe20003800000 */
[----:B------:R-:W-:Y:S02]  /*a300*/  SHF.R.S32.HI R79, RZ, 0x1f, R78 ;  /* 0x0000001fff4f7819 */ /* 0x000fe4000001144e */
[----:B------:R-:W0:Y:S02]  /*a310*/  SYNCS.PHASECHK.TRANS64.TRYWAIT P4, [R86+URZ+0x2a890], R87 ;  /* 0x02a89057560075a7 */ /* 0x000e24000808017f */
[----:B0-----:R-:W-:Y:S05]  /*a320*/  @!P4 BRA `(.L_x_1657) ;  /* 0x0000021800fcc947 */ /* 0x001fea0003800000 */
.L_x_2014:
[----:B------:R-:W-:Y:S05]  /*a330*/  BSYNC B1 ;  /* 0x0000000000017941 */ /* 0x000fea0003800000 */
.L_x_1656:
[----:B------:R-:W-:Y:S01]  /*a340*/  ULDC.64 UR4, c[0x0][0x300] ;  /* 0x0000c00000047ab9 */ /* 0x000fe20000000a00 */
[----:B-----5:R-:W-:Y:S01]  /*a350*/  SHF.R.S32.HI R84, RZ, 0x1f, R77 ;  /* 0x0000001fff547819 */ /* 0x020fe2000001144d */
[----:B------:R-:W-:Y:S01]  /*a360*/  IMAD R11, R79, UR4, RZ ;  /* 0x000000044f0b7c24 */ /* 0x000fe2000f8e02ff */
[----:B------:R-:W-:Y:S01]  /*a370*/  ULDC.64 UR6, c[0x0][0x2e8] ;  /* 0x0000ba0000067ab9 */ /* 0x000fe20000000a00 */
[----:B------:R-:W-:-:S04]  /*a380*/  IMAD.WIDE.U32 R12, R78, UR4, RZ ;  /* 0x000000044e0c7c25 */ /* 0x000fc8000f8e00ff */
[----:B------:R-:W-:Y:S01]  /*a390*/  IMAD R11, R78, UR5, R11 ;  /* 0x000000054e0b7c24 */ /* 0x000fe2000f8e020b */
[----:B------:R-:W-:Y:S01]  /*a3a0*/  ULDC.64 UR4, c[0x0][0x310] ;  /* 0x0000c40000047ab9 */ /* 0x000fe20000000a00 */
[----:B------:R-:W-:Y:S02]  /*a3b0*/  IMAD R85, R24, -0x60, R25 ;  /* 0xffffffa018557824 */ /* 0x000fe400078e0219 */
[----:B------:R-:W-:Y:S01]  /*a3c0*/  IMAD R14, R84, UR4, RZ ;  /* 0x00000004540e7c24 */ /* 0x000fe2000f8e02ff */
[----:B------:R-:W-:Y:S02]  /*a3d0*/  IADD3 R13, R13, R11, RZ ;  /* 0x0000000b0d0d7210 */ /* 0x000fe40007ffe0ff */
[----:B------:R-:W-:Y:S01]  /*a3e0*/  VIMNMX R85, R85, 0x60, PT ;  /* 0x0000006055557848 */ /* 0x000fe20003fe0100 */
[C---:B------:R-:W-:Y:S02]  /*a3f0*/  IMAD R11, R77.reuse, UR5, R14 ;  /* 0x000000054d0b7c24 */ /* 0x040fe4000f8e020e */
[----:B------:R-:W-:Y:S01]  /*a400*/  IMAD.WIDE.U32 R12, R77, UR4, R12 ;  /* 0x000000044d0c7c25 */ /* 0x000fe2000f8e000c */
[----:B------:R-:W-:-:S03]  /*a410*/  ULDC.64 UR4, c[0x0][0x308] ;  /* 0x0000c20000047ab9 */ /* 0x000fc60000000a00 */
[----:B------:R-:W-:Y:S02]  /*a420*/  IMAD.IADD R13, R13, 0x1, R11 ;  /* 0x000000010d0d7824 */ /* 0x000fe400078e020b */
[----:B------:R-:W-:Y:S02]  /*a430*/  IMAD.IADD R36, R85, 0x1, -R174 ;  /* 0x0000000155247824 */ /* 0x000fe400078e0aae */
        /* <DEDUP_REMOVED lines=9> */
.L_x_2018:
[----:B------:R-:W-:Y:S04]  /*a4d0*/  BSSY B1, `(.L_x_1659) ;  /* 0x0000025000017945 */ /* 0x000fe80003800000 */
[----:B------:R-:W-:Y:S05]  /*a4e0*/  @!P4 BRA `(.L_x_1660) ;  /* 0x00000000008cc947 */ /* 0x000fea0003800000 */
[----:B------:R-:W-:Y:S02]  /*a4f0*/  ULDC UR4, c[0x0][0x2f4] ;  /* 0x0000bd0000047ab9 */ /* 0x000fe40000000800 */
[----:B------:R-:W-:-:S13]  /*a500*/  ISETP.GE.AND P4, PT, R18, UR4, PT ;  /* 0x0000000412007c0c */ /* 0x000fda000bf86270 */
[----:B------:R-:W4:Y:S01]  /*a510*/  @!P4 LDS.128 R12, [R29] ;  /* 0x000000001d0cc984 */ /* 0x000f220000000c00 */
[----:B---3--:R-:W-:-:S04]  /*a520*/  @!P4 LEA R30, P5, R18, R34, 0x1 ;  /* 0x00000022121ec211 */ /* 0x008fc800078a08ff */
[----:B--2---:R-:W-:Y:S02]  /*a530*/  @!P4 LEA.HI.X R31, R18, R35, R19, 0x1, P5 ;  /* 0x00000023121fc211 */ /* 0x004fe400028f0c13 */
[----:B------:R-:W-:-:S13]  /*a540*/  ISETP.GE.AND P5, PT, R167, UR4, PT ;  /* 0x00000004a7007c0c */ /* 0x000fda000bfa6270 */
[----:B------:R-:W-:Y:S01]  /*a550*/  @!P5 IMAD.SHL.U32 R11, R170, 0x8, RZ ;  /* 0x00000008aa0bd824 */ /* 0x000fe200078e00ff */
[----:B----4-:R2:W-:Y:S01]  /*a560*/  @!P4 ST.E.128 desc[UR60][R30.64], R12 ;  /* 0x0000000c1e00c985 */ /* 0x0105e2000c101d3c */
[----:B------:R-:W-:-:S03]  /*a570*/  ISETP.GE.AND P4, PT, R168, UR4, PT ;  /* 0x00000004a8007c0c */ /* 0x000fc6000bf86270 */
[----:B------:R-:W3:Y:S01]  /*a580*/  @!P5 LDS.128 R12, [R28] ;  /* 0x000000001c0cd984 */ /* 0x000ee20000000c00 */
[----:B--2---:R-:W-:Y:S02]  /*a590*/  @!P5 IMAD.MOV.U32 R30, RZ, RZ, R34 ;  /* 0x000000ffff1ed224 */ /* 0x004fe400078e0022 */
[----:B------:R-:W-:Y:S02]  /*a5a0*/  @!P5 IMAD.MOV.U32 R31, RZ, RZ, R35 ;  /* 0x000000ffff1fd224 */ /* 0x000fe400078e0023 */
[----:B------:R-:W-:-:S05]  /*a5b0*/  @!P5 IMAD.WIDE R30, R11, 0x2, R30 ;  /* 0x000000020b1ed825 */ /* 0x000fca00078e021e */
[----:B------:R-:W-:Y:S01]  /*a5c0*/  @!P4 SHF.L.U32 R11, R171, 0x3, RZ ;  /* 0x00000003ab0bc819 */ /* 0x000fe200000006ff */
[----:B---3--:R2:W-:Y:S01]  /*a5d0*/  @!P5 ST.E.128 desc[UR60][R30.64], R12 ;  /* 0x0000000c1e00d985 */ /* 0x0085e2000c101d3c */
[----:B------:R-:W-:-:S03]  /*a5e0*/  ISETP.GE.AND P5, PT, R22, UR4, PT ;  /* 0x0000000416007c0c */ /* 0x000fc6000bfa6270 */
[----:B------:R-:W3:Y:S01]  /*a5f0*/  @!P4 LDS.128 R12, [R29+0x3000] ;  /* 0x003000001d0cc984 */ /* 0x000ee20000000c00 */
[----:B--2---:R-:W-:Y:S02]  /*a600*/  @!P4 IMAD.MOV.U32 R30, RZ, RZ, R34 ;  /* 0x000000ffff1ec224 */ /* 0x004fe400078e0022 */
[----:B------:R-:W-:Y:S02]  /*a610*/  @!P4 IMAD.MOV.U32 R31, RZ, RZ, R35 ;  /* 0x000000ffff1fc224 */ /* 0x000fe400078e0023 */
[----:B------:R-:W-:-:S05]  /*a620*/  @!P4 IMAD.WIDE R30, R11, 0x2, R30 ;  /* 0x000000020b1ec825 */ /* 0x000fca00078e021e */
[----:B---3--:R2:W-:Y:S04]  /*a630*/  @!P4 ST.E.128 desc[UR60][R30.64], R12 ;  /* 0x0000000c1e00c985 */ /* 0x0085e8000c101d3c */
[----:B------:R-:W3:Y:S01]  /*a640*/  @!P5 LDS.128 R12, [R28+0x3000] ;  /* 0x003000001c0cd984 */ /* 0x000ee20000000c00 */
[----:B--2---:R-:W-:-:S04]  /*a650*/  @!P5 LEA R30, P4, R22, R34, 0x1 ;  /* 0x00000022161ed211 */ /* 0x004fc800078808ff */
[----:B------:R-:W-:Y:S02]  /*a660*/  @!P5 LEA.HI.X R31, R22, R35, R173, 0x1, P4 ;  /* 0x00000023161fd211 */ /* 0x000fe400020f0cad */
[----:B------:R-:W-:-:S03]  /*a670*/  ISETP.GE.AND P4, PT, R160, UR4, PT ;  /* 0x00000004a0007c0c */ /* 0x000fc6000bf86270 */
[----:B---3--:R2:W-:Y:S10]  /*a680*/  @!P5 ST.E.128 desc[UR60][R30.64], R12 ;  /* 0x0000000c1e00d985 */ /* 0x0085f4000c101d3c */
[----:B------:R-:W3:Y:S01]  /*a690*/  @!P4 LDS.128 R12, [R29+0x6000] ;  /* 0x006000001d0cc984 */ /* 0x000ee20000000c00 */
[----:B--2---:R-:W-:-:S04]  /*a6a0*/  @!P4 LEA R30, P5, R160, R34, 0x1 ;  /* 0x00000022a01ec211 */ /* 0x004fc800078a08ff */
[----:B------:R-:W-:Y:S02]  /*a6b0*/  @!P4 LEA.HI.X R31, R160, R35, R184, 0x1, P5 ;  /* 0x00000023a01fc211 */ /* 0x000fe400028f0cb8 */
[----:B------:R-:W-:-:S03]  /*a6c0*/  ISETP.GE.AND P5, PT, R161, UR4, PT ;  /* 0x00000004a1007c0c */ /* 0x000fc6000bfa6270 */
[----:B---3--:R2:W-:Y:S10]  /*a6d0*/  @!P4 ST.E.128 desc[UR60][R30.64], R12 ;  /* 0x0000000c1e00c985 */ /* 0x0085f4000c101d3c */
[----:B------:R-:W3:Y:S01]  /*a6e0*/  @!P5 LDS.128 R12, [R28+0x6000] ;  /* 0x006000001c0cd984 */ /* 0x000ee20000000c00 */
[----:B--2---:R-:W-:-:S04]  /*a6f0*/  @!P5 LEA R30, P4, R161, R34, 0x1 ;  /* 0x00000022a11ed211 */ /* 0x004fc800078808ff */
[----:B------:R-:W-:-:S05]  /*a700*/  @!P5 LEA.HI.X R31, R161, R35, R183, 0x1, P4 ;  /* 0x00000023a11fd211 */ /* 0x000fca00020f0cb7 */
[----:B---3--:R4:W-:Y:S04]  /*a710*/  @!P5 ST.E.128 desc[UR60][R30.64], R12 ;  /* 0x0000000c1e00d985 */ /* 0x0089e8000c101d3c */
.L_x_1660:
[----:B------:R-:W-:Y:S05]  /*a720*/  BSYNC B1 ;  /* 0x0000000000017941 */ /* 0x000fea0003800000 */
.L_x_1659:
[----:B------:R-:W-:-:S03]  /*a730*/  UMOV UR4, 0xffffffff ;  /* 0xffffffff00047882 */ /* 0x000fc60000000000 */
[----:B------:R-:W-:Y:S05]  /*a740*/  BRA.DIV UR4, `(.L_x_1661) ;  /* 0x0000021a04547947 */ /* 0x000fea000b800000 */
[----:B-1----:R-:W1:Y:S04]  /*a750*/  SHFL.IDX PT, R33, R33, 0x1, 0x1c1f ;  /* 0x003c1f0021217f89 */ /* 0x002e6800000e0000 */
[----:B------:R-:W0:Y:S02]  /*a760*/  SHFL.IDX PT, R32, R32, 0x1, 0x1c1f ;  /* 0x003c1f0020207f89 */ /* 0x000e2400000e0000 */
.L_x_2022:
[----:B------:R-:W-:-:S13]  /*a770*/  ISETP.GE.AND P4, PT, R36, 0x41, PT ;  /* 0x000000412400780c */ /* 0x000fda0003f86270 */
[----:B------:R-:W-:Y:S05]  /*a780*/  @!P4 BRA `(.L_x_1601) ;  /* 0x00000000008cc947 */ /* 0x000fea0003800000 */
[----:B------:R-:W-:Y:S02]  /*a790*/  ULDC UR4, c[0x0][0x2f4] ;  /* 0x0000bd0000047ab9 */ /* 0x000fe40000000800 */
[----:B------:R-:W-:-:S13]  /*a7a0*/  ISETP.GE.AND P4, PT, R18, UR4, PT ;  /* 0x0000000412007c0c */ /* 0x000fda000bf86270 */
[----:B----4-:R-:W4:Y:S01]  /*a7b0*/  @!P4 LDS.128 R12, [R29+0x2000] ;  /* 0x002000001d0cc984 */ /* 0x010f220000000c00 */
[----:B0-----:R-:W-:-:S04]  /*a7c0*/  @!P4 LEA R30, P5, R18, R32, 0x1 ;  /* 0x00000020121ec211 */ /* 0x001fc800078a08ff */
[----:B-1----:R-:W-:Y:S02]  /*a7d0*/  @!P4 LEA.HI.X R31, R18, R33, R19, 0x1, P5 ;  /* 0x00000021121fc211 */ /* 0x002fe400028f0c13 */
[----:B------:R-:W-:-:S13]  /*a7e0*/  ISETP.GE.AND P5, PT, R167, UR4, PT ;  /* 0x00000004a7007c0c */ /* 0x000fda000bfa6270 */
[----:B------:R-:W-:Y:S01]  /*a7f0*/  @!P5 IMAD.SHL.U32 R11, R170, 0x8, RZ ;  /* 0x00000008aa0bd824 */ /* 0x000fe200078e00ff */
[----:B----4-:R0:W-:Y:S01]  /*a800*/  @!P4 ST.E.128 desc[UR60][R30.64], R12 ;  /* 0x0000000c1e00c985 */ /* 0x0101e2000c101d3c */
[----:B------:R-:W-:-:S03]  /*a810*/  ISETP.GE.AND P4, PT, R168, UR4, PT ;  /* 0x00000004a8007c0c */ /* 0x000fc6000bf86270 */
[----:B------:R-:W1:Y:S01]  /*a820*/  @!P5 LDS.128 R12, [R28+0x2000] ;  /* 0x002000001c0cd984 */ /* 0x000e620000000c00 */
[----:B0-----:R-:W-:Y:S02]  /*a830*/  @!P5 IMAD.MOV.U32 R30, RZ, RZ, R32 ;  /* 0x000000ffff1ed224 */ /* 0x001fe400078e0020 */
[----:B------:R-:W-:Y:S02]  /*a840*/  @!P5 IMAD.MOV.U32 R31, RZ, RZ, R33 ;  /* 0x000000ffff1fd224 */ /* 0x000fe400078e0021 */
[----:B------:R-:W-:-:S05]  /*a850*/  @!P5 IMAD.WIDE R30, R11, 0x2, R30 ;  /* 0x000000020b1ed825 */ /* 0x000fca00078e021e */
[----:B------:R-:W-:Y:S01]  /*a860*/  @!P4 SHF.L.U32 R11, R171, 0x3, RZ ;  /* 0x00000003ab0bc819 */ /* 0x000fe200000006ff */
[----:B-1----:R0:W-:Y:S01]  /*a870*/  @!P5 ST.E.128 desc[UR60][R30.64], R12 ;  /* 0x0000000c1e00d985 */ /* 0x0021e2000c101d3c */
[----:B------:R-:W-:-:S03]  /*a880*/  ISETP.GE.AND P5, PT, R22, UR4, PT ;  /* 0x0000000416007c0c */ /* 0x000fc6000bfa6270 */
[----:B------:R-:W1:Y:S01]  /*a890*/  @!P4 LDS.128 R12, [R29+0x5000] ;  /* 0x005000001d0cc984 */ /* 0x000e620000000c00 */
[----:B0-----:R-:W-:Y:S02]  /*a8a0*/  @!P4 IMAD.MOV.U32 R30, RZ, RZ, R32 ;  /* 0x000000ffff1ec224 */ /* 0x001fe400078e0020 */
[----:B------:R-:W-:Y:S02]  /*a8b0*/  @!P4 IMAD.MOV.U32 R31, RZ, RZ, R33 ;  /* 0x000000ffff1fc224 */ /* 0x000fe400078e0021 */
[----:B------:R-:W-:-:S05]  /*a8c0*/  @!P4 IMAD.WIDE R30, R11, 0x2, R30 ;  /* 0x000000020b1ec825 */ /* 0x000fca00078e021e */
[----:B-1----:R0:W-:Y:S04]  /*a8d0*/  @!P4 ST.E.128 desc[UR60][R30.64], R12 ;  /* 0x0000000c1e00c985 */ /* 0x0021e8000c101d3c */
[----:B------:R-:W1:Y:S01]  /*a8e0*/  @!P5 LDS.128 R12, [R28+0x5000] ;  /* 0x005000001c0cd984 */ /* 0x000e620000000c00 */
[----:B0-----:R-:W-:-:S04]  /*a8f0*/  @!P5 LEA R30, P4, R22, R32, 0x1 ;  /* 0x00000020161ed211 */ /* 0x001fc800078808ff */
[----:B------:R-:W-:Y:S02]  /*a900*/  @!P5 LEA.HI.X R31, R22, R33, R173, 0x1, P4 ;  /* 0x00000021161fd211 */ /* 0x000fe400020f0cad */
[----:B------:R-:W-:-:S03]  /*a910*/  ISETP.GE.AND P4, PT, R160, UR4, PT ;  /* 0x00000004a0007c0c */ /* 0x000fc6000bf86270 */
[----:B-1----:R0:W-:Y:S10]  /*a920*/  @!P5 ST.E.128 desc[UR60][R30.64], R12 ;  /* 0x0000000c1e00d985 */ /* 0x0021f4000c101d3c */
[----:B------:R-:W1:Y:S01]  /*a930*/  @!P4 LDS.128 R12, [R29+0x8000] ;  /* 0x008000001d0cc984 */ /* 0x000e620000000c00 */
[----:B0-----:R-:W-:-:S04]  /*a940*/  @!P4 LEA R30, P5, R160, R32, 0x1 ;  /* 0x00000020a01ec211 */ /* 0x001fc800078a08ff */
[----:B------:R-:W-:Y:S02]  /*a950*/  @!P4 LEA.HI.X R31, R160, R33, R184, 0x1, P5 ;  /* 0x00000021a01fc211 */ /* 0x000fe400028f0cb8 */
[----:B------:R-:W-:-:S03]  /*a960*/  ISETP.GE.AND P5, PT, R161, UR4, PT ;  /* 0x00000004a1007c0c */ /* 0x000fc6000bfa6270 */
[----:B-1----:R-:W-:Y:S10]  /*a970*/  @!P4 ST.E.128 desc[UR60][R30.64], R12 ;  /* 0x0000000c1e00c985 */ /* 0x002ff4000c101d3c */
[----:B------:R0:W1:Y:S02]  /*a980*/  @!P5 LDS.128 R12, [R28+0x8000] ;  /* 0x008000001c0cd984 */ /* 0x0000640000000c00 */
[----:B0-----:R-:W-:-:S04]  /*a990*/  @!P5 LEA R28, P4, R161, R32, 0x1 ;  /* 0x00000020a11cd211 */ /* 0x001fc800078808ff */
[----:B------:R-:W-:-:S05]  /*a9a0*/  @!P5 LEA.HI.X R29, R161, R33, R183, 0x1, P4 ;  /* 0x00000021a11dd211 */ /* 0x000fca00020f0cb7 */
[----:B-1----:R0:W-:Y:S04]  /*a9b0*/  @!P5 ST.E.128 desc[UR60][R28.64], R12 ;  /* 0x0000000c1c00d985 */ /* 0x0021e8000c101d3c */
.L_x_1601:
[----:B------:R-:W-:Y:S05]  /*a9c0*/  BSYNC B0 ;  /* 0x0000000000007941 */ /* 0x000fea0003800000 */
.L_x_1565:
[----:B0--3--:R-:W0:Y:S01]  /*a9d0*/  S2R R11, SR_TID.X ;  /* 0x00000000000b7919 */ /* 0x009e220000002100 */
[----:B------:R-:W-:Y:S01]  /*a9e0*/  @!PT LDS RZ, [RZ] ;  /* 0x00000000fffff984 */ /* 0x000fe20000000800 */
[----:B------:R-:W-:Y:S01]  /*a9f0*/  @!PT LDS RZ, [RZ] ;  /* 0x00000000fffff984 */ /* 0x000fe20000000800 */
[----:B------:R-:W-:Y:S01]  /*aa00*/  @!PT LDS RZ, [RZ] ;  /* 0x00000000fffff984 */ /* 0x000fe20000000800 */
[----:B------:R-:W-:Y:S01]  /*aa10*/  @!PT LDS RZ, [RZ] ;  /* 0x00000000fffff984 */ /* 0x000fe20000000800 */
[----:B------:R3:W-:Y:S06]  /*aa20*/  MEMBAR.ALL.CTA ;  /* 0x0000000000007992 */ /* 0x0007ec0000008000 */
[----:B---3--:R-:W3:Y:S01]  /*aa30*/  FENCE.VIEW.ASYNC.S ;  /* 0x00000000000073c6 */ /* 0x008ee20000000000 */
[----:B------:R-:W-:Y:S05]  /*aa40*/  WARPSYNC.ALL ;  /* 0x0000000000007948 */ /* 0x000fea0003800000 */
[----:B------:R-:W-:Y:S01]  /*aa50*/  BSSY B0, `(.L_x_1662) ;  /* 0x0000009000007945 */ /* 0x000fe20003800000 */
[----:B0-----:R-:W-:Y:S01]  /*aa60*/  LOP3.LUT R11, R11, 0x7f, RZ, 0xc0, !PT ;  /* 0x0000007f0b0b7812 */ /* 0x001fe200078ec0ff */
[----:B---3--:R0:W-:Y:S03]  /*aa70*/  BAR.SYNC.DEFER_BLOCKING R194, 0x80 ;  /* 0x000200c20000751d */ /* 0x0081e60000010000 */
[----:B------:R-:W-:-:S13]  /*aa80*/  ISETP.NE.AND P4, PT, R11, RZ, PT ;  /* 0x000000ff0b00720c */ /* 0x000fda0003f85270 */
[----:B------:R-:W-:-:S05]  /*aa90*/  @!P4 VIADD R11, R86, 0x2a8a0 ;  /* 0x0002a8a0560bc836 */ /* 0x000fca0000000000 */
[----:B------:R-:W-:-:S04]  /*aaa0*/  @!P4 PRMT R11, RZ, 0x654, R11 ;  /* 0x00000654ff0bc816 */ /* 0x000fc8000000000b */
[----:B------:R0:W-:Y:S01]  /*aab0*/  @!P4 SYNCS.ARRIVE.TRANS64.RED.A1T0 RZ, [R11+URZ], RZ ;  /* 0x000000ff0bffc9a7 */ /* 0x0001e2000810043f */
[----:B------:R-:W-:Y:S05]  /*aac0*/  @!P0 BRA `(.L_x_1663) ;  /* 0x0000000000048947 */ /* 0x000fea0003800000 */
[----:B------:R-:W-:Y:S01]  /*aad0*/  BPT.TRAP 0x1 ;  /* 0x000000040000795c */ /* 0x000fe20000300000 */
.L_x_1663:
[----:B------:R-:W-:Y:S05]  /*aae0*/  BSYNC B0 ;  /* 0x0000000000007941 */ /* 0x000fea0003800000 */
.L_x_1662:
[----:B------:R-:W3:Y:S01]  /*aaf0*/  SYNCS.PHASECHK.TRANS64.TRYWAIT P0, [R86+URZ+0x2a8b0], R87 ;  /* 0x02a8b057560075a7 */ /* 0x000ee2000800017f */
[----:B------:R-:W-:Y:S04]  /*ab00*/  BSSY B0, `(.L_x_1664) ;  /* 0x0000002000007945 */ /* 0x000fe80003800000 */
[----:B---3--:R-:W-:Y:S05]  /*ab10*/  @!P0 BRA `(.L_x_1665) ;  /* 0x0000021400ac8947 */ /* 0x008fea0003800000 */
.L_x_2023:
[----:B------:R-:W-:Y:S05]  /*ab20*/  BSYNC B0 ;  /* 0x0000000000007941 */ /* 0x000fea0003800000 */
.L_x_1664:
[----:B------:R-:W-:Y:S01]  /*ab30*/  ULDC.64 UR4, c[0x0][0x328] ;  /* 0x0000ca0000047ab9 */ /* 0x000fe20000000a00 */
[----:B------:R-:W-:Y:S01]  /*ab40*/  IADD3 R85, -R174, R85, RZ ;  /* 0x00000055ae557210 */ /* 0x000fe20007ffe1ff */
[----:B------:R-:W-:Y:S01]  /*ab50*/  IMAD R79, R79, UR4, RZ ;  /* 0x000000044f4f7c24 */ /* 0x000fe2000f8e02ff */
[----:B------:R-:W-:Y:S01]  /*ab60*/  ULDC.64 UR6, c[0x0][0x318] ;  /* 0x0000c60000067ab9 */ /* 0x000fe20000000a00 */
[C---:B-12-4-:R-:W-:Y:S01]  /*ab70*/  IMAD.WIDE.U32 R12, R78.reuse, UR4, RZ ;  /* 0x000000044e0c7c25 */ /* 0x056fe2000f8e00ff */
[----:B------:R-:W-:Y:S01]  /*ab80*/  ISETP.GE.AND P0, PT, R85, 0x1, PT ;  /* 0x000000015500780c */ /* 0x000fe20003f06270 */
[----:B------:R-:W-:Y:S02]  /*ab90*/  BSSY B0, `(.L_x_1666) ;  /* 0x0000028000007945 */ /* 0x000fe40003800000 */
[----:B------:R-:W-:Y:S01]  /*aba0*/  IMAD R79, R78, UR5, R79 ;  /* 0x000000054e4f7c24 */ /* 0x000fe2000f8e024f */
[----:B------:R-:W-:Y:S02]  /*abb0*/  ULDC.64 UR4, c[0x0][0x338] ;  /* 0x0000ce0000047ab9 */ /* 0x000fe40000000a00 */
[----:B------:R-:W-:-:S02]  /*abc0*/  IMAD R84, R84, UR4, RZ ;  /* 0x0000000454547c24 */ /* 0x000fc4000f8e02ff */
[----:B------:R-:W-:Y:S02]  /*abd0*/  IMAD.IADD R13, R13, 0x1, R79 ;  /* 0x000000010d0d7824 */ /* 0x000fe400078e024f */
[C---:B0-----:R-:W-:Y:S02]  /*abe0*/  IMAD R11, R77.reuse, UR5, R84 ;  /* 0x000000054d0b7c24 */ /* 0x041fe4000f8e0254 */
[----:B------:R-:W-:Y:S01]  /*abf0*/  IMAD.WIDE.U32 R12, R77, UR4, R12 ;  /* 0x000000044d0c7c25 */ /* 0x000fe2000f8e000c */
[----:B------:R-:W-:-:S03]  /*ac00*/  ULDC.64 UR4, c[0x0][0x330] ;  /* 0x0000cc0000047ab9 */ /* 0x000fc60000000a00 */
[----:B------:R-:W-:Y:S02]  /*ac10*/  IMAD.IADD R13, R13, 0x1, R11 ;  /* 0x000000010d0d7824 */ /* 0x000fe400078e020b */
[----:B------:R-:W-:Y:S02]  /*ac20*/  IMAD R11, R17, 0x3000, R0 ;  /* 0x00003000110b7824 */ /* 0x000fe400078e0200 */
[----:B------:R-:W-:-:S04]  /*ac30*/  IMAD.WIDE.U32 R12, R169, UR4, R12 ;  /* 0x00000004a90c7c25 */ /* 0x000fc8000f8e000c */
[----:B------:R-:W-:Y:S01]  /*ac40*/  IMAD R15, R169, UR5, R13 ;  /* 0x00000005a90f7c24 */ /* 0x000fe2000f8e020d */
[----:B------:R-:W-:Y:S01]  /*ac50*/  LEA R32, P5, R12, UR6, 0x1 ;  /* 0x000000060c207c11 */ /* 0x000fe2000f8a08ff */
[----:B------:R-:W-:Y:S02]  /*ac60*/  IMAD.IADD R13, R126, 0x1, R11 ;  /* 0x000000017e0d7824 */ /* 0x000fe400078e020b */
[--C-:B------:R-:W-:Y:S01]  /*ac70*/  IMAD R11, R11, 0x2, R120.reuse ;  /* 0x000000020b0b7824 */ /* 0x100fe200078e0278 */
[----:B------:R-:W-:Y:S01]  /*ac80*/  LEA.HI.X R33, R12, UR7, R15, 0x1, P5 ;  /* 0x000000070c217c11 */ /* 0x000fe2000a8f0c0f */
[----:B------:R0:W1:Y:S01]  /*ac90*/  SHFL.IDX PT, R28, R32, RZ, 0x1c1f ;  /* 0x001c1fff201c7589 */ /* 0x00006200000e0000 */
[----:B------:R-:W-:-:S03]  /*aca0*/  IMAD R34, R13, 0x2, R120 ;  /* 0x000000020d227824 */ /* 0x000fc600078e0278 */
[----:B------:R0:W2:Y:S01]  /*acb0*/  SHFL.IDX PT, R29, R33, RZ, 0x1c1f ;  /* 0x001c1fff211d7589 */ /* 0x0000a200000e0000 */
[----:B------:R-:W-:Y:S05]  /*acc0*/  @!P0 BRA `(.L_x_1667) ;  /* 0x0000000000508947 */ /* 0x000fea0003800000 */
[----:B------:R-:W-:-:S13]  /*acd0*/  ISETP.NE.AND P5, PT, R3, RZ, PT ;  /* 0x000000ff0300720c */ /* 0x000fda0003fa5270 */
[----:B------:R-:W4:Y:S01]  /*ace0*/  @P5 LDS.128 R12, [R11] ;  /* 0x000000000b0c5984 */ /* 0x000f220000000c00 */
[----:B-1----:R-:W-:-:S04]  /*acf0*/  @P5 LEA R30, P0, R18, R28, 0x1 ;  /* 0x0000001c121e5211 */ /* 0x002fc800078008ff */
[----:B--2---:R-:W-:Y:S02]  /*ad00*/  @P5 LEA.HI.X R31, R18, R29, R19, 0x1, P0 ;  /* 0x0000001d121f5211 */ /* 0x004fe400000f0c13 */
[----:B------:R-:W-:-:S13]  /*ad10*/  ISETP.NE.AND P0, PT, R8, RZ, PT ;  /* 0x000000ff0800720c */ /* 0x000fda0003f05270 */
[----:B------:R-:W-:Y:S01]  /*ad20*/  @P0 IMAD.SHL.U32 R35, R170, 0x8, RZ ;  /* 0x00000008aa230824 */ /* 0x000fe200078e00ff */
[----:B----4-:R1:W-:Y:S01]  /*ad30*/  @P5 ST.E.128 desc[UR60][R30.64], R12 ;  /* 0x0000000c1e005985 */ /* 0x0103e2000c101d3c */
[----:B------:R-:W-:-:S03]  /*ad40*/  ISETP.NE.AND P5, PT, R9, RZ, PT ;  /* 0x000000ff0900720c */ /* 0x000fc60003fa5270 */
[----:B------:R-:W2:Y:S01]  /*ad50*/  @P0 LDS.128 R12, [R34] ;  /* 0x00000000220c0984 */ /* 0x000ea20000000c00 */
[----:B-1----:R-:W-:-:S09]  /*ad60*/  @P0 IMAD.WIDE R30, R35, 0x2, R28 ;  /* 0x00000002231e0825 */ /* 0x002fd200078e021c */
[----:B------:R-:W-:Y:S01]  /*ad70*/  @P5 IMAD.SHL.U32 R35, R171, 0x8, RZ ;  /* 0x00000008ab235824 */ /* 0x000fe200078e00ff */
[----:B--2---:R1:W-:Y:S01]  /*ad80*/  @P0 ST.E.128 desc[UR60][R30.64], R12 ;  /* 0x0000000c1e000985 */ /* 0x0043e2000c101d3c */
[----:B------:R-:W-:-:S03]  /*ad90*/  ISETP.NE.AND P0, PT, R10, RZ, PT ;  /* 0x000000ff0a00720c */ /* 0x000fc60003f05270 */
[----:B------:R-:W2:Y:S01]  /*ada0*/  @P5 LDS.128 R12, [R11+0x3000] ;  /* 0x003000000b0c5984 */ /* 0x000ea20000000c00 */
[----:B-1----:R-:W-:-:S05]  /*adb0*/  @P5 IMAD.WIDE R30, R35, 0x2, R28 ;  /* 0x00000002231e5825 */ /* 0x002fca00078e021c */
[----:B--2---:R-:W-:Y:S04]  /*adc0*/  @P5 ST.E.128 desc[UR60][R30.64], R12 ;  /* 0x0000000c1e005985 */ /* 0x004fe8000c101d3c */
[C---:B------:R-:W-:Y:S01]  /*add0*/  @P0 LEA R28, P5, R22.reuse, R28, 0x1 ;  /* 0x0000001c161c0211 */ /* 0x040fe200078a08ff */
[----:B------:R-:W1:Y:S03]  /*ade0*/  @P0 LDS.128 R12, [R34+0x3000] ;  /* 0x00300000220c0984 */ /* 0x000e660000000c00 */
[----:B------:R-:W-:-:S05]  /*adf0*/  @P0 LEA.HI.X R29, R22, R29, R173, 0x1, P5 ;  /* 0x0000001d161d0211 */ /* 0x000fca00028f0cad */
[----:B-1----:R4:W-:Y:S04]  /*ae00*/  @P0 ST.E.128 desc[UR60][R28.64], R12 ;  /* 0x0000000c1c000985 */ /* 0x0029e8000c101d3c */
.L_x_1667:
[----:B------:R-:W-:Y:S05]  /*ae10*/  BSYNC B0 ;  /* 0x0000000000007941 */ /* 0x000fea0003800000 */
.L_x_1666:
[----:B------:R-:W-:Y:S01]  /*ae20*/  ISETP.GE.AND P0, PT, R85, 0x41, PT ;  /* 0x000000415500780c */ /* 0x000fe20003f06270 */
[----:B--2-4-:R2:W4:Y:S01]  /*ae30*/  SHFL.IDX PT, R29, R33, 0x1, 0x1c1f ;  /* 0x003c1f00211d7f89 */ /* 0x01452200000e0000 */
[----:B------:R-:W-:Y:S03]  /*ae40*/  BSSY B0, `(.L_x_1668) ;  /* 0x0000017000007945 */ /* 0x000fe60003800000 */
[----:B-1----:R2:W1:Y:S08]  /*ae50*/  SHFL.IDX PT, R28, R32, 0x1, 0x1c1f ;  /* 0x003c1f00201c7f89 */ /* 0x00247000000e0000 */
[----:B--2---:R-:W-:Y:S05]  /*ae60*/  @!P0 BRA `(.L_x_1669) ;  /* 0x0000000000508947 */ /* 0x004fea0003800000 */
[----:B------:R-:W-:-:S13]  /*ae70*/  ISETP.NE.AND P5, PT, R3, RZ, PT ;  /* 0x000000ff0300720c */ /* 0x000fda0003fa5270 */
[----:B------:R-:W2:Y:S01]  /*ae80*/  @P5 LDS.128 R12, [R11+0x2000] ;  /* 0x002000000b0c5984 */ /* 0x000ea20000000c00 */
[----:B-1----:R-:W-:-:S04]  /*ae90*/  @P5 LEA R30, P0, R18, R28, 0x1 ;  /* 0x0000001c121e5211 */ /* 0x002fc800078008ff */
[----:B----4-:R-:W-:Y:S02]  /*aea0*/  @P5 LEA.HI.X R31, R18, R29, R19, 0x1, P0 ;  /* 0x0000001d121f5211 */ /* 0x010fe400000f0c13 */
[----:B------:R-:W-:-:S13]  /*aeb0*/  ISETP.NE.AND P0, PT, R8, RZ, PT ;  /* 0x000000ff0800720c */ /* 0x000fda0003f05270 */
[----:B0-----:R-:W-:Y:S01]  /*aec0*/  @P0 SHF.L.U32 R33, R170, 0x3, RZ ;  /* 0x00000003aa210819 */ /* 0x001fe200000006ff */
[----:B--2---:R0:W-:Y:S01]  /*aed0*/  @P5 ST.E.128 desc[UR60][R30.64], R12 ;  /* 0x0000000c1e005985 */ /* 0x0041e2000c101d3c */
[----:B------:R-:W-:-:S03]  /*aee0*/  ISETP.NE.AND P5, PT, R9, RZ, PT ;  /* 0x000000ff0900720c */ /* 0x000fc60003fa5270 */
[----:B------:R-:W1:Y:S01]  /*aef0*/  @P0 LDS.128 R12, [R34+0x2000] ;  /* 0x00200000220c0984 */ /* 0x000e620000000c00 */
[----:B0-----:R-:W-:-:S09]  /*af00*/  @P0 IMAD.WIDE R30, R33, 0x2, R28 ;  /* 0x00000002211e0825 */ /* 0x001fd200078e021c */
[----:B------:R-:W-:Y:S01]  /*af10*/  @P5 IMAD.SHL.U32 R33, R171, 0x8, RZ ;  /* 0x00000008ab215824 */ /* 0x000fe200078e00ff */
[----:B-1----:R0:W-:Y:S01]  /*af20*/  @P0 ST.E.128 desc[UR60][R30.64], R12 ;  /* 0x0000000c1e000985 */ /* 0x0021e2000c101d3c */
[----:B------:R-:W-:-:S03]  /*af30*/  ISETP.NE.AND P0, PT, R10, RZ, PT ;  /* 0x000000ff0a00720c */ /* 0x000fc60003f05270 */
[----:B------:R-:W1:Y:S01]  /*af40*/  @P5 LDS.128 R12, [R11+0x5000] ;  /* 0x005000000b0c5984 */ /* 0x000e620000000c00 */
[----:B0-----:R-:W-:-:S05]  /*af50*/  @P5 IMAD.WIDE R30, R33, 0x2, R28 ;  /* 0x00000002211e5825 */ /* 0x001fca00078e021c */
[----:B-1----:R-:W-:Y:S04]  /*af60*/  @P5 ST.E.128 desc[UR60][R30.64], R12 ;  /* 0x0000000c1e005985 */ /* 0x002fe8000c101d3c */
[C---:B------:R-:W-:Y:S01]  /*af70*/  @P0 LEA R28, P5, R22.reuse, R28, 0x1 ;  /* 0x0000001c161c0211 */ /* 0x040fe200078a08ff */
[----:B------:R-:W0:Y:S03]  /*af80*/  @P0 LDS.128 R12, [R34+0x5000] ;  /* 0x00500000220c0984 */ /* 0x000e260000000c00 */
[----:B------:R-:W-:-:S05]  /*af90*/  @P0 LEA.HI.X R29, R22, R29, R173, 0x1, P5 ;  /* 0x0000001d161d0211 */ /* 0x000fca00028f0cad */
[----:B0-----:R2:W-:Y:S04]  /*afa0*/  @P0 ST.E.128 desc[UR60][R28.64], R12 ;  /* 0x0000000c1c000985 */ /* 0x0015e8000c101d3c */
.L_x_1669:
[----:B------:R-:W-:Y:S05]  /*afb0*/  BSYNC B0 ;  /* 0x0000000000007941 */ /* 0x000fea0003800000 */
.L_x_1668:
[----:B------:R-:W-:Y:S01]  /*afc0*/  @!PT LDS RZ, [RZ] ;  /* 0x00000000fffff984 */ /* 0x000fe20000000800 */
[----:B------:R-:W-:Y:S01]  /*afd0*/  @!PT LDS RZ, [RZ] ;  /* 0x00000000fffff984 */ /* 0x000fe20000000800 */
[----:B------:R-:W-:Y:S01]  /*afe0*/  @!PT LDS RZ, [RZ] ;  /* 0x00000000fffff984 */ /* 0x000fe20000000800 */
[----:B------:R-:W-:Y:S01]  /*aff0*/  @!PT LDS RZ, [RZ] ;  /* 0x00000000fffff984 */ /* 0x000fe20000000800 */
[----:B------:R5:W-:Y:S06]  /*b000*/  MEMBAR.ALL.CTA ;  /* 0x0000000000007992 */ /* 0x000bec0000008000 */
[----:B-----5:R-:W5:Y:S01]  /*b010*/  FENCE.VIEW.ASYNC.S ;  /* 0x00000000000073c6 */ /* 0x020f620000000000 */
[----:B---3--:R-:W-:Y:S01]  /*b020*/  @!P4 VIADD R86, R86, 0x2a8c0 ;  /* 0x0002a8c05656c836 */ /* 0x008fe20000000000 */
[----:B-----5:R3:W-:Y:S01]  /*b030*/  BAR.SYNC.DEFER_BLOCKING R194, 0x80 ;  /* 0x000200c20000751d */ /* 0x0207e20000010000 */
[----:B------:R-:W-:Y:S01]  /*b040*/  ISETP.NE.AND P5, PT, R122, RZ, PT ;  /* 0x000000ff7a00720c */ /* 0x000fe20003fa5270 */
[----:B------:R-:W-:-:S02]  /*b050*/  VIADD R17, R17, 0x1 ;  /* 0x0000000111117836 */ /* 0x000fc40000000000 */
[----:B------:R-:W-:Y:S02]  /*b060*/  @!P4 PRMT R86, RZ, 0x654, R86 ;  /* 0x00000654ff56c816 */ /* 0x000fe40000000056 */
[----:B------:R-:W-:Y:S02]  /*b070*/  PLOP3.LUT P0, PT, PT, PT, PT, 0x8, 0x0 ;  /* 0x000000000000781c */ /* 0x000fe40003f0e170 */
[----:B------:R3:W-:Y:S01]  /*b080*/  @!P4 SYNCS.ARRIVE.TRANS64.RED.A1T0 RZ, [R86+URZ], RZ ;  /* 0x000000ff56ffc9a7 */ /* 0x0007e2000810043f */
[----:B------:R-:W-:-:S04]  /*b090*/  ISETP.NE.AND P4, PT, R17, 0x2, PT ;  /* 0x000000021100780c */ /* 0x000fc80003f85270 */
[----:B--2---:R-:W-:Y:S02]  /*b0a0*/  SEL R12, RZ, 0x1, P4 ;  /* 0x00000001ff0c7807 */ /* 0x004fe40002000000 */
[----:B------:R-:W-:Y:S02]  /*b0b0*/  SEL R17, R17, RZ, P4 ;  /* 0x000000ff11117207 */ /* 0x000fe40002000000 */
[----:B------:R-:W-:Y:S01]  /*b0c0*/  LOP3.LUT R175, R175, R12, RZ, 0x3c, !PT ;  /* 0x0000000cafaf7212 */ /* 0x000fe200078e3cff */
[----:B---3--:R-:W-:Y:S06]  /*b0d0*/  @P5 BRA `(.L_x_1670) ;  /* 0xffffff7c003c5947 */ /* 0x008fec000383ffff */
.L_x_1560:
[----:B------:R-:W2:Y:S01]  /*b0e0*/  LDC R0, c[0x0][0x448] ;  /* 0x00011200ff007b82 */ /* 0x000ea20000000800 */
[----:B------:R-:W-:Y:S01]  /*b0f0*/  IADD3 R7, R166, 0x1, -R165 ;  /* 0x00000001a6077810 */ /* 0x000fe20007ffe8a5 */
[----:B------:R-:W-:Y:S06]  /*b100*/  BSSY B0, `(.L_x_1671) ;  /* 0x000000d000007945 */ /* 0x000fec0003800000 */
[----:B------:R-:W3:Y:S01]  /*b110*/  LDC.64 R4, c[0x0][0x9e0] ;  /* 0x00027800ff047b82 */ /* 0x000ee20000000a00 */
[----:B--2---:R-:W-:Y:S01]  /*b120*/  ISETP.NE.AND P1, PT, R0, 0x1, PT ;  /* 0x000000010000780c */ /* 0x004fe20003f25270 */
[----:B------:R-:W-:Y:S01]  /*b130*/  VIADD R0, R188, 0x7f ;  /* 0x0000007fbc007836 */ /* 0x000fe20000000000 */
[----:B---3--:R-:W-:-:S11]  /*b140*/  ISETP.GE.AND P2, PT, R5, 0x1, PT ;  /* 0x000000010500780c */ /* 0x008fd60003f46270 */
[----:B------:R-:W2:Y:S08]  /*b150*/  @P1 LDC R3, c[0x0][0x44c] ;  /* 0x00011300ff031b82 */ /* 0x000eb00000000800 */
[----:B------:R-:W3:Y:S01]  /*b160*/  @P1 LDC R6, c[0x0][0x450] ;  /* 0x00011400ff061b82 */ /* 0x000ee20000000800 */
[----:B--2---:R-:W-:-:S05]  /*b170*/  @P1 IMAD.HI.U32 R3, R0, R3, RZ ;  /* 0x0000000300031227 */ /* 0x004fca00078e00ff */
[----:B---3--:R-:W-:-:S05]  /*b180*/  @P1 SHF.R.U32.HI R0, RZ, R6, R3 ;  /* 0x00000006ff001219 */ /* 0x008fca0000011603 */
[----:B------:R-:W-:Y:S01]  /*b190*/  IMAD.IADD R3, R7, 0x1, R0 ;  /* 0x0000000107037824 */ /* 0x000fe200078e0200 */
[----:B------:R-:W-:Y:S06]  /*b1a0*/  @P0 BRA `(.L_x_1672) ;  /* 0x0000000000080947 */ /* 0x000fec0003800000 */
[----:B------:R-:W2:Y:S02]  /*b1b0*/  FENCE.VIEW.ASYNC.G ;  /* 0x00000000000073c6 */ /* 0x000ea40000000100 */
[----:B--2---:R-:W-:Y:S06]  /*b1c0*/  BAR.ARV 0xc, 0x180 ;  /* 0x0306000000007b1d */ /* 0x004fec0000002000 */
.L_x_1672:
[----:B------:R-:W-:Y:S05]  /*b1d0*/  BSYNC B0 ;  /* 0x0000000000007941 */ /* 0x000fea0003800000 */
.L_x_1671:
[----:B------:R-:W-:Y:S01]  /*b1e0*/  IADD3 R4, R3, R4, RZ ;  /* 0x0000000403047210 */ /* 0x000fe20007ffe0ff */
[----:B------:R-:W-:Y:S06]  /*b1f0*/  @!P2 BRA `(.L_x_1673) ;  /* 0x000000000048a947 */ /* 0x000fec0003800000 */
[C---:B------:R-:W-:Y:S01]  /*b200*/  ISETP.GT.AND P0, PT, R3.reuse, RZ, PT ;  /* 0x000000ff0300720c */ /* 0x040fe20003f04270 */
[----:B------:R-:W-:Y:S01]  /*b210*/  BSSY B0, `(.L_x_1674) ;  /* 0x000000e000007945 */ /* 0x000fe20003800000 */
[----:B------:R-:W-:-:S11]  /*b220*/  VIADD R0, R3, 0xffffffff ;  /* 0xffffffff03007836 */ /* 0x000fd60000000000 */
[----:B------:R-:W-:Y:S05]  /*b230*/  @P0 BRA `(.L_x_1675) ;  /* 0x00000000001c0947 */ /* 0x000fea0003800000 */
[----:B------:R-:W-:Y:S01]  /*b240*/  ISETP.NE.AND P0, PT, R5, 0x1, PT ;  /* 0x000000010500780c */ /* 0x000fe20003f05270 */
[----:B------:R-:W-:-:S12]  /*b250*/  IMAD.MOV R3, RZ, RZ, -R3 ;  /* 0x000000ffff037224 */ /* 0x000fd800078e0a03 */
[----:B------:R-:W2:Y:S02]  /*b260*/  @P0 LDC.64 R6, c[0x0][0x9e8] ;  /* 0x00027a00ff060b82 */ /* 0x000ea40000000a00 */
[----:B--2---:R-:W-:-:S05]  /*b270*/  @P0 IMAD.HI.U32 R0, R3, R6, RZ ;  /* 0x0000000603000227 */ /* 0x004fca00078e00ff */
[----:B------:R-:W-:-:S04]  /*b280*/  @P0 SHF.R.U32.HI R3, RZ, R7, R0 ;  /* 0x00000007ff030219 */ /* 0x000fc80000011600 */
[----:B------:R-:W-:Y:S01]  /*b290*/  LOP3.LUT R0, RZ, R3, RZ, 0x33, !PT ;  /* 0x00000003ff007212 */ /* 0x000fe200078e33ff */
[----:B------:R-:W-:Y:S06]  /*b2a0*/  BRA `(.L_x_1676) ;  /* 0x0000000000107947 */ /* 0x000fec0003800000 */
.L_x_1675:
[----:B------:R-:W-:-:S13]  /*b2b0*/  ISETP.NE.AND P0, PT, R5, 0x1, PT ;  /* 0x000000010500780c */ /* 0x000fda0003f05270 */
[----:B------:R-:W2:Y:S02]  /*b2c0*/  @P0 LDC.64 R6, c[0x0][0x9e8] ;  /* 0x00027a00ff060b82 */ /* 0x000ea40000000a00 */
[----:B--2---:R-:W-:-:S05]  /*b2d0*/  @P0 IMAD.HI.U32 R6, R0, R6, RZ ;  /* 0x0000000600060227 */ /* 0x004fca00078e00ff */
[----:B------:R-:W-:-:S07]  /*b2e0*/  @P0 SHF.R.U32.HI R0, RZ, R7, R6 ;  /* 0x00000007ff000219 */ /* 0x000fce0000011606 */
.L_x_1676:
[----:B------:R-:W-:Y:S05]  /*b2f0*/  BSYNC B0 ;  /* 0x0000000000007941 */ /* 0x000fea0003800000 */
.L_x_1674:
[----:B------:R-:W-:-:S05]  /*b300*/  IMAD R3, R0, R5, R5 ;  /* 0x0000000500037224 */ /* 0x000fca00078e0205 */
[----:B------:R-:W-:-:S07]  /*b310*/  VIMNMX R4, R4, R3, PT ;  /* 0x0000000304047248 */ /* 0x000fce0003fe0100 */
.L_x_1673:
[----:B------:R-:W2:Y:S01]  /*b320*/  @P1 LDC R3, c[0x0][0x44c] ;  /* 0x00011300ff031b82 */ /* 0x000ea20000000800 */
[----:B------:R-:W-:Y:S01]  /*b330*/  VIADD R4, R4, 0x5f ;  /* 0x0000005f04047836 */ /* 0x000fe20000000000 */
[----:B------:R-:W-:Y:S01]  /*b340*/  ULDC UR4, c[0x0][0x9dc] ;  /* 0x0002770000047ab9 */ /* 0x000fe20000000800 */
[----:B------:R-:W-:Y:S02]  /*b350*/  IMAD.MOV.U32 R0, RZ, RZ, R188 ;  /* 0x000000ffff007224 */ /* 0x000fe400078e00bc */
[----:B------:R-:W-:-:S03]  /*b360*/  IMAD.HI R4, R4, 0x2aaaaaab, RZ ;  /* 0x2aaaaaab04047827 */ /* 0x000fc600078e02ff */
[----:B------:R-:W3:Y:S01]  /*b370*/  @P1 LDC R7, c[0x0][0x450] ;  /* 0x00011400ff071b82 */ /* 0x000ee20000000800 */
[----:B--2---:R-:W-:Y:S01]  /*b380*/  @P1 IMAD.HI.U32 R6, R188, R3, RZ ;  /* 0x00000003bc061227 */ /* 0x004fe200078e00ff */
[----:B------:R-:W-:-:S04]  /*b390*/  SHF.R.U32.HI R3, RZ, 0x1f, R4 ;  /* 0x0000001fff037819 */ /* 0x000fc80000011604 */
[----:B------:R-:W-:Y:S02]  /*b3a0*/  LEA.HI.SX32 R4, R4, R3, 0x1c ;  /* 0x0000000304047211 */ /* 0x000fe400078fe2ff */
[----:B---3--:R-:W-:Y:S02]  /*b3b0*/  @P1 SHF.R.U32.HI R0, RZ, R7, R6 ;  /* 0x00000007ff001219 */ /* 0x008fe40000011606 */
[----:B------:R-:W-:-:S03]  /*b3c0*/  VIMNMX R141, R141, R4, PT ;  /* 0x000000048d8d7248 */ /* 0x000fc60003fe0100 */
[----:B------:R-:W-:-:S05]  /*b3d0*/  IMAD.IADD R0, R193, 0x1, R0 ;  /* 0x00000001c1007824 */ /* 0x000fca00078e0200 */
[----:B------:R-:W-:Y:S01]  /*b3e0*/  IADD3 R3, R0, -UR4, RZ ;  /* 0x8000000400037c10 */ /* 0x000fe2000fffe0ff */
[----:B------:R-:W-:Y:S06]  /*b3f0*/  @!P2 BRA `(.L_x_1677) ;  /* 0x000000000044a947 */ /* 0x000fec0003800000 */
[----:B------:R-:W-:Y:S01]  /*b400*/  ISETP.GT.AND P0, PT, R0, -0x1, PT ;  /* 0xffffffff0000780c */ /* 0x000fe20003f04270 */
[----:B------:R-:W-:-:S12]  /*b410*/  BSSY B0, `(.L_x_1678) ;  /* 0x000000d000007945 */ /* 0x000fd80003800000 */
[----:B------:R-:W-:Y:S05]  /*b420*/  @P0 BRA `(.L_x_1679) ;  /* 0x00000000001c0947 */ /* 0x000fea0003800000 */
[----:B------:R-:W-:Y:S02]  /*b430*/  ISETP.NE.AND P0, PT, R5, 0x1, PT ;  /* 0x000000010500780c */ /* 0x000fe40003f05270 */
[----:B------:R-:W-:-:S11]  /*b440*/  LOP3.LUT R7, RZ, R0, RZ, 0x33, !PT ;  /* 0x00000000ff077212 */ /* 0x000fd600078e33ff */
[----:B------:R-:W2:Y:S02]  /*b450*/  @P0 LDC.64 R8, c[0x0][0x9e8] ;  /* 0x00027a00ff080b82 */ /* 0x000ea40000000a00 */
[----:B--2---:R-:W-:-:S05]  /*b460*/  @P0 IMAD.HI.U32 R0, R7, R8, RZ ;  /* 0x0000000807000227 */ /* 0x004fca00078e00ff */
[----:B------:R-:W-:-:S04]  /*b470*/  @P0 SHF.R.U32.HI R7, RZ, R9, R0 ;  /* 0x00000009ff070219 */ /* 0x000fc80000011600 */
[----:B------:R-:W-:Y:S01]  /*b480*/  LOP3.LUT R0, RZ, R7, RZ, 0x33, !PT ;  /* 0x00000007ff007212 */ /* 0x000fe200078e33ff */
[----:B------:R-:W-:Y:S06]  /*b490*/  BRA `(.L_x_1680) ;  /* 0x0000000000107947 */ /* 0x000fec0003800000 */
.L_x_1679:
[----:B------:R-:W-:-:S13]  /*b4a0*/  ISETP.NE.AND P0, PT, R5, 0x1, PT ;  /* 0x000000010500780c */ /* 0x000fda0003f05270 */
[----:B------:R-:W2:Y:S02]  /*b4b0*/  @P0 LDC.64 R6, c[0x0][0x9e8] ;  /* 0x00027a00ff060b82 */ /* 0x000ea40000000a00 */
[----:B--2---:R-:W-:-:S05]  /*b4c0*/  @P0 IMAD.HI.U32 R4, R0, R6, RZ ;  /* 0x0000000600040227 */ /* 0x004fca00078e00ff */
[----:B------:R-:W-:-:S07]  /*b4d0*/  @P0 SHF.R.U32.HI R0, RZ, R7, R4 ;  /* 0x00000007ff000219 */ /* 0x000fce0000011604 */
.L_x_1680:
[----:B------:R-:W-:Y:S05]  /*b4e0*/  BSYNC B0 ;  /* 0x0000000000007941 */ /* 0x000fea0003800000 */
.L_x_1678:
[----:B------:R-:W-:-:S05]  /*b4f0*/  IMAD R0, R0, R5, RZ ;  /* 0x0000000500007224 */ /* 0x000fca00078e02ff */
[----:B------:R-:W-:-:S07]  /*b500*/  VIMNMX R3, R3, R0, !PT ;  /* 0x0000000003037248 */ /* 0x000fce0007fe0100 */
.L_x_1677:
[----:B------:R-:W-:Y:S01]  /*b510*/  IMAD.HI R3, R3, 0x2aaaaaab, RZ ;  /* 0x2aaaaaab03037827 */ /* 0x000fe200078e02ff */
[----:B------:R-:W-:Y:S03]  /*b520*/  BSSY B0, `(.L_x_1681) ;  /* 0x0000026000007945 */ /* 0x000fe60003800000 */
[----:B------:R-:W-:Y:S01]  /*b530*/  IMAD.MOV.U32 R72, RZ, RZ, RZ ;  /* 0x000000ffff487224 */ /* 0x000fe200078e00ff */
[----:B------:R-:W-:-:S04]  /*b540*/  SHF.R.U32.HI R0, RZ, 0x1f, R3 ;  /* 0x0000001fff007819 */ /* 0x000fc80000011603 */
[----:B------:R-:W-:-:S04]  /*b550*/  LEA.HI.SX32 R0, R3, R0, 0x1c ;  /* 0x0000000003007211 */ /* 0x000fc800078fe2ff */
        /* <DEDUP_REMOVED lines=8> */
[----:B------:R-:W2:Y:S01]  /*b5e0*/  I2F.RP R3, R6 ;  /* 0x0000000600037306 */ /* 0x000ea20000209400 */
[----:B------:R-:W-:Y:S02]  /*b5f0*/  IABS R10, R8 ;  /* 0x00000008000a7213 */ /* 0x000fe40000000000 */
[----:B------:R-:W-:-:S05]  /*b600*/  IMAD.IADD R0, R0, 0x1, -R201 ;  /* 0x0000000100007824 */ /* 0x000fca00078e0ac9 */
[----:B------:R-:W-:Y:S02]  /*b610*/  IABS R9, R0 ;  /* 0x0000000000097213 */ /* 0x000fe40000000000 */
[----:B------:R-:W-:-:S04]  /*b620*/  LOP3.LUT R0, R0, R8, RZ, 0x3c, !PT ;  /* 0x0000000800007212 */ /* 0x000fc800078e3cff */
[----:B------:R-:W-:Y:S01]  /*b630*/  ISETP.GE.AND P2, PT, R0, RZ, PT ;  /* 0x000000ff0000720c */ /* 0x000fe20003f46270 */
[----:B--2---:R-:W2:Y:S02]  /*b640*/  MUFU.RCP R3, R3 ;  /* 0x0000000300037308 */ /* 0x004ea40000001000 */
[----:B--2---:R-:W-:Y:S02]  /*b650*/  VIADD R4, R3, 0xffffffe ;  /* 0x0ffffffe03047836 */ /* 0x004fe40000000000 */
[----:B------:R-:W-:-:S04]  /*b660*/  IMAD.MOV R3, RZ, RZ, -R10 ;  /* 0x000000ffff037224 */ /* 0x000fc800078e0a0a */
[----:B------:R2:W3:Y:S02]  /*b670*/  F2I.FTZ.U32.TRUNC.NTZ R5, R4 ;  /* 0x0000000400057305 */ /* 0x0004e4000021f000 */
[----:B--2---:R-:W-:Y:S01]  /*b680*/  MOV R4, RZ ;  /* 0x000000ff00047202 */ /* 0x004fe20000000f00 */
[----:B---3--:R-:W-:-:S04]  /*b690*/  IMAD.MOV R7, RZ, RZ, -R5 ;  /* 0x000000ffff077224 */ /* 0x008fc800078e0a05 */
        /* <DEDUP_REMOVED lines=12> */
[----:B------:R-:W-:-:S04]  /*b760*/  @!P1 LOP3.LUT R5, RZ, R8, RZ, 0x33, !PT ;  /* 0x00000008ff059212 */ /* 0x000fc800078e33ff */
[----:B------:R-:W-:-:S07]  /*b770*/  MOV R72, R5 ;  /* 0x0000000500487202 */ /* 0x000fce0000000f00 */
.L_x_1682:
[----:B------:R-:W-:Y:S05]  /*b780*/  BSYNC B0 ;  /* 0x0000000000007941 */ /* 0x000fea0003800000 */
.L_x_1681:
[-C--:B------:R-:W-:Y:S01]  /*b790*/  IMAD R201, R210, R72.reuse, R201 ;  /* 0x00000048d2c97224 */ /* 0x080fe200078e02c9 */
[----:B------:R-:W-:Y:S01]  /*b7a0*/  PLOP3.LUT P0, PT, PT, PT, PT, 0x80, 0x0 ;  /* 0x000000000000781c */ /* 0x000fe20003f0f070 */
[----:B------:R-:W-:Y:S01]  /*b7b0*/  IMAD.MOV.U32 R20, RZ, RZ, RZ ;  /* 0x000000ffff147224 */ /* 0x000fe200078e00ff */
        /* <DEDUP_REMOVED lines=36> */
[----:B------:R-:W2:Y:S04]  /*ba00*/  LDL R3, [R1+0x4c] ;  /* 0x00004c0001037983 */ /* 0x000ea80000100800 */
[----:B------:R-:W3:Y:S04]  /*ba10*/  LDL R4, [R1+0x48] ;  /* 0x0000480001047983 */ /* 0x000ee80000100800 */
[----:B--2---:R-:W2:Y:S01]  /*ba20*/  SHFL.IDX PT, R0, R3, RZ, 0x1f ;  /* 0x00001fff03007589 */ /* 0x004ea200000e0000 */
[----:B---3--:R-:W-:-:S13]  /*ba30*/  R2UR UR4, R4 ;  /* 0x00000000040472ca */ /* 0x008fda00000e0000 */
[----:B------:R-:W-:Y:S01]  /*ba40*/  ULOP3.LUT UP0, URZ, UR4, 0x1bf, URZ, 0xc0, !UPT ;  /* 0x000001bf043f7892 */ /* 0x000fe2000f80c03f */
[----:B--2---:R-:W-:-:S04]  /*ba50*/  LEA.HI R3, R0, R0, RZ, 0x1 ;  /* 0x0000000000037211 */ /* 0x004fc800078f08ff */
[----:B------:R-:W-:Y:S02]  /*ba60*/  LOP3.LUT R3, R3, 0x1e, RZ, 0xc0, !PT ;  /* 0x0000001e03037812 */ /* 0x000fe400078ec0ff */
[----:B------:R-:W-:-:S03]  /*ba70*/  PLOP3.LUT P0, PT, PT, PT, UP0, 0x80, 0x0 ;  /* 0x000000000000781c */ /* 0x000fc60003f0f008 */
        /* <DEDUP_REMOVED lines=8> */
[----:B------:R-:W-:Y:S01]  /*bb00*/  IMAD.U32 R4, RZ, RZ, UR4 ;  /* 0x00000004ff047e24 */ /* 0x000fe2000f8e00ff */
[----:B------:R2:W3:Y:S01]  /*bb10*/  LDC.64 R14, c[0x4][R0] ;  /* 0x01000000000e7b82 */ /* 0x0004e20000000a00 */
[----:B------:R-:W-:Y:S01]  /*bb20*/  IMAD.U32 R5, RZ, RZ, UR5 ;  /* 0x00000005ff057e24 */ /* 0x000fe2000f8e00ff */
[----:B------:R-:W-:Y:S01]  /*bb30*/  ULDC.64 UR4, c[0x4][0x38] ;  /* 0x01000e0000047ab9 */ /* 0x000fe20000000a00 */
[----:B------:R-:W-:Y:S01]  /*bb40*/  MOV R6, UR6 ;  /* 0x0000000600067c02 */ /* 0x000fe20008000f00 */
[----:B------:R-:W-:Y:S01]  /*bb50*/  IMAD.U32 R7, RZ, RZ, UR7 ;  /* 0x00000007ff077e24 */ /* 0x000fe2000f8e00ff */
[----:B------:R-:W-:Y:S01]  /*bb60*/  MOV R13, RZ ;  /* 0x000000ff000d7202 */ /* 0x000fe20000000f00 */
[----:B------:R-:W-:-:S02]  /*bb70*/  IMAD.U32 R10, RZ, RZ, UR4 ;  /* 0x00000004ff0a7e24 */ /* 0x000fc4000f8e00ff */
[----:B------:R-:W-:Y:S02]  /*bb80*/  IMAD.U32 R11, RZ, RZ, UR5 ;  /* 0x00000005ff0b7e24 */ /* 0x000fe4000f8e00ff */
[----:B------:R-:W-:Y:S02]  /*bb90*/  IMAD.MOV.U32 R8, RZ, RZ, 0x70 ;  /* 0x00000070ff087424 */ /* 0x000fe400078e00ff */
[----:B--2---:R-:W-:-:S07]  /*bba0*/  IMAD.MOV.U32 R12, RZ, RZ, 0x1 ;  /* 0x00000001ff0c7424 */ /* 0x004fce00078e00ff */
[----:B------:R-:W-:-:S07]  /*bbb0*/  LEPC R20, `(.L_x_1684) ;  /* 0x000000001014794e */ /* 0x000fce0000000000 */
[----:B01-345:R-:W-:Y:S05]  /*bbc0*/  CALL.ABS.NOINC R14 ;  /* 0x000000000e007343 */ /* 0x03bfea0003c00000 */
.L_x_1684:
[----:B------:R-:W-:Y:S02]  /*bbd0*/  ULDC UR4, c[0x0][0x3f4] ;  /* 0x0000fd0000047ab9 */ /* 0x000fe40000000800 */
[----:B------:R-:W-:-:S13]  /*bbe0*/  ISETP.LT.AND P0, PT, RZ, UR4, PT ;  /* 0x00000004ff007c0c */ /* 0x000fda000bf01270 */
[----:B------:R-:W-:Y:S05]  /*bbf0*/  @P0 BRA `(.L_x_1685) ;  /* 0x00000000003c0947 */ /* 0x000fea0003800000 */
[----:B------:R-:W-:-:S04]  /*bc00*/  LEA.HI R0, R208, R208, RZ, 0x1 ;  /* 0x000000d0d0007211 */ /* 0x000fc800078f08ff */
[----:B------:R-:W-:-:S05]  /*bc10*/  LOP3.LUT R3, R0, 0xfffffffe, RZ, 0xc0, !PT ;  /* 0xfffffffe00037812 */ /* 0x000fca00078ec0ff */
[----:B------:R-:W-:-:S05]  /*bc20*/  IMAD.IADD R3, R208, 0x1, -R3 ;  /* 0x00000001d0037824 */ /* 0x000fca00078e0a03 */
[----:B------:R-:W-:-:S04]  /*bc30*/  SHF.L.U32 R3, R3, 0x1f, RZ ;  /* 0x0000001f03037819 */ /* 0x000fc800000006ff */
[----:B------:R2:W3:Y:S03]  /*bc40*/  SYNCS.PHASECHK.TRANS64.TRYWAIT P0, [R2+URZ+0x2a800], R3 ;  /* 0x02a80003020075a7 */ /* 0x0004e6000800017f */
[----:B---3--:R-:W-:Y:S05]  /*bc50*/  @!P0 NANOSLEEP.SYNCS 0x989680 ;  /* 0x009896800000895d */ /* 0x008fea0003900000 */
[----:B------:R-:W3:Y:S01]  /*bc60*/  @!P0 SYNCS.PHASECHK.TRANS64 P0, [R2+URZ+0x2a800], R3 ;  /* 0x02a80003020085a7 */ /* 0x000ee2000800007f */
[----:B------:R-:W-:Y:S04]  /*bc70*/  BSSY B0, `(.L_x_1686) ;  /* 0x0000006000007945 */ /* 0x000fe80003800000 */
[----:B---3--:R-:W-:Y:S05]  /*bc80*/  @P0 BRA `(.L_x_1687) ;  /* 0x0000000000100947 */ /* 0x008fea0003800000 */
.L_x_1688:
[----:B---3--:R3:W0:Y:S02]  /*bc90*/  SYNCS.PHASECHK.TRANS64.TRYWAIT P0, [R2+URZ+0x2a800], R3 ;  /* 0x02a80003020075a7 */ /* 0x008624000800017f */
[----:B0-----:R-:W-:Y:S05]  /*bca0*/  @!P0 NANOSLEEP.SYNCS 0x989680 ;  /* 0x009896800000895d */ /* 0x001fea0003900000 */
[----:B------:R-:W0:Y:S02]  /*bcb0*/  @!P0 SYNCS.PHASECHK.TRANS64 P0, [R2+URZ+0x2a800], R3 ;  /* 0x02a80003020085a7 */ /* 0x000e24000800007f */
[----:B0-----:R-:W-:Y:S05]  /*bcc0*/  @!P0 BRA `(.L_x_1688) ;  /* 0xfffffffc00f08947 */ /* 0x001fea000383ffff */
.L_x_1687:
[----:B------:R-:W-:Y:S05]  /*bcd0*/  BSYNC B0 ;  /* 0x0000000000007941 */ /* 0x000fea0003800000 */
.L_x_1686:
[----:B------:R-:W-:Y:S05]  /*bce0*/  BRA `(.L_x_1689) ;  /* 0x0000006c00647947 */ /* 0x000fea0003800000 */
.L_x_1685:
[----:B------:R-:W2:Y:S01]  /*bcf0*/  LDL R0, [R1+0x48] ;  /* 0x0000480001007983 */ /* 0x000ea20000100800 */
[----:B------:R-:W-:Y:S01]  /*bd00*/  ULDC.64 UR6, c[0x0][0x408] ;  /* 0x0001020000067ab9 */ /* 0x000fe20000000a00 */
[----:B--2---:R-:W-:Y:S02]  /*bd10*/  R2UR UR4, R0 ;  /* 0x00000000000472ca */ /* 0x004fe400000e0000 */
[----:B-----5:R-:W-:-:S05]  /*bd20*/  SHF.R.S32.HI R0, RZ, 0x1f, R140 ;  /* 0x0000001fff007819 */ /* 0x020fca000001148c */
[----:B------:R-:W-:-:S04]  /*bd30*/  IMAD R5, R0, UR6, RZ ;  /* 0x0000000600057c24 */ /* 0x000fc8000f8e02ff */
[----:B------:R-:W-:Y:S02]  /*bd40*/  IMAD R5, R140, UR7, R5 ;  /* 0x000000078c057c24 */ /* 0x000fe4000f8e0205 */
[----:B------:R-:W-:-:S03]  /*bd50*/  ULOP3.LUT UP0, URZ, UR4, 0x3ff, URZ, 0xc0, !UPT ;  /* 0x000003ff043f7892 */ /* 0x000fc6000f80c03f */
[----:B------:R-:W-:Y:S02]  /*bd60*/  ULDC.64 UR4, c[0x0][0x3f8] ;  /* 0x0000fe0000047ab9 */ /* 0x000fe40000000a00 */
[----:B------:R-:W-:Y:S01]  /*bd70*/  IMAD R3, R0, UR4, RZ ;  /* 0x0000000400037c24 */ /* 0x000fe2000f8e02ff */
[----:B------:R-:W-:Y:S01]  /*bd80*/  PLOP3.LUT P0, PT, PT, PT, UP0, 0x80, 0x0 ;  /* 0x000000000000781c */ /* 0x000fe20003f0f008 */
[----:B------:R-:W-:-:S04]  /*bd90*/  IMAD.WIDE.U32 R24, R140, UR4, RZ ;  /* 0x000000048c187c25 */ /* 0x000fc8000f8e00ff */
[C---:B------:R-:W-:Y:S02]  /*bda0*/  IMAD R3, R140.reuse, UR5, R3 ;  /* 0x000000058c037c24 */ /* 0x040fe4000f8e0203 */
[----:B------:R-:W-:-:S04]  /*bdb0*/  IMAD.WIDE.U32 R140, R140, UR6, RZ ;  /* 0x000000068c8c7c25 */ /* 0x000fc8000f8e00ff */
[----:B------:R-:W-:Y:S02]  /*bdc0*/  IMAD.IADD R27, R3, 0x1, R25 ;  /* 0x00000001031b7824 */ /* 0x000fe400078e0219 */
[----:B----4-:R-:W-:Y:S01]  /*bdd0*/  IMAD.IADD R29, R5, 0x1, R141 ;  /* 0x00000001051d7824 */ /* 0x010fe200078e028d */
[----:B------:R-:W-:Y:S06]  /*bde0*/  @!P0 BRA `(.L_x_1690) ;  /* 0x0000000000408947 */ /* 0x000fec0003800000 */
[----:B------:R-:W-:Y:S01]  /*bdf0*/  MOV R14, 0x0 ;  /* 0x00000000000e7802 */ /* 0x000fe20000000f00 */
[----:B------:R-:W-:Y:S01]  /*be00*/  ULDC.64 UR4, c[0x4][0xf0] ;  /* 0x01003c0000047ab9 */ /* 0x000fe20000000a00 */
[----:B------:R-:W-:Y:S01]  /*be10*/  ULDC.64 UR6, c[0x4][0xf8] ;  /* 0x01003e0000067ab9 */ /* 0x000fe20000000a00 */
[----:B------:R-:W-:Y:S01]  /*be20*/  IMAD.U32 R4, RZ, RZ, UR4 ;  /* 0x00000004ff047e24 */ /* 0x000fe2000f8e00ff */
[----:B------:R-:W-:Y:S01]  /*be30*/  MOV R6, UR6 ;  /* 0x0000000600067c02 */ /* 0x000fe20008000f00 */
[----:B------:R-:W-:Y:S01]  /*be40*/  IMAD.U32 R5, RZ, RZ, UR5 ;  /* 0x00000005ff057e24 */ /* 0x000fe2000f8e00ff */
[----:B------:R-:W2:Y:S01]  /*be50*/  LDC.64 R14, c[0x4][R14] ;  /* 0x010000000e0e7b82 */ /* 0x000ea20000000a00 */
        /* <DEDUP_REMOVED lines=8> */
[----:B012---:R-:W-:Y:S05]  /*bee0*/  CALL.ABS.NOINC R14 ;  /* 0x000000000e007343 */ /* 0x007fea0003c00000 */
.L_x_1690:
[----:B------:R-:W-:Y:S01]  /*bef0*/  ULDC.U8 UR4, c[0x0][0x410] ;  /* 0x0001040000047ab9 */ /* 0x000fe20000000000 */
[----:B------:R-:W-:Y:S01]  /*bf00*/  BSSY B0, `(.L_x_1691) ;  /* 0x00006af000007945 */ /* 0x000fe20003800000 */
[----:B------:R-:W-:Y:S01]  /*bf10*/  ISETP.NE.AND P0, PT, RZ, UR4, PT ;  /* 0x00000004ff007c0c */ /* 0x000fe2000bf05270 */
[----:B------:R-:W-:-:S12]  /*bf20*/  IMAD.IADD R64, R174, 0x1, R188 ;  /* 0x00000001ae407824 */ /* 0x000fd800078e02bc */
[----:B------:R-:W-:Y:S05]  /*bf30*/  @!P0 BRA `(.L_x_1692) ;  /* 0x0000003400888947 */ /* 0x000fea0003800000 */
[----:B------:R-:W2:Y:S01]  /*bf40*/  LDC R10, c[0x0][0x448] ;  /* 0x00011200ff0a7b82 */ /* 0x000ea20000000800 */
[----:B------:R-:W-:Y:S01]  /*bf50*/  IMAD R3, R209, 0x40, R64 ;  /* 0x00000040d1037824 */ /* 0x000fe200078e0240 */
[----:B------:R-:W-:Y:S01]  /*bf60*/  ULDC.64 UR4, c[0x0][0x3f8] ;  /* 0x0000fe0000047ab9 */ /* 0x000fe20000000a00 */
[----:B------:R-:W-:Y:S01]  /*bf70*/  ULDC.64 UR6, c[0x0][0x408] ;  /* 0x0001020000067ab9 */ /* 0x000fe20000000a00 */
[----:B------:R-:W-:Y:S01]  /*bf80*/  MOV R7, R29 ;  /* 0x0000001d00077202 */ /* 0x000fe20000000f00 */
[----:B------:R-:W-:Y:S01]  /*bf90*/  IMAD.MOV.U32 R4, RZ, RZ, R24 ;  /* 0x000000ffff047224 */ /* 0x000fe200078e0018 */
[----:B------:R-:W-:Y:S01]  /*bfa0*/  SHF.R.S32.HI R80, RZ, 0x1f, R179 ;  /* 0x0000001fff507819 */ /* 0x000fe200000114b3 */
[----:B------:R-:W-:Y:S01]  /*bfb0*/  IMAD.MOV.U32 R6, RZ, RZ, R140 ;  /* 0x000000ffff067224 */ /* 0x000fe200078e008c */
[----:B------:R-:W-:Y:S02]  /*bfc0*/  SHF.R.S32.HI R76, RZ, 0x1f, R177 ;  /* 0x0000001fff4c7819 */ /* 0x000fe400000114b1 */
[----:B------:R-:W-:-:S02]  /*bfd0*/  SHF.R.S32.HI R81, RZ, 0x1f, R178 ;  /* 0x0000001fff517819 */ /* 0x000fc400000114b2 */
[----:B------:R-:W-:Y:S02]  /*bfe0*/  SHF.R.S32.HI R77, RZ, 0x1f, R176 ;  /* 0x0000001fff4d7819 */ /* 0x000fe400000114b0 */
[----:B------:R-:W-:Y:S02]  /*bff0*/  SHF.R.S32.HI R69, RZ, 0x1f, R180 ;  /* 0x0000001fff457819 */ /* 0x000fe400000114b4 */
[----:B--2---:R-:W-:-:S13]  /*c000*/  ISETP.NE.AND P0, PT, R10, 0x1, PT ;  /* 0x000000010a00780c */ /* 0x004fda0003f05270 */
[----:B------:R-:W2:Y:S08]  /*c010*/  @P0 LDC R0, c[0x0][0x44c] ;  /* 0x00011300ff000b82 */ /* 0x000eb00000000800 */
[----:B------:R-:W3:Y:S01]  /*c020*/  @P0 LDC R5, c[0x0][0x450] ;  /* 0x00011400ff050b82 */ /* 0x000ee20000000800 */
[----:B--2---:R-:W-:-:S05]  /*c030*/  @P0 IMAD.HI.U32 R0, R3, R0, RZ ;  /* 0x0000000003000227 */ /* 0x004fca00078e00ff */
[----:B---3--:R-:W-:Y:S01]  /*c040*/  @P0 SHF.R.U32.HI R3, RZ, R5, R0 ;  /* 0x00000005ff030219 */ /* 0x008fe20000011600 */
[----:B------:R-:W-:-:S03]  /*c050*/  IMAD.MOV.U32 R5, RZ, RZ, R27 ;  /* 0x000000ffff057224 */ /* 0x000fc600078e001b */
[----:B------:R-:W-:Y:S01]  /*c060*/  SHF.R.S32.HI R0, RZ, 0x1f, R3 ;  /* 0x0000001fff007819 */ /* 0x000fe20000011403 */
[----:B------:R-:W-:-:S04]  /*c070*/  IMAD.WIDE.U32 R4, R3, UR4, R4 ;  /* 0x0000000403047c25 */ /* 0x000fc8000f8e0004 */
[C---:B------:R-:W-:Y:S02]  /*c080*/  IMAD R8, R0.reuse, UR4, RZ ;  /* 0x0000000400087c24 */ /* 0x040fe4000f8e02ff */
[----:B------:R-:W-:Y:S02]  /*c090*/  IMAD R0, R0, UR6, RZ ;  /* 0x0000000600007c24 */ /* 0x000fe4000f8e02ff */
[C---:B------:R-:W-:Y:S01]  /*c0a0*/  IMAD R9, R3.reuse, UR5, R8 ;  /* 0x0000000503097c24 */ /* 0x040fe2000f8e0208 */
[----:B------:R-:W-:Y:S01]  /*c0b0*/  ULDC.64 UR4, c[0x0][0x3e8] ;  /* 0x0000fa0000047ab9 */ /* 0x000fe20000000a00 */
[C---:B------:R-:W-:Y:S01]  /*c0c0*/  IMAD.WIDE.U32 R6, R3.reuse, UR6, R6 ;  /* 0x0000000603067c25 */ /* 0x040fe2000f8e0006 */
[----:B------:R-:W-:Y:S01]  /*c0d0*/  LEA R63, P0, R4, UR4, 0x1 ;  /* 0x00000004043f7c11 */ /* 0x000fe2000f8008ff */
[----:B------:R-:W-:Y:S02]  /*c0e0*/  UMOV UR4, 0xffffffff ;  /* 0xffffffff00047882 */ /* 0x000fe40000000000 */
[----:B------:R-:W-:Y:S01]  /*c0f0*/  IMAD R3, R3, UR7, R0 ;  /* 0x0000000703037c24 */ /* 0x000fe2000f8e0200 */
[----:B------:R-:W-:Y:S01]  /*c100*/  ULDC.64 UR6, c[0x0][0x400] ;  /* 0x0001000000067ab9 */ /* 0x000fe20000000a00 */
[----:B------:R-:W-:Y:S01]  /*c110*/  IMAD.IADD R5, R5, 0x1, R9 ;  /* 0x0000000105057824 */ /* 0x000fe200078e0209 */
[----:B------:R-:W-:Y:S01]  /*c120*/  LEA R65, P1, R6, UR6, 0x1 ;  /* 0x0000000606417c11 */ /* 0x000fe2000f8208ff */
[----:B------:R-:W-:-:S03]  /*c130*/  IMAD.IADD R3, R7, 0x1, R3 ;  /* 0x0000000107037824 */ /* 0x000fc600078e0203 */
[----:B------:R-:W-:Y:S02]  /*c140*/  LEA.HI.X R62, R4, UR5, R5, 0x1, P0 ;  /* 0x00000005043e7c11 */ /* 0x000fe400080f0c05 */
[----:B------:R-:W-:Y:S01]  /*c150*/  LEA.HI.X R0, R6, UR7, R3, 0x1, P1 ;  /* 0x0000000706007c11 */ /* 0x000fe200088f0c03 */
[----:B------:R-:W-:Y:S06]  /*c160*/  BRA.DIV UR4, `(.L_x_1693) ;  /* 0x00000202042c7947 */ /* 0x000fec000b800000 */
[----:B------:R2:W3:Y:S04]  /*c170*/  SHFL.IDX PT, R3, R62, RZ, 0x1c1f ;  /* 0x001c1fff3e037589 */ /* 0x0004e800000e0000 */
[----:B------:R2:W4:Y:S04]  /*c180*/  SHFL.IDX PT, R6, R63, RZ, 0x1c1f ;  /* 0x001c1fff3f067589 */ /* 0x00052800000e0000 */
[----:B------:R2:W0:Y:S04]  /*c190*/  SHFL.IDX PT, R9, R0, RZ, 0x1c1f ;  /* 0x001c1fff00097589 */ /* 0x00042800000e0000 */
[----:B------:R2:W0:Y:S02]  /*c1a0*/  SHFL.IDX PT, R8, R65, RZ, 0x1c1f ;  /* 0x001c1fff41087589 */ /* 0x00042400000e0000 */
.L_x_2029:
[----:B------:R-:W-:Y:S01]  /*c1b0*/  IMAD R67, R165, R10, RZ ;  /* 0x0000000aa5437224 */ /* 0x000fe200078e02ff */
        /* <DEDUP_REMOVED lines=15> */
[----:B------:R-:W-:Y:S01]  /*c2b0*/  ULDC UR4, c[0x0][0x3f4] ;  /* 0x0000fd0000047ab9 */ /* 0x000fe20000000800 */
[----:B------:R-:W-:Y:S02]  /*c2c0*/  CS2R R60, SRZ ;  /* 0x00000000003c7805 */ /* 0x000fe4000001ff00 */
[----:B------:R-:W-:Y:S02]  /*c2d0*/  ISETP.GE.AND P3, PT, R179, UR4, PT ;  /* 0x00000004b3007c0c */ /* 0x000fe4000bf66270 */
[----:B------:R-:W-:Y:S02]  /*c2e0*/  CS2R R58, SRZ ;  /* 0x00000000003a7805 */ /* 0x000fe4000001ff00 */
[----:B------:R-:W-:Y:S02]  /*c2f0*/  ISETP.GE.AND P2, PT, R177, UR4, PT ;  /* 0x00000004b1007c0c */ /* 0x000fe4000bf46270 */
[----:B------:R-:W-:Y:S02]  /*c300*/  ISETP.GE.AND P1, PT, R178, UR4, PT ;  /* 0x00000004b2007c0c */ /* 0x000fe4000bf26270 */
[----:B------:R-:W-:-:S02]  /*c310*/  ISETP.GE.AND P0, PT, R176, UR4, PT ;  /* 0x00000004b0007c0c */ /* 0x000fc4000bf06270 */
[----:B------:R-:W-:-:S03]  /*c320*/  ISETP.GE.AND P4, PT, R162, UR4, PT ;  /* 0x00000004a2007c0c */ /* 0x000fc6000bf86270 */
[C---:B------:R-:W-:Y:S01]  /*c330*/  @!P3 IMAD.SHL.U32 R27, R179.reuse, 0x2, RZ ;  /* 0x00000002b31bb824 */ /* 0x040fe200078e00ff */
[----:B------:R-:W-:-:S03]  /*c340*/  @!P3 SHF.L.U64.HI R4, R179, 0x1, R80 ;  /* 0x00000001b304b819 */ /* 0x000fc60000010250 */
[C---:B------:R-:W-:Y:S01]  /*c350*/  @!P2 IMAD.SHL.U32 R21, R177.reuse, 0x2, RZ ;  /* 0x00000002b115a824 */ /* 0x040fe200078e00ff */
[----:B------:R-:W-:Y:S02]  /*c360*/  @!P2 SHF.L.U64.HI R10, R177, 0x1, R76 ;  /* 0x00000001b10aa819 */ /* 0x000fe4000001024c */
[-C--:B-1--4-:R-:W-:Y:S01]  /*c370*/  @!P3 IADD3 R28, P6, R6, R27.reuse, RZ ;  /* 0x0000001b061cb210 */ /* 0x092fe20007fde0ff */
[----:B------:R-:W-:Y:S01]  /*c380*/  @!P0 IMAD.SHL.U32 R35, R176, 0x2, RZ ;  /* 0x00000002b0238824 */ /* 0x000fe200078e00ff */
[----:B0-----:R-:W-:Y:S01]  /*c390*/  @!P3 IADD3 R26, P5, R8, R27, RZ ;  /* 0x0000001b081ab210 */ /* 0x001fe20007fbe0ff */
[----:B---3--:R-:W-:Y:S01]  /*c3a0*/  @!P4 IMAD.MOV.U32 R7, RZ, RZ, R3 ;  /* 0x000000ffff07c224 */ /* 0x008fe200078e0003 */
[----:B------:R-:W-:Y:S01]  /*c3b0*/  @!P1 SHF.L.U32 R13, R178, 0x1, RZ ;  /* 0x00000001b20d9819 */ /* 0x000fe200000006ff */
[--C-:B------:R-:W-:Y:S01]  /*c3c0*/  @!P3 IMAD.X R29, R3, 0x1, R4.reuse, P6 ;  /* 0x00000001031db824 */ /* 0x100fe200030e0604 */
[-C--:B------:R-:W-:Y:S01]  /*c3d0*/  @!P2 IADD3 R24, P6, R6, R21.reuse, RZ ;  /* 0x000000150618a210 */ /* 0x080fe20007fde0ff */
[----:B------:R-:W-:Y:S01]  /*c3e0*/  @!P3 IMAD.X R27, R9, 0x1, R4, P5 ;  /* 0x00000001091bb824 */ /* 0x000fe200028e0604 */
[----:B------:R-:W-:Y:S01]  /*c3f0*/  @!P2 IADD3 R20, P5, R8, R21, RZ ;  /* 0x000000150814a210 */ /* 0x000fe20007fbe0ff */
[----:B------:R-:W-:Y:S01]  /*c400*/  @!P4 IMAD.WIDE R32, R162, 0x2, R6 ;  /* 0x00000002a220c825 */ /* 0x000fe200078e0206 */
[----:B------:R-:W-:-:S02]  /*c410*/  @!P1 SHF.L.U64.HI R4, R178, 0x1, R81 ;  /* 0x00000001b2049819 */ /* 0x000fc40000010251 */
[----:B------:R-:W-:Y:S01]  /*c420*/  @!P0 SHF.L.U64.HI R36, R176, 0x1, R77 ;  /* 0x00000001b0248819 */ /* 0x000fe2000001024d */
[--C-:B------:R-:W-:Y:S01]  /*c430*/  @!P2 IMAD.X R25, R3, 0x1, R10.reuse, P6 ;  /* 0x000000010319a824 */ /* 0x100fe200030e060a */
[-C--:B------:R-:W-:Y:S01]  /*c440*/  @!P1 IADD3 R14, P6, R6, R13.reuse, RZ ;  /* 0x0000000d060e9210 */ /* 0x080fe20007fde0ff */
[----:B------:R-:W-:Y:S01]  /*c450*/  @!P2 IMAD.X R21, R9, 0x1, R10, P5 ;  /* 0x000000010915a824 */ /* 0x000fe200028e060a */
[----:B------:R-:W-:Y:S01]  /*c460*/  ISETP.GE.AND P5, PT, R180, UR4, PT ;  /* 0x00000004b4007c0c */ /* 0x000fe2000bfa6270 */
[----:B------:R0:W5:Y:S01]  /*c470*/  @!P4 LD.E.64 R60, desc[UR60][R32.64] ;  /* 0x0000003c203cc980 */ /* 0x000162000c101b00 */
[----:B------:R-:W-:Y:S02]  /*c480*/  @!P1 IADD3.X R15, R3, R4, RZ, P6, !PT ;  /* 0x00000004030f9210 */ /* 0x000fe400037fe4ff */
[----:B------:R-:W-:Y:S02]  /*c490*/  @!P1 IADD3 R12, P6, R8, R13, RZ ;  /* 0x0000000d080c9210 */ /* 0x000fe40007fde0ff */
[----:B------:R-:W-:-:S03]  /*c4a0*/  @!P4 MOV R5, R9 ;  /* 0x000000090005c202 */ /* 0x000fc60000000f00 */
[----:B------:R-:W-:Y:S01]  /*c4b0*/  @!P1 IMAD.X R13, R9, 0x1, R4, P6 ;  /* 0x00000001090d9824 */ /* 0x000fe200030e0604 */
[----:B------:R-:W-:Y:S01]  /*c4c0*/  @!P0 IADD3 R10, P6, R6, R35, RZ ;  /* 0x00000023060a8210 */ /* 0x000fe20007fde0ff */
[----:B------:R-:W-:Y:S02]  /*c4d0*/  @!P4 IMAD.MOV.U32 R4, RZ, RZ, R8 ;  /* 0x000000ffff04c224 */ /* 0x000fe400078e0008 */
[----:B------:R-:W-:Y:S02]  /*c4e0*/  @!P5 IMAD.SHL.U32 R7, R180, 0x2, RZ ;  /* 0x00000002b407d824 */ /* 0x000fe400078e00ff */
[----:B------:R-:W-:-:S04]  /*c4f0*/  @!P4 IMAD.WIDE R30, R162, 0x2, R4 ;  /* 0x00000002a21ec825 */ /* 0x000fc800078e0204 */
[--C-:B------:R-:W-:Y:S01]  /*c500*/  @!P0 IMAD.X R11, R3, 0x1, R36.reuse, P6 ;  /* 0x00000001030b8824 */ /* 0x100fe200030e0624 */
[----:B------:R-:W-:Y:S01]  /*c510*/  @!P0 IADD3 R4, P6, R8, R35, RZ ;  /* 0x0000002308048210 */ /* 0x000fe20007fde0ff */
[----:B------:R0:W5:Y:S01]  /*c520*/  @!P4 LD.E.64 R58, desc[UR60][R30.64] ;  /* 0x0000003c1e3ac980 */ /* 0x000162000c101b00 */
[----:B------:R-:W-:Y:S02]  /*c530*/  @!P5 SHF.L.U64.HI R34, R180, 0x1, R69 ;  /* 0x00000001b422d819 */ /* 0x000fe40000010245 */
[-C--:B------:R-:W-:Y:S01]  /*c540*/  @!P5 IADD3 R6, P4, R6, R7.reuse, RZ ;  /* 0x000000070606d210 */ /* 0x080fe20007f9e0ff */
[----:B------:R-:W-:Y:S01]  /*c550*/  @!P0 IMAD.X R5, R9, 0x1, R36, P6 ;  /* 0x0000000109058824 */ /* 0x000fe200030e0624 */
[----:B------:R-:W-:Y:S02]  /*c560*/  @!P5 IADD3 R8, P6, R8, R7, RZ ;  /* 0x000000070808d210 */ /* 0x000fe40007fde0ff */
        /* <DEDUP_REMOVED lines=10> */
[----:B------:R-:W-:Y:S01]  /*c610*/  @!P5 IMAD.X R7, R3, 0x1, R34, P4 ;  /* 0x000000010307d824 */ /* 0x000fe200020e0622 */
[----:B------:R-:W-:Y:S01]  /*c620*/  @!P5 IADD3.X R9, R9, R34, RZ, P6, !PT ;  /* 0x000000220909d210 */ /* 0x000fe200037fe4ff */
[----:B------:R0:W5:Y:S04]  /*c630*/  @!P3 LD.E.64 R56, desc[UR60][R28.64] ;  /* 0x0000003c1c38b980 */ /* 0x000168000c101b00 */
        /* <DEDUP_REMOVED lines=8> */
[----:B------:R0:W5:Y:S02]  /*c6c0*/  @!P5 LD.E.64 R38, desc[UR60][R8.64] ;  /* 0x0000003c0826d980 */ /* 0x000164000c101b00 */
.L_x_1695:
[----:B------:R-:W-:Y:S05]  /*c6d0*/  BSYNC B1 ;  /* 0x0000000000017941 */ /* 0x000fea0003800000 */
.L_x_1694:
[----:B0----5:R-:W-:Y:S01]  /*c6e0*/  IMAD.MOV.U32 R4, RZ, RZ, R59 ;  /* 0x000000ffff047224 */ /* 0x021fe200078e003b */
[----:B------:R-:W-:Y:S01]  /*c6f0*/  UMOV UR4, 0xffffffff ;  /* 0xffffffff00047882 */ /* 0x000fe20000000000 */
[----:B---3--:R-:W-:Y:S01]  /*c700*/  IMAD.MOV.U32 R3, RZ, RZ, R58 ;  /* 0x000000ffff037224 */ /* 0x008fe200078e003a */
[----:B------:R-:W-:Y:S01]  /*c710*/  CS2R R30, SRZ ;  /* 0x00000000001e7805 */ /* 0x000fe2000001ff00 */
[----:B------:R-:W-:Y:S01]  /*c720*/  IMAD.MOV.U32 R5, RZ, RZ, R54 ;  /* 0x000000ffff057224 */ /* 0x000fe200078e0036 */
[----:B------:R-:W-:Y:S01]  /*c730*/  PRMT R87, R87, 0x5410, R4 ;  /* 0x0000541057577816 */ /* 0x000fe20000000004 */
[----:B----4-:R-:W-:Y:S01]  /*c740*/  IMAD.MOV.U32 R6, RZ, RZ, R55 ;  /* 0x000000ffff067224 */ /* 0x010fe200078e0037 */
[----:B------:R-:W-:Y:S01]  /*c750*/  PRMT R88, R3, 0x7610, R88 ;  /* 0x0000761003587816 */ /* 0x000fe20000000058 */
[----:B------:R-:W-:Y:S01]  /*c760*/  IMAD.MOV.U32 R4, RZ, RZ, R51 ;  /* 0x000000ffff047224 */ /* 0x000fe200078e0033 */
[----:B------:R-:W-:Y:S01]  /*c770*/  PRMT R82, R82, 0x5410, R5 ;  /* 0x0000541052527816 */ /* 0x000fe20000000005 */
[----:B------:R-:W-:Y:S01]  /*c780*/  IMAD.MOV.U32 R5, RZ, RZ, R46 ;  /* 0x000000ffff057224 */ /* 0x000fe200078e002e */
[----:B------:R-:W-:Y:S01]  /*c790*/  PRMT R83, R6, 0x7610, R83 ;  /* 0x0000761006537816 */ /* 0x000fe20000000053 */
[----:B------:R-:W-:Y:S01]  /*c7a0*/  IMAD.MOV.U32 R6, RZ, RZ, R47 ;  /* 0x000000ffff067224 */ /* 0x000fe200078e002f */
[----:B------:R-:W-:-:S04]  /*c7b0*/  MOV R3, R50 ;  /* 0x0000003200037202 */ /* 0x000fc80000000f00 */
[----:B------:R-:W-:Y:S01]  /*c7c0*/  PRMT R79, R4, 0x5410, R3 ;  /* 0x00005410044f7816 */ /* 0x000fe20000000003 */
[----:B------:R-:W-:Y:S01]  /*c7d0*/  IMAD.MOV.U32 R3, RZ, RZ, R42 ;  /* 0x000000ffff037224 */ /* 0x000fe200078e002a */
[----:B------:R-:W-:Y:S01]  /*c7e0*/  PRMT R74, R5, 0x5410, R6 ;  /* 0x00005410054a7816 */ /* 0x000fe20000000006 */
[----:B------:R-:W-:Y:S01]  /*c7f0*/  IMAD.MOV.U32 R5, RZ, RZ, R38 ;  /* 0x000000ffff057224 */ /* 0x000fe200078e0026 */
[----:B------:R-:W-:Y:S01]  /*c800*/  MOV R4, R43 ;  /* 0x0000002b00047202 */ /* 0x000fe20000000f00 */
[----:B------:R-:W-:-:S03]  /*c810*/  IMAD.MOV.U32 R6, RZ, RZ, R39 ;  /* 0x000000ffff067224 */ /* 0x000fc600078e0027 */
        /* <DEDUP_REMOVED lines=8> */
[----:B------:R-:W-:Y:S01]  /*c8a0*/  PRMT R87, R4, 0x7610, R87 ;  /* 0x0000761004577816 */ /* 0x000fe20000000057 */
[----:B------:R-:W-:Y:S01]  /*c8b0*/  IMAD.MOV.U32 R4, RZ, RZ, R53 ;  /* 0x000000ffff047224 */ /* 0x000fe200078e0035 */
[----:B------:R-:W-:Y:S01]  /*c8c0*/  PRMT R83, R83, 0x5410, R5 ;  /* 0x0000541053537816 */ /* 0x000fe20000000005 */
[----:B------:R-:W-:Y:S01]  /*c8d0*/  IMAD.MOV.U32 R5, RZ, RZ, R48 ;  /* 0x000000ffff057224 */ /* 0x000fe200078e0030 */
[----:B------:R-:W-:-:S02]  /*c8e0*/  PRMT R84, R6, 0x7610, R84 ;  /* 0x0000761006547816 */ /* 0x000fc40000000054 */
[----:B------:R-:W-:Y:S02]  /*c8f0*/  MOV R6, R49 ;  /* 0x0000003100067202 */ /* 0x000fe40000000f00 */
[----:B------:R-:W-:Y:S01]  /*c900*/  PRMT R78, R4, 0x5410, R3 ;  /* 0x00005410044e7816 */ /* 0x000fe20000000003 */
[----:B------:R-:W-:Y:S01]  /*c910*/  IMAD.MOV.U32 R3, RZ, RZ, R44 ;  /* 0x000000ffff037224 */ /* 0x000fe200078e002c */
[----:B------:R-:W-:Y:S01]  /*c920*/  PRMT R75, R5, 0x5410, R6 ;  /* 0x00005410054b7816 */ /* 0x000fe20000000006 */
[----:B------:R-:W-:Y:S02]  /*c930*/  IMAD.MOV.U32 R4, RZ, RZ, R45 ;  /* 0x000000ffff047224 */ /* 0x000fe400078e002d */
[----:B------:R-:W-:Y:S02]  /*c940*/  IMAD.MOV.U32 R5, RZ, RZ, R36 ;  /* 0x000000ffff057224 */ /* 0x000fe400078e0024 */
[----:B------:R-:W-:Y:S01]  /*c950*/  IMAD.MOV.U32 R6, RZ, RZ, R37 ;  /* 0x000000ffff067224 */ /* 0x000fe200078e0025 */
[----:B------:R-:W-:-:S04]  /*c960*/  PRMT R71, R4, 0x5410, R3 ;  /* 0x0000541004477816 */ /* 0x000fc80000000003 */
[----:B------:R-:W-:Y:S01]  /*c970*/  PRMT R66, R6, 0x5410, R5 ;  /* 0x0000541006427816 */ /* 0x000fe20000000005 */
[----:B------:R-:W-:Y:S06]  /*c980*/  BRA.DIV UR4, `(.L_x_1696) ;  /* 0x000001fa04987947 */ /* 0x000fec000b800000 */
[----:B--2---:R-:W0:Y:S04]  /*c990*/  SHFL.IDX PT, R62, R62, 0x1, 0x1c1f ;  /* 0x003c1f003e3e7f89 */ /* 0x004e2800000e0000 */
[----:B------:R-:W2:Y:S04]  /*c9a0*/  SHFL.IDX PT, R63, R63, 0x1, 0x1c1f ;  /* 0x003c1f003f3f7f89 */ /* 0x000ea800000e0000 */
[----:B------:R-:W3:Y:S04]  /*c9b0*/  SHFL.IDX PT, R0, R0, 0x1, 0x1c1f ;  /* 0x003c1f0000007f89 */ /* 0x000ee800000e0000 */
[----:B------:R-:W4:Y:S02]  /*c9c0*/  SHFL.IDX PT, R65, R65, 0x1, 0x1c1f ;  /* 0x003c1f0041417f89 */ /* 0x000f2400000e0000 */
.L_x_2035:
[----:B------:R-:W-:Y:S01]  /*c9d0*/  IADD3 R64, R64, 0x40, RZ ;  /* 0x0000004040407810 */ /* 0x000fe20007ffe0ff */
[----:B------:R-:W-:Y:S01]  /*c9e0*/  BSSY B1, `(.L_x_1697) ;  /* 0x0000056000017945 */ /* 0x000fe20003800000 */
[----:B------:R-:W-:Y:S02]  /*c9f0*/  LOP3.LUT R3, R185, 0x18, R18, 0xf8, !PT ;  /* 0x00000018b9037812 */ /* 0x000fe400078ef812 */
[----:B------:R-:W-:Y:S02]  /*ca00*/  CS2R R32, SRZ ;  /* 0x0000000000207805 */ /* 0x000fe4000001ff00 */
[----:B------:R-:W-:Y:S02]  /*ca10*/  ISETP.GE.AND P1, PT, R64, R67, PT ;  /* 0x000000434000720c */ /* 0x000fe40003f26270 */
[----:B------:R-:W-:Y:S02]  /*ca20*/  CS2R R26, SRZ ;  /* 0x00000000001a7805 */ /* 0x000fe4000001ff00 */
[----:B------:R-:W-:-:S02]  /*ca30*/  LOP3.LUT R4, R3, R186, RZ, 0x3c, !PT ;  /* 0x000000ba03047212 */ /* 0x000fc400078e3cff */
[----:B------:R-:W-:Y:S02]  /*ca40*/  CS2R R20, SRZ ;  /* 0x0000000000147805 */ /* 0x000fe4000001ff00 */
[----:B------:R-:W-:Y:S02]  /*ca50*/  LOP3.LUT P0, RZ, R227, 0x4, RZ, 0xc0, !PT ;  /* 0x00000004e3ff7812 */ /* 0x000fe4000780c0ff */
[----:B------:R-:W-:Y:S02]  /*ca60*/  CS2R R12, SRZ ;  /* 0x00000000000c7805 */ /* 0x000fe4000001ff00 */
[----:B------:R-:W-:Y:S01]  /*ca70*/  CS2R R8, SRZ ;  /* 0x0000000000087805 */ /* 0x000fe2000001ff00 */
[----:B------:R-:W-:Y:S01]  /*ca80*/  IMAD.IADD R3, R187, 0x1, R4 ;  /* 0x00000001bb037824 */ /* 0x000fe200078e0204 */
[----:B------:R-:W-:Y:S02]  /*ca90*/  CS2R R40, SRZ ;  /* 0x0000000000287805 */ /* 0x000fe4000001ff00 */
[----:B------:R-:W-:-:S02]  /*caa0*/  CS2R R34, SRZ ;  /* 0x0000000000227805 */ /* 0x000fc4000001ff00 */
[----:B-1----:R-:W-:Y:S02]  /*cab0*/  CS2R R28, SRZ ;  /* 0x00000000001c7805 */ /* 0x002fe4000001ff00 */
[----:B------:R-:W-:Y:S02]  /*cac0*/  CS2R R24, SRZ ;  /* 0x0000000000187805 */ /* 0x000fe4000001ff00 */
[----:B------:R-:W-:Y:S01]  /*cad0*/  CS2R R14, SRZ ;  /* 0x00000000000e7805 */ /* 0x000fe2000001ff00 */
[----:B------:R-:W-:Y:S01]  /*cae0*/  IMAD R3, R3, 0x2, R2 ;  /* 0x0000000203037824 */ /* 0x000fe200078e0202 */
        /* <DEDUP_REMOVED lines=8> */
[----:B------:R-:W-:-:S05]  /*cb70*/  ISETP.GE.AND P1, PT, R176, UR4, PT ;  /* 0x00000004b0007c0c */ /* 0x000fca000bf26270 */
[C---:B------:R-:W-:Y:S01]  /*cb80*/  @!P4 IMAD.SHL.U32 R24, R179.reuse, 0x2, RZ ;  /* 0x00000002b318c824 */ /* 0x040fe200078e00ff */
[----:B------:R-:W-:-:S03]  /*cb90*/  @!P4 SHF.L.U64.HI R5, R179, 0x1, R80 ;  /* 0x00000001b305c819 */ /* 0x000fc60000010250 */
[C---:B------:R-:W-:Y:S01]  /*cba0*/  @!P3 IMAD.SHL.U32 R14, R177.reuse, 0x2, RZ ;  /* 0x00000002b10eb824 */ /* 0x040fe200078e00ff */
[----:B------:R-:W-:Y:S01]  /*cbb0*/  @!P3 SHF.L.U64.HI R7, R177, 0x1, R76 ;  /* 0x00000001b107b819 */ /* 0x000fe2000001024c */
[----:B------:R-:W-:Y:S01]  /*cbc0*/  @!P2 IMAD.SHL.U32 R10, R178, 0x2, RZ ;  /* 0x00000002b20aa824 */ /* 0x000fe200078e00ff */
[-C--:B--2---:R-:W-:Y:S01]  /*cbd0*/  @!P4 IADD3 R26, P5, R63, R24.reuse, RZ ;  /* 0x000000183f1ac210 */ /* 0x084fe20007fbe0ff */
[----:B------:R-:W-:Y:S01]  /*cbe0*/  @!P1 IMAD.SHL.U32 R4, R176, 0x2, RZ ;  /* 0x00000002b0049824 */ /* 0x000fe200078e00ff */
[----:B----4-:R-:W-:Y:S02]  /*cbf0*/  @!P4 IADD3 R24, P6, R65, R24, RZ ;  /* 0x000000184118c210 */ /* 0x010fe40007fde0ff */
[----:B0-----:R-:W-:Y:S02]  /*cc00*/  @!P4 IADD3.X R27, R62, R5, RZ, P5, !PT ;  /* 0x000000053e1bc210 */ /* 0x001fe40002ffe4ff */
[----:B------:R-:W-:Y:S01]  /*cc10*/  @!P3 IADD3 R20, P5, R63, R14, RZ ;  /* 0x0000000e3f14b210 */ /* 0x000fe20007fbe0ff */
[----:B---3--:R-:W-:Y:S01]  /*cc20*/  @!P4 IMAD.X R25, R0, 0x1, R5, P6 ;  /* 0x000000010019c824 */ /* 0x008fe200030e0605 */
[----:B------:R-:W-:-:S02]  /*cc30*/  @!P2 SHF.L.U64.HI R81, R178, 0x1, R81 ;  /* 0x00000001b251a819 */ /* 0x000fc40000010251 */
[----:B------:R-:W-:Y:S01]  /*cc40*/  @!P3 IADD3 R14, P6, R65, R14, RZ ;  /* 0x0000000e410eb210 */ /* 0x000fe20007fde0ff */
[----:B------:R-:W-:Y:S01]  /*cc50*/  @!P3 IMAD.X R21, R62, 0x1, R7, P5 ;  /* 0x000000013e15b824 */ /* 0x000fe200028e0607 */
[-C--:B------:R-:W-:Y:S02]  /*cc60*/  @!P2 IADD3 R12, P5, R63, R10.reuse, RZ ;  /* 0x0000000a3f0ca210 */ /* 0x080fe40007fbe0ff */
[----:B------:R-:W-:Y:S02]  /*cc70*/  @!P3 IADD3.X R15, R0, R7, RZ, P6, !PT ;  /* 0x00000007000fb210 */ /* 0x000fe400037fe4ff */
[----:B------:R-:W-:Y:S01]  /*cc80*/  @!P1 SHF.L.U64.HI R77, R176, 0x1, R77 ;  /* 0x00000001b04d9819 */ /* 0x000fe2000001024d */
[----:B------:R-:W-:Y:S01]  /*cc90*/  @!P2 IMAD.X R13, R62, 0x1, R81, P5 ;  /* 0x000000013e0da824 */ /* 0x000fe200028e0651 */
[----:B------:R-:W-:Y:S02]  /*cca0*/  @!P2 IADD3 R10, P6, R65, R10, RZ ;  /* 0x0000000a410aa210 */ /* 0x000fe40007fde0ff */
[----:B------:R-:W-:-:S03]  /*ccb0*/  @!P1 IADD3 R8, P5, R63, R4, RZ ;  /* 0x000000043f089210 */ /* 0x000fc60007fbe0ff */
[----:B------:R-:W-:Y:S01]  /*ccc0*/  @!P2 IMAD.X R11, R0, 0x1, R81, P6 ;  /* 0x00000001000ba824 */ /* 0x000fe200030e0651 */
[----:B------:R-:W-:Y:S01]  /*ccd0*/  ISETP.GE.AND P6, PT, R162, UR4, PT ;  /* 0x00000004a2007c0c */ /* 0x000fe2000bfc6270 */
[----:B------:R-:W-:Y:S01]  /*cce0*/  @!P1 IMAD.X R9, R62, 0x1, R77, P5 ;  /* 0x000000013e099824 */ /* 0x000fe200028e064d */
[----:B------:R-:W-:-:S05]  /*ccf0*/  @!P1 IADD3 R4, P5, R65, R4, RZ ;  /* 0x0000000441049210 */ /* 0x000fca0007fbe0ff */
[----:B------:R-:W-:Y:S01]  /*cd00*/  @!P1 IMAD.X R5, R0, 0x1, R77, P5 ;  /* 0x0000000100059824 */ /* 0x000fe200028e064d */
[----:B------:R-:W-:-:S05]  /*cd10*/  ISETP.GE.AND P5, PT, R180, UR4, PT ;  /* 0x00000004b4007c0c */ /* 0x000fca000bfa6270 */
[----:B------:R-:W-:Y:S01]  /*cd20*/  @!P6 MOV R28, R63 ;  /* 0x0000003f001ce202 */ /* 0x000fe20000000f00 */
[----:B------:R-:W-:Y:S02]  /*cd30*/  @!P6 IMAD.MOV.U32 R29, RZ, RZ, R62 ;  /* 0x000000ffff1de224 */ /* 0x000fe400078e003e */
[----:B------:R-:W-:Y:S02]  /*cd40*/  @!P6 IMAD.MOV.U32 R6, RZ, RZ, R65 ;  /* 0x000000ffff06e224 */ /* 0x000fe400078e0041 */
[----:B------:R-:W-:Y:S02]  /*cd50*/  @!P6 IMAD.MOV.U32 R7, RZ, RZ, R0 ;  /* 0x000000ffff07e224 */ /* 0x000fe400078e0000 */
[----:B------:R-:W-:-:S04]  /*cd60*/  @!P6 IMAD.WIDE R28, R162, 0x2, R28 ;  /* 0x00000002a21ce825 */ /* 0x000fc800078e021c */
[----:B------:R-:W-:Y:S01]  /*cd70*/  @!P6 IMAD.WIDE R6, R162, 0x2, R6 ;  /* 0x00000002a206e825 */ /* 0x000fe200078e0206 */
[----:B------:R0:W5:Y:S03]  /*cd80*/  @!P6 LD.E.64 R40, desc[UR60][R28.64] ;  /* 0x0000003c1c28e980 */ /* 0x000166000c101b00 */
[C---:B------:R-:W-:Y:S01]  /*cd90*/  @!P5 IMAD.SHL.U32 R32, R180.reuse, 0x2, RZ ;  /* 0x00000002b420d824 */ /* 0x040fe200078e00ff */
[----:B------:R1:W5:Y:S01]  /*cda0*/  @!P6 LD.E.64 R30, desc[UR60][R6.64] ;  /* 0x0000003c061ee980 */ /* 0x000362000c101b00 */
[----:B------:R-:W-:Y:S02]  /*cdb0*/  CS2R R34, SRZ ;  /* 0x0000000000227805 */ /* 0x000fe4000001ff00 */
[----:B------:R-:W-:Y:S02]  /*cdc0*/  @!P5 SHF.L.U64.HI R69, R180, 0x1, R69 ;  /* 0x00000001b445d819 */ /* 0x000fe40000010245 */
[----:B0-----:R-:W-:-:S02]  /*cdd0*/  CS2R R28, SRZ ;  /* 0x00000000001c7805 */ /* 0x001fc4000001ff00 */
[----:B------:R0:W5:Y:S01]  /*cde0*/  @!P4 LD.E.64 R34, desc[UR60][R26.64] ;  /* 0x0000003c1a22c980 */ /* 0x000162000c101b00 */
[----:B-1----:R-:W-:-:S03]  /*cdf0*/  @!P5 IADD3 R6, P6, R63, R32, RZ ;  /* 0x000000203f06d210 */ /* 0x002fc60007fde0ff */
[----:B------:R1:W5:Y:S01]  /*ce00*/  @!P3 LD.E.64 R28, desc[UR60][R20.64] ;  /* 0x0000003c141cb980 */ /* 0x000362000c101b00 */
[----:B------:R-:W-:Y:S02]  /*ce10*/  @!P5 IADD3.X R7, R62, R69, RZ, P6, !PT ;  /* 0x000000453e07d210 */ /* 0x000fe400037fe4ff */
[----:B------:R-:W-:Y:S02]  /*ce20*/  @!P5 IADD3 R62, P6, R65, R32, RZ ;  /* 0x00000020413ed210 */ /* 0x000fe40007fde0ff */
[----:B------:R-:W-:Y:S02]  /*ce30*/  CS2R R32, SRZ ;  /* 0x0000000000207805 */ /* 0x000fe4000001ff00 */
[----:B0-----:R-:W-:Y:S02]  /*ce40*/  CS2R R26, SRZ ;  /* 0x00000000001a7805 */ /* 0x001fe4000001ff00 */
[----:B-1----:R-:W-:Y:S02]  /*ce50*/  CS2R R20, SRZ ;  /* 0x0000000000147805 */ /* 0x002fe4000001ff00 */
[----:B------:R0:W5:Y:S04]  /*ce60*/  @!P4 LD.E.64 R32, desc[UR60][R24.64] ;  /* 0x0000003c1820c980 */ /* 0x000168000c101b00 */
[----:B------:R1:W5:Y:S01]  /*ce70*/  @!P3 LD.E.64 R26, desc[UR60][R14.64] ;  /* 0x0000003c0e1ab980 */ /* 0x000362000c101b00 */
[----:B------:R-:W-:-:S03]  /*ce80*/  @!P5 IMAD.X R63, R0, 0x1, R69, P6 ;  /* 0x00000001003fd824 */ /* 0x000fc600030e0645 */
[----:B------:R2:W5:Y:S01]  /*ce90*/  @!P2 LD.E.64 R20, desc[UR60][R10.64] ;  /* 0x0000003c0a14a980 */ /* 0x000562000c101b00 */
[----:B0-----:R-:W-:Y:S02]  /*cea0*/  CS2R R24, SRZ ;  /* 0x0000000000187805 */ /* 0x001fe4000001ff00 */
[----:B-1----:R-:W-:-:S04]  /*ceb0*/  CS2R R14, SRZ ;  /* 0x00000000000e7805 */ /* 0x002fc8000001ff00 */
[----:B------:R0:W5:Y:S01]  /*cec0*/  @!P2 LD.E.64 R24, desc[UR60][R12.64] ;  /* 0x0000003c0c18a980 */ /* 0x000162000c101b00 */
[----:B--2---:R-:W-:-:S03]  /*ced0*/  CS2R R10, SRZ ;  /* 0x00000000000a7805 */ /* 0x004fc6000001ff00 */
[----:B------:R1:W5:Y:S04]  /*cee0*/  @!P1 LD.E.64 R14, desc[UR60][R8.64] ;  /* 0x0000003c080e9980 */ /* 0x000368000c101b00 */
[----:B------:R2:W5:Y:S01]  /*cef0*/  @!P5 LD.E.64 R10, desc[UR60][R6.64] ;  /* 0x0000003c060ad980 */ /* 0x000562000c101b00 */
[----:B0-----:R-:W-:Y:S02]  /*cf00*/  CS2R R12, SRZ ;  /* 0x00000000000c7805 */ /* 0x001fe4000001ff00 */
[----:B-1----:R-:W-:-:S04]  /*cf10*/  CS2R R8, SRZ ;  /* 0x0000000000087805 */ /* 0x002fc8000001ff00 */
[----:B------:R2:W5:Y:S04]  /*cf20*/  @!P1 LD.E.64 R12, desc[UR60][R4.64] ;  /* 0x0000003c040c9980 */ /* 0x000568000c101b00 */
[----:B------:R2:W5:Y:S02]  /*cf30*/  @!P5 LD.E.64 R8, desc[UR60][R62.64] ;  /* 0x0000003c3e08d980 */ /* 0x000564000c101b00 */
.L_x_1698:
[----:B------:R-:W-:Y:S05]  /*cf40*/  BSYNC B1 ;  /* 0x0000000000017941 */ /* 0x000fea0003800000 */
.L_x_1697:
[----:B--2--5:R-:W-:Y:S01]  /*cf50*/  IMAD.MOV.U32 R5, RZ, RZ, R30 ;  /* 0x000000ffff057224 */ /* 0x024fe200078e001e */
[----:B------:R-:W-:Y:S01]  /*cf60*/  LEA.HI R4, R208, R208, RZ, 0x1 ;  /* 0x000000d0d0047211 */ /* 0x000fe200078f08ff */
[C---:B------:R-:W-:Y:S01]  /*cf70*/  VIADD R6, R3.reuse, 0xc400 ;  /* 0x0000c40003067836 */ /* 0x040fe20000000000 */
[----:B------:R-:W-:Y:S01]  /*cf80*/  MOV R63, R34 ;  /* 0x00000022003f7202 */ /* 0x000fe20000000f00 */
[----:B---3--:R-:W-:Y:S01]  /*cf90*/  VIADD R0, R3, 0xc440 ;  /* 0x0000c44003007836 */ /* 0x008fe20000000000 */
[----:B------:R-:W-:Y:S01]  /*cfa0*/  PRMT R85, R5, 0x7610, R85 ;  /* 0x0000761005557816 */ /* 0x000fe20000000055 */
[----:B------:R-:W-:Y:S01]  /*cfb0*/  IMAD.MOV.U32 R7, RZ, RZ, R32 ;  /* 0x000000ffff077224 */ /* 0x000fe200078e0020 */
[----:B------:R-:W-:Y:S01]  /*cfc0*/  LOP3.LUT R5, R4, 0xfffffffe, RZ, 0xc0, !PT ;  /* 0xfffffffe04057812 */ /* 0x000fe200078ec0ff */
[----:B0-----:R-:W-:Y:S01]  /*cfd0*/  IMAD.MOV.U32 R62, RZ, RZ, R33 ;  /* 0x000000ffff3e7224 */ /* 0x001fe200078e0021 */
[----:B------:R-:W-:Y:S01]  /*cfe0*/  @P0 IADD3 R0, R6, -0x40, RZ ;  /* 0xffffffc006000810 */ /* 0x000fe20007ffe0ff */
[----:B------:R-:W-:Y:S01]  /*cff0*/  IMAD.MOV.U32 R6, RZ, RZ, R31 ;  /* 0x000000ffff067224 */ /* 0x000fe200078e001f */
[----:B------:R-:W-:Y:S01]  /*d000*/  MOV R4, R26 ;  /* 0x0000001a00047202 */ /* 0x000fe20000000f00 */
[----:B------:R-:W-:Y:S01]  /*d010*/  IMAD.IADD R5, R208, 0x1, -R5 ;  /* 0x00000001d0057824 */ /* 0x000fe200078e0a05 */
[----:B------:R-:W-:Y:S01]  /*d020*/  PRMT R81, R7, 0x5410, R62 ;  /* 0x0000541007517816 */ /* 0x000fe2000000003e */
[----:B------:R-:W-:Y:S01]  /*d030*/  IMAD.MOV.U32 R7, RZ, RZ, R20 ;  /* 0x000000ffff077224 */ /* 0x000fe200078e0014 */
[----:B------:R-:W-:Y:S01]  /*d040*/  PRMT R85, R85, 0x5410, R6 ;  /* 0x0000541055557816 */ /* 0x000fe20000000006 */
[----:B------:R-:W-:Y:S01]  /*d050*/  IMAD.MOV.U32 R6, RZ, RZ, R27 ;  /* 0x000000ffff067224 */ /* 0x000fe200078e001b */
[----:B------:R-:W-:Y:S01]  /*d060*/  SHF.L.U32 R5, R5, 0x1f, RZ ;  /* 0x0000001f05057819 */ /* 0x000fe200000006ff */
[----:B------:R-:W-:Y:S01]  /*d070*/  IMAD.MOV.U32 R62, RZ, RZ, R8 ;  /* 0x000000ffff3e7224 */ /* 0x000fe200078e0008 */
[----:B------:R-:W-:Y:S01]  /*d080*/  PRMT R69, R69, 0x5410, R7 ;  /* 0x0000541045457816 */ /* 0x000fe20000000007 */
[----:B------:R-:W-:Y:S01]  /*d090*/  BSSY B1, `(.L_x_1699) ;  /* 0x000001e000017945 */ /* 0x000fe20003800000 */
[----:B------:R-:W0:Y:S01]  /*d0a0*/  SYNCS.PHASECHK.TRANS64.TRYWAIT P0, [R2+URZ+0x2a800], R5 ;  /* 0x02a80005020075a7 */ /* 0x000e22000800017f */
        /* <DEDUP_REMOVED lines=10> */
[----:B------:R-:W-:Y:S01]  /*d150*/  VIADDMNMX R67, R67, -R188, 0x80, PT ;  /* 0x0000008043437446 */ /* 0x000fe200038009bc */
[----:B------:R-:W-:Y:S01]  /*d160*/  IMAD.MOV.U32 R7, RZ, RZ, R41 ;  /* 0x000000ffff077224 */ /* 0x000fe200078e0029 */
[----:B------:R-:W-:Y:S01]  /*d170*/  PRMT R62, R62, 0x5410, R4 ;  /* 0x000054103e3e7816 */ /* 0x000fe20000000004 */
[----:B------:R-:W-:Y:S01]  /*d180*/  IMAD.MOV.U32 R4, RZ, RZ, R35 ;  /* 0x000000ffff047224 */ /* 0x000fe200078e0023 */
[----:B------:R-:W-:-:S02]  /*d190*/  ISETP.GE.AND P1, PT, R174, R67, PT ;  /* 0x00000043ae00720c */ /* 0x000fc40003f26270 */
[----:B------:R-:W-:Y:S01]  /*d1a0*/  PRMT R86, R6, 0x5410, R7 ;  /* 0x0000541006567816 */ /* 0x000fe20000000007 */
[----:B------:R-:W-:Y:S01]  /*d1b0*/  IMAD.MOV.U32 R6, RZ, RZ, R28 ;  /* 0x000000ffff067224 */ /* 0x000fe200078e001c */
[----:B------:R-:W-:Y:S01]  /*d1c0*/  PRMT R84, R84, 0x5410, R4 ;  /* 0x0000541054547816 */ /* 0x000fe20000000004 */
[----:B------:R-:W-:Y:S02]  /*d1d0*/  IMAD.MOV.U32 R7, RZ, RZ, R29 ;  /* 0x000000ffff077224 */ /* 0x000fe400078e001d */
[----:B------:R-:W-:-:S03]  /*d1e0*/  IMAD.MOV.U32 R4, RZ, RZ, R24 ;  /* 0x000000ffff047224 */ /* 0x000fc600078e0018 */
[----:B------:R-:W-:Y:S01]  /*d1f0*/  PRMT R80, R6, 0x5410, R7 ;  /* 0x0000541006507816 */ /* 0x000fe20000000007 */
[----:B------:R-:W-:Y:S01]  /*d200*/  IMAD.MOV.U32 R7, RZ, RZ, R14 ;  /* 0x000000ffff077224 */ /* 0x000fe200078e000e */
[----:B------:R-:W-:-:S04]  /*d210*/  MOV R6, R25 ;  /* 0x0000001900067202 */ /* 0x000fc80000000f00 */
[----:B------:R-:W-:Y:S01]  /*d220*/  PRMT R76, R4, 0x5410, R6 ;  /* 0x00005410044c7816 */ /* 0x000fe20000000006 */
[----:B------:R-:W-:Y:S01]  /*d230*/  IMAD.MOV.U32 R4, RZ, RZ, R10 ;  /* 0x000000ffff047224 */ /* 0x000fe200078e000a */
[----:B----4-:R-:W-:Y:S01]  /*d240*/  PRMT R65, R7, 0x5410, R63 ;  /* 0x0000541007417816 */ /* 0x010fe2000000003f */
[----:B------:R-:W-:Y:S01]  /*d250*/  IMAD.MOV.U32 R6, RZ, RZ, R11 ;  /* 0x000000ffff067224 */ /* 0x000fe200078e000b */
[----:B0-----:R-:W-:Y:S06]  /*d260*/  @!P0 BRA `(.L_x_1700) ;  /* 0x000001f000d48947 */ /* 0x001fec0003800000 */
.L_x_2036:
[----:B------:R-:W-:Y:S05]  /*d270*/  BSYNC B1 ;  /* 0x0000000000017941 */ /* 0x000fea0003800000 */
.L_x_1699:
[----:B------:R-:W-:Y:S01]  /*d280*/  BSSY B1, `(.L_x_1701) ;  /* 0x0000116000017945 */ /* 0x000fe20003800000 */
[----:B------:R-:W-:-:S03]  /*d290*/  PRMT R63, R4, 0x5410, R6 ;  /* 0x00005410043f7816 */ /* 0x000fc60000000006 */
[----:B------:R-:W-:Y:S05]  /*d2a0*/  @P1 BRA `(.L_x_1702) ;  /* 0x00000010004c1947 */ /* 0x000fea0003800000 */
[----:B0-----:R-:W0:Y:S01]  /*d2b0*/  LDC R5, c[0x0][0x3f4] ;  /* 0x0000fd00ff057b82 */ /* 0x001e220000000800 */
        /* <DEDUP_REMOVED lines=9> */
[----:B------:R-:W-:Y:S01]  /*d350*/  SHF.R.U32.HI R92, RZ, 0x10, R61 ;  /* 0x00000010ff5c7819 */ /* 0x000fe2000001163d */
[----:B------:R-:W-:Y:S01]  /*d360*/  HADD2.F32 R93, -RZ, R88.H1_H1 ;  /* 0x30000058ff5d7230 */ /* 0x000fe20000004100 */
[--C-:B------:R-:W-:Y:S02]  /*d370*/  SHF.R.U32.HI R94, RZ, 0x10, R59.reuse ;  /* 0x00000010ff5e7819 */ /* 0x100fe4000001163b */
[----:B------:R-:W-:Y:S01]  /*d380*/  SHF.R.U64 R58, R58, 0x10, R59 ;  /* 0x000000103a3a7819 */ /* 0x000fe2000000123b */
[----:B------:R-:W-:Y:S01]  /*d390*/  HADD2.F32 R92, -RZ, R92.H0_H0 ;  /* 0x2000005cff5c7230 */ /* 0x000fe20000004100 */
[----:B------:R-:W-:Y:S01]  /*d3a0*/  SHF.R.U64 R60, R60, 0x10, R61 ;  /* 0x000000103c3c7819 */ /* 0x000fe2000000123d */
[----:B------:R-:W-:Y:S02]  /*d3b0*/  HADD2.F32 R94, -RZ, R94.H0_H0 ;  /* 0x2000005eff5e7230 */ /* 0x000fe40000004100 */
[----:B------:R-:W-:-:S02]  /*d3c0*/  HADD2.F32 R59, -RZ, R88.H0_H0 ;  /* 0x20000058ff3b7230 */ /* 0x000fc40000004100 */
[--C-:B0-----:R-:W-:Y:S02]  /*d3d0*/  HADD2.F32 R91, -RZ, R7.reuse.H1_H1 ;  /* 0x30000007ff5b7230 */ /* 0x101fe40000004100 */
[----:B------:R-:W-:Y:S02]  /*d3e0*/  HADD2.F32 R89, -RZ, R7.H0_H0 ;  /* 0x20000007ff597230 */ /* 0x000fe40000004100 */
[--C-:B------:R-:W-:Y:S02]  /*d3f0*/  HADD2.F32 R90, -RZ, R4.reuse.H1_H1 ;  /* 0x30000004ff5a7230 */ /* 0x100fe40000004100 */
[C---:B------:R-:W-:Y:S01]  /*d400*/  FMUL.FTZ R95, R91.reuse, R92 ;  /* 0x0000005c5b5f7220 */ /* 0x040fe20000410000 */
[----:B------:R-:W-:Y:S01]  /*d410*/  FMUL.FTZ R96, R91, R94 ;  /* 0x0000005e5b607220 */ /* 0x000fe20000410000 */
[----:B------:R-:W-:Y:S02]  /*d420*/  HADD2.F32 R88, -RZ, R4.H0_H0 ;  /* 0x20000004ff587230 */ /* 0x000fe40000004100 */
[----:B------:R-:W-:-:S02]  /*d430*/  HADD2.F32 R7, -RZ, R6.H0_H0 ;  /* 0x20000006ff077230 */ /* 0x000fc40000004100 */
[C---:B------:R-:W-:Y:S01]  /*d440*/  FFMA.FTZ R94, R89.reuse, R94, R95 ;  /* 0x0000005e595e7223 */ /* 0x040fe2000001005f */
[----:B------:R-:W-:Y:S02]  /*d450*/  HADD2.F32 R61, -RZ, R6.H1_H1 ;  /* 0x30000006ff3d7230 */ /* 0x000fe40000004100 */
[C---:B------:R-:W-:Y:S01]  /*d460*/  FMUL.FTZ R91, R90.reuse, R59 ;  /* 0x0000003b5a5b7220 */ /* 0x040fe20000410000 */
[--C-:B------:R-:W-:Y:S02]  /*d470*/  HADD2.F32 R4, -RZ, R5.reuse.H0_H0 ;  /* 0x20000005ff047230 */ /* 0x100fe40000004100 */
[----:B------:R-:W-:Y:S01]  /*d480*/  FMUL.FTZ R95, R90, R93 ;  /* 0x0000005d5a5f7220 */ /* 0x000fe20000410000 */
[----:B------:R-:W-:Y:S02]  /*d490*/  HADD2.F32 R6, -RZ, R5.H1_H1 ;  /* 0x30000005ff067230 */ /* 0x000fe40000004100 */
[----:B------:R-:W-:Y:S01]  /*d4a0*/  FFMA.FTZ R5, R89, R92, -R96 ;  /* 0x0000005c59057223 */ /* 0x000fe20000010860 */
[----:B------:R-:W-:-:S02]  /*d4b0*/  HADD2.F32 R92, -RZ, R87.H1_H1 ;  /* 0x30000057ff5c7230 */ /* 0x000fc40000004100 */
[C---:B------:R-:W-:Y:S01]  /*d4c0*/  FFMA.FTZ R91, R88.reuse, R93, -R91 ;  /* 0x0000005d585b7223 */ /* 0x040fe2000001085b */
[----:B------:R-:W-:Y:S02]  /*d4d0*/  HADD2.F32 R90, -RZ, R87.H0_H0 ;  /* 0x20000057ff5a7230 */ /* 0x000fe40000004100 */
[----:B------:R-:W-:Y:S01]  /*d4e0*/  FFMA.FTZ R88, R88, R59, R95 ;  /* 0x0000003b58587223 */ /* 0x000fe2000001005f */
[----:B------:R-:W-:Y:S02]  /*d4f0*/  HADD2.F32 R89, -RZ, R58.H0_H0 ;  /* 0x2000003aff597230 */ /* 0x000fe40000004100 */
[C---:B------:R-:W-:Y:S01]  /*d500*/  FMUL.FTZ R58, R61.reuse, R92 ;  /* 0x0000005c3d3a7220 */ /* 0x040fe20000410000 */
[----:B------:R-:W-:Y:S02]  /*d510*/  HADD2.F32 R87, -RZ, R60.H0_H0 ;  /* 0x2000003cff577230 */ /* 0x000fe40000004100 */
[-C--:B------:R-:W-:Y:S01]  /*d520*/  FMUL.FTZ R61, R61, R90.reuse ;  /* 0x0000005a3d3d7220 */ /* 0x080fe20000410000 */
[C---:B------:R-:W-:Y:S01]  /*d530*/  FMUL.FTZ R59, R6.reuse, R89 ;  /* 0x00000059063b7220 */ /* 0x040fe20000410000 */
[C---:B------:R-:W-:Y:S01]  /*d540*/  FFMA.FTZ R90, R7.reuse, R90, -R58 ;  /* 0x0000005a075a7223 */ /* 0x040fe2000001083a */
[-C--:B------:R-:W-:Y:S01]  /*d550*/  FMUL.FTZ R6, R6, R87.reuse ;  /* 0x0000005706067220 */ /* 0x080fe20000410000 */
[----:B------:R-:W-:Y:S01]  /*d560*/  FFMA.FTZ R61, R7, R92, R61 ;  /* 0x0000005c073d7223 */ /* 0x000fe2000001003d */
[----:B------:R-:W-:Y:S01]  /*d570*/  FFMA.FTZ R59, R4, R87, -R59 ;  /* 0x00000057043b7223 */ /* 0x000fe2000001083b */
[----:B------:R-:W-:Y:S01]  /*d580*/  F2FP.F16.F32.PACK_AB R7, R94, R5 ;  /* 0x000000055e07723e */ /* 0x000fe200000000ff */
[----:B------:R-:W-:Y:S01]  /*d590*/  FFMA.FTZ R58, R4, R89, R6 ;  /* 0x00000059043a7223 */ /* 0x000fe20000010006 */
[----:B------:R-:W-:-:S02]  /*d5a0*/  F2FP.F16.F32.PACK_AB R4, R88, R91 ;  /* 0x0000005b5804723e */ /* 0x000fc400000000ff */
[----:B------:R-:W-:Y:S02]  /*d5b0*/  F2FP.F16.F32.PACK_AB R6, R61, R90 ;  /* 0x0000005a3d06723e */ /* 0x000fe400000000ff */
[----:B------:R-:W-:-:S05]  /*d5c0*/  F2FP.F16.F32.PACK_AB R5, R58, R59 ;  /* 0x0000003b3a05723e */ /* 0x000fca00000000ff */
[----:B------:R0:W-:Y:S02]  /*d5d0*/  STS.128 [R3+0xc400], R4 ;  /* 0x00c4000403007388 */ /* 0x0001e40000000c00 */
.L_x_1704:
[----:B------:R-:W-:Y:S05]  /*d5e0*/  BSYNC B2 ;  /* 0x0000000000027941 */ /* 0x000fea0003800000 */
.L_x_1703:
[----:B------:R-:W-:Y:S04]  /*d5f0*/  BSSY B2, `(.L_x_1705) ;  /* 0x000002c000027945 */ /* 0x000fe80003800000 */
[----:B------:R-:W-:Y:S05]  /*d600*/  @P1 BRA `(.L_x_1706) ;  /* 0x0000000000a81947 */ /* 0x000fea0003800000 */
[----:B0-----:R-:W0:Y:S01]  /*d610*/  LDS.128 R4, [R0] ;  /* 0x0000000000047984 */ /* 0x001e220000000c00 */
[----:B------:R-:W-:Y:S01]  /*d620*/  SHF.R.U32.HI R59, RZ, 0x10, R57 ;  /* 0x00000010ff3b7819 */ /* 0x000fe20000011639 */
[----:B------:R-:W-:Y:S01]  /*d630*/  HADD2.F32 R58, -RZ, R83.H1_H1 ;  /* 0x30000053ff3a7230 */ /* 0x000fe20000004100 */
[----:B------:R-:W-:Y:S01]  /*d640*/  SHF.R.U32.HI R61, RZ, 0x10, R55 ;  /* 0x00000010ff3d7819 */ /* 0x000fe20000011637 */
[----:B------:R-:W-:Y:S01]  /*d650*/  HADD2.F32 R60, -RZ, R82.H1_H1 ;  /* 0x30000052ff3c7230 */ /* 0x000fe20000004100 */
[----:B------:R-:W-:Y:S01]  /*d660*/  SHF.R.U64 R91, R56, 0x10, R57 ;  /* 0x00000010385b7819 */ /* 0x000fe20000001239 */
[----:B------:R-:W-:Y:S01]  /*d670*/  HADD2.F32 R59, -RZ, R59.H0_H0 ;  /* 0x2000003bff3b7230 */ /* 0x000fe20000004100 */
[----:B------:R-:W-:Y:S01]  /*d680*/  SHF.R.U64 R89, R54, 0x10, R55 ;  /* 0x0000001036597819 */ /* 0x000fe20000001237 */
[----:B------:R-:W-:Y:S02]  /*d690*/  HADD2.F32 R61, -RZ, R61.H0_H0 ;  /* 0x2000003dff3d7230 */ /* 0x000fe40000004100 */
[----:B------:R-:W-:-:S02]  /*d6a0*/  HADD2.F32 R83, -RZ, R83.H0_H0 ;  /* 0x20000053ff537230 */ /* 0x000fc40000004100 */
[--C-:B0-----:R-:W-:Y:S02]  /*d6b0*/  HADD2.F32 R57, -RZ, R7.reuse.H1_H1 ;  /* 0x30000007ff397230 */ /* 0x101fe40000004100 */
[----:B------:R-:W-:Y:S02]  /*d6c0*/  HADD2.F32 R56, -RZ, R7.H0_H0 ;  /* 0x20000007ff387230 */ /* 0x000fe40000004100 */
[--C-:B------:R-:W-:Y:S02]  /*d6d0*/  HADD2.F32 R7, -RZ, R4.reuse.H0_H0 ;  /* 0x20000004ff077230 */ /* 0x100fe40000004100 */
[C---:B------:R-:W-:Y:S01]  /*d6e0*/  FMUL.FTZ R90, R57.reuse, R59 ;  /* 0x0000003b395a7220 */ /* 0x040fe20000410000 */
[----:B------:R-:W-:Y:S02]  /*d6f0*/  HADD2.F32 R4, -RZ, R4.H1_H1 ;  /* 0x30000004ff047230 */ /* 0x000fe40000004100 */
[----:B------:R-:W-:Y:S01]  /*d700*/  FMUL.FTZ R87, R57, R61 ;  /* 0x0000003d39577220 */ /* 0x000fe20000410000 */
[----:B------:R-:W-:-:S02]  /*d710*/  HADD2.F32 R54, -RZ, R6.H0_H0 ;  /* 0x20000006ff367230 */ /* 0x000fc40000004100 */
[----:B------:R-:W-:Y:S01]  /*d720*/  FFMA.FTZ R92, R56, R61, R90 ;  /* 0x0000003d385c7223 */ /* 0x000fe2000001005a */
[----:B------:R-:W-:Y:S02]  /*d730*/  HADD2.F32 R55, -RZ, R6.H1_H1 ;  /* 0x30000006ff377230 */ /* 0x000fe40000004100 */
[----:B------:R-:W-:Y:S01]  /*d740*/  FMUL.FTZ R88, R4, R60 ;  /* 0x0000003c04587220 */ /* 0x000fe20000410000 */
[--C-:B------:R-:W-:Y:S02]  /*d750*/  HADD2.F32 R6, -RZ, R5.reuse.H0_H0 ;  /* 0x20000005ff067230 */ /* 0x100fe40000004100 */
[----:B------:R-:W-:Y:S01]  /*d760*/  FFMA.FTZ R87, R56, R59, -R87 ;  /* 0x0000003b38577223 */ /* 0x000fe20000010857 */
[-C--:B------:R-:W-:Y:S01]  /*d770*/  FMUL.FTZ R90, R4, R58.reuse ;  /* 0x0000003a045a7220 */ /* 0x080fe20000410000 */
[----:B------:R-:W-:Y:S02]  /*d780*/  HADD2.F32 R5, -RZ, R5.H1_H1 ;  /* 0x30000005ff057230 */ /* 0x000fe40000004100 */
[----:B------:R-:W-:Y:S01]  /*d790*/  FFMA.FTZ R88, R7, R58, -R88 ;  /* 0x0000003a07587223 */ /* 0x000fe20000010858 */
[----:B------:R-:W-:-:S02]  /*d7a0*/  HADD2.F32 R56, -RZ, R84.H0_H0 ;  /* 0x20000054ff387230 */ /* 0x000fc40000004100 */
        /* <DEDUP_REMOVED lines=15> */
[----:B------:R1:W-:Y:S02]  /*d8a0*/  STS.128 [R0], R4 ;  /* 0x0000000400007388 */ /* 0x0003e40000000c00 */
.L_x_1706:
[----:B------:R-:W-:Y:S05]  /*d8b0*/  BSYNC B2 ;  /* 0x0000000000027941 */ /* 0x000fea0003800000 */
.L_x_1705:
[----:B------:R-:W-:Y:S04]  /*d8c0*/  BSSY B2, `(.L_x_1707) ;  /* 0x000002c000027945 */ /* 0x000fe80003800000 */
[----:B------:R-:W-:Y:S05]  /*d8d0*/  @P2 BRA `(.L_x_1708) ;  /* 0x0000000000a82947 */ /* 0x000fea0003800000 */
[----:B01----:R-:W0:Y:S01]  /*d8e0*/  LDS.128 R4, [R3+0x10400] ;  /* 0x0104000003047984 */ /* 0x003e220000000c00 */
        /* <DEDUP_REMOVED lines=9> */
[----:B------:R-:W-:Y:S02]  /*d980*/  HADD2.F32 R78, -RZ, R78.H0_H0 ;  /* 0x2000004eff4e7230 */ /* 0x000fe40000004100 */
        /* <DEDUP_REMOVED lines=18> */
[CC--:B------:R-:W-:Y:S01]  /*dab0*/  FMUL.FTZ R55, R51.reuse, R79.reuse ;  /* 0x0000004f33377220 */ /* 0x0c0fe20000410000 */
[----:B------:R-:W-:Y:S01]  /*dac0*/  FMUL.FTZ R54, R51, R78 ;  /* 0x0000004e33367220 */ /* 0x000fe20000410000 */
[C---:B------:R-:W-:Y:S01]  /*dad0*/  FMUL.FTZ R7, R5.reuse, R52 ;  /* 0x0000003405077220 */ /* 0x040fe20000410000 */
[----:B------:R-:W-:Y:S01]  /*dae0*/  FMUL.FTZ R51, R5, R4 ;  /* 0x0000000405337220 */ /* 0x000fe20000410000 */
[C---:B------:R-:W-:Y:S01]  /*daf0*/  FFMA.FTZ R55, R50.reuse, R78, -R55 ;  /* 0x0000004e32377223 */ /* 0x040fe20000010837 */
[----:B------:R-:W-:Y:S01]  /*db00*/  FFMA.FTZ R54, R50, R79, R54 ;  /* 0x0000004f32367223 */ /* 0x000fe20000010036 */
[C---:B------:R-:W-:Y:S01]  /*db10*/  FFMA.FTZ R5, R6.reuse, R4, -R7 ;  /* 0x0000000406057223 */ /* 0x040fe20000010807 */
[----:B------:R-:W-:Y:S01]  /*db20*/  FFMA.FTZ R52, R6, R52, R51 ;  /* 0x0000003406347223 */ /* 0x000fe20000010033 */
[----:B------:R-:W-:-:S02]  /*db30*/  F2FP.F16.F32.PACK_AB R7, R88, R59 ;  /* 0x0000003b5807723e */ /* 0x000fc400000000ff */
[----:B------:R-:W-:Y:S02]  /*db40*/  F2FP.F16.F32.PACK_AB R6, R54, R55 ;  /* 0x000000373606723e */ /* 0x000fe400000000ff */
[----:B------:R-:W-:Y:S02]  /*db50*/  F2FP.F16.F32.PACK_AB R4, R53, R58 ;  /* 0x0000003a3504723e */ /* 0x000fe400000000ff */
[----:B------:R-:W-:-:S05]  /*db60*/  F2FP.F16.F32.PACK_AB R5, R52, R5 ;  /* 0x000000053405723e */ /* 0x000fca00000000ff */
[----:B------:R2:W-:Y:S02]  /*db70*/  STS.128 [R3+0x10400], R4 ;  /* 0x0104000403007388 */ /* 0x0005e40000000c00 */
.L_x_1708:
[----:B------:R-:W-:Y:S05]  /*db80*/  BSYNC B2 ;  /* 0x0000000000027941 */ /* 0x000fea0003800000 */
.L_x_1707:
[----:B------:R-:W-:Y:S04]  /*db90*/  BSSY B2, `(.L_x_1709) ;  /* 0x000002c000027945 */ /* 0x000fe80003800000 */
[----:B------:R-:W-:Y:S05]  /*dba0*/  @P3 BRA `(.L_x_1710) ;  /* 0x0000000000a83947 */ /* 0x000fea0003800000 */
[----:B012---:R-:W0:Y:S01]  /*dbb0*/  LDS.128 R4, [R0+0x4000] ;  /* 0x0040000000047984 */ /* 0x007e220000000c00 */
[----:B------:R-:W-:Y:S01]  /*dbc0*/  SHF.R.U32.HI R51, RZ, 0x10, R49 ;  /* 0x00000010ff337819 */ /* 0x000fe20000011631 */
[----:B------:R-:W-:Y:S01]  /*dbd0*/  HADD2.F32 R50, -RZ, R75.H0_H0 ;  /* 0x2000004bff327230 */ /* 0x000fe20000004100 */
[----:B------:R-:W-:Y:S01]  /*dbe0*/  SHF.R.U32.HI R53, RZ, 0x10, R47 ;  /* 0x00000010ff357819 */ /* 0x000fe2000001162f */
[--C-:B------:R-:W-:Y:S01]  /*dbf0*/  HADD2.F32 R52, -RZ, R74.reuse.H0_H0 ;  /* 0x2000004aff347230 */ /* 0x100fe20000004100 */
[----:B------:R-:W-:Y:S01]  /*dc00*/  SHF.R.U64 R59, R48, 0x10, R49 ;  /* 0x00000010303b7819 */ /* 0x000fe20000001231 */
[----:B------:R-:W-:Y:S01]  /*dc10*/  HADD2.F32 R51, -RZ, R51.H0_H0 ;  /* 0x20000033ff337230 */ /* 0x000fe20000004100 */
[----:B------:R-:W-:Y:S01]  /*dc20*/  SHF.R.U64 R57, R46, 0x10, R47 ;  /* 0x000000102e397819 */ /* 0x000fe2000000122f */
[----:B------:R-:W-:Y:S02]  /*dc30*/  HADD2.F32 R53, -RZ, R53.H0_H0 ;  /* 0x20000035ff357230 */ /* 0x000fe40000004100 */
[----:B------:R-:W-:-:S02]  /*dc40*/  HADD2.F32 R74, -RZ, R74.H1_H1 ;  /* 0x3000004aff4a7230 */ /* 0x000fc40000004100 */
[----:B------:R-:W-:Y:S02]  /*dc50*/  HADD2.F32 R75, -RZ, R75.H1_H1 ;  /* 0x3000004bff4b7230 */ /* 0x000fe40000004100 */
        /* <DEDUP_REMOVED lines=19> */
[-C--:B------:R-:W-:Y:S01]  /*dd90*/  FMUL.FTZ R53, R47, R75.reuse ;  /* 0x0000004b2f357220 */ /* 0x080fe20000410000 */
        /* <DEDUP_REMOVED lines=11> */
.L_x_1710:
[----:B------:R-:W-:Y:S05]  /*de50*/  BSYNC B2 ;  /* 0x0000000000027941 */ /* 0x000fea0003800000 */
.L_x_1709:
[----:B------:R-:W-:Y:S04]  /*de60*/  BSSY B2, `(.L_x_1711) ;  /* 0x000002c000027945 */ /* 0x000fe80003800000 */
[----:B------:R-:W-:Y:S05]  /*de70*/  @P4 BRA `(.L_x_1712) ;  /* 0x0000000000a84947 */ /* 0x000fea0003800000 */
[----:B0123--:R-:W0:Y:S01]  /*de80*/  LDS.128 R4, [R3+0x14400] ;  /* 0x0144000003047984 */ /* 0x00fe220000000c00 */
        /* <DEDUP_REMOVED lines=41> */
.L_x_1712:
[----:B------:R-:W-:Y:S05]  /*e120*/  BSYNC B2 ;  /* 0x0000000000027941 */ /* 0x000fea0003800000 */
.L_x_1711:
[----:B------:R-:W-:Y:S05]  /*e130*/  @P5 BRA `(.L_x_1702) ;  /* 0x0000000000a85947 */ /* 0x000fea0003800000 */
[----:B01234-:R-:W0:Y:S01]  /*e140*/  LDS.128 R4, [R0+0x8000] ;  /* 0x0080000000047984 */ /* 0x01fe220000000c00 */
[----:B------:R-:W-:Y:S01]  /*e150*/  SHF.R.U32.HI R43, RZ, 0x10, R37 ;  /* 0x00000010ff2b7819 */ /* 0x000fe20000011625 */
[----:B------:R-:W-:Y:S01]  /*e160*/  HADD2.F32 R42, -RZ, R66.H1_H1 ;  /* 0x30000042ff2a7230 */ /* 0x000fe20000004100 */
[--C-:B------:R-:W-:Y:S01]  /*e170*/  SHF.R.U32.HI R45, RZ, 0x10, R39.reuse ;  /* 0x00000010ff2d7819 */ /* 0x100fe20000011627 */
[--C-:B------:R-:W-:Y:S01]  /*e180*/  HADD2.F32 R44, -RZ, R70.reuse.H1_H1 ;  /* 0x30000046ff2c7230 */ /* 0x100fe20000004100 */
        /* <DEDUP_REMOVED lines=37> */
.L_x_1702:
[----:B------:R-:W-:Y:S05]  /*e3e0*/  BSYNC B1 ;  /* 0x0000000000017941 */ /* 0x000fea0003800000 */
.L_x_1701:
        /* <DEDUP_REMOVED lines=13> */
[--C-:B------:R-:W-:Y:S01]  /*e4c0*/  SHF.R.U64 R47, R40, 0x10, R41.reuse ;  /* 0x00000010282f7819 */ /* 0x100fe20000001229 */
[----:B------:R-:W-:Y:S01]  /*e4d0*/  HADD2.F32 R38, -RZ, R86.H0_H0 ;  /* 0x20000056ff267230 */ /* 0x000fe20000004100 */
[----:B------:R-:W-:Y:S01]  /*e4e0*/  SHF.R.U32.HI R39, RZ, 0x10, R41 ;  /* 0x00000010ff277819 */ /* 0x000fe20000011629 */
[--C-:B------:R-:W-:Y:S01]  /*e4f0*/  HADD2.F32 R40, -RZ, R85.reuse.H0_H0 ;  /* 0x20000055ff287230 */ /* 0x100fe20000004100 */
[--C-:B------:R-:W-:Y:S01]  /*e500*/  SHF.R.U32.HI R41, RZ, 0x10, R31.reuse ;  /* 0x00000010ff297819 */ /* 0x100fe2000001161f */
[----:B------:R-:W-:Y:S01]  /*e510*/  HADD2.F32 R85, -RZ, R85.H1_H1 ;  /* 0x30000055ff557230 */ /* 0x000fe20000004100 */
[----:B------:R-:W-:Y:S01]  /*e520*/  SHF.R.U64 R45, R30, 0x10, R31 ;  /* 0x000000101e2d7819 */ /* 0x000fe2000000121f */
[----:B------:R-:W-:Y:S02]  /*e530*/  HADD2.F32 R39, -RZ, R39.H0_H0 ;  /* 0x20000027ff277230 */ /* 0x000fe40000004100 */
[----:B------:R-:W-:-:S02]  /*e540*/  HADD2.F32 R41, -RZ, R41.H0_H0 ;  /* 0x20000029ff297230 */ /* 0x000fc40000004100 */
        /* <DEDUP_REMOVED lines=32> */
.L_x_1715:
[----:B------:R-:W-:Y:S05]  /*e750*/  BSYNC B1 ;  /* 0x0000000000017941 */ /* 0x000fea0003800000 */
.L_x_1714:
[----:B------:R-:W-:Y:S04]  /*e760*/  BSSY B1, `(.L_x_1716) ;  /* 0x000002c000017945 */ /* 0x000fe80003800000 */
[----:B------:R-:W-:Y:S05]  /*e770*/  @P1 BRA `(.L_x_1717) ;  /* 0x0000000000a81947 */ /* 0x000fea0003800000 */
[----:B0-----:R-:W0:Y:S01]  /*e780*/  LDS.128 R4, [R0+0x2000] ;  /* 0x0020000000047984 */ /* 0x001e220000000c00 */
[----:B------:R-:W-:Y:S01]  /*e790*/  SHF.R.U64 R40, R34, 0x10, R35 ;  /* 0x0000001022287819 */ /* 0x000fe20000001223 */
[----:B------:R-:W-:Y:S01]  /*e7a0*/  HADD2.F32 R82, -RZ, R82.H0_H0 ;  /* 0x20000052ff527230 */ /* 0x000fe20000004100 */
[----:B------:R-:W-:Y:S01]  /*e7b0*/  SHF.R.U32.HI R36, RZ, 0x10, R33 ;  /* 0x00000010ff247819 */ /* 0x000fe20000011621 */
[----:B------:R-:W-:Y:S01]  /*e7c0*/  HADD2.F32 R84, -RZ, R84.H1_H1 ;  /* 0x30000054ff547230 */ /* 0x000fe20000004100 */
[----:B------:R-:W-:Y:S01]  /*e7d0*/  SHF.R.U32.HI R34, RZ, 0x10, R35 ;  /* 0x00000010ff227819 */ /* 0x000fe20000011623 */
[----:B------:R-:W-:Y:S01]  /*e7e0*/  HADD2.F32 R35, -RZ, R81.H0_H0 ;  /* 0x20000051ff237230 */ /* 0x000fe20000004100 */
        /* <DEDUP_REMOVED lines=11> */
[----:B------:R-:W-:Y:S01]  /*e8a0*/  FFMA.FTZ R37, R32, R34, -R37 ;  /* 0x0000002220257223 */ /* 0x000fe20000010825 */
[----:B------:R-:W-:Y:S02]  /*e8b0*/  HADD2.F32 R31, -RZ, R6.H1_H1 ;  /* 0x30000006ff1f7230 */ /* 0x000fe40000004100 */
[----:B------:R-:W-:Y:S01]  /*e8c0*/  FMUL.FTZ R38, R4, R35 ;  /* 0x0000002304267220 */ /* 0x000fe20000410000 */
[--C-:B------:R-:W-:Y:S02]  /*e8d0*/  HADD2.F32 R6, -RZ, R5.reuse.H0_H0 ;  /* 0x20000005ff067230 */ /* 0x100fe40000004100 */
[----:B------:R-:W-:Y:S01]  /*e8e0*/  FFMA.FTZ R36, R32, R36, R33 ;  /* 0x0000002420247223 */ /* 0x000fe20000010021 */
        /* <DEDUP_REMOVED lines=19> */
.L_x_1717:
[----:B------:R-:W-:Y:S05]  /*ea20*/  BSYNC B1 ;  /* 0x0000000000017941 */ /* 0x000fea0003800000 */
.L_x_1716:
[----:B------:R-:W-:Y:S04]  /*ea30*/  BSSY B1, `(.L_x_1718) ;  /* 0x000002c000017945 */ /* 0x000fe80003800000 */
[----:B------:R-:W-:Y:S05]  /*ea40*/  @P2 BRA `(.L_x_1719) ;  /* 0x0000000000a82947 */ /* 0x000fea0003800000 */
[----:B01----:R-:W0:Y:S01]  /*ea50*/  LDS.128 R4, [R3+0x12400] ;  /* 0x0124000003047984 */ /* 0x003e220000000c00 */
[----:B------:R-:W-:Y:S01]  /*ea60*/  SHF.R.U32.HI R31, RZ, 0x10, R29 ;  /* 0x00000010ff1f7819 */ /* 0x000fe2000001161d */
[----:B------:R-:W-:Y:S01]  /*ea70*/  HADD2.F32 R30, -RZ, R80.H0_H0 ;  /* 0x20000050ff1e7230 */ /* 0x000fe20000004100 */
[----:B------:R-:W-:Y:S01]  /*ea80*/  SHF.R.U32.HI R33, RZ, 0x10, R27 ;  /* 0x00000010ff217819 */ /* 0x000fe2000001161b */
[----:B------:R-:W-:Y:S01]  /*ea90*/  HADD2.F32 R32, -RZ, R77.H1_H1 ;  /* 0x3000004dff207230 */ /* 0x000fe20000004100 */
[----:B------:R-:W-:Y:S01]  /*eaa0*/  SHF.R.U64 R39, R28, 0x10, R29 ;  /* 0x000000101c277819 */ /* 0x000fe2000000121d */
        /* <DEDUP_REMOVED lines=36> */
.L_x_1719:
[----:B------:R-:W-:Y:S05]  /*ecf0*/  BSYNC B1 ;  /* 0x0000000000017941 */ /* 0x000fea0003800000 */
.L_x_1718:
[----:B------:R-:W-:Y:S04]  /*ed00*/  BSSY B1, `(.L_x_1720) ;  /* 0x000002c000017945 */ /* 0x000fe80003800000 */
[----:B------:R-:W-:Y:S05]  /*ed10*/  @P3 BRA `(.L_x_1721) ;  /* 0x0000000000a83947 */ /* 0x000fea0003800000 */
[----:B012---:R-:W0:Y:S01]  /*ed20*/  LDS.128 R4, [R0+0x6000] ;  /* 0x0060000000047984 */ /* 0x007e220000000c00 */
        /* <DEDUP_REMOVED lines=41> */
.L_x_1721:
[----:B------:R-:W-:Y:S05]  /*efc0*/  BSYNC B1 ;  /* 0x0000000000017941 */ /* 0x000fea0003800000 */
.L_x_1720:
[----:B------:R-:W-:Y:S04]  /*efd0*/  BSSY B1, `(.L_x_1722) ;  /* 0x000002c000017945 */ /* 0x000fe80003800000 */
[----:B------:R-:W-:Y:S05]  /*efe0*/  @P4 BRA `(.L_x_1723) ;  /* 0x0000000000a84947 */ /* 0x000fea0003800000 */
[----:B0123--:R-:W0:Y:S01]  /*eff0*/  LDS.128 R4, [R3+0x16400] ;  /* 0x0164000003047984 */ /* 0x00fe220000000c00 */
        /* <DEDUP_REMOVED lines=41> */
.L_x_1723:
[----:B------:R-:W-:Y:S05]  /*f290*/  BSYNC B1 ;  /* 0x0000000000017941 */ /* 0x000fea0003800000 */
.L_x_1722:
[----:B------:R-:W-:Y:S05]  /*f2a0*/  @P5 BRA `(.L_x_1713) ;  /* 0x0000003400d05947 */ /* 0x000fea0003800000 */
[----:B01234-:R-:W0:Y:S01]  /*f2b0*/  LDS.128 R4, [R0+0xa000] ;  /* 0x00a0000000047984 */ /* 0x01fe220000000c00 */
[----:B------:R-:W-:Y:S01]  /*f2c0*/  SHF.R.U32.HI R14, RZ, 0x10, R9 ;  /* 0x00000010ff0e7819 */ /* 0x000fe20000011609 */
[--C-:B------:R-:W-:Y:S01]  /*f2d0*/  HADD2.F32 R13, -RZ, R62.reuse.H0_H0 ;  /* 0x2000003eff0d7230 */ /* 0x100fe20000004100 */
[--C-:B------:R-:W-:Y:S01]  /*f2e0*/  SHF.R.U32.HI R12, RZ, 0x10, R11.reuse ;  /* 0x00000010ff0c7819 */ /* 0x100fe2000001160b */
        /* <DEDUP_REMOVED lines=8> */
[--C-:B------:R-:W-:Y:S02]  /*f370*/  HADD2.F32 R3, -RZ, R4.reuse.H0_H0 ;  /* 0x20000004ff037230 */ /* 0x100fe40000004100 */
[----:B------:R-:W-:Y:S02]  /*f380*/  HADD2.F32 R9, -RZ, R7.H0_H0 ;  /* 0x20000007ff097230 */ /* 0x000fe40000004100 */
[C---:B------:R-:W-:Y:S01]  /*f390*/  FMUL.FTZ R20, R10.reuse, R14 ;  /* 0x0000000e0a147220 */ /* 0x040fe20000410000 */
[----:B------:R-:W-:Y:S02]  /*f3a0*/  HADD2.F32 R4, -RZ, R4.H1_H1 ;  /* 0x30000004ff047230 */ /* 0x000fe40000004100 */
[----:B------:R-:W-:Y:S01]  /*f3b0*/  FMUL.FTZ R15, R10, R12 ;  /* 0x0000000c0a0f7220 */ /* 0x000fe20000410000 */
[----:B------:R-:W-:-:S02]  /*f3c0*/  HADD2.F32 R7, -RZ, R6.H0_H0 ;  /* 0x20000006ff077230 */ /* 0x000fc40000004100 */
[C---:B------:R-:W-:Y:S01]  /*f3d0*/  FFMA.FTZ R20, R9.reuse, R12, -R20 ;  /* 0x0000000c09147223 */ /* 0x040fe20000010814 */
[----:B------:R-:W-:Y:S02]  /*f3e0*/  HADD2.F32 R8, -RZ, R6.H1_H1 ;  /* 0x30000006ff087230 */ /* 0x000fe40000004100 */
[C---:B------:R-:W-:Y:S01]  /*f3f0*/  FMUL.FTZ R10, R4.reuse, R13 ;  /* 0x0000000d040a7220 */ /* 0x040fe20000410000 */
        /* <DEDUP_REMOVED lines=20> */
[----:B------:R0:W-:Y:S01]  /*f540*/  STS.128 [R0+0xa000], R4 ;  /* 0x00a0000400007388 */ /* 0x0001e20000000c00 */
[----:B------:R-:W-:Y:S05]  /*f550*/  BRA `(.L_x_1713) ;  /* 0x0000003400247947 */ /* 0x000fea0003800000 */
.L_x_1692:
[----:B------:R-:W2:Y:S01]  /*f560*/  LDC R10, c[0x0][0x448] ;  /* 0x00011200ff0a7b82 */ /* 0x000ea20000000800 */
[----:B------:R-:W-:Y:S01]  /*f570*/  IMAD R3, R209, 0x40, R64 ;  /* 0x00000040d1037824 */ /* 0x000fe200078e0240 */
[----:B------:R-:W-:Y:S01]  /*f580*/  ULDC.64 UR4, c[0x0][0x3f8] ;  /* 0x0000fe0000047ab9 */ /* 0x000fe20000000a00 */
[----:B------:R-:W-:Y:S01]  /*f590*/  ULDC.64 UR6, c[0x0][0x408] ;  /* 0x0001020000067ab9 */ /* 0x000fe20000000a00 */
[----:B------:R-:W-:Y:S01]  /*f5a0*/  MOV R7, R29 ;  /* 0x0000001d00077202 */ /* 0x000fe20000000f00 */
[----:B------:R-:W-:Y:S02]  /*f5b0*/  IMAD.MOV.U32 R4, RZ, RZ, R24 ;  /* 0x000000ffff047224 */ /* 0x000fe400078e0018 */
[----:B------:R-:W-:Y:S01]  /*f5c0*/  IMAD.MOV.U32 R6, RZ, RZ, R140 ;  /* 0x000000ffff067224 */ /* 0x000fe200078e008c */
        /* <DEDUP_REMOVED lines=27> */
.L_x_2042:
        /* <DEDUP_REMOVED lines=9> */
[----:B0-----:R-:W-:Y:S02]  /*f810*/  CS2R R32, SRZ ;  /* 0x0000000000207805 */ /* 0x001fe4000001ff00 */
[----:B------:R-:W-:Y:S02]  /*f820*/  CS2R R34, SRZ ;  /* 0x0000000000227805 */ /* 0x000fe4000001ff00 */
[----:B-1----:R-:W-:Y:S02]  /*f830*/  CS2R R28, SRZ ;  /* 0x00000000001c7805 */ /* 0x002fe4000001ff00 */
[----:B------:R-:W-:-:S02]  /*f840*/  CS2R R30, SRZ ;  /* 0x00000000001e7805 */ /* 0x000fc4000001ff00 */
[----:B------:R-:W-:Y:S02]  /*f850*/  CS2R R24, SRZ ;  /* 0x0000000000187805 */ /* 0x000fe4000001ff00 */
[----:B------:R-:W-:Y:S01]  /*f860*/  CS2R R26, SRZ ;  /* 0x00000000001a7805 */ /* 0x000fe2000001ff00 */
[----:B------:R-:W-:Y:S06]  /*f870*/  @P0 BRA `(.L_x_1726) ;  /* 0x0000000000980947 */ /* 0x000fec0003800000 */
[----:B------:R-:W-:Y:S01]  /*f880*/  ULDC UR4, c[0x0][0x3f4] ;  /* 0x0000fd0000047ab9 */ /* 0x000fe20000000800 */
[----:B---3--:R-:W-:Y:S01]  /*f890*/  MOV R9, R3 ;  /* 0x0000000300097202 */ /* 0x008fe20000000f00 */
[----:B----4-:R-:W-:Y:S01]  /*f8a0*/  IMAD.MOV.U32 R8, RZ, RZ, R0 ;  /* 0x000000ffff087224 */ /* 0x010fe200078e0000 */
[----:B------:R-:W-:Y:S01]  /*f8b0*/  ISETP.GE.AND P2, PT, R18, UR4, PT ;  /* 0x0000000412007c0c */ /* 0x000fe2000bf46270 */
[----:B------:R-:W-:Y:S01]  /*f8c0*/  IMAD.MOV.U32 R24, RZ, RZ, R14 ;  /* 0x000000ffff187224 */ /* 0x000fe200078e000e */
[----:B------:R-:W-:Y:S01]  /*f8d0*/  ISETP.GE.AND P3, PT, R167, UR4, PT ;  /* 0x00000004a7007c0c */ /* 0x000fe2000bf66270 */
[----:B------:R-:W-:Y:S01]  /*f8e0*/  IMAD.MOV.U32 R25, RZ, RZ, R7 ;  /* 0x000000ffff197224 */ /* 0x000fe200078e0007 */
[----:B------:R-:W-:Y:S02]  /*f8f0*/  ISETP.GE.AND P4, PT, R168, UR4, PT ;  /* 0x00000004a8007c0c */ /* 0x000fe4000bf86270 */
[----:B------:R-:W-:Y:S02]  /*f900*/  CS2R R28, SRZ ;  /* 0x00000000001c7805 */ /* 0x000fe4000001ff00 */
[----:B------:R-:W-:-:S02]  /*f910*/  CS2R R30, SRZ ;  /* 0x00000000001e7805 */ /* 0x000fc4000001ff00 */
[----:B------:R-:W-:Y:S02]  /*f920*/  CS2R R40, SRZ ;  /* 0x0000000000287805 */ /* 0x000fe4000001ff00 */
[----:B------:R-:W-:Y:S01]  /*f930*/  CS2R R42, SRZ ;  /* 0x00000000002a7805 */ /* 0x000fe2000001ff00 */
[----:B------:R-:W-:Y:S02]  /*f940*/  @!P2 IMAD.SHL.U32 R5, R18, 0x2, RZ ;  /* 0x000000021205a824 */ /* 0x000fe400078e00ff */
[----:B------:R-:W-:Y:S02]  /*f950*/  @!P3 IMAD.SHL.U32 R15, R170, 0x8, RZ ;  /* 0x00000008aa0fb824 */ /* 0x000fe400078e00ff */
[----:B------:R-:W-:Y:S01]  /*f960*/  @!P4 IMAD.SHL.U32 R27, R171, 0x8, RZ ;  /* 0x00000008ab1bc824 */ /* 0x000fe200078e00ff */
[-C--:B------:R-:W-:Y:S01]  /*f970*/  @!P2 IADD3 R4, P0, R0, R5.reuse, RZ ;  /* 0x000000050004a210 */ /* 0x080fe20007f1e0ff */
[----:B------:R-:W-:Y:S01]  /*f980*/  @!P3 IMAD.WIDE R10, R15, 0x2, R8 ;  /* 0x000000020f0ab825 */ /* 0x000fe200078e0208 */
[----:B------:R-:W-:-:S02]  /*f990*/  @!P2 IADD3 R6, P1, R14, R5, RZ ;  /* 0x000000050e06a210 */ /* 0x000fc40007f3e0ff */
[----:B------:R-:W-:Y:S01]  /*f9a0*/  @!P2 SHF.L.U64.HI R0, R18, 0x1, R19 ;  /* 0x000000011200a819 */ /* 0x000fe20000010213 */
[----:B------:R-:W-:Y:S01]  /*f9b0*/  @!P4 IMAD.WIDE R12, R27, 0x2, R8 ;  /* 0x000000021b0cc825 */ /* 0x000fe200078e0208 */
[----:B------:R-:W-:Y:S02]  /*f9c0*/  CS2R R36, SRZ ;  /* 0x0000000000247805 */ /* 0x000fe4000001ff00 */
[----:B------:R-:W-:Y:S02]  /*f9d0*/  CS2R R38, SRZ ;  /* 0x0000000000267805 */ /* 0x000fe4000001ff00 */
[----:B------:R-:W-:Y:S01]  /*f9e0*/  CS2R R32, SRZ ;  /* 0x0000000000207805 */ /* 0x000fe2000001ff00 */
[----:B------:R-:W-:Y:S01]  /*f9f0*/  @!P3 IMAD.WIDE R14, R15, 0x2, R24 ;  /* 0x000000020f0eb825 */ /* 0x000fe200078e0218 */
[----:B------:R-:W-:Y:S02]  /*fa00*/  CS2R R34, SRZ ;  /* 0x0000000000227805 */ /* 0x000fe4000001ff00 */
[----:B------:R-:W-:-:S02]  /*fa10*/  CS2R R44, SRZ ;  /* 0x00000000002c7805 */ /* 0x000fc4000001ff00 */
[----:B------:R-:W-:Y:S01]  /*fa20*/  CS2R R46, SRZ ;  /* 0x00000000002e7805 */ /* 0x000fe2000001ff00 */
[----:B------:R-:W-:Y:S01]  /*fa30*/  @!P4 IMAD.WIDE R8, R27, 0x2, R24 ;  /* 0x000000021b08c825 */ /* 0x000fe200078e0218 */
[----:B------:R-:W-:Y:S02]  /*fa40*/  CS2R R24, SRZ ;  /* 0x0000000000187805 */ /* 0x000fe4000001ff00 */
[----:B------:R-:W-:Y:S02]  /*fa50*/  CS2R R26, SRZ ;  /* 0x00000000001a7805 */ /* 0x000fe4000001ff00 */
[----:B------:R-:W-:Y:S01]  /*fa60*/  @!P2 IADD3.X R5, R3, R0, RZ, P0, !PT ;  /* 0x000000000305a210 */ /* 0x000fe200007fe4ff */
[----:B------:R-:W-:Y:S01]  /*fa70*/  @!P2 IMAD.X R7, R7, 0x1, R0, P1 ;  /* 0x000000010707a824 */ /* 0x000fe200008e0600 */
[----:B------:R0:W5:Y:S04]  /*fa80*/  @!P3 LD.E.128 R28, desc[UR60][R10.64] ;  /* 0x0000003c0a1cb980 */ /* 0x000168000c101d00 */
[----:B------:R0:W5:Y:S04]  /*fa90*/  @!P3 LD.E.128 R40, desc[UR60][R14.64] ;  /* 0x0000003c0e28b980 */ /* 0x000168000c101d00 */
[----:B------:R0:W5:Y:S04]  /*faa0*/  @!P4 LD.E.128 R24, desc[UR60][R12.64] ;  /* 0x0000003c0c18c980 */ /* 0x000168000c101d00 */
[----:B------:R0:W5:Y:S04]  /*fab0*/  @!P4 LD.E.128 R36, desc[UR60][R8.64] ;  /* 0x0000003c0824c980 */ /* 0x000168000c101d00 */
[----:B------:R0:W5:Y:S04]  /*fac0*/  @!P2 LD.E.128 R32, desc[UR60][R4.64] ;  /* 0x0000003c0420a980 */ /* 0x000168000c101d00 */
[----:B------:R0:W5:Y:S02]  /*fad0*/  @!P2 LD.E.128 R44, desc[UR60][R6.64] ;  /* 0x0000003c062ca980 */ /* 0x000164000c101d00 */
.L_x_1726:
[----:B------:R-:W-:Y:S05]  /*fae0*/  BSYNC B1 ;  /* 0x0000000000017941 */ /* 0x000fea0003800000 */
.L_x_1725:
[----:B0----5:R-:W-:Y:S01]  /*faf0*/  IMAD.MOV.U32 R4, RZ, RZ, R46 ;  /* 0x000000ffff047224 */ /* 0x021fe200078e002e */
[----:B------:R-:W-:Y:S01]  /*fb00*/  MOV R5, R47 ;  /* 0x0000002f00057202 */ /* 0x000fe20000000f00 */
[----:B----4-:R-:W-:Y:S01]  /*fb10*/  IMAD.MOV.U32 R0, RZ, RZ, R44 ;  /* 0x000000ffff007224 */ /* 0x010fe200078e002c */
[----:B------:R-:W-:Y:S01]  /*fb20*/  UMOV UR4, 0xffffffff ;  /* 0xffffffff00047882 */ /* 0x000fe20000000000 */
[----:B---3--:R-:W-:Y:S01]  /*fb30*/  IMAD.MOV.U32 R3, RZ, RZ, R45 ;  /* 0x000000ffff037224 */ /* 0x008fe200078e002d */
[----:B------:R-:W-:Y:S01]  /*fb40*/  PRMT R92, R4, 0x7610, R92 ;  /* 0x00007610045c7816 */ /* 0x000fe2000000005c */
[----:B------:R-:W-:Y:S01]  /*fb50*/  IMAD.MOV.U32 R4, RZ, RZ, R42 ;  /* 0x000000ffff047224 */ /* 0x000fe200078e002a */
[----:B------:R-:W-:Y:S01]  /*fb60*/  PRMT R91, R91, 0x5410, R5 ;  /* 0x000054105b5b7816 */ /* 0x000fe20000000005 */
[----:B------:R-:W-:Y:S01]  /*fb70*/  IMAD.MOV.U32 R5, RZ, RZ, R43 ;  /* 0x000000ffff057224 */ /* 0x000fe200078e002b */
[----:B------:R-:W-:Y:S01]  /*fb80*/  PRMT R93, R93, 0x5410, R0 ;  /* 0x000054105d5d7816 */ /* 0x000fe20000000000 */
[----:B------:R-:W-:Y:S01]  /*fb90*/  IMAD.MOV.U32 R0, RZ, RZ, R40 ;  /* 0x000000ffff007224 */ /* 0x000fe200078e0028 */
[----:B------:R-:W-:Y:S01]  /*fba0*/  PRMT R97, R3, 0x7610, R97 ;  /* 0x0000761003617816 */ /* 0x000fe20000000061 */
[----:B------:R-:W-:Y:S01]  /*fbb0*/  IMAD.MOV.U32 R3, RZ, RZ, R41 ;  /* 0x000000ffff037224 */ /* 0x000fe200078e0029 */
[----:B------:R-:W-:Y:S01]  /*fbc0*/  PRMT R87, R4, 0x5410, R5 ;  /* 0x0000541004577816 */ /* 0x000fe20000000005 */
[----:B------:R-:W-:-:S02]  /*fbd0*/  IMAD.MOV.U32 R4, RZ, RZ, R38 ;  /* 0x000000ffff047224 */ /* 0x000fc400078e0026 */
[----:B------:R-:W-:Y:S01]  /*fbe0*/  IMAD.MOV.U32 R5, RZ, RZ, R39 ;  /* 0x000000ffff057224 */ /* 0x000fe200078e0027 */
[----:B------:R-:W-:Y:S01]  /*fbf0*/  PRMT R86, R0, 0x5410, R3 ;  /* 0x0000541000567816 */ /* 0x000fe20000000003 */
[----:B------:R-:W-:Y:S01]  /*fc00*/  IMAD.MOV.U32 R3, RZ, RZ, R37 ;  /* 0x000000ffff037224 */ /* 0x000fe200078e0025 */
[----:B------:R-:W-:Y:S02]  /*fc10*/  MOV R0, R36 ;  /* 0x0000002400007202 */ /* 0x000fe40000000f00 */
        /* <DEDUP_REMOVED lines=17> */
[----:B------:R-:W-:Y:S01]  /*fd30*/  IMAD.MOV.U32 R4, RZ, RZ, R26 ;  /* 0x000000ffff047224 */ /* 0x000fe200078e001a */
[----:B------:R-:W-:Y:S01]  /*fd40*/  MOV R5, R27 ;  /* 0x0000001b00057202 */ /* 0x000fe20000000f00 */
[----:B------:R-:W-:-:S03]  /*fd50*/  IMAD.MOV.U32 R3, RZ, RZ, R25 ;  /* 0x000000ffff037224 */ /* 0x000fc600078e0019 */
[----:B------:R-:W-:Y:S02]  /*fd60*/  PRMT R79, R4, 0x5410, R5 ;  /* 0x00005410044f7816 */ /* 0x000fe40000000005 */
[----:B------:R-:W-:Y:S02]  /*fd70*/  CS2R R4, SRZ ;  /* 0x0000000000047805 */ /* 0x000fe4000001ff00 */
[----:B------:R-:W-:Y:S01]  /*fd80*/  PRMT R78, R0, 0x5410, R3 ;  /* 0x00005410004e7816 */ /* 0x000fe20000000003 */
[----:B------:R-:W-:Y:S06]  /*fd90*/  BRA.DIV UR4, `(.L_x_1727) ;  /* 0x000001ca048c7947 */ /* 0x000fec000b800000 */
[----:B------:R0:W1:Y:S04]  /*fda0*/  SHFL.IDX PT, R0, R21, 0x1, 0x1c1f ;  /* 0x003c1f0015007f89 */ /* 0x00006800000e0000 */
[----:B------:R0:W3:Y:S04]  /*fdb0*/  SHFL.IDX PT, R3, R20, 0x1, 0x1c1f ;  /* 0x003c1f0014037f89 */ /* 0x0000e800000e0000 */
[----:B--2---:R-:W2:Y:S04]  /*fdc0*/  SHFL.IDX PT, R61, R61, 0x1, 0x1c1f ;  /* 0x003c1f003d3d7f89 */ /* 0x004ea800000e0000 */
[----:B0-----:R-:W4:Y:S02]  /*fdd0*/  SHFL.IDX PT, R62, R62, 0x1, 0x1c1f ;  /* 0x003c1f003e3e7f89 */ /* 0x001f2400000e0000 */
.L_x_2048:
[----:B------:R-:W-:Y:S01]  /*fde0*/  VIADD R64, R64, 0x40 ;  /* 0x0000004040407836 */ /* 0x000fe20000000000 */
        /* <DEDUP_REMOVED lines=14> */
[----:B------:R-:W-:Y:S01]  /*fed0*/  ULDC UR4, c[0x0][0x3f4] ;  /* 0x0000fd0000047ab9 */ /* 0x000fe20000000800 */
[----:B---3--:R-:W-:Y:S01]  /*fee0*/  IMAD.MOV.U32 R6, RZ, RZ, R3 ;  /* 0x000000ffff067224 */ /* 0x008fe200078e0003 */
[----:B------:R-:W-:Y:S01]  /*fef0*/  ISETP.GE.AND P2, PT, R18, UR4, PT ;  /* 0x0000000412007c0c */ /* 0x000fe2000bf46270 */
[----:B-1----:R-:W-:Y:S01]  /*ff00*/  IMAD.MOV.U32 R7, RZ, RZ, R0 ;  /* 0x000000ffff077224 */ /* 0x002fe200078e0000 */
[----:B------:R-:W-:Y:S01]  /*ff10*/  ISETP.GE.AND P3, PT, R167, UR4, PT ;  /* 0x00000004a7007c0c */ /* 0x000fe2000bf66270 */
[----:B----4-:R-:W-:Y:S01]  /*ff20*/  IMAD.MOV.U32 R8, RZ, RZ, R62 ;  /* 0x000000ffff087224 */ /* 0x010fe200078e003e */
[----:B------:R-:W-:Y:S01]  /*ff30*/  ISETP.GE.AND P4, PT, R168, UR4, PT ;  /* 0x00000004a8007c0c */ /* 0x000fe2000bf86270 */
[----:B--2---:R-:W-:Y:S01]  /*ff40*/  IMAD.MOV.U32 R9, RZ, RZ, R61 ;  /* 0x000000ffff097224 */ /* 0x004fe200078e003d */
[----:B------:R-:W-:Y:S02]  /*ff50*/  CS2R R52, SRZ ;  /* 0x0000000000347805 */ /* 0x000fe4000001ff00 */
[----:B------:R-:W-:-:S02]  /*ff60*/  CS2R R54, SRZ ;  /* 0x0000000000367805 */ /* 0x000fc4000001ff00 */
[----:B------:R-:W-:Y:S02]  /*ff70*/  CS2R R10, SRZ ;  /* 0x00000000000a7805 */ /* 0x000fe4000001ff00 */
[----:B------:R-:W-:Y:S02]  /*ff80*/  CS2R R56, SRZ ;  /* 0x0000000000387805 */ /* 0x000fe4000001ff00 */
[----:B------:R-:W-:Y:S01]  /*ff90*/  CS2R R58, SRZ ;  /* 0x00000000003a7805 */ /* 0x000fe2000001ff00 */
[----:B------:R-:W-:Y:S01]  /*ffa0*/  @!P2 IMAD.SHL.U32 R60, R18, 0x2, RZ ;  /* 0x00000002123ca824 */ /* 0x000fe200078e00ff */
[----:B------:R-:W-:Y:S01]  /*ffb0*/  @!P3 SHF.L.U32 R13, R170, 0x3, RZ ;  /* 0x00000003aa0db819 */ /* 0x000fe200000006ff */
[----:B------:R-:W-:-:S03]  /*ffc0*/  @!P4 IMAD.SHL.U32 R63, R171, 0x8, RZ ;  /* 0x00000008ab3fc824 */ /* 0x000fc600078e00ff */
[-C--:B------:R-:W-:Y:S01]  /*ffd0*/  @!P2 IADD3 R20, P0, R3, R60.reuse, RZ ;  /* 0x0000003c0314a210 */ /* 0x080fe20007f1e0ff */
[----:B------:R-:W-:Y:S01]  /*ffe0*/  @!P3 IMAD.WIDE R4, R13, 0x2, R6 ;  /* 0x000000020d04b825 */ /* 0x000fe200078e0206 */
[----:B------:R-:W-:Y:S02]  /*fff0*/  @!P2 IADD3 R60, P1, R62, R60, RZ ;  /* 0x0000003c3e3ca210 */ /* 0x000fe40007f3e0ff */
[----:B------:R-:W-:Y:S01]  /*10000*/  @!P2 SHF.L.U64.HI R3, R18, 0x1, R19 ;  /* 0x000000011203a819 */ /* 0x000fe20000010213 */
[----:B------:R-:W-:Y:S01]  /*10010*/  @!P4 IMAD.WIDE R6, R63, 0x2, R6 ;  /* 0x000000023f06c825 */ /* 0x000fe200078e0206 */
[----:B------:R0:W5:Y:S01]  /*10020*/  @!P3 LD.E.128 R52, desc[UR60][R4.64] ;  /* 0x0000003c0434b980 */ /* 0x000162000c101d00 */
[----:B------:R-:W-:Y:S02]  /*10030*/  CS2R R14, SRZ ;  /* 0x00000000000e7805 */ /* 0x000fe4000001ff00 */
[----:B------:R-:W-:Y:S01]  /*10040*/  CS2R R48, SRZ ;  /* 0x0000000000307805 */ /* 0x000fe2000001ff00 */
[----:B------:R-:W-:Y:S01]  /*10050*/  @!P3 IMAD.WIDE R12, R13, 0x2, R8 ;  /* 0x000000020d0cb825 */ /* 0x000fe200078e0208 */
[----:B------:R1:W5:Y:S01]  /*10060*/  @!P4 LD.E.128 R56, desc[UR60][R6.64] ;  /* 0x0000003c0638c980 */ /* 0x000362000c101d00 */
[----:B------:R-:W-:-:S02]  /*10070*/  CS2R R50, SRZ ;  /* 0x0000000000327805 */ /* 0x000fc4000001ff00 */
[----:B------:R-:W-:Y:S01]  /*10080*/  @!P2 IADD3.X R61, R61, R3, RZ, P1, !PT ;  /* 0x000000033d3da210 */ /* 0x000fe20000ffe4ff */
[----:B------:R-:W-:Y:S01]  /*10090*/  @!P4 IMAD.WIDE R62, R63, 0x2, R8 ;  /* 0x000000023f3ec825 */ /* 0x000fe200078e0208 */
[----:B------:R-:W-:Y:S02]  /*100a0*/  CS2R R8, SRZ ;  /* 0x0000000000087805 */ /* 0x000fe4000001ff00 */
[----:B0-----:R-:W-:Y:S01]  /*100b0*/  CS2R R4, SRZ ;  /* 0x0000000000047805 */ /* 0x001fe2000001ff00 */
[----:B------:R-:W-:-:S03]  /*100c0*/  @!P2 IMAD.X R21, R0, 0x1, R3, P0 ;  /* 0x000000010015a824 */ /* 0x000fc600000e0603 */
[----:B------:R0:W5:Y:S01]  /*100d0*/  @!P3 LD.E.128 R8, desc[UR60][R12.64] ;  /* 0x0000003c0c08b980 */ /* 0x000162000c101d00 */
[----:B-1----:R-:W-:-:S03]  /*100e0*/  CS2R R6, SRZ ;  /* 0x0000000000067805 */ /* 0x002fc6000001ff00 */
[----:B------:R1:W5:Y:S04]  /*100f0*/  @!P2 LD.E.128 R48, desc[UR60][R20.64] ;  /* 0x0000003c1430a980 */ /* 0x000368000c101d00 */
[----:B------:R1:W5:Y:S01]  /*10100*/  @!P2 LD.E.128 R4, desc[UR60][R60.64] ;  /* 0x0000003c3c04a980 */ /* 0x000362000c101d00 */
[----:B0-----:R-:W-:-:S06]  /*10110*/  CS2R R12, SRZ ;  /* 0x00000000000c7805 */ /* 0x001fcc000001ff00 */
[----:B------:R1:W5:Y:S02]  /*10120*/  @!P4 LD.E.128 R12, desc[UR60][R62.64] ;  /* 0x0000003c3e0cc980 */ /* 0x000364000c101d00 */
.L_x_1729:
[----:B------:R-:W-:Y:S05]  /*10130*/  BSYNC B1 ;  /* 0x0000000000017941 */ /* 0x000fea0003800000 */
.L_x_1728:
[----:B---3-5:R-:W-:Y:S01]  /*10140*/  IMAD.MOV.U32 R3, RZ, RZ, R4 ;  /* 0x000000ffff037224 */ /* 0x028fe200078e0004 */
[----:B-1----:R-:W-:Y:S01]  /*10150*/  LEA.HI R0, R208, R208, RZ, 0x1 ;  /* 0x000000d0d0007211 */ /* 0x002fe200078f08ff */
[----:B------:R-:W-:Y:S01]  /*10160*/  IMAD.MOV.U32 R20, RZ, RZ, R5 ;  /* 0x000000ffff147224 */ /* 0x000fe200078e0005 */
[----:B------:R-:W-:Y:S01]  /*10170*/  BSSY B1, `(.L_x_1730) ;  /* 0x000002c000017945 */ /* 0x000fe20003800000 */
[----:B------:R-:W-:Y:S02]  /*10180*/  IMAD.MOV.U32 R21, RZ, RZ, R6 ;  /* 0x000000ffff157224 */ /* 0x000fe400078e0006 */
[----:B------:R-:W-:Y:S01]  /*10190*/  IMAD.MOV.U32 R60, RZ, RZ, R7 ;  /* 0x000000ffff3c7224 */ /* 0x000fe200078e0007 */
[----:B------:R-:W-:Y:S01]  /*101a0*/  PRMT R80, R3, 0x5410, R20 ;  /* 0x0000541003507816 */ /* 0x000fe20000000014 */
[----:B------:R-:W-:Y:S01]  /*101b0*/  IMAD.MOV.U32 R20, RZ, RZ, R9 ;  /* 0x000000ffff147224 */ /* 0x000fe200078e0009 */
[----:B------:R-:W-:Y:S01]  /*101c0*/  LOP3.LUT R3, R0, 0xfffffffe, RZ, 0xc0, !PT ;  /* 0xfffffffe00037812 */ /* 0x000fe200078ec0ff */
[----:B------:R-:W-:Y:S01]  /*101d0*/  IMAD.MOV.U32 R0, RZ, RZ, R8 ;  /* 0x000000ffff007224 */ /* 0x000fe200078e0008 */
[----:B------:R-:W-:Y:S01]  /*101e0*/  PRMT R81, R21, 0x5410, R60 ;  /* 0x0000541015517816 */ /* 0x000fe2000000003c */
[----:B------:R-:W-:Y:S01]  /*101f0*/  IMAD.MOV.U32 R21, RZ, RZ, R10 ;  /* 0x000000ffff157224 */ /* 0x000fe200078e000a */
[----:B------:R-:W-:Y:S01]  /*10200*/  IADD3 R3, R208, -R3, RZ ;  /* 0x80000003d0037210 */ /* 0x000fe20007ffe0ff */
[----:B----4-:R-:W-:Y:S01]  /*10210*/  IMAD.MOV.U32 R62, RZ, RZ, R50 ;  /* 0x000000ffff3e7224 */ /* 0x010fe200078e0032 */
[----:B------:R-:W-:Y:S01]  /*10220*/  PRMT R70, R0, 0x5410, R20 ;  /* 0x0000541000467816 */ /* 0x000fe20000000014 */
[----:B------:R-:W-:Y:S01]  /*10230*/  IMAD.MOV.U32 R0, RZ, RZ, R11 ;  /* 0x000000ffff007224 */ /* 0x000fe200078e000b */
[----:B--2---:R-:W-:Y:S01]  /*10240*/  SHF.L.U32 R61, R3, 0x1f, RZ ;  /* 0x0000001f033d7819 */ /* 0x004fe200000006ff */
[----:B------:R-:W-:Y:S01]  /*10250*/  IMAD.MOV.U32 R20, RZ, RZ, R13 ;  /* 0x000000ffff147224 */ /* 0x000fe200078e000d */
[----:B------:R-:W-:Y:S01]  /*10260*/  PRMT R71, R21, 0x7610, R71 ;  /* 0x0000761015477816 */ /* 0x000fe20000000047 */
[----:B------:R-:W-:Y:S01]  /*10270*/  IMAD.MOV.U32 R21, RZ, RZ, R14 ;  /* 0x000000ffff157224 */ /* 0x000fe200078e000e */
[----:B------:R-:W0:Y:S01]  /*10280*/  SYNCS.PHASECHK.TRANS64.TRYWAIT P0, [R2+URZ+0x2a800], R61 ;  /* 0x02a8003d020075a7 */ /* 0x000e22000800017f */
[----:B------:R-:W-:Y:S01]  /*10290*/  MOV R3, R12 ;  /* 0x0000000c00037202 */ /* 0x000fe20000000f00 */
[----:B------:R-:W-:Y:S01]  /*102a0*/  IMAD.MOV.U32 R63, RZ, RZ, R57 ;  /* 0x000000ffff3f7224 */ /* 0x000fe200078e0039 */
[----:B------:R-:W-:-:S02]  /*102b0*/  PRMT R71, R71, 0x5410, R0 ;  /* 0x0000541047477816 */ /* 0x000fc40000000000 */
[----:B------:R-:W-:Y:S01]  /*102c0*/  PRMT R0, R3, 0x5410, R20 ;  /* 0x0000541003007816 */ /* 0x000fe20000000014 */
        /* <DEDUP_REMOVED lines=8> */
[----:B------:R-:W-:Y:S01]  /*10350*/  PRMT R3, R3, 0x5410, R20 ;  /* 0x0000541003037816 */ /* 0x000fe20000000014 */
[----:B------:R-:W-:Y:S01]  /*10360*/  IMAD.MOV.U32 R20, RZ, RZ, R51 ;  /* 0x000000ffff147224 */ /* 0x000fe200078e0033 */
[----:B------:R-:W-:-:S02]  /*10370*/  VIADDMNMX R21, R65, -R188, 0x80, PT ;  /* 0x0000008041157446 */ /* 0x000fc400038009bc */
[----:B------:R-:W-:Y:S01]  /*10380*/  PRMT R73, R60, 0x5410, R62 ;  /* 0x000054103c497816 */ /* 0x000fe2000000003e */
[----:B------:R-:W-:Y:S01]  /*10390*/  IMAD.MOV.U32 R60, RZ, RZ, R55 ;  /* 0x000000ffff3c7224 */ /* 0x000fe200078e0037 */
[----:B------:R-:W-:Y:S01]  /*103a0*/  PRMT R83, R83, 0x5410, R20 ;  /* 0x0000541053537816 */ /* 0x000fe20000000014 */
[----:B------:R-:W-:Y:S01]  /*103b0*/  IMAD.MOV.U32 R62, RZ, RZ, R56 ;  /* 0x000000ffff3e7224 */ /* 0x000fe200078e0038 */
[----:B------:R-:W-:Y:S02]  /*103c0*/  MOV R20, R54 ;  /* 0x0000003600147202 */ /* 0x000fe40000000f00 */
[----:B------:R-:W-:Y:S02]  /*103d0*/  ISETP.GE.AND P1, PT, R174, R21, PT ;  /* 0x00000015ae00720c */ /* 0x000fe40003f26270 */
[----:B------:R-:W-:Y:S01]  /*103e0*/  PRMT R74, R20, 0x5410, R60 ;  /* 0x00005410144a7816 */ /* 0x000fe2000000003c */
[----:B------:R-:W-:Y:S01]  /*103f0*/  IMAD.MOV.U32 R60, RZ, RZ, R58 ;  /* 0x000000ffff3c7224 */ /* 0x000fe200078e003a */
[----:B------:R-:W-:-:S02]  /*10400*/  PRMT R20, R62, 0x5410, R63 ;  /* 0x000054103e147816 */ /* 0x000fc4000000003f */
[----:B------:R-:W-:Y:S01]  /*10410*/  MOV R62, R59 ;  /* 0x0000003b003e7202 */ /* 0x000fe20000000f00 */
[----:B0-----:R-:W-:Y:S06]  /*10420*/  @!P0 BRA `(.L_x_1731) ;  /* 0x000001c4005c8947 */ /* 0x001fec0003800000 */
.L_x_2049:
[----:B------:R-:W-:Y:S05]  /*10430*/  BSYNC B1 ;  /* 0x0000000000017941 */ /* 0x000fea0003800000 */
.L_x_1730:
[----:B------:R-:W-:Y:S01]  /*10440*/  BSSY B1, `(.L_x_1732) ;  /* 0x000012e000017945 */ /* 0x000fe20003800000 */
[----:B------:R-:W-:-:S03]  /*10450*/  PRMT R69, R60, 0x5410, R62 ;  /* 0x000054103c457816 */ /* 0x000fc6000000003e */
[----:B------:R-:W-:Y:S05]  /*10460*/  @P1 BRA `(.L_x_1733) ;  /* 0x0000001000ac1947 */ /* 0x000fea0003800000 */
[----:B------:R-:W1:Y:S01]  /*10470*/  LDC R75, c[0x0][0x3f4] ;  /* 0x0000fd00ff4b7b82 */ /* 0x000e620000000800 */
[----:B------:R-:W-:Y:S01]  /*10480*/  BSSY B2, `(.L_x_1734) ;  /* 0x0000067000027945 */ /* 0x000fe20003800000 */
[-C--:B-1----:R-:W-:Y:S02]  /*10490*/  ISETP.GE.AND P0, PT, R18, R75.reuse, PT ;  /* 0x0000004b1200720c */ /* 0x082fe40003f06270 */
[-C--:B------:R-:W-:Y:S02]  /*104a0*/  ISETP.GE.AND P1, PT, R167, R75.reuse, PT ;  /* 0x0000004ba700720c */ /* 0x080fe40003f26270 */
[----:B------:R-:W-:-:S09]  /*104b0*/  ISETP.GE.AND P2, PT, R168, R75, PT ;  /* 0x0000004ba800720c */ /* 0x000fd20003f46270 */
[----:B------:R-:W-:Y:S05]  /*104c0*/  @P0 BRA `(.L_x_1735) ;  /* 0x0000000400880947 */ /* 0x000fea0003800000 */
[----:B------:R-:W-:Y:S01]  /*104d0*/  LEA.HI R62, R75, R209, RZ, 0x1d ;  /* 0x000000d14b3e7211 */ /* 0x000fe200078fe8ff */
[--C-:B------:R-:W-:Y:S01]  /*104e0*/  HADD2.F32 R100, -RZ, R97.reuse.H0_H0 ;  /* 0x20000061ff647230 */ /* 0x100fe20000004100 */
[----:B0-----:R-:W-:Y:S01]  /*104f0*/  LOP3.LUT R61, R185, 0x38, R18, 0xf8, !PT ;  /* 0x00000038b93d7812 */ /* 0x001fe200078ef812 */
[----:B------:R-:W-:Y:S01]  /*10500*/  HADD2.F32 R104, -RZ, R97.H1_H1 ;  /* 0x30000061ff687230 */ /* 0x000fe20000004100 */
[----:B------:R-:W-:Y:S01]  /*10510*/  SHF.R.S32.HI R63, RZ, 0x1f, R62 ;  /* 0x0000001fff3f7819 */ /* 0x000fe2000001143e */
[----:B------:R-:W-:Y:S01]  /*10520*/  IMAD.SHL.U32 R64, R62, 0x8, RZ ;  /* 0x000000083e407824 */ /* 0x000fe200078e00ff */
[----:B------:R-:W-:Y:S01]  /*10530*/  LOP3.LUT R60, R61, R186, RZ, 0x3c, !PT ;  /* 0x000000ba3d3c7212 */ /* 0x000fe200078e3cff */
[--C-:B------:R-:W-:Y:S01]  /*10540*/  HADD2.F32 R103, -RZ, R91.reuse.H0_H0 ;  /* 0x2000005bff677230 */ /* 0x100fe20000004100 */
[----:B------:R-:W-:Y:S01]  /*10550*/  LEA.HI R62, R63, R62, RZ, 0x3 ;  /* 0x0000003e3f3e7211 */ /* 0x000fe200078f18ff */
[----:B------:R-:W-:Y:S01]  /*10560*/  HADD2.F32 R91, -RZ, R91.H1_H1 ;  /* 0x3000005bff5b7230 */ /* 0x000fe20000004100 */
[----:B------:R-:W-:Y:S01]  /*10570*/  LOP3.LUT R63, R185, 0x38, R64, 0xf8, !PT ;  /* 0x00000038b93f7812 */ /* 0x000fe200078ef840 */
[----:B------:R-:W-:Y:S01]  /*10580*/  IMAD.IADD R61, R187, 0x1, R60 ;  /* 0x00000001bb3d7824 */ /* 0x000fe200078e023c */
[--C-:B------:R-:W-:Y:S01]  /*10590*/  SHF.R.U64 R32, R32, 0x10, R33.reuse ;  /* 0x0000001020207819 */ /* 0x100fe20000001221 */
[----:B------:R-:W-:Y:S01]  /*105a0*/  IMAD.SHL.U32 R62, R62, 0x400, RZ ;  /* 0x000004003e3e7824 */ /* 0x000fe200078e00ff */
[----:B------:R-:W-:Y:S01]  /*105b0*/  LOP3.LUT R65, R63, R186, RZ, 0x3c, !PT ;  /* 0x000000ba3f417212 */ /* 0x000fe200078e3cff */
[----:B------:R-:W-:Y:S01]  /*105c0*/  IMAD R84, R61, 0x2, R2 ;  /* 0x000000023d547824 */ /* 0x000fe200078e0202 */
[----:B------:R-:W-:-:S02]  /*105d0*/  SHF.R.U32.HI R90, RZ, 0x10, R33 ;  /* 0x00000010ff5a7819 */ /* 0x000fc40000011621 */
[----:B------:R-:W-:Y:S02]  /*105e0*/  LOP3.LUT R64, R62, 0x7fffe000, RZ, 0xc0, !PT ;  /* 0x7fffe0003e407812 */ /* 0x000fe400078ec0ff */
[----:B------:R-:W0:Y:S01]  /*105f0*/  LDS.128 R60, [R84+0xc400] ;  /* 0x00c40000543c7984 */ /* 0x000e220000000c00 */
[----:B------:R-:W-:Y:S02]  /*10600*/  SHF.R.U64 R33, R44, 0x10, R45 ;  /* 0x000000102c217819 */ /* 0x000fe4000000122d */
[----:B------:R-:W-:Y:S02]  /*10610*/  IADD3 R65, R65, R64, R187 ;  /* 0x0000004041417210 */ /* 0x000fe40007ffe0bb */
[----:B------:R-:W-:Y:S02]  /*10620*/  SHF.R.U32.HI R44, RZ, 0x10, R45 ;  /* 0x00000010ff2c7819 */ /* 0x000fe4000001162d */
[----:B------:R-:W-:Y:S02]  /*10630*/  LEA R85, R65, R2, 0x1 ;  /* 0x0000000241557211 */ /* 0x000fe400078e08ff */
[--C-:B------:R-:W-:Y:S01]  /*10640*/  SHF.R.U64 R34, R34, 0x10, R35.reuse ;  /* 0x0000001022227819 */ /* 0x100fe20000001223 */
[----:B------:R-:W-:Y:S01]  /*10650*/  HADD2.F32 R102, -RZ, R44.H0_H0 ;  /* 0x2000002cff667230 */ /* 0x000fe20000004100 */
[----:B------:R-:W-:Y:S01]  /*10660*/  SHF.R.U32.HI R45, RZ, 0x10, R35 ;  /* 0x00000010ff2d7819 */ /* 0x000fe20000011623 */
[----:B------:R-:W1:Y:S01]  /*10670*/  LDS.128 R64, [R85+0xc400] ;  /* 0x00c4000055407984 */ /* 0x000e620000000c00 */
[----:B------:R-:W-:-:S02]  /*10680*/  SHF.R.U64 R35, R46, 0x10, R47 ;  /* 0x000000102e237819 */ /* 0x000fc4000000122f */
[----:B------:R-:W-:Y:S01]  /*10690*/  SHF.R.U32.HI R46, RZ, 0x10, R47 ;  /* 0x00000010ff2e7819 */ /* 0x000fe2000001162f */
[--C-:B0-----:R-:W-:Y:S02]  /*106a0*/  HADD2.F32 R47, -RZ, R61.reuse.H0_H0 ;  /* 0x2000003dff2f7230 */ /* 0x101fe40000004100 */
[----:B------:R-:W-:Y:S02]  /*106b0*/  HADD2.F32 R61, -RZ, R61.H1_H1 ;  /* 0x3000003dff3d7230 */ /* 0x000fe40000004100 */
[----:B------:R-:W-:Y:S02]  /*106c0*/  HADD2.F32 R94, -RZ, R60.H0_H0 ;  /* 0x2000003cff5e7230 */ /* 0x000fe40000004100 */
[----:B------:R-:W-:Y:S02]  /*106d0*/  HADD2.F32 R95, -RZ, R62.H0_H0 ;  /* 0x2000003eff5f7230 */ /* 0x000fe40000004100 */
[--C-:B------:R-:W-:Y:S02]  /*106e0*/  HADD2.F32 R96, -RZ, R63.reuse.H0_H0 ;  /* 0x2000003fff607230 */ /* 0x100fe40000004100 */
[----:B------:R-:W-:-:S02]  /*106f0*/  HADD2.F32 R63, -RZ, R63.H1_H1 ;  /* 0x3000003fff3f7230 */ /* 0x000fc40000004100 */
[--C-:B-1----:R-:W-:Y:S02]  /*10700*/  HADD2.F32 R101, -RZ, R65.reuse.H0_H0 ;  /* 0x20000041ff657230 */ /* 0x102fe40000004100 */
[----:B------:R-:W-:Y:S02]  /*10710*/  HADD2.F32 R99, -RZ, R65.H1_H1 ;  /* 0x30000041ff637230 */ /* 0x000fe40000004100 */
[----:B------:R-:W-:Y:S02]  /*10720*/  HADD2.F32 R98, -RZ, R64.H0_H0 ;  /* 0x20000040ff627230 */ /* 0x000fe40000004100 */
[C---:B------:R-:W-:Y:S01]  /*10730*/  FMUL.FTZ R106, R101.reuse, R100 ;  /* 0x00000064656a7220 */ /* 0x040fe20000410000 */
[-C--:B------:R-:W-:Y:S01]  /*10740*/  FMUL.FTZ R108, R101, R104.reuse ;  /* 0x00000068656c7220 */ /* 0x080fe20000410000 */
[----:B------:R-:W-:Y:S02]  /*10750*/  HADD2.F32 R101, -RZ, R93.H1_H1 ;  /* 0x3000005dff657230 */ /* 0x000fe40000004100 */
[----:B------:R-:W-:Y:S01]  /*10760*/  FFMA.FTZ R44, R47, R104, -R106 ;  /* 0x000000682f2c7223 */ /* 0x000fe2000001086a */
[----:B------:R-:W-:-:S02]  /*10770*/  HADD2.F32 R104, -RZ, R90.H0_H0 ;  /* 0x2000005aff687230 */ /* 0x000fc40000004100 */
[----:B------:R-:W-:Y:S01]  /*10780*/  FMUL.FTZ R106, R99, R102 ;  /* 0x00000066636a7220 */ /* 0x000fe20000410000 */
[----:B------:R-:W-:Y:S01]  /*10790*/  FFMA.FTZ R90, R47, R100, R108 ;  /* 0x000000642f5a7223 */ /* 0x000fe2000001006c */
[----:B------:R-:W-:Y:S02]  /*107a0*/  HADD2.F32 R65, -RZ, R66.H0_H0 ;  /* 0x20000042ff417230 */ /* 0x000fe40000004100 */
[-C--:B------:R-:W-:Y:S01]  /*107b0*/  FMUL.FTZ R108, R99, R104.reuse ;  /* 0x00000068636c7220 */ /* 0x080fe20000410000 */
[--C-:B------:R-:W-:Y:S02]  /*107c0*/  HADD2.F32 R100, -RZ, R92.reuse.H0_H0 ;  /* 0x2000005cff647230 */ /* 0x100fe40000004100 */
[----:B------:R-:W-:Y:S01]  /*107d0*/  FFMA.FTZ R47, R61, R104, -R106 ;  /* 0x000000683d2f7223 */ /* 0x000fe2000001086a */
[C---:B------:R-:W-:Y:S01]  /*107e0*/  FMUL.FTZ R99, R98.reuse, R101 ;  /* 0x0000006562637220 */ /* 0x040fe20000410000 */
[----:B------:R-:W-:Y:S01]  /*107f0*/  FMUL.FTZ R104, R98, R103 ;  /* 0x0000006762687220 */ /* 0x000fe20000410000 */
[----:B------:R-:W-:-:S02]  /*10800*/  HADD2.F32 R92, -RZ, R92.H1_H1 ;  /* 0x3000005cff5c7230 */ /* 0x000fc40000004100 */
[----:B------:R-:W-:Y:S01]  /*10810*/  FFMA.FTZ R61, R61, R102, R108 ;  /* 0x000000663d3d7223 */ /* 0x000fe2000001006c */
[C---:B------:R-:W-:Y:S01]  /*10820*/  FMUL.FTZ R102, R65.reuse, R100 ;  /* 0x0000006441667220 */ /* 0x040fe20000410000 */
[----:B------:R-:W-:Y:S02]  /*10830*/  HADD2.F32 R97, -RZ, R67.H0_H0 ;  /* 0x20000043ff617230 */ /* 0x000fe40000004100 */
[C---:B------:R-:W-:Y:S01]  /*10840*/  FFMA.FTZ R98, R94.reuse, R103, -R99 ;  /* 0x000000675e627223 */ /* 0x040fe20000010863 */
[----:B------:R-:W-:Y:S01]  /*10850*/  FFMA.FTZ R94, R94, R101, R104 ;  /* 0x000000655e5e7223 */ /* 0x000fe20000010068 */
[----:B------:R-:W-:Y:S02]  /*10860*/  HADD2.F32 R93, -RZ, R93.H0_H0 ;  /* 0x2000005dff5d7230 */ /* 0x000fe40000004100 */
[-C--:B------:R-:W-:Y:S01]  /*10870*/  FMUL.FTZ R104, R65, R92.reuse ;  /* 0x0000005c41687220 */ /* 0x080fe20000410000 */
[----:B------:R-:W-:Y:S01]  /*10880*/  FFMA.FTZ R65, R95, R92, -R102 ;  /* 0x0000005c5f417223 */ /* 0x000fe20000010866 */
[----:B------:R-:W-:-:S02]  /*10890*/  HADD2.F32 R102, -RZ, R45.H0_H0 ;  /* 0x2000002dff667230 */ /* 0x000fc40000004100 */
[C---:B------:R-:W-:Y:S01]  /*108a0*/  FMUL.FTZ R45, R97.reuse, R91 ;  /* 0x0000005b612d7220 */ /* 0x040fe20000410000 */
[----:B------:R-:W-:Y:S02]  /*108b0*/  HADD2.F32 R67, -RZ, R67.H1_H1 ;  /* 0x30000043ff437230 */ /* 0x000fe40000004100 */
[-C--:B------:R-:W-:Y:S01]  /*108c0*/  FMUL.FTZ R106, R97, R93.reuse ;  /* 0x0000005d616a7220 */ /* 0x080fe20000410000 */
[----:B------:R-:W-:Y:S02]  /*108d0*/  HADD2.F32 R92, -RZ, R46.H0_H0 ;  /* 0x2000002eff5c7230 */ /* 0x000fe40000004100 */
[----:B------:R-:W-:Y:S01]  /*108e0*/  FFMA.FTZ R46, R95, R100, R104 ;  /* 0x000000645f2e7223 */ /* 0x000fe20000010068 */
[C---:B------:R-:W-:Y:S01]  /*108f0*/  FFMA.FTZ R45, R96.reuse, R93, -R45 ;  /* 0x0000005d602d7223 */ /* 0x040fe2000001082d */
[----:B------:R-:W-:Y:S01]  /*10900*/  FFMA.FTZ R96, R96, R91, R106 ;  /* 0x0000005b60607223 */ /* 0x000fe2000001006a */
[C---:B------:R-:W-:Y:S01]  /*10910*/  FMUL.FTZ R104, R67.reuse, R102 ;  /* 0x0000006643687220 */ /* 0x040fe20000410000 */
[----:B------:R-:W-:Y:S01]  /*10920*/  FMUL.FTZ R100, R67, R92 ;  /* 0x0000005c43647220 */ /* 0x000fe20000410000 */
[----:B------:R-:W-:-:S02]  /*10930*/  HADD2.F32 R64, -RZ, R64.H1_H1 ;  /* 0x30000040ff407230 */ /* 0x000fc40000004100 */
[----:B------:R-:W-:Y:S02]  /*10940*/  HADD2.F32 R66, -RZ, R66.H1_H1 ;  /* 0x30000042ff427230 */ /* 0x000fe40000004100 */
[C---:B------:R-:W-:Y:S01]  /*10950*/  FFMA.FTZ R100, R63.reuse, R102, -R100 ;  /* 0x000000663f647223 */ /* 0x040fe20000010864 */
[----:B------:R-:W-:Y:S02]  /*10960*/  HADD2.F32 R67, -RZ, R33.H0_H0 ;  /* 0x20000021ff437230 */ /* 0x000fe40000004100 */
[----:B------:R-:W-:Y:S01]  /*10970*/  FFMA.FTZ R95, R63, R92, R104 ;  /* 0x0000005c3f5f7223 */ /* 0x000fe20000010068 */
[----:B------:R-:W-:Y:S02]  /*10980*/  HADD2.F32 R91, -RZ, R35.H0_H0 ;  /* 0x20000023ff5b7230 */ /* 0x000fe40000004100 */
[----:B------:R-:W-:Y:S02]  /*10990*/  HADD2.F32 R33, -RZ, R32.H0_H0 ;  /* 0x20000020ff217230 */ /* 0x000fe40000004100 */
[----:B------:R-:W-:Y:S01]  /*109a0*/  FMUL.FTZ R63, R64, R67 ;  /* 0x00000043403f7220 */ /* 0x000fe20000410000 */
[----:B------:R-:W-:-:S02]  /*109b0*/  HADD2.F32 R35, -RZ, R34.H0_H0 ;  /* 0x20000022ff237230 */ /* 0x000fc40000004100 */
[----:B------:R-:W-:Y:S01]  /*109c0*/  FMUL.FTZ R93, R66, R91 ;  /* 0x0000005b425d7220 */ /* 0x000fe20000410000 */
[----:B------:R-:W-:Y:S02]  /*109d0*/  HADD2.F32 R60, -RZ, R60.H1_H1 ;  /* 0x3000003cff3c7230 */ /* 0x000fe40000004100 */
[----:B------:R-:W-:Y:S01]  /*109e0*/  FMUL.FTZ R64, R64, R33 ;  /* 0x0000002140407220 */ /* 0x000fe20000410000 */
[----:B------:R-:W-:Y:S02]  /*109f0*/  HADD2.F32 R62, -RZ, R62.H1_H1 ;  /* 0x3000003eff3e7230 */ /* 0x000fe40000004100 */
        /* <DEDUP_REMOVED lines=15> */
.L_x_1735:
[----:B------:R-:W-:Y:S05]  /*10af0*/  BSYNC B2 ;  /* 0x0000000000027941 */ /* 0x000fea0003800000 */
.L_x_1734:
[----:B------:R-:W-:Y:S04]  /*10b00*/  BSSY B2, `(.L_x_1736) ;  /* 0x0000061000027945 */ /* 0x000fe80003800000 */
[----:B------:R-:W-:Y:S05]  /*10b10*/  @P1 BRA `(.L_x_1737) ;  /* 0x00000004007c1947 */ /* 0x000fea0003800000 */
[----:B------:R-:W2:Y:S01]  /*10b20*/  LDL R95, [R1+0x44] ;  /* 0x00004400015f7983 */ /* 0x000ea20000100800 */
[----:B-1----:R-:W-:Y:S01]  /*10b30*/  LEA.HI R32, R75, R170, RZ, 0x1d ;  /* 0x000000aa4b207211 */ /* 0x002fe200078fe8ff */
[----:B------:R-:W-:Y:S01]  /*10b40*/  HADD2.F32 R84, -RZ, R88.H1_H1 ;  /* 0x30000058ff547230 */ /* 0x000fe20000004100 */
[--C-:B------:R-:W-:Y:S01]  /*10b50*/  SHF.R.U64 R28, R28, 0x10, R29.reuse ;  /* 0x000000101c1c7819 */ /* 0x100fe2000000121d */
[--C-:B------:R-:W-:Y:S01]  /*10b60*/  HADD2.F32 R90, -RZ, R86.reuse.H1_H1 ;  /* 0x30000056ff5a7230 */ /* 0x100fe20000004100 */
[----:B------:R-:W-:Y:S01]  /*10b70*/  SHF.R.S32.HI R33, RZ, 0x1f, R32 ;  /* 0x0000001fff217819 */ /* 0x000fe20000011420 */
[----:B------:R-:W-:Y:S01]  /*10b80*/  IMAD.SHL.U32 R34, R32, 0x8, RZ ;  /* 0x0000000820227824 */ /* 0x000fe200078e00ff */
[----:B------:R-:W-:Y:S01]  /*10b90*/  SHF.R.U32.HI R85, RZ, 0x10, R29 ;  /* 0x00000010ff557819 */ /* 0x000fe2000001161d */
[----:B------:R-:W-:Y:S01]  /*10ba0*/  HADD2.F32 R86, -RZ, R86.H0_H0 ;  /* 0x20000056ff567230 */ /* 0x000fe20000004100 */
[----:B------:R-:W-:Y:S01]  /*10bb0*/  LEA.HI R32, R33, R32, RZ, 0x3 ;  /* 0x0000002021207211 */ /* 0x000fe200078f18ff */
[----:B------:R-:W-:Y:S01]  /*10bc0*/  HADD2.F32 R88, -RZ, R88.H0_H0 ;  /* 0x20000058ff587230 */ /* 0x000fe20000004100 */
[----:B------:R-:W-:Y:S01]  /*10bd0*/  LOP3.LUT R33, R185, 0x38, R34, 0xf8, !PT ;  /* 0x00000038b9217812 */ /* 0x000fe200078ef822 */
[----:B------:R-:W-:Y:S01]  /*10be0*/  HADD2.F32 R85, -RZ, R85.H0_H0 ;  /* 0x20000055ff557230 */ /* 0x000fe20000004100 */
[----:B------:R-:W-:Y:S01]  /*10bf0*/  SHF.R.U64 R29, R40, 0x10, R41 ;  /* 0x00000010281d7819 */ /* 0x000fe20000001229 */
[----:B------:R-:W-:Y:S01]  /*10c00*/  IMAD.SHL.U32 R32, R32, 0x400, RZ ;  /* 0x0000040020207824 */ /* 0x000fe200078e00ff */
[----:B------:R-:W-:-:S02]  /*10c10*/  LOP3.LUT R45, R33, R186, RZ, 0x3c, !PT ;  /* 0x000000ba212d7212 */ /* 0x000fc400078e3cff */
[--C-:B------:R-:W-:Y:S02]  /*10c20*/  SHF.R.U64 R30, R30, 0x10, R31.reuse ;  /* 0x000000101e1e7819 */ /* 0x100fe4000000121f */
[----:B------:R-:W-:Y:S02]  /*10c30*/  LOP3.LUT R44, R32, 0x7fffe000, RZ, 0xc0, !PT ;  /* 0x7fffe000202c7812 */ /* 0x000fe400078ec0ff */
[----:B------:R-:W-:Y:S02]  /*10c40*/  SHF.R.U32.HI R40, RZ, 0x10, R31 ;  /* 0x00000010ff287819 */ /* 0x000fe4000001161f */
[----:B------:R-:W-:Y:S02]  /*10c50*/  IADD3 R45, R45, R44, R187 ;  /* 0x0000002c2d2d7210 */ /* 0x000fe40007ffe0bb */
[----:B------:R-:W-:Y:S01]  /*10c60*/  SHF.R.U64 R31, R42, 0x10, R43 ;  /* 0x000000102a1f7819 */ /* 0x000fe2000000122b */
[----:B------:R-:W-:Y:S01]  /*10c70*/  HADD2.F32 R40, -RZ, R40.H0_H0 ;  /* 0x20000028ff287230 */ /* 0x000fe20000004100 */
[----:B------:R-:W-:Y:S01]  /*10c80*/  SHF.R.U32.HI R91, RZ, 0x10, R41 ;  /* 0x00000010ff5b7819 */ /* 0x000fe20000011629 */
[----:B------:R-:W-:Y:S01]  /*10c90*/  IMAD R60, R45, 0x2, R2 ;  /* 0x000000022d3c7824 */ /* 0x000fe200078e0202 */
[----:B------:R-:W-:-:S03]  /*10ca0*/  SHF.R.U32.HI R42, RZ, 0x10, R43 ;  /* 0x00000010ff2a7819 */ /* 0x000fc6000001162b */
[----:B------:R-:W-:Y:S01]  /*10cb0*/  HADD2.F32 R91, -RZ, R91.H0_H0 ;  /* 0x2000005bff5b7230 */ /* 0x000fe20000004100 */
[----:B------:R-:W1:Y:S01]  /*10cc0*/  LDS.128 R44, [R60+0xc400] ;  /* 0x00c400003c2c7984 */ /* 0x000e620000000c00 */
[----:B------:R-:W-:Y:S02]  /*10cd0*/  HADD2.F32 R42, -RZ, R42.H0_H0 ;  /* 0x2000002aff2a7230 */ /* 0x000fe40000004100 */
[--C-:B-1----:R-:W-:Y:S02]  /*10ce0*/  HADD2.F32 R43, -RZ, R45.reuse.H0_H0 ;  /* 0x2000002dff2b7230 */ /* 0x102fe40000004100 */
[----:B------:R-:W-:Y:S02]  /*10cf0*/  HADD2.F32 R64, -RZ, R45.H1_H1 ;  /* 0x3000002dff407230 */ /* 0x000fe40000004100 */
[----:B------:R-:W-:Y:S02]  /*10d00*/  HADD2.F32 R65, -RZ, R44.H0_H0 ;  /* 0x2000002cff417230 */ /* 0x000fe40000004100 */
[C---:B------:R-:W-:Y:S01]  /*10d10*/  FMUL.FTZ R92, R43.reuse, R90 ;  /* 0x0000005a2b5c7220 */ /* 0x040fe20000410000 */
[----:B------:R-:W-:Y:S01]  /*10d20*/  FMUL.FTZ R94, R43, R84 ;  /* 0x000000542b5e7220 */ /* 0x000fe20000410000 */
[----:B------:R-:W-:Y:S01]  /*10d30*/  FMUL.FTZ R93, R64, R91 ;  /* 0x0000005b405d7220 */ /* 0x000fe20000410000 */
[----:B------:R-:W-:-:S02]  /*10d40*/  HADD2.F32 R67, -RZ, R46.H0_H0 ;  /* 0x2000002eff437230 */ /* 0x000fc40000004100 */
[--C-:B------:R-:W-:Y:S02]  /*10d50*/  HADD2.F32 R62, -RZ, R47.reuse.H0_H0 ;  /* 0x2000002fff3e7230 */ /* 0x100fe40000004100 */
[----:B------:R-:W-:Y:S02]  /*10d60*/  HADD2.F32 R47, -RZ, R47.H1_H1 ;  /* 0x3000002fff2f7230 */ /* 0x000fe40000004100 */
[----:B------:R-:W-:Y:S02]  /*10d70*/  HADD2.F32 R44, -RZ, R44.H1_H1 ;  /* 0x3000002cff2c7230 */ /* 0x000fe40000004100 */
[----:B------:R-:W-:Y:S01]  /*10d80*/  HADD2.F32 R46, -RZ, R46.H1_H1 ;  /* 0x3000002eff2e7230 */ /* 0x000fe20000004100 */
[----:B--2---:R-:W1:Y:S02]  /*10d90*/  LDS.128 R32, [R95] ;  /* 0x000000005f207984 */ /* 0x004e640000000c00 */
[--C-:B-1----:R-:W-:Y:S02]  /*10da0*/  HADD2.F32 R63, -RZ, R33.reuse.H0_H0 ;  /* 0x20000021ff3f7230 */ /* 0x102fe40000004100 */
[----:B------:R-:W-:-:S02]  /*10db0*/  HADD2.F32 R66, -RZ, R33.H1_H1 ;  /* 0x30000021ff427230 */ /* 0x000fc40000004100 */
[----:B0-----:R-:W-:Y:S02]  /*10dc0*/  HADD2.F32 R61, -RZ, R32.H0_H0 ;  /* 0x20000020ff3d7230 */ /* 0x001fe40000004100 */
[C---:B------:R-:W-:Y:S01]  /*10dd0*/  FFMA.FTZ R43, R63.reuse, R84, -R92 ;  /* 0x000000543f2b7223 */ /* 0x040fe2000001085c */
[----:B------:R-:W-:Y:S01]  /*10de0*/  FFMA.FTZ R45, R63, R90, R94 ;  /* 0x0000005a3f2d7223 */ /* 0x000fe2000001005e */
[-C--:B------:R-:W-:Y:S01]  /*10df0*/  FMUL.FTZ R63, R64, R85.reuse ;  /* 0x00000055403f7220 */ /* 0x080fe20000410000 */
[C---:B------:R-:W-:Y:S01]  /*10e00*/  FMUL.FTZ R84, R65.reuse, R86 ;  /* 0x0000005641547220 */ /* 0x040fe20000410000 */
[----:B------:R-:W-:Y:S02]  /*10e10*/  HADD2.F32 R90, -RZ, R87.H0_H0 ;  /* 0x20000057ff5a7230 */ /* 0x000fe40000004100 */
[-C--:B------:R-:W-:Y:S01]  /*10e20*/  FMUL.FTZ R65, R65, R88.reuse ;  /* 0x0000005841417220 */ /* 0x080fe20000410000 */
[C---:B------:R-:W-:Y:S01]  /*10e30*/  FFMA.FTZ R64, R66.reuse, R85, -R93 ;  /* 0x0000005542407223 */ /* 0x040fe2000001085d */
[----:B------:R-:W-:Y:S01]  /*10e40*/  FFMA.FTZ R66, R66, R91, R63 ;  /* 0x0000005b42427223 */ /* 0x000fe2000001003f */
[----:B------:R-:W-:Y:S01]  /*10e50*/  FFMA.FTZ R63, R61, R88, -R84 ;  /* 0x000000583d3f7223 */ /* 0x000fe20000010854 */
[----:B------:R-:W-:-:S02]  /*10e60*/  HADD2.F32 R33, -RZ, R34.H0_H0 ;  /* 0x20000022ff217230 */ /* 0x000fc40000004100 */
[----:B------:R-:W-:Y:S01]  /*10e70*/  FFMA.FTZ R61, R61, R86, R65 ;  /* 0x000000563d3d7223 */ /* 0x000fe20000010041 */
[----:B------:R-:W-:Y:S02]  /*10e80*/  HADD2.F32 R84, -RZ, R89.H0_H0 ;  /* 0x20000059ff547230 */ /* 0x000fe40000004100 */
[----:B------:R-:W-:Y:S01]  /*10e90*/  FMUL.FTZ R86, R67, R90 ;  /* 0x0000005a43567220 */ /* 0x000fe20000410000 */
[----:B------:R-:W-:Y:S02]  /*10ea0*/  HADD2.F32 R87, -RZ, R87.H1_H1 ;  /* 0x30000057ff577230 */ /* 0x000fe40000004100 */
[----:B------:R-:W-:Y:S01]  /*10eb0*/  FMUL.FTZ R92, R47, R40 ;  /* 0x000000282f5c7220 */ /* 0x000fe20000410000 */
[----:B------:R-:W-:Y:S02]  /*10ec0*/  HADD2.F32 R89, -RZ, R89.H1_H1 ;  /* 0x30000059ff597230 */ /* 0x000fe40000004100 */
[-C--:B------:R-:W-:Y:S01]  /*10ed0*/  FMUL.FTZ R88, R67, R84.reuse ;  /* 0x0000005443587220 */ /* 0x080fe20000410000 */
[----:B------:R-:W-:Y:S01]  /*10ee0*/  FFMA.FTZ R86, R33, R84, -R86 ;  /* 0x0000005421567223 */ /* 0x000fe20000010856 */
[----:B------:R-:W-:-:S02]  /*10ef0*/  HADD2.F32 R41, -RZ, R35.H0_H0 ;  /* 0x20000023ff297230 */ /* 0x000fc40000004100 */
[C---:B------:R-:W-:Y:S01]  /*10f00*/  FMUL.FTZ R84, R62.reuse, R87 ;  /* 0x000000573e547220 */ /* 0x040fe20000410000 */
[-C--:B------:R-:W-:Y:S01]  /*10f10*/  FMUL.FTZ R62, R62, R89.reuse ;  /* 0x000000593e3e7220 */ /* 0x080fe20000410000 */
[----:B------:R-:W-:Y:S02]  /*10f20*/  HADD2.F32 R35, -RZ, R35.H1_H1 ;  /* 0x30000023ff237230 */ /* 0x000fe40000004100 */
[----:B------:R-:W-:Y:S01]  /*10f30*/  FFMA.FTZ R88, R33, R90, R88 ;  /* 0x0000005a21587223 */ /* 0x000fe20000010058 */
[C---:B------:R-:W-:Y:S01]  /*10f40*/  FFMA.FTZ R84, R41.reuse, R89, -R84 ;  /* 0x0000005929547223 */ /* 0x040fe20000010854 */
[----:B------:R-:W-:Y:S01]  /*10f50*/  FFMA.FTZ R62, R41, R87, R62 ;  /* 0x00000057293e7223 */ /* 0x000fe2000001003e */
[-C--:B------:R-:W-:Y:S01]  /*10f60*/  FMUL.FTZ R90, R47, R42.reuse ;  /* 0x0000002a2f5a7220 */ /* 0x080fe20000410000 */
[----:B------:R-:W-:Y:S02]  /*10f70*/  HADD2.F32 R33, -RZ, R29.H0_H0 ;  /* 0x2000001dff217230 */ /* 0x000fe40000004100 */
[----:B------:R-:W-:Y:S01]  /*10f80*/  FFMA.FTZ R67, R35, R42, R92 ;  /* 0x0000002a23437223 */ /* 0x000fe2000001005c */
[----:B------:R-:W-:-:S02]  /*10f90*/  HADD2.F32 R41, -RZ, R31.H0_H0 ;  /* 0x2000001fff297230 */ /* 0x000fc40000004100 */
[----:B------:R-:W-:Y:S01]  /*10fa0*/  FFMA.FTZ R65, R35, R40, -R90 ;  /* 0x0000002823417223 */ /* 0x000fe2000001085a */
[----:B------:R-:W-:Y:S02]  /*10fb0*/  HADD2.F32 R29, -RZ, R28.H0_H0 ;  /* 0x2000001cff1d7230 */ /* 0x000fe40000004100 */
[----:B------:R-:W-:Y:S01]  /*10fc0*/  FMUL.FTZ R35, R44, R33 ;  /* 0x000000212c237220 */ /* 0x000fe20000410000 */
[----:B------:R-:W-:Y:S02]  /*10fd0*/  HADD2.F32 R31, -RZ, R30.H0_H0 ;  /* 0x2000001eff1f7230 */ /* 0x000fe40000004100 */
[----:B------:R-:W-:Y:S01]  /*10fe0*/  FMUL.FTZ R47, R46, R41 ;  /* 0x000000292e2f7220 */ /* 0x000fe20000410000 */
[----:B------:R-:W-:Y:S02]  /*10ff0*/  HADD2.F32 R32, -RZ, R32.H1_H1 ;  /* 0x30000020ff207230 */ /* 0x000fe40000004100 */
[----:B------:R-:W-:Y:S01]  /*11000*/  FMUL.FTZ R44, R44, R29 ;  /* 0x0000001d2c2c7220 */ /* 0x000fe20000410000 */
[----:B------:R-:W-:-:S02]  /*11010*/  HADD2.F32 R34, -RZ, R34.H1_H1 ;  /* 0x30000022ff227230 */ /* 0x000fc40000004100 */
[----:B------:R-:W-:Y:S01]  /*11020*/  FMUL.FTZ R46, R46, R31 ;  /* 0x0000001f2e2e7220 */ /* 0x000fe20000410000 */
[C---:B------:R-:W-:Y:S01]  /*11030*/  FFMA.FTZ R28, R32.reuse, R29, -R35 ;  /* 0x0000001d201c7223 */ /* 0x040fe20000010823 */
[----:B------:R-:W-:Y:S01]  /*11040*/  FFMA.FTZ R32, R32, R33, R44 ;  /* 0x0000002120207223 */ /* 0x000fe2000001002c */
[C---:B------:R-:W-:Y:S01]  /*11050*/  FFMA.FTZ R47, R34.reuse, R31, -R47 ;  /* 0x0000001f222f7223 */ /* 0x040fe2000001082f */
[----:B------:R-:W-:Y:S01]  /*11060*/  FFMA.FTZ R41, R34, R41, R46 ;  /* 0x0000002922297223 */ /* 0x000fe2000001002e */
[----:B------:R-:W-:Y:S02]  /*11070*/  F2FP.F16.F32.PACK_AB R31, R65, R84 ;  /* 0x00000054411f723e */ /* 0x000fe400000000ff */
        /* <DEDUP_REMOVED lines=9> */
.L_x_1737:
[----:B------:R-:W-:Y:S05]  /*11110*/  BSYNC B2 ;  /* 0x0000000000027941 */ /* 0x000fea0003800000 */
.L_x_1736:
[----:B------:R-:W-:Y:S05]  /*11120*/  @P2 BRA `(.L_x_1733) ;  /* 0x00000004007c2947 */ /* 0x000fea0003800000 */
[----:B------:R-:W3:Y:S01]  /*11130*/  LDL R67, [R1+0x3c] ;  /* 0x00003c0001437983 */ /* 0x000ee20000100800 */
[----:B------:R-:W-:Y:S01]  /*11140*/  LEA.HI R75, R75, R171, RZ, 0x1d ;  /* 0x000000ab4b4b7211 */ /* 0x000fe200078fe8ff */
[----:B--2---:R-:W-:Y:S01]  /*11150*/  HADD2.F32 R60, -RZ, R77.H0_H0 ;  /* 0x2000004dff3c7230 */ /* 0x004fe20000004100 */
[----:B------:R-:W-:Y:S01]  /*11160*/  SHF.R.U64 R24, R24, 0x10, R25 ;  /* 0x0000001018187819 */ /* 0x000fe20000001219 */
[--C-:B-1----:R-:W-:Y:S01]  /*11170*/  HADD2.F32 R46, -RZ, R78.reuse.H1_H1 ;  /* 0x3000004eff2e7230 */ /* 0x102fe20000004100 */
[----:B------:R-:W-:Y:S01]  /*11180*/  SHF.R.S32.HI R30, RZ, 0x1f, R75 ;  /* 0x0000001fff1e7819 */ /* 0x000fe2000001144b */
[----:B------:R-:W-:Y:S01]  /*11190*/  IMAD.SHL.U32 R28, R75, 0x8, RZ ;  /* 0x000000084b1c7824 */ /* 0x000fe200078e00ff */
[----:B------:R-:W-:Y:S01]  /*111a0*/  SHF.R.U32.HI R45, RZ, 0x10, R25 ;  /* 0x00000010ff2d7819 */ /* 0x000fe20000011619 */
[----:B------:R-:W-:Y:S01]  /*111b0*/  HADD2.F32 R78, -RZ, R78.H0_H0 ;  /* 0x2000004eff4e7230 */ /* 0x000fe20000004100 */
[----:B------:R-:W-:Y:S02]  /*111c0*/  LEA.HI R30, R30, R75, RZ, 0x3 ;  /* 0x0000004b1e1e7211 */ /* 0x000fe400078f18ff */
[----:B------:R-:W-:Y:S01]  /*111d0*/  LOP3.LUT R29, R185, 0x38, R28, 0xf8, !PT ;  /* 0x00000038b91d7812 */ /* 0x000fe200078ef81c */
[----:B------:R-:W-:Y:S01]  /*111e0*/  HADD2.F32 R45, -RZ, R45.H0_H0 ;  /* 0x2000002dff2d7230 */ /* 0x000fe20000004100 */
[----:B------:R-:W-:-:S02]  /*111f0*/  SHF.L.U32 R30, R30, 0xa, RZ ;  /* 0x0000000a1e1e7819 */ /* 0x000fc400000006ff */
[----:B------:R-:W-:Y:S02]  /*11200*/  LOP3.LUT R33, R29, R186, RZ, 0x3c, !PT ;  /* 0x000000ba1d217212 */ /* 0x000fe400078e3cff */
[----:B------:R-:W-:Y:S02]  /*11210*/  LOP3.LUT R32, R30, 0x7fffe000, RZ, 0xc0, !PT ;  /* 0x7fffe0001e207812 */ /* 0x000fe400078ec0ff */
[----:B------:R-:W-:Y:S02]  /*11220*/  SHF.R.U64 R25, R26, 0x10, R27 ;  /* 0x000000101a197819 */ /* 0x000fe4000000121b */
[----:B------:R-:W-:Y:S02]  /*11230*/  IADD3 R33, R33, R32, R187 ;  /* 0x0000002021217210 */ /* 0x000fe40007ffe0bb */
[--C-:B------:R-:W-:Y:S01]  /*11240*/  SHF.R.U64 R36, R36, 0x10, R37.reuse ;  /* 0x0000001024247819 */ /* 0x100fe20000001225 */
[----:B------:R-:W-:Y:S01]  /*11250*/  HADD2.F32 R25, -RZ, R25.H0_H0 ;  /* 0x20000019ff197230 */ /* 0x000fe20000004100 */
[----:B------:R-:W-:Y:S01]  /*11260*/  SHF.R.U32.HI R47, RZ, 0x10, R37 ;  /* 0x00000010ff2f7819 */ /* 0x000fe20000011625 */
[----:B------:R-:W-:Y:S01]  /*11270*/  IMAD R40, R33, 0x2, R2 ;  /* 0x0000000221287824 */ /* 0x000fe200078e0202 */
[----:B------:R-:W-:-:S02]  /*11280*/  SHF.R.U64 R26, R38, 0x10, R39 ;  /* 0x00000010261a7819 */ /* 0x000fc40000001227 */
[----:B------:R-:W-:Y:S01]  /*11290*/  SHF.R.U32.HI R65, RZ, 0x10, R27 ;  /* 0x00000010ff417819 */ /* 0x000fe2000001161b */
[----:B------:R-:W-:Y:S01]  /*112a0*/  HADD2.F32 R47, -RZ, R47.H0_H0 ;  /* 0x2000002fff2f7230 */ /* 0x000fe20000004100 */
[----:B------:R-:W1:Y:S01]  /*112b0*/  LDS.128 R32, [R40+0xc400] ;  /* 0x00c4000028207984 */ /* 0x000e620000000c00 */
[----:B------:R-:W-:Y:S01]  /*112c0*/  SHF.R.U32.HI R63, RZ, 0x10, R39 ;  /* 0x00000010ff3f7819 */ /* 0x000fe20000011627 */
[----:B-1----:R-:W-:Y:S02]  /*112d0*/  HADD2.F32 R42, -RZ, R33.H1_H1 ;  /* 0x30000021ff2a7230 */ /* 0x002fe40000004100 */
[----:B------:R-:W-:Y:S02]  /*112e0*/  HADD2.F32 R43, -RZ, R34.H0_H0 ;  /* 0x20000022ff2b7230 */ /* 0x000fe40000004100 */
[--C-:B------:R-:W-:Y:S02]  /*112f0*/  HADD2.F32 R44, -RZ, R35.reuse.H0_H0 ;  /* 0x20000023ff2c7230 */ /* 0x100fe40000004100 */
[----:B0-----:R-:W-:Y:S01]  /*11300*/  FMUL.FTZ R61, R42, R47 ;  /* 0x0000002f2a3d7220 */ /* 0x001fe20000410000 */
[----:B------:R-:W-:-:S02]  /*11310*/  HADD2.F32 R35, -RZ, R35.H1_H1 ;  /* 0x30000023ff237230 */ /* 0x000fc40000004100 */
[----:B------:R-:W-:Y:S01]  /*11320*/  HADD2.F32 R34, -RZ, R34.H1_H1 ;  /* 0x30000022ff227230 */ /* 0x000fe20000004100 */
[----:B---3--:R-:W0:Y:S02]  /*11330*/  LDS.128 R28, [R67] ;  /* 0x00000000431c7984 */ /* 0x008e240000000c00 */
[--C-:B0-----:R-:W-:Y:S02]  /*11340*/  HADD2.F32 R37, -RZ, R29.reuse.H0_H0 ;  /* 0x2000001dff257230 */ /* 0x101fe40000004100 */
[----:B------:R-:W-:Y:S02]  /*11350*/  HADD2.F32 R38, -RZ, R29.H1_H1 ;  /* 0x3000001dff267230 */ /* 0x000fe40000004100 */
[----:B------:R-:W-:Y:S02]  /*11360*/  HADD2.F32 R29, -RZ, R33.H0_H0 ;  /* 0x20000021ff1d7230 */ /* 0x000fe40000004100 */
[----:B------:R-:W-:Y:S02]  /*11370*/  HADD2.F32 R33, -RZ, R32.H0_H0 ;  /* 0x20000020ff217230 */ /* 0x000fe40000004100 */
[----:B------:R-:W-:-:S02]  /*11380*/  HADD2.F32 R27, -RZ, R28.H0_H0 ;  /* 0x2000001cff1b7230 */ /* 0x000fc40000004100 */
[C---:B------:R-:W-:Y:S01]  /*11390*/  FMUL.FTZ R62, R29.reuse, R60 ;  /* 0x0000003c1d3e7220 */ /* 0x040fe20000410000 */
[-C--:B------:R-:W-:Y:S01]  /*113a0*/  FMUL.FTZ R64, R29, R46.reuse ;  /* 0x0000002e1d407220 */ /* 0x080fe20000410000 */
[----:B------:R-:W-:Y:S02]  /*113b0*/  HADD2.F32 R39, -RZ, R30.H0_H0 ;  /* 0x2000001eff277230 */ /* 0x000fe40000004100 */
[C---:B------:R-:W-:Y:S01]  /*113c0*/  FFMA.FTZ R29, R37.reuse, R46, -R62 ;  /* 0x0000002e251d7223 */ /* 0x040fe2000001083e */
[----:B------:R-:W-:Y:S02]  /*113d0*/  HADD2.F32 R46, -RZ, R77.H1_H1 ;  /* 0x3000004dff2e7230 */ /* 0x000fe40000004100 */
[----:B------:R-:W-:Y:S01]  /*113e0*/  FFMA.FTZ R64, R37, R60, R64 ;  /* 0x0000003c25407223 */ /* 0x000fe20000010040 */
[-C--:B------:R-:W-:Y:S01]  /*113f0*/  FMUL.FTZ R37, R42, R45.reuse ;  /* 0x0000002d2a257220 */ /* 0x080fe20000410000 */
[----:B------:R-:W-:Y:S02]  /*11400*/  HADD2.F32 R42, -RZ, R76.H1_H1 ;  /* 0x3000004cff2a7230 */ /* 0x000fe40000004100 */
[C---:B------:R-:W-:Y:S01]  /*11410*/  FFMA.FTZ R62, R38.reuse, R45, -R61 ;  /* 0x0000002d263e7223 */ /* 0x040fe2000001083d */
[C---:B------:R-:W-:Y:S01]  /*11420*/  FMUL.FTZ R60, R33.reuse, R46 ;  /* 0x0000002e213c7220 */ /* 0x040fe20000410000 */
[----:B------:R-:W-:Y:S01]  /*11430*/  FMUL.FTZ R33, R33, R78 ;  /* 0x0000004e21217220 */ /* 0x000fe20000410000 */
[----:B------:R-:W-:Y:S01]  /*11440*/  FFMA.FTZ R47, R38, R47, R37 ;  /* 0x0000002f262f7223 */ /* 0x000fe20000010025 */
[----:B------:R-:W-:-:S02]  /*11450*/  HADD2.F32 R38, -RZ, R79.H0_H0 ;  /* 0x2000004fff267230 */ /* 0x000fc40000004100 */
[C---:B------:R-:W-:Y:S01]  /*11460*/  FFMA.FTZ R60, R27.reuse, R78, -R60 ;  /* 0x0000004e1b3c7223 */ /* 0x040fe2000001083c */
[----:B------:R-:W-:Y:S01]  /*11470*/  FFMA.FTZ R37, R27, R46, R33 ;  /* 0x0000002e1b257223 */ /* 0x000fe20000010021 */
[C---:B------:R-:W-:Y:S01]  /*11480*/  FMUL.FTZ R46, R43.reuse, R42 ;  /* 0x0000002a2b2e7220 */ /* 0x040fe20000410000 */
[----:B------:R-:W-:Y:S02]  /*11490*/  HADD2.F32 R79, -RZ, R79.H1_H1 ;  /* 0x3000004fff4f7230 */ /* 0x000fe40000004100 */
[-C--:B------:R-:W-:Y:S01]  /*114a0*/  FMUL.FTZ R66, R43, R38.reuse ;  /* 0x000000262b427220 */ /* 0x080fe20000410000 */
[----:B------:R-:W-:Y:S02]  /*114b0*/  HADD2.F32 R76, -RZ, R76.H0_H0 ;  /* 0x2000004cff4c7230 */ /* 0x000fe40000004100 */
[----:B------:R-:W-:Y:S01]  /*114c0*/  FFMA.FTZ R43, R39, R38, -R46 ;  /* 0x00000026272b7223 */ /* 0x000fe2000001082e */
[----:B------:R-:W-:Y:S02]  /*114d0*/  HADD2.F32 R46, -RZ, R63.H0_H0 ;  /* 0x2000003fff2e7230 */ /* 0x000fe40000004100 */
[----:B------:R-:W-:Y:S01]  /*114e0*/  FMUL.FTZ R27, R44, R79 ;  /* 0x0000004f2c1b7220 */ /* 0x000fe20000410000 */
[----:B------:R-:W-:-:S02]  /*114f0*/  HADD2.F32 R38, -RZ, R65.H0_H0 ;  /* 0x20000041ff267230 */ /* 0x000fc40000004100 */
[----:B------:R-:W-:Y:S01]  /*11500*/  FMUL.FTZ R78, R44, R76 ;  /* 0x0000004c2c4e7220 */ /* 0x000fe20000410000 */
[--C-:B------:R-:W-:Y:S02]  /*11510*/  HADD2.F32 R41, -RZ, R31.reuse.H0_H0 ;  /* 0x2000001fff297230 */ /* 0x100fe40000004100 */
[----:B------:R-:W-:Y:S01]  /*11520*/  FFMA.FTZ R66, R39, R42, R66 ;  /* 0x0000002a27427223 */ /* 0x000fe20000010042 */
[----:B------:R-:W-:Y:S02]  /*11530*/  HADD2.F32 R31, -RZ, R31.H1_H1 ;  /* 0x3000001fff1f7230 */ /* 0x000fe40000004100 */
[C---:B------:R-:W-:Y:S01]  /*11540*/  FMUL.FTZ R42, R35.reuse, R46 ;  /* 0x0000002e232a7220 */ /* 0x040fe20000410000 */
[----:B------:R-:W-:Y:S01]  /*11550*/  FMUL.FTZ R44, R35, R38 ;  /* 0x00000026232c7220 */ /* 0x000fe20000410000 */
[----:B------:R-:W-:Y:S02]  /*11560*/  HADD2.F32 R32, -RZ, R32.H1_H1 ;  /* 0x30000020ff207230 */ /* 0x000fe40000004100 */
[----:B------:R-:W-:Y:S01]  /*11570*/  FFMA.FTZ R76, R41, R76, R27 ;  /* 0x0000004c294c7223 */ /* 0x000fe2000001001b */
[----:B------:R-:W-:-:S02]  /*11580*/  HADD2.F32 R33, -RZ, R36.H0_H0 ;  /* 0x20000024ff217230 */ /* 0x000fc40000004100 */
[----:B------:R-:W-:Y:S01]  /*11590*/  FFMA.FTZ R78, R41, R79, -R78 ;  /* 0x0000004f294e7223 */ /* 0x000fe2000001084e */
[----:B------:R-:W-:Y:S02]  /*115a0*/  HADD2.F32 R35, -RZ, R26.H0_H0 ;  /* 0x2000001aff237230 */ /* 0x000fe40000004100 */
[C---:B------:R-:W-:Y:S01]  /*115b0*/  FFMA.FTZ R45, R31.reuse, R38, -R42 ;  /* 0x000000261f2d7223 */ /* 0x040fe2000001082a */
[----:B------:R-:W-:Y:S02]  /*115c0*/  HADD2.F32 R27, -RZ, R24.H0_H0 ;  /* 0x20000018ff1b7230 */ /* 0x000fe40000004100 */
[----:B------:R-:W-:Y:S01]  /*115d0*/  FFMA.FTZ R61, R31, R46, R44 ;  /* 0x0000002e1f3d7223 */ /* 0x000fe2000001002c */
[----:B------:R-:W-:Y:S02]  /*115e0*/  HADD2.F32 R28, -RZ, R28.H1_H1 ;  /* 0x3000001cff1c7230 */ /* 0x000fe40000004100 */
[----:B------:R-:W-:Y:S01]  /*115f0*/  FMUL.FTZ R31, R32, R33 ;  /* 0x00000021201f7220 */ /* 0x000fe20000410000 */
[----:B------:R-:W-:-:S02]  /*11600*/  HADD2.F32 R30, -RZ, R30.H1_H1 ;  /* 0x3000001eff1e7230 */ /* 0x000fc40000004100 */
[----:B------:R-:W-:Y:S01]  /*11610*/  FMUL.FTZ R41, R34, R35 ;  /* 0x0000002322297220 */ /* 0x000fe20000410000 */
[----:B------:R-:W-:Y:S01]  /*11620*/  FMUL.FTZ R32, R32, R27 ;  /* 0x0000001b20207220 */ /* 0x000fe20000410000 */
[----:B------:R-:W-:Y:S01]  /*11630*/  FMUL.FTZ R34, R34, R25 ;  /* 0x0000001922227220 */ /* 0x000fe20000410000 */
[----:B------:R-:W-:Y:S01]  /*11640*/  FFMA.FTZ R39, R28, R27, -R31 ;  /* 0x0000001b1c277223 */ /* 0x000fe2000001081f */
[----:B------:R-:W-:Y:S01]  /*11650*/  FFMA.FTZ R26, R30, R25, -R41 ;  /* 0x000000191e1a7223 */ /* 0x000fe20000010829 */
[----:B------:R-:W-:Y:S01]  /*11660*/  FFMA.FTZ R28, R28, R33, R32 ;  /* 0x000000211c1c7223 */ /* 0x000fe20000010020 */
[----:B------:R-:W-:Y:S01]  /*11670*/  FFMA.FTZ R35, R30, R35, R34 ;  /* 0x000000231e237223 */ /* 0x000fe20000010022 */
[----:B------:R-:W-:Y:S02]  /*11680*/  F2FP.F16.F32.PACK_AB R27, R45, R78 ;  /* 0x0000004e2d1b723e */ /* 0x000fe400000000ff */
[----:B------:R-:W-:Y:S02]  /*11690*/  F2FP.F16.F32.PACK_AB R25, R62, R29 ;  /* 0x0000001d3e19723e */ /* 0x000fe400000000ff */
[----:B------:R-:W-:-:S02]  /*116a0*/  F2FP.F16.F32.PACK_AB R24, R39, R60 ;  /* 0x0000003c2718723e */ /* 0x000fc400000000ff */
[----:B------:R-:W-:Y:S02]  /*116b0*/  F2FP.F16.F32.PACK_AB R26, R26, R43 ;  /* 0x0000002b1a1a723e */ /* 0x000fe400000000ff */
[----:B------:R-:W-:Y:S02]  /*116c0*/  F2FP.F16.F32.PACK_AB R31, R61, R76 ;  /* 0x0000004c3d1f723e */ /* 0x000fe400000000ff */
[----:B------:R-:W-:Y:S01]  /*116d0*/  F2FP.F16.F32.PACK_AB R29, R47, R64 ;  /* 0x000000402f1d723e */ /* 0x000fe200000000ff */
[----:B------:R3:W-:Y:S01]  /*116e0*/  STS.128 [R67], R24 ;  /* 0x0000001843007388 */ /* 0x0007e20000000c00 */
[----:B------:R-:W-:Y:S02]  /*116f0*/  F2FP.F16.F32.PACK_AB R28, R28, R37 ;  /* 0x000000251c1c723e */ /* 0x000fe400000000ff */
[----:B------:R-:W-:-:S05]  /*11700*/  F2FP.F16.F32.PACK_AB R30, R35, R66 ;  /* 0x00000042231e723e */ /* 0x000fca00000000ff */
[----:B------:R3:W-:Y:S02]  /*11710*/  STS.128 [R40+0xc400], R28 ;  /* 0x00c4001c28007388 */ /* 0x0007e40000000c00 */
.L_x_1733:
[----:B------:R-:W-:Y:S05]  /*11720*/  BSYNC B1 ;  /* 0x0000000000017941 */ /* 0x000fea0003800000 */
.L_x_1732:
[----:B---3--:R-:W-:-:S05]  /*11730*/  VIADD R24, R174, 0x40 ;  /* 0x00000040ae187836 */ /* 0x008fca0000000000 */
[----:B------:R-:W-:-:S13]  /*11740*/  ISETP.GE.AND P0, PT, R24, R21, PT ;  /* 0x000000151800720c */ /* 0x000fda0003f06270 */
[----:B------:R-:W-:Y:S05]  /*11750*/  @P0 BRA `(.L_x_1713) ;  /* 0x0000001000a40947 */ /* 0x000fea0003800000 */
[----:B------:R-:W3:Y:S01]  /*11760*/  LDC R21, c[0x0][0x3f4] ;  /* 0x0000fd00ff157b82 */ /* 0x000ee20000000800 */
[----:B------:R-:W-:Y:S01]  /*11770*/  BSSY B1, `(.L_x_1738) ;  /* 0x0000065000017945 */ /* 0x000fe20003800000 */
[----:B0-----:R-:W-:Y:S02]  /*11780*/  SHF.R.U32.HI R61, RZ, 0x3, R181 ;  /* 0x00000003ff3d7819 */ /* 0x001fe400000116b5 */
[-C--:B---3--:R-:W-:Y:S02]  /*11790*/  ISETP.GE.AND P0, PT, R18, R21.reuse, PT ;  /* 0x000000151200720c */ /* 0x088fe40003f06270 */
[-C--:B------:R-:W-:Y:S02]  /*117a0*/  ISETP.GE.AND P1, PT, R167, R21.reuse, PT ;  /* 0x00000015a700720c */ /* 0x080fe40003f26270 */
[----:B------:R-:W-:-:S09]  /*117b0*/  ISETP.GE.AND P2, PT, R168, R21, PT ;  /* 0x00000015a800720c */ /* 0x000fd20003f46270 */
[----:B------:R-:W-:Y:S05]  /*117c0*/  @P0 BRA `(.L_x_1739) ;  /* 0x00000004007c0947 */ /* 0x000fea0003800000 */
[----:B------:R-:W3:Y:S01]  /*117d0*/  LDL R62, [R1+0x40] ;  /* 0x00004000013e7983 */ /* 0x000ee20000100800 */
[----:B------:R-:W-:Y:S01]  /*117e0*/  LEA.HI R24, R21, R209, RZ, 0x1d ;  /* 0x000000d115187211 */ /* 0x000fe200078fe8ff */
[----:B------:R-:W-:Y:S01]  /*117f0*/  HADD2.F32 R38, -RZ, R82.H1_H1 ;  /* 0x30000052ff267230 */ /* 0x000fe20000004100 */
[----:B------:R-:W-:Y:S01]  /*11800*/  SHF.R.U32.HI R37, RZ, 0x10, R5 ;  /* 0x00000010ff257819 */ /* 0x000fe20000011605 */
[--C-:B------:R-:W-:Y:S01]  /*11810*/  HADD2.F32 R40, -RZ, R80.reuse.H1_H1 ;  /* 0x30000050ff287230 */ /* 0x100fe20000004100 */
[----:B------:R-:W-:Y:S01]  /*11820*/  SHF.R.S32.HI R25, RZ, 0x1f, R24 ;  /* 0x0000001fff197819 */ /* 0x000fe20000011418 */
[----:B------:R-:W-:Y:S01]  /*11830*/  IMAD.SHL.U32 R26, R24, 0x8, RZ ;  /* 0x00000008181a7824 */ /* 0x000fe200078e00ff */
[----:B--2---:R-:W-:Y:S01]  /*11840*/  SHF.R.U64 R60, R48, 0x10, R49 ;  /* 0x00000010303c7819 */ /* 0x004fe20000001231 */
[----:B------:R-:W-:Y:S01]  /*11850*/  HADD2.F32 R37, -RZ, R37.H0_H0 ;  /* 0x20000025ff257230 */ /* 0x000fe20000004100 */
[----:B------:R-:W-:Y:S01]  /*11860*/  LEA.HI R25, R25, R24, RZ, 0x3 ;  /* 0x0000001819197211 */ /* 0x000fe200078f18ff */
[----:B------:R-:W-:Y:S01]  /*11870*/  HADD2.F32 R80, -RZ, R80.H0_H0 ;  /* 0x20000050ff507230 */ /* 0x000fe20000004100 */
[----:B------:R-:W-:Y:S01]  /*11880*/  LOP3.LUT R24, R181, 0x38, R26, 0xf8, !PT ;  /* 0x00000038b5187812 */ /* 0x000fe200078ef81a */
[----:B------:R-:W-:Y:S01]  /*11890*/  HADD2.F32 R82, -RZ, R82.H0_H0 ;  /* 0x20000052ff527230 */ /* 0x000fe20000004100 */
[----:B-1----:R-:W-:Y:S01]  /*118a0*/  SHF.R.U64 R47, R4, 0x10, R5 ;  /* 0x00000010042f7819 */ /* 0x002fe20000001205 */
[----:B------:R-:W-:Y:S01]  /*118b0*/  IMAD.SHL.U32 R25, R25, 0x400, RZ ;  /* 0x0000040019197824 */ /* 0x000fe200078e00ff */
[----:B------:R-:W-:-:S02]  /*118c0*/  LOP3.LUT R29, R24, R61, RZ, 0x3c, !PT ;  /* 0x0000003d181d7212 */ /* 0x000fc400078e3cff */
[----:B------:R-:W-:Y:S02]  /*118d0*/  SHF.R.U32.HI R49, RZ, 0x10, R49 ;  /* 0x00000010ff317819 */ /* 0x000fe40000011631 */
[----:B------:R-:W-:Y:S02]  /*118e0*/  LOP3.LUT R28, R25, 0x7fffe000, RZ, 0xc0, !PT ;  /* 0x7fffe000191c7812 */ /* 0x000fe400078ec0ff */
[--C-:B------:R-:W-:Y:S02]  /*118f0*/  SHF.R.U64 R48, R50, 0x10, R51.reuse ;  /* 0x0000001032307819 */ /* 0x100fe40000001233 */
[----:B------:R-:W-:Y:S02]  /*11900*/  IADD3 R29, R29, R28, R200 ;  /* 0x0000001c1d1d7210 */ /* 0x000fe40007ffe0c8 */
[----:B------:R-:W-:Y:S02]  /*11910*/  SHF.R.U32.HI R50, RZ, 0x10, R51 ;  /* 0x00000010ff327819 */ /* 0x000fe40000011633 */
[----:B------:R-:W-:-:S02]  /*11920*/  LEA R32, R29, R2, 0x1 ;  /* 0x000000021d207211 */ /* 0x000fc400078e08ff */
[--C-:B------:R-:W-:Y:S02]  /*11930*/  SHF.R.U32.HI R41, RZ, 0x10, R7.reuse ;  /* 0x00000010ff297819 */ /* 0x100fe40000011607 */
[----:B------:R-:W-:Y:S01]  /*11940*/  SHF.R.U64 R45, R6, 0x10, R7 ;  /* 0x00000010062d7819 */ /* 0x000fe20000001207 */
[----:B------:R-:W0:Y:S02]  /*11950*/  LDS.128 R28, [R32+0xc400] ;  /* 0x00c40000201c7984 */ /* 0x000e240000000c00 */
[--C-:B0-----:R-:W-:Y:S02]  /*11960*/  HADD2.F32 R33, -RZ, R29.reuse.H0_H0 ;  /* 0x2000001dff217230 */ /* 0x101fe40000004100 */
[----:B------:R-:W-:Y:S02]  /*11970*/  HADD2.F32 R34, -RZ, R29.H1_H1 ;  /* 0x3000001dff227230 */ /* 0x000fe40000004100 */
[----:B------:R-:W-:Y:S02]  /*11980*/  HADD2.F32 R29, -RZ, R28.H0_H0 ;  /* 0x2000001cff1d7230 */ /* 0x000fe40000004100 */
[C---:B------:R-:W-:Y:S01]  /*11990*/  FMUL.FTZ R42, R33.reuse, R40 ;  /* 0x00000028212a7220 */ /* 0x040fe20000410000 */
[----:B------:R-:W-:Y:S01]  /*119a0*/  FMUL.FTZ R44, R33, R38 ;  /* 0x00000026212c7220 */ /* 0x000fe20000410000 */
[----:B------:R-:W-:-:S02]  /*119b0*/  HADD2.F32 R33, -RZ, R49.H0_H0 ;  /* 0x20000031ff217230 */ /* 0x000fc40000004100 */
[----:B------:R-:W-:Y:S02]  /*119c0*/  HADD2.F32 R35, -RZ, R30.H0_H0 ;  /* 0x2000001eff237230 */ /* 0x000fe40000004100 */
[--C-:B------:R-:W-:Y:S02]  /*119d0*/  HADD2.F32 R36, -RZ, R31.reuse.H0_H0 ;  /* 0x2000001fff247230 */ /* 0x100fe40000004100 */
[----:B------:R-:W-:Y:S02]  /*119e0*/  HADD2.F32 R31, -RZ, R31.H1_H1 ;  /* 0x3000001fff1f7230 */ /* 0x000fe40000004100 */
[----:B------:R-:W-:Y:S02]  /*119f0*/  HADD2.F32 R28, -RZ, R28.H1_H1 ;  /* 0x3000001cff1c7230 */ /* 0x000fe40000004100 */
[----:B------:R-:W-:Y:S01]  /*11a00*/  HADD2.F32 R30, -RZ, R30.H1_H1 ;  /* 0x3000001eff1e7230 */ /* 0x000fe20000004100 */
[----:B---3--:R-:W0:Y:S02]  /*11a10*/  LDS.128 R24, [R62] ;  /* 0x000000003e187984 */ /* 0x008e240000000c00 */
[----:B0-----:R-:W-:-:S02]  /*11a20*/  HADD2.F32 R5, -RZ, R25.H0_H0 ;  /* 0x20000019ff057230 */ /* 0x001fc40000004100 */
[----:B------:R-:W-:Y:S02]  /*11a30*/  HADD2.F32 R25, -RZ, R25.H1_H1 ;  /* 0x30000019ff197230 */ /* 0x000fe40000004100 */
[----:B------:R-:W-:Y:S02]  /*11a40*/  HADD2.F32 R4, -RZ, R24.H0_H0 ;  /* 0x20000018ff047230 */ /* 0x000fe40000004100 */
[C---:B------:R-:W-:Y:S01]  /*11a50*/  FFMA.FTZ R42, R5.reuse, R38, -R42 ;  /* 0x00000026052a7223 */ /* 0x040fe2000001082a */
[----:B------:R-:W-:Y:S01]  /*11a60*/  FFMA.FTZ R44, R5, R40, R44 ;  /* 0x00000028052c7223 */ /* 0x000fe2000001002c */
[C---:B------:R-:W-:Y:S01]  /*11a70*/  FMUL.FTZ R38, R34.reuse, R37 ;  /* 0x0000002522267220 */ /* 0x040fe20000410000 */
[C---:B------:R-:W-:Y:S01]  /*11a80*/  FMUL.FTZ R5, R29.reuse, R80 ;  /* 0x000000501d057220 */ /* 0x040fe20000410000 */
[-C--:B------:R-:W-:Y:S01]  /*11a90*/  FMUL.FTZ R29, R29, R82.reuse ;  /* 0x000000521d1d7220 */ /* 0x080fe20000410000 */
[-C--:B------:R-:W-:Y:S01]  /*11aa0*/  FMUL.FTZ R34, R34, R33.reuse ;  /* 0x0000002122227220 */ /* 0x080fe20000410000 */
[----:B------:R-:W-:Y:S01]  /*11ab0*/  FFMA.FTZ R39, R25, R33, -R38 ;  /* 0x0000002119277223 */ /* 0x000fe20000010826 */
[----:B------:R-:W-:Y:S01]  /*11ac0*/  FFMA.FTZ R82, R4, R82, -R5 ;  /* 0x0000005204527223 */ /* 0x000fe20000010805 */
[----:B------:R-:W-:-:S02]  /*11ad0*/  HADD2.F32 R33, -RZ, R81.H0_H0 ;  /* 0x20000051ff217230 */ /* 0x000fc40000004100 */
[----:B------:R-:W-:Y:S01]  /*11ae0*/  FFMA.FTZ R37, R25, R37, R34 ;  /* 0x0000002519257223 */ /* 0x000fe20000010022 */
[--C-:B------:R-:W-:Y:S02]  /*11af0*/  HADD2.F32 R5, -RZ, R83.reuse.H0_H0 ;  /* 0x20000053ff057230 */ /* 0x100fe40000004100 */
[----:B------:R-:W-:Y:S01]  /*11b00*/  FFMA.FTZ R80, R4, R80, R29 ;  /* 0x0000005004507223 */ /* 0x000fe2000001001d */
[----:B------:R-:W-:Y:S02]  /*11b10*/  HADD2.F32 R83, -RZ, R83.H1_H1 ;  /* 0x30000053ff537230 */ /* 0x000fe40000004100 */
[C---:B------:R-:W-:Y:S01]  /*11b20*/  FMUL.FTZ R25, R35.reuse, R33 ;  /* 0x0000002123197220 */ /* 0x040fe20000410000 */
[----:B------:R-:W-:Y:S02]  /*11b30*/  HADD2.F32 R81, -RZ, R81.H1_H1 ;  /* 0x30000051ff517230 */ /* 0x000fe40000004100 */
[----:B------:R-:W-:Y:S01]  /*11b40*/  FMUL.FTZ R29, R35, R5 ;  /* 0x00000005231d7220 */ /* 0x000fe20000410000 */
[----:B------:R-:W-:-:S02]  /*11b50*/  HADD2.F32 R6, -RZ, R26.H0_H0 ;  /* 0x2000001aff067230 */ /* 0x000fc40000004100 */
[C---:B------:R-:W-:Y:S01]  /*11b60*/  FMUL.FTZ R40, R36.reuse, R83 ;  /* 0x0000005324287220 */ /* 0x040fe20000410000 */
[----:B------:R-:W-:Y:S02]  /*11b70*/  HADD2.F32 R7, -RZ, R27.H0_H0 ;  /* 0x2000001bff077230 */ /* 0x000fe40000004100 */
[----:B------:R-:W-:Y:S01]  /*11b80*/  FMUL.FTZ R38, R36, R81 ;  /* 0x0000005124267220 */ /* 0x000fe20000410000 */
[----:B------:R-:W-:Y:S02]  /*11b90*/  HADD2.F32 R34, -RZ, R41.H0_H0 ;  /* 0x20000029ff227230 */ /* 0x000fe40000004100 */
[C---:B------:R-:W-:Y:S01]  /*11ba0*/  FFMA.FTZ R35, R6.reuse, R5, -R25 ;  /* 0x0000000506237223 */ /* 0x040fe20000010819 */
[----:B------:R-:W-:Y:S02]  /*11bb0*/  HADD2.F32 R4, -RZ, R50.H0_H0 ;  /* 0x20000032ff047230 */ /* 0x000fe40000004100 */
[----:B------:R-:W-:Y:S01]  /*11bc0*/  FFMA.FTZ R36, R6, R33, R29 ;  /* 0x0000002106247223 */ /* 0x000fe2000001001d */
[----:B------:R-:W-:-:S02]  /*11bd0*/  HADD2.F32 R27, -RZ, R27.H1_H1 ;  /* 0x3000001bff1b7230 */ /* 0x000fc40000004100 */
[----:B------:R-:W-:Y:S01]  /*11be0*/  FMUL.FTZ R6, R31, R34 ;  /* 0x000000221f067220 */ /* 0x000fe20000410000 */
[C---:B------:R-:W-:Y:S01]  /*11bf0*/  FFMA.FTZ R38, R7.reuse, R83, -R38 ;  /* 0x0000005307267223 */ /* 0x040fe20000010826 */
[----:B------:R-:W-:Y:S01]  /*11c00*/  FFMA.FTZ R40, R7, R81, R40 ;  /* 0x0000005107287223 */ /* 0x000fe20000010028 */
[-C--:B------:R-:W-:Y:S01]  /*11c10*/  FMUL.FTZ R46, R31, R4.reuse ;  /* 0x000000041f2e7220 */ /* 0x080fe20000410000 */
[----:B------:R-:W-:Y:S02]  /*11c20*/  HADD2.F32 R25, -RZ, R47.H0_H0 ;  /* 0x2000002fff197230 */ /* 0x000fe40000004100 */
[C---:B------:R-:W-:Y:S01]  /*11c30*/  FFMA.FTZ R43, R27.reuse, R4, -R6 ;  /* 0x000000041b2b7223 */ /* 0x040fe20000010806 */
[----:B------:R-:W-:Y:S02]  /*11c40*/  HADD2.F32 R29, -RZ, R45.H0_H0 ;  /* 0x2000002dff1d7230 */ /* 0x000fe40000004100 */
[----:B------:R-:W-:Y:S01]  /*11c50*/  FFMA.FTZ R45, R27, R34, R46 ;  /* 0x000000221b2d7223 */ /* 0x000fe2000001002e */
[----:B------:R-:W-:-:S02]  /*11c60*/  HADD2.F32 R5, -RZ, R60.H0_H0 ;  /* 0x2000003cff057230 */ /* 0x000fc40000004100 */
[----:B------:R-:W-:Y:S01]  /*11c70*/  FMUL.FTZ R27, R28, R25 ;  /* 0x000000191c1b7220 */ /* 0x000fe20000410000 */
[----:B------:R-:W-:Y:S02]  /*11c80*/  HADD2.F32 R7, -RZ, R48.H0_H0 ;  /* 0x20000030ff077230 */ /* 0x000fe40000004100 */
        /* <DEDUP_REMOVED lines=19> */
.L_x_1739:
[----:B------:R-:W-:Y:S05]  /*11dc0*/  BSYNC B1 ;  /* 0x0000000000017941 */ /* 0x000fea0003800000 */
.L_x_1738:
[----:B------:R-:W-:Y:S04]  /*11dd0*/  BSSY B1, `(.L_x_1740) ;  /* 0x0000061000017945 */ /* 0x000fe80003800000 */
[----:B------:R-:W-:Y:S05]  /*11de0*/  @P1 BRA `(.L_x_1741) ;  /* 0x00000004007c1947 */ /* 0x000fea0003800000 */
[----:B-1----:R-:W3:Y:S01]  /*11df0*/  LDL R46, [R1+0x38] ;  /* 0x00003800012e7983 */ /* 0x002ee20000100800 */
[----:B0-----:R-:W-:Y:S01]  /*11e00*/  LEA.HI R4, R21, R170, RZ, 0x1d ;  /* 0x000000aa15047211 */ /* 0x001fe200078fe8ff */
[----:B--2---:R-:W-:Y:S01]  /*11e10*/  HADD2.F32 R33, -RZ, R73.H1_H1 ;  /* 0x30000049ff217230 */ /* 0x004fe20000004100 */
[----:B------:R-:W-:Y:S01]  /*11e20*/  SHF.R.U32.HI R35, RZ, 0x10, R9 ;  /* 0x00000010ff237819 */ /* 0x000fe20000011609 */
[--C-:B------:R-:W-:Y:S01]  /*11e30*/  HADD2.F32 R34, -RZ, R70.reuse.H1_H1 ;  /* 0x30000046ff227230 */ /* 0x100fe20000004100 */
[----:B------:R-:W-:Y:S01]  /*11e40*/  SHF.R.S32.HI R5, RZ, 0x1f, R4 ;  /* 0x0000001fff057819 */ /* 0x000fe20000011404 */
[----:B------:R-:W-:Y:S01]  /*11e50*/  IMAD.SHL.U32 R6, R4, 0x8, RZ ;  /* 0x0000000804067824 */ /* 0x000fe200078e00ff */
[----:B------:R-:W-:Y:S01]  /*11e60*/  SHF.R.U64 R45, R52, 0x10, R53 ;  /* 0x00000010342d7819 */ /* 0x000fe20000001235 */
[----:B------:R-:W-:Y:S01]  /*11e70*/  HADD2.F32 R35, -RZ, R35.H0_H0 ;  /* 0x20000023ff237230 */ /* 0x000fe20000004100 */
[----:B------:R-:W-:Y:S01]  /*11e80*/  LEA.HI R5, R5, R4, RZ, 0x3 ;  /* 0x0000000405057211 */ /* 0x000fe200078f18ff */
[----:B------:R-:W-:Y:S01]  /*11e90*/  HADD2.F32 R70, -RZ, R70.H0_H0 ;  /* 0x20000046ff467230 */ /* 0x000fe20000004100 */
[----:B------:R-:W-:-:S02]  /*11ea0*/  LOP3.LUT R4, R181, 0x38, R6, 0xf8, !PT ;  /* 0x00000038b5047812 */ /* 0x000fc400078ef806 */
[----:B------:R-:W-:Y:S01]  /*11eb0*/  SHF.R.U32.HI R52, RZ, 0x10, R53 ;  /* 0x00000010ff347819 */ /* 0x000fe20000011635 */
[----:B------:R-:W-:Y:S01]  /*11ec0*/  IMAD.SHL.U32 R5, R5, 0x400, RZ ;  /* 0x0000040005057824 */ /* 0x000fe200078e00ff */
[----:B------:R-:W-:Y:S02]  /*11ed0*/  LOP3.LUT R25, R4, R61, RZ, 0x3c, !PT ;  /* 0x0000003d04197212 */ /* 0x000fe400078e3cff */
[----:B------:R-:W-:Y:S02]  /*11ee0*/  SHF.R.U64 R43, R8, 0x10, R9 ;  /* 0x00000010082b7819 */ /* 0x000fe40000001209 */
[----:B------:R-:W-:Y:S02]  /*11ef0*/  LOP3.LUT R24, R5, 0x7fffe000, RZ, 0xc0, !PT ;  /* 0x7fffe00005187812 */ /* 0x000fe400078ec0ff */
[----:B------:R-:W-:Y:S02]  /*11f00*/  SHF.R.U64 R41, R10, 0x10, R11 ;  /* 0x000000100a297819 */ /* 0x000fe4000000120b */
[----:B------:R-:W-:-:S02]  /*11f10*/  IADD3 R25, R25, R24, R200 ;  /* 0x0000001819197210 */ /* 0x000fc40007ffe0c8 */
[----:B------:R-:W-:Y:S02]  /*11f20*/  SHF.R.U32.HI R38, RZ, 0x10, R11 ;  /* 0x00000010ff267819 */ /* 0x000fe4000001160b */
[--C-:B------:R-:W-:Y:S01]  /*11f30*/  SHF.R.U64 R44, R54, 0x10, R55.reuse ;  /* 0x00000010362c7819 */ /* 0x100fe20000001237 */
[----:B------:R-:W-:Y:S01]  /*11f40*/  IMAD R28, R25, 0x2, R2 ;  /* 0x00000002191c7824 */ /* 0x000fe200078e0202 */
[----:B------:R-:W-:-:S04]  /*11f50*/  SHF.R.U32.HI R54, RZ, 0x10, R55 ;  /* 0x00000010ff367819 */ /* 0x000fc80000011637 */
[----:B------:R-:W0:Y:S02]  /*11f60*/  LDS.128 R24, [R28+0xc400] ;  /* 0x00c400001c187984 */ /* 0x000e240000000c00 */
[--C-:B0-----:R-:W-:Y:S02]  /*11f70*/  HADD2.F32 R29, -RZ, R25.reuse.H0_H0 ;  /* 0x20000019ff1d7230 */ /* 0x101fe40000004100 */
[----:B------:R-:W-:Y:S02]  /*11f80*/  HADD2.F32 R30, -RZ, R25.H1_H1 ;  /* 0x30000019ff1e7230 */ /* 0x000fe40000004100 */
[----:B------:R-:W-:Y:S02]  /*11f90*/  HADD2.F32 R25, -RZ, R24.H0_H0 ;  /* 0x20000018ff197230 */ /* 0x000fe40000004100 */
[C---:B------:R-:W-:Y:S01]  /*11fa0*/  FMUL.FTZ R37, R29.reuse, R34 ;  /* 0x000000221d257220 */ /* 0x040fe20000410000 */
[----:B------:R-:W-:Y:S01]  /*11fb0*/  FMUL.FTZ R39, R29, R33 ;  /* 0x000000211d277220 */ /* 0x000fe20000410000 */
[----:B------:R-:W-:-:S02]  /*11fc0*/  HADD2.F32 R29, -RZ, R52.H0_H0 ;  /* 0x20000034ff1d7230 */ /* 0x000fc40000004100 */
[----:B------:R-:W-:Y:S01]  /*11fd0*/  FMUL.FTZ R36, R30, R35 ;  /* 0x000000231e247220 */ /* 0x000fe20000410000 */
        /* <DEDUP_REMOVED lines=11> */
[----:B------:R-:W-:Y:S02]  /*12090*/  HADD2.F32 R8, -RZ, R73.H0_H0 ;  /* 0x20000049ff087230 */ /* 0x000fe40000004100 */
[-C--:B------:R-:W-:Y:S01]  /*120a0*/  FMUL.FTZ R34, R30, R29.reuse ;  /* 0x0000001d1e227220 */ /* 0x080fe20000410000 */
[----:B------:R-:W-:Y:S01]  /*120b0*/  FMUL.FTZ R30, R25, R70 ;  /* 0x00000046191e7220 */ /* 0x000fe20000410000 */
[----:B------:R-:W-:Y:S01]  /*120c0*/  FFMA.FTZ R36, R9, R29, -R36 ;  /* 0x0000001d09247223 */ /* 0x000fe20000010824 */
[----:B------:R-:W-:-:S02]  /*120d0*/  HADD2.F32 R29, -RZ, R71.H0_H0 ;  /* 0x20000047ff1d7230 */ /* 0x000fc40000004100 */
[-C--:B------:R-:W-:Y:S01]  /*120e0*/  FMUL.FTZ R25, R25, R8.reuse ;  /* 0x0000000819197220 */ /* 0x080fe20000410000 */
[----:B------:R-:W-:Y:S01]  /*120f0*/  FFMA.FTZ R33, R5, R8, -R30 ;  /* 0x0000000805217223 */ /* 0x000fe2000001081e */
[----:B------:R-:W-:Y:S02]  /*12100*/  HADD2.F32 R8, -RZ, R74.H0_H0 ;  /* 0x2000004aff087230 */ /* 0x000fe40000004100 */
[----:B------:R-:W-:Y:S01]  /*12110*/  FFMA.FTZ R34, R9, R35, R34 ;  /* 0x0000002309227223 */ /* 0x000fe20000010022 */
[----:B------:R-:W-:Y:S02]  /*12120*/  HADD2.F32 R10, -RZ, R6.H0_H0 ;  /* 0x20000006ff0a7230 */ /* 0x000fe40000004100 */
[----:B------:R-:W-:Y:S01]  /*12130*/  FFMA.FTZ R70, R5, R70, R25 ;  /* 0x0000004605467223 */ /* 0x000fe20000010019 */
[----:B------:R-:W-:Y:S02]  /*12140*/  HADD2.F32 R71, -RZ, R71.H1_H1 ;  /* 0x30000047ff477230 */ /* 0x000fe40000004100 */
[----:B------:R-:W-:Y:S01]  /*12150*/  FMUL.FTZ R5, R31, R29 ;  /* 0x0000001d1f057220 */ /* 0x000fe20000410000 */
[----:B------:R-:W-:-:S02]  /*12160*/  HADD2.F32 R74, -RZ, R74.H1_H1 ;  /* 0x3000004aff4a7230 */ /* 0x000fc40000004100 */
[-C--:B------:R-:W-:Y:S01]  /*12170*/  FMUL.FTZ R9, R31, R8.reuse ;  /* 0x000000081f097220 */ /* 0x080fe20000410000 */
[----:B------:R-:W-:Y:S02]  /*12180*/  HADD2.F32 R30, -RZ, R38.H0_H0 ;  /* 0x20000026ff1e7230 */ /* 0x000fe40000004100 */
[----:B------:R-:W-:Y:S01]  /*12190*/  FFMA.FTZ R31, R10, R8, -R5 ;  /* 0x000000080a1f7223 */ /* 0x000fe20000010805 */
[--C-:B------:R-:W-:Y:S02]  /*121a0*/  HADD2.F32 R11, -RZ, R7.reuse.H0_H0 ;  /* 0x20000007ff0b7230 */ /* 0x100fe40000004100 */
[C---:B------:R-:W-:Y:S01]  /*121b0*/  FMUL.FTZ R38, R32.reuse, R71 ;  /* 0x0000004720267220 */ /* 0x040fe20000410000 */
[----:B------:R-:W-:Y:S02]  /*121c0*/  HADD2.F32 R8, -RZ, R54.H0_H0 ;  /* 0x20000036ff087230 */ /* 0x000fe40000004100 */
[----:B------:R-:W-:Y:S01]  /*121d0*/  FMUL.FTZ R32, R32, R74 ;  /* 0x0000004a20207220 */ /* 0x000fe20000410000 */
[----:B------:R-:W-:-:S02]  /*121e0*/  HADD2.F32 R7, -RZ, R7.H1_H1 ;  /* 0x30000007ff077230 */ /* 0x000fc40000004100 */
[----:B------:R-:W-:Y:S01]  /*121f0*/  FFMA.FTZ R38, R11, R74, -R38 ;  /* 0x0000004a0b267223 */ /* 0x000fe20000010826 */
[----:B------:R-:W-:Y:S01]  /*12200*/  FMUL.FTZ R40, R27, R30 ;  /* 0x0000001e1b287220 */ /* 0x000fe20000410000 */
[----:B------:R-:W-:Y:S01]  /*12210*/  FFMA.FTZ R32, R11, R71, R32 ;  /* 0x000000470b207223 */ /* 0x000fe20000010020 */
[-C--:B------:R-:W-:Y:S01]  /*12220*/  FMUL.FTZ R42, R27, R8.reuse ;  /* 0x000000081b2a7220 */ /* 0x080fe20000410000 */
[----:B------:R-:W-:Y:S02]  /*12230*/  HADD2.F32 R11, -RZ, R43.H0_H0 ;  /* 0x2000002bff0b7230 */ /* 0x000fe40000004100 */
[----:B------:R-:W-:Y:S01]  /*12240*/  FFMA.FTZ R10, R10, R29, R9 ;  /* 0x0000001d0a0a7223 */ /* 0x000fe20000010009 */
[----:B------:R-:W-:Y:S02]  /*12250*/  HADD2.F32 R5, -RZ, R45.H0_H0 ;  /* 0x2000002dff057230 */ /* 0x000fe40000004100 */
[----:B------:R-:W-:Y:S01]  /*12260*/  FFMA.FTZ R35, R7, R8, -R40 ;  /* 0x0000000807237223 */ /* 0x000fe20000010828 */
[----:B------:R-:W-:-:S02]  /*12270*/  HADD2.F32 R25, -RZ, R41.H0_H0 ;  /* 0x20000029ff197230 */ /* 0x000fc40000004100 */
[----:B------:R-:W-:Y:S01]  /*12280*/  FFMA.FTZ R41, R7, R30, R42 ;  /* 0x0000001e07297223 */ /* 0x000fe2000001002a */
[----:B------:R-:W-:Y:S02]  /*12290*/  HADD2.F32 R9, -RZ, R44.H0_H0 ;  /* 0x2000002cff097230 */ /* 0x000fe40000004100 */
[C---:B------:R-:W-:Y:S01]  /*122a0*/  FMUL.FTZ R7, R24.reuse, R11 ;  /* 0x0000000b18077220 */ /* 0x040fe20000410000 */
[----:B------:R-:W-:Y:S02]  /*122b0*/  HADD2.F32 R4, -RZ, R4.H1_H1 ;  /* 0x30000004ff047230 */ /* 0x000fe40000004100 */
[----:B------:R-:W-:Y:S01]  /*122c0*/  FMUL.FTZ R24, R24, R5 ;  /* 0x0000000518187220 */ /* 0x000fe20000410000 */
[----:B------:R-:W-:Y:S02]  /*122d0*/  HADD2.F32 R6, -RZ, R6.H1_H1 ;  /* 0x30000006ff067230 */ /* 0x000fe40000004100 */
[C---:B------:R-:W-:Y:S01]  /*122e0*/  FMUL.FTZ R29, R26.reuse, R25 ;  /* 0x000000191a1d7220 */ /* 0x040fe20000410000 */
[----:B------:R-:W-:Y:S01]  /*122f0*/  FMUL.FTZ R26, R26, R9 ;  /* 0x000000091a1a7220 */ /* 0x000fe20000410000 */
        /* <DEDUP_REMOVED lines=14> */
.L_x_1741:
[----:B------:R-:W-:Y:S05]  /*123e0*/  BSYNC B1 ;  /* 0x0000000000017941 */ /* 0x000fea0003800000 */
.L_x_1740:
[----:B------:R-:W-:Y:S05]  /*123f0*/  @P2 BRA `(.L_x_1713) ;  /* 0x00000004007c2947 */ /* 0x000fea0003800000 */
[----:B------:R-:W4:Y:S01]  /*12400*/  LDL R40, [R1+0x34] ;  /* 0x0000340001287983 */ /* 0x000f220000100800 */
[----:B------:R-:W-:Y:S01]  /*12410*/  LEA.HI R21, R21, R171, RZ, 0x1d ;  /* 0x000000ab15157211 */ /* 0x000fe200078fe8ff */
[----:B--2---:R-:W-:Y:S01]  /*12420*/  HADD2.F32 R29, -RZ, R20.H1_H1 ;  /* 0x30000014ff1d7230 */ /* 0x004fe20000004100 */
[----:B------:R-:W-:Y:S01]  /*12430*/  SHF.R.U64 R39, R56, 0x10, R57 ;  /* 0x0000001038277819 */ /* 0x000fe20000001239 */
[--C-:B------:R-:W-:Y:S01]  /*12440*/  HADD2.F32 R31, -RZ, R0.reuse.H1_H1 ;  /* 0x30000000ff1f7230 */ /* 0x100fe20000004100 */
[----:B0--3--:R-:W-:Y:S01]  /*12450*/  SHF.R.S32.HI R6, RZ, 0x1f, R21 ;  /* 0x0000001fff067819 */ /* 0x009fe20000011415 */
[----:B------:R-:W-:Y:S01]  /*12460*/  IMAD.SHL.U32 R4, R21, 0x8, RZ ;  /* 0x0000000815047824 */ /* 0x000fe200078e00ff */
[----:B------:R-:W-:Y:S01]  /*12470*/  SHF.R.U32.HI R56, RZ, 0x10, R57 ;  /* 0x00000010ff387819 */ /* 0x000fe20000011639 */
[----:B------:R-:W-:Y:S01]  /*12480*/  HADD2.F32 R0, -RZ, R0.H0_H0 ;  /* 0x20000000ff007230 */ /* 0x000fe20000004100 */
[----:B------:R-:W-:Y:S01]  /*12490*/  LEA.HI R6, R6, R21, RZ, 0x3 ;  /* 0x0000001506067211 */ /* 0x000fe200078f18ff */
[----:B------:R-:W-:Y:S01]  /*124a0*/  HADD2.F32 R20, -RZ, R20.H0_H0 ;  /* 0x20000014ff147230 */ /* 0x000fe20000004100 */
[----:B------:R-:W-:-:S02]  /*124b0*/  LOP3.LUT R4, R181, 0x38, R4, 0xf8, !PT ;  /* 0x00000038b5047812 */ /* 0x000fc400078ef804 */
[----:B------:R-:W-:Y:S02]  /*124c0*/  SHF.L.U32 R6, R6, 0xa, RZ ;  /* 0x0000000a06067819 */ /* 0x000fe400000006ff */
[----:B------:R-:W-:Y:S02]  /*124d0*/  LOP3.LUT R9, R4, R61, RZ, 0x3c, !PT ;  /* 0x0000003d04097212 */ /* 0x000fe400078e3cff */
[----:B------:R-:W-:Y:S02]  /*124e0*/  LOP3.LUT R8, R6, 0x7fffe000, RZ, 0xc0, !PT ;  /* 0x7fffe00006087812 */ /* 0x000fe400078ec0ff */
[--C-:B------:R-:W-:Y:S02]  /*124f0*/  SHF.R.U32.HI R28, RZ, 0x10, R13.reuse ;  /* 0x00000010ff1c7819 */ /* 0x100fe4000001160d */
[----:B------:R-:W-:Y:S02]  /*12500*/  IADD3 R9, R9, R8, R200 ;  /* 0x0000000809097210 */ /* 0x000fe40007ffe0c8 */
[----:B------:R-:W-:Y:S01]  /*12510*/  SHF.R.U64 R37, R12, 0x10, R13 ;  /* 0x000000100c257819 */ /* 0x000fe2000000120d */
[----:B------:R-:W-:Y:S01]  /*12520*/  HADD2.F32 R28, -RZ, R28.H0_H0 ;  /* 0x2000001cff1c7230 */ /* 0x000fe20000004100 */
[--C-:B------:R-:W-:Y:S01]  /*12530*/  SHF.R.U64 R38, R58, 0x10, R59.reuse ;  /* 0x000000103a267819 */ /* 0x100fe2000000123b */
[----:B------:R-:W-:Y:S01]  /*12540*/  IMAD R21, R9, 0x2, R2 ;  /* 0x0000000209157824 */ /* 0x000fe200078e0202 */
[----:B------:R-:W-:-:S02]  /*12550*/  SHF.R.U32.HI R58, RZ, 0x10, R59 ;  /* 0x00000010ff3a7819 */ /* 0x000fc4000001163b */
[--C-:B-1----:R-:W-:Y:S02]  /*12560*/  SHF.R.U32.HI R34, RZ, 0x10, R15.reuse ;  /* 0x00000010ff227819 */ /* 0x102fe4000001160f */
[----:B------:R-:W0:Y:S01]  /*12570*/  LDS.128 R8, [R21+0xc400] ;  /* 0x00c4000015087984 */ /* 0x000e220000000c00 */
[----:B------:R-:W-:Y:S01]  /*12580*/  SHF.R.U64 R36, R14, 0x10, R15 ;  /* 0x000000100e247819 */ /* 0x000fe2000000120f */
[--C-:B0-----:R-:W-:Y:S02]  /*12590*/  HADD2.F32 R24, -RZ, R9.reuse.H0_H0 ;  /* 0x20000009ff187230 */ /* 0x101fe40000004100 */
[----:B------:R-:W-:Y:S02]  /*125a0*/  HADD2.F32 R25, -RZ, R9.H1_H1 ;  /* 0x30000009ff197230 */ /* 0x000fe40000004100 */
[----:B------:R-:W-:Y:S02]  /*125b0*/  HADD2.F32 R9, -RZ, R8.H0_H0 ;  /* 0x20000008ff097230 */ /* 0x000fe40000004100 */
[C---:B------:R-:W-:Y:S01]  /*125c0*/  FMUL.FTZ R33, R24.reuse, R31 ;  /* 0x0000001f18217220 */ /* 0x040fe20000410000 */
[----:B------:R-:W-:Y:S01]  /*125d0*/  FMUL.FTZ R35, R24, R29 ;  /* 0x0000001d18237220 */ /* 0x000fe20000410000 */
[----:B------:R-:W-:-:S02]  /*125e0*/  HADD2.F32 R24, -RZ, R56.H0_H0 ;  /* 0x20000038ff187230 */ /* 0x000fc40000004100 */
[C---:B------:R-:W-:Y:S01]  /*125f0*/  FMUL.FTZ R30, R25.reuse, R28 ;  /* 0x0000001c191e7220 */ /* 0x040fe20000410000 */
[----:B------:R-:W-:Y:S02]  /*12600*/  HADD2.F32 R27, -RZ, R11.H0_H0 ;  /* 0x2000000bff1b7230 */ /* 0x000fe40000004100 */
[----:B------:R-:W-:Y:S02]  /*12610*/  HADD2.F32 R26, -RZ, R10.H0_H0 ;  /* 0x2000000aff1a7230 */ /* 0x000fe40000004100 */
[----:B------:R-:W-:Y:S01]  /*12620*/  FMUL.FTZ R32, R25, R24 ;  /* 0x0000001819207220 */ /* 0x000fe20000410000 */
[----:B------:R-:W-:Y:S02]  /*12630*/  HADD2.F32 R25, -RZ, R3.H0_H0 ;  /* 0x20000003ff197230 */ /* 0x000fe40000004100 */
[----:B------:R-:W-:Y:S02]  /*12640*/  HADD2.F32 R11, -RZ, R11.H1_H1 ;  /* 0x3000000bff0b7230 */ /* 0x000fe40000004100 */
[----:B------:R-:W-:-:S02]  /*12650*/  HADD2.F32 R8, -RZ, R8.H1_H1 ;  /* 0x30000008ff087230 */ /* 0x000fc40000004100 */
[----:B------:R-:W-:Y:S01]  /*12660*/  HADD2.F32 R10, -RZ, R10.H1_H1 ;  /* 0x3000000aff0a7230 */ /* 0x000fe20000004100 */
[----:B----4-:R-:W0:Y:S02]  /*12670*/  LDS.128 R4, [R40] ;  /* 0x0000000028047984 */ /* 0x010e240000000c00 */
[--C-:B0-----:R-:W-:Y:S02]  /*12680*/  HADD2.F32 R12, -RZ, R5.reuse.H0_H0 ;  /* 0x20000005ff0c7230 */ /* 0x101fe40000004100 */
[----:B------:R-:W-:Y:S02]  /*12690*/  HADD2.F32 R13, -RZ, R5.H1_H1 ;  /* 0x30000005ff0d7230 */ /* 0x000fe40000004100 */
[----:B------:R-:W-:Y:S02]  /*126a0*/  HADD2.F32 R5, -RZ, R4.H0_H0 ;  /* 0x20000004ff057230 */ /* 0x000fe40000004100 */
[C---:B------:R-:W-:Y:S01]  /*126b0*/  FFMA.FTZ R33, R12.reuse, R29, -R33 ;  /* 0x0000001d0c217223 */ /* 0x040fe20000010821 */
[----:B------:R-:W-:Y:S01]  /*126c0*/  FFMA.FTZ R35, R12, R31, R35 ;  /* 0x0000001f0c237223 */ /* 0x000fe20000010023 */
[----:B------:R-:W-:Y:S01]  /*126d0*/  FMUL.FTZ R12, R9, R0 ;  /* 0x00000000090c7220 */ /* 0x000fe20000410000 */
[C---:B------:R-:W-:Y:S01]  /*126e0*/  FFMA.FTZ R30, R13.reuse, R24, -R30 ;  /* 0x000000180d1e7223 */ /* 0x040fe2000001081e */
[----:B------:R-:W-:Y:S01]  /*126f0*/  FFMA.FTZ R32, R13, R28, R32 ;  /* 0x0000001c0d207223 */ /* 0x000fe20000010020 */
[-C--:B------:R-:W-:Y:S01]  /*12700*/  FMUL.FTZ R29, R9, R20.reuse ;  /* 0x00000014091d7220 */ /* 0x080fe20000410000 */
[----:B------:R-:W-:Y:S01]  /*12710*/  FFMA.FTZ R13, R5, R20, -R12 ;  /* 0x00000014050d7223 */ /* 0x000fe2000001080c */
[----:B------:R-:W-:-:S02]  /*12720*/  HADD2.F32 R20, -RZ, R3.H1_H1 ;  /* 0x30000003ff147230 */ /* 0x000fc40000004100 */
[----:B------:R-:W-:Y:S02]  /*12730*/  HADD2.F32 R9, -RZ, R69.H0_H0 ;  /* 0x20000045ff097230 */ /* 0x000fe40000004100 */
[----:B------:R-:W-:Y:S01]  /*12740*/  FFMA.FTZ R29, R5, R0, R29 ;  /* 0x00000000051d7223 */ /* 0x000fe2000001001d */
[----:B------:R-:W-:Y:S02]  /*12750*/  HADD2.F32 R15, -RZ, R7.H0_H0 ;  /* 0x20000007ff0f7230 */ /* 0x000fe40000004100 */
[----:B------:R-:W-:Y:S01]  /*12760*/  FMUL.FTZ R28, R27, R20 ;  /* 0x000000141b1c7220 */ /* 0x000fe20000410000 */
[----:B------:R-:W-:Y:S02]  /*12770*/  HADD2.F32 R0, -RZ, R69.H1_H1 ;  /* 0x30000045ff007230 */ /* 0x000fe40000004100 */
[C---:B------:R-:W-:Y:S01]  /*12780*/  FMUL.FTZ R5, R26.reuse, R25 ;  /* 0x000000191a057220 */ /* 0x040fe20000410000 */
[----:B------:R-:W-:Y:S02]  /*12790*/  HADD2.F32 R14, -RZ, R6.H0_H0 ;  /* 0x20000006ff0e7230 */ /* 0x000fe40000004100 */
[----:B------:R-:W-:Y:S01]  /*127a0*/  FMUL.FTZ R3, R26, R9 ;  /* 0x000000091a037220 */ /* 0x000fe20000410000 */
[----:B------:R-:W-:-:S02]  /*127b0*/  HADD2.F32 R24, -RZ, R34.H0_H0 ;  /* 0x20000022ff187230 */ /* 0x000fc40000004100 */
[-C--:B------:R-:W-:Y:S01]  /*127c0*/  FMUL.FTZ R27, R27, R0.reuse ;  /* 0x000000001b1b7220 */ /* 0x080fe20000410000 */
[----:B------:R-:W-:Y:S02]  /*127d0*/  HADD2.F32 R12, -RZ, R58.H0_H0 ;  /* 0x2000003aff0c7230 */ /* 0x000fe40000004100 */
[----:B------:R-:W-:Y:S01]  /*127e0*/  FFMA.FTZ R28, R15, R0, -R28 ;  /* 0x000000000f1c7223 */ /* 0x000fe2000001081c */
[----:B------:R-:W-:Y:S02]  /*127f0*/  HADD2.F32 R7, -RZ, R7.H1_H1 ;  /* 0x30000007ff077230 */ /* 0x000fe40000004100 */
[C---:B------:R-:W-:Y:S01]  /*12800*/  FFMA.FTZ R26, R14.reuse, R9, -R5 ;  /* 0x000000090e1a7223 */ /* 0x040fe20000010805 */
[C---:B------:R-:W-:Y:S01]  /*12810*/  FMUL.FTZ R34, R11.reuse, R24 ;  /* 0x000000180b227220 */ /* 0x040fe20000410000 */
[----:B------:R-:W-:Y:S01]  /*12820*/  FMUL.FTZ R0, R11, R12 ;  /* 0x0000000c0b007220 */ /* 0x000fe20000410000 */
[----:B------:R-:W-:Y:S01]  /*12830*/  FFMA.FTZ R14, R14, R25, R3 ;  /* 0x000000190e0e7223 */ /* 0x000fe20000010003 */
[----:B------:R-:W-:-:S02]  /*12840*/  HADD2.F32 R9, -RZ, R37.H0_H0 ;  /* 0x20000025ff097230 */ /* 0x000fc40000004100 */
[----:B------:R-:W-:Y:S01]  /*12850*/  FFMA.FTZ R27, R15, R20, R27 ;  /* 0x000000140f1b7223 */ /* 0x000fe2000001001b */
[----:B------:R-:W-:Y:S02]  /*12860*/  HADD2.F32 R11, -RZ, R36.H0_H0 ;  /* 0x20000024ff0b7230 */ /* 0x000fe40000004100 */
[C---:B------:R-:W-:Y:S01]  /*12870*/  FFMA.FTZ R25, R7.reuse, R12, -R34 ;  /* 0x0000000c07197223 */ /* 0x040fe20000010822 */
[----:B------:R-:W-:Y:S02]  /*12880*/  HADD2.F32 R3, -RZ, R39.H0_H0 ;  /* 0x20000027ff037230 */ /* 0x000fe40000004100 */
[----:B------:R-:W-:Y:S01]  /*12890*/  FFMA.FTZ R24, R7, R24, R0 ;  /* 0x0000001807187223 */ /* 0x000fe20000010000 */
[----:B------:R-:W-:Y:S02]  /*128a0*/  HADD2.F32 R5, -RZ, R38.H0_H0 ;  /* 0x20000026ff057230 */ /* 0x000fe40000004100 */
[----:B------:R-:W-:Y:S01]  /*128b0*/  FMUL.FTZ R7, R8, R9 ;  /* 0x0000000908077220 */ /* 0x000fe20000410000 */
[----:B------:R-:W-:-:S02]  /*128c0*/  HADD2.F32 R4, -RZ, R4.H1_H1 ;  /* 0x30000004ff047230 */ /* 0x000fc40000004100 */
[----:B------:R-:W-:Y:S01]  /*128d0*/  FMUL.FTZ R15, R10, R11 ;  /* 0x0000000b0a0f7220 */ /* 0x000fe20000410000 */
[----:B------:R-:W-:Y:S02]  /*128e0*/  HADD2.F32 R6, -RZ, R6.H1_H1 ;  /* 0x30000006ff067230 */ /* 0x000fe40000004100 */
[----:B------:R-:W-:Y:S01]  /*128f0*/  FMUL.FTZ R8, R8, R3 ;  /* 0x0000000308087220 */ /* 0x000fe20000410000 */
[----:B------:R-:W-:Y:S01]  /*12900*/  FMUL.FTZ R10, R10, R5 ;  /* 0x000000050a0a7220 */ /* 0x000fe20000410000 */
[----:B------:R-:W-:Y:S01]  /*12910*/  FFMA.FTZ R0, R4, R3, -R7 ;  /* 0x0000000304007223 */ /* 0x000fe20000010807 */
[----:B------:R-:W-:Y:S01]  /*12920*/  F2FP.F16.F32.PACK_AB R7, R25, R28 ;  /* 0x0000001c1907723e */ /* 0x000fe200000000ff */
[----:B------:R-:W-:Y:S01]  /*12930*/  FFMA.FTZ R15, R6, R5, -R15 ;  /* 0x00000005060f7223 */ /* 0x000fe2000001080f */
[----:B------:R-:W-:Y:S01]  /*12940*/  FFMA.FTZ R8, R4, R9, R8 ;  /* 0x0000000904087223 */ /* 0x000fe20000010008 */
[----:B------:R-:W-:Y:S01]  /*12950*/  FFMA.FTZ R3, R6, R11, R10 ;  /* 0x0000000b06037223 */ /* 0x000fe2000001000a */
[----:B------:R-:W-:-:S02]  /*12960*/  F2FP.F16.F32.PACK_AB R5, R30, R33 ;  /* 0x000000211e05723e */ /* 0x000fc400000000ff */
[----:B------:R-:W-:Y:S02]  /*12970*/  F2FP.F16.F32.PACK_AB R4, R0, R13 ;  /* 0x0000000d0004723e */ /* 0x000fe400000000ff */
[----:B------:R-:W-:Y:S02]  /*12980*/  F2FP.F16.F32.PACK_AB R6, R15, R26 ;  /* 0x0000001a0f06723e */ /* 0x000fe400000000ff */
[----:B------:R-:W-:Y:S02]  /*12990*/  F2FP.F16.F32.PACK_AB R11, R24, R27 ;  /* 0x0000001b180b723e */ /* 0x000fe400000000ff */
[----:B------:R-:W-:Y:S01]  /*129a0*/  F2FP.F16.F32.PACK_AB R9, R32, R35 ;  /* 0x000000232009723e */ /* 0x000fe200000000ff */
[----:B------:R4:W-:Y:S01]  /*129b0*/  STS.128 [R40], R4 ;  /* 0x0000000428007388 */ /* 0x0009e20000000c00 */
[----:B------:R-:W-:Y:S02]  /*129c0*/  F2FP.F16.F32.PACK_AB R8, R8, R29 ;  /* 0x0000001d0808723e */ /* 0x000fe400000000ff */
[----:B------:R-:W-:-:S05]  /*129d0*/  F2FP.F16.F32.PACK_AB R10, R3, R14 ;  /* 0x0000000e030a723e */ /* 0x000fca00000000ff */
[----:B------:R4:W-:Y:S02]  /*129e0*/  STS.128 [R21+0xc400], R8 ;  /* 0x00c4000815007388 */ /* 0x0009e40000000c00 */
.L_x_1713:
[----:B------:R-:W-:Y:S05]  /*129f0*/  BSYNC B0 ;  /* 0x0000000000007941 */ /* 0x000fea0003800000 */
.L_x_1691:
        /* <DEDUP_REMOVED lines=8> */
.L_x_1689:
[----:B01-3--:R-:W3:Y:S02]  /*12a80*/  LDL R0, [R1+0x30] ;  /* 0x0000300001007983 */ /* 0x00bee40000100800 */
[----:B---3--:R-:W-:-:S13]  /*12a90*/  R2UR UR4, R0 ;  /* 0x00000000000472ca */ /* 0x008fda00000e0000 */
[----:B------:R-:W-:-:S05]  /*12aa0*/  IMAD.U32 R0, RZ, RZ, UR4 ;  /* 0x00000004ff007e24 */ /* 0x000fca000f8e00ff */
[----:B------:R-:W-:-:S13]  /*12ab0*/  ISETP.NE.AND P0, PT, R0, 0x3, PT ;  /* 0x000000030000780c */ /* 0x000fda0003f05270 */
[----:B------:R-:W-:Y:S05]  /*12ac0*/  @!P0 BRA `(.L_x_1742) ;  /* 0x0000000000048947 */ /* 0x000fea0003800000 */
[----:B------:R-:W-:Y:S01]  /*12ad0*/  BPT.TRAP 0x1 ;  /* 0x000000040000795c */ /* 0x000fe20000300000 */
.L_x_1742:
[----:B----4-:R-:W-:Y:S01]  /*12ae0*/  IMAD R21, R23, 0x8, R2 ;  /* 0x0000000817157824 */ /* 0x010fe200078e0202 */
[----:B------:R-:W-:-:S04]  /*12af0*/  SHF.L.U32 R0, R164, 0x1f, RZ ;  /* 0x0000001fa4007819 */ /* 0x000fc800000006ff */
[----:B------:R0:W1:Y:S01]  /*12b00*/  SYNCS.PHASECHK.TRANS64.TRYWAIT P1, [R21+URZ+0x2a830], R0 ;  /* 0x02a83000150075a7 */ /* 0x000062000802017f */
[----:B------:R-:W-:Y:S05]  /*12b10*/  @!P0 BRA `(.L_x_1743) ;  /* 0x0000000000048947 */ /* 0x000fea0003800000 */
[----:B------:R-:W-:Y:S01]  /*12b20*/  BPT.TRAP 0x1 ;  /* 0x000000040000795c */ /* 0x000fe20000300000 */
.L_x_1743:
[----:B-1----:R-:W-:Y:S05]  /*12b30*/  @P1 BRA `(.L_x_1744) ;  /* 0x0000000000081947 */ /* 0x002fea0003800000 */
[----:B------:R-:W1:Y:S02]  /*12b40*/  SYNCS.PHASECHK.TRANS64.TRYWAIT P1, [R21+URZ+0x2a830], R0 ;  /* 0x02a83000150075a7 */ /* 0x000e64000802017f */
[----:B-1----:R-:W-:Y:S05]  /*12b50*/  @!P1 BRA `(.L_x_1745) ;  /* 0x0000019c00a49947 */ /* 0x002fea0003800000 */
.L_x_1744:
[----:B------:R-:W-:Y:S05]  /*12b60*/  WARPSYNC.ALL ;  /* 0x0000000000007948 */ /* 0x000fea0003800000 */
[----:B01----:R-:W-:Y:S01]  /*12b70*/  VIADD R0, R2, 0x18400 ;  /* 0x0001840002007836 */ /* 0x003fe20000000000 */
[----:B------:R-:W-:Y:S01]  /*12b80*/  R2UR UR4, R68 ;  /* 0x00000000440472ca */ /* 0x000fe200000e0000 */
[----:B------:R-:W-:Y:S01]  /*12b90*/  UMOV UR9, 0x40000040 ;  /* 0x4000004000097882 */ /* 0x000fe20000000000 */
[----:B--2---:R-:W-:Y:S01]  /*12ba0*/  MOV R5, 0x40000040 ;  /* 0x4000004000057802 */ /* 0x004fe20000000f00 */
        /* <DEDUP_REMOVED lines=11> */
[----:B------:R-:W-:Y:S01]  /*12c60*/  IMAD.MOV.U32 R5, RZ, RZ, 0x40000040 ;  /* 0x40000040ff057424 */ /* 0x000fe200078e00ff */
[----:B------:R-:W-:Y:S01]  /*12c70*/  UMOV UR45, 0x40000040 ;  /* 0x40000040002d7882 */ /* 0x000fe20000000000 */
[----:B------:R-:W-:Y:S01]  /*12c80*/  UMOV UR41, 0x40000040 ;  /* 0x4000004000297882 */ /* 0x000fe20000000000 */
[----:B------:R-:W-:Y:S01]  /*12c90*/  IMAD R4, R23, 0x900, R6 ;  /* 0x0000090017047824 */ /* 0x000fe200078e0206 */
[----:B------:R-:W-:Y:S01]  /*12ca0*/  UIADD3 UR5, UR4, 0x2, URZ ;  /* 0x0000000204057890 */ /* 0x000fe2000fffe03f */
[----:B------:R-:W-:Y:S01]  /*12cb0*/  R2UR UR39, R5 ;  /* 0x00000000052772ca */ /* 0x000fe200000e0000 */
[----:B------:R-:W-:Y:S01]  /*12cc0*/  UMOV UR8, UR4 ;  /* 0x0000000400087c82 */ /* 0x000fe20008000000 */
[C---:B------:R-:W-:Y:S01]  /*12cd0*/  VIADD R8, R4.reuse, 0x2 ;  /* 0x0000000204087836 */ /* 0x040fe20000000000 */
[----:B------:R-:W-:Y:S01]  /*12ce0*/  R2UR UR10, R4 ;  /* 0x00000000040a72ca */ /* 0x000fe200000e0000 */
[----:B------:R-:W-:Y:S01]  /*12cf0*/  IMAD.U32 R10, RZ, RZ, UR8 ;  /* 0x00000008ff0a7e24 */ /* 0x000fe2000f8e00ff */
[----:B------:R-:W-:-:S02]  /*12d00*/  UIADD3 UR56, UR4, 0x404, URZ ;  /* 0x0000040404387890 */ /* 0x000fc4000fffe03f */
[----:B------:R-:W-:Y:S02]  /*12d10*/  UIADD3 UR52, UR4, 0x406, URZ ;  /* 0x0000040604347890 */ /* 0x000fe4000fffe03f */
[----:B------:R0:W-:Y:S01]  /*12d20*/  STL.64 [R1+0x28], R10 ;  /* 0x0000280a01007387 */ /* 0x0001e20000100a00 */
[----:B------:R-:W-:Y:S02]  /*12d30*/  UIADD3 UR48, UR4, 0x800, URZ ;  /* 0x0000080004307890 */ /* 0x000fe4000fffe03f */
[----:B------:R-:W-:Y:S02]  /*12d40*/  UIADD3 UR44, UR4, 0x802, URZ ;  /* 0x00000802042c7890 */ /* 0x000fe4000fffe03f */
[----:B------:R-:W-:Y:S02]  /*12d50*/  UIADD3 UR40, UR4, 0x804, URZ ;  /* 0x0000080404287890 */ /* 0x000fe4000fffe03f */
        /* <DEDUP_REMOVED lines=9> */
[----:B------:R-:W-:Y:S01]  /*12df0*/  IMAD.U32 R11, RZ, RZ, UR9 ;  /* 0x00000009ff0b7e24 */ /* 0x000fe2000f8e00ff */
[----:B------:R-:W-:Y:S01]  /*12e00*/  UIADD3 UR36, UR4, 0x806, URZ ;  /* 0x0000080604247890 */ /* 0x000fe2000fffe03f */
[----:B------:R-:W-:-:S03]  /*12e10*/  UMOV UR37, 0x40000040 ;  /* 0x4000004000257882 */ /* 0x000fc60000000000 */
        /* <DEDUP_REMOVED lines=47> */
[----:B------:R-:W-:Y:S02]  /*13110*/  VIADD R8, R4, 0x304 ;  /* 0x0000030404087836 */ /* 0x000fe40000000000 */
[----:B------:R-:W-:Y:S02]  /*13120*/  IMAD.MOV.U32 R9, RZ, RZ, 0x40000040 ;  /* 0x40000040ff097424 */ /* 0x000fe400078e00ff */
[----:B0-----:R-:W-:Y:S01]  /*13130*/  IMAD.U32 R10, RZ, RZ, UR8 ;  /* 0x00000008ff0a7e24 */ /* 0x001fe2000f8e00ff */
[----:B------:R-:W-:Y:S01]  /*13140*/  R2UR UR58, R8 ;  /* 0x00000000083a72ca */ /* 0x000fe200000e0000 */
[----:B------:R-:W-:Y:S01]  /*13150*/  IMAD.U32 R11, RZ, RZ, UR9 ;  /* 0x00000009ff0b7e24 */ /* 0x000fe2000f8e00ff */
[----:B------:R-:W-:Y:S01]  /*13160*/  R2UR UR59, R9 ;  /* 0x00000000093b72ca */ /* 0x000fe200000e0000 */
[----:B------:R-:W-:Y:S01]  /*13170*/  IMAD.MOV.U32 R9, RZ, RZ, 0x40000040 ;  /* 0x40000040ff097424 */ /* 0x000fe200078e00ff */
[----:B------:R-:W-:-:S02]  /*13180*/  IADD3 R8, R4, 0x306, RZ ;  /* 0x0000030604087810 */ /* 0x000fc40007ffe0ff */
[----:B------:R0:W-:Y:S02]  /*13190*/  STL.64 [R1], R10 ;  /* 0x0000000a01007387 */ /* 0x0001e40000100a00 */
[----:B------:R-:W-:Y:S01]  /*131a0*/  R2UR UR54, R8 ;  /* 0x00000000083672ca */ /* 0x000fe200000e0000 */
[----:B------:R-:W-:Y:S01]  /*131b0*/  VIADD R8, R4, 0x600 ;  /* 0x0000060004087836 */ /* 0x000fe20000000000 */
[----:B------:R-:W-:Y:S01]  /*131c0*/  R2UR UR55, R9 ;  /* 0x00000000093772ca */ /* 0x000fe200000e0000 */
[----:B------:R-:W-:-:S03]  /*131d0*/  IMAD.MOV.U32 R9, RZ, RZ, 0x40000040 ;  /* 0x40000040ff097424 */ /* 0x000fc600078e00ff */
[----:B------:R-:W-:Y:S01]  /*131e0*/  R2UR UR50, R8 ;  /* 0x00000000083272ca */ /* 0x000fe200000e0000 */
[----:B------:R-:W-:Y:S01]  /*131f0*/  VIADD R8, R4, 0x602 ;  /* 0x0000060204087836 */ /* 0x000fe20000000000 */
[----:B------:R-:W-:Y:S02]  /*13200*/  R2UR UR51, R9 ;  /* 0x00000000093372ca */ /* 0x000fe400000e0000 */
[----:B------:R-:W-:Y:S02]  /*13210*/  MOV R9, 0x40000040 ;  /* 0x4000004000097802 */ /* 0x000fe40000000f00 */
[----:B------:R-:W-:Y:S01]  /*13220*/  R2UR UR46, R8 ;  /* 0x00000000082e72ca */ /* 0x000fe200000e0000 */
[C---:B------:R-:W-:Y:S01]  /*13230*/  VIADD R8, R4.reuse, 0x604 ;  /* 0x0000060404087836 */ /* 0x040fe20000000000 */
[----:B------:R-:W-:Y:S01]  /*13240*/  R2UR UR47, R9 ;  /* 0x00000000092f72ca */ /* 0x000fe200000e0000 */
[----:B------:R-:W-:Y:S02]  /*13250*/  IMAD.MOV.U32 R9, RZ, RZ, 0x40000040 ;  /* 0x40000040ff097424 */ /* 0x000fe400078e00ff */
[----:B------:R-:W-:Y:S01]  /*13260*/  VIADD R4, R4, 0x606 ;  /* 0x0000060604047836 */ /* 0x000fe20000000000 */
[----:B------:R-:W-:-:S02]  /*13270*/  R2UR UR42, R8 ;  /* 0x00000000082a72ca */ /* 0x000fc400000e0000 */
        /* <DEDUP_REMOVED lines=26> */
.L_x_1746:
[----:B------:R-:W0:Y:S01]  /*13420*/  LDC R224, c[0x0][0x448] ;  /* 0x00011200ffe07b82 */ /* 0x000e220000000800 */
[----:B------:R-:W-:Y:S01]  /*13430*/  ULDC UR4, c[0x0][0x9d8] ;  /* 0x0002760000047ab9 */ /* 0x000fe20000000800 */
[----:B------:R-:W-:Y:S02]  /*13440*/  VIADD R21, R21, 0x2a840 ;  /* 0x0002a84015157836 */ /* 0x000fe40000000000 */
[----:B------:R-:W-:Y:S01]  /*13450*/  FMUL.FTZ R15, R38, UR4 ;  /* 0x00000004260f7c20 */ /* 0x000fe20008410000 */
[----:B------:R-:W-:Y:S01]  /*13460*/  FMUL.FTZ R38, R58, UR4 ;  /* 0x000000043a267c20 */ /* 0x000fe20008410000 */
[----:B------:R-:W-:Y:S01]  /*13470*/  IADD3 R58, R202, R188, RZ ;  /* 0x000000bcca3a7210 */ /* 0x000fe20007ffe0ff */
[----:B------:R-:W-:Y:S01]  /*13480*/  FMUL.FTZ R74, R28, UR4 ;  /* 0x000000041c4a7c20 */ /* 0x000fe20008410000 */
[----:B------:R-:W-:Y:S01]  /*13490*/  FMUL.FTZ R14, R39, UR4 ;  /* 0x00000004270e7c20 */ /* 0x000fe20008410000 */
[----:B------:R-:W-:Y:S01]  /*134a0*/  FMUL.FTZ R28, R47, UR4 ;  /* 0x000000042f1c7c20 */ /* 0x000fe20008410000 */
[----:B------:R-:W-:Y:S01]  /*134b0*/  FMUL.FTZ R47, R49, UR4 ;  /* 0x00000004312f7c20 */ /* 0x000fe20008410000 */
[----:B------:R-:W-:Y:S01]  /*134c0*/  FMUL.FTZ R39, R59, UR4 ;  /* 0x000000043b277c20 */ /* 0x000fe20008410000 */
[----:B------:R-:W-:-:S02]  /*134d0*/  IMAD.MOV.U32 R49, RZ, RZ, -0x60 ;  /* 0xffffffa0ff317424 */ /* 0x000fc400078e00ff */
        /* <DEDUP_REMOVED lines=12> */
[----:B0-----:R-:W-:Y:S01]  /*135a0*/  ISETP.NE.AND P1, PT, R224, 0x1, PT ;  /* 0x00000001e000780c */ /* 0x001fe20003f25270 */
[----:B------:R-:W-:Y:S01]  /*135b0*/  IMAD R49, R72, R49, 0x61 ;  /* 0x0000006148317424 */ /* 0x000fe200078e0231 */
[----:B------:R-:W-:Y:S01]  /*135c0*/  LOP3.LUT R16, R16, 0xffefffff, RZ, 0xc0, !PT ;  /* 0xffefffff10107812 */ /* 0x000fe200078ec0ff */
        /* <DEDUP_REMOVED lines=10> */
[----:B------:R-:W0:Y:S01]  /*13670*/  @P1 LDC R5, c[0x0][0x44c] ;  /* 0x00011300ff051b82 */ /* 0x000e220000000800 */
[----:B------:R-:W-:Y:S01]  /*13680*/  FMUL.FTZ R32, R32, UR4 ;  /* 0x0000000420207c20 */ /* 0x000fe20008410000 */
[----:B------:R-:W-:Y:S01]  /*13690*/  FMUL.FTZ R33, R33, UR4 ;  /* 0x0000000421217c20 */ /* 0x000fe20008410000 */
[----:B------:R-:W-:Y:S01]  /*136a0*/  FMUL.FTZ R36, R36, UR4 ;  /* 0x0000000424247c20 */ /* 0x000fe20008410000 */
[----:B------:R-:W-:Y:S01]  /*136b0*/  FMUL.FTZ R37, R37, UR4 ;  /* 0x0000000425257c20 */ /* 0x000fe20008410000 */
[----:B------:R-:W-:Y:S01]  /*136c0*/  FMUL.FTZ R40, R40, UR4 ;  /* 0x0000000428287c20 */ /* 0x000fe20008410000 */
        /* <DEDUP_REMOVED lines=13> */
[----:B------:R-:W-:Y:S01]  /*137a0*/  @P1 LOP3.LUT R16, R16, 0x100000, RZ, 0xfc, !PT ;  /* 0x0010000010101812 */ /* 0x000fe200078efcff */
[----:B------:R-:W-:Y:S01]  /*137b0*/  FMUL.FTZ R69, R69, UR4 ;  /* 0x0000000445457c20 */ /* 0x000fe20008410000 */
[----:B------:R-:W-:Y:S01]  /*137c0*/  ULDC UR38, c[0x0][0x9dc] ;  /* 0x0002770000267ab9 */ /* 0x000fe20000000800 */
[----:B------:R-:W2:Y:S01]  /*137d0*/  MUFU.TANH R13, R13 ;  /* 0x0000000d000d7308 */ /* 0x000ea20000002400 */
[----:B------:R-:W-:Y:S01]  /*137e0*/  ULOP3.LUT UR38, URZ, UR38, URZ, 0x33, !UPT ;  /* 0x000000263f267292 */ /* 0x000fe2000f8e333f */
[----:B0-----:R-:W-:-:S04]  /*137f0*/  @P1 IMAD.HI.U32 R4, R58, R5, RZ ;  /* 0x000000053a041227 */ /* 0x001fc800078e00ff */
[----:B------:R-:W-:Y:S01]  /*13800*/  FMUL.FTZ R70, R70, UR4 ;  /* 0x0000000446467c20 */ /* 0x000fe20008410000 */
[----:B------:R-:W-:Y:S01]  /*13810*/  LOP3.LUT R16, R16, 0xfff7ffff, RZ, 0xc0, !PT ;  /* 0xfff7ffff10107812 */ /* 0x000fe200078ec0ff */
[----:B------:R-:W-:Y:S01]  /*13820*/  IMAD R5, R72, -0x60, R166 ;  /* 0xffffffa048057824 */ /* 0x000fe200078e02a6 */
[----:B------:R-:W0:Y:S01]  /*13830*/  MUFU.TANH R73, R73 ;  /* 0x0000004900497308 */ /* 0x000e220000002400 */
[----:B------:R-:W-:Y:S01]  /*13840*/  VIADD R83, R49, 0xffffffff ;  /* 0xffffffff31537836 */ /* 0x000fe20000000000 */
[----:B-1----:R-:W-:Y:S02]  /*13850*/  @P1 SHF.R.U32.HI R58, RZ, R9, R4 ;  /* 0x00000009ff3a1219 */ /* 0x002fe40000011604 */
[----:B------:R-:W1:Y:S01]  /*13860*/  LDC.64 R8, c[0x0][0x9e0] ;  /* 0x00027800ff087b82 */ /* 0x000e620000000a00 */
[----:B------:R-:W-:Y:S01]  /*13870*/  PRMT R4, R172, 0x654, R21 ;  /* 0x00000654ac047816 */ /* 0x000fe20000000015 */
[--C-:B------:R-:W-:Y:S01]  /*13880*/  IMAD.IADD R62, R83, 0x1, -R182.reuse ;  /* 0x00000001533e7824 */ /* 0x100fe200078e0ab6 */
[----:B------:R-:W3:Y:S01]  /*13890*/  SHFL.IDX PT, R59, R58, RZ, 0x1c1f ;  /* 0x001c1fff3a3b7589 */ /* 0x000ee200000e0000 */
[----:B------:R-:W4:Y:S01]  /*138a0*/  MUFU.TANH R0, R0 ;  /* 0x0000000000007308 */ /* 0x000f220000002400 */
[----:B------:R-:W-:Y:S01]  /*138b0*/  IADD3 R76, -R182, 0x60, R5 ;  /* 0x00000060b64c7810 */ /* 0x000fe20007ffe105 */
[----:B------:R2:W-:Y:S06]  /*138c0*/  SYNCS.ARRIVE.TRANS64.RED.A1T0 RZ, [R4+URZ], RZ ;  /* 0x000000ff04ff79a7 */ /* 0x0005ec000810043f */
[----:B------:R-:W0:Y:S01]  /*138d0*/  MUFU.TANH R3, R3 ;  /* 0x0000000300037308 */ /* 0x000e220000002400 */
[----:B--2---:R-:W-:-:S07]  /*138e0*/  IADD3 R4, R166, R49, -R182 ;  /* 0x00000031a6047210 */ /* 0x004fce0007ffe8b6 */
[----:B------:R-:W2:Y:S01]  /*138f0*/  MUFU.TANH R74, R74 ;  /* 0x0000004a004a7308 */ /* 0x000ea20000002400 */
[----:B------:R-:W-:Y:S01]  /*13900*/  IMAD.IADD R57, R4, 0x1, -R165 ;  /* 0x0000000104397824 */ /* 0x000fe200078e0aa5 */
[----:B-1----:R-:W-:-:S03]  /*13910*/  ISETP.GE.AND P1, PT, R9, 0x1, PT ;  /* 0x000000010900780c */ /* 0x002fc60003f26270 */
[----:B------:R-:W-:-:S03]  /*13920*/  IMAD.IADD R81, R57, 0x1, R8 ;  /* 0x0000000139517824 */ /* 0x000fc600078e0208 */
[----:B------:R-:W1:Y:S02]  /*13930*/  MUFU.TANH R29, R29 ;  /* 0x0000001d001d7308 */ /* 0x000e640000002400 */
[----:B---3--:R-:W-:-:S06]  /*13940*/  VIADDMNMX R64, R59, R81, R76, PT ;  /* 0x000000513b407246 */ /* 0x008fcc000380014c */
[----:B------:R-:W3:Y:S01]  /*13950*/  MUFU.TANH R10, R10 ;  /* 0x0000000a000a7308 */ /* 0x000ee20000002400 */
[----:B------:R-:W-:-:S07]  /*13960*/  @P1 LOP3.LUT R16, R16, 0x80000, RZ, 0xfc, !PT ;  /* 0x0008000010101812 */ /* 0x000fce00078efcff */
        /* <DEDUP_REMOVED lines=41> */
[----:B----4-:R-:W-:-:S05]  /*13c00*/  IADD3 R70, R57, UR38, RZ ;  /* 0x0000002639467c10 */ /* 0x010fca000fffe0ff */
[----:B------:R-:W-:Y:S01]  /*13c10*/  IMAD.IADD R66, R70, 0x1, R59 ;  /* 0x0000000146427824 */ /* 0x000fe200078e023b */
[----:B-123--:R-:W-:Y:S06]  /*13c20*/  @!P1 BRA `(.L_x_1747) ;  /* 0x00000000004c9947 */ /* 0x00efec0003800000 */
[----:B------:R-:W-:Y:S01]  /*13c30*/  IADD3 R49, -R165, R166, R59 ;  /* 0x000000a6a5317210 */ /* 0x000fe20007ffe13b */
[----:B------:R-:W-:Y:S03]  /*13c40*/  BSSY B0, `(.L_x_1748) ;  /* 0x000000e000007945 */ /* 0x000fe60003800000 */
[----:B------:R-:W-:-:S13]  /*13c50*/  ISETP.GT.AND P1, PT, R49, -0x1, PT ;  /* 0xffffffff3100780c */ /* 0x000fda0003f24270 */
[----:B------:R-:W-:Y:S05]  /*13c60*/  @P1 BRA `(.L_x_1749) ;  /* 0x00000000001c1947 */ /* 0x000fea0003800000 */
[----:B------:R-:W-:Y:S02]  /*13c70*/  ISETP.NE.AND P1, PT, R9, 0x1, PT ;  /* 0x000000010900780c */ /* 0x000fe40003f25270 */
[----:B------:R-:W-:-:S11]  /*13c80*/  LOP3.LUT R49, RZ, R49, RZ, 0x33, !PT ;  /* 0x00000031ff317212 */ /* 0x000fd600078e33ff */
[----:B------:R-:W1:Y:S02]  /*13c90*/  @P1 LDC.64 R4, c[0x0][0x9e8] ;  /* 0x00027a00ff041b82 */ /* 0x000e640000000a00 */
[----:B-1----:R-:W-:-:S05]  /*13ca0*/  @P1 IMAD.HI.U32 R4, R49, R4, RZ ;  /* 0x0000000431041227 */ /* 0x002fca00078e00ff */
[----:B------:R-:W-:-:S04]  /*13cb0*/  @P1 SHF.R.U32.HI R49, RZ, R5, R4 ;  /* 0x00000005ff311219 */ /* 0x000fc80000011604 */
[----:B------:R-:W-:Y:S01]  /*13cc0*/  LOP3.LUT R49, RZ, R49, RZ, 0x33, !PT ;  /* 0x00000031ff317212 */ /* 0x000fe200078e33ff */
[----:B------:R-:W-:Y:S06]  /*13cd0*/  BRA `(.L_x_1750) ;  /* 0x0000000000107947 */ /* 0x000fec0003800000 */
.L_x_1749:
[----:B------:R-:W-:-:S13]  /*13ce0*/  ISETP.NE.AND P1, PT, R9, 0x1, PT ;  /* 0x000000010900780c */ /* 0x000fda0003f25270 */
[----:B------:R-:W1:Y:S02]  /*13cf0*/  @P1 LDC.64 R4, c[0x0][0x9e8] ;  /* 0x00027a00ff041b82 */ /* 0x000e640000000a00 */
[----:B-1----:R-:W-:-:S05]  /*13d00*/  @P1 IMAD.HI.U32 R4, R49, R4, RZ ;  /* 0x0000000431041227 */ /* 0x002fca00078e00ff */
[----:B------:R-:W-:-:S07]  /*13d10*/  @P1 SHF.R.U32.HI R49, RZ, R5, R4 ;  /* 0x00000005ff311219 */ /* 0x000fce0000011604 */
.L_x_1750:
[----:B------:R-:W-:Y:S05]  /*13d20*/  BSYNC B0 ;  /* 0x0000000000007941 */ /* 0x000fea0003800000 */
.L_x_1748:
[----:B------:R-:W-:-:S05]  /*13d30*/  IMAD R49, R49, R9, R62 ;  /* 0x0000000931317224 */ /* 0x000fca00078e023e */
[----:B------:R-:W-:Y:S02]  /*13d40*/  VIMNMX R66, R66, R49, !PT ;  /* 0x0000003142427248 */ /* 0x000fe40007fe0100 */
[----:B------:R-:W-:-:S07]  /*13d50*/  VIADDMNMX R64, R49, R9, R64, PT ;  /* 0x0000000931407246 */ /* 0x000fce0003800140 */
.L_x_1747:
[C---:B------:R-:W-:Y:S01]  /*13d60*/  ISETP.GE.AND P6, PT, R83.reuse, 0x9, PT ;  /* 0x000000095300780c */ /* 0x040fe20003fc6270 */
[----:B------:R-:W1:Y:S01]  /*13d70*/  SHFL.IDX PT, R5, R58, 0x1, 0x1c1f ;  /* 0x003c1f003a057f89 */ /* 0x000e6200000e0000 */
[C---:B------:R-:W-:Y:S02]  /*13d80*/  ISETP.GE.AND P1, PT, R83.reuse, 0x2, PT ;  /* 0x000000025300780c */ /* 0x040fe40003f26270 */
[C---:B------:R-:W-:Y:S02]  /*13d90*/  ISETP.GT.AND P2, PT, R66.reuse, 0x8, !P6 ;  /* 0x000000084200780c */ /* 0x040fe40007744270 */
[----:B------:R-:W-:Y:S02]  /*13da0*/  ISETP.GT.AND P3, PT, R66, 0x1, !P1 ;  /* 0x000000014200780c */ /* 0x000fe40004f64270 */
[----:B------:R-:W-:Y:S02]  /*13db0*/  ISETP.LT.OR P2, PT, R64, 0x9, P2 ;  /* 0x000000094000780c */ /* 0x000fe40001741670 */
[----:B------:R-:W-:-:S02]  /*13dc0*/  ISETP.GE.AND P4, PT, R83, 0xa, PT ;  /* 0x0000000a5300780c */ /* 0x000fc40003f86270 */
[----:B------:R-:W-:Y:S02]  /*13dd0*/  FSEL R77, R74, -INF , !P2 ;  /* 0xff8000004a4d7808 */ /* 0x000fe40005000000 */
[----:B------:R-:W-:Y:S02]  /*13de0*/  ISETP.LT.OR P3, PT, R64, 0x2, P3 ;  /* 0x000000024000780c */ /* 0x000fe40001f61670 */
[----:B------:R-:W-:Y:S02]  /*13df0*/  ISETP.GT.AND P2, PT, R66, 0x9, !P4 ;  /* 0x000000094200780c */ /* 0x000fe40006744270 */
[----:B0-----:R-:W-:Y:S02]  /*13e00*/  FSEL R79, R73, -INF , !P3 ;  /* 0xff800000494f7808 */ /* 0x001fe40005800000 */
        /* <DEDUP_REMOVED lines=17> */
[----:B------:R-:W-:Y:S01]  /*13f20*/  FSEL R71, R36, -INF , !P2 ;  /* 0xff80000024477808 */ /* 0x000fe20005000000 */
[----:B-1----:R-:W-:Y:S01]  /*13f30*/  IMAD.IADD R36, R70, 0x1, R5 ;  /* 0x0000000146247824 */ /* 0x002fe200078e0205 */
        /* <DEDUP_REMOVED lines=71> */
[----:B------:R-:W-:Y:S02]  /*143b0*/  VIADDMNMX R32, R5, R81, R76, PT ;  /* 0x0000005105207246 */ /* 0x000fe4000380014c */
        /* <DEDUP_REMOVED lines=16> */
[----:B------:R-:W-:-:S13]  /*144c0*/  ISETP.GE.AND P5, PT, R9, 0x1, PT ;  /* 0x000000010900780c */ /* 0x000fda0003fa6270 */
[----:B------:R-:W-:Y:S05]  /*144d0*/  @!P5 BRA `(.L_x_1751) ;  /* 0x00000000004cd947 */ /* 0x000fea0003800000 */
[----:B------:R-:W-:Y:S01]  /*144e0*/  IADD3 R81, -R165, R166, R5 ;  /* 0x000000a6a5517210 */ /* 0x000fe20007ffe105 */
[----:B------:R-:W-:Y:S03]  /*144f0*/  BSSY B0, `(.L_x_1752) ;  /* 0x000000e000007945 */ /* 0x000fe60003800000 */
        /* <DEDUP_REMOVED lines=9> */
.L_x_1753:
[----:B------:R-:W-:-:S13]  /*14590*/  ISETP.NE.AND P5, PT, R9, 0x1, PT ;  /* 0x000000010900780c */ /* 0x000fda0003fa5270 */
[----:B------:R-:W0:Y:S02]  /*145a0*/  @P5 LDC.64 R4, c[0x0][0x9e8] ;  /* 0x00027a00ff045b82 */ /* 0x000e240000000a00 */
[----:B0-----:R-:W-:-:S05]  /*145b0*/  @P5 IMAD.HI.U32 R4, R81, R4, RZ ;  /* 0x0000000451045227 */ /* 0x001fca00078e00ff */
[----:B------:R-:W-:-:S07]  /*145c0*/  @P5 SHF.R.U32.HI R81, RZ, R5, R4 ;  /* 0x00000005ff515219 */ /* 0x000fce0000011604 */
.L_x_1754:
[----:B------:R-:W-:Y:S05]  /*145d0*/  BSYNC B0 ;  /* 0x0000000000007941 */ /* 0x000fea0003800000 */
.L_x_1752:
[----:B------:R-:W-:-:S05]  /*145e0*/  IMAD R81, R81, R9, R62 ;  /* 0x0000000951517224 */ /* 0x000fca00078e023e */
[----:B------:R-:W-:Y:S02]  /*145f0*/  VIMNMX R36, R36, R81, !PT ;  /* 0x0000005124247248 */ /* 0x000fe40007fe0100 */
[----:B------:R-:W-:-:S07]  /*14600*/  VIADDMNMX R32, R81, R9, R32, PT ;  /* 0x0000000951207246 */ /* 0x000fce0003800120 */
.L_x_1751:
        /* <DEDUP_REMOVED lines=11> */
[----:B------:R-:W-:Y:S02]  /*146c0*/  FMNMX.FTZ R4, R99, R79, !PT ;  /* 0x0000004f63047209 */ /* 0x000fe40007810000 */
[----:B------:R-:W-:-:S02]  /*146d0*/  FSEL R93, R7, -INF , !P1 ;  /* 0xff800000075d7808 */ /* 0x000fc40004800000 */
[----:B------:R-:W-:Y:S02]  /*146e0*/  ISETP.NE.AND P1, PT, R78, RZ, PT ;  /* 0x000000ff4e00720c */ /* 0x000fe40003f25270 */
[----:B------:R-:W-:Y:S02]  /*146f0*/  ISETP.NE.AND P5, PT, R84, RZ, PT ;  /* 0x000000ff5400720c */ /* 0x000fe40003fa5270 */
        /* <DEDUP_REMOVED lines=18> */
[----:B------:R-:W-:Y:S02]  /*14820*/  ISETP.NE.AND P5, PT, R89, RZ, PT ;  /* 0x000000ff5900720c */ /* 0x000fe40003fa5270 */
        /* <DEDUP_REMOVED lines=8> */
[----:B------:R-:W-:-:S02]  /*148b0*/  ISETP.NE.AND P6, PT, R87, RZ, PT ;  /* 0x000000ff5700720c */ /* 0x000fc40003fc5270 */
        /* <DEDUP_REMOVED lines=29> */
[----:B------:R-:W-:Y:S01]  /*14a90*/  ISETP.NE.AND P1, PT, R94, RZ, PT ;  /* 0x000000ff5e00720c */ /* 0x000fe20003f25270 */
[----:B------:R-:W0:Y:S01]  /*14aa0*/  SHFL.BFLY PT, R4, R3, 0x2, 0x1f ;  /* 0x0c401f0003047f89 */ /* 0x000e2200000e0000 */
[----:B------:R-:W-:-:S02]  /*14ab0*/  ISETP.GT.AND P4, PT, R36, RZ, !P4 ;  /* 0x000000ff2400720c */ /* 0x000fc40006784270 */
[----:B------:R-:W-:Y:S02]  /*14ac0*/  ISETP.GT.AND P1, PT, R36, 0x31, !P1 ;  /* 0x000000312400780c */ /* 0x000fe40004f24270 */
[C---:B------:R-:W-:Y:S02]  /*14ad0*/  ISETP.LT.OR P4, PT, R32.reuse, 0x1, P4 ;  /* 0x000000012000780c */ /* 0x040fe40002781670 */
[----:B------:R-:W-:Y:S02]  /*14ae0*/  ISETP.LT.OR P1, PT, R32, 0x32, P1 ;  /* 0x000000322000780c */ /* 0x000fe40000f21670 */
[----:B------:R-:W-:Y:S02]  /*14af0*/  FSEL R0, R0, -INF , !P4 ;  /* 0xff80000000007808 */ /* 0x000fe40006000000 */
[----:B------:R-:W-:Y:S02]  /*14b00*/  FSEL R31, R31, -INF , !P1 ;  /* 0xff8000001f1f7808 */ /* 0x000fe40004800000 */
[----:B------:R-:W-:-:S02]  /*14b10*/  ISETP.NE.AND P1, PT, R96, RZ, PT ;  /* 0x000000ff6000720c */ /* 0x000fc40003f25270 */
[----:B------:R-:W-:Y:S02]  /*14b20*/  FMNMX.FTZ R12, R0, R95, !PT ;  /* 0x0000005f000c7209 */ /* 0x000fe40007810000 */
        /* <DEDUP_REMOVED lines=8> */
[----:B0-----:R-:W-:Y:S02]  /*14bb0*/  FMNMX.FTZ R26, R3, R4, !PT ;  /* 0x00000004031a7209 */ /* 0x001fe40007810000 */
[----:B------:R-:W-:Y:S02]  /*14bc0*/  ISETP.LT.OR P1, PT, R32, 0x3a, P1 ;  /* 0x0000003a2000780c */ /* 0x000fe40000f21670 */
[----:B------:R-:W-:Y:S01]  /*14bd0*/  FMNMX.FTZ R12, R91, R12, !PT ;  /* 0x0000000c5b0c7209 */ /* 0x000fe20007810000 */
[----:B------:R-:W0:Y:S01]  /*14be0*/  SHFL.BFLY PT, R97, R26, 0x1, 0x1f ;  /* 0x0c201f001a617f89 */ /* 0x000e2200000e0000 */
        /* <DEDUP_REMOVED lines=13> */
[----:B------:R-:W-:Y:S02]  /*14cc0*/  FMNMX.FTZ R12, R85, R12, !PT ;  /* 0x0000000c550c7209 */ /* 0x000fe40007810000 */
[----:B------:R-:W-:Y:S02]  /*14cd0*/  ISETP.GT.AND P1, PT, R36, 0x48, !P5 ;  /* 0x000000482400780c */ /* 0x000fe40006f24270 */
[----:B0-----:R-:W-:Y:S02]  /*14ce0*/  FMNMX.FTZ R4, R26, R97, !PT ;  /* 0x000000611a047209 */ /* 0x001fe40007810000 */
[----:B------:R-:W-:Y:S02]  /*14cf0*/  MOV R14, UR4 ;  /* 0x00000004000e7c02 */ /* 0x000fe40008000f00 */
[----:B------:R-:W-:Y:S02]  /*14d00*/  FMNMX.FTZ R12, R25, R12, !PT ;  /* 0x0000000c190c7209 */ /* 0x000fe40007810000 */
[----:B------:R-:W-:Y:S01]  /*14d10*/  ISETP.LT.OR P1, PT, R32, 0x49, P1 ;  /* 0x000000492000780c */ /* 0x000fe20000f21670 */
[----:B------:R-:W-:Y:S01]  /*14d20*/  FMUL.FTZ R10, R4, R14 ;  /* 0x0000000e040a7220 */ /* 0x000fe20000410000 */
[----:B------:R-:W-:-:S02]  /*14d30*/  FMNMX.FTZ R12, R31, R12, !PT ;  /* 0x0000000c1f0c7209 */ /* 0x000fc40007810000 */
[----:B------:R-:W-:Y:S02]  /*14d40*/  FSEL R43, R43, -INF , !P1 ;  /* 0xff8000002b2b7808 */ /* 0x000fe40004800000 */
[----:B------:R-:W-:Y:S02]  /*14d50*/  FSETP.NEU.FTZ.AND P1, PT, R4, -INF , PT ;  /* 0xff8000000400780b */ /* 0x000fe40003f3d000 */
[----:B------:R-:W-:Y:S02]  /*14d60*/  ISETP.NE.AND P5, PT, R52, RZ, PT ;  /* 0x000000ff3400720c */ /* 0x000fe40003fa5270 */
[----:B------:R-:W-:Y:S02]  /*14d70*/  FMNMX.FTZ R12, R81, R12, !PT ;  /* 0x0000000c510c7209 */ /* 0x000fe40007810000 */
[----:B------:R-:W-:Y:S02]  /*14d80*/  FSEL R10, R10, RZ, P1 ;  /* 0x000000ff0a0a7208 */ /* 0x000fe40000800000 */
[----:B------:R-:W-:-:S02]  /*14d90*/  ISETP.GT.AND P1, PT, R36, 0x49, !P5 ;  /* 0x000000492400780c */ /* 0x000fc40006f24270 */
[----:B------:R-:W-:Y:S01]  /*14da0*/  FMNMX.FTZ R12, R35, R12, !PT ;  /* 0x0000000c230c7209 */ /* 0x000fe20007810000 */
[-CC-:B------:R-:W-:Y:S01]  /*14db0*/  FFMA.FTZ R148, R69, R14.reuse, -R10.reuse ;  /* 0x0000000e45947223 */ /* 0x180fe2000001080a */
[----:B------:R-:W-:Y:S01]  /*14dc0*/  ISETP.LT.OR P1, PT, R32, 0x4a, P1 ;  /* 0x0000004a2000780c */ /* 0x000fe20000f21670 */
[-CC-:B------:R-:W-:Y:S01]  /*14dd0*/  FFMA.FTZ R154, R71, R14.reuse, -R10.reuse ;  /* 0x0000000e479a7223 */ /* 0x180fe2000001080a */
[----:B------:R-:W-:Y:S01]  /*14de0*/  ISETP.NE.AND P6, PT, R40, RZ, PT ;  /* 0x000000ff2800720c */ /* 0x000fe20003fc5270 */
[--C-:B------:R-:W-:Y:S01]  /*14df0*/  FFMA.FTZ R152, R73, R14, -R10.reuse ;  /* 0x0000000e49987223 */ /* 0x100fe2000001080a */
[----:B------:R-:W-:Y:S01]  /*14e00*/  FMNMX.FTZ R12, R83, R12, !PT ;  /* 0x0000000c530c7209 */ /* 0x000fe20007810000 */
[-CC-:B------:R-:W-:Y:S01]  /*14e10*/  FFMA.FTZ R156, R99, R14.reuse, -R10.reuse ;  /* 0x0000000e639c7223 */ /* 0x180fe2000001080a */
[----:B------:R-:W-:Y:S01]  /*14e20*/  FSEL R97, R42, -INF , !P1 ;  /* 0xff8000002a617808 */ /* 0x000fe20004800000 */
[-CC-:B------:R-:W-:Y:S01]  /*14e30*/  FFMA.FTZ R79, R79, R14.reuse, -R10.reuse ;  /* 0x0000000e4f4f7223 */ /* 0x180fe2000001080a */
[C---:B------:R-:W-:Y:S01]  /*14e40*/  ISETP.GT.AND P1, PT, R36.reuse, 0x50, !P6 ;  /* 0x000000502400780c */ /* 0x040fe20007724270 */
[--C-:B------:R-:W-:Y:S01]  /*14e50*/  FFMA.FTZ R158, R77, R14, -R10.reuse ;  /* 0x0000000e4d9e7223 */ /* 0x100fe2000001080a */
[----:B------:R-:W-:Y:S01]  /*14e60*/  FMNMX.FTZ R12, R39, R12, !PT ;  /* 0x0000000c270c7209 */ /* 0x000fe20007810000 */
[----:B------:R-:W-:Y:S01]  /*14e70*/  MUFU.EX2 R156, R156 ;  /* 0x0000009c009c7308 */ /* 0x000fe20000000800 */
[----:B------:R-:W-:Y:S01]  /*14e80*/  ISETP.GT.AND P2, PT, R36, 0x51, !P2 ;  /* 0x000000512400780c */ /* 0x000fe20005744270 */
[-CC-:B------:R-:W-:Y:S01]  /*14e90*/  FFMA.FTZ R65, R65, R14.reuse, -R10.reuse ;  /* 0x0000000e41417223 */ /* 0x180fe2000001080a */
[----:B------:R-:W-:Y:S01]  /*14ea0*/  ISETP.LT.OR P1, PT, R32, 0x51, P1 ;  /* 0x000000512000780c */ /* 0x000fe20000f21670 */
[--C-:B------:R-:W-:Y:S01]  /*14eb0*/  FFMA.FTZ R144, R45, R14, -R10.reuse ;  /* 0x0000000e2d907223 */ /* 0x100fe2000001080a */
[----:B------:R-:W-:Y:S01]  /*14ec0*/  FMNMX.FTZ R12, R43, R12, !PT ;  /* 0x0000000c2b0c7209 */ /* 0x000fe20007810000 */
[-CC-:B------:R-:W-:Y:S01]  /*14ed0*/  FFMA.FTZ R146, R33, R14.reuse, -R10.reuse ;  /* 0x0000000e21927223 */ /* 0x180fe2000001080a */
[----:B------:R-:W-:Y:S01]  /*14ee0*/  ISETP.NE.AND P5, PT, R46, RZ, PT ;  /* 0x000000ff2e00720c */ /* 0x000fe20003fa5270 */
[----:B------:R-:W0:Y:S01]  /*14ef0*/  MUFU.EX2 R79, R79 ;  /* 0x0000004f004f7308 */ /* 0x000e220000000800 */
[----:B------:R-:W-:Y:S01]  /*14f00*/  ISETP.GT.AND P3, PT, R36, 0x58, !P3 ;  /* 0x000000582400780c */ /* 0x000fe20005f64270 */
[-CC-:B-----5:R-:W-:Y:S01]  /*14f10*/  FFMA.FTZ R140, R41, R14.reuse, -R10.reuse ;  /* 0x0000000e298c7223 */ /* 0x1a0fe2000001080a */
[----:B------:R-:W-:Y:S01]  /*14f20*/  ISETP.LT.OR P2, PT, R32, 0x52, P2 ;  /* 0x000000522000780c */ /* 0x000fe20001741670 */
[-CC-:B------:R-:W-:Y:S01]  /*14f30*/  FFMA.FTZ R142, R47, R14.reuse, -R10.reuse ;  /* 0x0000000e2f8e7223 */ /* 0x180fe2000001080a */
[----:B------:R-:W-:Y:S01]  /*14f40*/  FSEL R69, R24, -INF , !P1 ;  /* 0xff80000018457808 */ /* 0x000fe20004800000 */
[--C-:B------:R-:W-:Y:S01]  /*14f50*/  FFMA.FTZ R136, R37, R14, -R10.reuse ;  /* 0x0000000e25887223 */ /* 0x100fe2000001080a */
[----:B------:R-:W-:Y:S01]  /*14f60*/  FMNMX.FTZ R12, R97, R12, !PT ;  /* 0x0000000c610c7209 */ /* 0x000fe20007810000 */
[----:B------:R-:W1:Y:S01]  /*14f70*/  MUFU.EX2 R158, R158 ;  /* 0x0000009e009e7308 */ /* 0x000e620000000800 */
[----:B------:R-:W-:Y:S01]  /*14f80*/  ISETP.GT.AND P4, PT, R36, 0x59, !P5 ;  /* 0x000000592400780c */ /* 0x000fe20006f84270 */
[-CC-:B------:R-:W-:Y:S01]  /*14f90*/  FFMA.FTZ R67, R67, R14.reuse, -R10.reuse ;  /* 0x0000000e43437223 */ /* 0x180fe2000001080a */
[----:B------:R-:W-:Y:S01]  /*14fa0*/  ISETP.LT.OR P3, PT, R32, 0x59, P3 ;  /* 0x000000592000780c */ /* 0x000fe20001f61670 */
[-CC-:B------:R-:W-:Y:S01]  /*14fb0*/  FFMA.FTZ R63, R63, R14.reuse, -R10.reuse ;  /* 0x0000000e3f3f7223 */ /* 0x180fe2000001080a */
[----:B------:R-:W-:Y:S01]  /*14fc0*/  FSEL R71, R20, -INF , !P2 ;  /* 0xff80000014477808 */ /* 0x000fe20005000000 */
[--C-:B------:R-:W-:Y:S01]  /*14fd0*/  FFMA.FTZ R20, R61, R14, -R10.reuse ;  /* 0x0000000e3d147223 */ /* 0x100fe2000001080a */
[----:B------:R-:W-:Y:S01]  /*14fe0*/  FMNMX.FTZ R12, R69, R12, !PT ;  /* 0x0000000c450c7209 */ /* 0x000fe20007810000 */
[----:B------:R-:W2:Y:S01]  /*14ff0*/  MUFU.EX2 R65, R65 ;  /* 0x0000004100417308 */ /* 0x000ea20000000800 */
[----:B------:R-:W-:Y:S01]  /*15000*/  ISETP.LT.OR P4, PT, R32, 0x5a, P4 ;  /* 0x0000005a2000780c */ /* 0x000fe20002781670 */
[-CC-:B------:R-:W-:Y:S01]  /*15010*/  FFMA.FTZ R150, R75, R14.reuse, -R10.reuse ;  /* 0x0000000e4b967223 */ /* 0x180fe2000001080a */
[----:B------:R-:W-:Y:S01]  /*15020*/  FSEL R61, R21, -INF , !P3 ;  /* 0xff800000153d7808 */ /* 0x000fe20005800000 */
[--C-:B------:R-:W-:Y:S01]  /*15030*/  FFMA.FTZ R49, R49, R14, -R10.reuse ;  /* 0x0000000e31317223 */ /* 0x100fe2000001080a */
[----:B------:R-:W-:Y:S01]  /*15040*/  FMNMX.FTZ R12, R71, R12, !PT ;  /* 0x0000000c470c7209 */ /* 0x000fe20007810000 */
[--C-:B------:R-:W-:Y:S01]  /*15050*/  FFMA.FTZ R45, R59, R14, -R10.reuse ;  /* 0x0000000e3b2d7223 */ /* 0x100fe2000001080a */
[----:B------:R-:W-:Y:S01]  /*15060*/  FSEL R73, R44, -INF , !P4 ;  /* 0xff8000002c497808 */ /* 0x000fe20006000000 */
[----:B------:R3:W-:Y:S01]  /*15070*/  MUFU.EX2 R21, R20 ;  /* 0x0000001400157308 */ /* 0x0007e20000000800 */
[----:B------:R-:W-:Y:S01]  /*15080*/  FMNMX.FTZ R12, R61, R12, !PT ;  /* 0x0000000c3d0c7209 */ /* 0x000fe20007810000 */
[-CC-:B------:R-:W-:Y:S01]  /*15090*/  FFMA.FTZ R33, R57, R14.reuse, -R10.reuse ;  /* 0x0000000e39217223 */ /* 0x180fe2000001080a */
[-CC-:B------:R-:W-:Y:S01]  /*150a0*/  FFMA.FTZ R41, R55, R14.reuse, -R10.reuse ;  /* 0x0000000e37297223 */ /* 0x180fe2000001080a */
[--C-:B------:R-:W-:Y:S01]  /*150b0*/  FFMA.FTZ R47, R53, R14, -R10.reuse ;  /* 0x0000000e352f7223 */ /* 0x100fe2000001080a */
[----:B------:R-:W-:Y:S01]  /*150c0*/  FMNMX.FTZ R12, R73, R12, !PT ;  /* 0x0000000c490c7209 */ /* 0x000fe20007810000 */
[-CC-:B------:R-:W-:Y:S01]  /*150d0*/  FFMA.FTZ R37, R51, R14.reuse, -R10.reuse ;  /* 0x0000000e33257223 */ /* 0x180fe2000001080a */
[-CC-:B------:R-:W-:Y:S01]  /*150e0*/  FFMA.FTZ R138, R29, R14.reuse, -R10.reuse ;  /* 0x0000000e1d8a7223 */ /* 0x180fe2000001080a */
[----:B------:R-:W-:Y:S01]  /*150f0*/  FFMA.FTZ R13, R13, R14, -R10 ;  /* 0x0000000e0d0d7223 */ /* 0x000fe2000001080a */
[----:B------:R-:W4:Y:S01]  /*15100*/  MUFU.EX2 R152, R152 ;  /* 0x0000009800987308 */ /* 0x000f220000000800 */
[----:B------:R-:W3:Y:S01]  /*15110*/  SHFL.BFLY PT, R3, R12, 0x2, 0x1f ;  /* 0x0c401f000c037f89 */ /* 0x000ee200000e0000 */
[----:B------:R-:W-:Y:S01]  /*15120*/  ISETP.NE.AND P5, PT, R224, 0x1, PT ;  /* 0x00000001e000780c */ /* 0x000fe20003fa5270 */
[----:B------:R-:W-:-:S05]  /*15130*/  IMAD.MOV.U32 R40, RZ, RZ, R188 ;  /* 0x000000ffff287224 */ /* 0x000fca00078e00bc */
[----:B------:R-:W4:Y:S07]  /*15140*/  MUFU.EX2 R67, R67 ;  /* 0x0000004300437308 */ /* 0x000f2e0000000800 */
[----:B------:R-:W4:Y:S01]  /*15150*/  @P5 LDC R42, c[0x0][0x450] ;  /* 0x00011400ff2a5b82 */ /* 0x000f220000000800 */
[----:B------:R-:W4:Y:S08]  /*15160*/  MUFU.EX2 R154, R154 ;  /* 0x0000009a009a7308 */ /* 0x000f300000000800 */
[----:B------:R-:W4:Y:S01]  /*15170*/  MUFU.EX2 R63, R63 ;  /* 0x0000003f003f7308 */ /* 0x000f220000000800 */
[----:B---3--:R-:W-:-:S05]  /*15180*/  FMNMX.FTZ R20, R12, R3, !PT ;  /* 0x000000030c147209 */ /* 0x008fca0007810000 */
[----:B------:R-:W3:Y:S02]  /*15190*/  SHFL.BFLY PT, R3, R20, 0x1, 0x1f ;  /* 0x0c201f0014037f89 */ /* 0x000ee400000e0000 */
[----:B------:R-:W-:Y:S08]  /*151a0*/  MUFU.EX2 R148, R148 ;  /* 0x0000009400947308 */ /* 0x000ff00000000800 */
[----:B------:R-:W-:Y:S08]  /*151b0*/  MUFU.EX2 R150, R150 ;  /* 0x0000009600967308 */ /* 0x000ff00000000800 */
[----:B------:R-:W-:Y:S01]  /*151c0*/  MUFU.EX2 R49, R49 ;  /* 0x0000003100317308 */ /* 0x000fe20000000800 */
[----:B---3--:R-:W-:-:S07]  /*151d0*/  FMNMX.FTZ R3, R20, R3, !PT ;  /* 0x0000000314037209 */ /* 0x008fce0007810000 */
[----:B------:R-:W-:Y:S01]  /*151e0*/  MUFU.EX2 R144, R144 ;  /* 0x0000009000907308 */ /* 0x000fe20000000800 */
[C---:B------:R-:W-:Y:S01]  /*151f0*/  FSETP.NEU.FTZ.AND P1, PT, R3.reuse, -INF , PT ;  /* 0xff8000000300780b */ /* 0x040fe20003f3d000 */
[----:B------:R-:W-:-:S05]  /*15200*/  FMUL.FTZ R32, R3, R14 ;  /* 0x0000000e03207220 */ /* 0x000fca0000410000 */
[----:B------:R-:W-:Y:S01]  /*15210*/  FSEL R32, R32, RZ, P1 ;  /* 0x000000ff20207208 */ /* 0x000fe20000800000 */
[----:B------:R-:W-:Y:S04]  /*15220*/  MUFU.EX2 R45, R45 ;  /* 0x0000002d002d7308 */ /* 0x000fe80000000800 */
[-CC-:B------:R-:W-:Y:S01]  /*15230*/  FFMA.FTZ R157, R0, R14.reuse, -R32.reuse ;  /* 0x0000000e009d7223 */ /* 0x180fe20000010820 */
[-CC-:B------:R-:W-:Y:S01]  /*15240*/  FFMA.FTZ R0, R95, R14.reuse, -R32.reuse ;  /* 0x0000000e5f007223 */ /* 0x180fe20000010820 */
[-CC-:B------:R-:W-:Y:S01]  /*15250*/  FFMA.FTZ R159, R5, R14.reuse, -R32.reuse ;  /* 0x0000000e059f7223 */ /* 0x180fe20000010820 */
[-CC-:B------:R-:W-:Y:S01]  /*15260*/  FFMA.FTZ R10, R93, R14.reuse, -R32.reuse ;  /* 0x0000000e5d0a7223 */ /* 0x180fe20000010820 */
[-CC-:B------:R-:W-:Y:S01]  /*15270*/  FFMA.FTZ R153, R7, R14.reuse, -R32.reuse ;  /* 0x0000000e07997223 */ /* 0x180fe20000010820 */
[----:B0-----:R-:W-:Y:S01]  /*15280*/  FADD.FTZ R5, R156, R79 ;  /* 0x0000004f9c057221 */ /* 0x001fe20000010000 */
[----:B------:R-:W-:Y:S01]  /*15290*/  MUFU.EX2 R157, R157 ;  /* 0x0000009d009d7308 */ /* 0x000fe20000000800 */
[-CC-:B------:R-:W-:Y:S01]  /*152a0*/  FFMA.FTZ R12, R91, R14.reuse, -R32.reuse ;  /* 0x0000000e5b0c7223 */ /* 0x180fe20000010820 */
[-CC-:B------:R-:W-:Y:S01]  /*152b0*/  FFMA.FTZ R155, R15, R14.reuse, -R32.reuse ;  /* 0x0000000e0f9b7223 */ /* 0x180fe20000010820 */
[----:B-1----:R-:W-:Y:S01]  /*152c0*/  FADD.FTZ R30, R158, R5 ;  /* 0x000000059e1e7221 */ /* 0x002fe20000010000 */
[-CC-:B------:R-:W-:Y:S01]  /*152d0*/  FFMA.FTZ R20, R89, R14.reuse, -R32.reuse ;  /* 0x0000000e59147223 */ /* 0x180fe20000010820 */
[-CC-:B------:R-:W-:Y:S01]  /*152e0*/  FFMA.FTZ R149, R11, R14.reuse, -R32.reuse ;  /* 0x0000000e0b957223 */ /* 0x180fe20000010820 */
[-C--:B------:R-:W-:Y:S01]  /*152f0*/  FFMA.FTZ R24, R87, R14.reuse, -R32 ;  /* 0x0000000e57187223 */ /* 0x080fe20000010820 */
[----:B--2---:R-:W-:Y:S01]  /*15300*/  FADD.FTZ R5, R65, R30 ;  /* 0x0000001e41057221 */ /* 0x004fe20000010000 */
[----:B------:R-:W0:Y:S01]  /*15310*/  MUFU.EX2 R0, R0 ;  /* 0x0000000000007308 */ /* 0x000e220000000800 */
[-CC-:B------:R-:W-:Y:S01]  /*15320*/  FFMA.FTZ R151, R27, R14.reuse, -R32.reuse ;  /* 0x0000000e1b977223 */ /* 0x180fe20000010820 */
[-CC-:B------:R-:W-:Y:S01]  /*15330*/  FFMA.FTZ R26, R85, R14.reuse, -R32.reuse ;  /* 0x0000000e551a7223 */ /* 0x180fe20000010820 */
[----:B----4-:R-:W-:Y:S01]  /*15340*/  FADD.FTZ R30, R152, R5 ;  /* 0x00000005981e7221 */ /* 0x010fe20000010000 */
[-CC-:B------:R-:W-:Y:S01]  /*15350*/  FFMA.FTZ R145, R25, R14.reuse, -R32.reuse ;  /* 0x0000000e19917223 */ /* 0x180fe20000010820 */
[----:B------:R-:W1:Y:S01]  /*15360*/  @P5 LDC R11, c[0x0][0x44c] ;  /* 0x00011300ff0b5b82 */ /* 0x000e620000000800 */
[-C--:B------:R-:W-:Y:S01]  /*15370*/  FFMA.FTZ R28, R31, R14.reuse, -R32 ;  /* 0x0000000e1f1c7223 */ /* 0x080fe20000010820 */
[----:B------:R-:W-:Y:S01]  /*15380*/  FADD.FTZ R7, R67, R30 ;  /* 0x0000001e43077221 */ /* 0x000fe20000010000 */
[----:B------:R-:W2:Y:S01]  /*15390*/  MUFU.EX2 R159, R159 ;  /* 0x0000009f009f7308 */ /* 0x000ea20000000800 */
[-CC-:B------:R-:W-:Y:S01]  /*153a0*/  FFMA.FTZ R147, R81, R14.reuse, -R32.reuse ;  /* 0x0000000e51937223 */ /* 0x180fe20000010820 */
[-CC-:B------:R-:W-:Y:S01]  /*153b0*/  FFMA.FTZ R30, R35, R14.reuse, -R32.reuse ;  /* 0x0000000e231e7223 */ /* 0x180fe20000010820 */
[----:B------:R-:W-:Y:S01]  /*153c0*/  FADD.FTZ R36, R154, R7 ;  /* 0x000000079a247221 */ /* 0x000fe20000010000 */
[-CC-:B------:R-:W-:Y:S01]  /*153d0*/  FFMA.FTZ R141, R83, R14.reuse, -R32.reuse ;  /* 0x0000000e538d7223 */ /* 0x180fe20000010820 */
[-CC-:B------:R-:W-:Y:S01]  /*153e0*/  FFMA.FTZ R39, R39, R14.reuse, -R32.reuse ;  /* 0x0000000e27277223 */ /* 0x180fe20000010820 */
[-C--:B------:R-:W-:Y:S01]  /*153f0*/  FFMA.FTZ R43, R43, R14.reuse, -R32 ;  /* 0x0000000e2b2b7223 */ /* 0x080fe20000010820 */
[----:B------:R-:W-:Y:S01]  /*15400*/  FADD.FTZ R7, R63, R36 ;  /* 0x000000243f077221 */ /* 0x000fe20000010000 */
[----:B------:R-:W3:Y:S01]  /*15410*/  MUFU.EX2 R10, R10 ;  /* 0x0000000a000a7308 */ /* 0x000ee20000000800 */
[----:B0-----:R-:W-:Y:S01]  /*15420*/  FADD.FTZ R34, R157, R0 ;  /* 0x000000009d227221 */ /* 0x001fe20000010000 */
[-CC-:B------:R-:W-:Y:S01]  /*15430*/  FFMA.FTZ R97, R97, R14.reuse, -R32.reuse ;  /* 0x0000000e61617223 */ /* 0x180fe20000010820 */
[----:B------:R-:W-:Y:S01]  /*15440*/  FADD.FTZ R36, R148, R7 ;  /* 0x0000000794247221 */ /* 0x000fe20000010000 */
[-CC-:B------:R-:W-:Y:S01]  /*15450*/  FFMA.FTZ R69, R69, R14.reuse, -R32.reuse ;  /* 0x0000000e45457223 */ /* 0x180fe20000010820 */
[-CC-:B------:R-:W-:Y:S01]  /*15460*/  FFMA.FTZ R71, R71, R14.reuse, -R32.reuse ;  /* 0x0000000e47477223 */ /* 0x180fe20000010820 */
[-C--:B------:R-:W-:Y:S01]  /*15470*/  FFMA.FTZ R61, R61, R14.reuse, -R32 ;  /* 0x0000000e3d3d7223 */ /* 0x080fe20000010820 */
[----:B------:R-:W-:Y:S01]  /*15480*/  FADD.FTZ R7, R21, R36 ;  /* 0x0000002415077221 */ /* 0x000fe20000010000 */
[----:B------:R-:W0:Y:S01]  /*15490*/  MUFU.EX2 R153, R153 ;  /* 0x0000009900997308 */ /* 0x000e220000000800 */
[----:B--2---:R-:W-:Y:S01]  /*154a0*/  FADD.FTZ R5, R159, R34 ;  /* 0x000000229f057221 */ /* 0x004fe20000010000 */
[----:B------:R-:W-:Y:S01]  /*154b0*/  FFMA.FTZ R73, R73, R14, -R32 ;  /* 0x0000000e49497223 */ /* 0x000fe20000010820 */
[----:B------:R-:W-:Y:S01]  /*154c0*/  FADD.FTZ R38, R150, R7 ;  /* 0x0000000796267221 */ /* 0x000fe20000010000 */
[----:B------:R-:W-:Y:S01]  /*154d0*/  F2FP.F16.F32.PACK_AB R157, R0, R157 ;  /* 0x0000009d009d723e */ /* 0x000fe200000000ff */
[----:B-1----:R-:W-:Y:S01]  /*154e0*/  @P5 IMAD.HI.U32 R11, R188, R11, RZ ;  /* 0x0000000bbc0b5227 */ /* 0x002fe200078e00ff */
[----:B------:R-:W-:-:S03]  /*154f0*/  F2FP.F16.F32.PACK_AB R156, R79, R156 ;  /* 0x0000009c4f9c723e */ /* 0x000fc600000000ff */
[----:B------:R-:W-:Y:S01]  /*15500*/  FADD.FTZ R7, R49, R38 ;  /* 0x0000002631077221 */ /* 0x000fe20000010000 */
[----:B------:R-:W1:Y:S01]  /*15510*/  MUFU.EX2 R12, R12 ;  /* 0x0000000c000c7308 */ /* 0x000e620000000800 */
[----:B---3--:R-:W-:Y:S01]  /*15520*/  FADD.FTZ R34, R10, R5 ;  /* 0x000000050a227221 */ /* 0x008fe20000010000 */
[----:B------:R-:W-:Y:S01]  /*15530*/  @P5 SHF.R.U32.HI R40, RZ, R42, R11 ;  /* 0x0000002aff285219 */ /* 0x000fe2000001160b */
[----:B------:R-:W-:Y:S01]  /*15540*/  FADD.FTZ R38, R144, R7 ;  /* 0x0000000790267221 */ /* 0x000fe20000010000 */
[----:B------:R-:W-:Y:S02]  /*15550*/  ISETP.GE.AND P5, PT, R9, 0x1, PT ;  /* 0x000000010900780c */ /* 0x000fe40003fa6270 */
[----:B------:R-:W-:Y:S01]  /*15560*/  F2FP.F16.F32.PACK_AB R158, R65, R158 ;  /* 0x0000009e419e723e */ /* 0x000fe200000000ff */
[----:B------:R-:W-:Y:S01]  /*15570*/  FADD.FTZ R7, R45, R38 ;  /* 0x000000262d077221 */ /* 0x000fe20000010000 */
[----:B------:R-:W2:Y:S01]  /*15580*/  MUFU.EX2 R155, R155 ;  /* 0x0000009b009b7308 */ /* 0x000ea20000000800 */
[----:B0-----:R-:W-:Y:S01]  /*15590*/  FADD.FTZ R5, R153, R34 ;  /* 0x0000002299057221 */ /* 0x001fe20000010000 */
[----:B------:R-:W-:Y:S01]  /*155a0*/  IMAD.IADD R193, R193, 0x1, R40 ;  /* 0x00000001c1c17824 */ /* 0x000fe200078e0228 */
[----:B------:R-:W-:-:S02]  /*155b0*/  F2FP.F16.F32.PACK_AB R152, R67, R152 ;  /* 0x000000984398723e */ /* 0x000fc400000000ff */
[----:B------:R-:W-:Y:S01]  /*155c0*/  F2FP.F16.F32.PACK_AB R154, R63, R154 ;  /* 0x0000009a3f9a723e */ /* 0x000fe200000000ff */
[----:B------:R-:W-:Y:S01]  /*155d0*/  IMAD.IADD R8, R193, 0x1, R8 ;  /* 0x00000001c1087824 */ /* 0x000fe200078e0208 */
[----:B------:R-:W-:Y:S01]  /*155e0*/  F2FP.F16.F32.PACK_AB R148, R21, R148 ;  /* 0x000000941594723e */ /* 0x000fe200000000ff */
[----:B------:R-:W0:Y:S01]  /*155f0*/  MUFU.EX2 R20, R20 ;  /* 0x0000001400147308 */ /* 0x000e220000000800 */
[----:B-1----:R-:W-:Y:S01]  /*15600*/  FADD.FTZ R34, R12, R5 ;  /* 0x000000050c227221 */ /* 0x002fe20000010000 */
[----:B------:R-:W-:Y:S02]  /*15610*/  F2FP.F16.F32.PACK_AB R150, R49, R150 ;  /* 0x000000963196723e */ /* 0x000fe400000000ff */
[----:B------:R-:W-:Y:S02]  /*15620*/  F2FP.F16.F32.PACK_AB R144, R45, R144 ;  /* 0x000000902d90723e */ /* 0x000fe400000000ff */
[----:B------:R-:W-:Y:S02]  /*15630*/  F2FP.F16.F32.PACK_AB R159, R10, R159 ;  /* 0x0000009f0a9f723e */ /* 0x000fe400000000ff */
[----:B------:R-:W1:Y:S01]  /*15640*/  MUFU.EX2 R149, R149 ;  /* 0x0000009500957308 */ /* 0x000e620000000800 */
[----:B--2---:R-:W-:Y:S01]  /*15650*/  FADD.FTZ R5, R155, R34 ;  /* 0x000000229b057221 */ /* 0x004fe20000010000 */
[----:B------:R-:W-:-:S06]  /*15660*/  F2FP.F16.F32.PACK_AB R153, R12, R153 ;  /* 0x000000990c99723e */ /* 0x000fcc00000000ff */
        /* <DEDUP_REMOVED lines=12> */
[----:B------:R-:W-:-:S06]  /*15730*/  F2FP.F16.F32.PACK_AB R151, R26, R151 ;  /* 0x000000971a97723e */ /* 0x000fcc00000000ff */
[----:B------:R-:W1:Y:S01]  /*15740*/  MUFU.EX2 R33, R33 ;  /* 0x0000002100217308 */ /* 0x000e620000000800 */
[----:B--2---:R-:W-:-:S07]  /*15750*/  FADD.FTZ R38, R146, R7 ;  /* 0x0000000792267221 */ /* 0x004fce0000010000 */
[----:B------:R-:W2:Y:S01]  /*15760*/  MUFU.EX2 R28, R28 ;  /* 0x0000001c001c7308 */ /* 0x000ea20000000800 */
[----:B0-----:R-:W-:-:S07]  /*15770*/  FADD.FTZ R5, R145, R36 ;  /* 0x0000002491057221 */ /* 0x001fce0000010000 */
[----:B------:R-:W0:Y:S01]  /*15780*/  MUFU.EX2 R140, R140 ;  /* 0x0000008c008c7308 */ /* 0x000e220000000800 */
[C---:B-1----:R-:W-:Y:S01]  /*15790*/  FADD.FTZ R7, R33.reuse, R38 ;  /* 0x0000002621077221 */ /* 0x042fe20000010000 */
[----:B------:R-:W-:-:S06]  /*157a0*/  F2FP.F16.F32.PACK_AB R146, R33, R146 ;  /* 0x000000922192723e */ /* 0x000fcc00000000ff */
        /* <DEDUP_REMOVED lines=16> */
[----:B--2---:R-:W-:-:S07]  /*158b0*/  FADD.FTZ R5, R141, R38 ;  /* 0x000000268d057221 */ /* 0x004fce0000010000 */
[----:B------:R-:W2:Y:S01]  /*158c0*/  MUFU.EX2 R136, R136 ;  /* 0x0000008800887308 */ /* 0x000ea20000000800 */
[C---:B0-----:R-:W-:Y:S01]  /*158d0*/  FADD.FTZ R7, R47.reuse, R40 ;  /* 0x000000282f077221 */ /* 0x041fe20000010000 */
[----:B------:R-:W-:-:S06]  /*158e0*/  F2FP.F16.F32.PACK_AB R142, R47, R142 ;  /* 0x0000008e2f8e723e */ /* 0x000fcc00000000ff */
        /* <DEDUP_REMOVED lines=21> */
[----:B0-----:R-:W-:-:S04]  /*15a40*/  FADD.FTZ R7, R61, R0 ;  /* 0x000000003d077221 */ /* 0x001fc80000010000 */
[C---:B-1----:R-:W-:Y:S01]  /*15a50*/  FADD.FTZ R0, R38.reuse, R7 ;  /* 0x0000000726007221 */ /* 0x042fe20000010000 */
[----:B------:R-:W-:Y:S01]  /*15a60*/  F2FP.F16.F32.PACK_AB R139, R38, R61 ;  /* 0x0000003d268b723e */ /* 0x000fe200000000ff */
[----:B------:R-:W-:Y:S02]  /*15a70*/  VIADD R7, R72, 0xfffffffe ;  /* 0xfffffffe48077836 */ /* 0x000fe40000000000 */
[C---:B--2---:R-:W-:Y:S01]  /*15a80*/  FADD.FTZ R5, R13.reuse, R42 ;  /* 0x0000002a0d057221 */ /* 0x044fe20000010000 */
[----:B------:R-:W-:Y:S01]  /*15a90*/  F2FP.F16.F32.PACK_AB R138, R13, R138 ;  /* 0x0000008a0d8a723e */ /* 0x000fe200000000ff */
[----:B------:R-:W-:Y:S06]  /*15aa0*/  @!P5 BRA `(.L_x_1755) ;  /* 0x000000000048d947 */ /* 0x000fec0003800000 */
[C---:B------:R-:W-:Y:S01]  /*15ab0*/  ISETP.GT.AND P1, PT, R193.reuse, RZ, PT ;  /* 0x000000ffc100720c */ /* 0x040fe20003f24270 */
[----:B------:R-:W-:Y:S01]  /*15ac0*/  BSSY B0, `(.L_x_1756) ;  /* 0x000000e000007945 */ /* 0x000fe20003800000 */
[----:B------:R-:W-:-:S11]  /*15ad0*/  IADD3 R12, R193, -0x1, RZ ;  /* 0xffffffffc10c7810 */ /* 0x000fd60007ffe0ff */
        /* <DEDUP_REMOVED lines=8> */
.L_x_1757:
[----:B------:R-:W-:-:S13]  /*15b60*/  ISETP.NE.AND P1, PT, R9, 0x1, PT ;  /* 0x000000010900780c */ /* 0x000fda0003f25270 */
[----:B------:R-:W0:Y:S02]  /*15b70*/  @P1 LDC.64 R10, c[0x0][0x9e8] ;  /* 0x00027a00ff0a1b82 */ /* 0x000e240000000a00 */
[----:B0-----:R-:W-:-:S05]  /*15b80*/  @P1 IMAD.HI.U32 R10, R12, R10, RZ ;  /* 0x0000000a0c0a1227 */ /* 0x001fca00078e00ff */
[----:B------:R-:W-:-:S07]  /*15b90*/  @P1 SHF.R.U32.HI R12, RZ, R11, R10 ;  /* 0x0000000bff0c1219 */ /* 0x000fce000001160a */
.L_x_1758:
[----:B------:R-:W-:Y:S05]  /*15ba0*/  BSYNC B0 ;  /* 0x0000000000007941 */ /* 0x000fea0003800000 */
.L_x_1756:
[----:B------:R-:W-:-:S05]  /*15bb0*/  IMAD R9, R12, R9, R9 ;  /* 0x000000090c097224 */ /* 0x000fca00078e0209 */
[----:B------:R-:W-:-:S07]  /*15bc0*/  VIMNMX R8, R8, R9, PT ;  /* 0x0000000908087248 */ /* 0x000fce0003fe0100 */
.L_x_1755:
[----:B------:R-:W-:Y:S01]  /*15bd0*/  IMAD.HI R8, R8, 0x2aaaaaab, RZ ;  /* 0x2aaaaaab08087827 */ /* 0x000fe200078e02ff */
[----:B------:R-:W-:Y:S01]  /*15be0*/  ULDC UR47, c[0x0][0x9e4] ;  /* 0x00027900002f7ab9 */ /* 0x000fe20000000800 */
[----:B------:R-:W-:Y:S01]  /*15bf0*/  ULDC UR46, c[0x0][0x9e4] ;  /* 0x00027900002e7ab9 */ /* 0x000fe20000000800 */
[----:B------:R-:W-:Y:S01]  /*15c00*/  ULDC UR39, c[0x0][0x9d8] ;  /* 0x0002760000277ab9 */ /* 0x000fe20000000800 */
[----:B------:R-:W-:Y:S01]  /*15c10*/  ULDC UR43, c[0x0][0x9d8] ;  /* 0x00027600002b7ab9 */ /* 0x000fe20000000800 */
[----:B------:R-:W-:Y:S01]  /*15c20*/  SHF.R.U32.HI R9, RZ, 0x1f, R8 ;  /* 0x0000001fff097819 */ /* 0x000fe20000011608 */
[----:B------:R-:W-:Y:S01]  /*15c30*/  ULDC UR42, c[0x0][0x9d8] ;  /* 0x00027600002a7ab9 */ /* 0x000fe20000000800 */
[----:B------:R-:W-:Y:S01]  /*15c40*/  ULDC UR50, c[0x0][0x988] ;  /* 0x0002620000327ab9 */ /* 0x000fe20000000800 */
[----:B------:R-:W-:Y:S01]  /*15c50*/  ULDC UR54, c[0x0][0x988] ;  /* 0x0002620000367ab9 */ /* 0x000fe20000000800 */
[----:B------:R-:W-:Y:S01]  /*15c60*/  LEA.HI.SX32 R8, R8, R9, 0x1c ;  /* 0x0000000908087211 */ /* 0x000fe200078fe2ff */
[----:B------:R-:W-:Y:S01]  /*15c70*/  ULDC UR51, c[0x0][0x988] ;  /* 0x0002620000337ab9 */ /* 0x000fe20000000800 */
[----:B------:R-:W-:Y:S01]  /*15c80*/  ULDC UR58, c[0x0][0x9e0] ;  /* 0x00027800003a7ab9 */ /* 0x000fe20000000800 */
[----:B------:R-:W-:Y:S01]  /*15c90*/  ULDC UR55, c[0x0][0x9e0] ;  /* 0x0002780000377ab9 */ /* 0x000fe20000000800 */
[----:B------:R-:W-:Y:S01]  /*15ca0*/  VIMNMX R8, R201, R8, !PT ;  /* 0x00000008c9087248 */ /* 0x000fe20007fe0100 */
[----:B------:R-:W-:Y:S01]  /*15cb0*/  BSSY B1, `(.L_x_1759) ;  /* 0x00003c3000017945 */ /* 0x000fe20003800000 */
[----:B------:R-:W-:Y:S01]  /*15cc0*/  IMAD.MOV.U32 R9, RZ, RZ, 0x3f800000 ;  /* 0x3f800000ff097424 */ /* 0x000fe200078e00ff */
[----:B------:R-:W-:-:S02]  /*15cd0*/  CS2R R86, SRZ ;  /* 0x0000000000567805 */ /* 0x000fc4000001ff00 */
[----:B------:R-:W-:Y:S01]  /*15ce0*/  ISETP.GE.AND P1, PT, R7, R8, PT ;  /* 0x000000080700720c */ /* 0x000fe20003f26270 */
[----:B------:R-:W-:Y:S01]  /*15cf0*/  IMAD.MOV.U32 R94, RZ, RZ, 0x3f800000 ;  /* 0x3f800000ff5e7424 */ /* 0x000fe200078e00ff */
        /* <DEDUP_REMOVED lines=31> */
[----:B------:R-:W-:Y:S06]  /*15ef0*/  @!P1 BRA `(.L_x_1760) ;  /* 0x0000003800789947 */ /* 0x000fec0003800000 */
[----:B------:R-:W-:Y:S01]  /*15f00*/  BSSY B0, `(.L_x_1761) ;  /* 0x0000399000007945 */ /* 0x000fe20003800000 */
[----:B------:R-:W-:Y:S01]  /*15f10*/  IMAD.MOV.U32 R9, RZ, RZ, 0x3f800000 ;  /* 0x3f800000ff097424 */ /* 0x000fe200078e00ff */
[----:B------:R-:W-:-:S07]  /*15f20*/  MOV R87, RZ ;  /* 0x000000ff00577202 */ /* 0x000fce0000000f00 */
.L_x_1782:
[----:B------:R-:W-:-:S05]  /*15f30*/  VIADD R12, R23, 0x1 ;  /* 0x00000001170c7836 */ /* 0x000fca0000000000 */
[----:B------:R-:W-:-:S04]  /*15f40*/  ISETP.NE.AND P1, PT, R12, 0x2, PT ;  /* 0x000000020c00780c */ /* 0x000fc80003f25270 */
[----:B------:R-:W-:Y:S02]  /*15f50*/  SEL R13, RZ, 0x1, P1 ;  /* 0x00000001ff0d7807 */ /* 0x000fe40000800000 */
[----:B------:R-:W-:Y:S02]  /*15f60*/  SEL R12, R12, RZ, P1 ;  /* 0x000000ff0c0c7207 */ /* 0x000fe40000800000 */
[----:B------:R-:W-:Y:S01]  /*15f70*/  LOP3.LUT R13, R164, R13, RZ, 0x3c, !PT ;  /* 0x0000000da40d7212 */ /* 0x000fe200078e3cff */
[----:B------:R-:W-:Y:S06]  /*15f80*/  @!P0 BRA `(.L_x_1762) ;  /* 0x0000000000048947 */ /* 0x000fec0003800000 */
[----:B------:R-:W-:Y:S01]  /*15f90*/  BPT.TRAP 0x1 ;  /* 0x000000040000795c */ /* 0x000fe20000300000 */
.L_x_1762:
[----:B------:R-:W-:Y:S01]  /*15fa0*/  IMAD R20, R12, 0x8, R2 ;  /* 0x000000080c147824 */ /* 0x000fe200078e0202 */
[----:B------:R-:W-:-:S04]  /*15fb0*/  SHF.L.U32 R11, R13, 0x1f, RZ ;  /* 0x0000001f0d0b7819 */ /* 0x000fc800000006ff */
[----:B------:R0:W1:Y:S01]  /*15fc0*/  SYNCS.PHASECHK.TRANS64.TRYWAIT P1, [R20+URZ+0x2a830], R11 ;  /* 0x02a8300b140075a7 */ /* 0x000062000802017f */
[----:B------:R-:W-:Y:S05]  /*15fd0*/  @!P0 BRA `(.L_x_1763) ;  /* 0x0000000000048947 */ /* 0x000fea0003800000 */
[----:B------:R-:W-:Y:S01]  /*15fe0*/  BPT.TRAP 0x1 ;  /* 0x000000040000795c */ /* 0x000fe20000300000 */
.L_x_1763:
[----:B------:R-:W-:Y:S01]  /*15ff0*/  IMAD R95, R12, 0x900, R6 ;  /* 0x000009000c5f7824 */ /* 0x000fe200078e0206 */
[----:B------:R-:W-:Y:S03]  /*16000*/  BSSY B2, `(.L_x_1764) ;  /* 0x0000006000027945 */ /* 0x000fe60003800000 */
[C---:B------:R-:W-:Y:S02]  /*16010*/  VIADD R90, R95.reuse, 0x2 ;  /* 0x000000025f5a7836 */ /* 0x040fe40000000000 */
[----:B------:R-:W-:Y:S01]  /*16020*/  VIADD R92, R95, 0x4 ;  /* 0x000000045f5c7836 */ /* 0x000fe20000000000 */
[----:B-1----:R-:W-:Y:S06]  /*16030*/  @P1 BRA `(.L_x_1765) ;  /* 0x0000000000081947 */ /* 0x002fec0003800000 */
[----:B------:R-:W1:Y:S02]  /*16040*/  SYNCS.PHASECHK.TRANS64.TRYWAIT P1, [R20+URZ+0x2a830], R11 ;  /* 0x02a8300b140075a7 */ /* 0x000e64000802017f */
[----:B-1----:R-:W-:Y:S05]  /*16050*/  @!P1 BRA `(.L_x_1766) ;  /* 0x0000016800789947 */ /* 0x002fea0003800000 */
.L_x_1765:
[----:B------:R-:W-:Y:S05]  /*16060*/  BSYNC B2 ;  /* 0x0000000000027941 */ /* 0x000fea0003800000 */
.L_x_1764:
[----:B------:R-:W2:Y:S01]  /*16070*/  LDL.64 R96, [R1+0x28] ;  /* 0x0000280001607983 */ /* 0x000ea20000100a00 */
[----:B------:R-:W-:Y:S01]  /*16080*/  MOV R88, R95 ;  /* 0x0000005f00587202 */ /* 0x000fe20000000f00 */
[----:B------:R-:W-:Y:S01]  /*16090*/  IMAD.MOV.U32 R89, RZ, RZ, 0x40000040 ;  /* 0x40000040ff597424 */ /* 0x000fe200078e00ff */
[----:B------:R-:W-:Y:S01]  /*160a0*/  MOV R197, UR50 ;  /* 0x0000003200c57c02 */ /* 0x000fe20008000f00 */
[----:B------:R-:W-:Y:S01]  /*160b0*/  IMAD.MOV.U32 R91, RZ, RZ, 0x40000040 ;  /* 0x40000040ff5b7424 */ /* 0x000fe200078e00ff */
[----:B------:R-:W-:Y:S01]  /*160c0*/  R2UR UR50, R88 ;  /* 0x00000000583272ca */ /* 0x000fe200000e0000 */
[----:B------:R-:W-:Y:S01]  /*160d0*/  VIADD R88, R95, 0x6 ;  /* 0x000000065f587836 */ /* 0x000fe20000000000 */
[----:B------:R-:W-:Y:S01]  /*160e0*/  MOV R193, UR46 ;  /* 0x0000002e00c17c02 */ /* 0x000fe20008000f00 */
[-C--:B------:R-:W-:Y:S01]  /*160f0*/  FMUL.FTZ R24, R24, R94.reuse ;  /* 0x0000005e18187220 */ /* 0x080fe20000410000 */
[----:B01----:R-:W-:Y:S01]  /*16100*/  MOV R11, UR38 ;  /* 0x00000026000b7c02 */ /* 0x003fe20008000f00 */
[-C--:B------:R-:W-:Y:S01]  /*16110*/  FMUL.FTZ R25, R25, R94.reuse ;  /* 0x0000005e19197220 */ /* 0x080fe20000410000 */
[----:B------:R-:W-:Y:S01]  /*16120*/  R2UR UR46, R90 ;  /* 0x000000005a2e72ca */ /* 0x000fe200000e0000 */
[C---:B------:R-:W-:Y:S01]  /*16130*/  VIADD R90, R95.reuse, 0x300 ;  /* 0x000003005f5a7836 */ /* 0x040fe20000000000 */
[----:B------:R-:W-:Y:S01]  /*16140*/  R2UR UR38, R88 ;  /* 0x00000000582672ca */ /* 0x000fe200000e0000 */
[C---:B------:R-:W-:Y:S01]  /*16150*/  VIADD R88, R95.reuse, 0x302 ;  /* 0x000003025f587836 */ /* 0x040fe20000000000 */
[----:B------:R-:W-:Y:S01]  /*16160*/  MOV R189, UR42 ;  /* 0x0000002a00bd7c02 */ /* 0x000fe20008000f00 */
[-C--:B------:R-:W-:Y:S01]  /*16170*/  FMUL.FTZ R28, R28, R94.reuse ;  /* 0x0000005e1c1c7220 */ /* 0x080fe20000410000 */
[----:B------:R-:W-:Y:S01]  /*16180*/  R2UR UR42, R92 ;  /* 0x000000005c2a72ca */ /* 0x000fe200000e0000 */
[C---:B------:R-:W-:Y:S01]  /*16190*/  VIADD R92, R95.reuse, 0x304 ;  /* 0x000003045f5c7836 */ /* 0x040fe20000000000 */
[----:B------:R-:W-:Y:S01]  /*161a0*/  R2UR UR34, R90 ;  /* 0x000000005a2272ca */ /* 0x000fe200000e0000 */
[C---:B------:R-:W-:Y:S01]  /*161b0*/  VIADD R90, R95.reuse, 0x306 ;  /* 0x000003065f5a7836 */ /* 0x040fe20000000000 */
[----:B------:R-:W-:Y:S01]  /*161c0*/  R2UR UR30, R88 ;  /* 0x00000000581e72ca */ /* 0x000fe200000e0000 */
[----:B------:R-:W-:Y:S01]  /*161d0*/  VIADD R88, R95, 0x600 ;  /* 0x000006005f587836 */ /* 0x000fe20000000000 */
[----:B------:R-:W-:Y:S01]  /*161e0*/  MOV R196, UR51 ;  /* 0x0000003300c47c02 */ /* 0x000fe20008000f00 */
        /* <DEDUP_REMOVED lines=8> */
[C---:B------:R-:W-:Y:S01]  /*16270*/  VIADD R92, R95.reuse, 0x606 ;  /* 0x000006065f5c7836 */ /* 0x040fe20000000000 */
[----:B------:R-:W-:Y:S01]  /*16280*/  R2UR UR22, R90 ;  /* 0x000000005a1672ca */ /* 0x000fe200000e0000 */
[----:B------:R-:W-:Y:S01]  /*16290*/  VIADD R90, R95, 0x604 ;  /* 0x000006045f5a7836 */ /* 0x000fe20000000000 */
[----:B------:R-:W-:Y:S01]  /*162a0*/  R2UR UR18, R88 ;  /* 0x00000000581272ca */ /* 0x000fe200000e0000 */
[-C--:B------:R-:W-:Y:S01]  /*162b0*/  FMUL.FTZ R37, R37, R94.reuse ;  /* 0x0000005e25257220 */ /* 0x080fe20000410000 */
        /* <DEDUP_REMOVED lines=85> */
[----:B------:R-:W-:Y:S02]  /*16810*/  R2UR UR51, R196 ;  /* 0x00000000c43372ca */ /* 0x000fe400000e0000 */
[----:B------:R-:W-:Y:S02]  /*16820*/  R2UR UR50, R197 ;  /* 0x00000000c53272ca */ /* 0x000fe400000e0000 */
[----:B------:R-:W2:Y:S01]  /*16830*/  LDL.64 R196, [R1+0x20] ;  /* 0x0000200001c47983 */ /* 0x000ea20000100a00 */
[----:B------:R-:W-:Y:S02]  /*16840*/  WARPGROUP.DEPBAR.LE gsb0, 0x0 ;  /* 0x00008000000079c5 */ /* 0x000fe40000010000 */
[----:B------:R-:W-:Y:S01]  /*16850*/  WARPGROUP.ARRIVE ;  /* 0x00000000000079c5 */ /* 0x000fe20000000000 */
[----:B--2---:R-:W-:Y:S02]  /*16860*/  R2UR UR44, R196 ;  /* 0x00000000c42c72ca */ /* 0x004fe400000e0000 */
[----:B------:R-:W-:-:S02]  /*16870*/  R2UR UR45, R197 ;  /* 0x00000000c52d72ca */ /* 0x000fc400000e0000 */
[----:B------:R-:W-:Y:S01]  /*16880*/  R2UR UR49, R198 ;  /* 0x00000000c63172ca */ /* 0x000fe200000e0000 */
[----:B------:R-:W2:Y:S10]  /*16890*/  LDL.64 R196, [R1] ;  /* 0x0000000001c47983 */ /* 0x000eb40000100a00 */
[----:B------:R-:W-:Y:S01]  /*168a0*/  HGMMA.64x96x16.F32 R88, gdesc[UR44], R88, gsb0 ;  /* 0x016000002c5879f0 */ /* 0x000fe20008000858 */
[----:B------:R-:W-:-:S02]  /*168b0*/  R2UR UR45, R194 ;  /* 0x00000000c22d72ca */ /* 0x000fc400000e0000 */
[----:B------:R-:W-:Y:S02]  /*168c0*/  R2UR UR44, R195 ;  /* 0x00000000c32c72ca */ /* 0x000fe400000e0000 */
[----:B------:R-:W3:Y:S01]  /*168d0*/  LDL.64 R194, [R1+0x18] ;  /* 0x0000180001c27983 */ /* 0x000ee20000100a00 */
[----:B------:R-:W-:Y:S02]  /*168e0*/  R2UR UR47, R192 ;  /* 0x00000000c02f72ca */ /* 0x000fe400000e0000 */
[----:B------:R-:W-:Y:S02]  /*168f0*/  R2UR UR46, R193 ;  /* 0x00000000c12e72ca */ /* 0x000fe400000e0000 */
[----:B------:R-:W4:Y:S01]  /*16900*/  LDL.64 R192, [R1+0x10] ;  /* 0x0000100001c07983 */ /* 0x000f220000100a00 */
[----:B------:R-:W-:-:S03]  /*16910*/  R2UR UR48, R199 ;  /* 0x00000000c73072ca */ /* 0x000fc600000e0000 */
[----:B------:R-:W5:Y:S01]  /*16920*/  LDL.64 R198, [R1+0x8] ;  /* 0x0000080001c67983 */ /* 0x000f620000100a00 */
[----:B------:R-:W-:Y:S02]  /*16930*/  WARPGROUP.DEPBAR.LE gsb0, 0x0 ;  /* 0x00008000000079c5 */ /* 0x000fe40000010000 */
[----:B------:R-:W-:Y:S01]  /*16940*/  WARPGROUP.ARRIVE ;  /* 0x00000000000079c5 */ /* 0x000fe20000000000 */
[----:B---3--:R-:W-:Y:S02]  /*16950*/  R2UR UR40, R194 ;  /* 0x00000000c22872ca */ /* 0x008fe400000e0000 */
[----:B------:R-:W-:-:S13]  /*16960*/  R2UR UR41, R195 ;  /* 0x00000000c32972ca */ /* 0x000fda00000e0000 */
[----:B------:R-:W-:Y:S01]  /*16970*/  HGMMA.64x96x16.F32 R88, gdesc[UR40], R88, gsb0 ;  /* 0x01600000285879f0 */ /* 0x000fe20008000858 */
[----:B----4-:R-:W-:Y:S02]  /*16980*/  R2UR UR36, R192 ;  /* 0x00000000c02472ca */ /* 0x010fe400000e0000 */
[----:B------:R-:W-:Y:S02]  /*16990*/  R2UR UR37, R193 ;  /* 0x00000000c12572ca */ /* 0x000fe400000e0000 */
[----:B-----5:R-:W-:Y:S02]  /*169a0*/  R2UR UR32, R198 ;  /* 0x00000000c62072ca */ /* 0x020fe400000e0000 */
[----:B------:R-:W-:Y:S01]  /*169b0*/  R2UR UR33, R199 ;  /* 0x00000000c72172ca */ /* 0x000fe200000e0000 */
[----:B------:R-:W-:Y:S02]  /*169c0*/  WARPGROUP.DEPBAR.LE gsb0, 0x0 ;  /* 0x00008000000079c5 */ /* 0x000fe40000010000 */
[----:B------:R-:W-:-:S06]  /*169d0*/  WARPGROUP.ARRIVE ;  /* 0x00000000000079c5 */ /* 0x000fcc0000000000 */
        /* <DEDUP_REMOVED lines=47> */
[----:B------:R-:W-:Y:S02]  /*16cd0*/  WARPGROUP.DEPBAR.LE gsb0, 0x0 ;  /* 0x00008000000079c5 */ /* 0x000fe40000010000 */
[----:B------:R-:W-:-:S12]  /*16ce0*/  @!P0 BRA `(.L_x_1767) ;  /* 0x0000000000048947 */ /* 0x000fd80003800000 */
[----:B------:R-:W-:Y:S01]  /*16cf0*/  BPT.TRAP 0x1 ;  /* 0x000000040000795c */ /* 0x000fe20000300000 */
.L_x_1767:
[----:B------:R-:W-:Y:S01]  /*16d00*/  SHF.L.U32 R9, R164, 0x1f, RZ ;  /* 0x0000001fa4097819 */ /* 0x000fe200000006ff */
[----:B------:R-:W-:-:S04]  /*16d10*/  IMAD R21, R23, 0x8, R2 ;  /* 0x0000000817157824 */ /* 0x000fc800078e0202 */
[----:B------:R0:W1:Y:S01]  /*16d20*/  SYNCS.PHASECHK.TRANS64.TRYWAIT P1, [R21+URZ+0x2a850], R9 ;  /* 0x02a85009150075a7 */ /* 0x000062000802017f */
[----:B------:R-:W-:Y:S05]  /*16d30*/  @!P0 BRA `(.L_x_1768) ;  /* 0x0000000000048947 */ /* 0x000fea0003800000 */
[----:B------:R-:W-:Y:S01]  /*16d40*/  BPT.TRAP 0x1 ;  /* 0x000000040000795c */ /* 0x000fe20000300000 */
.L_x_1768:
[----:B------:R-:W-:Y:S04]  /*16d50*/  BSSY B2, `(.L_x_1769) ;  /* 0x0000004000027945 */ /* 0x000fe80003800000 */
[----:B-1----:R-:W-:Y:S05]  /*16d60*/  @P1 BRA `(.L_x_1770) ;  /* 0x0000000000081947 */ /* 0x002fea0003800000 */
[----:B------:R-:W1:Y:S02]  /*16d70*/  SYNCS.PHASECHK.TRANS64.TRYWAIT P1, [R21+URZ+0x2a850], R9 ;  /* 0x02a85009150075a7 */ /* 0x000e64000802017f */
[----:B-1----:R-:W-:Y:S05]  /*16d80*/  @!P1 BRA `(.L_x_1771) ;  /* 0x0000015c00409947 */ /* 0x002fea0003800000 */
.L_x_1770:
[----:B------:R-:W-:Y:S05]  /*16d90*/  BSYNC B2 ;  /* 0x0000000000027941 */ /* 0x000fea0003800000 */
.L_x_1769:
[----:B01----:R-:W-:Y:S01]  /*16da0*/  VIADD R9, R2, 0x400 ;  /* 0x0000040002097836 */ /* 0x003fe20000000000 */
[----:B------:R-:W-:Y:S01]  /*16db0*/  MOV R11, 0x40000040 ;  /* 0x40000040000b7802 */ /* 0x000fe20000000f00 */
[----:B------:R-:W-:Y:S01]  /*16dc0*/  WARPGROUP.ARRIVE ;  /* 0x00000000000079c5 */ /* 0x000fe20000000000 */
[----:B------:R-:W-:Y:S02]  /*16dd0*/  IMAD.MOV.U32 R15, RZ, RZ, 0x40000040 ;  /* 0x40000040ff0f7424 */ /* 0x000fe400078e00ff */
[----:B------:R-:W-:Y:S02]  /*16de0*/  SHF.R.U32.HI R9, RZ, 0x4, R9 ;  /* 0x00000004ff097819 */ /* 0x000fe40000011609 */
[----:B------:R-:W-:Y:S02]  /*16df0*/  R2UR UR7, R11 ;  /* 0x000000000b0772ca */ /* 0x000fe400000e0000 */
[----:B------:R-:W-:Y:S02]  /*16e00*/  LOP3.LUT R9, R9, 0x3fff, RZ, 0xc0, !PT ;  /* 0x00003fff09097812 */ /* 0x000fe400078ec0ff */
[----:B------:R-:W-:-:S02]  /*16e10*/  MOV R11, 0x40000040 ;  /* 0x40000040000b7802 */ /* 0x000fc40000000f00 */
[----:B------:R-:W-:-:S05]  /*16e20*/  LOP3.LUT R9, R9, 0x3000000, RZ, 0xfc, !PT ;  /* 0x0300000009097812 */ /* 0x000fca00078efcff */
[----:B------:R-:W-:-:S04]  /*16e30*/  IMAD R10, R23, 0x600, R9 ;  /* 0x00000600170a7824 */ /* 0x000fc800078e0209 */
[C---:B------:R-:W-:Y:S01]  /*16e40*/  VIADD R14, R10.reuse, 0x80 ;  /* 0x000000800a0e7836 */ /* 0x040fe20000000000 */
[----:B------:R-:W-:-:S13]  /*16e50*/  R2UR UR6, R10 ;  /* 0x000000000a0672ca */ /* 0x000fda00000e0000 */
        /* <DEDUP_REMOVED lines=16> */
[C---:B------:R-:W-:Y:S01]  /*16f60*/  VIADD R14, R10.reuse, 0x200 ;  /* 0x000002000a0e7836 */ /* 0x040fe20000000000 */
[----:B------:R-:W-:Y:S01]  /*16f70*/  R2UR UR7, R15 ;  /* 0x000000000f0772ca */ /* 0x000fe200000e0000 */
[----:B------:R-:W-:Y:S02]  /*16f80*/  IMAD.MOV.U32 R15, RZ, RZ, 0x40000040 ;  /* 0x40000040ff0f7424 */ /* 0x000fe400078e00ff */
        /* <DEDUP_REMOVED lines=17> */
.L_x_1772:
[----:B------:R-:W-:Y:S01]  /*170a0*/  ISETP.NE.AND P2, PT, R224, 0x1, PT ;  /* 0x00000001e000780c */ /* 0x000fe20003f45270 */
        /* <DEDUP_REMOVED lines=11> */
[----:B------:R-:W-:Y:S01]  /*17160*/  IMAD.IADD R131, R202, 0x1, R188 ;  /* 0x00000001ca837824 */ /* 0x000fe200078e02bc */
        /* <DEDUP_REMOVED lines=36> */
[----:B------:R-:W-:Y:S01]  /*173b0*/  FMUL.FTZ R121, R127, UR43 ;  /* 0x0000002b7f797c20 */ /* 0x000fe20008410000 */
[----:B------:R-:W0:Y:S01]  /*173c0*/  SHFL.IDX PT, R138, R131, RZ, 0x1c1f ;  /* 0x001c1fff838a7589 */ /* 0x000e2200000e0000 */
[----:B------:R-:W-:Y:S01]  /*173d0*/  FMUL.FTZ R126, R128, UR43 ;  /* 0x0000002b807e7c20 */ /* 0x000fe20008410000 */
[----:B------:R-:W-:-:S02]  /*173e0*/  VIADD R11, R20, 0x2a840 ;  /* 0x0002a840140b7836 */ /* 0x000fc40000000000 */
[----:B------:R-:W-:Y:S01]  /*173f0*/  FMUL.FTZ R127, R129, UR43 ;  /* 0x0000002b817f7c20 */ /* 0x000fe20008410000 */
[----:B------:R-:W-:Y:S02]  /*17400*/  IMAD R133, R7, -0x60, RZ ;  /* 0xffffffa007857824 */ /* 0x000fe400078e02ff */
[----:B------:R-:W-:Y:S01]  /*17410*/  FMUL.FTZ R20, R134, UR43 ;  /* 0x0000002b86147c20 */ /* 0x000fe20008410000 */
[----:B------:R-:W-:Y:S01]  /*17420*/  FMUL.FTZ R128, R135, UR43 ;  /* 0x0000002b87807c20 */ /* 0x000fe20008410000 */
[----:B------:R-:W-:Y:S01]  /*17430*/  LOP3.LUT P1, RZ, R16, 0x80000, RZ, 0xc0, !PT ;  /* 0x0008000010ff7812 */ /* 0x000fe2000782c0ff */
[----:B------:R-:W1:Y:S01]  /*17440*/  MUFU.TANH R15, R15 ;  /* 0x0000000f000f7308 */ /* 0x000e620000002400 */
[----:B------:R-:W-:Y:S02]  /*17450*/  IADD3 R136, -R182, 0x1, R133 ;  /* 0x00000001b6887810 */ /* 0x000fe40007ffe185 */
[----:B------:R-:W-:Y:S02]  /*17460*/  PRMT R10, R172, 0x654, R11 ;  /* 0x00000654ac0a7816 */ /* 0x000fe4000000000b */
[----:B------:R-:W-:-:S02]  /*17470*/  IADD3 R136, -R165, R136, R166 ;  /* 0x00000088a5887210 */ /* 0x000fc40007ffe1a6 */
[----:B------:R2:W-:Y:S01]  /*17480*/  SYNCS.ARRIVE.TRANS64.RED.A1T0 RZ, [R10+URZ], RZ ;  /* 0x000000ff0aff79a7 */ /* 0x0005e2000810043f */
[----:B------:R-:W3:Y:S01]  /*17490*/  MUFU.TANH R23, R23 ;  /* 0x0000001700177308 */ /* 0x000ee20000002400 */
[----:B------:R-:W-:Y:S01]  /*174a0*/  IADD3 R129, -R182, R133, RZ ;  /* 0x00000085b6817210 */ /* 0x000fe20007ffe1ff */
[C---:B------:R-:W-:Y:S02]  /*174b0*/  VIADD R137, R136.reuse, UR58 ;  /* 0x0000003a88897c36 */ /* 0x040fe40008000000 */
[----:B------:R-:W-:-:S04]  /*174c0*/  VIADD R136, R136, UR38 ;  /* 0x0000002688887c36 */ /* 0x000fc80008000000 */
[----:B------:R-:W4:Y:S01]  /*174d0*/  MUFU.TANH R9, R9 ;  /* 0x0000000900097308 */ /* 0x000f220000002400 */
[--C-:B0-----:R-:W-:Y:S02]  /*174e0*/  IMAD.IADD R135, R137, 0x1, R138.reuse ;  /* 0x0000000189877824 */ /* 0x101fe400078e028a */
        /* <DEDUP_REMOVED lines=59> */
.L_x_1775:
[----:B------:R-:W-:-:S05]  /*178a0*/  IMAD.U32 R139, RZ, RZ, UR47 ;  /* 0x0000002fff8b7e24 */ /* 0x000fca000f8e00ff */
[----:B------:R-:W-:-:S13]  /*178b0*/  ISETP.NE.AND P1, PT, R139, 0x1, PT ;  /* 0x000000018b00780c */ /* 0x000fda0003f25270 */
[----:B------:R-:W1:Y:S02]  /*178c0*/  @P1 LDC.64 R10, c[0x0][0x9e8] ;  /* 0x00027a00ff0a1b82 */ /* 0x000e640000000a00 */
[----:B-1----:R-:W-:-:S05]  /*178d0*/  @P1 IMAD.HI.U32 R10, R138, R10, RZ ;  /* 0x0000000a8a0a1227 */ /* 0x002fca00078e00ff */
[----:B------:R-:W-:-:S07]  /*178e0*/  @P1 SHF.R.U32.HI R138, RZ, R11, R10 ;  /* 0x0000000bff8a1219 */ /* 0x000fce000001160a */
.L_x_1776:
[----:B------:R-:W-:Y:S05]  /*178f0*/  BSYNC B2 ;  /* 0x0000000000027941 */ /* 0x000fea0003800000 */
.L_x_1774:
[----:B------:R-:W-:-:S05]  /*17900*/  IMAD R138, R138, R139, R129 ;  /* 0x0000008b8a8a7224 */ /* 0x000fca00078e0281 */
[----:B------:R-:W-:Y:S02]  /*17910*/  VIADDMNMX R135, R138, R139, R135, PT ;  /* 0x0000008b8a877246 */ /* 0x000fe40003800187 */
[----:B------:R-:W-:-:S07]  /*17920*/  VIMNMX R134, R134, R138, !PT ;  /* 0x0000008a86867248 */ /* 0x000fce0007fe0100 */
.L_x_1773:
[C---:B------:R-:W-:Y:S01]  /*17930*/  ISETP.GE.AND P1, PT, R133.reuse, 0x2, PT ;  /* 0x000000028500780c */ /* 0x040fe20003f26270 */
[----:B------:R-:W1:Y:S01]  /*17940*/  SHFL.IDX PT, R131, R131, 0x1, 0x1c1f ;  /* 0x003c1f0083837f89 */ /* 0x000e6200000e0000 */
[C---:B------:R-:W-:Y:S02]  /*17950*/  ISETP.GE.AND P2, PT, R133.reuse, 0x9, PT ;  /* 0x000000098500780c */ /* 0x040fe40003f46270 */
[C---:B------:R-:W-:Y:S02]  /*17960*/  ISETP.GT.AND P4, PT, R134.reuse, 0x1, !P1 ;  /* 0x000000018600780c */ /* 0x040fe40004f84270 */
[----:B------:R-:W-:Y:S02]  /*17970*/  ISETP.GE.AND P5, PT, R133, 0xa, PT ;  /* 0x0000000a8500780c */ /* 0x000fe40003fa6270 */
[----:B------:R-:W-:Y:S02]  /*17980*/  ISETP.GT.AND P3, PT, R134, 0x8, !P2 ;  /* 0x000000088600780c */ /* 0x000fe40005764270 */
[----:B------:R-:W-:-:S02]  /*17990*/  ISETP.LT.OR P4, PT, R135, 0x2, P4 ;  /* 0x000000028700780c */ /* 0x000fc40002781670 */
[----:B------:R-:W-:Y:S02]  /*179a0*/  ISETP.LT.OR P3, PT, R135, 0x9, P3 ;  /* 0x000000098700780c */ /* 0x000fe40001f61670 */
[----:B------:R-:W-:Y:S02]  /*179b0*/  FSEL R23, R23, -INF , !P4 ;  /* 0xff80000017177808 */ /* 0x000fe40006000000 */
[----:B------:R-:W-:Y:S02]  /*179c0*/  ISETP.GE.AND P4, PT, R133, 0x11, PT ;  /* 0x000000118500780c */ /* 0x000fe40003f86270 */
[----:B------:R-:W-:Y:S02]  /*179d0*/  LOP3.LUT R16, R16, 0xfffffffb, RZ, 0xc0, !PT ;  /* 0xfffffffb10107812 */ /* 0x000fe400078ec0ff */
[----:B0-----:R-:W-:Y:S02]  /*179e0*/  FSEL R90, R90, -INF , !P3 ;  /* 0xff8000005a5a7808 */ /* 0x001fe40005800000 */
[----:B------:R-:W-:-:S02]  /*179f0*/  ISETP.GT.AND P3, PT, R134, 0x9, !P5 ;  /* 0x000000098600780c */ /* 0x000fc40006f64270 */
[----:B------:R-:W-:Y:S01]  /*17a00*/  @P5 LOP3.LUT R16, R16, 0x4, RZ, 0xfc, !PT ;  /* 0x0000000410105812 */ /* 0x000fe200078efcff */
[----:B-1----:R-:W-:Y:S01]  /*17a10*/  IMAD.IADD R136, R136, 0x1, R131 ;  /* 0x0000000188887824 */ /* 0x002fe200078e0283 */
[----:B------:R-:W-:Y:S02]  /*17a20*/  ISETP.LT.OR P3, PT, R135, 0xa, P3 ;  /* 0x0000000a8700780c */ /* 0x000fe40001f61670 */
[----:B------:R-:W-:Y:S02]  /*17a30*/  LOP3.LUT R16, R16, 0xfffffff7, RZ, 0xc0, !PT ;  /* 0xfffffff710107812 */ /* 0x000fe400078ec0ff */
[----:B------:R-:W-:Y:S02]  /*17a40*/  FSEL R91, R91, -INF , !P3 ;  /* 0xff8000005b5b7808 */ /* 0x000fe40005800000 */
[----:B------:R-:W-:Y:S02]  /*17a50*/  @P4 LOP3.LUT R16, R16, 0x8, RZ, 0xfc, !PT ;  /* 0x0000000810104812 */ /* 0x000fe400078efcff */
[----:B------:R-:W-:-:S02]  /*17a60*/  ISETP.GT.AND P3, PT, R134, 0x10, !P4 ;  /* 0x000000108600780c */ /* 0x000fc40006764270 */
[----:B------:R-:W-:Y:S02]  /*17a70*/  ISETP.GE.AND P4, PT, R133, 0x12, PT ;  /* 0x000000128500780c */ /* 0x000fe40003f86270 */
[----:B------:R-:W-:Y:S02]  /*17a80*/  ISETP.LT.OR P3, PT, R135, 0x11, P3 ;  /* 0x000000118700780c */ /* 0x000fe40001f61670 */
[----:B------:R-:W-:Y:S02]  /*17a90*/  LOP3.LUT R16, R16, 0xffffffef, RZ, 0xc0, !PT ;  /* 0xffffffef10107812 */ /* 0x000fe400078ec0ff */
[----:B------:R-:W-:Y:S02]  /*17aa0*/  FSEL R94, R94, -INF , !P3 ;  /* 0xff8000005e5e7808 */ /* 0x000fe40005800000 */
[----:B------:R-:W-:Y:S02]  /*17ab0*/  ISETP.GT.AND P3, PT, R134, 0x11, !P4 ;  /* 0x000000118600780c */ /* 0x000fe40006764270 */
[----:B------:R-:W-:-:S02]  /*17ac0*/  IADD3 R137, R137, R131, RZ ;  /* 0x0000008389897210 */ /* 0x000fc40007ffe0ff */
[----:B------:R-:W-:Y:S02]  /*17ad0*/  ISETP.LT.OR P3, PT, R135, 0x12, P3 ;  /* 0x000000128700780c */ /* 0x000fe40001f61670 */
[----:B------:R-:W-:Y:S02]  /*17ae0*/  @P4 LOP3.LUT R16, R16, 0x10, RZ, 0xfc, !PT ;  /* 0x0000001010104812 */ /* 0x000fe400078efcff */
[----:B------:R-:W-:Y:S02]  /*17af0*/  ISETP.GE.AND P4, PT, R133, 0x19, PT ;  /* 0x000000198500780c */ /* 0x000fe40003f86270 */
[----:B------:R-:W-:Y:S02]  /*17b00*/  LOP3.LUT R16, R16, 0xfffbffff, RZ, 0xc0, !PT ;  /* 0xfffbffff10107812 */ /* 0x000fe400078ec0ff */
[----:B------:R-:W-:Y:S02]  /*17b10*/  FSEL R95, R95, -INF , !P3 ;  /* 0xff8000005f5f7808 */ /* 0x000fe40005800000 */
[----:B------:R-:W-:-:S04]  /*17b20*/  ISETP.GT.AND P3, PT, R134, 0x18, !P4 ;  /* 0x000000188600780c */ /* 0x000fc80006764270 */
[----:B------:R-:W-:-:S03]  /*17b30*/  ISETP.LT.OR P3, PT, R135, 0x19, P3 ;  /* 0x000000198700780c */ /* 0x000fc60001f61670 */
        /* <DEDUP_REMOVED lines=68> */
[----:B------:R-:W-:Y:S02]  /*17f80*/  FSEL R119, R119, -INF , !P3 ;  /* 0xff80000077777808 */ /* 0x000fe40005800000 */
[----:B------:R-:W-:Y:S02]  /*17f90*/  LOP3.LUT R16, R16, 0xffffffbf, RZ, 0xc0, !PT ;  /* 0xffffffbf10107812 */ /* 0x000fe400078ec0ff */
[----:B------:R-:W-:-:S04]  /*17fa0*/  ISETP.GT.AND P3, PT, R134, 0x48, !P4 ;  /* 0x000000488600780c */ /* 0x000fc80006764270 */
[----:B------:R-:W-:-:S03]  /*17fb0*/  ISETP.LT.OR P3, PT, R135, 0x49, P3 ;  /* 0x000000498700780c */ /* 0x000fc60001f61670 */
[----:B------:R-:W-:Y:S02]  /*17fc0*/  @P4 LOP3.LUT R16, R16, 0x40, RZ, 0xfc, !PT ;  /* 0x0000004010104812 */ /* 0x000fe400078efcff */
[----:B------:R-:W-:Y:S02]  /*17fd0*/  ISETP.GE.AND P4, PT, R133, 0x4a, PT ;  /* 0x0000004a8500780c */ /* 0x000fe40003f86270 */
[----:B------:R-:W-:Y:S02]  /*17fe0*/  FSEL R122, R122, -INF , !P3 ;  /* 0xff8000007a7a7808 */ /* 0x000fe40005800000 */
[----:B------:R-:W-:Y:S02]  /*17ff0*/  ISETP.GT.AND P3, PT, R134, 0x49, !P4 ;  /* 0x000000498600780c */ /* 0x000fe40006764270 */
[----:B------:R-:W-:Y:S02]  /*18000*/  LOP3.LUT R16, R16, 0xffffffdf, RZ, 0xc0, !PT ;  /* 0xffffffdf10107812 */ /* 0x000fe400078ec0ff */
[----:B------:R-:W-:-:S04]  /*18010*/  ISETP.LT.OR P3, PT, R135, 0x4a, P3 ;  /* 0x0000004a8700780c */ /* 0x000fc80001f61670 */
[----:B------:R-:W-:Y:S02]  /*18020*/  FSEL R123, R123, -INF , !P3 ;  /* 0xff8000007b7b7808 */ /* 0x000fe40005800000 */
[----:B------:R-:W-:Y:S02]  /*18030*/  ISETP.GE.AND P3, PT, R133, 0x51, PT ;  /* 0x000000518500780c */ /* 0x000fe40003f66270 */
[----:B------:R-:W-:Y:S02]  /*18040*/  @P4 LOP3.LUT R16, R16, 0x20, RZ, 0xfc, !PT ;  /* 0x0000002010104812 */ /* 0x000fe400078efcff */
[----:B------:R-:W-:Y:S02]  /*18050*/  ISETP.GT.AND P4, PT, R134, 0x50, !P3 ;  /* 0x000000508600780c */ /* 0x000fe40005f84270 */
[----:B------:R-:W-:Y:S02]  /*18060*/  LOP3.LUT R16, R16, 0xfffffffd, RZ, 0xc0, !PT ;  /* 0xfffffffd10107812 */ /* 0x000fe400078ec0ff */
        /* <DEDUP_REMOVED lines=10> */
[----:B------:R-:W-:-:S13]  /*18110*/  ISETP.GE.AND P6, PT, R133, 0x1, PT ;  /* 0x000000018500780c */ /* 0x000fda0003fc6270 */
[----:B------:R-:W-:Y:S02]  /*18120*/  @P6 LOP3.LUT R16, R16, 0x2, RZ, 0xfc, !PT ;  /* 0x0000000210106812 */ /* 0x000fe400078efcff */
[----:B------:R-:W-:Y:S02]  /*18130*/  ISETP.GT.AND P6, PT, R134, RZ, !P6 ;  /* 0x000000ff8600720c */ /* 0x000fe400077c4270 */
[----:B------:R-:W-:Y:S02]  /*18140*/  LOP3.LUT R16, R16, 0xfffffffe, RZ, 0xc0, !PT ;  /* 0xfffffffe10107812 */ /* 0x000fe400078ec0ff */
[----:B------:R-:W-:-:S04]  /*18150*/  ISETP.LT.OR P6, PT, R135, 0x1, P6 ;  /* 0x000000018700780c */ /* 0x000fc800037c1670 */
[----:B------:R-:W-:Y:S02]  /*18160*/  FSEL R15, R15, -INF , !P6 ;  /* 0xff8000000f0f7808 */ /* 0x000fe40007000000 */
[----:B------:R-:W-:-:S13]  /*18170*/  ISETP.GE.AND P6, PT, R133, 0x5a, PT ;  /* 0x0000005a8500780c */ /* 0x000fda0003fc6270 */
[----:B------:R-:W-:Y:S02]  /*18180*/  @P6 LOP3.LUT R16, R16, 0x1, RZ, 0xfc, !PT ;  /* 0x0000000110106812 */ /* 0x000fe400078efcff */
[----:B------:R-:W-:-:S04]  /*18190*/  ISETP.GT.AND P6, PT, R134, 0x59, !P6 ;  /* 0x000000598600780c */ /* 0x000fc800077c4270 */
[----:B------:R-:W-:-:S04]  /*181a0*/  ISETP.LT.OR P6, PT, R135, 0x5a, P6 ;  /* 0x0000005a8700780c */ /* 0x000fc800037c1670 */
[----:B------:R-:W-:Y:S02]  /*181b0*/  FSEL R132, R132, -INF , !P6 ;  /* 0xff80000084847808 */ /* 0x000fe40007000000 */
[----:B------:R-:W-:-:S13]  /*181c0*/  LOP3.LUT P6, RZ, R16, 0x80000, RZ, 0xc0, !PT ;  /* 0x0008000010ff7812 */ /* 0x000fda00078cc0ff */
[----:B------:R-:W-:Y:S05]  /*181d0*/  @!P6 BRA `(.L_x_1777) ;  /* 0x000000000054e947 */ /* 0x000fea0003800000 */
        /* <DEDUP_REMOVED lines=12> */
.L_x_1779:
[----:B------:R-:W-:-:S05]  /*182a0*/  IMAD.U32 R133, RZ, RZ, UR47 ;  /* 0x0000002fff857e24 */ /* 0x000fca000f8e00ff */
[----:B------:R-:W-:-:S13]  /*182b0*/  ISETP.NE.AND P6, PT, R133, 0x1, PT ;  /* 0x000000018500780c */ /* 0x000fda0003fc5270 */
[----:B------:R-:W0:Y:S02]  /*182c0*/  @P6 LDC.64 R10, c[0x0][0x9e8] ;  /* 0x00027a00ff0a6b82 */ /* 0x000e240000000a00 */
[----:B0-----:R-:W-:-:S05]  /*182d0*/  @P6 IMAD.HI.U32 R10, R131, R10, RZ ;  /* 0x0000000a830a6227 */ /* 0x001fca00078e00ff */
[----:B------:R-:W-:-:S07]  /*182e0*/  @P6 SHF.R.U32.HI R131, RZ, R11, R10 ;  /* 0x0000000bff836219 */ /* 0x000fce000001160a */
.L_x_1780:
[----:B------:R-:W-:Y:S05]  /*182f0*/  BSYNC B2 ;  /* 0x0000000000027941 */ /* 0x000fea0003800000 */
.L_x_1778:
[----:B------:R-:W-:-:S05]  /*18300*/  IMAD R10, R131, R133, R129 ;  /* 0x00000085830a7224 */ /* 0x000fca00078e0281 */
[----:B------:R-:W-:Y:S02]  /*18310*/  VIADDMNMX R137, R10, R133, R137, PT ;  /* 0x000000850a897246 */ /* 0x000fe40003800189 */
[----:B------:R-:W-:-:S07]  /*18320*/  VIMNMX R136, R136, R10, !PT ;  /* 0x0000000a88887248 */ /* 0x000fce0007fe0100 */
.L_x_1777:
[C---:B------:R-:W-:Y:S02]  /*18330*/  ISETP.GT.AND P1, PT, R136.reuse, 0x1, !P1 ;  /* 0x000000018800780c */ /* 0x040fe40004f24270 */
[----:B------:R-:W-:Y:S02]  /*18340*/  ISETP.GT.AND P2, PT, R136, 0x8, !P2 ;  /* 0x000000088800780c */ /* 0x000fe40005744270 */
[C---:B------:R-:W-:Y:S02]  /*18350*/  ISETP.LT.OR P1, PT, R137.reuse, 0x2, P1 ;  /* 0x000000028900780c */ /* 0x040fe40000f21670 */
[----:B------:R-:W-:Y:S02]  /*18360*/  ISETP.LT.OR P2, PT, R137, 0x9, P2 ;  /* 0x000000098900780c */ /* 0x000fe40001741670 */
[----:B------:R-:W-:Y:S01]  /*18370*/  FSEL R11, R14, -INF , !P1 ;  /* 0xff8000000e0b7808 */ /* 0x000fe20004800000 */
[----:B------:R-:W-:Y:S01]  /*18380*/  IMAD.U32 R14, RZ, RZ, UR54 ;  /* 0x00000036ff0e7e24 */ /* 0x000fe2000f8e00ff */
[----:B------:R-:W-:-:S02]  /*18390*/  LOP3.LUT P1, RZ, R16, 0x4, RZ, 0xc0, !PT ;  /* 0x0000000410ff7812 */ /* 0x000fc4000782c0ff */
[----:B------:R-:W-:Y:S02]  /*183a0*/  FSEL R88, R88, -INF , !P2 ;  /* 0xff80000058587808 */ /* 0x000fe40005000000 */
[----:B------:R-:W-:Y:S02]  /*183b0*/  ISETP.GT.AND P1, PT, R136, 0x9, !P1 ;  /* 0x000000098800780c */ /* 0x000fe40004f24270 */
[C---:B------:R-:W-:Y:S02]  /*183c0*/  LOP3.LUT P2, RZ, R16.reuse, 0x20000, RZ, 0xc0, !PT ;  /* 0x0002000010ff7812 */ /* 0x040fe4000784c0ff */
[----:B------:R-:W-:Y:S02]  /*183d0*/  ISETP.LT.OR P1, PT, R137, 0xa, P1 ;  /* 0x0000000a8900780c */ /* 0x000fe40000f21670 */
[----:B------:R-:W-:Y:S02]  /*183e0*/  LOP3.LUT P6, RZ, R16, 0x10000, RZ, 0xc0, !PT ;  /* 0x0001000010ff7812 */ /* 0x000fe400078cc0ff */
[----:B------:R-:W-:-:S02]  /*183f0*/  FSEL R89, R89, -INF , !P1 ;  /* 0xff80000059597808 */ /* 0x000fc40004800000 */
[----:B------:R-:W-:Y:S02]  /*18400*/  LOP3.LUT P1, RZ, R16, 0x8, RZ, 0xc0, !PT ;  /* 0x0000000810ff7812 */ /* 0x000fe4000782c0ff */
[----:B------:R-:W-:Y:S02]  /*18410*/  FMNMX.FTZ R10, R15, R4, !PT ;  /* 0x000000040f0a7209 */ /* 0x000fe40007810000 */
[----:B------:R-:W-:Y:S02]  /*18420*/  ISETP.GT.AND P1, PT, R136, 0x10, !P1 ;  /* 0x000000108800780c */ /* 0x000fe40004f24270 */
[----:B------:R-:W-:Y:S02]  /*18430*/  FMNMX.FTZ R129, R23, R10, !PT ;  /* 0x0000000a17817209 */ /* 0x000fe40007810000 */
[----:B------:R-:W-:Y:S02]  /*18440*/  ISETP.LT.OR P1, PT, R137, 0x11, P1 ;  /* 0x000000118900780c */ /* 0x000fe40000f21670 */
[----:B------:R-:W-:-:S02]  /*18450*/  FMNMX.FTZ R10, R90, R129, !PT ;  /* 0x000000815a0a7209 */ /* 0x000fc40007810000 */
[----:B------:R-:W-:Y:S02]  /*18460*/  FSEL R92, R92, -INF , !P1 ;  /* 0xff8000005c5c7808 */ /* 0x000fe40004800000 */
[----:B------:R-:W-:Y:S02]  /*18470*/  LOP3.LUT P1, RZ, R16, 0x10, RZ, 0xc0, !PT ;  /* 0x0000001010ff7812 */ /* 0x000fe4000782c0ff */
[----:B------:R-:W-:Y:S02]  /*18480*/  FMNMX.FTZ R129, R91, R10, !PT ;  /* 0x0000000a5b817209 */ /* 0x000fe40007810000 */
[----:B------:R-:W-:Y:S02]  /*18490*/  ISETP.GT.AND P1, PT, R136, 0x11, !P1 ;  /* 0x000000118800780c */ /* 0x000fe40004f24270 */
[----:B------:R-:W-:Y:S02]  /*184a0*/  FMNMX.FTZ R10, R94, R129, !PT ;  /* 0x000000815e0a7209 */ /* 0x000fe40007810000 */
[----:B------:R-:W-:-:S02]  /*184b0*/  ISETP.LT.OR P1, PT, R137, 0x12, P1 ;  /* 0x000000128900780c */ /* 0x000fc40000f21670 */
[----:B------:R-:W-:Y:S02]  /*184c0*/  FMNMX.FTZ R129, R95, R10, !PT ;  /* 0x0000000a5f817209 */ /* 0x000fe40007810000 */
[----:B------:R-:W-:Y:S02]  /*184d0*/  FSEL R93, R93, -INF , !P1 ;  /* 0xff8000005d5d7808 */ /* 0x000fe40004800000 */
[----:B------:R-:W-:Y:S02]  /*184e0*/  LOP3.LUT P1, RZ, R16, 0x40000, RZ, 0xc0, !PT ;  /* 0x0004000010ff7812 */ /* 0x000fe4000782c0ff */
        /* <DEDUP_REMOVED lines=30> */
[----:B------:R-:W-:Y:S02]  /*186d0*/  LOP3.LUT P1, RZ, R16, 0x2000, RZ, 0xc0, !PT ;  /* 0x0000200010ff7812 */ /* 0x000fe4000782c0ff */
[----:B------:R-:W-:Y:S02]  /*186e0*/  FMNMX.FTZ R129, R123, R10, !PT ;  /* 0x0000000a7b817209 */ /* 0x000fe40007810000 */
[----:B------:R-:W-:-:S02]  /*186f0*/  ISETP.GT.AND P1, PT, R136, 0x29, !P1 ;  /* 0x000000298800780c */ /* 0x000fc40004f24270 */
[----:B------:R-:W-:Y:S02]  /*18700*/  FMNMX.FTZ R10, R126, R129, !PT ;  /* 0x000000817e0a7209 */ /* 0x000fe40007810000 */
[----:B------:R-:W-:Y:S02]  /*18710*/  ISETP.LT.OR P1, PT, R137, 0x2a, P1 ;  /* 0x0000002a8900780c */ /* 0x000fe40000f21670 */
[----:B------:R-:W-:Y:S02]  /*18720*/  FMNMX.FTZ R129, R127, R10, !PT ;  /* 0x0000000a7f817209 */ /* 0x000fe40007810000 */
[----:B------:R-:W-:Y:S02]  /*18730*/  FSEL R105, R105, -INF , !P1 ;  /* 0xff80000069697808 */ /* 0x000fe40004800000 */
[----:B------:R-:W-:Y:S02]  /*18740*/  LOP3.LUT P1, RZ, R16, 0x1000, RZ, 0xc0, !PT ;  /* 0x0000100010ff7812 */ /* 0x000fe4000782c0ff */
[----:B------:R-:W-:-:S02]  /*18750*/  FMNMX.FTZ R129, R130, R129, !PT ;  /* 0x0000008182817209 */ /* 0x000fc40007810000 */
[----:B------:R-:W-:Y:S02]  /*18760*/  ISETP.GT.AND P1, PT, R136, 0x30, !P1 ;  /* 0x000000308800780c */ /* 0x000fe40004f24270 */
[----:B------:R-:W-:Y:S02]  /*18770*/  FMNMX.FTZ R131, R132, R129, !PT ;  /* 0x0000008184837209 */ /* 0x000fe40007810000 */
[----:B------:R-:W-:Y:S02]  /*18780*/  ISETP.LT.OR P1, PT, R137, 0x31, P1 ;  /* 0x000000318900780c */ /* 0x000fe40000f21670 */
[----:B------:R-:W-:Y:S01]  /*18790*/  LOP3.LUT P2, RZ, R16, 0x40, RZ, 0xc0, !PT ;  /* 0x0000004010ff7812 */ /* 0x000fe2000784c0ff */
[----:B------:R-:W0:Y:S01]  /*187a0*/  SHFL.BFLY PT, R10, R131, 0x2, 0x1f ;  /* 0x0c401f00830a7f89 */ /* 0x000e2200000e0000 */
[----:B------:R-:W-:Y:S02]  /*187b0*/  FSEL R108, R108, -INF , !P1 ;  /* 0xff8000006c6c7808 */ /* 0x000fe40004800000 */
[----:B------:R-:W-:-:S02]  /*187c0*/  LOP3.LUT P1, RZ, R16, 0x800, RZ, 0xc0, !PT ;  /* 0x0000080010ff7812 */ /* 0x000fc4000782c0ff */
[----:B------:R-:W-:Y:S02]  /*187d0*/  LOP3.LUT P6, RZ, R16, 0x20, RZ, 0xc0, !PT ;  /* 0x0000002010ff7812 */ /* 0x000fe400078cc0ff */
[C---:B------:R-:W-:Y:S02]  /*187e0*/  ISETP.GT.AND P1, PT, R136.reuse, 0x31, !P1 ;  /* 0x000000318800780c */ /* 0x040fe40004f24270 */
[----:B------:R-:W-:Y:S02]  /*187f0*/  ISETP.GT.AND P3, PT, R136, 0x50, !P3 ;  /* 0x000000508800780c */ /* 0x000fe40005f64270 */
[C---:B------:R-:W-:Y:S02]  /*18800*/  ISETP.LT.OR P1, PT, R137.reuse, 0x32, P1 ;  /* 0x000000328900780c */ /* 0x040fe40000f21670 */
[----:B------:R-:W-:Y:S02]  /*18810*/  ISETP.LT.OR P3, PT, R137, 0x51, P3 ;  /* 0x000000518900780c */ /* 0x000fe40001f61670 */
[----:B------:R-:W-:-:S02]  /*18820*/  FSEL R109, R109, -INF , !P1 ;  /* 0xff8000006d6d7808 */ /* 0x000fc40004800000 */
[----:B------:R-:W-:Y:S02]  /*18830*/  LOP3.LUT P1, RZ, R16, 0x400, RZ, 0xc0, !PT ;  /* 0x0000040010ff7812 */ /* 0x000fe4000782c0ff */
[C---:B------:R-:W-:Y:S02]  /*18840*/  ISETP.GT.AND P4, PT, R136.reuse, 0x51, !P4 ;  /* 0x000000518800780c */ /* 0x040fe40006784270 */
[----:B------:R-:W-:Y:S02]  /*18850*/  ISETP.GT.AND P1, PT, R136, 0x38, !P1 ;  /* 0x000000388800780c */ /* 0x000fe40004f24270 */
[----:B------:R-:W-:Y:S02]  /*18860*/  FSEL R125, R125, -INF , !P3 ;  /* 0xff8000007d7d7808 */ /* 0x000fe40005800000 */
[----:B------:R-:W-:Y:S02]  /*18870*/  ISETP.LT.OR P1, PT, R137, 0x39, P1 ;  /* 0x000000398900780c */ /* 0x000fe40000f21670 */
[----:B0-----:R-:W-:-:S02]  /*18880*/  FMNMX.FTZ R133, R131, R10, !PT ;  /* 0x0000000a83857209 */ /* 0x001fc40007810000 */
[----:B------:R-:W-:Y:S02]  /*18890*/  FSEL R112, R112, -INF , !P1 ;  /* 0xff80000070707808 */ /* 0x000fe40004800000 */
[----:B------:R-:W-:Y:S01]  /*188a0*/  LOP3.LUT P1, RZ, R16, 0x200, RZ, 0xc0, !PT ;  /* 0x0000020010ff7812 */ /* 0x000fe2000782c0ff */
[----:B------:R-:W0:Y:S01]  /*188b0*/  SHFL.BFLY PT, R10, R133, 0x1, 0x1f ;  /* 0x0c201f00850a7f89 */ /* 0x000e2200000e0000 */
[C---:B------:R-:W-:Y:S02]  /*188c0*/  ISETP.GT.AND P5, PT, R136.reuse, 0x58, !P5 ;  /* 0x000000588800780c */ /* 0x040fe40006fa4270 */
[----:B------:R-:W-:Y:S02]  /*188d0*/  ISETP.GT.AND P1, PT, R136, 0x39, !P1 ;  /* 0x000000398800780c */ /* 0x000fe40004f24270 */
[C---:B------:R-:W-:Y:S02]  /*188e0*/  ISETP.LT.OR P4, PT, R137.reuse, 0x52, P4 ;  /* 0x000000528900780c */ /* 0x040fe40002781670 */
[----:B------:R-:W-:-:S02]  /*188f0*/  ISETP.LT.OR P1, PT, R137, 0x3a, P1 ;  /* 0x0000003a8900780c */ /* 0x000fc40000f21670 */
[----:B------:R-:W-:Y:S02]  /*18900*/  ISETP.LT.OR P5, PT, R137, 0x59, P5 ;  /* 0x000000598900780c */ /* 0x000fe40002fa1670 */
[----:B------:R-:W-:Y:S02]  /*18910*/  FSEL R113, R113, -INF , !P1 ;  /* 0xff80000071717808 */ /* 0x000fe40004800000 */
[----:B------:R-:W-:Y:S02]  /*18920*/  LOP3.LUT P1, RZ, R16, 0x100, RZ, 0xc0, !PT ;  /* 0x0000010010ff7812 */ /* 0x000fe4000782c0ff */
[----:B------:R-:W-:Y:S02]  /*18930*/  FSEL R124, R124, -INF , !P4 ;  /* 0xff8000007c7c7808 */ /* 0x000fe40006000000 */
[----:B------:R-:W-:-:S04]  /*18940*/  ISETP.GT.AND P1, PT, R136, 0x40, !P1 ;  /* 0x000000408800780c */ /* 0x000fc80004f24270 */
[----:B------:R-:W-:Y:S02]  /*18950*/  ISETP.LT.OR P1, PT, R137, 0x41, P1 ;  /* 0x000000418900780c */ /* 0x000fe40000f21670 */
[----:B0-----:R-:W-:Y:S02]  /*18960*/  FMNMX.FTZ R10, R133, R10, !PT ;  /* 0x0000000a850a7209 */ /* 0x001fe40007810000 */
[----:B------:R-:W-:Y:S02]  /*18970*/  FSEL R116, R116, -INF , !P1 ;  /* 0xff80000074747808 */ /* 0x000fe40004800000 */
[----:B------:R-:W-:Y:S01]  /*18980*/  LOP3.LUT P1, RZ, R16, 0x80, RZ, 0xc0, !PT ;  /* 0x0000008010ff7812 */ /* 0x000fe2000782c0ff */
[----:B------:R-:W-:-:S03]  /*18990*/  FMUL.FTZ R129, R10, R14 ;  /* 0x0000000e0a817220 */ /* 0x000fc60000410000 */
[----:B------:R-:W-:-:S04]  /*189a0*/  ISETP.GT.AND P1, PT, R136, 0x41, !P1 ;  /* 0x000000418800780c */ /* 0x000fc80004f24270 */
[----:B------:R-:W-:-:S04]  /*189b0*/  ISETP.LT.OR P1, PT, R137, 0x42, P1 ;  /* 0x000000428900780c */ /* 0x000fc80000f21670 */
[----:B------:R-:W-:Y:S02]  /*189c0*/  FSEL R117, R117, -INF , !P1 ;  /* 0xff80000075757808 */ /* 0x000fe40004800000 */
[----:B------:R-:W-:Y:S02]  /*189d0*/  ISETP.GT.AND P1, PT, R136, 0x48, !P2 ;  /* 0x000000488800780c */ /* 0x000fe40005724270 */
[----:B------:R-:W-:Y:S02]  /*189e0*/  LOP3.LUT P2, RZ, R16, 0x2, RZ, 0xc0, !PT ;  /* 0x0000000210ff7812 */ /* 0x000fe4000784c0ff */
[----:B------:R-:W-:-:S04]  /*189f0*/  ISETP.LT.OR P1, PT, R137, 0x49, P1 ;  /* 0x000000498900780c */ /* 0x000fc80000f21670 */
[----:B------:R-:W-:Y:S02]  /*18a00*/  FSEL R120, R120, -INF , !P1 ;  /* 0xff80000078787808 */ /* 0x000fe40004800000 */
[----:B------:R-:W-:Y:S02]  /*18a10*/  ISETP.GT.AND P1, PT, R136, 0x49, !P6 ;  /* 0x000000498800780c */ /* 0x000fe40007724270 */
[----:B------:R-:W-:Y:S02]  /*18a20*/  LOP3.LUT P6, RZ, R16, 0x1, RZ, 0xc0, !PT ;  /* 0x0000000110ff7812 */ /* 0x000fe400078cc0ff */
[----:B------:R-:W-:-:S04]  /*18a30*/  ISETP.LT.OR P1, PT, R137, 0x4a, P1 ;  /* 0x0000004a8900780c */ /* 0x000fc80000f21670 */
[----:B------:R-:W-:Y:S02]  /*18a40*/  FSEL R121, R121, -INF , !P1 ;  /* 0xff80000079797808 */ /* 0x000fe40004800000 */
[C---:B------:R-:W-:Y:S02]  /*18a50*/  ISETP.GT.AND P1, PT, R136.reuse, RZ, !P2 ;  /* 0x000000ff8800720c */ /* 0x040fe40005724270 */
[----:B------:R-:W-:Y:S02]  /*18a60*/  ISETP.GT.AND P2, PT, R136, 0x59, !P6 ;  /* 0x000000598800780c */ /* 0x000fe40007744270 */
[C---:B------:R-:W-:Y:S02]  /*18a70*/  ISETP.LT.OR P1, PT, R137.reuse, 0x1, P1 ;  /* 0x000000018900780c */ /* 0x040fe40000f21670 */
[----:B------:R-:W-:Y:S02]  /*18a80*/  ISETP.LT.OR P2, PT, R137, 0x5a, P2 ;  /* 0x0000005a8900780c */ /* 0x000fe40001741670 */
[----:B------:R-:W-:-:S02]  /*18a90*/  FSEL R9, R9, -INF , !P1 ;  /* 0xff80000009097808 */ /* 0x000fc40004800000 */
[----:B------:R-:W-:Y:S02]  /*18aa0*/  FSETP.NEU.FTZ.AND P1, PT, R10, -INF , PT ;  /* 0xff8000000a00780b */ /* 0x000fe40003f3d000 */
[----:B------:R-:W-:Y:S02]  /*18ab0*/  FSEL R128, R128, -INF , !P2 ;  /* 0xff80000080807808 */ /* 0x000fe40005000000 */
[----:B------:R-:W-:-:S05]  /*18ac0*/  FSEL R129, R129, RZ, P1 ;  /* 0x000000ff81817208 */ /* 0x000fca0000800000 */
[-CC-:B------:R-:W-:Y:S01]  /*18ad0*/  FFMA.FTZ R156, R15, R14.reuse, -R129.reuse ;  /* 0x0000000e0f9c7223 */ /* 0x180fe20000010881 */
[----:B------:R-:W-:Y:S01]  /*18ae0*/  FMNMX.FTZ R15, R9, R3, !PT ;  /* 0x00000003090f7209 */ /* 0x000fe20007810000 */
[-CC-:B------:R-:W-:Y:S01]  /*18af0*/  FFMA.FTZ R152, R94, R14.reuse, -R129.reuse ;  /* 0x0000000e5e987223 */ /* 0x180fe20000010881 */
[-CC-:B------:R-:W-:Y:S01]  /*18b00*/  FFMA.FTZ R158, R90, R14.reuse, -R129.reuse ;  /* 0x0000000e5a9e7223 */ /* 0x180fe20000010881 */
[-CC-:B------:R-:W-:Y:S01]  /*18b10*/  FFMA.FTZ R90, R95, R14.reuse, -R129.reuse ;  /* 0x0000000e5f5a7223 */ /* 0x180fe20000010881 */
[----:B------:R-:W-:Y:S01]  /*18b20*/  FMNMX.FTZ R15, R11, R15, !PT ;  /* 0x0000000f0b0f7209 */ /* 0x000fe20007810000 */
[-CC-:B------:R-:W-:Y:S01]  /*18b30*/  FFMA.FTZ R95, R107, R14.reuse, -R129.reuse ;  /* 0x0000000e6b5f7223 */ /* 0x180fe20000010881 */
[----:B------:R-:W-:Y:S01]  /*18b40*/  FSEL R107, R20, -INF , !P5 ;  /* 0xff800000146b7808 */ /* 0x000fe20006800000 */
[-CC-:B------:R-:W-:Y:S01]  /*18b50*/  FFMA.FTZ R150, R106, R14.reuse, -R129.reuse ;  /* 0x0000000e6a967223 */ /* 0x180fe20000010881 */
[----:B------:R-:W-:Y:S01]  /*18b60*/  FMNMX.FTZ R15, R88, R15, !PT ;  /* 0x0000000f580f7209 */ /* 0x000fe20007810000 */
[-CC-:B------:R-:W-:Y:S01]  /*18b70*/  FFMA.FTZ R144, R110, R14.reuse, -R129.reuse ;  /* 0x0000000e6e907223 */ /* 0x180fe20000010881 */
[-CC-:B------:R-:W-:Y:S01]  /*18b80*/  FFMA.FTZ R106, R111, R14.reuse, -R129.reuse ;  /* 0x0000000e6f6a7223 */ /* 0x180fe20000010881 */
[----:B------:R-:W-:Y:S01]  /*18b90*/  FSEL R110, R10, RZ, P1 ;  /* 0x000000ff0a6e7208 */ /* 0x000fe20000800000 */
[-CC-:B------:R-:W-:Y:S01]  /*18ba0*/  FFMA.FTZ R131, R23, R14.reuse, -R129.reuse ;  /* 0x0000000e17837223 */ /* 0x180fe20000010881 */
[----:B------:R-:W-:Y:S01]  /*18bb0*/  FMNMX.FTZ R15, R89, R15, !PT ;  /* 0x0000000f590f7209 */ /* 0x000fe20007810000 */
[-CC-:B------:R-:W-:Y:S01]  /*18bc0*/  FFMA.FTZ R146, R114, R14.reuse, -R129.reuse ;  /* 0x0000000e72927223 */ /* 0x180fe20000010881 */
[----:B------:R-:W-:Y:S01]  /*18bd0*/  MUFU.EX2 R156, R156 ;  /* 0x0000009c009c7308 */ /* 0x000fe20000000800 */
[----:B------:R-:W-:Y:S01]  /*18be0*/  FADD.FTZ R110, -R110, R4 ;  /* 0x000000046e6e7221 */ /* 0x000fe20000010100 */
[----:B------:R-:W-:Y:S01]  /*18bf0*/  FMNMX.FTZ R15, R92, R15, !PT ;  /* 0x0000000f5c0f7209 */ /* 0x000fe20007810000 */
[-CC-:B------:R-:W-:Y:S01]  /*18c00*/  FFMA.FTZ R91, R91, R14.reuse, -R129.reuse ;  /* 0x0000000e5b5b7223 */ /* 0x180fe20000010881 */
[-CC-:B------:R-:W-:Y:S01]  /*18c10*/  FFMA.FTZ R154, R98, R14.reuse, -R129.reuse ;  /* 0x0000000e629a7223 */ /* 0x180fe20000010881 */
[-C--:B------:R-:W-:Y:S01]  /*18c20*/  FMUL.FTZ R110, R110, R14.reuse ;  /* 0x0000000e6e6e7220 */ /* 0x080fe20000410000 */
[----:B------:R-:W-:Y:S01]  /*18c30*/  FMNMX.FTZ R15, R93, R15, !PT ;  /* 0x0000000f5d0f7209 */ /* 0x000fe20007810000 */
[-CC-:B------:R-:W-:Y:S01]  /*18c40*/  FFMA.FTZ R23, R99, R14.reuse, -R129.reuse ;  /* 0x0000000e63177223 */ /* 0x180fe20000010881 */
[----:B------:R-:W-:Y:S01]  /*18c50*/  MUFU.EX2 R131, R131 ;  /* 0x0000008300837308 */ /* 0x000fe20000000800 */
[-CC-:B------:R-:W-:Y:S01]  /*18c60*/  FFMA.FTZ R148, R102, R14.reuse, -R129.reuse ;  /* 0x0000000e66947223 */ /* 0x180fe20000010881 */
[----:B------:R-:W-:Y:S01]  /*18c70*/  FMNMX.FTZ R15, R96, R15, !PT ;  /* 0x0000000f600f7209 */ /* 0x000fe20007810000 */
[-CC-:B------:R-:W-:Y:S01]  /*18c80*/  FFMA.FTZ R103, R103, R14.reuse, -R129.reuse ;  /* 0x0000000e67677223 */ /* 0x180fe20000010881 */
[-CC-:B------:R-:W-:Y:S01]  /*18c90*/  FFMA.FTZ R140, R118, R14.reuse, -R129.reuse ;  /* 0x0000000e768c7223 */ /* 0x180fe20000010881 */
[-CC-:B------:R-:W-:Y:S01]  /*18ca0*/  FFMA.FTZ R102, R119, R14.reuse, -R129.reuse ;  /* 0x0000000e77667223 */ /* 0x180fe20000010881 */
[----:B------:R-:W-:Y:S01]  /*18cb0*/  FMNMX.FTZ R15, R97, R15, !PT ;  /* 0x0000000f610f7209 */ /* 0x000fe20007810000 */
[-CC-:B------:R-:W-:Y:S01]  /*18cc0*/  FFMA.FTZ R142, R122, R14.reuse, -R129.reuse ;  /* 0x0000000e7a8e7223 */ /* 0x180fe20000010881 */
[----:B------:R-:W-:Y:S01]  /*18cd0*/  MUFU.EX2 R158, R158 ;  /* 0x0000009e009e7308 */ /* 0x000fe20000000800 */
[-CC-:B------:R-:W-:Y:S01]  /*18ce0*/  FFMA.FTZ R99, R123, R14.reuse, -R129.reuse ;  /* 0x0000000e7b637223 */ /* 0x180fe20000010881 */
[----:B------:R-:W-:Y:S01]  /*18cf0*/  FMNMX.FTZ R15, R100, R15, !PT ;  /* 0x0000000f640f7209 */ /* 0x000fe20007810000 */
[-CC-:B------:R-:W-:Y:S01]  /*18d00*/  FFMA.FTZ R136, R126, R14.reuse, -R129.reuse ;  /* 0x0000000e7e887223 */ /* 0x180fe20000010881 */
[-CC-:B------:R-:W-:Y:S01]  /*18d10*/  FFMA.FTZ R98, R127, R14.reuse, -R129.reuse ;  /* 0x0000000e7f627223 */ /* 0x180fe20000010881 */
[----:B------:R-:W-:Y:S01]  /*18d20*/  FFMA.FTZ R138, R130, R14, -R129 ;  /* 0x0000000e828a7223 */ /* 0x000fe20000010881 */
[----:B------:R-:W-:-:S02]  /*18d30*/  FMNMX.FTZ R15, R101, R15, !PT ;  /* 0x0000000f650f7209 */ /* 0x000fc40007810000 */
[----:B------:R-:W-:Y:S02]  /*18d40*/  MUFU.EX2 R91, R91 ;  /* 0x0000005b005b7308 */ /* 0x000fe40000000800 */
[----:B------:R-:W-:-:S04]  /*18d50*/  FMNMX.FTZ R15, R104, R15, !PT ;  /* 0x0000000f680f7209 */ /* 0x000fc80007810000 */
[----:B------:R-:W-:Y:S02]  /*18d60*/  FMNMX.FTZ R15, R105, R15, !PT ;  /* 0x0000000f690f7209 */ /* 0x000fe40007810000 */
        /* <DEDUP_REMOVED lines=15> */
[----:B------:R0:W-:Y:S02]  /*18e60*/  MUFU.EX2 R15, R103 ;  /* 0x00000067000f7308 */ /* 0x0001e40000000800 */
[----:B------:R-:W-:-:S04]  /*18e70*/  FMNMX.FTZ R20, R107, R94, !PT ;  /* 0x0000005e6b147209 */ /* 0x000fc80007810000 */
[----:B------:R-:W-:Y:S02]  /*18e80*/  FMNMX.FTZ R20, R128, R20, !PT ;  /* 0x0000001480147209 */ /* 0x000fe40007810000 */
[----:B------:R-:W-:Y:S01]  /*18e90*/  MUFU.EX2 R150, R150 ;  /* 0x0000009600967308 */ /* 0x000fe20000000800 */
[-CC-:B0-----:R-:W-:Y:S01]  /*18ea0*/  FFMA.FTZ R103, R115, R14.reuse, -R129.reuse ;  /* 0x0000000e73677223 */ /* 0x181fe20000010881 */
[----:B------:R-:W-:Y:S01]  /*18eb0*/  FFMA.FTZ R129, R132, R14, -R129 ;  /* 0x0000000e84817223 */ /* 0x000fe20000010881 */
[----:B------:R-:W0:Y:S05]  /*18ec0*/  SHFL.BFLY PT, R94, R20, 0x2, 0x1f ;  /* 0x0c401f00145e7f89 */ /* 0x000e2a00000e0000 */
[----:B------:R-:W-:Y:S08]  /*18ed0*/  MUFU.EX2 R95, R95 ;  /* 0x0000005f005f7308 */ /* 0x000ff00000000800 */
[----:B------:R-:W-:Y:S08]  /*18ee0*/  MUFU.EX2 R144, R144 ;  /* 0x0000009000907308 */ /* 0x000ff00000000800 */
[----:B------:R-:W-:Y:S01]  /*18ef0*/  MUFU.EX2 R106, R106 ;  /* 0x0000006a006a7308 */ /* 0x000fe20000000800 */
[----:B0-----:R-:W-:-:S05]  /*18f00*/  FMNMX.FTZ R20, R20, R94, !PT ;  /* 0x0000005e14147209 */ /* 0x001fca0007810000 */
[----:B------:R-:W0:Y:S02]  /*18f10*/  SHFL.BFLY PT, R94, R20, 0x1, 0x1f ;  /* 0x0c201f00145e7f89 */ /* 0x000e2400000e0000 */
[----:B------:R-:W-:Y:S08]  /*18f20*/  MUFU.EX2 R146, R146 ;  /* 0x0000009200927308 */ /* 0x000ff00000000800 */
[----:B------:R-:W-:Y:S08]  /*18f30*/  MUFU.EX2 R103, R103 ;  /* 0x0000006700677308 */ /* 0x000ff00000000800 */
[----:B------:R-:W-:Y:S01]  /*18f40*/  MUFU.EX2 R140, R140 ;  /* 0x0000008c008c7308 */ /* 0x000fe20000000800 */
[----:B0-----:R-:W-:-:S07]  /*18f50*/  FMNMX.FTZ R20, R20, R94, !PT ;  /* 0x0000005e14147209 */ /* 0x001fce0007810000 */
[----:B------:R-:W-:Y:S01]  /*18f60*/  MUFU.EX2 R102, R102 ;  /* 0x0000006600667308 */ /* 0x000fe20000000800 */
[C---:B------:R-:W-:Y:S01]  /*18f70*/  FSETP.NEU.FTZ.AND P1, PT, R20.reuse, -INF , PT ;  /* 0xff8000001400780b */ /* 0x040fe20003f3d000 */
[----:B------:R-:W-:-:S06]  /*18f80*/  FMUL.FTZ R111, R20, R14 ;  /* 0x0000000e146f7220 */ /* 0x000fcc0000410000 */
[----:B------:R-:W0:Y:S01]  /*18f90*/  MUFU.EX2 R94, R110 ;  /* 0x0000006e005e7308 */ /* 0x000e220000000800 */
[----:B------:R-:W-:-:S05]  /*18fa0*/  FSEL R111, R111, RZ, P1 ;  /* 0x000000ff6f6f7208 */ /* 0x000fca0000800000 */
        /* <DEDUP_REMOVED lines=11> */
[----:B0-----:R-:W-:Y:S01]  /*19060*/  FFMA.FTZ R5, R94, R5, R156 ;  /* 0x000000055e057223 */ /* 0x001fe2000001009c */
[-C--:B------:R-:W-:Y:S01]  /*19070*/  FFMA.FTZ R151, R104, R14.reuse, -R111 ;  /* 0x0000000e68977223 */ /* 0x080fe2000001086f */
[----:B------:R-:W-:Y:S01]  /*19080*/  MUFU.EX2 R157, R157 ;  /* 0x0000009d009d7308 */ /* 0x000fe20000000800 */
[----:B-1----:R-:W-:Y:S01]  /*19090*/  FSEL R9, R20, RZ, P1 ;  /* 0x000000ff14097208 */ /* 0x002fe20000800000 */
[----:B------:R-:W-:Y:S01]  /*190a0*/  FADD.FTZ R5, R131, R5 ;  /* 0x0000000583057221 */ /* 0x000fe20000010000 */
[-CC-:B------:R-:W-:Y:S01]  /*190b0*/  FFMA.FTZ R100, R105, R14.reuse, -R111.reuse ;  /* 0x0000000e69647223 */ /* 0x180fe2000001086f */
[-CC-:B------:R-:W-:Y:S01]  /*190c0*/  FFMA.FTZ R145, R108, R14.reuse, -R111.reuse ;  /* 0x0000000e6c917223 */ /* 0x180fe2000001086f */
[-C--:B------:R-:W-:Y:S01]  /*190d0*/  FFMA.FTZ R97, R109, R14.reuse, -R111 ;  /* 0x0000000e6d617223 */ /* 0x080fe2000001086f */
[----:B------:R-:W-:Y:S01]  /*190e0*/  FADD.FTZ R9, -R9, R3 ;  /* 0x0000000309097221 */ /* 0x000fe20000010100 */
[----:B------:R-:W-:Y:S01]  /*190f0*/  FADD.FTZ R5, R158, R5 ;  /* 0x000000059e057221 */ /* 0x000fe20000010000 */
[----:B------:R-:W-:Y:S01]  /*19100*/  MUFU.EX2 R114, R114 ;  /* 0x0000007200727308 */ /* 0x000fe20000000800 */
[-C--:B------:R-:W-:Y:S01]  /*19110*/  FFMA.FTZ R147, R112, R14.reuse, -R111 ;  /* 0x0000000e70937223 */ /* 0x080fe2000001086f */
[-C--:B------:R-:W-:Y:S01]  /*19120*/  FMUL.FTZ R9, R9, R14.reuse ;  /* 0x0000000e09097220 */ /* 0x080fe20000410000 */
[----:B------:R-:W-:Y:S01]  /*19130*/  FADD.FTZ R5, R91, R5 ;  /* 0x000000055b057221 */ /* 0x000fe20000010000 */
[-CC-:B------:R-:W-:Y:S01]  /*19140*/  FFMA.FTZ R96, R113, R14.reuse, -R111.reuse ;  /* 0x0000000e71607223 */ /* 0x180fe2000001086f */
[-CC-:B------:R-:W-:Y:S01]  /*19150*/  FFMA.FTZ R141, R116, R14.reuse, -R111.reuse ;  /* 0x0000000e748d7223 */ /* 0x180fe2000001086f */
[-C--:B------:R-:W-:Y:S01]  /*19160*/  FFMA.FTZ R93, R117, R14.reuse, -R111 ;  /* 0x0000000e755d7223 */ /* 0x080fe2000001086f */
[----:B------:R-:W-:Y:S01]  /*19170*/  FADD.FTZ R5, R152, R5 ;  /* 0x0000000598057221 */ /* 0x000fe20000010000 */
[----:B------:R-:W0:Y:S01]  /*19180*/  MUFU.EX2 R9, R9 ;  /* 0x0000000900097308 */ /* 0x000e220000000800 */
[-CC-:B------:R-:W-:Y:S01]  /*19190*/  FFMA.FTZ R143, R120, R14.reuse, -R111.reuse ;  /* 0x0000000e788f7223 */ /* 0x180fe2000001086f */
[-C--:B------:R-:W-:Y:S01]  /*191a0*/  FFMA.FTZ R92, R121, R14.reuse, -R111 ;  /* 0x0000000e795c7223 */ /* 0x080fe2000001086f */
[----:B------:R-:W-:Y:S01]  /*191b0*/  FADD.FTZ R5, R90, R5 ;  /* 0x000000055a057221 */ /* 0x000fe20000010000 */
[-CC-:B------:R-:W-:Y:S01]  /*191c0*/  FFMA.FTZ R137, R125, R14.reuse, -R111.reuse ;  /* 0x0000000e7d897223 */ /* 0x180fe2000001086f */
[-CC-:B------:R-:W-:Y:S01]  /*191d0*/  FFMA.FTZ R3, R124, R14.reuse, -R111.reuse ;  /* 0x0000000e7c037223 */ /* 0x180fe2000001086f */
[-C--:B------:R-:W-:Y:S01]  /*191e0*/  FFMA.FTZ R139, R107, R14.reuse, -R111 ;  /* 0x0000000e6b8b7223 */ /* 0x080fe2000001086f */
[----:B------:R-:W-:Y:S01]  /*191f0*/  FADD.FTZ R5, R154, R5 ;  /* 0x000000059a057221 */ /* 0x000fe20000010000 */
[----:B------:R-:W1:Y:S01]  /*19200*/  MUFU.EX2 R159, R159 ;  /* 0x0000009f009f7308 */ /* 0x000e620000000800 */
[----:B------:R-:W-:-:S02]  /*19210*/  FFMA.FTZ R101, R128, R14, -R111 ;  /* 0x0000000e80657223 */ /* 0x000fc4000001086f */
[----:B------:R-:W-:-:S04]  /*19220*/  FADD.FTZ R5, R23, R5 ;  /* 0x0000000517057221 */ /* 0x000fc80000010000 */
[----:B------:R-:W-:Y:S01]  /*19230*/  FADD.FTZ R5, R148, R5 ;  /* 0x0000000594057221 */ /* 0x000fe20000010000 */
[----:B------:R-:W2:Y:S01]  /*19240*/  MUFU.EX2 R153, R153 ;  /* 0x0000009900997308 */ /* 0x000ea20000000800 */
[----:B0-----:R-:W-:Y:S02]  /*19250*/  FFMA.FTZ R0, R9, R0, R157 ;  /* 0x0000000009007223 */ /* 0x001fe4000001009d */
[----:B------:R-:W-:Y:S02]  /*19260*/  FADD.FTZ R5, R15, R5 ;  /* 0x000000050f057221 */ /* 0x000fe40000010000 */
[----:B------:R-:W-:Y:S02]  /*19270*/  FADD.FTZ R0, R114, R0 ;  /* 0x0000000072007221 */ /* 0x000fe40000010000 */
[----:B------:R-:W-:Y:S01]  /*19280*/  FADD.FTZ R5, R150, R5 ;  /* 0x0000000596057221 */ /* 0x000fe20000010000 */
[----:B------:R-:W0:Y:S01]  /*19290*/  MUFU.EX2 R89, R89 ;  /* 0x0000005900597308 */ /* 0x000e220000000800 */
[----:B-1----:R-:W-:-:S02]  /*192a0*/  FADD.FTZ R0, R159, R0 ;  /* 0x000000009f007221 */ /* 0x002fc40000010000 */
[----:B------:R-:W-:Y:S02]  /*192b0*/  FADD.FTZ R5, R95, R5 ;  /* 0x000000055f057221 */ /* 0x000fe40000010000 */
[----:B------:R-:W-:Y:S02]  /*192c0*/  FADD.FTZ R0, R110, R0 ;  /* 0x000000006e007221 */ /* 0x000fe40000010000 */
[----:B------:R-:W-:Y:S01]  /*192d0*/  FADD.FTZ R5, R144, R5 ;  /* 0x0000000590057221 */ /* 0x000fe20000010000 */
[----:B------:R-:W1:Y:S01]  /*192e0*/  MUFU.EX2 R155, R155 ;  /* 0x0000009b009b7308 */ /* 0x000e620000000800 */
[----:B--2---:R-:W-:Y:S02]  /*192f0*/  FADD.FTZ R0, R153, R0 ;  /* 0x0000000099007221 */ /* 0x004fe40000010000 */
[----:B------:R-:W-:-:S04]  /*19300*/  FADD.FTZ R5, R106, R5 ;  /* 0x000000056a057221 */ /* 0x000fc80000010000 */
[----:B------:R-:W-:Y:S01]  /*19310*/  FADD.FTZ R5, R146, R5 ;  /* 0x0000000592057221 */ /* 0x000fe20000010000 */
[----:B------:R-:W2:Y:S01]  /*19320*/  MUFU.EX2 R88, R88 ;  /* 0x0000005800587308 */ /* 0x000ea20000000800 */
[----:B0-----:R-:W-:Y:S02]  /*19330*/  FADD.FTZ R0, R89, R0 ;  /* 0x0000000059007221 */ /* 0x001fe40000010000 */
[----:B------:R-:W-:-:S04]  /*19340*/  FADD.FTZ R5, R103, R5 ;  /* 0x0000000567057221 */ /* 0x000fc80000010000 */
[----:B------:R-:W-:Y:S01]  /*19350*/  FADD.FTZ R5, R140, R5 ;  /* 0x000000058c057221 */ /* 0x000fe20000010000 */
[----:B------:R-:W0:Y:S01]  /*19360*/  MUFU.EX2 R149, R149 ;  /* 0x0000009500957308 */ /* 0x000e220000000800 */
[----:B-1----:R-:W-:Y:S02]  /*19370*/  FADD.FTZ R0, R155, R0 ;  /* 0x000000009b007221 */ /* 0x002fe40000010000 */
[----:B------:R-:W-:-:S05]  /*19380*/  FADD.FTZ R5, R102, R5 ;  /* 0x0000000566057221 */ /* 0x000fca0000010000 */
        /* <DEDUP_REMOVED lines=46> */
.L_x_1781:
[C---:B------:R-:W-:Y:S01]  /*19670*/  ISETP.GT.AND P1, PT, R7.reuse, R8, PT ;  /* 0x000000080700720c */ /* 0x040fe20003f24270 */
[----:B------:R-:W-:Y:S01]  /*19680*/  VIADD R7, R7, 0xffffffff ;  /* 0xffffffff07077836 */ /* 0x000fe20000000000 */
[----:B------:R-:W-:Y:S01]  /*19690*/  IADD3 R21, R21, 0x2a860, RZ ;  /* 0x0002a86015157810 */ /* 0x000fe20007ffe0ff */
[----:B------:R-:W-:Y:S01]  /*196a0*/  IMAD.MOV.U32 R164, RZ, RZ, R13 ;  /* 0x000000ffffa47224 */ /* 0x000fe200078e000d */
[----:B------:R-:W-:Y:S02]  /*196b0*/  F2FP.F16.F32.PACK_AB R154, R23, R154 ;  /* 0x0000009a179a723e */ /* 0x000fe400000000ff */
        /* <DEDUP_REMOVED lines=29> */
[----:B------:R-:W-:Y:S05]  /*19890*/  BSYNC B0 ;  /* 0x0000000000007941 */ /* 0x000fea0003800000 */
.L_x_1761:
[----:B------:R-:W-:Y:S02]  /*198a0*/  IMAD.MOV.U32 R3, RZ, RZ, R20 ;  /* 0x000000ffff037224 */ /* 0x000fe400078e0014 */
[----:B------:R-:W-:Y:S02]  /*198b0*/  IMAD.MOV.U32 R4, RZ, RZ, R10 ;  /* 0x000000ffff047224 */ /* 0x000fe400078e000a */
[----:B------:R-:W-:Y:S02]  /*198c0*/  IMAD.MOV.U32 R23, RZ, RZ, R12 ;  /* 0x000000ffff177224 */ /* 0x000fe400078e000c */
[----:B------:R-:W-:-:S07]  /*198d0*/  IMAD.MOV.U32 R164, RZ, RZ, R13 ;  /* 0x000000ffffa47224 */ /* 0x000fce00078e000d */
.L_x_1760:
[----:B------:R-:W-:Y:S05]  /*198e0*/  BSYNC B1 ;  /* 0x0000000000017941 */ /* 0x000fea0003800000 */
.L_x_1759:
[----:B------:R-:W0:Y:S01]  /*198f0*/  LDC R226, c[0x0][0x448] ;  /* 0x00011200ffe27b82 */ /* 0x000e220000000800 */
[----:B------:R-:W-:Y:S01]  /*19900*/  IADD3 R8, R188, 0x7f, RZ ;  /* 0x0000007fbc087810 */ /* 0x000fe20007ffe0ff */
[----:B------:R-:W-:Y:S01]  /*19910*/  ULDC UR4, c[0x0][0x9dc] ;  /* 0x0002770000047ab9 */ /* 0x000fe20000000800 */
[----:B------:R-:W-:Y:S02]  /*19920*/  LOP3.LUT R16, R16, 0xfff7ffff, RZ, 0xc0, !PT ;  /* 0xfff7ffff10107812 */ /* 0x000fe400078ec0ff */
[----:B------:R-:W-:-:S03]  /*19930*/  IADD3 R13, R166, 0x1, -R165 ;  /* 0x00000001a60d7810 */ /* 0x000fc60007ffe8a5 */
[----:B------:R-:W1:Y:S01]  /*19940*/  LDC R224, c[0x0][0x9e4] ;  /* 0x00027900ffe07b82 */ /* 0x000e620000000800 */
[----:B0-----:R-:W-:-:S13]  /*19950*/  ISETP.NE.AND P1, PT, R226, 0x1, PT ;  /* 0x00000001e200780c */ /* 0x001fda0003f25270 */
[----:B------:R-:W0:Y:S01]  /*19960*/  @P1 LDC R11, c[0x0][0x44c] ;  /* 0x00011300ff0b1b82 */ /* 0x000e220000000800 */
[----:B------:R-:W-:-:S04]  /*19970*/  @P1 LOP3.LUT R16, R16, 0x80000, RZ, 0xfc, !PT ;  /* 0x0008000010101812 */ /* 0x000fc800078efcff */
[----:B------:R-:W-:-:S03]  /*19980*/  LOP3.LUT R16, R16, 0xffefffff, RZ, 0xc0, !PT ;  /* 0xffefffff10107812 */ /* 0x000fc600078ec0ff */
[----:B------:R-:W2:Y:S01]  /*19990*/  @P1 LDC R10, c[0x0][0x450] ;  /* 0x00011400ff0a1b82 */ /* 0x000ea20000000800 */
[----:B0-----:R-:W-:-:S05]  /*199a0*/  @P1 IMAD.HI.U32 R11, R8, R11, RZ ;  /* 0x0000000b080b1227 */ /* 0x001fca00078e00ff */
[----:B--2---:R-:W-:Y:S02]  /*199b0*/  @P1 SHF.R.U32.HI R8, RZ, R10, R11 ;  /* 0x0000000aff081219 */ /* 0x004fe4000001160b */
[----:B-1----:R-:W-:-:S03]  /*199c0*/  ISETP.GE.AND P1, PT, R224, 0x1, PT ;  /* 0x00000001e000780c */ /* 0x002fc60003f26270 */
[----:B------:R-:W-:-:S04]  /*199d0*/  IMAD.IADD R8, R13, 0x1, R8 ;  /* 0x000000010d087824 */ /* 0x000fc800078e0208 */
[----:B------:R-:W-:-:S06]  /*199e0*/  VIADD R12, R8, -UR4 ;  /* 0x80000004080c7c36 */ /* 0x000fcc0008000000 */
[----:B------:R-:W-:Y:S01]  /*199f0*/  @P1 LOP3.LUT R16, R16, 0x100000, RZ, 0xfc, !PT ;  /* 0x0010000010101812 */ /* 0x000fe200078efcff */
        /* <DEDUP_REMOVED lines=11> */
.L_x_1785:
[----:B------:R-:W-:-:S13]  /*19ab0*/  ISETP.NE.AND P1, PT, R224, 0x1, PT ;  /* 0x00000001e000780c */ /* 0x000fda0003f25270 */
[----:B------:R-:W0:Y:S02]  /*19ac0*/  @P1 LDC.64 R10, c[0x0][0x9e8] ;  /* 0x00027a00ff0a1b82 */ /* 0x000e240000000a00 */
[----:B0-----:R-:W-:-:S05]  /*19ad0*/  @P1 IMAD.HI.U32 R10, R8, R10, RZ ;  /* 0x0000000a080a1227 */ /* 0x001fca00078e00ff */
[----:B------:R-:W-:-:S07]  /*19ae0*/  @P1 SHF.R.U32.HI R8, RZ, R11, R10 ;  /* 0x0000000bff081219 */ /* 0x000fce000001160a */
.L_x_1786:
[----:B------:R-:W-:Y:S05]  /*19af0*/  BSYNC B0 ;  /* 0x0000000000007941 */ /* 0x000fea0003800000 */
.L_x_1784:
[----:B------:R-:W-:-:S05]  /*19b00*/  IMAD R11, R8, R224, RZ ;  /* 0x000000e0080b7224 */ /* 0x000fca00078e02ff */
[----:B------:R-:W-:-:S07]  /*19b10*/  VIMNMX R12, R12, R11, !PT ;  /* 0x0000000b0c0c7248 */ /* 0x000fce0007fe0100 */
.L_x_1783:
[----:B------:R-:W-:Y:S01]  /*19b20*/  VIADD R12, R12, 0x5f ;  /* 0x0000005f0c0c7836 */ /* 0x000fe20000000000 */
[----:B------:R-:W-:Y:S03]  /*19b30*/  BSSY B0, `(.L_x_1787) ;  /* 0x000027d000007945 */ /* 0x000fe60003800000 */
[----:B------:R-:W-:-:S05]  /*19b40*/  IMAD.HI R12, R12, 0x2aaaaaab, RZ ;  /* 0x2aaaaaab0c0c7827 */ /* 0x000fca00078e02ff */
[----:B------:R-:W-:-:S04]  /*19b50*/  SHF.R.U32.HI R11, RZ, 0x1f, R12 ;  /* 0x0000001fff0b7819 */ /* 0x000fc8000001160c */
[----:B------:R-:W-:-:S04]  /*19b60*/  LEA.HI.SX32 R8, R12, R11, 0x1c ;  /* 0x0000000b0c087211 */ /* 0x000fc800078fe2ff */
[----:B------:R-:W-:-:S04]  /*19b70*/  VIMNMX R8, R201, R8, !PT ;  /* 0x00000008c9087248 */ /* 0x000fc80007fe0100 */
[----:B------:R-:W-:-:S13]  /*19b80*/  ISETP.GE.AND P1, PT, R7, R8, PT ;  /* 0x000000080700720c */ /* 0x000fda0003f26270 */
[----:B------:R-:W-:Y:S05]  /*19b90*/  @!P1 BRA `(.L_x_1788) ;  /* 0x0000002400d89947 */ /* 0x000fea0003800000 */
[----:B------:R-:W-:Y:S01]  /*19ba0*/  BSSY B1, `(.L_x_1788) ;  /* 0x0000275000017945 */ /* 0x000fe20003800000 */
[----:B------:R-:W-:Y:S01]  /*19bb0*/  IMAD.MOV.U32 R10, RZ, RZ, R3 ;  /* 0x000000ffff0a7224 */ /* 0x000fe200078e0003 */
[----:B------:R-:W-:Y:S01]  /*19bc0*/  MOV R11, R4 ;  /* 0x00000004000b7202 */ /* 0x000fe20000000f00 */
[----:B------:R-:W-:Y:S02]  /*19bd0*/  IMAD.MOV.U32 R12, RZ, RZ, R164 ;  /* 0x000000ffff0c7224 */ /* 0x000fe400078e00a4 */
[----:B------:R-:W-:-:S07]  /*19be0*/  IMAD.MOV.U32 R13, RZ, RZ, R23 ;  /* 0x000000ffff0d7224 */ /* 0x000fce00078e0017 */
.L_x_1801:
[----:B------:R-:W-:-:S04]  /*19bf0*/  ISETP.NE.AND P1, PT, R13, 0x1, PT ;  /* 0x000000010d00780c */ /* 0x000fc80003f25270 */
[----:B------:R-:W-:-:S04]  /*19c00*/  SEL R3, RZ, 0x1, P1 ;  /* 0x00000001ff037807 */ /* 0x000fc80000800000 */
[----:B------:R-:W-:Y:S01]  /*19c10*/  LOP3.LUT R164, R12, R3, RZ, 0x3c, !PT ;  /* 0x000000030ca47212 */ /* 0x000fe200078e3cff */
[----:B------:R-:W-:Y:S06]  /*19c20*/  @!P0 BRA `(.L_x_1789) ;  /* 0x0000000000048947 */ /* 0x000fec0003800000 */
[----:B------:R-:W-:Y:S01]  /*19c30*/  BPT.TRAP 0x1 ;  /* 0x000000040000795c */ /* 0x000fe20000300000 */
.L_x_1789:
[----:B------:R-:W-:Y:S01]  /*19c40*/  VIADD R23, R13, 0x1 ;  /* 0x000000010d177836 */ /* 0x000fe20000000000 */
[----:B------:R-:W-:-:S04]  /*19c50*/  SHF.L.U32 R3, R164, 0x1f, RZ ;  /* 0x0000001fa4037819 */ /* 0x000fc800000006ff */
[----:B------:R-:W-:-:S04]  /*19c60*/  ISETP.NE.AND P1, PT, R23, 0x2, PT ;  /* 0x000000021700780c */ /* 0x000fc80003f25270 */
[----:B------:R-:W-:-:S05]  /*19c70*/  SEL R23, R23, RZ, P1 ;  /* 0x000000ff17177207 */ /* 0x000fca0000800000 */
[----:B------:R-:W-:-:S04]  /*19c80*/  IMAD R20, R23, 0x8, R2 ;  /* 0x0000000817147824 */ /* 0x000fc800078e0202 */
[----:B------:R0:W1:Y:S01]  /*19c90*/  SYNCS.PHASECHK.TRANS64.TRYWAIT P1, [R20+URZ+0x2a830], R3 ;  /* 0x02a83003140075a7 */ /* 0x000062000802017f */
[----:B------:R-:W-:Y:S05]  /*19ca0*/  @!P0 BRA `(.L_x_1790) ;  /* 0x0000000000048947 */ /* 0x000fea0003800000 */
[----:B------:R-:W-:Y:S01]  /*19cb0*/  BPT.TRAP 0x1 ;  /* 0x000000040000795c */ /* 0x000fe20000300000 */
.L_x_1790:
[----:B------:R-:W-:Y:S01]  /*19cc0*/  IMAD R95, R23, 0x900, R6 ;  /* 0x00000900175f7824 */ /* 0x000fe200078e0206 */
[----:B------:R-:W-:Y:S03]  /*19cd0*/  BSSY B2, `(.L_x_1791) ;  /* 0x0000006000027945 */ /* 0x000fe60003800000 */
[C---:B------:R-:W-:Y:S01]  /*19ce0*/  VIADD R92, R95.reuse, 0x4 ;  /* 0x000000045f5c7836 */ /* 0x040fe20000000000 */
[----:B------:R-:W-:Y:S01]  /*19cf0*/  IADD3 R90, R95, 0x2, RZ ;  /* 0x000000025f5a7810 */ /* 0x000fe20007ffe0ff */
[----:B-1----:R-:W-:Y:S06]  /*19d00*/  @P1 BRA `(.L_x_1792) ;  /* 0x0000000000081947 */ /* 0x002fec0003800000 */
[----:B------:R-:W1:Y:S02]  /*19d10*/  SYNCS.PHASECHK.TRANS64.TRYWAIT P1, [R20+URZ+0x2a830], R3 ;  /* 0x02a83003140075a7 */ /* 0x000e64000802017f */
[----:B-1----:R-:W-:Y:S05]  /*19d20*/  @!P1 BRA `(.L_x_1793) ;  /* 0x0000012c006c9947 */ /* 0x002fea0003800000 */
.L_x_1792:
[----:B------:R-:W-:Y:S05]  /*19d30*/  BSYNC B2 ;  /* 0x0000000000027941 */ /* 0x000fea0003800000 */
.L_x_1791:
[----:B------:R-:W2:Y:S01]  /*19d40*/  LDL.64 R96, [R1+0x28] ;  /* 0x0000280001607983 */ /* 0x000ea20000100a00 */
[----:B------:R-:W-:Y:S01]  /*19d50*/  IMAD.MOV.U32 R88, RZ, RZ, R95 ;  /* 0x000000ffff587224 */ /* 0x000fe200078e005f */
[----:B------:R-:W-:Y:S01]  /*19d60*/  MOV R197, UR50 ;  /* 0x0000003200c57c02 */ /* 0x000fe20008000f00 */
[----:B------:R-:W-:Y:S01]  /*19d70*/  IMAD.MOV.U32 R89, RZ, RZ, 0x40000040 ;  /* 0x40000040ff597424 */ /* 0x000fe200078e00ff */
[----:B------:R-:W-:Y:S01]  /*19d80*/  MOV R4, UR38 ;  /* 0x0000002600047c02 */ /* 0x000fe20008000f00 */
[----:B------:R-:W-:Y:S01]  /*19d90*/  IMAD.MOV.U32 R93, RZ, RZ, 0x40000040 ;  /* 0x40000040ff5d7424 */ /* 0x000fe200078e00ff */
[----:B------:R-:W-:Y:S01]  /*19da0*/  R2UR UR50, R88 ;  /* 0x00000000583272ca */ /* 0x000fe200000e0000 */
[C---:B------:R-:W-:Y:S01]  /*19db0*/  VIADD R88, R95.reuse, 0x6 ;  /* 0x000000065f587836 */ /* 0x040fe20000000000 */
[----:B------:R-:W-:Y:S01]  /*19dc0*/  MOV R193, UR46 ;  /* 0x0000002e00c17c02 */ /* 0x000fe20008000f00 */
[-C--:B------:R-:W-:Y:S01]  /*19dd0*/  FMUL.FTZ R24, R24, R94.reuse ;  /* 0x0000005e18187220 */ /* 0x080fe20000410000 */
[----:B------:R-:W-:Y:S01]  /*19de0*/  R2UR UR46, R90 ;  /* 0x000000005a2e72ca */ /* 0x000fe200000e0000 */
[C---:B------:R-:W-:Y:S01]  /*19df0*/  VIADD R90, R95.reuse, 0x300 ;  /* 0x000003005f5a7836 */ /* 0x040fe20000000000 */
[----:B------:R-:W-:Y:S01]  /*19e00*/  R2UR UR38, R88 ;  /* 0x00000000582672ca */ /* 0x000fe200000e0000 */
[----:B------:R-:W-:Y:S01]  /*19e10*/  VIADD R88, R95, 0x302 ;  /* 0x000003025f587836 */ /* 0x000fe20000000000 */
[----:B------:R-:W-:Y:S01]  /*19e20*/  MOV R189, UR42 ;  /* 0x0000002a00bd7c02 */ /* 0x000fe20008000f00 */
[-C--:B------:R-:W-:Y:S01]  /*19e30*/  FMUL.FTZ R25, R25, R94.reuse ;  /* 0x0000005e19197220 */ /* 0x080fe20000410000 */
[----:B------:R-:W-:Y:S01]  /*19e40*/  R2UR UR42, R92 ;  /* 0x000000005c2a72ca */ /* 0x000fe200000e0000 */
[C---:B------:R-:W-:Y:S01]  /*19e50*/  VIADD R92, R95.reuse, 0x304 ;  /* 0x000003045f5c7836 */ /* 0x040fe20000000000 */
[----:B------:R-:W-:Y:S01]  /*19e60*/  R2UR UR30, R88 ;  /* 0x00000000581e72ca */ /* 0x000fe200000e0000 */
[C---:B------:R-:W-:Y:S01]  /*19e70*/  VIADD R88, R95.reuse, 0x600 ;  /* 0x000006005f587836 */ /* 0x040fe20000000000 */
[----:B------:R-:W-:Y:S01]  /*19e80*/  R2UR UR34, R90 ;  /* 0x000000005a2272ca */ /* 0x000fe200000e0000 */
        /* <DEDUP_REMOVED lines=14> */
[C---:B------:R-:W-:Y:S01]  /*19f70*/  VIADD R90, R95.reuse, 0x604 ;  /* 0x000006045f5a7836 */ /* 0x040fe20000000000 */
[----:B------:R-:W-:Y:S01]  /*19f80*/  R2UR UR18, R88 ;  /* 0x00000000581272ca */ /* 0x000fe200000e0000 */
[----:B------:R-:W-:Y:S01]  /*19f90*/  VIADD R88, R95, 0x602 ;  /* 0x000006025f587836 */ /* 0x000fe20000000000 */
[----:B------:R-:W-:Y:S01]  /*19fa0*/  MOV R91, 0x40000040 ;  /* 0x40000040005b7802 */ /* 0x000fe20000000f00 */
[-C--:B------:R-:W-:Y:S01]  /*19fb0*/  FMUL.FTZ R40, R40, R94.reuse ;  /* 0x0000005e28287220 */ /* 0x080fe20000410000 */
[----:B------:R-:W-:Y:S01]  /*19fc0*/  MOV R192, UR47 ;  /* 0x0000002f00c07c02 */ /* 0x000fe20008000f00 */
[-C--:B------:R-:W-:Y:S01]  /*19fd0*/  FMUL.FTZ R41, R41, R94.reuse ;  /* 0x0000005e29297220 */ /* 0x080fe20000410000 */
[----:B------:R-:W-:Y:S01]  /*19fe0*/  MOV R21, UR43 ;  /* 0x0000002b00157c02 */ /* 0x000fe20008000f00 */
[-C--:B------:R-:W-:Y:S01]  /*19ff0*/  FMUL.FTZ R44, R44, R94.reuse ;  /* 0x0000005e2c2c7220 */ /* 0x080fe20000410000 */
[----:B01----:R-:W-:Y:S01]  /*1a000*/  MOV R3, UR39 ;  /* 0x0000002700037c02 */ /* 0x003fe20008000f00 */
        /* <DEDUP_REMOVED lines=156> */
.L_x_1794:
[----:B------:R-:W-:Y:S02]  /*1a9d0*/  SHF.L.U32 R3, R12, 0x1f, RZ ;  /* 0x0000001f0c037819 */ /* 0x000fe400000006ff */
[----:B------:R-:W-:-:S04]  /*1a9e0*/  LEA R21, R13, R2, 0x3 ;  /* 0x000000020d157211 */ /* 0x000fc800078e18ff */
[----:B------:R0:W1:Y:S01]  /*1a9f0*/  SYNCS.PHASECHK.TRANS64.TRYWAIT P1, [R21+URZ+0x2a850], R3 ;  /* 0x02a85003150075a7 */ /* 0x000062000802017f */
[----:B------:R-:W-:Y:S05]  /*1aa00*/  @!P0 BRA `(.L_x_1795) ;  /* 0x0000000000048947 */ /* 0x000fea0003800000 */
[----:B------:R-:W-:Y:S01]  /*1aa10*/  BPT.TRAP 0x1 ;  /* 0x000000040000795c */ /* 0x000fe20000300000 */
.L_x_1795:
[----:B------:R-:W-:Y:S04]  /*1aa20*/  BSSY B2, `(.L_x_1796) ;  /* 0x0000004000027945 */ /* 0x000fe80003800000 */
[----:B-1----:R-:W-:Y:S05]  /*1aa30*/  @P1 BRA `(.L_x_1797) ;  /* 0x0000000000081947 */ /* 0x002fea0003800000 */
[----:B------:R-:W1:Y:S02]  /*1aa40*/  SYNCS.PHASECHK.TRANS64.TRYWAIT P1, [R21+URZ+0x2a850], R3 ;  /* 0x02a85003150075a7 */ /* 0x000e64000802017f */
[----:B-1----:R-:W-:Y:S05]  /*1aa50*/  @!P1 BRA `(.L_x_1798) ;  /* 0x0000012000349947 */ /* 0x002fea0003800000 */
.L_x_1797:
[----:B------:R-:W-:Y:S05]  /*1aa60*/  BSYNC B2 ;  /* 0x0000000000027941 */ /* 0x000fea0003800000 */
.L_x_1796:
[----:B01----:R-:W-:Y:S01]  /*1aa70*/  VIADD R3, R2, 0x400 ;  /* 0x0000040002037836 */ /* 0x003fe20000000000 */
[----:B------:R-:W-:Y:S01]  /*1aa80*/  WARPGROUP.ARRIVE ;  /* 0x00000000000079c5 */ /* 0x000fe20000000000 */
[----:B------:R-:W-:-:S03]  /*1aa90*/  IMAD.MOV.U32 R15, RZ, RZ, 0x40000040 ;  /* 0x40000040ff0f7424 */ /* 0x000fc600078e00ff */
[----:B------:R-:W-:-:S04]  /*1aaa0*/  SHF.R.U32.HI R3, RZ, 0x4, R3 ;  /* 0x00000004ff037819 */ /* 0x000fc80000011603 */
[----:B------:R-:W-:-:S04]  /*1aab0*/  LOP3.LUT R3, R3, 0x3fff, RZ, 0xc0, !PT ;  /* 0x00003fff03037812 */ /* 0x000fc800078ec0ff */
[----:B------:R-:W-:-:S05]  /*1aac0*/  LOP3.LUT R3, R3, 0x3000000, RZ, 0xfc, !PT ;  /* 0x0300000003037812 */ /* 0x000fca00078efcff */
[----:B------:R-:W-:Y:S02]  /*1aad0*/  IMAD R12, R13, 0x600, R3 ;  /* 0x000006000d0c7824 */ /* 0x000fe400078e0203 */
[----:B------:R-:W-:Y:S02]  /*1aae0*/  IMAD.MOV.U32 R13, RZ, RZ, 0x40000040 ;  /* 0x40000040ff0d7424 */ /* 0x000fe400078e00ff */
[C---:B------:R-:W-:Y:S01]  /*1aaf0*/  VIADD R14, R12.reuse, 0x80 ;  /* 0x000000800c0e7836 */ /* 0x040fe20000000000 */
[----:B------:R-:W-:Y:S02]  /*1ab00*/  R2UR UR6, R12 ;  /* 0x000000000c0672ca */ /* 0x000fe400000e0000 */
        /* <DEDUP_REMOVED lines=17> */
[----:B------:R-:W-:Y:S01]  /*1ac20*/  R2UR UR6, R14 ;  /* 0x000000000e0672ca */ /* 0x000fe200000e0000 */
[C---:B------:R-:W-:Y:S01]  /*1ac30*/  VIADD R14, R12.reuse, 0x200 ;  /* 0x000002000c0e7836 */ /* 0x040fe20000000000 */
[----:B------:R-:W-:Y:S01]  /*1ac40*/  R2UR UR7, R15 ;  /* 0x000000000f0772ca */ /* 0x000fe200000e0000 */
[----:B------:R-:W-:Y:S01]  /*1ac50*/  VIADD R12, R12, 0x280 ;  /* 0x000002800c0c7836 */ /* 0x000fe20000000000 */
[----:B------:R-:W-:Y:S01]  /*1ac60*/  MOV R15, 0x40000040 ;  /* 0x40000040000f7802 */ /* 0x000fe20000000f00 */
[----:B------:R-:W-:Y:S02]  /*1ac70*/  WARPGROUP.DEPBAR.LE gsb0, 0x0 ;  /* 0x00008000000079c5 */ /* 0x000fe40000010000 */
[----:B------:R-:W-:-:S08]  /*1ac80*/  WARPGROUP.ARRIVE ;  /* 0x00000000000079c5 */ /* 0x000fd00000000000 */
        /* <DEDUP_REMOVED lines=14> */
.L_x_1799:
        /* <DEDUP_REMOVED lines=60> */
[----:B------:R-:W-:-:S02]  /*1b130*/  VIADD R20, R20, 0x2a840 ;  /* 0x0002a84014147836 */ /* 0x000fc40000000000 */
[----:B------:R-:W1:Y:S01]  /*1b140*/  MUFU.TANH R92, R92 ;  /* 0x0000005c005c7308 */ /* 0x000e620000002400 */
[----:B--2---:R-:W-:Y:S02]  /*1b150*/  FMNMX.FTZ R4, R91, R4, !PT ;  /* 0x000000045b047209 */ /* 0x004fe40007810000 */
[----:B------:R-:W-:-:S04]  /*1b160*/  PRMT R20, R172, 0x654, R20 ;  /* 0x00000654ac147816 */ /* 0x000fc80000000014 */
[----:B------:R2:W-:Y:S01]  /*1b170*/  SYNCS.ARRIVE.TRANS64.RED.A1T0 RZ, [R20+URZ], RZ ;  /* 0x000000ff14ff79a7 */ /* 0x0005e2000810043f */
        /* <DEDUP_REMOVED lines=79> */
[----:B0-----:R-:W-:Y:S02]  /*1b670*/  FMNMX.FTZ R9, R132, R4, !PT ;  /* 0x0000000484097209 */ /* 0x001fe40007810000 */
[----:B-1----:R-:W-:-:S05]  /*1b680*/  FMNMX.FTZ R4, R131, R3, !PT ;  /* 0x0000000383047209 */ /* 0x002fca0007810000 */
[----:B------:R-:W0:Y:S01]  /*1b690*/  SHFL.BFLY PT, R14, R4, 0x2, 0x1f ;  /* 0x0c401f00040e7f89 */ /* 0x000e2200000e0000 */
[----:B---3--:R-:W-:-:S05]  /*1b6a0*/  FMNMX.FTZ R3, R133, R9, !PT ;  /* 0x0000000985037209 */ /* 0x008fca0007810000 */
        /* <DEDUP_REMOVED lines=8> */
[-C--:B------:R-:W-:Y:S01]  /*1b730*/  FMUL.FTZ R11, R4, R14.reuse ;  /* 0x0000000e040b7220 */ /* 0x080fe20000410000 */
[----:B-1----:R-:W-:Y:S02]  /*1b740*/  FMNMX.FTZ R3, R3, R9, !PT ;  /* 0x0000000903037209 */ /* 0x002fe40007810000 */
[-C--:B------:R-:W-:Y:S01]  /*1b750*/  FMUL.FTZ R94, R94, R14.reuse ;  /* 0x0000000e5e5e7220 */ /* 0x080fe20000410000 */
[-CC-:B------:R-:W-:Y:S01]  /*1b760*/  FFMA.FTZ R154, R98, R14.reuse, -R11.reuse ;  /* 0x0000000e629a7223 */ /* 0x180fe2000001080b */
[-CC-:B------:R-:W-:Y:S01]  /*1b770*/  FFMA.FTZ R98, R99, R14.reuse, -R11.reuse ;  /* 0x0000000e63627223 */ /* 0x180fe2000001080b */
[-CC-:B------:R-:W-:Y:S01]  /*1b780*/  FFMA.FTZ R156, R12, R14.reuse, -R11.reuse ;  /* 0x0000000e0c9c7223 */ /* 0x180fe2000001080b */
[C---:B------:R-:W-:Y:S01]  /*1b790*/  FADD.FTZ R9, -R3.reuse, R10 ;  /* 0x0000000a03097221 */ /* 0x040fe20000010100 */
[-C--:B------:R-:W-:Y:S01]  /*1b7a0*/  FMUL.FTZ R99, R3, R14.reuse ;  /* 0x0000000e03637220 */ /* 0x080fe20000410000 */
[-CC-:B------:R-:W-:Y:S01]  /*1b7b0*/  FFMA.FTZ R152, R93, R14.reuse, -R11.reuse ;  /* 0x0000000e5d987223 */ /* 0x180fe2000001080b */
[-C--:B------:R-:W-:Y:S01]  /*1b7c0*/  FFMA.FTZ R93, R107, R14.reuse, -R11 ;  /* 0x0000000e6b5d7223 */ /* 0x080fe2000001080b */
[-C--:B------:R-:W-:Y:S01]  /*1b7d0*/  FMUL.FTZ R9, R9, R14.reuse ;  /* 0x0000000e09097220 */ /* 0x080fe20000410000 */
[-C--:B------:R-:W-:Y:S01]  /*1b7e0*/  FFMA.FTZ R157, R15, R14.reuse, -R99 ;  /* 0x0000000e0f9d7223 */ /* 0x080fe20000010863 */
[-C--:B------:R-:W-:Y:S01]  /*1b7f0*/  FFMA.FTZ R137, R13, R14.reuse, -R11 ;  /* 0x0000000e0d897223 */ /* 0x080fe2000001080b */
[-C--:B------:R-:W-:Y:S01]  /*1b800*/  FFMA.FTZ R107, R88, R14.reuse, -R99 ;  /* 0x0000000e586b7223 */ /* 0x080fe20000010863 */
[----:B------:R-:W-:Y:S01]  /*1b810*/  MUFU.EX2 R94, R94 ;  /* 0x0000005e005e7308 */ /* 0x000fe20000000800 */
[-C--:B------:R-:W-:Y:S01]  /*1b820*/  FFMA.FTZ R158, R89, R14.reuse, -R11 ;  /* 0x0000000e599e7223 */ /* 0x080fe2000001080b */
[-C--:B------:R-:W-:Y:S01]  /*1b830*/  FFMA.FTZ R159, R91, R14.reuse, -R99 ;  /* 0x0000000e5b9f7223 */ /* 0x080fe20000010863 */
[-CC-:B------:R-:W-:Y:S01]  /*1b840*/  FFMA.FTZ R150, R106, R14.reuse, -R11.reuse ;  /* 0x0000000e6a967223 */ /* 0x180fe2000001080b */
[-C--:B------:R-:W-:Y:S01]  /*1b850*/  FFMA.FTZ R135, R90, R14.reuse, -R11 ;  /* 0x0000000e5a877223 */ /* 0x080fe2000001080b */
[-CC-:B------:R-:W-:Y:S01]  /*1b860*/  FFMA.FTZ R106, R92, R14.reuse, -R99.reuse ;  /* 0x0000000e5c6a7223 */ /* 0x180fe20000010863 */
[-C--:B------:R-:W-:Y:S01]  /*1b870*/  FFMA.FTZ R153, R96, R14.reuse, -R99 ;  /* 0x0000000e60997223 */ /* 0x080fe20000010863 */
[-CC-:B------:R-:W-:Y:S01]  /*1b880*/  FFMA.FTZ R134, R95, R14.reuse, -R11.reuse ;  /* 0x0000000e5f867223 */ /* 0x180fe2000001080b */
[----:B------:R-:W-:Y:S01]  /*1b890*/  MUFU.EX2 R9, R9 ;  /* 0x0000000900097308 */ /* 0x000fe20000000800 */
[-C--:B------:R-:W-:Y:S01]  /*1b8a0*/  FFMA.FTZ R95, R103, R14.reuse, -R11 ;  /* 0x0000000e675f7223 */ /* 0x080fe2000001080b */
[-CC-:B------:R-:W-:Y:S01]  /*1b8b0*/  FFMA.FTZ R103, R97, R14.reuse, -R99.reuse ;  /* 0x0000000e61677223 */ /* 0x180fe20000010863 */
[-C--:B------:R-:W-:Y:S01]  /*1b8c0*/  FFMA.FTZ R155, R100, R14.reuse, -R99 ;  /* 0x0000000e649b7223 */ /* 0x080fe20000010863 */
[-C--:B------:R-:W-:Y:S01]  /*1b8d0*/  FFMA.FTZ R148, R102, R14.reuse, -R11 ;  /* 0x0000000e66947223 */ /* 0x080fe2000001080b */
[-CC-:B------:R-:W-:Y:S01]  /*1b8e0*/  FFMA.FTZ R102, R101, R14.reuse, -R99.reuse ;  /* 0x0000000e65667223 */ /* 0x180fe20000010863 */
[-CC-:B------:R-:W-:Y:S01]  /*1b8f0*/  FFMA.FTZ R149, R104, R14.reuse, -R99.reuse ;  /* 0x0000000e68957223 */ /* 0x180fe20000010863 */
[-CC-:B------:R-:W-:Y:S01]  /*1b900*/  FFMA.FTZ R101, R105, R14.reuse, -R99.reuse ;  /* 0x0000000e69657223 */ /* 0x180fe20000010863 */
[----:B------:R-:W0:Y:S01]  /*1b910*/  MUFU.EX2 R156, R156 ;  /* 0x0000009c009c7308 */ /* 0x000e220000000800 */
[-CC-:B------:R-:W-:Y:S01]  /*1b920*/  FFMA.FTZ R151, R108, R14.reuse, -R99.reuse ;  /* 0x0000000e6c977223 */ /* 0x180fe20000010863 */
[-C--:B------:R-:W-:Y:S01]  /*1b930*/  FFMA.FTZ R100, R109, R14.reuse, -R99 ;  /* 0x0000000e6d647223 */ /* 0x080fe20000010863 */
[-C--:B------:R-:W-:Y:S01]  /*1b940*/  FFMA.FTZ R144, R110, R14.reuse, -R11 ;  /* 0x0000000e6e907223 */ /* 0x080fe2000001080b */
[-C--:B------:R-:W-:Y:S01]  /*1b950*/  FFMA.FTZ R145, R112, R14.reuse, -R99 ;  /* 0x0000000e70917223 */ /* 0x080fe20000010863 */
[-C--:B------:R-:W-:Y:S01]  /*1b960*/  FFMA.FTZ R90, R111, R14.reuse, -R11 ;  /* 0x0000000e6f5a7223 */ /* 0x080fe2000001080b */
[-C--:B------:R-:W-:Y:S01]  /*1b970*/  FFMA.FTZ R97, R113, R14.reuse, -R99 ;  /* 0x0000000e71617223 */ /* 0x080fe20000010863 */
[-C--:B------:R-:W-:Y:S01]  /*1b980*/  FFMA.FTZ R146, R114, R14.reuse, -R11 ;  /* 0x0000000e72927223 */ /* 0x080fe2000001080b */
[----:B------:R-:W1:Y:S01]  /*1b990*/  MUFU.EX2 R157, R157 ;  /* 0x0000009d009d7308 */ /* 0x000e620000000800 */
[-C--:B------:R-:W-:Y:S01]  /*1b9a0*/  FFMA.FTZ R147, R116, R14.reuse, -R99 ;  /* 0x0000000e74937223 */ /* 0x080fe20000010863 */
[-C--:B------:R-:W-:Y:S01]  /*1b9b0*/  FFMA.FTZ R89, R115, R14.reuse, -R11 ;  /* 0x0000000e73597223 */ /* 0x080fe2000001080b */
[-C--:B------:R-:W-:Y:S01]  /*1b9c0*/  FFMA.FTZ R96, R117, R14.reuse, -R99 ;  /* 0x0000000e75607223 */ /* 0x080fe20000010863 */
[-C--:B------:R-:W-:Y:S01]  /*1b9d0*/  FFMA.FTZ R140, R118, R14.reuse, -R11 ;  /* 0x0000000e768c7223 */ /* 0x080fe2000001080b */
[-C--:B------:R-:W-:Y:S01]  /*1b9e0*/  FFMA.FTZ R141, R120, R14.reuse, -R99 ;  /* 0x0000000e788d7223 */ /* 0x080fe20000010863 */
[-C--:B------:R-:W-:Y:S01]  /*1b9f0*/  FFMA.FTZ R13, R119, R14.reuse, -R11 ;  /* 0x0000000e770d7223 */ /* 0x080fe2000001080b */
[-C--:B------:R-:W-:Y:S01]  /*1ba00*/  FFMA.FTZ R92, R121, R14.reuse, -R99 ;  /* 0x0000000e795c7223 */ /* 0x080fe20000010863 */
[----:B------:R-:W3:Y:S01]  /*1ba10*/  MUFU.EX2 R137, R137 ;  /* 0x0000008900897308 */ /* 0x000ee20000000800 */
[----:B0-----:R-:W-:Y:S01]  /*1ba20*/  FFMA.FTZ R5, R94, R5, R156 ;  /* 0x000000055e057223 */ /* 0x001fe2000001009c */
[-C--:B------:R-:W-:Y:S01]  /*1ba30*/  FFMA.FTZ R142, R122, R14.reuse, -R11 ;  /* 0x0000000e7a8e7223 */ /* 0x080fe2000001080b */
[-C--:B------:R-:W-:Y:S01]  /*1ba40*/  FFMA.FTZ R143, R124, R14.reuse, -R99 ;  /* 0x0000000e7c8f7223 */ /* 0x080fe20000010863 */
[-C--:B------:R-:W-:Y:S01]  /*1ba50*/  FFMA.FTZ R12, R123, R14.reuse, -R11 ;  /* 0x0000000e7b0c7223 */ /* 0x080fe2000001080b */
[-C--:B------:R-:W-:Y:S01]  /*1ba60*/  FFMA.FTZ R91, R125, R14.reuse, -R99 ;  /* 0x0000000e7d5b7223 */ /* 0x080fe20000010863 */
[-C--:B------:R-:W-:Y:S01]  /*1ba70*/  FFMA.FTZ R136, R126, R14.reuse, -R11 ;  /* 0x0000000e7e887223 */ /* 0x080fe2000001080b */
[----:B------:R-:W-:Y:S01]  /*1ba80*/  FFMA.FTZ R15, R128, R14, -R99 ;  /* 0x0000000e800f7223 */ /* 0x000fe20000010863 */
[----:B------:R-:W0:Y:S01]  /*1ba90*/  MUFU.EX2 R107, R107 ;  /* 0x0000006b006b7308 */ /* 0x000e220000000800 */
[----:B-1----:R-:W-:Y:S01]  /*1baa0*/  FFMA.FTZ R0, R9, R0, R157 ;  /* 0x0000000009007223 */ /* 0x002fe2000001009d */
[-C--:B------:R-:W-:Y:S01]  /*1bab0*/  FFMA.FTZ R10, R127, R14.reuse, -R11 ;  /* 0x0000000e7f0a7223 */ /* 0x080fe2000001080b */
[-C--:B------:R-:W-:Y:S01]  /*1bac0*/  FFMA.FTZ R88, R129, R14.reuse, -R99 ;  /* 0x0000000e81587223 */ /* 0x080fe20000010863 */
[-C--:B------:R-:W-:Y:S01]  /*1bad0*/  FFMA.FTZ R138, R130, R14.reuse, -R11 ;  /* 0x0000000e828a7223 */ /* 0x080fe2000001080b */
[-C--:B------:R-:W-:Y:S01]  /*1bae0*/  FFMA.FTZ R139, R132, R14.reuse, -R99 ;  /* 0x0000000e848b7223 */ /* 0x080fe20000010863 */
[-C--:B------:R-:W-:Y:S01]  /*1baf0*/  FFMA.FTZ R11, R131, R14.reuse, -R11 ;  /* 0x0000000e830b7223 */ /* 0x080fe2000001080b */
[----:B------:R-:W-:Y:S01]  /*1bb00*/  FFMA.FTZ R99, R133, R14, -R99 ;  /* 0x0000000e85637223 */ /* 0x000fe20000010863 */
[----:B------:R-:W1:Y:S01]  /*1bb10*/  MUFU.EX2 R158, R158 ;  /* 0x0000009e009e7308 */ /* 0x000e620000000800 */
[----:B---3--:R-:W-:-:S07]  /*1bb20*/  FADD.FTZ R5, R137, R5 ;  /* 0x0000000589057221 */ /* 0x008fce0000010000 */
[----:B------:R-:W3:Y:S01]  /*1bb30*/  MUFU.EX2 R159, R159 ;  /* 0x0000009f009f7308 */ /* 0x000ee20000000800 */
[----:B0-----:R-:W-:-:S07]  /*1bb40*/  FADD.FTZ R0, R107, R0 ;  /* 0x000000006b007221 */ /* 0x001fce0000010000 */
[----:B------:R-:W0:Y:S01]  /*1bb50*/  MUFU.EX2 R135, R135 ;  /* 0x0000008700877308 */ /* 0x000e220000000800 */
[----:B-1----:R-:W-:-:S07]  /*1bb60*/  FADD.FTZ R5, R158, R5 ;  /* 0x000000059e057221 */ /* 0x002fce0000010000 */
        /* <DEDUP_REMOVED lines=80> */
[----:B--2---:R-:W2:Y:S01]  /*1c070*/  MUFU.EX2 R20, R99 ;  /* 0x0000006300147308 */ /* 0x004ea20000000800 */
[----:B0-----:R-:W-:Y:S01]  /*1c080*/  FADD.FTZ R0, R139, R0 ;  /* 0x000000008b007221 */ /* 0x001fe20000010000 */
[----:B-1----:R-:W-:-:S03]  /*1c090*/  FADD.FTZ R5, R11, R5 ;  /* 0x000000050b057221 */ /* 0x002fc60000010000 */
[----:B--2---:R-:W-:Y:S01]  /*1c0a0*/  FADD.FTZ R0, R20, R0 ;  /* 0x0000000014007221 */ /* 0x004fe20000010000 */
[----:B------:R-:W-:Y:S06]  /*1c0b0*/  @!P0 BRA `(.L_x_1800) ;  /* 0x0000000000048947 */ /* 0x000fec0003800000 */
[----:B------:R-:W-:Y:S01]  /*1c0c0*/  BPT.TRAP 0x1 ;  /* 0x000000040000795c */ /* 0x000fe20000300000 */
.L_x_1800:
[C---:B------:R-:W-:Y:S01]  /*1c0d0*/  ISETP.GT.AND P1, PT, R7.reuse, R8, PT ;  /* 0x000000080700720c */ /* 0x040fe20003f24270 */
[----:B------:R-:W-:Y:S01]  /*1c0e0*/  VIADD R7, R7, 0xffffffff ;  /* 0xffffffff07077836 */ /* 0x000fe20000000000 */
[----:B------:R-:W-:Y:S02]  /*1c0f0*/  IADD3 R21, R21, 0x2a860, RZ ;  /* 0x0002a86015157810 */ /* 0x000fe40007ffe0ff */
[----:B------:R-:W-:Y:S02]  /*1c100*/  F2FP.F16.F32.PACK_AB R156, R137, R156 ;  /* 0x0000009c899c723e */ /* 0x000fe400000000ff */
[----:B------:R-:W-:Y:S02]  /*1c110*/  PRMT R21, R172, 0x654, R21 ;  /* 0x00000654ac157816 */ /* 0x000fe40000000015 */
[----:B------:R-:W-:Y:S02]  /*1c120*/  F2FP.F16.F32.PACK_AB R140, R13, R140 ;  /* 0x0000008c0d8c723e */ /* 0x000fe400000000ff */
[----:B------:R0:W-:Y:S01]  /*1c130*/  SYNCS.ARRIVE.TRANS64.RED.A1T0 RZ, [R21+URZ], RZ ;  /* 0x000000ff15ff79a7 */ /* 0x0001e2000810043f */
        /* <DEDUP_REMOVED lines=25> */
[----:B------:R-:W-:Y:S01]  /*1c2d0*/  MOV R13, R23 ;  /* 0x00000017000d7202 */ /* 0x000fe20000000f00 */
[----:B0-----:R-:W-:Y:S06]  /*1c2e0*/  @P1 BRA `(.L_x_1801) ;  /* 0xffffffd800401947 */ /* 0x001fec000383ffff */
[----:B------:R-:W-:Y:S05]  /*1c2f0*/  BSYNC B1 ;  /* 0x0000000000017941 */ /* 0x000fea0003800000 */
.L_x_1788:
[----:B------:R-:W-:Y:S05]  /*1c300*/  BSYNC B0 ;  /* 0x0000000000007941 */ /* 0x000fea0003800000 */
.L_x_1787:
[----:B------:R-:W-:Y:S01]  /*1c310*/  ISETP.GE.AND P1, PT, R7, R201, PT ;  /* 0x000000c90700720c */ /* 0x000fe20003f26270 */
[----:B------:R-:W-:-:S12]  /*1c320*/  BSSY B0, `(.L_x_1802) ;  /* 0x000039d000007945 */ /* 0x000fd80003800000 */
[----:B------:R-:W-:Y:S05]  /*1c330*/  @!P1 BRA `(.L_x_1803) ;  /* 0x00000038006c9947 */ /* 0x000fea0003800000 */
[----:B------:R-:W-:Y:S02]  /*1c340*/  IMAD.MOV.U32 R10, RZ, RZ, R3 ;  /* 0x000000ffff0a7224 */ /* 0x000fe400078e0003 */
[----:B------:R-:W-:Y:S02]  /*1c350*/  IMAD.MOV.U32 R11, RZ, RZ, R4 ;  /* 0x000000ffff0b7224 */ /* 0x000fe400078e0004 */
[----:B------:R-:W-:Y:S02]  /*1c360*/  IMAD.MOV.U32 R8, RZ, RZ, R164 ;  /* 0x000000ffff087224 */ /* 0x000fe400078e00a4 */
[----:B------:R-:W-:-:S07]  /*1c370*/  IMAD.MOV.U32 R12, RZ, RZ, R23 ;  /* 0x000000ffff0c7224 */ /* 0x000fce00078e0017 */
.L_x_1824:
[----:B------:R-:W-:-:S04]  /*1c380*/  ISETP.NE.AND P1, PT, R12, 0x1, PT ;  /* 0x000000010c00780c */ /* 0x000fc80003f25270 */
[----:B------:R-:W-:-:S04]  /*1c390*/  SEL R3, RZ, 0x1, P1 ;  /* 0x00000001ff037807 */ /* 0x000fc80000800000 */
[----:B------:R-:W-:Y:S01]  /*1c3a0*/  LOP3.LUT R164, R8, R3, RZ, 0x3c, !PT ;  /* 0x0000000308a47212 */ /* 0x000fe200078e3cff */
[----:B------:R-:W-:Y:S06]  /*1c3b0*/  @!P0 BRA `(.L_x_1804) ;  /* 0x0000000000048947 */ /* 0x000fec0003800000 */
[----:B------:R-:W-:Y:S01]  /*1c3c0*/  BPT.TRAP 0x1 ;  /* 0x000000040000795c */ /* 0x000fe20000300000 */
.L_x_1804:
[----:B------:R-:W-:Y:S02]  /*1c3d0*/  IADD3 R23, R12, 0x1, RZ ;  /* 0x000000010c177810 */ /* 0x000fe40007ffe0ff */
[----:B------:R-:W-:Y:S02]  /*1c3e0*/  SHF.L.U32 R4, R164, 0x1f, RZ ;  /* 0x0000001fa4047819 */ /* 0x000fe400000006ff */
[----:B------:R-:W-:-:S04]  /*1c3f0*/  ISETP.NE.AND P1, PT, R23, 0x2, PT ;  /* 0x000000021700780c */ /* 0x000fc80003f25270 */
[----:B------:R-:W-:-:S05]  /*1c400*/  SEL R23, R23, RZ, P1 ;  /* 0x000000ff17177207 */ /* 0x000fca0000800000 */
[----:B------:R-:W-:-:S04]  /*1c410*/  IMAD R3, R23, 0x8, R2 ;  /* 0x0000000817037824 */ /* 0x000fc800078e0202 */
[----:B------:R0:W1:Y:S01]  /*1c420*/  SYNCS.PHASECHK.TRANS64.TRYWAIT P1, [R3+URZ+0x2a830], R4 ;  /* 0x02a83004030075a7 */ /* 0x000062000802017f */
[----:B------:R-:W-:Y:S05]  /*1c430*/  @!P0 BRA `(.L_x_1805) ;  /* 0x0000000000048947 */ /* 0x000fea0003800000 */
[----:B------:R-:W-:Y:S01]  /*1c440*/  BPT.TRAP 0x1 ;  /* 0x000000040000795c */ /* 0x000fe20000300000 */
.L_x_1805:
[----:B------:R-:W-:Y:S01]  /*1c450*/  IMAD R95, R23, 0x900, R6 ;  /* 0x00000900175f7824 */ /* 0x000fe200078e0206 */
[----:B------:R-:W-:Y:S03]  /*1c460*/  BSSY B1, `(.L_x_1806) ;  /* 0x0000006000017945 */ /* 0x000fe60003800000 */
[C---:B------:R-:W-:Y:S02]  /*1c470*/  VIADD R90, R95.reuse, 0x2 ;  /* 0x000000025f5a7836 */ /* 0x040fe40000000000 */
[----:B------:R-:W-:Y:S01]  /*1c480*/  VIADD R92, R95, 0x4 ;  /* 0x000000045f5c7836 */ /* 0x000fe20000000000 */
[----:B-1----:R-:W-:Y:S06]  /*1c490*/  @P1 BRA `(.L_x_1807) ;  /* 0x0000000000081947 */ /* 0x002fec0003800000 */
[----:B------:R-:W1:Y:S02]  /*1c4a0*/  SYNCS.PHASECHK.TRANS64.TRYWAIT P1, [R3+URZ+0x2a830], R4 ;  /* 0x02a83004030075a7 */ /* 0x000e64000802017f */
[----:B-1----:R-:W-:Y:S05]  /*1c4b0*/  @!P1 BRA `(.L_x_1808) ;  /* 0x0000010400b09947 */ /* 0x002fea0003800000 */
.L_x_1807:
[----:B------:R-:W-:Y:S05]  /*1c4c0*/  BSYNC B1 ;  /* 0x0000000000017941 */ /* 0x000fea0003800000 */
.L_x_1806:
        /* <DEDUP_REMOVED lines=11> */
[----:B------:R-:W-:Y:S01]  /*1c580*/  VIADD R90, R95, 0x300 ;  /* 0x000003005f5a7836 */ /* 0x000fe20000000000 */
[----:B------:R-:W-:Y:S01]  /*1c590*/  R2UR UR38, R88 ;  /* 0x00000000582672ca */ /* 0x000fe200000e0000 */
[-C--:B------:R-:W-:Y:S01]  /*1c5a0*/  FMUL.FTZ R25, R25, R94.reuse ;  /* 0x0000005e19197220 */ /* 0x080fe20000410000 */
[----:B------:R-:W-:Y:S01]  /*1c5b0*/  IADD3 R88, R95, 0x302, RZ ;  /* 0x000003025f587810 */ /* 0x000fe20007ffe0ff */
[-C--:B------:R-:W-:Y:S01]  /*1c5c0*/  FMUL.FTZ R28, R28, R94.reuse ;  /* 0x0000005e1c1c7220 */ /* 0x080fe20000410000 */
        /* <DEDUP_REMOVED lines=19> */
[----:B------:R-:W-:Y:S01]  /*1c700*/  VIADD R92, R95, 0x606 ;  /* 0x000006065f5c7836 */ /* 0x000fe20000000000 */
[----:B------:R-:W-:Y:S01]  /*1c710*/  R2UR UR22, R90 ;  /* 0x000000005a1672ca */ /* 0x000fe200000e0000 */
[-C--:B------:R-:W-:Y:S01]  /*1c720*/  FMUL.FTZ R41, R41, R94.reuse ;  /* 0x0000005e29297220 */ /* 0x080fe20000410000 */
[----:B------:R-:W-:Y:S01]  /*1c730*/  R2UR UR18, R88 ;  /* 0x00000000581272ca */ /* 0x000fe200000e0000 */
[C---:B------:R-:W-:Y:S01]  /*1c740*/  VIADD R88, R95.reuse, 0x602 ;  /* 0x000006025f587836 */ /* 0x040fe20000000000 */
[----:B------:R-:W-:Y:S01]  /*1c750*/  IADD3 R90, R95, 0x604, RZ ;  /* 0x000006045f5a7810 */ /* 0x000fe20007ffe0ff */
        /* <DEDUP_REMOVED lines=84> */
[----:B------:R-:W-:Y:S01]  /*1cca0*/  R2UR UR51, R195 ;  /* 0x00000000c33372ca */ /* 0x000fe200000e0000 */
[----:B------:R-:W-:Y:S02]  /*1ccb0*/  WARPGROUP.DEPBAR.LE gsb0, 0x0 ;  /* 0x00008000000079c5 */ /* 0x000fe40000010000 */
[----:B------:R-:W-:Y:S01]  /*1ccc0*/  WARPGROUP.ARRIVE ;  /* 0x00000000000079c5 */ /* 0x000fe20000000000 */
[----:B--2---:R-:W-:-:S02]  /*1ccd0*/  R2UR UR44, R196 ;  /* 0x00000000c42c72ca */ /* 0x004fc400000e0000 */
[----:B------:R-:W-:Y:S02]  /*1cce0*/  R2UR UR45, R197 ;  /* 0x00000000c52d72ca */ /* 0x000fe400000e0000 */
[----:B------:R-:W-:Y:S01]  /*1ccf0*/  R2UR UR48, R198 ;  /* 0x00000000c63072ca */ /* 0x000fe200000e0000 */
[----:B------:R-:W2:Y:S04]  /*1cd00*/  LDL.64 R196, [R1] ;  /* 0x0000000001c47983 */ /* 0x000ea80000100a00 */
[----:B------:R-:W3:Y:S06]  /*1cd10*/  LDL.64 R198, [R1+0x8] ;  /* 0x0000080001c67983 */ /* 0x000eec0000100a00 */
[----:B------:R-:W-:Y:S01]  /*1cd20*/  HGMMA.64x96x16.F32 R88, gdesc[UR44], R88, gsb0 ;  /* 0x016000002c5879f0 */ /* 0x000fe20008000858 */
[----:B------:R-:W-:-:S02]  /*1cd30*/  R2UR UR44, R194 ;  /* 0x00000000c22c72ca */ /* 0x000fc400000e0000 */
[----:B------:R-:W4:Y:S01]  /*1cd40*/  LDL.64 R194, [R1+0x18] ;  /* 0x0000180001c27983 */ /* 0x000f220000100a00 */
[----:B------:R-:W-:Y:S02]  /*1cd50*/  R2UR UR46, R192 ;  /* 0x00000000c02e72ca */ /* 0x000fe400000e0000 */
[----:B------:R-:W-:Y:S02]  /*1cd60*/  R2UR UR45, R193 ;  /* 0x00000000c12d72ca */ /* 0x000fe400000e0000 */
[----:B------:R-:W5:Y:S01]  /*1cd70*/  LDL.64 R192, [R1+0x10] ;  /* 0x0000100001c07983 */ /* 0x000f620000100a00 */
[----:B------:R-:W-:Y:S02]  /*1cd80*/  WARPGROUP.DEPBAR.LE gsb0, 0x0 ;  /* 0x00008000000079c5 */ /* 0x000fe40000010000 */
[----:B------:R-:W-:Y:S01]  /*1cd90*/  WARPGROUP.ARRIVE ;  /* 0x00000000000079c5 */ /* 0x000fe20000000000 */
[----:B----4-:R-:W-:Y:S02]  /*1cda0*/  R2UR UR40, R194 ;  /* 0x00000000c22872ca */ /* 0x010fe400000e0000 */
[----:B------:R-:W-:-:S13]  /*1cdb0*/  R2UR UR41, R195 ;  /* 0x00000000c32972ca */ /* 0x000fda00000e0000 */
[----:B------:R-:W-:Y:S01]  /*1cdc0*/  HGMMA.64x96x16.F32 R88, gdesc[UR40], R88, gsb0 ;  /* 0x01600000285879f0 */ /* 0x000fe20008000858 */
[----:B-----5:R-:W-:Y:S02]  /*1cdd0*/  R2UR UR36, R192 ;  /* 0x00000000c02472ca */ /* 0x020fe400000e0000 */
[----:B------:R-:W-:Y:S02]  /*1cde0*/  R2UR UR37, R193 ;  /* 0x00000000c12572ca */ /* 0x000fe400000e0000 */
[----:B---3--:R-:W-:Y:S02]  /*1cdf0*/  R2UR UR32, R198 ;  /* 0x00000000c62072ca */ /* 0x008fe400000e0000 */
        /* <DEDUP_REMOVED lines=49> */
[----:B------:R-:W-:Y:S02]  /*1d110*/  R2UR UR39, R4 ;  /* 0x00000000042772ca */ /* 0x000fe400000e0000 */
[----:B------:R-:W-:Y:S01]  /*1d120*/  R2UR UR38, R13 ;  /* 0x000000000d2672ca */ /* 0x000fe200000e0000 */
[----:B------:R-:W-:Y:S02]  /*1d130*/  WARPGROUP.DEPBAR.LE gsb0, 0x0 ;  /* 0x00008000000079c5 */ /* 0x000fe40000010000 */
[----:B------:R-:W-:-:S12]  /*1d140*/  @!P0 BRA `(.L_x_1809) ;  /* 0x0000000000048947 */ /* 0x000fd80003800000 */
[----:B------:R-:W-:Y:S01]  /*1d150*/  BPT.TRAP 0x1 ;  /* 0x000000040000795c */ /* 0x000fe20000300000 */
.L_x_1809:
[----:B------:R-:W-:Y:S01]  /*1d160*/  SHF.L.U32 R4, R8, 0x1f, RZ ;  /* 0x0000001f08047819 */ /* 0x000fe200000006ff */
[----:B------:R-:W-:-:S04]  /*1d170*/  IMAD R15, R12, 0x8, R2 ;  /* 0x000000080c0f7824 */ /* 0x000fc800078e0202 */
[----:B------:R0:W1:Y:S01]  /*1d180*/  SYNCS.PHASECHK.TRANS64.TRYWAIT P1, [R15+URZ+0x2a850], R4 ;  /* 0x02a850040f0075a7 */ /* 0x000062000802017f */
[----:B------:R-:W-:Y:S05]  /*1d190*/  @!P0 BRA `(.L_x_1810) ;  /* 0x0000000000048947 */ /* 0x000fea0003800000 */
[----:B------:R-:W-:Y:S01]  /*1d1a0*/  BPT.TRAP 0x1 ;  /* 0x000000040000795c */ /* 0x000fe20000300000 */
.L_x_1810:
[----:B------:R-:W-:Y:S04]  /*1d1b0*/  BSSY B1, `(.L_x_1811) ;  /* 0x0000004000017945 */ /* 0x000fe80003800000 */
[----:B-1----:R-:W-:Y:S05]  /*1d1c0*/  @P1 BRA `(.L_x_1812) ;  /* 0x0000000000081947 */ /* 0x002fea0003800000 */
[----:B------:R-:W1:Y:S02]  /*1d1d0*/  SYNCS.PHASECHK.TRANS64.TRYWAIT P1, [R15+URZ+0x2a850], R4 ;  /* 0x02a850040f0075a7 */ /* 0x000e64000802017f */
[----:B-1----:R-:W-:Y:S05]  /*1d1e0*/  @!P1 BRA `(.L_x_1813) ;  /* 0x000000f800789947 */ /* 0x002fea0003800000 */
.L_x_1812:
[----:B------:R-:W-:Y:S05]  /*1d1f0*/  BSYNC B1 ;  /* 0x0000000000017941 */ /* 0x000fea0003800000 */
.L_x_1811:
[----:B01----:R-:W-:Y:S01]  /*1d200*/  VIADD R4, R2, 0x400 ;  /* 0x0000040002047836 */ /* 0x003fe20000000000 */
[----:B------:R-:W-:Y:S01]  /*1d210*/  WARPGROUP.ARRIVE ;  /* 0x00000000000079c5 */ /* 0x000fe20000000000 */
[----:B------:R-:W-:Y:S02]  /*1d220*/  IMAD.MOV.U32 R9, RZ, RZ, 0x40000040 ;  /* 0x40000040ff097424 */ /* 0x000fe400078e00ff */
[----:B------:R-:W-:Y:S01]  /*1d230*/  IMAD.MOV.U32 R13, RZ, RZ, 0x40000040 ;  /* 0x40000040ff0d7424 */ /* 0x000fe200078e00ff */
[----:B------:R-:W-:Y:S02]  /*1d240*/  SHF.R.U32.HI R4, RZ, 0x4, R4 ;  /* 0x00000004ff047819 */ /* 0x000fe40000011604 */
[----:B------:R-:W-:Y:S01]  /*1d250*/  R2UR UR7, R9 ;  /* 0x00000000090772ca */ /* 0x000fe200000e0000 */
[----:B------:R-:W-:Y:S01]  /*1d260*/  IMAD.MOV.U32 R9, RZ, RZ, 0x40000040 ;  /* 0x40000040ff097424 */ /* 0x000fe200078e00ff */
[----:B------:R-:W-:-:S04]  /*1d270*/  LOP3.LUT R4, R4, 0x3fff, RZ, 0xc0, !PT ;  /* 0x00003fff04047812 */ /* 0x000fc800078ec0ff */
[----:B------:R-:W-:-:S05]  /*1d280*/  LOP3.LUT R4, R4, 0x3000000, RZ, 0xfc, !PT ;  /* 0x0300000004047812 */ /* 0x000fca00078efcff */
[----:B------:R-:W-:-:S05]  /*1d290*/  IMAD R8, R12, 0x600, R4 ;  /* 0x000006000c087824 */ /* 0x000fca00078e0204 */
[C---:B------:R-:W-:Y:S02]  /*1d2a0*/  R2UR UR6, R8.reuse ;  /* 0x00000000080672ca */ /* 0x040fe400000e0000 */
[----:B------:R-:W-:-:S11]  /*1d2b0*/  IADD3 R12, R8, 0x80, RZ ;  /* 0x00000080080c7810 */ /* 0x000fd60007ffe0ff */
        /* <DEDUP_REMOVED lines=36> */
.L_x_1814:
        /* <DEDUP_REMOVED lines=8> */
[----:B------:R-:W-:Y:S01]  /*1d580*/  IADD3 R129, R202, R188, RZ ;  /* 0x000000bcca817210 */ /* 0x000fe20007ffe0ff */
        /* <DEDUP_REMOVED lines=42> */
[----:B------:R-:W-:-:S02]  /*1d830*/  VIADD R9, R3, 0x2a840 ;  /* 0x0002a84003097836 */ /* 0x000fc40000000000 */
[----:B------:R-:W-:Y:S01]  /*1d840*/  FMUL.FTZ R119, R127, UR39 ;  /* 0x000000277f777c20 */ /* 0x000fe20008410000 */
[----:B------:R-:W-:Y:S02]  /*1d850*/  IMAD R132, R7, -0x60, RZ ;  /* 0xffffffa007847824 */ /* 0x000fe400078e02ff */
[----:B------:R-:W-:Y:S01]  /*1d860*/  FMUL.FTZ R130, R133, UR39 ;  /* 0x0000002785827c20 */ /* 0x000fe20008410000 */
[----:B------:R-:W-:Y:S01]  /*1d870*/  FMUL.FTZ R3, R134, UR39 ;  /* 0x0000002786037c20 */ /* 0x000fe20008410000 */
[----:B------:R-:W-:Y:S01]  /*1d880*/  FMUL.FTZ R126, R135, UR39 ;  /* 0x00000027877e7c20 */ /* 0x000fe20008410000 */
[----:B------:R-:W-:Y:S01]  /*1d890*/  ISETP.GE.AND P1, PT, R224, 0x1, PT ;  /* 0x00000001e000780c */ /* 0x000fe20003f26270 */
[----:B------:R-:W1:Y:S01]  /*1d8a0*/  MUFU.TANH R13, R13 ;  /* 0x0000000d000d7308 */ /* 0x000e620000002400 */
[----:B------:R-:W-:Y:S01]  /*1d8b0*/  IADD3 R135, -R182, 0x1, R132 ;  /* 0x00000001b6877810 */ /* 0x000fe20007ffe184 */
[----:B------:R-:W-:Y:S01]  /*1d8c0*/  IMAD.IADD R127, R132, 0x1, -R182 ;  /* 0x00000001847f7824 */ /* 0x000fe200078e0ab6 */
[----:B------:R-:W-:-:S02]  /*1d8d0*/  PRMT R8, R172, 0x654, R9 ;  /* 0x00000654ac087816 */ /* 0x000fc40000000009 */
[----:B------:R-:W-:Y:S02]  /*1d8e0*/  IADD3 R135, -R165, R135, R166 ;  /* 0x00000087a5877210 */ /* 0x000fe40007ffe1a6 */
[----:B------:R2:W-:Y:S01]  /*1d8f0*/  SYNCS.ARRIVE.TRANS64.RED.A1T0 RZ, [R8+URZ], RZ ;  /* 0x000000ff08ff79a7 */ /* 0x0005e2000810043f */
[----:B------:R-:W3:Y:S02]  /*1d900*/  MUFU.TANH R14, R14 ;  /* 0x0000000e000e7308 */ /* 0x000ee40000002400 */
[C---:B------:R-:W-:Y:S02]  /*1d910*/  VIADD R136, R135.reuse, UR55 ;  /* 0x0000003787887c36 */ /* 0x040fe40008000000 */
[----:B------:R-:W-:-:S04]  /*1d920*/  VIADD R135, R135, UR38 ;  /* 0x0000002687877c36 */ /* 0x000fc80008000000 */
[----:B------:R-:W4:Y:S01]  /*1d930*/  MUFU.TANH R12, R12 ;  /* 0x0000000c000c7308 */ /* 0x000f220000002400 */
[----:B0-----:R-:W-:Y:S01]  /*1d940*/  IADD3 R134, R136, R131, RZ ;  /* 0x0000008388867210 */ /* 0x001fe20007ffe0ff */
[----:B------:R-:W-:-:S06]  /*1d950*/  IMAD.IADD R133, R135, 0x1, R131 ;  /* 0x0000000187857824 */ /* 0x000fcc00078e0283 */
        /* <DEDUP_REMOVED lines=58> */
.L_x_1817:
[----:B------:R-:W-:-:S05]  /*1dd00*/  IMAD.U32 R137, RZ, RZ, UR46 ;  /* 0x0000002eff897e24 */ /* 0x000fca000f8e00ff */
[----:B------:R-:W-:-:S13]  /*1dd10*/  ISETP.NE.AND P1, PT, R137, 0x1, PT ;  /* 0x000000018900780c */ /* 0x000fda0003f25270 */
[----:B------:R-:W1:Y:S02]  /*1dd20*/  @P1 LDC.64 R8, c[0x0][0x9e8] ;  /* 0x00027a00ff081b82 */ /* 0x000e640000000a00 */
[----:B-1----:R-:W-:-:S05]  /*1dd30*/  @P1 IMAD.HI.U32 R8, R131, R8, RZ ;  /* 0x0000000883081227 */ /* 0x002fca00078e00ff */
[----:B------:R-:W-:-:S07]  /*1dd40*/  @P1 SHF.R.U32.HI R131, RZ, R9, R8 ;  /* 0x00000009ff831219 */ /* 0x000fce0000011608 */
.L_x_1818:
[----:B------:R-:W-:Y:S05]  /*1dd50*/  BSYNC B1 ;  /* 0x0000000000017941 */ /* 0x000fea0003800000 */
.L_x_1816:
[----:B------:R-:W-:-:S05]  /*1dd60*/  IMAD R131, R131, R137, R127 ;  /* 0x0000008983837224 */ /* 0x000fca00078e027f */
[----:B------:R-:W-:Y:S02]  /*1dd70*/  VIADDMNMX R134, R131, R137, R134, PT ;  /* 0x0000008983867246 */ /* 0x000fe40003800186 */
[----:B------:R-:W-:-:S07]  /*1dd80*/  VIMNMX R133, R133, R131, !PT ;  /* 0x0000008385857248 */ /* 0x000fce0007fe0100 */
.L_x_1815:
[C---:B------:R-:W-:Y:S02]  /*1dd90*/  ISETP.GE.AND P1, PT, R132.reuse, 0x2, PT ;  /* 0x000000028400780c */ /* 0x040fe40003f26270 */
[C---:B------:R-:W-:Y:S02]  /*1dda0*/  ISETP.GE.AND P2, PT, R132.reuse, 0x9, PT ;  /* 0x000000098400780c */ /* 0x040fe40003f46270 */
[C---:B------:R-:W-:Y:S02]  /*1ddb0*/  ISETP.GT.AND P4, PT, R133.reuse, 0x1, !P1 ;  /* 0x000000018500780c */ /* 0x040fe40004f84270 */
[----:B------:R-:W-:Y:S02]  /*1ddc0*/  ISETP.GE.AND P5, PT, R132, 0xa, PT ;  /* 0x0000000a8400780c */ /* 0x000fe40003fa6270 */
[----:B------:R-:W-:Y:S02]  /*1ddd0*/  ISETP.GT.AND P3, PT, R133, 0x8, !P2 ;  /* 0x000000088500780c */ /* 0x000fe40005764270 */
[----:B------:R-:W-:-:S02]  /*1dde0*/  ISETP.LT.OR P4, PT, R134, 0x2, P4 ;  /* 0x000000028600780c */ /* 0x000fc40002781670 */
[----:B------:R-:W-:Y:S02]  /*1ddf0*/  ISETP.LT.OR P3, PT, R134, 0x9, P3 ;  /* 0x000000098600780c */ /* 0x000fe40001f61670 */
[----:B------:R-:W-:Y:S02]  /*1de00*/  FSEL R131, R14, -INF , !P4 ;  /* 0xff8000000e837808 */ /* 0x000fe40006000000 */
[----:B------:R-:W-:Y:S01]  /*1de10*/  ISETP.GE.AND P4, PT, R132, 0x11, PT ;  /* 0x000000118400780c */ /* 0x000fe20003f86270 */
[----:B------:R-:W1:Y:S01]  /*1de20*/  SHFL.IDX PT, R14, R129, 0x1, 0x1c1f ;  /* 0x003c1f00810e7f89 */ /* 0x000e6200000e0000 */
[----:B------:R-:W-:Y:S02]  /*1de30*/  LOP3.LUT R16, R16, 0xfffffffb, RZ, 0xc0, !PT ;  /* 0xfffffffb10107812 */ /* 0x000fe400078ec0ff */
[----:B0-----:R-:W-:Y:S02]  /*1de40*/  FSEL R88, R88, -INF , !P3 ;  /* 0xff80000058587808 */ /* 0x001fe40005800000 */
[----:B------:R-:W-:-:S02]  /*1de50*/  ISETP.GT.AND P3, PT, R133, 0x9, !P5 ;  /* 0x000000098500780c */ /* 0x000fc40006f64270 */
[----:B------:R-:W-:Y:S02]  /*1de60*/  @P5 LOP3.LUT R16, R16, 0x4, RZ, 0xfc, !PT ;  /* 0x0000000410105812 */ /* 0x000fe400078efcff */
[----:B------:R-:W-:Y:S02]  /*1de70*/  ISETP.LT.OR P3, PT, R134, 0xa, P3 ;  /* 0x0000000a8600780c */ /* 0x000fe40001f61670 */
[----:B------:R-:W-:Y:S02]  /*1de80*/  LOP3.LUT R16, R16, 0xfffffff7, RZ, 0xc0, !PT ;  /* 0xfffffff710107812 */ /* 0x000fe400078ec0ff */
[----:B------:R-:W-:Y:S02]  /*1de90*/  FSEL R89, R89, -INF , !P3 ;  /* 0xff80000059597808 */ /* 0x000fe40005800000 */
[----:B------:R-:W-:Y:S02]  /*1dea0*/  @P4 LOP3.LUT R16, R16, 0x8, RZ, 0xfc, !PT ;  /* 0x0000000810104812 */ /* 0x000fe400078efcff */
[----:B------:R-:W-:-:S02]  /*1deb0*/  ISETP.GT.AND P3, PT, R133, 0x10, !P4 ;  /* 0x000000108500780c */ /* 0x000fc40006764270 */
[----:B------:R-:W-:Y:S02]  /*1dec0*/  ISETP.GE.AND P4, PT, R132, 0x12, PT ;  /* 0x000000128400780c */ /* 0x000fe40003f86270 */
[----:B------:R-:W-:Y:S02]  /*1ded0*/  ISETP.LT.OR P3, PT, R134, 0x11, P3 ;  /* 0x000000118600780c */ /* 0x000fe40001f61670 */
[----:B------:R-:W-:Y:S01]  /*1dee0*/  LOP3.LUT R16, R16, 0xffffffef, RZ, 0xc0, !PT ;  /* 0xffffffef10107812 */ /* 0x000fe200078ec0ff */
[----:B-1----:R-:W-:Y:S01]  /*1def0*/  IMAD.IADD R136, R136, 0x1, R14 ;  /* 0x0000000188887824 */ /* 0x002fe200078e020e */
        /* <DEDUP_REMOVED lines=128> */
.L_x_1821:
[----:B------:R-:W-:-:S05]  /*1e700*/  IMAD.U32 R129, RZ, RZ, UR46 ;  /* 0x0000002eff817e24 */ /* 0x000fca000f8e00ff */
[----:B------:R-:W-:-:S13]  /*1e710*/  ISETP.NE.AND P6, PT, R129, 0x1, PT ;  /* 0x000000018100780c */ /* 0x000fda0003fc5270 */
[----:B------:R-:W0:Y:S02]  /*1e720*/  @P6 LDC.64 R8, c[0x0][0x9e8] ;  /* 0x00027a00ff086b82 */ /* 0x000e240000000a00 */
[----:B0-----:R-:W-:-:S05]  /*1e730*/  @P6 IMAD.HI.U32 R8, R14, R8, RZ ;  /* 0x000000080e086227 */ /* 0x001fca00078e00ff */
[----:B------:R-:W-:-:S07]  /*1e740*/  @P6 SHF.R.U32.HI R14, RZ, R9, R8 ;  /* 0x00000009ff0e6219 */ /* 0x000fce0000011608 */
.L_x_1822:
[----:B------:R-:W-:Y:S05]  /*1e750*/  BSYNC B1 ;  /* 0x0000000000017941 */ /* 0x000fea0003800000 */
.L_x_1820:
[----:B------:R-:W-:-:S05]  /*1e760*/  IMAD R14, R14, R129, R127 ;  /* 0x000000810e0e7224 */ /* 0x000fca00078e027f */
[----:B------:R-:W-:Y:S02]  /*1e770*/  VIADDMNMX R136, R14, R129, R136, PT ;  /* 0x000000810e887246 */ /* 0x000fe40003800188 */
[----:B------:R-:W-:-:S07]  /*1e780*/  VIMNMX R135, R135, R14, !PT ;  /* 0x0000000e87877248 */ /* 0x000fce0007fe0100 */
.L_x_1819:
[C---:B------:R-:W-:Y:S01]  /*1e790*/  ISETP.GT.AND P1, PT, R135.reuse, 0x1, !P1 ;  /* 0x000000018700780c */ /* 0x040fe20004f24270 */
[----:B------:R-:W-:Y:S01]  /*1e7a0*/  IMAD.U32 R14, RZ, RZ, UR50 ;  /* 0x00000032ff0e7e24 */ /* 0x000fe2000f8e00ff */
[----:B------:R-:W-:Y:S02]  /*1e7b0*/  ISETP.GT.AND P2, PT, R135, 0x8, !P2 ;  /* 0x000000088700780c */ /* 0x000fe40005744270 */
[C---:B------:R-:W-:Y:S02]  /*1e7c0*/  ISETP.LT.OR P1, PT, R136.reuse, 0x2, P1 ;  /* 0x000000028800780c */ /* 0x040fe40000f21670 */
[----:B------:R-:W-:Y:S02]  /*1e7d0*/  ISETP.LT.OR P2, PT, R136, 0x9, P2 ;  /* 0x000000098800780c */ /* 0x000fe40001741670 */
[----:B------:R-:W-:Y:S02]  /*1e7e0*/  FSEL R8, R4, -INF , !P1 ;  /* 0xff80000004087808 */ /* 0x000fe40004800000 */
[----:B------:R-:W-:-:S02]  /*1e7f0*/  LOP3.LUT P1, RZ, R16, 0x4, RZ, 0xc0, !PT ;  /* 0x0000000410ff7812 */ /* 0x000fc4000782c0ff */
[----:B------:R-:W-:Y:S02]  /*1e800*/  FSEL R20, R20, -INF , !P2 ;  /* 0xff80000014147808 */ /* 0x000fe40005000000 */
[----:B------:R-:W-:Y:S02]  /*1e810*/  ISETP.GT.AND P1, PT, R135, 0x9, !P1 ;  /* 0x000000098700780c */ /* 0x000fe40004f24270 */
[----:B------:R-:W-:Y:S02]  /*1e820*/  LOP3.LUT P2, RZ, R16, 0x20000, RZ, 0xc0, !PT ;  /* 0x0002000010ff7812 */ /* 0x000fe4000784c0ff */
        /* <DEDUP_REMOVED lines=96> */
[----:B------:R-:W-:-:S04]  /*1ee30*/  ISETP.GT.AND P1, PT, R135, 0x48, !P2 ;  /* 0x000000488700780c */ /* 0x000fc80005724270 */
[----:B------:R-:W-:-:S04]  /*1ee40*/  ISETP.LT.OR P1, PT, R136, 0x49, P1 ;  /* 0x000000498800780c */ /* 0x000fc80000f21670 */
[----:B------:R-:W-:Y:S02]  /*1ee50*/  FSEL R118, R118, -INF , !P1 ;  /* 0xff80000076767808 */ /* 0x000fe40004800000 */
[----:B------:R-:W-:Y:S02]  /*1ee60*/  ISETP.GT.AND P1, PT, R135, 0x49, !P6 ;  /* 0x000000498700780c */ /* 0x000fe40007724270 */
[----:B------:R-:W-:Y:S02]  /*1ee70*/  LOP3.LUT P6, RZ, R16, 0x2, RZ, 0xc0, !PT ;  /* 0x0000000210ff7812 */ /* 0x000fe400078cc0ff */
[----:B------:R-:W-:-:S04]  /*1ee80*/  ISETP.LT.OR P1, PT, R136, 0x4a, P1 ;  /* 0x0000004a8800780c */ /* 0x000fc80000f21670 */
[----:B------:R-:W-:Y:S02]  /*1ee90*/  FSEL R119, R119, -INF , !P1 ;  /* 0xff80000077777808 */ /* 0x000fe40004800000 */
[C---:B------:R-:W-:Y:S02]  /*1eea0*/  ISETP.GT.AND P1, PT, R135.reuse, RZ, !P6 ;  /* 0x000000ff8700720c */ /* 0x040fe40007724270 */
[----:B------:R-:W-:Y:S02]  /*1eeb0*/  LOP3.LUT P6, RZ, R16, 0x1, RZ, 0xc0, !PT ;  /* 0x0000000110ff7812 */ /* 0x000fe400078cc0ff */
[----:B------:R-:W-:Y:S02]  /*1eec0*/  ISETP.LT.OR P1, PT, R136, 0x1, P1 ;  /* 0x000000018800780c */ /* 0x000fe40000f21670 */
[----:B------:R-:W-:Y:S02]  /*1eed0*/  ISETP.GT.AND P2, PT, R135, 0x59, !P6 ;  /* 0x000000598700780c */ /* 0x000fe40007744270 */
[----:B------:R-:W-:-:S02]  /*1eee0*/  FSEL R12, R12, -INF , !P1 ;  /* 0xff8000000c0c7808 */ /* 0x000fc40004800000 */
[----:B------:R-:W-:Y:S02]  /*1eef0*/  FSETP.NEU.FTZ.AND P1, PT, R4, -INF , PT ;  /* 0xff8000000400780b */ /* 0x000fe40003f3d000 */
[----:B------:R-:W-:Y:S02]  /*1ef00*/  ISETP.LT.OR P2, PT, R136, 0x5a, P2 ;  /* 0x0000005a8800780c */ /* 0x000fe40001741670 */
[----:B------:R-:W-:Y:S02]  /*1ef10*/  FSEL R129, R129, RZ, P1 ;  /* 0x000000ff81817208 */ /* 0x000fe40000800000 */
[----:B------:R-:W-:-:S03]  /*1ef20*/  FSEL R126, R126, -INF , !P2 ;  /* 0xff8000007e7e7808 */ /* 0x000fc60005000000 */
[--C-:B------:R-:W-:Y:S01]  /*1ef30*/  FFMA.FTZ R156, R13, R14, -R129.reuse ;  /* 0x0000000e0d9c7223 */ /* 0x100fe20000010881 */
        /* <DEDUP_REMOVED lines=10> */
[----:B------:R-:W-:Y:S01]  /*1efe0*/  FSEL R105, R4, RZ, P1 ;  /* 0x000000ff04697208 */ /* 0x000fe20000800000 */
[-CC-:B------:R-:W-:Y:S01]  /*1eff0*/  FFMA.FTZ R144, R108, R14.reuse, -R129.reuse ;  /* 0x0000000e6c907223 */ /* 0x180fe20000010881 */
[----:B------:R-:W-:Y:S01]  /*1f000*/  FMNMX.FTZ R13, R21, R13, !PT ;  /* 0x0000000d150d7209 */ /* 0x000fe20007810000 */
[----:B------:R-:W-:Y:S01]  /*1f010*/  MUFU.EX2 R156, R156 ;  /* 0x0000009c009c7308 */ /* 0x000fe20000000800 */
[-C--:B------:R-:W-:Y:S01]  /*1f020*/  FFMA.FTZ R89, R89, R14.reuse, -R129 ;  /* 0x0000000e59597223 */ /* 0x080fe20000010881 */
[----:B------:R-:W-:Y:S01]  /*1f030*/  FADD.FTZ R105, -R105, R11 ;  /* 0x0000000b69697221 */ /* 0x000fe20000010100 */
[----:B------:R-:W-:Y:S01]  /*1f040*/  FMNMX.FTZ R13, R90, R13, !PT ;  /* 0x0000000d5a0d7209 */ /* 0x000fe20007810000 */
[-CC-:B------:R-:W-:Y:S01]  /*1f050*/  FFMA.FTZ R154, R96, R14.reuse, -R129.reuse ;  /* 0x0000000e609a7223 */ /* 0x180fe20000010881 */
[-CC-:B------:R-:W-:Y:S01]  /*1f060*/  FFMA.FTZ R97, R97, R14.reuse, -R129.reuse ;  /* 0x0000000e61617223 */ /* 0x180fe20000010881 */
[-C--:B------:R-:W-:Y:S01]  /*1f070*/  FMUL.FTZ R108, R105, R14.reuse ;  /* 0x0000000e696c7220 */ /* 0x080fe20000410000 */
[----:B------:R-:W-:Y:S01]  /*1f080*/  FMNMX.FTZ R13, R91, R13, !PT ;  /* 0x0000000d5b0d7209 */ /* 0x000fe20007810000 */
[----:B------:R-:W-:Y:S01]  /*1f090*/  MUFU.EX2 R127, R127 ;  /* 0x0000007f007f7308 */ /* 0x000fe20000000800 */
[-CC-:B------:R-:W-:Y:S01]  /*1f0a0*/  FFMA.FTZ R148, R100, R14.reuse, -R129.reuse ;  /* 0x0000000e64947223 */ /* 0x180fe20000010881 */
[-CC-:B------:R-:W-:Y:S01]  /*1f0b0*/  FFMA.FTZ R101, R101, R14.reuse, -R129.reuse ;  /* 0x0000000e65657223 */ /* 0x180fe20000010881 */
[----:B------:R-:W-:Y:S01]  /*1f0c0*/  FMNMX.FTZ R13, R9, R13, !PT ;  /* 0x0000000d090d7209 */ /* 0x000fe20007810000 */
[-CC-:B------:R-:W-:Y:S01]  /*1f0d0*/  FFMA.FTZ R146, R112, R14.reuse, -R129.reuse ;  /* 0x0000000e70927223 */ /* 0x180fe20000010881 */
[-CC-:B------:R-:W-:Y:S01]  /*1f0e0*/  FFMA.FTZ R100, R113, R14.reuse, -R129.reuse ;  /* 0x0000000e71647223 */ /* 0x180fe20000010881 */
[-CC-:B------:R-:W-:Y:S01]  /*1f0f0*/  FFMA.FTZ R140, R116, R14.reuse, -R129.reuse ;  /* 0x0000000e748c7223 */ /* 0x180fe20000010881 */
[----:B------:R-:W-:Y:S01]  /*1f100*/  FMNMX.FTZ R13, R95, R13, !PT ;  /* 0x0000000d5f0d7209 */ /* 0x000fe20007810000 */
[----:B------:R-:W-:Y:S01]  /*1f110*/  MUFU.EX2 R158, R158 ;  /* 0x0000009e009e7308 */ /* 0x000fe20000000800 */
[-CC-:B------:R-:W-:Y:S01]  /*1f120*/  FFMA.FTZ R142, R120, R14.reuse, -R129.reuse ;  /* 0x0000000e788e7223 */ /* 0x180fe20000010881 */
[-CC-:B------:R-:W-:Y:S01]  /*1f130*/  FFMA.FTZ R96, R122, R14.reuse, -R129.reuse ;  /* 0x0000000e7a607223 */ /* 0x180fe20000010881 */
[----:B------:R-:W-:Y:S01]  /*1f140*/  FMNMX.FTZ R13, R98, R13, !PT ;  /* 0x0000000d620d7209 */ /* 0x000fe20007810000 */
[-CC-:B------:R-:W-:Y:S01]  /*1f150*/  FFMA.FTZ R136, R124, R14.reuse, -R129.reuse ;  /* 0x0000000e7c887223 */ /* 0x180fe20000010881 */
[----:B------:R-:W-:-:S02]  /*1f160*/  FFMA.FTZ R138, R128, R14, -R129 ;  /* 0x0000000e808a7223 */ /* 0x000fc40000010881 */
        /* <DEDUP_REMOVED lines=24> */
[----:B0-----:R-:W-:-:S03]  /*1f2f0*/  FFMA.FTZ R101, R109, R14, -R129 ;  /* 0x0000000e6d657223 */ /* 0x001fc60000010881 */
[----:B------:R-:W0:Y:S04]  /*1f300*/  SHFL.BFLY PT, R93, R3, 0x2, 0x1f ;  /* 0x0c401f00035d7f89 */ /* 0x000e2800000e0000 */
[----:B------:R-:W-:Y:S08]  /*1f310*/  MUFU.EX2 R104, R104 ;  /* 0x0000006800687308 */ /* 0x000ff00000000800 */
[----:B------:R-:W-:Y:S08]  /*1f320*/  MUFU.EX2 R144, R144 ;  /* 0x0000009000907308 */ /* 0x000ff00000000800 */
[----:B------:R-:W-:Y:S01]  /*1f330*/  MUFU.EX2 R101, R101 ;  /* 0x0000006500657308 */ /* 0x000fe20000000800 */
[----:B0-----:R-:W-:Y:S01]  /*1f340*/  FMNMX.FTZ R3, R3, R93, !PT ;  /* 0x0000005d03037209 */ /* 0x001fe20007810000 */
[-CC-:B------:R-:W-:Y:S01]  /*1f350*/  FFMA.FTZ R93, R125, R14.reuse, -R129.reuse ;  /* 0x0000000e7d5d7223 */ /* 0x180fe20000010881 */
[----:B------:R-:W-:-:S05]  /*1f360*/  FFMA.FTZ R129, R130, R14, -R129 ;  /* 0x0000000e82817223 */ /* 0x000fca0000010881 */
[----:B------:R-:W-:Y:S01]  /*1f370*/  MUFU.EX2 R146, R146 ;  /* 0x0000009200927308 */ /* 0x000fe20000000800 */
[----:B------:R-:W0:Y:S07]  /*1f380*/  SHFL.BFLY PT, R94, R3, 0x1, 0x1f ;  /* 0x0c201f00035e7f89 */ /* 0x000e2e00000e0000 */
        /* <DEDUP_REMOVED lines=11> */
[----:B------:R-:W0:Y:S01]  /*1f440*/  MUFU.EX2 R94, R108 ;  /* 0x0000006c005e7308 */ /* 0x000e220000000800 */
[-CC-:B------:R-:W-:Y:S01]  /*1f450*/  FFMA.FTZ R8, R8, R14.reuse, -R105.reuse ;  /* 0x0000000e08087223 */ /* 0x180fe20000010869 */
[-CC-:B------:R-:W-:Y:S01]  /*1f460*/  FFMA.FTZ R159, R20, R14.reuse, -R105.reuse ;  /* 0x0000000e149f7223 */ /* 0x180fe20000010869 */
[----:B------:R-:W-:Y:S01]  /*1f470*/  FADD.FTZ R9, -R9, R10 ;  /* 0x0000000a09097221 */ /* 0x000fe20000010100 */
[-CC-:B------:R-:W-:Y:S01]  /*1f480*/  FFMA.FTZ R21, R21, R14.reuse, -R105.reuse ;  /* 0x0000000e15157223 */ /* 0x180fe20000010869 */
[-CC-:B------:R-:W-:Y:S01]  /*1f490*/  FFMA.FTZ R153, R90, R14.reuse, -R105.reuse ;  /* 0x0000000e5a997223 */ /* 0x180fe20000010869 */
[-CC-:B------:R-:W-:Y:S01]  /*1f4a0*/  FFMA.FTZ R20, R91, R14.reuse, -R105.reuse ;  /* 0x0000000e5b147223 */ /* 0x180fe20000010869 */
        /* <DEDUP_REMOVED lines=13> */
[-C--:B------:R-:W-:Y:S01]  /*1f580*/  FFMA.FTZ R143, R118, R14.reuse, -R105 ;  /* 0x0000000e768f7223 */ /* 0x080fe20000010869 */
[----:B------:R-:W-:Y:S01]  /*1f590*/  FADD.FTZ R5, R127, R5 ;  /* 0x000000057f057221 */ /* 0x000fe20000010000 */
[-CC-:B------:R-:W-:Y:S01]  /*1f5a0*/  FFMA.FTZ R90, R119, R14.reuse, -R105.reuse ;  /* 0x0000000e775a7223 */ /* 0x180fe20000010869 */
[-C--:B------:R-:W-:Y:S01]  /*1f5b0*/  FFMA.FTZ R137, R123, R14.reuse, -R105 ;  /* 0x0000000e7b897223 */ /* 0x080fe20000010869 */
[----:B------:R0:W2:Y:S01]  /*1f5c0*/  MUFU.EX2 R108, R8 ;  /* 0x00000008006c7308 */ /* 0x0000a20000000800 */
[----:B------:R-:W-:Y:S01]  /*1f5d0*/  FADD.FTZ R5, R158, R5 ;  /* 0x000000059e057221 */ /* 0x000fe20000010000 */
[-CC-:B------:R-:W-:Y:S01]  /*1f5e0*/  FFMA.FTZ R10, R121, R14.reuse, -R105.reuse ;  /* 0x0000000e790a7223 */ /* 0x180fe20000010869 */
[-CC-:B------:R-:W-:Y:S01]  /*1f5f0*/  FFMA.FTZ R139, R131, R14.reuse, -R105.reuse ;  /* 0x0000000e838b7223 */ /* 0x180fe20000010869 */
[----:B------:R-:W-:Y:S01]  /*1f600*/  FFMA.FTZ R102, R126, R14, -R105 ;  /* 0x0000000e7e667223 */ /* 0x000fe20000010869 */
[----:B------:R-:W-:-:S03]  /*1f610*/  FADD.FTZ R5, R89, R5 ;  /* 0x0000000559057221 */ /* 0x000fc60000010000 */
[----:B------:R-:W3:Y:S01]  /*1f620*/  MUFU.EX2 R159, R159 ;  /* 0x0000009f009f7308 */ /* 0x000ee20000000800 */
[----:B-1----:R-:W-:Y:S01]  /*1f630*/  FFMA.FTZ R0, R9, R0, R157 ;  /* 0x0000000009007223 */ /* 0x002fe2000001009d */
[-C--:B0-----:R-:W-:Y:S01]  /*1f640*/  FFMA.FTZ R8, R99, R14.reuse, -R105 ;  /* 0x0000000e63087223 */ /* 0x081fe20000010869 */
[----:B------:R-:W-:Y:S01]  /*1f650*/  FADD.FTZ R5, R152, R5 ;  /* 0x0000000598057221 */ /* 0x000fe20000010000 */
[----:B------:R-:W-:-:S03]  /*1f660*/  FFMA.FTZ R99, R103, R14, -R105 ;  /* 0x0000000e67637223 */ /* 0x000fc60000010869 */
[----:B------:R-:W-:Y:S01]  /*1f670*/  FADD.FTZ R5, R88, R5 ;  /* 0x0000000558057221 */ /* 0x000fe20000010000 */
[----:B------:R-:W0:Y:S01]  /*1f680*/  MUFU.EX2 R21, R21 ;  /* 0x0000001500157308 */ /* 0x000e220000000800 */
[----:B--2---:R-:W-:Y:S02]  /*1f690*/  FADD.FTZ R0, R108, R0 ;  /* 0x000000006c007221 */ /* 0x004fe40000010000 */
[----:B------:R-:W-:-:S04]  /*1f6a0*/  FADD.FTZ R5, R154, R5 ;  /* 0x000000059a057221 */ /* 0x000fc80000010000 */
[----:B------:R-:W-:Y:S01]  /*1f6b0*/  FADD.FTZ R5, R13, R5 ;  /* 0x000000050d057221 */ /* 0x000fe20000010000 */
[----:B------:R-:W1:Y:S01]  /*1f6c0*/  MUFU.EX2 R153, R153 ;  /* 0x0000009900997308 */ /* 0x000e620000000800 */
[----:B---3--:R-:W-:Y:S02]  /*1f6d0*/  FADD.FTZ R0, R159, R0 ;  /* 0x000000009f007221 */ /* 0x008fe40000010000 */
        /* <DEDUP_REMOVED lines=8> */
[----:B------:R-:W-:-:S04]  /*1f760*/  FADD.FTZ R5, R144, R5 ;  /* 0x0000000590057221 */ /* 0x000fc80000010000 */
        /* <DEDUP_REMOVED lines=54> */
.L_x_1823:
[----:B------:R-:W-:Y:S01]  /*1fad0*/  ISETP.GT.AND P1, PT, R7, R201, PT ;  /* 0x000000c90700720c */ /* 0x000fe20003f24270 */
[----:B------:R-:W-:Y:S01]  /*1fae0*/  VIADD R15, R15, 0x2a860 ;  /* 0x0002a8600f0f7836 */ /* 0x000fe20000000000 */
[----:B------:R-:W-:Y:S01]  /*1faf0*/  F2FP.F16.F32.PACK_AB R155, R12, R155 ;  /* 0x0000009b0c9b723e */ /* 0x000fe200000000ff */
[----:B------:R-:W-:Y:S01]  /*1fb00*/  IMAD.MOV.U32 R12, RZ, RZ, R23 ;  /* 0x000000ffff0c7224 */ /* 0x000fe200078e0017 */
        /* <DEDUP_REMOVED lines=28> */
[----:B------:R-:W-:Y:S01]  /*1fcd0*/  IADD3 R7, R7, -0x1, RZ ;  /* 0xffffffff07077810 */ /* 0x000fe20007ffe0ff */
[----:B0-----:R-:W-:Y:S06]  /*1fce0*/  @P1 BRA `(.L_x_1824) ;  /* 0xffffffc400a41947 */ /* 0x001fec000383ffff */
.L_x_1803:
[----:B------:R-:W-:Y:S05]  /*1fcf0*/  BSYNC B0 ;  /* 0x0000000000007941 */ /* 0x000fea0003800000 */
.L_x_1802:
        /* <DEDUP_REMOVED lines=67> */
.L_x_1825:
[----:B------:R-:W-:Y:S02]  /*20130*/  LEA R8, R23, R2, 0x3 ;  /* 0x0000000217087211 */ /* 0x000fe400078e18ff */
[----:B------:R-:W-:-:S04]  /*20140*/  SHF.L.U32 R7, R164, 0x1f, RZ ;  /* 0x0000001fa4077819 */ /* 0x000fc800000006ff */
[----:B------:R0:W1:Y:S01]  /*20150*/  SYNCS.PHASECHK.TRANS64.TRYWAIT P1, [R8+URZ+0x2a850], R7 ;  /* 0x02a85007080075a7 */ /* 0x000062000802017f */
[----:B------:R-:W-:Y:S05]  /*20160*/  @!P0 BRA `(.L_x_1826) ;  /* 0x0000000000048947 */ /* 0x000fea0003800000 */
[----:B------:R-:W-:Y:S01]  /*20170*/  BPT.TRAP 0x1 ;  /* 0x000000040000795c */ /* 0x000fe20000300000 */
.L_x_1826:
        /* <DEDUP_REMOVED lines=9> */
.L_x_1828:
[----:B------:R-:W-:Y:S05]  /*20210*/  BSYNC B0 ;  /* 0x0000000000007941 */ /* 0x000fea0003800000 */
.L_x_1827:
[----:B------:R-:W-:Y:S01]  /*20220*/  IMAD.MOV.U32 R6, RZ, RZ, R2 ;  /* 0x000000ffff067224 */ /* 0x000fe200078e0002 */
[----:B------:R-:W-:Y:S01]  /*20230*/  WARPGROUP.ARRIVE ;  /* 0x00000000000079c5 */ /* 0x000fe20000000000 */
[----:B01----:R-:W-:Y:S02]  /*20240*/  IMAD.MOV.U32 R7, RZ, RZ, 0x40000040 ;  /* 0x40000040ff077424 */ /* 0x003fe400078e00ff */
[----:B------:R-:W-:Y:S01]  /*20250*/  IMAD.MOV.U32 R20, RZ, RZ, -0x800000 ;  /* 0xff800000ff147424 */ /* 0x000fe200078e00ff */
[----:B------:R-:W-:Y:S01]  /*20260*/  R2UR UR6, R6 ;  /* 0x00000000060672ca */ /* 0x000fe200000e0000 */
[----:B------:R-:W-:Y:S01]  /*20270*/  VIADD R6, R2, 0x80 ;  /* 0x0000008002067836 */ /* 0x000fe20000000000 */
[----:B------:R-:W-:Y:S02]  /*20280*/  R2UR UR7, R7 ;  /* 0x00000000070772ca */ /* 0x000fe400000e0000 */
[----:B------:R-:W-:-:S11]  /*20290*/  MOV R7, 0x40000040 ;  /* 0x4000004000077802 */ /* 0x000fd60000000f00 */
        /* <DEDUP_REMOVED lines=26> */
[----:B------:R-:W0:Y:S01]  /*20440*/  SHFL.BFLY PT, R2, R5, 0x2, 0x1f ;  /* 0x0c401f0005027f89 */ /* 0x000e2200000e0000 */
[----:B------:R-:W-:Y:S02]  /*20450*/  WARPGROUP.DEPBAR.LE gsb0, 0x0 ;  /* 0x00008000000079c5 */ /* 0x000fe40000010000 */
[----:B------:R-:W-:-:S08]  /*20460*/  WARPGROUP.ARRIVE ;  /* 0x00000000000079c5 */ /* 0x000fd00000000000 */
[----:B------:R-:W-:Y:S01]  /*20470*/  HGMMA.64x128x16.F32 R24, R140, gdesc[UR4].tnspB, R24, gsb0 ;  /* 0x41e000048c187df0 */ /* 0x000fe20008000818 */
[----:B------:R-:W-:Y:S01]  /*20480*/  R2UR UR6, R6 ;  /* 0x00000000060672ca */ /* 0x000fe200000e0000 */
[----:B0-----:R-:W-:Y:S01]  /*20490*/  FADD.FTZ R6, R2, R5 ;  /* 0x0000000502067221 */ /* 0x001fe20000010000 */
[----:B------:R-:W-:Y:S01]  /*204a0*/  R2UR UR7, R7 ;  /* 0x00000000070772ca */ /* 0x000fe200000e0000 */
[----:B------:R-:W-:Y:S01]  /*204b0*/  IMAD.MOV.U32 R5, RZ, RZ, RZ ;  /* 0x000000ffff057224 */ /* 0x000fe200078e00ff */
[----:B------:R-:W0:Y:S02]  /*204c0*/  SHFL.BFLY PT, R7, R0, 0x2, 0x1f ;  /* 0x0c401f0000077f89 */ /* 0x000e2400000e0000 */
[----:B0-----:R-:W-:Y:S01]  /*204d0*/  FADD.FTZ R9, R7, R0 ;  /* 0x0000000007097221 */ /* 0x001fe20000010000 */
[----:B------:R-:W-:Y:S01]  /*204e0*/  IMAD.MOV.U32 R0, RZ, RZ, -0x800000 ;  /* 0xff800000ff007424 */ /* 0x000fe200078e00ff */
[----:B------:R-:W0:Y:S04]  /*204f0*/  SHFL.BFLY PT, R7, R6, 0x1, 0x1f ;  /* 0x0c201f0006077f89 */ /* 0x000e2800000e0000 */
[----:B------:R-:W1:Y:S01]  /*20500*/  SHFL.BFLY PT, R2, R9, 0x1, 0x1f ;  /* 0x0c201f0009027f89 */ /* 0x000e6200000e0000 */
[----:B0-----:R-:W-:Y:S01]  /*20510*/  FADD.FTZ R12, R6, R7 ;  /* 0x00000007060c7221 */ /* 0x001fe20000010000 */
[----:B-1----:R-:W-:-:S04]  /*20520*/  FADD.FTZ R13, R9, R2 ;  /* 0x00000002090d7221 */ /* 0x002fc80000010000 */
[----:B------:R-:W-:Y:S02]  /*20530*/  FSETP.NE.FTZ.AND P1, PT, R12, RZ, PT ;  /* 0x000000ff0c00720b */ /* 0x000fe40003f35000 */
[----:B------:R-:W-:Y:S02]  /*20540*/  MOV R2, RZ ;  /* 0x000000ff00027202 */ /* 0x000fe40000000f00 */
        /* <DEDUP_REMOVED lines=17> */
.L_x_1830:
[----:B------:R-:W-:Y:S02]  /*20660*/  VIADD R3, R8, 0x2a860 ;  /* 0x0002a86008037836 */ /* 0x000fe40000000000 */
[-C--:B------:R-:W-:Y:S01]  /*20670*/  FMUL.FTZ R88, R24, R5.reuse ;  /* 0x0000000518587220 */ /* 0x080fe20000410000 */
        /* <DEDUP_REMOVED lines=69> */
[----:B------:R-:W-:-:S02]  /*20ad0*/  LOP3.LUT R164, R164, R3, RZ, 0x3c, !PT ;  /* 0x00000003a4a47212 */ /* 0x000fc400078e3cff */
[----:B------:R-:W-:Y:S02]  /*20ae0*/  IADD3 R208, R208, 0x1, RZ ;  /* 0x00000001d0d07810 */ /* 0x000fe40007ffe0ff */
[----:B------:R-:W-:-:S07]  /*20af0*/  SEL R23, R23, RZ, P1 ;  /* 0x000000ff17177207 */ /* 0x000fce0000800000 */
.L_x_1683:
[----:B------:R-:W2:Y:S08]  /*20b00*/  S2UR UR4, SR_CgaCtaId ;  /* 0x00000000000479c3 */ /* 0x000eb00000008800 */
[----:B------:R-:W-:Y:S01]  /*20b10*/  BAR.SYNC.DEFER_BLOCKING 0x5, 0x180 ;  /* 0x0146000000007b1d */ /* 0x000fe20000010000 */
[----:B------:R-:W-:-:S05]  /*20b20*/  MOV R3, 0x400 ;  /* 0x0000040000037802 */ /* 0x000fca0000000f00 */
[----:B------:R-:W-:Y:S01]  /*20b30*/  BSSY B0, `(.L_x_1831) ;  /* 0x00002da000007945 */ /* 0x000fe20003800000 */
[----:B--2---:R-:W-:-:S05]  /*20b40*/  IMAD.U32 R172, RZ, RZ, UR4 ;  /* 0x00000004ffac7e24 */ /* 0x004fca000f8e00ff */
[----:B------:R-:W-:-:S05]  /*20b50*/  LEA R2, R172, R3, 0x18 ;  /* 0x00000003ac027211 */ /* 0x000fca00078ec0ff */
[----:B-1--4-:R1:W2:Y:S01]  /*20b60*/  LDS.128 R28, [R2+0x2a8d0] ;  /* 0x02a8d000021c7984 */ /* 0x0122a20000000c00 */
[----:B------:R-:W-:Y:S06]  /*20b70*/  BAR.ARV 0x4, 0x180 ;  /* 0x0106000000007b1d */ /* 0x000fec0000002000 */
[----:B------:R-:W-:Y:S05]  /*20b80*/  @P0 BRA `(.L_x_1832) ;  /* 0x0000002000680947 */ /* 0x000fea0003800000 */
[----:B------:R-:W3:Y:S01]  /*20b90*/  LDL R4, [R1+0x54] ;  /* 0x0000540001047983 */ /* 0x000ee20000100800 */
[----:B------:R-:W-:Y:S01]  /*20ba0*/  F2FP.F16.F32.PACK_AB R34, R69, R68 ;  /* 0x000000444522723e */ /* 0x000fe200000000ff */
[----:B------:R-:W-:Y:S01]  /*20bb0*/  ULDC.64 UR4, c[0x0][0xc00] ;  /* 0x0003000000047ab9 */ /* 0x000fe20000000a00 */
[----:B------:R-:W-:Y:S01]  /*20bc0*/  ULDC.64 UR6, c[0x0][0xc08] ;  /* 0x0003020000067ab9 */ /* 0x000fe20000000a00 */
[----:B------:R-:W4:Y:S01]  /*20bd0*/  S2R R3, SR_SWINHI ;  /* 0x0000000000037919 */ /* 0x000f220000002f00 */
[----:B------:R-:W-:Y:S02]  /*20be0*/  MOV R72, R2 ;  /* 0x0000000200487202 */ /* 0x000fe40000000f00 */
[----:B----4-:R-:W-:Y:S01]  /*20bf0*/  MOV R73, R3 ;  /* 0x0000000300497202 */ /* 0x010fe20000000f00 */
[----:B------:R-:W-:Y:S02]  /*20c00*/  BAR.SYNC.DEFER_BLOCKING 0x1, 0x100 ;  /* 0x0044000000007b1d */ /* 0x000fe40000010000 */
[----:B---3--:R-:W-:-:S03]  /*20c10*/  IMAD.WIDE R4, R4, 0x2, R72 ;  /* 0x0000000204047825 */ /* 0x008fc600078e0248 */
        /* <DEDUP_REMOVED lines=9> */
[----:B------:R-:W-:Y:S01]  /*20cb0*/  IMAD.X R13, RZ, RZ, R5, P4 ;  /* 0x000000ffff0d7224 */ /* 0x000fe200020e0605 */
[----:B------:R-:W-:-:S02]  /*20cc0*/  IADD3 R103, P1, R4, 0x4040, RZ ;  /* 0x0000404004677810 */ /* 0x000fc40007f3e0ff */
[----:B------:R-:W-:Y:S01]  /*20cd0*/  IADD3 R105, P0, R4, 0x4060, RZ ;  /* 0x0000406004697810 */ /* 0x000fe20007f1e0ff */
[--C-:B------:R-:W-:Y:S01]  /*20ce0*/  IMAD.X R25, RZ, RZ, R5.reuse, P2 ;  /* 0x000000ffff197224 */ /* 0x100fe200010e0605 */
[----:B------:R-:W-:Y:S01]  /*20cf0*/  LOP3.LUT R4, R3, R4, RZ, 0x3c, !PT ;  /* 0x0000000403047212 */ /* 0x000fe200078e3cff */
[--C-:B------:R-:W-:Y:S01]  /*20d00*/  IMAD.X R27, RZ, RZ, R5.reuse, P1 ;  /* 0x000000ffff1b7224 */ /* 0x100fe200008e0605 */
[----:B------:R-:W-:Y:S01]  /*20d10*/  LOP3.LUT R3, R6, 0x380, RZ, 0xc0, !PT ;  /* 0x0000038006037812 */ /* 0x000fe200078ec0ff */
[----:B0-----:R-:W-:Y:S01]  /*20d20*/  IMAD.X R33, RZ, RZ, R5, P0 ;  /* 0x000000ffff217224 */ /* 0x001fe200000e0605 */
[----:B------:R-:W-:Y:S02]  /*20d30*/  LOP3.LUT R12, R21, 0x380, RZ, 0xc0, !PT ;  /* 0x00000380150c7812 */ /* 0x000fe400078ec0ff */
[----:B------:R-:W-:Y:S02]  /*20d40*/  LOP3.LUT R7, R10, 0x380, RZ, 0xc0, !PT ;  /* 0x000003800a077812 */ /* 0x000fe400078ec0ff */
[----:B------:R-:W-:-:S02]  /*20d50*/  SHF.R.U64 R3, R3, 0x3, RZ ;  /* 0x0000000303037819 */ /* 0x000fc400000012ff */
[----:B------:R-:W-:Y:S02]  /*20d60*/  SHF.R.U64 R12, R12, 0x3, RZ ;  /* 0x000000030c0c7819 */ /* 0x000fe400000012ff */
[----:B------:R-:W-:Y:S02]  /*20d70*/  SHF.R.U64 R7, R7, 0x3, RZ ;  /* 0x0000000307077819 */ /* 0x000fe400000012ff */
[----:B------:R-:W-:Y:S02]  /*20d80*/  LOP3.LUT R14, R35, 0x380, RZ, 0xc0, !PT ;  /* 0x00000380230e7812 */ /* 0x000fe400078ec0ff */
[----:B------:R-:W-:Y:S02]  /*20d90*/  LOP3.LUT R8, R3, R6, RZ, 0x3c, !PT ;  /* 0x0000000603087212 */ /* 0x000fe400078e3cff */
[----:B------:R-:W-:Y:S02]  /*20da0*/  LOP3.LUT R3, R24, 0x380, RZ, 0xc0, !PT ;  /* 0x0000038018037812 */ /* 0x000fe400078ec0ff */
[----:B------:R-:W-:-:S02]  /*20db0*/  LOP3.LUT R26, R103, 0x380, RZ, 0xc0, !PT ;  /* 0x00000380671a7812 */ /* 0x000fc400078ec0ff */
[----:B------:R-:W-:Y:S02]  /*20dc0*/  LOP3.LUT R12, R12, R21, RZ, 0x3c, !PT ;  /* 0x000000150c0c7212 */ /* 0x000fe400078e3cff */
[----:B--2---:R-:W-:Y:S02]  /*20dd0*/  LOP3.LUT R28, R105, 0x380, RZ, 0xc0, !PT ;  /* 0x00000380691c7812 */ /* 0x004fe400078ec0ff */
[-C--:B------:R-:W-:Y:S02]  /*20de0*/  IADD3.X R15, RZ, R5.reuse, RZ, P3, !PT ;  /* 0x00000005ff0f7210 */ /* 0x080fe40001ffe4ff */
[----:B------:R-:W-:Y:S02]  /*20df0*/  LOP3.LUT R10, R7, R10, RZ, 0x3c, !PT ;  /* 0x0000000a070a7212 */ /* 0x000fe400078e3cff */
[----:B------:R-:W-:Y:S02]  /*20e00*/  MOV R21, R4 ;  /* 0x0000000400157202 */ /* 0x000fe40000000f00 */
[----:B------:R-:W-:-:S02]  /*20e10*/  SHF.R.U64 R14, R14, 0x3, RZ ;  /* 0x000000030e0e7819 */ /* 0x000fc400000012ff */
[----:B------:R-:W-:Y:S02]  /*20e20*/  F2FP.F16.F32.PACK_AB R4, R89, R88 ;  /* 0x000000585904723e */ /* 0x000fe400000000ff */
[----:B------:R-:W-:Y:S02]  /*20e30*/  F2FP.F16.F32.PACK_AB R5, R97, R96 ;  /* 0x000000606105723e */ /* 0x000fe400000000ff */
[----:B------:R-:W-:Y:S02]  /*20e40*/  F2FP.F16.F32.PACK_AB R6, R91, R90 ;  /* 0x0000005a5b06723e */ /* 0x000fe400000000ff */
[----:B------:R-:W-:Y:S02]  /*20e50*/  F2FP.F16.F32.PACK_AB R7, R99, R98 ;  /* 0x000000626307723e */ /* 0x000fe400000000ff */
[----:B------:R-:W-:Y:S02]  /*20e60*/  SHF.R.U64 R3, R3, 0x3, RZ ;  /* 0x0000000303037819 */ /* 0x000fe400000012ff */
[----:B------:R-:W-:Y:S01]  /*20e70*/  SHF.R.U64 R26, R26, 0x3, RZ ;  /* 0x000000031a1a7819 */ /* 0x000fe200000012ff */
[----:B------:R0:W-:Y:S01]  /*20e80*/  STSM.16.M88.4 [R21], R4 ;  /* 0x0000000415007844 */ /* 0x0001e20000000200 */
[----:B------:R-:W-:-:S02]  /*20e90*/  SHF.R.U64 R28, R28, 0x3, RZ ;  /* 0x000000031c1c7819 */ /* 0x000fc400000012ff */
[----:B------:R-:W-:Y:S02]  /*20ea0*/  LOP3.LUT R14, R14, R35, RZ, 0x3c, !PT ;  /* 0x000000230e0e7212 */ /* 0x000fe400078e3cff */
[----:B------:R-:W-:Y:S02]  /*20eb0*/  LOP3.LUT R24, R3, R24, RZ, 0x3c, !PT ;  /* 0x0000001803187212 */ /* 0x000fe400078e3cff */
[----:B------:R-:W-:Y:S02]  /*20ec0*/  LOP3.LUT R26, R26, R103, RZ, 0x3c, !PT ;  /* 0x000000671a1a7212 */ /* 0x000fe400078e3cff */
[----:B------:R-:W-:Y:S01]  /*20ed0*/  LOP3.LUT R32, R28, R105, RZ, 0x3c, !PT ;  /* 0x000000691c207212 */ /* 0x000fe200078e3cff */
[----:B------:R-:W2:Y:S01]  /*20ee0*/  LDC.64 R102, c[0x0][0xc00] ;  /* 0x00030000ff667b82 */ /* 0x000ea20000000a00 */
[----:B------:R-:W-:Y:S02]  /*20ef0*/  MOV R107, R8 ;  /* 0x00000008006b7202 */ /* 0x000fe40000000f00 */
[----:B------:R-:W-:-:S02]  /*20f00*/  MOV R106, R10 ;  /* 0x0000000a006a7202 */ /* 0x000fc40000000f00 */
[----:B------:R-:W-:Y:S02]  /*20f10*/  F2FP.F16.F32.PACK_AB R8, R41, R40 ;  /* 0x000000282908723e */ /* 0x000fe400000000ff */
[----:B0-----:R-:W-:Y:S02]  /*20f20*/  F2FP.F16.F32.PACK_AB R4, R93, R92 ;  /* 0x0000005c5d04723e */ /* 0x001fe400000000ff */
[----:B------:R-:W-:Y:S02]  /*20f30*/  F2FP.F16.F32.PACK_AB R5, R101, R100 ;  /* 0x000000646505723e */ /* 0x000fe400000000ff */
[----:B------:R-:W-:Y:S02]  /*20f40*/  F2FP.F16.F32.PACK_AB R6, R37, R36 ;  /* 0x000000242506723e */ /* 0x000fe400000000ff */
[----:B------:R-:W-:Y:S02]  /*20f50*/  F2FP.F16.F32.PACK_AB R7, R39, R38 ;  /* 0x000000262707723e */ /* 0x000fe400000000ff */
[----:B------:R-:W-:-:S02]  /*20f60*/  F2FP.F16.F32.PACK_AB R9, R43, R42 ;  /* 0x0000002a2b09723e */ /* 0x000fc400000000ff */
[----:B------:R-:W-:Y:S01]  /*20f70*/  F2FP.F16.F32.PACK_AB R10, R45, R44 ;  /* 0x0000002c2d0a723e */ /* 0x000fe200000000ff */
[----:B------:R0:W-:Y:S01]  /*20f80*/  STSM.16.M88.4 [R107], R4 ;  /* 0x000000046b007844 */ /* 0x0001e20000000200 */
[----:B------:R-:W-:Y:S02]  /*20f90*/  F2FP.F16.F32.PACK_AB R11, R47, R46 ;  /* 0x0000002e2f0b723e */ /* 0x000fe400000000ff */
[----:B------:R-:W-:Y:S02]  /*20fa0*/  MOV R105, R12 ;  /* 0x0000000c00697202 */ /* 0x000fe40000000f00 */
[----:B------:R-:W-:Y:S01]  /*20fb0*/  MOV R3, R14 ;  /* 0x0000000e00037202 */ /* 0x000fe20000000f00 */
[----:B------:R-:W-:Y:S01]  /*20fc0*/  STSM.16.M88.4 [R106], R8 ;  /* 0x000000086a007844 */ /* 0x000fe20000000200 */
        /* <DEDUP_REMOVED lines=8> */
[----:B------:R2:W-:Y:S01]  /*21050*/  STSM.16.M88.4 [R105], R12 ;  /* 0x0000000c69007844 */ /* 0x0005e20000000200 */
[----:B------:R-:W-:-:S02]  /*21060*/  F2FP.F16.F32.PACK_AB R26, R61, R60 ;  /* 0x0000003c3d1a723e */ /* 0x000fc400000000ff */
[----:B------:R-:W-:Y:S02]  /*21070*/  F2FP.F16.F32.PACK_AB R27, R63, R62 ;  /* 0x0000003e3f1b723e */ /* 0x000fe400000000ff */
[----:B------:R-:W-:Y:S02]  /*21080*/  MOV R21, R32 ;  /* 0x0000002000157202 */ /* 0x000fe40000000f00 */
[----:B------:R-:W-:Y:S01]  /*21090*/  F2FP.F16.F32.PACK_AB R32, R65, R64 ;  /* 0x000000404120723e */ /* 0x000fe200000000ff */
[----:B------:R3:W-:Y:S01]  /*210a0*/  STSM.16.M88.4 [R3], R24 ;  /* 0x0000001803007844 */ /* 0x0007e20000000200 */
[----:B------:R-:W-:Y:S02]  /*210b0*/  F2FP.F16.F32.PACK_AB R33, R67, R66 ;  /* 0x000000424321723e */ /* 0x000fe400000000ff */
[----:B------:R-:W-:Y:S02]  /*210c0*/  F2FP.F16.F32.PACK_AB R35, R71, R70 ;  /* 0x000000464723723e */ /* 0x000fe400000000ff */
[----:B0-----:R-:W-:-:S02]  /*210d0*/  F2FP.F16.F32.PACK_AB R4, R95, R94 ;  /* 0x0000005e5f04723e */ /* 0x001fc400000000ff */
[----:B------:R-:W-:Y:S01]  /*210e0*/  F2FP.F16.F32.PACK_AB R5, R75, R74 ;  /* 0x0000004a4b05723e */ /* 0x000fe200000000ff */
[----:B------:R-:W-:Y:S01]  /*210f0*/  STSM.16.M88.4 [R104], R32 ;  /* 0x0000002068007844 */ /* 0x000fe20000000200 */
[----:B------:R-:W-:Y:S01]  /*21100*/  F2FP.F16.F32.PACK_AB R6, R77, R76 ;  /* 0x0000004c4d06723e */ /* 0x000fe200000000ff */
[----:B--2---:R-:W-:Y:S01]  /*21110*/  IMAD.WIDE R12, R207, 0x4, R102 ;  /* 0x00000004cf0c7825 */ /* 0x004fe200078e0266 */
[----:B------:R-:W-:Y:S01]  /*21120*/  F2FP.F16.F32.PACK_AB R7, R79, R78 ;  /* 0x0000004e4f07723e */ /* 0x000fe200000000ff */
[----:B------:R-:W0:Y:S01]  /*21130*/  LDC.64 R14, c[0x0][0xba8] ;  /* 0x0002ea00ff0e7b82 */ /* 0x000e220000000a00 */
[----:B------:R-:W-:Y:S02]  /*21140*/  F2FP.F16.F32.PACK_AB R8, R81, R80 ;  /* 0x000000505108723e */ /* 0x000fe400000000ff */
[----:B------:R-:W-:Y:S01]  /*21150*/  F2FP.F16.F32.PACK_AB R9, R83, R82 ;  /* 0x000000525309723e */ /* 0x000fe200000000ff */
[----:B------:R-:W-:Y:S01]  /*21160*/  STSM.16.M88.4 [R28], R4 ;  /* 0x000000041c007844 */ /* 0x000fe20000000200 */
[----:B------:R-:W-:Y:S01]  /*21170*/  F2FP.F16.F32.PACK_AB R10, R85, R84 ;  /* 0x00000054550a723e */ /* 0x000fe200000000ff */
[----:B---3--:R-:W-:Y:S01]  /*21180*/  IMAD.MOV.U32 R3, RZ, RZ, RZ ;  /* 0x000000ffff037224 */ /* 0x008fe200078e00ff */
[----:B------:R-:W-:-:S02]  /*21190*/  F2FP.F16.F32.PACK_AB R11, R87, R86 ;  /* 0x00000056570b723e */ /* 0x000fc400000000ff */
[----:B------:R-:W-:-:S03]  /*211a0*/  ISETP.NE.U32.AND P0, PT, RZ, UR4, PT ;  /* 0x00000004ff007c0c */ /* 0x000fc6000bf05070 */
[----:B------:R2:W-:Y:S01]  /*211b0*/  STSM.16.M88.4 [R21], R8 ;  /* 0x0000000815007844 */ /* 0x0005e20000000200 */
[----:B------:R-:W-:Y:S01]  /*211c0*/  BAR.SYNC.DEFER_BLOCKING 0x1, 0x100 ;  /* 0x0044000000007b1d */ /* 0x000fe20000010000 */
[----:B------:R-:W-:Y:S02]  /*211d0*/  ISETP.NE.AND.EX P0, PT, RZ, UR5, PT, P0 ;  /* 0x00000005ff007c0c */ /* 0x000fe4000bf05300 */
[----:B------:R-:W-:Y:S02]  /*211e0*/  ISETP.NE.U32.AND P1, PT, RZ, UR6, PT ;  /* 0x00000006ff007c0c */ /* 0x000fe4000bf25070 */
[----:B------:R-:W-:Y:S01]  /*211f0*/  ISETP.NE.AND P2, PT, R206, RZ, PT ;  /* 0x000000ffce00720c */ /* 0x000fe20003f45270 */
[----:B------:R-:W-:Y:S02]  /*21200*/  IMAD.MOV.U32 R26, RZ, RZ, 0x9b8 ;  /* 0x000009b8ff1a7424 */ /* 0x000fe400078e00ff */
[----:B--2---:R-:W2:Y:S06]  /*21210*/  LDC R21, c[0x0][0xbe8] ;  /* 0x0002fa00ff157b82 */ /* 0x004eac0000000800 */
[----:B------:R-:W3:Y:S01]  /*21220*/  @P0 LDG.E R3, desc[UR60][R12.64] ;  /* 0x0000003c0c030981 */ /* 0x000ee2000c1e1900 */
[----:B------:R-:W-:Y:S01]  /*21230*/  ULDC UR6, c[0x0][0xa88] ;  /* 0x0002a20000067ab9 */ /* 0x000fe20000000800 */
[----:B------:R-:W-:-:S02]  /*21240*/  ISETP.NE.AND.EX P1, PT, RZ, UR7, PT, P1 ;  /* 0x00000007ff007c0c */ /* 0x000fc4000bf25310 */
[----:B------:R-:W-:Y:S01]  /*21250*/  MOV R102, UR6 ;  /* 0x0000000600667c02 */ /* 0x000fe20008000f00 */
[----:B------:R-:W-:Y:S02]  /*21260*/  ULDC UR6, c[0x0][0xad4] ;  /* 0x0002b50000067ab9 */ /* 0x000fe40000000800 */
[----:B------:R-:W-:-:S04]  /*21270*/  SEL R206, R206, UR6, P2 ;  /* 0x00000006cece7c07 */ /* 0x000fc80009000000 */
[----:B------:R-:W-:-:S04]  /*21280*/  ISETP.GT.AND P3, PT, R206, 0x1, PT ;  /* 0x00000001ce00780c */ /* 0x000fc80003f64270 */
[----:B------:R-:W-:Y:S01]  /*21290*/  SEL R26, R26, 0x978, P3 ;  /* 0x000009781a1a7807 */ /* 0x000fe20001800000 */
[----:B------:R-:W4:Y:S08]  /*212a0*/  @P1 LDC.64 R4, c[0x0][0xc08] ;  /* 0x00030200ff041b82 */ /* 0x000f300000000a00 */
[----:B------:R-:W1:Y:S08]  /*212b0*/  LDC.64 R6, c[0x0][R26+0x220] ;  /* 0x000088001a067b82 */ /* 0x000e700000000a00 */
[----:B------:R-:W0:Y:S01]  /*212c0*/  LDC.64 R8, c[0x0][R26+0x218] ;  /* 0x000086001a087b82 */ /* 0x000e220000000a00 */
[----:B--2---:R-:W-:-:S07]  /*212d0*/  ISETP.NE.AND P4, PT, R21, 0x1, PT ;  /* 0x000000011500780c */ /* 0x004fce0003f85270 */
[----:B------:R-:W2:Y:S01]  /*212e0*/  LDC.64 R10, c[0x0][R26+0x228] ;  /* 0x00008a001a0a7b82 */ /* 0x000ea20000000a00 */
[----:B----4-:R-:W-:-:S05]  /*212f0*/  @P1 IMAD.WIDE R4, R207, 0x4, R4 ;  /* 0x00000004cf041825 */ /* 0x010fca00078e0204 */
[----:B------:R4:W5:Y:S01]  /*21300*/  @P1 LDG.E R102, desc[UR60][R4.64] ;  /* 0x0000003c04661981 */ /* 0x000962000c1e1900 */
[----:B------:R-:W-:Y:S01]  /*21310*/  ISETP.NE.U32.AND P2, PT, RZ, UR4, PT ;  /* 0x00000004ff007c0c */ /* 0x000fe2000bf45070 */
[----:B------:R-:W3:Y:S01]  /*21320*/  @P4 LDC R35, c[0x0][0xbec] ;  /* 0x0002fb00ff234b82 */ /* 0x000ee20000000800 */
[----:B------:R-:W-:Y:S02]  /*21330*/  SHF.R.S32.HI R24, RZ, 0x1f, R207 ;  /* 0x0000001fff187819 */ /* 0x000fe400000114cf */
[----:B------:R-:W-:-:S04]  /*21340*/  ISETP.NE.AND.EX P2, PT, RZ, UR5, PT, P2 ;  /* 0x00000005ff007c0c */ /* 0x000fc8000bf45320 */
[----:B------:R-:W-:Y:S01]  /*21350*/  SEL R28, R207, RZ, !P2 ;  /* 0x000000ffcf1c7207 */ /* 0x000fe20005000000 */
[----:B----4-:R-:W4:Y:S01]  /*21360*/  LDC.64 R4, c[0x0][R26+0x210] ;  /* 0x000084001a047b82 */ /* 0x010f220000000a00 */
[----:B------:R-:W-:Y:S01]  /*21370*/  SEL R25, R24, RZ, !P2 ;  /* 0x000000ff18197207 */ /* 0x000fe20005000000 */
[----:B------:R-:W-:-:S06]  /*21380*/  IMAD.IADD R24, R202, 0x1, R188 ;  /* 0x00000001ca187824 */ /* 0x000fcc00078e02bc */
[----:B------:R-:W4:Y:S01]  /*21390*/  @P4 LDC R105, c[0x0][0xbf0] ;  /* 0x0002fc00ff694b82 */ /* 0x000f220000000800 */
[----:B-1----:R-:W-:-:S07]  /*213a0*/  IMAD R7, R7, R28, RZ ;  /* 0x0000001c07077224 */ /* 0x002fce00078e02ff */
[----:B0-----:R-:W0:Y:S01]  /*213b0*/  @!P3 LDC R14, c[0x0][0xb50] ;  /* 0x0002d400ff0ebb82 */ /* 0x001e220000000800 */
[----:B------:R-:W-:Y:S01]  /*213c0*/  IMAD R33, R6, R25, R7 ;  /* 0x0000001906217224 */ /* 0x000fe200078e0207 */
[----:B------:R-:W-:Y:S01]  /*213d0*/  SEL R25, R210, RZ, P3 ;  /* 0x000000ffd2197207 */ /* 0x000fe20001800000 */
[----:B------:R-:W-:-:S05]  /*213e0*/  IMAD.WIDE.U32 R6, R6, R28, RZ ;  /* 0x0000001c06067225 */ /* 0x000fca00078e00ff */
[----:B------:R-:W1:Y:S01]  /*213f0*/  @!P3 LDC R15, c[0x0][0xb54] ;  /* 0x0002d500ff0fbb82 */ /* 0x000e620000000800 */
[-C--:B------:R-:W-:Y:S02]  /*21400*/  IMAD R27, R9, R169.reuse, RZ ;  /* 0x000000a9091b7224 */ /* 0x080fe400078e02ff */
[----:B------:R-:W-:-:S04]  /*21410*/  IMAD.WIDE.U32 R8, R8, R169, RZ ;  /* 0x000000a908087225 */ /* 0x000fc800078e00ff */
[----:B------:R-:W-:Y:S02]  /*21420*/  IMAD.IADD R32, R9, 0x1, R27 ;  /* 0x0000000109207824 */ /* 0x000fe400078e021b */
[----:B------:R-:W-:Y:S01]  /*21430*/  IMAD.IADD R9, R7, 0x1, R33 ;  /* 0x0000000107097824 */ /* 0x000fe200078e0221 */
[----:B------:R-:W-:Y:S01]  /*21440*/  MOV R7, R24 ;  /* 0x0000001800077202 */ /* 0x000fe20000000f00 */
[-C--:B--2---:R-:W-:Y:S02]  /*21450*/  IMAD R27, R11, R25.reuse, RZ ;  /* 0x000000190b1b7224 */ /* 0x084fe400078e02ff */
[----:B------:R-:W-:-:S04]  /*21460*/  IMAD.WIDE.U32 R10, R10, R25, RZ ;  /* 0x000000190a0a7225 */ /* 0x000fc800078e00ff */
[----:B------:R-:W-:Y:S01]  /*21470*/  IMAD.IADD R27, R11, 0x1, R27 ;  /* 0x000000010b1b7824 */ /* 0x000fe200078e021b */
[--C-:B---3--:R-:W-:Y:S01]  /*21480*/  IADD3 R8, P2, P5, R6, R8, R3.reuse ;  /* 0x0000000806087210 */ /* 0x108fe20007d5e003 */
[----:B------:R-:W-:Y:S01]  /*21490*/  @P4 IMAD.HI.U32 R6, R24, R35, RZ ;  /* 0x0000002318064227 */ /* 0x000fe200078e00ff */
[----:B------:R-:W-:-:S04]  /*214a0*/  SHF.R.S32.HI R103, RZ, 0x1f, R3 ;  /* 0x0000001fff677819 */ /* 0x000fc80000011403 */
[----:B----4-:R-:W-:Y:S02]  /*214b0*/  @P4 SHF.R.U32.HI R7, RZ, R105, R6 ;  /* 0x00000069ff074219 */ /* 0x010fe40000011606 */
[----:B------:R-:W-:Y:S02]  /*214c0*/  IADD3.X R9, R9, R32, R103, P2, P5 ;  /* 0x0000002009097210 */ /* 0x000fe400017ea467 */
[----:B------:R-:W-:Y:S01]  /*214d0*/  IADD3 R10, P2, P5, R7, R8, R10 ;  /* 0x00000008070a7210 */ /* 0x000fe20007d5e00a */
[--C-:B------:R-:W-:Y:S01]  /*214e0*/  IMAD.MOV R25, RZ, RZ, -R7.reuse ;  /* 0x000000ffff197224 */ /* 0x100fe200078e0a07 */
[----:B------:R-:W-:-:S03]  /*214f0*/  SHF.R.S32.HI R6, RZ, 0x1f, R7 ;  /* 0x0000001fff067819 */ /* 0x000fc60000011407 */
[----:B------:R-:W-:Y:S01]  /*21500*/  IMAD R7, R21, R25, R24 ;  /* 0x0000001915077224 */ /* 0x000fe200078e0218 */
[----:B------:R-:W-:-:S03]  /*21510*/  IADD3.X R11, R6, R9, R27, P2, P5 ;  /* 0x00000009060b7210 */ /* 0x000fc600017ea41b */
        /* <DEDUP_REMOVED lines=11> */
[----:B--2---:R-:W-:-:S07]  /*215d0*/  IMAD.IADD R102, R102, 0x1, -R5 ;  /* 0x0000000166667824 */ /* 0x004fce00078e0a05 */
.L_x_1833:
[----:B------:R-:W2:Y:S01]  /*215e0*/  LDL R8, [R1+0x50] ;  /* 0x0000500001087983 */ /* 0x000ea20000100800 */
[----:B-----5:R-:W-:Y:S01]  /*215f0*/  IMAD R102, R102, R21, RZ ;  /* 0x0000001566667224 */ /* 0x020fe200078e02ff */
[----:B------:R-:W-:Y:S02]  /*21600*/  LOP3.LUT P0, RZ, R228, 0x3, RZ, 0xc0, !PT ;  /* 0x00000003e4ff7812 */ /* 0x000fe4000780c0ff */
[----:B------:R-:W-:Y:S04]  /*21610*/  SHFL.IDX PT, R4, R14, RZ, 0x1c1f ;  /* 0x001c1fff0e047589 */ /* 0x000fe800000e0000 */
[----:B------:R-:W0:Y:S04]  /*21620*/  SHFL.IDX PT, R5, R15, RZ, 0x1c1f ;  /* 0x001c1fff0f057589 */ /* 0x000e2800000e0000 */
[----:B------:R-:W-:Y:S04]  /*21630*/  SHFL.IDX PT, R6, R14, 0x1, 0x1c1f ;  /* 0x003c1f000e067f89 */ /* 0x000fe800000e0000 */
[----:B------:R-:W1:Y:S01]  /*21640*/  SHFL.IDX PT, R7, R15, 0x1, 0x1c1f ;  /* 0x003c1f000f077f89 */ /* 0x000e6200000e0000 */
[----:B--2---:R-:W-:-:S04]  /*21650*/  IADD3 R9, R8, R188, RZ ;  /* 0x000000bc08097210 */ /* 0x004fc80007ffe0ff */
[C---:B------:R-:W-:Y:S01]  /*21660*/  ISETP.GE.OR P1, PT, R9.reuse, R102, P0 ;  /* 0x000000660900720c */ /* 0x040fe20000726670 */
[----:B------:R-:W-:-:S05]  /*21670*/  VIADD R12, R9, 0x8 ;  /* 0x00000008090c7836 */ /* 0x000fca0000000000 */
[----:B------:R-:W-:-:S07]  /*21680*/  ISETP.GE.OR P0, PT, R12, R102, P0 ;  /* 0x000000660c00720c */ /* 0x000fce0000706670 */
[----:B0-----:R0:W-:Y:S06]  /*21690*/  @!P1 ST.E desc[UR60][R4.64], R0 ;  /* 0x0000000004009985 */ /* 0x0011ec000c10193c */
[----:B-1----:R0:W-:Y:S01]  /*216a0*/  @!P0 ST.E desc[UR60][R6.64], R20 ;  /* 0x0000001406008985 */ /* 0x0021e2000c10193c */
[----:B------:R-:W-:Y:S05]  /*216b0*/  @P3 BRA `(.L_x_1834) ;  /* 0x0000000800843947 */ /* 0x000fea0003800000 */
[----:B0-----:R-:W-:Y:S01]  /*216c0*/  IMAD R5, R225, 0x40, R203 ;  /* 0x00000040e1057824 */ /* 0x001fe200078e02cb */
[----:B------:R-:W0:Y:S01]  /*216d0*/  @P4 LDC R53, c[0x0][0xbec] ;  /* 0x0002fb00ff354b82 */ /* 0x000e220000000800 */
[----:B------:R-:W-:Y:S02]  /*216e0*/  ULDC.64 UR4, c[0x0][0xaa0] ;  /* 0x0002a80000047ab9 */ /* 0x000fe40000000a00 */
[----:B------:R-:W-:-:S03]  /*216f0*/  IMAD.WIDE R72, R5, 0x2, R72 ;  /* 0x0000000205487825 */ /* 0x000fc600078e0248 */
[C---:B------:R-:W-:Y:S02]  /*21700*/  IADD3 R9, P6, R72.reuse, 0x1000, RZ ;  /* 0x0000100048097810 */ /* 0x040fe40007fde0ff */
[----:B------:R-:W1:Y:S01]  /*21710*/  @P4 LDC R55, c[0x0][0xbf0] ;  /* 0x0002fc00ff374b82 */ /* 0x000e620000000800 */
[----:B------:R-:W-:Y:S01]  /*21720*/  IMAD.WIDE.U32 R48, R3, UR4, RZ ;  /* 0x0000000403307c25 */ /* 0x000fe2000f8e00ff */
[C---:B------:R-:W-:Y:S02]  /*21730*/  IADD3 R13, P5, R72.reuse, 0x2000, RZ ;  /* 0x00002000480d7810 */ /* 0x040fe40007fbe0ff */
[----:B------:R-:W-:Y:S02]  /*21740*/  LOP3.LUT R8, R9, 0x380, RZ, 0xc0, !PT ;  /* 0x0000038009087812 */ /* 0x000fe400078ec0ff */
[----:B------:R-:W-:Y:S02]  /*21750*/  IADD3 R25, P3, R72, 0x3000, RZ ;  /* 0x0000300048197810 */ /* 0x000fe40007f7e0ff */
[----:B------:R-:W-:-:S02]  /*21760*/  SHF.R.U64 R8, R8, 0x3, RZ ;  /* 0x0000000308087819 */ /* 0x000fc400000012ff */
[----:B------:R-:W-:Y:S02]  /*21770*/  IADD3 R33, P2, R72, 0x4000, RZ ;  /* 0x0000400048217810 */ /* 0x000fe40007f5e0ff */
[----:B------:R-:W-:Y:S01]  /*21780*/  LOP3.LUT R8, R8, R9, RZ, 0x3c, !PT ;  /* 0x0000000908087212 */ /* 0x000fe200078e3cff */
[--C-:B------:R-:W-:Y:S01]  /*21790*/  IMAD.X R9, RZ, RZ, R73.reuse, P6 ;  /* 0x000000ffff097224 */ /* 0x100fe200030e0649 */
[C---:B------:R-:W-:Y:S02]  /*217a0*/  IADD3 R5, P6, R72.reuse, 0x7000, RZ ;  /* 0x0000700048057810 */ /* 0x040fe40007fde0ff */
[C---:B------:R-:W-:Y:S02]  /*217b0*/  IADD3 R37, P1, R72.reuse, 0x5000, RZ ;  /* 0x0000500048257810 */ /* 0x040fe40007f3e0ff */
[----:B------:R-:W-:Y:S01]  /*217c0*/  LOP3.LUT R0, R5, 0x380, RZ, 0xc0, !PT ;  /* 0x0000038005007812 */ /* 0x000fe200078ec0ff */
[----:B------:R-:W-:Y:S01]  /*217d0*/  IMAD.X R45, RZ, RZ, R73, P6 ;  /* 0x000000ffff2d7224 */ /* 0x000fe200030e0649 */
[----:B------:R-:W-:Y:S01]  /*217e0*/  IADD3 R41, P0, R72, 0x6000, RZ ;  /* 0x0000600048297810 */ /* 0x000fe20007f1e0ff */
[----:B------:R-:W5:Y:S01]  /*217f0*/  LD.E.128 R8, desc[UR60][R8.64] ;  /* 0x0000003c08087980 */ /* 0x000f62000c101d00 */
[----:B------:R-:W-:-:S02]  /*21800*/  SHF.R.U64 R0, R0, 0x3, RZ ;  /* 0x0000000300007819 */ /* 0x000fc400000012ff */
[----:B------:R-:W-:Y:S02]  /*21810*/  LOP3.LUT R12, R13, 0x380, RZ, 0xc0, !PT ;  /* 0x000003800d0c7812 */ /* 0x000fe400078ec0ff */
[----:B------:R-:W-:Y:S01]  /*21820*/  LOP3.LUT R44, R0, R5, RZ, 0x3c, !PT ;  /* 0x00000005002c7212 */ /* 0x000fe200078e3cff */
[----:B------:R-:W-:Y:S01]  /*21830*/  IMAD R0, R103, UR4, RZ ;  /* 0x0000000467007c24 */ /* 0x000fe2000f8e02ff */
[----:B------:R-:W-:Y:S02]  /*21840*/  LOP3.LUT R24, R25, 0x380, RZ, 0xc0, !PT ;  /* 0x0000038019187812 */ /* 0x000fe400078ec0ff */
[----:B------:R-:W-:Y:S01]  /*21850*/  LOP3.LUT R32, R33, 0x380, RZ, 0xc0, !PT ;  /* 0x0000038021207812 */ /* 0x000fe200078ec0ff */
[----:B------:R-:W-:Y:S01]  /*21860*/  IMAD R51, R3, UR5, R0 ;  /* 0x0000000503337c24 */ /* 0x000fe2000f8e0200 */
[----:B------:R-:W-:Y:S01]  /*21870*/  ULDC.64 UR4, c[0x0][0xae8] ;  /* 0x0002ba0000047ab9 */ /* 0x000fe20000000a00 */
[----:B------:R-:W-:Y:S01]  /*21880*/  IMAD R3, R205, 0x20, R225 ;  /* 0x00000020cd037824 */ /* 0x000fe200078e02e1 */
[----:B------:R-:W-:Y:S01]  /*21890*/  LOP3.LUT R36, R37, 0x380, RZ, 0xc0, !PT ;  /* 0x0000038025247812 */ /* 0x000fe200078ec0ff */
[----:B------:R-:W5:Y:S01]  /*218a0*/  LD.E.128 R44, desc[UR60][R44.64] ;  /* 0x0000003c2c2c7980 */ /* 0x000f62000c101d00 */
[----:B------:R-:W-:Y:S01]  /*218b0*/  IADD3 R49, R49, R51, RZ ;  /* 0x0000003331317210 */ /* 0x000fe20007ffe0ff */
[----:B------:R-:W-:Y:S01]  /*218c0*/  IMAD.IADD R50, R188, 0x1, R3 ;  /* 0x00000001bc327824 */ /* 0x000fe200078e0203 */
[----:B------:R-:W-:-:S02]  /*218d0*/  LOP3.LUT R40, R41, 0x380, RZ, 0xc0, !PT ;  /* 0x0000038029287812 */ /* 0x000fc400078ec0ff */
[----:B------:R-:W-:Y:S01]  /*218e0*/  LOP3.LUT R7, R72, 0x380, RZ, 0xc0, !PT ;  /* 0x0000038048077812 */ /* 0x000fe200078ec0ff */
[C---:B------:R-:W-:Y:S01]  /*218f0*/  IMAD.WIDE.U32 R48, R169.reuse, UR4, R48 ;  /* 0x00000004a9307c25 */ /* 0x040fe2000f8e0030 */
[----:B------:R-:W-:Y:S02]  /*21900*/  SHF.R.S32.HI R51, RZ, 0x1f, R28 ;  /* 0x0000001fff337819 */ /* 0x000fe4000001141c */
[----:B------:R-:W-:Y:S01]  /*21910*/  SHF.R.U64 R12, R12, 0x3, RZ ;  /* 0x000000030c0c7819 */ /* 0x000fe200000012ff */
[----:B0-----:R-:W-:Y:S01]  /*21920*/  @P4 IMAD.HI.U32 R0, R50, R53, RZ ;  /* 0x0000003532004227 */ /* 0x001fe200078e00ff */
[----:B------:R-:W-:Y:S02]  /*21930*/  SHF.R.U64 R24, R24, 0x3, RZ ;  /* 0x0000000318187819 */ /* 0x000fe400000012ff */
[----:B------:R-:W-:Y:S01]  /*21940*/  SHF.R.U64 R32, R32, 0x3, RZ ;  /* 0x0000000320207819 */ /* 0x000fe200000012ff */
[----:B------:R-:W-:Y:S01]  /*21950*/  IMAD R49, R169, UR5, R49 ;  /* 0x00000005a9317c24 */ /* 0x000fe2000f8e0231 */
[----:B------:R-:W-:Y:S01]  /*21960*/  ULDC.64 UR4, c[0x0][0xaf0] ;  /* 0x0002bc0000047ab9 */ /* 0x000fe20000000a00 */
[----:B------:R-:W-:Y:S01]  /*21970*/  IMAD.MOV.U32 R3, RZ, RZ, R50 ;  /* 0x000000ffff037224 */ /* 0x000fe200078e0032 */
[----:B-1----:R-:W-:Y:S01]  /*21980*/  @P4 SHF.R.U32.HI R3, RZ, R55, R0 ;  /* 0x00000037ff034219 */ /* 0x002fe20000011600 */
[----:B------:R-:W-:Y:S01]  /*21990*/  IMAD R51, R51, UR4, RZ ;  /* 0x0000000433337c24 */ /* 0x000fe2000f8e02ff */
[----:B------:R-:W-:-:S02]  /*219a0*/  SHF.R.U64 R36, R36, 0x3, RZ ;  /* 0x0000000324247819 */ /* 0x000fc400000012ff */
[----:B------:R-:W-:Y:S02]  /*219b0*/  SHF.R.U64 R40, R40, 0x3, RZ ;  /* 0x0000000328287819 */ /* 0x000fe400000012ff */
[----:B------:R-:W-:Y:S01]  /*219c0*/  SHF.R.U64 R7, R7, 0x3, RZ ;  /* 0x0000000307077819 */ /* 0x000fe200000012ff */
[--C-:B------:R-:W-:Y:S01]  /*219d0*/  IMAD.MOV R20, RZ, RZ, -R3.reuse ;  /* 0x000000ffff147224 */ /* 0x100fe200078e0a03 */
[----:B------:R-:W-:Y:S01]  /*219e0*/  SHF.R.S32.HI R0, RZ, 0x1f, R3 ;  /* 0x0000001fff007819 */ /* 0x000fe20000011403 */
[----:B------:R-:W-:Y:S01]  /*219f0*/  IMAD R51, R28, UR5, R51 ;  /* 0x000000051c337c24 */ /* 0x000fe2000f8e0233 */
[----:B------:R-:W-:Y:S01]  /*21a00*/  LOP3.LUT R12, R12, R13, RZ, 0x3c, !PT ;  /* 0x0000000d0c0c7212 */ /* 0x000fe200078e3cff */
[----:B------:R-:W-:Y:S01]  /*21a10*/  IMAD.X R13, RZ, RZ, R73, P5 ;  /* 0x000000ffff0d7224 */ /* 0x000fe200028e0649 */
        /* <DEDUP_REMOVED lines=8> */
[----:B------:R-:W-:Y:S01]  /*21aa0*/  IADD3.X R25, RZ, R73, RZ, P3, !PT ;  /* 0x00000049ff197210 */ /* 0x000fe20001ffe4ff */
[----:B------:R-:W-:Y:S01]  /*21ab0*/  IMAD.X R41, RZ, RZ, R73, P0 ;  /* 0x000000ffff297224 */ /* 0x000fe200000e0649 */
[----:B------:R-:W-:Y:S01]  /*21ac0*/  LOP3.LUT R72, R7, R72, RZ, 0x3c, !PT ;  /* 0x0000004807487212 */ /* 0x000fe200078e3cff */
[----:B------:R-:W-:-:S02]  /*21ad0*/  IMAD R0, R0, UR4, RZ ;  /* 0x0000000400007c24 */ /* 0x000fc4000f8e02ff */
[----:B------:R-:W-:Y:S01]  /*21ae0*/  IMAD R21, R21, R20, R50 ;  /* 0x0000001415157224 */ /* 0x000fe200078e0232 */
[----:B------:R-:W-:Y:S01]  /*21af0*/  IADD3 R49, R49, R51, RZ ;  /* 0x0000003331317210 */ /* 0x000fe20007ffe0ff */
[----:B------:R0:W5:Y:S01]  /*21b00*/  LD.E.128 R4, desc[UR60][R72.64] ;  /* 0x0000003c48047980 */ /* 0x000162000c101d00 */
[----:B------:R-:W-:-:S03]  /*21b10*/  IMAD R51, R3, UR5, R0 ;  /* 0x0000000503337c24 */ /* 0x000fc6000f8e0200 */
[----:B------:R-:W5:Y:S01]  /*21b20*/  LD.E.128 R12, desc[UR60][R12.64] ;  /* 0x0000003c0c0c7980 */ /* 0x000f62000c101d00 */
[----:B------:R-:W-:-:S03]  /*21b30*/  SHF.R.S32.HI R0, RZ, 0x1f, R21 ;  /* 0x0000001fff007819 */ /* 0x000fc60000011415 */
[----:B------:R-:W5:Y:S04]  /*21b40*/  LD.E.128 R24, desc[UR60][R24.64] ;  /* 0x0000003c18187980 */ /* 0x000f68000c101d00 */
[----:B------:R-:W5:Y:S04]  /*21b50*/  LD.E.128 R32, desc[UR60][R32.64] ;  /* 0x0000003c20207980 */ /* 0x000f68000c101d00 */
[----:B------:R-:W5:Y:S04]  /*21b60*/  LD.E.128 R36, desc[UR60][R36.64] ;  /* 0x0000003c24247980 */ /* 0x000f68000c101d00 */
[----:B------:R-:W5:Y:S01]  /*21b70*/  LD.E.128 R40, desc[UR60][R40.64] ;  /* 0x0000003c28287980 */ /* 0x000f62000c101d00 */
[----:B------:R-:W-:Y:S01]  /*21b80*/  IMAD.WIDE.U32 R48, R3, UR4, R48 ;  /* 0x0000000403307c25 */ /* 0x000fe2000f8e0030 */
[----:B------:R-:W-:Y:S01]  /*21b90*/  ULDC.64 UR4, c[0x0][0xad8] ;  /* 0x0002b60000047ab9 */ /* 0x000fe20000000a00 */
[----:B------:R-:W-:Y:S01]  /*21ba0*/  @!PT LDS RZ, [RZ] ;  /* 0x00000000fffff984 */ /* 0x000fe20000000800 */
[----:B------:R-:W-:Y:S01]  /*21bb0*/  @!PT LDS RZ, [RZ] ;  /* 0x00000000fffff984 */ /* 0x000fe20000000800 */
[----:B------:R-:W-:Y:S01]  /*21bc0*/  @!PT LDS RZ, [RZ] ;  /* 0x00000000fffff984 */ /* 0x000fe20000000800 */
[----:B------:R-:W-:Y:S01]  /*21bd0*/  @!PT LDS RZ, [RZ] ;  /* 0x00000000fffff984 */ /* 0x000fe20000000800 */
[----:B------:R1:W-:Y:S06]  /*21be0*/  MEMBAR.ALL.CTA ;  /* 0x0000000000007992 */ /* 0x0003ec0000008000 */
[----:B-1----:R-:W1:Y:S01]  /*21bf0*/  FENCE.VIEW.ASYNC.S ;  /* 0x00000000000073c6 */ /* 0x002e620000000000 */
[----:B------:R-:W-:-:S02]  /*21c00*/  IMAD R0, R0, UR4, RZ ;  /* 0x0000000400007c24 */ /* 0x000fc4000f8e02ff */
[----:B------:R-:W-:Y:S02]  /*21c10*/  IMAD.IADD R49, R49, 0x1, R51 ;  /* 0x0000000131317824 */ /* 0x000fe400078e0233 */
[----:B------:R-:W-:Y:S02]  /*21c20*/  IMAD.IADD R53, R225, 0x1, R188 ;  /* 0x00000001e1357824 */ /* 0x000fe400078e02bc */
[C---:B------:R-:W-:Y:S02]  /*21c30*/  IMAD R51, R21.reuse, UR5, R0 ;  /* 0x0000000515337c24 */ /* 0x040fe4000f8e0200 */
[----:B------:R-:W-:Y:S01]  /*21c40*/  IMAD.WIDE.U32 R20, R21, UR4, R48 ;  /* 0x0000000415147c25 */ /* 0x000fe2000f8e0030 */
[----:B------:R-:W-:Y:S01]  /*21c50*/  ISETP.GE.AND P2, PT, R53, R102, PT ;  /* 0x000000663500720c */ /* 0x000fe20003f46270 */
[----:B------:R-:W-:Y:S02]  /*21c60*/  ULDC.64 UR4, c[0x0][0xa80] ;  /* 0x0002a00000047ab9 */ /* 0x000fe40000000a00 */
[----:B------:R-:W-:Y:S01]  /*21c70*/  VIADD R0, R2, 0x2a820 ;  /* 0x0002a82002007836 */ /* 0x000fe20000000000 */
[----:B------:R-:W-:Y:S01]  /*21c80*/  LEA R28, P3, R20, UR4, 0x1 ;  /* 0x00000004141c7c11 */ /* 0x000fe2000f8608ff */
[----:B------:R-:W-:-:S02]  /*21c90*/  IMAD.IADD R21, R21, 0x1, R51 ;  /* 0x0000000115157824 */ /* 0x000fc400078e0233 */
[----:B------:R-:W-:Y:S01]  /*21ca0*/  VIADD R3, R53, 0x20 ;  /* 0x0000002035037836 */ /* 0x000fe20000000000 */
[----:B------:R-:W-:Y:S02]  /*21cb0*/  PRMT R0, RZ, 0x654, R0 ;  /* 0x00000654ff007816 */ /* 0x000fe40000000000 */
[----:B------:R-:W-:Y:S02]  /*21cc0*/  LEA.HI.X R50, R20, UR5, R21, 0x1, P3 ;  /* 0x0000000514327c11 */ /* 0x000fe400098f0c15 */
[----:B------:R-:W-:Y:S01]  /*21cd0*/  ISETP.GE.AND P0, PT, R3, R102, PT ;  /* 0x000000660300720c */ /* 0x000fe20003f06270 */
[----:B-1----:R0:W1:Y:S01]  /*21ce0*/  SHFL.IDX PT, R48, R28, RZ, 0x181f ;  /* 0x00181fff1c307589 */ /* 0x00206200000e0000 */
[----:B------:R-:W-:Y:S01]  /*21cf0*/  IADD3 R3, R53, 0x40, RZ ;  /* 0x0000004035037810 */ /* 0x000fe20007ffe0ff */
[----:B------:R2:W-:Y:S01]  /*21d00*/  SYNCS.ARRIVE.TRANS64.RED.A1T0 RZ, [R0+URZ], RZ ;  /* 0x000000ff00ff79a7 */ /* 0x0005e2000810043f */
[----:B------:R-:W-:Y:S01]  /*21d10*/  BSSY B1, `(.L_x_1835) ;  /* 0x000000f000017945 */ /* 0x000fe20003800000 */
[----:B------:R-:W-:-:S02]  /*21d20*/  SHF.R.S32.HI R104, RZ, 0x1f, R204 ;  /* 0x0000001fff687819 */ /* 0x000fc400000114cc */
[----:B------:R-:W-:Y:S01]  /*21d30*/  ISETP.GE.AND P1, PT, R3, R102, PT ;  /* 0x000000660300720c */ /* 0x000fe20003f26270 */
[----:B--2---:R0:W2:Y:S01]  /*21d40*/  SHFL.IDX PT, R0, R50, RZ, 0x181f ;  /* 0x00181fff32007589 */ /* 0x0040a200000e0000 */
[----:B------:R-:W-:Y:S01]  /*21d50*/  SHF.R.S32.HI R105, RZ, 0x1f, R203 ;  /* 0x0000001fff697819 */ /* 0x000fe200000114cb */
[----:B------:R-:W-:Y:S10]  /*21d60*/  @P2 BRA `(.L_x_1836) ;  /* 0x0000000000242947 */ /* 0x000ff40003800000 */
        /* <DEDUP_REMOVED lines=9> */
.L_x_1836:
[----:B------:R-:W-:Y:S05]  /*21e00*/  BSYNC B1 ;  /* 0x0000000000017941 */ /* 0x000fea0003800000 */
.L_x_1835:
        /* <DEDUP_REMOVED lines=13> */
.L_x_1838:
[----:B------:R-:W-:Y:S05]  /*21ee0*/  BSYNC B1 ;  /* 0x0000000000017941 */ /* 0x000fea0003800000 */
.L_x_1837:
        /* <DEDUP_REMOVED lines=13> */
.L_x_1840:
[----:B------:R-:W-:Y:S05]  /*21fc0*/  BSYNC B1 ;  /* 0x0000000000017941 */ /* 0x000fea0003800000 */
.L_x_1839:
[----:B------:R-:W-:Y:S01]  /*21fd0*/  VIADD R3, R53, 0x60 ;  /* 0x0000006035037836 */ /* 0x000fe20000000000 */
[----:B0-2-4-:R-:W0:Y:S04]  /*21fe0*/  SHFL.IDX PT, R50, R50, 0x3, 0x181f ;  /* 0x00781f0032327f89 */ /* 0x015e2800000e0000 */
        /* <DEDUP_REMOVED lines=14> */
.L_x_1834:
[----:B------:R-:W-:Y:S01]  /*220d0*/  ULDC.64 UR4, c[0x0][0xb08] ;  /* 0x0002c20000047ab9 */ /* 0x000fe20000000a00 */
[----:B------:R-:W1:Y:S01]  /*220e0*/  @P4 LDC R11, c[0x0][0xbec] ;  /* 0x0002fb00ff0b4b82 */ /* 0x000e620000000800 */
[----:B0-----:R-:W-:Y:S01]  /*220f0*/  IMAD R0, R103, UR4, RZ ;  /* 0x0000000467007c24 */ /* 0x001fe2000f8e02ff */
[----:B------:R-:W-:Y:S01]  /*22100*/  ULDC.64 UR6, c[0x0][0xb30] ;  /* 0x0002cc0000067ab9 */ /* 0x000fe20000000a00 */
[----:B------:R-:W-:Y:S01]  /*22110*/  IMAD.WIDE.U32 R4, R3, UR4, RZ ;  /* 0x0000000403047c25 */ /* 0x000fe2000f8e00ff */
[----:B------:R-:W-:Y:S01]  /*22120*/  ISETP.GE.AND P0, PT, R9, R102, PT ;  /* 0x000000660900720c */ /* 0x000fe20003f06270 */
[----:B------:R-:W-:Y:S01]  /*22130*/  BSSY B1, `(.L_x_1842) ;  /* 0x0000079000017945 */ /* 0x000fe20003800000 */
[C---:B------:R-:W-:Y:S01]  /*22140*/  IADD3 R13, R182.reuse, 0x8, RZ ;  /* 0x00000008b60d7810 */ /* 0x040fe20007ffe0ff */
[----:B------:R-:W-:Y:S01]  /*22150*/  IMAD R3, R3, UR5, R0 ;  /* 0x0000000503037c24 */ /* 0x000fe2000f8e0200 */
[----:B------:R-:W-:Y:S01]  /*22160*/  ULDC.64 UR4, c[0x0][0xb38] ;  /* 0x0002ce0000047ab9 */ /* 0x000fe20000000a00 */
[----:B------:R-:W0:Y:S01]  /*22170*/  @P4 LDC R0, c[0x0][0xbf0] ;  /* 0x0002fc00ff004b82 */ /* 0x000e220000000800 */
[----:B------:R-:W-:Y:S01]  /*22180*/  VIADD R15, R182, 0x10 ;  /* 0x00000010b60f7836 */ /* 0x000fe20000000000 */
[----:B------:R-:W-:Y:S01]  /*22190*/  SHF.R.S32.HI R14, RZ, 0x1f, R13 ;  /* 0x0000001fff0e7819 */ /* 0x000fe2000001140d */
[----:B------:R-:W-:Y:S01]  /*221a0*/  IMAD.IADD R5, R5, 0x1, R3 ;  /* 0x0000000105057824 */ /* 0x000fe200078e0203 */
[----:B------:R-:W-:-:S02]  /*221b0*/  SHF.R.S32.HI R3, RZ, 0x1f, R28 ;  /* 0x0000001fff037819 */ /* 0x000fc4000001141c */
[----:B------:R-:W-:Y:S01]  /*221c0*/  SHF.R.S32.HI R20, RZ, 0x1f, R15 ;  /* 0x0000001fff147819 */ /* 0x000fe2000001140f */
[C---:B------:R-:W-:Y:S01]  /*221d0*/  IMAD.WIDE.U32 R4, R169.reuse, UR4, R4 ;  /* 0x00000004a9047c25 */ /* 0x040fe2000f8e0004 */
[----:B------:R-:W-:Y:S02]  /*221e0*/  SHF.R.S32.HI R25, RZ, 0x1f, R212 ;  /* 0x0000001fff197819 */ /* 0x000fe400000114d4 */
[----:B------:R-:W-:Y:S01]  /*221f0*/  SHF.R.S32.HI R26, RZ, 0x1f, R213 ;  /* 0x0000001fff1a7819 */ /* 0x000fe200000114d5 */
[----:B------:R-:W-:Y:S01]  /*22200*/  IMAD R5, R169, UR5, R5 ;  /* 0x00000005a9057c24 */ /* 0x000fe2000f8e0205 */
[----:B------:R-:W-:Y:S01]  /*22210*/  ULDC.64 UR4, c[0x0][0xb40] ;  /* 0x0002d00000047ab9 */ /* 0x000fe20000000a00 */
[----:B------:R-:W-:Y:S01]  /*22220*/  SHF.R.S32.HI R27, RZ, 0x1f, R214 ;  /* 0x0000001fff1b7819 */ /* 0x000fe200000114d6 */
[----:B------:R-:W-:Y:S01]  /*22230*/  IMAD R3, R3, UR4, RZ ;  /* 0x0000000403037c24 */ /* 0x000fe2000f8e02ff */
[----:B------:R-:W-:Y:S01]  /*22240*/  SHF.R.S32.HI R32, RZ, 0x1f, R215 ;  /* 0x0000001fff207819 */ /* 0x000fe200000114d7 */
[----:B-1----:R-:W-:Y:S01]  /*22250*/  @P4 IMAD.HI.U32 R11, R24, R11, RZ ;  /* 0x0000000b180b4227 */ /* 0x002fe200078e00ff */
[----:B------:R-:W-:-:S02]  /*22260*/  SHF.R.S32.HI R33, RZ, 0x1f, R216 ;  /* 0x0000001fff217819 */ /* 0x000fc400000114d8 */
[----:B------:R-:W-:Y:S01]  /*22270*/  SHF.R.S32.HI R34, RZ, 0x1f, R217 ;  /* 0x0000001fff227819 */ /* 0x000fe200000114d9 */
[C---:B------:R-:W-:Y:S01]  /*22280*/  IMAD R7, R28.reuse, UR5, R3 ;  /* 0x000000051c077c24 */ /* 0x040fe2000f8e0203 */
[----:B------:R-:W-:Y:S01]  /*22290*/  SHF.R.S32.HI R35, RZ, 0x1f, R218 ;  /* 0x0000001fff237819 */ /* 0x000fe200000114da */
[----:B------:R-:W-:Y:S01]  /*222a0*/  IMAD.WIDE.U32 R4, R28, UR4, R4 ;  /* 0x000000041c047c25 */ /* 0x000fe2000f8e0004 */
[----:B------:R-:W-:Y:S01]  /*222b0*/  ULDC.64 UR4, c[0x0][0xb48] ;  /* 0x0002d20000047ab9 */ /* 0x000fe20000000a00 */
[----:B------:R-:W-:Y:S02]  /*222c0*/  SHF.R.S32.HI R72, RZ, 0x1f, R219 ;  /* 0x0000001fff487819 */ /* 0x000fe400000114db */
[----:B------:R-:W-:Y:S01]  /*222d0*/  IMAD.MOV.U32 R3, RZ, RZ, R24 ;  /* 0x000000ffff037224 */ /* 0x000fe200078e0018 */
[----:B0-----:R-:W-:Y:S02]  /*222e0*/  @P4 SHF.R.U32.HI R3, RZ, R0, R11 ;  /* 0x00000000ff034219 */ /* 0x001fe4000001160b */
[----:B------:R-:W-:-:S02]  /*222f0*/  IADD3 R5, R5, R7, RZ ;  /* 0x0000000705057210 */ /* 0x000fc40007ffe0ff */
[--C-:B------:R-:W-:Y:S01]  /*22300*/  SHF.R.S32.HI R0, RZ, 0x1f, R3.reuse ;  /* 0x0000001fff007819 */ /* 0x100fe20000011403 */
[----:B------:R-:W-:Y:S01]  /*22310*/  IMAD.MOV R6, RZ, RZ, -R3 ;  /* 0x000000ffff067224 */ /* 0x000fe200078e0a03 */
[----:B------:R-:W-:Y:S01]  /*22320*/  SHF.R.S32.HI R73, RZ, 0x1f, R220 ;  /* 0x0000001fff497819 */ /* 0x000fe200000114dc */
[----:B------:R-:W-:Y:S01]  /*22330*/  IMAD.WIDE.U32 R4, R210, UR4, R4 ;  /* 0x00000004d2047c25 */ /* 0x000fe2000f8e0004 */
[----:B------:R-:W-:Y:S02]  /*22340*/  SHF.R.S32.HI R104, RZ, 0x1f, R221 ;  /* 0x0000001fff687819 */ /* 0x000fe400000114dd */
[----:B------:R-:W-:Y:S01]  /*22350*/  SHF.R.S32.HI R105, RZ, 0x1f, R222 ;  /* 0x0000001fff697819 */ /* 0x000fe200000114de */
[----:B------:R-:W-:Y:S01]  /*22360*/  IMAD R21, R21, R6, R24 ;  /* 0x0000000615157224 */ /* 0x000fe200078e0218 */
[----:B------:R-:W-:Y:S01]  /*22370*/  SHF.R.S32.HI R106, RZ, 0x1f, R223 ;  /* 0x0000001fff6a7819 */ /* 0x000fe200000114df */
[----:B------:R-:W-:Y:S02]  /*22380*/  IMAD R0, R0, UR6, RZ ;  /* 0x0000000600007c24 */ /* 0x000fe4000f8e02ff */
[----:B------:R-:W-:Y:S01]  /*22390*/  IMAD R5, R210, UR5, R5 ;  /* 0x00000005d2057c24 */ /* 0x000fe2000f8e0205 */
[----:B------:R-:W-:Y:S01]  /*223a0*/  ULDC.64 UR4, c[0x0][0xb28] ;  /* 0x0002ca0000047ab9 */ /* 0x000fe20000000a00 */
        /* <DEDUP_REMOVED lines=9> */
[----:B------:R-:W-:Y:S01]  /*22440*/  LEA R0, P1, R4, UR4, 0x2 ;  /* 0x0000000404007c11 */ /* 0x000fe2000f8210ff */
[----:B------:R-:W-:-:S03]  /*22450*/  VIADD R6, R2, 0x2a820 ;  /* 0x0002a82002067836 */ /* 0x000fc60000000000 */
[----:B------:R-:W-:Y:S02]  /*22460*/  LEA.HI.X R3, R4, UR5, R3, 0x2, P1 ;  /* 0x0000000504037c11 */ /* 0x000fe400088f1403 */
[----:B------:R-:W-:Y:S01]  /*22470*/  PRMT R6, RZ, 0x654, R6 ;  /* 0x00000654ff067816 */ /* 0x000fe20000000006 */
[----:B------:R0:W1:Y:S03]  /*22480*/  SHFL.IDX PT, R4, R0, RZ, 0x1c1f ;  /* 0x001c1fff00047589 */ /* 0x00006600000e0000 */
[----:B------:R0:W-:Y:S01]  /*22490*/  SYNCS.ARRIVE.TRANS64.RED.A1T0 RZ, [R6+URZ], RZ ;  /* 0x000000ff06ff79a7 */ /* 0x0001e2000810043f */
[----:B------:R0:W2:Y:S01]  /*224a0*/  SHFL.IDX PT, R5, R3, RZ, 0x1c1f ;  /* 0x001c1fff03057589 */ /* 0x0000a200000e0000 */
        /* <DEDUP_REMOVED lines=65> */
.L_x_1843:
[----:B------:R-:W-:Y:S05]  /*228c0*/  BSYNC B1 ;  /* 0x0000000000017941 */ /* 0x000fea0003800000 */
.L_x_1842:
[----:B------:R-:W-:Y:S01]  /*228d0*/  ISETP.GE.AND P0, PT, R12, R102, PT ;  /* 0x000000660c00720c */ /* 0x000fe20003f06270 */
[----:B--23--:R2:W3:Y:S04]  /*228e0*/  SHFL.IDX PT, R5, R3, 0x1, 0x1c1f ;  /* 0x003c1f0003057f89 */ /* 0x00c4e800000e0000 */
[----:B-1----:R2:W1:Y:S08]  /*228f0*/  SHFL.IDX PT, R4, R0, 0x1, 0x1c1f ;  /* 0x003c1f0000047f89 */ /* 0x00247000000e0000 */
[----:B--2---:R-:W-:Y:S05]  /*22900*/  @P0 BRA `(.L_x_1841) ;  /* 0x0000000c00f00947 */ /* 0x004fea0003800000 */
[----:B------:R-:W-:Y:S02]  /*22910*/  ULDC UR4, c[0x0][0xac8] ;  /* 0x0002b20000047ab9 */ /* 0x000fe40000000800 */
[----:B------:R-:W-:Y:S02]  /*22920*/  ISETP.GE.AND P1, PT, R13, UR4, PT ;  /* 0x000000040d007c0c */ /* 0x000fe4000bf26270 */
[----:B------:R-:W-:Y:S02]  /*22930*/  ISETP.GE.AND P0, PT, R15, UR4, PT ;  /* 0x000000040f007c0c */ /* 0x000fe4000bf06270 */
[----:B------:R-:W-:Y:S02]  /*22940*/  ISETP.GE.AND P2, PT, R182, UR4, PT ;  /* 0x00000004b6007c0c */ /* 0x000fe4000bf46270 */
[----:B------:R-:W-:Y:S02]  /*22950*/  ISETP.GE.AND P4, PT, R222, UR4, PT ;  /* 0x00000004de007c0c */ /* 0x000fe4000bf86270 */
[----:B------:R-:W-:-:S05]  /*22960*/  ISETP.GE.AND P3, PT, R223, UR4, PT ;  /* 0x00000004df007c0c */ /* 0x000fca000bf66270 */
[-C--:B-1----:R-:W-:Y:S02]  /*22970*/  @!P1 LEA R8, P5, R13, R4.reuse, 0x2 ;  /* 0x000000040d089211 */ /* 0x082fe400078a10ff */
[-C--:B------:R-:W-:Y:S02]  /*22980*/  @!P0 LEA R10, P6, R15, R4.reuse, 0x2 ;  /* 0x000000040f0a8211 */ /* 0x080fe400078c10ff */
[-C--:B---3--:R-:W-:Y:S01]  /*22990*/  @!P1 LEA.HI.X R9, R13, R5.reuse, R14, 0x2, P5 ;  /* 0x000000050d099211 */ /* 0x088fe200028f140e */
[----:B0-----:R-:W-:Y:S01]  /*229a0*/  @!P2 IMAD.WIDE R6, R182, 0x4, R4 ;  /* 0x00000004b606a825 */ /* 0x001fe200078e0204 */
        /* <DEDUP_REMOVED lines=18> */
[-C--:B-1----:R-:W-:Y:S01]  /*22ad0*/  @!P2 LEA R10, P6, R218, R4.reuse, 0x2 ;  /* 0x00000004da0aa211 */ /* 0x082fe200078c10ff */
[----:B------:R-:W-:Y:S01]  /*22ae0*/  @!P5 ST.E.64 desc[UR60][R20.64], R46 ;  /* 0x0000002e1400d985 */ /* 0x000fe2000c101b3c */
[----:B------:R-:W-:Y:S02]  /*22af0*/  @!P1 LEA R8, P5, R219, R4, 0x2 ;  /* 0x00000004db089211 */ /* 0x000fe400078a10ff */
        /* <DEDUP_REMOVED lines=35> */
.L_x_1832:
[----:B------:R-:W-:Y:S01]  /*22d30*/  ULDC.64 UR4, c[0x0][0xc08] ;  /* 0x0003020000047ab9 */ /* 0x000fe20000000a00 */
[----:B------:R-:W3:Y:S01]  /*22d40*/  LDC.64 R4, c[0x0][0xc00] ;  /* 0x00030000ff047b82 */ /* 0x000ee20000000a00 */
[----:B------:R-:W-:Y:S01]  /*22d50*/  ISETP.NE.U32.AND P0, PT, RZ, UR4, PT ;  /* 0x00000004ff007c0c */ /* 0x000fe2000bf05070 */
[----:B------:R-:W-:-:S03]  /*22d60*/  IMAD.MOV.U32 R3, RZ, RZ, RZ ;  /* 0x000000ffff037224 */ /* 0x000fc600078e00ff */
[----:B------:R-:W-:Y:S01]  /*22d70*/  ISETP.NE.AND.EX P1, PT, RZ, UR5, PT, P0 ;  /* 0x00000005ff007c0c */ /* 0x000fe2000bf25300 */
[----:B------:R-:W-:Y:S02]  /*22d80*/  ULDC.64 UR4, c[0x0][0xc00] ;  /* 0x0003000000047ab9 */ /* 0x000fe40000000a00 */
[----:B------:R-:W-:-:S04]  /*22d90*/  ISETP.NE.U32.AND P0, PT, RZ, UR4, PT ;  /* 0x00000004ff007c0c */ /* 0x000fc8000bf05070 */
[----:B------:R-:W-:-:S06]  /*22da0*/  ISETP.NE.AND.EX P0, PT, RZ, UR5, PT, P0 ;  /* 0x00000005ff007c0c */ /* 0x000fcc000bf05300 */
[----:B------:R-:W4:Y:S01]  /*22db0*/  @P1 LDC.64 R6, c[0x0][0xc08] ;  /* 0x00030200ff061b82 */ /* 0x000f220000000a00 */
[----:B------:R-:W-:Y:S02]  /*22dc0*/  ULDC UR4, c[0x0][0xa88] ;  /* 0x0002a20000047ab9 */ /* 0x000fe40000000800 */
[----:B------:R-:W-:Y:S02]  /*22dd0*/  IMAD.U32 R0, RZ, RZ, UR4 ;  /* 0x00000004ff007e24 */ /* 0x000fe4000f8e00ff */
[----:B---3--:R-:W-:-:S05]  /*22de0*/  IMAD.WIDE R4, R207, 0x4, R4 ;  /* 0x00000004cf047825 */ /* 0x008fca00078e0204 */
[----:B------:R3:W5:Y:S01]  /*22df0*/  @P0 LDG.E R3, desc[UR60][R4.64] ;  /* 0x0000003c04030981 */ /* 0x000762000c1e1900 */
[----:B----4-:R-:W-:-:S05]  /*22e00*/  @P1 IMAD.WIDE R6, R207, 0x4, R6 ;  /* 0x00000004cf061825 */ /* 0x010fca00078e0206 */
[----:B------:R3:W5:Y:S01]  /*22e10*/  @P1 LDG.E R0, desc[UR60][R6.64] ;  /* 0x0000003c06001981 */ /* 0x000762000c1e1900 */
[----:B------:R-:W-:Y:S02]  /*22e20*/  ISETP.NE.AND P2, PT, R206, RZ, PT ;  /* 0x000000ffce00720c */ /* 0x000fe40003f45270 */
[----:B--2---:R-:W-:Y:S01]  /*22e30*/  SHF.R.S32.HI R28, RZ, 0x1f, R207 ;  /* 0x0000001fff1c7819 */ /* 0x004fe200000114cf */
[----:B------:R-:W2:Y:S10]  /*22e40*/  S2R R35, SR_TID.X ;  /* 0x0000000000237919 */ /* 0x000eb40000002100 */
[----:B------:R-:W4:Y:S01]  /*22e50*/  @!P2 LDC R206, c[0x0][0xad4] ;  /* 0x0002b500ffceab82 */ /* 0x000f220000000800 */
[----:B--2---:R-:W-:Y:S01]  /*22e60*/  VIADD R8, R35, 0xffffff80 ;  /* 0xffffff8023087836 */ /* 0x004fe20000000000 */
[----:B----4-:R-:W-:-:S04]  /*22e70*/  ISETP.GT.AND P2, PT, R206, 0x1, PT ;  /* 0x00000001ce00780c */ /* 0x010fc80003f44270 */
[----:B------:R-:W-:Y:S01]  /*22e80*/  ISETP.GT.AND P3, PT, R8, 0x7f, PT ;  /* 0x0000007f0800780c */ /* 0x000fe20003f64270 */
[----:B---3--:R-:W-:-:S12]  /*22e90*/  @P1 BRA `(.L_x_1844) ;  /* 0x0000000000101947 */ /* 0x008fd80003800000 */
[----:B------:R-:W-:Y:S05]  /*22ea0*/  @!P0 BRA `(.L_x_1844) ;  /* 0x00000000000c8947 */ /* 0x000fea0003800000 */
[----:B------:R-:W2:Y:S04]  /*22eb0*/  LDG.E R7, desc[UR60][R4.64] ;  /* 0x0000003c04077981 */ /* 0x000ea8000c1e1900 */
[----:B-----5:R-:W2:Y:S02]  /*22ec0*/  LDG.E R0, desc[UR60][R4.64+0x4] ;  /* 0x0000043c04007981 */ /* 0x020ea4000c1e1900 */
[----:B--2---:R-:W-:-:S07]  /*22ed0*/  IADD3 R0, -R7, R0, RZ ;  /* 0x0000000007007210 */ /* 0x004fce0007ffe1ff */
.L_x_1844:
[----:B------:R-:W-:Y:S01]  /*22ee0*/  BSSY B1, `(.L_x_1845) ;  /* 0x0000035000017945 */ /* 0x000fe20003800000 */
[----:B0-----:R-:W-:Y:S02]  /*22ef0*/  SEL R33, R207, RZ, !P0 ;  /* 0x000000ffcf217207 */ /* 0x001fe40004000000 */
[----:B------:R-:W-:Y:S02]  /*22f00*/  SEL R28, R28, RZ, !P0 ;  /* 0x000000ff1c1c7207 */ /* 0x000fe40004000000 */
[----:B-----5:R-:W-:Y:S01]  /*22f10*/  SHF.R.S32.HI R26, RZ, 0x1f, R3 ;  /* 0x0000001fff1a7819 */ /* 0x020fe20000011403 */
[----:B------:R-:W-:Y:S06]  /*22f20*/  @P3 BRA `(.L_x_1846) ;  /* 0x0000000000c03947 */ /* 0x000fec0003800000 */
[----:B------:R-:W0:Y:S01]  /*22f30*/  LDC R37, c[0x0][0xbe8] ;  /* 0x0002fa00ff257b82 */ /* 0x000e220000000800 */
[----:B------:R-:W-:Y:S01]  /*22f40*/  IADD3 R35, R188, -0x80, R35 ;  /* 0xffffff80bc237810 */ /* 0x000fe20007ffe023 */
[----:B0-----:R-:W-:-:S05]  /*22f50*/  IMAD R4, R0, R37, RZ ;  /* 0x0000002500047224 */ /* 0x001fca00078e02ff */
[----:B------:R-:W-:-:S13]  /*22f60*/  ISETP.GE.AND P0, PT, R35, R4, PT ;  /* 0x000000042300720c */ /* 0x000fda0003f06270 */
[----:B------:R-:W-:Y:S05]  /*22f70*/  @P0 BRA `(.L_x_1846) ;  /* 0x0000000000ac0947 */ /* 0x000fea0003800000 */
[----:B------:R-:W-:Y:S01]  /*22f80*/  IMAD.MOV.U32 R24, RZ, RZ, 0x9b8 ;  /* 0x000009b8ff187424 */ /* 0x000fe200078e00ff */
[----:B------:R-:W-:Y:S01]  /*22f90*/  ISETP.GT.AND P0, PT, R206, 0x1, PT ;  /* 0x00000001ce00780c */ /* 0x000fe20003f04270 */
[----:B------:R-:W0:Y:S01]  /*22fa0*/  LDC.64 R4, c[0x0][0xba8] ;  /* 0x0002ea00ff047b82 */ /* 0x000e220000000a00 */
[----:B------:R-:W-:Y:S01]  /*22fb0*/  ISETP.NE.AND P1, PT, R37, 0x1, PT ;  /* 0x000000012500780c */ /* 0x000fe20003f25270 */
[----:B------:R-:W-:Y:S01]  /*22fc0*/  IMAD.MOV.U32 R21, RZ, RZ, R35 ;  /* 0x000000ffff157224 */ /* 0x000fe200078e0023 */
[----:B------:R-:W-:-:S05]  /*22fd0*/  SEL R24, R24, 0x978, P0 ;  /* 0x0000097818187807 */ /* 0x000fca0000000000 */
[----:B------:R-:W2:Y:S08]  /*22fe0*/  LDC.64 R12, c[0x0][R24+0x220] ;  /* 0x00008800180c7b82 */ /* 0x000eb00000000a00 */
[----:B------:R-:W3:Y:S08]  /*22ff0*/  LDC.64 R10, c[0x0][R24+0x218] ;  /* 0x00008600180a7b82 */ /* 0x000ef00000000a00 */
[----:B------:R-:W4:Y:S08]  /*23000*/  LDC.64 R8, c[0x0][R24+0x228] ;  /* 0x00008a0018087b82 */ /* 0x000f300000000a00 */
[----:B------:R-:W5:Y:S08]  /*23010*/  LDC.64 R6, c[0x0][R24+0x210] ;  /* 0x0000840018067b82 */ /* 0x000f700000000a00 */
[----:B------:R-:W1:Y:S08]  /*23020*/  @P1 LDC R20, c[0x0][0xbec] ;  /* 0x0002fb00ff141b82 */ /* 0x000e700000000800 */
[----:B------:R-:W4:Y:S01]  /*23030*/  @P1 LDC R27, c[0x0][0xbf0] ;  /* 0x0002fc00ff1b1b82 */ /* 0x000f220000000800 */
[----:B--2---:R-:W-:-:S07]  /*23040*/  IMAD R13, R13, R33, RZ ;  /* 0x000000210d0d7224 */ /* 0x004fce00078e02ff */
[----:B0-----:R-:W0:Y:S01]  /*23050*/  @!P0 LDC R4, c[0x0][0xb50] ;  /* 0x0002d400ff048b82 */ /* 0x001e220000000800 */
[----:B-1----:R-:W-:-:S07]  /*23060*/  @P1 IMAD.HI.U32 R20, R35, R20, RZ ;  /* 0x0000001423141227 */ /* 0x002fce00078e00ff */
[----:B------:R-:W1:Y:S01]  /*23070*/  @!P0 LDC R5, c[0x0][0xb54] ;  /* 0x0002d500ff058b82 */ /* 0x000e620000000800 */
[-C--:B---3--:R-:W-:Y:S02]  /*23080*/  IMAD R25, R11, R169.reuse, RZ ;  /* 0x000000a90b197224 */ /* 0x088fe400078e02ff */
[----:B------:R-:W-:Y:S01]  /*23090*/  IMAD.WIDE.U32 R14, R10, R169, RZ ;  /* 0x000000a90a0e7225 */ /* 0x000fe200078e00ff */
[----:B----4-:R-:W-:-:S03]  /*230a0*/  @P1 SHF.R.U32.HI R21, RZ, R27, R20 ;  /* 0x0000001bff151219 */ /* 0x010fc60000011614 */
[----:B------:R-:W-:-:S04]  /*230b0*/  IMAD.WIDE.U32 R10, R12, R33, RZ ;  /* 0x000000210c0a7225 */ /* 0x000fc800078e00ff */
[----:B------:R-:W-:Y:S01]  /*230c0*/  IMAD R27, R12, R28, R13 ;  /* 0x0000001c0c1b7224 */ /* 0x000fe200078e020d */
[----:B------:R-:W-:Y:S01]  /*230d0*/  SEL R13, R210, RZ, P0 ;  /* 0x000000ffd20d7207 */ /* 0x000fe20000000000 */
[----:B------:R-:W-:Y:S01]  /*230e0*/  IMAD.IADD R25, R15, 0x1, R25 ;  /* 0x000000010f197824 */ /* 0x000fe200078e0219 */
[----:B------:R-:W-:Y:S01]  /*230f0*/  IADD3 R14, P1, P3, R10, R14, R3 ;  /* 0x0000000e0a0e7210 */ /* 0x000fe20007b3e003 */
[----:B------:R-:W-:Y:S01]  /*23100*/  IMAD.MOV R10, RZ, RZ, -R21 ;  /* 0x000000ffff0a7224 */ /* 0x000fe200078e0a15 */
[----:B------:R-:W-:Y:S01]  /*23110*/  IADD3 R27, R11, R27, RZ ;  /* 0x0000001b0b1b7210 */ /* 0x000fe20007ffe0ff */
[-C--:B------:R-:W-:Y:S02]  /*23120*/  IMAD R15, R9, R13.reuse, RZ ;  /* 0x0000000d090f7224 */ /* 0x080fe400078e02ff */
[----:B------:R-:W-:-:S04]  /*23130*/  IMAD.WIDE.U32 R8, R8, R13, RZ ;  /* 0x0000000d08087225 */ /* 0x000fc800078e00ff */
[----:B------:R-:W-:Y:S01]  /*23140*/  IMAD R11, R37, R10, R35 ;  /* 0x0000000a250b7224 */ /* 0x000fe200078e0223 */
[----:B------:R-:W-:Y:S01]  /*23150*/  IADD3.X R10, R27, R25, R26, P1, P3 ;  /* 0x000000191b0a7210 */ /* 0x000fe20000fe641a */
[----:B------:R-:W-:Y:S01]  /*23160*/  IMAD.IADD R15, R9, 0x1, R15 ;  /* 0x00000001090f7824 */ /* 0x000fe200078e020f */
[----:B------:R-:W-:Y:S01]  /*23170*/  IADD3 R8, P0, P1, R21, R14, R8 ;  /* 0x0000000e15087210 */ /* 0x000fe2000791e008 */
[----:B-----5:R-:W-:Y:S01]  /*23180*/  IMAD R7, R7, R11, RZ ;  /* 0x0000000b07077224 */ /* 0x020fe200078e02ff */
[----:B------:R-:W-:Y:S02]  /*23190*/  SHF.R.S32.HI R21, RZ, 0x1f, R21 ;  /* 0x0000001fff157819 */ /* 0x000fe40000011415 */
[----:B------:R-:W-:Y:S02]  /*231a0*/  SHF.R.S32.HI R13, RZ, 0x1f, R11 ;  /* 0x0000001fff0d7819 */ /* 0x000fe4000001140b */
[----:B------:R-:W-:-:S03]  /*231b0*/  IADD3.X R9, R21, R10, R15, P0, P1 ;  /* 0x0000000a15097210 */ /* 0x000fc600007e240f */
[C---:B------:R-:W-:Y:S02]  /*231c0*/  IMAD R13, R6.reuse, R13, R7 ;  /* 0x0000000d060d7224 */ /* 0x040fe400078e0207 */
[----:B------:R-:W-:-:S04]  /*231d0*/  IMAD.WIDE.U32 R6, R6, R11, R8 ;  /* 0x0000000b06067225 */ /* 0x000fc800078e0008 */
[----:B------:R-:W-:Y:S01]  /*231e0*/  IMAD.IADD R7, R7, 0x1, R13 ;  /* 0x0000000107077824 */ /* 0x000fe200078e020d */
[----:B0-----:R-:W-:-:S04]  /*231f0*/  LEA R4, P0, R6, R4, 0x2 ;  /* 0x0000000406047211 */ /* 0x001fc800078010ff */
[----:B-1----:R-:W-:Y:S01]  /*23200*/  LEA.HI.X R5, R6, R5, R7, 0x2, P0 ;  /* 0x0000000506057211 */ /* 0x002fe200000f1407 */
[----:B------:R-:W-:-:S05]  /*23210*/  IMAD.MOV.U32 R7, RZ, RZ, -0x800000 ;  /* 0xff800000ff077424 */ /* 0x000fca00078e00ff */
[----:B------:R0:W-:Y:S03]  /*23220*/  STG.E desc[UR60][R4.64], R7 ;  /* 0x0000000704007986 */ /* 0x0001e6000c10193c */
.L_x_1846:
[----:B------:R-:W-:Y:S05]  /*23230*/  BSYNC B1 ;  /* 0x0000000000017941 */ /* 0x000fea0003800000 */
.L_x_1845:
[----:B------:R-:W-:Y:S05]  /*23240*/  @P2 BRA `(.L_x_1841) ;  /* 0x0000000400a02947 */ /* 0x000fea0003800000 */
[----:B------:R-:W2:Y:S01]  /*23250*/  LDC R11, c[0x0][0xbe8] ;  /* 0x0002fa00ff0b7b82 */ /* 0x000ea20000000800 */
        /* <DEDUP_REMOVED lines=12> */
[----:B------:R-:W-:Y:S02]  /*23320*/  IMAD.IADD R9, R188, 0x1, R3 ;  /* 0x00000001bc097824 */ /* 0x000fe400078e0203 */
[----:B------:R-:W-:-:S04]  /*23330*/  IMAD.WIDE.U32 R4, R169, UR4, R4 ;  /* 0x00000004a9047c25 */ /* 0x000fc8000f8e0004 */
[----:B------:R-:W-:Y:S01]  /*23340*/  IMAD.MOV.U32 R3, RZ, RZ, R9 ;  /* 0x000000ffff037224 */ /* 0x000fe200078e0009 */
[----:B--2---:R-:W-:Y:S01]  /*23350*/  ISETP.NE.AND P0, PT, R11, 0x1, PT ;  /* 0x000000010b00780c */ /* 0x004fe20003f05270 */
[----:B------:R-:W-:Y:S01]  /*23360*/  IMAD R5, R169, UR5, R5 ;  /* 0x00000005a9057c24 */ /* 0x000fe2000f8e0205 */
[----:B------:R-:W-:Y:S01]  /*23370*/  ULDC.64 UR4, c[0x0][0xae0] ;  /* 0x0002b80000047ab9 */ /* 0x000fe20000000a00 */
[C---:B------:R-:W-:Y:S02]  /*23380*/  IMAD R7, R33.reuse, UR7, R7 ;  /* 0x0000000721077c24 */ /* 0x040fe4000f8e0207 */
[----:B------:R-:W-:-:S04]  /*23390*/  IMAD.WIDE.U32 R4, R33, UR6, R4 ;  /* 0x0000000621047c25 */ /* 0x000fc8000f8e0004 */
[----:B------:R-:W-:Y:S02]  /*233a0*/  IMAD.IADD R5, R5, 0x1, R7 ;  /* 0x0000000105057824 */ /* 0x000fe400078e0207 */
[----:B------:R-:W-:Y:S02]  /*233b0*/  IMAD.IADD R188, R225, 0x1, R188 ;  /* 0x00000001e1bc7824 */ /* 0x000fe400078e02bc */
[----:B------:R-:W0:Y:S08]  /*233c0*/  @P0 LDC R6, c[0x0][0xbec] ;  /* 0x0002fb00ff060b82 */ /* 0x000e300000000800 */
[----:B------:R-:W2:Y:S01]  /*233d0*/  @P0 LDC R13, c[0x0][0xbf0] ;  /* 0x0002fc00ff0d0b82 */ /* 0x000ea20000000800 */
[----:B0-----:R-:W-:-:S05]  /*233e0*/  @P0 IMAD.HI.U32 R6, R9, R6, RZ ;  /* 0x0000000609060227 */ /* 0x001fca00078e00ff */
[----:B--2---:R-:W-:-:S04]  /*233f0*/  @P0 SHF.R.U32.HI R3, RZ, R13, R6 ;  /* 0x0000000dff030219 */ /* 0x004fc80000011606 */
[--C-:B------:R-:W-:Y:S01]  /*23400*/  SHF.R.S32.HI R6, RZ, 0x1f, R3.reuse ;  /* 0x0000001fff067819 */ /* 0x100fe20000011403 */
[----:B------:R-:W-:Y:S02]  /*23410*/  IMAD.MOV R8, RZ, RZ, -R3 ;  /* 0x000000ffff087224 */ /* 0x000fe400078e0a03 */
[----:B------:R-:W-:-:S04]  /*23420*/  IMAD.WIDE.U32 R4, R3, UR4, R4 ;  /* 0x0000000403047c25 */ /* 0x000fc8000f8e0004 */
[----:B------:R-:W-:Y:S02]  /*23430*/  IMAD R6, R6, UR4, RZ ;  /* 0x0000000406067c24 */ /* 0x000fe4000f8e02ff */
[----:B------:R-:W-:Y:S02]  /*23440*/  IMAD R7, R11, R8, R9 ;  /* 0x000000080b077224 */ /* 0x000fe400078e0209 */
[----:B------:R-:W-:Y:S01]  /*23450*/  IMAD R9, R3, UR5, R6 ;  /* 0x0000000503097c24 */ /* 0x000fe2000f8e0206 */
[----:B------:R-:W-:Y:S01]  /*23460*/  ULDC.64 UR4, c[0x0][0xad8] ;  /* 0x0002b60000047ab9 */ /* 0x000fe20000000a00 */
[----:B------:R-:W-:Y:S01]  /*23470*/  IMAD R11, R0, R11, RZ ;  /* 0x0000000b000b7224 */ /* 0x000fe200078e02ff */
[----:B------:R-:W-:Y:S01]  /*23480*/  SHF.R.S32.HI R3, RZ, 0x1f, R7 ;  /* 0x0000001fff037819 */ /* 0x000fe20000011407 */
[C---:B------:R-:W-:Y:S01]  /*23490*/  VIADD R0, R188.reuse, 0x20 ;  /* 0x00000020bc007836 */ /* 0x040fe20000000000 */
[----:B------:R-:W-:Y:S02]  /*234a0*/  IADD3 R5, R5, R9, RZ ;  /* 0x0000000905057210 */ /* 0x000fe40007ffe0ff */
[-C--:B------:R-:W-:Y:S01]  /*234b0*/  ISETP.GE.AND P2, PT, R188, R11.reuse, PT ;  /* 0x0000000bbc00720c */ /* 0x080fe20003f46270 */
[----:B------:R-:W-:Y:S01]  /*234c0*/  IMAD R6, R3, UR4, RZ ;  /* 0x0000000403067c24 */ /* 0x000fe2000f8e02ff */
[----:B------:R-:W-:Y:S01]  /*234d0*/  ISETP.GE.AND P1, PT, R0, R11, PT ;  /* 0x0000000b0000720c */ /* 0x000fe20003f26270 */
[----:B------:R-:W-:-:S04]  /*234e0*/  IMAD.WIDE.U32 R4, R7, UR4, R4 ;  /* 0x0000000407047c25 */ /* 0x000fc8000f8e0004 */
[----:B------:R-:W-:Y:S01]  /*234f0*/  IMAD R3, R7, UR5, R6 ;  /* 0x0000000507037c24 */ /* 0x000fe2000f8e0206 */
[----:B------:R-:W-:Y:S01]  /*23500*/  ULDC.64 UR4, c[0x0][0xa80] ;  /* 0x0002a00000047ab9 */ /* 0x000fe20000000a00 */
[----:B------:R-:W-:Y:S01]  /*23510*/  VIADD R0, R188, 0x40 ;  /* 0x00000040bc007836 */ /* 0x000fe20000000000 */
[----:B------:R-:W-:Y:S01]  /*23520*/  LEA R6, P3, R4, UR4, 0x1 ;  /* 0x0000000404067c11 */ /* 0x000fe2000f8608ff */
[----:B------:R-:W-:-:S03]  /*23530*/  IMAD.IADD R3, R5, 0x1, R3 ;  /* 0x0000000105037824 */ /* 0x000fc600078e0203 */
[----:B------:R-:W-:Y:S02]  /*23540*/  ISETP.GE.AND P0, PT, R0, R11, PT ;  /* 0x0000000b0000720c */ /* 0x000fe40003f06270 */
[----:B------:R-:W-:Y:S02]  /*23550*/  LEA.HI.X R3, R4, UR5, R3, 0x1, P3 ;  /* 0x0000000504037c11 */ /* 0x000fe400098f0c03 */
[----:B------:R0:W2:Y:S04]  /*23560*/  SHFL.IDX PT, R4, R6, RZ, 0x181f ;  /* 0x00181fff06047589 */ /* 0x0000a800000e0000 */
[----:B------:R0:W3:Y:S01]  /*23570*/  SHFL.IDX PT, R0, R3, RZ, 0x181f ;  /* 0x00181fff03007589 */ /* 0x0000e200000e0000 */
[----:B------:R-:W-:Y:S05]  /*23580*/  @P2 BRA `(.L_x_1848) ;  /* 0x0000000000242947 */ /* 0x000fea0003800000 */
[----:B------:R-:W-:Y:S02]  /*23590*/  ULDC UR4, c[0x0][0xac8] ;  /* 0x0002b20000047ab9 */ /* 0x000fe40000000800 */
[----:B------:R-:W-:Y:S02]  /*235a0*/  ISETP.GE.AND P4, PT, R203, UR4, PT ;  /* 0x00000004cb007c0c */ /* 0x000fe4000bf86270 */
[----:B------:R-:W-:-:S11]  /*235b0*/  ISETP.GE.AND P5, PT, R204, UR4, PT ;  /* 0x00000004cc007c0c */ /* 0x000fd6000bfa6270 */
[CC--:B--2---:R-:W-:Y:S02]  /*235c0*/  @!P4 LEA R8, P2, R203.reuse, R4.reuse, 0x1 ;  /* 0x00000004cb08c211 */ /* 0x0c4fe400078408ff */
[C---:B------:R-:W-:Y:S02]  /*235d0*/  @!P5 LEA R4, P3, R204.reuse, R4, 0x1 ;  /* 0x00000004cc04d211 */ /* 0x040fe400078608ff */
[-C--:B---3--:R-:W-:Y:S02]  /*235e0*/  @!P4 LEA.HI.X R9, R203, R0.reuse, R12, 0x1, P2 ;  /* 0x00000000cb09c211 */ /* 0x088fe400010f0c0c */
[----:B------:R-:W-:-:S03]  /*235f0*/  @!P5 LEA.HI.X R5, R204, R0, R10, 0x1, P3 ;  /* 0x00000000cc05d211 */ /* 0x000fc600018f0c0a */
[----:B------:R4:W-:Y:S04]  /*23600*/  @!P4 ST.E.128 desc[UR60][R8.64], RZ ;  /* 0x000000ff0800c985 */ /* 0x0009e8000c101d3c */
[----:B------:R4:W-:Y:S02]  /*23610*/  @!P5 ST.E.128 desc[UR60][R4.64], RZ ;  /* 0x000000ff0400d985 */ /* 0x0009e4000c101d3c */
.L_x_1848:
[----:B------:R-:W-:Y:S05]  /*23620*/  BSYNC B1 ;  /* 0x0000000000017941 */ /* 0x000fea0003800000 */
.L_x_1847:
[----:B---3--:R3:W0:Y:S01]  /*23630*/  SHFL.IDX PT, R0, R3, 0x1, 0x181f ;  /* 0x00381f0003007f89 */ /* 0x00862200000e0000 */
[----:B------:R-:W-:Y:S03]  /*23640*/  BSSY B1, `(.L_x_1849) ;  /* 0x000000c000017945 */ /* 0x000fe60003800000 */
[----:B--2-4-:R3:W2:Y:S01]  /*23650*/  SHFL.IDX PT, R4, R6, 0x1, 0x181f ;  /* 0x00381f0006047f89 */ /* 0x0146a200000e0000 */
[----:B------:R-:W-:Y:S05]  /*23660*/  @P1 BRA `(.L_x_1850) ;  /* 0x0000000000241947 */ /* 0x000fea0003800000 */
[----:B------:R-:W-:Y:S02]  /*23670*/  ULDC UR4, c[0x0][0xac8] ;  /* 0x0002b20000047ab9 */ /* 0x000fe40000000800 */
[----:B------:R-:W-:Y:S02]  /*23680*/  ISETP.GE.AND P3, PT, R203, UR4, PT ;  /* 0x00000004cb007c0c */ /* 0x000fe4000bf66270 */
[----:B------:R-:W-:-:S11]  /*23690*/  ISETP.GE.AND P4, PT, R204, UR4, PT ;  /* 0x00000004cc007c0c */ /* 0x000fd6000bf86270 */
[CC--:B--2---:R-:W-:Y:S02]  /*236a0*/  @!P3 LEA R8, P1, R203.reuse, R4.reuse, 0x1 ;  /* 0x00000004cb08b211 */ /* 0x0c4fe400078208ff */
[C---:B------:R-:W-:Y:S02]  /*236b0*/  @!P4 LEA R4, P2, R204.reuse, R4, 0x1 ;  /* 0x00000004cc04c211 */ /* 0x040fe400078408ff */
[-C--:B0-----:R-:W-:Y:S02]  /*236c0*/  @!P3 LEA.HI.X R9, R203, R0.reuse, R12, 0x1, P1 ;  /* 0x00000000cb09b211 */ /* 0x081fe400008f0c0c */
[----:B------:R-:W-:-:S03]  /*236d0*/  @!P4 LEA.HI.X R5, R204, R0, R10, 0x1, P2 ;  /* 0x00000000cc05c211 */ /* 0x000fc600010f0c0a */
[----:B------:R4:W-:Y:S04]  /*236e0*/  @!P3 ST.E.128 desc[UR60][R8.64], RZ ;  /* 0x000000ff0800b985 */ /* 0x0009e8000c101d3c */
[----:B------:R4:W-:Y:S02]  /*236f0*/  @!P4 ST.E.128 desc[UR60][R4.64], RZ ;  /* 0x000000ff0400c985 */ /* 0x0009e4000c101d3c */
.L_x_1850:
[----:B------:R-:W-:Y:S05]  /*23700*/  BSYNC B1 ;  /* 0x0000000000017941 */ /* 0x000fea0003800000 */
.L_x_1849:
[----:B0-----:R0:W0:Y:S01]  /*23710*/  SHFL.IDX PT, R0, R3, 0x2, 0x181f ;  /* 0x00581f0003007f89 */ /* 0x00102200000e0000 */
[----:B------:R-:W-:Y:S03]  /*23720*/  BSSY B1, `(.L_x_1851) ;  /* 0x000000c000017945 */ /* 0x000fe60003800000 */
[----:B--2-4-:R2:W4:Y:S01]  /*23730*/  SHFL.IDX PT, R4, R6, 0x2, 0x181f ;  /* 0x00581f0006047f89 */ /* 0x01452200000e0000 */
[----:B------:R-:W-:Y:S05]  /*23740*/  @P0 BRA `(.L_x_1852) ;  /* 0x0000000000240947 */ /* 0x000fea0003800000 */
[----:B------:R-:W-:Y:S02]  /*23750*/  ULDC UR4, c[0x0][0xac8] ;  /* 0x0002b20000047ab9 */ /* 0x000fe40000000800 */
[----:B------:R-:W-:Y:S02]  /*23760*/  ISETP.GE.AND P2, PT, R203, UR4, PT ;  /* 0x00000004cb007c0c */ /* 0x000fe4000bf46270 */
[----:B------:R-:W-:-:S11]  /*23770*/  ISETP.GE.AND P3, PT, R204, UR4, PT ;  /* 0x00000004cc007c0c */ /* 0x000fd6000bf66270 */
[CC--:B----4-:R-:W-:Y:S02]  /*23780*/  @!P2 LEA R8, P0, R203.reuse, R4.reuse, 0x1 ;  /* 0x00000004cb08a211 */ /* 0x0d0fe400078008ff */
[C---:B------:R-:W-:Y:S02]  /*23790*/  @!P3 LEA R4, P1, R204.reuse, R4, 0x1 ;  /* 0x00000004cc04b211 */ /* 0x040fe400078208ff */
[-C--:B0-----:R-:W-:Y:S02]  /*237a0*/  @!P2 LEA.HI.X R9, R203, R0.reuse, R12, 0x1, P0 ;  /* 0x00000000cb09a211 */ /* 0x081fe400000f0c0c */
[----:B------:R-:W-:-:S03]  /*237b0*/  @!P3 LEA.HI.X R5, R204, R0, R10, 0x1, P1 ;  /* 0x00000000cc05b211 */ /* 0x000fc600008f0c0a */
[----:B------:R0:W-:Y:S04]  /*237c0*/  @!P2 ST.E.128 desc[UR60][R8.64], RZ ;  /* 0x000000ff0800a985 */ /* 0x0001e8000c101d3c */
[----:B------:R0:W-:Y:S02]  /*237d0*/  @!P3 ST.E.128 desc[UR60][R4.64], RZ ;  /* 0x000000ff0400b985 */ /* 0x0001e4000c101d3c */
.L_x_1852:
[----:B------:R-:W-:Y:S05]  /*237e0*/  BSYNC B1 ;  /* 0x0000000000017941 */ /* 0x000fea0003800000 */
.L_x_1851:
[----:B0-----:R-:W-:Y:S01]  /*237f0*/  IADD3 R0, R188, 0x60, RZ ;  /* 0x00000060bc007810 */ /* 0x001fe20007ffe0ff */
[----:B---3--:R-:W0:Y:S03]  /*23800*/  SHFL.IDX PT, R3, R3, 0x3, 0x181f ;  /* 0x00781f0003037f89 */ /* 0x008e2600000e0000 */
[----:B------:R-:W-:Y:S01]  /*23810*/  ISETP.GE.AND P0, PT, R0, R11, PT ;  /* 0x0000000b0000720c */ /* 0x000fe20003f06270 */
[----:B----4-:R3:W4:-:S12]  /*23820*/  SHFL.IDX PT, R4, R6, 0x3, 0x181f ;  /* 0x00781f0006047f89 */ /* 0x01071800000e0000 */
[----:B---3--:R-:W-:Y:S05]  /*23830*/  @P0 BRA `(.L_x_1841) ;  /* 0x0000000000240947 */ /* 0x008fea0003800000 */
[----:B------:R-:W-:Y:S02]  /*23840*/  ULDC UR4, c[0x0][0xac8] ;  /* 0x0002b20000047ab9 */ /* 0x000fe40000000800 */
[----:B------:R-:W-:Y:S02]  /*23850*/  ISETP.GE.AND P2, PT, R203, UR4, PT ;  /* 0x00000004cb007c0c */ /* 0x000fe4000bf46270 */
[----:B------:R-:W-:-:S11]  /*23860*/  ISETP.GE.AND P3, PT, R204, UR4, PT ;  /* 0x00000004cc007c0c */ /* 0x000fd6000bf66270 */
[CC--:B--2-4-:R-:W-:Y:S02]  /*23870*/  @!P2 LEA R6, P0, R203.reuse, R4.reuse, 0x1 ;  /* 0x00000004cb06a211 */ /* 0x0d4fe400078008ff */
[C---:B------:R-:W-:Y:S02]  /*23880*/  @!P3 LEA R4, P1, R204.reuse, R4, 0x1 ;  /* 0x00000004cc04b211 */ /* 0x040fe400078208ff */
[-C--:B0-----:R-:W-:Y:S02]  /*23890*/  @!P2 LEA.HI.X R7, R203, R3.reuse, R12, 0x1, P0 ;  /* 0x00000003cb07a211 */ /* 0x081fe400000f0c0c */
[----:B------:R-:W-:-:S03]  /*238a0*/  @!P3 LEA.HI.X R5, R204, R3, R10, 0x1, P1 ;  /* 0x00000003cc05b211 */ /* 0x000fc600008f0c0a */
[----:B------:R0:W-:Y:S04]  /*238b0*/  @!P2 ST.E.128 desc[UR60][R6.64], RZ ;  /* 0x000000ff0600a985 */ /* 0x0001e8000c101d3c */
[----:B------:R0:W-:Y:S02]  /*238c0*/  @!P3 ST.E.128 desc[UR60][R4.64], RZ ;  /* 0x000000ff0400b985 */ /* 0x0001e4000c101d3c */
.L_x_1841:
[----:B------:R-:W-:Y:S05]  /*238d0*/  BSYNC B0 ;  /* 0x0000000000007941 */ /* 0x000fea0003800000 */
.L_x_1831:
[----:B------:R-:W-:Y:S02]  /*238e0*/  ULDC UR4, c[0x0][0xc3c] ;  /* 0x00030f0000047ab9 */ /* 0x000fe40000000800 */
[----:B------:R-:W-:-:S13]  /*238f0*/  ISETP.GE.AND P0, PT, R31, UR4, PT ;  /* 0x000000041f007c0c */ /* 0x000fda000bf06270 */
[----:B------:R-:W-:Y:S05]  /*23900*/  @!P0 BRA `(.L_x_1853) ;  /* 0xfffffdd800e88947 */ /* 0x000fea000383ffff */
[----:B------:R-:W-:Y:S05]  /*23910*/  BRA `(.L_x_1546) ;  /* 0x0000008000207947 */ /* 0x000fea0003800000 */
.L_x_1544:
        /* <DEDUP_REMOVED lines=16> */
.L_x_1854:
        /* <DEDUP_REMOVED lines=27> */
[----:B-1----:R-:W-:-:S04]  /*23bd0*/  SEL R4, R4, RZ, P3 ;  /* 0x000000ff04047207 */ /* 0x002fc80001800000 */
[----:B------:R-:W-:-:S05]  /*23be0*/  IADD3 R4, R11, R4, RZ ;  /* 0x000000040b047210 */ /* 0x000fca0007ffe0ff */
        /* <DEDUP_REMOVED lines=14> */
.L_x_1858:
[----:B------:R-:W0:Y:S01]  /*23cd0*/  LDC R2, c[0x0][0xc3c] ;  /* 0x00030f00ff027b82 */ /* 0x000e220000000800 */
[----:B------:R-:W-:Y:S01]  /*23ce0*/  UIADD3 UR4, UR4, 0x1f, URZ ;  /* 0x0000001f04047890 */ /* 0x000fe2000fffe03f */
[----:B------:R-:W-:Y:S02]  /*23cf0*/  ULDC UR7, c[0x0][0xc3c] ;  /* 0x00030f0000077ab9 */ /* 0x000fe40000000800 */
[----:B------:R-:W-:-:S03]  /*23d00*/  MOV R27, UR7 ;  /* 0x00000007001b7c02 */ /* 0x000fc60008000f00 */
[----:B0-----:R-:W-:-:S13]  /*23d10*/  ISETP.LE.AND P6, PT, R2, UR4, PT ;  /* 0x0000000402007c0c */ /* 0x001fda000bfc3270 */
[----:B------:R-:W-:Y:S05]  /*23d20*/  @P6 BRA `(.L_x_1857) ;  /* 0x0000000800a86947 */ /* 0x000fea0003800000 */
[----:B------:R-:W-:Y:S02]  /*23d30*/  VIADD R11, R6, UR4 ;  /* 0x00000004060b7c36 */ /* 0x000fe40008000000 */
[----:B------:R-:W-:Y:S02]  /*23d40*/  IMAD.MOV.U32 R7, RZ, RZ, RZ ;  /* 0x000000ffff077224 */ /* 0x000fe400078e00ff */
[----:B------:R-:W-:Y:S01]  /*23d50*/  IMAD.MOV.U32 R8, RZ, RZ, RZ ;  /* 0x000000ffff087224 */ /* 0x000fe200078e00ff */
[----:B------:R-:W-:-:S13]  /*23d60*/  ISETP.GE.OR P6, PT, R11, R2, !P0 ;  /* 0x000000020b00720c */ /* 0x000fda00047c6670 */
[----:B------:R-:W0:Y:S08]  /*23d70*/  @!P6 LDC.64 R4, c[0x0][0xc80] ;  /* 0x00032000ff04eb82 */ /* 0x000e300000000a00 */
[----:B------:R-:W1:Y:S01]  /*23d80*/  @!P6 LDC.64 R2, c[0x0][0xc78] ;  /* 0x00031e00ff02eb82 */ /* 0x000e620000000a00 */
[----:B0-----:R-:W-:-:S05]  /*23d90*/  @!P6 IMAD.WIDE R4, R11, 0x4, R4 ;  /* 0x000000040b04e825 */ /* 0x001fca00078e0204 */
[----:B------:R-:W2:Y:S01]  /*23da0*/  @!P6 LDG.E R7, desc[UR60][R4.64] ;  /* 0x0000003c0407e981 */ /* 0x000ea2000c1e1900 */
[----:B-1----:R-:W-:-:S05]  /*23db0*/  @!P6 IMAD.WIDE R2, R11, 0x4, R2 ;  /* 0x000000040b02e825 */ /* 0x002fca00078e0202 */
[----:B------:R-:W2:Y:S02]  /*23dc0*/  @!P6 LDG.E R8, desc[UR60][R2.64] ;  /* 0x0000003c0208e981 */ /* 0x000ea4000c1e1900 */
[----:B--2---:R-:W-:-:S05]  /*23dd0*/  IMAD R13, R7, R8, RZ ;  /* 0x00000008070d7224 */ /* 0x004fca00078e02ff */
        /* <DEDUP_REMOVED lines=20> */
.L_x_1856:
        /* <DEDUP_REMOVED lines=11> */
[----:B------:R-:W-:-:S05]  /*23fd0*/  VIADD R3, R27, 0xffffffff ;  /* 0xffffffff1b037836 */ /* 0x000fca0000000000 */
[----:B------:R0:W1:Y:S02]  /*23fe0*/  SHFL.IDX PT, R24, R2, R3, 0x1f ;  /* 0x00001f0302187589 */ /* 0x00006400000e0000 */
.L_x_1859:
[----:B-1----:R-:W-:Y:S02]  /*23ff0*/  IMAD R24, R24, UR5, R5 ;  /* 0x0000000518187c24 */ /* 0x002fe4000f8e0205 */
[----:B------:R-:W-:-:S03]  /*24000*/  VIADD R27, R27, UR4 ;  /* 0x000000041b1b7c36 */ /* 0x000fc60008000000 */
[----:B------:R-:W-:Y:S01]  /*24010*/  IADD3 R4, -R24, UR6, RZ ;  /* 0x0000000618047c10 */ /* 0x000fe2000fffe1ff */
[----:B------:R-:W-:Y:S06]  /*24020*/  @!P1 BRA `(.L_x_1860) ;  /* 0x0000000000e89947 */ /* 0x000fec0003800000 */
[-C--:B--2---:R-:W-:Y:S02]  /*24030*/  IABS R12, R7.reuse ;  /* 0x00000007000c7213 */ /* 0x084fe40000000000 */
[----:B------:R-:W-:Y:S02]  /*24040*/  IABS R5, R8 ;  /* 0x0000000800057213 */ /* 0x000fe40000000000 */
[----:B------:R-:W1:Y:S01]  /*24050*/  I2F.RP R9, R12 ;  /* 0x0000000c00097306 */ /* 0x000e620000209400 */
[----:B------:R-:W-:-:S07]  /*24060*/  IABS R13, R7 ;  /* 0x00000007000d7213 */ /* 0x000fce0000000000 */
[----:B------:R-:W2:Y:S08]  /*24070*/  I2F.RP R10, R5 ;  /* 0x00000005000a7306 */ /* 0x000eb00000209400 */
[----:B-1----:R-:W0:Y:S08]  /*24080*/  MUFU.RCP R9, R9 ;  /* 0x0000000900097308 */ /* 0x002e300000001000 */
[----:B--2---:R-:W-:Y:S01]  /*24090*/  MUFU.RCP R10, R10 ;  /* 0x0000000a000a7308 */ /* 0x004fe20000001000 */
[----:B0-----:R-:W-:Y:S01]  /*240a0*/  VIADD R2, R9, 0xffffffe ;  /* 0x0ffffffe09027836 */ /* 0x001fe20000000000 */
[----:B------:R-:W-:-:S06]  /*240b0*/  IABS R9, R4 ;  /* 0x0000000400097213 */ /* 0x000fcc0000000000 */
[----:B------:R0:W1:Y:S02]  /*240c0*/  F2I.FTZ.U32.TRUNC.NTZ R3, R2 ;  /* 0x0000000200037305 */ /* 0x000064000021f000 */
[----:B0-----:R-:W-:Y:S01]  /*240d0*/  IMAD.MOV.U32 R2, RZ, RZ, RZ ;  /* 0x000000ffff027224 */ /* 0x001fe200078e00ff */
[----:B-1----:R-:W-:-:S05]  /*240e0*/  IADD3 R11, RZ, -R3, RZ ;  /* 0x80000003ff0b7210 */ /* 0x002fca0007ffe0ff */
        /* <DEDUP_REMOVED lines=9> */
[----:B------:R-:W-:Y:S01]  /*24180*/  @!P1 IMAD.IADD R3, R3, 0x1, -R12 ;  /* 0x0000000103039824 */ /* 0x000fe200078e0a0c */
[----:B------:R-:W-:Y:S02]  /*24190*/  @!P1 IADD3 R2, R2, 0x1, RZ ;  /* 0x0000000102029810 */ /* 0x000fe40007ffe0ff */
[----:B------:R-:W-:Y:S02]  /*241a0*/  ISETP.NE.AND P1, PT, R7, RZ, PT ;  /* 0x000000ff0700720c */ /* 0x000fe40003f25270 */
[----:B------:R-:W-:Y:S02]  /*241b0*/  ISETP.GE.U32.AND P0, PT, R3, R12, PT ;  /* 0x0000000c0300720c */ /* 0x000fe40003f06070 */
[----:B------:R-:W0:Y:S01]  /*241c0*/  F2I.FTZ.U32.TRUNC.NTZ R3, R11 ;  /* 0x0000000b00037305 */ /* 0x000e22000021f000 */
[----:B------:R-:W-:-:S04]  /*241d0*/  IABS R12, R8 ;  /* 0x00000008000c7213 */ /* 0x000fc80000000000 */
[----:B------:R-:W-:-:S06]  /*241e0*/  IADD3 R12, RZ, -R12, RZ ;  /* 0x8000000cff0c7210 */ /* 0x000fcc0007ffe0ff */
[----:B------:R-:W-:-:S04]  /*241f0*/  @P0 VIADD R2, R2, 0x1 ;  /* 0x0000000102020836 */ /* 0x000fc80000000000 */
[----:B------:R-:W-:Y:S02]  /*24200*/  IMAD.MOV.U32 R13, RZ, RZ, R2 ;  /* 0x000000ffff0d7224 */ /* 0x000fe400078e0002 */
[----:B0-----:R-:W-:Y:S02]  /*24210*/  IMAD.MOV R2, RZ, RZ, -R3 ;  /* 0x000000ffff027224 */ /* 0x001fe400078e0a03 */
[----:B------:R-:W-:Y:S01]  /*24220*/  @!P2 IMAD.MOV R13, RZ, RZ, -R13 ;  /* 0x000000ffff0da224 */ /* 0x000fe200078e0a0d */
[----:B------:R-:W-:Y:S01]  /*24230*/  @!P1 LOP3.LUT R13, RZ, R7, RZ, 0x33, !PT ;  /* 0x00000007ff0d9212 */ /* 0x000fe200078e33ff */
[----:B------:R-:W-:Y:S02]  /*24240*/  IMAD R9, R2, R5, RZ ;  /* 0x0000000502097224 */ /* 0x000fe400078e02ff */
[----:B------:R-:W-:Y:S01]  /*24250*/  IMAD.MOV.U32 R2, RZ, RZ, RZ ;  /* 0x000000ffff027224 */ /* 0x000fe200078e00ff */
[----:B------:R-:W-:-:S03]  /*24260*/  IABS R10, R13 ;  /* 0x0000000d000a7213 */ /* 0x000fc60000000000 */
[----:B------:R-:W-:-:S04]  /*24270*/  IMAD.HI.U32 R2, R3, R9, R2 ;  /* 0x0000000903027227 */ /* 0x000fc800078e0002 */
[----:B------:R-:W-:Y:S02]  /*24280*/  IMAD.MOV.U32 R3, RZ, RZ, R10 ;  /* 0x000000ffff037224 */ /* 0x000fe400078e000a */
[----:B------:R-:W-:Y:S02]  /*24290*/  IMAD.MOV.U32 R10, RZ, RZ, R12 ;  /* 0x000000ffff0a7224 */ /* 0x000fe400078e000c */
[----:B------:R-:W-:-:S04]  /*242a0*/  IMAD.HI.U32 R2, R2, R3, RZ ;  /* 0x0000000302027227 */ /* 0x000fc800078e00ff */
[----:B------:R-:W-:Y:S01]  /*242b0*/  IMAD R10, R2, R10, R3 ;  /* 0x0000000a020a7224 */ /* 0x000fe200078e0203 */
[----:B------:R-:W-:-:S04]  /*242c0*/  LOP3.LUT R3, R13, R8, RZ, 0x3c, !PT ;  /* 0x000000080d037212 */ /* 0x000fc800078e3cff */
[----:B------:R-:W-:Y:S02]  /*242d0*/  ISETP.GT.U32.AND P1, PT, R5, R10, PT ;  /* 0x0000000a0500720c */ /* 0x000fe40003f24070 */
[----:B------:R-:W-:-:S11]  /*242e0*/  ISETP.GE.AND P2, PT, R3, RZ, PT ;  /* 0x000000ff0300720c */ /* 0x000fd60003f46270 */
[----:B------:R-:W-:Y:S01]  /*242f0*/  @!P1 IMAD.IADD R10, R10, 0x1, -R5 ;  /* 0x000000010a0a9824 */ /* 0x000fe200078e0a05 */
[----:B------:R-:W-:Y:S02]  /*24300*/  @!P1 IADD3 R2, R2, 0x1, RZ ;  /* 0x0000000102029810 */ /* 0x000fe40007ffe0ff */
[----:B------:R-:W-:Y:S02]  /*24310*/  ISETP.NE.AND P1, PT, R8, RZ, PT ;  /* 0x000000ff0800720c */ /* 0x000fe40003f25270 */
[----:B------:R-:W-:Y:S01]  /*24320*/  ISETP.GE.U32.AND P0, PT, R10, R5, PT ;  /* 0x000000050a00720c */ /* 0x000fe20003f06070 */
[----:B------:R-:W-:-:S12]  /*24330*/  IMAD.MOV R5, RZ, RZ, -R13 ;  /* 0x000000ffff057224 */ /* 0x000fd800078e0a0d */
[----:B------:R-:W-:-:S04]  /*24340*/  @P0 VIADD R2, R2, 0x1 ;  /* 0x0000000102020836 */ /* 0x000fc80000000000 */
[----:B------:R-:W-:Y:S01]  /*24350*/  @!P2 IMAD.MOV R2, RZ, RZ, -R2 ;  /* 0x000000ffff02a224 */ /* 0x000fe200078e0a02 */
[----:B------:R-:W-:-:S05]  /*24360*/  @!P1 LOP3.LUT R2, RZ, R8, RZ, 0x33, !PT ;  /* 0x00000008ff029212 */ /* 0x000fca00078e33ff */
[----:B------:R-:W-:-:S04]  /*24370*/  IMAD.MOV R3, RZ, RZ, -R2 ;  /* 0x000000ffff037224 */ /* 0x000fc800078e0a02 */
[C---:B------:R-:W-:Y:S01]  /*24380*/  IMAD R26, R8.reuse, R3, R13 ;  /* 0x00000003081a7224 */ /* 0x040fe200078e020d */
[----:B------:R-:W-:Y:S01]  /*24390*/  LEA R3, R8, R2, 0x18 ;  /* 0x0000000208037211 */ /* 0x000fe200078ec0ff */
[----:B------:R-:W-:-:S04]  /*243a0*/  IMAD R2, R7, R5, R4 ;  /* 0x0000000507027224 */ /* 0x000fc800078e0204 */
[----:B------:R-:W-:Y:S01]  /*243b0*/  IMAD R26, R26, 0x10000, R3 ;  /* 0x000100001a1a7824 */ /* 0x000fe200078e0203 */
[----:B------:R-:W-:Y:S06]  /*243c0*/  BRA `(.L_x_1861) ;  /* 0x0000000000f47947 */ /* 0x000fec0003800000 */
.L_x_1860:
[----:B0-----:R-:W0:Y:S02]  /*243d0*/  LDC.64 R2, c[0x0][0xc90] ;  /* 0x00032400ff027b82 */ /* 0x001e240000000a00 */
        /* <DEDUP_REMOVED lines=13> */
[----:B------:R-:W-:Y:S01]  /*244b0*/  IMAD.HI.U32 R2, R3, R11, R2 ;  /* 0x0000000b03027227 */ /* 0x000fe200078e0002 */
[----:B------:R-:W-:-:S05]  /*244c0*/  IADD3 R3, RZ, -R12, RZ ;  /* 0x8000000cff037210 */ /* 0x000fca0007ffe0ff */
        /* <DEDUP_REMOVED lines=13> */
[----:B------:R-:W-:-:S03]  /*245a0*/  IMAD.MOV R2, RZ, RZ, -R2 ;  /* 0x000000ffff027224 */ /* 0x000fc600078e0a02 */
[----:B------:R-:W-:Y:S01]  /*245b0*/  IADD3 R8, -R9, RZ, RZ ;  /* 0x000000ff09087210 */ /* 0x000fe20007ffe1ff */
[----:B------:R-:W-:Y:S01]  /*245c0*/  IMAD R4, R5, R2, R4 ;  /* 0x0000000205047224 */ /* 0x000fe200078e0204 */
[----:B------:R-:W-:Y:S02]  /*245d0*/  MOV R2, RZ ;  /* 0x000000ff00027202 */ /* 0x000fe40000000f00 */
[----:B------:R-:W-:Y:S02]  /*245e0*/  VIADDMNMX R8, R8, UR5, R13, PT ;  /* 0x0000000508087c46 */ /* 0x000fe4000b80010d */
[----:B------:R-:W-:Y:S02]  /*245f0*/  IADD3 R9, R9, 0x1000000, R4 ;  /* 0x0100000009097810 */ /* 0x000fe40007ffe004 */
[-C--:B------:R-:W-:Y:S01]  /*24600*/  IABS R12, R8.reuse ;  /* 0x00000008000c7213 */ /* 0x080fe20000000000 */
[----:B------:R-:W-:Y:S01]  /*24610*/  IMAD.MOV R26, RZ, RZ, -R8 ;  /* 0x000000ffff1a7224 */ /* 0x000fe200078e0a08 */
[----:B------:R-:W-:-:S02]  /*24620*/  IABS R13, R8 ;  /* 0x00000008000d7213 */ /* 0x000fc40000000000 */
        /* <DEDUP_REMOVED lines=20> */
[----:B------:R-:W-:Y:S02]  /*24770*/  @!P2 IADD3 R2, -R2, RZ, RZ ;  /* 0x000000ff0202a210 */ /* 0x000fe40007ffe1ff */
[----:B------:R-:W-:-:S05]  /*24780*/  @!P1 LOP3.LUT R2, RZ, R8, RZ, 0x33, !PT ;  /* 0x00000008ff029212 */ /* 0x000fca00078e33ff */
[----:B------:R-:W-:-:S07]  /*24790*/  IMAD R26, R2, R26, R9 ;  /* 0x0000001a021a7224 */ /* 0x000fce00078e0209 */
.L_x_1861:
[----:B------:R-:W-:-:S05]  /*247a0*/  LOP3.LUT R2, RZ, R2, RZ, 0x33, !PT ;  /* 0x00000002ff027212 */ /* 0x000fca00078e33ff */
[----:B------:R-:W-:Y:S01]  /*247b0*/  IMAD.IADD R25, R7, 0x1, R2 ;  /* 0x0000000107197824 */ /* 0x000fe200078e0202 */
[----:B------:R-:W-:Y:S06]  /*247c0*/  BRA `(.L_x_1862) ;  /* 0x00000000000c7947 */ /* 0x000fec0003800000 */
.L_x_1857:
[----:B------:R-:W-:Y:S01]  /*247d0*/  IMAD.MOV.U32 R25, RZ, RZ, RZ ;  /* 0x000000ffff197224 */ /* 0x000fe200078e00ff */
[----:B------:R-:W-:Y:S01]  /*247e0*/  MOV R26, RZ ;  /* 0x000000ff001a7202 */ /* 0x000fe20000000f00 */
[----:B------:R-:W-:-:S07]  /*247f0*/  IMAD.U32 R24, RZ, RZ, UR6 ;  /* 0x00000006ff187e24 */ /* 0x000fce000f8e00ff */
.L_x_1862:
[----:B------:R-:W-:-:S13]  /*24800*/  ISETP.NE.AND P0, PT, R6, RZ, PT ;  /* 0x000000ff0600720c */ /* 0x000fda0003f05270 */
[----:B------:R-:W0:Y:S01]  /*24810*/  @!P0 S2R R3, SR_CgaCtaId ;  /* 0x0000000000038919 */ /* 0x000e220000008800 */
[----:B------:R-:W-:-:S04]  /*24820*/  @!P0 MOV R2, 0x400 ;  /* 0x0000040000028802 */ /* 0x000fc80000000f00 */
[----:B0-----:R-:W-:-:S05]  /*24830*/  @!P0 LEA R2, R3, R2, 0x18 ;  /* 0x0000000203028211 */ /* 0x001fca00078ec0ff */
[----:B------:R0:W-:Y:S01]  /*24840*/  @!P0 STS.128 [R2+0x2a8d0], R24 ;  /* 0x02a8d01802008388 */ /* 0x0001e20000000c00 */
[----:B------:R-:W-:Y:S06]  /*24850*/  BAR.ARV 0x5, 0x180 ;  /* 0x0146000000007b1d */ /* 0x000fec0000002000 */
.L_x_1855:
        /* <DEDUP_REMOVED lines=12> */
[----:B------:R-:W-:Y:S01]  /*24920*/  ULDC.64 UR36, c[0x0][0x198] ;  /* 0x0000660000247ab9 */ /* 0x000fe20000000a00 */
[----:B------:R-:W-:Y:S01]  /*24930*/  IMAD.SHL.U32 R34, R4, 0x8, RZ ;  /* 0x0000000804227824 */ /* 0x000fe200078e00ff */
[----:B------:R-:W-:Y:S01]  /*24940*/  ULDC UR38, c[0x0][0xc] ;  /* 0x0000030000267ab9 */ /* 0x000fe20000000800 */
[----:B------:R-:W-:Y:S02]  /*24950*/  IMAD.MOV.U32 R22, RZ, RZ, RZ ;  /* 0x000000ffff167224 */ /* 0x000fe400078e00ff */
[----:B------:R-:W-:-:S02]  /*24960*/  IMAD.MOV.U32 R28, RZ, RZ, RZ ;  /* 0x000000ffff1c7224 */ /* 0x000fc400078e00ff */
[----:B------:R-:W-:Y:S01]  /*24970*/  IMAD.MOV.U32 R30, RZ, RZ, 0x1 ;  /* 0x00000001ff1e7424 */ /* 0x000fe200078e00ff */
[----:B--2---:R-:W-:Y:S01]  /*24980*/  R2UR UR4, R2 ;  /* 0x00000000020472ca */ /* 0x004fe200000e0000 */
[----:B------:R-:W-:-:S05]  /*24990*/  IMAD.SHL.U32 R2, R0, 0x8, RZ ;  /* 0x0000000800027824 */ /* 0x000fca00078e00ff */
[C---:B------:R-:W-:Y:S02]  /*249a0*/  LOP3.LUT R3, R2.reuse, 0x1f8, RZ, 0xc0, !PT ;  /* 0x000001f802037812 */ /* 0x040fe400078ec0ff */
[----:B------:R-:W-:Y:S02]  /*249b0*/  LOP3.LUT R2, R2, 0x38, RZ, 0xc0, !PT ;  /* 0x0000003802027812 */ /* 0x000fe400078ec0ff */
[----:B------:R-:W-:Y:S02]  /*249c0*/  LOP3.LUT R3, R3, 0x38, R0, 0x78, !PT ;  /* 0x0000003803037812 */ /* 0x000fe400078e7800 */
[----:B------:R-:W-:Y:S01]  /*249d0*/  SHF.L.U32 R0, R0, 0x4, RZ ;  /* 0x0000000400007819 */ /* 0x000fe200000006ff */
[----:B------:R-:W-:Y:S01]  /*249e0*/  ULOP3.LUT UR39, UR4, 0x2, URZ, 0xfc, !UPT ;  /* 0x0000000204277892 */ /* 0x000fe2000f8efc3f */
[----:B------:R-:W-:Y:S02]  /*249f0*/  LOP3.LUT R34, R3, 0x200, R34, 0xf8, !PT ;  /* 0x0000020003227812 */ /* 0x000fe400078ef822 */
[----:B------:R-:W-:Y:S01]  /*24a00*/  UMOV UR4, 0x400 ;  /* 0x0000040000047882 */ /* 0x000fe20000000000 */
[----:B------:R-:W-:Y:S01]  /*24a10*/  SHF.R.U32.HI R3, RZ, 0x3, R4 ;  /* 0x00000003ff037819 */ /* 0x000fe20000011604 */
[----:B0-----:R-:W-:-:S03]  /*24a20*/  ULEA UR4, UR5, UR4, 0x18 ;  /* 0x0000000405047291 */ /* 0x001fc6000f8ec03f */
[----:B------:R-:W-:Y:S02]  /*24a30*/  LOP3.LUT R4, R3, 0x70, R0, 0xf8, !PT ;  /* 0x0000007003047812 */ /* 0x000fe400078ef800 */
[C---:B------:R-:W-:Y:S02]  /*24a40*/  LOP3.LUT R3, R2.reuse, 0x40, RZ, 0xfc, !PT ;  /* 0x0000004002037812 */ /* 0x040fe400078efcff */
[----:B------:R-:W-:Y:S02]  /*24a50*/  MOV R17, UR4 ;  /* 0x0000000400117c02 */ /* 0x000fe40008000f00 */
[----:B------:R-:W-:-:S03]  /*24a60*/  LOP3.LUT R0, R2, 0x80, RZ, 0xfc, !PT ;  /* 0x0000008002007812 */ /* 0x000fc600078efcff */
[----:B-1----:R-:W-:-:S07]  /*24a70*/  IMAD R36, R34, 0x2, R17 ;  /* 0x0000000222247824 */ /* 0x002fce00078e0211 */
.L_x_1984:
[----:B------:R-:W-:Y:S05]  /*24a80*/  YIELD ;  /* 0x0000000000007946 */ /* 0x000fea0003800000 */
[----:B------:R-:W-:Y:S01]  /*24a90*/  ULDC.64 UR4, c[0x0][0xa28] ;  /* 0x00028a0000047ab9 */ /* 0x000fe20000000a00 */
[----:B------:R-:W-:Y:S01]  /*24aa0*/  IMAD.MOV.U32 R11, RZ, RZ, RZ ;  /* 0x000000ffff0b7224 */ /* 0x000fe200078e00ff */
[----:B------:R-:W-:Y:S01]  /*24ab0*/  ISETP.NE.U32.AND P0, PT, RZ, UR4, PT ;  /* 0x00000004ff007c0c */ /* 0x000fe2000bf05070 */
[----:B0-----:R-:W0:Y:S01]  /*24ac0*/  LDC.64 R4, c[0x0][0xa00] ;  /* 0x00028000ff047b82 */ /* 0x001e220000000a00 */
[----:B------:R-:W-:Y:S02]  /*24ad0*/  ULDC.64 UR6, c[0x0][0xa10] ;  /* 0x0002840000067ab9 */ /* 0x000fe40000000a00 */
[----:B------:R-:W-:Y:S01]  /*24ae0*/  ISETP.NE.AND.EX P0, PT, RZ, UR5, PT, P0 ;  /* 0x00000005ff007c0c */ /* 0x000fe2000bf05300 */
[----:B------:R-:W-:-:S12]  /*24af0*/  ULDC.64 UR4, c[0x0][0xa18] ;  /* 0x0002860000047ab9 */ /* 0x000fd80000000a00 */
[----:B-1----:R-:W1:Y:S01]  /*24b00*/  @P0 LDC.64 R2, c[0x0][0xa28] ;  /* 0x00028a00ff020b82 */ /* 0x002e620000000a00 */
[----:B------:R-:W-:Y:S01]  /*24b10*/  ISETP.NE.U32.AND P1, PT, RZ, UR6, PT ;  /* 0x00000006ff007c0c */ /* 0x000fe2000bf25070 */
[----:B-1----:R-:W-:-:S05]  /*24b20*/  @P0 IMAD.WIDE R2, R27, 0x4, R2 ;  /* 0x000000041b020825 */ /* 0x002fca00078e0202 */
[----:B------:R1:W2:Y:S01]  /*24b30*/  @P0 LDG.E R11, desc[UR60][R2.64] ;  /* 0x0000003c020b0981 */ /* 0x0002a2000c1e1900 */
[----:B------:R-:W-:Y:S01]  /*24b40*/  ISETP.NE.U32.AND P0, PT, RZ, UR4, PT ;  /* 0x00000004ff007c0c */ /* 0x000fe2000bf05070 */
[----:B------:R-:W-:Y:S01]  /*24b50*/  IMAD.MOV.U32 R35, RZ, RZ, RZ ;  /* 0x000000ffff237224 */ /* 0x000fe200078e00ff */
[----:B------:R-:W-:Y:S01]  /*24b60*/  ISETP.NE.AND.EX P1, PT, RZ, UR7, PT, P1 ;  /* 0x00000007ff007c0c */ /* 0x000fe2000bf25310 */
[----:B------:R-:W-:Y:S01]  /*24b70*/  IMAD.MOV.U32 R0, RZ, RZ, RZ ;  /* 0x000000ffff007224 */ /* 0x000fe200078e00ff */
[----:B------:R-:W-:Y:S01]  /*24b80*/  ISETP.NE.AND.EX P2, PT, RZ, UR5, PT, P0 ;  /* 0x00000005ff007c0c */ /* 0x000fe2000bf45300 */
[----:B------:R-:W-:Y:S01]  /*24b90*/  ULDC.64 UR4, c[0x0][0xa00] ;  /* 0x0002800000047ab9 */ /* 0x000fe20000000a00 */
[----:B0-----:R-:W-:Y:S01]  /*24ba0*/  IMAD.WIDE R4, R27, 0x4, R4 ;  /* 0x000000041b047825 */ /* 0x001fe200078e0204 */
[----:B------:R-:W-:Y:S01]  /*24bb0*/  ISETP.NE.U32.AND P0, PT, RZ, UR4, PT ;  /* 0x00000004ff007c0c */ /* 0x000fe2000bf05070 */
[----:B-1----:R-:W0:Y:S03]  /*24bc0*/  LDC.64 R2, c[0x0][0xa10] ;  /* 0x00028400ff027b82 */ /* 0x002e260000000a00 */
[----:B------:R-:W-:-:S06]  /*24bd0*/  ISETP.NE.AND.EX P0, PT, RZ, UR5, PT, P0 ;  /* 0x00000005ff007c0c */ /* 0x000fcc000bf05300 */
[----:B------:R-:W1:Y:S07]  /*24be0*/  @P2 LDC.64 R6, c[0x0][0xa18] ;  /* 0x00028600ff062b82 */ /* 0x000e6e0000000a00 */
[----:B------:R-:W5:Y:S01]  /*24bf0*/  @P0 LDG.E R35, desc[UR60][R4.64] ;  /* 0x0000003c04230981 */ /* 0x000f62000c1e1900 */
[----:B0-----:R-:W-:-:S05]  /*24c00*/  IMAD.WIDE R2, R27, 0x4, R2 ;  /* 0x000000041b027825 */ /* 0x001fca00078e0202 */
[----:B------:R-:W5:Y:S01]  /*24c10*/  @P1 LDG.E R0, desc[UR60][R2.64] ;  /* 0x0000003c02001981 */ /* 0x000f62000c1e1900 */
[----:B------:R-:W-:Y:S02]  /*24c20*/  ULDC UR4, c[0x0][0x288] ;  /* 0x0000a20000047ab9 */ /* 0x000fe40000000800 */
[----:B------:R-:W-:Y:S01]  /*24c30*/  MOV R32, UR4 ;  /* 0x0000000400207c02 */ /* 0x000fe20008000f00 */
[----:B------:R-:W-:Y:S02]  /*24c40*/  ULDC.64 UR4, c[0x0][0x418] ;  /* 0x0001060000047ab9 */ /* 0x000fe40000000a00 */
[----:B------:R-:W-:-:S03]  /*24c50*/  UISETP.NE.U32.AND UP0, UPT, UR4, URZ, UPT ;  /* 0x0000003f0400728c */ /* 0x000fc6000bf05070 */
[----:B------:R-:W-:Y:S01]  /*24c60*/  ULDC UR4, c[0x0][0x424] ;  /* 0x0001090000047ab9 */ /* 0x000fe20000000800 */
[----:B------:R-:W-:Y:S01]  /*24c70*/  UISETP.NE.AND.EX UP0, UPT, UR5, URZ, UPT, UP0 ;  /* 0x0000003f0500728c */ /* 0x000fe2000bf05300 */
[----:B-1----:R-:W-:Y:S02]  /*24c80*/  @P2 IMAD.WIDE R6, R27, 0x4, R6 ;  /* 0x000000041b062825 */ /* 0x002fe400078e0206 */
[----:B------:R-:W-:Y:S01]  /*24c90*/  ULDC UR5, c[0x0][0x2f0] ;  /* 0x0000bc0000057ab9 */ /* 0x000fe20000000800 */
[----:B------:R-:W-:Y:S02]  /*24ca0*/  USEL UR4, UR4, 0x1, UP0 ;  /* 0x0000000104047887 */ /* 0x000fe40008000000 */
[----:B------:R0:W5:Y:S02]  /*24cb0*/  @P2 LDG.E R32, desc[UR60][R6.64] ;  /* 0x0000003c06202981 */ /* 0x000164000c1e1900 */
[----:B------:R-:W-:-:S03]  /*24cc0*/  UIMAD UR4, UR4, UR5, URZ ;  /* 0x00000005040472a4 */ /* 0x000fc6000f8e023f */
[----:B------:R-:W-:-:S03]  /*24cd0*/  ULDC UR5, c[0x0][0x348] ;  /* 0x0000d20000057ab9 */ /* 0x000fc60000000800 */
[----:B------:R-:W-:Y:S02]  /*24ce0*/  IMAD.U32 R10, RZ, RZ, UR4 ;  /* 0x00000004ff0a7e24 */ /* 0x000fe4000f8e00ff */
[----:B0-----:R-:W-:Y:S01]  /*24cf0*/  IMAD.U32 R7, RZ, RZ, UR5 ;  /* 0x00000005ff077e24 */ /* 0x001fe2000f8e00ff */
[----:B--2---:R0:W-:Y:S01]  /*24d00*/  STL [R1+0x4], R11 ;  /* 0x0000040b01007387 */ /* 0x0041e20000100800 */
[----:B---3--:R-:W-:Y:S05]  /*24d10*/  @P2 BRA `(.L_x_1864) ;  /* 0x0000000000102947 */ /* 0x008fea0003800000 */
[----:B------:R-:W-:Y:S05]  /*24d20*/  @!P0 BRA `(.L_x_1864) ;  /* 0x00000000000c8947 */ /* 0x000fea0003800000 */
[----:B------:R-:W2:Y:S04]  /*24d30*/  LDG.E R9, desc[UR60][R4.64] ;  /* 0x0000003c04097981 */ /* 0x000ea8000c1e1900 */
[----:B-----5:R-:W2:Y:S02]  /*24d40*/  LDG.E R32, desc[UR60][R4.64+0x4] ;  /* 0x0000043c04207981 */ /* 0x020ea4000c1e1900 */
[----:B--2---:R-:W-:-:S07]  /*24d50*/  IMAD.IADD R32, R32, 0x1, -R9 ;  /* 0x0000000120207824 */ /* 0x004fce00078e0a09 */
.L_x_1864:
[----:B------:R-:W-:Y:S01]  /*24d60*/  ULDC.64 UR4, c[0x0][0xa20] ;  /* 0x0002880000047ab9 */ /* 0x000fe20000000a00 */
[C---:B------:R-:W-:Y:S02]  /*24d70*/  LOP3.LUT R4, R26.reuse, 0xff000000, RZ, 0xc0, !PT ;  /* 0xff0000001a047812 */ /* 0x040fe400078ec0ff */
[----:B------:R-:W-:Y:S02]  /*24d80*/  ISETP.NE.U32.AND P0, PT, RZ, UR4, PT ;  /* 0x00000004ff007c0c */ /* 0x000fe4000bf05070 */
[----:B------:R-:W-:Y:S02]  /*24d90*/  SHF.R.U32.HI R5, RZ, 0x8, R4 ;  /* 0x00000008ff057819 */ /* 0x000fe40000011604 */
[----:B------:R-:W-:Y:S02]  /*24da0*/  ISETP.NE.AND.EX P0, PT, RZ, UR5, PT, P0 ;  /* 0x00000005ff007c0c */ /* 0x000fe4000bf05300 */
[C---:B------:R-:W-:Y:S02]  /*24db0*/  LOP3.LUT R6, R26.reuse, 0xff0000, RZ, 0xc0, !PT ;  /* 0x00ff00001a067812 */ /* 0x040fe400078ec0ff */
[----:B------:R-:W-:-:S02]  /*24dc0*/  LOP3.LUT R26, R26, 0xffff, RZ, 0xc0, !PT ;  /* 0x0000ffff1a1a7812 */ /* 0x000fc400078ec0ff */
[----:B------:R-:W-:-:S07]  /*24dd0*/  LEA.HI R6, R6, R5, RZ, 0x10 ;  /* 0x0000000506067211 */ /* 0x000fce00078f80ff */
[----:B------:R-:W-:Y:S05]  /*24de0*/  @!P0 BRA `(.L_x_1865) ;  /* 0x0000000000108947 */ /* 0x000fea0003800000 */
[----:B------:R-:W1:Y:S02]  /*24df0*/  LDC.64 R4, c[0x0][0xa20] ;  /* 0x00028800ff047b82 */ /* 0x000e640000000a00 */
[----:B-1----:R-:W-:-:S05]  /*24e00*/  IMAD.WIDE R4, R27, 0x4, R4 ;  /* 0x000000041b047825 */ /* 0x002fca00078e0204 */
[----:B------:R1:W5:Y:S01]  /*24e10*/  LDG.E R10, desc[UR60][R4.64] ;  /* 0x0000003c040a7981 */ /* 0x000362000c1e1900 */
[----:B------:R-:W-:Y:S05]  /*24e20*/  BRA `(.L_x_1866) ;  /* 0x0000000000247947 */ /* 0x000fea0003800000 */
.L_x_1865:
[----:B------:R-:W-:Y:S02]  /*24e30*/  ULDC.64 UR4, c[0x0][0xa08] ;  /* 0x0002820000047ab9 */ /* 0x000fe40000000a00 */
[----:B------:R-:W-:-:S04]  /*24e40*/  ISETP.NE.U32.AND P0, PT, RZ, UR4, PT ;  /* 0x00000004ff007c0c */ /* 0x000fc8000bf05070 */
[----:B------:R-:W-:-:S13]  /*24e50*/  ISETP.NE.AND.EX P0, PT, RZ, UR5, PT, P0 ;  /* 0x00000005ff007c0c */ /* 0x000fda000bf05300 */
[----:B------:R-:W-:Y:S05]  /*24e60*/  @!P0 BRA `(.L_x_1866) ;  /* 0x0000000000148947 */ /* 0x000fea0003800000 */
[----:B------:R-:W1:Y:S02]  /*24e70*/  LDC.64 R4, c[0x0][0xa08] ;  /* 0x00028200ff047b82 */ /* 0x000e640000000a00 */
[----:B-1----:R-:W-:-:S05]  /*24e80*/  IMAD.WIDE R4, R27, 0x4, R4 ;  /* 0x000000041b047825 */ /* 0x002fca00078e0204 */
[----:B------:R-:W2:Y:S04]  /*24e90*/  LDG.E R10, desc[UR60][R4.64] ;  /* 0x0000003c040a7981 */ /* 0x000ea8000c1e1900 */
[----:B------:R-:W2:Y:S02]  /*24ea0*/  LDG.E R9, desc[UR60][R4.64+0x4] ;  /* 0x0000043c04097981 */ /* 0x000ea4000c1e1900 */
[----:B--2---:R-:W-:-:S07]  /*24eb0*/  IMAD.IADD R10, R9, 0x1, -R10 ;  /* 0x00000001090a7824 */ /* 0x004fce00078e0a0a */
.L_x_1866:
[----:B-1----:R-:W2:Y:S01]  /*24ec0*/  @P1 LDG.E R5, desc[UR60][R2.64] ;  /* 0x0000003c02051981 */ /* 0x002ea2000c1e1900 */
[----:B------:R-:W1:Y:S03]  /*24ed0*/  LDC R8, c[0x0][0x448] ;  /* 0x00011200ff087b82 */ /* 0x000e660000000800 */
[----:B------:R3:W2:Y:S01]  /*24ee0*/  @P1 LDG.E R4, desc[UR60][R2.64+0x4] ;  /* 0x0000043c02041981 */ /* 0x0006a2000c1e1900 */
[----:B------:R-:W-:Y:S02]  /*24ef0*/  IMAD.SHL.U32 R25, R25, 0x80, RZ ;  /* 0x0000008019197824 */ /* 0x000fe400078e00ff */
[----:B-----5:R-:W-:Y:S02]  /*24f00*/  IMAD.IADD R10, R10, 0x1, -R11 ;  /* 0x000000010a0a7824 */ /* 0x020fe400078e0a0b */
[----:B---3--:R-:W3:Y:S01]  /*24f10*/  LDC.64 R2, c[0x0][0x9e0] ;  /* 0x00027800ff027b82 */ /* 0x008ee20000000a00 */
[----:B-1----:R-:W-:-:S13]  /*24f20*/  ISETP.NE.AND P2, PT, R8, 0x1, PT ;  /* 0x000000010800780c */ /* 0x002fda0003f45270 */
[----:B------:R-:W1:Y:S01]  /*24f30*/  @P2 LDC R8, c[0x0][0x44c] ;  /* 0x00011300ff082b82 */ /* 0x000e620000000800 */
[----:B---3--:R-:W-:-:S07]  /*24f40*/  ISETP.GE.AND P3, PT, R3, 0x1, PT ;  /* 0x000000010300780c */ /* 0x008fce0003f66270 */
[----:B------:R-:W3:Y:S01]  /*24f50*/  @P2 LDC R9, c[0x0][0x450] ;  /* 0x00011400ff092b82 */ /* 0x000ee20000000800 */
[----:B--2---:R-:W-:Y:S01]  /*24f60*/  @P1 IADD3 R7, -R5, R4, RZ ;  /* 0x0000000405071210 */ /* 0x004fe20007ffe1ff */
[----:B------:R-:W-:-:S04]  /*24f70*/  VIADD R5, R25, 0x7f ;  /* 0x0000007f19057836 */ /* 0x000fc80000000000 */
[----:B-1----:R-:W-:-:S04]  /*24f80*/  @P2 IMAD.HI.U32 R4, R5, R8, RZ ;  /* 0x0000000805042227 */ /* 0x002fc800078e00ff */
[----:B------:R-:W-:Y:S01]  /*24f90*/  IMAD.IADD R37, R10, 0x1, R7 ;  /* 0x000000010a257824 */ /* 0x000fe200078e0207 */
[----:B---3--:R-:W-:-:S04]  /*24fa0*/  @P2 SHF.R.U32.HI R5, RZ, R9, R4 ;  /* 0x00000009ff052219 */ /* 0x008fc80000011604 */
[C---:B------:R-:W-:Y:S02]  /*24fb0*/  IADD3 R4, R37.reuse, 0x5f, RZ ;  /* 0x0000005f25047810 */ /* 0x040fe40007ffe0ff */
[----:B------:R-:W-:-:S03]  /*24fc0*/  IADD3 R18, R37, 0x1, -R32 ;  /* 0x0000000125127810 */ /* 0x000fc60007ffe820 */
[----:B------:R-:W-:-:S04]  /*24fd0*/  IMAD.HI R4, R4, 0x2aaaaaab, RZ ;  /* 0x2aaaaaab04047827 */ /* 0x000fc800078e02ff */
[----:B------:R-:W-:Y:S01]  /*24fe0*/  IMAD.IADD R8, R18, 0x1, R5 ;  /* 0x0000000112087824 */ /* 0x000fe200078e0205 */
[----:B------:R-:W-:-:S03]  /*24ff0*/  SHF.R.U32.HI R19, RZ, 0x1f, R4 ;  /* 0x0000001fff137819 */ /* 0x000fc60000011604 */
[----:B------:R-:W-:Y:S01]  /*25000*/  IMAD.IADD R2, R8, 0x1, R2 ;  /* 0x0000000108027824 */ /* 0x000fe200078e0202 */
[----:B------:R-:W-:Y:S01]  /*25010*/  LEA.HI.SX32 R19, R4, R19, 0x1c ;  /* 0x0000001304137211 */ /* 0x000fe200078fe2ff */
[----:B------:R-:W-:Y:S06]  /*25020*/  @!P3 BRA `(.L_x_1867) ;  /* 0x000000000048b947 */ /* 0x000fec0003800000 */
[C---:B------:R-:W-:Y:S01]  /*25030*/  ISETP.GT.AND P0, PT, R8.reuse, RZ, PT ;  /* 0x000000ff0800720c */ /* 0x040fe20003f04270 */
[----:B------:R-:W-:Y:S01]  /*25040*/  BSSY B0, `(.L_x_1868) ;  /* 0x000000e000007945 */ /* 0x000fe20003800000 */
[----:B------:R-:W-:-:S11]  /*25050*/  VIADD R9, R8, 0xffffffff ;  /* 0xffffffff08097836 */ /* 0x000fd60000000000 */
[----:B------:R-:W-:Y:S05]  /*25060*/  @P0 BRA `(.L_x_1869) ;  /* 0x00000000001c0947 */ /* 0x000fea0003800000 */
[----:B------:R-:W-:Y:S01]  /*25070*/  ISETP.NE.AND P0, PT, R3, 0x1, PT ;  /* 0x000000010300780c */ /* 0x000fe20003f05270 */
[----:B------:R-:W-:-:S12]  /*25080*/  IMAD.MOV R9, RZ, RZ, -R8 ;  /* 0x000000ffff097224 */ /* 0x000fd800078e0a08 */
[----:B------:R-:W1:Y:S02]  /*25090*/  @P0 LDC.64 R4, c[0x0][0x9e8] ;  /* 0x00027a00ff040b82 */ /* 0x000e640000000a00 */
[----:B-1----:R-:W-:-:S05]  /*250a0*/  @P0 IMAD.HI.U32 R4, R9, R4, RZ ;  /* 0x0000000409040227 */ /* 0x002fca00078e00ff */
[----:B------:R-:W-:-:S04]  /*250b0*/  @P0 SHF.R.U32.HI R9, RZ, R5, R4 ;  /* 0x00000005ff090219 */ /* 0x000fc80000011604 */
[----:B------:R-:W-:Y:S01]  /*250c0*/  LOP3.LUT R9, RZ, R9, RZ, 0x33, !PT ;  /* 0x00000009ff097212 */ /* 0x000fe200078e33ff */
[----:B------:R-:W-:Y:S06]  /*250d0*/  BRA `(.L_x_1870) ;  /* 0x0000000000107947 */ /* 0x000fec0003800000 */
.L_x_1869:
[----:B------:R-:W-:-:S13]  /*250e0*/  ISETP.NE.AND P0, PT, R3, 0x1, PT ;  /* 0x000000010300780c */ /* 0x000fda0003f05270 */
[----:B------:R-:W1:Y:S02]  /*250f0*/  @P0 LDC.64 R4, c[0x0][0x9e8] ;  /* 0x00027a00ff040b82 */ /* 0x000e640000000a00 */
[----:B-1----:R-:W-:-:S05]  /*25100*/  @P0 IMAD.HI.U32 R4, R9, R4, RZ ;  /* 0x0000000409040227 */ /* 0x002fca00078e00ff */
[----:B------:R-:W-:-:S07]  /*25110*/  @P0 SHF.R.U32.HI R9, RZ, R5, R4 ;  /* 0x00000005ff090219 */ /* 0x000fce0000011604 */
.L_x_1870:
[----:B------:R-:W-:Y:S05]  /*25120*/  BSYNC B0 ;  /* 0x0000000000007941 */ /* 0x000fea0003800000 */
.L_x_1868:
[----:B------:R-:W-:-:S05]  /*25130*/  IMAD R9, R9, R3, R3 ;  /* 0x0000000309097224 */ /* 0x000fca00078e0203 */
[----:B------:R-:W-:-:S07]  /*25140*/  VIMNMX R2, R2, R9, PT ;  /* 0x0000000902027248 */ /* 0x000fce0003fe0100 */
.L_x_1867:
[----:B------:R-:W1:Y:S01]  /*25150*/  @P2 LDC R8, c[0x0][0x44c] ;  /* 0x00011300ff082b82 */ /* 0x000e620000000800 */
[----:B------:R-:W-:Y:S01]  /*25160*/  VIADD R2, R2, 0x5f ;  /* 0x0000005f02027836 */ /* 0x000fe20000000000 */
[----:B------:R-:W-:Y:S01]  /*25170*/  MOV R5, R25 ;  /* 0x0000001900057202 */ /* 0x000fe20000000f00 */
[----:B------:R-:W-:Y:S02]  /*25180*/  ULDC UR4, c[0x0][0x9dc] ;  /* 0x0002770000047ab9 */ /* 0x000fe40000000800 */
[----:B------:R-:W-:-:S03]  /*25190*/  IMAD.HI R2, R2, 0x2aaaaaab, RZ ;  /* 0x2aaaaaab02027827 */ /* 0x000fc600078e02ff */
[----:B------:R-:W2:Y:S01]  /*251a0*/  @P2 LDC R4, c[0x0][0x450] ;  /* 0x00011400ff042b82 */ /* 0x000ea20000000800 */
[----:B-1----:R-:W-:-:S04]  /*251b0*/  @P2 IMAD.HI.U32 R9, R25, R8, RZ ;  /* 0x0000000819092227 */ /* 0x002fc800078e00ff */
[----:B------:R-:W-:Y:S01]  /*251c0*/  IMAD.IADD R8, R37, 0x1, -R32 ;  /* 0x0000000125087824 */ /* 0x000fe200078e0a20 */
[----:B--2---:R-:W-:Y:S02]  /*251d0*/  @P2 SHF.R.U32.HI R5, RZ, R4, R9 ;  /* 0x00000004ff052219 */ /* 0x004fe40000011609 */
[----:B------:R-:W-:-:S04]  /*251e0*/  SHF.R.U32.HI R9, RZ, 0x1f, R2 ;  /* 0x0000001fff097819 */ /* 0x000fc80000011602 */
[----:B------:R-:W-:Y:S01]  /*251f0*/  LEA.HI.SX32 R2, R2, R9, 0x1c ;  /* 0x0000000902027211 */ /* 0x000fe200078fe2ff */
[----:B------:R-:W-:-:S03]  /*25200*/  IMAD.IADD R9, R8, 0x1, R5 ;  /* 0x0000000108097824 */ /* 0x000fc600078e0205 */
[----:B0-----:R-:W-:Y:S01]  /*25210*/  VIMNMX R11, R19, R2, PT ;  /* 0x00000002130b7248 */ /* 0x001fe20003fe0100 */
        /* <DEDUP_REMOVED lines=12> */
.L_x_1873:
[----:B------:R-:W-:-:S13]  /*252e0*/  ISETP.NE.AND P0, PT, R3, 0x1, PT ;  /* 0x000000010300780c */ /* 0x000fda0003f05270 */
[----:B------:R-:W0:Y:S02]  /*252f0*/  @P0 LDC.64 R4, c[0x0][0x9e8] ;  /* 0x00027a00ff040b82 */ /* 0x000e240000000a00 */
[----:B0-----:R-:W-:-:S05]  /*25300*/  @P0 IMAD.HI.U32 R4, R9, R4, RZ ;  /* 0x0000000409040227 */ /* 0x001fca00078e00ff */
[----:B------:R-:W-:-:S07]  /*25310*/  @P0 SHF.R.U32.HI R9, RZ, R5, R4 ;  /* 0x00000005ff090219 */ /* 0x000fce0000011604 */
.L_x_1874:
[----:B------:R-:W-:Y:S05]  /*25320*/  BSYNC B0 ;  /* 0x0000000000007941 */ /* 0x000fea0003800000 */
.L_x_1872:
[----:B------:R-:W-:-:S05]  /*25330*/  IMAD R3, R9, R3, RZ ;  /* 0x0000000309037224 */ /* 0x000fca00078e02ff */
[----:B------:R-:W-:-:S07]  /*25340*/  VIMNMX R2, R2, R3, !PT ;  /* 0x0000000302027248 */ /* 0x000fce0007fe0100 */
.L_x_1871:
[----:B------:R-:W-:Y:S01]  /*25350*/  IMAD.HI R2, R2, 0x2aaaaaab, RZ ;  /* 0x2aaaaaab02027827 */ /* 0x000fe200078e02ff */
[----:B------:R-:W-:Y:S01]  /*25360*/  BSSY B0, `(.L_x_1875) ;  /* 0x0000026000007945 */ /* 0x000fe20003800000 */
[----:B------:R-:W-:Y:S02]  /*25370*/  LOP3.LUT R9, R6, 0xff, RZ, 0xc0, !PT ;  /* 0x000000ff06097812 */ /* 0x000fe400078ec0ff */
[----:B------:R-:W-:Y:S02]  /*25380*/  SHF.R.U32.HI R6, RZ, 0x10, R6 ;  /* 0x00000010ff067819 */ /* 0x000fe40000011606 */
[----:B------:R-:W-:Y:S02]  /*25390*/  SHF.R.U32.HI R3, RZ, 0x1f, R2 ;  /* 0x0000001fff037819 */ /* 0x000fe40000011602 */
[----:B------:R-:W-:Y:S02]  /*253a0*/  MOV R14, RZ ;  /* 0x000000ff000e7202 */ /* 0x000fe40000000f00 */
[----:B------:R-:W-:-:S04]  /*253b0*/  LEA.HI.SX32 R3, R2, R3, 0x1c ;  /* 0x0000000302037211 */ /* 0x000fc800078fe2ff */
[----:B------:R-:W-:-:S04]  /*253c0*/  VIMNMX R4, RZ, R3, !PT ;  /* 0x00000003ff047248 */ /* 0x000fc80007fe0100 */
[----:B------:R-:W-:-:S13]  /*253d0*/  ISETP.GT.AND P0, PT, R11, R4, PT ;  /* 0x000000040b00720c */ /* 0x000fda0003f04270 */
[----:B------:R-:W-:Y:S05]  /*253e0*/  @!P0 BRA `(.L_x_1876) ;  /* 0x0000000000748947 */ /* 0x000fea0003800000 */
[----:B------:R-:W-:Y:S01]  /*253f0*/  ISETP.NE.AND P0, PT, R6, RZ, PT ;  /* 0x000000ff0600720c */ /* 0x000fe20003f05270 */
[----:B------:R-:W-:-:S03]  /*25400*/  ULDC UR4, c[0x0][0x9f0] ;  /* 0x00027c0000047ab9 */ /* 0x000fc60000000800 */
[----:B------:R-:W-:-:S04]  /*25410*/  SEL R5, R6, UR4, P0 ;  /* 0x0000000406057c07 */ /* 0x000fc80008000000 */
[----:B------:R-:W-:Y:S02]  /*25420*/  IABS R13, R5 ;  /* 0x00000005000d7213 */ /* 0x000fe40000000000 */
[----:B------:R-:W-:Y:S02]  /*25430*/  IADD3 R12, R5, -0x1, R11 ;  /* 0xffffffff050c7810 */ /* 0x000fe40007ffe00b */
[----:B------:R-:W0:Y:S03]  /*25440*/  I2F.RP R2, R13 ;  /* 0x0000000d00027306 */ /* 0x000e260000209400 */
[----:B------:R-:W-:-:S05]  /*25450*/  IMAD.IADD R12, R12, 0x1, -R4 ;  /* 0x000000010c0c7824 */ /* 0x000fca00078e0a04 */
[----:B0-----:R-:W0:Y:S02]  /*25460*/  MUFU.RCP R2, R2 ;  /* 0x0000000200027308 */ /* 0x001e240000001000 */
[----:B0-----:R-:W-:-:S06]  /*25470*/  VIADD R2, R2, 0xffffffe ;  /* 0x0ffffffe02027836 */ /* 0x001fcc0000000000 */
[----:B------:R0:W1:Y:S02]  /*25480*/  F2I.FTZ.U32.TRUNC.NTZ R3, R2 ;  /* 0x0000000200037305 */ /* 0x000064000021f000 */
[----:B0-----:R-:W-:-:S04]  /*25490*/  LOP3.LUT R2, R12, R5, RZ, 0x3c, !PT ;  /* 0x000000050c027212 */ /* 0x001fc800078e3cff */
[----:B------:R-:W-:Y:S01]  /*254a0*/  ISETP.GE.AND P3, PT, R2, RZ, PT ;  /* 0x000000ff0200720c */ /* 0x000fe20003f66270 */
[----:B-1----:R-:W-:-:S04]  /*254b0*/  IMAD.MOV R2, RZ, RZ, -R3 ;  /* 0x000000ffff027224 */ /* 0x002fc800078e0a03 */
[----:B------:R-:W-:Y:S02]  /*254c0*/  IMAD R14, R2, R13, RZ ;  /* 0x0000000d020e7224 */ /* 0x000fe400078e02ff */
[----:B------:R-:W-:-:S04]  /*254d0*/  IMAD.MOV.U32 R2, RZ, RZ, RZ ;  /* 0x000000ffff027224 */ /* 0x000fc800078e00ff */
[----:B------:R-:W-:Y:S01]  /*254e0*/  IMAD.HI.U32 R14, R3, R14, R2 ;  /* 0x0000000e030e7227 */ /* 0x000fe200078e0002 */
[----:B------:R-:W-:Y:S02]  /*254f0*/  IABS R2, R12 ;  /* 0x0000000c00027213 */ /* 0x000fe40000000000 */
[----:B------:R-:W-:-:S03]  /*25500*/  IABS R3, R5 ;  /* 0x0000000500037213 */ /* 0x000fc60000000000 */
[----:B------:R-:W-:Y:S01]  /*25510*/  IMAD.HI.U32 R14, R14, R2, RZ ;  /* 0x000000020e0e7227 */ /* 0x000fe200078e00ff */
[----:B------:R-:W-:-:S05]  /*25520*/  IADD3 R3, RZ, -R3, RZ ;  /* 0x80000003ff037210 */ /* 0x000fca0007ffe0ff */
        /* <DEDUP_REMOVED lines=9> */
.L_x_1876:
[----:B------:R-:W-:Y:S05]  /*255c0*/  BSYNC B0 ;  /* 0x0000000000007941 */ /* 0x000fea0003800000 */
.L_x_1875:
[-C--:B------:R-:W-:Y:S01]  /*255d0*/  IMAD R3, R9, R14.reuse, R4 ;  /* 0x0000000e09037224 */ /* 0x080fe200078e0204 */
[----:B------:R-:W-:Y:S04]  /*255e0*/  BSSY B0, `(.L_x_1877) ;  /* 0x0000133000007945 */ /* 0x000fe80003800000 */
[C---:B------:R-:W-:Y:S01]  /*255f0*/  VIADDMNMX R11, R3.reuse, R14, R11, PT ;  /* 0x0000000e030b7246 */ /* 0x040fe2000380010b */
[----:B------:R-:W-:-:S04]  /*25600*/  IMAD R3, R3, 0x60, -R10 ;  /* 0x0000006003037824 */ /* 0x000fc800078e0a0a */
[----:B------:R-:W-:Y:S01]  /*25610*/  IMAD R2, R11, 0x60, -R10 ;  /* 0x000000600b027824 */ /* 0x000fe200078e0a0a */
[----:B------:R-:W-:-:S04]  /*25620*/  VIMNMX R3, RZ, R3, !PT ;  /* 0x00000003ff037248 */ /* 0x000fc80007fe0100 */
[----:B------:R-:W-:-:S04]  /*25630*/  VIMNMX R2, R2, R7, PT ;  /* 0x0000000702027248 */ /* 0x000fc80003fe0100 */
[----:B------:R-:W-:-:S13]  /*25640*/  ISETP.GT.AND P0, PT, R2, R3, PT ;  /* 0x000000030200720c */ /* 0x000fda0003f04270 */
[----:B------:R-:W-:Y:S01]  /*25650*/  @P0 IADD3 R4, R2, 0x5f, RZ ;  /* 0x0000005f02040810 */ /* 0x000fe20007ffe0ff */
[----:B------:R-:W-:-:S04]  /*25660*/  IMAD.WIDE.U32 R2, R3, -0x55555555, RZ ;  /* 0xaaaaaaab03027825 */ /* 0x000fc800078e00ff */
[----:B------:R-:W-:Y:S01]  /*25670*/  @P0 IMAD.HI R4, R4, 0x2aaaaaab, RZ ;  /* 0x2aaaaaab04040827 */ /* 0x000fe200078e02ff */
[----:B------:R-:W-:-:S04]  /*25680*/  SHF.R.U32.HI R5, RZ, 0x6, R3 ;  /* 0x00000006ff057819 */ /* 0x000fc80000011603 */
[----:B------:R-:W-:Y:S01]  /*25690*/  @P0 SHF.R.U32.HI R3, RZ, 0x1f, R4 ;  /* 0x0000001fff030819 */ /* 0x000fe20000011604 */
[----:B------:R-:W-:-:S03]  /*256a0*/  IMAD.MOV.U32 R2, RZ, RZ, R5 ;  /* 0x000000ffff027224 */ /* 0x000fc600078e0005 */
        /* <DEDUP_REMOVED lines=11> */
.L_x_2052:
[----:B-1----:R-:W-:Y:S02]  /*25760*/  ISETP.NE.AND P0, PT, R14, RZ, PT ;  /* 0x000000ff0e00720c */ /* 0x002fe40003f05270 */
[----:B------:R-:W-:-:S11]  /*25770*/  PLOP3.LUT P6, PT, PT, PT, PT, 0x8, 0x0 ;  /* 0x000000000000781c */ /* 0x000fd60003fce170 */
[----:B------:R-:W-:Y:S05]  /*25780*/  @P0 BRA `(.L_x_1880) ;  /* 0x00000000000c0947 */ /* 0x000fea0003800000 */
[----:B------:R-:W-:-:S03]  /*25790*/  UMOV UR4, 0xffffffff ;  /* 0xffffffff00047882 */ /* 0x000fc60000000000 */
[----:B------:R-:W-:Y:S05]  /*257a0*/  BRA.DIV UR4, `(.L_x_1881) ;  /* 0x0000007604647947 */ /* 0x000fea000b800000 */
[----:B------:R-:W-:-:S13]  /*257b0*/  ELECT P6, URZ, PT ;  /* 0x00000000003f782f */ /* 0x000fda00038c0000 */
.L_x_1880:
        /* <DEDUP_REMOVED lines=9> */
.L_x_2055:
[----:B------:R-:W-:Y:S05]  /*25850*/  BSYNC B1 ;  /* 0x0000000000017941 */ /* 0x000fea0003800000 */
.L_x_1882:
        /* <DEDUP_REMOVED lines=10> */
.L_x_2056:
[----:B------:R-:W-:Y:S05]  /*25900*/  BSYNC B2 ;  /* 0x0000000000027941 */ /* 0x000fea0003800000 */
.L_x_1886:
[----:B------:R-:W-:Y:S04]  /*25910*/  BSSY B2, `(.L_x_1888) ;  /* 0x0000009000027945 */ /* 0x000fe80003800000 */
[----:B------:R-:W-:Y:S05]  /*25920*/  @P1 BRA `(.L_x_1889) ;  /* 0x00000000001c1947 */ /* 0x000fea0003800000 */
[----:B------:R-:W2:Y:S01]  /*25930*/  S2R R7, SR_TID.X ;  /* 0x0000000000077919 */ /* 0x000ea20000002100 */
[----:B------:R-:W-:-:S04]  /*25940*/  MOV R3, 0x9000 ;  /* 0x0000900000037802 */ /* 0x000fc80000000f00 */
[----:B------:R3:W-:Y:S01]  /*25950*/  SYNCS.ARRIVE.TRANS64 RZ, [R12+URZ+0x2a890], R3 ;  /* 0x02a890030cff79a7 */ /* 0x0007e2000800003f */
[----:B--2---:R-:W-:-:S04]  /*25960*/  LOP3.LUT R7, R7, 0x1f, RZ, 0xc0, !PT ;  /* 0x0000001f07077812 */ /* 0x004fc800078ec0ff */
[----:B------:R-:W-:-:S13]  /*25970*/  ISETP.NE.AND P0, PT, R7, RZ, PT ;  /* 0x000000ff0700720c */ /* 0x000fda0003f05270 */
[----:B---3--:R-:W-:Y:S05]  /*25980*/  @!P0 BRA `(.L_x_1889) ;  /* 0x0000000000048947 */ /* 0x008fea0003800000 */
[----:B------:R-:W-:Y:S01]  /*25990*/  BPT.TRAP 0x1 ;  /* 0x000000040000795c */ /* 0x000fe20000300000 */
.L_x_1889:
[----:B------:R-:W-:Y:S05]  /*259a0*/  BSYNC B2 ;  /* 0x0000000000027941 */ /* 0x000fea0003800000 */
.L_x_1888:
[----:B------:R-:W-:Y:S01]  /*259b0*/  IMAD.MOV.U32 R20, RZ, RZ, RZ ;  /* 0x000000ffff147224 */ /* 0x000fe200078e00ff */
[----:B------:R-:W-:Y:S01]  /*259c0*/  UIADD3 UR4, UP0, UR36, 0x570, URZ ;  /* 0x0000057024047890 */ /* 0x000fe2000ff1e03f */
[----:B------:R-:W-:Y:S01]  /*259d0*/  IMAD R7, R2, 0x60, R0 ;  /* 0x0000006002077824 */ /* 0x000fe200078e0200 */
[----:B------:R-:W-:Y:S01]  /*259e0*/  PLOP3.LUT P0, PT, PT, PT, PT, 0x80, 0x0 ;  /* 0x000000000000781c */ /* 0x000fe20003f0f070 */
[----:B0-----:R-:W-:Y:S01]  /*259f0*/  IMAD R10, R22, 0x9000, R17 ;  /* 0x00009000160a7824 */ /* 0x001fe200078e0211 */
[----:B------:R-:W-:Y:S01]  /*25a00*/  R2UR UR10, R20 ;  /* 0x00000000140a72ca */ /* 0x000fe200000e0000 */
[----:B------:R-:W-:Y:S01]  /*25a10*/  VIADD R7, R7, 0xffffffa0 ;  /* 0xffffffa007077836 */ /* 0x000fe20000000000 */
[----:B------:R-:W-:Y:S01]  /*25a20*/  UIADD3.X UR5, URZ, UR37, URZ, UP0, !UPT ;  /* 0x000000253f057290 */ /* 0x000fe200087fe43f */
[----:B------:R-:W-:Y:S01]  /*25a30*/  VIADD R3, R12, 0x2a890 ;  /* 0x0002a8900c037836 */ /* 0x000fe20000000000 */
[----:B------:R-:W-:Y:S01]  /*25a40*/  UMOV UR6, 0x0 ;  /* 0x0000000000067882 */ /* 0x000fe20000000000 */
[----:B------:R-:W-:Y:S01]  /*25a50*/  VIADD R13, R10, 0x18400 ;  /* 0x000184000a0d7836 */ /* 0x000fe20000000000 */
[----:B------:R-:W-:-:S09]  /*25a60*/  UMOV UR7, 0x12f00000 ;  /* 0x12f0000000077882 */ /* 0x000fd20000000000 */
.L_x_1890:
        /* <DEDUP_REMOVED lines=16> */
.L_x_1891:
        /* <DEDUP_REMOVED lines=15> */
.L_x_1892:
        /* <DEDUP_REMOVED lines=13> */
.L_x_2057:
[----:B------:R-:W-:Y:S05]  /*25d30*/  BSYNC B2 ;  /* 0x0000000000027941 */ /* 0x000fea0003800000 */
.L_x_1893:
        /* <DEDUP_REMOVED lines=11> */
.L_x_1896:
[----:B------:R-:W-:Y:S05]  /*25df0*/  BSYNC B2 ;  /* 0x0000000000027941 */ /* 0x000fea0003800000 */
.L_x_1895:
        /* <DEDUP_REMOVED lines=9> */
.L_x_1897:
        /* <DEDUP_REMOVED lines=15> */
.L_x_1898:
        /* <DEDUP_REMOVED lines=10> */
.L_x_1885:
[----:B------:R-:W-:Y:S05]  /*26020*/  BSYNC B1 ;  /* 0x0000000000017941 */ /* 0x000fea0003800000 */
.L_x_1884:
[----:B------:R-:W-:Y:S01]  /*26030*/  IADD3 R11, R2, -0x2, RZ ;  /* 0xfffffffe020b7810 */ /* 0x000fe20007ffe0ff */
[----:B------:R-:W-:Y:S01]  /*26040*/  VIADD R22, R22, 0x1 ;  /* 0x0000000116167836 */ /* 0x000fe20000000000 */
[----:B------:R-:W-:Y:S02]  /*26050*/  PLOP3.LUT P0, PT, PT, PT, PT, 0x8, 0x0 ;  /* 0x000000000000781c */ /* 0x000fe40003f0e170 */
[----:B------:R-:W-:Y:S02]  /*26060*/  ISETP.GE.AND P2, PT, R11, R5, PT ;  /* 0x000000050b00720c */ /* 0x000fe40003f46270 */
[----:B------:R-:W-:-:S04]  /*26070*/  ISETP.NE.AND P1, PT, R22, 0x2, PT ;  /* 0x000000021600780c */ /* 0x000fc80003f25270 */
[----:B------:R-:W-:Y:S02]  /*26080*/  SEL R2, RZ, 0x1, P1 ;  /* 0x00000001ff027807 */ /* 0x000fe40000800000 */
[----:B------:R-:W-:Y:S02]  /*26090*/  SEL R22, R22, RZ, P1 ;  /* 0x000000ff16167207 */ /* 0x000fe40000800000 */
[----:B------:R-:W-:-:S03]  /*260a0*/  LOP3.LUT R31, R31, R2, RZ, 0x3c, !PT ;  /* 0x000000021f1f7212 */ /* 0x000fc600078e3cff */
[----:B------:R-:W-:Y:S05]  /*260b0*/  @!P2 BRA `(.L_x_1878) ;  /* 0x000000080014a947 */ /* 0x000fea0003800000 */
.L_x_1914:
[----:B------:R-:W-:Y:S05]  /*260c0*/  YIELD ;  /* 0x0000000000007946 */ /* 0x000fea0003800000 */
[----:B------:R-:W-:Y:S04]  /*260d0*/  BSSY B1, `(.L_x_1899) ;  /* 0x000007b000017945 */ /* 0x000fe80003800000 */
[----:B------:R-:W-:Y:S05]  /*260e0*/  @!P6 BRA `(.L_x_1900) ;  /* 0x0000000400e4e947 */ /* 0x000fea0003800000 */
[----:B0-----:R-:W-:Y:S01]  /*260f0*/  IMAD R10, R22, 0x8, R17 ;  /* 0x00000008160a7824 */ /* 0x001fe200078e0211 */
[----:B------:R-:W-:Y:S01]  /*26100*/  SHF.L.U32 R2, R31, 0x1f, RZ ;  /* 0x0000001f1f027819 */ /* 0x000fe200000006ff */
[----:B------:R-:W0:Y:S01]  /*26110*/  S2R R3, SR_TID.X ;  /* 0x0000000000037919 */ /* 0x000e220000002100 */
[----:B------:R-:W-:Y:S02]  /*26120*/  BSSY B2, `(.L_x_1901) ;  /* 0x0000005000027945 */ /* 0x000fe40003800000 */
[----:B------:R-:W1:Y:S01]  /*26130*/  SYNCS.PHASECHK.TRANS64.TRYWAIT P1, [R10+URZ+0x2a8a0], R2 ;  /* 0x02a8a0020a0075a7 */ /* 0x000e62000802017f */
[----:B0-----:R-:W-:-:S04]  /*26140*/  LOP3.LUT R3, R3, 0x7f, RZ, 0xc0, !PT ;  /* 0x0000007f03037812 */ /* 0x001fc800078ec0ff */
[----:B------:R-:W-:Y:S01]  /*26150*/  ISETP.NE.AND P2, PT, R3, RZ, PT ;  /* 0x000000ff0300720c */ /* 0x000fe20003f45270 */
[----:B-1----:R-:W-:-:S12]  /*26160*/  @!P1 BRA `(.L_x_1902) ;  /* 0x0000006c00509947 */ /* 0x002fd80003800000 */
.L_x_2058:
[----:B------:R-:W-:Y:S05]  /*26170*/  BSYNC B2 ;  /* 0x0000000000027941 */ /* 0x000fea0003800000 */
.L_x_1901:
[----:B------:R-:W-:Y:S04]  /*26180*/  BSSY B2, `(.L_x_1903) ;  /* 0x0000009000027945 */ /* 0x000fe80003800000 */
[----:B------:R-:W-:Y:S05]  /*26190*/  @P2 BRA `(.L_x_1904) ;  /* 0x00000000001c2947 */ /* 0x000fea0003800000 */
[----:B------:R-:W1:Y:S01]  /*261a0*/  S2R R7, SR_TID.X ;  /* 0x0000000000077919 */ /* 0x000e620000002100 */
[----:B------:R-:W-:-:S04]  /*261b0*/  IMAD.MOV.U32 R3, RZ, RZ, 0x9000 ;  /* 0x00009000ff037424 */ /* 0x000fc800078e00ff */
[----:B------:R2:W-:Y:S01]  /*261c0*/  SYNCS.ARRIVE.TRANS64 RZ, [R10+URZ+0x2a890], R3 ;  /* 0x02a890030aff79a7 */ /* 0x0005e2000800003f */
[----:B-1----:R-:W-:-:S04]  /*261d0*/  LOP3.LUT R7, R7, 0x1f, RZ, 0xc0, !PT ;  /* 0x0000001f07077812 */ /* 0x002fc800078ec0ff */
[----:B------:R-:W-:-:S13]  /*261e0*/  ISETP.NE.AND P1, PT, R7, RZ, PT ;  /* 0x000000ff0700720c */ /* 0x000fda0003f25270 */
[----:B--2---:R-:W-:Y:S05]  /*261f0*/  @!P1 BRA `(.L_x_1904) ;  /* 0x0000000000049947 */ /* 0x004fea0003800000 */
[----:B------:R-:W-:Y:S01]  /*26200*/  BPT.TRAP 0x1 ;  /* 0x000000040000795c */ /* 0x000fe20000300000 */
.L_x_1904:
[----:B------:R-:W-:Y:S05]  /*26210*/  BSYNC B2 ;  /* 0x0000000000027941 */ /* 0x000fea0003800000 */
.L_x_1903:
[----:B------:R-:W-:Y:S01]  /*26220*/  IMAD.MOV.U32 R15, RZ, RZ, RZ ;  /* 0x000000ffff0f7224 */ /* 0x000fe200078e00ff */
[----:B------:R-:W-:Y:S01]  /*26230*/  UIADD3 UR4, UP0, UR36, 0x570, URZ ;  /* 0x0000057024047890 */ /* 0x000fe2000ff1e03f */
[----:B------:R-:W-:Y:S01]  /*26240*/  IMAD R3, R22, 0x9000, R17 ;  /* 0x0000900016037824 */ /* 0x000fe200078e0211 */
[----:B------:R-:W-:Y:S01]  /*26250*/  PLOP3.LUT P1, PT, PT, PT, PT, 0x80, 0x0 ;  /* 0x000000000000781c */ /* 0x000fe20003f2f070 */
[----:B------:R-:W-:Y:S01]  /*26260*/  IMAD R7, R11, 0x60, R0 ;  /* 0x000000600b077824 */ /* 0x000fe200078e0200 */
[----:B------:R-:W-:Y:S01]  /*26270*/  R2UR UR10, R15 ;  /* 0x000000000f0a72ca */ /* 0x000fe200000e0000 */
[----:B------:R-:W-:Y:S01]  /*26280*/  VIADD R13, R10, 0x2a890 ;  /* 0x0002a8900a0d7836 */ /* 0x000fe20000000000 */
[----:B------:R-:W-:Y:S01]  /*26290*/  IADD3 R12, R3, 0x18400, RZ ;  /* 0x00018400030c7810 */ /* 0x000fe20007ffe0ff */
[----:B------:R-:W-:Y:S01]  /*262a0*/  UIADD3.X UR5, URZ, UR37, URZ, UP0, !UPT ;  /* 0x000000253f057290 */ /* 0x000fe200087fe43f */
[----:B------:R-:W-:Y:S01]  /*262b0*/  UMOV UR6, 0x0 ;  /* 0x0000000000067882 */ /* 0x000fe20000000000 */
[----:B------:R-:W-:-:S10]  /*262c0*/  UMOV UR7, 0x12f00000 ;  /* 0x12f0000000077882 */ /* 0x000fd40000000000 */
.L_x_1905:
        /* <DEDUP_REMOVED lines=10> */
[----:B------:R-:W-:Y:S01]  /*26370*/  IMAD.MOV.U32 R12, RZ, RZ, 0x40 ;  /* 0x00000040ff0c7424 */ /* 0x000fe200078e00ff */
[----:B------:R-:W-:Y:S01]  /*26380*/  PLOP3.LUT P1, PT, PT, PT, PT, 0x80, 0x0 ;  /* 0x000000000000781c */ /* 0x000fe20003f2f070 */
[----:B------:R-:W-:Y:S01]  /*26390*/  VIADD R14, R3, 0x1b400 ;  /* 0x0001b400030e7836 */ /* 0x000fe20000000000 */
[----:B------:R-:W-:Y:S01]  /*263a0*/  UMOV UR6, 0x0 ;  /* 0x0000000000067882 */ /* 0x000fe20000000000 */
[----:B------:R-:W-:Y:S01]  /*263b0*/  UMOV UR7, 0x12f00000 ;  /* 0x12f0000000077882 */ /* 0x000fe20000000000 */
[----:B------:R-:W-:-:S15]  /*263c0*/  R2UR UR10, R12 ;  /* 0x000000000c0a72ca */ /* 0x000fde00000e0000 */
.L_x_1906:
        /* <DEDUP_REMOVED lines=10> */
[----:B------:R-:W-:Y:S01]  /*26470*/  PLOP3.LUT P1, PT, PT, PT, PT, 0x80, 0x0 ;  /* 0x000000000000781c */ /* 0x000fe20003f2f070 */
[----:B------:R-:W-:Y:S01]  /*26480*/  VIADD R3, R3, 0x1e400 ;  /* 0x0001e40003037836 */ /* 0x000fe20000000000 */
[----:B------:R-:W-:Y:S01]  /*26490*/  UMOV UR6, 0x0 ;  /* 0x0000000000067882 */ /* 0x000fe20000000000 */
[----:B------:R-:W-:Y:S01]  /*264a0*/  UMOV UR7, 0x12f00000 ;  /* 0x12f0000000077882 */ /* 0x000fe20000000000 */
[----:B------:R-:W-:-:S09]  /*264b0*/  UMOV UR10, 0x80 ;  /* 0x00000080000a7882 */ /* 0x000fd20000000000 */
.L_x_1907:
        /* <DEDUP_REMOVED lines=10> */
[----:B------:R-:W1:Y:S01]  /*26560*/  SYNCS.PHASECHK.TRANS64.TRYWAIT P1, [R10+URZ+0x2a8c0], R2 ;  /* 0x02a8c0020a0075a7 */ /* 0x000e62000802017f */
[----:B------:R-:W-:Y:S04]  /*26570*/  BSSY B2, `(.L_x_1908) ;  /* 0x0000002000027945 */ /* 0x000fe80003800000 */
[----:B-1----:R-:W-:Y:S05]  /*26580*/  @!P1 BRA `(.L_x_1909) ;  /* 0x00000068005c9947 */ /* 0x002fea0003800000 */
.L_x_2059:
[----:B------:R-:W-:Y:S05]  /*26590*/  BSYNC B2 ;  /* 0x0000000000027941 */ /* 0x000fea0003800000 */
.L_x_1908:
[----:B------:R-:W-:Y:S01]  /*265a0*/  BSSY B2, `(.L_x_1910) ;  /* 0x000000b000027945 */ /* 0x000fe20003800000 */
[----:B01----:R-:W-:Y:S01]  /*265b0*/  IMAD.MOV.U32 R2, RZ, RZ, 0x0 ;  /* 0x00000000ff027424 */ /* 0x003fe200078e00ff */
[----:B------:R-:W-:Y:S02]  /*265c0*/  MOV R3, 0x12f00000 ;  /* 0x12f0000000037802 */ /* 0x000fe40000000f00 */
[----:B------:R-:W-:Y:S05]  /*265d0*/  @P2 BRA `(.L_x_1911) ;  /* 0x00000000001c2947 */ /* 0x000fea0003800000 */
[----:B------:R-:W0:Y:S01]  /*265e0*/  S2R R14, SR_TID.X ;  /* 0x00000000000e7919 */ /* 0x000e220000002100 */
[----:B------:R-:W-:-:S04]  /*265f0*/  IMAD.MOV.U32 R13, RZ, RZ, 0x6000 ;  /* 0x00006000ff0d7424 */ /* 0x000fc800078e00ff */
[----:B------:R1:W-:Y:S01]  /*26600*/  SYNCS.ARRIVE.TRANS64 RZ, [R10+URZ+0x2a8b0], R13 ;  /* 0x02a8b00d0aff79a7 */ /* 0x0003e2000800003f */
[----:B0-----:R-:W-:-:S04]  /*26610*/  LOP3.LUT R14, R14, 0x1f, RZ, 0xc0, !PT ;  /* 0x0000001f0e0e7812 */ /* 0x001fc800078ec0ff */
[----:B------:R-:W-:-:S13]  /*26620*/  ISETP.NE.AND P1, PT, R14, RZ, PT ;  /* 0x000000ff0e00720c */ /* 0x000fda0003f25270 */
[----:B-1----:R-:W-:Y:S05]  /*26630*/  @!P1 BRA `(.L_x_1911) ;  /* 0x0000000000049947 */ /* 0x002fea0003800000 */
[----:B------:R-:W-:Y:S01]  /*26640*/  BPT.TRAP 0x1 ;  /* 0x000000040000795c */ /* 0x000fe20000300000 */
.L_x_1911:
[----:B------:R-:W-:Y:S05]  /*26650*/  BSYNC B2 ;  /* 0x0000000000027941 */ /* 0x000fea0003800000 */
.L_x_1910:
[----:B------:R-:W-:Y:S01]  /*26660*/  R2UR UR10, R15 ;  /* 0x000000000f0a72ca */ /* 0x000fe200000e0000 */
[----:B------:R-:W-:Y:S01]  /*26670*/  IMAD R13, R22, 0x6000, R17 ;  /* 0x00006000160d7824 */ /* 0x000fe200078e0211 */
[----:B------:R-:W-:Y:S01]  /*26680*/  R2UR UR6, R2 ;  /* 0x00000000020672ca */ /* 0x000fe200000e0000 */
[----:B------:R-:W-:Y:S01]  /*26690*/  UIADD3 UR4, UP0, UR36, 0x670, URZ ;  /* 0x0000067024047890 */ /* 0x000fe2000ff1e03f */
[----:B------:R-:W-:Y:S01]  /*266a0*/  R2UR UR7, R3 ;  /* 0x00000000030772ca */ /* 0x000fe200000e0000 */
[----:B------:R-:W-:Y:S01]  /*266b0*/  VIADD R10, R10, 0x2a8b0 ;  /* 0x0002a8b00a0a7836 */ /* 0x000fe20000000000 */
[----:B------:R-:W-:Y:S01]  /*266c0*/  PLOP3.LUT P1, PT, PT, PT, PT, 0x80, 0x0 ;  /* 0x000000000000781c */ /* 0x000fe20003f2f070 */
[----:B------:R-:W-:Y:S01]  /*266d0*/  VIADD R14, R13, 0x400 ;  /* 0x000004000d0e7836 */ /* 0x000fe20000000000 */
[----:B------:R-:W-:-:S12]  /*266e0*/  UIADD3.X UR5, URZ, UR37, URZ, UP0, !UPT ;  /* 0x000000253f057290 */ /* 0x000fd800087fe43f */
.L_x_1912:
        /* <DEDUP_REMOVED lines=15> */
.L_x_1913:
        /* <DEDUP_REMOVED lines=10> */
.L_x_1900:
[----:B------:R-:W-:Y:S05]  /*26880*/  BSYNC B1 ;  /* 0x0000000000017941 */ /* 0x000fea0003800000 */
.L_x_1899:
[C---:B------:R-:W-:Y:S01]  /*26890*/  ISETP.GT.AND P2, PT, R11.reuse, R5, PT ;  /* 0x000000050b00720c */ /* 0x040fe20003f44270 */
[----:B------:R-:W-:Y:S01]  /*268a0*/  VIADD R11, R11, 0xffffffff ;  /* 0xffffffff0b0b7836 */ /* 0x000fe20000000000 */
[----:B------:R-:W-:-:S04]  /*268b0*/  IADD3 R22, R22, 0x1, RZ ;  /* 0x0000000116167810 */ /* 0x000fc80007ffe0ff */
[----:B------:R-:W-:-:S04]  /*268c0*/  ISETP.NE.AND P1, PT, R22, 0x2, PT ;  /* 0x000000021600780c */ /* 0x000fc80003f25270 */
[----:B------:R-:W-:Y:S02]  /*268d0*/  SEL R2, RZ, 0x1, P1 ;  /* 0x00000001ff027807 */ /* 0x000fe40000800000 */
[----:B------:R-:W-:Y:S02]  /*268e0*/  SEL R22, R22, RZ, P1 ;  /* 0x000000ff16167207 */ /* 0x000fe40000800000 */
[----:B------:R-:W-:Y:S01]  /*268f0*/  LOP3.LUT R31, R31, R2, RZ, 0x3c, !PT ;  /* 0x000000021f1f7212 */ /* 0x000fe200078e3cff */
[----:B------:R-:W-:Y:S06]  /*26900*/  @P2 BRA `(.L_x_1914) ;  /* 0xfffffff400ec2947 */ /* 0x000fec000383ffff */
.L_x_1878:
[----:B------:R-:W-:Y:S05]  /*26910*/  BSYNC B0 ;  /* 0x0000000000007941 */ /* 0x000fea0003800000 */
.L_x_1877:
[----:B------:R-:W1:Y:S01]  /*26920*/  LDC R0, c[0x0][0x448] ;  /* 0x00011200ff007b82 */ /* 0x000e620000000800 */
[----:B------:R-:W-:Y:S01]  /*26930*/  VIADD R5, R25, 0x7f ;  /* 0x0000007f19057836 */ /* 0x000fe20000000000 */
[----:B------:R-:W-:Y:S06]  /*26940*/  @!P0 WARPSYNC.ALL ;  /* 0x0000000000008948 */ /* 0x000fec0003800000 */
[----:B------:R-:W2:Y:S08]  /*26950*/  LDC.64 R2, c[0x0][0x9e0] ;  /* 0x00027800ff027b82 */ /* 0x000eb00000000a00 */
[----:B------:R-:W-:Y:S01]  /*26960*/  @!P0 BAR.SYNC.DEFER_BLOCKING 0xc, 0x180 ;  /* 0x0306000000008b1d */ /* 0x000fe20000010000 */
[----:B-1----:R-:W-:-:S02]  /*26970*/  ISETP.NE.AND P1, PT, R0, 0x1, PT ;  /* 0x000000010000780c */ /* 0x002fc40003f25270 */
[----:B--2---:R-:W-:-:S11]  /*26980*/  ISETP.GE.AND P2, PT, R3, 0x1, PT ;  /* 0x000000010300780c */ /* 0x004fd60003f46270 */
[----:B------:R-:W1:Y:S08]  /*26990*/  @P1 LDC R4, c[0x0][0x44c] ;  /* 0x00011300ff041b82 */ /* 0x000e700000000800 */
[----:B------:R-:W2:Y:S01]  /*269a0*/  @P1 LDC R0, c[0x0][0x450] ;  /* 0x00011400ff001b82 */ /* 0x000ea20000000800 */
[----:B-1----:R-:W-:-:S05]  /*269b0*/  @P1 IMAD.HI.U32 R7, R5, R4, RZ ;  /* 0x0000000405071227 */ /* 0x002fca00078e00ff */
[----:B--2---:R-:W-:-:S05]  /*269c0*/  @P1 SHF.R.U32.HI R5, RZ, R0, R7 ;  /* 0x00000000ff051219 */ /* 0x004fca0000011607 */
[----:B------:R-:W-:-:S04]  /*269d0*/  IMAD.IADD R7, R18, 0x1, R5 ;  /* 0x0000000112077824 */ /* 0x000fc800078e0205 */
[----:B------:R-:W-:Y:S01]  /*269e0*/  IMAD.IADD R2, R7, 0x1, R2 ;  /* 0x0000000107027824 */ /* 0x000fe200078e0202 */
[----:B------:R-:W-:Y:S06]  /*269f0*/  @!P2 BRA `(.L_x_1915) ;  /* 0x000000000048a947 */ /* 0x000fec0003800000 */
[C---:B------:R-:W-:Y:S01]  /*26a00*/  ISETP.GT.AND P0, PT, R7.reuse, RZ, PT ;  /* 0x000000ff0700720c */ /* 0x040fe20003f04270 */
[----:B------:R-:W-:Y:S01]  /*26a10*/  BSSY B0, `(.L_x_1916) ;  /* 0x000000e000007945 */ /* 0x000fe20003800000 */
[----:B------:R-:W-:-:S11]  /*26a20*/  IADD3 R0, R7, -0x1, RZ ;  /* 0xffffffff07007810 */ /* 0x000fd60007ffe0ff */
        /* <DEDUP_REMOVED lines=8> */
.L_x_1917:
[----:B------:R-:W-:-:S13]  /*26ab0*/  ISETP.NE.AND P0, PT, R3, 0x1, PT ;  /* 0x000000010300780c */ /* 0x000fda0003f05270 */
[----:B------:R-:W1:Y:S02]  /*26ac0*/  @P0 LDC.64 R4, c[0x0][0x9e8] ;  /* 0x00027a00ff040b82 */ /* 0x000e640000000a00 */
[----:B-1----:R-:W-:-:S05]  /*26ad0*/  @P0 IMAD.HI.U32 R4, R0, R4, RZ ;  /* 0x0000000400040227 */ /* 0x002fca00078e00ff */
[----:B------:R-:W-:-:S07]  /*26ae0*/  @P0 SHF.R.U32.HI R0, RZ, R5, R4 ;  /* 0x00000005ff000219 */ /* 0x000fce0000011604 */
.L_x_1918:
[----:B------:R-:W-:Y:S05]  /*26af0*/  BSYNC B0 ;  /* 0x0000000000007941 */ /* 0x000fea0003800000 */
.L_x_1916:
[----:B------:R-:W-:-:S05]  /*26b00*/  IMAD R5, R0, R3, R3 ;  /* 0x0000000300057224 */ /* 0x000fca00078e0203 */
[----:B------:R-:W-:-:S07]  /*26b10*/  VIMNMX R2, R2, R5, PT ;  /* 0x0000000502027248 */ /* 0x000fce0003fe0100 */
.L_x_1915:
[----:B------:R-:W1:Y:S01]  /*26b20*/  @P1 LDC R0, c[0x0][0x44c] ;  /* 0x00011300ff001b82 */ /* 0x000e620000000800 */
[----:B------:R-:W-:Y:S01]  /*26b30*/  VIADD R2, R2, 0x5f ;  /* 0x0000005f02027836 */ /* 0x000fe20000000000 */
[----:B------:R-:W-:Y:S01]  /*26b40*/  ULDC UR4, c[0x0][0x9dc] ;  /* 0x0002770000047ab9 */ /* 0x000fe20000000800 */
[----:B------:R-:W-:Y:S02]  /*26b50*/  IMAD.MOV.U32 R5, RZ, RZ, R25 ;  /* 0x000000ffff057224 */ /* 0x000fe400078e0019 */
[----:B------:R-:W-:-:S03]  /*26b60*/  IMAD.HI R2, R2, 0x2aaaaaab, RZ ;  /* 0x2aaaaaab02027827 */ /* 0x000fc600078e02ff */
[----:B------:R-:W2:Y:S01]  /*26b70*/  @P1 LDC R7, c[0x0][0x450] ;  /* 0x00011400ff071b82 */ /* 0x000ea20000000800 */
[----:B-1----:R-:W-:-:S05]  /*26b80*/  @P1 IMAD.HI.U32 R0, R25, R0, RZ ;  /* 0x0000000019001227 */ /* 0x002fca00078e00ff */
[----:B--2---:R-:W-:Y:S02]  /*26b90*/  @P1 SHF.R.U32.HI R5, RZ, R7, R0 ;  /* 0x00000007ff051219 */ /* 0x004fe40000011600 */
[----:B------:R-:W-:-:S03]  /*26ba0*/  SHF.R.U32.HI R7, RZ, 0x1f, R2 ;  /* 0x0000001fff077819 */ /* 0x000fc60000011602 */
[----:B------:R-:W-:Y:S01]  /*26bb0*/  IMAD.IADD R8, R8, 0x1, R5 ;  /* 0x0000000108087824 */ /* 0x000fe200078e0205 */
[----:B------:R-:W-:-:S04]  /*26bc0*/  LEA.HI.SX32 R2, R2, R7, 0x1c ;  /* 0x0000000702027211 */ /* 0x000fc800078fe2ff */
[----:B------:R-:W-:Y:S02]  /*26bd0*/  IADD3 R0, R8, -UR4, RZ ;  /* 0x8000000408007c10 */ /* 0x000fe4000fffe0ff */
[----:B------:R-:W-:Y:S01]  /*26be0*/  VIMNMX R19, R19, R2, PT ;  /* 0x0000000213137248 */ /* 0x000fe20003fe0100 */
[----:B------:R-:W-:Y:S06]  /*26bf0*/  @!P2 BRA `(.L_x_1919) ;  /* 0x000000000044a947 */ /* 0x000fec0003800000 */
[----:B------:R-:W-:Y:S01]  /*26c00*/  ISETP.GT.AND P0, PT, R8, -0x1, PT ;  /* 0xffffffff0800780c */ /* 0x000fe20003f04270 */
[----:B------:R-:W-:-:S12]  /*26c10*/  BSSY B0, `(.L_x_1920) ;  /* 0x000000d000007945 */ /* 0x000fd80003800000 */
        /* <DEDUP_REMOVED lines=8> */
.L_x_1921:
[----:B------:R-:W-:-:S13]  /*26ca0*/  ISETP.NE.AND P0, PT, R3, 0x1, PT ;  /* 0x000000010300780c */ /* 0x000fda0003f05270 */
[----:B------:R-:W1:Y:S02]  /*26cb0*/  @P0 LDC.64 R4, c[0x0][0x9e8] ;  /* 0x00027a00ff040b82 */ /* 0x000e640000000a00 */
[----:B-1----:R-:W-:-:S05]  /*26cc0*/  @P0 IMAD.HI.U32 R4, R8, R4, RZ ;  /* 0x0000000408040227 */ /* 0x002fca00078e00ff */
[----:B------:R-:W-:-:S07]  /*26cd0*/  @P0 SHF.R.U32.HI R8, RZ, R5, R4 ;  /* 0x00000005ff080219 */ /* 0x000fce0000011604 */
.L_x_1922:
[----:B------:R-:W-:Y:S05]  /*26ce0*/  BSYNC B0 ;  /* 0x0000000000007941 */ /* 0x000fea0003800000 */
.L_x_1920:
[----:B------:R-:W-:-:S05]  /*26cf0*/  IMAD R3, R8, R3, RZ ;  /* 0x0000000308037224 */ /* 0x000fca00078e02ff */
[----:B------:R-:W-:-:S07]  /*26d00*/  VIMNMX R0, R0, R3, !PT ;  /* 0x0000000300007248 */ /* 0x000fce0007fe0100 */
.L_x_1919:
[----:B------:R-:W-:Y:S01]  /*26d10*/  ISETP.NE.AND P1, PT, R6, RZ, PT ;  /* 0x000000ff0600720c */ /* 0x000fe20003f25270 */
[----:B------:R-:W-:Y:S01]  /*26d20*/  IMAD.HI R0, R0, 0x2aaaaaab, RZ ;  /* 0x2aaaaaab00007827 */ /* 0x000fe200078e02ff */
[----:B------:R-:W-:Y:S03]  /*26d30*/  BSSY B0, `(.L_x_1923) ;  /* 0x0000022000007945 */ /* 0x000fe60003800000 */
[----:B------:R-:W-:Y:S01]  /*26d40*/  IMAD.MOV.U32 R2, RZ, RZ, RZ ;  /* 0x000000ffff027224 */ /* 0x000fe200078e00ff */
[----:B------:R-:W-:-:S04]  /*26d50*/  SHF.R.U32.HI R3, RZ, 0x1f, R0 ;  /* 0x0000001fff037819 */ /* 0x000fc80000011600 */
[----:B------:R-:W-:-:S03]  /*26d60*/  LEA.HI.SX32 R0, R0, R3, 0x1c ;  /* 0x0000000300007211 */ /* 0x000fc600078fe2ff */
[----:B------:R-:W1:Y:S01]  /*26d70*/  @!P1 LDC R6, c[0x0][0x9f0] ;  /* 0x00027c00ff069b82 */ /* 0x000e620000000800 */
[----:B------:R-:W-:-:S04]  /*26d80*/  VIMNMX R0, RZ, R0, !PT ;  /* 0x00000000ff007248 */ /* 0x000fc80007fe0100 */
[----:B------:R-:W-:-:S13]  /*26d90*/  ISETP.GT.AND P0, PT, R19, R0, PT ;  /* 0x000000001300720c */ /* 0x000fda0003f04270 */
[----:B------:R-:W-:Y:S05]  /*26da0*/  @!P0 BRA `(.L_x_1924) ;  /* 0x0000000000688947 */ /* 0x000fea0003800000 */
[-C--:B-1----:R-:W-:Y:S01]  /*26db0*/  IABS R4, R6.reuse ;  /* 0x0000000600047213 */ /* 0x082fe20000000000 */
[----:B------:R-:W-:Y:S01]  /*26dc0*/  IMAD.MOV.U32 R2, RZ, RZ, RZ ;  /* 0x000000ffff027224 */ /* 0x000fe200078e00ff */
[----:B------:R-:W-:Y:S02]  /*26dd0*/  IABS R8, R6 ;  /* 0x0000000600087213 */ /* 0x000fe40000000000 */
[----:B------:R-:W1:Y:S08]  /*26de0*/  I2F.RP R5, R4 ;  /* 0x0000000400057306 */ /* 0x000e700000209400 */
[----:B-1----:R-:W1:Y:S02]  /*26df0*/  MUFU.RCP R5, R5 ;  /* 0x0000000500057308 */ /* 0x002e640000001000 */
[----:B-1----:R-:W-:-:S06]  /*26e00*/  VIADD R7, R5, 0xffffffe ;  /* 0x0ffffffe05077836 */ /* 0x002fcc0000000000 */
[----:B------:R1:W2:Y:S02]  /*26e10*/  F2I.FTZ.U32.TRUNC.NTZ R3, R7 ;  /* 0x0000000700037305 */ /* 0x0002a4000021f000 */
[----:B-1----:R-:W-:Y:S02]  /*26e20*/  IMAD.MOV R7, RZ, RZ, -R8 ;  /* 0x000000ffff077224 */ /* 0x002fe400078e0a08 */
[----:B--2---:R-:W-:-:S04]  /*26e30*/  IMAD.MOV R11, RZ, RZ, -R3 ;  /* 0x000000ffff0b7224 */ /* 0x004fc800078e0a03 */
[----:B------:R-:W-:-:S04]  /*26e40*/  IMAD R11, R11, R4, RZ ;  /* 0x000000040b0b7224 */ /* 0x000fc800078e02ff */
[----:B------:R-:W-:Y:S01]  /*26e50*/  IMAD.HI.U32 R2, R3, R11, R2 ;  /* 0x0000000b03027227 */ /* 0x000fe200078e0002 */
[----:B------:R-:W-:-:S04]  /*26e60*/  IADD3 R3, R6, -0x1, R19 ;  /* 0xffffffff06037810 */ /* 0x000fc80007ffe013 */
[----:B------:R-:W-:-:S04]  /*26e70*/  IADD3 R3, -R0, R3, RZ ;  /* 0x0000000300037210 */ /* 0x000fc80007ffe1ff */
        /* <DEDUP_REMOVED lines=10> */
[----:B------:R-:W-:-:S05]  /*26f20*/  @P0 VIADD R2, R2, 0x1 ;  /* 0x0000000102020836 */ /* 0x000fca0000000000 */
[----:B------:R-:W-:Y:S02]  /*26f30*/  @!P2 IADD3 R2, -R2, RZ, RZ ;  /* 0x000000ff0202a210 */ /* 0x000fe40007ffe1ff */
[----:B------:R-:W-:-:S07]  /*26f40*/  @!P1 LOP3.LUT R2, RZ, R6, RZ, 0x33, !PT ;  /* 0x00000006ff029212 */ /* 0x000fce00078e33ff */
.L_x_1924:
[----:B------:R-:W-:Y:S05]  /*26f50*/  BSYNC B0 ;  /* 0x0000000000007941 */ /* 0x000fea0003800000 */
.L_x_1923:
[-C--:B------:R-:W-:Y:S01]  /*26f60*/  IMAD R0, R9, R2.reuse, R0 ;  /* 0x0000000209007224 */ /* 0x080fe200078e0200 */
[----:B------:R-:W-:Y:S04]  /*26f70*/  BSSY B7, `(.L_x_1925) ;  /* 0x0000365000077945 */ /* 0x000fe80003800000 */
[----:B------:R-:W-:Y:S01]  /*26f80*/  VIADDMNMX R19, R0, R2, R19, PT ;  /* 0x0000000200137246 */ /* 0x000fe20003800113 */
[----:B------:R2:W-:Y:S03]  /*26f90*/  STL [R1], R0 ;  /* 0x0000000001007387 */ /* 0x0005e60000100800 */
[----:B------:R-:W-:Y:S01]  /*26fa0*/  ISETP.GT.AND P0, PT, R19, R0, PT ;  /* 0x000000001300720c */ /* 0x000fe20003f04270 */
[----:B------:R2:W-:-:S12]  /*26fb0*/  STL [R1+0x20], R19 ;  /* 0x0000201301007387 */ /* 0x0005d80000100800 */
[----:B--2---:R-:W-:Y:S05]  /*26fc0*/  @P0 BRA `(.L_x_1926) ;  /* 0x0000000000440947 */ /* 0x004fea0003800000 */
[----:B------:R-:W2:Y:S02]  /*26fd0*/  S2R R3, SR_TID.X ;  /* 0x0000000000037919 */ /* 0x000ea40000002100 */
[----:B--2---:R-:W-:-:S04]  /*26fe0*/  LOP3.LUT R3, R3, 0x7f, RZ, 0xc0, !PT ;  /* 0x0000007f03037812 */ /* 0x004fc800078ec0ff */
[----:B------:R-:W-:-:S13]  /*26ff0*/  ISETP.NE.AND P0, PT, R3, RZ, PT ;  /* 0x000000ff0300720c */ /* 0x000fda0003f05270 */
[----:B------:R-:W-:Y:S05]  /*27000*/  @P0 BRA `(.L_x_1927) ;  /* 0x00000034006c0947 */ /* 0x000fea0003800000 */
[----:B------:R-:W2:Y:S01]  /*27010*/  S2R R5, SR_LANEID ;  /* 0x0000000000057919 */ /* 0x000ea20000000000 */
[----:B------:R-:W-:Y:S01]  /*27020*/  VOTEU.ANY UR4, UPT, PT ;  /* 0x0000000000047886 */ /* 0x000fe200038e0100 */
[----:B------:R-:W3:Y:S01]  /*27030*/  LDC.64 R2, c[0x0][0xc60] ;  /* 0x00031800ff027b82 */ /* 0x000ee20000000a00 */
[----:B------:R-:W2:Y:S02]  /*27040*/  FLO.U32 R0, UR4 ;  /* 0x0000000400007d00 */ /* 0x000ea400080e0000 */
[----:B--2---:R-:W-:-:S06]  /*27050*/  ISETP.EQ.U32.AND P0, PT, R0, R5, PT ;  /* 0x000000050000720c */ /* 0x004fcc0003f02070 */
[----:B------:R-:W3:Y:S07]  /*27060*/  POPC R5, UR4 ;  /* 0x0000000400057d09 */ /* 0x000eee0008000000 */
[----:B---3--:R-:W2:Y:S01]  /*27070*/  @P0 ATOMG.E.ADD.STRONG.GPU PT, R3, desc[UR60][R2.64], R5 ;  /* 0x00000005020309a8 */ /* 0x008ea200081ee1fc */
[----:B------:R-:W3:Y:S02]  /*27080*/  S2R R4, SR_LTMASK ;  /* 0x0000000000047919 */ /* 0x000ee40000003900 */
[----:B---3--:R-:W-:-:S04]  /*27090*/  LOP3.LUT R4, R4, UR4, RZ, 0xc0, !PT ;  /* 0x0000000404047c12 */ /* 0x008fc8000f8ec0ff */
[----:B------:R-:W3:Y:S01]  /*270a0*/  POPC R7, R4 ;  /* 0x0000000400077309 */ /* 0x000ee20000000000 */
[----:B--2---:R-:W3:Y:S02]  /*270b0*/  SHFL.IDX PT, R0, R3, R0, 0x1f ;  /* 0x00001f0003007589 */ /* 0x004ee400000e0000 */
[----:B---3--:R-:W-:Y:S01]  /*270c0*/  IADD3 R24, R0, UR38, R7 ;  /* 0x0000002600187c10 */ /* 0x008fe2000fffe007 */
[----:B------:R-:W-:Y:S06]  /*270d0*/  BRA `(.L_x_1927) ;  /* 0x0000003400387947 */ /* 0x000fec0003800000 */
.L_x_1926:
        /* <DEDUP_REMOVED lines=10> */
[----:B------:R-:W2:Y:S01]  /*27180*/  LDC.64 R2, c[0x4][R2] ;  /* 0x0100000002027b82 */ /* 0x000ea20000000a00 */
[----:B------:R-:W-:Y:S01]  /*27190*/  IMAD.U32 R5, RZ, RZ, UR7 ;  /* 0x00000007ff057e24 */ /* 0x000fe2000f8e00ff */
[----:B------:R-:W-:Y:S01]  /*271a0*/  MOV R13, RZ ;  /* 0x000000ff000d7202 */ /* 0x000fe20000000f00 */
[----:B-1----:R-:W-:Y:S02]  /*271b0*/  IMAD.U32 R6, RZ, RZ, UR8 ;  /* 0x00000008ff067e24 */ /* 0x002fe4000f8e00ff */
[----:B0-----:R-:W-:-:S02]  /*271c0*/  IMAD.U32 R10, RZ, RZ, UR4 ;  /* 0x00000004ff0a7e24 */ /* 0x001fc4000f8e00ff */
[----:B------:R-:W-:Y:S02]  /*271d0*/  IMAD.U32 R11, RZ, RZ, UR5 ;  /* 0x00000005ff0b7e24 */ /* 0x000fe4000f8e00ff */
[----:B------:R-:W-:Y:S02]  /*271e0*/  IMAD.MOV.U32 R8, RZ, RZ, 0x70 ;  /* 0x00000070ff087424 */ /* 0x000fe400078e00ff */
[----:B------:R-:W-:-:S07]  /*271f0*/  IMAD.MOV.U32 R12, RZ, RZ, 0x1 ;  /* 0x00000001ff0c7424 */ /* 0x000fce00078e00ff */
[----:B------:R-:W-:-:S07]  /*27200*/  LEPC R20, `(.L_x_1929) ;  /* 0x000000001014794e */ /* 0x000fce0000000000 */
[----:B--2---:R-:W-:Y:S05]  /*27210*/  CALL.ABS.NOINC R2 ;  /* 0x0000000002007343 */ /* 0x004fea0003c00000 */
.L_x_1929:
[----:B------:R-:W-:Y:S05]  /*27220*/  BSYNC B6 ;  /* 0x0000000000067941 */ /* 0x000fea0003800000 */
.L_x_1928:
        /* <DEDUP_REMOVED lines=8> */
[----:B------:R2:W3:Y:S01]  /*272b0*/  LDC.64 R2, c[0x4][R18] ;  /* 0x0100000012027b82 */ /* 0x0004e20000000a00 */
[----:B------:R-:W-:Y:S01]  /*272c0*/  IMAD.U32 R4, RZ, RZ, UR6 ;  /* 0x00000006ff047e24 */ /* 0x000fe2000f8e00ff */
[----:B------:R-:W-:Y:S01]  /*272d0*/  MOV R7, UR9 ;  /* 0x0000000900077c02 */ /* 0x000fe20008000f00 */
[----:B------:R-:W-:Y:S01]  /*272e0*/  IMAD.U32 R5, RZ, RZ, UR7 ;  /* 0x00000007ff057e24 */ /* 0x000fe2000f8e00ff */
[----:B------:R-:W-:Y:S01]  /*272f0*/  MOV R13, RZ ;  /* 0x000000ff000d7202 */ /* 0x000fe20000000f00 */
[----:B-1----:R-:W-:Y:S02]  /*27300*/  IMAD.U32 R6, RZ, RZ, UR8 ;  /* 0x00000008ff067e24 */ /* 0x002fe4000f8e00ff */
[----:B0-----:R-:W-:-:S02]  /*27310*/  IMAD.U32 R10, RZ, RZ, UR4 ;  /* 0x00000004ff0a7e24 */ /* 0x001fc4000f8e00ff */
[----:B------:R-:W-:Y:S02]  /*27320*/  IMAD.U32 R11, RZ, RZ, UR5 ;  /* 0x00000005ff0b7e24 */ /* 0x000fe4000f8e00ff */
[----:B------:R-:W-:Y:S02]  /*27330*/  IMAD.MOV.U32 R8, RZ, RZ, 0x70 ;  /* 0x00000070ff087424 */ /* 0x000fe400078e00ff */
[----:B--2---:R-:W-:-:S07]  /*27340*/  IMAD.MOV.U32 R12, RZ, RZ, 0x1 ;  /* 0x00000001ff0c7424 */ /* 0x004fce00078e00ff */
[----:B------:R-:W-:-:S07]  /*27350*/  LEPC R20, `(.L_x_1932) ;  /* 0x000000001014794e */ /* 0x000fce0000000000 */
[----:B---3--:R-:W-:Y:S05]  /*27360*/  CALL.ABS.NOINC R2 ;  /* 0x0000000002007343 */ /* 0x008fea0003c00000 */
.L_x_1932:
        /* <DEDUP_REMOVED lines=15> */
.L_x_1931:
[----:B------:R-:W-:Y:S05]  /*27460*/  BSYNC B6 ;  /* 0x0000000000067941 */ /* 0x000fea0003800000 */
.L_x_1930:
[----:B------:R-:W-:Y:S01]  /*27470*/  ULDC.64 UR4, c[0x0][0x9f8] ;  /* 0x00027e0000047ab9 */ /* 0x000fe20000000a00 */
[----:B------:R-:W2:Y:S01]  /*27480*/  LDL R18, [R1+0x4] ;  /* 0x0000040001127983 */ /* 0x000ea20000100800 */
[----:B------:R-:W-:Y:S01]  /*27490*/  ISETP.NE.U32.AND P0, PT, RZ, UR4, PT ;  /* 0x00000004ff007c0c */ /* 0x000fe2000bf05070 */
[----:B------:R-:W3:Y:S01]  /*274a0*/  LDC R0, c[0x0][0x430] ;  /* 0x00010c00ff007b82 */ /* 0x000ee20000000800 */
[----:B------:R-:W-:Y:S01]  /*274b0*/  MOV R33, R27 ;  /* 0x0000001b00217202 */ /* 0x000fe20000000f00 */
[----:B------:R-:W4:Y:S01]  /*274c0*/  S2R R20, SR_TID.X ;  /* 0x0000000000147919 */ /* 0x000f220000002100 */
[----:B------:R-:W-:Y:S01]  /*274d0*/  ISETP.NE.AND.EX P0, PT, RZ, UR5, PT, P0 ;  /* 0x00000005ff007c0c */ /* 0x000fe2000bf05300 */
[----:B------:R-:W-:Y:S01]  /*274e0*/  VIADD R23, R19, 0xffffffff ;  /* 0xffffffff13177836 */ /* 0x000fe20000000000 */
[----:B------:R-:W-:-:S11]  /*274f0*/  ULDC UR4, c[0x0][0x320] ;  /* 0x0000c80000047ab9 */ /* 0x000fd60000000800 */
[----:B------:R-:W0:Y:S01]  /*27500*/  @P0 LDC.64 R2, c[0x0][0x9f8] ;  /* 0x00027e00ff020b82 */ /* 0x000e220000000a00 */
[----:B----4-:R-:W-:Y:S01]  /*27510*/  LOP3.LUT R20, R20, 0x7f, RZ, 0xc0, !PT ;  /* 0x0000007f14147812 */ /* 0x010fe200078ec0ff */
[----:B0-----:R-:W-:-:S05]  /*27520*/  @P0 IMAD.WIDE R2, R27, 0x4, R2 ;  /* 0x000000041b020825 */ /* 0x001fca00078e0202 */
[----:B------:R0:W4:Y:S01]  /*27530*/  @P0 LDG.E R33, desc[UR60][R2.64] ;  /* 0x0000003c02210981 */ /* 0x000122000c1e1900 */
[----:B------:R-:W-:Y:S02]  /*27540*/  SHF.R.U32.HI R21, RZ, 0x3, R20 ;  /* 0x00000003ff157819 */ /* 0x000fe40000011614 */
[----:B---3--:R-:W-:Y:S01]  /*27550*/  ISETP.NE.AND P1, PT, R0, 0x1, PT ;  /* 0x000000010000780c */ /* 0x008fe20003f25270 */
[----:B------:R-:W3:Y:S01]  /*27560*/  S2R R20, SR_TID.X ;  /* 0x0000000000147919 */ /* 0x000ee20000002100 */
[----:B------:R-:W0:Y:S11]  /*27570*/  S2R R19, SR_TID.X ;  /* 0x0000000000137919 */ /* 0x000e360000002100 */
[----:B-1----:R-:W1:Y:S08]  /*27580*/  @P1 LDC R6, c[0x0][0x434] ;  /* 0x00010d00ff061b82 */ /* 0x002e700000000800 */
[----:B------:R-:W1:Y:S01]  /*27590*/  @P1 LDC R7, c[0x0][0x438] ;  /* 0x00010e00ff071b82 */ /* 0x000e620000000800 */
[----:B---3--:R-:W-:Y:S01]  /*275a0*/  IMAD.SHL.U32 R20, R20, 0x10, RZ ;  /* 0x0000001014147824 */ /* 0x008fe200078e00ff */
[----:B0-----:R-:W-:-:S04]  /*275b0*/  SHF.L.U32 R19, R19, 0x3, RZ ;  /* 0x0000000313137819 */ /* 0x001fc800000006ff */
[----:B------:R-:W-:Y:S02]  /*275c0*/  LOP3.LUT R20, R21, 0x70, R20, 0xf8, !PT ;  /* 0x0000007015147812 */ /* 0x000fe400078ef814 */
[----:B------:R-:W-:-:S03]  /*275d0*/  LOP3.LUT R19, R19, 0x38, RZ, 0xc0, !PT ;  /* 0x0000003813137812 */ /* 0x000fc600078ec0ff */
[----:B------:R-:W-:-:S05]  /*275e0*/  IMAD R4, R23, 0x60, R20 ;  /* 0x0000006017047824 */ /* 0x000fca00078e0214 */
[----:B------:R-:W-:-:S04]  /*275f0*/  ISETP.GE.AND P0, PT, R4, R37, PT ;  /* 0x000000250400720c */ /* 0x000fc80003f06270 */
[----:B------:R-:W-:Y:S02]  /*27600*/  ISETP.GT.U32.OR P0, PT, R20, 0x5f, P0 ;  /* 0x0000005f1400780c */ /* 0x000fe40000704470 */
[----:B------:R-:W-:Y:S01]  /*27610*/  LOP3.LUT R16, R16, 0xfffffff7, RZ, 0xc0, !PT ;  /* 0xfffffff710107812 */ /* 0x000fe200078ec0ff */
[----:B------:R-:W-:Y:S01]  /*27620*/  UMOV UR5, 0xffffffff ;  /* 0xffffffff00057882 */ /* 0x000fe20000000000 */
[----:B--2---:R-:W-:Y:S01]  /*27630*/  IMAD.IADD R5, R4, 0x1, R18 ;  /* 0x0000000104057824 */ /* 0x004fe200078e0212 */
[----:B------:R-:W-:-:S03]  /*27640*/  LOP3.LUT R18, R19, 0x40, RZ, 0xfc, !PT ;  /* 0x0000004013127812 */ /* 0x000fc600078efcff */
[----:B-1----:R-:W-:Y:S01]  /*27650*/  @P1 IMAD.HI.U32 R6, R5, R6, RZ ;  /* 0x0000000605061227 */ /* 0x002fe200078e00ff */
[----:B------:R-:W-:-:S03]  /*27660*/  ISETP.GE.AND P2, PT, R18, UR4, PT ;  /* 0x0000000412007c0c */ /* 0x000fc6000bf46270 */
[----:B------:R-:W-:Y:S01]  /*27670*/  IMAD.MOV.U32 R4, RZ, RZ, R5 ;  /* 0x000000ffff047224 */ /* 0x000fe200078e0005 */
[----:B------:R-:W-:Y:S02]  /*27680*/  @P1 SHF.R.U32.HI R4, RZ, R7, R6 ;  /* 0x00000007ff041219 */ /* 0x000fe40000011606 */
[----:B------:R-:W-:Y:S01]  /*27690*/  ISETP.GE.AND P1, PT, R19, UR4, PT ;  /* 0x0000000413007c0c */ /* 0x000fe2000bf26270 */
[----:B------:R-:W-:Y:S02]  /*276a0*/  ULDC UR4, c[0x0][0x2f4] ;  /* 0x0000bd0000047ab9 */ /* 0x000fe40000000800 */
[----:B------:R-:W-:Y:S01]  /*276b0*/  IMAD.MOV R2, RZ, RZ, -R4 ;  /* 0x000000ffff027224 */ /* 0x000fe200078e0a04 */
[----:B------:R-:W-:-:S03]  /*276c0*/  SEL R29, RZ, 0x1, P1 ;  /* 0x00000001ff1d7807 */ /* 0x000fc60000800000 */
[----:B------:R-:W-:Y:S01]  /*276d0*/  IMAD R0, R0, R2, R5 ;  /* 0x0000000200007224 */ /* 0x000fe200078e0205 */
[----:B------:R-:W-:Y:S01]  /*276e0*/  SEL R5, RZ, 0xffffffff, P2 ;  /* 0xffffffffff057807 */ /* 0x000fe20001000000 */
[----:B------:R-:W0:Y:S04]  /*276f0*/  @!P0 LDC.64 R2, c[0x0][0x428] ;  /* 0x00010a00ff028b82 */ /* 0x000e280000000a00 */
[----:B------:R-:W-:Y:S01]  /*27700*/  IMAD.SHL.U32 R6, R5, 0x2, RZ ;  /* 0x0000000205067824 */ /* 0x000fe200078e00ff */
[----:B------:R-:W-:-:S04]  /*27710*/  @!P0 SHF.R.S32.HI R5, RZ, 0x1f, R4 ;  /* 0x0000001fff058819 */ /* 0x000fc80000011404 */
[----:B------:R-:W-:Y:S02]  /*27720*/  LOP3.LUT R29, R6, 0x2, R29, 0xe2, !PT ;  /* 0x00000002061d7812 */ /* 0x000fe400078ee21d */
[----:B----4-:R-:W-:Y:S01]  /*27730*/  SHF.R.S32.HI R8, RZ, 0x1f, R33 ;  /* 0x0000001fff087819 */ /* 0x010fe20000011421 */
[----:B0-----:R-:W-:-:S04]  /*27740*/  @!P0 IMAD.WIDE.U32 R4, R33, R2, R4 ;  /* 0x0000000221048225 */ /* 0x001fc800078e0004 */
[----:B------:R-:W-:Y:S01]  /*27750*/  @!P0 IMAD R6, R8, R2, RZ ;  /* 0x0000000208068224 */ /* 0x000fe200078e02ff */
[----:B------:R-:W-:Y:S01]  /*27760*/  ISETP.GE.AND P2, PT, R19, UR4, PT ;  /* 0x0000000413007c0c */ /* 0x000fe2000bf46270 */
[----:B------:R0:W-:Y:S02]  /*27770*/  STL [R1+0x8], R8 ;  /* 0x0000080801007387 */ /* 0x0001e40000100800 */
[----:B------:R-:W-:Y:S02]  /*27780*/  @!P0 IMAD R6, R33, R3, R6 ;  /* 0x0000000321068224 */ /* 0x000fe400078e0206 */
[----:B------:R-:W1:Y:S02]  /*27790*/  @!P0 LDC.64 R2, c[0x0][0x418] ;  /* 0x00010600ff028b82 */ /* 0x000e640000000a00 */
[----:B------:R-:W-:Y:S01]  /*277a0*/  @!P0 IMAD.IADD R6, R5, 0x1, R6 ;  /* 0x0000000105068824 */ /* 0x000fe200078e0206 */
[----:B------:R-:W-:Y:S02]  /*277b0*/  MOV R5, UR39 ;  /* 0x0000002700057c02 */ /* 0x000fe40008000f00 */
[----:B-1----:R-:W-:-:S04]  /*277c0*/  @!P0 LEA R2, P1, R4, R2, 0x2 ;  /* 0x0000000204028211 */ /* 0x002fc800078210ff */
[----:B------:R-:W-:Y:S01]  /*277d0*/  @!P0 LEA.HI.X R3, R4, R3, R6, 0x2, P1 ;  /* 0x0000000304038211 */ /* 0x000fe200008f1406 */
[----:B------:R-:W-:-:S06]  /*277e0*/  IMAD.MOV.U32 R4, RZ, RZ, RZ ;  /* 0x000000ffff047224 */ /* 0x000fcc00078e00ff */
[----:B------:R1:W5:Y:S01]  /*277f0*/  @!P0 LDG.E R4, desc[UR60][R2.64] ;  /* 0x0000003c02048981 */ /* 0x000362000c1e1900 */
[----:B------:R-:W-:Y:S02]  /*27800*/  ISETP.GT.U32.AND P0, PT, R20, 0x5f, PT ;  /* 0x0000005f1400780c */ /* 0x000fe40003f04070 */
[----:B------:R-:W-:Y:S02]  /*27810*/  ISETP.NE.AND P3, PT, R5, 0x3, PT ;  /* 0x000000030500780c */ /* 0x000fe40003f65270 */
[----:B0-----:R-:W-:Y:S02]  /*27820*/  LOP3.LUT R8, R19, 0x80, RZ, 0xfc, !PT ;  /* 0x0000008013087812 */ /* 0x001fe400078efcff */
[----:B------:R-:W-:-:S07]  /*27830*/  ISETP.GE.AND P1, PT, R18, UR4, PT ;  /* 0x0000000412007c0c */ /* 0x000fce000bf26270 */
[----:B------:R-:W-:Y:S02]  /*27840*/  @P0 LOP3.LUT R16, R16, 0x8, RZ, 0xfc, !PT ;  /* 0x0000000810100812 */ /* 0x000fe400078efcff */
[----:B------:R-:W-:Y:S02]  /*27850*/  ISETP.GE.AND P0, PT, R8, UR4, PT ;  /* 0x0000000408007c0c */ /* 0x000fe4000bf06270 */
[----:B------:R-:W-:-:S04]  /*27860*/  LOP3.LUT R16, R16, 0xffffffef, RZ, 0xc0, !PT ;  /* 0xffffffef10107812 */ /* 0x000fc800078ec0ff */
[----:B------:R-:W-:-:S04]  /*27870*/  @P3 LOP3.LUT R16, R16, 0x10, RZ, 0xfc, !PT ;  /* 0x0000001010103812 */ /* 0x000fc800078efcff */
[----:B------:R-:W-:-:S04]  /*27880*/  LOP3.LUT R16, R16, 0xfffffffb, RZ, 0xc0, !PT ;  /* 0xfffffffb10107812 */ /* 0x000fc800078ec0ff */
[----:B------:R-:W-:-:S04]  /*27890*/  @P2 LOP3.LUT R16, R16, 0x4, RZ, 0xfc, !PT ;  /* 0x0000000410102812 */ /* 0x000fc800078efcff */
[----:B------:R-:W-:-:S04]  /*278a0*/  LOP3.LUT R16, R16, 0xfffffffe, RZ, 0xc0, !PT ;  /* 0xfffffffe10107812 */ /* 0x000fc800078ec0ff */
[----:B------:R-:W-:-:S04]  /*278b0*/  LOP3.LUT R16, R16, 0xfffffffd, RZ, 0xc0, !PT ;  /* 0xfffffffd10107812 */ /* 0x000fc800078ec0ff */
[----:B------:R-:W-:-:S04]  /*278c0*/  @P1 LOP3.LUT R16, R16, 0x2, RZ, 0xfc, !PT ;  /* 0x0000000210101812 */ /* 0x000fc800078efcff */
[----:B------:R-:W-:Y:S01]  /*278d0*/  @P0 LOP3.LUT R16, R16, 0x1, RZ, 0xfc, !PT ;  /* 0x0000000110100812 */ /* 0x000fe200078efcff */
[----:B-1----:R-:W-:Y:S06]  /*278e0*/  BRA.DIV UR5, `(.L_x_1933) ;  /* 0x0000005605987947 */ /* 0x002fec000b800000 */
.L_x_2062:
[----:B------:R-:W-:Y:S05]  /*278f0*/  @!P3 BRA `(.L_x_1934) ;  /* 0x000000000004b947 */ /* 0x000fea0003800000 */
[----:B------:R-:W-:Y:S01]  /*27900*/  BPT.TRAP 0x1 ;  /* 0x000000040000795c */ /* 0x000fe20000300000 */
.L_x_1934:
        /* <DEDUP_REMOVED lines=23> */
.L_x_2063:
[----:B------:R-:W-:Y:S05]  /*27a80*/  BSYNC B0 ;  /* 0x0000000000007941 */ /* 0x000fea0003800000 */
.L_x_1935:
[----:B------:R-:W1:Y:S01]  /*27a90*/  S2R R8, SR_TID.X ;  /* 0x0000000000087919 */ /* 0x000e620000002100 */
[----:B------:R-:W-:Y:S01]  /*27aa0*/  ULDC.64 UR4, c[0x0][0x300] ;  /* 0x0000c00000047ab9 */ /* 0x000fe20000000a00 */
[----:B------:R-:W-:Y:S01]  /*27ab0*/  ULDC.64 UR6, c[0x0][0x2e8] ;  /* 0x0000ba0000067ab9 */ /* 0x000fe20000000a00 */
[----:B------:R-:W-:Y:S01]  /*27ac0*/  IMAD R5, R5, UR4, RZ ;  /* 0x0000000405057c24 */ /* 0x000fe2000f8e02ff */
[----:B------:R-:W2:Y:S01]  /*27ad0*/  S2R R9, SR_TID.X ;  /* 0x0000000000097919 */ /* 0x000ea20000002100 */
[----:B0-----:R-:W-:Y:S01]  /*27ae0*/  IMAD.WIDE.U32 R2, R0, UR4, RZ ;  /* 0x0000000400027c25 */ /* 0x001fe2000f8e00ff */
[C---:B------:R-:W-:Y:S02]  /*27af0*/  LOP3.LUT P4, RZ, R16.reuse, 0x4, RZ, 0xc0, !PT ;  /* 0x0000000410ff7812 */ /* 0x040fe4000788c0ff */
[----:B------:R-:W-:Y:S01]  /*27b00*/  LOP3.LUT P3, RZ, R16, 0x2, RZ, 0xc0, !PT ;  /* 0x0000000210ff7812 */ /* 0x000fe2000786c0ff */
        /* <DEDUP_REMOVED lines=8> */
[----:B------:R-:W-:Y:S01]  /*27b90*/  IMAD R5, R28, 0x4800, R34 ;  /* 0x000048001c057824 */ /* 0x000fe200078e0222 */
[----:B------:R-:W-:Y:S01]  /*27ba0*/  IADD3 R3, R3, R6, RZ ;  /* 0x0000000603037210 */ /* 0x000fe20007ffe0ff */
[----:B------:R-:W-:Y:S02]  /*27bb0*/  IMAD R6, R23, -0x60, R37 ;  /* 0xffffffa017067824 */ /* 0x000fe400078e0225 */
[----:B------:R-:W-:Y:S01]  /*27bc0*/  IMAD.WIDE.U32 R2, R26, UR4, R2 ;  /* 0x000000041a027c25 */ /* 0x000fe2000f8e0002 */
[----:B------:R-:W-:Y:S01]  /*27bd0*/  UMOV UR4, 0xffffffff ;  /* 0xffffffff00047882 */ /* 0x000fe20000000000 */
[----:B-1----:R-:W-:Y:S02]  /*27be0*/  LOP3.LUT R8, R8, 0x7f, RZ, 0xc0, !PT ;  /* 0x0000007f08087812 */ /* 0x002fe400078ec0ff */
[----:B------:R-:W-:Y:S01]  /*27bf0*/  IMAD R0, R26, UR5, R3 ;  /* 0x000000051a007c24 */ /* 0x000fe2000f8e0203 */
[C---:B------:R-:W-:Y:S02]  /*27c00*/  LEA R4, P0, R2.reuse, UR6, 0x1 ;  /* 0x0000000602047c11 */ /* 0x040fe4000f8008ff */
[----:B------:R-:W-:Y:S01]  /*27c10*/  SHF.R.U32.HI R8, RZ, 0x3, R8 ;  /* 0x00000003ff087819 */ /* 0x000fe20000011608 */
[----:B--2---:R-:W-:Y:S01]  /*27c20*/  IMAD.SHL.U32 R9, R9, 0x8, RZ ;  /* 0x0000000809097824 */ /* 0x004fe200078e00ff */
[----:B------:R-:W-:-:S03]  /*27c30*/  LEA.HI.X R0, R2, UR7, R0, 0x1, P0 ;  /* 0x0000000702007c11 */ /* 0x000fc600080f0c00 */
[----:B------:R-:W-:Y:S01]  /*27c40*/  IMAD.IADD R6, R6, 0x1, -R8 ;  /* 0x0000000106067824 */ /* 0x000fe200078e0a08 */
[----:B------:R-:W-:-:S04]  /*27c50*/  LOP3.LUT R9, R9, 0x38, RZ, 0xc0, !PT ;  /* 0x0000003809097812 */ /* 0x000fc800078ec0ff */
        /* <DEDUP_REMOVED lines=64> */
.L_x_2077:
        /* <DEDUP_REMOVED lines=12> */
.L_x_1938:
        /* <DEDUP_REMOVED lines=10> */
.L_x_1939:
[----:B------:R2:W-:Y:S02]  /*281c0*/  SYNCS.ARRIVE.TRANS64.A1T0 RZ, [R7+URZ+0x2a830], RZ ;  /* 0x02a830ff07ff79a7 */ /* 0x0005e4000810003f */
[----:B------:R-:W-:Y:S05]  /*281d0*/  WARPSYNC.ALL ;  /* 0x0000000000007948 */ /* 0x000fea0003800000 */
[----:B------:R-:W-:Y:S01]  /*281e0*/  ULDC.64 UR4, c[0x0][0xa00] ;  /* 0x0002800000047ab9 */ /* 0x000fe20000000a00 */
[----:B------:R-:W-:Y:S01]  /*281f0*/  SHF.R.S32.HI R0, RZ, 0x1f, R27 ;  /* 0x0000001fff007819 */ /* 0x000fe2000001141b */
[----:B------:R-:W-:Y:S01]  /*28200*/  BSSY B6, `(.L_x_1940) ;  /* 0x0000022000067945 */ /* 0x000fe20003800000 */
[----:B------:R-:W-:Y:S01]  /*28210*/  BAR.SYNC.DEFER_BLOCKING 0x8, 0x180 ;  /* 0x0206000000007b1d */ /* 0x000fe20000010000 */
[----:B------:R-:W-:Y:S02]  /*28220*/  ISETP.NE.U32.AND P0, PT, RZ, UR4, PT ;  /* 0x00000004ff007c0c */ /* 0x000fe4000bf05070 */
[----:B-1----:R-:W-:-:S02]  /*28230*/  IADD3 R2, R17, 0xc400, RZ ;  /* 0x0000c40011027810 */ /* 0x002fc40007ffe0ff */
[----:B------:R-:W-:Y:S01]  /*28240*/  ISETP.NE.AND.EX P0, PT, RZ, UR5, PT, P0 ;  /* 0x00000005ff007c0c */ /* 0x000fe2000bf05300 */
[----:B------:R-:W-:Y:S01]  /*28250*/  ULDC.64 UR4, c[0x0][0x298] ;  /* 0x0000a60000047ab9 */ /* 0x000fe20000000a00 */
[----:B------:R-:W-:Y:S02]  /*28260*/  LOP3.LUT P1, RZ, R2, 0x3ff, RZ, 0xc0, !PT ;  /* 0x000003ff02ff7812 */ /* 0x000fe4000782c0ff */
[----:B------:R-:W-:Y:S02]  /*28270*/  SEL R0, R0, RZ, !P0 ;  /* 0x000000ff00007207 */ /* 0x000fe40004000000 */
[----:B------:R-:W-:-:S03]  /*28280*/  SEL R2, R27, RZ, !P0 ;  /* 0x000000ff1b027207 */ /* 0x000fc60004000000 */
[----:B------:R1:W-:Y:S04]  /*28290*/  STL [R1+0x28], R0 ;  /* 0x0000280001007387 */ /* 0x0003e80000100800 */
[----:B------:R3:W-:Y:S01]  /*282a0*/  STL [R1+0x14], R2 ;  /* 0x0000140201007387 */ /* 0x0007e20000100800 */
[----:B-1----:R-:W-:Y:S01]  /*282b0*/  SHF.R.S32.HI R0, RZ, 0x1f, R35 ;  /* 0x0000001fff007819 */ /* 0x002fe20000011423 */
[----:B---3--:R-:W-:-:S04]  /*282c0*/  IMAD.WIDE.U32 R2, R35, UR4, RZ ;  /* 0x0000000423027c25 */ /* 0x008fc8000f8e00ff */
[----:B------:R-:W-:Y:S01]  /*282d0*/  IMAD R0, R0, UR4, RZ ;  /* 0x0000000400007c24 */ /* 0x000fe2000f8e02ff */
[----:B------:R1:W-:Y:S03]  /*282e0*/  STL.64 [R1+0x18], R2 ;  /* 0x0000180201007387 */ /* 0x0003e60000100a00 */
[----:B------:R-:W-:-:S04]  /*282f0*/  IMAD R0, R35, UR5, R0 ;  /* 0x0000000523007c24 */ /* 0x000fc8000f8e0200 */
[----:B------:R-:W-:Y:S01]  /*28300*/  IMAD.IADD R35, R3, 0x1, R0 ;  /* 0x0000000103237824 */ /* 0x000fe200078e0200 */
[----:B------:R-:W-:Y:S06]  /*28310*/  @!P1 BRA `(.L_x_1941) ;  /* 0x0000000000409947 */ /* 0x000fec0003800000 */
[----:B-1----:R-:W-:Y:S01]  /*28320*/  MOV R2, 0x0 ;  /* 0x0000000000027802 */ /* 0x002fe20000000f00 */
[----:B------:R-:W-:Y:S01]  /*28330*/  ULDC.64 UR4, c[0x4][0xf0] ;  /* 0x01003c0000047ab9 */ /* 0x000fe20000000a00 */
[----:B------:R-:W-:Y:S01]  /*28340*/  ULDC.64 UR6, c[0x4][0xf8] ;  /* 0x01003e0000067ab9 */ /* 0x000fe20000000a00 */
[----:B------:R-:W-:Y:S01]  /*28350*/  ULDC.64 UR8, c[0x4][0x88] ;  /* 0x0100220000087ab9 */ /* 0x000fe20000000a00 */
[----:B0-----:R-:W-:Y:S01]  /*28360*/  IMAD.U32 R4, RZ, RZ, UR4 ;  /* 0x00000004ff047e24 */ /* 0x001fe2000f8e00ff */
[----:B--2---:R-:W-:Y:S01]  /*28370*/  MOV R7, UR7 ;  /* 0x0000000700077c02 */ /* 0x004fe20008000f00 */
        /* <DEDUP_REMOVED lines=10> */
.L_x_1941:
[----:B------:R-:W-:Y:S05]  /*28420*/  BSYNC B6 ;  /* 0x0000000000067941 */ /* 0x000fea0003800000 */
.L_x_1940:
[----:B------:R-:W3:Y:S01]  /*28430*/  LDL.LU R20, [R1+0x28] ;  /* 0x0000280001147983 */ /* 0x000ee20000300800 */
[----:B------:R-:W-:Y:S01]  /*28440*/  ULDC.64 UR4, c[0x0][0x2d8] ;  /* 0x0000b60000047ab9 */ /* 0x000fe20000000a00 */
[----:B--2---:R-:W2:Y:S02]  /*28450*/  LDC R7, c[0x0][0x448] ;  /* 0x00011200ff077b82 */ /* 0x004ea40000000800 */
[----:B------:R-:W4:Y:S04]  /*28460*/  LDL.LU R21, [R1+0x14] ;  /* 0x0000140001157983 */ /* 0x000f280000300800 */
[----:B-1----:R-:W5:Y:S01]  /*28470*/  LDL.LU.64 R2, [R1+0x18] ;  /* 0x0000180001027983 */ /* 0x002f620000300a00 */
[----:B------:R-:W1:Y:S01]  /*28480*/  S2R R8, SR_TID.X ;  /* 0x0000000000087919 */ /* 0x000e620000002100 */
[----:B--2---:R-:W-:-:S13]  /*28490*/  ISETP.NE.AND P0, PT, R7, 0x1, PT ;  /* 0x000000010700780c */ /* 0x004fda0003f05270 */
[----:B------:R-:W2:Y:S01]  /*284a0*/  @P0 LDC R6, c[0x0][0x44c] ;  /* 0x00011300ff060b82 */ /* 0x000ea20000000800 */
[----:B-1----:R-:W-:-:S05]  /*284b0*/  IMAD.SHL.U32 R8, R8, 0x8, RZ ;  /* 0x0000000808087824 */ /* 0x002fca00078e00ff */
[----:B------:R-:W-:Y:S01]  /*284c0*/  LOP3.LUT R8, R8, 0x38, RZ, 0xc0, !PT ;  /* 0x0000003808087812 */ /* 0x000fe200078ec0ff */
[----:B-----5:R-:W-:Y:S02]  /*284d0*/  IMAD.MOV.U32 R3, RZ, RZ, R35 ;  /* 0x000000ffff037224 */ /* 0x020fe400078e0023 */
[----:B------:R-:W-:-:S04]  /*284e0*/  IMAD.WIDE.U32 R2, R26, UR4, R2 ;  /* 0x000000041a027c25 */ /* 0x000fc8000f8e0002 */
[----:B------:R-:W-:Y:S01]  /*284f0*/  IMAD R3, R26, UR5, R3 ;  /* 0x000000051a037c24 */ /* 0x000fe2000f8e0203 */
[----:B------:R-:W-:Y:S02]  /*28500*/  ULDC.64 UR4, c[0x0][0x2e0] ;  /* 0x0000b80000047ab9 */ /* 0x000fe40000000a00 */
[----:B---3--:R-:W-:Y:S02]  /*28510*/  IMAD R0, R20, UR4, RZ ;  /* 0x0000000414007c24 */ /* 0x008fe4000f8e02ff */
[----:B------:R-:W1:Y:S01]  /*28520*/  S2R R20, SR_TID.X ;  /* 0x0000000000147919 */ /* 0x000e620000002100 */
[----:B----4-:R-:W-:-:S04]  /*28530*/  IMAD.WIDE.U32 R2, R21, UR4, R2 ;  /* 0x0000000415027c25 */ /* 0x010fc8000f8e0002 */
[----:B------:R-:W-:Y:S01]  /*28540*/  IMAD R0, R21, UR5, R0 ;  /* 0x0000000515007c24 */ /* 0x000fe2000f8e0200 */
[----:B------:R-:W-:-:S03]  /*28550*/  ULDC.64 UR4, c[0x0][0x2d0] ;  /* 0x0000b40000047ab9 */ /* 0x000fc60000000a00 */
[----:B------:R-:W-:Y:S02]  /*28560*/  IMAD.IADD R3, R3, 0x1, R0 ;  /* 0x0000000103037824 */ /* 0x000fe400078e0200 */
[----:B------:R-:W3:Y:S01]  /*28570*/  @P0 LDC R0, c[0x0][0x450] ;  /* 0x00011400ff000b82 */ /* 0x000ee20000000800 */
[----:B-1----:R-:W-:-:S04]  /*28580*/  LOP3.LUT R20, R20, 0x7f, RZ, 0xc0, !PT ;  /* 0x0000007f14147812 */ /* 0x002fc800078ec0ff */
[----:B------:R-:W-:Y:S02]  /*28590*/  SHF.R.U32.HI R21, RZ, 0x3, R20 ;  /* 0x00000003ff157819 */ /* 0x000fe40000011614 */
[----:B------:R-:W1:Y:S02]  /*285a0*/  S2R R20, SR_TID.X ;  /* 0x0000000000147919 */ /* 0x000e640000002100 */
[----:B-1----:R-:W-:-:S05]  /*285b0*/  IMAD.SHL.U32 R20, R20, 0x10, RZ ;  /* 0x0000001014147824 */ /* 0x002fca00078e00ff */
[----:B------:R-:W-:Y:S02]  /*285c0*/  LOP3.LUT R20, R21, 0x70, R20, 0xf8, !PT ;  /* 0x0000007015147812 */ /* 0x000fe400078ef814 */
[----:B------:R-:W1:Y:S03]  /*285d0*/  S2R R21, SR_TID.X ;  /* 0x0000000000157919 */ /* 0x000e660000002100 */
[----:B------:R-:W-:Y:S02]  /*285e0*/  IMAD.IADD R5, R20, 0x1, R25 ;  /* 0x0000000114057824 */ /* 0x000fe400078e0219 */
[----:B------:R-:W4:Y:S02]  /*285f0*/  S2R R20, SR_TID.X ;  /* 0x0000000000147919 */ /* 0x000f240000002100 */
[----:B--2---:R-:W-:Y:S01]  /*28600*/  @P0 IMAD.HI.U32 R6, R5, R6, RZ ;  /* 0x0000000605060227 */ /* 0x004fe200078e00ff */
[----:B0-----:R-:W-:-:S04]  /*28610*/  MOV R4, R5 ;  /* 0x0000000500047202 */ /* 0x001fc80000000f00 */
[----:B---3--:R-:W-:-:S05]  /*28620*/  @P0 SHF.R.U32.HI R4, RZ, R0, R6 ;  /* 0x00000000ff040219 */ /* 0x008fca0000011606 */
[----:B------:R-:W-:Y:S02]  /*28630*/  IMAD.MOV R0, RZ, RZ, -R4 ;  /* 0x000000ffff007224 */ /* 0x000fe400078e0a04 */
[----:B------:R-:W-:-:S04]  /*28640*/  IMAD.WIDE.U32 R2, R4, UR4, R2 ;  /* 0x0000000404027c25 */ /* 0x000fc8000f8e0002 */
[----:B------:R-:W-:Y:S01]  /*28650*/  IMAD R0, R7, R0, R5 ;  /* 0x0000000007007224 */ /* 0x000fe200078e0205 */
[----:B------:R-:W-:-:S05]  /*28660*/  SHF.R.S32.HI R5, RZ, 0x1f, R4 ;  /* 0x0000001fff057819 */ /* 0x000fca0000011404 */
[----:B------:R-:W-:Y:S01]  /*28670*/  IMAD R5, R5, UR4, RZ ;  /* 0x0000000405057c24 */ /* 0x000fe2000f8e02ff */
[----:B-1----:R-:W-:-:S03]  /*28680*/  SHF.L.U32 R21, R21, 0x3, RZ ;  /* 0x0000000315157819 */ /* 0x002fc600000006ff */
[----:B------:R-:W-:Y:S01]  /*28690*/  IMAD R5, R4, UR5, R5 ;  /* 0x0000000504057c24 */ /* 0x000fe2000f8e0205 */
[----:B------:R-:W-:Y:S01]  /*286a0*/  SHF.R.S32.HI R4, RZ, 0x1f, R0 ;  /* 0x0000001fff047819 */ /* 0x000fe20000011400 */
[----:B------:R-:W-:Y:S01]  /*286b0*/  ULDC.64 UR4, c[0x0][0x2c8] ;  /* 0x0000b20000047ab9 */ /* 0x000fe20000000a00 */
[----:B------:R-:W-:Y:S01]  /*286c0*/  LOP3.LUT R21, R21, 0x38, RZ, 0xc0, !PT ;  /* 0x0000003815157812 */ /* 0x000fe200078ec0ff */
[----:B------:R-:W-:Y:S01]  /*286d0*/  IMAD.IADD R3, R3, 0x1, R5 ;  /* 0x0000000103037824 */ /* 0x000fe200078e0205 */
[----:B----4-:R-:W-:Y:S01]  /*286e0*/  LOP3.LUT R20, R20, 0x7f, RZ, 0xc0, !PT ;  /* 0x0000007f14147812 */ /* 0x010fe200078ec0ff */
[----:B------:R-:W-:Y:S01]  /*286f0*/  IMAD R4, R4, UR4, RZ ;  /* 0x0000000404047c24 */ /* 0x000fe2000f8e02ff */
[C---:B------:R-:W-:Y:S01]  /*28700*/  LOP3.LUT R9, R21.reuse, 0x40, RZ, 0xfc, !PT ;  /* 0x0000004015097812 */ /* 0x040fe200078efcff */
[----:B------:R-:W-:Y:S01]  /*28710*/  IMAD.WIDE.U32 R2, R0, UR4, R2 ;  /* 0x0000000400027c25 */ /* 0x000fe2000f8e0002 */
[----:B------:R-:W-:-:S03]  /*28720*/  LOP3.LUT R10, R21, 0x80, RZ, 0xfc, !PT ;  /* 0x00000080150a7812 */ /* 0x000fc600078efcff */
[----:B------:R-:W-:Y:S01]  /*28730*/  IMAD R5, R0, UR5, R4 ;  /* 0x0000000500057c24 */ /* 0x000fe2000f8e0204 */
[----:B------:R-:W-:Y:S02]  /*28740*/  ULDC.64 UR4, c[0x0][0x280] ;  /* 0x0000a00000047ab9 */ /* 0x000fe40000000a00 */
[----:B------:R-:W-:Y:S01]  /*28750*/  LEA R0, P0, R2, UR4, 0x1 ;  /* 0x0000000402007c11 */ /* 0x000fe2000f8008ff */
[----:B------:R-:W-:Y:S01]  /*28760*/  IMAD.IADD R4, R3, 0x1, R5 ;  /* 0x0000000103047824 */ /* 0x000fe200078e0205 */
[----:B------:R-:W-:Y:S02]  /*28770*/  ULDC UR4, c[0x0][0x2b8] ;  /* 0x0000ae0000047ab9 */ /* 0x000fe40000000800 */
[----:B------:R-:W-:Y:S02]  /*28780*/  ISETP.GE.AND P3, PT, R8, UR4, PT ;  /* 0x0000000408007c0c */ /* 0x000fe4000bf66270 */
[----:B------:R-:W-:Y:S01]  /*28790*/  LEA.HI.X R4, R2, UR5, R4, 0x1, P0 ;  /* 0x0000000502047c11 */ /* 0x000fe200080f0c04 */
[----:B------:R-:W-:Y:S01]  /*287a0*/  UMOV UR5, 0xffffffff ;  /* 0xffffffff00057882 */ /* 0x000fe20000000000 */
[----:B------:R-:W-:-:S02]  /*287b0*/  ISETP.GE.AND P2, PT, R9, UR4, PT ;  /* 0x0000000409007c0c */ /* 0x000fc4000bf46270 */
[----:B------:R-:W-:Y:S02]  /*287c0*/  ISETP.GE.AND P0, PT, R10, UR4, PT ;  /* 0x000000040a007c0c */ /* 0x000fe4000bf06270 */
[----:B------:R-:W-:Y:S01]  /*287d0*/  SHF.R.U32.HI R9, RZ, 0x3, R20 ;  /* 0x00000003ff097819 */ /* 0x000fe20000011614 */
[----:B------:R-:W-:Y:S10]  /*287e0*/  BRA.DIV UR5, `(.L_x_1942) ;  /* 0x0000005205547947 */ /* 0x000ff4000b800000 */
[----:B------:R-:W0:Y:S01]  /*287f0*/  SHFL.IDX PT, R3, R0, RZ, 0x181f ;  /* 0x00181fff00037589 */ /* 0x000e2200000e0000 */
[----:B------:R-:W-:Y:S02]  /*28800*/  IMAD R32, R32, R7, RZ ;  /* 0x0000000720207224 */ /* 0x000fe400078e02ff */
[----:B------:R-:W-:Y:S01]  /*28810*/  IMAD.IADD R25, R9, 0x1, R25 ;  /* 0x0000000109197824 */ /* 0x000fe200078e0219 */
[----:B------:R-:W1:Y:S04]  /*28820*/  SHFL.IDX PT, R2, R4, RZ, 0x181f ;  /* 0x00181fff04027589 */ /* 0x000e6800000e0000 */
[----:B------:R-:W-:Y:S01]  /*28830*/  ISETP.GE.AND P1, PT, R25, R32, PT ;  /* 0x000000201900720c */ /* 0x000fe20003f26270 */
[----:B------:R-:W-:-:S12]  /*28840*/  SHFL.IDX PT, R14, R0, 0x7, 0x181f ;  /* 0x00f81f00000e7f89 */ /* 0x000fd800000e0000 */
[----:B0-----:R-:W-:-:S05]  /*28850*/  @!P1 LEA R5, P4, R8, R3, 0x1 ;  /* 0x0000000308059211 */ /* 0x001fca00078808ff */
[----:B-1----:R-:W-:Y:S02]  /*28860*/  @!P1 IMAD.X R3, RZ, RZ, R2, P4 ;  /* 0x000000ffff039224 */ /* 0x002fe400020e0602 */
        /* <DEDUP_REMOVED lines=10> */
[----:B------:R-:W-:Y:S02]  /*28910*/  @!P1 IMAD.MOV.U32 R2, RZ, RZ, R5 ;  /* 0x000000ffff029224 */ /* 0x000fe400078e0005 */
        /* <DEDUP_REMOVED lines=32> */
[----:B------:R-:W-:Y:S01]  /*28b20*/  @!P1 IMAD.MOV.U32 R2, RZ, RZ, R5 ;  /* 0x000000ffff029224 */ /* 0x000fe200078e0005 */
[----:B------:R-:W-:Y:S01]  /*28b30*/  IADD3 R5, R25, 0x50, RZ ;  /* 0x0000005019057810 */ /* 0x000fe20007ffe0ff */
        /* <DEDUP_REMOVED lines=10> */
[----:B------:R-:W-:Y:S02]  /*28be0*/  @!P1 IMAD.MOV.U32 R3, RZ, RZ, R6 ;  /* 0x000000ffff039224 */ /* 0x000fe400078e0006 */
[----:B------:R-:W-:-:S03]  /*28bf0*/  VIADD R5, R25, 0x60 ;  /* 0x0000006019057836 */ /* 0x000fc60000000000 */
[----:B------:R-:W-:Y:S04]  /*28c00*/  @!P1 LDGSTS.E.BYPASS.LTC128B.128 [R36+0xec00], desc[UR60][R2.64], !P3 ;  /* 0x0ec0000002249fae */ /* 0x000fe8000d901d7c */
[----:B------:R-:W-:Y:S04]  /*28c10*/  @!P1 LDGSTS.E.BYPASS.LTC128B.128 [R36+0x12c00], desc[UR60][R2.64+0x80], !P2 ;  /* 0x12c0008002249fae */ /* 0x000fe8000d101d7c */
[----:B------:R0:W-:Y:S01]  /*28c20*/  @!P1 LDGSTS.E.BYPASS.LTC128B.128 [R36+0x16c00], desc[UR60][R2.64+0x100], !P0 ;  /* 0x16c0010002249fae */ /* 0x0001e2000c101d7c */
[----:B------:R-:W-:-:S03]  /*28c30*/  ISETP.GE.AND P1, PT, R5, R32, PT ;  /* 0x000000200500720c */ /* 0x000fc60003f26270 */
[----:B0-----:R-:W0:Y:S04]  /*28c40*/  SHFL.IDX PT, R3, R0, 0x6, 0x181f ;  /* 0x00d81f0000037f89 */ /* 0x001e2800000e0000 */
[----:B------:R-:W1:Y:S04]  /*28c50*/  SHFL.IDX PT, R2, R4, 0x6, 0x181f ;  /* 0x00d81f0004027f89 */ /* 0x000e6800000e0000 */
[----:B------:R-:W2:Y:S02]  /*28c60*/  SHFL.IDX PT, R4, R4, 0x7, 0x181f ;  /* 0x00f81f0004047f89 */ /* 0x000ea400000e0000 */
[----:B0-----:R-:W-:-:S04]  /*28c70*/  @!P1 LEA R5, P4, R8, R3, 0x1 ;  /* 0x0000000308059211 */ /* 0x001fc800078808ff */
[----:B-1----:R-:W-:Y:S01]  /*28c80*/  @!P1 IADD3.X R6, RZ, R2, RZ, P4, !PT ;  /* 0x00000002ff069210 */ /* 0x002fe200027fe4ff */
[----:B------:R-:W-:-:S04]  /*28c90*/  @!P1 IMAD.MOV.U32 R2, RZ, RZ, R5 ;  /* 0x000000ffff029224 */ /* 0x000fc800078e0005 */
[----:B------:R-:W-:-:S05]  /*28ca0*/  @!P1 IMAD.MOV.U32 R3, RZ, RZ, R6 ;  /* 0x000000ffff039224 */ /* 0x000fca00078e0006 */
[----:B------:R0:W-:Y:S04]  /*28cb0*/  @!P1 LDGSTS.E.BYPASS.LTC128B.128 [R36+0xf400], desc[UR60][R2.64], !P3 ;  /* 0x0f40000002249fae */ /* 0x0001e8000d901d7c */
[----:B------:R0:W-:Y:S04]  /*28cc0*/  @!P1 LDGSTS.E.BYPASS.LTC128B.128 [R36+0x13400], desc[UR60][R2.64+0x80], !P2 ;  /* 0x1340008002249fae */ /* 0x0001e8000d101d7c */
[----:B--2---:R0:W-:Y:S02]  /*28cd0*/  @!P1 LDGSTS.E.BYPASS.LTC128B.128 [R36+0x17400], desc[UR60][R2.64+0x100], !P0 ;  /* 0x1740010002249fae */ /* 0x0041e4000c101d7c */
.L_x_2094:
[----:B------:R-:W-:Y:S01]  /*28ce0*/  VIADD R25, R25, 0x70 ;  /* 0x0000007019197836 */ /* 0x000fe20000000000 */
[----:B------:R-:W-:Y:S04]  /*28cf0*/  BSSY B0, `(.L_x_1943) ;  /* 0x000000b000007945 */ /* 0x000fe80003800000 */
[----:B------:R-:W-:-:S13]  /*28d00*/  ISETP.GE.AND P1, PT, R25, R32, PT ;  /* 0x000000201900720c */ /* 0x000fda0003f26270 */
[----:B------:R-:W-:Y:S05]  /*28d10*/  @P1 BRA `(.L_x_1944) ;  /* 0x0000000000201947 */ /* 0x000fea0003800000 */
[----:B0-----:R-:W-:-:S05]  /*28d20*/  LEA R2, P1, R8, R14, 0x1 ;  /* 0x0000000e08027211 */ /* 0x001fca00078208ff */
[----:B------:R-:W-:-:S05]  /*28d30*/  IMAD.X R3, RZ, RZ, R4, P1 ;  /* 0x000000ffff037224 */ /* 0x000fca00008e0604 */
[----:B------:R-:W-:Y:S01]  /*28d40*/  @!PT LDS RZ, [RZ] ;  /* 0x00000000fffff984 */ /* 0x000fe20000000800 */
[----:B------:R-:W-:Y:S01]  /*28d50*/  @!PT LDS RZ, [RZ] ;  /* 0x00000000fffff984 */ /* 0x000fe20000000800 */
[----:B------:R-:W-:Y:S01]  /*28d60*/  @!PT LDS RZ, [RZ] ;  /* 0x00000000fffff984 */ /* 0x000fe20000000800 */
[----:B------:R1:W-:Y:S04]  /*28d70*/  LDGSTS.E.BYPASS.LTC128B.128 [R36+0xfc00], desc[UR60][R2.64], !P3 ;  /* 0x0fc0000002247fae */ /* 0x0003e8000d901d7c */
[----:B------:R1:W-:Y:S04]  /*28d80*/  LDGSTS.E.BYPASS.LTC128B.128 [R36+0x13c00], desc[UR60][R2.64+0x80], !P2 ;  /* 0x13c0008002247fae */ /* 0x0003e8000d101d7c */
[----:B------:R1:W-:Y:S02]  /*28d90*/  LDGSTS.E.BYPASS.LTC128B.128 [R36+0x17c00], desc[UR60][R2.64+0x100], !P0 ;  /* 0x17c0010002247fae */ /* 0x0003e4000c101d7c */
.L_x_1944:
[----:B------:R-:W-:Y:S05]  /*28da0*/  BSYNC B0 ;  /* 0x0000000000007941 */ /* 0x000fea0003800000 */
.L_x_1943:
[----:B------:R-:W-:Y:S01]  /*28db0*/  NOP ;  /* 0x0000000000007918 */ /* 0x000fe20000000000 */
[----:B------:R-:W-:-:S13]  /*28dc0*/  PLOP3.LUT P0, PT, PT, PT, PT, 0x80, 0x0 ;  /* 0x000000000000781c */ /* 0x000fda0003f0f070 */
.L_x_1945:
[----:B------:R-:W-:Y:S02]  /*28dd0*/  PLOP3.LUT P1, PT, P1, P0, PT, 0xa2, 0x0 ;  /* 0x000000000000781c */ /* 0x000fe40000f21472 */
[----:B------:R-:W-:-:S08]  /*28de0*/  @P0 R2UR P1, UR4, R17 ;  /* 0x00000000110402ca */ /* 0x000fd00000020000 */
[----:B------:R-:W-:-:S05]  /*28df0*/  @P0 PLOP3.LUT P0, PT, P1, PT, PT, 0x80, 0x0 ;  /* 0x000000000000081c */ /* 0x000fca0000f0f070 */
[----:B------:R-:W-:Y:S01]  /*28e00*/  @!P1 SYNCS.ARRIVE.TRANS64.RED.A0T1 RZ, [UR4+0x2a800], RZ ;  /* 0x02a800ffffff99a7 */ /* 0x000fe20008200404 */
[----:B------:R-:W-:Y:S07]  /*28e10*/  @!P1 ARRIVES.LDGSTSBAR.64.TRANSCNT [UR4+0x2a800] ;  /* 0x02a80000ff0099b0 */ /* 0x000fee0008000a84 */
[----:B------:R-:W-:Y:S05]  /*28e20*/  @P0 BRA.U.ANY `(.L_x_1945) ;  /* 0xfffffffd00e80947 */ /* 0x000fea000393ffff */
[----:B01----:R-:W2:Y:S02]  /*28e30*/  LDL.LU R2, [R1+0x24] ;  /* 0x0000240001027983 */ /* 0x003ea40000300800 */
[----:B--2---:R-:W-:-:S04]  /*28e40*/  IADD3 R2, R2, 0x1, RZ ;  /* 0x0000000102027810 */ /* 0x004fc80007ffe0ff */
[----:B------:R-:W-:Y:S01]  /*28e50*/  LEA.HI R0, R2, R2, RZ, 0x1 ;  /* 0x0000000202007211 */ /* 0x000fe200078f08ff */
[----:B------:R0:W-:Y:S03]  /*28e60*/  STL [R1+0x24], R2 ;  /* 0x0000240201007387 */ /* 0x0001e60000100800 */
[----:B------:R-:W-:-:S05]  /*28e70*/  LOP3.LUT R0, R0, 0xfffffffe, RZ, 0xc0, !PT ;  /* 0xfffffffe00007812 */ /* 0x000fca00078ec0ff */
[----:B------:R-:W-:-:S05]  /*28e80*/  IMAD.IADD R0, R2, 0x1, -R0 ;  /* 0x0000000102007824 */ /* 0x000fca00078e0a00 */
[----:B0-----:R-:W-:Y:S01]  /*28e90*/  SHF.L.U32 R2, R0, 0x1f, RZ ;  /* 0x0000001f00027819 */ /* 0x001fe200000006ff */
[----:B------:R-:W-:Y:S01]  /*28ea0*/  NOP ;  /* 0x0000000000007918 */ /* 0x000fe20000000000 */
[----:B------:R-:W2:Y:S01]  /*28eb0*/  LDL.LU R3, [R1+0x20] ;  /* 0x0000200001037983 */ /* 0x000ea20000300800 */
[----:B------:R0:W-:Y:S01]  /*28ec0*/  SYNCS.ARRIVE.TRANS64.A1T0 RZ, [R17+URZ+0x2a800], RZ ;  /* 0x02a800ff11ff79a7 */ /* 0x0001e2000810003f */
[----:B------:R-:W-:Y:S01]  /*28ed0*/  BSSY B0, `(.L_x_1946) ;  /* 0x0000004000007945 */ /* 0x000fe20003800000 */
[----:B------:R-:W1:Y:S01]  /*28ee0*/  SYNCS.PHASECHK.TRANS64.TRYWAIT P0, [R17+URZ+0x2a820], R2 ;  /* 0x02a82002110075a7 */ /* 0x000e62000800017f */
[----:B--2---:R-:W-:Y:S02]  /*28ef0*/  VIADD R0, R3, 0xfffffffe ;  /* 0xfffffffe03007836 */ /* 0x004fe40000000000 */
[----:B01----:R-:W-:Y:S05]  /*28f00*/  @!P0 BRA `(.L_x_1947) ;  /* 0x0000005400448947 */ /* 0x003fea0003800000 */
.L_x_2095:
[----:B------:R-:W-:Y:S05]  /*28f10*/  BSYNC B0 ;  /* 0x0000000000007941 */ /* 0x000fea0003800000 */
.L_x_1946:
[----:B------:R-:W2:Y:S01]  /*28f20*/  LDL R3, [R1] ;  /* 0x0000000001037983 */ /* 0x000ea20000100800 */
[----:B------:R-:W-:Y:S01]  /*28f30*/  BSSY B0, `(.L_x_1948) ;  /* 0x00000f8000007945 */ /* 0x000fe20003800000 */
[----:B--2---:R-:W-:-:S13]  /*28f40*/  ISETP.GE.AND P0, PT, R0, R3, PT ;  /* 0x000000030000720c */ /* 0x004fda0003f06270 */
[----:B------:R-:W-:Y:S05]  /*28f50*/  @!P0 BRA `(.L_x_1949) ;  /* 0x0000000c00d48947 */ /* 0x000fea0003800000 */
[----:B------:R-:W-:Y:S01]  /*28f60*/  IMAD.MOV.U32 R10, RZ, RZ, R28 ;  /* 0x000000ffff0a7224 */ /* 0x000fe200078e001c */
[----:B------:R-:W-:Y:S01]  /*28f70*/  MOV R32, R23 ;  /* 0x0000001700207202 */ /* 0x000fe20000000f00 */
[----:B------:R-:W-:-:S07]  /*28f80*/  IMAD.MOV.U32 R20, RZ, RZ, R30 ;  /* 0x000000ffff147224 */ /* 0x000fce00078e001e */
.L_x_1962:
[----:B0-----:R-:W2:Y:S01]  /*28f90*/  LDL R2, [R1+0x4] ;  /* 0x0000040001027983 */ /* 0x001ea20000100800 */
[----:B------:R-:W0:Y:S03]  /*28fa0*/  LDC R7, c[0x0][0x430] ;  /* 0x00010c00ff077b82 */ /* 0x000e260000000800 */
[----:B------:R-:W3:Y:S01]  /*28fb0*/  LDL R8, [R1+0x8] ;  /* 0x0000080001087983 */ /* 0x000ee20000100800 */
[----:B------:R-:W1:Y:S01]  /*28fc0*/  S2R R3, SR_TID.X ;  /* 0x0000000000037919 */ /* 0x000e620000002100 */
[----:B------:R-:W4:Y:S01]  /*28fd0*/  S2R R9, SR_TID.X ;  /* 0x0000000000097919 */ /* 0x000f220000002100 */
[----:B0-----:R-:W-:-:S13]  /*28fe0*/  ISETP.NE.AND P0, PT, R7, 0x1, PT ;  /* 0x000000010700780c */ /* 0x001fda0003f05270 */
[----:B------:R-:W0:Y:S01]  /*28ff0*/  @P0 LDC R5, c[0x0][0x434] ;  /* 0x00010d00ff050b82 */ /* 0x000e220000000800 */
[----:B-1----:R-:W-:-:S04]  /*29000*/  LOP3.LUT R3, R3, 0x7f, RZ, 0xc0, !PT ;  /* 0x0000007f03037812 */ /* 0x002fc800078ec0ff */
[----:B------:R-:W-:Y:S01]  /*29010*/  SHF.R.U32.HI R3, RZ, 0x3, R3 ;  /* 0x00000003ff037819 */ /* 0x000fe20000011603 */
[----:B----4-:R-:W-:-:S05]  /*29020*/  IMAD.SHL.U32 R9, R9, 0x10, RZ ;  /* 0x0000001009097824 */ /* 0x010fca00078e00ff */
[----:B------:R-:W-:Y:S02]  /*29030*/  LOP3.LUT R9, R3, 0x70, R9, 0xf8, !PT ;  /* 0x0000007003097812 */ /* 0x000fe400078ef809 */
[----:B------:R-:W1:Y:S02]  /*29040*/  @P0 LDC R3, c[0x0][0x438] ;  /* 0x00010e00ff030b82 */ /* 0x000e640000000800 */
[----:B------:R-:W-:Y:S01]  /*29050*/  ISETP.GT.U32.AND P2, PT, R9, 0x5f, PT ;  /* 0x0000005f0900780c */ /* 0x000fe20003f44070 */
[----:B--2---:R-:W-:-:S04]  /*29060*/  IMAD R4, R0, 0x60, R2 ;  /* 0x0000006000047824 */ /* 0x004fc800078e0202 */
[----:B------:R-:W-:-:S04]  /*29070*/  IMAD.IADD R4, R9, 0x1, R4 ;  /* 0x0000000109047824 */ /* 0x000fc800078e0204 */
[----:B0-----:R-:W-:-:S04]  /*29080*/  @P0 IMAD.HI.U32 R6, R4, R5, RZ ;  /* 0x0000000504060227 */ /* 0x001fc800078e00ff */
[----:B------:R-:W-:Y:S01]  /*29090*/  IMAD.MOV.U32 R2, RZ, RZ, R4 ;  /* 0x000000ffff027224 */ /* 0x000fe200078e0004 */
[----:B-1----:R-:W-:-:S05]  /*290a0*/  @P0 SHF.R.U32.HI R2, RZ, R3, R6 ;  /* 0x00000003ff020219 */ /* 0x002fca0000011606 */
[----:B------:R-:W-:-:S04]  /*290b0*/  IMAD.MOV R3, RZ, RZ, -R2 ;  /* 0x000000ffff037224 */ /* 0x000fc800078e0a02 */
[----:B------:R-:W-:Y:S02]  /*290c0*/  IMAD R7, R7, R3, R4 ;  /* 0x0000000307077224 */ /* 0x000fe400078e0204 */
[----:B------:R-:W0:Y:S01]  /*290d0*/  @!P2 LDC.64 R4, c[0x0][0x428] ;  /* 0x00010a00ff04ab82 */ /* 0x000e220000000a00 */
[----:B------:R-:W-:-:S03]  /*290e0*/  @!P2 SHF.R.S32.HI R3, RZ, 0x1f, R2 ;  /* 0x0000001fff03a819 */ /* 0x000fc60000011402 */
[----:B0-----:R-:W-:-:S04]  /*290f0*/  @!P2 IMAD.WIDE.U32 R2, R33, R4, R2 ;  /* 0x000000042102a225 */ /* 0x001fc800078e0002 */
[----:B---3--:R-:W-:-:S04]  /*29100*/  @!P2 IMAD R4, R8, R4, RZ ;  /* 0x000000040804a224 */ /* 0x008fc800078e02ff */
[----:B------:R-:W-:Y:S02]  /*29110*/  @!P2 IMAD R9, R33, R5, R4 ;  /* 0x000000052109a224 */ /* 0x000fe400078e0204 */
[----:B------:R-:W0:Y:S03]  /*29120*/  @!P2 LDC.64 R4, c[0x0][0x418] ;  /* 0x00010600ff04ab82 */ /* 0x000e260000000a00 */
[----:B------:R-:W-:Y:S01]  /*29130*/  @!P2 IADD3 R3, R9, R3, RZ ;  /* 0x000000030903a210 */ /* 0x000fe20007ffe0ff */
[----:B------:R-:W-:Y:S01]  /*29140*/  IMAD.MOV.U32 R6, RZ, RZ, RZ ;  /* 0x000000ffff067224 */ /* 0x000fe200078e00ff */
[----:B0-----:R-:W-:-:S04]  /*29150*/  @!P2 LEA R4, P0, R2, R4, 0x2 ;  /* 0x000000040204a211 */ /* 0x001fc800078010ff */
[----:B------:R-:W-:-:S05]  /*29160*/  @!P2 LEA.HI.X R5, R2, R5, R3, 0x2, P0 ;  /* 0x000000050205a211 */ /* 0x000fca00000f1403 */
[----:B------:R0:W5:Y:S01]  /*29170*/  @!P2 LDG.E R6, desc[UR60][R4.64] ;  /* 0x0000003c0406a981 */ /* 0x000162000c1e1900 */
[----:B------:R-:W-:Y:S01]  /*29180*/  LOP3.LUT P1, RZ, R16, 0x10, RZ, 0xc0, !PT ;  /* 0x0000001010ff7812 */ /* 0x000fe2000782c0ff */
[----:B------:R-:W-:-:S05]  /*29190*/  VIADD R28, R10, 0x1 ;  /* 0x000000010a1c7836 */ /* 0x000fca0000000000 */
[C---:B------:R-:W-:Y:S01]  /*291a0*/  ISETP.NE.AND P0, PT, R28.reuse, 0x2, PT ;  /* 0x000000021c00780c */ /* 0x040fe20003f05270 */
[----:B------:R-:W-:Y:S05]  /*291b0*/  YIELD ;  /* 0x0000000000007946 */ /* 0x000fea0003800000 */
[----:B------:R-:W-:Y:S01]  /*291c0*/  SEL R3, RZ, 0x1, P0 ;  /* 0x00000001ff037807 */ /* 0x000fe20000000000 */
[----:B------:R-:W-:Y:S01]  /*291d0*/  IMAD.MOV.U32 R23, RZ, RZ, R0 ;  /* 0x000000ffff177224 */ /* 0x000fe200078e0000 */
[----:B------:R-:W-:Y:S02]  /*291e0*/  SEL R28, R28, RZ, P0 ;  /* 0x000000ff1c1c7207 */ /* 0x000fe40000000000 */
[----:B------:R-:W-:Y:S01]  /*291f0*/  LOP3.LUT R30, R20, R3, RZ, 0x3c, !PT ;  /* 0x00000003141e7212 */ /* 0x000fe200078e3cff */
[----:B0-----:R-:W-:Y:S06]  /*29200*/  @!P1 BRA `(.L_x_1950) ;  /* 0x0000000000049947 */ /* 0x001fec0003800000 */
[----:B------:R-:W-:Y:S01]  /*29210*/  BPT.TRAP 0x1 ;  /* 0x000000040000795c */ /* 0x000fe20000300000 */
.L_x_1950:
[----:B------:R-:W-:Y:S01]  /*29220*/  IMAD R5, R28, 0x8, R17 ;  /* 0x000000081c057824 */ /* 0x000fe200078e0211 */
[----:B------:R-:W-:Y:S01]  /*29230*/  SHF.L.U32 R0, R30, 0x1f, RZ ;  /* 0x0000001f1e007819 */ /* 0x000fe200000006ff */
[----:B------:R-:W-:Y:S03]  /*29240*/  BSSY B1, `(.L_x_1951) ;  /* 0x0000003000017945 */ /* 0x000fe60003800000 */
[----:B------:R-:W0:Y:S02]  /*29250*/  SYNCS.PHASECHK.TRANS64.TRYWAIT P0, [R5+URZ+0x2a840], R0 ;  /* 0x02a84000050075a7 */ /* 0x000e24000800017f */
[----:B0-----:R-:W-:Y:S05]  /*29260*/  @!P0 BRA `(.L_x_1952) ;  /* 0x0000005000808947 */ /* 0x001fea0003800000 */
.L_x_2096:
[----:B------:R-:W-:Y:S05]  /*29270*/  BSYNC B1 ;  /* 0x0000000000017941 */ /* 0x000fea0003800000 */
.L_x_1951:
[----:B------:R-:W-:Y:S01]  /*29280*/  SHF.R.S32.HI R21, RZ, 0x1f, R7 ;  /* 0x0000001fff157819 */ /* 0x000fe20000011407 */
[----:B------:R-:W-:Y:S01]  /*29290*/  ULDC.64 UR4, c[0x0][0x300] ;  /* 0x0000c00000047ab9 */ /* 0x000fe20000000a00 */
[----:B-----5:R-:W-:Y:S01]  /*292a0*/  SHF.R.S32.HI R25, RZ, 0x1f, R6 ;  /* 0x0000001fff197819 */ /* 0x020fe20000011406 */
[----:B------:R-:W-:Y:S01]  /*292b0*/  IMAD.WIDE.U32 R2, R7, UR4, RZ ;  /* 0x0000000407027c25 */ /* 0x000fe2000f8e00ff */
[----:B------:R-:W-:Y:S01]  /*292c0*/  ULDC.64 UR6, c[0x0][0x2e8] ;  /* 0x0000ba0000067ab9 */ /* 0x000fe20000000a00 */
[C---:B------:R-:W-:Y:S02]  /*292d0*/  LOP3.LUT P3, RZ, R16.reuse, 0x4, RZ, 0xc0, !PT ;  /* 0x0000000410ff7812 */ /* 0x040fe4000786c0ff */
[----:B0-----:R-:W-:Y:S01]  /*292e0*/  IMAD R0, R21, UR4, RZ ;  /* 0x0000000415007c24 */ /* 0x001fe2000f8e02ff */
[----:B------:R-:W-:Y:S01]  /*292f0*/  LOP3.LUT P2, RZ, R16, 0x2, RZ, 0xc0, !PT ;  /* 0x0000000210ff7812 */ /* 0x000fe2000784c0ff */
[----:B------:R-:W-:Y:S01]  /*29300*/  IMAD R4, R28, 0x4800, R34 ;  /* 0x000048001c047824 */ /* 0x000fe200078e0222 */
[----:B------:R-:W-:Y:S01]  /*29310*/  LOP3.LUT P1, RZ, R16, 0x1, RZ, 0xc0, !PT ;  /* 0x0000000110ff7812 */ /* 0x000fe2000782c0ff */
[----:B------:R-:W-:Y:S01]  /*29320*/  IMAD R0, R7, UR5, R0 ;  /* 0x0000000507007c24 */ /* 0x000fe2000f8e0200 */
[----:B------:R-:W-:-:S04]  /*29330*/  ULDC.64 UR4, c[0x0][0x310] ;  /* 0x0000c40000047ab9 */ /* 0x000fc80000000a00 */
[----:B------:R-:W-:Y:S01]  /*29340*/  IADD3 R3, R3, R0, RZ ;  /* 0x0000000003037210 */ /* 0x000fe20007ffe0ff */
[----:B------:R-:W-:-:S04]  /*29350*/  IMAD R0, R25, UR4, RZ ;  /* 0x0000000419007c24 */ /* 0x000fc8000f8e02ff */
[C---:B------:R-:W-:Y:S02]  /*29360*/  IMAD R0, R6.reuse, UR5, R0 ;  /* 0x0000000506007c24 */ /* 0x040fe4000f8e0200 */
[----:B------:R-:W-:Y:S01]  /*29370*/  IMAD.WIDE.U32 R2, R6, UR4, R2 ;  /* 0x0000000406027c25 */ /* 0x000fe2000f8e0002 */
        /* <DEDUP_REMOVED lines=14> */
[----:B------:R-:W-:-:S05]  /*29460*/  LOP3.LUT R11, R11, 0x38, RZ, 0xc0, !PT ;  /* 0x000000380b0b7812 */ /* 0x000fca00078ec0ff */
[----:B------:R-:W-:-:S05]  /*29470*/  IMAD.SHL.U32 R0, R11, 0x2, RZ ;  /* 0x000000020b007824 */ /* 0x000fca00078e00ff */
        /* <DEDUP_REMOVED lines=33> */
[----:B-12---:R0:W2:Y:S02]  /*29690*/  SHFL.IDX PT, R2, R9, 0x5, 0x181f ;  /* 0x00b81f0009027f89 */ /* 0x0060a400000e0000 */
.L_x_2110:
[----:B--2---:R-:W-:-:S04]  /*296a0*/  IADD3 R2, P0, R2, R0, RZ ;  /* 0x0000000002027210 */ /* 0x004fc80007f1e0ff */
        /* <DEDUP_REMOVED lines=9> */
.L_x_1954:
        /* <DEDUP_REMOVED lines=10> */
.L_x_1955:
[----:B------:R2:W-:Y:S01]  /*297e0*/  SYNCS.ARRIVE.TRANS64.A1T0 RZ, [R5+URZ+0x2a830], RZ ;  /* 0x02a830ff05ff79a7 */ /* 0x0005e2000810003f */
[----:B------:R-:W-:Y:S05]  /*297f0*/  @!P2 BRA `(.L_x_1956) ;  /* 0x000000000004a947 */ /* 0x000fea0003800000 */
[----:B------:R-:W-:Y:S01]  /*29800*/  BPT.TRAP 0x1 ;  /* 0x000000040000795c */ /* 0x000fe20000300000 */
.L_x_1956:
[----:B-1----:R-:W-:Y:S01]  /*29810*/  SHF.L.U32 R2, R20, 0x1f, RZ ;  /* 0x0000001f14027819 */ /* 0x002fe200000006ff */
[----:B--2---:R-:W-:Y:S01]  /*29820*/  IMAD R5, R10, 0x8, R17 ;  /* 0x000000080a057824 */ /* 0x004fe200078e0211 */
[----:B------:R-:W-:Y:S03]  /*29830*/  BSSY B1, `(.L_x_1957) ;  /* 0x0000003000017945 */ /* 0x000fe60003800000 */
[----:B------:R-:W1:Y:S02]  /*29840*/  SYNCS.PHASECHK.TRANS64.TRYWAIT P0, [R5+URZ+0x2a860], R2 ;  /* 0x02a86002050075a7 */ /* 0x000e64000800017f */
[----:B-1----:R-:W-:Y:S05]  /*29850*/  @!P0 BRA `(.L_x_1958) ;  /* 0x0000005000f48947 */ /* 0x002fea0003800000 */
.L_x_2111:
[----:B------:R-:W-:Y:S05]  /*29860*/  BSYNC B1 ;  /* 0x0000000000017941 */ /* 0x000fea0003800000 */
.L_x_1957:
[----:B------:R-:W2:Y:S01]  /*29870*/  S2R R3, SR_TID.X ;  /* 0x0000000000037919 */ /* 0x000ea20000002100 */
[----:B------:R-:W-:Y:S01]  /*29880*/  UMOV UR4, 0xffffffff ;  /* 0xffffffff00047882 */ /* 0x000fe20000000000 */
[----:B0-----:R-:W-:Y:S01]  /*29890*/  IMAD R8, R32, -0x60, R37 ;  /* 0xffffffa020087824 */ /* 0x001fe200078e0225 */
[----:B------:R-:W-:Y:S01]  /*298a0*/  LOP3.LUT P0, RZ, R29, 0x2, RZ, 0xc0, !PT ;  /* 0x000000021dff7812 */ /* 0x000fe2000780c0ff */
[----:B------:R-:W-:Y:S01]  /*298b0*/  IMAD R4, R10, 0x3000, R34 ;  /* 0x000030000a047824 */ /* 0x000fe200078e0222 */
[----:B--2---:R-:W-:-:S04]  /*298c0*/  LOP3.LUT R3, R3, 0x7f, RZ, 0xc0, !PT ;  /* 0x0000007f03037812 */ /* 0x004fc800078ec0ff */
[----:B------:R-:W-:-:S05]  /*298d0*/  SHF.R.U32.HI R3, RZ, 0x3, R3 ;  /* 0x00000003ff037819 */ /* 0x000fca0000011603 */
[----:B------:R-:W-:Y:S01]  /*298e0*/  IMAD.IADD R8, R8, 0x1, -R3 ;  /* 0x0000000108087824 */ /* 0x000fe200078e0a03 */
[----:B------:R-:W-:Y:S06]  /*298f0*/  BRA.DIV UR4, `(.L_x_1959) ;  /* 0x0000005204e07947 */ /* 0x000fec000b800000 */
[----:B-1----:R-:W0:Y:S01]  /*29900*/  SHFL.IDX PT, R2, R18, RZ, 0x181f ;  /* 0x00181fff12027589 */ /* 0x002e2200000e0000 */
[----:B------:R-:W-:-:S03]  /*29910*/  IMAD R4, R4, 0x2, R17 ;  /* 0x0000000204047824 */ /* 0x000fc600078e0211 */
[----:B------:R-:W1:Y:S01]  /*29920*/  SHFL.IDX PT, R3, R19, RZ, 0x181f ;  /* 0x00181fff13037589 */ /* 0x000e6200000e0000 */
[----:B0-----:R-:W-:-:S05]  /*29930*/  IADD3 R2, P1, R2, R0, RZ ;  /* 0x0000000002027210 */ /* 0x001fca0007f3e0ff */
[----:B-1----:R-:W-:Y:S01]  /*29940*/  IMAD.X R3, RZ, RZ, R3, P1 ;  /* 0x000000ffff037224 */ /* 0x002fe200008e0603 */
        /* <DEDUP_REMOVED lines=40> */
.L_x_2125:
[C---:B------:R-:W-:Y:S01]  /*29bd0*/  ISETP.LT.OR P1, PT, R8.reuse, 0x51, !P1 ;  /* 0x000000510800780c */ /* 0x040fe20004f21670 */
[----:B------:R-:W-:Y:S01]  /*29be0*/  ULDC.64 UR4, c[0x0][0x328] ;  /* 0x0000ca0000047ab9 */ /* 0x000fe20000000a00 */
[----:B------:R-:W-:Y:S02]  /*29bf0*/  ISETP.LT.OR P0, PT, R8, 0x51, !P0 ;  /* 0x000000510800780c */ /* 0x000fe40004701670 */
[----:B-1----:R-:W-:Y:S01]  /*29c00*/  IADD3 R2, P2, R2, R0, RZ ;  /* 0x0000000002027210 */ /* 0x002fe20007f5e0ff */
        /* <DEDUP_REMOVED lines=12> */
[----:B------:R-:W-:Y:S01]  /*29cd0*/  IMAD R25, R25, UR4, RZ ;  /* 0x0000000419197c24 */ /* 0x000fe2000f8e02ff */
[----:B------:R-:W-:-:S03]  /*29ce0*/  IADD3 R3, R3, R9, RZ ;  /* 0x0000000903037210 */ /* 0x000fc60007ffe0ff */
[C---:B------:R-:W-:Y:S02]  /*29cf0*/  IMAD R25, R6.reuse, UR5, R25 ;  /* 0x0000000506197c24 */ /* 0x040fe4000f8e0219 */
[----:B------:R-:W-:-:S04]  /*29d00*/  IMAD.WIDE.U32 R2, R6, UR4, R2 ;  /* 0x0000000406027c25 */ /* 0x000fc8000f8e0002 */
[----:B------:R-:W-:-:S07]  /*29d10*/  IMAD.IADD R25, R3, 0x1, R25 ;  /* 0x0000000103197824 */ /* 0x000fce00078e0219 */
.L_x_1960:
        /* <DEDUP_REMOVED lines=10> */
.L_x_1961:
[----:B------:R-:W2:Y:S01]  /*29dc0*/  LDL R0, [R1] ;  /* 0x0000000001007983 */ /* 0x000ea20000100800 */
[----:B------:R-:W-:Y:S01]  /*29dd0*/  IMAD.MOV.U32 R3, RZ, RZ, R25 ;  /* 0x000000ffff037224 */ /* 0x000fe200078e0019 */
[----:B------:R-:W-:Y:S01]  /*29de0*/  ULDC.64 UR4, c[0x0][0x330] ;  /* 0x0000cc0000047ab9 */ /* 0x000fe20000000a00 */
[----:B------:R-:W-:Y:S01]  /*29df0*/  ULDC.64 UR6, c[0x0][0x318] ;  /* 0x0000c60000067ab9 */ /* 0x000fe20000000a00 */
[----:B------:R1:W-:Y:S01]  /*29e00*/  SYNCS.ARRIVE.TRANS64.A1T0 RZ, [R5+URZ+0x2a850], RZ ;  /* 0x02a850ff05ff79a7 */ /* 0x0003e2000810003f */
[----:B------:R-:W-:Y:S01]  /*29e10*/  IMAD.WIDE.U32 R2, R26, UR4, R2 ;  /* 0x000000041a027c25 */ /* 0x000fe2000f8e0002 */
[----:B------:R-:W-:-:S03]  /*29e20*/  MOV R20, R30 ;  /* 0x0000001e00147202 */ /* 0x000fc60000000f00 */
[----:B------:R-:W-:Y:S01]  /*29e30*/  IMAD R19, R26, UR5, R3 ;  /* 0x000000051a137c24 */ /* 0x000fe2000f8e0203 */
[C---:B0-----:R-:W-:Y:S01]  /*29e40*/  LEA R18, P0, R2.reuse, UR6, 0x1 ;  /* 0x0000000602127c11 */ /* 0x041fe2000f8008ff */
[----:B------:R-:W-:Y:S02]  /*29e50*/  IMAD.MOV.U32 R10, RZ, RZ, R28 ;  /* 0x000000ffff0a7224 */ /* 0x000fe400078e001c */
[----:B------:R-:W-:Y:S01]  /*29e60*/  IMAD.MOV.U32 R32, RZ, RZ, R23 ;  /* 0x000000ffff207224 */ /* 0x000fe200078e0017 */
[----:B------:R-:W-:Y:S02]  /*29e70*/  LEA.HI.X R19, R2, UR7, R19, 0x1, P0 ;  /* 0x0000000702137c11 */ /* 0x000fe400080f0c13 */
[C---:B--2---:R-:W-:Y:S01]  /*29e80*/  ISETP.GT.AND P0, PT, R23.reuse, R0, PT ;  /* 0x000000001700720c */ /* 0x044fe20003f04270 */
[----:B------:R-:W-:-:S12]  /*29e90*/  VIADD R0, R23, 0xffffffff ;  /* 0xffffffff17007836 */ /* 0x000fd80000000000 */
[----:B-1----:R-:W-:Y:S05]  /*29ea0*/  @P0 BRA `(.L_x_1962) ;  /* 0xfffffff000380947 */ /* 0x002fea000383ffff */
.L_x_1949:
[----:B------:R-:W-:Y:S05]  /*29eb0*/  BSYNC B0 ;  /* 0x0000000000007941 */ /* 0x000fea0003800000 */
.L_x_1948:
[----:B0-----:R-:W0:Y:S01]  /*29ec0*/  S2R R2, SR_TID.X ;  /* 0x0000000000027919 */ /* 0x001e220000002100 */
[----:B------:R-:W-:Y:S01]  /*29ed0*/  BSSY B0, `(.L_x_1963) ;  /* 0x0000010000007945 */ /* 0x000fe20003800000 */
[----:B0-----:R-:W-:-:S04]  /*29ee0*/  LOP3.LUT R2, R2, 0x7f, RZ, 0xc0, !PT ;  /* 0x0000007f02027812 */ /* 0x001fc800078ec0ff */
[----:B------:R-:W-:-:S13]  /*29ef0*/  ISETP.NE.AND P0, PT, R2, RZ, PT ;  /* 0x000000ff0200720c */ /* 0x000fda0003f05270 */
[----:B------:R-:W-:Y:S05]  /*29f00*/  @P0 BRA `(.L_x_1964) ;  /* 0x0000000000300947 */ /* 0x000fea0003800000 */
[----:B------:R-:W0:Y:S01]  /*29f10*/  S2R R5, SR_LANEID ;  /* 0x0000000000057919 */ /* 0x000e220000000000 */
[----:B------:R-:W-:Y:S01]  /*29f20*/  VOTEU.ANY UR4, UPT, PT ;  /* 0x0000000000047886 */ /* 0x000fe200038e0100 */
[----:B------:R-:W1:Y:S01]  /*29f30*/  LDC.64 R2, c[0x0][0xc60] ;  /* 0x00031800ff027b82 */ /* 0x000e620000000a00 */
[----:B------:R-:W0:Y:S02]  /*29f40*/  FLO.U32 R0, UR4 ;  /* 0x0000000400007d00 */ /* 0x000e2400080e0000 */
[----:B0-----:R-:W-:-:S06]  /*29f50*/  ISETP.EQ.U32.AND P0, PT, R0, R5, PT ;  /* 0x000000050000720c */ /* 0x001fcc0003f02070 */
[----:B------:R-:W1:Y:S07]  /*29f60*/  POPC R5, UR4 ;  /* 0x0000000400057d09 */ /* 0x000e6e0008000000 */
[----:B-1----:R-:W2:Y:S01]  /*29f70*/  @P0 ATOMG.E.ADD.STRONG.GPU PT, R3, desc[UR60][R2.64], R5 ;  /* 0x00000005020309a8 */ /* 0x002ea200081ee1fc */
[----:B------:R-:W0:Y:S02]  /*29f80*/  S2R R4, SR_LTMASK ;  /* 0x0000000000047919 */ /* 0x000e240000003900 */
[----:B0-----:R-:W-:-:S04]  /*29f90*/  LOP3.LUT R4, R4, UR4, RZ, 0xc0, !PT ;  /* 0x0000000404047c12 */ /* 0x001fc8000f8ec0ff */
[----:B------:R-:W0:Y:S01]  /*29fa0*/  POPC R7, R4 ;  /* 0x0000000400077309 */ /* 0x000e220000000000 */
[----:B--2---:R-:W0:Y:S02]  /*29fb0*/  SHFL.IDX PT, R0, R3, R0, 0x1f ;  /* 0x00001f0003007589 */ /* 0x004e2400000e0000 */
[----:B0-----:R-:W-:-:S07]  /*29fc0*/  IADD3 R24, R0, UR38, R7 ;  /* 0x0000002600187c10 */ /* 0x001fce000fffe007 */
.L_x_1964:
[----:B------:R-:W-:Y:S05]  /*29fd0*/  BSYNC B0 ;  /* 0x0000000000007941 */ /* 0x000fea0003800000 */
.L_x_1963:
[----:B------:R-:W-:-:S13]  /*29fe0*/  LOP3.LUT P0, RZ, R16, 0x10, RZ, 0xc0, !PT ;  /* 0x0000001010ff7812 */ /* 0x000fda000780c0ff */
[----:B------:R-:W-:Y:S05]  /*29ff0*/  @!P0 BRA `(.L_x_1965) ;  /* 0x0000000000048947 */ /* 0x000fea0003800000 */
[----:B------:R-:W-:Y:S01]  /*2a000*/  BPT.TRAP 0x1 ;  /* 0x000000040000795c */ /* 0x000fe20000300000 */
.L_x_1965:
[----:B------:R-:W-:Y:S01]  /*2a010*/  IMAD R0, R28, 0x8, R17 ;  /* 0x000000081c007824 */ /* 0x000fe200078e0211 */
[----:B------:R-:W-:Y:S01]  /*2a020*/  SHF.L.U32 R3, R30, 0x1f, RZ ;  /* 0x0000001f1e037819 */ /* 0x000fe200000006ff */
[----:B------:R-:W-:Y:S01]  /*2a030*/  BSSY B0, `(.L_x_1966) ;  /* 0x0000004000007945 */ /* 0x000fe20003800000 */
[----:B------:R-:W-:Y:S02]  /*2a040*/  IMAD R6, R23, -0x60, R37 ;  /* 0xffffffa017067824 */ /* 0x000fe400078e0225 */
[----:B------:R-:W0:Y:S02]  /*2a050*/  SYNCS.PHASECHK.TRANS64.TRYWAIT P0, [R0+URZ+0x2a860], R3 ;  /* 0x02a86003000075a7 */ /* 0x000e24000800017f */
[----:B0-----:R-:W-:Y:S05]  /*2a060*/  @!P0 BRA `(.L_x_1967) ;  /* 0x0000005000f48947 */ /* 0x001fea0003800000 */
.L_x_2126:
[----:B------:R-:W-:Y:S05]  /*2a070*/  BSYNC B0 ;  /* 0x0000000000007941 */ /* 0x000fea0003800000 */
.L_x_1966:
        /* <DEDUP_REMOVED lines=18> */
[----:B-1----:R-:W-:-:S05]  /*2a1a0*/  IMAD.SHL.U32 R7, R7, 0x8, RZ ;  /* 0x0000000807077824 */ /* 0x002fca00078e00ff */
[----:B------:R-:W-:-:S04]  /*2a1b0*/  LOP3.LUT R7, R7, 0x38, RZ, 0xc0, !PT ;  /* 0x0000003807077812 */ /* 0x000fc800078ec0ff */
[----:B------:R-:W-:Y:S02]  /*2a1c0*/  SHF.L.U32 R5, R7, 0x1, RZ ;  /* 0x0000000107057819 */ /* 0x000fe400000006ff */
[----:B------:R-:W-:Y:S02]  /*2a1d0*/  SHFL.IDX PT, R7, R19, 0x2, 0x181f ;  /* 0x00581f0013077f89 */ /* 0x000fe400000e0000 */
        /* <DEDUP_REMOVED lines=35> */
.L_x_2140:
        /* <DEDUP_REMOVED lines=11> */
.L_x_1969:
        /* <DEDUP_REMOVED lines=10> */
.L_x_1970:
[----:B------:R2:W-:Y:S01]  /*2a560*/  SYNCS.ARRIVE.TRANS64.A1T0 RZ, [R0+URZ+0x2a850], RZ ;  /* 0x02a850ff00ff79a7 */ /* 0x0005e2000810003f */
[----:B------:R-:W-:-:S05]  /*2a570*/  VIADD R28, R28, 0x1 ;  /* 0x000000011c1c7836 */ /* 0x000fca0000000000 */
[----:B------:R-:W-:-:S04]  /*2a580*/  ISETP.NE.AND P0, PT, R28, 0x2, PT ;  /* 0x000000021c00780c */ /* 0x000fc80003f05270 */
[----:B0-----:R-:W-:Y:S02]  /*2a590*/  SEL R3, RZ, 0x1, P0 ;  /* 0x00000001ff037807 */ /* 0x001fe40000000000 */
[----:B------:R-:W-:Y:S02]  /*2a5a0*/  SEL R28, R28, RZ, P0 ;  /* 0x000000ff1c1c7207 */ /* 0x000fe40000000000 */
[----:B--2---:R-:W-:-:S07]  /*2a5b0*/  LOP3.LUT R30, R30, R3, RZ, 0x3c, !PT ;  /* 0x000000031e1e7212 */ /* 0x004fce00078e3cff */
.L_x_1927:
[----:B------:R-:W-:Y:S05]  /*2a5c0*/  BSYNC B7 ;  /* 0x0000000000077941 */ /* 0x000fea0003800000 */
.L_x_1925:
[----:B------:R-:W-:-:S13]  /*2a5d0*/  LOP3.LUT P0, RZ, R16, 0x20, RZ, 0xc0, !PT ;  /* 0x0000002010ff7812 */ /* 0x000fda000780c0ff */
[----:B------:R-:W-:Y:S05]  /*2a5e0*/  @!P0 BRA `(.L_x_1971) ;  /* 0x0000000000248947 */ /* 0x000fea0003800000 */
[----:B------:R-:W-:Y:S05]  /*2a5f0*/  WARPSYNC.ALL ;  /* 0x0000000000007948 */ /* 0x000fea0003800000 */
[----:B------:R-:W2:Y:S08]  /*2a600*/  S2UR UR5, SR_CgaCtaId ;  /* 0x00000000000579c3 */ /* 0x000eb00000008800 */
[----:B------:R-:W-:Y:S06]  /*2a610*/  BAR.SYNC.DEFER_BLOCKING 0x5, 0x180 ;  /* 0x0146000000007b1d */ /* 0x000fec0000010000 */
[----:B------:R-:W-:-:S02]  /*2a620*/  UMOV UR4, 0x400 ;  /* 0x0000040000047882 */ /* 0x000fc40000000000 */
[----:B--2---:R-:W-:-:S06]  /*2a630*/  ULEA UR4, UR5, UR4, 0x18 ;  /* 0x0000000405047291 */ /* 0x004fcc000f8ec03f */
[----:B0-----:R-:W-:-:S05]  /*2a640*/  IMAD.U32 R17, RZ, RZ, UR4 ;  /* 0x00000004ff117e24 */ /* 0x001fca000f8e00ff */
[----:B------:R0:W2:Y:S01]  /*2a650*/  LDS.128 R24, [R17+0x2a8d0] ;  /* 0x02a8d00011187984 */ /* 0x0000a20000000c00 */
[----:B------:R-:W-:Y:S06]  /*2a660*/  BAR.ARV 0x4, 0x180 ;  /* 0x0106000000007b1d */ /* 0x000fec0000002000 */
[----:B------:R-:W-:Y:S05]  /*2a670*/  BRA `(.L_x_1972) ;  /* 0x0000000c00d47947 */ /* 0x000fea0003800000 */
.L_x_1971:
[----:B------:R-:W2:Y:S01]  /*2a680*/  S2R R8, SR_TID.X ;  /* 0x0000000000087919 */ /* 0x000ea20000002100 */
[----:B------:R-:W-:Y:S01]  /*2a690*/  UMOV UR4, 0xffffffff ;  /* 0xffffffff00047882 */ /* 0x000fe20000000000 */
[----:B--2---:R-:W-:-:S04]  /*2a6a0*/  LOP3.LUT R8, R8, 0x1f, RZ, 0xc0, !PT ;  /* 0x0000001f08087812 */ /* 0x004fc800078ec0ff */
[----:B------:R-:W-:Y:S01]  /*2a6b0*/  ISETP.NE.AND P0, PT, R8, 0x1f, PT ;  /* 0x0000001f0800780c */ /* 0x000fe20003f05270 */
[----:B------:R-:W-:-:S12]  /*2a6c0*/  BRA.DIV UR4, `(.L_x_1973) ;  /* 0x00000056045c7947 */ /* 0x000fd8000b800000 */
[----:B------:R-:W-:Y:S01]  /*2a6d0*/  IADD3 R7, R27, R8, RZ ;  /* 0x000000081b077210 */ /* 0x000fe20007ffe0ff */
[----:B------:R-:W-:-:S03]  /*2a6e0*/  ULDC UR4, c[0x0][0xc3c] ;  /* 0x00030f0000047ab9 */ /* 0x000fc60000000800 */
[----:B------:R-:W-:-:S13]  /*2a6f0*/  ISETP.GE.OR P1, PT, R7, UR4, !P0 ;  /* 0x0000000407007c0c */ /* 0x000fda000c726670 */
[----:B------:R-:W2:Y:S08]  /*2a700*/  @!P1 LDC.64 R2, c[0x0][0xc80] ;  /* 0x00032000ff029b82 */ /* 0x000eb00000000a00 */
[----:B------:R-:W3:Y:S01]  /*2a710*/  @!P1 LDC.64 R4, c[0x0][0xc78] ;  /* 0x00031e00ff049b82 */ /* 0x000ee20000000a00 */
[----:B--2---:R-:W-:-:S05]  /*2a720*/  @!P1 IMAD.WIDE R2, R7, 0x4, R2 ;  /* 0x0000000407029825 */ /* 0x004fca00078e0202 */
[----:B-1----:R3:W2:Y:S02]  /*2a730*/  @!P1 LDG.E R6, desc[UR60][R2.64] ;  /* 0x0000003c02069981 */ /* 0x0026a4000c1e1900 */
[----:B---3--:R-:W-:-:S05]  /*2a740*/  @!P1 IMAD.WIDE R2, R7, 0x4, R4 ;  /* 0x0000000407029825 */ /* 0x008fca00078e0204 */
[----:B------:R-:W3:Y:S01]  /*2a750*/  @!P1 LDG.E R5, desc[UR60][R2.64] ;  /* 0x0000003c02059981 */ /* 0x000ee2000c1e1900 */
[----:B------:R-:W-:Y:S01]  /*2a760*/  IMAD.MOV.U32 R25, RZ, RZ, RZ ;  /* 0x000000ffff197224 */ /* 0x000fe200078e00ff */
[C---:B------:R-:W-:Y:S01]  /*2a770*/  ISETP.GE.U32.AND P2, PT, R8.reuse, 0x2, PT ;  /* 0x000000020800780c */ /* 0x040fe20003f46070 */
[----:B------:R-:W-:Y:S01]  /*2a780*/  IMAD.MOV.U32 R4, RZ, RZ, RZ ;  /* 0x000000ffff047224 */ /* 0x000fe200078e00ff */
[C---:B------:R-:W-:Y:S01]  /*2a790*/  ISETP.GE.U32.AND P3, PT, R8.reuse, 0x4, PT ;  /* 0x000000040800780c */ /* 0x040fe20003f66070 */
[----:B------:R-:W-:Y:S01]  /*2a7a0*/  SHFL.IDX PT, R0, R24, RZ, 0x1f ;  /* 0x00001fff18007589 */ /* 0x000fe200000e0000 */
[C---:B------:R-:W-:Y:S02]  /*2a7b0*/  ISETP.GE.U32.AND P4, PT, R8.reuse, 0x8, PT ;  /* 0x000000080800780c */ /* 0x040fe40003f86070 */
[C---:B------:R-:W-:Y:S01]  /*2a7c0*/  ISETP.GE.U32.AND P5, PT, R8.reuse, 0x10, PT ;  /* 0x000000100800780c */ /* 0x040fe20003fa6070 */
[----:B------:R-:W-:Y:S01]  /*2a7d0*/  SHFL.IDX PT, R7, R24, 0x1, 0x1f ;  /* 0x00201f0018077f89 */ /* 0x000fe200000e0000 */
[----:B--2---:R-:W-:Y:S01]  /*2a7e0*/  @!P1 IMAD.MOV.U32 R25, RZ, RZ, R6 ;  /* 0x000000ffff199224 */ /* 0x004fe200078e0006 */
[----:B------:R-:W-:Y:S01]  /*2a7f0*/  MOV R6, RZ ;  /* 0x000000ff00067202 */ /* 0x000fe20000000f00 */
[----:B---3--:R-:W-:Y:S01]  /*2a800*/  @!P1 IMAD.MOV.U32 R4, RZ, RZ, R5 ;  /* 0x000000ffff049224 */ /* 0x008fe200078e0005 */
[----:B------:R-:W-:-:S03]  /*2a810*/  ISETP.NE.AND P1, PT, R8, RZ, PT ;  /* 0x000000ff0800720c */ /* 0x000fc60003f25270 */
[----:B------:R-:W-:-:S05]  /*2a820*/  IMAD R13, R4, R25, RZ ;  /* 0x00000019040d7224 */ /* 0x000fca00078e02ff */
        /* <DEDUP_REMOVED lines=15> */
[----:B------:R1:W2:Y:S02]  /*2a920*/  SHFL.IDX PT, R14, R2, 0x1f, 0x1f ;  /* 0x03e01f00020e7f89 */ /* 0x0002a400000e0000 */
.L_x_2150:
[----:B------:R-:W-:Y:S02]  /*2a930*/  ULDC UR4, c[0x0][0xc38] ;  /* 0x00030e0000047ab9 */ /* 0x000fe40000000800 */
[----:B------:R-:W-:-:S04]  /*2a940*/  IMAD.U32 R5, RZ, RZ, UR4 ;  /* 0x00000004ff057e24 */ /* 0x000fc8000f8e00ff */
[----:B--2---:R-:W-:-:S04]  /*2a950*/  IMAD R14, R14, R5, RZ ;  /* 0x000000050e0e7224 */ /* 0x004fc800078e02ff */
[----:B------:R-:W-:-:S05]  /*2a960*/  IMAD.IADD R7, R7, 0x1, R14 ;  /* 0x0000000107077824 */ /* 0x000fca00078e020e */
[----:B------:R-:W-:-:S13]  /*2a970*/  ISETP.GT.AND P6, PT, R7, R0, PT ;  /* 0x000000000700720c */ /* 0x000fda0003fc4270 */
[----:B------:R-:W-:Y:S05]  /*2a980*/  @P6 BRA `(.L_x_1974) ;  /* 0x0000000000a46947 */ /* 0x000fea0003800000 */
.L_x_1977:
[----:B-1----:R-:W1:Y:S01]  /*2a990*/  LDC R2, c[0x0][0xc3c] ;  /* 0x00030f00ff027b82 */ /* 0x002e620000000800 */
[----:B------:R-:W-:-:S05]  /*2a9a0*/  VIADD R27, R27, 0x1f ;  /* 0x0000001f1b1b7836 */ /* 0x000fca0000000000 */
[----:B-1----:R-:W-:-:S13]  /*2a9b0*/  ISETP.GE.AND P6, PT, R27, R2, PT ;  /* 0x000000021b00720c */ /* 0x002fda0003fc6270 */
[----:B------:R-:W-:Y:S05]  /*2a9c0*/  @P6 BRA `(.L_x_1975) ;  /* 0x0000000800bc6947 */ /* 0x000fea0003800000 */
[----:B------:R-:W1:Y:S01]  /*2a9d0*/  S2R R3, SR_TID.X ;  /* 0x0000000000037919 */ /* 0x000e620000002100 */
[----:B------:R-:W-:Y:S02]  /*2a9e0*/  MOV R25, RZ ;  /* 0x000000ff00197202 */ /* 0x000fe40000000f00 */
[----:B-1----:R-:W-:-:S05]  /*2a9f0*/  LOP3.LUT R3, R3, 0x1f, RZ, 0xc0, !PT ;  /* 0x0000001f03037812 */ /* 0x002fca00078ec0ff */
[----:B------:R-:W-:-:S05]  /*2aa00*/  IMAD.IADD R9, R27, 0x1, R3 ;  /* 0x000000011b097824 */ /* 0x000fca00078e0203 */
[----:B------:R-:W-:-:S13]  /*2aa10*/  ISETP.GE.OR P6, PT, R9, R2, !P0 ;  /* 0x000000020900720c */ /* 0x000fda00047c6670 */
[----:B------:R-:W1:Y:S08]  /*2aa20*/  @!P6 LDC.64 R2, c[0x0][0xc80] ;  /* 0x00032000ff02eb82 */ /* 0x000e700000000a00 */
[----:B------:R-:W2:Y:S01]  /*2aa30*/  @!P6 LDC.64 R4, c[0x0][0xc78] ;  /* 0x00031e00ff04eb82 */ /* 0x000ea20000000a00 */
[----:B-1----:R-:W-:-:S05]  /*2aa40*/  @!P6 IMAD.WIDE R2, R9, 0x4, R2 ;  /* 0x000000040902e825 */ /* 0x002fca00078e0202 */
[----:B------:R2:W3:Y:S02]  /*2aa50*/  @!P6 LDG.E R25, desc[UR60][R2.64] ;  /* 0x0000003c0219e981 */ /* 0x0004e4000c1e1900 */
[----:B--2---:R-:W-:-:S04]  /*2aa60*/  @!P6 IMAD.WIDE R2, R9, 0x4, R4 ;  /* 0x000000040902e825 */ /* 0x004fc800078e0204 */
[----:B------:R-:W-:-:S06]  /*2aa70*/  IMAD.MOV.U32 R4, RZ, RZ, RZ ;  /* 0x000000ffff047224 */ /* 0x000fcc00078e00ff */
[----:B------:R-:W3:Y:S01]  /*2aa80*/  @!P6 LDG.E R4, desc[UR60][R2.64] ;  /* 0x0000003c0204e981 */ /* 0x000ee2000c1e1900 */
[----:B------:R-:W-:Y:S01]  /*2aa90*/  UMOV UR4, 0xffffffff ;  /* 0xffffffff00047882 */ /* 0x000fe20000000000 */
[----:B---3--:R-:W-:Y:S02]  /*2aaa0*/  IMAD R13, R4, R25, RZ ;  /* 0x00000019040d7224 */ /* 0x008fe400078e02ff */
[----:B------:R-:W-:Y:S05]  /*2aab0*/  BRA.DIV UR4, `(.L_x_1976) ;  /* 0x00000056049c7947 */ /* 0x000fea000b800000 */
        /* <DEDUP_REMOVED lines=15> */
[----:B------:R1:W2:Y:S02]  /*2abb0*/  SHFL.IDX PT, R14, R2, 0x1f, 0x1f ;  /* 0x03e01f00020e7f89 */ /* 0x0002a400000e0000 */
.L_x_2158:
[----:B------:R-:W-:Y:S02]  /*2abc0*/  ULDC UR4, c[0x0][0xc38] ;  /* 0x00030e0000047ab9 */ /* 0x000fe40000000800 */
[----:B------:R-:W-:-:S04]  /*2abd0*/  IMAD.U32 R5, RZ, RZ, UR4 ;  /* 0x00000004ff057e24 */ /* 0x000fc8000f8e00ff */
[----:B--2---:R-:W-:-:S04]  /*2abe0*/  IMAD R14, R14, R5, RZ ;  /* 0x000000050e0e7224 */ /* 0x004fc800078e02ff */
[----:B------:R-:W-:-:S05]  /*2abf0*/  IMAD.IADD R7, R14, 0x1, R7 ;  /* 0x000000010e077824 */ /* 0x000fca00078e0207 */
[----:B------:R-:W-:-:S13]  /*2ac00*/  ISETP.GT.AND P6, PT, R7, R0, PT ;  /* 0x000000000700720c */ /* 0x000fda0003fc4270 */
[----:B------:R-:W-:Y:S05]  /*2ac10*/  @!P6 BRA `(.L_x_1977) ;  /* 0xfffffffc005ce947 */ /* 0x000fea000383ffff */
.L_x_1974:
[----:B------:R-:W-:Y:S01]  /*2ac20*/  IMAD.IADD R7, R7, 0x1, -R14 ;  /* 0x0000000107077824 */ /* 0x000fe200078e0a0e */
[----:B------:R-:W-:-:S03]  /*2ac30*/  UMOV UR4, 0xffffffff ;  /* 0xffffffff00047882 */ /* 0x000fc60000000000 */
[----:B------:R-:W-:-:S05]  /*2ac40*/  IMAD R3, R2, R5, R7 ;  /* 0x0000000502037224 */ /* 0x000fca00078e0207 */
[----:B------:R-:W-:Y:S01]  /*2ac50*/  ISETP.GT.AND P6, PT, R3, R0, PT ;  /* 0x000000000300720c */ /* 0x000fe20003fc4270 */
[----:B------:R-:W-:-:S12]  /*2ac60*/  BRA.DIV UR4, `(.L_x_1978) ;  /* 0x0000005604e87947 */ /* 0x000fd8000b800000 */
[----:B------:R-:W-:-:S04]  /*2ac70*/  VOTE.ANY R3, PT, !P6 ;  /* 0x0000000000037806 */ /* 0x000fc800070e0100 */
[----:B------:R-:W2:Y:S02]  /*2ac80*/  POPC R12, R3 ;  /* 0x00000003000c7309 */ /* 0x000ea40000000000 */
[----:B--2---:R2:W3:Y:S01]  /*2ac90*/  SHFL.IDX PT, R25, R25, R12, 0x1f ;  /* 0x00001f0c19197589 */ /* 0x0044e200000e0000 */
[----:B------:R-:W-:-:S03]  /*2aca0*/  IADD3 R27, R12, R27, RZ ;  /* 0x0000001b0c1b7210 */ /* 0x000fc60007ffe0ff */
[----:B------:R2:W4:Y:S04]  /*2acb0*/  SHFL.IDX PT, R4, R4, R12, 0x1f ;  /* 0x00001f0c04047589 */ /* 0x00052800000e0000 */
.L_x_2163:
[----:B------:R-:W-:-:S13]  /*2acc0*/  ISETP.NE.AND P0, PT, R3, RZ, PT ;  /* 0x000000ff0300720c */ /* 0x000fda0003f05270 */
[----:B------:R-:W-:Y:S05]  /*2acd0*/  @!P0 BRA `(.L_x_1979) ;  /* 0x0000000000108947 */ /* 0x000fea0003800000 */
[----:B------:R-:W-:Y:S01]  /*2ace0*/  UMOV UR4, 0xffffffff ;  /* 0xffffffff00047882 */ /* 0x000fe20000000000 */
[----:B--2---:R-:W-:Y:S02]  /*2acf0*/  VIADD R12, R12, 0xffffffff ;  /* 0xffffffff0c0c7836 */ /* 0x004fe40000000000 */
[----:B------:R-:W-:Y:S05]  /*2ad00*/  BRA.DIV UR4, `(.L_x_1980) ;  /* 0x0000005a041c7947 */ /* 0x000fea000b800000 */
[----:B------:R2:W0:Y:S02]  /*2ad10*/  SHFL.IDX PT, R6, R2, R12, 0x1f ;  /* 0x00001f0c02067589 */ /* 0x00042400000e0000 */
.L_x_1979:
[----:B----4-:R-:W-:Y:S01]  /*2ad20*/  ISETP.NE.AND P0, PT, R4, 0x1, PT ;  /* 0x000000010400780c */ /* 0x010fe20003f05270 */
[----:B0-----:R-:W-:-:S04]  /*2ad30*/  IMAD R24, R6, R5, R7 ;  /* 0x0000000506187224 */ /* 0x001fc800078e0207 */
[----:B------:R-:W-:-:S08]  /*2ad40*/  IMAD.IADD R0, R0, 0x1, -R24 ;  /* 0x0000000100007824 */ /* 0x000fd000078e0a18 */
[----:B------:R-:W-:Y:S05]  /*2ad50*/  @!P0 BRA `(.L_x_1981) ;  /* 0x0000000000dc8947 */ /* 0x000fea0003800000 */
[-C--:B---3--:R-:W-:Y:S02]  /*2ad60*/  IABS R5, R25.reuse ;  /* 0x0000001900057213 */ /* 0x088fe40000000000 */
[----:B------:R-:W-:Y:S02]  /*2ad70*/  IABS R6, R4 ;  /* 0x0000000400067213 */ /* 0x000fe40000000000 */
[----:B------:R-:W0:Y:S08]  /*2ad80*/  I2F.RP R7, R5 ;  /* 0x0000000500077306 */ /* 0x000e300000209400 */
[----:B------:R-:W3:Y:S08]  /*2ad90*/  I2F.RP R8, R6 ;  /* 0x0000000600087306 */ /* 0x000ef00000209400 */
[----:B0-----:R-:W1:Y:S08]  /*2ada0*/  MUFU.RCP R7, R7 ;  /* 0x0000000700077308 */ /* 0x001e700000001000 */
[----:B---3--:R-:W-:Y:S01]  /*2adb0*/  MUFU.RCP R8, R8 ;  /* 0x0000000800087308 */ /* 0x008fe20000001000 */
[----:B-12---:R-:W-:Y:S01]  /*2adc0*/  VIADD R2, R7, 0xffffffe ;  /* 0x0ffffffe07027836 */ /* 0x006fe20000000000 */
[----:B------:R-:W-:-:S06]  /*2add0*/  IABS R7, R25 ;  /* 0x0000001900077213 */ /* 0x000fcc0000000000 */
[----:B------:R0:W1:Y:S02]  /*2ade0*/  F2I.FTZ.U32.TRUNC.NTZ R3, R2 ;  /* 0x0000000200037305 */ /* 0x000064000021f000 */
[----:B0-----:R-:W-:Y:S01]  /*2adf0*/  MOV R2, RZ ;  /* 0x000000ff00027202 */ /* 0x001fe20000000f00 */
        /* <DEDUP_REMOVED lines=14> */
[----:B0-----:R-:W-:Y:S01]  /*2aee0*/  IMAD.MOV R5, RZ, RZ, -R3 ;  /* 0x000000ffff057224 */ /* 0x001fe200078e0a03 */
[----:B------:R-:W-:-:S03]  /*2aef0*/  MOV R2, RZ ;  /* 0x000000ff00027202 */ /* 0x000fc60000000f00 */
        /* <DEDUP_REMOVED lines=19> */
[----:B------:R-:W-:-:S04]  /*2b030*/  @P0 VIADD R5, R5, 0x1 ;  /* 0x0000000105050836 */ /* 0x000fc80000000000 */
[----:B------:R-:W-:Y:S01]  /*2b040*/  @!P2 IMAD.MOV R5, RZ, RZ, -R5 ;  /* 0x000000ffff05a224 */ /* 0x000fe200078e0a05 */
[----:B------:R-:W-:-:S05]  /*2b050*/  @!P1 LOP3.LUT R5, RZ, R4, RZ, 0x33, !PT ;  /* 0x00000004ff059212 */ /* 0x000fca00078e33ff */
[----:B------:R-:W-:Y:S01]  /*2b060*/  IMAD.MOV R2, RZ, RZ, -R5 ;  /* 0x000000ffff027224 */ /* 0x000fe200078e0a05 */
[----:B------:R-:W-:-:S03]  /*2b070*/  LEA R5, R4, R5, 0x18 ;  /* 0x0000000504057211 */ /* 0x000fc600078ec0ff */
[--C-:B------:R-:W-:Y:S02]  /*2b080*/  IMAD R4, R4, R2, R7.reuse ;  /* 0x0000000204047224 */ /* 0x100fe400078e0207 */
[----:B------:R-:W-:Y:S02]  /*2b090*/  IMAD.MOV R2, RZ, RZ, -R7 ;  /* 0x000000ffff027224 */ /* 0x000fe400078e0a07 */
[----:B------:R-:W-:Y:S02]  /*2b0a0*/  IMAD R26, R4, 0x10000, R5 ;  /* 0x00010000041a7824 */ /* 0x000fe400078e0205 */
[----:B------:R-:W-:Y:S01]  /*2b0b0*/  IMAD R2, R25, R2, R0 ;  /* 0x0000000219027224 */ /* 0x000fe200078e0200 */
[----:B------:R-:W-:Y:S06]  /*2b0c0*/  BRA `(.L_x_1982) ;  /* 0x0000000000f07947 */ /* 0x000fec0003800000 */
.L_x_1981:
[----:B-12---:R-:W0:Y:S02]  /*2b0d0*/  LDC.64 R2, c[0x0][0xc90] ;  /* 0x00032400ff027b82 */ /* 0x006e240000000a00 */
[----:B0-----:R-:W-:-:S05]  /*2b0e0*/  IMAD.WIDE R2, R27, 0x4, R2 ;  /* 0x000000041b027825 */ /* 0x001fca00078e0202 */
[----:B------:R0:W3:Y:S02]  /*2b0f0*/  LDG.E R6, desc[UR60][R2.64] ;  /* 0x0000003c02067981 */ /* 0x0000e4000c1e1900 */
[----:B0-----:R-:W-:Y:S01]  /*2b100*/  MOV R2, RZ ;  /* 0x000000ff00027202 */ /* 0x001fe20000000f00 */
[----:B---3--:R-:W-:-:S05]  /*2b110*/  IMAD R7, R25, R6, RZ ;  /* 0x0000000619077224 */ /* 0x008fca00078e02ff */
        /* <DEDUP_REMOVED lines=23> */
[----:B------:R-:W-:Y:S02]  /*2b290*/  IMAD R4, R6, R2, RZ ;  /* 0x0000000206047224 */ /* 0x000fe400078e02ff */
[----:B------:R-:W-:Y:S02]  /*2b2a0*/  IMAD.MOV R2, RZ, RZ, -R2 ;  /* 0x000000ffff027224 */ /* 0x000fe400078e0a02 */
[----:B------:R-:W-:Y:S02]  /*2b2b0*/  IMAD.MOV R3, RZ, RZ, -R4 ;  /* 0x000000ffff037224 */ /* 0x000fe400078e0a04 */
[----:B------:R-:W-:Y:S01]  /*2b2c0*/  IMAD R0, R7, R2, R0 ;  /* 0x0000000207007224 */ /* 0x000fe200078e0200 */
[----:B------:R-:W-:Y:S02]  /*2b2d0*/  MOV R2, RZ ;  /* 0x000000ff00027202 */ /* 0x000fe40000000f00 */
        /* <DEDUP_REMOVED lines=23> */
[----:B------:R-:W-:Y:S02]  /*2b450*/  @!P2 IADD3 R2, -R2, RZ, RZ ;  /* 0x000000ff0202a210 */ /* 0x000fe40007ffe1ff */
[----:B------:R-:W-:Y:S01]  /*2b460*/  @!P1 LOP3.LUT R2, RZ, R5, RZ, 0x33, !PT ;  /* 0x00000005ff029212 */ /* 0x000fe200078e33ff */
[----:B------:R-:W-:-:S04]  /*2b470*/  IMAD.MOV R5, RZ, RZ, -R5 ;  /* 0x000000ffff057224 */ /* 0x000fc800078e0a05 */
[----:B------:R-:W-:-:S07]  /*2b480*/  IMAD R26, R2, R5, R3 ;  /* 0x00000005021a7224 */ /* 0x000fce00078e0203 */
.L_x_1982:
[----:B------:R-:W-:-:S05]  /*2b490*/  LOP3.LUT R2, RZ, R2, RZ, 0x33, !PT ;  /* 0x00000002ff027212 */ /* 0x000fca00078e33ff */
[----:B------:R-:W-:Y:S01]  /*2b4a0*/  IMAD.IADD R25, R25, 0x1, R2 ;  /* 0x0000000119197824 */ /* 0x000fe200078e0202 */
[----:B------:R-:W-:Y:S06]  /*2b4b0*/  BRA `(.L_x_1983) ;  /* 0x00000000001c7947 */ /* 0x000fec0003800000 */
.L_x_1975:
[----:B------:R-:W-:Y:S01]  /*2b4c0*/  UMOV UR4, URZ ;  /* 0x0000003f00047c82 */ /* 0x000fe20008000000 */
[----:B------:R-:W-:Y:S01]  /*2b4d0*/  UMOV UR5, URZ ;  /* 0x0000003f00057c82 */ /* 0x000fe20008000000 */
[----:B------:R-:W-:Y:S01]  /*2b4e0*/  ULDC UR6, c[0x0][0xc3c] ;  /* 0x00030f0000067ab9 */ /* 0x000fe20000000800 */
[----:B------:R-:W-:Y:S01]  /*2b4f0*/  IMAD.MOV.U32 R24, RZ, RZ, R0 ;  /* 0x000000ffff187224 */ /* 0x000fe200078e0000 */
[----:B------:R-:W-:Y:S01]  /*2b500*/  MOV R26, UR5 ;  /* 0x00000005001a7c02 */ /* 0x000fe20008000f00 */
[----:B------:R-:W-:Y:S02]  /*2b510*/  IMAD.U32 R25, RZ, RZ, UR4 ;  /* 0x00000004ff197e24 */ /* 0x000fe4000f8e00ff */
[----:B------:R-:W-:-:S07]  /*2b520*/  IMAD.U32 R27, RZ, RZ, UR6 ;  /* 0x00000006ff1b7e24 */ /* 0x000fce000f8e00ff */
.L_x_1983:
[----:B------:R-:W1:Y:S01]  /*2b530*/  S2R R0, SR_TID.X ;  /* 0x0000000000007919 */ /* 0x000e620000002100 */
[----:B------:R-:W-:Y:S05]  /*2b540*/  WARPSYNC.ALL ;  /* 0x0000000000007948 */ /* 0x000fea0003800000 */
[----:B------:R-:W-:Y:S01]  /*2b550*/  BAR.SYNC.DEFER_BLOCKING 0x4, 0x180 ;  /* 0x0106000000007b1d */ /* 0x000fe20000010000 */
[----:B-1----:R-:W-:-:S04]  /*2b560*/  LOP3.LUT R0, R0, 0x1f, RZ, 0xc0, !PT ;  /* 0x0000001f00007812 */ /* 0x002fc800078ec0ff */
[----:B------:R-:W-:-:S13]  /*2b570*/  ISETP.NE.AND P0, PT, R0, RZ, PT ;  /* 0x000000ff0000720c */ /* 0x000fda0003f05270 */
[----:B------:R-:W0:Y:S01]  /*2b580*/  @!P0 S2R R3, SR_CgaCtaId ;  /* 0x0000000000038919 */ /* 0x000e220000008800 */
[----:B------:R-:W-:-:S04]  /*2b590*/  @!P0 MOV R0, 0x400 ;  /* 0x0000040000008802 */ /* 0x000fc80000000f00 */
[----:B0-----:R-:W-:-:S05]  /*2b5a0*/  @!P0 LEA R17, R3, R0, 0x18 ;  /* 0x0000000003118211 */ /* 0x001fca00078ec0ff */
[----:B------:R3:W-:Y:S01]  /*2b5b0*/  @!P0 STS.128 [R17+0x2a8d0], R24 ;  /* 0x02a8d01811008388 */ /* 0x0007e20000000c00 */
[----:B------:R-:W-:Y:S06]  /*2b5c0*/  BAR.ARV 0x5, 0x180 ;  /* 0x0146000000007b1d */ /* 0x000fec0000002000 */
.L_x_1972:
[----:B------:R-:W-:Y:S02]  /*2b5d0*/  ULDC UR4, c[0x0][0xc3c] ;  /* 0x00030f0000047ab9 */ /* 0x000fe40000000800 */
[----:B--2---:R-:W-:-:S13]  /*2b5e0*/  ISETP.GE.AND P0, PT, R27, UR4, PT ;  /* 0x000000041b007c0c */ /* 0x004fda000bf06270 */
[----:B------:R-:W-:Y:S05]  /*2b5f0*/  @!P0 BRA `(.L_x_1984) ;  /* 0xffffff9400208947 */ /* 0x000fea000383ffff */
[----:B------:R-:W-:Y:S05]  /*2b600*/  BSYNC B8 ;  /* 0x0000000000087941 */ /* 0x000fea0003800000 */
.L_x_1863:
[----:B------:R-:W2:Y:S01]  /*2b610*/  LDL.LU R0, [R1+0x24] ;  /* 0x0000240001007983 */ /* 0x000ea20000300800 */
[----:B------:R-:W-:Y:S01]  /*2b620*/  BSSY B0, `(.L_x_1985) ;  /* 0x000000b000007945 */ /* 0x000fe20003800000 */
[----:B------:R-:W4:Y:S01]  /*2b630*/  S2R R5, SR_CgaCtaId ;  /* 0x0000000000057919 */ /* 0x000f220000008800 */
[----:B--2---:R-:W-:-:S05]  /*2b640*/  VIADD R0, R0, 0x1 ;  /* 0x0000000100007836 */ /* 0x004fca0000000000 */
[----:B0-----:R-:W-:-:S04]  /*2b650*/  LEA.HI R2, R0, R0, RZ, 0x1 ;  /* 0x0000000000027211 */ /* 0x001fc800078f08ff */
[----:B------:R-:W-:Y:S02]  /*2b660*/  LOP3.LUT R3, R2, 0xfffffffe, RZ, 0xc0, !PT ;  /* 0xfffffffe02037812 */ /* 0x000fe400078ec0ff */
[----:B------:R-:W-:-:S03]  /*2b670*/  MOV R2, 0x400 ;  /* 0x0000040000027802 */ /* 0x000fc60000000f00 */
[----:B------:R-:W-:Y:S01]  /*2b680*/  IMAD.IADD R0, R0, 0x1, -R3 ;  /* 0x0000000100007824 */ /* 0x000fe200078e0a03 */
[----:B----4-:R-:W-:-:S04]  /*2b690*/  LEA R7, R5, R2, 0x18 ;  /* 0x0000000205077211 */ /* 0x010fc800078ec0ff */
[----:B------:R-:W-:-:S04]  /*2b6a0*/  SHF.L.U32 R0, R0, 0x1f, RZ ;  /* 0x0000001f00007819 */ /* 0x000fc800000006ff */
[----:B------:R-:W0:Y:S02]  /*2b6b0*/  SYNCS.PHASECHK.TRANS64.TRYWAIT P0, [R7+URZ+0x2a820], R0 ;  /* 0x02a82000070075a7 */ /* 0x000e24000800017f */
[----:B0-----:R-:W-:Y:S05]  /*2b6c0*/  @!P0 BRA `(.L_x_1986) ;  /* 0x0000004c00d48947 */ /* 0x001fea0003800000 */
.L_x_2166:
[----:B------:R-:W-:Y:S05]  /*2b6d0*/  BSYNC B0 ;  /* 0x0000000000007941 */ /* 0x000fea0003800000 */
.L_x_1985:
[----:B------:R-:W-:-:S03]  /*2b6e0*/  UMOV UR4, 0xffffffff ;  /* 0xffffffff00047882 */ /* 0x000fc60000000000 */
[----:B------:R-:W-:Y:S05]  /*2b6f0*/  BRA.DIV UR4, `(.L_x_1987) ;  /* 0x0000004e04dc7947 */ /* 0x000fea000b800000 */
[----:B0-----:R-:W0:Y:S02]  /*2b700*/  S2R R0, SR_TID.X ;  /* 0x0000000000007919 */ /* 0x001e240000002100 */
[----:B0-----:R-:W-:-:S04]  /*2b710*/  SHF.R.U32.HI R0, RZ, 0x5, R0 ;  /* 0x00000005ff007819 */ /* 0x001fc80000011600 */
[----:B------:R-:W-:-:S05]  /*2b720*/  LOP3.LUT R0, R0, 0x3, RZ, 0xc0, !PT ;  /* 0x0000000300007812 */ /* 0x000fca00078ec0ff */
[----:B------:R0:W2:Y:S02]  /*2b730*/  SHFL.IDX PT, R14, R0, RZ, 0x1f ;  /* 0x00001fff000e7589 */ /* 0x0000a400000e0000 */
.L_x_2169:
[----:B--2---:R-:W-:-:S13]  /*2b740*/  ISETP.NE.AND P0, PT, R14, RZ, PT ;  /* 0x000000ff0e00720c */ /* 0x004fda0003f05270 */
[----:B------:R-:W-:Y:S05]  /*2b750*/  @P0 BRA `(.L_x_1546) ;  /* 0x0000000000900947 */ /* 0x000fea0003800000 */
[----:B------:R-:W-:-:S03]  /*2b760*/  UMOV UR4, 0xffffffff ;  /* 0xffffffff00047882 */ /* 0x000fc60000000000 */
[----:B------:R-:W-:Y:S05]  /*2b770*/  BRA.DIV UR4, `(.L_x_1988) ;  /* 0x0000004e04f07947 */ /* 0x000fea000b800000 */
[----:B------:R-:W-:-:S13]  /*2b780*/  ELECT P6, URZ, PT ;  /* 0x00000000003f782f */ /* 0x000fda00038c0000 */
.L_x_2172:
[----:B------:R-:W-:Y:S05]  /*2b790*/  @!P6 BRA `(.L_x_1546) ;  /* 0x000000000080e947 */ /* 0x000fea0003800000 */
[----:B0-----:R-:W2:Y:S02]  /*2b7a0*/  LDL R0, [R1+0x58] ;  /* 0x0000580001007983 */ /* 0x001ea40000100800 */
[----:B--2---:R-:W-:-:S13]  /*2b7b0*/  R2UR UR4, R0 ;  /* 0x00000000000472ca */ /* 0x004fda00000e0000 */
[----:B------:R-:W-:-:S06]  /*2b7c0*/  ULOP3.LUT UR4, UR4, 0x2, URZ, 0xfc, !UPT ;  /* 0x0000000204047892 */ /* 0x000fcc000f8efc3f */
[----:B------:R-:W-:-:S05]  /*2b7d0*/  IMAD.U32 R0, RZ, RZ, UR4 ;  /* 0x00000004ff007e24 */ /* 0x000fca000f8e00ff */
[----:B------:R-:W-:-:S13]  /*2b7e0*/  ISETP.NE.AND P0, PT, R0, 0x3, PT ;  /* 0x000000030000780c */ /* 0x000fda0003f05270 */
[----:B------:R-:W-:Y:S05]  /*2b7f0*/  @!P0 BRA `(.L_x_1989) ;  /* 0x0000000000048947 */ /* 0x000fea0003800000 */
[----:B------:R-:W-:Y:S01]  /*2b800*/  BPT.TRAP 0x1 ;  /* 0x000000040000795c */ /* 0x000fe20000300000 */
.L_x_1989:
[C---:B------:R-:W-:Y:S01]  /*2b810*/  LEA R5, R28.reuse, R7, 0x3 ;  /* 0x000000071c057211 */ /* 0x040fe200078e18ff */
[----:B------:R-:W-:Y:S01]  /*2b820*/  VIADD R28, R28, 0x1 ;  /* 0x000000011c1c7836 */ /* 0x000fe20000000000 */
[----:B------:R-:W-:-:S04]  /*2b830*/  SHF.L.U32 R0, R30, 0x1f, RZ ;  /* 0x0000001f1e007819 */ /* 0x000fc800000006ff */
[----:B------:R-:W0:Y:S01]  /*2b840*/  SYNCS.PHASECHK.TRANS64.TRYWAIT P1, [R5+URZ+0x2a840], R0 ;  /* 0x02a84000050075a7 */ /* 0x000e22000802017f */
[----:B------:R-:W-:-:S04]  /*2b850*/  ISETP.NE.AND P2, PT, R28, 0x2, PT ;  /* 0x000000021c00780c */ /* 0x000fc80003f45270 */
[----:B------:R-:W-:Y:S01]  /*2b860*/  SEL R3, RZ, 0x1, P2 ;  /* 0x00000001ff037807 */ /* 0x000fe20001000000 */
[----:B0-----:R-:W-:Y:S08]  /*2b870*/  @!P1 BRA `(.L_x_1990) ;  /* 0x0000004c00d09947 */ /* 0x001ff00003800000 */
.L_x_2173:
[----:B------:R-:W-:Y:S02]  /*2b880*/  SEL R28, R28, RZ, P2 ;  /* 0x000000ff1c1c7207 */ /* 0x000fe40001000000 */
[----:B------:R-:W-:Y:S01]  /*2b890*/  LOP3.LUT R2, R30, R3, RZ, 0x3c, !PT ;  /* 0x000000031e027212 */ /* 0x000fe200078e3cff */
[----:B------:R-:W-:Y:S06]  /*2b8a0*/  @!P0 BRA `(.L_x_1991) ;  /* 0x0000000000048947 */ /* 0x000fec0003800000 */
[----:B------:R-:W-:Y:S01]  /*2b8b0*/  BPT.TRAP 0x1 ;  /* 0x000000040000795c */ /* 0x000fe20000300000 */
.L_x_1991:
[----:B------:R-:W-:Y:S01]  /*2b8c0*/  IMAD R3, R28, 0x8, R7 ;  /* 0x000000081c037824 */ /* 0x000fe200078e0207 */
[----:B------:R-:W-:-:S04]  /*2b8d0*/  SHF.L.U32 R2, R2, 0x1f, RZ ;  /* 0x0000001f02027819 */ /* 0x000fc800000006ff */
[----:B------:R-:W2:Y:S02]  /*2b8e0*/  SYNCS.PHASECHK.TRANS64.TRYWAIT P1, [R3+URZ+0x2a840], R2 ;  /* 0x02a84002030075a7 */ /* 0x000ea4000802017f */
[----:B--2---:R-:W-:Y:S05]  /*2b8f0*/  @!P1 BRA `(.L_x_1992) ;  /* 0x0000004c00c49947 */ /* 0x004fea0003800000 */
.L_x_2174:
[----:B------:R-:W-:Y:S05]  /*2b900*/  @!P0 BRA `(.L_x_1993) ;  /* 0x0000000000048947 */ /* 0x000fea0003800000 */
[----:B------:R-:W-:Y:S01]  /*2b910*/  BPT.TRAP 0x1 ;  /* 0x000000040000795c */ /* 0x000fe20000300000 */
.L_x_1993:
[----:B------:R-:W4:Y:S02]  /*2b920*/  SYNCS.PHASECHK.TRANS64.TRYWAIT P1, [R5+URZ+0x2a860], R0 ;  /* 0x02a86000050075a7 */ /* 0x000f24000802017f */
[----:B----4-:R-:W-:Y:S05]  /*2b930*/  @!P1 BRA `(.L_x_1994) ;  /* 0x0000004c00c89947 */ /* 0x010fea0003800000 */
.L_x_2175:
[----:B------:R-:W-:Y:S05]  /*2b940*/  @!P0 BRA `(.L_x_1995) ;  /* 0x0000000000048947 */ /* 0x000fea0003800000 */
[----:B------:R-:W-:Y:S01]  /*2b950*/  BPT.TRAP 0x1 ;  /* 0x000000040000795c */ /* 0x000fe20000300000 */
.L_x_1995:
[----:B------:R0:W0:Y:S02]  /*2b960*/  SYNCS.PHASECHK.TRANS64.TRYWAIT P0, [R3+URZ+0x2a860], R2 ;  /* 0x02a86002030075a7 */ /* 0x000024000800017f */
[----:B0-----:R-:W-:Y:S05]  /*2b970*/  @!P0 NANOSLEEP.SYNCS 0x989680 ;  /* 0x009896800000895d */ /* 0x001fea0003900000 */
[----:B------:R-:W0:Y:S02]  /*2b980*/  @!P0 SYNCS.PHASECHK.TRANS64 P0, [R3+URZ+0x2a860], R2 ;  /* 0x02a86002030085a7 */ /* 0x000e24000800007f */
[----:B0-----:R-:W-:Y:S05]  /*2b990*/  @!P0 BRA `(.L_x_1995) ;  /* 0xfffffffc00f08947 */ /* 0x001fea000383ffff */
.L_x_1546:
[----:B------:R-:W-:Y:S05]  /*2b9a0*/  BSYNC B9 ;  /* 0x0000000000097941 */ /* 0x000fea0003800000 */
.L_x_1543:
[----:B------:R-:W-:Y:S05]  /*2b9b0*/  EXIT ;  /* 0x000000000000794d */ /* 0x000fea0003800000 */
.L_x_1574:
[----:B0-----:R0:W1:Y:S02]  /*2b9c0*/  SYNCS.PHASECHK.TRANS64.TRYWAIT P6, [R86+URZ+0x2a890], R87 ;  /* 0x02a89057560075a7 */ /* 0x00106400080c017f */
[----:B-1----:R-:W-:Y:S05]  /*2b9d0*/  @!P6 NANOSLEEP.SYNCS 0x989680 ;  /* 0x009896800000e95d */ /* 0x002fea0003900000 */
[----:B------:R-:W1:Y:S02]  /*2b9e0*/  @!P6 SYNCS.PHASECHK.TRANS64 P6, [R86+URZ+0x2a890], R87 ;  /* 0x02a890575600e5a7 */ /* 0x000e6400080c007f */
[----:B-1----:R-:W-:Y:S05]  /*2b9f0*/  @!P6 BRA `(.L_x_1574) ;  /* 0xfffffffc00f0e947 */ /* 0x002fea000383ffff */
[----:B------:R-:W-:Y:S05]  /*2ba00*/  BRA `(.L_x_1996) ;  /* 0xfffffd8400247947 */ /* 0x000fea000383ffff */
.L_x_1575:
[----:B------:R-:W-:Y:S01]  /*2ba10*/  BSSY B1, `(.L_x_1997) ;  /* 0x0000008000017945 */ /* 0x000fe20003800000 */
[----:B------:R-:W-:Y:S01]  /*2ba20*/  IMAD.MOV.U32 R13, RZ, RZ, R116 ;  /* 0x000000ffff0d7224 */ /* 0x000fe200078e0074 */
[----:B------:R-:W-:Y:S01]  /*2ba30*/  MOV R11, 0x1c1f ;  /* 0x00001c1f000b7802 */ /* 0x000fe20000000f00 */
[----:B------:R-:W-:Y:S02]  /*2ba40*/  IMAD.MOV.U32 R12, RZ, RZ, RZ ;  /* 0x000000ffff0c7224 */ /* 0x000fe400078e00ff */
[----:B------:R-:W-:-:S07]  /*2ba50*/  IMAD.MOV.U32 R15, RZ, RZ, -0x1 ;  /* 0xffffffffff0f7424 */ /* 0x000fce00078e00ff */
[----:B0-----:R-:W-:Y:S05]  /*2ba60*/  WARPSYNC.COLLECTIVE R15, `(.L_x_1998) ;  /* 0x000000000f087348 */ /* 0x001fea0003c00000 */
[----:B------:R1:W2:Y:S02]  /*2ba70*/  SHFL.IDX P6, R14, R13, R12, R11 ;  /* 0x0000000c0d0e7389 */ /* 0x0002a400000c000b */
[----:B012---:R-:W-:Y:S01]  /*2ba80*/  ENDCOLLECTIVE ;  /* 0x000000000000791b */ /* 0x007fe20003800000 */
.L_x_1998:
[----:B------:R-:W-:Y:S05]  /*2ba90*/  BSYNC B1 ;  /* 0x0000000000017941 */ /* 0x000fea0003800000 */
.L_x_1997:
[----:B------:R-:W-:Y:S01]  /*2baa0*/  IMAD.MOV.U32 R13, RZ, RZ, R117 ;  /* 0x000000ffff0d7224 */ /* 0x000fe200078e0075 */
[----:B------:R-:W-:Y:S01]  /*2bab0*/  MOV R11, 0x1c1f ;  /* 0x00001c1f000b7802 */ /* 0x000fe20000000f00 */
[----:B------:R-:W-:Y:S02]  /*2bac0*/  IMAD.MOV.U32 R12, RZ, RZ, RZ ;  /* 0x000000ffff0c7224 */ /* 0x000fe400078e00ff */
[----:B------:R-:W-:Y:S02]  /*2bad0*/  IMAD.MOV.U32 R15, RZ, RZ, -0x1 ;  /* 0xffffffffff0f7424 */ /* 0x000fe400078e00ff */
[----:B------:R-:W-:-:S07]  /*2bae0*/  IMAD.MOV.U32 R82, RZ, RZ, R14 ;  /* 0x000000ffff527224 */ /* 0x000fce00078e000e */
[----:B------:R-:W-:Y:S05]  /*2baf0*/  WARPSYNC.COLLECTIVE R15, `(.L_x_1999) ;  /* 0x000000000f087348 */ /* 0x000fea0003c00000 */
[----:B------:R0:W1:Y:S02]  /*2bb00*/  SHFL.IDX P6, R14, R13, R12, R11 ;  /* 0x0000000c0d0e7389 */ /* 0x00006400000c000b */
[----:B01----:R-:W-:Y:S01]  /*2bb10*/  ENDCOLLECTIVE ;  /* 0x000000000000791b */ /* 0x003fe20003800000 */
.L_x_1999:
[----:B------:R-:W-:Y:S01]  /*2bb20*/  IMAD.MOV.U32 R11, RZ, RZ, R14 ;  /* 0x000000ffff0b7224 */ /* 0x000fe200078e000e */
[----:B------:R-:W-:Y:S06]  /*2bb30*/  BRA `(.L_x_2000) ;  /* 0xfffffd8000ec7947 */ /* 0x000fec000383ffff */
.L_x_1600:
[----:B------:R-:W-:Y:S01]  /*2bb40*/  BSSY B1, `(.L_x_2001) ;  /* 0x0000008000017945 */ /* 0x000fe20003800000 */
[----:B0---4-:R-:W-:Y:S01]  /*2bb50*/  IMAD.MOV.U32 R13, RZ, RZ, R116 ;  /* 0x000000ffff0d7224 */ /* 0x011fe200078e0074 */
[----:B---3--:R-:W-:Y:S01]  /*2bb60*/  MOV R11, 0x1c1f ;  /* 0x00001c1f000b7802 */ /* 0x008fe20000000f00 */
[----:B------:R-:W-:Y:S02]  /*2bb70*/  IMAD.MOV.U32 R12, RZ, RZ, 0x1 ;  /* 0x00000001ff0c7424 */ /* 0x000fe400078e00ff */
[----:B------:R-:W-:-:S07]  /*2bb80*/  IMAD.MOV.U32 R15, RZ, RZ, -0x1 ;  /* 0xffffffffff0f7424 */ /* 0x000fce00078e00ff */
[----:B-12---:R-:W-:Y:S05]  /*2bb90*/  WARPSYNC.COLLECTIVE R15, `(.L_x_2002) ;  /* 0x000000000f087348 */ /* 0x006fea0003c00000 */
[----:B------:R0:W3:Y:S02]  /*2bba0*/  SHFL.IDX P6, R14, R13, R12, R11 ;  /* 0x0000000c0d0e7389 */ /* 0x0000e400000c000b */
[----:B0123--:R-:W-:Y:S01]  /*2bbb0*/  ENDCOLLECTIVE ;  /* 0x000000000000791b */ /* 0x00ffe20003800000 */
.L_x_2002:
[----:B------:R-:W-:Y:S05]  /*2bbc0*/  BSYNC B1 ;  /* 0x0000000000017941 */ /* 0x000fea0003800000 */
.L_x_2001:
[----:B------:R-:W-:Y:S01]  /*2bbd0*/  IMAD.MOV.U32 R13, RZ, RZ, R117 ;  /* 0x000000ffff0d7224 */ /* 0x000fe200078e0075 */
[----:B------:R-:W-:Y:S01]  /*2bbe0*/  MOV R11, 0x1c1f ;  /* 0x00001c1f000b7802 */ /* 0x000fe20000000f00 */
[----:B------:R-:W-:Y:S02]  /*2bbf0*/  IMAD.MOV.U32 R12, RZ, RZ, 0x1 ;  /* 0x00000001ff0c7424 */ /* 0x000fe400078e00ff */
[----:B------:R-:W-:Y:S02]  /*2bc00*/  IMAD.MOV.U32 R15, RZ, RZ, -0x1 ;  /* 0xffffffffff0f7424 */ /* 0x000fe400078e00ff */
[----:B------:R-:W-:-:S07]  /*2bc10*/  IMAD.MOV.U32 R116, RZ, RZ, R14 ;  /* 0x000000ffff747224 */ /* 0x000fce00078e000e */
[----:B------:R-:W-:Y:S05]  /*2bc20*/  WARPSYNC.COLLECTIVE R15, `(.L_x_2003) ;  /* 0x000000000f087348 */ /* 0x000fea0003c00000 */
[----:B------:R0:W1:Y:S02]  /*2bc30*/  SHFL.IDX P6, R14, R13, R12, R11 ;  /* 0x0000000c0d0e7389 */ /* 0x00006400000c000b */
[----:B01----:R-:W-:Y:S01]  /*2bc40*/  ENDCOLLECTIVE ;  /* 0x000000000000791b */ /* 0x003fe20003800000 */
.L_x_2003:
[----:B------:R-:W-:Y:S01]  /*2bc50*/  IMAD.MOV.U32 R117, RZ, RZ, R14 ;  /* 0x000000ffff757224 */ /* 0x000fe200078e000e */
[----:B------:R-:W-:Y:S06]  /*2bc60*/  BRA `(.L_x_2004) ;  /* 0xfffffd9800107947 */ /* 0x000fec000383ffff */
.L_x_1630:
[----:B0-----:R0:W1:Y:S02]  /*2bc70*/  SYNCS.PHASECHK.TRANS64.TRYWAIT P6, [R86+URZ+0x2a890], R87 ;  /* 0x02a89057560075a7 */ /* 0x00106400080c017f */
[----:B-1----:R-:W-:Y:S05]  /*2bc80*/  @!P6 NANOSLEEP.SYNCS 0x989680 ;  /* 0x009896800000e95d */ /* 0x002fea0003900000 */
[----:B------:R-:W1:Y:S02]  /*2bc90*/  @!P6 SYNCS.PHASECHK.TRANS64 P6, [R86+URZ+0x2a890], R87 ;  /* 0x02a890575600e5a7 */ /* 0x000e6400080c007f */
[----:B-1----:R-:W-:Y:S05]  /*2bca0*/  @!P6 BRA `(.L_x_1630) ;  /* 0xfffffffc00f0e947 */ /* 0x002fea000383ffff */
[----:B------:R-:W-:Y:S05]  /*2bcb0*/  BRA `(.L_x_2005) ;  /* 0xfffffdb400f87947 */ /* 0x000fea000383ffff */
.L_x_1631:
        /* <DEDUP_REMOVED lines=8> */
.L_x_2007:
[----:B------:R-:W-:Y:S05]  /*2bd40*/  BSYNC B1 ;  /* 0x0000000000017941 */ /* 0x000fea0003800000 */
.L_x_2006:
        /* <DEDUP_REMOVED lines=8> */
.L_x_2008:
[----:B------:R-:W-:Y:S01]  /*2bdd0*/  IMAD.MOV.U32 R11, RZ, RZ, R14 ;  /* 0x000000ffff0b7224 */ /* 0x000fe200078e000e */
[----:B------:R-:W-:Y:S06]  /*2bde0*/  BRA `(.L_x_2009) ;  /* 0xfffffdb400c87947 */ /* 0x000fec000383ffff */
.L_x_1644:
[----:B------:R-:W-:Y:S01]  /*2bdf0*/  BSSY B1, `(.L_x_2010) ;  /* 0x0000008000017945 */ /* 0x000fe20003800000 */
[----:B--234-:R-:W-:Y:S01]  /*2be00*/  IMAD.MOV.U32 R13, RZ, RZ, R116 ;  /* 0x000000ffff0d7224 */ /* 0x01cfe200078e0074 */
[----:B------:R-:W-:Y:S01]  /*2be10*/  MOV R11, 0x1c1f ;  /* 0x00001c1f000b7802 */ /* 0x000fe20000000f00 */
[----:B------:R-:W-:Y:S02]  /*2be20*/  IMAD.MOV.U32 R12, RZ, RZ, 0x1 ;  /* 0x00000001ff0c7424 */ /* 0x000fe400078e00ff */
[----:B------:R-:W-:-:S07]  /*2be30*/  IMAD.MOV.U32 R15, RZ, RZ, -0x1 ;  /* 0xffffffffff0f7424 */ /* 0x000fce00078e00ff */
[----:B01----:R-:W-:Y:S05]  /*2be40*/  WARPSYNC.COLLECTIVE R15, `(.L_x_2011) ;  /* 0x000000000f087348 */ /* 0x003fea0003c00000 */
[----:B------:R2:W3:Y:S02]  /*2be50*/  SHFL.IDX P6, R14, R13, R12, R11 ;  /* 0x0000000c0d0e7389 */ /* 0x0004e400000c000b */
[----:B0123--:R-:W-:Y:S01]  /*2be60*/  ENDCOLLECTIVE ;  /* 0x000000000000791b */ /* 0x00ffe20003800000 */
.L_x_2011:
[----:B------:R-:W-:Y:S05]  /*2be70*/  BSYNC B1 ;  /* 0x0000000000017941 */ /* 0x000fea0003800000 */
.L_x_2010:
        /* <DEDUP_REMOVED lines=8> */
.L_x_2012:
[----:B------:R-:W-:Y:S01]  /*2bf00*/  IMAD.MOV.U32 R117, RZ, RZ, R14 ;  /* 0x000000ffff757224 */ /* 0x000fe200078e000e */
[----:B------:R-:W-:Y:S06]  /*2bf10*/  BRA `(.L_x_2013) ;  /* 0xfffffdcc00387947 */ /* 0x000fec000383ffff */
.L_x_1657:
[----:B0-----:R0:W1:Y:S02]  /*2bf20*/  SYNCS.PHASECHK.TRANS64.TRYWAIT P4, [R86+URZ+0x2a890], R87 ;  /* 0x02a89057560075a7 */ /* 0x001064000808017f */
[----:B-1----:R-:W-:Y:S05]  /*2bf30*/  @!P4 NANOSLEEP.SYNCS 0x989680 ;  /* 0x009896800000c95d */ /* 0x002fea0003900000 */
[----:B------:R-:W1:Y:S02]  /*2bf40*/  @!P4 SYNCS.PHASECHK.TRANS64 P4, [R86+URZ+0x2a890], R87 ;  /* 0x02a890575600c5a7 */ /* 0x000e64000808007f */
[----:B-1----:R-:W-:Y:S05]  /*2bf50*/  @!P4 BRA `(.L_x_1657) ;  /* 0xfffffffc00f0c947 */ /* 0x002fea000383ffff */
[----:B------:R-:W-:Y:S05]  /*2bf60*/  BRA `(.L_x_2014) ;  /* 0xfffffde000f07947 */ /* 0x000fea000383ffff */
.L_x_1658:
        /* <DEDUP_REMOVED lines=8> */
.L_x_2016:
[----:B------:R-:W-:Y:S05]  /*2bff0*/  BSYNC B1 ;  /* 0x0000000000017941 */ /* 0x000fea0003800000 */
.L_x_2015:
        /* <DEDUP_REMOVED lines=8> */
.L_x_2017:
[----:B------:R-:W-:Y:S01]  /*2c080*/  IMAD.MOV.U32 R34, RZ, RZ, R14 ;  /* 0x000000ffff227224 */ /* 0x000fe200078e000e */
[----:B------:R-:W-:Y:S06]  /*2c090*/  BRA `(.L_x_2018) ;  /* 0xfffffde4000c7947 */ /* 0x000fec000383ffff */
.L_x_1661:
[----:B------:R-:W-:Y:S01]  /*2c0a0*/  BSSY B1, `(.L_x_2019) ;  /* 0x0000008000017945 */ /* 0x000fe20003800000 */
[----:B----4-:R-:W-:Y:S01]  /*2c0b0*/  IMAD.MOV.U32 R13, RZ, RZ, R33 ;  /* 0x000000ffff0d7224 */ /* 0x010fe200078e0021 */
[----:B------:R-:W-:Y:S01]  /*2c0c0*/  MOV R11, 0x1c1f ;  /* 0x00001c1f000b7802 */ /* 0x000fe20000000f00 */
[----:B------:R-:W-:Y:S02]  /*2c0d0*/  IMAD.MOV.U32 R12, RZ, RZ, 0x1 ;  /* 0x00000001ff0c7424 */ /* 0x000fe400078e00ff */
[----:B------:R-:W-:-:S07]  /*2c0e0*/  IMAD.MOV.U32 R15, RZ, RZ, -0x1 ;  /* 0xffffffffff0f7424 */ /* 0x000fce00078e00ff */
[----:B0123--:R-:W-:Y:S05]  /*2c0f0*/  WARPSYNC.COLLECTIVE R15, `(.L_x_2020) ;  /* 0x000000000f087348 */ /* 0x00ffea0003c00000 */
[----:B------:R4:W0:Y:S02]  /*2c100*/  SHFL.IDX P6, R14, R13, R12, R11 ;  /* 0x0000000c0d0e7389 */ /* 0x00082400000c000b */
[----:B01234-:R-:W-:Y:S01]  /*2c110*/  ENDCOLLECTIVE ;  /* 0x000000000000791b */ /* 0x01ffe20003800000 */
.L_x_2020:
[----:B------:R-:W-:Y:S05]  /*2c120*/  BSYNC B1 ;  /* 0x0000000000017941 */ /* 0x000fea0003800000 */
.L_x_2019:
        /* <DEDUP_REMOVED lines=8> */
.L_x_2021:
[----:B------:R-:W-:Y:S01]  /*2c1b0*/  IMAD.MOV.U32 R32, RZ, RZ, R14 ;  /* 0x000000ffff207224 */ /* 0x000fe200078e000e */
[----:B------:R-:W-:Y:S06]  /*2c1c0*/  BRA `(.L_x_2022) ;  /* 0xfffffde400687947 */ /* 0x000fec000383ffff */
.L_x_1665:
[----:B---3--:R3:W0:Y:S02]  /*2c1d0*/  SYNCS.PHASECHK.TRANS64.TRYWAIT P0, [R86+URZ+0x2a8b0], R87 ;  /* 0x02a8b057560075a7 */ /* 0x008624000800017f */
[----:B0-----:R-:W-:Y:S05]  /*2c1e0*/  @!P0 NANOSLEEP.SYNCS 0x989680 ;  /* 0x009896800000895d */ /* 0x001fea0003900000 */
[----:B------:R-:W0:Y:S02]  /*2c1f0*/  @!P0 SYNCS.PHASECHK.TRANS64 P0, [R86+URZ+0x2a8b0], R87 ;  /* 0x02a8b057560085a7 */ /* 0x000e24000800007f */
[----:B0-----:R-:W-:Y:S05]  /*2c200*/  @!P0 BRA `(.L_x_1665) ;  /* 0xfffffffc00f08947 */ /* 0x001fea000383ffff */
[----:B------:R-:W-:Y:S05]  /*2c210*/  BRA `(.L_x_2023) ;  /* 0xfffffde800407947 */ /* 0x000fea000383ffff */
.L_x_1693:
        /* <DEDUP_REMOVED lines=8> */
.L_x_2025:
[----:B------:R-:W-:Y:S05]  /*2c2a0*/  BSYNC B1 ;  /* 0x0000000000017941 */ /* 0x000fea0003800000 */
.L_x_2024:
        /* <DEDUP_REMOVED lines=8> */
.L_x_2026:
[----:B------:R-:W-:Y:S02]  /*2c330*/  IMAD.MOV.U32 R13, RZ, RZ, R0 ;  /* 0x000000ffff0d7224 */ /* 0x000fe400078e0000 */
[----:B------:R-:W-:-:S07]  /*2c340*/  IMAD.MOV.U32 R6, RZ, RZ, R14 ;  /* 0x000000ffff067224 */ /* 0x000fce00078e000e */
[----:B------:R-:W-:Y:S05]  /*2c350*/  WARPSYNC.COLLECTIVE R15, `(.L_x_2027) ;  /* 0x000000000f087348 */ /* 0x000fea0003c00000 */
[----:B------:R0:W1:Y:S02]  /*2c360*/  SHFL.IDX P6, R14, R13, R12, R11 ;  /* 0x0000000c0d0e7389 */ /* 0x00006400000c000b */
[----:B01----:R-:W-:Y:S01]  /*2c370*/  ENDCOLLECTIVE ;  /* 0x000000000000791b */ /* 0x003fe20003800000 */
.L_x_2027:
[----:B------:R-:W-:Y:S01]  /*2c380*/  MOV R13, R65 ;  /* 0x00000041000d7202 */ /* 0x000fe20000000f00 */
[----:B------:R-:W-:-:S07]  /*2c390*/  IMAD.MOV.U32 R9, RZ, RZ, R14 ;  /* 0x000000ffff097224 */ /* 0x000fce00078e000e */
[----:B------:R-:W-:Y:S05]  /*2c3a0*/  WARPSYNC.COLLECTIVE R15, `(.L_x_2028) ;  /* 0x000000000f087348 */ /* 0x000fea0003c00000 */
[----:B------:R0:W1:Y:S02]  /*2c3b0*/  SHFL.IDX P6, R14, R13, R12, R11 ;  /* 0x0000000c0d0e7389 */ /* 0x00006400000c000b */
[----:B01----:R-:W-:Y:S01]  /*2c3c0*/  ENDCOLLECTIVE ;  /* 0x000000000000791b */ /* 0x003fe20003800000 */
.L_x_2028:
[----:B------:R-:W-:Y:S01]  /*2c3d0*/  IMAD.MOV.U32 R8, RZ, RZ, R14 ;  /* 0x000000ffff087224 */ /* 0x000fe200078e000e */
[----:B------:R-:W-:Y:S06]  /*2c3e0*/  BRA `(.L_x_2029) ;  /* 0xfffffdfc00707947 */ /* 0x000fec000383ffff */
.L_x_1696:
[----:B------:R-:W-:Y:S01]  /*2c3f0*/  BSSY B1, `(.L_x_2030) ;  /* 0x0000008000017945 */ /* 0x000fe20003800000 */
[----:B------:R-:W-:Y:S01]  /*2c400*/  IMAD.MOV.U32 R13, RZ, RZ, R62 ;  /* 0x000000ffff0d7224 */ /* 0x000fe200078e003e */
[----:B------:R-:W-:Y:S01]  /*2c410*/  MOV R15, 0xffffffff ;  /* 0xffffffff000f7802 */ /* 0x000fe20000000f00 */
[----:B------:R-:W-:Y:S02]  /*2c420*/  IMAD.MOV.U32 R12, RZ, RZ, 0x1 ;  /* 0x00000001ff0c7424 */ /* 0x000fe400078e00ff */
[----:B------:R-:W-:-:S07]  /*2c430*/  IMAD.MOV.U32 R11, RZ, RZ, 0x1c1f ;  /* 0x00001c1fff0b7424 */ /* 0x000fce00078e00ff */
[----:B-12---:R-:W-:Y:S05]  /*2c440*/  WARPSYNC.COLLECTIVE R15, `(.L_x_2031) ;  /* 0x000000000f087348 */ /* 0x006fea0003c00000 */
[----:B------:R0:W3:Y:S02]  /*2c450*/  SHFL.IDX P6, R14, R13, R12, R11 ;  /* 0x0000000c0d0e7389 */ /* 0x0000e400000c000b */
[----:B0123--:R-:W-:Y:S01]  /*2c460*/  ENDCOLLECTIVE ;  /* 0x000000000000791b */ /* 0x00ffe20003800000 */
.L_x_2031:
[----:B------:R-:W-:Y:S05]  /*2c470*/  BSYNC B1 ;  /* 0x0000000000017941 */ /* 0x000fea0003800000 */
.L_x_2030:
[----:B------:R-:W-:Y:S01]  /*2c480*/  IMAD.MOV.U32 R13, RZ, RZ, R63 ;  /* 0x000000ffff0d7224 */ /* 0x000fe200078e003f */
[----:B------:R-:W-:Y:S01]  /*2c490*/  MOV R15, 0xffffffff ;  /* 0xffffffff000f7802 */ /* 0x000fe20000000f00 */
[----:B------:R-:W-:Y:S02]  /*2c4a0*/  IMAD.MOV.U32 R12, RZ, RZ, 0x1 ;  /* 0x00000001ff0c7424 */ /* 0x000fe400078e00ff */
[----:B------:R-:W-:Y:S02]  /*2c4b0*/  IMAD.MOV.U32 R11, RZ, RZ, 0x1c1f ;  /* 0x00001c1fff0b7424 */ /* 0x000fe400078e00ff */
[----:B------:R-:W-:-:S07]  /*2c4c0*/  IMAD.MOV.U32 R62, RZ, RZ, R14 ;  /* 0x000000ffff3e7224 */ /* 0x000fce00078e000e */
[----:B------:R-:W-:Y:S05]  /*2c4d0*/  WARPSYNC.COLLECTIVE R15, `(.L_x_2032) ;  /* 0x000000000f087348 */ /* 0x000fea0003c00000 */
[----:B------:R0:W1:Y:S02]  /*2c4e0*/  SHFL.IDX P6, R14, R13, R12, R11 ;  /* 0x0000000c0d0e7389 */ /* 0x00006400000c000b */
[----:B01----:R-:W-:Y:S01]  /*2c4f0*/  ENDCOLLECTIVE ;  /* 0x000000000000791b */ /* 0x003fe20003800000 */
.L_x_2032:
[----:B------:R-:W-:Y:S02]  /*2c500*/  IMAD.MOV.U32 R13, RZ, RZ, R0 ;  /* 0x000000ffff0d7224 */ /* 0x000fe400078e0000 */
[----:B------:R-:W-:-:S07]  /*2c510*/  IMAD.MOV.U32 R63, RZ, RZ, R14 ;  /* 0x000000ffff3f7224 */ /* 0x000fce00078e000e */
[----:B------:R-:W-:Y:S05]  /*2c520*/  WARPSYNC.COLLECTIVE R15, `(.L_x_2033) ;  /* 0x000000000f087348 */ /* 0x000fea0003c00000 */
[----:B------:R0:W1:Y:S02]  /*2c530*/  SHFL.IDX P6, R14, R13, R12, R11 ;  /* 0x0000000c0d0e7389 */ /* 0x00006400000c000b */
[----:B01----:R-:W-:Y:S01]  /*2c540*/  ENDCOLLECTIVE ;  /* 0x000000000000791b */ /* 0x003fe20003800000 */
.L_x_2033:
[----:B------:R-:W-:Y:S02]  /*2c550*/  IMAD.MOV.U32 R13, RZ, RZ, R65 ;  /* 0x000000ffff0d7224 */ /* 0x000fe400078e0041 */
[----:B------:R-:W-:-:S07]  /*2c560*/  IMAD.MOV.U32 R0, RZ, RZ, R14 ;  /* 0x000000ffff007224 */ /* 0x000fce00078e000e */
[----:B------:R-:W-:Y:S05]  /*2c570*/  WARPSYNC.COLLECTIVE R15, `(.L_x_2034) ;  /* 0x000000000f087348 */ /* 0x000fea0003c00000 */
[----:B------:R0:W1:Y:S02]  /*2c580*/  SHFL.IDX P6, R14, R13, R12, R11 ;  /* 0x0000000c0d0e7389 */ /* 0x00006400000c000b */
[----:B01----:R-:W-:Y:S01]  /*2c590*/  ENDCOLLECTIVE ;  /* 0x000000000000791b */ /* 0x003fe20003800000 */
.L_x_2034:
[----:B------:R-:W-:Y:S01]  /*2c5a0*/  MOV R65, R14 ;  /* 0x0000000e00417202 */ /* 0x000fe20000000f00 */
[----:B------:R-:W-:Y:S06]  /*2c5b0*/  BRA `(.L_x_2035) ;  /* 0xfffffe0400047947 */ /* 0x000fec000383ffff */
.L_x_1700:
[----:B0-----:R0:W1:Y:S02]  /*2c5c0*/  SYNCS.PHASECHK.TRANS64.TRYWAIT P0, [R2+URZ+0x2a800], R5 ;  /* 0x02a80005020075a7 */ /* 0x001064000800017f */
[----:B-1----:R-:W-:Y:S05]  /*2c5d0*/  @!P0 NANOSLEEP.SYNCS 0x989680 ;  /* 0x009896800000895d */ /* 0x002fea0003900000 */
[----:B------:R-:W1:Y:S02]  /*2c5e0*/  @!P0 SYNCS.PHASECHK.TRANS64 P0, [R2+URZ+0x2a800], R5 ;  /* 0x02a80005020085a7 */ /* 0x000e64000800007f */
[----:B-1----:R-:W-:Y:S05]  /*2c5f0*/  @!P0 BRA `(.L_x_1700) ;  /* 0xfffffffc00f08947 */ /* 0x002fea000383ffff */
[----:B------:R-:W-:Y:S05]  /*2c600*/  BRA `(.L_x_2036) ;  /* 0xfffffe0c00187947 */ /* 0x000fea000383ffff */
.L_x_1724:
[----:B------:R-:W-:Y:S01]  /*2c610*/  BSSY B1, `(.L_x_2037) ;  /* 0x0000008000017945 */ /* 0x000fe20003800000 */
[----:B------:R-:W-:Y:S02]  /*2c620*/  IMAD.MOV.U32 R13, RZ, RZ, R21 ;  /* 0x000000ffff0d7224 */ /* 0x000fe400078e0015 */
[----:B------:R-:W-:Y:S02]  /*2c630*/  IMAD.MOV.U32 R12, RZ, RZ, RZ ;  /* 0x000000ffff0c7224 */ /* 0x000fe400078e00ff */
[----:B------:R-:W-:Y:S02]  /*2c640*/  IMAD.MOV.U32 R11, RZ, RZ, 0x1c1f ;  /* 0x00001c1fff0b7424 */ /* 0x000fe400078e00ff */
[----:B------:R-:W-:-:S07]  /*2c650*/  IMAD.MOV.U32 R15, RZ, RZ, -0x1 ;  /* 0xffffffffff0f7424 */ /* 0x000fce00078e00ff */
[----:B01----:R-:W-:Y:S05]  /*2c660*/  WARPSYNC.COLLECTIVE R15, `(.L_x_2038) ;  /* 0x000000000f087348 */ /* 0x003fea0003c00000 */
[----:B------:R2:W3:Y:S02]  /*2c670*/  SHFL.IDX P6, R14, R13, R12, R11 ;  /* 0x0000000c0d0e7389 */ /* 0x0004e400000c000b */
[----:B0123--:R-:W-:Y:S01]  /*2c680*/  ENDCOLLECTIVE ;  /* 0x000000000000791b */ /* 0x00ffe20003800000 */
.L_x_2038:
[----:B------:R-:W-:Y:S05]  /*2c690*/  BSYNC B1 ;  /* 0x0000000000017941 */ /* 0x000fea0003800000 */
.L_x_2037:
[----:B------:R-:W-:Y:S01]  /*2c6a0*/  IMAD.MOV.U32 R13, RZ, RZ, R20 ;  /* 0x000000ffff0d7224 */ /* 0x000fe200078e0014 */
[----:B------:R-:W-:Y:S01]  /*2c6b0*/  MOV R3, R14 ;  /* 0x0000000e00037202 */ /* 0x000fe20000000f00 */
[----:B------:R-:W-:Y:S02]  /*2c6c0*/  IMAD.MOV.U32 R12, RZ, RZ, RZ ;  /* 0x000000ffff0c7224 */ /* 0x000fe400078e00ff */
[----:B------:R-:W-:Y:S02]  /*2c6d0*/  IMAD.MOV.U32 R11, RZ, RZ, 0x1c1f ;  /* 0x00001c1fff0b7424 */ /* 0x000fe400078e00ff */
[----:B------:R-:W-:-:S07]  /*2c6e0*/  IMAD.MOV.U32 R15, RZ, RZ, -0x1 ;  /* 0xffffffffff0f7424 */ /* 0x000fce00078e00ff */
[----:B------:R-:W-:Y:S05]  /*2c6f0*/  WARPSYNC.COLLECTIVE R15, `(.L_x_2039) ;  /* 0x000000000f087348 */ /* 0x000fea0003c00000 */
[----:B------:R0:W1:Y:S02]  /*2c700*/  SHFL.IDX P6, R14, R13, R12, R11 ;  /* 0x0000000c0d0e7389 */ /* 0x00006400000c000b */
[----:B01----:R-:W-:Y:S01]  /*2c710*/  ENDCOLLECTIVE ;  /* 0x000000000000791b */ /* 0x003fe20003800000 */
.L_x_2039:
[----:B------:R-:W-:Y:S01]  /*2c720*/  IMAD.MOV.U32 R13, RZ, RZ, R61 ;  /* 0x000000ffff0d7224 */ /* 0x000fe200078e003d */
[----:B------:R-:W-:-:S07]  /*2c730*/  MOV R0, R14 ;  /* 0x0000000e00007202 */ /* 0x000fce0000000f00 */
[----:B------:R-:W-:Y:S05]  /*2c740*/  WARPSYNC.COLLECTIVE R15, `(.L_x_2040) ;  /* 0x000000000f087348 */ /* 0x000fea0003c00000 */
[----:B------:R0:W1:Y:S02]  /*2c750*/  SHFL.IDX P6, R14, R13, R12, R11 ;  /* 0x0000000c0d0e7389 */ /* 0x00006400000c000b */
[----:B01----:R-:W-:Y:S01]  /*2c760*/  ENDCOLLECTIVE ;  /* 0x000000000000791b */ /* 0x003fe20003800000 */
.L_x_2040:
[----:B------:R-:W-:Y:S02]  /*2c770*/  IMAD.MOV.U32 R13, RZ, RZ, R62 ;  /* 0x000000ffff0d7224 */ /* 0x000fe400078e003e */
[----:B------:R-:W-:-:S07]  /*2c780*/  IMAD.MOV.U32 R7, RZ, RZ, R14 ;  /* 0x000000ffff077224 */ /* 0x000fce00078e000e */
[----:B------:R-:W-:Y:S05]  /*2c790*/  WARPSYNC.COLLECTIVE R15, `(.L_x_2041) ;  /* 0x000000000f087348 */ /* 0x000fea0003c00000 */
[----:B------:R0:W1:Y:S02]  /*2c7a0*/  SHFL.IDX P6, R14, R13, R12, R11 ;  /* 0x0000000c0d0e7389 */ /* 0x00006400000c000b */
[----:B01----:R-:W-:Y:S01]  /*2c7b0*/  ENDCOLLECTIVE ;  /* 0x000000000000791b */ /* 0x003fe20003800000 */
.L_x_2041:
[----:B------:R-:W-:Y:S05]  /*2c7c0*/  BRA `(.L_x_2042) ;  /* 0xfffffe2c00ec7947 */ /* 0x000fea000383ffff */
.L_x_1727:
[----:B------:R-:W-:Y:S01]  /*2c7d0*/  BSSY B1, `(.L_x_2043) ;  /* 0x0000008000017945 */ /* 0x000fe20003800000 */
[----:B------:R-:W-:Y:S01]  /*2c7e0*/  IMAD.MOV.U32 R13, RZ, RZ, R21 ;  /* 0x000000ffff0d7224 */ /* 0x000fe200078e0015 */
[----:B------:R-:W-:Y:S01]  /*2c7f0*/  MOV R12, 0x1 ;  /* 0x00000001000c7802 */ /* 0x000fe20000000f00 */
[----:B------:R-:W-:Y:S02]  /*2c800*/  IMAD.MOV.U32 R11, RZ, RZ, 0x1c1f ;  /* 0x00001c1fff0b7424 */ /* 0x000fe400078e00ff */
[----:B------:R-:W-:-:S07]  /*2c810*/  IMAD.MOV.U32 R15, RZ, RZ, -0x1 ;  /* 0xffffffffff0f7424 */ /* 0x000fce00078e00ff */
[----:B--2---:R-:W-:Y:S05]  /*2c820*/  WARPSYNC.COLLECTIVE R15, `(.L_x_2044) ;  /* 0x000000000f087348 */ /* 0x004fea0003c00000 */
[----:B------:R0:W1:Y:S02]  /*2c830*/  SHFL.IDX P6, R14, R13, R12, R11 ;  /* 0x0000000c0d0e7389 */ /* 0x00006400000c000b */
[----:B012---:R-:W-:Y:S01]  /*2c840*/  ENDCOLLECTIVE ;  /* 0x000000000000791b */ /* 0x007fe20003800000 */
.L_x_2044:
[----:B------:R-:W-:Y:S05]  /*2c850*/  BSYNC B1 ;  /* 0x0000000000017941 */ /* 0x000fea0003800000 */
.L_x_2043:
        /* <DEDUP_REMOVED lines=8> */
.L_x_2045:
[----:B------:R-:W-:Y:S02]  /*2c8e0*/  IMAD.MOV.U32 R13, RZ, RZ, R61 ;  /* 0x000000ffff0d7224 */ /* 0x000fe400078e003d */
[----:B------:R-:W-:-:S07]  /*2c8f0*/  IMAD.MOV.U32 R3, RZ, RZ, R14 ;  /* 0x000000ffff037224 */ /* 0x000fce00078e000e */
[----:B------:R-:W-:Y:S05]  /*2c900*/  WARPSYNC.COLLECTIVE R15, `(.L_x_2046) ;  /* 0x000000000f087348 */ /* 0x000fea0003c00000 */
[----:B------:R0:W1:Y:S02]  /*2c910*/  SHFL.IDX P6, R14, R13, R12, R11 ;  /* 0x0000000c0d0e7389 */ /* 0x00006400000c000b */
[----:B01----:R-:W-:Y:S01]  /*2c920*/  ENDCOLLECTIVE ;  /* 0x000000000000791b */ /* 0x003fe20003800000 */
.L_x_2046:
[----:B------:R-:W-:Y:S01]  /*2c930*/  IMAD.MOV.U32 R13, RZ, RZ, R62 ;  /* 0x000000ffff0d7224 */ /* 0x000fe200078e003e */
[----:B------:R-:W-:-:S07]  /*2c940*/  MOV R61, R14 ;  /* 0x0000000e003d7202 */ /* 0x000fce0000000f00 */
[----:B------:R-:W-:Y:S05]  /*2c950*/  WARPSYNC.COLLECTIVE R15, `(.L_x_2047) ;  /* 0x000000000f087348 */ /* 0x000fea0003c00000 */
[----:B------:R0:W1:Y:S02]  /*2c960*/  SHFL.IDX P6, R14, R13, R12, R11 ;  /* 0x0000000c0d0e7389 */ /* 0x00006400000c000b */
[----:B01----:R-:W-:Y:S01]  /*2c970*/  ENDCOLLECTIVE ;  /* 0x000000000000791b */ /* 0x003fe20003800000 */
.L_x_2047:
[----:B------:R-:W-:Y:S01]  /*2c980*/  IMAD.MOV.U32 R62, RZ, RZ, R14 ;  /* 0x000000ffff3e7224 */ /* 0x000fe200078e000e */
[----:B------:R-:W-:Y:S06]  /*2c990*/  BRA `(.L_x_2048) ;  /* 0xfffffe3400107947 */ /* 0x000fec000383ffff */
.L_x_1731:
[----:B0-----:R0:W1:Y:S02]  /*2c9a0*/  SYNCS.PHASECHK.TRANS64.TRYWAIT P0, [R2+URZ+0x2a800], R61 ;  /* 0x02a8003d020075a7 */ /* 0x001064000800017f */
[----:B-1----:R-:W-:Y:S05]  /*2c9b0*/  @!P0 NANOSLEEP.SYNCS 0x989680 ;  /* 0x009896800000895d */ /* 0x002fea0003900000 */
[----:B------:R-:W1:Y:S02]  /*2c9c0*/  @!P0 SYNCS.PHASECHK.TRANS64 P0, [R2+URZ+0x2a800], R61 ;  /* 0x02a8003d020085a7 */ /* 0x000e64000800007f */
[----:B-1----:R-:W-:Y:S05]  /*2c9d0*/  @!P0 BRA `(.L_x_1731) ;  /* 0xfffffffc00f08947 */ /* 0x002fea000383ffff */
[----:B------:R-:W-:Y:S05]  /*2c9e0*/  BRA `(.L_x_2049) ;  /* 0xfffffe3800907947 */ /* 0x000fea000383ffff */
.L_x_1745:
[----:B-1----:R1:W3:Y:S02]  /*2c9f0*/  SYNCS.PHASECHK.TRANS64.TRYWAIT P1, [R21+URZ+0x2a830], R0 ;  /* 0x02a83000150075a7 */ /* 0x0022e4000802017f */
[----:B---3--:R-:W-:Y:S05]  /*2ca00*/  @!P1 NANOSLEEP.SYNCS 0x989680 ;  /* 0x009896800000995d */ /* 0x008fea0003900000 */
[----:B------:R-:W3:Y:S02]  /*2ca10*/  @!P1 SYNCS.PHASECHK.TRANS64 P1, [R21+URZ+0x2a830], R0 ;  /* 0x02a83000150095a7 */ /* 0x000ee4000802007f */
[----:B---3--:R-:W-:Y:S05]  /*2ca20*/  @!P1 BRA `(.L_x_1745) ;  /* 0xfffffffc00f09947 */ /* 0x008fea000383ffff */
[----:B------:R-:W-:Y:S05]  /*2ca30*/  BRA `(.L_x_1744) ;  /* 0xfffffe6000487947 */ /* 0x000fea000383ffff */
.L_x_1766:
[----:B-1----:R1:W2:Y:S02]  /*2ca40*/  SYNCS.PHASECHK.TRANS64.TRYWAIT P1, [R20+URZ+0x2a830], R11 ;  /* 0x02a8300b140075a7 */ /* 0x0022a4000802017f */
[----:B--2---:R-:W-:Y:S05]  /*2ca50*/  @!P1 NANOSLEEP.SYNCS 0x989680 ;  /* 0x009896800000995d */ /* 0x004fea0003900000 */
[----:B------:R-:W2:Y:S02]  /*2ca60*/  @!P1 SYNCS.PHASECHK.TRANS64 P1, [R20+URZ+0x2a830], R11 ;  /* 0x02a8300b140095a7 */ /* 0x000ea4000802007f */
[----:B--2---:R-:W-:Y:S05]  /*2ca70*/  @!P1 BRA `(.L_x_1766) ;  /* 0xfffffffc00f09947 */ /* 0x004fea000383ffff */
[----:B------:R-:W-:Y:S05]  /*2ca80*/  BRA `(.L_x_1765) ;  /* 0xfffffe9400747947 */ /* 0x000fea000383ffff */
.L_x_1771:
[----:B-1----:R1:W2:Y:S02]  /*2ca90*/  SYNCS.PHASECHK.TRANS64.TRYWAIT P1, [R21+URZ+0x2a850], R9 ;  /* 0x02a85009150075a7 */ /* 0x0022a4000802017f */
[----:B--2---:R-:W-:Y:S05]  /*2caa0*/  @!P1 NANOSLEEP.SYNCS 0x989680 ;  /* 0x009896800000995d */ /* 0x004fea0003900000 */
[----:B------:R-:W2:Y:S02]  /*2cab0*/  @!P1 SYNCS.PHASECHK.TRANS64 P1, [R21+URZ+0x2a850], R9 ;  /* 0x02a85009150095a7 */ /* 0x000ea4000802007f */
[----:B--2---:R-:W-:Y:S05]  /*2cac0*/  @!P1 BRA `(.L_x_1771) ;  /* 0xfffffffc00f09947 */ /* 0x004fea000383ffff */
[----:B------:R-:W-:Y:S05]  /*2cad0*/  BRA `(.L_x_1770) ;  /* 0xfffffea000ac7947 */ /* 0x000fea000383ffff */
.L_x_1793:
[----:B-1----:R1:W2:Y:S02]  /*2cae0*/  SYNCS.PHASECHK.TRANS64.TRYWAIT P1, [R20+URZ+0x2a830], R3 ;  /* 0x02a83003140075a7 */ /* 0x0022a4000802017f */
[----:B--2---:R-:W-:Y:S05]  /*2caf0*/  @!P1 NANOSLEEP.SYNCS 0x989680 ;  /* 0x009896800000995d */ /* 0x004fea0003900000 */
[----:B------:R-:W2:Y:S02]  /*2cb00*/  @!P1 SYNCS.PHASECHK.TRANS64 P1, [R20+URZ+0x2a830], R3 ;  /* 0x02a83003140095a7 */ /* 0x000ea4000802007f */
[----:B--2---:R-:W-:Y:S05]  /*2cb10*/  @!P1 BRA `(.L_x_1793) ;  /* 0xfffffffc00f09947 */ /* 0x004fea000383ffff */
[----:B------:R-:W-:Y:S05]  /*2cb20*/  BRA `(.L_x_1792) ;  /* 0xfffffed000807947 */ /* 0x000fea000383ffff */
.L_x_1798:
[----:B-1----:R1:W2:Y:S02]  /*2cb30*/  SYNCS.PHASECHK.TRANS64.TRYWAIT P1, [R21+URZ+0x2a850], R3 ;  /* 0x02a85003150075a7 */ /* 0x0022a4000802017f */
[----:B--2---:R-:W-:Y:S05]  /*2cb40*/  @!P1 NANOSLEEP.SYNCS 0x989680 ;  /* 0x009896800000995d */ /* 0x004fea0003900000 */
[----:B------:R-:W2:Y:S02]  /*2cb50*/  @!P1 SYNCS.PHASECHK.TRANS64 P1, [R21+URZ+0x2a850], R3 ;  /* 0x02a85003150095a7 */ /* 0x000ea4000802007f */
[----:B--2---:R-:W-:Y:S05]  /*2cb60*/  @!P1 BRA `(.L_x_1798) ;  /* 0xfffffffc00f09947 */ /* 0x004fea000383ffff */
[----:B------:R-:W-:Y:S05]  /*2cb70*/  BRA `(.L_x_1797) ;  /* 0xfffffedc00b87947 */ /* 0x000fea000383ffff */
.L_x_1808:
[----:B-1----:R1:W2:Y:S02]  /*2cb80*/  SYNCS.PHASECHK.TRANS64.TRYWAIT P1, [R3+URZ+0x2a830], R4 ;  /* 0x02a83004030075a7 */ /* 0x0022a4000802017f */
[----:B--2---:R-:W-:Y:S05]  /*2cb90*/  @!P1 NANOSLEEP.SYNCS 0x989680 ;  /* 0x009896800000995d */ /* 0x004fea0003900000 */
[----:B------:R-:W2:Y:S02]  /*2cba0*/  @!P1 SYNCS.PHASECHK.TRANS64 P1, [R3+URZ+0x2a830], R4 ;  /* 0x02a83004030095a7 */ /* 0x000ea4000802007f */
[----:B--2---:R-:W-:Y:S05]  /*2cbb0*/  @!P1 BRA `(.L_x_1808) ;  /* 0xfffffffc00f09947 */ /* 0x004fea000383ffff */
[----:B------:R-:W-:Y:S05]  /*2cbc0*/  BRA `(.L_x_1807) ;  /* 0xfffffef8003c7947 */ /* 0x000fea000383ffff */
.L_x_1813:
[----:B-1----:R1:W2:Y:S02]  /*2cbd0*/  SYNCS.PHASECHK.TRANS64.TRYWAIT P1, [R15+URZ+0x2a850], R4 ;  /* 0x02a850040f0075a7 */ /* 0x0022a4000802017f */
[----:B--2---:R-:W-:Y:S05]  /*2cbe0*/  @!P1 NANOSLEEP.SYNCS 0x989680 ;  /* 0x009896800000995d */ /* 0x004fea0003900000 */
[----:B------:R-:W2:Y:S02]  /*2cbf0*/  @!P1 SYNCS.PHASECHK.TRANS64 P1, [R15+URZ+0x2a850], R4 ;  /* 0x02a850040f0095a7 */ /* 0x000ea4000802007f */
[----:B--2---:R-:W-:Y:S05]  /*2cc00*/  @!P1 BRA `(.L_x_1813) ;  /* 0xfffffffc00f09947 */ /* 0x004fea000383ffff */
[----:B------:R-:W-:Y:S05]  /*2cc10*/  BRA `(.L_x_1812) ;  /* 0xffffff0400747947 */ /* 0x000fea000383ffff */
.L_x_1829:
[----:B-1----:R1:W2:Y:S02]  /*2cc20*/  SYNCS.PHASECHK.TRANS64.TRYWAIT P1, [R8+URZ+0x2a850], R7 ;  /* 0x02a85007080075a7 */ /* 0x0022a4000802017f */
[----:B--2---:R-:W-:Y:S05]  /*2cc30*/  @!P1 NANOSLEEP.SYNCS 0x989680 ;  /* 0x009896800000995d */ /* 0x004fea0003900000 */
[----:B------:R-:W2:Y:S02]  /*2cc40*/  @!P1 SYNCS.PHASECHK.TRANS64 P1, [R8+URZ+0x2a850], R7 ;  /* 0x02a85007080095a7 */ /* 0x000ea4000802007f */
[----:B--2---:R-:W-:Y:S05]  /*2cc50*/  @!P1 BRA `(.L_x_1829) ;  /* 0xfffffffc00f09947 */ /* 0x004fea000383ffff */
[----:B------:R-:W-:Y:S05]  /*2cc60*/  BRA `(.L_x_1828) ;  /* 0xffffff3400687947 */ /* 0x000fea000383ffff */
.L_x_1879:
[----:B------:R-:W0:Y:S01]  /*2cc70*/  S2R R12, SR_TID.X ;  /* 0x00000000000c7919 */ /* 0x000e220000002100 */
[----:B------:R-:W-:Y:S01]  /*2cc80*/  BSSY B1, `(.L_x_2050) ;  /* 0x000000a000017945 */ /* 0x000fe20003800000 */
[----:B------:R-:W-:Y:S01]  /*2cc90*/  MOV R11, 0x1f ;  /* 0x0000001f000b7802 */ /* 0x000fe20000000f00 */
[----:B------:R-:W-:Y:S01]  /*2cca0*/  IMAD.MOV.U32 R15, RZ, RZ, -0x1 ;  /* 0xffffffffff0f7424 */ /* 0x000fe200078e00ff */
[----:B0-----:R-:W-:-:S04]  /*2ccb0*/  SHF.R.U32.HI R12, RZ, 0x5, R12 ;  /* 0x00000005ff0c7819 */ /* 0x001fc8000001160c */
[----:B------:R-:W-:-:S05]  /*2ccc0*/  LOP3.LUT R12, R12, 0x3, RZ, 0xc0, !PT ;  /* 0x000000030c0c7812 */ /* 0x000fca00078ec0ff */
[----:B------:R-:W-:Y:S02]  /*2ccd0*/  IMAD.MOV.U32 R13, RZ, RZ, R12 ;  /* 0x000000ffff0d7224 */ /* 0x000fe400078e000c */
[----:B------:R-:W-:-:S07]  /*2cce0*/  IMAD.MOV.U32 R12, RZ, RZ, RZ ;  /* 0x000000ffff0c7224 */ /* 0x000fce00078e00ff */
[----:B------:R-:W-:Y:S05]  /*2ccf0*/  WARPSYNC.COLLECTIVE R15, `(.L_x_2051) ;  /* 0x000000000f087348 */ /* 0x000fea0003c00000 */
[----:B------:R0:W1:Y:S02]  /*2cd00*/  SHFL.IDX P6, R14, R13, R12, R11 ;  /* 0x0000000c0d0e7389 */ /* 0x00006400000c000b */
[----:B01----:R-:W-:Y:S01]  /*2cd10*/  ENDCOLLECTIVE ;  /* 0x000000000000791b */ /* 0x003fe20003800000 */
.L_x_2051:
[----:B------:R-:W-:Y:S05]  /*2cd20*/  BSYNC B1 ;  /* 0x0000000000017941 */ /* 0x000fea0003800000 */
.L_x_2050:
[----:B------:R-:W-:Y:S05]  /*2cd30*/  BRA `(.L_x_2052) ;  /* 0xffffff8800887947 */ /* 0x000fea000383ffff */
.L_x_1881:
[----:B------:R-:W-:Y:S01]  /*2cd40*/  BSSY B1, `(.L_x_2053) ;  /* 0x0000006000017945 */ /* 0x000fe20003800000 */
[----:B------:R-:W-:-:S07]  /*2cd50*/  IMAD.MOV.U32 R15, RZ, RZ, -0x1 ;  /* 0xffffffffff0f7424 */ /* 0x000fce00078e00ff */
[----:B0-----:R-:W-:Y:S05]  /*2cd60*/  WARPSYNC.COLLECTIVE R15, `(.L_x_2054) ;  /* 0x000000000f0c7348 */ /* 0x001fea0003c00000 */
[----:B------:R-:W-:Y:S02]  /*2cd70*/  ELECT P6, UR62, PT ;  /* 0x00000000003e782f */ /* 0x000fe400038c0000 */
[----:B------:R-:W-:Y:S01]  /*2cd80*/  MOV R14, UR62 ;  /* 0x0000003e000e7c02 */ /* 0x000fe20008000f00 */
[----:B0-----:R-:W-:Y:S10]  /*2cd90*/  ENDCOLLECTIVE ;  /* 0x000000000000791b */ /* 0x001ff40003800000 */
.L_x_2054:
[----:B------:R-:W-:Y:S05]  /*2cda0*/  BSYNC B1 ;  /* 0x0000000000017941 */ /* 0x000fea0003800000 */
.L_x_2053:
[----:B------:R-:W-:Y:S05]  /*2cdb0*/  BRA `(.L_x_1880) ;  /* 0xffffff8800807947 */ /* 0x000fea000383ffff */
.L_x_1883:
[----:B0-----:R0:W1:Y:S02]  /*2cdc0*/  SYNCS.PHASECHK.TRANS64.TRYWAIT P0, [R17+URZ+0x2a820], R10 ;  /* 0x02a8200a110075a7 */ /* 0x001064000800017f */
[----:B-1----:R-:W-:Y:S05]  /*2cdd0*/  @!P0 NANOSLEEP.SYNCS 0x989680 ;  /* 0x009896800000895d */ /* 0x002fea0003900000 */
[----:B------:R-:W1:Y:S02]  /*2cde0*/  @!P0 SYNCS.PHASECHK.TRANS64 P0, [R17+URZ+0x2a820], R10 ;  /* 0x02a8200a110085a7 */ /* 0x000e64000800007f */
[----:B-1----:R-:W-:Y:S05]  /*2cdf0*/  @!P0 BRA `(.L_x_1883) ;  /* 0xfffffffc00f08947 */ /* 0x002fea000383ffff */
[----:B------:R-:W-:Y:S05]  /*2ce00*/  BRA `(.L_x_2055) ;  /* 0xffffff8800907947 */ /* 0x000fea000383ffff */
.L_x_1887:
[----:B-1----:R1:W2:Y:S02]  /*2ce10*/  SYNCS.PHASECHK.TRANS64.TRYWAIT P0, [R12+URZ+0x2a8a0], R11 ;  /* 0x02a8a00b0c0075a7 */ /* 0x0022a4000800017f */
[----:B--2---:R-:W-:Y:S05]  /*2ce20*/  @!P0 NANOSLEEP.SYNCS 0x989680 ;  /* 0x009896800000895d */ /* 0x004fea0003900000 */
[----:B------:R-:W2:Y:S02]  /*2ce30*/  @!P0 SYNCS.PHASECHK.TRANS64 P0, [R12+URZ+0x2a8a0], R11 ;  /* 0x02a8a00b0c0085a7 */ /* 0x000ea4000800007f */
[----:B--2---:R-:W-:Y:S05]  /*2ce40*/  @!P0 BRA `(.L_x_1887) ;  /* 0xfffffffc00f08947 */ /* 0x004fea000383ffff */
[----:B------:R-:W-:Y:S05]  /*2ce50*/  BRA `(.L_x_2056) ;  /* 0xffffff8800a87947 */ /* 0x000fea000383ffff */
.L_x_1894:
[----:B0-----:R0:W2:Y:S02]  /*2ce60*/  SYNCS.PHASECHK.TRANS64.TRYWAIT P0, [R12+URZ+0x2a8c0], R11 ;  /* 0x02a8c00b0c0075a7 */ /* 0x0010a4000800017f */
[----:B--2---:R-:W-:Y:S05]  /*2ce70*/  @!P0 NANOSLEEP.SYNCS 0x989680 ;  /* 0x009896800000895d */ /* 0x004fea0003900000 */
[----:B------:R-:W2:Y:S02]  /*2ce80*/  @!P0 SYNCS.PHASECHK.TRANS64 P0, [R12+URZ+0x2a8c0], R11 ;  /* 0x02a8c00b0c0085a7 */ /* 0x000ea4000800007f */
[----:B--2---:R-:W-:Y:S05]  /*2ce90*/  @!P0 BRA `(.L_x_1894) ;  /* 0xfffffffc00f08947 */ /* 0x004fea000383ffff */
[----:B------:R-:W-:Y:S05]  /*2cea0*/  BRA `(.L_x_2057) ;  /* 0xffffff8c00a07947 */ /* 0x000fea000383ffff */
.L_x_1902:
[----:B0-----:R0:W1:Y:S02]  /*2ceb0*/  SYNCS.PHASECHK.TRANS64.TRYWAIT P1, [R10+URZ+0x2a8a0], R2 ;  /* 0x02a8a0020a0075a7 */ /* 0x001064000802017f */
[----:B-1----:R-:W-:Y:S05]  /*2cec0*/  @!P1 NANOSLEEP.SYNCS 0x989680 ;  /* 0x009896800000995d */ /* 0x002fea0003900000 */
[----:B------:R-:W1:Y:S02]  /*2ced0*/  @!P1 SYNCS.PHASECHK.TRANS64 P1, [R10+URZ+0x2a8a0], R2 ;  /* 0x02a8a0020a0095a7 */ /* 0x000e64000802007f */
[----:B-1----:R-:W-:Y:S05]  /*2cee0*/  @!P1 BRA `(.L_x_1902) ;  /* 0xfffffffc00f09947 */ /* 0x002fea000383ffff */
[----:B------:R-:W-:Y:S05]  /*2cef0*/  BRA `(.L_x_2058) ;  /* 0xffffff90009c7947 */ /* 0x000fea000383ffff */
.L_x_1909:
[----:B-1----:R1:W2:Y:S02]  /*2cf00*/  SYNCS.PHASECHK.TRANS64.TRYWAIT P1, [R10+URZ+0x2a8c0], R2 ;  /* 0x02a8c0020a0075a7 */ /* 0x0022a4000802017f */
[----:B--2---:R-:W-:Y:S05]  /*2cf10*/  @!P1 NANOSLEEP.SYNCS 0x989680 ;  /* 0x009896800000995d */ /* 0x004fea0003900000 */
[----:B------:R-:W2:Y:S02]  /*2cf20*/  @!P1 SYNCS.PHASECHK.TRANS64 P1, [R10+URZ+0x2a8c0], R2 ;  /* 0x02a8c0020a0095a7 */ /* 0x000ea4000802007f */
[----:B--2---:R-:W-:Y:S05]  /*2cf30*/  @!P1 BRA `(.L_x_1909) ;  /* 0xfffffffc00f09947 */ /* 0x004fea000383ffff */
[----:B------:R-:W-:Y:S05]  /*2cf40*/  BRA `(.L_x_2059) ;  /* 0xffffff9400907947 */ /* 0x000fea000383ffff */
.L_x_1933:
[----:B------:R-:W0:Y:S01]  /*2cf50*/  S2R R8, SR_TID.X ;  /* 0x0000000000087919 */ /* 0x000e220000002100 */
[----:B------:R-:W-:Y:S01]  /*2cf60*/  BSSY B0, `(.L_x_2060) ;  /* 0x000000a000007945 */ /* 0x000fe20003800000 */
[----:B------:R-:W-:Y:S01]  /*2cf70*/  IMAD.MOV.U32 R12, RZ, RZ, RZ ;  /* 0x000000ffff0c7224 */ /* 0x000fe200078e00ff */
[----:B------:R-:W-:Y:S01]  /*2cf80*/  MOV R11, 0x1f ;  /* 0x0000001f000b7802 */ /* 0x000fe20000000f00 */
[----:B------:R-:W-:Y:S01]  /*2cf90*/  IMAD.MOV.U32 R15, RZ, RZ, -0x1 ;  /* 0xffffffffff0f7424 */ /* 0x000fe200078e00ff */
[----:B0-----:R-:W-:-:S04]  /*2cfa0*/  SHF.R.U32.HI R8, RZ, 0x5, R8 ;  /* 0x00000005ff087819 */ /* 0x001fc80000011608 */
[----:B------:R-:W-:-:S05]  /*2cfb0*/  LOP3.LUT R8, R8, 0x3, RZ, 0xc0, !PT ;  /* 0x0000000308087812 */ /* 0x000fca00078ec0ff */
[----:B------:R-:W-:-:S07]  /*2cfc0*/  IMAD.MOV.U32 R13, RZ, RZ, R8 ;  /* 0x000000ffff0d7224 */ /* 0x000fce00078e0008 */
[----:B-----5:R-:W-:Y:S05]  /*2cfd0*/  WARPSYNC.COLLECTIVE R15, `(.L_x_2061) ;  /* 0x000000000f087348 */ /* 0x020fea0003c00000 */
[----:B------:R0:W1:Y:S02]  /*2cfe0*/  SHFL.IDX P6, R14, R13, R12, R11 ;  /* 0x0000000c0d0e7389 */ /* 0x00006400000c000b */
[----:B01---5:R-:W-:Y:S01]  /*2cff0*/  ENDCOLLECTIVE ;  /* 0x000000000000791b */ /* 0x023fe20003800000 */
.L_x_2061:
[----:B------:R-:W-:Y:S05]  /*2d000*/  BSYNC B0 ;  /* 0x0000000000007941 */ /* 0x000fea0003800000 */
.L_x_2060:
[----:B------:R-:W-:Y:S05]  /*2d010*/  BRA `(.L_x_2062) ;  /* 0xffffffa800347947 */ /* 0x000fea000383ffff */
.L_x_1936:
[----:B0-----:R0:W1:Y:S02]  /*2d020*/  SYNCS.PHASECHK.TRANS64.TRYWAIT P0, [R7+URZ+0x2a840], R2 ;  /* 0x02a84002070075a7 */ /* 0x001064000800017f */
[----:B-1----:R-:W-:Y:S05]  /*2d030*/  @!P0 NANOSLEEP.SYNCS 0x989680 ;  /* 0x009896800000895d */ /* 0x002fea0003900000 */
[----:B------:R-:W1:Y:S02]  /*2d040*/  @!P0 SYNCS.PHASECHK.TRANS64 P0, [R7+URZ+0x2a840], R2 ;  /* 0x02a84002070085a7 */ /* 0x000e64000800007f */
[----:B-1----:R-:W-:Y:S05]  /*2d050*/  @!P0 BRA `(.L_x_1936) ;  /* 0xfffffffc00f08947 */ /* 0x002fea000383ffff */
[----:B------:R-:W-:Y:S05]  /*2d060*/  BRA `(.L_x_2063) ;  /* 0xffffffa800847947 */ /* 0x000fea000383ffff */
.L_x_1937:
[----:B------:R-:W-:Y:S01]  /*2d070*/  BSSY B0, `(.L_x_2064) ;  /* 0x0000008000007945 */ /* 0x000fe20003800000 */
[----:B------:R-:W-:Y:S01]  /*2d080*/  IMAD.MOV.U32 R13, RZ, RZ, R0 ;  /* 0x000000ffff0d7224 */ /* 0x000fe200078e0000 */
[----:B------:R-:W-:Y:S01]  /*2d090*/  MOV R15, 0xffffffff ;  /* 0xffffffff000f7802 */ /* 0x000fe20000000f00 */
[----:B------:R-:W-:Y:S02]  /*2d0a0*/  IMAD.MOV.U32 R12, RZ, RZ, RZ ;  /* 0x000000ffff0c7224 */ /* 0x000fe400078e00ff */
[----:B------:R-:W-:-:S07]  /*2d0b0*/  IMAD.MOV.U32 R11, RZ, RZ, 0x181f ;  /* 0x0000181fff0b7424 */ /* 0x000fce00078e00ff */
[----:B------:R-:W-:Y:S05]  /*2d0c0*/  WARPSYNC.COLLECTIVE R15, `(.L_x_2065) ;  /* 0x000000000f087348 */ /* 0x000fea0003c00000 */
[----:B------:R0:W1:Y:S02]  /*2d0d0*/  SHFL.IDX P6, R14, R13, R12, R11 ;  /* 0x0000000c0d0e7389 */ /* 0x00006400000c000b */
[----:B01----:R-:W-:Y:S01]  /*2d0e0*/  ENDCOLLECTIVE ;  /* 0x000000000000791b */ /* 0x003fe20003800000 */
.L_x_2065:
[----:B------:R-:W-:Y:S05]  /*2d0f0*/  BSYNC B0 ;  /* 0x0000000000007941 */ /* 0x000fea0003800000 */
.L_x_2064:
[----:B------:R-:W-:Y:S01]  /*2d100*/  IMAD.MOV.U32 R13, RZ, RZ, R4 ;  /* 0x000000ffff0d7224 */ /* 0x000fe200078e0004 */
[----:B------:R-:W-:Y:S01]  /*2d110*/  MOV R15, 0xffffffff ;  /* 0xffffffff000f7802 */ /* 0x000fe20000000f00 */
[----:B------:R-:W-:Y:S02]  /*2d120*/  IMAD.MOV.U32 R12, RZ, RZ, RZ ;  /* 0x000000ffff0c7224 */ /* 0x000fe400078e00ff */
[----:B------:R-:W-:Y:S02]  /*2d130*/  IMAD.MOV.U32 R11, RZ, RZ, 0x181f ;  /* 0x0000181fff0b7424 */ /* 0x000fe400078e00ff */
[----:B------:R-:W-:Y:S02]  /*2d140*/  IMAD.MOV.U32 R2, RZ, RZ, R14 ;  /* 0x000000ffff027224 */ /* 0x000fe400078e000e */
[----:B------:R-:W-:-:S07]  /*2d150*/  @P0 IMAD R8, R5, 0x2, R17 ;  /* 0x0000000205080824 */ /* 0x000fce00078e0211 */
[----:B------:R-:W-:Y:S05]  /*2d160*/  WARPSYNC.COLLECTIVE R15, `(.L_x_2066) ;  /* 0x000000000f087348 */ /* 0x000fea0003c00000 */
[----:B------:R0:W1:Y:S02]  /*2d170*/  SHFL.IDX P6, R14, R13, R12, R11 ;  /* 0x0000000c0d0e7389 */ /* 0x00006400000c000b */
[----:B01----:R-:W-:Y:S01]  /*2d180*/  ENDCOLLECTIVE ;  /* 0x000000000000791b */ /* 0x003fe20003800000 */
.L_x_2066:
[----:B------:R-:W-:Y:S01]  /*2d190*/  IMAD.MOV.U32 R13, RZ, RZ, R0 ;  /* 0x000000ffff0d7224 */ /* 0x000fe200078e0000 */
[----:B------:R-:W-:Y:S01]  /*2d1a0*/  MOV R12, 0x1 ;  /* 0x00000001000c7802 */ /* 0x000fe20000000f00 */
[----:B------:R-:W-:-:S07]  /*2d1b0*/  IMAD.MOV.U32 R3, RZ, RZ, R14 ;  /* 0x000000ffff037224 */ /* 0x000fce00078e000e */
[----:B------:R-:W-:Y:S05]  /*2d1c0*/  WARPSYNC.COLLECTIVE R15, `(.L_x_2067) ;  /* 0x000000000f087348 */ /* 0x000fea0003c00000 */
[----:B------:R0:W1:Y:S02]  /*2d1d0*/  SHFL.IDX P6, R14, R13, R12, R11 ;  /* 0x0000000c0d0e7389 */ /* 0x00006400000c000b */
[----:B01----:R-:W-:Y:S01]  /*2d1e0*/  ENDCOLLECTIVE ;  /* 0x000000000000791b */ /* 0x003fe20003800000 */
.L_x_2067:
        /* <DEDUP_REMOVED lines=13> */
[----:B0-----:R-:W-:Y:S01]  /*2d2c0*/  IMAD.MOV.U32 R2, RZ, RZ, R14 ;  /* 0x000000ffff027224 */ /* 0x001fe200078e000e */
[----:B------:R-:W-:-:S07]  /*2d2d0*/  @P1 LEA R8, R5, R17, 0x1 ;  /* 0x0000001105081211 */ /* 0x000fce00078e08ff */
[----:B------:R-:W-:Y:S05]  /*2d2e0*/  WARPSYNC.COLLECTIVE R15, `(.L_x_2068) ;  /* 0x000000000f087348 */ /* 0x000fea0003c00000 */
[----:B------:R0:W1:Y:S02]  /*2d2f0*/  SHFL.IDX P6, R14, R13, R12, R11 ;  /* 0x0000000c0d0e7389 */ /* 0x00006400000c000b */
[----:B01----:R-:W-:Y:S01]  /*2d300*/  ENDCOLLECTIVE ;  /* 0x000000000000791b */ /* 0x003fe20003800000 */
.L_x_2068:
[----:B------:R-:W-:Y:S02]  /*2d310*/  IMAD.MOV.U32 R13, RZ, RZ, R0 ;  /* 0x000000ffff0d7224 */ /* 0x000fe400078e0000 */
[----:B------:R-:W-:Y:S02]  /*2d320*/  IMAD.MOV.U32 R12, RZ, RZ, 0x2 ;  /* 0x00000002ff0c7424 */ /* 0x000fe400078e00ff */
[----:B------:R-:W-:-:S07]  /*2d330*/  IMAD.MOV.U32 R3, RZ, RZ, R14 ;  /* 0x000000ffff037224 */ /* 0x000fce00078e000e */
[----:B------:R-:W-:Y:S05]  /*2d340*/  WARPSYNC.COLLECTIVE R15, `(.L_x_2069) ;  /* 0x000000000f087348 */ /* 0x000fea0003c00000 */
[----:B------:R0:W1:Y:S02]  /*2d350*/  SHFL.IDX P6, R14, R13, R12, R11 ;  /* 0x0000000c0d0e7389 */ /* 0x00006400000c000b */
[----:B01----:R-:W-:Y:S01]  /*2d360*/  ENDCOLLECTIVE ;  /* 0x000000000000791b */ /* 0x003fe20003800000 */
.L_x_2069:
        /* <DEDUP_REMOVED lines=17> */
.L_x_2070:
[----:B------:R-:W-:Y:S02]  /*2d480*/  @P1 IMAD R8, R5, 0x2, R17 ;  /* 0x0000000205081824 */ /* 0x000fe400078e0211 */
[----:B------:R-:W-:Y:S02]  /*2d490*/  IMAD.MOV.U32 R13, RZ, RZ, R0 ;  /* 0x000000ffff0d7224 */ /* 0x000fe400078e0000 */
[----:B------:R-:W-:Y:S01]  /*2d4a0*/  IMAD.MOV.U32 R12, RZ, RZ, 0x3 ;  /* 0x00000003ff0c7424 */ /* 0x000fe200078e00ff */
[----:B------:R-:W-:-:S07]  /*2d4b0*/  MOV R3, R14 ;  /* 0x0000000e00037202 */ /* 0x000fce0000000f00 */
[----:B------:R-:W-:Y:S05]  /*2d4c0*/  WARPSYNC.COLLECTIVE R15, `(.L_x_2071) ;  /* 0x000000000f087348 */ /* 0x000fea0003c00000 */
[----:B------:R0:W1:Y:S02]  /*2d4d0*/  SHFL.IDX P6, R14, R13, R12, R11 ;  /* 0x0000000c0d0e7389 */ /* 0x00006400000c000b */
[----:B01----:R-:W-:Y:S01]  /*2d4e0*/  ENDCOLLECTIVE ;  /* 0x000000000000791b */ /* 0x003fe20003800000 */
.L_x_2071:
        /* <DEDUP_REMOVED lines=17> */
.L_x_2072:
[----:B------:R-:W-:Y:S01]  /*2d600*/  @P1 IMAD R8, R5, 0x2, R17 ;  /* 0x0000000205081824 */ /* 0x000fe200078e0211 */
[----:B------:R-:W-:Y:S01]  /*2d610*/  MOV R13, R0 ;  /* 0x00000000000d7202 */ /* 0x000fe20000000f00 */
[----:B------:R-:W-:Y:S02]  /*2d620*/  IMAD.MOV.U32 R12, RZ, RZ, 0x4 ;  /* 0x00000004ff0c7424 */ /* 0x000fe400078e00ff */
[----:B------:R-:W-:-:S07]  /*2d630*/  IMAD.MOV.U32 R3, RZ, RZ, R14 ;  /* 0x000000ffff037224 */ /* 0x000fce00078e000e */
[----:B------:R-:W-:Y:S05]  /*2d640*/  WARPSYNC.COLLECTIVE R15, `(.L_x_2073) ;  /* 0x000000000f087348 */ /* 0x000fea0003c00000 */
[----:B------:R0:W1:Y:S02]  /*2d650*/  SHFL.IDX P6, R14, R13, R12, R11 ;  /* 0x0000000c0d0e7389 */ /* 0x00006400000c000b */
[----:B01----:R-:W-:Y:S01]  /*2d660*/  ENDCOLLECTIVE ;  /* 0x000000000000791b */ /* 0x003fe20003800000 */
.L_x_2073:
        /* <DEDUP_REMOVED lines=17> */
.L_x_2074:
[----:B------:R-:W-:Y:S02]  /*2d780*/  @P1 IMAD R8, R5, 0x2, R17 ;  /* 0x0000000205081824 */ /* 0x000fe400078e0211 */
[----:B------:R-:W-:Y:S02]  /*2d790*/  IMAD.MOV.U32 R13, RZ, RZ, R0 ;  /* 0x000000ffff0d7224 */ /* 0x000fe400078e0000 */
[----:B------:R-:W-:Y:S02]  /*2d7a0*/  IMAD.MOV.U32 R12, RZ, RZ, 0x5 ;  /* 0x00000005ff0c7424 */ /* 0x000fe400078e00ff */
[----:B------:R-:W-:-:S07]  /*2d7b0*/  IMAD.MOV.U32 R3, RZ, RZ, R14 ;  /* 0x000000ffff037224 */ /* 0x000fce00078e000e */
[----:B------:R-:W-:Y:S05]  /*2d7c0*/  WARPSYNC.COLLECTIVE R15, `(.L_x_2075) ;  /* 0x000000000f087348 */ /* 0x000fea0003c00000 */
[----:B------:R0:W1:Y:S02]  /*2d7d0*/  SHFL.IDX P6, R14, R13, R12, R11 ;  /* 0x0000000c0d0e7389 */ /* 0x00006400000c000b */
[----:B01----:R-:W-:Y:S01]  /*2d7e0*/  ENDCOLLECTIVE ;  /* 0x000000000000791b */ /* 0x003fe20003800000 */
.L_x_2075:
[----:B------:R-:W-:-:S04]  /*2d7f0*/  @P1 LEA R3, P0, R9, R3, 0x1 ;  /* 0x0000000309031211 */ /* 0x000fc800078008ff */
[----:B------:R-:W-:-:S04]  /*2d800*/  @P1 IADD3.X R2, RZ, R2, RZ, P0, !PT ;  /* 0x00000002ff021210 */ /* 0x000fc800007fe4ff */
[----:B------:R-:W-:Y:S02]  /*2d810*/  @P1 LOP3.LUT R3, R3, R2, RZ, 0x3c, !PT ;  /* 0x0000000203031212 */ /* 0x000fe400078e3cff */
[----:B------:R-:W-:Y:S02]  /*2d820*/  MOV R13, R4 ;  /* 0x00000004000d7202 */ /* 0x000fe40000000f00 */
[----:B------:R-:W-:-:S04]  /*2d830*/  @P1 LOP3.LUT R2, R3, R2, RZ, 0x3c, !PT ;  /* 0x0000000203021212 */ /* 0x000fc800078e3cff */
[----:B------:R-:W-:Y:S01]  /*2d840*/  @P1 LOP3.LUT R3, R3, R2, RZ, 0x3c, !PT ;  /* 0x0000000203031212 */ /* 0x000fe200078e3cff */
[----:B------:R-:W-:-:S04]  /*2d850*/  IMAD.MOV.U32 R0, RZ, RZ, R14 ;  /* 0x000000ffff007224 */ /* 0x000fc800078e000e */
[----:B------:R-:W-:Y:S01]  /*2d860*/  @!PT LDS RZ, [RZ] ;  /* 0x00000000fffff984 */ /* 0x000fe20000000800 */
[----:B------:R-:W-:Y:S01]  /*2d870*/  @!PT LDS RZ, [RZ] ;  /* 0x00000000fffff984 */ /* 0x000fe20000000800 */
[----:B------:R-:W-:Y:S01]  /*2d880*/  @!PT LDS RZ, [RZ] ;  /* 0x00000000fffff984 */ /* 0x000fe20000000800 */
[----:B------:R0:W-:Y:S03]  /*2d890*/  @P1 LDGSTS.E.BYPASS.LTC128B.128 [R8+0x1a400], desc[UR60][R2.64], !P4 ;  /* 0x1a40000002081fae */ /* 0x0001e6000e101d7c */
[----:B0-----:R-:W-:Y:S05]  /*2d8a0*/  WARPSYNC.COLLECTIVE R15, `(.L_x_2076) ;  /* 0x000000000f087348 */ /* 0x001fea0003c00000 */
[----:B------:R1:W2:Y:S02]  /*2d8b0*/  SHFL.IDX P6, R14, R13, R12, R11 ;  /* 0x0000000c0d0e7389 */ /* 0x0002a400000c000b */
[----:B012---:R-:W-:Y:S01]  /*2d8c0*/  ENDCOLLECTIVE ;  /* 0x000000000000791b */ /* 0x007fe20003800000 */
.L_x_2076:
[----:B------:R-:W-:Y:S01]  /*2d8d0*/  @!PT LDS RZ, [RZ] ;  /* 0x00000000fffff984 */ /* 0x000fe20000000800 */
[----:B------:R-:W-:Y:S01]  /*2d8e0*/  @!PT LDS RZ, [RZ] ;  /* 0x00000000fffff984 */ /* 0x000fe20000000800 */
[----:B------:R-:W-:Y:S01]  /*2d8f0*/  @!PT LDS RZ, [RZ] ;  /* 0x00000000fffff984 */ /* 0x000fe20000000800 */
[----:B------:R-:W-:Y:S04]  /*2d900*/  @P1 LDGSTS.E.BYPASS.LTC128B.128 [R8+0x1d400], desc[UR60][R2.64+0x80], !P3 ;  /* 0x1d40008002081fae */ /* 0x000fe8000d901d7c */
[----:B------:R0:W-:Y:S02]  /*2d910*/  @P1 LDGSTS.E.BYPASS.LTC128B.128 [R8+0x20400], desc[UR60][R2.64+0x100], !P2 ;  /* 0x2040010002081fae */ /* 0x0001e4000d101d7c */
[----:B0-----:R-:W-:Y:S01]  /*2d920*/  IMAD.MOV.U32 R2, RZ, RZ, R14 ;  /* 0x000000ffff027224 */ /* 0x001fe200078e000e */
[----:B------:R-:W-:Y:S06]  /*2d930*/  BRA `(.L_x_2077) ;  /* 0xffffffa400c87947 */ /* 0x000fec000383ffff */
.L_x_1942:
[----:B------:R-:W-:Y:S01]  /*2d940*/  IMAD.MOV.U32 R13, RZ, RZ, R4 ;  /* 0x000000ffff0d7224 */ /* 0x000fe200078e0004 */
[----:B------:R-:W-:Y:S01]  /*2d950*/  MOV R15, 0xffffffff ;  /* 0xffffffff000f7802 */ /* 0x000fe20000000f00 */
[----:B------:R-:W-:Y:S02]  /*2d960*/  IMAD.MOV.U32 R12, RZ, RZ, RZ ;  /* 0x000000ffff0c7224 */ /* 0x000fe400078e00ff */
[----:B------:R-:W-:Y:S02]  /*2d970*/  IMAD.MOV.U32 R11, RZ, RZ, 0x181f ;  /* 0x0000181fff0b7424 */ /* 0x000fe400078e00ff */
[----:B------:R-:W-:Y:S02]  /*2d980*/  IMAD R32, R32, R7, RZ ;  /* 0x0000000720207224 */ /* 0x000fe400078e02ff */
[----:B------:R-:W-:-:S07]  /*2d990*/  IMAD.IADD R25, R9, 0x1, R25 ;  /* 0x0000000109197824 */ /* 0x000fce00078e0219 */
[----:B------:R-:W-:Y:S05]  /*2d9a0*/  WARPSYNC.COLLECTIVE R15, `(.L_x_2078) ;  /* 0x000000000f087348 */ /* 0x000fea0003c00000 */
[----:B------:R0:W1:Y:S02]  /*2d9b0*/  SHFL.IDX P6, R14, R13, R12, R11 ;  /* 0x0000000c0d0e7389 */ /* 0x00006400000c000b */
[----:B01----:R-:W-:Y:S01]  /*2d9c0*/  ENDCOLLECTIVE ;  /* 0x000000000000791b */ /* 0x003fe20003800000 */
.L_x_2078:
[----:B------:R-:W-:Y:S01]  /*2d9d0*/  ISETP.GE.AND P1, PT, R25, R32, PT ;  /* 0x000000201900720c */ /* 0x000fe20003f26270 */
[----:B------:R-:W-:Y:S02]  /*2d9e0*/  IMAD.MOV.U32 R13, RZ, RZ, R0 ;  /* 0x000000ffff0d7224 */ /* 0x000fe400078e0000 */
[----:B------:R-:W-:-:S10]  /*2d9f0*/  IMAD.MOV.U32 R2, RZ, RZ, R14 ;  /* 0x000000ffff027224 */ /* 0x000fd400078e000e */
[----:B------:R-:W-:Y:S05]  /*2da00*/  WARPSYNC.COLLECTIVE R15, `(.L_x_2079) ;  /* 0x000000000f087348 */ /* 0x000fea0003c00000 */
[----:B------:R0:W1:Y:S02]  /*2da10*/  SHFL.IDX P6, R14, R13, R12, R11 ;  /* 0x0000000c0d0e7389 */ /* 0x00006400000c000b */
[----:B01----:R-:W-:Y:S01]  /*2da20*/  ENDCOLLECTIVE ;  /* 0x000000000000791b */ /* 0x003fe20003800000 */
.L_x_2079:
[----:B------:R-:W-:Y:S02]  /*2da30*/  IMAD.MOV.U32 R13, RZ, RZ, R4 ;  /* 0x000000ffff0d7224 */ /* 0x000fe400078e0004 */
[----:B------:R-:W-:Y:S02]  /*2da40*/  IMAD.MOV.U32 R12, RZ, RZ, 0x1 ;  /* 0x00000001ff0c7424 */ /* 0x000fe400078e00ff */
[----:B------:R-:W-:-:S07]  /*2da50*/  IMAD.MOV.U32 R3, RZ, RZ, R14 ;  /* 0x000000ffff037224 */ /* 0x000fce00078e000e */
[----:B------:R-:W-:Y:S05]  /*2da60*/  WARPSYNC.COLLECTIVE R15, `(.L_x_2080) ;  /* 0x000000000f087348 */ /* 0x000fea0003c00000 */
[----:B------:R0:W1:Y:S02]  /*2da70*/  SHFL.IDX P6, R14, R13, R12, R11 ;  /* 0x0000000c0d0e7389 */ /* 0x00006400000c000b */
[----:B01----:R-:W-:Y:S01]  /*2da80*/  ENDCOLLECTIVE ;  /* 0x000000000000791b */ /* 0x003fe20003800000 */
.L_x_2080:
[----:B------:R-:W-:-:S04]  /*2da90*/  @!P1 LEA R5, P4, R8, R3, 0x1 ;  /* 0x0000000308059211 */ /* 0x000fc800078808ff */
[----:B------:R-:W-:Y:S01]  /*2daa0*/  @!P1 IADD3.X R3, RZ, R2, RZ, P4, !PT ;  /* 0x00000002ff039210 */ /* 0x000fe200027fe4ff */
[----:B------:R-:W-:Y:S02]  /*2dab0*/  @!P1 IMAD.MOV.U32 R2, RZ, RZ, R5 ;  /* 0x000000ffff029224 */ /* 0x000fe400078e0005 */
[----:B------:R-:W-:-:S03]  /*2dac0*/  VIADD R5, R25, 0x10 ;  /* 0x0000001019057836 */ /* 0x000fc60000000000 */
[----:B------:R-:W-:Y:S01]  /*2dad0*/  @!PT LDS RZ, [RZ] ;  /* 0x00000000fffff984 */ /* 0x000fe20000000800 */
[----:B------:R-:W-:Y:S01]  /*2dae0*/  @!PT LDS RZ, [RZ] ;  /* 0x00000000fffff984 */ /* 0x000fe20000000800 */
[----:B------:R-:W-:Y:S01]  /*2daf0*/  @!PT LDS RZ, [RZ] ;  /* 0x00000000fffff984 */ /* 0x000fe20000000800 */
[----:B------:R-:W-:Y:S01]  /*2db00*/  @!P1 LDGSTS.E.BYPASS.LTC128B.128 [R36+0xc400], desc[UR60][R2.64], !P3 ;  /* 0x0c40000002249fae */ /* 0x000fe2000d901d7c */
[----:B------:R-:W-:-:S03]  /*2db10*/  IMAD.MOV.U32 R13, RZ, RZ, R0 ;  /* 0x000000ffff0d7224 */ /* 0x000fc600078e0000 */
[----:B------:R-:W-:Y:S04]  /*2db20*/  @!P1 LDGSTS.E.BYPASS.LTC128B.128 [R36+0x10400], desc[UR60][R2.64+0x80], !P2 ;  /* 0x1040008002249fae */ /* 0x000fe8000d101d7c */
[----:B------:R0:W-:Y:S01]  /*2db30*/  @!P1 LDGSTS.E.BYPASS.LTC128B.128 [R36+0x14400], desc[UR60][R2.64+0x100], !P0 ;  /* 0x1440010002249fae */ /* 0x0001e2000c101d7c */
[----:B------:R-:W-:Y:S02]  /*2db40*/  ISETP.GE.AND P1, PT, R5, R32, PT ;  /* 0x000000200500720c */ /* 0x000fe40003f26270 */
[----:B0-----:R-:W-:-:S11]  /*2db50*/  MOV R2, R14 ;  /* 0x0000000e00027202 */ /* 0x001fd60000000f00 */
[----:B------:R-:W-:Y:S05]  /*2db60*/  WARPSYNC.COLLECTIVE R15, `(.L_x_2081) ;  /* 0x000000000f087348 */ /* 0x000fea0003c00000 */
[----:B------:R0:W1:Y:S02]  /*2db70*/  SHFL.IDX P6, R14, R13, R12, R11 ;  /* 0x0000000c0d0e7389 */ /* 0x00006400000c000b */
[----:B01----:R-:W-:Y:S01]  /*2db80*/  ENDCOLLECTIVE ;  /* 0x000000000000791b */ /* 0x003fe20003800000 */
.L_x_2081:
[----:B------:R-:W-:Y:S02]  /*2db90*/  IMAD.MOV.U32 R13, RZ, RZ, R4 ;  /* 0x000000ffff0d7224 */ /* 0x000fe400078e0004 */
[----:B------:R-:W-:Y:S02]  /*2dba0*/  IMAD.MOV.U32 R12, RZ, RZ, 0x2 ;  /* 0x00000002ff0c7424 */ /* 0x000fe400078e00ff */
[----:B------:R-:W-:-:S07]  /*2dbb0*/  IMAD.MOV.U32 R3, RZ, RZ, R14 ;  /* 0x000000ffff037224 */ /* 0x000fce00078e000e */
[----:B------:R-:W-:Y:S05]  /*2dbc0*/  WARPSYNC.COLLECTIVE R15, `(.L_x_2082) ;  /* 0x000000000f087348 */ /* 0x000fea0003c00000 */
[----:B------:R0:W1:Y:S02]  /*2dbd0*/  SHFL.IDX P6, R14, R13, R12, R11 ;  /* 0x0000000c0d0e7389 */ /* 0x00006400000c000b */
[----:B01----:R-:W-:Y:S01]  /*2dbe0*/  ENDCOLLECTIVE ;  /* 0x000000000000791b */ /* 0x003fe20003800000 */
.L_x_2082:
[----:B------:R-:W-:-:S05]  /*2dbf0*/  @!P1 LEA R5, P4, R8, R3, 0x1 ;  /* 0x0000000308059211 */ /* 0x000fca00078808ff */
[----:B------:R-:W-:Y:S02]  /*2dc00*/  @!P1 IMAD.X R6, RZ, RZ, R2, P4 ;  /* 0x000000ffff069224 */ /* 0x000fe400020e0602 */
[----:B------:R-:W-:Y:S02]  /*2dc10*/  @!P1 IMAD.MOV.U32 R2, RZ, RZ, R5 ;  /* 0x000000ffff029224 */ /* 0x000fe400078e0005 */
[----:B------:R-:W-:Y:S01]  /*2dc20*/  VIADD R5, R25, 0x20 ;  /* 0x0000002019057836 */ /* 0x000fe20000000000 */
[----:B------:R-:W-:Y:S02]  /*2dc30*/  @!P1 MOV R3, R6 ;  /* 0x0000000600039202 */ /* 0x000fe40000000f00 */
[----:B------:R-:W-:-:S03]  /*2dc40*/  MOV R13, R0 ;  /* 0x00000000000d7202 */ /* 0x000fc60000000f00 */
        /* <DEDUP_REMOVED lines=11> */
.L_x_2083:
[----:B------:R-:W-:Y:S02]  /*2dd00*/  IMAD.MOV.U32 R13, RZ, RZ, R4 ;  /* 0x000000ffff0d7224 */ /* 0x000fe400078e0004 */
[----:B------:R-:W-:Y:S02]  /*2dd10*/  IMAD.MOV.U32 R12, RZ, RZ, 0x3 ;  /* 0x00000003ff0c7424 */ /* 0x000fe400078e00ff */
[----:B------:R-:W-:-:S07]  /*2dd20*/  IMAD.MOV.U32 R3, RZ, RZ, R14 ;  /* 0x000000ffff037224 */ /* 0x000fce00078e000e */
[----:B------:R-:W-:Y:S05]  /*2dd30*/  WARPSYNC.COLLECTIVE R15, `(.L_x_2084) ;  /* 0x000000000f087348 */ /* 0x000fea0003c00000 */
[----:B------:R0:W1:Y:S02]  /*2dd40*/  SHFL.IDX P6, R14, R13, R12, R11 ;  /* 0x0000000c0d0e7389 */ /* 0x00006400000c000b */
[----:B01----:R-:W-:Y:S01]  /*2dd50*/  ENDCOLLECTIVE ;  /* 0x000000000000791b */ /* 0x003fe20003800000 */
.L_x_2084:
[----:B------:R-:W-:-:S05]  /*2dd60*/  @!P1 LEA R5, P4, R8, R3, 0x1 ;  /* 0x0000000308059211 */ /* 0x000fca00078808ff */
[----:B------:R-:W-:Y:S02]  /*2dd70*/  @!P1 IMAD.X R6, RZ, RZ, R2, P4 ;  /* 0x000000ffff069224 */ /* 0x000fe400020e0602 */
[----:B------:R-:W-:Y:S01]  /*2dd80*/  @!P1 IMAD.MOV.U32 R2, RZ, RZ, R5 ;  /* 0x000000ffff029224 */ /* 0x000fe200078e0005 */
[----:B------:R-:W-:Y:S01]  /*2dd90*/  IADD3 R5, R25, 0x30, RZ ;  /* 0x0000003019057810 */ /* 0x000fe20007ffe0ff */
[----:B------:R-:W-:Y:S02]  /*2dda0*/  @!P1 IMAD.MOV.U32 R3, RZ, RZ, R6 ;  /* 0x000000ffff039224 */ /* 0x000fe400078e0006 */
[----:B------:R-:W-:-:S03]  /*2ddb0*/  IMAD.MOV.U32 R13, RZ, RZ, R0 ;  /* 0x000000ffff0d7224 */ /* 0x000fc600078e0000 */
        /* <DEDUP_REMOVED lines=11> */
.L_x_2085:
[----:B------:R-:W-:Y:S01]  /*2de70*/  MOV R13, R4 ;  /* 0x00000004000d7202 */ /* 0x000fe20000000f00 */
[----:B------:R-:W-:Y:S01]  /*2de80*/  IMAD.MOV.U32 R12, RZ, RZ, 0x4 ;  /* 0x00000004ff0c7424 */ /* 0x000fe200078e00ff */
[----:B------:R-:W-:-:S07]  /*2de90*/  MOV R3, R14 ;  /* 0x0000000e00037202 */ /* 0x000fce0000000f00 */
[----:B------:R-:W-:Y:S05]  /*2dea0*/  WARPSYNC.COLLECTIVE R15, `(.L_x_2086) ;  /* 0x000000000f087348 */ /* 0x000fea0003c00000 */
[----:B------:R0:W1:Y:S02]  /*2deb0*/  SHFL.IDX P6, R14, R13, R12, R11 ;  /* 0x0000000c0d0e7389 */ /* 0x00006400000c000b */
[----:B01----:R-:W-:Y:S01]  /*2dec0*/  ENDCOLLECTIVE ;  /* 0x000000000000791b */ /* 0x003fe20003800000 */
.L_x_2086:
[----:B------:R-:W-:-:S05]  /*2ded0*/  @!P1 LEA R5, P4, R8, R3, 0x1 ;  /* 0x0000000308059211 */ /* 0x000fca00078808ff */
[----:B------:R-:W-:Y:S02]  /*2dee0*/  @!P1 IMAD.X R6, RZ, RZ, R2, P4 ;  /* 0x000000ffff069224 */ /* 0x000fe400020e0602 */
[----:B------:R-:W-:Y:S02]  /*2def0*/  @!P1 IMAD.MOV.U32 R2, RZ, RZ, R5 ;  /* 0x000000ffff029224 */ /* 0x000fe400078e0005 */
[----:B------:R-:W-:Y:S02]  /*2df00*/  @!P1 IMAD.MOV.U32 R3, RZ, RZ, R6 ;  /* 0x000000ffff039224 */ /* 0x000fe400078e0006 */
[----:B------:R-:W-:Y:S02]  /*2df10*/  VIADD R5, R25, 0x40 ;  /* 0x0000004019057836 */ /* 0x000fe40000000000 */
[----:B------:R-:W-:Y:S01]  /*2df20*/  IMAD.MOV.U32 R13, RZ, RZ, R0 ;  /* 0x000000ffff0d7224 */ /* 0x000fe200078e0000 */
        /* <DEDUP_REMOVED lines=11> */
.L_x_2087:
[----:B------:R-:W-:Y:S01]  /*2dfe0*/  IMAD.MOV.U32 R13, RZ, RZ, R4 ;  /* 0x000000ffff0d7224 */ /* 0x000fe200078e0004 */
[----:B------:R-:W-:Y:S01]  /*2dff0*/  MOV R12, 0x5 ;  /* 0x00000005000c7802 */ /* 0x000fe20000000f00 */
[----:B------:R-:W-:-:S07]  /*2e000*/  IMAD.MOV.U32 R3, RZ, RZ, R14 ;  /* 0x000000ffff037224 */ /* 0x000fce00078e000e */
[----:B------:R-:W-:Y:S05]  /*2e010*/  WARPSYNC.COLLECTIVE R15, `(.L_x_2088) ;  /* 0x000000000f087348 */ /* 0x000fea0003c00000 */
[----:B------:R0:W1:Y:S02]  /*2e020*/  SHFL.IDX P6, R14, R13, R12, R11 ;  /* 0x0000000c0d0e7389 */ /* 0x00006400000c000b */
[----:B01----:R-:W-:Y:S01]  /*2e030*/  ENDCOLLECTIVE ;  /* 0x000000000000791b */ /* 0x003fe20003800000 */
.L_x_2088:
[----:B------:R-:W-:-:S04]  /*2e040*/  @!P1 LEA R5, P4, R8, R3, 0x1 ;  /* 0x0000000308059211 */ /* 0x000fc800078808ff */
[----:B------:R-:W-:Y:S01]  /*2e050*/  @!P1 IADD3.X R6, RZ, R2, RZ, P4, !PT ;  /* 0x00000002ff069210 */ /* 0x000fe200027fe4ff */
[----:B------:R-:W-:Y:S02]  /*2e060*/  @!P1 IMAD.MOV.U32 R2, RZ, RZ, R5 ;  /* 0x000000ffff029224 */ /* 0x000fe400078e0005 */
[----:B------:R-:W-:Y:S02]  /*2e070*/  VIADD R5, R25, 0x50 ;  /* 0x0000005019057836 */ /* 0x000fe40000000000 */
        /* <DEDUP_REMOVED lines=13> */
.L_x_2089:
[----:B------:R-:W-:Y:S02]  /*2e150*/  IMAD.MOV.U32 R13, RZ, RZ, R4 ;  /* 0x000000ffff0d7224 */ /* 0x000fe400078e0004 */
[----:B------:R-:W-:Y:S02]  /*2e160*/  IMAD.MOV.U32 R12, RZ, RZ, 0x6 ;  /* 0x00000006ff0c7424 */ /* 0x000fe400078e00ff */
[----:B------:R-:W-:-:S07]  /*2e170*/  IMAD.MOV.U32 R3, RZ, RZ, R14 ;  /* 0x000000ffff037224 */ /* 0x000fce00078e000e */
[----:B------:R-:W-:Y:S05]  /*2e180*/  WARPSYNC.COLLECTIVE R15, `(.L_x_2090) ;  /* 0x000000000f087348 */ /* 0x000fea0003c00000 */
[----:B------:R0:W1:Y:S02]  /*2e190*/  SHFL.IDX P6, R14, R13, R12, R11 ;  /* 0x0000000c0d0e7389 */ /* 0x00006400000c000b */
[----:B01----:R-:W-:Y:S01]  /*2e1a0*/  ENDCOLLECTIVE ;  /* 0x000000000000791b */ /* 0x003fe20003800000 */
.L_x_2090:
[----:B------:R-:W-:-:S05]  /*2e1b0*/  @!P1 LEA R5, P4, R8, R3, 0x1 ;  /* 0x0000000308059211 */ /* 0x000fca00078808ff */
[----:B------:R-:W-:Y:S01]  /*2e1c0*/  @!P1 IMAD.X R6, RZ, RZ, R2, P4 ;  /* 0x000000ffff069224 */ /* 0x000fe200020e0602 */
[----:B------:R-:W-:Y:S01]  /*2e1d0*/  @!P1 MOV R2, R5 ;  /* 0x0000000500029202 */ /* 0x000fe20000000f00 */
        /* <DEDUP_REMOVED lines=14> */
.L_x_2091:
[----:B------:R-:W-:Y:S02]  /*2e2c0*/  IMAD.MOV.U32 R13, RZ, RZ, R4 ;  /* 0x000000ffff0d7224 */ /* 0x000fe400078e0004 */
[----:B------:R-:W-:Y:S02]  /*2e2d0*/  IMAD.MOV.U32 R12, RZ, RZ, 0x7 ;  /* 0x00000007ff0c7424 */ /* 0x000fe400078e00ff */
[----:B------:R-:W-:-:S07]  /*2e2e0*/  IMAD.MOV.U32 R3, RZ, RZ, R14 ;  /* 0x000000ffff037224 */ /* 0x000fce00078e000e */
[----:B------:R-:W-:Y:S05]  /*2e2f0*/  WARPSYNC.COLLECTIVE R15, `(.L_x_2092) ;  /* 0x000000000f087348 */ /* 0x000fea0003c00000 */
[----:B------:R0:W1:Y:S02]  /*2e300*/  SHFL.IDX P6, R14, R13, R12, R11 ;  /* 0x0000000c0d0e7389 */ /* 0x00006400000c000b */
[----:B01----:R-:W-:Y:S01]  /*2e310*/  ENDCOLLECTIVE ;  /* 0x000000000000791b */ /* 0x003fe20003800000 */
.L_x_2092:
[----:B------:R-:W-:-:S05]  /*2e320*/  @!P1 LEA R5, P4, R8, R3, 0x1 ;  /* 0x0000000308059211 */ /* 0x000fca00078808ff */
[----:B------:R-:W-:Y:S02]  /*2e330*/  @!P1 IMAD.X R6, RZ, RZ, R2, P4 ;  /* 0x000000ffff069224 */ /* 0x000fe400020e0602 */
[----:B------:R-:W-:-:S03]  /*2e340*/  @!P1 IMAD.MOV.U32 R2, RZ, RZ, R5 ;  /* 0x000000ffff029224 */ /* 0x000fc600078e0005 */
[----:B------:R-:W-:Y:S01]  /*2e350*/  @!P1 MOV R3, R6 ;  /* 0x0000000600039202 */ /* 0x000fe20000000f00 */
[----:B------:R-:W-:-:S04]  /*2e360*/  IMAD.MOV.U32 R13, RZ, RZ, R0 ;  /* 0x000000ffff0d7224 */ /* 0x000fc800078e0000 */
        /* <DEDUP_REMOVED lines=10> */
.L_x_2093:
[----:B------:R-:W-:Y:S05]  /*2e410*/  BRA `(.L_x_2094) ;  /* 0xffffffa800307947 */ /* 0x000fea000383ffff */
.L_x_1947:
[----:B0-----:R0:W1:Y:S02]  /*2e420*/  SYNCS.PHASECHK.TRANS64.TRYWAIT P0, [R17+URZ+0x2a820], R2 ;  /* 0x02a82002110075a7 */ /* 0x001064000800017f */
[----:B-1----:R-:W-:Y:S05]  /*2e430*/  @!P0 NANOSLEEP.SYNCS 0x989680 ;  /* 0x009896800000895d */ /* 0x002fea0003900000 */
[----:B------:R-:W1:Y:S02]  /*2e440*/  @!P0 SYNCS.PHASECHK.TRANS64 P0, [R17+URZ+0x2a820], R2 ;  /* 0x02a82002110085a7 */ /* 0x000e64000800007f */
[----:B-1----:R-:W-:Y:S05]  /*2e450*/  @!P0 BRA `(.L_x_1947) ;  /* 0xfffffffc00f08947 */ /* 0x002fea000383ffff */
[----:B------:R-:W-:Y:S05]  /*2e460*/  BRA `(.L_x_2095) ;  /* 0xffffffa800a87947 */ /* 0x000fea000383ffff */
.L_x_1952:
[----:B0-----:R0:W1:Y:S02]  /*2e470*/  SYNCS.PHASECHK.TRANS64.TRYWAIT P0, [R5+URZ+0x2a840], R0 ;  /* 0x02a84000050075a7 */ /* 0x001064000800017f */
[----:B-1----:R-:W-:Y:S05]  /*2e480*/  @!P0 NANOSLEEP.SYNCS 0x989680 ;  /* 0x009896800000895d */ /* 0x002fea0003900000 */
[----:B------:R-:W1:Y:S02]  /*2e490*/  @!P0 SYNCS.PHASECHK.TRANS64 P0, [R5+URZ+0x2a840], R0 ;  /* 0x02a84000050085a7 */ /* 0x000e64000800007f */
[----:B-1----:R-:W-:Y:S05]  /*2e4a0*/  @!P0 BRA `(.L_x_1952) ;  /* 0xfffffffc00f08947 */ /* 0x002fea000383ffff */
[----:B------:R-:W-:Y:S05]  /*2e4b0*/  BRA `(.L_x_2096) ;  /* 0xffffffac006c7947 */ /* 0x000fea000383ffff */
.L_x_1953:
[----:B------:R-:W-:Y:S01]  /*2e4c0*/  BSSY B1, `(.L_x_2097) ;  /* 0x0000008000017945 */ /* 0x000fe20003800000 */
[----:B------:R-:W-:Y:S01]  /*2e4d0*/  MOV R13, R8 ;  /* 0x00000008000d7202 */ /* 0x000fe20000000f00 */
[----:B------:R-:W-:Y:S02]  /*2e4e0*/  IMAD.MOV.U32 R12, RZ, RZ, RZ ;  /* 0x000000ffff0c7224 */ /* 0x000fe400078e00ff */
[----:B------:R-:W-:Y:S02]  /*2e4f0*/  IMAD.MOV.U32 R11, RZ, RZ, 0x181f ;  /* 0x0000181fff0b7424 */ /* 0x000fe400078e00ff */
[----:B------:R-:W-:-:S07]  /*2e500*/  IMAD.MOV.U32 R15, RZ, RZ, -0x1 ;  /* 0xffffffffff0f7424 */ /* 0x000fce00078e00ff */
[----:B------:R-:W-:Y:S05]  /*2e510*/  WARPSYNC.COLLECTIVE R15, `(.L_x_2098) ;  /* 0x000000000f087348 */ /* 0x000fea0003c00000 */
[----:B------:R0:W1:Y:S02]  /*2e520*/  SHFL.IDX P6, R14, R13, R12, R11 ;  /* 0x0000000c0d0e7389 */ /* 0x00006400000c000b */
[----:B01----:R-:W-:Y:S01]  /*2e530*/  ENDCOLLECTIVE ;  /* 0x000000000000791b */ /* 0x003fe20003800000 */
.L_x_2098:
[----:B------:R-:W-:Y:S05]  /*2e540*/  BSYNC B1 ;  /* 0x0000000000017941 */ /* 0x000fea0003800000 */
.L_x_2097:
[----:B------:R-:W0:Y:S01]  /*2e550*/  S2R R35, SR_TID.X ;  /* 0x0000000000237919 */ /* 0x000e220000002100 */
[----:B------:R-:W-:Y:S01]  /*2e560*/  MOV R13, R9 ;  /* 0x00000009000d7202 */ /* 0x000fe20000000f00 */
        /* <DEDUP_REMOVED lines=8> */
.L_x_2099:
[----:B------:R-:W-:Y:S01]  /*2e5f0*/  IMAD.MOV.U32 R13, RZ, RZ, R8 ;  /* 0x000000ffff0d7224 */ /* 0x000fe200078e0008 */
[----:B------:R-:W-:Y:S01]  /*2e600*/  MOV R12, 0x1 ;  /* 0x00000001000c7802 */ /* 0x000fe20000000f00 */
[----:B------:R-:W-:Y:S01]  /*2e610*/  IMAD.SHL.U32 R35, R35, 0x8, RZ ;  /* 0x0000000823237824 */ /* 0x000fe200078e00ff */
[----:B------:R-:W-:-:S07]  /*2e620*/  MOV R2, R14 ;  /* 0x0000000e00027202 */ /* 0x000fce0000000f00 */
[----:B------:R-:W-:Y:S05]  /*2e630*/  WARPSYNC.COLLECTIVE R15, `(.L_x_2100) ;  /* 0x000000000f087348 */ /* 0x000fea0003c00000 */
[----:B------:R0:W1:Y:S02]  /*2e640*/  SHFL.IDX P6, R14, R13, R12, R11 ;  /* 0x0000000c0d0e7389 */ /* 0x00006400000c000b */
[----:B01----:R-:W-:Y:S01]  /*2e650*/  ENDCOLLECTIVE ;  /* 0x000000000000791b */ /* 0x003fe20003800000 */
.L_x_2100:
[----:B------:R-:W-:-:S05]  /*2e660*/  LOP3.LUT R35, R35, 0x38, RZ, 0xc0, !PT ;  /* 0x0000003823237812 */ /* 0x000fca00078ec0ff */
[----:B------:R-:W-:-:S05]  /*2e670*/  IMAD.SHL.U32 R0, R35, 0x2, RZ ;  /* 0x0000000223007824 */ /* 0x000fca00078e00ff */
[----:B------:R-:W-:Y:S01]  /*2e680*/  IADD3 R2, P0, R2, R0, RZ ;  /* 0x0000000002027210 */ /* 0x000fe20007f1e0ff */
[----:B------:R-:W-:-:S04]  /*2e690*/  IMAD.MOV.U32 R13, RZ, RZ, R9 ;  /* 0x000000ffff0d7224 */ /* 0x000fc800078e0009 */
[----:B------:R-:W-:-:S05]  /*2e6a0*/  IMAD.X R3, RZ, RZ, R3, P0 ;  /* 0x000000ffff037224 */ /* 0x000fca00000e0603 */
        /* <DEDUP_REMOVED lines=10> */
.L_x_2101:
[----:B------:R-:W-:Y:S01]  /*2e750*/  MOV R13, R8 ;  /* 0x00000008000d7202 */ /* 0x000fe20000000f00 */
[----:B------:R-:W-:Y:S02]  /*2e760*/  IMAD.MOV.U32 R12, RZ, RZ, 0x2 ;  /* 0x00000002ff0c7424 */ /* 0x000fe400078e00ff */
[----:B------:R-:W-:-:S07]  /*2e770*/  IMAD.MOV.U32 R2, RZ, RZ, R14 ;  /* 0x000000ffff027224 */ /* 0x000fce00078e000e */
[----:B------:R-:W-:Y:S05]  /*2e780*/  WARPSYNC.COLLECTIVE R15, `(.L_x_2102) ;  /* 0x000000000f087348 */ /* 0x000fea0003c00000 */
[----:B------:R0:W1:Y:S02]  /*2e790*/  SHFL.IDX P6, R14, R13, R12, R11 ;  /* 0x0000000c0d0e7389 */ /* 0x00006400000c000b */
[----:B01----:R-:W-:Y:S01]  /*2e7a0*/  ENDCOLLECTIVE ;  /* 0x000000000000791b */ /* 0x003fe20003800000 */
.L_x_2102:
        /* <DEDUP_REMOVED lines=13> */
.L_x_2103:
[----:B------:R-:W-:Y:S02]  /*2e880*/  IMAD.MOV.U32 R13, RZ, RZ, R8 ;  /* 0x000000ffff0d7224 */ /* 0x000fe400078e0008 */
[----:B------:R-:W-:Y:S02]  /*2e890*/  IMAD.MOV.U32 R12, RZ, RZ, 0x3 ;  /* 0x00000003ff0c7424 */ /* 0x000fe400078e00ff */
[----:B------:R-:W-:-:S07]  /*2e8a0*/  IMAD.MOV.U32 R2, RZ, RZ, R14 ;  /* 0x000000ffff027224 */ /* 0x000fce00078e000e */
[----:B------:R-:W-:Y:S05]  /*2e8b0*/  WARPSYNC.COLLECTIVE R15, `(.L_x_2104) ;  /* 0x000000000f087348 */ /* 0x000fea0003c00000 */
[----:B------:R0:W1:Y:S02]  /*2e8c0*/  SHFL.IDX P6, R14, R13, R12, R11 ;  /* 0x0000000c0d0e7389 */ /* 0x00006400000c000b */
[----:B01----:R-:W-:Y:S01]  /*2e8d0*/  ENDCOLLECTIVE ;  /* 0x000000000000791b */ /* 0x003fe20003800000 */
.L_x_2104:
[----:B------:R-:W-:-:S04]  /*2e8e0*/  IADD3 R2, P0, R2, R0, RZ ;  /* 0x0000000002027210 */ /* 0x000fc80007f1e0ff */
[----:B------:R-:W-:-:S05]  /*2e8f0*/  IADD3.X R3, RZ, R35, RZ, P0, !PT ;  /* 0x00000023ff037210 */ /* 0x000fca00007fe4ff */
        /* <DEDUP_REMOVED lines=11> */
.L_x_2105:
[----:B------:R-:W-:Y:S02]  /*2e9b0*/  IMAD.MOV.U32 R13, RZ, RZ, R8 ;  /* 0x000000ffff0d7224 */ /* 0x000fe400078e0008 */
[----:B------:R-:W-:Y:S01]  /*2e9c0*/  IMAD.MOV.U32 R12, RZ, RZ, 0x4 ;  /* 0x00000004ff0c7424 */ /* 0x000fe200078e00ff */
[----:B------:R-:W-:-:S07]  /*2e9d0*/  MOV R2, R14 ;  /* 0x0000000e00027202 */ /* 0x000fce0000000f00 */
[----:B------:R-:W-:Y:S05]  /*2e9e0*/  WARPSYNC.COLLECTIVE R15, `(.L_x_2106) ;  /* 0x000000000f087348 */ /* 0x000fea0003c00000 */
[----:B------:R0:W1:Y:S02]  /*2e9f0*/  SHFL.IDX P6, R14, R13, R12, R11 ;  /* 0x0000000c0d0e7389 */ /* 0x00006400000c000b */
[----:B01----:R-:W-:Y:S01]  /*2ea00*/  ENDCOLLECTIVE ;  /* 0x000000000000791b */ /* 0x003fe20003800000 */
.L_x_2106:
[----:B------:R-:W-:-:S05]  /*2ea10*/  IADD3 R2, P0, R2, R0, RZ ;  /* 0x0000000002027210 */ /* 0x000fca0007f1e0ff */
[----:B------:R-:W-:-:S05]  /*2ea20*/  IMAD.X R3, RZ, RZ, R35, P0 ;  /* 0x000000ffff037224 */ /* 0x000fca00000e0623 */
        /* <DEDUP_REMOVED lines=11> */
.L_x_2107:
[----:B------:R-:W-:Y:S02]  /*2eae0*/  IMAD.MOV.U32 R13, RZ, RZ, R8 ;  /* 0x000000ffff0d7224 */ /* 0x000fe400078e0008 */
[----:B------:R-:W-:Y:S02]  /*2eaf0*/  IMAD.MOV.U32 R12, RZ, RZ, 0x5 ;  /* 0x00000005ff0c7424 */ /* 0x000fe400078e00ff */
[----:B------:R-:W-:-:S07]  /*2eb00*/  IMAD.MOV.U32 R2, RZ, RZ, R14 ;  /* 0x000000ffff027224 */ /* 0x000fce00078e000e */
[----:B------:R-:W-:Y:S05]  /*2eb10*/  WARPSYNC.COLLECTIVE R15, `(.L_x_2108) ;  /* 0x000000000f087348 */ /* 0x000fea0003c00000 */
[----:B------:R0:W1:Y:S02]  /*2eb20*/  SHFL.IDX P6, R14, R13, R12, R11 ;  /* 0x0000000c0d0e7389 */ /* 0x00006400000c000b */
[----:B01----:R-:W-:Y:S01]  /*2eb30*/  ENDCOLLECTIVE ;  /* 0x000000000000791b */ /* 0x003fe20003800000 */
.L_x_2108:
        /* <DEDUP_REMOVED lines=9> */
[----:B------:R-:W-:-:S07]  /*2ebd0*/  MOV R35, R14 ;  /* 0x0000000e00237202 */ /* 0x000fce0000000f00 */
[----:B0-----:R-:W-:Y:S05]  /*2ebe0*/  WARPSYNC.COLLECTIVE R15, `(.L_x_2109) ;  /* 0x000000000f087348 */ /* 0x001fea0003c00000 */
[----:B------:R1:W2:Y:S02]  /*2ebf0*/  SHFL.IDX P6, R14, R13, R12, R11 ;  /* 0x0000000c0d0e7389 */ /* 0x0002a400000c000b */
[----:B012---:R-:W-:Y:S01]  /*2ec00*/  ENDCOLLECTIVE ;  /* 0x000000000000791b */ /* 0x007fe20003800000 */
.L_x_2109:
[----:B------:R-:W-:Y:S01]  /*2ec10*/  IMAD.MOV.U32 R2, RZ, RZ, R14 ;  /* 0x000000ffff027224 */ /* 0x000fe200078e000e */
[----:B------:R-:W-:Y:S06]  /*2ec20*/  BRA `(.L_x_2110) ;  /* 0xffffffa8009c7947 */ /* 0x000fec000383ffff */
.L_x_1958:
[----:B-1----:R1:W2:Y:S02]  /*2ec30*/  SYNCS.PHASECHK.TRANS64.TRYWAIT P0, [R5+URZ+0x2a860], R2 ;  /* 0x02a86002050075a7 */ /* 0x0022a4000800017f */
[----:B--2---:R-:W-:Y:S05]  /*2ec40*/  @!P0 NANOSLEEP.SYNCS 0x989680 ;  /* 0x009896800000895d */ /* 0x004fea0003900000 */
[----:B------:R-:W2:Y:S02]  /*2ec50*/  @!P0 SYNCS.PHASECHK.TRANS64 P0, [R5+URZ+0x2a860], R2 ;  /* 0x02a86002050085a7 */ /* 0x000ea4000800007f */
[----:B--2---:R-:W-:Y:S05]  /*2ec60*/  @!P0 BRA `(.L_x_1958) ;  /* 0xfffffffc00f08947 */ /* 0x004fea000383ffff */
[----:B------:R-:W-:Y:S05]  /*2ec70*/  BRA `(.L_x_2111) ;  /* 0xffffffa800f87947 */ /* 0x000fea000383ffff */
.L_x_1959:
[----:B------:R-:W-:Y:S01]  /*2ec80*/  BSSY B1, `(.L_x_2112) ;  /* 0x0000008000017945 */ /* 0x000fe20003800000 */
[----:B------:R-:W-:Y:S01]  /*2ec90*/  IMAD.MOV.U32 R13, RZ, RZ, R19 ;  /* 0x000000ffff0d7224 */ /* 0x000fe200078e0013 */
[----:B------:R-:W-:Y:S01]  /*2eca0*/  MOV R11, 0x181f ;  /* 0x0000181f000b7802 */ /* 0x000fe20000000f00 */
[----:B------:R-:W-:Y:S02]  /*2ecb0*/  IMAD.MOV.U32 R12, RZ, RZ, RZ ;  /* 0x000000ffff0c7224 */ /* 0x000fe400078e00ff */
[----:B------:R-:W-:-:S07]  /*2ecc0*/  IMAD.MOV.U32 R15, RZ, RZ, -0x1 ;  /* 0xffffffffff0f7424 */ /* 0x000fce00078e00ff */
[----:B-1----:R-:W-:Y:S05]  /*2ecd0*/  WARPSYNC.COLLECTIVE R15, `(.L_x_2113) ;  /* 0x000000000f087348 */ /* 0x002fea0003c00000 */
[----:B------:R0:W2:Y:S02]  /*2ece0*/  SHFL.IDX P6, R14, R13, R12, R11 ;  /* 0x0000000c0d0e7389 */ /* 0x0000a400000c000b */
[----:B012---:R-:W-:Y:S01]  /*2ecf0*/  ENDCOLLECTIVE ;  /* 0x000000000000791b */ /* 0x007fe20003800000 */
.L_x_2113:
[----:B------:R-:W-:Y:S05]  /*2ed00*/  BSYNC B1 ;  /* 0x0000000000017941 */ /* 0x000fea0003800000 */
.L_x_2112:
[----:B------:R-:W-:Y:S01]  /*2ed10*/  IMAD.MOV.U32 R13, RZ, RZ, R18 ;  /* 0x000000ffff0d7224 */ /* 0x000fe200078e0012 */
[----:B------:R-:W-:Y:S01]  /*2ed20*/  MOV R11, 0x181f ;  /* 0x0000181f000b7802 */ /* 0x000fe20000000f00 */
[----:B------:R-:W-:Y:S02]  /*2ed30*/  IMAD.MOV.U32 R12, RZ, RZ, RZ ;  /* 0x000000ffff0c7224 */ /* 0x000fe400078e00ff */
[----:B------:R-:W-:Y:S02]  /*2ed40*/  IMAD.MOV.U32 R15, RZ, RZ, -0x1 ;  /* 0xffffffffff0f7424 */ /* 0x000fe400078e00ff */
[----:B------:R-:W-:Y:S02]  /*2ed50*/  IMAD.MOV.U32 R3, RZ, RZ, R14 ;  /* 0x000000ffff037224 */ /* 0x000fe400078e000e */
[----:B------:R-:W-:-:S07]  /*2ed60*/  IMAD R4, R4, 0x2, R17 ;  /* 0x0000000204047824 */ /* 0x000fce00078e0211 */
[----:B------:R-:W-:Y:S05]  /*2ed70*/  WARPSYNC.COLLECTIVE R15, `(.L_x_2114) ;  /* 0x000000000f087348 */ /* 0x000fea0003c00000 */
[----:B------:R0:W1:Y:S02]  /*2ed80*/  SHFL.IDX P6, R14, R13, R12, R11 ;  /* 0x0000000c0d0e7389 */ /* 0x00006400000c000b */
[----:B01----:R-:W-:Y:S01]  /*2ed90*/  ENDCOLLECTIVE ;  /* 0x000000000000791b */ /* 0x003fe20003800000 */
.L_x_2114:
[----:B------:R-:W-:Y:S01]  /*2eda0*/  MOV R13, R19 ;  /* 0x00000013000d7202 */ /* 0x000fe20000000f00 */
[----:B------:R-:W-:Y:S02]  /*2edb0*/  IMAD.MOV.U32 R12, RZ, RZ, 0x1 ;  /* 0x00000001ff0c7424 */ /* 0x000fe400078e00ff */
[----:B------:R-:W-:-:S07]  /*2edc0*/  IMAD.MOV.U32 R2, RZ, RZ, R14 ;  /* 0x000000ffff027224 */ /* 0x000fce00078e000e */
[----:B------:R-:W-:Y:S05]  /*2edd0*/  WARPSYNC.COLLECTIVE R15, `(.L_x_2115) ;  /* 0x000000000f087348 */ /* 0x000fea0003c00000 */
[----:B------:R0:W1:Y:S02]  /*2ede0*/  SHFL.IDX P6, R14, R13, R12, R11 ;  /* 0x0000000c0d0e7389 */ /* 0x00006400000c000b */
[----:B01----:R-:W-:Y:S01]  /*2edf0*/  ENDCOLLECTIVE ;  /* 0x000000000000791b */ /* 0x003fe20003800000 */
.L_x_2115:
        /* <DEDUP_REMOVED lines=15> */
.L_x_2116:
[----:B------:R-:W-:Y:S02]  /*2eef0*/  IMAD.MOV.U32 R13, RZ, RZ, R19 ;  /* 0x000000ffff0d7224 */ /* 0x000fe400078e0013 */
[----:B------:R-:W-:Y:S02]  /*2ef00*/  IMAD.MOV.U32 R12, RZ, RZ, 0x2 ;  /* 0x00000002ff0c7424 */ /* 0x000fe400078e00ff */
[----:B------:R-:W-:-:S07]  /*2ef10*/  IMAD.MOV.U32 R2, RZ, RZ, R14 ;  /* 0x000000ffff027224 */ /* 0x000fce00078e000e */
[----:B------:R-:W-:Y:S05]  /*2ef20*/  WARPSYNC.COLLECTIVE R15, `(.L_x_2117) ;  /* 0x000000000f087348 */ /* 0x000fea0003c00000 */
[----:B------:R0:W1:Y:S02]  /*2ef30*/  SHFL.IDX P6, R14, R13, R12, R11 ;  /* 0x0000000c0d0e7389 */ /* 0x00006400000c000b */
[----:B01----:R-:W-:Y:S01]  /*2ef40*/  ENDCOLLECTIVE ;  /* 0x000000000000791b */ /* 0x003fe20003800000 */
.L_x_2117:
        /* <DEDUP_REMOVED lines=14> */
.L_x_2118:
[----:B------:R-:W-:Y:S02]  /*2f030*/  IMAD.MOV.U32 R13, RZ, RZ, R19 ;  /* 0x000000ffff0d7224 */ /* 0x000fe400078e0013 */
[----:B------:R-:W-:Y:S01]  /*2f040*/  IMAD.MOV.U32 R12, RZ, RZ, 0x3 ;  /* 0x00000003ff0c7424 */ /* 0x000fe200078e00ff */
[----:B------:R-:W-:-:S07]  /*2f050*/  MOV R2, R14 ;  /* 0x0000000e00027202 */ /* 0x000fce0000000f00 */
[----:B------:R-:W-:Y:S05]  /*2f060*/  WARPSYNC.COLLECTIVE R15, `(.L_x_2119) ;  /* 0x000000000f087348 */ /* 0x000fea0003c00000 */
[----:B------:R0:W1:Y:S02]  /*2f070*/  SHFL.IDX P6, R14, R13, R12, R11 ;  /* 0x0000000c0d0e7389 */ /* 0x00006400000c000b */
[----:B01----:R-:W-:Y:S01]  /*2f080*/  ENDCOLLECTIVE ;  /* 0x000000000000791b */ /* 0x003fe20003800000 */
.L_x_2119:
[----:B------:R-:W-:-:S05]  /*2f090*/  IADD3 R2, P2, R2, R0, RZ ;  /* 0x0000000002027210 */ /* 0x000fca0007f5e0ff */
[----:B------:R-:W-:Y:S01]  /*2f0a0*/  IMAD.X R3, RZ, RZ, R3, P2 ;  /* 0x000000ffff037224 */ /* 0x000fe200010e0603 */
[----:B------:R-:W-:Y:S02]  /*2f0b0*/  ISETP.LT.OR P2, PT, R8, 0x21, !P1 ;  /* 0x000000210800780c */ /* 0x000fe40004f41670 */
[----:B------:R-:W-:-:S11]  /*2f0c0*/  MOV R13, R18 ;  /* 0x00000012000d7202 */ /* 0x000fd60000000f00 */
        /* <DEDUP_REMOVED lines=10> */
.L_x_2120:
[----:B------:R-:W-:Y:S02]  /*2f170*/  IMAD.MOV.U32 R13, RZ, RZ, R19 ;  /* 0x000000ffff0d7224 */ /* 0x000fe400078e0013 */
[----:B------:R-:W-:Y:S02]  /*2f180*/  IMAD.MOV.U32 R12, RZ, RZ, 0x4 ;  /* 0x00000004ff0c7424 */ /* 0x000fe400078e00ff */
[----:B------:R-:W-:-:S07]  /*2f190*/  IMAD.MOV.U32 R2, RZ, RZ, R14 ;  /* 0x000000ffff027224 */ /* 0x000fce00078e000e */
[----:B------:R-:W-:Y:S05]  /*2f1a0*/  WARPSYNC.COLLECTIVE R15, `(.L_x_2121) ;  /* 0x000000000f087348 */ /* 0x000fea0003c00000 */
[----:B------:R0:W1:Y:S02]  /*2f1b0*/  SHFL.IDX P6, R14, R13, R12, R11 ;  /* 0x0000000c0d0e7389 */ /* 0x00006400000c000b */
[----:B01----:R-:W-:Y:S01]  /*2f1c0*/  ENDCOLLECTIVE ;  /* 0x000000000000791b */ /* 0x003fe20003800000 */
.L_x_2121:
        /* <DEDUP_REMOVED lines=14> */
.L_x_2122:
[----:B------:R-:W-:Y:S01]  /*2f2b0*/  IMAD.MOV.U32 R13, RZ, RZ, R19 ;  /* 0x000000ffff0d7224 */ /* 0x000fe200078e0013 */
[----:B------:R-:W-:Y:S01]  /*2f2c0*/  MOV R12, 0x5 ;  /* 0x00000005000c7802 */ /* 0x000fe20000000f00 */
[----:B------:R-:W-:-:S07]  /*2f2d0*/  IMAD.MOV.U32 R2, RZ, RZ, R14 ;  /* 0x000000ffff027224 */ /* 0x000fce00078e000e */
[----:B------:R-:W-:Y:S05]  /*2f2e0*/  WARPSYNC.COLLECTIVE R15, `(.L_x_2123) ;  /* 0x000000000f087348 */ /* 0x000fea0003c00000 */
[----:B------:R0:W1:Y:S02]  /*2f2f0*/  SHFL.IDX P6, R14, R13, R12, R11 ;  /* 0x0000000c0d0e7389 */ /* 0x00006400000c000b */
[----:B01----:R-:W-:Y:S01]  /*2f300*/  ENDCOLLECTIVE ;  /* 0x000000000000791b */ /* 0x003fe20003800000 */
.L_x_2123:
        /* <DEDUP_REMOVED lines=13> */
.L_x_2124:
[----:B------:R-:W-:Y:S01]  /*2f3e0*/  @!PT LDS RZ, [RZ] ;  /* 0x00000000fffff984 */ /* 0x000fe20000000800 */
[----:B------:R-:W-:Y:S01]  /*2f3f0*/  @!PT LDS RZ, [RZ] ;  /* 0x00000000fffff984 */ /* 0x000fe20000000800 */
[----:B------:R-:W-:Y:S01]  /*2f400*/  @!PT LDS RZ, [RZ] ;  /* 0x00000000fffff984 */ /* 0x000fe20000000800 */
[----:B------:R0:W-:Y:S02]  /*2f410*/  LDGSTS.E.BYPASS.LTC128B.128 [R4+0x5400], desc[UR60][R2.64+0x80], !P2 ;  /* 0x0540008002047fae */ /* 0x0001e4000d101d7c */
[----:B0-----:R-:W-:Y:S01]  /*2f420*/  IMAD.MOV.U32 R2, RZ, RZ, R14 ;  /* 0x000000ffff027224 */ /* 0x001fe200078e000e */
[----:B------:R-:W-:Y:S06]  /*2f430*/  BRA `(.L_x_2125) ;  /* 0xffffffa400e47947 */ /* 0x000fec000383ffff */
.L_x_1967:
[----:B0-----:R0:W1:Y:S02]  /*2f440*/  SYNCS.PHASECHK.TRANS64.TRYWAIT P0, [R0+URZ+0x2a860], R3 ;  /* 0x02a86003000075a7 */ /* 0x001064000800017f */
[----:B-1----:R-:W-:Y:S05]  /*2f450*/  @!P0 NANOSLEEP.SYNCS 0x989680 ;  /* 0x009896800000895d */ /* 0x002fea0003900000 */
[----:B------:R-:W1:Y:S02]  /*2f460*/  @!P0 SYNCS.PHASECHK.TRANS64 P0, [R0+URZ+0x2a860], R3 ;  /* 0x02a86003000085a7 */ /* 0x000e64000800007f */
[----:B-1----:R-:W-:Y:S05]  /*2f470*/  @!P0 BRA `(.L_x_1967) ;  /* 0xfffffffc00f08947 */ /* 0x002fea000383ffff */
[----:B------:R-:W-:Y:S05]  /*2f480*/  BRA `(.L_x_2126) ;  /* 0xffffffa800f87947 */ /* 0x000fea000383ffff */
.L_x_1968:
[----:B------:R-:W-:Y:S01]  /*2f490*/  BSSY B0, `(.L_x_2127) ;  /* 0x0000008000007945 */ /* 0x000fe20003800000 */
[----:B------:R-:W-:Y:S01]  /*2f4a0*/  IMAD.MOV.U32 R13, RZ, RZ, R19 ;  /* 0x000000ffff0d7224 */ /* 0x000fe200078e0013 */
[----:B------:R-:W-:Y:S01]  /*2f4b0*/  MOV R12, RZ ;  /* 0x000000ff000c7202 */ /* 0x000fe20000000f00 */
[----:B------:R-:W-:Y:S02]  /*2f4c0*/  IMAD.MOV.U32 R11, RZ, RZ, 0x181f ;  /* 0x0000181fff0b7424 */ /* 0x000fe400078e00ff */
[----:B------:R-:W-:-:S07]  /*2f4d0*/  IMAD.MOV.U32 R15, RZ, RZ, -0x1 ;  /* 0xffffffffff0f7424 */ /* 0x000fce00078e00ff */
[----:B0-----:R-:W-:Y:S05]  /*2f4e0*/  WARPSYNC.COLLECTIVE R15, `(.L_x_2128) ;  /* 0x000000000f087348 */ /* 0x001fea0003c00000 */
[----:B------:R1:W2:Y:S02]  /*2f4f0*/  SHFL.IDX P6, R14, R13, R12, R11 ;  /* 0x0000000c0d0e7389 */ /* 0x0002a400000c000b */
[----:B012---:R-:W-:Y:S01]  /*2f500*/  ENDCOLLECTIVE ;  /* 0x000000000000791b */ /* 0x007fe20003800000 */
.L_x_2128:
[----:B------:R-:W-:Y:S05]  /*2f510*/  BSYNC B0 ;  /* 0x0000000000007941 */ /* 0x000fea0003800000 */
.L_x_2127:
[----:B------:R-:W0:Y:S01]  /*2f520*/  S2R R5, SR_TID.X ;  /* 0x0000000000057919 */ /* 0x000e220000002100 */
[----:B------:R-:W-:Y:S01]  /*2f530*/  IMAD.MOV.U32 R13, RZ, RZ, R18 ;  /* 0x000000ffff0d7224 */ /* 0x000fe200078e0012 */
[----:B------:R-:W-:Y:S01]  /*2f540*/  MOV R12, RZ ;  /* 0x000000ff000c7202 */ /* 0x000fe20000000f00 */
[----:B------:R-:W-:Y:S01]  /*2f550*/  IMAD.MOV.U32 R11, RZ, RZ, 0x181f ;  /* 0x0000181fff0b7424 */ /* 0x000fe200078e00ff */
[C---:B------:R-:W-:Y:S01]  /*2f560*/  LOP3.LUT R2, R29.reuse, 0x1, RZ, 0xc0, !PT ;  /* 0x000000011d027812 */ /* 0x040fe200078ec0ff */
[----:B------:R-:W-:Y:S01]  /*2f570*/  IMAD.MOV.U32 R15, RZ, RZ, -0x1 ;  /* 0xffffffffff0f7424 */ /* 0x000fe200078e00ff */
[----:B------:R-:W-:Y:S01]  /*2f580*/  LOP3.LUT P0, RZ, R29, 0x2, RZ, 0xc0, !PT ;  /* 0x000000021dff7812 */ /* 0x000fe2000780c0ff */
[----:B------:R-:W-:Y:S01]  /*2f590*/  IMAD.MOV.U32 R3, RZ, RZ, R14 ;  /* 0x000000ffff037224 */ /* 0x000fe200078e000e */
[----:B------:R-:W-:Y:S01]  /*2f5a0*/  ISETP.NE.U32.AND P1, PT, R2, 0x1, PT ;  /* 0x000000010200780c */ /* 0x000fe20003f25070 */
[----:B------:R-:W-:-:S12]  /*2f5b0*/  IMAD R4, R4, 0x2, R17 ;  /* 0x0000000204047824 */ /* 0x000fd800078e0211 */
[----:B0-----:R-:W-:Y:S05]  /*2f5c0*/  WARPSYNC.COLLECTIVE R15, `(.L_x_2129) ;  /* 0x000000000f087348 */ /* 0x001fea0003c00000 */
[----:B------:R1:W2:Y:S02]  /*2f5d0*/  SHFL.IDX P6, R14, R13, R12, R11 ;  /* 0x0000000c0d0e7389 */ /* 0x0002a400000c000b */
[----:B012---:R-:W-:Y:S01]  /*2f5e0*/  ENDCOLLECTIVE ;  /* 0x000000000000791b */ /* 0x007fe20003800000 */
.L_x_2129:
[C---:B------:R-:W-:Y:S02]  /*2f5f0*/  ISETP.LT.OR P4, PT, R6.reuse, 0x1, !P0 ;  /* 0x000000010600780c */ /* 0x040fe40004781670 */
[----:B------:R-:W-:Y:S01]  /*2f600*/  ISETP.LT.OR P3, PT, R6, 0x1, P1 ;  /* 0x000000010600780c */ /* 0x000fe20000f61670 */
[----:B------:R-:W-:Y:S02]  /*2f610*/  IMAD.MOV.U32 R13, RZ, RZ, R19 ;  /* 0x000000ffff0d7224 */ /* 0x000fe400078e0013 */
[----:B------:R-:W-:Y:S02]  /*2f620*/  IMAD.MOV.U32 R12, RZ, RZ, 0x1 ;  /* 0x00000001ff0c7424 */ /* 0x000fe400078e00ff */
[----:B------:R-:W-:-:S05]  /*2f630*/  IMAD.SHL.U32 R5, R5, 0x8, RZ ;  /* 0x0000000805057824 */ /* 0x000fca00078e00ff */
[----:B------:R-:W-:-:S05]  /*2f640*/  LOP3.LUT R5, R5, 0x38, RZ, 0xc0, !PT ;  /* 0x0000003805057812 */ /* 0x000fca00078ec0ff */
[----:B------:R-:W-:-:S05]  /*2f650*/  IMAD.SHL.U32 R5, R5, 0x2, RZ ;  /* 0x0000000205057824 */ /* 0x000fca00078e00ff */
[----:B------:R-:W-:-:S13]  /*2f660*/  IADD3 R2, P2, R14, R5, RZ ;  /* 0x000000050e027210 */ /* 0x000fda0007f5e0ff */
[----:B------:R-:W-:Y:S05]  /*2f670*/  WARPSYNC.COLLECTIVE R15, `(.L_x_2130) ;  /* 0x000000000f087348 */ /* 0x000fea0003c00000 */
[----:B------:R0:W1:Y:S02]  /*2f680*/  SHFL.IDX P6, R14, R13, R12, R11 ;  /* 0x0000000c0d0e7389 */ /* 0x00006400000c000b */
[----:B01----:R-:W-:Y:S01]  /*2f690*/  ENDCOLLECTIVE ;  /* 0x000000000000791b */ /* 0x003fe20003800000 */
.L_x_2130:
        /* <DEDUP_REMOVED lines=13> */
.L_x_2131:
[----:B------:R-:W-:Y:S02]  /*2f770*/  IMAD.MOV.U32 R13, RZ, RZ, R19 ;  /* 0x000000ffff0d7224 */ /* 0x000fe400078e0013 */
[----:B------:R-:W-:Y:S01]  /*2f780*/  IMAD.MOV.U32 R12, RZ, RZ, 0x2 ;  /* 0x00000002ff0c7424 */ /* 0x000fe200078e00ff */
[----:B------:R-:W-:-:S13]  /*2f790*/  IADD3 R2, P2, R14, R5, RZ ;  /* 0x000000050e027210 */ /* 0x000fda0007f5e0ff */
[----:B------:R-:W-:Y:S05]  /*2f7a0*/  WARPSYNC.COLLECTIVE R15, `(.L_x_2132) ;  /* 0x000000000f087348 */ /* 0x000fea0003c00000 */
[----:B------:R0:W1:Y:S02]  /*2f7b0*/  SHFL.IDX P6, R14, R13, R12, R11 ;  /* 0x0000000c0d0e7389 */ /* 0x00006400000c000b */
[----:B01----:R-:W-:Y:S01]  /*2f7c0*/  ENDCOLLECTIVE ;  /* 0x000000000000791b */ /* 0x003fe20003800000 */
.L_x_2132:
[----:B------:R-:W-:-:S05]  /*2f7d0*/  IMAD.X R3, RZ, RZ, R8, P2 ;  /* 0x000000ffff037224 */ /* 0x000fca00010e0608 */
        /* <DEDUP_REMOVED lines=12> */
.L_x_2133:
[----:B------:R-:W-:Y:S02]  /*2f8a0*/  IMAD.MOV.U32 R13, RZ, RZ, R19 ;  /* 0x000000ffff0d7224 */ /* 0x000fe400078e0013 */
[----:B------:R-:W-:Y:S02]  /*2f8b0*/  IMAD.MOV.U32 R12, RZ, RZ, 0x3 ;  /* 0x00000003ff0c7424 */ /* 0x000fe400078e00ff */
[----:B------:R-:W-:-:S07]  /*2f8c0*/  IMAD.MOV.U32 R10, RZ, RZ, R14 ;  /* 0x000000ffff0a7224 */ /* 0x000fce00078e000e */
[----:B------:R-:W-:Y:S05]  /*2f8d0*/  WARPSYNC.COLLECTIVE R15, `(.L_x_2134) ;  /* 0x000000000f087348 */ /* 0x000fea0003c00000 */
[----:B------:R0:W1:Y:S02]  /*2f8e0*/  SHFL.IDX P6, R14, R13, R12, R11 ;  /* 0x0000000c0d0e7389 */ /* 0x00006400000c000b */
[----:B01----:R-:W-:Y:S01]  /*2f8f0*/  ENDCOLLECTIVE ;  /* 0x000000000000791b */ /* 0x003fe20003800000 */
.L_x_2134:
        /* <DEDUP_REMOVED lines=14> */
.L_x_2135:
[----:B------:R-:W-:Y:S02]  /*2f9e0*/  IMAD.MOV.U32 R13, RZ, RZ, R19 ;  /* 0x000000ffff0d7224 */ /* 0x000fe400078e0013 */
[----:B------:R-:W-:Y:S01]  /*2f9f0*/  IMAD.MOV.U32 R12, RZ, RZ, 0x4 ;  /* 0x00000004ff0c7424 */ /* 0x000fe200078e00ff */
[----:B------:R-:W-:-:S13]  /*2fa00*/  IADD3 R2, P2, R14, R5, RZ ;  /* 0x000000050e027210 */ /* 0x000fda0007f5e0ff */
[----:B------:R-:W-:Y:S05]  /*2fa10*/  WARPSYNC.COLLECTIVE R15, `(.L_x_2136) ;  /* 0x000000000f087348 */ /* 0x000fea0003c00000 */
[----:B------:R0:W1:Y:S02]  /*2fa20*/  SHFL.IDX P6, R14, R13, R12, R11 ;  /* 0x0000000c0d0e7389 */ /* 0x00006400000c000b */
[----:B01----:R-:W-:Y:S01]  /*2fa30*/  ENDCOLLECTIVE ;  /* 0x000000000000791b */ /* 0x003fe20003800000 */
.L_x_2136:
        /* <DEDUP_REMOVED lines=13> */
.L_x_2137:
[----:B------:R-:W-:Y:S01]  /*2fb10*/  IMAD.MOV.U32 R13, RZ, RZ, R19 ;  /* 0x000000ffff0d7224 */ /* 0x000fe200078e0013 */
[----:B------:R-:W-:Y:S01]  /*2fb20*/  MOV R12, 0x5 ;  /* 0x00000005000c7802 */ /* 0x000fe20000000f00 */
[----:B------:R-:W-:-:S07]  /*2fb30*/  IMAD.MOV.U32 R10, RZ, RZ, R14 ;  /* 0x000000ffff0a7224 */ /* 0x000fce00078e000e */
[----:B------:R-:W-:Y:S05]  /*2fb40*/  WARPSYNC.COLLECTIVE R15, `(.L_x_2138) ;  /* 0x000000000f087348 */ /* 0x000fea0003c00000 */
[----:B------:R0:W1:Y:S02]  /*2fb50*/  SHFL.IDX P6, R14, R13, R12, R11 ;  /* 0x0000000c0d0e7389 */ /* 0x00006400000c000b */
[----:B01----:R-:W-:Y:S01]  /*2fb60*/  ENDCOLLECTIVE ;  /* 0x000000000000791b */ /* 0x003fe20003800000 */
.L_x_2138:
        /* <DEDUP_REMOVED lines=12> */
.L_x_2139:
[----:B------:R-:W-:Y:S05]  /*2fc30*/  BRA `(.L_x_2140) ;  /* 0xffffffa400f47947 */ /* 0x000fea000383ffff */
.L_x_1973:
        /* <DEDUP_REMOVED lines=8> */
.L_x_2142:
[----:B------:R-:W-:Y:S05]  /*2fcc0*/  BSYNC B0 ;  /* 0x0000000000007941 */ /* 0x000fea0003800000 */
.L_x_2141:
[----:B------:R-:W-:Y:S01]  /*2fcd0*/  IMAD.MOV.U32 R13, RZ, RZ, R24 ;  /* 0x000000ffff0d7224 */ /* 0x000fe200078e0018 */
[----:B------:R-:W-:Y:S01]  /*2fce0*/  MOV R11, 0x1f ;  /* 0x0000001f000b7802 */ /* 0x000fe20000000f00 */
[----:B------:R-:W-:Y:S02]  /*2fcf0*/  IMAD.MOV.U32 R12, RZ, RZ, 0x1 ;  /* 0x00000001ff0c7424 */ /* 0x000fe400078e00ff */
[----:B------:R-:W-:Y:S02]  /*2fd00*/  IMAD.MOV.U32 R15, RZ, RZ, -0x1 ;  /* 0xffffffffff0f7424 */ /* 0x000fe400078e00ff */
[----:B------:R-:W-:Y:S02]  /*2fd10*/  IMAD.IADD R9, R27, 0x1, R8 ;  /* 0x000000011b097824 */ /* 0x000fe400078e0208 */
[----:B------:R-:W-:-:S07]  /*2fd20*/  IMAD.MOV.U32 R0, RZ, RZ, R14 ;  /* 0x000000ffff007224 */ /* 0x000fce00078e000e */
[----:B------:R-:W-:Y:S05]  /*2fd30*/  WARPSYNC.COLLECTIVE R15, `(.L_x_2143) ;  /* 0x000000000f087348 */ /* 0x000fea0003c00000 */
[----:B------:R0:W1:Y:S02]  /*2fd40*/  SHFL.IDX P6, R14, R13, R12, R11 ;  /* 0x0000000c0d0e7389 */ /* 0x00006400000c000b */
[----:B01----:R-:W-:Y:S01]  /*2fd50*/  ENDCOLLECTIVE ;  /* 0x000000000000791b */ /* 0x003fe20003800000 */
.L_x_2143:
[----:B------:R-:W-:Y:S02]  /*2fd60*/  ULDC UR4, c[0x0][0xc3c] ;  /* 0x00030f0000047ab9 */ /* 0x000fe40000000800 */
[----:B------:R-:W-:-:S13]  /*2fd70*/  ISETP.GE.OR P1, PT, R9, UR4, !P0 ;  /* 0x0000000409007c0c */ /* 0x000fda000c726670 */
[----:B------:R-:W0:Y:S08]  /*2fd80*/  @!P1 LDC.64 R2, c[0x0][0xc80] ;  /* 0x00032000ff029b82 */ /* 0x000e300000000a00 */
[----:B------:R-:W1:Y:S01]  /*2fd90*/  @!P1 LDC.64 R4, c[0x0][0xc78] ;  /* 0x00031e00ff049b82 */ /* 0x000e620000000a00 */
[----:B------:R-:W-:Y:S02]  /*2fda0*/  IMAD.MOV.U32 R25, RZ, RZ, RZ ;  /* 0x000000ffff197224 */ /* 0x000fe400078e00ff */
[----:B------:R-:W-:-:S02]  /*2fdb0*/  IMAD.MOV.U32 R11, RZ, RZ, RZ ;  /* 0x000000ffff0b7224 */ /* 0x000fc400078e00ff */
[----:B------:R-:W-:Y:S02]  /*2fdc0*/  IMAD.MOV.U32 R7, RZ, RZ, R14 ;  /* 0x000000ffff077224 */ /* 0x000fe400078e000e */
[----:B0-----:R-:W-:-:S05]  /*2fdd0*/  @!P1 IMAD.WIDE R2, R9, 0x4, R2 ;  /* 0x0000000409029825 */ /* 0x001fca00078e0202 */
[----:B------:R1:W2:Y:S02]  /*2fde0*/  @!P1 LDG.E R6, desc[UR60][R2.64] ;  /* 0x0000003c02069981 */ /* 0x0002a4000c1e1900 */
[----:B-1----:R-:W-:-:S05]  /*2fdf0*/  @!P1 IMAD.WIDE R2, R9, 0x4, R4 ;  /* 0x0000000409029825 */ /* 0x002fca00078e0204 */
[----:B------:R-:W3:Y:S01]  /*2fe00*/  @!P1 LDG.E R5, desc[UR60][R2.64] ;  /* 0x0000003c02059981 */ /* 0x000ee2000c1e1900 */
[----:B------:R-:W-:Y:S01]  /*2fe10*/  IMAD.MOV.U32 R4, RZ, RZ, RZ ;  /* 0x000000ffff047224 */ /* 0x000fe200078e00ff */
[C---:B------:R-:W-:Y:S02]  /*2fe20*/  ISETP.GE.U32.AND P2, PT, R8.reuse, 0x2, PT ;  /* 0x000000020800780c */ /* 0x040fe40003f46070 */
[C---:B------:R-:W-:Y:S02]  /*2fe30*/  ISETP.GE.U32.AND P3, PT, R8.reuse, 0x4, PT ;  /* 0x000000040800780c */ /* 0x040fe40003f66070 */
[C---:B------:R-:W-:Y:S02]  /*2fe40*/  ISETP.GE.U32.AND P4, PT, R8.reuse, 0x8, PT ;  /* 0x000000080800780c */ /* 0x040fe40003f86070 */
[----:B------:R-:W-:Y:S02]  /*2fe50*/  ISETP.GE.U32.AND P5, PT, R8, 0x10, PT ;  /* 0x000000100800780c */ /* 0x000fe40003fa6070 */
[----:B--2---:R-:W-:-:S02]  /*2fe60*/  @!P1 MOV R25, R6 ;  /* 0x0000000600199202 */ /* 0x004fc40000000f00 */
[----:B------:R-:W-:Y:S01]  /*2fe70*/  MOV R6, RZ ;  /* 0x000000ff00067202 */ /* 0x000fe20000000f00 */
[----:B---3--:R-:W-:Y:S01]  /*2fe80*/  @!P1 IMAD.MOV.U32 R4, RZ, RZ, R5 ;  /* 0x000000ffff049224 */ /* 0x008fe200078e0005 */
[----:B------:R-:W-:-:S03]  /*2fe90*/  ISETP.NE.AND P1, PT, R8, RZ, PT ;  /* 0x000000ff0800720c */ /* 0x000fc60003f25270 */
[----:B------:R-:W-:-:S10]  /*2fea0*/  IMAD R13, R4, R25, RZ ;  /* 0x00000019040d7224 */ /* 0x000fd400078e02ff */
[----:B------:R-:W-:Y:S05]  /*2feb0*/  WARPSYNC.COLLECTIVE R15, `(.L_x_2144) ;  /* 0x000000000f087348 */ /* 0x000fea0003c00000 */
[----:B------:R0:W1:Y:S02]  /*2fec0*/  SHFL.UP P6, R14, R13, R12, R11 ;  /* 0x0400000c0d0e7389 */ /* 0x00006400000c000b */
[----:B01----:R-:W-:Y:S01]  /*2fed0*/  ENDCOLLECTIVE ;  /* 0x000000000000791b */ /* 0x003fe20003800000 */
.L_x_2144:
[----:B------:R-:W-:Y:S01]  /*2fee0*/  IMAD.MOV.U32 R12, RZ, RZ, 0x2 ;  /* 0x00000002ff0c7424 */ /* 0x000fe200078e00ff */
[----:B------:R-:W-:-:S05]  /*2fef0*/  SEL R14, R14, RZ, P1 ;  /* 0x000000ff0e0e7207 */ /* 0x000fca0000800000 */
[----:B------:R-:W-:-:S05]  /*2ff00*/  IMAD.IADD R5, R13, 0x1, R14 ;  /* 0x000000010d057824 */ /* 0x000fca00078e020e */
[----:B------:R-:W-:-:S07]  /*2ff10*/  MOV R13, R5 ;  /* 0x00000005000d7202 */ /* 0x000fce0000000f00 */
[----:B------:R-:W-:Y:S05]  /*2ff20*/  WARPSYNC.COLLECTIVE R15, `(.L_x_2145) ;  /* 0x000000000f087348 */ /* 0x000fea0003c00000 */
[----:B------:R0:W1:Y:S02]  /*2ff30*/  SHFL.UP P6, R14, R13, R12, R11 ;  /* 0x0400000c0d0e7389 */ /* 0x00006400000c000b */
[----:B01----:R-:W-:Y:S01]  /*2ff40*/  ENDCOLLECTIVE ;  /* 0x000000000000791b */ /* 0x003fe20003800000 */
.L_x_2145:
[----:B------:R-:W-:Y:S01]  /*2ff50*/  IMAD.MOV.U32 R12, RZ, RZ, 0x4 ;  /* 0x00000004ff0c7424 */ /* 0x000fe200078e00ff */
[----:B------:R-:W-:-:S05]  /*2ff60*/  SEL R2, R14, RZ, P2 ;  /* 0x000000ff0e027207 */ /* 0x000fca0001000000 */
[----:B------:R-:W-:-:S04]  /*2ff70*/  IMAD.IADD R2, R5, 0x1, R2 ;  /* 0x0000000105027824 */ /* 0x000fc800078e0202 */
[----:B------:R-:W-:-:S07]  /*2ff80*/  IMAD.MOV.U32 R13, RZ, RZ, R2 ;  /* 0x000000ffff0d7224 */ /* 0x000fce00078e0002 */
[----:B------:R-:W-:Y:S05]  /*2ff90*/  WARPSYNC.COLLECTIVE R15, `(.L_x_2146) ;  /* 0x000000000f087348 */ /* 0x000fea0003c00000 */
[----:B------:R0:W1:Y:S02]  /*2ffa0*/  SHFL.UP P6, R14, R13, R12, R11 ;  /* 0x0400000c0d0e7389 */ /* 0x00006400000c000b */
[----:B01----:R-:W-:Y:S01]  /*2ffb0*/  ENDCOLLECTIVE ;  /* 0x000000000000791b */ /* 0x003fe20003800000 */
.L_x_2146:
[----:B------:R-:W-:Y:S01]  /*2ffc0*/  IMAD.MOV.U32 R12, RZ, RZ, 0x8 ;  /* 0x00000008ff0c7424 */ /* 0x000fe200078e00ff */
[----:B------:R-:W-:-:S04]  /*2ffd0*/  SEL R3, R14, RZ, P3 ;  /* 0x000000ff0e037207 */ /* 0x000fc80001800000 */
[----:B------:R-:W-:-:S05]  /*2ffe0*/  IADD3 R3, R2, R3, RZ ;  /* 0x0000000302037210 */ /* 0x000fca0007ffe0ff */
[----:B------:R-:W-:-:S07]  /*2fff0*/  IMAD.MOV.U32 R13, RZ, RZ, R3 ;  /* 0x000000ffff0d7224 */ /* 0x000fce00078e0003 */
[----:B------:R-:W-:Y:S05]  /*30000*/  WARPSYNC.COLLECTIVE R15, `(.L_x_2147) ;  /* 0x000000000f087348 */ /* 0x000fea0003c00000 */
[----:B------:R0:W1:Y:S02]  /*30010*/  SHFL.UP P6, R14, R13, R12, R11 ;  /* 0x0400000c0d0e7389 */ /* 0x00006400000c000b */
[----:B01----:R-:W-:Y:S01]  /*30020*/  ENDCOLLECTIVE ;  /* 0x000000000000791b */ /* 0x003fe20003800000 */
.L_x_2147:
[----:B------:R-:W-:Y:S02]  /*30030*/  MOV R12, 0x10 ;  /* 0x00000010000c7802 */ /* 0x000fe40000000f00 */
[----:B------:R-:W-:-:S05]  /*30040*/  SEL R14, R14, RZ, P4 ;  /* 0x000000ff0e0e7207 */ /* 0x000fca0002000000 */
[----:B------:R-:W-:-:S04]  /*30050*/  IMAD.IADD R5, R3, 0x1, R14 ;  /* 0x0000000103057824 */ /* 0x000fc800078e020e */
[----:B------:R-:W-:-:S07]  /*30060*/  IMAD.MOV.U32 R13, RZ, RZ, R5 ;  /* 0x000000ffff0d7224 */ /* 0x000fce00078e0005 */
[----:B------:R-:W-:Y:S05]  /*30070*/  WARPSYNC.COLLECTIVE R15, `(.L_x_2148) ;  /* 0x000000000f087348 */ /* 0x000fea0003c00000 */
[----:B------:R0:W1:Y:S02]  /*30080*/  SHFL.UP P6, R14, R13, R12, R11 ;  /* 0x0400000c0d0e7389 */ /* 0x00006400000c000b */
[----:B01----:R-:W-:Y:S01]  /*30090*/  ENDCOLLECTIVE ;  /* 0x000000000000791b */ /* 0x003fe20003800000 */
.L_x_2148:
        /* <DEDUP_REMOVED lines=8> */
.L_x_2149:
[----:B------:R-:W-:Y:S05]  /*30120*/  BRA `(.L_x_2150) ;  /* 0xffffffa800007947 */ /* 0x000fea000383ffff */
.L_x_1976:
[----:B------:R-:W-:Y:S01]  /*30130*/  BSSY B0, `(.L_x_2151) ;  /* 0x0000007000007945 */ /* 0x000fe20003800000 */
[----:B------:R-:W-:Y:S02]  /*30140*/  IMAD.MOV.U32 R12, RZ, RZ, 0x1 ;  /* 0x00000001ff0c7424 */ /* 0x000fe400078e00ff */
[----:B------:R-:W-:Y:S02]  /*30150*/  IMAD.MOV.U32 R11, RZ, RZ, RZ ;  /* 0x000000ffff0b7224 */ /* 0x000fe400078e00ff */
[----:B------:R-:W-:-:S07]  /*30160*/  IMAD.MOV.U32 R15, RZ, RZ, -0x1 ;  /* 0xffffffffff0f7424 */ /* 0x000fce00078e00ff */
[----:B0-----:R-:W-:Y:S05]  /*30170*/  WARPSYNC.COLLECTIVE R15, `(.L_x_2152) ;  /* 0x000000000f087348 */ /* 0x001fea0003c00000 */
[----:B------:R1:W2:Y:S02]  /*30180*/  SHFL.UP P6, R14, R13, R12, R11 ;  /* 0x0400000c0d0e7389 */ /* 0x0002a400000c000b */
[----:B012---:R-:W-:Y:S01]  /*30190*/  ENDCOLLECTIVE ;  /* 0x000000000000791b */ /* 0x007fe20003800000 */
.L_x_2152:
[----:B------:R-:W-:Y:S05]  /*301a0*/  BSYNC B0 ;  /* 0x0000000000007941 */ /* 0x000fea0003800000 */
.L_x_2151:
[----:B------:R-:W-:Y:S01]  /*301b0*/  SEL R14, R14, RZ, P1 ;  /* 0x000000ff0e0e7207 */ /* 0x000fe20000800000 */
[----:B------:R-:W-:Y:S01]  /*301c0*/  IMAD.MOV.U32 R11, RZ, RZ, RZ ;  /* 0x000000ffff0b7224 */ /* 0x000fe200078e00ff */
[----:B------:R-:W-:Y:S01]  /*301d0*/  MOV R12, 0x2 ;  /* 0x00000002000c7802 */ /* 0x000fe20000000f00 */
[----:B------:R-:W-:Y:S02]  /*301e0*/  IMAD.MOV.U32 R15, RZ, RZ, -0x1 ;  /* 0xffffffffff0f7424 */ /* 0x000fe400078e00ff */
[----:B------:R-:W-:-:S07]  /*301f0*/  IMAD.IADD R13, R13, 0x1, R14 ;  /* 0x000000010d0d7824 */ /* 0x000fce00078e020e */
[----:B------:R-:W-:Y:S05]  /*30200*/  WARPSYNC.COLLECTIVE R15, `(.L_x_2153) ;  /* 0x000000000f087348 */ /* 0x000fea0003c00000 */
[----:B------:R0:W1:Y:S02]  /*30210*/  SHFL.UP P6, R14, R13, R12, R11 ;  /* 0x0400000c0d0e7389 */ /* 0x00006400000c000b */
[----:B01----:R-:W-:Y:S01]  /*30220*/  ENDCOLLECTIVE ;  /* 0x000000000000791b */ /* 0x003fe20003800000 */
.L_x_2153:
[----:B------:R-:W-:Y:S02]  /*30230*/  MOV R12, 0x4 ;  /* 0x00000004000c7802 */ /* 0x000fe40000000f00 */
[----:B------:R-:W-:-:S05]  /*30240*/  SEL R2, R14, RZ, P2 ;  /* 0x000000ff0e027207 */ /* 0x000fca0001000000 */
[----:B------:R-:W-:-:S04]  /*30250*/  IMAD.IADD R2, R13, 0x1, R2 ;  /* 0x000000010d027824 */ /* 0x000fc800078e0202 */
[----:B------:R-:W-:-:S07]  /*30260*/  IMAD.MOV.U32 R13, RZ, RZ, R2 ;  /* 0x000000ffff0d7224 */ /* 0x000fce00078e0002 */
[----:B------:R-:W-:Y:S05]  /*30270*/  WARPSYNC.COLLECTIVE R15, `(.L_x_2154) ;  /* 0x000000000f087348 */ /* 0x000fea0003c00000 */
[----:B------:R0:W1:Y:S02]  /*30280*/  SHFL.UP P6, R14, R13, R12, R11 ;  /* 0x0400000c0d0e7389 */ /* 0x00006400000c000b */
[----:B01----:R-:W-:Y:S01]  /*30290*/  ENDCOLLECTIVE ;  /* 0x000000000000791b */ /* 0x003fe20003800000 */
.L_x_2154:
[----:B------:R-:W-:Y:S01]  /*302a0*/  IMAD.MOV.U32 R12, RZ, RZ, 0x8 ;  /* 0x00000008ff0c7424 */ /* 0x000fe200078e00ff */
[----:B------:R-:W-:-:S05]  /*302b0*/  SEL R3, R14, RZ, P3 ;  /* 0x000000ff0e037207 */ /* 0x000fca0001800000 */
[----:B------:R-:W-:-:S04]  /*302c0*/  IMAD.IADD R3, R2, 0x1, R3 ;  /* 0x0000000102037824 */ /* 0x000fc800078e0203 */
[----:B------:R-:W-:-:S07]  /*302d0*/  IMAD.MOV.U32 R13, RZ, RZ, R3 ;  /* 0x000000ffff0d7224 */ /* 0x000fce00078e0003 */
[----:B------:R-:W-:Y:S05]  /*302e0*/  WARPSYNC.COLLECTIVE R15, `(.L_x_2155) ;  /* 0x000000000f087348 */ /* 0x000fea0003c00000 */
[----:B------:R0:W1:Y:S02]  /*302f0*/  SHFL.UP P6, R14, R13, R12, R11 ;  /* 0x0400000c0d0e7389 */ /* 0x00006400000c000b */
[----:B01----:R-:W-:Y:S01]  /*30300*/  ENDCOLLECTIVE ;  /* 0x000000000000791b */ /* 0x003fe20003800000 */
.L_x_2155:
[----:B------:R-:W-:Y:S01]  /*30310*/  IMAD.MOV.U32 R12, RZ, RZ, 0x10 ;  /* 0x00000010ff0c7424 */ /* 0x000fe200078e00ff */
[----:B------:R-:W-:-:S05]  /*30320*/  SEL R14, R14, RZ, P4 ;  /* 0x000000ff0e0e7207 */ /* 0x000fca0002000000 */
[----:B------:R-:W-:-:S05]  /*30330*/  IMAD.IADD R5, R3, 0x1, R14 ;  /* 0x0000000103057824 */ /* 0x000fca00078e020e */
[----:B------:R-:W-:-:S07]  /*30340*/  MOV R13, R5 ;  /* 0x00000005000d7202 */ /* 0x000fce0000000f00 */
[----:B------:R-:W-:Y:S05]  /*30350*/  WARPSYNC.COLLECTIVE R15, `(.L_x_2156) ;  /* 0x000000000f087348 */ /* 0x000fea0003c00000 */
[----:B------:R0:W1:Y:S02]  /*30360*/  SHFL.UP P6, R14, R13, R12, R11 ;  /* 0x0400000c0d0e7389 */ /* 0x00006400000c000b */
[----:B01----:R-:W-:Y:S01]  /*30370*/  ENDCOLLECTIVE ;  /* 0x000000000000791b */ /* 0x003fe20003800000 */
.L_x_2156:
[----:B------:R-:W-:Y:S01]  /*30380*/  IMAD.MOV.U32 R12, RZ, RZ, 0x1f ;  /* 0x0000001fff0c7424 */ /* 0x000fe200078e00ff */
[----:B------:R-:W-:Y:S02]  /*30390*/  MOV R11, 0x1f ;  /* 0x0000001f000b7802 */ /* 0x000fe40000000f00 */
[----:B------:R-:W-:-:S05]  /*303a0*/  SEL R2, R14, RZ, P5 ;  /* 0x000000ff0e027207 */ /* 0x000fca0002800000 */
[----:B------:R-:W-:-:S04]  /*303b0*/  IMAD.IADD R2, R5, 0x1, R2 ;  /* 0x0000000105027824 */ /* 0x000fc800078e0202 */
[----:B------:R-:W-:-:S07]  /*303c0*/  IMAD.MOV.U32 R13, RZ, RZ, R2 ;  /* 0x000000ffff0d7224 */ /* 0x000fce00078e0002 */
[----:B------:R-:W-:Y:S05]  /*303d0*/  WARPSYNC.COLLECTIVE R15, `(.L_x_2157) ;  /* 0x000000000f087348 */ /* 0x000fea0003c00000 */
[----:B------:R0:W1:Y:S02]  /*303e0*/  SHFL.IDX P6, R14, R13, R12, R11 ;  /* 0x0000000c0d0e7389 */ /* 0x00006400000c000b */
[----:B01----:R-:W-:Y:S01]  /*303f0*/  ENDCOLLECTIVE ;  /* 0x000000000000791b */ /* 0x003fe20003800000 */
.L_x_2157:
[----:B------:R-:W-:Y:S05]  /*30400*/  BRA `(.L_x_2158) ;  /* 0xffffffa400ec7947 */ /* 0x000fea000383ffff */
.L_x_1978:
[----:B------:R-:W-:Y:S01]  /*30410*/  BSSY B0, `(.L_x_2159) ;  /* 0x0000006000007945 */ /* 0x000fe20003800000 */
[----:B------:R-:W-:Y:S01]  /*30420*/  PLOP3.LUT P6, PT, P6, PT, PT, 0x8, 0x0 ;  /* 0x000000000000781c */ /* 0x000fe200037ce170 */
[----:B------:R-:W-:-:S12]  /*30430*/  IMAD.MOV.U32 R15, RZ, RZ, -0x1 ;  /* 0xffffffffff0f7424 */ /* 0x000fd800078e00ff */
[----:B01----:R-:W-:Y:S05]  /*30440*/  WARPSYNC.COLLECTIVE R15, `(.L_x_2160) ;  /* 0x000000000f087348 */ /* 0x003fea0003c00000 */
[----:B------:R-:W-:Y:S01]  /*30450*/  VOTE.ANY R14, PT, P6 ;  /* 0x00000000000e7806 */ /* 0x000fe200030e0100 */
[----:B01----:R-:W-:Y:S06]  /*30460*/  ENDCOLLECTIVE ;  /* 0x000000000000791b */ /* 0x003fec0003800000 */
.L_x_2160:
[----:B------:R-:W-:Y:S05]  /*30470*/  BSYNC B0 ;  /* 0x0000000000007941 */ /* 0x000fea0003800000 */
.L_x_2159:
[----:B------:R-:W-:Y:S01]  /*30480*/  IMAD.MOV.U32 R3, RZ, RZ, R14 ;  /* 0x000000ffff037224 */ /* 0x000fe200078e000e */
[----:B------:R-:W-:Y:S01]  /*30490*/  MOV R15, 0xffffffff ;  /* 0xffffffff000f7802 */ /* 0x000fe20000000f00 */
[----:B------:R-:W-:Y:S02]  /*304a0*/  IMAD.MOV.U32 R13, RZ, RZ, R25 ;  /* 0x000000ffff0d7224 */ /* 0x000fe400078e0019 */
[----:B------:R0:W1:Y:S01]  /*304b0*/  POPC R12, R3 ;  /* 0x00000003000c7309 */ /* 0x0000620000000000 */
[----:B------:R-:W-:-:S07]  /*304c0*/  IMAD.MOV.U32 R11, RZ, RZ, 0x1f ;  /* 0x0000001fff0b7424 */ /* 0x000fce00078e00ff */
[----:B01----:R-:W-:Y:S05]  /*304d0*/  WARPSYNC.COLLECTIVE R15, `(.L_x_2161) ;  /* 0x000000000f087348 */ /* 0x003fea0003c00000 */
[----:B-1----:R1:W2:Y:S02]  /*304e0*/  SHFL.IDX P6, R14, R13, R12, R11 ;  /* 0x0000000c0d0e7389 */ /* 0x0022a400000c000b */
[----:B012---:R-:W-:Y:S01]  /*304f0*/  ENDCOLLECTIVE ;  /* 0x000000000000791b */ /* 0x007fe20003800000 */
.L_x_2161:
[----:B------:R-:W-:Y:S02]  /*30500*/  IMAD.IADD R27, R12, 0x1, R27 ;  /* 0x000000010c1b7824 */ /* 0x000fe400078e021b */
[----:B------:R-:W-:Y:S02]  /*30510*/  IMAD.MOV.U32 R13, RZ, RZ, R4 ;  /* 0x000000ffff0d7224 */ /* 0x000fe400078e0004 */
[----:B------:R-:W-:-:S07]  /*30520*/  IMAD.MOV.U32 R25, RZ, RZ, R14 ;  /* 0x000000ffff197224 */ /* 0x000fce00078e000e */
[----:B------:R-:W-:Y:S05]  /*30530*/  WARPSYNC.COLLECTIVE R15, `(.L_x_2162) ;  /* 0x000000000f087348 */ /* 0x000fea0003c00000 */
[----:B------:R0:W1:Y:S02]  /*30540*/  SHFL.IDX P6, R14, R13, R12, R11 ;  /* 0x0000000c0d0e7389 */ /* 0x00006400000c000b */
[----:B01----:R-:W-:Y:S01]  /*30550*/  ENDCOLLECTIVE ;  /* 0x000000000000791b */ /* 0x003fe20003800000 */
.L_x_2162:
[----:B------:R-:W-:Y:S01]  /*30560*/  IMAD.MOV.U32 R4, RZ, RZ, R14 ;  /* 0x000000ffff047224 */ /* 0x000fe200078e000e */
[----:B------:R-:W-:Y:S06]  /*30570*/  BRA `(.L_x_2163) ;  /* 0xffffffa400d07947 */ /* 0x000fec000383ffff */
.L_x_1980:
[----:B------:R-:W-:Y:S01]  /*30580*/  BSSY B0, `(.L_x_2164) ;  /* 0x0000007000007945 */ /* 0x000fe20003800000 */
[----:B------:R-:W-:Y:S01]  /*30590*/  MOV R13, R2 ;  /* 0x00000002000d7202 */ /* 0x000fe20000000f00 */
[----:B------:R-:W-:Y:S02]  /*305a0*/  IMAD.MOV.U32 R11, RZ, RZ, 0x1f ;  /* 0x0000001fff0b7424 */ /* 0x000fe400078e00ff */
[----:B------:R-:W-:-:S07]  /*305b0*/  IMAD.MOV.U32 R15, RZ, RZ, -0x1 ;  /* 0xffffffffff0f7424 */ /* 0x000fce00078e00ff */
[----:B01-34-:R-:W-:Y:S05]  /*305c0*/  WARPSYNC.COLLECTIVE R15, `(.L_x_2165) ;  /* 0x000000000f087348 */ /* 0x01bfea0003c00000 */
[----:B------:R2:W0:Y:S02]  /*305d0*/  SHFL.IDX P6, R14, R13, R12, R11 ;  /* 0x0000000c0d0e7389 */ /* 0x00042400000c000b */
[----:B01234-:R-:W-:Y:S01]  /*305e0*/  ENDCOLLECTIVE ;  /* 0x000000000000791b */ /* 0x01ffe20003800000 */
.L_x_2165:
[----:B------:R-:W-:Y:S05]  /*305f0*/  BSYNC B0 ;  /* 0x0000000000007941 */ /* 0x000fea0003800000 */
.L_x_2164:
[----:B------:R-:W-:Y:S01]  /*30600*/  IMAD.MOV.U32 R6, RZ, RZ, R14 ;  /* 0x000000ffff067224 */ /* 0x000fe200078e000e */
[----:B------:R-:W-:Y:S06]  /*30610*/  BRA `(.L_x_1979) ;  /* 0xffffffa400c07947 */ /* 0x000fec000383ffff */
.L_x_1986:
[----:B0-----:R0:W2:Y:S02]  /*30620*/  SYNCS.PHASECHK.TRANS64.TRYWAIT P0, [R7+URZ+0x2a820], R0 ;  /* 0x02a82000070075a7 */ /* 0x0010a4000800017f */
[----:B--2---:R-:W-:Y:S05]  /*30630*/  @!P0 NANOSLEEP.SYNCS 0x989680 ;  /* 0x009896800000895d */ /* 0x004fea0003900000 */
[----:B------:R-:W2:Y:S02]  /*30640*/  @!P0 SYNCS.PHASECHK.TRANS64 P0, [R7+URZ+0x2a820], R0 ;  /* 0x02a82000070085a7 */ /* 0x000ea4000800007f */
[----:B--2---:R-:W-:Y:S05]  /*30650*/  @!P0 BRA `(.L_x_1986) ;  /* 0xfffffffc00f08947 */ /* 0x004fea000383ffff */
[----:B------:R-:W-:Y:S05]  /*30660*/  BRA `(.L_x_2166) ;  /* 0xffffffb000187947 */ /* 0x000fea000383ffff */
.L_x_1987:
[----:B------:R-:W2:Y:S01]  /*30670*/  S2R R2, SR_TID.X ;  /* 0x0000000000027919 */ /* 0x000ea20000002100 */
[----:B------:R-:W-:Y:S01]  /*30680*/  BSSY B0, `(.L_x_2167) ;  /* 0x000000a000007945 */ /* 0x000fe20003800000 */
[----:B------:R-:W-:Y:S01]  /*30690*/  MOV R12, RZ ;  /* 0x000000ff000c7202 */ /* 0x000fe20000000f00 */
[----:B------:R-:W-:Y:S02]  /*306a0*/  IMAD.MOV.U32 R11, RZ, RZ, 0x1f ;  /* 0x0000001fff0b7424 */ /* 0x000fe400078e00ff */
[----:B------:R-:W-:Y:S01]  /*306b0*/  IMAD.MOV.U32 R15, RZ, RZ, -0x1 ;  /* 0xffffffffff0f7424 */ /* 0x000fe200078e00ff */
[----:B--2---:R-:W-:-:S04]  /*306c0*/  SHF.R.U32.HI R2, RZ, 0x5, R2 ;  /* 0x00000005ff027819 */ /* 0x004fc80000011602 */
[----:B------:R-:W-:-:S05]  /*306d0*/  LOP3.LUT R2, R2, 0x3, RZ, 0xc0, !PT ;  /* 0x0000000302027812 */ /* 0x000fca00078ec0ff */
[----:B------:R-:W-:-:S07]  /*306e0*/  IMAD.MOV.U32 R13, RZ, RZ, R2 ;  /* 0x000000ffff0d7224 */ /* 0x000fce00078e0002 */
[----:B01-3--:R-:W-:Y:S05]  /*306f0*/  WARPSYNC.COLLECTIVE R15, `(.L_x_2168) ;  /* 0x000000000f087348 */ /* 0x00bfea0003c00000 */
[----:B------:R2:W4:Y:S02]  /*30700*/  SHFL.IDX P6, R14, R13, R12, R11 ;  /* 0x0000000c0d0e7389 */ /* 0x00052400000c000b */
[----:B01234-:R-:W-:Y:S01]  /*30710*/  ENDCOLLECTIVE ;  /* 0x000000000000791b */ /* 0x01ffe20003800000 */
.L_x_2168:
[----:B------:R-:W-:Y:S05]  /*30720*/  BSYNC B0 ;  /* 0x0000000000007941 */ /* 0x000fea0003800000 */
.L_x_2167:
[----:B------:R-:W-:Y:S05]  /*30730*/  BRA `(.L_x_2169) ;  /* 0xffffffb000007947 */ /* 0x000fea000383ffff */
.L_x_1988:
[----:B------:R-:W-:Y:S01]  /*30740*/  BSSY B0, `(.L_x_2170) ;  /* 0x0000006000007945 */ /* 0x000fe20003800000 */
[----:B------:R-:W-:-:S07]  /*30750*/  IMAD.MOV.U32 R15, RZ, RZ, -0x1 ;  /* 0xffffffffff0f7424 */ /* 0x000fce00078e00ff */
[----:B01-3--:R-:W-:Y:S05]  /*30760*/  WARPSYNC.COLLECTIVE R15, `(.L_x_2171) ;  /* 0x000000000f0c7348 */ /* 0x00bfea0003c00000 */
[----:B------:R-:W-:Y:S02]  /*30770*/  ELECT P6, UR62, PT ;  /* 0x00000000003e782f */ /* 0x000fe400038c0000 */
[----:B------:R-:W-:Y:S01]  /*30780*/  MOV R14, UR62 ;  /* 0x0000003e000e7c02 */ /* 0x000fe20008000f00 */
[----:B01-3--:R-:W-:Y:S10]  /*30790*/  ENDCOLLECTIVE ;  /* 0x000000000000791b */ /* 0x00bff40003800000 */
.L_x_2171:
[----:B------:R-:W-:Y:S05]  /*307a0*/  BSYNC B0 ;  /* 0x0000000000007941 */ /* 0x000fea0003800000 */
.L_x_2170:
[----:B------:R-:W-:Y:S05]  /*307b0*/  BRA `(.L_x_2172) ;  /* 0xffffffac00f47947 */ /* 0x000fea000383ffff */
.L_x_1990:
[----:B0-----:R0:W2:Y:S02]  /*307c0*/  SYNCS.PHASECHK.TRANS64.TRYWAIT P1, [R5+URZ+0x2a840], R0 ;  /* 0x02a84000050075a7 */ /* 0x0010a4000802017f */
[----:B--2---:R-:W-:Y:S05]  /*307d0*/  @!P1 NANOSLEEP.SYNCS 0x989680 ;  /* 0x009896800000995d */ /* 0x004fea0003900000 */
[----:B------:R-:W2:Y:S02]  /*307e0*/  @!P1 SYNCS.PHASECHK.TRANS64 P1, [R5+URZ+0x2a840], R0 ;  /* 0x02a84000050095a7 */ /* 0x000ea4000802007f */
[----:B--2---:R-:W-:Y:S05]  /*307f0*/  @!P1 BRA `(.L_x_1990) ;  /* 0xfffffffc00f09947 */ /* 0x004fea000383ffff */
[----:B------:R-:W-:Y:S05]  /*30800*/  BRA `(.L_x_2173) ;  /* 0xffffffb0001c7947 */ /* 0x000fea000383ffff */
.L_x_1992:
[----:B--2---:R2:W4:Y:S02]  /*30810*/  SYNCS.PHASECHK.TRANS64.TRYWAIT P1, [R3+URZ+0x2a840], R2 ;  /* 0x02a84002030075a7 */ /* 0x004524000802017f */
[----:B----4-:R-:W-:Y:S05]  /*30820*/  @!P1 NANOSLEEP.SYNCS 0x989680 ;  /* 0x009896800000995d */ /* 0x010fea0003900000 */
[----:B------:R-:W4:Y:S02]  /*30830*/  @!P1 SYNCS.PHASECHK.TRANS64 P1, [R3+URZ+0x2a840], R2 ;  /* 0x02a84002030095a7 */ /* 0x000f24000802007f */
[----:B----4-:R-:W-:Y:S05]  /*30840*/  @!P1 BRA `(.L_x_1992) ;  /* 0xfffffffc00f09947 */ /* 0x010fea000383ffff */
[----:B------:R-:W-:Y:S05]  /*30850*/  BRA `(.L_x_2174) ;  /* 0xffffffb000287947 */ /* 0x000fea000383ffff */
.L_x_1994:
[----:B----4-:R4:W0:Y:S02]  /*30860*/  SYNCS.PHASECHK.TRANS64.TRYWAIT P1, [R5+URZ+0x2a860], R0 ;  /* 0x02a86000050075a7 */ /* 0x010824000802017f */
[----:B0-----:R-:W-:Y:S05]  /*30870*/  @!P1 NANOSLEEP.SYNCS 0x989680 ;  /* 0x009896800000995d */ /* 0x001fea0003900000 */
[----:B------:R-:W0:Y:S02]  /*30880*/  @!P1 SYNCS.PHASECHK.TRANS64 P1, [R5+URZ+0x2a860], R0 ;  /* 0x02a86000050095a7 */ /* 0x000e24000802007f */
[----:B0-----:R-:W-:Y:S05]  /*30890*/  @!P1 BRA `(.L_x_1994) ;  /* 0xfffffffc00f09947 */ /* 0x001fea000383ffff */
[----:B------:R-:W-:Y:S05]  /*308a0*/  BRA `(.L_x_2175) ;  /* 0xffffffb000247947 */ /* 0x000fea000383ffff */
.L_x_2176:
        /* <DEDUP_REMOVED lines=13> */
.L_x_15737:


//--------------------- .text._ZN7cutlass13device_kernelIN5flash11enable_sm90INS1_16FlashAttnFwdSm90INS1_25CollectiveMainloopFwdSm90ILi2EN4cute5tupleIJNS5_1CILi1EEES8_S8_EEENS6_IJNS7_ILi128EEENS7_ILi96EEENS7_ILi192EEEEEELi128ENS_6half_tEfNS_4arch4Sm90ELb1ELb0ELb1ELb0ELb1ELb0ELb0ELb1ELb1ELb1ELb1ELb0EEENS1_21CollectiveEpilogueFwdINS6_IJSA_SA_SB_EEES9_SE_SG_Li256ELb0ELb1ELb1ELb0EEENS1_19SingleTileSchedulerILb0ELb1ELb1ELi128EEEEEEEEEvNT_6ParamsE --------------------------
	.section	.text._ZN7cutlass13device_kernelIN5flash11enable_sm90INS1_16FlashAttnFwdSm90INS1_25CollectiveMainloopFwdSm90ILi2EN4cute5tupleIJNS5_1CILi1EEES8_S8_EEENS6_IJNS7_ILi128EEENS7_ILi96EEENS7_ILi192EEEEEELi128ENS_6half_tEfNS_4arch4Sm90ELb1ELb0ELb1ELb0ELb1ELb0ELb0ELb1ELb1ELb1ELb1ELb0EEENS1_21CollectiveEpilogueFwdINS6_IJSA_SA_SB_EEES9_SE_SG_Li256ELb0ELb1ELb1ELb0EEENS1_19SingleTileSchedulerILb0ELb1ELb1ELi128EEEEEEEEEvNT_6ParamsE,"ax",@progbits
	.align	128
.text._ZN7cutlass13device_kernelIN5flash11enable_sm90INS1_16FlashAttnFwdSm90INS1_25CollectiveMainloopFwdSm90ILi2EN4cute5tupleIJNS5_1CILi1EEES8_S8_EEENS6_IJNS7_ILi128EEENS7_ILi96EEENS7_ILi192EEEEEELi128ENS_6half_tEfNS_4arch4Sm90ELb1ELb0ELb1ELb0ELb1ELb0ELb0ELb1ELb1ELb1ELb1ELb0EEENS1_21CollectiveEpilogueFwdINS6_IJSA_SA_SB_EEES9_SE_SG_Li256ELb0ELb1ELb1ELb0EEENS1_19SingleTileSchedulerILb0ELb1ELb1ELi128EEEEEEEEEvNT_6ParamsE:
        .type           _ZN7cutlass13device_kernelIN5flash11enable_sm90INS1_16FlashAttnFwdSm90INS1_25CollectiveMainloopFwdSm90ILi2EN4cute5tupleIJNS5_1CILi1EEES8_S8_EEENS6_IJNS7_ILi128EEENS7_ILi96EEENS7_ILi192EEEEEELi128ENS_6half_tEfNS_4arch4Sm90ELb1ELb0ELb1ELb0ELb1ELb0ELb0ELb1ELb1ELb1ELb1ELb0EEENS1_21CollectiveEpilogueFwdINS6_IJSA_SA_SB_EEES9_SE_SG_Li256ELb0ELb1ELb1ELb0EEENS1_19SingleTileSchedulerILb0ELb1ELb1ELi128EEEEEEEEEvNT_6ParamsE,@function
        .size           _ZN7cutlass13device_kernelIN5flash11enable_sm90INS1_16FlashAttnFwdSm90INS1_25CollectiveMainloopFwdSm90ILi2EN4cute5tupleIJNS5_1CILi1EEES8_S8_EEENS6_IJNS7_ILi128EEENS7_ILi96EEENS7_ILi192EEEEEELi128ENS_6half_tEfNS_4arch4Sm90ELb1ELb0ELb1ELb0ELb1ELb0ELb0ELb1ELb1ELb1ELb1ELb0EEENS1_21CollectiveEpilogueFwdINS6_IJSA_SA_SB_EEES9_SE_SG_Li256ELb0ELb1ELb1ELb0EEENS1_19SingleTileSchedulerILb0ELb1ELb1ELi128EEEEEEEEEvNT_6ParamsE,(.L_x_15738 - _ZN7cutlass13device_kernelIN5flash11enable_sm90INS1_16FlashAttnFwdSm90INS1_25CollectiveMainloopFwdSm90ILi2EN4cute5tupleIJNS5_1CILi1EEES8_S8_EEENS6_IJNS7_ILi128EEENS7_ILi96EEENS7_ILi192EEEEEELi128ENS_6half_tEfNS_4arch4Sm90ELb1ELb0ELb1ELb0ELb1ELb0ELb0ELb1ELb1ELb1ELb1ELb0EEENS1_21CollectiveEpilogueFwdINS6_IJSA_SA_SB_EEES9_SE_SG_Li256ELb0ELb1ELb1ELb0EEENS1_19SingleTileSchedulerILb0ELb1ELb1ELi128EEEEEEEEEvNT_6ParamsE)
        .other          _ZN7cutlass13device_kernelIN5flash11enable_sm90INS1_16FlashAttnFwdSm90INS1_25CollectiveMainloopFwdSm90ILi2EN4cute5tupleIJNS5_1CILi1EEES8_S8_EEENS6_IJNS7_ILi128EEENS7_ILi96EEENS7_ILi192EEEEEELi128ENS_6half_tEfNS_4arch4Sm90ELb1ELb0ELb1ELb0ELb1ELb0ELb0ELb1ELb1ELb1ELb1ELb0EEENS1_21CollectiveEpilogueFwdINS6_IJSA_SA_SB_EEES9_SE_SG_Li256ELb0ELb1ELb1ELb0EEENS1_19SingleTileSchedulerILb0ELb1ELb1ELi128EEEEEEEEEvNT_6ParamsE,@"STO_CUDA_ENTRY STV_DEFAULT"
_ZN7cutlass13device_kernelIN5flash11enable_sm90INS1_16FlashAttnFwdSm90INS1_25CollectiveMainloopFwdSm90ILi2EN4cute5tupleIJNS5_1CILi1EEES8_S8_EEENS6_IJNS7_ILi128EEENS7_ILi96EEENS7_ILi192EEEEEELi128ENS_6half_tEfNS_4arch4Sm90ELb1ELb0ELb1ELb0ELb1ELb0ELb0ELb1ELb1ELb1ELb1ELb0EEENS1_21CollectiveEpilogueFwdINS6_IJSA_SA_SB_EEES9_SE_SG_Li256ELb0ELb1ELb1ELb0EEENS1_19SingleTileSchedulerILb0ELb1ELb1ELi128EEEEEEEEEvNT_6ParamsE:
        /* <DEDUP_REMOVED lines=44> */
.L_x_2177:
        /* <DEDUP_REMOVED lines=22> */
.L_x_2178:
        /* <DEDUP_REMOVED lines=18> */
.L_x_2179:
        /* <DEDUP_REMOVED lines=22> */
.L_x_2180:
        /* <DEDUP_REMOVED lines=23> */
.L_x_2181:
        /* <DEDUP_REMOVED lines=8> */
[----:B------:R-:W-:-:S10]  /*0890*/  IMAD.U32 R2, RZ, RZ, UR4 ;  /* 0x00000004ff027e24 */ /* 0x000fd4000f8e00ff */
[----:B------:R-:W-:Y:S05]  /*08a0*/  @!P0 BRA `(.L_x_2183) ;  /* 0x000000a000748947 */ /* 0x000fea0003800000 */
.L_x_2184:
        /* <DEDUP_REMOVED lines=14> */
[----:B--2---:R-:W-:Y:S02]  /*0990*/  ISETP.LE.AND P0, PT, RZ, UR5, PT ;  /* 0x00000005ff007c0c */ /* 0x004fe4000bf03270 */
[----:B------:R-:W-:-:S05]  /*09a0*/  IADD3 R0, -R16, RZ, RZ ;  /* 0x000000ff10007210 */ /* 0x000fca0007ffe1ff */
[----:B------:R-:W-:-:S06]  /*09b0*/  IMAD R17, R3, R0, UR4 ;  /* 0x0000000403117e24 */ /* 0x000fcc000f8e0200 */
[----:B------:R-:W-:Y:S05]  /*09c0*/  @!P0 BRA `(.L_x_2185) ;  /* 0x000000d800d88947 */ /* 0x000fea0003800000 */
[----:B------:R-:W0:Y:S01]  /*09d0*/  S2UR UR42, SR_CTAID.X ;  /* 0x00000000002a79c3 */ /* 0x000e220000002500 */
[----:B------:R-:W-:Y:S01]  /*09e0*/  ULDC UR4, c[0x0][0x448] ;  /* 0x0001120000047ab9 */ /* 0x000fe20000000800 */
[----:B------:R-:W-:Y:S01]  /*09f0*/  SHF.R.U32.HI R6, RZ, 0x10, R17 ;  /* 0x00000010ff067819 */ /* 0x000fe20000011611 */
[----:B------:R-:W-:Y:S01]  /*0a00*/  UISETP.NE.AND UP0, UPT, UR4, 0x1, UPT ;  /* 0x000000010400788c */ /* 0x000fe2000bf05270 */
[----:B------:R-:W-:Y:S01]  /*0a10*/  LOP3.LUT R17, R17, 0xffff, RZ, 0xc0, !PT ;  /* 0x0000ffff11117812 */ /* 0x000fe200078ec0ff */
[----:B------:R-:W-:Y:S02]  /*0a20*/  IMAD.MOV.U32 R22, RZ, RZ, RZ ;  /* 0x000000ffff167224 */ /* 0x000fe400078e00ff */
[----:B------:R-:W-:Y:S01]  /*0a30*/  UP2UR UR38, UPR, URZ, 0x1 ;  /* 0x000000013f267883 */ /* 0x000fe20008000000 */
[----:B------:R-:W1:Y:S06]  /*0a40*/  LDC.64 R4, c[0x0][0x418] ;  /* 0x00010600ff047b82 */ /* 0x000e6c0000000a00 */
[----:B------:R-:W-:Y:S01]  /*0a50*/  @UP0 ULDC UR5, c[0x0][0x44c] ;  /* 0x0001130000050ab9 */ /* 0x000fe20000000800 */
[----:B------:R-:W-:Y:S01]  /*0a60*/  @UP0 ULDC UR7, c[0x0][0x450] ;  /* 0x0001140000070ab9 */ /* 0x000fe20000000800 */
[----:B------:R-:W2:Y:S08]  /*0a70*/  LDC R3, c[0x0][0x288] ;  /* 0x0000a200ff037b82 */ /* 0x000eb00000000800 */
[----:B------:R-:W3:Y:S01]  /*0a80*/  LDC R18, c[0x0][0x424] ;  /* 0x00010900ff127b82 */ /* 0x000ee20000000800 */
[----:B0-----:R-:W-:-:S04]  /*0a90*/  USHF.L.U32 UR42, UR42, 0x7, URZ ;  /* 0x000000072a2a7899 */ /* 0x001fc8000800063f */
[----:B------:R-:W-:Y:S02]  /*0aa0*/  @UP0 UIADD3 UR4, UR42, 0x7f, URZ ;  /* 0x0000007f2a040890 */ /* 0x000fe4000fffe03f */
[----:B------:R-:W-:Y:S01]  /*0ab0*/  UIADD3 UR6, UR42, 0x7f, URZ ;  /* 0x0000007f2a067890 */ /* 0x000fe2000fffe03f */
[----:B------:R-:W0:Y:S01]  /*0ac0*/  LDC R7, c[0x0][0x2f0] ;  /* 0x0000bc00ff077b82 */ /* 0x000e220000000800 */
[----:B-1----:R-:W-:Y:S01]  /*0ad0*/  ISETP.NE.U32.AND P0, PT, R4, RZ, PT ;  /* 0x000000ff0400720c */ /* 0x002fe20003f05070 */
[----:B------:R-:W-:-:S03]  /*0ae0*/  UIMAD.WIDE.U32 UR4, UR4, UR5, URZ ;  /* 0x00000005040472a5 */ /* 0x000fc6000f8e003f */
[----:B------:R-:W-:Y:S01]  /*0af0*/  ISETP.NE.AND.EX P0, PT, R5, RZ, PT, P0 ;  /* 0x000000ff0500720c */ /* 0x000fe20003f05300 */
[----:B------:R-:W-:Y:S01]  /*0b00*/  @UP0 USHF.R.U32.HI UR6, URZ, UR7, UR5 ;  /* 0x000000073f060299 */ /* 0x000fe20008011605 */
[----:B--2---:R-:W-:Y:S02]  /*0b10*/  IADD3 R3, -R3, 0x60, RZ ;  /* 0x0000006003037810 */ /* 0x004fe40007ffe1ff */
[----:B---3--:R-:W-:Y:S02]  /*0b20*/  SEL R18, R18, 0x1, P0 ;  /* 0x0000000112127807 */ /* 0x008fe40000000000 */
[----:B------:R-:W-:-:S03]  /*0b30*/  ISETP.NE.AND P0, PT, R6, RZ, PT ;  /* 0x000000ff0600720c */ /* 0x000fc60003f05270 */
[CC--:B0-----:R-:W-:Y:S02]  /*0b40*/  IMAD R3, R18.reuse, R7.reuse, R3 ;  /* 0x0000000712037224 */ /* 0x0c1fe400078e0203 */
[----:B------:R-:W-:Y:S02]  /*0b50*/  IMAD R0, R18, R7, 0x5f ;  /* 0x0000005f12007424 */ /* 0x000fe400078e0207 */
[----:B------:R-:W-:Y:S02]  /*0b60*/  VIADD R3, R3, UR6 ;  /* 0x0000000603037c36 */ /* 0x000fe40008000000 */
[----:B------:R-:W-:-:S04]  /*0b70*/  IMAD.HI R0, R0, 0x2aaaaaab, RZ ;  /* 0x2aaaaaab00007827 */ /* 0x000fc800078e02ff */
[----:B------:R-:W0:Y:S01]  /*0b80*/  @!P0 LDC R6, c[0x0][0x9f0] ;  /* 0x00027c00ff068b82 */ /* 0x000e220000000800 */
[----:B------:R-:W-:Y:S01]  /*0b90*/  IMAD.HI R4, R3, 0x2aaaaaab, RZ ;  /* 0x2aaaaaab03047827 */ /* 0x000fe200078e02ff */
[----:B------:R-:W-:-:S04]  /*0ba0*/  SHF.R.U32.HI R3, RZ, 0x1f, R0 ;  /* 0x0000001fff037819 */ /* 0x000fc80000011600 */
[----:B------:R-:W-:Y:S02]  /*0bb0*/  SHF.R.U32.HI R5, RZ, 0x1f, R4 ;  /* 0x0000001fff057819 */ /* 0x000fe40000011604 */
[----:B------:R-:W-:Y:S02]  /*0bc0*/  LEA.HI.SX32 R3, R0, R3, 0x1c ;  /* 0x0000000300037211 */ /* 0x000fe400078fe2ff */
[----:B------:R-:W-:-:S04]  /*0bd0*/  LEA.HI.SX32 R4, R4, R5, 0x1c ;  /* 0x0000000504047211 */ /* 0x000fc800078fe2ff */
[----:B------:R-:W-:-:S04]  /*0be0*/  VIMNMX R13, R3, R4, PT ;  /* 0x00000004030d7248 */ /* 0x000fc80003fe0100 */
[----:B------:R-:W-:-:S13]  /*0bf0*/  ISETP.GE.AND P1, PT, R13, 0x1, PT ;  /* 0x000000010d00780c */ /* 0x000fda0003f26270 */
[----:B------:R-:W-:Y:S05]  /*0c00*/  @!P1 BRA `(.L_x_2186) ;  /* 0x00000000006c9947 */ /* 0x000fea0003800000 */
[-C--:B0-----:R-:W-:Y:S02]  /*0c10*/  IABS R9, R6.reuse ;  /* 0x0000000600097213 */ /* 0x081fe40000000000 */
[----:B------:R-:W-:Y:S02]  /*0c20*/  IADD3 R3, R6, -0x1, R13 ;  /* 0xffffffff06037810 */ /* 0x000fe40007ffe00d */
[----:B------:R-:W0:Y:S01]  /*0c30*/  I2F.RP R0, R9 ;  /* 0x0000000900007306 */ /* 0x000e220000209400 */
[----:B------:R-:W-:-:S05]  /*0c40*/  IABS R10, R6 ;  /* 0x00000006000a7213 */ /* 0x000fca0000000000 */
[----:B------:R-:W-:Y:S02]  /*0c50*/  IMAD.MOV R10, RZ, RZ, -R10 ;  /* 0x000000ffff0a7224 */ /* 0x000fe400078e0a0a */
[----:B0-----:R-:W0:Y:S02]  /*0c60*/  MUFU.RCP R0, R0 ;  /* 0x0000000000007308 */ /* 0x001e240000001000 */
[----:B0-----:R-:W-:Y:S02]  /*0c70*/  IADD3 R4, R0, 0xffffffe, RZ ;  /* 0x0ffffffe00047810 */ /* 0x001fe40007ffe0ff */
[----:B------:R-:W-:-:S04]  /*0c80*/  IABS R0, R3 ;  /* 0x0000000300007213 */ /* 0x000fc80000000000 */
[----:B------:R0:W1:Y:S01]  /*0c90*/  F2I.FTZ.U32.TRUNC.NTZ R5, R4 ;  /* 0x0000000400057305 */ /* 0x000062000021f000 */
[----:B------:R-:W-:-:S04]  /*0ca0*/  LOP3.LUT R3, R3, R6, RZ, 0x3c, !PT ;  /* 0x0000000603037212 */ /* 0x000fc800078e3cff */
[----:B------:R-:W-:Y:S02]  /*0cb0*/  ISETP.GE.AND P2, PT, R3, RZ, PT ;  /* 0x000000ff0300720c */ /* 0x000fe40003f46270 */
[----:B0-----:R-:W-:Y:S01]  /*0cc0*/  MOV R4, RZ ;  /* 0x000000ff00047202 */ /* 0x001fe20000000f00 */
[----:B-1----:R-:W-:-:S04]  /*0cd0*/  IMAD.MOV R8, RZ, RZ, -R5 ;  /* 0x000000ffff087224 */ /* 0x002fc800078e0a05 */
[----:B------:R-:W-:-:S04]  /*0ce0*/  IMAD R11, R8, R9, RZ ;  /* 0x00000009080b7224 */ /* 0x000fc800078e02ff */
[----:B------:R-:W-:-:S04]  /*0cf0*/  IMAD.HI.U32 R5, R5, R11, R4 ;  /* 0x0000000b05057227 */ /* 0x000fc800078e0004 */
[----:B------:R-:W-:Y:S02]  /*0d00*/  IMAD.MOV.U32 R4, RZ, RZ, R10 ;  /* 0x000000ffff047224 */ /* 0x000fe400078e000a */
[----:B------:R-:W-:-:S04]  /*0d10*/  IMAD.HI.U32 R5, R5, R0, RZ ;  /* 0x0000000005057227 */ /* 0x000fc800078e00ff */
[----:B------:R-:W-:-:S05]  /*0d20*/  IMAD R0, R5, R4, R0 ;  /* 0x0000000405007224 */ /* 0x000fca00078e0200 */
[----:B------:R-:W-:-:S13]  /*0d30*/  ISETP.GT.U32.AND P1, PT, R9, R0, PT ;  /* 0x000000000900720c */ /* 0x000fda0003f24070 */
[----:B------:R-:W-:Y:S01]  /*0d40*/  @!P1 IMAD.IADD R0, R0, 0x1, -R9 ;  /* 0x0000000100009824 */ /* 0x000fe200078e0a09 */
[----:B------:R-:W-:Y:S02]  /*0d50*/  @!P1 IADD3 R5, R5, 0x1, RZ ;  /* 0x0000000105059810 */ /* 0x000fe40007ffe0ff */
[----:B------:R-:W-:Y:S02]  /*0d60*/  ISETP.NE.AND P1, PT, R6, RZ, PT ;  /* 0x000000ff0600720c */ /* 0x000fe40003f25270 */
[----:B------:R-:W-:-:S13]  /*0d70*/  ISETP.GE.U32.AND P0, PT, R0, R9, PT ;  /* 0x000000090000720c */ /* 0x000fda0003f06070 */
[----:B------:R-:W-:-:S04]  /*0d80*/  @P0 VIADD R5, R5, 0x1 ;  /* 0x0000000105050836 */ /* 0x000fc80000000000 */
[----:B------:R-:W-:Y:S01]  /*0d90*/  @!P2 IMAD.MOV R5, RZ, RZ, -R5 ;  /* 0x000000ffff05a224 */ /* 0x000fe200078e0a05 */
[----:B------:R-:W-:-:S04]  /*0da0*/  @!P1 LOP3.LUT R5, RZ, R6, RZ, 0x33, !PT ;  /* 0x00000006ff059212 */ /* 0x000fc800078e33ff */
[----:B------:R-:W-:-:S07]  /*0db0*/  MOV R22, R5 ;  /* 0x0000000500167202 */ /* 0x000fce0000000f00 */
.L_x_2186:
[-C--:B------:R-:W-:Y:S01]  /*0dc0*/  IMAD R17, R17, R22.reuse, RZ ;  /* 0x0000001611117224 */ /* 0x080fe200078e02ff */
[----:B------:R-:W-:Y:S01]  /*0dd0*/  PLOP3.LUT P0, PT, PT, PT, PT, 0x80, 0x0 ;  /* 0x000000000000781c */ /* 0x000fe20003f0f070 */
[----:B------:R-:W-:Y:S01]  /*0de0*/  VIADD R23, R19, 0xffffff80 ;  /* 0xffffff8013177836 */ /* 0x000fe20000000000 */
[----:B------:R-:W-:Y:S01]  /*0df0*/  MOV R3, RZ ;  /* 0x000000ff00037202 */ /* 0x000fe20000000f00 */
        /* <DEDUP_REMOVED lines=35> */
[----:B------:R-:W-:Y:S01]  /*1030*/  IMAD R19, R18, R7, RZ ;  /* 0x0000000712137224 */ /* 0x000fe200078e02ff */
[----:B------:R-:W-:Y:S06]  /*1040*/  @!P1 BRA `(.L_x_2187) ;  /* 0x0000008000709947 */ /* 0x000fec0003800000 */
[----:B------:R-:W-:Y:S01]  /*1050*/  SHF.R.S32.HI R72, RZ, 0x1f, R23 ;  /* 0x0000001fff487819 */ /* 0x000fe20000011417 */
[----:B------:R-:W1:Y:S01]  /*1060*/  S2UR UR6, SR_CgaCtaId ;  /* 0x00000000000679c3 */ /* 0x000e620000008800 */
[----:B------:R-:W-:Y:S02]  /*1070*/  UMOV UR39, 0x400 ;  /* 0x0000040000277882 */ /* 0x000fe40000000000 */
[----:B------:R-:W-:-:S04]  /*1080*/  LEA.HI R73, R72, R23, RZ, 0x7 ;  /* 0x0000001748497211 */ /* 0x000fc800078f38ff */
[----:B------:R-:W-:-:S05]  /*1090*/  SHF.R.S32.HI R74, RZ, 0x7, R73 ;  /* 0x00000007ff4a7819 */ /* 0x000fca0000011449 */
[----:B------:R-:W2:Y:S01]  /*10a0*/  SHFL.IDX PT, R0, R74, RZ, 0x1f ;  /* 0x00001fff4a007589 */ /* 0x000ea200000e0000 */
[----:B-1----:R-:W-:-:S04]  /*10b0*/  ULEA UR39, UR6, UR39, 0x18 ;  /* 0x0000002706277291 */ /* 0x002fc8000f8ec03f */
[----:B------:R-:W-:-:S04]  /*10c0*/  UIADD3 UR6, UR39, 0xc400, URZ ;  /* 0x0000c40027067890 */ /* 0x000fc8000fffe03f */
[----:B------:R-:W-:Y:S01]  /*10d0*/  ULOP3.LUT UP0, URZ, UR6, 0x1bf, URZ, 0xc0, !UPT ;  /* 0x000001bf063f7892 */ /* 0x000fe2000f80c03f */
[----:B--2---:R-:W-:-:S05]  /*10e0*/  R2UR UR4, R0 ;  /* 0x00000000000472ca */ /* 0x004fca00000e0000 */
        /* <DEDUP_REMOVED lines=12> */
[----:B------:R1:W2:Y:S01]  /*11b0*/  LDC.64 R14, c[0x4][R0] ;  /* 0x01000000000e7b82 */ /* 0x0002a20000000a00 */
[----:B------:R-:W-:Y:S01]  /*11c0*/  IMAD.U32 R5, RZ, RZ, UR5 ;  /* 0x00000005ff057e24 */ /* 0x000fe2000f8e00ff */
[----:B------:R-:W-:Y:S01]  /*11d0*/  ULDC.64 UR4, c[0x4][0xf8] ;  /* 0x01003e0000047ab9 */ /* 0x000fe20000000a00 */
[----:B------:R-:W-:Y:S01]  /*11e0*/  IMAD.U32 R10, RZ, RZ, UR6 ;  /* 0x00000006ff0a7e24 */ /* 0x000fe2000f8e00ff */
[----:B0-----:R-:W-:Y:S01]  /*11f0*/  MOV R6, UR4 ;  /* 0x0000000400067c02 */ /* 0x001fe20008000f00 */
[----:B------:R-:W-:Y:S01]  /*1200*/  IMAD.U32 R7, RZ, RZ, UR5 ;  /* 0x00000005ff077e24 */ /* 0x000fe2000f8e00ff */
[----:B------:R-:W-:Y:S01]  /*1210*/  MOV R11, UR7 ;  /* 0x00000007000b7c02 */ /* 0x000fe20008000f00 */
[----:B------:R-:W-:Y:S01]  /*1220*/  IMAD.MOV.U32 R8, RZ, RZ, 0x70 ;  /* 0x00000070ff087424 */ /* 0x000fe200078e00ff */
[----:B------:R-:W-:Y:S01]  /*1230*/  MOV R13, RZ ;  /* 0x000000ff000d7202 */ /* 0x000fe20000000f00 */
[----:B-1----:R-:W-:-:S07]  /*1240*/  IMAD.MOV.U32 R12, RZ, RZ, 0x1 ;  /* 0x00000001ff0c7424 */ /* 0x002fce00078e00ff */
[----:B------:R-:W-:-:S07]  /*1250*/  LEPC R20, `(.L_x_2188) ;  /* 0x000000001014794e */ /* 0x000fce0000000000 */
[----:B--2---:R-:W-:Y:S05]  /*1260*/  CALL.ABS.NOINC R14 ;  /* 0x000000000e007343 */ /* 0x004fea0003c00000 */
.L_x_2188:
[----:B------:R-:W-:-:S04]  /*1270*/  SHF.L.U32 R0, RZ, 0x1f, RZ ;  /* 0x0000001fff007819 */ /* 0x000fc800000006ff */
[----:B------:R-:W1:Y:S02]  /*1280*/  SYNCS.PHASECHK.TRANS64.TRYWAIT P0, [UR39+0x2a800], R0 ;  /* 0x02a80000ff0075a7 */ /* 0x000e640008000167 */
[----:B-1----:R-:W-:Y:S05]  /*1290*/  @!P0 BRA `(.L_x_2189) ;  /* 0x000000d000ac8947 */ /* 0x002fea0003800000 */
.L_x_2274:
[----:B------:R-:W-:-:S13]  /*12a0*/  R2UR UR4, R2 ;  /* 0x00000000020472ca */ /* 0x000fda00000e0000 */
[----:B------:R-:W-:-:S06]  /*12b0*/  ULOP3.LUT UR4, UR4, 0x1, URZ, 0xfc, !UPT ;  /* 0x0000000104047892 */ /* 0x000fcc000f8efc3f */
[----:B-1----:R-:W-:-:S05]  /*12c0*/  IMAD.U32 R3, RZ, RZ, UR4 ;  /* 0x00000004ff037e24 */ /* 0x002fca000f8e00ff */
[----:B------:R-:W-:-:S13]  /*12d0*/  ISETP.NE.AND P0, PT, R3, 0x3, PT ;  /* 0x000000030300780c */ /* 0x000fda0003f05270 */
[----:B------:R-:W-:Y:S05]  /*12e0*/  @!P0 BRA `(.L_x_2190) ;  /* 0x0000000000048947 */ /* 0x000fea0003800000 */
[----:B------:R-:W-:Y:S01]  /*12f0*/  BPT.TRAP 0x1 ;  /* 0x000000040000795c */ /* 0x000fe20000300000 */
.L_x_2190:
[----:B------:R1:W2:Y:S01]  /*1300*/  SYNCS.PHASECHK.TRANS64.TRYWAIT P1, [UR39+0x2a830], R0 ;  /* 0x02a83000ff0075a7 */ /* 0x0002a20008020167 */
[----:B------:R-:W-:Y:S05]  /*1310*/  @!P0 BRA `(.L_x_2191) ;  /* 0x0000000000048947 */ /* 0x000fea0003800000 */
[----:B------:R-:W-:Y:S01]  /*1320*/  BPT.TRAP 0x1 ;  /* 0x000000040000795c */ /* 0x000fe20000300000 */
.L_x_2191:
[----:B------:R-:W-:-:S05]  /*1330*/  IMAD.U32 R8, RZ, RZ, UR40 ;  /* 0x00000028ff087e24 */ /* 0x000fca000f8e00ff */
[----:B------:R-:W-:Y:S01]  /*1340*/  LOP3.LUT R8, R8, 0x10000, RZ, 0xfc, !PT ;  /* 0x0001000008087812 */ /* 0x000fe200078efcff */
[----:B--2---:R-:W-:Y:S06]  /*1350*/  @P1 BRA `(.L_x_2192) ;  /* 0x0000000000081947 */ /* 0x004fec0003800000 */
[----:B------:R-:W2:Y:S02]  /*1360*/  SYNCS.PHASECHK.TRANS64.TRYWAIT P1, [UR39+0x2a830], R0 ;  /* 0x02a83000ff0075a7 */ /* 0x000ea40008020167 */
[----:B--2---:R-:W-:Y:S05]  /*1370*/  @!P1 BRA `(.L_x_2193) ;  /* 0x000000d0008c9947 */ /* 0x004fea0003800000 */
.L_x_2192:
[----:B------:R-:W-:Y:S05]  /*1380*/  WARPSYNC.ALL ;  /* 0x0000000000007948 */ /* 0x000fea0003800000 */
[----:B------:R-:W-:Y:S01]  /*1390*/  MOV R9, 0x40000040 ;  /* 0x4000004000097802 */ /* 0x000fe20000000f00 */
[----:B------:R-:W-:Y:S01]  /*13a0*/  UIADD3 UR4, UR39, 0x18400, URZ ;  /* 0x0001840027047890 */ /* 0x000fe2000fffe03f */
[----:B------:R-:W-:Y:S01]  /*13b0*/  R2UR UR8, R8 ;  /* 0x00000000080872ca */ /* 0x000fe200000e0000 */
[----:B------:R-:W-:Y:S01]  /*13c0*/  WARPGROUP.ARRIVE ;  /* 0x00000000000079c5 */ /* 0x000fe20000000000 */
[----:B------:R-:W-:Y:S01]  /*13d0*/  R2UR UR9, R9 ;  /* 0x00000000090972ca */ /* 0x000fe200000e0000 */
[----:B------:R-:W-:-:S04]  /*13e0*/  USHF.R.U32.HI UR4, URZ, 0x4, UR4 ;  /* 0x000000043f047899 */ /* 0x000fc80008011604 */
[----:B------:R-:W3:Y:S01]  /*13f0*/  S2UR UR61, SR_CgaCtaId ;  /* 0x00000000003d79c3 */ /* 0x000ee20000008800 */
[----:B------:R-:W-:Y:S01]  /*1400*/  UMOV UR11, 0x40000040 ;  /* 0x40000040000b7882 */ /* 0x000fe20000000000 */
[----:B------:R-:W-:Y:S01]  /*1410*/  UMOV UR7, 0x40000040 ;  /* 0x4000004000077882 */ /* 0x000fe20000000000 */
[----:B------:R-:W-:Y:S01]  /*1420*/  ULOP3.LUT UR4, UR4, 0x3fff, URZ, 0xc0, !UPT ;  /* 0x00003fff04047892 */ /* 0x000fe2000f8ec03f */
[----:B------:R-:W-:Y:S01]  /*1430*/  UMOV UR13, 0x40000040 ;  /* 0x40000040000d7882 */ /* 0x000fe20000000000 */
[----:B------:R-:W-:Y:S02]  /*1440*/  UMOV UR15, 0x40000040 ;  /* 0x40000040000f7882 */ /* 0x000fe40000000000 */
[----:B------:R-:W-:Y:S01]  /*1450*/  ULOP3.LUT UR60, UR4, 0x10000, URZ, 0xfc, !UPT ;  /* 0x00010000043c7892 */ /* 0x000fe2000f8efc3f */
[----:B------:R-:W-:Y:S01]  /*1460*/  UMOV UR17, 0x40000040 ;  /* 0x4000004000117882 */ /* 0x000fe20000000000 */
[----:B------:R-:W-:Y:S02]  /*1470*/  UMOV UR19, 0x40000040 ;  /* 0x4000004000137882 */ /* 0x000fe40000000000 */
[----:B------:R-:W-:-:S02]  /*1480*/  UIADD3 UR6, UR60, 0x2, URZ ;  /* 0x000000023c067890 */ /* 0x000fc4000fffe03f */
[----:B------:R-:W-:Y:S02]  /*1490*/  UIADD3 UR14, UR60, 0x4, URZ ;  /* 0x000000043c0e7890 */ /* 0x000fe4000fffe03f */
[----:B------:R-:W-:Y:S01]  /*14a0*/  UMOV UR10, UR60 ;  /* 0x0000003c000a7c82 */ /* 0x000fe20008000000 */
[----:B------:R-:W-:Y:S01]  /*14b0*/  UIADD3 UR18, UR60, 0x6, URZ ;  /* 0x000000063c127890 */ /* 0x000fe2000fffe03f */
[----:B------:R-:W-:Y:S01]  /*14c0*/  HGMMA.64x96x16.F32 R24, gdesc[UR8], RZ, !UPT, gsb0 ;  /* 0x01600000081879f0 */ /* 0x000fe2000c0008ff */
[----:B------:R-:W-:Y:S01]  /*14d0*/  R2UR UR10, R8 ;  /* 0x00000000080a72ca */ /* 0x000fe200000e0000 */
[----:B------:R-:W-:Y:S01]  /*14e0*/  UMOV UR9, 0x40000040 ;  /* 0x4000004000097882 */ /* 0x000fe20000000000 */
[----:B------:R-:W-:Y:S01]  /*14f0*/  UIADD3 UR22, UR60, 0x300, URZ ;  /* 0x000003003c167890 */ /* 0x000fe2000fffe03f */
[----:B------:R-:W-:Y:S01]  /*1500*/  UMOV UR5, UR9 ;  /* 0x0000000900057c82 */ /* 0x000fe20008000000 */
[----:B------:R-:W-:Y:S01]  /*1510*/  UMOV UR21, 0x40000040 ;  /* 0x4000004000157882 */ /* 0x000fe20000000000 */
[----:B------:R-:W-:Y:S01]  /*1520*/  UMOV UR23, 0x40000040 ;  /* 0x4000004000177882 */ /* 0x000fe20000000000 */
[----:B------:R-:W-:Y:S01]  /*1530*/  UIADD3 UR26, UR60, 0x302, URZ ;  /* 0x000003023c1a7890 */ /* 0x000fe2000fffe03f */
[----:B------:R-:W-:Y:S01]  /*1540*/  UMOV UR25, 0x40000040 ;  /* 0x4000004000197882 */ /* 0x000fe20000000000 */
[----:B------:R-:W-:Y:S01]  /*1550*/  UMOV UR27, 0x40000040 ;  /* 0x40000040001b7882 */ /* 0x000fe20000000000 */
[----:B------:R-:W-:-:S04]  /*1560*/  UIADD3 UR30, UR60, 0x304, URZ ;  /* 0x000003043c1e7890 */ /* 0x000fc8000fffe03f */
[----:B------:R-:W-:Y:S02]  /*1570*/  UIADD3 UR8, UR10, 0x2, URZ ;  /* 0x000000020a087890 */ /* 0x000fe4000fffe03f */
[----:B------:R-:W-:Y:S02]  /*1580*/  UIADD3 UR12, UR10, 0x4, URZ ;  /* 0x000000040a0c7890 */ /* 0x000fe4000fffe03f */
[----:B------:R-:W-:Y:S02]  /*1590*/  UIADD3 UR16, UR10, 0x6, URZ ;  /* 0x000000060a107890 */ /* 0x000fe4000fffe03f */
[----:B------:R-:W-:Y:S01]  /*15a0*/  UIADD3 UR20, UR10, 0x400, URZ ;  /* 0x000004000a147890 */ /* 0x000fe2000fffe03f */
[----:B------:R-:W-:Y:S01]  /*15b0*/  UMOV UR4, UR8 ;  /* 0x0000000800047c82 */ /* 0x000fe20008000000 */
        /* <DEDUP_REMOVED lines=8> */
[----:B------:R-:W-:Y:S01]  /*1640*/  UIADD3 UR40, UR10, 0x800, URZ ;  /* 0x000008000a287890 */ /* 0x000fe2000fffe03f */
[----:B------:R-:W-:Y:S01]  /*1650*/  UMOV UR41, 0x40000040 ;  /* 0x4000004000297882 */ /* 0x000fe20000000000 */
[----:B------:R-:W-:Y:S01]  /*1660*/  UIADD3 UR44, UR10, 0x802, URZ ;  /* 0x000008020a2c7890 */ /* 0x000fe2000fffe03f */
[----:B------:R-:W-:Y:S01]  /*1670*/  UMOV UR45, 0x40000040 ;  /* 0x40000040002d7882 */ /* 0x000fe20000000000 */
[----:B------:R-:W-:Y:S01]  /*1680*/  UIADD3 UR48, UR10, 0x804, URZ ;  /* 0x000008040a307890 */ /* 0x000fe2000fffe03f */
[----:B------:R-:W-:Y:S01]  /*1690*/  UMOV UR49, 0x40000040 ;  /* 0x4000004000317882 */ /* 0x000fe20000000000 */
[----:B------:R-:W-:Y:S01]  /*16a0*/  UIADD3 UR52, UR10, 0x806, URZ ;  /* 0x000008060a347890 */ /* 0x000fe2000fffe03f */
[----:B------:R-:W-:Y:S01]  /*16b0*/  UMOV UR53, 0x40000040 ;  /* 0x4000004000357882 */ /* 0x000fe20000000000 */
        /* <DEDUP_REMOVED lines=50> */
[----:B---3--:R-:W-:Y:S05]  /*19e0*/  @!P0 BRA `(.L_x_2194) ;  /* 0x0000000000048947 */ /* 0x008fea0003800000 */
[----:B------:R-:W-:Y:S01]  /*19f0*/  BPT.TRAP 0x1 ;  /* 0x000000040000795c */ /* 0x000fe20000300000 */
.L_x_2194:
[----:B-12---:R-:W-:Y:S01]  /*1a00*/  LOP3.LUT R0, R73, 0xffffff80, RZ, 0xc0, !PT ;  /* 0xffffff8049007812 */ /* 0x006fe200078ec0ff */
[----:B------:R-:W-:Y:S01]  /*1a10*/  UISETP.NE.AND UP0, UPT, UR38, URZ, UPT ;  /* 0x0000003f2600728c */ /* 0x000fe2000bf05270 */
[----:B------:R-:W-:Y:S01]  /*1a20*/  LEA.HI R72, R72, R23, RZ, 0x2 ;  /* 0x0000001748487211 */ /* 0x000fe200078f10ff */
[----:B------:R-:W-:Y:S01]  /*1a30*/  ULDC UR4, c[0x0][0x9d8] ;  /* 0x0002760000047ab9 */ /* 0x000fe20000000800 */
[----:B------:R-:W-:Y:S01]  /*1a40*/  LEA.HI R14, R74, R74, RZ, 0x1 ;  /* 0x0000004a4a0e7211 */ /* 0x000fe200078f08ff */
[----:B------:R-:W-:Y:S01]  /*1a50*/  IMAD.IADD R10, R23, 0x1, -R0 ;  /* 0x00000001170a7824 */ /* 0x000fe200078e0a00 */
[----:B------:R-:W-:Y:S01]  /*1a60*/  LOP3.LUT R72, R72, 0xfffffffc, RZ, 0xc0, !PT ;  /* 0xfffffffc48487812 */ /* 0x000fe200078ec0ff */
[----:B------:R-:W-:Y:S01]  /*1a70*/  FMUL.FTZ R5, R25, UR4 ;  /* 0x0000000419057c20 */ /* 0x000fe20008410000 */
[----:B------:R-:W-:Y:S01]  /*1a80*/  PLOP3.LUT P1, PT, PT, PT, UP0, 0x80, 0x0 ;  /* 0x000000000000781c */ /* 0x000fe20003f2f008 */
[----:B------:R-:W-:Y:S01]  /*1a90*/  FMUL.FTZ R26, R26, UR4 ;  /* 0x000000041a1a7c20 */ /* 0x000fe20008410000 */
[----:B------:R-:W-:Y:S01]  /*1aa0*/  SHF.R.S32.HI R7, RZ, 0x1f, R10 ;  /* 0x0000001fff077819 */ /* 0x000fe2000001140a */
[----:B------:R-:W-:Y:S01]  /*1ab0*/  IMAD.IADD R72, R23, 0x1, -R72 ;  /* 0x0000000117487824 */ /* 0x000fe200078e0a48 */
[----:B------:R-:W-:Y:S01]  /*1ac0*/  LOP3.LUT R23, R14, 0x3fffffe, RZ, 0xc0, !PT ;  /* 0x03fffffe0e177812 */ /* 0x000fe200078ec0ff */
[----:B------:R-:W-:Y:S01]  /*1ad0*/  @UP0 ULDC UR5, c[0x0][0x44c] ;  /* 0x0001130000050ab9 */ /* 0x000fe20000000800 */
[-C--:B------:R-:W-:Y:S01]  /*1ae0*/  LEA.HI R4, R7, R10.reuse, RZ, 0x2 ;  /* 0x0000000a07047211 */ /* 0x080fe200078f10ff */
[----:B------:R-:W-:Y:S01]  /*1af0*/  FMUL.FTZ R27, R27, UR4 ;  /* 0x000000041b1b7c20 */ /* 0x000fe20008410000 */
[----:B------:R-:W-:Y:S01]  /*1b00*/  LEA.HI R7, R7, R10, RZ, 0x5 ;  /* 0x0000000a07077211 */ /* 0x000fe200078f28ff */
[----:B------:R-:W-:Y:S01]  /*1b10*/  FMUL.FTZ R30, R30, UR4 ;  /* 0x000000041e1e7c20 */ /* 0x000fe20008410000 */
[--C-:B------:R-:W-:Y:S01]  /*1b20*/  SHF.R.S32.HI R0, RZ, 0x2, R4.reuse ;  /* 0x00000002ff007819 */ /* 0x100fe20000011404 */
[----:B------:R-:W1:Y:S01]  /*1b30*/  MUFU.TANH R26, R26 ;  /* 0x0000001a001a7308 */ /* 0x000e620000002400 */
[----:B------:R-:W-:Y:S01]  /*1b40*/  SHF.R.S32.HI R11, RZ, 0x1f, R4 ;  /* 0x0000001fff0b7819 */ /* 0x000fe20000011404 */
[----:B------:R-:W-:Y:S01]  /*1b50*/  FMUL.FTZ R31, R31, UR4 ;  /* 0x000000041f1f7c20 */ /* 0x000fe20008410000 */
[----:B------:R-:W-:Y:S01]  /*1b60*/  SHF.R.S32.HI R7, RZ, 0x5, R7 ;  /* 0x00000005ff077819 */ /* 0x000fe20000011407 */
[----:B------:R-:W-:Y:S01]  /*1b70*/  FMUL.FTZ R3, R24, UR4 ;  /* 0x0000000418037c20 */ /* 0x000fe20008410000 */
[----:B------:R-:W-:Y:S01]  /*1b80*/  LEA.HI R11, R11, R0, RZ, 0x3 ;  /* 0x000000000b0b7211 */ /* 0x000fe200078f18ff */
[----:B------:R-:W-:Y:S01]  /*1b90*/  FMUL.FTZ R34, R34, UR4 ;  /* 0x0000000422227c20 */ /* 0x000fe20008410000 */
[----:B------:R-:W-:Y:S01]  /*1ba0*/  LEA R14, R7, UR42, 0x4 ;  /* 0x0000002a070e7c11 */ /* 0x000fe2000f8e20ff */
[----:B------:R-:W2:Y:S01]  /*1bb0*/  MUFU.TANH R27, R27 ;  /* 0x0000001b001b7308 */ /* 0x000ea20000002400 */
[----:B------:R-:W-:Y:S01]  /*1bc0*/  LOP3.LUT R11, R11, 0xfffffff8, RZ, 0xc0, !PT ;  /* 0xfffffff80b0b7812 */ /* 0x000fe200078ec0ff */
[----:B------:R-:W-:Y:S01]  /*1bd0*/  FMUL.FTZ R35, R35, UR4 ;  /* 0x0000000423237c20 */ /* 0x000fe20008410000 */
[----:B------:R-:W-:Y:S01]  /*1be0*/  LEA.HI R7, R72, R72, RZ, 0x1 ;  /* 0x0000004848077211 */ /* 0x000fe200078f08ff */
[----:B------:R-:W-:Y:S01]  /*1bf0*/  FMUL.FTZ R38, R38, UR4 ;  /* 0x0000000426267c20 */ /* 0x000fe20008410000 */
[----:B------:R-:W-:Y:S01]  /*1c00*/  IADD3 R23, R74, -R23, RZ ;  /* 0x800000174a177210 */ /* 0x000fe20007ffe0ff */
[----:B------:R-:W-:Y:S01]  /*1c10*/  FMUL.FTZ R21, R36, UR4 ;  /* 0x0000000424157c20 */ /* 0x000fe20008410000 */
[----:B------:R-:W-:Y:S01]  /*1c20*/  IADD3 R14, R14, R0, -R11 ;  /* 0x000000000e0e7210 */ /* 0x000fe20007ffe80b */
[----:B------:R-:W3:Y:S01]  /*1c30*/  MUFU.TANH R30, R30 ;  /* 0x0000001e001e7308 */ /* 0x000ee20000002400 */
[----:B------:R-:W-:Y:S01]  /*1c40*/  LOP3.LUT R7, R7, 0x1ffffffe, RZ, 0xc0, !PT ;  /* 0x1ffffffe07077812 */ /* 0x000fe200078ec0ff */
[----:B------:R-:W-:Y:S01]  /*1c50*/  FMUL.FTZ R46, R46, UR4 ;  /* 0x000000042e2e7c20 */ /* 0x000fe20008410000 */
[----:B------:R-:W-:Y:S01]  /*1c60*/  PLOP3.LUT P2, PT, PT, PT, UP0, 0x80, 0x0 ;  /* 0x000000000000781c */ /* 0x000fe20003f4f008 */
[----:B------:R-:W-:Y:S01]  /*1c70*/  IMAD R14, R23, 0x40, R14 ;  /* 0x00000040170e7824 */ /* 0x000fe200078e020e */
[----:B------:R-:W-:Y:S01]  /*1c80*/  LOP3.LUT R11, R4, 0x7ffffffc, RZ, 0xc0, !PT ;  /* 0x7ffffffc040b7812 */ /* 0x000fe200078ec0ff */
[----:B------:R-:W-:-:S02]  /*1c90*/  IMAD.IADD R7, R72, 0x1, -R7 ;  /* 0x0000000148077824 */ /* 0x000fc400078e0a07 */
[----:B------:R-:W-:Y:S01]  /*1ca0*/  FMUL.FTZ R39, R39, UR4 ;  /* 0x0000000427277c20 */ /* 0x000fe20008410000 */
[----:B------:R-:W-:Y:S01]  /*1cb0*/  IMAD.MOV.U32 R23, RZ, RZ, -0x60 ;  /* 0xffffffa0ff177424 */ /* 0x000fe200078e00ff */
[----:B------:R-:W-:Y:S01]  /*1cc0*/  IADD3 R10, R10, -R11, RZ ;  /* 0x8000000b0a0a7210 */ /* 0x000fe20007ffe0ff */
[C---:B------:R-:W-:Y:S01]  /*1cd0*/  IMAD R4, R22.reuse, -0x60, R19 ;  /* 0xffffffa016047824 */ /* 0x040fe200078e0213 */
[----:B------:R-:W-:Y:S01]  /*1ce0*/  LEA R7, R7, R14, 0x3 ;  /* 0x0000000e07077211 */ /* 0x000fe200078e18ff */
[----:B------:R-:W-:Y:S01]  /*1cf0*/  IMAD R23, R22, R23, 0x61 ;  /* 0x0000006116177424 */ /* 0x000fe200078e0217 */
[----:B------:R-:W4:Y:S01]  /*1d00*/  MUFU.TANH R31, R31 ;  /* 0x0000001f001f7308 */ /* 0x000f220000002400 */
[----:B------:R-:W-:Y:S02]  /*1d10*/  VIADD R11, R4, 0x60 ;  /* 0x00000060040b7836 */ /* 0x000fe40000000000 */
[----:B------:R-:W-:Y:S01]  /*1d20*/  FMUL.FTZ R50, R50, UR4 ;  /* 0x0000000432327c20 */ /* 0x000fe20008410000 */
[----:B------:R-:W-:Y:S01]  /*1d30*/  @P1 IMAD.HI.U32 R0, R7, UR5, RZ ;  /* 0x0000000507001c27 */ /* 0x000fe2000f8e00ff */
[----:B------:R-:W-:-:S03]  /*1d40*/  @UP0 ULDC UR5, c[0x0][0x450] ;  /* 0x0001140000050ab9 */ /* 0x000fc60000000800 */
[----:B------:R-:W-:Y:S01]  /*1d50*/  FMUL.FTZ R42, R42, UR4 ;  /* 0x000000042a2a7c20 */ /* 0x000fe20008410000 */
[----:B------:R-:W-:Y:S01]  /*1d60*/  FMUL.FTZ R54, R54, UR4 ;  /* 0x0000000436367c20 */ /* 0x000fe20008410000 */
[----:B------:R-:W-:Y:S01]  /*1d70*/  IMAD.MOV.U32 R14, RZ, RZ, R7 ;  /* 0x000000ffff0e7224 */ /* 0x000fe200078e0007 */
[----:B------:R-:W-:Y:S01]  /*1d80*/  @P2 SHF.R.U32.HI R14, RZ, UR5, R0 ;  /* 0x00000005ff0e2c19 */ /* 0x000fe20008011600 */
[C---:B------:R-:W-:Y:S01]  /*1d90*/  IMAD R23, R10.reuse, -0x2, R23 ;  /* 0xfffffffe0a177824 */ /* 0x040fe200078e0217 */
[----:B------:R-:W5:Y:S01]  /*1da0*/  LDC R0, c[0x0][0x288] ;  /* 0x0000a200ff007b82 */ /* 0x000f620000000800 */
[----:B------:R-:W-:Y:S01]  /*1db0*/  IMAD R11, R10, -0x2, R11 ;  /* 0xfffffffe0a0b7824 */ /* 0x000fe200078e020b */
[----:B------:R-:W-:Y:S01]  /*1dc0*/  MUFU.TANH R34, R34 ;  /* 0x0000002200227308 */ /* 0x000fe20000002400 */
[----:B------:R-:W1:Y:S01]  /*1dd0*/  SHFL.IDX PT, R25, R14, 0x1, 0x1c1f ;  /* 0x003c1f000e197f89 */ /* 0x000e6200000e0000 */
        /* <DEDUP_REMOVED lines=13> */
[----:B------:R-:W4:Y:S01]  /*1eb0*/  SHFL.IDX PT, R14, R14, RZ, 0x1c1f ;  /* 0x001c1fff0e0e7589 */ /* 0x000f2200000e0000 */
[----:B------:R-:W-:Y:S01]  /*1ec0*/  MUFU.TANH R38, R38 ;  /* 0x0000002600267308 */ /* 0x000fe20000002400 */
[----:B0-----:R-:W-:Y:S01]  /*1ed0*/  FMUL.FTZ R6, R28, UR4 ;  /* 0x000000041c067c20 */ /* 0x001fe20008410000 */
[----:B------:R-:W-:Y:S01]  /*1ee0*/  FMUL.FTZ R12, R29, UR4 ;  /* 0x000000041d0c7c20 */ /* 0x000fe20008410000 */
[----:B------:R-:W-:Y:S01]  /*1ef0*/  FMUL.FTZ R15, R32, UR4 ;  /* 0x00000004200f7c20 */ /* 0x000fe20008410000 */
[----:B------:R-:W-:Y:S01]  /*1f00*/  FMUL.FTZ R13, R33, UR4 ;  /* 0x00000004210d7c20 */ /* 0x000fe20008410000 */
[----:B------:R-:W-:Y:S01]  /*1f10*/  FMUL.FTZ R20, R37, UR4 ;  /* 0x0000000425147c20 */ /* 0x000fe20008410000 */
[----:B-----5:R-:W-:Y:S01]  /*1f20*/  IADD3 R24, R23, -R0, R19 ;  /* 0x8000000017187210 */ /* 0x020fe20007ffe013 */
[----:B------:R-:W-:Y:S01]  /*1f30*/  FMUL.FTZ R40, R40, UR4 ;  /* 0x0000000428287c20 */ /* 0x000fe20008410000 */
[----:B------:R3:W-:Y:S01]  /*1f40*/  MUFU.TANH R82, R46 ;  /* 0x0000002e00527308 */ /* 0x0007e20000002400 */
[----:B------:R-:W-:Y:S01]  /*1f50*/  FMUL.FTZ R41, R41, UR4 ;  /* 0x0000000429297c20 */ /* 0x000fe20008410000 */
[-CC-:B-1----:R-:W-:Y:S01]  /*1f60*/  VIADDMNMX R25, R25, R24.reuse, R11.reuse, PT ;  /* 0x0000001819197246 */ /* 0x182fe2000380010b */
[----:B------:R-:W-:Y:S01]  /*1f70*/  FMUL.FTZ R44, R44, UR4 ;  /* 0x000000042c2c7c20 */ /* 0x000fe20008410000 */
[----:B------:R-:W-:Y:S01]  /*1f80*/  FMUL.FTZ R45, R45, UR4 ;  /* 0x000000042d2d7c20 */ /* 0x000fe20008410000 */
[----:B------:R-:W-:Y:S01]  /*1f90*/  FMUL.FTZ R48, R48, UR4 ;  /* 0x0000000430307c20 */ /* 0x000fe20008410000 */
[----:B------:R-:W-:Y:S01]  /*1fa0*/  ISETP.GT.AND P1, PT, R25, RZ, PT ;  /* 0x000000ff1900720c */ /* 0x000fe20003f24270 */
[----:B------:R-:W-:Y:S01]  /*1fb0*/  FMUL.FTZ R49, R49, UR4 ;  /* 0x0000000431317c20 */ /* 0x000fe20008410000 */
[C---:B------:R-:W-:Y:S01]  /*1fc0*/  ISETP.GT.AND P2, PT, R25.reuse, 0x1, PT ;  /* 0x000000011900780c */ /* 0x040fe20003f44270 */
[----:B------:R-:W0:Y:S01]  /*1fd0*/  MUFU.TANH R39, R39 ;  /* 0x0000002700277308 */ /* 0x000e220000002400 */
[----:B------:R-:W-:Y:S01]  /*1fe0*/  ISETP.GT.AND P3, PT, R25, 0x8, PT ;  /* 0x000000081900780c */ /* 0x000fe20003f64270 */
[----:B------:R-:W-:Y:S01]  /*1ff0*/  FMUL.FTZ R52, R52, UR4 ;  /* 0x0000000434347c20 */ /* 0x000fe20008410000 */
[----:B------:R-:W-:Y:S01]  /*2000*/  FSEL R36, R26, -INF , P1 ;  /* 0xff8000001a247808 */ /* 0x000fe20000800000 */
[----:B------:R-:W-:Y:S01]  /*2010*/  FMUL.FTZ R53, R53, UR4 ;  /* 0x0000000435357c20 */ /* 0x000fe20008410000 */
[----:B--2---:R-:W-:Y:S01]  /*2020*/  FSEL R23, R27, -INF , P2 ;  /* 0xff8000001b177808 */ /* 0x004fe20001000000 */
[----:B------:R-:W-:Y:S01]  /*2030*/  FMUL.FTZ R56, R56, UR4 ;  /* 0x0000000438387c20 */ /* 0x000fe20008410000 */
[----:B------:R-:W-:Y:S01]  /*2040*/  ISETP.GT.AND P1, PT, R25, 0x9, PT ;  /* 0x000000091900780c */ /* 0x000fe20003f24270 */
[----:B------:R4:W-:Y:S01]  /*2050*/  MUFU.TANH R86, R50 ;  /* 0x0000003200567308 */ /* 0x0009e20000002400 */
[----:B---3--:R-:W-:Y:S01]  /*2060*/  FSEL R46, R30, -INF , P3 ;  /* 0xff8000001e2e7808 */ /* 0x008fe20001800000 */
[----:B------:R-:W-:Y:S01]  /*2070*/  FMUL.FTZ R57, R57, UR4 ;  /* 0x0000000439397c20 */ /* 0x000fe20008410000 */
[----:B------:R-:W-:Y:S01]  /*2080*/  FMNMX.FTZ R27, R36, R23, !PT ;  /* 0x00000017241b7209 */ /* 0x000fe20007810000 */
[----:B------:R-:W-:Y:S01]  /*2090*/  FMUL.FTZ R60, R60, UR4 ;  /* 0x000000043c3c7c20 */ /* 0x000fe20008410000 */
[----:B------:R-:W-:Y:S01]  /*20a0*/  ISETP.GT.AND P2, PT, R25, 0x10, PT ;  /* 0x000000101900780c */ /* 0x000fe20003f44270 */
[----:B------:R-:W-:Y:S01]  /*20b0*/  FMUL.FTZ R61, R61, UR4 ;  /* 0x000000043d3d7c20 */ /* 0x000fe20008410000 */
[----:B------:R-:W-:Y:S01]  /*20c0*/  FMNMX.FTZ R27, R46, R27, !PT ;  /* 0x0000001b2e1b7209 */ /* 0x000fe20007810000 */
[----:B------:R-:W1:Y:S01]  /*20d0*/  MUFU.TANH R42, R42 ;  /* 0x0000002a002a7308 */ /* 0x000e620000002400 */
[----:B----4-:R-:W-:Y:S01]  /*20e0*/  FSEL R50, R31, -INF , P1 ;  /* 0xff8000001f327808 */ /* 0x010fe20000800000 */
[----:B------:R-:W-:Y:S01]  /*20f0*/  FMUL.FTZ R64, R64, UR4 ;  /* 0x0000000440407c20 */ /* 0x000fe20008410000 */
[----:B------:R-:W-:Y:S01]  /*2100*/  ISETP.GT.AND P1, PT, R25, 0x11, PT ;  /* 0x000000111900780c */ /* 0x000fe20003f24270 */
[----:B------:R-:W-:Y:S01]  /*2110*/  FMUL.FTZ R65, R65, UR4 ;  /* 0x0000000441417c20 */ /* 0x000fe20008410000 */
[----:B------:R-:W-:Y:S01]  /*2120*/  FMNMX.FTZ R27, R50, R27, !PT ;  /* 0x0000001b321b7209 */ /* 0x000fe20007810000 */
[----:B------:R-:W-:Y:S01]  /*2130*/  FMUL.FTZ R68, R68, UR4 ;  /* 0x0000000444447c20 */ /* 0x000fe20008410000 */
[----:B------:R-:W-:Y:S01]  /*2140*/  FSEL R72, R35, -INF , P1 ;  /* 0xff80000023487808 */ /* 0x000fe20000800000 */
[----:B------:R2:W-:Y:S01]  /*2150*/  MUFU.TANH R90, R54 ;  /* 0x00000036005a7308 */ /* 0x0005e20000002400 */
[----:B------:R-:W-:Y:S01]  /*2160*/  ISETP.GT.AND P1, PT, R25, 0x19, PT ;  /* 0x000000191900780c */ /* 0x000fe20003f24270 */
[----:B------:R-:W-:Y:S01]  /*2170*/  FMUL.FTZ R69, R69, UR4 ;  /* 0x0000000445457c20 */ /* 0x000fe20008410000 */
[----:B------:R-:W-:Y:S01]  /*2180*/  VIADDMNMX R24, R14, R24, R11, PT ;  /* 0x000000180e187246 */ /* 0x000fe2000380010b */
[----:B------:R-:W-:Y:S01]  /*2190*/  ULDC UR4, c[0x0][0x988] ;  /* 0x0002620000047ab9 */ /* 0x000fe20000000800 */
[----:B0-----:R-:W-:Y:S01]  /*21a0*/  FSEL R76, R39, -INF , P1 ;  /* 0xff800000274c7808 */ /* 0x001fe20000800000 */
[----:B------:R-:W-:Y:S01]  /*21b0*/  IMAD.U32 R11, RZ, RZ, UR4 ;  /* 0x00000004ff0b7e24 */ /* 0x000fe2000f8e00ff */
[C---:B------:R-:W-:Y:S01]  /*21c0*/  ISETP.GT.AND P1, PT, R25.reuse, 0x21, PT ;  /* 0x000000211900780c */ /* 0x040fe20003f24270 */
[----:B------:R-:W0:Y:S01]  /*21d0*/  MUFU.TANH R43, R43 ;  /* 0x0000002b002b7308 */ /* 0x000e220000002400 */
[----:B--2---:R-:W-:Y:S01]  /*21e0*/  FSEL R54, R34, -INF , P2 ;  /* 0xff80000022367808 */ /* 0x004fe20001000000 */
[----:B------:R-:W-:Y:S01]  /*21f0*/  @UP0 ULDC UR4, c[0x0][0x44c] ;  /* 0x0001130000040ab9 */ /* 0x000fe20000000800 */
[C---:B------:R-:W-:Y:S01]  /*2200*/  ISETP.GT.AND P2, PT, R25.reuse, 0x18, PT ;  /* 0x000000181900780c */ /* 0x040fe20003f44270 */
[----:B------:R-:W-:Y:S01]  /*2210*/  UIMAD.WIDE.U32 UR4, UR42, UR4, URZ ;  /* 0x000000042a0472a5 */ /* 0x000fe2000f8e003f */
[----:B------:R-:W-:Y:S01]  /*2220*/  FMNMX.FTZ R27, R54, R27, !PT ;  /* 0x0000001b361b7209 */ /* 0x000fe20007810000 */
[----:B------:R-:W-:Y:S01]  /*2230*/  @UP0 ULDC UR6, c[0x0][0x450] ;  /* 0x0001140000060ab9 */ /* 0x000fe20000000800 */
[----:B------:R-:W-:Y:S01]  /*2240*/  FSEL R74, R38, -INF , P2 ;  /* 0xff800000264a7808 */ /* 0x000fe20001000000 */
[----:B------:R-:W2:Y:S01]  /*2250*/  MUFU.TANH R47, R47 ;  /* 0x0000002f002f7308 */ /* 0x000ea20000002400 */
[----:B------:R-:W-:Y:S01]  /*2260*/  FMNMX.FTZ R27, R72, R27, !PT ;  /* 0x0000001b481b7209 */ /* 0x000fe20007810000 */
[----:B------:R-:W-:Y:S01]  /*2270*/  @UP0 USHF.R.U32.HI UR42, URZ, UR6, UR5 ;  /* 0x000000063f2a0299 */ /* 0x000fe20008011605 */
[----:B------:R-:W-:Y:S01]  /*2280*/  ISETP.GT.AND P2, PT, R25, 0x20, PT ;  /* 0x000000201900780c */ /* 0x000fe20003f44270 */
[----:B------:R-:W-:Y:S01]  /*2290*/  UIADD3 UR4, UR39, 0x2a840, URZ ;  /* 0x0002a84027047890 */ /* 0x000fe2000fffe03f */
[----:B------:R-:W-:-:S02]  /*22a0*/  FMNMX.FTZ R27, R74, R27, !PT ;  /* 0x0000001b4a1b7209 */ /* 0x000fc40007810000 */
[----:B-1----:R-:W-:Y:S01]  /*22b0*/  FSEL R78, R42, -INF , P2 ;  /* 0xff8000002a4e7808 */ /* 0x002fe20001000000 */
[----:B------:R-:W1:Y:S01]  /*22c0*/  MUFU.TANH R51, R51 ;  /* 0x0000003300337308 */ /* 0x000e620000002400 */
[----:B------:R-:W-:Y:S01]  /*22d0*/  FMNMX.FTZ R27, R76, R27, !PT ;  /* 0x0000001b4c1b7209 */ /* 0x000fe20007810000 */
[----:B------:R-:W-:Y:S01]  /*22e0*/  UPRMT UR4, UR61, 0x654, UR4 ;  /* 0x000006543d047896 */ /* 0x000fe20008000004 */
[----:B------:R-:W-:Y:S02]  /*22f0*/  ISETP.GT.AND P2, PT, R25, 0x28, PT ;  /* 0x000000281900780c */ /* 0x000fe40003f44270 */
[----:B0-----:R-:W-:Y:S02]  /*2300*/  FSEL R80, R43, -INF , P1 ;  /* 0xff8000002b507808 */ /* 0x001fe40000800000 */
[----:B------:R-:W-:Y:S01]  /*2310*/  FMNMX.FTZ R27, R78, R27, !PT ;  /* 0x0000001b4e1b7209 */ /* 0x000fe20007810000 */
[----:B------:R-:W0:Y:S01]  /*2320*/  MUFU.TANH R55, R55 ;  /* 0x0000003700377308 */ /* 0x000e220000002400 */
[----:B------:R-:W-:-:S02]  /*2330*/  ISETP.GT.AND P1, PT, R25, 0x29, PT ;  /* 0x000000291900780c */ /* 0x000fc40003f24270 */
[----:B------:R-:W-:Y:S01]  /*2340*/  FSEL R82, R82, -INF , P2 ;  /* 0xff80000052527808 */ /* 0x000fe20001000000 */
[----:B------:R-:W-:Y:S01]  /*2350*/  SYNCS.ARRIVE.TRANS64.RED.A1T0 RZ, [UR4], RZ ;  /* 0x000000ffffff79a7 */ /* 0x000fe20008100404 */
[----:B------:R-:W-:Y:S01]  /*2360*/  FMNMX.FTZ R27, R80, R27, !PT ;  /* 0x0000001b501b7209 */ /* 0x000fe20007810000 */
[----:B------:R-:W-:Y:S01]  /*2370*/  UMOV UR4, URZ ;  /* 0x0000003f00047c82 */ /* 0x000fe20008000000 */
[----:B------:R-:W-:Y:S01]  /*2380*/  ISETP.GT.AND P2, PT, R25, 0x30, PT ;  /* 0x000000301900780c */ /* 0x000fe20003f44270 */
[----:B------:R-:W-:Y:S01]  /*2390*/  MUFU.TANH R58, R58 ;  /* 0x0000003a003a7308 */ /* 0x000fe20000002400 */
[----:B--2---:R-:W-:Y:S02]  /*23a0*/  FSEL R84, R47, -INF , P1 ;  /* 0xff8000002f547808 */ /* 0x004fe40000800000 */
[----:B------:R-:W-:Y:S02]  /*23b0*/  FMNMX.FTZ R27, R82, R27, !PT ;  /* 0x0000001b521b7209 */ /* 0x000fe40007810000 */
[----:B------:R-:W-:-:S02]  /*23c0*/  ISETP.GT.AND P1, PT, R25, 0x31, PT ;  /* 0x000000311900780c */ /* 0x000fc40003f24270 */
[----:B------:R-:W-:Y:S01]  /*23d0*/  FSEL R86, R86, -INF , P2 ;  /* 0xff80000056567808 */ /* 0x000fe20001000000 */
[----:B------:R-:W2:Y:S01]  /*23e0*/  MUFU.TANH R59, R59 ;  /* 0x0000003b003b7308 */ /* 0x000ea20000002400 */
[----:B------:R-:W-:Y:S02]  /*23f0*/  FMNMX.FTZ R27, R84, R27, !PT ;  /* 0x0000001b541b7209 */ /* 0x000fe40007810000 */
[----:B------:R-:W-:Y:S02]  /*2400*/  ISETP.GT.AND P2, PT, R25, 0x38, PT ;  /* 0x000000381900780c */ /* 0x000fe40003f44270 */
[----:B-1----:R-:W-:Y:S02]  /*2410*/  FSEL R88, R51, -INF , P1 ;  /* 0xff80000033587808 */ /* 0x002fe40000800000 */
[----:B------:R-:W-:Y:S01]  /*2420*/  FMNMX.FTZ R27, R86, R27, !PT ;  /* 0x0000001b561b7209 */ /* 0x000fe20007810000 */
[----:B------:R-:W1:Y:S01]  /*2430*/  MUFU.TANH R62, R62 ;  /* 0x0000003e003e7308 */ /* 0x000e620000002400 */
[----:B------:R-:W-:-:S02]  /*2440*/  ISETP.GT.AND P1, PT, R25, 0x39, PT ;  /* 0x000000391900780c */ /* 0x000fc40003f24270 */
[----:B------:R-:W-:Y:S02]  /*2450*/  FSEL R90, R90, -INF , P2 ;  /* 0xff8000005a5a7808 */ /* 0x000fe40001000000 */
[----:B------:R-:W-:Y:S02]  /*2460*/  FMNMX.FTZ R27, R88, R27, !PT ;  /* 0x0000001b581b7209 */ /* 0x000fe40007810000 */
[----:B------:R-:W-:Y:S01]  /*2470*/  ISETP.GT.AND P2, PT, R25, 0x40, PT ;  /* 0x000000401900780c */ /* 0x000fe20003f44270 */
[----:B------:R-:W3:Y:S01]  /*2480*/  MUFU.TANH R63, R63 ;  /* 0x0000003f003f7308 */ /* 0x000ee20000002400 */
[----:B0-----:R-:W-:Y:S02]  /*2490*/  FSEL R92, R55, -INF , P1 ;  /* 0xff800000375c7808 */ /* 0x001fe40000800000 */
[----:B------:R-:W-:Y:S02]  /*24a0*/  FMNMX.FTZ R27, R90, R27, !PT ;  /* 0x0000001b5a1b7209 */ /* 0x000fe40007810000 */
[----:B------:R-:W-:-:S02]  /*24b0*/  ISETP.GT.AND P1, PT, R25, 0x41, PT ;  /* 0x000000411900780c */ /* 0x000fc40003f24270 */
[----:B------:R-:W-:Y:S01]  /*24c0*/  FMNMX.FTZ R27, R92, R27, !PT ;  /* 0x0000001b5c1b7209 */ /* 0x000fe20007810000 */
[----:B------:R0:W4:Y:S01]  /*24d0*/  MUFU.TANH R4, R66 ;  /* 0x0000004200047308 */ /* 0x0001220000002400 */
[----:B--2---:R-:W-:Y:S02]  /*24e0*/  FSEL R94, R59, -INF , P1 ;  /* 0xff8000003b5e7808 */ /* 0x004fe40000800000 */
[----:B------:R-:W-:Y:S02]  /*24f0*/  ISETP.GT.AND P1, PT, R25, 0x49, PT ;  /* 0x000000491900780c */ /* 0x000fe40003f24270 */
[----:B------:R-:W-:Y:S02]  /*2500*/  ISETP.GT.AND P3, PT, R24, 0x8, PT ;  /* 0x000000081800780c */ /* 0x000fe40003f64270 */
[----:B------:R-:W-:Y:S01]  /*2510*/  IADD3 R0, -R0, UR42, R19 ;  /* 0x0000002a00007c10 */ /* 0x000fe2000fffe113 */
[----:B------:R-:W2:Y:S01]  /*2520*/  MUFU.TANH R67, R67 ;  /* 0x0000004300437308 */ /* 0x000ea20000002400 */
[----:B0-----:R-:W-:-:S02]  /*2530*/  FSEL R66, R58, -INF , P2 ;  /* 0xff8000003a427808 */ /* 0x001fc40001000000 */
[C---:B------:R-:W-:Y:S02]  /*2540*/  ISETP.GT.AND P2, PT, R25.reuse, 0x48, PT ;  /* 0x000000481900780c */ /* 0x040fe40003f44270 */
[----:B------:R-:W-:Y:S02]  /*2550*/  FMNMX.FTZ R27, R66, R27, !PT ;  /* 0x0000001b421b7209 */ /* 0x000fe40007810000 */
[----:B-1----:R-:W-:Y:S01]  /*2560*/  FSEL R96, R62, -INF , P2 ;  /* 0xff8000003e607808 */ /* 0x002fe20001000000 */
[----:B------:R4:W0:Y:S01]  /*2570*/  MUFU.TANH R102, R70 ;  /* 0x0000004600667308 */ /* 0x0008220000002400 */
[----:B------:R-:W-:Y:S02]  /*2580*/  FMNMX.FTZ R27, R94, R27, !PT ;  /* 0x0000001b5e1b7209 */ /* 0x000fe40007810000 */
[----:B------:R-:W-:Y:S02]  /*2590*/  ISETP.GT.AND P2, PT, R25, 0x50, PT ;  /* 0x000000501900780c */ /* 0x000fe40003f44270 */
[----:B---3--:R-:W-:-:S02]  /*25a0*/  FSEL R98, R63, -INF , P1 ;  /* 0xff8000003f627808 */ /* 0x008fc40000800000 */
[----:B------:R-:W-:Y:S01]  /*25b0*/  FMNMX.FTZ R27, R96, R27, !PT ;  /* 0x0000001b601b7209 */ /* 0x000fe20007810000 */
[----:B------:R-:W1:Y:S01]  /*25c0*/  MUFU.TANH R71, R71 ;  /* 0x0000004700477308 */ /* 0x000e620000002400 */
[C---:B------:R-:W-:Y:S02]  /*25d0*/  ISETP.GT.AND P1, PT, R25.reuse, 0x51, PT ;  /* 0x000000511900780c */ /* 0x040fe40003f24270 */
[----:B----4-:R-:W-:Y:S02]  /*25e0*/  FSEL R70, R4, -INF , P2 ;  /* 0xff80000004467808 */ /* 0x010fe40001000000 */
[----:B------:R-:W-:Y:S02]  /*25f0*/  FMNMX.FTZ R27, R98, R27, !PT ;  /* 0x0000001b621b7209 */ /* 0x000fe40007810000 */
[----:B------:R-:W-:Y:S01]  /*2600*/  ISETP.GT.AND P2, PT, R25, 0x58, PT ;  /* 0x000000581900780c */ /* 0x000fe20003f44270 */
[----:B------:R-:W-:Y:S01]  /*2610*/  MUFU.TANH R3, R3 ;  /* 0x0000000300037308 */ /* 0x000fe20000002400 */
[----:B--2---:R-:W-:-:S02]  /*2620*/  FSEL R100, R67, -INF , P1 ;  /* 0xff80000043647808 */ /* 0x004fc40000800000 */
[----:B------:R-:W-:Y:S02]  /*2630*/  FMNMX.FTZ R27, R70, R27, !PT ;  /* 0x0000001b461b7209 */ /* 0x000fe40007810000 */
[----:B------:R-:W-:Y:S02]  /*2640*/  ISETP.GT.AND P1, PT, R25, 0x59, PT ;  /* 0x000000591900780c */ /* 0x000fe40003f24270 */
[----:B0-----:R-:W-:Y:S01]  /*2650*/  FSEL R102, R102, -INF , P2 ;  /* 0xff80000066667808 */ /* 0x001fe20001000000 */
[----:B------:R-:W0:Y:S01]  /*2660*/  MUFU.TANH R5, R5 ;  /* 0x0000000500057308 */ /* 0x000e220000002400 */
[----:B------:R-:W-:Y:S02]  /*2670*/  FMNMX.FTZ R27, R100, R27, !PT ;  /* 0x0000001b641b7209 */ /* 0x000fe40007810000 */
[----:B-1----:R-:W-:Y:S02]  /*2680*/  FSEL R4, R71, -INF , P1 ;  /* 0xff80000047047808 */ /* 0x002fe40000800000 */
[----:B------:R-:W-:-:S02]  /*2690*/  FMNMX.FTZ R27, R102, R27, !PT ;  /* 0x0000001b661b7209 */ /* 0x000fc40007810000 */
[----:B------:R-:W-:Y:S01]  /*26a0*/  ISETP.GT.AND P1, PT, R24, RZ, PT ;  /* 0x000000ff1800720c */ /* 0x000fe20003f24270 */
[----:B------:R-:W1:Y:S01]  /*26b0*/  MUFU.TANH R6, R6 ;  /* 0x0000000600067308 */ /* 0x000e620000002400 */
[----:B------:R-:W-:Y:S02]  /*26c0*/  FMNMX.FTZ R27, R4, R27, !PT ;  /* 0x0000001b041b7209 */ /* 0x000fe40007810000 */
[----:B------:R-:W-:-:S03]  /*26d0*/  ISETP.GT.AND P2, PT, R24, 0x1, PT ;  /* 0x000000011800780c */ /* 0x000fc60003f44270 */
[----:B------:R-:W2:Y:S02]  /*26e0*/  SHFL.BFLY PT, R26, R27, 0x2, 0x1f ;  /* 0x0c401f001b1a7f89 */ /* 0x000ea400000e0000 */
[----:B------:R-:W-:Y:S01]  /*26f0*/  MUFU.TANH R12, R12 ;  /* 0x0000000c000c7308 */ /* 0x000fe20000002400 */
[----:B0-----:R-:W-:Y:S02]  /*2700*/  FSEL R5, R5, -INF , P2 ;  /* 0xff80000005057808 */ /* 0x001fe40001000000 */
[----:B------:R-:W-:-:S05]  /*2710*/  ISETP.GT.AND P2, PT, R24, 0x10, PT ;  /* 0x000000101800780c */ /* 0x000fca0003f44270 */
[----:B------:R-:W0:Y:S01]  /*2720*/  MUFU.TANH R15, R15 ;  /* 0x0000000f000f7308 */ /* 0x000e220000002400 */
[----:B-1----:R-:W-:Y:S02]  /*2730*/  FSEL R6, R6, -INF , P3 ;  /* 0xff80000006067808 */ /* 0x002fe40001800000 */
[----:B------:R-:W-:-:S05]  /*2740*/  ISETP.GT.AND P3, PT, R24, 0x18, PT ;  /* 0x000000181800780c */ /* 0x000fca0003f64270 */
[----:B------:R-:W-:Y:S01]  /*2750*/  MUFU.TANH R13, R13 ;  /* 0x0000000d000d7308 */ /* 0x000fe20000002400 */
[----:B--2---:R-:W-:-:S07]  /*2760*/  FMNMX.FTZ R26, R27, R26, !PT ;  /* 0x0000001a1b1a7209 */ /* 0x004fce0007810000 */
[----:B------:R-:W1:Y:S01]  /*2770*/  MUFU.TANH R21, R21 ;  /* 0x0000001500157308 */ /* 0x000e620000002400 */
[----:B0-----:R-:W-:Y:S01]  /*2780*/  FSEL R30, R15, -INF , P2 ;  /* 0xff8000000f1e7808 */ /* 0x001fe20001000000 */
[----:B------:R-:W0:Y:S06]  /*2790*/  SHFL.BFLY PT, R25, R26, 0x1, 0x1f ;  /* 0x0c201f001a197f89 */ /* 0x000e2c00000e0000 */
[----:B------:R-:W2:Y:S08]  /*27a0*/  MUFU.TANH R20, R20 ;  /* 0x0000001400147308 */ /* 0x000eb00000002400 */
[----:B------:R-:W3:Y:S01]  /*27b0*/  MUFU.TANH R40, R40 ;  /* 0x0000002800287308 */ /* 0x000ee20000002400 */
[----:B-1----:R-:W-:-:S07]  /*27c0*/  FSEL R34, R21, -INF , P3 ;  /* 0xff80000015227808 */ /* 0x002fce0001800000 */
[----:B------:R-:W1:Y:S01]  /*27d0*/  MUFU.TANH R41, R41 ;  /* 0x0000002900297308 */ /* 0x000e620000002400 */
[----:B0-----:R-:W-:Y:S02]  /*27e0*/  FMNMX.FTZ R14, R26, R25, !PT ;  /* 0x000000191a0e7209 */ /* 0x001fe40007810000 */
[----:B------:R-:W-:Y:S02]  /*27f0*/  FSEL R26, R3, -INF , P1 ;  /* 0xff800000031a7808 */ /* 0x000fe40000800000 */
[----:B------:R-:W-:-:S03]  /*2800*/  ISETP.GT.AND P1, PT, R24, 0x9, PT ;  /* 0x000000091800780c */ /* 0x000fc60003f24270 */
[----:B------:R-:W0:Y:S01]  /*2810*/  MUFU.TANH R44, R44 ;  /* 0x0000002c002c7308 */ /* 0x000e220000002400 */
[----:B------:R-:W-:Y:S02]  /*2820*/  FMNMX.FTZ R3, R26, R5, !PT ;  /* 0x000000051a037209 */ /* 0x000fe40007810000 */
[----:B------:R-:W-:Y:S01]  /*2830*/  FSEL R28, R12, -INF , P1 ;  /* 0xff8000000c1c7808 */ /* 0x000fe20000800000 */
[----:B------:R-:W-:Y:S01]  /*2840*/  FMUL.FTZ R12, R14, R11 ;  /* 0x0000000b0e0c7220 */ /* 0x000fe20000410000 */
[----:B------:R-:W-:Y:S02]  /*2850*/  FMNMX.FTZ R3, R6, R3, !PT ;  /* 0x0000000306037209 */ /* 0x000fe40007810000 */
[----:B------:R-:W-:Y:S01]  /*2860*/  ISETP.GT.AND P1, PT, R24, 0x11, PT ;  /* 0x000000111800780c */ /* 0x000fe20003f24270 */
[----:B------:R-:W4:Y:S01]  /*2870*/  MUFU.TANH R42, R45 ;  /* 0x0000002d002a7308 */ /* 0x000f220000002400 */
[----:B------:R-:W-:Y:S02]  /*2880*/  FMNMX.FTZ R3, R28, R3, !PT ;  /* 0x000000031c037209 */ /* 0x000fe40007810000 */
[----:B------:R-:W-:-:S02]  /*2890*/  FSEL R32, R13, -INF , P1 ;  /* 0xff8000000d207808 */ /* 0x000fc40000800000 */
[----:B------:R-:W-:Y:S02]  /*28a0*/  FMNMX.FTZ R3, R30, R3, !PT ;  /* 0x000000031e037209 */ /* 0x000fe40007810000 */
[----:B------:R-:W-:Y:S01]  /*28b0*/  FSETP.NEU.FTZ.AND P2, PT, R14, -INF , PT ;  /* 0xff8000000e00780b */ /* 0x000fe20003f5d000 */
[----:B------:R-:W5:Y:S01]  /*28c0*/  MUFU.TANH R48, R48 ;  /* 0x0000003000307308 */ /* 0x000f620000002400 */
[----:B------:R-:W-:Y:S02]  /*28d0*/  ISETP.GT.AND P1, PT, R24, 0x19, PT ;  /* 0x000000191800780c */ /* 0x000fe40003f24270 */
[----:B------:R-:W-:Y:S02]  /*28e0*/  FMNMX.FTZ R3, R32, R3, !PT ;  /* 0x0000000320037209 */ /* 0x000fe40007810000 */
[----:B------:R-:W-:Y:S02]  /*28f0*/  FSEL R29, R12, RZ, P2 ;  /* 0x000000ff0c1d7208 */ /* 0x000fe40001000000 */
[----:B------:R-:W-:Y:S01]  /*2900*/  ISETP.GT.AND P2, PT, R24, 0x20, PT ;  /* 0x000000201800780c */ /* 0x000fe20003f44270 */
[----:B------:R-:W-:Y:S01]  /*2910*/  MUFU.TANH R49, R49 ;  /* 0x0000003100317308 */ /* 0x000fe20000002400 */
[----:B--2---:R-:W-:Y:S01]  /*2920*/  FSEL R20, R20, -INF , P1 ;  /* 0xff80000014147808 */ /* 0x004fe20000800000 */
[--C-:B------:R-:W-:Y:S01]  /*2930*/  FFMA.FTZ R12, R36, R11, -R29.reuse ;  /* 0x0000000b240c7223 */ /* 0x100fe2000001081d */
[----:B------:R-:W-:Y:S01]  /*2940*/  FMNMX.FTZ R3, R34, R3, !PT ;  /* 0x0000000322037209 */ /* 0x000fe20007810000 */
[-CC-:B------:R-:W-:Y:S01]  /*2950*/  FFMA.FTZ R13, R50, R11.reuse, -R29.reuse ;  /* 0x0000000b320d7223 */ /* 0x180fe2000001081d */
[----:B------:R-:W-:Y:S01]  /*2960*/  ISETP.GT.AND P1, PT, R24, 0x21, PT ;  /* 0x000000211800780c */ /* 0x000fe20003f24270 */
[--C-:B------:R-:W-:Y:S01]  /*2970*/  FFMA.FTZ R23, R23, R11, -R29.reuse ;  /* 0x0000000b17177223 */ /* 0x100fe2000001081d */
[----:B---3--:R-:W-:Y:S01]  /*2980*/  FSEL R36, R40, -INF , P2 ;  /* 0xff80000028247808 */ /* 0x008fe20001000000 */
[----:B------:R-:W2:Y:S01]  /*2990*/  MUFU.TANH R52, R52 ;  /* 0x0000003400347308 */ /* 0x000ea20000002400 */
[----:B------:R-:W-:Y:S01]  /*29a0*/  FMNMX.FTZ R3, R20, R3, !PT ;  /* 0x0000000314037209 */ /* 0x000fe20007810000 */
[-CC-:B------:R-:W-:Y:S01]  /*29b0*/  FFMA.FTZ R72, R72, R11.reuse, -R29.reuse ;  /* 0x0000000b48487223 */ /* 0x180fe2000001081d */
[----:B------:R-:W-:Y:S01]  /*29c0*/  ISETP.GT.AND P2, PT, R24, 0x28, PT ;  /* 0x000000281800780c */ /* 0x000fe20003f44270 */
[-CC-:B------:R-:W-:Y:S01]  /*29d0*/  FFMA.FTZ R74, R74, R11.reuse, -R29.reuse ;  /* 0x0000000b4a4a7223 */ /* 0x180fe2000001081d */
[----:B-1----:R-:W-:Y:S01]  /*29e0*/  FSEL R38, R41, -INF , P1 ;  /* 0xff80000029267808 */ /* 0x002fe20000800000 */
[--C-:B------:R-:W-:Y:S01]  /*29f0*/  FFMA.FTZ R76, R76, R11, -R29.reuse ;  /* 0x0000000b4c4c7223 */ /* 0x100fe2000001081d */
[----:B------:R-:W-:Y:S01]  /*2a00*/  FMNMX.FTZ R3, R36, R3, !PT ;  /* 0x0000000324037209 */ /* 0x000fe20007810000 */
[----:B------:R-:W1:Y:S01]  /*2a10*/  MUFU.TANH R53, R53 ;  /* 0x0000003500357308 */ /* 0x000e620000002400 */
[----:B------:R-:W-:Y:S01]  /*2a20*/  ISETP.GT.AND P1, PT, R24, 0x29, PT ;  /* 0x000000291800780c */ /* 0x000fe20003f24270 */
[-CC-:B------:R-:W-:Y:S01]  /*2a30*/  FFMA.FTZ R78, R78, R11.reuse, -R29.reuse ;  /* 0x0000000b4e4e7223 */ /* 0x180fe2000001081d */
[----:B0-----:R-:W-:Y:S01]  /*2a40*/  FSEL R40, R44, -INF , P2 ;  /* 0xff8000002c287808 */ /* 0x001fe20001000000 */
[--C-:B------:R-:W-:Y:S01]  /*2a50*/  FFMA.FTZ R80, R80, R11, -R29.reuse ;  /* 0x0000000b50507223 */ /* 0x100fe2000001081d */
[----:B------:R-:W-:Y:S01]  /*2a60*/  FMNMX.FTZ R3, R38, R3, !PT ;  /* 0x0000000326037209 */ /* 0x000fe20007810000 */
[-CC-:B------:R-:W-:Y:S01]  /*2a70*/  FFMA.FTZ R82, R82, R11.reuse, -R29.reuse ;  /* 0x0000000b52527223 */ /* 0x180fe2000001081d */
[----:B------:R-:W-:Y:S01]  /*2a80*/  ISETP.GT.AND P2, PT, R24, 0x30, PT ;  /* 0x000000301800780c */ /* 0x000fe20003f44270 */
[----:B------:R-:W0:Y:S01]  /*2a90*/  MUFU.TANH R56, R56 ;  /* 0x0000003800387308 */ /* 0x000e220000002400 */
[----:B----4-:R-:W-:Y:S01]  /*2aa0*/  FSEL R42, R42, -INF , P1 ;  /* 0xff8000002a2a7808 */ /* 0x010fe20000800000 */
[--C-:B------:R-:W-:Y:S01]  /*2ab0*/  FFMA.FTZ R84, R84, R11, -R29.reuse ;  /* 0x0000000b54547223 */ /* 0x100fe2000001081d */
[----:B------:R-:W-:Y:S01]  /*2ac0*/  FMNMX.FTZ R3, R40, R3, !PT ;  /* 0x0000000328037209 */ /* 0x000fe20007810000 */
[-CC-:B------:R-:W-:Y:S01]  /*2ad0*/  FFMA.FTZ R86, R86, R11.reuse, -R29.reuse ;  /* 0x0000000b56567223 */ /* 0x180fe2000001081d */
[----:B------:R-:W-:Y:S01]  /*2ae0*/  ISETP.GT.AND P1, PT, R24, 0x31, PT ;  /* 0x000000311800780c */ /* 0x000fe20003f24270 */
[--C-:B------:R-:W-:Y:S01]  /*2af0*/  FFMA.FTZ R88, R88, R11, -R29.reuse ;  /* 0x0000000b58587223 */ /* 0x100fe2000001081d */
[----:B-----5:R-:W-:Y:S01]  /*2b00*/  FSEL R44, R48, -INF , P2 ;  /* 0xff800000302c7808 */ /* 0x020fe20001000000 */
[----:B------:R3:W-:Y:S01]  /*2b10*/  MUFU.EX2 R157, R12 ;  /* 0x0000000c009d7308 */ /* 0x0007e20000000800 */
[----:B------:R-:W-:Y:S01]  /*2b20*/  FMNMX.FTZ R3, R42, R3, !PT ;  /* 0x000000032a037209 */ /* 0x000fe20007810000 */
[-CC-:B------:R-:W-:Y:S01]  /*2b30*/  FFMA.FTZ R90, R90, R11.reuse, -R29.reuse ;  /* 0x0000000b5a5a7223 */ /* 0x180fe2000001081d */
[----:B------:R-:W-:Y:S01]  /*2b40*/  ISETP.GT.AND P2, PT, R24, 0x38, PT ;  /* 0x000000381800780c */ /* 0x000fe20003f44270 */
[--C-:B------:R-:W-:Y:S01]  /*2b50*/  FFMA.FTZ R92, R92, R11, -R29.reuse ;  /* 0x0000000b5c5c7223 */ /* 0x100fe2000001081d */
[----:B------:R-:W-:Y:S01]  /*2b60*/  FMNMX.FTZ R3, R44, R3, !PT ;  /* 0x000000032c037209 */ /* 0x000fe20007810000 */
[-CC-:B------:R-:W-:Y:S01]  /*2b70*/  FFMA.FTZ R66, R66, R11.reuse, -R29.reuse ;  /* 0x0000000b42427223 */ /* 0x180fe2000001081d */
[----:B--2---:R-:W-:Y:S01]  /*2b80*/  FSEL R48, R52, -INF , P2 ;  /* 0xff80000034307808 */ /* 0x004fe20001000000 */
[----:B------:R-:W-:Y:S01]  /*2b90*/  MUFU.TANH R57, R57 ;  /* 0x0000003900397308 */ /* 0x000fe20000002400 */
[-CC-:B---3--:R-:W-:Y:S01]  /*2ba0*/  FFMA.FTZ R12, R46, R11.reuse, -R29.reuse ;  /* 0x0000000b2e0c7223 */ /* 0x188fe2000001081d */
[----:B------:R-:W-:Y:S01]  /*2bb0*/  FSEL R46, R49, -INF , P1 ;  /* 0xff800000312e7808 */ /* 0x000fe20000800000 */
[-CC-:B------:R-:W-:Y:S01]  /*2bc0*/  FFMA.FTZ R94, R94, R11.reuse, -R29.reuse ;  /* 0x0000000b5e5e7223 */ /* 0x180fe2000001081d */
[----:B------:R-:W-:Y:S01]  /*2bd0*/  ISETP.GT.AND P1, PT, R24, 0x39, PT ;  /* 0x000000391800780c */ /* 0x000fe20003f24270 */
[--C-:B------:R-:W-:Y:S01]  /*2be0*/  FFMA.FTZ R96, R96, R11, -R29.reuse ;  /* 0x0000000b60607223 */ /* 0x100fe2000001081d */
[----:B------:R-:W-:Y:S01]  /*2bf0*/  FMNMX.FTZ R3, R46, R3, !PT ;  /* 0x000000032e037209 */ /* 0x000fe20007810000 */
[-CC-:B------:R-:W-:Y:S01]  /*2c00*/  FFMA.FTZ R98, R98, R11.reuse, -R29.reuse ;  /* 0x0000000b62627223 */ /* 0x180fe2000001081d */
[----:B------:R-:W2:Y:S01]  /*2c10*/  MUFU.TANH R60, R60 ;  /* 0x0000003c003c7308 */ /* 0x000ea20000002400 */
[----:B------:R-:W-:Y:S01]  /*2c20*/  ISETP.GT.AND P2, PT, R24, 0x40, PT ;  /* 0x000000401800780c */ /* 0x000fe20003f44270 */
[-CC-:B------:R-:W-:Y:S01]  /*2c30*/  FFMA.FTZ R70, R70, R11.reuse, -R29.reuse ;  /* 0x0000000b46467223 */ /* 0x180fe2000001081d */
[----:B-1----:R-:W-:Y:S01]  /*2c40*/  FSEL R50, R53, -INF , P1 ;  /* 0xff80000035327808 */ /* 0x002fe20000800000 */
[--C-:B------:R-:W-:Y:S01]  /*2c50*/  FFMA.FTZ R100, R100, R11, -R29.reuse ;  /* 0x0000000b64647223 */ /* 0x100fe2000001081d */
[----:B------:R-:W-:Y:S01]  /*2c60*/  FMNMX.FTZ R3, R48, R3, !PT ;  /* 0x0000000330037209 */ /* 0x000fe20007810000 */
[-CC-:B------:R-:W-:Y:S01]  /*2c70*/  FFMA.FTZ R102, R102, R11.reuse, -R29.reuse ;  /* 0x0000000b66667223 */ /* 0x180fe2000001081d */
[----:B------:R-:W-:Y:S01]  /*2c80*/  ISETP.GT.AND P1, PT, R24, 0x41, PT ;  /* 0x000000411800780c */ /* 0x000fe20003f24270 */
[----:B------:R-:W1:Y:S01]  /*2c90*/  MUFU.TANH R58, R61 ;  /* 0x0000003d003a7308 */ /* 0x000e620000002400 */
[----:B0-----:R-:W-:Y:S01]  /*2ca0*/  FSEL R52, R56, -INF , P2 ;  /* 0xff80000038347808 */ /* 0x001fe20001000000 */
[----:B------:R-:W-:Y:S01]  /*2cb0*/  FFMA.FTZ R4, R4, R11, -R29 ;  /* 0x0000000b04047223 */ /* 0x000fe2000001081d */
[----:B------:R-:W-:-:S02]  /*2cc0*/  FMNMX.FTZ R3, R50, R3, !PT ;  /* 0x0000000332037209 */ /* 0x000fc40007810000 */
[----:B------:R-:W-:Y:S02]  /*2cd0*/  ISETP.GT.AND P2, PT, R24, 0x48, PT ;  /* 0x000000481800780c */ /* 0x000fe40003f44270 */
[----:B------:R-:W-:Y:S01]  /*2ce0*/  FMNMX.FTZ R3, R52, R3, !PT ;  /* 0x0000000334037209 */ /* 0x000fe20007810000 */
[----:B------:R-:W0:Y:S01]  /*2cf0*/  MUFU.TANH R64, R64 ;  /* 0x0000004000407308 */ /* 0x000e220000002400 */
[----:B--2---:R-:W-:Y:S02]  /*2d00*/  FSEL R56, R60, -INF , P2 ;  /* 0xff8000003c387808 */ /* 0x004fe40001000000 */
[----:B------:R-:W-:-:S05]  /*2d10*/  ISETP.GT.AND P2, PT, R24, 0x50, PT ;  /* 0x000000501800780c */ /* 0x000fca0003f44270 */
[----:B------:R2:W-:Y:S08]  /*2d20*/  MUFU.EX2 R159, R12 ;  /* 0x0000000c009f7308 */ /* 0x0005f00000000800 */
[----:B------:R-:W3:Y:S01]  /*2d30*/  MUFU.TANH R62, R65 ;  /* 0x00000041003e7308 */ /* 0x000ee20000002400 */
[----:B--2---:R-:W-:Y:S01]  /*2d40*/  FFMA.FTZ R12, R54, R11, -R29 ;  /* 0x0000000b360c7223 */ /* 0x004fe2000001081d */
[----:B------:R-:W-:-:S02]  /*2d50*/  FSEL R54, R57, -INF , P1 ;  /* 0xff80000039367808 */ /* 0x000fc40000800000 */
[----:B------:R-:W-:Y:S02]  /*2d60*/  ISETP.GT.AND P1, PT, R24, 0x49, PT ;  /* 0x000000491800780c */ /* 0x000fe40003f24270 */
[----:B------:R-:W-:Y:S02]  /*2d70*/  FMNMX.FTZ R3, R54, R3, !PT ;  /* 0x0000000336037209 */ /* 0x000fe40007810000 */
[----:B------:R-:W2:Y:S01]  /*2d80*/  MUFU.TANH R25, R68 ;  /* 0x0000004400197308 */ /* 0x000ea20000002400 */
[----:B-1----:R-:W-:Y:S02]  /*2d90*/  FSEL R58, R58, -INF , P1 ;  /* 0xff8000003a3a7808 */ /* 0x002fe40000800000 */
[----:B------:R-:W-:Y:S02]  /*2da0*/  FMNMX.FTZ R3, R56, R3, !PT ;  /* 0x0000000338037209 */ /* 0x000fe40007810000 */
[----:B------:R-:W-:Y:S02]  /*2db0*/  ISETP.GT.AND P1, PT, R24, 0x51, PT ;  /* 0x000000511800780c */ /* 0x000fe40003f24270 */
[----:B0-----:R-:W-:Y:S01]  /*2dc0*/  FSEL R60, R64, -INF , P2 ;  /* 0xff800000403c7808 */ /* 0x001fe20001000000 */
[----:B------:R-:W0:Y:S01]  /*2dd0*/  MUFU.TANH R69, R69 ;  /* 0x0000004500457308 */ /* 0x000e220000002400 */
[----:B------:R-:W-:-:S02]  /*2de0*/  FMNMX.FTZ R3, R58, R3, !PT ;  /* 0x000000033a037209 */ /* 0x000fc40007810000 */
[----:B------:R-:W-:Y:S02]  /*2df0*/  ISETP.GT.AND P2, PT, R24, 0x58, PT ;  /* 0x000000581800780c */ /* 0x000fe40003f44270 */
[----:B---3--:R-:W-:Y:S02]  /*2e00*/  FSEL R62, R62, -INF , P1 ;  /* 0xff8000003e3e7808 */ /* 0x008fe40000800000 */
[----:B------:R-:W-:Y:S01]  /*2e10*/  FMNMX.FTZ R3, R60, R3, !PT ;  /* 0x000000033c037209 */ /* 0x000fe20007810000 */
[----:B------:R1:W-:Y:S01]  /*2e20*/  MUFU.EX2 R153, R12 ;  /* 0x0000000c00997308 */ /* 0x0003e20000000800 */
[----:B------:R-:W-:Y:S02]  /*2e30*/  ISETP.GT.AND P1, PT, R24, 0x59, PT ;  /* 0x000000591800780c */ /* 0x000fe40003f24270 */
[----:B--2---:R-:W-:Y:S02]  /*2e40*/  FSEL R24, R25, -INF , P2 ;  /* 0xff80000019187808 */ /* 0x004fe40001000000 */
[----:B------:R-:W-:-:S03]  /*2e50*/  FMNMX.FTZ R3, R62, R3, !PT ;  /* 0x000000033e037209 */ /* 0x000fc60007810000 */
[----:B------:R2:W-:Y:S01]  /*2e60*/  MUFU.EX2 R104, R13 ;  /* 0x0000000d00687308 */ /* 0x0005e20000000800 */
[----:B0-----:R-:W-:Y:S02]  /*2e70*/  FSEL R64, R69, -INF , P1 ;  /* 0xff80000045407808 */ /* 0x001fe40000800000 */
[----:B------:R-:W-:-:S04]  /*2e80*/  FMNMX.FTZ R3, R24, R3, !PT ;  /* 0x0000000318037209 */ /* 0x000fc80007810000 */
[----:B------:R-:W-:Y:S01]  /*2e90*/  FMNMX.FTZ R3, R64, R3, !PT ;  /* 0x0000000340037209 */ /* 0x000fe20007810000 */
[----:B------:R-:W-:Y:S04]  /*2ea0*/  MUFU.EX2 R68, R23 ;  /* 0x0000001700447308 */ /* 0x000fe80000000800 */
[----:B-1----:R-:W2:Y:S04]  /*2eb0*/  SHFL.BFLY PT, R12, R3, 0x2, 0x1f ;  /* 0x0c401f00030c7f89 */ /* 0x002ea800000e0000 */
[----:B------:R-:W-:Y:S08]  /*2ec0*/  MUFU.EX2 R72, R72 ;  /* 0x0000004800487308 */ /* 0x000ff00000000800 */
[----:B------:R-:W-:Y:S08]  /*2ed0*/  MUFU.EX2 R74, R74 ;  /* 0x0000004a004a7308 */ /* 0x000ff00000000800 */
[----:B------:R0:W-:Y:S01]  /*2ee0*/  MUFU.EX2 R155, R76 ;  /* 0x0000004c009b7308 */ /* 0x0001e20000000800 */
[----:B--2---:R-:W-:-:S07]  /*2ef0*/  FMNMX.FTZ R13, R3, R12, !PT ;  /* 0x0000000c030d7209 */ /* 0x004fce0007810000 */
[----:B------:R-:W-:Y:S01]  /*2f00*/  MUFU.EX2 R78, R78 ;  /* 0x0000004e004e7308 */ /* 0x000fe20000000800 */
[----:B------:R-:W1:Y:S01]  /*2f10*/  SHFL.BFLY PT, R12, R13, 0x1, 0x1f ;  /* 0x0c201f000d0c7f89 */ /* 0x000e6200000e0000 */
[----:B0-----:R-:W-:-:S06]  /*2f20*/  CS2R R76, SRZ ;  /* 0x00000000004c7805 */ /* 0x001fcc000001ff00 */
[----:B------:R0:W-:Y:S08]  /*2f30*/  MUFU.EX2 R149, R80 ;  /* 0x0000005000957308 */ /* 0x0001f00000000800 */
[----:B------:R-:W-:Y:S01]  /*2f40*/  MUFU.EX2 R82, R82 ;  /* 0x0000005200527308 */ /* 0x000fe20000000800 */
[----:B0-----:R-:W-:-:S07]  /*2f50*/  CS2R R80, SRZ ;  /* 0x0000000000507805 */ /* 0x001fce000001ff00 */
[----:B------:R0:W-:Y:S01]  /*2f60*/  MUFU.EX2 R151, R84 ;  /* 0x0000005400977308 */ /* 0x0001e20000000800 */
[----:B-1----:R-:W-:-:S04]  /*2f70*/  FMNMX.FTZ R12, R13, R12, !PT ;  /* 0x0000000c0d0c7209 */ /* 0x002fc80007810000 */
[C---:B------:R-:W-:Y:S01]  /*2f80*/  FSETP.NEU.FTZ.AND P1, PT, R12.reuse, -INF , PT ;  /* 0xff8000000c00780b */ /* 0x040fe20003f3d000 */
[----:B------:R-:W-:Y:S02]  /*2f90*/  FMUL.FTZ R3, R12, R11 ;  /* 0x0000000b0c037220 */ /* 0x000fe40000410000 */
[----:B------:R-:W-:Y:S01]  /*2fa0*/  MUFU.EX2 R86, R86 ;  /* 0x0000005600567308 */ /* 0x000fe20000000800 */
[----:B0-----:R-:W-:Y:S02]  /*2fb0*/  CS2R R84, SRZ ;  /* 0x0000000000547805 */ /* 0x001fe4000001ff00 */
[----:B------:R-:W-:-:S05]  /*2fc0*/  FSEL R3, R3, RZ, P1 ;  /* 0x000000ff03037208 */ /* 0x000fca0000800000 */
        /* <DEDUP_REMOVED lines=26> */
[----:B------:R-:W-:-:S04]  /*3170*/  FFMA.FTZ R64, R64, R11, -R3 ;  /* 0x0000000b40407223 */ /* 0x000fc80000010803 */
[----:B------:R1:W2:Y:S01]  /*3180*/  MUFU.EX2 R13, R28 ;  /* 0x0000001c000d7308 */ /* 0x0002a20000000800 */
[----:B0-----:R-:W-:Y:S01]  /*3190*/  FADD.FTZ R31, R26, R5 ;  /* 0x000000051a1f7221 */ /* 0x001fe20000010000 */
[----:B------:R-:W-:-:S06]  /*31a0*/  F2FP.F16.F32.PACK_AB R156, R5, R26 ;  /* 0x0000001a059c723e */ /* 0x000fcc00000000ff */
[----:B------:R-:W-:Y:S01]  /*31b0*/  MUFU.EX2 R30, R30 ;  /* 0x0000001e001e7308 */ /* 0x000fe20000000800 */
[----:B-1----:R-:W-:-:S04]  /*31c0*/  IMAD.HI R28, R0, 0x2aaaaaab, RZ ;  /* 0x2aaaaaab001c7827 */ /* 0x002fc800078e02ff */
[----:B------:R-:W-:Y:S01]  /*31d0*/  FADD.FTZ R0, R157, R68 ;  /* 0x000000449d007221 */ /* 0x000fe20000010000 */
[----:B------:R-:W-:Y:S02]  /*31e0*/  F2FP.F16.F32.PACK_AB R157, R68, R157 ;  /* 0x0000009d449d723e */ /* 0x000fe400000000ff */
[----:B------:R-:W-:Y:S02]  /*31f0*/  CS2R R68, SRZ ;  /* 0x0000000000447805 */ /* 0x000fe4000001ff00 */
[----:B------:R-:W-:Y:S01]  /*3200*/  SHF.R.U32.HI R35, RZ, 0x1f, R28 ;  /* 0x0000001fff237819 */ /* 0x000fe2000001161c */
[----:B------:R-:W0:Y:S01]  /*3210*/  MUFU.EX2 R15, R32 ;  /* 0x00000020000f7308 */ /* 0x000e220000000800 */
[----:B--2---:R-:W-:Y:S02]  /*3220*/  F2FP.F16.F32.PACK_AB R158, R13, R6 ;  /* 0x000000060d9e723e */ /* 0x004fe400000000ff */
[----:B------:R-:W-:-:S05]  /*3230*/  LEA.HI.SX32 R28, R28, R35, 0x1c ;  /* 0x000000231c1c7211 */ /* 0x000fca00078fe2ff */
[----:B------:R1:W-:Y:S08]  /*3240*/  MUFU.EX2 R21, R20 ;  /* 0x0000001400157308 */ /* 0x0003f00000000800 */
[----:B------:R-:W2:Y:S01]  /*3250*/  MUFU.EX2 R34, R34 ;  /* 0x0000002200227308 */ /* 0x000ea20000000800 */
[----:B-1----:R-:W-:Y:S01]  /*3260*/  FADD.FTZ R20, R6, R31 ;  /* 0x0000001f06147221 */ /* 0x002fe20000010000 */
[----:B------:R-:W-:Y:S01]  /*3270*/  FADD.FTZ R31, R159, R0 ;  /* 0x000000009f1f7221 */ /* 0x000fe20000010000 */
[----:B0-----:R-:W-:-:S02]  /*3280*/  F2FP.F16.F32.PACK_AB R152, R15, R30 ;  /* 0x0000001e0f98723e */ /* 0x001fc400000000ff */
[----:B------:R-:W-:Y:S01]  /*3290*/  FADD.FTZ R33, R13, R20 ;  /* 0x000000140d217221 */ /* 0x000fe20000010000 */
[C---:B------:R-:W-:Y:S01]  /*32a0*/  FADD.FTZ R0, R104.reuse, R31 ;  /* 0x0000001f68007221 */ /* 0x040fe20000010000 */
[----:B------:R-:W-:Y:S01]  /*32b0*/  F2FP.F16.F32.PACK_AB R159, R104, R159 ;  /* 0x0000009f689f723e */ /* 0x000fe200000000ff */
[----:B------:R-:W0:Y:S01]  /*32c0*/  MUFU.EX2 R36, R36 ;  /* 0x0000002400247308 */ /* 0x000e220000000800 */
[----:B------:R-:W-:Y:S01]  /*32d0*/  FADD.FTZ R20, R30, R33 ;  /* 0x000000211e147221 */ /* 0x000fe20000010000 */
[----:B------:R-:W-:Y:S01]  /*32e0*/  FADD.FTZ R31, R153, R0 ;  /* 0x00000000991f7221 */ /* 0x000fe20000010000 */
[C---:B------:R-:W-:Y:S02]  /*32f0*/  F2FP.F16.F32.PACK_AB R153, R72.reuse, R153 ;  /* 0x000000994899723e */ /* 0x040fe400000000ff */
[----:B------:R-:W-:Y:S01]  /*3300*/  FADD.FTZ R33, R15, R20 ;  /* 0x000000140f217221 */ /* 0x000fe20000010000 */
[----:B------:R-:W-:Y:S01]  /*3310*/  FADD.FTZ R31, R72, R31 ;  /* 0x0000001f481f7221 */ /* 0x000fe20000010000 */
[----:B------:R-:W-:Y:S01]  /*3320*/  CS2R R72, SRZ ;  /* 0x0000000000487805 */ /* 0x000fe2000001ff00 */
[----:B------:R1:W3:Y:S01]  /*3330*/  MUFU.EX2 R23, R38 ;  /* 0x0000002600177308 */ /* 0x0002e20000000800 */
[----:B--2---:R-:W-:Y:S01]  /*3340*/  FADD.FTZ R0, R34, R33 ;  /* 0x0000002122007221 */ /* 0x004fe20000010000 */
[----:B------:R-:W-:Y:S01]  /*3350*/  FADD.FTZ R20, R74, R31 ;  /* 0x0000001f4a147221 */ /* 0x000fe20000010000 */
[----:B------:R-:W-:-:S02]  /*3360*/  F2FP.F16.F32.PACK_AB R154, R21, R34 ;  /* 0x00000022159a723e */ /* 0x000fc400000000ff */
[----:B------:R-:W-:Y:S01]  /*3370*/  FADD.FTZ R31, R21, R0 ;  /* 0x00000000151f7221 */ /* 0x000fe20000010000 */
[C---:B------:R-:W-:Y:S01]  /*3380*/  FADD.FTZ R33, R155.reuse, R20 ;  /* 0x000000149b217221 */ /* 0x040fe20000010000 */
[----:B------:R-:W-:Y:S01]  /*3390*/  F2FP.F16.F32.PACK_AB R155, R155, R74 ;  /* 0x0000004a9b9b723e */ /* 0x000fe200000000ff */
[----:B------:R-:W2:Y:S01]  /*33a0*/  MUFU.EX2 R40, R40 ;  /* 0x0000002800287308 */ /* 0x000ea20000000800 */
[----:B0-----:R-:W-:Y:S01]  /*33b0*/  FADD.FTZ R0, R36, R31 ;  /* 0x0000001f24007221 */ /* 0x001fe20000010000 */
[----:B------:R-:W-:Y:S01]  /*33c0*/  FADD.FTZ R20, R78, R33 ;  /* 0x000000214e147221 */ /* 0x000fe20000010000 */
[----:B------:R-:W-:Y:S02]  /*33d0*/  CS2R R74, SRZ ;  /* 0x00000000004a7805 */ /* 0x000fe4000001ff00 */
[----:B-1----:R-:W-:Y:S01]  /*33e0*/  CS2R R38, SRZ ;  /* 0x0000000000267805 */ /* 0x002fe2000001ff00 */
[C---:B------:R-:W-:Y:S01]  /*33f0*/  FADD.FTZ R33, R149.reuse, R20 ;  /* 0x0000001495217221 */ /* 0x040fe20000010000 */
[----:B------:R-:W-:Y:S01]  /*3400*/  F2FP.F16.F32.PACK_AB R149, R149, R78 ;  /* 0x0000004e9595723e */ /* 0x000fe200000000ff */
[----:B------:R0:W1:Y:S01]  /*3410*/  MUFU.EX2 R25, R42 ;  /* 0x0000002a00197308 */ /* 0x0000620000000800 */
[C---:B---3--:R-:W-:Y:S01]  /*3420*/  FADD.FTZ R31, R23.reuse, R0 ;  /* 0x00000000171f7221 */ /* 0x048fe20000010000 */
[----:B------:R-:W-:Y:S01]  /*3430*/  FADD.FTZ R20, R82, R33 ;  /* 0x0000002152147221 */ /* 0x000fe20000010000 */
[----:B------:R-:W-:-:S02]  /*3440*/  F2FP.F16.F32.PACK_AB R148, R23, R36 ;  /* 0x000000241794723e */ /* 0x000fc400000000ff */
[----:B------:R-:W-:Y:S02]  /*3450*/  CS2R R78, SRZ ;  /* 0x00000000004e7805 */ /* 0x000fe4000001ff00 */
[----:B------:R-:W-:Y:S01]  /*3460*/  CS2R R36, SRZ ;  /* 0x0000000000247805 */ /* 0x000fe2000001ff00 */
[C---:B------:R-:W-:Y:S01]  /*3470*/  FADD.FTZ R33, R151.reuse, R20 ;  /* 0x0000001497217221 */ /* 0x040fe20000010000 */
[----:B------:R-:W-:Y:S01]  /*3480*/  F2FP.F16.F32.PACK_AB R151, R151, R82 ;  /* 0x000000529797723e */ /* 0x000fe200000000ff */
[----:B------:R-:W3:Y:S01]  /*3490*/  MUFU.EX2 R145, R88 ;  /* 0x0000005800917308 */ /* 0x000ee20000000800 */
[----:B--2---:R-:W-:Y:S01]  /*34a0*/  FADD.FTZ R0, R40, R31 ;  /* 0x0000001f28007221 */ /* 0x004fe20000010000 */
[----:B------:R-:W-:Y:S01]  /*34b0*/  FADD.FTZ R20, R86, R33 ;  /* 0x0000002156147221 */ /* 0x000fe20000010000 */
[----:B------:R-:W-:Y:S02]  /*34c0*/  CS2R R82, SRZ ;  /* 0x0000000000527805 */ /* 0x000fe4000001ff00 */
[----:B0-----:R-:W-:-:S03]  /*34d0*/  CS2R R42, SRZ ;  /* 0x00000000002a7805 */ /* 0x001fc6000001ff00 */
[----:B------:R-:W0:Y:S01]  /*34e0*/  MUFU.EX2 R44, R44 ;  /* 0x0000002c002c7308 */ /* 0x000e220000000800 */
[C---:B-1----:R-:W-:Y:S01]  /*34f0*/  FADD.FTZ R31, R25.reuse, R0 ;  /* 0x00000000191f7221 */ /* 0x042fe20000010000 */
[----:B------:R-:W-:Y:S02]  /*3500*/  F2FP.F16.F32.PACK_AB R150, R25, R40 ;  /* 0x000000281996723e */ /* 0x000fe400000000ff */
[----:B------:R-:W-:-:S04]  /*3510*/  CS2R R40, SRZ ;  /* 0x0000000000287805 */ /* 0x000fc8000001ff00 */
[----:B------:R-:W1:Y:S01]  /*3520*/  MUFU.EX2 R90, R90 ;  /* 0x0000005a005a7308 */ /* 0x000e620000000800 */
[C---:B---3--:R-:W-:Y:S01]  /*3530*/  FADD.FTZ R35, R145.reuse, R20 ;  /* 0x0000001491237221 */ /* 0x048fe20000010000 */
[----:B------:R-:W-:Y:S02]  /*3540*/  IADD3 R20, R22, -0x2, RZ ;  /* 0xfffffffe16147810 */ /* 0x000fe40007ffe0ff */
[----:B------:R-:W-:Y:S02]  /*3550*/  F2FP.F16.F32.PACK_AB R145, R145, R86 ;  /* 0x000000569191723e */ /* 0x000fe400000000ff */
[----:B------:R-:W-:Y:S02]  /*3560*/  CS2R R86, SRZ ;  /* 0x0000000000567805 */ /* 0x000fe4000001ff00 */
[----:B------:R2:W3:Y:S01]  /*3570*/  MUFU.EX2 R27, R46 ;  /* 0x0000002e001b7308 */ /* 0x0004e20000000800 */
[----:B0-----:R-:W-:-:S07]  /*3580*/  FADD.FTZ R0, R44, R31 ;  /* 0x0000001f2c007221 */ /* 0x001fce0000010000 */
[----:B------:R-:W0:Y:S01]  /*3590*/  MUFU.EX2 R147, R92 ;  /* 0x0000005c00937308 */ /* 0x000e220000000800 */
[----:B-1----:R-:W-:Y:S01]  /*35a0*/  FADD.FTZ R6, R90, R35 ;  /* 0x000000235a067221 */ /* 0x002fe20000010000 */
[----:B--2---:R-:W-:Y:S02]  /*35b0*/  CS2R R46, SRZ ;  /* 0x00000000002e7805 */ /* 0x004fe4000001ff00 */
[----:B------:R-:W-:-:S04]  /*35c0*/  CS2R R34, SRZ ;  /* 0x0000000000227805 */ /* 0x000fc8000001ff00 */
[----:B------:R-:W1:Y:S01]  /*35d0*/  MUFU.EX2 R48, R48 ;  /* 0x0000003000307308 */ /* 0x000e620000000800 */
[C---:B---3--:R-:W-:Y:S01]  /*35e0*/  FADD.FTZ R33, R27.reuse, R0 ;  /* 0x000000001b217221 */ /* 0x048fe20000010000 */
[----:B------:R-:W-:Y:S02]  /*35f0*/  F2FP.F16.F32.PACK_AB R144, R27, R44 ;  /* 0x0000002c1b90723e */ /* 0x000fe400000000ff */
[----:B------:R-:W-:Y:S02]  /*3600*/  CS2R R44, SRZ ;  /* 0x00000000002c7805 */ /* 0x000fe4000001ff00 */
[----:B------:R-:W-:Y:S02]  /*3610*/  CS2R R26, SRZ ;  /* 0x00000000001a7805 */ /* 0x000fe4000001ff00 */
[----:B------:R-:W2:Y:S01]  /*3620*/  MUFU.EX2 R66, R66 ;  /* 0x0000004200427308 */ /* 0x000ea20000000800 */
[C---:B0-----:R-:W-:Y:S01]  /*3630*/  FADD.FTZ R13, R147.reuse, R6 ;  /* 0x00000006930d7221 */ /* 0x041fe20000010000 */
[----:B------:R-:W-:-:S06]  /*3640*/  F2FP.F16.F32.PACK_AB R147, R147, R90 ;  /* 0x0000005a9393723e */ /* 0x000fcc00000000ff */
[----:B------:R0:W3:Y:S01]  /*3650*/  MUFU.EX2 R19, R50 ;  /* 0x0000003200137308 */ /* 0x0000e20000000800 */
[----:B-1----:R-:W-:Y:S01]  /*3660*/  FADD.FTZ R0, R48, R33 ;  /* 0x0000002130007221 */ /* 0x002fe20000010000 */
[----:B------:R-:W-:-:S06]  /*3670*/  CS2R R32, SRZ ;  /* 0x0000000000207805 */ /* 0x000fcc000001ff00 */
[----:B------:R-:W1:Y:S01]  /*3680*/  MUFU.EX2 R141, R94 ;  /* 0x0000005e008d7308 */ /* 0x000e620000000800 */
[----:B--2---:R-:W-:Y:S01]  /*3690*/  FADD.FTZ R6, R66, R13 ;  /* 0x0000000d42067221 */ /* 0x004fe20000010000 */
[----:B0-----:R-:W-:-:S06]  /*36a0*/  CS2R R50, SRZ ;  /* 0x0000000000327805 */ /* 0x001fcc000001ff00 */
[----:B------:R-:W0:Y:S01]  /*36b0*/  MUFU.EX2 R52, R52 ;  /* 0x0000003400347308 */ /* 0x000e220000000800 */
[C---:B---3--:R-:W-:Y:S01]  /*36c0*/  FADD.FTZ R5, R19.reuse, R0 ;  /* 0x0000000013057221 */ /* 0x048fe20000010000 */
[----:B------:R-:W-:Y:S02]  /*36d0*/  F2FP.F16.F32.PACK_AB R146, R19, R48 ;  /* 0x000000301392723e */ /* 0x000fe400000000ff */
[----:B------:R-:W-:-:S04]  /*36e0*/  CS2R R48, SRZ ;  /* 0x0000000000307805 */ /* 0x000fc8000001ff00 */
[----:B------:R-:W2:Y:S01]  /*36f0*/  MUFU.EX2 R96, R96 ;  /* 0x0000006000607308 */ /* 0x000ea20000000800 */
[C---:B-1----:R-:W-:Y:S01]  /*3700*/  FADD.FTZ R15, R141.reuse, R6 ;  /* 0x000000068d0f7221 */ /* 0x042fe20000010000 */
[----:B------:R-:W-:Y:S02]  /*3710*/  F2FP.F16.F32.PACK_AB R141, R141, R66 ;  /* 0x000000428d8d723e */ /* 0x000fe400000000ff */
[----:B------:R-:W-:-:S04]  /*3720*/  CS2R R66, SRZ ;  /* 0x0000000000427805 */ /* 0x000fc8000001ff00 */
[----:B------:R1:W3:Y:S01]  /*3730*/  MUFU.EX2 R29, R54 ;  /* 0x00000036001d7308 */ /* 0x0002e20000000800 */
[----:B0-----:R-:W-:-:S07]  /*3740*/  FADD.FTZ R0, R52, R5 ;  /* 0x0000000534007221 */ /* 0x001fce0000010000 */
[----:B------:R-:W0:Y:S01]  /*3750*/  MUFU.EX2 R143, R98 ;  /* 0x00000062008f7308 */ /* 0x000e220000000800 */
[----:B--2---:R-:W-:Y:S01]  /*3760*/  FADD.FTZ R6, R96, R15 ;  /* 0x0000000f60067221 */ /* 0x004fe20000010000 */
[----:B-1----:R-:W-:-:S06]  /*3770*/  CS2R R54, SRZ ;  /* 0x0000000000367805 */ /* 0x002fcc000001ff00 */
[----:B------:R-:W1:Y:S01]  /*3780*/  MUFU.EX2 R56, R56 ;  /* 0x0000003800387308 */ /* 0x000e620000000800 */
[C---:B---3--:R-:W-:Y:S01]  /*3790*/  FADD.FTZ R13, R29.reuse, R0 ;  /* 0x000000001d0d7221 */ /* 0x048fe20000010000 */
[----:B------:R-:W-:Y:S02]  /*37a0*/  F2FP.F16.F32.PACK_AB R140, R29, R52 ;  /* 0x000000341d8c723e */ /* 0x000fe400000000ff */
[----:B------:R-:W-:-:S04]  /*37b0*/  CS2R R52, SRZ ;  /* 0x0000000000347805 */ /* 0x000fc8000001ff00 */
[----:B------:R-:W2:Y:S01]  /*37c0*/  MUFU.EX2 R70, R70 ;  /* 0x0000004600467308 */ /* 0x000ea20000000800 */
[C---:B0-----:R-:W-:Y:S01]  /*37d0*/  FADD.FTZ R15, R143.reuse, R6 ;  /* 0x000000068f0f7221 */ /* 0x041fe20000010000 */
[----:B------:R-:W-:-:S06]  /*37e0*/  F2FP.F16.F32.PACK_AB R143, R143, R96 ;  /* 0x000000608f8f723e */ /* 0x000fcc00000000ff */
[----:B------:R0:W3:Y:S01]  /*37f0*/  MUFU.EX2 R3, R58 ;  /* 0x0000003a00037308 */ /* 0x0000e20000000800 */
[----:B-1----:R-:W-:-:S07]  /*3800*/  FADD.FTZ R0, R56, R13 ;  /* 0x0000000d38007221 */ /* 0x002fce0000010000 */
[----:B------:R-:W1:Y:S01]  /*3810*/  MUFU.EX2 R60, R60 ;  /* 0x0000003c003c7308 */ /* 0x000e620000000800 */
[----:B--2---:R-:W-:Y:S01]  /*3820*/  FADD.FTZ R6, R70, R15 ;  /* 0x0000000f46067221 */ /* 0x004fe20000010000 */
[----:B------:R-:W-:Y:S02]  /*3830*/  VIMNMX R15, R17, R28, !PT ;  /* 0x0000001c110f7248 */ /* 0x000fe40007fe0100 */
[----:B0-----:R-:W-:Y:S02]  /*3840*/  CS2R R58, SRZ ;  /* 0x00000000003a7805 */ /* 0x001fe4000001ff00 */
[----:B------:R-:W-:Y:S02]  /*3850*/  CS2R R28, SRZ ;  /* 0x00000000001c7805 */ /* 0x000fe4000001ff00 */
[----:B------:R-:W-:Y:S01]  /*3860*/  ISETP.GE.AND P1, PT, R20, R15, PT ;  /* 0x0000000f1400720c */ /* 0x000fe20003f26270 */
[----:B------:R-:W0:Y:S01]  /*3870*/  MUFU.EX2 R137, R100 ;  /* 0x0000006400897308 */ /* 0x000e220000000800 */
[C---:B---3--:R-:W-:Y:S01]  /*3880*/  FADD.FTZ R13, R3.reuse, R0 ;  /* 0x00000000030d7221 */ /* 0x048fe20000010000 */
[----:B------:R-:W-:-:S02]  /*3890*/  F2FP.F16.F32.PACK_AB R142, R3, R56 ;  /* 0x00000038038e723e */ /* 0x000fc400000000ff */
[----:B------:R-:W-:-:S04]  /*38a0*/  CS2R R56, SRZ ;  /* 0x0000000000387805 */ /* 0x000fc8000001ff00 */
[----:B------:R2:W3:Y:S01]  /*38b0*/  MUFU.EX2 R31, R62 ;  /* 0x0000003e001f7308 */ /* 0x0004e20000000800 */
[----:B-1----:R-:W-:-:S07]  /*38c0*/  FADD.FTZ R0, R60, R13 ;  /* 0x0000000d3c007221 */ /* 0x002fce0000010000 */
[----:B------:R-:W1:Y:S01]  /*38d0*/  MUFU.EX2 R102, R102 ;  /* 0x0000006600667308 */ /* 0x000e620000000800 */
[C---:B0-----:R-:W-:Y:S01]  /*38e0*/  FADD.FTZ R3, R137.reuse, R6 ;  /* 0x0000000689037221 */ /* 0x041fe20000010000 */
[----:B------:R-:W-:Y:S01]  /*38f0*/  F2FP.F16.F32.PACK_AB R137, R137, R70 ;  /* 0x000000468989723e */ /* 0x000fe200000000ff */
[----:B------:R-:W-:Y:S01]  /*3900*/  IMAD.MOV.U32 R6, RZ, RZ, 0x3f800000 ;  /* 0x3f800000ff067424 */ /* 0x000fe200078e00ff */
[----:B------:R-:W-:Y:S02]  /*3910*/  CS2R R70, SRZ ;  /* 0x0000000000467805 */ /* 0x000fe4000001ff00 */
[----:B--2---:R-:W-:Y:S02]  /*3920*/  CS2R R62, SRZ ;  /* 0x00000000003e7805 */ /* 0x004fe4000001ff00 */
[----:B------:R-:W0:Y:S01]  /*3930*/  MUFU.EX2 R24, R24 ;  /* 0x0000001800187308 */ /* 0x000e220000000800 */
[C---:B---3--:R-:W-:Y:S01]  /*3940*/  FADD.FTZ R13, R31.reuse, R0 ;  /* 0x000000001f0d7221 */ /* 0x048fe20000010000 */
[----:B------:R-:W-:-:S02]  /*3950*/  F2FP.F16.F32.PACK_AB R136, R31, R60 ;  /* 0x0000003c1f88723e */ /* 0x000fc400000000ff */
[----:B------:R-:W-:Y:S02]  /*3960*/  CS2R R60, SRZ ;  /* 0x00000000003c7805 */ /* 0x000fe4000001ff00 */
[----:B------:R-:W-:Y:S02]  /*3970*/  CS2R R30, SRZ ;  /* 0x00000000001e7805 */ /* 0x000fe4000001ff00 */
[----:B------:R2:W3:Y:S01]  /*3980*/  MUFU.EX2 R5, R64 ;  /* 0x0000004000057308 */ /* 0x0004e20000000800 */
[----:B-1----:R-:W-:-:S07]  /*3990*/  FADD.FTZ R0, R102, R3 ;  /* 0x0000000366007221 */ /* 0x002fce0000010000 */
[----:B------:R0:W1:Y:S01]  /*39a0*/  MUFU.EX2 R139, R4 ;  /* 0x00000004008b7308 */ /* 0x0000620000000800 */
[----:B--2---:R-:W-:Y:S01]  /*39b0*/  CS2R R64, SRZ ;  /* 0x0000000000407805 */ /* 0x004fe2000001ff00 */
[----:B0-----:R-:W-:Y:S01]  /*39c0*/  FADD.FTZ R4, R24, R13 ;  /* 0x0000000d18047221 */ /* 0x001fe20000010000 */
[C---:B---3--:R-:W-:Y:S02]  /*39d0*/  F2FP.F16.F32.PACK_AB R138, R5.reuse, R24 ;  /* 0x00000018058a723e */ /* 0x048fe400000000ff */
[----:B------:R-:W-:Y:S01]  /*39e0*/  CS2R R24, SRZ ;  /* 0x0000000000187805 */ /* 0x000fe2000001ff00 */
[----:B------:R-:W-:Y:S01]  /*39f0*/  FADD.FTZ R4, R5, R4 ;  /* 0x0000000405047221 */ /* 0x000fe20000010000 */
[----:B------:R-:W-:Y:S02]  /*3a00*/  IMAD.MOV.U32 R5, RZ, RZ, 0x3f800000 ;  /* 0x3f800000ff057424 */ /* 0x000fe400078e00ff */
[C---:B-1----:R-:W-:Y:S01]  /*3a10*/  FADD.FTZ R3, R139.reuse, R0 ;  /* 0x000000008b037221 */ /* 0x042fe20000010000 */
[----:B------:R-:W-:-:S02]  /*3a20*/  F2FP.F16.F32.PACK_AB R139, R139, R102 ;  /* 0x000000668b8b723e */ /* 0x000fc400000000ff */
[----:B------:R-:W-:Y:S01]  /*3a30*/  MOV R0, RZ ;  /* 0x000000ff00007202 */ /* 0x000fe20000000f00 */
[----:B------:R-:W-:Y:S06]  /*3a40*/  @!P1 BRA `(.L_x_2195) ;  /* 0x0000002800509947 */ /* 0x000fec0003800000 */
[----:B------:R-:W-:Y:S01]  /*3a50*/  IMAD.MOV.U32 R13, RZ, RZ, R14 ;  /* 0x000000ffff0d7224 */ /* 0x000fe200078e000e */
[----:B------:R-:W-:Y:S01]  /*3a60*/  MOV R21, RZ ;  /* 0x000000ff00157202 */ /* 0x000fe20000000f00 */
[----:B------:R-:W-:Y:S01]  /*3a70*/  IMAD.MOV.U32 R19, RZ, RZ, R12 ;  /* 0x000000ffff137224 */ /* 0x000fe200078e000c */
[----:B------:R-:W-:Y:S01]  /*3a80*/  UMOV UR5, URZ ;  /* 0x0000003f00057c82 */ /* 0x000fe20008000000 */
[----:B------:R-:W-:Y:S01]  /*3a90*/  IMAD.MOV.U32 R6, RZ, RZ, 0x3f800000 ;  /* 0x3f800000ff067424 */ /* 0x000fe200078e00ff */
[----:B------:R-:W-:Y:S01]  /*3aa0*/  ULDC UR6, c[0x0][0x9d8] ;  /* 0x0002760000067ab9 */ /* 0x000fe20000000800 */
[----:B------:R-:W-:-:S07]  /*3ab0*/  IMAD.MOV.U32 R87, RZ, RZ, RZ ;  /* 0x000000ffff577224 */ /* 0x000fce00078e00ff */
.L_x_2206:
[----:B------:R-:W-:-:S04]  /*3ac0*/  UISETP.NE.AND UP0, UPT, UR5, 0x1, UPT ;  /* 0x000000010500788c */ /* 0x000fc8000bf05270 */
[----:B------:R-:W-:-:S06]  /*3ad0*/  USEL UR4, URZ, 0x1, UP0 ;  /* 0x000000013f047887 */ /* 0x000fcc0008000000 */
[----:B------:R-:W-:Y:S01]  /*3ae0*/  LOP3.LUT R0, R21, UR4, RZ, 0x3c, !PT ;  /* 0x0000000415007c12 */ /* 0x000fe2000f8e3cff */
[----:B------:R-:W-:Y:S06]  /*3af0*/  @!P0 BRA `(.L_x_2196) ;  /* 0x0000000000048947 */ /* 0x000fec0003800000 */
[----:B------:R-:W-:Y:S01]  /*3b00*/  BPT.TRAP 0x1 ;  /* 0x000000040000795c */ /* 0x000fe20000300000 */
.L_x_2196:
        /* <DEDUP_REMOVED lines=8> */
.L_x_2197:
[----:B-1----:R-:W-:Y:S05]  /*3b90*/  @P1 BRA `(.L_x_2198) ;  /* 0x0000000000081947 */ /* 0x002fea0003800000 */
[----:B------:R-:W1:Y:S02]  /*3ba0*/  SYNCS.PHASECHK.TRANS64.TRYWAIT P1, [UR7+0x2a830], R11 ;  /* 0x02a8300bff0075a7 */ /* 0x000e640008020147 */
[----:B-1----:R-:W-:Y:S05]  /*3bb0*/  @!P1 BRA `(.L_x_2199) ;  /* 0x000000a800949947 */ /* 0x002fea0003800000 */
.L_x_2198:
        /* <DEDUP_REMOVED lines=129> */
.L_x_2200:
[----:B------:R-:W-:Y:S01]  /*43d0*/  ULEA UR10, UR5, UR39, 0x3 ;  /* 0x00000027050a7291 */ /* 0x000fe2000f8e183f */
[----:B------:R-:W-:-:S08]  /*43e0*/  SHF.L.U32 R5, R21, 0x1f, RZ ;  /* 0x0000001f15057819 */ /* 0x000fd000000006ff */
[----:B------:R2:W3:Y:S01]  /*43f0*/  SYNCS.PHASECHK.TRANS64.TRYWAIT P1, [UR10+0x2a850], R5 ;  /* 0x02a85005ff0075a7 */ /* 0x0004e2000802014a */
[----:B------:R-:W-:Y:S05]  /*4400*/  @!P0 BRA `(.L_x_2201) ;  /* 0x0000000000048947 */ /* 0x000fea0003800000 */
[----:B------:R-:W-:Y:S01]  /*4410*/  BPT.TRAP 0x1 ;  /* 0x000000040000795c */ /* 0x000fe20000300000 */
.L_x_2201:
[----:B---3--:R-:W-:Y:S05]  /*4420*/  @P1 BRA `(.L_x_2202) ;  /* 0x0000000000081947 */ /* 0x008fea0003800000 */
[----:B------:R-:W3:Y:S02]  /*4430*/  SYNCS.PHASECHK.TRANS64.TRYWAIT P1, [UR10+0x2a850], R5 ;  /* 0x02a85005ff0075a7 */ /* 0x000ee4000802014a */
[----:B---3--:R-:W-:Y:S05]  /*4440*/  @!P1 BRA `(.L_x_2203) ;  /* 0x000000a000889947 */ /* 0x008fea0003800000 */
.L_x_2202:
        /* <DEDUP_REMOVED lines=36> */
.L_x_2204:
[----:B------:R-:W-:Y:S01]  /*4690*/  UISETP.NE.AND UP0, UPT, UR38, URZ, UPT ;  /* 0x0000003f2600728c */ /* 0x000fe2000bf05270 */
[----:B------:R-:W-:Y:S01]  /*46a0*/  FMUL.FTZ R88, R88, UR6 ;  /* 0x0000000658587c20 */ /* 0x000fe20008410000 */
[----:B-1----:R-:W-:Y:S01]  /*46b0*/  MOV R12, R7 ;  /* 0x00000007000c7202 */ /* 0x002fe20000000f00 */
[----:B------:R-:W-:Y:S01]  /*46c0*/  FMUL.FTZ R101, R101, UR6 ;  /* 0x0000000665657c20 */ /* 0x000fe20008410000 */
[----:B------:R-:W-:Y:S01]  /*46d0*/  FMUL.FTZ R89, R89, UR6 ;  /* 0x0000000659597c20 */ /* 0x000fe20008410000 */
[----:B------:R1:W4:Y:S01]  /*46e0*/  MUFU.TANH R148, R88 ;  /* 0x0000005800947308 */ /* 0x0003220000002400 */
[----:B------:R-:W-:Y:S01]  /*46f0*/  PLOP3.LUT P1, PT, PT, PT, UP0, 0x80, 0x0 ;  /* 0x000000000000781c */ /* 0x000fe20003f2f008 */
[----:B--23--:R-:W-:Y:S01]  /*4700*/  FMUL.FTZ R5, R90, UR6 ;  /* 0x000000065a057c20 */ /* 0x00cfe20008410000 */
[----:B------:R-:W-:Y:S01]  /*4710*/  PLOP3.LUT P2, PT, PT, PT, UP0, 0x80, 0x0 ;  /* 0x000000000000781c */ /* 0x000fe20003f4f008 */
[----:B------:R-:W-:Y:S01]  /*4720*/  FMUL.FTZ R92, R92, UR6 ;  /* 0x000000065c5c7c20 */ /* 0x000fe20008410000 */
[----:B------:R-:W-:Y:S01]  /*4730*/  ULDC UR14, c[0x0][0x2f0] ;  /* 0x0000bc00000e7ab9 */ /* 0x000fe20000000800 */
[----:B------:R-:W-:Y:S01]  /*4740*/  @UP0 ULDC UR5, c[0x0][0x44c] ;  /* 0x0001130000050ab9 */ /* 0x000fe20000000800 */
[----:B------:R-:W-:Y:S01]  /*4750*/  ULDC UR11, c[0x0][0x288] ;  /* 0x0000a200000b7ab9 */ /* 0x000fe20000000800 */
[----:B------:R-:W-:Y:S01]  /*4760*/  MUFU.TANH R90, R101 ;  /* 0x00000065005a7308 */ /* 0x000fe20000002400 */
[----:B------:R-:W-:Y:S01]  /*4770*/  FMUL.FTZ R93, R93, UR6 ;  /* 0x000000065d5d7c20 */ /* 0x000fe20008410000 */
[----:B------:R-:W-:Y:S01]  /*4780*/  FMUL.FTZ R96, R96, UR6 ;  /* 0x0000000660607c20 */ /* 0x000fe20008410000 */
[----:B------:R-:W-:Y:S01]  /*4790*/  FMUL.FTZ R97, R97, UR6 ;  /* 0x0000000661617c20 */ /* 0x000fe20008410000 */
[----:B------:R-:W-:Y:S01]  /*47a0*/  FMUL.FTZ R100, R100, UR6 ;  /* 0x0000000664647c20 */ /* 0x000fe20008410000 */
[----:B------:R-:W-:Y:S01]  /*47b0*/  FMUL.FTZ R105, R105, UR6 ;  /* 0x0000000669697c20 */ /* 0x000fe20008410000 */
[----:B0-----:R-:W-:Y:S01]  /*47c0*/  @P1 IMAD.HI.U32 R11, R7, UR5, RZ ;  /* 0x00000005070b1c27 */ /* 0x001fe2000f8e00ff */
[----:B------:R-:W-:Y:S01]  /*47d0*/  @UP0 ULDC UR5, c[0x0][0x450] ;  /* 0x0001140000050ab9 */ /* 0x000fe20000000800 */
[----:B------:R0:W2:Y:S02]  /*47e0*/  MUFU.TANH R146, R89 ;  /* 0x0000005900927308 */ /* 0x0000a40000002400 */
[----:B------:R-:W-:Y:S01]  /*47f0*/  FMUL.FTZ R104, R104, UR6 ;  /* 0x0000000668687c20 */ /* 0x000fe20008410000 */
[----:B------:R-:W-:Y:S01]  /*4800*/  FMUL.FTZ R23, R98, UR6 ;  /* 0x0000000662177c20 */ /* 0x000fe20008410000 */
[----:B------:R-:W-:Y:S01]  /*4810*/  @P2 SHF.R.U32.HI R12, RZ, UR5, R11 ;  /* 0x00000005ff0c2c19 */ /* 0x000fe2000801160b */
[----:B------:R-:W-:-:S02]  /*4820*/  IMAD.MOV.U32 R11, RZ, RZ, -0x60 ;  /* 0xffffffa0ff0b7424 */ /* 0x000fc400078e00ff */
[----:B------:R-:W-:Y:S01]  /*4830*/  FMUL.FTZ R108, R108, UR6 ;  /* 0x000000066c6c7c20 */ /* 0x000fe20008410000 */
[----:B------:R-:W-:Y:S01]  /*4840*/  FMUL.FTZ R109, R109, UR6 ;  /* 0x000000066d6d7c20 */ /* 0x000fe20008410000 */
[----:B------:R-:W-:Y:S01]  /*4850*/  FMUL.FTZ R112, R112, UR6 ;  /* 0x0000000670707c20 */ /* 0x000fe20008410000 */
[----:B-1----:R-:W1:Y:S01]  /*4860*/  SHFL.IDX PT, R88, R12, RZ, 0x1c1f ;  /* 0x001c1fff0c587589 */ /* 0x002e6200000e0000 */
[----:B------:R-:W-:Y:S01]  /*4870*/  IMAD R11, R20, R11, 0x1 ;  /* 0x00000001140b7424 */ /* 0x000fe200078e020b */
[----:B------:R-:W3:Y:S01]  /*4880*/  MUFU.TANH R92, R92 ;  /* 0x0000005c005c7308 */ /* 0x000ee20000002400 */
[----:B0-----:R-:W-:Y:S01]  /*4890*/  FMUL.FTZ R89, R103, UR6 ;  /* 0x0000000667597c20 */ /* 0x001fe20008410000 */
[----:B------:R-:W-:Y:S01]  /*48a0*/  FMUL.FTZ R22, R99, UR6 ;  /* 0x0000000663167c20 */ /* 0x000fe20008410000 */
[----:B------:R-:W-:Y:S02]  /*48b0*/  IMAD R11, R10, -0x2, R11 ;  /* 0xfffffffe0a0b7824 */ /* 0x000fe400078e020b */
[----:B------:R-:W-:Y:S01]  /*48c0*/  FMUL.FTZ R99, R110, UR6 ;  /* 0x000000066e637c20 */ /* 0x000fe20008410000 */
[----:B------:R-:W-:Y:S01]  /*48d0*/  FMUL.FTZ R113, R113, UR6 ;  /* 0x0000000671717c20 */ /* 0x000fe20008410000 */
[----:B------:R-:W-:Y:S01]  /*48e0*/  FMUL.FTZ R116, R116, UR6 ;  /* 0x0000000674747c20 */ /* 0x000fe20008410000 */
[----:B------:R-:W-:Y:S01]  /*48f0*/  IMAD R101, R18, UR14, R11 ;  /* 0x0000000e12657c24 */ /* 0x000fe2000f8e020b */
[----:B------:R0:W5:Y:S01]  /*4900*/  MUFU.TANH R142, R93 ;  /* 0x0000005d008e7308 */ /* 0x0001620000002400 */
        /* <DEDUP_REMOVED lines=8> */
[----:B------:R-:W-:Y:S01]  /*4990*/  FMUL.FTZ R95, R106, UR6 ;  /* 0x000000066a5f7c20 */ /* 0x000fe20008410000 */
[----:B------:R-:W-:Y:S01]  /*49a0*/  FMUL.FTZ R125, R125, UR6 ;  /* 0x000000067d7d7c20 */ /* 0x000fe20008410000 */
[----:B------:R-:W-:Y:S01]  /*49b0*/  FMUL.FTZ R128, R128, UR6 ;  /* 0x0000000680807c20 */ /* 0x000fe20008410000 */
[----:B------:R-:W-:Y:S01]  /*49c0*/  FMUL.FTZ R129, R129, UR6 ;  /* 0x0000000681817c20 */ /* 0x000fe20008410000 */
[----:B------:R-:W-:Y:S01]  /*49d0*/  FMUL.FTZ R132, R132, UR6 ;  /* 0x0000000684847c20 */ /* 0x000fe20008410000 */
[----:B-1----:R-:W-:Y:S01]  /*49e0*/  IADD3 R103, R88, -UR11, R101 ;  /* 0x8000000b58677c10 */ /* 0x002fe2000fffe065 */
[----:B------:R-:W-:Y:S01]  /*49f0*/  FMUL.FTZ R133, R133, UR6 ;  /* 0x0000000685857c20 */ /* 0x000fe20008410000 */
[----:B------:R1:W5:Y:S01]  /*4a00*/  MUFU.TANH R138, R97 ;  /* 0x00000061008a7308 */ /* 0x0003620000002400 */
[----:B------:R-:W5:Y:S01]  /*4a10*/  SHFL.IDX PT, R12, R12, 0x1, 0x1c1f ;  /* 0x003c1f000c0c7f89 */ /* 0x000f6200000e0000 */
[C---:B------:R-:W-:Y:S01]  /*4a20*/  ISETP.GT.AND P1, PT, R103.reuse, RZ, PT ;  /* 0x000000ff6700720c */ /* 0x040fe20003f24270 */
[----:B------:R-:W-:Y:S01]  /*4a30*/  FMUL.FTZ R122, R122, UR6 ;  /* 0x000000067a7a7c20 */ /* 0x000fe20008410000 */
[C---:B------:R-:W-:Y:S01]  /*4a40*/  ISETP.GT.AND P2, PT, R103.reuse, 0x1, PT ;  /* 0x000000016700780c */ /* 0x040fe20003f44270 */
[----:B------:R-:W-:Y:S01]  /*4a50*/  FMUL.FTZ R126, R126, UR6 ;  /* 0x000000067e7e7c20 */ /* 0x000fe20008410000 */
[----:B----4-:R-:W-:Y:S01]  /*4a60*/  FSEL R148, R148, -INF , P1 ;  /* 0xff80000094947808 */ /* 0x010fe20000800000 */
[----:B------:R-:W-:Y:S01]  /*4a70*/  FMUL.FTZ R130, R130, UR6 ;  /* 0x0000000682827c20 */ /* 0x000fe20008410000 */
[----:B------:R-:W-:Y:S01]  /*4a80*/  ISETP.GT.AND P1, PT, R103, 0x8, PT ;  /* 0x000000086700780c */ /* 0x000fe20003f24270 */
[----:B------:R-:W4:Y:S01]  /*4a90*/  MUFU.TANH R100, R100 ;  /* 0x0000006400647308 */ /* 0x000f220000002400 */
[----:B--2---:R-:W-:Y:S01]  /*4aa0*/  FSEL R146, R146, -INF , P2 ;  /* 0xff80000092927808 */ /* 0x004fe20001000000 */
[----:B0-----:R-:W-:Y:S01]  /*4ab0*/  FMUL.FTZ R93, R107, UR6 ;  /* 0x000000066b5d7c20 */ /* 0x001fe20008410000 */
[----:B------:R-:W-:Y:S01]  /*4ac0*/  FMNMX.FTZ R11, R148, R19, !PT ;  /* 0x00000013940b7209 */ /* 0x000fe20007810000 */
[----:B------:R-:W-:Y:S01]  /*4ad0*/  FMUL.FTZ R134, R134, UR6 ;  /* 0x0000000686867c20 */ /* 0x000fe20008410000 */
[----:B------:R-:W-:Y:S01]  /*4ae0*/  ISETP.GT.AND P2, PT, R103, 0x9, PT ;  /* 0x000000096700780c */ /* 0x000fe20003f44270 */
[----:B-1----:R-:W-:Y:S01]  /*4af0*/  FMUL.FTZ R97, R111, UR6 ;  /* 0x000000066f617c20 */ /* 0x002fe20008410000 */
[----:B---3--:R-:W-:Y:S01]  /*4b00*/  FSEL R144, R92, -INF , P1 ;  /* 0xff8000005c907808 */ /* 0x008fe20000800000 */
[----:B------:R0:W-:Y:S01]  /*4b10*/  MUFU.TANH R98, R105 ;  /* 0x0000006900627308 */ /* 0x0001e20000002400 */
[----:B------:R-:W-:Y:S01]  /*4b20*/  FMNMX.FTZ R11, R146, R11, !PT ;  /* 0x0000000b920b7209 */ /* 0x000fe20007810000 */
[----:B------:R-:W-:Y:S01]  /*4b30*/  FMUL.FTZ R115, R115, UR6 ;  /* 0x0000000673737c20 */ /* 0x000fe20008410000 */
[----:B------:R-:W-:Y:S01]  /*4b40*/  ISETP.GT.AND P1, PT, R103, 0x10, PT ;  /* 0x000000106700780c */ /* 0x000fe20003f24270 */
[----:B------:R-:W-:Y:S01]  /*4b50*/  FMUL.FTZ R118, R118, UR6 ;  /* 0x0000000676767c20 */ /* 0x000fe20008410000 */
[----:B-----5:R-:W-:Y:S01]  /*4b60*/  FSEL R142, R142, -INF , P2 ;  /* 0xff8000008e8e7808 */ /* 0x020fe20001000000 */
[----:B------:R-:W-:Y:S01]  /*4b70*/  FMUL.FTZ R119, R119, UR6 ;  /* 0x0000000677777c20 */ /* 0x000fe20008410000 */
[----:B------:R-:W-:Y:S01]  /*4b80*/  ISETP.GT.AND P2, PT, R103, 0x11, PT ;  /* 0x000000116700780c */ /* 0x000fe20003f44270 */
[----:B------:R-:W1:Y:S01]  /*4b90*/  MUFU.TANH R104, R104 ;  /* 0x0000006800687308 */ /* 0x000e620000002400 */
[----:B0-----:R-:W-:Y:S01]  /*4ba0*/  FMNMX.FTZ R105, R144, R11, !PT ;  /* 0x0000000b90697209 */ /* 0x001fe20007810000 */
[----:B------:R-:W-:Y:S01]  /*4bb0*/  FMUL.FTZ R11, R120, UR6 ;  /* 0x00000006780b7c20 */ /* 0x000fe20008410000 */
[----:B------:R-:W-:Y:S01]  /*4bc0*/  FSEL R140, R96, -INF , P1 ;  /* 0xff800000608c7808 */ /* 0x000fe20000800000 */
[----:B------:R-:W-:Y:S01]  /*4bd0*/  FMUL.FTZ R123, R123, UR6 ;  /* 0x000000067b7b7c20 */ /* 0x000fe20008410000 */
[----:B------:R-:W-:Y:S01]  /*4be0*/  FMNMX.FTZ R105, R142, R105, !PT ;  /* 0x000000698e697209 */ /* 0x000fe20007810000 */
[----:B------:R-:W-:Y:S01]  /*4bf0*/  FMUL.FTZ R127, R127, UR6 ;  /* 0x000000067f7f7c20 */ /* 0x000fe20008410000 */
[----:B------:R-:W-:Y:S01]  /*4c00*/  ISETP.GT.AND P1, PT, R103, 0x18, PT ;  /* 0x000000186700780c */ /* 0x000fe20003f24270 */
[----:B------:R-:W0:Y:S01]  /*4c10*/  MUFU.TANH R108, R108 ;  /* 0x0000006c006c7308 */ /* 0x000e220000002400 */
[----:B------:R-:W-:Y:S01]  /*4c20*/  FSEL R138, R138, -INF , P2 ;  /* 0xff8000008a8a7808 */ /* 0x000fe20001000000 */
[----:B------:R-:W-:Y:S01]  /*4c30*/  FMUL.FTZ R131, R131, UR6 ;  /* 0x0000000683837c20 */ /* 0x000fe20008410000 */
[----:B------:R-:W-:Y:S01]  /*4c40*/  FMNMX.FTZ R105, R140, R105, !PT ;  /* 0x000000698c697209 */ /* 0x000fe20007810000 */
[----:B------:R-:W-:Y:S01]  /*4c50*/  FMUL.FTZ R135, R135, UR6 ;  /* 0x0000000687877c20 */ /* 0x000fe20008410000 */
[C---:B------:R-:W-:Y:S01]  /*4c60*/  ISETP.GT.AND P2, PT, R103.reuse, 0x19, PT ;  /* 0x000000196700780c */ /* 0x040fe20003f44270 */
[----:B------:R-:W-:Y:S01]  /*4c70*/  UIADD3 UR7, UR7, 0x2a840, URZ ;  /* 0x0002a84007077890 */ /* 0x000fe2000fffe03f */
[----:B----4-:R-:W-:Y:S01]  /*4c80*/  FSEL R136, R100, -INF , P1 ;  /* 0xff80000064887808 */ /* 0x010fe20000800000 */
[----:B------:R-:W2:Y:S01]  /*4c90*/  MUFU.TANH R109, R109 ;  /* 0x0000006d006d7308 */ /* 0x000ea20000002400 */
[----:B------:R-:W-:Y:S01]  /*4ca0*/  FMNMX.FTZ R105, R138, R105, !PT ;  /* 0x000000698a697209 */ /* 0x000fe20007810000 */
[----:B------:R-:W-:Y:S01]  /*4cb0*/  UPRMT UR7, UR61, 0x654, UR7 ;  /* 0x000006543d077896 */ /* 0x000fe20008000007 */
[----:B------:R-:W-:-:S02]  /*4cc0*/  ISETP.GT.AND P1, PT, R103, 0x20, PT ;  /* 0x000000206700780c */ /* 0x000fc40003f24270 */
[----:B------:R-:W-:Y:S02]  /*4cd0*/  FSEL R120, R90, -INF , P2 ;  /* 0xff8000005a787808 */ /* 0x000fe40001000000 */
[----:B------:R-:W-:Y:S01]  /*4ce0*/  FMNMX.FTZ R105, R136, R105, !PT ;  /* 0x0000006988697209 */ /* 0x000fe20007810000 */
[----:B------:R-:W3:Y:S01]  /*4cf0*/  MUFU.TANH R112, R112 ;  /* 0x0000007000707308 */ /* 0x000ee20000002400 */
[C---:B------:R-:W-:Y:S02]  /*4d00*/  ISETP.GT.AND P2, PT, R103.reuse, 0x21, PT ;  /* 0x000000216700780c */ /* 0x040fe40003f44270 */
[----:B-1----:R-:W-:Y:S01]  /*4d10*/  FSEL R110, R104, -INF , P1 ;  /* 0xff800000686e7808 */ /* 0x002fe20000800000 */
[----:B------:R-:W-:Y:S01]  /*4d20*/  SYNCS.ARRIVE.TRANS64.RED.A1T0 RZ, [UR7], RZ ;  /* 0x000000ffffff79a7 */ /* 0x000fe20008100407 */
[----:B------:R-:W-:Y:S02]  /*4d30*/  FMNMX.FTZ R105, R120, R105, !PT ;  /* 0x0000006978697209 */ /* 0x000fe40007810000 */
[----:B------:R-:W-:Y:S01]  /*4d40*/  ISETP.GT.AND P1, PT, R103, 0x28, PT ;  /* 0x000000286700780c */ /* 0x000fe20003f24270 */
[----:B------:R-:W1:Y:S01]  /*4d50*/  MUFU.TANH R94, R113 ;  /* 0x00000071005e7308 */ /* 0x000e620000002400 */
[----:B------:R-:W-:-:S02]  /*4d60*/  FSEL R98, R98, -INF , P2 ;  /* 0xff80000062627808 */ /* 0x000fc40001000000 */
[----:B------:R-:W-:Y:S02]  /*4d70*/  FMNMX.FTZ R105, R110, R105, !PT ;  /* 0x000000696e697209 */ /* 0x000fe40007810000 */
[C---:B------:R-:W-:Y:S02]  /*4d80*/  ISETP.GT.AND P2, PT, R103.reuse, 0x29, PT ;  /* 0x000000296700780c */ /* 0x040fe40003f44270 */
[----:B0-----:R-:W-:Y:S01]  /*4d90*/  FSEL R90, R108, -INF , P1 ;  /* 0xff8000006c5a7808 */ /* 0x001fe20000800000 */
[----:B------:R-:W0:Y:S01]  /*4da0*/  MUFU.TANH R116, R116 ;  /* 0x0000007400747308 */ /* 0x000e220000002400 */
[----:B------:R-:W-:Y:S02]  /*4db0*/  FMNMX.FTZ R105, R98, R105, !PT ;  /* 0x0000006962697209 */ /* 0x000fe40007810000 */
[----:B------:R-:W-:Y:S02]  /*4dc0*/  ISETP.GT.AND P1, PT, R103, 0x30, PT ;  /* 0x000000306700780c */ /* 0x000fe40003f24270 */
[----:B--2---:R-:W-:-:S02]  /*4dd0*/  FSEL R88, R109, -INF , P2 ;  /* 0xff8000006d587808 */ /* 0x004fc40001000000 */
[----:B------:R-:W-:Y:S01]  /*4de0*/  FMNMX.FTZ R105, R90, R105, !PT ;  /* 0x000000695a697209 */ /* 0x000fe20007810000 */
[----:B------:R-:W2:Y:S01]  /*4df0*/  MUFU.TANH R102, R117 ;  /* 0x0000007500667308 */ /* 0x000ea20000002400 */
[C---:B------:R-:W-:Y:S02]  /*4e00*/  ISETP.GT.AND P2, PT, R103.reuse, 0x31, PT ;  /* 0x000000316700780c */ /* 0x040fe40003f44270 */
[----:B---3--:R-:W-:Y:S02]  /*4e10*/  FSEL R92, R112, -INF , P1 ;  /* 0xff800000705c7808 */ /* 0x008fe40000800000 */
[----:B------:R-:W-:Y:S02]  /*4e20*/  FMNMX.FTZ R105, R88, R105, !PT ;  /* 0x0000006958697209 */ /* 0x000fe40007810000 */
[----:B------:R-:W-:Y:S01]  /*4e30*/  ISETP.GT.AND P1, PT, R103, 0x38, PT ;  /* 0x000000386700780c */ /* 0x000fe20003f24270 */
[----:B------:R-:W3:Y:S01]  /*4e40*/  MUFU.TANH R11, R11 ;  /* 0x0000000b000b7308 */ /* 0x000ee20000002400 */
[----:B-1----:R-:W-:-:S02]  /*4e50*/  FSEL R94, R94, -INF , P2 ;  /* 0xff8000005e5e7808 */ /* 0x002fc40001000000 */
        /* <DEDUP_REMOVED lines=8> */
[----:B------:R-:W1:Y:S01]  /*4ee0*/  MUFU.TANH R106, R124 ;  /* 0x0000007c006a7308 */ /* 0x000e620000002400 */
[----:B------:R-:W-:Y:S02]  /*4ef0*/  ISETP.GT.AND P2, PT, R103, 0x41, PT ;  /* 0x000000416700780c */ /* 0x000fe40003f44270 */
[----:B---3--:R-:W-:Y:S01]  /*4f00*/  FSEL R104, R11, -INF , P1 ;  /* 0xff8000000b687808 */ /* 0x008fe20000800000 */
[----:B------:R-:W-:Y:S01]  /*4f10*/  FMUL.FTZ R11, R114, UR6 ;  /* 0x00000006720b7c20 */ /* 0x000fe20008410000 */
[----:B------:R-:W-:Y:S02]  /*4f20*/  FMNMX.FTZ R105, R102, R105, !PT ;  /* 0x0000006966697209 */ /* 0x000fe40007810000 */
[----:B------:R-:W-:Y:S01]  /*4f30*/  ISETP.GT.AND P1, PT, R103, 0x48, PT ;  /* 0x000000486700780c */ /* 0x000fe20003f24270 */
[----:B------:R-:W2:Y:S01]  /*4f40*/  MUFU.TANH R108, R125 ;  /* 0x0000007d006c7308 */ /* 0x000ea20000002400 */
[----:B0-----:R-:W-:-:S02]  /*4f50*/  FSEL R100, R100, -INF , P2 ;  /* 0xff80000064647808 */ /* 0x001fc40001000000 */
[----:B------:R-:W-:Y:S02]  /*4f60*/  FMNMX.FTZ R105, R104, R105, !PT ;  /* 0x0000006968697209 */ /* 0x000fe40007810000 */
[C---:B------:R-:W-:Y:S02]  /*4f70*/  ISETP.GT.AND P2, PT, R103.reuse, 0x49, PT ;  /* 0x000000496700780c */ /* 0x040fe40003f44270 */
[----:B------:R-:W-:Y:S01]  /*4f80*/  FMNMX.FTZ R105, R100, R105, !PT ;  /* 0x0000006964697209 */ /* 0x000fe20007810000 */
[----:B------:R-:W0:Y:S01]  /*4f90*/  MUFU.TANH R112, R128 ;  /* 0x0000008000707308 */ /* 0x000e220000002400 */
[----:B-1----:R-:W-:Y:S02]  /*4fa0*/  FSEL R106, R106, -INF , P1 ;  /* 0xff8000006a6a7808 */ /* 0x002fe40000800000 */
[----:B------:R-:W-:Y:S02]  /*4fb0*/  ISETP.GT.AND P1, PT, R103, 0x50, PT ;  /* 0x000000506700780c */ /* 0x000fe40003f24270 */
[----:B------:R-:W-:-:S02]  /*4fc0*/  FMNMX.FTZ R105, R106, R105, !PT ;  /* 0x000000696a697209 */ /* 0x000fc40007810000 */
[----:B------:R-:W-:Y:S01]  /*4fd0*/  IADD3 R101, R12, -UR11, R101 ;  /* 0x8000000b0c657c10 */ /* 0x000fe2000fffe065 */
[----:B------:R-:W1:Y:S01]  /*4fe0*/  MUFU.TANH R129, R129 ;  /* 0x0000008100817308 */ /* 0x000e620000002400 */
[----:B--2---:R-:W-:Y:S02]  /*4ff0*/  FSEL R108, R108, -INF , P2 ;  /* 0xff8000006c6c7808 */ /* 0x004fe40001000000 */
[----:B------:R-:W-:Y:S02]  /*5000*/  ISETP.GT.AND P2, PT, R103, 0x51, PT ;  /* 0x000000516700780c */ /* 0x000fe40003f44270 */
[----:B------:R-:W-:Y:S02]  /*5010*/  FMNMX.FTZ R105, R108, R105, !PT ;  /* 0x000000696c697209 */ /* 0x000fe40007810000 */
[----:B------:R-:W-:Y:S01]  /*5020*/  ISETP.GT.AND P3, PT, R101, 0x8, PT ;  /* 0x000000086500780c */ /* 0x000fe20003f64270 */
[----:B------:R-:W2:Y:S01]  /*5030*/  MUFU.TANH R116, R132 ;  /* 0x0000008400747308 */ /* 0x000ea20000002400 */
[----:B0-----:R-:W-:-:S02]  /*5040*/  FSEL R112, R112, -INF , P1 ;  /* 0xff80000070707808 */ /* 0x001fc40000800000 */
[----:B------:R-:W-:Y:S02]  /*5050*/  ISETP.GT.AND P1, PT, R103, 0x58, PT ;  /* 0x000000586700780c */ /* 0x000fe40003f24270 */
[----:B------:R-:W-:Y:S02]  /*5060*/  FMNMX.FTZ R105, R112, R105, !PT ;  /* 0x0000006970697209 */ /* 0x000fe40007810000 */
[----:B------:R-:W-:Y:S01]  /*5070*/  ISETP.GT.AND P4, PT, R101, 0x9, PT ;  /* 0x000000096500780c */ /* 0x000fe20003f84270 */
[----:B------:R-:W0:Y:S01]  /*5080*/  MUFU.TANH R124, R133 ;  /* 0x00000085007c7308 */ /* 0x000e220000002400 */
[----:B-1----:R-:W-:Y:S02]  /*5090*/  FSEL R114, R129, -INF , P2 ;  /* 0xff80000081727808 */ /* 0x002fe40001000000 */
[----:B------:R-:W-:Y:S02]  /*50a0*/  ISETP.GT.AND P2, PT, R103, 0x59, PT ;  /* 0x000000596700780c */ /* 0x000fe40003f44270 */
[----:B------:R-:W-:-:S03]  /*50b0*/  FMNMX.FTZ R105, R114, R105, !PT ;  /* 0x0000006972697209 */ /* 0x000fc60007810000 */
[----:B------:R-:W-:Y:S01]  /*50c0*/  MUFU.TANH R5, R5 ;  /* 0x0000000500057308 */ /* 0x000fe20000002400 */
[----:B--2---:R-:W-:Y:S02]  /*50d0*/  FSEL R116, R116, -INF , P1 ;  /* 0xff80000074747808 */ /* 0x004fe40000800000 */
[----:B------:R-:W-:Y:S02]  /*50e0*/  ISETP.GT.AND P1, PT, R101, RZ, PT ;  /* 0x000000ff6500720c */ /* 0x000fe40003f24270 */
[----:B------:R-:W-:-:S03]  /*50f0*/  FMNMX.FTZ R105, R116, R105, !PT ;  /* 0x0000006974697209 */ /* 0x000fc60007810000 */
[----:B------:R-:W1:Y:S01]  /*5100*/  MUFU.TANH R6, R6 ;  /* 0x0000000600067308 */ /* 0x000e620000002400 */
[----:B0-----:R-:W-:Y:S02]  /*5110*/  FSEL R124, R124, -INF , P2 ;  /* 0xff8000007c7c7808 */ /* 0x001fe40001000000 */
[----:B------:R-:W-:Y:S02]  /*5120*/  ISETP.GT.AND P2, PT, R101, 0x1, PT ;  /* 0x000000016500780c */ /* 0x000fe40003f44270 */
[----:B------:R-:W-:-:S03]  /*5130*/  FMNMX.FTZ R105, R124, R105, !PT ;  /* 0x000000697c697209 */ /* 0x000fc60007810000 */
[----:B------:R-:W0:Y:S02]  /*5140*/  MUFU.TANH R21, R21 ;  /* 0x0000001500157308 */ /* 0x000e240000002400 */
[----:B------:R-:W2:Y:S06]  /*5150*/  SHFL.BFLY PT, R128, R105, 0x2, 0x1f ;  /* 0x0c401f0069807f89 */ /* 0x000eac00000e0000 */
[----:B------:R-:W-:Y:S08]  /*5160*/  MUFU.TANH R14, R14 ;  /* 0x0000000e000e7308 */ /* 0x000ff00000002400 */
[----:B------:R-:W-:Y:S08]  /*5170*/  MUFU.TANH R23, R23 ;  /* 0x0000001700177308 */ /* 0x000ff00000002400 */
[----:B------:R-:W3:Y:S01]  /*5180*/  MUFU.TANH R22, R22 ;  /* 0x0000001600167308 */ /* 0x000ee20000002400 */
[----:B--2---:R-:W-:-:S05]  /*5190*/  FMNMX.FTZ R128, R105, R128, !PT ;  /* 0x0000008069807209 */ /* 0x004fca0007810000 */
[----:B------:R-:W2:Y:S02]  /*51a0*/  SHFL.BFLY PT, R103, R128, 0x1, 0x1f ;  /* 0x0c201f0080677f89 */ /* 0x000ea400000e0000 */
[----:B------:R1:W-:Y:S08]  /*51b0*/  MUFU.TANH R172, R122 ;  /* 0x0000007a00ac7308 */ /* 0x0003f00000002400 */
[----:B------:R-:W-:Y:S01]  /*51c0*/  MUFU.TANH R91, R91 ;  /* 0x0000005b005b7308 */ /* 0x000fe20000002400 */
[----:B-1----:R-:W-:-:S02]  /*51d0*/  FSEL R122, R6, -INF , P2 ;  /* 0xff800000067a7808 */ /* 0x002fc40001000000 */
[----:B0-----:R-:W-:Y:S02]  /*51e0*/  FSEL R6, R21, -INF , P3 ;  /* 0xff80000015067808 */ /* 0x001fe40001800000 */
[C---:B------:R-:W-:Y:S02]  /*51f0*/  ISETP.GT.AND P2, PT, R101.reuse, 0x10, PT ;  /* 0x000000106500780c */ /* 0x040fe40003f44270 */
[C---:B------:R-:W-:Y:S01]  /*5200*/  ISETP.GT.AND P3, PT, R101.reuse, 0x11, PT ;  /* 0x000000116500780c */ /* 0x040fe20003f64270 */
[----:B------:R-:W0:Y:S03]  /*5210*/  MUFU.TANH R89, R89 ;  /* 0x0000005900597308 */ /* 0x000e260000002400 */
[----:B---3--:R-:W-:Y:S02]  /*5220*/  FSEL R132, R22, -INF , P3 ;  /* 0xff80000016847808 */ /* 0x008fe40001800000 */
[----:B------:R-:W-:-:S02]  /*5230*/  ISETP.GT.AND P3, PT, R101, 0x19, PT ;  /* 0x000000196500780c */ /* 0x000fc40003f64270 */
[----:B--2---:R-:W-:Y:S01]  /*5240*/  FMNMX.FTZ R12, R128, R103, !PT ;  /* 0x00000067800c7209 */ /* 0x004fe20007810000 */
[----:B------:R1:W-:Y:S01]  /*5250*/  MUFU.TANH R160, R126 ;  /* 0x0000007e00a07308 */ /* 0x0003e20000002400 */
[----:B------:R-:W-:Y:S02]  /*5260*/  FSEL R128, R5, -INF , P1 ;  /* 0xff80000005807808 */ /* 0x000fe40000800000 */
[----:B------:R-:W-:Y:S02]  /*5270*/  FSETP.NEU.FTZ.AND P1, PT, R12, -INF , PT ;  /* 0xff8000000c00780b */ /* 0x000fe40003f3d000 */
[----:B------:R-:W-:-:S03]  /*5280*/  FMNMX.FTZ R5, R128, R13, !PT ;  /* 0x0000000d80057209 */ /* 0x000fc60007810000 */
[----:B------:R-:W-:Y:S01]  /*5290*/  MUFU.TANH R95, R95 ;  /* 0x0000005f005f7308 */ /* 0x000fe20000002400 */
[----:B------:R-:W-:Y:S02]  /*52a0*/  FMNMX.FTZ R5, R122, R5, !PT ;  /* 0x000000057a057209 */ /* 0x000fe40007810000 */
[----:B-1----:R-:W-:Y:S02]  /*52b0*/  FSEL R126, R14, -INF , P4 ;  /* 0xff8000000e7e7808 */ /* 0x002fe40002000000 */
[----:B------:R-:W-:Y:S02]  /*52c0*/  FMNMX.FTZ R5, R6, R5, !PT ;  /* 0x0000000506057209 */ /* 0x000fe40007810000 */
[----:B0-----:R-:W-:Y:S01]  /*52d0*/  FSEL R162, R89, -INF , P3 ;  /* 0xff80000059a27808 */ /* 0x001fe20001800000 */
[----:B------:R0:W-:Y:S01]  /*52e0*/  MUFU.TANH R105, R130 ;  /* 0x0000008200697308 */ /* 0x0001e20000002400 */
[----:B------:R-:W-:Y:S02]  /*52f0*/  FMNMX.FTZ R5, R126, R5, !PT ;  /* 0x000000057e057209 */ /* 0x000fe40007810000 */
[----:B------:R-:W-:-:S05]  /*5300*/  ISETP.GT.AND P3, PT, R101, 0x21, PT ;  /* 0x000000216500780c */ /* 0x000fca0003f64270 */
[----:B------:R-:W1:Y:S01]  /*5310*/  MUFU.TANH R93, R93 ;  /* 0x0000005d005d7308 */ /* 0x000e620000002400 */
[----:B0-----:R-:W-:Y:S02]  /*5320*/  FSEL R130, R23, -INF , P2 ;  /* 0xff80000017827808 */ /* 0x001fe40001000000 */
[----:B------:R-:W-:Y:S02]  /*5330*/  ISETP.GT.AND P2, PT, R101, 0x18, PT ;  /* 0x000000186500780c */ /* 0x000fe40003f44270 */
[----:B------:R-:W-:-:S03]  /*5340*/  FMNMX.FTZ R5, R130, R5, !PT ;  /* 0x0000000582057209 */ /* 0x000fc60007810000 */
[----:B------:R-:W0:Y:S01]  /*5350*/  MUFU.TANH R99, R99 ;  /* 0x0000006300637308 */ /* 0x000e220000002400 */
[----:B------:R-:W-:-:S07]  /*5360*/  FMNMX.FTZ R5, R132, R5, !PT ;  /* 0x0000000584057209 */ /* 0x000fce0007810000 */
[----:B------:R2:W-:Y:S01]  /*5370*/  MUFU.TANH R109, R134 ;  /* 0x00000086006d7308 */ /* 0x0005e20000002400 */
[----:B-1----:R-:W-:Y:S02]  /*5380*/  FSEL R174, R93, -INF , P3 ;  /* 0xff8000005dae7808 */ /* 0x002fe40001800000 */
[----:B------:R-:W-:-:S05]  /*5390*/  ISETP.GT.AND P3, PT, R101, 0x29, PT ;  /* 0x000000296500780c */ /* 0x000fca0003f64270 */
[----:B------:R-:W1:Y:S01]  /*53a0*/  MUFU.TANH R97, R97 ;  /* 0x0000006100617308 */ /* 0x000e620000002400 */
[----:B--2---:R-:W-:Y:S02]  /*53b0*/  FSEL R134, R91, -INF , P2 ;  /* 0xff8000005b867808 */ /* 0x004fe40001000000 */
[----:B------:R-:W-:Y:S02]  /*53c0*/  ISETP.GT.AND P2, PT, R101, 0x20, PT ;  /* 0x000000206500780c */ /* 0x000fe40003f44270 */
[----:B------:R-:W-:Y:S02]  /*53d0*/  FMNMX.FTZ R5, R134, R5, !PT ;  /* 0x0000000586057209 */ /* 0x000fe40007810000 */
[----:B------:R-:W-:Y:S01]  /*53e0*/  FSEL R168, R95, -INF , P2 ;  /* 0xff8000005fa87808 */ /* 0x000fe20001000000 */
[----:B------:R2:W3:Y:S01]  /*53f0*/  MUFU.TANH R170, R11 ;  /* 0x0000000b00aa7308 */ /* 0x0004e20000002400 */
[----:B------:R-:W-:Y:S02]  /*5400*/  FMNMX.FTZ R5, R162, R5, !PT ;  /* 0x00000005a2057209 */ /* 0x000fe40007810000 */
[----:B------:R-:W-:-:S02]  /*5410*/  ISETP.GT.AND P2, PT, R101, 0x28, PT ;  /* 0x000000286500780c */ /* 0x000fc40003f44270 */
[----:B------:R-:W-:Y:S02]  /*5420*/  FMNMX.FTZ R5, R168, R5, !PT ;  /* 0x00000005a8057209 */ /* 0x000fe40007810000 */
[----:B0-----:R-:W-:Y:S01]  /*5430*/  FSEL R176, R99, -INF , P2 ;  /* 0xff80000063b07808 */ /* 0x001fe20001000000 */
[----:B------:R-:W0:Y:S01]  /*5440*/  MUFU.TANH R115, R115 ;  /* 0x0000007300737308 */ /* 0x000e220000002400 */
[----:B------:R-:W-:Y:S01]  /*5450*/  FMNMX.FTZ R5, R174, R5, !PT ;  /* 0x00000005ae057209 */ /* 0x000fe20007810000 */
[----:B--2---:R-:W2:Y:S01]  /*5460*/  LDC R11, c[0x0][0x988] ;  /* 0x00026200ff0b7b82 */ /* 0x004ea20000000800 */
[----:B------:R-:W-:Y:S02]  /*5470*/  ISETP.GT.AND P2, PT, R101, 0x30, PT ;  /* 0x000000306500780c */ /* 0x000fe40003f44270 */
[----:B-1----:R-:W-:Y:S02]  /*5480*/  FSEL R164, R97, -INF , P3 ;  /* 0xff80000061a47808 */ /* 0x002fe40001800000 */
[----:B------:R-:W-:Y:S01]  /*5490*/  FMNMX.FTZ R5, R176, R5, !PT ;  /* 0x00000005b0057209 */ /* 0x000fe20007810000 */
[----:B------:R-:W1:Y:S01]  /*54a0*/  MUFU.TANH R118, R118 ;  /* 0x0000007600767308 */ /* 0x000e620000002400 */
[----:B------:R-:W-:-:S02]  /*54b0*/  ISETP.GT.AND P3, PT, R101, 0x31, PT ;  /* 0x000000316500780c */ /* 0x000fc40003f64270 */
[----:B---3--:R-:W-:Y:S02]  /*54c0*/  FSEL R170, R170, -INF , P2 ;  /* 0xff800000aaaa7808 */ /* 0x008fe40001000000 */
[----:B------:R-:W-:Y:S02]  /*54d0*/  FMNMX.FTZ R5, R164, R5, !PT ;  /* 0x00000005a4057209 */ /* 0x000fe40007810000 */
[----:B------:R-:W-:Y:S01]  /*54e0*/  ISETP.GT.AND P2, PT, R101, 0x38, PT ;  /* 0x000000386500780c */ /* 0x000fe20003f44270 */
[----:B------:R-:W3:Y:S01]  /*54f0*/  MUFU.TANH R119, R119 ;  /* 0x0000007700777308 */ /* 0x000ee20000002400 */
[----:B0-----:R-:W-:Y:S02]  /*5500*/  FSEL R178, R115, -INF , P3 ;  /* 0xff80000073b27808 */ /* 0x001fe40001800000 */
[----:B------:R-:W-:Y:S02]  /*5510*/  FMNMX.FTZ R5, R170, R5, !PT ;  /* 0x00000005aa057209 */ /* 0x000fe40007810000 */
[----:B------:R-:W-:-:S02]  /*5520*/  ISETP.GT.AND P3, PT, R101, 0x39, PT ;  /* 0x000000396500780c */ /* 0x000fc40003f64270 */
[----:B------:R-:W-:Y:S01]  /*5530*/  FMNMX.FTZ R5, R178, R5, !PT ;  /* 0x00000005b2057209 */ /* 0x000fe20007810000 */
[----:B------:R-:W0:Y:S01]  /*5540*/  MUFU.TANH R123, R123 ;  /* 0x0000007b007b7308 */ /* 0x000e220000002400 */
[----:B-1----:R-:W-:Y:S01]  /*5550*/  FSEL R182, R118, -INF , P2 ;  /* 0xff80000076b67808 */ /* 0x002fe20001000000 */
[----:B--2---:R-:W-:Y:S01]  /*5560*/  FMUL.FTZ R103, R12, R11 ;  /* 0x0000000b0c677220 */ /* 0x004fe20000410000 */
[----:B------:R-:W-:Y:S02]  /*5570*/  ISETP.GT.AND P2, PT, R101, 0x40, PT ;  /* 0x000000406500780c */ /* 0x000fe40003f44270 */
[----:B------:R-:W-:Y:S02]  /*5580*/  FMNMX.FTZ R5, R182, R5, !PT ;  /* 0x00000005b6057209 */ /* 0x000fe40007810000 */
[----:B------:R-:W-:Y:S01]  /*5590*/  FSEL R172, R172, -INF , P2 ;  /* 0xff800000acac7808 */ /* 0x000fe20001000000 */
[----:B------:R-:W1:Y:S01]  /*55a0*/  MUFU.TANH R127, R127 ;  /* 0x0000007f007f7308 */ /* 0x000e620000002400 */
[----:B---3--:R-:W-:-:S02]  /*55b0*/  FSEL R180, R119, -INF , P3 ;  /* 0xff80000077b47808 */ /* 0x008fc40001800000 */
[C---:B------:R-:W-:Y:S02]  /*55c0*/  ISETP.GT.AND P3, PT, R101.reuse, 0x41, PT ;  /* 0x000000416500780c */ /* 0x040fe40003f64270 */
[----:B------:R-:W-:Y:S02]  /*55d0*/  FMNMX.FTZ R5, R180, R5, !PT ;  /* 0x00000005b4057209 */ /* 0x000fe40007810000 */
[----:B------:R-:W-:Y:S01]  /*55e0*/  ISETP.GT.AND P2, PT, R101, 0x48, PT ;  /* 0x000000486500780c */ /* 0x000fe20003f44270 */
[----:B------:R-:W2:Y:S01]  /*55f0*/  MUFU.TANH R131, R131 ;  /* 0x0000008300837308 */ /* 0x000ea20000002400 */
[----:B0-----:R-:W-:Y:S02]  /*5600*/  FSEL R166, R123, -INF , P3 ;  /* 0xff8000007ba67808 */ /* 0x001fe40001800000 */
[----:B------:R-:W-:Y:S02]  /*5610*/  FMNMX.FTZ R5, R172, R5, !PT ;  /* 0x00000005ac057209 */ /* 0x000fe40007810000 */
[----:B------:R-:W-:-:S02]  /*5620*/  FSEL R107, R103, RZ, P1 ;  /* 0x000000ff676b7208 */ /* 0x000fc40000800000 */
[C---:B------:R-:W-:Y:S01]  /*5630*/  ISETP.GT.AND P3, PT, R101.reuse, 0x49, PT ;  /* 0x000000496500780c */ /* 0x040fe20003f64270 */
[----:B------:R-:W0:Y:S01]  /*5640*/  MUFU.TANH R135, R135 ;  /* 0x0000008700877308 */ /* 0x000e220000002400 */
[----:B------:R-:W-:Y:S01]  /*5650*/  FSEL R160, R160, -INF , P2 ;  /* 0xff800000a0a07808 */ /* 0x000fe20001000000 */
[--C-:B------:R-:W-:Y:S01]  /*5660*/  FFMA.FTZ R91, R120, R11, -R107.reuse ;  /* 0x0000000b785b7223 */ /* 0x100fe2000001086b */
[----:B------:R-:W-:Y:S01]  /*5670*/  FMNMX.FTZ R5, R166, R5, !PT ;  /* 0x00000005a6057209 */ /* 0x000fe20007810000 */
[-CC-:B------:R-:W-:Y:S01]  /*5680*/  FFMA.FTZ R156, R148, R11.reuse, -R107.reuse ;  /* 0x0000000b949c7223 */ /* 0x180fe2000001086b */
[----:B------:R-:W-:Y:S01]  /*5690*/  ISETP.GT.AND P2, PT, R101, 0x50, PT ;  /* 0x000000506500780c */ /* 0x000fe20003f44270 */
[-CC-:B------:R-:W-:Y:S01]  /*56a0*/  FFMA.FTZ R148, R110, R11.reuse, -R107.reuse ;  /* 0x0000000b6e947223 */ /* 0x180fe2000001086b */
[----:B-1----:R-:W-:Y:S01]  /*56b0*/  FSEL R120, R127, -INF , P3 ;  /* 0xff8000007f787808 */ /* 0x002fe20001800000 */
[--C-:B------:R-:W-:Y:S01]  /*56c0*/  FFMA.FTZ R93, R98, R11, -R107.reuse ;  /* 0x0000000b625d7223 */ /* 0x100fe2000001086b */
[----:B------:R-:W-:Y:S01]  /*56d0*/  FMNMX.FTZ R5, R160, R5, !PT ;  /* 0x00000005a0057209 */ /* 0x000fe20007810000 */
[-CC-:B------:R-:W-:Y:S01]  /*56e0*/  FFMA.FTZ R95, R88, R11.reuse, -R107.reuse ;  /* 0x0000000b585f7223 */ /* 0x180fe2000001086b */
[----:B------:R-:W-:Y:S01]  /*56f0*/  ISETP.GT.AND P3, PT, R101, 0x51, PT ;  /* 0x000000516500780c */ /* 0x000fe20003f64270 */
[-CC-:B------:R-:W-:Y:S01]  /*5700*/  FFMA.FTZ R150, R90, R11.reuse, -R107.reuse ;  /* 0x0000000b5a967223 */ /* 0x180fe2000001086b */
[----:B------:R-:W-:Y:S01]  /*5710*/  FSEL R22, R105, -INF , P2 ;  /* 0xff80000069167808 */ /* 0x000fe20001000000 */
[--C-:B------:R-:W-:Y:S01]  /*5720*/  FFMA.FTZ R21, R146, R11, -R107.reuse ;  /* 0x0000000b92157223 */ /* 0x100fe2000001086b */
[----:B------:R-:W-:Y:S01]  /*5730*/  FMNMX.FTZ R5, R120, R5, !PT ;  /* 0x0000000578057209 */ /* 0x000fe20007810000 */
[----:B------:R-:W-:Y:S01]  /*5740*/  MUFU.EX2 R156, R156 ;  /* 0x0000009c009c7308 */ /* 0x000fe20000000800 */
[----:B------:R-:W-:Y:S01]  /*5750*/  ISETP.GT.AND P2, PT, R101, 0x58, PT ;  /* 0x000000586500780c */ /* 0x000fe20003f44270 */
[-CC-:B------:R-:W-:Y:S01]  /*5760*/  FFMA.FTZ R158, R144, R11.reuse, -R107.reuse ;  /* 0x0000000b909e7223 */ /* 0x180fe2000001086b */
[----:B--2---:R-:W-:Y:S01]  /*5770*/  FSEL R110, R131, -INF , P3 ;  /* 0xff800000836e7808 */ /* 0x004fe20001800000 */
[--C-:B------:R-:W-:Y:S01]  /*5780*/  FFMA.FTZ R23, R142, R11, -R107.reuse ;  /* 0x0000000b8e177223 */ /* 0x100fe2000001086b */
[----:B------:R-:W-:Y:S01]  /*5790*/  FMNMX.FTZ R5, R22, R5, !PT ;  /* 0x0000000516057209 */ /* 0x000fe20007810000 */
[-CC-:B------:R-:W-:Y:S01]  /*57a0*/  FFMA.FTZ R152, R140, R11.reuse, -R107.reuse ;  /* 0x0000000b8c987223 */ /* 0x180fe2000001086b */
[----:B------:R-:W-:Y:S01]  /*57b0*/  ISETP.GT.AND P3, PT, R101, 0x59, PT ;  /* 0x000000596500780c */ /* 0x000fe20003f64270 */
[----:B------:R-:W-:Y:S01]  /*57c0*/  MUFU.EX2 R21, R21 ;  /* 0x0000001500157308 */ /* 0x000fe20000000800 */
[----:B------:R-:W-:Y:S01]  /*57d0*/  FSEL R118, R109, -INF , P2 ;  /* 0xff8000006d767808 */ /* 0x000fe20001000000 */
[--C-:B------:R-:W-:Y:S01]  /*57e0*/  FFMA.FTZ R89, R138, R11, -R107.reuse ;  /* 0x0000000b8a597223 */ /* 0x100fe2000001086b */
[----:B------:R-:W-:Y:S01]  /*57f0*/  FMNMX.FTZ R5, R110, R5, !PT ;  /* 0x000000056e057209 */ /* 0x000fe20007810000 */
[-CC-:B------:R-:W-:Y:S01]  /*5800*/  FFMA.FTZ R154, R136, R11.reuse, -R107.reuse ;  /* 0x0000000b889a7223 */ /* 0x180fe2000001086b */
[----:B0-----:R-:W-:Y:S01]  /*5810*/  FSEL R98, R135, -INF , P3 ;  /* 0xff80000087627808 */ /* 0x001fe20001800000 */
[--C-:B------:R-:W-:Y:S01]  /*5820*/  FFMA.FTZ R144, R92, R11, -R107.reuse ;  /* 0x0000000b5c907223 */ /* 0x100fe2000001086b */
[----:B------:R-:W-:Y:S01]  /*5830*/  FMNMX.FTZ R5, R118, R5, !PT ;  /* 0x0000000576057209 */ /* 0x000fe20007810000 */
[----:B------:R-:W-:Y:S01]  /*5840*/  MUFU.EX2 R158, R158 ;  /* 0x0000009e009e7308 */ /* 0x000fe20000000800 */
[-CC-:B------:R-:W-:Y:S01]  /*5850*/  FFMA.FTZ R97, R94, R11.reuse, -R107.reuse ;  /* 0x0000000b5e617223 */ /* 0x180fe2000001086b */
[--C-:B------:R-:W-:Y:S01]  /*5860*/  FFMA.FTZ R146, R96, R11, -R107.reuse ;  /* 0x0000000b60927223 */ /* 0x100fe2000001086b */
[----:B------:R-:W-:Y:S01]  /*5870*/  FMNMX.FTZ R5, R98, R5, !PT ;  /* 0x0000000562057209 */ /* 0x000fe20007810000 */
[-CC-:B------:R-:W-:Y:S01]  /*5880*/  FFMA.FTZ R99, R102, R11.reuse, -R107.reuse ;  /* 0x0000000b66637223 */ /* 0x180fe2000001086b */
[-CC-:B------:R-:W-:Y:S01]  /*5890*/  FFMA.FTZ R140, R104, R11.reuse, -R107.reuse ;  /* 0x0000000b688c7223 */ /* 0x180fe2000001086b */
[-CC-:B------:R-:W-:Y:S01]  /*58a0*/  FFMA.FTZ R101, R100, R11.reuse, -R107.reuse ;  /* 0x0000000b64657223 */ /* 0x180fe2000001086b */
[-CC-:B------:R-:W-:Y:S01]  /*58b0*/  FFMA.FTZ R142, R106, R11.reuse, -R107.reuse ;  /* 0x0000000b6a8e7223 */ /* 0x180fe2000001086b */
[----:B------:R-:W0:Y:S01]  /*58c0*/  SHFL.BFLY PT, R14, R5, 0x2, 0x1f ;  /* 0x0c401f00050e7f89 */ /* 0x000e2200000e0000 */
[----:B------:R-:W-:Y:S01]  /*58d0*/  MUFU.EX2 R23, R23 ;  /* 0x0000001700177308 */ /* 0x000fe20000000800 */
[-CC-:B------:R-:W-:Y:S01]  /*58e0*/  FFMA.FTZ R103, R108, R11.reuse, -R107.reuse ;  /* 0x0000000b6c677223 */ /* 0x180fe2000001086b */
[-CC-:B------:R-:W-:Y:S01]  /*58f0*/  FFMA.FTZ R136, R112, R11.reuse, -R107.reuse ;  /* 0x0000000b70887223 */ /* 0x180fe2000001086b */
[-CC-:B------:R-:W-:Y:S01]  /*5900*/  FFMA.FTZ R105, R114, R11.reuse, -R107.reuse ;  /* 0x0000000b72697223 */ /* 0x180fe2000001086b */
[-CC-:B------:R-:W-:Y:S01]  /*5910*/  FFMA.FTZ R138, R116, R11.reuse, -R107.reuse ;  /* 0x0000000b748a7223 */ /* 0x180fe2000001086b */
[----:B------:R-:W-:-:S03]  /*5920*/  FFMA.FTZ R107, R124, R11, -R107 ;  /* 0x0000000b7c6b7223 */ /* 0x000fc6000001086b */
[----:B------:R-:W-:Y:S08]  /*5930*/  MUFU.EX2 R152, R152 ;  /* 0x0000009800987308 */ /* 0x000ff00000000800 */
[----:B------:R-:W-:Y:S01]  /*5940*/  MUFU.EX2 R89, R89 ;  /* 0x0000005900597308 */ /* 0x000fe20000000800 */
[----:B0-----:R-:W-:-:S07]  /*5950*/  FMNMX.FTZ R88, R5, R14, !PT ;  /* 0x0000000e05587209 */ /* 0x001fce0007810000 */
[----:B------:R-:W-:Y:S01]  /*5960*/  MUFU.EX2 R154, R154 ;  /* 0x0000009a009a7308 */ /* 0x000fe20000000800 */
[----:B------:R-:W0:Y:S07]  /*5970*/  SHFL.BFLY PT, R5, R88, 0x1, 0x1f ;  /* 0x0c201f0058057f89 */ /* 0x000e2e00000e0000 */
[----:B------:R-:W-:Y:S08]  /*5980*/  MUFU.EX2 R91, R91 ;  /* 0x0000005b005b7308 */ /* 0x000ff00000000800 */
[----:B------:R-:W-:Y:S08]  /*5990*/  MUFU.EX2 R148, R148 ;  /* 0x0000009400947308 */ /* 0x000ff00000000800 */
[----:B------:R-:W-:Y:S01]  /*59a0*/  MUFU.EX2 R93, R93 ;  /* 0x0000005d005d7308 */ /* 0x000fe20000000800 */
[----:B0-----:R-:W-:-:S04]  /*59b0*/  FMNMX.FTZ R14, R88, R5, !PT ;  /* 0x00000005580e7209 */ /* 0x001fc80007810000 */
[C---:B------:R-:W-:Y:S01]  /*59c0*/  FSETP.NEU.FTZ.AND P2, PT, R14.reuse, -INF , PT ;  /* 0xff8000000e00780b */ /* 0x040fe20003f5d000 */
[C---:B------:R-:W-:Y:S02]  /*59d0*/  FMUL.FTZ R5, R14.reuse, R11 ;  /* 0x0000000b0e057220 */ /* 0x040fe40000410000 */
[----:B------:R-:W-:Y:S01]  /*59e0*/  MUFU.EX2 R150, R150 ;  /* 0x0000009600967308 */ /* 0x000fe20000000800 */
[----:B------:R-:W-:Y:S02]  /*59f0*/  FSEL R90, R14, RZ, P2 ;  /* 0x000000ff0e5a7208 */ /* 0x000fe40001000000 */
[----:B------:R-:W-:-:S03]  /*5a00*/  FSEL R109, R5, RZ, P2 ;  /* 0x000000ff056d7208 */ /* 0x000fc60001000000 */
[----:B------:R-:W-:Y:S02]  /*5a10*/  FADD.FTZ R90, -R90, R13 ;  /* 0x0000000d5a5a7221 */ /* 0x000fe40000010100 */
[----:B------:R-:W-:Y:S01]  /*5a20*/  MUFU.EX2 R95, R95 ;  /* 0x0000005f005f7308 */ /* 0x000fe20000000800 */
[-CC-:B------:R-:W-:Y:S01]  /*5a30*/  FFMA.FTZ R159, R6, R11.reuse, -R109.reuse ;  /* 0x0000000b069f7223 */ /* 0x180fe2000001086d */
[----:B------:R-:W-:Y:S01]  /*5a40*/  FSEL R6, R12, RZ, P1 ;  /* 0x000000ff0c067208 */ /* 0x000fe20000800000 */
[-CC-:B------:R-:W-:Y:S01]  /*5a50*/  FFMA.FTZ R157, R128, R11.reuse, -R109.reuse ;  /* 0x0000000b809d7223 */ /* 0x180fe2000001086d */
[-C--:B------:R-:W-:Y:S01]  /*5a60*/  FMUL.FTZ R90, R90, R11.reuse ;  /* 0x0000000b5a5a7220 */ /* 0x080fe20000410000 */
[-CC-:B------:R-:W-:Y:S01]  /*5a70*/  FFMA.FTZ R88, R122, R11.reuse, -R109.reuse ;  /* 0x0000000b7a587223 */ /* 0x180fe2000001086d */
[-C--:B------:R-:W-:Y:S01]  /*5a80*/  FFMA.FTZ R126, R126, R11.reuse, -R109 ;  /* 0x0000000b7e7e7223 */ /* 0x080fe2000001086d */
        /* <DEDUP_REMOVED lines=27> */
[----:B0-----:R-:W-:-:S04]  /*5c40*/  FFMA.FTZ R4, R5, R4, R156 ;  /* 0x0000000405047223 */ /* 0x001fc8000001009c */
[----:B------:R-:W-:-:S03]  /*5c50*/  FADD.FTZ R13, R21, R4 ;  /* 0x00000004150d7221 */ /* 0x000fc60000010000 */
[----:B------:R-:W0:Y:S01]  /*5c60*/  MUFU.EX2 R126, R126 ;  /* 0x0000007e007e7308 */ /* 0x000e220000000800 */
[----:B-1----:R-:W-:Y:S01]  /*5c70*/  FFMA.FTZ R3, R6, R3, R157 ;  /* 0x0000000306037223 */ /* 0x002fe2000001009d */
[----:B------:R-:W-:-:S06]  /*5c80*/  FADD.FTZ R90, R158, R13 ;  /* 0x0000000d9e5a7221 */ /* 0x000fcc0000010000 */
[----:B------:R-:W1:Y:S01]  /*5c90*/  MUFU.EX2 R153, R130 ;  /* 0x0000008200997308 */ /* 0x000e620000000800 */
[----:B--2---:R-:W-:Y:S01]  /*5ca0*/  FADD.FTZ R4, R88, R3 ;  /* 0x0000000358047221 */ /* 0x004fe20000010000 */
[----:B------:R-:W-:-:S03]  /*5cb0*/  FADD.FTZ R3, R23, R90 ;  /* 0x0000005a17037221 */ /* 0x000fc60000010000 */
[----:B------:R-:W-:Y:S01]  /*5cc0*/  FADD.FTZ R4, R159, R4 ;  /* 0x000000049f047221 */ /* 0x000fe20000010000 */
        /* <DEDUP_REMOVED lines=15> */
[----:B------:R-:W-:-:S06]  /*5dc0*/  FADD.FTZ R3, R95, R90 ;  /* 0x0000005a5f037221 */ /* 0x000fcc0000010000 */
        /* <DEDUP_REMOVED lines=32> */
[----:B------:R-:W-:Y:S08]  /*5fd0*/  MUFU.EX2 R103, R103 ;  /* 0x0000006700677308 */ /* 0x000ff00000000800 */
[----:B------:R-:W1:Y:S01]  /*5fe0*/  MUFU.EX2 R120, R120 ;  /* 0x0000007800787308 */ /* 0x000e620000000800 */
[----:B0-----:R-:W-:-:S07]  /*5ff0*/  FADD.FTZ R4, R143, R4 ;  /* 0x000000048f047221 */ /* 0x001fce0000010000 */
[----:B------:R-:W-:Y:S08]  /*6000*/  MUFU.EX2 R136, R136 ;  /* 0x0000008800887308 */ /* 0x000ff00000000800 */
[----:B------:R0:W2:Y:S01]  /*6010*/  MUFU.EX2 R137, R22 ;  /* 0x0000001600897308 */ /* 0x0000a20000000800 */
[----:B-1----:R-:W-:-:S07]  /*6020*/  FADD.FTZ R4, R120, R4 ;  /* 0x0000000478047221 */ /* 0x002fce0000010000 */
[----:B------:R-:W1:Y:S01]  /*6030*/  MUFU.EX2 R105, R105 ;  /* 0x0000006900697308 */ /* 0x000e620000000800 */
[----:B0-----:R-:W-:-:S04]  /*6040*/  FADD.FTZ R22, R140, R3 ;  /* 0x000000038c167221 */ /* 0x001fc80000010000 */
[----:B------:R-:W-:-:S03]  /*6050*/  FADD.FTZ R3, R101, R22 ;  /* 0x0000001665037221 */ /* 0x000fc60000010000 */
[----:B------:R-:W0:Y:S01]  /*6060*/  MUFU.EX2 R110, R110 ;  /* 0x0000006e006e7308 */ /* 0x000e220000000800 */
[----:B------:R-:W-:Y:S01]  /*6070*/  FADD.FTZ R22, R142, R3 ;  /* 0x000000038e167221 */ /* 0x000fe20000010000 */
[----:B--2---:R-:W-:-:S03]  /*6080*/  FADD.FTZ R4, R137, R4 ;  /* 0x0000000489047221 */ /* 0x004fc60000010000 */
[----:B------:R-:W-:-:S03]  /*6090*/  FADD.FTZ R3, R103, R22 ;  /* 0x0000001667037221 */ /* 0x000fc60000010000 */
[----:B------:R-:W2:Y:S01]  /*60a0*/  MUFU.EX2 R138, R138 ;  /* 0x0000008a008a7308 */ /* 0x000ea20000000800 */
[----:B------:R-:W-:-:S04]  /*60b0*/  FADD.FTZ R22, R136, R3 ;  /* 0x0000000388167221 */ /* 0x000fc80000010000 */
[----:B-1----:R-:W-:-:S03]  /*60c0*/  FADD.FTZ R3, R105, R22 ;  /* 0x0000001669037221 */ /* 0x002fc60000010000 */
[----:B------:R-:W1:Y:S01]  /*60d0*/  MUFU.EX2 R139, R118 ;  /* 0x00000076008b7308 */ /* 0x000e620000000800 */
[----:B0-----:R-:W-:-:S07]  /*60e0*/  FADD.FTZ R4, R110, R4 ;  /* 0x000000046e047221 */ /* 0x001fce0000010000 */
[----:B------:R-:W0:Y:S01]  /*60f0*/  MUFU.EX2 R107, R107 ;  /* 0x0000006b006b7308 */ /* 0x000e220000000800 */
[----:B--2---:R-:W-:-:S07]  /*6100*/  FADD.FTZ R22, R138, R3 ;  /* 0x000000038a167221 */ /* 0x004fce0000010000 */
[----:B------:R-:W2:Y:S01]  /*6110*/  MUFU.EX2 R98, R98 ;  /* 0x0000006200627308 */ /* 0x000ea20000000800 */
[----:B-1----:R-:W-:Y:S01]  /*6120*/  FADD.FTZ R3, R139, R4 ;  /* 0x000000048b037221 */ /* 0x002fe20000010000 */
[----:B0-----:R-:W-:-:S03]  /*6130*/  FADD.FTZ R4, R107, R22 ;  /* 0x000000166b047221 */ /* 0x001fc60000010000 */
[----:B--2---:R-:W-:Y:S01]  /*6140*/  FADD.FTZ R3, R98, R3 ;  /* 0x0000000362037221 */ /* 0x004fe20000010000 */
[----:B------:R-:W-:Y:S06]  /*6150*/  @!P0 BRA `(.L_x_2205) ;  /* 0x0000000000048947 */ /* 0x000fec0003800000 */
[----:B------:R-:W-:Y:S01]  /*6160*/  BPT.TRAP 0x1 ;  /* 0x000000040000795c */ /* 0x000fe20000300000 */
.L_x_2205:
[----:B------:R-:W-:Y:S01]  /*6170*/  UIADD3 UR10, UR10, 0x2a860, URZ ;  /* 0x0002a8600a0a7890 */ /* 0x000fe2000fffe03f */
[----:B------:R-:W-:Y:S01]  /*6180*/  ISETP.GT.AND P1, PT, R20, R15, PT ;  /* 0x0000000f1400720c */ /* 0x000fe20003f24270 */
[----:B------:R-:W-:Y:S01]  /*6190*/  UMOV UR5, UR4 ;  /* 0x0000000400057c82 */ /* 0x000fe20008000000 */
[----:B------:R-:W-:Y:S01]  /*61a0*/  F2FP.F16.F32.PACK_AB R156, R21, R156 ;  /* 0x0000009c159c723e */ /* 0x000fe200000000ff */
[----:B------:R-:W-:Y:S01]  /*61b0*/  UPRMT UR10, UR61, 0x654, UR10 ;  /* 0x000006543d0a7896 */ /* 0x000fe2000800000a */
[----:B------:R-:W-:Y:S01]  /*61c0*/  F2FP.F16.F32.PACK_AB R157, R88, R157 ;  /* 0x0000009d589d723e */ /* 0x000fe200000000ff */
[----:B------:R-:W-:Y:S01]  /*61d0*/  VIADD R20, R20, 0xffffffff ;  /* 0xffffffff14147836 */ /* 0x000fe20000000000 */
[----:B------:R-:W-:Y:S01]  /*61e0*/  F2FP.F16.F32.PACK_AB R158, R23, R158 ;  /* 0x0000009e179e723e */ /* 0x000fe200000000ff */
[----:B------:R-:W-:Y:S01]  /*61f0*/  IMAD.MOV.U32 R19, RZ, RZ, R12 ;  /* 0x000000ffff137224 */ /* 0x000fe200078e000c */
[----:B------:R-:W-:Y:S01]  /*6200*/  F2FP.F16.F32.PACK_AB R159, R126, R159 ;  /* 0x0000009f7e9f723e */ /* 0x000fe200000000ff */
[----:B------:R-:W-:Y:S01]  /*6210*/  IMAD.MOV.U32 R21, RZ, RZ, R0 ;  /* 0x000000ffff157224 */ /* 0x000fe200078e0000 */
        /* <DEDUP_REMOVED lines=21> */
[----:B------:R-:W-:Y:S01]  /*6370*/  MOV R13, R14 ;  /* 0x0000000e000d7202 */ /* 0x000fe20000000f00 */
[----:B------:R-:W-:Y:S06]  /*6380*/  @P1 BRA `(.L_x_2206) ;  /* 0xffffffd400cc1947 */ /* 0x000fec000383ffff */
.L_x_2195:
[----:B------:R-:W-:-:S13]  /*6390*/  ISETP.GE.AND P1, PT, R20, R17, PT ;  /* 0x000000111400720c */ /* 0x000fda0003f26270 */
[----:B------:R-:W-:Y:S05]  /*63a0*/  @!P1 BRA `(.L_x_2207) ;  /* 0x0000002000649947 */ /* 0x000fea0003800000 */
[----:B------:R-:W-:Y:S01]  /*63b0*/  MOV R13, R14 ;  /* 0x0000000e000d7202 */ /* 0x000fe20000000f00 */
[----:B------:R-:W-:Y:S01]  /*63c0*/  IMAD.MOV.U32 R7, RZ, RZ, R12 ;  /* 0x000000ffff077224 */ /* 0x000fe200078e000c */
[----:B------:R-:W-:Y:S01]  /*63d0*/  UMOV UR7, UR4 ;  /* 0x0000000400077c82 */ /* 0x000fe20008000000 */
[----:B------:R-:W-:Y:S01]  /*63e0*/  IMAD.MOV.U32 R10, RZ, RZ, R0 ;  /* 0x000000ffff0a7224 */ /* 0x000fe200078e0000 */
[----:B------:R-:W-:-:S06]  /*63f0*/  ULDC UR6, c[0x0][0x9d8] ;  /* 0x0002760000067ab9 */ /* 0x000fcc0000000800 */
.L_x_2218:
[----:B------:R-:W-:-:S04]  /*6400*/  UIADD3 UR4, UR7, 0x1, URZ ;  /* 0x0000000107047890 */ /* 0x000fc8000fffe03f */
[----:B------:R-:W-:-:S04]  /*6410*/  UISETP.NE.AND UP0, UPT, UR4, 0x2, UPT ;  /* 0x000000020400788c */ /* 0x000fc8000bf05270 */
[----:B------:R-:W-:Y:S02]  /*6420*/  USEL UR5, URZ, 0x1, UP0 ;  /* 0x000000013f057887 */ /* 0x000fe40008000000 */
[----:B------:R-:W-:-:S04]  /*6430*/  USEL UR4, UR4, URZ, UP0 ;  /* 0x0000003f04047287 */ /* 0x000fc80008000000 */
[----:B------:R-:W-:Y:S01]  /*6440*/  LOP3.LUT R0, R10, UR5, RZ, 0x3c, !PT ;  /* 0x000000050a007c12 */ /* 0x000fe2000f8e3cff */
[----:B------:R-:W-:Y:S07]  /*6450*/  @!P0 BRA `(.L_x_2208) ;  /* 0x0000000000048947 */ /* 0x000fee0003800000 */
[----:B------:R-:W-:Y:S01]  /*6460*/  BPT.TRAP 0x1 ;  /* 0x000000040000795c */ /* 0x000fe20000300000 */
.L_x_2208:
[----:B------:R-:W-:Y:S01]  /*6470*/  ULEA UR38, UR4, UR39, 0x3 ;  /* 0x0000002704267291 */ /* 0x000fe2000f8e183f */
[----:B------:R-:W-:-:S08]  /*6480*/  SHF.L.U32 R11, R0, 0x1f, RZ ;  /* 0x0000001f000b7819 */ /* 0x000fd000000006ff */
[----:B------:R0:W1:Y:S01]  /*6490*/  SYNCS.PHASECHK.TRANS64.TRYWAIT P1, [UR38+0x2a830], R11 ;  /* 0x02a8300bff0075a7 */ /* 0x0000620008020166 */
[----:B------:R-:W-:Y:S05]  /*64a0*/  @!P0 BRA `(.L_x_2209) ;  /* 0x0000000000048947 */ /* 0x000fea0003800000 */
[----:B------:R-:W-:Y:S01]  /*64b0*/  BPT.TRAP 0x1 ;  /* 0x000000040000795c */ /* 0x000fe20000300000 */
.L_x_2209:
[----:B-1----:R-:W-:Y:S05]  /*64c0*/  @P1 BRA `(.L_x_2210) ;  /* 0x0000000000081947 */ /* 0x002fea0003800000 */
[----:B------:R-:W1:Y:S02]  /*64d0*/  SYNCS.PHASECHK.TRANS64.TRYWAIT P1, [UR38+0x2a830], R11 ;  /* 0x02a8300bff0075a7 */ /* 0x000e640008020166 */
[----:B-1----:R-:W-:Y:S05]  /*64e0*/  @!P1 BRA `(.L_x_2211) ;  /* 0x0000008000789947 */ /* 0x002fea0003800000 */
.L_x_2210:
        /* <DEDUP_REMOVED lines=129> */
.L_x_2212:
[----:B------:R-:W-:Y:S01]  /*6d00*/  ULEA UR5, UR7, UR39, 0x3 ;  /* 0x0000002707057291 */ /* 0x000fe2000f8e183f */
[----:B------:R-:W-:-:S08]  /*6d10*/  SHF.L.U32 R5, R10, 0x1f, RZ ;  /* 0x0000001f0a057819 */ /* 0x000fd000000006ff */
[----:B------:R2:W3:Y:S01]  /*6d20*/  SYNCS.PHASECHK.TRANS64.TRYWAIT P1, [UR5+0x2a850], R5 ;  /* 0x02a85005ff0075a7 */ /* 0x0004e20008020145 */
[----:B------:R-:W-:Y:S05]  /*6d30*/  @!P0 BRA `(.L_x_2213) ;  /* 0x0000000000048947 */ /* 0x000fea0003800000 */
[----:B------:R-:W-:Y:S01]  /*6d40*/  BPT.TRAP 0x1 ;  /* 0x000000040000795c */ /* 0x000fe20000300000 */
.L_x_2213:
[----:B---3--:R-:W-:Y:S05]  /*6d50*/  @P1 BRA `(.L_x_2214) ;  /* 0x0000000000081947 */ /* 0x008fea0003800000 */
[----:B------:R-:W3:Y:S02]  /*6d60*/  SYNCS.PHASECHK.TRANS64.TRYWAIT P1, [UR5+0x2a850], R5 ;  /* 0x02a85005ff0075a7 */ /* 0x000ee40008020145 */
[----:B---3--:R-:W-:Y:S05]  /*6d70*/  @!P1 BRA `(.L_x_2215) ;  /* 0x00000078006c9947 */ /* 0x008fea0003800000 */
.L_x_2214:
        /* <DEDUP_REMOVED lines=36> */
.L_x_2216:
        /* <DEDUP_REMOVED lines=23> */
[----:B--23--:R-:W-:Y:S01]  /*7130*/  FMNMX.FTZ R5, R136, R7, !PT ;  /* 0x0000000788057209 */ /* 0x00cfe20007810000 */
        /* <DEDUP_REMOVED lines=34> */
[----:B------:R-:W-:-:S04]  /*7360*/  UIADD3 UR38, UR38, 0x2a840, URZ ;  /* 0x0002a84026267890 */ /* 0x000fc8000fffe03f */
[----:B------:R-:W2:Y:S01]  /*7370*/  MUFU.TANH R144, R144 ;  /* 0x0000009000907308 */ /* 0x000ea20000002400 */
[----:B0-----:R-:W-:Y:S01]  /*7380*/  FMNMX.FTZ R5, R142, R5, !PT ;  /* 0x000000058e057209 */ /* 0x001fe20007810000 */
[----:B------:R-:W-:-:S06]  /*7390*/  UPRMT UR38, UR61, 0x654, UR38 ;  /* 0x000006543d267896 */ /* 0x000fcc0008000026 */
[----:B------:R-:W0:Y:S01]  /*73a0*/  MUFU.TANH R88, R88 ;  /* 0x0000005800587308 */ /* 0x000e220000002400 */
[----:B-1----:R-:W-:Y:S02]  /*73b0*/  FMNMX.FTZ R11, R22, R11, !PT ;  /* 0x0000000b160b7209 */ /* 0x002fe40007810000 */
[----:B------:R-:W-:Y:S05]  /*73c0*/  SYNCS.ARRIVE.TRANS64.RED.A1T0 RZ, [UR38], RZ ;  /* 0x000000ffffff79a7 */ /* 0x000fea0008100426 */
        /* <DEDUP_REMOVED lines=49> */
[----:B--2---:R-:W-:Y:S01]  /*76e0*/  FMNMX.FTZ R15, R164, R5, !PT ;  /* 0x00000005a40f7209 */ /* 0x004fe20007810000 */
[----:B------:R-:W-:Y:S01]  /*76f0*/  FMUL.FTZ R5, R134, UR6 ;  /* 0x0000000686057c20 */ /* 0x000fe20008410000 */
[----:B------:R-:W-:-:S05]  /*7700*/  FMUL.FTZ R134, R135, UR6 ;  /* 0x0000000687867c20 */ /* 0x000fca0008410000 */
        /* <DEDUP_REMOVED lines=27> */
[----:B-1----:R-:W-:-:S05]  /*78c0*/  FMNMX.FTZ R15, R176, R15, !PT ;  /* 0x0000000fb00f7209 */ /* 0x002fca0007810000 */
[----:B------:R-:W1:Y:S01]  /*78d0*/  SHFL.BFLY PT, R6, R15, 0x2, 0x1f ;  /* 0x0c401f000f067f89 */ /* 0x000e6200000e0000 */
[----:B--2---:R-:W-:-:S04]  /*78e0*/  FMNMX.FTZ R11, R132, R11, !PT ;  /* 0x0000000b840b7209 */ /* 0x004fc80007810000 */
[----:B0-----:R-:W-:Y:S02]  /*78f0*/  FMNMX.FTZ R5, R134, R11, !PT ;  /* 0x0000000b86057209 */ /* 0x001fe40007810000 */
[----:B------:R-:W0:Y:S03]  /*7900*/  LDC R11, c[0x0][0x988] ;  /* 0x00026200ff0b7b82 */ /* 0x000e260000000800 */
[----:B------:R-:W2:Y:S01]  /*7910*/  SHFL.BFLY PT, R12, R5, 0x2, 0x1f ;  /* 0x0c401f00050c7f89 */ /* 0x000ea200000e0000 */
[----:B-1----:R-:W-:-:S05]  /*7920*/  FMNMX.FTZ R6, R15, R6, !PT ;  /* 0x000000060f067209 */ /* 0x002fca0007810000 */
[----:B------:R-:W1:Y:S01]  /*7930*/  SHFL.BFLY PT, R19, R6, 0x1, 0x1f ;  /* 0x0c201f0006137f89 */ /* 0x000e6200000e0000 */
[----:B--2---:R-:W-:-:S05]  /*7940*/  FMNMX.FTZ R21, R5, R12, !PT ;  /* 0x0000000c05157209 */ /* 0x004fca0007810000 */
[----:B------:R-:W2:Y:S01]  /*7950*/  SHFL.BFLY PT, R14, R21, 0x1, 0x1f ;  /* 0x0c201f00150e7f89 */ /* 0x000ea200000e0000 */
[----:B-1----:R-:W-:-:S05]  /*7960*/  FMNMX.FTZ R12, R6, R19, !PT ;  /* 0x00000013060c7209 */ /* 0x002fca0007810000 */
        /* <DEDUP_REMOVED lines=9> */
[----:B--2---:R-:W-:Y:S01]  /*7a00*/  FMNMX.FTZ R14, R21, R14, !PT ;  /* 0x0000000e150e7209 */ /* 0x004fe20007810000 */
        /* <DEDUP_REMOVED lines=145> */
.L_x_2217:
[----:B------:R-:W-:Y:S01]  /*8320*/  UIADD3 UR5, UR5, 0x2a860, URZ ;  /* 0x0002a86005057890 */ /* 0x000fe2000fffe03f */
[----:B------:R-:W-:Y:S01]  /*8330*/  ISETP.GT.AND P1, PT, R20, R17, PT ;  /* 0x000000111400720c */ /* 0x000fe20003f24270 */
[----:B------:R-:W-:Y:S01]  /*8340*/  UMOV UR7, UR4 ;  /* 0x0000000400077c82 */ /* 0x000fe20008000000 */
[----:B------:R-:W-:Y:S01]  /*8350*/  F2FP.F16.F32.PACK_AB R156, R7, R136 ;  /* 0x00000088079c723e */ /* 0x000fe200000000ff */
        /* <DEDUP_REMOVED lines=27> */
[----:B------:R-:W-:Y:S02]  /*8510*/  IADD3 R20, R20, -0x1, RZ ;  /* 0xffffffff14147810 */ /* 0x000fe40007ffe0ff */
[----:B------:R-:W-:Y:S01]  /*8520*/  MOV R10, R0 ;  /* 0x00000000000a7202 */ /* 0x000fe20000000f00 */
[----:B------:R-:W-:Y:S06]  /*8530*/  @P1 BRA `(.L_x_2218) ;  /* 0xffffffdc00b01947 */ /* 0x000fec000383ffff */
.L_x_2207:
        /* <DEDUP_REMOVED lines=67> */
.L_x_2219:
[----:B------:R-:W-:Y:S01]  /*8970*/  ULEA UR5, UR4, UR39, 0x3 ;  /* 0x0000002704057291 */ /* 0x000fe2000f8e183f */
[----:B------:R-:W-:-:S08]  /*8980*/  SHF.L.U32 R0, R0, 0x1f, RZ ;  /* 0x0000001f00007819 */ /* 0x000fd000000006ff */
[----:B------:R0:W1:Y:S01]  /*8990*/  SYNCS.PHASECHK.TRANS64.TRYWAIT P1, [UR5+0x2a850], R0 ;  /* 0x02a85000ff0075a7 */ /* 0x0000620008020145 */
[----:B------:R-:W-:Y:S05]  /*89a0*/  @!P0 BRA `(.L_x_2220) ;  /* 0x0000000000048947 */ /* 0x000fea0003800000 */
[----:B------:R-:W-:Y:S01]  /*89b0*/  BPT.TRAP 0x1 ;  /* 0x000000040000795c */ /* 0x000fe20000300000 */
.L_x_2220:
[----:B-1----:R-:W-:Y:S05]  /*89c0*/  @P1 BRA `(.L_x_2221) ;  /* 0x0000000000081947 */ /* 0x002fea0003800000 */
[----:B------:R-:W1:Y:S02]  /*89d0*/  SYNCS.PHASECHK.TRANS64.TRYWAIT P1, [UR5+0x2a850], R0 ;  /* 0x02a85000ff0075a7 */ /* 0x000e640008020145 */
[----:B-1----:R-:W-:Y:S05]  /*89e0*/  @!P1 BRA `(.L_x_2222) ;  /* 0x0000005c00689947 */ /* 0x002fea0003800000 */
.L_x_2221:
[----:B------:R-:W-:Y:S01]  /*89f0*/  UIADD3 UR39, UR39, 0x400, URZ ;  /* 0x0000040027277890 */ /* 0x000fe2000fffe03f */
[----:B------:R-:W-:Y:S01]  /*8a00*/  WARPGROUP.ARRIVE ;  /* 0x00000000000079c5 */ /* 0x000fe20000000000 */
[----:B------:R-:W-:Y:S01]  /*8a10*/  UMOV UR7, 0x40000040 ;  /* 0x4000004000077882 */ /* 0x000fe20000000000 */
[----:B-1----:R-:W1:Y:S01]  /*8a20*/  SHFL.BFLY PT, R5, R4, 0x2, 0x1f ;  /* 0x0c401f0004057f89 */ /* 0x002e6200000e0000 */
[----:B------:R-:W-:Y:S01]  /*8a30*/  USHF.R.U32.HI UR39, URZ, 0x4, UR39 ;  /* 0x000000043f277899 */ /* 0x000fe20008011627 */
[----:B------:R-:W-:Y:S02]  /*8a40*/  IMAD.MOV.U32 R8, RZ, RZ, RZ ;  /* 0x000000ffff087224 */ /* 0x000fe400078e00ff */
        /* <DEDUP_REMOVED lines=11> */
[----:B------:R-:W-:Y:S01]  /*8b00*/  MOV R3, 0xff800000 ;  /* 0xff80000000037802 */ /* 0x000fe20000000f00 */
        /* <DEDUP_REMOVED lines=44> */
.L_x_2223:
        /* <DEDUP_REMOVED lines=68> */
.L_x_2187:
[----:B------:R-:W-:Y:S05]  /*9210*/  @P0 BRA `(.L_x_2224) ;  /* 0x0000001400340947 */ /* 0x000fea0003800000 */
[----:B------:R-:W1:Y:S01]  /*9220*/  S2R R4, SR_TID.X ;  /* 0x0000000000047919 */ /* 0x000e620000002100 */
[----:B------:R-:W2:Y:S01]  /*9230*/  LDC R18, c[0x0][0xbe8] ;  /* 0x0002fa00ff127b82 */ /* 0x000ea20000000800 */
[----:B------:R-:W-:Y:S01]  /*9240*/  ULDC.64 UR4, c[0x0][0xbd0] ;  /* 0x0002f40000047ab9 */ /* 0x000fe20000000a00 */
[----:B------:R-:W-:Y:S01]  /*9250*/  ULDC.64 UR6, c[0x0][0xb38] ;  /* 0x0002ce0000067ab9 */ /* 0x000fe20000000a00 */
[----:B------:R-:W3:Y:S01]  /*9260*/  S2R R19, SR_CTAID.X ;  /* 0x0000000000137919 */ /* 0x000ee20000002500 */
[----:B------:R-:W-:Y:S04]  /*9270*/  BSSY B0, `(.L_x_2225) ;  /* 0x00000e3000007945 */ /* 0x000fe80003800000 */
[----:B------:R-:W4:Y:S08]  /*9280*/  S2UR UR9, SR_CTAID.Z ;  /* 0x00000000000979c3 */ /* 0x000f300000002700 */
[----:B------:R-:W5:Y:S08]  /*9290*/  LDC.64 R20, c[0x0][0xbd8] ;  /* 0x0002f600ff147b82 */ /* 0x000f700000000a00 */
[----:B------:R-:W-:Y:S01]  /*92a0*/  BAR.SYNC.DEFER_BLOCKING 0x1, 0x100 ;  /* 0x0044000000007b1d */ /* 0x000fe20000010000 */
[----:B--2---:R-:W-:-:S07]  /*92b0*/  ISETP.NE.AND P0, PT, R18, 0x1, PT ;  /* 0x000000011200780c */ /* 0x004fce0003f05270 */
[----:B------:R-:W2:Y:S01]  /*92c0*/  S2UR UR8, SR_CTAID.Y ;  /* 0x00000000000879c3 */ /* 0x000ea20000002600 */
[----:B-1----:R-:W-:-:S07]  /*92d0*/  VIADD R4, R4, 0xffffff80 ;  /* 0xffffff8004047836 */ /* 0x002fce0000000000 */
[----:B------:R-:W2:Y:S01]  /*92e0*/  LDC R17, c[0x0][0xc50] ;  /* 0x00031400ff117b82 */ /* 0x000ea20000000800 */
[----:B------:R-:W-:-:S04]  /*92f0*/  SHF.R.S32.HI R5, RZ, 0x1f, R4 ;  /* 0x0000001fff057819 */ /* 0x000fc80000011404 */
[----:B0-----:R-:W-:-:S03]  /*9300*/  LEA.HI R6, R5, R4, RZ, 0x7 ;  /* 0x0000000405067211 */ /* 0x001fc600078f38ff */
[----:B------:R-:W0:Y:S01]  /*9310*/  @P0 LDC R12, c[0x0][0xbec] ;  /* 0x0002fb00ff0c0b82 */ /* 0x000e220000000800 */
[----:B------:R-:W-:Y:S02]  /*9320*/  LEA.HI R5, R5, R4, RZ, 0x2 ;  /* 0x0000000405057211 */ /* 0x000fe400078f10ff */
[----:B------:R-:W-:Y:S02]  /*9330*/  LOP3.LUT R7, R6, 0xffffff80, RZ, 0xc0, !PT ;  /* 0xffffff8006077812 */ /* 0x000fe400078ec0ff */
[----:B------:R-:W-:Y:S02]  /*9340*/  LOP3.LUT R11, R5, 0xfffffffc, RZ, 0xc0, !PT ;  /* 0xfffffffc050b7812 */ /* 0x000fe400078ec0ff */
[C---:B------:R-:W-:Y:S01]  /*9350*/  IADD3 R88, R4.reuse, -R7, RZ ;  /* 0x8000000704587210 */ /* 0x040fe20007ffe0ff */
[----:B------:R-:W1:Y:S02]  /*9360*/  LDC.64 R22, c[0x0][0xb40] ;  /* 0x0002d000ff167b82 */ /* 0x000e640000000a00 */
[----:B------:R-:W-:Y:S01]  /*9370*/  IMAD.IADD R11, R4, 0x1, -R11 ;  /* 0x00000001040b7824 */ /* 0x000fe200078e0a0b */
[----:B------:R-:W-:-:S04]  /*9380*/  SHF.R.S32.HI R9, RZ, 0x1f, R88 ;  /* 0x0000001fff097819 */ /* 0x000fc80000011458 */
[CC--:B------:R-:W-:Y:S01]  /*9390*/  LEA.HI R89, R9.reuse, R88.reuse, RZ, 0x2 ;  /* 0x0000005809597211 */ /* 0x0c0fe200078f10ff */
[----:B------:R-:W1:Y:S01]  /*93a0*/  @P0 LDC R90, c[0x0][0xbec] ;  /* 0x0002fb00ff5a0b82 */ /* 0x000e620000000800 */
[----:B------:R-:W-:Y:S02]  /*93b0*/  LEA.HI R9, R9, R88, RZ, 0x5 ;  /* 0x0000005809097211 */ /* 0x000fe400078f28ff */
[--C-:B------:R-:W-:Y:S02]  /*93c0*/  SHF.R.S32.HI R8, RZ, 0x2, R89.reuse ;  /* 0x00000002ff087819 */ /* 0x100fe40000011459 */
[----:B------:R-:W-:Y:S02]  /*93d0*/  SHF.R.S32.HI R7, RZ, 0x1f, R89 ;  /* 0x0000001fff077819 */ /* 0x000fe40000011459 */
[----:B------:R-:W-:Y:S01]  /*93e0*/  LOP3.LUT R89, R89, 0x7ffffffc, RZ, 0xc0, !PT ;  /* 0x7ffffffc59597812 */ /* 0x000fe200078ec0ff */
[----:B------:R-:W1:Y:S01]  /*93f0*/  @P0 LDC R15, c[0x0][0xbf0] ;  /* 0x0002fc00ff0f0b82 */ /* 0x000e620000000800 */
[----:B------:R-:W-:-:S04]  /*9400*/  LEA.HI R7, R7, R8, RZ, 0x3 ;  /* 0x0000000807077211 */ /* 0x000fc800078f18ff */
[----:B------:R-:W-:Y:S02]  /*9410*/  LOP3.LUT R5, R7, 0xfffffff8, RZ, 0xc0, !PT ;  /* 0xfffffff807057812 */ /* 0x000fe400078ec0ff */
[----:B------:R-:W-:Y:S01]  /*9420*/  SHF.R.S32.HI R7, RZ, 0x7, R6 ;  /* 0x00000007ff077819 */ /* 0x000fe20000011406 */
[----:B------:R-:W1:Y:S02]  /*9430*/  @P0 LDC R91, c[0x0][0xbf0] ;  /* 0x0002fc00ff5b0b82 */ /* 0x000e640000000800 */
[----:B------:R-:W-:Y:S01]  /*9440*/  IMAD.IADD R5, R8, 0x1, -R5 ;  /* 0x0000000108057824 */ /* 0x000fe200078e0a05 */
[----:B------:R-:W-:Y:S02]  /*9450*/  LEA.HI R8, R11, R11, RZ, 0x1 ;  /* 0x0000000b0b087211 */ /* 0x000fe400078f08ff */
[----:B------:R-:W-:Y:S02]  /*9460*/  LEA.HI R4, R6, R7, RZ, 0x1 ;  /* 0x0000000706047211 */ /* 0x000fe400078f08ff */
[----:B------:R-:W-:-:S02]  /*9470*/  LOP3.LUT R8, R8, 0x1ffffffe, RZ, 0xc0, !PT ;  /* 0x1ffffffe08087812 */ /* 0x000fc400078ec0ff */
[----:B------:R-:W-:Y:S02]  /*9480*/  SHF.R.S32.HI R6, RZ, 0x5, R9 ;  /* 0x00000005ff067819 */ /* 0x000fe40000011409 */
[----:B------:R-:W-:Y:S01]  /*9490*/  LOP3.LUT R4, R4, 0x3fffffe, RZ, 0xc0, !PT ;  /* 0x03fffffe04047812 */ /* 0x000fe200078ec0ff */
[----:B------:R-:W-:Y:S01]  /*94a0*/  IMAD.IADD R13, R11, 0x1, -R8 ;  /* 0x000000010b0d7824 */ /* 0x000fe200078e0a08 */
[----:B------:R-:W-:Y:S01]  /*94b0*/  SHF.R.S32.HI R11, RZ, 0x1f, R16 ;  /* 0x0000001fff0b7819 */ /* 0x000fe20000011410 */
[----:B------:R-:W-:Y:S01]  /*94c0*/  IMAD R5, R6, 0x10, R5 ;  /* 0x0000001006057824 */ /* 0x000fe200078e0205 */
[----:B------:R-:W-:-:S03]  /*94d0*/  IADD3 R4, R7, -R4, RZ ;  /* 0x8000000407047210 */ /* 0x000fc60007ffe0ff */
[----:B------:R-:W-:Y:S01]  /*94e0*/  IMAD R7, R11, UR4, RZ ;  /* 0x000000040b077c24 */ /* 0x000fe2000f8e02ff */
[----:B------:R-:W-:Y:S01]  /*94f0*/  LEA R8, R4, R5, 0x6 ;  /* 0x0000000504087211 */ /* 0x000fe200078e30ff */
[----:B------:R-:W-:Y:S01]  /*9500*/  IMAD.WIDE.U32 R4, R16, UR4, RZ ;  /* 0x0000000410047c25 */ /* 0x000fe2000f8e00ff */
[----:B----4-:R-:W-:-:S03]  /*9510*/  USHF.R.S32.HI UR4, URZ, 0x1f, UR9 ;  /* 0x0000001f3f047899 */ /* 0x010fc60008011409 */
[C---:B------:R-:W-:Y:S02]  /*9520*/  IMAD R9, R16.reuse, UR5, R7 ;  /* 0x0000000510097c24 */ /* 0x040fe4000f8e0207 */
[----:B------:R-:W-:Y:S02]  /*9530*/  IMAD R11, R11, UR6, RZ ;  /* 0x000000060b0b7c24 */ /* 0x000fe4000f8e02ff */
[----:B------:R-:W-:Y:S02]  /*9540*/  IMAD.IADD R5, R5, 0x1, R9 ;  /* 0x0000000105057824 */ /* 0x000fe400078e0209 */
[----:B------:R-:W-:Y:S02]  /*9550*/  IMAD R9, R13, 0x8, R8 ;  /* 0x000000080d097824 */ /* 0x000fe400078e0208 */
[----:B------:R-:W-:-:S03]  /*9560*/  IMAD.WIDE.U32 R6, R16, UR6, RZ ;  /* 0x0000000610067c25 */ /* 0x000fc6000f8e00ff */
[----:B---3--:R-:W-:Y:S01]  /*9570*/  LEA R9, R19, R9, 0x7 ;  /* 0x0000000913097211 */ /* 0x008fe200078e38ff */
[----:B------:R-:W-:Y:S01]  /*9580*/  IMAD R11, R16, UR7, R11 ;  /* 0x00000007100b7c24 */ /* 0x000fe2000f8e020b */
[----:B------:R-:W-:Y:S01]  /*9590*/  ULDC.64 UR6, c[0x0][0xb48] ;  /* 0x0002d20000067ab9 */ /* 0x000fe20000000a00 */
[C---:B-----5:R-:W-:Y:S02]  /*95a0*/  IMAD R10, R20.reuse, UR4, RZ ;  /* 0x00000004140a7c24 */ /* 0x060fe4000f8e02ff */
[----:B------:R-:W-:Y:S02]  /*95b0*/  IMAD.MOV R16, RZ, RZ, -R16 ;  /* 0x000000ffff107224 */ /* 0x000fe400078e0a10 */
[----:B------:R-:W-:Y:S02]  /*95c0*/  IMAD R13, R21, UR9, R10 ;  /* 0x00000009150d7c24 */ /* 0x000fe4000f8e020a */
[----:B--2---:R-:W-:Y:S02]  /*95d0*/  IMAD R21, R17, R16, UR8 ;  /* 0x0000000811157e24 */ /* 0x004fe4000f8e0210 */
[----:B------:R-:W-:-:S03]  /*95e0*/  IMAD.WIDE.U32 R4, R20, UR9, R4 ;  /* 0x0000000914047c25 */ /* 0x000fc6000f8e0004 */
[----:B------:R-:W-:Y:S01]  /*95f0*/  SHF.R.S32.HI R14, RZ, 0x1f, R21 ;  /* 0x0000001fff0e7819 */ /* 0x000fe20000011415 */
[----:B0-----:R-:W-:-:S04]  /*9600*/  @P0 IMAD.HI.U32 R10, R9, R12, RZ ;  /* 0x0000000c090a0227 */ /* 0x001fc800078e00ff */
[----:B------:R-:W-:Y:S01]  /*9610*/  IMAD.IADD R7, R7, 0x1, R11 ;  /* 0x0000000107077824 */ /* 0x000fe200078e020b */
[----:B------:R-:W-:Y:S01]  /*9620*/  MOV R11, R9 ;  /* 0x00000009000b7202 */ /* 0x000fe20000000f00 */
[----:B-1----:R-:W-:Y:S01]  /*9630*/  IMAD R12, R22, UR4, RZ ;  /* 0x00000004160c7c24 */ /* 0x002fe2000f8e02ff */
[----:B------:R-:W-:Y:S01]  /*9640*/  @P0 SHF.R.U32.HI R11, RZ, R15, R10 ;  /* 0x0000000fff0b0219 */ /* 0x000fe2000001160a */
[----:B------:R-:W-:Y:S01]  /*9650*/  IMAD.IADD R5, R5, 0x1, R13 ;  /* 0x0000000105057824 */ /* 0x000fe200078e020d */
[----:B------:R-:W-:Y:S01]  /*9660*/  ULDC.64 UR4, c[0x0][0xbe0] ;  /* 0x0002f80000047ab9 */ /* 0x000fe20000000a00 */
[----:B------:R-:W-:-:S04]  /*9670*/  @P0 IMAD.HI.U32 R90, R9, R90, RZ ;  /* 0x0000005a095a0227 */ /* 0x000fc800078e00ff */
[----:B------:R-:W-:Y:S02]  /*9680*/  IMAD R15, R23, UR9, R12 ;  /* 0x00000009170f7c24 */ /* 0x000fe4000f8e020c */
[----:B------:R-:W-:Y:S01]  /*9690*/  IMAD.WIDE.U32 R6, R22, UR9, R6 ;  /* 0x0000000916067c25 */ /* 0x000fe2000f8e0006 */
[----:B------:R-:W-:-:S03]  /*96a0*/  ULDC.64 UR8, c[0x0][0xb28] ;  /* 0x0002ca0000087ab9 */ /* 0x000fc60000000a00 */
[----:B------:R-:W-:Y:S01]  /*96b0*/  IMAD.MOV.U32 R13, RZ, RZ, R9 ;  /* 0x000000ffff0d7224 */ /* 0x000fe200078e0009 */
[----:B------:R-:W-:Y:S01]  /*96c0*/  @P0 SHF.R.U32.HI R13, RZ, R91, R90 ;  /* 0x0000005bff0d0219 */ /* 0x000fe2000001165a */
[----:B------:R-:W-:Y:S01]  /*96d0*/  IMAD R10, R14, UR4, RZ ;  /* 0x000000040e0a7c24 */ /* 0x000fe2000f8e02ff */
[----:B------:R-:W-:Y:S01]  /*96e0*/  IADD3 R7, R7, R15, RZ ;  /* 0x0000000f07077210 */ /* 0x000fe20007ffe0ff */
[----:B------:R-:W-:Y:S01]  /*96f0*/  IMAD.WIDE.U32 R4, R21, UR4, R4 ;  /* 0x0000000415047c25 */ /* 0x000fe2000f8e0004 */
[----:B------:R-:W-:-:S03]  /*9700*/  SHF.R.S32.HI R15, RZ, 0x1f, R11 ;  /* 0x0000001fff0f7819 */ /* 0x000fc6000001140b */
[----:B------:R-:W-:Y:S01]  /*9710*/  IMAD R14, R14, UR6, RZ ;  /* 0x000000060e0e7c24 */ /* 0x000fe2000f8e02ff */
[----:B------:R-:W-:Y:S01]  /*9720*/  IADD3 R4, P0, R11, R4, RZ ;  /* 0x000000040b047210 */ /* 0x000fe20007f1e0ff */
[C---:B------:R-:W-:Y:S01]  /*9730*/  IMAD R12, R21.reuse, UR5, R10 ;  /* 0x00000005150c7c24 */ /* 0x040fe2000f8e020a */
[----:B------:R-:W-:Y:S01]  /*9740*/  SHF.R.S32.HI R10, RZ, 0x1f, R13 ;  /* 0x0000001fff0a7819 */ /* 0x000fe2000001140d */
[----:B------:R-:W-:Y:S01]  /*9750*/  IMAD.MOV R11, RZ, RZ, -R11 ;  /* 0x000000ffff0b7224 */ /* 0x000fe200078e0a0b */
[----:B------:R-:W-:Y:S01]  /*9760*/  ULDC.64 UR4, c[0x0][0xb30] ;  /* 0x0002cc0000047ab9 */ /* 0x000fe20000000a00 */
[----:B------:R-:W-:Y:S01]  /*9770*/  IMAD R17, R21, UR7, R14 ;  /* 0x0000000715117c24 */ /* 0x000fe2000f8e020e */
[----:B------:R-:W-:Y:S01]  /*9780*/  IADD3.X R5, R15, R5, R12, P0, !PT ;  /* 0x000000050f057210 */ /* 0x000fe200007fe40c */
[----:B------:R-:W-:Y:S01]  /*9790*/  IMAD.WIDE.U32 R6, R21, UR6, R6 ;  /* 0x0000000615067c25 */ /* 0x000fe2000f8e0006 */
[----:B------:R-:W-:Y:S01]  /*97a0*/  ULDC.64 UR6, c[0x0][0xbc8] ;  /* 0x0002f20000067ab9 */ /* 0x000fe20000000a00 */
[----:B------:R-:W-:-:S02]  /*97b0*/  IADD3 R21, R88, -R89, RZ ;  /* 0x8000005958157210 */ /* 0x000fc40007ffe0ff */
[----:B------:R-:W-:Y:S01]  /*97c0*/  IMAD.MOV R14, RZ, RZ, -R13 ;  /* 0x000000ffff0e7224 */ /* 0x000fe200078e0a0d */
[----:B------:R-:W-:Y:S01]  /*97d0*/  IADD3 R7, R7, R17, RZ ;  /* 0x0000001107077210 */ /* 0x000fe20007ffe0ff */
[----:B------:R-:W-:Y:S02]  /*97e0*/  IMAD R10, R10, UR4, RZ ;  /* 0x000000040a0a7c24 */ /* 0x000fe4000f8e02ff */
[C-C-:B------:R-:W-:Y:S02]  /*97f0*/  IMAD R11, R18.reuse, R11, R9.reuse ;  /* 0x0000000b120b7224 */ /* 0x140fe400078e0209 */
[----:B------:R-:W-:Y:S02]  /*9800*/  IMAD R9, R18, R14, R9 ;  /* 0x0000000e12097224 */ /* 0x000fe400078e0209 */
[C---:B------:R-:W-:Y:S01]  /*9810*/  IMAD R15, R13.reuse, UR5, R10 ;  /* 0x000000050d0f7c24 */ /* 0x040fe2000f8e020a */
[----:B------:R-:W-:Y:S01]  /*9820*/  SHF.R.S32.HI R10, RZ, 0x1f, R11 ;  /* 0x0000001fff0a7819 */ /* 0x000fe2000001140b */
[----:B------:R-:W-:Y:S01]  /*9830*/  IMAD.WIDE.U32 R6, R13, UR4, R6 ;  /* 0x000000040d067c25 */ /* 0x000fe2000f8e0006 */
[----:B------:R-:W-:Y:S01]  /*9840*/  SHF.R.S32.HI R12, RZ, 0x1f, R9 ;  /* 0x0000001fff0c7819 */ /* 0x000fe20000011409 */
[----:B------:R-:W0:Y:S01]  /*9850*/  S2UR UR5, SR_CgaCtaId ;  /* 0x00000000000579c3 */ /* 0x000e220000008800 */
[----:B------:R-:W-:Y:S01]  /*9860*/  UMOV UR4, 0x400 ;  /* 0x0000040000047882 */ /* 0x000fe20000000000 */
[----:B------:R-:W-:-:S02]  /*9870*/  IMAD R10, R10, UR6, RZ ;  /* 0x000000060a0a7c24 */ /* 0x000fc4000f8e02ff */
        /* <DEDUP_REMOVED lines=11> */
[----:B------:R-:W-:Y:S01]  /*9930*/  IADD3 R5, R7, R11, RZ ;  /* 0x0000000b07057210 */ /* 0x000fe20007ffe0ff */
[----:B------:R-:W-:Y:S01]  /*9940*/  IMAD R8, R19, 0x80, R8 ;  /* 0x0000008013087824 */ /* 0x000fe200078e0208 */
[----:B------:R-:W-:Y:S01]  /*9950*/  LEA R20, P1, R6, UR8, 0x2 ;  /* 0x0000000806147c11 */ /* 0x000fe2000f8210ff */
[----:B0-----:R-:W-:Y:S01]  /*9960*/  ULEA UR4, UR5, UR4, 0x18 ;  /* 0x0000000405047291 */ /* 0x001fe2000f8ec03f */
        /* <DEDUP_REMOVED lines=8> */
[-C--:B------:R-:W-:Y:S01]  /*99f0*/  ISETP.GE.OR P1, PT, R8, R19.reuse, P0 ;  /* 0x000000130800720c */ /* 0x080fe20000726670 */
[----:B------:R-:W-:Y:S01]  /*9a00*/  IMAD.SHL.U32 R21, R21, 0x2, RZ ;  /* 0x0000000215157824 */ /* 0x000fe200078e00ff */
[-C--:B------:R-:W-:Y:S01]  /*9a10*/  ISETP.GE.OR P0, PT, R18, R19.reuse, P0 ;  /* 0x000000131200720c */ /* 0x080fe20000706670 */
[----:B------:R-:W-:Y:S01]  /*9a20*/  SHFL.IDX PT, R6, R10, 0x1, 0x1c1f ;  /* 0x003c1f000a067f89 */ /* 0x000fe200000e0000 */
[----:B------:R-:W-:Y:S01]  /*9a30*/  UPRMT UR4, URZ, 0x654, UR4 ;  /* 0x000006543f047896 */ /* 0x000fe20008000004 */
[----:B------:R-:W-:-:S02]  /*9a40*/  ISETP.GE.AND P2, PT, R8, R19, PT ;  /* 0x000000130800720c */ /* 0x000fc40003f46270 */
[----:B------:R-:W1:Y:S04]  /*9a50*/  SHFL.IDX PT, R7, R9, 0x1, 0x1c1f ;  /* 0x003c1f0009077f89 */ /* 0x000e6800000e0000 */
[----:B------:R2:W3:Y:S02]  /*9a60*/  SHFL.IDX PT, R16, R20, RZ, 0x1c1f ;  /* 0x001c1fff14107589 */ /* 0x0004e400000e0000 */
[----:B------:R-:W-:Y:S02]  /*9a70*/  SYNCS.ARRIVE.TRANS64.RED.A1T0 RZ, [UR4], RZ ;  /* 0x000000ffffff79a7 */ /* 0x000fe40008100404 */
[----:B------:R2:W4:Y:S04]  /*9a80*/  SHFL.IDX PT, R17, R22, RZ, 0x1c1f ;  /* 0x001c1fff16117589 */ /* 0x00052800000e0000 */
[----:B0-----:R2:W-:Y:S04]  /*9a90*/  @!P1 ST.E desc[UR36][R4.64], R3 ;  /* 0x0000000304009985 */ /* 0x0015e8000c101924 */
[----:B-1----:R2:W-:Y:S01]  /*9aa0*/  @!P0 ST.E desc[UR36][R6.64], R0 ;  /* 0x0000000006008985 */ /* 0x0025e2000c101924 */
[----:B------:R-:W-:Y:S05]  /*9ab0*/  @P2 BRA `(.L_x_2226) ;  /* 0x0000000400782947 */ /* 0x000fea0003800000 */
[C---:B--2---:R-:W-:Y:S01]  /*9ac0*/  VIADD R0, R21.reuse, 0x8 ;  /* 0x0000000815007836 */ /* 0x044fe20000000000 */
[----:B------:R-:W-:Y:S01]  /*9ad0*/  ULDC UR4, c[0x0][0xac8] ;  /* 0x0002b20000047ab9 */ /* 0x000fe20000000800 */
[C---:B------:R-:W-:Y:S01]  /*9ae0*/  IADD3 R3, R21.reuse, 0x10, RZ ;  /* 0x0000001015037810 */ /* 0x040fe20007ffe0ff */
[C---:B------:R-:W-:Y:S01]  /*9af0*/  VIADD R8, R21.reuse, 0x18 ;  /* 0x0000001815087836 */ /* 0x040fe20000000000 */
[C---:B------:R-:W-:Y:S01]  /*9b00*/  ISETP.GE.AND P2, PT, R21.reuse, UR4, PT ;  /* 0x0000000415007c0c */ /* 0x040fe2000bf46270 */
[C---:B------:R-:W-:Y:S01]  /*9b10*/  VIADD R10, R21.reuse, 0x30 ;  /* 0x00000030150a7836 */ /* 0x040fe20000000000 */
[----:B------:R-:W-:Y:S01]  /*9b20*/  ISETP.GE.AND P3, PT, R0, UR4, PT ;  /* 0x0000000400007c0c */ /* 0x000fe2000bf66270 */
[----:B------:R-:W-:Y:S01]  /*9b30*/  VIADD R11, R21, 0x38 ;  /* 0x00000038150b7836 */ /* 0x000fe20000000000 */
[----:B------:R-:W-:Y:S01]  /*9b40*/  ISETP.GE.AND P0, PT, R3, UR4, PT ;  /* 0x0000000403007c0c */ /* 0x000fe2000bf06270 */
[C---:B------:R-:W-:Y:S01]  /*9b50*/  VIADD R15, R21.reuse, 0x60 ;  /* 0x00000060150f7836 */ /* 0x040fe20000000000 */
[----:B------:R-:W-:-:S02]  /*9b60*/  IADD3 R9, R21, 0x28, RZ ;  /* 0x0000002815097810 */ /* 0x000fc40007ffe0ff */
[----:B------:R-:W-:Y:S02]  /*9b70*/  ISETP.GE.AND P1, PT, R8, UR4, PT ;  /* 0x0000000408007c0c */ /* 0x000fe4000bf26270 */
[C---:B------:R-:W-:Y:S02]  /*9b80*/  IADD3 R12, R21.reuse, 0x40, RZ ;  /* 0x00000040150c7810 */ /* 0x040fe40007ffe0ff */
[----:B------:R-:W-:Y:S01]  /*9b90*/  ISETP.GE.AND P4, PT, R10, UR4, PT ;  /* 0x000000040a007c0c */ /* 0x000fe2000bf86270 */
[----:B---34-:R-:W-:Y:S01]  /*9ba0*/  @!P2 IMAD.WIDE R4, R21, 0x4, R16 ;  /* 0x000000041504a825 */ /* 0x018fe200078e0210 */
[----:B------:R-:W-:Y:S02]  /*9bb0*/  ISETP.GE.AND P5, PT, R11, UR4, PT ;  /* 0x000000040b007c0c */ /* 0x000fe4000bfa6270 */
[----:B------:R-:W-:Y:S02]  /*9bc0*/  @!P3 LEA.HI R0, R0, R0, RZ, 0x1 ;  /* 0x000000000000b211 */ /* 0x000fe400078f08ff */
[----:B------:R0:W-:Y:S01]  /*9bd0*/  @!P2 ST.E.64 desc[UR36][R4.64], R24 ;  /* 0x000000180400a985 */ /* 0x0001e2000c101b24 */
[----:B------:R-:W-:-:S02]  /*9be0*/  @!P0 LEA.HI R3, R3, R3, RZ, 0x1 ;  /* 0x0000000303038211 */ /* 0x000fc400078f08ff */
[----:B------:R-:W-:Y:S01]  /*9bf0*/  @!P3 LOP3.LUT R7, R0, 0xfffffffe, RZ, 0xc0, !PT ;  /* 0xfffffffe0007b812 */ /* 0x000fe200078ec0ff */
[----:B------:R-:W-:Y:S01]  /*9c00*/  VIADD R0, R21, 0x20 ;  /* 0x0000002015007836 */ /* 0x000fe20000000000 */
[----:B------:R-:W-:Y:S02]  /*9c10*/  ISETP.GE.AND P6, PT, R12, UR4, PT ;  /* 0x000000040c007c0c */ /* 0x000fe4000bfc6270 */
[----:B------:R-:W-:Y:S01]  /*9c20*/  @!P0 LOP3.LUT R3, R3, 0xfffffffe, RZ, 0xc0, !PT ;  /* 0xfffffffe03038812 */ /* 0x000fe200078ec0ff */
[--C-:B------:R-:W-:Y:S01]  /*9c30*/  @!P3 IMAD.WIDE R6, R7, 0x4, R16.reuse ;  /* 0x000000040706b825 */ /* 0x100fe200078e0210 */
[----:B------:R-:W-:Y:S02]  /*9c40*/  ISETP.GE.AND P2, PT, R0, UR4, PT ;  /* 0x0000000400007c0c */ /* 0x000fe4000bf46270 */
[----:B------:R-:W-:Y:S02]  /*9c50*/  @!P1 LEA.HI R8, R8, R8, RZ, 0x1 ;  /* 0x0000000808089211 */ /* 0x000fe400078f08ff */
[----:B------:R1:W-:Y:S01]  /*9c60*/  @!P3 ST.E.64 desc[UR36][R6.64], R28 ;  /* 0x0000001c0600b985 */ /* 0x0003e2000c101b24 */
[----:B------:R-:W-:Y:S01]  /*9c70*/  ISETP.GE.AND P3, PT, R9, UR4, PT ;  /* 0x0000000409007c0c */ /* 0x000fe2000bf66270 */
[----:B0-----:R-:W-:Y:S01]  /*9c80*/  @!P0 IMAD.WIDE R4, R3, 0x4, R16 ;  /* 0x0000000403048825 */ /* 0x001fe200078e0210 */
[----:B------:R-:W-:-:S02]  /*9c90*/  @!P4 LEA.HI R10, R10, R10, RZ, 0x1 ;  /* 0x0000000a0a0ac211 */ /* 0x000fc400078f08ff */
[----:B------:R-:W-:Y:S02]  /*9ca0*/  @!P6 LEA.HI R12, R12, R12, RZ, 0x1 ;  /* 0x0000000c0c0ce211 */ /* 0x000fe400078f08ff */
[----:B------:R0:W-:Y:S01]  /*9cb0*/  @!P0 ST.E.64 desc[UR36][R4.64], R32 ;  /* 0x0000002004008985 */ /* 0x0001e2000c101b24 */
[----:B------:R-:W-:Y:S02]  /*9cc0*/  IADD3 R14, R21, 0x58, RZ ;  /* 0x00000058150e7810 */ /* 0x000fe40007ffe0ff */
[----:B------:R-:W-:-:S04]  /*9cd0*/  @!P2 LEA.HI R0, R0, R0, RZ, 0x1 ;  /* 0x000000000000a211 */ /* 0x000fc800078f08ff */
[----:B------:R-:W-:Y:S02]  /*9ce0*/  @!P3 LEA.HI R3, R9, R9, RZ, 0x1 ;  /* 0x000000090903b211 */ /* 0x000fe400078f08ff */
[----:B-1----:R-:W-:Y:S02]  /*9cf0*/  @!P1 LOP3.LUT R7, R8, 0xfffffffe, RZ, 0xc0, !PT ;  /* 0xfffffffe08079812 */ /* 0x002fe400078ec0ff */
[----:B------:R-:W-:Y:S02]  /*9d00*/  @!P2 LOP3.LUT R9, R0, 0xfffffffe, RZ, 0xc0, !PT ;  /* 0xfffffffe0009a812 */ /* 0x000fe400078ec0ff */
[----:B------:R-:W-:Y:S01]  /*9d10*/  @!P3 LOP3.LUT R3, R3, 0xfffffffe, RZ, 0xc0, !PT ;  /* 0xfffffffe0303b812 */ /* 0x000fe200078ec0ff */
[--C-:B------:R-:W-:Y:S01]  /*9d20*/  @!P1 IMAD.WIDE R6, R7, 0x4, R16.reuse ;  /* 0x0000000407069825 */ /* 0x100fe200078e0210 */
[----:B------:R-:W-:Y:S02]  /*9d30*/  @!P5 LEA.HI R0, R11, R11, RZ, 0x1 ;  /* 0x0000000b0b00d211 */ /* 0x000fe400078f08ff */
[----:B------:R-:W-:Y:S01]  /*9d40*/  @!P4 LOP3.LUT R11, R10, 0xfffffffe, RZ, 0xc0, !PT ;  /* 0xfffffffe0a0bc812 */ /* 0x000fe200078ec0ff */
[--C-:B0-----:R-:W-:Y:S01]  /*9d50*/  @!P3 IMAD.WIDE R4, R3, 0x4, R16.reuse ;  /* 0x000000040304b825 */ /* 0x101fe200078e0210 */
[----:B------:R-:W-:Y:S01]  /*9d60*/  @!P5 LOP3.LUT R13, R0, 0xfffffffe, RZ, 0xc0, !PT ;  /* 0xfffffffe000dd812 */ /* 0x000fe200078ec0ff */
[----:B------:R0:W-:Y:S01]  /*9d70*/  @!P1 ST.E.64 desc[UR36][R6.64], R36 ;  /* 0x0000002406009985 */ /* 0x0001e2000c101b24 */
[----:B------:R-:W-:Y:S01]  /*9d80*/  @!P6 LOP3.LUT R3, R12, 0xfffffffe, RZ, 0xc0, !PT ;  /* 0xfffffffe0c03e812 */ /* 0x000fe200078ec0ff */
[----:B------:R-:W-:-:S04]  /*9d90*/  @!P2 IMAD.WIDE R8, R9, 0x4, R16 ;  /* 0x000000040908a825 */ /* 0x000fc800078e0210 */
[----:B------:R-:W-:Y:S01]  /*9da0*/  VIADD R0, R21, 0x48 ;  /* 0x0000004815007836 */ /* 0x000fe20000000000 */
[----:B------:R1:W-:Y:S01]  /*9db0*/  @!P2 ST.E.64 desc[UR36][R8.64], R40 ;  /* 0x000000280800a985 */ /* 0x0003e2000c101b24 */
[----:B------:R-:W-:-:S03]  /*9dc0*/  ISETP.GE.AND P2, PT, R14, UR4, PT ;  /* 0x000000040e007c0c */ /* 0x000fc6000bf46270 */
[----:B------:R2:W-:Y:S01]  /*9dd0*/  @!P3 ST.E.64 desc[UR36][R4.64], R44 ;  /* 0x0000002c0400b985 */ /* 0x0005e2000c101b24 */
[----:B------:R-:W-:Y:S01]  /*9de0*/  ISETP.GE.AND P0, PT, R0, UR4, PT ;  /* 0x0000000400007c0c */ /* 0x000fe2000bf06270 */
[----:B0-----:R-:W-:Y:S01]  /*9df0*/  @!P4 IMAD.WIDE R6, R11, 0x4, R16 ;  /* 0x000000040b06c825 */ /* 0x001fe200078e0210 */
[----:B------:R-:W-:-:S03]  /*9e00*/  ISETP.GE.AND P3, PT, R15, UR4, PT ;  /* 0x000000040f007c0c */ /* 0x000fc6000bf66270 */
[--C-:B------:R-:W-:Y:S01]  /*9e10*/  @!P5 IMAD.WIDE R10, R13, 0x4, R16.reuse ;  /* 0x000000040d0ad825 */ /* 0x100fe200078e0210 */
[----:B------:R0:W-:Y:S01]  /*9e20*/  @!P4 ST.E.64 desc[UR36][R6.64], R48 ;  /* 0x000000300600c985 */ /* 0x0001e2000c101b24 */
[----:B-1----:R-:W-:Y:S02]  /*9e30*/  IADD3 R9, R21, 0x70, RZ ;  /* 0x0000007015097810 */ /* 0x002fe40007ffe0ff */
[----:B------:R-:W-:Y:S01]  /*9e40*/  @!P6 IMAD.WIDE R12, R3, 0x4, R16 ;  /* 0x00000004030ce825 */ /* 0x000fe200078e0210 */
[----:B------:R1:W-:Y:S01]  /*9e50*/  @!P5 ST.E.64 desc[UR36][R10.64], R52 ;  /* 0x000000340a00d985 */ /* 0x0003e2000c101b24 */
[----:B------:R-:W-:Y:S02]  /*9e60*/  @!P2 LEA.HI R14, R14, R14, RZ, 0x1 ;  /* 0x0000000e0e0ea211 */ /* 0x000fe400078f08ff */
[C---:B------:R-:W-:Y:S01]  /*9e70*/  VIADD R3, R21.reuse, 0x50 ;  /* 0x0000005015037836 */ /* 0x040fe20000000000 */
[----:B------:R3:W-:Y:S01]  /*9e80*/  @!P6 ST.E.64 desc[UR36][R12.64], R56 ;  /* 0x000000380c00e985 */ /* 0x0007e2000c101b24 */
[----:B--2---:R-:W-:Y:S01]  /*9e90*/  VIADD R5, R21, 0x78 ;  /* 0x0000007815057836 */ /* 0x004fe20000000000 */
[----:B------:R-:W-:Y:S01]  /*9ea0*/  ISETP.GE.AND P5, PT, R9, UR4, PT ;  /* 0x0000000409007c0c */ /* 0x000fe2000bfa6270 */
[----:B------:R-:W-:Y:S01]  /*9eb0*/  VIADD R8, R21, 0x68 ;  /* 0x0000006815087836 */ /* 0x000fe20000000000 */
[----:B------:R-:W-:-:S02]  /*9ec0*/  ISETP.GE.AND P1, PT, R3, UR4, PT ;  /* 0x0000000403007c0c */ /* 0x000fc4000bf26270 */
[----:B------:R-:W-:Y:S02]  /*9ed0*/  ISETP.GE.AND P6, PT, R5, UR4, PT ;  /* 0x0000000405007c0c */ /* 0x000fe4000bfc6270 */
[----:B------:R-:W-:Y:S02]  /*9ee0*/  ISETP.GE.AND P4, PT, R8, UR4, PT ;  /* 0x0000000408007c0c */ /* 0x000fe4000bf86270 */
[----:B------:R-:W-:Y:S02]  /*9ef0*/  @!P0 LEA.HI R0, R0, R0, RZ, 0x1 ;  /* 0x0000000000008211 */ /* 0x000fe400078f08ff */
[----:B------:R-:W-:-:S03]  /*9f00*/  @!P3 LEA.HI R15, R15, R15, RZ, 0x1 ;  /* 0x0000000f0f0fb211 */ /* 0x000fc600078f08ff */
[----:B------:R-:W-:Y:S02]  /*9f10*/  @!P5 LEA.HI R4, R9, R9, RZ, 0x1 ;  /* 0x000000090904d211 */ /* 0x000fe400078f08ff */
[----:B------:R-:W-:Y:S02]  /*9f20*/  @!P1 LEA.HI R3, R3, R3, RZ, 0x1 ;  /* 0x0000000303039211 */ /* 0x000fe400078f08ff */
[----:B0-----:R-:W-:Y:S02]  /*9f30*/  @!P6 LEA.HI R6, R5, R5, RZ, 0x1 ;  /* 0x000000050506e211 */ /* 0x001fe400078f08ff */
[----:B------:R-:W-:Y:S02]  /*9f40*/  @!P4 LEA.HI R8, R8, R8, RZ, 0x1 ;  /* 0x000000080808c211 */ /* 0x000fe400078f08ff */
[----:B------:R-:W-:Y:S02]  /*9f50*/  @!P0 LOP3.LUT R5, R0, 0xfffffffe, RZ, 0xc0, !PT ;  /* 0xfffffffe00058812 */ /* 0x000fe400078ec0ff */
[----:B------:R-:W-:-:S02]  /*9f60*/  @!P1 LOP3.LUT R3, R3, 0xfffffffe, RZ, 0xc0, !PT ;  /* 0xfffffffe03039812 */ /* 0x000fc400078ec0ff */
[----:B------:R-:W-:Y:S02]  /*9f70*/  @!P2 LOP3.LUT R9, R14, 0xfffffffe, RZ, 0xc0, !PT ;  /* 0xfffffffe0e09a812 */ /* 0x000fe400078ec0ff */
[----:B-1----:R-:W-:Y:S02]  /*9f80*/  @!P3 LOP3.LUT R11, R15, 0xfffffffe, RZ, 0xc0, !PT ;  /* 0xfffffffe0f0bb812 */ /* 0x002fe400078ec0ff */
[----:B---3--:R-:W-:Y:S01]  /*9f90*/  @!P4 LOP3.LUT R13, R8, 0xfffffffe, RZ, 0xc0, !PT ;  /* 0xfffffffe080dc812 */ /* 0x008fe200078ec0ff */
        /* <DEDUP_REMOVED lines=16> */
.L_x_2226:
[----:B------:R-:W-:Y:S05]  /*a0a0*/  BSYNC B0 ;  /* 0x0000000000007941 */ /* 0x000fea0003800000 */
.L_x_2225:
[----:B------:R-:W-:Y:S01]  /*a0b0*/  ISETP.GE.AND P0, PT, R18, R19, PT ;  /* 0x000000131200720c */ /* 0x000fe20003f06270 */
[----:B0-----:R0:W1:Y:S04]  /*a0c0*/  SHFL.IDX PT, R15, R22, 0x1, 0x1c1f ;  /* 0x003c1f00160f7f89 */ /* 0x00106800000e0000 */
[----:B------:R0:W0:Y:S08]  /*a0d0*/  SHFL.IDX PT, R14, R20, 0x1, 0x1c1f ;  /* 0x003c1f00140e7f89 */ /* 0x00003000000e0000 */
[----:B------:R-:W-:Y:S05]  /*a0e0*/  @P0 BRA `(.L_x_2185) ;  /* 0x0000004400100947 */ /* 0x000fea0003800000 */
[----:B------:R-:W-:Y:S01]  /*a0f0*/  ULDC UR4, c[0x0][0xac8] ;  /* 0x0002b20000047ab9 */ /* 0x000fe20000000800 */
[C---:B--2---:R-:W-:Y:S01]  /*a100*/  VIADD R0, R21.reuse, 0x8 ;  /* 0x0000000815007836 */ /* 0x044fe20000000000 */
[C---:B------:R-:W-:Y:S01]  /*a110*/  ISETP.GE.AND P0, PT, R21.reuse, UR4, PT ;  /* 0x0000000415007c0c */ /* 0x040fe2000bf06270 */
[C---:B------:R-:W-:Y:S01]  /*a120*/  VIADD R8, R21.reuse, 0x18 ;  /* 0x0000001815087836 */ /* 0x040fe20000000000 */
[C---:B------:R-:W-:Y:S01]  /*a130*/  IADD3 R3, R21.reuse, 0x10, RZ ;  /* 0x0000001015037810 */ /* 0x040fe20007ffe0ff */
[C---:B------:R-:W-:Y:S01]  /*a140*/  VIADD R9, R21.reuse, 0x20 ;  /* 0x0000002015097836 */ /* 0x040fe20000000000 */
[----:B------:R-:W-:Y:S01]  /*a150*/  ISETP.GE.AND P5, PT, R0, UR4, PT ;  /* 0x0000000400007c0c */ /* 0x000fe2000bfa6270 */
[----:B------:R-:W-:Y:S01]  /*a160*/  VIADD R11, R21, 0x30 ;  /* 0x00000030150b7836 */ /* 0x000fe20000000000 */
[----:B------:R-:W-:Y:S01]  /*a170*/  ISETP.GE.AND P6, PT, R3, UR4, PT ;  /* 0x0000000403007c0c */ /* 0x000fe2000bfc6270 */
[C---:B------:R-:W-:Y:S01]  /*a180*/  VIADD R12, R21.reuse, 0x38 ;  /* 0x00000038150c7836 */ /* 0x040fe20000000000 */
[C---:B------:R-:W-:Y:S01]  /*a190*/  IADD3 R10, R21.reuse, 0x28, RZ ;  /* 0x00000028150a7810 */ /* 0x040fe20007ffe0ff */
[----:B------:R-:W-:Y:S01]  /*a1a0*/  VIADD R18, R21, 0x48 ;  /* 0x0000004815127836 */ /* 0x000fe20000000000 */
[----:B------:R-:W-:Y:S01]  /*a1b0*/  ISETP.GE.AND P4, PT, R9, UR4, PT ;  /* 0x0000000409007c0c */ /* 0x000fe2000bf86270 */
[C---:B------:R-:W-:Y:S01]  /*a1c0*/  VIADD R19, R21.reuse, 0x68 ;  /* 0x0000006815137836 */ /* 0x040fe20000000000 */
[----:B------:R-:W-:Y:S01]  /*a1d0*/  ISETP.GE.AND P3, PT, R10, UR4, PT ;  /* 0x000000040a007c0c */ /* 0x000fe2000bf66270 */
[----:B01----:R-:W-:Y:S01]  /*a1e0*/  @!P0 IMAD.WIDE R4, R21, 0x4, R14 ;  /* 0x0000000415048825 */ /* 0x003fe200078e020e */
        /* <DEDUP_REMOVED lines=14> */
[----:B------:R-:W-:Y:S01]  /*a2d0*/  @!P1 LEA.HI R12, R12, R12, RZ, 0x1 ;  /* 0x0000000c0c0c9211 */ /* 0x000fe200078f08ff */
[----:B------:R0:W-:Y:S01]  /*a2e0*/  @!P5 ST.E.64 desc[UR36][R4.64], R30 ;  /* 0x0000001e0400d985 */ /* 0x0001e2000c101b24 */
[----:B------:R-:W-:-:S02]  /*a2f0*/  @!P0 LOP3.LUT R3, R8, 0xfffffffe, RZ, 0xc0, !PT ;  /* 0xfffffffe08038812 */ /* 0x000fc400078ec0ff */
[----:B------:R-:W-:Y:S01]  /*a300*/  @!P4 LOP3.LUT R9, R9, 0xfffffffe, RZ, 0xc0, !PT ;  /* 0xfffffffe0909c812 */ /* 0x000fe200078ec0ff */
[----:B------:R1:W-:Y:S01]  /*a310*/  @!P6 ST.E.64 desc[UR36][R6.64], R34 ;  /* 0x000000220600e985 */ /* 0x0003e2000c101b24 */
[----:B------:R-:W-:Y:S02]  /*a320*/  @!P3 LOP3.LUT R11, R10, 0xfffffffe, RZ, 0xc0, !PT ;  /* 0xfffffffe0a0bb812 */ /* 0x000fe400078ec0ff */
[----:B------:R-:W-:Y:S01]  /*a330*/  @!P2 LOP3.LUT R13, R0, 0xfffffffe, RZ, 0xc0, !PT ;  /* 0xfffffffe000da812 */ /* 0x000fe200078ec0ff */
[C---:B------:R-:W-:Y:S01]  /*a340*/  VIADD R0, R21.reuse, 0x50 ;  /* 0x0000005015007836 */ /* 0x040fe20000000000 */
[----:B---3--:R-:W-:Y:S02]  /*a350*/  IADD3 R16, R21, 0x40, RZ ;  /* 0x0000004015107810 */ /* 0x008fe40007ffe0ff */
[----:B----4-:R-:W-:Y:S02]  /*a360*/  @!P1 LOP3.LUT R17, R12, 0xfffffffe, RZ, 0xc0, !PT ;  /* 0xfffffffe0c119812 */ /* 0x010fe400078ec0ff */
[----:B------:R-:W-:Y:S01]  /*a370*/  ISETP.GE.AND P5, PT, R16, UR4, PT ;  /* 0x0000000410007c0c */ /* 0x000fe2000bfa6270 */
[----:B0-----:R-:W-:Y:S01]  /*a380*/  @!P0 IMAD.WIDE R4, R3, 0x4, R14 ;  /* 0x0000000403048825 */ /* 0x001fe200078e020e */
[----:B------:R-:W-:-:S02]  /*a390*/  ISETP.GE.AND P6, PT, R18, UR4, PT ;  /* 0x0000000412007c0c */ /* 0x000fc4000bfc6270 */
[----:B------:R-:W-:Y:S01]  /*a3a0*/  IADD3 R3, R21, 0x58, RZ ;  /* 0x0000005815037810 */ /* 0x000fe20007ffe0ff */
[--C-:B-1----:R-:W-:Y:S01]  /*a3b0*/  @!P4 IMAD.WIDE R6, R9, 0x4, R14.reuse ;  /* 0x000000040906c825 */ /* 0x102fe200078e020e */
[----:B------:R0:W-:Y:S01]  /*a3c0*/  @!P0 ST.E.64 desc[UR36][R4.64], R38 ;  /* 0x0000002604008985 */ /* 0x0001e2000c101b24 */
[----:B------:R-:W-:Y:S02]  /*a3d0*/  IADD3 R20, R21, 0x70, RZ ;  /* 0x0000007015147810 */ /* 0x000fe40007ffe0ff */
[--C-:B------:R-:W-:Y:S01]  /*a3e0*/  @!P3 IMAD.WIDE R8, R11, 0x4, R14.reuse ;  /* 0x000000040b08b825 */ /* 0x100fe200078e020e */
[----:B------:R1:W-:Y:S01]  /*a3f0*/  @!P4 ST.E.64 desc[UR36][R6.64], R42 ;  /* 0x0000002a0600c985 */ /* 0x0003e2000c101b24 */
[----:B------:R-:W-:Y:S02]  /*a400*/  ISETP.GE.AND P0, PT, R0, UR4, PT ;  /* 0x0000000400007c0c */ /* 0x000fe4000bf06270 */
[----:B------:R-:W-:Y:S01]  /*a410*/  @!P2 IMAD.WIDE R10, R13, 0x4, R14 ;  /* 0x000000040d0aa825 */ /* 0x000fe200078e020e */
[----:B------:R2:W-:Y:S01]  /*a420*/  @!P3 ST.E.64 desc[UR36][R8.64], R46 ;  /* 0x0000002e0800b985 */ /* 0x0005e2000c101b24 */
[----:B------:R-:W-:-:S02]  /*a430*/  ISETP.GE.AND P3, PT, R19, UR4, PT ;  /* 0x0000000413007c0c */ /* 0x000fc4000bf66270 */
[----:B------:R-:W-:Y:S01]  /*a440*/  @!P1 IMAD.WIDE R12, R17, 0x4, R14 ;  /* 0x00000004110c9825 */ /* 0x000fe200078e020e */
[----:B------:R3:W-:Y:S01]  /*a450*/  @!P2 ST.E.64 desc[UR36][R10.64], R50 ;  /* 0x000000320a00a985 */ /* 0x0007e2000c101b24 */
[----:B------:R-:W-:Y:S02]  /*a460*/  ISETP.GE.AND P4, PT, R20, UR4, PT ;  /* 0x0000000414007c0c */ /* 0x000fe4000bf86270 */
[----:B------:R-:W-:Y:S01]  /*a470*/  VIADD R17, R21, 0x60 ;  /* 0x0000006015117836 */ /* 0x000fe20000000000 */
[----:B------:R4:W-:Y:S01]  /*a480*/  @!P1 ST.E.64 desc[UR36][R12.64], R54 ;  /* 0x000000360c009985 */ /* 0x0009e2000c101b24 */
[----:B------:R-:W-:Y:S01]  /*a490*/  ISETP.GE.AND P1, PT, R3, UR4, PT ;  /* 0x0000000403007c0c */ /* 0x000fe2000bf26270 */
[----:B------:R-:W-:Y:S01]  /*a4a0*/  VIADD R21, R21, 0x78 ;  /* 0x0000007815157836 */ /* 0x000fe20000000000 */
[----:B------:R-:W-:Y:S02]  /*a4b0*/  @!P5 LEA.HI R16, R16, R16, RZ, 0x1 ;  /* 0x000000101010d211 */ /* 0x000fe400078f08ff */
[----:B------:R-:W-:-:S02]  /*a4c0*/  ISETP.GE.AND P2, PT, R17, UR4, PT ;  /* 0x0000000411007c0c */ /* 0x000fc4000bf46270 */
[----:B------:R-:W-:Y:S02]  /*a4d0*/  @!P6 LEA.HI R18, R18, R18, RZ, 0x1 ;  /* 0x000000121212e211 */ /* 0x000fe400078f08ff */
[----:B0-----:R-:W-:Y:S02]  /*a4e0*/  @!P5 LOP3.LUT R5, R16, 0xfffffffe, RZ, 0xc0, !PT ;  /* 0xfffffffe1005d812 */ /* 0x001fe400078ec0ff */
[----:B-1----:R-:W-:Y:S02]  /*a4f0*/  @!P6 LOP3.LUT R7, R18, 0xfffffffe, RZ, 0xc0, !PT ;  /* 0xfffffffe1207e812 */ /* 0x002fe400078ec0ff */
[----:B------:R-:W-:Y:S01]  /*a500*/  @!P0 LEA.HI R0, R0, R0, RZ, 0x1 ;  /* 0x0000000000008211 */ /* 0x000fe200078f08ff */
[--C-:B------:R-:W-:Y:S01]  /*a510*/  @!P5 IMAD.WIDE R4, R5, 0x4, R14.reuse ;  /* 0x000000040504d825 */ /* 0x100fe200078e020e */
[----:B--2---:R-:W-:Y:S02]  /*a520*/  @!P1 LEA.HI R8, R3, R3, RZ, 0x1 ;  /* 0x0000000303089211 */ /* 0x004fe400078f08ff */
[----:B------:R-:W-:Y:S01]  /*a530*/  @!P3 LEA.HI R19, R19, R19, RZ, 0x1 ;  /* 0x000000131313b211 */ /* 0x000fe200078f08ff */
[----:B------:R-:W-:Y:S01]  /*a540*/  @!P6 IMAD.WIDE R6, R7, 0x4, R14 ;  /* 0x000000040706e825 */ /* 0x000fe200078e020e */
[----:B------:R-:W-:Y:S01]  /*a550*/  @!P2 LEA.HI R17, R17, R17, RZ, 0x1 ;  /* 0x000000111111a211 */ /* 0x000fe200078f08ff */
[----:B------:R0:W-:Y:S01]  /*a560*/  @!P5 ST.E.64 desc[UR36][R4.64], R58 ;  /* 0x0000003a0400d985 */ /* 0x0001e2000c101b24 */
[----:B------:R-:W-:-:S02]  /*a570*/  @!P4 LEA.HI R20, R20, R20, RZ, 0x1 ;  /* 0x000000141414c211 */ /* 0x000fc400078f08ff */
[----:B------:R-:W-:Y:S01]  /*a580*/  @!P0 LOP3.LUT R3, R0, 0xfffffffe, RZ, 0xc0, !PT ;  /* 0xfffffffe00038812 */ /* 0x000fe200078ec0ff */
[----:B------:R1:W-:Y:S01]  /*a590*/  @!P6 ST.E.64 desc[UR36][R6.64], R62 ;  /* 0x0000003e0600e985 */ /* 0x0003e2000c101b24 */
[----:B------:R-:W-:Y:S02]  /*a5a0*/  @!P1 LOP3.LUT R9, R8, 0xfffffffe, RZ, 0xc0, !PT ;  /* 0xfffffffe08099812 */ /* 0x000fe400078ec0ff */
[----:B------:R-:W-:Y:S02]  /*a5b0*/  @!P2 LOP3.LUT R17, R17, 0xfffffffe, RZ, 0xc0, !PT ;  /* 0xfffffffe1111a812 */ /* 0x000fe400078ec0ff */
[----:B---3--:R-:W-:Y:S02]  /*a5c0*/  @!P3 LOP3.LUT R11, R19, 0xfffffffe, RZ, 0xc0, !PT ;  /* 0xfffffffe130bb812 */ /* 0x008fe400078ec0ff */
        /* <DEDUP_REMOVED lines=18> */
.L_x_2224:
[----:B------:R-:W1:Y:S02]  /*a6f0*/  S2R R0, SR_TID.X ;  /* 0x0000000000007919 */ /* 0x000e640000002100 */
[----:B-1----:R-:W-:-:S05]  /*a700*/  VIADD R3, R0, 0xffffff80 ;  /* 0xffffff8000037836 */ /* 0x002fca0000000000 */
[----:B------:R-:W-:-:S13]  /*a710*/  ISETP.GT.AND P0, PT, R3, 0x7f, PT ;  /* 0x0000007f0300780c */ /* 0x000fda0003f04270 */
[----:B------:R-:W-:Y:S05]  /*a720*/  @P0 BRA `(.L_x_2185) ;  /* 0x0000003c00800947 */ /* 0x000fea0003800000 */
[----:B------:R-:W1:Y:S01]  /*a730*/  S2R R3, SR_CTAID.X ;  /* 0x0000000000037919 */ /* 0x000e620000002500 */
[----:B------:R-:W2:Y:S01]  /*a740*/  LDC R8, c[0x0][0xbe8] ;  /* 0x0002fa00ff087b82 */ /* 0x000ea20000000800 */
[----:B------:R-:W-:Y:S01]  /*a750*/  ULDC UR4, c[0x0][0xa88] ;  /* 0x0002a20000047ab9 */ /* 0x000fe20000000800 */
[----:B-1----:R-:W-:Y:S01]  /*a760*/  LEA R0, R3, R0, 0x7 ;  /* 0x0000000003007211 */ /* 0x002fe200078e38ff */
[----:B--2---:R-:W-:-:S04]  /*a770*/  IMAD R3, R8, UR4, RZ ;  /* 0x0000000408037c24 */ /* 0x004fc8000f8e02ff */
[----:B------:R-:W-:-:S05]  /*a780*/  VIADD R0, R0, 0xffffff80 ;  /* 0xffffff8000007836 */ /* 0x000fca0000000000 */
[----:B------:R-:W-:-:S13]  /*a790*/  ISETP.GE.AND P0, PT, R0, R3, PT ;  /* 0x000000030000720c */ /* 0x000fda0003f06270 */
[----:B------:R-:W-:Y:S05]  /*a7a0*/  @P0 BRA `(.L_x_2185) ;  /* 0x0000003c00600947 */ /* 0x000fea0003800000 */
[----:B------:R-:W-:Y:S01]  /*a7b0*/  ISETP.NE.AND P0, PT, R8, 0x1, PT ;  /* 0x000000010800780c */ /* 0x000fe20003f05270 */
[----:B------:R-:W1:Y:S01]  /*a7c0*/  S2UR UR4, SR_CTAID.Z ;  /* 0x00000000000479c3 */ /* 0x000e620000002700 */
[----:B------:R-:W-:Y:S01]  /*a7d0*/  SHF.R.S32.HI R3, RZ, 0x1f, R16 ;  /* 0x0000001fff037819 */ /* 0x000fe20000011410 */
[----:B------:R-:W-:Y:S02]  /*a7e0*/  ULDC.64 UR6, c[0x0][0xbd0] ;  /* 0x0002f40000067ab9 */ /* 0x000fe40000000a00 */
[----:B------:R-:W-:-:S04]  /*a7f0*/  IMAD.WIDE.U32 R4, R16, UR6, RZ ;  /* 0x0000000610047c25 */ /* 0x000fc8000f8e00ff */
[----:B------:R-:W2:Y:S01]  /*a800*/  LDC.64 R12, c[0x0][0xbd8] ;  /* 0x0002f600ff0c7b82 */ /* 0x000ea20000000a00 */
[----:B------:R-:W-:-:S04]  /*a810*/  IMAD R3, R3, UR6, RZ ;  /* 0x0000000603037c24 */ /* 0x000fc8000f8e02ff */
[----:B------:R-:W-:Y:S02]  /*a820*/  IMAD R3, R16, UR7, R3 ;  /* 0x0000000710037c24 */ /* 0x000fe4000f8e0203 */
[----:B------:R-:W-:Y:S01]  /*a830*/  IMAD.MOV R16, RZ, RZ, -R16 ;  /* 0x000000ffff107224 */ /* 0x000fe200078e0a10 */
[----:B------:R-:W0:Y:S02]  /*a840*/  @P0 LDC R9, c[0x0][0xbec] ;  /* 0x0002fb00ff090b82 */ /* 0x000e240000000800 */
[----:B------:R-:W-:Y:S01]  /*a850*/  IADD3 R5, R5, R3, RZ ;  /* 0x0000000305057210 */ /* 0x000fe20007ffe0ff */
[----:B------:R-:W-:-:S05]  /*a860*/  IMAD.MOV.U32 R3, RZ, RZ, R0 ;  /* 0x000000ffff037224 */ /* 0x000fca00078e0000 */
[----:B------:R-:W3:Y:S01]  /*a870*/  S2UR UR8, SR_CTAID.Y ;  /* 0x00000000000879c3 */ /* 0x000ee20000002600 */
[----:B-1----:R-:W-:-:S07]  /*a880*/  USHF.R.S32.HI UR5, URZ, 0x1f, UR4 ;  /* 0x0000001f3f057899 */ /* 0x002fce0008011404 */
[----:B------:R-:W3:Y:S01]  /*a890*/  LDC R7, c[0x0][0xc50] ;  /* 0x00031400ff077b82 */ /* 0x000ee20000000800 */
[C---:B--2---:R-:W-:Y:S02]  /*a8a0*/  IMAD R10, R12.reuse, UR5, RZ ;  /* 0x000000050c0a7c24 */ /* 0x044fe4000f8e02ff */
[----:B------:R-:W-:-:S04]  /*a8b0*/  IMAD.WIDE.U32 R4, R12, UR4, R4 ;  /* 0x000000040c047c25 */ /* 0x000fc8000f8e0004 */
[----:B------:R-:W-:Y:S01]  /*a8c0*/  IMAD R13, R13, UR4, R10 ;  /* 0x000000040d0d7c24 */ /* 0x000fe2000f8e020a */
[----:B------:R-:W1:Y:S01]  /*a8d0*/  @P0 LDC R11, c[0x0][0xbf0] ;  /* 0x0002fc00ff0b0b82 */ /* 0x000e620000000800 */
[----:B0-----:R-:W-:Y:S01]  /*a8e0*/  @P0 IMAD.HI.U32 R6, R0, R9, RZ ;  /* 0x0000000900060227 */ /* 0x001fe200078e00ff */
[----:B------:R-:W-:Y:S02]  /*a8f0*/  ULDC.64 UR4, c[0x0][0xbe0] ;  /* 0x0002f80000047ab9 */ /* 0x000fe40000000a00 */
[----:B------:R-:W-:Y:S01]  /*a900*/  IADD3 R5, R13, R5, RZ ;  /* 0x000000050d057210 */ /* 0x000fe20007ffe0ff */
[----:B---3--:R-:W-:-:S04]  /*a910*/  IMAD R9, R7, R16, UR8 ;  /* 0x0000000807097e24 */ /* 0x008fc8000f8e0210 */
[----:B------:R-:W-:Y:S01]  /*a920*/  IMAD.WIDE.U32 R4, R9, UR4, R4 ;  /* 0x0000000409047c25 */ /* 0x000fe2000f8e0004 */
[----:B-1----:R-:W-:Y:S02]  /*a930*/  @P0 SHF.R.U32.HI R3, RZ, R11, R6 ;  /* 0x0000000bff030219 */ /* 0x002fe40000011606 */
[----:B------:R-:W-:Y:S02]  /*a940*/  SHF.R.S32.HI R6, RZ, 0x1f, R9 ;  /* 0x0000001fff067819 */ /* 0x000fe40000011409 */
[----:B------:R-:W-:Y:S01]  /*a950*/  IADD3 R4, P0, R3, R4, RZ ;  /* 0x0000000403047210 */ /* 0x000fe20007f1e0ff */
[----:B------:R-:W-:Y:S02]  /*a960*/  IMAD.MOV R7, RZ, RZ, -R3 ;  /* 0x000000ffff077224 */ /* 0x000fe400078e0a03 */
[----:B------:R-:W-:Y:S02]  /*a970*/  IMAD R6, R6, UR4, RZ ;  /* 0x0000000406067c24 */ /* 0x000fe4000f8e02ff */
[----:B------:R-:W-:-:S02]  /*a980*/  IMAD R7, R8, R7, R0 ;  /* 0x0000000708077224 */ /* 0x000fc400078e0200 */
[----:B------:R-:W-:Y:S01]  /*a990*/  IMAD R6, R9, UR5, R6 ;  /* 0x0000000509067c24 */ /* 0x000fe2000f8e0206 */
[----:B------:R-:W-:Y:S01]  /*a9a0*/  SHF.R.S32.HI R9, RZ, 0x1f, R3 ;  /* 0x0000001fff097819 */ /* 0x000fe20000011403 */
[----:B------:R-:W-:Y:S01]  /*a9b0*/  ULDC.64 UR4, c[0x0][0xbc8] ;  /* 0x0002f20000047ab9 */ /* 0x000fe20000000a00 */
        /* <DEDUP_REMOVED lines=12> */
.L_x_2183:
        /* <DEDUP_REMOVED lines=18> */
.L_x_2227:
[----:B------:R-:W-:Y:S01]  /*aba0*/  ULDC UR44, c[0x0][0xc50] ;  /* 0x00031400002c7ab9 */ /* 0x000fe20000000800 */
[----:B------:R-:W-:Y:S01]  /*abb0*/  UMOV UR41, UR6 ;  /* 0x0000000600297c82 */ /* 0x000fe20008000000 */
[----:B------:R-:W-:-:S11]  /*abc0*/  UISETP.NE.AND UP0, UPT, UR44, 0x1, UPT ;  /* 0x000000012c00788c */ /* 0x000fd6000bf05270 */
[----:B------:R-:W-:Y:S01]  /*abd0*/  @UP0 ULDC UR4, c[0x0][0xc54] ;  /* 0x0003150000040ab9 */ /* 0x000fe20000000800 */
[----:B------:R-:W-:Y:S01]  /*abe0*/  @UP0 ULDC UR7, c[0x0][0xc58] ;  /* 0x0003160000070ab9 */ /* 0x000fe20000000800 */
[----:B------:R-:W-:-:S04]  /*abf0*/  UIMAD.WIDE.U32 UR4, UR6, UR4, URZ ;  /* 0x00000004060472a5 */ /* 0x000fc8000f8e003f */
[----:B------:R-:W-:-:S12]  /*ac00*/  @UP0 USHF.R.U32.HI UR41, URZ, UR7, UR5 ;  /* 0x000000073f290299 */ /* 0x000fd80008011605 */
.L_x_2228:
[----:B------:R-:W-:Y:S01]  /*ac10*/  ISETP.GE.AND P0, PT, R31, RZ, PT ;  /* 0x000000ff1f00720c */ /* 0x000fe20003f06270 */
[----:B------:R-:W-:Y:S01]  /*ac20*/  UIADD3 UR4, -UR41, URZ, URZ ;  /* 0x0000003f29047290 */ /* 0x000fe2000fffe13f */
[----:B------:R-:W-:Y:S01]  /*ac30*/  MOV R9, 0x1 ;  /* 0x0000000100097802 */ /* 0x000fe20000000f00 */
[----:B------:R-:W-:Y:S02]  /*ac40*/  IMAD.MOV.U32 R0, RZ, RZ, RZ ;  /* 0x000000ffff007224 */ /* 0x000fe400078e00ff */
[----:B------:R-:W-:Y:S01]  /*ac50*/  UIMAD UR44, UR44, UR4, UR6 ;  /* 0x000000042c2c72a4 */ /* 0x000fe2000f8e0206 */
[----:B------:R-:W-:-:S07]  /*ac60*/  IMAD.MOV.U32 R10, RZ, RZ, 0x1 ;  /* 0x00000001ff0a7424 */ /* 0x000fce00078e00ff */
[----:B------:R-:W-:Y:S05]  /*ac70*/  @!P0 BRA `(.L_x_2229) ;  /* 0x0000003400748947 */ /* 0x000fea0003800000 */
[----:B------:R-:W0:Y:S01]  /*ac80*/  LDC.64 R4, c[0x0][0xa28] ;  /* 0x00028a00ff047b82 */ /* 0x000e220000000a00 */
[----:B------:R-:W-:Y:S01]  /*ac90*/  ULDC UR4, c[0x0][0x448] ;  /* 0x0001120000047ab9 */ /* 0x000fe20000000800 */
[----:B------:R-:W-:Y:S01]  /*aca0*/  ULDC UR7, c[0x0][0x2f0] ;  /* 0x0000bc0000077ab9 */ /* 0x000fe20000000800 */
[----:B------:R-:W-:-:S05]  /*acb0*/  MOV R30, RZ ;  /* 0x000000ff001e7202 */ /* 0x000fca0000000f00 */
[----:B------:R-:W1:Y:S01]  /*acc0*/  S2UR UR48, SR_CTAID.X ;  /* 0x00000000003079c3 */ /* 0x000e620000002500 */
[----:B------:R-:W-:Y:S01]  /*acd0*/  UISETP.NE.AND UP1, UPT, UR4, 0x1, UPT ;  /* 0x000000010400788c */ /* 0x000fe2000bf25270 */
[----:B------:R-:W-:Y:S02]  /*ace0*/  ULDC UR8, c[0x0][0x288] ;  /* 0x0000a20000087ab9 */ /* 0x000fe40000000800 */
[----:B------:R-:W-:Y:S02]  /*acf0*/  ULDC.64 UR4, c[0x0][0x418] ;  /* 0x0001060000047ab9 */ /* 0x000fe40000000a00 */
[----:B------:R-:W-:-:S03]  /*ad00*/  UISETP.NE.U32.AND UP0, UPT, UR4, URZ, UPT ;  /* 0x0000003f0400728c */ /* 0x000fc6000bf05070 */
[----:B------:R-:W-:Y:S01]  /*ad10*/  ULDC UR4, c[0x0][0x424] ;  /* 0x0001090000047ab9 */ /* 0x000fe20000000800 */
[----:B------:R-:W-:-:S03]  /*ad20*/  UISETP.NE.AND.EX UP0, UPT, UR5, URZ, UPT, UP0 ;  /* 0x0000003f0500728c */ /* 0x000fc6000bf05300 */
[----:B------:R-:W-:Y:S01]  /*ad30*/  @UP1 ULDC UR5, c[0x0][0x44c] ;  /* 0x0001130000051ab9 */ /* 0x000fe20000000800 */
[----:B0-----:R-:W-:Y:S01]  /*ad40*/  ISETP.NE.U32.AND P0, PT, R4, RZ, PT ;  /* 0x000000ff0400720c */ /* 0x001fe20003f05070 */
[----:B------:R-:W-:-:S03]  /*ad50*/  USEL UR42, UR4, 0x1, UP0 ;  /* 0x00000001042a7887 */ /* 0x000fc60008000000 */
[----:B------:R-:W-:Y:S01]  /*ad60*/  ISETP.NE.AND.EX P0, PT, R5, RZ, PT, P0 ;  /* 0x000000ff0500720c */ /* 0x000fe20003f05300 */
[----:B-1----:R-:W-:Y:S02]  /*ad70*/  ULEA UR6, UR48, 0x7f, 0x7 ;  /* 0x0000007f30067891 */ /* 0x002fe4000f8e383f */
[----:B------:R-:W-:Y:S02]  /*ad80*/  UIMAD UR42, UR42, UR7, URZ ;  /* 0x000000072a2a72a4 */ /* 0x000fe4000f8e023f */
[----:B------:R-:W-:Y:S01]  /*ad90*/  UIMAD.WIDE.U32 UR4, UR6, UR5, URZ ;  /* 0x00000005060472a5 */ /* 0x000fe2000f8e003f */
[----:B------:R-:W-:-:S03]  /*ada0*/  @UP1 ULDC UR7, c[0x0][0x450] ;  /* 0x0001140000071ab9 */ /* 0x000fc60000000800 */
[----:B------:R-:W-:-:S04]  /*adb0*/  @UP1 USHF.R.U32.HI UR6, URZ, UR7, UR5 ;  /* 0x000000073f061299 */ /* 0x000fc80008011605 */
[----:B------:R-:W0:Y:S01]  /*adc0*/  @P0 LDC.64 R4, c[0x0][0xa28] ;  /* 0x00028a00ff040b82 */ /* 0x000e220000000a00 */
[----:B------:R-:W-:Y:S02]  /*add0*/  UIADD3 UR5, UR42, 0x60, -UR8 ;  /* 0x000000602a057890 */ /* 0x000fe4000fffe808 */
[----:B------:R-:W-:Y:S02]  /*ade0*/  UIADD3 UR4, UR42, 0x5f, URZ ;  /* 0x0000005f2a047890 */ /* 0x000fe4000fffe03f */
[----:B------:R-:W-:Y:S02]  /*adf0*/  UIADD3 UR6, UR5, UR6, URZ ;  /* 0x0000000605067290 */ /* 0x000fe4000fffe03f */
[----:B------:R-:W-:Y:S02]  /*ae00*/  UIMAD.WIDE UR4, UR4, 0x2aaaaaab, URZ ;  /* 0x2aaaaaab040478a5 */ /* 0x000fe4000f8e023f */
[----:B------:R-:W-:Y:S02]  /*ae10*/  UIMAD.WIDE UR6, UR6, 0x2aaaaaab, URZ ;  /* 0x2aaaaaab060678a5 */ /* 0x000fe4000f8e023f */
[----:B------:R-:W-:-:S02]  /*ae20*/  USHF.R.U32.HI UR43, URZ, 0x1f, UR5 ;  /* 0x0000001f3f2b7899 */ /* 0x000fc40008011605 */
[----:B------:R-:W-:Y:S02]  /*ae30*/  USHF.R.U32.HI UR45, URZ, 0x1f, UR7 ;  /* 0x0000001f3f2d7899 */ /* 0x000fe40008011607 */
[----:B------:R-:W-:Y:S02]  /*ae40*/  ULEA.HI.SX32 UR43, UR5, UR43, 0x1c ;  /* 0x0000002b052b7291 */ /* 0x000fe4000f8fe23f */
[----:B------:R-:W-:-:S04]  /*ae50*/  ULEA.HI.SX32 UR45, UR7, UR45, 0x1c ;  /* 0x0000002d072d7291 */ /* 0x000fc8000f8fe23f */
[----:B------:R-:W-:Y:S02]  /*ae60*/  UISETP.LT.AND UP0, UPT, UR43, UR45, UPT ;  /* 0x0000002d2b00728c */ /* 0x000fe4000bf01270 */
[----:B------:R-:W-:Y:S01]  /*ae70*/  UP2UR UR49, UPR, URZ, 0x2 ;  /* 0x000000023f317883 */ /* 0x000fe20008000000 */
[----:B0-----:R-:W-:Y:S01]  /*ae80*/  @P0 IMAD.WIDE R4, R31, 0x4, R4 ;  /* 0x000000041f040825 */ /* 0x001fe200078e0204 */
[----:B------:R-:W-:-:S04]  /*ae90*/  USEL UR11, UR43, UR45, UP0 ;  /* 0x0000002d2b0b7287 */ /* 0x000fc80008000000 */
[----:B------:R-:W-:Y:S01]  /*aea0*/  UISETP.GE.AND UP1, UPT, UR11, 0x1, UPT ;  /* 0x000000010b00788c */ /* 0x000fe2000bf26270 */
[----:B------:R0:W5:Y:S01]  /*aeb0*/  @P0 LDG.E R30, desc[UR36][R4.64] ;  /* 0x00000024041e0981 */ /* 0x000162000c1e1900 */
[----:B------:R-:W-:Y:S02]  /*aec0*/  USHF.R.U32.HI UR9, URZ, 0x10, UR44 ;  /* 0x000000103f097899 */ /* 0x000fe4000801162c */
[----:B------:R-:W-:Y:S02]  /*aed0*/  ULOP3.LUT UR44, UR44, 0xffff, URZ, 0xc0, !UPT ;  /* 0x0000ffff2c2c7892 */ /* 0x000fe4000f8ec03f */
[----:B------:R-:W-:Y:S01]  /*aee0*/  PLOP3.LUT P0, PT, PT, PT, UP1, 0x80, 0x0 ;  /* 0x000000000000781c */ /* 0x000fe20003f0f018 */
[----:B------:R-:W-:Y:S01]  /*aef0*/  UISETP.NE.AND UP0, UPT, UR9, URZ, UPT ;  /* 0x0000003f0900728c */ /* 0x000fe2000bf05270 */
[----:B------:R-:W-:-:S10]  /*af00*/  UMOV UR40, URZ ;  /* 0x0000003f00287c82 */ /* 0x000fd40008000000 */
[----:B------:R-:W-:Y:S01]  /*af10*/  @!UP0 ULDC UR9, c[0x0][0x9f0] ;  /* 0x00027c0000098ab9 */ /* 0x000fe20000000800 */
[----:B0-----:R-:W-:Y:S05]  /*af20*/  @!P0 BRA `(.L_x_2230) ;  /* 0x0000000000788947 */ /* 0x001fea0003800000 */
[----:B------:R-:W-:Y:S01]  /*af30*/  IABS R0, UR9 ;  /* 0x0000000900007c13 */ /* 0x000fe20008000000 */
[----:B------:R-:W-:Y:S02]  /*af40*/  UIADD3 UR6, UR9, -0x1, UR11 ;  /* 0xffffffff09067890 */ /* 0x000fe4000fffe00b */
[----:B------:R-:W-:Y:S01]  /*af50*/  IABS R5, UR9 ;  /* 0x0000000900057c13 */ /* 0x000fe20008000000 */
[----:B------:R-:W-:Y:S01]  /*af60*/  UMOV UR4, URZ ;  /* 0x0000003f00047c82 */ /* 0x000fe20008000000 */
[----:B------:R-:W-:Y:S02]  /*af70*/  R2UR UR10, R0 ;  /* 0x00000000000a72ca */ /* 0x000fe400000e0000 */
[----:B------:R-:W-:Y:S01]  /*af80*/  IABS R4, UR6 ;  /* 0x0000000600047c13 */ /* 0x000fe20008000000 */
[----:B------:R-:W-:-:S03]  /*af90*/  ULOP3.LUT UR6, UR6, UR9, URZ, 0x3c, !UPT ;  /* 0x0000000906067292 */ /* 0x000fc6000f8e3c3f */
[----:B------:R-:W-:-:S07]  /*afa0*/  R2UR UR8, R4 ;  /* 0x00000000040872ca */ /* 0x000fce00000e0000 */
        /* <DEDUP_REMOVED lines=22> */
.L_x_2230:
[----:B------:R-:W-:Y:S02]  /*b110*/  UIMAD UR50, UR44, UR40, URZ ;  /* 0x000000282c3272a4 */ /* 0x000fe4000f8e023f */
[----:B------:R-:W-:Y:S02]  /*b120*/  MOV R3, UR40 ;  /* 0x0000002800037c02 */ /* 0x000fe40008000f00 */
[----:B------:R-:W-:Y:S02]  /*b130*/  MOV R10, 0x1 ;  /* 0x00000001000a7802 */ /* 0x000fe40000000f00 */
[----:B------:R-:W-:-:S05]  /*b140*/  IMAD.U32 R0, RZ, RZ, UR50 ;  /* 0x00000032ff007e24 */ /* 0x000fca000f8e00ff */
        /* <DEDUP_REMOVED lines=22> */
[----:B------:R-:W-:Y:S01]  /*b2b0*/  MOV R11, UR5 ;  /* 0x00000005000b7c02 */ /* 0x000fe20008000f00 */
[----:B------:R-:W-:Y:S01]  /*b2c0*/  IMAD.U32 R10, RZ, RZ, UR4 ;  /* 0x00000004ff0a7e24 */ /* 0x000fe2000f8e00ff */
[----:B------:R-:W-:Y:S01]  /*b2d0*/  MOV R13, RZ ;  /* 0x000000ff000d7202 */ /* 0x000fe20000000f00 */
[----:B------:R-:W-:-:S02]  /*b2e0*/  IMAD.MOV.U32 R8, RZ, RZ, 0x70 ;  /* 0x00000070ff087424 */ /* 0x000fc400078e00ff */
[----:B------:R-:W-:-:S07]  /*b2f0*/  IMAD.MOV.U32 R12, RZ, RZ, 0x1 ;  /* 0x00000001ff0c7424 */ /* 0x000fce00078e00ff */
[----:B------:R-:W-:-:S07]  /*b300*/  LEPC R20, `(.L_x_2231) ;  /* 0x000000001014794e */ /* 0x000fce0000000000 */
[----:B0----5:R-:W-:Y:S05]  /*b310*/  CALL.ABS.NOINC R14 ;  /* 0x000000000e007343 */ /* 0x021fea0003c00000 */
.L_x_2231:
        /* <DEDUP_REMOVED lines=12> */
[----:B------:R-:W-:Y:S01]  /*b3e0*/  IMAD.U32 R7, RZ, RZ, UR7 ;  /* 0x00000007ff077e24 */ /* 0x000fe2000f8e00ff */
[----:B------:R-:W-:Y:S01]  /*b3f0*/  MOV R11, UR5 ;  /* 0x00000005000b7c02 */ /* 0x000fe20008000f00 */
[----:B------:R-:W-:Y:S01]  /*b400*/  IMAD.U32 R10, RZ, RZ, UR4 ;  /* 0x00000004ff0a7e24 */ /* 0x000fe2000f8e00ff */
[----:B------:R-:W-:Y:S01]  /*b410*/  MOV R13, RZ ;  /* 0x000000ff000d7202 */ /* 0x000fe20000000f00 */
[----:B------:R-:W-:-:S02]  /*b420*/  IMAD.MOV.U32 R8, RZ, RZ, 0x70 ;  /* 0x00000070ff087424 */ /* 0x000fc400078e00ff */
[----:B0-----:R-:W-:-:S07]  /*b430*/  IMAD.MOV.U32 R12, RZ, RZ, 0x1 ;  /* 0x00000001ff0c7424 */ /* 0x001fce00078e00ff */
[----:B------:R-:W-:-:S07]  /*b440*/  LEPC R20, `(.L_x_2233) ;  /* 0x000000001014794e */ /* 0x000fce0000000000 */
[----:B-1---5:R-:W-:Y:S05]  /*b450*/  CALL.ABS.NOINC R14 ;  /* 0x000000000e007343 */ /* 0x022fea0003c00000 */
.L_x_2233:
[----:B------:R0:W1:Y:S01]  /*b460*/  LDC.64 R14, c[0x4][R17] ;  /* 0x01000000110e7b82 */ /* 0x0000620000000a00 */
[----:B------:R-:W-:Y:S01]  /*b470*/  ULDC.64 UR4, c[0x4][0xf0] ;  /* 0x01003c0000047ab9 */ /* 0x000fe20000000a00 */
[----:B------:R-:W-:Y:S01]  /*b480*/  ULDC.64 UR6, c[0x4][0xf8] ;  /* 0x01003e0000067ab9 */ /* 0x000fe20000000a00 */
[----:B------:R-:W-:Y:S01]  /*b490*/  IMAD.U32 R4, RZ, RZ, UR4 ;  /* 0x00000004ff047e24 */ /* 0x000fe2000f8e00ff */
[----:B------:R-:W-:Y:S01]  /*b4a0*/  MOV R6, UR6 ;  /* 0x0000000600067c02 */ /* 0x000fe20008000f00 */
[----:B------:R-:W-:Y:S01]  /*b4b0*/  IMAD.U32 R5, RZ, RZ, UR5 ;  /* 0x00000005ff057e24 */ /* 0x000fe2000f8e00ff */
[----:B------:R-:W-:Y:S01]  /*b4c0*/  ULDC.64 UR4, c[0x4][0x80] ;  /* 0x0100200000047ab9 */ /* 0x000fe20000000a00 */
[----:B------:R-:W-:Y:S01]  /*b4d0*/  IMAD.U32 R7, RZ, RZ, UR7 ;  /* 0x00000007ff077e24 */ /* 0x000fe2000f8e00ff */
[----:B------:R-:W-:Y:S01]  /*b4e0*/  MOV R11, UR5 ;  /* 0x00000005000b7c02 */ /* 0x000fe20008000f00 */
[----:B------:R-:W-:Y:S01]  /*b4f0*/  IMAD.U32 R10, RZ, RZ, UR4 ;  /* 0x00000004ff0a7e24 */ /* 0x000fe2000f8e00ff */
[----:B------:R-:W-:Y:S01]  /*b500*/  MOV R13, RZ ;  /* 0x000000ff000d7202 */ /* 0x000fe20000000f00 */
[----:B------:R-:W-:-:S02]  /*b510*/  IMAD.MOV.U32 R8, RZ, RZ, 0x70 ;  /* 0x00000070ff087424 */ /* 0x000fc400078e00ff */
[----:B0-----:R-:W-:-:S07]  /*b520*/  IMAD.MOV.U32 R12, RZ, RZ, 0x1 ;  /* 0x00000001ff0c7424 */ /* 0x001fce00078e00ff */
[----:B------:R-:W-:-:S07]  /*b530*/  LEPC R20, `(.L_x_2232) ;  /* 0x000000001014794e */ /* 0x000fce0000000000 */
[----:B-1----:R-:W-:Y:S05]  /*b540*/  CALL.ABS.NOINC R14 ;  /* 0x000000000e007343 */ /* 0x002fea0003c00000 */
.L_x_2232:
[----:B------:R-:W0:Y:S01]  /*b550*/  LDC.64 R4, c[0x0][0x9f8] ;  /* 0x00027e00ff047b82 */ /* 0x000e220000000a00 */
[----:B------:R-:W-:Y:S01]  /*b560*/  IMAD.SHL.U32 R6, R19, 0x8, RZ ;  /* 0x0000000813067824 */ /* 0x000fe200078e00ff */
[----:B------:R-:W-:Y:S01]  /*b570*/  ULDC UR4, c[0x0][0x2f4] ;  /* 0x0000bd0000047ab9 */ /* 0x000fe20000000800 */
[----:B------:R-:W-:Y:S01]  /*b580*/  IMAD.MOV.U32 R29, RZ, RZ, R31 ;  /* 0x000000ffff1d7224 */ /* 0x000fe200078e001f */
        /* <DEDUP_REMOVED lines=12> */
[----:B------:R-:W-:Y:S01]  /*b650*/  UMOV UR6, 0xffffffff ;  /* 0xffffffff00067882 */ /* 0x000fe20000000000 */
[----:B------:R-:W-:Y:S02]  /*b660*/  LOP3.LUT R24, R27, 0x80, RZ, 0xfc, !PT ;  /* 0x000000801b187812 */ /* 0x000fe400078efcff */
[----:B------:R-:W-:Y:S02]  /*b670*/  SHF.L.U32 R26, R19, 0x4, RZ ;  /* 0x00000004131a7819 */ /* 0x000fe400000006ff */
[----:B------:R-:W-:Y:S02]  /*b680*/  ISETP.GE.AND P1, PT, R24, UR4, PT ;  /* 0x0000000418007c0c */ /* 0x000fe4000bf26270 */
[----:B------:R-:W-:Y:S02]  /*b690*/  ISETP.GE.AND P3, PT, R27, UR5, PT ;  /* 0x000000051b007c0c */ /* 0x000fe4000bf66270 */
[----:B------:R-:W-:-:S02]  /*b6a0*/  LOP3.LUT R7, R19, 0x7f, RZ, 0xc0, !PT ;  /* 0x0000007f13077812 */ /* 0x000fc400078ec0ff */
[----:B------:R-:W-:Y:S02]  /*b6b0*/  LOP3.LUT R26, R26, 0x70, RZ, 0xc0, !PT ;  /* 0x000000701a1a7812 */ /* 0x000fe400078ec0ff */
[----:B------:R-:W-:Y:S02]  /*b6c0*/  @P0 LOP3.LUT R36, R36, 0x4, RZ, 0xfc, !PT ;  /* 0x0000000424240812 */ /* 0x000fe400078efcff */
[----:B------:R-:W-:Y:S02]  /*b6d0*/  ISETP.GE.AND P0, PT, R25, UR5, PT ;  /* 0x0000000519007c0c */ /* 0x000fe4000bf06270 */
[----:B------:R-:W-:-:S04]  /*b6e0*/  LOP3.LUT R36, R36, 0xfffffffd, RZ, 0xc0, !PT ;  /* 0xfffffffd24247812 */ /* 0x000fc800078ec0ff */
[----:B------:R-:W-:-:S04]  /*b6f0*/  @P2 LOP3.LUT R36, R36, 0x2, RZ, 0xfc, !PT ;  /* 0x0000000224242812 */ /* 0x000fc800078efcff */
[----:B------:R-:W-:-:S04]  /*b700*/  LOP3.LUT R36, R36, 0xfffffffe, RZ, 0xc0, !PT ;  /* 0xfffffffe24247812 */ /* 0x000fc800078ec0ff */
[----:B------:R-:W-:Y:S01]  /*b710*/  @P1 LOP3.LUT R36, R36, 0x1, RZ, 0xfc, !PT ;  /* 0x0000000124241812 */ /* 0x000fe200078efcff */
[----:B01----:R-:W-:Y:S06]  /*b720*/  BRA.DIV UR6, `(.L_x_2234) ;  /* 0x0000003206307947 */ /* 0x003fec000b800000 */
.L_x_2276:
[----:B------:R-:W-:Y:S01]  /*b730*/  UIADD3 UR4, UR51, -0x1, URZ ;  /* 0xffffffff33047890 */ /* 0x000fe2000fffe03f */
[----:B------:R-:W-:Y:S02]  /*b740*/  SHF.R.U32.HI R23, RZ, 0x3, R7 ;  /* 0x00000003ff177819 */ /* 0x000fe40000011607 */
[----:B------:R-:W-:Y:S02]  /*b750*/  ISETP.NE.AND P2, PT, R28, 0x1, PT ;  /* 0x000000011c00780c */ /* 0x000fe40003f45270 */
[----:B------:R-:W-:Y:S01]  /*b760*/  LOP3.LUT R22, R26, R23, RZ, 0xfc, !PT ;  /* 0x000000171a167212 */ /* 0x000fe200078efcff */
[----:B------:R-:W-:Y:S01]  /*b770*/  IMAD.U32 R13, RZ, RZ, UR4 ;  /* 0x00000004ff0d7e24 */ /* 0x000fe2000f8e00ff */
[----:B-----5:R-:W-:Y:S02]  /*b780*/  SHF.R.S32.HI R33, RZ, 0x1f, R29 ;  /* 0x0000001fff217819 */ /* 0x020fe4000001141d */
[----:B------:R-:W-:Y:S01]  /*b790*/  LOP3.LUT R36, R36, 0xffffffdf, RZ, 0xc0, !PT ;  /* 0xffffffdf24247812 */ /* 0x000fe200078ec0ff */
[----:B------:R-:W-:Y:S01]  /*b7a0*/  IMAD R13, R13, 0x60, R22 ;  /* 0x000000600d0d7824 */ /* 0x000fe200078e0216 */
[----:B------:R-:W-:-:S04]  /*b7b0*/  R2UR UR5, R2 ;  /* 0x00000000020572ca */ /* 0x000fc800000e0000 */
[C---:B------:R-:W-:Y:S01]  /*b7c0*/  ISETP.GE.AND P1, PT, R13.reuse, UR42, PT ;  /* 0x0000002a0d007c0c */ /* 0x040fe2000bf26270 */
[----:B------:R-:W0:Y:S01]  /*b7d0*/  @P2 LDC R0, c[0x0][0x434] ;  /* 0x00010d00ff002b82 */ /* 0x000e220000000800 */
[----:B------:R-:W-:Y:S01]  /*b7e0*/  IMAD.IADD R13, R13, 0x1, R30 ;  /* 0x000000010d0d7824 */ /* 0x000fe200078e021e */
[----:B------:R-:W-:Y:S02]  /*b7f0*/  @P2 LOP3.LUT R36, R36, 0x20, RZ, 0xfc, !PT ;  /* 0x0000002024242812 */ /* 0x000fe400078efcff */
[----:B------:R-:W-:Y:S02]  /*b800*/  ISETP.GT.U32.OR P1, PT, R22, 0x5f, P1 ;  /* 0x0000005f1600780c */ /* 0x000fe40000f24470 */
[----:B------:R-:W-:Y:S02]  /*b810*/  MOV R10, R13 ;  /* 0x0000000d000a7202 */ /* 0x000fe40000000f00 */
[----:B------:R-:W1:Y:S09]  /*b820*/  @P2 LDC R3, c[0x0][0x438] ;  /* 0x00010e00ff032b82 */ /* 0x000e720000000800 */
[----:B------:R-:W2:Y:S01]  /*b830*/  @!P1 LDC.64 R4, c[0x0][0x428] ;  /* 0x00010a00ff049b82 */ /* 0x000ea20000000a00 */
[----:B0-----:R-:W-:-:S07]  /*b840*/  @P2 IMAD.HI.U32 R0, R13, R0, RZ ;  /* 0x000000000d002227 */ /* 0x001fce00078e00ff */
[----:B------:R-:W0:Y:S01]  /*b850*/  @!P1 LDC.64 R8, c[0x0][0x418] ;  /* 0x00010600ff089b82 */ /* 0x000e220000000a00 */
[----:B-1----:R-:W-:-:S04]  /*b860*/  @P2 SHF.R.U32.HI R10, RZ, R3, R0 ;  /* 0x00000003ff0a2219 */ /* 0x002fc80000011600 */
[----:B------:R-:W-:Y:S01]  /*b870*/  @!P1 SHF.R.S32.HI R11, RZ, 0x1f, R10 ;  /* 0x0000001fff0b9819 */ /* 0x000fe2000001140a */
[----:B--2---:R-:W-:-:S04]  /*b880*/  @!P1 IMAD R0, R33, R4, RZ ;  /* 0x0000000421009224 */ /* 0x004fc800078e02ff */
[C---:B------:R-:W-:Y:S02]  /*b890*/  @!P1 IMAD R3, R29.reuse, R5, R0 ;  /* 0x000000051d039224 */ /* 0x040fe400078e0200 */
[----:B------:R-:W-:-:S04]  /*b8a0*/  @!P1 IMAD.WIDE.U32 R4, R29, R4, R10 ;  /* 0x000000041d049225 */ /* 0x000fc800078e000a */
[----:B------:R-:W-:Y:S01]  /*b8b0*/  @!P1 IMAD.IADD R0, R5, 0x1, R3 ;  /* 0x0000000105009824 */ /* 0x000fe200078e0203 */
[----:B0-----:R-:W-:Y:S01]  /*b8c0*/  @!P1 LEA R8, P2, R4, R8, 0x2 ;  /* 0x0000000804089211 */ /* 0x001fe200078410ff */
[----:B------:R-:W-:-:S03]  /*b8d0*/  IMAD.MOV.U32 R3, RZ, RZ, RZ ;  /* 0x000000ffff037224 */ /* 0x000fc600078e00ff */
[----:B------:R-:W-:-:S05]  /*b8e0*/  @!P1 LEA.HI.X R9, R4, R9, R0, 0x2, P2 ;  /* 0x0000000904099211 */ /* 0x000fca00010f1400 */
[----:B------:R0:W5:Y:S01]  /*b8f0*/  @!P1 LDG.E R3, desc[UR36][R8.64] ;  /* 0x0000002408039981 */ /* 0x000162000c1e1900 */
[----:B------:R-:W-:Y:S01]  /*b900*/  ULOP3.LUT UR5, UR5, 0x2, URZ, 0xfc, !UPT ;  /* 0x0000000205057892 */ /* 0x000fe2000f8efc3f */
[----:B------:R-:W-:Y:S01]  /*b910*/  SEL R0, RZ, 0xffffffff, P0 ;  /* 0xffffffffff007807 */ /* 0x000fe20000000000 */
[----:B------:R-:W-:Y:S01]  /*b920*/  IMAD.MOV R10, RZ, RZ, -R10 ;  /* 0x000000ffff0a7224 */ /* 0x000fe200078e0a0a */
[----:B------:R-:W-:Y:S01]  /*b930*/  ISETP.GT.U32.AND P0, PT, R22, 0x5f, PT ;  /* 0x0000005f1600780c */ /* 0x000fe20003f04070 */
[----:B------:R-:W-:Y:S01]  /*b940*/  IMAD.U32 R35, RZ, RZ, UR4 ;  /* 0x00000004ff237e24 */ /* 0x000fe2000f8e00ff */
[----:B------:R-:W-:Y:S01]  /*b950*/  LOP3.LUT R36, R36, 0xffffffef, RZ, 0xc0, !PT ;  /* 0xffffffef24247812 */ /* 0x000fe200078ec0ff */
[----:B------:R-:W-:Y:S01]  /*b960*/  IMAD.SHL.U32 R5, R0, 0x2, RZ ;  /* 0x0000000200057824 */ /* 0x000fe200078e00ff */
[----:B------:R-:W-:Y:S01]  /*b970*/  MOV R4, UR5 ;  /* 0x0000000500047c02 */ /* 0x000fe20008000f00 */
[----:B------:R-:W-:Y:S01]  /*b980*/  IMAD R10, R28, R10, R13 ;  /* 0x0000000a1c0a7224 */ /* 0x000fe200078e020d */
[----:B------:R-:W-:-:S02]  /*b990*/  SEL R32, RZ, 0x1, P3 ;  /* 0x00000001ff207807 */ /* 0x000fc40001800000 */
[----:B------:R-:W-:Y:S02]  /*b9a0*/  ISETP.NE.AND P4, PT, R4, 0x3, PT ;  /* 0x000000030400780c */ /* 0x000fe40003f85270 */
[----:B------:R-:W-:Y:S02]  /*b9b0*/  MOV R34, UR41 ;  /* 0x0000002900227c02 */ /* 0x000fe40008000f00 */
[----:B------:R-:W-:Y:S02]  /*b9c0*/  LOP3.LUT R32, R5, 0x2, R32, 0xe2, !PT ;  /* 0x0000000205207812 */ /* 0x000fe400078ee220 */
[----:B------:R-:W-:-:S07]  /*b9d0*/  SHF.R.S32.HI R34, RZ, 0x1f, R34 ;  /* 0x0000001fff227819 */ /* 0x000fce0000011422 */
[----:B------:R-:W-:-:S04]  /*b9e0*/  @P4 LOP3.LUT R36, R36, 0x10, RZ, 0xfc, !PT ;  /* 0x0000001024244812 */ /* 0x000fc800078efcff */
[----:B------:R-:W-:-:S04]  /*b9f0*/  LOP3.LUT R36, R36, 0xfffffff7, RZ, 0xc0, !PT ;  /* 0xfffffff724247812 */ /* 0x000fc800078ec0ff */
[----:B------:R-:W-:Y:S01]  /*ba00*/  @P0 LOP3.LUT R36, R36, 0x8, RZ, 0xfc, !PT ;  /* 0x0000000824240812 */ /* 0x000fe200078efcff */
[----:B0-----:R-:W-:Y:S06]  /*ba10*/  @!P4 BRA `(.L_x_2235) ;  /* 0x000000000004c947 */ /* 0x001fec0003800000 */
[----:B------:R-:W-:Y:S01]  /*ba20*/  BPT.TRAP 0x1 ;  /* 0x000000040000795c */ /* 0x000fe20000300000 */
.L_x_2235:
        /* <DEDUP_REMOVED lines=26> */
.L_x_2277:
[----:B------:R-:W-:Y:S01]  /*bbd0*/  ULDC.64 UR4, c[0x0][0x300] ;  /* 0x0000c00000047ab9 */ /* 0x000fe20000000a00 */
[----:B------:R-:W-:Y:S01]  /*bbe0*/  R2UR UR6, R34 ;  /* 0x00000000220672ca */ /* 0x000fe200000e0000 */
[----:B0-----:R-:W-:Y:S01]  /*bbf0*/  IMAD R5, R8, UR4, RZ ;  /* 0x0000000408057c24 */ /* 0x001fe2000f8e02ff */
[C---:B------:R-:W-:Y:S01]  /*bc00*/  LOP3.LUT P3, RZ, R36.reuse, 0x4, RZ, 0xc0, !PT ;  /* 0x0000000424ff7812 */ /* 0x040fe2000786c0ff */
[----:B------:R-:W-:Y:S01]  /*bc10*/  IMAD.MOV.U32 R8, RZ, RZ, -0x60 ;  /* 0xffffffa0ff087424 */ /* 0x000fe200078e00ff */
[----:B------:R-:W-:Y:S01]  /*bc20*/  LOP3.LUT P2, RZ, R36, 0x2, RZ, 0xc0, !PT ;  /* 0x0000000224ff7812 */ /* 0x000fe2000784c0ff */
[----:B------:R-:W-:Y:S01]  /*bc30*/  IMAD R9, R10, UR5, R5 ;  /* 0x000000050a097c24 */ /* 0x000fe2000f8e0205 */
[----:B------:R-:W-:Y:S01]  /*bc40*/  LOP3.LUT P1, RZ, R36, 0x1, RZ, 0xc0, !PT ;  /* 0x0000000124ff7812 */ /* 0x000fe2000782c0ff */
[----:B------:R-:W-:Y:S01]  /*bc50*/  IMAD.WIDE.U32 R4, R10, UR4, RZ ;  /* 0x000000040a047c25 */ /* 0x000fe2000f8e00ff */
[----:B------:R-:W-:-:S03]  /*bc60*/  ULDC.64 UR4, c[0x0][0x310] ;  /* 0x0000c40000047ab9 */ /* 0x000fc60000000a00 */
[----:B------:R-:W-:Y:S02]  /*bc70*/  IMAD.IADD R5, R5, 0x1, R9 ;  /* 0x0000000105057824 */ /* 0x000fe400078e0209 */
[----:B------:R-:W-:Y:S02]  /*bc80*/  IMAD R0, R0, UR4, RZ ;  /* 0x0000000400007c24 */ /* 0x000fe4000f8e02ff */
[----:B------:R-:W-:-:S04]  /*bc90*/  IMAD.WIDE.U32 R4, R3, UR4, R4 ;  /* 0x0000000403047c25 */ /* 0x000fc8000f8e0004 */
[----:B------:R-:W-:Y:S01]  /*bca0*/  IMAD R9, R3, UR5, R0 ;  /* 0x0000000503097c24 */ /* 0x000fe2000f8e0200 */
[----:B------:R-:W-:Y:S01]  /*bcb0*/  ULDC.64 UR4, c[0x0][0x308] ;  /* 0x0000c20000047ab9 */ /* 0x000fe20000000a00 */
[----:B------:R-:W-:Y:S01]  /*bcc0*/  IMAD R8, R35, R8, UR42 ;  /* 0x0000002a23087e24 */ /* 0x000fe2000f8e0208 */
[----:B------:R-:W-:Y:S01]  /*bcd0*/  MOV R3, UR4 ;  /* 0x0000000400037c02 */ /* 0x000fe20008000f00 */
[----:B------:R-:W-:Y:S01]  /*bce0*/  UIMAD UR4, UR6, UR4, URZ ;  /* 0x00000004060472a4 */ /* 0x000fe2000f8e023f */
[----:B------:R-:W-:Y:S02]  /*bcf0*/  IMAD.IADD R5, R5, 0x1, R9 ;  /* 0x0000000105057824 */ /* 0x000fe400078e0209 */
[----:B------:R-:W-:Y:S01]  /*bd00*/  ULDC.64 UR6, c[0x0][0x2e8] ;  /* 0x0000ba0000067ab9 */ /* 0x000fe20000000a00 */
[----:B------:R-:W-:Y:S02]  /*bd10*/  UIMAD UR4, UR41, UR5, UR4 ;  /* 0x00000005290472a4 */ /* 0x000fe4000f8e0204 */
[----:B------:R-:W-:-:S04]  /*bd20*/  IMAD.WIDE.U32 R4, R3, UR41, R4 ;  /* 0x0000002903047c25 */ /* 0x000fc8000f8e0004 */
[----:B------:R-:W-:Y:S01]  /*bd30*/  IMAD.SHL.U32 R37, R7, 0x8, RZ ;  /* 0x0000000807257824 */ /* 0x000fe200078e00ff */
[----:B------:R-:W-:Y:S01]  /*bd40*/  LEA R0, P0, R4, UR6, 0x1 ;  /* 0x0000000604007c11 */ /* 0x000fe2000f8008ff */
[----:B------:R-:W-:Y:S01]  /*bd50*/  VIADD R3, R5, UR4 ;  /* 0x0000000405037c36 */ /* 0x000fe20008000000 */
[----:B------:R-:W-:Y:S01]  /*bd60*/  LOP3.LUT R5, R6, 0x1c0, RZ, 0xc0, !PT ;  /* 0x000001c006057812 */ /* 0x000fe200078ec0ff */
[----:B------:R-:W-:-:S03]  /*bd70*/  UMOV UR4, 0xffffffff ;  /* 0xffffffff00047882 */ /* 0x000fc60000000000 */
[----:B------:R-:W-:Y:S02]  /*bd80*/  LEA.HI.X R3, R4, UR7, R3, 0x1, P0 ;  /* 0x0000000704037c11 */ /* 0x000fe400080f0c03 */
[----:B------:R-:W-:Y:S02]  /*bd90*/  LOP3.LUT R4, R5, 0x38, R6, 0xf8, !PT ;  /* 0x0000003805047812 */ /* 0x000fe400078ef806 */
[----:B------:R-:W-:Y:S02]  /*bda0*/  IADD3 R6, -R23, R8, RZ ;  /* 0x0000000817067210 */ /* 0x000fe40007ffe1ff */
[----:B------:R-:W-:Y:S02]  /*bdb0*/  LOP3.LUT R4, R4, 0x38, R19, 0x78, !PT ;  /* 0x0000003804047812 */ /* 0x000fe400078e7813 */
[----:B------:R-:W-:Y:S02]  /*bdc0*/  ISETP.GE.AND P0, PT, R6, 0x1, PT ;  /* 0x000000010600780c */ /* 0x000fe40003f06270 */
[----:B------:R-:W-:Y:S01]  /*bdd0*/  LOP3.LUT R37, R4, 0x200, R37, 0xf8, !PT ;  /* 0x0000020004257812 */ /* 0x000fe200078ef825 */
[----:B------:R-:W-:Y:S10]  /*bde0*/  BRA.DIV UR4, `(.L_x_2237) ;  /* 0x0000002a04b87947 */ /* 0x000ff4000b800000 */
[----:B------:R-:W-:Y:S01]  /*bdf0*/  SHFL.IDX PT, R5, R3, RZ, 0x181f ;  /* 0x00181fff03057589 */ /* 0x000fe200000e0000 */
[----:B------:R-:W-:-:S03]  /*be00*/  @P0 LEA R19, R37, UR46, 0x1 ;  /* 0x0000002e25130c11 */ /* 0x000fc6000f8e08ff */
[----:B------:R-:W0:Y:S04]  /*be10*/  SHFL.IDX PT, R4, R0, RZ, 0x181f ;  /* 0x00181fff00047589 */ /* 0x000e2800000e0000 */
[----:B------:R-:W1:Y:S04]  /*be20*/  SHFL.IDX PT, R7, R3, 0x1, 0x181f ;  /* 0x00381f0003077f89 */ /* 0x000e6800000e0000 */
[----:B------:R-:W2:Y:S04]  /*be30*/  SHFL.IDX PT, R14, R0, 0x1, 0x181f ;  /* 0x00381f00000e7f89 */ /* 0x000ea800000e0000 */
[----:B------:R-:W-:Y:S04]  /*be40*/  SHFL.IDX PT, R10, R3, 0x2, 0x181f ;  /* 0x00581f00030a7f89 */ /* 0x000fe800000e0000 */
[----:B------:R-:W3:Y:S01]  /*be50*/  SHFL.IDX PT, R21, R0, 0x2, 0x181f ;  /* 0x00581f0000157f89 */ /* 0x000ee200000e0000 */
[----:B0-----:R-:W-:-:S05]  /*be60*/  @P0 IMAD.WIDE.U32 R4, R27, 0x2, R4 ;  /* 0x000000021b040825 */ /* 0x001fca00078e0004 */
[----:B------:R-:W-:Y:S04]  /*be70*/  @P0 LDGSTS.E.BYPASS.LTC128B.128 [R19+0x18400], desc[UR36][R4.64], !P3 ;  /* 0x1840000004130fae */ /* 0x000fe8000d901d64 */
[----:B------:R-:W-:Y:S04]  /*be80*/  @P0 LDGSTS.E.BYPASS.LTC128B.128 [R19+0x1b400], desc[UR36][R4.64+0x80], !P2 ;  /* 0x1b40008004130fae */ /* 0x000fe8000d101d64 */
[----:B------:R1:W-:Y:S01]  /*be90*/  @P0 LDGSTS.E.BYPASS.LTC128B.128 [R19+0x1e400], desc[UR36][R4.64+0x100], !P1 ;  /* 0x1e40010004130fae */ /* 0x0003e2000c901d64 */
[----:B------:R-:W-:Y:S02]  /*bea0*/  ISETP.GE.AND P0, PT, R6, 0x11, PT ;  /* 0x000000110600780c */ /* 0x000fe40003f06270 */
[----:B-1----:R-:W-:Y:S01]  /*beb0*/  MOV R5, R7 ;  /* 0x0000000700057202 */ /* 0x002fe20000000f00 */
[----:B--2---:R-:W-:-:S10]  /*bec0*/  IMAD.MOV.U32 R4, RZ, RZ, R14 ;  /* 0x000000ffff047224 */ /* 0x004fd400078e000e */
[----:B------:R-:W-:Y:S01]  /*bed0*/  @P0 LEA R20, R37, UR46, 0x1 ;  /* 0x0000002e25140c11 */ /* 0x000fe2000f8e08ff */
[----:B------:R-:W0:Y:S01]  /*bee0*/  SHFL.IDX PT, R14, R0, 0x3, 0x181f ;  /* 0x00781f00000e7f89 */ /* 0x000e2200000e0000 */
[----:B------:R-:W-:-:S03]  /*bef0*/  @P0 IMAD.WIDE.U32 R8, R27, 0x2, R4 ;  /* 0x000000021b080825 */ /* 0x000fc600078e0004 */
[----:B------:R-:W1:Y:S01]  /*bf00*/  SHFL.IDX PT, R7, R3, 0x3, 0x181f ;  /* 0x00781f0003077f89 */ /* 0x000e6200000e0000 */
[----:B---3--:R-:W-:-:S03]  /*bf10*/  IMAD.MOV.U32 R4, RZ, RZ, R21 ;  /* 0x000000ffff047224 */ /* 0x008fc600078e0015 */
[----:B------:R-:W-:Y:S01]  /*bf20*/  @P0 LDGSTS.E.BYPASS.LTC128B.128 [R20+0x18c00], desc[UR36][R8.64], !P3 ;  /* 0x18c0000008140fae */ /* 0x000fe2000d901d64 */
[----:B------:R-:W-:-:S03]  /*bf30*/  IMAD.MOV.U32 R5, RZ, RZ, R10 ;  /* 0x000000ffff057224 */ /* 0x000fc600078e000a */
[----:B------:R-:W-:Y:S04]  /*bf40*/  @P0 LDGSTS.E.BYPASS.LTC128B.128 [R20+0x1bc00], desc[UR36][R8.64+0x80], !P2 ;  /* 0x1bc0008008140fae */ /* 0x000fe8000d101d64 */
[----:B------:R-:W-:Y:S01]  /*bf50*/  @P0 LDGSTS.E.BYPASS.LTC128B.128 [R20+0x1ec00], desc[UR36][R8.64+0x100], !P1 ;  /* 0x1ec0010008140fae */ /* 0x000fe2000c901d64 */
[----:B------:R-:W-:-:S03]  /*bf60*/  ISETP.GE.AND P0, PT, R6, 0x21, PT ;  /* 0x000000210600780c */ /* 0x000fc60003f06270 */
[----:B------:R-:W2:Y:S04]  /*bf70*/  SHFL.IDX PT, R10, R3, 0x4, 0x181f ;  /* 0x00981f00030a7f89 */ /* 0x000ea800000e0000 */
[----:B------:R-:W3:Y:S04]  /*bf80*/  SHFL.IDX PT, R19, R0, 0x4, 0x181f ;  /* 0x00981f0000137f89 */ /* 0x000ee800000e0000 */
[----:B------:R-:W4:Y:S02]  /*bf90*/  SHFL.IDX PT, R3, R3, 0x5, 0x181f ;  /* 0x00b81f0003037f89 */ /* 0x000f2400000e0000 */
[----:B------:R-:W-:Y:S01]  /*bfa0*/  @P0 IMAD.WIDE.U32 R4, R27, 0x2, R4 ;  /* 0x000000021b040825 */ /* 0x000fe200078e0004 */
[----:B------:R-:W-:-:S05]  /*bfb0*/  @P0 LEA R21, R37, UR46, 0x1 ;  /* 0x0000002e25150c11 */ /* 0x000fca000f8e08ff */
[----:B------:R-:W-:Y:S04]  /*bfc0*/  @P0 LDGSTS.E.BYPASS.LTC128B.128 [R21+0x19400], desc[UR36][R4.64], !P3 ;  /* 0x1940000004150fae */ /* 0x000fe8000d901d64 */
[----:B------:R-:W-:Y:S04]  /*bfd0*/  @P0 LDGSTS.E.BYPASS.LTC128B.128 [R21+0x1c400], desc[UR36][R4.64+0x80], !P2 ;  /* 0x1c40008004150fae */ /* 0x000fe8000d101d64 */
[----:B------:R0:W-:Y:S01]  /*bfe0*/  @P0 LDGSTS.E.BYPASS.LTC128B.128 [R21+0x1f400], desc[UR36][R4.64+0x100], !P1 ;  /* 0x1f40010004150fae */ /* 0x0001e2000c901d64 */
[----:B------:R-:W-:Y:S02]  /*bff0*/  ISETP.GE.AND P0, PT, R6, 0x31, PT ;  /* 0x000000310600780c */ /* 0x000fe40003f06270 */
[----:B0-----:R-:W-:Y:S01]  /*c000*/  MOV R4, R14 ;  /* 0x0000000e00047202 */ /* 0x001fe20000000f00 */
[----:B-1----:R-:W-:-:S10]  /*c010*/  IMAD.MOV.U32 R5, RZ, RZ, R7 ;  /* 0x000000ffff057224 */ /* 0x002fd400078e0007 */
[----:B------:R-:W-:Y:S01]  /*c020*/  @P0 LEA R7, R37, UR46, 0x1 ;  /* 0x0000002e25070c11 */ /* 0x000fe2000f8e08ff */
[----:B------:R0:W1:Y:S01]  /*c030*/  SHFL.IDX PT, R14, R0, 0x5, 0x181f ;  /* 0x00b81f00000e7f89 */ /* 0x00006200000e0000 */
[----:B------:R-:W-:Y:S01]  /*c040*/  @P0 IMAD.WIDE.U32 R8, R27, 0x2, R4 ;  /* 0x000000021b080825 */ /* 0x000fe200078e0004 */
[----:B--2---:R-:W-:-:S03]  /*c050*/  MOV R5, R10 ;  /* 0x0000000a00057202 */ /* 0x004fc60000000f00 */
[----:B---3--:R-:W-:Y:S01]  /*c060*/  IMAD.MOV.U32 R4, RZ, RZ, R19 ;  /* 0x000000ffff047224 */ /* 0x008fe200078e0013 */
        /* <DEDUP_REMOVED lines=9> */
.L_x_2291:
        /* <DEDUP_REMOVED lines=18> */
.L_x_2238:
        /* <DEDUP_REMOVED lines=18> */
[----:B------:R-:W-:Y:S01]  /*c340*/  MOV R4, UR6 ;  /* 0x0000000600047c02 */ /* 0x000fe20008000f00 */
[----:B------:R-:W-:Y:S01]  /*c350*/  IMAD.U32 R5, RZ, RZ, UR7 ;  /* 0x00000007ff057e24 */ /* 0x000fe2000f8e00ff */
        /* <DEDUP_REMOVED lines=9> */
[----:B0-----:R-:W-:Y:S05]  /*c3f0*/  CALL.ABS.NOINC R14 ;  /* 0x000000000e007343 */ /* 0x001fea0003c00000 */
.L_x_2239:
[----:B------:R-:W-:Y:S01]  /*c400*/  UISETP.NE.AND UP0, UPT, UR49, URZ, UPT ;  /* 0x0000003f3100728c */ /* 0x000fe2000bf05270 */
[----:B------:R-:W-:Y:S01]  /*c410*/  MOV R3, UR48 ;  /* 0x0000003000037c02 */ /* 0x000fe20008000f00 */
[----:B------:R-:W0:Y:S01]  /*c420*/  LDC R8, c[0x0][0x448] ;  /* 0x00011200ff087b82 */ /* 0x000e220000000800 */
[----:B------:R-:W-:Y:S01]  /*c430*/  MOV R4, UR38 ;  /* 0x0000002600047c02 */ /* 0x000fe20008000f00 */
[----:B------:R-:W-:Y:S01]  /*c440*/  IMAD.U32 R7, RZ, RZ, UR47 ;  /* 0x0000002fff077e24 */ /* 0x000fe2000f8e00ff */
[----:B------:R-:W-:Y:S01]  /*c450*/  ULDC.64 UR4, c[0x0][0x2e0] ;  /* 0x0000b80000047ab9 */ /* 0x000fe20000000a00 */
[----:B------:R-:W-:Y:S01]  /*c460*/  PLOP3.LUT P0, PT, PT, PT, UP0, 0x80, 0x0 ;  /* 0x000000000000781c */ /* 0x000fe20003f0f008 */
[----:B------:R-:W-:Y:S02]  /*c470*/  IMAD R3, R3, 0x80, R22 ;  /* 0x0000008003037824 */ /* 0x000fe400078e0216 */
[----:B------:R-:W-:Y:S02]  /*c480*/  IMAD.MOV.U32 R6, RZ, RZ, R4 ;  /* 0x000000ffff067224 */ /* 0x000fe400078e0004 */
[----:B------:R-:W-:Y:S01]  /*c490*/  @UP0 ULDC UR6, c[0x0][0x44c] ;  /* 0x0001130000060ab9 */ /* 0x000fe20000000800 */
[----:B------:R-:W-:Y:S01]  /*c4a0*/  IMAD R0, R19, UR4, RZ ;  /* 0x0000000413007c24 */ /* 0x000fe2000f8e02ff */
[----:B------:R-:W-:Y:S01]  /*c4b0*/  MOV R9, R3 ;  /* 0x0000000300097202 */ /* 0x000fe20000000f00 */
[----:B------:R-:W-:Y:S01]  /*c4c0*/  IMAD.WIDE.U32 R6, R31, UR4, R6 ;  /* 0x000000041f067c25 */ /* 0x000fe2000f8e0006 */
[----:B------:R-:W-:-:S03]  /*c4d0*/  @UP0 ULDC UR4, c[0x0][0x450] ;  /* 0x0001140000040ab9 */ /* 0x000fc60000000800 */
[----:B------:R-:W-:Y:S02]  /*c4e0*/  IMAD.U32 R5, RZ, RZ, UR39 ;  /* 0x00000027ff057e24 */ /* 0x000fe4000f8e00ff */
        /* <DEDUP_REMOVED lines=29> */
[----:B------:R-:W-:Y:S01]  /*c6c0*/  IMAD.U32 R10, RZ, RZ, UR48 ;  /* 0x00000030ff0a7e24 */ /* 0x000fe2000f8e00ff */
[----:B------:R-:W-:Y:S02]  /*c6d0*/  ULDC UR4, c[0x0][0x288] ;  /* 0x0000a20000047ab9 */ /* 0x000fe40000000800 */
[----:B------:R-:W0:Y:S01]  /*c6e0*/  SHFL.IDX PT, R4, R3, RZ, 0x181f ;  /* 0x00181fff03047589 */ /* 0x000e2200000e0000 */
[----:B------:R-:W-:Y:S01]  /*c6f0*/  IMAD R6, R8, UR4, RZ ;  /* 0x0000000408067c24 */ /* 0x000fe2000f8e02ff */
[----:B------:R-:W-:Y:S02]  /*c700*/  LEA R7, R10, R23, 0x7 ;  /* 0x000000170a077211 */ /* 0x000fe400078e38ff */
[----:B------:R-:W-:Y:S02]  /*c710*/  SHFL.IDX PT, R8, R0, 0x1, 0x181f ;  /* 0x00381f0000087f89 */ /* 0x000fe400000e0000 */
[C---:B------:R-:W-:Y:S01]  /*c720*/  ISETP.GE.AND P1, PT, R7.reuse, R6, PT ;  /* 0x000000060700720c */ /* 0x040fe20003f26270 */
[C---:B------:R-:W-:Y:S01]  /*c730*/  VIADD R9, R7.reuse, 0x10 ;  /* 0x0000001007097836 */ /* 0x040fe20000000000 */
[----:B------:R-:W1:Y:S01]  /*c740*/  SHFL.IDX PT, R14, R3, 0x1, 0x181f ;  /* 0x00381f00030e7f89 */ /* 0x000e6200000e0000 */
[----:B------:R-:W-:-:S10]  /*c750*/  VIADD R11, R7, 0x20 ;  /* 0x00000020070b7836 */ /* 0x000fd40000000000 */
[----:B------:R-:W-:Y:S01]  /*c760*/  @!P1 LEA R19, R37, UR46, 0x1 ;  /* 0x0000002e25139c11 */ /* 0x000fe2000f8e08ff */
[----:B0-----:R-:W-:-:S05]  /*c770*/  @!P1 IMAD.WIDE.U32 R4, R27, 0x2, R4 ;  /* 0x000000021b049825 */ /* 0x001fca00078e0004 */
[----:B------:R-:W-:Y:S04]  /*c780*/  @!P1 LDGSTS.E.BYPASS.LTC128B.128 [R19+0xc400], desc[UR36][R4.64], !P3 ;  /* 0x0c40000004139fae */ /* 0x000fe8000d901d64 */
[----:B------:R-:W-:Y:S04]  /*c790*/  @!P1 LDGSTS.E.BYPASS.LTC128B.128 [R19+0x10400], desc[UR36][R4.64+0x80], !P2 ;  /* 0x1040008004139fae */ /* 0x000fe8000d101d64 */
[----:B------:R1:W-:Y:S01]  /*c7a0*/  @!P1 LDGSTS.E.BYPASS.LTC128B.128 [R19+0x14400], desc[UR36][R4.64+0x100], !P0 ;  /* 0x1440010004139fae */ /* 0x0003e2000c101d64 */
[----:B------:R-:W-:Y:S01]  /*c7b0*/  ISETP.GE.AND P1, PT, R9, R6, PT ;  /* 0x000000060900720c */ /* 0x000fe20003f26270 */
[----:B-1----:R-:W-:Y:S01]  /*c7c0*/  IMAD.MOV.U32 R4, RZ, RZ, R14 ;  /* 0x000000ffff047224 */ /* 0x002fe200078e000e */
[----:B------:R-:W-:Y:S01]  /*c7d0*/  MOV R5, R8 ;  /* 0x0000000800057202 */ /* 0x000fe20000000f00 */
[----:B------:R-:W-:Y:S10]  /*c7e0*/  SHFL.IDX PT, R14, R3, 0x3, 0x181f ;  /* 0x00781f00030e7f89 */ /* 0x000ff400000e0000 */
[----:B------:R-:W-:Y:S01]  /*c7f0*/  @!P1 LEA R21, R37, UR46, 0x1 ;  /* 0x0000002e25159c11 */ /* 0x000fe2000f8e08ff */
[----:B------:R-:W-:-:S02]  /*c800*/  @!P1 IMAD.WIDE.U32 R8, R27, 0x2, R4 ;  /* 0x000000021b089825 */ /* 0x000fc400078e0004 */
[----:B------:R-:W-:Y:S04]  /*c810*/  SHFL.IDX PT, R5, R0, 0x2, 0x181f ;  /* 0x00581f0000057f89 */ /* 0x000fe800000e0000 */
[----:B------:R-:W0:Y:S04]  /*c820*/  SHFL.IDX PT, R4, R3, 0x2, 0x181f ;  /* 0x00581f0003047f89 */ /* 0x000e2800000e0000 */
[----:B------:R-:W-:Y:S04]  /*c830*/  @!P1 LDGSTS.E.BYPASS.LTC128B.128 [R21+0xcc00], desc[UR36][R8.64], !P3 ;  /* 0x0cc0000008159fae */ /* 0x000fe8000d901d64 */
[----:B------:R-:W-:Y:S04]  /*c840*/  @!P1 LDGSTS.E.BYPASS.LTC128B.128 [R21+0x10c00], desc[UR36][R8.64+0x80], !P2 ;  /* 0x10c0008008159fae */ /* 0x000fe8000d101d64 */
[----:B------:R1:W-:Y:S01]  /*c850*/  @!P1 LDGSTS.E.BYPASS.LTC128B.128 [R21+0x14c00], desc[UR36][R8.64+0x100], !P0 ;  /* 0x14c0010008159fae */ /* 0x0003e2000c101d64 */
[----:B------:R-:W-:Y:S01]  /*c860*/  ISETP.GE.AND P1, PT, R11, R6, PT ;  /* 0x000000060b00720c */ /* 0x000fe20003f26270 */
[----:B------:R-:W-:-:S02]  /*c870*/  VIADD R11, R7, 0x40 ;  /* 0x00000040070b7836 */ /* 0x000fc40000000000 */
[----:B-1----:R-:W1:Y:S01]  /*c880*/  SHFL.IDX PT, R8, R0, 0x3, 0x181f ;  /* 0x00781f0000087f89 */ /* 0x002e6200000e0000 */
[----:B------:R-:W-:-:S09]  /*c890*/  VIADD R9, R7, 0x30 ;  /* 0x0000003007097836 */ /* 0x000fd20000000000 */
[----:B------:R-:W-:Y:S01]  /*c8a0*/  @!P1 LEA R19, R37, UR46, 0x1 ;  /* 0x0000002e25139c11 */ /* 0x000fe2000f8e08ff */
[----:B0-----:R-:W-:-:S05]  /*c8b0*/  @!P1 IMAD.WIDE.U32 R4, R27, 0x2, R4 ;  /* 0x000000021b049825 */ /* 0x001fca00078e0004 */
[----:B------:R-:W-:Y:S04]  /*c8c0*/  @!P1 LDGSTS.E.BYPASS.LTC128B.128 [R19+0xd400], desc[UR36][R4.64], !P3 ;  /* 0x0d40000004139fae */ /* 0x000fe8000d901d64 */
[----:B------:R-:W-:Y:S04]  /*c8d0*/  @!P1 LDGSTS.E.BYPASS.LTC128B.128 [R19+0x11400], desc[UR36][R4.64+0x80], !P2 ;  /* 0x1140008004139fae */ /* 0x000fe8000d101d64 */
[----:B------:R0:W-:Y:S01]  /*c8e0*/  @!P1 LDGSTS.E.BYPASS.LTC128B.128 [R19+0x15400], desc[UR36][R4.64+0x100], !P0 ;  /* 0x1540010004139fae */ /* 0x0001e2000c101d64 */
[----:B------:R-:W-:Y:S02]  /*c8f0*/  ISETP.GE.AND P1, PT, R9, R6, PT ;  /* 0x000000060900720c */ /* 0x000fe40003f26270 */
[----:B0-----:R-:W-:Y:S01]  /*c900*/  MOV R4, R14 ;  /* 0x0000000e00047202 */ /* 0x001fe20000000f00 */
[----:B-1----:R-:W-:-:S10]  /*c910*/  IMAD.MOV.U32 R5, RZ, RZ, R8 ;  /* 0x000000ffff057224 */ /* 0x002fd400078e0008 */
[----:B------:R-:W-:Y:S01]  /*c920*/  @!P1 LEA R21, R37, UR46, 0x1 ;  /* 0x0000002e25159c11 */ /* 0x000fe2000f8e08ff */
[----:B------:R-:W-:Y:S01]  /*c930*/  SHFL.IDX PT, R14, R3, 0x5, 0x181f ;  /* 0x00b81f00030e7f89 */ /* 0x000fe200000e0000 */
[----:B------:R-:W-:-:S03]  /*c940*/  @!P1 IMAD.WIDE.U32 R8, R27, 0x2, R4 ;  /* 0x000000021b089825 */ /* 0x000fc600078e0004 */
[----:B------:R-:W-:Y:S04]  /*c950*/  SHFL.IDX PT, R5, R0, 0x4, 0x181f ;  /* 0x00981f0000057f89 */ /* 0x000fe800000e0000 */
[----:B------:R-:W0:Y:S04]  /*c960*/  SHFL.IDX PT, R4, R3, 0x4, 0x181f ;  /* 0x00981f0003047f89 */ /* 0x000e2800000e0000 */
[----:B------:R-:W-:Y:S04]  /*c970*/  @!P1 LDGSTS.E.BYPASS.LTC128B.128 [R21+0xdc00], desc[UR36][R8.64], !P3 ;  /* 0x0dc0000008159fae */ /* 0x000fe8000d901d64 */
[----:B------:R-:W-:Y:S04]  /*c980*/  @!P1 LDGSTS.E.BYPASS.LTC128B.128 [R21+0x11c00], desc[UR36][R8.64+0x80], !P2 ;  /* 0x11c0008008159fae */ /* 0x000fe8000d101d64 */
[----:B------:R1:W-:Y:S01]  /*c990*/  @!P1 LDGSTS.E.BYPASS.LTC128B.128 [R21+0x15c00], desc[UR36][R8.64+0x100], !P0 ;  /* 0x15c0010008159fae */ /* 0x0003e2000c101d64 */
[----:B------:R-:W-:-:S02]  /*c9a0*/  ISETP.GE.AND P1, PT, R11, R6, PT ;  /* 0x000000060b00720c */ /* 0x000fc40003f26270 */
[C---:B------:R-:W-:Y:S01]  /*c9b0*/  IADD3 R11, R7.reuse, 0x60, RZ ;  /* 0x00000060070b7810 */ /* 0x040fe20007ffe0ff */
[----:B-1----:R-:W1:Y:S01]  /*c9c0*/  SHFL.IDX PT, R8, R0, 0x5, 0x181f ;  /* 0x00b81f0000087f89 */ /* 0x002e6200000e0000 */
[----:B------:R-:W-:-:S09]  /*c9d0*/  IADD3 R9, R7, 0x50, RZ ;  /* 0x0000005007097810 */ /* 0x000fd20007ffe0ff */
[----:B0-----:R-:W-:Y:S01]  /*c9e0*/  @!P1 IMAD.WIDE.U32 R4, R27, 0x2, R4 ;  /* 0x000000021b049825 */ /* 0x001fe200078e0004 */
[----:B------:R-:W-:-:S05]  /*c9f0*/  @!P1 LEA R19, R37, UR46, 0x1 ;  /* 0x0000002e25139c11 */ /* 0x000fca000f8e08ff */
[----:B------:R-:W-:Y:S04]  /*ca00*/  @!P1 LDGSTS.E.BYPASS.LTC128B.128 [R19+0xe400], desc[UR36][R4.64], !P3 ;  /* 0x0e40000004139fae */ /* 0x000fe8000d901d64 */
[----:B------:R-:W-:Y:S04]  /*ca10*/  @!P1 LDGSTS.E.BYPASS.LTC128B.128 [R19+0x12400], desc[UR36][R4.64+0x80], !P2 ;  /* 0x1240008004139fae */ /* 0x000fe8000d101d64 */
[----:B------:R0:W-:Y:S01]  /*ca20*/  @!P1 LDGSTS.E.BYPASS.LTC128B.128 [R19+0x16400], desc[UR36][R4.64+0x100], !P0 ;  /* 0x1640010004139fae */ /* 0x0001e2000c101d64 */
[----:B------:R-:W-:Y:S01]  /*ca30*/  ISETP.GE.AND P1, PT, R9, R6, PT ;  /* 0x000000060900720c */ /* 0x000fe20003f26270 */
[----:B0-----:R-:W-:-:S02]  /*ca40*/  IMAD.MOV.U32 R4, RZ, RZ, R14 ;  /* 0x000000ffff047224 */ /* 0x001fc400078e000e */
        /* <DEDUP_REMOVED lines=16> */
.L_x_2308:
[----:B------:R-:W-:Y:S01]  /*cb50*/  VIADD R7, R7, 0x70 ;  /* 0x0000007007077836 */ /* 0x000fe20000000000 */
[----:B------:R-:W-:Y:S01]  /*cb60*/  BSSY B0, `(.L_x_2241) ;  /* 0x000000d000007945 */ /* 0x000fe20003800000 */
[----:B-1----:R-:W-:Y:S01]  /*cb70*/  IMAD.MOV.U32 R4, RZ, RZ, R14 ;  /* 0x000000ffff047224 */ /* 0x002fe200078e000e */
[----:B--2---:R-:W-:Y:S02]  /*cb80*/  MOV R5, R8 ;  /* 0x0000000800057202 */ /* 0x004fe40000000f00 */
        /* <DEDUP_REMOVED lines=10> */
.L_x_2242:
[----:B------:R-:W-:Y:S05]  /*cc30*/  BSYNC B0 ;  /* 0x0000000000007941 */ /* 0x000fea0003800000 */
.L_x_2241:
[----:B------:R-:W-:Y:S01]  /*cc40*/  NOP ;  /* 0x0000000000007918 */ /* 0x000fe20000000000 */
[----:B------:R-:W-:Y:S01]  /*cc50*/  SYNCS.ARRIVE.TRANS64.RED.A0T1 RZ, [UR46+0x2a800], RZ ;  /* 0x02a800ffffff79a7 */ /* 0x000fe2000820042e */
[----:B------:R-:W-:Y:S01]  /*cc60*/  IMAD.MOV.U32 R0, RZ, RZ, 0x1 ;  /* 0x00000001ff007424 */ /* 0x000fe200078e00ff */
[----:B------:R-:W-:Y:S04]  /*cc70*/  ARRIVES.LDGSTSBAR.64.TRANSCNT [UR46+0x2a800] ;  /* 0x02a80000ff0079b0 */ /* 0x000fe80008000aae */
[----:B------:R-:W-:Y:S01]  /*cc80*/  SHF.L.U32 R0, R0, 0x1f, RZ ;  /* 0x0000001f00007819 */ /* 0x000fe200000006ff */
[----:B------:R-:W-:Y:S01]  /*cc90*/  NOP ;  /* 0x0000000000007918 */ /* 0x000fe20000000000 */
[----:B------:R-:W-:Y:S02]  /*cca0*/  SYNCS.ARRIVE.TRANS64.A1T0 RZ, [UR46+0x2a800], RZ ;  /* 0x02a800ffffff79a7 */ /* 0x000fe4000810002e */
[----:B------:R-:W1:Y:S02]  /*ccb0*/  SYNCS.PHASECHK.TRANS64.TRYWAIT P0, [UR46+0x2a820], R0 ;  /* 0x02a82000ff0075a7 */ /* 0x000e64000800016e */
[----:B-1----:R-:W-:Y:S05]  /*ccc0*/  @!P0 BRA `(.L_x_2243) ;  /* 0x0000002c00848947 */ /* 0x002fea0003800000 */
.L_x_2309:
[----:B------:R-:W-:Y:S01]  /*ccd0*/  UIADD3 UR4, UR51, -0x2, URZ ;  /* 0xfffffffe33047890 */ /* 0x000fe2000fffe03f */
[----:B------:R-:W-:Y:S01]  /*cce0*/  IMAD.MOV.U32 R9, RZ, RZ, 0x1 ;  /* 0x00000001ff097424 */ /* 0x000fe200078e00ff */
[----:B------:R-:W-:Y:S02]  /*ccf0*/  MOV R8, RZ ;  /* 0x000000ff00087202 */ /* 0x000fe40000000f00 */
[----:B------:R-:W-:-:S06]  /*cd00*/  UISETP.GE.AND UP0, UPT, UR4, UR50, UPT ;  /* 0x000000320400728c */ /* 0x000fcc000bf06270 */
[----:B------:R-:W-:-:S13]  /*cd10*/  PLOP3.LUT P0, PT, PT, PT, UP0, 0x80, 0x0 ;  /* 0x000000000000781c */ /* 0x000fda0003f0f008 */
[----:B------:R-:W-:Y:S05]  /*cd20*/  @!P0 BRA `(.L_x_2244) ;  /* 0x0000000c00dc8947 */ /* 0x000fea0003800000 */
[----:B------:R-:W-:Y:S01]  /*cd30*/  UIADD3 UR4, UR44, 0x1, URZ ;  /* 0x000000012c047890 */ /* 0x000fe2000fffe03f */
[----:B0-----:R-:W-:Y:S01]  /*cd40*/  LOP3.LUT R0, RZ, UR43, RZ, 0x33, !PT ;  /* 0x0000002bff007c12 */ /* 0x001fe2000f8e33ff */
[----:B------:R-:W-:Y:S01]  /*cd50*/  ULOP3.LUT UR5, URZ, UR45, URZ, 0x33, !UPT ;  /* 0x0000002d3f057292 */ /* 0x000fe2000f8e333f */
[----:B------:R-:W-:Y:S01]  /*cd60*/  IADD3 R26, R26, R30, R23 ;  /* 0x0000001e1a1a7210 */ /* 0x000fe20007ffe017 */
[----:B------:R-:W-:Y:S01]  /*cd70*/  UIMAD UR4, UR4, UR40, URZ ;  /* 0x00000028040472a4 */ /* 0x000fe2000f8e023f */
[----:B------:R-:W-:Y:S01]  /*cd80*/  IADD3 R5, -R23, UR42, RZ ;  /* 0x0000002a17057c10 */ /* 0x000fe2000fffe1ff */
[----:B------:R-:W-:Y:S01]  /*cd90*/  BSSY B0, `(.L_x_2244) ;  /* 0x00000f0000007945 */ /* 0x000fe20003800000 */
[----:B------:R-:W-:Y:S01]  /*cda0*/  IMAD.SHL.U32 R20, R27, 0x2, RZ ;  /* 0x000000021b147824 */ /* 0x000fe200078e00ff */
[----:B------:R-:W-:Y:S01]  /*cdb0*/  MOV R19, 0x1 ;  /* 0x0000000100137802 */ /* 0x000fe20000000f00 */
[----:B------:R-:W-:Y:S01]  /*cdc0*/  VIADD R7, R26, 0xfffffee0 ;  /* 0xfffffee01a077836 */ /* 0x000fe20000000000 */
[----:B------:R-:W-:Y:S01]  /*cdd0*/  LOP3.LUT R3, RZ, UR4, RZ, 0x33, !PT ;  /* 0x00000004ff037c12 */ /* 0x000fe2000f8e33ff */
[----:B------:R-:W-:-:S03]  /*cde0*/  IMAD.MOV.U32 R10, RZ, RZ, RZ ;  /* 0x000000ffff0a7224 */ /* 0x000fc600078e00ff */
[----:B------:R-:W-:-:S04]  /*cdf0*/  VIMNMX3 R0, R0, UR5, R3, !PT ;  /* 0x0000000500007c0f */ /* 0x000fc8000f800103 */
[C---:B------:R-:W-:Y:S01]  /*ce00*/  IADD3 R35, -R0.reuse, -0x2, RZ ;  /* 0xfffffffe00237810 */ /* 0x040fe20007ffe1ff */
[C---:B------:R-:W-:Y:S02]  /*ce10*/  IMAD R5, R0.reuse, 0x60, R5 ;  /* 0x0000006000057824 */ /* 0x040fe400078e0205 */
[----:B------:R-:W-:Y:S02]  /*ce20*/  IMAD R7, R0, -0x60, R7 ;  /* 0xffffffa000077824 */ /* 0x000fe400078e0207 */
[----:B------:R-:W-:-:S07]  /*ce30*/  VIADD R6, R5, 0xc0 ;  /* 0x000000c005067836 */ /* 0x000fce0000000000 */
.L_x_2257:
[----:B------:R-:W-:Y:S02]  /*ce40*/  ISETP.NE.AND P0, PT, R28, 0x1, PT ;  /* 0x000000011c00780c */ /* 0x000fe40003f05270 */
[----:B------:R-:W-:Y:S02]  /*ce50*/  ISETP.GT.U32.AND P2, PT, R22, 0x5f, PT ;  /* 0x0000005f1600780c */ /* 0x000fe40003f44070 */
[----:B------:R-:W-:Y:S02]  /*ce60*/  MOV R30, RZ ;  /* 0x000000ff001e7202 */ /* 0x000fe40000000f00 */
[----:B------:R-:W-:-:S07]  /*ce70*/  LOP3.LUT P1, RZ, R36, 0x10, RZ, 0xc0, !PT ;  /* 0x0000001024ff7812 */ /* 0x000fce000782c0ff */
[----:B------:R-:W0:Y:S08]  /*ce80*/  @P0 LDC R0, c[0x0][0x434] ;  /* 0x00010d00ff000b82 */ /* 0x000e300000000800 */
[----:B-1----:R-:W1:Y:S08]  /*ce90*/  @P0 LDC R12, c[0x0][0x438] ;  /* 0x00010e00ff0c0b82 */ /* 0x002e700000000800 */
[----:B------:R-:W2:Y:S08]  /*cea0*/  @!P2 LDC.64 R4, c[0x0][0x428] ;  /* 0x00010a00ff04ab82 */ /* 0x000eb00000000a00 */
[----:B------:R-:W3:Y:S01]  /*ceb0*/  @!P2 LDC.64 R8, c[0x0][0x418] ;  /* 0x00010600ff08ab82 */ /* 0x000ee20000000a00 */
[----:B0-----:R-:W-:Y:S01]  /*cec0*/  @P0 IMAD.HI.U32 R3, R7, R0, RZ ;  /* 0x0000000007030227 */ /* 0x001fe200078e00ff */
[----:B------:R-:W-:-:S04]  /*ced0*/  MOV R0, R7 ;  /* 0x0000000700007202 */ /* 0x000fc80000000f00 */
[----:B-1----:R-:W-:-:S04]  /*cee0*/  @P0 SHF.R.U32.HI R0, RZ, R12, R3 ;  /* 0x0000000cff000219 */ /* 0x002fc80000011603 */
[----:B------:R-:W-:Y:S01]  /*cef0*/  @!P2 SHF.R.S32.HI R13, RZ, 0x1f, R0 ;  /* 0x0000001fff0da819 */ /* 0x000fe20000011400 */
[----:B--2---:R-:W-:-:S04]  /*cf00*/  @!P2 IMAD R12, R33, R4, RZ ;  /* 0x00000004210ca224 */ /* 0x004fc800078e02ff */
[----:B------:R-:W-:Y:S02]  /*cf10*/  @!P2 IMAD R3, R29, R5, R12 ;  /* 0x000000051d03a224 */ /* 0x000fe400078e020c */
[----:B------:R-:W-:-:S04]  /*cf20*/  @!P2 IMAD.MOV.U32 R12, RZ, RZ, R0 ;  /* 0x000000ffff0ca224 */ /* 0x000fc800078e0000 */
[----:B------:R-:W-:-:S04]  /*cf30*/  @!P2 IMAD.WIDE.U32 R12, R29, R4, R12 ;  /* 0x000000041d0ca225 */ /* 0x000fc800078e000c */
[----:B------:R-:W-:Y:S01]  /*cf40*/  @!P2 IMAD.IADD R3, R3, 0x1, R13 ;  /* 0x000000010303a824 */ /* 0x000fe200078e020d */
[----:B---3--:R-:W-:-:S04]  /*cf50*/  @!P2 LEA R4, P0, R12, R8, 0x2 ;  /* 0x000000080c04a211 */ /* 0x008fc800078010ff */
        /* <DEDUP_REMOVED lines=9> */
.L_x_2245:
[----:B------:R-:W-:Y:S01]  /*cff0*/  LEA R26, R8, UR46, 0x3 ;  /* 0x0000002e081a7c11 */ /* 0x000fe2000f8e18ff */
[----:B------:R-:W-:Y:S01]  /*d000*/  BSSY B1, `(.L_x_2246) ;  /* 0x0000004000017945 */ /* 0x000fe20003800000 */
[----:B------:R-:W-:-:S04]  /*d010*/  SHF.L.U32 R3, R9, 0x1f, RZ ;  /* 0x0000001f09037819 */ /* 0x000fc800000006ff */
[----:B------:R-:W0:Y:S02]  /*d020*/  SYNCS.PHASECHK.TRANS64.TRYWAIT P0, [R26+URZ+0x2a840], R3 ;  /* 0x02a840031a0075a7 */ /* 0x000e24000800017f */
[----:B0-----:R-:W-:Y:S05]  /*d030*/  @!P0 BRA `(.L_x_2247) ;  /* 0x0000002800c08947 */ /* 0x001fea0003800000 */
.L_x_2310:
[----:B------:R-:W-:Y:S05]  /*d040*/  BSYNC B1 ;  /* 0x0000000000017941 */ /* 0x000fea0003800000 */
.L_x_2246:
[----:B------:R-:W-:Y:S01]  /*d050*/  ULDC UR4, c[0x0][0x430] ;  /* 0x00010c0000047ab9 */ /* 0x000fe20000000800 */
[----:B-----5:R-:W-:Y:S01]  /*d060*/  SHF.R.S32.HI R21, RZ, 0x1f, R30 ;  /* 0x0000001fff157819 */ /* 0x020fe2000001141e */
[----:B------:R-:W-:Y:S01]  /*d070*/  UIADD3 UR4, -UR4, URZ, URZ ;  /* 0x0000003f04047290 */ /* 0x000fe2000fffe13f */
[----:B------:R-:W-:Y:S02]  /*d080*/  R2UR UR6, R34 ;  /* 0x00000000220672ca */ /* 0x000fe400000e0000 */
[C---:B------:R-:W-:Y:S02]  /*d090*/  LOP3.LUT P3, RZ, R36.reuse, 0x4, RZ, 0xc0, !PT ;  /* 0x0000000424ff7812 */ /* 0x040fe4000786c0ff */
[----:B------:R-:W-:Y:S01]  /*d0a0*/  LOP3.LUT P2, RZ, R36, 0x2, RZ, 0xc0, !PT ;  /* 0x0000000224ff7812 */ /* 0x000fe2000784c0ff */
[----:B------:R-:W-:Y:S01]  /*d0b0*/  IMAD R25, R0, UR4, R7 ;  /* 0x0000000400197c24 */ /* 0x000fe2000f8e0207 */
[----:B------:R-:W-:Y:S01]  /*d0c0*/  ULDC.64 UR4, c[0x0][0x300] ;  /* 0x0000c00000047ab9 */ /* 0x000fe20000000a00 */
[----:B------:R-:W-:-:S02]  /*d0d0*/  LOP3.LUT P1, RZ, R36, 0x1, RZ, 0xc0, !PT ;  /* 0x0000000124ff7812 */ /* 0x000fc4000782c0ff */
[----:B------:R-:W-:Y:S01]  /*d0e0*/  IMAD.WIDE.U32 R4, R25, UR4, RZ ;  /* 0x0000000419047c25 */ /* 0x000fe2000f8e00ff */
[----:B------:R-:W-:-:S05]  /*d0f0*/  SHF.R.S32.HI R24, RZ, 0x1f, R25 ;  /* 0x0000001fff187819 */ /* 0x000fca0000011419 */
[----:B------:R-:W-:-:S04]  /*d100*/  IMAD R0, R24, UR4, RZ ;  /* 0x0000000418007c24 */ /* 0x000fc8000f8e02ff */
[----:B0-----:R-:W-:Y:S01]  /*d110*/  IMAD R3, R25, UR5, R0 ;  /* 0x0000000519037c24 */ /* 0x001fe2000f8e0200 */
        /* <DEDUP_REMOVED lines=16> */
[----:B------:R-:W-:Y:S01]  /*d220*/  IMAD R5, R8, 0x4800, R37 ;  /* 0x0000480008057824 */ /* 0x000fe200078e0225 */
[----:B------:R-:W-:Y:S06]  /*d230*/  BRA.DIV UR4, `(.L_x_2248) ;  /* 0x0000002a04547947 */ /* 0x000fec000b800000 */
[----:B------:R-:W0:Y:S01]  /*d240*/  SHFL.IDX PT, R14, R3, RZ, 0x181f ;  /* 0x00181fff030e7589 */ /* 0x000e2200000e0000 */
[----:B------:R-:W-:-:S03]  /*d250*/  LEA R5, R5, UR46, 0x1 ;  /* 0x0000002e05057c11 */ /* 0x000fc6000f8e08ff */
[----:B------:R-:W1:Y:S04]  /*d260*/  SHFL.IDX PT, R4, R0, RZ, 0x181f ;  /* 0x00181fff00047589 */ /* 0x000e6800000e0000 */
[----:B------:R-:W-:Y:S04]  /*d270*/  SHFL.IDX PT, R11, R3, 0x2, 0x181f ;  /* 0x00581f00030b7f89 */ /* 0x000fe800000e0000 */
[----:B------:R-:W-:Y:S01]  /*d280*/  SHFL.IDX PT, R31, R0, 0x2, 0x181f ;  /* 0x00581f00001f7f89 */ /* 0x000fe200000e0000 */
[----:B0-----:R-:W-:-:S03]  /*d290*/  IADD3 R12, P0, R14, R20, RZ ;  /* 0x000000140e0c7210 */ /* 0x001fc60007f1e0ff */
[----:B------:R-:W0:Y:S01]  /*d2a0*/  SHFL.IDX PT, R14, R3, 0x1, 0x181f ;  /* 0x00381f00030e7f89 */ /* 0x000e2200000e0000 */
[----:B-1----:R-:W-:-:S03]  /*d2b0*/  IADD3.X R13, RZ, R4, RZ, P0, !PT ;  /* 0x00000004ff0d7210 */ /* 0x002fc600007fe4ff */
[----:B------:R-:W1:Y:S04]  /*d2c0*/  SHFL.IDX PT, R4, R0, 0x1, 0x181f ;  /* 0x00381f0000047f89 */ /* 0x000e6800000e0000 */
[----:B------:R-:W-:Y:S04]  /*d2d0*/  LDGSTS.E.BYPASS.LTC128B.128 [R5+0x18400], desc[UR36][R12.64], !P3 ;  /* 0x184000000c057fae */ /* 0x000fe8000d901d64 */
[----:B------:R-:W-:Y:S04]  /*d2e0*/  LDGSTS.E.BYPASS.LTC128B.128 [R5+0x1b400], desc[UR36][R12.64+0x80], !P2 ;  /* 0x1b4000800c057fae */ /* 0x000fe8000d101d64 */
[----:B------:R-:W-:Y:S01]  /*d2f0*/  LDGSTS.E.BYPASS.LTC128B.128 [R5+0x1e400], desc[UR36][R12.64+0x100], !P1 ;  /* 0x1e4001000c057fae */ /* 0x000fe2000c901d64 */
[----:B0-----:R-:W-:-:S05]  /*d300*/  IADD3 R14, P0, R14, R20, RZ ;  /* 0x000000140e0e7210 */ /* 0x001fca0007f1e0ff */
[----:B-1----:R-:W-:Y:S02]  /*d310*/  IMAD.X R15, RZ, RZ, R4, P0 ;  /* 0x000000ffff0f7224 */ /* 0x002fe400000e0604 */
[----:B------:R-:W-:Y:S04]  /*d320*/  SHFL.IDX PT, R4, R0, 0x4, 0x181f ;  /* 0x00981f0000047f89 */ /* 0x000fe800000e0000 */
[----:B------:R-:W-:Y:S04]  /*d330*/  LDGSTS.E.BYPASS.LTC128B.128 [R5+0x18c00], desc[UR36][R14.64], !P3 ;  /* 0x18c000000e057fae */ /* 0x000fe8000d901d64 */
[----:B------:R-:W-:Y:S04]  /*d340*/  LDGSTS.E.BYPASS.LTC128B.128 [R5+0x1bc00], desc[UR36][R14.64+0x80], !P2 ;  /* 0x1bc000800e057fae */ /* 0x000fe8000d101d64 */
[----:B------:R0:W-:Y:S02]  /*d350*/  LDGSTS.E.BYPASS.LTC128B.128 [R5+0x1ec00], desc[UR36][R14.64+0x100], !P1 ;  /* 0x1ec001000e057fae */ /* 0x0001e4000c901d64 */
[----:B0-----:R-:W-:-:S02]  /*d360*/  IADD3 R14, P0, R11, R20, RZ ;  /* 0x000000140b0e7210 */ /* 0x001fc40007f1e0ff */
[----:B------:R-:W0:Y:S03]  /*d370*/  SHFL.IDX PT, R11, R3, 0x3, 0x181f ;  /* 0x00781f00030b7f89 */ /* 0x000e2600000e0000 */
[----:B------:R-:W-:Y:S02]  /*d380*/  IMAD.X R15, RZ, RZ, R31, P0 ;  /* 0x000000ffff0f7224 */ /* 0x000fe400000e061f */
[----:B------:R-:W1:Y:S04]  /*d390*/  SHFL.IDX PT, R31, R0, 0x3, 0x181f ;  /* 0x00781f00001f7f89 */ /* 0x000e6800000e0000 */
[----:B------:R-:W-:Y:S04]  /*d3a0*/  LDGSTS.E.BYPASS.LTC128B.128 [R5+0x19400], desc[UR36][R14.64], !P3 ;  /* 0x194000000e057fae */ /* 0x000fe8000d901d64 */
[----:B------:R-:W-:Y:S04]  /*d3b0*/  LDGSTS.E.BYPASS.LTC128B.128 [R5+0x1c400], desc[UR36][R14.64+0x80], !P2 ;  /* 0x1c4000800e057fae */ /* 0x000fe8000d101d64 */
[----:B------:R2:W-:Y:S04]  /*d3c0*/  LDGSTS.E.BYPASS.LTC128B.128 [R5+0x1f400], desc[UR36][R14.64+0x100], !P1 ;  /* 0x1f4001000e057fae */ /* 0x0005e8000c901d64 */
[----:B------:R-:W-:Y:S01]  /*d3d0*/  SHFL.IDX PT, R0, R0, 0x5, 0x181f ;  /* 0x00b81f0000007f89 */ /* 0x000fe200000e0000 */
[----:B0-----:R-:W-:-:S03]  /*d3e0*/  IADD3 R12, P0, R11, R20, RZ ;  /* 0x000000140b0c7210 */ /* 0x001fc60007f1e0ff */
[----:B--2---:R-:W0:Y:S01]  /*d3f0*/  SHFL.IDX PT, R14, R3, 0x4, 0x181f ;  /* 0x00981f00030e7f89 */ /* 0x004e2200000e0000 */
[----:B-1----:R-:W-:-:S03]  /*d400*/  IADD3.X R13, RZ, R31, RZ, P0, !PT ;  /* 0x0000001fff0d7210 */ /* 0x002fc600007fe4ff */
[----:B------:R-:W1:Y:S04]  /*d410*/  SHFL.IDX PT, R3, R3, 0x5, 0x181f ;  /* 0x00b81f0003037f89 */ /* 0x000e6800000e0000 */
[----:B------:R2:W-:Y:S04]  /*d420*/  LDGSTS.E.BYPASS.LTC128B.128 [R5+0x19c00], desc[UR36][R12.64], !P3 ;  /* 0x19c000000c057fae */ /* 0x0005e8000d901d64 */
[----:B------:R2:W-:Y:S04]  /*d430*/  LDGSTS.E.BYPASS.LTC128B.128 [R5+0x1cc00], desc[UR36][R12.64+0x80], !P2 ;  /* 0x1cc000800c057fae */ /* 0x0005e8000d101d64 */
[----:B------:R2:W-:Y:S01]  /*d440*/  LDGSTS.E.BYPASS.LTC128B.128 [R5+0x1fc00], desc[UR36][R12.64+0x100], !P1 ;  /* 0x1fc001000c057fae */ /* 0x0005e2000c901d64 */
[----:B0-----:R-:W-:-:S05]  /*d450*/  IADD3 R14, P0, R14, R20, RZ ;  /* 0x000000140e0e7210 */ /* 0x001fca0007f1e0ff */
[----:B------:R-:W-:-:S05]  /*d460*/  IMAD.X R15, RZ, RZ, R4, P0 ;  /* 0x000000ffff0f7224 */ /* 0x000fca00000e0604 */
[----:B------:R2:W-:Y:S04]  /*d470*/  LDGSTS.E.BYPASS.LTC128B.128 [R5+0x1a400], desc[UR36][R14.64], !P3 ;  /* 0x1a4000000e057fae */ /* 0x0005e8000d901d64 */
[----:B------:R2:W-:Y:S04]  /*d480*/  LDGSTS.E.BYPASS.LTC128B.128 [R5+0x1d400], desc[UR36][R14.64+0x80], !P2 ;  /* 0x1d4000800e057fae */ /* 0x0005e8000d101d64 */
[----:B-1----:R2:W-:Y:S02]  /*d490*/  LDGSTS.E.BYPASS.LTC128B.128 [R5+0x20400], desc[UR36][R14.64+0x100], !P1 ;  /* 0x204001000e057fae */ /* 0x0025e4000c901d64 */
.L_x_2324:
        /* <DEDUP_REMOVED lines=10> */
.L_x_2249:
        /* <DEDUP_REMOVED lines=10> */
.L_x_2250:
[----:B------:R1:W-:Y:S01]  /*d5e0*/  SYNCS.ARRIVE.TRANS64.A1T0 RZ, [R26+URZ+0x2a830], RZ ;  /* 0x02a830ff1aff79a7 */ /* 0x0003e2000810003f */
[----:B------:R-:W-:Y:S05]  /*d5f0*/  @!P2 BRA `(.L_x_2251) ;  /* 0x000000000004a947 */ /* 0x000fea0003800000 */
[----:B------:R-:W-:Y:S01]  /*d600*/  BPT.TRAP 0x1 ;  /* 0x000000040000795c */ /* 0x000fe20000300000 */
.L_x_2251:
[----:B------:R-:W-:Y:S01]  /*d610*/  SHF.L.U32 R3, R19, 0x1f, RZ ;  /* 0x0000001f13037819 */ /* 0x000fe200000006ff */
[----:B------:R-:W-:Y:S01]  /*d620*/  BSSY B1, `(.L_x_2252) ;  /* 0x0000004000017945 */ /* 0x000fe20003800000 */
[----:B------:R-:W-:-:S04]  /*d630*/  LEA R0, R10, UR46, 0x3 ;  /* 0x0000002e0a007c11 */ /* 0x000fc8000f8e18ff */
[----:B------:R-:W2:Y:S02]  /*d640*/  SYNCS.PHASECHK.TRANS64.TRYWAIT P0, [R0+URZ+0x2a860], R3 ;  /* 0x02a86003000075a7 */ /* 0x000ea4000800017f */
[----:B--2---:R-:W-:Y:S05]  /*d650*/  @!P0 BRA `(.L_x_2253) ;  /* 0x0000002c00288947 */ /* 0x004fea0003800000 */
.L_x_2325:
[----:B------:R-:W-:Y:S05]  /*d660*/  BSYNC B1 ;  /* 0x0000000000017941 */ /* 0x000fea0003800000 */
.L_x_2252:
[----:B------:R-:W-:Y:S01]  /*d670*/  UMOV UR4, 0xffffffff ;  /* 0xffffffff00047882 */ /* 0x000fe20000000000 */
[----:B------:R-:W-:Y:S01]  /*d680*/  LOP3.LUT P0, RZ, R32, 0x2, RZ, 0xc0, !PT ;  /* 0x0000000220ff7812 */ /* 0x000fe2000780c0ff */
[----:B------:R-:W-:Y:S01]  /*d690*/  IMAD R10, R10, 0x3000, R37 ;  /* 0x000030000a0a7824 */ /* 0x000fe200078e0225 */
[----:B------:R-:W-:Y:S11]  /*d6a0*/  BRA.DIV UR4, `(.L_x_2254) ;  /* 0x0000002e04287947 */ /* 0x000ff6000b800000 */
[----:B------:R-:W3:Y:S04]  /*d6b0*/  SHFL.IDX PT, R14, R17, RZ, 0x181f ;  /* 0x00181fff110e7589 */ /* 0x000ee800000e0000 */
[----:B--2---:R-:W0:Y:S04]  /*d6c0*/  SHFL.IDX PT, R3, R18, RZ, 0x181f ;  /* 0x00181fff12037589 */ /* 0x004e2800000e0000 */
[----:B------:R-:W-:Y:S01]  /*d6d0*/  SHFL.IDX PT, R19, R18, 0x1, 0x181f ;  /* 0x00381f0012137f89 */ /* 0x000fe200000e0000 */
[----:B---3--:R-:W-:-:S03]  /*d6e0*/  IADD3 R4, P1, R14, R20, RZ ;  /* 0x000000140e047210 */ /* 0x008fc60007f3e0ff */
[----:B------:R-:W2:Y:S01]  /*d6f0*/  SHFL.IDX PT, R14, R17, 0x1, 0x181f ;  /* 0x00381f00110e7f89 */ /* 0x000ea200000e0000 */
[----:B0-----:R-:W-:Y:S02]  /*d700*/  IADD3.X R5, RZ, R3, RZ, P1, !PT ;  /* 0x00000003ff057210 */ /* 0x001fe40000ffe4ff */
[----:B------:R-:W-:Y:S02]  /*d710*/  LOP3.LUT P1, RZ, R32, 0x1, RZ, 0xc0, !PT ;  /* 0x0000000120ff7812 */ /* 0x000fe4000782c0ff */
[----:B------:R-:W-:Y:S02]  /*d720*/  LEA R3, R10, UR46, 0x1 ;  /* 0x0000002e0a037c11 */ /* 0x000fe4000f8e08ff */
[----:B------:R-:W-:-:S13]  /*d730*/  ISETP.LT.OR P2, PT, R6, 0x1, !P1 ;  /* 0x000000010600780c */ /* 0x000fda0004f41670 */
[----:B------:R-:W-:Y:S01]  /*d740*/  LDGSTS.E.BYPASS.LTC128B.128 [R3+0x400], desc[UR36][R4.64], !P2 ;  /* 0x0040000004037fae */ /* 0x000fe2000d101d64 */
[----:B------:R-:W-:-:S13]  /*d750*/  ISETP.LT.OR P2, PT, R6, 0x1, !P0 ;  /* 0x000000010600780c */ /* 0x000fda0004741670 */
[----:B------:R0:W-:Y:S01]  /*d760*/  LDGSTS.E.BYPASS.LTC128B.128 [R3+0x3400], desc[UR36][R4.64+0x80], !P2 ;  /* 0x0340008004037fae */ /* 0x0001e2000d101d64 */
[----:B--2---:R-:W-:-:S03]  /*d770*/  IADD3 R10, P2, R14, R20, RZ ;  /* 0x000000140e0a7210 */ /* 0x004fc60007f5e0ff */
[----:B------:R-:W0:Y:S02]  /*d780*/  SHFL.IDX PT, R14, R17, 0x2, 0x181f ;  /* 0x00581f00110e7f89 */ /* 0x000e2400000e0000 */
[----:B------:R-:W-:Y:S01]  /*d790*/  IMAD.X R11, RZ, RZ, R19, P2 ;  /* 0x000000ffff0b7224 */ /* 0x000fe200010e0613 */
[----:B------:R-:W-:Y:S01]  /*d7a0*/  ISETP.LT.OR P2, PT, R6, 0x11, !P1 ;  /* 0x000000110600780c */ /* 0x000fe20004f41670 */
[----:B------:R-:W2:-:S12]  /*d7b0*/  SHFL.IDX PT, R19, R18, 0x2, 0x181f ;  /* 0x00581f0012137f89 */ /* 0x000e9800000e0000 */
[----:B------:R-:W-:Y:S01]  /*d7c0*/  LDGSTS.E.BYPASS.LTC128B.128 [R3+0xc00], desc[UR36][R10.64], !P2 ;  /* 0x00c000000a037fae */ /* 0x000fe2000d101d64 */
[----:B------:R-:W-:-:S13]  /*d7d0*/  ISETP.LT.OR P2, PT, R6, 0x11, !P0 ;  /* 0x000000110600780c */ /* 0x000fda0004741670 */
[----:B------:R3:W-:Y:S01]  /*d7e0*/  LDGSTS.E.BYPASS.LTC128B.128 [R3+0x3c00], desc[UR36][R10.64+0x80], !P2 ;  /* 0x03c000800a037fae */ /* 0x0007e2000d101d64 */
[----:B0-----:R-:W-:-:S03]  /*d7f0*/  IADD3 R4, P2, R14, R20, RZ ;  /* 0x000000140e047210 */ /* 0x001fc60007f5e0ff */
[----:B------:R-:W3:Y:S02]  /*d800*/  SHFL.IDX PT, R14, R17, 0x3, 0x181f ;  /* 0x00781f00110e7f89 */ /* 0x000ee400000e0000 */
[----:B--2---:R-:W-:Y:S01]  /*d810*/  IMAD.X R5, RZ, RZ, R19, P2 ;  /* 0x000000ffff057224 */ /* 0x004fe200010e0613 */
[----:B------:R-:W-:Y:S01]  /*d820*/  ISETP.LT.OR P2, PT, R6, 0x21, !P1 ;  /* 0x000000210600780c */ /* 0x000fe20004f41670 */
[----:B------:R-:W0:-:S12]  /*d830*/  SHFL.IDX PT, R19, R18, 0x3, 0x181f ;  /* 0x00781f0012137f89 */ /* 0x000e1800000e0000 */
[----:B------:R-:W-:Y:S01]  /*d840*/  LDGSTS.E.BYPASS.LTC128B.128 [R3+0x1400], desc[UR36][R4.64], !P2 ;  /* 0x0140000004037fae */ /* 0x000fe2000d101d64 */
[----:B------:R-:W-:-:S13]  /*d850*/  ISETP.LT.OR P2, PT, R6, 0x21, !P0 ;  /* 0x000000210600780c */ /* 0x000fda0004741670 */
[----:B------:R2:W-:Y:S01]  /*d860*/  LDGSTS.E.BYPASS.LTC128B.128 [R3+0x4400], desc[UR36][R4.64+0x80], !P2 ;  /* 0x0440008004037fae */ /* 0x0005e2000d101d64 */
[----:B---3--:R-:W-:-:S03]  /*d870*/  IADD3 R10, P2, R14, R20, RZ ;  /* 0x000000140e0a7210 */ /* 0x008fc60007f5e0ff */
[----:B------:R-:W2:Y:S01]  /*d880*/  SHFL.IDX PT, R14, R17, 0x4, 0x181f ;  /* 0x00981f00110e7f89 */ /* 0x000ea200000e0000 */
[----:B0-----:R-:W-:Y:S02]  /*d890*/  IADD3.X R11, RZ, R19, RZ, P2, !PT ;  /* 0x00000013ff0b7210 */ /* 0x001fe400017fe4ff */
[----:B------:R-:W-:Y:S01]  /*d8a0*/  ISETP.LT.OR P2, PT, R6, 0x31, !P1 ;  /* 0x000000310600780c */ /* 0x000fe20004f41670 */
[----:B------:R-:W0:-:S12]  /*d8b0*/  SHFL.IDX PT, R19, R18, 0x4, 0x181f ;  /* 0x00981f0012137f89 */ /* 0x000e1800000e0000 */
[----:B------:R3:W-:Y:S01]  /*d8c0*/  LDGSTS.E.BYPASS.LTC128B.128 [R3+0x1c00], desc[UR36][R10.64], !P2 ;  /* 0x01c000000a037fae */ /* 0x0007e2000d101d64 */
[----:B------:R-:W-:-:S13]  /*d8d0*/  ISETP.LT.OR P2, PT, R6, 0x31, !P0 ;  /* 0x000000310600780c */ /* 0x000fda0004741670 */
[----:B------:R3:W-:Y:S01]  /*d8e0*/  LDGSTS.E.BYPASS.LTC128B.128 [R3+0x4c00], desc[UR36][R10.64+0x80], !P2 ;  /* 0x04c000800a037fae */ /* 0x0007e2000d101d64 */
[----:B--2---:R-:W-:-:S03]  /*d8f0*/  IADD3 R4, P2, R14, R20, RZ ;  /* 0x000000140e047210 */ /* 0x004fc60007f5e0ff */
[----:B------:R3:W2:Y:S02]  /*d900*/  SHFL.IDX PT, R14, R17, 0x5, 0x181f ;  /* 0x00b81f00110e7f89 */ /* 0x0006a400000e0000 */
[----:B0-----:R-:W-:Y:S01]  /*d910*/  IMAD.X R5, RZ, RZ, R19, P2 ;  /* 0x000000ffff057224 */ /* 0x001fe200010e0613 */
[----:B------:R-:W-:Y:S01]  /*d920*/  ISETP.LT.OR P2, PT, R6, 0x41, !P1 ;  /* 0x000000410600780c */ /* 0x000fe20004f41670 */
[----:B------:R3:W4:-:S12]  /*d930*/  SHFL.IDX PT, R19, R18, 0x5, 0x181f ;  /* 0x00b81f0012137f89 */ /* 0x00071800000e0000 */
[----:B------:R3:W-:Y:S01]  /*d940*/  LDGSTS.E.BYPASS.LTC128B.128 [R3+0x2400], desc[UR36][R4.64], !P2 ;  /* 0x0240000004037fae */ /* 0x0007e2000d101d64 */
[----:B------:R-:W-:-:S13]  /*d950*/  ISETP.LT.OR P2, PT, R6, 0x41, !P0 ;  /* 0x000000410600780c */ /* 0x000fda0004741670 */
[----:B--2-4-:R3:W-:Y:S02]  /*d960*/  LDGSTS.E.BYPASS.LTC128B.128 [R3+0x5400], desc[UR36][R4.64+0x80], !P2 ;  /* 0x0540008004037fae */ /* 0x0147e4000d101d64 */
.L_x_2339:
[C---:B------:R-:W-:Y:S01]  /*d970*/  ISETP.LT.OR P1, PT, R6.reuse, 0x51, !P1 ;  /* 0x000000510600780c */ /* 0x040fe20004f21670 */
[----:B------:R-:W-:Y:S01]  /*d980*/  ULDC.64 UR4, c[0x0][0x328] ;  /* 0x0000ca0000047ab9 */ /* 0x000fe20000000a00 */
[----:B------:R-:W-:Y:S01]  /*d990*/  ISETP.LT.OR P0, PT, R6, 0x51, !P0 ;  /* 0x000000510600780c */ /* 0x000fe20004701670 */
[----:B------:R-:W-:Y:S01]  /*d9a0*/  IMAD R24, R24, UR4, RZ ;  /* 0x0000000418187c24 */ /* 0x000fe2000f8e02ff */
[----:B0--3--:R-:W-:Y:S01]  /*d9b0*/  IADD3 R4, P2, R14, R20, RZ ;  /* 0x000000140e047210 */ /* 0x009fe20007f5e0ff */
[----:B------:R-:W-:-:S04]  /*d9c0*/  IMAD.WIDE.U32 R10, R25, UR4, RZ ;  /* 0x00000004190a7c25 */ /* 0x000fc8000f8e00ff */
[----:B------:R-:W-:Y:S02]  /*d9d0*/  IMAD.X R5, RZ, RZ, R19, P2 ;  /* 0x000000ffff057224 */ /* 0x000fe400010e0613 */
[----:B------:R-:W-:Y:S01]  /*d9e0*/  IMAD R13, R25, UR5, R24 ;  /* 0x00000005190d7c24 */ /* 0x000fe2000f8e0218 */
[----:B------:R-:W-:Y:S02]  /*d9f0*/  ULDC.64 UR4, c[0x0][0x338] ;  /* 0x0000ce0000047ab9 */ /* 0x000fe40000000a00 */
[----:B------:R-:W-:Y:S01]  /*da00*/  @!PT LDS RZ, [RZ] ;  /* 0x00000000fffff984 */ /* 0x000fe20000000800 */
[----:B------:R-:W-:Y:S01]  /*da10*/  @!PT LDS RZ, [RZ] ;  /* 0x00000000fffff984 */ /* 0x000fe20000000800 */
[----:B------:R-:W-:Y:S01]  /*da20*/  @!PT LDS RZ, [RZ] ;  /* 0x00000000fffff984 */ /* 0x000fe20000000800 */
[----:B------:R0:W-:Y:S01]  /*da30*/  LDGSTS.E.BYPASS.LTC128B.128 [R3+0x2c00], desc[UR36][R4.64], !P1 ;  /* 0x02c0000004037fae */ /* 0x0001e2000c901d64 */
[----:B------:R-:W-:Y:S01]  /*da40*/  IMAD R21, R21, UR4, RZ ;  /* 0x0000000415157c24 */ /* 0x000fe2000f8e02ff */
[----:B------:R-:W-:Y:S02]  /*da50*/  IADD3 R11, R11, R13, RZ ;  /* 0x0000000d0b0b7210 */ /* 0x000fe40007ffe0ff */
[----:B------:R0:W-:Y:S01]  /*da60*/  LDGSTS.E.BYPASS.LTC128B.128 [R3+0x5c00], desc[UR36][R4.64+0x80], !P0 ;  /* 0x05c0008004037fae */ /* 0x0001e2000c101d64 */
[C---:B------:R-:W-:Y:S01]  /*da70*/  IMAD R21, R30.reuse, UR5, R21 ;  /* 0x000000051e157c24 */ /* 0x040fe2000f8e0215 */
[----:B------:R-:W-:Y:S01]  /*da80*/  PLOP3.LUT P0, PT, PT, PT, PT, 0x80, 0x0 ;  /* 0x000000000000781c */ /* 0x000fe20003f0f070 */
[----:B------:R-:W-:Y:S01]  /*da90*/  IMAD.WIDE.U32 R10, R30, UR4, R10 ;  /* 0x000000041e0a7c25 */ /* 0x000fe2000f8e000a */
[----:B------:R-:W-:-:S03]  /*daa0*/  NOP ;  /* 0x0000000000007918 */ /* 0x000fc60000000000 */
[----:B------:R-:W-:-:S08]  /*dab0*/  IMAD.IADD R21, R11, 0x1, R21 ;  /* 0x000000010b157824 */ /* 0x000fd000078e0215 */
.L_x_2255:
        /* <DEDUP_REMOVED lines=10> */
.L_x_2256:
[----:B------:R-:W-:Y:S01]  /*db60*/  R2UR UR4, R34 ;  /* 0x00000000220472ca */ /* 0x000fe200000e0000 */
[----:B------:R-:W-:Y:S01]  /*db70*/  ULDC.64 UR6, c[0x0][0x330] ;  /* 0x0000cc0000067ab9 */ /* 0x000fe20000000a00 */
[----:B------:R-:W-:Y:S01]  /*db80*/  MOV R11, R21 ;  /* 0x00000015000b7202 */ /* 0x000fe20000000f00 */
[----:B0-----:R-:W-:Y:S01]  /*db90*/  IMAD.U32 R3, RZ, RZ, UR6 ;  /* 0x00000006ff037e24 */ /* 0x001fe2000f8e00ff */
[----:B------:R0:W-:Y:S01]  /*dba0*/  SYNCS.ARRIVE.TRANS64.A1T0 RZ, [R0+URZ+0x2a850], RZ ;  /* 0x02a850ff00ff79a7 */ /* 0x0001e2000810003f */
[----:B------:R-:W-:Y:S01]  /*dbb0*/  VIADD R35, R35, 0xffffffff ;  /* 0xffffffff23237836 */ /* 0x000fe20000000000 */
[----:B------:R-:W-:Y:S01]  /*dbc0*/  IADD3 R6, R6, 0x60, RZ ;  /* 0x0000006006067810 */ /* 0x000fe20007ffe0ff */
[----:B------:R-:W-:-:S04]  /*dbd0*/  IMAD.WIDE.U32 R10, R3, UR41, R10 ;  /* 0x00000029030a7c25 */ /* 0x000fc8000f8e000a */
[----:B------:R-:W-:Y:S02]  /*dbe0*/  VIADD R7, R7, 0xffffffa0 ;  /* 0xffffffa007077836 */ /* 0x000fe40000000000 */
[----:B------:R-:W-:Y:S01]  /*dbf0*/  UIMAD UR4, UR4, UR6, URZ ;  /* 0x00000006040472a4 */ /* 0x000fe2000f8e023f */
[----:B------:R-:W-:-:S03]  /*dc00*/  IMAD.MOV.U32 R19, RZ, RZ, R9 ;  /* 0x000000ffff137224 */ /* 0x000fc600078e0009 */
[----:B------:R-:W-:-:S03]  /*dc10*/  UIMAD UR4, UR41, UR7, UR4 ;  /* 0x00000007290472a4 */ /* 0x000fc6000f8e0204 */
[----:B------:R-:W-:Y:S02]  /*dc20*/  ULDC.64 UR6, c[0x0][0x318] ;  /* 0x0000c60000067ab9 */ /* 0x000fe40000000a00 */
[----:B------:R-:W-:Y:S01]  /*dc30*/  LEA R17, P0, R10, UR6, 0x1 ;  /* 0x000000060a117c11 */ /* 0x000fe2000f8008ff */
[----:B------:R-:W-:-:S05]  /*dc40*/  VIADD R3, R11, UR4 ;  /* 0x000000040b037c36 */ /* 0x000fca0008000000 */
[----:B------:R-:W-:Y:S02]  /*dc50*/  LEA.HI.X R18, R10, UR7, R3, 0x1, P0 ;  /* 0x000000070a127c11 */ /* 0x000fe400080f0c03 */
[----:B------:R-:W-:Y:S02]  /*dc60*/  ISETP.GT.AND P0, PT, R35, UR50, PT ;  /* 0x0000003223007c0c */ /* 0x000fe4000bf04270 */
[----:B------:R-:W-:-:S11]  /*dc70*/  MOV R10, R8 ;  /* 0x00000008000a7202 */ /* 0x000fd60000000f00 */
[----:B0-----:R-:W-:Y:S05]  /*dc80*/  @P0 BRA `(.L_x_2257) ;  /* 0xfffffff0006c0947 */ /* 0x001fea000383ffff */
[----:B------:R-:W-:Y:S05]  /*dc90*/  BSYNC B0 ;  /* 0x0000000000007941 */ /* 0x000fea0003800000 */
.L_x_2244:
[----:B------:R-:W-:-:S13]  /*dca0*/  LOP3.LUT P0, RZ, R36, 0x10, RZ, 0xc0, !PT ;  /* 0x0000001024ff7812 */ /* 0x000fda000780c0ff */
[----:B------:R-:W-:Y:S05]  /*dcb0*/  @!P0 BRA `(.L_x_2258) ;  /* 0x0000000000048947 */ /* 0x000fea0003800000 */
[----:B------:R-:W-:Y:S01]  /*dcc0*/  BPT.TRAP 0x1 ;  /* 0x000000040000795c */ /* 0x000fe20000300000 */
.L_x_2258:
[C---:B0-----:R-:W-:Y:S01]  /*dcd0*/  LEA R0, R8.reuse, UR46, 0x3 ;  /* 0x0000002e08007c11 */ /* 0x041fe2000f8e18ff */
        /* <DEDUP_REMOVED lines=8> */
.L_x_2340:
[----:B------:R-:W-:Y:S05]  /*dd60*/  BSYNC B0 ;  /* 0x0000000000007941 */ /* 0x000fea0003800000 */
.L_x_2259:
[----:B------:R-:W-:-:S03]  /*dd70*/  UMOV UR4, 0xffffffff ;  /* 0xffffffff00047882 */ /* 0x000fc60000000000 */
[----:B------:R-:W-:Y:S05]  /*dd80*/  BRA.DIV UR4, `(.L_x_2261) ;  /* 0x0000002e048c7947 */ /* 0x000fea000b800000 */
[----:B------:R-:W-:Y:S01]  /*dd90*/  SHFL.IDX PT, R5, R18, RZ, 0x181f ;  /* 0x00181fff12057589 */ /* 0x000fe200000e0000 */
[C---:B0-----:R-:W-:Y:S02]  /*dda0*/  LOP3.LUT R3, R32.reuse, 0x1, RZ, 0xc0, !PT ;  /* 0x0000000120037812 */ /* 0x041fe400078ec0ff */
[----:B------:R-:W-:Y:S01]  /*ddb0*/  LOP3.LUT P0, RZ, R32, 0x2, RZ, 0xc0, !PT ;  /* 0x0000000220ff7812 */ /* 0x000fe2000780c0ff */
[----:B------:R-:W0:Y:S01]  /*ddc0*/  SHFL.IDX PT, R4, R17, RZ, 0x181f ;  /* 0x00181fff11047589 */ /* 0x000e2200000e0000 */
[----:B------:R-:W-:Y:S02]  /*ddd0*/  ISETP.NE.U32.AND P1, PT, R3, 0x1, PT ;  /* 0x000000010300780c */ /* 0x000fe40003f25070 */
[C---:B------:R-:W-:Y:S01]  /*dde0*/  ISETP.LT.OR P3, PT, R23.reuse, 0x1, !P0 ;  /* 0x000000011700780c */ /* 0x040fe20004761670 */
[----:B------:R-:W2:Y:S01]  /*ddf0*/  SHFL.IDX PT, R14, R17, 0x1, 0x181f ;  /* 0x00381f00110e7f89 */ /* 0x000ea200000e0000 */
[----:B------:R-:W-:Y:S02]  /*de00*/  ISETP.LT.OR P2, PT, R23, 0x1, P1 ;  /* 0x000000011700780c */ /* 0x000fe40000f41670 */
[----:B------:R-:W-:Y:S01]  /*de10*/  LEA R3, R37, UR46, 0x1 ;  /* 0x0000002e25037c11 */ /* 0x000fe2000f8e08ff */
[----:B------:R-:W3:Y:S01]  /*de20*/  SHFL.IDX PT, R6, R18, 0x1, 0x181f ;  /* 0x00381f0012067f89 */ /* 0x000ee200000e0000 */
[----:B------:R-:W-:-:S02]  /*de30*/  ISETP.LT.OR P4, PT, R23, 0x11, P1 ;  /* 0x000000111700780c */ /* 0x000fc40000f81670 */
[----:B------:R-:W-:Y:S01]  /*de40*/  ISETP.LT.OR P5, PT, R23, 0x11, !P0 ;  /* 0x000000111700780c */ /* 0x000fe200047a1670 */
[----:B------:R-:W4:Y:S04]  /*de50*/  SHFL.IDX PT, R20, R18, 0x2, 0x181f ;  /* 0x00581f0012147f89 */ /* 0x000f2800000e0000 */
[----:B------:R-:W5:Y:S04]  /*de60*/  SHFL.IDX PT, R10, R17, 0x2, 0x181f ;  /* 0x00581f00110a7f89 */ /* 0x000f6800000e0000 */
[----:B------:R-:W1:Y:S01]  /*de70*/  SHFL.IDX PT, R22, R17, 0x3, 0x181f ;  /* 0x00781f0011167f89 */ /* 0x000e6200000e0000 */
[----:B0-----:R-:W-:-:S03]  /*de80*/  IMAD.WIDE.U32 R4, R27, 0x2, R4 ;  /* 0x000000021b047825 */ /* 0x001fc600078e0004 */
[----:B------:R-:W-:Y:S01]  /*de90*/  SHFL.IDX PT, R19, R18, 0x4, 0x181f ;  /* 0x00981f0012137f89 */ /* 0x000fe200000e0000 */
[----:B--2---:R-:W-:-:S03]  /*dea0*/  MOV R12, R14 ;  /* 0x0000000e000c7202 */ /* 0x004fc60000000f00 */
[----:B------:R-:W0:Y:S01]  /*deb0*/  SHFL.IDX PT, R24, R17, 0x4, 0x181f ;  /* 0x00981f0011187f89 */ /* 0x000e2200000e0000 */
[----:B---3--:R-:W-:-:S03]  /*dec0*/  IMAD.MOV.U32 R13, RZ, RZ, R6 ;  /* 0x000000ffff0d7224 */ /* 0x008fc600078e0006 */
[----:B------:R-:W2:Y:S01]  /*ded0*/  SHFL.IDX PT, R7, R18, 0x3, 0x181f ;  /* 0x00781f0012077f89 */ /* 0x000ea200000e0000 */
[----:B----4-:R-:W-:-:S03]  /*dee0*/  IMAD.MOV.U32 R11, RZ, RZ, R20 ;  /* 0x000000ffff0b7224 */ /* 0x010fc600078e0014 */
[----:B------:R-:W-:Y:S01]  /*def0*/  LDGSTS.E.BYPASS.LTC128B.128 [R3+0x400], desc[UR36][R4.64], !P2 ;  /* 0x0040000004037fae */ /* 0x000fe2000d101d64 */
[----:B------:R-:W-:Y:S01]  /*df00*/  ISETP.LT.OR P2, PT, R23, 0x21, P1 ;  /* 0x000000211700780c */ /* 0x000fe20000f41670 */
[----:B------:R-:W-:Y:S02]  /*df10*/  IMAD.WIDE.U32 R12, R27, 0x2, R12 ;  /* 0x000000021b0c7825 */ /* 0x000fe400078e000c */
[----:B------:R0:W-:Y:S01]  /*df20*/  LDGSTS.E.BYPASS.LTC128B.128 [R3+0x3400], desc[UR36][R4.64+0x80], !P3 ;  /* 0x0340008004037fae */ /* 0x0001e2000d901d64 */
[----:B------:R-:W-:Y:S01]  /*df30*/  ISETP.LT.OR P3, PT, R23, 0x21, !P0 ;  /* 0x000000211700780c */ /* 0x000fe20004761670 */
[----:B-----5:R-:W-:Y:S01]  /*df40*/  IMAD.WIDE.U32 R10, R27, 0x2, R10 ;  /* 0x000000021b0a7825 */ /* 0x020fe200078e000a */
[----:B-1----:R-:W-:Y:S01]  /*df50*/  MOV R6, R22 ;  /* 0x0000001600067202 */ /* 0x002fe20000000f00 */
[----:B------:R-:W-:Y:S01]  /*df60*/  LDGSTS.E.BYPASS.LTC128B.128 [R3+0xc00], desc[UR36][R12.64], !P4 ;  /* 0x00c000000c037fae */ /* 0x000fe2000e101d64 */
[----:B------:R-:W-:-:S03]  /*df70*/  ISETP.LT.OR P4, PT, R23, 0x31, P1 ;  /* 0x000000311700780c */ /* 0x000fc60000f81670 */
[----:B------:R-:W-:Y:S01]  /*df80*/  LDGSTS.E.BYPASS.LTC128B.128 [R3+0x3c00], desc[UR36][R12.64+0x80], !P5 ;  /* 0x03c000800c037fae */ /* 0x000fe2000e901d64 */
[----:B------:R-:W-:-:S03]  /*df90*/  ISETP.LT.OR P5, PT, R23, 0x31, !P0 ;  /* 0x000000311700780c */ /* 0x000fc600047a1670 */
[----:B------:R-:W-:Y:S01]  /*dfa0*/  LDGSTS.E.BYPASS.LTC128B.128 [R3+0x1400], desc[UR36][R10.64], !P2 ;  /* 0x014000000a037fae */ /* 0x000fe2000d101d64 */
[C---:B------:R-:W-:Y:S01]  /*dfb0*/  ISETP.LT.OR P2, PT, R23.reuse, 0x41, P1 ;  /* 0x000000411700780c */ /* 0x040fe20000f41670 */
[----:B0-----:R-:W-:Y:S02]  /*dfc0*/  IMAD.MOV.U32 R4, RZ, RZ, R24 ;  /* 0x000000ffff047224 */ /* 0x001fe400078e0018 */
[----:B------:R0:W-:Y:S01]  /*dfd0*/  LDGSTS.E.BYPASS.LTC128B.128 [R3+0x4400], desc[UR36][R10.64+0x80], !P3 ;  /* 0x044000800a037fae */ /* 0x0001e2000d901d64 */
[----:B------:R-:W-:Y:S01]  /*dfe0*/  ISETP.LT.OR P3, PT, R23, 0x41, !P0 ;  /* 0x000000411700780c */ /* 0x000fe20004761670 */
[----:B------:R-:W-:Y:S02]  /*dff0*/  IMAD.MOV.U32 R5, RZ, RZ, R19 ;  /* 0x000000ffff057224 */ /* 0x000fe400078e0013 */
[C---:B--2---:R-:W-:Y:S01]  /*e000*/  IMAD.WIDE.U32 R6, R27.reuse, 0x2, R6 ;  /* 0x000000021b067825 */ /* 0x044fe200078e0006 */
[----:B------:R-:W1:Y:S03]  /*e010*/  SHFL.IDX PT, R18, R18, 0x5, 0x181f ;  /* 0x00b81f0012127f89 */ /* 0x000e6600000e0000 */
[----:B------:R-:W-:Y:S01]  /*e020*/  IMAD.WIDE.U32 R4, R27, 0x2, R4 ;  /* 0x000000021b047825 */ /* 0x000fe200078e0004 */
[----:B------:R2:W-:Y:S01]  /*e030*/  LDGSTS.E.BYPASS.LTC128B.128 [R3+0x1c00], desc[UR36][R6.64], !P4 ;  /* 0x01c0000006037fae */ /* 0x0005e2000e101d64 */
[----:B0-----:R-:W-:-:S03]  /*e040*/  MOV R10, RZ ;  /* 0x000000ff000a7202 */ /* 0x001fc60000000f00 */
[----:B------:R2:W-:Y:S04]  /*e050*/  LDGSTS.E.BYPASS.LTC128B.128 [R3+0x4c00], desc[UR36][R6.64+0x80], !P5 ;  /* 0x04c0008006037fae */ /* 0x0005e8000e901d64 */
[----:B------:R2:W-:Y:S04]  /*e060*/  LDGSTS.E.BYPASS.LTC128B.128 [R3+0x2400], desc[UR36][R4.64], !P2 ;  /* 0x0240000004037fae */ /* 0x0005e8000d101d64 */
[----:B------:R2:W0:Y:S04]  /*e070*/  SHFL.IDX PT, R14, R17, 0x5, 0x181f ;  /* 0x00b81f00110e7f89 */ /* 0x00042800000e0000 */
[----:B------:R2:W-:Y:S02]  /*e080*/  LDGSTS.E.BYPASS.LTC128B.128 [R3+0x5400], desc[UR36][R4.64+0x80], !P3 ;  /* 0x0540008004037fae */ /* 0x0005e4000d901d64 */
.L_x_2354:
[C---:B------:R-:W-:Y:S01]  /*e090*/  ISETP.LT.OR P1, PT, R23.reuse, 0x51, P1 ;  /* 0x000000511700780c */ /* 0x040fe20000f21670 */
[----:B0-2---:R-:W-:Y:S01]  /*e0a0*/  IMAD.MOV.U32 R4, RZ, RZ, R14 ;  /* 0x000000ffff047224 */ /* 0x005fe200078e000e */
[----:B------:R-:W-:Y:S01]  /*e0b0*/  ISETP.LT.OR P0, PT, R23, 0x51, !P0 ;  /* 0x000000511700780c */ /* 0x000fe20004701670 */
[----:B-1----:R-:W-:Y:S02]  /*e0c0*/  IMAD.MOV.U32 R5, RZ, RZ, R18 ;  /* 0x000000ffff057224 */ /* 0x002fe400078e0012 */
        /* <DEDUP_REMOVED lines=8> */
.L_x_2262:
        /* <DEDUP_REMOVED lines=10> */
.L_x_2263:
[----:B------:R1:W-:Y:S02]  /*e1f0*/  SYNCS.ARRIVE.TRANS64.A1T0 RZ, [R0+URZ+0x2a850], RZ ;  /* 0x02a850ff00ff79a7 */ /* 0x0003e4000810003f */
[----:B-1----:R-:W-:-:S04]  /*e200*/  IADD3 R0, R8, 0x1, RZ ;  /* 0x0000000108007810 */ /* 0x002fc80007ffe0ff */
[----:B------:R-:W-:-:S04]  /*e210*/  ISETP.NE.AND P0, PT, R0, 0x2, PT ;  /* 0x000000020000780c */ /* 0x000fc80003f05270 */
[----:B0-----:R-:W-:Y:S02]  /*e220*/  SEL R4, RZ, 0x1, P0 ;  /* 0x00000001ff047807 */ /* 0x001fe40000000000 */
[----:B------:R-:W-:Y:S02]  /*e230*/  SEL R0, R0, RZ, P0 ;  /* 0x000000ff00007207 */ /* 0x000fe40000000000 */
[----:B------:R-:W-:-:S07]  /*e240*/  LOP3.LUT R9, R9, R4, RZ, 0x3c, !PT ;  /* 0x0000000409097212 */ /* 0x000fce00078e3cff */
.L_x_2229:
[----:B------:R-:W0:Y:S01]  /*e250*/  S2R R4, SR_CgaCtaId ;  /* 0x0000000000047919 */ /* 0x000e220000008800 */
[----:B------:R-:W-:Y:S02]  /*e260*/  MOV R3, 0x400 ;  /* 0x0000040000037802 */ /* 0x000fe40000000f00 */
[----:B------:R-:W-:Y:S02]  /*e270*/  SHF.L.U32 R10, R10, 0x1f, RZ ;  /* 0x0000001f0a0a7819 */ /* 0x000fe400000006ff */
[----:B0-----:R-:W-:-:S04]  /*e280*/  LEA R5, R4, R3, 0x18 ;  /* 0x0000000304057211 */ /* 0x001fc800078ec0ff */
[----:B------:R-:W0:Y:S02]  /*e290*/  SYNCS.PHASECHK.TRANS64.TRYWAIT P0, [R5+URZ+0x2a820], R10 ;  /* 0x02a8200a050075a7 */ /* 0x000e24000800017f */
[----:B0-----:R-:W-:Y:S05]  /*e2a0*/  @!P0 BRA `(.L_x_2264) ;  /* 0x0000003000388947 */ /* 0x001fea0003800000 */
.L_x_2355:
[----:B------:R-:W-:-:S03]  /*e2b0*/  UMOV UR4, 0xffffffff ;  /* 0xffffffff00047882 */ /* 0x000fc60000000000 */
[----:B------:R-:W-:Y:S05]  /*e2c0*/  BRA.DIV UR4, `(.L_x_2265) ;  /* 0x0000003204447947 */ /* 0x000fea000b800000 */
[----:B------:R1:W2:Y:S02]  /*e2d0*/  SHFL.IDX PT, R14, R16, RZ, 0x1f ;  /* 0x00001fff100e7589 */ /* 0x0002a400000e0000 */
.L_x_2358:
[----:B--2---:R-:W-:-:S13]  /*e2e0*/  ISETP.NE.AND P0, PT, R14, RZ, PT ;  /* 0x000000ff0e00720c */ /* 0x004fda0003f05270 */
[----:B------:R-:W-:Y:S05]  /*e2f0*/  @P0 BRA `(.L_x_2185) ;  /* 0x00000000008c0947 */ /* 0x000fea0003800000 */
[----:B------:R-:W-:-:S03]  /*e300*/  UMOV UR4, 0xffffffff ;  /* 0xffffffff00047882 */ /* 0x000fc60000000000 */
[----:B------:R-:W-:Y:S05]  /*e310*/  BRA.DIV UR4, `(.L_x_2266) ;  /* 0x0000003204587947 */ /* 0x000fea000b800000 */
[----:B------:R-:W-:-:S13]  /*e320*/  ELECT P6, URZ, PT ;  /* 0x00000000003f782f */ /* 0x000fda00038c0000 */
.L_x_2361:
[----:B------:R-:W-:Y:S05]  /*e330*/  @!P6 BRA `(.L_x_2185) ;  /* 0x00000000007ce947 */ /* 0x000fea0003800000 */
[----:B------:R-:W-:-:S13]  /*e340*/  R2UR UR4, R2 ;  /* 0x00000000020472ca */ /* 0x000fda00000e0000 */
[----:B------:R-:W-:-:S06]  /*e350*/  ULOP3.LUT UR4, UR4, 0x2, URZ, 0xfc, !UPT ;  /* 0x0000000204047892 */ /* 0x000fcc000f8efc3f */
[----:B------:R-:W-:-:S05]  /*e360*/  IMAD.U32 R3, RZ, RZ, UR4 ;  /* 0x00000004ff037e24 */ /* 0x000fca000f8e00ff */
[----:B------:R-:W-:-:S13]  /*e370*/  ISETP.NE.AND P0, PT, R3, 0x3, PT ;  /* 0x000000030300780c */ /* 0x000fda0003f05270 */
[----:B------:R-:W-:Y:S05]  /*e380*/  @!P0 BRA `(.L_x_2267) ;  /* 0x0000000000048947 */ /* 0x000fea0003800000 */
[----:B------:R-:W-:Y:S01]  /*e390*/  BPT.TRAP 0x1 ;  /* 0x000000040000795c */ /* 0x000fe20000300000 */
.L_x_2267:
[C---:B------:R-:W-:Y:S01]  /*e3a0*/  IMAD R6, R0.reuse, 0x8, R5 ;  /* 0x0000000800067824 */ /* 0x040fe200078e0205 */
[----:B------:R-:W-:Y:S02]  /*e3b0*/  SHF.L.U32 R3, R9, 0x1f, RZ ;  /* 0x0000001f09037819 */ /* 0x000fe400000006ff */
[----:B------:R-:W-:Y:S02]  /*e3c0*/  IADD3 R0, R0, 0x1, RZ ;  /* 0x0000000100007810 */ /* 0x000fe40007ffe0ff */
[----:B------:R-:W2:Y:S02]  /*e3d0*/  SYNCS.PHASECHK.TRANS64.TRYWAIT P1, [R6+URZ+0x2a840], R3 ;  /* 0x02a84003060075a7 */ /* 0x000ea4000802017f */
[----:B------:R-:W-:-:S04]  /*e3e0*/  ISETP.NE.AND P2, PT, R0, 0x2, PT ;  /* 0x000000020000780c */ /* 0x000fc80003f45270 */
[----:B------:R-:W-:Y:S01]  /*e3f0*/  SEL R4, RZ, 0x1, P2 ;  /* 0x00000001ff047807 */ /* 0x000fe20001000000 */
[----:B--2---:R-:W-:Y:S08]  /*e400*/  @!P1 BRA `(.L_x_2268) ;  /* 0x00000030003c9947 */ /* 0x004ff00003800000 */
.L_x_2362:
[----:B------:R-:W-:Y:S02]  /*e410*/  SEL R0, R0, RZ, P2 ;  /* 0x000000ff00007207 */ /* 0x000fe40001000000 */
[----:B------:R-:W-:Y:S01]  /*e420*/  LOP3.LUT R4, R9, R4, RZ, 0x3c, !PT ;  /* 0x0000000409047212 */ /* 0x000fe200078e3cff */
[----:B------:R-:W-:Y:S06]  /*e430*/  @!P0 BRA `(.L_x_2269) ;  /* 0x0000000000048947 */ /* 0x000fec0003800000 */
[----:B------:R-:W-:Y:S01]  /*e440*/  BPT.TRAP 0x1 ;  /* 0x000000040000795c */ /* 0x000fe20000300000 */
.L_x_2269:
[----:B0-----:R-:W-:Y:S01]  /*e450*/  IMAD R5, R0, 0x8, R5 ;  /* 0x0000000800057824 */ /* 0x001fe200078e0205 */
[----:B------:R-:W-:-:S04]  /*e460*/  SHF.L.U32 R0, R4, 0x1f, RZ ;  /* 0x0000001f04007819 */ /* 0x000fc800000006ff */
[----:B------:R-:W0:Y:S02]  /*e470*/  SYNCS.PHASECHK.TRANS64.TRYWAIT P1, [R5+URZ+0x2a840], R0 ;  /* 0x02a84000050075a7 */ /* 0x000e24000802017f */
[----:B0-----:R-:W-:Y:S05]  /*e480*/  @!P1 BRA `(.L_x_2270) ;  /* 0x0000003000309947 */ /* 0x001fea0003800000 */
.L_x_2363:
[----:B------:R-:W-:Y:S05]  /*e490*/  @!P0 BRA `(.L_x_2271) ;  /* 0x0000000000048947 */ /* 0x000fea0003800000 */
[----:B------:R-:W-:Y:S01]  /*e4a0*/  BPT.TRAP 0x1 ;  /* 0x000000040000795c */ /* 0x000fe20000300000 */
.L_x_2271:
[----:B------:R-:W3:Y:S02]  /*e4b0*/  SYNCS.PHASECHK.TRANS64.TRYWAIT P1, [R6+URZ+0x2a860], R3 ;  /* 0x02a86003060075a7 */ /* 0x000ee4000802017f */
[----:B---3--:R-:W-:Y:S05]  /*e4c0*/  @!P1 BRA `(.L_x_2272) ;  /* 0x0000003000349947 */ /* 0x008fea0003800000 */
.L_x_2364:
[----:B------:R-:W-:Y:S05]  /*e4d0*/  @!P0 BRA `(.L_x_2273) ;  /* 0x0000000000048947 */ /* 0x000fea0003800000 */
[----:B------:R-:W-:Y:S01]  /*e4e0*/  BPT.TRAP 0x1 ;  /* 0x000000040000795c */ /* 0x000fe20000300000 */
.L_x_2273:
[----:B----4-:R4:W0:Y:S02]  /*e4f0*/  SYNCS.PHASECHK.TRANS64.TRYWAIT P0, [R5+URZ+0x2a860], R0 ;  /* 0x02a86000050075a7 */ /* 0x010824000800017f */
[----:B0-----:R-:W-:Y:S05]  /*e500*/  @!P0 NANOSLEEP.SYNCS 0x989680 ;  /* 0x009896800000895d */ /* 0x001fea0003900000 */
[----:B------:R-:W0:Y:S02]  /*e510*/  @!P0 SYNCS.PHASECHK.TRANS64 P0, [R5+URZ+0x2a860], R0 ;  /* 0x02a86000050085a7 */ /* 0x000e24000800007f */
[----:B0-----:R-:W-:Y:S05]  /*e520*/  @!P0 BRA `(.L_x_2273) ;  /* 0xfffffffc00f08947 */ /* 0x001fea000383ffff */
.L_x_2185:
[----:B------:R-:W-:Y:S05]  /*e530*/  BSYNC B6 ;  /* 0x0000000000067941 */ /* 0x000fea0003800000 */
.L_x_2182:
[----:B------:R-:W-:Y:S05]  /*e540*/  EXIT ;  /* 0x000000000000794d */ /* 0x000fea0003800000 */
.L_x_2189:
[----:B-1----:R-:W-:-:S04]  /*e550*/  IMAD.U32 R3, RZ, RZ, UR39 ;  /* 0x00000027ff037e24 */ /* 0x002fc8000f8e00ff */
[----:B------:R1:W2:Y:S03]  /*e560*/  SYNCS.PHASECHK.TRANS64.TRYWAIT P0, [R3+URZ+0x2a800], R0 ;  /* 0x02a80000030075a7 */ /* 0x0002a6000800017f */
[----:B--2---:R-:W-:Y:S05]  /*e570*/  @!P0 NANOSLEEP.SYNCS 0x989680 ;  /* 0x009896800000895d */ /* 0x004fea0003900000 */
[----:B------:R-:W2:Y:S02]  /*e580*/  @!P0 SYNCS.PHASECHK.TRANS64 P0, [R3+URZ+0x2a800], R0 ;  /* 0x02a80000030085a7 */ /* 0x000ea4000800007f */
[----:B--2---:R-:W-:Y:S05]  /*e590*/  @!P0 BRA `(.L_x_2189) ;  /* 0xfffffffc00ec8947 */ /* 0x004fea000383ffff */
[----:B------:R-:W-:Y:S05]  /*e5a0*/  BRA `(.L_x_2274) ;  /* 0xffffff2c003c7947 */ /* 0x000fea000383ffff */
.L_x_2193:
[----:B--2---:R-:W-:-:S04]  /*e5b0*/  MOV R3, UR39 ;  /* 0x0000002700037c02 */ /* 0x004fc80008000f00 */
[----:B------:R2:W3:Y:S03]  /*e5c0*/  SYNCS.PHASECHK.TRANS64.TRYWAIT P1, [R3+URZ+0x2a830], R0 ;  /* 0x02a83000030075a7 */ /* 0x0004e6000802017f */
[----:B---3--:R-:W-:Y:S05]  /*e5d0*/  @!P1 NANOSLEEP.SYNCS 0x989680 ;  /* 0x009896800000995d */ /* 0x008fea0003900000 */
[----:B------:R-:W3:Y:S02]  /*e5e0*/  @!P1 SYNCS.PHASECHK.TRANS64 P1, [R3+URZ+0x2a830], R0 ;  /* 0x02a83000030095a7 */ /* 0x000ee4000802007f */
[----:B---3--:R-:W-:Y:S05]  /*e5f0*/  @!P1 BRA `(.L_x_2193) ;  /* 0xfffffffc00ec9947 */ /* 0x008fea000383ffff */
[----:B------:R-:W-:Y:S05]  /*e600*/  BRA `(.L_x_2192) ;  /* 0xffffff2c005c7947 */ /* 0x000fea000383ffff */
.L_x_2199:
[----:B-1----:R-:W-:-:S04]  /*e610*/  IMAD.U32 R12, RZ, RZ, UR7 ;  /* 0x00000007ff0c7e24 */ /* 0x002fc8000f8e00ff */
[----:B------:R1:W2:Y:S03]  /*e620*/  SYNCS.PHASECHK.TRANS64.TRYWAIT P1, [R12+URZ+0x2a830], R11 ;  /* 0x02a8300b0c0075a7 */ /* 0x0002a6000802017f */
[----:B--2---:R-:W-:Y:S05]  /*e630*/  @!P1 NANOSLEEP.SYNCS 0x989680 ;  /* 0x009896800000995d */ /* 0x004fea0003900000 */
[----:B------:R-:W2:Y:S02]  /*e640*/  @!P1 SYNCS.PHASECHK.TRANS64 P1, [R12+URZ+0x2a830], R11 ;  /* 0x02a8300b0c0095a7 */ /* 0x000ea4000802007f */
[----:B--2---:R-:W-:Y:S05]  /*e650*/  @!P1 BRA `(.L_x_2199) ;  /* 0xfffffffc00ec9947 */ /* 0x004fea000383ffff */
[----:B------:R-:W-:Y:S05]  /*e660*/  BRA `(.L_x_2198) ;  /* 0xffffff5400547947 */ /* 0x000fea000383ffff */
.L_x_2203:
[----:B---3--:R-:W-:-:S04]  /*e670*/  IMAD.U32 R6, RZ, RZ, UR10 ;  /* 0x0000000aff067e24 */ /* 0x008fc8000f8e00ff */
[----:B------:R3:W4:Y:S03]  /*e680*/  SYNCS.PHASECHK.TRANS64.TRYWAIT P1, [R6+URZ+0x2a850], R5 ;  /* 0x02a85005060075a7 */ /* 0x000726000802017f */
[----:B----4-:R-:W-:Y:S05]  /*e690*/  @!P1 NANOSLEEP.SYNCS 0x989680 ;  /* 0x009896800000995d */ /* 0x010fea0003900000 */
[----:B------:R-:W4:Y:S02]  /*e6a0*/  @!P1 SYNCS.PHASECHK.TRANS64 P1, [R6+URZ+0x2a850], R5 ;  /* 0x02a85005060095a7 */ /* 0x000f24000802007f */
[----:B----4-:R-:W-:Y:S05]  /*e6b0*/  @!P1 BRA `(.L_x_2203) ;  /* 0xfffffffc00ec9947 */ /* 0x010fea000383ffff */
[----:B------:R-:W-:Y:S05]  /*e6c0*/  BRA `(.L_x_2202) ;  /* 0xffffff5c00607947 */ /* 0x000fea000383ffff */
.L_x_2211:
[----:B-1----:R-:W-:-:S04]  /*e6d0*/  MOV R12, UR38 ;  /* 0x00000026000c7c02 */ /* 0x002fc80008000f00 */
[----:B------:R1:W2:Y:S03]  /*e6e0*/  SYNCS.PHASECHK.TRANS64.TRYWAIT P1, [R12+URZ+0x2a830], R11 ;  /* 0x02a8300b0c0075a7 */ /* 0x0002a6000802017f */
[----:B--2---:R-:W-:Y:S05]  /*e6f0*/  @!P1 NANOSLEEP.SYNCS 0x989680 ;  /* 0x009896800000995d */ /* 0x004fea0003900000 */
[----:B------:R-:W2:Y:S02]  /*e700*/  @!P1 SYNCS.PHASECHK.TRANS64 P1, [R12+URZ+0x2a830], R11 ;  /* 0x02a8300b0c0095a7 */ /* 0x000ea4000802007f */
[----:B--2---:R-:W-:Y:S05]  /*e710*/  @!P1 BRA `(.L_x_2211) ;  /* 0xfffffffc00ec9947 */ /* 0x004fea000383ffff */
[----:B------:R-:W-:Y:S05]  /*e720*/  BRA `(.L_x_2210) ;  /* 0xffffff7c00707947 */ /* 0x000fea000383ffff */
.L_x_2215:
[----:B---3--:R-:W-:-:S04]  /*e730*/  IMAD.U32 R6, RZ, RZ, UR5 ;  /* 0x00000005ff067e24 */ /* 0x008fc8000f8e00ff */
[----:B------:R3:W4:Y:S03]  /*e740*/  SYNCS.PHASECHK.TRANS64.TRYWAIT P1, [R6+URZ+0x2a850], R5 ;  /* 0x02a85005060075a7 */ /* 0x000726000802017f */
[----:B----4-:R-:W-:Y:S05]  /*e750*/  @!P1 NANOSLEEP.SYNCS 0x989680 ;  /* 0x009896800000995d */ /* 0x010fea0003900000 */
[----:B------:R-:W4:Y:S02]  /*e760*/  @!P1 SYNCS.PHASECHK.TRANS64 P1, [R6+URZ+0x2a850], R5 ;  /* 0x02a85005060095a7 */ /* 0x000f24000802007f */
[----:B----4-:R-:W-:Y:S05]  /*e770*/  @!P1 BRA `(.L_x_2215) ;  /* 0xfffffffc00ec9947 */ /* 0x010fea000383ffff */
[----:B------:R-:W-:Y:S05]  /*e780*/  BRA `(.L_x_2214) ;  /* 0xffffff84007c7947 */ /* 0x000fea000383ffff */
.L_x_2222:
[----:B-1----:R-:W-:-:S04]  /*e790*/  IMAD.U32 R5, RZ, RZ, UR5 ;  /* 0x00000005ff057e24 */ /* 0x002fc8000f8e00ff */
[----:B------:R1:W2:Y:S03]  /*e7a0*/  SYNCS.PHASECHK.TRANS64.TRYWAIT P1, [R5+URZ+0x2a850], R0 ;  /* 0x02a85000050075a7 */ /* 0x0002a6000802017f */
[----:B--2---:R-:W-:Y:S05]  /*e7b0*/  @!P1 NANOSLEEP.SYNCS 0x989680 ;  /* 0x009896800000995d */ /* 0x004fea0003900000 */
[----:B------:R-:W2:Y:S02]  /*e7c0*/  @!P1 SYNCS.PHASECHK.TRANS64 P1, [R5+URZ+0x2a850], R0 ;  /* 0x02a85000050095a7 */ /* 0x000ea4000802007f */
[----:B--2---:R-:W-:Y:S05]  /*e7d0*/  @!P1 BRA `(.L_x_2222) ;  /* 0xfffffffc00ec9947 */ /* 0x004fea000383ffff */
[----:B------:R-:W-:Y:S05]  /*e7e0*/  BRA `(.L_x_2221) ;  /* 0xffffffa000807947 */ /* 0x000fea000383ffff */
.L_x_2234:
[----:B------:R-:W-:Y:S01]  /*e7f0*/  MOV R13, R16 ;  /* 0x00000010000d7202 */ /* 0x000fe20000000f00 */
[----:B------:R-:W-:Y:S01]  /*e800*/  IMAD.MOV.U32 R12, RZ, RZ, RZ ;  /* 0x000000ffff0c7224 */ /* 0x000fe200078e00ff */
[----:B------:R-:W-:Y:S01]  /*e810*/  MOV R15, 0xffffffff ;  /* 0xffffffff000f7802 */ /* 0x000fe20000000f00 */
[----:B------:R-:W-:-:S07]  /*e820*/  IMAD.MOV.U32 R11, RZ, RZ, 0x1f ;  /* 0x0000001fff0b7424 */ /* 0x000fce00078e00ff */
[----:B-----5:R-:W-:Y:S05]  /*e830*/  WARPSYNC.COLLECTIVE R15, `(.L_x_2275) ;  /* 0x000000000f087348 */ /* 0x020fea0003c00000 */
[----:B------:R0:W1:Y:S02]  /*e840*/  SHFL.IDX P6, R14, R13, R12, R11 ;  /* 0x0000000c0d0e7389 */ /* 0x00006400000c000b */
[----:B01---5:R-:W-:Y:S01]  /*e850*/  ENDCOLLECTIVE ;  /* 0x000000000000791b */ /* 0x023fe20003800000 */
.L_x_2275:
[----:B------:R-:W-:Y:S05]  /*e860*/  BRA `(.L_x_2276) ;  /* 0xffffffcc00b07947 */ /* 0x000fea000383ffff */
.L_x_2236:
[----:B0-----:R-:W-:-:S04]  /*e870*/  IMAD.U32 R5, RZ, RZ, UR46 ;  /* 0x0000002eff057e24 */ /* 0x001fc8000f8e00ff */
[----:B------:R0:W1:Y:S03]  /*e880*/  SYNCS.PHASECHK.TRANS64.TRYWAIT P0, [R5+URZ+0x2a840], R4 ;  /* 0x02a84004050075a7 */ /* 0x000066000800017f */
[----:B-1----:R-:W-:Y:S05]  /*e890*/  @!P0 NANOSLEEP.SYNCS 0x989680 ;  /* 0x009896800000895d */ /* 0x002fea0003900000 */
[----:B------:R-:W1:Y:S02]  /*e8a0*/  @!P0 SYNCS.PHASECHK.TRANS64 P0, [R5+URZ+0x2a840], R4 ;  /* 0x02a84004050085a7 */ /* 0x000e64000800007f */
[----:B-1----:R-:W-:Y:S05]  /*e8b0*/  @!P0 BRA `(.L_x_2236) ;  /* 0xfffffffc00ec8947 */ /* 0x002fea000383ffff */
[----:B------:R-:W-:Y:S05]  /*e8c0*/  BRA `(.L_x_2277) ;  /* 0xffffffd000c07947 */ /* 0x000fea000383ffff */
.L_x_2237:
[----:B------:R-:W-:Y:S01]  /*e8d0*/  BSSY B0, `(.L_x_2278) ;  /* 0x0000008000007945 */ /* 0x000fe20003800000 */
[----:B------:R-:W-:Y:S01]  /*e8e0*/  IMAD.MOV.U32 R13, RZ, RZ, R3 ;  /* 0x000000ffff0d7224 */ /* 0x000fe200078e0003 */
[----:B------:R-:W-:Y:S01]  /*e8f0*/  MOV R12, RZ ;  /* 0x000000ff000c7202 */ /* 0x000fe20000000f00 */
[----:B------:R-:W-:Y:S02]  /*e900*/  IMAD.MOV.U32 R11, RZ, RZ, 0x181f ;  /* 0x0000181fff0b7424 */ /* 0x000fe400078e00ff */
[----:B------:R-:W-:-:S07]  /*e910*/  IMAD.MOV.U32 R15, RZ, RZ, -0x1 ;  /* 0xffffffffff0f7424 */ /* 0x000fce00078e00ff */
[----:B------:R-:W-:Y:S05]  /*e920*/  WARPSYNC.COLLECTIVE R15, `(.L_x_2279) ;  /* 0x000000000f087348 */ /* 0x000fea0003c00000 */
[----:B------:R0:W1:Y:S02]  /*e930*/  SHFL.IDX P6, R14, R13, R12, R11 ;  /* 0x0000000c0d0e7389 */ /* 0x00006400000c000b */
[----:B01----:R-:W-:Y:S01]  /*e940*/  ENDCOLLECTIVE ;  /* 0x000000000000791b */ /* 0x003fe20003800000 */
.L_x_2279:
[----:B------:R-:W-:Y:S05]  /*e950*/  BSYNC B0 ;  /* 0x0000000000007941 */ /* 0x000fea0003800000 */
.L_x_2278:
[----:B------:R-:W-:Y:S01]  /*e960*/  IMAD.MOV.U32 R13, RZ, RZ, R0 ;  /* 0x000000ffff0d7224 */ /* 0x000fe200078e0000 */
[----:B------:R-:W-:Y:S01]  /*e970*/  MOV R11, 0x181f ;  /* 0x0000181f000b7802 */ /* 0x000fe20000000f00 */
[----:B------:R-:W-:Y:S01]  /*e980*/  IMAD.MOV.U32 R12, RZ, RZ, RZ ;  /* 0x000000ffff0c7224 */ /* 0x000fe200078e00ff */
[----:B------:R-:W-:Y:S01]  /*e990*/  MOV R5, R14 ;  /* 0x0000000e00057202 */ /* 0x000fe20000000f00 */
[----:B------:R-:W-:Y:S01]  /*e9a0*/  IMAD.MOV.U32 R15, RZ, RZ, -0x1 ;  /* 0xffffffffff0f7424 */ /* 0x000fe200078e00ff */
[----:B------:R-:W-:-:S07]  /*e9b0*/  @P0 LEA R19, R37, UR46, 0x1 ;  /* 0x0000002e25130c11 */ /* 0x000fce000f8e08ff */
[----:B------:R-:W-:Y:S05]  /*e9c0*/  WARPSYNC.COLLECTIVE R15, `(.L_x_2280) ;  /* 0x000000000f087348 */ /* 0x000fea0003c00000 */
[----:B------:R0:W1:Y:S02]  /*e9d0*/  SHFL.IDX P6, R14, R13, R12, R11 ;  /* 0x0000000c0d0e7389 */ /* 0x00006400000c000b */
[----:B01----:R-:W-:Y:S01]  /*e9e0*/  ENDCOLLECTIVE ;  /* 0x000000000000791b */ /* 0x003fe20003800000 */
.L_x_2280:
[----:B------:R-:W-:Y:S01]  /*e9f0*/  MOV R13, R3 ;  /* 0x00000003000d7202 */ /* 0x000fe20000000f00 */
[----:B------:R-:W-:Y:S02]  /*ea00*/  IMAD.MOV.U32 R12, RZ, RZ, 0x1 ;  /* 0x00000001ff0c7424 */ /* 0x000fe400078e00ff */
[----:B------:R-:W-:-:S07]  /*ea10*/  IMAD.MOV.U32 R4, RZ, RZ, R14 ;  /* 0x000000ffff047224 */ /* 0x000fce00078e000e */
[----:B------:R-:W-:Y:S05]  /*ea20*/  WARPSYNC.COLLECTIVE R15, `(.L_x_2281) ;  /* 0x000000000f087348 */ /* 0x000fea0003c00000 */
[----:B------:R0:W1:Y:S02]  /*ea30*/  SHFL.IDX P6, R14, R13, R12, R11 ;  /* 0x0000000c0d0e7389 */ /* 0x00006400000c000b */
[----:B01----:R-:W-:Y:S01]  /*ea40*/  ENDCOLLECTIVE ;  /* 0x000000000000791b */ /* 0x003fe20003800000 */
.L_x_2281:
        /* <DEDUP_REMOVED lines=13> */
.L_x_2282:
[----:B------:R-:W-:Y:S01]  /*eb20*/  IMAD.MOV.U32 R5, RZ, RZ, R7 ;  /* 0x000000ffff057224 */ /* 0x000fe200078e0007 */
[----:B------:R-:W-:Y:S02]  /*eb30*/  @P0 LEA R20, R37, UR46, 0x1 ;  /* 0x0000002e25140c11 */ /* 0x000fe4000f8e08ff */
[----:B------:R-:W-:Y:S01]  /*eb40*/  MOV R13, R3 ;  /* 0x00000003000d7202 */ /* 0x000fe20000000f00 */
[----:B------:R-:W-:Y:S02]  /*eb50*/  IMAD.MOV.U32 R12, RZ, RZ, 0x2 ;  /* 0x00000002ff0c7424 */ /* 0x000fe400078e00ff */
[----:B------:R-:W-:-:S07]  /*eb60*/  IMAD.MOV.U32 R4, RZ, RZ, R14 ;  /* 0x000000ffff047224 */ /* 0x000fce00078e000e */
[----:B------:R-:W-:Y:S05]  /*eb70*/  WARPSYNC.COLLECTIVE R15, `(.L_x_2283) ;  /* 0x000000000f087348 */ /* 0x000fea0003c00000 */
[----:B------:R0:W1:Y:S02]  /*eb80*/  SHFL.IDX P6, R14, R13, R12, R11 ;  /* 0x0000000c0d0e7389 */ /* 0x00006400000c000b */
[----:B01----:R-:W-:Y:S01]  /*eb90*/  ENDCOLLECTIVE ;  /* 0x000000000000791b */ /* 0x003fe20003800000 */
.L_x_2283:
        /* <DEDUP_REMOVED lines=13> */
.L_x_2284:
[----:B------:R-:W-:Y:S01]  /*ec70*/  MOV R5, R10 ;  /* 0x0000000a00057202 */ /* 0x000fe20000000f00 */
[----:B------:R-:W-:Y:S02]  /*ec80*/  IMAD.MOV.U32 R13, RZ, RZ, R3 ;  /* 0x000000ffff0d7224 */ /* 0x000fe400078e0003 */
[----:B------:R-:W-:Y:S02]  /*ec90*/  IMAD.MOV.U32 R12, RZ, RZ, 0x3 ;  /* 0x00000003ff0c7424 */ /* 0x000fe400078e00ff */
[----:B------:R-:W-:-:S07]  /*eca0*/  IMAD.MOV.U32 R21, RZ, RZ, R14 ;  /* 0x000000ffff157224 */ /* 0x000fce00078e000e */
[----:B------:R-:W-:Y:S05]  /*ecb0*/  WARPSYNC.COLLECTIVE R15, `(.L_x_2285) ;  /* 0x000000000f087348 */ /* 0x000fea0003c00000 */
[----:B------:R0:W1:Y:S02]  /*ecc0*/  SHFL.IDX P6, R14, R13, R12, R11 ;  /* 0x0000000c0d0e7389 */ /* 0x00006400000c000b */
[----:B01----:R-:W-:Y:S01]  /*ecd0*/  ENDCOLLECTIVE ;  /* 0x000000000000791b */ /* 0x003fe20003800000 */
.L_x_2285:
[----:B------:R-:W-:Y:S01]  /*ece0*/  IMAD.MOV.U32 R4, RZ, RZ, R21 ;  /* 0x000000ffff047224 */ /* 0x000fe200078e0015 */
[----:B------:R-:W-:-:S03]  /*ecf0*/  @P0 LEA R21, R37, UR46, 0x1 ;  /* 0x0000002e25150c11 */ /* 0x000fc6000f8e08ff */
        /* <DEDUP_REMOVED lines=8> */
[----:B------:R-:W-:Y:S02]  /*ed80*/  ISETP.GE.AND P0, PT, R6, 0x31, PT ;  /* 0x000000310600780c */ /* 0x000fe40003f06270 */
[----:B------:R-:W-:-:S11]  /*ed90*/  MOV R7, R14 ;  /* 0x0000000e00077202 */ /* 0x000fd60000000f00 */
[----:B0-----:R-:W-:Y:S05]  /*eda0*/  WARPSYNC.COLLECTIVE R15, `(.L_x_2286) ;  /* 0x000000000f087348 */ /* 0x001fea0003c00000 */
[----:B------:R1:W2:Y:S02]  /*edb0*/  SHFL.IDX P6, R14, R13, R12, R11 ;  /* 0x0000000c0d0e7389 */ /* 0x0002a400000c000b */
[----:B012---:R-:W-:Y:S01]  /*edc0*/  ENDCOLLECTIVE ;  /* 0x000000000000791b */ /* 0x007fe20003800000 */
.L_x_2286:
[----:B------:R-:W-:Y:S02]  /*edd0*/  MOV R5, R7 ;  /* 0x0000000700057202 */ /* 0x000fe40000000f00 */
[----:B------:R-:W-:Y:S01]  /*ede0*/  @P0 LEA R7, R37, UR46, 0x1 ;  /* 0x0000002e25070c11 */ /* 0x000fe2000f8e08ff */
[----:B------:R-:W-:Y:S02]  /*edf0*/  IMAD.MOV.U32 R13, RZ, RZ, R3 ;  /* 0x000000ffff0d7224 */ /* 0x000fe400078e0003 */
[----:B------:R-:W-:Y:S02]  /*ee00*/  IMAD.MOV.U32 R12, RZ, RZ, 0x4 ;  /* 0x00000004ff0c7424 */ /* 0x000fe400078e00ff */
[----:B------:R-:W-:-:S07]  /*ee10*/  IMAD.MOV.U32 R4, RZ, RZ, R14 ;  /* 0x000000ffff047224 */ /* 0x000fce00078e000e */
[----:B------:R-:W-:Y:S05]  /*ee20*/  WARPSYNC.COLLECTIVE R15, `(.L_x_2287) ;  /* 0x000000000f087348 */ /* 0x000fea0003c00000 */
[----:B------:R0:W1:Y:S02]  /*ee30*/  SHFL.IDX P6, R14, R13, R12, R11 ;  /* 0x0000000c0d0e7389 */ /* 0x00006400000c000b */
[----:B01----:R-:W-:Y:S01]  /*ee40*/  ENDCOLLECTIVE ;  /* 0x000000000000791b */ /* 0x003fe20003800000 */
.L_x_2287:
        /* <DEDUP_REMOVED lines=13> */
.L_x_2288:
[----:B------:R-:W-:Y:S02]  /*ef20*/  IMAD.MOV.U32 R5, RZ, RZ, R10 ;  /* 0x000000ffff057224 */ /* 0x000fe400078e000a */
[----:B------:R-:W-:Y:S01]  /*ef30*/  IMAD.MOV.U32 R13, RZ, RZ, R3 ;  /* 0x000000ffff0d7224 */ /* 0x000fe200078e0003 */
[----:B------:R-:W-:Y:S01]  /*ef40*/  MOV R12, 0x5 ;  /* 0x00000005000c7802 */ /* 0x000fe20000000f00 */
[----:B------:R-:W-:-:S07]  /*ef50*/  IMAD.MOV.U32 R19, RZ, RZ, R14 ;  /* 0x000000ffff137224 */ /* 0x000fce00078e000e */
[----:B------:R-:W-:Y:S05]  /*ef60*/  WARPSYNC.COLLECTIVE R15, `(.L_x_2289) ;  /* 0x000000000f087348 */ /* 0x000fea0003c00000 */
[----:B------:R0:W1:Y:S02]  /*ef70*/  SHFL.IDX P6, R14, R13, R12, R11 ;  /* 0x0000000c0d0e7389 */ /* 0x00006400000c000b */
[----:B01----:R-:W-:Y:S01]  /*ef80*/  ENDCOLLECTIVE ;  /* 0x000000000000791b */ /* 0x003fe20003800000 */
.L_x_2289:
[----:B------:R-:W-:Y:S02]  /*ef90*/  MOV R4, R19 ;  /* 0x0000001300047202 */ /* 0x000fe40000000f00 */
        /* <DEDUP_REMOVED lines=9> */
[----:B------:R-:W-:-:S07]  /*f030*/  IMAD.MOV.U32 R3, RZ, RZ, R14 ;  /* 0x000000ffff037224 */ /* 0x000fce00078e000e */
[----:B0-----:R-:W-:Y:S05]  /*f040*/  WARPSYNC.COLLECTIVE R15, `(.L_x_2290) ;  /* 0x000000000f087348 */ /* 0x001fea0003c00000 */
[----:B------:R1:W2:Y:S02]  /*f050*/  SHFL.IDX P6, R14, R13, R12, R11 ;  /* 0x0000000c0d0e7389 */ /* 0x0002a400000c000b */
[----:B012---:R-:W-:Y:S01]  /*f060*/  ENDCOLLECTIVE ;  /* 0x000000000000791b */ /* 0x007fe20003800000 */
.L_x_2290:
[----:B------:R-:W-:Y:S05]  /*f070*/  BRA `(.L_x_2291) ;  /* 0xffffffd000207947 */ /* 0x000fea000383ffff */
.L_x_2240:
[----:B------:R-:W-:Y:S01]  /*f080*/  MOV R13, R0 ;  /* 0x00000000000d7202 */ /* 0x000fe20000000f00 */
[----:B------:R-:W-:Y:S01]  /*f090*/  IMAD.MOV.U32 R12, RZ, RZ, RZ ;  /* 0x000000ffff0c7224 */ /* 0x000fe200078e00ff */
[----:B------:R-:W-:Y:S01]  /*f0a0*/  MOV R15, 0xffffffff ;  /* 0xffffffff000f7802 */ /* 0x000fe20000000f00 */
[----:B------:R-:W-:Y:S02]  /*f0b0*/  IMAD.MOV.U32 R11, RZ, RZ, 0x181f ;  /* 0x0000181fff0b7424 */ /* 0x000fe400078e00ff */
[----:B------:R-:W-:-:S07]  /*f0c0*/  IMAD.U32 R10, RZ, RZ, UR48 ;  /* 0x00000030ff0a7e24 */ /* 0x000fce000f8e00ff */
[----:B------:R-:W-:Y:S05]  /*f0d0*/  WARPSYNC.COLLECTIVE R15, `(.L_x_2292) ;  /* 0x000000000f087348 */ /* 0x000fea0003c00000 */
[----:B------:R0:W1:Y:S02]  /*f0e0*/  SHFL.IDX P6, R14, R13, R12, R11 ;  /* 0x0000000c0d0e7389 */ /* 0x00006400000c000b */
[----:B01----:R-:W-:Y:S01]  /*f0f0*/  ENDCOLLECTIVE ;  /* 0x000000000000791b */ /* 0x003fe20003800000 */
.L_x_2292:
[----:B------:R-:W-:-:S05]  /*f100*/  IMAD R7, R10, 0x80, R23 ;  /* 0x000000800a077824 */ /* 0x000fca00078e0217 */
[----:B------:R-:W-:Y:S01]  /*f110*/  IADD3 R9, R7, 0x10, RZ ;  /* 0x0000001007097810 */ /* 0x000fe20007ffe0ff */
[----:B------:R-:W-:Y:S02]  /*f120*/  IMAD.MOV.U32 R13, RZ, RZ, R3 ;  /* 0x000000ffff0d7224 */ /* 0x000fe400078e0003 */
[----:B------:R-:W-:-:S07]  /*f130*/  IMAD.MOV.U32 R5, RZ, RZ, R14 ;  /* 0x000000ffff057224 */ /* 0x000fce00078e000e */
[----:B------:R-:W-:Y:S05]  /*f140*/  WARPSYNC.COLLECTIVE R15, `(.L_x_2293) ;  /* 0x000000000f087348 */ /* 0x000fea0003c00000 */
[----:B------:R0:W1:Y:S02]  /*f150*/  SHFL.IDX P6, R14, R13, R12, R11 ;  /* 0x0000000c0d0e7389 */ /* 0x00006400000c000b */
[----:B01----:R-:W-:Y:S01]  /*f160*/  ENDCOLLECTIVE ;  /* 0x000000000000791b */ /* 0x003fe20003800000 */
.L_x_2293:
[----:B------:R-:W-:Y:S02]  /*f170*/  ULDC UR4, c[0x0][0x288] ;  /* 0x0000a20000047ab9 */ /* 0x000fe40000000800 */
[----:B------:R-:W-:-:S05]  /*f180*/  IMAD R6, R8, UR4, RZ ;  /* 0x0000000408067c24 */ /* 0x000fca000f8e02ff */
[----:B------:R-:W-:Y:S01]  /*f190*/  ISETP.GE.AND P1, PT, R7, R6, PT ;  /* 0x000000060700720c */ /* 0x000fe20003f26270 */
[----:B------:R-:W-:Y:S02]  /*f1a0*/  IMAD.MOV.U32 R13, RZ, RZ, R0 ;  /* 0x000000ffff0d7224 */ /* 0x000fe400078e0000 */
[----:B------:R-:W-:-:S10]  /*f1b0*/  IMAD.MOV.U32 R12, RZ, RZ, 0x1 ;  /* 0x00000001ff0c7424 */ /* 0x000fd400078e00ff */
[----:B------:R-:W-:Y:S02]  /*f1c0*/  @!P1 LEA R19, R37, UR46, 0x1 ;  /* 0x0000002e25139c11 */ /* 0x000fe4000f8e08ff */
[----:B------:R-:W-:-:S07]  /*f1d0*/  MOV R4, R14 ;  /* 0x0000000e00047202 */ /* 0x000fce0000000f00 */
[----:B------:R-:W-:Y:S05]  /*f1e0*/  WARPSYNC.COLLECTIVE R15, `(.L_x_2294) ;  /* 0x000000000f087348 */ /* 0x000fea0003c00000 */
[----:B------:R0:W1:Y:S02]  /*f1f0*/  SHFL.IDX P6, R14, R13, R12, R11 ;  /* 0x0000000c0d0e7389 */ /* 0x00006400000c000b */
[----:B01----:R-:W-:Y:S01]  /*f200*/  ENDCOLLECTIVE ;  /* 0x000000000000791b */ /* 0x003fe20003800000 */
.L_x_2294:
        /* <DEDUP_REMOVED lines=13> */
.L_x_2295:
[----:B------:R-:W-:Y:S02]  /*f2e0*/  MOV R5, R8 ;  /* 0x0000000800057202 */ /* 0x000fe40000000f00 */
[----:B------:R-:W-:Y:S01]  /*f2f0*/  @!P1 LEA R21, R37, UR46, 0x1 ;  /* 0x0000002e25159c11 */ /* 0x000fe2000f8e08ff */
[----:B------:R-:W-:Y:S01]  /*f300*/  IMAD.MOV.U32 R13, RZ, RZ, R0 ;  /* 0x000000ffff0d7224 */ /* 0x000fe200078e0000 */
[----:B------:R-:W-:Y:S01]  /*f310*/  MOV R12, 0x2 ;  /* 0x00000002000c7802 */ /* 0x000fe20000000f00 */
[----:B------:R-:W-:-:S07]  /*f320*/  IMAD.MOV.U32 R4, RZ, RZ, R14 ;  /* 0x000000ffff047224 */ /* 0x000fce00078e000e */
[----:B------:R-:W-:Y:S05]  /*f330*/  WARPSYNC.COLLECTIVE R15, `(.L_x_2296) ;  /* 0x000000000f087348 */ /* 0x000fea0003c00000 */
[----:B------:R0:W1:Y:S02]  /*f340*/  SHFL.IDX P6, R14, R13, R12, R11 ;  /* 0x0000000c0d0e7389 */ /* 0x00006400000c000b */
[----:B01----:R-:W-:Y:S01]  /*f350*/  ENDCOLLECTIVE ;  /* 0x000000000000791b */ /* 0x003fe20003800000 */
.L_x_2296:
[----:B------:R-:W-:-:S04]  /*f360*/  @!P1 IMAD.WIDE.U32 R8, R27, 0x2, R4 ;  /* 0x000000021b089825 */ /* 0x000fc800078e0004 */
[----:B------:R-:W-:Y:S01]  /*f370*/  VIADD R5, R7, 0x20 ;  /* 0x0000002007057836 */ /* 0x000fe20000000000 */
        /* <DEDUP_REMOVED lines=12> */
.L_x_2297:
[----:B------:R-:W-:Y:S01]  /*f440*/  VIADD R9, R7, 0x30 ;  /* 0x0000003007097836 */ /* 0x000fe20000000000 */
[----:B------:R-:W-:Y:S01]  /*f450*/  @!P1 LEA R19, R37, UR46, 0x1 ;  /* 0x0000002e25139c11 */ /* 0x000fe2000f8e08ff */
[----:B------:R-:W-:Y:S01]  /*f460*/  IMAD.MOV.U32 R13, RZ, RZ, R0 ;  /* 0x000000ffff0d7224 */ /* 0x000fe200078e0000 */
[----:B------:R-:W-:Y:S02]  /*f470*/  MOV R12, 0x3 ;  /* 0x00000003000c7802 */ /* 0x000fe40000000f00 */
[----:B------:R-:W-:-:S07]  /*f480*/  MOV R4, R14 ;  /* 0x0000000e00047202 */ /* 0x000fce0000000f00 */
[----:B------:R-:W-:Y:S05]  /*f490*/  WARPSYNC.COLLECTIVE R15, `(.L_x_2298) ;  /* 0x000000000f087348 */ /* 0x000fea0003c00000 */
[----:B------:R0:W1:Y:S02]  /*f4a0*/  SHFL.IDX P6, R14, R13, R12, R11 ;  /* 0x0000000c0d0e7389 */ /* 0x00006400000c000b */
[----:B01----:R-:W-:Y:S01]  /*f4b0*/  ENDCOLLECTIVE ;  /* 0x000000000000791b */ /* 0x003fe20003800000 */
.L_x_2298:
        /* <DEDUP_REMOVED lines=13> */
.L_x_2299:
[----:B------:R-:W-:Y:S01]  /*f590*/  IMAD.MOV.U32 R5, RZ, RZ, R8 ;  /* 0x000000ffff057224 */ /* 0x000fe200078e0008 */
[----:B------:R-:W-:Y:S02]  /*f5a0*/  @!P1 LEA R21, R37, UR46, 0x1 ;  /* 0x0000002e25159c11 */ /* 0x000fe4000f8e08ff */
[----:B------:R-:W-:Y:S01]  /*f5b0*/  MOV R13, R0 ;  /* 0x00000000000d7202 */ /* 0x000fe20000000f00 */
[----:B------:R-:W-:Y:S01]  /*f5c0*/  IMAD.MOV.U32 R12, RZ, RZ, 0x4 ;  /* 0x00000004ff0c7424 */ /* 0x000fe200078e00ff */
[----:B------:R-:W-:-:S07]  /*f5d0*/  MOV R4, R14 ;  /* 0x0000000e00047202 */ /* 0x000fce0000000f00 */
[----:B------:R-:W-:Y:S05]  /*f5e0*/  WARPSYNC.COLLECTIVE R15, `(.L_x_2300) ;  /* 0x000000000f087348 */ /* 0x000fea0003c00000 */
[----:B------:R0:W1:Y:S02]  /*f5f0*/  SHFL.IDX P6, R14, R13, R12, R11 ;  /* 0x0000000c0d0e7389 */ /* 0x00006400000c000b */
[----:B01----:R-:W-:Y:S01]  /*f600*/  ENDCOLLECTIVE ;  /* 0x000000000000791b */ /* 0x003fe20003800000 */
.L_x_2300:
[----:B------:R-:W-:-:S04]  /*f610*/  @!P1 IMAD.WIDE.U32 R8, R27, 0x2, R4 ;  /* 0x000000021b089825 */ /* 0x000fc800078e0004 */
[----:B------:R-:W-:Y:S01]  /*f620*/  VIADD R5, R7, 0x40 ;  /* 0x0000004007057836 */ /* 0x000fe20000000000 */
[----:B------:R-:W-:Y:S01]  /*f630*/  @!PT LDS RZ, [RZ] ;  /* 0x00000000fffff984 */ /* 0x000fe20000000800 */
[----:B------:R-:W-:Y:S01]  /*f640*/  @!PT LDS RZ, [RZ] ;  /* 0x00000000fffff984 */ /* 0x000fe20000000800 */
[----:B------:R-:W-:Y:S01]  /*f650*/  @!PT LDS RZ, [RZ] ;  /* 0x00000000fffff984 */ /* 0x000fe20000000800 */
[----:B------:R0:W-:Y:S04]  /*f660*/  @!P1 LDGSTS.E.BYPASS.LTC128B.128 [R21+0xdc00], desc[UR36][R8.64], !P3 ;  /* 0x0dc0000008159fae */ /* 0x0001e8000d901d64 */
[----:B------:R0:W-:Y:S01]  /*f670*/  @!P1 LDGSTS.E.BYPASS.LTC128B.128 [R21+0x11c00], desc[UR36][R8.64+0x80], !P2 ;  /* 0x11c0008008159fae */ /* 0x0001e2000d101d64 */
[----:B------:R-:W-:-:S03]  /*f680*/  MOV R13, R3 ;  /* 0x00000003000d7202 */ /* 0x000fc60000000f00 */
[----:B------:R0:W-:Y:S01]  /*f690*/  @!P1 LDGSTS.E.BYPASS.LTC128B.128 [R21+0x15c00], desc[UR36][R8.64+0x100], !P0 ;  /* 0x15c0010008159fae */ /* 0x0001e2000c101d64 */
[----:B------:R-:W-:Y:S01]  /*f6a0*/  ISETP.GE.AND P1, PT, R5, R6, PT ;  /* 0x000000060500720c */ /* 0x000fe20003f26270 */
[----:B------:R-:W-:-:S12]  /*f6b0*/  IMAD.MOV.U32 R5, RZ, RZ, R14 ;  /* 0x000000ffff057224 */ /* 0x000fd800078e000e */
[----:B0-----:R-:W-:Y:S05]  /*f6c0*/  WARPSYNC.COLLECTIVE R15, `(.L_x_2301) ;  /* 0x000000000f087348 */ /* 0x001fea0003c00000 */
[----:B------:R1:W2:Y:S02]  /*f6d0*/  SHFL.IDX P6, R14, R13, R12, R11 ;  /* 0x0000000c0d0e7389 */ /* 0x0002a400000c000b */
[----:B012---:R-:W-:Y:S01]  /*f6e0*/  ENDCOLLECTIVE ;  /* 0x000000000000791b */ /* 0x007fe20003800000 */
.L_x_2301:
        /* <DEDUP_REMOVED lines=8> */
.L_x_2302:
        /* <DEDUP_REMOVED lines=13> */
.L_x_2303:
[----:B------:R-:W-:Y:S02]  /*f840*/  MOV R5, R8 ;  /* 0x0000000800057202 */ /* 0x000fe40000000f00 */
[----:B------:R-:W-:Y:S02]  /*f850*/  @!P1 LEA R21, R37, UR46, 0x1 ;  /* 0x0000002e25159c11 */ /* 0x000fe4000f8e08ff */
[----:B------:R-:W-:Y:S01]  /*f860*/  MOV R13, R0 ;  /* 0x00000000000d7202 */ /* 0x000fe20000000f00 */
[----:B------:R-:W-:Y:S02]  /*f870*/  IMAD.MOV.U32 R12, RZ, RZ, 0x6 ;  /* 0x00000006ff0c7424 */ /* 0x000fe400078e00ff */
[----:B------:R-:W-:-:S07]  /*f880*/  IMAD.MOV.U32 R4, RZ, RZ, R14 ;  /* 0x000000ffff047224 */ /* 0x000fce00078e000e */
[----:B------:R-:W-:Y:S05]  /*f890*/  WARPSYNC.COLLECTIVE R15, `(.L_x_2304) ;  /* 0x000000000f087348 */ /* 0x000fea0003c00000 */
[----:B------:R0:W1:Y:S02]  /*f8a0*/  SHFL.IDX P6, R14, R13, R12, R11 ;  /* 0x0000000c0d0e7389 */ /* 0x00006400000c000b */
[----:B01----:R-:W-:Y:S01]  /*f8b0*/  ENDCOLLECTIVE ;  /* 0x000000000000791b */ /* 0x003fe20003800000 */
.L_x_2304:
        /* <DEDUP_REMOVED lines=14> */
.L_x_2305:
[----:B------:R-:W-:Y:S01]  /*f9a0*/  @!P1 LEA R19, R37, UR46, 0x1 ;  /* 0x0000002e25139c11 */ /* 0x000fe2000f8e08ff */
[----:B------:R-:W-:Y:S01]  /*f9b0*/  IMAD.MOV.U32 R13, RZ, RZ, R0 ;  /* 0x000000ffff0d7224 */ /* 0x000fe200078e0000 */
[----:B------:R-:W-:Y:S02]  /*f9c0*/  MOV R12, 0x7 ;  /* 0x00000007000c7802 */ /* 0x000fe40000000f00 */
[----:B------:R-:W-:-:S07]  /*f9d0*/  MOV R4, R14 ;  /* 0x0000000e00047202 */ /* 0x000fce0000000f00 */
[----:B------:R-:W-:Y:S05]  /*f9e0*/  WARPSYNC.COLLECTIVE R15, `(.L_x_2306) ;  /* 0x000000000f087348 */ /* 0x000fea0003c00000 */
[----:B------:R0:W1:Y:S02]  /*f9f0*/  SHFL.IDX P6, R14, R13, R12, R11 ;  /* 0x0000000c0d0e7389 */ /* 0x00006400000c000b */
[----:B01----:R-:W-:Y:S01]  /*fa00*/  ENDCOLLECTIVE ;  /* 0x000000000000791b */ /* 0x003fe20003800000 */
.L_x_2306:
        /* <DEDUP_REMOVED lines=12> */
.L_x_2307:
[----:B------:R-:W-:Y:S05]  /*fad0*/  BRA `(.L_x_2308) ;  /* 0xffffffd0001c7947 */ /* 0x000fea000383ffff */
.L_x_2243:
[----:B0-----:R-:W-:-:S04]  /*fae0*/  IMAD.U32 R3, RZ, RZ, UR46 ;  /* 0x0000002eff037e24 */ /* 0x001fc8000f8e00ff */
[----:B------:R0:W1:Y:S03]  /*faf0*/  SYNCS.PHASECHK.TRANS64.TRYWAIT P0, [R3+URZ+0x2a820], R0 ;  /* 0x02a82000030075a7 */ /* 0x000066000800017f */
[----:B-1----:R-:W-:Y:S05]  /*fb00*/  @!P0 NANOSLEEP.SYNCS 0x989680 ;  /* 0x009896800000895d */ /* 0x002fea0003900000 */
[----:B------:R-:W1:Y:S02]  /*fb10*/  @!P0 SYNCS.PHASECHK.TRANS64 P0, [R3+URZ+0x2a820], R0 ;  /* 0x02a82000030085a7 */ /* 0x000e64000800007f */
[----:B-1----:R-:W-:Y:S05]  /*fb20*/  @!P0 BRA `(.L_x_2243) ;  /* 0xfffffffc00ec8947 */ /* 0x002fea000383ffff */
[----:B------:R-:W-:Y:S05]  /*fb30*/  BRA `(.L_x_2309) ;  /* 0xffffffd000647947 */ /* 0x000fea000383ffff */
.L_x_2247:
[----:B0-----:R0:W1:Y:S02]  /*fb40*/  SYNCS.PHASECHK.TRANS64.TRYWAIT P0, [R26+URZ+0x2a840], R3 ;  /* 0x02a840031a0075a7 */ /* 0x001064000800017f */
[----:B-1----:R-:W-:Y:S05]  /*fb50*/  @!P0 NANOSLEEP.SYNCS 0x989680 ;  /* 0x009896800000895d */ /* 0x002fea0003900000 */
[----:B------:R-:W1:Y:S02]  /*fb60*/  @!P0 SYNCS.PHASECHK.TRANS64 P0, [R26+URZ+0x2a840], R3 ;  /* 0x02a840031a0085a7 */ /* 0x000e64000800007f */
[----:B-1----:R-:W-:Y:S05]  /*fb70*/  @!P0 BRA `(.L_x_2247) ;  /* 0xfffffffc00f08947 */ /* 0x002fea000383ffff */
[----:B------:R-:W-:Y:S05]  /*fb80*/  BRA `(.L_x_2310) ;  /* 0xffffffd4002c7947 */ /* 0x000fea000383ffff */
.L_x_2248:
        /* <DEDUP_REMOVED lines=8> */
.L_x_2312:
[----:B------:R-:W-:Y:S05]  /*fc10*/  BSYNC B1 ;  /* 0x0000000000017941 */ /* 0x000fea0003800000 */
.L_x_2311:
        /* <DEDUP_REMOVED lines=9> */
.L_x_2313:
[----:B------:R-:W-:Y:S01]  /*fcb0*/  MOV R13, R0 ;  /* 0x00000000000d7202 */ /* 0x000fe20000000f00 */
[----:B------:R-:W-:Y:S01]  /*fcc0*/  IMAD.MOV.U32 R12, RZ, RZ, 0x1 ;  /* 0x00000001ff0c7424 */ /* 0x000fe200078e00ff */
[----:B------:R-:W-:-:S05]  /*fcd0*/  IADD3 R14, P0, R14, R20, RZ ;  /* 0x000000140e0e7210 */ /* 0x000fca0007f1e0ff */
[----:B------:R-:W-:-:S05]  /*fce0*/  IMAD.X R15, RZ, RZ, R4, P0 ;  /* 0x000000ffff0f7224 */ /* 0x000fca00000e0604 */
[----:B------:R-:W-:Y:S01]  /*fcf0*/  @!PT LDS RZ, [RZ] ;  /* 0x00000000fffff984 */ /* 0x000fe20000000800 */
[----:B------:R-:W-:Y:S01]  /*fd00*/  @!PT LDS RZ, [RZ] ;  /* 0x00000000fffff984 */ /* 0x000fe20000000800 */
[----:B------:R-:W-:Y:S01]  /*fd10*/  @!PT LDS RZ, [RZ] ;  /* 0x00000000fffff984 */ /* 0x000fe20000000800 */
[----:B------:R-:W-:Y:S04]  /*fd20*/  LDGSTS.E.BYPASS.LTC128B.128 [R5+0x18400], desc[UR36][R14.64], !P3 ;  /* 0x184000000e057fae */ /* 0x000fe8000d901d64 */
[----:B------:R-:W-:Y:S04]  /*fd30*/  LDGSTS.E.BYPASS.LTC128B.128 [R5+0x1b400], desc[UR36][R14.64+0x80], !P2 ;  /* 0x1b4000800e057fae */ /* 0x000fe8000d101d64 */
[----:B------:R0:W-:Y:S02]  /*fd40*/  LDGSTS.E.BYPASS.LTC128B.128 [R5+0x1e400], desc[UR36][R14.64+0x100], !P1 ;  /* 0x1e4001000e057fae */ /* 0x0001e4000c901d64 */
[----:B0-----:R-:W-:-:S07]  /*fd50*/  MOV R15, 0xffffffff ;  /* 0xffffffff000f7802 */ /* 0x001fce0000000f00 */
[----:B------:R-:W-:Y:S05]  /*fd60*/  WARPSYNC.COLLECTIVE R15, `(.L_x_2314) ;  /* 0x000000000f087348 */ /* 0x000fea0003c00000 */
[----:B------:R0:W1:Y:S02]  /*fd70*/  SHFL.IDX P6, R14, R13, R12, R11 ;  /* 0x0000000c0d0e7389 */ /* 0x00006400000c000b */
[----:B01----:R-:W-:Y:S01]  /*fd80*/  ENDCOLLECTIVE ;  /* 0x000000000000791b */ /* 0x003fe20003800000 */
.L_x_2314:
[----:B------:R-:W-:Y:S01]  /*fd90*/  MOV R13, R3 ;  /* 0x00000003000d7202 */ /* 0x000fe20000000f00 */
[----:B------:R-:W-:-:S07]  /*fda0*/  IMAD.MOV.U32 R4, RZ, RZ, R14 ;  /* 0x000000ffff047224 */ /* 0x000fce00078e000e */
[----:B------:R-:W-:Y:S05]  /*fdb0*/  WARPSYNC.COLLECTIVE R15, `(.L_x_2315) ;  /* 0x000000000f087348 */ /* 0x000fea0003c00000 */
[----:B------:R0:W1:Y:S02]  /*fdc0*/  SHFL.IDX P6, R14, R13, R12, R11 ;  /* 0x0000000c0d0e7389 */ /* 0x00006400000c000b */
[----:B01----:R-:W-:Y:S01]  /*fdd0*/  ENDCOLLECTIVE ;  /* 0x000000000000791b */ /* 0x003fe20003800000 */
.L_x_2315:
        /* <DEDUP_REMOVED lines=14> */
.L_x_2316:
[----:B------:R-:W-:Y:S01]  /*fec0*/  MOV R13, R3 ;  /* 0x00000003000d7202 */ /* 0x000fe20000000f00 */
[----:B------:R-:W-:-:S07]  /*fed0*/  IMAD.MOV.U32 R31, RZ, RZ, R14 ;  /* 0x000000ffff1f7224 */ /* 0x000fce00078e000e */
[----:B------:R-:W-:Y:S05]  /*fee0*/  WARPSYNC.COLLECTIVE R15, `(.L_x_2317) ;  /* 0x000000000f087348 */ /* 0x000fea0003c00000 */
[----:B------:R0:W1:Y:S02]  /*fef0*/  SHFL.IDX P6, R14, R13, R12, R11 ;  /* 0x0000000c0d0e7389 */ /* 0x00006400000c000b */
[----:B01----:R-:W-:Y:S01]  /*ff00*/  ENDCOLLECTIVE ;  /* 0x000000000000791b */ /* 0x003fe20003800000 */
.L_x_2317:
[----:B------:R-:W-:Y:S01]  /*ff10*/  IMAD.MOV.U32 R13, RZ, RZ, R0 ;  /* 0x000000ffff0d7224 */ /* 0x000fe200078e0000 */
[----:B------:R-:W-:Y:S01]  /*ff20*/  MOV R12, 0x3 ;  /* 0x00000003000c7802 */ /* 0x000fe20000000f00 */
[----:B------:R-:W-:-:S05]  /*ff30*/  IMAD.MOV.U32 R11, RZ, RZ, R14 ;  /* 0x000000ffff0b7224 */ /* 0x000fca00078e000e */
[----:B------:R-:W-:Y:S01]  /*ff40*/  IADD3 R14, P0, R11, R20, RZ ;  /* 0x000000140b0e7210 */ /* 0x000fe20007f1e0ff */
[----:B------:R-:W-:-:S03]  /*ff50*/  IMAD.MOV.U32 R11, RZ, RZ, 0x181f ;  /* 0x0000181fff0b7424 */ /* 0x000fc600078e00ff */
[----:B------:R-:W-:-:S05]  /*ff60*/  IADD3.X R15, RZ, R31, RZ, P0, !PT ;  /* 0x0000001fff0f7210 */ /* 0x000fca00007fe4ff */
        /* <DEDUP_REMOVED lines=10> */
.L_x_2318:
[----:B------:R-:W-:Y:S01]  /*10010*/  MOV R13, R3 ;  /* 0x00000003000d7202 */ /* 0x000fe20000000f00 */
[----:B------:R-:W-:-:S07]  /*10020*/  IMAD.MOV.U32 R31, RZ, RZ, R14 ;  /* 0x000000ffff1f7224 */ /* 0x000fce00078e000e */
[----:B------:R-:W-:Y:S05]  /*10030*/  WARPSYNC.COLLECTIVE R15, `(.L_x_2319) ;  /* 0x000000000f087348 */ /* 0x000fea0003c00000 */
[----:B------:R0:W1:Y:S02]  /*10040*/  SHFL.IDX P6, R14, R13, R12, R11 ;  /* 0x0000000c0d0e7389 */ /* 0x00006400000c000b */
[----:B01----:R-:W-:Y:S01]  /*10050*/  ENDCOLLECTIVE ;  /* 0x000000000000791b */ /* 0x003fe20003800000 */
.L_x_2319:
        /* <DEDUP_REMOVED lines=16> */
.L_x_2320:
[----:B------:R-:W-:Y:S01]  /*10160*/  MOV R13, R3 ;  /* 0x00000003000d7202 */ /* 0x000fe20000000f00 */
[----:B------:R-:W-:-:S07]  /*10170*/  IMAD.MOV.U32 R4, RZ, RZ, R14 ;  /* 0x000000ffff047224 */ /* 0x000fce00078e000e */
[----:B------:R-:W-:Y:S05]  /*10180*/  WARPSYNC.COLLECTIVE R15, `(.L_x_2321) ;  /* 0x000000000f087348 */ /* 0x000fea0003c00000 */
[----:B------:R0:W1:Y:S02]  /*10190*/  SHFL.IDX P6, R14, R13, R12, R11 ;  /* 0x0000000c0d0e7389 */ /* 0x00006400000c000b */
[----:B01----:R-:W-:Y:S01]  /*101a0*/  ENDCOLLECTIVE ;  /* 0x000000000000791b */ /* 0x003fe20003800000 */
.L_x_2321:
        /* <DEDUP_REMOVED lines=14> */
.L_x_2322:
[----:B------:R-:W-:Y:S01]  /*10290*/  MOV R13, R3 ;  /* 0x00000003000d7202 */ /* 0x000fe20000000f00 */
[----:B------:R-:W-:-:S07]  /*102a0*/  IMAD.MOV.U32 R0, RZ, RZ, R14 ;  /* 0x000000ffff007224 */ /* 0x000fce00078e000e */
[----:B------:R-:W-:Y:S05]  /*102b0*/  WARPSYNC.COLLECTIVE R15, `(.L_x_2323) ;  /* 0x000000000f087348 */ /* 0x000fea0003c00000 */
[----:B------:R0:W1:Y:S02]  /*102c0*/  SHFL.IDX P6, R14, R13, R12, R11 ;  /* 0x0000000c0d0e7389 */ /* 0x00006400000c000b */
[----:B01----:R-:W-:Y:S01]  /*102d0*/  ENDCOLLECTIVE ;  /* 0x000000000000791b */ /* 0x003fe20003800000 */
.L_x_2323:
[----:B------:R-:W-:Y:S01]  /*102e0*/  IMAD.MOV.U32 R3, RZ, RZ, R14 ;  /* 0x000000ffff037224 */ /* 0x000fe200078e000e */
[----:B------:R-:W-:Y:S06]  /*102f0*/  BRA `(.L_x_2324) ;  /* 0xffffffd000687947 */ /* 0x000fec000383ffff */
.L_x_2253:
[----:B--2---:R2:W3:Y:S02]  /*10300*/  SYNCS.PHASECHK.TRANS64.TRYWAIT P0, [R0+URZ+0x2a860], R3 ;  /* 0x02a86003000075a7 */ /* 0x0044e4000800017f */
[----:B---3--:R-:W-:Y:S05]  /*10310*/  @!P0 NANOSLEEP.SYNCS 0x989680 ;  /* 0x009896800000895d */ /* 0x008fea0003900000 */
[----:B------:R-:W3:Y:S02]  /*10320*/  @!P0 SYNCS.PHASECHK.TRANS64 P0, [R0+URZ+0x2a860], R3 ;  /* 0x02a86003000085a7 */ /* 0x000ee4000800007f */
[----:B---3--:R-:W-:Y:S05]  /*10330*/  @!P0 BRA `(.L_x_2253) ;  /* 0xfffffffc00f08947 */ /* 0x008fea000383ffff */
[----:B------:R-:W-:Y:S05]  /*10340*/  BRA `(.L_x_2325) ;  /* 0xffffffd000c47947 */ /* 0x000fea000383ffff */
.L_x_2254:
[----:B------:R-:W-:Y:S01]  /*10350*/  BSSY B1, `(.L_x_2326) ;  /* 0x0000008000017945 */ /* 0x000fe20003800000 */
[----:B0-----:R-:W-:Y:S01]  /*10360*/  MOV R13, R18 ;  /* 0x00000012000d7202 */ /* 0x001fe20000000f00 */
[----:B------:R-:W-:Y:S01]  /*10370*/  IMAD.MOV.U32 R12, RZ, RZ, RZ ;  /* 0x000000ffff0c7224 */ /* 0x000fe200078e00ff */
[----:B------:R-:W-:Y:S01]  /*10380*/  MOV R11, 0x181f ;  /* 0x0000181f000b7802 */ /* 0x000fe20000000f00 */
[----:B------:R-:W-:-:S07]  /*10390*/  IMAD.MOV.U32 R15, RZ, RZ, -0x1 ;  /* 0xffffffffff0f7424 */ /* 0x000fce00078e00ff */
[----:B-12---:R-:W-:Y:S05]  /*103a0*/  WARPSYNC.COLLECTIVE R15, `(.L_x_2327) ;  /* 0x000000000f087348 */ /* 0x006fea0003c00000 */
[----:B------:R0:W3:Y:S02]  /*103b0*/  SHFL.IDX P6, R14, R13, R12, R11 ;  /* 0x0000000c0d0e7389 */ /* 0x0000e400000c000b */
[----:B0123--:R-:W-:Y:S01]  /*103c0*/  ENDCOLLECTIVE ;  /* 0x000000000000791b */ /* 0x00ffe20003800000 */
.L_x_2327:
[----:B------:R-:W-:Y:S05]  /*103d0*/  BSYNC B1 ;  /* 0x0000000000017941 */ /* 0x000fea0003800000 */
.L_x_2326:
[----:B------:R-:W-:Y:S01]  /*103e0*/  IMAD.MOV.U32 R13, RZ, RZ, R17 ;  /* 0x000000ffff0d7224 */ /* 0x000fe200078e0011 */
[----:B------:R-:W-:Y:S01]  /*103f0*/  MOV R12, RZ ;  /* 0x000000ff000c7202 */ /* 0x000fe20000000f00 */
[----:B------:R-:W-:Y:S01]  /*10400*/  IMAD.MOV.U32 R11, RZ, RZ, 0x181f ;  /* 0x0000181fff0b7424 */ /* 0x000fe200078e00ff */
[----:B------:R-:W-:Y:S02]  /*10410*/  MOV R15, 0xffffffff ;  /* 0xffffffff000f7802 */ /* 0x000fe40000000f00 */
[----:B------:R-:W-:-:S07]  /*10420*/  MOV R3, R14 ;  /* 0x0000000e00037202 */ /* 0x000fce0000000f00 */
[----:B------:R-:W-:Y:S05]  /*10430*/  WARPSYNC.COLLECTIVE R15, `(.L_x_2328) ;  /* 0x000000000f087348 */ /* 0x000fea0003c00000 */
[----:B------:R0:W1:Y:S02]  /*10440*/  SHFL.IDX P6, R14, R13, R12, R11 ;  /* 0x0000000c0d0e7389 */ /* 0x00006400000c000b */
[----:B01----:R-:W-:Y:S01]  /*10450*/  ENDCOLLECTIVE ;  /* 0x000000000000791b */ /* 0x003fe20003800000 */
.L_x_2328:
[----:B------:R-:W-:Y:S01]  /*10460*/  MOV R13, R18 ;  /* 0x00000012000d7202 */ /* 0x000fe20000000f00 */
[----:B------:R-:W-:Y:S01]  /*10470*/  IMAD.MOV.U32 R12, RZ, RZ, 0x1 ;  /* 0x00000001ff0c7424 */ /* 0x000fe200078e00ff */
[----:B------:R-:W-:-:S13]  /*10480*/  IADD3 R4, P1, R14, R20, RZ ;  /* 0x000000140e047210 */ /* 0x000fda0007f3e0ff */
[----:B------:R-:W-:Y:S05]  /*10490*/  WARPSYNC.COLLECTIVE R15, `(.L_x_2329) ;  /* 0x000000000f087348 */ /* 0x000fea0003c00000 */
[----:B------:R0:W1:Y:S02]  /*104a0*/  SHFL.IDX P6, R14, R13, R12, R11 ;  /* 0x0000000c0d0e7389 */ /* 0x00006400000c000b */
[----:B01----:R-:W-:Y:S01]  /*104b0*/  ENDCOLLECTIVE ;  /* 0x000000000000791b */ /* 0x003fe20003800000 */
.L_x_2329:
[----:B------:R-:W-:Y:S01]  /*104c0*/  IMAD.X R5, RZ, RZ, R3, P1 ;  /* 0x000000ffff057224 */ /* 0x000fe200008e0603 */
[----:B------:R-:W-:Y:S02]  /*104d0*/  LOP3.LUT P1, RZ, R32, 0x1, RZ, 0xc0, !PT ;  /* 0x0000000120ff7812 */ /* 0x000fe4000782c0ff */
[----:B------:R-:W-:Y:S02]  /*104e0*/  LEA R3, R10, UR46, 0x1 ;  /* 0x0000002e0a037c11 */ /* 0x000fe4000f8e08ff */
        /* <DEDUP_REMOVED lines=11> */
.L_x_2330:
        /* <DEDUP_REMOVED lines=10> */
.L_x_2331:
        /* <DEDUP_REMOVED lines=12> */
.L_x_2332:
        /* <DEDUP_REMOVED lines=10> */
.L_x_2333:
        /* <DEDUP_REMOVED lines=12> */
.L_x_2334:
        /* <DEDUP_REMOVED lines=10> */
.L_x_2335:
        /* <DEDUP_REMOVED lines=12> */
.L_x_2336:
        /* <DEDUP_REMOVED lines=10> */
.L_x_2337:
        /* <DEDUP_REMOVED lines=12> */
.L_x_2338:
[----:B------:R-:W-:Y:S01]  /*10b20*/  @!PT LDS RZ, [RZ] ;  /* 0x00000000fffff984 */ /* 0x000fe20000000800 */
[----:B------:R-:W-:Y:S01]  /*10b30*/  @!PT LDS RZ, [RZ] ;  /* 0x00000000fffff984 */ /* 0x000fe20000000800 */
[----:B------:R-:W-:Y:S01]  /*10b40*/  @!PT LDS RZ, [RZ] ;  /* 0x00000000fffff984 */ /* 0x000fe20000000800 */
[----:B------:R0:W-:Y:S01]  /*10b50*/  LDGSTS.E.BYPASS.LTC128B.128 [R3+0x5400], desc[UR36][R4.64+0x80], !P2 ;  /* 0x0540008004037fae */ /* 0x0001e2000d101d64 */
[----:B------:R-:W-:Y:S05]  /*10b60*/  BRA `(.L_x_2339) ;  /* 0xffffffcc00807947 */ /* 0x000fea000383ffff */
.L_x_2260:
[----:B0-----:R0:W2:Y:S02]  /*10b70*/  SYNCS.PHASECHK.TRANS64.TRYWAIT P0, [R0+URZ+0x2a860], R3 ;  /* 0x02a86003000075a7 */ /* 0x0010a4000800017f */
[----:B--2---:R-:W-:Y:S05]  /*10b80*/  @!P0 NANOSLEEP.SYNCS 0x989680 ;  /* 0x009896800000895d */ /* 0x004fea0003900000 */
[----:B------:R-:W2:Y:S02]  /*10b90*/  @!P0 SYNCS.PHASECHK.TRANS64 P0, [R0+URZ+0x2a860], R3 ;  /* 0x02a86003000085a7 */ /* 0x000ea4000800007f */
[----:B--2---:R-:W-:Y:S05]  /*10ba0*/  @!P0 BRA `(.L_x_2260) ;  /* 0xfffffffc00f08947 */ /* 0x004fea000383ffff */
[----:B------:R-:W-:Y:S05]  /*10bb0*/  BRA `(.L_x_2340) ;  /* 0xffffffd000687947 */ /* 0x000fea000383ffff */
.L_x_2261:
        /* <DEDUP_REMOVED lines=8> */
.L_x_2342:
[----:B------:R-:W-:Y:S05]  /*10c40*/  BSYNC B0 ;  /* 0x0000000000007941 */ /* 0x000fea0003800000 */
.L_x_2341:
        /* <DEDUP_REMOVED lines=9> */
.L_x_2343:
        /* <DEDUP_REMOVED lines=11> */
.L_x_2344:
        /* <DEDUP_REMOVED lines=13> */
.L_x_2345:
[----:B------:R-:W-:Y:S01]  /*10e60*/  IMAD.MOV.U32 R5, RZ, RZ, R6 ;  /* 0x000000ffff057224 */ /* 0x000fe200078e0006 */
[----:B------:R-:W-:Y:S01]  /*10e70*/  MOV R13, R18 ;  /* 0x00000012000d7202 */ /* 0x000fe20000000f00 */
[----:B------:R-:W-:Y:S01]  /*10e80*/  IMAD.MOV.U32 R12, RZ, RZ, 0x2 ;  /* 0x00000002ff0c7424 */ /* 0x000fe200078e00ff */
[----:B------:R-:W-:-:S07]  /*10e90*/  MOV R4, R14 ;  /* 0x0000000e00047202 */ /* 0x000fce0000000f00 */
[----:B------:R-:W-:Y:S05]  /*10ea0*/  WARPSYNC.COLLECTIVE R15, `(.L_x_2346) ;  /* 0x000000000f087348 */ /* 0x000fea0003c00000 */
[----:B------:R0:W1:Y:S02]  /*10eb0*/  SHFL.IDX P6, R14, R13, R12, R11 ;  /* 0x0000000c0d0e7389 */ /* 0x00006400000c000b */
[----:B01----:R-:W-:Y:S01]  /*10ec0*/  ENDCOLLECTIVE ;  /* 0x000000000000791b */ /* 0x003fe20003800000 */
.L_x_2346:
        /* <DEDUP_REMOVED lines=13> */
.L_x_2347:
[----:B------:R-:W-:Y:S01]  /*10fa0*/  MOV R5, R20 ;  /* 0x0000001400057202 */ /* 0x000fe20000000f00 */
[----:B------:R-:W-:Y:S01]  /*10fb0*/  IMAD.MOV.U32 R13, RZ, RZ, R18 ;  /* 0x000000ffff0d7224 */ /* 0x000fe200078e0012 */
[----:B------:R-:W-:Y:S02]  /*10fc0*/  MOV R12, 0x3 ;  /* 0x00000003000c7802 */ /* 0x000fe40000000f00 */
[----:B------:R-:W-:-:S07]  /*10fd0*/  MOV R10, R14 ;  /* 0x0000000e000a7202 */ /* 0x000fce0000000f00 */
[----:B------:R-:W-:Y:S05]  /*10fe0*/  WARPSYNC.COLLECTIVE R15, `(.L_x_2348) ;  /* 0x000000000f087348 */ /* 0x000fea0003c00000 */
[----:B------:R0:W1:Y:S02]  /*10ff0*/  SHFL.IDX P6, R14, R13, R12, R11 ;  /* 0x0000000c0d0e7389 */ /* 0x00006400000c000b */
[----:B01----:R-:W-:Y:S01]  /*11000*/  ENDCOLLECTIVE ;  /* 0x000000000000791b */ /* 0x003fe20003800000 */
.L_x_2348:
[----:B------:R-:W-:Y:S02]  /*11010*/  IMAD.MOV.U32 R4, RZ, RZ, R10 ;  /* 0x000000ffff047224 */ /* 0x000fe400078e000a */
[----:B------:R-:W-:Y:S02]  /*11020*/  IMAD.MOV.U32 R10, RZ, RZ, RZ ;  /* 0x000000ffff0a7224 */ /* 0x000fe400078e00ff */
        /* <DEDUP_REMOVED lines=13> */
.L_x_2349:
[----:B------:R-:W-:Y:S01]  /*11100*/  IMAD.MOV.U32 R5, RZ, RZ, R7 ;  /* 0x000000ffff057224 */ /* 0x000fe200078e0007 */
[----:B------:R-:W-:Y:S01]  /*11110*/  MOV R13, R18 ;  /* 0x00000012000d7202 */ /* 0x000fe20000000f00 */
[----:B------:R-:W-:Y:S02]  /*11120*/  IMAD.MOV.U32 R12, RZ, RZ, 0x4 ;  /* 0x00000004ff0c7424 */ /* 0x000fe400078e00ff */
[----:B------:R-:W-:-:S07]  /*11130*/  IMAD.MOV.U32 R22, RZ, RZ, R14 ;  /* 0x000000ffff167224 */ /* 0x000fce00078e000e */
[----:B------:R-:W-:Y:S05]  /*11140*/  WARPSYNC.COLLECTIVE R15, `(.L_x_2350) ;  /* 0x000000000f087348 */ /* 0x000fea0003c00000 */
[----:B------:R0:W1:Y:S02]  /*11150*/  SHFL.IDX P6, R14, R13, R12, R11 ;  /* 0x0000000c0d0e7389 */ /* 0x00006400000c000b */
[----:B01----:R-:W-:Y:S01]  /*11160*/  ENDCOLLECTIVE ;  /* 0x000000000000791b */ /* 0x003fe20003800000 */
.L_x_2350:
        /* <DEDUP_REMOVED lines=14> */
.L_x_2351:
[----:B------:R-:W-:Y:S01]  /*11250*/  MOV R5, R19 ;  /* 0x0000001300057202 */ /* 0x000fe20000000f00 */
[----:B------:R-:W-:Y:S01]  /*11260*/  IMAD.MOV.U32 R13, RZ, RZ, R18 ;  /* 0x000000ffff0d7224 */ /* 0x000fe200078e0012 */
[----:B------:R-:W-:Y:S02]  /*11270*/  MOV R12, 0x5 ;  /* 0x00000005000c7802 */ /* 0x000fe40000000f00 */
[----:B------:R-:W-:-:S07]  /*11280*/  MOV R24, R14 ;  /* 0x0000000e00187202 */ /* 0x000fce0000000f00 */
[----:B------:R-:W-:Y:S05]  /*11290*/  WARPSYNC.COLLECTIVE R15, `(.L_x_2352) ;  /* 0x000000000f087348 */ /* 0x000fea0003c00000 */
[----:B------:R0:W1:Y:S02]  /*112a0*/  SHFL.IDX P6, R14, R13, R12, R11 ;  /* 0x0000000c0d0e7389 */ /* 0x00006400000c000b */
[----:B01----:R-:W-:Y:S01]  /*112b0*/  ENDCOLLECTIVE ;  /* 0x000000000000791b */ /* 0x003fe20003800000 */
.L_x_2352:
        /* <DEDUP_REMOVED lines=12> */
.L_x_2353:
[----:B------:R-:W-:Y:S05]  /*11380*/  BRA `(.L_x_2354) ;  /* 0xffffffcc00407947 */ /* 0x000fea000383ffff */
.L_x_2264:
[----:B0-----:R0:W1:Y:S02]  /*11390*/  SYNCS.PHASECHK.TRANS64.TRYWAIT P0, [R5+URZ+0x2a820], R10 ;  /* 0x02a8200a050075a7 */ /* 0x001064000800017f */
[----:B-1----:R-:W-:Y:S05]  /*113a0*/  @!P0 NANOSLEEP.SYNCS 0x989680 ;  /* 0x009896800000895d */ /* 0x002fea0003900000 */
[----:B------:R-:W1:Y:S02]  /*113b0*/  @!P0 SYNCS.PHASECHK.TRANS64 P0, [R5+URZ+0x2a820], R10 ;  /* 0x02a8200a050085a7 */ /* 0x000e64000800007f */
[----:B-1----:R-:W-:Y:S05]  /*113c0*/  @!P0 BRA `(.L_x_2264) ;  /* 0xfffffffc00f08947 */ /* 0x002fea000383ffff */
[----:B------:R-:W-:Y:S05]  /*113d0*/  BRA `(.L_x_2355) ;  /* 0xffffffcc00b47947 */ /* 0x000fea000383ffff */
.L_x_2265:
[----:B------:R-:W-:Y:S01]  /*113e0*/  BSSY B0, `(.L_x_2356) ;  /* 0x0000008000007945 */ /* 0x000fe20003800000 */
[----:B------:R-:W-:Y:S01]  /*113f0*/  MOV R13, R16 ;  /* 0x00000010000d7202 */ /* 0x000fe20000000f00 */
[----:B------:R-:W-:Y:S01]  /*11400*/  IMAD.MOV.U32 R12, RZ, RZ, RZ ;  /* 0x000000ffff0c7224 */ /* 0x000fe200078e00ff */
[----:B------:R-:W-:Y:S01]  /*11410*/  MOV R11, 0x1f ;  /* 0x0000001f000b7802 */ /* 0x000fe20000000f00 */
[----:B------:R-:W-:-:S07]  /*11420*/  IMAD.MOV.U32 R15, RZ, RZ, -0x1 ;  /* 0xffffffffff0f7424 */ /* 0x000fce00078e00ff */
[----:B0----5:R-:W-:Y:S05]  /*11430*/  WARPSYNC.COLLECTIVE R15, `(.L_x_2357) ;  /* 0x000000000f087348 */ /* 0x021fea0003c00000 */
[----:B------:R1:W2:Y:S02]  /*11440*/  SHFL.IDX P6, R14, R13, R12, R11 ;  /* 0x0000000c0d0e7389 */ /* 0x0002a400000c000b */
[----:B012--5:R-:W-:Y:S01]  /*11450*/  ENDCOLLECTIVE ;  /* 0x000000000000791b */ /* 0x027fe20003800000 */
.L_x_2357:
[----:B------:R-:W-:Y:S05]  /*11460*/  BSYNC B0 ;  /* 0x0000000000007941 */ /* 0x000fea0003800000 */
.L_x_2356:
[----:B------:R-:W-:Y:S05]  /*11470*/  BRA `(.L_x_2358) ;  /* 0xffffffcc00987947 */ /* 0x000fea000383ffff */
.L_x_2266:
[----:B------:R-:W-:Y:S01]  /*11480*/  BSSY B0, `(.L_x_2359) ;  /* 0x0000006000007945 */ /* 0x000fe20003800000 */
[----:B------:R-:W-:-:S07]  /*11490*/  MOV R15, 0xffffffff ;  /* 0xffffffff000f7802 */ /* 0x000fce0000000f00 */
[----:B01---5:R-:W-:Y:S05]  /*114a0*/  WARPSYNC.COLLECTIVE R15, `(.L_x_2360) ;  /* 0x000000000f0c7348 */ /* 0x023fea0003c00000 */
[----:B------:R-:W-:Y:S02]  /*114b0*/  ELECT P6, UR62, PT ;  /* 0x00000000003e782f */ /* 0x000fe400038c0000 */
[----:B------:R-:W-:Y:S01]  /*114c0*/  MOV R14, UR62 ;  /* 0x0000003e000e7c02 */ /* 0x000fe20008000f00 */
[----:B01---5:R-:W-:Y:S10]  /*114d0*/  ENDCOLLECTIVE ;  /* 0x000000000000791b */ /* 0x023ff40003800000 */
.L_x_2360:
[----:B------:R-:W-:Y:S05]  /*114e0*/  BSYNC B0 ;  /* 0x0000000000007941 */ /* 0x000fea0003800000 */
.L_x_2359:
[----:B------:R-:W-:Y:S05]  /*114f0*/  BRA `(.L_x_2361) ;  /* 0xffffffcc008c7947 */ /* 0x000fea000383ffff */
.L_x_2268:
[----:B--2---:R2:W3:Y:S02]  /*11500*/  SYNCS.PHASECHK.TRANS64.TRYWAIT P1, [R6+URZ+0x2a840], R3 ;  /* 0x02a84003060075a7 */ /* 0x0044e4000802017f */
[----:B---3--:R-:W-:Y:S05]  /*11510*/  @!P1 NANOSLEEP.SYNCS 0x989680 ;  /* 0x009896800000995d */ /* 0x008fea0003900000 */
[----:B------:R-:W3:Y:S02]  /*11520*/  @!P1 SYNCS.PHASECHK.TRANS64 P1, [R6+URZ+0x2a840], R3 ;  /* 0x02a84003060095a7 */ /* 0x000ee4000802007f */
[----:B---3--:R-:W-:Y:S05]  /*11530*/  @!P1 BRA `(.L_x_2268) ;  /* 0xfffffffc00f09947 */ /* 0x008fea000383ffff */
[----:B------:R-:W-:Y:S05]  /*11540*/  BRA `(.L_x_2362) ;  /* 0xffffffcc00b07947 */ /* 0x000fea000383ffff */
.L_x_2270:
[----:B0-----:R0:W3:Y:S02]  /*11550*/  SYNCS.PHASECHK.TRANS64.TRYWAIT P1, [R5+URZ+0x2a840], R0 ;  /* 0x02a84000050075a7 */ /* 0x0010e4000802017f */
[----:B---3--:R-:W-:Y:S05]  /*11560*/  @!P1 NANOSLEEP.SYNCS 0x989680 ;  /* 0x009896800000995d */ /* 0x008fea0003900000 */
[----:B------:R-:W3:Y:S02]  /*11570*/  @!P1 SYNCS.PHASECHK.TRANS64 P1, [R5+URZ+0x2a840], R0 ;  /* 0x02a84000050095a7 */ /* 0x000ee4000802007f */
[----:B---3--:R-:W-:Y:S05]  /*11580*/  @!P1 BRA `(.L_x_2270) ;  /* 0xfffffffc00f09947 */ /* 0x008fea000383ffff */
[----:B------:R-:W-:Y:S05]  /*11590*/  BRA `(.L_x_2363) ;  /* 0xffffffcc00bc7947 */ /* 0x000fea000383ffff */
.L_x_2272:
[----:B---3--:R3:W4:Y:S02]  /*115a0*/  SYNCS.PHASECHK.TRANS64.TRYWAIT P1, [R6+URZ+0x2a860], R3 ;  /* 0x02a86003060075a7 */ /* 0x008724000802017f */
[----:B----4-:R-:W-:Y:S05]  /*115b0*/  @!P1 NANOSLEEP.SYNCS 0x989680 ;  /* 0x009896800000995d */ /* 0x010fea0003900000 */
[----:B------:R-:W4:Y:S02]  /*115c0*/  @!P1 SYNCS.PHASECHK.TRANS64 P1, [R6+URZ+0x2a860], R3 ;  /* 0x02a86003060095a7 */ /* 0x000f24000802007f */
[----:B----4-:R-:W-:Y:S05]  /*115d0*/  @!P1 BRA `(.L_x_2272) ;  /* 0xfffffffc00f09947 */ /* 0x010fea000383ffff */
[----:B------:R-:W-:Y:S05]  /*115e0*/  BRA `(.L_x_2364) ;  /* 0xffffffcc00b87947 */ /* 0x000fea000383ffff */
.L_x_2365:
        /* <DEDUP_REMOVED lines=9> */
.L_x_15738:


//--------------------- .text._ZN7cutlass13device_kernelIN5flash11enable_sm90INS1_16FlashAttnFwdSm90INS1_25CollectiveMainloopFwdSm90ILi2EN4cute5tupleIJNS5_1CILi1EEES8_S8_EEENS6_IJNS7_ILi128EEENS7_ILi96EEENS7_ILi192EEEEEELi128ENS_6half_tEfNS_4arch4Sm90ELb1ELb0ELb1ELb1ELb1ELb0ELb0ELb1ELb1ELb1ELb1ELb0EEENS1_21CollectiveEpilogueFwdINS6_IJSA_SA_SB_EEES9_SE_SG_Li256ELb1ELb1ELb1ELb0EEENS1_36VarlenDynamicPersistentTileSchedulerILi128ELi96ELi256ELi128ELb1ELb1ELb1ELb1ELb1ELb1EEEEEEEEEvNT_6ParamsE --------------------------
	.section	.text._ZN7cutlass13device_kernelIN5flash11enable_sm90INS1_16FlashAttnFwdSm90INS1_25CollectiveMainloopFwdSm90ILi2EN4cute5tupleIJNS5_1CILi1EEES8_S8_EEENS6_IJNS7_ILi128EEENS7_ILi96EEENS7_ILi192EEEEEELi128ENS_6half_tEfNS_4arch4Sm90ELb1ELb0ELb1ELb1ELb1ELb0ELb0ELb1ELb1ELb1ELb1ELb0EEENS1_21CollectiveEpilogueFwdINS6_IJSA_SA_SB_EEES9_SE_SG_Li256ELb1ELb1ELb1ELb0EEENS1_36VarlenDynamicPersistentTileSchedulerILi128ELi96ELi256ELi128ELb1ELb1ELb1ELb1ELb1ELb1EEEEEEEEEvNT_6ParamsE,"ax",@progbits
	.align	128
.text._ZN7cutlass13device_kernelIN5flash11enable_sm90INS1_16FlashAttnFwdSm90INS1_25CollectiveMainloopFwdSm90ILi2EN4cute5tupleIJNS5_1CILi1EEES8_S8_EEENS6_IJNS7_ILi128EEENS7_ILi96EEENS7_ILi192EEEEEELi128ENS_6half_tEfNS_4arch4Sm90ELb1ELb0ELb1ELb1ELb1ELb0ELb0ELb1ELb1ELb1ELb1ELb0EEENS1_21CollectiveEpilogueFwdINS6_IJSA_SA_SB_EEES9_SE_SG_Li256ELb1ELb1ELb1ELb0EEENS1_36VarlenDynamicPersistentTileSchedulerILi128ELi96ELi256ELi128ELb1ELb1ELb1ELb1ELb1ELb1EEEEEEEEEvNT_6ParamsE:
        .type           _ZN7cutlass13device_kernelIN5flash11enable_sm90INS1_16FlashAttnFwdSm90INS1_25CollectiveMainloopFwdSm90ILi2EN4cute5tupleIJNS5_1CILi1EEES8_S8_EEENS6_IJNS7_ILi128EEENS7_ILi96EEENS7_ILi192EEEEEELi128ENS_6half_tEfNS_4arch4Sm90ELb1ELb0ELb1ELb1ELb1ELb0ELb0ELb1ELb1ELb1ELb1ELb0EEENS1_21CollectiveEpilogueFwdINS6_IJSA_SA_SB_EEES9_SE_SG_Li256ELb1ELb1ELb1ELb0EEENS1_36VarlenDynamicPersistentTileSchedulerILi128ELi96ELi256ELi128ELb1ELb1ELb1ELb1ELb1ELb1EEEEEEEEEvNT_6ParamsE,@function
        .size           _ZN7cutlass13device_kernelIN5flash11enable_sm90INS1_16FlashAttnFwdSm90INS1_25CollectiveMainloopFwdSm90ILi2EN4cute5tupleIJNS5_1CILi1EEES8_S8_EEENS6_IJNS7_ILi128EEENS7_ILi96EEENS7_ILi192EEEEEELi128ENS_6half_tEfNS_4arch4Sm90ELb1ELb0ELb1ELb1ELb1ELb0ELb0ELb1ELb1ELb1ELb1ELb0EEENS1_21CollectiveEpilogueFwdINS6_IJSA_SA_SB_EEES9_SE_SG_Li256ELb1ELb1ELb1ELb0EEENS1_36VarlenDynamicPersistentTileSchedulerILi128ELi96ELi256ELi128ELb1ELb1ELb1ELb1ELb1ELb1EEEEEEEEEvNT_6ParamsE,(.L_x_15739 - _ZN7cutlass13device_kernelIN5flash11enable_sm90INS1_16FlashAttnFwdSm90INS1_25CollectiveMainloopFwdSm90ILi2EN4cute5tupleIJNS5_1CILi1EEES8_S8_EEENS6_IJNS7_ILi128EEENS7_ILi96EEENS7_ILi192EEEEEELi128ENS_6half_tEfNS_4arch4Sm90ELb1ELb0ELb1ELb1ELb1ELb0ELb0ELb1ELb1ELb1ELb1ELb0EEENS1_21CollectiveEpilogueFwdINS6_IJSA_SA_SB_EEES9_SE_SG_Li256ELb1ELb1ELb1ELb0EEENS1_36VarlenDynamicPersistentTileSchedulerILi128ELi96ELi256ELi128ELb1ELb1ELb1ELb1ELb1ELb1EEEEEEEEEvNT_6ParamsE)
        .other          _ZN7cutlass13device_kernelIN5flash11enable_sm90INS1_16FlashAttnFwdSm90INS1_25CollectiveMainloopFwdSm90ILi2EN4cute5tupleIJNS5_1CILi1EEES8_S8_EEENS6_IJNS7_ILi128EEENS7_ILi96EEENS7_ILi192EEEEEELi128ENS_6half_tEfNS_4arch4Sm90ELb1ELb0ELb1ELb1ELb1ELb0ELb0ELb1ELb1ELb1ELb1ELb0EEENS1_21CollectiveEpilogueFwdINS6_IJSA_SA_SB_EEES9_SE_SG_Li256ELb1ELb1ELb1ELb0EEENS1_36VarlenDynamicPersistentTileSchedulerILi128ELi96ELi256ELi128ELb1ELb1ELb1ELb1ELb1ELb1EEEEEEEEEvNT_6ParamsE,@"STO_CUDA_ENTRY STV_DEFAULT"
_ZN7cutlass13device_kernelIN5flash11enable_sm90INS1_16FlashAttnFwdSm90INS1_25CollectiveMainloopFwdSm90ILi2EN4cute5tupleIJNS5_1CILi1EEES8_S8_EEENS6_IJNS7_ILi128EEENS7_ILi96EEENS7_ILi192EEEEEELi128ENS_6half_tEfNS_4arch4Sm90ELb1ELb0ELb1ELb1ELb1ELb0ELb0ELb1ELb1ELb1ELb1ELb0EEENS1_21CollectiveEpilogueFwdINS6_IJSA_SA_SB_EEES9_SE_SG_Li256ELb1ELb1ELb1ELb0EEENS1_36VarlenDynamicPersistentTileSchedulerILi128ELi96ELi256ELi128ELb1ELb1ELb1ELb1ELb1ELb1EEEEEEEEEvNT_6ParamsE:
        /* <DEDUP_REMOVED lines=45> */
.L_x_2366:
        /* <DEDUP_REMOVED lines=22> */
.L_x_2367:
        /* <DEDUP_REMOVED lines=18> */
.L_x_2368:
        /* <DEDUP_REMOVED lines=22> */
.L_x_2369:
        /* <DEDUP_REMOVED lines=23> */
.L_x_2370:
        /* <DEDUP_REMOVED lines=10> */
.L_x_2372:
        /* <DEDUP_REMOVED lines=22> */
[----:B------:R-:W-:-:S04]  /*0a20*/  LEA.HI R3, R0, R203, RZ, 0x4 ;  /* 0x000000cb00037211 */ /* 0x000fc800078f20ff */
        /* <DEDUP_REMOVED lines=17> */
[----:B------:R-:W-:Y:S01]  /*0b40*/  LEA.HI R7, R8, R181, RZ, 0x2 ;  /* 0x000000b508077211 */ /* 0x000fe200078f10ff */
[----:B------:R-:W-:Y:S01]  /*0b50*/  IMAD.U32 R180, RZ, RZ, UR4 ;  /* 0x00000004ffb47e24 */ /* 0x000fe2000f8e00ff */
[----:B------:R-:W-:Y:S01]  /*0b60*/  LOP3.LUT R3, R3, 0x1ffffffe, RZ, 0xc0, !PT ;  /* 0x1ffffffe03037812 */ /* 0x000fe200078ec0ff */
[----:B------:R-:W-:Y:S01]  /*0b70*/  IMAD R4, R4, 0x40, R5 ;  /* 0x0000004004047824 */ /* 0x000fe200078e0205 */
[----:B------:R-:W-:-:S02]  /*0b80*/  LEA.HI R5, R0, R203, RZ, 0x2 ;  /* 0x000000cb00057211 */ /* 0x000fc400078f10ff */
[----:B------:R-:W-:Y:S01]  /*0b90*/  SHF.R.S32.HI R9, RZ, 0x2, R7 ;  /* 0x00000002ff097819 */ /* 0x000fe20000011407 */
[----:B------:R-:W-:Y:S01]  /*0ba0*/  IMAD.IADD R3, R6, 0x1, -R3 ;  /* 0x0000000106037824 */ /* 0x000fe200078e0a03 */
[----:B------:R-:W-:Y:S02]  /*0bb0*/  SHF.R.S32.HI R10, RZ, 0x1f, R7 ;  /* 0x0000001fff0a7819 */ /* 0x000fe40000011407 */
[----:B------:R-:W-:Y:S02]  /*0bc0*/  LOP3.LUT R6, R5, 0xfffffffc, RZ, 0xc0, !PT ;  /* 0xfffffffc05067812 */ /* 0x000fe400078ec0ff */
[----:B------:R-:W-:Y:S02]  /*0bd0*/  LEA.HI R0, R0, R203, RZ, 0x3 ;  /* 0x000000cb00007211 */ /* 0x000fe400078f18ff */
[----:B------:R-:W-:Y:S01]  /*0be0*/  LEA.HI R10, R10, R9, RZ, 0x3 ;  /* 0x000000090a0a7211 */ /* 0x000fe200078f18ff */
[----:B------:R-:W-:Y:S01]  /*0bf0*/  IMAD.IADD R6, R203, 0x1, -R6 ;  /* 0x00000001cb067824 */ /* 0x000fe200078e0a06 */
[----:B------:R-:W-:-:S02]  /*0c00*/  LEA R199, R3, R4, 0x3 ;  /* 0x0000000403c77211 */ /* 0x000fc400078e18ff */
[----:B------:R-:W-:Y:S02]  /*0c10*/  LOP3.LUT R22, R0, 0xfffffff8, RZ, 0xc0, !PT ;  /* 0xfffffff800167812 */ /* 0x000fe400078ec0ff */
[----:B------:R-:W-:Y:S02]  /*0c20*/  LOP3.LUT R4, R7, 0x7ffffffc, RZ, 0xc0, !PT ;  /* 0x7ffffffc07047812 */ /* 0x000fe400078ec0ff */
[----:B------:R-:W-:Y:S01]  /*0c30*/  LOP3.LUT R10, R10, 0xfffffff8, RZ, 0xc0, !PT ;  /* 0xfffffff80a0a7812 */ /* 0x000fe200078ec0ff */
[----:B------:R-:W-:Y:S01]  /*0c40*/  IMAD.IADD R22, R203, 0x1, -R22 ;  /* 0x00000001cb167824 */ /* 0x000fe200078e0a16 */
[----:B------:R-:W-:Y:S02]  /*0c50*/  LEA.HI R8, R8, R181, RZ, 0x5 ;  /* 0x000000b508087211 */ /* 0x000fe400078f28ff */
[----:B------:R-:W-:Y:S01]  /*0c60*/  IADD3 R4, R181, -R4, RZ ;  /* 0x80000004b5047210 */ /* 0x000fe20007ffe0ff */
[----:B------:R-:W-:Y:S01]  /*0c70*/  IMAD.IADD R9, R9, 0x1, -R10 ;  /* 0x0000000109097824 */ /* 0x000fe200078e0a0a */
[----:B------:R-:W-:Y:S01]  /*0c80*/  LEA.HI R3, R6, R6, RZ, 0x1 ;  /* 0x0000000606037211 */ /* 0x000fe200078f08ff */
[----:B------:R-:W-:Y:S01]  /*0c90*/  IMAD.SHL.U32 R16, R22, 0x8, RZ ;  /* 0x0000000816107824 */ /* 0x000fe200078e00ff */
[----:B------:R-:W-:Y:S01]  /*0ca0*/  SHF.R.S32.HI R8, RZ, 0x5, R8 ;  /* 0x00000005ff087819 */ /* 0x000fe20000011408 */
[----:B------:R-:W-:Y:S01]  /*0cb0*/  IMAD.SHL.U32 R17, R4, 0x2, RZ ;  /* 0x0000000204117824 */ /* 0x000fe200078e00ff */
[----:B------:R-:W-:Y:S01]  /*0cc0*/  LOP3.LUT R2, R2, 0x3fffffe, RZ, 0xc0, !PT ;  /* 0x03fffffe02027812 */ /* 0x000fe200078ec0ff */
[----:B------:R-:W-:Y:S01]  /*0cd0*/  VIADD R19, R16, 0x40 ;  /* 0x0000004010137836 */ /* 0x000fe20000000000 */
[----:B------:R-:W-:Y:S01]  /*0ce0*/  LOP3.LUT R3, R3, 0x1ffffffe, RZ, 0xc0, !PT ;  /* 0x1ffffffe03037812 */ /* 0x000fe200078ec0ff */
[----:B------:R-:W-:Y:S01]  /*0cf0*/  IMAD R9, R8, 0x10, R9 ;  /* 0x0000001008097824 */ /* 0x000fe200078e0209 */
[----:B------:R-:W-:Y:S01]  /*0d00*/  IADD3 R172, R17, 0x28, RZ ;  /* 0x0000002811ac7810 */ /* 0x000fe20007ffe0ff */
[----:B------:R-:W-:Y:S01]  /*0d10*/  IMAD.IADD R2, R197, 0x1, -R2 ;  /* 0x00000001c5027824 */ /* 0x000fe200078e0a02 */
        /* <DEDUP_REMOVED lines=30> */
[----:B------:R-:W-:-:S02]  /*0f00*/  SHF.R.S32.HI R185, RZ, 0x1f, R165 ;  /* 0x0000001fffb97819 */ /* 0x000fc400000114a5 */
[----:B------:R-:W-:Y:S01]  /*0f10*/  SHF.R.S32.HI R184, RZ, 0x1f, R164 ;  /* 0x0000001fffb87819 */ /* 0x000fe200000114a4 */
[----:B------:R-:W-:Y:S01]  /*0f20*/  IMAD R18, R3, 0x8, R198 ;  /* 0x0000000803127824 */ /* 0x000fe200078e02c6 */
[----:B------:R-:W-:Y:S02]  /*0f30*/  SHF.R.S32.HI R183, RZ, 0x1f, R163 ;  /* 0x0000001fffb77819 */ /* 0x000fe400000114a3 */
[----:B------:R-:W-:-:S07]  /*0f40*/  SHF.R.S32.HI R182, RZ, 0x1f, R162 ;  /* 0x0000001fffb67819 */ /* 0x000fce00000114a2 */
.L_x_2436:
[----:B01-34-:R-:W0:Y:S01]  /*0f50*/  LDC.64 R2, c[0x0][0xc88] ;  /* 0x00032200ff027b82 */ /* 0x01be220000000a00 */
[----:B------:R-:W-:Y:S01]  /*0f60*/  ULDC.64 UR8, c[0x0][0xa28] ;  /* 0x00028a0000087ab9 */ /* 0x000fe20000000a00 */
[----:B------:R-:W-:Y:S01]  /*0f70*/  ULDC.64 UR10, c[0x0][0xa18] ;  /* 0x00028600000a7ab9 */ /* 0x000fe20000000a00 */
[----:B0-----:R-:W-:-:S06]  /*0f80*/  IMAD.WIDE R2, R27, 0x4, R2 ;  /* 0x000000041b027825 */ /* 0x001fcc00078e0202 */
[----:B--2---:R-:W2:Y:S01]  /*0f90*/  LDG.E R2, desc[UR36][R2.64] ;  /* 0x0000002402027981 */ /* 0x004ea2000c1e1900 */
        /* <DEDUP_REMOVED lines=8> */
[----:B------:R-:W-:Y:S01]  /*1020*/  IMAD.U32 R161, RZ, RZ, UR4 ;  /* 0x00000004ffa17e24 */ /* 0x000fe2000f8e00ff */
[----:B------:R-:W-:-:S04]  /*1030*/  @UP0 ULEA UR8, UP2, UR4, UR8, 0x2 ;  /* 0x0000000804080291 */ /* 0x000fc8000f84103f */
[----:B------:R-:W-:Y:S02]  /*1040*/  @UP0 ULEA.HI.X UR9, UR4, UR9, UR7, 0x2, UP2 ;  /* 0x0000000904090291 */ /* 0x000fe400090f1407 */
[----:B------:R-:W-:Y:S01]  /*1050*/  IMAD.U32 R179, RZ, RZ, UR7 ;  /* 0x00000007ffb37e24 */ /* 0x000fe2000f8e00ff */
[----:B------:R-:W-:Y:S01]  /*1060*/  @UP1 ULEA UR10, UP0, UR4, UR10, 0x2 ;  /* 0x0000000a040a1291 */ /* 0x000fe2000f80103f */
[----:B------:R-:W-:-:S03]  /*1070*/  IMAD.U32 R2, RZ, RZ, UR8 ;  /* 0x00000008ff027e24 */ /* 0x000fc6000f8e00ff */
[----:B------:R-:W-:Y:S01]  /*1080*/  @UP1 ULEA.HI.X UR11, UR4, UR11, UR7, 0x2, UP0 ;  /* 0x0000000b040b1291 */ /* 0x000fe200080f1407 */
[----:B------:R-:W-:Y:S01]  /*1090*/  IMAD.U32 R3, RZ, RZ, UR9 ;  /* 0x00000009ff037e24 */ /* 0x000fe2000f8e00ff */
[----:B------:R-:W-:Y:S01]  /*10a0*/  ULDC.64 UR8, c[0x0][0x418] ;  /* 0x0001060000087ab9 */ /* 0x000fe20000000a00 */
[----:B------:R-:W-:Y:S01]  /*10b0*/  IMAD.U32 R4, RZ, RZ, UR10 ;  /* 0x0000000aff047e24 */ /* 0x000fe2000f8e00ff */
[----:B------:R-:W-:Y:S01]  /*10c0*/  ULDC UR4, c[0x0][0x424] ;  /* 0x0001090000047ab9 */ /* 0x000fe20000000800 */
[----:B------:R-:W-:Y:S01]  /*10d0*/  ULDC UR7, c[0x0][0x2f0] ;  /* 0x0000bc0000077ab9 */ /* 0x000fe20000000800 */
[----:B------:R-:W-:Y:S01]  /*10e0*/  IMAD.U32 R5, RZ, RZ, UR11 ;  /* 0x0000000bff057e24 */ /* 0x000fe2000f8e00ff */
[----:B------:R-:W2:Y:S01]  /*10f0*/  @P0 LDG.E R2, desc[UR36][R2.64] ;  /* 0x0000002402020981 */ /* 0x000ea2000c1e1900 */
[----:B------:R-:W-:Y:S01]  /*1100*/  UISETP.NE.U32.AND UP0, UPT, UR8, URZ, UPT ;  /* 0x0000003f0800728c */ /* 0x000fe2000bf05070 */
[----:B------:R-:W-:Y:S02]  /*1110*/  ULDC.64 UR10, c[0x0][0xa20] ;  /* 0x00028800000a7ab9 */ /* 0x000fe40000000a00 */
[----:B------:R-:W3:Y:S01]  /*1120*/  @P2 LDG.E R4, desc[UR36][R4.64] ;  /* 0x0000002404042981 */ /* 0x000ee2000c1e1900 */
[----:B------:R-:W-:Y:S01]  /*1130*/  UISETP.NE.AND.EX UP0, UPT, UR9, URZ, UPT, UP0 ;  /* 0x0000003f0900728c */ /* 0x000fe2000bf05300 */
[----:B------:R-:W-:Y:S01]  /*1140*/  ISETP.NE.U32.AND P1, PT, RZ, UR10, PT ;  /* 0x0000000aff007c0c */ /* 0x000fe2000bf25070 */
[----:B------:R-:W-:-:S02]  /*1150*/  ULOP3.LUT UR8, UR5, 0xffff, URZ, 0xc0, !UPT ;  /* 0x0000ffff05087892 */ /* 0x000fc4000f8ec03f */
[----:B------:R-:W-:Y:S01]  /*1160*/  USEL UR4, UR4, 0x1, UP0 ;  /* 0x0000000104047887 */ /* 0x000fe20008000000 */
[----:B------:R-:W-:Y:S01]  /*1170*/  ISETP.NE.AND.EX P1, PT, RZ, UR11, PT, P1 ;  /* 0x0000000bff007c0c */ /* 0x000fe2000bf25310 */
[----:B------:R-:W-:Y:S02]  /*1180*/  UMOV UR43, URZ ;  /* 0x0000003f002b7c82 */ /* 0x000fe40008000000 */
[----:B------:R-:W-:Y:S01]  /*1190*/  MOV R177, UR8 ;  /* 0x0000000800b17c02 */ /* 0x000fe20008000f00 */
[----:B------:R-:W-:Y:S01]  /*11a0*/  UIMAD UR4, UR4, UR7, URZ ;  /* 0x00000007040472a4 */ /* 0x000fe2000f8e023f */
[----:B--2---:R-:W-:Y:S02]  /*11b0*/  @P0 R2UR UR43, R2 ;  /* 0x00000000022b02ca */ /* 0x004fe400000e0000 */
[----:B---3--:R-:W-:Y:S01]  /*11c0*/  @P2 R2UR UR41, R4 ;  /* 0x00000000042922ca */ /* 0x008fe200000e0000 */
[----:B-----5:R-:W-:-:S14]  /*11d0*/  @P2 BRA `(.L_x_2373) ;  /* 0x00000000003c2947 */ /* 0x020fdc0003800000 */
[----:B------:R-:W-:Y:S01]  /*11e0*/  ULDC.64 UR8, c[0x0][0xa00] ;  /* 0x0002800000087ab9 */ /* 0x000fe20000000a00 */
[----:B------:R-:W-:Y:S01]  /*11f0*/  ULDC UR41, c[0x0][0x288] ;  /* 0x0000a20000297ab9 */ /* 0x000fe20000000800 */
[----:B------:R-:W-:-:S04]  /*1200*/  ISETP.NE.U32.AND P0, PT, RZ, UR8, PT ;  /* 0x00000008ff007c0c */ /* 0x000fc8000bf05070 */
[----:B------:R-:W-:-:S13]  /*1210*/  ISETP.NE.AND.EX P0, PT, RZ, UR9, PT, P0 ;  /* 0x00000009ff007c0c */ /* 0x000fda000bf05300 */
[----:B------:R-:W-:Y:S05]  /*1220*/  @!P0 BRA `(.L_x_2373) ;  /* 0x0000000000288947 */ /* 0x000fea0003800000 */
[----:B------:R-:W-:Y:S01]  /*1230*/  R2UR UR7, R161 ;  /* 0x00000000a10772ca */ /* 0x000fe200000e0000 */
[----:B------:R-:W-:-:S12]  /*1240*/  ULDC.64 UR8, c[0x0][0xa00] ;  /* 0x0002800000087ab9 */ /* 0x000fd80000000a00 */
        /* <DEDUP_REMOVED lines=8> */
.L_x_2373:
[----:B------:R-:W-:Y:S05]  /*12d0*/  @!P1 BRA `(.L_x_2374) ;  /* 0x0000000000249947 */ /* 0x000fea0003800000 */
[----:B------:R-:W-:Y:S02]  /*12e0*/  R2UR UR7, R161 ;  /* 0x00000000a10772ca */ /* 0x000fe400000e0000 */
[----:B------:R-:W-:-:S11]  /*12f0*/  R2UR UR8, R179 ;  /* 0x00000000b30872ca */ /* 0x000fd600000e0000 */
[----:B------:R-:W-:-:S04]  /*1300*/  ULEA UR4, UP0, UR7, UR10, 0x2 ;  /* 0x0000000a07047291 */ /* 0x000fc8000f80103f */
[----:B------:R-:W-:Y:S02]  /*1310*/  ULEA.HI.X UR7, UR7, UR11, UR8, 0x2, UP0 ;  /* 0x0000000b07077291 */ /* 0x000fe400080f1408 */
[----:B------:R-:W-:-:S04]  /*1320*/  IMAD.U32 R2, RZ, RZ, UR4 ;  /* 0x00000004ff027e24 */ /* 0x000fc8000f8e00ff */
[----:B------:R-:W-:-:S05]  /*1330*/  IMAD.U32 R3, RZ, RZ, UR7 ;  /* 0x00000007ff037e24 */ /* 0x000fca000f8e00ff */
[----:B------:R-:W2:Y:S02]  /*1340*/  LDG.E R2, desc[UR36][R2.64] ;  /* 0x0000002402027981 */ /* 0x000ea4000c1e1900 */
[----:B--2---:R-:W-:Y:S01]  /*1350*/  R2UR UR4, R2 ;  /* 0x00000000020472ca */ /* 0x004fe200000e0000 */
[----:B------:R-:W-:-:S14]  /*1360*/  BRA `(.L_x_2375) ;  /* 0x0000000000387947 */ /* 0x000fdc0003800000 */
.L_x_2374:
[----:B------:R-:W-:Y:S02]  /*1370*/  ULDC.64 UR8, c[0x0][0xa08] ;  /* 0x0002820000087ab9 */ /* 0x000fe40000000a00 */
        /* <DEDUP_REMOVED lines=13> */
.L_x_2375:
[----:B------:R-:W-:Y:S01]  /*1450*/  ULDC UR7, c[0x0][0x448] ;  /* 0x0001120000077ab9 */ /* 0x000fe20000000800 */
[----:B------:R-:W-:Y:S02]  /*1460*/  USHF.L.U32 UR42, UR6, 0x7, URZ ;  /* 0x00000007062a7899 */ /* 0x000fe4000800063f */
[----:B------:R-:W-:Y:S02]  /*1470*/  UISETP.NE.AND UP0, UPT, UR7, 0x1, UPT ;  /* 0x000000010700788c */ /* 0x000fe4000bf05270 */
[----:B------:R-:W-:Y:S02]  /*1480*/  UIADD3 UR8, UR42, 0x7f, URZ ;  /* 0x0000007f2a087890 */ /* 0x000fe4000fffe03f */
[----:B------:R-:W-:Y:S02]  /*1490*/  UIADD3 UR43, -UR43, UR4, URZ ;  /* 0x000000042b2b7290 */ /* 0x000fe4000fffe13f */
[----:B------:R-:W-:Y:S02]  /*14a0*/  UP2UR UR61, UPR, URZ, 0x1 ;  /* 0x000000013f3d7883 */ /* 0x000fe40008000000 */
[----:B------:R-:W-:-:S03]  /*14b0*/  UIADD3 UR4, UR43, 0x60, -UR41 ;  /* 0x000000602b047890 */ /* 0x000fc6000fffe829 */
[----:B------:R-:W-:Y:S01]  /*14c0*/  @UP0 ULDC UR6, c[0x0][0x44c] ;  /* 0x0001130000060ab9 */ /* 0x000fe20000000800 */
[----:B------:R-:W-:Y:S01]  /*14d0*/  @UP0 ULDC UR9, c[0x0][0x450] ;  /* 0x0001140000090ab9 */ /* 0x000fe20000000800 */
[----:B------:R-:W-:Y:S02]  /*14e0*/  UIMAD.WIDE.U32 UR6, UR8, UR6, URZ ;  /* 0x00000006080672a5 */ /* 0x000fe4000f8e003f */
[----:B------:R-:W-:Y:S02]  /*14f0*/  UIADD3 UR6, UR43, 0x5f, URZ ;  /* 0x0000005f2b067890 */ /* 0x000fe4000fffe03f */
[----:B------:R-:W-:Y:S02]  /*1500*/  @UP0 USHF.R.U32.HI UR8, URZ, UR9, UR7 ;  /* 0x000000093f080299 */ /* 0x000fe40008011607 */
[----:B------:R-:W-:Y:S02]  /*1510*/  UIMAD.WIDE UR6, UR6, 0x2aaaaaab, URZ ;  /* 0x2aaaaaab060678a5 */ /* 0x000fe4000f8e023f */
[----:B------:R-:W-:-:S02]  /*1520*/  UIADD3 UR8, UR4, UR8, URZ ;  /* 0x0000000804087290 */ /* 0x000fc4000fffe03f */
[----:B------:R-:W-:Y:S02]  /*1530*/  USHF.R.U32.HI UR4, URZ, 0x1f, UR7 ;  /* 0x0000001f3f047899 */ /* 0x000fe40008011607 */
[----:B------:R-:W-:Y:S02]  /*1540*/  UIMAD.WIDE UR8, UR8, 0x2aaaaaab, URZ ;  /* 0x2aaaaaab080878a5 */ /* 0x000fe4000f8e023f */
[----:B------:R-:W-:Y:S02]  /*1550*/  ULEA.HI.SX32 UR7, UR7, UR4, 0x1c ;  /* 0x0000000407077291 */ /* 0x000fe4000f8fe23f */
[----:B------:R-:W-:Y:S02]  /*1560*/  USHF.R.U32.HI UR6, URZ, 0x1f, UR9 ;  /* 0x0000001f3f067899 */ /* 0x000fe40008011609 */
[----:B------:R-:W-:Y:S02]  /*1570*/  ULOP3.LUT UR4, UR5, 0xff000000, URZ, 0xc0, !UPT ;  /* 0xff00000005047892 */ /* 0x000fe4000f8ec03f */
[----:B------:R-:W-:-:S02]  /*1580*/  ULEA.HI.SX32 UR6, UR9, UR6, 0x1c ;  /* 0x0000000609067291 */ /* 0x000fc4000f8fe23f */
[----:B------:R-:W-:Y:S02]  /*1590*/  ULOP3.LUT UR5, UR5, 0xff0000, URZ, 0xc0, !UPT ;  /* 0x00ff000005057892 */ /* 0x000fe4000f8ec03f */
[----:B------:R-:W-:Y:S02]  /*15a0*/  UISETP.LT.AND UP0, UPT, UR7, UR6, UPT ;  /* 0x000000060700728c */ /* 0x000fe4000bf01270 */
[----:B------:R-:W-:Y:S02]  /*15b0*/  USHF.R.U32.HI UR4, URZ, 0x8, UR4 ;  /* 0x000000083f047899 */ /* 0x000fe40008011604 */
[----:B------:R-:W-:Y:S02]  /*15c0*/  USEL UR9, UR7, UR6, UP0 ;  /* 0x0000000607097287 */ /* 0x000fe40008000000 */
[----:B------:R-:W-:Y:S02]  /*15d0*/  ULEA.HI UR5, UR5, UR4, URZ, 0x10 ;  /* 0x0000000405057291 */ /* 0x000fe4000f8f803f */
[----:B------:R-:W-:-:S02]  /*15e0*/  UISETP.GE.AND UP0, UPT, UR9, 0x1, UPT ;  /* 0x000000010900788c */ /* 0x000fc4000bf06270 */
[----:B------:R-:W-:Y:S02]  /*15f0*/  ULOP3.LUT UR6, UR5, 0xff, URZ, 0xc0, !UPT ;  /* 0x000000ff05067892 */ /* 0x000fe4000f8ec03f */
[----:B------:R-:W-:Y:S02]  /*1600*/  USHF.R.U32.HI UR5, URZ, 0x10, UR5 ;  /* 0x000000103f057899 */ /* 0x000fe40008011605 */
[----:B------:R-:W-:Y:S01]  /*1610*/  PLOP3.LUT P0, PT, PT, PT, UP0, 0x80, 0x0 ;  /* 0x000000000000781c */ /* 0x000fe20003f0f008 */
[----:B------:R-:W-:Y:S01]  /*1620*/  UMOV UR4, URZ ;  /* 0x0000003f00047c82 */ /* 0x000fe20008000000 */
[----:B------:R-:W-:Y:S02]  /*1630*/  IMAD.U32 R160, RZ, RZ, UR6 ;  /* 0x00000006ffa07e24 */ /* 0x000fe4000f8e00ff */
[----:B------:R-:W-:-:S09]  /*1640*/  IMAD.U32 R23, RZ, RZ, UR5 ;  /* 0x00000005ff177e24 */ /* 0x000fd2000f8e00ff */
[----:B------:R-:W-:Y:S05]  /*1650*/  @!P0 BRA `(.L_x_2376) ;  /* 0x0000000000948947 */ /* 0x000fea0003800000 */
[----:B------:R-:W-:Y:S01]  /*1660*/  R2UR UR5, R23 ;  /* 0x00000000170572ca */ /* 0x000fe200000e0000 */
[----:B------:R-:W-:-:S12]  /*1670*/  ULDC UR4, c[0x0][0x9f0] ;  /* 0x00027c0000047ab9 */ /* 0x000fd80000000800 */
[----:B------:R-:W-:-:S04]  /*1680*/  UISETP.NE.AND UP0, UPT, UR5, URZ, UPT ;  /* 0x0000003f0500728c */ /* 0x000fc8000bf05270 */
[----:B------:R-:W-:-:S03]  /*1690*/  USEL UR10, UR5, UR4, UP0 ;  /* 0x00000004050a7287 */ /* 0x000fc60008000000 */
[----:B------:R-:W-:Y:S01]  /*16a0*/  UMOV UR4, URZ ;  /* 0x0000003f00047c82 */ /* 0x000fe20008000000 */
[----:B------:R-:W-:Y:S02]  /*16b0*/  UIADD3 UR6, UR10, -0x1, UR9 ;  /* 0xffffffff0a067890 */ /* 0x000fe4000fffe009 */
[----:B------:R-:W-:-:S04]  /*16c0*/  MOV R3, UR10 ;  /* 0x0000000a00037c02 */ /* 0x000fc80008000f00 */
[-C--:B------:R-:W-:Y:S01]  /*16d0*/  IABS R0, R3.reuse ;  /* 0x0000000300007213 */ /* 0x080fe20000000000 */
[----:B------:R-:W-:Y:S01]  /*16e0*/  IMAD.U32 R4, RZ, RZ, UR6 ;  /* 0x00000006ff047e24 */ /* 0x000fe2000f8e00ff */
[----:B------:R-:W-:Y:S01]  /*16f0*/  IABS R5, R3 ;  /* 0x0000000300057213 */ /* 0x000fe20000000000 */
[----:B------:R-:W-:Y:S01]  /*1700*/  ULOP3.LUT UR6, UR6, UR10, URZ, 0x3c, !UPT ;  /* 0x0000000a06067292 */ /* 0x000fe2000f8e3c3f */
        /* <DEDUP_REMOVED lines=26> */
.L_x_2376:
[----:B------:R-:W-:Y:S01]  /*18b0*/  R2UR UR5, R160 ;  /* 0x00000000a00572ca */ /* 0x000fe200000e0000 */
[----:B------:R-:W-:Y:S01]  /*18c0*/  IMAD.U32 R0, RZ, RZ, UR9 ;  /* 0x00000009ff007e24 */ /* 0x000fe2000f8e00ff */
[----:B------:R-:W-:Y:S01]  /*18d0*/  PLOP3.LUT P0, PT, PT, PT, PT, 0x80, 0x0 ;  /* 0x000000000000781c */ /* 0x000fe20003f0f070 */
[----:B------:R-:W-:Y:S01]  /*18e0*/  IMAD.U32 R3, RZ, RZ, UR4 ;  /* 0x00000004ff037e24 */ /* 0x000fe2000f8e00ff */
[----:B------:R-:W-:Y:S01]  /*18f0*/  CS2R R86, SRZ ;  /* 0x0000000000567805 */ /* 0x000fe2000001ff00 */
[----:B------:R-:W-:Y:S01]  /*1900*/  IMAD.MOV.U32 R96, RZ, RZ, RZ ;  /* 0x000000ffff607224 */ /* 0x000fe200078e00ff */
[----:B------:R-:W-:Y:S02]  /*1910*/  CS2R R84, SRZ ;  /* 0x0000000000547805 */ /* 0x000fe4000001ff00 */
[----:B------:R-:W-:Y:S02]  /*1920*/  CS2R R82, SRZ ;  /* 0x0000000000527805 */ /* 0x000fe4000001ff00 */
[----:B------:R-:W-:-:S02]  /*1930*/  CS2R R80, SRZ ;  /* 0x0000000000507805 */ /* 0x000fc4000001ff00 */
[----:B------:R-:W-:Y:S02]  /*1940*/  CS2R R78, SRZ ;  /* 0x00000000004e7805 */ /* 0x000fe4000001ff00 */
[----:B------:R-:W-:Y:S02]  /*1950*/  CS2R R76, SRZ ;  /* 0x00000000004c7805 */ /* 0x000fe4000001ff00 */
[----:B------:R-:W-:Y:S02]  /*1960*/  CS2R R74, SRZ ;  /* 0x00000000004a7805 */ /* 0x000fe4000001ff00 */
[----:B------:R-:W-:Y:S01]  /*1970*/  CS2R R72, SRZ ;  /* 0x0000000000487805 */ /* 0x000fe2000001ff00 */
[----:B------:R-:W-:Y:S01]  /*1980*/  UIMAD UR60, UR5, UR4, URZ ;  /* 0x00000004053c72a4 */ /* 0x000fe2000f8e023f */
[----:B------:R-:W-:Y:S02]  /*1990*/  CS2R R70, SRZ ;  /* 0x0000000000467805 */ /* 0x000fe4000001ff00 */
[----:B------:R-:W-:-:S02]  /*19a0*/  CS2R R68, SRZ ;  /* 0x0000000000447805 */ /* 0x000fc4000001ff00 */
[----:B------:R-:W-:Y:S02]  /*19b0*/  CS2R R66, SRZ ;  /* 0x0000000000427805 */ /* 0x000fe4000001ff00 */
[----:B------:R-:W-:Y:S02]  /*19c0*/  CS2R R64, SRZ ;  /* 0x0000000000407805 */ /* 0x000fe4000001ff00 */
[----:B------:R-:W-:Y:S02]  /*19d0*/  CS2R R62, SRZ ;  /* 0x00000000003e7805 */ /* 0x000fe4000001ff00 */
[----:B------:R-:W-:Y:S01]  /*19e0*/  VIADDMNMX R3, R3, UR60, R0, PT ;  /* 0x0000003c03037c46 */ /* 0x000fe2000b800100 */
[----:B------:R-:W-:Y:S01]  /*19f0*/  IMAD.MOV.U32 R0, RZ, RZ, RZ ;  /* 0x000000ffff007224 */ /* 0x000fe200078e00ff */
[----:B------:R-:W-:Y:S02]  /*1a00*/  CS2R R60, SRZ ;  /* 0x00000000003c7805 */ /* 0x000fe4000001ff00 */
[----:B------:R-:W-:-:S02]  /*1a10*/  CS2R R58, SRZ ;  /* 0x00000000003a7805 */ /* 0x000fc4000001ff00 */
[----:B------:R-:W-:Y:S02]  /*1a20*/  R2UR UR5, R3 ;  /* 0x00000000030572ca */ /* 0x000fe400000e0000 */
        /* <DEDUP_REMOVED lines=13> */
[----:B------:R-:W-:Y:S02]  /*1b00*/  MOV R97, UR5 ;  /* 0x0000000500617c02 */ /* 0x000fe40008000f00 */
        /* <DEDUP_REMOVED lines=30> */
[----:B------:R-:W-:Y:S01]  /*1cf0*/  MOV R13, RZ ;  /* 0x000000ff000d7202 */ /* 0x000fe20000000f00 */
[----:B------:R-:W-:Y:S02]  /*1d00*/  IMAD.U32 R6, RZ, RZ, UR4 ;  /* 0x00000004ff067e24 */ /* 0x000fe4000f8e00ff */
[----:B------:R-:W-:-:S02]  /*1d10*/  IMAD.U32 R7, RZ, RZ, UR5 ;  /* 0x00000005ff077e24 */ /* 0x000fc4000f8e00ff */
[----:B------:R-:W-:Y:S02]  /*1d20*/  IMAD.U32 R11, RZ, RZ, UR7 ;  /* 0x00000007ff0b7e24 */ /* 0x000fe4000f8e00ff */
[----:B------:R-:W-:Y:S02]  /*1d30*/  IMAD.MOV.U32 R8, RZ, RZ, 0x70 ;  /* 0x00000070ff087424 */ /* 0x000fe400078e00ff */
[----:B0-----:R-:W-:-:S07]  /*1d40*/  IMAD.MOV.U32 R12, RZ, RZ, 0x1 ;  /* 0x00000001ff0c7424 */ /* 0x001fce00078e00ff */
[----:B------:R-:W-:-:S07]  /*1d50*/  LEPC R20, `(.L_x_2378) ;  /* 0x000000001014794e */ /* 0x000fce0000000000 */
[----:B-1----:R-:W-:Y:S05]  /*1d60*/  CALL.ABS.NOINC R2 ;  /* 0x0000000002007343 */ /* 0x002fea0003c00000 */
.L_x_2378:
        /* <DEDUP_REMOVED lines=11> */
.L_x_2525:
[----:B------:R-:W-:Y:S05]  /*1e20*/  @!P0 BRA `(.L_x_2380) ;  /* 0x0000000000048947 */ /* 0x000fea0003800000 */
[----:B------:R-:W-:Y:S01]  /*1e30*/  BPT.TRAP 0x1 ;  /* 0x000000040000795c */ /* 0x000fe20000300000 */
.L_x_2380:
[----:B0-----:R-:W-:Y:S02]  /*1e40*/  IMAD.U32 R0, RZ, RZ, UR39 ;  /* 0x00000027ff007e24 */ /* 0x001fe4000f8e00ff */
[----:B------:R-:W-:-:S03]  /*1e50*/  IMAD.U32 R3, RZ, RZ, UR38 ;  /* 0x00000026ff037e24 */ /* 0x000fc6000f8e00ff */
[----:B------:R-:W-:Y:S02]  /*1e60*/  LEA R0, R0, UR40, 0x3 ;  /* 0x0000002800007c11 */ /* 0x000fe4000f8e18ff */
[----:B------:R-:W-:-:S04]  /*1e70*/  SHF.L.U32 R3, R3, 0x1f, RZ ;  /* 0x0000001f03037819 */ /* 0x000fc800000006ff */
[----:B------:R0:W1:Y:S01]  /*1e80*/  SYNCS.PHASECHK.TRANS64.TRYWAIT P1, [R0+URZ+0x2a830], R3 ;  /* 0x02a83003000075a7 */ /* 0x000062000802017f */
[----:B------:R-:W-:Y:S05]  /*1e90*/  @!P0 BRA `(.L_x_2381) ;  /* 0x0000000000048947 */ /* 0x000fea0003800000 */
[----:B------:R-:W-:Y:S01]  /*1ea0*/  BPT.TRAP 0x1 ;  /* 0x000000040000795c */ /* 0x000fe20000300000 */
.L_x_2381:
[----:B-1----:R-:W-:Y:S05]  /*1eb0*/  @P1 BRA `(.L_x_2382) ;  /* 0x0000000000081947 */ /* 0x002fea0003800000 */
[----:B------:R-:W1:Y:S02]  /*1ec0*/  SYNCS.PHASECHK.TRANS64.TRYWAIT P1, [R0+URZ+0x2a830], R3 ;  /* 0x02a83003000075a7 */ /* 0x000e64000802017f */
[----:B-1----:R-:W-:Y:S05]  /*1ed0*/  @!P1 BRA `(.L_x_2383) ;  /* 0x0000011400009947 */ /* 0x002fea0003800000 */
.L_x_2382:
        /* <DEDUP_REMOVED lines=13> */
[----:B------:R-:W-:Y:S02]  /*1fb0*/  ULOP3.LUT UR4, UR44, 0x10000, URZ, 0xfc, !UPT ;  /* 0x000100002c047892 */ /* 0x000fe4000f8efc3f */
[----:B------:R-:W-:Y:S02]  /*1fc0*/  UIMAD UR5, UR39, 0x900, UR11 ;  /* 0x00000900270578a4 */ /* 0x000fe4000f8e020b */
[----:B------:R-:W-:Y:S02]  /*1fd0*/  UIADD3 UR6, UR4, 0x2, URZ ;  /* 0x0000000204067890 */ /* 0x000fe4000fffe03f */
[----:B------:R-:W-:Y:S01]  /*1fe0*/  UIADD3 UR7, UR5, 0x2, URZ ;  /* 0x0000000205077890 */ /* 0x000fe2000fffe03f */
[----:B------:R-:W-:Y:S02]  /*1ff0*/  UMOV UR12, UR4 ;  /* 0x00000004000c7c82 */ /* 0x000fe40008000000 */
[----:B------:R-:W-:Y:S01]  /*2000*/  UMOV UR14, UR5 ;  /* 0x00000005000e7c82 */ /* 0x000fe20008000000 */
[----:B------:R-:W-:Y:S01]  /*2010*/  IMAD.U32 R6, RZ, RZ, UR12 ;  /* 0x0000000cff067e24 */ /* 0x000fe2000f8e00ff */
[----:B------:R-:W-:Y:S01]  /*2020*/  HGMMA.64x96x16.F32 R24, gdesc[UR12], RZ, !UPT, gsb0 ;  /* 0x016000000c1879f0 */ /* 0x000fe2000c0008ff */
[----:B------:R-:W-:Y:S01]  /*2030*/  UMOV UR12, UR6 ;  /* 0x00000006000c7c82 */ /* 0x000fe20008000000 */
[----:B------:R-:W-:Y:S01]  /*2040*/  UMOV UR13, 0x40000040 ;  /* 0x40000040000d7882 */ /* 0x000fe20000000000 */
[----:B------:R-:W-:Y:S01]  /*2050*/  UMOV UR14, UR7 ;  /* 0x00000007000e7c82 */ /* 0x000fe20008000000 */
[----:B------:R-:W-:Y:S01]  /*2060*/  UMOV UR15, 0x40000040 ;  /* 0x40000040000f7882 */ /* 0x000fe20000000000 */
[----:B------:R-:W-:Y:S01]  /*2070*/  UIADD3 UR6, UR4, 0x4, URZ ;  /* 0x0000000404067890 */ /* 0x000fe2000fffe03f */
[----:B------:R-:W-:Y:S01]  /*2080*/  IMAD.U32 R4, RZ, RZ, UR12 ;  /* 0x0000000cff047e24 */ /* 0x000fe2000f8e00ff */
[----:B------:R-:W-:Y:S01]  /*2090*/  UIADD3 UR7, UR5, 0x4, URZ ;  /* 0x0000000405077890 */ /* 0x000fe2000fffe03f */
[----:B------:R-:W-:Y:S01]  /*20a0*/  IMAD.U32 R5, RZ, RZ, UR13 ;  /* 0x0000000dff057e24 */ /* 0x000fe2000f8e00ff */
[----:B------:R-:W-:-:S02]  /*20b0*/  UIADD3 UR56, UR4, 0x6, URZ ;  /* 0x0000000604387890 */ /* 0x000fc4000fffe03f */
        /* <DEDUP_REMOVED lines=29> */
[----:B------:R-:W-:Y:S01]  /*2290*/  HGMMA.64x96x16.F32 R24, gdesc[UR12], R24, gsb0 ;  /* 0x016000000c1879f0 */ /* 0x000fe20008000818 */
[----:B------:R-:W-:Y:S01]  /*22a0*/  UMOV UR12, UR6 ;  /* 0x00000006000c7c82 */ /* 0x000fe20008000000 */
[----:B------:R-:W-:Y:S01]  /*22b0*/  UMOV UR13, 0x40000040 ;  /* 0x40000040000d7882 */ /* 0x000fe20000000000 */
[----:B------:R-:W-:Y:S01]  /*22c0*/  UMOV UR14, UR7 ;  /* 0x00000007000e7c82 */ /* 0x000fe20008000000 */
[----:B------:R-:W-:Y:S01]  /*22d0*/  UMOV UR15, 0x40000040 ;  /* 0x40000040000f7882 */ /* 0x000fe20000000000 */
[----:B------:R-:W-:Y:S01]  /*22e0*/  MOV R2, UR12 ;  /* 0x0000000c00027c02 */ /* 0x000fe20008000f00 */
[----:B01----:R-:W-:Y:S01]  /*22f0*/  IMAD.U32 R3, RZ, RZ, UR13 ;  /* 0x0000000dff037e24 */ /* 0x003fe2000f8e00ff */
[----:B------:R-:W-:Y:S02]  /*2300*/  WARPGROUP.DEPBAR.LE gsb0, 0x0 ;  /* 0x00008000000079c5 */ /* 0x000fe40000010000 */
        /* <DEDUP_REMOVED lines=36> */
.L_x_2384:
[----:B------:R-:W-:Y:S01]  /*2550*/  UISETP.NE.AND UP0, UPT, UR61, URZ, UPT ;  /* 0x0000003f3d00728c */ /* 0x000fe2000bf05270 */
[----:B------:R-:W-:Y:S01]  /*2560*/  VIADD R12, R18, UR42 ;  /* 0x0000002a120c7c36 */ /* 0x000fe20008000000 */
[----:B------:R-:W-:Y:S01]  /*2570*/  R2UR UR7, R97 ;  /* 0x00000000610772ca */ /* 0x000fe200000e0000 */
[----:B------:R-:W-:Y:S01]  /*2580*/  ULDC UR6, c[0x0][0x9d8] ;  /* 0x0002760000067ab9 */ /* 0x000fe20000000800 */
[----:B------:R-:W-:Y:S02]  /*2590*/  IMAD.U32 R15, RZ, RZ, UR41 ;  /* 0x00000029ff0f7e24 */ /* 0x000fe4000f8e00ff */
[----:B------:R-:W-:Y:S01]  /*25a0*/  FMUL.FTZ R26, R26, UR6 ;  /* 0x000000061a1a7c20 */ /* 0x000fe20008410000 */
[----:B------:R-:W-:Y:S01]  /*25b0*/  PLOP3.LUT P1, PT, PT, PT, UP0, 0x80, 0x0 ;  /* 0x000000000000781c */ /* 0x000fe20003f2f008 */
[----:B------:R-:W-:Y:S01]  /*25c0*/  FMUL.FTZ R27, R27, UR6 ;  /* 0x000000061b1b7c20 */ /* 0x000fe20008410000 */
[----:B------:R-:W-:Y:S01]  /*25d0*/  PLOP3.LUT P2, PT, PT, PT, UP0, 0x80, 0x0 ;  /* 0x000000000000781c */ /* 0x000fe20003f4f008 */
[----:B------:R-:W-:Y:S01]  /*25e0*/  FMUL.FTZ R30, R30, UR6 ;  /* 0x000000061e1e7c20 */ /* 0x000fe20008410000 */
[----:B------:R-:W-:Y:S01]  /*25f0*/  FMUL.FTZ R35, R35, UR6 ;  /* 0x0000000623237c20 */ /* 0x000fe20008410000 */
[----:B------:R-:W-:Y:S01]  /*2600*/  @UP0 ULDC UR4, c[0x0][0x44c] ;  /* 0x0001130000040ab9 */ /* 0x000fe20000000800 */
[----:B------:R-:W0:Y:S01]  /*2610*/  MUFU.TANH R26, R26 ;  /* 0x0000001a001a7308 */ /* 0x000e220000002400 */
[----:B------:R-:W-:Y:S01]  /*2620*/  FMUL.FTZ R31, R31, UR6 ;  /* 0x000000061f1f7c20 */ /* 0x000fe20008410000 */
[----:B------:R-:W-:Y:S01]  /*2630*/  FMUL.FTZ R34, R34, UR6 ;  /* 0x0000000622227c20 */ /* 0x000fe20008410000 */
[----:B------:R-:W-:Y:S01]  /*2640*/  UIMAD UR5, UR7, -0x60, UR43 ;  /* 0xffffffa0070578a4 */ /* 0x000fe2000f8e022b */
[----:B------:R-:W-:Y:S01]  /*2650*/  FMUL.FTZ R38, R38, UR6 ;  /* 0x0000000626267c20 */ /* 0x000fe20008410000 */
[----:B------:R-:W-:Y:S01]  /*2660*/  FMUL.FTZ R39, R39, UR6 ;  /* 0x0000000627277c20 */ /* 0x000fe20008410000 */
[----:B------:R-:W-:Y:S01]  /*2670*/  FMUL.FTZ R42, R42, UR6 ;  /* 0x000000062a2a7c20 */ /* 0x000fe20008410000 */
[----:B------:R-:W-:Y:S01]  /*2680*/  @P1 IMAD.HI.U32 R8, R12, UR4, RZ ;  /* 0x000000040c081c27 */ /* 0x000fe2000f8e00ff */
[----:B------:R-:W-:Y:S01]  /*2690*/  @UP0 ULDC UR4, c[0x0][0x450] ;  /* 0x0001140000040ab9 */ /* 0x000fe20000000800 */
[----:B------:R-:W1:Y:S02]  /*26a0*/  MUFU.TANH R84, R27 ;  /* 0x0000001b00547308 */ /* 0x000e640000002400 */
[----:B------:R-:W-:Y:S01]  /*26b0*/  FMUL.FTZ R43, R43, UR6 ;  /* 0x000000062b2b7c20 */ /* 0x000fe20008410000 */
[----:B------:R-:W-:Y:S01]  /*26c0*/  IMAD.U32 R10, RZ, RZ, UR5 ;  /* 0x00000005ff0a7e24 */ /* 0x000fe2000f8e00ff */
[----:B------:R-:W-:Y:S01]  /*26d0*/  @P2 SHF.R.U32.HI R12, RZ, UR4, R8 ;  /* 0x00000004ff0c2c19 */ /* 0x000fe20008011608 */
[----:B------:R-:W-:Y:S01]  /*26e0*/  UIMAD UR4, UR7, -0x60, URZ ;  /* 0xffffffa0070478a4 */ /* 0x000fe2000f8e023f */
[----:B------:R-:W-:Y:S01]  /*26f0*/  FMUL.FTZ R46, R46, UR6 ;  /* 0x000000062e2e7c20 */ /* 0x000fe20008410000 */
[----:B------:R-:W-:Y:S01]  /*2700*/  FMUL.FTZ R11, R24, UR6 ;  /* 0x00000006180b7c20 */ /* 0x000fe20008410000 */
[----:B------:R-:W-:Y:S01]  /*2710*/  FMUL.FTZ R47, R47, UR6 ;  /* 0x000000062f2f7c20 */ /* 0x000fe20008410000 */
[----:B------:R-:W2:Y:S01]  /*2720*/  SHFL.IDX PT, R9, R12, 0x1, 0x1c1f ;  /* 0x003c1f000c097f89 */ /* 0x000ea200000e0000 */
[----:B------:R-:W3:Y:S01]  /*2730*/  MUFU.TANH R30, R30 ;  /* 0x0000001e001e7308 */ /* 0x000ee20000002400 */
[----:B------:R-:W-:-:S02]  /*2740*/  IMAD.U32 R8, RZ, RZ, UR4 ;  /* 0x00000004ff087e24 */ /* 0x000fc4000f8e00ff */
[----:B------:R-:W-:Y:S01]  /*2750*/  FMUL.FTZ R54, R54, UR6 ;  /* 0x0000000636367c20 */ /* 0x000fe20008410000 */
[----:B------:R-:W-:Y:S01]  /*2760*/  FMUL.FTZ R50, R50, UR6 ;  /* 0x0000000632327c20 */ /* 0x000fe20008410000 */
[----:B------:R-:W-:Y:S01]  /*2770*/  FMUL.FTZ R21, R33, UR6 ;  /* 0x0000000621157c20 */ /* 0x000fe20008410000 */
[----:B------:R-:W-:Y:S01]  /*2780*/  FMUL.FTZ R51, R51, UR6 ;  /* 0x0000000633337c20 */ /* 0x000fe20008410000 */
[----:B------:R-:W-:Y:S01]  /*2790*/  IADD3 R8, -R17, 0x61, R8 ;  /* 0x0000006111087810 */ /* 0x000fe20007ffe108 */
[----:B------:R-:W-:Y:S01]  /*27a0*/  FMUL.FTZ R33, R40, UR6 ;  /* 0x0000000628217c20 */ /* 0x000fe20008410000 */
[----:B------:R4:W-:Y:S01]  /*27b0*/  MUFU.TANH R72, R35 ;  /* 0x0000002300487308 */ /* 0x0009e20000002400 */
[----:B------:R-:W-:Y:S01]  /*27c0*/  FMUL.FTZ R55, R55, UR6 ;  /* 0x0000000637377c20 */ /* 0x000fe20008410000 */
[----:B------:R-:W-:Y:S01]  /*27d0*/  IADD3 R80, -R15, UR43, R8 ;  /* 0x0000002b0f507c10 */ /* 0x000fe2000fffe108 */
[----:B------:R-:W-:Y:S01]  /*27e0*/  FMUL.FTZ R8, R58, UR6 ;  /* 0x000000063a087c20 */ /* 0x000fe20008410000 */
[----:B------:R-:W-:Y:S01]  /*27f0*/  FMUL.FTZ R20, R29, UR6 ;  /* 0x000000061d147c20 */ /* 0x000fe20008410000 */
[----:B------:R-:W-:Y:S01]  /*2800*/  FMUL.FTZ R29, R36, UR6 ;  /* 0x00000006241d7c20 */ /* 0x000fe20008410000 */
[----:B------:R-:W-:Y:S01]  /*2810*/  FMUL.FTZ R59, R59, UR6 ;  /* 0x000000063b3b7c20 */ /* 0x000fe20008410000 */
[----:B------:R-:W-:Y:S01]  /*2820*/  FMUL.FTZ R62, R62, UR6 ;  /* 0x000000063e3e7c20 */ /* 0x000fe20008410000 */
[----:B------:R5:W5:Y:S01]  /*2830*/  MUFU.TANH R76, R31 ;  /* 0x0000001f004c7308 */ /* 0x000b620000002400 */
[----:B----4-:R-:W-:Y:S01]  /*2840*/  IADD3 R35, -R17, 0x60, R10 ;  /* 0x0000006011237810 */ /* 0x010fe20007ffe10a */
[----:B------:R-:W-:Y:S01]  /*2850*/  FMUL.FTZ R63, R63, UR6 ;  /* 0x000000063f3f7c20 */ /* 0x000fe20008410000 */
[----:B------:R-:W-:Y:S01]  /*2860*/  FMUL.FTZ R13, R25, UR6 ;  /* 0x00000006190d7c20 */ /* 0x000fe20008410000 */
[----:B------:R-:W-:Y:S01]  /*2870*/  FMUL.FTZ R66, R66, UR6 ;  /* 0x0000000642427c20 */ /* 0x000fe20008410000 */
[----:B------:R-:W-:Y:S01]  /*2880*/  FMUL.FTZ R25, R32, UR6 ;  /* 0x0000000620197c20 */ /* 0x000fe20008410000 */
[----:B------:R-:W-:Y:S01]  /*2890*/  FMUL.FTZ R67, R67, UR6 ;  /* 0x0000000643437c20 */ /* 0x000fe20008410000 */
[--C-:B--2---:R-:W-:Y:S01]  /*28a0*/  VIADDMNMX R10, R9, R80, R35.reuse, PT ;  /* 0x00000050090a7246 */ /* 0x104fe20003800123 */
[----:B------:R-:W2:Y:S01]  /*28b0*/  MUFU.TANH R34, R34 ;  /* 0x0000002200227308 */ /* 0x000ea20000002400 */
[----:B------:R-:W-:Y:S01]  /*28c0*/  FMUL.FTZ R14, R28, UR6 ;  /* 0x000000061c0e7c20 */ /* 0x000fe20008410000 */
[----:B------:R-:W-:Y:S01]  /*28d0*/  FMUL.FTZ R70, R70, UR6 ;  /* 0x0000000646467c20 */ /* 0x000fe20008410000 */
[C---:B------:R-:W-:Y:S01]  /*28e0*/  ISETP.GT.AND P1, PT, R10.reuse, RZ, PT ;  /* 0x000000ff0a00720c */ /* 0x040fe20003f24270 */
[----:B------:R-:W-:Y:S01]  /*28f0*/  FMUL.FTZ R71, R71, UR6 ;  /* 0x0000000647477c20 */ /* 0x000fe20008410000 */
[C---:B------:R-:W-:Y:S01]  /*2900*/  ISETP.GT.AND P2, PT, R10.reuse, 0x1, PT ;  /* 0x000000010a00780c */ /* 0x040fe20003f44270 */
[----:B------:R-:W-:Y:S01]  /*2910*/  FMUL.FTZ R27, R37, UR6 ;  /* 0x00000006251b7c20 */ /* 0x000fe20008410000 */
[----:B------:R-:W-:Y:S01]  /*2920*/  ISETP.GT.AND P3, PT, R10, 0x8, PT ;  /* 0x000000080a00780c */ /* 0x000fe20003f64270 */
[----:B------:R-:W4:Y:S01]  /*2930*/  MUFU.TANH R38, R38 ;  /* 0x0000002600267308 */ /* 0x000f220000002400 */
[----:B0-----:R-:W-:Y:S01]  /*2940*/  FSEL R82, R26, -INF , P1 ;  /* 0xff8000001a527808 */ /* 0x001fe20000800000 */
[----:B------:R-:W-:Y:S01]  /*2950*/  FMUL.FTZ R44, R44, UR6 ;  /* 0x000000062c2c7c20 */ /* 0x000fe20008410000 */
[----:B-1----:R-:W-:Y:S01]  /*2960*/  FSEL R84, R84, -INF , P2 ;  /* 0xff80000054547808 */ /* 0x002fe20001000000 */
[----:B------:R-:W0:Y:S01]  /*2970*/  SHFL.IDX PT, R12, R12, RZ, 0x1c1f ;  /* 0x001c1fff0c0c7589 */ /* 0x000e2200000e0000 */
[----:B------:R-:W-:Y:S01]  /*2980*/  ISETP.GT.AND P1, PT, R10, 0x9, PT ;  /* 0x000000090a00780c */ /* 0x000fe20003f24270 */
[----:B------:R-:W-:Y:S01]  /*2990*/  FMUL.FTZ R48, R48, UR6 ;  /* 0x0000000630307c20 */ /* 0x000fe20008410000 */
[----:B---3--:R-:W-:Y:S01]  /*29a0*/  FSEL R78, R30, -INF , P3 ;  /* 0xff8000001e4e7808 */ /* 0x008fe20001800000 */
[----:B------:R-:W-:Y:S01]  /*29b0*/  MUFU.TANH R39, R39 ;  /* 0x0000002700277308 */ /* 0x000fe20000002400 */
[----:B------:R-:W-:Y:S01]  /*29c0*/  FMNMX.FTZ R9, R82, R84, !PT ;  /* 0x0000005452097209 */ /* 0x000fe20007810000 */
[----:B-----5:R-:W-:Y:S01]  /*29d0*/  FMUL.FTZ R31, R41, UR6 ;  /* 0x00000006291f7c20 */ /* 0x020fe20008410000 */
[----:B------:R-:W-:Y:S01]  /*29e0*/  ISETP.GT.AND P2, PT, R10, 0x10, PT ;  /* 0x000000100a00780c */ /* 0x000fe20003f44270 */
[----:B------:R-:W-:Y:S01]  /*29f0*/  ULDC UR14, c[0x0][0x988] ;  /* 0x00026200000e7ab9 */ /* 0x000fe20000000800 */
[----:B------:R-:W-:Y:S01]  /*2a00*/  FSEL R76, R76, -INF , P1 ;  /* 0xff8000004c4c7808 */ /* 0x000fe20000800000 */
[----:B------:R-:W-:Y:S01]  /*2a10*/  FMUL.FTZ R45, R45, UR6 ;  /* 0x000000062d2d7c20 */ /* 0x000fe20008410000 */
[----:B------:R-:W-:Y:S01]  /*2a20*/  FMNMX.FTZ R9, R78, R9, !PT ;  /* 0x000000094e097209 */ /* 0x000fe20007810000 */
[----:B------:R-:W1:Y:S01]  /*2a30*/  MUFU.TANH R42, R42 ;  /* 0x0000002a002a7308 */ /* 0x000e620000002400 */
[----:B------:R-:W-:Y:S01]  /*2a40*/  ISETP.GT.AND P1, PT, R10, 0x11, PT ;  /* 0x000000110a00780c */ /* 0x000fe20003f24270 */
[----:B------:R-:W-:Y:S01]  /*2a50*/  FMUL.FTZ R49, R49, UR6 ;  /* 0x0000000631317c20 */ /* 0x000fe20008410000 */
[----:B--2---:R-:W-:Y:S01]  /*2a60*/  FSEL R74, R34, -INF , P2 ;  /* 0xff800000224a7808 */ /* 0x004fe20001000000 */
[----:B------:R-:W-:Y:S01]  /*2a70*/  FMUL.FTZ R52, R52, UR6 ;  /* 0x0000000634347c20 */ /* 0x000fe20008410000 */
[----:B------:R-:W-:Y:S01]  /*2a80*/  FMNMX.FTZ R9, R76, R9, !PT ;  /* 0x000000094c097209 */ /* 0x000fe20007810000 */
[----:B------:R-:W-:Y:S01]  /*2a90*/  FMUL.FTZ R53, R53, UR6 ;  /* 0x0000000635357c20 */ /* 0x000fe20008410000 */
[----:B------:R-:W-:Y:S01]  /*2aa0*/  ISETP.GT.AND P2, PT, R10, 0x18, PT ;  /* 0x000000180a00780c */ /* 0x000fe20003f44270 */
[----:B------:R-:W-:Y:S01]  /*2ab0*/  MUFU.TANH R24, R43 ;  /* 0x0000002b00187308 */ /* 0x000fe20000002400 */
[----:B------:R-:W-:Y:S01]  /*2ac0*/  FSEL R72, R72, -INF , P1 ;  /* 0xff80000048487808 */ /* 0x000fe20000800000 */
        /* <DEDUP_REMOVED lines=9> */
[----:B------:R-:W-:Y:S01]  /*2b60*/  ISETP.GT.AND P2, PT, R10, 0x20, PT ;  /* 0x000000200a00780c */ /* 0x000fe20003f44270 */
[----:B------:R-:W-:Y:S01]  /*2b70*/  FMUL.FTZ R64, R64, UR6 ;  /* 0x0000000640407c20 */ /* 0x000fe20008410000 */
[----:B------:R-:W-:Y:S01]  /*2b80*/  FMNMX.FTZ R9, R58, R9, !PT ;  /* 0x000000093a097209 */ /* 0x000fe20007810000 */
[----:B------:R-:W-:Y:S01]  /*2b90*/  FMUL.FTZ R65, R65, UR6 ;  /* 0x0000000641417c20 */ /* 0x000fe20008410000 */
[----:B-1----:R-:W-:Y:S01]  /*2ba0*/  FSEL R42, R42, -INF , P2 ;  /* 0xff8000002a2a7808 */ /* 0x002fe20001000000 */
[----:B------:R-:W1:Y:S01]  /*2bb0*/  MUFU.TANH R47, R47 ;  /* 0x0000002f002f7308 */ /* 0x000e620000002400 */
[----:B------:R-:W-:Y:S01]  /*2bc0*/  ISETP.GT.AND P2, PT, R10, 0x28, PT ;  /* 0x000000280a00780c */ /* 0x000fe20003f44270 */
[----:B------:R-:W-:Y:S01]  /*2bd0*/  FMUL.FTZ R68, R68, UR6 ;  /* 0x0000000644447c20 */ /* 0x000fe20008410000 */
[----:B0-----:R-:W-:Y:S01]  /*2be0*/  VIADDMNMX R35, R12, R80, R35, PT ;  /* 0x000000500c237246 */ /* 0x001fe20003800123 */
[----:B------:R-:W-:Y:S01]  /*2bf0*/  FMUL.FTZ R69, R69, UR6 ;  /* 0x0000000645457c20 */ /* 0x000fe20008410000 */
[----:B------:R-:W-:Y:S01]  /*2c00*/  R2UR UR8, R0 ;  /* 0x00000000000872ca */ /* 0x000fe200000e0000 */
[----:B------:R-:W-:Y:S01]  /*2c10*/  @UP0 ULDC UR6, c[0x0][0x44c] ;  /* 0x0001130000060ab9 */ /* 0x000fe20000000800 */
[----:B------:R-:W-:Y:S01]  /*2c20*/  ISETP.GT.AND P3, PT, R35, 0x8, PT ;  /* 0x000000082300780c */ /* 0x000fe20003f64270 */
[----:B------:R0:W-:Y:S01]  /*2c30*/  MUFU.TANH R15, R54 ;  /* 0x00000036000f7308 */ /* 0x0001e20000002400 */
[----:B--2---:R-:W-:Y:S01]  /*2c40*/  FSEL R26, R46, -INF , P2 ;  /* 0xff8000002e1a7808 */ /* 0x004fe20001000000 */
[----:B------:R-:W-:Y:S01]  /*2c50*/  UIADD3 UR4, UR7, -0x2, URZ ;  /* 0xfffffffe07047890 */ /* 0x000fe2000fffe03f */
[C---:B------:R-:W-:Y:S01]  /*2c60*/  ISETP.GT.AND P2, PT, R10.reuse, 0x30, PT ;  /* 0x000000300a00780c */ /* 0x040fe20003f44270 */
[----:B------:R-:W-:Y:S01]  /*2c70*/  UIMAD.WIDE.U32 UR6, UR42, UR6, URZ ;  /* 0x000000062a0672a5 */ /* 0x000fe2000f8e003f */
[----:B------:R-:W2:Y:S01]  /*2c80*/  S2UR UR10, SR_CgaCtaId ;  /* 0x00000000000a79c3 */ /* 0x000ea20000008800 */
[----:B------:R-:W-:Y:S01]  /*2c90*/  @UP0 ULDC UR9, c[0x0][0x450] ;  /* 0x0001140000090ab9 */ /* 0x000fe20000000800 */
[----:B------:R-:W-:Y:S01]  /*2ca0*/  UMOV UR5, UR42 ;  /* 0x0000002a00057c82 */ /* 0x000fe20008000000 */
[----:B------:R1:W3:Y:S01]  /*2cb0*/  MUFU.TANH R40, R50 ;  /* 0x0000003200287308 */ /* 0x0002e20000002400 */
[----:B0-----:R-:W-:Y:S01]  /*2cc0*/  FSEL R54, R39, -INF , P1 ;  /* 0xff80000027367808 */ /* 0x001fe20000800000 */
[----:B------:R-:W-:Y:S01]  /*2cd0*/  @UP0 USHF.R.U32.HI UR5, URZ, UR9, UR7 ;  /* 0x000000093f050299 */ /* 0x000fe20008011607 */
[----:B------:R-:W-:-:S02]  /*2ce0*/  ISETP.GT.AND P1, PT, R10, 0x21, PT ;  /* 0x000000210a00780c */ /* 0x000fc40003f24270 */
[----:B------:R-:W-:Y:S02]  /*2cf0*/  CS2R R86, SRZ ;  /* 0x0000000000567805 */ /* 0x000fe4000001ff00 */
[----:B------:R-:W-:Y:S01]  /*2d00*/  FMNMX.FTZ R9, R54, R9, !PT ;  /* 0x0000000936097209 */ /* 0x000fe20007810000 */
[----:B------:R-:W-:Y:S01]  /*2d10*/  UIADD3 UR6, UR5, UR43, -UR41 ;  /* 0x0000002b05067290 */ /* 0x000fe2000fffe829 */
[----:B------:R-:W-:Y:S01]  /*2d20*/  FSEL R24, R24, -INF , P1 ;  /* 0xff80000018187808 */ /* 0x000fe20000800000 */
[----:B------:R-:W0:Y:S01]  /*2d30*/  MUFU.TANH R51, R51 ;  /* 0x0000003300337308 */ /* 0x000e220000002400 */
[----:B------:R-:W-:Y:S01]  /*2d40*/  FMNMX.FTZ R9, R42, R9, !PT ;  /* 0x000000092a097209 */ /* 0x000fe20007810000 */
[----:B------:R-:W-:Y:S01]  /*2d50*/  UIMAD.WIDE UR6, UR6, 0x2aaaaaab, URZ ;  /* 0x2aaaaaab060678a5 */ /* 0x000fe2000f8e023f */
[----:B------:R-:W-:Y:S01]  /*2d60*/  ISETP.GT.AND P1, PT, R10, 0x29, PT ;  /* 0x000000290a00780c */ /* 0x000fe20003f24270 */
[----:B------:R-:W-:Y:S01]  /*2d70*/  UIADD3 UR5, UR8, 0x2a840, URZ ;  /* 0x0002a84008057890 */ /* 0x000fe2000fffe03f */
[----:B------:R-:W-:Y:S01]  /*2d80*/  FMNMX.FTZ R9, R24, R9, !PT ;  /* 0x0000000918097209 */ /* 0x000fe20007810000 */
[----:B------:R-:W-:Y:S01]  /*2d90*/  USHF.R.U32.HI UR6, URZ, 0x1f, UR7 ;  /* 0x0000001f3f067899 */ /* 0x000fe20008011607 */
[----:B-1----:R-:W-:Y:S01]  /*2da0*/  FSEL R50, R47, -INF , P1 ;  /* 0xff8000002f327808 */ /* 0x002fe20000800000 */
[----:B------:R-:W1:Y:S01]  /*2db0*/  MUFU.TANH R36, R55 ;  /* 0x0000003700247308 */ /* 0x000e620000002400 */
[----:B------:R-:W-:Y:S01]  /*2dc0*/  FMNMX.FTZ R9, R26, R9, !PT ;  /* 0x000000091a097209 */ /* 0x000fe20007810000 */
[----:B------:R-:W-:Y:S01]  /*2dd0*/  ULEA.HI.SX32 UR6, UR7, UR6, 0x1c ;  /* 0x0000000607067291 */ /* 0x000fe2000f8fe23f */
[----:B------:R-:W-:-:S02]  /*2de0*/  ISETP.GT.AND P1, PT, R10, 0x31, PT ;  /* 0x000000310a00780c */ /* 0x000fc40003f24270 */
[----:B------:R-:W-:Y:S02]  /*2df0*/  CS2R R80, SRZ ;  /* 0x0000000000507805 */ /* 0x000fe4000001ff00 */
[----:B---3--:R-:W-:Y:S01]  /*2e00*/  FSEL R40, R40, -INF , P2 ;  /* 0xff80000028287808 */ /* 0x008fe20001000000 */
[----:B------:R-:W-:Y:S01]  /*2e10*/  UISETP.LT.AND UP0, UPT, UR60, UR6, UPT ;  /* 0x000000063c00728c */ /* 0x000fe2000bf01270 */
[----:B------:R-:W-:Y:S01]  /*2e20*/  FMNMX.FTZ R9, R50, R9, !PT ;  /* 0x0000000932097209 */ /* 0x000fe20007810000 */
[----:B------:R-:W3:Y:S01]  /*2e30*/  MUFU.TANH R8, R8 ;  /* 0x0000000800087308 */ /* 0x000ee20000002400 */
[----:B------:R-:W-:Y:S01]  /*2e40*/  ISETP.GT.AND P2, PT, R10, 0x38, PT ;  /* 0x000000380a00780c */ /* 0x000fe20003f44270 */
[----:B--2---:R-:W-:Y:S01]  /*2e50*/  UPRMT UR5, UR10, 0x654, UR5 ;  /* 0x000006540a057896 */ /* 0x004fe20008000005 */
[----:B0-----:R-:W-:Y:S01]  /*2e60*/  FSEL R46, R51, -INF , P1 ;  /* 0xff800000332e7808 */ /* 0x001fe20000800000 */
[----:B------:R-:W-:Y:S01]  /*2e70*/  USEL UR10, UR60, UR6, !UP0 ;  /* 0x000000063c0a7287 */ /* 0x000fe2000c000000 */
[----:B------:R-:W-:-:S02]  /*2e80*/  FMNMX.FTZ R9, R40, R9, !PT ;  /* 0x0000000928097209 */ /* 0x000fc40007810000 */
[----:B------:R-:W-:Y:S01]  /*2e90*/  ISETP.GT.AND P1, PT, R10, 0x39, PT ;  /* 0x000000390a00780c */ /* 0x000fe20003f24270 */
[----:B------:R-:W0:Y:S01]  /*2ea0*/  MUFU.TANH R34, R59 ;  /* 0x0000003b00227308 */ /* 0x000e220000002400 */
[----:B------:R-:W-:Y:S01]  /*2eb0*/  FSEL R38, R15, -INF , P2 ;  /* 0xff8000000f267808 */ /* 0x000fe20001000000 */
[----:B------:R-:W-:Y:S01]  /*2ec0*/  UISETP.GE.AND UP0, UPT, UR4, UR10, UPT ;  /* 0x0000000a0400728c */ /* 0x000fe2000bf06270 */
[----:B------:R-:W-:Y:S01]  /*2ed0*/  FMNMX.FTZ R9, R46, R9, !PT ;  /* 0x000000092e097209 */ /* 0x000fe20007810000 */
[----:B------:R-:W-:Y:S01]  /*2ee0*/  SYNCS.ARRIVE.TRANS64.RED.A1T0 RZ, [UR5], RZ ;  /* 0x000000ffffff79a7 */ /* 0x000fe20008100405 */
[----:B------:R-:W-:Y:S02]  /*2ef0*/  ISETP.GT.AND P2, PT, R10, 0x40, PT ;  /* 0x000000400a00780c */ /* 0x000fe40003f44270 */
[----:B-1----:R-:W-:Y:S01]  /*2f00*/  FSEL R36, R36, -INF , P1 ;  /* 0xff80000024247808 */ /* 0x002fe20000800000 */
[----:B------:R-:W1:Y:S01]  /*2f10*/  MUFU.TANH R30, R62 ;  /* 0x0000003e001e7308 */ /* 0x000e620000002400 */
[----:B------:R-:W-:-:S02]  /*2f20*/  FMNMX.FTZ R9, R38, R9, !PT ;  /* 0x0000000926097209 */ /* 0x000fc40007810000 */
[----:B------:R-:W-:Y:S02]  /*2f30*/  ISETP.GT.AND P1, PT, R10, 0x41, PT ;  /* 0x000000410a00780c */ /* 0x000fe40003f24270 */
[----:B---3--:R-:W-:Y:S02]  /*2f40*/  FSEL R28, R8, -INF , P2 ;  /* 0xff800000081c7808 */ /* 0x008fe40001000000 */
[----:B------:R-:W-:Y:S01]  /*2f50*/  FMNMX.FTZ R9, R36, R9, !PT ;  /* 0x0000000924097209 */ /* 0x000fe20007810000 */
[----:B------:R-:W2:Y:S01]  /*2f60*/  MUFU.TANH R32, R63 ;  /* 0x0000003f00207308 */ /* 0x000ea20000002400 */
[----:B------:R-:W-:Y:S02]  /*2f70*/  ISETP.GT.AND P2, PT, R10, 0x48, PT ;  /* 0x000000480a00780c */ /* 0x000fe40003f44270 */
[----:B0-----:R-:W-:Y:S02]  /*2f80*/  FSEL R34, R34, -INF , P1 ;  /* 0xff80000022227808 */ /* 0x001fe40000800000 */
[----:B------:R-:W-:-:S02]  /*2f90*/  FMNMX.FTZ R9, R28, R9, !PT ;  /* 0x000000091c097209 */ /* 0x000fc40007810000 */
[----:B------:R-:W-:Y:S01]  /*2fa0*/  ISETP.GT.AND P1, PT, R10, 0x49, PT ;  /* 0x000000490a00780c */ /* 0x000fe20003f24270 */
[----:B------:R-:W0:Y:S01]  /*2fb0*/  MUFU.TANH R66, R66 ;  /* 0x0000004200427308 */ /* 0x000e220000002400 */
[----:B-1----:R-:W-:Y:S02]  /*2fc0*/  FSEL R30, R30, -INF , P2 ;  /* 0xff8000001e1e7808 */ /* 0x002fe40001000000 */
[----:B------:R-:W-:Y:S02]  /*2fd0*/  FMNMX.FTZ R9, R34, R9, !PT ;  /* 0x0000000922097209 */ /* 0x000fe40007810000 */
[----:B------:R-:W-:Y:S02]  /*2fe0*/  ISETP.GT.AND P2, PT, R10, 0x50, PT ;  /* 0x000000500a00780c */ /* 0x000fe40003f44270 */
[----:B------:R-:W-:Y:S01]  /*2ff0*/  FMNMX.FTZ R9, R30, R9, !PT ;  /* 0x000000091e097209 */ /* 0x000fe20007810000 */
[----:B------:R-:W1:Y:S01]  /*3000*/  MUFU.TANH R67, R67 ;  /* 0x0000004300437308 */ /* 0x000e620000002400 */
[----:B--2---:R-:W-:-:S02]  /*3010*/  FSEL R32, R32, -INF , P1 ;  /* 0xff80000020207808 */ /* 0x004fc40000800000 */
[----:B------:R-:W-:Y:S02]  /*3020*/  ISETP.GT.AND P1, PT, R10, 0x51, PT ;  /* 0x000000510a00780c */ /* 0x000fe40003f24270 */
[----:B------:R-:W-:-:S03]  /*3030*/  FMNMX.FTZ R8, R32, R9, !PT ;  /* 0x0000000920087209 */ /* 0x000fc60007810000 */
[----:B------:R-:W2:Y:S01]  /*3040*/  MUFU.TANH R70, R70 ;  /* 0x0000004600467308 */ /* 0x000ea20000002400 */
[----:B0-----:R-:W-:Y:S02]  /*3050*/  FSEL R15, R66, -INF , P2 ;  /* 0xff800000420f7808 */ /* 0x001fe40001000000 */
[----:B------:R-:W-:Y:S02]  /*3060*/  ISETP.GT.AND P2, PT, R10, 0x58, PT ;  /* 0x000000580a00780c */ /* 0x000fe40003f44270 */
[----:B------:R-:W-:-:S03]  /*3070*/  FMNMX.FTZ R8, R15, R8, !PT ;  /* 0x000000080f087209 */ /* 0x000fc60007810000 */
[----:B------:R-:W0:Y:S01]  /*3080*/  MUFU.TANH R71, R71 ;  /* 0x0000004700477308 */ /* 0x000e220000002400 */
[----:B-1----:R-:W-:Y:S02]  /*3090*/  FSEL R9, R67, -INF , P1 ;  /* 0xff80000043097808 */ /* 0x002fe40000800000 */
[----:B------:R-:W-:Y:S02]  /*30a0*/  CS2R R66, SRZ ;  /* 0x0000000000427805 */ /* 0x000fe4000001ff00 */
[----:B------:R-:W-:Y:S02]  /*30b0*/  ISETP.GT.AND P1, PT, R10, 0x59, PT ;  /* 0x000000590a00780c */ /* 0x000fe40003f24270 */
[----:B------:R-:W-:Y:S01]  /*30c0*/  FMNMX.FTZ R37, R9, R8, !PT ;  /* 0x0000000809257209 */ /* 0x000fe20007810000 */
[----:B------:R1:W-:Y:S01]  /*30d0*/  MUFU.TANH R43, R44 ;  /* 0x0000002c002b7308 */ /* 0x0003e20000002400 */
[----:B--2---:R-:W-:Y:S02]  /*30e0*/  FSEL R10, R70, -INF , P2 ;  /* 0xff800000460a7808 */ /* 0x004fe40001000000 */
[----:B------:R-:W-:-:S02]  /*30f0*/  ISETP.GT.AND P2, PT, R35, 0x1, PT ;  /* 0x000000012300780c */ /* 0x000fc40003f44270 */
[----:B------:R-:W-:-:S03]  /*3100*/  FMNMX.FTZ R37, R10, R37, !PT ;  /* 0x000000250a257209 */ /* 0x000fc60007810000 */
[----:B------:R-:W-:Y:S01]  /*3110*/  MUFU.TANH R11, R11 ;  /* 0x0000000b000b7308 */ /* 0x000fe20000002400 */
[----:B0-----:R-:W-:Y:S02]  /*3120*/  FSEL R8, R71, -INF , P1 ;  /* 0xff80000047087808 */ /* 0x001fe40000800000 */
[----:B------:R-:W-:Y:S02]  /*3130*/  CS2R R70, SRZ ;  /* 0x0000000000467805 */ /* 0x000fe4000001ff00 */
[----:B------:R-:W-:Y:S02]  /*3140*/  ISETP.GT.AND P1, PT, R35, RZ, PT ;  /* 0x000000ff2300720c */ /* 0x000fe40003f24270 */
[----:B------:R-:W-:Y:S01]  /*3150*/  FMNMX.FTZ R37, R8, R37, !PT ;  /* 0x0000002508257209 */ /* 0x000fe20007810000 */
[----:B------:R-:W-:Y:S04]  /*3160*/  MUFU.TANH R13, R13 ;  /* 0x0000000d000d7308 */ /* 0x000fe80000002400 */
[----:B-1----:R-:W0:Y:S04]  /*3170*/  SHFL.BFLY PT, R44, R37, 0x2, 0x1f ;  /* 0x0c401f00252c7f89 */ /* 0x002e2800000e0000 */
[----:B------:R-:W1:Y:S08]  /*3180*/  MUFU.TANH R14, R14 ;  /* 0x0000000e000e7308 */ /* 0x000e700000002400 */
[----:B------:R-:W2:Y:S08]  /*3190*/  MUFU.TANH R20, R20 ;  /* 0x0000001400147308 */ /* 0x000eb00000002400 */
[----:B------:R-:W3:Y:S01]  /*31a0*/  MUFU.TANH R25, R25 ;  /* 0x0000001900197308 */ /* 0x000ee20000002400 */
[----:B-1----:R-:W-:-:S02]  /*31b0*/  FSEL R39, R14, -INF , P3 ;  /* 0xff8000000e277808 */ /* 0x002fc40001800000 */
[----:B0-----:R-:W-:Y:S02]  /*31c0*/  FMNMX.FTZ R44, R37, R44, !PT ;  /* 0x0000002c252c7209 */ /* 0x001fe40007810000 */
[----:B------:R-:W-:-:S03]  /*31d0*/  ISETP.GT.AND P3, PT, R35, 0x18, PT ;  /* 0x000000182300780c */ /* 0x000fc60003f64270 */
[----:B------:R-:W0:Y:S01]  /*31e0*/  SHFL.BFLY PT, R37, R44, 0x1, 0x1f ;  /* 0x0c201f002c257f89 */ /* 0x000e2200000e0000 */
[----:B------:R-:W1:Y:S08]  /*31f0*/  MUFU.TANH R21, R21 ;  /* 0x0000001500157308 */ /* 0x000e700000002400 */
[----:B------:R4:W-:Y:S08]  /*3200*/  MUFU.TANH R47, R48 ;  /* 0x00000030002f7308 */ /* 0x0009f00000002400 */
[----:B------:R-:W5:Y:S01]  /*3210*/  MUFU.TANH R29, R29 ;  /* 0x0000001d001d7308 */ /* 0x000f620000002400 */
[----:B----4-:R-:W-:-:S02]  /*3220*/  FSEL R48, R13, -INF , P2 ;  /* 0xff8000000d307808 */ /* 0x010fc40001000000 */
[----:B------:R-:W-:Y:S02]  /*3230*/  ISETP.GT.AND P2, PT, R35, 0x10, PT ;  /* 0x000000102300780c */ /* 0x000fe40003f44270 */
[----:B0-----:R-:W-:-:S03]  /*3240*/  FMNMX.FTZ R12, R44, R37, !PT ;  /* 0x000000252c0c7209 */ /* 0x001fc60007810000 */
[----:B------:R-:W0:Y:S01]  /*3250*/  MUFU.TANH R27, R27 ;  /* 0x0000001b001b7308 */ /* 0x000e220000002400 */
[----:B------:R-:W-:Y:S02]  /*3260*/  FSEL R37, R11, -INF , P1 ;  /* 0xff8000000b257808 */ /* 0x000fe40000800000 */
[----:B------:R-:W-:Y:S01]  /*3270*/  ISETP.GT.AND P1, PT, R35, 0x9, PT ;  /* 0x000000092300780c */ /* 0x000fe20003f24270 */
[----:B------:R-:W-:Y:S01]  /*3280*/  FMUL.FTZ R13, R12, UR14 ;  /* 0x0000000e0c0d7c20 */ /* 0x000fe20008410000 */
[----:B------:R-:W-:Y:S02]  /*3290*/  FMNMX.FTZ R14, R37, R48, !PT ;  /* 0x00000030250e7209 */ /* 0x000fe40007810000 */
[----:B--2---:R-:W-:Y:S01]  /*32a0*/  FSEL R41, R20, -INF , P1 ;  /* 0xff80000014297808 */ /* 0x004fe20000800000 */
[----:B------:R-:W2:Y:S01]  /*32b0*/  MUFU.TANH R33, R33 ;  /* 0x0000002100217308 */ /* 0x000ea20000002400 */
[----:B------:R-:W-:Y:S02]  /*32c0*/  FMNMX.FTZ R14, R39, R14, !PT ;  /* 0x0000000e270e7209 */ /* 0x000fe40007810000 */
[----:B------:R-:W-:-:S02]  /*32d0*/  ISETP.GT.AND P1, PT, R35, 0x11, PT ;  /* 0x000000112300780c */ /* 0x000fc40003f24270 */
[----:B---3--:R-:W-:Y:S02]  /*32e0*/  FSEL R25, R25, -INF , P2 ;  /* 0xff80000019197808 */ /* 0x008fe40001000000 */
[----:B------:R-:W-:Y:S01]  /*32f0*/  FMNMX.FTZ R14, R41, R14, !PT ;  /* 0x0000000e290e7209 */ /* 0x000fe20007810000 */
[----:B------:R-:W3:Y:S01]  /*3300*/  MUFU.TANH R31, R31 ;  /* 0x0000001f001f7308 */ /* 0x000ee20000002400 */
[----:B-1----:R-:W-:Y:S02]  /*3310*/  FSEL R21, R21, -INF , P1 ;  /* 0xff80000015157808 */ /* 0x002fe40000800000 */
[----:B------:R-:W-:Y:S02]  /*3320*/  FMNMX.FTZ R14, R25, R14, !PT ;  /* 0x0000000e190e7209 */ /* 0x000fe40007810000 */
[----:B------:R-:W-:Y:S02]  /*3330*/  FSETP.NEU.FTZ.AND P2, PT, R12, -INF , PT ;  /* 0xff8000000c00780b */ /* 0x000fe40003f5d000 */
[----:B------:R-:W-:Y:S01]  /*3340*/  ISETP.GT.AND P1, PT, R35, 0x19, PT ;  /* 0x000000192300780c */ /* 0x000fe20003f24270 */
[----:B------:R-:W1:Y:S01]  /*3350*/  MUFU.TANH R45, R45 ;  /* 0x0000002d002d7308 */ /* 0x000e620000002400 */
[----:B-----5:R-:W-:-:S02]  /*3360*/  FSEL R29, R29, -INF , P3 ;  /* 0xff8000001d1d7808 */ /* 0x020fc40001800000 */
[----:B------:R-:W-:Y:S02]  /*3370*/  FMNMX.FTZ R14, R21, R14, !PT ;  /* 0x0000000e150e7209 */ /* 0x000fe40007810000 */
[----:B------:R-:W-:Y:S02]  /*3380*/  FSEL R13, R13, RZ, P2 ;  /* 0x000000ff0d0d7208 */ /* 0x000fe40001000000 */
[----:B------:R-:W-:Y:S01]  /*3390*/  ISETP.GT.AND P2, PT, R35, 0x20, PT ;  /* 0x000000202300780c */ /* 0x000fe20003f44270 */
[----:B------:R-:W4:Y:S01]  /*33a0*/  MUFU.TANH R49, R49 ;  /* 0x0000003100317308 */ /* 0x000f220000002400 */
[----:B0-----:R-:W-:Y:S01]  /*33b0*/  FSEL R27, R27, -INF , P1 ;  /* 0xff8000001b1b7808 */ /* 0x001fe20000800000 */
[--C-:B------:R-:W-:Y:S01]  /*33c0*/  FFMA.FTZ R62, R54, UR14, -R13.reuse ;  /* 0x0000000e363e7c23 */ /* 0x100fe2000801080d */
[----:B------:R-:W-:Y:S01]  /*33d0*/  FMNMX.FTZ R14, R29, R14, !PT ;  /* 0x0000000e1d0e7209 */ /* 0x000fe20007810000 */
[--C-:B------:R-:W-:Y:S01]  /*33e0*/  FFMA.FTZ R63, R42, UR14, -R13.reuse ;  /* 0x0000000e2a3f7c23 */ /* 0x100fe2000801080d */
[----:B------:R-:W-:Y:S01]  /*33f0*/  ISETP.GT.AND P1, PT, R35, 0x21, PT ;  /* 0x000000212300780c */ /* 0x000fe20003f24270 */
[--C-:B------:R-:W-:Y:S01]  /*3400*/  FFMA.FTZ R137, R15, UR14, -R13.reuse ;  /* 0x0000000e0f897c23 */ /* 0x100fe2000801080d */
[----:B--2---:R-:W-:Y:S01]  /*3410*/  FSEL R33, R33, -INF , P2 ;  /* 0xff80000021217808 */ /* 0x004fe20001000000 */
[----:B------:R-:W0:Y:S01]  /*3420*/  MUFU.TANH R51, R52 ;  /* 0x0000003400337308 */ /* 0x000e220000002400 */
[----:B------:R-:W-:Y:S01]  /*3430*/  FMNMX.FTZ R14, R27, R14, !PT ;  /* 0x0000000e1b0e7209 */ /* 0x000fe20007810000 */
[--C-:B------:R-:W-:Y:S01]  /*3440*/  FFMA.FTZ R143, R30, UR14, -R13.reuse ;  /* 0x0000000e1e8f7c23 */ /* 0x100fe2000801080d */
[----:B------:R-:W-:Y:S01]  /*3450*/  ISETP.GT.AND P2, PT, R35, 0x28, PT ;  /* 0x000000282300780c */ /* 0x000fe20003f44270 */
[--C-:B------:R-:W-:Y:S01]  /*3460*/  FFMA.FTZ R30, R32, UR14, -R13.reuse ;  /* 0x0000000e201e7c23 */ /* 0x100fe2000801080d */
[----:B---3--:R-:W-:Y:S01]  /*3470*/  FSEL R31, R31, -INF , P1 ;  /* 0xff8000001f1f7808 */ /* 0x008fe20000800000 */
[--C-:B------:R-:W-:Y:S01]  /*3480*/  FFMA.FTZ R157, R82, UR14, -R13.reuse ;  /* 0x0000000e529d7c23 */ /* 0x100fe2000801080d */
[----:B------:R-:W-:Y:S01]  /*3490*/  FMNMX.FTZ R20, R33, R14, !PT ;  /* 0x0000000e21147209 */ /* 0x000fe20007810000 */
[----:B------:R-:W2:Y:S01]  /*34a0*/  MUFU.TANH R53, R53 ;  /* 0x0000003500357308 */ /* 0x000ea20000002400 */
[----:B------:R-:W-:Y:S01]  /*34b0*/  ISETP.GT.AND P1, PT, R35, 0x29, PT ;  /* 0x000000292300780c */ /* 0x000fe20003f24270 */
[--C-:B------:R-:W-:Y:S01]  /*34c0*/  FFMA.FTZ R84, R84, UR14, -R13.reuse ;  /* 0x0000000e54547c23 */ /* 0x100fe2000801080d */
[----:B------:R-:W-:Y:S01]  /*34d0*/  FSEL R43, R43, -INF , P2 ;  /* 0xff8000002b2b7808 */ /* 0x000fe20001000000 */
[--C-:B------:R-:W-:Y:S01]  /*34e0*/  FFMA.FTZ R159, R78, UR14, -R13.reuse ;  /* 0x0000000e4e9f7c23 */ /* 0x100fe2000801080d */
[----:B------:R-:W-:Y:S01]  /*34f0*/  FMNMX.FTZ R20, R31, R20, !PT ;  /* 0x000000141f147209 */ /* 0x000fe20007810000 */
[--C-:B------:R-:W-:Y:S01]  /*3500*/  FFMA.FTZ R76, R76, UR14, -R13.reuse ;  /* 0x0000000e4c4c7c23 */ /* 0x100fe2000801080d */
[----:B------:R-:W-:Y:S01]  /*3510*/  ISETP.GT.AND P2, PT, R35, 0x30, PT ;  /* 0x000000302300780c */ /* 0x000fe20003f44270 */
[----:B------:R-:W3:Y:S01]  /*3520*/  MUFU.TANH R56, R56 ;  /* 0x0000003800387308 */ /* 0x000ee20000002400 */
[----:B-1----:R-:W-:Y:S01]  /*3530*/  FSEL R45, R45, -INF , P1 ;  /* 0xff8000002d2d7808 */ /* 0x002fe20000800000 */
[--C-:B------:R-:W-:Y:S01]  /*3540*/  FFMA.FTZ R153, R74, UR14, -R13.reuse ;  /* 0x0000000e4a997c23 */ /* 0x100fe2000801080d */
[----:B------:R-:W-:Y:S01]  /*3550*/  FMNMX.FTZ R20, R43, R20, !PT ;  /* 0x000000142b147209 */ /* 0x000fe20007810000 */
[--C-:B------:R-:W-:Y:S01]  /*3560*/  FFMA.FTZ R26, R26, UR14, -R13.reuse ;  /* 0x0000000e1a1a7c23 */ /* 0x100fe2000801080d */
[----:B------:R-:W-:Y:S01]  /*3570*/  ISETP.GT.AND P1, PT, R35, 0x31, PT ;  /* 0x000000312300780c */ /* 0x000fe20003f24270 */
[--C-:B------:R-:W-:Y:S01]  /*3580*/  FFMA.FTZ R72, R72, UR14, -R13.reuse ;  /* 0x0000000e48487c23 */ /* 0x100fe2000801080d */
[----:B------:R-:W-:Y:S01]  /*3590*/  FSEL R47, R47, -INF , P2 ;  /* 0xff8000002f2f7808 */ /* 0x000fe20001000000 */
[----:B------:R-:W1:Y:S01]  /*35a0*/  MUFU.TANH R55, R57 ;  /* 0x0000003900377308 */ /* 0x000e620000002400 */
[----:B------:R-:W-:Y:S01]  /*35b0*/  FMNMX.FTZ R20, R45, R20, !PT ;  /* 0x000000142d147209 */ /* 0x000fe20007810000 */
[--C-:B------:R-:W-:Y:S01]  /*35c0*/  FFMA.FTZ R36, R36, UR14, -R13.reuse ;  /* 0x0000000e24247c23 */ /* 0x100fe2000801080d */
[----:B------:R-:W-:Y:S01]  /*35d0*/  ISETP.GT.AND P2, PT, R35, 0x38, PT ;  /* 0x000000382300780c */ /* 0x000fe20003f44270 */
[--C-:B------:R-:W-:Y:S01]  /*35e0*/  FFMA.FTZ R9, R9, UR14, -R13.reuse ;  /* 0x0000000e09097c23 */ /* 0x100fe2000801080d */
[----:B----4-:R-:W-:Y:S01]  /*35f0*/  FSEL R49, R49, -INF , P1 ;  /* 0xff80000031317808 */ /* 0x010fe20000800000 */
[--C-:B------:R-:W-:Y:S01]  /*3600*/  FFMA.FTZ R139, R10, UR14, -R13.reuse ;  /* 0x0000000e0a8b7c23 */ /* 0x100fe2000801080d */
[----:B------:R-:W-:Y:S01]  /*3610*/  FMNMX.FTZ R44, R47, R20, !PT ;  /* 0x000000142f2c7209 */ /* 0x000fe20007810000 */
[----:B------:R4:W5:Y:S01]  /*3620*/  MUFU.TANH R59, R60 ;  /* 0x0000003c003b7308 */ /* 0x0009620000002400 */
[----:B------:R-:W-:Y:S01]  /*3630*/  ISETP.GT.AND P1, PT, R35, 0x39, PT ;  /* 0x000000392300780c */ /* 0x000fe20003f24270 */
[--C-:B------:R-:W-:Y:S01]  /*3640*/  FFMA.FTZ R141, R28, UR14, -R13.reuse ;  /* 0x0000000e1c8d7c23 */ /* 0x100fe2000801080d */
[----:B0-----:R-:W-:Y:S01]  /*3650*/  FSEL R51, R51, -INF , P2 ;  /* 0xff80000033337808 */ /* 0x001fe20001000000 */
[--C-:B------:R-:W-:Y:S01]  /*3660*/  FFMA.FTZ R28, R34, UR14, -R13.reuse ;  /* 0x0000000e221c7c23 */ /* 0x100fe2000801080d */
[----:B------:R-:W-:Y:S01]  /*3670*/  FMNMX.FTZ R44, R49, R44, !PT ;  /* 0x0000002c312c7209 */ /* 0x000fe20007810000 */
[--C-:B------:R-:W-:Y:S01]  /*3680*/  FFMA.FTZ R50, R50, UR14, -R13.reuse ;  /* 0x0000000e32327c23 */ /* 0x100fe2000801080d */
[----:B------:R-:W-:Y:S01]  /*3690*/  ISETP.GT.AND P2, PT, R35, 0x40, PT ;  /* 0x000000402300780c */ /* 0x000fe20003f44270 */
[----:B------:R-:W0:Y:S01]  /*36a0*/  MUFU.TANH R61, R61 ;  /* 0x0000003d003d7308 */ /* 0x000e220000002400 */
[----:B--2---:R-:W-:Y:S01]  /*36b0*/  FSEL R52, R53, -INF , P1 ;  /* 0xff80000035347808 */ /* 0x004fe20000800000 */
[--C-:B------:R-:W-:Y:S01]  /*36c0*/  FFMA.FTZ R145, R40, UR14, -R13.reuse ;  /* 0x0000000e28917c23 */ /* 0x100fe2000801080d */
[----:B------:R-:W-:Y:S01]  /*36d0*/  FMNMX.FTZ R11, R51, R44, !PT ;  /* 0x0000002c330b7209 */ /* 0x000fe20007810000 */
[--C-:B------:R-:W-:Y:S01]  /*36e0*/  FFMA.FTZ R147, R38, UR14, -R13.reuse ;  /* 0x0000000e26937c23 */ /* 0x100fe2000801080d */
[----:B------:R-:W-:Y:S01]  /*36f0*/  ISETP.GT.AND P1, PT, R35, 0x41, PT ;  /* 0x000000412300780c */ /* 0x000fe20003f24270 */
[----:B------:R-:W-:Y:S01]  /*3700*/  FFMA.FTZ R8, R8, UR14, -R13 ;  /* 0x0000000e08087c23 */ /* 0x000fe2000801080d */
[----:B---3--:R-:W-:Y:S01]  /*3710*/  FSEL R53, R56, -INF , P2 ;  /* 0xff80000038357808 */ /* 0x008fe20001000000 */
[----:B------:R-:W2:Y:S01]  /*3720*/  MUFU.TANH R64, R64 ;  /* 0x0000004000407308 */ /* 0x000ea20000002400 */
[----:B------:R-:W-:-:S02]  /*3730*/  FMNMX.FTZ R44, R52, R11, !PT ;  /* 0x0000000b342c7209 */ /* 0x000fc40007810000 */
[----:B------:R-:W-:Y:S02]  /*3740*/  CS2R R82, SRZ ;  /* 0x0000000000527805 */ /* 0x000fe4000001ff00 */
[----:B------:R-:W-:Y:S02]  /*3750*/  ISETP.GT.AND P2, PT, R35, 0x48, PT ;  /* 0x000000482300780c */ /* 0x000fe40003f44270 */
[----:B------:R-:W-:Y:S02]  /*3760*/  CS2R R78, SRZ ;  /* 0x00000000004e7805 */ /* 0x000fe4000001ff00 */
[----:B-1----:R-:W-:Y:S02]  /*3770*/  FSEL R55, R55, -INF , P1 ;  /* 0xff80000037377808 */ /* 0x002fe40000800000 */
[----:B------:R-:W-:Y:S02]  /*3780*/  CS2R R74, SRZ ;  /* 0x00000000004a7805 */ /* 0x000fe4000001ff00 */
[----:B----4-:R-:W-:Y:S01]  /*3790*/  FMNMX.FTZ R60, R53, R44, !PT ;  /* 0x0000002c353c7209 */ /* 0x010fe20007810000 */
[----:B------:R-:W1:Y:S01]  /*37a0*/  MUFU.TANH R65, R65 ;  /* 0x0000004100417308 */ /* 0x000e620000002400 */
[----:B------:R-:W-:-:S02]  /*37b0*/  ISETP.GT.AND P1, PT, R35, 0x49, PT ;  /* 0x000000492300780c */ /* 0x000fc40003f24270 */
[----:B-----5:R-:W-:Y:S02]  /*37c0*/  FSEL R56, R59, -INF , P2 ;  /* 0xff8000003b387808 */ /* 0x020fe40001000000 */
[----:B------:R-:W-:Y:S02]  /*37d0*/  FMNMX.FTZ R11, R55, R60, !PT ;  /* 0x0000003c370b7209 */ /* 0x000fe40007810000 */
[----:B------:R-:W-:Y:S01]  /*37e0*/  ISETP.GT.AND P2, PT, R35, 0x50, PT ;  /* 0x000000502300780c */ /* 0x000fe20003f44270 */
[----:B------:R-:W3:Y:S01]  /*37f0*/  MUFU.TANH R68, R68 ;  /* 0x0000004400447308 */ /* 0x000ee20000002400 */
[----:B0-----:R-:W-:Y:S01]  /*3800*/  FSEL R57, R61, -INF , P1 ;  /* 0xff8000003d397808 */ /* 0x001fe20000800000 */
[----:B------:R-:W-:Y:S01]  /*3810*/  FFMA.FTZ R61, R58, UR14, -R13 ;  /* 0x0000000e3a3d7c23 */ /* 0x000fe2000801080d */
[----:B------:R-:W-:Y:S02]  /*3820*/  FMNMX.FTZ R60, R56, R11, !PT ;  /* 0x0000000b383c7209 */ /* 0x000fe40007810000 */
[----:B------:R-:W-:-:S02]  /*3830*/  ISETP.GT.AND P1, PT, R35, 0x51, PT ;  /* 0x000000512300780c */ /* 0x000fc40003f24270 */
[----:B--2---:R-:W-:Y:S01]  /*3840*/  FSEL R58, R64, -INF , P2 ;  /* 0xff800000403a7808 */ /* 0x004fe20001000000 */
[----:B------:R-:W0:Y:S01]  /*3850*/  MUFU.TANH R69, R69 ;  /* 0x0000004500457308 */ /* 0x000e220000002400 */
[----:B------:R-:W-:Y:S02]  /*3860*/  FMNMX.FTZ R11, R57, R60, !PT ;  /* 0x0000003c390b7209 */ /* 0x000fe40007810000 */
[----:B------:R-:W-:Y:S02]  /*3870*/  ISETP.GT.AND P2, PT, R35, 0x58, PT ;  /* 0x000000582300780c */ /* 0x000fe40003f44270 */
[----:B-1----:R-:W-:Y:S02]  /*3880*/  FSEL R59, R65, -INF , P1 ;  /* 0xff800000413b7808 */ /* 0x002fe40000800000 */
[----:B------:R-:W-:Y:S02]  /*3890*/  CS2R R64, SRZ ;  /* 0x0000000000407805 */ /* 0x000fe4000001ff00 */
[----:B------:R-:W-:Y:S01]  /*38a0*/  FMNMX.FTZ R54, R58, R11, !PT ;  /* 0x0000000b3a367209 */ /* 0x000fe20007810000 */
[----:B------:R-:W-:Y:S01]  /*38b0*/  MUFU.EX2 R157, R157 ;  /* 0x0000009d009d7308 */ /* 0x000fe20000000800 */
[----:B------:R-:W-:-:S02]  /*38c0*/  ISETP.GT.AND P1, PT, R35, 0x59, PT ;  /* 0x000000592300780c */ /* 0x000fc40003f24270 */
[----:B---3--:R-:W-:Y:S02]  /*38d0*/  FSEL R35, R68, -INF , P2 ;  /* 0xff80000044237808 */ /* 0x008fe40001000000 */
[----:B------:R-:W-:-:S03]  /*38e0*/  FMNMX.FTZ R60, R59, R54, !PT ;  /* 0x000000363b3c7209 */ /* 0x000fc60007810000 */
[----:B------:R1:W2:Y:S01]  /*38f0*/  MUFU.EX2 R14, R84 ;  /* 0x00000054000e7308 */ /* 0x0002a20000000800 */
[----:B0-----:R-:W-:Y:S02]  /*3900*/  FSEL R54, R69, -INF , P1 ;  /* 0xff80000045367808 */ /* 0x001fe40000800000 */
[----:B------:R-:W-:Y:S02]  /*3910*/  CS2R R68, SRZ ;  /* 0x0000000000447805 */ /* 0x000fe4000001ff00 */
[----:B------:R-:W-:Y:S01]  /*3920*/  FMNMX.FTZ R11, R35, R60, !PT ;  /* 0x0000003c230b7209 */ /* 0x000fe20007810000 */
[--C-:B------:R-:W-:Y:S01]  /*3930*/  FFMA.FTZ R60, R24, UR14, -R13.reuse ;  /* 0x0000000e183c7c23 */ /* 0x100fe2000801080d */
[----:B------:R-:W-:Y:S02]  /*3940*/  FFMA.FTZ R24, R46, UR14, -R13 ;  /* 0x0000000e2e187c23 */ /* 0x000fe4000801080d */
[----:B------:R-:W-:Y:S01]  /*3950*/  FMNMX.FTZ R11, R54, R11, !PT ;  /* 0x0000000b360b7209 */ /* 0x000fe20007810000 */
[----:B------:R-:W0:Y:S01]  /*3960*/  MUFU.EX2 R159, R159 ;  /* 0x0000009f009f7308 */ /* 0x000e220000000800 */
[----:B-1----:R-:W-:-:S03]  /*3970*/  CS2R R84, SRZ ;  /* 0x0000000000547805 */ /* 0x002fc6000001ff00 */
[----:B------:R-:W1:Y:S04]  /*3980*/  SHFL.BFLY PT, R42, R11, 0x2, 0x1f ;  /* 0x0c401f000b2a7f89 */ /* 0x000e6800000e0000 */
[----:B------:R3:W4:Y:S08]  /*3990*/  MUFU.EX2 R20, R76 ;  /* 0x0000004c00147308 */ /* 0x0007300000000800 */
[----:B------:R-:W5:Y:S01]  /*39a0*/  MUFU.EX2 R153, R153 ;  /* 0x0000009900997308 */ /* 0x000f620000000800 */
[----:B---3--:R-:W-:-:S07]  /*39b0*/  CS2R R76, SRZ ;  /* 0x00000000004c7805 */ /* 0x008fce000001ff00 */
[----:B------:R-:W-:Y:S01]  /*39c0*/  MUFU.EX2 R151, R26 ;  /* 0x0000001a00977308 */ /* 0x000fe20000000800 */
[----:B-1----:R-:W-:-:S07]  /*39d0*/  FMNMX.FTZ R42, R11, R42, !PT ;  /* 0x0000002a0b2a7209 */ /* 0x002fce0007810000 */
[----:B------:R1:W3:Y:S01]  /*39e0*/  MUFU.EX2 R44, R72 ;  /* 0x00000048002c7308 */ /* 0x0002e20000000800 */
[----:B------:R-:W0:Y:S07]  /*39f0*/  SHFL.BFLY PT, R11, R42, 0x1, 0x1f ;  /* 0x0c201f002a0b7f89 */ /* 0x000e2e00000e0000 */
[----:B------:R2:W-:Y:S01]  /*3a00*/  MUFU.EX2 R26, R36 ;  /* 0x00000024001a7308 */ /* 0x0005e20000000800 */
[----:B-1----:R-:W-:-:S07]  /*3a10*/  CS2R R72, SRZ ;  /* 0x0000000000487805 */ /* 0x002fce000001ff00 */
[----:B------:R-:W-:Y:S01]  /*3a20*/  MUFU.EX2 R34, R9 ;  /* 0x0000000900227308 */ /* 0x000fe20000000800 */
[----:B--2---:R-:W-:Y:S01]  /*3a30*/  FADD.FTZ R36, R157, R14 ;  /* 0x0000000e9d247221 */ /* 0x004fe20000010000 */
[----:B------:R-:W-:-:S06]  /*3a40*/  F2FP.F16.F32.PACK_AB R157, R14, R157 ;  /* 0x0000009d0e9d723e */ /* 0x000fcc00000000ff */
[----:B------:R-:W-:Y:S01]  /*3a50*/  MUFU.EX2 R61, R61 ;  /* 0x0000003d003d7308 */ /* 0x000fe20000000800 */
[----:B0-----:R-:W-:-:S04]  /*3a60*/  FMNMX.FTZ R11, R42, R11, !PT ;  /* 0x0000000b2a0b7209 */ /* 0x001fc80007810000 */
[C---:B------:R-:W-:Y:S01]  /*3a70*/  FSETP.NEU.FTZ.AND P1, PT, R11.reuse, -INF , PT ;  /* 0xff8000000b00780b */ /* 0x040fe20003f3d000 */
[----:B------:R-:W-:Y:S02]  /*3a80*/  FMUL.FTZ R15, R11, UR14 ;  /* 0x0000000e0b0f7c20 */ /* 0x000fe40008410000 */
[----:B------:R-:W-:Y:S03]  /*3a90*/  MUFU.EX2 R62, R62 ;  /* 0x0000003e003e7308 */ /* 0x000fe60000000800 */
[----:B------:R-:W-:Y:S01]  /*3aa0*/  FSEL R32, R15, RZ, P1 ;  /* 0x000000ff0f207208 */ /* 0x000fe20000800000 */
[----:B------:R-:W-:Y:S01]  /*3ab0*/  FADD.FTZ R15, R159, R36 ;  /* 0x000000249f0f7221 */ /* 0x000fe20000010000 */
[----:B------:R-:W-:Y:S02]  /*3ac0*/  PLOP3.LUT P1, PT, PT, PT, UP0, 0x80, 0x0 ;  /* 0x000000000000781c */ /* 0x000fe40003f2f008 */
[----:B----4-:R-:W-:Y:S01]  /*3ad0*/  F2FP.F16.F32.PACK_AB R159, R20, R159 ;  /* 0x0000009f149f723e */ /* 0x010fe200000000ff */
[--C-:B------:R-:W-:Y:S01]  /*3ae0*/  FFMA.FTZ R37, R37, UR14, -R32.reuse ;  /* 0x0000000e25257c23 */ /* 0x100fe20008010820 */
[--C-:B------:R-:W-:Y:S01]  /*3af0*/  FFMA.FTZ R48, R48, UR14, -R32.reuse ;  /* 0x0000000e30307c23 */ /* 0x100fe20008010820 */
[--C-:B------:R-:W-:Y:S01]  /*3b00*/  FFMA.FTZ R39, R39, UR14, -R32.reuse ;  /* 0x0000000e27277c23 */ /* 0x100fe20008010820 */
[--C-:B------:R-:W-:Y:S01]  /*3b10*/  FFMA.FTZ R41, R41, UR14, -R32.reuse ;  /* 0x0000000e29297c23 */ /* 0x100fe20008010820 */
[--C-:B------:R-:W-:Y:S01]  /*3b20*/  FFMA.FTZ R25, R25, UR14, -R32.reuse ;  /* 0x0000000e19197c23 */ /* 0x100fe20008010820 */
[--C-:B------:R-:W-:Y:S01]  /*3b30*/  FFMA.FTZ R21, R21, UR14, -R32.reuse ;  /* 0x0000000e15157c23 */ /* 0x100fe20008010820 */
[----:B------:R-:W-:Y:S01]  /*3b40*/  MUFU.EX2 R37, R37 ;  /* 0x0000002500257308 */ /* 0x000fe20000000800 */
[--C-:B------:R-:W-:Y:S01]  /*3b50*/  FFMA.FTZ R29, R29, UR14, -R32.reuse ;  /* 0x0000000e1d1d7c23 */ /* 0x100fe20008010820 */
[--C-:B------:R-:W-:Y:S01]  /*3b60*/  FFMA.FTZ R27, R27, UR14, -R32.reuse ;  /* 0x0000000e1b1b7c23 */ /* 0x100fe20008010820 */
[--C-:B------:R-:W-:Y:S01]  /*3b70*/  FFMA.FTZ R33, R33, UR14, -R32.reuse ;  /* 0x0000000e21217c23 */ /* 0x100fe20008010820 */
[----:B------:R-:W-:Y:S01]  /*3b80*/  FADD.FTZ R36, R20, R15 ;  /* 0x0000000f14247221 */ /* 0x000fe20000010000 */
[--C-:B------:R-:W-:Y:S01]  /*3b90*/  FFMA.FTZ R31, R31, UR14, -R32.reuse ;  /* 0x0000000e1f1f7c23 */ /* 0x100fe20008010820 */
[--C-:B------:R-:W-:Y:S01]  /*3ba0*/  FFMA.FTZ R43, R43, UR14, -R32.reuse ;  /* 0x0000000e2b2b7c23 */ /* 0x100fe20008010820 */
[----:B------:R-:W-:Y:S01]  /*3bb0*/  FFMA.FTZ R45, R45, UR14, -R32 ;  /* 0x0000000e2d2d7c23 */ /* 0x000fe20008010820 */
[----:B------:R-:W0:Y:S01]  /*3bc0*/  MUFU.EX2 R48, R48 ;  /* 0x0000003000307308 */ /* 0x000e220000000800 */
[----:B-----5:R-:W-:Y:S01]  /*3bd0*/  FADD.FTZ R15, R153, R36 ;  /* 0x00000024990f7221 */ /* 0x020fe20000010000 */
[--C-:B------:R-:W-:Y:S01]  /*3be0*/  FFMA.FTZ R47, R47, UR14, -R32.reuse ;  /* 0x0000000e2f2f7c23 */ /* 0x100fe20008010820 */
[--C-:B------:R-:W-:Y:S01]  /*3bf0*/  FFMA.FTZ R49, R49, UR14, -R32.reuse ;  /* 0x0000000e31317c23 */ /* 0x100fe20008010820 */
[--C-:B------:R-:W-:Y:S01]  /*3c00*/  FFMA.FTZ R51, R51, UR14, -R32.reuse ;  /* 0x0000000e33337c23 */ /* 0x100fe20008010820 */
[--C-:B------:R-:W-:Y:S01]  /*3c10*/  FFMA.FTZ R52, R52, UR14, -R32.reuse ;  /* 0x0000000e34347c23 */ /* 0x100fe20008010820 */
[--C-:B------:R-:W-:Y:S01]  /*3c20*/  FFMA.FTZ R53, R53, UR14, -R32.reuse ;  /* 0x0000000e35357c23 */ /* 0x100fe20008010820 */
[--C-:B------:R-:W-:Y:S01]  /*3c30*/  FFMA.FTZ R55, R55, UR14, -R32.reuse ;  /* 0x0000000e37377c23 */ /* 0x100fe20008010820 */
[----:B------:R-:W1:Y:S01]  /*3c40*/  MUFU.EX2 R39, R39 ;  /* 0x0000002700277308 */ /* 0x000e620000000800 */
[--C-:B------:R-:W-:Y:S01]  /*3c50*/  FFMA.FTZ R56, R56, UR14, -R32.reuse ;  /* 0x0000000e38387c23 */ /* 0x100fe20008010820 */
[--C-:B------:R-:W-:Y:S01]  /*3c60*/  FFMA.FTZ R57, R57, UR14, -R32.reuse ;  /* 0x0000000e39397c23 */ /* 0x100fe20008010820 */
[--C-:B------:R-:W-:Y:S01]  /*3c70*/  FFMA.FTZ R58, R58, UR14, -R32.reuse ;  /* 0x0000000e3a3a7c23 */ /* 0x100fe20008010820 */
[--C-:B------:R-:W-:Y:S01]  /*3c80*/  FFMA.FTZ R59, R59, UR14, -R32.reuse ;  /* 0x0000000e3b3b7c23 */ /* 0x100fe20008010820 */
[--C-:B------:R-:W-:Y:S01]  /*3c90*/  FFMA.FTZ R35, R35, UR14, -R32.reuse ;  /* 0x0000000e23237c23 */ /* 0x100fe20008010820 */
[----:B------:R-:W-:Y:S01]  /*3ca0*/  FFMA.FTZ R32, R54, UR14, -R32 ;  /* 0x0000000e36207c23 */ /* 0x000fe20008010820 */
[----:B---3--:R-:W-:Y:S01]  /*3cb0*/  F2FP.F16.F32.PACK_AB R153, R44, R153 ;  /* 0x000000992c99723e */ /* 0x008fe200000000ff */
[----:B------:R2:W3:Y:S01]  /*3cc0*/  MUFU.EX2 R158, R41 ;  /* 0x00000029009e7308 */ /* 0x0004e20000000800 */
[----:B0-----:R-:W-:Y:S01]  /*3cd0*/  FADD.FTZ R10, R37, R48 ;  /* 0x00000030250a7221 */ /* 0x001fe20000010000 */
[----:B------:R-:W-:-:S02]  /*3ce0*/  F2FP.F16.F32.PACK_AB R155, R62, R61 ;  /* 0x0000003d3e9b723e */ /* 0x000fc400000000ff */
[----:B------:R-:W-:Y:S02]  /*3cf0*/  F2FP.F16.F32.PACK_AB R156, R48, R37 ;  /* 0x00000025309c723e */ /* 0x000fe400000000ff */
[----:B------:R-:W-:Y:S02]  /*3d00*/  CS2R R36, SRZ ;  /* 0x0000000000247805 */ /* 0x000fe4000001ff00 */
[----:B------:R-:W0:Y:S01]  /*3d10*/  MUFU.EX2 R25, R25 ;  /* 0x0000001900197308 */ /* 0x000e220000000800 */
[----:B-1----:R-:W-:Y:S01]  /*3d20*/  FADD.FTZ R9, R39, R10 ;  /* 0x0000000a27097221 */ /* 0x002fe20000010000 */
[----:B--2---:R-:W-:-:S06]  /*3d30*/  CS2R R40, SRZ ;  /* 0x0000000000287805 */ /* 0x004fcc000001ff00 */
[----:B------:R-:W1:Y:S01]  /*3d40*/  MUFU.EX2 R152, R21 ;  /* 0x0000001500987308 */ /* 0x000e620000000800 */
[C---:B---3--:R-:W-:Y:S01]  /*3d50*/  FADD.FTZ R10, R158.reuse, R9 ;  /* 0x000000099e0a7221 */ /* 0x048fe20000010000 */
[----:B------:R-:W-:Y:S02]  /*3d60*/  F2FP.F16.F32.PACK_AB R158, R158, R39 ;  /* 0x000000279e9e723e */ /* 0x000fe400000000ff */
[----:B------:R-:W-:-:S04]  /*3d70*/  CS2R R38, SRZ ;  /* 0x0000000000267805 */ /* 0x000fc8000001ff00 */
[----:B------:R-:W2:Y:S01]  /*3d80*/  MUFU.EX2 R29, R29 ;  /* 0x0000001d001d7308 */ /* 0x000ea20000000800 */
[----:B0-----:R-:W-:Y:S01]  /*3d90*/  FADD.FTZ R9, R25, R10 ;  /* 0x0000000a19097221 */ /* 0x001fe20000010000 */
[----:B------:R-:W-:-:S04]  /*3da0*/  FADD.FTZ R10, R44, R15 ;  /* 0x0000000f2c0a7221 */ /* 0x000fc80000010000 */
[----:B------:R-:W-:Y:S02]  /*3db0*/  FADD.FTZ R13, R61, R10 ;  /* 0x0000000a3d0d7221 */ /* 0x000fe40000010000 */
[----:B------:R-:W0:Y:S01]  /*3dc0*/  MUFU.EX2 R154, R27 ;  /* 0x0000001b009a7308 */ /* 0x000e220000000800 */
[----:B-1----:R-:W-:Y:S01]  /*3dd0*/  FADD.FTZ R0, R152, R9 ;  /* 0x0000000998007221 */ /* 0x002fe20000010000 */
[----:B------:R-:W-:Y:S01]  /*3de0*/  FADD.FTZ R10, R62, R13 ;  /* 0x0000000d3e0a7221 */ /* 0x000fe20000010000 */
[----:B------:R-:W-:-:S05]  /*3df0*/  F2FP.F16.F32.PACK_AB R152, R152, R25 ;  /* 0x000000199898723e */ /* 0x000fca00000000ff */
        /* <DEDUP_REMOVED lines=12> */
[----:B------:R0:W3:Y:S01]  /*3ec0*/  MUFU.EX2 R150, R45 ;  /* 0x0000002d00967308 */ /* 0x0000e20000000800 */
[C---:B-1----:R-:W-:Y:S01]  /*3ed0*/  FADD.FTZ R10, R60.reuse, R13 ;  /* 0x0000000d3c0a7221 */ /* 0x042fe20000010000 */
[----:B------:R-:W-:Y:S02]  /*3ee0*/  F2FP.F16.F32.PACK_AB R149, R60, R63 ;  /* 0x0000003f3c95723e */ /* 0x000fe400000000ff */
[----:B------:R-:W-:Y:S02]  /*3ef0*/  CS2R R62, SRZ ;  /* 0x00000000003e7805 */ /* 0x000fe4000001ff00 */
[----:B------:R-:W-:Y:S01]  /*3f00*/  CS2R R60, SRZ ;  /* 0x00000000003c7805 */ /* 0x000fe2000001ff00 */
[----:B------:R-:W-:Y:S01]  /*3f10*/  FADD.FTZ R13, R151, R10 ;  /* 0x0000000a970d7221 */ /* 0x000fe20000010000 */
        /* <DEDUP_REMOVED lines=9> */
[----:B------:R-:W-:-:S06]  /*3fb0*/  F2FP.F16.F32.PACK_AB R151, R50, R151 ;  /* 0x000000973297723e */ /* 0x000fcc00000000ff */
        /* <DEDUP_REMOVED lines=11> */
[----:B------:R-:W-:Y:S02]  /*4070*/  F2FP.F16.F32.PACK_AB R145, R24, R145 ;  /* 0x000000911891723e */ /* 0x000fe400000000ff */
[----:B------:R-:W-:-:S04]  /*4080*/  CS2R R24, SRZ ;  /* 0x0000000000187805 */ /* 0x000fc8000001ff00 */
[----:B------:R-:W0:Y:S01]  /*4090*/  MUFU.EX2 R52, R52 ;  /* 0x0000003400347308 */ /* 0x000e220000000800 */
[----:B-1----:R-:W-:-:S07]  /*40a0*/  FADD.FTZ R9, R51, R0 ;  /* 0x0000000033097221 */ /* 0x002fce0000010000 */
[----:B------:R-:W1:Y:S01]  /*40b0*/  MUFU.EX2 R53, R53 ;  /* 0x0000003500357308 */ /* 0x000e620000000800 */
[----:B--2---:R-:W-:Y:S01]  /*40c0*/  FADD.FTZ R13, R147, R10 ;  /* 0x0000000a930d7221 */ /* 0x004fe20000010000 */
[----:B------:R-:W-:-:S03]  /*40d0*/  F2FP.F16.F32.PACK_AB R147, R26, R147 ;  /* 0x000000931a93723e */ /* 0x000fc600000000ff */
[----:B------:R-:W-:Y:S01]  /*40e0*/  FADD.FTZ R10, R26, R13 ;  /* 0x0000000d1a0a7221 */ /* 0x000fe20000010000 */
[----:B------:R-:W-:Y:S02]  /*40f0*/  CS2R R26, SRZ ;  /* 0x00000000001a7805 */ /* 0x000fe4000001ff00 */
[----:B------:R-:W2:Y:S01]  /*4100*/  MUFU.EX2 R141, R141 ;  /* 0x0000008d008d7308 */ /* 0x000ea20000000800 */
[C---:B0-----:R-:W-:Y:S01]  /*4110*/  FADD.FTZ R0, R52.reuse, R9 ;  /* 0x0000000934007221 */ /* 0x041fe20000010000 */
[----:B------:R-:W-:Y:S02]  /*4120*/  F2FP.F16.F32.PACK_AB R146, R52, R51 ;  /* 0x000000333492723e */ /* 0x000fe400000000ff */
[----:B------:R-:W-:-:S04]  /*4130*/  CS2R R50, SRZ ;  /* 0x0000000000327805 */ /* 0x000fc8000001ff00 */
[----:B------:R0:W3:Y:S01]  /*4140*/  MUFU.EX2 R140, R55 ;  /* 0x00000037008c7308 */ /* 0x0000e20000000800 */
[----:B-1----:R-:W-:-:S07]  /*4150*/  FADD.FTZ R9, R53, R0 ;  /* 0x0000000035097221 */ /* 0x002fce0000010000 */
        /* <DEDUP_REMOVED lines=11> */
[----:B------:R-:W1:Y:S01]  /*4210*/  MUFU.EX2 R57, R57 ;  /* 0x0000003900397308 */ /* 0x000e620000000800 */
[----:B0-----:R-:W-:-:S07]  /*4220*/  FADD.FTZ R10, R56, R9 ;  /* 0x00000009380a7221 */ /* 0x001fce0000010000 */
[----:B------:R-:W0:Y:S01]  /*4230*/  MUFU.EX2 R30, R30 ;  /* 0x0000001e001e7308 */ /* 0x000e220000000800 */
[----:B--2---:R-:W-:-:S07]  /*4240*/  FADD.FTZ R9, R143, R0 ;  /* 0x000000008f097221 */ /* 0x004fce0000010000 */
[----:B------:R-:W2:Y:S01]  /*4250*/  MUFU.EX2 R137, R137 ;  /* 0x0000008900897308 */ /* 0x000ea20000000800 */
[C---:B-1----:R-:W-:Y:S01]  /*4260*/  FADD.FTZ R13, R57.reuse, R10 ;  /* 0x0000000a390d7221 */ /* 0x042fe20000010000 */
[----:B------:R-:W-:Y:S02]  /*4270*/  F2FP.F16.F32.PACK_AB R142, R57, R56 ;  /* 0x00000038398e723e */ /* 0x000fe400000000ff */
[----:B------:R-:W-:-:S04]  /*4280*/  CS2R R56, SRZ ;  /* 0x0000000000387805 */ /* 0x000fc8000001ff00 */
[----:B------:R-:W1:Y:S01]  /*4290*/  MUFU.EX2 R58, R58 ;  /* 0x0000003a003a7308 */ /* 0x000e620000000800 */
[C---:B0-----:R-:W-:Y:S01]  /*42a0*/  FADD.FTZ R10, R30.reuse, R9 ;  /* 0x000000091e0a7221 */ /* 0x041fe20000010000 */
[----:B------:R-:W-:Y:S02]  /*42b0*/  F2FP.F16.F32.PACK_AB R143, R30, R143 ;  /* 0x0000008f1e8f723e */ /* 0x000fe400000000ff */
[----:B------:R-:W-:-:S04]  /*42c0*/  CS2R R30, SRZ ;  /* 0x00000000001e7805 */ /* 0x000fc8000001ff00 */
[----:B------:R-:W0:Y:S01]  /*42d0*/  MUFU.EX2 R59, R59 ;  /* 0x0000003b003b7308 */ /* 0x000e220000000800 */
[----:B--2---:R-:W-:Y:S01]  /*42e0*/  FADD.FTZ R9, R137, R10 ;  /* 0x0000000a89097221 */ /* 0x004fe20000010000 */
[----:B------:R-:W-:-:S03]  /*42f0*/  F2FP.F16.F32.PACK_AB R137, R34, R137 ;  /* 0x000000892289723e */ /* 0x000fc600000000ff */
[----:B------:R-:W-:-:S03]  /*4300*/  FADD.FTZ R10, R34, R9 ;  /* 0x00000009220a7221 */ /* 0x000fc60000010000 */
[----:B------:R-:W2:Y:S01]  /*4310*/  MUFU.EX2 R139, R139 ;  /* 0x0000008b008b7308 */ /* 0x000ea20000000800 */
[----:B-1----:R-:W-:-:S07]  /*4320*/  FADD.FTZ R14, R58, R13 ;  /* 0x0000000d3a0e7221 */ /* 0x002fce0000010000 */
[----:B------:R-:W1:Y:S01]  /*4330*/  MUFU.EX2 R35, R35 ;  /* 0x0000002300237308 */ /* 0x000e620000000800 */
[C---:B0-----:R-:W-:Y:S01]  /*4340*/  FADD.FTZ R14, R59.reuse, R14 ;  /* 0x0000000e3b0e7221 */ /* 0x041fe20000010000 */
[----:B------:R-:W-:Y:S02]  /*4350*/  F2FP.F16.F32.PACK_AB R136, R59, R58 ;  /* 0x0000003a3b88723e */ /* 0x000fe400000000ff */
[----:B------:R-:W-:-:S04]  /*4360*/  CS2R R58, SRZ ;  /* 0x00000000003a7805 */ /* 0x000fc8000001ff00 */
[----:B------:R-:W0:Y:S01]  /*4370*/  MUFU.EX2 R32, R32 ;  /* 0x0000002000207308 */ /* 0x000e220000000800 */
[----:B--2---:R-:W-:Y:S01]  /*4380*/  FADD.FTZ R13, R139, R10 ;  /* 0x0000000a8b0d7221 */ /* 0x004fe20000010000 */
[----:B------:R-:W-:-:S06]  /*4390*/  IMAD.MOV.U32 R10, RZ, RZ, 0x3f800000 ;  /* 0x3f800000ff0a7424 */ /* 0x000fcc00078e00ff */
[----:B------:R-:W2:Y:S01]  /*43a0*/  MUFU.EX2 R0, R8 ;  /* 0x0000000800007308 */ /* 0x000ea20000000800 */
[----:B-1----:R-:W-:-:S04]  /*43b0*/  FADD.FTZ R9, R35, R14 ;  /* 0x0000000e23097221 */ /* 0x002fc80000010000 */
[C---:B0-----:R-:W-:Y:S01]  /*43c0*/  FADD.FTZ R9, R32.reuse, R9 ;  /* 0x0000000920097221 */ /* 0x041fe20000010000 */
[----:B------:R-:W-:Y:S02]  /*43d0*/  F2FP.F16.F32.PACK_AB R138, R32, R35 ;  /* 0x00000023208a723e */ /* 0x000fe400000000ff */
[----:B------:R-:W-:Y:S02]  /*43e0*/  CS2R R34, SRZ ;  /* 0x0000000000227805 */ /* 0x000fe4000001ff00 */
[----:B------:R-:W-:Y:S01]  /*43f0*/  CS2R R32, SRZ ;  /* 0x0000000000207805 */ /* 0x000fe2000001ff00 */
[C---:B--2---:R-:W-:Y:S01]  /*4400*/  FADD.FTZ R8, R0.reuse, R13 ;  /* 0x0000000d00087221 */ /* 0x044fe20000010000 */
[----:B------:R-:W-:Y:S01]  /*4410*/  F2FP.F16.F32.PACK_AB R139, R0, R139 ;  /* 0x0000008b008b723e */ /* 0x000fe200000000ff */
[----:B------:R-:W-:Y:S01]  /*4420*/  IMAD.MOV.U32 R0, RZ, RZ, 0x3f800000 ;  /* 0x3f800000ff007424 */ /* 0x000fe200078e00ff */
[----:B------:R-:W-:Y:S06]  /*4430*/  @!P1 BRA `(.L_x_2385) ;  /* 0x0000002800a09947 */ /* 0x000fec0003800000 */
[----:B------:R-:W-:Y:S01]  /*4440*/  MOV R13, R12 ;  /* 0x0000000c000d7202 */ /* 0x000fe20000000f00 */
[----:B------:R-:W-:Y:S01]  /*4450*/  IMAD.MOV.U32 R14, RZ, RZ, R11 ;  /* 0x000000ffff0e7224 */ /* 0x000fe200078e000b */
[----:B------:R-:W-:Y:S01]  /*4460*/  UMOV UR5, UR38 ;  /* 0x0000002600057c82 */ /* 0x000fe20008000000 */
[----:B------:R-:W-:Y:S01]  /*4470*/  IMAD.MOV.U32 R0, RZ, RZ, 0x3f800000 ;  /* 0x3f800000ff007424 */ /* 0x000fe200078e00ff */
[----:B------:R-:W-:Y:S01]  /*4480*/  UMOV UR6, UR39 ;  /* 0x0000002700067c82 */ /* 0x000fe20008000000 */
[----:B------:R-:W-:Y:S01]  /*4490*/  IMAD.MOV.U32 R87, RZ, RZ, RZ ;  /* 0x000000ffff577224 */ /* 0x000fe200078e00ff */
[----:B------:R-:W-:Y:S01]  /*44a0*/  ULDC UR7, c[0x0][0x9d8] ;  /* 0x0002760000077ab9 */ /* 0x000fe20000000800 */
[----:B------:R-:W-:-:S05]  /*44b0*/  ULDC UR34, c[0x0][0x988] ;  /* 0x0002620000227ab9 */ /* 0x000fca0000000800 */
.L_x_2396:
[----:B------:R-:W-:-:S04]  /*44c0*/  UISETP.NE.AND UP0, UPT, UR6, 0x1, UPT ;  /* 0x000000010600788c */ /* 0x000fc8000bf05270 */
[----:B------:R-:W-:-:S04]  /*44d0*/  USEL UR38, URZ, 0x1, UP0 ;  /* 0x000000013f267887 */ /* 0x000fc80008000000 */
[----:B------:R-:W-:Y:S01]  /*44e0*/  ULOP3.LUT UR38, UR5, UR38, URZ, 0x3c, !UPT ;  /* 0x0000002605267292 */ /* 0x000fe2000f8e3c3f */
[----:B------:R-:W-:Y:S11]  /*44f0*/  @!P0 BRA `(.L_x_2386) ;  /* 0x0000000000048947 */ /* 0x000ff60003800000 */
[----:B------:R-:W-:Y:S01]  /*4500*/  BPT.TRAP 0x1 ;  /* 0x000000040000795c */ /* 0x000fe20000300000 */
.L_x_2386:
        /* <DEDUP_REMOVED lines=9> */
.L_x_2387:
[----:B-1----:R-:W-:Y:S05]  /*45a0*/  @P1 BRA `(.L_x_2388) ;  /* 0x0000000000081947 */ /* 0x002fea0003800000 */
[----:B------:R-:W1:Y:S02]  /*45b0*/  SYNCS.PHASECHK.TRANS64.TRYWAIT P1, [UR8+0x2a830], R11 ;  /* 0x02a8300bff0075a7 */ /* 0x000e640008020148 */
[----:B-1----:R-:W-:Y:S05]  /*45c0*/  @!P1 BRA `(.L_x_2389) ;  /* 0x000000ec00589947 */ /* 0x002fea0003800000 */
.L_x_2388:
        /* <DEDUP_REMOVED lines=86> */
[----:B------:R-:W-:Y:S01]  /*4b30*/  R2UR UR28, R2 ;  /* 0x00000000021c72ca */ /* 0x000fe200000e0000 */
[----:B------:R-:W-:Y:S01]  /*4b40*/  UIADD3 UR30, UR9, 0x4, URZ ;  /* 0x00000004091e7890 */ /* 0x000fe2000fffe03f */
[----:B------:R-:W-:Y:S01]  /*4b50*/  R2UR UR29, R3 ;  /* 0x00000000031d72ca */ /* 0x000fe200000e0000 */
[----:B------:R-:W-:Y:S01]  /*4b60*/  UMOV UR31, 0x40000040 ;  /* 0x40000040001f7882 */ /* 0x000fe20000000000 */
[----:B------:R-:W-:Y:S02]  /*4b70*/  WARPGROUP.DEPBAR.LE gsb0, 0x0 ;  /* 0x00008000000079c5 */ /* 0x000fe40000010000 */
[----:B------:R-:W-:-:S09]  /*4b80*/  WARPGROUP.ARRIVE ;  /* 0x00000000000079c5 */ /* 0x000fd20000000000 */
        /* <DEDUP_REMOVED lines=51> */
.L_x_2390:
[----:B------:R-:W-:Y:S01]  /*4ec0*/  ULEA UR9, UR6, UR40, 0x3 ;  /* 0x0000002806097291 */ /* 0x000fe2000f8e183f */
[----:B------:R-:W-:-:S05]  /*4ed0*/  IMAD.U32 R0, RZ, RZ, UR5 ;  /* 0x00000005ff007e24 */ /* 0x000fca000f8e00ff */
[----:B------:R-:W-:-:S04]  /*4ee0*/  SHF.L.U32 R0, R0, 0x1f, RZ ;  /* 0x0000001f00007819 */ /* 0x000fc800000006ff */
[----:B------:R2:W3:Y:S01]  /*4ef0*/  SYNCS.PHASECHK.TRANS64.TRYWAIT P1, [UR9+0x2a850], R0 ;  /* 0x02a85000ff0075a7 */ /* 0x0004e20008020149 */
[----:B------:R-:W-:Y:S05]  /*4f00*/  @!P0 BRA `(.L_x_2391) ;  /* 0x0000000000048947 */ /* 0x000fea0003800000 */
[----:B------:R-:W-:Y:S01]  /*4f10*/  BPT.TRAP 0x1 ;  /* 0x000000040000795c */ /* 0x000fe20000300000 */
.L_x_2391:
[----:B---3--:R-:W-:Y:S05]  /*4f20*/  @P1 BRA `(.L_x_2392) ;  /* 0x0000000000081947 */ /* 0x008fea0003800000 */
[----:B------:R-:W3:Y:S02]  /*4f30*/  SYNCS.PHASECHK.TRANS64.TRYWAIT P1, [UR9+0x2a850], R0 ;  /* 0x02a85000ff0075a7 */ /* 0x000ee40008020149 */
[----:B---3--:R-:W-:Y:S05]  /*4f40*/  @!P1 BRA `(.L_x_2393) ;  /* 0x000000e400109947 */ /* 0x008fea0003800000 */
.L_x_2392:
        /* <DEDUP_REMOVED lines=37> */
.L_x_2394:
[----:B------:R-:W-:Y:S01]  /*51a0*/  UISETP.NE.AND UP0, UPT, UR61, URZ, UPT ;  /* 0x0000003f3d00728c */ /* 0x000fe2000bf05270 */
[----:B01----:R-:W-:Y:S01]  /*51b0*/  FMUL.FTZ R11, R97, UR7 ;  /* 0x00000007610b7c20 */ /* 0x003fe20008410000 */
[----:B------:R-:W-:Y:S01]  /*51c0*/  FMUL.FTZ R15, R100, UR7 ;  /* 0x00000007640f7c20 */ /* 0x000fe20008410000 */
[----:B------:R-:W-:Y:S01]  /*51d0*/  FMUL.FTZ R10, R88, UR7 ;  /* 0x00000007580a7c20 */ /* 0x000fe20008410000 */
[----:B------:R-:W-:Y:S01]  /*51e0*/  FMUL.FTZ R137, R91, UR7 ;  /* 0x000000075b897c20 */ /* 0x000fe20008410000 */
[----:B------:R0:W-:Y:S01]  /*51f0*/  MUFU.TANH R20, R11 ;  /* 0x0000000b00147308 */ /* 0x0001e20000002400 */
[----:B------:R-:W-:Y:S01]  /*5200*/  PLOP3.LUT P1, PT, PT, PT, UP0, 0x80, 0x0 ;  /* 0x000000000000781c */ /* 0x000fe20003f2f008 */
[----:B--2---:R-:W-:Y:S01]  /*5210*/  FMUL.FTZ R0, R89, UR7 ;  /* 0x0000000759007c20 */ /* 0x004fe20008410000 */
[----:B------:R-:W-:Y:S01]  /*5220*/  PLOP3.LUT P2, PT, PT, PT, UP0, 0x80, 0x0 ;  /* 0x000000000000781c */ /* 0x000fe20003f4f008 */
[----:B------:R-:W-:Y:S01]  /*5230*/  FMUL.FTZ R92, R92, UR7 ;  /* 0x000000075c5c7c20 */ /* 0x000fe20008410000 */
[----:B------:R-:W-:Y:S01]  /*5240*/  FMUL.FTZ R12, R93, UR7 ;  /* 0x000000075d0c7c20 */ /* 0x000fe20008410000 */
[----:B------:R-:W-:Y:S01]  /*5250*/  @UP0 ULDC UR5, c[0x0][0x44c] ;  /* 0x0001130000050ab9 */ /* 0x000fe20000000800 */
[----:B------:R-:W-:Y:S01]  /*5260*/  FMUL.FTZ R96, R96, UR7 ;  /* 0x0000000760607c20 */ /* 0x000fe20008410000 */
[----:B------:R1:W-:Y:S01]  /*5270*/  MUFU.TANH R88, R15 ;  /* 0x0000000f00587308 */ /* 0x0003e20000002400 */
[----:B0-----:R-:W-:-:S02]  /*5280*/  VIADD R11, R18, UR42 ;  /* 0x0000002a120b7c36 */ /* 0x001fc40008000000 */
[----:B------:R-:W-:Y:S01]  /*5290*/  FMUL.FTZ R112, R112, UR7 ;  /* 0x0000000770707c20 */ /* 0x000fe20008410000 */
[----:B------:R-:W-:Y:S01]  /*52a0*/  FMUL.FTZ R139, R94, UR7 ;  /* 0x000000075e8b7c20 */ /* 0x000fe20008410000 */
[----:B------:R-:W-:Y:S01]  /*52b0*/  FMUL.FTZ R104, R104, UR7 ;  /* 0x0000000768687c20 */ /* 0x000fe20008410000 */
[----:B------:R-:W-:Y:S01]  /*52c0*/  FMUL.FTZ R100, R103, UR7 ;  /* 0x0000000767647c20 */ /* 0x000fe20008410000 */
[----:B------:R-:W-:Y:S01]  /*52d0*/  FMUL.FTZ R101, R101, UR7 ;  /* 0x0000000765657c20 */ /* 0x000fe20008410000 */
[----:B------:R-:W-:Y:S01]  /*52e0*/  FMUL.FTZ R109, R109, UR7 ;  /* 0x000000076d6d7c20 */ /* 0x000fe20008410000 */
[----:B------:R-:W0:Y:S01]  /*52f0*/  MUFU.TANH R10, R10 ;  /* 0x0000000a000a7308 */ /* 0x000e220000002400 */
[----:B-1----:R-:W-:Y:S01]  /*5300*/  @P1 IMAD.HI.U32 R15, R11, UR5, RZ ;  /* 0x000000050b0f1c27 */ /* 0x002fe2000f8e00ff */
[----:B------:R-:W-:-:S03]  /*5310*/  @UP0 ULDC UR5, c[0x0][0x450] ;  /* 0x0001140000050ab9 */ /* 0x000fc60000000800 */
[----:B------:R-:W-:Y:S01]  /*5320*/  FMUL.FTZ R108, R108, UR7 ;  /* 0x000000076c6c7c20 */ /* 0x000fe20008410000 */
[----:B------:R-:W-:Y:S01]  /*5330*/  FMUL.FTZ R138, R95, UR7 ;  /* 0x000000075f8a7c20 */ /* 0x000fe20008410000 */
[----:B------:R-:W-:Y:S01]  /*5340*/  FMUL.FTZ R105, R105, UR7 ;  /* 0x0000000769697c20 */ /* 0x000fe20008410000 */
[----:B------:R-:W-:Y:S01]  /*5350*/  @P2 SHF.R.U32.HI R11, RZ, UR5, R15 ;  /* 0x00000005ff0b2c19 */ /* 0x000fe2000801160f */
[----:B------:R-:W-:Y:S01]  /*5360*/  UIMAD UR5, UR4, -0x60, URZ ;  /* 0xffffffa0040578a4 */ /* 0x000fe2000f8e023f */
[----:B------:R-:W-:Y:S01]  /*5370*/  MOV R15, UR41 ;  /* 0x00000029000f7c02 */ /* 0x000fe20008000f00 */
[----:B------:R-:W1:Y:S01]  /*5380*/  MUFU.TANH R0, R0 ;  /* 0x0000000000007308 */ /* 0x000e620000002400 */
[----:B------:R-:W-:Y:S01]  /*5390*/  FMUL.FTZ R97, R98, UR7 ;  /* 0x0000000762617c20 */ /* 0x000fe20008410000 */
[----:B------:R-:W2:Y:S01]  /*53a0*/  SHFL.IDX PT, R91, R11, RZ, 0x1c1f ;  /* 0x001c1fff0b5b7589 */ /* 0x000ea200000e0000 */
[----:B------:R-:W-:Y:S01]  /*53b0*/  FMUL.FTZ R98, R99, UR7 ;  /* 0x0000000763627c20 */ /* 0x000fe20008410000 */
[----:B------:R-:W-:-:S02]  /*53c0*/  IMAD.U32 R140, RZ, RZ, UR5 ;  /* 0x00000005ff8c7e24 */ /* 0x000fc4000f8e00ff */
[----:B------:R-:W-:Y:S01]  /*53d0*/  FMUL.FTZ R136, R90, UR7 ;  /* 0x000000075a887c20 */ /* 0x000fe20008410000 */
[----:B------:R-:W-:Y:S01]  /*53e0*/  FMUL.FTZ R99, R102, UR7 ;  /* 0x0000000766637c20 */ /* 0x000fe20008410000 */
[----:B------:R-:W-:Y:S01]  /*53f0*/  FMUL.FTZ R106, R106, UR7 ;  /* 0x000000076a6a7c20 */ /* 0x000fe20008410000 */
[----:B------:R-:W3:Y:S01]  /*5400*/  MUFU.TANH R92, R92 ;  /* 0x0000005c005c7308 */ /* 0x000ee20000002400 */
[----:B------:R-:W-:Y:S01]  /*5410*/  IADD3 R140, -R17, 0x1, R140 ;  /* 0x00000001118c7810 */ /* 0x000fe20007ffe18c */
[----:B------:R-:W-:Y:S01]  /*5420*/  FMUL.FTZ R102, R107, UR7 ;  /* 0x000000076b667c20 */ /* 0x000fe20008410000 */
[----:B------:R-:W-:Y:S01]  /*5430*/  FMUL.FTZ R116, R116, UR7 ;  /* 0x0000000774747c20 */ /* 0x000fe20008410000 */
[----:B------:R-:W-:Y:S01]  /*5440*/  FMUL.FTZ R117, R117, UR7 ;  /* 0x0000000775757c20 */ /* 0x000fe20008410000 */
[----:B------:R-:W-:Y:S01]  /*5450*/  IADD3 R140, -R15, UR43, R140 ;  /* 0x0000002b0f8c7c10 */ /* 0x000fe2000fffe18c */
        /* <DEDUP_REMOVED lines=11> */
[----:B------:R-:W4:Y:S01]  /*5510*/  SHFL.IDX PT, R11, R11, 0x1, 0x1c1f ;  /* 0x003c1f000b0b7f89 */ /* 0x000f2200000e0000 */
[----:B--2---:R-:W-:Y:S01]  /*5520*/  IMAD.IADD R91, R140, 0x1, R91 ;  /* 0x000000018c5b7824 */ /* 0x004fe200078e025b */
[----:B------:R-:W-:Y:S01]  /*5530*/  UMOV UR14, UR34 ;  /* 0x00000022000e7c82 */ /* 0x000fe20008000000 */
[----:B------:R-:W2:Y:S01]  /*5540*/  S2UR UR6, SR_CgaCtaId ;  /* 0x00000000000679c3 */ /* 0x000ea20000008800 */
[----:B------:R-:W-:-:S02]  /*5550*/  UIADD3 UR8, UR8, 0x2a840, URZ ;  /* 0x0002a84008087890 */ /* 0x000fc4000fffe03f */
[C---:B------:R-:W-:Y:S01]  /*5560*/  ISETP.GT.AND P1, PT, R91.reuse, RZ, PT ;  /* 0x000000ff5b00720c */ /* 0x040fe20003f24270 */
[----:B------:R1:W-:Y:S01]  /*5570*/  MUFU.TANH R94, R112 ;  /* 0x00000070005e7308 */ /* 0x0003e20000002400 */
[C---:B------:R-:W-:Y:S02]  /*5580*/  ISETP.GT.AND P2, PT, R91.reuse, 0x1, PT ;  /* 0x000000015b00780c */ /* 0x040fe40003f44270 */
[----:B0-----:R-:W-:Y:S02]  /*5590*/  FSEL R113, R10, -INF , P1 ;  /* 0xff8000000a717808 */ /* 0x001fe40000800000 */
[----:B------:R-:W-:Y:S02]  /*55a0*/  ISETP.GT.AND P1, PT, R91, 0x8, PT ;  /* 0x000000085b00780c */ /* 0x000fe40003f24270 */
[----:B------:R-:W-:Y:S01]  /*55b0*/  FMNMX.FTZ R21, R113, R14, !PT ;  /* 0x0000000e71157209 */ /* 0x000fe20007810000 */
[----:B------:R0:W-:Y:S01]  /*55c0*/  MUFU.TANH R103, R104 ;  /* 0x0000006800677308 */ /* 0x0001e20000002400 */
[----:B-1----:R-:W-:-:S02]  /*55d0*/  FSEL R112, R0, -INF , P2 ;  /* 0xff80000000707808 */ /* 0x002fc40001000000 */
[----:B------:R-:W-:Y:S02]  /*55e0*/  ISETP.GT.AND P2, PT, R91, 0x9, PT ;  /* 0x000000095b00780c */ /* 0x000fe40003f44270 */
[----:B------:R-:W-:-:S03]  /*55f0*/  FMNMX.FTZ R21, R112, R21, !PT ;  /* 0x0000001570157209 */ /* 0x000fc60007810000 */
[----:B------:R-:W1:Y:S01]  /*5600*/  MUFU.TANH R89, R101 ;  /* 0x0000006500597308 */ /* 0x000e620000002400 */
[----:B0-----:R-:W-:Y:S01]  /*5610*/  FMUL.FTZ R104, R110, UR7 ;  /* 0x000000076e687c20 */ /* 0x001fe20008410000 */
[----:B---3--:R-:W-:Y:S01]  /*5620*/  FSEL R110, R92, -INF , P1 ;  /* 0xff8000005c6e7808 */ /* 0x008fe20000800000 */
[----:B----4-:R-:W-:Y:S01]  /*5630*/  IMAD.IADD R140, R140, 0x1, R11 ;  /* 0x000000018c8c7824 */ /* 0x010fe200078e020b */
[----:B------:R-:W-:Y:S01]  /*5640*/  ISETP.GT.AND P1, PT, R91, 0x10, PT ;  /* 0x000000105b00780c */ /* 0x000fe20003f24270 */
[----:B--2---:R-:W-:Y:S01]  /*5650*/  UPRMT UR8, UR6, 0x654, UR8 ;  /* 0x0000065406087896 */ /* 0x004fe20008000008 */
[----:B------:R-:W-:Y:S02]  /*5660*/  FMNMX.FTZ R0, R110, R21, !PT ;  /* 0x000000156e007209 */ /* 0x000fe40007810000 */
[----:B------:R0:W-:Y:S01]  /*5670*/  MUFU.TANH R93, R109 ;  /* 0x0000006d005d7308 */ /* 0x0001e20000002400 */
[C---:B------:R-:W-:Y:S02]  /*5680*/  ISETP.GT.AND P3, PT, R140.reuse, 0x8, PT ;  /* 0x000000088c00780c */ /* 0x040fe40003f64270 */
[----:B------:R-:W-:-:S03]  /*5690*/  ISETP.GT.AND P4, PT, R140, 0x9, PT ;  /* 0x000000098c00780c */ /* 0x000fc60003f84270 */
[----:B------:R-:W-:Y:S02]  /*56a0*/  SYNCS.ARRIVE.TRANS64.RED.A1T0 RZ, [UR8], RZ ;  /* 0x000000ffffff79a7 */ /* 0x000fe40008100408 */
[----:B------:R5:W-:Y:S01]  /*56b0*/  MUFU.TANH R95, R108 ;  /* 0x0000006c005f7308 */ /* 0x000be20000002400 */
[----:B0-----:R-:W-:Y:S02]  /*56c0*/  FSEL R109, R12, -INF , P2 ;  /* 0xff8000000c6d7808 */ /* 0x001fe40001000000 */
[----:B------:R-:W-:-:S04]  /*56d0*/  ISETP.GT.AND P2, PT, R91, 0x11, PT ;  /* 0x000000115b00780c */ /* 0x000fc80003f44270 */
[----:B------:R-:W-:Y:S01]  /*56e0*/  FSEL R107, R20, -INF , P2 ;  /* 0xff800000146b7808 */ /* 0x000fe20001000000 */
[----:B------:R0:W-:Y:S01]  /*56f0*/  MUFU.TANH R141, R15 ;  /* 0x0000000f008d7308 */ /* 0x0001e20000002400 */
[----:B-----5:R-:W-:Y:S02]  /*5700*/  FSEL R108, R96, -INF , P1 ;  /* 0xff800000606c7808 */ /* 0x020fe40000800000 */
[C---:B------:R-:W-:Y:S02]  /*5710*/  ISETP.GT.AND P1, PT, R91.reuse, 0x18, PT ;  /* 0x000000185b00780c */ /* 0x040fe40003f24270 */
[----:B------:R-:W-:-:S03]  /*5720*/  ISETP.GT.AND P2, PT, R91, 0x19, PT ;  /* 0x000000195b00780c */ /* 0x000fc60003f44270 */
[----:B------:R1:W2:Y:S01]  /*5730*/  MUFU.TANH R90, R105 ;  /* 0x00000069005a7308 */ /* 0x0002a20000002400 */
[----:B0-----:R-:W-:-:S04]  /*5740*/  FMNMX.FTZ R15, R109, R0, !PT ;  /* 0x000000006d0f7209 */ /* 0x001fc80007810000 */
[----:B------:R-:W-:-:S03]  /*5750*/  FMNMX.FTZ R0, R108, R15, !PT ;  /* 0x0000000f6c007209 */ /* 0x000fc60007810000 */
[----:B------:R0:W-:Y:S01]  /*5760*/  MUFU.TANH R101, R106 ;  /* 0x0000006a00657308 */ /* 0x0001e20000002400 */
[----:B------:R-:W-:Y:S02]  /*5770*/  FMNMX.FTZ R15, R107, R0, !PT ;  /* 0x000000006b0f7209 */ /* 0x000fe40007810000 */
[----:B-1----:R-:W-:Y:S02]  /*5780*/  FSEL R105, R89, -INF , P2 ;  /* 0xff80000059697808 */ /* 0x002fe40001000000 */
[----:B------:R-:W-:-:S03]  /*5790*/  ISETP.GT.AND P2, PT, R91, 0x21, PT ;  /* 0x000000215b00780c */ /* 0x000fc60003f44270 */
[----:B------:R-:W1:Y:S01]  /*57a0*/  MUFU.TANH R116, R116 ;  /* 0x0000007400747308 */ /* 0x000e620000002400 */
[----:B0-----:R-:W-:Y:S02]  /*57b0*/  FSEL R106, R88, -INF , P1 ;  /* 0xff800000586a7808 */ /* 0x001fe40000800000 */
[----:B------:R-:W-:Y:S02]  /*57c0*/  ISETP.GT.AND P1, PT, R91, 0x20, PT ;  /* 0x000000205b00780c */ /* 0x000fe40003f24270 */
[----:B------:R-:W-:Y:S02]  /*57d0*/  FMNMX.FTZ R0, R106, R15, !PT ;  /* 0x0000000f6a007209 */ /* 0x000fe40007810000 */
[----:B------:R-:W-:Y:S01]  /*57e0*/  FSEL R103, R103, -INF , P1 ;  /* 0xff80000067677808 */ /* 0x000fe20000800000 */
[----:B------:R-:W0:Y:S01]  /*57f0*/  MUFU.TANH R117, R117 ;  /* 0x0000007500757308 */ /* 0x000e220000002400 */
[----:B------:R-:W-:Y:S02]  /*5800*/  FMNMX.FTZ R0, R105, R0, !PT ;  /* 0x0000000069007209 */ /* 0x000fe40007810000 */
[----:B------:R-:W-:-:S02]  /*5810*/  ISETP.GT.AND P1, PT, R91, 0x28, PT ;  /* 0x000000285b00780c */ /* 0x000fc40003f24270 */
[----:B--2---:R-:W-:Y:S02]  /*5820*/  FSEL R96, R90, -INF , P2 ;  /* 0xff8000005a607808 */ /* 0x004fe40001000000 */
[----:B------:R-:W-:Y:S01]  /*5830*/  FMNMX.FTZ R15, R103, R0, !PT ;  /* 0x00000000670f7209 */ /* 0x000fe20007810000 */
[----:B------:R-:W2:Y:S01]  /*5840*/  MUFU.TANH R10, R120 ;  /* 0x00000078000a7308 */ /* 0x000ea20000002400 */
[----:B------:R-:W-:Y:S02]  /*5850*/  ISETP.GT.AND P2, PT, R91, 0x29, PT ;  /* 0x000000295b00780c */ /* 0x000fe40003f44270 */
[----:B------:R-:W-:Y:S02]  /*5860*/  FSEL R95, R95, -INF , P1 ;  /* 0xff8000005f5f7808 */ /* 0x000fe40000800000 */
[----:B------:R-:W-:Y:S02]  /*5870*/  FMNMX.FTZ R0, R96, R15, !PT ;  /* 0x0000000f60007209 */ /* 0x000fe40007810000 */
[----:B------:R-:W-:Y:S01]  /*5880*/  ISETP.GT.AND P1, PT, R91, 0x30, PT ;  /* 0x000000305b00780c */ /* 0x000fe20003f24270 */
[----:B------:R3:W4:Y:S01]  /*5890*/  MUFU.TANH R12, R121 ;  /* 0x00000079000c7308 */ /* 0x0007220000002400 */
[----:B------:R-:W-:-:S02]  /*58a0*/  FSEL R93, R93, -INF , P2 ;  /* 0xff8000005d5d7808 */ /* 0x000fc40001000000 */
[----:B------:R-:W-:Y:S02]  /*58b0*/  FMNMX.FTZ R0, R95, R0, !PT ;  /* 0x000000005f007209 */ /* 0x000fe40007810000 */
[----:B------:R-:W-:Y:S02]  /*58c0*/  ISETP.GT.AND P2, PT, R91, 0x31, PT ;  /* 0x000000315b00780c */ /* 0x000fe40003f44270 */
[----:B------:R-:W-:Y:S01]  /*58d0*/  FSEL R94, R94, -INF , P1 ;  /* 0xff8000005e5e7808 */ /* 0x000fe20000800000 */
[----:B------:R-:W5:Y:S01]  /*58e0*/  MUFU.TANH R124, R124 ;  /* 0x0000007c007c7308 */ /* 0x000f620000002400 */
[----:B------:R-:W-:Y:S01]  /*58f0*/  FMNMX.FTZ R21, R93, R0, !PT ;  /* 0x000000005d157209 */ /* 0x000fe20007810000 */
[----:B---3--:R-:W-:Y:S01]  /*5900*/  FMUL.FTZ R121, R130, UR7 ;  /* 0x0000000782797c20 */ /* 0x008fe20008410000 */
[----:B------:R-:W-:Y:S02]  /*5910*/  ISETP.GT.AND P1, PT, R91, 0x38, PT ;  /* 0x000000385b00780c */ /* 0x000fe40003f24270 */
[----:B------:R-:W-:-:S02]  /*5920*/  FSEL R15, R141, -INF , P2 ;  /* 0xff8000008d0f7808 */ /* 0x000fc40001000000 */
[----:B------:R-:W-:Y:S01]  /*5930*/  FMNMX.FTZ R0, R94, R21, !PT ;  /* 0x000000155e007209 */ /* 0x000fe20007810000 */
[----:B------:R3:W5:Y:S01]  /*5940*/  MUFU.TANH R88, R125 ;  /* 0x0000007d00587308 */ /* 0x0007620000002400 */
[----:B------:R-:W-:Y:S02]  /*5950*/  ISETP.GT.AND P2, PT, R91, 0x39, PT ;  /* 0x000000395b00780c */ /* 0x000fe40003f44270 */
[----:B-1----:R-:W-:Y:S01]  /*5960*/  FSEL R20, R116, -INF , P1 ;  /* 0xff80000074147808 */ /* 0x002fe20000800000 */
[----:B------:R-:W-:Y:S01]  /*5970*/  FMUL.FTZ R116, R122, UR7 ;  /* 0x000000077a747c20 */ /* 0x000fe20008410000 */
[----:B------:R-:W-:Y:S01]  /*5980*/  FMNMX.FTZ R21, R15, R0, !PT ;  /* 0x000000000f157209 */ /* 0x000fe20007810000 */
[----:B------:R-:W-:Y:S01]  /*5990*/  FMUL.FTZ R122, R131, UR7 ;  /* 0x00000007837a7c20 */ /* 0x000fe20008410000 */
[----:B------:R-:W-:Y:S01]  /*59a0*/  ISETP.GT.AND P1, PT, R91, 0x40, PT ;  /* 0x000000405b00780c */ /* 0x000fe20003f24270 */
[----:B------:R-:W1:Y:S01]  /*59b0*/  MUFU.TANH R128, R128 ;  /* 0x0000008000807308 */ /* 0x000e620000002400 */
[----:B0-----:R-:W-:Y:S01]  /*59c0*/  FSEL R0, R117, -INF , P2 ;  /* 0xff80000075007808 */ /* 0x001fe20001000000 */
[----:B---3--:R-:W-:Y:S01]  /*59d0*/  FMUL.FTZ R125, R135, UR7 ;  /* 0x00000007877d7c20 */ /* 0x008fe20008410000 */
[----:B------:R-:W-:-:S02]  /*59e0*/  FMNMX.FTZ R21, R20, R21, !PT ;  /* 0x0000001514157209 */ /* 0x000fc40007810000 */
[C---:B------:R-:W-:Y:S02]  /*59f0*/  ISETP.GT.AND P2, PT, R91.reuse, 0x41, PT ;  /* 0x000000415b00780c */ /* 0x040fe40003f44270 */
[----:B--2---:R-:W-:Y:S01]  /*5a00*/  FSEL R10, R10, -INF , P1 ;  /* 0xff8000000a0a7808 */ /* 0x004fe20000800000 */
[----:B------:R-:W0:Y:S01]  /*5a10*/  MUFU.TANH R129, R129 ;  /* 0x0000008100817308 */ /* 0x000e220000002400 */
[----:B------:R-:W-:Y:S02]  /*5a20*/  FMNMX.FTZ R21, R0, R21, !PT ;  /* 0x0000001500157209 */ /* 0x000fe40007810000 */
[C---:B------:R-:W-:Y:S02]  /*5a30*/  ISETP.GT.AND P1, PT, R91.reuse, 0x48, PT ;  /* 0x000000485b00780c */ /* 0x040fe40003f24270 */
[----:B----4-:R-:W-:Y:S02]  /*5a40*/  FSEL R12, R12, -INF , P2 ;  /* 0xff8000000c0c7808 */ /* 0x010fe40001000000 */
[----:B------:R-:W-:Y:S01]  /*5a50*/  FMNMX.FTZ R89, R10, R21, !PT ;  /* 0x000000150a597209 */ /* 0x000fe20007810000 */
[----:B------:R-:W2:Y:S01]  /*5a60*/  MUFU.TANH R132, R132 ;  /* 0x0000008400847308 */ /* 0x000ea20000002400 */
[----:B------:R-:W-:-:S02]  /*5a70*/  ISETP.GT.AND P2, PT, R91, 0x49, PT ;  /* 0x000000495b00780c */ /* 0x000fc40003f44270 */
[----:B-----5:R-:W-:Y:S01]  /*5a80*/  FSEL R21, R124, -INF , P1 ;  /* 0xff8000007c157808 */ /* 0x020fe20000800000 */
[----:B------:R-:W-:Y:S01]  /*5a90*/  FMUL.FTZ R124, R111, UR7 ;  /* 0x000000076f7c7c20 */ /* 0x000fe20008410000 */
[----:B------:R-:W-:Y:S02]  /*5aa0*/  FMNMX.FTZ R90, R12, R89, !PT ;  /* 0x000000590c5a7209 */ /* 0x000fe40007810000 */
[----:B------:R-:W-:Y:S01]  /*5ab0*/  ISETP.GT.AND P1, PT, R91, 0x50, PT ;  /* 0x000000505b00780c */ /* 0x000fe20003f24270 */
[----:B------:R-:W3:Y:S01]  /*5ac0*/  MUFU.TANH R133, R133 ;  /* 0x0000008500857308 */ /* 0x000ee20000002400 */
[----:B------:R-:W-:Y:S02]  /*5ad0*/  FSEL R88, R88, -INF , P2 ;  /* 0xff80000058587808 */ /* 0x000fe40001000000 */
[----:B------:R-:W-:Y:S02]  /*5ae0*/  FMNMX.FTZ R117, R21, R90, !PT ;  /* 0x0000005a15757209 */ /* 0x000fe40007810000 */
[----:B------:R-:W-:-:S02]  /*5af0*/  ISETP.GT.AND P2, PT, R91, 0x51, PT ;  /* 0x000000515b00780c */ /* 0x000fc40003f44270 */
[----:B-1----:R-:W-:Y:S01]  /*5b00*/  FSEL R89, R128, -INF , P1 ;  /* 0xff80000080597808 */ /* 0x002fe20000800000 */
[----:B------:R-:W-:Y:S01]  /*5b10*/  FMUL.FTZ R128, R114, UR7 ;  /* 0x0000000772807c20 */ /* 0x000fe20008410000 */
[----:B------:R-:W-:Y:S01]  /*5b20*/  FMNMX.FTZ R92, R88, R117, !PT ;  /* 0x00000075585c7209 */ /* 0x000fe20007810000 */
[----:B------:R-:W-:Y:S01]  /*5b30*/  FMUL.FTZ R117, R119, UR7 ;  /* 0x0000000777757c20 */ /* 0x000fe20008410000 */
[----:B------:R-:W-:Y:S01]  /*5b40*/  ISETP.GT.AND P1, PT, R91, 0x58, PT ;  /* 0x000000585b00780c */ /* 0x000fe20003f24270 */
[----:B------:R-:W-:Y:S01]  /*5b50*/  FMUL.FTZ R119, R126, UR7 ;  /* 0x000000077e777c20 */ /* 0x000fe20008410000 */
[----:B0-----:R-:W-:Y:S01]  /*5b60*/  FSEL R90, R129, -INF , P2 ;  /* 0xff800000815a7808 */ /* 0x001fe20001000000 */
[----:B------:R-:W-:Y:S01]  /*5b70*/  FMUL.FTZ R129, R115, UR7 ;  /* 0x0000000773817c20 */ /* 0x000fe20008410000 */
[----:B------:R-:W-:Y:S01]  /*5b80*/  FMNMX.FTZ R111, R89, R92, !PT ;  /* 0x0000005c596f7209 */ /* 0x000fe20007810000 */
[----:B------:R-:W0:Y:S01]  /*5b90*/  MUFU.TANH R136, R136 ;  /* 0x0000008800887308 */ /* 0x000e220000002400 */
[----:B------:R-:W-:-:S02]  /*5ba0*/  ISETP.GT.AND P2, PT, R91, 0x59, PT ;  /* 0x000000595b00780c */ /* 0x000fc40003f44270 */
[----:B--2---:R-:W-:Y:S02]  /*5bb0*/  FSEL R91, R132, -INF , P1 ;  /* 0xff800000845b7808 */ /* 0x004fe40000800000 */
[----:B------:R-:W-:Y:S02]  /*5bc0*/  FMNMX.FTZ R114, R90, R111, !PT ;  /* 0x0000006f5a727209 */ /* 0x000fe40007810000 */
[----:B---3--:R-:W-:Y:S01]  /*5bd0*/  FSEL R92, R133, -INF , P2 ;  /* 0xff800000855c7808 */ /* 0x008fe20001000000 */
[----:B------:R-:W1:Y:S01]  /*5be0*/  MUFU.TANH R137, R137 ;  /* 0x0000008900897308 */ /* 0x000e620000002400 */
[----:B------:R-:W-:Y:S01]  /*5bf0*/  FMNMX.FTZ R111, R91, R114, !PT ;  /* 0x000000725b6f7209 */ /* 0x000fe20007810000 */
[----:B------:R-:W-:Y:S01]  /*5c00*/  FMUL.FTZ R114, R118, UR7 ;  /* 0x0000000776727c20 */ /* 0x000fe20008410000 */
[----:B------:R-:W-:Y:S01]  /*5c10*/  ISETP.GT.AND P1, PT, R140, RZ, PT ;  /* 0x000000ff8c00720c */ /* 0x000fe20003f24270 */
[----:B------:R-:W-:Y:S01]  /*5c20*/  FMUL.FTZ R118, R123, UR7 ;  /* 0x000000077b767c20 */ /* 0x000fe20008410000 */
[----:B------:R-:W-:Y:S01]  /*5c30*/  FMNMX.FTZ R111, R92, R111, !PT ;  /* 0x0000006f5c6f7209 */ /* 0x000fe20007810000 */
[----:B------:R-:W-:Y:S01]  /*5c40*/  FMUL.FTZ R123, R134, UR7 ;  /* 0x00000007867b7c20 */ /* 0x000fe20008410000 */
[----:B------:R-:W-:Y:S01]  /*5c50*/  ISETP.GT.AND P2, PT, R140, 0x1, PT ;  /* 0x000000018c00780c */ /* 0x000fe20003f44270 */
[----:B------:R-:W2:Y:S01]  /*5c60*/  MUFU.TANH R139, R139 ;  /* 0x0000008b008b7308 */ /* 0x000ea20000002400 */
[----:B0-----:R-:W-:Y:S01]  /*5c70*/  FSEL R136, R136, -INF , P1 ;  /* 0xff80000088887808 */ /* 0x001fe20000800000 */
[----:B------:R-:W0:Y:S06]  /*5c80*/  SHFL.BFLY PT, R120, R111, 0x2, 0x1f ;  /* 0x0c401f006f787f89 */ /* 0x000e2c00000e0000 */
[----:B------:R-:W3:Y:S01]  /*5c90*/  MUFU.TANH R138, R138 ;  /* 0x0000008a008a7308 */ /* 0x000ee20000002400 */
[----:B-1----:R-:W-:-:S02]  /*5ca0*/  FSEL R137, R137, -INF , P2 ;  /* 0xff80000089897808 */ /* 0x002fc40001000000 */
[----:B------:R-:W-:-:S05]  /*5cb0*/  ISETP.GT.AND P2, PT, R140, 0x10, PT ;  /* 0x000000108c00780c */ /* 0x000fca0003f44270 */
[----:B------:R-:W1:Y:S01]  /*5cc0*/  MUFU.TANH R97, R97 ;  /* 0x0000006100617308 */ /* 0x000e620000002400 */
[----:B--2---:R-:W-:Y:S02]  /*5cd0*/  FSEL R139, R139, -INF , P3 ;  /* 0xff8000008b8b7808 */ /* 0x004fe40001800000 */
[----:B------:R-:W-:-:S05]  /*5ce0*/  ISETP.GT.AND P3, PT, R140, 0x11, PT ;  /* 0x000000118c00780c */ /* 0x000fca0003f64270 */
[----:B------:R-:W2:Y:S01]  /*5cf0*/  MUFU.TANH R98, R98 ;  /* 0x0000006200627308 */ /* 0x000ea20000002400 */
[----:B---3--:R-:W-:Y:S02]  /*5d00*/  FSEL R138, R138, -INF , P4 ;  /* 0xff8000008a8a7808 */ /* 0x008fe40002000000 */
[----:B0-----:R-:W-:Y:S01]  /*5d10*/  FMNMX.FTZ R115, R111, R120, !PT ;  /* 0x000000786f737209 */ /* 0x001fe20007810000 */
[----:B------:R-:W-:-:S04]  /*5d20*/  FMUL.FTZ R120, R127, UR7 ;  /* 0x000000077f787c20 */ /* 0x000fc80008410000 */
[----:B------:R-:W0:Y:S01]  /*5d30*/  SHFL.BFLY PT, R126, R115, 0x1, 0x1f ;  /* 0x0c201f00737e7f89 */ /* 0x000e2200000e0000 */
[----:B------:R-:W-:Y:S01]  /*5d40*/  MUFU.TANH R99, R99 ;  /* 0x0000006300637308 */ /* 0x000fe20000002400 */
[----:B-1----:R-:W-:Y:S02]  /*5d50*/  FSEL R111, R97, -INF , P2 ;  /* 0xff800000616f7808 */ /* 0x002fe40001000000 */
[----:B------:R-:W-:-:S05]  /*5d60*/  ISETP.GT.AND P2, PT, R140, 0x18, PT ;  /* 0x000000188c00780c */ /* 0x000fca0003f44270 */
[----:B------:R-:W1:Y:S01]  /*5d70*/  MUFU.TANH R100, R100 ;  /* 0x0000006400647308 */ /* 0x000e620000002400 */
[----:B--2---:R-:W-:Y:S02]  /*5d80*/  FSEL R98, R98, -INF , P3 ;  /* 0xff80000062627808 */ /* 0x004fe40001800000 */
[----:B------:R-:W-:-:S05]  /*5d90*/  ISETP.GT.AND P3, PT, R140, 0x19, PT ;  /* 0x000000198c00780c */ /* 0x000fca0003f64270 */
[----:B------:R-:W2:Y:S01]  /*5da0*/  MUFU.TANH R102, R102 ;  /* 0x0000006600667308 */ /* 0x000ea20000002400 */
[----:B0-----:R-:W-:-:S07]  /*5db0*/  FMNMX.FTZ R11, R115, R126, !PT ;  /* 0x0000007e730b7209 */ /* 0x001fce0007810000 */
[----:B------:R-:W0:Y:S01]  /*5dc0*/  MUFU.TANH R104, R104 ;  /* 0x0000006800687308 */ /* 0x000e220000002400 */
[----:B------:R-:W-:Y:S02]  /*5dd0*/  FMNMX.FTZ R126, R136, R13, !PT ;  /* 0x0000000d887e7209 */ /* 0x000fe40007810000 */
[C---:B------:R-:W-:Y:S01]  /*5de0*/  FSETP.NEU.FTZ.AND P1, PT, R11.reuse, -INF , PT ;  /* 0xff8000000b00780b */ /* 0x040fe20003f3d000 */
[----:B------:R-:W-:Y:S01]  /*5df0*/  FMUL.FTZ R115, R11, UR14 ;  /* 0x0000000e0b737c20 */ /* 0x000fe20008410000 */
[----:B------:R-:W-:Y:S02]  /*5e00*/  FMNMX.FTZ R126, R137, R126, !PT ;  /* 0x0000007e897e7209 */ /* 0x000fe40007810000 */
[----:B-1----:R-:W-:Y:S01]  /*5e10*/  FSEL R100, R100, -INF , P3 ;  /* 0xff80000064647808 */ /* 0x002fe20001800000 */
[----:B------:R-:W1:Y:S01]  /*5e20*/  MUFU.TANH R124, R124 ;  /* 0x0000007c007c7308 */ /* 0x000e620000002400 */
[----:B------:R-:W-:Y:S02]  /*5e30*/  FMNMX.FTZ R127, R139, R126, !PT ;  /* 0x0000007e8b7f7209 */ /* 0x000fe40007810000 */
[----:B------:R-:W-:-:S02]  /*5e40*/  FSEL R115, R115, RZ, P1 ;  /* 0x000000ff73737208 */ /* 0x000fc40000800000 */
[----:B------:R-:W-:Y:S02]  /*5e50*/  FMNMX.FTZ R126, R138, R127, !PT ;  /* 0x0000007f8a7e7209 */ /* 0x000fe40007810000 */
[----:B------:R-:W-:Y:S01]  /*5e60*/  ISETP.GT.AND P3, PT, R140, 0x21, PT ;  /* 0x000000218c00780c */ /* 0x000fe20003f64270 */
[--C-:B------:R-:W-:Y:S01]  /*5e70*/  FFMA.FTZ R97, R113, UR14, -R115.reuse ;  /* 0x0000000e71617c23 */ /* 0x100fe20008010873 */
[----:B------:R-:W-:Y:S01]  /*5e80*/  FMNMX.FTZ R127, R111, R126, !PT ;  /* 0x0000007e6f7f7209 */ /* 0x000fe20007810000 */
[--C-:B------:R-:W-:Y:S01]  /*5e90*/  FFMA.FTZ R156, R112, UR14, -R115.reuse ;  /* 0x0000000e709c7c23 */ /* 0x100fe20008010873 */
[----:B------:R-:W-:Y:S01]  /*5ea0*/  FSEL R113, R99, -INF , P2 ;  /* 0xff80000063717808 */ /* 0x000fe20001000000 */
[----:B------:R-:W3:Y:S01]  /*5eb0*/  MUFU.TANH R128, R128 ;  /* 0x0000008000807308 */ /* 0x000ee20000002400 */
[----:B------:R-:W-:Y:S01]  /*5ec0*/  FMNMX.FTZ R112, R98, R127, !PT ;  /* 0x0000007f62707209 */ /* 0x000fe20007810000 */
[--C-:B------:R-:W-:Y:S01]  /*5ed0*/  FFMA.FTZ R158, R110, UR14, -R115.reuse ;  /* 0x0000000e6e9e7c23 */ /* 0x100fe20008010873 */
[----:B------:R-:W-:Y:S01]  /*5ee0*/  ISETP.GT.AND P2, PT, R140, 0x20, PT ;  /* 0x000000208c00780c */ /* 0x000fe20003f44270 */
[--C-:B------:R-:W-:Y:S01]  /*5ef0*/  FFMA.FTZ R126, R109, UR14, -R115.reuse ;  /* 0x0000000e6d7e7c23 */ /* 0x100fe20008010873 */
[----:B------:R-:W-:Y:S01]  /*5f00*/  FMNMX.FTZ R99, R113, R112, !PT ;  /* 0x0000007071637209 */ /* 0x000fe20007810000 */
[--C-:B------:R-:W-:Y:S01]  /*5f10*/  FFMA.FTZ R152, R108, UR14, -R115.reuse ;  /* 0x0000000e6c987c23 */ /* 0x100fe20008010873 */
[----:B------:R-:W-:Y:S01]  /*5f20*/  FSEL R112, R101, -INF , P2 ;  /* 0xff80000065707808 */ /* 0x000fe20001000000 */
[----:B------:R-:W4:Y:S01]  /*5f30*/  MUFU.TANH R129, R129 ;  /* 0x0000008100817308 */ /* 0x000f220000002400 */
[----:B------:R-:W-:Y:S01]  /*5f40*/  FMNMX.FTZ R99, R100, R99, !PT ;  /* 0x0000006364637209 */ /* 0x000fe20007810000 */
[--C-:B------:R-:W-:Y:S01]  /*5f50*/  FFMA.FTZ R154, R106, UR14, -R115.reuse ;  /* 0x0000000e6a9a7c23 */ /* 0x100fe20008010873 */
[----:B------:R-:W-:Y:S01]  /*5f60*/  ISETP.GT.AND P2, PT, R140, 0x28, PT ;  /* 0x000000288c00780c */ /* 0x000fe20003f44270 */
[--C-:B------:R-:W-:Y:S01]  /*5f70*/  FFMA.FTZ R148, R103, UR14, -R115.reuse ;  /* 0x0000000e67947c23 */ /* 0x100fe20008010873 */
[----:B--2---:R-:W-:Y:S01]  /*5f80*/  FSEL R102, R102, -INF , P3 ;  /* 0xff80000066667808 */ /* 0x004fe20001800000 */
[--C-:B------:R-:W-:Y:S01]  /*5f90*/  FFMA.FTZ R150, R95, UR14, -R115.reuse ;  /* 0x0000000e5f967c23 */ /* 0x100fe20008010873 */
[----:B------:R-:W-:Y:S01]  /*5fa0*/  FMNMX.FTZ R99, R112, R99, !PT ;  /* 0x0000006370637209 */ /* 0x000fe20007810000 */
[----:B------:R-:W2:Y:S01]  /*5fb0*/  MUFU.TANH R114, R114 ;  /* 0x0000007200727308 */ /* 0x000ea20000002400 */
        /* <DEDUP_REMOVED lines=8> */
[----:B-1----:R-:W-:Y:S01]  /*6040*/  FSEL R104, R124, -INF , P3 ;  /* 0xff8000007c687808 */ /* 0x002fe20001800000 */
[--C-:B------:R-:W-:Y:S01]  /*6050*/  FFMA.FTZ R21, R88, UR14, -R115.reuse ;  /* 0x0000000e58157c23 */ /* 0x100fe20008010873 */
[----:B------:R-:W-:Y:S01]  /*6060*/  FMNMX.FTZ R101, R110, R101, !PT ;  /* 0x000000656e657209 */ /* 0x000fe20007810000 */
[--C-:B------:R-:W-:Y:S01]  /*6070*/  FFMA.FTZ R20, R89, UR14, -R115.reuse ;  /* 0x0000000e59147c23 */ /* 0x100fe20008010873 */
[----:B------:R-:W-:Y:S01]  /*6080*/  ISETP.GT.AND P3, PT, R140, 0x31, PT ;  /* 0x000000318c00780c */ /* 0x000fe20003f64270 */
[--C-:B------:R-:W-:Y:S01]  /*6090*/  FFMA.FTZ R88, R91, UR14, -R115.reuse ;  /* 0x0000000e5b587c23 */ /* 0x100fe20008010873 */
[----:B---3--:R-:W-:Y:S01]  /*60a0*/  FSEL R109, R128, -INF , P2 ;  /* 0xff800000806d7808 */ /* 0x008fe20001000000 */
        /* <DEDUP_REMOVED lines=8> */
[----:B------:R-:W3:Y:S01]  /*6130*/  MUFU.TANH R118, R118 ;  /* 0x0000007600767308 */ /* 0x000ee20000002400 */
[----:B------:R-:W-:Y:S01]  /*6140*/  ISETP.GT.AND P3, PT, R140, 0x39, PT ;  /* 0x000000398c00780c */ /* 0x000fe20003f64270 */
[--C-:B------:R-:W-:Y:S01]  /*6150*/  FFMA.FTZ R15, R15, UR14, -R115.reuse ;  /* 0x0000000e0f0f7c23 */ /* 0x100fe20008010873 */
[----:B--2---:R-:W-:Y:S01]  /*6160*/  FSEL R114, R114, -INF , P2 ;  /* 0xff80000072727808 */ /* 0x004fe20001000000 */
[--C-:B------:R-:W-:Y:S01]  /*6170*/  FFMA.FTZ R89, R90, UR14, -R115.reuse ;  /* 0x0000000e5a597c23 */ /* 0x100fe20008010873 */
[----:B------:R-:W-:Y:S01]  /*6180*/  ISETP.GT.AND P2, PT, R140, 0x40, PT ;  /* 0x000000408c00780c */ /* 0x000fe20003f44270 */
[----:B------:R-:W-:Y:S01]  /*6190*/  FFMA.FTZ R91, R92, UR14, -R115 ;  /* 0x0000000e5c5b7c23 */ /* 0x000fe20008010873 */
[----:B0-----:R-:W-:Y:S01]  /*61a0*/  FSEL R117, R117, -INF , P3 ;  /* 0xff80000075757808 */ /* 0x001fe20001800000 */
[----:B------:R0:W-:Y:S01]  /*61b0*/  MUFU.EX2 R99, R126 ;  /* 0x0000007e00637308 */ /* 0x0001e20000000800 */
[----:B------:R-:W-:-:S02]  /*61c0*/  ISETP.GT.AND P3, PT, R140, 0x41, PT ;  /* 0x000000418c00780c */ /* 0x000fc40003f64270 */
[----:B-1----:R-:W-:Y:S02]  /*61d0*/  FSEL R116, R116, -INF , P2 ;  /* 0xff80000074747808 */ /* 0x002fe40001000000 */
[----:B------:R-:W-:-:S03]  /*61e0*/  ISETP.GT.AND P2, PT, R140, 0x48, PT ;  /* 0x000000488c00780c */ /* 0x000fc60003f44270 */
[----:B------:R-:W1:Y:S01]  /*61f0*/  MUFU.TANH R119, R119 ;  /* 0x0000007700777308 */ /* 0x000e620000002400 */
[----:B0-----:R-:W-:Y:S01]  /*6200*/  FFMA.FTZ R126, R107, UR14, -R115 ;  /* 0x0000000e6b7e7c23 */ /* 0x001fe20008010873 */
[----:B------:R-:W-:Y:S02]  /*6210*/  FMNMX.FTZ R107, R108, R101, !PT ;  /* 0x000000656c6b7209 */ /* 0x000fe40007810000 */
[----:B---3--:R-:W-:Y:S02]  /*6220*/  FSEL R118, R118, -INF , P3 ;  /* 0xff80000076767808 */ /* 0x008fe40001800000 */
[----:B------:R-:W-:Y:S02]  /*6230*/  FMNMX.FTZ R124, R114, R107, !PT ;  /* 0x0000006b727c7209 */ /* 0x000fe40007810000 */
[----:B------:R-:W0:Y:S01]  /*6240*/  MUFU.TANH R120, R120 ;  /* 0x0000007800787308 */ /* 0x000e220000002400 */
[----:B------:R-:W-:Y:S02]  /*6250*/  ISETP.GT.AND P3, PT, R140, 0x49, PT ;  /* 0x000000498c00780c */ /* 0x000fe40003f64270 */
[----:B------:R-:W-:-:S04]  /*6260*/  FMNMX.FTZ R107, R117, R124, !PT ;  /* 0x0000007c756b7209 */ /* 0x000fc80007810000 */
[----:B------:R-:W-:Y:S01]  /*6270*/  FMNMX.FTZ R107, R116, R107, !PT ;  /* 0x0000006b746b7209 */ /* 0x000fe20007810000 */
[----:B------:R-:W2:Y:S01]  /*6280*/  MUFU.TANH R121, R121 ;  /* 0x0000007900797308 */ /* 0x000ea20000002400 */
[----:B-1----:R-:W-:Y:S02]  /*6290*/  FSEL R119, R119, -INF , P2 ;  /* 0xff80000077777808 */ /* 0x002fe40001000000 */
[----:B------:R-:W-:Y:S02]  /*62a0*/  FMNMX.FTZ R106, R118, R107, !PT ;  /* 0x0000006b766a7209 */ /* 0x000fe40007810000 */
[----:B------:R-:W-:Y:S02]  /*62b0*/  ISETP.GT.AND P2, PT, R140, 0x50, PT ;  /* 0x000000508c00780c */ /* 0x000fe40003f44270 */
[----:B------:R-:W-:Y:S01]  /*62c0*/  FMNMX.FTZ R107, R119, R106, !PT ;  /* 0x0000006a776b7209 */ /* 0x000fe20007810000 */
[----:B------:R-:W1:Y:S01]  /*62d0*/  MUFU.TANH R122, R122 ;  /* 0x0000007a007a7308 */ /* 0x000e620000002400 */
[----:B0-----:R-:W-:-:S02]  /*62e0*/  FSEL R120, R120, -INF , P3 ;  /* 0xff80000078787808 */ /* 0x001fc40001800000 */
[----:B------:R-:W-:Y:S02]  /*62f0*/  ISETP.GT.AND P3, PT, R140, 0x51, PT ;  /* 0x000000518c00780c */ /* 0x000fe40003f64270 */
[----:B------:R-:W-:-:S03]  /*6300*/  FMNMX.FTZ R106, R120, R107, !PT ;  /* 0x0000006b786a7209 */ /* 0x000fc60007810000 */
[----:B------:R-:W0:Y:S01]  /*6310*/  MUFU.TANH R123, R123 ;  /* 0x0000007b007b7308 */ /* 0x000e220000002400 */
[----:B--2---:R-:W-:Y:S02]  /*6320*/  FSEL R121, R121, -INF , P2 ;  /* 0xff80000079797808 */ /* 0x004fe40001000000 */
[----:B------:R-:W-:Y:S02]  /*6330*/  ISETP.GT.AND P2, PT, R140, 0x58, PT ;  /* 0x000000588c00780c */ /* 0x000fe40003f44270 */
[----:B------:R-:W-:Y:S01]  /*6340*/  FMNMX.FTZ R103, R121, R106, !PT ;  /* 0x0000006a79677209 */ /* 0x000fe20007810000 */
[--C-:B------:R-:W-:Y:S02]  /*6350*/  FFMA.FTZ R106, R96, UR14, -R115.reuse ;  /* 0x0000000e606a7c23 */ /* 0x100fe40008010873 */
[----:B------:R-:W2:Y:S01]  /*6360*/  MUFU.TANH R125, R125 ;  /* 0x0000007d007d7308 */ /* 0x000ea20000002400 */
[----:B-1----:R-:W-:Y:S02]  /*6370*/  FSEL R122, R122, -INF , P3 ;  /* 0xff8000007a7a7808 */ /* 0x002fe40001800000 */
[----:B------:R-:W-:Y:S01]  /*6380*/  ISETP.GT.AND P3, PT, R140, 0x59, PT ;  /* 0x000000598c00780c */ /* 0x000fe20003f64270 */
[----:B------:R-:W-:Y:S01]  /*6390*/  FFMA.FTZ R140, R10, UR14, -R115 ;  /* 0x0000000e0a8c7c23 */ /* 0x000fe20008010873 */
[----:B------:R-:W-:-:S03]  /*63a0*/  FMNMX.FTZ R96, R122, R103, !PT ;  /* 0x000000677a607209 */ /* 0x000fc60007810000 */
[----:B------:R-:W-:Y:S01]  /*63b0*/  MUFU.EX2 R97, R97 ;  /* 0x0000006100617308 */ /* 0x000fe20000000800 */
[----:B0-----:R-:W-:-:S04]  /*63c0*/  FSEL R123, R123, -INF , P2 ;  /* 0xff8000007b7b7808 */ /* 0x001fc80001000000 */
[----:B------:R-:W-:-:S03]  /*63d0*/  FMNMX.FTZ R96, R123, R96, !PT ;  /* 0x000000607b607209 */ /* 0x000fc60007810000 */
[----:B------:R-:W-:Y:S01]  /*63e0*/  MUFU.EX2 R156, R156 ;  /* 0x0000009c009c7308 */ /* 0x000fe20000000800 */
[----:B--2---:R-:W-:-:S04]  /*63f0*/  FSEL R125, R125, -INF , P3 ;  /* 0xff8000007d7d7808 */ /* 0x004fc80001800000 */
[----:B------:R-:W-:-:S03]  /*6400*/  FMNMX.FTZ R96, R125, R96, !PT ;  /* 0x000000607d607209 */ /* 0x000fc60007810000 */
[----:B------:R-:W-:Y:S02]  /*6410*/  MUFU.EX2 R158, R158 ;  /* 0x0000009e009e7308 */ /* 0x000fe40000000800 */
[----:B------:R-:W0:Y:S06]  /*6420*/  SHFL.BFLY PT, R107, R96, 0x2, 0x1f ;  /* 0x0c401f00606b7f89 */ /* 0x000e2c00000e0000 */
[----:B------:R-:W-:Y:S08]  /*6430*/  MUFU.EX2 R152, R152 ;  /* 0x0000009800987308 */ /* 0x000ff00000000800 */
[----:B------:R-:W-:Y:S08]  /*6440*/  MUFU.EX2 R101, R126 ;  /* 0x0000007e00657308 */ /* 0x000ff00000000800 */
[----:B------:R-:W-:Y:S01]  /*6450*/  MUFU.EX2 R154, R154 ;  /* 0x0000009a009a7308 */ /* 0x000fe20000000800 */
[----:B0-----:R-:W-:Y:S01]  /*6460*/  FMNMX.FTZ R0, R96, R107, !PT ;  /* 0x0000006b60007209 */ /* 0x001fe20007810000 */
[----:B------:R-:W-:-:S04]  /*6470*/  FFMA.FTZ R107, R12, UR14, -R115 ;  /* 0x0000000e0c6b7c23 */ /* 0x000fc80008010873 */
[----:B------:R-:W0:Y:S02]  /*6480*/  SHFL.BFLY PT, R127, R0, 0x1, 0x1f ;  /* 0x0c201f00007f7f89 */ /* 0x000e2400000e0000 */
[----:B------:R-:W-:Y:S08]  /*6490*/  MUFU.EX2 R105, R105 ;  /* 0x0000006900697308 */ /* 0x000ff00000000800 */
[----:B------:R-:W-:Y:S08]  /*64a0*/  MUFU.EX2 R148, R148 ;  /* 0x0000009400947308 */ /* 0x000ff00000000800 */
[----:B------:R-:W-:Y:S01]  /*64b0*/  MUFU.EX2 R103, R106 ;  /* 0x0000006a00677308 */ /* 0x000fe20000000800 */
[----:B0-----:R-:W-:-:S07]  /*64c0*/  FMNMX.FTZ R12, R0, R127, !PT ;  /* 0x0000007f000c7209 */ /* 0x001fce0007810000 */
[----:B------:R-:W-:Y:S01]  /*64d0*/  MUFU.EX2 R150, R150 ;  /* 0x0000009600967308 */ /* 0x000fe20000000800 */
[C---:B------:R-:W-:Y:S01]  /*64e0*/  FSETP.NEU.FTZ.AND P2, PT, R12.reuse, -INF , PT ;  /* 0xff8000000c00780b */ /* 0x040fe20003f5d000 */
[----:B------:R-:W-:-:S06]  /*64f0*/  FMUL.FTZ R0, R12, UR14 ;  /* 0x0000000e0c007c20 */ /* 0x000fcc0008410000 */
[----:B------:R-:W-:Y:S01]  /*6500*/  MUFU.EX2 R93, R93 ;  /* 0x0000005d005d7308 */ /* 0x000fe20000000800 */
[----:B------:R-:W-:Y:S02]  /*6510*/  FSEL R115, R0, RZ, P2 ;  /* 0x000000ff00737208 */ /* 0x000fe40001000000 */
[----:B------:R-:W-:-:S03]  /*6520*/  FSEL R0, R12, RZ, P2 ;  /* 0x000000ff0c007208 */ /* 0x000fc60001000000 */
[----:B------:R-:W-:Y:S01]  /*6530*/  FFMA.FTZ R153, R111, UR14, -R115 ;  /* 0x0000000e6f997c23 */ /* 0x000fe20008010873 */
[----:B------:R-:W-:Y:S01]  /*6540*/  FSEL R111, R11, RZ, P1 ;  /* 0x000000ff0b6f7208 */ /* 0x000fe20000800000 */
[----:B------:R-:W-:Y:S01]  /*6550*/  FADD.FTZ R0, -R0, R13 ;  /* 0x0000000d00007221 */ /* 0x000fe20000010100 */
[--C-:B------:R-:W-:Y:S01]  /*6560*/  FFMA.FTZ R157, R136, UR14, -R115.reuse ;  /* 0x0000000e889d7c23 */ /* 0x100fe20008010873 */
[--C-:B------:R-:W-:Y:S01]  /*6570*/  FFMA.FTZ R90, R137, UR14, -R115.reuse ;  /* 0x0000000e895a7c23 */ /* 0x100fe20008010873 */
[--C-:B------:R-:W-:Y:S01]  /*6580*/  FFMA.FTZ R159, R139, UR14, -R115.reuse ;  /* 0x0000000e8b9f7c23 */ /* 0x100fe20008010873 */
[----:B------:R-:W-:Y:S01]  /*6590*/  FADD.FTZ R111, -R111, R14 ;  /* 0x0000000e6f6f7221 */ /* 0x000fe20000010100 */
[----:B------:R-:W-:Y:S01]  /*65a0*/  FMUL.FTZ R0, R0, UR14 ;  /* 0x0000000e00007c20 */ /* 0x000fe20008410000 */
[--C-:B------:R-:W-:Y:S01]  /*65b0*/  FFMA.FTZ R92, R138, UR14, -R115.reuse ;  /* 0x0000000e8a5c7c23 */ /* 0x100fe20008010873 */
[----:B------:R-:W-:Y:S01]  /*65c0*/  MUFU.EX2 R157, R157 ;  /* 0x0000009d009d7308 */ /* 0x000fe20000000800 */
[----:B------:R-:W-:Y:S01]  /*65d0*/  FMUL.FTZ R111, R111, UR14 ;  /* 0x0000000e6f6f7c20 */ /* 0x000fe20008410000 */
[--C-:B------:R-:W-:Y:S01]  /*65e0*/  FFMA.FTZ R94, R98, UR14, -R115.reuse ;  /* 0x0000000e625e7c23 */ /* 0x100fe20008010873 */
[--C-:B------:R-:W-:Y:S01]  /*65f0*/  FFMA.FTZ R155, R113, UR14, -R115.reuse ;  /* 0x0000000e719b7c23 */ /* 0x100fe20008010873 */
[--C-:B------:R-:W-:Y:S01]  /*6600*/  FFMA.FTZ R96, R100, UR14, -R115.reuse ;  /* 0x0000000e64607c23 */ /* 0x100fe20008010873 */
[--C-:B------:R-:W-:Y:S01]  /*6610*/  FFMA.FTZ R14, R104, UR14, -R115.reuse ;  /* 0x0000000e680e7c23 */ /* 0x100fe20008010873 */
[--C-:B------:R-:W-:Y:S01]  /*6620*/  FFMA.FTZ R149, R112, UR14, -R115.reuse ;  /* 0x0000000e70957c23 */ /* 0x100fe20008010873 */
[--C-:B------:R-:W-:Y:S01]  /*6630*/  FFMA.FTZ R98, R102, UR14, -R115.reuse ;  /* 0x0000000e66627c23 */ /* 0x100fe20008010873 */
[----:B------:R-:W0:Y:S01]  /*6640*/  MUFU.EX2 R10, R111 ;  /* 0x0000006f000a7308 */ /* 0x000e220000000800 */
[--C-:B------:R-:W-:Y:S01]  /*6650*/  FFMA.FTZ R151, R110, UR14, -R115.reuse ;  /* 0x0000000e6e977c23 */ /* 0x100fe20008010873 */
        /* <DEDUP_REMOVED lines=9> */
[----:B------:R-:W-:-:S05]  /*66f0*/  FFMA.FTZ R123, R123, UR14, -R115 ;  /* 0x0000000e7b7b7c23 */ /* 0x000fca0008010873 */
        /* <DEDUP_REMOVED lines=8> */
[----:B------:R-:W-:-:S04]  /*6780*/  FADD.FTZ R13, R99, R104 ;  /* 0x00000068630d7221 */ /* 0x000fc80000010000 */
[----:B------:R-:W-:Y:S02]  /*6790*/  FADD.FTZ R104, R152, R13 ;  /* 0x0000000d98687221 */ /* 0x000fe40000010000 */
[----:B------:R-:W2:Y:S01]  /*67a0*/  MUFU.EX2 R153, R153 ;  /* 0x0000009900997308 */ /* 0x000ea20000000800 */
[----:B0-----:R-:W-:Y:S01]  /*67b0*/  FADD.FTZ R9, R159, R8 ;  /* 0x000000089f097221 */ /* 0x001fe20000010000 */
[----:B------:R-:W-:Y:S01]  /*67c0*/  FADD.FTZ R13, R101, R104 ;  /* 0x00000068650d7221 */ /* 0x000fe20000010000 */
[----:B------:R-:W-:-:S03]  /*67d0*/  FFMA.FTZ R104, R118, UR14, -R115 ;  /* 0x0000000e76687c23 */ /* 0x000fc60008010873 */
[----:B------:R-:W-:Y:S02]  /*67e0*/  FADD.FTZ R106, R154, R13 ;  /* 0x0000000d9a6a7221 */ /* 0x000fe40000010000 */
[----:B------:R-:W0:Y:S01]  /*67f0*/  MUFU.EX2 R94, R94 ;  /* 0x0000005e005e7308 */ /* 0x000e220000000800 */
[----:B-1----:R-:W-:Y:S01]  /*6800*/  FADD.FTZ R8, R92, R9 ;  /* 0x000000095c087221 */ /* 0x002fe20000010000 */
[----:B------:R-:W-:-:S04]  /*6810*/  FADD.FTZ R13, R105, R106 ;  /* 0x0000006a690d7221 */ /* 0x000fc80000010000 */
[----:B------:R-:W-:Y:S02]  /*6820*/  FADD.FTZ R106, R148, R13 ;  /* 0x0000000d946a7221 */ /* 0x000fe40000010000 */
[----:B------:R-:W1:Y:S01]  /*6830*/  MUFU.EX2 R155, R155 ;  /* 0x0000009b009b7308 */ /* 0x000e620000000800 */
[----:B--2---:R-:W-:Y:S01]  /*6840*/  FADD.FTZ R9, R153, R8 ;  /* 0x0000000899097221 */ /* 0x004fe20000010000 */
[----:B------:R-:W-:Y:S01]  /*6850*/  FADD.FTZ R13, R103, R106 ;  /* 0x0000006a670d7221 */ /* 0x000fe20000010000 */
[--C-:B------:R-:W-:Y:S01]  /*6860*/  FFMA.FTZ R106, R120, UR14, -R115.reuse ;  /* 0x0000000e786a7c23 */ /* 0x100fe20008010873 */
[----:B------:R-:W-:Y:S02]  /*6870*/  FFMA.FTZ R115, R125, UR14, -R115 ;  /* 0x0000000e7d737c23 */ /* 0x000fe40008010873 */
        /* <DEDUP_REMOVED lines=64> */
.L_x_2395:
[----:B------:R-:W0:Y:S01]  /*6c80*/  S2UR UR5, SR_CgaCtaId ;  /* 0x00000000000579c3 */ /* 0x000e220000008800 */
[----:B------:R-:W-:Y:S01]  /*6c90*/  UISETP.GT.AND UP0, UPT, UR4, UR10, UPT ;  /* 0x0000000a0400728c */ /* 0x000fe2000bf04270 */
[----:B------:R-:W-:Y:S01]  /*6ca0*/  F2FP.F16.F32.PACK_AB R151, R14, R151 ;  /* 0x000000970e97723e */ /* 0x000fe200000000ff */
[----:B------:R-:W-:Y:S01]  /*6cb0*/  UIADD3 UR9, UR9, 0x2a860, URZ ;  /* 0x0002a86009097890 */ /* 0x000fe2000fffe03f */
[----:B------:R-:W-:Y:S01]  /*6cc0*/  F2FP.F16.F32.PACK_AB R156, R156, R97 ;  /* 0x000000619c9c723e */ /* 0x000fe200000000ff */
[----:B------:R-:W-:Y:S01]  /*6cd0*/  UIADD3 UR4, UR4, -0x1, URZ ;  /* 0xffffffff04047890 */ /* 0x000fe2000fffe03f */
[----:B------:R-:W-:Y:S01]  /*6ce0*/  F2FP.F16.F32.PACK_AB R157, R90, R157 ;  /* 0x0000009d5a9d723e */ /* 0x000fe200000000ff */
[----:B------:R-:W-:Y:S01]  /*6cf0*/  UMOV UR6, UR39 ;  /* 0x0000002700067c82 */ /* 0x000fe20008000000 */
[----:B------:R-:W-:Y:S01]  /*6d00*/  PLOP3.LUT P1, PT, PT, PT, UP0, 0x80, 0x0 ;  /* 0x000000000000781c */ /* 0x000fe20003f2f008 */
        /* <DEDUP_REMOVED lines=27> */
.L_x_2385:
[----:B------:R-:W-:-:S06]  /*6ec0*/  UISETP.GE.AND UP0, UPT, UR4, UR60, UPT ;  /* 0x0000003c0400728c */ /* 0x000fcc000bf06270 */
[----:B------:R-:W-:-:S13]  /*6ed0*/  PLOP3.LUT P1, PT, PT, PT, UP0, 0x80, 0x0 ;  /* 0x000000000000781c */ /* 0x000fda0003f2f008 */
[----:B------:R-:W-:Y:S05]  /*6ee0*/  @!P1 BRA `(.L_x_2397) ;  /* 0x0000002000c09947 */ /* 0x000fea0003800000 */
[----:B------:R-:W-:Y:S01]  /*6ef0*/  IMAD.MOV.U32 R13, RZ, RZ, R12 ;  /* 0x000000ffff0d7224 */ /* 0x000fe200078e000c */
[----:B------:R-:W-:Y:S01]  /*6f00*/  UMOV UR5, UR38 ;  /* 0x0000002600057c82 */ /* 0x000fe20008000000 */
[----:B------:R-:W-:Y:S01]  /*6f10*/  IMAD.MOV.U32 R14, RZ, RZ, R11 ;  /* 0x000000ffff0e7224 */ /* 0x000fe200078e000b */
[----:B------:R-:W-:Y:S01]  /*6f20*/  UMOV UR6, UR39 ;  /* 0x0000002700067c82 */ /* 0x000fe20008000000 */
[----:B------:R-:W-:Y:S01]  /*6f30*/  ULDC UR7, c[0x0][0x9d8] ;  /* 0x0002760000077ab9 */ /* 0x000fe20000000800 */
[----:B------:R-:W-:-:S05]  /*6f40*/  ULDC UR10, c[0x0][0x988] ;  /* 0x00026200000a7ab9 */ /* 0x000fca0000000800 */
.L_x_2408:
[----:B------:R-:W-:-:S04]  /*6f50*/  UIADD3 UR9, UR6, 0x1, URZ ;  /* 0x0000000106097890 */ /* 0x000fc8000fffe03f */
[----:B------:R-:W-:-:S04]  /*6f60*/  UISETP.NE.AND UP0, UPT, UR9, 0x2, UPT ;  /* 0x000000020900788c */ /* 0x000fc8000bf05270 */
[----:B------:R-:W-:Y:S02]  /*6f70*/  USEL UR9, UR9, URZ, UP0 ;  /* 0x0000003f09097287 */ /* 0x000fe40008000000 */
[----:B------:R-:W-:-:S04]  /*6f80*/  USEL UR38, URZ, 0x1, UP0 ;  /* 0x000000013f267887 */ /* 0x000fc80008000000 */
[----:B------:R-:W-:Y:S01]  /*6f90*/  ULOP3.LUT UR38, UR5, UR38, URZ, 0x3c, !UPT ;  /* 0x0000002605267292 */ /* 0x000fe2000f8e3c3f */
[----:B------:R-:W-:Y:S01]  /*6fa0*/  UMOV UR39, UR9 ;  /* 0x0000000900277c82 */ /* 0x000fe20008000000 */
[----:B------:R-:W-:Y:S10]  /*6fb0*/  @!P0 BRA `(.L_x_2398) ;  /* 0x0000000000048947 */ /* 0x000ff40003800000 */
[----:B------:R-:W-:Y:S01]  /*6fc0*/  BPT.TRAP 0x1 ;  /* 0x000000040000795c */ /* 0x000fe20000300000 */
.L_x_2398:
[----:B------:R-:W-:Y:S01]  /*6fd0*/  ULEA UR8, UR39, UR40, 0x3 ;  /* 0x0000002827087291 */ /* 0x000fe2000f8e183f */
[----:B------:R-:W-:-:S05]  /*6fe0*/  IMAD.U32 R11, RZ, RZ, UR38 ;  /* 0x00000026ff0b7e24 */ /* 0x000fca000f8e00ff */
[----:B------:R-:W-:-:S04]  /*6ff0*/  SHF.L.U32 R11, R11, 0x1f, RZ ;  /* 0x0000001f0b0b7819 */ /* 0x000fc800000006ff */
[----:B------:R0:W1:Y:S01]  /*7000*/  SYNCS.PHASECHK.TRANS64.TRYWAIT P1, [UR8+0x2a830], R11 ;  /* 0x02a8300bff0075a7 */ /* 0x0000620008020148 */
[----:B------:R-:W-:Y:S05]  /*7010*/  @!P0 BRA `(.L_x_2399) ;  /* 0x0000000000048947 */ /* 0x000fea0003800000 */
[----:B------:R-:W-:Y:S01]  /*7020*/  BPT.TRAP 0x1 ;  /* 0x000000040000795c */ /* 0x000fe20000300000 */
.L_x_2399:
[----:B-1----:R-:W-:Y:S05]  /*7030*/  @P1 BRA `(.L_x_2400) ;  /* 0x0000000000081947 */ /* 0x002fea0003800000 */
[----:B------:R-:W1:Y:S02]  /*7040*/  SYNCS.PHASECHK.TRANS64.TRYWAIT P1, [UR8+0x2a830], R11 ;  /* 0x02a8300bff0075a7 */ /* 0x000e640008020148 */
[----:B-1----:R-:W-:Y:S05]  /*7050*/  @!P1 BRA `(.L_x_2401) ;  /* 0x000000c000e49947 */ /* 0x002fea0003800000 */
.L_x_2400:
        /* <DEDUP_REMOVED lines=143> */
.L_x_2402:
[----:B------:R-:W-:Y:S01]  /*7950*/  ULEA UR8, UR6, UR40, 0x3 ;  /* 0x0000002806087291 */ /* 0x000fe2000f8e183f */
[----:B------:R-:W-:-:S04]  /*7960*/  MOV R0, UR5 ;  /* 0x0000000500007c02 */ /* 0x000fc80008000f00 */
[----:B------:R-:W-:-:S04]  /*7970*/  SHF.L.U32 R0, R0, 0x1f, RZ ;  /* 0x0000001f00007819 */ /* 0x000fc800000006ff */
[----:B------:R2:W3:Y:S01]  /*7980*/  SYNCS.PHASECHK.TRANS64.TRYWAIT P1, [UR8+0x2a850], R0 ;  /* 0x02a85000ff0075a7 */ /* 0x0004e20008020148 */
[----:B------:R-:W-:Y:S05]  /*7990*/  @!P0 BRA `(.L_x_2403) ;  /* 0x0000000000048947 */ /* 0x000fea0003800000 */
[----:B------:R-:W-:Y:S01]  /*79a0*/  BPT.TRAP 0x1 ;  /* 0x000000040000795c */ /* 0x000fe20000300000 */
.L_x_2403:
[----:B---3--:R-:W-:Y:S05]  /*79b0*/  @P1 BRA `(.L_x_2404) ;  /* 0x0000000000081947 */ /* 0x008fea0003800000 */
[----:B------:R-:W3:Y:S02]  /*79c0*/  SYNCS.PHASECHK.TRANS64.TRYWAIT P1, [UR8+0x2a850], R0 ;  /* 0x02a85000ff0075a7 */ /* 0x000ee40008020148 */
[----:B---3--:R-:W-:Y:S05]  /*79d0*/  @!P1 BRA `(.L_x_2405) ;  /* 0x000000b8009c9947 */ /* 0x008fea0003800000 */
.L_x_2404:
        /* <DEDUP_REMOVED lines=37> */
.L_x_2406:
        /* <DEDUP_REMOVED lines=58> */
[----:B------:R-:W-:Y:S01]  /*7fd0*/  UMOV UR14, UR10 ;  /* 0x0000000a000e7c82 */ /* 0x000fe20008000000 */
[----:B------:R-:W1:Y:S01]  /*7fe0*/  S2UR UR6, SR_CgaCtaId ;  /* 0x00000000000679c3 */ /* 0x000e620000008800 */
[----:B------:R-:W-:-:S02]  /*7ff0*/  ULEA UR5, UR9, UR40, 0x3 ;  /* 0x0000002809057291 */ /* 0x000fc4000f8e183f */
[----:B------:R-:W3:Y:S01]  /*8000*/  MUFU.TANH R88, R88 ;  /* 0x0000005800587308 */ /* 0x000ee20000002400 */
[----:B--2---:R-:W-:Y:S01]  /*8010*/  FMNMX.FTZ R11, R21, R0, !PT ;  /* 0x00000000150b7209 */ /* 0x004fe20007810000 */
[----:B------:R-:W-:-:S06]  /*8020*/  UIADD3 UR5, UR5, 0x2a840, URZ ;  /* 0x0002a84005057890 */ /* 0x000fcc000fffe03f */
[----:B------:R-:W2:Y:S01]  /*8030*/  MUFU.TANH R140, R140 ;  /* 0x0000008c008c7308 */ /* 0x000ea20000002400 */
[----:B0-----:R-:W-:-:S07]  /*8040*/  FMNMX.FTZ R111, R139, R10, !PT ;  /* 0x0000000a8b6f7209 */ /* 0x001fce0007810000 */
[----:B------:R-:W0:Y:S01]  /*8050*/  MUFU.TANH R89, R89 ;  /* 0x0000005900597308 */ /* 0x000e220000002400 */
[----:B---3--:R-:W-:Y:S01]  /*8060*/  FMNMX.FTZ R0, R88, R11, !PT ;  /* 0x0000000b58007209 */ /* 0x008fe20007810000 */
[----:B-1----:R-:W-:-:S06]  /*8070*/  UPRMT UR5, UR6, 0x654, UR5 ;  /* 0x0000065406057896 */ /* 0x002fcc0008000005 */
[----:B------:R-:W1:Y:S01]  /*8080*/  MUFU.TANH R141, R141 ;  /* 0x0000008d008d7308 */ /* 0x000e620000002400 */
[----:B--2---:R-:W-:Y:S02]  /*8090*/  FMNMX.FTZ R10, R140, R111, !PT ;  /* 0x0000006f8c0a7209 */ /* 0x004fe40007810000 */
        /* <DEDUP_REMOVED lines=25> */
[----:B------:R-:W-:-:S06]  /*8230*/  FMUL.FTZ R111, R131, UR7 ;  /* 0x00000007836f7c20 */ /* 0x000fcc0008410000 */
        /* <DEDUP_REMOVED lines=31> */
[----:B0-----:R-:W-:Y:S01]  /*8430*/  FMNMX.FTZ R10, R116, R121, !PT ;  /* 0x00000079740a7209 */ /* 0x001fe20007810000 */
[----:B------:R-:W-:-:S06]  /*8440*/  FMUL.FTZ R121, R135, UR7 ;  /* 0x0000000787797c20 */ /* 0x000fcc0008410000 */
        /* <DEDUP_REMOVED lines=20> */
[----:B---3--:R-:W-:-:S05]  /*8590*/  FMNMX.FTZ R10, R121, R10, !PT ;  /* 0x0000000a790a7209 */ /* 0x008fca0007810000 */
[----:B------:R-:W0:Y:S01]  /*85a0*/  SHFL.BFLY PT, R125, R10, 0x2, 0x1f ;  /* 0x0c401f000a7d7f89 */ /* 0x000e2200000e0000 */
[----:B--2---:R-:W-:-:S05]  /*85b0*/  FMNMX.FTZ R124, R0, R11, !PT ;  /* 0x0000000b007c7209 */ /* 0x004fca0007810000 */
[----:B------:R-:W1:Y:S01]  /*85c0*/  SHFL.BFLY PT, R11, R124, 0x1, 0x1f ;  /* 0x0c201f007c0b7f89 */ /* 0x000e6200000e0000 */
[----:B0-----:R-:W-:-:S05]  /*85d0*/  FMNMX.FTZ R125, R10, R125, !PT ;  /* 0x0000007d0a7d7209 */ /* 0x001fca0007810000 */
[----:B------:R-:W0:Y:S01]  /*85e0*/  SHFL.BFLY PT, R12, R125, 0x1, 0x1f ;  /* 0x0c201f007d0c7f89 */ /* 0x000e2200000e0000 */
[----:B-1----:R-:W-:-:S05]  /*85f0*/  FMNMX.FTZ R11, R124, R11, !PT ;  /* 0x0000000b7c0b7209 */ /* 0x002fca0007810000 */
[C---:B------:R-:W-:Y:S01]  /*8600*/  FADD.FTZ R14, -R11.reuse, R14 ;  /* 0x0000000e0b0e7221 */ /* 0x040fe20000010100 */
[----:B------:R-:W-:-:S03]  /*8610*/  FMUL.FTZ R126, R11, UR14 ;  /* 0x0000000e0b7e7c20 */ /* 0x000fc60008410000 */
[----:B------:R-:W-:Y:S01]  /*8620*/  FMUL.FTZ R14, R14, UR14 ;  /* 0x0000000e0e0e7c20 */ /* 0x000fe20008410000 */
[--C-:B------:R-:W-:Y:S01]  /*8630*/  FFMA.FTZ R156, R136, UR14, -R126.reuse ;  /* 0x0000000e889c7c23 */ /* 0x100fe2000801087e */
[--C-:B------:R-:W-:Y:S01]  /*8640*/  FFMA.FTZ R158, R138, UR14, -R126.reuse ;  /* 0x0000000e8a9e7c23 */ /* 0x100fe2000801087e */
[--C-:B------:R-:W-:Y:S01]  /*8650*/  FFMA.FTZ R152, R140, UR14, -R126.reuse ;  /* 0x0000000e8c987c23 */ /* 0x100fe2000801087e */
[----:B------:R1:W-:Y:S01]  /*8660*/  MUFU.EX2 R10, R14 ;  /* 0x0000000e000a7308 */ /* 0x0003e20000000800 */
[--C-:B------:R-:W-:Y:S01]  /*8670*/  FFMA.FTZ R127, R141, UR14, -R126.reuse ;  /* 0x0000000e8d7f7c23 */ /* 0x100fe2000801087e */
        /* <DEDUP_REMOVED lines=8> */
[----:B0-----:R-:W-:Y:S01]  /*8700*/  FMNMX.FTZ R12, R125, R12, !PT ;  /* 0x0000000c7d0c7209 */ /* 0x001fe20007810000 */
[--C-:B------:R-:W-:Y:S01]  /*8710*/  FFMA.FTZ R125, R139, UR14, -R126.reuse ;  /* 0x0000000e8b7d7c23 */ /* 0x100fe2000801087e */
[--C-:B------:R-:W-:Y:S01]  /*8720*/  FFMA.FTZ R109, R109, UR14, -R126.reuse ;  /* 0x0000000e6d6d7c23 */ /* 0x100fe2000801087e */
[--C-:B------:R-:W-:Y:S01]  /*8730*/  FFMA.FTZ R146, R112, UR14, -R126.reuse ;  /* 0x0000000e70927c23 */ /* 0x100fe2000801087e */
[--C-:B------:R-:W-:Y:S01]  /*8740*/  FFMA.FTZ R113, R113, UR14, -R126.reuse ;  /* 0x0000000e71717c23 */ /* 0x100fe2000801087e */
[C---:B------:R-:W-:Y:S01]  /*8750*/  FADD.FTZ R0, -R12.reuse, R13 ;  /* 0x0000000d0c007221 */ /* 0x040fe20000010100 */
[----:B-1----:R-:W-:Y:S01]  /*8760*/  FMUL.FTZ R14, R12, UR14 ;  /* 0x0000000e0c0e7c20 */ /* 0x002fe20008410000 */
[----:B------:R-:W-:Y:S01]  /*8770*/  FFMA.FTZ R13, R137, UR14, -R126 ;  /* 0x0000000e890d7c23 */ /* 0x000fe2000801087e */
        /* <DEDUP_REMOVED lines=19> */
[----:B------:R-:W-:Y:S01]  /*88b0*/  FFMA.FTZ R100, R100, UR14, -R14 ;  /* 0x0000000e64647c23 */ /* 0x000fe2000801080e */
[----:B------:R-:W-:Y:S01]  /*88c0*/  FFMA.FTZ R140, R114, UR14, -R126 ;  /* 0x0000000e728c7c23 */ /* 0x000fe2000801087e */
[----:B------:R-:W-:Y:S01]  /*88d0*/  FFMA.FTZ R141, R101, UR14, -R14 ;  /* 0x0000000e658d7c23 */ /* 0x000fe2000801080e */
[----:B------:R-:W-:Y:S01]  /*88e0*/  FFMA.FTZ R115, R115, UR14, -R126 ;  /* 0x0000000e73737c23 */ /* 0x000fe2000801087e */
[----:B------:R-:W-:Y:S01]  /*88f0*/  FFMA.FTZ R102, R102, UR14, -R14 ;  /* 0x0000000e66667c23 */ /* 0x000fe2000801080e */
[----:B------:R-:W1:Y:S01]  /*8900*/  MUFU.EX2 R157, R157 ;  /* 0x0000009d009d7308 */ /* 0x000e620000000800 */
[----:B0-----:R-:W-:Y:S01]  /*8910*/  FFMA.FTZ R9, R10, R9, R13 ;  /* 0x000000090a097223 */ /* 0x001fe2000001000d */
[----:B------:R-:W-:Y:S01]  /*8920*/  FFMA.FTZ R142, R116, UR14, -R126 ;  /* 0x0000000e748e7c23 */ /* 0x000fe2000801087e */
[----:B------:R-:W-:Y:S01]  /*8930*/  FFMA.FTZ R143, R103, UR14, -R14 ;  /* 0x0000000e678f7c23 */ /* 0x000fe2000801080e */
[----:B------:R-:W-:Y:S01]  /*8940*/  FFMA.FTZ R117, R117, UR14, -R126 ;  /* 0x0000000e75757c23 */ /* 0x000fe2000801087e */
[----:B------:R-:W-:Y:S01]  /*8950*/  FADD.FTZ R9, R156, R9 ;  /* 0x000000099c097221 */ /* 0x000fe20000010000 */
[----:B------:R-:W-:Y:S01]  /*8960*/  FFMA.FTZ R104, R104, UR14, -R14 ;  /* 0x0000000e68687c23 */ /* 0x000fe2000801080e */
[----:B------:R-:W-:Y:S01]  /*8970*/  FFMA.FTZ R136, R118, UR14, -R126 ;  /* 0x0000000e76887c23 */ /* 0x000fe2000801087e */
[----:B------:R-:W0:Y:S01]  /*8980*/  MUFU.EX2 R20, R20 ;  /* 0x0000001400147308 */ /* 0x000e220000000800 */
[----:B------:R-:W-:Y:S01]  /*8990*/  FADD.FTZ R106, R158, R9 ;  /* 0x000000099e6a7221 */ /* 0x000fe20000010000 */
[----:B------:R-:W-:Y:S01]  /*89a0*/  FFMA.FTZ R110, R110, UR14, -R14 ;  /* 0x0000000e6e6e7c23 */ /* 0x000fe2000801080e */
[----:B------:R-:W-:Y:S01]  /*89b0*/  FFMA.FTZ R119, R119, UR14, -R126 ;  /* 0x0000000e77777c23 */ /* 0x000fe2000801087e */
[----:B------:R-:W-:Y:S01]  /*89c0*/  FFMA.FTZ R111, R111, UR14, -R14 ;  /* 0x0000000e6f6f7c23 */ /* 0x000fe2000801080e */
[----:B------:R-:W-:Y:S01]  /*89d0*/  FFMA.FTZ R138, R122, UR14, -R126 ;  /* 0x0000000e7a8a7c23 */ /* 0x000fe2000801087e */
[----:B------:R-:W-:Y:S01]  /*89e0*/  FFMA.FTZ R120, R120, UR14, -R14 ;  /* 0x0000000e78787c23 */ /* 0x000fe2000801080e */
[----:B------:R-:W-:Y:S01]  /*89f0*/  FFMA.FTZ R123, R123, UR14, -R126 ;  /* 0x0000000e7b7b7c23 */ /* 0x000fe2000801087e */
[----:B------:R-:W2:Y:S01]  /*8a00*/  MUFU.EX2 R159, R159 ;  /* 0x0000009f009f7308 */ /* 0x000ea20000000800 */
[----:B-1----:R-:W-:Y:S01]  /*8a10*/  FFMA.FTZ R15, R0, R8, R157 ;  /* 0x00000008000f7223 */ /* 0x002fe2000001009d */
[----:B------:R-:W-:-:S06]  /*8a20*/  FFMA.FTZ R14, R121, UR14, -R14 ;  /* 0x0000000e790e7c23 */ /* 0x000fcc000801080e */
        /* <DEDUP_REMOVED lines=88> */
.L_x_2407:
        /* <DEDUP_REMOVED lines=36> */
.L_x_2397:
        /* <DEDUP_REMOVED lines=67> */
.L_x_2409:
[----:B------:R-:W-:Y:S01]  /*9620*/  ULEA UR5, UR39, UR40, 0x3 ;  /* 0x0000002827057291 */ /* 0x000fe2000f8e183f */
[----:B------:R-:W-:-:S05]  /*9630*/  IMAD.U32 R0, RZ, RZ, UR38 ;  /* 0x00000026ff007e24 */ /* 0x000fca000f8e00ff */
[----:B------:R-:W-:-:S04]  /*9640*/  SHF.L.U32 R0, R0, 0x1f, RZ ;  /* 0x0000001f00007819 */ /* 0x000fc800000006ff */
[----:B------:R0:W1:Y:S01]  /*9650*/  SYNCS.PHASECHK.TRANS64.TRYWAIT P1, [UR5+0x2a850], R0 ;  /* 0x02a85000ff0075a7 */ /* 0x0000620008020145 */
[----:B------:R-:W-:Y:S05]  /*9660*/  @!P0 BRA `(.L_x_2410) ;  /* 0x0000000000048947 */ /* 0x000fea0003800000 */
[----:B------:R-:W-:Y:S01]  /*9670*/  BPT.TRAP 0x1 ;  /* 0x000000040000795c */ /* 0x000fe20000300000 */
.L_x_2410:
[----:B-1----:R-:W-:Y:S05]  /*9680*/  @P1 BRA `(.L_x_2411) ;  /* 0x0000000000081947 */ /* 0x002fea0003800000 */
[----:B------:R-:W1:Y:S02]  /*9690*/  SYNCS.PHASECHK.TRANS64.TRYWAIT P1, [UR5+0x2a850], R0 ;  /* 0x02a85000ff0075a7 */ /* 0x000e640008020145 */
[----:B-1----:R-:W-:Y:S05]  /*96a0*/  @!P1 BRA `(.L_x_2412) ;  /* 0x0000009c00809947 */ /* 0x002fea0003800000 */
.L_x_2411:
[----:B------:R-:W-:Y:S01]  /*96b0*/  UIADD3 UR40, UR40, 0x400, URZ ;  /* 0x0000040028287890 */ /* 0x000fe2000fffe03f */
[----:B------:R-:W-:Y:S01]  /*96c0*/  WARPGROUP.ARRIVE ;  /* 0x00000000000079c5 */ /* 0x000fe20000000000 */
[----:B------:R-:W-:Y:S01]  /*96d0*/  UMOV UR7, 0x40000040 ;  /* 0x4000004000077882 */ /* 0x000fe20000000000 */
[----:B01----:R-:W0:Y:S01]  /*96e0*/  SHFL.BFLY PT, R0, R9, 0x2, 0x1f ;  /* 0x0c401f0009007f89 */ /* 0x003e2200000e0000 */
[----:B------:R-:W-:Y:S01]  /*96f0*/  USHF.R.U32.HI UR40, URZ, 0x4, UR40 ;  /* 0x000000043f287899 */ /* 0x000fe20008011628 */
[----:B------:R-:W-:Y:S02]  /*9700*/  IMAD.U32 R7, RZ, RZ, UR14 ;  /* 0x0000000eff077e24 */ /* 0x000fe4000f8e00ff */
[----:B------:R-:W1:Y:S01]  /*9710*/  SHFL.BFLY PT, R3, R8, 0x2, 0x1f ;  /* 0x0c401f0008037f89 */ /* 0x000e6200000e0000 */
[----:B------:R-:W-:Y:S01]  /*9720*/  ULOP3.LUT UR40, UR40, 0x3fff, URZ, 0xc0, !UPT ;  /* 0x00003fff28287892 */ /* 0x000fe2000f8ec03f */
[----:B------:R-:W-:-:S03]  /*9730*/  IMAD.MOV.U32 R96, RZ, RZ, -0x800000 ;  /* 0xff800000ff607424 */ /* 0x000fc600078e00ff */
[----:B------:R-:W-:-:S04]  /*9740*/  ULOP3.LUT UR4, UR40, 0x3000000, URZ, 0xfc, !UPT ;  /* 0x0300000028047892 */ /* 0x000fc8000f8efc3f */
[----:B------:R-:W-:-:S07]  /*9750*/  UIMAD UR4, UR39, 0x600, UR4 ;  /* 0x00000600270478a4 */ /* 0x000fce000f8e0204 */
[----:B------:R-:W-:Y:S02]  /*9760*/  UMOV UR6, UR4 ;  /* 0x0000000400067c82 */ /* 0x000fe40008000000 */
[----:B------:R-:W-:Y:S01]  /*9770*/  HGMMA.64x128x16.F32 R24, R156, gdesc[UR4].tnspB, R24, gsb0 ;  /* 0x41e000049c187df0 */ /* 0x000fe20008000818 */
[----:B------:R-:W-:Y:S01]  /*9780*/  UIADD3 UR6, UR4, 0x80, URZ ;  /* 0x0000008004067890 */ /* 0x000fe2000fffe03f */
[----:B0-----:R-:W-:Y:S01]  /*9790*/  FADD.FTZ R0, R0, R9 ;  /* 0x0000000900007221 */ /* 0x001fe20000010000 */
[----:B------:R-:W-:Y:S01]  /*97a0*/  UMOV UR7, 0x40000040 ;  /* 0x4000004000077882 */ /* 0x000fe20000000000 */
[----:B-1----:R-:W-:Y:S01]  /*97b0*/  FADD.FTZ R2, R3, R8 ;  /* 0x0000000803027221 */ /* 0x002fe20000010000 */
[----:B------:R-:W-:Y:S02]  /*97c0*/  IMAD.U32 R8, RZ, RZ, UR14 ;  /* 0x0000000eff087e24 */ /* 0x000fe4000f8e00ff */
[----:B------:R-:W0:Y:S04]  /*97d0*/  SHFL.BFLY PT, R3, R0, 0x1, 0x1f ;  /* 0x0c201f0000037f89 */ /* 0x000e2800000e0000 */
[----:B------:R-:W1:Y:S01]  /*97e0*/  SHFL.BFLY PT, R5, R2, 0x1, 0x1f ;  /* 0x0c201f0002057f89 */ /* 0x000e6200000e0000 */
[----:B0-----:R-:W-:Y:S01]  /*97f0*/  FADD.FTZ R10, R0, R3 ;  /* 0x00000003000a7221 */ /* 0x001fe20000010000 */
[----:B------:R-:W-:-:S02]  /*9800*/  IMAD.MOV.U32 R0, RZ, RZ, -0x800000 ;  /* 0xff800000ff007424 */ /* 0x000fc400078e00ff */
[----:B-1----:R-:W-:Y:S02]  /*9810*/  FADD.FTZ R13, R2, R5 ;  /* 0x00000005020d7221 */ /* 0x002fe40000010000 */
[----:B------:R-:W-:Y:S02]  /*9820*/  FSETP.NE.FTZ.AND P1, PT, R10, RZ, PT ;  /* 0x000000ff0a00720b */ /* 0x000fe40003f35000 */
[----:B------:R-:W-:Y:S02]  /*9830*/  CS2R R4, SRZ ;  /* 0x0000000000047805 */ /* 0x000fe4000001ff00 */
        /* <DEDUP_REMOVED lines=35> */
[----:B0-23--:R-:W-:Y:S05]  /*9a70*/  @!P0 BRA `(.L_x_2413) ;  /* 0x0000000000048947 */ /* 0x00dfea0003800000 */
[----:B------:R-:W-:Y:S01]  /*9a80*/  BPT.TRAP 0x1 ;  /* 0x000000040000795c */ /* 0x000fe20000300000 */
.L_x_2413:
        /* <DEDUP_REMOVED lines=18> */
[-C--:B------:R-:W-:Y:S01]  /*9bb0*/  FMUL.FTZ R49, R49, R4.reuse ;  /* 0x0000000431317220 */ /* 0x080fe20000410000 */
[----:B------:R-:W-:Y:S01]  /*9bc0*/  MOV R180, UR6 ;  /* 0x0000000600b47c02 */ /* 0x000fe20008000f00 */
        /* <DEDUP_REMOVED lines=57> */
.L_x_2377:
        /* <DEDUP_REMOVED lines=12> */
[----:B------:R-:W-:Y:S01]  /*a020*/  ULDC.64 UR10, c[0x0][0xc00] ;  /* 0x00030000000a7ab9 */ /* 0x000fe20000000a00 */
[----:B------:R-:W-:Y:S01]  /*a030*/  R2UR UR7, R161 ;  /* 0x00000000a10772ca */ /* 0x000fe200000e0000 */
[----:B------:R-:W-:Y:S01]  /*a040*/  ULDC.64 UR8, c[0x0][0xc00] ;  /* 0x0003000000087ab9 */ /* 0x000fe20000000a00 */
[----:B------:R-:W-:Y:S02]  /*a050*/  R2UR UR12, R179 ;  /* 0x00000000b30c72ca */ /* 0x000fe400000e0000 */
[----:B------:R-:W-:Y:S02]  /*a060*/  R2UR UR13, R160 ;  /* 0x00000000a00d72ca */ /* 0x000fe400000e0000 */
[----:B------:R-:W-:-:S07]  /*a070*/  R2UR UR19, R177 ;  /* 0x00000000b11372ca */ /* 0x000fce00000e0000 */
        /* <DEDUP_REMOVED lines=26> */
[----:B------:R-:W-:Y:S02]  /*a220*/  LOP3.LUT R30, R7, R8, RZ, 0x3c, !PT ;  /* 0x00000008071e7212 */ /* 0x000fe400078e3cff */
[----:B------:R-:W-:Y:S02]  /*a230*/  SHF.R.U64 R6, R6, 0x3, RZ ;  /* 0x0000000306067819 */ /* 0x000fe400000012ff */
[----:B------:R-:W-:-:S02]  /*a240*/  SHF.R.U64 R10, R10, 0x3, RZ ;  /* 0x000000030a0a7819 */ /* 0x000fc400000012ff */
[----:B------:R-:W-:Y:S02]  /*a250*/  LOP3.LUT R8, R101, 0x380, RZ, 0xc0, !PT ;  /* 0x0000038065087812 */ /* 0x000fe400078ec0ff */
[----:B------:R-:W-:Y:S02]  /*a260*/  SHF.R.U64 R12, R12, 0x3, RZ ;  /* 0x000000030c0c7819 */ /* 0x000fe400000012ff */
[----:B------:R-:W-:Y:S02]  /*a270*/  LOP3.LUT R32, R6, R23, RZ, 0x3c, !PT ;  /* 0x0000001706207212 */ /* 0x000fe400078e3cff */
[----:B------:R-:W-:Y:S02]  /*a280*/  LOP3.LUT R28, R10, R35, RZ, 0x3c, !PT ;  /* 0x000000230a1c7212 */ /* 0x000fe400078e3cff */
[----:B------:R-:W-:Y:S02]  /*a290*/  SHF.R.U64 R8, R8, 0x3, RZ ;  /* 0x0000000308087819 */ /* 0x000fe400000012ff */
[----:B------:R-:W-:-:S02]  /*a2a0*/  LOP3.LUT R10, R103, 0x380, RZ, 0xc0, !PT ;  /* 0x00000380670a7812 */ /* 0x000fc400078ec0ff */
[----:B------:R-:W-:Y:S02]  /*a2b0*/  LOP3.LUT R23, R34, 0x380, RZ, 0xc0, !PT ;  /* 0x0000038022177812 */ /* 0x000fe400078ec0ff */
[----:B------:R-:W-:Y:S02]  /*a2c0*/  LOP3.LUT R14, R12, R99, RZ, 0x3c, !PT ;  /* 0x000000630c0e7212 */ /* 0x000fe400078e3cff */
[----:B------:R-:W-:Y:S02]  /*a2d0*/  LOP3.LUT R12, R8, R101, RZ, 0x3c, !PT ;  /* 0x00000065080c7212 */ /* 0x000fe400078e3cff */
[----:B------:R-:W-:Y:S02]  /*a2e0*/  SHF.R.U64 R10, R10, 0x3, RZ ;  /* 0x000000030a0a7819 */ /* 0x000fe400000012ff */
[----:B------:R-:W-:Y:S02]  /*a2f0*/  SHF.R.U64 R23, R23, 0x3, RZ ;  /* 0x0000000317177819 */ /* 0x000fe400000012ff */
[----:B------:R-:W-:-:S02]  /*a300*/  MOV R26, R4 ;  /* 0x00000004001a7202 */ /* 0x000fc40000000f00 */
[----:B------:R-:W-:Y:S02]  /*a310*/  F2FP.F16.F32.PACK_AB R4, R3, R2 ;  /* 0x000000020304723e */ /* 0x000fe400000000ff */
[----:B------:R-:W-:Y:S02]  /*a320*/  F2FP.F16.F32.PACK_AB R5, R91, R90 ;  /* 0x0000005a5b05723e */ /* 0x000fe400000000ff */
[----:B------:R-:W-:Y:S02]  /*a330*/  F2FP.F16.F32.PACK_AB R6, R21, R20 ;  /* 0x000000141506723e */ /* 0x000fe400000000ff */
[----:B------:R-:W-:Y:S01]  /*a340*/  F2FP.F16.F32.PACK_AB R7, R93, R92 ;  /* 0x0000005c5d07723e */ /* 0x000fe200000000ff */
[----:B------:R-:W-:Y:S01]  /*a350*/  BAR.SYNC.DEFER_BLOCKING 0x1, 0x100 ;  /* 0x0044000000007b1d */ /* 0x000fe20000010000 */
[----:B------:R-:W-:Y:S02]  /*a360*/  MOV R99, R14 ;  /* 0x0000000e00637202 */ /* 0x000fe40000000f00 */
[----:B------:R-:W-:-:S02]  /*a370*/  MOV R98, R12 ;  /* 0x0000000c00627202 */ /* 0x000fc40000000f00 */
[----:B------:R-:W-:Y:S02]  /*a380*/  LOP3.LUT R10, R10, R103, RZ, 0x3c, !PT ;  /* 0x000000670a0a7212 */ /* 0x000fe400078e3cff */
[----:B------:R-:W-:Y:S02]  /*a390*/  LOP3.LUT R8, R23, R34, RZ, 0x3c, !PT ;  /* 0x0000002217087212 */ /* 0x000fe400078e3cff */
[----:B------:R-:W-:Y:S02]  /*a3a0*/  MOV R102, R32 ;  /* 0x0000002000667202 */ /* 0x000fe40000000f00 */
[----:B------:R-:W-:Y:S02]  /*a3b0*/  MOV R101, R30 ;  /* 0x0000001e00657202 */ /* 0x000fe40000000f00 */
[----:B------:R-:W-:Y:S02]  /*a3c0*/  MOV R100, R28 ;  /* 0x0000001c00647202 */ /* 0x000fe40000000f00 */
[----:B------:R-:W-:-:S02]  /*a3d0*/  F2FP.F16.F32.PACK_AB R12, R89, R88 ;  /* 0x00000058590c723e */ /* 0x000fc400000000ff */
[----:B------:R-:W-:Y:S02]  /*a3e0*/  F2FP.F16.F32.PACK_AB R13, R95, R94 ;  /* 0x0000005e5f0d723e */ /* 0x000fe400000000ff */
[----:B------:R-:W-:Y:S02]  /*a3f0*/  F2FP.F16.F32.PACK_AB R14, R37, R36 ;  /* 0x00000024250e723e */ /* 0x000fe400000000ff */
[----:B------:R-:W-:Y:S02]  /*a400*/  F2FP.F16.F32.PACK_AB R15, R39, R38 ;  /* 0x00000026270f723e */ /* 0x000fe400000000ff */
[----:B------:R-:W-:Y:S01]  /*a410*/  F2FP.F16.F32.PACK_AB R28, R41, R40 ;  /* 0x00000028291c723e */ /* 0x000fe200000000ff */
[----:B------:R0:W-:Y:S01]  /*a420*/  STSM.16.M88.4 [R26], R4 ;  /* 0x000000041a007844 */ /* 0x0001e20000000200 */
[----:B------:R-:W-:Y:S02]  /*a430*/  F2FP.F16.F32.PACK_AB R29, R43, R42 ;  /* 0x0000002a2b1d723e */ /* 0x000fe400000000ff */
[----:B------:R-:W-:Y:S01]  /*a440*/  F2FP.F16.F32.PACK_AB R30, R45, R44 ;  /* 0x0000002c2d1e723e */ /* 0x000fe200000000ff */
[----:B------:R-:W-:Y:S01]  /*a450*/  STSM.16.M88.4 [R102], R12 ;  /* 0x0000000c66007844 */ /* 0x000fe20000000200 */
[----:B------:R-:W-:-:S02]  /*a460*/  F2FP.F16.F32.PACK_AB R31, R47, R46 ;  /* 0x0000002e2f1f723e */ /* 0x000fc400000000ff */
[----:B------:R-:W-:Y:S02]  /*a470*/  F2FP.F16.F32.PACK_AB R32, R49, R48 ;  /* 0x000000303120723e */ /* 0x000fe400000000ff */
[----:B------:R-:W-:Y:S01]  /*a480*/  F2FP.F16.F32.PACK_AB R33, R51, R50 ;  /* 0x000000323321723e */ /* 0x000fe200000000ff */
[----:B------:R-:W-:Y:S01]  /*a490*/  STSM.16.M88.4 [R101], R28 ;  /* 0x0000001c65007844 */ /* 0x000fe20000000200 */
[----:B------:R-:W-:Y:S02]  /*a4a0*/  F2FP.F16.F32.PACK_AB R34, R53, R52 ;  /* 0x000000343522723e */ /* 0x000fe400000000ff */
        /* <DEDUP_REMOVED lines=32> */
[----:B------:R-:W-:Y:S01]  /*a6b0*/  UISETP.NE.U32.AND UP0, UPT, UR8, URZ, UPT ;  /* 0x0000003f0800728c */ /* 0x000fe2000bf05070 */
[----:B------:R-:W-:-:S03]  /*a6c0*/  ULDC UR4, c[0x0][0xa88] ;  /* 0x0002a20000047ab9 */ /* 0x000fc60000000800 */
[----:B------:R-:W-:Y:S01]  /*a6d0*/  UISETP.NE.AND.EX UP0, UPT, UR9, URZ, UPT, UP0 ;  /* 0x0000003f0900728c */ /* 0x000fe2000bf05300 */
[----:B------:R-:W-:Y:S01]  /*a6e0*/  IMAD.U32 R23, RZ, RZ, UR4 ;  /* 0x00000004ff177e24 */ /* 0x000fe2000f8e00ff */
[----:B------:R-:W-:-:S04]  /*a6f0*/  ULDC UR4, c[0x0][0xad4] ;  /* 0x0002b50000047ab9 */ /* 0x000fc80000000800 */
[----:B------:R-:W-:Y:S02]  /*a700*/  PLOP3.LUT P4, PT, PT, PT, UP0, 0x80, 0x0 ;  /* 0x000000000000781c */ /* 0x000fe40003f8f008 */
[----:B0-----:R-:W-:-:S03]  /*a710*/  ISETP.NE.AND P1, PT, R26, 0x1, PT ;  /* 0x000000011a00780c */ /* 0x001fc60003f25270 */
[----:B------:R-:W-:-:S04]  /*a720*/  @UP0 ULEA UR8, UP1, UR7, UR8, 0x2 ;  /* 0x0000000807080291 */ /* 0x000fc8000f82103f */
[----:B------:R-:W-:Y:S02]  /*a730*/  @UP0 ULEA.HI.X UR9, UR7, UR9, UR12, 0x2, UP1 ;  /* 0x0000000907090291 */ /* 0x000fe400088f140c */
[----:B------:R-:W-:Y:S01]  /*a740*/  UISETP.NE.AND UP0, UPT, UR14, URZ, UPT ;  /* 0x0000003f0e00728c */ /* 0x000fe2000bf05270 */
[----:B------:R-:W-:-:S03]  /*a750*/  IMAD.U32 R4, RZ, RZ, UR8 ;  /* 0x00000008ff047e24 */ /* 0x000fc6000f8e00ff */
[----:B------:R-:W0:Y:S01]  /*a760*/  @P1 LDC R6, c[0x0][0xbec] ;  /* 0x0002fb00ff061b82 */ /* 0x000e220000000800 */
[----:B------:R-:W-:Y:S01]  /*a770*/  USEL UR4, UR14, UR4, UP0 ;  /* 0x000000040e047287 */ /* 0x000fe20008000000 */
[----:B------:R-:W-:Y:S01]  /*a780*/  IMAD.U32 R5, RZ, RZ, UR9 ;  /* 0x00000009ff057e24 */ /* 0x000fe2000f8e00ff */
[----:B------:R-:W-:Y:S02]  /*a790*/  UMOV UR18, 0x9b8 ;  /* 0x000009b800127882 */ /* 0x000fe40000000000 */
[----:B------:R-:W-:-:S03]  /*a7a0*/  UISETP.GT.AND UP1, UPT, UR4, 0x1, UPT ;  /* 0x000000010400788c */ /* 0x000fc6000bf24270 */
[----:B------:R-:W1:Y:S01]  /*a7b0*/  @P1 LDC R9, c[0x0][0xbf0] ;  /* 0x0002fc00ff091b82 */ /* 0x000e620000000800 */
[----:B------:R-:W-:Y:S01]  /*a7c0*/  USEL UR18, UR18, 0x978, UP1 ;  /* 0x0000097812127887 */ /* 0x000fe20008800000 */
[----:B------:R-:W-:Y:S01]  /*a7d0*/  VIADD R11, R18, UR42 ;  /* 0x0000002a120b7c36 */ /* 0x000fe20008000000 */
[----:B------:R-:W-:Y:S01]  /*a7e0*/  UISETP.NE.U32.AND UP0, UPT, UR10, URZ, UPT ;  /* 0x0000003f0a00728c */ /* 0x000fe2000bf05070 */
[----:B------:R0:W5:Y:S01]  /*a7f0*/  @P4 LDG.E R23, desc[UR36][R4.64] ;  /* 0x0000002404174981 */ /* 0x000162000c1e1900 */
[----:B------:R-:W-:Y:S01]  /*a800*/  UMOV UR4, URZ ;  /* 0x0000003f00047c82 */ /* 0x000fe20008000000 */
[----:B------:R-:W-:Y:S01]  /*a810*/  USEL UR16, UR13, URZ, UP1 ;  /* 0x0000003f0d107287 */ /* 0x000fe20008800000 */
[----:B------:R-:W-:Y:S01]  /*a820*/  IMAD.MOV.U32 R7, RZ, RZ, R11 ;  /* 0x000000ffff077224 */ /* 0x000fe200078e000b */
[----:B------:R-:W-:-:S04]  /*a830*/  UISETP.NE.AND.EX UP0, UPT, UR11, URZ, UPT, UP0 ;  /* 0x0000003f0b00728c */ /* 0x000fc8000bf05300 */
[----:B------:R-:W-:Y:S01]  /*a840*/  USEL UR7, UR7, URZ, !UP0 ;  /* 0x0000003f07077287 */ /* 0x000fe2000c000000 */
[----:B------:R-:W-:Y:S01]  /*a850*/  ULDC.64 UR10, c[0x0][UR18+0x220] ;  /* 0x00008800120a7abb */ /* 0x000fe20008000a00 */
[----:B------:R-:W-:Y:S01]  /*a860*/  USEL UR17, UR12, URZ, !UP0 ;  /* 0x0000003f0c117287 */ /* 0x000fe2000c000000 */
[----:B0-----:R-:W-:Y:S01]  /*a870*/  @P1 IMAD.HI.U32 R4, R11, R6, RZ ;  /* 0x000000060b041227 */ /* 0x001fe200078e00ff */
[----:B------:R-:W-:Y:S01]  /*a880*/  ULDC.64 UR8, c[0x0][UR18+0x218] ;  /* 0x0000860012087abb */ /* 0x000fe20008000a00 */
[----:B------:R-:W-:Y:S01]  /*a890*/  UIMAD UR11, UR11, UR7, URZ ;  /* 0x000000070b0b72a4 */ /* 0x000fe2000f8e023f */
[----:B------:R-:W-:Y:S01]  /*a8a0*/  ULDC.64 UR12, c[0x0][UR18+0x228] ;  /* 0x00008a00120c7abb */ /* 0x000fe20008000a00 */
[----:B------:R-:W-:Y:S02]  /*a8b0*/  UIMAD.WIDE.U32 UR14, UR8, UR19, URZ ;  /* 0x00000013080e72a5 */ /* 0x000fe4000f8e003f */
[----:B------:R-:W-:Y:S01]  /*a8c0*/  UIMAD UR19, UR9, UR19, URZ ;  /* 0x00000013091372a4 */ /* 0x000fe2000f8e023f */
[----:B-1----:R-:W-:Y:S01]  /*a8d0*/  @P1 SHF.R.U32.HI R7, RZ, R9, R4 ;  /* 0x00000009ff071219 */ /* 0x002fe20000011604 */
[----:B------:R-:W-:-:S02]  /*a8e0*/  UIMAD.WIDE.U32 UR20, UR12, UR16, URZ ;  /* 0x000000100c1472a5 */ /* 0x000fc4000f8e003f */
[----:B------:R-:W-:Y:S02]  /*a8f0*/  UIMAD.WIDE.U32 UR8, UR10, UR7, URZ ;  /* 0x000000070a0872a5 */ /* 0x000fe4000f8e003f */
[----:B------:R-:W-:Y:S01]  /*a900*/  UIMAD UR12, UR13, UR16, URZ ;  /* 0x000000100d0c72a4 */ /* 0x000fe2000f8e023f */
[----:B------:R-:W-:Y:S01]  /*a910*/  IMAD.MOV R9, RZ, RZ, -R7 ;  /* 0x000000ffff097224 */ /* 0x000fe200078e0a07 */
[----:B------:R-:W-:Y:S01]  /*a920*/  UIMAD UR11, UR10, UR17, UR11 ;  /* 0x000000110a0b72a4 */ /* 0x000fe2000f8e020b */
[----:B------:R-:W-:Y:S01]  /*a930*/  MOV R4, UR20 ;  /* 0x0000001400047c02 */ /* 0x000fe20008000f00 */
[----:B------:R-:W-:Y:S02]  /*a940*/  UIADD3 UR12, UR21, UR12, URZ ;  /* 0x0000000c150c7290 */ /* 0x000fe4000fffe03f */
[----:B------:R-:W-:Y:S01]  /*a950*/  IMAD.U32 R5, RZ, RZ, UR21 ;  /* 0x00000015ff057e24 */ /* 0x000fe2000f8e00ff */
[----:B------:R-:W-:Y:S01]  /*a960*/  UIADD3 UR10, UR9, UR11, URZ ;  /* 0x0000000b090a7290 */ /* 0x000fe2000fffe03f */
[----:B------:R-:W-:Y:S01]  /*a970*/  IMAD R9, R26, R9, R11 ;  /* 0x000000091a097224 */ /* 0x000fe200078e020b */
[----:B------:R-:W-:Y:S01]  /*a980*/  UIADD3 UR19, UR15, UR19, URZ ;  /* 0x000000130f137290 */ /* 0x000fe2000fffe03f */
[----:B------:R-:W-:Y:S01]  /*a990*/  SHF.R.S32.HI R5, RZ, 0x1f, R7 ;  /* 0x0000001fff057819 */ /* 0x000fe20000011407 */
[----:B------:R-:W-:Y:S01]  /*a9a0*/  IMAD.U32 R8, RZ, RZ, UR12 ;  /* 0x0000000cff087e24 */ /* 0x000fe2000f8e00ff */
[----:B------:R-:W-:Y:S01]  /*a9b0*/  ULDC.64 UR12, c[0x0][0xba8] ;  /* 0x0002ea00000c7ab9 */ /* 0x000fe20000000a00 */
[----:B------:R-:W-:Y:S01]  /*a9c0*/  SHF.R.S32.HI R6, RZ, 0x1f, R9 ;  /* 0x0000001fff067819 */ /* 0x000fe20000011409 */
[----:B------:R-:W-:Y:S01]  /*a9d0*/  @!UP1 ULDC UR12, c[0x0][0xb50] ;  /* 0x0002d400000c9ab9 */ /* 0x000fe20000000800 */
[----:B------:R-:W-:Y:S01]  /*a9e0*/  @!UP1 ULDC UR13, c[0x0][0xb54] ;  /* 0x0002d500000d9ab9 */ /* 0x000fe20000000800 */
[----:B--2---:R-:W-:-:S13]  /*a9f0*/  @P0 R2UR UR4, R34 ;  /* 0x00000000220402ca */ /* 0x004fda00000e0000 */
[----:B------:R-:W-:Y:S02]  /*aa00*/  UIADD3 UR14, UP0, UP2, UR8, UR14, UR4 ;  /* 0x0000000e080e7290 */ /* 0x000fe4000fa1e004 */
[----:B------:R-:W-:Y:S01]  /*aa10*/  USHF.R.S32.HI UR11, URZ, 0x1f, UR4 ;  /* 0x0000001f3f0b7899 */ /* 0x000fe20008011404 */
[----:B------:R-:W-:-:S03]  /*aa20*/  ULDC.64 UR8, c[0x0][UR18+0x210] ;  /* 0x0000840012087abb */ /* 0x000fc60008000a00 */
[----:B------:R-:W-:Y:S01]  /*aa30*/  UIADD3.X UR10, UR10, UR19, UR11, UP0, UP2 ;  /* 0x000000130a0a7290 */ /* 0x000fe200087e440b */
[----:B------:R-:W-:Y:S01]  /*aa40*/  IADD3 R4, P2, P3, R7, UR14, R4 ;  /* 0x0000000e07047c10 */ /* 0x000fe2000fb5e004 */
[----:B------:R-:W-:-:S04]  /*aa50*/  IMAD R7, R9, UR9, RZ ;  /* 0x0000000909077c24 */ /* 0x000fc8000f8e02ff */
[----:B------:R-:W-:Y:S01]  /*aa60*/  IADD3.X R5, R5, UR10, R8, P2, P3 ;  /* 0x0000000a05057c10 */ /* 0x000fe200097e6408 */
[----:B------:R-:W-:Y:S02]  /*aa70*/  IMAD R7, R6, UR8, R7 ;  /* 0x0000000806077c24 */ /* 0x000fe4000f8e0207 */
        /* <DEDUP_REMOVED lines=9> */
.L_x_2416:
[----:B------:R-:W-:Y:S01]  /*ab10*/  SHFL.IDX PT, R4, R9, RZ, 0x1c1f ;  /* 0x001c1fff09047589 */ /* 0x000fe200000e0000 */
[----:B------:R-:W-:Y:S01]  /*ab20*/  VIADD R12, R198, UR42 ;  /* 0x0000002ac60c7c36 */ /* 0x000fe20008000000 */
[----:B------:R-:W-:Y:S01]  /*ab30*/  LOP3.LUT P0, RZ, R181, 0x3, RZ, 0xc0, !PT ;  /* 0x00000003b5ff7812 */ /* 0x000fe2000780c0ff */
[----:B-----5:R-:W-:Y:S01]  /*ab40*/  IMAD R23, R23, R26, RZ ;  /* 0x0000001a17177224 */ /* 0x020fe200078e02ff */
[----:B------:R-:W0:Y:S01]  /*ab50*/  SHFL.IDX PT, R5, R10, RZ, 0x1c1f ;  /* 0x001c1fff0a057589 */ /* 0x000e2200000e0000 */
[C---:B------:R-:W-:Y:S01]  /*ab60*/  VIADD R8, R12.reuse, 0x8 ;  /* 0x000000080c087836 */ /* 0x040fe20000000000 */
[----:B------:R-:W-:Y:S02]  /*ab70*/  PLOP3.LUT P3, PT, PT, PT, UP1, 0x80, 0x0 ;  /* 0x000000000000781c */ /* 0x000fe40003f6f018 */
[----:B------:R-:W-:Y:S01]  /*ab80*/  SHFL.IDX PT, R6, R9, 0x1, 0x1c1f ;  /* 0x003c1f0009067f89 */ /* 0x000fe200000e0000 */
[-C--:B------:R-:W-:Y:S02]  /*ab90*/  ISETP.GE.OR P2, PT, R12, R23.reuse, P0 ;  /* 0x000000170c00720c */ /* 0x080fe40000746670 */
[-C--:B------:R-:W-:Y:S01]  /*aba0*/  ISETP.GE.OR P0, PT, R8, R23.reuse, P0 ;  /* 0x000000170800720c */ /* 0x080fe20000706670 */
[----:B------:R-:W1:Y:S10]  /*abb0*/  SHFL.IDX PT, R7, R10, 0x1, 0x1c1f ;  /* 0x003c1f000a077f89 */ /* 0x000e7400000e0000 */
[----:B0-----:R0:W-:Y:S01]  /*abc0*/  @!P2 ST.E desc[UR36][R4.64], R96 ;  /* 0x000000600400a985 */ /* 0x0011e2000c101924 */
[----:B------:R-:W-:-:S03]  /*abd0*/  ISETP.GE.AND P2, PT, R12, R23, PT ;  /* 0x000000170c00720c */ /* 0x000fc60003f46270 */
[----:B-1----:R0:W-:Y:S01]  /*abe0*/  @!P0 ST.E desc[UR36][R6.64], R0 ;  /* 0x0000000006008985 */ /* 0x0021e2000c101924 */
[----:B------:R-:W-:Y:S01]  /*abf0*/  ISETP.GE.AND P0, PT, R8, R23, PT ;  /* 0x000000170800720c */ /* 0x000fe20003f06270 */
[----:B------:R-:W-:-:S12]  /*ac00*/  @P3 BRA `(.L_x_2417) ;  /* 0x00000008008c3947 */ /* 0x000fd80003800000 */
[----:B------:R-:W-:Y:S01]  /*ac10*/  IMAD R3, R178, 0x40, R16 ;  /* 0x00000040b2037824 */ /* 0x000fe200078e0210 */
[----:B------:R-:W-:Y:S01]  /*ac20*/  ULDC.64 UR12, c[0x0][0xaa0] ;  /* 0x0002a800000c7ab9 */ /* 0x000fe20000000a00 */
[----:B------:R-:W-:Y:S02]  /*ac30*/  R2UR UR14, R177 ;  /* 0x00000000b10e72ca */ /* 0x000fe400000e0000 */
[----:B------:R-:W-:-:S03]  /*ac40*/  IMAD.WIDE R24, R3, 0x2, R24 ;  /* 0x0000000203187825 */ /* 0x000fc600078e0218 */
[C---:B------:R-:W-:Y:S02]  /*ac50*/  IADD3 R9, P6, R24.reuse, 0x1000, RZ ;  /* 0x0000100018097810 */ /* 0x040fe40007fde0ff */
[C---:B------:R-:W-:Y:S02]  /*ac60*/  IADD3 R13, P5, R24.reuse, 0x2000, RZ ;  /* 0x00002000180d7810 */ /* 0x040fe40007fbe0ff */
[----:B------:R-:W-:Y:S02]  /*ac70*/  LOP3.LUT R8, R9, 0x380, RZ, 0xc0, !PT ;  /* 0x0000038009087812 */ /* 0x000fe400078ec0ff */
[----:B------:R-:W-:Y:S02]  /*ac80*/  IADD3 R29, P4, R24, 0x3000, RZ ;  /* 0x00003000181d7810 */ /* 0x000fe40007f9e0ff */
[----:B------:R-:W-:Y:S02]  /*ac90*/  SHF.R.U64 R8, R8, 0x3, RZ ;  /* 0x0000000308087819 */ /* 0x000fe400000012ff */
[----:B------:R-:W-:-:S02]  /*aca0*/  IADD3 R33, P3, R24, 0x4000, RZ ;  /* 0x0000400018217810 */ /* 0x000fc40007f7e0ff */
[----:B------:R-:W-:Y:S02]  /*acb0*/  LOP3.LUT R8, R8, R9, RZ, 0x3c, !PT ;  /* 0x0000000908087212 */ /* 0x000fe400078e3cff */
[----:B------:R-:W-:Y:S02]  /*acc0*/  IADD3.X R9, RZ, R25, RZ, P6, !PT ;  /* 0x00000019ff097210 */ /* 0x000fe400037fe4ff */
[C---:B------:R-:W-:Y:S02]  /*acd0*/  IADD3 R3, P6, R24.reuse, 0x7000, RZ ;  /* 0x0000700018037810 */ /* 0x040fe40007fde0ff */
[C---:B------:R-:W-:Y:S02]  /*ace0*/  IADD3 R37, P2, R24.reuse, 0x5000, RZ ;  /* 0x0000500018257810 */ /* 0x040fe40007f5e0ff */
[C---:B------:R-:W-:Y:S01]  /*acf0*/  IADD3 R41, P0, R24.reuse, 0x6000, RZ ;  /* 0x0000600018297810 */ /* 0x040fe20007f1e0ff */
[----:B------:R-:W-:Y:S01]  /*ad00*/  IMAD.X R45, RZ, RZ, R25, P6 ;  /* 0x000000ffff2d7224 */ /* 0x000fe200030e0619 */
[----:B0-----:R-:W-:Y:S01]  /*ad10*/  LOP3.LUT R5, R24, 0x380, RZ, 0xc0, !PT ;  /* 0x0000038018057812 */ /* 0x001fe200078ec0ff */
[----:B------:R-:W-:Y:S01]  /*ad20*/  UIMAD UR10, UR11, UR12, URZ ;  /* 0x0000000c0b0a72a4 */ /* 0x000fe2000f8e023f */
[----:B------:R-:W-:Y:S01]  /*ad30*/  LOP3.LUT R0, R3, 0x380, RZ, 0xc0, !PT ;  /* 0x0000038003007812 */ /* 0x000fe200078ec0ff */
[----:B------:R-:W-:Y:S01]  /*ad40*/  UIMAD.WIDE.U32 UR8, UR4, UR12, URZ ;  /* 0x0000000c040872a5 */ /* 0x000fe2000f8e003f */
[----:B------:R-:W-:Y:S01]  /*ad50*/  LOP3.LUT R12, R13, 0x380, RZ, 0xc0, !PT ;  /* 0x000003800d0c7812 */ /* 0x000fe200078ec0ff */
[----:B------:R-:W5:Y:S01]  /*ad60*/  LD.E.128 R8, desc[UR36][R8.64] ;  /* 0x0000002408087980 */ /* 0x000f62000c101d00 */
[----:B------:R-:W-:-:S02]  /*ad70*/  LOP3.LUT R28, R29, 0x380, RZ, 0xc0, !PT ;  /* 0x000003801d1c7812 */ /* 0x000fc400078ec0ff */
[----:B------:R-:W-:Y:S02]  /*ad80*/  LOP3.LUT R32, R33, 0x380, RZ, 0xc0, !PT ;  /* 0x0000038021207812 */ /* 0x000fe400078ec0ff */
[----:B------:R-:W-:Y:S02]  /*ad90*/  LOP3.LUT R36, R37, 0x380, RZ, 0xc0, !PT ;  /* 0x0000038025247812 */ /* 0x000fe400078ec0ff */
[----:B------:R-:W-:Y:S02]  /*ada0*/  LOP3.LUT R40, R41, 0x380, RZ, 0xc0, !PT ;  /* 0x0000038029287812 */ /* 0x000fe400078ec0ff */
[----:B------:R-:W-:Y:S02]  /*adb0*/  SHF.R.U64 R5, R5, 0x3, RZ ;  /* 0x0000000305057819 */ /* 0x000fe400000012ff */
[----:B------:R-:W-:Y:S02]  /*adc0*/  SHF.R.U64 R0, R0, 0x3, RZ ;  /* 0x0000000300007819 */ /* 0x000fe400000012ff */
[----:B------:R-:W-:-:S02]  /*add0*/  SHF.R.U64 R12, R12, 0x3, RZ ;  /* 0x000000030c0c7819 */ /* 0x000fc400000012ff */
[----:B------:R-:W-:Y:S02]  /*ade0*/  SHF.R.U64 R28, R28, 0x3, RZ ;  /* 0x000000031c1c7819 */ /* 0x000fe400000012ff */
[----:B------:R-:W-:Y:S02]  /*adf0*/  SHF.R.U64 R32, R32, 0x3, RZ ;  /* 0x0000000320207819 */ /* 0x000fe400000012ff */
[----:B------:R-:W-:Y:S02]  /*ae00*/  SHF.R.U64 R36, R36, 0x3, RZ ;  /* 0x0000000324247819 */ /* 0x000fe400000012ff */
[----:B------:R-:W-:Y:S02]  /*ae10*/  SHF.R.U64 R40, R40, 0x3, RZ ;  /* 0x0000000328287819 */ /* 0x000fe400000012ff */
[----:B------:R-:W-:Y:S02]  /*ae20*/  LOP3.LUT R24, R5, R24, RZ, 0x3c, !PT ;  /* 0x0000001805187212 */ /* 0x000fe400078e3cff */
[----:B------:R-:W-:-:S02]  /*ae30*/  LOP3.LUT R44, R0, R3, RZ, 0x3c, !PT ;  /* 0x00000003002c7212 */ /* 0x000fc400078e3cff */
[----:B------:R-:W0:Y:S01]  /*ae40*/  @P1 LDC R3, c[0x0][0xbec] ;  /* 0x0002fb00ff031b82 */ /* 0x000e220000000800 */
[----:B------:R-:W-:Y:S01]  /*ae50*/  LOP3.LUT R12, R12, R13, RZ, 0x3c, !PT ;  /* 0x0000000d0c0c7212 */ /* 0x000fe200078e3cff */
[--C-:B------:R-:W-:Y:S01]  /*ae60*/  IMAD.X R13, RZ, RZ, R25.reuse, P5 ;  /* 0x000000ffff0d7224 */ /* 0x100fe200028e0619 */
[----:B------:R-:W-:Y:S01]  /*ae70*/  LOP3.LUT R28, R28, R29, RZ, 0x3c, !PT ;  /* 0x0000001d1c1c7212 */ /* 0x000fe200078e3cff */
[--C-:B------:R-:W-:Y:S01]  /*ae80*/  IMAD.X R29, RZ, RZ, R25.reuse, P4 ;  /* 0x000000ffff1d7224 */ /* 0x100fe200020e0619 */
[----:B------:R-:W-:Y:S01]  /*ae90*/  LOP3.LUT R32, R32, R33, RZ, 0x3c, !PT ;  /* 0x0000002120207212 */ /* 0x000fe200078e3cff */
[--C-:B------:R-:W-:Y:S01]  /*aea0*/  IMAD.X R33, RZ, RZ, R25.reuse, P3 ;  /* 0x000000ffff217224 */ /* 0x100fe200018e0619 */
[----:B------:R-:W-:Y:S01]  /*aeb0*/  LOP3.LUT R36, R36, R37, RZ, 0x3c, !PT ;  /* 0x0000002524247212 */ /* 0x000fe200078e3cff */
[--C-:B------:R-:W-:Y:S01]  /*aec0*/  IMAD.X R37, RZ, RZ, R25.reuse, P2 ;  /* 0x000000ffff257224 */ /* 0x100fe200010e0619 */
[----:B------:R-:W-:Y:S01]  /*aed0*/  LOP3.LUT R40, R40, R41, RZ, 0x3c, !PT ;  /* 0x0000002928287212 */ /* 0x000fe200078e3cff */
[----:B------:R-:W-:Y:S01]  /*aee0*/  IMAD.X R41, RZ, RZ, R25, P0 ;  /* 0x000000ffff297224 */ /* 0x000fe200000e0619 */
[----:B------:R1:W5:Y:S01]  /*aef0*/  LD.E.128 R4, desc[UR36][R24.64] ;  /* 0x0000002418047980 */ /* 0x000362000c101d00 */
[----:B------:R-:W-:Y:S01]  /*af00*/  UIMAD UR10, UR4, UR13, UR10 ;  /* 0x0000000d040a72a4 */ /* 0x000fe2000f8e020a */
[----:B------:R-:W-:-:S02]  /*af10*/  IMAD R0, R22, 0x20, R178 ;  /* 0x0000002016007824 */ /* 0x000fc400078e02b2 */
[----:B------:R-:W5:Y:S04]  /*af20*/  LD.E.128 R12, desc[UR36][R12.64] ;  /* 0x000000240c0c7980 */ /* 0x000f68000c101d00 */
[----:B------:R-:W5:Y:S01]  /*af30*/  LD.E.128 R28, desc[UR36][R28.64] ;  /* 0x000000241c1c7980 */ /* 0x000f62000c101d00 */
[----:B-1----:R-:W1:Y:S01]  /*af40*/  @P1 LDC R25, c[0x0][0xbf0] ;  /* 0x0002fc00ff191b82 */ /* 0x002e620000000800 */
[----:B------:R-:W-:Y:S01]  /*af50*/  UIADD3 UR9, UR9, UR10, URZ ;  /* 0x0000000a09097290 */ /* 0x000fe2000fffe03f */
[----:B------:R-:W-:Y:S01]  /*af60*/  IADD3 R20, R0, UR42, RZ ;  /* 0x0000002a00147c10 */ /* 0x000fe2000fffe0ff */
[----:B------:R-:W5:Y:S01]  /*af70*/  LD.E.128 R32, desc[UR36][R32.64] ;  /* 0x0000002420207980 */ /* 0x000f62000c101d00 */
[----:B------:R-:W-:Y:S02]  /*af80*/  ULDC.64 UR10, c[0x0][0xae8] ;  /* 0x0002ba00000a7ab9 */ /* 0x000fe40000000a00 */
[----:B------:R-:W-:Y:S01]  /*af90*/  UIMAD.WIDE.U32 UR8, UR14, UR10, UR8 ;  /* 0x0000000a0e0872a5 */ /* 0x000fe2000f8e0008 */
[----:B------:R-:W5:Y:S01]  /*afa0*/  LD.E.128 R36, desc[UR36][R36.64] ;  /* 0x0000002424247980 */ /* 0x000f62000c101d00 */
[----:B------:R-:W-:Y:S01]  /*afb0*/  USHF.R.S32.HI UR4, URZ, 0x1f, UR7 ;  /* 0x0000001f3f047899 */ /* 0x000fe20008011407 */
[----:B0-----:R-:W-:Y:S01]  /*afc0*/  @P1 IMAD.HI.U32 R0, R20, R3, RZ ;  /* 0x0000000314001227 */ /* 0x001fe200078e00ff */
[----:B------:R-:W-:Y:S01]  /*afd0*/  UIMAD UR9, UR14, UR11, UR9 ;  /* 0x0000000b0e0972a4 */ /* 0x000fe2000f8e0209 */
[----:B------:R-:W5:Y:S02]  /*afe0*/  LD.E.128 R40, desc[UR36][R40.64] ;  /* 0x0000002428287980 */ /* 0x000f64000c101d00 */
[----:B------:R-:W-:-:S02]  /*aff0*/  ULDC.64 UR10, c[0x0][0xaf0] ;  /* 0x0002bc00000a7ab9 */ /* 0x000fc40000000a00 */
[----:B------:R-:W-:Y:S01]  /*b000*/  UIMAD UR4, UR4, UR10, URZ ;  /* 0x0000000a040472a4 */ /* 0x000fe2000f8e023f */
[----:B------:R-:W-:Y:S01]  /*b010*/  IMAD.MOV.U32 R21, RZ, RZ, R20 ;  /* 0x000000ffff157224 */ /* 0x000fe200078e0014 */
[----:B------:R-:W-:Y:S01]  /*b020*/  UIMAD.WIDE.U32 UR8, UR7, UR10, UR8 ;  /* 0x0000000a070872a5 */ /* 0x000fe2000f8e0008 */
[----:B------:R-:W5:Y:S01]  /*b030*/  LD.E.128 R44, desc[UR36][R44.64] ;  /* 0x000000242c2c7980 */ /* 0x000f62000c101d00 */
[----:B------:R-:W-:-:S03]  /*b040*/  UIMAD UR4, UR7, UR11, UR4 ;  /* 0x0000000b070472a4 */ /* 0x000fc6000f8e0204 */
[----:B------:R-:W-:Y:S01]  /*b050*/  ULDC.64 UR10, c[0x0][0xae0] ;  /* 0x0002b800000a7ab9 */ /* 0x000fe20000000a00 */
[----:B-1----:R-:W-:Y:S01]  /*b060*/  @P1 SHF.R.U32.HI R21, RZ, R25, R0 ;  /* 0x00000019ff151219 */ /* 0x002fe20000011600 */
[----:B------:R-:W-:Y:S02]  /*b070*/  UIADD3 UR4, UR9, UR4, URZ ;  /* 0x0000000409047290 */ /* 0x000fe4000fffe03f */
[----:B------:R-:W-:Y:S01]  /*b080*/  IMAD.U32 R3, RZ, RZ, UR9 ;  /* 0x00000009ff037e24 */ /* 0x000fe2000f8e00ff */
[----:B------:R-:W-:Y:S01]  /*b090*/  @!PT LDS RZ, [RZ] ;  /* 0x00000000fffff984 */ /* 0x000fe20000000800 */
[----:B------:R-:W-:Y:S01]  /*b0a0*/  @!PT LDS RZ, [RZ] ;  /* 0x00000000fffff984 */ /* 0x000fe20000000800 */
[----:B------:R-:W-:Y:S01]  /*b0b0*/  @!PT LDS RZ, [RZ] ;  /* 0x00000000fffff984 */ /* 0x000fe20000000800 */
[----:B------:R-:W-:Y:S01]  /*b0c0*/  @!PT LDS RZ, [RZ] ;  /* 0x00000000fffff984 */ /* 0x000fe20000000800 */
[----:B------:R0:W-:Y:S06]  /*b0d0*/  MEMBAR.ALL.CTA ;  /* 0x0000000000007992 */ /* 0x0001ec0000008000 */
[----:B0-----:R-:W0:Y:S01]  /*b0e0*/  FENCE.VIEW.ASYNC.S ;  /* 0x00000000000073c6 */ /* 0x001e220000000000 */
[--C-:B------:R-:W-:Y:S01]  /*b0f0*/  SHF.R.S32.HI R0, RZ, 0x1f, R21.reuse ;  /* 0x0000001fff007819 */ /* 0x100fe20000011415 */
[----:B------:R-:W-:-:S02]  /*b100*/  IMAD.MOV R25, RZ, RZ, -R21 ;  /* 0x000000ffff197224 */ /* 0x000fc400078e0a15 */
[----:B------:R-:W-:Y:S01]  /*b110*/  IMAD.U32 R2, RZ, RZ, UR8 ;  /* 0x00000008ff027e24 */ /* 0x000fe2000f8e00ff */
[----:B------:R-:W-:Y:S01]  /*b120*/  ULDC.64 UR8, c[0x0][0xad8] ;  /* 0x0002b60000087ab9 */ /* 0x000fe20000000a00 */
[----:B------:R-:W-:Y:S02]  /*b130*/  IMAD R0, R0, UR10, RZ ;  /* 0x0000000a00007c24 */ /* 0x000fe4000f8e02ff */
[----:B------:R-:W-:Y:S02]  /*b140*/  IMAD R25, R26, R25, R20 ;  /* 0x000000191a197224 */ /* 0x000fe400078e0214 */
[----:B------:R-:W-:Y:S02]  /*b150*/  IMAD.U32 R3, RZ, RZ, UR4 ;  /* 0x00000004ff037e24 */ /* 0x000fe4000f8e00ff */
[C---:B------:R-:W-:Y:S01]  /*b160*/  IMAD R49, R21.reuse, UR11, R0 ;  /* 0x0000000b15317c24 */ /* 0x040fe2000f8e0200 */
[----:B------:R-:W-:Y:S01]  /*b170*/  SHF.R.S32.HI R0, RZ, 0x1f, R25 ;  /* 0x0000001fff007819 */ /* 0x000fe20000011419 */
[----:B------:R-:W-:-:S04]  /*b180*/  IMAD.WIDE.U32 R2, R21, UR10, R2 ;  /* 0x0000000a15027c25 */ /* 0x000fc8000f8e0002 */
[----:B------:R-:W-:Y:S02]  /*b190*/  IMAD.IADD R3, R3, 0x1, R49 ;  /* 0x0000000103037824 */ /* 0x000fe400078e0231 */
[----:B------:R-:W-:Y:S02]  /*b1a0*/  IMAD R20, R0, UR8, RZ ;  /* 0x0000000800147c24 */ /* 0x000fe4000f8e02ff */
[----:B------:R-:W-:Y:S02]  /*b1b0*/  VIADD R26, R178, UR42 ;  /* 0x0000002ab21a7c36 */ /* 0x000fe40008000000 */
        /* <DEDUP_REMOVED lines=27> */
.L_x_2419:
[----:B------:R-:W-:Y:S05]  /*b370*/  BSYNC B1 ;  /* 0x0000000000017941 */ /* 0x000fea0003800000 */
.L_x_2418:
        /* <DEDUP_REMOVED lines=13> */
.L_x_2421:
[----:B------:R-:W-:Y:S05]  /*b450*/  BSYNC B1 ;  /* 0x0000000000017941 */ /* 0x000fea0003800000 */
.L_x_2420:
        /* <DEDUP_REMOVED lines=13> */
.L_x_2423:
[----:B------:R-:W-:Y:S05]  /*b530*/  BSYNC B1 ;  /* 0x0000000000017941 */ /* 0x000fea0003800000 */
.L_x_2422:
[----:B0-----:R-:W-:Y:S01]  /*b540*/  VIADD R0, R26, 0x60 ;  /* 0x000000601a007836 */ /* 0x001fe20000000000 */
[----:B--2-4-:R-:W4:Y:S04]  /*b550*/  SHFL.IDX PT, R25, R25, 0x3, 0x181f ;  /* 0x00781f0019197f89 */ /* 0x014f2800000e0000 */
[----:B------:R-:W-:Y:S01]  /*b560*/  ISETP.GE.AND P0, PT, R0, R23, PT ;  /* 0x000000170000720c */ /* 0x000fe20003f06270 */
[----:B------:R-:W0:-:S12]  /*b570*/  SHFL.IDX PT, R24, R24, 0x3, 0x181f ;  /* 0x00781f0018187f89 */ /* 0x000e1800000e0000 */
        /* <DEDUP_REMOVED lines=12> */
.L_x_2417:
        /* <DEDUP_REMOVED lines=12> */
[----:B------:R-:W-:Y:S01]  /*b700*/  BSSY B1, `(.L_x_2425) ;  /* 0x0000067000017945 */ /* 0x000fe20003800000 */
[----:B------:R-:W-:Y:S01]  /*b710*/  ULDC.64 UR10, c[0x0][0xb38] ;  /* 0x0002ce00000a7ab9 */ /* 0x000fe20000000a00 */
[----:B------:R-:W-:Y:S01]  /*b720*/  PRMT R97, RZ, 0x654, R97 ;  /* 0x00000654ff617816 */ /* 0x000fe20000000061 */
[----:B------:R-:W-:-:S04]  /*b730*/  UIMAD.WIDE.U32 UR8, UR15, UR10, UR8 ;  /* 0x0000000a0f0872a5 */ /* 0x000fc8000f8e0008 */
[----:B------:R-:W-:Y:S01]  /*b740*/  UIMAD UR9, UR15, UR11, UR9 ;  /* 0x0000000b0f0972a4 */ /* 0x000fe2000f8e0209 */
[----:B------:R2:W-:Y:S02]  /*b750*/  SYNCS.ARRIVE.TRANS64.RED.A1T0 RZ, [R97+URZ], RZ ;  /* 0x000000ff61ff79a7 */ /* 0x0005e4000810043f */
[----:B------:R-:W-:Y:S02]  /*b760*/  ULDC.64 UR10, c[0x0][0xb40] ;  /* 0x0002d000000a7ab9 */ /* 0x000fe40000000a00 */
[----:B------:R-:W-:Y:S02]  /*b770*/  UIMAD UR4, UR4, UR10, URZ ;  /* 0x0000000a040472a4 */ /* 0x000fe4000f8e023f */
[----:B------:R-:W-:Y:S01]  /*b780*/  UIMAD.WIDE.U32 UR8, UR7, UR10, UR8 ;  /* 0x0000000a070872a5 */ /* 0x000fe2000f8e0008 */
[----:B0-----:R-:W-:Y:S01]  /*b790*/  @P1 IMAD.HI.U32 R0, R11, R0, RZ ;  /* 0x000000000b001227 */ /* 0x001fe200078e00ff */
[----:B------:R-:W-:-:S03]  /*b7a0*/  UIMAD UR4, UR7, UR11, UR4 ;  /* 0x0000000b070472a4 */ /* 0x000fc6000f8e0204 */
[----:B------:R-:W-:Y:S01]  /*b7b0*/  ULDC.64 UR10, c[0x0][0xb48] ;  /* 0x0002d200000a7ab9 */ /* 0x000fe20000000a00 */
[----:B------:R-:W-:Y:S01]  /*b7c0*/  UIADD3 UR9, UR9, UR4, URZ ;  /* 0x0000000409097290 */ /* 0x000fe2000fffe03f */
[----:B-1----:R-:W-:-:S03]  /*b7d0*/  @P1 SHF.R.U32.HI R7, RZ, R5, R0 ;  /* 0x00000005ff071219 */ /* 0x002fc60000011600 */
[----:B------:R-:W-:Y:S01]  /*b7e0*/  UIMAD.WIDE.U32 UR8, UR14, UR10, UR8 ;  /* 0x0000000a0e0872a5 */ /* 0x000fe2000f8e0008 */
[--C-:B------:R-:W-:Y:S01]  /*b7f0*/  SHF.R.S32.HI R0, RZ, 0x1f, R7.reuse ;  /* 0x0000001fff007819 */ /* 0x100fe20000011407 */
[----:B------:R-:W-:Y:S02]  /*b800*/  IMAD.MOV R9, RZ, RZ, -R7 ;  /* 0x000000ffff097224 */ /* 0x000fe400078e0a07 */
        /* <DEDUP_REMOVED lines=86> */
.L_x_2426:
[----:B------:R-:W-:Y:S05]  /*bd70*/  BSYNC B1 ;  /* 0x0000000000017941 */ /* 0x000fea0003800000 */
.L_x_2425:
        /* <DEDUP_REMOVED lines=69> */
.L_x_2415:
[----:B------:R-:W-:Y:S01]  /*c1d0*/  R2UR UR4, R161 ;  /* 0x00000000a10472ca */ /* 0x000fe200000e0000 */
[----:B------:R-:W-:Y:S01]  /*c1e0*/  ULDC.64 UR8, c[0x0][0xc00] ;  /* 0x0003000000087ab9 */ /* 0x000fe20000000a00 */
[----:B------:R-:W-:Y:S01]  /*c1f0*/  R2UR UR10, R179 ;  /* 0x00000000b30a72ca */ /* 0x000fe200000e0000 */
[----:B------:R-:W-:Y:S01]  /*c200*/  UISETP.NE.U32.AND UP0, UPT, UR8, URZ, UPT ;  /* 0x0000003f0800728c */ /* 0x000fe2000bf05070 */
[----:B------:R-:W-:-:S03]  /*c210*/  R2UR UR7, R23 ;  /* 0x00000000170772ca */ /* 0x000fc600000e0000 */
[----:B------:R-:W-:-:S03]  /*c220*/  UISETP.NE.AND.EX UP0, UPT, UR9, URZ, UPT, UP0 ;  /* 0x0000003f0900728c */ /* 0x000fc6000bf05300 */
[----:B------:R-:W-:-:S03]  /*c230*/  ULDC.64 UR8, c[0x0][0xc00] ;  /* 0x0003000000087ab9 */ /* 0x000fc60000000a00 */
[----:B------:R-:W-:Y:S01]  /*c240*/  UIMAD.WIDE UR8, UR4, 0x4, UR8 ;  /* 0x00000004040878a5 */ /* 0x000fe2000f8e0208 */
[----:B------:R-:W-:-:S05]  /*c250*/  PLOP3.LUT P1, PT, PT, PT, UP0, 0x80, 0x0 ;  /* 0x000000000000781c */ /* 0x000fca0003f2f008 */
[----:B------:R-:W-:Y:S02]  /*c260*/  IMAD.U32 R2, RZ, RZ, UR8 ;  /* 0x00000008ff027e24 */ /* 0x000fe4000f8e00ff */
[----:B------:R-:W-:Y:S01]  /*c270*/  IMAD.U32 R3, RZ, RZ, UR9 ;  /* 0x00000009ff037e24 */ /* 0x000fe2000f8e00ff */
[----:B------:R-:W-:Y:S02]  /*c280*/  ULDC.64 UR8, c[0x0][0xc08] ;  /* 0x0003020000087ab9 */ /* 0x000fe40000000a00 */
[----:B------:R-:W-:-:S03]  /*c290*/  UISETP.NE.U32.AND UP1, UPT, UR8, URZ, UPT ;  /* 0x0000003f0800728c */ /* 0x000fc6000bf25070 */
[----:B------:R-:W2:Y:S01]  /*c2a0*/  @P1 LDG.E R6, desc[UR36][R2.64] ;  /* 0x0000002402061981 */ /* 0x000ea2000c1e1900 */
[----:B------:R-:W-:-:S06]  /*c2b0*/  UISETP.NE.AND.EX UP1, UPT, UR9, URZ, UPT, UP1 ;  /* 0x0000003f0900728c */ /* 0x000fcc000bf25310 */
[----:B------:R-:W-:-:S05]  /*c2c0*/  PLOP3.LUT P2, PT, PT, PT, UP1, 0x80, 0x0 ;  /* 0x000000000000781c */ /* 0x000fca0003f4f018 */
[----:B------:R-:W-:-:S04]  /*c2d0*/  @UP1 ULEA UR8, UP2, UR4, UR8, 0x2 ;  /* 0x0000000804081291 */ /* 0x000fc8000f84103f */
[----:B------:R-:W-:Y:S02]  /*c2e0*/  @UP1 ULEA.HI.X UR9, UR4, UR9, UR10, 0x2, UP2 ;  /* 0x0000000904091291 */ /* 0x000fe400090f140a */
[----:B------:R-:W-:Y:S01]  /*c2f0*/  MOV R4, UR8 ;  /* 0x0000000800047c02 */ /* 0x000fe20008000f00 */
        /* <DEDUP_REMOVED lines=16> */
.L_x_2427:
[----:B------:R-:W-:Y:S01]  /*c400*/  R2UR UR7, R161 ;  /* 0x00000000a10772ca */ /* 0x000fe200000e0000 */
[----:B------:R-:W-:Y:S01]  /*c410*/  BSSY B1, `(.L_x_2428) ;  /* 0x000003d000017945 */ /* 0x000fe20003800000 */
[----:B------:R-:W-:-:S11]  /*c420*/  R2UR UR8, R179 ;  /* 0x00000000b30872ca */ /* 0x000fd600000e0000 */
[----:B------:R-:W-:Y:S02]  /*c430*/  USEL UR7, UR7, URZ, !UP0 ;  /* 0x0000003f07077287 */ /* 0x000fe4000c000000 */
[----:B------:R-:W-:Y:S01]  /*c440*/  USEL UR10, UR8, URZ, !UP0 ;  /* 0x0000003f080a7287 */ /* 0x000fe2000c000000 */
[----:B------:R-:W-:Y:S11]  /*c450*/  @P0 BRA `(.L_x_2429) ;  /* 0x0000000000e00947 */ /* 0x000ff60003800000 */
[----:B------:R-:W0:Y:S01]  /*c460*/  S2R R3, SR_TID.X ;  /* 0x0000000000037919 */ /* 0x000e220000002100 */
[----:B------:R-:W1:Y:S01]  /*c470*/  LDC R9, c[0x0][0xbe8] ;  /* 0x0002fa00ff097b82 */ /* 0x000e620000000800 */
[----:B------:R-:W-:Y:S02]  /*c480*/  IMAD.U32 R4, RZ, RZ, UR42 ;  /* 0x0000002aff047e24 */ /* 0x000fe4000f8e00ff */
[----:B-1---5:R-:W-:-:S03]  /*c490*/  IMAD R2, R0, R9, RZ ;  /* 0x0000000900027224 */ /* 0x022fc600078e02ff */
        /* <DEDUP_REMOVED lines=17> */
[----:B------:R-:W-:Y:S02]  /*c5b0*/  UIMAD.WIDE.U32 UR16, UR8, UR19, URZ ;  /* 0x00000013081072a5 */ /* 0x000fe4000f8e003f */
[----:B------:R-:W-:Y:S01]  /*c5c0*/  UIMAD UR13, UR13, UR7, URZ ;  /* 0x000000070d0d72a4 */ /* 0x000fe2000f8e023f */
[----:B0-----:R-:W-:Y:S01]  /*c5d0*/  @P0 IMAD.HI.U32 R2, R4, R3, RZ ;  /* 0x0000000304020227 */ /* 0x001fe200078e00ff */
[----:B------:R-:W-:Y:S02]  /*c5e0*/  UIMAD UR19, UR9, UR19, URZ ;  /* 0x00000013091372a4 */ /* 0x000fe4000f8e023f */
[----:B------:R-:W-:Y:S02]  /*c5f0*/  UIMAD.WIDE.U32 UR8, UR12, UR7, URZ ;  /* 0x000000070c0872a5 */ /* 0x000fe4000f8e003f */
[----:B------:R-:W-:-:S02]  /*c600*/  UIMAD.WIDE.U32 UR22, UR14, UR11, URZ ;  /* 0x0000000b0e1672a5 */ /* 0x000fc4000f8e003f */
[----:B------:R-:W-:Y:S01]  /*c610*/  UIMAD UR11, UR15, UR11, URZ ;  /* 0x0000000b0f0b72a4 */ /* 0x000fe2000f8e023f */
[----:B-1----:R-:W-:Y:S01]  /*c620*/  @P0 SHF.R.U32.HI R5, RZ, R7, R2 ;  /* 0x00000007ff050219 */ /* 0x002fe20000011602 */
[----:B------:R-:W-:Y:S02]  /*c630*/  UIMAD UR13, UR12, UR10, UR13 ;  /* 0x0000000a0c0d72a4 */ /* 0x000fe4000f8e020d */
[----:B------:R-:W-:Y:S01]  /*c640*/  UIADD3 UR16, UP1, UP2, UR8, UR16, UR4 ;  /* 0x0000001008107290 */ /* 0x000fe2000fa3e004 */
[----:B------:R-:W-:Y:S01]  /*c650*/  IMAD.U32 R2, RZ, RZ, UR22 ;  /* 0x00000016ff027e24 */ /* 0x000fe2000f8e00ff */
[----:B------:R-:W-:Y:S01]  /*c660*/  UIADD3 UR8, UR23, UR11, URZ ;  /* 0x0000000b17087290 */ /* 0x000fe2000fffe03f */
[--C-:B------:R-:W-:Y:S01]  /*c670*/  IMAD.MOV R7, RZ, RZ, -R5.reuse ;  /* 0x000000ffff077224 */ /* 0x100fe200078e0a05 */
[----:B------:R-:W-:Y:S01]  /*c680*/  UIADD3 UR19, UR17, UR19, URZ ;  /* 0x0000001311137290 */ /* 0x000fe2000fffe03f */
[----:B------:R-:W-:Y:S01]  /*c690*/  MOV R3, UR23 ;  /* 0x0000001700037c02 */ /* 0x000fe20008000f00 */
[----:B------:R-:W-:Y:S01]  /*c6a0*/  UIADD3 UR11, UR9, UR13, URZ ;  /* 0x0000000d090b7290 */ /* 0x000fe2000fffe03f */
[----:B------:R-:W-:Y:S01]  /*c6b0*/  IMAD R7, R9, R7, R4 ;  /* 0x0000000709077224 */ /* 0x000fe200078e0204 */
[----:B------:R-:W-:Y:S01]  /*c6c0*/  IADD3 R2, P0, P1, R5, UR16, R2 ;  /* 0x0000001005027c10 */ /* 0x000fe2000f91e002 */
[----:B------:R-:W-:Y:S01]  /*c6d0*/  IMAD.U32 R6, RZ, RZ, UR8 ;  /* 0x00000008ff067e24 */ /* 0x000fe2000f8e00ff */
[----:B------:R-:W-:Y:S01]  /*c6e0*/  UIADD3.X UR11, UR11, UR19, UR20, UP1, UP2 ;  /* 0x000000130b0b7290 */ /* 0x000fe20008fe4414 */
[----:B------:R-:W-:Y:S01]  /*c6f0*/  SHF.R.S32.HI R5, RZ, 0x1f, R5 ;  /* 0x0000001fff057819 */ /* 0x000fe20000011405 */
[----:B------:R-:W-:Y:S01]  /*c700*/  ULDC.64 UR8, c[0x0][UR18+0x210] ;  /* 0x0000840012087abb */ /* 0x000fe20008000a00 */
[----:B------:R-:W-:Y:S01]  /*c710*/  SHF.R.S32.HI R4, RZ, 0x1f, R7 ;  /* 0x0000001fff047819 */ /* 0x000fe20000011407 */
[----:B------:R-:W-:Y:S01]  /*c720*/  IMAD R9, R7, UR9, RZ ;  /* 0x0000000907097c24 */ /* 0x000fe2000f8e02ff */
[----:B------:R-:W-:Y:S01]  /*c730*/  ULDC.64 UR12, c[0x0][0xba8] ;  /* 0x0002ea00000c7ab9 */ /* 0x000fe20000000a00 */
[----:B------:R-:W-:Y:S01]  /*c740*/  IADD3.X R3, R5, UR11, R6, P0, P1 ;  /* 0x0000000b05037c10 */ /* 0x000fe200087e2406 */
[----:B------:R-:W-:Y:S01]  /*c750*/  @!UP0 ULDC UR12, c[0x0][0xb50] ;  /* 0x0002d400000c8ab9 */ /* 0x000fe20000000800 */
[----:B------:R-:W-:Y:S01]  /*c760*/  IMAD R9, R4, UR8, R9 ;  /* 0x0000000804097c24 */ /* 0x000fe2000f8e0209 */
[----:B------:R-:W-:Y:S01]  /*c770*/  @!UP0 ULDC UR13, c[0x0][0xb54] ;  /* 0x0002d500000d8ab9 */ /* 0x000fe20000000800 */
[----:B------:R-:W-:-:S04]  /*c780*/  IMAD.WIDE.U32 R2, R7, UR8, R2 ;  /* 0x0000000807027c25 */ /* 0x000fc8000f8e0002 */
[----:B------:R-:W-:Y:S01]  /*c790*/  IMAD.IADD R3, R3, 0x1, R9 ;  /* 0x0000000103037824 */ /* 0x000fe200078e0209 */
[----:B------:R-:W-:-:S04]  /*c7a0*/  LEA R4, P0, R2, UR12, 0x2 ;  /* 0x0000000c02047c11 */ /* 0x000fc8000f8010ff */
[----:B------:R-:W-:Y:S01]  /*c7b0*/  LEA.HI.X R5, R2, UR13, R3, 0x2, P0 ;  /* 0x0000000d02057c11 */ /* 0x000fe200080f1403 */
[----:B------:R-:W-:-:S05]  /*c7c0*/  IMAD.MOV.U32 R3, RZ, RZ, -0x800000 ;  /* 0xff800000ff037424 */ /* 0x000fca00078e00ff */
[----:B------:R0:W-:Y:S03]  /*c7d0*/  STG.E desc[UR36][R4.64], R3 ;  /* 0x0000000304007986 */ /* 0x0001e6000c101924 */
.L_x_2429:
[----:B------:R-:W-:Y:S05]  /*c7e0*/  BSYNC B1 ;  /* 0x0000000000017941 */ /* 0x000fea0003800000 */
.L_x_2428:
[----:B------:R-:W-:-:S13]  /*c7f0*/  R2UR UR8, R23 ;  /* 0x00000000170872ca */ /* 0x000fda00000e0000 */
[----:B------:R-:W-:-:S06]  /*c800*/  UISETP.GT.AND UP0, UPT, UR8, 0x1, UPT ;  /* 0x000000010800788c */ /* 0x000fcc000bf04270 */
[----:B------:R-:W-:-:S13]  /*c810*/  PLOP3.LUT P0, PT, PT, PT, UP0, 0x80, 0x0 ;  /* 0x000000000000781c */ /* 0x000fda0003f0f008 */
[----:B------:R-:W-:Y:S05]  /*c820*/  @P0 BRA `(.L_x_2424) ;  /* 0x0000000400a80947 */ /* 0x000fea0003800000 */
[----:B------:R-:W1:Y:S01]  /*c830*/  LDC R11, c[0x0][0xbe8] ;  /* 0x0002fa00ff0b7b82 */ /* 0x000e620000000800 */
[----:B------:R-:W-:Y:S01]  /*c840*/  ULDC.64 UR12, c[0x0][0xaa0] ;  /* 0x0002a800000c7ab9 */ /* 0x000fe20000000a00 */
[----:B------:R-:W-:Y:S01]  /*c850*/  R2UR UR14, R177 ;  /* 0x00000000b10e72ca */ /* 0x000fe200000e0000 */
[----:B------:R-:W-:Y:S01]  /*c860*/  UIMAD UR11, UR20, UR12, URZ ;  /* 0x0000000c140b72a4 */ /* 0x000fe2000f8e023f */
[----:B------:R-:W-:Y:S01]  /*c870*/  IMAD R2, R22, 0x20, R178 ;  /* 0x0000002016027824 */ /* 0x000fe200078e02b2 */
[----:B------:R-:W-:Y:S01]  /*c880*/  UIMAD.WIDE.U32 UR8, UR4, UR12, URZ ;  /* 0x0000000c040872a5 */ /* 0x000fe2000f8e003f */
[----:B------:R-:W-:Y:S01]  /*c890*/  BSSY B1, `(.L_x_2430) ;  /* 0x0000039000017945 */ /* 0x000fe20003800000 */
[----:B------:R-:W-:Y:S01]  /*c8a0*/  UIMAD UR11, UR4, UR13, UR11 ;  /* 0x0000000d040b72a4 */ /* 0x000fe2000f8e020b */
[----:B------:R-:W-:Y:S02]  /*c8b0*/  VIADD R6, R2, UR42 ;  /* 0x0000002a02067c36 */ /* 0x000fe40008000000 */
[----:B------:R-:W-:Y:S01]  /*c8c0*/  ULDC.64 UR12, c[0x0][0xae8] ;  /* 0x0002ba00000c7ab9 */ /* 0x000fe20000000a00 */
[----:B------:R-:W-:Y:S01]  /*c8d0*/  UIADD3 UR9, UR9, UR11, URZ ;  /* 0x0000000b09097290 */ /* 0x000fe2000fffe03f */
[----:B0-----:R-:W-:-:S03]  /*c8e0*/  IMAD.MOV.U32 R5, RZ, RZ, R6 ;  /* 0x000000ffff057224 */ /* 0x001fc600078e0006 */
[----:B------:R-:W-:-:S04]  /*c8f0*/  UIMAD.WIDE.U32 UR8, UR14, UR12, UR8 ;  /* 0x0000000c0e0872a5 */ /* 0x000fc8000f8e0008 */
[----:B------:R-:W-:-:S03]  /*c900*/  UIMAD UR9, UR14, UR13, UR9 ;  /* 0x0000000d0e0972a4 */ /* 0x000fc6000f8e0209 */
[----:B------:R-:W-:Y:S01]  /*c910*/  ULDC.64 UR12, c[0x0][0xaf0] ;  /* 0x0002bc00000c7ab9 */ /* 0x000fe20000000a00 */
[----:B-1----:R-:W-:Y:S01]  /*c920*/  ISETP.NE.AND P0, PT, R11, 0x1, PT ;  /* 0x000000010b00780c */ /* 0x002fe20003f05270 */
[----:B------:R-:W-:Y:S02]  /*c930*/  UIMAD UR10, UR10, UR12, URZ ;  /* 0x0000000c0a0a72a4 */ /* 0x000fe4000f8e023f */
[----:B------:R-:W-:Y:S02]  /*c940*/  UIMAD.WIDE.U32 UR8, UR7, UR12, UR8 ;  /* 0x0000000c070872a5 */ /* 0x000fe4000f8e0008 */
[----:B------:R-:W-:-:S03]  /*c950*/  UIMAD UR4, UR7, UR13, UR10 ;  /* 0x0000000d070472a4 */ /* 0x000fc6000f8e020a */
[----:B------:R-:W-:Y:S01]  /*c960*/  ULDC.64 UR10, c[0x0][0xae0] ;  /* 0x0002b800000a7ab9 */ /* 0x000fe20000000a00 */
[----:B------:R-:W-:-:S04]  /*c970*/  UIADD3 UR4, UR9, UR4, URZ ;  /* 0x0000000409047290 */ /* 0x000fc8000fffe03f */
        /* <DEDUP_REMOVED lines=17> */
[----:B------:R-:W-:Y:S02]  /*ca90*/  VIADD R6, R178, UR42 ;  /* 0x0000002ab2067c36 */ /* 0x000fe40008000000 */
[----:B-----5:R-:W-:Y:S02]  /*caa0*/  IMAD R11, R0, R11, RZ ;  /* 0x0000000b000b7224 */ /* 0x020fe400078e02ff */
[C---:B------:R-:W-:Y:S02]  /*cab0*/  IMAD R5, R7.reuse, UR9, R4 ;  /* 0x0000000907057c24 */ /* 0x040fe4000f8e0204 */
[----:B------:R-:W-:Y:S01]  /*cac0*/  IMAD.WIDE.U32 R2, R7, UR8, R2 ;  /* 0x0000000807027c25 */ /* 0x000fe2000f8e0002 */
[----:B------:R-:W-:Y:S01]  /*cad0*/  ISETP.GE.AND P2, PT, R6, R11, PT ;  /* 0x0000000b0600720c */ /* 0x000fe20003f46270 */
[----:B------:R-:W-:-:S02]  /*cae0*/  ULDC.64 UR8, c[0x0][0xa80] ;  /* 0x0002a00000087ab9 */ /* 0x000fc40000000a00 */
[----:B------:R-:W-:Y:S01]  /*caf0*/  VIADD R0, R6, 0x20 ;  /* 0x0000002006007836 */ /* 0x000fe20000000000 */
[----:B------:R-:W-:Y:S01]  /*cb00*/  LEA R4, P3, R2, UR8, 0x1 ;  /* 0x0000000802047c11 */ /* 0x000fe2000f8608ff */
[----:B------:R-:W-:-:S03]  /*cb10*/  IMAD.IADD R3, R3, 0x1, R5 ;  /* 0x0000000103037824 */ /* 0x000fc600078e0205 */
[-C--:B------:R-:W-:Y:S01]  /*cb20*/  ISETP.GE.AND P1, PT, R0, R11.reuse, PT ;  /* 0x0000000b0000720c */ /* 0x080fe20003f26270 */
[----:B------:R-:W-:Y:S01]  /*cb30*/  VIADD R0, R6, 0x40 ;  /* 0x0000004006007836 */ /* 0x000fe20000000000 */
[----:B------:R-:W-:Y:S02]  /*cb40*/  LEA.HI.X R5, R2, UR9, R3, 0x1, P3 ;  /* 0x0000000902057c11 */ /* 0x000fe400098f0c03 */
[----:B------:R0:W1:Y:S02]  /*cb50*/  SHFL.IDX PT, R2, R4, RZ, 0x181f ;  /* 0x00181fff04027589 */ /* 0x00006400000e0000 */
[----:B------:R-:W-:Y:S02]  /*cb60*/  ISETP.GE.AND P0, PT, R0, R11, PT ;  /* 0x0000000b0000720c */ /* 0x000fe40003f06270 */
[----:B------:R0:W2:Y:S01]  /*cb70*/  SHFL.IDX PT, R0, R5, RZ, 0x181f ;  /* 0x00181fff05007589 */ /* 0x0000a200000e0000 */
        /* <DEDUP_REMOVED lines=8> */
[----:B------:R3:W-:Y:S04]  /*cc00*/  @!P4 ST.E.128 desc[UR36][R8.64], RZ ;  /* 0x000000ff0800c985 */ /* 0x0007e8000c101d24 */
[----:B------:R3:W-:Y:S02]  /*cc10*/  @!P5 ST.E.128 desc[UR36][R2.64], RZ ;  /* 0x000000ff0200d985 */ /* 0x0007e4000c101d24 */
.L_x_2431:
[----:B------:R-:W-:Y:S05]  /*cc20*/  BSYNC B1 ;  /* 0x0000000000017941 */ /* 0x000fea0003800000 */
.L_x_2430:
[----:B--2---:R2:W4:Y:S01]  /*cc30*/  SHFL.IDX PT, R0, R5, 0x1, 0x181f ;  /* 0x00381f0005007f89 */ /* 0x00452200000e0000 */
[----:B------:R-:W-:Y:S03]  /*cc40*/  BSSY B1, `(.L_x_2432) ;  /* 0x000000c000017945 */ /* 0x000fe60003800000 */
[----:B-1-3--:R2:W1:Y:S01]  /*cc50*/  SHFL.IDX PT, R2, R4, 0x1, 0x181f ;  /* 0x00381f0004027f89 */ /* 0x00a46200000e0000 */
[----:B------:R-:W-:Y:S05]  /*cc60*/  @P1 BRA `(.L_x_2433) ;  /* 0x0000000000241947 */ /* 0x000fea0003800000 */
[----:B------:R-:W-:Y:S02]  /*cc70*/  ULDC UR4, c[0x0][0xac8] ;  /* 0x0002b20000047ab9 */ /* 0x000fe40000000800 */
[----:B------:R-:W-:Y:S02]  /*cc80*/  ISETP.GE.AND P3, PT, R16, UR4, PT ;  /* 0x0000000410007c0c */ /* 0x000fe4000bf66270 */
[----:B------:R-:W-:-:S11]  /*cc90*/  ISETP.GE.AND P4, PT, R19, UR4, PT ;  /* 0x0000000413007c0c */ /* 0x000fd6000bf86270 */
[CC--:B-1----:R-:W-:Y:S02]  /*cca0*/  @!P3 LEA R8, P1, R16.reuse, R2.reuse, 0x1 ;  /* 0x000000021008b211 */ /* 0x0c2fe400078208ff */
[C---:B------:R-:W-:Y:S02]  /*ccb0*/  @!P4 LEA R2, P2, R19.reuse, R2, 0x1 ;  /* 0x000000021302c211 */ /* 0x040fe400078408ff */
[-C--:B----4-:R-:W-:Y:S02]  /*ccc0*/  @!P3 LEA.HI.X R9, R16, R0.reuse, R202, 0x1, P1 ;  /* 0x000000001009b211 */ /* 0x090fe400008f0cca */
[----:B------:R-:W-:-:S03]  /*ccd0*/  @!P4 LEA.HI.X R3, R19, R0, R201, 0x1, P2 ;  /* 0x000000001303c211 */ /* 0x000fc600010f0cc9 */
[----:B------:R3:W-:Y:S04]  /*cce0*/  @!P3 ST.E.128 desc[UR36][R8.64], RZ ;  /* 0x000000ff0800b985 */ /* 0x0007e8000c101d24 */
[----:B------:R3:W-:Y:S02]  /*ccf0*/  @!P4 ST.E.128 desc[UR36][R2.64], RZ ;  /* 0x000000ff0200c985 */ /* 0x0007e4000c101d24 */
.L_x_2433:
[----:B------:R-:W-:Y:S05]  /*cd00*/  BSYNC B1 ;  /* 0x0000000000017941 */ /* 0x000fea0003800000 */
.L_x_2432:
[----:B----4-:R4:W0:Y:S01]  /*cd10*/  SHFL.IDX PT, R0, R5, 0x2, 0x181f ;  /* 0x00581f0005007f89 */ /* 0x01082200000e0000 */
        /* <DEDUP_REMOVED lines=8> */
[-C--:B0-----:R-:W-:Y:S02]  /*cda0*/  @!P2 LEA.HI.X R9, R16, R0.reuse, R202, 0x1, P0 ;  /* 0x000000001009a211 */ /* 0x081fe400000f0cca */
[----:B------:R-:W-:-:S03]  /*cdb0*/  @!P3 LEA.HI.X R3, R19, R0, R201, 0x1, P1 ;  /* 0x000000001303b211 */ /* 0x000fc600008f0cc9 */
[----:B------:R3:W-:Y:S04]  /*cdc0*/  @!P2 ST.E.128 desc[UR36][R8.64], RZ ;  /* 0x000000ff0800a985 */ /* 0x0007e8000c101d24 */
[----:B------:R3:W-:Y:S02]  /*cdd0*/  @!P3 ST.E.128 desc[UR36][R2.64], RZ ;  /* 0x000000ff0200b985 */ /* 0x0007e4000c101d24 */
.L_x_2435:
[----:B------:R-:W-:Y:S05]  /*cde0*/  BSYNC B1 ;  /* 0x0000000000017941 */ /* 0x000fea0003800000 */
.L_x_2434:
[----:B0-----:R-:W-:Y:S01]  /*cdf0*/  IADD3 R0, R6, 0x60, RZ ;  /* 0x0000006006007810 */ /* 0x001fe20007ffe0ff */
[----:B--2-4-:R-:W2:Y:S03]  /*ce00*/  SHFL.IDX PT, R5, R5, 0x3, 0x181f ;  /* 0x00781f0005057f89 */ /* 0x014ea600000e0000 */
[----:B------:R-:W-:Y:S01]  /*ce10*/  ISETP.GE.AND P0, PT, R0, R11, PT ;  /* 0x0000000b0000720c */ /* 0x000fe20003f06270 */
[----:B-1-3--:R1:W3:-:S12]  /*ce20*/  SHFL.IDX PT, R2, R4, 0x3, 0x181f ;  /* 0x00781f0004027f89 */ /* 0x00a2d800000e0000 */
[----:B-1----:R-:W-:Y:S05]  /*ce30*/  @P0 BRA `(.L_x_2424) ;  /* 0x0000000000240947 */ /* 0x002fea0003800000 */
[----:B------:R-:W-:Y:S02]  /*ce40*/  ULDC UR4, c[0x0][0xac8] ;  /* 0x0002b20000047ab9 */ /* 0x000fe40000000800 */
[----:B------:R-:W-:Y:S02]  /*ce50*/  ISETP.GE.AND P2, PT, R16, UR4, PT ;  /* 0x0000000410007c0c */ /* 0x000fe4000bf46270 */
[----:B------:R-:W-:-:S11]  /*ce60*/  ISETP.GE.AND P3, PT, R19, UR4, PT ;  /* 0x0000000413007c0c */ /* 0x000fd6000bf66270 */
[CC--:B---3--:R-:W-:Y:S02]  /*ce70*/  @!P2 LEA R6, P0, R16.reuse, R2.reuse, 0x1 ;  /* 0x000000021006a211 */ /* 0x0c8fe400078008ff */
[C---:B------:R-:W-:Y:S02]  /*ce80*/  @!P3 LEA R2, P1, R19.reuse, R2, 0x1 ;  /* 0x000000021302b211 */ /* 0x040fe400078208ff */
[-C--:B--2---:R-:W-:Y:S02]  /*ce90*/  @!P2 LEA.HI.X R7, R16, R5.reuse, R202, 0x1, P0 ;  /* 0x000000051007a211 */ /* 0x084fe400000f0cca */
[----:B------:R-:W-:-:S03]  /*cea0*/  @!P3 LEA.HI.X R3, R19, R5, R201, 0x1, P1 ;  /* 0x000000051303b211 */ /* 0x000fc600008f0cc9 */
[----:B------:R1:W-:Y:S04]  /*ceb0*/  @!P2 ST.E.128 desc[UR36][R6.64], RZ ;  /* 0x000000ff0600a985 */ /* 0x0003e8000c101d24 */
[----:B------:R1:W-:Y:S02]  /*cec0*/  @!P3 ST.E.128 desc[UR36][R2.64], RZ ;  /* 0x000000ff0200b985 */ /* 0x0003e4000c101d24 */
.L_x_2424:
[----:B------:R-:W-:Y:S05]  /*ced0*/  BSYNC B0 ;  /* 0x0000000000007941 */ /* 0x000fea0003800000 */
.L_x_2414:
[----:B------:R-:W-:Y:S02]  /*cee0*/  ULDC UR4, c[0x0][0xc3c] ;  /* 0x00030f0000047ab9 */ /* 0x000fe40000000800 */
[----:B------:R-:W-:-:S13]  /*cef0*/  ISETP.GE.AND P0, PT, R27, UR4, PT ;  /* 0x000000041b007c0c */ /* 0x000fda000bf06270 */
[----:B------:R-:W-:Y:S05]  /*cf00*/  @!P0 BRA `(.L_x_2436) ;  /* 0xffffff4000108947 */ /* 0x000fea000383ffff */
[----:B------:R-:W-:Y:S05]  /*cf10*/  EXIT ;  /* 0x000000000000794d */ /* 0x000fea0003800000 */
.L_x_2371:
        /* <DEDUP_REMOVED lines=16> */
.L_x_2437:
        /* <DEDUP_REMOVED lines=44> */
.L_x_2441:
        /* <DEDUP_REMOVED lines=35> */
.L_x_2439:
        /* <DEDUP_REMOVED lines=13> */
.L_x_2442:
        /* <DEDUP_REMOVED lines=32> */
[----:B------:R-:W-:Y:S02]  /*d7e0*/  IABS R2, R9 ;  /* 0x0000000900027213 */ /* 0x000fe40000000000 */
[----:B0-----:R-:W-:Y:S01]  /*d7f0*/  IADD3 R11, RZ, -R3, RZ ;  /* 0x80000003ff0b7210 */ /* 0x001fe20007ffe0ff */
        /* <DEDUP_REMOVED lines=19> */
[----:B------:R-:W-:-:S06]  /*d930*/  @P0 IADD3 R2, R2, 0x1, RZ ;  /* 0x0000000102020810 */ /* 0x000fcc0007ffe0ff */
        /* <DEDUP_REMOVED lines=8> */
.L_x_2443:
[----:B------:R-:W0:Y:S02]  /*d9c0*/  LDC.64 R2, c[0x0][0xc90] ;  /* 0x00032400ff027b82 */ /* 0x000e240000000a00 */
[----:B0-----:R-:W-:-:S05]  /*d9d0*/  IMAD.WIDE R2, R19, 0x4, R2 ;  /* 0x0000000413027825 */ /* 0x001fca00078e0202 */
[----:B------:R0:W2:Y:S01]  /*d9e0*/  LDG.E R11, desc[UR36][R2.64] ;  /* 0x00000024020b7981 */ /* 0x0000a2000c1e1900 */
[----:B------:R-:W-:Y:S02]  /*d9f0*/  IABS R13, R5 ;  /* 0x00000005000d7213 */ /* 0x000fe40000000000 */
[----:B0-----:R-:W-:Y:S01]  /*da00*/  MOV R2, RZ ;  /* 0x000000ff00027202 */ /* 0x001fe20000000f00 */
        /* <DEDUP_REMOVED lines=23> */
[----:B------:R-:W-:Y:S01]  /*db80*/  IMAD R13, R11, R2, RZ ;  /* 0x000000020b0d7224 */ /* 0x000fe200078e02ff */
[----:B------:R-:W-:-:S03]  /*db90*/  IADD3 R2, -R2, RZ, RZ ;  /* 0x000000ff02027210 */ /* 0x000fc60007ffe1ff */
        /* <DEDUP_REMOVED lines=29> */
[----:B------:R-:W-:-:S05]  /*dd70*/  @!P1 LOP3.LUT R2, RZ, R11, RZ, 0x33, !PT ;  /* 0x0000000bff029212 */ /* 0x000fca00078e33ff */
[----:B------:R-:W-:-:S07]  /*dd80*/  IMAD R18, R2, R18, R3 ;  /* 0x0000001202127224 */ /* 0x000fce00078e0203 */
.L_x_2444:
[----:B------:R-:W-:-:S05]  /*dd90*/  LOP3.LUT R17, RZ, R2, RZ, 0x33, !PT ;  /* 0x00000002ff117212 */ /* 0x000fca00078e33ff */
[----:B------:R-:W-:Y:S01]  /*dda0*/  IMAD.IADD R17, R0, 0x1, R17 ;  /* 0x0000000100117824 */ /* 0x000fe200078e0211 */
[----:B------:R-:W-:Y:S06]  /*ddb0*/  BRA `(.L_x_2445) ;  /* 0x0000000000147947 */ /* 0x000fec0003800000 */
.L_x_2440:
[----:B------:R-:W-:Y:S01]  /*ddc0*/  ULDC UR4, c[0x0][0xc3c] ;  /* 0x00030f0000047ab9 */ /* 0x000fe20000000800 */
[----:B------:R-:W-:Y:S02]  /*ddd0*/  IMAD.MOV.U32 R17, RZ, RZ, RZ ;  /* 0x000000ffff117224 */ /* 0x000fe400078e00ff */
[----:B------:R-:W-:Y:S02]  /*dde0*/  IMAD.U32 R16, RZ, RZ, UR6 ;  /* 0x00000006ff107e24 */ /* 0x000fe4000f8e00ff */
[----:B------:R-:W-:Y:S02]  /*ddf0*/  IMAD.MOV.U32 R18, RZ, RZ, RZ ;  /* 0x000000ffff127224 */ /* 0x000fe400078e00ff */
[----:B------:R-:W-:-:S07]  /*de00*/  IMAD.U32 R19, RZ, RZ, UR4 ;  /* 0x00000004ff137e24 */ /* 0x000fce000f8e00ff */
.L_x_2445:
[----:B------:R-:W-:-:S13]  /*de10*/  ISETP.NE.AND P0, PT, R7, RZ, PT ;  /* 0x000000ff0700720c */ /* 0x000fda0003f05270 */
[----:B------:R-:W0:Y:S01]  /*de20*/  @!P0 S2R R3, SR_CgaCtaId ;  /* 0x0000000000038919 */ /* 0x000e220000008800 */
[----:B------:R-:W-:-:S04]  /*de30*/  @!P0 MOV R0, 0x400 ;  /* 0x0000040000008802 */ /* 0x000fc80000000f00 */
[----:B0-----:R-:W-:-:S05]  /*de40*/  @!P0 LEA R0, R3, R0, 0x18 ;  /* 0x0000000003008211 */ /* 0x001fca00078ec0ff */
[----:B------:R1:W-:Y:S01]  /*de50*/  @!P0 STS.128 [R0+0x2a8d0], R16 ;  /* 0x02a8d01000008388 */ /* 0x0003e20000000c00 */
[----:B------:R-:W-:Y:S06]  /*de60*/  BAR.ARV 0x5, 0x180 ;  /* 0x0146000000007b1d */ /* 0x000fec0000002000 */
.L_x_2438:
[----:B------:R2:W-:Y:S01]  /*de70*/  STL [R1+0x14], RZ ;  /* 0x000014ff01007387 */ /* 0x0005e20000100800 */
[----:B------:R-:W-:Y:S01]  /*de80*/  ULDC UR4, c[0x0][0xc3c] ;  /* 0x00030f0000047ab9 */ /* 0x000fe20000000800 */
[----:B------:R-:W-:Y:S01]  /*de90*/  IMAD.MOV.U32 R28, RZ, RZ, 0x1 ;  /* 0x00000001ff1c7424 */ /* 0x000fe200078e00ff */
[----:B0-----:R-:W-:Y:S02]  /*dea0*/  ISETP.GE.AND P0, PT, R19, UR4, PT ;  /* 0x0000000413007c0c */ /* 0x001fe4000bf06270 */
[----:B------:R-:W-:-:S11]  /*deb0*/  MOV R27, RZ ;  /* 0x000000ff001b7202 */ /* 0x000fd60000000f00 */
        /* <DEDUP_REMOVED lines=9> */
[C---:B-1----:R-:W-:Y:S02]  /*df50*/  LOP3.LUT R4, R5.reuse, 0x7f, RZ, 0xc0, !PT ;  /* 0x0000007f05047812 */ /* 0x042fe400078ec0ff */
[----:B--2---:R-:W-:Y:S01]  /*df60*/  R2UR UR4, R0 ;  /* 0x00000000000472ca */ /* 0x004fe200000e0000 */
[----:B------:R-:W-:-:S05]  /*df70*/  IMAD.SHL.U32 R0, R5, 0x8, RZ ;  /* 0x0000000805007824 */ /* 0x000fca00078e00ff */
        /* <DEDUP_REMOVED lines=14> */
.L_x_2511:
[----:B0-----:R-:W0:Y:S02]  /*e060*/  LDC.64 R30, c[0x0][0xc88] ;  /* 0x00032200ff1e7b82 */ /* 0x001e240000000a00 */
[----:B0-----:R-:W-:-:S06]  /*e070*/  IMAD.WIDE R30, R19, 0x4, R30 ;  /* 0x00000004131e7825 */ /* 0x001fcc00078e021e */
[----:B------:R-:W2:Y:S01]  /*e080*/  LDG.E R30, desc[UR36][R30.64] ;  /* 0x000000241e1e7981 */ /* 0x000ea2000c1e1900 */
        /* <DEDUP_REMOVED lines=13> */
[----:B-1----:R1:W5:Y:S01]  /*e160*/  @P0 LDG.E R37, desc[UR36][R2.64] ;  /* 0x0000002402250981 */ /* 0x002362000c1e1900 */
        /* <DEDUP_REMOVED lines=31> */
.L_x_2447:
        /* <DEDUP_REMOVED lines=9> */
.L_x_2448:
        /* <DEDUP_REMOVED lines=9> */
.L_x_2449:
[----:B------:R-:W4:Y:S01]  /*e480*/  LDL R4, [R1+0x4] ;  /* 0x0000040001047983 */ /* 0x000f220000100800 */
[----:B012---:R-:W0:Y:S01]  /*e490*/  LDC R0, c[0x0][0x448] ;  /* 0x00011200ff007b82 */ /* 0x007e220000000800 */
[----:B-----5:R-:W-:Y:S01]  /*e4a0*/  IMAD.IADD R34, R34, 0x1, -R37 ;  /* 0x0000000122227824 */ /* 0x020fe200078e0a25 */
[----:B------:R-:W-:Y:S01]  /*e4b0*/  LOP3.LUT R23, R23, 0xffffff7f, RZ, 0xc0, !PT ;  /* 0xffffff7f17177812 */ /* 0x000fe200078ec0ff */
[----:B------:R-:W-:Y:S01]  /*e4c0*/  BSSY B0, `(.L_x_2450) ;  /* 0x0000038000007945 */ /* 0x000fe20003800000 */
[----:B0-----:R-:W-:Y:S01]  /*e4d0*/  ISETP.NE.AND P0, PT, R0, 0x1, PT ;  /* 0x000000010000780c */ /* 0x001fe20003f05270 */
[----:B------:R-:W-:-:S05]  /*e4e0*/  IMAD.SHL.U32 R0, R17, 0x80, RZ ;  /* 0x0000008011007824 */ /* 0x000fca00078e00ff */
[----:B------:R-:W-:-:S07]  /*e4f0*/  IADD3 R0, R0, 0x7f, RZ ;  /* 0x0000007f00007810 */ /* 0x000fce0007ffe0ff */
[----:B---3--:R-:W0:Y:S01]  /*e500*/  @P0 LDC R3, c[0x0][0x44c] ;  /* 0x00011300ff030b82 */ /* 0x008e220000000800 */
[----:B------:R-:W-:-:S07]  /*e510*/  @P0 LOP3.LUT R23, R23, 0x80, RZ, 0xfc, !PT ;  /* 0x0000008017170812 */ /* 0x000fce00078efcff */
[----:B------:R-:W1:Y:S01]  /*e520*/  @P0 LDC R5, c[0x0][0x450] ;  /* 0x00011400ff050b82 */ /* 0x000e620000000800 */
[----:B0-----:R-:W-:-:S05]  /*e530*/  @P0 IMAD.HI.U32 R2, R0, R3, RZ ;  /* 0x0000000300020227 */ /* 0x001fca00078e00ff */
[----:B-1----:R-:W-:Y:S01]  /*e540*/  @P0 SHF.R.U32.HI R0, RZ, R5, R2 ;  /* 0x00000005ff000219 */ /* 0x002fe20000011602 */
[----:B------:R-:W-:-:S04]  /*e550*/  VIADD R2, R34, 0x5f ;  /* 0x0000005f22027836 */ /* 0x000fc80000000000 */
[----:B------:R-:W-:Y:S01]  /*e560*/  IMAD.HI R2, R2, 0x2aaaaaab, RZ ;  /* 0x2aaaaaab02027827 */ /* 0x000fe200078e02ff */
[----:B----4-:R-:W-:-:S05]  /*e570*/  IADD3 R3, R34, 0x60, -R4 ;  /* 0x0000006022037810 */ /* 0x010fca0007ffe804 */
[----:B------:R-:W-:Y:S01]  /*e580*/  IMAD.IADD R0, R3, 0x1, R0 ;  /* 0x0000000103007824 */ /* 0x000fe200078e0200 */
[----:B------:R-:W-:-:S03]  /*e590*/  SHF.R.U32.HI R3, RZ, 0x1f, R2 ;  /* 0x0000001fff037819 */ /* 0x000fc60000011602 */
[----:B------:R-:W-:Y:S01]  /*e5a0*/  IMAD.HI R4, R0, 0x2aaaaaab, RZ ;  /* 0x2aaaaaab00047827 */ /* 0x000fe200078e02ff */
[----:B------:R-:W-:Y:S02]  /*e5b0*/  LEA.HI.SX32 R0, R2, R3, 0x1c ;  /* 0x0000000302007211 */ /* 0x000fe400078fe2ff */
[----:B------:R-:W-:Y:S02]  /*e5c0*/  LOP3.LUT R2, R18, 0xff000000, RZ, 0xc0, !PT ;  /* 0xff00000012027812 */ /* 0x000fe400078ec0ff */
[----:B------:R-:W-:Y:S02]  /*e5d0*/  SHF.R.U32.HI R3, RZ, 0x1f, R4 ;  /* 0x0000001fff037819 */ /* 0x000fe40000011604 */
[----:B------:R-:W-:Y:S02]  /*e5e0*/  SHF.R.U32.HI R2, RZ, 0x8, R2 ;  /* 0x00000008ff027819 */ /* 0x000fe40000011602 */
[----:B------:R-:W-:-:S04]  /*e5f0*/  LEA.HI.SX32 R3, R4, R3, 0x1c ;  /* 0x0000000304037211 */ /* 0x000fc800078fe2ff */
[----:B------:R-:W-:Y:S02]  /*e600*/  VIMNMX R0, R0, R3, PT ;  /* 0x0000000300007248 */ /* 0x000fe40003fe0100 */
[----:B------:R-:W-:Y:S02]  /*e610*/  LOP3.LUT R3, R18, 0xff0000, RZ, 0xc0, !PT ;  /* 0x00ff000012037812 */ /* 0x000fe400078ec0ff */
[----:B------:R-:W-:Y:S02]  /*e620*/  ISETP.GE.AND P0, PT, R0, 0x1, PT ;  /* 0x000000010000780c */ /* 0x000fe40003f06270 */
[----:B------:R-:W-:Y:S01]  /*e630*/  LEA.HI R2, R3, R2, RZ, 0x10 ;  /* 0x0000000203027211 */ /* 0x000fe200078f80ff */
[----:B------:R-:W-:-:S03]  /*e640*/  IMAD.MOV.U32 R3, RZ, RZ, RZ ;  /* 0x000000ffff037224 */ /* 0x000fc600078e00ff */
[----:B------:R-:W-:-:S07]  /*e650*/  LOP3.LUT R36, R2, 0xff, RZ, 0xc0, !PT ;  /* 0x000000ff02247812 */ /* 0x000fce00078ec0ff */
[----:B------:R-:W-:Y:S05]  /*e660*/  @!P0 BRA `(.L_x_2451) ;  /* 0x0000000000748947 */ /* 0x000fea0003800000 */
[----:B------:R-:W-:-:S04]  /*e670*/  SHF.R.U32.HI R4, RZ, 0x10, R2 ;  /* 0x00000010ff047819 */ /* 0x000fc80000011602 */
[----:B------:R-:W-:-:S13]  /*e680*/  ISETP.NE.AND P0, PT, R4, RZ, PT ;  /* 0x000000ff0400720c */ /* 0x000fda0003f05270 */
[----:B------:R-:W0:Y:S02]  /*e690*/  @!P0 LDC R4, c[0x0][0x9f0] ;  /* 0x00027c00ff048b82 */ /* 0x000e240000000800 */
[-C--:B0-----:R-:W-:Y:S02]  /*e6a0*/  IABS R6, R4.reuse ;  /* 0x0000000400067213 */ /* 0x081fe40000000000 */
[----:B------:R-:W-:Y:S02]  /*e6b0*/  IADD3 R5, R4, -0x1, R0 ;  /* 0xffffffff04057810 */ /* 0x000fe40007ffe000 */
[----:B------:R-:W0:Y:S02]  /*e6c0*/  I2F.RP R8, R6 ;  /* 0x0000000600087306 */ /* 0x000e240000209400 */
[----:B------:R-:W-:-:S04]  /*e6d0*/  LOP3.LUT R2, R5, R4, RZ, 0x3c, !PT ;  /* 0x0000000405027212 */ /* 0x000fc800078e3cff */
[----:B------:R-:W-:Y:S02]  /*e6e0*/  ISETP.GE.AND P2, PT, R2, RZ, PT ;  /* 0x000000ff0200720c */ /* 0x000fe40003f46270 */
[----:B0-----:R-:W0:Y:S02]  /*e6f0*/  MUFU.RCP R8, R8 ;  /* 0x0000000800087308 */ /* 0x001e240000001000 */
[----:B0-----:R-:W-:-:S06]  /*e700*/  VIADD R3, R8, 0xffffffe ;  /* 0x0ffffffe08037836 */ /* 0x001fcc0000000000 */
[----:B------:R-:W0:Y:S02]  /*e710*/  F2I.FTZ.U32.TRUNC.NTZ R3, R3 ;  /* 0x0000000300037305 */ /* 0x000e24000021f000 */
[----:B0-----:R-:W-:-:S04]  /*e720*/  IMAD.MOV R2, RZ, RZ, -R3 ;  /* 0x000000ffff027224 */ /* 0x001fc800078e0a03 */
        /* <DEDUP_REMOVED lines=14> */
[----:B------:R-:W-:-:S04]  /*e810*/  IMAD.MOV.U32 R3, RZ, RZ, R7 ;  /* 0x000000ffff037224 */ /* 0x000fc800078e0007 */
[----:B------:R-:W-:Y:S01]  /*e820*/  @!P2 IMAD.MOV R3, RZ, RZ, -R3 ;  /* 0x000000ffff03a224 */ /* 0x000fe200078e0a03 */
[----:B------:R-:W-:-:S07]  /*e830*/  @!P1 LOP3.LUT R3, RZ, R4, RZ, 0x33, !PT ;  /* 0x00000004ff039212 */ /* 0x000fce00078e33ff */
.L_x_2451:
[----:B------:R-:W-:Y:S05]  /*e840*/  BSYNC B0 ;  /* 0x0000000000007941 */ /* 0x000fea0003800000 */
.L_x_2450:
        /* <DEDUP_REMOVED lines=23> */
.L_x_2453:
        /* <DEDUP_REMOVED lines=20> */
.L_x_2456:
[----:B------:R-:W-:Y:S05]  /*eb00*/  BSYNC B6 ;  /* 0x0000000000067941 */ /* 0x000fea0003800000 */
.L_x_2455:
[----:B------:R-:W-:Y:S01]  /*eb10*/  IADD3 R0, R22, 0x400, RZ ;  /* 0x0000040016007810 */ /* 0x000fe20007ffe0ff */
[----:B------:R-:W-:Y:S03]  /*eb20*/  BSSY B6, `(.L_x_2457) ;  /* 0x0000022000067945 */ /* 0x000fe60003800000 */
        /* <DEDUP_REMOVED lines=8> */
[----:B------:R-:W-:Y:S01]  /*ebb0*/  MOV R12, 0x1 ;  /* 0x00000001000c7802 */ /* 0x000fe20000000f00 */
[----:B------:R-:W-:Y:S02]  /*ebc0*/  IMAD.U32 R5, RZ, RZ, UR7 ;  /* 0x00000007ff057e24 */ /* 0x000fe4000f8e00ff */
[----:B------:R-:W-:Y:S02]  /*ebd0*/  IMAD.U32 R6, RZ, RZ, UR8 ;  /* 0x00000008ff067e24 */ /* 0x000fe4000f8e00ff */
[----:B------:R-:W-:-:S02]  /*ebe0*/  IMAD.U32 R7, RZ, RZ, UR9 ;  /* 0x00000009ff077e24 */ /* 0x000fc4000f8e00ff */
[----:B------:R-:W-:Y:S02]  /*ebf0*/  IMAD.U32 R10, RZ, RZ, UR4 ;  /* 0x00000004ff0a7e24 */ /* 0x000fe4000f8e00ff */
[----:B------:R-:W-:Y:S02]  /*ec00*/  IMAD.U32 R11, RZ, RZ, UR5 ;  /* 0x00000005ff0b7e24 */ /* 0x000fe4000f8e00ff */
[----:B------:R-:W-:Y:S02]  /*ec10*/  IMAD.MOV.U32 R8, RZ, RZ, 0x70 ;  /* 0x00000070ff087424 */ /* 0x000fe400078e00ff */
[----:B0-----:R-:W-:-:S07]  /*ec20*/  IMAD.MOV.U32 R13, RZ, RZ, RZ ;  /* 0x000000ffff0d7224 */ /* 0x001fce00078e00ff */
[----:B------:R-:W-:-:S07]  /*ec30*/  LEPC R20, `(.L_x_2459) ;  /* 0x000000001014794e */ /* 0x000fce0000000000 */
[----:B-1----:R-:W-:Y:S05]  /*ec40*/  CALL.ABS.NOINC R2 ;  /* 0x0000000002007343 */ /* 0x002fea0003c00000 */
.L_x_2459:
[----:B------:R0:W1:Y:S01]  /*ec50*/  LDC.64 R2, c[0x4][R26] ;  /* 0x010000001a027b82 */ /* 0x0000620000000a00 */
[----:B------:R-:W-:Y:S01]  /*ec60*/  ULDC.64 UR6, c[0x4][0xf0] ;  /* 0x01003c0000067ab9 */ /* 0x000fe20000000a00 */
[----:B------:R-:W-:Y:S01]  /*ec70*/  ULDC.64 UR8, c[0x4][0xf8] ;  /* 0x01003e0000087ab9 */ /* 0x000fe20000000a00 */
[----:B------:R-:W-:Y:S01]  /*ec80*/  ULDC.64 UR4, c[0x4][0x80] ;  /* 0x0100200000047ab9 */ /* 0x000fe20000000a00 */
        /* <DEDUP_REMOVED lines=11> */
.L_x_2458:
[----:B------:R-:W-:Y:S05]  /*ed40*/  BSYNC B6 ;  /* 0x0000000000067941 */ /* 0x000fea0003800000 */
.L_x_2457:
[----:B------:R-:W-:Y:S01]  /*ed50*/  ULDC.64 UR4, c[0x0][0x9f8] ;  /* 0x00027e0000047ab9 */ /* 0x000fe20000000a00 */
[----:B------:R-:W0:Y:S01]  /*ed60*/  S2R R2, SR_TID.X ;  /* 0x0000000000027919 */ /* 0x000e220000002100 */
[----:B------:R-:W-:Y:S01]  /*ed70*/  ISETP.NE.U32.AND P0, PT, RZ, UR4, PT ;  /* 0x00000004ff007c0c */ /* 0x000fe2000bf05070 */
[----:B------:R-:W1:Y:S03]  /*ed80*/  LDC R5, c[0x0][0x430] ;  /* 0x00010c00ff057b82 */ /* 0x000e660000000800 */
[----:B------:R-:W-:-:S13]  /*ed90*/  ISETP.NE.AND.EX P0, PT, RZ, UR5, PT, P0 ;  /* 0x00000005ff007c0c */ /* 0x000fda000bf05300 */
[----:B------:R-:W-:Y:S01]  /*eda0*/  @P0 IADD3 R24, P1, R24, UR4, RZ ;  /* 0x0000000418180c10 */ /* 0x000fe2000ff3e0ff */
[----:B------:R-:W2:Y:S01]  /*edb0*/  S2R R21, SR_TID.X ;  /* 0x0000000000157919 */ /* 0x000ea20000002100 */
[----:B------:R-:W-:Y:S01]  /*edc0*/  LOP3.LUT R23, R23, 0xffffffdf, RZ, 0xc0, !PT ;  /* 0xffffffdf17177812 */ /* 0x000fe200078ec0ff */
[----:B------:R-:W-:Y:S01]  /*edd0*/  ULDC UR4, c[0x0][0x320] ;  /* 0x0000c80000047ab9 */ /* 0x000fe20000000800 */
[----:B------:R-:W-:-:S05]  /*ede0*/  @P0 IADD3.X R25, R25, UR5, RZ, P1, !PT ;  /* 0x0000000519190c10 */ /* 0x000fca0008ffe4ff */
[----:B------:R3:W4:Y:S01]  /*edf0*/  @P0 LDG.E R31, desc[UR36][R24.64] ;  /* 0x00000024181f0981 */ /* 0x000722000c1e1900 */
[----:B-1----:R-:W-:Y:S01]  /*ee00*/  ISETP.NE.AND P2, PT, R5, 0x1, PT ;  /* 0x000000010500780c */ /* 0x002fe20003f45270 */
[----:B------:R-:W1:Y:S01]  /*ee10*/  S2R R26, SR_TID.X ;  /* 0x00000000001a7919 */ /* 0x000e620000002100 */
[----:B0-----:R-:W-:-:S04]  /*ee20*/  LOP3.LUT R2, R2, 0x7f, RZ, 0xc0, !PT ;  /* 0x0000007f02027812 */ /* 0x001fc800078ec0ff */
[----:B------:R-:W-:Y:S01]  /*ee30*/  SHF.R.U32.HI R2, RZ, 0x3, R2 ;  /* 0x00000003ff027819 */ /* 0x000fe20000011602 */
[----:B---3--:R-:W-:-:S06]  /*ee40*/  VIADD R25, R29, 0xffffffff ;  /* 0xffffffff1d197836 */ /* 0x008fcc0000000000 */
[----:B------:R-:W0:Y:S01]  /*ee50*/  @P2 LDC R3, c[0x0][0x434] ;  /* 0x00010d00ff032b82 */ /* 0x000e220000000800 */
[----:B------:R-:W-:Y:S01]  /*ee60*/  @P2 LOP3.LUT R23, R23, 0x20, RZ, 0xfc, !PT ;  /* 0x0000002017172812 */ /* 0x000fe200078efcff */
[----:B--2---:R-:W-:-:S05]  /*ee70*/  IMAD.SHL.U32 R20, R21, 0x10, RZ ;  /* 0x0000001015147824 */ /* 0x004fca00078e00ff */
[----:B------:R-:W-:Y:S02]  /*ee80*/  LOP3.LUT R20, R2, 0x70, R20, 0xf8, !PT ;  /* 0x0000007002147812 */ /* 0x000fe400078ef814 */
[----:B------:R-:W2:Y:S03]  /*ee90*/  @P2 LDC R2, c[0x0][0x438] ;  /* 0x00010e00ff022b82 */ /* 0x000ea60000000800 */
[----:B------:R-:W-:Y:S02]  /*eea0*/  IMAD R4, R25, 0x60, R20 ;  /* 0x0000006019047824 */ /* 0x000fe400078e0214 */
[----:B-1----:R-:W-:Y:S02]  /*eeb0*/  IMAD.SHL.U32 R9, R26, 0x8, RZ ;  /* 0x000000081a097824 */ /* 0x002fe400078e00ff */
[C---:B------:R-:W-:Y:S01]  /*eec0*/  IMAD.IADD R0, R4.reuse, 0x1, R37 ;  /* 0x0000000104007824 */ /* 0x040fe200078e0225 */
[----:B------:R-:W-:-:S02]  /*eed0*/  ISETP.GE.AND P0, PT, R4, R34, PT ;  /* 0x000000220400720c */ /* 0x000fc40003f06270 */
[----:B------:R-:W-:Y:S01]  /*eee0*/  LOP3.LUT R9, R9, 0x38, RZ, 0xc0, !PT ;  /* 0x0000003809097812 */ /* 0x000fe200078ec0ff */
[----:B0-----:R-:W-:Y:S01]  /*eef0*/  @P2 IMAD.HI.U32 R3, R0, R3, RZ ;  /* 0x0000000300032227 */ /* 0x001fe200078e00ff */
[----:B------:R-:W-:Y:S02]  /*ef00*/  ISETP.GT.U32.OR P0, PT, R20, 0x5f, P0 ;  /* 0x0000005f1400780c */ /* 0x000fe40000704470 */
[C---:B------:R-:W-:Y:S01]  /*ef10*/  LOP3.LUT R8, R9.reuse, 0x40, RZ, 0xfc, !PT ;  /* 0x0000004009087812 */ /* 0x040fe200078efcff */
[----:B------:R-:W-:Y:S01]  /*ef20*/  IMAD.MOV.U32 R4, RZ, RZ, R0 ;  /* 0x000000ffff047224 */ /* 0x000fe200078e0000 */
[----:B------:R-:W-:Y:S02]  /*ef30*/  ISETP.GE.AND P1, PT, R9, UR4, PT ;  /* 0x0000000409007c0c */ /* 0x000fe4000bf26270 */
[----:B--2---:R-:W-:Y:S02]  /*ef40*/  @P2 SHF.R.U32.HI R4, RZ, R2, R3 ;  /* 0x00000002ff042219 */ /* 0x004fe40000011603 */
[----:B------:R-:W-:Y:S01]  /*ef50*/  ISETP.GE.AND P2, PT, R8, UR4, PT ;  /* 0x0000000408007c0c */ /* 0x000fe2000bf46270 */
[----:B------:R-:W-:Y:S01]  /*ef60*/  ULDC UR4, c[0x0][0x2f4] ;  /* 0x0000bd0000047ab9 */ /* 0x000fe20000000800 */
[----:B------:R-:W-:-:S02]  /*ef70*/  IADD3 R3, -R4, RZ, RZ ;  /* 0x000000ff04037210 */ /* 0x000fc40007ffe1ff */
[----:B------:R-:W-:-:S03]  /*ef80*/  SEL R29, RZ, 0xffffffff, P2 ;  /* 0xffffffffff1d7807 */ /* 0x000fc60001000000 */
[----:B------:R-:W-:Y:S01]  /*ef90*/  IMAD R0, R5, R3, R0 ;  /* 0x0000000305007224 */ /* 0x000fe200078e0200 */
[----:B------:R-:W-:Y:S01]  /*efa0*/  SEL R5, RZ, 0x1, P1 ;  /* 0x00000001ff057807 */ /* 0x000fe20000800000 */
[----:B------:R-:W0:Y:S01]  /*efb0*/  @!P0 LDC.64 R2, c[0x0][0x428] ;  /* 0x00010a00ff028b82 */ /* 0x000e220000000a00 */
[----:B------:R-:W-:-:S05]  /*efc0*/  IMAD.SHL.U32 R29, R29, 0x2, RZ ;  /* 0x000000021d1d7824 */ /* 0x000fca00078e00ff */
[----:B------:R-:W-:Y:S02]  /*efd0*/  LOP3.LUT R29, R29, 0x2, R5, 0xe2, !PT ;  /* 0x000000021d1d7812 */ /* 0x000fe400078ee205 */
[----:B------:R-:W-:Y:S02]  /*efe0*/  @!P0 SHF.R.S32.HI R5, RZ, 0x1f, R4 ;  /* 0x0000001fff058819 */ /* 0x000fe40000011404 */
[----:B------:R-:W-:Y:S02]  /*eff0*/  ISETP.GE.AND P2, PT, R9, UR4, PT ;  /* 0x0000000409007c0c */ /* 0x000fe4000bf46270 */
[----:B------:R-:W-:Y:S02]  /*f000*/  LOP3.LUT R23, R23, 0xfffffffb, RZ, 0xc0, !PT ;  /* 0xfffffffb17177812 */ /* 0x000fe400078ec0ff */
[----:B------:R-:W-:-:S09]  /*f010*/  LOP3.LUT R7, R9, 0x80, RZ, 0xfc, !PT ;  /* 0x0000008009077812 */ /* 0x000fd200078efcff */
[----:B------:R-:W-:-:S04]  /*f020*/  @P2 LOP3.LUT R23, R23, 0x4, RZ, 0xfc, !PT ;  /* 0x0000000417172812 */ /* 0x000fc800078efcff */
[----:B------:R-:W-:Y:S01]  /*f030*/  LOP3.LUT R23, R23, 0xfffffffd, RZ, 0xc0, !PT ;  /* 0xfffffffd17177812 */ /* 0x000fe200078ec0ff */
[----:B------:R-:W-:Y:S01]  /*f040*/  UMOV UR5, 0xffffffff ;  /* 0xffffffff00057882 */ /* 0x000fe20000000000 */
[----:B------:R-:W-:Y:S02]  /*f050*/  LOP3.LUT R26, R18, 0xffff, RZ, 0xc0, !PT ;  /* 0x0000ffff121a7812 */ /* 0x000fe400078ec0ff */
[----:B----4-:R-:W-:Y:S01]  /*f060*/  SHF.R.S32.HI R6, RZ, 0x1f, R31 ;  /* 0x0000001fff067819 */ /* 0x010fe2000001141f */
[----:B0-----:R-:W-:-:S04]  /*f070*/  @!P0 IMAD.WIDE.U32 R4, R31, R2, R4 ;  /* 0x000000021f048225 */ /* 0x001fc800078e0004 */
[----:B------:R0:W-:Y:S02]  /*f080*/  STL [R1], R6 ;  /* 0x0000000601007387 */ /* 0x0001e40000100800 */
[----:B0-----:R-:W-:-:S04]  /*f090*/  @!P0 IMAD R6, R6, R2, RZ ;  /* 0x0000000206068224 */ /* 0x001fc800078e02ff */
[----:B------:R-:W-:Y:S02]  /*f0a0*/  @!P0 IMAD R6, R31, R3, R6 ;  /* 0x000000031f068224 */ /* 0x000fe400078e0206 */
[----:B------:R-:W0:Y:S02]  /*f0b0*/  @!P0 LDC.64 R2, c[0x0][0x418] ;  /* 0x00010600ff028b82 */ /* 0x000e240000000a00 */
[----:B------:R-:W-:Y:S01]  /*f0c0*/  @!P0 IMAD.IADD R6, R5, 0x1, R6 ;  /* 0x0000000105068824 */ /* 0x000fe200078e0206 */
[----:B0-----:R-:W-:-:S04]  /*f0d0*/  @!P0 LEA R2, P1, R4, R2, 0x2 ;  /* 0x0000000204028211 */ /* 0x001fc800078210ff */
[----:B------:R-:W-:Y:S01]  /*f0e0*/  @!P0 LEA.HI.X R3, R4, R3, R6, 0x2, P1 ;  /* 0x0000000304038211 */ /* 0x000fe200008f1406 */
[----:B------:R-:W-:Y:S01]  /*f0f0*/  IMAD.MOV.U32 R4, RZ, RZ, RZ ;  /* 0x000000ffff047224 */ /* 0x000fe200078e00ff */
[----:B------:R-:W-:-:S05]  /*f100*/  ISETP.GE.AND P1, PT, R8, UR4, PT ;  /* 0x0000000408007c0c */ /* 0x000fca000bf26270 */
[----:B------:R0:W5:Y:S01]  /*f110*/  @!P0 LDG.E R4, desc[UR36][R2.64] ;  /* 0x0000002402048981 */ /* 0x000162000c1e1900 */
[----:B------:R-:W-:-:S07]  /*f120*/  ISETP.GE.AND P0, PT, R7, UR4, PT ;  /* 0x0000000407007c0c */ /* 0x000fce000bf06270 */
[----:B------:R-:W-:Y:S01]  /*f130*/  @P1 LOP3.LUT R23, R23, 0x2, RZ, 0xfc, !PT ;  /* 0x0000000217171812 */ /* 0x000fe200078efcff */
[----:B0-----:R-:W-:-:S03]  /*f140*/  IMAD.U32 R2, RZ, RZ, UR38 ;  /* 0x00000026ff027e24 */ /* 0x001fc6000f8e00ff */
[----:B------:R-:W-:-:S04]  /*f150*/  LOP3.LUT R23, R23, 0xfffffffe, RZ, 0xc0, !PT ;  /* 0xfffffffe17177812 */ /* 0x000fc800078ec0ff */
[----:B------:R-:W-:Y:S01]  /*f160*/  @P0 LOP3.LUT R23, R23, 0x1, RZ, 0xfc, !PT ;  /* 0x0000000117170812 */ /* 0x000fe200078efcff */
[----:B------:R-:W-:Y:S06]  /*f170*/  BRA.DIV UR5, `(.L_x_2460) ;  /* 0x0000004205e47947 */ /* 0x000fec000b800000 */
.L_x_2528:
        /* <DEDUP_REMOVED lines=8> */
.L_x_2461:
[----:B------:R-:W-:Y:S01]  /*f200*/  SHF.R.S32.HI R5, RZ, 0x1f, R0 ;  /* 0x0000001fff057819 */ /* 0x000fe20000011400 */
[----:B------:R-:W-:Y:S01]  /*f210*/  ULDC.64 UR4, c[0x0][0x328] ;  /* 0x0000ca0000047ab9 */ /* 0x000fe20000000a00 */
[----:B------:R-:W-:Y:S01]  /*f220*/  ULDC.64 UR6, c[0x0][0x318] ;  /* 0x0000c60000067ab9 */ /* 0x000fe20000000a00 */
[----:B------:R-:W-:Y:S01]  /*f230*/  IMAD.WIDE.U32 R2, R0, UR4, RZ ;  /* 0x0000000400027c25 */ /* 0x000fe2000f8e00ff */
        /* <DEDUP_REMOVED lines=19> */
.L_x_2529:
[----:B------:R-:W-:Y:S05]  /*f370*/  BSYNC B0 ;  /* 0x0000000000007941 */ /* 0x000fea0003800000 */
.L_x_2462:
        /* <DEDUP_REMOVED lines=11> */
[----:B------:R-:W-:Y:S01]  /*f430*/  IADD3 R3, R3, R5, RZ ;  /* 0x0000000503037210 */ /* 0x000fe20007ffe0ff */
[----:B------:R-:W-:Y:S02]  /*f440*/  IMAD R5, R27, 0x4800, R32 ;  /* 0x000048001b057824 */ /* 0x000fe400078e0220 */
        /* <DEDUP_REMOVED lines=8> */
[----:B-1----:R-:W-:Y:S02]  /*f4d0*/  LOP3.LUT R8, R8, 0x7f, RZ, 0xc0, !PT ;  /* 0x0000007f08087812 */ /* 0x002fe400078ec0ff */
[C---:B------:R-:W-:Y:S02]  /*f4e0*/  LEA R4, P0, R2.reuse, UR6, 0x1 ;  /* 0x0000000602047c11 */ /* 0x040fe4000f8008ff */
[----:B------:R-:W-:Y:S02]  /*f4f0*/  SHF.R.U32.HI R9, RZ, 0x3, R8 ;  /* 0x00000003ff097819 */ /* 0x000fe40000011608 */
[----:B------:R-:W0:Y:S01]  /*f500*/  S2R R8, SR_TID.X ;  /* 0x0000000000087919 */ /* 0x000e220000002100 */
[----:B------:R-:W-:Y:S02]  /*f510*/  LEA.HI.X R0, R2, UR7, R0, 0x1, P0 ;  /* 0x0000000702007c11 */ /* 0x000fe400080f0c00 */
[----:B------:R-:W-:-:S05]  /*f520*/  IMAD.IADD R6, R6, 0x1, -R9 ;  /* 0x0000000106067824 */ /* 0x000fca00078e0a09 */
        /* <DEDUP_REMOVED lines=66> */
.L_x_2543:
        /* <DEDUP_REMOVED lines=12> */
.L_x_2465:
        /* <DEDUP_REMOVED lines=10> */
.L_x_2466:
        /* <DEDUP_REMOVED lines=24> */
[----:B------:R-:W-:Y:S01]  /*fc30*/  MOV R8, 0x70 ;  /* 0x0000007000087802 */ /* 0x000fe20000000f00 */
[----:B------:R-:W0:Y:S01]  /*fc40*/  LDC.64 R2, c[0x4][R2] ;  /* 0x0100000002027b82 */ /* 0x000e220000000a00 */
[----:B------:R-:W-:Y:S02]  /*fc50*/  IMAD.U32 R5, RZ, RZ, UR7 ;  /* 0x00000007ff057e24 */ /* 0x000fe4000f8e00ff */
[----:B------:R-:W-:Y:S02]  /*fc60*/  IMAD.U32 R6, RZ, RZ, UR8 ;  /* 0x00000008ff067e24 */ /* 0x000fe4000f8e00ff */
[----:B--2---:R-:W-:-:S02]  /*fc70*/  IMAD.U32 R7, RZ, RZ, UR9 ;  /* 0x00000009ff077e24 */ /* 0x004fc4000f8e00ff */
[----:B------:R-:W-:Y:S02]  /*fc80*/  IMAD.U32 R10, RZ, RZ, UR4 ;  /* 0x00000004ff0a7e24 */ /* 0x000fe4000f8e00ff */
[----:B------:R-:W-:Y:S02]  /*fc90*/  IMAD.U32 R11, RZ, RZ, UR5 ;  /* 0x00000005ff0b7e24 */ /* 0x000fe4000f8e00ff */
[----:B------:R-:W-:Y:S02]  /*fca0*/  IMAD.MOV.U32 R12, RZ, RZ, 0x1 ;  /* 0x00000001ff0c7424 */ /* 0x000fe400078e00ff */
[----:B------:R-:W-:-:S07]  /*fcb0*/  IMAD.MOV.U32 R13, RZ, RZ, RZ ;  /* 0x000000ffff0d7224 */ /* 0x000fce00078e00ff */
[----:B------:R-:W-:-:S07]  /*fcc0*/  LEPC R20, `(.L_x_2468) ;  /* 0x000000001014794e */ /* 0x000fce0000000000 */
[----:B0-----:R-:W-:Y:S05]  /*fcd0*/  CALL.ABS.NOINC R2 ;  /* 0x0000000002007343 */ /* 0x001fea0003c00000 */
.L_x_2468:
[----:B------:R-:W-:Y:S05]  /*fce0*/  BSYNC B6 ;  /* 0x0000000000067941 */ /* 0x000fea0003800000 */
.L_x_2467:
[----:B------:R-:W3:Y:S01]  /*fcf0*/  LDL.LU R2, [R1+0x18] ;  /* 0x0000180001027983 */ /* 0x000ee20000300800 */
[----:B------:R-:W-:Y:S01]  /*fd00*/  ULDC.64 UR6, c[0x0][0x2e0] ;  /* 0x0000b80000067ab9 */ /* 0x000fe20000000a00 */
[----:B------:R-:W-:Y:S01]  /*fd10*/  IMAD.MOV.U32 R3, RZ, RZ, R35 ;  /* 0x000000ffff037224 */ /* 0x000fe200078e0023 */
[----:B------:R-:W-:Y:S01]  /*fd20*/  ULDC.64 UR4, c[0x0][0x2d8] ;  /* 0x0000b60000047ab9 */ /* 0x000fe20000000a00 */
[----:B------:R-:W4:Y:S04]  /*fd30*/  LDL.LU.64 R20, [R1+0x8] ;  /* 0x0000080001147983 */ /* 0x000f280000300a00 */
[----:B------:R0:W5:Y:S01]  /*fd40*/  LDL R10, [R1+0x4] ;  /* 0x00000400010a7983 */ /* 0x0001620000100800 */
[----:B------:R-:W1:Y:S02]  /*fd50*/  S2R R11, SR_TID.X ;  /* 0x00000000000b7919 */ /* 0x000e640000002100 */
[----:B-1----:R-:W-:-:S05]  /*fd60*/  IMAD.SHL.U32 R8, R11, 0x8, RZ ;  /* 0x000000080b087824 */ /* 0x002fca00078e00ff */
[----:B------:R-:W-:Y:S01]  /*fd70*/  LOP3.LUT R8, R8, 0x38, RZ, 0xc0, !PT ;  /* 0x0000003808087812 */ /* 0x000fe200078ec0ff */
[----:B---3--:R-:W-:Y:S02]  /*fd80*/  IMAD.MOV.U32 R0, RZ, RZ, R2 ;  /* 0x000000ffff007224 */ /* 0x008fe400078e0002 */
[----:B----4-:R-:W-:Y:S01]  /*fd90*/  IMAD.MOV.U32 R2, RZ, RZ, R20 ;  /* 0x000000ffff027224 */ /* 0x010fe200078e0014 */
[----:B------:R-:W1:Y:S01]  /*fda0*/  S2R R21, SR_TID.X ;  /* 0x0000000000157919 */ /* 0x000e620000002100 */
[----:B------:R-:W3:Y:S01]  /*fdb0*/  LDC R20, c[0x0][0x448] ;  /* 0x00011200ff147b82 */ /* 0x000ee20000000800 */
[----:B------:R-:W-:Y:S02]  /*fdc0*/  IMAD R4, R0, UR6, RZ ;  /* 0x0000000600047c24 */ /* 0x000fe4000f8e02ff */
[----:B------:R-:W-:-:S04]  /*fdd0*/  IMAD.WIDE.U32 R2, R26, UR4, R2 ;  /* 0x000000041a027c25 */ /* 0x000fc8000f8e0002 */
[----:B------:R-:W-:Y:S01]  /*fde0*/  IMAD R3, R26, UR5, R3 ;  /* 0x000000051a037c24 */ /* 0x000fe2000f8e0203 */
[----:B------:R-:W-:Y:S01]  /*fdf0*/  ULDC.64 UR4, c[0x0][0x2d0] ;  /* 0x0000b40000047ab9 */ /* 0x000fe20000000a00 */
[C---:B------:R-:W-:Y:S02]  /*fe00*/  IMAD R4, R30.reuse, UR7, R4 ;  /* 0x000000071e047c24 */ /* 0x040fe4000f8e0204 */
[----:B------:R-:W-:Y:S01]  /*fe10*/  IMAD.WIDE.U32 R2, R30, UR6, R2 ;  /* 0x000000061e027c25 */ /* 0x000fe2000f8e0002 */
[----:B---3--:R-:W-:Y:S02]  /*fe20*/  ISETP.NE.AND P6, PT, R20, 0x1, PT ;  /* 0x000000011400780c */ /* 0x008fe40003fc5270 */
[----:B------:R-:W3:Y:S01]  /*fe30*/  S2R R20, SR_TID.X ;  /* 0x0000000000147919 */ /* 0x000ee20000002100 */
[----:B-1----:R-:W-:-:S04]  /*fe40*/  LOP3.LUT R21, R21, 0x7f, RZ, 0xc0, !PT ;  /* 0x0000007f15157812 */ /* 0x002fc800078ec0ff */
[----:B------:R-:W-:-:S06]  /*fe50*/  SHF.R.U32.HI R21, RZ, 0x3, R21 ;  /* 0x00000003ff157819 */ /* 0x000fcc0000011615 */
[----:B--2---:R-:W1:Y:S08]  /*fe60*/  @P6 LDC R7, c[0x0][0x44c] ;  /* 0x00011300ff076b82 */ /* 0x004e700000000800 */
[----:B------:R-:W2:Y:S01]  /*fe70*/  @P6 LDC R6, c[0x0][0x450] ;  /* 0x00011400ff066b82 */ /* 0x000ea20000000800 */
[----:B---3--:R-:W-:-:S05]  /*fe80*/  IMAD.SHL.U32 R20, R20, 0x10, RZ ;  /* 0x0000001014147824 */ /* 0x008fca00078e00ff */
[----:B------:R-:W-:-:S05]  /*fe90*/  LOP3.LUT R20, R21, 0x70, R20, 0xf8, !PT ;  /* 0x0000007015147812 */ /* 0x000fca00078ef814 */
[----:B------:R-:W-:-:S04]  /*fea0*/  IMAD R5, R17, 0x80, R20 ;  /* 0x0000008011057824 */ /* 0x000fc800078e0214 */
[----:B-1----:R-:W-:Y:S01]  /*feb0*/  @P6 IMAD.HI.U32 R7, R5, R7, RZ ;  /* 0x0000000705076227 */ /* 0x002fe200078e00ff */
[----:B------:R-:W-:-:S04]  /*fec0*/  MOV R0, R5 ;  /* 0x0000000500007202 */ /* 0x000fc80000000f00 */
[----:B--2---:R-:W-:Y:S02]  /*fed0*/  @P6 SHF.R.U32.HI R0, RZ, R6, R7 ;  /* 0x00000006ff006219 */ /* 0x004fe40000011607 */
[----:B------:R-:W1:Y:S01]  /*fee0*/  LDC R6, c[0x0][0x448] ;  /* 0x00011200ff067b82 */ /* 0x000e620000000800 */
[----:B------:R-:W-:Y:S02]  /*fef0*/  IMAD.IADD R3, R3, 0x1, R4 ;  /* 0x0000000103037824 */ /* 0x000fe400078e0204 */
[----:B------:R-:W-:Y:S02]  /*ff00*/  IMAD.MOV R4, RZ, RZ, -R0 ;  /* 0x000000ffff047224 */ /* 0x000fe400078e0a00 */
[----:B------:R-:W-:-:S04]  /*ff10*/  IMAD.WIDE.U32 R2, R0, UR4, R2 ;  /* 0x0000000400027c25 */ /* 0x000fc8000f8e0002 */
[----:B-1----:R-:W-:Y:S01]  /*ff20*/  IMAD R4, R6, R4, R5 ;  /* 0x0000000406047224 */ /* 0x002fe200078e0205 */
[----:B------:R-:W-:-:S05]  /*ff30*/  SHF.R.S32.HI R5, RZ, 0x1f, R0 ;  /* 0x0000001fff057819 */ /* 0x000fca0000011400 */
[----:B------:R-:W-:-:S04]  /*ff40*/  IMAD R5, R5, UR4, RZ ;  /* 0x0000000405057c24 */ /* 0x000fc8000f8e02ff */
[----:B------:R-:W-:Y:S01]  /*ff50*/  IMAD R5, R0, UR5, R5 ;  /* 0x0000000500057c24 */ /* 0x000fe2000f8e0205 */
[----:B------:R-:W-:Y:S01]  /*ff60*/  SHF.R.S32.HI R0, RZ, 0x1f, R4 ;  /* 0x0000001fff007819 */ /* 0x000fe20000011404 */
[----:B------:R-:W-:Y:S02]  /*ff70*/  ULDC.64 UR4, c[0x0][0x2c8] ;  /* 0x0000b20000047ab9 */ /* 0x000fe40000000a00 */
[----:B------:R-:W-:Y:S02]  /*ff80*/  IMAD.IADD R3, R3, 0x1, R5 ;  /* 0x0000000103037824 */ /* 0x000fe400078e0205 */
[----:B------:R-:W-:Y:S02]  /*ff90*/  IMAD R5, R0, UR4, RZ ;  /* 0x0000000400057c24 */ /* 0x000fe4000f8e02ff */
[----:B------:R-:W-:Y:S02]  /*ffa0*/  IMAD.SHL.U32 R21, R11, 0x8, RZ ;  /* 0x000000080b157824 */ /* 0x000fe400078e00ff */
[----:B------:R-:W-:-:S02]  /*ffb0*/  IMAD R0, R4, UR5, R5 ;  /* 0x0000000504007c24 */ /* 0x000fc4000f8e0205 */
[----:B------:R-:W-:Y:S01]  /*ffc0*/  IMAD.WIDE.U32 R2, R4, UR4, R2 ;  /* 0x0000000404027c25 */ /* 0x000fe2000f8e0002 */
        /* <DEDUP_REMOVED lines=14> */
[----:B0-----:R-:W-:Y:S10]  /*100b0*/  BRA.DIV UR5, `(.L_x_2469) ;  /* 0x0000003e05807947 */ /* 0x001ff4000b800000 */
[----:B------:R-:W0:Y:S01]  /*100c0*/  SHFL.IDX PT, R14, R0, RZ, 0x181f ;  /* 0x00181fff000e7589 */ /* 0x000e2200000e0000 */
[----:B-----5:R-:W-:Y:S02]  /*100d0*/  IMAD R5, R10, R6, RZ ;  /* 0x000000060a057224 */ /* 0x020fe400078e02ff */
[----:B------:R-:W-:Y:S01]  /*100e0*/  IMAD R17, R17, 0x80, R9 ;  /* 0x0000008011117824 */ /* 0x000fe200078e0209 */
[----:B------:R-:W1:Y:S03]  /*100f0*/  SHFL.IDX PT, R2, R4, RZ, 0x181f ;  /* 0x00181fff04027589 */ /* 0x000e6600000e0000 */
[C---:B------:R-:W-:Y:S01]  /*10100*/  VIADD R6, R17.reuse, 0x10 ;  /* 0x0000001011067836 */ /* 0x040fe20000000000 */
[----:B------:R-:W-:-:S13]  /*10110*/  ISETP.GE.AND P1, PT, R17, R5, PT ;  /* 0x000000051100720c */ /* 0x000fda0003f26270 */
[----:B0-----:R-:W-:-:S04]  /*10120*/  @!P1 LEA R14, P4, R8, R14, 0x1 ;  /* 0x0000000e080e9211 */ /* 0x001fc800078808ff */
[----:B-1----:R-:W-:Y:S01]  /*10130*/  @!P1 IADD3.X R3, RZ, R2, RZ, P4, !PT ;  /* 0x00000002ff039210 */ /* 0x002fe200027fe4ff */
[----:B------:R-:W-:Y:S02]  /*10140*/  @!P1 IMAD.MOV.U32 R2, RZ, RZ, R14 ;  /* 0x000000ffff029224 */ /* 0x000fe400078e000e */
[----:B------:R-:W0:Y:S04]  /*10150*/  SHFL.IDX PT, R14, R0, 0x1, 0x181f ;  /* 0x00381f00000e7f89 */ /* 0x000e2800000e0000 */
[----:B------:R-:W-:Y:S04]  /*10160*/  @!P1 LDGSTS.E.BYPASS.LTC128B.128 [R33+0xc400], desc[UR36][R2.64], !P3 ;  /* 0x0c40000002219fae */ /* 0x000fe8000d901d64 */
[----:B------:R-:W-:Y:S04]  /*10170*/  @!P1 LDGSTS.E.BYPASS.LTC128B.128 [R33+0x10400], desc[UR36][R2.64+0x80], !P2 ;  /* 0x1040008002219fae */ /* 0x000fe8000d101d64 */
[----:B------:R1:W-:Y:S01]  /*10180*/  @!P1 LDGSTS.E.BYPASS.LTC128B.128 [R33+0x14400], desc[UR36][R2.64+0x100], !P0 ;  /* 0x1440010002219fae */ /* 0x0003e2000c101d64 */
[----:B------:R-:W-:Y:S01]  /*10190*/  ISETP.GE.AND P1, PT, R6, R5, PT ;  /* 0x000000050600720c */ /* 0x000fe20003f26270 */
[----:B------:R-:W-:-:S02]  /*101a0*/  VIADD R6, R17, 0x20 ;  /* 0x0000002011067836 */ /* 0x000fc40000000000 */
[----:B-1----:R-:W1:Y:S10]  /*101b0*/  SHFL.IDX PT, R2, R4, 0x1, 0x181f ;  /* 0x00381f0004027f89 */ /* 0x002e7400000e0000 */
[----:B0-----:R-:W-:-:S05]  /*101c0*/  @!P1 LEA R14, P4, R8, R14, 0x1 ;  /* 0x0000000e080e9211 */ /* 0x001fca00078808ff */
[----:B-1----:R-:W-:Y:S02]  /*101d0*/  @!P1 IMAD.X R7, RZ, RZ, R2, P4 ;  /* 0x000000ffff079224 */ /* 0x002fe400020e0602 */
[----:B------:R-:W-:Y:S02]  /*101e0*/  @!P1 IMAD.MOV.U32 R2, RZ, RZ, R14 ;  /* 0x000000ffff029224 */ /* 0x000fe400078e000e */
[----:B------:R-:W-:Y:S01]  /*101f0*/  @!P1 IMAD.MOV.U32 R3, RZ, RZ, R7 ;  /* 0x000000ffff039224 */ /* 0x000fe200078e0007 */
        /* <DEDUP_REMOVED lines=8> */
[----:B-1----:R-:W-:Y:S01]  /*10280*/  @!P1 IMAD.X R7, RZ, RZ, R2, P4 ;  /* 0x000000ffff079224 */ /* 0x002fe200020e0602 */
[----:B------:R-:W-:Y:S02]  /*10290*/  @!P1 MOV R2, R14 ;  /* 0x0000000e00029202 */ /* 0x000fe40000000f00 */
[----:B------:R-:W0:Y:S01]  /*102a0*/  SHFL.IDX PT, R14, R0, 0x3, 0x181f ;  /* 0x00781f00000e7f89 */ /* 0x000e2200000e0000 */
[----:B------:R-:W-:-:S05]  /*102b0*/  @!P1 IMAD.MOV.U32 R3, RZ, RZ, R7 ;  /* 0x000000ffff039224 */ /* 0x000fca00078e0007 */
        /* <DEDUP_REMOVED lines=36> */
[----:B------:R-:W-:-:S03]  /*10500*/  ISETP.GE.AND P1, PT, R6, R5, PT ;  /* 0x000000050600720c */ /* 0x000fc60003f26270 */
[----:B-1----:R-:W1:Y:S10]  /*10510*/  SHFL.IDX PT, R2, R4, 0x6, 0x181f ;  /* 0x00d81f0004027f89 */ /* 0x002e7400000e0000 */
[----:B0-----:R-:W-:Y:S01]  /*10520*/  @!P1 LEA R14, P4, R8, R14, 0x1 ;  /* 0x0000000e080e9211 */ /* 0x001fe200078808ff */
[----:B------:R-:W0:Y:S04]  /*10530*/  SHFL.IDX PT, R4, R4, 0x7, 0x181f ;  /* 0x00f81f0004047f89 */ /* 0x000e2800000e0000 */
[----:B-1----:R-:W-:Y:S01]  /*10540*/  @!P1 IMAD.X R7, RZ, RZ, R2, P4 ;  /* 0x000000ffff079224 */ /* 0x002fe200020e0602 */
[----:B------:R-:W-:-:S02]  /*10550*/  @!P1 MOV R2, R14 ;  /* 0x0000000e00029202 */ /* 0x000fc40000000f00 */
[----:B------:R1:W2:Y:S01]  /*10560*/  SHFL.IDX PT, R14, R0, 0x7, 0x181f ;  /* 0x00f81f00000e7f89 */ /* 0x0002a200000e0000 */
[----:B------:R-:W-:-:S05]  /*10570*/  @!P1 IMAD.MOV.U32 R3, RZ, RZ, R7 ;  /* 0x000000ffff039224 */ /* 0x000fca00078e0007 */
[----:B------:R1:W-:Y:S04]  /*10580*/  @!P1 LDGSTS.E.BYPASS.LTC128B.128 [R33+0xf400], desc[UR36][R2.64], !P3 ;  /* 0x0f40000002219fae */ /* 0x0003e8000d901d64 */
[----:B------:R1:W-:Y:S04]  /*10590*/  @!P1 LDGSTS.E.BYPASS.LTC128B.128 [R33+0x13400], desc[UR36][R2.64+0x80], !P2 ;  /* 0x1340008002219fae */ /* 0x0003e8000d101d64 */
[----:B0-----:R1:W-:Y:S02]  /*105a0*/  @!P1 LDGSTS.E.BYPASS.LTC128B.128 [R33+0x17400], desc[UR36][R2.64+0x100], !P0 ;  /* 0x1740010002219fae */ /* 0x0013e4000c101d64 */
.L_x_2560:
[----:B-1----:R-:W-:Y:S01]  /*105b0*/  VIADD R0, R17, 0x70 ;  /* 0x0000007011007836 */ /* 0x002fe20000000000 */
[----:B------:R-:W-:Y:S04]  /*105c0*/  BSSY B0, `(.L_x_2470) ;  /* 0x000000b000007945 */ /* 0x000fe80003800000 */
        /* <DEDUP_REMOVED lines=10> */
.L_x_2471:
[----:B------:R-:W-:Y:S05]  /*10670*/  BSYNC B0 ;  /* 0x0000000000007941 */ /* 0x000fea0003800000 */
.L_x_2470:
[----:B------:R-:W-:Y:S01]  /*10680*/  NOP ;  /* 0x0000000000007918 */ /* 0x000fe20000000000 */
[----:B------:R-:W-:-:S13]  /*10690*/  PLOP3.LUT P0, PT, PT, PT, PT, 0x80, 0x0 ;  /* 0x000000000000781c */ /* 0x000fda0003f0f070 */
.L_x_2472:
        /* <DEDUP_REMOVED lines=20> */
.L_x_2561:
[----:B------:R-:W-:Y:S05]  /*107e0*/  BSYNC B0 ;  /* 0x0000000000007941 */ /* 0x000fea0003800000 */
.L_x_2473:
[----:B------:R-:W-:Y:S01]  /*107f0*/  ISETP.GE.AND P0, PT, R0, R36, PT ;  /* 0x000000240000720c */ /* 0x000fe20003f06270 */
[----:B------:R-:W-:-:S12]  /*10800*/  BSSY B0, `(.L_x_2475) ;  /* 0x00000f6000007945 */ /* 0x000fd80003800000 */
[----:B------:R-:W-:Y:S05]  /*10810*/  @!P0 BRA `(.L_x_2476) ;  /* 0x0000000c00d08947 */ /* 0x000fea0003800000 */
[----:B------:R-:W-:Y:S01]  /*10820*/  IMAD.MOV.U32 R10, RZ, RZ, R27 ;  /* 0x000000ffff0a7224 */ /* 0x000fe200078e001b */
[----:B------:R-:W-:Y:S01]  /*10830*/  MOV R17, R28 ;  /* 0x0000001c00117202 */ /* 0x000fe20000000f00 */
[----:B------:R-:W-:-:S07]  /*10840*/  IMAD.MOV.U32 R30, RZ, RZ, R25 ;  /* 0x000000ffff1e7224 */ /* 0x000fce00078e0019 */
.L_x_2489:
        /* <DEDUP_REMOVED lines=42> */
.L_x_2477:
[----:B------:R-:W-:Y:S01]  /*10af0*/  IMAD R6, R27, 0x8, R22 ;  /* 0x000000081b067824 */ /* 0x000fe200078e0216 */
[----:B------:R-:W-:Y:S01]  /*10b00*/  SHF.L.U32 R3, R28, 0x1f, RZ ;  /* 0x0000001f1c037819 */ /* 0x000fe200000006ff */
[----:B------:R-:W-:Y:S03]  /*10b10*/  BSSY B1, `(.L_x_2478) ;  /* 0x0000003000017945 */ /* 0x000fe60003800000 */
[----:B------:R-:W0:Y:S02]  /*10b20*/  SYNCS.PHASECHK.TRANS64.TRYWAIT P0, [R6+URZ+0x2a840], R3 ;  /* 0x02a84003060075a7 */ /* 0x000e24000800017f */
[----:B0-----:R-:W-:Y:S05]  /*10b30*/  @!P0 BRA `(.L_x_2479) ;  /* 0x0000003c00908947 */ /* 0x001fea0003800000 */
.L_x_2562:
[----:B------:R-:W-:Y:S05]  /*10b40*/  BSYNC B1 ;  /* 0x0000000000017941 */ /* 0x000fea0003800000 */
.L_x_2478:
        /* <DEDUP_REMOVED lines=30> */
[----:B------:R-:W-:-:S05]  /*10d30*/  LOP3.LUT R11, R11, 0x38, RZ, 0xc0, !PT ;  /* 0x000000380b0b7812 */ /* 0x000fca00078ec0ff */
[----:B------:R-:W-:-:S05]  /*10d40*/  IMAD.SHL.U32 R0, R11, 0x2, RZ ;  /* 0x000000020b007824 */ /* 0x000fca00078e00ff */
[----:B-1----:R-:W-:-:S04]  /*10d50*/  IADD3 R2, P0, R2, R0, RZ ;  /* 0x0000000002027210 */ /* 0x002fc80007f1e0ff */
[----:B0-----:R-:W-:-:S05]  /*10d60*/  IADD3.X R3, RZ, R3, RZ, P0, !PT ;  /* 0x00000003ff037210 */ /* 0x001fca00007fe4ff */
        /* <DEDUP_REMOVED lines=32> */
.L_x_2576:
        /* <DEDUP_REMOVED lines=10> */
.L_x_2481:
        /* <DEDUP_REMOVED lines=10> */
.L_x_2482:
[----:B------:R3:W-:Y:S01]  /*110b0*/  SYNCS.ARRIVE.TRANS64.A1T0 RZ, [R6+URZ+0x2a830], RZ ;  /* 0x02a830ff06ff79a7 */ /* 0x0007e2000810003f */
[----:B------:R-:W-:Y:S05]  /*110c0*/  @!P2 BRA `(.L_x_2483) ;  /* 0x000000000004a947 */ /* 0x000fea0003800000 */
[----:B------:R-:W-:Y:S01]  /*110d0*/  BPT.TRAP 0x1 ;  /* 0x000000040000795c */ /* 0x000fe20000300000 */
.L_x_2483:
[----:B-1----:R-:W-:Y:S01]  /*110e0*/  SHF.L.U32 R2, R17, 0x1f, RZ ;  /* 0x0000001f11027819 */ /* 0x002fe200000006ff */
[----:B------:R-:W-:Y:S01]  /*110f0*/  IMAD R4, R10, 0x8, R22 ;  /* 0x000000080a047824 */ /* 0x000fe200078e0216 */
[----:B------:R-:W-:Y:S03]  /*11100*/  BSSY B1, `(.L_x_2484) ;  /* 0x0000003000017945 */ /* 0x000fe60003800000 */
[----:B------:R-:W1:Y:S02]  /*11110*/  SYNCS.PHASECHK.TRANS64.TRYWAIT P0, [R4+URZ+0x2a860], R2 ;  /* 0x02a86002040075a7 */ /* 0x000e64000800017f */
[----:B-1----:R-:W-:Y:S05]  /*11120*/  @!P0 BRA `(.L_x_2485) ;  /* 0x0000004000048947 */ /* 0x002fea0003800000 */
.L_x_2577:
[----:B------:R-:W-:Y:S05]  /*11130*/  BSYNC B1 ;  /* 0x0000000000017941 */ /* 0x000fea0003800000 */
.L_x_2484:
[----:B------:R-:W4:Y:S01]  /*11140*/  S2R R3, SR_TID.X ;  /* 0x0000000000037919 */ /* 0x000f220000002100 */
[----:B---3--:R-:W-:Y:S01]  /*11150*/  IMAD R6, R30, -0x60, R34 ;  /* 0xffffffa01e067824 */ /* 0x008fe200078e0222 */
[----:B------:R-:W-:Y:S01]  /*11160*/  UMOV UR4, 0xffffffff ;  /* 0xffffffff00047882 */ /* 0x000fe20000000000 */
[----:B0-----:R-:W-:Y:S01]  /*11170*/  IMAD R5, R10, 0x3000, R32 ;  /* 0x000030000a057824 */ /* 0x001fe200078e0220 */
[----:B------:R-:W-:Y:S02]  /*11180*/  LOP3.LUT P0, RZ, R29, 0x2, RZ, 0xc0, !PT ;  /* 0x000000021dff7812 */ /* 0x000fe4000780c0ff */
[----:B----4-:R-:W-:-:S04]  /*11190*/  LOP3.LUT R3, R3, 0x7f, RZ, 0xc0, !PT ;  /* 0x0000007f03037812 */ /* 0x010fc800078ec0ff */
[----:B------:R-:W-:-:S04]  /*111a0*/  SHF.R.U32.HI R3, RZ, 0x3, R3 ;  /* 0x00000003ff037819 */ /* 0x000fc80000011603 */
[----:B------:R-:W-:Y:S01]  /*111b0*/  IADD3 R6, -R3, R6, RZ ;  /* 0x0000000603067210 */ /* 0x000fe20007ffe1ff */
        /* <DEDUP_REMOVED lines=45> */
.L_x_2591:
        /* <DEDUP_REMOVED lines=16> */
[----:B------:R-:W-:Y:S01]  /*11590*/  IMAD R21, R21, UR4, RZ ;  /* 0x0000000415157c24 */ /* 0x000fe2000f8e02ff */
[----:B------:R-:W-:-:S03]  /*115a0*/  IADD3 R3, R3, R9, RZ ;  /* 0x0000000903037210 */ /* 0x000fc60007ffe0ff */
[C---:B------:R-:W-:Y:S02]  /*115b0*/  IMAD R21, R8.reuse, UR5, R21 ;  /* 0x0000000508157c24 */ /* 0x040fe4000f8e0215 */
[----:B------:R-:W-:-:S04]  /*115c0*/  IMAD.WIDE.U32 R2, R8, UR4, R2 ;  /* 0x0000000408027c25 */ /* 0x000fc8000f8e0002 */
[----:B------:R-:W-:-:S07]  /*115d0*/  IMAD.IADD R21, R3, 0x1, R21 ;  /* 0x0000000103157824 */ /* 0x000fce00078e0215 */
.L_x_2487:
        /* <DEDUP_REMOVED lines=10> */
.L_x_2488:
        /* <DEDUP_REMOVED lines=14> */
.L_x_2476:
[----:B------:R-:W-:Y:S05]  /*11760*/  BSYNC B0 ;  /* 0x0000000000007941 */ /* 0x000fea0003800000 */
.L_x_2475:
        /* <DEDUP_REMOVED lines=17> */
.L_x_2491:
[----:B------:R-:W-:Y:S05]  /*11880*/  BSYNC B0 ;  /* 0x0000000000007941 */ /* 0x000fea0003800000 */
.L_x_2490:
[----:B------:R-:W-:-:S13]  /*11890*/  LOP3.LUT P0, RZ, R23, 0x10, RZ, 0xc0, !PT ;  /* 0x0000001017ff7812 */ /* 0x000fda000780c0ff */
[----:B------:R-:W-:Y:S05]  /*118a0*/  @!P0 BRA `(.L_x_2492) ;  /* 0x0000000000048947 */ /* 0x000fea0003800000 */
[----:B------:R-:W-:Y:S01]  /*118b0*/  BPT.TRAP 0x1 ;  /* 0x000000040000795c */ /* 0x000fe20000300000 */
.L_x_2492:
[----:B------:R-:W-:Y:S01]  /*118c0*/  IMAD R0, R27, 0x8, R22 ;  /* 0x000000081b007824 */ /* 0x000fe200078e0216 */
[----:B0-----:R-:W-:Y:S01]  /*118d0*/  SHF.L.U32 R3, R28, 0x1f, RZ ;  /* 0x0000001f1c037819 */ /* 0x001fe200000006ff */
[----:B------:R-:W-:Y:S01]  /*118e0*/  BSSY B0, `(.L_x_2493) ;  /* 0x0000004000007945 */ /* 0x000fe20003800000 */
[----:B------:R-:W-:Y:S02]  /*118f0*/  IMAD R6, R25, -0x60, R34 ;  /* 0xffffffa019067824 */ /* 0x000fe400078e0222 */
[----:B------:R-:W0:Y:S02]  /*11900*/  SYNCS.PHASECHK.TRANS64.TRYWAIT P0, [R0+URZ+0x2a860], R3 ;  /* 0x02a86003000075a7 */ /* 0x000e24000800017f */
[----:B0-----:R-:W-:Y:S05]  /*11910*/  @!P0 BRA `(.L_x_2494) ;  /* 0x0000004000088947 */ /* 0x001fea0003800000 */
.L_x_2592:
[----:B------:R-:W-:Y:S05]  /*11920*/  BSYNC B0 ;  /* 0x0000000000007941 */ /* 0x000fea0003800000 */
.L_x_2493:
[----:B------:R-:W1:Y:S01]  /*11930*/  S2R R2, SR_TID.X ;  /* 0x0000000000027919 */ /* 0x000e620000002100 */
[----:B------:R-:W-:Y:S01]  /*11940*/  UMOV UR4, 0xffffffff ;  /* 0xffffffff00047882 */ /* 0x000fe20000000000 */
[----:B------:R-:W-:Y:S01]  /*11950*/  IMAD R7, R27, 0x3000, R32 ;  /* 0x000030001b077824 */ /* 0x000fe200078e0220 */
[----:B-1----:R-:W-:-:S04]  /*11960*/  LOP3.LUT R2, R2, 0x7f, RZ, 0xc0, !PT ;  /* 0x0000007f02027812 */ /* 0x002fc800078ec0ff */
[----:B------:R-:W-:-:S04]  /*11970*/  SHF.R.U32.HI R2, RZ, 0x3, R2 ;  /* 0x00000003ff027819 */ /* 0x000fc80000011602 */
[----:B------:R-:W-:Y:S01]  /*11980*/  IADD3 R6, -R2, R6, RZ ;  /* 0x0000000602067210 */ /* 0x000fe20007ffe1ff */
        /* <DEDUP_REMOVED lines=47> */
[----:B--2---:R-:W-:-:S04]  /*11c80*/  IADD3 R2, P4, R10, R5, RZ ;  /* 0x000000050a027210 */ /* 0x004fc80007f9e0ff */
[----:B---3--:R-:W-:-:S05]  /*11c90*/  IADD3.X R3, RZ, R7, RZ, P4, !PT ;  /* 0x00000007ff037210 */ /* 0x008fca00027fe4ff */
[----:B------:R1:W-:Y:S04]  /*11ca0*/  LDGSTS.E.BYPASS.LTC128B.128 [R4+0x2400], desc[UR36][R2.64], !P2 ;  /* 0x0240000002047fae */ /* 0x0003e8000d101d64 */
[----:B0---4-:R1:W-:Y:S02]  /*11cb0*/  LDGSTS.E.BYPASS.LTC128B.128 [R4+0x5400], desc[UR36][R2.64+0x80], !P3 ;  /* 0x0540008002047fae */ /* 0x0113e4000d901d64 */
.L_x_2606:
        /* <DEDUP_REMOVED lines=11> */
.L_x_2496:
        /* <DEDUP_REMOVED lines=10> */
.L_x_2497:
[----:B------:R1:W-:Y:S01]  /*11e10*/  SYNCS.ARRIVE.TRANS64.A1T0 RZ, [R0+URZ+0x2a850], RZ ;  /* 0x02a850ff00ff79a7 */ /* 0x0003e2000810003f */
[----:B------:R-:W-:-:S05]  /*11e20*/  VIADD R27, R27, 0x1 ;  /* 0x000000011b1b7836 */ /* 0x000fca0000000000 */
[----:B------:R-:W-:-:S04]  /*11e30*/  ISETP.NE.AND P0, PT, R27, 0x2, PT ;  /* 0x000000021b00780c */ /* 0x000fc80003f05270 */
[----:B0-----:R-:W-:Y:S02]  /*11e40*/  SEL R3, RZ, 0x1, P0 ;  /* 0x00000001ff037807 */ /* 0x001fe40000000000 */
[----:B------:R-:W-:Y:S02]  /*11e50*/  SEL R27, R27, RZ, P0 ;  /* 0x000000ff1b1b7207 */ /* 0x000fe40000000000 */
[----:B-1----:R-:W-:-:S07]  /*11e60*/  LOP3.LUT R28, R28, R3, RZ, 0x3c, !PT ;  /* 0x000000031c1c7212 */ /* 0x002fce00078e3cff */
.L_x_2454:
[----:B------:R-:W-:Y:S05]  /*11e70*/  BSYNC B7 ;  /* 0x0000000000077941 */ /* 0x000fea0003800000 */
.L_x_2452:
        /* <DEDUP_REMOVED lines=8> */
[----:B------:R1:W2:Y:S01]  /*11f00*/  LDS.128 R16, [R22+0x2a8d0] ;  /* 0x02a8d00016107984 */ /* 0x0002a20000000c00 */
[----:B------:R-:W-:Y:S06]  /*11f10*/  BAR.ARV 0x4, 0x180 ;  /* 0x0106000000007b1d */ /* 0x000fec0000002000 */
[----:B------:R-:W-:Y:S05]  /*11f20*/  BRA `(.L_x_2499) ;  /* 0x0000000c00d47947 */ /* 0x000fea0003800000 */
.L_x_2498:
        /* <DEDUP_REMOVED lines=22> */
[----:B--2---:R-:W-:Y:S01]  /*12090*/  @!P1 MOV R8, R2 ;  /* 0x0000000200089202 */ /* 0x004fe20000000f00 */
        /* <DEDUP_REMOVED lines=20> */
.L_x_2616:
[----:B------:R-:W-:Y:S02]  /*121e0*/  ULDC UR4, c[0x0][0xc38] ;  /* 0x00030e0000047ab9 */ /* 0x000fe40000000800 */
[----:B------:R-:W-:-:S04]  /*121f0*/  IMAD.U32 R5, RZ, RZ, UR4 ;  /* 0x00000004ff057e24 */ /* 0x000fc8000f8e00ff */
[----:B-1----:R-:W-:-:S05]  /*12200*/  IMAD R14, R14, R5, RZ ;  /* 0x000000050e0e7224 */ /* 0x002fca00078e02ff */
[----:B------:R-:W-:-:S04]  /*12210*/  IADD3 R7, R7, R14, RZ ;  /* 0x0000000e07077210 */ /* 0x000fc80007ffe0ff */
[----:B------:R-:W-:-:S13]  /*12220*/  ISETP.GT.AND P6, PT, R7, R0, PT ;  /* 0x000000000700720c */ /* 0x000fda0003fc4270 */
[----:B------:R-:W-:Y:S05]  /*12230*/  @P6 BRA `(.L_x_2501) ;  /* 0x0000000000a46947 */ /* 0x000fea0003800000 */
.L_x_2504:
        /* <DEDUP_REMOVED lines=34> */
[----:B------:R0:W1:Y:S02]  /*12460*/  SHFL.IDX PT, R14, R2, 0x1f, 0x1f ;  /* 0x03e01f00020e7f89 */ /* 0x00006400000e0000 */
.L_x_2624:
[----:B------:R-:W-:Y:S02]  /*12470*/  ULDC UR4, c[0x0][0xc38] ;  /* 0x00030e0000047ab9 */ /* 0x000fe40000000800 */
[----:B------:R-:W-:-:S04]  /*12480*/  IMAD.U32 R5, RZ, RZ, UR4 ;  /* 0x00000004ff057e24 */ /* 0x000fc8000f8e00ff */
[----:B-1----:R-:W-:-:S04]  /*12490*/  IMAD R14, R14, R5, RZ ;  /* 0x000000050e0e7224 */ /* 0x002fc800078e02ff */
[----:B------:R-:W-:-:S05]  /*124a0*/  IMAD.IADD R7, R14, 0x1, R7 ;  /* 0x000000010e077824 */ /* 0x000fca00078e0207 */
[----:B------:R-:W-:-:S13]  /*124b0*/  ISETP.GT.AND P6, PT, R7, R0, PT ;  /* 0x000000000700720c */ /* 0x000fda0003fc4270 */
[----:B------:R-:W-:Y:S05]  /*124c0*/  @!P6 BRA `(.L_x_2504) ;  /* 0xfffffffc005ce947 */ /* 0x000fea000383ffff */
.L_x_2501:
        /* <DEDUP_REMOVED lines=10> */
.L_x_2629:
[----:B------:R-:W-:-:S13]  /*12570*/  ISETP.NE.AND P0, PT, R3, RZ, PT ;  /* 0x000000ff0300720c */ /* 0x000fda0003f05270 */
[----:B------:R-:W-:Y:S05]  /*12580*/  @!P0 BRA `(.L_x_2506) ;  /* 0x0000000000108947 */ /* 0x000fea0003800000 */
[----:B------:R-:W-:Y:S01]  /*12590*/  UMOV UR4, 0xffffffff ;  /* 0xffffffff00047882 */ /* 0x000fe20000000000 */
[----:B-1----:R-:W-:Y:S02]  /*125a0*/  VIADD R12, R12, 0xffffffff ;  /* 0xffffffff0c0c7836 */ /* 0x002fe40000000000 */
[----:B------:R-:W-:Y:S05]  /*125b0*/  BRA.DIV UR4, `(.L_x_2507) ;  /* 0x0000004604307947 */ /* 0x000fea000b800000 */
[----:B------:R4:W1:Y:S02]  /*125c0*/  SHFL.IDX PT, R6, R2, R12, 0x1f ;  /* 0x00001f0c02067589 */ /* 0x00086400000e0000 */
.L_x_2506:
[----:B---3--:R-:W-:Y:S01]  /*125d0*/  ISETP.NE.AND P0, PT, R8, 0x1, PT ;  /* 0x000000010800780c */ /* 0x008fe20003f05270 */
[----:B-1----:R-:W-:-:S04]  /*125e0*/  IMAD R16, R6, R5, R7 ;  /* 0x0000000506107224 */ /* 0x002fc800078e0207 */
[----:B------:R-:W-:-:S08]  /*125f0*/  IMAD.IADD R0, R0, 0x1, -R16 ;  /* 0x0000000100007824 */ /* 0x000fd000078e0a10 */
[----:B------:R-:W-:Y:S05]  /*12600*/  @!P0 BRA `(.L_x_2508) ;  /* 0x0000000000dc8947 */ /* 0x000fea0003800000 */
[----:B--2---:R-:W-:Y:S02]  /*12610*/  IABS R5, R17 ;  /* 0x0000001100057213 */ /* 0x004fe40000000000 */
[----:B------:R-:W-:Y:S02]  /*12620*/  IABS R4, R8 ;  /* 0x0000000800047213 */ /* 0x000fe40000000000 */
[----:B------:R-:W1:Y:S08]  /*12630*/  I2F.RP R6, R5 ;  /* 0x0000000500067306 */ /* 0x000e700000209400 */
[----:B------:R-:W2:Y:S08]  /*12640*/  I2F.RP R7, R4 ;  /* 0x0000000400077306 */ /* 0x000eb00000209400 */
[----:B-1----:R-:W0:Y:S08]  /*12650*/  MUFU.RCP R6, R6 ;  /* 0x0000000600067308 */ /* 0x002e300000001000 */
[----:B--2---:R-:W-:Y:S01]  /*12660*/  MUFU.RCP R7, R7 ;  /* 0x0000000700077308 */ /* 0x004fe20000001000 */
[----:B0---4-:R-:W-:-:S02]  /*12670*/  IADD3 R2, R6, 0xffffffe, RZ ;  /* 0x0ffffffe06027810 */ /* 0x011fc40007ffe0ff */
[----:B------:R-:W-:-:S05]  /*12680*/  IABS R6, R17 ;  /* 0x0000001100067213 */ /* 0x000fca0000000000 */
        /* <DEDUP_REMOVED lines=12> */
[----:B------:R-:W-:Y:S01]  /*12750*/  @!P1 IMAD.IADD R2, R2, 0x1, -R5 ;  /* 0x0000000102029824 */ /* 0x000fe200078e0a05 */
[----:B------:R-:W-:-:S02]  /*12760*/  @!P1 IADD3 R6, R6, 0x1, RZ ;  /* 0x0000000106069810 */ /* 0x000fc40007ffe0ff */
        /* <DEDUP_REMOVED lines=27> */
[----:B------:R-:W-:-:S04]  /*12920*/  @!P1 LOP3.LUT R5, RZ, R8, RZ, 0x33, !PT ;  /* 0x00000008ff059212 */ /* 0x000fc800078e33ff */
[----:B------:R-:W-:Y:S01]  /*12930*/  IADD3 R3, -R5, RZ, RZ ;  /* 0x000000ff05037210 */ /* 0x000fe20007ffe1ff */
[----:B------:R-:W-:-:S04]  /*12940*/  IMAD R5, R8, 0x1000000, R5 ;  /* 0x0100000008057824 */ /* 0x000fc800078e0205 */
[----:B------:R-:W-:-:S04]  /*12950*/  IMAD R8, R8, R3, R6 ;  /* 0x0000000308087224 */ /* 0x000fc800078e0206 */
[----:B------:R-:W-:Y:S01]  /*12960*/  IMAD R18, R8, 0x10000, R5 ;  /* 0x0001000008127824 */ /* 0x000fe200078e0205 */
[----:B------:R-:W-:Y:S06]  /*12970*/  BRA `(.L_x_2509) ;  /* 0x0000000000f07947 */ /* 0x000fec0003800000 */
.L_x_2508:
        /* <DEDUP_REMOVED lines=60> */
.L_x_2509:
[----:B------:R-:W-:-:S05]  /*12d40*/  LOP3.LUT R2, RZ, R2, RZ, 0x33, !PT ;  /* 0x00000002ff027212 */ /* 0x000fca00078e33ff */
[----:B------:R-:W-:Y:S01]  /*12d50*/  IMAD.IADD R17, R17, 0x1, R2 ;  /* 0x0000000111117824 */ /* 0x000fe200078e0202 */
[----:B------:R-:W-:Y:S06]  /*12d60*/  BRA `(.L_x_2510) ;  /* 0x00000000001c7947 */ /* 0x000fec0003800000 */
.L_x_2502:
[----:B------:R-:W-:Y:S01]  /*12d70*/  UMOV UR4, URZ ;  /* 0x0000003f00047c82 */ /* 0x000fe20008000000 */
[----:B------:R-:W-:Y:S01]  /*12d80*/  UMOV UR5, URZ ;  /* 0x0000003f00057c82 */ /* 0x000fe20008000000 */
[----:B------:R-:W-:Y:S01]  /*12d90*/  ULDC UR6, c[0x0][0xc3c] ;  /* 0x00030f0000067ab9 */ /* 0x000fe20000000800 */
[----:B------:R-:W-:Y:S01]  /*12da0*/  MOV R16, R0 ;  /* 0x0000000000107202 */ /* 0x000fe20000000f00 */
[----:B------:R-:W-:Y:S02]  /*12db0*/  IMAD.U32 R17, RZ, RZ, UR4 ;  /* 0x00000004ff117e24 */ /* 0x000fe4000f8e00ff */
[----:B------:R-:W-:Y:S02]  /*12dc0*/  IMAD.U32 R18, RZ, RZ, UR5 ;  /* 0x00000005ff127e24 */ /* 0x000fe4000f8e00ff */
[----:B------:R-:W-:-:S07]  /*12dd0*/  IMAD.U32 R19, RZ, RZ, UR6 ;  /* 0x00000006ff137e24 */ /* 0x000fce000f8e00ff */
.L_x_2510:
        /* <DEDUP_REMOVED lines=10> */
.L_x_2499:
[----:B------:R-:W-:Y:S02]  /*12e80*/  ULDC UR4, c[0x0][0xc3c] ;  /* 0x00030f0000047ab9 */ /* 0x000fe40000000800 */
[----:B--2---:R-:W-:-:S13]  /*12e90*/  ISETP.GE.AND P0, PT, R19, UR4, PT ;  /* 0x0000000413007c0c */ /* 0x004fda000bf06270 */
[----:B------:R-:W-:Y:S05]  /*12ea0*/  @!P0 BRA `(.L_x_2511) ;  /* 0xffffffb0006c8947 */ /* 0x000fea000383ffff */
[----:B------:R-:W-:Y:S05]  /*12eb0*/  BSYNC B8 ;  /* 0x0000000000087941 */ /* 0x000fea0003800000 */
.L_x_2446:
[----:B-1----:R-:W2:Y:S01]  /*12ec0*/  LDL.LU R0, [R1+0x14] ;  /* 0x0000140001007983 */ /* 0x002ea20000300800 */
[----:B------:R-:W-:Y:S01]  /*12ed0*/  BSSY B0, `(.L_x_2512) ;  /* 0x000000b000007945 */ /* 0x000fe20003800000 */
[----:B------:R-:W1:Y:S01]  /*12ee0*/  S2R R5, SR_CgaCtaId ;  /* 0x0000000000057919 */ /* 0x000e620000008800 */
[----:B--2---:R-:W-:-:S05]  /*12ef0*/  VIADD R0, R0, 0x1 ;  /* 0x0000000100007836 */ /* 0x004fca0000000000 */
        /* <DEDUP_REMOVED lines=8> */
.L_x_2632:
[----:B------:R-:W-:Y:S05]  /*12f80*/  BSYNC B0 ;  /* 0x0000000000007941 */ /* 0x000fea0003800000 */
.L_x_2512:
[----:B------:R-:W-:-:S03]  /*12f90*/  UMOV UR4, 0xffffffff ;  /* 0xffffffff00047882 */ /* 0x000fc60000000000 */
[----:B------:R-:W-:Y:S05]  /*12fa0*/  BRA.DIV UR4, `(.L_x_2514) ;  /* 0x0000003a04f07947 */ /* 0x000fea000b800000 */
[----:B-1----:R-:W1:Y:S02]  /*12fb0*/  S2R R0, SR_TID.X ;  /* 0x0000000000007919 */ /* 0x002e640000002100 */
[----:B-1----:R-:W-:-:S04]  /*12fc0*/  SHF.R.U32.HI R0, RZ, 0x5, R0 ;  /* 0x00000005ff007819 */ /* 0x002fc80000011600 */
[----:B------:R-:W-:-:S05]  /*12fd0*/  LOP3.LUT R0, R0, 0x3, RZ, 0xc0, !PT ;  /* 0x0000000300007812 */ /* 0x000fca00078ec0ff */
[----:B------:R1:W2:Y:S02]  /*12fe0*/  SHFL.IDX PT, R14, R0, RZ, 0x1f ;  /* 0x00001fff000e7589 */ /* 0x0002a400000e0000 */
.L_x_2635:
[----:B--2---:R-:W-:Y:S01]  /*12ff0*/  ISETP.NE.AND P0, PT, R14, RZ, PT ;  /* 0x000000ff0e00720c */ /* 0x004fe20003f05270 */
[----:B------:R-:W-:-:S12]  /*13000*/  BSSY B0, `(.L_x_2515) ;  /* 0x0000026000007945 */ /* 0x000fd80003800000 */
[----:B------:R-:W-:Y:S05]  /*13010*/  @P0 BRA `(.L_x_2516) ;  /* 0x0000000000900947 */ /* 0x000fea0003800000 */
[----:B------:R-:W-:-:S03]  /*13020*/  UMOV UR4, 0xffffffff ;  /* 0xffffffff00047882 */ /* 0x000fc60000000000 */
[----:B------:R-:W-:Y:S05]  /*13030*/  BRA.DIV UR4, `(.L_x_2517) ;  /* 0x0000003e04007947 */ /* 0x000fea000b800000 */
[----:B------:R-:W-:-:S13]  /*13040*/  ELECT P6, URZ, PT ;  /* 0x00000000003f782f */ /* 0x000fda00038c0000 */
.L_x_2638:
[----:B------:R-:W-:Y:S05]  /*13050*/  @!P6 BRA `(.L_x_2516) ;  /* 0x000000000080e947 */ /* 0x000fea0003800000 */
[----:B-1----:R-:W2:Y:S02]  /*13060*/  LDL R0, [R1+0x1c] ;  /* 0x00001c0001007983 */ /* 0x002ea40000100800 */
[----:B--2---:R-:W-:-:S13]  /*13070*/  R2UR UR4, R0 ;  /* 0x00000000000472ca */ /* 0x004fda00000e0000 */
[----:B------:R-:W-:-:S06]  /*13080*/  ULOP3.LUT UR4, UR4, 0x2, URZ, 0xfc, !UPT ;  /* 0x0000000204047892 */ /* 0x000fcc000f8efc3f */
[----:B------:R-:W-:-:S05]  /*13090*/  IMAD.U32 R0, RZ, RZ, UR4 ;  /* 0x00000004ff007e24 */ /* 0x000fca000f8e00ff */
[----:B------:R-:W-:-:S13]  /*130a0*/  ISETP.NE.AND P0, PT, R0, 0x3, PT ;  /* 0x000000030000780c */ /* 0x000fda0003f05270 */
[----:B------:R-:W-:Y:S05]  /*130b0*/  @!P0 BRA `(.L_x_2518) ;  /* 0x0000000000048947 */ /* 0x000fea0003800000 */
[----:B------:R-:W-:Y:S01]  /*130c0*/  BPT.TRAP 0x1 ;  /* 0x000000040000795c */ /* 0x000fe20000300000 */
.L_x_2518:
[C---:B------:R-:W-:Y:S01]  /*130d0*/  IMAD R5, R27.reuse, 0x8, R4 ;  /* 0x000000081b057824 */ /* 0x040fe200078e0204 */
[----:B------:R-:W-:Y:S02]  /*130e0*/  SHF.L.U32 R0, R28, 0x1f, RZ ;  /* 0x0000001f1c007819 */ /* 0x000fe400000006ff */
[----:B------:R-:W-:Y:S02]  /*130f0*/  IADD3 R27, R27, 0x1, RZ ;  /* 0x000000011b1b7810 */ /* 0x000fe40007ffe0ff */
[----:B------:R-:W1:Y:S02]  /*13100*/  SYNCS.PHASECHK.TRANS64.TRYWAIT P1, [R5+URZ+0x2a840], R0 ;  /* 0x02a84000050075a7 */ /* 0x000e64000802017f */
[----:B------:R-:W-:-:S04]  /*13110*/  ISETP.NE.AND P2, PT, R27, 0x2, PT ;  /* 0x000000021b00780c */ /* 0x000fc80003f45270 */
[----:B------:R-:W-:Y:S01]  /*13120*/  SEL R3, RZ, 0x1, P2 ;  /* 0x00000001ff037807 */ /* 0x000fe20001000000 */
[----:B-1----:R-:W-:Y:S08]  /*13130*/  @!P1 BRA `(.L_x_2519) ;  /* 0x0000003800e09947 */ /* 0x002ff00003800000 */
.L_x_2639:
[----:B------:R-:W-:Y:S02]  /*13140*/  SEL R27, R27, RZ, P2 ;  /* 0x000000ff1b1b7207 */ /* 0x000fe40001000000 */
[----:B------:R-:W-:Y:S01]  /*13150*/  LOP3.LUT R2, R28, R3, RZ, 0x3c, !PT ;  /* 0x000000031c027212 */ /* 0x000fe200078e3cff */
[----:B------:R-:W-:Y:S06]  /*13160*/  @!P0 BRA `(.L_x_2520) ;  /* 0x0000000000048947 */ /* 0x000fec0003800000 */
[----:B------:R-:W-:Y:S01]  /*13170*/  BPT.TRAP 0x1 ;  /* 0x000000040000795c */ /* 0x000fe20000300000 */
.L_x_2520:
[----:B------:R-:W-:Y:S01]  /*13180*/  IMAD R27, R27, 0x8, R4 ;  /* 0x000000081b1b7824 */ /* 0x000fe200078e0204 */
[----:B------:R-:W-:-:S04]  /*13190*/  SHF.L.U32 R2, R2, 0x1f, RZ ;  /* 0x0000001f02027819 */ /* 0x000fc800000006ff */
[----:B------:R-:W2:Y:S02]  /*131a0*/  SYNCS.PHASECHK.TRANS64.TRYWAIT P1, [R27+URZ+0x2a840], R2 ;  /* 0x02a840021b0075a7 */ /* 0x000ea4000802017f */
[----:B--2---:R-:W-:Y:S05]  /*131b0*/  @!P1 BRA `(.L_x_2521) ;  /* 0x0000003800d49947 */ /* 0x004fea0003800000 */
.L_x_2640:
[----:B------:R-:W-:Y:S05]  /*131c0*/  @!P0 BRA `(.L_x_2522) ;  /* 0x0000000000048947 */ /* 0x000fea0003800000 */
[----:B------:R-:W-:Y:S01]  /*131d0*/  BPT.TRAP 0x1 ;  /* 0x000000040000795c */ /* 0x000fe20000300000 */
.L_x_2522:
[----:B------:R-:W3:Y:S02]  /*131e0*/  SYNCS.PHASECHK.TRANS64.TRYWAIT P1, [R5+URZ+0x2a860], R0 ;  /* 0x02a86000050075a7 */ /* 0x000ee4000802017f */
[----:B---3--:R-:W-:Y:S05]  /*131f0*/  @!P1 BRA `(.L_x_2523) ;  /* 0x0000003800d89947 */ /* 0x008fea0003800000 */
.L_x_2641:
[----:B------:R-:W-:Y:S05]  /*13200*/  @!P0 BRA `(.L_x_2524) ;  /* 0x0000000000048947 */ /* 0x000fea0003800000 */
[----:B------:R-:W-:Y:S01]  /*13210*/  BPT.TRAP 0x1 ;  /* 0x000000040000795c */ /* 0x000fe20000300000 */
.L_x_2524:
[----:B----4-:R4:W0:Y:S02]  /*13220*/  SYNCS.PHASECHK.TRANS64.TRYWAIT P0, [R27+URZ+0x2a860], R2 ;  /* 0x02a860021b0075a7 */ /* 0x010824000800017f */
[----:B0-----:R-:W-:Y:S05]  /*13230*/  @!P0 NANOSLEEP.SYNCS 0x989680 ;  /* 0x009896800000895d */ /* 0x001fea0003900000 */
[----:B------:R-:W0:Y:S02]  /*13240*/  @!P0 SYNCS.PHASECHK.TRANS64 P0, [R27+URZ+0x2a860], R2 ;  /* 0x02a860021b0085a7 */ /* 0x000e24000800007f */
[----:B0-----:R-:W-:Y:S05]  /*13250*/  @!P0 BRA `(.L_x_2524) ;  /* 0xfffffffc00f08947 */ /* 0x001fea000383ffff */
.L_x_2516:
[----:B------:R-:W-:Y:S05]  /*13260*/  BSYNC B0 ;  /* 0x0000000000007941 */ /* 0x000fea0003800000 */
.L_x_2515:
[----:B------:R-:W-:Y:S05]  /*13270*/  EXIT ;  /* 0x000000000000794d */ /* 0x000fea0003800000 */
.L_x_2379:
[----:B0-----:R-:W-:-:S04]  /*13280*/  IMAD.U32 R3, RZ, RZ, UR40 ;  /* 0x00000028ff037e24 */ /* 0x001fc8000f8e00ff */
[----:B------:R0:W1:Y:S03]  /*13290*/  SYNCS.PHASECHK.TRANS64.TRYWAIT P1, [R3+URZ+0x2a800], R0 ;  /* 0x02a80000030075a7 */ /* 0x000066000802017f */
[----:B-1----:R-:W-:Y:S05]  /*132a0*/  @!P1 NANOSLEEP.SYNCS 0x989680 ;  /* 0x009896800000995d */ /* 0x002fea0003900000 */
[----:B------:R-:W1:Y:S02]  /*132b0*/  @!P1 SYNCS.PHASECHK.TRANS64 P1, [R3+URZ+0x2a800], R0 ;  /* 0x02a80000030095a7 */ /* 0x000e64000802007f */
[----:B-1----:R-:W-:Y:S05]  /*132c0*/  @!P1 BRA `(.L_x_2379) ;  /* 0xfffffffc00ec9947 */ /* 0x002fea000383ffff */
[----:B------:R-:W-:Y:S05]  /*132d0*/  BRA `(.L_x_2525) ;  /* 0xfffffee800d07947 */ /* 0x000fea000383ffff */
.L_x_2383:
[----:B-1----:R1:W2:Y:S02]  /*132e0*/  SYNCS.PHASECHK.TRANS64.TRYWAIT P1, [R0+URZ+0x2a830], R3 ;  /* 0x02a83003000075a7 */ /* 0x0022a4000802017f */
[----:B--2---:R-:W-:Y:S05]  /*132f0*/  @!P1 NANOSLEEP.SYNCS 0x989680 ;  /* 0x009896800000995d */ /* 0x004fea0003900000 */
[----:B------:R-:W2:Y:S02]  /*13300*/  @!P1 SYNCS.PHASECHK.TRANS64 P1, [R0+URZ+0x2a830], R3 ;  /* 0x02a83003000095a7 */ /* 0x000ea4000802007f */
[----:B--2---:R-:W-:Y:S05]  /*13310*/  @!P1 BRA `(.L_x_2383) ;  /* 0xfffffffc00f09947 */ /* 0x004fea000383ffff */
[----:B------:R-:W-:Y:S05]  /*13320*/  BRA `(.L_x_2382) ;  /* 0xfffffee800ec7947 */ /* 0x000fea000383ffff */
.L_x_2389:
[----:B-1----:R-:W-:-:S04]  /*13330*/  IMAD.U32 R12, RZ, RZ, UR8 ;  /* 0x00000008ff0c7e24 */ /* 0x002fc8000f8e00ff */
[----:B------:R1:W2:Y:S03]  /*13340*/  SYNCS.PHASECHK.TRANS64.TRYWAIT P1, [R12+URZ+0x2a830], R11 ;  /* 0x02a8300b0c0075a7 */ /* 0x0002a6000802017f */
[----:B--2---:R-:W-:Y:S05]  /*13350*/  @!P1 NANOSLEEP.SYNCS 0x989680 ;  /* 0x009896800000995d */ /* 0x004fea0003900000 */
[----:B------:R-:W2:Y:S02]  /*13360*/  @!P1 SYNCS.PHASECHK.TRANS64 P1, [R12+URZ+0x2a830], R11 ;  /* 0x02a8300b0c0095a7 */ /* 0x000ea4000802007f */
[----:B--2---:R-:W-:Y:S05]  /*13370*/  @!P1 BRA `(.L_x_2389) ;  /* 0xfffffffc00ec9947 */ /* 0x004fea000383ffff */
[----:B------:R-:W-:Y:S05]  /*13380*/  BRA `(.L_x_2388) ;  /* 0xffffff1000907947 */ /* 0x000fea000383ffff */
.L_x_2393:
[----:B01----:R-:W-:-:S04]  /*13390*/  IMAD.U32 R11, RZ, RZ, UR9 ;  /* 0x00000009ff0b7e24 */ /* 0x003fc8000f8e00ff */
[----:B------:R0:W1:Y:S03]  /*133a0*/  SYNCS.PHASECHK.TRANS64.TRYWAIT P1, [R11+URZ+0x2a850], R0 ;  /* 0x02a850000b0075a7 */ /* 0x000066000802017f */
[----:B-1----:R-:W-:Y:S05]  /*133b0*/  @!P1 NANOSLEEP.SYNCS 0x989680 ;  /* 0x009896800000995d */ /* 0x002fea0003900000 */
[----:B------:R-:W1:Y:S02]  /*133c0*/  @!P1 SYNCS.PHASECHK.TRANS64 P1, [R11+URZ+0x2a850], R0 ;  /* 0x02a850000b0095a7 */ /* 0x000e64000802007f */
[----:B-1----:R-:W-:Y:S05]  /*133d0*/  @!P1 BRA `(.L_x_2393) ;  /* 0xfffffffc00ec9947 */ /* 0x002fea000383ffff */
[----:B------:R-:W-:Y:S05]  /*133e0*/  BRA `(.L_x_2392) ;  /* 0xffffff1800d87947 */ /* 0x000fea000383ffff */
.L_x_2401:
[----:B-1----:R-:W-:-:S04]  /*133f0*/  IMAD.U32 R12, RZ, RZ, UR8 ;  /* 0x00000008ff0c7e24 */ /* 0x002fc8000f8e00ff */
[----:B------:R1:W2:Y:S03]  /*13400*/  SYNCS.PHASECHK.TRANS64.TRYWAIT P1, [R12+URZ+0x2a830], R11 ;  /* 0x02a8300b0c0075a7 */ /* 0x0002a6000802017f */
[----:B--2---:R-:W-:Y:S05]  /*13410*/  @!P1 NANOSLEEP.SYNCS 0x989680 ;  /* 0x009896800000995d */ /* 0x004fea0003900000 */
[----:B------:R-:W2:Y:S02]  /*13420*/  @!P1 SYNCS.PHASECHK.TRANS64 P1, [R12+URZ+0x2a830], R11 ;  /* 0x02a8300b0c0095a7 */ /* 0x000ea4000802007f */
[----:B--2---:R-:W-:Y:S05]  /*13430*/  @!P1 BRA `(.L_x_2401) ;  /* 0xfffffffc00ec9947 */ /* 0x004fea000383ffff */
[----:B------:R-:W-:Y:S05]  /*13440*/  BRA `(.L_x_2400) ;  /* 0xffffff3c00047947 */ /* 0x000fea000383ffff */
.L_x_2405:
[----:B01----:R-:W-:-:S04]  /*13450*/  IMAD.U32 R11, RZ, RZ, UR8 ;  /* 0x00000008ff0b7e24 */ /* 0x003fc8000f8e00ff */
[----:B------:R0:W1:Y:S03]  /*13460*/  SYNCS.PHASECHK.TRANS64.TRYWAIT P1, [R11+URZ+0x2a850], R0 ;  /* 0x02a850000b0075a7 */ /* 0x000066000802017f */
[----:B-1----:R-:W-:Y:S05]  /*13470*/  @!P1 NANOSLEEP.SYNCS 0x989680 ;  /* 0x009896800000995d */ /* 0x002fea0003900000 */
[----:B------:R-:W1:Y:S02]  /*13480*/  @!P1 SYNCS.PHASECHK.TRANS64 P1, [R11+URZ+0x2a850], R0 ;  /* 0x02a850000b0095a7 */ /* 0x000e64000802007f */
[----:B-1----:R-:W-:Y:S05]  /*13490*/  @!P1 BRA `(.L_x_2405) ;  /* 0xfffffffc00ec9947 */ /* 0x002fea000383ffff */
[----:B------:R-:W-:Y:S05]  /*134a0*/  BRA `(.L_x_2404) ;  /* 0xffffff44004c7947 */ /* 0x000fea000383ffff */
.L_x_2412:
[----:B-1----:R-:W-:-:S04]  /*134b0*/  IMAD.U32 R3, RZ, RZ, UR5 ;  /* 0x00000005ff037e24 */ /* 0x002fc8000f8e00ff */
[----:B------:R1:W2:Y:S03]  /*134c0*/  SYNCS.PHASECHK.TRANS64.TRYWAIT P1, [R3+URZ+0x2a850], R0 ;  /* 0x02a85000030075a7 */ /* 0x0002a6000802017f */
[----:B--2---:R-:W-:Y:S05]  /*134d0*/  @!P1 NANOSLEEP.SYNCS 0x989680 ;  /* 0x009896800000995d */ /* 0x004fea0003900000 */
[----:B------:R-:W2:Y:S02]  /*134e0*/  @!P1 SYNCS.PHASECHK.TRANS64 P1, [R3+URZ+0x2a850], R0 ;  /* 0x02a85000030095a7 */ /* 0x000ea4000802007f */
[----:B--2---:R-:W-:Y:S05]  /*134f0*/  @!P1 BRA `(.L_x_2412) ;  /* 0xfffffffc00ec9947 */ /* 0x004fea000383ffff */
[----:B------:R-:W-:Y:S05]  /*13500*/  BRA `(.L_x_2411) ;  /* 0xffffff6000687947 */ /* 0x000fea000383ffff */
.L_x_2460:
[----:B------:R-:W-:Y:S01]  /*13510*/  SHF.R.U32.HI R7, RZ, 0x5, R21 ;  /* 0x00000005ff077819 */ /* 0x000fe20000011615 */
[----:B------:R-:W-:Y:S01]  /*13520*/  BSSY B0, `(.L_x_2526) ;  /* 0x0000009000007945 */ /* 0x000fe20003800000 */
[----:B------:R-:W-:Y:S02]  /*13530*/  IMAD.MOV.U32 R12, RZ, RZ, RZ ;  /* 0x000000ffff0c7224 */ /* 0x000fe400078e00ff */
[----:B------:R-:W-:Y:S01]  /*13540*/  LOP3.LUT R7, R7, 0x3, RZ, 0xc0, !PT ;  /* 0x0000000307077812 */ /* 0x000fe200078ec0ff */
[----:B------:R-:W-:Y:S02]  /*13550*/  IMAD.MOV.U32 R11, RZ, RZ, 0x1f ;  /* 0x0000001fff0b7424 */ /* 0x000fe400078e00ff */
[----:B------:R-:W-:Y:S01]  /*13560*/  IMAD.MOV.U32 R15, RZ, RZ, -0x1 ;  /* 0xffffffffff0f7424 */ /* 0x000fe200078e00ff */
[----:B------:R-:W-:-:S07]  /*13570*/  MOV R13, R7 ;  /* 0x00000007000d7202 */ /* 0x000fce0000000f00 */
[----:B-----5:R-:W-:Y:S05]  /*13580*/  WARPSYNC.COLLECTIVE R15, `(.L_x_2527) ;  /* 0x000000000f087348 */ /* 0x020fea0003c00000 */
[----:B------:R0:W1:Y:S02]  /*13590*/  SHFL.IDX P6, R14, R13, R12, R11 ;  /* 0x0000000c0d0e7389 */ /* 0x00006400000c000b */
[----:B01---5:R-:W-:Y:S01]  /*135a0*/  ENDCOLLECTIVE ;  /* 0x000000000000791b */ /* 0x023fe20003800000 */
.L_x_2527:
[----:B------:R-:W-:Y:S05]  /*135b0*/  BSYNC B0 ;  /* 0x0000000000007941 */ /* 0x000fea0003800000 */
.L_x_2526:
[----:B------:R-:W-:Y:S05]  /*135c0*/  BRA `(.L_x_2528) ;  /* 0xffffffb800ec7947 */ /* 0x000fea000383ffff */
.L_x_2463:
[----:B0-----:R0:W1:Y:S02]  /*135d0*/  SYNCS.PHASECHK.TRANS64.TRYWAIT P0, [R7+URZ+0x2a840], R2 ;  /* 0x02a84002070075a7 */ /* 0x001064000800017f */
[----:B-1----:R-:W-:Y:S05]  /*135e0*/  @!P0 NANOSLEEP.SYNCS 0x989680 ;  /* 0x009896800000895d */ /* 0x002fea0003900000 */
[----:B------:R-:W1:Y:S02]  /*135f0*/  @!P0 SYNCS.PHASECHK.TRANS64 P0, [R7+URZ+0x2a840], R2 ;  /* 0x02a84002070085a7 */ /* 0x000e64000800007f */
[----:B-1----:R-:W-:Y:S05]  /*13600*/  @!P0 BRA `(.L_x_2463) ;  /* 0xfffffffc00f08947 */ /* 0x002fea000383ffff */
[----:B------:R-:W-:Y:S05]  /*13610*/  BRA `(.L_x_2529) ;  /* 0xffffffbc00547947 */ /* 0x000fea000383ffff */
.L_x_2464:
        /* <DEDUP_REMOVED lines=8> */
.L_x_2531:
[----:B------:R-:W-:Y:S05]  /*136a0*/  BSYNC B0 ;  /* 0x0000000000007941 */ /* 0x000fea0003800000 */
.L_x_2530:
[----:B------:R-:W-:Y:S01]  /*136b0*/  IMAD.MOV.U32 R13, RZ, RZ, R4 ;  /* 0x000000ffff0d7224 */ /* 0x000fe200078e0004 */
[----:B------:R-:W-:Y:S01]  /*136c0*/  MOV R2, R14 ;  /* 0x0000000e00027202 */ /* 0x000fe20000000f00 */
[----:B------:R-:W-:Y:S02]  /*136d0*/  IMAD.MOV.U32 R12, RZ, RZ, RZ ;  /* 0x000000ffff0c7224 */ /* 0x000fe400078e00ff */
[----:B------:R-:W-:Y:S02]  /*136e0*/  IMAD.MOV.U32 R11, RZ, RZ, 0x181f ;  /* 0x0000181fff0b7424 */ /* 0x000fe400078e00ff */
[----:B------:R-:W-:Y:S02]  /*136f0*/  IMAD.MOV.U32 R15, RZ, RZ, -0x1 ;  /* 0xffffffffff0f7424 */ /* 0x000fe400078e00ff */
[----:B------:R-:W-:-:S07]  /*13700*/  @P0 IMAD R8, R5, 0x2, R22 ;  /* 0x0000000205080824 */ /* 0x000fce00078e0216 */
[----:B------:R-:W-:Y:S05]  /*13710*/  WARPSYNC.COLLECTIVE R15, `(.L_x_2532) ;  /* 0x000000000f087348 */ /* 0x000fea0003c00000 */
[----:B------:R0:W1:Y:S02]  /*13720*/  SHFL.IDX P6, R14, R13, R12, R11 ;  /* 0x0000000c0d0e7389 */ /* 0x00006400000c000b */
[----:B01----:R-:W-:Y:S01]  /*13730*/  ENDCOLLECTIVE ;  /* 0x000000000000791b */ /* 0x003fe20003800000 */
.L_x_2532:
[----:B------:R-:W-:Y:S01]  /*13740*/  MOV R13, R0 ;  /* 0x00000000000d7202 */ /* 0x000fe20000000f00 */
[----:B------:R-:W-:Y:S02]  /*13750*/  IMAD.MOV.U32 R12, RZ, RZ, 0x1 ;  /* 0x00000001ff0c7424 */ /* 0x000fe400078e00ff */
[----:B------:R-:W-:-:S07]  /*13760*/  IMAD.MOV.U32 R3, RZ, RZ, R14 ;  /* 0x000000ffff037224 */ /* 0x000fce00078e000e */
[----:B------:R-:W-:Y:S05]  /*13770*/  WARPSYNC.COLLECTIVE R15, `(.L_x_2533) ;  /* 0x000000000f087348 */ /* 0x000fea0003c00000 */
[----:B------:R0:W1:Y:S02]  /*13780*/  SHFL.IDX P6, R14, R13, R12, R11 ;  /* 0x0000000c0d0e7389 */ /* 0x00006400000c000b */
[----:B01----:R-:W-:Y:S01]  /*13790*/  ENDCOLLECTIVE ;  /* 0x000000000000791b */ /* 0x003fe20003800000 */
.L_x_2533:
        /* <DEDUP_REMOVED lines=17> */
.L_x_2534:
[----:B------:R-:W-:Y:S02]  /*138b0*/  @P1 IMAD R8, R5, 0x2, R22 ;  /* 0x0000000205081824 */ /* 0x000fe400078e0216 */
[----:B------:R-:W-:Y:S01]  /*138c0*/  IMAD.MOV.U32 R13, RZ, RZ, R0 ;  /* 0x000000ffff0d7224 */ /* 0x000fe200078e0000 */
[----:B------:R-:W-:Y:S01]  /*138d0*/  MOV R12, 0x2 ;  /* 0x00000002000c7802 */ /* 0x000fe20000000f00 */
[----:B------:R-:W-:-:S07]  /*138e0*/  IMAD.MOV.U32 R3, RZ, RZ, R14 ;  /* 0x000000ffff037224 */ /* 0x000fce00078e000e */
[----:B------:R-:W-:Y:S05]  /*138f0*/  WARPSYNC.COLLECTIVE R15, `(.L_x_2535) ;  /* 0x000000000f087348 */ /* 0x000fea0003c00000 */
[----:B------:R0:W1:Y:S02]  /*13900*/  SHFL.IDX P6, R14, R13, R12, R11 ;  /* 0x0000000c0d0e7389 */ /* 0x00006400000c000b */
[----:B01----:R-:W-:Y:S01]  /*13910*/  ENDCOLLECTIVE ;  /* 0x000000000000791b */ /* 0x003fe20003800000 */
.L_x_2535:
        /* <DEDUP_REMOVED lines=17> */
.L_x_2536:
[----:B------:R-:W-:Y:S02]  /*13a30*/  @P1 IMAD R8, R5, 0x2, R22 ;  /* 0x0000000205081824 */ /* 0x000fe400078e0216 */
[----:B------:R-:W-:Y:S02]  /*13a40*/  IMAD.MOV.U32 R13, RZ, RZ, R0 ;  /* 0x000000ffff0d7224 */ /* 0x000fe400078e0000 */
[----:B------:R-:W-:Y:S02]  /*13a50*/  IMAD.MOV.U32 R12, RZ, RZ, 0x3 ;  /* 0x00000003ff0c7424 */ /* 0x000fe400078e00ff */
[----:B------:R-:W-:-:S07]  /*13a60*/  IMAD.MOV.U32 R3, RZ, RZ, R14 ;  /* 0x000000ffff037224 */ /* 0x000fce00078e000e */
[----:B------:R-:W-:Y:S05]  /*13a70*/  WARPSYNC.COLLECTIVE R15, `(.L_x_2537) ;  /* 0x000000000f087348 */ /* 0x000fea0003c00000 */
[----:B------:R0:W1:Y:S02]  /*13a80*/  SHFL.IDX P6, R14, R13, R12, R11 ;  /* 0x0000000c0d0e7389 */ /* 0x00006400000c000b */
[----:B01----:R-:W-:Y:S01]  /*13a90*/  ENDCOLLECTIVE ;  /* 0x000000000000791b */ /* 0x003fe20003800000 */
.L_x_2537:
        /* <DEDUP_REMOVED lines=17> */
.L_x_2538:
[----:B------:R-:W-:Y:S02]  /*13bb0*/  @P1 IMAD R8, R5, 0x2, R22 ;  /* 0x0000000205081824 */ /* 0x000fe400078e0216 */
[----:B------:R-:W-:Y:S02]  /*13bc0*/  IMAD.MOV.U32 R13, RZ, RZ, R0 ;  /* 0x000000ffff0d7224 */ /* 0x000fe400078e0000 */
[----:B------:R-:W-:Y:S02]  /*13bd0*/  IMAD.MOV.U32 R12, RZ, RZ, 0x4 ;  /* 0x00000004ff0c7424 */ /* 0x000fe400078e00ff */
[----:B------:R-:W-:-:S07]  /*13be0*/  IMAD.MOV.U32 R3, RZ, RZ, R14 ;  /* 0x000000ffff037224 */ /* 0x000fce00078e000e */
[----:B------:R-:W-:Y:S05]  /*13bf0*/  WARPSYNC.COLLECTIVE R15, `(.L_x_2539) ;  /* 0x000000000f087348 */ /* 0x000fea0003c00000 */
[----:B------:R0:W1:Y:S02]  /*13c00*/  SHFL.IDX P6, R14, R13, R12, R11 ;  /* 0x0000000c0d0e7389 */ /* 0x00006400000c000b */
[----:B01----:R-:W-:Y:S01]  /*13c10*/  ENDCOLLECTIVE ;  /* 0x000000000000791b */ /* 0x003fe20003800000 */
.L_x_2539:
        /* <DEDUP_REMOVED lines=17> */
.L_x_2540:
[----:B------:R-:W-:Y:S02]  /*13d30*/  @P1 IMAD R8, R5, 0x2, R22 ;  /* 0x0000000205081824 */ /* 0x000fe400078e0216 */
[----:B------:R-:W-:Y:S02]  /*13d40*/  IMAD.MOV.U32 R13, RZ, RZ, R0 ;  /* 0x000000ffff0d7224 */ /* 0x000fe400078e0000 */
[----:B------:R-:W-:Y:S02]  /*13d50*/  IMAD.MOV.U32 R12, RZ, RZ, 0x5 ;  /* 0x00000005ff0c7424 */ /* 0x000fe400078e00ff */
[----:B------:R-:W-:-:S07]  /*13d60*/  IMAD.MOV.U32 R3, RZ, RZ, R14 ;  /* 0x000000ffff037224 */ /* 0x000fce00078e000e */
[----:B------:R-:W-:Y:S05]  /*13d70*/  WARPSYNC.COLLECTIVE R15, `(.L_x_2541) ;  /* 0x000000000f087348 */ /* 0x000fea0003c00000 */
[----:B------:R0:W1:Y:S02]  /*13d80*/  SHFL.IDX P6, R14, R13, R12, R11 ;  /* 0x0000000c0d0e7389 */ /* 0x00006400000c000b */
[----:B01----:R-:W-:Y:S01]  /*13d90*/  ENDCOLLECTIVE ;  /* 0x000000000000791b */ /* 0x003fe20003800000 */
.L_x_2541:
        /* <DEDUP_REMOVED lines=10> */
.L_x_2542:
[----:B------:R-:W-:Y:S01]  /*13e40*/  @!PT LDS RZ, [RZ] ;  /* 0x00000000fffff984 */ /* 0x000fe20000000800 */
[----:B------:R-:W-:Y:S01]  /*13e50*/  @!PT LDS RZ, [RZ] ;  /* 0x00000000fffff984 */ /* 0x000fe20000000800 */
[----:B------:R-:W-:Y:S01]  /*13e60*/  @!PT LDS RZ, [RZ] ;  /* 0x00000000fffff984 */ /* 0x000fe20000000800 */
[----:B------:R-:W-:Y:S04]  /*13e70*/  @P1 LDGSTS.E.BYPASS.LTC128B.128 [R8+0x1a400], desc[UR36][R2.64], !P4 ;  /* 0x1a40000002081fae */ /* 0x000fe8000e101d64 */
[----:B------:R-:W-:Y:S04]  /*13e80*/  @P1 LDGSTS.E.BYPASS.LTC128B.128 [R8+0x1d400], desc[UR36][R2.64+0x80], !P3 ;  /* 0x1d40008002081fae */ /* 0x000fe8000d901d64 */
[----:B------:R0:W-:Y:S02]  /*13e90*/  @P1 LDGSTS.E.BYPASS.LTC128B.128 [R8+0x20400], desc[UR36][R2.64+0x100], !P2 ;  /* 0x2040010002081fae */ /* 0x0001e4000d101d64 */
[----:B0-----:R-:W-:Y:S01]  /*13ea0*/  MOV R2, R14 ;  /* 0x0000000e00027202 */ /* 0x001fe20000000f00 */
[----:B------:R-:W-:Y:S06]  /*13eb0*/  BRA `(.L_x_2543) ;  /* 0xffffffb800a47947 */ /* 0x000fec000383ffff */
.L_x_2469:
[----:B------:R-:W-:Y:S02]  /*13ec0*/  IMAD.MOV.U32 R13, RZ, RZ, R4 ;  /* 0x000000ffff0d7224 */ /* 0x000fe400078e0004 */
[----:B------:R-:W-:Y:S02]  /*13ed0*/  IMAD.MOV.U32 R12, RZ, RZ, RZ ;  /* 0x000000ffff0c7224 */ /* 0x000fe400078e00ff */
[----:B------:R-:W-:Y:S02]  /*13ee0*/  IMAD.MOV.U32 R11, RZ, RZ, 0x181f ;  /* 0x0000181fff0b7424 */ /* 0x000fe400078e00ff */
[----:B------:R-:W-:Y:S02]  /*13ef0*/  IMAD.MOV.U32 R15, RZ, RZ, -0x1 ;  /* 0xffffffffff0f7424 */ /* 0x000fe400078e00ff */
[----:B-----5:R-:W-:Y:S02]  /*13f00*/  IMAD R5, R10, R6, RZ ;  /* 0x000000060a057224 */ /* 0x020fe400078e02ff */
[----:B------:R-:W-:-:S07]  /*13f10*/  IMAD R17, R17, 0x80, R9 ;  /* 0x0000008011117824 */ /* 0x000fce00078e0209 */
[----:B------:R-:W-:Y:S05]  /*13f20*/  WARPSYNC.COLLECTIVE R15, `(.L_x_2544) ;  /* 0x000000000f087348 */ /* 0x000fea0003c00000 */
[----:B------:R0:W1:Y:S02]  /*13f30*/  SHFL.IDX P6, R14, R13, R12, R11 ;  /* 0x0000000c0d0e7389 */ /* 0x00006400000c000b */
[----:B01----:R-:W-:Y:S01]  /*13f40*/  ENDCOLLECTIVE ;  /* 0x000000000000791b */ /* 0x003fe20003800000 */
.L_x_2544:
[C---:B------:R-:W-:Y:S01]  /*13f50*/  VIADD R6, R17.reuse, 0x10 ;  /* 0x0000001011067836 */ /* 0x040fe20000000000 */
[----:B------:R-:W-:Y:S01]  /*13f60*/  ISETP.GE.AND P1, PT, R17, R5, PT ;  /* 0x000000051100720c */ /* 0x000fe20003f26270 */
[----:B------:R-:W-:Y:S02]  /*13f70*/  IMAD.MOV.U32 R13, RZ, RZ, R0 ;  /* 0x000000ffff0d7224 */ /* 0x000fe400078e0000 */
[----:B------:R-:W-:-:S10]  /*13f80*/  IMAD.MOV.U32 R2, RZ, RZ, R14 ;  /* 0x000000ffff027224 */ /* 0x000fd400078e000e */
[----:B------:R-:W-:Y:S05]  /*13f90*/  WARPSYNC.COLLECTIVE R15, `(.L_x_2545) ;  /* 0x000000000f087348 */ /* 0x000fea0003c00000 */
[----:B------:R0:W1:Y:S02]  /*13fa0*/  SHFL.IDX P6, R14, R13, R12, R11 ;  /* 0x0000000c0d0e7389 */ /* 0x00006400000c000b */
[----:B01----:R-:W-:Y:S01]  /*13fb0*/  ENDCOLLECTIVE ;  /* 0x000000000000791b */ /* 0x003fe20003800000 */
.L_x_2545:
        /* <DEDUP_REMOVED lines=8> */
.L_x_2546:
        /* <DEDUP_REMOVED lines=8> */
[----:B------:R-:W-:Y:S02]  /*140c0*/  VIADD R6, R17, 0x20 ;  /* 0x0000002011067836 */ /* 0x000fe40000000000 */
[----:B0-----:R-:W-:-:S08]  /*140d0*/  IMAD.MOV.U32 R2, RZ, RZ, R14 ;  /* 0x000000ffff027224 */ /* 0x001fd000078e000e */
[----:B------:R-:W-:Y:S05]  /*140e0*/  WARPSYNC.COLLECTIVE R15, `(.L_x_2547) ;  /* 0x000000000f087348 */ /* 0x000fea0003c00000 */
[----:B------:R0:W1:Y:S02]  /*140f0*/  SHFL.IDX P6, R14, R13, R12, R11 ;  /* 0x0000000c0d0e7389 */ /* 0x00006400000c000b */
[----:B01----:R-:W-:Y:S01]  /*14100*/  ENDCOLLECTIVE ;  /* 0x000000000000791b */ /* 0x003fe20003800000 */
.L_x_2547:
        /* <DEDUP_REMOVED lines=8> */
.L_x_2548:
[----:B------:R-:W-:-:S05]  /*14190*/  @!P1 IMAD.MOV.U32 R3, RZ, RZ, R7 ;  /* 0x000000ffff039224 */ /* 0x000fca00078e0007 */
        /* <DEDUP_REMOVED lines=8> */
[----:B------:R-:W-:Y:S02]  /*14220*/  VIADD R6, R17, 0x30 ;  /* 0x0000003011067836 */ /* 0x000fe40000000000 */
[----:B0-----:R-:W-:-:S10]  /*14230*/  IMAD.MOV.U32 R2, RZ, RZ, R14 ;  /* 0x000000ffff027224 */ /* 0x001fd400078e000e */
[----:B------:R-:W-:Y:S05]  /*14240*/  WARPSYNC.COLLECTIVE R15, `(.L_x_2549) ;  /* 0x000000000f087348 */ /* 0x000fea0003c00000 */
[----:B------:R0:W1:Y:S02]  /*14250*/  SHFL.IDX P6, R14, R13, R12, R11 ;  /* 0x0000000c0d0e7389 */ /* 0x00006400000c000b */
[----:B01----:R-:W-:Y:S01]  /*14260*/  ENDCOLLECTIVE ;  /* 0x000000000000791b */ /* 0x003fe20003800000 */
.L_x_2549:
        /* <DEDUP_REMOVED lines=8> */
.L_x_2550:
        /* <DEDUP_REMOVED lines=14> */
.L_x_2551:
        /* <DEDUP_REMOVED lines=8> */
.L_x_2552:
        /* <DEDUP_REMOVED lines=14> */
.L_x_2553:
        /* <DEDUP_REMOVED lines=8> */
.L_x_2554:
        /* <DEDUP_REMOVED lines=14> */
.L_x_2555:
        /* <DEDUP_REMOVED lines=8> */
.L_x_2556:
        /* <DEDUP_REMOVED lines=13> */
.L_x_2557:
        /* <DEDUP_REMOVED lines=8> */
.L_x_2558:
        /* <DEDUP_REMOVED lines=12> */
.L_x_2559:
[----:B------:R-:W-:Y:S05]  /*14920*/  BRA `(.L_x_2560) ;  /* 0xffffffbc00207947 */ /* 0x000fea000383ffff */
.L_x_2474:
[----:B0-----:R0:W1:Y:S02]  /*14930*/  SYNCS.PHASECHK.TRANS64.TRYWAIT P0, [R22+URZ+0x2a820], R3 ;  /* 0x02a82003160075a7 */ /* 0x001064000800017f */
[----:B-1----:R-:W-:Y:S05]  /*14940*/  @!P0 NANOSLEEP.SYNCS 0x989680 ;  /* 0x009896800000895d */ /* 0x002fea0003900000 */
[----:B------:R-:W1:Y:S02]  /*14950*/  @!P0 SYNCS.PHASECHK.TRANS64 P0, [R22+URZ+0x2a820], R3 ;  /* 0x02a82003160085a7 */ /* 0x000e64000800007f */
[----:B-1----:R-:W-:Y:S05]  /*14960*/  @!P0 BRA `(.L_x_2474) ;  /* 0xfffffffc00f08947 */ /* 0x002fea000383ffff */
[----:B------:R-:W-:Y:S05]  /*14970*/  BRA `(.L_x_2561) ;  /* 0xffffffbc00987947 */ /* 0x000fea000383ffff */
.L_x_2479:
[----:B0-----:R0:W1:Y:S02]  /*14980*/  SYNCS.PHASECHK.TRANS64.TRYWAIT P0, [R6+URZ+0x2a840], R3 ;  /* 0x02a84003060075a7 */ /* 0x001064000800017f */
[----:B-1----:R-:W-:Y:S05]  /*14990*/  @!P0 NANOSLEEP.SYNCS 0x989680 ;  /* 0x009896800000895d */ /* 0x002fea0003900000 */
[----:B------:R-:W1:Y:S02]  /*149a0*/  @!P0 SYNCS.PHASECHK.TRANS64 P0, [R6+URZ+0x2a840], R3 ;  /* 0x02a84003060085a7 */ /* 0x000e64000800007f */
[----:B-1----:R-:W-:Y:S05]  /*149b0*/  @!P0 BRA `(.L_x_2479) ;  /* 0xfffffffc00f08947 */ /* 0x002fea000383ffff */
[----:B------:R-:W-:Y:S05]  /*149c0*/  BRA `(.L_x_2562) ;  /* 0xffffffc0005c7947 */ /* 0x000fea000383ffff */
.L_x_2480:
[----:B------:R-:W-:Y:S01]  /*149d0*/  BSSY B1, `(.L_x_2563) ;  /* 0x0000008000017945 */ /* 0x000fe20003800000 */
[----:B------:R-:W-:Y:S01]  /*149e0*/  IMAD.MOV.U32 R13, RZ, RZ, R5 ;  /* 0x000000ffff0d7224 */ /* 0x000fe200078e0005 */
[----:B------:R-:W-:Y:S01]  /*149f0*/  MOV R11, 0x181f ;  /* 0x0000181f000b7802 */ /* 0x000fe20000000f00 */
[----:B------:R-:W-:Y:S02]  /*14a00*/  IMAD.MOV.U32 R12, RZ, RZ, RZ ;  /* 0x000000ffff0c7224 */ /* 0x000fe400078e00ff */
[----:B------:R-:W-:-:S07]  /*14a10*/  IMAD.MOV.U32 R15, RZ, RZ, -0x1 ;  /* 0xffffffffff0f7424 */ /* 0x000fce00078e00ff */
[----:B--2---:R-:W-:Y:S05]  /*14a20*/  WARPSYNC.COLLECTIVE R15, `(.L_x_2564) ;  /* 0x000000000f087348 */ /* 0x004fea0003c00000 */
[----:B--2---:R0:W1:Y:S02]  /*14a30*/  SHFL.IDX P6, R14, R13, R12, R11 ;  /* 0x0000000c0d0e7389 */ /* 0x00406400000c000b */
[----:B01----:R-:W-:Y:S01]  /*14a40*/  ENDCOLLECTIVE ;  /* 0x000000000000791b */ /* 0x003fe20003800000 */
.L_x_2564:
[----:B------:R-:W-:Y:S05]  /*14a50*/  BSYNC B1 ;  /* 0x0000000000017941 */ /* 0x000fea0003800000 */
.L_x_2563:
        /* <DEDUP_REMOVED lines=10> */
.L_x_2565:
[----:B------:R-:W-:Y:S02]  /*14b00*/  IMAD.MOV.U32 R13, RZ, RZ, R5 ;  /* 0x000000ffff0d7224 */ /* 0x000fe400078e0005 */
[----:B------:R-:W-:Y:S02]  /*14b10*/  IMAD.MOV.U32 R12, RZ, RZ, 0x1 ;  /* 0x00000001ff0c7424 */ /* 0x000fe400078e00ff */
[----:B------:R-:W-:Y:S01]  /*14b20*/  IMAD.SHL.U32 R35, R35, 0x8, RZ ;  /* 0x0000000823237824 */ /* 0x000fe200078e00ff */
[----:B------:R-:W-:-:S07]  /*14b30*/  MOV R2, R14 ;  /* 0x0000000e00027202 */ /* 0x000fce0000000f00 */
[----:B------:R-:W-:Y:S05]  /*14b40*/  WARPSYNC.COLLECTIVE R15, `(.L_x_2566) ;  /* 0x000000000f087348 */ /* 0x000fea0003c00000 */
[----:B------:R0:W1:Y:S02]  /*14b50*/  SHFL.IDX P6, R14, R13, R12, R11 ;  /* 0x0000000c0d0e7389 */ /* 0x00006400000c000b */
[----:B01----:R-:W-:Y:S01]  /*14b60*/  ENDCOLLECTIVE ;  /* 0x000000000000791b */ /* 0x003fe20003800000 */
.L_x_2566:
        /* <DEDUP_REMOVED lines=15> */
.L_x_2567:
[----:B------:R-:W-:Y:S02]  /*14c60*/  IMAD.MOV.U32 R13, RZ, RZ, R5 ;  /* 0x000000ffff0d7224 */ /* 0x000fe400078e0005 */
[----:B------:R-:W-:Y:S01]  /*14c70*/  IMAD.MOV.U32 R12, RZ, RZ, 0x2 ;  /* 0x00000002ff0c7424 */ /* 0x000fe200078e00ff */
[----:B------:R-:W-:-:S07]  /*14c80*/  MOV R2, R14 ;  /* 0x0000000e00027202 */ /* 0x000fce0000000f00 */
[----:B------:R-:W-:Y:S05]  /*14c90*/  WARPSYNC.COLLECTIVE R15, `(.L_x_2568) ;  /* 0x000000000f087348 */ /* 0x000fea0003c00000 */
[----:B------:R0:W1:Y:S02]  /*14ca0*/  SHFL.IDX P6, R14, R13, R12, R11 ;  /* 0x0000000c0d0e7389 */ /* 0x00006400000c000b */
[----:B01----:R-:W-:Y:S01]  /*14cb0*/  ENDCOLLECTIVE ;  /* 0x000000000000791b */ /* 0x003fe20003800000 */
.L_x_2568:
        /* <DEDUP_REMOVED lines=13> */
.L_x_2569:
[----:B------:R-:W-:Y:S01]  /*14d90*/  MOV R13, R5 ;  /* 0x00000005000d7202 */ /* 0x000fe20000000f00 */
[----:B------:R-:W-:Y:S02]  /*14da0*/  IMAD.MOV.U32 R12, RZ, RZ, 0x3 ;  /* 0x00000003ff0c7424 */ /* 0x000fe400078e00ff */
[----:B------:R-:W-:-:S07]  /*14db0*/  IMAD.MOV.U32 R2, RZ, RZ, R14 ;  /* 0x000000ffff027224 */ /* 0x000fce00078e000e */
[----:B------:R-:W-:Y:S05]  /*14dc0*/  WARPSYNC.COLLECTIVE R15, `(.L_x_2570) ;  /* 0x000000000f087348 */ /* 0x000fea0003c00000 */
[----:B------:R0:W1:Y:S02]  /*14dd0*/  SHFL.IDX P6, R14, R13, R12, R11 ;  /* 0x0000000c0d0e7389 */ /* 0x00006400000c000b */
[----:B01----:R-:W-:Y:S01]  /*14de0*/  ENDCOLLECTIVE ;  /* 0x000000000000791b */ /* 0x003fe20003800000 */
.L_x_2570:
        /* <DEDUP_REMOVED lines=13> */
.L_x_2571:
[----:B------:R-:W-:Y:S02]  /*14ec0*/  IMAD.MOV.U32 R13, RZ, RZ, R5 ;  /* 0x000000ffff0d7224 */ /* 0x000fe400078e0005 */
[----:B------:R-:W-:Y:S02]  /*14ed0*/  IMAD.MOV.U32 R12, RZ, RZ, 0x4 ;  /* 0x00000004ff0c7424 */ /* 0x000fe400078e00ff */
[----:B------:R-:W-:-:S07]  /*14ee0*/  IMAD.MOV.U32 R2, RZ, RZ, R14 ;  /* 0x000000ffff027224 */ /* 0x000fce00078e000e */
[----:B------:R-:W-:Y:S05]  /*14ef0*/  WARPSYNC.COLLECTIVE R15, `(.L_x_2572) ;  /* 0x000000000f087348 */ /* 0x000fea0003c00000 */
[----:B------:R0:W1:Y:S02]  /*14f00*/  SHFL.IDX P6, R14, R13, R12, R11 ;  /* 0x0000000c0d0e7389 */ /* 0x00006400000c000b */
[----:B01----:R-:W-:Y:S01]  /*14f10*/  ENDCOLLECTIVE ;  /* 0x000000000000791b */ /* 0x003fe20003800000 */
.L_x_2572:
        /* <DEDUP_REMOVED lines=13> */
.L_x_2573:
[----:B------:R-:W-:Y:S02]  /*14ff0*/  IMAD.MOV.U32 R13, RZ, RZ, R5 ;  /* 0x000000ffff0d7224 */ /* 0x000fe400078e0005 */
[----:B------:R-:W-:Y:S02]  /*15000*/  IMAD.MOV.U32 R12, RZ, RZ, 0x5 ;  /* 0x00000005ff0c7424 */ /* 0x000fe400078e00ff */
[----:B------:R-:W-:-:S07]  /*15010*/  IMAD.MOV.U32 R2, RZ, RZ, R14 ;  /* 0x000000ffff027224 */ /* 0x000fce00078e000e */
[----:B------:R-:W-:Y:S05]  /*15020*/  WARPSYNC.COLLECTIVE R15, `(.L_x_2574) ;  /* 0x000000000f087348 */ /* 0x000fea0003c00000 */
[----:B------:R0:W1:Y:S02]  /*15030*/  SHFL.IDX P6, R14, R13, R12, R11 ;  /* 0x0000000c0d0e7389 */ /* 0x00006400000c000b */
[----:B01----:R-:W-:Y:S01]  /*15040*/  ENDCOLLECTIVE ;  /* 0x000000000000791b */ /* 0x003fe20003800000 */
.L_x_2574:
        /* <DEDUP_REMOVED lines=13> */
.L_x_2575:
[----:B------:R-:W-:Y:S01]  /*15120*/  MOV R2, R14 ;  /* 0x0000000e00027202 */ /* 0x000fe20000000f00 */
[----:B------:R-:W-:Y:S06]  /*15130*/  BRA `(.L_x_2576) ;  /* 0xffffffbc008c7947 */ /* 0x000fec000383ffff */
.L_x_2485:
[----:B-1----:R1:W4:Y:S02]  /*15140*/  SYNCS.PHASECHK.TRANS64.TRYWAIT P0, [R4+URZ+0x2a860], R2 ;  /* 0x02a86002040075a7 */ /* 0x002324000800017f */
[----:B----4-:R-:W-:Y:S05]  /*15150*/  @!P0 NANOSLEEP.SYNCS 0x989680 ;  /* 0x009896800000895d */ /* 0x010fea0003900000 */
[----:B------:R-:W4:Y:S02]  /*15160*/  @!P0 SYNCS.PHASECHK.TRANS64 P0, [R4+URZ+0x2a860], R2 ;  /* 0x02a86002040085a7 */ /* 0x000f24000800007f */
[----:B----4-:R-:W-:Y:S05]  /*15170*/  @!P0 BRA `(.L_x_2485) ;  /* 0xfffffffc00f08947 */ /* 0x010fea000383ffff */
[----:B------:R-:W-:Y:S05]  /*15180*/  BRA `(.L_x_2577) ;  /* 0xffffffbc00e87947 */ /* 0x000fea000383ffff */
.L_x_2486:
        /* <DEDUP_REMOVED lines=8> */
.L_x_2579:
[----:B------:R-:W-:Y:S05]  /*15210*/  BSYNC B1 ;  /* 0x0000000000017941 */ /* 0x000fea0003800000 */
.L_x_2578:
        /* <DEDUP_REMOVED lines=9> */
.L_x_2580:
[----:B------:R-:W-:Y:S02]  /*152b0*/  IMAD.MOV.U32 R13, RZ, RZ, R24 ;  /* 0x000000ffff0d7224 */ /* 0x000fe400078e0018 */
[----:B------:R-:W-:Y:S02]  /*152c0*/  IMAD.MOV.U32 R12, RZ, RZ, 0x1 ;  /* 0x00000001ff0c7424 */ /* 0x000fe400078e00ff */
[----:B------:R-:W-:-:S07]  /*152d0*/  IMAD.MOV.U32 R2, RZ, RZ, R14 ;  /* 0x000000ffff027224 */ /* 0x000fce00078e000e */
[----:B------:R-:W-:Y:S05]  /*152e0*/  WARPSYNC.COLLECTIVE R15, `(.L_x_2581) ;  /* 0x000000000f087348 */ /* 0x000fea0003c00000 */
[----:B------:R0:W1:Y:S02]  /*152f0*/  SHFL.IDX P6, R14, R13, R12, R11 ;  /* 0x0000000c0d0e7389 */ /* 0x00006400000c000b */
[----:B01----:R-:W-:Y:S01]  /*15300*/  ENDCOLLECTIVE ;  /* 0x000000000000791b */ /* 0x003fe20003800000 */
.L_x_2581:
[----:B------:R-:W-:-:S05]  /*15310*/  IADD3 R2, P1, R2, R0, RZ ;  /* 0x0000000002027210 */ /* 0x000fca0007f3e0ff */
[----:B------:R-:W-:Y:S01]  /*15320*/  IMAD.X R3, RZ, RZ, R3, P1 ;  /* 0x000000ffff037224 */ /* 0x000fe200008e0603 */
[----:B------:R-:W-:-:S04]  /*15330*/  LOP3.LUT P1, RZ, R29, 0x1, RZ, 0xc0, !PT ;  /* 0x000000011dff7812 */ /* 0x000fc8000782c0ff */
        /* <DEDUP_REMOVED lines=12> */
.L_x_2582:
[----:B------:R-:W-:Y:S02]  /*15400*/  IMAD.MOV.U32 R13, RZ, RZ, R24 ;  /* 0x000000ffff0d7224 */ /* 0x000fe400078e0018 */
[----:B------:R-:W-:Y:S02]  /*15410*/  IMAD.MOV.U32 R12, RZ, RZ, 0x2 ;  /* 0x00000002ff0c7424 */ /* 0x000fe400078e00ff */
[----:B------:R-:W-:-:S07]  /*15420*/  IMAD.MOV.U32 R2, RZ, RZ, R14 ;  /* 0x000000ffff027224 */ /* 0x000fce00078e000e */
[----:B------:R-:W-:Y:S05]  /*15430*/  WARPSYNC.COLLECTIVE R15, `(.L_x_2583) ;  /* 0x000000000f087348 */ /* 0x000fea0003c00000 */
[----:B------:R0:W1:Y:S02]  /*15440*/  SHFL.IDX P6, R14, R13, R12, R11 ;  /* 0x0000000c0d0e7389 */ /* 0x00006400000c000b */
[----:B01----:R-:W-:Y:S01]  /*15450*/  ENDCOLLECTIVE ;  /* 0x000000000000791b */ /* 0x003fe20003800000 */
.L_x_2583:
        /* <DEDUP_REMOVED lines=14> */
.L_x_2584:
[----:B------:R-:W-:Y:S02]  /*15540*/  IMAD.MOV.U32 R13, RZ, RZ, R24 ;  /* 0x000000ffff0d7224 */ /* 0x000fe400078e0018 */
[----:B------:R-:W-:Y:S02]  /*15550*/  IMAD.MOV.U32 R12, RZ, RZ, 0x3 ;  /* 0x00000003ff0c7424 */ /* 0x000fe400078e00ff */
[----:B------:R-:W-:-:S07]  /*15560*/  IMAD.MOV.U32 R2, RZ, RZ, R14 ;  /* 0x000000ffff027224 */ /* 0x000fce00078e000e */
[----:B------:R-:W-:Y:S05]  /*15570*/  WARPSYNC.COLLECTIVE R15, `(.L_x_2585) ;  /* 0x000000000f087348 */ /* 0x000fea0003c00000 */
[----:B------:R0:W1:Y:S02]  /*15580*/  SHFL.IDX P6, R14, R13, R12, R11 ;  /* 0x0000000c0d0e7389 */ /* 0x00006400000c000b */
[----:B01----:R-:W-:Y:S01]  /*15590*/  ENDCOLLECTIVE ;  /* 0x000000000000791b */ /* 0x003fe20003800000 */
.L_x_2585:
        /* <DEDUP_REMOVED lines=14> */
.L_x_2586:
[----:B------:R-:W-:Y:S01]  /*15680*/  IMAD.MOV.U32 R13, RZ, RZ, R24 ;  /* 0x000000ffff0d7224 */ /* 0x000fe200078e0018 */
[----:B------:R-:W-:Y:S01]  /*15690*/  MOV R12, 0x4 ;  /* 0x00000004000c7802 */ /* 0x000fe20000000f00 */
[----:B------:R-:W-:-:S07]  /*156a0*/  IMAD.MOV.U32 R2, RZ, RZ, R14 ;  /* 0x000000ffff027224 */ /* 0x000fce00078e000e */
[----:B------:R-:W-:Y:S05]  /*156b0*/  WARPSYNC.COLLECTIVE R15, `(.L_x_2587) ;  /* 0x000000000f087348 */ /* 0x000fea0003c00000 */
[----:B------:R0:W1:Y:S02]  /*156c0*/  SHFL.IDX P6, R14, R13, R12, R11 ;  /* 0x0000000c0d0e7389 */ /* 0x00006400000c000b */
[----:B01----:R-:W-:Y:S01]  /*156d0*/  ENDCOLLECTIVE ;  /* 0x000000000000791b */ /* 0x003fe20003800000 */
.L_x_2587:
        /* <DEDUP_REMOVED lines=14> */
.L_x_2588:
[----:B------:R-:W-:Y:S02]  /*157c0*/  IMAD.MOV.U32 R13, RZ, RZ, R24 ;  /* 0x000000ffff0d7224 */ /* 0x000fe400078e0018 */
[----:B------:R-:W-:Y:S02]  /*157d0*/  IMAD.MOV.U32 R12, RZ, RZ, 0x5 ;  /* 0x00000005ff0c7424 */ /* 0x000fe400078e00ff */
[----:B------:R-:W-:-:S07]  /*157e0*/  IMAD.MOV.U32 R2, RZ, RZ, R14 ;  /* 0x000000ffff027224 */ /* 0x000fce00078e000e */
[----:B------:R-:W-:Y:S05]  /*157f0*/  WARPSYNC.COLLECTIVE R15, `(.L_x_2589) ;  /* 0x000000000f087348 */ /* 0x000fea0003c00000 */
[----:B------:R0:W1:Y:S02]  /*15800*/  SHFL.IDX P6, R14, R13, R12, R11 ;  /* 0x0000000c0d0e7389 */ /* 0x00006400000c000b */
[----:B01----:R-:W-:Y:S01]  /*15810*/  ENDCOLLECTIVE ;  /* 0x000000000000791b */ /* 0x003fe20003800000 */
.L_x_2589:
[----:B------:R-:W-:-:S05]  /*15820*/  IADD3 R2, P2, R2, R0, RZ ;  /* 0x0000000002027210 */ /* 0x000fca0007f5e0ff */
        /* <DEDUP_REMOVED lines=12> */
.L_x_2590:
[----:B------:R-:W-:Y:S01]  /*158f0*/  @!PT LDS RZ, [RZ] ;  /* 0x00000000fffff984 */ /* 0x000fe20000000800 */
[----:B------:R-:W-:Y:S01]  /*15900*/  @!PT LDS RZ, [RZ] ;  /* 0x00000000fffff984 */ /* 0x000fe20000000800 */
[----:B------:R-:W-:Y:S01]  /*15910*/  @!PT LDS RZ, [RZ] ;  /* 0x00000000fffff984 */ /* 0x000fe20000000800 */
[----:B------:R1:W-:Y:S01]  /*15920*/  LDGSTS.E.BYPASS.LTC128B.128 [R5+0x5400], desc[UR36][R2.64+0x80], !P2 ;  /* 0x0540008002057fae */ /* 0x0003e2000d101d64 */
[----:B------:R-:W-:Y:S05]  /*15930*/  BRA `(.L_x_2591) ;  /* 0xffffffb800d47947 */ /* 0x000fea000383ffff */
.L_x_2494:
[----:B0-----:R0:W1:Y:S02]  /*15940*/  SYNCS.PHASECHK.TRANS64.TRYWAIT P0, [R0+URZ+0x2a860], R3 ;  /* 0x02a86003000075a7 */ /* 0x001064000800017f */
[----:B-1----:R-:W-:Y:S05]  /*15950*/  @!P0 NANOSLEEP.SYNCS 0x989680 ;  /* 0x009896800000895d */ /* 0x002fea0003900000 */
[----:B------:R-:W1:Y:S02]  /*15960*/  @!P0 SYNCS.PHASECHK.TRANS64 P0, [R0+URZ+0x2a860], R3 ;  /* 0x02a86003000085a7 */ /* 0x000e64000800007f */
[----:B-1----:R-:W-:Y:S05]  /*15970*/  @!P0 BRA `(.L_x_2494) ;  /* 0xfffffffc00f08947 */ /* 0x002fea000383ffff */
[----:B------:R-:W-:Y:S05]  /*15980*/  BRA `(.L_x_2592) ;  /* 0xffffffbc00e47947 */ /* 0x000fea000383ffff */
.L_x_2495:
        /* <DEDUP_REMOVED lines=8> */
.L_x_2594:
[----:B------:R-:W-:Y:S05]  /*15a10*/  BSYNC B0 ;  /* 0x0000000000007941 */ /* 0x000fea0003800000 */
.L_x_2593:
        /* <DEDUP_REMOVED lines=12> */
.L_x_2595:
[C---:B------:R-:W-:Y:S02]  /*15ae0*/  ISETP.LT.OR P4, PT, R6.reuse, 0x1, !P0 ;  /* 0x000000010600780c */ /* 0x040fe40004781670 */
[----:B------:R-:W-:Y:S01]  /*15af0*/  ISETP.LT.OR P3, PT, R6, 0x1, P1 ;  /* 0x000000010600780c */ /* 0x000fe20000f61670 */
        /* <DEDUP_REMOVED lines=10> */
.L_x_2596:
        /* <DEDUP_REMOVED lines=13> */
.L_x_2597:
[----:B------:R-:W-:Y:S02]  /*15c70*/  IMAD.MOV.U32 R13, RZ, RZ, R24 ;  /* 0x000000ffff0d7224 */ /* 0x000fe400078e0018 */
[----:B------:R-:W-:Y:S01]  /*15c80*/  IMAD.MOV.U32 R12, RZ, RZ, 0x2 ;  /* 0x00000002ff0c7424 */ /* 0x000fe200078e00ff */
[----:B------:R-:W-:-:S13]  /*15c90*/  IADD3 R2, P2, R14, R5, RZ ;  /* 0x000000050e027210 */ /* 0x000fda0007f5e0ff */
[----:B------:R-:W-:Y:S05]  /*15ca0*/  WARPSYNC.COLLECTIVE R15, `(.L_x_2598) ;  /* 0x000000000f087348 */ /* 0x000fea0003c00000 */
[----:B------:R0:W1:Y:S02]  /*15cb0*/  SHFL.IDX P6, R14, R13, R12, R11 ;  /* 0x0000000c0d0e7389 */ /* 0x00006400000c000b */
[----:B01----:R-:W-:Y:S01]  /*15cc0*/  ENDCOLLECTIVE ;  /* 0x000000000000791b */ /* 0x003fe20003800000 */
.L_x_2598:
        /* <DEDUP_REMOVED lines=13> */
.L_x_2599:
[----:B------:R-:W-:Y:S02]  /*15da0*/  IMAD.MOV.U32 R13, RZ, RZ, R24 ;  /* 0x000000ffff0d7224 */ /* 0x000fe400078e0018 */
[----:B------:R-:W-:Y:S02]  /*15db0*/  IMAD.MOV.U32 R12, RZ, RZ, 0x3 ;  /* 0x00000003ff0c7424 */ /* 0x000fe400078e00ff */
[----:B------:R-:W-:-:S07]  /*15dc0*/  IMAD.MOV.U32 R10, RZ, RZ, R14 ;  /* 0x000000ffff0a7224 */ /* 0x000fce00078e000e */
[----:B------:R-:W-:Y:S05]  /*15dd0*/  WARPSYNC.COLLECTIVE R15, `(.L_x_2600) ;  /* 0x000000000f087348 */ /* 0x000fea0003c00000 */
[----:B------:R0:W1:Y:S02]  /*15de0*/  SHFL.IDX P6, R14, R13, R12, R11 ;  /* 0x0000000c0d0e7389 */ /* 0x00006400000c000b */
[----:B01----:R-:W-:Y:S01]  /*15df0*/  ENDCOLLECTIVE ;  /* 0x000000000000791b */ /* 0x003fe20003800000 */
.L_x_2600:
[----:B------:R-:W-:-:S04]  /*15e00*/  IADD3 R2, P2, R10, R5, RZ ;  /* 0x000000050a027210 */ /* 0x000fc80007f5e0ff */
[----:B------:R-:W-:-:S05]  /*15e10*/  IADD3.X R3, RZ, R7, RZ, P2, !PT ;  /* 0x00000007ff037210 */ /* 0x000fca00017fe4ff */
        /* <DEDUP_REMOVED lines=12> */
.L_x_2601:
[----:B------:R-:W-:Y:S02]  /*15ee0*/  IMAD.MOV.U32 R13, RZ, RZ, R24 ;  /* 0x000000ffff0d7224 */ /* 0x000fe400078e0018 */
[----:B------:R-:W-:Y:S01]  /*15ef0*/  IMAD.MOV.U32 R12, RZ, RZ, 0x4 ;  /* 0x00000004ff0c7424 */ /* 0x000fe200078e00ff */
[----:B------:R-:W-:-:S13]  /*15f00*/  IADD3 R2, P2, R14, R5, RZ ;  /* 0x000000050e027210 */ /* 0x000fda0007f5e0ff */
[----:B------:R-:W-:Y:S05]  /*15f10*/  WARPSYNC.COLLECTIVE R15, `(.L_x_2602) ;  /* 0x000000000f087348 */ /* 0x000fea0003c00000 */
[----:B------:R0:W1:Y:S02]  /*15f20*/  SHFL.IDX P6, R14, R13, R12, R11 ;  /* 0x0000000c0d0e7389 */ /* 0x00006400000c000b */
[----:B01----:R-:W-:Y:S01]  /*15f30*/  ENDCOLLECTIVE ;  /* 0x000000000000791b */ /* 0x003fe20003800000 */
.L_x_2602:
        /* <DEDUP_REMOVED lines=13> */
.L_x_2603:
[----:B------:R-:W-:Y:S02]  /*16010*/  IMAD.MOV.U32 R13, RZ, RZ, R24 ;  /* 0x000000ffff0d7224 */ /* 0x000fe400078e0018 */
[----:B------:R-:W-:Y:S02]  /*16020*/  IMAD.MOV.U32 R12, RZ, RZ, 0x5 ;  /* 0x00000005ff0c7424 */ /* 0x000fe400078e00ff */
[----:B------:R-:W-:-:S07]  /*16030*/  IMAD.MOV.U32 R10, RZ, RZ, R14 ;  /* 0x000000ffff0a7224 */ /* 0x000fce00078e000e */
[----:B------:R-:W-:Y:S05]  /*16040*/  WARPSYNC.COLLECTIVE R15, `(.L_x_2604) ;  /* 0x000000000f087348 */ /* 0x000fea0003c00000 */
[----:B------:R0:W1:Y:S02]  /*16050*/  SHFL.IDX P6, R14, R13, R12, R11 ;  /* 0x0000000c0d0e7389 */ /* 0x00006400000c000b */
[----:B01----:R-:W-:Y:S01]  /*16060*/  ENDCOLLECTIVE ;  /* 0x000000000000791b */ /* 0x003fe20003800000 */
.L_x_2604:
        /* <DEDUP_REMOVED lines=12> */
.L_x_2605:
[----:B------:R-:W-:Y:S05]  /*16130*/  BRA `(.L_x_2606) ;  /* 0xffffffb800e07947 */ /* 0x000fea000383ffff */
.L_x_2500:
        /* <DEDUP_REMOVED lines=8> */
.L_x_2608:
[----:B------:R-:W-:Y:S05]  /*161c0*/  BSYNC B0 ;  /* 0x0000000000007941 */ /* 0x000fea0003800000 */
.L_x_2607:
[----:B------:R-:W-:Y:S01]  /*161d0*/  IMAD.MOV.U32 R13, RZ, RZ, R16 ;  /* 0x000000ffff0d7224 */ /* 0x000fe200078e0010 */
[----:B------:R-:W-:Y:S01]  /*161e0*/  MOV R15, 0xffffffff ;  /* 0xffffffff000f7802 */ /* 0x000fe20000000f00 */
[----:B------:R-:W-:Y:S02]  /*161f0*/  IMAD.MOV.U32 R12, RZ, RZ, 0x1 ;  /* 0x00000001ff0c7424 */ /* 0x000fe400078e00ff */
[----:B------:R-:W-:Y:S02]  /*16200*/  IMAD.MOV.U32 R11, RZ, RZ, 0x1f ;  /* 0x0000001fff0b7424 */ /* 0x000fe400078e00ff */
[----:B------:R-:W-:Y:S02]  /*16210*/  IMAD.IADD R9, R19, 0x1, R10 ;  /* 0x0000000113097824 */ /* 0x000fe400078e020a */
[----:B------:R-:W-:-:S07]  /*16220*/  IMAD.MOV.U32 R0, RZ, RZ, R14 ;  /* 0x000000ffff007224 */ /* 0x000fce00078e000e */
[----:B------:R-:W-:Y:S05]  /*16230*/  WARPSYNC.COLLECTIVE R15, `(.L_x_2609) ;  /* 0x000000000f087348 */ /* 0x000fea0003c00000 */
[----:B------:R0:W1:Y:S02]  /*16240*/  SHFL.IDX P6, R14, R13, R12, R11 ;  /* 0x0000000c0d0e7389 */ /* 0x00006400000c000b */
[----:B01----:R-:W-:Y:S01]  /*16250*/  ENDCOLLECTIVE ;  /* 0x000000000000791b */ /* 0x003fe20003800000 */
.L_x_2609:
        /* <DEDUP_REMOVED lines=23> */
.L_x_2610:
[----:B------:R-:W-:Y:S01]  /*163d0*/  IMAD.MOV.U32 R12, RZ, RZ, 0x2 ;  /* 0x00000002ff0c7424 */ /* 0x000fe200078e00ff */
[----:B------:R-:W-:-:S04]  /*163e0*/  SEL R6, R14, RZ, P1 ;  /* 0x000000ff0e067207 */ /* 0x000fc80000800000 */
[----:B------:R-:W-:-:S05]  /*163f0*/  IADD3 R6, R13, R6, RZ ;  /* 0x000000060d067210 */ /* 0x000fca0007ffe0ff */
[----:B------:R-:W-:-:S07]  /*16400*/  IMAD.MOV.U32 R13, RZ, RZ, R6 ;  /* 0x000000ffff0d7224 */ /* 0x000fce00078e0006 */
[----:B------:R-:W-:Y:S05]  /*16410*/  WARPSYNC.COLLECTIVE R15, `(.L_x_2611) ;  /* 0x000000000f087348 */ /* 0x000fea0003c00000 */
[----:B------:R0:W1:Y:S02]  /*16420*/  SHFL.UP P6, R14, R13, R12, R11 ;  /* 0x0400000c0d0e7389 */ /* 0x00006400000c000b */
[----:B01----:R-:W-:Y:S01]  /*16430*/  ENDCOLLECTIVE ;  /* 0x000000000000791b */ /* 0x003fe20003800000 */
.L_x_2611:
[----:B------:R-:W-:Y:S01]  /*16440*/  IMAD.MOV.U32 R12, RZ, RZ, 0x4 ;  /* 0x00000004ff0c7424 */ /* 0x000fe200078e00ff */
[----:B------:R-:W-:-:S05]  /*16450*/  SEL R3, R14, RZ, P2 ;  /* 0x000000ff0e037207 */ /* 0x000fca0001000000 */
[----:B------:R-:W-:Y:S01]  /*16460*/  IMAD.IADD R2, R6, 0x1, R3 ;  /* 0x0000000106027824 */ /* 0x000fe200078e0203 */
[----:B------:R-:W-:-:S03]  /*16470*/  MOV R6, RZ ;  /* 0x000000ff00067202 */ /* 0x000fc60000000f00 */
[----:B------:R-:W-:-:S07]  /*16480*/  IMAD.MOV.U32 R13, RZ, RZ, R2 ;  /* 0x000000ffff0d7224 */ /* 0x000fce00078e0002 */
[----:B------:R-:W-:Y:S05]  /*16490*/  WARPSYNC.COLLECTIVE R15, `(.L_x_2612) ;  /* 0x000000000f087348 */ /* 0x000fea0003c00000 */
[----:B------:R0:W1:Y:S02]  /*164a0*/  SHFL.UP P6, R14, R13, R12, R11 ;  /* 0x0400000c0d0e7389 */ /* 0x00006400000c000b */
[----:B01----:R-:W-:Y:S01]  /*164b0*/  ENDCOLLECTIVE ;  /* 0x000000000000791b */ /* 0x003fe20003800000 */
.L_x_2612:
[----:B------:R-:W-:Y:S02]  /*164c0*/  MOV R12, 0x8 ;  /* 0x00000008000c7802 */ /* 0x000fe40000000f00 */
[----:B------:R-:W-:-:S05]  /*164d0*/  SEL R3, R14, RZ, P3 ;  /* 0x000000ff0e037207 */ /* 0x000fca0001800000 */
[----:B------:R-:W-:-:S04]  /*164e0*/  IMAD.IADD R3, R2, 0x1, R3 ;  /* 0x0000000102037824 */ /* 0x000fc800078e0203 */
[----:B------:R-:W-:-:S07]  /*164f0*/  IMAD.MOV.U32 R13, RZ, RZ, R3 ;  /* 0x000000ffff0d7224 */ /* 0x000fce00078e0003 */
[----:B------:R-:W-:Y:S05]  /*16500*/  WARPSYNC.COLLECTIVE R15, `(.L_x_2613) ;  /* 0x000000000f087348 */ /* 0x000fea0003c00000 */
[----:B------:R0:W1:Y:S02]  /*16510*/  SHFL.UP P6, R14, R13, R12, R11 ;  /* 0x0400000c0d0e7389 */ /* 0x00006400000c000b */
[----:B01----:R-:W-:Y:S01]  /*16520*/  ENDCOLLECTIVE ;  /* 0x000000000000791b */ /* 0x003fe20003800000 */
.L_x_2613:
[----:B------:R-:W-:Y:S01]  /*16530*/  IMAD.MOV.U32 R12, RZ, RZ, 0x10 ;  /* 0x00000010ff0c7424 */ /* 0x000fe200078e00ff */
[----:B------:R-:W-:-:S05]  /*16540*/  SEL R4, R14, RZ, P4 ;  /* 0x000000ff0e047207 */ /* 0x000fca0002000000 */
[----:B------:R-:W-:-:S04]  /*16550*/  IMAD.IADD R4, R3, 0x1, R4 ;  /* 0x0000000103047824 */ /* 0x000fc800078e0204 */
[----:B------:R-:W-:-:S07]  /*16560*/  IMAD.MOV.U32 R13, RZ, RZ, R4 ;  /* 0x000000ffff0d7224 */ /* 0x000fce00078e0004 */
[----:B------:R-:W-:Y:S05]  /*16570*/  WARPSYNC.COLLECTIVE R15, `(.L_x_2614) ;  /* 0x000000000f087348 */ /* 0x000fea0003c00000 */
[----:B------:R0:W1:Y:S02]  /*16580*/  SHFL.UP P6, R14, R13, R12, R11 ;  /* 0x0400000c0d0e7389 */ /* 0x00006400000c000b */
[----:B01----:R-:W-:Y:S01]  /*16590*/  ENDCOLLECTIVE ;  /* 0x000000000000791b */ /* 0x003fe20003800000 */
.L_x_2614:
        /* <DEDUP_REMOVED lines=8> */
.L_x_2615:
[----:B------:R-:W-:Y:S05]  /*16620*/  BRA `(.L_x_2616) ;  /* 0xffffffb800ec7947 */ /* 0x000fea000383ffff */
.L_x_2503:
[----:B------:R-:W-:Y:S01]  /*16630*/  BSSY B0, `(.L_x_2617) ;  /* 0x0000007000007945 */ /* 0x000fe20003800000 */
[----:B------:R-:W-:Y:S02]  /*16640*/  IMAD.MOV.U32 R12, RZ, RZ, 0x1 ;  /* 0x00000001ff0c7424 */ /* 0x000fe400078e00ff */
[----:B------:R-:W-:Y:S02]  /*16650*/  IMAD.MOV.U32 R11, RZ, RZ, RZ ;  /* 0x000000ffff0b7224 */ /* 0x000fe400078e00ff */
[----:B------:R-:W-:-:S07]  /*16660*/  IMAD.MOV.U32 R15, RZ, RZ, -0x1 ;  /* 0xffffffffff0f7424 */ /* 0x000fce00078e00ff */
[----:B------:R-:W-:Y:S05]  /*16670*/  WARPSYNC.COLLECTIVE R15, `(.L_x_2618) ;  /* 0x000000000f087348 */ /* 0x000fea0003c00000 */
[----:B------:R0:W1:Y:S02]  /*16680*/  SHFL.UP P6, R14, R13, R12, R11 ;  /* 0x0400000c0d0e7389 */ /* 0x00006400000c000b */
[----:B01----:R-:W-:Y:S01]  /*16690*/  ENDCOLLECTIVE ;  /* 0x000000000000791b */ /* 0x003fe20003800000 */
.L_x_2618:
[----:B------:R-:W-:Y:S05]  /*166a0*/  BSYNC B0 ;  /* 0x0000000000007941 */ /* 0x000fea0003800000 */
.L_x_2617:
        /* <DEDUP_REMOVED lines=8> */
.L_x_2619:
[----:B------:R-:W-:Y:S01]  /*16730*/  IMAD.MOV.U32 R12, RZ, RZ, 0x4 ;  /* 0x00000004ff0c7424 */ /* 0x000fe200078e00ff */
[----:B------:R-:W-:-:S04]  /*16740*/  SEL R2, R14, RZ, P2 ;  /* 0x000000ff0e027207 */ /* 0x000fc80001000000 */
[----:B------:R-:W-:-:S05]  /*16750*/  IADD3 R2, R13, R2, RZ ;  /* 0x000000020d027210 */ /* 0x000fca0007ffe0ff */
[----:B------:R-:W-:-:S07]  /*16760*/  IMAD.MOV.U32 R13, RZ, RZ, R2 ;  /* 0x000000ffff0d7224 */ /* 0x000fce00078e0002 */
[----:B------:R-:W-:Y:S05]  /*16770*/  WARPSYNC.COLLECTIVE R15, `(.L_x_2620) ;  /* 0x000000000f087348 */ /* 0x000fea0003c00000 */
[----:B------:R0:W1:Y:S02]  /*16780*/  SHFL.UP P6, R14, R13, R12, R11 ;  /* 0x0400000c0d0e7389 */ /* 0x00006400000c000b */
[----:B01----:R-:W-:Y:S01]  /*16790*/  ENDCOLLECTIVE ;  /* 0x000000000000791b */ /* 0x003fe20003800000 */
.L_x_2620:
[----:B------:R-:W-:Y:S01]  /*167a0*/  IMAD.MOV.U32 R12, RZ, RZ, 0x8 ;  /* 0x00000008ff0c7424 */ /* 0x000fe200078e00ff */
[----:B------:R-:W-:-:S05]  /*167b0*/  SEL R3, R14, RZ, P3 ;  /* 0x000000ff0e037207 */ /* 0x000fca0001800000 */
[----:B------:R-:W-:-:S04]  /*167c0*/  IMAD.IADD R3, R2, 0x1, R3 ;  /* 0x0000000102037824 */ /* 0x000fc800078e0203 */
[----:B------:R-:W-:-:S07]  /*167d0*/  IMAD.MOV.U32 R13, RZ, RZ, R3 ;  /* 0x000000ffff0d7224 */ /* 0x000fce00078e0003 */
[----:B------:R-:W-:Y:S05]  /*167e0*/  WARPSYNC.COLLECTIVE R15, `(.L_x_2621) ;  /* 0x000000000f087348 */ /* 0x000fea0003c00000 */
[----:B------:R0:W1:Y:S02]  /*167f0*/  SHFL.UP P6, R14, R13, R12, R11 ;  /* 0x0400000c0d0e7389 */ /* 0x00006400000c000b */
[----:B01----:R-:W-:Y:S01]  /*16800*/  ENDCOLLECTIVE ;  /* 0x000000000000791b */ /* 0x003fe20003800000 */
.L_x_2621:
[----:B------:R-:W-:Y:S02]  /*16810*/  MOV R12, 0x10 ;  /* 0x00000010000c7802 */ /* 0x000fe40000000f00 */
[----:B------:R-:W-:-:S05]  /*16820*/  SEL R4, R14, RZ, P4 ;  /* 0x000000ff0e047207 */ /* 0x000fca0002000000 */
[----:B------:R-:W-:-:S04]  /*16830*/  IMAD.IADD R4, R3, 0x1, R4 ;  /* 0x0000000103047824 */ /* 0x000fc800078e0204 */
[----:B------:R-:W-:-:S07]  /*16840*/  IMAD.MOV.U32 R13, RZ, RZ, R4 ;  /* 0x000000ffff0d7224 */ /* 0x000fce00078e0004 */
[----:B------:R-:W-:Y:S05]  /*16850*/  WARPSYNC.COLLECTIVE R15, `(.L_x_2622) ;  /* 0x000000000f087348 */ /* 0x000fea0003c00000 */
[----:B------:R0:W1:Y:S02]  /*16860*/  SHFL.UP P6, R14, R13, R12, R11 ;  /* 0x0400000c0d0e7389 */ /* 0x00006400000c000b */
[----:B01----:R-:W-:Y:S01]  /*16870*/  ENDCOLLECTIVE ;  /* 0x000000000000791b */ /* 0x003fe20003800000 */
.L_x_2622:
        /* <DEDUP_REMOVED lines=8> */
.L_x_2623:
[----:B------:R-:W-:Y:S05]  /*16900*/  BRA `(.L_x_2624) ;  /* 0xffffffb800d87947 */ /* 0x000fea000383ffff */
.L_x_2505:
[----:B------:R-:W-:Y:S01]  /*16910*/  BSSY B0, `(.L_x_2625) ;  /* 0x0000006000007945 */ /* 0x000fe20003800000 */
[----:B------:R-:W-:Y:S01]  /*16920*/  PLOP3.LUT P6, PT, P6, PT, PT, 0x8, 0x0 ;  /* 0x000000000000781c */ /* 0x000fe200037ce170 */
[----:B------:R-:W-:-:S12]  /*16930*/  IMAD.MOV.U32 R15, RZ, RZ, -0x1 ;  /* 0xffffffffff0f7424 */ /* 0x000fd800078e00ff */
[----:B0-----:R-:W-:Y:S05]  /*16940*/  WARPSYNC.COLLECTIVE R15, `(.L_x_2626) ;  /* 0x000000000f087348 */ /* 0x001fea0003c00000 */
[----:B------:R-:W-:Y:S01]  /*16950*/  VOTE.ANY R14, PT, P6 ;  /* 0x00000000000e7806 */ /* 0x000fe200030e0100 */
[----:B0-----:R-:W-:Y:S06]  /*16960*/  ENDCOLLECTIVE ;  /* 0x000000000000791b */ /* 0x001fec0003800000 */
.L_x_2626:
[----:B------:R-:W-:Y:S05]  /*16970*/  BSYNC B0 ;  /* 0x0000000000007941 */ /* 0x000fea0003800000 */
.L_x_2625:
[----:B------:R-:W-:Y:S01]  /*16980*/  IMAD.MOV.U32 R3, RZ, RZ, R14 ;  /* 0x000000ffff037224 */ /* 0x000fe200078e000e */
[----:B------:R-:W-:Y:S01]  /*16990*/  MOV R11, 0x1f ;  /* 0x0000001f000b7802 */ /* 0x000fe20000000f00 */
[----:B------:R-:W-:Y:S02]  /*169a0*/  IMAD.MOV.U32 R13, RZ, RZ, R17 ;  /* 0x000000ffff0d7224 */ /* 0x000fe400078e0011 */
[----:B------:R0:W1:Y:S01]  /*169b0*/  POPC R12, R3 ;  /* 0x00000003000c7309 */ /* 0x0000620000000000 */
[----:B------:R-:W-:-:S07]  /*169c0*/  IMAD.MOV.U32 R15, RZ, RZ, -0x1 ;  /* 0xffffffffff0f7424 */ /* 0x000fce00078e00ff */
[----:B01----:R-:W-:Y:S05]  /*169d0*/  WARPSYNC.COLLECTIVE R15, `(.L_x_2627) ;  /* 0x000000000f087348 */ /* 0x003fea0003c00000 */
[----:B-1----:R1:W2:Y:S02]  /*169e0*/  SHFL.IDX P6, R14, R13, R12, R11 ;  /* 0x0000000c0d0e7389 */ /* 0x0022a400000c000b */
[----:B012---:R-:W-:Y:S01]  /*169f0*/  ENDCOLLECTIVE ;  /* 0x000000000000791b */ /* 0x007fe20003800000 */
.L_x_2627:
[----:B------:R-:W-:Y:S02]  /*16a00*/  IMAD.IADD R19, R12, 0x1, R19 ;  /* 0x000000010c137824 */ /* 0x000fe400078e0213 */
[----:B------:R-:W-:Y:S02]  /*16a10*/  IMAD.MOV.U32 R13, RZ, RZ, R8 ;  /* 0x000000ffff0d7224 */ /* 0x000fe400078e0008 */
[----:B------:R-:W-:-:S07]  /*16a20*/  IMAD.MOV.U32 R17, RZ, RZ, R14 ;  /* 0x000000ffff117224 */ /* 0x000fce00078e000e */
[----:B------:R-:W-:Y:S05]  /*16a30*/  WARPSYNC.COLLECTIVE R15, `(.L_x_2628) ;  /* 0x000000000f087348 */ /* 0x000fea0003c00000 */
[----:B------:R0:W1:Y:S02]  /*16a40*/  SHFL.IDX P6, R14, R13, R12, R11 ;  /* 0x0000000c0d0e7389 */ /* 0x00006400000c000b */
[----:B01----:R-:W-:Y:S01]  /*16a50*/  ENDCOLLECTIVE ;  /* 0x000000000000791b */ /* 0x003fe20003800000 */
.L_x_2628:
[----:B------:R-:W-:Y:S01]  /*16a60*/  IMAD.MOV.U32 R8, RZ, RZ, R14 ;  /* 0x000000ffff087224 */ /* 0x000fe200078e000e */
[----:B------:R-:W-:Y:S06]  /*16a70*/  BRA `(.L_x_2629) ;  /* 0xffffffb800bc7947 */ /* 0x000fec000383ffff */
.L_x_2507:
[----:B------:R-:W-:Y:S01]  /*16a80*/  BSSY B0, `(.L_x_2630) ;  /* 0x0000007000007945 */ /* 0x000fe20003800000 */
[----:B------:R-:W-:Y:S01]  /*16a90*/  IMAD.MOV.U32 R13, RZ, RZ, R2 ;  /* 0x000000ffff0d7224 */ /* 0x000fe200078e0002 */
[----:B------:R-:W-:Y:S01]  /*16aa0*/  MOV R15, 0xffffffff ;  /* 0xffffffff000f7802 */ /* 0x000fe20000000f00 */
[----:B------:R-:W-:-:S07]  /*16ab0*/  IMAD.MOV.U32 R11, RZ, RZ, 0x1f ;  /* 0x0000001fff0b7424 */ /* 0x000fce00078e00ff */
[----:B0-23--:R-:W-:Y:S05]  /*16ac0*/  WARPSYNC.COLLECTIVE R15, `(.L_x_2631) ;  /* 0x000000000f087348 */ /* 0x00dfea0003c00000 */
[----:B------:R1:W4:Y:S02]  /*16ad0*/  SHFL.IDX P6, R14, R13, R12, R11 ;  /* 0x0000000c0d0e7389 */ /* 0x00032400000c000b */
[----:B01234-:R-:W-:Y:S01]  /*16ae0*/  ENDCOLLECTIVE ;  /* 0x000000000000791b */ /* 0x01ffe20003800000 */
.L_x_2631:
[----:B------:R-:W-:Y:S05]  /*16af0*/  BSYNC B0 ;  /* 0x0000000000007941 */ /* 0x000fea0003800000 */
.L_x_2630:
[----:B------:R-:W-:Y:S01]  /*16b00*/  IMAD.MOV.U32 R6, RZ, RZ, R14 ;  /* 0x000000ffff067224 */ /* 0x000fe200078e000e */
[----:B------:R-:W-:Y:S06]  /*16b10*/  BRA `(.L_x_2506) ;  /* 0xffffffb800ac7947 */ /* 0x000fec000383ffff */
.L_x_2513:
[----:B-1----:R1:W2:Y:S02]  /*16b20*/  SYNCS.PHASECHK.TRANS64.TRYWAIT P0, [R4+URZ+0x2a820], R0 ;  /* 0x02a82000040075a7 */ /* 0x0022a4000800017f */
[----:B--2---:R-:W-:Y:S05]  /*16b30*/  @!P0 NANOSLEEP.SYNCS 0x989680 ;  /* 0x009896800000895d */ /* 0x004fea0003900000 */
[----:B------:R-:W2:Y:S02]  /*16b40*/  @!P0 SYNCS.PHASECHK.TRANS64 P0, [R4+URZ+0x2a820], R0 ;  /* 0x02a82000040085a7 */ /* 0x000ea4000800007f */
[----:B--2---:R-:W-:Y:S05]  /*16b50*/  @!P0 BRA `(.L_x_2513) ;  /* 0xfffffffc00f08947 */ /* 0x004fea000383ffff */
[----:B------:R-:W-:Y:S05]  /*16b60*/  BRA `(.L_x_2632) ;  /* 0xffffffc400047947 */ /* 0x000fea000383ffff */
.L_x_2514:
[----:B------:R-:W2:Y:S01]  /*16b70*/  S2R R2, SR_TID.X ;  /* 0x0000000000027919 */ /* 0x000ea20000002100 */
[----:B------:R-:W-:Y:S01]  /*16b80*/  BSSY B0, `(.L_x_2633) ;  /* 0x000000a000007945 */ /* 0x000fe20003800000 */
[----:B------:R-:W-:Y:S02]  /*16b90*/  IMAD.MOV.U32 R12, RZ, RZ, RZ ;  /* 0x000000ffff0c7224 */ /* 0x000fe400078e00ff */
[----:B------:R-:W-:Y:S02]  /*16ba0*/  IMAD.MOV.U32 R11, RZ, RZ, 0x1f ;  /* 0x0000001fff0b7424 */ /* 0x000fe400078e00ff */
[----:B------:R-:W-:Y:S01]  /*16bb0*/  IMAD.MOV.U32 R15, RZ, RZ, -0x1 ;  /* 0xffffffffff0f7424 */ /* 0x000fe200078e00ff */
[----:B--2---:R-:W-:-:S04]  /*16bc0*/  SHF.R.U32.HI R2, RZ, 0x5, R2 ;  /* 0x00000005ff027819 */ /* 0x004fc80000011602 */
[----:B------:R-:W-:-:S05]  /*16bd0*/  LOP3.LUT R2, R2, 0x3, RZ, 0xc0, !PT ;  /* 0x0000000302027812 */ /* 0x000fca00078ec0ff */
[----:B------:R-:W-:-:S07]  /*16be0*/  IMAD.MOV.U32 R13, RZ, RZ, R2 ;  /* 0x000000ffff0d7224 */ /* 0x000fce00078e0002 */
[----:B01----:R-:W-:Y:S05]  /*16bf0*/  WARPSYNC.COLLECTIVE R15, `(.L_x_2634) ;  /* 0x000000000f087348 */ /* 0x003fea0003c00000 */
[----:B------:R2:W3:Y:S02]  /*16c00*/  SHFL.IDX P6, R14, R13, R12, R11 ;  /* 0x0000000c0d0e7389 */ /* 0x0004e400000c000b */
[----:B0123--:R-:W-:Y:S01]  /*16c10*/  ENDCOLLECTIVE ;  /* 0x000000000000791b */ /* 0x00ffe20003800000 */
.L_x_2634:
[----:B------:R-:W-:Y:S05]  /*16c20*/  BSYNC B0 ;  /* 0x0000000000007941 */ /* 0x000fea0003800000 */
.L_x_2633:
[----:B------:R-:W-:Y:S05]  /*16c30*/  BRA `(.L_x_2635) ;  /* 0xffffffc000ec7947 */ /* 0x000fea000383ffff */
.L_x_2517:
[----:B------:R-:W-:Y:S01]  /*16c40*/  BSSY B1, `(.L_x_2636) ;  /* 0x0000006000017945 */ /* 0x000fe20003800000 */
[----:B------:R-:W-:-:S07]  /*16c50*/  IMAD.MOV.U32 R15, RZ, RZ, -0x1 ;  /* 0xffffffffff0f7424 */ /* 0x000fce00078e00ff */
[----:B01----:R-:W-:Y:S05]  /*16c60*/  WARPSYNC.COLLECTIVE R15, `(.L_x_2637) ;  /* 0x000000000f0c7348 */ /* 0x003fea0003c00000 */
[----:B------:R-:W-:Y:S02]  /*16c70*/  ELECT P6, UR62, PT ;  /* 0x00000000003e782f */ /* 0x000fe400038c0000 */
[----:B------:R-:W-:Y:S01]  /*16c80*/  MOV R14, UR62 ;  /* 0x0000003e000e7c02 */ /* 0x000fe20008000f00 */
[----:B01----:R-:W-:Y:S10]  /*16c90*/  ENDCOLLECTIVE ;  /* 0x000000000000791b */ /* 0x003ff40003800000 */
.L_x_2637:
[----:B------:R-:W-:Y:S05]  /*16ca0*/  BSYNC B1 ;  /* 0x0000000000017941 */ /* 0x000fea0003800000 */
.L_x_2636:
[----:B------:R-:W-:Y:S05]  /*16cb0*/  BRA `(.L_x_2638) ;  /* 0xffffffc000e47947 */ /* 0x000fea000383ffff */
.L_x_2519:
[----:B-1----:R1:W2:Y:S02]  /*16cc0*/  SYNCS.PHASECHK.TRANS64.TRYWAIT P1, [R5+URZ+0x2a840], R0 ;  /* 0x02a84000050075a7 */ /* 0x0022a4000802017f */
[----:B--2---:R-:W-:Y:S05]  /*16cd0*/  @!P1 NANOSLEEP.SYNCS 0x989680 ;  /* 0x009896800000995d */ /* 0x004fea0003900000 */
[----:B------:R-:W2:Y:S02]  /*16ce0*/  @!P1 SYNCS.PHASECHK.TRANS64 P1, [R5+URZ+0x2a840], R0 ;  /* 0x02a84000050095a7 */ /* 0x000ea4000802007f */
[----:B--2---:R-:W-:Y:S05]  /*16cf0*/  @!P1 BRA `(.L_x_2519) ;  /* 0xfffffffc00f09947 */ /* 0x004fea000383ffff */
[----:B------:R-:W-:Y:S05]  /*16d00*/  BRA `(.L_x_2639) ;  /* 0xffffffc4000c7947 */ /* 0x000fea000383ffff */
.L_x_2521:
[----:B--2---:R2:W3:Y:S02]  /*16d10*/  SYNCS.PHASECHK.TRANS64.TRYWAIT P1, [R27+URZ+0x2a840], R2 ;  /* 0x02a840021b0075a7 */ /* 0x0044e4000802017f */
[----:B---3--:R-:W-:Y:S05]  /*16d20*/  @!P1 NANOSLEEP.SYNCS 0x989680 ;  /* 0x009896800000995d */ /* 0x008fea0003900000 */
[----:B------:R-:W3:Y:S02]  /*16d30*/  @!P1 SYNCS.PHASECHK.TRANS64 P1, [R27+URZ+0x2a840], R2 ;  /* 0x02a840021b0095a7 */ /* 0x000ee4000802007f */
[----:B---3--:R-:W-:Y:S05]  /*16d40*/  @!P1 BRA `(.L_x_2521) ;  /* 0xfffffffc00f09947 */ /* 0x008fea000383ffff */
[----:B------:R-:W-:Y:S05]  /*16d50*/  BRA `(.L_x_2640) ;  /* 0xffffffc400187947 */ /* 0x000fea000383ffff */
.L_x_2523:
[----:B---3--:R3:W4:Y:S02]  /*16d60*/  SYNCS.PHASECHK.TRANS64.TRYWAIT P1, [R5+URZ+0x2a860], R0 ;  /* 0x02a86000050075a7 */ /* 0x008724000802017f */
[----:B----4-:R-:W-:Y:S05]  /*16d70*/  @!P1 NANOSLEEP.SYNCS 0x989680 ;  /* 0x009896800000995d */ /* 0x010fea0003900000 */
[----:B------:R-:W4:Y:S02]  /*16d80*/  @!P1 SYNCS.PHASECHK.TRANS64 P1, [R5+URZ+0x2a860], R0 ;  /* 0x02a86000050095a7 */ /* 0x000f24000802007f */
[----:B----4-:R-:W-:Y:S05]  /*16d90*/  @!P1 BRA `(.L_x_2523) ;  /* 0xfffffffc00f09947 */ /* 0x010fea000383ffff */
[----:B------:R-:W-:Y:S05]  /*16da0*/  BRA `(.L_x_2641) ;  /* 0xffffffc400147947 */ /* 0x000fea000383ffff */
.L_x_2642:
        /* <DEDUP_REMOVED lines=13> */
.L_x_15739:


//--------------------- .text._ZN7cutlass13device_kernelIN5flash11enable_sm90INS1_16FlashAttnFwdSm90INS1_25CollectiveMainloopFwdSm90ILi2EN4cute5tupleIJNS5_1CILi1EEES8_S8_EEENS6_IJNS7_ILi128EEENS7_ILi96EEENS7_ILi192EEEEEELi128ENS_6half_tEfNS_4arch4Sm90ELb1ELb0ELb1ELb1ELb1ELb1ELb0ELb1ELb1ELb1ELb1ELb0EEENS1_21CollectiveEpilogueFwdINS6_IJSA_SA_SB_EEES9_SE_SG_Li256ELb1ELb1ELb1ELb0EEENS1_36VarlenDynamicPersistentTileSchedulerILi128ELi96ELi256ELi128ELb1ELb1ELb1ELb1ELb1ELb1EEEEEEEEEvNT_6ParamsE --------------------------
	.section	.text._ZN7cutlass13device_kernelIN5flash11enable_sm90INS1_16FlashAttnFwdSm90INS1_25CollectiveMainloopFwdSm90ILi2EN4cute5tupleIJNS5_1CILi1EEES8_S8_EEENS6_IJNS7_ILi128EEENS7_ILi96EEENS7_ILi192EEEEEELi128ENS_6half_tEfNS_4arch4Sm90ELb1ELb0ELb1ELb1ELb1ELb1ELb0ELb1ELb1ELb1ELb1ELb0EEENS1_21CollectiveEpilogueFwdINS6_IJSA_SA_SB_EEES9_SE_SG_Li256ELb1ELb1ELb1ELb0EEENS1_36VarlenDynamicPersistentTileSchedulerILi128ELi96ELi256ELi128ELb1ELb1ELb1ELb1ELb1ELb1EEEEEEEEEvNT_6ParamsE,"ax",@progbits
	.align	128
.text._ZN7cutlass13device_kernelIN5flash11enable_sm90INS1_16FlashAttnFwdSm90INS1_25CollectiveMainloopFwdSm90ILi2EN4cute5tupleIJNS5_1CILi1EEES8_S8_EEENS6_IJNS7_ILi128EEENS7_ILi96EEENS7_ILi192EEEEEELi128ENS_6half_tEfNS_4arch4Sm90ELb1ELb0ELb1ELb1ELb1ELb1ELb0ELb1ELb1ELb1ELb1ELb0EEENS1_21CollectiveEpilogueFwdINS6_IJSA_SA_SB_EEES9_SE_SG_Li256ELb1ELb1ELb1ELb0EEENS1_36VarlenDynamicPersistentTileSchedulerILi128ELi96ELi256ELi128ELb1ELb1ELb1ELb1ELb1ELb1EEEEEEEEEvNT_6ParamsE:
        .type           _ZN7cutlass13device_kernelIN5flash11enable_sm90INS1_16FlashAttnFwdSm90INS1_25CollectiveMainloopFwdSm90ILi2EN4cute5tupleIJNS5_1CILi1EEES8_S8_EEENS6_IJNS7_ILi128EEENS7_ILi96EEENS7_ILi192EEEEEELi128ENS_6half_tEfNS_4arch4Sm90ELb1ELb0ELb1ELb1ELb1ELb1ELb0ELb1ELb1ELb1ELb1ELb0EEENS1_21CollectiveEpilogueFwdINS6_IJSA_SA_SB_EEES9_SE_SG_Li256ELb1ELb1ELb1ELb0EEENS1_36VarlenDynamicPersistentTileSchedulerILi128ELi96ELi256ELi128ELb1ELb1ELb1ELb1ELb1ELb1EEEEEEEEEvNT_6ParamsE,@function
        .size           _ZN7cutlass13device_kernelIN5flash11enable_sm90INS1_16FlashAttnFwdSm90INS1_25CollectiveMainloopFwdSm90ILi2EN4cute5tupleIJNS5_1CILi1EEES8_S8_EEENS6_IJNS7_ILi128EEENS7_ILi96EEENS7_ILi192EEEEEELi128ENS_6half_tEfNS_4arch4Sm90ELb1ELb0ELb1ELb1ELb1ELb1ELb0ELb1ELb1ELb1ELb1ELb0EEENS1_21CollectiveEpilogueFwdINS6_IJSA_SA_SB_EEES9_SE_SG_Li256ELb1ELb1ELb1ELb0EEENS1_36VarlenDynamicPersistentTileSchedulerILi128ELi96ELi256ELi128ELb1ELb1ELb1ELb1ELb1ELb1EEEEEEEEEvNT_6ParamsE,(.L_x_15740 - _ZN7cutlass13device_kernelIN5flash11enable_sm90INS1_16FlashAttnFwdSm90INS1_25CollectiveMainloopFwdSm90ILi2EN4cute5tupleIJNS5_1CILi1EEES8_S8_EEENS6_IJNS7_ILi128EEENS7_ILi96EEENS7_ILi192EEEEEELi128ENS_6half_tEfNS_4arch4Sm90ELb1ELb0ELb1ELb1ELb1ELb1ELb0ELb1ELb1ELb1ELb1ELb0EEENS1_21CollectiveEpilogueFwdINS6_IJSA_SA_SB_EEES9_SE_SG_Li256ELb1ELb1ELb1ELb0EEENS1_36VarlenDynamicPersistentTileSchedulerILi128ELi96ELi256ELi128ELb1ELb1ELb1ELb1ELb1ELb1EEEEEEEEEvNT_6ParamsE)
        .other          _ZN7cutlass13device_kernelIN5flash11enable_sm90INS1_16FlashAttnFwdSm90INS1_25CollectiveMainloopFwdSm90ILi2EN4cute5tupleIJNS5_1CILi1EEES8_S8_EEENS6_IJNS7_ILi128EEENS7_ILi96EEENS7_ILi192EEEEEELi128ENS_6half_tEfNS_4arch4Sm90ELb1ELb0ELb1ELb1ELb1ELb1ELb0ELb1ELb1ELb1ELb1ELb0EEENS1_21CollectiveEpilogueFwdINS6_IJSA_SA_SB_EEES9_SE_SG_Li256ELb1ELb1ELb1ELb0EEENS1_36VarlenDynamicPersistentTileSchedulerILi128ELi96ELi256ELi128ELb1ELb1ELb1ELb1ELb1ELb1EEEEEEEEEvNT_6ParamsE,@"STO_CUDA_ENTRY STV_DEFAULT"
_ZN7cutlass13device_kernelIN5flash11enable_sm90INS1_16FlashAttnFwdSm90INS1_25CollectiveMainloopFwdSm90ILi2EN4cute5tupleIJNS5_1CILi1EEES8_S8_EEENS6_IJNS7_ILi128EEENS7_ILi96EEENS7_ILi192EEEEEELi128ENS_6half_tEfNS_4arch4Sm90ELb1ELb0ELb1ELb1ELb1ELb1ELb0ELb1ELb1ELb1ELb1ELb0EEENS1_21CollectiveEpilogueFwdINS6_IJSA_SA_SB_EEES9_SE_SG_Li256ELb1ELb1ELb1ELb0EEENS1_36VarlenDynamicPersistentTileSchedulerILi128ELi96ELi256ELi128ELb1ELb1ELb1ELb1ELb1ELb1EEEEEEEEEvNT_6ParamsE:
        /* <DEDUP_REMOVED lines=18> */
.L_x_2644:
[----:B------:R-:W-:Y:S05]  /*0120*/  BSYNC B0 ;  /* 0x0000000000007941 */ /* 0x000fea0003800000 */
.L_x_2643:
        /* <DEDUP_REMOVED lines=41> */
.L_x_2645:
        /* <DEDUP_REMOVED lines=22> */
.L_x_2646:
        /* <DEDUP_REMOVED lines=18> */
.L_x_2647:
        /* <DEDUP_REMOVED lines=22> */
.L_x_2648:
        /* <DEDUP_REMOVED lines=22> */
.L_x_2649:
        /* <DEDUP_REMOVED lines=10> */
.L_x_2652:
        /* <DEDUP_REMOVED lines=16> */
[----:B------:R-:W-:Y:S01]  /*0aa0*/  IADD3 R0, R0, -0x80, RZ ;  /* 0xffffff8000007810 */ /* 0x000fe20007ffe0ff */
[----:B------:R-:W-:Y:S01]  /*0ab0*/  IMAD.MOV.U32 R18, RZ, RZ, RZ ;  /* 0x000000ffff127224 */ /* 0x000fe200078e00ff */
[----:B------:R-:W-:Y:S01]  /*0ac0*/  R2UR UR4, R2 ;  /* 0x00000000020472ca */ /* 0x000fe200000e0000 */
[----:B------:R-:W-:Y:S01]  /*0ad0*/  IMAD.MOV.U32 R171, RZ, RZ, RZ ;  /* 0x000000ffffab7224 */ /* 0x000fe200078e00ff */
[----:B------:R-:W-:Y:S01]  /*0ae0*/  SHF.R.S32.HI R3, RZ, 0x1f, R0 ;  /* 0x0000001fff037819 */ /* 0x000fe20000011400 */
[----:B------:R-:W-:Y:S01]  /*0af0*/  IMAD.MOV.U32 R162, RZ, RZ, RZ ;  /* 0x000000ffffa27224 */ /* 0x000fe200078e00ff */
[----:B------:R-:W-:Y:S02]  /*0b00*/  MOV R205, RZ ;  /* 0x000000ff00cd7202 */ /* 0x000fe40000000f00 */
[CC--:B------:R-:W-:Y:S02]  /*0b10*/  LEA.HI R5, R3.reuse, R0.reuse, RZ, 0x4 ;  /* 0x0000000003057211 */ /* 0x0c0fe400078f20ff */
[----:B------:R-:W-:-:S02]  /*0b20*/  LEA.HI R224, R3, R0, RZ, 0x3 ;  /* 0x0000000003e07211 */ /* 0x000fc400078f18ff */
[----:B------:R-:W-:Y:S02]  /*0b30*/  SHF.R.S32.HI R6, RZ, 0x4, R5 ;  /* 0x00000004ff067819 */ /* 0x000fe40000011405 */
[----:B------:R-:W-:Y:S01]  /*0b40*/  LOP3.LUT R11, R224, 0xfffffff8, RZ, 0xc0, !PT ;  /* 0xfffffff8e00b7812 */ /* 0x000fe200078ec0ff */
[----:B------:R-:W-:Y:S01]  /*0b50*/  UIADD3 UR4, UR4, 0xc400, URZ ;  /* 0x0000c40004047890 */ /* 0x000fe2000fffe03f */
[C---:B------:R-:W-:Y:S02]  /*0b60*/  LEA.HI R7, R5.reuse, R6, RZ, 0x1 ;  /* 0x0000000605077211 */ /* 0x040fe400078f08ff */
[----:B------:R-:W-:Y:S02]  /*0b70*/  LOP3.LUT R5, R5, 0x3fffff0, RZ, 0xc0, !PT ;  /* 0x03fffff005057812 */ /* 0x000fe400078ec0ff */
[----:B------:R-:W-:Y:S02]  /*0b80*/  LOP3.LUT R7, R7, 0x1ffffffe, RZ, 0xc0, !PT ;  /* 0x1ffffffe07077812 */ /* 0x000fe400078ec0ff */
[C---:B------:R-:W-:Y:S01]  /*0b90*/  IADD3 R200, R0.reuse, -R11, RZ ;  /* 0x8000000b00c87210 */ /* 0x040fe20007ffe0ff */
[----:B------:R-:W-:Y:S01]  /*0ba0*/  IMAD.IADD R5, R0, 0x1, -R5 ;  /* 0x0000000100057824 */ /* 0x000fe200078e0a05 */
[----:B------:R-:W-:Y:S01]  /*0bb0*/  MOV R168, RZ ;  /* 0x000000ff00a87202 */ /* 0x000fe20000000f00 */
[----:B------:R-:W-:Y:S01]  /*0bc0*/  IMAD.IADD R7, R6, 0x1, -R7 ;  /* 0x0000000106077824 */ /* 0x000fe200078e0a07 */
[----:B------:R-:W-:-:S02]  /*0bd0*/  LEA.HI R6, R3, R0, RZ, 0x5 ;  /* 0x0000000003067211 */ /* 0x000fc400078f28ff */
[----:B------:R-:W-:Y:S02]  /*0be0*/  SHF.L.U32 R189, R200, 0x3, RZ ;  /* 0x00000003c8bd7819 */ /* 0x000fe400000006ff */
[----:B------:R-:W-:Y:S02]  /*0bf0*/  SHF.R.S32.HI R6, RZ, 0x5, R6 ;  /* 0x00000005ff067819 */ /* 0x000fe40000011406 */
[----:B------:R-:W-:Y:S01]  /*0c00*/  SHF.R.S32.HI R224, RZ, 0x3, R224 ;  /* 0x00000003ffe07819 */ /* 0x000fe200000114e0 */
[----:B------:R-:W-:Y:S02]  /*0c10*/  VIADD R192, R189, 0x40 ;  /* 0x00000040bdc07836 */ /* 0x000fe40000000000 */
[----:B------:R-:W-:Y:S01]  /*0c20*/  IMAD.SHL.U32 R183, R6, 0x200, RZ ;  /* 0x0000020006b77824 */ /* 0x000fe200078e00ff */
[----:B--2---:R-:W-:Y:S02]  /*0c30*/  R2UR UR5, R4 ;  /* 0x00000000040572ca */ /* 0x004fe400000e0000 */
[----:B------:R-:W-:-:S04]  /*0c40*/  LEA.HI R4, R3, R0, RZ, 0x7 ;  /* 0x0000000003047211 */ /* 0x000fc800078f38ff */
[----:B------:R-:W-:Y:S02]  /*0c50*/  LOP3.LUT R227, R4, 0xffffff80, RZ, 0xc0, !PT ;  /* 0xffffff8004e37812 */ /* 0x000fe400078ec0ff */
[----:B------:R-:W-:-:S03]  /*0c60*/  SHF.R.S32.HI R16, RZ, 0x7, R4 ;  /* 0x00000007ff107819 */ /* 0x000fc60000011404 */
[----:B------:R-:W-:Y:S01]  /*0c70*/  IMAD.IADD R227, R0, 0x1, -R227 ;  /* 0x0000000100e37824 */ /* 0x000fe200078e0ae3 */
[----:B------:R-:W-:Y:S01]  /*0c80*/  LEA.HI R4, R4, R16, RZ, 0x1 ;  /* 0x0000001004047211 */ /* 0x000fe200078f08ff */
[----:B------:R-:W-:Y:S01]  /*0c90*/  ULOP3.LUT UR5, UR5, 0x1, URZ, 0xfc, !UPT ;  /* 0x0000000105057892 */ /* 0x000fe2000f8efc3f */
[----:B------:R0:W-:Y:S02]  /*0ca0*/  STL [R1+0x54], R16 ;  /* 0x0000541001007387 */ /* 0x0001e40000100800 */
[----:B------:R-:W-:Y:S02]  /*0cb0*/  SHF.R.S32.HI R8, RZ, 0x1f, R227 ;  /* 0x0000001fff087819 */ /* 0x000fe400000114e3 */
[----:B------:R-:W-:Y:S02]  /*0cc0*/  LOP3.LUT R4, R4, 0x3fffffe, RZ, 0xc0, !PT ;  /* 0x03fffffe04047812 */ /* 0x000fe400078ec0ff */
[CC--:B------:R-:W-:Y:S02]  /*0cd0*/  LEA.HI R10, R8.reuse, R227.reuse, RZ, 0x2 ;  /* 0x000000e3080a7211 */ /* 0x0c0fe400078f10ff */
[----:B------:R-:W-:Y:S01]  /*0ce0*/  LEA.HI R8, R8, R227, RZ, 0x5 ;  /* 0x000000e308087211 */ /* 0x000fe200078f28ff */
[----:B------:R-:W-:Y:S01]  /*0cf0*/  IMAD.IADD R4, R16, 0x1, -R4 ;  /* 0x0000000110047824 */ /* 0x000fe200078e0a04 */
[----:B------:R-:W-:-:S02]  /*0d00*/  SHF.R.S32.HI R9, RZ, 0x2, R10 ;  /* 0x00000002ff097819 */ /* 0x000fc4000001140a */
[----:B------:R-:W-:Y:S02]  /*0d10*/  SHF.R.S32.HI R12, RZ, 0x1f, R10 ;  /* 0x0000001fff0c7819 */ /* 0x000fe4000001140a */
[----:B------:R-:W-:Y:S02]  /*0d20*/  SHF.R.S32.HI R8, RZ, 0x5, R8 ;  /* 0x00000005ff087819 */ /* 0x000fe40000011408 */
[----:B------:R-:W-:Y:S02]  /*0d30*/  LEA.HI R12, R12, R9, RZ, 0x3 ;  /* 0x000000090c0c7211 */ /* 0x000fe400078f18ff */
[----:B------:R-:W-:Y:S02]  /*0d40*/  LOP3.LUT R10, R10, 0x7ffffffc, RZ, 0xc0, !PT ;  /* 0x7ffffffc0a0a7812 */ /* 0x000fe400078ec0ff */
[----:B------:R-:W-:-:S03]  /*0d50*/  LOP3.LUT R12, R12, 0xfffffff8, RZ, 0xc0, !PT ;  /* 0xfffffff80c0c7812 */ /* 0x000fc600078ec0ff */
[----:B------:R-:W-:Y:S02]  /*0d60*/  IMAD.IADD R10, R227, 0x1, -R10 ;  /* 0x00000001e30a7824 */ /* 0x000fe400078e0a0a */
[----:B------:R-:W-:Y:S02]  /*0d70*/  IMAD.IADD R9, R9, 0x1, -R12 ;  /* 0x0000000109097824 */ /* 0x000fe400078e0a0c */
[----:B------:R-:W-:-:S03]  /*0d80*/  IMAD.SHL.U32 R190, R10, 0x2, RZ ;  /* 0x000000020abe7824 */ /* 0x000fc600078e00ff */
[----:B------:R-:W-:Y:S01]  /*0d90*/  LEA R17, R8, R9, 0x4 ;  /* 0x0000000908117211 */ /* 0x000fe200078e20ff */
[C---:B------:R-:W-:Y:S01]  /*0da0*/  VIADD R220, R190.reuse, 0x20 ;  /* 0x00000020bedc7836 */ /* 0x040fe20000000000 */
[----:B------:R-:W-:Y:S01]  /*0db0*/  LEA.HI R8, R3, R0, RZ, 0x2 ;  /* 0x0000000003087211 */ /* 0x000fe200078f10ff */
[C---:B------:R-:W-:Y:S01]  /*0dc0*/  VIADD R217, R190.reuse, 0x38 ;  /* 0x00000038bed97836 */ /* 0x040fe20000000000 */
[----:B------:R-:W-:Y:S01]  /*0dd0*/  IADD3 R211, R190, 0x68, RZ ;  /* 0x00000068bed37810 */ /* 0x000fe20007ffe0ff */
[----:B------:R-:W-:Y:S01]  /*0de0*/  IMAD R24, R4, 0x40, R17 ;  /* 0x0000004004187824 */ /* 0x000fe200078e0211 */
[----:B------:R-:W-:Y:S01]  /*0df0*/  LOP3.LUT R3, R8, 0xfffffffc, RZ, 0xc0, !PT ;  /* 0xfffffffc08037812 */ /* 0x000fe200078ec0ff */
[C---:B------:R-:W-:Y:S01]  /*0e00*/  VIADD R214, R190.reuse, 0x50 ;  /* 0x00000050bed67836 */ /* 0x040fe20000000000 */
[--C-:B------:R-:W-:Y:S01]  /*0e10*/  SHF.R.S32.HI R170, RZ, 0x2, R8.reuse ;  /* 0x00000002ffaa7819 */ /* 0x100fe20000011408 */
[----:B------:R-:W-:Y:S01]  /*0e20*/  VIADD R221, R190, 0x18 ;  /* 0x00000018bedd7836 */ /* 0x000fe20000000000 */
[----:B------:R-:W-:Y:S01]  /*0e30*/  SHF.R.S32.HI R9, RZ, 0x1f, R8 ;  /* 0x0000001fff097819 */ /* 0x000fe20000011408 */
[----:B------:R-:W-:Y:S01]  /*0e40*/  IMAD.IADD R206, R0, 0x1, -R3 ;  /* 0x0000000100ce7824 */ /* 0x000fe200078e0a03 */
[----:B------:R-:W-:Y:S01]  /*0e50*/  STL [R1+0x58], R24 ;  /* 0x0000581801007387 */ /* 0x000fe20000100800 */
[----:B------:R-:W-:Y:S01]  /*0e60*/  IMAD R8, R6, 0x10, R5 ;  /* 0x0000001006087824 */ /* 0x000fe200078e0205 */
[----:B------:R-:W-:Y:S01]  /*0e70*/  IADD3 R5, R170, 0x40, RZ ;  /* 0x00000040aa057810 */ /* 0x000fe20007ffe0ff */
[----:B------:R-:W-:Y:S01]  /*0e80*/  IMAD.SHL.U32 R160, R206, 0x4, RZ ;  /* 0x00000004cea07824 */ /* 0x000fe200078e00ff */
[----:B------:R-:W-:Y:S01]  /*0e90*/  LEA.HI R9, R9, R170, RZ, 0x3 ;  /* 0x000000aa09097211 */ /* 0x000fe200078f18ff */
[----:B------:R-:W-:Y:S01]  /*0ea0*/  IMAD R21, R8, 0x8, R7 ;  /* 0x0000000808157824 */ /* 0x000fe200078e0207 */
[----:B------:R-:W-:Y:S01]  /*0eb0*/  SHF.R.S32.HI R0, RZ, 0x1f, R5 ;  /* 0x0000001fff007819 */ /* 0x000fe20000011405 */
[C---:B------:R-:W-:Y:S01]  /*0ec0*/  VIADD R173, R160.reuse, 0x20 ;  /* 0x00000020a0ad7836 */ /* 0x040fe20000000000 */
[----:B------:R-:W-:Y:S01]  /*0ed0*/  LOP3.LUT R9, R9, 0xfffffff8, RZ, 0xc0, !PT ;  /* 0xfffffff809097812 */ /* 0x000fe200078ec0ff */
[----:B------:R-:W-:Y:S01]  /*0ee0*/  VIADD R172, R160, 0x40 ;  /* 0x00000040a0ac7836 */ /* 0x000fe20000000000 */
[----:B------:R-:W-:Y:S01]  /*0ef0*/  LEA.HI R0, R0, R5, RZ, 0x3 ;  /* 0x0000000500007211 */ /* 0x000fe200078f18ff */
[----:B------:R-:W-:Y:S01]  /*0f00*/  IMAD.SHL.U32 R177, R5, 0x40, RZ ;  /* 0x0000004005b17824 */ /* 0x000fe200078e00ff */
[C---:B------:R-:W-:Y:S01]  /*0f10*/  IADD3 R163, R160.reuse, R173, RZ ;  /* 0x000000ada0a37210 */ /* 0x040fe20007ffe0ff */
[----:B------:R-:W-:Y:S01]  /*0f20*/  IMAD.IADD R164, R160, 0x1, R172 ;  /* 0x00000001a0a47824 */ /* 0x000fe200078e02ac */
[----:B------:R-:W-:Y:S01]  /*0f30*/  IADD3 R226, R170, -R9, RZ ;  /* 0x80000009aae27210 */ /* 0x000fe20007ffe0ff */
[----:B------:R-:W-:Y:S01]  /*0f40*/  IMAD.SHL.U32 R184, R0, 0x40, RZ ;  /* 0x0000004000b87824 */ /* 0x000fe200078e00ff */
[----:B------:R-:W-:Y:S01]  /*0f50*/  SHF.R.S32.HI R0, RZ, 0x1f, R163 ;  /* 0x0000001fff007819 */ /* 0x000fe200000114a3 */
[----:B0-----:R-:W-:Y:S01]  /*0f60*/  IMAD.SHL.U32 R16, R206, 0x8, RZ ;  /* 0x00000008ce107824 */ /* 0x001fe200078e00ff */
[----:B------:R-:W-:Y:S01]  /*0f70*/  SHF.R.S32.HI R3, RZ, 0x1f, R164 ;  /* 0x0000001fff037819 */ /* 0x000fe200000114a4 */
[----:B------:R-:W-:Y:S01]  /*0f80*/  IMAD.SHL.U32 R181, R226, 0x40, RZ ;  /* 0x00000040e2b57824 */ /* 0x000fe200078e00ff */
[-C--:B------:R-:W-:Y:S01]  /*0f90*/  LEA.HI R166, R0, R163.reuse, RZ, 0x3 ;  /* 0x000000a300a67211 */ /* 0x080fe200078f18ff */
[----:B------:R-:W-:Y:S01]  /*0fa0*/  VIADD R218, R190, 0x30 ;  /* 0x00000030beda7836 */ /* 0x000fe20000000000 */
[----:B------:R-:W-:Y:S01]  /*0fb0*/  LEA.HI R0, R0, R163, RZ, 0x6 ;  /* 0x000000a300007211 */ /* 0x000fe200078f30ff */
[C---:B------:R-:W-:Y:S01]  /*0fc0*/  VIADD R212, R190.reuse, 0x60 ;  /* 0x00000060bed47836 */ /* 0x040fe20000000000 */
[----:B------:R-:W-:Y:S01]  /*0fd0*/  LOP3.LUT R177, R177, 0x1c0, RZ, 0xc0, !PT ;  /* 0x000001c0b1b17812 */ /* 0x000fe200078ec0ff */
[----:B------:R-:W-:Y:S01]  /*0fe0*/  VIADD R222, R190, 0x10 ;  /* 0x00000010bede7836 */ /* 0x000fe20000000000 */
[----:B------:R-:W-:Y:S01]  /*0ff0*/  LOP3.LUT R181, R181, 0x1c0, RZ, 0xc0, !PT ;  /* 0x000001c0b5b57812 */ /* 0x000fe200078ec0ff */
[----:B------:R-:W-:Y:S01]  /*1000*/  IMAD.SHL.U32 R0, R0, 0x80, RZ ;  /* 0x0000008000007824 */ /* 0x000fe200078e00ff */
[CC--:B------:R-:W-:Y:S01]  /*1010*/  LEA.HI R5, R3.reuse, R164.reuse, RZ, 0x6 ;  /* 0x000000a403057211 */ /* 0x0c0fe200078f30ff */
[----:B------:R-:W-:Y:S01]  /*1020*/  VIADD R216, R190, 0x40 ;  /* 0x00000040bed87836 */ /* 0x000fe20000000000 */
[----:B------:R-:W-:Y:S01]  /*1030*/  LEA.HI R4, R3, R164, RZ, 0x3 ;  /* 0x000000a403047211 */ /* 0x000fe200078f18ff */
[C---:B------:R-:W-:Y:S01]  /*1040*/  VIADD R19, R16.reuse, 0x60 ;  /* 0x0000006010137836 */ /* 0x040fe20000000000 */
[----:B------:R-:W-:Y:S01]  /*1050*/  SHF.R.U32.HI R25, RZ, 0x3, R177 ;  /* 0x00000003ff197819 */ /* 0x000fe200000116b1 */
[C---:B------:R-:W-:Y:S01]  /*1060*/  VIADD R22, R16.reuse, 0x80 ;  /* 0x0000008010167836 */ /* 0x040fe20000000000 */
[----:B------:R-:W-:Y:S01]  /*1070*/  SHF.R.U32.HI R182, RZ, 0x3, R181 ;  /* 0x00000003ffb67819 */ /* 0x000fe200000116b5 */
[----:B------:R-:W-:Y:S01]  /*1080*/  VIADD R23, R16, 0xa0 ;  /* 0x000000a010177836 */ /* 0x000fe20000000000 */
[--C-:B------:R-:W-:Y:S01]  /*1090*/  LOP3.LUT R3, R181, 0x38, R166.reuse, 0xf8, !PT ;  /* 0x00000038b5037812 */ /* 0x100fe200078ef8a6 */
[----:B------:R-:W-:Y:S01]  /*10a0*/  VIADD R176, R160, 0x50 ;  /* 0x00000050a0b07836 */ /* 0x000fe20000000000 */
[C---:B------:R-:W-:Y:S01]  /*10b0*/  LOP3.LUT R7, R177.reuse, 0x38, R166, 0xf8, !PT ;  /* 0x00000038b1077812 */ /* 0x040fe200078ef8a6 */
[C---:B------:R-:W-:Y:S01]  /*10c0*/  VIADD R213, R190.reuse, 0x58 ;  /* 0x00000058bed57836 */ /* 0x040fe20000000000 */
[----:B------:R-:W-:Y:S01]  /*10d0*/  LOP3.LUT R8, R177, 0x38, R4, 0xf8, !PT ;  /* 0x00000038b1087812 */ /* 0x000fe200078ef804 */
[----:B------:R-:W-:Y:S01]  /*10e0*/  VIADD R210, R190, 0x70 ;  /* 0x00000070bed27836 */ /* 0x000fe20000000000 */
[----:B------:R-:W-:Y:S01]  /*10f0*/  LOP3.LUT R184, R184, 0xfffffe00, RZ, 0xc0, !PT ;  /* 0xfffffe00b8b87812 */ /* 0x000fe200078ec0ff */
[----:B------:R-:W-:Y:S01]  /*1100*/  VIADD R209, R190, 0x78 ;  /* 0x00000078bed17836 */ /* 0x000fe20000000000 */
[----:B------:R-:W-:Y:S01]  /*1110*/  LOP3.LUT R0, R0, 0xffffe000, RZ, 0xc0, !PT ;  /* 0xffffe00000007812 */ /* 0x000fe200078ec0ff */
[----:B------:R-:W-:Y:S01]  /*1120*/  VIADD R174, R160, 0x30 ;  /* 0x00000030a0ae7836 */ /* 0x000fe20000000000 */
[----:B------:R-:W-:-:S02]  /*1130*/  LOP3.LUT R3, R3, R182, RZ, 0x3c, !PT ;  /* 0x000000b603037212 */ /* 0x000fc400078e3cff */
[-C--:B------:R-:W-:Y:S02]  /*1140*/  LOP3.LUT R7, R7, R25.reuse, RZ, 0x3c, !PT ;  /* 0x0000001907077212 */ /* 0x080fe400078e3cff */
[----:B------:R-:W-:Y:S02]  /*1150*/  SHF.L.U32 R6, R5, 0x7, RZ ;  /* 0x0000000705067819 */ /* 0x000fe400000006ff */
[----:B------:R-:W-:Y:S02]  /*1160*/  LOP3.LUT R9, R8, R25, RZ, 0x3c, !PT ;  /* 0x0000001908097212 */ /* 0x000fe400078e3cff */
[-C--:B------:R-:W-:Y:S02]  /*1170*/  IADD3 R8, R3, R0.reuse, R183 ;  /* 0x0000000003087210 */ /* 0x080fe40007ffe0b7 */
[----:B------:R-:W-:Y:S01]  /*1180*/  IADD3 R12, R7, R0, R184 ;  /* 0x00000000070c7210 */ /* 0x000fe20007ffe0b8 */
[----:B------:R-:W-:Y:S01]  /*1190*/  IMAD.U32 R0, RZ, RZ, UR5 ;  /* 0x00000005ff007e24 */ /* 0x000fe2000f8e00ff */
[----:B------:R-:W-:Y:S01]  /*11a0*/  LOP3.LUT R6, R6, 0xffffe000, RZ, 0xc0, !PT ;  /* 0xffffe00006067812 */ /* 0x000fe200078ec0ff */
[----:B------:R-:W-:Y:S01]  /*11b0*/  IMAD.MOV.U32 R7, RZ, RZ, R15 ;  /* 0x000000ffff077224 */ /* 0x000fe200078e000f */
[----:B------:R-:W-:-:S02]  /*11c0*/  LOP3.LUT R5, R181, 0x38, R4, 0xf8, !PT ;  /* 0x00000038b5057812 */ /* 0x000fc400078ef804 */
[----:B------:R-:W-:Y:S01]  /*11d0*/  IADD3 R20, R9, R6, R184 ;  /* 0x0000000609147210 */ /* 0x000fe20007ffe0b8 */
[----:B------:R0:W-:Y:S01]  /*11e0*/  STL [R1+0x30], R0 ;  /* 0x0000300001007387 */ /* 0x0001e20000100800 */
[----:B------:R-:W-:Y:S01]  /*11f0*/  IMAD.U32 R9, RZ, RZ, UR4 ;  /* 0x00000004ff097e24 */ /* 0x000fe2000f8e00ff */
[----:B------:R-:W-:Y:S02]  /*1200*/  LOP3.LUT R5, R5, R182, RZ, 0x3c, !PT ;  /* 0x000000b605057212 */ /* 0x000fe400078e3cff */
[----:B------:R-:W-:Y:S02]  /*1210*/  IADD3 R215, R190, 0x48, RZ ;  /* 0x00000048bed77810 */ /* 0x000fe40007ffe0ff */
[----:B------:R1:W-:Y:S01]  /*1220*/  STL [R1+0x4c], R9 ;  /* 0x00004c0901007387 */ /* 0x0003e20000100800 */
[----:B------:R-:W-:Y:S02]  /*1230*/  SHF.R.S32.HI R167, RZ, 0x3, R4 ;  /* 0x00000003ffa77819 */ /* 0x000fe40000011404 */
[----:B------:R-:W-:Y:S01]  /*1240*/  IADD3 R11, R5, R6, R183 ;  /* 0x00000006050b7210 */ /* 0x000fe20007ffe0b7 */
[----:B------:R-:W-:Y:S01]  /*1250*/  IMAD.MOV.U32 R5, RZ, RZ, R13 ;  /* 0x000000ffff057224 */ /* 0x000fe200078e000d */
[----:B0-----:R-:W-:Y:S01]  /*1260*/  LEA.HI R0, R206, R206, RZ, 0x1 ;  /* 0x000000cece007211 */ /* 0x001fe200078f08ff */
[----:B------:R-:W-:Y:S01]  /*1270*/  IMAD.MOV.U32 R6, RZ, RZ, R14 ;  /* 0x000000ffff067224 */ /* 0x000fe200078e000e */
[----:B------:R-:W-:-:S02]  /*1280*/  SHF.R.S32.HI R4, RZ, 0x1f, R221 ;  /* 0x0000001fff047819 */ /* 0x000fc400000114dd */
[----:B------:R-:W-:Y:S02]  /*1290*/  LOP3.LUT R3, R0, 0x1ffffffe, RZ, 0xc0, !PT ;  /* 0x1ffffffe00037812 */ /* 0x000fe400078ec0ff */
[----:B------:R-:W-:Y:S02]  /*12a0*/  SHF.R.S32.HI R0, RZ, 0x1f, R189 ;  /* 0x0000001fff007819 */ /* 0x000fe400000114bd */
[----:B-1----:R-:W-:Y:S02]  /*12b0*/  LOP3.LUT R9, R177, 0x38, R16, 0xf8, !PT ;  /* 0x00000038b1097812 */ /* 0x002fe400078ef810 */
[----:B------:R-:W-:Y:S01]  /*12c0*/  SHF.R.S32.HI R0, RZ, 0x1f, R192 ;  /* 0x0000001fff007819 */ /* 0x000fe200000114c0 */
[----:B------:R-:W-:Y:S01]  /*12d0*/  IMAD.SHL.U32 R0, R21, 0x8, RZ ;  /* 0x0000000815007824 */ /* 0x000fe200078e00ff */
[----:B------:R-:W-:Y:S02]  /*12e0*/  LOP3.LUT R9, R184, R9, R25, 0xf6, !PT ;  /* 0x00000009b8097212 */ /* 0x000fe400078ef619 */
[----:B------:R-:W-:-:S02]  /*12f0*/  SHF.R.S32.HI R4, RZ, 0x1f, R218 ;  /* 0x0000001fff047819 */ /* 0x000fc400000114da */
[----:B------:R0:W-:Y:S01]  /*1300*/  STL [R1+0x5c], R0 ;  /* 0x00005c0001007387 */ /* 0x0001e20000100800 */
[----:B------:R-:W-:Y:S02]  /*1310*/  SHF.R.S32.HI R4, RZ, 0x1f, R215 ;  /* 0x0000001fff047819 */ /* 0x000fe400000114d7 */
[----:B------:R-:W-:Y:S02]  /*1320*/  SHF.R.S32.HI R4, RZ, 0x1f, R212 ;  /* 0x0000001fff047819 */ /* 0x000fe400000114d4 */
[----:B------:R-:W-:Y:S02]  /*1330*/  LEA R4, R11, UR4, 0x1 ;  /* 0x000000040b047c11 */ /* 0x000fe4000f8e08ff */
[----:B------:R-:W-:Y:S02]  /*1340*/  IADD3 R219, R190, 0x28, RZ ;  /* 0x00000028bedb7810 */ /* 0x000fe40007ffe0ff */
[----:B------:R-:W-:Y:S02]  /*1350*/  IADD3 R3, R206, -R3, RZ ;  /* 0x80000003ce037210 */ /* 0x000fe40007ffe0ff */
[----:B0-----:R-:W-:-:S02]  /*1360*/  LEA R0, R9, UR4, 0x1 ;  /* 0x0000000409007c11 */ /* 0x001fc4000f8e08ff */
[----:B------:R-:W-:Y:S01]  /*1370*/  SHF.R.S32.HI R9, RZ, 0x1f, R222 ;  /* 0x0000001fff097819 */ /* 0x000fe200000114de */
[----:B------:R-:W-:Y:S01]  /*1380*/  IMAD R191, R3, 0x8, R24 ;  /* 0x0000000803bf7824 */ /* 0x000fe200078e0218 */
[----:B------:R-:W-:Y:S01]  /*1390*/  SHF.R.S32.HI R9, RZ, 0x1f, R219 ;  /* 0x0000001fff097819 */ /* 0x000fe200000114db */
[----:B------:R0:W-:Y:S01]  /*13a0*/  STL [R1+0x44], R0 ;  /* 0x0000440001007387 */ /* 0x0001e20000100800 */
[----:B------:R-:W-:Y:S02]  /*13b0*/  SHF.R.S32.HI R9, RZ, 0x1f, R216 ;  /* 0x0000001fff097819 */ /* 0x000fe400000114d8 */
[----:B------:R-:W-:Y:S02]  /*13c0*/  SHF.R.S32.HI R17, RZ, 0x1f, R16 ;  /* 0x0000001fff117819 */ /* 0x000fe40000011410 */
[----:B------:R-:W-:Y:S02]  /*13d0*/  IADD3 R175, R160, 0x10, RZ ;  /* 0x00000010a0af7810 */ /* 0x000fe40007ffe0ff */
        /* <DEDUP_REMOVED lines=8> */
[----:B------:R-:W-:Y:S01]  /*1460*/  SHF.R.S32.HI R179, RZ, 0x1f, R23 ;  /* 0x0000001fffb37819 */ /* 0x000fe20000011417 */
[----:B------:R0:W-:Y:S01]  /*1470*/  STL [R1+0x48], R0 ;  /* 0x0000480001007387 */ /* 0x0001e20000100800 */
[----:B------:R-:W-:Y:S02]  /*1480*/  SHF.R.S32.HI R225, RZ, 0x1f, R176 ;  /* 0x0000001fffe17819 */ /* 0x000fe400000114b0 */
[----:B------:R-:W-:Y:S01]  /*1490*/  SHF.R.S32.HI R166, RZ, 0x3, R166 ;  /* 0x00000003ffa67819 */ /* 0x000fe200000114a6 */
[----:B------:R1:W-:Y:S01]  /*14a0*/  STL [R1+0x3c], R8 ;  /* 0x00003c0801007387 */ /* 0x0003e20000100800 */
[----:B------:R-:W-:Y:S02]  /*14b0*/  IADD3 R208, R190, 0x8, RZ ;  /* 0x00000008bed07810 */ /* 0x000fe40007ffe0ff */
[----:B------:R-:W-:Y:S01]  /*14c0*/  SHF.R.S32.HI R9, RZ, 0x1f, R213 ;  /* 0x0000001fff097819 */ /* 0x000fe200000114d5 */
[----:B------:R1:W-:Y:S01]  /*14d0*/  STL [R1+0x40], R4 ;  /* 0x0000400401007387 */ /* 0x0003e20000100800 */
[----:B------:R-:W-:-:S02]  /*14e0*/  SHF.R.S32.HI R229, RZ, 0x1f, R210 ;  /* 0x0000001fffe57819 */ /* 0x000fc400000114d2 */
[----:B0-----:R-:W-:Y:S02]  /*14f0*/  LEA R0, R20, UR4, 0x1 ;  /* 0x0000000414007c11 */ /* 0x001fe4000f8e08ff */
[----:B------:R-:W-:-:S03]  /*1500*/  SHF.R.S32.HI R228, RZ, 0x1f, R209 ;  /* 0x0000001fffe47819 */ /* 0x000fc600000114d1 */
[----:B------:R1:W-:Y:S04]  /*1510*/  STL [R1+0x38], R0 ;  /* 0x0000380001007387 */ /* 0x0003e80000100800 */
.L_x_2896:
[----:B0-----:R-:W0:Y:S01]  /*1520*/  LDC.64 R202, c[0x0][0xc88] ;  /* 0x00032200ffca7b82 */ /* 0x001e220000000a00 */
[----:B------:R-:W-:Y:S01]  /*1530*/  ULDC.64 UR4, c[0x0][0xa28] ;  /* 0x00028a0000047ab9 */ /* 0x000fe20000000a00 */
[----:B------:R-:W-:Y:S01]  /*1540*/  ULDC.64 UR8, c[0x0][0xa18] ;  /* 0x0002860000087ab9 */ /* 0x000fe20000000a00 */
[----:B------:R-:W-:Y:S01]  /*1550*/  ULDC.64 UR6, c[0x0][0xa08] ;  /* 0x0002820000067ab9 */ /* 0x000fe20000000a00 */
[----:B0-----:R-:W-:-:S06]  /*1560*/  IMAD.WIDE R202, R7, 0x4, R202 ;  /* 0x0000000407ca7825 */ /* 0x001fcc00078e02ca */
[----:B--2---:R-:W2:Y:S01]  /*1570*/  LDG.E R202, desc[UR60][R202.64] ;  /* 0x0000003ccaca7981 */ /* 0x004ea2000c1e1900 */
[----:B------:R-:W-:Y:S01]  /*1580*/  ISETP.NE.U32.AND P2, PT, RZ, UR4, PT ;  /* 0x00000004ff007c0c */ /* 0x000fe2000bf45070 */
[----:B-1----:R-:W-:Y:S01]  /*1590*/  IMAD.MOV.U32 R4, RZ, RZ, RZ ;  /* 0x000000ffff047224 */ /* 0x002fe200078e00ff */
[----:B------:R-:W-:Y:S01]  /*15a0*/  ISETP.NE.U32.AND P1, PT, RZ, UR8, PT ;  /* 0x00000008ff007c0c */ /* 0x000fe2000bf25070 */
[----:B------:R-:W-:Y:S01]  /*15b0*/  IMAD.MOV.U32 R128, RZ, RZ, RZ ;  /* 0x000000ffff807224 */ /* 0x000fe200078e00ff */
[----:B------:R-:W-:Y:S02]  /*15c0*/  ISETP.NE.AND.EX P2, PT, RZ, UR5, PT, P2 ;  /* 0x00000005ff007c0c */ /* 0x000fe4000bf45320 */
[----:B------:R-:W-:Y:S02]  /*15d0*/  ISETP.NE.AND.EX P1, PT, RZ, UR9, PT, P1 ;  /* 0x00000009ff007c0c */ /* 0x000fe4000bf25310 */
[----:B------:R-:W-:-:S04]  /*15e0*/  ISETP.NE.U32.AND P0, PT, RZ, UR6, PT ;  /* 0x00000006ff007c0c */ /* 0x000fc8000bf05070 */
[----:B------:R-:W-:Y:S02]  /*15f0*/  ISETP.NE.AND.EX P0, PT, RZ, UR7, PT, P0 ;  /* 0x00000007ff007c0c */ /* 0x000fe4000bf05300 */
[----:B--2---:R-:W-:-:S03]  /*1600*/  SHF.R.S32.HI R223, RZ, 0x1f, R202 ;  /* 0x0000001fffdf7819 */ /* 0x004fc600000114ca */
[C---:B---34-:R-:W-:Y:S02]  /*1610*/  @P2 LEA R10, P3, R202.reuse, UR4, 0x2 ;  /* 0x00000004ca0a2c11 */ /* 0x058fe4000f8610ff */
[C---:B------:R-:W-:Y:S02]  /*1620*/  SHF.L.U32 R203, R202.reuse, 0x2, RZ ;  /* 0x00000002cacb7819 */ /* 0x040fe400000006ff */
[C-C-:B------:R-:W-:Y:S01]  /*1630*/  @P2 LEA.HI.X R11, R202.reuse, UR5, R223.reuse, 0x2, P3 ;  /* 0x00000005ca0b2c11 */ /* 0x140fe200098f14df */
[----:B------:R-:W-:Y:S01]  /*1640*/  ULDC UR4, c[0x0][0x288] ;  /* 0x0000a20000047ab9 */ /* 0x000fe20000000800 */
[----:B------:R-:W-:Y:S02]  /*1650*/  SHF.L.U64.HI R204, R202, 0x2, R223 ;  /* 0x00000002cacc7819 */ /* 0x000fe400000102df */
[C---:B------:R-:W-:Y:S01]  /*1660*/  IADD3 R8, P4, R203.reuse, UR6, RZ ;  /* 0x00000006cb087c10 */ /* 0x040fe2000ff9e0ff */
        /* <DEDUP_REMOVED lines=8> */
[C---:B------:R-:W-:Y:S01]  /*16f0*/  LOP3.LUT R3, R6.reuse, 0xff000000, RZ, 0xc0, !PT ;  /* 0xff00000006037812 */ /* 0x040fe200078ec0ff */
        /* <DEDUP_REMOVED lines=13> */
[----:B------:R-:W-:Y:S01]  /*17d0*/  LOP3.LUT R165, R6, 0xffff, RZ, 0xc0, !PT ;  /* 0x0000ffff06a57812 */ /* 0x000fe200078ec0ff */
[----:B0-----:R-:W-:Y:S08]  /*17e0*/  @P1 BRA `(.L_x_2654) ;  /* 0x0000000000241947 */ /* 0x001ff00003800000 */
        /* <DEDUP_REMOVED lines=8> */
[----:B--2---:R-:W-:-:S07]  /*1870*/  IADD3 R187, -R187, R0, RZ ;  /* 0x00000000bbbb7210 */ /* 0x004fce0007ffe1ff */
.L_x_2654:
[----:B------:R-:W-:Y:S02]  /*1880*/  IMAD.U32 R25, RZ, RZ, UR5 ;  /* 0x00000005ff197e24 */ /* 0x000fe4000f8e00ff */
[----:B------:R-:W-:Y:S01]  /*1890*/  IMAD.U32 R27, RZ, RZ, UR4 ;  /* 0x00000004ff1b7e24 */ /* 0x000fe2000f8e00ff */
[----:B------:R-:W-:Y:S06]  /*18a0*/  @!P2 BRA `(.L_x_2655) ;  /* 0x000000000010a947 */ /* 0x000fec0003800000 */
[----:B------:R-:W-:-:S04]  /*18b0*/  IADD3 R6, P0, R203, UR8, RZ ;  /* 0x00000008cb067c10 */ /* 0x000fc8000ff1e0ff */
[----:B------:R-:W-:-:S05]  /*18c0*/  IADD3.X R7, R204, UR9, RZ, P0, !PT ;  /* 0x00000009cc077c10 */ /* 0x000fca00087fe4ff */
[----:B------:R0:W5:Y:S01]  /*18d0*/  LDG.E R27, desc[UR60][R6.64] ;  /* 0x0000003c061b7981 */ /* 0x000162000c1e1900 */
[----:B------:R-:W-:Y:S05]  /*18e0*/  BRA `(.L_x_2656) ;  /* 0x0000000000107947 */ /* 0x000fea0003800000 */
.L_x_2655:
[----:B------:R-:W-:Y:S05]  /*18f0*/  @!P0 BRA `(.L_x_2656) ;  /* 0x00000000000c8947 */ /* 0x000fea0003800000 */
[----:B------:R-:W2:Y:S04]  /*1900*/  LDG.E R0, desc[UR60][R8.64] ;  /* 0x0000003c08007981 */ /* 0x000ea8000c1e1900 */
[----:B------:R-:W2:Y:S02]  /*1910*/  LDG.E R27, desc[UR60][R8.64+0x4] ;  /* 0x0000043c081b7981 */ /* 0x000ea4000c1e1900 */
[----:B--2---:R-:W-:-:S07]  /*1920*/  IMAD.IADD R27, R27, 0x1, -R0 ;  /* 0x000000011b1b7824 */ /* 0x004fce00078e0a00 */
.L_x_2656:
[----:B------:R-:W-:Y:S01]  /*1930*/  ULDC.64 UR4, c[0x0][0xa10] ;  /* 0x0002840000047ab9 */ /* 0x000fe20000000a00 */
[----:B------:R-:W1:Y:S01]  /*1940*/  LDC R10, c[0x0][0x448] ;  /* 0x00011200ff0a7b82 */ /* 0x000e620000000800 */
[----:B------:R-:W-:-:S04]  /*1950*/  ISETP.NE.U32.AND P0, PT, RZ, UR4, PT ;  /* 0x00000004ff007c0c */ /* 0x000fc8000bf05070 */
[----:B------:R-:W-:Y:S01]  /*1960*/  ISETP.NE.AND.EX P0, PT, RZ, UR5, PT, P0 ;  /* 0x00000005ff007c0c */ /* 0x000fe2000bf05300 */
[----:B------:R-:W-:-:S12]  /*1970*/  ULDC.64 UR4, c[0x0][0xa30] ;  /* 0x00028c0000047ab9 */ /* 0x000fd80000000a00 */
[----:B0-----:R-:W0:Y:S02]  /*1980*/  @P0 LDC.64 R6, c[0x0][0xa10] ;  /* 0x00028400ff060b82 */ /* 0x001e240000000a00 */
[----:B0-----:R-:W-:-:S05]  /*1990*/  @P0 IMAD.WIDE R6, R202, 0x4, R6 ;  /* 0x00000004ca060825 */ /* 0x001fca00078e0206 */
[----:B------:R-:W2:Y:S04]  /*19a0*/  @P0 LDG.E R0, desc[UR60][R6.64] ;  /* 0x0000003c06000981 */ /* 0x000ea8000c1e1900 */
[----:B------:R0:W2:Y:S01]  /*19b0*/  @P0 LDG.E R3, desc[UR60][R6.64+0x4] ;  /* 0x0000043c06030981 */ /* 0x0000a2000c1e1900 */
[----:B------:R-:W-:Y:S02]  /*19c0*/  ISETP.NE.U32.AND P1, PT, RZ, UR4, PT ;  /* 0x00000004ff007c0c */ /* 0x000fe4000bf25070 */
[----:B-----5:R-:W-:Y:S02]  /*19d0*/  MOV R140, R27 ;  /* 0x0000001b008c7202 */ /* 0x020fe40000000f00 */
[----:B------:R-:W-:-:S13]  /*19e0*/  ISETP.NE.AND.EX P1, PT, RZ, UR5, PT, P1 ;  /* 0x00000005ff007c0c */ /* 0x000fda000bf25310 */
[----:B------:R-:W-:-:S04]  /*19f0*/  @P1 IADD3 R8, P2, R203, UR4, RZ ;  /* 0x00000004cb081c10 */ /* 0x000fc8000ff5e0ff */
[----:B------:R-:W-:-:S05]  /*1a00*/  @P1 IADD3.X R9, R204, UR5, RZ, P2, !PT ;  /* 0x00000005cc091c10 */ /* 0x000fca00097fe4ff */
[----:B------:R3:W5:Y:S01]  /*1a10*/  @P1 LDG.E R140, desc[UR60][R8.64] ;  /* 0x0000003c088c1981 */ /* 0x000762000c1e1900 */
[----:B-1----:R-:W-:Y:S01]  /*1a20*/  ISETP.NE.AND P1, PT, R10, 0x1, PT ;  /* 0x000000010a00780c */ /* 0x002fe20003f25270 */
[----:B------:R-:W-:Y:S01]  /*1a30*/  IMAD.SHL.U32 R186, R5, 0x80, RZ ;  /* 0x0000008005ba7824 */ /* 0x000fe200078e00ff */
[----:B------:R-:W-:Y:S01]  /*1a40*/  IADD3 R12, R27, -R4, RZ ;  /* 0x800000041b0c7210 */ /* 0x000fe20007ffe0ff */
[----:B------:R-:W-:Y:S01]  /*1a50*/  BSSY B0, `(.L_x_2657) ;  /* 0x0000034000007945 */ /* 0x000fe20003800000 */
[----:B------:R-:W-:Y:S01]  /*1a60*/  LOP3.LUT R207, R201, 0xff, RZ, 0xc0, !PT ;  /* 0x000000ffc9cf7812 */ /* 0x000fe200078ec0ff */
[----:B------:R-:W-:Y:S01]  /*1a70*/  VIADD R5, R186, 0x7f ;  /* 0x0000007fba057836 */ /* 0x000fe20000000000 */
[----:B------:R-:W-:-:S07]  /*1a80*/  SHF.R.U32.HI R201, RZ, 0x10, R201 ;  /* 0x00000010ffc97819 */ /* 0x000fce00000116c9 */
[----:B------:R-:W1:Y:S08]  /*1a90*/  @P1 LDC R10, c[0x0][0x44c] ;  /* 0x00011300ff0a1b82 */ /* 0x000e700000000800 */
[----:B0-----:R-:W0:Y:S01]  /*1aa0*/  @P1 LDC R7, c[0x0][0x450] ;  /* 0x00011400ff071b82 */ /* 0x001e220000000800 */
[----:B--2---:R-:W-:Y:S02]  /*1ab0*/  @P0 IMAD.IADD R25, R3, 0x1, -R0 ;  /* 0x0000000103190824 */ /* 0x004fe400078e0a00 */
[----:B-1----:R-:W-:-:S04]  /*1ac0*/  @P1 IMAD.HI.U32 R0, R5, R10, RZ ;  /* 0x0000000a05001227 */ /* 0x002fc800078e00ff */
[----:B------:R-:W-:Y:S01]  /*1ad0*/  IMAD.IADD R188, R12, 0x1, R25 ;  /* 0x000000010cbc7824 */ /* 0x000fe200078e0219 */
[----:B0-----:R-:W-:-:S03]  /*1ae0*/  @P1 SHF.R.U32.HI R5, RZ, R7, R0 ;  /* 0x00000007ff051219 */ /* 0x001fc60000011600 */
[C---:B------:R-:W-:Y:S01]  /*1af0*/  VIADD R0, R188.reuse, 0x5f ;  /* 0x0000005fbc007836 */ /* 0x040fe20000000000 */
[----:B------:R-:W-:-:S03]  /*1b00*/  IADD3 R195, R188, 0x60, -R187 ;  /* 0x00000060bcc37810 */ /* 0x000fc60007ffe8bb */
[----:B------:R-:W-:-:S04]  /*1b10*/  IMAD.HI R0, R0, 0x2aaaaaab, RZ ;  /* 0x2aaaaaab00007827 */ /* 0x000fc800078e02ff */
[----:B------:R-:W-:Y:S01]  /*1b20*/  IMAD.IADD R5, R195, 0x1, R5 ;  /* 0x00000001c3057824 */ /* 0x000fe200078e0205 */
[----:B------:R-:W-:-:S03]  /*1b30*/  SHF.R.U32.HI R3, RZ, 0x1f, R0 ;  /* 0x0000001fff037819 */ /* 0x000fc60000011600 */
[----:B------:R-:W-:Y:S01]  /*1b40*/  IMAD.HI R5, R5, 0x2aaaaaab, RZ ;  /* 0x2aaaaaab05057827 */ /* 0x000fe200078e02ff */
[----:B------:R-:W-:Y:S02]  /*1b50*/  LEA.HI.SX32 R196, R0, R3, 0x1c ;  /* 0x0000000300c47211 */ /* 0x000fe400078fe2ff */
[----:B------:R-:W-:Y:S02]  /*1b60*/  MOV R0, RZ ;  /* 0x000000ff00007202 */ /* 0x000fe40000000f00 */
[----:B------:R-:W-:-:S04]  /*1b70*/  SHF.R.U32.HI R4, RZ, 0x1f, R5 ;  /* 0x0000001fff047819 */ /* 0x000fc80000011605 */
[----:B------:R-:W-:-:S04]  /*1b80*/  LEA.HI.SX32 R5, R5, R4, 0x1c ;  /* 0x0000000405057211 */ /* 0x000fc800078fe2ff */
[----:B---3--:R-:W-:-:S04]  /*1b90*/  VIMNMX R9, R196, R5, PT ;  /* 0x00000005c4097248 */ /* 0x008fc80003fe0100 */
[----:B------:R-:W-:-:S13]  /*1ba0*/  ISETP.GE.AND P0, PT, R9, 0x1, PT ;  /* 0x000000010900780c */ /* 0x000fda0003f06270 */
        /* <DEDUP_REMOVED lines=8> */
[----:B------:R-:W-:Y:S02]  /*1c30*/  IABS R8, R0 ;  /* 0x0000000000087213 */ /* 0x000fe40000000000 */
[----:B------:R-:W-:-:S04]  /*1c40*/  LOP3.LUT R0, R0, R10, RZ, 0x3c, !PT ;  /* 0x0000000a00007212 */ /* 0x000fc800078e3cff */
[----:B------:R-:W-:Y:S01]  /*1c50*/  ISETP.GE.AND P2, PT, R0, RZ, PT ;  /* 0x000000ff0000720c */ /* 0x000fe20003f46270 */
[----:B0-----:R-:W0:Y:S02]  /*1c60*/  MUFU.RCP R3, R3 ;  /* 0x0000000300037308 */ /* 0x001e240000001000 */
[----:B0-----:R-:W-:Y:S02]  /*1c70*/  VIADD R4, R3, 0xffffffe ;  /* 0x0ffffffe03047836 */ /* 0x001fe40000000000 */
[----:B------:R-:W-:-:S04]  /*1c80*/  IMAD.MOV R3, RZ, RZ, -R11 ;  /* 0x000000ffff037224 */ /* 0x000fc800078e0a0b */
        /* <DEDUP_REMOVED lines=12> */
[----:B------:R-:W-:-:S05]  /*1d50*/  @P0 VIADD R5, R5, 0x1 ;  /* 0x0000000105050836 */ /* 0x000fca0000000000 */
[----:B------:R-:W-:-:S05]  /*1d60*/  MOV R0, R5 ;  /* 0x0000000500007202 */ /* 0x000fca0000000f00 */
[----:B------:R-:W-:Y:S01]  /*1d70*/  @!P2 IMAD.MOV R0, RZ, RZ, -R0 ;  /* 0x000000ffff00a224 */ /* 0x000fe200078e0a00 */
[----:B------:R-:W-:-:S07]  /*1d80*/  @!P1 LOP3.LUT R0, RZ, R10, RZ, 0x33, !PT ;  /* 0x0000000aff009212 */ /* 0x000fce00078e33ff */
.L_x_2658:
[----:B------:R-:W-:Y:S05]  /*1d90*/  BSYNC B0 ;  /* 0x0000000000007941 */ /* 0x000fea0003800000 */
.L_x_2657:
[----:B------:R-:W-:-:S05]  /*1da0*/  IMAD R3, R207, R0, RZ ;  /* 0x00000000cf037224 */ /* 0x000fca00078e02ff */
        /* <DEDUP_REMOVED lines=16> */
[----:B------:R-:W-:Y:S01]  /*1eb0*/  IADD3 R121, R2, 0x18400, RZ ;  /* 0x0001840002797810 */ /* 0x000fe20007ffe0ff */
[----:B------:R-:W-:Y:S03]  /*1ec0*/  BSSY B6, `(.L_x_2660) ;  /* 0x0000013000067945 */ /* 0x000fe60003800000 */
[----:B------:R-:W-:-:S13]  /*1ed0*/  LOP3.LUT P0, RZ, R121, 0x3ff, RZ, 0xc0, !PT ;  /* 0x000003ff79ff7812 */ /* 0x000fda000780c0ff */
[----:B------:R-:W-:Y:S05]  /*1ee0*/  @!P0 BRA `(.L_x_2661) ;  /* 0x0000000000408947 */ /* 0x000fea0003800000 */
[----:B------:R-:W-:Y:S01]  /*1ef0*/  MOV R14, 0x0 ;  /* 0x00000000000e7802 */ /* 0x000fe20000000f00 */
[----:B------:R-:W-:Y:S01]  /*1f00*/  ULDC.64 UR4, c[0x4][0xf0] ;  /* 0x01003c0000047ab9 */ /* 0x000fe20000000a00 */
[----:B------:R-:W-:Y:S01]  /*1f10*/  ULDC.64 UR6, c[0x4][0x90] ;  /* 0x0100240000067ab9 */ /* 0x000fe20000000a00 */
[----:B------:R-:W-:Y:S01]  /*1f20*/  IMAD.U32 R4, RZ, RZ, UR4 ;  /* 0x00000004ff047e24 */ /* 0x000fe2000f8e00ff */
[----:B------:R-:W-:Y:S01]  /*1f30*/  MOV R12, 0x1 ;  /* 0x00000001000c7802 */ /* 0x000fe20000000f00 */
[----:B------:R-:W-:Y:S01]  /*1f40*/  IMAD.U32 R5, RZ, RZ, UR5 ;  /* 0x00000005ff057e24 */ /* 0x000fe2000f8e00ff */
[----:B------:R-:W0:Y:S01]  /*1f50*/  LDC.64 R14, c[0x4][R14] ;  /* 0x010000000e0e7b82 */ /* 0x000e220000000a00 */
[----:B------:R-:W-:Y:S01]  /*1f60*/  ULDC.64 UR4, c[0x4][0xf8] ;  /* 0x01003e0000047ab9 */ /* 0x000fe20000000a00 */
[----:B------:R-:W-:Y:S01]  /*1f70*/  IMAD.U32 R10, RZ, RZ, UR6 ;  /* 0x00000006ff0a7e24 */ /* 0x000fe2000f8e00ff */
[----:B------:R-:W-:Y:S01]  /*1f80*/  MOV R7, UR5 ;  /* 0x0000000500077c02 */ /* 0x000fe20008000f00 */
[----:B------:R-:W-:-:S02]  /*1f90*/  IMAD.U32 R6, RZ, RZ, UR4 ;  /* 0x00000004ff067e24 */ /* 0x000fc4000f8e00ff */
[----:B------:R-:W-:Y:S02]  /*1fa0*/  IMAD.U32 R11, RZ, RZ, UR7 ;  /* 0x00000007ff0b7e24 */ /* 0x000fe4000f8e00ff */
[----:B------:R-:W-:Y:S02]  /*1fb0*/  IMAD.MOV.U32 R8, RZ, RZ, 0x70 ;  /* 0x00000070ff087424 */ /* 0x000fe400078e00ff */
[----:B------:R-:W-:-:S07]  /*1fc0*/  IMAD.MOV.U32 R13, RZ, RZ, RZ ;  /* 0x000000ffff0d7224 */ /* 0x000fce00078e00ff */
[----:B------:R-:W-:-:S07]  /*1fd0*/  LEPC R20, `(.L_x_2661) ;  /* 0x000000001014794e */ /* 0x000fce0000000000 */
[----:B0----5:R-:W-:Y:S05]  /*1fe0*/  CALL.ABS.NOINC R14 ;  /* 0x000000000e007343 */ /* 0x021fea0003c00000 */
.L_x_2661:
[----:B------:R-:W-:Y:S05]  /*1ff0*/  BSYNC B6 ;  /* 0x0000000000067941 */ /* 0x000fea0003800000 */
.L_x_2660:
        /* <DEDUP_REMOVED lines=10> */
[----:B------:R-:W0:Y:S01]  /*20a0*/  LDC.64 R14, c[0x4][R14] ;  /* 0x010000000e0e7b82 */ /* 0x000e220000000a00 */
[----:B------:R-:W-:Y:S01]  /*20b0*/  IMAD.U32 R6, RZ, RZ, UR6 ;  /* 0x00000006ff067e24 */ /* 0x000fe2000f8e00ff */
[----:B------:R-:W-:Y:S01]  /*20c0*/  MOV R11, UR5 ;  /* 0x00000005000b7c02 */ /* 0x000fe20008000f00 */
[----:B------:R-:W-:Y:S02]  /*20d0*/  IMAD.U32 R7, RZ, RZ, UR7 ;  /* 0x00000007ff077e24 */ /* 0x000fe4000f8e00ff */
[----:B------:R-:W-:-:S02]  /*20e0*/  IMAD.U32 R10, RZ, RZ, UR4 ;  /* 0x00000004ff0a7e24 */ /* 0x000fc4000f8e00ff */
[----:B------:R-:W-:Y:S02]  /*20f0*/  IMAD.MOV.U32 R8, RZ, RZ, 0x70 ;  /* 0x00000070ff087424 */ /* 0x000fe400078e00ff */
[----:B------:R-:W-:Y:S02]  /*2100*/  IMAD.MOV.U32 R12, RZ, RZ, 0x1 ;  /* 0x00000001ff0c7424 */ /* 0x000fe400078e00ff */
[----:B------:R-:W-:-:S07]  /*2110*/  IMAD.MOV.U32 R13, RZ, RZ, RZ ;  /* 0x000000ffff0d7224 */ /* 0x000fce00078e00ff */
[----:B------:R-:W-:-:S07]  /*2120*/  LEPC R20, `(.L_x_2663) ;  /* 0x000000001014794e */ /* 0x000fce0000000000 */
[----:B0----5:R-:W-:Y:S05]  /*2130*/  CALL.ABS.NOINC R14 ;  /* 0x000000000e007343 */ /* 0x021fea0003c00000 */
.L_x_2663:
[----:B------:R-:W-:Y:S05]  /*2140*/  BSYNC B6 ;  /* 0x0000000000067941 */ /* 0x000fea0003800000 */
.L_x_2662:
[----:B------:R-:W-:Y:S01]  /*2150*/  ULDC.64 UR4, c[0x0][0x9f8] ;  /* 0x00027e0000047ab9 */ /* 0x000fe20000000a00 */
[----:B------:R-:W-:Y:S01]  /*2160*/  MOV R100, R202 ;  /* 0x000000ca00647202 */ /* 0x000fe20000000f00 */
[----:B------:R-:W0:Y:S01]  /*2170*/  LDC.64 R92, c[0x0][0x3f8] ;  /* 0x0000fe00ff5c7b82 */ /* 0x000e220000000a00 */
[----:B------:R-:W-:-:S04]  /*2180*/  ISETP.NE.U32.AND P0, PT, RZ, UR4, PT ;  /* 0x00000004ff007c0c */ /* 0x000fc8000bf05070 */
[----:B------:R-:W-:-:S03]  /*2190*/  ISETP.NE.AND.EX P0, PT, RZ, UR5, PT, P0 ;  /* 0x00000005ff007c0c */ /* 0x000fc6000bf05300 */
[----:B------:R-:W1:Y:S10]  /*21a0*/  LDC.64 R86, c[0x0][0x408] ;  /* 0x00010200ff567b82 */ /* 0x000e740000000a00 */
[----:B------:R-:W-:Y:S01]  /*21b0*/  @P0 IADD3 R4, P1, R203, UR4, RZ ;  /* 0x00000004cb040c10 */ /* 0x000fe2000ff3e0ff */
[----:B------:R-:W-:-:S03]  /*21c0*/  ULDC UR4, c[0x0][0x2f4] ;  /* 0x0000bd0000047ab9 */ /* 0x000fc60000000800 */
[----:B------:R-:W-:Y:S01]  /*21d0*/  @P0 IADD3.X R5, R204, UR5, RZ, P1, !PT ;  /* 0x00000005cc050c10 */ /* 0x000fe20008ffe4ff */
[----:B------:R-:W-:-:S04]  /*21e0*/  ULDC UR5, c[0x0][0x320] ;  /* 0x0000c80000057ab9 */ /* 0x000fc80000000800 */
[----:B------:R2:W3:Y:S01]  /*21f0*/  @P0 LDG.E R100, desc[UR60][R4.64] ;  /* 0x0000003c04640981 */ /* 0x0004e2000c1e1900 */
[C---:B------:R-:W-:Y:S01]  /*2200*/  ISETP.GE.AND P1, PT, R163.reuse, UR4, PT ;  /* 0x00000004a3007c0c */ /* 0x040fe2000bf26270 */
[--C-:B0-----:R-:W-:Y:S01]  /*2210*/  IMAD.WIDE.U32 R94, R170, R92, R16.reuse ;  /* 0x0000005caa5e7225 */ /* 0x101fe200078e0010 */
[----:B------:R-:W-:Y:S01]  /*2220*/  ISETP.GE.AND P0, PT, R16, UR4, PT ;  /* 0x0000000410007c0c */ /* 0x000fe2000bf06270 */
[----:B------:R-:W0:Y:S01]  /*2230*/  S2R R197, SR_TID.X ;  /* 0x0000000000c57919 */ /* 0x000e220000002100 */
[----:B------:R-:W-:Y:S01]  /*2240*/  SEL R3, RZ, 0xffffffff, P1 ;  /* 0xffffffffff037807 */ /* 0x000fe20000800000 */
[----:B-1----:R-:W-:Y:S01]  /*2250*/  IMAD.WIDE.U32 R88, R170, R86, R16 ;  /* 0x00000056aa587225 */ /* 0x002fe200078e0010 */
[----:B------:R-:W-:Y:S02]  /*2260*/  SEL R0, RZ, 0x1, P0 ;  /* 0x00000001ff007807 */ /* 0x000fe40000000000 */
[----:B------:R-:W-:Y:S01]  /*2270*/  ISETP.GE.AND P0, PT, R163, UR5, PT ;  /* 0x00000005a3007c0c */ /* 0x000fe2000bf06270 */
[----:B------:R-:W-:Y:S01]  /*2280*/  IMAD.SHL.U32 R3, R3, 0x2, RZ ;  /* 0x0000000203037824 */ /* 0x000fe200078e00ff */
[----:B------:R-:W-:Y:S01]  /*2290*/  ISETP.GE.AND P1, PT, R19, UR4, PT ;  /* 0x0000000413007c0c */ /* 0x000fe2000bf26270 */
[----:B------:R-:W-:Y:S01]  /*22a0*/  IMAD.MOV.U32 R126, RZ, RZ, 0x20 ;  /* 0x00000020ff7e7424 */ /* 0x000fe200078e00ff */
[----:B--2---:R-:W-:Y:S01]  /*22b0*/  SEL R4, RZ, 0xffffffff, P0 ;  /* 0xffffffffff047807 */ /* 0x004fe20000000000 */
[----:B------:R-:W-:Y:S01]  /*22c0*/  IMAD.SHL.U32 R108, R86, 0x40, RZ ;  /* 0x00000040566c7824 */ /* 0x000fe200078e00ff */
[----:B------:R-:W-:Y:S01]  /*22d0*/  LOP3.LUT R0, R3, 0x2, R0, 0xe2, !PT ;  /* 0x0000000203007812 */ /* 0x000fe200078ee200 */
[----:B------:R-:W-:Y:S01]  /*22e0*/  IMAD R129, R93, 0x60, RZ ;  /* 0x000000605d817824 */ /* 0x000fe200078e02ff */
[----:B------:R-:W1:Y:S01]  /*22f0*/  LDC R3, c[0x0][0x3f4] ;  /* 0x0000fd00ff037b82 */ /* 0x000e620000000800 */
[----:B------:R-:W-:Y:S01]  /*2300*/  ISETP.GE.AND P0, PT, R164, UR4, PT ;  /* 0x00000004a4007c0c */ /* 0x000fe2000bf06270 */
[----:B------:R-:W-:Y:S01]  /*2310*/  IMAD.SHL.U32 R7, R4, 0x2, RZ ;  /* 0x0000000204077824 */ /* 0x000fe200078e00ff */
[----:B------:R-:W-:Y:S01]  /*2320*/  ISETP.GE.AND P2, PT, R16, UR5, PT ;  /* 0x0000000510007c0c */ /* 0x000fe2000bf46270 */
[----:B------:R-:W-:Y:S01]  /*2330*/  IMAD.SHL.U32 R106, R92, 0x40, RZ ;  /* 0x000000405c6a7824 */ /* 0x000fe200078e00ff */
[----:B------:R-:W-:-:S02]  /*2340*/  SHF.R.S32.HI R9, RZ, 0x1f, R170 ;  /* 0x0000001fff097819 */ /* 0x000fc400000114aa */
[----:B------:R-:W-:Y:S02]  /*2350*/  SEL R5, RZ, 0x4, P0 ;  /* 0x00000004ff057807 */ /* 0x000fe40000000000 */
[----:B------:R-:W-:Y:S02]  /*2360*/  SEL R4, RZ, 0x8, P1 ;  /* 0x00000008ff047807 */ /* 0x000fe40000800000 */
[----:B------:R-:W-:Y:S02]  /*2370*/  SEL R6, RZ, 0x1, P2 ;  /* 0x00000001ff067807 */ /* 0x000fe40001000000 */
[----:B------:R-:W-:Y:S02]  /*2380*/  ISETP.GE.AND P0, PT, R22, UR4, PT ;  /* 0x0000000416007c0c */ /* 0x000fe4000bf06270 */
[----:B------:R-:W-:Y:S02]  /*2390*/  ISETP.GE.AND P1, PT, R164, UR5, PT ;  /* 0x00000005a4007c0c */ /* 0x000fe4000bf26270 */
[----:B------:R-:W-:-:S02]  /*23a0*/  SHF.R.S32.HI R161, RZ, 0x1f, R160 ;  /* 0x0000001fffa17819 */ /* 0x000fc400000114a0 */
[----:B------:R-:W-:Y:S01]  /*23b0*/  LOP3.LUT R0, R4, R0, R5, 0xfe, !PT ;  /* 0x0000000004007212 */ /* 0x000fe200078efe05 */
[-C--:B------:R-:W-:Y:S01]  /*23c0*/  IMAD R4, R9, R92.reuse, RZ ;  /* 0x0000005c09047224 */ /* 0x080fe200078e02ff */
[----:B------:R-:W-:Y:S01]  /*23d0*/  LOP3.LUT R6, R7, 0x2, R6, 0xe2, !PT ;  /* 0x0000000207067812 */ /* 0x000fe200078ee206 */
[C---:B------:R-:W-:Y:S01]  /*23e0*/  IMAD.WIDE.U32 R96, R170.reuse, R92, R160 ;  /* 0x0000005caa607225 */ /* 0x040fe200078e00a0 */
[----:B------:R-:W-:Y:S02]  /*23f0*/  SEL R7, RZ, 0x10, P0 ;  /* 0x00000010ff077807 */ /* 0x000fe40000000000 */
[----:B------:R-:W-:Y:S01]  /*2400*/  SEL R5, RZ, 0x4, P1 ;  /* 0x00000004ff057807 */ /* 0x000fe20000800000 */
[----:B------:R-:W-:Y:S01]  /*2410*/  IMAD R11, R170, R93, R4 ;  /* 0x0000005daa0b7224 */ /* 0x000fe200078e0204 */
[-C--:B-1----:R-:W-:Y:S01]  /*2420*/  ISETP.GE.AND P3, PT, R16, R3.reuse, PT ;  /* 0x000000031000720c */ /* 0x082fe20003f66270 */
[-C--:B------:R-:W-:Y:S01]  /*2430*/  IMAD R9, R9, R86.reuse, RZ ;  /* 0x0000005609097224 */ /* 0x080fe200078e02ff */
[----:B------:R-:W-:Y:S01]  /*2440*/  ISETP.GE.AND P2, PT, R163, R3, PT ;  /* 0x00000003a300720c */ /* 0x000fe20003f46270 */
[----:B------:R-:W-:Y:S01]  /*2450*/  IMAD.IADD R97, R97, 0x1, R11 ;  /* 0x0000000161617824 */ /* 0x000fe200078e020b */
[----:B------:R-:W-:Y:S01]  /*2460*/  LOP3.LUT R6, R6, R5, RZ, 0xfc, !PT ;  /* 0x0000000506067212 */ /* 0x000fe200078efcff */
[----:B------:R-:W-:Y:S01]  /*2470*/  IMAD.IADD R95, R11, 0x1, R95 ;  /* 0x000000010b5f7824 */ /* 0x000fe200078e025f */
[----:B------:R-:W-:Y:S01]  /*2480*/  LOP3.LUT R7, R0, R7, RZ, 0xfc, !PT ;  /* 0x0000000700077212 */ /* 0x000fe200078efcff */
[----:B------:R-:W-:Y:S01]  /*2490*/  IMAD R11, R170, R87, R9 ;  /* 0x00000057aa0b7224 */ /* 0x000fe200078e0209 */
[----:B------:R-:W-:Y:S01]  /*24a0*/  ISETP.GE.AND P1, PT, R164, R3, PT ;  /* 0x00000003a400720c */ /* 0x000fe20003f26270 */
[----:B------:R-:W-:Y:S01]  /*24b0*/  IMAD.WIDE.U32 R90, R170, R86, R160 ;  /* 0x00000056aa5a7225 */ /* 0x000fe200078e00a0 */
[----:B------:R-:W-:-:S02]  /*24c0*/  SEL R5, R3, RZ, P3 ;  /* 0x000000ff03057207 */ /* 0x000fc40001800000 */
[----:B------:R-:W-:Y:S01]  /*24d0*/  SEL R0, R3, RZ, P2 ;  /* 0x000000ff03007207 */ /* 0x000fe20001000000 */
[----:B------:R-:W-:Y:S01]  /*24e0*/  IMAD.IADD R91, R91, 0x1, R11 ;  /* 0x000000015b5b7824 */ /* 0x000fe200078e020b */
[----:B------:R-:W-:Y:S01]  /*24f0*/  SEL R9, R3, RZ, P1 ;  /* 0x000000ff03097207 */ /* 0x000fe20000800000 */
[----:B------:R-:W-:Y:S01]  /*2500*/  IMAD.IADD R89, R11, 0x1, R89 ;  /* 0x000000010b597824 */ /* 0x000fe200078e0259 */
[----:B------:R-:W-:Y:S01]  /*2510*/  IADD3 R5, R16, R5, RZ ;  /* 0x0000000510057210 */ /* 0x000fe20007ffe0ff */
[----:B------:R-:W-:Y:S01]  /*2520*/  IMAD.IADD R8, R163, 0x1, R0 ;  /* 0x00000001a3087824 */ /* 0x000fe200078e0200 */
[----:B------:R-:W-:Y:S01]  /*2530*/  SHF.R.U32.HI R21, RZ, 0x3, R177 ;  /* 0x00000003ff157819 */ /* 0x000fe200000116b1 */
[----:B------:R-:W-:Y:S01]  /*2540*/  IMAD.IADD R11, R164, 0x1, R9 ;  /* 0x00000001a40b7824 */ /* 0x000fe200078e0209 */
[----:B------:R-:W-:Y:S01]  /*2550*/  SHF.R.S32.HI R0, RZ, 0x1f, R5 ;  /* 0x0000001fff007819 */ /* 0x000fe20000011405 */
[----:B------:R-:W-:Y:S01]  /*2560*/  IMAD.SHL.U32 R124, R3, 0x2, RZ ;  /* 0x00000002037c7824 */ /* 0x000fe200078e00ff */
[----:B------:R-:W-:Y:S01]  /*2570*/  SHF.R.S32.HI R9, RZ, 0x1f, R8 ;  /* 0x0000001fff097819 */ /* 0x000fe20000011408 */
[----:B-----5:R-:W-:Y:S01]  /*2580*/  IMAD.WIDE.U32 R90, R140, R86, R90 ;  /* 0x000000568c5a7225 */ /* 0x020fe200078e005a */
[----:B------:R-:W-:-:S02]  /*2590*/  LEA.HI R4, R0, R5, RZ, 0x3 ;  /* 0x0000000500047211 */ /* 0x000fc400078f18ff */
[----:B------:R-:W-:Y:S01]  /*25a0*/  LEA.HI R0, R0, R5, RZ, 0x6 ;  /* 0x0000000500007211 */ /* 0x000fe200078f30ff */
[C---:B------:R-:W-:Y:S01]  /*25b0*/  IMAD.WIDE.U32 R88, R140.reuse, R86, R88 ;  /* 0x000000568c587225 */ /* 0x040fe200078e0058 */
[C---:B------:R-:W-:Y:S02]  /*25c0*/  LEA.HI R5, R9.reuse, R8, RZ, 0x6 ;  /* 0x0000000809057211 */ /* 0x040fe400078f30ff */
[----:B------:R-:W-:Y:S01]  /*25d0*/  SHF.R.S32.HI R14, RZ, 0x1f, R11 ;  /* 0x0000001fff0e7819 */ /* 0x000fe2000001140b */
[C---:B------:R-:W-:Y:S01]  /*25e0*/  IMAD.WIDE.U32 R96, R140.reuse, R92, R96 ;  /* 0x0000005c8c607225 */ /* 0x040fe200078e0060 */
[----:B------:R-:W-:Y:S02]  /*25f0*/  LEA.HI R12, R9, R8, RZ, 0x3 ;  /* 0x00000008090c7211 */ /* 0x000fe400078f18ff */
[----:B------:R-:W-:Y:S01]  /*2600*/  SHF.R.S32.HI R0, RZ, 0x6, R0 ;  /* 0x00000006ff007819 */ /* 0x000fe20000011400 */
[----:B------:R-:W-:Y:S01]  /*2610*/  IMAD.WIDE.U32 R94, R140, R92, R94 ;  /* 0x0000005c8c5e7225 */ /* 0x000fe200078e005e */
[----:B------:R-:W-:-:S02]  /*2620*/  SHF.R.S32.HI R8, RZ, 0x6, R5 ;  /* 0x00000006ff087819 */ /* 0x000fc40000011405 */
[----:B------:R-:W-:Y:S01]  /*2630*/  LOP3.LUT R5, R181, 0x38, R4, 0xf8, !PT ;  /* 0x00000038b5057812 */ /* 0x000fe200078ef804 */
[--C-:B------:R-:W-:Y:S01]  /*2640*/  IMAD R139, R0, 0x1800, R183.reuse ;  /* 0x00001800008b7824 */ /* 0x100fe200078e02b7 */
[-C--:B------:R-:W-:Y:S01]  /*2650*/  LEA.HI R20, R14, R11.reuse, RZ, 0x3 ;  /* 0x0000000b0e147211 */ /* 0x080fe200078f18ff */
[----:B------:R-:W-:Y:S01]  /*2660*/  IMAD R137, R0, 0x1800, R184 ;  /* 0x0000180000897824 */ /* 0x000fe200078e02b8 */
[----:B------:R-:W-:Y:S01]  /*2670*/  LOP3.LUT R10, R177, 0x38, R4, 0xf8, !PT ;  /* 0x00000038b10a7812 */ /* 0x000fe200078ef804 */
[----:B------:R-:W-:Y:S01]  /*2680*/  IMAD R138, R8, 0x1800, R183 ;  /* 0x00001800088a7824 */ /* 0x000fe200078e02b7 */
[----:B------:R-:W-:Y:S01]  /*2690*/  LEA.HI R11, R14, R11, RZ, 0x6 ;  /* 0x0000000b0e0b7211 */ /* 0x000fe200078f30ff */
[----:B------:R-:W-:Y:S01]  /*26a0*/  IMAD R134, R8, 0x1800, R184 ;  /* 0x0000180008867824 */ /* 0x000fe200078e02b8 */
[----:B------:R-:W-:Y:S02]  /*26b0*/  LOP3.LUT R9, R181, 0x38, R12, 0xf8, !PT ;  /* 0x00000038b5097812 */ /* 0x000fe400078ef80c */
[----:B------:R-:W-:-:S02]  /*26c0*/  LOP3.LUT R0, R5, R182, RZ, 0x3c, !PT ;  /* 0x000000b605007212 */ /* 0x000fc400078e3cff */
[----:B------:R-:W-:Y:S02]  /*26d0*/  LOP3.LUT R10, R10, R21, RZ, 0x3c, !PT ;  /* 0x000000150a0a7212 */ /* 0x000fe400078e3cff */
[----:B------:R-:W-:Y:S01]  /*26e0*/  SHF.R.S32.HI R11, RZ, 0x6, R11 ;  /* 0x00000006ff0b7819 */ /* 0x000fe2000001140b */
[----:B------:R-:W-:Y:S01]  /*26f0*/  IMAD.IADD R139, R139, 0x1, R0 ;  /* 0x000000018b8b7824 */ /* 0x000fe200078e0200 */
[----:B------:R-:W-:Y:S02]  /*2700*/  LOP3.LUT R5, R181, 0x38, R20, 0xf8, !PT ;  /* 0x00000038b5057812 */ /* 0x000fe400078ef814 */
[----:B------:R-:W-:Y:S01]  /*2710*/  LOP3.LUT R9, R9, R182, RZ, 0x3c, !PT ;  /* 0x000000b609097212 */ /* 0x000fe200078e3cff */
[----:B------:R-:W-:Y:S01]  /*2720*/  IMAD R136, R11, 0x1800, R183 ;  /* 0x000018000b887824 */ /* 0x000fe200078e02b7 */
[----:B------:R-:W-:Y:S01]  /*2730*/  IADD3 R137, R137, R10, RZ ;  /* 0x0000000a89897210 */ /* 0x000fe20007ffe0ff */
[----:B------:R-:W-:Y:S01]  /*2740*/  IMAD R132, R11, 0x1800, R184 ;  /* 0x000018000b847824 */ /* 0x000fe200078e02b8 */
[----:B------:R-:W-:Y:S01]  /*2750*/  SHF.R.S32.HI R13, RZ, 0x1f, R140 ;  /* 0x0000001fff0d7819 */ /* 0x000fe2000001148c */
[----:B------:R-:W-:Y:S01]  /*2760*/  IMAD.IADD R138, R138, 0x1, R9 ;  /* 0x000000018a8a7824 */ /* 0x000fe200078e0209 */
[----:B------:R-:W-:-:S02]  /*2770*/  LOP3.LUT R0, R177, 0x38, R12, 0xf8, !PT ;  /* 0x00000038b1007812 */ /* 0x000fc400078ef80c */
[----:B------:R-:W-:Y:S02]  /*2780*/  LOP3.LUT R10, R177, 0x38, R20, 0xf8, !PT ;  /* 0x00000038b10a7812 */ /* 0x000fe400078ef814 */
[----:B------:R-:W-:Y:S02]  /*2790*/  LOP3.LUT R5, R5, R182, RZ, 0x3c, !PT ;  /* 0x000000b605057212 */ /* 0x000fe400078e3cff */
[-C--:B------:R-:W-:Y:S01]  /*27a0*/  LOP3.LUT R9, R0, R21.reuse, RZ, 0x3c, !PT ;  /* 0x0000001500097212 */ /* 0x080fe200078e3cff */
[----:B------:R-:W-:Y:S01]  /*27b0*/  IMAD R0, R13, R92, RZ ;  /* 0x0000005c0d007224 */ /* 0x000fe200078e02ff */
[----:B------:R-:W-:Y:S01]  /*27c0*/  LOP3.LUT R11, R10, R21, RZ, 0x3c, !PT ;  /* 0x000000150a0b7212 */ /* 0x000fe200078e3cff */
[----:B------:R-:W-:Y:S01]  /*27d0*/  IMAD.IADD R136, R136, 0x1, R5 ;  /* 0x0000000188887824 */ /* 0x000fe200078e0205 */
[----:B------:R-:W-:Y:S01]  /*27e0*/  ISETP.GE.AND P4, PT, R19, UR5, PT ;  /* 0x0000000513007c0c */ /* 0x000fe2000bf86270 */
[----:B------:R-:W-:Y:S01]  /*27f0*/  IMAD R13, R13, R86, RZ ;  /* 0x000000560d0d7224 */ /* 0x000fe200078e02ff */
[----:B------:R-:W-:Y:S01]  /*2800*/  LOP3.LUT R5, R181, 0x18, R16, 0xf8, !PT ;  /* 0x00000018b5057812 */ /* 0x000fe200078ef810 */
[----:B------:R-:W-:Y:S01]  /*2810*/  IMAD.IADD R134, R134, 0x1, R9 ;  /* 0x0000000186867824 */ /* 0x000fe200078e0209 */
[----:B------:R-:W-:Y:S01]  /*2820*/  ISETP.GE.AND P0, PT, R23, UR4, PT ;  /* 0x0000000417007c0c */ /* 0x000fe2000bf06270 */
[----:B------:R-:W-:Y:S01]  /*2830*/  IMAD R9, R87, 0x60, RZ ;  /* 0x0000006057097824 */ /* 0x000fe200078e02ff */
[----:B------:R-:W-:Y:S01]  /*2840*/  IADD3 R132, R132, R11, RZ ;  /* 0x0000000b84847210 */ /* 0x000fe20007ffe0ff */
[C---:B------:R-:W-:Y:S01]  /*2850*/  IMAD R11, R140.reuse, R93, R0 ;  /* 0x0000005d8c0b7224 */ /* 0x040fe200078e0200 */
[----:B------:R-:W-:Y:S01]  /*2860*/  SEL R3, RZ, 0x8, P4 ;  /* 0x00000008ff037807 */ /* 0x000fe20002000000 */
[----:B------:R-:W-:Y:S01]  /*2870*/  IMAD R13, R140, R87, R13 ;  /* 0x000000578c0d7224 */ /* 0x000fe200078e020d */
[----:B------:R-:W-:Y:S01]  /*2880*/  LOP3.LUT P5, RZ, R226, 0x4, RZ, 0xc0, !PT ;  /* 0x00000004e2ff7812 */ /* 0x000fe200078ac0ff */
[----:B------:R-:W-:Y:S01]  /*2890*/  IMAD.IADD R104, R97, 0x1, R11 ;  /* 0x0000000161687824 */ /* 0x000fe200078e020b */
[----:B------:R-:W-:Y:S01]  /*28a0*/  LOP3.LUT R0, R5, R182, RZ, 0x3c, !PT ;  /* 0x000000b605007212 */ /* 0x000fe200078e3cff */
[----:B------:R-:W-:Y:S01]  /*28b0*/  IMAD.IADD R102, R11, 0x1, R95 ;  /* 0x000000010b667824 */ /* 0x000fe200078e025f */
[----:B------:R-:W-:Y:S01]  /*28c0*/  SEL R8, RZ, 0x20, P0 ;  /* 0x00000020ff087807 */ /* 0x000fe20000000000 */
[----:B------:R-:W-:Y:S01]  /*28d0*/  IMAD.IADD R101, R13, 0x1, R89 ;  /* 0x000000010d657824 */ /* 0x000fe200078e0259 */
[C---:B------:R-:W-:Y:S01]  /*28e0*/  SHF.L.U64.HI R107, R86.reuse, 0x6, R87 ;  /* 0x00000006566b7819 */ /* 0x040fe20000010257 */
[----:B------:R-:W-:Y:S01]  /*28f0*/  IMAD.WIDE.U32 R86, R86, 0x60, RZ ;  /* 0x0000006056567825 */ /* 0x000fe200078e00ff */
[----:B------:R-:W-:-:S02]  /*2900*/  LOP3.LUT R10, R6, R3, RZ, 0xfc, !PT ;  /* 0x00000003060a7212 */ /* 0x000fc400078efcff */
[C---:B------:R-:W-:Y:S01]  /*2910*/  SHF.L.U64.HI R105, R92.reuse, 0x6, R93 ;  /* 0x000000065c697819 */ /* 0x040fe2000001025d */
[----:B------:R-:W-:Y:S01]  /*2920*/  IMAD.WIDE.U32 R92, R92, 0x60, RZ ;  /* 0x000000605c5c7825 */ /* 0x000fe200078e00ff */
[----:B------:R-:W-:Y:S02]  /*2930*/  SEL R126, R126, 0xffffffe0, !P5 ;  /* 0xffffffe07e7e7807 */ /* 0x000fe40006800000 */
[----:B------:R-:W-:Y:S01]  /*2940*/  LOP3.LUT R3, R6, 0x1, RZ, 0xc0, !PT ;  /* 0x0000000106037812 */ /* 0x000fe200078ec0ff */
[----:B------:R-:W-:Y:S01]  /*2950*/  IMAD.IADD R0, R183, 0x1, R0 ;  /* 0x00000001b7007824 */ /* 0x000fe200078e0200 */
[----:B------:R-:W-:Y:S01]  /*2960*/  SHF.R.S32.HI R115, RZ, 0x3, R4 ;  /* 0x00000003ff737819 */ /* 0x000fe20000011404 */
[----:B------:R-:W-:Y:S01]  /*2970*/  IMAD.IADD R129, R93, 0x1, R129 ;  /* 0x000000015d817824 */ /* 0x000fe200078e0281 */
[----:B------:R-:W-:Y:S01]  /*2980*/  LOP3.LUT R26, R7, R8, RZ, 0xfc, !PT ;  /* 0x00000008071a7212 */ /* 0x000fe200078efcff */
[----:B------:R-:W-:Y:S01]  /*2990*/  IMAD.IADD R131, R126, 0x1, R0 ;  /* 0x000000017e837824 */ /* 0x000fe200078e0200 */
[----:B------:R-:W-:-:S02]  /*29a0*/  LOP3.LUT R4, R4, 0xfffffff8, RZ, 0xc0, !PT ;  /* 0xfffffff804047812 */ /* 0x000fc400078ec0ff */
[----:B------:R-:W-:Y:S02]  /*29b0*/  LOP3.LUT R5, R12, 0xfffffff8, RZ, 0xc0, !PT ;  /* 0xfffffff80c057812 */ /* 0x000fe400078ec0ff */
[----:B------:R-:W-:Y:S02]  /*29c0*/  LOP3.LUT R6, R20, 0xfffffff8, RZ, 0xc0, !PT ;  /* 0xfffffff814067812 */ /* 0x000fe400078ec0ff */
[----:B------:R-:W-:Y:S02]  /*29d0*/  IADD3 R130, R87, R9, RZ ;  /* 0x0000000957827210 */ /* 0x000fe40007ffe0ff */
[----:B------:R-:W-:Y:S02]  /*29e0*/  SHF.R.S32.HI R113, RZ, 0x3, R20 ;  /* 0x00000003ff717819 */ /* 0x000fe40000011414 */
[C---:B------:R-:W-:Y:S02]  /*29f0*/  LOP3.LUT R8, R10.reuse, 0x2, RZ, 0xc0, !PT ;  /* 0x000000020a087812 */ /* 0x040fe400078ec0ff */
[----:B------:R-:W-:-:S02]  /*2a00*/  LOP3.LUT R9, R10, 0x4, RZ, 0xc0, !PT ;  /* 0x000000040a097812 */ /* 0x000fc400078ec0ff */
[C---:B------:R-:W-:Y:S02]  /*2a10*/  LOP3.LUT R20, R26.reuse, 0x2, RZ, 0xc0, !PT ;  /* 0x000000021a147812 */ /* 0x040fe400078ec0ff */
[C---:B------:R-:W-:Y:S02]  /*2a20*/  LOP3.LUT R21, R26.reuse, 0x4, RZ, 0xc0, !PT ;  /* 0x000000041a157812 */ /* 0x040fe400078ec0ff */
[C---:B------:R-:W-:Y:S02]  /*2a30*/  LOP3.LUT R99, R26.reuse, 0x8, RZ, 0xc0, !PT ;  /* 0x000000081a637812 */ /* 0x040fe400078ec0ff */
[----:B------:R-:W-:Y:S02]  /*2a40*/  LOP3.LUT R98, R26, 0x10, RZ, 0xc0, !PT ;  /* 0x000000101a627812 */ /* 0x000fe400078ec0ff */
[----:B------:R-:W-:Y:S02]  /*2a50*/  IADD3 R128, R128, R27, RZ ;  /* 0x0000001b80807210 */ /* 0x000fe40007ffe0ff */
[----:B------:R-:W-:-:S02]  /*2a60*/  LEA R112, R206, R170, 0x6 ;  /* 0x000000aace707211 */ /* 0x000fc400078e30ff */
[----:B0-----:R-:W-:Y:S02]  /*2a70*/  LEA.HI R197, R197, 0x8, RZ, 0x19 ;  /* 0x00000008c5c57811 */ /* 0x001fe400078fc8ff */
[----:B------:R-:W-:Y:S02]  /*2a80*/  IADD3 R103, R91, R13, RZ ;  /* 0x0000000d5b677210 */ /* 0x000fe40007ffe0ff */
[----:B------:R-:W-:Y:S02]  /*2a90*/  SHF.R.S32.HI R114, RZ, 0x3, R12 ;  /* 0x00000003ff727819 */ /* 0x000fe4000001140c */
[----:B------:R-:W-:Y:S02]  /*2aa0*/  LOP3.LUT R7, R7, 0x1, RZ, 0xc0, !PT ;  /* 0x0000000107077812 */ /* 0x000fe400078ec0ff */
[----:B------:R-:W-:Y:S02]  /*2ab0*/  LOP3.LUT R10, R10, 0x8, RZ, 0xc0, !PT ;  /* 0x000000080a0a7812 */ /* 0x000fe400078ec0ff */
[----:B------:R-:W-:-:S02]  /*2ac0*/  SHF.R.S32.HI R111, RZ, 0x1f, R4 ;  /* 0x0000001fff6f7819 */ /* 0x000fc40000011404 */
[----:B------:R-:W-:Y:S02]  /*2ad0*/  SHF.R.S32.HI R110, RZ, 0x1f, R5 ;  /* 0x0000001fff6e7819 */ /* 0x000fe40000011405 */
[----:B------:R-:W-:Y:S02]  /*2ae0*/  SHF.R.S32.HI R109, RZ, 0x1f, R6 ;  /* 0x0000001fff6d7819 */ /* 0x000fe40000011406 */
[----:B------:R-:W-:Y:S02]  /*2af0*/  LOP3.LUT R26, R26, 0x20, RZ, 0xc0, !PT ;  /* 0x000000201a1a7812 */ /* 0x000fe400078ec0ff */
[----:B---3--:R-:W-:-:S07]  /*2b00*/  SHF.R.S32.HI R127, RZ, 0x1f, R100 ;  /* 0x0000001fff7f7819 */ /* 0x008fce0000011464 */
.L_x_2769:
[----:B0-----:R-:W0:Y:S01]  /*2b10*/  LDC R80, c[0x0][0x430] ;  /* 0x00010c00ff507b82 */ /* 0x001e220000000800 */
[----:B------:R-:W-:Y:S01]  /*2b20*/  VIADD R24, R24, 0xffffffff ;  /* 0xffffffff18187836 */ /* 0x000fe20000000000 */
[----:B------:R-:W-:-:S03]  /*2b30*/  MOV R27, RZ ;  /* 0x000000ff001b7202 */ /* 0x000fc60000000f00 */
[----:B------:R-:W-:-:S03]  /*2b40*/  IMAD R12, R24, 0x60, R112 ;  /* 0x00000060180c7824 */ /* 0x000fc600078e0270 */
[----:B-1----:R-:W1:Y:S02]  /*2b50*/  LDC R123, c[0x0][0x3f4] ;  /* 0x0000fd00ff7b7b82 */ /* 0x002e640000000800 */
[----:B------:R-:W-:Y:S02]  /*2b60*/  ISETP.GE.AND P0, PT, R12, R25, PT ;  /* 0x000000190c00720c */ /* 0x000fe40003f06270 */
[----:B------:R-:W-:Y:S02]  /*2b70*/  IADD3 R32, R128, R12, RZ ;  /* 0x0000000c80207210 */ /* 0x000fe40007ffe0ff */
[----:B------:R-:W-:-:S03]  /*2b80*/  ISETP.GT.OR P0, PT, R112, 0x5f, P0 ;  /* 0x0000005f7000780c */ /* 0x000fc60000704670 */
[----:B------:R-:W-:Y:S01]  /*2b90*/  IMAD.MOV.U32 R28, RZ, RZ, R32 ;  /* 0x000000ffff1c7224 */ /* 0x000fe200078e0020 */
[----:B0-----:R-:W-:-:S09]  /*2ba0*/  ISETP.NE.AND P4, PT, R80, 0x1, PT ;  /* 0x000000015000780c */ /* 0x001fd20003f85270 */
        /* <DEDUP_REMOVED lines=15> */
[----:B------:R-:W-:Y:S01]  /*2ca0*/  IMAD.MOV R11, RZ, RZ, -R28 ;  /* 0x000000ffff0b7224 */ /* 0x000fe200078e0a1c */
[----:B------:R-:W-:Y:S01]  /*2cb0*/  ISETP.GT.AND P4, PT, R24, R125, PT ;  /* 0x0000007d1800720c */ /* 0x000fe20003f84270 */
[C---:B------:R-:W-:Y:S01]  /*2cc0*/  IMAD R28, R18.reuse, 0x4800, R131 ;  /* 0x00004800121c7824 */ /* 0x040fe200078e0283 */
[----:B------:R-:W-:Y:S05]  /*2cd0*/  YIELD ;  /* 0x0000000000007946 */ /* 0x000fea0003800000 */
[----:B------:R-:W-:Y:S01]  /*2ce0*/  IMAD R14, R18, 0x4800, R0 ;  /* 0x00004800120e7824 */ /* 0x000fe200078e0200 */
[----:B------:R-:W-:Y:S01]  /*2cf0*/  BSSY B0, `(.L_x_2664) ;  /* 0x00007a8000007945 */ /* 0x000fe20003800000 */
[----:B------:R-:W-:Y:S01]  /*2d00*/  IMAD R80, R80, R11, R32 ;  /* 0x0000000b50507224 */ /* 0x000fe200078e0220 */
[----:B------:R-:W-:Y:S01]  /*2d10*/  P2R R122, PR, RZ, 0x10 ;  /* 0x00000010ff7a7803 */ /* 0x000fe20000000000 */
[----:B------:R-:W-:Y:S01]  /*2d20*/  IMAD R29, R14, 0x2, R121 ;  /* 0x000000020e1d7824 */ /* 0x000fe200078e0279 */
[----:B------:R-:W-:Y:S01]  /*2d30*/  LEA R28, R28, R121, 0x1 ;  /* 0x000000791c1c7211 */ /* 0x000fe200078e08ff */
        /* <DEDUP_REMOVED lines=55> */
[----:B------:R-:W-:Y:S02]  /*30b0*/  LEA R32, P5, R33, UR4, 0x1 ;  /* 0x0000000421207c11 */ /* 0x000fe4000f8a08ff */
[----:B------:R-:W-:Y:S02]  /*30c0*/  CS2R R70, SRZ ;  /* 0x0000000000467805 */ /* 0x000fe4000001ff00 */
[----:B------:R-:W-:-:S02]  /*30d0*/  IADD3.X R36, R78, R103, RZ, P0, !PT ;  /* 0x000000674e247210 */ /* 0x000fc400007fe4ff */
[----:B------:R-:W-:Y:S02]  /*30e0*/  CS2R R76, SRZ ;  /* 0x00000000004c7805 */ /* 0x000fe4000001ff00 */
[----:B------:R-:W-:Y:S02]  /*30f0*/  LEA.HI.X R33, R33, UR5, R34, 0x1, P5 ;  /* 0x0000000521217c11 */ /* 0x000fe4000a8f0c22 */
[----:B------:R-:W-:Y:S02]  /*3100*/  CS2R R72, SRZ ;  /* 0x0000000000487805 */ /* 0x000fe4000001ff00 */
[C---:B------:R-:W-:Y:S02]  /*3110*/  LEA R34, P5, R35.reuse, UR6, 0x1 ;  /* 0x0000000623227c11 */ /* 0x040fe4000f8a08ff */
[----:B------:R-:W-:Y:S02]  /*3120*/  ISETP.GE.AND P0, PT, R160, R123, PT ;  /* 0x0000007ba000720c */ /* 0x000fe40003f06270 */
[----:B------:R-:W-:-:S02]  /*3130*/  LEA.HI.X R35, R35, UR7, R36, 0x1, P5 ;  /* 0x0000000723237c11 */ /* 0x000fc4000a8f0c24 */
[----:B------:R-:W-:Y:S02]  /*3140*/  ISETP.GE.AND P5, PT, R175, R123, PT ;  /* 0x0000007baf00720c */ /* 0x000fe40003fa6270 */
[----:B------:R-:W-:-:S07]  /*3150*/  CS2R R66, SRZ ;  /* 0x0000000000427805 */ /* 0x000fce000001ff00 */
[----:B------:R0:W5:Y:S04]  /*3160*/  @!P0 LDG.E.64 R74, desc[UR60][R32.64] ;  /* 0x0000003c204a8981 */ /* 0x000168000c1e1b00 */
[----:B------:R0:W5:Y:S01]  /*3170*/  @!P0 LDG.E.64 R76, desc[UR60][R34.64] ;  /* 0x0000003c224c8981 */ /* 0x000162000c1e1b00 */
[----:B------:R-:W-:-:S03]  /*3180*/  ISETP.GE.AND P0, PT, R173, R123, PT ;  /* 0x0000007bad00720c */ /* 0x000fc60003f06270 */
[----:B------:R0:W5:Y:S04]  /*3190*/  @!P5 LDG.E.64 R70, desc[UR60][R32.64+0x20] ;  /* 0x0000203c2046d981 */ /* 0x000168000c1e1b00 */
[----:B------:R0:W5:Y:S01]  /*31a0*/  @!P5 LDG.E.64 R72, desc[UR60][R34.64+0x20] ;  /* 0x0000203c2248d981 */ /* 0x000162000c1e1b00 */
[-C--:B------:R-:W-:Y:S02]  /*31b0*/  ISETP.GE.AND P5, PT, R174, R123.reuse, PT ;  /* 0x0000007bae00720c */ /* 0x080fe40003fa6270 */
[----:B------:R-:W-:Y:S02]  /*31c0*/  CS2R R68, SRZ ;  /* 0x0000000000447805 */ /* 0x000fe4000001ff00 */
[----:B------:R-:W-:Y:S02]  /*31d0*/  CS2R R62, SRZ ;  /* 0x00000000003e7805 */ /* 0x000fe4000001ff00 */
        /* <DEDUP_REMOVED lines=15> */
.L_x_2668:
[----:B------:R-:W-:Y:S05]  /*32d0*/  BSYNC B1 ;  /* 0x0000000000017941 */ /* 0x000fea0003800000 */
.L_x_2667:
        /* <DEDUP_REMOVED lines=55> */
.L_x_2670:
[----:B------:R-:W-:Y:S05]  /*3650*/  BSYNC B1 ;  /* 0x0000000000017941 */ /* 0x000fea0003800000 */
.L_x_2669:
[----:B------:R-:W2:Y:S01]  /*3660*/  LDL R11, [R1+0x30] ;  /* 0x00003000010b7983 */ /* 0x000ea20000100800 */
[----:B0----5:R-:W-:Y:S02]  /*3670*/  IMAD.MOV.U32 R12, RZ, RZ, R54 ;  /* 0x000000ffff0c7224 */ /* 0x021fe400078e0036 */
[----:B------:R-:W-:Y:S02]  /*3680*/  IMAD.MOV.U32 R14, RZ, RZ, R58 ;  /* 0x000000ffff0e7224 */ /* 0x000fe400078e003a */
[----:B------:R-:W-:-:S05]  /*3690*/  IMAD.MOV.U32 R13, RZ, RZ, R59 ;  /* 0x000000ffff0d7224 */ /* 0x000fca00078e003b */
[----:B------:R-:W-:Y:S01]  /*36a0*/  PRMT R153, R13, 0x5410, R14 ;  /* 0x000054100d997816 */ /* 0x000fe2000000000e */
[----:B------:R-:W-:Y:S02]  /*36b0*/  IMAD.MOV.U32 R13, RZ, RZ, R70 ;  /* 0x000000ffff0d7224 */ /* 0x000fe400078e0046 */
[----:B------:R-:W-:-:S05]  /*36c0*/  IMAD.MOV.U32 R14, RZ, RZ, R71 ;  /* 0x000000ffff0e7224 */ /* 0x000fca00078e0047 */
[----:B------:R-:W-:Y:S02]  /*36d0*/  PRMT R158, R13, 0x5410, R14 ;  /* 0x000054100d9e7816 */ /* 0x000fe4000000000e */
[----:B--2---:R-:W-:Y:S02]  /*36e0*/  R2UR UR4, R11 ;  /* 0x000000000b0472ca */ /* 0x004fe400000e0000 */
[----:B------:R-:W-:-:S04]  /*36f0*/  MOV R11, R55 ;  /* 0x00000037000b7202 */ /* 0x000fc80000000f00 */
[----:B------:R-:W-:Y:S01]  /*3700*/  PRMT R151, R12, 0x5410, R11 ;  /* 0x000054100c977816 */ /* 0x000fe2000000000b */
[----:B------:R-:W-:Y:S01]  /*3710*/  IMAD.MOV.U32 R11, RZ, RZ, R63 ;  /* 0x000000ffff0b7224 */ /* 0x000fe200078e003f */
[----:B------:R-:W-:-:S04]  /*3720*/  MOV R12, R62 ;  /* 0x0000003e000c7202 */ /* 0x000fc80000000f00 */
[----:B------:R-:W-:Y:S01]  /*3730*/  PRMT R155, R11, 0x7610, R155 ;  /* 0x000076100b9b7816 */ /* 0x000fe2000000009b */
[----:B------:R-:W-:Y:S01]  /*3740*/  IMAD.MOV.U32 R11, RZ, RZ, R66 ;  /* 0x000000ffff0b7224 */ /* 0x000fe200078e0042 */
[----:B------:R-:W-:Y:S01]  /*3750*/  PRMT R156, R12, 0x7610, R156 ;  /* 0x000076100c9c7816 */ /* 0x000fe2000000009c */
[----:B------:R-:W-:Y:S01]  /*3760*/  UISETP.NE.AND UP0, UPT, UR4, 0x3, UPT ;  /* 0x000000030400788c */ /* 0x000fe2000bf05270 */
[----:B------:R-:W-:-:S04]  /*3770*/  MOV R12, R67 ;  /* 0x00000043000c7202 */ /* 0x000fc80000000f00 */
[----:B------:R-:W-:Y:S01]  /*3780*/  PRMT R157, R12, 0x5410, R11 ;  /* 0x000054100c9d7816 */ /* 0x000fe2000000000b */
[----:B------:R-:W-:Y:S01]  /*3790*/  IMAD.MOV.U32 R12, RZ, RZ, R75 ;  /* 0x000000ffff0c7224 */ /* 0x000fe200078e004b */
[----:B------:R-:W-:Y:S02]  /*37a0*/  MOV R11, R74 ;  /* 0x0000004a000b7202 */ /* 0x000fe40000000f00 */
[----:B------:R-:W-:Y:S02]  /*37b0*/  PLOP3.LUT P0, PT, PT, PT, UP0, 0x80, 0x0 ;  /* 0x000000000000781c */ /* 0x000fe40003f0f008 */
        /* <DEDUP_REMOVED lines=11> */
[----:B------:R-:W-:Y:S02]  /*3870*/  PRMT R156, R156, 0x5410, R12 ;  /* 0x000054109c9c7816 */ /* 0x000fe4000000000c */
        /* <DEDUP_REMOVED lines=49> */
.L_x_2671:
[----:B------:R-:W-:Y:S01]  /*3b90*/  IMAD R84, R18, 0x8, R2 ;  /* 0x0000000812547824 */ /* 0x000fe200078e0202 */
[----:B------:R-:W-:Y:S01]  /*3ba0*/  SHF.L.U32 R85, R171, 0x1f, RZ ;  /* 0x0000001fab557819 */ /* 0x000fe200000006ff */
[----:B------:R-:W-:Y:S03]  /*3bb0*/  BSSY B1, `(.L_x_2672) ;  /* 0x0000003000017945 */ /* 0x000fe60003800000 */
[----:B------:R-:W0:Y:S02]  /*3bc0*/  SYNCS.PHASECHK.TRANS64.TRYWAIT P6, [R84+URZ+0x2a890], R85 ;  /* 0x02a89055540075a7 */ /* 0x000e2400080c017f */
[----:B0-----:R-:W-:Y:S05]  /*3bd0*/  @!P6 BRA `(.L_x_2673) ;  /* 0x0000021c002ce947 */ /* 0x001fea0003800000 */
.L_x_3023:
[----:B------:R-:W-:Y:S05]  /*3be0*/  BSYNC B1 ;  /* 0x0000000000017941 */ /* 0x000fea0003800000 */
.L_x_2672:
[----:B------:R-:W-:-:S03]  /*3bf0*/  UMOV UR4, 0xffffffff ;  /* 0xffffffff00047882 */ /* 0x000fc60000000000 */
[----:B------:R-:W-:Y:S05]  /*3c00*/  BRA.DIV UR4, `(.L_x_2674) ;  /* 0x0000021e04347947 */ /* 0x000fea000b800000 */
[----:B------:R1:W2:Y:S04]  /*3c10*/  SHFL.IDX PT, R78, R118, RZ, 0x1c1f ;  /* 0x001c1fff764e7589 */ /* 0x0002a800000e0000 */
[----:B------:R1:W3:Y:S02]  /*3c20*/  SHFL.IDX PT, R11, R119, RZ, 0x1c1f ;  /* 0x001c1fff770b7589 */ /* 0x0002e400000e0000 */
.L_x_3027:
        /* <DEDUP_REMOVED lines=10> */
[----:B------:R-:W-:Y:S02]  /*3cd0*/  SHF.R.U32.HI R74, RZ, 0x10, R75 ;  /* 0x00000010ff4a7819 */ /* 0x000fe4000001164b */
[--C-:B------:R-:W-:Y:S01]  /*3ce0*/  SHF.R.U64 R145, R76, 0x10, R77.reuse ;  /* 0x000000104c917819 */ /* 0x100fe2000000124d */
[----:B------:R-:W-:Y:S01]  /*3cf0*/  HADD2.F32 R144, -RZ, R144.H0_H0 ;  /* 0x20000090ff907230 */ /* 0x000fe20000004100 */
[----:B0-----:R-:W-:Y:S02]  /*3d00*/  MOV R75, R13 ;  /* 0x0000000d004b7202 */ /* 0x001fe40000000f00 */
[----:B------:R-:W-:Y:S01]  /*3d10*/  SHF.R.U32.HI R76, RZ, 0x10, R77 ;  /* 0x00000010ff4c7819 */ /* 0x000fe2000001164d */
[----:B------:R-:W-:Y:S02]  /*3d20*/  HADD2.F32 R13, -RZ, R145.H0_H0 ;  /* 0x20000091ff0d7230 */ /* 0x000fe40000004100 */
[----:B------:R-:W-:-:S02]  /*3d30*/  HADD2.F32 R77, -RZ, R75.H1_H1 ;  /* 0x3000004bff4d7230 */ /* 0x000fc40000004100 */
        /* <DEDUP_REMOVED lines=35> */
.L_x_2680:
[----:B------:R-:W-:Y:S05]  /*3f70*/  BSYNC B3 ;  /* 0x0000000000037941 */ /* 0x000fea0003800000 */
.L_x_2679:
[----:B---3--:R-:W-:-:S04]  /*3f80*/  LEA R74, P4, R16, R11, 0x1 ;  /* 0x0000000b104a7211 */ /* 0x008fc800078808ff */
[----:B--2---:R-:W-:-:S05]  /*3f90*/  LEA.HI.X R75, R16, R78, R17, 0x1, P4 ;  /* 0x0000004e104b7211 */ /* 0x004fca00020f0c11 */
[----:B0-----:R4:W-:Y:S04]  /*3fa0*/  ST.E.128 desc[UR60][R74.64], R12 ;  /* 0x0000000c4a007985 */ /* 0x0019e8000c101d3c */
.L_x_2678:
[----:B------:R-:W-:Y:S05]  /*3fb0*/  BSYNC B2 ;  /* 0x0000000000027941 */ /* 0x000fea0003800000 */
.L_x_2677:
        /* <DEDUP_REMOVED lines=50> */
.L_x_2684:
[----:B------:R-:W-:Y:S05]  /*42e0*/  BSYNC B3 ;  /* 0x0000000000037941 */ /* 0x000fea0003800000 */
.L_x_2683:
[----:B------:R-:W-:Y:S01]  /*42f0*/  SHF.L.U32 R72, R166, 0x3, RZ ;  /* 0x00000003a6487819 */ /* 0x000fe200000006ff */
[----:B---3--:R-:W-:Y:S02]  /*4300*/  IMAD.MOV.U32 R70, RZ, RZ, R11 ;  /* 0x000000ffff467224 */ /* 0x008fe400078e000b */
[----:B--2---:R-:W-:Y:S02]  /*4310*/  IMAD.MOV.U32 R71, RZ, RZ, R78 ;  /* 0x000000ffff477224 */ /* 0x004fe400078e004e */
[----:B------:R-:W-:-:S05]  /*4320*/  IMAD.WIDE R70, R72, 0x2, R70 ;  /* 0x0000000248467825 */ /* 0x000fca00078e0246 */
[----:B0-----:R0:W-:Y:S02]  /*4330*/  ST.E.128 desc[UR60][R70.64], R12 ;  /* 0x0000000c46007985 */ /* 0x0011e4000c101d3c */
.L_x_2682:
[----:B------:R-:W-:Y:S05]  /*4340*/  BSYNC B2 ;  /* 0x0000000000027941 */ /* 0x000fea0003800000 */
.L_x_2681:
        /* <DEDUP_REMOVED lines=8> */
[----:B------:R-:W-:Y:S02]  /*43d0*/  SHF.R.U32.HI R66, RZ, 0x10, R67 ;  /* 0x00000010ff427819 */ /* 0x000fe40000011643 */
[--C-:B------:R-:W-:Y:S01]  /*43e0*/  SHF.R.U64 R71, R68, 0x10, R69.reuse ;  /* 0x0000001044477819 */ /* 0x100fe20000001245 */
[----:B------:R-:W-:Y:S01]  /*43f0*/  HADD2.F32 R70, -RZ, R70.H0_H0 ;  /* 0x20000046ff467230 */ /* 0x000fe20000004100 */
[----:B----4-:R-:W-:Y:S02]  /*4400*/  MOV R67, R13 ;  /* 0x0000000d00437202 */ /* 0x010fe40000000f00 */
        /* <DEDUP_REMOVED lines=38> */
.L_x_2688:
[----:B------:R-:W-:Y:S05]  /*4670*/  BSYNC B3 ;  /* 0x0000000000037941 */ /* 0x000fea0003800000 */
.L_x_2687:
[----:B------:R-:W-:Y:S01]  /*4680*/  SHF.L.U32 R68, R167, 0x3, RZ ;  /* 0x00000003a7447819 */ /* 0x000fe200000006ff */
[----:B---3--:R-:W-:Y:S02]  /*4690*/  IMAD.MOV.U32 R66, RZ, RZ, R11 ;  /* 0x000000ffff427224 */ /* 0x008fe400078e000b */
[----:B--2---:R-:W-:Y:S02]  /*46a0*/  IMAD.MOV.U32 R67, RZ, RZ, R78 ;  /* 0x000000ffff437224 */ /* 0x004fe400078e004e */
[----:B------:R-:W-:-:S05]  /*46b0*/  IMAD.WIDE R66, R68, 0x2, R66 ;  /* 0x0000000244427825 */ /* 0x000fca00078e0242 */
[----:B----4-:R0:W-:Y:S02]  /*46c0*/  ST.E.128 desc[UR60][R66.64], R12 ;  /* 0x0000000c42007985 */ /* 0x0101e4000c101d3c */
.L_x_2686:
[----:B------:R-:W-:Y:S05]  /*46d0*/  BSYNC B2 ;  /* 0x0000000000027941 */ /* 0x000fea0003800000 */
.L_x_2685:
        /* <DEDUP_REMOVED lines=50> */
.L_x_2692:
[----:B------:R-:W-:Y:S05]  /*4a00*/  BSYNC B3 ;  /* 0x0000000000037941 */ /* 0x000fea0003800000 */
.L_x_2691:
[----:B---3--:R-:W-:-:S04]  /*4a10*/  LEA R62, P4, R19, R11, 0x1 ;  /* 0x0000000b133e7211 */ /* 0x008fc800078808ff */
[----:B--2---:R-:W-:-:S05]  /*4a20*/  LEA.HI.X R63, R19, R78, R169, 0x1, P4 ;  /* 0x0000004e133f7211 */ /* 0x004fca00020f0ca9 */
[----:B----4-:R0:W-:Y:S04]  /*4a30*/  ST.E.128 desc[UR60][R62.64], R12 ;  /* 0x0000000c3e007985 */ /* 0x0101e8000c101d3c */
.L_x_2690:
[----:B------:R-:W-:Y:S05]  /*4a40*/  BSYNC B2 ;  /* 0x0000000000027941 */ /* 0x000fea0003800000 */
.L_x_2689:
        /* <DEDUP_REMOVED lines=9> */
[----:B----4-:R-:W-:Y:S01]  /*4ae0*/  MOV R61, R13 ;  /* 0x0000000d003d7202 */ /* 0x010fe20000000f00 */
[----:B------:R-:W-:Y:S01]  /*4af0*/  HADD2.F32 R62, -RZ, R62.H0_H0 ;  /* 0x2000003eff3e7230 */ /* 0x000fe20000004100 */
[--C-:B------:R-:W-:Y:S01]  /*4b00*/  SHF.R.U64 R58, R58, 0x10, R59.reuse ;  /* 0x000000103a3a7819 */ /* 0x100fe2000000123b */
[----:B------:R-:W-:Y:S01]  /*4b10*/  HADD2.F32 R60, -RZ, R60.H0_H0 ;  /* 0x2000003cff3c7230 */ /* 0x000fe20000004100 */
[----:B------:R-:W-:Y:S01]  /*4b20*/  SHF.R.U32.HI R59, RZ, 0x10, R59 ;  /* 0x00000010ff3b7819 */ /* 0x000fe2000001163b */
[--C-:B------:R-:W-:Y:S02]  /*4b30*/  HADD2.F32 R13, -RZ, R61.reuse.H1_H1 ;  /* 0x3000003dff0d7230 */ /* 0x100fe40000004100 */
[----:B------:R-:W-:-:S02]  /*4b40*/  HADD2.F32 R61, -RZ, R61.H0_H0 ;  /* 0x2000003dff3d7230 */ /* 0x000fc40000004100 */
[----:B------:R-:W-:Y:S02]  /*4b50*/  HADD2.F32 R58, -RZ, R58.H0_H0 ;  /* 0x2000003aff3a7230 */ /* 0x000fe40000004100 */
[-C--:B------:R-:W-:Y:S01]  /*4b60*/  FMUL.FTZ R63, R13, R62.reuse ;  /* 0x0000003e0d3f7220 */ /* 0x080fe20000410000 */
[----:B------:R-:W-:Y:S02]  /*4b70*/  HADD2.F32 R59, -RZ, R59.H0_H0 ;  /* 0x2000003bff3b7230 */ /* 0x000fe40000004100 */
[C---:B------:R-:W-:Y:S01]  /*4b80*/  FMUL.FTZ R62, R61.reuse, R62 ;  /* 0x0000003e3d3e7220 */ /* 0x040fe20000410000 */
[----:B------:R-:W-:-:S03]  /*4b90*/  FFMA.FTZ R63, R61, R58, -R63 ;  /* 0x0000003a3d3f7223 */ /* 0x000fc6000001083f */
[----:B------:R-:W-:Y:S01]  /*4ba0*/  FFMA.FTZ R62, R13, R58, R62 ;  /* 0x0000003a0d3e7223 */ /* 0x000fe2000001003e */
[--C-:B------:R-:W-:Y:S02]  /*4bb0*/  HADD2.F32 R13, -RZ, R15.reuse.H1_H1 ;  /* 0x3000000fff0d7230 */ /* 0x100fe40000004100 */
[----:B------:R-:W-:Y:S02]  /*4bc0*/  HADD2.F32 R15, -RZ, R15.H0_H0 ;  /* 0x2000000fff0f7230 */ /* 0x000fe40000004100 */
[----:B------:R-:W-:Y:S01]  /*4bd0*/  F2FP.F16.F32.PACK_AB R62, R62, R63 ;  /* 0x0000003f3e3e723e */ /* 0x000fe200000000ff */
[-C--:B------:R-:W-:Y:S02]  /*4be0*/  FMUL.FTZ R58, R13, R60.reuse ;  /* 0x0000003c0d3a7220 */ /* 0x080fe40000410000 */
[C---:B------:R-:W-:Y:S02]  /*4bf0*/  FMUL.FTZ R60, R15.reuse, R60 ;  /* 0x0000003c0f3c7220 */ /* 0x040fe40000410000 */
[----:B------:R-:W-:Y:S01]  /*4c00*/  FFMA.FTZ R58, R15, R59, -R58 ;  /* 0x0000003b0f3a7223 */ /* 0x000fe2000001083a */
[----:B------:R-:W-:-:S02]  /*4c10*/  HADD2.F32 R15, -RZ, R154.H1_H1 ;  /* 0x3000009aff0f7230 */ /* 0x000fc40000004100 */
[----:B------:R-:W-:Y:S01]  /*4c20*/  FFMA.FTZ R60, R13, R59, R60 ;  /* 0x0000003b0d3c7223 */ /* 0x000fe2000001003c */
[--C-:B------:R-:W-:Y:S02]  /*4c30*/  HADD2.F32 R13, -RZ, R12.reuse.H0_H0 ;  /* 0x2000000cff0d7230 */ /* 0x100fe40000004100 */
[----:B------:R-:W-:Y:S02]  /*4c40*/  HADD2.F32 R12, -RZ, R12.H1_H1 ;  /* 0x3000000cff0c7230 */ /* 0x000fe40000004100 */
[--C-:B------:R-:W-:Y:S01]  /*4c50*/  HADD2.F32 R59, -RZ, R153.reuse.H1_H1 ;  /* 0x30000099ff3b7230 */ /* 0x100fe20000004100 */
[----:B------:R-:W-:Y:S01]  /*4c60*/  F2FP.F16.F32.PACK_AB R58, R60, R58 ;  /* 0x0000003a3c3a723e */ /* 0x000fe200000000ff */
[----:B------:R-:W-:Y:S02]  /*4c70*/  HADD2.F32 R154, -RZ, R154.H0_H0 ;  /* 0x2000009aff9a7230 */ /* 0x000fe40000004100 */
[-C--:B------:R-:W-:Y:S01]  /*4c80*/  FMUL.FTZ R61, R12, R15.reuse ;  /* 0x0000000f0c3d7220 */ /* 0x080fe20000410000 */
[----:B------:R-:W-:Y:S01]  /*4c90*/  FMUL.FTZ R15, R13, R15 ;  /* 0x0000000f0d0f7220 */ /* 0x000fe20000410000 */
[----:B------:R-:W-:-:S02]  /*4ca0*/  HADD2.F32 R153, -RZ, R153.H0_H0 ;  /* 0x20000099ff997230 */ /* 0x000fc40000004100 */
        /* <DEDUP_REMOVED lines=11> */
[----:B------:R-:W-:Y:S01]  /*4d60*/  F2FP.F16.F32.PACK_AB R154, R154, R13 ;  /* 0x0000000d9a9a723e */ /* 0x000fe200000000ff */
[----:B------:R-:W-:-:S03]  /*4d70*/  IMAD.MOV.U32 R13, RZ, RZ, R62 ;  /* 0x000000ffff0d7224 */ /* 0x000fc600078e003e */
[----:B------:R-:W-:-:S07]  /*4d80*/  MOV R14, R154 ;  /* 0x0000009a000e7202 */ /* 0x000fce0000000f00 */
.L_x_2696:
[----:B------:R-:W-:Y:S05]  /*4d90*/  BSYNC B3 ;  /* 0x0000000000037941 */ /* 0x000fea0003800000 */
.L_x_2695:
[----:B---3--:R-:W-:-:S04]  /*4da0*/  LEA R58, P4, R22, R11, 0x1 ;  /* 0x0000000b163a7211 */ /* 0x008fc800078808ff */
[----:B--2---:R-:W-:-:S05]  /*4db0*/  LEA.HI.X R59, R22, R78, R180, 0x1, P4 ;  /* 0x0000004e163b7211 */ /* 0x004fca00020f0cb4 */
[----:B----4-:R0:W-:Y:S04]  /*4dc0*/  ST.E.128 desc[UR60][R58.64], R12 ;  /* 0x0000000c3a007985 */ /* 0x0101e8000c101d3c */
.L_x_2694:
[----:B------:R-:W-:Y:S05]  /*4dd0*/  BSYNC B2 ;  /* 0x0000000000027941 */ /* 0x000fea0003800000 */
.L_x_2693:
[----:B------:R-:W-:-:S13]  /*4de0*/  ISETP.NE.AND P4, PT, R26, RZ, PT ;  /* 0x000000ff1a00720c */ /* 0x000fda0003f85270 */
        /* <DEDUP_REMOVED lines=45> */
[----:B------:R-:W-:Y:S02]  /*50c0*/  MOV R12, R15 ;  /* 0x0000000f000c7202 */ /* 0x000fe40000000f00 */
[----:B------:R-:W-:Y:S02]  /*50d0*/  MOV R15, R55 ;  /* 0x00000037000f7202 */ /* 0x000fe40000000f00 */
[----:B------:R-:W-:Y:S01]  /*50e0*/  F2FP.F16.F32.PACK_AB R152, R152, R13 ;  /* 0x0000000d9898723e */ /* 0x000fe200000000ff */
[----:B------:R-:W-:-:S04]  /*50f0*/  IMAD.MOV.U32 R13, RZ, RZ, R58 ;  /* 0x000000ffff0d7224 */ /* 0x000fc800078e003a */
[----:B------:R-:W-:-:S07]  /*5100*/  IMAD.MOV.U32 R14, RZ, RZ, R152 ;  /* 0x000000ffff0e7224 */ /* 0x000fce00078e0098 */
.L_x_2698:
[----:B------:R-:W-:Y:S05]  /*5110*/  BSYNC B2 ;  /* 0x0000000000027941 */ /* 0x000fea0003800000 */
.L_x_2697:
[----:B---3--:R-:W-:-:S04]  /*5120*/  LEA R54, P4, R23, R11, 0x1 ;  /* 0x0000000b17367211 */ /* 0x008fc800078808ff */
[----:B--2---:R-:W-:-:S05]  /*5130*/  LEA.HI.X R55, R23, R78, R179, 0x1, P4 ;  /* 0x0000004e17377211 */ /* 0x004fca00020f0cb3 */
[----:B----4-:R0:W-:Y:S04]  /*5140*/  ST.E.128 desc[UR60][R54.64], R12 ;  /* 0x0000000c36007985 */ /* 0x0101e8000c101d3c */
.L_x_2676:
[----:B------:R-:W-:Y:S05]  /*5150*/  BSYNC B1 ;  /* 0x0000000000017941 */ /* 0x000fea0003800000 */
.L_x_2675:
[----:B------:R-:W-:-:S03]  /*5160*/  UMOV UR4, 0xffffffff ;  /* 0xffffffff00047882 */ /* 0x000fc60000000000 */
[----:B------:R-:W-:Y:S05]  /*5170*/  BRA.DIV UR4, `(.L_x_2699) ;  /* 0x0000020a04247947 */ /* 0x000fea000b800000 */
[----:B-1----:R-:W1:Y:S04]  /*5180*/  SHFL.IDX PT, R118, R118, 0x1, 0x1c1f ;  /* 0x003c1f0076767f89 */ /* 0x002e6800000e0000 */
[----:B------:R-:W0:Y:S02]  /*5190*/  SHFL.IDX PT, R119, R119, 0x1, 0x1c1f ;  /* 0x003c1f0077777f89 */ /* 0x000e2400000e0000 */
.L_x_3031:
        /* <DEDUP_REMOVED lines=23> */
[----:B------:R-:W-:Y:S01]  /*5310*/  IMAD.MOV.U32 R11, RZ, RZ, R15 ;  /* 0x000000ffff0b7224 */ /* 0x000fe200078e000f */
[----:B------:R-:W-:Y:S01]  /*5320*/  MOV R13, R12 ;  /* 0x0000000c000d7202 */ /* 0x000fe20000000f00 */
        /* <DEDUP_REMOVED lines=13> */
[-C--:B------:R-:W-:Y:S01]  /*5400*/  FMUL.FTZ R53, R15, R11.reuse ;  /* 0x0000000b0f357220 */ /* 0x080fe20000410000 */
        /* <DEDUP_REMOVED lines=13> */
[----:B------:R-:W-:Y:S02]  /*54e0*/  IMAD.MOV.U32 R12, RZ, RZ, R11 ;  /* 0x000000ffff0c7224 */ /* 0x000fe400078e000b */
[----:B------:R-:W-:Y:S02]  /*54f0*/  IMAD.MOV.U32 R13, RZ, RZ, R52 ;  /* 0x000000ffff0d7224 */ /* 0x000fe400078e0034 */
[----:B------:R-:W-:-:S04]  /*5500*/  F2FP.F16.F32.PACK_AB R15, R150, R15 ;  /* 0x0000000f960f723e */ /* 0x000fc800000000ff */
[----:B------:R-:W-:Y:S01]  /*5510*/  MOV R14, R15 ;  /* 0x0000000f000e7202 */ /* 0x000fe20000000f00 */
[----:B------:R-:W-:-:S07]  /*5520*/  IMAD.MOV.U32 R15, RZ, RZ, R51 ;  /* 0x000000ffff0f7224 */ /* 0x000fce00078e0033 */
.L_x_2704:
[----:B------:R-:W-:Y:S05]  /*5530*/  BSYNC B2 ;  /* 0x0000000000027941 */ /* 0x000fea0003800000 */
.L_x_2703:
[----:B----4-:R0:W-:Y:S02]  /*5540*/  ST.E.128 desc[UR60][R54.64], R12 ;  /* 0x0000000c36007985 */ /* 0x0101e4000c101d3c */
.L_x_2702:
[----:B------:R-:W-:Y:S05]  /*5550*/  BSYNC B1 ;  /* 0x0000000000017941 */ /* 0x000fea0003800000 */
.L_x_2701:
[----:B------:R-:W-:Y:S01]  /*5560*/  ISETP.NE.AND P4, PT, R20, RZ, PT ;  /* 0x000000ff1400720c */ /* 0x000fe20003f85270 */
[----:B------:R-:W-:-:S12]  /*5570*/  BSSY B1, `(.L_x_2705) ;  /* 0x0000035000017945 */ /* 0x000fd80003800000 */
[----:B------:R-:W-:Y:S05]  /*5580*/  @!P4 BRA `(.L_x_2706) ;  /* 0x0000000000ccc947 */ /* 0x000fea0003800000 */
[----:B0---4-:R0:W4:Y:S01]  /*5590*/  LDS.128 R12, [R28+0x2000] ;  /* 0x002000001c0c7984 */ /* 0x0111220000000c00 */
[----:B------:R-:W-:Y:S01]  /*55a0*/  ISETP.GE.AND P4, PT, R175, R123, PT ;  /* 0x0000007baf00720c */ /* 0x000fe20003f86270 */
[----:B---3--:R-:W-:Y:S01]  /*55b0*/  IMAD.SHL.U32 R11, R166, 0x8, RZ ;  /* 0x00000008a60b7824 */ /* 0x008fe200078e00ff */
[----:B------:R-:W-:Y:S01]  /*55c0*/  MOV R50, R119 ;  /* 0x0000007700327202 */ /* 0x000fe20000000f00 */
[----:B-1----:R-:W-:Y:S01]  /*55d0*/  IMAD.MOV.U32 R51, RZ, RZ, R118 ;  /* 0x000000ffff337224 */ /* 0x002fe200078e0076 */
        /* <DEDUP_REMOVED lines=24> */
[----:B------:R-:W-:Y:S01]  /*5760*/  HADD2.F32 R13, -RZ, R148.H0_H0 ;  /* 0x20000094ff0d7230 */ /* 0x000fe20000004100 */
        /* <DEDUP_REMOVED lines=19> */
.L_x_2708:
[----:B------:R-:W-:Y:S05]  /*58a0*/  BSYNC B2 ;  /* 0x0000000000027941 */ /* 0x000fea0003800000 */
.L_x_2707:
[----:B----4-:R0:W-:Y:S02]  /*58b0*/  ST.E.128 desc[UR60][R50.64], R12 ;  /* 0x0000000c32007985 */ /* 0x0101e4000c101d3c */
.L_x_2706:
[----:B------:R-:W-:Y:S05]  /*58c0*/  BSYNC B1 ;  /* 0x0000000000017941 */ /* 0x000fea0003800000 */
.L_x_2705:
        /* <DEDUP_REMOVED lines=16> */
[--C-:B------:R-:W-:Y:S01]  /*59d0*/  HADD2.F32 R13, -RZ, R15.reuse.H1_H1 ;  /* 0x3000000fff0d7230 */ /* 0x100fe20000004100 */
        /* <DEDUP_REMOVED lines=9> */
[C---:B------:R-:W-:Y:S01]  /*5a70*/  FMUL.FTZ R44, R15.reuse, R44 ;  /* 0x0000002c0f2c7220 */ /* 0x040fe20000410000 */
[-C--:B------:R-:W-:Y:S01]  /*5a80*/  FFMA.FTZ R45, R50, R11.reuse, -R45 ;  /* 0x0000000b322d7223 */ /* 0x080fe2000001082d */
[-C--:B------:R-:W-:Y:S01]  /*5a90*/  FFMA.FTZ R52, R15, R42.reuse, -R52 ;  /* 0x0000002a0f347223 */ /* 0x080fe20000010834 */
[----:B------:R-:W-:Y:S01]  /*5aa0*/  FFMA.FTZ R48, R48, R11, R43 ;  /* 0x0000000b30307223 */ /* 0x000fe2000001002b */
        /* <DEDUP_REMOVED lines=23> */
.L_x_2712:
[----:B------:R-:W-:Y:S05]  /*5c20*/  BSYNC B2 ;  /* 0x0000000000027941 */ /* 0x000fea0003800000 */
.L_x_2711:
[----:B----4-:R0:W-:Y:S02]  /*5c30*/  ST.E.128 desc[UR60][R46.64], R12 ;  /* 0x0000000c2e007985 */ /* 0x0101e4000c101d3c */
.L_x_2710:
[----:B------:R-:W-:Y:S05]  /*5c40*/  BSYNC B1 ;  /* 0x0000000000017941 */ /* 0x000fea0003800000 */
.L_x_2709:
        /* <DEDUP_REMOVED lines=9> */
[----:B------:R-:W-:Y:S02]  /*5ce0*/  SHF.R.U64 R38, R38, 0x10, R39 ;  /* 0x0000001026267819 */ /* 0x000fe40000001227 */
[--C-:B---3--:R-:W-:Y:S01]  /*5cf0*/  SHF.R.U64 R11, R40, 0x10, R41.reuse ;  /* 0x00000010280b7819 */ /* 0x108fe20000001229 */
[----:B----4-:R-:W-:Y:S01]  /*5d00*/  HADD2.F32 R40, -RZ, R15.H1_H1 ;  /* 0x3000000fff287230 */ /* 0x010fe20000004100 */
[----:B------:R-:W-:Y:S02]  /*5d10*/  SHF.R.U32.HI R44, RZ, 0x10, R41 ;  /* 0x00000010ff2c7819 */ /* 0x000fe40000011629 */
[----:B------:R-:W-:Y:S01]  /*5d20*/  SHF.R.U32.HI R45, RZ, 0x10, R39 ;  /* 0x00000010ff2d7819 */ /* 0x000fe20000011627 */
[----:B------:R-:W-:Y:S02]  /*5d30*/  HADD2.F32 R39, -RZ, R38.H0_H0 ;  /* 0x20000026ff277230 */ /* 0x000fe40000004100 */
[----:B------:R-:W-:Y:S02]  /*5d40*/  HADD2.F32 R41, -RZ, R11.H0_H0 ;  /* 0x2000000bff297230 */ /* 0x000fe40000004100 */
[----:B------:R-:W-:-:S02]  /*5d50*/  HADD2.F32 R38, -RZ, R13.H1_H1 ;  /* 0x3000000dff267230 */ /* 0x000fc40000004100 */
[----:B------:R-:W-:Y:S02]  /*5d60*/  HADD2.F32 R11, -RZ, R13.H0_H0 ;  /* 0x2000000dff0b7230 */ /* 0x000fe40000004100 */
[----:B------:R-:W-:Y:S02]  /*5d70*/  HADD2.F32 R44, -RZ, R44.H0_H0 ;  /* 0x2000002cff2c7230 */ /* 0x000fe40000004100 */
[-C--:B------:R-:W-:Y:S01]  /*5d80*/  FMUL.FTZ R46, R38, R41.reuse ;  /* 0x00000029262e7220 */ /* 0x080fe20000410000 */
[----:B------:R-:W-:Y:S02]  /*5d90*/  HADD2.F32 R13, -RZ, R15.H0_H0 ;  /* 0x2000000fff0d7230 */ /* 0x000fe40000004100 */
[C---:B------:R-:W-:Y:S01]  /*5da0*/  FMUL.FTZ R41, R11.reuse, R41 ;  /* 0x000000290b297220 */ /* 0x040fe20000410000 */
[----:B------:R-:W-:Y:S02]  /*5db0*/  HADD2.F32 R15, -RZ, R45.H0_H0 ;  /* 0x2000002dff0f7230 */ /* 0x000fe40000004100 */
[-C--:B------:R-:W-:Y:S01]  /*5dc0*/  FMUL.FTZ R48, R40, R44.reuse ;  /* 0x0000002c28307220 */ /* 0x080fe20000410000 */
[-C--:B------:R-:W-:Y:S01]  /*5dd0*/  FFMA.FTZ R11, R11, R39.reuse, -R46 ;  /* 0x000000270b0b7223 */ /* 0x080fe2000001082e */
[C---:B------:R-:W-:Y:S01]  /*5de0*/  FMUL.FTZ R45, R13.reuse, R44 ;  /* 0x0000002c0d2d7220 */ /* 0x040fe20000410000 */
[----:B------:R-:W-:Y:S01]  /*5df0*/  FFMA.FTZ R38, R38, R39, R41 ;  /* 0x0000002726267223 */ /* 0x000fe20000010029 */
[----:B------:R-:W-:Y:S01]  /*5e00*/  FFMA.FTZ R13, R13, R15, -R48 ;  /* 0x0000000f0d0d7223 */ /* 0x000fe20000010830 */
[----:B------:R-:W-:-:S02]  /*5e10*/  HADD2.F32 R44, -RZ, R141.H0_H0 ;  /* 0x2000008dff2c7230 */ /* 0x000fc40000004100 */
[----:B------:R-:W-:Y:S01]  /*5e20*/  FFMA.FTZ R40, R40, R15, R45 ;  /* 0x0000000f28287223 */ /* 0x000fe2000001002d */
[----:B------:R-:W-:Y:S01]  /*5e30*/  HADD2.F32 R15, -RZ, R12.H1_H1 ;  /* 0x3000000cff0f7230 */ /* 0x000fe20000004100 */
[----:B------:R-:W-:Y:S01]  /*5e40*/  F2FP.F16.F32.PACK_AB R11, R38, R11 ;  /* 0x0000000b260b723e */ /* 0x000fe200000000ff */
[----:B------:R-:W-:Y:S02]  /*5e50*/  HADD2.F32 R39, -RZ, R14.H1_H1 ;  /* 0x3000000eff277230 */ /* 0x000fe40000004100 */
[----:B------:R-:W-:Y:S02]  /*5e60*/  HADD2.F32 R141, -RZ, R141.H1_H1 ;  /* 0x3000008dff8d7230 */ /* 0x000fe40000004100 */
[----:B------:R-:W-:Y:S01]  /*5e70*/  FMUL.FTZ R45, R15, R44 ;  /* 0x0000002c0f2d7220 */ /* 0x000fe20000410000 */
[----:B------:R-:W-:Y:S02]  /*5e80*/  HADD2.F32 R12, -RZ, R12.H0_H0 ;  /* 0x2000000cff0c7230 */ /* 0x000fe40000004100 */
[----:B------:R-:W-:-:S02]  /*5e90*/  HADD2.F32 R14, -RZ, R14.H0_H0 ;  /* 0x2000000eff0e7230 */ /* 0x000fc40000004100 */
[-C--:B------:R-:W-:Y:S01]  /*5ea0*/  FMUL.FTZ R47, R39, R141.reuse ;  /* 0x0000008d272f7220 */ /* 0x080fe20000410000 */
        /* <DEDUP_REMOVED lines=11> */
[----:B------:R-:W-:-:S07]  /*5f60*/  F2FP.F16.F32.PACK_AB R14, R46, R47 ;  /* 0x0000002f2e0e723e */ /* 0x000fce00000000ff */
.L_x_2716:
[----:B------:R-:W-:Y:S05]  /*5f70*/  BSYNC B2 ;  /* 0x0000000000027941 */ /* 0x000fea0003800000 */
.L_x_2715:
[----:B----4-:R0:W-:Y:S02]  /*5f80*/  ST.E.128 desc[UR60][R42.64], R12 ;  /* 0x0000000c2a007985 */ /* 0x0101e4000c101d3c */
.L_x_2714:
[----:B------:R-:W-:Y:S05]  /*5f90*/  BSYNC B1 ;  /* 0x0000000000017941 */ /* 0x000fea0003800000 */
.L_x_2713:
        /* <DEDUP_REMOVED lines=49> */
.L_x_2720:
[----:B------:R-:W-:Y:S05]  /*62b0*/  BSYNC B2 ;  /* 0x0000000000027941 */ /* 0x000fea0003800000 */
.L_x_2719:
[----:B----4-:R0:W-:Y:S02]  /*62c0*/  ST.E.128 desc[UR60][R38.64], R12 ;  /* 0x0000000c26007985 */ /* 0x0101e4000c101d3c */
.L_x_2718:
[----:B------:R-:W-:Y:S05]  /*62d0*/  BSYNC B1 ;  /* 0x0000000000017941 */ /* 0x000fea0003800000 */
.L_x_2717:
        /* <DEDUP_REMOVED lines=48> */
.L_x_2722:
[----:B------:R-:W-:Y:S05]  /*65e0*/  BSYNC B1 ;  /* 0x0000000000017941 */ /* 0x000fea0003800000 */
.L_x_2721:
[----:B----4-:R0:W-:Y:S01]  /*65f0*/  ST.E.128 desc[UR60][R34.64], R12 ;  /* 0x0000000c22007985 */ /* 0x0101e2000c101d3c */
[----:B------:R-:W-:Y:S05]  /*6600*/  BRA `(.L_x_2700) ;  /* 0x0000004000587947 */ /* 0x000fea0003800000 */
.L_x_2666:
        /* <DEDUP_REMOVED lines=20> */
[----:B------:R-:W-:Y:S02]  /*6750*/  IADD3.X R30, R11, R102, RZ, P0, !PT ;  /* 0x000000660b1e7210 */ /* 0x000fe400007fe4ff */
[----:B------:R-:W-:Y:S02]  /*6760*/  CS2R R36, SRZ ;  /* 0x0000000000247805 */ /* 0x000fe4000001ff00 */
[----:B------:R-:W-:-:S02]  /*6770*/  LEA R52, P0, R29, UR4, 0x1 ;  /* 0x000000041d347c11 */ /* 0x000fc4000f8008ff */
[----:B------:R-:W-:Y:S02]  /*6780*/  CS2R R50, SRZ ;  /* 0x0000000000327805 */ /* 0x000fe4000001ff00 */
        /* <DEDUP_REMOVED lines=23> */
.L_x_2724:
[----:B------:R-:W-:Y:S05]  /*6900*/  BSYNC B1 ;  /* 0x0000000000017941 */ /* 0x000fea0003800000 */
.L_x_2723:
        /* <DEDUP_REMOVED lines=47> */
.L_x_2726:
[----:B------:R-:W-:Y:S05]  /*6c00*/  BSYNC B1 ;  /* 0x0000000000017941 */ /* 0x000fea0003800000 */
.L_x_2725:
[----:B------:R-:W2:Y:S01]  /*6c10*/  LDL R11, [R1+0x30] ;  /* 0x00003000010b7983 */ /* 0x000ea20000100800 */
[----:B0-----:R-:W-:Y:S02]  /*6c20*/  IMAD.MOV.U32 R13, RZ, RZ, R31 ;  /* 0x000000ffff0d7224 */ /* 0x001fe400078e001f */
[----:B------:R-:W-:Y:S02]  /*6c30*/  IMAD.MOV.U32 R12, RZ, RZ, R28 ;  /* 0x000000ffff0c7224 */ /* 0x000fe400078e001c */
[----:B------:R-:W-:Y:S01]  /*6c40*/  IMAD.MOV.U32 R14, RZ, RZ, R34 ;  /* 0x000000ffff0e7224 */ /* 0x000fe200078e0022 */
[----:B------:R-:W-:Y:S01]  /*6c50*/  PRMT R159, R76, 0x5410, R13 ;  /* 0x000054104c9f7816 */ /* 0x000fe2000000000d */
[----:B------:R-:W-:-:S03]  /*6c60*/  IMAD.MOV.U32 R13, RZ, RZ, R35 ;  /* 0x000000ffff0d7224 */ /* 0x000fc600078e0023 */
[----:B------:R-:W-:Y:S01]  /*6c70*/  PRMT R198, R14, 0x7610, R198 ;  /* 0x000076100ec67816 */ /* 0x000fe200000000c6 */
[----:B------:R-:W-:Y:S01]  /*6c80*/  IMAD.MOV.U32 R14, RZ, RZ, R37 ;  /* 0x000000ffff0e7224 */ /* 0x000fe200078e0025 */
[----:B------:R0:W-:Y:S04]  /*6c90*/  STL.S16 [R1+0x34], R13 ;  /* 0x0000340d01007387 */ /* 0x0001e80000100600 */
[----:B------:R-:W-:Y:S01]  /*6ca0*/  PRMT R152, R14, 0x7610, R152 ;  /* 0x000076100e987816 */ /* 0x000fe20000000098 */
[----:B0-----:R-:W-:Y:S01]  /*6cb0*/  IMAD.MOV.U32 R13, RZ, RZ, R36 ;  /* 0x000000ffff0d7224 */ /* 0x001fe200078e0024 */
[----:B--2---:R-:W-:Y:S02]  /*6cc0*/  R2UR UR4, R11 ;  /* 0x000000000b0472ca */ /* 0x004fe400000e0000 */
[----:B------:R-:W-:-:S04]  /*6cd0*/  MOV R11, R29 ;  /* 0x0000001d000b7202 */ /* 0x000fc80000000f00 */
[----:B------:R-:W-:Y:S01]  /*6ce0*/  PRMT R185, R12, 0x5410, R11 ;  /* 0x000054100cb97816 */ /* 0x000fe2000000000b */
[----:B------:R-:W-:Y:S01]  /*6cf0*/  IMAD.MOV.U32 R11, RZ, RZ, R33 ;  /* 0x000000ffff0b7224 */ /* 0x000fe200078e0021 */
[----:B------:R-:W-:-:S04]  /*6d00*/  MOV R12, R32 ;  /* 0x00000020000c7202 */ /* 0x000fc80000000f00 */
[----:B------:R0:W-:Y:S01]  /*6d10*/  STL.S16 [R1+0x50], R11 ;  /* 0x0000500b01007387 */ /* 0x0001e20000100600 */
[----:B------:R-:W-:Y:S01]  /*6d20*/  PRMT R199, R12, 0x7610, R199 ;  /* 0x000076100cc77816 */ /* 0x000fe200000000c7 */
[----:B------:R-:W-:Y:S01]  /*6d30*/  UISETP.NE.AND UP0, UPT, UR4, 0x3, UPT ;  /* 0x000000030400788c */ /* 0x000fe2000bf05270 */
[----:B------:R-:W-:-:S05]  /*6d40*/  MOV R12, R39 ;  /* 0x00000027000c7202 */ /* 0x000fca0000000f00 */
[----:B------:R-:W-:Y:S01]  /*6d50*/  PLOP3.LUT P0, PT, PT, PT, UP0, 0x80, 0x0 ;  /* 0x000000000000781c */ /* 0x000fe20003f0f008 */
[----:B0-----:R-:W-:-:S05]  /*6d60*/  IMAD.MOV.U32 R11, RZ, RZ, R38 ;  /* 0x000000ffff0b7224 */ /* 0x001fca00078e0026 */
[----:B------:R0:W-:Y:S04]  /*6d70*/  STL.S16 [R1+0x64], R11 ;  /* 0x0000640b01007387 */ /* 0x0001e80000100600 */
[----:B------:R1:W-:Y:S04]  /*6d80*/  STL.S16 [R1+0x66], R12 ;  /* 0x0000660c01007387 */ /* 0x0003e80000100600 */
[----:B------:R-:W-:Y:S01]  /*6d90*/  STL.S16 [R1+0x68], R13 ;  /* 0x0000680d01007387 */ /* 0x000fe20000100600 */
[----:B0-----:R-:W-:Y:S01]  /*6da0*/  IMAD.MOV.U32 R11, RZ, RZ, R43 ;  /* 0x000000ffff0b7224 */ /* 0x001fe200078e002b */
[----:B-1----:R-:W-:-:S04]  /*6db0*/  MOV R12, R42 ;  /* 0x0000002a000c7202 */ /* 0x002fc80000000f00 */
[----:B------:R-:W-:Y:S01]  /*6dc0*/  PRMT R193, R12, 0x5410, R11 ;  /* 0x000054100cc17816 */ /* 0x000fe2000000000b */
[----:B------:R-:W-:Y:S01]  /*6dd0*/  IMAD.MOV.U32 R12, RZ, RZ, R40 ;  /* 0x000000ffff0c7224 */ /* 0x000fe200078e0028 */
[----:B------:R-:W-:-:S04]  /*6de0*/  MOV R11, R41 ;  /* 0x00000029000b7202 */ /* 0x000fc80000000f00 */
[----:B------:R-:W-:Y:S01]  /*6df0*/  PRMT R194, R12, 0x5410, R11 ;  /* 0x000054100cc27816 */ /* 0x000fe2000000000b */
[----:B------:R-:W-:Y:S02]  /*6e00*/  IMAD.MOV.U32 R11, RZ, RZ, R47 ;  /* 0x000000ffff0b7224 */ /* 0x000fe400078e002f */
[----:B------:R-:W-:-:S03]  /*6e10*/  IMAD.MOV.U32 R12, RZ, RZ, R46 ;  /* 0x000000ffff0c7224 */ /* 0x000fc600078e002e */
[----:B------:R0:W-:Y:S02]  /*6e20*/  STL.S16 [R1+0x36], R11 ;  /* 0x0000360b01007387 */ /* 0x0001e40000100600 */
[----:B------:R-:W-:Y:S02]  /*6e30*/  PRMT R198, R198, 0x5410, R12 ;  /* 0x00005410c6c67816 */ /* 0x000fe4000000000c */
[----:B------:R-:W-:-:S04]  /*6e40*/  MOV R12, R44 ;  /* 0x0000002c000c7202 */ /* 0x000fc80000000f00 */
[----:B------:R-:W-:Y:S01]  /*6e50*/  PRMT R199, R199, 0x5410, R12 ;  /* 0x00005410c7c77816 */ /* 0x000fe2000000000c */
[----:B0-----:R-:W-:Y:S01]  /*6e60*/  IMAD.MOV.U32 R11, RZ, RZ, R45 ;  /* 0x000000ffff0b7224 */ /* 0x001fe200078e002d */
[----:B------:R-:W-:-:S04]  /*6e70*/  MOV R12, R51 ;  /* 0x00000033000c7202 */ /* 0x000fc80000000f00 */
[----:B------:R0:W-:Y:S02]  /*6e80*/  STL.S16 [R1+0x52], R11 ;  /* 0x0000520b01007387 */ /* 0x0001e40000100600 */
[----:B0-----:R-:W-:-:S05]  /*6e90*/  IMAD.MOV.U32 R11, RZ, RZ, R50 ;  /* 0x000000ffff0b7224 */ /* 0x001fca00078e0032 */
[----:B------:R0:W-:Y:S04]  /*6ea0*/  STL.S16 [R1+0x6a], R11 ;  /* 0x00006a0b01007387 */ /* 0x0001e80000100600 */
[----:B------:R1:W-:Y:S01]  /*6eb0*/  STL.S16 [R1+0x6c], R12 ;  /* 0x00006c0c01007387 */ /* 0x0003e20000100600 */
[----:B0-----:R-:W-:Y:S02]  /*6ec0*/  IMAD.MOV.U32 R11, RZ, RZ, R48 ;  /* 0x000000ffff0b7224 */ /* 0x001fe400078e0030 */
[----:B-1----:R-:W-:-:S03]  /*6ed0*/  IMAD.MOV.U32 R12, RZ, RZ, R49 ;  /* 0x000000ffff0c7224 */ /* 0x002fc600078e0031 */
[----:B------:R0:W-:Y:S02]  /*6ee0*/  STL.S16 [R1+0x6e], R11 ;  /* 0x00006e0b01007387 */ /* 0x0001e40000100600 */
[----:B------:R-:W-:Y:S02]  /*6ef0*/  PRMT R151, R12, 0x7610, R151 ;  /* 0x000076100c977816 */ /* 0x000fe40000000097 */
[----:B-----5:R-:W-:Y:S01]  /*6f00*/  MOV R12, R54 ;  /* 0x00000036000c7202 */ /* 0x020fe20000000f00 */
[----:B0-----:R-:W-:-:S05]  /*6f10*/  IMAD.MOV.U32 R11, RZ, RZ, R55 ;  /* 0x000000ffff0b7224 */ /* 0x001fca00078e0037 */
        /* <DEDUP_REMOVED lines=39> */
.L_x_2727:
[----:B------:R-:W-:Y:S01]  /*7190*/  LEA R84, R18, R2, 0x3 ;  /* 0x0000000212547211 */ /* 0x000fe200078e18ff */
[----:B------:R-:W-:Y:S01]  /*71a0*/  BSSY B1, `(.L_x_2728) ;  /* 0x0000004000017945 */ /* 0x000fe20003800000 */
[----:B------:R-:W-:-:S04]  /*71b0*/  SHF.L.U32 R85, R171, 0x1f, RZ ;  /* 0x0000001fab557819 */ /* 0x000fc800000006ff */
[----:B------:R-:W0:Y:S02]  /*71c0*/  SYNCS.PHASECHK.TRANS64.TRYWAIT P6, [R84+URZ+0x2a890], R85 ;  /* 0x02a89055540075a7 */ /* 0x000e2400080c017f */
[----:B0-----:R-:W-:Y:S05]  /*71d0*/  @!P6 BRA `(.L_x_2729) ;  /* 0x000001e80058e947 */ /* 0x001fea0003800000 */
.L_x_3032:
[----:B------:R-:W-:Y:S05]  /*71e0*/  BSYNC B1 ;  /* 0x0000000000017941 */ /* 0x000fea0003800000 */
.L_x_2728:
[----:B------:R-:W1:Y:S01]  /*71f0*/  LDC R133, c[0x0][0x2f4] ;  /* 0x0000bd00ff857b82 */ /* 0x000e620000000800 */
[----:B------:R-:W-:Y:S01]  /*7200*/  UMOV UR4, 0xffffffff ;  /* 0xffffffff00047882 */ /* 0x000fe20000000000 */
[----:B-1----:R-:W-:Y:S02]  /*7210*/  IMAD.IADD R135, R133, 0x1, -R124 ;  /* 0x0000000185877824 */ /* 0x002fe400078e0a7c */
[----:B------:R-:W-:Y:S05]  /*7220*/  BRA.DIV UR4, `(.L_x_2730) ;  /* 0x000001ea04587947 */ /* 0x000fea000b800000 */
[----:B------:R1:W2:Y:S04]  /*7230*/  SHFL.IDX PT, R117, R118, RZ, 0x1c1f ;  /* 0x001c1fff76757589 */ /* 0x0002a800000e0000 */
[----:B------:R1:W3:Y:S02]  /*7240*/  SHFL.IDX PT, R11, R119, RZ, 0x1c1f ;  /* 0x001c1fff770b7589 */ /* 0x0002e400000e0000 */
.L_x_3036:
        /* <DEDUP_REMOVED lines=27> */
[----:B---3--:R-:W-:Y:S02]  /*7400*/  IMAD.MOV.U32 R150, RZ, RZ, R77 ;  /* 0x000000ffff967224 */ /* 0x008fe400078e004d */
[----:B----4-:R-:W-:Y:S02]  /*7410*/  IMAD.MOV.U32 R149, RZ, RZ, R13 ;  /* 0x000000ffff957224 */ /* 0x010fe400078e000d */
[----:B------:R-:W-:Y:S02]  /*7420*/  HADD2.F32 R151, -RZ, R151.H0_H0 ;  /* 0x20000097ff977230 */ /* 0x000fe40000004100 */
[----:B------:R-:W-:Y:S02]  /*7430*/  HADD2.F32 R13, -RZ, R150.H0_H0 ;  /* 0x20000096ff0d7230 */ /* 0x000fe40000004100 */
[----:B------:R-:W-:Y:S02]  /*7440*/  HADD2.F32 R153, -RZ, R149.H0_H0 ;  /* 0x20000095ff997230 */ /* 0x000fe40000004100 */
[----:B------:R-:W-:-:S02]  /*7450*/  HADD2.F32 R152, -RZ, R152.H0_H0 ;  /* 0x20000098ff987230 */ /* 0x000fc40000004100 */
        /* <DEDUP_REMOVED lines=69> */
[----:B------:R-:W-:Y:S01]  /*78b0*/  F2FP.F16.F32.PACK_AB R12, R12, R150 ;  /* 0x000000960c0c723e */ /* 0x000fe200000000ff */
[----:B------:R-:W-:Y:S01]  /*78c0*/  IMAD.MOV.U32 R15, RZ, RZ, R79 ;  /* 0x000000ffff0f7224 */ /* 0x000fe200078e004f */
[----:B------:R-:W-:Y:S01]  /*78d0*/  MOV R13, R48 ;  /* 0x00000030000d7202 */ /* 0x000fe20000000f00 */
[----:B------:R-:W-:Y:S01]  /*78e0*/  IMAD.MOV.U32 R77, RZ, RZ, R37 ;  /* 0x000000ffff4d7224 */ /* 0x000fe200078e0025 */
[----:B------:R-:W-:Y:S01]  /*78f0*/  MOV R79, R151 ;  /* 0x00000097004f7202 */ /* 0x000fe20000000f00 */
[----:B---3--:R-:W-:-:S02]  /*7900*/  HADD2.F32 R149, -RZ, R149.H0_H0 ;  /* 0x20000095ff957230 */ /* 0x008fc40000004100 */
        /* <DEDUP_REMOVED lines=12> */
[----:B------:R-:W-:-:S03]  /*79d0*/  MOV R14, R49 ;  /* 0x00000031000e7202 */ /* 0x000fc60000000f00 */
[----:B------:R-:W-:-:S07]  /*79e0*/  IMAD.MOV.U32 R78, RZ, RZ, R39 ;  /* 0x000000ffff4e7224 */ /* 0x000fce00078e0027 */
.L_x_2736:
[----:B------:R-:W-:Y:S05]  /*79f0*/  BSYNC B3 ;  /* 0x0000000000037941 */ /* 0x000fea0003800000 */
.L_x_2735:
[----:B------:R-:W-:-:S04]  /*7a00*/  LEA R36, P4, R4, R11, 0x1 ;  /* 0x0000000b04247211 */ /* 0x000fc800078808ff */
[----:B--2---:R-:W-:Y:S02]  /*7a10*/  LEA.HI.X R37, R4, R117, R111, 0x1, P4 ;  /* 0x0000007504257211 */ /* 0x004fe400020f0c6f */
[----:B------:R-:W-:-:S03]  /*7a20*/  ISETP.GE.AND P4, PT, R148, R133, PT ;  /* 0x000000859400720c */ /* 0x000fc60003f86270 */
[----:B----4-:R2:W-:Y:S10]  /*7a30*/  ST.E.128 desc[UR60][R36.64], R12 ;  /* 0x0000000c24007985 */ /* 0x0105f4000c101d3c */
[----:B--2---:R-:W-:-:S05]  /*7a40*/  @!P4 IMAD.WIDE R12, R148, 0x2, R116 ;  /* 0x00000002940cc825 */ /* 0x004fca00078e0274 */
[----:B---3--:R3:W-:Y:S02]  /*7a50*/  @!P4 ST.E.128 desc[UR60][R12.64], R76 ;  /* 0x0000004c0c00c985 */ /* 0x0087e4000c101d3c */
.L_x_2734:
[----:B------:R-:W-:Y:S05]  /*7a60*/  BSYNC B2 ;  /* 0x0000000000027941 */ /* 0x000fea0003800000 */
.L_x_2733:
        /* <DEDUP_REMOVED lines=24> */
[----:B------:R-:W5:Y:S04]  /*7bf0*/  LDL.S16 R49, [R1+0x52] ;  /* 0x0000520001317983 */ /* 0x000f680000100600 */
[----:B------:R-:W2:Y:S04]  /*7c00*/  LDL.LU.S16 R76, [R1+0x50] ;  /* 0x00005000014c7983 */ /* 0x000ea80000300600 */
[----:B------:R-:W2:Y:S04]  /*7c10*/  LDL.S16 R79, [R1+0x36] ;  /* 0x00003600014f7983 */ /* 0x000ea80000100600 */
[----:B------:R-:W2:Y:S01]  /*7c20*/  LDL.LU.S16 R78, [R1+0x34] ;  /* 0x00003400014e7983 */ /* 0x000ea20000300600 */
[----:B---3--:R-:W-:Y:S01]  /*7c30*/  IMAD.MOV.U32 R50, RZ, RZ, R37 ;  /* 0x000000ffff327224 */ /* 0x008fe200078e0025 */
[----:B------:R-:W-:-:S02]  /*7c40*/  SHF.R.U64 R32, R32, 0x10, R33 ;  /* 0x0000001020207819 */ /* 0x000fc40000001221 */
[----:B------:R-:W-:Y:S02]  /*7c50*/  SHF.R.U32.HI R33, RZ, 0x10, R33 ;  /* 0x00000010ff217819 */ /* 0x000fe40000011621 */
[----:B------:R-:W-:Y:S01]  /*7c60*/  SHF.R.U64 R34, R34, 0x10, R35 ;  /* 0x0000001022227819 */ /* 0x000fe20000001223 */
[----:B------:R-:W-:Y:S02]  /*7c70*/  HADD2.F32 R32, -RZ, R32.H0_H0 ;  /* 0x20000020ff207230 */ /* 0x000fe40000004100 */
[----:B------:R-:W-:Y:S02]  /*7c80*/  HADD2.F32 R33, -RZ, R33.H0_H0 ;  /* 0x20000021ff217230 */ /* 0x000fe40000004100 */
[----:B------:R-:W-:Y:S02]  /*7c90*/  HADD2.F32 R34, -RZ, R34.H0_H0 ;  /* 0x20000022ff227230 */ /* 0x000fe40000004100 */
[----:B-----5:R-:W-:Y:S01]  /*7ca0*/  HADD2.F32 R51, -RZ, R49.H0_H0 ;  /* 0x20000031ff337230 */ /* 0x020fe20000004100 */
[----:B----4-:R-:W-:Y:S01]  /*7cb0*/  MOV R49, R13 ;  /* 0x0000000d00317202 */ /* 0x010fe20000000f00 */
[----:B------:R-:W-:-:S02]  /*7cc0*/  HADD2.F32 R13, -RZ, R50.H0_H0 ;  /* 0x20000032ff0d7230 */ /* 0x000fc40000004100 */
[----:B--2---:R-:W-:Y:S02]  /*7cd0*/  HADD2.F32 R76, -RZ, R76.H0_H0 ;  /* 0x2000004cff4c7230 */ /* 0x004fe40000004100 */
[----:B------:R-:W-:Y:S02]  /*7ce0*/  HADD2.F32 R77, -RZ, R49.H0_H0 ;  /* 0x20000031ff4d7230 */ /* 0x000fe40000004100 */
[-C--:B------:R-:W-:Y:S01]  /*7cf0*/  FMUL.FTZ R37, R13, R51.reuse ;  /* 0x000000330d257220 */ /* 0x080fe20000410000 */
[----:B------:R-:W-:Y:S02]  /*7d00*/  HADD2.F32 R50, -RZ, R50.H1_H1 ;  /* 0x30000032ff327230 */ /* 0x000fe40000004100 */
[C---:B------:R-:W-:Y:S01]  /*7d10*/  FMUL.FTZ R51, R77.reuse, R51 ;  /* 0x000000334d337220 */ /* 0x040fe20000410000 */
[----:B------:R-:W-:-:S03]  /*7d20*/  FFMA.FTZ R37, R77, R76, -R37 ;  /* 0x0000004c4d257223 */ /* 0x000fc60000010825 */
[----:B------:R-:W-:Y:S01]  /*7d30*/  FFMA.FTZ R13, R13, R76, R51 ;  /* 0x0000004c0d0d7223 */ /* 0x000fe20000010033 */
[--C-:B------:R-:W-:Y:S01]  /*7d40*/  SHF.R.U32.HI R51, RZ, 0x10, R45.reuse ;  /* 0x00000010ff337819 */ /* 0x100fe2000001162d */
[----:B------:R-:W-:Y:S01]  /*7d50*/  HADD2.F32 R76, -RZ, R79.H0_H0 ;  /* 0x2000004fff4c7230 */ /* 0x000fe20000004100 */
[----:B------:R-:W-:Y:S01]  /*7d60*/  SHF.R.U64 R45, R44, 0x10, R45 ;  /* 0x000000102c2d7819 */ /* 0x000fe2000000122d */
[----:B------:R-:W-:Y:S02]  /*7d70*/  HADD2.F32 R44, -RZ, R49.H1_H1 ;  /* 0x30000031ff2c7230 */ /* 0x000fe40000004100 */
[----:B------:R-:W-:Y:S02]  /*7d80*/  HADD2.F32 R51, -RZ, R51.H0_H0 ;  /* 0x20000033ff337230 */ /* 0x000fe40000004100 */
[----:B------:R-:W-:-:S03]  /*7d90*/  HADD2.F32 R45, -RZ, R45.H0_H0 ;  /* 0x2000002dff2d7230 */ /* 0x000fc60000004100 */
        /* <DEDUP_REMOVED lines=64> */
[----:B------:R-:W-:Y:S01]  /*81a0*/  IMAD.MOV.U32 R14, RZ, RZ, R46 ;  /* 0x000000ffff0e7224 */ /* 0x000fe200078e002e */
[----:B------:R-:W-:-:S07]  /*81b0*/  MOV R38, R35 ;  /* 0x0000002300267202 */ /* 0x000fce0000000f00 */
.L_x_2740:
[----:B------:R-:W-:Y:S05]  /*81c0*/  BSYNC B3 ;  /* 0x0000000000037941 */ /* 0x000fea0003800000 */
.L_x_2739:
[----:B------:R-:W-:-:S04]  /*81d0*/  LEA R32, P4, R5, R11, 0x1 ;  /* 0x0000000b05207211 */ /* 0x000fc800078808ff */
[----:B--2---:R-:W-:Y:S02]  /*81e0*/  LEA.HI.X R33, R5, R117, R110, 0x1, P4 ;  /* 0x0000007505217211 */ /* 0x004fe400020f0c6e */
[----:B------:R-:W-:-:S03]  /*81f0*/  ISETP.GE.AND P4, PT, R48, R133, PT ;  /* 0x000000853000720c */ /* 0x000fc60003f86270 */
[----:B----4-:R2:W-:Y:S10]  /*8200*/  ST.E.128 desc[UR60][R32.64], R12 ;  /* 0x0000000c20007985 */ /* 0x0105f4000c101d3c */
[----:B--2---:R-:W-:-:S05]  /*8210*/  @!P4 IMAD.WIDE R12, R48, 0x2, R116 ;  /* 0x00000002300cc825 */ /* 0x004fca00078e0274 */
[----:B---3--:R4:W-:Y:S02]  /*8220*/  @!P4 ST.E.128 desc[UR60][R12.64], R36 ;  /* 0x000000240c00c985 */ /* 0x0089e4000c101d3c */
.L_x_2738:
[----:B------:R-:W-:Y:S05]  /*8230*/  BSYNC B2 ;  /* 0x0000000000027941 */ /* 0x000fea0003800000 */
.L_x_2737:
        /* <DEDUP_REMOVED lines=23> */
[--C-:B------:R-:W-:Y:S01]  /*83b0*/  HADD2.F32 R38, -RZ, R194.reuse.H1_H1 ;  /* 0x300000c2ff267230 */ /* 0x100fe20000004100 */
        /* <DEDUP_REMOVED lines=24> */
[----:B------:R-:W-:Y:S01]  /*8540*/  MOV R33, R35 ;  /* 0x0000002300217202 */ /* 0x000fe20000000f00 */
[----:B------:R-:W-:Y:S02]  /*8550*/  HADD2.F32 R35, -RZ, R193.H1_H1 ;  /* 0x300000c1ff237230 */ /* 0x000fe40000004100 */
[----:B------:R-:W-:Y:S01]  /*8560*/  HADD2.F32 R39, -RZ, R159.H1_H1 ;  /* 0x3000009fff277230 */ /* 0x000fe20000004100 */
[----:B------:R-:W-:Y:S01]  /*8570*/  F2FP.F16.F32.PACK_AB R29, R29, R45 ;  /* 0x0000002d1d1d723e */ /* 0x000fe200000000ff */
[--C-:B------:R-:W-:Y:S01]  /*8580*/  HADD2.F32 R38, -RZ, R33.reuse.H0_H0 ;  /* 0x20000021ff267230 */ /* 0x100fe20000004100 */
[----:B------:R-:W-:Y:S01]  /*8590*/  F2FP.F16.F32.PACK_AB R37, R13, R37 ;  /* 0x000000250d25723e */ /* 0x000fe200000000ff */
[----:B------:R-:W-:-:S02]  /*85a0*/  HADD2.F32 R33, -RZ, R33.H1_H1 ;  /* 0x30000021ff217230 */ /* 0x000fc40000004100 */
        /* <DEDUP_REMOVED lines=53> */
[----:B------:R-:W-:Y:S02]  /*8900*/  MOV R32, R40 ;  /* 0x0000002800207202 */ /* 0x000fe40000000f00 */
[----:B------:R-:W-:-:S07]  /*8910*/  MOV R34, R31 ;  /* 0x0000001f00227202 */ /* 0x000fce0000000f00 */
.L_x_2742:
[----:B------:R-:W-:Y:S05]  /*8920*/  BSYNC B2 ;  /* 0x0000000000027941 */ /* 0x000fea0003800000 */
.L_x_2741:
[----:B------:R-:W-:-:S04]  /*8930*/  LEA R28, P4, R6, R11, 0x1 ;  /* 0x0000000b061c7211 */ /* 0x000fc800078808ff */
[----:B--2---:R-:W-:Y:S02]  /*8940*/  LEA.HI.X R29, R6, R117, R109, 0x1, P4 ;  /* 0x00000075061d7211 */ /* 0x004fe400020f0c6d */
[----:B------:R-:W-:-:S03]  /*8950*/  ISETP.GE.AND P4, PT, R36, R133, PT ;  /* 0x000000852400720c */ /* 0x000fc60003f86270 */
[----:B----4-:R2:W-:Y:S10]  /*8960*/  ST.E.128 desc[UR60][R28.64], R12 ;  /* 0x0000000c1c007985 */ /* 0x0105f4000c101d3c */
[----:B------:R-:W-:-:S05]  /*8970*/  @!P4 IMAD.WIDE R116, R36, 0x2, R116 ;  /* 0x000000022474c825 */ /* 0x000fca00078e0274 */
[----:B---3--:R2:W-:Y:S02]  /*8980*/  @!P4 ST.E.128 desc[UR60][R116.64], R32 ;  /* 0x000000207400c985 */ /* 0x0085e4000c101d3c */
.L_x_2732:
[----:B------:R-:W-:Y:S05]  /*8990*/  BSYNC B1 ;  /* 0x0000000000017941 */ /* 0x000fea0003800000 */
.L_x_2731:
[----:B------:R-:W-:-:S03]  /*89a0*/  UMOV UR4, 0xffffffff ;  /* 0xffffffff00047882 */ /* 0x000fc60000000000 */
[----:B------:R-:W-:Y:S05]  /*89b0*/  BRA.DIV UR4, `(.L_x_2743) ;  /* 0x000001d204c07947 */ /* 0x000fea000b800000 */
[----:B-1----:R-:W1:Y:S04]  /*89c0*/  SHFL.IDX PT, R118, R118, 0x1, 0x1c1f ;  /* 0x003c1f0076767f89 */ /* 0x002e6800000e0000 */
[----:B------:R-:W0:Y:S02]  /*89d0*/  SHFL.IDX PT, R119, R119, 0x1, 0x1c1f ;  /* 0x003c1f0077777f89 */ /* 0x000e2400000e0000 */
.L_x_3040:
        /* <DEDUP_REMOVED lines=20> */
[----:B------:R-:W-:Y:S02]  /*8b20*/  IMAD.IADD R11, R12, 0x1, R11 ;  /* 0x000000010c0b7824 */ /* 0x000fe400078e020b */
[C---:B------:R-:W-:Y:S02]  /*8b30*/  IMAD R12, R18.reuse, 0x4800, R137 ;  /* 0x00004800120c7824 */ /* 0x040fe400078e0289 */
[----:B------:R-:W-:Y:S02]  /*8b40*/  IMAD R28, R18, 0x4800, R11 ;  /* 0x00004800121c7824 */ /* 0x000fe400078e020b */
[----:B------:R-:W-:-:S03]  /*8b50*/  IMAD R12, R12, 0x2, R2 ;  /* 0x000000020c0c7824 */ /* 0x000fc600078e0202 */
[----:B------:R-:W-:-:S03]  /*8b60*/  LEA R28, R28, R2, 0x1 ;  /* 0x000000021c1c7211 */ /* 0x000fc600078e08ff */
        /* <DEDUP_REMOVED lines=88> */
[----:B------:R-:W-:Y:S01]  /*90f0*/  IMAD.MOV.U32 R13, RZ, RZ, R29 ;  /* 0x000000ffff0d7224 */ /* 0x000fe200078e001d */
[----:B------:R-:W-:Y:S01]  /*9100*/  MOV R29, R11 ;  /* 0x0000000b001d7202 */ /* 0x000fe20000000f00 */
[----:B------:R-:W-:-:S07]  /*9110*/  IMAD.MOV.U32 R30, RZ, RZ, R74 ;  /* 0x000000ffff1e7224 */ /* 0x000fce00078e004a */
.L_x_2747:
[----:B------:R-:W-:Y:S05]  /*9120*/  BSYNC B2 ;  /* 0x0000000000027941 */ /* 0x000fea0003800000 */
.L_x_2746:
[----:B------:R-:W-:Y:S02]  /*9130*/  ISETP.GE.AND P5, PT, R36, R133, PT ;  /* 0x000000852400720c */ /* 0x000fe40003fa6270 */
[----:B------:R-:W-:-:S04]  /*9140*/  LEA R34, P4, R4, R119, 0x1 ;  /* 0x0000007704227211 */ /* 0x000fc800078808ff */
[----:B------:R-:W-:-:S05]  /*9150*/  LEA.HI.X R35, R4, R118, R111, 0x1, P4 ;  /* 0x0000007604237211 */ /* 0x000fca00020f0c6f */
[----:B0-----:R0:W-:Y:S02]  /*9160*/  ST.E.128 desc[UR60][R34.64], R12 ;  /* 0x0000000c22007985 */ /* 0x0011e4000c101d3c */
[----:B------:R-:W-:-:S05]  /*9170*/  @!P5 IMAD.WIDE R36, R36, 0x2, R32 ;  /* 0x000000022424d825 */ /* 0x000fca00078e0220 */
[----:B-1----:R0:W-:Y:S02]  /*9180*/  @!P5 ST.E.128 desc[UR60][R36.64], R28 ;  /* 0x0000001c2400d985 */ /* 0x0021e4000c101d3c */
.L_x_2745:
[----:B------:R-:W-:Y:S05]  /*9190*/  BSYNC B1 ;  /* 0x0000000000017941 */ /* 0x000fea0003800000 */
.L_x_2744:
        /* <DEDUP_REMOVED lines=23> */
[----:B------:R-:W-:Y:S02]  /*9310*/  IMAD R11, R11, 0x2, R2 ;  /* 0x000000020b0b7824 */ /* 0x000fe400078e0202 */
[----:B------:R-:W-:Y:S01]  /*9320*/  @!P4 IMAD.WIDE R36, R36, 0x2, R32 ;  /* 0x000000022424c825 */ /* 0x000fe200078e0220 */
[----:B------:R-:W-:Y:S02]  /*9330*/  LEA R28, R13, R2, 0x1 ;  /* 0x000000020d1c7211 */ /* 0x000fe400078e08ff */
[----:B------:R0:W1:Y:S04]  /*9340*/  LDS.128 R12, [R11+0x18400] ;  /* 0x018400000b0c7984 */ /* 0x0000680000000c00 */
[----:B------:R-:W2:Y:S01]  /*9350*/  LDS.128 R28, [R28+0x18400] ;  /* 0x018400001c1c7984 */ /* 0x000ea20000000c00 */
[----:B------:R-:W-:Y:S05]  /*9360*/  @P5 BRA `(.L_x_2751) ;  /* 0x0000000400485947 */ /* 0x000fea0003800000 */
[--C-:B------:R-:W-:Y:S01]  /*9370*/  SHF.R.U64 R38, R68, 0x10, R69.reuse ;  /* 0x0000001044267819 */ /* 0x100fe20000001245 */
[----:B------:R-:W-:Y:S01]  /*9380*/  HADD2.F32 R41, -RZ, R154.H1_H1 ;  /* 0x3000009aff297230 */ /* 0x000fe20000004100 */
[----:B------:R-:W-:Y:S01]  /*9390*/  SHF.R.U32.HI R68, RZ, 0x10, R69 ;  /* 0x00000010ff447819 */ /* 0x000fe20000011645 */
[----:B--2---:R-:W-:Y:S01]  /*93a0*/  HADD2.F32 R42, -RZ, R29.H0_H0 ;  /* 0x2000001dff2a7230 */ /* 0x004fe20000004100 */
[--C-:B0-----:R-:W-:Y:S01]  /*93b0*/  SHF.R.U64 R11, R56, 0x10, R57.reuse ;  /* 0x00000010380b7819 */ /* 0x101fe20000001239 */
[----:B------:R-:W-:Y:S01]  /*93c0*/  HADD2.F32 R43, -RZ, R146.H1_H1 ;  /* 0x30000092ff2b7230 */ /* 0x000fe20000004100 */
[----:B------:R-:W-:Y:S01]  /*93d0*/  SHF.R.U32.HI R56, RZ, 0x10, R57 ;  /* 0x00000010ff387819 */ /* 0x000fe20000011639 */
[----:B-1----:R-:W-:Y:S01]  /*93e0*/  HADD2.F32 R44, -RZ, R13.H0_H0 ;  /* 0x2000000dff2c7230 */ /* 0x002fe20000004100 */
[----:B------:R-:W-:Y:S01]  /*93f0*/  SHF.R.U64 R40, R70, 0x10, R71 ;  /* 0x0000001046287819 */ /* 0x000fe20000001247 */
[----:B------:R-:W-:Y:S02]  /*9400*/  HADD2.F32 R45, -RZ, R29.H1_H1 ;  /* 0x3000001dff2d7230 */ /* 0x000fe40000004100 */
[----:B------:R-:W-:Y:S01]  /*9410*/  FMUL.FTZ R29, R42, R41 ;  /* 0x000000292a1d7220 */ /* 0x000fe20000410000 */
[----:B------:R-:W-:-:S02]  /*9420*/  HADD2.F32 R68, -RZ, R68.H0_H0 ;  /* 0x20000044ff447230 */ /* 0x000fc40000004100 */
[C---:B------:R-:W-:Y:S01]  /*9430*/  FMUL.FTZ R41, R44.reuse, R41 ;  /* 0x000000292c297220 */ /* 0x040fe20000410000 */
[----:B------:R-:W-:Y:S02]  /*9440*/  HADD2.F32 R13, -RZ, R13.H1_H1 ;  /* 0x3000000dff0d7230 */ /* 0x000fe40000004100 */
[-C--:B------:R-:W-:Y:S01]  /*9450*/  FFMA.FTZ R29, R44, R43.reuse, -R29 ;  /* 0x0000002b2c1d7223 */ /* 0x080fe2000001081d */
[----:B------:R-:W-:Y:S02]  /*9460*/  HADD2.F32 R56, -RZ, R56.H0_H0 ;  /* 0x20000038ff387230 */ /* 0x000fe40000004100 */
[-C--:B------:R-:W-:Y:S01]  /*9470*/  FMUL.FTZ R44, R45, R68.reuse ;  /* 0x000000442d2c7220 */ /* 0x080fe20000410000 */
[----:B------:R-:W-:Y:S01]  /*9480*/  SHF.R.U32.HI R70, RZ, 0x10, R71 ;  /* 0x00000010ff467819 */ /* 0x000fe20000011647 */
[----:B------:R-:W-:Y:S01]  /*9490*/  FMUL.FTZ R68, R13, R68 ;  /* 0x000000440d447220 */ /* 0x000fe20000410000 */
[----:B------:R-:W-:Y:S01]  /*94a0*/  FFMA.FTZ R41, R42, R43, R41 ;  /* 0x0000002b2a297223 */ /* 0x000fe20000010029 */
[----:B------:R-:W-:Y:S01]  /*94b0*/  SHF.R.U64 R39, R58, 0x10, R59 ;  /* 0x000000103a277819 */ /* 0x000fe2000000123b */
[----:B------:R-:W-:-:S02]  /*94c0*/  HADD2.F32 R43, -RZ, R31.H0_H0 ;  /* 0x2000001fff2b7230 */ /* 0x000fc40000004100 */
[-C--:B------:R-:W-:Y:S01]  /*94d0*/  FFMA.FTZ R68, R45, R56.reuse, R68 ;  /* 0x000000382d447223 */ /* 0x080fe20000010044 */
[----:B------:R-:W-:Y:S01]  /*94e0*/  HADD2.F32 R45, -RZ, R31.H1_H1 ;  /* 0x3000001fff2d7230 */ /* 0x000fe20000004100 */
[----:B------:R-:W-:Y:S01]  /*94f0*/  SHF.R.U32.HI R58, RZ, 0x10, R59 ;  /* 0x00000010ff3a7819 */ /* 0x000fe2000001163b */
[----:B------:R-:W-:Y:S02]  /*9500*/  HADD2.F32 R42, -RZ, R147.H1_H1 ;  /* 0x30000093ff2a7230 */ /* 0x000fe40000004100 */
[----:B------:R-:W-:Y:S01]  /*9510*/  FFMA.FTZ R44, R13, R56, -R44 ;  /* 0x000000380d2c7223 */ /* 0x000fe2000001082c */
[--C-:B------:R-:W-:Y:S02]  /*9520*/  HADD2.F32 R31, -RZ, R15.reuse.H0_H0 ;  /* 0x2000000fff1f7230 */ /* 0x100fe40000004100 */
[----:B------:R-:W-:Y:S02]  /*9530*/  HADD2.F32 R70, -RZ, R70.H0_H0 ;  /* 0x20000046ff467230 */ /* 0x000fe40000004100 */
[----:B------:R-:W-:Y:S01]  /*9540*/  FMUL.FTZ R46, R43, R42 ;  /* 0x0000002a2b2e7220 */ /* 0x000fe20000410000 */
[----:B------:R-:W-:-:S02]  /*9550*/  HADD2.F32 R15, -RZ, R15.H1_H1 ;  /* 0x3000000fff0f7230 */ /* 0x000fc40000004100 */
[----:B------:R-:W-:Y:S01]  /*9560*/  FMUL.FTZ R47, R31, R42 ;  /* 0x0000002a1f2f7220 */ /* 0x000fe20000410000 */
[----:B------:R-:W-:Y:S02]  /*9570*/  HADD2.F32 R58, -RZ, R58.H0_H0 ;  /* 0x2000003aff3a7230 */ /* 0x000fe40000004100 */
[-C--:B------:R-:W-:Y:S01]  /*9580*/  FMUL.FTZ R42, R45, R70.reuse ;  /* 0x000000462d2a7220 */ /* 0x080fe20000410000 */
[----:B------:R-:W-:Y:S02]  /*9590*/  HADD2.F32 R13, -RZ, R145.H1_H1 ;  /* 0x30000091ff0d7230 */ /* 0x000fe40000004100 */
[C---:B------:R-:W-:Y:S01]  /*95a0*/  FMUL.FTZ R70, R15.reuse, R70 ;  /* 0x000000460f467220 */ /* 0x040fe20000410000 */
[----:B------:R-:W-:Y:S02]  /*95b0*/  HADD2.F32 R154, -RZ, R154.H0_H0 ;  /* 0x2000009aff9a7230 */ /* 0x000fe40000004100 */
[----:B------:R-:W-:Y:S01]  /*95c0*/  FFMA.FTZ R42, R15, R58, -R42 ;  /* 0x0000003a0f2a7223 */ /* 0x000fe2000001082a */
[----:B------:R-:W-:-:S02]  /*95d0*/  HADD2.F32 R15, -RZ, R28.H0_H0 ;  /* 0x2000001cff0f7230 */ /* 0x000fc40000004100 */
[-C--:B------:R-:W-:Y:S01]  /*95e0*/  FFMA.FTZ R46, R31, R13.reuse, -R46 ;  /* 0x0000000d1f2e7223 */ /* 0x080fe2000001082e */
[----:B------:R-:W-:Y:S02]  /*95f0*/  HADD2.F32 R38, -RZ, R38.H0_H0 ;  /* 0x20000026ff267230 */ /* 0x000fe40000004100 */
[----:B------:R-:W-:Y:S01]  /*9600*/  FFMA.FTZ R47, R43, R13, R47 ;  /* 0x0000000d2b2f7223 */ /* 0x000fe2000001002f */
[----:B------:R-:W-:Y:S02]  /*9610*/  HADD2.F32 R28, -RZ, R28.H1_H1 ;  /* 0x3000001cff1c7230 */ /* 0x000fe40000004100 */
[----:B------:R-:W-:Y:S01]  /*9620*/  FFMA.FTZ R70, R45, R58, R70 ;  /* 0x0000003a2d467223 */ /* 0x000fe20000010046 */
[----:B------:R-:W-:Y:S01]  /*9630*/  HADD2.F32 R146, -RZ, R146.H0_H0 ;  /* 0x20000092ff927230 */ /* 0x000fe20000004100 */
[----:B------:R-:W-:Y:S01]  /*9640*/  F2FP.F16.F32.PACK_AB R42, R42, R46 ;  /* 0x0000002e2a2a723e */ /* 0x000fe200000000ff */
[----:B------:R-:W-:Y:S02]  /*9650*/  HADD2.F32 R13, -RZ, R12.H0_H0 ;  /* 0x2000000cff0d7230 */ /* 0x000fe40000004100 */
[----:B------:R-:W-:Y:S01]  /*9660*/  FMUL.FTZ R43, R28, R38 ;  /* 0x000000261c2b7220 */ /* 0x000fe20000410000 */
[----:B------:R-:W-:-:S02]  /*9670*/  HADD2.F32 R31, -RZ, R11.H0_H0 ;  /* 0x2000000bff1f7230 */ /* 0x000fc40000004100 */
[-C--:B------:R-:W-:Y:S01]  /*9680*/  FMUL.FTZ R11, R15, R154.reuse ;  /* 0x0000009a0f0b7220 */ /* 0x080fe20000410000 */
[----:B------:R-:W-:Y:S02]  /*9690*/  HADD2.F32 R12, -RZ, R12.H1_H1 ;  /* 0x3000000cff0c7230 */ /* 0x000fe40000004100 */
[C---:B------:R-:W-:Y:S01]  /*96a0*/  FMUL.FTZ R154, R13.reuse, R154 ;  /* 0x0000009a0d9a7220 */ /* 0x040fe20000410000 */
[----:B------:R-:W-:Y:S02]  /*96b0*/  HADD2.F32 R147, -RZ, R147.H0_H0 ;  /* 0x20000093ff937230 */ /* 0x000fe40000004100 */
[----:B------:R-:W-:Y:S01]  /*96c0*/  FFMA.FTZ R11, R13, R146, -R11 ;  /* 0x000000920d0b7223 */ /* 0x000fe2000001080b */
[----:B------:R-:W-:Y:S02]  /*96d0*/  HADD2.F32 R13, -RZ, R30.H0_H0 ;  /* 0x2000001eff0d7230 */ /* 0x000fe40000004100 */
[C---:B------:R-:W-:Y:S01]  /*96e0*/  FMUL.FTZ R38, R12.reuse, R38 ;  /* 0x000000260c267220 */ /* 0x040fe20000410000 */
[----:B------:R-:W-:Y:S01]  /*96f0*/  FFMA.FTZ R43, R12, R31, -R43 ;  /* 0x0000001f0c2b7223 */ /* 0x000fe2000001082b */
[----:B------:R-:W-:-:S02]  /*9700*/  HADD2.F32 R40, -RZ, R40.H0_H0 ;  /* 0x20000028ff287230 */ /* 0x000fc40000004100 */
[----:B------:R-:W-:Y:S01]  /*9710*/  FFMA.FTZ R154, R15, R146, R154 ;  /* 0x000000920f9a7223 */ /* 0x000fe2000001009a */
[----:B------:R-:W-:Y:S02]  /*9720*/  HADD2.F32 R12, -RZ, R14.H0_H0 ;  /* 0x2000000eff0c7230 */ /* 0x000fe40000004100 */
[----:B------:R-:W-:Y:S01]  /*9730*/  FFMA.FTZ R38, R28, R31, R38 ;  /* 0x0000001f1c267223 */ /* 0x000fe20000010026 */
[----:B------:R-:W-:Y:S02]  /*9740*/  HADD2.F32 R30, -RZ, R30.H1_H1 ;  /* 0x3000001eff1e7230 */ /* 0x000fe40000004100 */
[-C--:B------:R-:W-:Y:S01]  /*9750*/  FMUL.FTZ R15, R13, R147.reuse ;  /* 0x000000930d0f7220 */ /* 0x080fe20000410000 */
[----:B------:R-:W-:Y:S02]  /*9760*/  HADD2.F32 R14, -RZ, R14.H1_H1 ;  /* 0x3000000eff0e7230 */ /* 0x000fe40000004100 */
[----:B------:R-:W-:Y:S01]  /*9770*/  FMUL.FTZ R147, R12, R147 ;  /* 0x000000930c937220 */ /* 0x000fe20000410000 */
[----:B------:R-:W-:-:S02]  /*9780*/  HADD2.F32 R145, -RZ, R145.H0_H0 ;  /* 0x20000091ff917230 */ /* 0x000fc40000004100 */
        /* <DEDUP_REMOVED lines=8> */
[----:B------:R-:W-:Y:S02]  /*9810*/  F2FP.F16.F32.PACK_AB R13, R44, R29 ;  /* 0x0000001d2c0d723e */ /* 0x000fe400000000ff */
[----:B------:R-:W-:-:S02]  /*9820*/  F2FP.F16.F32.PACK_AB R29, R68, R41 ;  /* 0x00000029441d723e */ /* 0x000fc400000000ff */
[----:B------:R-:W-:Y:S01]  /*9830*/  F2FP.F16.F32.PACK_AB R14, R28, R15 ;  /* 0x0000000f1c0e723e */ /* 0x000fe200000000ff */
[----:B------:R-:W-:Y:S01]  /*9840*/  IMAD.MOV.U32 R28, RZ, RZ, R38 ;  /* 0x000000ffff1c7224 */ /* 0x000fe200078e0026 */
[----:B------:R-:W-:Y:S01]  /*9850*/  F2FP.F16.F32.PACK_AB R31, R70, R47 ;  /* 0x0000002f461f723e */ /* 0x000fe200000000ff */
[----:B------:R-:W-:Y:S01]  /*9860*/  IMAD.MOV.U32 R15, RZ, RZ, R42 ;  /* 0x000000ffff0f7224 */ /* 0x000fe200078e002a */
[----:B------:R-:W-:Y:S02]  /*9870*/  F2FP.F16.F32.PACK_AB R12, R43, R11 ;  /* 0x0000000b2b0c723e */ /* 0x000fe400000000ff */
[----:B------:R-:W-:-:S07]  /*9880*/  F2FP.F16.F32.PACK_AB R30, R40, R147 ;  /* 0x00000093281e723e */ /* 0x000fce00000000ff */
.L_x_2751:
[----:B------:R-:W-:Y:S05]  /*9890*/  BSYNC B2 ;  /* 0x0000000000027941 */ /* 0x000fea0003800000 */
.L_x_2750:
[----:B-1----:R1:W-:Y:S04]  /*98a0*/  ST.E.128 desc[UR60][R34.64], R12 ;  /* 0x0000000c22007985 */ /* 0x0023e8000c101d3c */
[----:B--2---:R1:W-:Y:S02]  /*98b0*/  @!P4 ST.E.128 desc[UR60][R36.64], R28 ;  /* 0x0000001c2400c985 */ /* 0x0043e4000c101d3c */
.L_x_2749:
[----:B------:R-:W-:Y:S05]  /*98c0*/  BSYNC B1 ;  /* 0x0000000000017941 */ /* 0x000fea0003800000 */
.L_x_2748:
        /* <DEDUP_REMOVED lines=11> */
[----:B------:R-:W-:Y:S02]  /*9980*/  SHF.R.S32.HI R11, RZ, 0x1f, R12 ;  /* 0x0000001fff0b7819 */ /* 0x000fe4000001140c */
[----:B------:R-:W-:Y:S02]  /*9990*/  SHF.L.U32 R36, R12, 0x3, RZ ;  /* 0x000000030c247819 */ /* 0x000fe400000006ff */
        /* <DEDUP_REMOVED lines=9> */
[----:B------:R-:W-:Y:S02]  /*9a30*/  LEA R28, R13, R2, 0x1 ;  /* 0x000000020d1c7211 */ /* 0x000fe400078e08ff */
[----:B------:R0:W1:Y:S04]  /*9a40*/  LDS.128 R12, [R11+0x18400] ;  /* 0x018400000b0c7984 */ /* 0x0000680000000c00 */
[----:B------:R-:W2:Y:S01]  /*9a50*/  LDS.128 R28, [R28+0x18400] ;  /* 0x018400001c1c7984 */ /* 0x000ea20000000c00 */
[----:B------:R-:W-:Y:S05]  /*9a60*/  @P5 BRA `(.L_x_2753) ;  /* 0x0000000400505947 */ /* 0x000fea0003800000 */
[----:B--2---:R-:W-:Y:S01]  /*9a70*/  IMAD.MOV.U32 R40, RZ, RZ, R29 ;  /* 0x000000ffff287224 */ /* 0x004fe200078e001d */
[----:B------:R-:W-:Y:S01]  /*9a80*/  SHF.R.U32.HI R45, RZ, 0x10, R65 ;  /* 0x00000010ff2d7819 */ /* 0x000fe20000011641 */
[----:B-1----:R-:W-:Y:S01]  /*9a90*/  IMAD.MOV.U32 R29, RZ, RZ, R15 ;  /* 0x000000ffff1d7224 */ /* 0x002fe200078e000f */
[--C-:B0-----:R-:W-:Y:S01]  /*9aa0*/  SHF.R.U64 R11, R52, 0x10, R53.reuse ;  /* 0x00000010340b7819 */ /* 0x101fe20000001235 */
[----:B------:R-:W-:Y:S01]  /*9ab0*/  HADD2.F32 R46, -RZ, R144.H1_H1 ;  /* 0x30000090ff2e7230 */ /* 0x000fe20000004100 */
[----:B------:R-:W-:Y:S01]  /*9ac0*/  SHF.R.U32.HI R52, RZ, 0x10, R53 ;  /* 0x00000010ff347819 */ /* 0x000fe20000011635 */
[--C-:B------:R-:W-:Y:S01]  /*9ad0*/  HADD2.F32 R41, -RZ, R40.reuse.H0_H0 ;  /* 0x20000028ff297230 */ /* 0x100fe20000004100 */
[--C-:B------:R-:W-:Y:S01]  /*9ae0*/  SHF.R.U64 R39, R66, 0x10, R67.reuse ;  /* 0x0000001042277819 */ /* 0x100fe20000001243 */
[----:B------:R-:W-:Y:S01]  /*9af0*/  HADD2.F32 R42, -RZ, R40.H1_H1 ;  /* 0x30000028ff2a7230 */ /* 0x000fe20000004100 */
[----:B------:R-:W-:Y:S01]  /*9b00*/  SHF.R.U32.HI R66, RZ, 0x10, R67 ;  /* 0x00000010ff427819 */ /* 0x000fe20000011643 */
[----:B------:R-:W-:-:S02]  /*9b10*/  HADD2.F32 R15, -RZ, R13.H0_H0 ;  /* 0x2000000dff0f7230 */ /* 0x000fc40000004100 */
[-C--:B------:R-:W-:Y:S01]  /*9b20*/  FMUL.FTZ R48, R41, R46.reuse ;  /* 0x0000002e29307220 */ /* 0x080fe20000410000 */
[----:B------:R-:W-:Y:S01]  /*9b30*/  HADD2.F32 R45, -RZ, R45.H0_H0 ;  /* 0x2000002dff2d7230 */ /* 0x000fe20000004100 */
[--C-:B------:R-:W-:Y:S01]  /*9b40*/  SHF.R.U64 R38, R54, 0x10, R55.reuse ;  /* 0x0000001036267819 */ /* 0x100fe20000001237 */
[----:B------:R-:W-:Y:S02]  /*9b50*/  HADD2.F32 R40, -RZ, R13.H1_H1 ;  /* 0x3000000dff287230 */ /* 0x000fe40000004100 */
[C---:B------:R-:W-:Y:S01]  /*9b60*/  FMUL.FTZ R46, R15.reuse, R46 ;  /* 0x0000002e0f2e7220 */ /* 0x040fe20000410000 */
[----:B------:R-:W-:Y:S02]  /*9b70*/  HADD2.F32 R44, -RZ, R142.H1_H1 ;  /* 0x3000008eff2c7230 */ /* 0x000fe40000004100 */
[-C--:B------:R-:W-:Y:S01]  /*9b80*/  FMUL.FTZ R47, R42, R45.reuse ;  /* 0x0000002d2a2f7220 */ /* 0x080fe20000410000 */
[----:B------:R-:W-:Y:S02]  /*9b90*/  HADD2.F32 R43, -RZ, R52.H0_H0 ;  /* 0x20000034ff2b7230 */ /* 0x000fe40000004100 */
[----:B------:R-:W-:Y:S01]  /*9ba0*/  FMUL.FTZ R45, R40, R45 ;  /* 0x0000002d282d7220 */ /* 0x000fe20000410000 */
[----:B------:R-:W-:Y:S01]  /*9bb0*/  SHF.R.U32.HI R54, RZ, 0x10, R55 ;  /* 0x00000010ff367819 */ /* 0x000fe20000011637 */
[-C--:B------:R-:W-:Y:S01]  /*9bc0*/  FFMA.FTZ R13, R15, R44.reuse, -R48 ;  /* 0x0000002c0f0d7223 */ /* 0x080fe20000010830 */
[----:B------:R-:W-:Y:S01]  /*9bd0*/  FFMA.FTZ R15, R41, R44, R46 ;  /* 0x0000002c290f7223 */ /* 0x000fe2000001002e */
[----:B------:R-:W-:Y:S01]  /*9be0*/  FFMA.FTZ R42, R42, R43, R45 ;  /* 0x0000002b2a2a7223 */ /* 0x000fe2000001002d */
[----:B------:R-:W-:-:S02]  /*9bf0*/  HADD2.F32 R50, -RZ, R143.H1_H1 ;  /* 0x3000008fff327230 */ /* 0x000fc40000004100 */
[----:B------:R-:W-:Y:S01]  /*9c00*/  FFMA.FTZ R40, R40, R43, -R47 ;  /* 0x0000002b28287223 */ /* 0x000fe2000001082f */
[--C-:B------:R-:W-:Y:S01]  /*9c10*/  HADD2.F32 R41, -RZ, R31.reuse.H0_H0 ;  /* 0x2000001fff297230 */ /* 0x100fe20000004100 */
[----:B------:R-:W-:Y:S01]  /*9c20*/  SHF.R.U64 R37, R64, 0x10, R65 ;  /* 0x0000001040257819 */ /* 0x000fe20000001241 */
[----:B------:R-:W-:Y:S02]  /*9c30*/  HADD2.F32 R46, -RZ, R31.H1_H1 ;  /* 0x3000001fff2e7230 */ /* 0x000fe40000004100 */
[--C-:B------:R-:W-:Y:S02]  /*9c40*/  HADD2.F32 R31, -RZ, R29.reuse.H0_H0 ;  /* 0x2000001dff1f7230 */ /* 0x100fe40000004100 */
[----:B------:R-:W-:Y:S01]  /*9c50*/  FMUL.FTZ R52, R41, R50 ;  /* 0x0000003229347220 */ /* 0x000fe20000410000 */
[----:B------:R-:W-:Y:S01]  /*9c60*/  HADD2.F32 R45, -RZ, R66.H0_H0 ;  /* 0x20000042ff2d7230 */ /* 0x000fe20000004100 */
[----:B------:R-:W-:Y:S01]  /*9c70*/  F2FP.F16.F32.PACK_AB R13, R40, R13 ;  /* 0x0000000d280d723e */ /* 0x000fe200000000ff */
[----:B------:R-:W-:-:S02]  /*9c80*/  HADD2.F32 R44, -RZ, R29.H1_H1 ;  /* 0x3000001dff2c7230 */ /* 0x000fc40000004100 */
[C---:B------:R-:W-:Y:S01]  /*9c90*/  FMUL.FTZ R50, R31.reuse, R50 ;  /* 0x000000321f327220 */ /* 0x040fe20000410000 */
[----:B------:R-:W-:Y:S02]  /*9ca0*/  HADD2.F32 R48, -RZ, R141.H1_H1 ;  /* 0x3000008dff307230 */ /* 0x000fe40000004100 */
[-C--:B------:R-:W-:Y:S01]  /*9cb0*/  FMUL.FTZ R47, R46, R45.reuse ;  /* 0x0000002d2e2f7220 */ /* 0x080fe20000410000 */
[----:B------:R-:W-:Y:S02]  /*9cc0*/  HADD2.F32 R43, -RZ, R54.H0_H0 ;  /* 0x20000036ff2b7230 */ /* 0x000fe40000004100 */
[C---:B------:R-:W-:Y:S01]  /*9cd0*/  FMUL.FTZ R45, R44.reuse, R45 ;  /* 0x0000002d2c2d7220 */ /* 0x040fe20000410000 */
[----:B------:R-:W-:Y:S02]  /*9ce0*/  HADD2.F32 R144, -RZ, R144.H0_H0 ;  /* 0x20000090ff907230 */ /* 0x000fe40000004100 */
[-C--:B------:R-:W-:Y:S01]  /*9cf0*/  FFMA.FTZ R29, R31, R48.reuse, -R52 ;  /* 0x000000301f1d7223 */ /* 0x080fe20000010834 */
[----:B------:R-:W-:Y:S01]  /*9d00*/  FFMA.FTZ R31, R41, R48, R50 ;  /* 0x00000030291f7223 */ /* 0x000fe20000010032 */
[-C--:B------:R-:W-:Y:S01]  /*9d10*/  FFMA.FTZ R44, R44, R43.reuse, -R47 ;  /* 0x0000002b2c2c7223 */ /* 0x080fe2000001082f */
[----:B------:R-:W-:Y:S01]  /*9d20*/  FFMA.FTZ R46, R46, R43, R45 ;  /* 0x0000002b2e2e7223 */ /* 0x000fe2000001002d */
[----:B------:R-:W-:-:S02]  /*9d30*/  HADD2.F32 R47, -RZ, R37.H0_H0 ;  /* 0x20000025ff2f7230 */ /* 0x000fc40000004100 */
[----:B------:R-:W-:Y:S01]  /*9d40*/  HADD2.F32 R41, -RZ, R28.H0_H0 ;  /* 0x2000001cff297230 */ /* 0x000fe20000004100 */
[----:B------:R-:W-:Y:S01]  /*9d50*/  F2FP.F16.F32.PACK_AB R44, R44, R29 ;  /* 0x0000001d2c2c723e */ /* 0x000fe200000000ff */
[----:B------:R-:W-:Y:S01]  /*9d60*/  HADD2.F32 R37, -RZ, R12.H0_H0 ;  /* 0x2000000cff257230 */ /* 0x000fe20000004100 */
[----:B------:R-:W-:Y:S01]  /*9d70*/  F2FP.F16.F32.PACK_AB R29, R42, R15 ;  /* 0x0000000f2a1d723e */ /* 0x000fe200000000ff */
[----:B------:R-:W-:Y:S01]  /*9d80*/  HADD2.F32 R43, -RZ, R28.H1_H1 ;  /* 0x3000001cff2b7230 */ /* 0x000fe20000004100 */
[----:B------:R-:W-:Y:S01]  /*9d90*/  F2FP.F16.F32.PACK_AB R31, R46, R31 ;  /* 0x0000001f2e1f723e */ /* 0x000fe200000000ff */
[----:B------:R-:W-:Y:S02]  /*9da0*/  HADD2.F32 R142, -RZ, R142.H0_H0 ;  /* 0x2000008eff8e7230 */ /* 0x000fe40000004100 */
[----:B------:R-:W-:Y:S02]  /*9db0*/  HADD2.F32 R28, -RZ, R12.H1_H1 ;  /* 0x3000000cff1c7230 */ /* 0x000fe40000004100 */
[----:B------:R-:W-:Y:S01]  /*9dc0*/  FMUL.FTZ R12, R41, R144 ;  /* 0x00000090290c7220 */ /* 0x000fe20000410000 */
[----:B------:R-:W-:-:S02]  /*9dd0*/  HADD2.F32 R45, -RZ, R11.H0_H0 ;  /* 0x2000000bff2d7230 */ /* 0x000fc40000004100 */
[----:B------:R-:W-:Y:S01]  /*9de0*/  FMUL.FTZ R144, R37, R144 ;  /* 0x0000009025907220 */ /* 0x000fe20000410000 */
[-C--:B------:R-:W-:Y:S01]  /*9df0*/  FMUL.FTZ R49, R43, R47.reuse ;  /* 0x0000002f2b317220 */ /* 0x080fe20000410000 */
[-C--:B------:R-:W-:Y:S01]  /*9e00*/  FFMA.FTZ R11, R37, R142.reuse, -R12 ;  /* 0x0000008e250b7223 */ /* 0x080fe2000001080c */
[C---:B------:R-:W-:Y:S01]  /*9e10*/  FMUL.FTZ R50, R28.reuse, R47 ;  /* 0x0000002f1c327220 */ /* 0x040fe20000410000 */
[----:B------:R-:W-:Y:S01]  /*9e20*/  FFMA.FTZ R12, R41, R142, R144 ;  /* 0x0000008e290c7223 */ /* 0x000fe20000010090 */
[-C--:B------:R-:W-:Y:S01]  /*9e30*/  FFMA.FTZ R48, R28, R45.reuse, -R49 ;  /* 0x0000002d1c307223 */ /* 0x080fe20000010831 */
[----:B------:R-:W-:Y:S02]  /*9e40*/  HADD2.F32 R37, -RZ, R30.H0_H0 ;  /* 0x2000001eff257230 */ /* 0x000fe40000004100 */
[----:B------:R-:W-:Y:S01]  /*9e50*/  FFMA.FTZ R43, R43, R45, R50 ;  /* 0x0000002d2b2b7223 */ /* 0x000fe20000010032 */
[----:B------:R-:W-:Y:S02]  /*9e60*/  HADD2.F32 R41, -RZ, R39.H0_H0 ;  /* 0x20000027ff297230 */ /* 0x000fe40000004100 */
[----:B------:R-:W-:Y:S01]  /*9e70*/  HADD2.F32 R28, -RZ, R14.H0_H0 ;  /* 0x2000000eff1c7230 */ /* 0x000fe20000004100 */
[----:B------:R-:W-:Y:S01]  /*9e80*/  F2FP.F16.F32.PACK_AB R48, R48, R11 ;  /* 0x0000000b3030723e */ /* 0x000fe200000000ff */
[----:B------:R-:W-:-:S02]  /*9e90*/  HADD2.F32 R30, -RZ, R30.H1_H1 ;  /* 0x3000001eff1e7230 */ /* 0x000fc40000004100 */
[----:B------:R-:W-:Y:S02]  /*9ea0*/  HADD2.F32 R143, -RZ, R143.H0_H0 ;  /* 0x2000008fff8f7230 */ /* 0x000fe40000004100 */
[----:B------:R-:W-:Y:S02]  /*9eb0*/  HADD2.F32 R14, -RZ, R14.H1_H1 ;  /* 0x3000000eff0e7230 */ /* 0x000fe40000004100 */
[----:B------:R-:W-:Y:S01]  /*9ec0*/  FMUL.FTZ R47, R30, R41 ;  /* 0x000000291e2f7220 */ /* 0x000fe20000410000 */
[----:B------:R-:W-:Y:S02]  /*9ed0*/  HADD2.F32 R141, -RZ, R141.H0_H0 ;  /* 0x2000008dff8d7230 */ /* 0x000fe40000004100 */
[-C--:B------:R-:W-:Y:S01]  /*9ee0*/  FMUL.FTZ R45, R37, R143.reuse ;  /* 0x0000008f252d7220 */ /* 0x080fe20000410000 */
[----:B------:R-:W-:Y:S02]  /*9ef0*/  HADD2.F32 R39, -RZ, R38.H0_H0 ;  /* 0x20000026ff277230 */ /* 0x000fe40000004100 */
[----:B------:R-:W-:Y:S01]  /*9f00*/  FMUL.FTZ R38, R28, R143 ;  /* 0x0000008f1c267220 */ /* 0x000fe20000410000 */
[----:B------:R-:W-:Y:S01]  /*9f10*/  FMUL.FTZ R41, R14, R41 ;  /* 0x000000290e297220 */ /* 0x000fe20000410000 */
[-C--:B------:R-:W-:Y:S01]  /*9f20*/  FFMA.FTZ R45, R28, R141.reuse, -R45 ;  /* 0x0000008d1c2d7223 */ /* 0x080fe2000001082d */
[----:B------:R-:W-:Y:S01]  /*9f30*/  F2FP.F16.F32.PACK_AB R28, R43, R12 ;  /* 0x0000000c2b1c723e */ /* 0x000fe200000000ff */
[----:B------:R-:W-:Y:S01]  /*9f40*/  FFMA.FTZ R38, R37, R141, R38 ;  /* 0x0000008d25267223 */ /* 0x000fe20000010026 */
[-C--:B------:R-:W-:Y:S01]  /*9f50*/  FFMA.FTZ R14, R14, R39.reuse, -R47 ;  /* 0x000000270e0e7223 */ /* 0x080fe2000001082f */
[----:B------:R-:W-:Y:S01]  /*9f60*/  FFMA.FTZ R41, R30, R39, R41 ;  /* 0x000000271e297223 */ /* 0x000fe20000010029 */
[----:B------:R-:W-:Y:S01]  /*9f70*/  MOV R12, R48 ;  /* 0x00000030000c7202 */ /* 0x000fe20000000f00 */
[----:B------:R-:W-:-:S02]  /*9f80*/  IMAD.MOV.U32 R15, RZ, RZ, R44 ;  /* 0x000000ffff0f7224 */ /* 0x000fc400078e002c */
[----:B------:R-:W-:Y:S02]  /*9f90*/  F2FP.F16.F32.PACK_AB R14, R14, R45 ;  /* 0x0000002d0e0e723e */ /* 0x000fe400000000ff */
[----:B------:R-:W-:-:S07]  /*9fa0*/  F2FP.F16.F32.PACK_AB R30, R41, R38 ;  /* 0x00000026291e723e */ /* 0x000fce00000000ff */
.L_x_2753:
[----:B------:R-:W-:Y:S05]  /*9fb0*/  BSYNC B1 ;  /* 0x0000000000017941 */ /* 0x000fea0003800000 */
.L_x_2752:
[----:B-1----:R1:W-:Y:S01]  /*9fc0*/  ST.E.128 desc[UR60][R34.64], R12 ;  /* 0x0000000c22007985 */ /* 0x0023e2000c101d3c */
[----:B------:R-:W-:-:S13]  /*9fd0*/  ISETP.GE.AND P4, PT, R36, R133, PT ;  /* 0x000000852400720c */ /* 0x000fda0003f86270 */
[----:B------:R-:W-:Y:S05]  /*9fe0*/  @P4 BRA `(.L_x_2700) ;  /* 0x0000000400e04947 */ /* 0x000fea0003800000 */
[----:B------:R-:W-:-:S05]  /*9ff0*/  IMAD.WIDE R32, R36, 0x2, R32 ;  /* 0x0000000224207825 */ /* 0x000fca00078e0220 */
[----:B--2---:R2:W-:Y:S01]  /*a000*/  ST.E.128 desc[UR60][R32.64], R28 ;  /* 0x0000001c20007985 */ /* 0x0045e2000c101d3c */
[----:B------:R-:W-:Y:S05]  /*a010*/  BRA `(.L_x_2700) ;  /* 0x0000000400d47947 */ /* 0x000fea0003800000 */
.L_x_2665:
[----:B------:R-:W2:Y:S02]  /*a020*/  LDL R11, [R1+0x30] ;  /* 0x00003000010b7983 */ /* 0x000ea40000100800 */
[----:B--2---:R-:W-:-:S13]  /*a030*/  R2UR UR4, R11 ;  /* 0x000000000b0472ca */ /* 0x004fda00000e0000 */
[----:B------:R-:W-:-:S06]  /*a040*/  UISETP.NE.AND UP0, UPT, UR4, 0x3, UPT ;  /* 0x000000030400788c */ /* 0x000fcc000bf05270 */
[----:B------:R-:W-:-:S13]  /*a050*/  PLOP3.LUT P0, PT, PT, PT, UP0, 0x80, 0x0 ;  /* 0x000000000000781c */ /* 0x000fda0003f0f008 */
[----:B------:R-:W-:Y:S05]  /*a060*/  @!P0 BRA `(.L_x_2754) ;  /* 0x0000000000048947 */ /* 0x000fea0003800000 */
[----:B------:R-:W-:Y:S01]  /*a070*/  BPT.TRAP 0x1 ;  /* 0x000000040000795c */ /* 0x000fe20000300000 */
.L_x_2754:
[----:B------:R-:W-:Y:S01]  /*a080*/  IMAD R84, R18, 0x8, R2 ;  /* 0x0000000812547824 */ /* 0x000fe200078e0202 */
[----:B------:R-:W-:Y:S01]  /*a090*/  SHF.L.U32 R85, R171, 0x1f, RZ ;  /* 0x0000001fab557819 */ /* 0x000fe200000006ff */
[----:B------:R-:W-:Y:S01]  /*a0a0*/  BSSY B1, `(.L_x_2755) ;  /* 0x0000004000017945 */ /* 0x000fe20003800000 */
[----:B------:R-:W-:Y:S02]  /*a0b0*/  SHF.R.S32.HI R81, RZ, 0x1f, R80 ;  /* 0x0000001fff517819 */ /* 0x000fe40000011450 */
[----:B------:R-:W0:Y:S02]  /*a0c0*/  SYNCS.PHASECHK.TRANS64.TRYWAIT P4, [R84+URZ+0x2a890], R85 ;  /* 0x02a89055540075a7 */ /* 0x000e24000808017f */
[----:B0-----:R-:W-:Y:S05]  /*a0d0*/  @!P4 BRA `(.L_x_2756) ;  /* 0x000001bc0044c947 */ /* 0x001fea0003800000 */
.L_x_3041:
[----:B------:R-:W-:Y:S05]  /*a0e0*/  BSYNC B1 ;  /* 0x0000000000017941 */ /* 0x000fea0003800000 */
.L_x_2755:
        /* <DEDUP_REMOVED lines=25> */
.L_x_3045:
        /* <DEDUP_REMOVED lines=8> */
[----:B------:R-:W-:Y:S01]  /*a300*/  @!P5 SHF.L.U32 R11, R166, 0x3, RZ ;  /* 0x00000003a60bd819 */ /* 0x000fe200000006ff */
        /* <DEDUP_REMOVED lines=28> */
.L_x_2759:
[----:B------:R-:W-:Y:S05]  /*a4d0*/  BSYNC B1 ;  /* 0x0000000000017941 */ /* 0x000fea0003800000 */
.L_x_2758:
[----:B------:R-:W-:-:S03]  /*a4e0*/  UMOV UR4, 0xffffffff ;  /* 0xffffffff00047882 */ /* 0x000fc60000000000 */
[----:B------:R-:W-:Y:S05]  /*a4f0*/  BRA.DIV UR4, `(.L_x_2760) ;  /* 0x000001ba049c7947 */ /* 0x000fea000b800000 */
[----:B-1----:R-:W1:Y:S04]  /*a500*/  SHFL.IDX PT, R33, R33, 0x1, 0x1c1f ;  /* 0x003c1f0021217f89 */ /* 0x002e6800000e0000 */
[----:B------:R-:W0:Y:S02]  /*a510*/  SHFL.IDX PT, R32, R32, 0x1, 0x1c1f ;  /* 0x003c1f0020207f89 */ /* 0x000e2400000e0000 */
.L_x_3049:
        /* <DEDUP_REMOVED lines=8> */
[----:B------:R-:W-:Y:S01]  /*a5a0*/  @!P5 SHF.L.U32 R11, R166, 0x3, RZ ;  /* 0x00000003a60bd819 */ /* 0x000fe200000006ff */
        /* <DEDUP_REMOVED lines=28> */
.L_x_2700:
[----:B------:R-:W-:Y:S05]  /*a770*/  BSYNC B0 ;  /* 0x0000000000007941 */ /* 0x000fea0003800000 */
.L_x_2664:
        /* <DEDUP_REMOVED lines=12> */
[----:B------:R-:W-:-:S04]  /*a840*/  @!P4 IADD3 R11, R84, 0x2a8a0, RZ ;  /* 0x0002a8a0540bc810 */ /* 0x000fc80007ffe0ff */
[----:B------:R-:W-:-:S04]  /*a850*/  @!P4 PRMT R11, RZ, 0x654, R11 ;  /* 0x00000654ff0bc816 */ /* 0x000fc8000000000b */
[----:B------:R0:W-:Y:S01]  /*a860*/  @!P4 SYNCS.ARRIVE.TRANS64.RED.A1T0 RZ, [R11+URZ], RZ ;  /* 0x000000ff0bffc9a7 */ /* 0x0001e2000810043f */
[----:B------:R-:W-:Y:S05]  /*a870*/  @!P0 BRA `(.L_x_2762) ;  /* 0x0000000000048947 */ /* 0x000fea0003800000 */
[----:B------:R-:W-:Y:S01]  /*a880*/  BPT.TRAP 0x1 ;  /* 0x000000040000795c */ /* 0x000fe20000300000 */
.L_x_2762:
[----:B------:R-:W-:Y:S05]  /*a890*/  BSYNC B0 ;  /* 0x0000000000007941 */ /* 0x000fea0003800000 */
.L_x_2761:
[----:B------:R-:W3:Y:S01]  /*a8a0*/  SYNCS.PHASECHK.TRANS64.TRYWAIT P0, [R84+URZ+0x2a8b0], R85 ;  /* 0x02a8b055540075a7 */ /* 0x000ee2000800017f */
[----:B------:R-:W-:Y:S04]  /*a8b0*/  BSSY B0, `(.L_x_2763) ;  /* 0x0000002000007945 */ /* 0x000fe80003800000 */
[----:B---3--:R-:W-:Y:S05]  /*a8c0*/  @!P0 BRA `(.L_x_2764) ;  /* 0x000001b400f48947 */ /* 0x008fea0003800000 */
.L_x_3050:
[----:B------:R-:W-:Y:S05]  /*a8d0*/  BSYNC B0 ;  /* 0x0000000000007941 */ /* 0x000fea0003800000 */
.L_x_2763:
        /* <DEDUP_REMOVED lines=20> */
[----:B------:R-:W-:Y:S01]  /*aa20*/  IMAD R33, R11, 0x2, R120 ;  /* 0x000000020b217824 */ /* 0x000fe200078e0278 */
[----:B------:R-:W-:Y:S01]  /*aa30*/  LEA.HI.X R32, R12, UR7, R15, 0x1, P5 ;  /* 0x000000070c207c11 */ /* 0x000fe2000a8f0c0f */
[----:B------:R0:W1:Y:S01]  /*aa40*/  SHFL.IDX PT, R28, R27, RZ, 0x1c1f ;  /* 0x001c1fff1b1c7589 */ /* 0x00006200000e0000 */
[----:B------:R-:W-:-:S03]  /*aa50*/  LEA R11, R13, R120, 0x1 ;  /* 0x000000780d0b7211 */ /* 0x000fc600078e08ff */
        /* <DEDUP_REMOVED lines=22> */
.L_x_2766:
[----:B------:R-:W-:Y:S05]  /*abc0*/  BSYNC B0 ;  /* 0x0000000000007941 */ /* 0x000fea0003800000 */
.L_x_2765:
        /* <DEDUP_REMOVED lines=25> */
.L_x_2768:
[----:B------:R-:W-:Y:S05]  /*ad60*/  BSYNC B0 ;  /* 0x0000000000007941 */ /* 0x000fea0003800000 */
.L_x_2767:
        /* <DEDUP_REMOVED lines=8> */
[----:B------:R-:W-:-:S03]  /*adf0*/  ISETP.NE.AND P5, PT, R122, RZ, PT ;  /* 0x000000ff7a00720c */ /* 0x000fc60003fa5270 */
[----:B------:R-:W-:Y:S02]  /*ae00*/  @!P4 PRMT R84, RZ, 0x654, R84 ;  /* 0x00000654ff54c816 */ /* 0x000fe40000000054 */
[----:B------:R-:W-:Y:S02]  /*ae10*/  IADD3 R18, R18, 0x1, RZ ;  /* 0x0000000112127810 */ /* 0x000fe40007ffe0ff */
[----:B------:R-:W-:Y:S01]  /*ae20*/  PLOP3.LUT P0, PT, PT, PT, PT, 0x8, 0x0 ;  /* 0x000000000000781c */ /* 0x000fe20003f0e170 */
[----:B------:R3:W-:Y:S01]  /*ae30*/  @!P4 SYNCS.ARRIVE.TRANS64.RED.A1T0 RZ, [R84+URZ], RZ ;  /* 0x000000ff54ffc9a7 */ /* 0x0007e2000810043f */
[----:B------:R-:W-:-:S04]  /*ae40*/  ISETP.NE.AND P4, PT, R18, 0x2, PT ;  /* 0x000000021200780c */ /* 0x000fc80003f85270 */
[----:B--2---:R-:W-:Y:S02]  /*ae50*/  SEL R12, RZ, 0x1, P4 ;  /* 0x00000001ff0c7807 */ /* 0x004fe40002000000 */
[----:B------:R-:W-:Y:S02]  /*ae60*/  SEL R18, R18, RZ, P4 ;  /* 0x000000ff12127207 */ /* 0x000fe40002000000 */
[----:B------:R-:W-:Y:S01]  /*ae70*/  LOP3.LUT R171, R171, R12, RZ, 0x3c, !PT ;  /* 0x0000000cabab7212 */ /* 0x000fe200078e3cff */
[----:B---3--:R-:W-:Y:S06]  /*ae80*/  @P5 BRA `(.L_x_2769) ;  /* 0xffffff7c00205947 */ /* 0x008fec000383ffff */
.L_x_2659:
[----:B------:R-:W2:Y:S01]  /*ae90*/  LDC R0, c[0x0][0x448] ;  /* 0x00011200ff007b82 */ /* 0x000ea20000000800 */
[----:B------:R-:W-:Y:S01]  /*aea0*/  BSSY B0, `(.L_x_2770) ;  /* 0x0000011000007945 */ /* 0x000fe20003800000 */
[----:B------:R-:W-:Y:S02]  /*aeb0*/  MOV R72, RZ ;  /* 0x000000ff00487202 */ /* 0x000fe40000000f00 */
[----:B--2---:R-:W-:Y:S01]  /*aec0*/  ISETP.NE.AND P1, PT, R0, 0x1, PT ;  /* 0x000000010000780c */ /* 0x004fe20003f25270 */
[----:B------:R-:W-:-:S12]  /*aed0*/  VIADD R0, R186, 0x7f ;  /* 0x0000007fba007836 */ /* 0x000fd80000000000 */
[----:B------:R-:W2:Y:S08]  /*aee0*/  @P1 LDC R3, c[0x0][0x44c] ;  /* 0x00011300ff031b82 */ /* 0x000eb00000000800 */
[----:B------:R-:W3:Y:S01]  /*aef0*/  @P1 LDC R4, c[0x0][0x450] ;  /* 0x00011400ff041b82 */ /* 0x000ee20000000800 */
[----:B--2---:R-:W-:-:S05]  /*af00*/  @P1 IMAD.HI.U32 R3, R0, R3, RZ ;  /* 0x0000000300031227 */ /* 0x004fca00078e00ff */
[----:B---3--:R-:W-:-:S05]  /*af10*/  @P1 SHF.R.U32.HI R0, RZ, R4, R3 ;  /* 0x00000004ff001219 */ /* 0x008fca0000011603 */
[----:B------:R-:W-:-:S04]  /*af20*/  IMAD.IADD R0, R195, 0x1, R0 ;  /* 0x00000001c3007824 */ /* 0x000fc800078e0200 */
[----:B------:R-:W-:-:S05]  /*af30*/  IMAD.HI R0, R0, 0x2aaaaaab, RZ ;  /* 0x2aaaaaab00007827 */ /* 0x000fca00078e02ff */
[----:B------:R-:W-:-:S04]  /*af40*/  SHF.R.U32.HI R3, RZ, 0x1f, R0 ;  /* 0x0000001fff037819 */ /* 0x000fc80000011600 */
[----:B------:R-:W-:-:S04]  /*af50*/  LEA.HI.SX32 R3, R0, R3, 0x1c ;  /* 0x0000000300037211 */ /* 0x000fc800078fe2ff */
[----:B------:R-:W-:-:S04]  /*af60*/  VIMNMX R196, R196, R3, PT ;  /* 0x00000003c4c47248 */ /* 0x000fc80003fe0100 */
[----:B------:R-:W-:Y:S01]  /*af70*/  ISETP.GE.AND P1, PT, R196, 0x1, PT ;  /* 0x00000001c400780c */ /* 0x000fe20003f26270 */
[----:B------:R-:W-:-:S12]  /*af80*/  @P0 BRA `(.L_x_2771) ;  /* 0x0000000000080947 */ /* 0x000fd80003800000 */
[----:B------:R-:W2:Y:S02]  /*af90*/  FENCE.VIEW.ASYNC.G ;  /* 0x00000000000073c6 */ /* 0x000ea40000000100 */
[----:B--2---:R-:W-:Y:S06]  /*afa0*/  BAR.ARV 0xc, 0x180 ;  /* 0x0306000000007b1d */ /* 0x004fec0000002000 */
.L_x_2771:
[----:B------:R-:W-:Y:S05]  /*afb0*/  BSYNC B0 ;  /* 0x0000000000007941 */ /* 0x000fea0003800000 */
.L_x_2770:
[----:B------:R-:W-:Y:S04]  /*afc0*/  BSSY B0, `(.L_x_2772) ;  /* 0x000001f000007945 */ /* 0x000fe80003800000 */
[----:B------:R-:W-:Y:S05]  /*afd0*/  @!P1 BRA `(.L_x_2773) ;  /* 0x0000000000749947 */ /* 0x000fea0003800000 */
[----:B------:R-:W-:Y:S01]  /*afe0*/  ISETP.NE.AND P0, PT, R201, RZ, PT ;  /* 0x000000ffc900720c */ /* 0x000fe20003f05270 */
[----:B------:R-:W-:-:S03]  /*aff0*/  ULDC UR4, c[0x0][0x9f0] ;  /* 0x00027c0000047ab9 */ /* 0x000fc60000000800 */
[----:B------:R-:W-:-:S04]  /*b000*/  SEL R9, R201, UR4, P0 ;  /* 0x00000004c9097c07 */ /* 0x000fc80008000000 */
[-C--:B------:R-:W-:Y:S02]  /*b010*/  IABS R6, R9.reuse ;  /* 0x0000000900067213 */ /* 0x080fe40000000000 */
[----:B------:R-:W-:Y:S02]  /*b020*/  IADD3 R0, R9, -0x1, R196 ;  /* 0xffffffff09007810 */ /* 0x000fe40007ffe0c4 */
[----:B------:R-:W2:Y:S01]  /*b030*/  I2F.RP R3, R6 ;  /* 0x0000000600037306 */ /* 0x000ea20000209400 */
[-C--:B------:R-:W-:Y:S02]  /*b040*/  IABS R10, R9.reuse ;  /* 0x00000009000a7213 */ /* 0x080fe40000000000 */
[----:B------:R-:W-:Y:S02]  /*b050*/  IABS R8, R0 ;  /* 0x0000000000087213 */ /* 0x000fe40000000000 */
[----:B------:R-:W-:-:S04]  /*b060*/  LOP3.LUT R0, R0, R9, RZ, 0x3c, !PT ;  /* 0x0000000900007212 */ /* 0x000fc800078e3cff */
[----:B------:R-:W-:Y:S01]  /*b070*/  ISETP.GE.AND P2, PT, R0, RZ, PT ;  /* 0x000000ff0000720c */ /* 0x000fe20003f46270 */
[----:B--2---:R-:W2:Y:S02]  /*b080*/  MUFU.RCP R3, R3 ;  /* 0x0000000300037308 */ /* 0x004ea40000001000 */
[----:B--2---:R-:W-:Y:S01]  /*b090*/  VIADD R4, R3, 0xffffffe ;  /* 0x0ffffffe03047836 */ /* 0x004fe20000000000 */
[----:B------:R-:W-:-:S05]  /*b0a0*/  IADD3 R3, RZ, -R10, RZ ;  /* 0x8000000aff037210 */ /* 0x000fca0007ffe0ff */
[----:B------:R2:W3:Y:S02]  /*b0b0*/  F2I.FTZ.U32.TRUNC.NTZ R5, R4 ;  /* 0x0000000400057305 */ /* 0x0004e4000021f000 */
[----:B--2---:R-:W-:Y:S02]  /*b0c0*/  IMAD.MOV.U32 R4, RZ, RZ, RZ ;  /* 0x000000ffff047224 */ /* 0x004fe400078e00ff */
[----:B---3--:R-:W-:-:S04]  /*b0d0*/  IMAD.MOV R7, RZ, RZ, -R5 ;  /* 0x000000ffff077224 */ /* 0x008fc800078e0a05 */
[----:B------:R-:W-:-:S04]  /*b0e0*/  IMAD R7, R7, R6, RZ ;  /* 0x0000000607077224 */ /* 0x000fc800078e02ff */
[----:B------:R-:W-:-:S06]  /*b0f0*/  IMAD.HI.U32 R5, R5, R7, R4 ;  /* 0x0000000705057227 */ /* 0x000fcc00078e0004 */
        /* <DEDUP_REMOVED lines=11> */
.L_x_2773:
[----:B------:R-:W-:Y:S05]  /*b1b0*/  BSYNC B0 ;  /* 0x0000000000007941 */ /* 0x000fea0003800000 */
.L_x_2772:
[-C--:B------:R-:W-:Y:S01]  /*b1c0*/  IMAD R185, R207, R72.reuse, RZ ;  /* 0x00000048cfb97224 */ /* 0x080fe200078e02ff */
        /* <DEDUP_REMOVED lines=43> */
[----:B--2---:R-:W-:-:S05]  /*b480*/  LEA.HI R3, R0, R0, RZ, 0x1 ;  /* 0x0000000000037211 */ /* 0x004fca00078f08ff */
[----:B------:R-:W-:Y:S02]  /*b490*/  PLOP3.LUT P0, PT, PT, PT, UP0, 0x80, 0x0 ;  /* 0x000000000000781c */ /* 0x000fe40003f0f008 */
[----:B------:R-:W-:-:S04]  /*b4a0*/  LOP3.LUT R3, R3, 0x1e, RZ, 0xc0, !PT ;  /* 0x0000001e03037812 */ /* 0x000fc800078ec0ff */
[----:B------:R-:W-:-:S04]  /*b4b0*/  IADD3 R3, R0, -R3, RZ ;  /* 0x8000000300037210 */ /* 0x000fc80007ffe0ff */
        /* <DEDUP_REMOVED lines=19> */
[----:B012-45:R-:W-:Y:S05]  /*b5f0*/  CALL.ABS.NOINC R14 ;  /* 0x000000000e007343 */ /* 0x037fea0003c00000 */
.L_x_2775:
        /* <DEDUP_REMOVED lines=12> */
.L_x_2779:
[----:B---3--:R3:W0:Y:S02]  /*b6c0*/  SYNCS.PHASECHK.TRANS64.TRYWAIT P0, [R2+URZ+0x2a800], R3 ;  /* 0x02a80003020075a7 */ /* 0x008624000800017f */
[----:B0-----:R-:W-:Y:S05]  /*b6d0*/  @!P0 NANOSLEEP.SYNCS 0x989680 ;  /* 0x009896800000895d */ /* 0x001fea0003900000 */
[----:B------:R-:W0:Y:S02]  /*b6e0*/  @!P0 SYNCS.PHASECHK.TRANS64 P0, [R2+URZ+0x2a800], R3 ;  /* 0x02a80003020085a7 */ /* 0x000e24000800007f */
[----:B0-----:R-:W-:Y:S05]  /*b6f0*/  @!P0 BRA `(.L_x_2779) ;  /* 0xfffffffc00f08947 */ /* 0x001fea000383ffff */
.L_x_2778:
[----:B------:R-:W-:Y:S05]  /*b700*/  BSYNC B0 ;  /* 0x0000000000007941 */ /* 0x000fea0003800000 */
.L_x_2777:
[----:B------:R-:W-:Y:S05]  /*b710*/  BRA `(.L_x_2780) ;  /* 0x0000006c005c7947 */ /* 0x000fea0003800000 */
.L_x_2776:
        /* <DEDUP_REMOVED lines=13> */
[----:B0-----:R-:W-:Y:S01]  /*b7f0*/  IMAD.IADD R27, R3, 0x1, R25 ;  /* 0x00000001031b7824 */ /* 0x001fe200078e0219 */
[----:B----4-:R-:W-:Y:S01]  /*b800*/  IADD3 R29, R5, R141, RZ ;  /* 0x0000008d051d7210 */ /* 0x010fe20007ffe0ff */
[----:B------:R-:W-:Y:S06]  /*b810*/  @!P0 BRA `(.L_x_2781) ;  /* 0x0000000000408947 */ /* 0x000fec0003800000 */
        /* <DEDUP_REMOVED lines=15> */
[----:B01----:R-:W-:Y:S05]  /*b910*/  CALL.ABS.NOINC R14 ;  /* 0x000000000e007343 */ /* 0x003fea0003c00000 */
.L_x_2781:
[----:B------:R-:W-:Y:S01]  /*b920*/  ULDC.U8 UR4, c[0x0][0x410] ;  /* 0x0001040000047ab9 */ /* 0x000fe20000000000 */
[----:B------:R-:W-:Y:S01]  /*b930*/  BSSY B0, `(.L_x_2782) ;  /* 0x00006ad000007945 */ /* 0x000fe20003800000 */
[----:B------:R-:W-:Y:S01]  /*b940*/  ISETP.NE.AND P0, PT, RZ, UR4, PT ;  /* 0x00000004ff007c0c */ /* 0x000fe2000bf05270 */
[----:B------:R-:W-:-:S12]  /*b950*/  IMAD.IADD R69, R170, 0x1, R186 ;  /* 0x00000001aa457824 */ /* 0x000fd800078e02ba */
[----:B------:R-:W-:Y:S05]  /*b960*/  @!P0 BRA `(.L_x_2783) ;  /* 0x0000003400848947 */ /* 0x000fea0003800000 */
[----:B------:R-:W0:Y:S01]  /*b970*/  LDC R10, c[0x0][0x448] ;  /* 0x00011200ff0a7b82 */ /* 0x000e220000000800 */
[----:B------:R-:W-:Y:S01]  /*b980*/  IMAD R3, R206, 0x40, R69 ;  /* 0x00000040ce037824 */ /* 0x000fe200078e0245 */
[----:B------:R-:W-:Y:S01]  /*b990*/  ULDC.64 UR4, c[0x0][0x3f8] ;  /* 0x0000fe0000047ab9 */ /* 0x000fe20000000a00 */
[----:B------:R-:W-:Y:S01]  /*b9a0*/  ULDC.64 UR6, c[0x0][0x408] ;  /* 0x0001020000067ab9 */ /* 0x000fe20000000a00 */
[----:B------:R-:W-:Y:S01]  /*b9b0*/  MOV R4, R24 ;  /* 0x0000001800047202 */ /* 0x000fe20000000f00 */
[----:B------:R-:W-:Y:S01]  /*b9c0*/  IMAD.MOV.U32 R6, RZ, RZ, R140 ;  /* 0x000000ffff067224 */ /* 0x000fe200078e008c */
[----:B------:R-:W-:Y:S02]  /*b9d0*/  MOV R7, R29 ;  /* 0x0000001d00077202 */ /* 0x000fe40000000f00 */
[----:B------:R-:W-:Y:S02]  /*b9e0*/  SHF.R.S32.HI R76, RZ, 0x1f, R175 ;  /* 0x0000001fff4c7819 */ /* 0x000fe400000114af */
[----:B------:R-:W-:-:S02]  /*b9f0*/  SHF.R.S32.HI R74, RZ, 0x1f, R173 ;  /* 0x0000001fff4a7819 */ /* 0x000fc400000114ad */
[----:B------:R-:W-:Y:S02]  /*ba00*/  SHF.R.S32.HI R73, RZ, 0x1f, R172 ;  /* 0x0000001fff497819 */ /* 0x000fe400000114ac */
[----:B------:R-:W-:Y:S02]  /*ba10*/  SHF.R.S32.HI R75, RZ, 0x1f, R174 ;  /* 0x0000001fff4b7819 */ /* 0x000fe400000114ae */
[----:B0-----:R-:W-:-:S13]  /*ba20*/  ISETP.NE.AND P0, PT, R10, 0x1, PT ;  /* 0x000000010a00780c */ /* 0x001fda0003f05270 */
[----:B------:R-:W0:Y:S08]  /*ba30*/  @P0 LDC R0, c[0x0][0x44c] ;  /* 0x00011300ff000b82 */ /* 0x000e300000000800 */
[----:B------:R-:W2:Y:S01]  /*ba40*/  @P0 LDC R5, c[0x0][0x450] ;  /* 0x00011400ff050b82 */ /* 0x000ea20000000800 */
[----:B0-----:R-:W-:-:S05]  /*ba50*/  @P0 IMAD.HI.U32 R0, R3, R0, RZ ;  /* 0x0000000003000227 */ /* 0x001fca00078e00ff */
[----:B--2---:R-:W-:Y:S01]  /*ba60*/  @P0 SHF.R.U32.HI R3, RZ, R5, R0 ;  /* 0x00000005ff030219 */ /* 0x004fe20000011600 */
        /* <DEDUP_REMOVED lines=18> */
[----:B------:R0:W2:Y:S04]  /*bb90*/  SHFL.IDX PT, R9, R0, RZ, 0x1c1f ;  /* 0x001c1fff00097589 */ /* 0x0000a800000e0000 */
[----:B------:R0:W3:Y:S04]  /*bba0*/  SHFL.IDX PT, R8, R65, RZ, 0x1c1f ;  /* 0x001c1fff41087589 */ /* 0x0000e800000e0000 */
[----:B------:R0:W4:Y:S04]  /*bbb0*/  SHFL.IDX PT, R30, R63, RZ, 0x1c1f ;  /* 0x001c1fff3f1e7589 */ /* 0x00012800000e0000 */
[----:B------:R0:W0:Y:S02]  /*bbc0*/  SHFL.IDX PT, R31, R3, RZ, 0x1c1f ;  /* 0x001c1fff031f7589 */ /* 0x00002400000e0000 */
.L_x_3056:
        /* <DEDUP_REMOVED lines=24> */
[C---:B------:R-:W-:Y:S02]  /*bd50*/  @!P3 SHF.L.U32 R26, R175.reuse, 0x1, RZ ;  /* 0x00000001af1ab819 */ /* 0x040fe400000006ff */
[----:B------:R-:W-:Y:S02]  /*bd60*/  @!P3 SHF.L.U64.HI R5, R175, 0x1, R76 ;  /* 0x00000001af05b819 */ /* 0x000fe4000001024c */
[C---:B------:R-:W-:Y:S01]  /*bd70*/  @!P2 IMAD.SHL.U32 R20, R173.reuse, 0x2, RZ ;  /* 0x00000002ad14a824 */ /* 0x040fe200078e00ff */
[----:B-1-3--:R-:W-:Y:S01]  /*bd80*/  @!P3 IADD3 R28, P6, R8, R26, RZ ;  /* 0x0000001a081cb210 */ /* 0x00afe20007fde0ff */
[----:B------:R-:W-:Y:S01]  /*bd90*/  @!P1 IMAD.SHL.U32 R12, R174, 0x2, RZ ;  /* 0x00000002ae0c9824 */ /* 0x000fe200078e00ff */
[----:B------:R-:W-:Y:S01]  /*bda0*/  @!P2 SHF.L.U64.HI R4, R173, 0x1, R74 ;  /* 0x00000001ad04a819 */ /* 0x000fe2000001024a */
[----:B------:R-:W-:Y:S01]  /*bdb0*/  @!P0 IMAD.SHL.U32 R32, R172, 0x2, RZ ;  /* 0x00000002ac208824 */ /* 0x000fe200078e00ff */
[----:B--2---:R-:W-:Y:S01]  /*bdc0*/  @!P3 IADD3.X R29, R9, R5, RZ, P6, !PT ;  /* 0x00000005091db210 */ /* 0x004fe200037fe4ff */
[----:B----4-:R-:W-:Y:S01]  /*bdd0*/  @!P4 IMAD.MOV.U32 R7, RZ, RZ, R30 ;  /* 0x000000ffff07c224 */ /* 0x010fe200078e001e */
[----:B------:R-:W-:-:S02]  /*bde0*/  @!P2 IADD3 R24, P6, R8, R20, RZ ;  /* 0x000000140818a210 */ /* 0x000fc40007fde0ff */
[----:B0-----:R-:W-:Y:S02]  /*bdf0*/  @!P3 IADD3 R26, P5, R31, R26, RZ ;  /* 0x0000001a1f1ab210 */ /* 0x001fe40007fbe0ff */
[----:B------:R-:W-:Y:S01]  /*be00*/  @!P1 SHF.L.U64.HI R6, R174, 0x1, R75 ;  /* 0x00000001ae069819 */ /* 0x000fe2000001024b */
[----:B------:R-:W-:Y:S01]  /*be10*/  @!P2 IMAD.X R25, R9, 0x1, R4, P6 ;  /* 0x000000010919a824 */ /* 0x000fe200030e0604 */
[----:B------:R-:W-:Y:S01]  /*be20*/  @!P1 IADD3 R14, P6, R8, R12, RZ ;  /* 0x0000000c080e9210 */ /* 0x000fe20007fde0ff */
[----:B------:R-:W-:Y:S01]  /*be30*/  @!P3 IMAD.X R27, R30, 0x1, R5, P5 ;  /* 0x000000011e1bb824 */ /* 0x000fe200028e0605 */
[----:B------:R-:W-:Y:S01]  /*be40*/  @!P2 IADD3 R20, P5, R31, R20, RZ ;  /* 0x000000141f14a210 */ /* 0x000fe20007fbe0ff */
[----:B------:R-:W-:Y:S01]  /*be50*/  @!P4 IMAD.MOV.U32 R5, RZ, RZ, R9 ;  /* 0x000000ffff05c224 */ /* 0x000fe200078e0009 */
[----:B------:R-:W-:Y:S01]  /*be60*/  @!P0 SHF.L.U64.HI R34, R172, 0x1, R73 ;  /* 0x00000001ac228819 */ /* 0x000fe20000010249 */
[----:B------:R-:W-:Y:S01]  /*be70*/  @!P1 IMAD.X R15, R9, 0x1, R6, P6 ;  /* 0x00000001090f9824 */ /* 0x000fe200030e0606 */
[----:B------:R-:W-:-:S02]  /*be80*/  @!P2 IADD3.X R21, R30, R4, RZ, P5, !PT ;  /* 0x000000041e15a210 */ /* 0x000fc40002ffe4ff */
[----:B------:R-:W-:Y:S02]  /*be90*/  ISETP.GE.AND P5, PT, R176, UR4, PT ;  /* 0x00000004b0007c0c */ /* 0x000fe4000bfa6270 */
[----:B------:R-:W-:Y:S02]  /*bea0*/  @!P1 IADD3 R12, P6, R31, R12, RZ ;  /* 0x0000000c1f0c9210 */ /* 0x000fe40007fde0ff */
[----:B------:R-:W-:-:S03]  /*beb0*/  @!P4 MOV R4, R8 ;  /* 0x000000080004c202 */ /* 0x000fc60000000f00 */
[----:B------:R-:W-:Y:S01]  /*bec0*/  @!P1 IMAD.X R13, R30, 0x1, R6, P6 ;  /* 0x000000011e0d9824 */ /* 0x000fe200030e0606 */
[----:B------:R-:W-:Y:S01]  /*bed0*/  @!P0 IADD3 R10, P6, R8, R32, RZ ;  /* 0x00000020080a8210 */ /* 0x000fe20007fde0ff */
[----:B------:R-:W-:Y:S01]  /*bee0*/  @!P4 IMAD.WIDE R4, R160, 0x2, R4 ;  /* 0x00000002a004c825 */ /* 0x000fe200078e0204 */
[----:B------:R-:W-:-:S03]  /*bef0*/  @!P4 MOV R6, R31 ;  /* 0x0000001f0006c202 */ /* 0x000fc60000000f00 */
[----:B------:R-:W-:Y:S01]  /*bf00*/  @!P0 IMAD.X R11, R9, 0x1, R34, P6 ;  /* 0x00000001090b8824 */ /* 0x000fe200030e0622 */
[----:B------:R0:W5:Y:S01]  /*bf10*/  @!P4 LD.E.64 R60, desc[UR60][R4.64] ;  /* 0x0000003c043cc980 */ /* 0x000162000c101b00 */
[----:B------:R-:W-:Y:S01]  /*bf20*/  @!P4 IMAD.WIDE R6, R160, 0x2, R6 ;  /* 0x00000002a006c825 */ /* 0x000fe200078e0206 */
[----:B------:R-:W-:-:S04]  /*bf30*/  @!P5 SHF.L.U64.HI R33, R176, 0x1, R225 ;  /* 0x00000001b021d819 */ /* 0x000fc800000102e1 */
[----:B------:R1:W5:Y:S01]  /*bf40*/  @!P4 LD.E.64 R58, desc[UR60][R6.64] ;  /* 0x0000003c063ac980 */ /* 0x000362000c101b00 */
[----:B0-----:R-:W-:Y:S02]  /*bf50*/  @!P0 IADD3 R4, P6, R31, R32, RZ ;  /* 0x000000201f048210 */ /* 0x001fe40007fde0ff */
[----:B------:R-:W-:-:S03]  /*bf60*/  @!P5 SHF.L.U32 R32, R176, 0x1, RZ ;  /* 0x00000001b020d819 */ /* 0x000fc600000006ff */
[----:B------:R-:W-:Y:S01]  /*bf70*/  @!P0 IMAD.X R5, R30, 0x1, R34, P6 ;  /* 0x000000011e058824 */ /* 0x000fe200030e0622 */
[-C--:B-1----:R-:W-:Y:S02]  /*bf80*/  @!P5 IADD3 R6, P4, R8, R32.reuse, RZ ;  /* 0x000000200806d210 */ /* 0x082fe40007f9e0ff */
[----:B------:R-:W-:Y:S02]  /*bf90*/  @!P5 IADD3 R8, P6, R31, R32, RZ ;  /* 0x000000201f08d210 */ /* 0x000fe40007fde0ff */
[----:B------:R-:W-:Y:S02]  /*bfa0*/  CS2R R56, SRZ ;  /* 0x0000000000387805 */ /* 0x000fe4000001ff00 */
[----:B------:R-:W-:Y:S01]  /*bfb0*/  CS2R R54, SRZ ;  /* 0x0000000000367805 */ /* 0x000fe2000001ff00 */
[----:B------:R-:W-:Y:S01]  /*bfc0*/  @!P5 IMAD.X R7, R9, 0x1, R33, P4 ;  /* 0x000000010907d824 */ /* 0x000fe200020e0621 */
        /* <DEDUP_REMOVED lines=19> */
.L_x_2786:
[----:B------:R-:W-:Y:S05]  /*c100*/  BSYNC B1 ;  /* 0x0000000000017941 */ /* 0x000fea0003800000 */
.L_x_2785:
[----:B0----5:R-:W-:Y:S01]  /*c110*/  IMAD.MOV.U32 R4, RZ, RZ, R58 ;  /* 0x000000ffff047224 */ /* 0x021fe200078e003a */
[----:B------:R-:W-:Y:S01]  /*c120*/  MOV R6, R54 ;  /* 0x0000003600067202 */ /* 0x000fe20000000f00 */
[----:B------:R-:W-:Y:S01]  /*c130*/  IMAD.MOV.U32 R7, RZ, RZ, R55 ;  /* 0x000000ffff077224 */ /* 0x000fe200078e0037 */
[----:B------:R-:W-:Y:S01]  /*c140*/  UMOV UR4, 0xffffffff ;  /* 0xffffffff00047882 */ /* 0x000fe20000000000 */
[----:B------:R-:W-:Y:S01]  /*c150*/  IMAD.MOV.U32 R5, RZ, RZ, R59 ;  /* 0x000000ffff057224 */ /* 0x000fe200078e003b */
[----:B------:R-:W-:Y:S01]  /*c160*/  PRMT R88, R4, 0x7610, R88 ;  /* 0x0000761004587816 */ /* 0x000fe20000000058 */
[----:B------:R-:W-:Y:S01]  /*c170*/  IMAD.MOV.U32 R4, RZ, RZ, R50 ;  /* 0x000000ffff047224 */ /* 0x000fe200078e0032 */
[----:B------:R-:W-:Y:S01]  /*c180*/  PRMT R83, R6, 0x5410, R7 ;  /* 0x0000541006537816 */ /* 0x000fe20000000007 */
[----:B------:R-:W-:Y:S01]  /*c190*/  IMAD.MOV.U32 R6, RZ, RZ, R46 ;  /* 0x000000ffff067224 */ /* 0x000fe200078e002e */
[----:B------:R-:W-:Y:S01]  /*c1a0*/  PRMT R87, R5, 0x7610, R87 ;  /* 0x0000761005577816 */ /* 0x000fe20000000057 */
[----:B------:R-:W-:Y:S01]  /*c1b0*/  IMAD.MOV.U32 R7, RZ, RZ, R47 ;  /* 0x000000ffff077224 */ /* 0x000fe200078e002f */
[----:B------:R-:W-:-:S02]  /*c1c0*/  MOV R5, R51 ;  /* 0x0000003300057202 */ /* 0x000fc40000000f00 */
[----:B----4-:R-:W-:Y:S02]  /*c1d0*/  CS2R R30, SRZ ;  /* 0x00000000001e7805 */ /* 0x010fe4000001ff00 */
[----:B------:R-:W-:Y:S01]  /*c1e0*/  PRMT R79, R5, 0x5410, R4 ;  /* 0x00005410054f7816 */ /* 0x000fe20000000004 */
[----:B------:R-:W-:Y:S01]  /*c1f0*/  IMAD.MOV.U32 R5, RZ, RZ, R43 ;  /* 0x000000ffff057224 */ /* 0x000fe200078e002b */
[----:B------:R-:W-:Y:S01]  /*c200*/  PRMT R77, R6, 0x5410, R7 ;  /* 0x00005410064d7816 */ /* 0x000fe20000000007 */
[----:B------:R-:W-:Y:S01]  /*c210*/  IMAD.MOV.U32 R6, RZ, RZ, R38 ;  /* 0x000000ffff067224 */ /* 0x000fe200078e0026 */
[----:B------:R-:W-:Y:S02]  /*c220*/  MOV R4, R42 ;  /* 0x0000002a00047202 */ /* 0x000fe40000000f00 */
        /* <DEDUP_REMOVED lines=18> */
[----:B------:R-:W-:Y:S02]  /*c350*/  MOV R4, R44 ;  /* 0x0000002c00047202 */ /* 0x000fe40000000f00 */
[----:B------:R-:W-:Y:S02]  /*c360*/  MOV R7, R37 ;  /* 0x0000002500077202 */ /* 0x000fe40000000f00 */
[----:B------:R-:W-:Y:S02]  /*c370*/  PRMT R71, R4, 0x5410, R5 ;  /* 0x0000541004477816 */ /* 0x000fe40000000005 */
[----:B------:R-:W-:Y:S01]  /*c380*/  PRMT R66, R6, 0x5410, R7 ;  /* 0x0000541006427816 */ /* 0x000fe20000000007 */
[----:B------:R-:W-:Y:S06]  /*c390*/  BRA.DIV UR4, `(.L_x_2787) ;  /* 0x0000019e04c87947 */ /* 0x000fec000b800000 */
[----:B------:R-:W0:Y:S04]  /*c3a0*/  SHFL.IDX PT, R0, R0, 0x1, 0x1c1f ;  /* 0x003c1f0000007f89 */ /* 0x000e2800000e0000 */
[----:B------:R-:W4:Y:S04]  /*c3b0*/  SHFL.IDX PT, R65, R65, 0x1, 0x1c1f ;  /* 0x003c1f0041417f89 */ /* 0x000f2800000e0000 */
[----:B------:R-:W0:Y:S04]  /*c3c0*/  SHFL.IDX PT, R63, R63, 0x1, 0x1c1f ;  /* 0x003c1f003f3f7f89 */ /* 0x000e2800000e0000 */
[----:B------:R0:W0:Y:S02]  /*c3d0*/  SHFL.IDX PT, R62, R3, 0x1, 0x1c1f ;  /* 0x003c1f00033e7f89 */ /* 0x00002400000e0000 */
.L_x_3062:
[----:B------:R-:W-:Y:S01]  /*c3e0*/  VIADD R4, R69, 0x40 ;  /* 0x0000004045047836 */ /* 0x000fe20000000000 */
[----:B0-----:R-:W-:Y:S01]  /*c3f0*/  LOP3.LUT R3, R181, 0x18, R16, 0xf8, !PT ;  /* 0x00000018b5037812 */ /* 0x001fe200078ef810 */
[----:B------:R-:W-:Y:S01]  /*c400*/  BSSY B1, `(.L_x_2788) ;  /* 0x0000055000017945 */ /* 0x000fe20003800000 */
[----:B------:R-:W-:Y:S02]  /*c410*/  LOP3.LUT P0, RZ, R226, 0x4, RZ, 0xc0, !PT ;  /* 0x00000004e2ff7812 */ /* 0x000fe4000780c0ff */
[----:B------:R-:W-:Y:S02]  /*c420*/  CS2R R32, SRZ ;  /* 0x0000000000207805 */ /* 0x000fe4000001ff00 */
[----:B------:R-:W-:Y:S02]  /*c430*/  ISETP.GE.AND P1, PT, R4, R67, PT ;  /* 0x000000430400720c */ /* 0x000fe40003f26270 */
[----:B------:R-:W-:Y:S02]  /*c440*/  CS2R R26, SRZ ;  /* 0x00000000001a7805 */ /* 0x000fe4000001ff00 */
[----:B------:R-:W-:-:S02]  /*c450*/  LOP3.LUT R4, R3, R182, RZ, 0x3c, !PT ;  /* 0x000000b603047212 */ /* 0x000fc400078e3cff */
[----:B------:R-:W-:Y:S02]  /*c460*/  CS2R R20, SRZ ;  /* 0x0000000000147805 */ /* 0x000fe4000001ff00 */
[----:B------:R-:W-:Y:S02]  /*c470*/  CS2R R12, SRZ ;  /* 0x00000000000c7805 */ /* 0x000fe4000001ff00 */
[----:B--23--:R-:W-:Y:S02]  /*c480*/  CS2R R8, SRZ ;  /* 0x0000000000087805 */ /* 0x00cfe4000001ff00 */
[----:B------:R-:W-:Y:S01]  /*c490*/  CS2R R40, SRZ ;  /* 0x0000000000287805 */ /* 0x000fe2000001ff00 */
[----:B------:R-:W-:Y:S01]  /*c4a0*/  IMAD.IADD R3, R183, 0x1, R4 ;  /* 0x00000001b7037824 */ /* 0x000fe200078e0204 */
[----:B------:R-:W-:Y:S02]  /*c4b0*/  CS2R R34, SRZ ;  /* 0x0000000000227805 */ /* 0x000fe4000001ff00 */
[----:B-1----:R-:W-:-:S02]  /*c4c0*/  CS2R R28, SRZ ;  /* 0x00000000001c7805 */ /* 0x002fc4000001ff00 */
[----:B------:R-:W-:Y:S02]  /*c4d0*/  CS2R R24, SRZ ;  /* 0x0000000000187805 */ /* 0x000fe4000001ff00 */
[----:B------:R-:W-:Y:S02]  /*c4e0*/  CS2R R14, SRZ ;  /* 0x00000000000e7805 */ /* 0x000fe4000001ff00 */
[----:B------:R-:W-:Y:S02]  /*c4f0*/  LEA R3, R3, R2, 0x1 ;  /* 0x0000000203037211 */ /* 0x000fe400078e08ff */
        /* <DEDUP_REMOVED lines=14> */
[CC--:B----4-:R-:W-:Y:S01]  /*c5e0*/  @!P4 IADD3 R26, P5, R65.reuse, R24.reuse, RZ ;  /* 0x00000018411ac210 */ /* 0x0d0fe20007fbe0ff */
[----:B------:R-:W-:Y:S01]  /*c5f0*/  @!P1 IMAD.SHL.U32 R4, R172, 0x2, RZ ;  /* 0x00000002ac049824 */ /* 0x000fe200078e00ff */
[----:B------:R-:W-:Y:S02]  /*c600*/  @!P4 IADD3 R24, P6, R62, R24, RZ ;  /* 0x000000183e18c210 */ /* 0x000fe40007fde0ff */
[----:B------:R-:W-:Y:S02]  /*c610*/  @!P4 IADD3.X R27, R0, R76, RZ, P5, !PT ;  /* 0x0000004c001bc210 */ /* 0x000fe40002ffe4ff */
[-C--:B------:R-:W-:Y:S01]  /*c620*/  @!P3 IADD3 R20, P5, R65, R14.reuse, RZ ;  /* 0x0000000e4114b210 */ /* 0x080fe20007fbe0ff */
[----:B------:R-:W-:Y:S01]  /*c630*/  @!P4 IMAD.X R25, R63, 0x1, R76, P6 ;  /* 0x000000013f19c824 */ /* 0x000fe200030e064c */
[----:B------:R-:W-:-:S02]  /*c640*/  @!P3 IADD3 R14, P6, R62, R14, RZ ;  /* 0x0000000e3e0eb210 */ /* 0x000fc40007fde0ff */
[----:B------:R-:W-:Y:S02]  /*c650*/  @!P3 IADD3.X R21, R0, R74, RZ, P5, !PT ;  /* 0x0000004a0015b210 */ /* 0x000fe40002ffe4ff */
[----:B------:R-:W-:Y:S01]  /*c660*/  @!P2 SHF.L.U64.HI R75, R174, 0x1, R75 ;  /* 0x00000001ae4ba819 */ /* 0x000fe2000001024b */
[----:B------:R-:W-:Y:S01]  /*c670*/  @!P3 IMAD.X R15, R63, 0x1, R74, P6 ;  /* 0x000000013f0fb824 */ /* 0x000fe200030e064a */
[-C--:B------:R-:W-:Y:S02]  /*c680*/  @!P2 IADD3 R12, P5, R65, R10.reuse, RZ ;  /* 0x0000000a410ca210 */ /* 0x080fe40007fbe0ff */
[----:B------:R-:W-:Y:S02]  /*c690*/  @!P2 IADD3 R10, P6, R62, R10, RZ ;  /* 0x0000000a3e0aa210 */ /* 0x000fe40007fde0ff */
[----:B------:R-:W-:Y:S02]  /*c6a0*/  @!P2 IADD3.X R13, R0, R75, RZ, P5, !PT ;  /* 0x0000004b000da210 */ /* 0x000fe40002ffe4ff */
[----:B------:R-:W-:Y:S01]  /*c6b0*/  @!P1 SHF.L.U64.HI R73, R172, 0x1, R73 ;  /* 0x00000001ac499819 */ /* 0x000fe20000010249 */
[----:B------:R-:W-:Y:S01]  /*c6c0*/  @!P2 IMAD.X R11, R63, 0x1, R75, P6 ;  /* 0x000000013f0ba824 */ /* 0x000fe200030e064b */
[----:B------:R-:W-:-:S02]  /*c6d0*/  @!P1 IADD3 R8, P5, R65, R4, RZ ;  /* 0x0000000441089210 */ /* 0x000fc40007fbe0ff */
[----:B------:R-:W-:-:S03]  /*c6e0*/  ISETP.GE.AND P6, PT, R160, UR4, PT ;  /* 0x00000004a0007c0c */ /* 0x000fc6000bfc6270 */
[----:B------:R-:W-:Y:S01]  /*c6f0*/  @!P1 IMAD.X R9, R0, 0x1, R73, P5 ;  /* 0x0000000100099824 */ /* 0x000fe200028e0649 */
[----:B------:R-:W-:-:S04]  /*c700*/  @!P1 IADD3 R4, P5, R62, R4, RZ ;  /* 0x000000043e049210 */ /* 0x000fc80007fbe0ff */
[----:B------:R-:W-:Y:S02]  /*c710*/  @!P1 IADD3.X R5, R63, R73, RZ, P5, !PT ;  /* 0x000000493f059210 */ /* 0x000fe40002ffe4ff */
[----:B------:R-:W-:-:S03]  /*c720*/  ISETP.GE.AND P5, PT, R176, UR4, PT ;  /* 0x00000004b0007c0c */ /* 0x000fc6000bfa6270 */
        /* <DEDUP_REMOVED lines=9> */
[----:B------:R-:W-:Y:S02]  /*c7c0*/  @!P5 SHF.L.U64.HI R32, R176, 0x1, R225 ;  /* 0x00000001b020d819 */ /* 0x000fe400000102e1 */
[----:B------:R-:W-:Y:S02]  /*c7d0*/  CS2R R34, SRZ ;  /* 0x0000000000227805 */ /* 0x000fe4000001ff00 */
[----:B0-----:R-:W-:-:S04]  /*c7e0*/  CS2R R28, SRZ ;  /* 0x00000000001c7805 */ /* 0x001fc8000001ff00 */
[----:B------:R0:W5:Y:S01]  /*c7f0*/  @!P4 LD.E.64 R34, desc[UR60][R26.64] ;  /* 0x0000003c1a22c980 */ /* 0x000162000c101b00 */
[----:B-1----:R-:W-:-:S03]  /*c800*/  @!P5 IADD3 R6, P6, R65, R33, RZ ;  /* 0x000000214106d210 */ /* 0x002fc60007fde0ff */
[----:B------:R1:W5:Y:S01]  /*c810*/  @!P3 LD.E.64 R28, desc[UR60][R20.64] ;  /* 0x0000003c141cb980 */ /* 0x000362000c101b00 */
[----:B------:R-:W-:Y:S02]  /*c820*/  @!P5 IADD3.X R7, R0, R32, RZ, P6, !PT ;  /* 0x000000200007d210 */ /* 0x000fe400037fe4ff */
[----:B------:R-:W-:Y:S02]  /*c830*/  @!P5 IADD3 R62, P6, R62, R33, RZ ;  /* 0x000000213e3ed210 */ /* 0x000fe40007fde0ff */
[----:B0-----:R-:W-:-:S03]  /*c840*/  CS2R R26, SRZ ;  /* 0x00000000001a7805 */ /* 0x001fc6000001ff00 */
[----:B------:R-:W-:Y:S01]  /*c850*/  @!P5 IMAD.X R63, R63, 0x1, R32, P6 ;  /* 0x000000013f3fd824 */ /* 0x000fe200030e0620 */
[----:B------:R-:W-:Y:S02]  /*c860*/  CS2R R32, SRZ ;  /* 0x0000000000207805 */ /* 0x000fe4000001ff00 */
[----:B-1----:R-:W-:Y:S01]  /*c870*/  CS2R R20, SRZ ;  /* 0x0000000000147805 */ /* 0x002fe2000001ff00 */
[----:B------:R0:W5:Y:S04]  /*c880*/  @!P3 LD.E.64 R26, desc[UR60][R14.64] ;  /* 0x0000003c0e1ab980 */ /* 0x000168000c101b00 */
[----:B------:R1:W5:Y:S04]  /*c890*/  @!P4 LD.E.64 R32, desc[UR60][R24.64] ;  /* 0x0000003c1820c980 */ /* 0x000368000c101b00 */
[----:B------:R2:W5:Y:S01]  /*c8a0*/  @!P2 LD.E.64 R20, desc[UR60][R10.64] ;  /* 0x0000003c0a14a980 */ /* 0x000562000c101b00 */
[----:B0-----:R-:W-:-:S02]  /*c8b0*/  CS2R R14, SRZ ;  /* 0x00000000000e7805 */ /* 0x001fc4000001ff00 */
        /* <DEDUP_REMOVED lines=9> */
.L_x_2789:
[----:B------:R-:W-:Y:S05]  /*c950*/  BSYNC B1 ;  /* 0x0000000000017941 */ /* 0x000fea0003800000 */
.L_x_2788:
[----:B--2---:R-:W-:Y:S01]  /*c960*/  LEA.HI R4, R205, R205, RZ, 0x1 ;  /* 0x000000cdcd047211 */ /* 0x004fe200078f08ff */
[----:B-----5:R-:W-:Y:S01]  /*c970*/  IMAD.MOV.U32 R5, RZ, RZ, R30 ;  /* 0x000000ffff057224 */ /* 0x020fe200078e001e */
[C---:B------:R-:W-:Y:S01]  /*c980*/  IADD3 R0, R3.reuse, 0xc440, RZ ;  /* 0x0000c44003007810 */ /* 0x040fe20007ffe0ff */
[----:B------:R-:W-:Y:S01]  /*c990*/  VIADD R6, R3, 0xc400 ;  /* 0x0000c40003067836 */ /* 0x000fe20000000000 */
[----:B------:R-:W-:Y:S01]  /*c9a0*/  LOP3.LUT R4, R4, 0xfffffffe, RZ, 0xc0, !PT ;  /* 0xfffffffe04047812 */ /* 0x000fe200078ec0ff */
[----:B------:R-:W-:Y:S01]  /*c9b0*/  IMAD.MOV.U32 R7, RZ, RZ, R33 ;  /* 0x000000ffff077224 */ /* 0x000fe200078e0021 */
[----:B------:R-:W-:Y:S01]  /*c9c0*/  PRMT R85, R5, 0x7610, R85 ;  /* 0x0000761005557816 */ /* 0x000fe20000000055 */
[----:B------:R-:W-:Y:S01]  /*c9d0*/  @P0 VIADD R0, R6, 0xffffffc0 ;  /* 0xffffffc006000836 */ /* 0x000fe20000000000 */
[----:B------:R-:W-:Y:S01]  /*c9e0*/  MOV R5, R31 ;  /* 0x0000001f00057202 */ /* 0x000fe20000000f00 */
[----:B------:R-:W-:Y:S01]  /*c9f0*/  IMAD.MOV.U32 R6, RZ, RZ, R32 ;  /* 0x000000ffff067224 */ /* 0x000fe200078e0020 */
[----:B------:R-:W-:Y:S01]  /*ca00*/  IADD3 R4, R205, -R4, RZ ;  /* 0x80000004cd047210 */ /* 0x000fe20007ffe0ff */
[----:B------:R-:W-:Y:S01]  /*ca10*/  IMAD.MOV.U32 R63, RZ, RZ, R34 ;  /* 0x000000ffff3f7224 */ /* 0x000fe200078e0022 */
[----:B------:R-:W-:Y:S01]  /*ca20*/  PRMT R85, R85, 0x5410, R5 ;  /* 0x0000541055557816 */ /* 0x000fe20000000005 */
[----:B------:R-:W-:Y:S01]  /*ca30*/  BSSY B1, `(.L_x_2790) ;  /* 0x0000026000017945 */ /* 0x000fe20003800000 */
[----:B------:R-:W-:Y:S01]  /*ca40*/  SHF.L.U32 R5, R4, 0x1f, RZ ;  /* 0x0000001f04057819 */ /* 0x000fe200000006ff */
[----:B------:R-:W-:Y:S01]  /*ca50*/  IMAD.MOV.U32 R4, RZ, RZ, R21 ;  /* 0x000000ffff047224 */ /* 0x000fe200078e0015 */
[----:B------:R-:W-:Y:S01]  /*ca60*/  PRMT R81, R6, 0x5410, R7 ;  /* 0x0000541006517816 */ /* 0x000fe20000000007 */
[----:B------:R-:W-:Y:S01]  /*ca70*/  IMAD.MOV.U32 R6, RZ, RZ, R26 ;  /* 0x000000ffff067224 */ /* 0x000fe200078e001a */
[----:B------:R-:W0:Y:S01]  /*ca80*/  SYNCS.PHASECHK.TRANS64.TRYWAIT P0, [R2+URZ+0x2a800], R5 ;  /* 0x02a80005020075a7 */ /* 0x000e22000800017f */
[----:B------:R-:W-:Y:S01]  /*ca90*/  IMAD.MOV.U32 R7, RZ, RZ, R27 ;  /* 0x000000ffff077224 */ /* 0x000fe200078e001b */
[----:B------:R-:W-:-:S02]  /*caa0*/  MOV R62, R20 ;  /* 0x00000014003e7202 */ /* 0x000fc40000000f00 */
[----:B------:R-:W-:Y:S02]  /*cab0*/  PRMT R82, R63, 0x7610, R82 ;  /* 0x000076103f527816 */ /* 0x000fe40000000052 */
[----:B------:R-:W-:Y:S01]  /*cac0*/  PRMT R75, R7, 0x5410, R6 ;  /* 0x00005410074b7816 */ /* 0x000fe20000000006 */
[----:B------:R-:W-:Y:S01]  /*cad0*/  IMAD.MOV.U32 R6, RZ, RZ, R12 ;  /* 0x000000ffff067224 */ /* 0x000fe200078e000c */
[----:B------:R-:W-:Y:S02]  /*cae0*/  MOV R7, R13 ;  /* 0x0000000d00077202 */ /* 0x000fe40000000f00 */
[----:B------:R-:W-:Y:S01]  /*caf0*/  PRMT R73, R73, 0x5410, R62 ;  /* 0x0000541049497816 */ /* 0x000fe2000000003e */
[----:B------:R-:W-:Y:S01]  /*cb00*/  IMAD.MOV.U32 R62, RZ, RZ, R8 ;  /* 0x000000ffff3e7224 */ /* 0x000fe200078e0008 */
[----:B----4-:R-:W-:Y:S01]  /*cb10*/  PRMT R65, R7, 0x5410, R6 ;  /* 0x0000541007417816 */ /* 0x010fe20000000006 */
[----:B------:R-:W-:Y:S01]  /*cb20*/  IMAD.MOV.U32 R7, RZ, RZ, R41 ;  /* 0x000000ffff077224 */ /* 0x000fe200078e0029 */
[----:B------:R-:W-:Y:S01]  /*cb30*/  PRMT R73, R4, 0x7610, R73 ;  /* 0x0000761004497816 */ /* 0x000fe20000000049 */
[----:B------:R-:W-:Y:S01]  /*cb40*/  IMAD.MOV.U32 R4, RZ, RZ, R9 ;  /* 0x000000ffff047224 */ /* 0x000fe200078e0009 */
[----:B------:R-:W-:-:S02]  /*cb50*/  MOV R6, R40 ;  /* 0x0000002800067202 */ /* 0x000fc40000000f00 */
[----:B------:R-:W-:Y:S02]  /*cb60*/  PRMT R62, R62, 0x5410, R62 ;  /* 0x000054103e3e7816 */ /* 0x000fe4000000003e */
[----:B------:R-:W-:Y:S01]  /*cb70*/  PRMT R86, R6, 0x5410, R7 ;  /* 0x0000541006567816 */ /* 0x000fe20000000007 */
[----:B------:R-:W-:Y:S01]  /*cb80*/  IMAD.MOV.U32 R6, RZ, RZ, R28 ;  /* 0x000000ffff067224 */ /* 0x000fe200078e001c */
[----:B------:R-:W-:Y:S01]  /*cb90*/  PRMT R62, R4, 0x7610, R62 ;  /* 0x00007610043e7816 */ /* 0x000fe2000000003e */
[----:B------:R-:W-:Y:S01]  /*cba0*/  IMAD.MOV.U32 R7, RZ, RZ, R29 ;  /* 0x000000ffff077224 */ /* 0x000fe200078e001d */
[----:B------:R-:W-:Y:S02]  /*cbb0*/  MOV R4, R35 ;  /* 0x0000002300047202 */ /* 0x000fe40000000f00 */
[----:B------:R-:W-:Y:S02]  /*cbc0*/  VIADDMNMX R67, R67, -R186, 0x80, PT ;  /* 0x0000008043437446 */ /* 0x000fe400038009ba */
[----:B------:R-:W-:Y:S01]  /*cbd0*/  PRMT R76, R6, 0x5410, R7 ;  /* 0x00005410064c7816 */ /* 0x000fe20000000007 */
[----:B------:R-:W-:Y:S01]  /*cbe0*/  IMAD.MOV.U32 R6, RZ, RZ, R25 ;  /* 0x000000ffff067224 */ /* 0x000fe200078e0019 */
[----:B------:R-:W-:Y:S01]  /*cbf0*/  PRMT R82, R82, 0x5410, R4 ;  /* 0x0000541052527816 */ /* 0x000fe20000000004 */
[----:B------:R-:W-:Y:S01]  /*cc00*/  IMAD.MOV.U32 R7, RZ, RZ, R14 ;  /* 0x000000ffff077224 */ /* 0x000fe200078e000e */
[----:B------:R-:W-:-:S02]  /*cc10*/  MOV R4, R24 ;  /* 0x0000001800047202 */ /* 0x000fc40000000f00 */
[----:B------:R-:W-:Y:S02]  /*cc20*/  MOV R63, R15 ;  /* 0x0000000f003f7202 */ /* 0x000fe40000000f00 */
[----:B------:R-:W-:Y:S01]  /*cc30*/  PRMT R74, R4, 0x5410, R6 ;  /* 0x00005410044a7816 */ /* 0x000fe20000000006 */
[----:B------:R-:W-:Y:S01]  /*cc40*/  IMAD.MOV.U32 R4, RZ, RZ, R10 ;  /* 0x000000ffff047224 */ /* 0x000fe200078e000a */
[----:B------:R-:W-:Y:S01]  /*cc50*/  ISETP.GE.AND P1, PT, R170, R67, PT ;  /* 0x00000043aa00720c */ /* 0x000fe20003f26270 */
[----:B------:R-:W-:Y:S01]  /*cc60*/  IMAD.MOV.U32 R6, RZ, RZ, R11 ;  /* 0x000000ffff067224 */ /* 0x000fe200078e000b */
[----:B------:R-:W-:Y:S01]  /*cc70*/  PRMT R69, R7, 0x5410, R63 ;  /* 0x0000541007457816 */ /* 0x000fe2000000003f */
[----:B0-----:R-:W-:Y:S10]  /*cc80*/  @!P0 BRA `(.L_x_2791) ;  /* 0x0000019800008947 */ /* 0x001ff40003800000 */
.L_x_3063:
[----:B------:R-:W-:Y:S05]  /*cc90*/  BSYNC B1 ;  /* 0x0000000000017941 */ /* 0x000fea0003800000 */
.L_x_2790:
        /* <DEDUP_REMOVED lines=14> */
[----:B------:R-:W-:Y:S01]  /*cd80*/  HADD2.F32 R89, -RZ, R89.H0_H0 ;  /* 0x20000059ff597230 */ /* 0x000fe20000004100 */
[--C-:B------:R-:W-:Y:S02]  /*cd90*/  SHF.R.U32.HI R91, RZ, 0x10, R61.reuse ;  /* 0x00000010ff5b7819 */ /* 0x100fe4000001163d */
[----:B------:R-:W-:Y:S01]  /*cda0*/  SHF.R.U64 R60, R60, 0x10, R61 ;  /* 0x000000103c3c7819 */ /* 0x000fe2000000123d */
[----:B------:R-:W-:Y:S01]  /*cdb0*/  HADD2.F32 R93, -RZ, R93.H0_H0 ;  /* 0x2000005dff5d7230 */ /* 0x000fe20000004100 */
[----:B------:R-:W-:Y:S01]  /*cdc0*/  SHF.R.U64 R58, R58, 0x10, R59 ;  /* 0x000000103a3a7819 */ /* 0x000fe2000000123b */
[----:B------:R-:W-:Y:S02]  /*cdd0*/  HADD2.F32 R91, -RZ, R91.H0_H0 ;  /* 0x2000005bff5b7230 */ /* 0x000fe40000004100 */
[----:B------:R-:W-:-:S02]  /*cde0*/  HADD2.F32 R59, -RZ, R88.H0_H0 ;  /* 0x20000058ff3b7230 */ /* 0x000fc40000004100 */
[----:B------:R-:W-:Y:S02]  /*cdf0*/  HADD2.F32 R58, -RZ, R58.H0_H0 ;  /* 0x2000003aff3a7230 */ /* 0x000fe40000004100 */
[----:B------:R-:W-:Y:S02]  /*ce00*/  HADD2.F32 R60, -RZ, R60.H0_H0 ;  /* 0x2000003cff3c7230 */ /* 0x000fe40000004100 */
[--C-:B0-----:R-:W-:Y:S02]  /*ce10*/  HADD2.F32 R61, -RZ, R7.reuse.H1_H1 ;  /* 0x30000007ff3d7230 */ /* 0x101fe40000004100 */
[----:B------:R-:W-:Y:S02]  /*ce20*/  HADD2.F32 R90, -RZ, R7.H0_H0 ;  /* 0x20000007ff5a7230 */ /* 0x000fe40000004100 */
[----:B------:R-:W-:Y:S02]  /*ce30*/  HADD2.F32 R92, -RZ, R4.H1_H1 ;  /* 0x30000004ff5c7230 */ /* 0x000fe40000004100 */
[C---:B------:R-:W-:Y:S01]  /*ce40*/  FMUL.FTZ R97, R61.reuse, R93 ;  /* 0x0000005d3d617220 */ /* 0x040fe20000410000 */
[----:B------:R-:W-:Y:S01]  /*ce50*/  FMUL.FTZ R94, R61, R91 ;  /* 0x0000005b3d5e7220 */ /* 0x000fe20000410000 */
[----:B------:R-:W-:-:S02]  /*ce60*/  HADD2.F32 R7, -RZ, R5.H0_H0 ;  /* 0x20000005ff077230 */ /* 0x000fc40000004100 */
[----:B------:R-:W-:Y:S02]  /*ce70*/  HADD2.F32 R61, -RZ, R5.H1_H1 ;  /* 0x30000005ff3d7230 */ /* 0x000fe40000004100 */
[----:B------:R-:W-:Y:S01]  /*ce80*/  FFMA.FTZ R5, R90, R91, -R97 ;  /* 0x0000005b5a057223 */ /* 0x000fe20000010861 */
[----:B------:R-:W-:Y:S02]  /*ce90*/  HADD2.F32 R88, -RZ, R4.H0_H0 ;  /* 0x20000004ff587230 */ /* 0x000fe40000004100 */
[----:B------:R-:W-:Y:S01]  /*cea0*/  FMUL.FTZ R95, R92, R59 ;  /* 0x0000003b5c5f7220 */ /* 0x000fe20000410000 */
[--C-:B------:R-:W-:Y:S02]  /*ceb0*/  HADD2.F32 R4, -RZ, R6.reuse.H0_H0 ;  /* 0x20000006ff047230 */ /* 0x100fe40000004100 */
[----:B------:R-:W-:Y:S01]  /*cec0*/  FFMA.FTZ R90, R90, R93, R94 ;  /* 0x0000005d5a5a7223 */ /* 0x000fe2000001005e */
[----:B------:R-:W-:Y:S02]  /*ced0*/  HADD2.F32 R91, -RZ, R87.H0_H0 ;  /* 0x20000057ff5b7230 */ /* 0x000fe40000004100 */
[----:B------:R-:W-:Y:S01]  /*cee0*/  FMUL.FTZ R93, R92, R89 ;  /* 0x000000595c5d7220 */ /* 0x000fe20000410000 */
[----:B------:R-:W-:-:S02]  /*cef0*/  HADD2.F32 R6, -RZ, R6.H1_H1 ;  /* 0x30000006ff067230 */ /* 0x000fc40000004100 */
[C---:B------:R-:W-:Y:S01]  /*cf00*/  FFMA.FTZ R89, R88.reuse, R89, -R95 ;  /* 0x0000005958597223 */ /* 0x040fe2000001085f */
[----:B------:R-:W-:Y:S02]  /*cf10*/  HADD2.F32 R87, -RZ, R87.H1_H1 ;  /* 0x30000057ff577230 */ /* 0x000fe40000004100 */
[----:B------:R-:W-:Y:S01]  /*cf20*/  FFMA.FTZ R88, R88, R59, R93 ;  /* 0x0000003b58587223 */ /* 0x000fe2000001005d */
[C---:B------:R-:W-:Y:S02]  /*cf30*/  FMUL.FTZ R59, R6.reuse, R91 ;  /* 0x0000005b063b7220 */ /* 0x040fe40000410000 */
        /* <DEDUP_REMOVED lines=12> */
.L_x_2795:
[----:B------:R-:W-:Y:S05]  /*d000*/  BSYNC B2 ;  /* 0x0000000000027941 */ /* 0x000fea0003800000 */
.L_x_2794:
[----:B------:R-:W-:Y:S04]  /*d010*/  BSSY B2, `(.L_x_2796) ;  /* 0x000002c000027945 */ /* 0x000fe80003800000 */
[----:B------:R-:W-:Y:S05]  /*d020*/  @P1 BRA `(.L_x_2797) ;  /* 0x0000000000a81947 */ /* 0x000fea0003800000 */
[----:B0-----:R-:W0:Y:S01]  /*d030*/  LDS.128 R4, [R0] ;  /* 0x0000000000047984 */ /* 0x001e220000000c00 */
[----:B------:R-:W-:Y:S01]  /*d040*/  SHF.R.U32.HI R61, RZ, 0x10, R57 ;  /* 0x00000010ff3d7819 */ /* 0x000fe20000011639 */
[----:B------:R-:W-:Y:S01]  /*d050*/  HADD2.F32 R88, -RZ, R83.H0_H0 ;  /* 0x20000053ff587230 */ /* 0x000fe20000004100 */
[----:B------:R-:W-:Y:S01]  /*d060*/  SHF.R.U32.HI R87, RZ, 0x10, R55 ;  /* 0x00000010ff577819 */ /* 0x000fe20000011637 */
[----:B------:R-:W-:Y:S01]  /*d070*/  HADD2.F32 R60, -RZ, R84.H0_H0 ;  /* 0x20000054ff3c7230 */ /* 0x000fe20000004100 */
[----:B------:R-:W-:Y:S01]  /*d080*/  SHF.R.U64 R56, R56, 0x10, R57 ;  /* 0x0000001038387819 */ /* 0x000fe20000001239 */
[----:B------:R-:W-:Y:S01]  /*d090*/  HADD2.F32 R61, -RZ, R61.H0_H0 ;  /* 0x2000003dff3d7230 */ /* 0x000fe20000004100 */
[----:B------:R-:W-:Y:S01]  /*d0a0*/  SHF.R.U64 R54, R54, 0x10, R55 ;  /* 0x0000001036367819 */ /* 0x000fe20000001237 */
[----:B------:R-:W-:Y:S02]  /*d0b0*/  HADD2.F32 R87, -RZ, R87.H0_H0 ;  /* 0x20000057ff577230 */ /* 0x000fe40000004100 */
[----:B------:R-:W-:-:S02]  /*d0c0*/  HADD2.F32 R83, -RZ, R83.H1_H1 ;  /* 0x30000053ff537230 */ /* 0x000fc40000004100 */
[----:B------:R-:W-:Y:S02]  /*d0d0*/  HADD2.F32 R84, -RZ, R84.H1_H1 ;  /* 0x30000054ff547230 */ /* 0x000fe40000004100 */
[----:B------:R-:W-:Y:S02]  /*d0e0*/  HADD2.F32 R54, -RZ, R54.H0_H0 ;  /* 0x20000036ff367230 */ /* 0x000fe40000004100 */
[----:B------:R-:W-:Y:S02]  /*d0f0*/  HADD2.F32 R56, -RZ, R56.H0_H0 ;  /* 0x20000038ff387230 */ /* 0x000fe40000004100 */
[--C-:B0-----:R-:W-:Y:S02]  /*d100*/  HADD2.F32 R59, -RZ, R7.reuse.H1_H1 ;  /* 0x30000007ff3b7230 */ /* 0x101fe40000004100 */
[----:B------:R-:W-:Y:S02]  /*d110*/  HADD2.F32 R58, -RZ, R7.H0_H0 ;  /* 0x20000007ff3a7230 */ /* 0x000fe40000004100 */
[----:B------:R-:W-:-:S02]  /*d120*/  HADD2.F32 R57, -RZ, R4.H1_H1 ;  /* 0x30000004ff397230 */ /* 0x000fc40000004100 */
[C---:B------:R-:W-:Y:S01]  /*d130*/  FMUL.FTZ R89, R59.reuse, R87 ;  /* 0x000000573b597220 */ /* 0x040fe20000410000 */
[-C--:B------:R-:W-:Y:S01]  /*d140*/  FMUL.FTZ R92, R59, R61.reuse ;  /* 0x0000003d3b5c7220 */ /* 0x080fe20000410000 */
[----:B------:R-:W-:Y:S02]  /*d150*/  HADD2.F32 R55, -RZ, R4.H0_H0 ;  /* 0x20000004ff377230 */ /* 0x000fe40000004100 */
[--C-:B------:R-:W-:Y:S02]  /*d160*/  HADD2.F32 R7, -RZ, R6.reuse.H0_H0 ;  /* 0x20000006ff077230 */ /* 0x100fe40000004100 */
[----:B------:R-:W-:Y:S01]  /*d170*/  FMUL.FTZ R90, R57, R88 ;  /* 0x00000058395a7220 */ /* 0x000fe20000410000 */
[----:B------:R-:W-:Y:S02]  /*d180*/  HADD2.F32 R4, -RZ, R5.H0_H0 ;  /* 0x20000005ff047230 */ /* 0x000fe40000004100 */
[C---:B------:R-:W-:Y:S01]  /*d190*/  FFMA.FTZ R89, R58.reuse, R61, -R89 ;  /* 0x0000003d3a597223 */ /* 0x040fe20000010859 */
[----:B------:R-:W-:Y:S01]  /*d1a0*/  FFMA.FTZ R92, R58, R87, R92 ;  /* 0x000000573a5c7223 */ /* 0x000fe2000001005c */
[----:B------:R-:W-:-:S02]  /*d1b0*/  HADD2.F32 R6, -RZ, R6.H1_H1 ;  /* 0x30000006ff067230 */ /* 0x000fc40000004100 */
[-C--:B------:R-:W-:Y:S01]  /*d1c0*/  FMUL.FTZ R58, R57, R60.reuse ;  /* 0x0000003c393a7220 */ /* 0x080fe20000410000 */
[----:B------:R-:W-:Y:S02]  /*d1d0*/  HADD2.F32 R5, -RZ, R5.H1_H1 ;  /* 0x30000005ff057230 */ /* 0x000fe40000004100 */
[C---:B------:R-:W-:Y:S01]  /*d1e0*/  FFMA.FTZ R90, R55.reuse, R60, -R90 ;  /* 0x0000003c375a7223 */ /* 0x040fe2000001085a */
[----:B------:R-:W-:Y:S01]  /*d1f0*/  FFMA.FTZ R55, R55, R88, R58 ;  /* 0x0000005837377223 */ /* 0x000fe2000001003a */
        /* <DEDUP_REMOVED lines=12> */
[----:B------:R1:W-:Y:S02]  /*d2c0*/  STS.128 [R0], R4 ;  /* 0x0000000400007388 */ /* 0x0003e40000000c00 */
.L_x_2797:
[----:B------:R-:W-:Y:S05]  /*d2d0*/  BSYNC B2 ;  /* 0x0000000000027941 */ /* 0x000fea0003800000 */
.L_x_2796:
        /* <DEDUP_REMOVED lines=44> */
.L_x_2799:
[----:B------:R-:W-:Y:S05]  /*d5a0*/  BSYNC B2 ;  /* 0x0000000000027941 */ /* 0x000fea0003800000 */
.L_x_2798:
[----:B------:R-:W-:Y:S04]  /*d5b0*/  BSSY B2, `(.L_x_2800) ;  /* 0x000002c000027945 */ /* 0x000fe80003800000 */
[----:B------:R-:W-:Y:S05]  /*d5c0*/  @P3 BRA `(.L_x_2801) ;  /* 0x0000000000a83947 */ /* 0x000fea0003800000 */
[----:B012---:R-:W0:Y:S01]  /*d5d0*/  LDS.128 R4, [R0+0x4000] ;  /* 0x0040000000047984 */ /* 0x007e220000000c00 */
        /* <DEDUP_REMOVED lines=41> */
.L_x_2801:
[----:B------:R-:W-:Y:S05]  /*d870*/  BSYNC B2 ;  /* 0x0000000000027941 */ /* 0x000fea0003800000 */
.L_x_2800:
        /* <DEDUP_REMOVED lines=44> */
.L_x_2803:
[----:B------:R-:W-:Y:S05]  /*db40*/  BSYNC B2 ;  /* 0x0000000000027941 */ /* 0x000fea0003800000 */
.L_x_2802:
[----:B------:R-:W-:Y:S05]  /*db50*/  @P5 BRA `(.L_x_2793) ;  /* 0x0000000000a85947 */ /* 0x000fea0003800000 */
[----:B01234-:R-:W0:Y:S01]  /*db60*/  LDS.128 R4, [R0+0x8000] ;  /* 0x0080000000047984 */ /* 0x01fe220000000c00 */
[----:B------:R-:W-:Y:S01]  /*db70*/  SHF.R.U32.HI R43, RZ, 0x10, R37 ;  /* 0x00000010ff2b7819 */ /* 0x000fe20000011625 */
[----:B------:R-:W-:Y:S01]  /*db80*/  HADD2.F32 R42, -RZ, R66.H0_H0 ;  /* 0x20000042ff2a7230 */ /* 0x000fe20000004100 */
[--C-:B------:R-:W-:Y:S01]  /*db90*/  SHF.R.U32.HI R45, RZ, 0x10, R39.reuse ;  /* 0x00000010ff2d7819 */ /* 0x100fe20000011627 */
        /* <DEDUP_REMOVED lines=38> */
.L_x_2793:
[----:B------:R-:W-:Y:S05]  /*de00*/  BSYNC B1 ;  /* 0x0000000000017941 */ /* 0x000fea0003800000 */
.L_x_2792:
        /* <DEDUP_REMOVED lines=54> */
.L_x_2806:
[----:B------:R-:W-:Y:S05]  /*e170*/  BSYNC B1 ;  /* 0x0000000000017941 */ /* 0x000fea0003800000 */
.L_x_2805:
[----:B------:R-:W-:Y:S04]  /*e180*/  BSSY B1, `(.L_x_2807) ;  /* 0x000002c000017945 */ /* 0x000fe80003800000 */
[----:B------:R-:W-:Y:S05]  /*e190*/  @P1 BRA `(.L_x_2808) ;  /* 0x0000000000a81947 */ /* 0x000fea0003800000 */
[----:B0-----:R-:W0:Y:S01]  /*e1a0*/  LDS.128 R4, [R0+0x2000] ;  /* 0x0020000000047984 */ /* 0x001e220000000c00 */
        /* <DEDUP_REMOVED lines=41> */
.L_x_2808:
[----:B------:R-:W-:Y:S05]  /*e440*/  BSYNC B1 ;  /* 0x0000000000017941 */ /* 0x000fea0003800000 */
.L_x_2807:
        /* <DEDUP_REMOVED lines=44> */
.L_x_2810:
[----:B------:R-:W-:Y:S05]  /*e710*/  BSYNC B1 ;  /* 0x0000000000017941 */ /* 0x000fea0003800000 */
.L_x_2809:
        /* <DEDUP_REMOVED lines=44> */
.L_x_2812:
[----:B------:R-:W-:Y:S05]  /*e9e0*/  BSYNC B1 ;  /* 0x0000000000017941 */ /* 0x000fea0003800000 */
.L_x_2811:
[----:B------:R-:W-:Y:S04]  /*e9f0*/  BSSY B1, `(.L_x_2813) ;  /* 0x000002c000017945 */ /* 0x000fe80003800000 */
[----:B------:R-:W-:Y:S05]  /*ea00*/  @P4 BRA `(.L_x_2814) ;  /* 0x0000000000a84947 */ /* 0x000fea0003800000 */
[----:B0123--:R-:W0:Y:S01]  /*ea10*/  LDS.128 R4, [R3+0x16400] ;  /* 0x0164000003047984 */ /* 0x00fe220000000c00 */
        /* <DEDUP_REMOVED lines=41> */
.L_x_2814:
[----:B------:R-:W-:Y:S05]  /*ecb0*/  BSYNC B1 ;  /* 0x0000000000017941 */ /* 0x000fea0003800000 */
.L_x_2813:
[----:B------:R-:W-:Y:S05]  /*ecc0*/  @P5 BRA `(.L_x_2804) ;  /* 0x0000003400cc5947 */ /* 0x000fea0003800000 */
[----:B01234-:R-:W0:Y:S01]  /*ecd0*/  LDS.128 R4, [R0+0xa000] ;  /* 0x00a0000000047984 */ /* 0x01fe220000000c00 */
[----:B------:R-:W-:Y:S01]  /*ece0*/  SHF.R.U32.HI R14, RZ, 0x10, R9 ;  /* 0x00000010ff0e7819 */ /* 0x000fe20000011609 */
[--C-:B------:R-:W-:Y:S01]  /*ecf0*/  HADD2.F32 R13, -RZ, R62.reuse.H1_H1 ;  /* 0x3000003eff0d7230 */ /* 0x100fe20000004100 */
[--C-:B------:R-:W-:Y:S01]  /*ed00*/  SHF.R.U32.HI R12, RZ, 0x10, R11.reuse ;  /* 0x00000010ff0c7819 */ /* 0x100fe2000001160b */
[----:B------:R-:W-:Y:S01]  /*ed10*/  HADD2.F32 R62, -RZ, R62.H0_H0 ;  /* 0x2000003eff3e7230 */ /* 0x000fe20000004100 */
        /* <DEDUP_REMOVED lines=38> */
.L_x_2783:
[----:B------:R-:W0:Y:S01]  /*ef80*/  LDC R64, c[0x0][0x448] ;  /* 0x00011200ff407b82 */ /* 0x000e220000000800 */
[----:B------:R-:W-:Y:S01]  /*ef90*/  IMAD R3, R206, 0x40, R69 ;  /* 0x00000040ce037824 */ /* 0x000fe200078e0245 */
[----:B------:R-:W-:Y:S01]  /*efa0*/  ULDC.64 UR4, c[0x0][0x3f8] ;  /* 0x0000fe0000047ab9 */ /* 0x000fe20000000a00 */
[----:B------:R-:W-:Y:S01]  /*efb0*/  ULDC.64 UR6, c[0x0][0x408] ;  /* 0x0001020000067ab9 */ /* 0x000fe20000000a00 */
[----:B------:R-:W-:Y:S02]  /*efc0*/  IMAD.MOV.U32 R4, RZ, RZ, R24 ;  /* 0x000000ffff047224 */ /* 0x000fe400078e0018 */
[----:B------:R-:W-:Y:S02]  /*efd0*/  IMAD.MOV.U32 R6, RZ, RZ, R140 ;  /* 0x000000ffff067224 */ /* 0x000fe400078e008c */
[----:B------:R-:W-:Y:S01]  /*efe0*/  IMAD.MOV.U32 R7, RZ, RZ, R29 ;  /* 0x000000ffff077224 */ /* 0x000fe200078e001d */
[----:B0-----:R-:W-:-:S13]  /*eff0*/  ISETP.NE.AND P0, PT, R64, 0x1, PT ;  /* 0x000000014000780c */ /* 0x001fda0003f05270 */
[----:B------:R-:W0:Y:S08]  /*f000*/  @P0 LDC R0, c[0x0][0x44c] ;  /* 0x00011300ff000b82 */ /* 0x000e300000000800 */
[----:B------:R-:W2:Y:S01]  /*f010*/  @P0 LDC R5, c[0x0][0x450] ;  /* 0x00011400ff050b82 */ /* 0x000ea20000000800 */
[----:B0-----:R-:W-:-:S05]  /*f020*/  @P0 IMAD.HI.U32 R0, R3, R0, RZ ;  /* 0x0000000003000227 */ /* 0x001fca00078e00ff */
[----:B--2---:R-:W-:Y:S02]  /*f030*/  @P0 SHF.R.U32.HI R3, RZ, R5, R0 ;  /* 0x00000005ff030219 */ /* 0x004fe40000011600 */
[----:B------:R-:W-:Y:S02]  /*f040*/  MOV R5, R27 ;  /* 0x0000001b00057202 */ /* 0x000fe40000000f00 */
[----:B------:R-:W-:Y:S01]  /*f050*/  SHF.R.S32.HI R0, RZ, 0x1f, R3 ;  /* 0x0000001fff007819 */ /* 0x000fe20000011403 */
[----:B------:R-:W-:-:S04]  /*f060*/  IMAD.WIDE.U32 R6, R3, UR6, R6 ;  /* 0x0000000603067c25 */ /* 0x000fc8000f8e0006 */
[C---:B------:R-:W-:Y:S02]  /*f070*/  IMAD R8, R0.reuse, UR4, RZ ;  /* 0x0000000400087c24 */ /* 0x040fe4000f8e02ff */
[----:B------:R-:W-:Y:S02]  /*f080*/  IMAD R0, R0, UR6, RZ ;  /* 0x0000000600007c24 */ /* 0x000fe4000f8e02ff */
[----:B------:R-:W-:-:S04]  /*f090*/  IMAD.WIDE.U32 R4, R3, UR4, R4 ;  /* 0x0000000403047c25 */ /* 0x000fc8000f8e0004 */
[C---:B------:R-:W-:Y:S01]  /*f0a0*/  IMAD R21, R3.reuse, UR5, R8 ;  /* 0x0000000503157c24 */ /* 0x040fe2000f8e0208 */
[----:B------:R-:W-:Y:S01]  /*f0b0*/  ULDC.64 UR4, c[0x0][0x3e8] ;  /* 0x0000fa0000047ab9 */ /* 0x000fe20000000a00 */
[----:B------:R-:W-:Y:S01]  /*f0c0*/  IMAD R61, R3, UR7, R0 ;  /* 0x00000007033d7c24 */ /* 0x000fe2000f8e0200 */
[----:B------:R-:W-:Y:S01]  /*f0d0*/  ULDC.64 UR6, c[0x0][0x400] ;  /* 0x0001000000067ab9 */ /* 0x000fe20000000a00 */
[----:B------:R-:W-:Y:S01]  /*f0e0*/  LEA R3, P0, R4, UR4, 0x1 ;  /* 0x0000000404037c11 */ /* 0x000fe2000f8008ff */
[----:B------:R-:W-:Y:S01]  /*f0f0*/  UMOV UR4, 0xffffffff ;  /* 0xffffffff00047882 */ /* 0x000fe20000000000 */
[----:B------:R-:W-:Y:S01]  /*f100*/  IMAD.IADD R61, R7, 0x1, R61 ;  /* 0x00000001073d7824 */ /* 0x000fe200078e023d */
[----:B------:R-:W-:Y:S02]  /*f110*/  IADD3 R21, R5, R21, RZ ;  /* 0x0000001505157210 */ /* 0x000fe40007ffe0ff */
[----:B------:R-:W-:Y:S02]  /*f120*/  LEA R0, P1, R6, UR6, 0x1 ;  /* 0x0000000606007c11 */ /* 0x000fe4000f8208ff */
[----:B------:R-:W-:-:S02]  /*f130*/  LEA.HI.X R21, R4, UR5, R21, 0x1, P0 ;  /* 0x0000000504157c11 */ /* 0x000fc400080f0c15 */
[----:B------:R-:W-:Y:S01]  /*f140*/  LEA.HI.X R61, R6, UR7, R61, 0x1, P1 ;  /* 0x00000007063d7c11 */ /* 0x000fe200088f0c3d */
[----:B------:R-:W-:Y:S08]  /*f150*/  BRA.DIV UR4, `(.L_x_2815) ;  /* 0x0000017204e07947 */ /* 0x000ff0000b800000 */
[----:B------:R0:W2:Y:S04]  /*f160*/  SHFL.IDX PT, R5, R21, RZ, 0x1c1f ;  /* 0x001c1fff15057589 */ /* 0x0000a800000e0000 */
[----:B------:R0:W3:Y:S04]  /*f170*/  SHFL.IDX PT, R4, R3, RZ, 0x1c1f ;  /* 0x001c1fff03047589 */ /* 0x0000e800000e0000 */
[----:B------:R0:W4:Y:S04]  /*f180*/  SHFL.IDX PT, R7, R61, RZ, 0x1c1f ;  /* 0x001c1fff3d077589 */ /* 0x00012800000e0000 */
[----:B------:R0:W0:Y:S02]  /*f190*/  SHFL.IDX PT, R8, R0, RZ, 0x1c1f ;  /* 0x001c1fff00087589 */ /* 0x00002400000e0000 */
.L_x_3069:
        /* <DEDUP_REMOVED lines=18> */
[----:B--2---:R-:W-:Y:S01]  /*f2c0*/  IMAD.MOV.U32 R13, RZ, RZ, R5 ;  /* 0x000000ffff0d7224 */ /* 0x004fe200078e0005 */
[----:B------:R-:W-:Y:S02]  /*f2d0*/  ISETP.GE.AND P2, PT, R16, UR4, PT ;  /* 0x0000000410007c0c */ /* 0x000fe4000bf46270 */
[----:B------:R-:W-:Y:S02]  /*f2e0*/  CS2R R28, SRZ ;  /* 0x00000000001c7805 */ /* 0x000fe4000001ff00 */
[----:B------:R-:W-:Y:S02]  /*f2f0*/  ISETP.GE.AND P3, PT, R163, UR4, PT ;  /* 0x00000004a3007c0c */ /* 0x000fe4000bf66270 */
[----:B------:R-:W-:Y:S02]  /*f300*/  CS2R R30, SRZ ;  /* 0x00000000001e7805 */ /* 0x000fe4000001ff00 */
[----:B------:R-:W-:-:S02]  /*f310*/  ISETP.GE.AND P4, PT, R164, UR4, PT ;  /* 0x00000004a4007c0c */ /* 0x000fc4000bf86270 */
[----:B------:R-:W-:Y:S02]  /*f320*/  CS2R R40, SRZ ;  /* 0x0000000000287805 */ /* 0x000fe4000001ff00 */
[----:B------:R-:W-:Y:S02]  /*f330*/  CS2R R42, SRZ ;  /* 0x00000000002a7805 */ /* 0x000fe4000001ff00 */
[----:B------:R-:W-:Y:S01]  /*f340*/  CS2R R26, SRZ ;  /* 0x00000000001a7805 */ /* 0x000fe2000001ff00 */
[C---:B------:R-:W-:Y:S01]  /*f350*/  @!P2 IMAD.SHL.U32 R9, R16.reuse, 0x2, RZ ;  /* 0x000000021009a824 */ /* 0x040fe200078e00ff */
[----:B------:R-:W-:Y:S01]  /*f360*/  @!P2 SHF.L.U64.HI R20, R16, 0x1, R17 ;  /* 0x000000011014a819 */ /* 0x000fe20000010211 */
[----:B------:R-:W-:-:S04]  /*f370*/  @!P3 IMAD.SHL.U32 R15, R166, 0x8, RZ ;  /* 0x00000008a60fb824 */ /* 0x000fc800078e00ff */
[----:B------:R-:W-:Y:S02]  /*f380*/  @!P4 SHF.L.U32 R25, R167, 0x3, RZ ;  /* 0x00000003a719c819 */ /* 0x000fe400000006ff */
[-C--:B------:R-:W-:Y:S01]  /*f390*/  @!P2 IADD3 R4, P0, R4, R9.reuse, RZ ;  /* 0x000000090404a210 */ /* 0x080fe20007f1e0ff */
[----:B------:R-:W-:Y:S01]  /*f3a0*/  @!P3 IMAD.WIDE R10, R15, 0x2, R12 ;  /* 0x000000020f0ab825 */ /* 0x000fe200078e020c */
[----:B0-----:R-:W-:-:S03]  /*f3b0*/  @!P2 IADD3 R6, P1, R8, R9, RZ ;  /* 0x000000090806a210 */ /* 0x001fc60007f3e0ff */
[----:B----4-:R-:W-:Y:S01]  /*f3c0*/  IMAD.MOV.U32 R9, RZ, RZ, R7 ;  /* 0x000000ffff097224 */ /* 0x010fe200078e0007 */
[----:B------:R-:W-:Y:S01]  /*f3d0*/  CS2R R36, SRZ ;  /* 0x0000000000247805 */ /* 0x000fe2000001ff00 */
[----:B------:R-:W-:Y:S01]  /*f3e0*/  @!P4 IMAD.WIDE R12, R25, 0x2, R12 ;  /* 0x00000002190cc825 */ /* 0x000fe200078e020c */
[----:B------:R-:W-:Y:S02]  /*f3f0*/  CS2R R38, SRZ ;  /* 0x0000000000267805 */ /* 0x000fe4000001ff00 */
[----:B------:R-:W-:Y:S02]  /*f400*/  CS2R R32, SRZ ;  /* 0x0000000000207805 */ /* 0x000fe4000001ff00 */
[----:B------:R-:W-:Y:S01]  /*f410*/  CS2R R34, SRZ ;  /* 0x0000000000227805 */ /* 0x000fe2000001ff00 */
[----:B------:R-:W-:Y:S01]  /*f420*/  @!P3 IMAD.WIDE R14, R15, 0x2, R8 ;  /* 0x000000020f0eb825 */ /* 0x000fe200078e0208 */
[----:B------:R-:W-:Y:S02]  /*f430*/  CS2R R44, SRZ ;  /* 0x00000000002c7805 */ /* 0x000fe4000001ff00 */
[----:B------:R-:W-:-:S02]  /*f440*/  CS2R R46, SRZ ;  /* 0x00000000002e7805 */ /* 0x000fc4000001ff00 */
[----:B------:R-:W-:Y:S01]  /*f450*/  @!P2 IADD3.X R7, R7, R20, RZ, P1, !PT ;  /* 0x000000140707a210 */ /* 0x000fe20000ffe4ff */
[----:B------:R-:W-:Y:S01]  /*f460*/  @!P4 IMAD.WIDE R8, R25, 0x2, R8 ;  /* 0x000000021908c825 */ /* 0x000fe200078e0208 */
[----:B------:R-:W-:Y:S01]  /*f470*/  CS2R R24, SRZ ;  /* 0x0000000000187805 */ /* 0x000fe2000001ff00 */
[----:B------:R1:W5:Y:S02]  /*f480*/  @!P3 LD.E.128 R28, desc[UR60][R10.64] ;  /* 0x0000003c0a1cb980 */ /* 0x000364000c101d00 */
[----:B------:R-:W-:Y:S02]  /*f490*/  @!P2 IMAD.X R5, R5, 0x1, R20, P0 ;  /* 0x000000010505a824 */ /* 0x000fe400000e0614 */
[----:B------:R1:W5:Y:S04]  /*f4a0*/  @!P3 LD.E.128 R40, desc[UR60][R14.64] ;  /* 0x0000003c0e28b980 */ /* 0x000368000c101d00 */
[----:B------:R1:W5:Y:S04]  /*f4b0*/  @!P4 LD.E.128 R24, desc[UR60][R12.64] ;  /* 0x0000003c0c18c980 */ /* 0x000368000c101d00 */
[----:B------:R1:W5:Y:S04]  /*f4c0*/  @!P4 LD.E.128 R36, desc[UR60][R8.64] ;  /* 0x0000003c0824c980 */ /* 0x000368000c101d00 */
[----:B------:R1:W5:Y:S04]  /*f4d0*/  @!P2 LD.E.128 R32, desc[UR60][R4.64] ;  /* 0x0000003c0420a980 */ /* 0x000368000c101d00 */
[----:B------:R1:W5:Y:S02]  /*f4e0*/  @!P2 LD.E.128 R44, desc[UR60][R6.64] ;  /* 0x0000003c062ca980 */ /* 0x000364000c101d00 */
.L_x_2817:
[----:B------:R-:W-:Y:S05]  /*f4f0*/  BSYNC B1 ;  /* 0x0000000000017941 */ /* 0x000fea0003800000 */
.L_x_2816:
[----:B-1-3-5:R-:W-:Y:S01]  /*f500*/  IMAD.MOV.U32 R4, RZ, RZ, R44 ;  /* 0x000000ffff047224 */ /* 0x02afe200078e002c */
[----:B------:R-:W-:Y:S01]  /*f510*/  MOV R6, R46 ;  /* 0x0000002e00067202 */ /* 0x000fe20000000f00 */
[----:B----4-:R-:W-:Y:S01]  /*f520*/  IMAD.MOV.U32 R7, RZ, RZ, R47 ;  /* 0x000000ffff077224 */ /* 0x010fe200078e002f */
[----:B------:R-:W-:Y:S01]  /*f530*/  UMOV UR4, 0xffffffff ;  /* 0xffffffff00047882 */ /* 0x000fe20000000000 */
[----:B--2---:R-:W-:Y:S01]  /*f540*/  IMAD.MOV.U32 R5, RZ, RZ, R45 ;  /* 0x000000ffff057224 */ /* 0x004fe200078e002d */
        /* <DEDUP_REMOVED lines=24> */
[----:B------:R-:W-:Y:S01]  /*f6d0*/  PRMT R99, R99, 0x5410, R6 ;  /* 0x0000541063637816 */ /* 0x000fe20000000006 */
[----:B------:R-:W-:Y:S01]  /*f6e0*/  IMAD.MOV.U32 R6, RZ, RZ, R30 ;  /* 0x000000ffff067224 */ /* 0x000fe200078e001e */
[----:B------:R-:W-:Y:S02]  /*f6f0*/  MOV R5, R29 ;  /* 0x0000001d00057202 */ /* 0x000fe40000000f00 */
[----:B------:R-:W-:Y:S02]  /*f700*/  PRMT R103, R103, 0x5410, R7 ;  /* 0x0000541067677816 */ /* 0x000fe40000000007 */
[----:B------:R-:W-:Y:S01]  /*f710*/  PRMT R88, R4, 0x5410, R5 ;  /* 0x0000541004587816 */ /* 0x000fe20000000005 */
[----:B------:R-:W-:Y:S01]  /*f720*/  IMAD.MOV.U32 R5, RZ, RZ, R25 ;  /* 0x000000ffff057224 */ /* 0x000fe200078e0019 */
[----:B------:R-:W-:Y:S01]  /*f730*/  PRMT R89, R6, 0x7610, R89 ;  /* 0x0000761006597816 */ /* 0x000fe20000000059 */
[----:B------:R-:W-:Y:S01]  /*f740*/  IMAD.MOV.U32 R6, RZ, RZ, R26 ;  /* 0x000000ffff067224 */ /* 0x000fe200078e001a */
[----:B------:R-:W-:-:S02]  /*f750*/  MOV R4, R24 ;  /* 0x0000001800047202 */ /* 0x000fc40000000f00 */
[----:B------:R-:W-:Y:S02]  /*f760*/  MOV R7, R27 ;  /* 0x0000001b00077202 */ /* 0x000fe40000000f00 */
[----:B------:R-:W-:Y:S02]  /*f770*/  PRMT R78, R4, 0x5410, R5 ;  /* 0x00005410044e7816 */ /* 0x000fe40000000005 */
[----:B------:R-:W-:Y:S02]  /*f780*/  CS2R R4, SRZ ;  /* 0x0000000000047805 */ /* 0x000fe4000001ff00 */
[----:B------:R-:W-:Y:S01]  /*f790*/  PRMT R79, R6, 0x5410, R7 ;  /* 0x00005410064f7816 */ /* 0x000fe20000000007 */
[----:B------:R-:W-:Y:S06]  /*f7a0*/  BRA.DIV UR4, `(.L_x_2818) ;  /* 0x0000016e04c07947 */ /* 0x000fec000b800000 */
[----:B0-----:R-:W0:Y:S04]  /*f7b0*/  SHFL.IDX PT, R21, R21, 0x1, 0x1c1f ;  /* 0x003c1f0015157f89 */ /* 0x001e2800000e0000 */
[----:B------:R1:W2:Y:S04]  /*f7c0*/  SHFL.IDX PT, R20, R3, 0x1, 0x1c1f ;  /* 0x003c1f0003147f89 */ /* 0x0002a800000e0000 */
[----:B------:R-:W3:Y:S04]  /*f7d0*/  SHFL.IDX PT, R61, R61, 0x1, 0x1c1f ;  /* 0x003c1f003d3d7f89 */ /* 0x000ee800000e0000 */
[----:B-1----:R-:W4:Y:S02]  /*f7e0*/  SHFL.IDX PT, R0, R0, 0x1, 0x1c1f ;  /* 0x003c1f0000007f89 */ /* 0x002f2400000e0000 */
.L_x_3075:
        /* <DEDUP_REMOVED lines=16> */
[----:B--2---:R-:W-:Y:S01]  /*f8f0*/  MOV R6, R20 ;  /* 0x0000001400067202 */ /* 0x004fe20000000f00 */
[----:B0-----:R-:W-:Y:S01]  /*f900*/  IMAD.MOV.U32 R7, RZ, RZ, R21 ;  /* 0x000000ffff077224 */ /* 0x001fe200078e0015 */
[----:B------:R-:W-:Y:S01]  /*f910*/  ISETP.GE.AND P3, PT, R163, UR4, PT ;  /* 0x00000004a3007c0c */ /* 0x000fe2000bf66270 */
[----:B----4-:R-:W-:Y:S01]  /*f920*/  IMAD.MOV.U32 R8, RZ, RZ, R0 ;  /* 0x000000ffff087224 */ /* 0x010fe200078e0000 */
[----:B------:R-:W-:Y:S01]  /*f930*/  ISETP.GE.AND P4, PT, R164, UR4, PT ;  /* 0x00000004a4007c0c */ /* 0x000fe2000bf86270 */
[----:B---3--:R-:W-:Y:S01]  /*f940*/  IMAD.MOV.U32 R9, RZ, RZ, R61 ;  /* 0x000000ffff097224 */ /* 0x008fe200078e003d */
[----:B------:R-:W-:Y:S02]  /*f950*/  ISETP.GE.AND P2, PT, R16, UR4, PT ;  /* 0x0000000410007c0c */ /* 0x000fe4000bf46270 */
[----:B------:R-:W-:Y:S02]  /*f960*/  CS2R R52, SRZ ;  /* 0x0000000000347805 */ /* 0x000fe4000001ff00 */
[----:B------:R-:W-:-:S02]  /*f970*/  CS2R R54, SRZ ;  /* 0x0000000000367805 */ /* 0x000fc4000001ff00 */
[----:B------:R-:W-:Y:S02]  /*f980*/  CS2R R10, SRZ ;  /* 0x00000000000a7805 */ /* 0x000fe4000001ff00 */
[----:B------:R-:W-:Y:S02]  /*f990*/  CS2R R56, SRZ ;  /* 0x0000000000387805 */ /* 0x000fe4000001ff00 */
[----:B------:R-:W-:Y:S01]  /*f9a0*/  CS2R R58, SRZ ;  /* 0x00000000003a7805 */ /* 0x000fe2000001ff00 */
[----:B------:R-:W-:Y:S01]  /*f9b0*/  @!P3 IMAD.SHL.U32 R13, R166, 0x8, RZ ;  /* 0x00000008a60db824 */ /* 0x000fe200078e00ff */
[----:B------:R-:W-:Y:S01]  /*f9c0*/  @!P4 SHF.L.U32 R63, R167, 0x3, RZ ;  /* 0x00000003a73fc819 */ /* 0x000fe200000006ff */
[----:B------:R-:W-:Y:S02]  /*f9d0*/  @!P2 IMAD.SHL.U32 R3, R16, 0x2, RZ ;  /* 0x000000021003a824 */ /* 0x000fe400078e00ff */
[----:B------:R-:W-:-:S03]  /*f9e0*/  @!P3 IMAD.WIDE R4, R13, 0x2, R6 ;  /* 0x000000020d04b825 */ /* 0x000fc600078e0206 */
[-C--:B------:R-:W-:Y:S01]  /*f9f0*/  @!P2 IADD3 R60, P1, R0, R3.reuse, RZ ;  /* 0x00000003003ca210 */ /* 0x080fe20007f3e0ff */
[----:B------:R-:W-:Y:S01]  /*fa00*/  @!P4 IMAD.WIDE R6, R63, 0x2, R6 ;  /* 0x000000023f06c825 */ /* 0x000fe200078e0206 */
[----:B------:R-:W-:Y:S01]  /*fa10*/  @!P2 SHF.L.U64.HI R0, R16, 0x1, R17 ;  /* 0x000000011000a819 */ /* 0x000fe20000010211 */
[----:B------:R0:W5:Y:S01]  /*fa20*/  @!P3 LD.E.128 R52, desc[UR60][R4.64] ;  /* 0x0000003c0434b980 */ /* 0x000162000c101d00 */
[----:B------:R-:W-:Y:S01]  /*fa30*/  @!P2 IADD3 R20, P0, R20, R3, RZ ;  /* 0x000000031414a210 */ /* 0x000fe20007f1e0ff */
[--C-:B------:R-:W-:Y:S01]  /*fa40*/  @!P3 IMAD.WIDE R12, R13, 0x2, R8.reuse ;  /* 0x000000020d0cb825 */ /* 0x100fe200078e0208 */
[----:B------:R-:W-:Y:S01]  /*fa50*/  CS2R R14, SRZ ;  /* 0x00000000000e7805 */ /* 0x000fe2000001ff00 */
[----:B------:R1:W5:Y:S01]  /*fa60*/  @!P4 LD.E.128 R56, desc[UR60][R6.64] ;  /* 0x0000003c0638c980 */ /* 0x000362000c101d00 */
[----:B------:R-:W-:Y:S01]  /*fa70*/  CS2R R48, SRZ ;  /* 0x0000000000307805 */ /* 0x000fe2000001ff00 */
[----:B------:R-:W-:Y:S01]  /*fa80*/  @!P4 IMAD.WIDE R62, R63, 0x2, R8 ;  /* 0x000000023f3ec825 */ /* 0x000fe200078e0208 */
[----:B------:R-:W-:-:S02]  /*fa90*/  CS2R R8, SRZ ;  /* 0x0000000000087805 */ /* 0x000fc4000001ff00 */
[----:B------:R-:W-:Y:S02]  /*faa0*/  CS2R R50, SRZ ;  /* 0x0000000000327805 */ /* 0x000fe4000001ff00 */
[----:B------:R-:W-:Y:S02]  /*fab0*/  @!P2 IADD3.X R21, R21, R0, RZ, P0, !PT ;  /* 0x000000001515a210 */ /* 0x000fe400007fe4ff */
[----:B0-----:R-:W-:Y:S01]  /*fac0*/  CS2R R4, SRZ ;  /* 0x0000000000047805 */ /* 0x001fe2000001ff00 */
[----:B------:R-:W-:Y:S01]  /*fad0*/  @!P2 IMAD.X R61, R61, 0x1, R0, P1 ;  /* 0x000000013d3da824 */ /* 0x000fe200008e0600 */
[----:B------:R0:W5:Y:S01]  /*fae0*/  @!P3 LD.E.128 R8, desc[UR60][R12.64] ;  /* 0x0000003c0c08b980 */ /* 0x000162000c101d00 */
[----:B-1----:R-:W-:-:S03]  /*faf0*/  CS2R R6, SRZ ;  /* 0x0000000000067805 */ /* 0x002fc6000001ff00 */
[----:B------:R1:W5:Y:S04]  /*fb00*/  @!P2 LD.E.128 R48, desc[UR60][R20.64] ;  /* 0x0000003c1430a980 */ /* 0x000368000c101d00 */
[----:B------:R1:W5:Y:S01]  /*fb10*/  @!P2 LD.E.128 R4, desc[UR60][R60.64] ;  /* 0x0000003c3c04a980 */ /* 0x000362000c101d00 */
[----:B0-----:R-:W-:-:S06]  /*fb20*/  CS2R R12, SRZ ;  /* 0x00000000000c7805 */ /* 0x001fcc000001ff00 */
[----:B------:R1:W5:Y:S02]  /*fb30*/  @!P4 LD.E.128 R12, desc[UR60][R62.64] ;  /* 0x0000003c3e0cc980 */ /* 0x000364000c101d00 */
.L_x_2820:
[----:B------:R-:W-:Y:S05]  /*fb40*/  BSYNC B1 ;  /* 0x0000000000017941 */ /* 0x000fea0003800000 */
.L_x_2819:
[----:B----4-:R-:W-:Y:S01]  /*fb50*/  LEA.HI R0, R205, R205, RZ, 0x1 ;  /* 0x000000cdcd007211 */ /* 0x010fe200078f08ff */
[----:B-----5:R-:W-:Y:S01]  /*fb60*/  IMAD.MOV.U32 R3, RZ, RZ, R4 ;  /* 0x000000ffff037224 */ /* 0x020fe200078e0004 */
[----:B-12---:R-:W-:Y:S01]  /*fb70*/  MOV R20, R5 ;  /* 0x0000000500147202 */ /* 0x006fe20000000f00 */
[----:B0-----:R-:W-:Y:S01]  /*fb80*/  IMAD.MOV.U32 R21, RZ, RZ, R7 ;  /* 0x000000ffff157224 */ /* 0x001fe200078e0007 */
[----:B------:R-:W-:Y:S01]  /*fb90*/  LOP3.LUT R0, R0, 0xfffffffe, RZ, 0xc0, !PT ;  /* 0xfffffffe00007812 */ /* 0x000fe200078ec0ff */
[----:B------:R-:W-:Y:S01]  /*fba0*/  IMAD.MOV.U32 R60, RZ, RZ, R49 ;  /* 0x000000ffff3c7224 */ /* 0x000fe200078e0031 */
[----:B------:R-:W-:Y:S01]  /*fbb0*/  PRMT R82, R3, 0x5410, R20 ;  /* 0x0000541003527816 */ /* 0x000fe20000000014 */
[----:B------:R-:W-:Y:S01]  /*fbc0*/  IMAD.MOV.U32 R3, RZ, RZ, R6 ;  /* 0x000000ffff037224 */ /* 0x000fe200078e0006 */
[----:B------:R-:W-:Y:S01]  /*fbd0*/  IADD3 R0, R205, -R0, RZ ;  /* 0x80000000cd007210 */ /* 0x000fe20007ffe0ff */
[----:B------:R-:W-:Y:S01]  /*fbe0*/  IMAD.MOV.U32 R20, RZ, RZ, R9 ;  /* 0x000000ffff147224 */ /* 0x000fe200078e0009 */
[----:B------:R-:W-:Y:S01]  /*fbf0*/  MOV R63, R57 ;  /* 0x00000039003f7202 */ /* 0x000fe20000000f00 */
[----:B------:R-:W-:Y:S01]  /*fc00*/  IMAD.MOV.U32 R62, RZ, RZ, R50 ;  /* 0x000000ffff3e7224 */ /* 0x000fe200078e0032 */
[----:B---3--:R-:W-:Y:S01]  /*fc10*/  SHF.L.U32 R61, R0, 0x1f, RZ ;  /* 0x0000001f003d7819 */ /* 0x008fe200000006ff */
[----:B------:R-:W-:Y:S01]  /*fc20*/  IMAD.MOV.U32 R0, RZ, RZ, R11 ;  /* 0x000000ffff007224 */ /* 0x000fe200078e000b */
[----:B------:R-:W-:Y:S01]  /*fc30*/  PRMT R83, R3, 0x5410, R21 ;  /* 0x0000541003537816 */ /* 0x000fe20000000015 */
[----:B------:R-:W-:Y:S01]  /*fc40*/  IMAD.MOV.U32 R3, RZ, RZ, R8 ;  /* 0x000000ffff037224 */ /* 0x000fe200078e0008 */
[----:B------:R-:W0:Y:S01]  /*fc50*/  SYNCS.PHASECHK.TRANS64.TRYWAIT P0, [R2+URZ+0x2a800], R61 ;  /* 0x02a8003d020075a7 */ /* 0x000e22000800017f */
[----:B------:R-:W-:Y:S01]  /*fc60*/  MOV R21, R10 ;  /* 0x0000000a00157202 */ /* 0x000fe20000000f00 */
[----:B------:R-:W-:Y:S01]  /*fc70*/  BSSY B1, `(.L_x_2821) ;  /* 0x000001d000017945 */ /* 0x000fe20003800000 */
[----:B------:R-:W-:Y:S01]  /*fc80*/  PRMT R85, R62, 0x7610, R85 ;  /* 0x000076103e557816 */ /* 0x000fe20000000055 */
[----:B------:R-:W-:Y:S01]  /*fc90*/  IMAD.MOV.U32 R62, RZ, RZ, R53 ;  /* 0x000000ffff3e7224 */ /* 0x000fe200078e0035 */
[----:B------:R-:W-:Y:S01]  /*fca0*/  PRMT R70, R3, 0x5410, R20 ;  /* 0x0000541003467816 */ /* 0x000fe20000000014 */
[----:B------:R-:W-:Y:S01]  /*fcb0*/  IMAD.MOV.U32 R3, RZ, RZ, R12 ;  /* 0x000000ffff037224 */ /* 0x000fe200078e000c */
[----:B------:R-:W-:Y:S01]  /*fcc0*/  PRMT R73, R21, 0x7610, R73 ;  /* 0x0000761015497816 */ /* 0x000fe20000000049 */
[----:B------:R-:W-:Y:S01]  /*fcd0*/  IMAD.MOV.U32 R21, RZ, RZ, R14 ;  /* 0x000000ffff157224 */ /* 0x000fe200078e000e */
[----:B------:R-:W-:-:S02]  /*fce0*/  MOV R20, R13 ;  /* 0x0000000d00147202 */ /* 0x000fc40000000f00 */
[----:B------:R-:W-:Y:S02]  /*fcf0*/  PRMT R73, R73, 0x5410, R0 ;  /* 0x0000541049497816 */ /* 0x000fe40000000000 */
[--C-:B------:R-:W-:Y:S01]  /*fd00*/  PRMT R0, R3, 0x5410, R20.reuse ;  /* 0x0000541003007816 */ /* 0x100fe20000000014 */
[----:B------:R-:W-:Y:S01]  /*fd10*/  IMAD.MOV.U32 R3, RZ, RZ, R15 ;  /* 0x000000ffff037224 */ /* 0x000fe200078e000f */
[----:B------:R-:W-:Y:S02]  /*fd20*/  PRMT R20, R21, 0x7610, R20 ;  /* 0x0000761015147816 */ /* 0x000fe40000000014 */
[----:B------:R-:W-:Y:S02]  /*fd30*/  MOV R21, R48 ;  /* 0x0000003000157202 */ /* 0x000fe40000000f00 */
[----:B------:R-:W-:Y:S02]  /*fd40*/  PRMT R20, R20, 0x5410, R3 ;  /* 0x0000541014147816 */ /* 0x000fe40000000003 */
[----:B------:R-:W-:Y:S01]  /*fd50*/  PRMT R84, R21, 0x5410, R60 ;  /* 0x0000541015547816 */ /* 0x000fe2000000003c */
[----:B------:R-:W-:Y:S01]  /*fd60*/  IMAD.MOV.U32 R60, RZ, RZ, R52 ;  /* 0x000000ffff3c7224 */ /* 0x000fe200078e0034 */
[----:B------:R-:W-:-:S02]  /*fd70*/  MOV R21, R51 ;  /* 0x0000003300157202 */ /* 0x000fc40000000f00 */
[----:B------:R-:W-:Y:S02]  /*fd80*/  VIADDMNMX R3, R64, -R186, 0x80, PT ;  /* 0x0000008040037446 */ /* 0x000fe400038009ba */
        /* <DEDUP_REMOVED lines=8> */
[----:B------:R-:W-:Y:S01]  /*fe10*/  PRMT R21, R62, 0x5410, R63 ;  /* 0x000054103e157816 */ /* 0x000fe2000000003f */
[----:B------:R-:W-:Y:S01]  /*fe20*/  IMAD.MOV.U32 R62, RZ, RZ, R59 ;  /* 0x000000ffff3e7224 */ /* 0x000fe200078e003b */
[----:B0-----:R-:W-:Y:S07]  /*fe30*/  @!P0 BRA `(.L_x_2822) ;  /* 0x0000016800908947 */ /* 0x001fee0003800000 */
.L_x_3076:
[----:B------:R-:W-:Y:S05]  /*fe40*/  BSYNC B1 ;  /* 0x0000000000017941 */ /* 0x000fea0003800000 */
.L_x_2821:
        /* <DEDUP_REMOVED lines=13> */
[----:B------:R-:W-:Y:S02]  /*ff20*/  SHF.R.S32.HI R63, RZ, 0x1f, R62 ;  /* 0x0000001fff3f7819 */ /* 0x000fe4000001143e */
[----:B------:R-:W-:Y:S02]  /*ff30*/  SHF.L.U32 R64, R62, 0x3, RZ ;  /* 0x000000033e407819 */ /* 0x000fe400000006ff */
[----:B------:R-:W-:Y:S02]  /*ff40*/  LEA.HI R62, R63, R62, RZ, 0x3 ;  /* 0x0000003e3f3e7211 */ /* 0x000fe400078f18ff */
[----:B------:R-:W-:-:S02]  /*ff50*/  LOP3.LUT R63, R181, 0x38, R64, 0xf8, !PT ;  /* 0x00000038b53f7812 */ /* 0x000fc400078ef840 */
[-C--:B------:R-:W-:Y:S01]  /*ff60*/  LOP3.LUT R60, R61, R182.reuse, RZ, 0x3c, !PT ;  /* 0x000000b63d3c7212 */ /* 0x080fe200078e3cff */
[----:B------:R-:W-:Y:S01]  /*ff70*/  IMAD.SHL.U32 R62, R62, 0x400, RZ ;  /* 0x000004003e3e7824 */ /* 0x000fe200078e00ff */
[----:B------:R-:W-:Y:S02]  /*ff80*/  LOP3.LUT R65, R63, R182, RZ, 0x3c, !PT ;  /* 0x000000b63f417212 */ /* 0x000fe400078e3cff */
[--C-:B------:R-:W-:Y:S01]  /*ff90*/  SHF.R.U64 R32, R32, 0x10, R33.reuse ;  /* 0x0000001020207819 */ /* 0x100fe20000001221 */
[----:B------:R-:W-:Y:S01]  /*ffa0*/  IMAD.IADD R61, R183, 0x1, R60 ;  /* 0x00000001b73d7824 */ /* 0x000fe200078e023c */
[----:B------:R-:W-:Y:S02]  /*ffb0*/  LOP3.LUT R64, R62, 0x7fffe000, RZ, 0xc0, !PT ;  /* 0x7fffe0003e407812 */ /* 0x000fe400078ec0ff */
[----:B------:R-:W-:Y:S02]  /*ffc0*/  SHF.R.U32.HI R90, RZ, 0x10, R33 ;  /* 0x00000010ff5a7819 */ /* 0x000fe40000011621 */
[----:B------:R-:W-:-:S02]  /*ffd0*/  IADD3 R65, R65, R64, R183 ;  /* 0x0000004041417210 */ /* 0x000fc40007ffe0b7 */
[----:B------:R-:W-:Y:S01]  /*ffe0*/  LEA R80, R61, R2, 0x1 ;  /* 0x000000023d507211 */ /* 0x000fe200078e08ff */
[----:B------:R-:W-:Y:S01]  /*fff0*/  HADD2.F32 R90, -RZ, R90.H0_H0 ;  /* 0x2000005aff5a7230 */ /* 0x000fe20000004100 */
[--C-:B------:R-:W-:Y:S01]  /*10000*/  SHF.R.U64 R33, R44, 0x10, R45.reuse ;  /* 0x000000102c217819 */ /* 0x100fe2000000122d */
[----:B------:R-:W-:Y:S01]  /*10010*/  IMAD R81, R65, 0x2, R2 ;  /* 0x0000000241517824 */ /* 0x000fe200078e0202 */
[----:B------:R-:W-:Y:S01]  /*10020*/  SHF.R.U32.HI R44, RZ, 0x10, R45 ;  /* 0x00000010ff2c7819 */ /* 0x000fe2000001162d */
[----:B------:R-:W0:Y:S01]  /*10030*/  LDS.128 R60, [R80+0xc400] ;  /* 0x00c40000503c7984 */ /* 0x000e220000000c00 */
[--C-:B------:R-:W-:Y:S02]  /*10040*/  SHF.R.U64 R34, R34, 0x10, R35.reuse ;  /* 0x0000001022227819 */ /* 0x100fe40000001223 */
[----:B------:R-:W-:Y:S01]  /*10050*/  SHF.R.U32.HI R45, RZ, 0x10, R35 ;  /* 0x00000010ff2d7819 */ /* 0x000fe20000011623 */
[----:B------:R-:W1:Y:S01]  /*10060*/  LDS.128 R64, [R81+0xc400] ;  /* 0x00c4000051407984 */ /* 0x000e620000000c00 */
[--C-:B------:R-:W-:Y:S01]  /*10070*/  SHF.R.U64 R35, R46, 0x10, R47.reuse ;  /* 0x000000102e237819 */ /* 0x100fe2000000122f */
[----:B------:R-:W-:Y:S01]  /*10080*/  HADD2.F32 R44, -RZ, R44.H0_H0 ;  /* 0x2000002cff2c7230 */ /* 0x000fe20000004100 */
[----:B------:R-:W-:Y:S01]  /*10090*/  SHF.R.U32.HI R46, RZ, 0x10, R47 ;  /* 0x00000010ff2e7819 */ /* 0x000fe2000001162f */
[----:B0-----:R-:W-:-:S02]  /*100a0*/  HADD2.F32 R93, -RZ, R63.H0_H0 ;  /* 0x2000003fff5d7230 */ /* 0x001fc40000004100 */
[----:B------:R-:W-:Y:S02]  /*100b0*/  HADD2.F32 R94, -RZ, R63.H1_H1 ;  /* 0x3000003fff5e7230 */ /* 0x000fe40000004100 */
[----:B-1----:R-:W-:Y:S02]  /*100c0*/  HADD2.F32 R63, -RZ, R65.H0_H0 ;  /* 0x20000041ff3f7230 */ /* 0x002fe40000004100 */
[----:B------:R-:W-:Y:S02]  /*100d0*/  HADD2.F32 R47, -RZ, R61.H0_H0 ;  /* 0x2000003dff2f7230 */ /* 0x000fe40000004100 */
[----:B------:R-:W-:Y:S02]  /*100e0*/  HADD2.F32 R65, -RZ, R65.H1_H1 ;  /* 0x30000041ff417230 */ /* 0x000fe40000004100 */
[C---:B------:R-:W-:Y:S01]  /*100f0*/  FMUL.FTZ R100, R63.reuse, R96 ;  /* 0x000000603f647220 */ /* 0x040fe20000410000 */
[----:B------:R-:W-:Y:S01]  /*10100*/  FMUL.FTZ R104, R63, R98 ;  /* 0x000000623f687220 */ /* 0x000fe20000410000 */
[----:B------:R-:W-:-:S02]  /*10110*/  HADD2.F32 R61, -RZ, R61.H1_H1 ;  /* 0x3000003dff3d7230 */ /* 0x000fc40000004100 */
[----:B------:R-:W-:Y:S01]  /*10120*/  FFMA.FTZ R100, R47, R98, -R100 ;  /* 0x000000622f647223 */ /* 0x000fe20000010864 */
[----:B------:R-:W-:Y:S02]  /*10130*/  HADD2.F32 R95, -RZ, R64.H0_H0 ;  /* 0x20000040ff5f7230 */ /* 0x000fe40000004100 */
[----:B------:R-:W-:Y:S01]  /*10140*/  FMUL.FTZ R106, R65, R44 ;  /* 0x0000002c416a7220 */ /* 0x000fe20000410000 */
[----:B------:R-:W-:Y:S02]  /*10150*/  HADD2.F32 R98, -RZ, R103.H0_H0 ;  /* 0x20000067ff627230 */ /* 0x000fe40000004100 */
[----:B------:R-:W-:Y:S01]  /*10160*/  FFMA.FTZ R104, R47, R96, R104 ;  /* 0x000000602f687223 */ /* 0x000fe20000010068 */
[----:B------:R-:W-:Y:S02]  /*10170*/  HADD2.F32 R96, -RZ, R101.H0_H0 ;  /* 0x20000065ff607230 */ /* 0x000fe40000004100 */
[-C--:B------:R-:W-:Y:S01]  /*10180*/  FMUL.FTZ R108, R65, R90.reuse ;  /* 0x0000005a416c7220 */ /* 0x080fe20000410000 */
[----:B------:R-:W-:Y:S01]  /*10190*/  FFMA.FTZ R47, R61, R90, -R106 ;  /* 0x0000005a3d2f7223 */ /* 0x000fe2000001086a */
[----:B------:R-:W-:-:S02]  /*101a0*/  HADD2.F32 R91, -RZ, R60.H0_H0 ;  /* 0x2000003cff5b7230 */ /* 0x000fc40000004100 */
[C---:B------:R-:W-:Y:S01]  /*101b0*/  FMUL.FTZ R90, R95.reuse, R98 ;  /* 0x000000625f5a7220 */ /* 0x040fe20000410000 */
[----:B------:R-:W-:Y:S02]  /*101c0*/  HADD2.F32 R97, -RZ, R66.H0_H0 ;  /* 0x20000042ff617230 */ /* 0x000fe40000004100 */
[----:B------:R-:W-:Y:S01]  /*101d0*/  FMUL.FTZ R95, R95, R96 ;  /* 0x000000605f5f7220 */ /* 0x000fe20000410000 */
[----:B------:R-:W-:Y:S02]  /*101e0*/  HADD2.F32 R63, -RZ, R89.H1_H1 ;  /* 0x30000059ff3f7230 */ /* 0x000fe40000004100 */
[----:B------:R-:W-:Y:S01]  /*101f0*/  FFMA.FTZ R61, R61, R44, R108 ;  /* 0x0000002c3d3d7223 */ /* 0x000fe2000001006c */
[----:B------:R-:W-:Y:S02]  /*10200*/  HADD2.F32 R65, -RZ, R99.H1_H1 ;  /* 0x30000063ff417230 */ /* 0x000fe40000004100 */
[----:B------:R-:W-:Y:S01]  /*10210*/  FFMA.FTZ R90, R91, R96, -R90 ;  /* 0x000000605b5a7223 */ /* 0x000fe2000001085a */
[----:B------:R-:W-:-:S02]  /*10220*/  HADD2.F32 R92, -RZ, R62.H0_H0 ;  /* 0x2000003eff5c7230 */ /* 0x000fc40000004100 */
[----:B------:R-:W-:Y:S01]  /*10230*/  FFMA.FTZ R44, R91, R98, R95 ;  /* 0x000000625b2c7223 */ /* 0x000fe2000001005f */
[C---:B------:R-:W-:Y:S01]  /*10240*/  FMUL.FTZ R91, R97.reuse, R63 ;  /* 0x0000003f615b7220 */ /* 0x040fe20000410000 */
[-C--:B------:R-:W-:Y:S01]  /*10250*/  FMUL.FTZ R97, R97, R65.reuse ;  /* 0x0000004161617220 */ /* 0x080fe20000410000 */
[--C-:B------:R-:W-:Y:S02]  /*10260*/  HADD2.F32 R102, -RZ, R67.reuse.H0_H0 ;  /* 0x20000043ff667230 */ /* 0x100fe40000004100 */
[C---:B------:R-:W-:Y:S01]  /*10270*/  FFMA.FTZ R65, R92.reuse, R65, -R91 ;  /* 0x000000415c417223 */ /* 0x040fe2000001085b */
[----:B------:R-:W-:Y:S02]  /*10280*/  HADD2.F32 R67, -RZ, R67.H1_H1 ;  /* 0x30000043ff437230 */ /* 0x000fe40000004100 */
[----:B------:R-:W-:Y:S02]  /*10290*/  HADD2.F32 R91, -RZ, R46.H0_H0 ;  /* 0x2000002eff5b7230 */ /* 0x000fe40000004100 */
[----:B------:R-:W-:Y:S01]  /*102a0*/  FFMA.FTZ R46, R92, R63, R97 ;  /* 0x0000003f5c2e7223 */ /* 0x000fe20000010061 */
[----:B------:R-:W-:-:S02]  /*102b0*/  HADD2.F32 R95, -RZ, R45.H0_H0 ;  /* 0x2000002dff5f7230 */ /* 0x000fc40000004100 */
[----:B------:R-:W-:Y:S02]  /*102c0*/  HADD2.F32 R64, -RZ, R64.H1_H1 ;  /* 0x30000040ff407230 */ /* 0x000fe40000004100 */
[C---:B------:R-:W-:Y:S01]  /*102d0*/  FMUL.FTZ R63, R67.reuse, R91 ;  /* 0x0000005b433f7220 */ /* 0x040fe20000410000 */
[----:B------:R-:W-:Y:S02]  /*102e0*/  HADD2.F32 R66, -RZ, R66.H1_H1 ;  /* 0x30000042ff427230 */ /* 0x000fe40000004100 */
[-C--:B------:R-:W-:Y:S01]  /*102f0*/  FMUL.FTZ R97, R67, R95.reuse ;  /* 0x0000005f43617220 */ /* 0x080fe20000410000 */
[----:B------:R-:W-:Y:S02]  /*10300*/  HADD2.F32 R99, -RZ, R99.H0_H0 ;  /* 0x20000063ff637230 */ /* 0x000fe40000004100 */
[C---:B------:R-:W-:Y:S01]  /*10310*/  FFMA.FTZ R92, R94.reuse, R95, -R63 ;  /* 0x0000005f5e5c7223 */ /* 0x040fe2000001083f */
[----:B------:R-:W-:Y:S02]  /*10320*/  HADD2.F32 R63, -RZ, R33.H0_H0 ;  /* 0x20000021ff3f7230 */ /* 0x000fe40000004100 */
[----:B------:R-:W-:Y:S01]  /*10330*/  FFMA.FTZ R94, R94, R91, R97 ;  /* 0x0000005b5e5e7223 */ /* 0x000fe20000010061 */
[----:B------:R-:W-:-:S02]  /*10340*/  HADD2.F32 R67, -RZ, R35.H0_H0 ;  /* 0x20000023ff437230 */ /* 0x000fc40000004100 */
[----:B------:R-:W-:Y:S01]  /*10350*/  FMUL.FTZ R96, R102, R99 ;  /* 0x0000006366607220 */ /* 0x000fe20000410000 */
[----:B------:R-:W-:Y:S02]  /*10360*/  HADD2.F32 R101, -RZ, R101.H1_H1 ;  /* 0x30000065ff657230 */ /* 0x000fe40000004100 */
[----:B------:R-:W-:Y:S01]  /*10370*/  FMUL.FTZ R91, R64, R63 ;  /* 0x0000003f405b7220 */ /* 0x000fe20000410000 */
[----:B------:R-:W-:Y:S02]  /*10380*/  HADD2.F32 R33, -RZ, R32.H0_H0 ;  /* 0x20000020ff217230 */ /* 0x000fe40000004100 */
[----:B------:R-:W-:Y:S01]  /*10390*/  FMUL.FTZ R95, R66, R67 ;  /* 0x00000043425f7220 */ /* 0x000fe20000410000 */
[----:B------:R-:W-:Y:S02]  /*103a0*/  HADD2.F32 R35, -RZ, R34.H0_H0 ;  /* 0x20000022ff237230 */ /* 0x000fe40000004100 */
[----:B------:R-:W-:Y:S01]  /*103b0*/  FMUL.FTZ R102, R102, R101 ;  /* 0x0000006566667220 */ /* 0x000fe20000410000 */
[----:B------:R-:W-:-:S02]  /*103c0*/  HADD2.F32 R60, -RZ, R60.H1_H1 ;  /* 0x3000003cff3c7230 */ /* 0x000fc40000004100 */
[----:B------:R-:W-:Y:S01]  /*103d0*/  FMUL.FTZ R64, R64, R33 ;  /* 0x0000002140407220 */ /* 0x000fe20000410000 */
[----:B------:R-:W-:Y:S02]  /*103e0*/  HADD2.F32 R62, -RZ, R62.H1_H1 ;  /* 0x3000003eff3e7230 */ /* 0x000fe40000004100 */
[----:B------:R-:W-:Y:S01]  /*103f0*/  FMUL.FTZ R66, R66, R35 ;  /* 0x0000002342427220 */ /* 0x000fe20000410000 */
[C---:B------:R-:W-:Y:S01]  /*10400*/  FFMA.FTZ R45, R93.reuse, R101, -R96 ;  /* 0x000000655d2d7223 */ /* 0x040fe20000010860 */
[----:B------:R-:W-:Y:S01]  /*10410*/  FFMA.FTZ R91, R60, R33, -R91 ;  /* 0x000000213c5b7223 */ /* 0x000fe2000001085b */
[----:B------:R-:W-:Y:S01]  /*10420*/  FFMA.FTZ R93, R93, R99, R102 ;  /* 0x000000635d5d7223 */ /* 0x000fe20000010066 */
[----:B------:R-:W-:Y:S01]  /*10430*/  FFMA.FTZ R34, R62, R35, -R95 ;  /* 0x000000233e227223 */ /* 0x000fe2000001085f */
        /* <DEDUP_REMOVED lines=12> */
.L_x_2826:
[----:B------:R-:W-:Y:S05]  /*10500*/  BSYNC B2 ;  /* 0x0000000000027941 */ /* 0x000fea0003800000 */
.L_x_2825:
[----:B------:R-:W-:Y:S04]  /*10510*/  BSSY B2, `(.L_x_2827) ;  /* 0x0000061000027945 */ /* 0x000fe80003800000 */
[----:B------:R-:W-:Y:S05]  /*10520*/  @P1 BRA `(.L_x_2828) ;  /* 0x00000004007c1947 */ /* 0x000fea0003800000 */
[----:B------:R-:W2:Y:S01]  /*10530*/  LDL R95, [R1+0x48] ;  /* 0x00004800015f7983 */ /* 0x000ea20000100800 */
[----:B-1----:R-:W-:Y:S01]  /*10540*/  LEA.HI R32, R71, R166, RZ, 0x1d ;  /* 0x000000a647207211 */ /* 0x002fe200078fe8ff */
[----:B------:R-:W-:Y:S01]  /*10550*/  HADD2.F32 R93, -RZ, R86.H1_H1 ;  /* 0x30000056ff5d7230 */ /* 0x000fe20000004100 */
[----:B------:R-:W-:Y:S01]  /*10560*/  SHF.R.U32.HI R90, RZ, 0x10, R41 ;  /* 0x00000010ff5a7819 */ /* 0x000fe20000011629 */
[----:B------:R-:W-:Y:S01]  /*10570*/  HADD2.F32 R91, -RZ, R88.H1_H1 ;  /* 0x30000058ff5b7230 */ /* 0x000fe20000004100 */
        /* <DEDUP_REMOVED lines=8> */
[----:B------:R-:W-:Y:S01]  /*10600*/  SHF.L.U32 R32, R32, 0xa, RZ ;  /* 0x0000000a20207819 */ /* 0x000fe200000006ff */
[----:B------:R-:W-:Y:S01]  /*10610*/  HADD2.F32 R88, -RZ, R88.H0_H0 ;  /* 0x20000058ff587230 */ /* 0x000fe20000004100 */
[----:B------:R-:W-:Y:S01]  /*10620*/  LOP3.LUT R45, R33, R182, RZ, 0x3c, !PT ;  /* 0x000000b6212d7212 */ /* 0x000fe200078e3cff */
[----:B------:R-:W-:Y:S01]  /*10630*/  HADD2.F32 R92, -RZ, R87.H0_H0 ;  /* 0x20000057ff5c7230 */ /* 0x000fe20000004100 */
[----:B------:R-:W-:-:S02]  /*10640*/  LOP3.LUT R44, R32, 0x7fffe000, RZ, 0xc0, !PT ;  /* 0x7fffe000202c7812 */ /* 0x000fc400078ec0ff */
[----:B------:R-:W-:Y:S02]  /*10650*/  SHF.R.U64 R28, R28, 0x10, R29 ;  /* 0x000000101c1c7819 */ /* 0x000fe4000000121d */
[----:B------:R-:W-:Y:S02]  /*10660*/  IADD3 R45, R45, R44, R183 ;  /* 0x0000002c2d2d7210 */ /* 0x000fe40007ffe0b7 */
[----:B------:R-:W-:Y:S02]  /*10670*/  SHF.R.U64 R29, R40, 0x10, R41 ;  /* 0x00000010281d7819 */ /* 0x000fe40000001229 */
[--C-:B------:R-:W-:Y:S01]  /*10680*/  SHF.R.U64 R30, R30, 0x10, R31.reuse ;  /* 0x000000101e1e7819 */ /* 0x100fe2000000121f */
[----:B------:R-:W-:Y:S01]  /*10690*/  IMAD R60, R45, 0x2, R2 ;  /* 0x000000022d3c7824 */ /* 0x000fe200078e0202 */
[----:B------:R-:W-:Y:S02]  /*106a0*/  SHF.R.U32.HI R40, RZ, 0x10, R31 ;  /* 0x00000010ff287819 */ /* 0x000fe4000001161f */
[----:B------:R-:W-:-:S02]  /*106b0*/  SHF.R.U64 R31, R42, 0x10, R43 ;  /* 0x000000102a1f7819 */ /* 0x000fc4000000122b */
[----:B------:R-:W1:Y:S01]  /*106c0*/  LDS.128 R44, [R60+0xc400] ;  /* 0x00c400003c2c7984 */ /* 0x000e620000000c00 */
[----:B------:R-:W-:Y:S01]  /*106d0*/  SHF.R.U32.HI R42, RZ, 0x10, R43 ;  /* 0x00000010ff2a7819 */ /* 0x000fe2000001162b */
[----:B------:R-:W-:-:S04]  /*106e0*/  HADD2.F32 R40, -RZ, R40.H0_H0 ;  /* 0x20000028ff287230 */ /* 0x000fc80000004100 */
[----:B------:R-:W-:Y:S02]  /*106f0*/  HADD2.F32 R42, -RZ, R42.H0_H0 ;  /* 0x2000002aff2a7230 */ /* 0x000fe40000004100 */
[--C-:B-1----:R-:W-:Y:S02]  /*10700*/  HADD2.F32 R80, -RZ, R45.reuse.H0_H0 ;  /* 0x2000002dff507230 */ /* 0x102fe40000004100 */
[----:B------:R-:W-:Y:S02]  /*10710*/  HADD2.F32 R81, -RZ, R45.H1_H1 ;  /* 0x3000002dff517230 */ /* 0x000fe40000004100 */
[--C-:B0-----:R-:W-:Y:S02]  /*10720*/  HADD2.F32 R61, -RZ, R47.reuse.H0_H0 ;  /* 0x2000002fff3d7230 */ /* 0x101fe40000004100 */
[C---:B------:R-:W-:Y:S01]  /*10730*/  FMUL.FTZ R45, R80.reuse, R93 ;  /* 0x0000005d502d7220 */ /* 0x040fe20000410000 */
[----:B------:R-:W-:Y:S02]  /*10740*/  HADD2.F32 R63, -RZ, R47.H1_H1 ;  /* 0x3000002fff3f7230 */ /* 0x000fe40000004100 */
[----:B------:R-:W-:Y:S01]  /*10750*/  FMUL.FTZ R47, R80, R91 ;  /* 0x0000005b502f7220 */ /* 0x000fe20000410000 */
[----:B------:R-:W-:-:S02]  /*10760*/  HADD2.F32 R67, -RZ, R44.H0_H0 ;  /* 0x2000002cff437230 */ /* 0x000fc40000004100 */
[----:B------:R-:W-:Y:S02]  /*10770*/  HADD2.F32 R65, -RZ, R46.H0_H0 ;  /* 0x2000002eff417230 */ /* 0x000fe40000004100 */
[----:B------:R-:W-:Y:S02]  /*10780*/  HADD2.F32 R80, -RZ, R89.H0_H0 ;  /* 0x20000059ff507230 */ /* 0x000fe40000004100 */
[----:B------:R-:W-:Y:S02]  /*10790*/  HADD2.F32 R44, -RZ, R44.H1_H1 ;  /* 0x3000002cff2c7230 */ /* 0x000fe40000004100 */
[----:B------:R-:W-:Y:S02]  /*107a0*/  HADD2.F32 R46, -RZ, R46.H1_H1 ;  /* 0x3000002eff2e7230 */ /* 0x000fe40000004100 */
[----:B------:R-:W-:Y:S01]  /*107b0*/  FMUL.FTZ R94, R65, R80 ;  /* 0x00000050415e7220 */ /* 0x000fe20000410000 */
[----:B--2---:R-:W0:Y:S02]  /*107c0*/  LDS.128 R32, [R95] ;  /* 0x000000005f207984 */ /* 0x004e240000000c00 */
[----:B0-----:R-:W-:-:S02]  /*107d0*/  HADD2.F32 R66, -RZ, R33.H0_H0 ;  /* 0x20000021ff427230 */ /* 0x001fc40000004100 */
[----:B------:R-:W-:Y:S02]  /*107e0*/  HADD2.F32 R62, -RZ, R33.H1_H1 ;  /* 0x30000021ff3e7230 */ /* 0x000fe40000004100 */
[----:B------:R-:W-:Y:S02]  /*107f0*/  HADD2.F32 R43, -RZ, R32.H0_H0 ;  /* 0x20000020ff2b7230 */ /* 0x000fe40000004100 */
[C---:B------:R-:W-:Y:S01]  /*10800*/  FFMA.FTZ R45, R66.reuse, R91, -R45 ;  /* 0x0000005b422d7223 */ /* 0x040fe2000001082d */
[C---:B------:R-:W-:Y:S01]  /*10810*/  FMUL.FTZ R91, R81.reuse, R90 ;  /* 0x0000005a515b7220 */ /* 0x040fe20000410000 */
[----:B------:R-:W-:Y:S01]  /*10820*/  FFMA.FTZ R47, R66, R93, R47 ;  /* 0x0000005d422f7223 */ /* 0x000fe2000001002f */
[----:B------:R-:W-:Y:S01]  /*10830*/  FMUL.FTZ R81, R81, R64 ;  /* 0x0000004051517220 */ /* 0x000fe20000410000 */
[C---:B------:R-:W-:Y:S01]  /*10840*/  FMUL.FTZ R66, R67.reuse, R86 ;  /* 0x0000005643427220 */ /* 0x040fe20000410000 */
[----:B------:R-:W-:Y:S01]  /*10850*/  FMUL.FTZ R67, R67, R88 ;  /* 0x0000005843437220 */ /* 0x000fe20000410000 */
[----:B------:R-:W-:Y:S01]  /*10860*/  FFMA.FTZ R64, R62, R64, -R91 ;  /* 0x000000403e407223 */ /* 0x000fe2000001085b */
[----:B------:R-:W-:-:S02]  /*10870*/  HADD2.F32 R33, -RZ, R34.H0_H0 ;  /* 0x20000022ff217230 */ /* 0x000fc40000004100 */
[----:B------:R-:W-:Y:S01]  /*10880*/  FFMA.FTZ R62, R62, R90, R81 ;  /* 0x0000005a3e3e7223 */ /* 0x000fe20000010051 */
[C---:B------:R-:W-:Y:S01]  /*10890*/  FFMA.FTZ R66, R43.reuse, R88, -R66 ;  /* 0x000000582b427223 */ /* 0x040fe20000010842 */
[----:B------:R-:W-:Y:S01]  /*108a0*/  FFMA.FTZ R43, R43, R86, R67 ;  /* 0x000000562b2b7223 */ /* 0x000fe20000010043 */
[-C--:B------:R-:W-:Y:S01]  /*108b0*/  FMUL.FTZ R90, R65, R92.reuse ;  /* 0x0000005c415a7220 */ /* 0x080fe20000410000 */
[----:B------:R-:W-:Y:S02]  /*108c0*/  HADD2.F32 R88, -RZ, R87.H1_H1 ;  /* 0x30000057ff587230 */ /* 0x000fe40000004100 */
[C---:B------:R-:W-:Y:S01]  /*108d0*/  FFMA.FTZ R94, R33.reuse, R92, R94 ;  /* 0x0000005c215e7223 */ /* 0x040fe2000001005e */
[----:B------:R-:W-:Y:S02]  /*108e0*/  HADD2.F32 R86, -RZ, R103.H1_H1 ;  /* 0x30000067ff567230 */ /* 0x000fe40000004100 */
[----:B------:R-:W-:Y:S01]  /*108f0*/  FFMA.FTZ R65, R33, R80, -R90 ;  /* 0x0000005021417223 */ /* 0x000fe2000001085a */
[----:B------:R-:W-:-:S02]  /*10900*/  HADD2.F32 R41, -RZ, R35.H0_H0 ;  /* 0x20000023ff297230 */ /* 0x000fc40000004100 */
[C---:B------:R-:W-:Y:S01]  /*10910*/  FMUL.FTZ R80, R61.reuse, R88 ;  /* 0x000000583d507220 */ /* 0x040fe20000410000 */
[----:B------:R-:W-:Y:S02]  /*10920*/  HADD2.F32 R35, -RZ, R35.H1_H1 ;  /* 0x30000023ff237230 */ /* 0x000fe40000004100 */
[----:B------:R-:W-:Y:S01]  /*10930*/  FMUL.FTZ R61, R61, R86 ;  /* 0x000000563d3d7220 */ /* 0x000fe20000410000 */
[----:B------:R-:W-:Y:S01]  /*10940*/  FMUL.FTZ R90, R63, R42 ;  /* 0x0000002a3f5a7220 */ /* 0x000fe20000410000 */
[----:B------:R-:W-:Y:S01]  /*10950*/  FFMA.FTZ R80, R41, R86, -R80 ;  /* 0x0000005629507223 */ /* 0x000fe20000010850 */
[----:B------:R-:W-:Y:S01]  /*10960*/  FMUL.FTZ R86, R63, R40 ;  /* 0x000000283f567220 */ /* 0x000fe20000410000 */
[----:B------:R-:W-:Y:S01]  /*10970*/  FFMA.FTZ R88, R41, R88, R61 ;  /* 0x0000005829587223 */ /* 0x000fe2000001003d */
[----:B------:R-:W-:Y:S02]  /*10980*/  HADD2.F32 R33, -RZ, R29.H0_H0 ;  /* 0x2000001dff217230 */ /* 0x000fe40000004100 */
[----:B------:R-:W-:Y:S01]  /*10990*/  FFMA.FTZ R67, R35, R40, -R90 ;  /* 0x0000002823437223 */ /* 0x000fe2000001085a */
[----:B------:R-:W-:-:S02]  /*109a0*/  HADD2.F32 R41, -RZ, R31.H0_H0 ;  /* 0x2000001fff297230 */ /* 0x000fc40000004100 */
[----:B------:R-:W-:Y:S01]  /*109b0*/  FFMA.FTZ R81, R35, R42, R86 ;  /* 0x0000002a23517223 */ /* 0x000fe20000010056 */
        /* <DEDUP_REMOVED lines=22> */
.L_x_2828:
[----:B------:R-:W-:Y:S05]  /*10b20*/  BSYNC B2 ;  /* 0x0000000000027941 */ /* 0x000fea0003800000 */
.L_x_2827:
[----:B------:R-:W-:Y:S05]  /*10b30*/  @P2 BRA `(.L_x_2824) ;  /* 0x00000004007c2947 */ /* 0x000fea0003800000 */
[----:B------:R-:W3:Y:S01]  /*10b40*/  LDL R67, [R1+0x40] ;  /* 0x0000400001437983 */ /* 0x000ee20000100800 */
[----:B------:R-:W-:Y:S01]  /*10b50*/  LEA.HI R71, R71, R167, RZ, 0x1d ;  /* 0x000000a747477211 */ /* 0x000fe200078fe8ff */
[----:B------:R-:W-:Y:S01]  /*10b60*/  HADD2.F32 R62, -RZ, R76.H1_H1 ;  /* 0x3000004cff3e7230 */ /* 0x000fe20000004100 */
[----:B------:R-:W-:Y:S01]  /*10b70*/  SHF.R.U64 R24, R24, 0x10, R25 ;  /* 0x0000001018187819 */ /* 0x000fe20000001219 */
[----:B--2---:R-:W-:Y:S01]  /*10b80*/  HADD2.F32 R60, -RZ, R78.H1_H1 ;  /* 0x3000004eff3c7230 */ /* 0x004fe20000004100 */
[----:B------:R-:W-:Y:S01]  /*10b90*/  SHF.R.S32.HI R30, RZ, 0x1f, R71 ;  /* 0x0000001fff1e7819 */ /* 0x000fe20000011447 */
[----:B------:R-:W-:Y:S01]  /*10ba0*/  IMAD.SHL.U32 R28, R71, 0x8, RZ ;  /* 0x00000008471c7824 */ /* 0x000fe200078e00ff */
[----:B-1----:R-:W-:Y:S01]  /*10bb0*/  SHF.R.U32.HI R47, RZ, 0x10, R25 ;  /* 0x00000010ff2f7819 */ /* 0x002fe20000011619 */
[----:B------:R-:W-:Y:S01]  /*10bc0*/  HADD2.F32 R76, -RZ, R76.H0_H0 ;  /* 0x2000004cff4c7230 */ /* 0x000fe20000004100 */
[----:B------:R-:W-:Y:S01]  /*10bd0*/  LEA.HI R30, R30, R71, RZ, 0x3 ;  /* 0x000000471e1e7211 */ /* 0x000fe200078f18ff */
[----:B------:R-:W-:Y:S01]  /*10be0*/  HADD2.F32 R78, -RZ, R78.H0_H0 ;  /* 0x2000004eff4e7230 */ /* 0x000fe20000004100 */
[----:B------:R-:W-:Y:S01]  /*10bf0*/  LOP3.LUT R29, R181, 0x38, R28, 0xf8, !PT ;  /* 0x00000038b51d7812 */ /* 0x000fe200078ef81c */
[----:B------:R-:W-:Y:S01]  /*10c00*/  HADD2.F32 R47, -RZ, R47.H0_H0 ;  /* 0x2000002fff2f7230 */ /* 0x000fe20000004100 */
[----:B------:R-:W-:Y:S01]  /*10c10*/  SHF.L.U32 R30, R30, 0xa, RZ ;  /* 0x0000000a1e1e7819 */ /* 0x000fe200000006ff */
[----:B------:R-:W-:Y:S01]  /*10c20*/  HADD2.F32 R24, -RZ, R24.H0_H0 ;  /* 0x20000018ff187230 */ /* 0x000fe20000004100 */
[----:B------:R-:W-:-:S02]  /*10c30*/  LOP3.LUT R33, R29, R182, RZ, 0x3c, !PT ;  /* 0x000000b61d217212 */ /* 0x000fc400078e3cff */
[----:B------:R-:W-:Y:S02]  /*10c40*/  LOP3.LUT R32, R30, 0x7fffe000, RZ, 0xc0, !PT ;  /* 0x7fffe0001e207812 */ /* 0x000fe400078ec0ff */
[----:B------:R-:W-:Y:S02]  /*10c50*/  SHF.R.U64 R25, R26, 0x10, R27 ;  /* 0x000000101a197819 */ /* 0x000fe4000000121b */
[----:B------:R-:W-:Y:S02]  /*10c60*/  IADD3 R33, R33, R32, R183 ;  /* 0x0000002021217210 */ /* 0x000fe40007ffe0b7 */
[--C-:B------:R-:W-:Y:S01]  /*10c70*/  SHF.R.U64 R26, R38, 0x10, R39.reuse ;  /* 0x00000010261a7819 */ /* 0x100fe20000001227 */
[----:B------:R-:W-:Y:S01]  /*10c80*/  HADD2.F32 R25, -RZ, R25.H0_H0 ;  /* 0x20000019ff197230 */ /* 0x000fe20000004100 */
[----:B------:R-:W-:Y:S01]  /*10c90*/  SHF.R.U32.HI R66, RZ, 0x10, R39 ;  /* 0x00000010ff427819 */ /* 0x000fe20000011627 */
[----:B------:R-:W-:Y:S01]  /*10ca0*/  IMAD R40, R33, 0x2, R2 ;  /* 0x0000000221287824 */ /* 0x000fe200078e0202 */
[----:B0-----:R-:W-:-:S02]  /*10cb0*/  SHF.R.U32.HI R61, RZ, 0x10, R37 ;  /* 0x00000010ff3d7819 */ /* 0x001fc40000011625 */
[----:B------:R-:W-:Y:S02]  /*10cc0*/  SHF.R.U32.HI R41, RZ, 0x10, R27 ;  /* 0x00000010ff297819 */ /* 0x000fe4000001161b */
[----:B------:R-:W0:Y:S01]  /*10cd0*/  LDS.128 R32, [R40+0xc400] ;  /* 0x00c4000028207984 */ /* 0x000e220000000c00 */
[----:B------:R-:W-:Y:S01]  /*10ce0*/  HADD2.F32 R61, -RZ, R61.H0_H0 ;  /* 0x2000003dff3d7230 */ /* 0x000fe20000004100 */
[----:B------:R-:W-:-:S05]  /*10cf0*/  SHF.R.U64 R36, R36, 0x10, R37 ;  /* 0x0000001024247819 */ /* 0x000fca0000001225 */
[----:B------:R-:W-:Y:S02]  /*10d00*/  HADD2.F32 R36, -RZ, R36.H0_H0 ;  /* 0x20000024ff247230 */ /* 0x000fe40000004100 */
[----:B0-----:R-:W-:Y:S02]  /*10d10*/  HADD2.F32 R44, -RZ, R33.H1_H1 ;  /* 0x30000021ff2c7230 */ /* 0x001fe40000004100 */
[----:B------:R-:W-:Y:S02]  /*10d20*/  HADD2.F32 R27, -RZ, R32.H1_H1 ;  /* 0x30000020ff1b7230 */ /* 0x000fe40000004100 */
[----:B------:R-:W-:Y:S02]  /*10d30*/  HADD2.F32 R45, -RZ, R34.H0_H0 ;  /* 0x20000022ff2d7230 */ /* 0x000fe40000004100 */
[C---:B------:R-:W-:Y:S01]  /*10d40*/  FMUL.FTZ R63, R44.reuse, R61 ;  /* 0x0000003d2c3f7220 */ /* 0x040fe20000410000 */
[----:B------:R-:W-:Y:S01]  /*10d50*/  FMUL.FTZ R65, R44, R47 ;  /* 0x0000002f2c417220 */ /* 0x000fe20000410000 */
[----:B------:R-:W-:-:S02]  /*10d60*/  HADD2.F32 R44, -RZ, R77.H0_H0 ;  /* 0x2000004dff2c7230 */ /* 0x000fc40000004100 */
[----:B------:R-:W-:Y:S02]  /*10d70*/  HADD2.F32 R46, -RZ, R35.H0_H0 ;  /* 0x20000023ff2e7230 */ /* 0x000fe40000004100 */
[----:B------:R-:W-:Y:S02]  /*10d80*/  HADD2.F32 R77, -RZ, R77.H1_H1 ;  /* 0x3000004dff4d7230 */ /* 0x000fe40000004100 */
[----:B------:R-:W-:Y:S02]  /*10d90*/  HADD2.F32 R35, -RZ, R35.H1_H1 ;  /* 0x30000023ff237230 */ /* 0x000fe40000004100 */
[----:B------:R-:W-:Y:S01]  /*10da0*/  HADD2.F32 R34, -RZ, R34.H1_H1 ;  /* 0x30000022ff227230 */ /* 0x000fe20000004100 */
[----:B---3--:R-:W0:Y:S02]  /*10db0*/  LDS.128 R28, [R67] ;  /* 0x00000000431c7984 */ /* 0x008e240000000c00 */
[--C-:B0-----:R-:W-:Y:S02]  /*10dc0*/  HADD2.F32 R39, -RZ, R29.reuse.H0_H0 ;  /* 0x2000001dff277230 */ /* 0x101fe40000004100 */
[----:B------:R-:W-:-:S02]  /*10dd0*/  HADD2.F32 R42, -RZ, R29.H1_H1 ;  /* 0x3000001dff2a7230 */ /* 0x000fc40000004100 */
[----:B------:R-:W-:Y:S02]  /*10de0*/  HADD2.F32 R29, -RZ, R33.H0_H0 ;  /* 0x20000021ff1d7230 */ /* 0x000fe40000004100 */
[----:B------:R-:W-:Y:S02]  /*10df0*/  HADD2.F32 R33, -RZ, R32.H0_H0 ;  /* 0x20000020ff217230 */ /* 0x000fe40000004100 */
[C---:B------:R-:W-:Y:S01]  /*10e00*/  FFMA.FTZ R65, R42.reuse, R61, R65 ;  /* 0x0000003d2a417223 */ /* 0x040fe20000010041 */
[----:B------:R-:W-:Y:S02]  /*10e10*/  HADD2.F32 R38, -RZ, R28.H0_H0 ;  /* 0x2000001cff267230 */ /* 0x000fe40000004100 */
[C---:B------:R-:W-:Y:S01]  /*10e20*/  FMUL.FTZ R32, R29.reuse, R62 ;  /* 0x0000003e1d207220 */ /* 0x040fe20000410000 */
[-C--:B------:R-:W-:Y:S01]  /*10e30*/  FMUL.FTZ R64, R29, R60.reuse ;  /* 0x0000003c1d407220 */ /* 0x080fe20000410000 */
[----:B------:R-:W-:Y:S02]  /*10e40*/  HADD2.F32 R43, -RZ, R30.H0_H0 ;  /* 0x2000001eff2b7230 */ /* 0x000fe40000004100 */
[C---:B------:R-:W-:Y:S01]  /*10e50*/  FFMA.FTZ R29, R39.reuse, R60, -R32 ;  /* 0x0000003c271d7223 */ /* 0x040fe20000010820 */
[----:B------:R-:W-:Y:S01]  /*10e60*/  FFMA.FTZ R32, R39, R62, R64 ;  /* 0x0000003e27207223 */ /* 0x000fe20000010040 */
[C---:B------:R-:W-:Y:S01]  /*10e70*/  FMUL.FTZ R39, R33.reuse, R76 ;  /* 0x0000004c21277220 */ /* 0x040fe20000410000 */
[----:B------:R-:W-:Y:S01]  /*10e80*/  FMUL.FTZ R33, R33, R78 ;  /* 0x0000004e21217220 */ /* 0x000fe20000410000 */
[----:B------:R-:W-:Y:S01]  /*10e90*/  FFMA.FTZ R60, R42, R47, -R63 ;  /* 0x0000002f2a3c7223 */ /* 0x000fe2000001083f */
        /* <DEDUP_REMOVED lines=11> */
[----:B------:R-:W-:Y:S01]  /*10f50*/  FFMA.FTZ R62, R43, R44, R62 ;  /* 0x0000002c2b3e7223 */ /* 0x000fe2000001003e */
[----:B------:R-:W-:Y:S02]  /*10f60*/  HADD2.F32 R31, -RZ, R31.H1_H1 ;  /* 0x3000001fff1f7230 */ /* 0x000fe40000004100 */
[-C--:B------:R-:W-:Y:S01]  /*10f70*/  FMUL.FTZ R46, R46, R79.reuse ;  /* 0x0000004f2e2e7220 */ /* 0x080fe20000410000 */
[C---:B------:R-:W-:Y:S01]  /*10f80*/  FMUL.FTZ R44, R35.reuse, R42 ;  /* 0x0000002a232c7220 */ /* 0x040fe20000410000 */
[----:B------:R-:W-:Y:S01]  /*10f90*/  FMUL.FTZ R66, R35, R38 ;  /* 0x0000002623427220 */ /* 0x000fe20000410000 */
[----:B------:R-:W-:Y:S02]  /*10fa0*/  HADD2.F32 R33, -RZ, R26.H0_H0 ;  /* 0x2000001aff217230 */ /* 0x000fe40000004100 */
[C---:B------:R-:W-:Y:S01]  /*10fb0*/  FFMA.FTZ R64, R37.reuse, R79, -R64 ;  /* 0x0000004f25407223 */ /* 0x040fe20000010840 */
[----:B------:R-:W-:Y:S02]  /*10fc0*/  HADD2.F32 R28, -RZ, R28.H1_H1 ;  /* 0x3000001cff1c7230 */ /* 0x000fe40000004100 */
[----:B------:R-:W-:Y:S01]  /*10fd0*/  FFMA.FTZ R46, R37, R77, R46 ;  /* 0x0000004d252e7223 */ /* 0x000fe2000001002e */
[----:B------:R-:W-:-:S02]  /*10fe0*/  HADD2.F32 R30, -RZ, R30.H1_H1 ;  /* 0x3000001eff1e7230 */ /* 0x000fc40000004100 */
        /* <DEDUP_REMOVED lines=20> */
.L_x_2824:
[----:B------:R-:W-:Y:S05]  /*11130*/  BSYNC B1 ;  /* 0x0000000000017941 */ /* 0x000fea0003800000 */
.L_x_2823:
[----:B---3--:R-:W-:-:S05]  /*11140*/  VIADD R24, R170, 0x40 ;  /* 0x00000040aa187836 */ /* 0x008fca0000000000 */
[----:B------:R-:W-:-:S13]  /*11150*/  ISETP.GE.AND P0, PT, R24, R3, PT ;  /* 0x000000031800720c */ /* 0x000fda0003f06270 */
[----:B------:R-:W-:Y:S05]  /*11160*/  @P0 BRA `(.L_x_2804) ;  /* 0x0000001000a40947 */ /* 0x000fea0003800000 */
[----:B------:R-:W3:Y:S01]  /*11170*/  LDC R3, c[0x0][0x3f4] ;  /* 0x0000fd00ff037b82 */ /* 0x000ee20000000800 */
[----:B------:R-:W-:Y:S01]  /*11180*/  BSSY B1, `(.L_x_2829) ;  /* 0x0000065000017945 */ /* 0x000fe20003800000 */
[----:B--2---:R-:W-:Y:S02]  /*11190*/  SHF.R.U32.HI R60, RZ, 0x3, R177 ;  /* 0x00000003ff3c7819 */ /* 0x004fe400000116b1 */
[-C--:B---3--:R-:W-:Y:S02]  /*111a0*/  ISETP.GE.AND P0, PT, R16, R3.reuse, PT ;  /* 0x000000031000720c */ /* 0x088fe40003f06270 */
[-C--:B------:R-:W-:Y:S02]  /*111b0*/  ISETP.GE.AND P1, PT, R163, R3.reuse, PT ;  /* 0x00000003a300720c */ /* 0x080fe40003f26270 */
[----:B------:R-:W-:-:S09]  /*111c0*/  ISETP.GE.AND P2, PT, R164, R3, PT ;  /* 0x00000003a400720c */ /* 0x000fd20003f46270 */
[----:B------:R-:W-:Y:S05]  /*111d0*/  @P0 BRA `(.L_x_2830) ;  /* 0x00000004007c0947 */ /* 0x000fea0003800000 */
[----:B0-----:R-:W2:Y:S01]  /*111e0*/  LDL R61, [R1+0x44] ;  /* 0x00004400013d7983 */ /* 0x001ea20000100800 */
[----:B------:R-:W-:Y:S01]  /*111f0*/  LEA.HI R24, R3, R206, RZ, 0x1d ;  /* 0x000000ce03187211 */ /* 0x000fe200078fe8ff */
[----:B------:R-:W-:Y:S01]  /*11200*/  HADD2.F32 R38, -RZ, R84.H1_H1 ;  /* 0x30000054ff267230 */ /* 0x000fe20000004100 */
[----:B------:R-:W-:Y:S01]  /*11210*/  SHF.R.U32.HI R40, RZ, 0x10, R5 ;  /* 0x00000010ff287819 */ /* 0x000fe20000011605 */
[--C-:B------:R-:W-:Y:S01]  /*11220*/  HADD2.F32 R39, -RZ, R82.reuse.H1_H1 ;  /* 0x30000052ff277230 */ /* 0x100fe20000004100 */
[----:B------:R-:W-:Y:S01]  /*11230*/  SHF.R.S32.HI R25, RZ, 0x1f, R24 ;  /* 0x0000001fff197819 */ /* 0x000fe20000011418 */
[----:B------:R-:W-:Y:S01]  /*11240*/  HADD2.F32 R82, -RZ, R82.H0_H0 ;  /* 0x20000052ff527230 */ /* 0x000fe20000004100 */
[----:B------:R-:W-:Y:S01]  /*11250*/  SHF.L.U32 R26, R24, 0x3, RZ ;  /* 0x00000003181a7819 */ /* 0x000fe200000006ff */
[----:B------:R-:W-:Y:S01]  /*11260*/  HADD2.F32 R40, -RZ, R40.H0_H0 ;  /* 0x20000028ff287230 */ /* 0x000fe20000004100 */
[----:B------:R-:W-:Y:S01]  /*11270*/  LEA.HI R25, R25, R24, RZ, 0x3 ;  /* 0x0000001819197211 */ /* 0x000fe200078f18ff */
[----:B------:R-:W-:Y:S01]  /*11280*/  HADD2.F32 R84, -RZ, R84.H0_H0 ;  /* 0x20000054ff547230 */ /* 0x000fe20000004100 */
[----:B------:R-:W-:-:S02]  /*11290*/  LOP3.LUT R24, R177, 0x38, R26, 0xf8, !PT ;  /* 0x00000038b1187812 */ /* 0x000fc400078ef81a */
[----:B-1----:R-:W-:Y:S01]  /*112a0*/  SHF.R.U64 R33, R48, 0x10, R49 ;  /* 0x0000001030217819 */ /* 0x002fe20000001231 */
[----:B------:R-:W-:Y:S01]  /*112b0*/  IMAD.SHL.U32 R25, R25, 0x400, RZ ;  /* 0x0000040019197824 */ /* 0x000fe200078e00ff */
[----:B------:R-:W-:Y:S02]  /*112c0*/  LOP3.LUT R29, R24, R60, RZ, 0x3c, !PT ;  /* 0x0000003c181d7212 */ /* 0x000fe400078e3cff */
[----:B------:R-:W-:Y:S01]  /*112d0*/  SHF.R.U64 R48, R4, 0x10, R5 ;  /* 0x0000001004307819 */ /* 0x000fe20000001205 */
[----:B------:R-:W-:Y:S01]  /*112e0*/  HADD2.F32 R33, -RZ, R33.H0_H0 ;  /* 0x20000021ff217230 */ /* 0x000fe20000004100 */
[----:B------:R-:W-:Y:S02]  /*112f0*/  LOP3.LUT R28, R25, 0x7fffe000, RZ, 0xc0, !PT ;  /* 0x7fffe000191c7812 */ /* 0x000fe400078ec0ff */
[----:B------:R-:W-:Y:S02]  /*11300*/  SHF.R.U32.HI R41, RZ, 0x10, R49 ;  /* 0x00000010ff297819 */ /* 0x000fe40000011631 */
[----:B------:R-:W-:-:S02]  /*11310*/  IADD3 R29, R29, R28, R184 ;  /* 0x0000001c1d1d7210 */ /* 0x000fc40007ffe0b8 */
[--C-:B------:R-:W-:Y:S02]  /*11320*/  SHF.R.U64 R49, R50, 0x10, R51.reuse ;  /* 0x0000001032317819 */ /* 0x100fe40000001233 */
[----:B------:R-:W-:Y:S01]  /*11330*/  SHF.R.U32.HI R50, RZ, 0x10, R51 ;  /* 0x00000010ff327819 */ /* 0x000fe20000011633 */
[----:B------:R-:W-:Y:S01]  /*11340*/  IMAD R32, R29, 0x2, R2 ;  /* 0x000000021d207824 */ /* 0x000fe200078e0202 */
[--C-:B------:R-:W-:Y:S02]  /*11350*/  SHF.R.U32.HI R45, RZ, 0x10, R7.reuse ;  /* 0x00000010ff2d7819 */ /* 0x100fe40000011607 */
[----:B------:R-:W-:Y:S02]  /*11360*/  SHF.R.U64 R47, R6, 0x10, R7 ;  /* 0x00000010062f7819 */ /* 0x000fe40000001207 */
[----:B------:R-:W0:Y:S02]  /*11370*/  LDS.128 R28, [R32+0xc400] ;  /* 0x00c40000201c7984 */ /* 0x000e240000000c00 */
[----:B0-----:R-:W-:-:S02]  /*11380*/  HADD2.F32 R34, -RZ, R29.H0_H0 ;  /* 0x2000001dff227230 */ /* 0x001fc40000004100 */
[----:B------:R-:W-:Y:S02]  /*11390*/  HADD2.F32 R35, -RZ, R29.H1_H1 ;  /* 0x3000001dff237230 */ /* 0x000fe40000004100 */
[----:B------:R-:W-:Y:S02]  /*113a0*/  HADD2.F32 R29, -RZ, R28.H0_H0 ;  /* 0x2000001cff1d7230 */ /* 0x000fe40000004100 */
[C---:B------:R-:W-:Y:S01]  /*113b0*/  FMUL.FTZ R42, R34.reuse, R39 ;  /* 0x00000027222a7220 */ /* 0x040fe20000410000 */
[----:B------:R-:W-:Y:S01]  /*113c0*/  FMUL.FTZ R44, R34, R38 ;  /* 0x00000026222c7220 */ /* 0x000fe20000410000 */
[----:B------:R-:W-:Y:S02]  /*113d0*/  HADD2.F32 R34, -RZ, R41.H0_H0 ;  /* 0x20000029ff227230 */ /* 0x000fe40000004100 */
[----:B------:R-:W-:Y:S02]  /*113e0*/  HADD2.F32 R36, -RZ, R30.H0_H0 ;  /* 0x2000001eff247230 */ /* 0x000fe40000004100 */
[----:B------:R-:W-:-:S02]  /*113f0*/  HADD2.F32 R37, -RZ, R31.H0_H0 ;  /* 0x2000001fff257230 */ /* 0x000fc40000004100 */
[----:B------:R-:W-:Y:S01]  /*11400*/  FMUL.FTZ R46, R35, R34 ;  /* 0x00000022232e7220 */ /* 0x000fe20000410000 */
[----:B------:R-:W-:Y:S02]  /*11410*/  HADD2.F32 R31, -RZ, R31.H1_H1 ;  /* 0x3000001fff1f7230 */ /* 0x000fe40000004100 */
[----:B------:R-:W-:Y:S02]  /*11420*/  HADD2.F32 R28, -RZ, R28.H1_H1 ;  /* 0x3000001cff1c7230 */ /* 0x000fe40000004100 */
[----:B------:R-:W-:Y:S01]  /*11430*/  HADD2.F32 R30, -RZ, R30.H1_H1 ;  /* 0x3000001eff1e7230 */ /* 0x000fe20000004100 */
[----:B--2---:R-:W0:Y:S02]  /*11440*/  LDS.128 R24, [R61] ;  /* 0x000000003d187984 */ /* 0x004e240000000c00 */
[--C-:B0-----:R-:W-:Y:S02]  /*11450*/  HADD2.F32 R5, -RZ, R25.reuse.H0_H0 ;  /* 0x20000019ff057230 */ /* 0x101fe40000004100 */
[----:B------:R-:W-:-:S02]  /*11460*/  HADD2.F32 R25, -RZ, R25.H1_H1 ;  /* 0x30000019ff197230 */ /* 0x000fc40000004100 */
[----:B------:R-:W-:Y:S02]  /*11470*/  HADD2.F32 R4, -RZ, R24.H0_H0 ;  /* 0x20000018ff047230 */ /* 0x000fe40000004100 */
[C---:B------:R-:W-:Y:S01]  /*11480*/  FFMA.FTZ R42, R5.reuse, R38, -R42 ;  /* 0x00000026052a7223 */ /* 0x040fe2000001082a */
[----:B------:R-:W-:Y:S01]  /*11490*/  FFMA.FTZ R44, R5, R39, R44 ;  /* 0x00000027052c7223 */ /* 0x000fe2000001002c */
[----:B------:R-:W-:Y:S01]  /*114a0*/  FMUL.FTZ R38, R35, R40 ;  /* 0x0000002823267220 */ /* 0x000fe20000410000 */
[C---:B------:R-:W-:Y:S01]  /*114b0*/  FMUL.FTZ R5, R29.reuse, R82 ;  /* 0x000000521d057220 */ /* 0x040fe20000410000 */
[----:B------:R-:W-:Y:S01]  /*114c0*/  FMUL.FTZ R29, R29, R84 ;  /* 0x000000541d1d7220 */ /* 0x000fe20000410000 */
[----:B------:R-:W-:Y:S02]  /*114d0*/  HADD2.F32 R35, -RZ, R83.H0_H0 ;  /* 0x20000053ff237230 */ /* 0x000fe40000004100 */
[----:B------:R-:W-:Y:S01]  /*114e0*/  FFMA.FTZ R39, R25, R34, -R38 ;  /* 0x0000002219277223 */ /* 0x000fe20000010826 */
[----:B------:R-:W-:Y:S01]  /*114f0*/  FFMA.FTZ R84, R4, R84, -R5 ;  /* 0x0000005404547223 */ /* 0x000fe20000010805 */
[----:B------:R-:W-:-:S02]  /*11500*/  HADD2.F32 R5, -RZ, R85.H0_H0 ;  /* 0x20000055ff057230 */ /* 0x000fc40000004100 */
[----:B------:R-:W-:Y:S01]  /*11510*/  FFMA.FTZ R29, R4, R82, R29 ;  /* 0x00000052041d7223 */ /* 0x000fe2000001001d */
[----:B------:R-:W-:Y:S02]  /*11520*/  HADD2.F32 R38, -RZ, R83.H1_H1 ;  /* 0x30000053ff267230 */ /* 0x000fe40000004100 */
[----:B------:R-:W-:Y:S01]  /*11530*/  FFMA.FTZ R41, R25, R40, R46 ;  /* 0x0000002819297223 */ /* 0x000fe2000001002e */
[----:B------:R-:W-:Y:S02]  /*11540*/  HADD2.F32 R4, -RZ, R85.H1_H1 ;  /* 0x30000055ff047230 */ /* 0x000fe40000004100 */
[C---:B------:R-:W-:Y:S01]  /*11550*/  FMUL.FTZ R25, R36.reuse, R35 ;  /* 0x0000002324197220 */ /* 0x040fe20000410000 */
[----:B------:R-:W-:Y:S02]  /*11560*/  HADD2.F32 R6, -RZ, R26.H0_H0 ;  /* 0x2000001aff067230 */ /* 0x000fe40000004100 */
[----:B------:R-:W-:Y:S01]  /*11570*/  FMUL.FTZ R43, R36, R5 ;  /* 0x00000005242b7220 */ /* 0x000fe20000410000 */
[----:B------:R-:W-:-:S02]  /*11580*/  HADD2.F32 R7, -RZ, R27.H0_H0 ;  /* 0x2000001bff077230 */ /* 0x000fc40000004100 */
[C---:B------:R-:W-:Y:S01]  /*11590*/  FMUL.FTZ R46, R37.reuse, R38 ;  /* 0x00000026252e7220 */ /* 0x040fe20000410000 */
[----:B------:R-:W-:Y:S02]  /*115a0*/  HADD2.F32 R36, -RZ, R45.H0_H0 ;  /* 0x2000002dff247230 */ /* 0x000fe40000004100 */
[-C--:B------:R-:W-:Y:S01]  /*115b0*/  FMUL.FTZ R37, R37, R4.reuse ;  /* 0x0000000425257220 */ /* 0x080fe20000410000 */
[----:B------:R-:W-:Y:S02]  /*115c0*/  HADD2.F32 R34, -RZ, R50.H0_H0 ;  /* 0x20000032ff227230 */ /* 0x000fe40000004100 */
[C---:B------:R-:W-:Y:S01]  /*115d0*/  FFMA.FTZ R40, R6.reuse, R5, -R25 ;  /* 0x0000000506287223 */ /* 0x040fe20000010819 */
[----:B------:R-:W-:Y:S02]  /*115e0*/  HADD2.F32 R27, -RZ, R27.H1_H1 ;  /* 0x3000001bff1b7230 */ /* 0x000fe40000004100 */
[----:B------:R-:W-:Y:S01]  /*115f0*/  FFMA.FTZ R43, R6, R35, R43 ;  /* 0x00000023062b7223 */ /* 0x000fe2000001002b */
[C---:B------:R-:W-:Y:S01]  /*11600*/  FFMA.FTZ R46, R7.reuse, R4, -R46 ;  /* 0x00000004072e7223 */ /* 0x040fe2000001082e */
[----:B------:R-:W-:Y:S01]  /*11610*/  FFMA.FTZ R37, R7, R38, R37 ;  /* 0x0000002607257223 */ /* 0x000fe20000010025 */
[C---:B------:R-:W-:Y:S01]  /*11620*/  FMUL.FTZ R6, R31.reuse, R36 ;  /* 0x000000241f067220 */ /* 0x040fe20000410000 */
[----:B------:R-:W-:Y:S01]  /*11630*/  FMUL.FTZ R4, R31, R34 ;  /* 0x000000221f047220 */ /* 0x000fe20000410000 */
[----:B------:R-:W-:-:S02]  /*11640*/  HADD2.F32 R7, -RZ, R48.H0_H0 ;  /* 0x20000030ff077230 */ /* 0x000fc40000004100 */
[----:B------:R-:W-:Y:S02]  /*11650*/  HADD2.F32 R25, -RZ, R47.H0_H0 ;  /* 0x2000002fff197230 */ /* 0x000fe40000004100 */
[C---:B------:R-:W-:Y:S01]  /*11660*/  FFMA.FTZ R35, R27.reuse, R34, -R6 ;  /* 0x000000221b237223 */ /* 0x040fe20000010806 */
[----:B------:R-:W-:Y:S02]  /*11670*/  HADD2.F32 R5, -RZ, R49.H0_H0 ;  /* 0x20000031ff057230 */ /* 0x000fe40000004100 */
[----:B------:R-:W-:Y:S01]  /*11680*/  FFMA.FTZ R4, R27, R36, R4 ;  /* 0x000000241b047223 */ /* 0x000fe20000010004 */
[----:B------:R-:W-:Y:S02]  /*11690*/  HADD2.F32 R24, -RZ, R24.H1_H1 ;  /* 0x30000018ff187230 */ /* 0x000fe40000004100 */
[----:B------:R-:W-:Y:S01]  /*116a0*/  FMUL.FTZ R27, R28, R7 ;  /* 0x000000071c1b7220 */ /* 0x000fe20000410000 */
[----:B------:R-:W-:Y:S02]  /*116b0*/  HADD2.F32 R26, -RZ, R26.H1_H1 ;  /* 0x3000001aff1a7230 */ /* 0x000fe40000004100 */
[----:B------:R-:W-:Y:S01]  /*116c0*/  FMUL.FTZ R31, R30, R25 ;  /* 0x000000191e1f7220 */ /* 0x000fe20000410000 */
[----:B------:R-:W-:Y:S01]  /*116d0*/  FMUL.FTZ R28, R28, R33 ;  /* 0x000000211c1c7220 */ /* 0x000fe20000410000 */
[----:B------:R-:W-:Y:S01]  /*116e0*/  FMUL.FTZ R30, R30, R5 ;  /* 0x000000051e1e7220 */ /* 0x000fe20000410000 */
        /* <DEDUP_REMOVED lines=9> */
[----:B------:R-:W-:Y:S02]  /*11780*/  F2FP.F16.F32.PACK_AB R25, R41, R44 ;  /* 0x0000002c2919723e */ /* 0x000fe400000000ff */
[----:B------:R-:W-:Y:S01]  /*11790*/  F2FP.F16.F32.PACK_AB R24, R24, R29 ;  /* 0x0000001d1818723e */ /* 0x000fe200000000ff */
[----:B------:R2:W-:Y:S01]  /*117a0*/  STS.128 [R61], R4 ;  /* 0x000000043d007388 */ /* 0x0005e20000000c00 */
[----:B------:R-:W-:-:S05]  /*117b0*/  F2FP.F16.F32.PACK_AB R26, R26, R43 ;  /* 0x0000002b1a1a723e */ /* 0x000fca00000000ff */
[----:B------:R2:W-:Y:S02]  /*117c0*/  STS.128 [R32+0xc400], R24 ;  /* 0x00c4001820007388 */ /* 0x0005e40000000c00 */
.L_x_2830:
[----:B------:R-:W-:Y:S05]  /*117d0*/  BSYNC B1 ;  /* 0x0000000000017941 */ /* 0x000fea0003800000 */
.L_x_2829:
[----:B------:R-:W-:Y:S04]  /*117e0*/  BSSY B1, `(.L_x_2831) ;  /* 0x0000061000017945 */ /* 0x000fe80003800000 */
[----:B------:R-:W-:Y:S05]  /*117f0*/  @P1 BRA `(.L_x_2832) ;  /* 0x00000004007c1947 */ /* 0x000fea0003800000 */
[----:B-1----:R-:W3:Y:S01]  /*11800*/  LDL R46, [R1+0x3c] ;  /* 0x00003c00012e7983 */ /* 0x002ee20000100800 */
[----:B--2---:R-:W-:Y:S01]  /*11810*/  LEA.HI R4, R3, R166, RZ, 0x1d ;  /* 0x000000a603047211 */ /* 0x004fe200078fe8ff */
        /* <DEDUP_REMOVED lines=10> */
[--C-:B------:R-:W-:Y:S01]  /*118c0*/  SHF.R.U64 R45, R52, 0x10, R53.reuse ;  /* 0x00000010342d7819 */ /* 0x100fe20000001235 */
[----:B------:R-:W-:Y:S01]  /*118d0*/  IMAD.SHL.U32 R5, R5, 0x400, RZ ;  /* 0x0000040005057824 */ /* 0x000fe200078e00ff */
[----:B------:R-:W-:Y:S02]  /*118e0*/  LOP3.LUT R25, R4, R60, RZ, 0x3c, !PT ;  /* 0x0000003c04197212 */ /* 0x000fe400078e3cff */
[----:B------:R-:W-:Y:S02]  /*118f0*/  SHF.R.U32.HI R52, RZ, 0x10, R53 ;  /* 0x00000010ff347819 */ /* 0x000fe40000011635 */
[----:B------:R-:W-:Y:S02]  /*11900*/  LOP3.LUT R24, R5, 0x7fffe000, RZ, 0xc0, !PT ;  /* 0x7fffe00005187812 */ /* 0x000fe400078ec0ff */
[----:B------:R-:W-:Y:S02]  /*11910*/  SHF.R.U64 R43, R8, 0x10, R9 ;  /* 0x00000010082b7819 */ /* 0x000fe40000001209 */
[----:B------:R-:W-:-:S02]  /*11920*/  IADD3 R25, R25, R24, R184 ;  /* 0x0000001819197210 */ /* 0x000fc40007ffe0b8 */
[--C-:B------:R-:W-:Y:S02]  /*11930*/  SHF.R.U64 R41, R10, 0x10, R11.reuse ;  /* 0x000000100a297819 */ /* 0x100fe4000000120b */
[----:B------:R-:W-:Y:S01]  /*11940*/  SHF.R.U32.HI R38, RZ, 0x10, R11 ;  /* 0x00000010ff267819 */ /* 0x000fe2000001160b */
[----:B------:R-:W-:Y:S01]  /*11950*/  IMAD R28, R25, 0x2, R2 ;  /* 0x00000002191c7824 */ /* 0x000fe200078e0202 */
[--C-:B------:R-:W-:Y:S02]  /*11960*/  SHF.R.U64 R44, R54, 0x10, R55.reuse ;  /* 0x00000010362c7819 */ /* 0x100fe40000001237 */
[----:B------:R-:W-:Y:S02]  /*11970*/  SHF.R.U32.HI R54, RZ, 0x10, R55 ;  /* 0x00000010ff367819 */ /* 0x000fe40000011637 */
[----:B------:R-:W1:Y:S02]  /*11980*/  LDS.128 R24, [R28+0xc400] ;  /* 0x00c400001c187984 */ /* 0x000e640000000c00 */
[----:B-1----:R-:W-:-:S02]  /*11990*/  HADD2.F32 R29, -RZ, R25.H0_H0 ;  /* 0x20000019ff1d7230 */ /* 0x002fc40000004100 */
[----:B------:R-:W-:Y:S02]  /*119a0*/  HADD2.F32 R30, -RZ, R25.H1_H1 ;  /* 0x30000019ff1e7230 */ /* 0x000fe40000004100 */
[----:B------:R-:W-:Y:S02]  /*119b0*/  HADD2.F32 R25, -RZ, R24.H0_H0 ;  /* 0x20000018ff197230 */ /* 0x000fe40000004100 */
[C---:B------:R-:W-:Y:S01]  /*119c0*/  FMUL.FTZ R37, R29.reuse, R34 ;  /* 0x000000221d257220 */ /* 0x040fe20000410000 */
[----:B------:R-:W-:Y:S01]  /*119d0*/  FMUL.FTZ R39, R29, R33 ;  /* 0x000000211d277220 */ /* 0x000fe20000410000 */
[----:B------:R-:W-:Y:S02]  /*119e0*/  HADD2.F32 R29, -RZ, R52.H0_H0 ;  /* 0x20000034ff1d7230 */ /* 0x000fe40000004100 */
[----:B------:R-:W-:Y:S01]  /*119f0*/  FMUL.FTZ R36, R30, R35 ;  /* 0x000000231e247220 */ /* 0x000fe20000410000 */
[----:B------:R-:W-:Y:S02]  /*11a00*/  HADD2.F32 R31, -RZ, R26.H0_H0 ;  /* 0x2000001aff1f7230 */ /* 0x000fe40000004100 */
[----:B------:R-:W-:-:S02]  /*11a10*/  HADD2.F32 R32, -RZ, R27.H0_H0 ;  /* 0x2000001bff207230 */ /* 0x000fc40000004100 */
[----:B------:R-:W-:Y:S01]  /*11a20*/  FMUL.FTZ R30, R30, R29 ;  /* 0x0000001d1e1e7220 */ /* 0x000fe20000410000 */
[----:B------:R-:W-:Y:S02]  /*11a30*/  HADD2.F32 R27, -RZ, R27.H1_H1 ;  /* 0x3000001bff1b7230 */ /* 0x000fe40000004100 */
[----:B------:R-:W-:Y:S02]  /*11a40*/  HADD2.F32 R24, -RZ, R24.H1_H1 ;  /* 0x30000018ff187230 */ /* 0x000fe40000004100 */
[----:B------:R-:W-:Y:S01]  /*11a50*/  HADD2.F32 R26, -RZ, R26.H1_H1 ;  /* 0x3000001aff1a7230 */ /* 0x000fe20000004100 */
[----:B---3--:R-:W1:Y:S02]  /*11a60*/  LDS.128 R4, [R46] ;  /* 0x000000002e047984 */ /* 0x008e640000000c00 */
[--C-:B-1----:R-:W-:Y:S02]  /*11a70*/  HADD2.F32 R8, -RZ, R5.reuse.H0_H0 ;  /* 0x20000005ff087230 */ /* 0x102fe40000004100 */
[----:B------:R-:W-:-:S02]  /*11a80*/  HADD2.F32 R9, -RZ, R5.H1_H1 ;  /* 0x30000005ff097230 */ /* 0x000fc40000004100 */
[----:B------:R-:W-:Y:S02]  /*11a90*/  HADD2.F32 R5, -RZ, R4.H0_H0 ;  /* 0x20000004ff057230 */ /* 0x000fe40000004100 */
[C---:B------:R-:W-:Y:S01]  /*11aa0*/  FFMA.FTZ R37, R8.reuse, R33, -R37 ;  /* 0x0000002108257223 */ /* 0x040fe20000010825 */
[----:B------:R-:W-:Y:S01]  /*11ab0*/  FFMA.FTZ R39, R8, R34, R39 ;  /* 0x0000002208277223 */ /* 0x000fe20000010027 */
[----:B------:R-:W-:Y:S01]  /*11ac0*/  FMUL.FTZ R8, R25, R70 ;  /* 0x0000004619087220 */ /* 0x000fe20000410000 */
[----:B------:R-:W-:Y:S01]  /*11ad0*/  FFMA.FTZ R36, R9, R29, -R36 ;  /* 0x0000001d09247223 */ /* 0x000fe20000010824 */
[----:B------:R-:W-:Y:S02]  /*11ae0*/  HADD2.F32 R29, -RZ, R73.H0_H0 ;  /* 0x20000049ff1d7230 */ /* 0x000fe40000004100 */
[-C--:B------:R-:W-:Y:S01]  /*11af0*/  FMUL.FTZ R25, R25, R74.reuse ;  /* 0x0000004a19197220 */ /* 0x080fe20000410000 */
[----:B------:R-:W-:Y:S01]  /*11b00*/  FFMA.FTZ R74, R5, R74, -R8 ;  /* 0x0000004a054a7223 */ /* 0x000fe20000010808 */
[----:B------:R-:W-:-:S02]  /*11b10*/  HADD2.F32 R8, -RZ, R75.H0_H0 ;  /* 0x2000004bff087230 */ /* 0x000fc40000004100 */
[----:B------:R-:W-:Y:S01]  /*11b20*/  FFMA.FTZ R34, R9, R35, R30 ;  /* 0x0000002309227223 */ /* 0x000fe2000001001e */
[----:B------:R-:W-:Y:S02]  /*11b30*/  HADD2.F32 R10, -RZ, R6.H0_H0 ;  /* 0x20000006ff0a7230 */ /* 0x000fe40000004100 */
[----:B------:R-:W-:Y:S01]  /*11b40*/  FFMA.FTZ R70, R5, R70, R25 ;  /* 0x0000004605467223 */ /* 0x000fe20000010019 */
[----:B------:R-:W-:Y:S02]  /*11b50*/  HADD2.F32 R73, -RZ, R73.H1_H1 ;  /* 0x30000049ff497230 */ /* 0x000fe40000004100 */
[C---:B------:R-:W-:Y:S01]  /*11b60*/  FMUL.FTZ R5, R31.reuse, R29 ;  /* 0x0000001d1f057220 */ /* 0x040fe20000410000 */
[----:B------:R-:W-:Y:S02]  /*11b70*/  HADD2.F32 R75, -RZ, R75.H1_H1 ;  /* 0x3000004bff4b7230 */ /* 0x000fe40000004100 */
[----:B------:R-:W-:Y:S01]  /*11b80*/  FMUL.FTZ R9, R31, R8 ;  /* 0x000000081f097220 */ /* 0x000fe20000410000 */
[----:B------:R-:W-:-:S02]  /*11b90*/  HADD2.F32 R30, -RZ, R38.H0_H0 ;  /* 0x20000026ff1e7230 */ /* 0x000fc40000004100 */
[----:B------:R-:W-:Y:S01]  /*11ba0*/  FFMA.FTZ R31, R10, R8, -R5 ;  /* 0x000000080a1f7223 */ /* 0x000fe20000010805 */
[--C-:B------:R-:W-:Y:S02]  /*11bb0*/  HADD2.F32 R11, -RZ, R7.reuse.H0_H0 ;  /* 0x20000007ff0b7230 */ /* 0x100fe40000004100 */
[C---:B------:R-:W-:Y:S01]  /*11bc0*/  FMUL.FTZ R38, R32.reuse, R73 ;  /* 0x0000004920267220 */ /* 0x040fe20000410000 */
[----:B------:R-:W-:Y:S02]  /*11bd0*/  HADD2.F32 R8, -RZ, R54.H0_H0 ;  /* 0x20000036ff087230 */ /* 0x000fe40000004100 */
[-C--:B------:R-:W-:Y:S01]  /*11be0*/  FMUL.FTZ R32, R32, R75.reuse ;  /* 0x0000004b20207220 */ /* 0x080fe20000410000 */
[----:B------:R-:W-:Y:S02]  /*11bf0*/  HADD2.F32 R7, -RZ, R7.H1_H1 ;  /* 0x30000007ff077230 */ /* 0x000fe40000004100 */
[----:B------:R-:W-:Y:S01]  /*11c00*/  FFMA.FTZ R38, R11, R75, -R38 ;  /* 0x0000004b0b267223 */ /* 0x000fe20000010826 */
[----:B------:R-:W-:Y:S01]  /*11c10*/  FMUL.FTZ R40, R27, R30 ;  /* 0x0000001e1b287220 */ /* 0x000fe20000410000 */
[----:B------:R-:W-:Y:S01]  /*11c20*/  FFMA.FTZ R32, R11, R73, R32 ;  /* 0x000000490b207223 */ /* 0x000fe20000010020 */
[----:B------:R-:W-:Y:S01]  /*11c30*/  FMUL.FTZ R42, R27, R8 ;  /* 0x000000081b2a7220 */ /* 0x000fe20000410000 */
        /* <DEDUP_REMOVED lines=17> */
[----:B------:R-:W-:Y:S02]  /*11d50*/  F2FP.F16.F32.PACK_AB R7, R35, R38 ;  /* 0x000000262307723e */ /* 0x000fe400000000ff */
        /* <DEDUP_REMOVED lines=9> */
.L_x_2832:
[----:B------:R-:W-:Y:S05]  /*11df0*/  BSYNC B1 ;  /* 0x0000000000017941 */ /* 0x000fea0003800000 */
.L_x_2831:
[----:B------:R-:W-:Y:S05]  /*11e00*/  @P2 BRA `(.L_x_2804) ;  /* 0x00000004007c2947 */ /* 0x000fea0003800000 */
[----:B------:R-:W4:Y:S01]  /*11e10*/  LDL R41, [R1+0x38] ;  /* 0x0000380001297983 */ /* 0x000f220000100800 */
[----:B------:R-:W-:Y:S01]  /*11e20*/  LEA.HI R3, R3, R167, RZ, 0x1d ;  /* 0x000000a703037211 */ /* 0x000fe200078fe8ff */
[--C-:B------:R-:W-:Y:S01]  /*11e30*/  HADD2.F32 R29, -RZ, R21.reuse.H1_H1 ;  /* 0x30000015ff1d7230 */ /* 0x100fe20000004100 */
[----:B------:R-:W-:Y:S01]  /*11e40*/  SHF.R.U64 R40, R56, 0x10, R57 ;  /* 0x0000001038287819 */ /* 0x000fe20000001239 */
[--C-:B------:R-:W-:Y:S01]  /*11e50*/  HADD2.F32 R31, -RZ, R0.reuse.H1_H1 ;  /* 0x30000000ff1f7230 */ /* 0x100fe20000004100 */
[----:B--23--:R-:W-:Y:S01]  /*11e60*/  SHF.R.S32.HI R6, RZ, 0x1f, R3 ;  /* 0x0000001fff067819 */ /* 0x00cfe20000011403 */
[----:B------:R-:W-:Y:S01]  /*11e70*/  HADD2.F32 R28, -RZ, R0.H0_H0 ;  /* 0x20000000ff1c7230 */ /* 0x000fe20000004100 */
[----:B------:R-:W-:Y:S01]  /*11e80*/  SHF.L.U32 R4, R3, 0x3, RZ ;  /* 0x0000000303047819 */ /* 0x000fe200000006ff */
[----:B------:R-:W-:Y:S01]  /*11e90*/  HADD2.F32 R0, -RZ, R21.H0_H0 ;  /* 0x20000015ff007230 */ /* 0x000fe20000004100 */
[----:B------:R-:W-:Y:S01]  /*11ea0*/  LEA.HI R6, R6, R3, RZ, 0x3 ;  /* 0x0000000306067211 */ /* 0x000fe200078f18ff */
[--C-:B------:R-:W-:Y:S01]  /*11eb0*/  HADD2.F32 R21, -RZ, R20.reuse.H0_H0 ;  /* 0x20000014ff157230 */ /* 0x100fe20000004100 */
[----:B------:R-:W-:Y:S01]  /*11ec0*/  LOP3.LUT R3, R177, 0x38, R4, 0xf8, !PT ;  /* 0x00000038b1037812 */ /* 0x000fe200078ef804 */
[----:B------:R-:W-:Y:S01]  /*11ed0*/  HADD2.F32 R20, -RZ, R20.H1_H1 ;  /* 0x30000014ff147230 */ /* 0x000fe20000004100 */
[----:B------:R-:W-:Y:S01]  /*11ee0*/  SHF.R.U32.HI R30, RZ, 0x10, R13 ;  /* 0x00000010ff1e7819 */ /* 0x000fe2000001160d */
[----:B------:R-:W-:Y:S01]  /*11ef0*/  IMAD.SHL.U32 R6, R6, 0x400, RZ ;  /* 0x0000040006067824 */ /* 0x000fe200078e00ff */
[----:B------:R-:W-:-:S02]  /*11f00*/  LOP3.LUT R3, R3, R60, RZ, 0x3c, !PT ;  /* 0x0000003c03037212 */ /* 0x000fc400078e3cff */
[----:B------:R-:W-:Y:S01]  /*11f10*/  SHF.R.U32.HI R56, RZ, 0x10, R57 ;  /* 0x00000010ff387819 */ /* 0x000fe20000011639 */
[----:B------:R-:W-:Y:S01]  /*11f20*/  HADD2.F32 R30, -RZ, R30.H0_H0 ;  /* 0x2000001eff1e7230 */ /* 0x000fe20000004100 */
[----:B------:R-:W-:Y:S02]  /*11f30*/  LOP3.LUT R8, R6, 0x7fffe000, RZ, 0xc0, !PT ;  /* 0x7fffe00006087812 */ /* 0x000fe400078ec0ff */
[----:B------:R-:W-:Y:S02]  /*11f40*/  SHF.R.U64 R38, R12, 0x10, R13 ;  /* 0x000000100c267819 */ /* 0x000fe4000000120d */
[----:B------:R-:W-:Y:S02]  /*11f50*/  IADD3 R3, R3, R8, R184 ;  /* 0x0000000803037210 */ /* 0x000fe40007ffe0b8 */
[--C-:B------:R-:W-:Y:S02]  /*11f60*/  SHF.R.U64 R39, R58, 0x10, R59.reuse ;  /* 0x000000103a277819 */ /* 0x100fe4000000123b */
[----:B------:R-:W-:Y:S01]  /*11f70*/  SHF.R.U32.HI R58, RZ, 0x10, R59 ;  /* 0x00000010ff3a7819 */ /* 0x000fe2000001163b */
[----:B------:R-:W-:Y:S01]  /*11f80*/  IMAD R3, R3, 0x2, R2 ;  /* 0x0000000203037824 */ /* 0x000fe200078e0202 */
[----:B------:R-:W-:-:S02]  /*11f90*/  SHF.R.U32.HI R36, RZ, 0x10, R15 ;  /* 0x00000010ff247819 */ /* 0x000fc4000001160f */
[----:B------:R-:W-:Y:S02]  /*11fa0*/  SHF.R.U64 R37, R14, 0x10, R15 ;  /* 0x000000100e257819 */ /* 0x000fe4000000120f */
[----:B------:R-:W2:Y:S02]  /*11fb0*/  LDS.128 R8, [R3+0xc400] ;  /* 0x00c4000003087984 */ /* 0x000ea40000000c00 */
[--C-:B--2---:R-:W-:Y:S02]  /*11fc0*/  HADD2.F32 R24, -RZ, R9.reuse.H0_H0 ;  /* 0x20000009ff187230 */ /* 0x104fe40000004100 */
[----:B------:R-:W-:Y:S02]  /*11fd0*/  HADD2.F32 R25, -RZ, R9.H1_H1 ;  /* 0x30000009ff197230 */ /* 0x000fe40000004100 */
[----:B------:R-:W-:Y:S02]  /*11fe0*/  HADD2.F32 R9, -RZ, R8.H0_H0 ;  /* 0x20000008ff097230 */ /* 0x000fe40000004100 */
[C---:B-1----:R-:W-:Y:S01]  /*11ff0*/  FMUL.FTZ R33, R24.reuse, R31 ;  /* 0x0000001f18217220 */ /* 0x042fe20000410000 */
[----:B------:R-:W-:Y:S01]  /*12000*/  FMUL.FTZ R35, R24, R29 ;  /* 0x0000001d18237220 */ /* 0x000fe20000410000 */
[----:B------:R-:W-:-:S02]  /*12010*/  HADD2.F32 R24, -RZ, R56.H0_H0 ;  /* 0x20000038ff187230 */ /* 0x000fc40000004100 */
[C---:B------:R-:W-:Y:S01]  /*12020*/  FMUL.FTZ R32, R25.reuse, R30 ;  /* 0x0000001e19207220 */ /* 0x040fe20000410000 */
[----:B------:R-:W-:Y:S02]  /*12030*/  HADD2.F32 R26, -RZ, R10.H0_H0 ;  /* 0x2000000aff1a7230 */ /* 0x000fe40000004100 */
[--C-:B------:R-:W-:Y:S02]  /*12040*/  HADD2.F32 R27, -RZ, R11.reuse.H0_H0 ;  /* 0x2000000bff1b7230 */ /* 0x100fe40000004100 */
[----:B------:R-:W-:Y:S01]  /*12050*/  FMUL.FTZ R34, R25, R24 ;  /* 0x0000001819227220 */ /* 0x000fe20000410000 */
[----:B------:R-:W-:Y:S02]  /*12060*/  HADD2.F32 R11, -RZ, R11.H1_H1 ;  /* 0x3000000bff0b7230 */ /* 0x000fe40000004100 */
[----:B------:R-:W-:Y:S02]  /*12070*/  HADD2.F32 R8, -RZ, R8.H1_H1 ;  /* 0x30000008ff087230 */ /* 0x000fe40000004100 */
[----:B------:R-:W-:Y:S01]  /*12080*/  HADD2.F32 R10, -RZ, R10.H1_H1 ;  /* 0x3000000aff0a7230 */ /* 0x000fe20000004100 */
[----:B----4-:R-:W1:Y:S02]  /*12090*/  LDS.128 R4, [R41] ;  /* 0x0000000029047984 */ /* 0x010e640000000c00 */
[----:B-1----:R-:W-:-:S02]  /*120a0*/  HADD2.F32 R12, -RZ, R5.H0_H0 ;  /* 0x20000005ff0c7230 */ /* 0x002fc40000004100 */
[----:B------:R-:W-:Y:S02]  /*120b0*/  HADD2.F32 R13, -RZ, R5.H1_H1 ;  /* 0x30000005ff0d7230 */ /* 0x000fe40000004100 */
[----:B------:R-:W-:Y:S02]  /*120c0*/  HADD2.F32 R5, -RZ, R4.H0_H0 ;  /* 0x20000004ff057230 */ /* 0x000fe40000004100 */
[C---:B------:R-:W-:Y:S01]  /*120d0*/  FFMA.FTZ R33, R12.reuse, R29, -R33 ;  /* 0x0000001d0c217223 */ /* 0x040fe20000010821 */
[----:B------:R-:W-:Y:S01]  /*120e0*/  FFMA.FTZ R35, R12, R31, R35 ;  /* 0x0000001f0c237223 */ /* 0x000fe20000010023 */
[C---:B------:R-:W-:Y:S01]  /*120f0*/  FMUL.FTZ R12, R9.reuse, R28 ;  /* 0x0000001c090c7220 */ /* 0x040fe20000410000 */
[----:B------:R-:W-:Y:S01]  /*12100*/  FMUL.FTZ R29, R9, R0 ;  /* 0x00000000091d7220 */ /* 0x000fe20000410000 */
[----:B------:R-:W-:Y:S02]  /*12110*/  HADD2.F32 R9, -RZ, R69.H0_H0 ;  /* 0x20000045ff097230 */ /* 0x000fe40000004100 */
[----:B------:R-:W-:Y:S01]  /*12120*/  FFMA.FTZ R32, R13, R24, -R32 ;  /* 0x000000180d207223 */ /* 0x000fe20000010820 */
[----:B------:R-:W-:Y:S01]  /*12130*/  FFMA.FTZ R25, R5, R0, -R12 ;  /* 0x0000000005197223 */ /* 0x000fe2000001080c */
[----:B------:R-:W-:-:S02]  /*12140*/  HADD2.F32 R14, -RZ, R6.H0_H0 ;  /* 0x20000006ff0e7230 */ /* 0x000fc40000004100 */
[----:B------:R-:W-:Y:S01]  /*12150*/  FFMA.FTZ R29, R5, R28, R29 ;  /* 0x0000001c051d7223 */ /* 0x000fe2000001001d */
[----:B------:R-:W-:Y:S02]  /*12160*/  HADD2.F32 R15, -RZ, R7.H0_H0 ;  /* 0x20000007ff0f7230 */ /* 0x000fe40000004100 */
[----:B------:R-:W-:Y:S01]  /*12170*/  FFMA.FTZ R34, R13, R30, R34 ;  /* 0x0000001e0d227223 */ /* 0x000fe20000010022 */
[----:B------:R-:W-:Y:S02]  /*12180*/  HADD2.F32 R0, -RZ, R69.H1_H1 ;  /* 0x30000045ff007230 */ /* 0x000fe40000004100 */
[----:B------:R-:W-:Y:S01]  /*12190*/  FMUL.FTZ R5, R26, R21 ;  /* 0x000000151a057220 */ /* 0x000fe20000410000 */
[----:B------:R-:W-:Y:S02]  /*121a0*/  HADD2.F32 R24, -RZ, R36.H0_H0 ;  /* 0x20000024ff187230 */ /* 0x000fe40000004100 */
[----:B------:R-:W-:Y:S01]  /*121b0*/  FMUL.FTZ R28, R27, R20 ;  /* 0x000000141b1c7220 */ /* 0x000fe20000410000 */
[----:B------:R-:W-:-:S02]  /*121c0*/  HADD2.F32 R12, -RZ, R58.H0_H0 ;  /* 0x2000003aff0c7230 */ /* 0x000fc40000004100 */
[-C--:B------:R-:W-:Y:S01]  /*121d0*/  FMUL.FTZ R13, R26, R9.reuse ;  /* 0x000000091a0d7220 */ /* 0x080fe20000410000 */
[C---:B------:R-:W-:Y:S01]  /*121e0*/  FFMA.FTZ R26, R14.reuse, R9, -R5 ;  /* 0x000000090e1a7223 */ /* 0x040fe20000010805 */
[-C--:B------:R-:W-:Y:S01]  /*121f0*/  FMUL.FTZ R27, R27, R0.reuse ;  /* 0x000000001b1b7220 */ /* 0x080fe20000410000 */
[----:B------:R-:W-:Y:S01]  /*12200*/  FFMA.FTZ R28, R15, R0, -R28 ;  /* 0x000000000f1c7223 */ /* 0x000fe2000001081c */
[----:B------:R-:W-:Y:S02]  /*12210*/  HADD2.F32 R7, -RZ, R7.H1_H1 ;  /* 0x30000007ff077230 */ /* 0x000fe40000004100 */
[----:B------:R-:W-:Y:S01]  /*12220*/  FFMA.FTZ R14, R14, R21, R13 ;  /* 0x000000150e0e7223 */ /* 0x000fe2000001000d */
[C---:B------:R-:W-:Y:S01]  /*12230*/  FMUL.FTZ R30, R11.reuse, R24 ;  /* 0x000000180b1e7220 */ /* 0x040fe20000410000 */
[----:B------:R-:W-:Y:S01]  /*12240*/  FMUL.FTZ R0, R11, R12 ;  /* 0x0000000c0b007220 */ /* 0x000fe20000410000 */
[----:B------:R-:W-:Y:S02]  /*12250*/  HADD2.F32 R11, -RZ, R38.H0_H0 ;  /* 0x20000026ff0b7230 */ /* 0x000fe40000004100 */
[----:B------:R-:W-:Y:S01]  /*12260*/  FFMA.FTZ R27, R15, R20, R27 ;  /* 0x000000140f1b7223 */ /* 0x000fe2000001001b */
[----:B------:R-:W-:-:S02]  /*12270*/  HADD2.F32 R13, -RZ, R37.H0_H0 ;  /* 0x20000025ff0d7230 */ /* 0x000fc40000004100 */
[C---:B------:R-:W-:Y:S01]  /*12280*/  FFMA.FTZ R21, R7.reuse, R12, -R30 ;  /* 0x0000000c07157223 */ /* 0x040fe2000001081e */
[----:B------:R-:W-:Y:S02]  /*12290*/  HADD2.F32 R5, -RZ, R40.H0_H0 ;  /* 0x20000028ff057230 */ /* 0x000fe40000004100 */
[----:B------:R-:W-:Y:S01]  /*122a0*/  FFMA.FTZ R24, R7, R24, R0 ;  /* 0x0000001807187223 */ /* 0x000fe20000010000 */
[----:B------:R-:W-:Y:S02]  /*122b0*/  HADD2.F32 R9, -RZ, R39.H0_H0 ;  /* 0x20000027ff097230 */ /* 0x000fe40000004100 */
[----:B------:R-:W-:Y:S01]  /*122c0*/  FMUL.FTZ R7, R8, R11 ;  /* 0x0000000b08077220 */ /* 0x000fe20000410000 */
[----:B------:R-:W-:Y:S02]  /*122d0*/  HADD2.F32 R4, -RZ, R4.H1_H1 ;  /* 0x30000004ff047230 */ /* 0x000fe40000004100 */
[----:B------:R-:W-:Y:S01]  /*122e0*/  FMUL.FTZ R15, R10, R13 ;  /* 0x0000000d0a0f7220 */ /* 0x000fe20000410000 */
[----:B------:R-:W-:-:S02]  /*122f0*/  HADD2.F32 R6, -RZ, R6.H1_H1 ;  /* 0x30000006ff067230 */ /* 0x000fc40000004100 */
[----:B------:R-:W-:Y:S01]  /*12300*/  FMUL.FTZ R8, R8, R5 ;  /* 0x0000000508087220 */ /* 0x000fe20000410000 */
[----:B------:R-:W-:Y:S01]  /*12310*/  FMUL.FTZ R10, R10, R9 ;  /* 0x000000090a0a7220 */ /* 0x000fe20000410000 */
[----:B------:R-:W-:Y:S01]  /*12320*/  FFMA.FTZ R0, R4, R5, -R7 ;  /* 0x0000000504007223 */ /* 0x000fe20000010807 */
[----:B------:R-:W-:Y:S01]  /*12330*/  F2FP.F16.F32.PACK_AB R7, R21, R28 ;  /* 0x0000001c1507723e */ /* 0x000fe200000000ff */
[----:B------:R-:W-:Y:S01]  /*12340*/  FFMA.FTZ R15, R6, R9, -R15 ;  /* 0x00000009060f7223 */ /* 0x000fe2000001080f */
        /* <DEDUP_REMOVED lines=11> */
.L_x_2804:
[----:B------:R-:W-:Y:S05]  /*12400*/  BSYNC B0 ;  /* 0x0000000000007941 */ /* 0x000fea0003800000 */
.L_x_2782:
        /* <DEDUP_REMOVED lines=8> */
.L_x_2780:
[----:B01-3--:R-:W3:Y:S02]  /*12490*/  LDL R0, [R1+0x30] ;  /* 0x0000300001007983 */ /* 0x00bee40000100800 */
[----:B---3--:R-:W-:-:S13]  /*124a0*/  R2UR UR4, R0 ;  /* 0x00000000000472ca */ /* 0x008fda00000e0000 */
[----:B------:R-:W-:-:S04]  /*124b0*/  MOV R0, UR4 ;  /* 0x0000000400007c02 */ /* 0x000fc80008000f00 */
[----:B------:R-:W-:-:S13]  /*124c0*/  ISETP.NE.AND P0, PT, R0, 0x3, PT ;  /* 0x000000030000780c */ /* 0x000fda0003f05270 */
[----:B------:R-:W-:Y:S05]  /*124d0*/  @!P0 BRA `(.L_x_2833) ;  /* 0x0000000000048947 */ /* 0x000fea0003800000 */
[----:B------:R-:W-:Y:S01]  /*124e0*/  BPT.TRAP 0x1 ;  /* 0x000000040000795c */ /* 0x000fe20000300000 */
.L_x_2833:
[----:B------:R-:W-:Y:S01]  /*124f0*/  IMAD R0, R162, 0x8, R2 ;  /* 0x00000008a2007824 */ /* 0x000fe200078e0202 */
[----:B--2-4-:R-:W-:-:S04]  /*12500*/  SHF.L.U32 R3, R168, 0x1f, RZ ;  /* 0x0000001fa8037819 */ /* 0x014fc800000006ff */
[----:B------:R0:W1:Y:S01]  /*12510*/  SYNCS.PHASECHK.TRANS64.TRYWAIT P1, [R0+URZ+0x2a830], R3 ;  /* 0x02a83003000075a7 */ /* 0x000062000802017f */
[----:B------:R-:W-:Y:S05]  /*12520*/  @!P0 BRA `(.L_x_2834) ;  /* 0x0000000000048947 */ /* 0x000fea0003800000 */
[----:B------:R-:W-:Y:S01]  /*12530*/  BPT.TRAP 0x1 ;  /* 0x000000040000795c */ /* 0x000fe20000300000 */
.L_x_2834:
[----:B-1----:R-:W-:Y:S05]  /*12540*/  @P1 BRA `(.L_x_2835) ;  /* 0x0000000000081947 */ /* 0x002fea0003800000 */
[----:B------:R-:W1:Y:S02]  /*12550*/  SYNCS.PHASECHK.TRANS64.TRYWAIT P1, [R0+URZ+0x2a830], R3 ;  /* 0x02a83003000075a7 */ /* 0x000e64000802017f */
[----:B-1----:R-:W-:Y:S05]  /*12560*/  @!P1 BRA `(.L_x_2836) ;  /* 0x0000014000d89947 */ /* 0x002fea0003800000 */
.L_x_2835:
        /* <DEDUP_REMOVED lines=43> */
[----:B------:R-:W-:-:S04]  /*12820*/  UMOV UR37, 0x40000040 ;  /* 0x4000004000257882 */ /* 0x000fc80000000000 */
        /* <DEDUP_REMOVED lines=49> */
[----:B0-----:R-:W-:Y:S01]  /*12b40*/  IMAD.U32 R11, RZ, RZ, UR9 ;  /* 0x00000009ff0b7e24 */ /* 0x001fe2000f8e00ff */
[----:B------:R-:W-:Y:S02]  /*12b50*/  MOV R10, UR8 ;  /* 0x00000008000a7c02 */ /* 0x000fe40008000f00 */
[----:B------:R-:W-:Y:S01]  /*12b60*/  R2UR UR58, R8 ;  /* 0x00000000083a72ca */ /* 0x000fe200000e0000 */
[----:B------:R-:W-:Y:S01]  /*12b70*/  VIADD R8, R6, 0x306 ;  /* 0x0000030606087836 */ /* 0x000fe20000000000 */
[----:B------:R-:W-:Y:S01]  /*12b80*/  R2UR UR59, R9 ;  /* 0x00000000093b72ca */ /* 0x000fe200000e0000 */
[----:B------:R-:W-:Y:S01]  /*12b90*/  IMAD.MOV.U32 R9, RZ, RZ, 0x40000040 ;  /* 0x40000040ff097424 */ /* 0x000fe200078e00ff */
[----:B------:R0:W-:Y:S02]  /*12ba0*/  STL.64 [R1], R10 ;  /* 0x0000000a01007387 */ /* 0x0001e40000100a00 */
[----:B------:R-:W-:-:S02]  /*12bb0*/  R2UR UR54, R8 ;  /* 0x00000000083672ca */ /* 0x000fc400000e0000 */
[----:B------:R-:W-:Y:S01]  /*12bc0*/  R2UR UR55, R9 ;  /* 0x00000000093772ca */ /* 0x000fe200000e0000 */
[----:B------:R-:W-:Y:S01]  /*12bd0*/  IMAD.MOV.U32 R9, RZ, RZ, 0x40000040 ;  /* 0x40000040ff097424 */ /* 0x000fe200078e00ff */
[----:B------:R-:W-:-:S04]  /*12be0*/  IADD3 R8, R6, 0x600, RZ ;  /* 0x0000060006087810 */ /* 0x000fc80007ffe0ff */
[----:B------:R-:W-:Y:S01]  /*12bf0*/  R2UR UR50, R8 ;  /* 0x00000000083272ca */ /* 0x000fe200000e0000 */
[----:B------:R-:W-:Y:S01]  /*12c00*/  VIADD R8, R6, 0x602 ;  /* 0x0000060206087836 */ /* 0x000fe20000000000 */
[----:B------:R-:W-:Y:S02]  /*12c10*/  R2UR UR51, R9 ;  /* 0x00000000093372ca */ /* 0x000fe400000e0000 */
[----:B------:R-:W-:Y:S02]  /*12c20*/  MOV R9, 0x40000040 ;  /* 0x4000004000097802 */ /* 0x000fe40000000f00 */
[----:B------:R-:W-:Y:S01]  /*12c30*/  R2UR UR46, R8 ;  /* 0x00000000082e72ca */ /* 0x000fe200000e0000 */
[C---:B------:R-:W-:Y:S01]  /*12c40*/  VIADD R8, R6.reuse, 0x604 ;  /* 0x0000060406087836 */ /* 0x040fe20000000000 */
[----:B------:R-:W-:Y:S01]  /*12c50*/  R2UR UR47, R9 ;  /* 0x00000000092f72ca */ /* 0x000fe200000e0000 */
[----:B------:R-:W-:Y:S01]  /*12c60*/  IMAD.MOV.U32 R9, RZ, RZ, 0x40000040 ;  /* 0x40000040ff097424 */ /* 0x000fe200078e00ff */
[----:B------:R-:W-:-:S02]  /*12c70*/  IADD3 R6, R6, 0x606, RZ ;  /* 0x0000060606067810 */ /* 0x000fc40007ffe0ff */
        /* <DEDUP_REMOVED lines=27> */
.L_x_2837:
[----:B------:R-:W0:Y:S01]  /*12e30*/  LDC R6, c[0x0][0x448] ;  /* 0x00011200ff067b82 */ /* 0x000e220000000800 */
[----:B------:R-:W-:Y:S01]  /*12e40*/  IMAD.IADD R8, R191, 0x1, R186 ;  /* 0x00000001bf087824 */ /* 0x000fe200078e02ba */
[----:B------:R-:W-:Y:S01]  /*12e50*/  ULDC UR4, c[0x0][0x9d8] ;  /* 0x0002760000047ab9 */ /* 0x000fe20000000800 */
[----:B------:R-:W-:Y:S01]  /*12e60*/  ULDC UR38, c[0x0][0x9d8] ;  /* 0x0002760000267ab9 */ /* 0x000fe20000000800 */
        /* <DEDUP_REMOVED lines=20> */
[----:B0-----:R-:W-:Y:S01]  /*12fb0*/  ISETP.NE.AND P1, PT, R6, 0x1, PT ;  /* 0x000000010600780c */ /* 0x001fe20003f25270 */
        /* <DEDUP_REMOVED lines=12> */
[----:B------:R-:W4:Y:S01]  /*13080*/  @P1 LDC R9, c[0x0][0x44c] ;  /* 0x00011300ff091b82 */ /* 0x000f220000000800 */
[----:B------:R-:W-:Y:S01]  /*13090*/  FMUL.FTZ R71, R71, UR4 ;  /* 0x0000000447477c20 */ /* 0x000fe20008410000 */
[----:B------:R-:W-:Y:S01]  /*130a0*/  FMUL.FTZ R44, R44, UR4 ;  /* 0x000000042c2c7c20 */ /* 0x000fe20008410000 */
[----:B------:R-:W-:Y:S01]  /*130b0*/  FMUL.FTZ R10, R29, UR4 ;  /* 0x000000041d0a7c20 */ /* 0x000fe20008410000 */
[----:B------:R-:W-:Y:S01]  /*130c0*/  FMUL.FTZ R12, R33, UR4 ;  /* 0x00000004210c7c20 */ /* 0x000fe20008410000 */
[----:B------:R-:W3:Y:S01]  /*130d0*/  MUFU.TANH R34, R34 ;  /* 0x0000002200227308 */ /* 0x000ee20000002400 */
[----:B------:R-:W-:Y:S01]  /*130e0*/  FMUL.FTZ R14, R37, UR4 ;  /* 0x00000004250e7c20 */ /* 0x000fe20008410000 */
[----:B------:R-:W-:Y:S01]  /*130f0*/  FMUL.FTZ R15, R41, UR4 ;  /* 0x00000004290f7c20 */ /* 0x000fe20008410000 */
[----:B------:R-:W1:Y:S01]  /*13100*/  @P1 LDC R21, c[0x0][0x450] ;  /* 0x00011400ff151b82 */ /* 0x000e620000000800 */
        /* <DEDUP_REMOVED lines=15> */
[----:B----4-:R-:W-:Y:S01]  /*13200*/  @P1 IMAD.HI.U32 R6, R8, R9, RZ ;  /* 0x0000000908061227 */ /* 0x010fe200078e00ff */
[----:B------:R-:W-:Y:S01]  /*13210*/  ULDC UR39, c[0x0][0x9d8] ;  /* 0x0002760000277ab9 */ /* 0x000fe20000000800 */
[----:B------:R-:W-:Y:S01]  /*13220*/  ULDC UR42, c[0x0][0x988] ;  /* 0x00026200002a7ab9 */ /* 0x000fe20000000800 */
[----:B------:R-:W-:Y:S01]  /*13230*/  ULDC UR43, c[0x0][0x988] ;  /* 0x00026200002b7ab9 */ /* 0x000fe20000000800 */
[C---:B------:R-:W-:Y:S01]  /*13240*/  IMAD R9, R72.reuse, -0x60, RZ ;  /* 0xffffffa048097824 */ /* 0x040fe200078e02ff */
[----:B------:R-:W4:Y:S01]  /*13250*/  MUFU.TANH R39, R39 ;  /* 0x0000002700277308 */ /* 0x000f220000002400 */
[----:B------:R-:W-:Y:S01]  /*13260*/  BSSY B0, `(.L_x_2838) ;  /* 0x000048c000007945 */ /* 0x000fe20003800000 */
[----:B-1----:R-:W-:Y:S01]  /*13270*/  @P1 SHF.R.U32.HI R8, RZ, R21, R6 ;  /* 0x00000015ff081219 */ /* 0x002fe20000011606 */
[----:B------:R-:W-:Y:S01]  /*13280*/  IMAD R21, R72, -0x60, R188 ;  /* 0xffffffa048157824 */ /* 0x000fe200078e02bc */
[----:B------:R-:W-:-:S03]  /*13290*/  IADD3 R88, -R190, 0x61, R9 ;  /* 0x00000061be587810 */ /* 0x000fc60007ffe109 */
[----:B------:R-:W1:Y:S01]  /*132a0*/  SHFL.IDX PT, R6, R8, 0x1, 0x1c1f ;  /* 0x003c1f0008067f89 */ /* 0x000e6200000e0000 */
[----:B------:R-:W-:Y:S01]  /*132b0*/  IADD3 R9, -R190, 0x60, R21 ;  /* 0x00000060be097810 */ /* 0x000fe20007ffe115 */
[----:B------:R-:W4:Y:S01]  /*132c0*/  MUFU.TANH R42, R42 ;  /* 0x0000002a002a7308 */ /* 0x000f220000002400 */
[----:B------:R-:W-:Y:S01]  /*132d0*/  IADD3 R88, -R187, R88, R188 ;  /* 0x00000058bb587210 */ /* 0x000fe20007ffe1bc */
[----:B------:R-:W-:Y:S06]  /*132e0*/  SHFL.IDX PT, R8, R8, RZ, 0x1c1f ;  /* 0x001c1fff08087589 */ /* 0x000fec00000e0000 */
[----:B------:R-:W4:Y:S08]  /*132f0*/  MUFU.TANH R40, R43 ;  /* 0x0000002b00287308 */ /* 0x000f300000002400 */
[----:B------:R-:W4:Y:S01]  /*13300*/  MUFU.TANH R46, R46 ;  /* 0x0000002e002e7308 */ /* 0x000f220000002400 */
[----:B-1----:R-:W-:Y:S01]  /*13310*/  VIADDMNMX R25, R6, R88, R9, PT ;  /* 0x0000005806197246 */ /* 0x002fe20003800109 */
[----:B------:R-:W-:-:S06]  /*13320*/  FMUL.FTZ R6, R62, UR4 ;  /* 0x000000043e067c20 */ /* 0x000fcc0008410000 */
[----:B------:R-:W1:Y:S01]  /*13330*/  MUFU.TANH R47, R47 ;  /* 0x0000002f002f7308 */ /* 0x000e620000002400 */
[----:B------:R-:W-:Y:S01]  /*13340*/  ULDC UR4, c[0x0][0x988] ;  /* 0x0002620000047ab9 */ /* 0x000fe20000000800 */
[C---:B------:R-:W-:Y:S02]  /*13350*/  ISETP.GT.AND P2, PT, R25.reuse, RZ, PT ;  /* 0x000000ff1900720c */ /* 0x040fe40003f44270 */
[C---:B------:R-:W-:Y:S02]  /*13360*/  ISETP.GT.AND P3, PT, R25.reuse, 0x1, PT ;  /* 0x000000011900780c */ /* 0x040fe40003f64270 */
[----:B------:R-:W-:Y:S02]  /*13370*/  ISETP.GT.AND P4, PT, R25, 0x8, PT ;  /* 0x000000081900780c */ /* 0x000fe40003f84270 */
[----:B------:R-:W-:Y:S01]  /*13380*/  FSEL R21, R26, -INF , P2 ;  /* 0xff8000001a157808 */ /* 0x000fe20001000000 */
[----:B------:R1:W1:Y:S01]  /*13390*/  MUFU.TANH R24, R50 ;  /* 0x0000003200187308 */ /* 0x0002620000002400 */
[----:B--2---:R-:W-:-:S02]  /*133a0*/  FSEL R86, R27, -INF , P3 ;  /* 0xff8000001b567808 */ /* 0x004fc40001800000 */
[----:B------:R-:W-:Y:S02]  /*133b0*/  ISETP.GT.AND P2, PT, R25, 0x9, PT ;  /* 0x000000091900780c */ /* 0x000fe40003f44270 */
[----:B0-----:R-:W-:Y:S02]  /*133c0*/  FSEL R84, R30, -INF , P4 ;  /* 0xff8000001e547808 */ /* 0x001fe40002000000 */
[----:B------:R-:W-:Y:S01]  /*133d0*/  FMNMX.FTZ R27, R21, R86, !PT ;  /* 0x00000056151b7209 */ /* 0x000fe20007810000 */
[----:B------:R-:W0:Y:S01]  /*133e0*/  MUFU.TANH R51, R51 ;  /* 0x0000003300337308 */ /* 0x000e220000002400 */
[----:B------:R-:W-:Y:S02]  /*133f0*/  ISETP.GT.AND P3, PT, R25, 0x10, PT ;  /* 0x000000101900780c */ /* 0x000fe40003f64270 */
[----:B---3--:R-:W-:Y:S02]  /*13400*/  FSEL R82, R31, -INF , P2 ;  /* 0xff8000001f527808 */ /* 0x008fe40001000000 */
[----:B------:R-:W-:-:S02]  /*13410*/  FMNMX.FTZ R27, R84, R27, !PT ;  /* 0x0000001b541b7209 */ /* 0x000fc40007810000 */
[C---:B------:R-:W-:Y:S01]  /*13420*/  ISETP.GT.AND P2, PT, R25.reuse, 0x11, PT ;  /* 0x000000111900780c */ /* 0x040fe20003f44270 */
[----:B------:R-:W2:Y:S01]  /*13430*/  MUFU.TANH R32, R54 ;  /* 0x0000003600207308 */ /* 0x000ea20000002400 */
[----:B------:R-:W-:Y:S02]  /*13440*/  FSEL R80, R34, -INF , P3 ;  /* 0xff80000022507808 */ /* 0x000fe40001800000 */
[----:B------:R-:W-:Y:S02]  /*13450*/  FMNMX.FTZ R27, R82, R27, !PT ;  /* 0x0000001b521b7209 */ /* 0x000fe40007810000 */
[----:B------:R-:W-:Y:S02]  /*13460*/  ISETP.GT.AND P3, PT, R25, 0x18, PT ;  /* 0x000000181900780c */ /* 0x000fe40003f64270 */
[----:B------:R-:W-:Y:S01]  /*13470*/  FSEL R78, R35, -INF , P2 ;  /* 0xff800000234e7808 */ /* 0x000fe20001000000 */
[----:B------:R-:W3:Y:S01]  /*13480*/  MUFU.TANH R55, R55 ;  /* 0x0000003700377308 */ /* 0x000ee20000002400 */
[----:B------:R-:W-:-:S02]  /*13490*/  FMNMX.FTZ R27, R80, R27, !PT ;  /* 0x0000001b501b7209 */ /* 0x000fc40007810000 */
[C---:B------:R-:W-:Y:S02]  /*134a0*/  ISETP.GT.AND P2, PT, R25.reuse, 0x19, PT ;  /* 0x000000191900780c */ /* 0x040fe40003f44270 */
[----:B------:R-:W-:Y:S02]  /*134b0*/  FSEL R76, R38, -INF , P3 ;  /* 0xff800000264c7808 */ /* 0x000fe40001800000 */
[----:B------:R-:W-:Y:S01]  /*134c0*/  FMNMX.FTZ R27, R78, R27, !PT ;  /* 0x0000001b4e1b7209 */ /* 0x000fe20007810000 */
[----:B------:R0:W3:Y:S01]  /*134d0*/  MUFU.TANH R34, R58 ;  /* 0x0000003a00227308 */ /* 0x0000e20000002400 */
[----:B------:R-:W-:Y:S02]  /*134e0*/  ISETP.GT.AND P3, PT, R25, 0x20, PT ;  /* 0x000000201900780c */ /* 0x000fe40003f64270 */
[----:B----4-:R-:W-:Y:S02]  /*134f0*/  FSEL R74, R39, -INF , P2 ;  /* 0xff800000274a7808 */ /* 0x010fe40001000000 */
[----:B------:R-:W-:-:S02]  /*13500*/  FMNMX.FTZ R27, R76, R27, !PT ;  /* 0x0000001b4c1b7209 */ /* 0x000fc40007810000 */
[C---:B------:R-:W-:Y:S01]  /*13510*/  ISETP.GT.AND P2, PT, R25.reuse, 0x21, PT ;  /* 0x000000211900780c */ /* 0x040fe20003f44270 */
[----:B------:R-:W4:Y:S01]  /*13520*/  MUFU.TANH R59, R59 ;  /* 0x0000003b003b7308 */ /* 0x000f220000002400 */
[----:B-1----:R-:W-:Y:S02]  /*13530*/  FSEL R50, R42, -INF , P3 ;  /* 0xff8000002a327808 */ /* 0x002fe40001800000 */
[----:B------:R-:W-:Y:S02]  /*13540*/  FMNMX.FTZ R27, R74, R27, !PT ;  /* 0x0000001b4a1b7209 */ /* 0x000fe40007810000 */
[----:B------:R-:W-:Y:S02]  /*13550*/  ISETP.GT.AND P3, PT, R25, 0x28, PT ;  /* 0x000000281900780c */ /* 0x000fe40003f64270 */
[----:B------:R-:W-:Y:S01]  /*13560*/  FSEL R40, R40, -INF , P2 ;  /* 0xff80000028287808 */ /* 0x000fe20001000000 */
[----:B------:R-:W1:Y:S01]  /*13570*/  MUFU.TANH R6, R6 ;  /* 0x0000000600067308 */ /* 0x000e620000002400 */
[----:B------:R-:W-:-:S02]  /*13580*/  FMNMX.FTZ R27, R50, R27, !PT ;  /* 0x0000001b321b7209 */ /* 0x000fc40007810000 */
[C---:B------:R-:W-:Y:S02]  /*13590*/  ISETP.GT.AND P2, PT, R25.reuse, 0x29, PT ;  /* 0x000000291900780c */ /* 0x040fe40003f44270 */
[----:B------:R-:W-:Y:S02]  /*135a0*/  FSEL R38, R46, -INF , P3 ;  /* 0xff8000002e267808 */ /* 0x000fe40001800000 */
[----:B------:R-:W-:Y:S01]  /*135b0*/  FMNMX.FTZ R27, R40, R27, !PT ;  /* 0x0000001b281b7209 */ /* 0x000fe20007810000 */
[----:B------:R-:W1:Y:S01]  /*135c0*/  MUFU.TANH R42, R63 ;  /* 0x0000003f002a7308 */ /* 0x000e620000002400 */
[----:B------:R-:W-:Y:S02]  /*135d0*/  ISETP.GT.AND P3, PT, R25, 0x30, PT ;  /* 0x000000301900780c */ /* 0x000fe40003f64270 */
[----:B------:R-:W-:Y:S02]  /*135e0*/  FSEL R62, R47, -INF , P2 ;  /* 0xff8000002f3e7808 */ /* 0x000fe40001000000 */
[----:B------:R-:W-:-:S02]  /*135f0*/  FMNMX.FTZ R27, R38, R27, !PT ;  /* 0x0000001b261b7209 */ /* 0x000fc40007810000 */
[C---:B------:R-:W-:Y:S01]  /*13600*/  ISETP.GT.AND P2, PT, R25.reuse, 0x31, PT ;  /* 0x000000311900780c */ /* 0x040fe20003f44270 */
[----:B------:R-:W-:Y:S01]  /*13610*/  MUFU.TANH R28, R67 ;  /* 0x00000043001c7308 */ /* 0x000fe20000002400 */
[----:B------:R-:W-:Y:S02]  /*13620*/  FSEL R30, R24, -INF , P3 ;  /* 0xff800000181e7808 */ /* 0x000fe40001800000 */
[----:B------:R-:W-:Y:S02]  /*13630*/  FMNMX.FTZ R27, R62, R27, !PT ;  /* 0x0000001b3e1b7209 */ /* 0x000fe40007810000 */
[----:B------:R-:W-:Y:S02]  /*13640*/  ISETP.GT.AND P3, PT, R25, 0x38, PT ;  /* 0x000000381900780c */ /* 0x000fe40003f64270 */
[----:B0-----:R-:W-:Y:S01]  /*13650*/  FSEL R58, R51, -INF , P2 ;  /* 0xff800000333a7808 */ /* 0x001fe20001000000 */
[----:B------:R-:W0:Y:S01]  /*13660*/  MUFU.TANH R24, R66 ;  /* 0x0000004200187308 */ /* 0x000e220000002400 */
[----:B------:R-:W-:-:S02]  /*13670*/  FMNMX.FTZ R27, R30, R27, !PT ;  /* 0x0000001b1e1b7209 */ /* 0x000fc40007810000 */
[C---:B------:R-:W-:Y:S02]  /*13680*/  ISETP.GT.AND P2, PT, R25.reuse, 0x39, PT ;  /* 0x000000391900780c */ /* 0x040fe40003f44270 */
[----:B--2---:R-:W-:Y:S02]  /*13690*/  FSEL R32, R32, -INF , P3 ;  /* 0xff80000020207808 */ /* 0x004fe40001800000 */
[----:B------:R-:W-:Y:S01]  /*136a0*/  FMNMX.FTZ R27, R58, R27, !PT ;  /* 0x0000001b3a1b7209 */ /* 0x000fe20007810000 */
[----:B------:R-:W2:Y:S01]  /*136b0*/  MUFU.TANH R26, R70 ;  /* 0x00000046001a7308 */ /* 0x000ea20000002400 */
[----:B------:R-:W-:Y:S02]  /*136c0*/  ISETP.GT.AND P3, PT, R25, 0x40, PT ;  /* 0x000000401900780c */ /* 0x000fe40003f64270 */
[----:B---3--:R-:W-:Y:S02]  /*136d0*/  FSEL R54, R55, -INF , P2 ;  /* 0xff80000037367808 */ /* 0x008fe40001000000 */
[----:B------:R-:W-:-:S02]  /*136e0*/  FMNMX.FTZ R27, R32, R27, !PT ;  /* 0x0000001b201b7209 */ /* 0x000fc40007810000 */
[C---:B------:R-:W-:Y:S01]  /*136f0*/  ISETP.GT.AND P2, PT, R25.reuse, 0x41, PT ;  /* 0x000000411900780c */ /* 0x040fe20003f44270 */
[----:B------:R-:W-:Y:S01]  /*13700*/  MUFU.TANH R29, R44 ;  /* 0x0000002c001d7308 */ /* 0x000fe20000002400 */
[----:B------:R-:W-:Y:S02]  /*13710*/  FSEL R34, R34, -INF , P3 ;  /* 0xff80000022227808 */ /* 0x000fe40001800000 */
[----:B------:R-:W-:Y:S02]  /*13720*/  FMNMX.FTZ R27, R54, R27, !PT ;  /* 0x0000001b361b7209 */ /* 0x000fe40007810000 */
[----:B------:R-:W-:Y:S02]  /*13730*/  ISETP.GT.AND P3, PT, R25, 0x48, PT ;  /* 0x000000481900780c */ /* 0x000fe40003f64270 */
[----:B----4-:R-:W-:Y:S01]  /*13740*/  FSEL R46, R59, -INF , P2 ;  /* 0xff8000003b2e7808 */ /* 0x010fe20001000000 */
[----:B------:R-:W-:Y:S01]  /*13750*/  MUFU.TANH R3, R3 ;  /* 0x0000000300037308 */ /* 0x000fe20000002400 */
[----:B------:R-:W-:-:S02]  /*13760*/  FMNMX.FTZ R27, R34, R27, !PT ;  /* 0x0000001b221b7209 */ /* 0x000fc40007810000 */
[C---:B------:R-:W-:Y:S02]  /*13770*/  ISETP.GT.AND P2, PT, R25.reuse, 0x49, PT ;  /* 0x000000491900780c */ /* 0x040fe40003f44270 */
[----:B-1----:R-:W-:Y:S02]  /*13780*/  FSEL R36, R6, -INF , P3 ;  /* 0xff80000006247808 */ /* 0x002fe40001800000 */
[----:B------:R-:W-:Y:S01]  /*13790*/  FMNMX.FTZ R27, R46, R27, !PT ;  /* 0x0000001b2e1b7209 */ /* 0x000fe20007810000 */
[----:B------:R-:W1:Y:S01]  /*137a0*/  MUFU.TANH R6, R71 ;  /* 0x0000004700067308 */ /* 0x000e620000002400 */
[----:B------:R-:W-:Y:S02]  /*137b0*/  ISETP.GT.AND P3, PT, R25, 0x50, PT ;  /* 0x000000501900780c */ /* 0x000fe40003f64270 */
[----:B------:R-:W-:Y:S02]  /*137c0*/  FSEL R42, R42, -INF , P2 ;  /* 0xff8000002a2a7808 */ /* 0x000fe40001000000 */
[----:B------:R-:W-:-:S02]  /*137d0*/  FMNMX.FTZ R27, R36, R27, !PT ;  /* 0x0000001b241b7209 */ /* 0x000fc40007810000 */
[C---:B------:R-:W-:Y:S01]  /*137e0*/  ISETP.GT.AND P2, PT, R25.reuse, 0x51, PT ;  /* 0x000000511900780c */ /* 0x040fe20003f44270 */
[----:B------:R-:W3:Y:S01]  /*137f0*/  MUFU.TANH R5, R5 ;  /* 0x0000000500057308 */ /* 0x000ee20000002400 */
[----:B0-----:R-:W-:Y:S02]  /*13800*/  FSEL R24, R24, -INF , P3 ;  /* 0xff80000018187808 */ /* 0x001fe40001800000 */
[----:B------:R-:W-:Y:S02]  /*13810*/  FMNMX.FTZ R27, R42, R27, !PT ;  /* 0x0000001b2a1b7209 */ /* 0x000fe40007810000 */
[----:B------:R-:W-:Y:S02]  /*13820*/  ISETP.GT.AND P3, PT, R25, 0x58, PT ;  /* 0x000000581900780c */ /* 0x000fe40003f64270 */
[----:B------:R-:W-:Y:S01]  /*13830*/  FSEL R28, R28, -INF , P2 ;  /* 0xff8000001c1c7808 */ /* 0x000fe20001000000 */
[----:B------:R-:W0:Y:S01]  /*13840*/  MUFU.TANH R7, R7 ;  /* 0x0000000700077308 */ /* 0x000e220000002400 */
[----:B------:R-:W-:-:S02]  /*13850*/  FMNMX.FTZ R27, R24, R27, !PT ;  /* 0x0000001b181b7209 */ /* 0x000fc40007810000 */
[----:B------:R-:W-:Y:S02]  /*13860*/  ISETP.GT.AND P2, PT, R25, 0x59, PT ;  /* 0x000000591900780c */ /* 0x000fe40003f44270 */
[----:B--2---:R-:W-:Y:S02]  /*13870*/  FSEL R26, R26, -INF , P3 ;  /* 0xff8000001a1a7808 */ /* 0x004fe40001800000 */
[----:B------:R-:W-:Y:S01]  /*13880*/  FMNMX.FTZ R27, R28, R27, !PT ;  /* 0x0000001b1c1b7209 */ /* 0x000fe20007810000 */
[----:B------:R-:W-:Y:S01]  /*13890*/  MUFU.TANH R10, R10 ;  /* 0x0000000a000a7308 */ /* 0x000fe20000002400 */
[----:B-1----:R-:W-:Y:S02]  /*138a0*/  FSEL R6, R6, -INF , P2 ;  /* 0xff80000006067808 */ /* 0x002fe40001000000 */
[----:B------:R-:W-:-:S04]  /*138b0*/  FMNMX.FTZ R27, R26, R27, !PT ;  /* 0x0000001b1a1b7209 */ /* 0x000fc80007810000 */
[----:B------:R-:W-:Y:S01]  /*138c0*/  FMNMX.FTZ R27, R6, R27, !PT ;  /* 0x0000001b061b7209 */ /* 0x000fe20007810000 */
[----:B------:R-:W1:Y:S04]  /*138d0*/  MUFU.TANH R11, R11 ;  /* 0x0000000b000b7308 */ /* 0x000e680000002400 */
[----:B------:R-:W2:Y:S04]  /*138e0*/  SHFL.BFLY PT, R44, R27, 0x2, 0x1f ;  /* 0x0c401f001b2c7f89 */ /* 0x000ea800000e0000 */
[----:B------:R-:W-:Y:S08]  /*138f0*/  MUFU.TANH R12, R12 ;  /* 0x0000000c000c7308 */ /* 0x000ff00000002400 */
[----:B------:R-:W4:Y:S08]  /*13900*/  MUFU.TANH R13, R13 ;  /* 0x0000000d000d7308 */ /* 0x000f300000002400 */
[----:B------:R-:W4:Y:S01]  /*13910*/  MUFU.TANH R14, R14 ;  /* 0x0000000e000e7308 */ /* 0x000f220000002400 */
[----:B--2---:R-:W-:-:S02]  /*13920*/  FMNMX.FTZ R44, R27, R44, !PT ;  /* 0x0000002c1b2c7209 */ /* 0x004fc40007810000 */
[----:B------:R-:W-:-:S05]  /*13930*/  VIADDMNMX R27, R8, R88, R9, PT ;  /* 0x00000058081b7246 */ /* 0x000fca0003800109 */
[----:B------:R-:W2:Y:S01]  /*13940*/  MUFU.TANH R20, R20 ;  /* 0x0000001400147308 */ /* 0x000ea20000002400 */
[----:B------:R-:W2:Y:S01]  /*13950*/  SHFL.BFLY PT, R25, R44, 0x1, 0x1f ;  /* 0x0c201f002c197f89 */ /* 0x000ea200000e0000 */
[C---:B------:R-:W-:Y:S02]  /*13960*/  ISETP.GT.AND P2, PT, R27.reuse, RZ, PT ;  /* 0x000000ff1b00720c */ /* 0x040fe40003f44270 */
[C---:B------:R-:W-:Y:S02]  /*13970*/  ISETP.GT.AND P3, PT, R27.reuse, 0x1, PT ;  /* 0x000000011b00780c */ /* 0x040fe40003f64270 */
[----:B------:R-:W-:Y:S02]  /*13980*/  ISETP.GT.AND P4, PT, R27, 0x8, PT ;  /* 0x000000081b00780c */ /* 0x000fe40003f84270 */
[----:B---3--:R-:W-:Y:S01]  /*13990*/  FSEL R100, R5, -INF , P3 ;  /* 0xff80000005647808 */ /* 0x008fe20001800000 */
[----:B------:R-:W3:Y:S01]  /*139a0*/  MUFU.TANH R15, R15 ;  /* 0x0000000f000f7308 */ /* 0x000ee20000002400 */
[----:B0-----:R-:W-:-:S02]  /*139b0*/  FSEL R90, R7, -INF , P4 ;  /* 0xff800000075a7808 */ /* 0x001fc40002000000 */
[----:B------:R-:W-:Y:S02]  /*139c0*/  ISETP.GT.AND P3, PT, R27, 0x10, PT ;  /* 0x000000101b00780c */ /* 0x000fe40003f64270 */
[----:B------:R-:W-:Y:S02]  /*139d0*/  MOV R9, UR4 ;  /* 0x0000000400097c02 */ /* 0x000fe40008000f00 */
[----:B-1----:R-:W-:Y:S01]  /*139e0*/  FSEL R88, R11, -INF , P3 ;  /* 0xff8000000b587808 */ /* 0x002fe20001800000 */
[----:B------:R-:W0:Y:S01]  /*139f0*/  MUFU.TANH R45, R45 ;  /* 0x0000002d002d7308 */ /* 0x000e220000002400 */
[----:B------:R-:W-:-:S04]  /*13a00*/  ISETP.GT.AND P4, PT, R27, 0x18, PT ;  /* 0x000000181b00780c */ /* 0x000fc80003f84270 */
[----:B----4-:R-:W-:Y:S02]  /*13a10*/  FSEL R96, R13, -INF , P4 ;  /* 0xff8000000d607808 */ /* 0x010fe40002000000 */
[----:B--2---:R-:W-:Y:S01]  /*13a20*/  FMNMX.FTZ R8, R44, R25, !PT ;  /* 0x000000192c087209 */ /* 0x004fe20007810000 */
[----:B------:R-:W1:Y:S01]  /*13a30*/  MUFU.TANH R48, R48 ;  /* 0x0000003000307308 */ /* 0x000e620000002400 */
[----:B------:R-:W-:Y:S02]  /*13a40*/  FSEL R25, R3, -INF , P2 ;  /* 0xff80000003197808 */ /* 0x000fe40001000000 */
[----:B------:R-:W-:Y:S01]  /*13a50*/  ISETP.GT.AND P2, PT, R27, 0x9, PT ;  /* 0x000000091b00780c */ /* 0x000fe20003f44270 */
[----:B------:R-:W-:Y:S01]  /*13a60*/  FMUL.FTZ R7, R8, R9 ;  /* 0x0000000908077220 */ /* 0x000fe20000410000 */
[----:B------:R-:W-:Y:S02]  /*13a70*/  FMNMX.FTZ R3, R25, R100, !PT ;  /* 0x0000006419037209 */ /* 0x000fe40007810000 */
[----:B------:R-:W-:Y:S01]  /*13a80*/  FSEL R92, R10, -INF , P2 ;  /* 0xff8000000a5c7808 */ /* 0x000fe20001000000 */
[----:B------:R-:W2:Y:S01]  /*13a90*/  MUFU.TANH R49, R49 ;  /* 0x0000003100317308 */ /* 0x000ea20000002400 */
[----:B------:R-:W-:-:S02]  /*13aa0*/  FMNMX.FTZ R3, R90, R3, !PT ;  /* 0x000000035a037209 */ /* 0x000fc40007810000 */
[C---:B------:R-:W-:Y:S02]  /*13ab0*/  ISETP.GT.AND P2, PT, R27.reuse, 0x11, PT ;  /* 0x000000111b00780c */ /* 0x040fe40003f44270 */
[----:B------:R-:W-:Y:S02]  /*13ac0*/  FMNMX.FTZ R3, R92, R3, !PT ;  /* 0x000000035c037209 */ /* 0x000fe40007810000 */
[----:B------:R-:W-:Y:S01]  /*13ad0*/  FSEL R94, R12, -INF , P2 ;  /* 0xff8000000c5e7808 */ /* 0x000fe20001000000 */
[----:B------:R-:W4:Y:S01]  /*13ae0*/  MUFU.TANH R52, R52 ;  /* 0x0000003400347308 */ /* 0x000f220000002400 */
[----:B------:R-:W-:Y:S02]  /*13af0*/  FMNMX.FTZ R5, R88, R3, !PT ;  /* 0x0000000358057209 */ /* 0x000fe40007810000 */
[----:B------:R-:W-:Y:S02]  /*13b00*/  FSETP.NEU.FTZ.AND P3, PT, R8, -INF , PT ;  /* 0xff8000000800780b */ /* 0x000fe40003f7d000 */
[----:B------:R-:W-:-:S02]  /*13b10*/  ISETP.GT.AND P2, PT, R27, 0x19, PT ;  /* 0x000000191b00780c */ /* 0x000fc40003f44270 */
[----:B------:R-:W-:Y:S01]  /*13b20*/  FMNMX.FTZ R5, R94, R5, !PT ;  /* 0x000000055e057209 */ /* 0x000fe20007810000 */
[----:B------:R-:W4:Y:S01]  /*13b30*/  MUFU.TANH R53, R53 ;  /* 0x0000003500357308 */ /* 0x000f220000002400 */
[----:B------:R-:W-:Y:S02]  /*13b40*/  FSEL R3, R7, RZ, P3 ;  /* 0x000000ff07037208 */ /* 0x000fe40001800000 */
[C---:B------:R-:W-:Y:S02]  /*13b50*/  ISETP.GT.AND P3, PT, R27.reuse, 0x20, PT ;  /* 0x000000201b00780c */ /* 0x040fe40003f64270 */
[----:B------:R-:W-:Y:S01]  /*13b60*/  FSEL R98, R14, -INF , P2 ;  /* 0xff8000000e627808 */ /* 0x000fe20001000000 */
[--C-:B------:R-:W-:Y:S01]  /*13b70*/  FFMA.FTZ R12, R86, R9, -R3.reuse ;  /* 0x00000009560c7223 */ /* 0x100fe20000010803 */
[----:B------:R-:W-:Y:S01]  /*13b80*/  FMNMX.FTZ R5, R96, R5, !PT ;  /* 0x0000000560057209 */ /* 0x000fe20007810000 */
[----:B------:R2:W4:Y:S01]  /*13b90*/  MUFU.TANH R31, R56 ;  /* 0x00000038001f7308 */ /* 0x0005220000002400 */
[C---:B------:R-:W-:Y:S01]  /*13ba0*/  ISETP.GT.AND P2, PT, R27.reuse, 0x21, PT ;  /* 0x000000211b00780c */ /* 0x040fe20003f44270 */
[-CC-:B------:R-:W-:Y:S01]  /*13bb0*/  FFMA.FTZ R159, R84, R9.reuse, -R3.reuse ;  /* 0x00000009549f7223 */ /* 0x180fe20000010803 */
[----:B------:R-:W-:Y:S01]  /*13bc0*/  FSEL R102, R20, -INF , P3 ;  /* 0xff80000014667808 */ /* 0x000fe20001800000 */
[--C-:B------:R-:W-:Y:S01]  /*13bd0*/  FFMA.FTZ R66, R74, R9, -R3.reuse ;  /* 0x000000094a427223 */ /* 0x100fe20000010803 */
[----:B------:R-:W-:Y:S01]  /*13be0*/  FMNMX.FTZ R5, R98, R5, !PT ;  /* 0x0000000562057209 */ /* 0x000fe20007810000 */
[-CC-:B------:R-:W-:Y:S01]  /*13bf0*/  FFMA.FTZ R155, R76, R9.reuse, -R3.reuse ;  /* 0x000000094c9b7223 */ /* 0x180fe20000010803 */
[----:B------:R-:W-:Y:S01]  /*13c00*/  ISETP.GT.AND P3, PT, R27, 0x28, PT ;  /* 0x000000281b00780c */ /* 0x000fe20003f64270 */
[----:B------:R-:W4:Y:S01]  /*13c10*/  MUFU.TANH R57, R57 ;  /* 0x0000003900397308 */ /* 0x000f220000002400 */
[----:B---3--:R-:W-:Y:S01]  /*13c20*/  FSEL R106, R15, -INF , P2 ;  /* 0xff8000000f6a7808 */ /* 0x008fe20001000000 */
[--C-:B------:R-:W-:Y:S01]  /*13c30*/  FFMA.FTZ R20, R78, R9, -R3.reuse ;  /* 0x000000094e147223 */ /* 0x100fe20000010803 */
[----:B------:R-:W-:Y:S01]  /*13c40*/  FMNMX.FTZ R5, R102, R5, !PT ;  /* 0x0000000566057209 */ /* 0x000fe20007810000 */
[-CC-:B------:R-:W-:Y:S01]  /*13c50*/  FFMA.FTZ R157, R21, R9.reuse, -R3.reuse ;  /* 0x00000009159d7223 */ /* 0x180fe20000010803 */
[----:B------:R-:W-:Y:S01]  /*13c60*/  ISETP.GT.AND P2, PT, R27, 0x29, PT ;  /* 0x000000291b00780c */ /* 0x000fe20003f44270 */
[--C-:B------:R-:W-:Y:S01]  /*13c70*/  FFMA.FTZ R14, R82, R9, -R3.reuse ;  /* 0x00000009520e7223 */ /* 0x100fe20000010803 */
[----:B------:R-:W-:Y:S01]  /*13c80*/  FSEL R86, R29, -INF , P3 ;  /* 0xff8000001d567808 */ /* 0x000fe20001800000 */
[----:B------:R-:W3:Y:S01]  /*13c90*/  MUFU.TANH R60, R60 ;  /* 0x0000003c003c7308 */ /* 0x000ee20000002400 */
[----:B------:R-:W-:Y:S01]  /*13ca0*/  FMNMX.FTZ R5, R106, R5, !PT ;  /* 0x000000056a057209 */ /* 0x000fe20007810000 */
[-CC-:B------:R-:W-:Y:S01]  /*13cb0*/  FFMA.FTZ R153, R80, R9.reuse, -R3.reuse ;  /* 0x0000000950997223 */ /* 0x180fe20000010803 */
[----:B------:R-:W-:Y:S01]  /*13cc0*/  ISETP.GT.AND P3, PT, R27, 0x30, PT ;  /* 0x000000301b00780c */ /* 0x000fe20003f64270 */
[-CC-:B------:R-:W-:Y:S01]  /*13cd0*/  FFMA.FTZ R137, R24, R9.reuse, -R3.reuse ;  /* 0x0000000918897223 */ /* 0x180fe20000010803 */
[----:B0-----:R-:W-:Y:S01]  /*13ce0*/  FSEL R104, R45, -INF , P2 ;  /* 0xff8000002d687808 */ /* 0x001fe20001000000 */
[--C-:B------:R-:W-:Y:S01]  /*13cf0*/  FFMA.FTZ R24, R28, R9, -R3.reuse ;  /* 0x000000091c187223 */ /* 0x100fe20000010803 */
[----:B------:R-:W-:Y:S01]  /*13d00*/  FMNMX.FTZ R5, R86, R5, !PT ;  /* 0x0000000556057209 */ /* 0x000fe20007810000 */
[----:B------:R-:W0:Y:S01]  /*13d10*/  MUFU.TANH R61, R61 ;  /* 0x0000003d003d7308 */ /* 0x000e220000002400 */
[C---:B------:R-:W-:Y:S01]  /*13d20*/  ISETP.GT.AND P2, PT, R27.reuse, 0x31, PT ;  /* 0x000000311b00780c */ /* 0x040fe20003f44270 */
[----:B------:R-:W-:Y:S01]  /*13d30*/  VIADD R29, R0, 0x2a840 ;  /* 0x0002a840001d7836 */ /* 0x000fe20000000000 */
[----:B-1----:R-:W-:Y:S01]  /*13d40*/  FSEL R84, R48, -INF , P3 ;  /* 0xff80000030547808 */ /* 0x002fe20001800000 */
[--C-:B------:R-:W-:Y:S01]  /*13d50*/  FFMA.FTZ R139, R26, R9, -R3.reuse ;  /* 0x000000091a8b7223 */ /* 0x100fe20000010803 */
[----:B------:R-:W-:Y:S01]  /*13d60*/  FMNMX.FTZ R5, R104, R5, !PT ;  /* 0x0000000568057209 */ /* 0x000fe20007810000 */
[----:B------:R-:W-:Y:S01]  /*13d70*/  IMAD.MOV.U32 R26, RZ, RZ, R186 ;  /* 0x000000ffff1a7224 */ /* 0x000fe200078e00ba */
[----:B------:R-:W-:Y:S01]  /*13d80*/  ISETP.GT.AND P3, PT, R27, 0x38, PT ;  /* 0x000000381b00780c */ /* 0x000fe20003f64270 */
[----:B------:R0:W1:Y:S01]  /*13d90*/  MUFU.TANH R33, R64 ;  /* 0x0000004000217308 */ /* 0x0000620000002400 */
[----:B--2---:R-:W-:Y:S01]  /*13da0*/  FSEL R56, R49, -INF , P2 ;  /* 0xff80000031387808 */ /* 0x004fe20001000000 */
[--C-:B------:R-:W-:Y:S01]  /*13db0*/  FFMA.FTZ R149, R50, R9, -R3.reuse ;  /* 0x0000000932957223 */ /* 0x100fe20000010803 */
[----:B------:R-:W-:Y:S01]  /*13dc0*/  FMNMX.FTZ R5, R84, R5, !PT ;  /* 0x0000000554057209 */ /* 0x000fe20007810000 */
[-CC-:B------:R-:W-:Y:S01]  /*13dd0*/  FFMA.FTZ R40, R40, R9.reuse, -R3.reuse ;  /* 0x0000000928287223 */ /* 0x180fe20000010803 */
[C---:B------:R-:W-:Y:S01]  /*13de0*/  ISETP.GT.AND P2, PT, R27.reuse, 0x39, PT ;  /* 0x000000391b00780c */ /* 0x040fe20003f44270 */
[--C-:B------:R-:W-:Y:S01]  /*13df0*/  FFMA.FTZ R151, R38, R9, -R3.reuse ;  /* 0x0000000926977223 */ /* 0x100fe20000010803 */
[----:B----4-:R-:W-:Y:S01]  /*13e00*/  FSEL R52, R52, -INF , P3 ;  /* 0xff80000034347808 */ /* 0x010fe20001800000 */
[----:B------:R-:W2:Y:S01]  /*13e10*/  MUFU.TANH R65, R65 ;  /* 0x0000004100417308 */ /* 0x000ea20000002400 */
[----:B------:R-:W-:Y:S01]  /*13e20*/  FMNMX.FTZ R5, R56, R5, !PT ;  /* 0x0000000538057209 */ /* 0x000fe20007810000 */
[-CC-:B------:R-:W-:Y:S01]  /*13e30*/  FFMA.FTZ R145, R30, R9.reuse, -R3.reuse ;  /* 0x000000091e917223 */ /* 0x180fe20000010803 */
[----:B------:R-:W-:Y:S01]  /*13e40*/  ISETP.GT.AND P3, PT, R27, 0x40, PT ;  /* 0x000000401b00780c */ /* 0x000fe20003f64270 */
[-CC-:B------:R-:W-:Y:S01]  /*13e50*/  FFMA.FTZ R147, R32, R9.reuse, -R3.reuse ;  /* 0x0000000920937223 */ /* 0x180fe20000010803 */
[----:B------:R-:W-:Y:S01]  /*13e60*/  FSEL R44, R53, -INF , P2 ;  /* 0xff800000352c7808 */ /* 0x000fe20001000000 */
[--C-:B------:R-:W-:Y:S01]  /*13e70*/  FFMA.FTZ R38, R62, R9, -R3.reuse ;  /* 0x000000093e267223 */ /* 0x100fe20000010803 */
[----:B------:R-:W-:Y:S01]  /*13e80*/  FMNMX.FTZ R5, R52, R5, !PT ;  /* 0x0000000534057209 */ /* 0x000fe20007810000 */
[----:B------:R1:W4:Y:S01]  /*13e90*/  MUFU.TANH R35, R68 ;  /* 0x0000004400237308 */ /* 0x0003220000002400 */
[----:B------:R-:W-:Y:S01]  /*13ea0*/  ISETP.GT.AND P2, PT, R27, 0x41, PT ;  /* 0x000000411b00780c */ /* 0x000fe20003f44270 */
[-CC-:B------:R-:W-:Y:S01]  /*13eb0*/  FFMA.FTZ R50, R58, R9.reuse, -R3.reuse ;  /* 0x000000093a327223 */ /* 0x180fe20000010803 */
[----:B------:R-:W-:Y:S01]  /*13ec0*/  FSEL R48, R31, -INF , P3 ;  /* 0xff8000001f307808 */ /* 0x000fe20001800000 */
[--C-:B------:R-:W-:Y:S01]  /*13ed0*/  FFMA.FTZ R54, R54, R9, -R3.reuse ;  /* 0x0000000936367223 */ /* 0x100fe20000010803 */
[----:B------:R-:W-:Y:S01]  /*13ee0*/  FMNMX.FTZ R5, R44, R5, !PT ;  /* 0x000000052c057209 */ /* 0x000fe20007810000 */
[-CC-:B------:R-:W-:Y:S01]  /*13ef0*/  FFMA.FTZ R141, R34, R9.reuse, -R3.reuse ;  /* 0x00000009228d7223 */ /* 0x180fe20000010803 */
[----:B------:R-:W-:Y:S01]  /*13f00*/  ISETP.GT.AND P3, PT, R27, 0x48, PT ;  /* 0x000000481b00780c */ /* 0x000fe20003f64270 */
[----:B------:R-:W4:Y:S01]  /*13f10*/  MUFU.TANH R69, R69 ;  /* 0x0000004500457308 */ /* 0x000f220000002400 */
[----:B------:R-:W-:Y:S01]  /*13f20*/  FSEL R10, R57, -INF , P2 ;  /* 0xff800000390a7808 */ /* 0x000fe20001000000 */
[--C-:B------:R-:W-:Y:S01]  /*13f30*/  FFMA.FTZ R30, R46, R9, -R3.reuse ;  /* 0x000000092e1e7223 */ /* 0x100fe20000010803 */
[----:B------:R-:W-:Y:S01]  /*13f40*/  FMNMX.FTZ R5, R48, R5, !PT ;  /* 0x0000000530057209 */ /* 0x000fe20007810000 */
[-CC-:B------:R-:W-:Y:S01]  /*13f50*/  FFMA.FTZ R143, R36, R9.reuse, -R3.reuse ;  /* 0x00000009248f7223 */ /* 0x180fe20000010803 */
[C---:B------:R-:W-:Y:S01]  /*13f60*/  ISETP.GT.AND P2, PT, R27.reuse, 0x49, PT ;  /* 0x000000491b00780c */ /* 0x040fe20003f44270 */
[--C-:B------:R-:W-:Y:S01]  /*13f70*/  FFMA.FTZ R32, R42, R9, -R3.reuse ;  /* 0x000000092a207223 */ /* 0x100fe20000010803 */
[----:B---3--:R-:W-:Y:S01]  /*13f80*/  FSEL R60, R60, -INF , P3 ;  /* 0xff8000003c3c7808 */ /* 0x008fe20001800000 */
[----:B------:R-:W-:Y:S01]  /*13f90*/  MUFU.EX2 R157, R157 ;  /* 0x0000009d009d7308 */ /* 0x000fe20000000800 */
[----:B------:R-:W-:Y:S01]  /*13fa0*/  FMNMX.FTZ R5, R10, R5, !PT ;  /* 0x000000050a057209 */ /* 0x000fe20007810000 */
[----:B------:R-:W-:Y:S01]  /*13fb0*/  FFMA.FTZ R3, R6, R9, -R3 ;  /* 0x0000000906037223 */ /* 0x000fe20000010803 */
[----:B------:R-:W-:-:S02]  /*13fc0*/  ISETP.GT.AND P3, PT, R27, 0x50, PT ;  /* 0x000000501b00780c */ /* 0x000fc40003f64270 */
[----:B------:R-:W-:Y:S02]  /*13fd0*/  CS2R R82, SRZ ;  /* 0x0000000000527805 */ /* 0x000fe4000001ff00 */
[----:B0-----:R-:W-:Y:S02]  /*13fe0*/  FSEL R64, R61, -INF , P2 ;  /* 0xff8000003d407808 */ /* 0x001fe40001000000 */
[----:B------:R-:W-:Y:S02]  /*13ff0*/  CS2R R80, SRZ ;  /* 0x0000000000507805 */ /* 0x000fe4000001ff00 */
[----:B------:R-:W-:Y:S01]  /*14000*/  FMNMX.FTZ R5, R60, R5, !PT ;  /* 0x000000053c057209 */ /* 0x000fe20007810000 */
[----:B------:R-:W0:Y:S01]  /*14010*/  MUFU.EX2 R12, R12 ;  /* 0x0000000c000c7308 */ /* 0x000e220000000800 */
[----:B------:R-:W-:Y:S02]  /*14020*/  ISETP.GT.AND P2, PT, R27, 0x51, PT ;  /* 0x000000511b00780c */ /* 0x000fe40003f44270 */
[----:B------:R-:W-:-:S02]  /*14030*/  CS2R R62, SRZ ;  /* 0x00000000003e7805 */ /* 0x000fc4000001ff00 */
[----:B-1----:R-:W-:Y:S02]  /*14040*/  FSEL R68, R33, -INF , P3 ;  /* 0xff80000021447808 */ /* 0x002fe40001800000 */
[----:B------:R-:W-:Y:S02]  /*14050*/  CS2R R58, SRZ ;  /* 0x00000000003a7805 */ /* 0x000fe4000001ff00 */
[----:B------:R-:W-:Y:S01]  /*14060*/  FMNMX.FTZ R5, R64, R5, !PT ;  /* 0x0000000540057209 */ /* 0x000fe20007810000 */
[----:B------:R-:W1:Y:S01]  /*14070*/  @P1 LDC R33, c[0x0][0x44c] ;  /* 0x00011300ff211b82 */ /* 0x000e620000000800 */
[----:B------:R-:W-:Y:S01]  /*14080*/  ISETP.GT.AND P3, PT, R27, 0x58, PT ;  /* 0x000000581b00780c */ /* 0x000fe20003f64270 */
[----:B------:R-:W3:Y:S01]  /*14090*/  MUFU.EX2 R159, R159 ;  /* 0x0000009f009f7308 */ /* 0x000ee20000000800 */
[----:B--2---:R-:W-:Y:S02]  /*140a0*/  FSEL R70, R65, -INF , P2 ;  /* 0xff80000041467808 */ /* 0x004fe40001000000 */
[----:B------:R-:W-:-:S02]  /*140b0*/  CS2R R46, SRZ ;  /* 0x00000000002e7805 */ /* 0x000fc4000001ff00 */
[----:B------:R-:W-:Y:S02]  /*140c0*/  FMNMX.FTZ R5, R68, R5, !PT ;  /* 0x0000000544057209 */ /* 0x000fe40007810000 */
[----:B------:R-:W-:Y:S02]  /*140d0*/  CS2R R42, SRZ ;  /* 0x00000000002a7805 */ /* 0x000fe4000001ff00 */
[----:B------:R-:W-:Y:S02]  /*140e0*/  ISETP.GT.AND P2, PT, R27, 0x59, PT ;  /* 0x000000591b00780c */ /* 0x000fe40003f44270 */
[----:B----4-:R-:W-:Y:S01]  /*140f0*/  FSEL R74, R35, -INF , P3 ;  /* 0xff800000234a7808 */ /* 0x010fe20001800000 */
[----:B------:R-:W2:Y:S01]  /*14100*/  MUFU.EX2 R14, R14 ;  /* 0x0000000e000e7308 */ /* 0x000ea20000000800 */
[----:B------:R-:W-:Y:S01]  /*14110*/  FMNMX.FTZ R5, R70, R5, !PT ;  /* 0x0000000546057209 */ /* 0x000fe20007810000 */
[----:B------:R-:W4:Y:S01]  /*14120*/  @P1 LDC R35, c[0x0][0x450] ;  /* 0x00011400ff231b82 */ /* 0x000f220000000800 */
[----:B------:R-:W-:Y:S01]  /*14130*/  FSEL R76, R69, -INF , P2 ;  /* 0xff800000454c7808 */ /* 0x000fe20001000000 */
[----:B0-----:R-:W-:Y:S01]  /*14140*/  FADD.FTZ R0, R157, R12 ;  /* 0x0000000c9d007221 */ /* 0x001fe20000010000 */
[----:B------:R-:W-:-:S02]  /*14150*/  FMNMX.FTZ R5, R74, R5, !PT ;  /* 0x000000054a057209 */ /* 0x000fc40007810000 */
[----:B------:R-:W-:Y:S01]  /*14160*/  PRMT R29, R178, 0x654, R29 ;  /* 0x00000654b21d7816 */ /* 0x000fe2000000001d */
[----:B------:R-:W0:Y:S01]  /*14170*/  MUFU.EX2 R153, R153 ;  /* 0x0000009900997308 */ /* 0x000e220000000800 */
[----:B------:R-:W-:Y:S02]  /*14180*/  FMNMX.FTZ R5, R76, R5, !PT ;  /* 0x000000054c057209 */ /* 0x000fe40007810000 */
[----:B------:R0:W-:Y:S01]  /*14190*/  SYNCS.ARRIVE.TRANS64.RED.A1T0 RZ, [R29+URZ], RZ ;  /* 0x000000ff1dff79a7 */ /* 0x0001e2000810043f */
[----:B------:R-:W-:Y:S02]  /*141a0*/  F2FP.F16.F32.PACK_AB R157, R12, R157 ;  /* 0x0000009d0c9d723e */ /* 0x000fe400000000ff */
[----:B------:R-:W0:Y:S01]  /*141b0*/  SHFL.BFLY PT, R78, R5, 0x2, 0x1f ;  /* 0x0c401f00054e7f89 */ /* 0x000e2200000e0000 */
[----:B-1----:R-:W-:Y:S01]  /*141c0*/  @P1 IMAD.HI.U32 R28, R186, R33, RZ ;  /* 0x00000021ba1c1227 */ /* 0x002fe200078e00ff */
[----:B------:R-:W1:Y:S08]  /*141d0*/  MUFU.EX2 R20, R20 ;  /* 0x0000001400147308 */ /* 0x000e700000000800 */
[----:B------:R-:W1:Y:S01]  /*141e0*/  MUFU.EX2 R155, R155 ;  /* 0x0000009b009b7308 */ /* 0x000e620000000800 */
[----:B----4-:R-:W-:Y:S01]  /*141f0*/  @P1 SHF.R.U32.HI R26, RZ, R35, R28 ;  /* 0x00000023ff1a1219 */ /* 0x010fe2000001161c */
[----:B---3--:R-:W-:Y:S01]  /*14200*/  FADD.FTZ R35, R159, R0 ;  /* 0x000000009f237221 */ /* 0x008fe20000010000 */
[----:B--2---:R-:W-:-:S02]  /*14210*/  F2FP.F16.F32.PACK_AB R159, R14, R159 ;  /* 0x0000009f0e9f723e */ /* 0x004fc400000000ff */
[----:B------:R-:W-:Y:S01]  /*14220*/  IADD3 R28, R26, R188, -R187 ;  /* 0x000000bc1a1c7210 */ /* 0x000fe20007ffe8bb */
[----:B------:R-:W-:Y:S02]  /*14230*/  FADD.FTZ R26, R14, R35 ;  /* 0x000000230e1a7221 */ /* 0x000fe40000010000 */
[----:B------:R-:W2:Y:S02]  /*14240*/  MUFU.EX2 R66, R66 ;  /* 0x0000004200427308 */ /* 0x000ea40000000800 */
[----:B0-----:R-:W-:Y:S01]  /*14250*/  FADD.FTZ R35, R153, R26 ;  /* 0x0000001a99237221 */ /* 0x001fe20000010000 */
[----:B------:R-:W-:Y:S01]  /*14260*/  IMAD.HI R28, R28, 0x2aaaaaab, RZ ;  /* 0x2aaaaaab1c1c7827 */ /* 0x000fe200078e02ff */
[C---:B-1----:R-:W-:Y:S02]  /*14270*/  F2FP.F16.F32.PACK_AB R153, R20.reuse, R153 ;  /* 0x000000991499723e */ /* 0x042fe400000000ff */
[----:B------:R-:W-:Y:S02]  /*14280*/  FMNMX.FTZ R78, R5, R78, !PT ;  /* 0x0000004e054e7209 */ /* 0x000fe40007810000 */
[----:B------:R-:W0:Y:S01]  /*14290*/  MUFU.EX2 R149, R149 ;  /* 0x0000009500957308 */ /* 0x000e220000000800 */
[----:B------:R-:W-:Y:S01]  /*142a0*/  FADD.FTZ R6, R20, R35 ;  /* 0x0000002314067221 */ /* 0x000fe20000010000 */
[----:B------:R-:W-:Y:S01]  /*142b0*/  SHF.R.U32.HI R39, RZ, 0x1f, R28 ;  /* 0x0000001fff277819 */ /* 0x000fe2000001161c */
[----:B------:R-:W1:Y:S02]  /*142c0*/  SHFL.BFLY PT, R15, R78, 0x1, 0x1f ;  /* 0x0c201f004e0f7f89 */ /* 0x000e6400000e0000 */
[----:B------:R-:W-:-:S03]  /*142d0*/  FADD.FTZ R37, R155, R6 ;  /* 0x000000069b257221 */ /* 0x000fc60000010000 */
[----:B------:R-:W3:Y:S01]  /*142e0*/  MUFU.EX2 R40, R40 ;  /* 0x0000002800287308 */ /* 0x000ee20000000800 */
[C---:B--2---:R-:W-:Y:S01]  /*142f0*/  FADD.FTZ R6, R66.reuse, R37 ;  /* 0x0000002542067221 */ /* 0x044fe20000010000 */
[----:B------:R-:W-:Y:S02]  /*14300*/  F2FP.F16.F32.PACK_AB R155, R66, R155 ;  /* 0x0000009b429b723e */ /* 0x000fe400000000ff */
[----:B------:R-:W-:-:S04]  /*14310*/  CS2R R66, SRZ ;  /* 0x0000000000427805 */ /* 0x000fc8000001ff00 */
[----:B------:R-:W2:Y:S01]  /*14320*/  MUFU.EX2 R151, R151 ;  /* 0x0000009700977308 */ /* 0x000ea20000000800 */
[----:B0-----:R-:W-:-:S07]  /*14330*/  FADD.FTZ R37, R149, R6 ;  /* 0x0000000695257221 */ /* 0x001fce0000010000 */
[----:B------:R-:W0:Y:S01]  /*14340*/  MUFU.EX2 R38, R38 ;  /* 0x0000002600267308 */ /* 0x000e220000000800 */
[C---:B---3--:R-:W-:Y:S01]  /*14350*/  FADD.FTZ R6, R40.reuse, R37 ;  /* 0x0000002528067221 */ /* 0x048fe20000010000 */
[----:B------:R-:W-:Y:S02]  /*14360*/  F2FP.F16.F32.PACK_AB R149, R40, R149 ;  /* 0x000000952895723e */ /* 0x000fe400000000ff */
[----:B------:R-:W-:Y:S02]  /*14370*/  CS2R R40, SRZ ;  /* 0x0000000000287805 */ /* 0x000fe4000001ff00 */
[----:B-1----:R-:W-:Y:S02]  /*14380*/  FMNMX.FTZ R15, R78, R15, !PT ;  /* 0x0000000f4e0f7209 */ /* 0x002fe40007810000 */
[----:B------:R-:W-:Y:S02]  /*14390*/  CS2R R78, SRZ ;  /* 0x00000000004e7805 */ /* 0x000fe4000001ff00 */
[C---:B------:R-:W-:Y:S01]  /*143a0*/  FSETP.NEU.FTZ.AND P2, PT, R15.reuse, -INF , PT ;  /* 0xff8000000f00780b */ /* 0x040fe20003f5d000 */
[----:B------:R-:W-:Y:S01]  /*143b0*/  FMUL.FTZ R31, R15, R9 ;  /* 0x000000090f1f7220 */ /* 0x000fe20000410000 */
[----:B------:R-:W1:Y:S01]  /*143c0*/  MUFU.EX2 R145, R145 ;  /* 0x0000009100917308 */ /* 0x000e620000000800 */
[----:B--2---:R-:W-:-:S03]  /*143d0*/  FADD.FTZ R37, R151, R6 ;  /* 0x0000000697257221 */ /* 0x004fc60000010000 */
[----:B------:R-:W-:Y:S01]  /*143e0*/  FSEL R31, R31, RZ, P2 ;  /* 0x000000ff1f1f7208 */ /* 0x000fe20001000000 */
[----:B0-----:R-:W-:-:S03]  /*143f0*/  FADD.FTZ R6, R38, R37 ;  /* 0x0000002526067221 */ /* 0x001fc60000010000 */
        /* <DEDUP_REMOVED lines=19> */
[-CC-:B-----5:R-:W-:Y:S01]  /*14530*/  FFMA.FTZ R140, R48, R9.reuse, -R31.reuse ;  /* 0x00000009308c7223 */ /* 0x1a0fe2000001081f */
[-CC-:B------:R-:W-:Y:S01]  /*14540*/  FFMA.FTZ R10, R10, R9.reuse, -R31.reuse ;  /* 0x000000090a0a7223 */ /* 0x180fe2000001081f */
[----:B-1----:R-:W-:Y:S01]  /*14550*/  FADD.FTZ R37, R145, R6 ;  /* 0x0000000691257221 */ /* 0x002fe20000010000 */
[-CC-:B------:R-:W-:Y:S01]  /*14560*/  FFMA.FTZ R60, R60, R9.reuse, -R31.reuse ;  /* 0x000000093c3c7223 */ /* 0x180fe2000001081f */
[-C--:B------:R-:W-:Y:S01]  /*14570*/  FFMA.FTZ R64, R64, R9.reuse, -R31 ;  /* 0x0000000940407223 */ /* 0x080fe2000001081f */
[----:B------:R-:W1:Y:S01]  /*14580*/  MUFU.EX2 R158, R158 ;  /* 0x0000009e009e7308 */ /* 0x000e620000000800 */
[----:B0-----:R-:W-:Y:S01]  /*14590*/  FADD.FTZ R6, R50, R37 ;  /* 0x0000002532067221 */ /* 0x001fe20000010000 */
[-CC-:B------:R-:W-:Y:S01]  /*145a0*/  FFMA.FTZ R68, R68, R9.reuse, -R31.reuse ;  /* 0x0000000944447223 */ /* 0x180fe2000001081f */
[-CC-:B------:R-:W-:Y:S01]  /*145b0*/  FFMA.FTZ R70, R70, R9.reuse, -R31.reuse ;  /* 0x0000000946467223 */ /* 0x180fe2000001081f */
[-CC-:B------:R-:W-:Y:S01]  /*145c0*/  FFMA.FTZ R74, R74, R9.reuse, -R31.reuse ;  /* 0x000000094a4a7223 */ /* 0x180fe2000001081f */
[----:B------:R-:W-:Y:S01]  /*145d0*/  FFMA.FTZ R76, R76, R9, -R31 ;  /* 0x000000094c4c7223 */ /* 0x000fe2000001081f */
[----:B------:R-:W-:Y:S01]  /*145e0*/  F2FP.F16.F32.PACK_AB R151, R38, R151 ;  /* 0x000000972697723e */ /* 0x000fe200000000ff */
[----:B------:R-:W-:Y:S01]  /*145f0*/  IMAD.MOV.U32 R94, RZ, RZ, 0x3f800000 ;  /* 0x3f800000ff5e7424 */ /* 0x000fe200078e00ff */
[----:B------:R-:W0:Y:S01]  /*14600*/  MUFU.EX2 R7, R7 ;  /* 0x0000000700077308 */ /* 0x000e220000000800 */
[----:B--2---:R-:W-:Y:S01]  /*14610*/  FADD.FTZ R33, R156, R5 ;  /* 0x000000059c217221 */ /* 0x004fe20000010000 */
[----:B------:R-:W-:-:S02]  /*14620*/  F2FP.F16.F32.PACK_AB R156, R5, R156 ;  /* 0x0000009c059c723e */ /* 0x000fc400000000ff */
[----:B------:R-:W-:Y:S02]  /*14630*/  CS2R R86, SRZ ;  /* 0x0000000000567805 */ /* 0x000fe4000001ff00 */
[----:B------:R-:W-:Y:S02]  /*14640*/  F2FP.F16.F32.PACK_AB R145, R50, R145 ;  /* 0x000000913291723e */ /* 0x000fe400000000ff */
[----:B------:R-:W-:Y:S02]  /*14650*/  CS2R R84, SRZ ;  /* 0x0000000000547805 */ /* 0x000fe4000001ff00 */
[----:B------:R-:W-:Y:S02]  /*14660*/  CS2R R56, SRZ ;  /* 0x0000000000387805 */ /* 0x000fe4000001ff00 */
[----:B------:R-:W-:Y:S01]  /*14670*/  CS2R R52, SRZ ;  /* 0x0000000000347805 */ /* 0x000fe2000001ff00 */
[----:B------:R-:W2:Y:S01]  /*14680*/  MUFU.EX2 R152, R152 ;  /* 0x0000009800987308 */ /* 0x000ea20000000800 */
[----:B-1----:R-:W-:Y:S01]  /*14690*/  FADD.FTZ R0, R158, R33 ;  /* 0x000000219e007221 */ /* 0x002fe20000010000 */
[----:B------:R-:W-:-:S02]  /*146a0*/  CS2R R50, SRZ ;  /* 0x0000000000327805 */ /* 0x000fc4000001ff00 */
[----:B------:R-:W-:Y:S02]  /*146b0*/  CS2R R48, SRZ ;  /* 0x0000000000307805 */ /* 0x000fe4000001ff00 */
[----:B------:R-:W-:Y:S02]  /*146c0*/  CS2R R44, SRZ ;  /* 0x00000000002c7805 */ /* 0x000fe4000001ff00 */
[----:B------:R-:W1:Y:S01]  /*146d0*/  MUFU.EX2 R11, R11 ;  /* 0x0000000b000b7308 */ /* 0x000e620000000800 */
[C---:B0-----:R-:W-:Y:S01]  /*146e0*/  FADD.FTZ R33, R7.reuse, R0 ;  /* 0x0000000007217221 */ /* 0x041fe20000010000 */
[----:B------:R-:W-:-:S06]  /*146f0*/  F2FP.F16.F32.PACK_AB R158, R7, R158 ;  /* 0x0000009e079e723e */ /* 0x000fcc00000000ff */
[----:B------:R-:W0:Y:S01]  /*14700*/  MUFU.EX2 R154, R154 ;  /* 0x0000009a009a7308 */ /* 0x000e220000000800 */
[----:B--2---:R-:W-:-:S07]  /*14710*/  FADD.FTZ R0, R152, R33 ;  /* 0x0000002198007221 */ /* 0x004fce0000010000 */
[----:B------:R-:W2:Y:S01]  /*14720*/  MUFU.EX2 R13, R13 ;  /* 0x0000000d000d7308 */ /* 0x000ea20000000800 */
[C---:B-1----:R-:W-:Y:S01]  /*14730*/  FADD.FTZ R35, R11.reuse, R0 ;  /* 0x000000000b237221 */ /* 0x042fe20000010000 */
[----:B------:R-:W-:-:S06]  /*14740*/  F2FP.F16.F32.PACK_AB R152, R11, R152 ;  /* 0x000000980b98723e */ /* 0x000fcc00000000ff */
[----:B------:R-:W1:Y:S01]  /*14750*/  MUFU.EX2 R148, R148 ;  /* 0x0000009400947308 */ /* 0x000e620000000800 */
[----:B0-----:R-:W-:-:S07]  /*14760*/  FADD.FTZ R0, R154, R35 ;  /* 0x000000239a007221 */ /* 0x001fce0000010000 */
[----:B------:R-:W0:Y:S01]  /*14770*/  MUFU.EX2 R21, R21 ;  /* 0x0000001500157308 */ /* 0x000e220000000800 */
[C---:B--2---:R-:W-:Y:S01]  /*14780*/  FADD.FTZ R35, R13.reuse, R0 ;  /* 0x000000000d237221 */ /* 0x044fe20000010000 */
[----:B------:R-:W-:Y:S02]  /*14790*/  F2FP.F16.F32.PACK_AB R154, R13, R154 ;  /* 0x0000009a0d9a723e */ /* 0x000fe400000000ff */
[----:B------:R-:W-:Y:S02]  /*147a0*/  IADD3 R13, R72, -0x2, RZ ;  /* 0xfffffffe480d7810 */ /* 0x000fe40007ffe0ff */
[----:B------:R-:W-:Y:S02]  /*147b0*/  CS2R R72, SRZ ;  /* 0x0000000000487805 */ /* 0x000fe4000001ff00 */
[----:B------:R-:W2:Y:S01]  /*147c0*/  MUFU.EX2 R150, R150 ;  /* 0x0000009600967308 */ /* 0x000ea20000000800 */
[----:B-1----:R-:W-:-:S07]  /*147d0*/  FADD.FTZ R0, R148, R35 ;  /* 0x0000002394007221 */ /* 0x002fce0000010000 */
        /* <DEDUP_REMOVED lines=10> */
[----:B------:R-:W-:Y:S01]  /*14880*/  MUFU.EX2 R147, R147 ;  /* 0x0000009300937308 */ /* 0x000fe20000000800 */
[C---:B--2---:R-:W-:Y:S01]  /*14890*/  FADD.FTZ R37, R27.reuse, R0 ;  /* 0x000000001b257221 */ /* 0x044fe20000010000 */
[----:B------:R-:W-:Y:S02]  /*148a0*/  F2FP.F16.F32.PACK_AB R144, R27, R144 ;  /* 0x000000901b90723e */ /* 0x000fe400000000ff */
[----:B------:R-:W-:-:S04]  /*148b0*/  CS2R R26, SRZ ;  /* 0x00000000001a7805 */ /* 0x000fc8000001ff00 */
[----:B------:R-:W0:Y:S01]  /*148c0*/  MUFU.EX2 R29, R29 ;  /* 0x0000001d001d7308 */ /* 0x000e220000000800 */
[----:B-1----:R-:W-:-:S07]  /*148d0*/  FADD.FTZ R0, R146, R37 ;  /* 0x0000002592007221 */ /* 0x002fce0000010000 */
[----:B------:R-:W-:Y:S08]  /*148e0*/  MUFU.EX2 R54, R54 ;  /* 0x0000003600367308 */ /* 0x000ff00000000800 */
[----:B------:R-:W1:Y:S01]  /*148f0*/  MUFU.EX2 R140, R140 ;  /* 0x0000008c008c7308 */ /* 0x000e620000000800 */
[C---:B0-----:R-:W-:Y:S01]  /*14900*/  FADD.FTZ R37, R29.reuse, R0 ;  /* 0x000000001d257221 */ /* 0x041fe20000010000 */
[----:B------:R-:W-:-:S06]  /*14910*/  F2FP.F16.F32.PACK_AB R146, R29, R146 ;  /* 0x000000921d92723e */ /* 0x000fcc00000000ff */
[----:B------:R-:W-:Y:S08]  /*14920*/  MUFU.EX2 R141, R141 ;  /* 0x0000008d008d7308 */ /* 0x000ff00000000800 */
[----:B------:R0:W2:Y:S01]  /*14930*/  MUFU.EX2 R33, R10 ;  /* 0x0000000a00217308 */ /* 0x0000a20000000800 */
[----:B-1----:R-:W-:Y:S01]  /*14940*/  FADD.FTZ R0, R140, R37 ;  /* 0x000000258c007221 */ /* 0x002fe20000010000 */
[----:B------:R-:W-:-:S06]  /*14950*/  CS2R R36, SRZ ;  /* 0x0000000000247805 */ /* 0x000fcc000001ff00 */
[----:B------:R-:W1:Y:S01]  /*14960*/  MUFU.EX2 R30, R30 ;  /* 0x0000001e001e7308 */ /* 0x000e620000000800 */
[----:B0-----:R-:W-:Y:S01]  /*14970*/  LEA.HI.SX32 R10, R28, R39, 0x1c ;  /* 0x000000271c0a7211 */ /* 0x001fe200078fe2ff */
[----:B------:R-:W-:Y:S01]  /*14980*/  FADD.FTZ R39, R147, R6 ;  /* 0x0000000693277221 */ /* 0x000fe20000010000 */
[C---:B------:R-:W-:Y:S02]  /*14990*/  F2FP.F16.F32.PACK_AB R147, R54.reuse, R147 ;  /* 0x000000933693723e */ /* 0x040fe400000000ff */
[----:B------:R-:W-:Y:S02]  /*149a0*/  CS2R R28, SRZ ;  /* 0x00000000001c7805 */ /* 0x000fe4000001ff00 */
[----:B------:R-:W-:Y:S01]  /*149b0*/  VIMNMX R10, R185, R10, !PT ;  /* 0x0000000ab90a7248 */ /* 0x000fe20007fe0100 */
[----:B------:R-:W-:Y:S01]  /*149c0*/  FADD.FTZ R6, R54, R39 ;  /* 0x0000002736067221 */ /* 0x000fe20000010000 */
[----:B------:R-:W-:Y:S01]  /*149d0*/  CS2R R54, SRZ ;  /* 0x0000000000367805 */ /* 0x000fe2000001ff00 */
[----:B------:R-:W0:Y:S01]  /*149e0*/  MUFU.EX2 R60, R60 ;  /* 0x0000003c003c7308 */ /* 0x000e220000000800 */
[----:B--2---:R-:W-:Y:S01]  /*149f0*/  FADD.FTZ R11, R33, R0 ;  /* 0x00000000210b7221 */ /* 0x004fe20000010000 */
[----:B------:R-:W-:Y:S01]  /*14a00*/  FADD.FTZ R7, R141, R6 ;  /* 0x000000068d077221 */ /* 0x000fe20000010000 */
[----:B------:R-:W-:-:S02]  /*14a10*/  ISETP.GE.AND P2, PT, R13, R10, PT ;  /* 0x0000000a0d00720c */ /* 0x000fc40003f46270 */
[----:B------:R-:W-:Y:S02]  /*14a20*/  CS2R R38, SRZ ;  /* 0x0000000000267805 */ /* 0x000fe4000001ff00 */
[----:B------:R-:W-:Y:S01]  /*14a30*/  F2FP.F16.F32.PACK_AB R140, R33, R140 ;  /* 0x0000008c218c723e */ /* 0x000fe200000000ff */
        /* <DEDUP_REMOVED lines=11> */
[----:B------:R-:W-:Y:S02]  /*14af0*/  CS2R R60, SRZ ;  /* 0x00000000003c7805 */ /* 0x000fe4000001ff00 */
[----:B------:R-:W-:Y:S02]  /*14b00*/  CS2R R30, SRZ ;  /* 0x00000000001e7805 */ /* 0x000fe4000001ff00 */
[----:B------:R-:W2:Y:S01]  /*14b10*/  MUFU.EX2 R137, R137 ;  /* 0x0000008900897308 */ /* 0x000ea20000000800 */
[C---:B0-----:R-:W-:Y:S01]  /*14b20*/  FADD.FTZ R0, R32.reuse, R7 ;  /* 0x0000000720007221 */ /* 0x041fe20000010000 */
[----:B------:R-:W-:-:S02]  /*14b30*/  F2FP.F16.F32.PACK_AB R143, R32, R143 ;  /* 0x0000008f208f723e */ /* 0x000fc400000000ff */
        /* <DEDUP_REMOVED lines=9> */
[----:B------:R-:W-:Y:S02]  /*14bd0*/  CS2R R68, SRZ ;  /* 0x0000000000447805 */ /* 0x000fe4000001ff00 */
[----:B------:R-:W-:Y:S02]  /*14be0*/  CS2R R34, SRZ ;  /* 0x0000000000227805 */ /* 0x000fe4000001ff00 */
[----:B------:R-:W2:Y:S01]  /*14bf0*/  MUFU.EX2 R139, R139 ;  /* 0x0000008b008b7308 */ /* 0x000ea20000000800 */
[C---:B-1----:R-:W-:Y:S01]  /*14c00*/  FADD.FTZ R0, R24.reuse, R7 ;  /* 0x0000000718007221 */ /* 0x042fe20000010000 */
[----:B------:R-:W-:-:S02]  /*14c10*/  F2FP.F16.F32.PACK_AB R137, R24, R137 ;  /* 0x000000891889723e */ /* 0x000fc400000000ff */
[----:B------:R-:W-:-:S04]  /*14c20*/  CS2R R24, SRZ ;  /* 0x0000000000187805 */ /* 0x000fc8000001ff00 */
[----:B------:R1:W3:Y:S01]  /*14c30*/  MUFU.EX2 R5, R76 ;  /* 0x0000004c00057308 */ /* 0x0002e20000000800 */
[----:B0-----:R-:W-:-:S07]  /*14c40*/  FADD.FTZ R12, R74, R11 ;  /* 0x0000000b4a0c7221 */ /* 0x001fce0000010000 */
[----:B------:R3:W0:Y:S01]  /*14c50*/  MUFU.EX2 R6, R3 ;  /* 0x0000000300067308 */ /* 0x0006220000000800 */
[----:B--2---:R-:W-:Y:S01]  /*14c60*/  FADD.FTZ R7, R139, R0 ;  /* 0x000000008b077221 */ /* 0x004fe20000010000 */
[----:B-1----:R-:W-:Y:S01]  /*14c70*/  CS2R R76, SRZ ;  /* 0x00000000004c7805 */ /* 0x002fe2000001ff00 */
[C---:B---3--:R-:W-:Y:S01]  /*14c80*/  FADD.FTZ R3, R5.reuse, R12 ;  /* 0x0000000c05037221 */ /* 0x048fe20000010000 */
[----:B------:R-:W-:Y:S01]  /*14c90*/  F2FP.F16.F32.PACK_AB R138, R5, R74 ;  /* 0x0000004a058a723e */ /* 0x000fe200000000ff */
[----:B------:R-:W-:Y:S01]  /*14ca0*/  IMAD.MOV.U32 R5, RZ, RZ, 0x3f800000 ;  /* 0x3f800000ff057424 */ /* 0x000fe200078e00ff */
[----:B------:R-:W-:Y:S01]  /*14cb0*/  CS2R R74, SRZ ;  /* 0x00000000004a7805 */ /* 0x000fe2000001ff00 */
[C---:B0-----:R-:W-:Y:S01]  /*14cc0*/  FADD.FTZ R0, R6.reuse, R7 ;  /* 0x0000000706007221 */ /* 0x041fe20000010000 */
[----:B------:R-:W-:Y:S01]  /*14cd0*/  F2FP.F16.F32.PACK_AB R139, R6, R139 ;  /* 0x0000008b068b723e */ /* 0x000fe200000000ff */
[----:B------:R-:W-:Y:S06]  /*14ce0*/  @!P2 BRA `(.L_x_2839) ;  /* 0x0000002c008ca947 */ /* 0x000fec0003800000 */
[----:B------:R-:W-:Y:S01]  /*14cf0*/  BSSY B1, `(.L_x_2839) ;  /* 0x00002e2000017945 */ /* 0x000fe20003800000 */
[----:B------:R-:W-:Y:S01]  /*14d00*/  MOV R11, R8 ;  /* 0x00000008000b7202 */ /* 0x000fe20000000f00 */
[----:B------:R-:W-:Y:S01]  /*14d10*/  IMAD.MOV.U32 R12, RZ, RZ, R15 ;  /* 0x000000ffff0c7224 */ /* 0x000fe200078e000f */
[----:B------:R-:W-:Y:S01]  /*14d20*/  MOV R7, R162 ;  /* 0x000000a200077202 */ /* 0x000fe20000000f00 */
[----:B------:R-:W-:Y:S02]  /*14d30*/  IMAD.MOV.U32 R6, RZ, RZ, R168 ;  /* 0x000000ffff067224 */ /* 0x000fe400078e00a8 */
[----:B------:R-:W-:Y:S02]  /*14d40*/  IMAD.MOV.U32 R5, RZ, RZ, 0x3f800000 ;  /* 0x3f800000ff057424 */ /* 0x000fe400078e00ff */
[----:B------:R-:W-:-:S07]  /*14d50*/  IMAD.MOV.U32 R87, RZ, RZ, RZ ;  /* 0x000000ffff577224 */ /* 0x000fce00078e00ff */
.L_x_2852:
[----:B------:R-:W-:-:S04]  /*14d60*/  ISETP.NE.AND P2, PT, R7, 0x1, PT ;  /* 0x000000010700780c */ /* 0x000fc80003f45270 */
[----:B------:R-:W-:-:S04]  /*14d70*/  SEL R9, RZ, 0x1, P2 ;  /* 0x00000001ff097807 */ /* 0x000fc80001000000 */
[----:B------:R-:W-:Y:S01]  /*14d80*/  LOP3.LUT R168, R6, R9, RZ, 0x3c, !PT ;  /* 0x0000000906a87212 */ /* 0x000fe200078e3cff */
[----:B------:R-:W-:Y:S06]  /*14d90*/  @!P0 BRA `(.L_x_2840) ;  /* 0x0000000000048947 */ /* 0x000fec0003800000 */
[----:B------:R-:W-:Y:S01]  /*14da0*/  BPT.TRAP 0x1 ;  /* 0x000000040000795c */ /* 0x000fe20000300000 */
.L_x_2840:
        /* <DEDUP_REMOVED lines=8> */
.L_x_2841:
[----:B------:R-:W-:Y:S01]  /*14e30*/  IMAD R95, R162, 0x900, R4 ;  /* 0x00000900a25f7824 */ /* 0x000fe200078e0204 */
[----:B------:R-:W-:Y:S03]  /*14e40*/  BSSY B2, `(.L_x_2842) ;  /* 0x0000006000027945 */ /* 0x000fe60003800000 */
[C---:B------:R-:W-:Y:S01]  /*14e50*/  VIADD R90, R95.reuse, 0x2 ;  /* 0x000000025f5a7836 */ /* 0x040fe20000000000 */
[----:B------:R-:W-:Y:S01]  /*14e60*/  IADD3 R92, R95, 0x4, RZ ;  /* 0x000000045f5c7810 */ /* 0x000fe20007ffe0ff */
[----:B-1----:R-:W-:Y:S06]  /*14e70*/  @P2 BRA `(.L_x_2843) ;  /* 0x0000000000082947 */ /* 0x002fec0003800000 */
[----:B------:R-:W1:Y:S02]  /*14e80*/  SYNCS.PHASECHK.TRANS64.TRYWAIT P2, [R14+URZ+0x2a830], R9 ;  /* 0x02a830090e0075a7 */ /* 0x000e64000804017f */
[----:B-1----:R-:W-:Y:S05]  /*14e90*/  @!P2 BRA `(.L_x_2844) ;  /* 0x0000011800a0a947 */ /* 0x002fea0003800000 */
.L_x_2843:
[----:B------:R-:W-:Y:S05]  /*14ea0*/  BSYNC B2 ;  /* 0x0000000000027941 */ /* 0x000fea0003800000 */
.L_x_2842:
[----:B------:R-:W2:Y:S01]  /*14eb0*/  LDL.64 R96, [R1+0x28] ;  /* 0x0000280001607983 */ /* 0x000ea20000100a00 */
[----:B------:R-:W-:Y:S01]  /*14ec0*/  IMAD.MOV.U32 R88, RZ, RZ, R95 ;  /* 0x000000ffff587224 */ /* 0x000fe200078e005f */
[----:B------:R-:W-:Y:S01]  /*14ed0*/  R2UR UR46, R90 ;  /* 0x000000005a2e72ca */ /* 0x000fe200000e0000 */
[----:B------:R-:W-:Y:S01]  /*14ee0*/  IMAD.MOV.U32 R90, RZ, RZ, R92 ;  /* 0x000000ffff5a7224 */ /* 0x000fe200078e005c */
[----:B------:R-:W-:Y:S01]  /*14ef0*/  MOV R193, UR42 ;  /* 0x0000002a00c17c02 */ /* 0x000fe20008000f00 */
[----:B------:R-:W-:Y:S01]  /*14f00*/  IMAD.MOV.U32 R89, RZ, RZ, 0x40000040 ;  /* 0x40000040ff597424 */ /* 0x000fe200078e00ff */
[----:B------:R-:W-:Y:S01]  /*14f10*/  R2UR UR50, R88 ;  /* 0x00000000583272ca */ /* 0x000fe200000e0000 */
[C---:B------:R-:W-:Y:S01]  /*14f20*/  VIADD R88, R95.reuse, 0x6 ;  /* 0x000000065f587836 */ /* 0x040fe20000000000 */
[----:B01----:R-:W-:Y:S01]  /*14f30*/  MOV R9, UR38 ;  /* 0x0000002600097c02 */ /* 0x003fe20008000f00 */
[C---:B------:R-:W-:Y:S01]  /*14f40*/  VIADD R92, R95.reuse, 0x302 ;  /* 0x000003025f5c7836 */ /* 0x040fe20000000000 */
        /* <DEDUP_REMOVED lines=26> */
[----:B------:R-:W-:Y:S01]  /*150f0*/  MOV R93, 0x40000040 ;  /* 0x40000040005d7802 */ /* 0x000fe20000000f00 */
        /* <DEDUP_REMOVED lines=89> */
[----:B------:R-:W2:Y:S11]  /*15690*/  LDL.64 R198, [R1+0x8] ;  /* 0x0000080001c67983 */ /* 0x000eb60000100a00 */
[----:B------:R-:W-:Y:S01]  /*156a0*/  HGMMA.64x96x16.F32 R88, gdesc[UR44], R88, gsb0 ;  /* 0x016000002c5879f0 */ /* 0x000fe20008000858 */
[----:B------:R-:W-:-:S02]  /*156b0*/  R2UR UR45, R196 ;  /* 0x00000000c42d72ca */ /* 0x000fc400000e0000 */
[----:B------:R-:W-:Y:S02]  /*156c0*/  R2UR UR44, R197 ;  /* 0x00000000c52c72ca */ /* 0x000fe400000e0000 */
[----:B------:R-:W3:Y:S01]  /*156d0*/  LDL.64 R196, [R1+0x18] ;  /* 0x0000180001c47983 */ /* 0x000ee20000100a00 */
[----:B------:R-:W-:Y:S02]  /*156e0*/  WARPGROUP.DEPBAR.LE gsb0, 0x0 ;  /* 0x00008000000079c5 */ /* 0x000fe40000010000 */
[----:B------:R-:W-:Y:S01]  /*156f0*/  WARPGROUP.ARRIVE ;  /* 0x00000000000079c5 */ /* 0x000fe20000000000 */
[----:B---3--:R-:W-:Y:S02]  /*15700*/  R2UR UR40, R196 ;  /* 0x00000000c42872ca */ /* 0x008fe400000e0000 */
[----:B------:R-:W-:Y:S02]  /*15710*/  R2UR UR41, R197 ;  /* 0x00000000c52972ca */ /* 0x000fe400000e0000 */
[----:B------:R-:W3:Y:S11]  /*15720*/  LDL.64 R196, [R1] ;  /* 0x0000000001c47983 */ /* 0x000ef60000100a00 */
[----:B------:R-:W-:Y:S01]  /*15730*/  HGMMA.64x96x16.F32 R88, gdesc[UR40], R88, gsb0 ;  /* 0x01600000285879f0 */ /* 0x000fe20008000858 */
[----:B------:R-:W-:-:S02]  /*15740*/  R2UR UR41, R194 ;  /* 0x00000000c22972ca */ /* 0x000fc400000e0000 */
[----:B------:R-:W-:Y:S02]  /*15750*/  R2UR UR40, R195 ;  /* 0x00000000c32872ca */ /* 0x000fe400000e0000 */
[----:B------:R-:W4:Y:S01]  /*15760*/  LDL.64 R194, [R1+0x10] ;  /* 0x0000100001c27983 */ /* 0x000f220000100a00 */
[----:B--2---:R-:W-:Y:S02]  /*15770*/  R2UR UR32, R198 ;  /* 0x00000000c62072ca */ /* 0x004fe400000e0000 */
[----:B------:R-:W-:Y:S01]  /*15780*/  R2UR UR33, R199 ;  /* 0x00000000c72172ca */ /* 0x000fe200000e0000 */
[----:B------:R-:W-:Y:S02]  /*15790*/  WARPGROUP.DEPBAR.LE gsb0, 0x0 ;  /* 0x00008000000079c5 */ /* 0x000fe40000010000 */
[----:B------:R-:W-:Y:S01]  /*157a0*/  WARPGROUP.ARRIVE ;  /* 0x00000000000079c5 */ /* 0x000fe20000000000 */
[----:B----4-:R-:W-:Y:S02]  /*157b0*/  R2UR UR36, R194 ;  /* 0x00000000c22472ca */ /* 0x010fe400000e0000 */
[----:B------:R-:W-:-:S13]  /*157c0*/  R2UR UR37, R195 ;  /* 0x00000000c32572ca */ /* 0x000fda00000e0000 */
[----:B------:R-:W-:Y:S01]  /*157d0*/  HGMMA.64x96x16.F32 R88, gdesc[UR36], R88, gsb0 ;  /* 0x01600000245879f0 */ /* 0x000fe20008000858 */
[----:B---3--:R-:W-:Y:S02]  /*157e0*/  R2UR UR28, R196 ;  /* 0x00000000c41c72ca */ /* 0x008fe400000e0000 */
        /* <DEDUP_REMOVED lines=46> */
.L_x_2845:
[----:B------:R-:W-:Y:S02]  /*15ad0*/  SHF.L.U32 R5, R6, 0x1f, RZ ;  /* 0x0000001f06057819 */ /* 0x000fe400000006ff */
[----:B------:R-:W-:-:S04]  /*15ae0*/  LEA R20, R7, R2, 0x3 ;  /* 0x0000000207147211 */ /* 0x000fc800078e18ff */
[----:B------:R0:W1:Y:S01]  /*15af0*/  SYNCS.PHASECHK.TRANS64.TRYWAIT P2, [R20+URZ+0x2a850], R5 ;  /* 0x02a85005140075a7 */ /* 0x000062000804017f */
[----:B------:R-:W-:Y:S05]  /*15b00*/  @!P0 BRA `(.L_x_2846) ;  /* 0x0000000000048947 */ /* 0x000fea0003800000 */
[----:B------:R-:W-:Y:S01]  /*15b10*/  BPT.TRAP 0x1 ;  /* 0x000000040000795c */ /* 0x000fe20000300000 */
.L_x_2846:
[----:B------:R-:W-:Y:S04]  /*15b20*/  BSSY B2, `(.L_x_2847) ;  /* 0x0000004000027945 */ /* 0x000fe80003800000 */
[----:B-1----:R-:W-:Y:S05]  /*15b30*/  @P2 BRA `(.L_x_2848) ;  /* 0x0000000000082947 */ /* 0x002fea0003800000 */
[----:B------:R-:W1:Y:S02]  /*15b40*/  SYNCS.PHASECHK.TRANS64.TRYWAIT P2, [R20+URZ+0x2a850], R5 ;  /* 0x02a85005140075a7 */ /* 0x000e64000804017f */
[----:B-1----:R-:W-:Y:S05]  /*15b50*/  @!P2 BRA `(.L_x_2849) ;  /* 0x0000010c0084a947 */ /* 0x002fea0003800000 */
.L_x_2848:
[----:B------:R-:W-:Y:S05]  /*15b60*/  BSYNC B2 ;  /* 0x0000000000027941 */ /* 0x000fea0003800000 */
.L_x_2847:
[----:B01----:R-:W-:Y:S01]  /*15b70*/  VIADD R5, R2, 0x400 ;  /* 0x0000040002057836 */ /* 0x003fe20000000000 */
[----:B------:R-:W-:Y:S01]  /*15b80*/  WARPGROUP.ARRIVE ;  /* 0x00000000000079c5 */ /* 0x000fe20000000000 */
[----:B------:R-:W-:-:S03]  /*15b90*/  IMAD.MOV.U32 R9, RZ, RZ, 0x40000040 ;  /* 0x40000040ff097424 */ /* 0x000fc600078e00ff */
[----:B------:R-:W-:-:S04]  /*15ba0*/  SHF.R.U32.HI R5, RZ, 0x4, R5 ;  /* 0x00000004ff057819 */ /* 0x000fc80000011605 */
[----:B------:R-:W-:-:S04]  /*15bb0*/  LOP3.LUT R5, R5, 0x3fff, RZ, 0xc0, !PT ;  /* 0x00003fff05057812 */ /* 0x000fc800078ec0ff */
[----:B------:R-:W-:-:S05]  /*15bc0*/  LOP3.LUT R5, R5, 0x3000000, RZ, 0xfc, !PT ;  /* 0x0300000005057812 */ /* 0x000fca00078efcff */
[----:B------:R-:W-:Y:S02]  /*15bd0*/  IMAD R6, R7, 0x600, R5 ;  /* 0x0000060007067824 */ /* 0x000fe400078e0205 */
[----:B------:R-:W-:-:S03]  /*15be0*/  IMAD.MOV.U32 R7, RZ, RZ, 0x40000040 ;  /* 0x40000040ff077424 */ /* 0x000fc600078e00ff */
[C---:B------:R-:W-:Y:S02]  /*15bf0*/  R2UR UR6, R6.reuse ;  /* 0x00000000060672ca */ /* 0x040fe400000e0000 */
[----:B------:R-:W-:Y:S02]  /*15c00*/  R2UR UR7, R7 ;  /* 0x00000000070772ca */ /* 0x000fe400000e0000 */
[----:B------:R-:W-:Y:S02]  /*15c10*/  IADD3 R8, R6, 0x80, RZ ;  /* 0x0000008006087810 */ /* 0x000fe40007ffe0ff */
[----:B------:R-:W-:-:S09]  /*15c20*/  MOV R7, 0x40000040 ;  /* 0x4000004000077802 */ /* 0x000fd20000000f00 */
        /* <DEDUP_REMOVED lines=36> */
.L_x_2850:
[----:B------:R-:W0:Y:S01]  /*15e70*/  @P1 LDC R7, c[0x0][0x44c] ;  /* 0x00011300ff071b82 */ /* 0x000e220000000800 */
[----:B------:R-:W-:Y:S02]  /*15e80*/  IMAD.IADD R5, R191, 0x1, R186 ;  /* 0x00000001bf057824 */ /* 0x000fe400078e02ba */
[----:B------:R-:W-:Y:S01]  /*15e90*/  FMUL.FTZ R137, R89, UR39 ;  /* 0x0000002759897c20 */ /* 0x000fe20008410000 */
[----:B------:R-:W-:Y:S01]  /*15ea0*/  FMUL.FTZ R89, R102, UR39 ;  /* 0x0000002766597c20 */ /* 0x000fe20008410000 */
[----:B------:R-:W-:Y:S01]  /*15eb0*/  FMUL.FTZ R102, R113, UR39 ;  /* 0x0000002771667c20 */ /* 0x000fe20008410000 */
[----:B------:R-:W-:Y:S01]  /*15ec0*/  FMUL.FTZ R136, R88, UR39 ;  /* 0x0000002758887c20 */ /* 0x000fe20008410000 */
[----:B------:R-:W-:Y:S02]  /*15ed0*/  IMAD R15, R13, -0x60, RZ ;  /* 0xffffffa00d0f7824 */ /* 0x000fe400078e02ff */
[----:B------:R-:W-:Y:S01]  /*15ee0*/  FMUL.FTZ R8, R94, UR39 ;  /* 0x000000275e087c20 */ /* 0x000fe20008410000 */
[----:B------:R-:W1:Y:S01]  /*15ef0*/  @P1 LDC R6, c[0x0][0x450] ;  /* 0x00011400ff061b82 */ /* 0x000e620000000800 */
[----:B------:R-:W-:Y:S01]  /*15f00*/  FMUL.FTZ R94, R97, UR39 ;  /* 0x00000027615e7c20 */ /* 0x000fe20008410000 */
[----:B------:R-:W-:Y:S01]  /*15f10*/  FMUL.FTZ R9, R95, UR39 ;  /* 0x000000275f097c20 */ /* 0x000fe20008410000 */
[----:B------:R-:W-:Y:S01]  /*15f20*/  IADD3 R15, -R190, 0x1, R15 ;  /* 0x00000001be0f7810 */ /* 0x000fe20007ffe10f */
[----:B------:R-:W2:Y:S01]  /*15f30*/  MUFU.TANH R136, R136 ;  /* 0x0000008800887308 */ /* 0x000ea20000002400 */
[----:B------:R-:W-:Y:S01]  /*15f40*/  FMUL.FTZ R95, R100, UR39 ;  /* 0x00000027645f7c20 */ /* 0x000fe20008410000 */
[----:B------:R-:W-:Y:S01]  /*15f50*/  FMUL.FTZ R97, R104, UR39 ;  /* 0x0000002768617c20 */ /* 0x000fe20008410000 */
[----:B------:R-:W-:Y:S01]  /*15f60*/  FMUL.FTZ R21, R98, UR39 ;  /* 0x0000002762157c20 */ /* 0x000fe20008410000 */
[----:B------:R-:W-:Y:S01]  /*15f70*/  IADD3 R15, -R187, R15, R188 ;  /* 0x0000000fbb0f7210 */ /* 0x000fe20007ffe1bc */
[----:B------:R-:W-:Y:S01]  /*15f80*/  FMUL.FTZ R98, R108, UR39 ;  /* 0x000000276c627c20 */ /* 0x000fe20008410000 */
[----:B------:R-:W-:Y:S01]  /*15f90*/  FMUL.FTZ R138, R112, UR39 ;  /* 0x00000027708a7c20 */ /* 0x000fe20008410000 */
[----:B------:R-:W-:Y:S01]  /*15fa0*/  FMUL.FTZ R105, R105, UR39 ;  /* 0x0000002769697c20 */ /* 0x000fe20008410000 */
[----:B------:R-:W-:Y:S01]  /*15fb0*/  MUFU.TANH R137, R137 ;  /* 0x0000008900897308 */ /* 0x000fe20000002400 */
[----:B------:R-:W-:Y:S01]  /*15fc0*/  FMUL.FTZ R109, R109, UR39 ;  /* 0x000000276d6d7c20 */ /* 0x000fe20008410000 */
[----:B------:R-:W-:Y:S01]  /*15fd0*/  FMUL.FTZ R88, R99, UR39 ;  /* 0x0000002763587c20 */ /* 0x000fe20008410000 */
[----:B------:R-:W-:Y:S01]  /*15fe0*/  FMUL.FTZ R100, R117, UR39 ;  /* 0x0000002775647c20 */ /* 0x000fe20008410000 */
[----:B0-----:R-:W-:-:S04]  /*15ff0*/  @P1 IMAD.HI.U32 R7, R5, R7, RZ ;  /* 0x0000000705071227 */ /* 0x001fc800078e00ff */
[----:B------:R-:W-:Y:S01]  /*16000*/  FMUL.FTZ R104, R121, UR39 ;  /* 0x0000002779687c20 */ /* 0x000fe20008410000 */
[----:B------:R-:W-:Y:S01]  /*16010*/  FMUL.FTZ R99, R116, UR39 ;  /* 0x0000002774637c20 */ /* 0x000fe20008410000 */
[----:B------:R-:W-:Y:S01]  /*16020*/  FMUL.FTZ R117, R124, UR39 ;  /* 0x000000277c757c20 */ /* 0x000fe20008410000 */
[----:B------:R-:W-:Y:S01]  /*16030*/  MUFU.TANH R94, R94 ;  /* 0x0000005e005e7308 */ /* 0x000fe20000002400 */
        /* <DEDUP_REMOVED lines=10> */
[----:B------:R-:W-:Y:S01]  /*160e0*/  MUFU.TANH R95, R95 ;  /* 0x0000005f005f7308 */ /* 0x000fe20000002400 */
        /* <DEDUP_REMOVED lines=12> */
[----:B------:R-:W-:-:S03]  /*161b0*/  VIADD R14, R14, 0x2a840 ;  /* 0x0002a8400e0e7836 */ /* 0x000fc60000000000 */
[----:B------:R-:W3:Y:S02]  /*161c0*/  MUFU.TANH R92, R92 ;  /* 0x0000005c005c7308 */ /* 0x000ee40000002400 */
[----:B------:R-:W-:Y:S01]  /*161d0*/  PRMT R14, R178, 0x654, R14 ;  /* 0x00000654b20e7816 */ /* 0x000fe2000000000e */
[----:B0-----:R-:W-:-:S03]  /*161e0*/  IMAD.IADD R113, R15, 0x1, R113 ;  /* 0x000000010f717824 */ /* 0x001fc600078e0271 */
[----:B------:R0:W-:Y:S02]  /*161f0*/  SYNCS.ARRIVE.TRANS64.RED.A1T0 RZ, [R14+URZ], RZ ;  /* 0x000000ff0eff79a7 */ /* 0x0001e4000810043f */
[----:B------:R-:W4:Y:S01]  /*16200*/  MUFU.TANH R96, R96 ;  /* 0x0000006000607308 */ /* 0x000f220000002400 */
[C---:B------:R-:W-:Y:S02]  /*16210*/  ISETP.GT.AND P5, PT, R113.reuse, RZ, PT ;  /* 0x000000ff7100720c */ /* 0x040fe40003fa4270 */
[C---:B------:R-:W-:Y:S02]  /*16220*/  ISETP.GT.AND P4, PT, R113.reuse, 0x8, PT ;  /* 0x000000087100780c */ /* 0x040fe40003f84270 */
[----:B------:R-:W-:-:S03]  /*16230*/  ISETP.GT.AND P2, PT, R113, 0x1, PT ;  /* 0x000000017100780c */ /* 0x000fc60003f44270 */
[----:B------:R-:W5:Y:S01]  /*16240*/  MUFU.TANH R93, R93 ;  /* 0x0000005d005d7308 */ /* 0x000f620000002400 */
[C---:B------:R-:W-:Y:S02]  /*16250*/  ISETP.GT.AND P3, PT, R113.reuse, 0x9, PT ;  /* 0x000000097100780c */ /* 0x040fe40003f64270 */
[----:B--2---:R-:W-:Y:S02]  /*16260*/  FSEL R108, R136, -INF , P5 ;  /* 0xff800000886c7808 */ /* 0x004fe40002800000 */
[----:B------:R-:W-:Y:S02]  /*16270*/  ISETP.GT.AND P5, PT, R113, 0x11, PT ;  /* 0x000000117100780c */ /* 0x000fe40003fa4270 */
[----:B-1----:R-:W-:Y:S01]  /*16280*/  FSEL R91, R91, -INF , P4 ;  /* 0xff8000005b5b7808 */ /* 0x002fe20002000000 */
[----:B------:R-:W1:Y:S01]  /*16290*/  MUFU.TANH R97, R97 ;  /* 0x0000006100617308 */ /* 0x000e620000002400 */
[----:B------:R-:W-:Y:S02]  /*162a0*/  FSEL R90, R137, -INF , P2 ;  /* 0xff800000895a7808 */ /* 0x000fe40001000000 */
[----:B------:R-:W-:-:S02]  /*162b0*/  ISETP.GT.AND P4, PT, R113, 0x19, PT ;  /* 0x000000197100780c */ /* 0x000fc40003f84270 */
[----:B---3--:R-:W-:Y:S02]  /*162c0*/  FSEL R92, R92, -INF , P3 ;  /* 0xff8000005c5c7808 */ /* 0x008fe40001800000 */
[C---:B------:R-:W-:Y:S01]  /*162d0*/  ISETP.GT.AND P6, PT, R113.reuse, 0x10, PT ;  /* 0x000000107100780c */ /* 0x040fe20003fc4270 */
[----:B------:R-:W2:Y:S01]  /*162e0*/  MUFU.TANH R98, R98 ;  /* 0x0000006200627308 */ /* 0x000ea20000002400 */
[C---:B------:R-:W-:Y:S02]  /*162f0*/  ISETP.GT.AND P2, PT, R113.reuse, 0x18, PT ;  /* 0x000000187100780c */ /* 0x040fe40003f44270 */
[C---:B------:R-:W-:Y:S02]  /*16300*/  ISETP.GT.AND P3, PT, R113.reuse, 0x20, PT ;  /* 0x000000207100780c */ /* 0x040fe40003f64270 */
[----:B------:R-:W-:Y:S02]  /*16310*/  FSEL R94, R94, -INF , P5 ;  /* 0xff8000005e5e7808 */ /* 0x000fe40002800000 */
[----:B------:R-:W-:Y:S01]  /*16320*/  ISETP.GT.AND P5, PT, R113, 0x28, PT ;  /* 0x000000287100780c */ /* 0x000fe20003fa4270 */
[----:B------:R-:W3:Y:S01]  /*16330*/  MUFU.TANH R138, R138 ;  /* 0x0000008a008a7308 */ /* 0x000ee20000002400 */
[----:B----4-:R-:W-:-:S02]  /*16340*/  FSEL R96, R96, -INF , P4 ;  /* 0xff80000060607808 */ /* 0x010fc40002000000 */
[----:B-----5:R-:W-:Y:S02]  /*16350*/  FSEL R93, R93, -INF , P6 ;  /* 0xff8000005d5d7808 */ /* 0x020fe40003000000 */
[----:B------:R-:W-:Y:S02]  /*16360*/  FSEL R95, R95, -INF , P2 ;  /* 0xff8000005f5f7808 */ /* 0x000fe40001000000 */
[----:B------:R-:W-:Y:S01]  /*16370*/  ISETP.GT.AND P4, PT, R113, 0x30, PT ;  /* 0x000000307100780c */ /* 0x000fe20003f84270 */
[----:B------:R-:W4:Y:S01]  /*16380*/  MUFU.TANH R105, R105 ;  /* 0x0000006900697308 */ /* 0x000f220000002400 */
[----:B-1----:R-:W-:Y:S02]  /*16390*/  FSEL R97, R97, -INF , P3 ;  /* 0xff80000061617808 */ /* 0x002fe40001800000 */
[C---:B------:R-:W-:Y:S02]  /*163a0*/  ISETP.GT.AND P6, PT, R113.reuse, 0x21, PT ;  /* 0x000000217100780c */ /* 0x040fe40003fc4270 */
[----:B------:R-:W-:-:S02]  /*163b0*/  ISETP.GT.AND P2, PT, R113, 0x29, PT ;  /* 0x000000297100780c */ /* 0x000fc40003f44270 */
[C---:B------:R-:W-:Y:S01]  /*163c0*/  ISETP.GT.AND P3, PT, R113.reuse, 0x31, PT ;  /* 0x000000317100780c */ /* 0x040fe20003f64270 */
[----:B------:R-:W1:Y:S01]  /*163d0*/  MUFU.TANH R109, R109 ;  /* 0x0000006d006d7308 */ /* 0x000e620000002400 */
[----:B--2---:R-:W-:Y:S02]  /*163e0*/  FSEL R112, R98, -INF , P5 ;  /* 0xff80000062707808 */ /* 0x004fe40002800000 */
[----:B---3--:R-:W-:Y:S02]  /*163f0*/  FSEL R98, R138, -INF , P4 ;  /* 0xff8000008a627808 */ /* 0x008fe40002000000 */
[C---:B------:R-:W-:Y:S02]  /*16400*/  ISETP.GT.AND P4, PT, R113.reuse, 0x41, PT ;  /* 0x000000417100780c */ /* 0x040fe40003f84270 */
[----:B------:R-:W-:Y:S01]  /*16410*/  ISETP.GT.AND P5, PT, R113, 0x39, PT ;  /* 0x000000397100780c */ /* 0x000fe20003fa4270 */
[----:B------:R-:W2:Y:S01]  /*16420*/  MUFU.TANH R102, R102 ;  /* 0x0000006600667308 */ /* 0x000ea20000002400 */
[----:B----4-:R-:W-:-:S02]  /*16430*/  FSEL R105, R105, -INF , P6 ;  /* 0xff80000069697808 */ /* 0x010fc40003000000 */
[----:B------:R-:W-:-:S05]  /*16440*/  ISETP.GT.AND P6, PT, R113, 0x38, PT ;  /* 0x000000387100780c */ /* 0x000fca0003fc4270 */
[----:B------:R-:W3:Y:S01]  /*16450*/  MUFU.TANH R104, R104 ;  /* 0x0000006800687308 */ /* 0x000ee20000002400 */
[----:B-1----:R-:W-:Y:S02]  /*16460*/  FSEL R109, R109, -INF , P2 ;  /* 0xff8000006d6d7808 */ /* 0x002fe40001000000 */
[----:B------:R-:W-:-:S05]  /*16470*/  ISETP.GT.AND P2, PT, R113, 0x40, PT ;  /* 0x000000407100780c */ /* 0x000fca0003f44270 */
[----:B------:R-:W1:Y:S01]  /*16480*/  MUFU.TANH R99, R99 ;  /* 0x0000006300637308 */ /* 0x000e620000002400 */
[----:B--2---:R-:W-:Y:S02]  /*16490*/  FSEL R102, R102, -INF , P3 ;  /* 0xff80000066667808 */ /* 0x004fe40001800000 */
[----:B------:R-:W-:-:S05]  /*164a0*/  ISETP.GT.AND P3, PT, R113, 0x48, PT ;  /* 0x000000487100780c */ /* 0x000fca0003f64270 */
[----:B------:R-:W2:Y:S01]  /*164b0*/  MUFU.TANH R100, R100 ;  /* 0x0000006400647308 */ /* 0x000ea20000002400 */
[----:B---3--:R-:W-:Y:S02]  /*164c0*/  FSEL R103, R104, -INF , P4 ;  /* 0xff80000068677808 */ /* 0x008fe40002000000 */
[----:B------:R-:W-:-:S05]  /*164d0*/  ISETP.GT.AND P4, PT, R113, 0x58, PT ;  /* 0x000000587100780c */ /* 0x000fca0003f84270 */
[----:B------:R-:W3:Y:S01]  /*164e0*/  MUFU.TANH R101, R101 ;  /* 0x0000006500657308 */ /* 0x000ee20000002400 */
[----:B-1----:R-:W-:Y:S02]  /*164f0*/  FSEL R99, R99, -INF , P6 ;  /* 0xff80000063637808 */ /* 0x002fe40003000000 */
[----:B------:R-:W-:-:S05]  /*16500*/  ISETP.GT.AND P6, PT, R113, 0x49, PT ;  /* 0x000000497100780c */ /* 0x000fca0003fc4270 */
[----:B------:R-:W1:Y:S01]  /*16510*/  MUFU.TANH R117, R117 ;  /* 0x0000007500757308 */ /* 0x000e620000002400 */
[----:B--2---:R-:W-:Y:S02]  /*16520*/  FSEL R100, R100, -INF , P5 ;  /* 0xff80000064647808 */ /* 0x004fe40002800000 */
[----:B------:R-:W-:-:S05]  /*16530*/  ISETP.GT.AND P5, PT, R113, 0x50, PT ;  /* 0x000000507100780c */ /* 0x000fca0003fa4270 */
[----:B------:R-:W-:Y:S01]  /*16540*/  MUFU.TANH R124, R124 ;  /* 0x0000007c007c7308 */ /* 0x000fe20000002400 */
[----:B---3--:R-:W-:Y:S02]  /*16550*/  FSEL R101, R101, -INF , P2 ;  /* 0xff80000065657808 */ /* 0x008fe40001000000 */
[----:B------:R-:W-:-:S05]  /*16560*/  ISETP.GT.AND P2, PT, R113, 0x51, PT ;  /* 0x000000517100780c */ /* 0x000fca0003f44270 */
[----:B------:R-:W-:Y:S01]  /*16570*/  MUFU.TANH R21, R21 ;  /* 0x0000001500157308 */ /* 0x000fe20000002400 */
[----:B-1----:R-:W-:Y:S02]  /*16580*/  FSEL R104, R117, -INF , P3 ;  /* 0xff80000075687808 */ /* 0x002fe40001800000 */
[----:B------:R-:W-:-:S05]  /*16590*/  ISETP.GT.AND P3, PT, R113, 0x59, PT ;  /* 0x000000597100780c */ /* 0x000fca0003f64270 */
[----:B------:R1:W-:Y:S08]  /*165a0*/  MUFU.TANH R113, R116 ;  /* 0x0000007400717308 */ /* 0x0003f00000002400 */
[----:B------:R-:W-:Y:S01]  /*165b0*/  MUFU.TANH R107, R107 ;  /* 0x0000006b006b7308 */ /* 0x000fe20000002400 */
[----:B-1----:R-:W-:-:S04]  /*165c0*/  FMNMX.FTZ R116, R108, R12, !PT ;  /* 0x0000000c6c747209 */ /* 0x002fc80007810000 */
[----:B------:R-:W-:-:S03]  /*165d0*/  FMNMX.FTZ R116, R90, R116, !PT ;  /* 0x000000745a747209 */ /* 0x000fc60007810000 */
[----:B------:R-:W-:Y:S01]  /*165e0*/  MUFU.TANH R6, R6 ;  /* 0x0000000600067308 */ /* 0x000fe20000002400 */
[----:B------:R-:W-:-:S04]  /*165f0*/  FMNMX.FTZ R116, R91, R116, !PT ;  /* 0x000000745b747209 */ /* 0x000fc80007810000 */
        /* <DEDUP_REMOVED lines=10> */
[----:B------:R1:W2:Y:S01]  /*166a0*/  MUFU.TANH R116, R125 ;  /* 0x0000007d00747308 */ /* 0x0002a20000002400 */
[----:B------:R-:W-:-:S04]  /*166b0*/  FMNMX.FTZ R117, R112, R117, !PT ;  /* 0x0000007570757209 */ /* 0x000fc80007810000 */
[----:B------:R-:W-:-:S03]  /*166c0*/  FMNMX.FTZ R120, R109, R117, !PT ;  /* 0x000000756d787209 */ /* 0x000fc60007810000 */
[----:B------:R-:W3:Y:S01]  /*166d0*/  MUFU.TANH R117, R128 ;  /* 0x0000008000757308 */ /* 0x000ee20000002400 */
[----:B------:R-:W-:Y:S01]  /*166e0*/  FMNMX.FTZ R120, R98, R120, !PT ;  /* 0x0000007862787209 */ /* 0x000fe20007810000 */
[----:B-1----:R-:W-:-:S03]  /*166f0*/  FMUL.FTZ R125, R133, UR39 ;  /* 0x00000027857d7c20 */ /* 0x002fc60008410000 */
[----:B------:R-:W-:-:S03]  /*16700*/  FMNMX.FTZ R121, R102, R120, !PT ;  /* 0x0000007866797209 */ /* 0x000fc60007810000 */
[----:B------:R-:W1:Y:S01]  /*16710*/  MUFU.TANH R120, R129 ;  /* 0x0000008100787308 */ /* 0x000e620000002400 */
[----:B------:R-:W-:Y:S02]  /*16720*/  FMNMX.FTZ R121, R99, R121, !PT ;  /* 0x0000007963797209 */ /* 0x000fe40007810000 */
[----:B--2---:R-:W-:Y:S02]  /*16730*/  FSEL R116, R116, -INF , P6 ;  /* 0xff80000074747808 */ /* 0x004fe40003000000 */
[----:B------:R-:W-:-:S03]  /*16740*/  FMNMX.FTZ R121, R100, R121, !PT ;  /* 0x0000007964797209 */ /* 0x000fc60007810000 */
[----:B------:R-:W2:Y:S01]  /*16750*/  MUFU.TANH R125, R125 ;  /* 0x0000007d007d7308 */ /* 0x000ea20000002400 */
[----:B------:R-:W-:Y:S02]  /*16760*/  FMNMX.FTZ R121, R101, R121, !PT ;  /* 0x0000007965797209 */ /* 0x000fe40007810000 */
[----:B---3--:R-:W-:Y:S02]  /*16770*/  FSEL R117, R117, -INF , P5 ;  /* 0xff80000075757808 */ /* 0x008fe40002800000 */
[----:B------:R-:W-:-:S03]  /*16780*/  FMNMX.FTZ R121, R103, R121, !PT ;  /* 0x0000007967797209 */ /* 0x000fc60007810000 */
[----:B------:R-:W-:Y:S01]  /*16790*/  MUFU.TANH R88, R88 ;  /* 0x0000005800587308 */ /* 0x000fe20000002400 */
[----:B------:R-:W-:Y:S02]  /*167a0*/  FMNMX.FTZ R121, R104, R121, !PT ;  /* 0x0000007968797209 */ /* 0x000fe40007810000 */
[----:B-1----:R-:W-:Y:S02]  /*167b0*/  FSEL R120, R120, -INF , P2 ;  /* 0xff80000078787808 */ /* 0x002fe40001000000 */
[----:B------:R-:W-:-:S03]  /*167c0*/  FMNMX.FTZ R128, R116, R121, !PT ;  /* 0x0000007974807209 */ /* 0x000fc60007810000 */
[----:B------:R1:W-:Y:S01]  /*167d0*/  MUFU.TANH R121, R114 ;  /* 0x0000007200797308 */ /* 0x0003e20000002400 */
[----:B------:R-:W-:-:S04]  /*167e0*/  FMNMX.FTZ R128, R117, R128, !PT ;  /* 0x0000008075807209 */ /* 0x000fc80007810000 */
[----:B------:R-:W-:-:S03]  /*167f0*/  FMNMX.FTZ R128, R120, R128, !PT ;  /* 0x0000008078807209 */ /* 0x000fc60007810000 */
[----:B------:R-:W-:Y:S01]  /*16800*/  MUFU.TANH R89, R89 ;  /* 0x0000005900597308 */ /* 0x000fe20000002400 */
[----:B-1----:R-:W-:-:S04]  /*16810*/  FSEL R114, R124, -INF , P4 ;  /* 0xff8000007c727808 */ /* 0x002fc80002000000 */
[----:B------:R-:W-:-:S03]  /*16820*/  FMNMX.FTZ R128, R114, R128, !PT ;  /* 0x0000008072807209 */ /* 0x000fc60007810000 */
[----:B------:R2:W-:Y:S08]  /*16830*/  MUFU.TANH R124, R115 ;  /* 0x00000073007c7308 */ /* 0x0005f00000002400 */
[----:B------:R-:W-:Y:S01]  /*16840*/  MUFU.TANH R106, R106 ;  /* 0x0000006a006a7308 */ /* 0x000fe20000002400 */
[----:B--2---:R-:W-:Y:S01]  /*16850*/  FSEL R115, R125, -INF , P3 ;  /* 0xff8000007d737808 */ /* 0x004fe20001800000 */
[----:B------:R-:W-:Y:S01]  /*16860*/  FMUL.FTZ R125, R118, UR39 ;  /* 0x00000027767d7c20 */ /* 0x000fe20008410000 */
[----:B------:R-:W-:Y:S01]  /*16870*/  FMUL.FTZ R118, R119, UR39 ;  /* 0x0000002777767c20 */ /* 0x000fe20008410000 */
[----:B------:R-:W-:Y:S01]  /*16880*/  FMUL.FTZ R119, R122, UR39 ;  /* 0x000000277a777c20 */ /* 0x000fe20008410000 */
[----:B------:R-:W-:Y:S01]  /*16890*/  FMNMX.FTZ R128, R115, R128, !PT ;  /* 0x0000008073807209 */ /* 0x000fe20007810000 */
[----:B------:R-:W-:Y:S01]  /*168a0*/  FMUL.FTZ R122, R123, UR39 ;  /* 0x000000277b7a7c20 */ /* 0x000fe20008410000 */
[----:B------:R-:W-:Y:S01]  /*168b0*/  FMUL.FTZ R123, R126, UR39 ;  /* 0x000000277e7b7c20 */ /* 0x000fe20008410000 */
[----:B------:R-:W1:Y:S01]  /*168c0*/  MUFU.TANH R125, R125 ;  /* 0x0000007d007d7308 */ /* 0x000e620000002400 */
[----:B------:R-:W-:Y:S01]  /*168d0*/  FMUL.FTZ R126, R130, UR39 ;  /* 0x00000027827e7c20 */ /* 0x000fe20008410000 */
[----:B------:R-:W2:Y:S01]  /*168e0*/  SHFL.BFLY PT, R129, R128, 0x2, 0x1f ;  /* 0x0c401f0080817f89 */ /* 0x000ea200000e0000 */
[----:B------:R-:W-:-:S05]  /*168f0*/  FMUL.FTZ R130, R135, UR39 ;  /* 0x0000002787827c20 */ /* 0x000fca0008410000 */
[----:B------:R-:W-:Y:S08]  /*16900*/  MUFU.TANH R110, R110 ;  /* 0x0000006e006e7308 */ /* 0x000ff00000002400 */
[----:B------:R-:W-:Y:S08]  /*16910*/  MUFU.TANH R111, R111 ;  /* 0x0000006f006f7308 */ /* 0x000ff00000002400 */
[----:B------:R-:W-:Y:S01]  /*16920*/  MUFU.TANH R118, R118 ;  /* 0x0000007600767308 */ /* 0x000fe20000002400 */
[----:B--2---:R-:W-:Y:S01]  /*16930*/  FMNMX.FTZ R132, R128, R129, !PT ;  /* 0x0000008180847209 */ /* 0x004fe20007810000 */
[----:B------:R-:W-:Y:S01]  /*16940*/  FMUL.FTZ R128, R134, UR39 ;  /* 0x0000002786807c20 */ /* 0x000fe20008410000 */
[----:B------:R2:W3:Y:S04]  /*16950*/  SHFL.IDX PT, R129, R5, 0x1, 0x1c1f ;  /* 0x003c1f0005817f89 */ /* 0x0004e800000e0000 */
[----:B------:R-:W4:Y:S01]  /*16960*/  SHFL.BFLY PT, R133, R132, 0x1, 0x1f ;  /* 0x0c201f0084857f89 */ /* 0x000f2200000e0000 */
[----:B------:R-:W-:Y:S08]  /*16970*/  MUFU.TANH R119, R119 ;  /* 0x0000007700777308 */ /* 0x000ff00000002400 */
[----:B--2---:R2:W5:Y:S08]  /*16980*/  MUFU.TANH R5, R127 ;  /* 0x0000007f00057308 */ /* 0x0045700000002400 */
[----:B------:R-:W0:Y:S01]  /*16990*/  MUFU.TANH R122, R122 ;  /* 0x0000007a007a7308 */ /* 0x000e220000002400 */
[----:B--2---:R-:W-:Y:S01]  /*169a0*/  FMUL.FTZ R127, R131, UR39 ;  /* 0x00000027837f7c20 */ /* 0x004fe20008410000 */
[----:B---3--:R-:W-:-:S04]  /*169b0*/  IADD3 R129, R15, R129, RZ ;  /* 0x000000810f817210 */ /* 0x008fc80007ffe0ff */
[C---:B------:R-:W-:Y:S02]  /*169c0*/  ISETP.GT.AND P6, PT, R129.reuse, 0x10, PT ;  /* 0x000000108100780c */ /* 0x040fe40003fc4270 */
[----:B------:R-:W2:Y:S01]  /*169d0*/  MUFU.TANH R123, R123 ;  /* 0x0000007b007b7308 */ /* 0x000ea20000002400 */
[----:B------:R-:W-:Y:S02]  /*169e0*/  ISETP.GT.AND P5, PT, R129, RZ, PT ;  /* 0x000000ff8100720c */ /* 0x000fe40003fa4270 */
[----:B------:R-:W-:Y:S02]  /*169f0*/  FSEL R21, R21, -INF , P6 ;  /* 0xff80000015157808 */ /* 0x000fe40003000000 */
[C---:B------:R-:W-:Y:S02]  /*16a00*/  ISETP.GT.AND P6, PT, R129.reuse, 0x21, PT ;  /* 0x000000218100780c */ /* 0x040fe40003fc4270 */
[----:B------:R-:W-:Y:S01]  /*16a10*/  ISETP.GT.AND P3, PT, R129, 0x1, PT ;  /* 0x000000018100780c */ /* 0x000fe20003f64270 */
[----:B------:R-:W3:Y:S01]  /*16a20*/  MUFU.TANH R126, R126 ;  /* 0x0000007e007e7308 */ /* 0x000ee20000002400 */
[----:B------:R-:W-:-:S02]  /*16a30*/  FSEL R107, R107, -INF , P6 ;  /* 0xff8000006b6b7808 */ /* 0x000fc40003000000 */
[----:B------:R-:W-:Y:S02]  /*16a40*/  ISETP.GT.AND P6, PT, R129, 0x38, PT ;  /* 0x000000388100780c */ /* 0x000fe40003fc4270 */
[----:B------:R-:W-:Y:S02]  /*16a50*/  FSEL R6, R6, -INF , P5 ;  /* 0xff80000006067808 */ /* 0x000fe40002800000 */
[----:B-1----:R-:W-:Y:S01]  /*16a60*/  FSEL R125, R125, -INF , P6 ;  /* 0xff8000007d7d7808 */ /* 0x002fe20003000000 */
[----:B------:R-:W1:Y:S01]  /*16a70*/  MUFU.TANH R127, R127 ;  /* 0x0000007f007f7308 */ /* 0x000e620000002400 */
[----:B------:R-:W-:Y:S02]  /*16a80*/  ISETP.GT.AND P6, PT, R129, 0x49, PT ;  /* 0x000000498100780c */ /* 0x000fe40003fc4270 */
[----:B----4-:R-:W-:Y:S02]  /*16a90*/  FMNMX.FTZ R15, R132, R133, !PT ;  /* 0x00000085840f7209 */ /* 0x010fe40007810000 */
[----:B-----5:R-:W-:-:S02]  /*16aa0*/  FSEL R133, R5, -INF , P6 ;  /* 0xff80000005857808 */ /* 0x020fc40003000000 */
[----:B------:R-:W-:Y:S01]  /*16ab0*/  ISETP.GT.AND P4, PT, R129, 0x8, PT ;  /* 0x000000088100780c */ /* 0x000fe20003f84270 */
[----:B------:R-:W4:Y:S01]  /*16ac0*/  MUFU.TANH R128, R128 ;  /* 0x0000008000807308 */ /* 0x000f220000002400 */
[----:B------:R-:W-:Y:S02]  /*16ad0*/  FSEL R7, R7, -INF , P3 ;  /* 0xff80000007077808 */ /* 0x000fe40001800000 */
[----:B------:R-:W-:Y:S02]  /*16ae0*/  FMNMX.FTZ R5, R6, R11, !PT ;  /* 0x0000000b06057209 */ /* 0x000fe40007810000 */
[----:B------:R-:W-:Y:S02]  /*16af0*/  ISETP.GT.AND P2, PT, R129, 0x9, PT ;  /* 0x000000098100780c */ /* 0x000fe40003f44270 */
[----:B------:R-:W-:Y:S01]  /*16b00*/  FSEL R131, R8, -INF , P4 ;  /* 0xff80000008837808 */ /* 0x000fe20002000000 */
[----:B------:R-:W5:Y:S01]  /*16b10*/  MUFU.TANH R130, R130 ;  /* 0x0000008200827308 */ /* 0x000f620000002400 */
[----:B------:R-:W-:-:S02]  /*16b20*/  FMNMX.FTZ R5, R7, R5, !PT ;  /* 0x0000000507057209 */ /* 0x000fc40007810000 */
[----:B------:R-:W-:Y:S01]  /*16b30*/  FSEL R132, R9, -INF , P2 ;  /* 0xff80000009847808 */ /* 0x000fe20001000000 */
[----:B------:R-:W-:Y:S01]  /*16b40*/  IMAD.U32 R9, RZ, RZ, UR43 ;  /* 0x0000002bff097e24 */ /* 0x000fe2000f8e00ff */
[----:B------:R-:W-:Y:S02]  /*16b50*/  FMNMX.FTZ R5, R131, R5, !PT ;  /* 0x0000000583057209 */ /* 0x000fe40007810000 */
[----:B------:R-:W-:Y:S01]  /*16b60*/  ISETP.GT.AND P5, PT, R129, 0x11, PT ;  /* 0x000000118100780c */ /* 0x000fe20003fa4270 */
[----:B------:R-:W-:Y:S01]  /*16b70*/  FMUL.FTZ R134, R15, R9 ;  /* 0x000000090f867220 */ /* 0x000fe20000410000 */
[----:B------:R-:W-:Y:S02]  /*16b80*/  FMNMX.FTZ R5, R132, R5, !PT ;  /* 0x0000000584057209 */ /* 0x000fe40007810000 */
[----:B------:R-:W-:Y:S02]  /*16b90*/  ISETP.GT.AND P3, PT, R129, 0x18, PT ;  /* 0x000000188100780c */ /* 0x000fe40003f64270 */
[----:B------:R-:W-:-:S02]  /*16ba0*/  FSEL R88, R88, -INF , P5 ;  /* 0xff80000058587808 */ /* 0x000fc40002800000 */
[----:B------:R-:W-:Y:S02]  /*16bb0*/  FMNMX.FTZ R5, R21, R5, !PT ;  /* 0x0000000515057209 */ /* 0x000fe40007810000 */
[----:B------:R-:W-:Y:S02]  /*16bc0*/  ISETP.GT.AND P4, PT, R129, 0x19, PT ;  /* 0x000000198100780c */ /* 0x000fe40003f84270 */
[----:B------:R-:W-:Y:S02]  /*16bd0*/  FSEL R89, R89, -INF , P3 ;  /* 0xff80000059597808 */ /* 0x000fe40001800000 */
[----:B------:R-:W-:Y:S02]  /*16be0*/  FMNMX.FTZ R5, R88, R5, !PT ;  /* 0x0000000558057209 */ /* 0x000fe40007810000 */
[----:B------:R-:W-:Y:S02]  /*16bf0*/  ISETP.GT.AND P2, PT, R129, 0x20, PT ;  /* 0x000000208100780c */ /* 0x000fe40003f44270 */
[----:B------:R-:W-:-:S02]  /*16c00*/  FSEL R113, R113, -INF , P4 ;  /* 0xff80000071717808 */ /* 0x000fc40002000000 */
[----:B------:R-:W-:Y:S02]  /*16c10*/  FMNMX.FTZ R5, R89, R5, !PT ;  /* 0x0000000559057209 */ /* 0x000fe40007810000 */
[----:B------:R-:W-:Y:S02]  /*16c20*/  FSEL R106, R106, -INF , P2 ;  /* 0xff8000006a6a7808 */ /* 0x000fe40001000000 */
[----:B------:R-:W-:Y:S02]  /*16c30*/  FMNMX.FTZ R5, R113, R5, !PT ;  /* 0x0000000571057209 */ /* 0x000fe40007810000 */
[C---:B------:R-:W-:Y:S02]  /*16c40*/  ISETP.GT.AND P5, PT, R129.reuse, 0x28, PT ;  /* 0x000000288100780c */ /* 0x040fe40003fa4270 */
[----:B------:R-:W-:Y:S02]  /*16c50*/  FMNMX.FTZ R5, R106, R5, !PT ;  /* 0x000000056a057209 */ /* 0x000fe40007810000 */
[----:B------:R-:W-:-:S02]  /*16c60*/  ISETP.GT.AND P3, PT, R129, 0x29, PT ;  /* 0x000000298100780c */ /* 0x000fc40003f64270 */
[----:B------:R-:W-:Y:S02]  /*16c70*/  FSEL R110, R110, -INF , P5 ;  /* 0xff8000006e6e7808 */ /* 0x000fe40002800000 */
[----:B------:R-:W-:Y:S02]  /*16c80*/  FMNMX.FTZ R5, R107, R5, !PT ;  /* 0x000000056b057209 */ /* 0x000fe40007810000 */
[----:B------:R-:W-:Y:S02]  /*16c90*/  ISETP.GT.AND P4, PT, R129, 0x30, PT ;  /* 0x000000308100780c */ /* 0x000fe40003f84270 */
[----:B------:R-:W-:Y:S02]  /*16ca0*/  FSEL R111, R111, -INF , P3 ;  /* 0xff8000006f6f7808 */ /* 0x000fe40001800000 */
[----:B------:R-:W-:Y:S02]  /*16cb0*/  FMNMX.FTZ R5, R110, R5, !PT ;  /* 0x000000056e057209 */ /* 0x000fe40007810000 */
[----:B------:R-:W-:-:S02]  /*16cc0*/  ISETP.GT.AND P2, PT, R129, 0x31, PT ;  /* 0x000000318100780c */ /* 0x000fc40003f44270 */
[----:B------:R-:W-:Y:S02]  /*16cd0*/  FSEL R121, R121, -INF , P4 ;  /* 0xff80000079797808 */ /* 0x000fe40002000000 */
[----:B------:R-:W-:Y:S02]  /*16ce0*/  FMNMX.FTZ R5, R111, R5, !PT ;  /* 0x000000056f057209 */ /* 0x000fe40007810000 */
[----:B------:R-:W-:Y:S02]  /*16cf0*/  FSEL R124, R124, -INF , P2 ;  /* 0xff8000007c7c7808 */ /* 0x000fe40001000000 */
[----:B------:R-:W-:Y:S02]  /*16d00*/  FMNMX.FTZ R5, R121, R5, !PT ;  /* 0x0000000579057209 */ /* 0x000fe40007810000 */
[----:B------:R-:W-:Y:S02]  /*16d10*/  ISETP.GT.AND P5, PT, R129, 0x39, PT ;  /* 0x000000398100780c */ /* 0x000fe40003fa4270 */
[----:B------:R-:W-:-:S02]  /*16d20*/  FMNMX.FTZ R5, R124, R5, !PT ;  /* 0x000000057c057209 */ /* 0x000fc40007810000 */
[----:B------:R-:W-:Y:S02]  /*16d30*/  ISETP.GT.AND P3, PT, R129, 0x40, PT ;  /* 0x000000408100780c */ /* 0x000fe40003f64270 */
[----:B------:R-:W-:Y:S02]  /*16d40*/  FSEL R118, R118, -INF , P5 ;  /* 0xff80000076767808 */ /* 0x000fe40002800000 */
[----:B------:R-:W-:Y:S02]  /*16d50*/  FMNMX.FTZ R5, R125, R5, !PT ;  /* 0x000000057d057209 */ /* 0x000fe40007810000 */
[----:B------:R-:W-:Y:S02]  /*16d60*/  ISETP.GT.AND P4, PT, R129, 0x41, PT ;  /* 0x000000418100780c */ /* 0x000fe40003f84270 */
[----:B------:R-:W-:Y:S02]  /*16d70*/  FSEL R119, R119, -INF , P3 ;  /* 0xff80000077777808 */ /* 0x000fe40001800000 */
[----:B------:R-:W-:-:S02]  /*16d80*/  FMNMX.FTZ R5, R118, R5, !PT ;  /* 0x0000000576057209 */ /* 0x000fc40007810000 */
[----:B------:R-:W-:Y:S02]  /*16d90*/  ISETP.GT.AND P2, PT, R129, 0x48, PT ;  /* 0x000000488100780c */ /* 0x000fe40003f44270 */
[----:B0-----:R-:W-:Y:S02]  /*16da0*/  FSEL R122, R122, -INF , P4 ;  /* 0xff8000007a7a7808 */ /* 0x001fe40002000000 */
[----:B------:R-:W-:Y:S02]  /*16db0*/  FMNMX.FTZ R5, R119, R5, !PT ;  /* 0x0000000577057209 */ /* 0x000fe40007810000 */
[----:B--2---:R-:W-:Y:S02]  /*16dc0*/  FSEL R123, R123, -INF , P2 ;  /* 0xff8000007b7b7808 */ /* 0x004fe40001000000 */
[----:B------:R-:W-:Y:S02]  /*16dd0*/  FMNMX.FTZ R5, R122, R5, !PT ;  /* 0x000000057a057209 */ /* 0x000fe40007810000 */
[----:B------:R-:W-:-:S02]  /*16de0*/  ISETP.GT.AND P5, PT, R129, 0x50, PT ;  /* 0x000000508100780c */ /* 0x000fc40003fa4270 */
[----:B------:R-:W-:Y:S02]  /*16df0*/  FMNMX.FTZ R5, R123, R5, !PT ;  /* 0x000000057b057209 */ /* 0x000fe40007810000 */
[----:B------:R-:W-:Y:S02]  /*16e00*/  ISETP.GT.AND P4, PT, R129, 0x51, PT ;  /* 0x000000518100780c */ /* 0x000fe40003f84270 */
[----:B---3--:R-:W-:Y:S02]  /*16e10*/  FSEL R126, R126, -INF , P5 ;  /* 0xff8000007e7e7808 */ /* 0x008fe40002800000 */
[----:B------:R-:W-:Y:S02]  /*16e20*/  FMNMX.FTZ R5, R133, R5, !PT ;  /* 0x0000000585057209 */ /* 0x000fe40007810000 */
[----:B------:R-:W-:Y:S02]  /*16e30*/  ISETP.GT.AND P2, PT, R129, 0x58, PT ;  /* 0x000000588100780c */ /* 0x000fe40003f44270 */
[----:B-1----:R-:W-:-:S02]  /*16e40*/  FSEL R127, R127, -INF , P4 ;  /* 0xff8000007f7f7808 */ /* 0x002fc40002000000 */
[----:B------:R-:W-:Y:S02]  /*16e50*/  FMNMX.FTZ R5, R126, R5, !PT ;  /* 0x000000057e057209 */ /* 0x000fe40007810000 */
[----:B------:R-:W-:Y:S02]  /*16e60*/  ISETP.GT.AND P6, PT, R129, 0x59, PT ;  /* 0x000000598100780c */ /* 0x000fe40003fc4270 */
[----:B----4-:R-:W-:Y:S02]  /*16e70*/  FSEL R128, R128, -INF , P2 ;  /* 0xff80000080807808 */ /* 0x010fe40001000000 */
[----:B------:R-:W-:Y:S02]  /*16e80*/  FMNMX.FTZ R5, R127, R5, !PT ;  /* 0x000000057f057209 */ /* 0x000fe40007810000 */
[----:B-----5:R-:W-:Y:S02]  /*16e90*/  FSEL R130, R130, -INF , P6 ;  /* 0xff80000082827808 */ /* 0x020fe40003000000 */
[----:B------:R-:W-:-:S02]  /*16ea0*/  FMNMX.FTZ R5, R128, R5, !PT ;  /* 0x0000000580057209 */ /* 0x000fc40007810000 */
[----:B------:R-:W-:Y:S02]  /*16eb0*/  FSETP.NEU.FTZ.AND P3, PT, R15, -INF , PT ;  /* 0xff8000000f00780b */ /* 0x000fe40003f7d000 */
[----:B------:R-:W-:Y:S02]  /*16ec0*/  FMNMX.FTZ R5, R130, R5, !PT ;  /* 0x0000000582057209 */ /* 0x000fe40007810000 */
[----:B------:R-:W-:-:S03]  /*16ed0*/  FSEL R134, R134, RZ, P3 ;  /* 0x000000ff86867208 */ /* 0x000fc60001800000 */
[----:B------:R-:W0:Y:S02]  /*16ee0*/  SHFL.BFLY PT, R8, R5, 0x2, 0x1f ;  /* 0x0c401f0005087f89 */ /* 0x000e2400000e0000 */
        /* <DEDUP_REMOVED lines=22> */
[----:B0-----:R-:W-:Y:S01]  /*17050*/  FMNMX.FTZ R5, R5, R8, !PT ;  /* 0x0000000805057209 */ /* 0x001fe20007810000 */
[-CC-:B------:R-:W-:Y:S01]  /*17060*/  FFMA.FTZ R136, R117, R9.reuse, -R134.reuse ;  /* 0x0000000975887223 */ /* 0x180fe20000010886 */
[----:B------:R-:W-:Y:S01]  /*17070*/  MUFU.EX2 R158, R158 ;  /* 0x0000009e009e7308 */ /* 0x000fe20000000800 */
[-CC-:B------:R-:W-:Y:S01]  /*17080*/  FFMA.FTZ R95, R120, R9.reuse, -R134.reuse ;  /* 0x00000009785f7223 */ /* 0x180fe20000010886 */
[-CC-:B------:R-:W-:Y:S01]  /*17090*/  FFMA.FTZ R138, R114, R9.reuse, -R134.reuse ;  /* 0x00000009728a7223 */ /* 0x180fe20000010886 */
[----:B------:R-:W0:Y:S01]  /*170a0*/  SHFL.BFLY PT, R8, R5, 0x1, 0x1f ;  /* 0x0c201f0005087f89 */ /* 0x000e2200000e0000 */
[----:B------:R-:W-:-:S04]  /*170b0*/  FFMA.FTZ R99, R115, R9, -R134 ;  /* 0x0000000973637223 */ /* 0x000fc80000010886 */
[----:B------:R-:W-:Y:S08]  /*170c0*/  MUFU.EX2 R92, R92 ;  /* 0x0000005c005c7308 */ /* 0x000ff00000000800 */
[----:B------:R-:W-:Y:S08]  /*170d0*/  MUFU.EX2 R152, R152 ;  /* 0x0000009800987308 */ /* 0x000ff00000000800 */
[----:B------:R-:W-:Y:S01]  /*170e0*/  MUFU.EX2 R91, R91 ;  /* 0x0000005b005b7308 */ /* 0x000fe20000000800 */
[----:B0-----:R-:W-:-:S02]  /*170f0*/  FMNMX.FTZ R8, R5, R8, !PT ;  /* 0x0000000805087209 */ /* 0x001fc40007810000 */
[----:B------:R-:W-:Y:S02]  /*17100*/  FSEL R5, R15, RZ, P3 ;  /* 0x000000ff0f057208 */ /* 0x000fe40001800000 */
[C---:B------:R-:W-:Y:S01]  /*17110*/  FSETP.NEU.FTZ.AND P2, PT, R8.reuse, -INF , PT ;  /* 0xff8000000800780b */ /* 0x040fe20003f5d000 */
[-C--:B------:R-:W-:Y:S02]  /*17120*/  FMUL.FTZ R100, R8, R9.reuse ;  /* 0x0000000908647220 */ /* 0x080fe40000410000 */
[----:B------:R-:W-:Y:S01]  /*17130*/  MUFU.EX2 R154, R154 ;  /* 0x0000009a009a7308 */ /* 0x000fe20000000800 */
[----:B------:R-:W-:Y:S02]  /*17140*/  FADD.FTZ R5, -R5, R12 ;  /* 0x0000000c05057221 */ /* 0x000fe40000010100 */
[----:B------:R-:W-:Y:S02]  /*17150*/  FSEL R100, R100, RZ, P2 ;  /* 0x000000ff64647208 */ /* 0x000fe40001000000 */
[----:B------:R-:W-:-:S03]  /*17160*/  FMUL.FTZ R5, R5, R9 ;  /* 0x0000000905057220 */ /* 0x000fc60000410000 */
[----:B------:R-:W-:Y:S01]  /*17170*/  MUFU.EX2 R90, R90 ;  /* 0x0000005a005a7308 */ /* 0x000fe20000000800 */
[-CC-:B------:R-:W-:Y:S01]  /*17180*/  FFMA.FTZ R153, R21, R9.reuse, -R100.reuse ;  /* 0x0000000915997223 */ /* 0x180fe20000010864 */
[-CC-:B------:R-:W-:Y:S01]  /*17190*/  FFMA.FTZ R21, R88, R9.reuse, -R100.reuse ;  /* 0x0000000958157223 */ /* 0x180fe20000010864 */
[----:B------:R-:W-:Y:S01]  /*171a0*/  FSEL R88, R8, RZ, P2 ;  /* 0x000000ff08587208 */ /* 0x000fe20001000000 */
[-CC-:B------:R-:W-:Y:S01]  /*171b0*/  FFMA.FTZ R157, R6, R9.reuse, -R100.reuse ;  /* 0x00000009069d7223 */ /* 0x180fe20000010864 */
[-CC-:B------:R-:W-:Y:S01]  /*171c0*/  FFMA.FTZ R103, R7, R9.reuse, -R100.reuse ;  /* 0x0000000907677223 */ /* 0x180fe20000010864 */
[-CC-:B------:R-:W-:Y:S01]  /*171d0*/  FFMA.FTZ R159, R131, R9.reuse, -R100.reuse ;  /* 0x00000009839f7223 */ /* 0x180fe20000010864 */
[-CC-:B------:R-:W-:Y:S01]  /*171e0*/  FFMA.FTZ R101, R132, R9.reuse, -R100.reuse ;  /* 0x0000000984657223 */ /* 0x180fe20000010864 */
[----:B------:R-:W-:Y:S01]  /*171f0*/  FADD.FTZ R88, -R88, R11 ;  /* 0x0000000b58587221 */ /* 0x000fe20000010100 */
[----:B------:R-:W0:Y:S01]  /*17200*/  MUFU.EX2 R94, R5 ;  /* 0x00000005005e7308 */ /* 0x000e220000000800 */
        /* <DEDUP_REMOVED lines=15> */
[----:B------:R1:W2:Y:S01]  /*17300*/  MUFU.EX2 R5, R88 ;  /* 0x0000005800057308 */ /* 0x0002a20000000800 */
[----:B0-----:R-:W-:Y:S01]  /*17310*/  FFMA.FTZ R3, R94, R3, R156 ;  /* 0x000000035e037223 */ /* 0x001fe2000001009c */
[-CC-:B------:R-:W-:Y:S01]  /*17320*/  FFMA.FTZ R137, R126, R9.reuse, -R100.reuse ;  /* 0x000000097e897223 */ /* 0x180fe20000010864 */
[-CC-:B------:R-:W-:Y:S01]  /*17330*/  FFMA.FTZ R14, R127, R9.reuse, -R100.reuse ;  /* 0x000000097f0e7223 */ /* 0x180fe20000010864 */
[-CC-:B------:R-:W-:Y:S01]  /*17340*/  FFMA.FTZ R139, R128, R9.reuse, -R100.reuse ;  /* 0x00000009808b7223 */ /* 0x180fe20000010864 */
[----:B------:R-:W-:Y:S01]  /*17350*/  FFMA.FTZ R11, R130, R9, -R100 ;  /* 0x00000009820b7223 */ /* 0x000fe20000010864 */
[----:B------:R-:W-:-:S02]  /*17360*/  FADD.FTZ R3, R108, R3 ;  /* 0x000000036c037221 */ /* 0x000fc40000010000 */
[----:B------:R-:W0:Y:S01]  /*17370*/  MUFU.EX2 R103, R103 ;  /* 0x0000006700677308 */ /* 0x000e220000000800 */
[----:B-1----:R-:W-:-:S07]  /*17380*/  FFMA.FTZ R88, R133, R9, -R100 ;  /* 0x0000000985587223 */ /* 0x002fce0000010864 */
[----:B------:R-:W1:Y:S01]  /*17390*/  MUFU.EX2 R159, R159 ;  /* 0x0000009f009f7308 */ /* 0x000e620000000800 */
[----:B--2---:R-:W-:-:S07]  /*173a0*/  FFMA.FTZ R0, R5, R0, R157 ;  /* 0x0000000005007223 */ /* 0x004fce000001009d */
        /* <DEDUP_REMOVED lines=84> */
.L_x_2851:
        /* <DEDUP_REMOVED lines=9> */
[----:B------:R-:W-:-:S02]  /*17980*/  F2FP.F16.F32.PACK_AB R151, R12, R151 ;  /* 0x000000970c97723e */ /* 0x000fc400000000ff */
[----:B------:R-:W-:Y:S01]  /*17990*/  F2FP.F16.F32.PACK_AB R139, R11, R139 ;  /* 0x0000008b0b8b723e */ /* 0x000fe200000000ff */
[----:B------:R-:W-:Y:S01]  /*179a0*/  IMAD.MOV.U32 R11, RZ, RZ, R8 ;  /* 0x000000ffff0b7224 */ /* 0x000fe200078e0008 */
        /* <DEDUP_REMOVED lines=20> */
[----:B------:R-:W-:Y:S01]  /*17af0*/  MOV R12, R15 ;  /* 0x0000000f000c7202 */ /* 0x000fe20000000f00 */
[----:B0-----:R-:W-:Y:S06]  /*17b00*/  @P2 BRA `(.L_x_2852) ;  /* 0xffffffd000942947 */ /* 0x001fec000383ffff */
[----:B------:R-:W-:Y:S05]  /*17b10*/  BSYNC B1 ;  /* 0x0000000000017941 */ /* 0x000fea0003800000 */
.L_x_2839:
[----:B------:R-:W-:Y:S05]  /*17b20*/  BSYNC B0 ;  /* 0x0000000000007941 */ /* 0x000fea0003800000 */
.L_x_2838:
[----:B------:R-:W-:Y:S01]  /*17b30*/  ISETP.GE.AND P1, PT, R13, R185, PT ;  /* 0x000000b90d00720c */ /* 0x000fe20003f26270 */
[----:B------:R-:W-:-:S12]  /*17b40*/  BSSY B0, `(.L_x_2853) ;  /* 0x0000270000007945 */ /* 0x000fd80003800000 */
[----:B------:R-:W-:Y:S05]  /*17b50*/  @!P1 BRA `(.L_x_2854) ;  /* 0x0000002400b89947 */ /* 0x000fea0003800000 */
[----:B------:R-:W-:Y:S01]  /*17b60*/  MOV R10, R8 ;  /* 0x00000008000a7202 */ /* 0x000fe20000000f00 */
[----:B------:R-:W-:Y:S01]  /*17b70*/  IMAD.MOV.U32 R11, RZ, RZ, R15 ;  /* 0x000000ffff0b7224 */ /* 0x000fe200078e000f */
[----:B------:R-:W-:Y:S01]  /*17b80*/  MOV R7, R162 ;  /* 0x000000a200077202 */ /* 0x000fe20000000f00 */
[----:B------:R-:W-:-:S07]  /*17b90*/  IMAD.MOV.U32 R6, RZ, RZ, R168 ;  /* 0x000000ffff067224 */ /* 0x000fce00078e00a8 */
.L_x_2867:
[----:B------:R-:W-:-:S05]  /*17ba0*/  VIADD R12, R7, 0x1 ;  /* 0x00000001070c7836 */ /* 0x000fca0000000000 */
[----:B------:R-:W-:-:S04]  /*17bb0*/  ISETP.NE.AND P1, PT, R12, 0x2, PT ;  /* 0x000000020c00780c */ /* 0x000fc80003f25270 */
[----:B------:R-:W-:Y:S02]  /*17bc0*/  SEL R12, R12, RZ, P1 ;  /* 0x000000ff0c0c7207 */ /* 0x000fe40000800000 */
[----:B------:R-:W-:-:S03]  /*17bd0*/  SEL R9, RZ, 0x1, P1 ;  /* 0x00000001ff097807 */ /* 0x000fc60000800000 */
[----:B------:R-:W-:Y:S01]  /*17be0*/  IMAD.MOV.U32 R162, RZ, RZ, R12 ;  /* 0x000000ffffa27224 */ /* 0x000fe200078e000c */
[----:B------:R-:W-:Y:S01]  /*17bf0*/  LOP3.LUT R168, R6, R9, RZ, 0x3c, !PT ;  /* 0x0000000906a87212 */ /* 0x000fe200078e3cff */
[----:B------:R-:W-:Y:S06]  /*17c00*/  @!P0 BRA `(.L_x_2855) ;  /* 0x0000000000048947 */ /* 0x000fec0003800000 */
[----:B------:R-:W-:Y:S01]  /*17c10*/  BPT.TRAP 0x1 ;  /* 0x000000040000795c */ /* 0x000fe20000300000 */
.L_x_2855:
[----:B------:R-:W-:Y:S02]  /*17c20*/  LEA R8, R162, R2, 0x3 ;  /* 0x00000002a2087211 */ /* 0x000fe400078e18ff */
[----:B------:R-:W-:-:S04]  /*17c30*/  SHF.L.U32 R9, R168, 0x1f, RZ ;  /* 0x0000001fa8097819 */ /* 0x000fc800000006ff */
[----:B------:R0:W1:Y:S01]  /*17c40*/  SYNCS.PHASECHK.TRANS64.TRYWAIT P1, [R8+URZ+0x2a830], R9 ;  /* 0x02a83009080075a7 */ /* 0x000062000802017f */
[----:B------:R-:W-:Y:S05]  /*17c50*/  @!P0 BRA `(.L_x_2856) ;  /* 0x0000000000048947 */ /* 0x000fea0003800000 */
[----:B------:R-:W-:Y:S01]  /*17c60*/  BPT.TRAP 0x1 ;  /* 0x000000040000795c */ /* 0x000fe20000300000 */
.L_x_2856:
[----:B------:R-:W-:Y:S01]  /*17c70*/  IMAD R95, R162, 0x900, R4 ;  /* 0x00000900a25f7824 */ /* 0x000fe200078e0204 */
[----:B------:R-:W-:Y:S03]  /*17c80*/  BSSY B1, `(.L_x_2857) ;  /* 0x0000006000017945 */ /* 0x000fe60003800000 */
[C---:B------:R-:W-:Y:S02]  /*17c90*/  VIADD R90, R95.reuse, 0x2 ;  /* 0x000000025f5a7836 */ /* 0x040fe40000000000 */
[----:B------:R-:W-:Y:S01]  /*17ca0*/  VIADD R92, R95, 0x4 ;  /* 0x000000045f5c7836 */ /* 0x000fe20000000000 */
[----:B-1----:R-:W-:Y:S06]  /*17cb0*/  @P1 BRA `(.L_x_2858) ;  /* 0x0000000000081947 */ /* 0x002fec0003800000 */
[----:B------:R-:W1:Y:S02]  /*17cc0*/  SYNCS.PHASECHK.TRANS64.TRYWAIT P1, [R8+URZ+0x2a830], R9 ;  /* 0x02a83009080075a7 */ /* 0x000e64000802017f */
[----:B-1----:R-:W-:Y:S05]  /*17cd0*/  @!P1 BRA `(.L_x_2859) ;  /* 0x000000ec00389947 */ /* 0x002fea0003800000 */
.L_x_2858:
[----:B------:R-:W-:Y:S05]  /*17ce0*/  BSYNC B1 ;  /* 0x0000000000017941 */ /* 0x000fea0003800000 */
.L_x_2857:
[----:B------:R-:W2:Y:S01]  /*17cf0*/  LDL.64 R96, [R1+0x28] ;  /* 0x0000280001607983 */ /* 0x000ea20000100a00 */
[----:B------:R-:W-:Y:S01]  /*17d00*/  MOV R88, R95 ;  /* 0x0000005f00587202 */ /* 0x000fe20000000f00 */
[----:B------:R-:W-:Y:S01]  /*17d10*/  IMAD.MOV.U32 R89, RZ, RZ, 0x40000040 ;  /* 0x40000040ff597424 */ /* 0x000fe200078e00ff */
[----:B------:R-:W-:Y:S01]  /*17d20*/  R2UR UR46, R90 ;  /* 0x000000005a2e72ca */ /* 0x000fe200000e0000 */
[----:B------:R-:W-:Y:S01]  /*17d30*/  IMAD.MOV.U32 R90, RZ, RZ, R92 ;  /* 0x000000ffff5a7224 */ /* 0x000fe200078e005c */
[----:B------:R-:W-:Y:S01]  /*17d40*/  R2UR UR50, R88 ;  /* 0x00000000583272ca */ /* 0x000fe200000e0000 */
[----:B------:R-:W-:Y:S01]  /*17d50*/  IMAD.MOV.U32 R91, RZ, RZ, 0x40000040 ;  /* 0x40000040ff5b7424 */ /* 0x000fe200078e00ff */
[----:B------:R-:W-:Y:S01]  /*17d60*/  IADD3 R88, R95, 0x6, RZ ;  /* 0x000000065f587810 */ /* 0x000fe20007ffe0ff */
[----:B------:R-:W-:Y:S01]  /*17d70*/  IMAD.MOV.U32 R93, RZ, RZ, 0x40000040 ;  /* 0x40000040ff5d7424 */ /* 0x000fe200078e00ff */
[----:B01----:R-:W-:Y:S01]  /*17d80*/  MOV R9, UR38 ;  /* 0x0000002600097c02 */ /* 0x003fe20008000f00 */
[-C--:B------:R-:W-:Y:S01]  /*17d90*/  FMUL.FTZ R24, R24, R94.reuse ;  /* 0x0000005e18187220 */ /* 0x080fe20000410000 */
[----:B------:R-:W-:Y:S01]  /*17da0*/  MOV R21, UR42 ;  /* 0x0000002a00157c02 */ /* 0x000fe20008000f00 */
[-C--:B------:R-:W-:Y:S01]  /*17db0*/  FMUL.FTZ R25, R25, R94.reuse ;  /* 0x0000005e19197220 */ /* 0x080fe20000410000 */
[----:B------:R-:W-:Y:S01]  /*17dc0*/  R2UR UR38, R88 ;  /* 0x00000000582672ca */ /* 0x000fe200000e0000 */
[C---:B------:R-:W-:Y:S01]  /*17dd0*/  VIADD R88, R95.reuse, 0x304 ;  /* 0x000003045f587836 */ /* 0x040fe20000000000 */
[----:B------:R-:W-:Y:S01]  /*17de0*/  R2UR UR42, R90 ;  /* 0x000000005a2a72ca */ /* 0x000fe200000e0000 */
[C---:B------:R-:W-:Y:S01]  /*17df0*/  VIADD R90, R95.reuse, 0x300 ;  /* 0x000003005f5a7836 */ /* 0x040fe20000000000 */
[C---:B------:R-:W-:Y:S01]  /*17e00*/  IADD3 R92, R95.reuse, 0x302, RZ ;  /* 0x000003025f5c7810 */ /* 0x040fe20007ffe0ff */
        /* <DEDUP_REMOVED lines=25> */
[C---:B------:R-:W-:Y:S01]  /*17fa0*/  R2UR UR47, R91.reuse ;  /* 0x000000005b2f72ca */ /* 0x040fe200000e0000 */
        /* <DEDUP_REMOVED lines=32> */
[----:B------:R-:W3:Y:S01]  /*181b0*/  LDL.64 R198, [R1+0x10] ;  /* 0x0000100001c67983 */ /* 0x000ee20000100a00 */
        /* <DEDUP_REMOVED lines=44> */
[----:B------:R-:W2:Y:S01]  /*18480*/  LDL.64 R196, [R1+0x20] ;  /* 0x0000200001c47983 */ /* 0x000ea20000100a00 */
[----:B------:R-:W-:Y:S01]  /*18490*/  R2UR UR49, R195 ;  /* 0x00000000c33172ca */ /* 0x000fe200000e0000 */
[----:B------:R-:W-:Y:S02]  /*184a0*/  WARPGROUP.DEPBAR.LE gsb0, 0x0 ;  /* 0x00008000000079c5 */ /* 0x000fe40000010000 */
[----:B------:R-:W-:Y:S01]  /*184b0*/  WARPGROUP.ARRIVE ;  /* 0x00000000000079c5 */ /* 0x000fe20000000000 */
[----:B--2---:R-:W-:Y:S02]  /*184c0*/  R2UR UR44, R196 ;  /* 0x00000000c42c72ca */ /* 0x004fe400000e0000 */
[----:B------:R-:W-:-:S02]  /*184d0*/  R2UR UR45, R197 ;  /* 0x00000000c52d72ca */ /* 0x000fc400000e0000 */
[----:B------:R-:W2:Y:S11]  /*184e0*/  LDL.64 R196, [R1+0x8] ;  /* 0x0000080001c47983 */ /* 0x000eb60000100a00 */
[----:B------:R-:W-:Y:S01]  /*184f0*/  HGMMA.64x96x16.F32 R88, gdesc[UR44], R88, gsb0 ;  /* 0x016000002c5879f0 */ /* 0x000fe20008000858 */
[----:B------:R-:W-:-:S02]  /*18500*/  R2UR UR44, R194 ;  /* 0x00000000c22c72ca */ /* 0x000fc400000e0000 */
[----:B------:R-:W4:Y:S01]  /*18510*/  LDL.64 R194, [R1+0x18] ;  /* 0x0000180001c27983 */ /* 0x000f220000100a00 */
[----:B---3--:R-:W-:Y:S02]  /*18520*/  R2UR UR36, R198 ;  /* 0x00000000c62472ca */ /* 0x008fe400000e0000 */
[----:B------:R-:W-:Y:S01]  /*18530*/  R2UR UR37, R199 ;  /* 0x00000000c72572ca */ /* 0x000fe200000e0000 */
[----:B------:R-:W-:Y:S02]  /*18540*/  WARPGROUP.DEPBAR.LE gsb0, 0x0 ;  /* 0x00008000000079c5 */ /* 0x000fe40000010000 */
[----:B------:R-:W-:Y:S01]  /*18550*/  WARPGROUP.ARRIVE ;  /* 0x00000000000079c5 */ /* 0x000fe20000000000 */
[----:B----4-:R-:W-:Y:S02]  /*18560*/  R2UR UR40, R194 ;  /* 0x00000000c22872ca */ /* 0x010fe400000e0000 */
[----:B------:R-:W-:Y:S02]  /*18570*/  R2UR UR41, R195 ;  /* 0x00000000c32972ca */ /* 0x000fe400000e0000 */
[----:B------:R-:W3:Y:S11]  /*18580*/  LDL.64 R194, [R1] ;  /* 0x0000000001c27983 */ /* 0x000ef60000100a00 */
[----:B------:R-:W-:Y:S01]  /*18590*/  HGMMA.64x96x16.F32 R88, gdesc[UR40], R88, gsb0 ;  /* 0x01600000285879f0 */ /* 0x000fe20008000858 */
[----:B--2---:R-:W-:-:S02]  /*185a0*/  R2UR UR32, R196 ;  /* 0x00000000c42072ca */ /* 0x004fc400000e0000 */
[----:B------:R-:W-:Y:S01]  /*185b0*/  R2UR UR33, R197 ;  /* 0x00000000c52172ca */ /* 0x000fe200000e0000 */
[----:B------:R-:W-:Y:S02]  /*185c0*/  WARPGROUP.DEPBAR.LE gsb0, 0x0 ;  /* 0x00008000000079c5 */ /* 0x000fe40000010000 */
[----:B------:R-:W-:-:S06]  /*185d0*/  WARPGROUP.ARRIVE ;  /* 0x00000000000079c5 */ /* 0x000fcc0000000000 */
[----:B------:R-:W-:Y:S03]  /*185e0*/  HGMMA.64x96x16.F32 R88, gdesc[UR36], R88, gsb0 ;  /* 0x01600000245879f0 */ /* 0x000fe60008000858 */
[----:B------:R-:W-:Y:S02]  /*185f0*/  WARPGROUP.DEPBAR.LE gsb0, 0x0 ;  /* 0x00008000000079c5 */ /* 0x000fe40000010000 */
[----:B------:R-:W-:-:S06]  /*18600*/  WARPGROUP.ARRIVE ;  /* 0x00000000000079c5 */ /* 0x000fcc0000000000 */
[----:B------:R-:W-:Y:S01]  /*18610*/  HGMMA.64x96x16.F32 R88, gdesc[UR32], R88, gsb0 ;  /* 0x01600000205879f0 */ /* 0x000fe20008000858 */
[----:B---3--:R-:W-:Y:S02]  /*18620*/  R2UR UR28, R194 ;  /* 0x00000000c21c72ca */ /* 0x008fe400000e0000 */
[----:B------:R-:W-:Y:S01]  /*18630*/  R2UR UR29, R195 ;  /* 0x00000000c31d72ca */ /* 0x000fe200000e0000 */
[----:B------:R-:W-:Y:S02]  /*18640*/  WARPGROUP.DEPBAR.LE gsb0, 0x0 ;  /* 0x00008000000079c5 */ /* 0x000fe40000010000 */
[----:B------:R-:W-:-:S10]  /*18650*/  WARPGROUP.ARRIVE ;  /* 0x00000000000079c5 */ /* 0x000fd40000000000 */
        /* <DEDUP_REMOVED lines=17> */
[----:B------:R-:W-:-:S03]  /*18770*/  UMOV UR12, UR44 ;  /* 0x0000002c000c7c82 */ /* 0x000fc60008000000 */
        /* <DEDUP_REMOVED lines=25> */
.L_x_2860:
[----:B------:R-:W-:Y:S01]  /*18910*/  SHF.L.U32 R5, R6, 0x1f, RZ ;  /* 0x0000001f06057819 */ /* 0x000fe200000006ff */
[----:B------:R-:W-:-:S04]  /*18920*/  IMAD R14, R7, 0x8, R2 ;  /* 0x00000008070e7824 */ /* 0x000fc800078e0202 */
[----:B------:R0:W1:Y:S01]  /*18930*/  SYNCS.PHASECHK.TRANS64.TRYWAIT P1, [R14+URZ+0x2a850], R5 ;  /* 0x02a850050e0075a7 */ /* 0x000062000802017f */
[----:B------:R-:W-:Y:S05]  /*18940*/  @!P0 BRA `(.L_x_2861) ;  /* 0x0000000000048947 */ /* 0x000fea0003800000 */
[----:B------:R-:W-:Y:S01]  /*18950*/  BPT.TRAP 0x1 ;  /* 0x000000040000795c */ /* 0x000fe20000300000 */
.L_x_2861:
[----:B------:R-:W-:Y:S04]  /*18960*/  BSSY B1, `(.L_x_2862) ;  /* 0x0000004000017945 */ /* 0x000fe80003800000 */
[----:B-1----:R-:W-:Y:S05]  /*18970*/  @P1 BRA `(.L_x_2863) ;  /* 0x0000000000081947 */ /* 0x002fea0003800000 */
[----:B------:R-:W1:Y:S02]  /*18980*/  SYNCS.PHASECHK.TRANS64.TRYWAIT P1, [R14+URZ+0x2a850], R5 ;  /* 0x02a850050e0075a7 */ /* 0x000e64000802017f */
[----:B-1----:R-:W-:Y:S05]  /*18990*/  @!P1 BRA `(.L_x_2864) ;  /* 0x000000e0001c9947 */ /* 0x002fea0003800000 */
.L_x_2863:
[----:B------:R-:W-:Y:S05]  /*189a0*/  BSYNC B1 ;  /* 0x0000000000017941 */ /* 0x000fea0003800000 */
.L_x_2862:
[----:B01----:R-:W-:Y:S01]  /*189b0*/  IADD3 R5, R2, 0x400, RZ ;  /* 0x0000040002057810 */ /* 0x003fe20007ffe0ff */
[----:B------:R-:W-:Y:S01]  /*189c0*/  WARPGROUP.ARRIVE ;  /* 0x00000000000079c5 */ /* 0x000fe20000000000 */
[----:B------:R-:W-:Y:S02]  /*189d0*/  MOV R9, 0x40000040 ;  /* 0x4000004000097802 */ /* 0x000fe40000000f00 */
        /* <DEDUP_REMOVED lines=45> */
.L_x_2865:
        /* <DEDUP_REMOVED lines=60> */
[----:B------:R-:W-:-:S02]  /*19070*/  IMAD R12, R12, 0x8, R2 ;  /* 0x000000080c0c7824 */ /* 0x000fc400078e0202 */
        /* <DEDUP_REMOVED lines=81> */
[----:B0-----:R-:W-:Y:S02]  /*19590*/  FMNMX.FTZ R5, R131, R5, !PT ;  /* 0x0000000583057209 */ /* 0x001fe40007810000 */
[----:B-1----:R-:W-:-:S05]  /*195a0*/  FMNMX.FTZ R15, R130, R8, !PT ;  /* 0x00000008820f7209 */ /* 0x002fca0007810000 */
[----:B------:R-:W0:Y:S01]  /*195b0*/  SHFL.BFLY PT, R9, R15, 0x2, 0x1f ;  /* 0x0c401f000f097f89 */ /* 0x000e2200000e0000 */
[----:B--2---:R-:W-:-:S05]  /*195c0*/  FMNMX.FTZ R8, R132, R5, !PT ;  /* 0x0000000584087209 */ /* 0x004fca0007810000 */
[----:B------:R-:W1:Y:S01]  /*195d0*/  SHFL.BFLY PT, R5, R8, 0x2, 0x1f ;  /* 0x0c401f0008057f89 */ /* 0x000e6200000e0000 */
[----:B0-----:R-:W-:-:S05]  /*195e0*/  FMNMX.FTZ R15, R15, R9, !PT ;  /* 0x000000090f0f7209 */ /* 0x001fca0007810000 */
[----:B------:R-:W0:Y:S01]  /*195f0*/  SHFL.BFLY PT, R9, R15, 0x1, 0x1f ;  /* 0x0c201f000f097f89 */ /* 0x000e2200000e0000 */
[----:B-1----:R-:W-:-:S05]  /*19600*/  FMNMX.FTZ R8, R8, R5, !PT ;  /* 0x0000000508087209 */ /* 0x002fca0007810000 */
[----:B------:R-:W1:Y:S01]  /*19610*/  SHFL.BFLY PT, R5, R8, 0x1, 0x1f ;  /* 0x0c201f0008057f89 */ /* 0x000e6200000e0000 */
[----:B0-----:R-:W-:Y:S02]  /*19620*/  FMNMX.FTZ R15, R15, R9, !PT ;  /* 0x000000090f0f7209 */ /* 0x001fe40007810000 */
[----:B------:R-:W-:-:S03]  /*19630*/  MOV R9, UR42 ;  /* 0x0000002a00097c02 */ /* 0x000fc60008000f00 */
[----:B------:R-:W-:Y:S01]  /*19640*/  FADD.FTZ R94, -R15, R11 ;  /* 0x0000000b0f5e7221 */ /* 0x000fe20000010100 */
[----:B-1----:R-:W-:-:S03]  /*19650*/  FMNMX.FTZ R8, R8, R5, !PT ;  /* 0x0000000508087209 */ /* 0x002fc60007810000 */
[-C--:B------:R-:W-:Y:S02]  /*19660*/  FMUL.FTZ R94, R94, R9.reuse ;  /* 0x000000095e5e7220 */ /* 0x080fe40000410000 */
[----:B------:R-:W-:Y:S01]  /*19670*/  FADD.FTZ R5, -R8, R10 ;  /* 0x0000000a08057221 */ /* 0x000fe20000010100 */
[----:B------:R-:W-:-:S03]  /*19680*/  FMUL.FTZ R10, R15, R9 ;  /* 0x000000090f0a7220 */ /* 0x000fc60000410000 */
[----:B------:R-:W-:Y:S01]  /*19690*/  MUFU.EX2 R94, R94 ;  /* 0x0000005e005e7308 */ /* 0x000fe20000000800 */
[-C--:B------:R-:W-:Y:S01]  /*196a0*/  FMUL.FTZ R5, R5, R9.reuse ;  /* 0x0000000905057220 */ /* 0x080fe20000410000 */
[-CC-:B------:R-:W-:Y:S01]  /*196b0*/  FFMA.FTZ R154, R97, R9.reuse, -R10.reuse ;  /* 0x00000009619a7223 */ /* 0x180fe2000001080a */
[-CC-:B------:R-:W-:Y:S01]  /*196c0*/  FFMA.FTZ R97, R98, R9.reuse, -R10.reuse ;  /* 0x0000000962617223 */ /* 0x180fe2000001080a */
[-C--:B------:R-:W-:Y:S01]  /*196d0*/  FMUL.FTZ R98, R8, R9.reuse ;  /* 0x0000000908627220 */ /* 0x080fe20000410000 */
[-CC-:B------:R-:W-:Y:S01]  /*196e0*/  FFMA.FTZ R156, R6, R9.reuse, -R10.reuse ;  /* 0x00000009069c7223 */ /* 0x180fe2000001080a */
[-CC-:B------:R-:W-:Y:S01]  /*196f0*/  FFMA.FTZ R135, R7, R9.reuse, -R10.reuse ;  /* 0x0000000907877223 */ /* 0x180fe2000001080a */
[-C--:B------:R-:W-:Y:S01]  /*19700*/  FFMA.FTZ R148, R101, R9.reuse, -R10 ;  /* 0x0000000965947223 */ /* 0x080fe2000001080a */
[-CC-:B------:R-:W-:Y:S01]  /*19710*/  FFMA.FTZ R157, R20, R9.reuse, -R98.reuse ;  /* 0x00000009149d7223 */ /* 0x180fe20000010862 */
[-C--:B------:R-:W-:Y:S01]  /*19720*/  FFMA.FTZ R101, R21, R9.reuse, -R98 ;  /* 0x0000000915657223 */ /* 0x080fe20000010862 */
[----:B------:R-:W-:Y:S01]  /*19730*/  MUFU.EX2 R5, R5 ;  /* 0x0000000500057308 */ /* 0x000fe20000000800 */
[-C--:B------:R-:W-:Y:S01]  /*19740*/  FFMA.FTZ R158, R88, R9.reuse, -R10 ;  /* 0x00000009589e7223 */ /* 0x080fe2000001080a */
[-C--:B------:R-:W-:Y:S01]  /*19750*/  FFMA.FTZ R159, R90, R9.reuse, -R98 ;  /* 0x000000095a9f7223 */ /* 0x080fe20000010862 */
[-C--:B------:R-:W-:Y:S01]  /*19760*/  FFMA.FTZ R134, R89, R9.reuse, -R10 ;  /* 0x0000000959867223 */ /* 0x080fe2000001080a */
[-C--:B------:R-:W-:Y:S01]  /*19770*/  FFMA.FTZ R91, R91, R9.reuse, -R98 ;  /* 0x000000095b5b7223 */ /* 0x080fe20000010862 */
[-C--:B------:R-:W-:Y:S01]  /*19780*/  FFMA.FTZ R152, R92, R9.reuse, -R10 ;  /* 0x000000095c987223 */ /* 0x080fe2000001080a */
[-C--:B------:R-:W-:Y:S01]  /*19790*/  FFMA.FTZ R153, R95, R9.reuse, -R98 ;  /* 0x000000095f997223 */ /* 0x080fe20000010862 */
[----:B------:R-:W-:Y:S01]  /*197a0*/  VIADD R95, R12, 0x2a840 ;  /* 0x0002a8400c5f7836 */ /* 0x000fe20000000000 */
[----:B------:R-:W0:Y:S01]  /*197b0*/  MUFU.EX2 R156, R156 ;  /* 0x0000009c009c7308 */ /* 0x000e220000000800 */
[-C--:B------:R-:W-:Y:S01]  /*197c0*/  FFMA.FTZ R133, R93, R9.reuse, -R10 ;  /* 0x000000095d857223 */ /* 0x080fe2000001080a */
[-CC-:B------:R-:W-:Y:S01]  /*197d0*/  FFMA.FTZ R90, R96, R9.reuse, -R98.reuse ;  /* 0x00000009605a7223 */ /* 0x180fe20000010862 */
[-C--:B------:R-:W-:Y:S01]  /*197e0*/  FFMA.FTZ R155, R99, R9.reuse, -R98 ;  /* 0x00000009639b7223 */ /* 0x080fe20000010862 */
[----:B------:R-:W-:Y:S01]  /*197f0*/  PRMT R95, R178, 0x654, R95 ;  /* 0x00000654b25f7816 */ /* 0x000fe2000000005f */
[-C--:B------:R-:W-:Y:S01]  /*19800*/  FFMA.FTZ R93, R102, R9.reuse, -R10 ;  /* 0x00000009665d7223 */ /* 0x080fe2000001080a */
[-CC-:B------:R-:W-:Y:S01]  /*19810*/  FFMA.FTZ R21, R100, R9.reuse, -R98.reuse ;  /* 0x0000000964157223 */ /* 0x180fe20000010862 */
[-CC-:B------:R-:W-:Y:S01]  /*19820*/  FFMA.FTZ R149, R103, R9.reuse, -R98.reuse ;  /* 0x0000000967957223 */ /* 0x180fe20000010862 */
[----:B------:R-:W1:Y:S01]  /*19830*/  MUFU.EX2 R157, R157 ;  /* 0x0000009d009d7308 */ /* 0x000e620000000800 */
[----:B------:R2:W-:Y:S01]  /*19840*/  SYNCS.ARRIVE.TRANS64.RED.A1T0 RZ, [R95+URZ], RZ ;  /* 0x000000ff5fff79a7 */ /* 0x0005e2000810043f */
[-CC-:B------:R-:W-:Y:S01]  /*19850*/  FFMA.FTZ R20, R104, R9.reuse, -R98.reuse ;  /* 0x0000000968147223 */ /* 0x180fe20000010862 */
[-CC-:B------:R-:W-:Y:S01]  /*19860*/  FFMA.FTZ R151, R107, R9.reuse, -R98.reuse ;  /* 0x000000096b977223 */ /* 0x180fe20000010862 */
[-CC-:B------:R-:W-:Y:S01]  /*19870*/  FFMA.FTZ R108, R108, R9.reuse, -R98.reuse ;  /* 0x000000096c6c7223 */ /* 0x180fe20000010862 */
[-CC-:B------:R-:W-:Y:S01]  /*19880*/  FFMA.FTZ R145, R111, R9.reuse, -R98.reuse ;  /* 0x000000096f917223 */ /* 0x180fe20000010862 */
[-CC-:B------:R-:W-:Y:S01]  /*19890*/  FFMA.FTZ R99, R112, R9.reuse, -R98.reuse ;  /* 0x0000000970637223 */ /* 0x180fe20000010862 */
[----:B------:R-:W-:Y:S01]  /*198a0*/  FFMA.FTZ R147, R115, R9, -R98 ;  /* 0x0000000973937223 */ /* 0x000fe20000010862 */
[----:B------:R-:W3:Y:S01]  /*198b0*/  MUFU.EX2 R135, R135 ;  /* 0x0000008700877308 */ /* 0x000ee20000000800 */
        /* <DEDUP_REMOVED lines=8> */
[----:B-1----:R-:W-:Y:S01]  /*19940*/  FFMA.FTZ R0, R5, R0, R157 ;  /* 0x0000000005007223 */ /* 0x002fe2000001009d */
[-CC-:B------:R-:W-:Y:S01]  /*19950*/  FFMA.FTZ R96, R128, R9.reuse, -R98.reuse ;  /* 0x0000000980607223 */ /* 0x180fe20000010862 */
[-CC-:B------:R-:W-:Y:S01]  /*19960*/  FFMA.FTZ R139, R131, R9.reuse, -R98.reuse ;  /* 0x00000009838b7223 */ /* 0x180fe20000010862 */
[-C--:B--2---:R-:W-:Y:S01]  /*19970*/  FFMA.FTZ R95, R132, R9.reuse, -R98 ;  /* 0x00000009845f7223 */ /* 0x084fe20000010862 */
[-CC-:B------:R-:W-:Y:S01]  /*19980*/  FFMA.FTZ R150, R105, R9.reuse, -R10.reuse ;  /* 0x0000000969967223 */ /* 0x180fe2000001080a */
[-CC-:B------:R-:W-:Y:S01]  /*19990*/  FFMA.FTZ R92, R106, R9.reuse, -R10.reuse ;  /* 0x000000096a5c7223 */ /* 0x180fe2000001080a */
[-CC-:B------:R-:W-:Y:S01]  /*199a0*/  FFMA.FTZ R144, R109, R9.reuse, -R10.reuse ;  /* 0x000000096d907223 */ /* 0x180fe2000001080a */
[----:B------:R-:W1:Y:S01]  /*199b0*/  MUFU.EX2 R158, R158 ;  /* 0x0000009e009e7308 */ /* 0x000e620000000800 */
[----:B---3--:R-:W-:Y:S01]  /*199c0*/  FADD.FTZ R3, R135, R3 ;  /* 0x0000000387037221 */ /* 0x008fe20000010000 */
[-CC-:B------:R-:W-:Y:S01]  /*199d0*/  FFMA.FTZ R89, R110, R9.reuse, -R10.reuse ;  /* 0x000000096e597223 */ /* 0x180fe2000001080a */
[-CC-:B------:R-:W-:Y:S01]  /*199e0*/  FFMA.FTZ R146, R113, R9.reuse, -R10.reuse ;  /* 0x0000000971927223 */ /* 0x180fe2000001080a */
[-CC-:B------:R-:W-:Y:S01]  /*199f0*/  FFMA.FTZ R88, R114, R9.reuse, -R10.reuse ;  /* 0x0000000972587223 */ /* 0x180fe2000001080a */
[-CC-:B------:R-:W-:Y:S01]  /*19a00*/  FFMA.FTZ R140, R117, R9.reuse, -R10.reuse ;  /* 0x00000009758c7223 */ /* 0x180fe2000001080a */
[-CC-:B------:R-:W-:Y:S01]  /*19a10*/  FFMA.FTZ R11, R118, R9.reuse, -R10.reuse ;  /* 0x00000009760b7223 */ /* 0x180fe2000001080a */
[-C--:B------:R-:W-:Y:S01]  /*19a20*/  FFMA.FTZ R142, R121, R9.reuse, -R10 ;  /* 0x00000009798e7223 */ /* 0x080fe2000001080a */
[----:B------:R-:W2:Y:S01]  /*19a30*/  MUFU.EX2 R159, R159 ;  /* 0x0000009f009f7308 */ /* 0x000ea20000000800 */
[----:B0-----:R-:W-:Y:S01]  /*19a40*/  FADD.FTZ R98, R101, R0 ;  /* 0x0000000065627221 */ /* 0x001fe20000010000 */
[-CC-:B------:R-:W-:Y:S01]  /*19a50*/  FFMA.FTZ R7, R122, R9.reuse, -R10.reuse ;  /* 0x000000097a077223 */ /* 0x180fe2000001080a */
[-CC-:B------:R-:W-:Y:S01]  /*19a60*/  FFMA.FTZ R136, R125, R9.reuse, -R10.reuse ;  /* 0x000000097d887223 */ /* 0x180fe2000001080a */
[-CC-:B------:R-:W-:Y:S01]  /*19a70*/  FFMA.FTZ R6, R126, R9.reuse, -R10.reuse ;  /* 0x000000097e067223 */ /* 0x180fe2000001080a */
[-CC-:B------:R-:W-:Y:S01]  /*19a80*/  FFMA.FTZ R138, R129, R9.reuse, -R10.reuse ;  /* 0x00000009818a7223 */ /* 0x180fe2000001080a */
[----:B------:R-:W-:-:S02]  /*19a90*/  FFMA.FTZ R10, R130, R9, -R10 ;  /* 0x00000009820a7223 */ /* 0x000fc4000001080a */
        /* <DEDUP_REMOVED lines=88> */
.L_x_2866:
[C---:B------:R-:W-:Y:S01]  /*1a020*/  ISETP.GT.AND P1, PT, R13.reuse, R185, PT ;  /* 0x000000b90d00720c */ /* 0x040fe20003f24270 */
[----:B------:R-:W-:Y:S01]  /*1a030*/  VIADD R13, R13, 0xffffffff ;  /* 0xffffffff0d0d7836 */ /* 0x000fe20000000000 */
[----:B------:R-:W-:Y:S02]  /*1a040*/  IADD3 R14, R14, 0x2a860, RZ ;  /* 0x0002a8600e0e7810 */ /* 0x000fe40007ffe0ff */
[----:B------:R-:W-:Y:S02]  /*1a050*/  F2FP.F16.F32.PACK_AB R140, R11, R140 ;  /* 0x0000008c0b8c723e */ /* 0x000fe400000000ff */
[----:B------:R-:W-:Y:S02]  /*1a060*/  PRMT R14, R178, 0x654, R14 ;  /* 0x00000654b20e7816 */ /* 0x000fe4000000000e */
[----:B------:R-:W-:Y:S01]  /*1a070*/  F2FP.F16.F32.PACK_AB R142, R7, R142 ;  /* 0x0000008e078e723e */ /* 0x000fe200000000ff */
[----:B------:R-:W-:Y:S01]  /*1a080*/  IMAD.MOV.U32 R7, RZ, RZ, R162 ;  /* 0x000000ffff077224 */ /* 0x000fe200078e00a2 */
[----:B------:R0:W-:Y:S01]  /*1a090*/  SYNCS.ARRIVE.TRANS64.RED.A1T0 RZ, [R14+URZ], RZ ;  /* 0x000000ff0eff79a7 */ /* 0x0001e2000810043f */
        /* <DEDUP_REMOVED lines=25> */
[----:B0-----:R-:W-:Y:S06]  /*1a230*/  @P1 BRA `(.L_x_2867) ;  /* 0xffffffd800581947 */ /* 0x001fec000383ffff */
.L_x_2854:
[----:B------:R-:W-:Y:S05]  /*1a240*/  BSYNC B0 ;  /* 0x0000000000007941 */ /* 0x000fea0003800000 */
.L_x_2853:
        /* <DEDUP_REMOVED lines=67> */
.L_x_2868:
[----:B------:R-:W-:Y:S02]  /*1a680*/  LEA R6, R162, R2, 0x3 ;  /* 0x00000002a2067211 */ /* 0x000fe400078e18ff */
[----:B------:R-:W-:-:S04]  /*1a690*/  SHF.L.U32 R5, R168, 0x1f, RZ ;  /* 0x0000001fa8057819 */ /* 0x000fc800000006ff */
[----:B------:R0:W1:Y:S01]  /*1a6a0*/  SYNCS.PHASECHK.TRANS64.TRYWAIT P1, [R6+URZ+0x2a850], R5 ;  /* 0x02a85005060075a7 */ /* 0x000062000802017f */
[----:B------:R-:W-:Y:S05]  /*1a6b0*/  @!P0 BRA `(.L_x_2869) ;  /* 0x0000000000048947 */ /* 0x000fea0003800000 */
[----:B------:R-:W-:Y:S01]  /*1a6c0*/  BPT.TRAP 0x1 ;  /* 0x000000040000795c */ /* 0x000fe20000300000 */
.L_x_2869:
        /* <DEDUP_REMOVED lines=9> */
.L_x_2871:
[----:B------:R-:W-:Y:S05]  /*1a760*/  BSYNC B0 ;  /* 0x0000000000007941 */ /* 0x000fea0003800000 */
.L_x_2870:
[----:B------:R-:W-:Y:S01]  /*1a770*/  IMAD.MOV.U32 R4, RZ, RZ, R2 ;  /* 0x000000ffff047224 */ /* 0x000fe200078e0002 */
[----:B01----:R-:W-:Y:S01]  /*1a780*/  MOV R5, 0x40000040 ;  /* 0x4000004000057802 */ /* 0x003fe20000000f00 */
        /* <DEDUP_REMOVED lines=39> */
[----:B------:R-:W0:Y:S02]  /*1aa00*/  SHFL.BFLY PT, R5, R0, 0x2, 0x1f ;  /* 0x0c401f0000057f89 */ /* 0x000e2400000e0000 */
[----:B0-----:R-:W-:Y:S01]  /*1aa10*/  FADD.FTZ R7, R5, R0 ;  /* 0x0000000005077221 */ /* 0x001fe20000010000 */
[----:B------:R-:W-:Y:S01]  /*1aa20*/  IMAD.MOV.U32 R0, RZ, RZ, -0x800000 ;  /* 0xff800000ff007424 */ /* 0x000fe200078e00ff */
[----:B------:R-:W0:Y:S04]  /*1aa30*/  SHFL.BFLY PT, R5, R4, 0x1, 0x1f ;  /* 0x0c201f0004057f89 */ /* 0x000e2800000e0000 */
[----:B------:R-:W1:Y:S01]  /*1aa40*/  SHFL.BFLY PT, R2, R7, 0x1, 0x1f ;  /* 0x0c201f0007027f89 */ /* 0x000e6200000e0000 */
[----:B0-----:R-:W-:Y:S01]  /*1aa50*/  FADD.FTZ R12, R4, R5 ;  /* 0x00000005040c7221 */ /* 0x001fe20000010000 */
[----:B------:R-:W-:-:S02]  /*1aa60*/  IMAD.MOV.U32 R5, RZ, RZ, RZ ;  /* 0x000000ffff057224 */ /* 0x000fc400078e00ff */
[----:B-1----:R-:W-:Y:S02]  /*1aa70*/  FADD.FTZ R13, R7, R2 ;  /* 0x00000002070d7221 */ /* 0x002fe40000010000 */
        /* <DEDUP_REMOVED lines=19> */
.L_x_2873:
        /* <DEDUP_REMOVED lines=37> */
[----:B------:R-:W-:Y:S01]  /*1ae00*/  SEL R5, RZ, 0x1, P1 ;  /* 0x00000001ff057807 */ /* 0x000fe20000800000 */
[-C--:B0-----:R-:W-:Y:S01]  /*1ae10*/  FMUL.FTZ R96, R26, R2.reuse ;  /* 0x000000021a607220 */ /* 0x081fe20000410000 */
        /* <DEDUP_REMOVED lines=34> */
[----:B--2---:R-:W-:-:S07]  /*1b040*/  SEL R162, R162, RZ, P1 ;  /* 0x000000ffa2a27207 */ /* 0x004fce0000800000 */
.L_x_2774:
[----:B------:R-:W2:Y:S08]  /*1b050*/  S2UR UR4, SR_CgaCtaId ;  /* 0x00000000000479c3 */ /* 0x000eb00000008800 */
[----:B------:R-:W-:Y:S01]  /*1b060*/  BAR.SYNC.DEFER_BLOCKING 0x5, 0x180 ;  /* 0x0146000000007b1d */ /* 0x000fe20000010000 */
[----:B------:R-:W-:-:S05]  /*1b070*/  MOV R5, 0x400 ;  /* 0x0000040000057802 */ /* 0x000fca0000000f00 */
[----:B------:R-:W-:Y:S01]  /*1b080*/  BSSY B0, `(.L_x_2874) ;  /* 0x00002d5000007945 */ /* 0x000fe20003800000 */
[----:B--2---:R-:W-:-:S04]  /*1b090*/  MOV R178, UR4 ;  /* 0x0000000400b27c02 */ /* 0x004fc80008000f00 */
[----:B------:R-:W-:-:S05]  /*1b0a0*/  LEA R2, R178, R5, 0x18 ;  /* 0x00000005b2027211 */ /* 0x000fca00078ec0ff */
[----:B------:R2:W3:Y:S01]  /*1b0b0*/  LDS.128 R4, [R2+0x2a8d0] ;  /* 0x02a8d00002047984 */ /* 0x0004e20000000c00 */
[----:B------:R-:W-:Y:S06]  /*1b0c0*/  BAR.ARV 0x4, 0x180 ;  /* 0x0106000000007b1d */ /* 0x000fec0000002000 */
[----:B------:R-:W-:Y:S05]  /*1b0d0*/  @P0 BRA `(.L_x_2875) ;  /* 0x0000002000580947 */ /* 0x000fea0003800000 */
[----:B------:R-:W4:Y:S01]  /*1b0e0*/  LDL R8, [R1+0x5c] ;  /* 0x00005c0001087983 */ /* 0x000f220000100800 */
[----:B------:R-:W-:Y:S01]  /*1b0f0*/  F2FP.F16.F32.PACK_AB R36, R95, R94 ;  /* 0x0000005e5f24723e */ /* 0x000fe200000000ff */
[----:B------:R-:W-:Y:S01]  /*1b100*/  ULDC.64 UR6, c[0x0][0xc00] ;  /* 0x0003000000067ab9 */ /* 0x000fe20000000a00 */
[----:B------:R-:W-:Y:S01]  /*1b110*/  ULDC.64 UR4, c[0x0][0xc08] ;  /* 0x0003020000047ab9 */ /* 0x000fe20000000a00 */
[----:B------:R-:W0:Y:S01]  /*1b120*/  S2R R9, SR_SWINHI ;  /* 0x0000000000097919 */ /* 0x000e220000002f00 */
[----:B------:R-:W-:Y:S02]  /*1b130*/  MOV R72, R2 ;  /* 0x0000000200487202 */ /* 0x000fe40000000f00 */
[----:B0-----:R-:W-:Y:S01]  /*1b140*/  MOV R73, R9 ;  /* 0x0000000900497202 */ /* 0x001fe20000000f00 */
[----:B------:R-:W-:Y:S02]  /*1b150*/  BAR.SYNC.DEFER_BLOCKING 0x1, 0x100 ;  /* 0x0044000000007b1d */ /* 0x000fe40000010000 */
[----:B----4-:R-:W-:-:S03]  /*1b160*/  IMAD.WIDE R12, R8, 0x2, R72 ;  /* 0x00000002080c7825 */ /* 0x010fc600078e0248 */
[C---:B------:R-:W-:Y:S02]  /*1b170*/  LOP3.LUT R15, R12.reuse, 0x380, RZ, 0xc0, !PT ;  /* 0x000003800c0f7812 */ /* 0x040fe400078ec0ff */
[C---:B------:R-:W-:Y:S02]  /*1b180*/  IADD3 R35, P6, R12.reuse, 0x20, RZ ;  /* 0x000000200c237810 */ /* 0x040fe40007fde0ff */
[----:B------:R-:W-:Y:S02]  /*1b190*/  SHF.R.U64 R15, R15, 0x3, RZ ;  /* 0x000000030f0f7819 */ /* 0x000fe400000012ff */
[C---:B------:R-:W-:Y:S01]  /*1b1a0*/  IADD3 R39, P4, R12.reuse, 0x60, RZ ;  /* 0x000000600c277810 */ /* 0x040fe20007f9e0ff */
[----:B------:R-:W-:Y:S01]  /*1b1b0*/  IMAD.X R9, RZ, RZ, R13, P6 ;  /* 0x000000ffff097224 */ /* 0x000fe200030e060d */
[C---:B------:R-:W-:Y:S02]  /*1b1c0*/  IADD3 R26, P3, R12.reuse, 0x4000, RZ ;  /* 0x000040000c1a7810 */ /* 0x040fe40007f7e0ff */
[----:B------:R-:W-:-:S02]  /*1b1d0*/  IADD3 R37, P5, R12, 0x40, RZ ;  /* 0x000000400c257810 */ /* 0x000fc40007fbe0ff */
[----:B---3--:R-:W-:Y:S01]  /*1b1e0*/  LOP3.LUT R4, R35, 0x380, RZ, 0xc0, !PT ;  /* 0x0000038023047812 */ /* 0x008fe200078ec0ff */
[--C-:B------:R-:W-:Y:S01]  /*1b1f0*/  IMAD.X R27, RZ, RZ, R13.reuse, P3 ;  /* 0x000000ffff1b7224 */ /* 0x100fe200018e060d */
[C---:B------:R-:W-:Y:S01]  /*1b200*/  IADD3 R105, P2, R12.reuse, 0x4020, RZ ;  /* 0x000040200c697810 */ /* 0x040fe20007f5e0ff */
[--C-:B------:R-:W-:Y:S01]  /*1b210*/  IMAD.X R11, RZ, RZ, R13.reuse, P5 ;  /* 0x000000ffff0b7224 */ /* 0x100fe200028e060d */
[C---:B------:R-:W-:Y:S02]  /*1b220*/  IADD3 R107, P1, R12.reuse, 0x4040, RZ ;  /* 0x000040400c6b7810 */ /* 0x040fe40007f3e0ff */
[----:B------:R-:W-:Y:S01]  /*1b230*/  IADD3 R109, P0, R12, 0x4060, RZ ;  /* 0x000040600c6d7810 */ /* 0x000fe20007f1e0ff */
[--C-:B------:R-:W-:Y:S01]  /*1b240*/  IMAD.X R29, RZ, RZ, R13.reuse, P2 ;  /* 0x000000ffff1d7224 */ /* 0x100fe200010e060d */
[----:B------:R-:W-:Y:S02]  /*1b250*/  LOP3.LUT R12, R15, R12, RZ, 0x3c, !PT ;  /* 0x0000000c0f0c7212 */ /* 0x000fe400078e3cff */
[----:B------:R-:W-:Y:S01]  /*1b260*/  LOP3.LUT R14, R39, 0x380, RZ, 0xc0, !PT ;  /* 0x00000380270e7812 */ /* 0x000fe200078ec0ff */
[----:B------:R-:W-:Y:S01]  /*1b270*/  IMAD.X R33, RZ, RZ, R13, P0 ;  /* 0x000000ffff217224 */ /* 0x000fe200000e060d */
[----:B------:R-:W-:-:S02]  /*1b280*/  LOP3.LUT R15, R26, 0x380, RZ, 0xc0, !PT ;  /* 0x000003801a0f7812 */ /* 0x000fc400078ec0ff */
[----:B------:R-:W-:Y:S02]  /*1b290*/  LOP3.LUT R10, R37, 0x380, RZ, 0xc0, !PT ;  /* 0x00000380250a7812 */ /* 0x000fe400078ec0ff */
[----:B------:R-:W-:Y:S02]  /*1b2a0*/  SHF.R.U64 R4, R4, 0x3, RZ ;  /* 0x0000000304047819 */ /* 0x000fe400000012ff */
[----:B------:R-:W-:Y:S02]  /*1b2b0*/  SHF.R.U64 R14, R14, 0x3, RZ ;  /* 0x000000030e0e7819 */ /* 0x000fe400000012ff */
[----:B------:R-:W-:Y:S02]  /*1b2c0*/  SHF.R.U64 R15, R15, 0x3, RZ ;  /* 0x000000030f0f7819 */ /* 0x000fe400000012ff */
[----:B------:R-:W-:Y:S02]  /*1b2d0*/  SHF.R.U64 R10, R10, 0x3, RZ ;  /* 0x000000030a0a7819 */ /* 0x000fe400000012ff */
[----:B------:R-:W-:-:S02]  /*1b2e0*/  LOP3.LUT R8, R4, R35, RZ, 0x3c, !PT ;  /* 0x0000002304087212 */ /* 0x000fc400078e3cff */
[----:B------:R-:W-:Y:S02]  /*1b2f0*/  LOP3.LUT R4, R105, 0x380, RZ, 0xc0, !PT ;  /* 0x0000038069047812 */ /* 0x000fe400078ec0ff */
[----:B------:R-:W-:Y:S02]  /*1b300*/  LOP3.LUT R30, R107, 0x380, RZ, 0xc0, !PT ;  /* 0x000003806b1e7812 */ /* 0x000fe400078ec0ff */
[-C--:B------:R-:W-:Y:S02]  /*1b310*/  IADD3.X R25, RZ, R13.reuse, RZ, P4, !PT ;  /* 0x0000000dff197210 */ /* 0x080fe400027fe4ff */
[----:B------:R-:W-:Y:S02]  /*1b320*/  IADD3.X R31, RZ, R13, RZ, P1, !PT ;  /* 0x0000000dff1f7210 */ /* 0x000fe40000ffe4ff */
[----:B------:R-:W-:Y:S02]  /*1b330*/  LOP3.LUT R24, R14, R39, RZ, 0x3c, !PT ;  /* 0x000000270e187212 */ /* 0x000fe400078e3cff */
[----:B------:R-:W-:-:S02]  /*1b340*/  LOP3.LUT R26, R15, R26, RZ, 0x3c, !PT ;  /* 0x0000001a0f1a7212 */ /* 0x000fc400078e3cff */
[----:B------:R-:W-:Y:S02]  /*1b350*/  MOV R34, R12 ;  /* 0x0000000c00227202 */ /* 0x000fe40000000f00 */
[----:B------:R-:W-:Y:S02]  /*1b360*/  LOP3.LUT R32, R109, 0x380, RZ, 0xc0, !PT ;  /* 0x000003806d207812 */ /* 0x000fe400078ec0ff */
[----:B------:R-:W-:Y:S02]  /*1b370*/  LOP3.LUT R10, R10, R37, RZ, 0x3c, !PT ;  /* 0x000000250a0a7212 */ /* 0x000fe400078e3cff */
[----:B------:R-:W-:Y:S02]  /*1b380*/  F2FP.F16.F32.PACK_AB R12, R21, R20 ;  /* 0x00000014150c723e */ /* 0x000fe400000000ff */
[----:B------:R-:W-:Y:S02]  /*1b390*/  F2FP.F16.F32.PACK_AB R13, R97, R96 ;  /* 0x00000060610d723e */ /* 0x000fe400000000ff */
[----:B------:R-:W-:-:S02]  /*1b3a0*/  F2FP.F16.F32.PACK_AB R14, R89, R88 ;  /* 0x00000058590e723e */ /* 0x000fc400000000ff */
[----:B------:R-:W-:Y:S02]  /*1b3b0*/  F2FP.F16.F32.PACK_AB R15, R99, R98 ;  /* 0x00000062630f723e */ /* 0x000fe400000000ff */
[----:B------:R-:W-:Y:S02]  /*1b3c0*/  SHF.R.U64 R4, R4, 0x3, RZ ;  /* 0x0000000304047819 */ /* 0x000fe400000012ff */
[----:B------:R-:W-:Y:S01]  /*1b3d0*/  SHF.R.U64 R30, R30, 0x3, RZ ;  /* 0x000000031e1e7819 */ /* 0x000fe200000012ff */
[----:B------:R0:W-:Y:S01]  /*1b3e0*/  STSM.16.M88.4 [R34], R12 ;  /* 0x0000000c22007844 */ /* 0x0001e20000000200 */
[----:B------:R-:W-:Y:S02]  /*1b3f0*/  SHF.R.U64 R32, R32, 0x3, RZ ;  /* 0x0000000320207819 */ /* 0x000fe400000012ff */
[----:B------:R-:W-:Y:S02]  /*1b400*/  MOV R37, R8 ;  /* 0x0000000800257202 */ /* 0x000fe40000000f00 */
[----:B------:R-:W-:-:S02]  /*1b410*/  MOV R38, R10 ;  /* 0x0000000a00267202 */ /* 0x000fc40000000f00 */
[----:B-1----:R-:W-:Y:S02]  /*1b420*/  LOP3.LUT R28, R4, R105, RZ, 0x3c, !PT ;  /* 0x00000069041c7212 */ /* 0x002fe400078e3cff */
[----:B------:R-:W-:Y:S02]  /*1b430*/  F2FP.F16.F32.PACK_AB R8, R91, R90 ;  /* 0x0000005a5b08723e */ /* 0x000fe400000000ff */
[----:B------:R-:W-:Y:S02]  /*1b440*/  F2FP.F16.F32.PACK_AB R9, R101, R100 ;  /* 0x000000646509723e */ /* 0x000fe400000000ff */
[----:B------:R-:W-:Y:S02]  /*1b450*/  F2FP.F16.F32.PACK_AB R10, R93, R92 ;  /* 0x0000005c5d0a723e */ /* 0x000fe400000000ff */
[----:B------:R-:W-:Y:S02]  /*1b460*/  F2FP.F16.F32.PACK_AB R11, R103, R102 ;  /* 0x00000066670b723e */ /* 0x000fe400000000ff */
[----:B------:R-:W-:-:S02]  /*1b470*/  LOP3.LUT R30, R30, R107, RZ, 0x3c, !PT ;  /* 0x0000006b1e1e7212 */ /* 0x000fc400078e3cff */
[----:B------:R-:W-:Y:S01]  /*1b480*/  MOV R39, R24 ;  /* 0x0000001800277202 */ /* 0x000fe20000000f00 */
[----:B------:R-:W-:Y:S01]  /*1b490*/  STSM.16.M88.4 [R37], R8 ;  /* 0x0000000825007844 */ /* 0x000fe20000000200 */
[----:B------:R-:W-:Y:S02]  /*1b4a0*/  MOV R4, R26 ;  /* 0x0000001a00047202 */ /* 0x000fe40000000f00 */
[----:B0-----:R-:W-:Y:S02]  /*1b4b0*/  F2FP.F16.F32.PACK_AB R12, R41, R40 ;  /* 0x00000028290c723e */ /* 0x001fe400000000ff */
[----:B------:R-:W-:Y:S02]  /*1b4c0*/  F2FP.F16.F32.PACK_AB R13, R43, R42 ;  /* 0x0000002a2b0d723e */ /* 0x000fe400000000ff */
[----:B------:R-:W-:Y:S02]  /*1b4d0*/  F2FP.F16.F32.PACK_AB R14, R45, R44 ;  /* 0x0000002c2d0e723e */ /* 0x000fe400000000ff */
[----:B------:R-:W-:-:S02]  /*1b4e0*/  F2FP.F16.F32.PACK_AB R15, R47, R46 ;  /* 0x0000002e2f0f723e */ /* 0x000fc400000000ff */
[----:B------:R-:W-:Y:S02]  /*1b4f0*/  LOP3.LUT R32, R32, R109, RZ, 0x3c, !PT ;  /* 0x0000006d20207212 */ /* 0x000fe400078e3cff */
[----:B------:R-:W-:Y:S01]  /*1b500*/  F2FP.F16.F32.PACK_AB R24, R49, R48 ;  /* 0x000000303118723e */ /* 0x000fe200000000ff */
[----:B------:R-:W-:Y:S01]  /*1b510*/  STSM.16.M88.4 [R38], R12 ;  /* 0x0000000c26007844 */ /* 0x000fe20000000200 */
[----:B------:R-:W-:Y:S02]  /*1b520*/  F2FP.F16.F32.PACK_AB R25, R51, R50 ;  /* 0x000000323319723e */ /* 0x000fe400000000ff */
[----:B------:R-:W-:Y:S02]  /*1b530*/  F2FP.F16.F32.PACK_AB R26, R53, R52 ;  /* 0x00000034351a723e */ /* 0x000fe400000000ff */
[----:B------:R-:W-:Y:S02]  /*1b540*/  F2FP.F16.F32.PACK_AB R27, R55, R54 ;  /* 0x00000036371b723e */ /* 0x000fe400000000ff */
[----:B------:R-:W-:-:S02]  /*1b550*/  MOV R104, R28 ;  /* 0x0000001c00687202 */ /* 0x000fc40000000f00 */
[----:B------:R-:W-:Y:S01]  /*1b560*/  MOV R106, R30 ;  /* 0x0000001e006a7202 */ /* 0x000fe20000000f00 */
[----:B------:R0:W-:Y:S01]  /*1b570*/  STSM.16.M88.4 [R39], R24 ;  /* 0x0000001827007844 */ /* 0x0001e20000000200 */
[----:B------:R-:W-:Y:S02]  /*1b580*/  F2FP.F16.F32.PACK_AB R28, R57, R56 ;  /* 0x00000038391c723e */ /* 0x000fe400000000ff */
[----:B------:R-:W-:Y:S02]  /*1b590*/  F2FP.F16.F32.PACK_AB R29, R59, R58 ;  /* 0x0000003a3b1d723e */ /* 0x000fe400000000ff */
[----:B------:R-:W-:Y:S02]  /*1b5a0*/  F2FP.F16.F32.PACK_AB R30, R61, R60 ;  /* 0x0000003c3d1e723e */ /* 0x000fe400000000ff */
[----:B------:R-:W-:Y:S02]  /*1b5b0*/  F2FP.F16.F32.PACK_AB R31, R63, R62 ;  /* 0x0000003e3f1f723e */ /* 0x000fe400000000ff */
[----:B------:R-:W-:-:S02]  /*1b5c0*/  MOV R105, R32 ;  /* 0x0000002000697202 */ /* 0x000fc40000000f00 */
[----:B------:R-:W-:Y:S01]  /*1b5d0*/  F2FP.F16.F32.PACK_AB R32, R65, R64 ;  /* 0x000000404120723e */ /* 0x000fe200000000ff */
[----:B------:R1:W-:Y:S01]  /*1b5e0*/  STSM.16.M88.4 [R4], R28 ;  /* 0x0000001c04007844 */ /* 0x0003e20000000200 */
[----:B------:R-:W-:Y:S02]  /*1b5f0*/  F2FP.F16.F32.PACK_AB R33, R67, R66 ;  /* 0x000000424321723e */ /* 0x000fe400000000ff */
[----:B------:R-:W-:Y:S01]  /*1b600*/  F2FP.F16.F32.PACK_AB R34, R69, R68 ;  /* 0x000000444522723e */ /* 0x000fe200000000ff */
[----:B0-----:R-:W0:Y:S01]  /*1b610*/  LDC.64 R26, c[0x0][0xba8] ;  /* 0x0002ea00ff1a7b82 */ /* 0x001e220000000a00 */
[----:B------:R-:W-:Y:S02]  /*1b620*/  F2FP.F16.F32.PACK_AB R35, R71, R70 ;  /* 0x000000464723723e */ /* 0x000fe400000000ff */
[----:B------:R-:W-:Y:S02]  /*1b630*/  F2FP.F16.F32.PACK_AB R37, R75, R74 ;  /* 0x0000004a4b25723e */ /* 0x000fe400000000ff */
[----:B------:R-:W-:Y:S01]  /*1b640*/  F2FP.F16.F32.PACK_AB R38, R77, R76 ;  /* 0x0000004c4d26723e */ /* 0x000fe200000000ff */
[----:B------:R-:W-:Y:S01]  /*1b650*/  STSM.16.M88.4 [R104], R32 ;  /* 0x0000002068007844 */ /* 0x000fe20000000200 */
[----:B------:R-:W-:-:S02]  /*1b660*/  F2FP.F16.F32.PACK_AB R39, R79, R78 ;  /* 0x0000004e4f27723e */ /* 0x000fc400000000ff */
[----:B------:R-:W-:Y:S02]  /*1b670*/  F2FP.F16.F32.PACK_AB R8, R81, R80 ;  /* 0x000000505108723e */ /* 0x000fe400000000ff */
[----:B------:R-:W-:Y:S01]  /*1b680*/  F2FP.F16.F32.PACK_AB R9, R83, R82 ;  /* 0x000000525309723e */ /* 0x000fe200000000ff */
[----:B------:R-:W-:Y:S01]  /*1b690*/  STSM.16.M88.4 [R106], R36 ;  /* 0x000000246a007844 */ /* 0x000fe20000000200 */
[----:B------:R-:W-:Y:S01]  /*1b6a0*/  F2FP.F16.F32.PACK_AB R10, R85, R84 ;  /* 0x00000054550a723e */ /* 0x000fe200000000ff */
[----:B-1----:R-:W-:Y:S01]  /*1b6b0*/  IMAD.MOV.U32 R4, RZ, RZ, RZ ;  /* 0x000000ffff047224 */ /* 0x002fe200078e00ff */
[----:B------:R-:W-:Y:S02]  /*1b6c0*/  F2FP.F16.F32.PACK_AB R11, R87, R86 ;  /* 0x00000056570b723e */ /* 0x000fe400000000ff */
[----:B------:R-:W-:Y:S02]  /*1b6d0*/  ISETP.NE.U32.AND P0, PT, RZ, UR6, PT ;  /* 0x00000006ff007c0c */ /* 0x000fe4000bf05070 */
[----:B------:R-:W-:Y:S01]  /*1b6e0*/  IADD3 R12, P1, R203, UR6, RZ ;  /* 0x00000006cb0c7c10 */ /* 0x000fe2000ff3e0ff */
[----:B------:R1:W-:Y:S01]  /*1b6f0*/  STSM.16.M88.4 [R105], R8 ;  /* 0x0000000869007844 */ /* 0x0003e20000000200 */
[----:B------:R-:W-:Y:S01]  /*1b700*/  BAR.SYNC.DEFER_BLOCKING 0x1, 0x100 ;  /* 0x0044000000007b1d */ /* 0x000fe20000010000 */
[----:B------:R-:W-:-:S02]  /*1b710*/  ISETP.NE.AND.EX P0, PT, RZ, UR7, PT, P0 ;  /* 0x00000007ff007c0c */ /* 0x000fc4000bf05300 */
[----:B------:R-:W-:Y:S01]  /*1b720*/  IADD3.X R13, R204, UR7, RZ, P1, !PT ;  /* 0x00000007cc0d7c10 */ /* 0x000fe20008ffe4ff */
[----:B------:R-:W-:-:S04]  /*1b730*/  IMAD.MOV.U32 R30, RZ, RZ, 0x9b8 ;  /* 0x000009b8ff1e7424 */ /* 0x000fc800078e00ff */
[----:B-1----:R-:W1:Y:S06]  /*1b740*/  LDC R105, c[0x0][0xbe8] ;  /* 0x0002fa00ff697b82 */ /* 0x002e6c0000000800 */
[----:B------:R-:W3:Y:S01]  /*1b750*/  @P0 LDG.E R4, desc[UR60][R12.64] ;  /* 0x0000003c0c040981 */ /* 0x000ee2000c1e1900 */
[----:B------:R-:W-:-:S04]  /*1b760*/  ISETP.NE.U32.AND P1, PT, RZ, UR4, PT ;  /* 0x00000004ff007c0c */ /* 0x000fc8000bf25070 */
[----:B------:R-:W-:-:S13]  /*1b770*/  ISETP.NE.AND.EX P1, PT, RZ, UR5, PT, P1 ;  /* 0x00000005ff007c0c */ /* 0x000fda000bf25310 */
[----:B------:R-:W-:Y:S01]  /*1b780*/  @P1 IADD3 R8, P2, R203, UR4, RZ ;  /* 0x00000004cb081c10 */ /* 0x000fe2000ff5e0ff */
[----:B------:R-:W-:Y:S02]  /*1b790*/  ULDC UR4, c[0x0][0xa88] ;  /* 0x0002a20000047ab9 */ /* 0x000fe40000000800 */
[----:B------:R-:W-:Y:S01]  /*1b7a0*/  MOV R104, UR4 ;  /* 0x0000000400687c02 */ /* 0x000fe20008000f00 */
[----:B------:R-:W-:Y:S01]  /*1b7b0*/  ULDC UR4, c[0x0][0xad4] ;  /* 0x0002b50000047ab9 */ /* 0x000fe20000000800 */
[----:B------:R-:W-:Y:S02]  /*1b7c0*/  @P1 IADD3.X R9, R204, UR5, RZ, P2, !PT ;  /* 0x00000005cc091c10 */ /* 0x000fe400097fe4ff */
[----:B------:R-:W-:Y:S02]  /*1b7d0*/  ISETP.NE.AND P2, PT, R201, RZ, PT ;  /* 0x000000ffc900720c */ /* 0x000fe40003f45270 */
[----:B-1----:R-:W-:Y:S01]  /*1b7e0*/  ISETP.NE.AND P4, PT, R105, 0x1, PT ;  /* 0x000000016900780c */ /* 0x002fe20003f85270 */
[----:B------:R1:W5:Y:S01]  /*1b7f0*/  @P1 LDG.E R104, desc[UR60][R8.64] ;  /* 0x0000003c08681981 */ /* 0x000362000c1e1900 */
[----:B------:R-:W-:Y:S01]  /*1b800*/  SEL R201, R201, UR4, P2 ;  /* 0x00000004c9c97c07 */ /* 0x000fe20009000000 */
[----:B------:R-:W-:Y:S01]  /*1b810*/  IMAD.IADD R28, R191, 0x1, R186 ;  /* 0x00000001bf1c7824 */ /* 0x000fe200078e02ba */
[----:B------:R-:W-:-:S02]  /*1b820*/  ISETP.NE.U32.AND P2, PT, RZ, UR6, PT ;  /* 0x00000006ff007c0c */ /* 0x000fc4000bf45070 */
[----:B------:R-:W-:Y:S02]  /*1b830*/  ISETP.GT.AND P3, PT, R201, 0x1, PT ;  /* 0x00000001c900780c */ /* 0x000fe40003f64270 */
[----:B------:R-:W-:Y:S02]  /*1b840*/  ISETP.NE.AND.EX P2, PT, RZ, UR7, PT, P2 ;  /* 0x00000007ff007c0c */ /* 0x000fe4000bf45320 */
[----:B------:R-:W-:Y:S02]  /*1b850*/  SEL R30, R30, 0x978, P3 ;  /* 0x000009781e1e7807 */ /* 0x000fe40001800000 */
[----:B------:R-:W-:Y:S01]  /*1b860*/  SEL R202, R202, RZ, !P2 ;  /* 0x000000ffcaca7207 */ /* 0x000fe20005000000 */
[----:B------:R-:W4:Y:S01]  /*1b870*/  @P4 LDC R33, c[0x0][0xbec] ;  /* 0x0002fb00ff214b82 */ /* 0x000f220000000800 */
[----:B------:R-:W-:Y:S02]  /*1b880*/  SEL R223, R223, RZ, !P2 ;  /* 0x000000ffdfdf7207 */ /* 0x000fe40005000000 */
[----:B------:R-:W-:-:S05]  /*1b890*/  SEL R29, R207, RZ, P3 ;  /* 0x000000ffcf1d7207 */ /* 0x000fca0001800000 */
[----:B------:R-:W2:Y:S08]  /*1b8a0*/  LDC.64 R10, c[0x0][R30+0x220] ;  /* 0x000088001e0a7b82 */ /* 0x000eb00000000a00 */
[----:B------:R-:W4:Y:S08]  /*1b8b0*/  LDC.64 R14, c[0x0][R30+0x218] ;  /* 0x000086001e0e7b82 */ /* 0x000f300000000a00 */
[----:B------:R-:W4:Y:S08]  /*1b8c0*/  LDC.64 R24, c[0x0][R30+0x228] ;  /* 0x00008a001e187b82 */ /* 0x000f300000000a00 */
[----:B-1----:R-:W1:Y:S08]  /*1b8d0*/  LDC.64 R8, c[0x0][R30+0x210] ;  /* 0x000084001e087b82 */ /* 0x002e700000000a00 */
[----:B------:R-:W1:Y:S08]  /*1b8e0*/  @P4 LDC R35, c[0x0][0xbf0] ;  /* 0x0002fc00ff234b82 */ /* 0x000e700000000800 */
[----:B0-----:R-:W0:Y:S01]  /*1b8f0*/  @!P3 LDC R26, c[0x0][0xb50] ;  /* 0x0002d400ff1abb82 */ /* 0x001e220000000800 */
[----:B--2---:R-:W-:-:S07]  /*1b900*/  IMAD R11, R11, R202, RZ ;  /* 0x000000ca0b0b7224 */ /* 0x004fce00078e02ff */
[----:B------:R-:W2:Y:S01]  /*1b910*/  @!P3 LDC R27, c[0x0][0xb54] ;  /* 0x0002d500ff1bbb82 */ /* 0x000ea20000000800 */
[C---:B------:R-:W-:Y:S02]  /*1b920*/  IMAD R223, R10.reuse, R223, R11 ;  /* 0x000000df0adf7224 */ /* 0x040fe400078e020b */
[----:B------:R-:W-:-:S04]  /*1b930*/  IMAD.WIDE.U32 R10, R10, R202, RZ ;  /* 0x000000ca0a0a7225 */ /* 0x000fc800078e00ff */
[-C--:B----4-:R-:W-:Y:S02]  /*1b940*/  IMAD R31, R15, R165.reuse, RZ ;  /* 0x000000a50f1f7224 */ /* 0x090fe400078e02ff */
[----:B------:R-:W-:-:S04]  /*1b950*/  IMAD.WIDE.U32 R14, R14, R165, RZ ;  /* 0x000000a50e0e7225 */ /* 0x000fc800078e00ff */
[----:B------:R-:W-:Y:S01]  /*1b960*/  IMAD.IADD R223, R11, 0x1, R223 ;  /* 0x000000010bdf7824 */ /* 0x000fe200078e02df */
[----:B------:R-:W-:Y:S01]  /*1b970*/  IADD3 R15, R15, R31, RZ ;  /* 0x0000001f0f0f7210 */ /* 0x000fe20007ffe0ff */
[----:B------:R-:W-:Y:S02]  /*1b980*/  IMAD.MOV.U32 R11, RZ, RZ, R28 ;  /* 0x000000ffff0b7224 */ /* 0x000fe400078e001c */
[-C--:B------:R-:W-:Y:S02]  /*1b990*/  IMAD R31, R25, R29.reuse, RZ ;  /* 0x0000001d191f7224 */ /* 0x080fe400078e02ff */
[----:B------:R-:W-:-:S04]  /*1b9a0*/  IMAD.WIDE.U32 R24, R24, R29, RZ ;  /* 0x0000001d18187225 */ /* 0x000fc800078e00ff */
[----:B------:R-:W-:Y:S01]  /*1b9b0*/  IMAD.IADD R31, R25, 0x1, R31 ;  /* 0x00000001191f7824 */ /* 0x000fe200078e021f */
[--C-:B---3--:R-:W-:Y:S01]  /*1b9c0*/  IADD3 R14, P2, P5, R10, R14, R4.reuse ;  /* 0x0000000e0a0e7210 */ /* 0x108fe20007d5e004 */
[----:B------:R-:W-:Y:S01]  /*1b9d0*/  @P4 IMAD.HI.U32 R10, R28, R33, RZ ;  /* 0x000000211c0a4227 */ /* 0x000fe200078e00ff */
[----:B------:R-:W-:-:S04]  /*1b9e0*/  SHF.R.S32.HI R106, RZ, 0x1f, R4 ;  /* 0x0000001fff6a7819 */ /* 0x000fc80000011404 */
[----:B-1----:R-:W-:Y:S02]  /*1b9f0*/  @P4 SHF.R.U32.HI R11, RZ, R35, R10 ;  /* 0x00000023ff0b4219 */ /* 0x002fe4000001160a */
[----:B------:R-:W-:Y:S02]  /*1ba00*/  IADD3.X R15, R223, R15, R106, P2, P5 ;  /* 0x0000000fdf0f7210 */ /* 0x000fe400017ea46a */
[C---:B------:R-:W-:Y:S02]  /*1ba10*/  IADD3 R29, -R11.reuse, RZ, RZ ;  /* 0x000000ff0b1d7210 */ /* 0x040fe40007ffe1ff */
        /* <DEDUP_REMOVED lines=10> */
[----:B--2---:R-:W-:Y:S01]  /*1bac0*/  LEA.HI.X R27, R24, R27, R8, 0x2, P2 ;  /* 0x0000001b181b7211 */ /* 0x004fe200010f1408 */
[----:B------:R-:W-:Y:S06]  /*1bad0*/  @P1 BRA `(.L_x_2876) ;  /* 0x0000000000101947 */ /* 0x000fec0003800000 */
[----:B------:R-:W-:Y:S05]  /*1bae0*/  @!P0 BRA `(.L_x_2876) ;  /* 0x00000000000c8947 */ /* 0x000fea0003800000 */
[----:B------:R-:W2:Y:S04]  /*1baf0*/  LDG.E R9, desc[UR60][R12.64] ;  /* 0x0000003c0c097981 */ /* 0x000ea8000c1e1900 */
[----:B-----5:R-:W2:Y:S02]  /*1bb00*/  LDG.E R104, desc[UR60][R12.64+0x4] ;  /* 0x0000043c0c687981 */ /* 0x020ea4000c1e1900 */
[----:B--2---:R-:W-:-:S07]  /*1bb10*/  IADD3 R104, -R9, R104, RZ ;  /* 0x0000006809687210 */ /* 0x004fce0007ffe1ff */
.L_x_2876:
[----:B------:R-:W2:Y:S01]  /*1bb20*/  LDL R12, [R1+0x58] ;  /* 0x00005800010c7983 */ /* 0x000ea20000100800 */
[----:B-----5:R-:W-:Y:S01]  /*1bb30*/  IMAD R104, R104, R105, RZ ;  /* 0x0000006968687224 */ /* 0x020fe200078e02ff */
[----:B------:R-:W-:Y:S02]  /*1bb40*/  LOP3.LUT P0, RZ, R227, 0x3, RZ, 0xc0, !PT ;  /* 0x00000003e3ff7812 */ /* 0x000fe4000780c0ff */
[----:B------:R-:W-:Y:S04]  /*1bb50*/  SHFL.IDX PT, R8, R26, RZ, 0x1c1f ;  /* 0x001c1fff1a087589 */ /* 0x000fe800000e0000 */
[----:B------:R-:W0:Y:S04]  /*1bb60*/  SHFL.IDX PT, R9, R27, RZ, 0x1c1f ;  /* 0x001c1fff1b097589 */ /* 0x000e2800000e0000 */
[----:B------:R-:W-:Y:S04]  /*1bb70*/  SHFL.IDX PT, R10, R26, 0x1, 0x1c1f ;  /* 0x003c1f001a0a7f89 */ /* 0x000fe800000e0000 */
[----:B------:R-:W1:Y:S01]  /*1bb80*/  SHFL.IDX PT, R11, R27, 0x1, 0x1c1f ;  /* 0x003c1f001b0b7f89 */ /* 0x000e6200000e0000 */
[----:B--2---:R-:W-:-:S04]  /*1bb90*/  IMAD.IADD R13, R12, 0x1, R186 ;  /* 0x000000010c0d7824 */ /* 0x004fc800078e02ba */
        /* <DEDUP_REMOVED lines=11> */
[----:B------:R-:W-:Y:S01]  /*1bc50*/  IADD3 R13, P6, R72, 0x1000, RZ ;  /* 0x00001000480d7810 */ /* 0x000fe20007fde0ff */
[----:B------:R-:W-:Y:S01]  /*1bc60*/  IMAD.WIDE.U32 R20, R4, UR4, RZ ;  /* 0x0000000404147c25 */ /* 0x000fe2000f8e00ff */
[C---:B------:R-:W-:Y:S02]  /*1bc70*/  IADD3 R25, P5, R72.reuse, 0x2000, RZ ;  /* 0x0000200048197810 */ /* 0x040fe40007fbe0ff */
[----:B------:R-:W-:Y:S02]  /*1bc80*/  LOP3.LUT R12, R13, 0x380, RZ, 0xc0, !PT ;  /* 0x000003800d0c7812 */ /* 0x000fe400078ec0ff */
[----:B------:R-:W-:Y:S02]  /*1bc90*/  IADD3 R29, P3, R72, 0x3000, RZ ;  /* 0x00003000481d7810 */ /* 0x000fe40007f7e0ff */
[----:B------:R-:W-:Y:S02]  /*1bca0*/  SHF.R.U64 R12, R12, 0x3, RZ ;  /* 0x000000030c0c7819 */ /* 0x000fe400000012ff */
[----:B------:R-:W-:-:S02]  /*1bcb0*/  IADD3 R33, P2, R72, 0x4000, RZ ;  /* 0x0000400048217810 */ /* 0x000fc40007f5e0ff */
        /* <DEDUP_REMOVED lines=16> */
[----:B------:R-:W-:Y:S01]  /*1bdc0*/  LOP3.LUT R36, R37, 0x380, RZ, 0xc0, !PT ;  /* 0x0000038025247812 */ /* 0x000fe200078ec0ff */
[----:B------:R-:W5:Y:S01]  /*1bdd0*/  LD.E.128 R44, desc[UR60][R44.64] ;  /* 0x0000003c2c2c7980 */ /* 0x000f62000c101d00 */
[----:B------:R-:W-:Y:S01]  /*1bde0*/  IMAD.IADD R21, R21, 0x1, R3 ;  /* 0x0000000115157824 */ /* 0x000fe200078e0203 */
[----:B------:R-:W-:-:S02]  /*1bdf0*/  LEA R3, R200, R224, 0x5 ;  /* 0x000000e0c8037211 */ /* 0x000fc400078e28ff */
[----:B------:R-:W-:Y:S02]  /*1be00*/  LOP3.LUT R40, R41, 0x380, RZ, 0xc0, !PT ;  /* 0x0000038029287812 */ /* 0x000fe400078ec0ff */
[----:B------:R-:W-:Y:S01]  /*1be10*/  SHF.R.S32.HI R49, RZ, 0x1f, R202 ;  /* 0x0000001fff317819 */ /* 0x000fe200000114ca */
[----:B------:R-:W-:Y:S01]  /*1be20*/  IMAD.IADD R48, R186, 0x1, R3 ;  /* 0x00000001ba307824 */ /* 0x000fe200078e0203 */
[----:B------:R-:W-:Y:S01]  /*1be30*/  LOP3.LUT R9, R72, 0x380, RZ, 0xc0, !PT ;  /* 0x0000038048097812 */ /* 0x000fe200078ec0ff */
[----:B------:R-:W-:Y:S01]  /*1be40*/  IMAD.WIDE.U32 R20, R165, UR4, R20 ;  /* 0x00000004a5147c25 */ /* 0x000fe2000f8e0014 */
[----:B------:R-:W-:Y:S02]  /*1be50*/  SHF.R.U64 R24, R24, 0x3, RZ ;  /* 0x0000000318187819 */ /* 0x000fe400000012ff */
[----:B------:R-:W-:Y:S01]  /*1be60*/  SHF.R.U64 R28, R28, 0x3, RZ ;  /* 0x000000031c1c7819 */ /* 0x000fe200000012ff */
[----:B0-----:R-:W-:Y:S01]  /*1be70*/  @P4 IMAD.HI.U32 R0, R48, R51, RZ ;  /* 0x0000003330004227 */ /* 0x001fe200078e00ff */
[----:B------:R-:W-:-:S02]  /*1be80*/  SHF.R.U64 R32, R32, 0x3, RZ ;  /* 0x0000000320207819 */ /* 0x000fc400000012ff */
[----:B------:R-:W-:Y:S01]  /*1be90*/  SHF.R.U64 R36, R36, 0x3, RZ ;  /* 0x0000000324247819 */ /* 0x000fe200000012ff */
[----:B------:R-:W-:Y:S01]  /*1bea0*/  IMAD R21, R165, UR5, R21 ;  /* 0x00000005a5157c24 */ /* 0x000fe2000f8e0215 */
[----:B------:R-:W-:Y:S01]  /*1beb0*/  ULDC.64 UR4, c[0x0][0xaf0] ;  /* 0x0002bc0000047ab9 */ /* 0x000fe20000000a00 */
[----:B------:R-:W-:Y:S01]  /*1bec0*/  IMAD.MOV.U32 R3, RZ, RZ, R48 ;  /* 0x000000ffff037224 */ /* 0x000fe200078e0030 */
[----:B------:R-:W-:Y:S01]  /*1bed0*/  SHF.R.U64 R40, R40, 0x3, RZ ;  /* 0x0000000328287819 */ /* 0x000fe200000012ff */
[----:B------:R-:W-:Y:S01]  /*1bee0*/  IMAD R49, R49, UR4, RZ ;  /* 0x0000000431317c24 */ /* 0x000fe2000f8e02ff */
[----:B-1----:R-:W-:Y:S02]  /*1bef0*/  @P4 SHF.R.U32.HI R3, RZ, R53, R0 ;  /* 0x00000035ff034219 */ /* 0x002fe40000011600 */
[----:B------:R-:W-:Y:S01]  /*1bf00*/  SHF.R.U64 R9, R9, 0x3, RZ ;  /* 0x0000000309097819 */ /* 0x000fe200000012ff */
        /* <DEDUP_REMOVED lines=10> */
[----:B------:R-:W-:Y:S01]  /*1bfb0*/  IMAD.X R37, RZ, RZ, R73, P1 ;  /* 0x000000ffff257224 */ /* 0x000fe200008e0649 */
[----:B------:R-:W-:Y:S01]  /*1bfc0*/  SHF.R.S32.HI R0, RZ, 0x1f, R3 ;  /* 0x0000001fff007819 */ /* 0x000fe20000011403 */
[----:B------:R-:W5:Y:S01]  /*1bfd0*/  LD.E.128 R24, desc[UR60][R24.64] ;  /* 0x0000003c18187980 */ /* 0x000f62000c101d00 */
[----:B------:R-:W-:-:S02]  /*1bfe0*/  IADD3 R4, -R3, RZ, RZ ;  /* 0x000000ff03047210 */ /* 0x000fc40007ffe1ff */
[-C--:B------:R-:W-:Y:S02]  /*1bff0*/  IADD3.X R29, RZ, R73.reuse, RZ, P3, !PT ;  /* 0x00000049ff1d7210 */ /* 0x080fe40001ffe4ff */
[----:B------:R-:W-:Y:S01]  /*1c000*/  LOP3.LUT R72, R9, R72, RZ, 0x3c, !PT ;  /* 0x0000004809487212 */ /* 0x000fe200078e3cff */
[----:B------:R-:W-:Y:S01]  /*1c010*/  IMAD.IADD R21, R21, 0x1, R49 ;  /* 0x0000000115157824 */ /* 0x000fe200078e0231 */
[----:B------:R-:W-:Y:S01]  /*1c020*/  IADD3.X R41, RZ, R73, RZ, P0, !PT ;  /* 0x00000049ff297210 */ /* 0x000fe200007fe4ff */
[----:B------:R-:W-:Y:S01]  /*1c030*/  IMAD R0, R0, UR4, RZ ;  /* 0x0000000400007c24 */ /* 0x000fe2000f8e02ff */
[----:B------:R-:W5:Y:S01]  /*1c040*/  LD.E.128 R28, desc[UR60][R28.64] ;  /* 0x0000003c1c1c7980 */ /* 0x000f62000c101d00 */
[----:B------:R-:W-:-:S03]  /*1c050*/  IMAD R105, R105, R4, R48 ;  /* 0x0000000469697224 */ /* 0x000fc600078e0230 */
[----:B------:R0:W5:Y:S01]  /*1c060*/  LD.E.128 R8, desc[UR60][R72.64] ;  /* 0x0000003c48087980 */ /* 0x000162000c101d00 */
[----:B------:R-:W-:-:S03]  /*1c070*/  IMAD R49, R3, UR5, R0 ;  /* 0x0000000503317c24 */ /* 0x000fc6000f8e0200 */
[----:B------:R-:W5:Y:S01]  /*1c080*/  LD.E.128 R32, desc[UR60][R32.64] ;  /* 0x0000003c20207980 */ /* 0x000f62000c101d00 */
[----:B------:R-:W-:-:S03]  /*1c090*/  IMAD.WIDE.U32 R20, R3, UR4, R20 ;  /* 0x0000000403147c25 */ /* 0x000fc6000f8e0014 */
[----:B------:R-:W5:Y:S01]  /*1c0a0*/  LD.E.128 R36, desc[UR60][R36.64] ;  /* 0x0000003c24247980 */ /* 0x000f62000c101d00 */
[----:B------:R-:W-:Y:S01]  /*1c0b0*/  SHF.R.S32.HI R0, RZ, 0x1f, R105 ;  /* 0x0000001fff007819 */ /* 0x000fe20000011469 */
[----:B------:R-:W-:Y:S02]  /*1c0c0*/  ULDC.64 UR4, c[0x0][0xad8] ;  /* 0x0002b60000047ab9 */ /* 0x000fe40000000a00 */
        /* <DEDUP_REMOVED lines=39> */
.L_x_2879:
[----:B------:R-:W-:Y:S05]  /*1c340*/  BSYNC B1 ;  /* 0x0000000000017941 */ /* 0x000fea0003800000 */
.L_x_2878:
        /* <DEDUP_REMOVED lines=13> */
.L_x_2881:
[----:B------:R-:W-:Y:S05]  /*1c420*/  BSYNC B1 ;  /* 0x0000000000017941 */ /* 0x000fea0003800000 */
.L_x_2880:
        /* <DEDUP_REMOVED lines=13> */
.L_x_2883:
[----:B------:R-:W-:Y:S05]  /*1c500*/  BSYNC B1 ;  /* 0x0000000000017941 */ /* 0x000fea0003800000 */
.L_x_2882:
        /* <DEDUP_REMOVED lines=16> */
.L_x_2877:
[----:B------:R-:W-:Y:S01]  /*1c610*/  ULDC.64 UR4, c[0x0][0xb08] ;  /* 0x0002c20000047ab9 */ /* 0x000fe20000000a00 */
[----:B------:R-:W1:Y:S01]  /*1c620*/  @P4 LDC R15, c[0x0][0xbec] ;  /* 0x0002fb00ff0f4b82 */ /* 0x000e620000000800 */
[----:B0-----:R-:W-:Y:S01]  /*1c630*/  IMAD R3, R106, UR4, RZ ;  /* 0x000000046a037c24 */ /* 0x001fe2000f8e02ff */
[----:B------:R-:W-:Y:S01]  /*1c640*/  ULDC.64 UR6, c[0x0][0xb30] ;  /* 0x0002cc0000067ab9 */ /* 0x000fe20000000a00 */
[C---:B------:R-:W-:Y:S01]  /*1c650*/  IMAD.WIDE.U32 R8, R4.reuse, UR4, RZ ;  /* 0x0000000404087c25 */ /* 0x040fe2000f8e00ff */
[----:B------:R-:W-:Y:S01]  /*1c660*/  ISETP.GE.AND P0, PT, R13, R104, PT ;  /* 0x000000680d00720c */ /* 0x000fe20003f06270 */
[----:B------:R-:W-:Y:S01]  /*1c670*/  BSSY B1, `(.L_x_2885) ;  /* 0x0000076000017945 */ /* 0x000fe20003800000 */
[----:B------:R-:W-:Y:S01]  /*1c680*/  SHF.R.S32.HI R25, RZ, 0x1f, R208 ;  /* 0x0000001fff197819 */ /* 0x000fe200000114d0 */
[----:B------:R-:W-:Y:S01]  /*1c690*/  IMAD R3, R4, UR5, R3 ;  /* 0x0000000504037c24 */ /* 0x000fe2000f8e0203 */
[----:B------:R-:W0:Y:S01]  /*1c6a0*/  @P4 LDC R0, c[0x0][0xbf0] ;  /* 0x0002fc00ff004b82 */ /* 0x000e220000000800 */
[----:B------:R-:W-:Y:S01]  /*1c6b0*/  ULDC.64 UR4, c[0x0][0xb38] ;  /* 0x0002ce0000047ab9 */ /* 0x000fe20000000a00 */
[----:B------:R-:W-:-:S02]  /*1c6c0*/  SHF.R.S32.HI R29, RZ, 0x1f, R211 ;  /* 0x0000001fff1d7819 */ /* 0x000fc400000114d3 */
[----:B------:R-:W-:Y:S02]  /*1c6d0*/  IADD3 R9, R9, R3, RZ ;  /* 0x0000000309097210 */ /* 0x000fe40007ffe0ff */
[----:B------:R-:W-:Y:S02]  /*1c6e0*/  SHF.R.S32.HI R3, RZ, 0x1f, R202 ;  /* 0x0000001fff037819 */ /* 0x000fe400000114ca */
        /* <DEDUP_REMOVED lines=18> */
[----:B0-----:R-:W-:Y:S01]  /*1c810*/  @P4 SHF.R.U32.HI R3, RZ, R0, R15 ;  /* 0x00000000ff034219 */ /* 0x001fe2000001160f */
[----:B------:R-:W-:Y:S01]  /*1c820*/  IMAD.IADD R9, R9, 0x1, R11 ;  /* 0x0000000109097824 */ /* 0x000fe200078e020b */
[----:B------:R-:W-:-:S02]  /*1c830*/  SHF.R.S32.HI R26, RZ, 0x1f, R221 ;  /* 0x0000001fff1a7819 */ /* 0x000fc400000114dd */
[----:B------:R-:W-:Y:S01]  /*1c840*/  IADD3 R4, -R3, RZ, RZ ;  /* 0x000000ff03047210 */ /* 0x000fe20007ffe1ff */
[----:B------:R-:W-:Y:S01]  /*1c850*/  IMAD.WIDE.U32 R8, R207, UR4, R8 ;  /* 0x00000004cf087c25 */ /* 0x000fe2000f8e0008 */
[----:B------:R-:W-:Y:S02]  /*1c860*/  SHF.R.S32.HI R0, RZ, 0x1f, R3 ;  /* 0x0000001fff007819 */ /* 0x000fe40000011403 */
[----:B------:R-:W-:Y:S01]  /*1c870*/  SHF.R.S32.HI R27, RZ, 0x1f, R222 ;  /* 0x0000001fff1b7819 */ /* 0x000fe200000114de */
[----:B------:R-:W-:Y:S02]  /*1c880*/  IMAD R105, R105, R4, R28 ;  /* 0x0000000469697224 */ /* 0x000fe400078e021c */
        /* <DEDUP_REMOVED lines=11> */
[----:B------:R-:W-:Y:S01]  /*1c940*/  VIADD R4, R2, 0x2a820 ;  /* 0x0002a82002047836 */ /* 0x000fe20000000000 */
[----:B------:R-:W-:Y:S02]  /*1c950*/  IADD3 R3, R9, R3, RZ ;  /* 0x0000000309037210 */ /* 0x000fe40007ffe0ff */
[C---:B------:R-:W-:Y:S02]  /*1c960*/  LEA R0, P1, R8.reuse, UR4, 0x2 ;  /* 0x0000000408007c11 */ /* 0x040fe4000f8210ff */
[----:B------:R-:W-:Y:S02]  /*1c970*/  PRMT R4, RZ, 0x654, R4 ;  /* 0x00000654ff047816 */ /* 0x000fe40000000004 */
[----:B------:R-:W-:Y:S02]  /*1c980*/  LEA.HI.X R3, R8, UR5, R3, 0x2, P1 ;  /* 0x0000000508037c11 */ /* 0x000fe400088f1403 */
[----:B------:R0:W-:Y:S01]  /*1c990*/  SYNCS.ARRIVE.TRANS64.RED.A1T0 RZ, [R4+URZ], RZ ;  /* 0x000000ff04ff79a7 */ /* 0x0001e2000810043f */
[----:B------:R0:W1:Y:S04]  /*1c9a0*/  SHFL.IDX PT, R8, R0, RZ, 0x1c1f ;  /* 0x001c1fff00087589 */ /* 0x00006800000e0000 */
        /* <DEDUP_REMOVED lines=8> */
[----:B-12---:R-:W-:-:S04]  /*1ca30*/  @!P3 IMAD.WIDE R10, R190, 0x4, R8 ;  /* 0x00000004be0ab825 */ /* 0x006fc800078e0208 */
[-C--:B------:R-:W-:Y:S01]  /*1ca40*/  @!P1 LEA R12, P5, R222, R8.reuse, 0x2 ;  /* 0x00000008de0c9211 */ /* 0x080fe200078a10ff */
[----:B------:R1:W-:Y:S01]  /*1ca50*/  @!P3 ST.E.64 desc[UR60][R10.64], R20 ;  /* 0x000000140a00b985 */ /* 0x0003e2000c101b3c */
[----:B------:R-:W-:Y:S02]  /*1ca60*/  ISETP.GE.AND P3, PT, R220, UR4, PT ;  /* 0x00000004dc007c0c */ /* 0x000fe4000bf66270 */
[----:B------:R-:W-:Y:S02]  /*1ca70*/  @!P1 LEA.HI.X R13, R222, R9, R27, 0x2, P5 ;  /* 0x00000009de0d9211 */ /* 0x000fe400028f141b */
[----:B------:R-:W-:Y:S02]  /*1ca80*/  ISETP.GE.AND P5, PT, R218, UR4, PT ;  /* 0x00000004da007c0c */ /* 0x000fe4000bfa6270 */
[----:B-1----:R-:W-:-:S04]  /*1ca90*/  @!P2 LEA R10, P6, R208, R8, 0x2 ;  /* 0x00000008d00aa211 */ /* 0x002fc800078c10ff */
        /* <DEDUP_REMOVED lines=8> */
[CC--:B-1----:R-:W-:Y:S02]  /*1cb20*/  @!P3 LEA R10, P6, R220.reuse, R8.reuse, 0x2 ;  /* 0x00000008dc0ab211 */ /* 0x0c2fe400078c10ff */
[CC--:B--2---:R-:W-:Y:S02]  /*1cb30*/  @!P4 LEA R12, P0, R219.reuse, R8.reuse, 0x2 ;  /* 0x00000008db0cc211 */ /* 0x0c4fe400078010ff */
[-C--:B------:R-:W-:Y:S02]  /*1cb40*/  @!P3 LEA.HI.X R11, R220, R9.reuse, R38, 0x2, P6 ;  /* 0x00000009dc0bb211 */ /* 0x080fe400030f1426 */
[----:B------:R-:W-:Y:S02]  /*1cb50*/  @!P4 LEA.HI.X R13, R219, R9, R37, 0x2, P0 ;  /* 0x00000009db0dc211 */ /* 0x000fe400000f1425 */
[----:B------:R-:W-:Y:S01]  /*1cb60*/  ISETP.GE.AND P0, PT, R215, UR4, PT ;  /* 0x00000004d7007c0c */ /* 0x000fe2000bf06270 */
[----:B------:R1:W-:Y:S01]  /*1cb70*/  @!P3 ST.E.64 desc[UR60][R10.64], R40 ;  /* 0x000000280a00b985 */ /* 0x0003e2000c101b3c */
[----:B---3--:R-:W-:-:S02]  /*1cb80*/  @!P5 LEA R14, P6, R218, R8, 0x2 ;  /* 0x00000008da0ed211 */ /* 0x008fc400078c10ff */
[----:B------:R-:W-:Y:S01]  /*1cb90*/  ISETP.GE.AND P3, PT, R214, UR4, PT ;  /* 0x00000004d6007c0c */ /* 0x000fe2000bf66270 */
[----:B------:R2:W-:Y:S01]  /*1cba0*/  @!P4 ST.E.64 desc[UR60][R12.64], R44 ;  /* 0x0000002c0c00c985 */ /* 0x0005e2000c101b3c */
[----:B------:R-:W-:-:S05]  /*1cbb0*/  @!P5 LEA.HI.X R15, R218, R9, R36, 0x2, P6 ;  /* 0x00000009da0fd211 */ /* 0x000fca00030f1424 */
[----:B------:R3:W-:Y:S01]  /*1cbc0*/  @!P5 ST.E.64 desc[UR60][R14.64], R48 ;  /* 0x000000300e00d985 */ /* 0x0007e2000c101b3c */
[CC--:B-1----:R-:W-:Y:S02]  /*1cbd0*/  @!P2 LEA R10, P4, R217.reuse, R8.reuse, 0x2 ;  /* 0x00000008d90aa211 */ /* 0x0c2fe400078810ff */
[CC--:B--2---:R-:W-:Y:S02]  /*1cbe0*/  @!P1 LEA R12, P5, R216.reuse, R8.reuse, 0x2 ;  /* 0x00000008d80c9211 */ /* 0x0c4fe400078a10ff */
[-C--:B------:R-:W-:Y:S02]  /*1cbf0*/  @!P2 LEA.HI.X R11, R217, R9.reuse, R35, 0x2, P4 ;  /* 0x00000009d90ba211 */ /* 0x080fe400020f1423 */
[----:B------:R-:W-:Y:S02]  /*1cc00*/  ISETP.GE.AND P4, PT, R213, UR4, PT ;  /* 0x00000004d5007c0c */ /* 0x000fe4000bf86270 */
[----:B---3--:R-:W-:Y:S01]  /*1cc10*/  @!P0 LEA R14, P6, R215, R8, 0x2 ;  /* 0x00000008d70e8211 */ /* 0x008fe200078c10ff */
        /* <DEDUP_REMOVED lines=8> */
[----:B-1----:R-:W-:-:S04]  /*1cca0*/  @!P3 LEA R10, P5, R214, R8, 0x2 ;  /* 0x00000008d60ab211 */ /* 0x002fc800078a10ff */
[-C--:B------:R-:W-:Y:S02]  /*1ccb0*/  @!P3 LEA.HI.X R11, R214, R9.reuse, R32, 0x2, P5 ;  /* 0x00000009d60bb211 */ /* 0x080fe400028f1420 */
[----:B------:R-:W-:Y:S02]  /*1ccc0*/  ISETP.GE.AND P5, PT, R209, UR4, PT ;  /* 0x00000004d1007c0c */ /* 0x000fe4000bfa6270 */
[CC--:B--2---:R-:W-:Y:S01]  /*1ccd0*/  @!P4 LEA R12, P6, R213.reuse, R8.reuse, 0x2 ;  /* 0x00000008d50cc211 */ /* 0x0c4fe200078c10ff */
[----:B------:R1:W-:Y:S03]  /*1cce0*/  @!P3 ST.E.64 desc[UR60][R10.64], R64 ;  /* 0x000000400a00b985 */ /* 0x0003e6000c101b3c */
[----:B------:R-:W-:Y:S02]  /*1ccf0*/  @!P4 LEA.HI.X R13, R213, R9, R31, 0x2, P6 ;  /* 0x00000009d50dc211 */ /* 0x000fe400030f141f */
[----:B---3--:R-:W-:-:S03]  /*1cd00*/  @!P1 LEA R14, P6, R211, R8, 0x2 ;  /* 0x00000008d30e9211 */ /* 0x008fc600078c10ff */
[----:B------:R2:W-:Y:S01]  /*1cd10*/  @!P4 ST.E.64 desc[UR60][R12.64], R68 ;  /* 0x000000440c00c985 */ /* 0x0005e2000c101b3c */
[----:B------:R-:W-:Y:S02]  /*1cd20*/  @!P1 LEA.HI.X R15, R211, R9, R29, 0x2, P6 ;  /* 0x00000009d30f9211 */ /* 0x000fe400030f141d */
[----:B-1----:R-:W-:-:S04]  /*1cd30*/  @!P2 LEA R10, P3, R212, R8, 0x2 ;  /* 0x00000008d40aa211 */ /* 0x002fc800078610ff */
[----:B------:R-:W-:Y:S02]  /*1cd40*/  @!P2 LEA.HI.X R11, R212, R9, R30, 0x2, P3 ;  /* 0x00000009d40ba211 */ /* 0x000fe400018f141e */
[----:B--2---:R-:W-:-:S03]  /*1cd50*/  @!P0 LEA R12, P4, R210, R8, 0x2 ;  /* 0x00000008d20c8211 */ /* 0x004fc600078810ff */
[----:B------:R3:W-:Y:S01]  /*1cd60*/  @!P2 ST.E.64 desc[UR60][R10.64], R94 ;  /* 0x0000005e0a00a985 */ /* 0x0007e2000c101b3c */
[C---:B------:R-:W-:Y:S02]  /*1cd70*/  @!P5 LEA R8, P3, R209.reuse, R8, 0x2 ;  /* 0x00000008d108d211 */ /* 0x040fe400078610ff */
[-C--:B------:R-:W-:Y:S01]  /*1cd80*/  @!P0 LEA.HI.X R13, R210, R9.reuse, R229, 0x2, P4 ;  /* 0x00000009d20d8211 */ /* 0x080fe200020f14e5 */
[----:B------:R3:W-:Y:S01]  /*1cd90*/  @!P1 ST.E.64 desc[UR60][R14.64], R76 ;  /* 0x0000004c0e009985 */ /* 0x0007e2000c101b3c */
[----:B------:R-:W-:-:S03]  /*1cda0*/  @!P5 LEA.HI.X R9, R209, R9, R228, 0x2, P3 ;  /* 0x00000009d109d211 */ /* 0x000fc600018f14e4 */
[----:B------:R3:W-:Y:S04]  /*1cdb0*/  @!P0 ST.E.64 desc[UR60][R12.64], R80 ;  /* 0x000000500c008985 */ /* 0x0007e8000c101b3c */
[----:B------:R3:W-:Y:S02]  /*1cdc0*/  @!P5 ST.E.64 desc[UR60][R8.64], R84 ;  /* 0x000000540800d985 */ /* 0x0007e4000c101b3c */
.L_x_2886:
[----:B------:R-:W-:Y:S05]  /*1cdd0*/  BSYNC B1 ;  /* 0x0000000000017941 */ /* 0x000fea0003800000 */
.L_x_2885:
        /* <DEDUP_REMOVED lines=31> */
[-C--:B-1----:R-:W-:Y:S02]  /*1cfd0*/  @!P0 LEA R10, P4, R218, R8.reuse, 0x2 ;  /* 0x00000008da0a8211 */ /* 0x082fe400078810ff */
[-C--:B--2---:R-:W-:Y:S01]  /*1cfe0*/  @!P2 LEA R14, P6, R216, R8.reuse, 0x2 ;  /* 0x00000008d80ea211 */ /* 0x084fe200078c10ff */
[----:B------:R-:W-:Y:S01]  /*1cff0*/  @!P5 ST.E.64 desc[UR60][R26.64], R46 ;  /* 0x0000002e1a00d985 */ /* 0x000fe2000c101b3c */
[----:B------:R-:W-:Y:S02]  /*1d000*/  @!P1 LEA R12, P5, R217, R8, 0x2 ;  /* 0x00000008d90c9211 */ /* 0x000fe400078a10ff */
[----:B------:R-:W-:-:S02]  /*1d010*/  @!P0 LEA.HI.X R11, R218, R9, R36, 0x2, P4 ;  /* 0x00000009da0b8211 */ /* 0x000fc400020f1424 */
[-C--:B------:R-:W-:Y:S02]  /*1d020*/  @!P1 LEA.HI.X R13, R217, R9.reuse, R35, 0x2, P5 ;  /* 0x00000009d90d9211 */ /* 0x080fe400028f1423 */
[----:B------:R-:W-:Y:S01]  /*1d030*/  ISETP.GE.AND P4, PT, R214, UR4, PT ;  /* 0x00000004d6007c0c */ /* 0x000fe2000bf86270 */
[----:B------:R-:W-:Y:S01]  /*1d040*/  @!P0 ST.E.64 desc[UR60][R10.64], R50 ;  /* 0x000000320a008985 */ /* 0x000fe2000c101b3c */
[----:B------:R-:W-:Y:S02]  /*1d050*/  @!P2 LEA.HI.X R15, R216, R9, R34, 0x2, P6 ;  /* 0x00000009d80fa211 */ /* 0x000fe400030f1422 */
[----:B---3--:R-:W-:Y:S01]  /*1d060*/  @!P3 LEA R20, P5, R215, R8, 0x2 ;  /* 0x00000008d714b211 */ /* 0x008fe200078a10ff */
[----:B------:R1:W-:Y:S01]  /*1d070*/  @!P1 ST.E.64 desc[UR60][R12.64], R54 ;  /* 0x000000360c009985 */ /* 0x0003e2000c101b3c */
[----:B------:R-:W-:Y:S02]  /*1d080*/  ISETP.GE.AND P1, PT, R212, UR4, PT ;  /* 0x00000004d4007c0c */ /* 0x000fe4000bf26270 */
[----:B------:R-:W-:Y:S01]  /*1d090*/  ISETP.GE.AND P0, PT, R211, UR4, PT ;  /* 0x00000004d3007c0c */ /* 0x000fe2000bf06270 */
[----:B------:R2:W-:Y:S01]  /*1d0a0*/  @!P2 ST.E.64 desc[UR60][R14.64], R58 ;  /* 0x0000003a0e00a985 */ /* 0x0005e2000c101b3c */
[----:B------:R-:W-:-:S02]  /*1d0b0*/  ISETP.GE.AND P2, PT, R213, UR4, PT ;  /* 0x00000004d5007c0c */ /* 0x000fc4000bf46270 */
[-C--:B------:R-:W-:Y:S02]  /*1d0c0*/  @!P3 LEA.HI.X R21, R215, R9.reuse, R33, 0x2, P5 ;  /* 0x00000009d715b211 */ /* 0x080fe400028f1421 */
[----:B------:R-:W-:Y:S02]  /*1d0d0*/  ISETP.GE.AND P5, PT, R210, UR4, PT ;  /* 0x00000004d2007c0c */ /* 0x000fe4000bfa6270 */
[CC--:B----4-:R-:W-:Y:S01]  /*1d0e0*/  @!P4 LEA R24, P6, R214.reuse, R8.reuse, 0x2 ;  /* 0x00000008d618c211 */ /* 0x0d0fe200078c10ff */
[----:B------:R4:W-:Y:S03]  /*1d0f0*/  @!P3 ST.E.64 desc[UR60][R20.64], R62 ;  /* 0x0000003e1400b985 */ /* 0x0009e6000c101b3c */
[----:B------:R-:W-:Y:S02]  /*1d100*/  @!P4 LEA.HI.X R25, R214, R9, R32, 0x2, P6 ;  /* 0x00000009d619c211 */ /* 0x000fe400030f1420 */
[----:B-1----:R-:W-:-:S02]  /*1d110*/  @!P1 LEA R12, P6, R212, R8, 0x2 ;  /* 0x00000008d40c9211 */ /* 0x002fc400078c10ff */
[-C--:B------:R-:W-:Y:S01]  /*1d120*/  @!P2 LEA R10, P3, R213, R8.reuse, 0x2 ;  /* 0x00000008d50aa211 */ /* 0x080fe200078610ff */
[----:B------:R4:W-:Y:S01]  /*1d130*/  @!P4 ST.E.64 desc[UR60][R24.64], R66 ;  /* 0x000000421800c985 */ /* 0x0009e2000c101b3c */
[-C--:B--2---:R-:W-:Y:S02]  /*1d140*/  @!P0 LEA R14, P4, R211, R8.reuse, 0x2 ;  /* 0x00000008d30e8211 */ /* 0x084fe400078810ff */
        /* <DEDUP_REMOVED lines=15> */
.L_x_2875:
[----:B------:R-:W-:Y:S01]  /*1d240*/  ULDC.64 UR6, c[0x0][0xc08] ;  /* 0x0003020000067ab9 */ /* 0x000fe20000000a00 */
[----:B------:R-:W-:Y:S01]  /*1d250*/  ULDC.64 UR4, c[0x0][0xc00] ;  /* 0x0003000000047ab9 */ /* 0x000fe20000000a00 */
[----:B------:R-:W-:Y:S01]  /*1d260*/  ISETP.NE.U32.AND P1, PT, RZ, UR6, PT ;  /* 0x00000006ff007c0c */ /* 0x000fe2000bf25070 */
[----:B------:R-:W-:Y:S01]  /*1d270*/  IMAD.MOV.U32 R3, RZ, RZ, RZ ;  /* 0x000000ffff037224 */ /* 0x000fe200078e00ff */
[----:B------:R-:W-:Y:S02]  /*1d280*/  ISETP.NE.U32.AND P0, PT, RZ, UR4, PT ;  /* 0x00000004ff007c0c */ /* 0x000fe4000bf05070 */
[----:B------:R-:W-:Y:S02]  /*1d290*/  ISETP.NE.AND.EX P1, PT, RZ, UR7, PT, P1 ;  /* 0x00000007ff007c0c */ /* 0x000fe4000bf25310 */
[----:B------:R-:W-:Y:S02]  /*1d2a0*/  IADD3 R8, P2, R203, UR4, RZ ;  /* 0x00000004cb087c10 */ /* 0x000fe4000ff5e0ff */
[----:B------:R-:W-:-:S02]  /*1d2b0*/  ISETP.NE.AND.EX P0, PT, RZ, UR5, PT, P0 ;  /* 0x00000005ff007c0c */ /* 0x000fc4000bf05300 */
[----:B------:R-:W-:Y:S01]  /*1d2c0*/  IADD3.X R9, R204, UR5, RZ, P2, !PT ;  /* 0x00000005cc097c10 */ /* 0x000fe200097fe4ff */
[----:B------:R-:W-:Y:S02]  /*1d2d0*/  ULDC UR4, c[0x0][0xa88] ;  /* 0x0002a20000047ab9 */ /* 0x000fe40000000800 */
[----:B------:R-:W-:-:S04]  /*1d2e0*/  IMAD.U32 R0, RZ, RZ, UR4 ;  /* 0x00000004ff007e24 */ /* 0x000fc8000f8e00ff */
[----:B------:R-:W-:-:S04]  /*1d2f0*/  @P1 IADD3 R10, P2, R203, UR6, RZ ;  /* 0x00000006cb0a1c10 */ /* 0x000fc8000ff5e0ff */
[----:B------:R-:W-:Y:S01]  /*1d300*/  @P1 IADD3.X R11, R204, UR7, RZ, P2, !PT ;  /* 0x00000007cc0b1c10 */ /* 0x000fe200097fe4ff */
[----:B------:R0:W5:Y:S04]  /*1d310*/  @P0 LDG.E R3, desc[UR60][R8.64] ;  /* 0x0000003c08030981 */ /* 0x000168000c1e1900 */
[----:B------:R0:W5:Y:S01]  /*1d320*/  @P1 LDG.E R0, desc[UR60][R10.64] ;  /* 0x0000003c0a001981 */ /* 0x000162000c1e1900 */
[----:B------:R-:W-:Y:S01]  /*1d330*/  ISETP.NE.AND P2, PT, R201, RZ, PT ;  /* 0x000000ffc900720c */ /* 0x000fe20003f45270 */
[----:B------:R-:W3:-:S12]  /*1d340*/  S2R R33, SR_TID.X ;  /* 0x0000000000217919 */ /* 0x000ed80000002100 */
[----:B------:R-:W1:Y:S01]  /*1d350*/  @!P2 LDC R201, c[0x0][0xad4] ;  /* 0x0002b500ffc9ab82 */ /* 0x000e620000000800 */
[----:B---3--:R-:W-:Y:S02]  /*1d360*/  IADD3 R4, R33, -0x80, RZ ;  /* 0xffffff8021047810 */ /* 0x008fe40007ffe0ff */
[----:B-1----:R-:W-:Y:S02]  /*1d370*/  ISETP.GT.AND P2, PT, R201, 0x1, PT ;  /* 0x00000001c900780c */ /* 0x002fe40003f44270 */
[----:B------:R-:W-:Y:S01]  /*1d380*/  ISETP.GT.AND P3, PT, R4, 0x7f, PT ;  /* 0x0000007f0400780c */ /* 0x000fe20003f64270 */
[----:B0-----:R-:W-:-:S12]  /*1d390*/  @P1 BRA `(.L_x_2887) ;  /* 0x0000000000101947 */ /* 0x001fd80003800000 */
[----:B------:R-:W-:Y:S05]  /*1d3a0*/  @!P0 BRA `(.L_x_2887) ;  /* 0x00000000000c8947 */ /* 0x000fea0003800000 */
[----:B------:R-:W3:Y:S04]  /*1d3b0*/  LDG.E R11, desc[UR60][R8.64] ;  /* 0x0000003c080b7981 */ /* 0x000ee8000c1e1900 */
[----:B-----5:R-:W3:Y:S02]  /*1d3c0*/  LDG.E R0, desc[UR60][R8.64+0x4] ;  /* 0x0000043c08007981 */ /* 0x020ee4000c1e1900 */
[----:B---3--:R-:W-:-:S07]  /*1d3d0*/  IMAD.IADD R0, R0, 0x1, -R11 ;  /* 0x0000000100007824 */ /* 0x008fce00078e0a0b */
.L_x_2887:
[----:B------:R-:W-:Y:S01]  /*1d3e0*/  BSSY B1, `(.L_x_2888) ;  /* 0x0000035000017945 */ /* 0x000fe20003800000 */
[----:B------:R-:W-:Y:S02]  /*1d3f0*/  SEL R31, R202, RZ, !P0 ;  /* 0x000000ffca1f7207 */ /* 0x000fe40004000000 */
        /* <DEDUP_REMOVED lines=11> */
[----:B------:R-:W-:Y:S02]  /*1d4b0*/  ISETP.NE.AND P1, PT, R35, 0x1, PT ;  /* 0x000000012300780c */ /* 0x000fe40003f25270 */
[----:B------:R-:W-:Y:S02]  /*1d4c0*/  SEL R26, R26, 0x978, P0 ;  /* 0x000009781a1a7807 */ /* 0x000fe40000000000 */
[----:B------:R-:W-:Y:S02]  /*1d4d0*/  MOV R27, R33 ;  /* 0x00000021001b7202 */ /* 0x000fe40000000f00 */
[----:B------:R-:W-:Y:S01]  /*1d4e0*/  SEL R207, R207, RZ, P0 ;  /* 0x000000ffcfcf7207 */ /* 0x000fe20000000000 */
[----:B------:R-:W1:Y:S08]  /*1d4f0*/  LDC.64 R24, c[0x0][R26+0x220] ;  /* 0x000088001a187b82 */ /* 0x000e700000000a00 */
[----:B------:R-:W4:Y:S08]  /*1d500*/  LDC.64 R20, c[0x0][R26+0x218] ;  /* 0x000086001a147b82 */ /* 0x000f300000000a00 */
[----:B------:R-:W3:Y:S08]  /*1d510*/  LDC.64 R12, c[0x0][R26+0x228] ;  /* 0x00008a001a0c7b82 */ /* 0x000ef00000000a00 */
[----:B------:R-:W5:Y:S08]  /*1d520*/  LDC.64 R10, c[0x0][R26+0x210] ;  /* 0x000084001a0a7b82 */ /* 0x000f700000000a00 */
[----:B------:R-:W2:Y:S08]  /*1d530*/  @P1 LDC R4, c[0x0][0xbec] ;  /* 0x0002fb00ff041b82 */ /* 0x000eb00000000800 */
[----:B------:R-:W3:Y:S01]  /*1d540*/  @P1 LDC R37, c[0x0][0xbf0] ;  /* 0x0002fc00ff251b82 */ /* 0x000ee20000000800 */
[----:B-1----:R-:W-:-:S07]  /*1d550*/  IMAD R25, R25, R31, RZ ;  /* 0x0000001f19197224 */ /* 0x002fce00078e02ff */
[----:B0-----:R-:W0:Y:S01]  /*1d560*/  @!P0 LDC R8, c[0x0][0xb50] ;  /* 0x0002d400ff088b82 */ /* 0x001e220000000800 */
[----:B------:R-:W-:-:S04]  /*1d570*/  IMAD.WIDE.U32 R14, R24, R31, RZ ;  /* 0x0000001f180e7225 */ /* 0x000fc800078e00ff */
[----:B------:R-:W-:Y:S02]  /*1d580*/  IMAD R25, R24, R223, R25 ;  /* 0x000000df18197224 */ /* 0x000fe400078e0219 */
[----:B--2---:R-:W-:Y:S01]  /*1d590*/  @P1 IMAD.HI.U32 R4, R33, R4, RZ ;  /* 0x0000000421041227 */ /* 0x004fe200078e00ff */
[----:B------:R-:W1:Y:S02]  /*1d5a0*/  @!P0 LDC R9, c[0x0][0xb54] ;  /* 0x0002d500ff098b82 */ /* 0x000e640000000800 */
[----:B------:R-:W-:Y:S01]  /*1d5b0*/  IADD3 R25, R15, R25, RZ ;  /* 0x000000190f197210 */ /* 0x000fe20007ffe0ff */
[-C--:B----4-:R-:W-:Y:S02]  /*1d5c0*/  IMAD R29, R21, R165.reuse, RZ ;  /* 0x000000a5151d7224 */ /* 0x090fe400078e02ff */
[----:B------:R-:W-:Y:S01]  /*1d5d0*/  IMAD.WIDE.U32 R20, R20, R165, RZ ;  /* 0x000000a514147225 */ /* 0x000fe200078e00ff */
[----:B---3--:R-:W-:-:S03]  /*1d5e0*/  @P1 SHF.R.U32.HI R27, RZ, R37, R4 ;  /* 0x00000025ff1b1219 */ /* 0x008fc60000011604 */
[----:B------:R-:W-:Y:S01]  /*1d5f0*/  IMAD.IADD R29, R21, 0x1, R29 ;  /* 0x00000001151d7824 */ /* 0x000fe200078e021d */
[----:B------:R-:W-:Y:S01]  /*1d600*/  IADD3 R20, P1, P3, R14, R20, R3 ;  /* 0x000000140e147210 */ /* 0x000fe20007b3e003 */
[-C--:B------:R-:W-:Y:S02]  /*1d610*/  IMAD R21, R13, R207.reuse, RZ ;  /* 0x000000cf0d157224 */ /* 0x080fe400078e02ff */
[----:B------:R-:W-:Y:S02]  /*1d620*/  IMAD.MOV R4, RZ, RZ, -R27 ;  /* 0x000000ffff047224 */ /* 0x000fe400078e0a1b */
[----:B------:R-:W-:-:S04]  /*1d630*/  IMAD.WIDE.U32 R12, R12, R207, RZ ;  /* 0x000000cf0c0c7225 */ /* 0x000fc800078e00ff */
[----:B------:R-:W-:Y:S01]  /*1d640*/  IMAD R15, R35, R4, R33 ;  /* 0x00000004230f7224 */ /* 0x000fe200078e0221 */
[----:B------:R-:W-:Y:S01]  /*1d650*/  IADD3.X R4, R25, R29, R28, P1, P3 ;  /* 0x0000001d19047210 */ /* 0x000fe20000fe641c */
[----:B------:R-:W-:Y:S01]  /*1d660*/  IMAD.IADD R21, R13, 0x1, R21 ;  /* 0x000000010d157824 */ /* 0x000fe200078e0215 */
[----:B------:R-:W-:Y:S02]  /*1d670*/  IADD3 R12, P0, P1, R27, R20, R12 ;  /* 0x000000141b0c7210 */ /* 0x000fe4000791e00c */
[----:B------:R-:W-:-:S04]  /*1d680*/  SHF.R.S32.HI R27, RZ, 0x1f, R27 ;  /* 0x0000001fff1b7819 */ /* 0x000fc8000001141b */
[----:B------:R-:W-:Y:S01]  /*1d690*/  IADD3.X R13, R27, R4, R21, P0, P1 ;  /* 0x000000041b0d7210 */ /* 0x000fe200007e2415 */
[----:B-----5:R-:W-:Y:S01]  /*1d6a0*/  IMAD R4, R11, R15, RZ ;  /* 0x0000000f0b047224 */ /* 0x020fe200078e02ff */
[----:B------:R-:W-:-:S05]  /*1d6b0*/  SHF.R.S32.HI R21, RZ, 0x1f, R15 ;  /* 0x0000001fff157819 */ /* 0x000fca000001140f */
[C---:B------:R-:W-:Y:S02]  /*1d6c0*/  IMAD R21, R10.reuse, R21, R4 ;  /* 0x000000150a157224 */ /* 0x040fe400078e0204 */
[----:B------:R-:W-:-:S04]  /*1d6d0*/  IMAD.WIDE.U32 R10, R10, R15, R12 ;  /* 0x0000000f0a0a7225 */ /* 0x000fc800078e000c */
[----:B------:R-:W-:Y:S01]  /*1d6e0*/  IMAD.IADD R4, R11, 0x1, R21 ;  /* 0x000000010b047824 */ /* 0x000fe200078e0215 */
[C---:B0-----:R-:W-:Y:S02]  /*1d6f0*/  LEA R8, P0, R10.reuse, R8, 0x2 ;  /* 0x000000080a087211 */ /* 0x041fe400078010ff */
[----:B------:R-:W-:Y:S02]  /*1d700*/  MOV R11, 0xff800000 ;  /* 0xff800000000b7802 */ /* 0x000fe40000000f00 */
[----:B-1----:R-:W-:-:S05]  /*1d710*/  LEA.HI.X R9, R10, R9, R4, 0x2, P0 ;  /* 0x000000090a097211 */ /* 0x002fca00000f1404 */
[----:B------:R0:W-:Y:S04]  /*1d720*/  STG.E desc[UR60][R8.64], R11 ;  /* 0x0000000b08007986 */ /* 0x0001e8000c10193c */
.L_x_2889:
[----:B------:R-:W-:Y:S05]  /*1d730*/  BSYNC B1 ;  /* 0x0000000000017941 */ /* 0x000fea0003800000 */
.L_x_2888:
[----:B------:R-:W-:Y:S05]  /*1d740*/  @P2 BRA `(.L_x_2884) ;  /* 0x0000000400a02947 */ /* 0x000fea0003800000 */
[----:B------:R-:W1:Y:S01]  /*1d750*/  LDC R15, c[0x0][0xbe8] ;  /* 0x0002fa00ff0f7b82 */ /* 0x000e620000000800 */
[----:B------:R-:W-:Y:S01]  /*1d760*/  ULDC.64 UR4, c[0x0][0xaa0] ;  /* 0x0002a80000047ab9 */ /* 0x000fe20000000a00 */
[----:B------:R-:W-:Y:S01]  /*1d770*/  ULDC.64 UR6, c[0x0][0xaf0] ;  /* 0x0002bc0000067ab9 */ /* 0x000fe20000000a00 */
[----:B------:R-:W-:Y:S01]  /*1d780*/  IMAD R4, R28, UR4, RZ ;  /* 0x000000041c047c24 */ /* 0x000fe2000f8e02ff */
[----:B------:R-:W-:Y:S01]  /*1d790*/  BSSY B1, `(.L_x_2890) ;  /* 0x0000039000017945 */ /* 0x000fe20003800000 */
[C---:B0-----:R-:W-:Y:S01]  /*1d7a0*/  IMAD.WIDE.U32 R8, R3.reuse, UR4, RZ ;  /* 0x0000000403087c25 */ /* 0x041fe2000f8e00ff */
[----:B------:R-:W-:Y:S02]  /*1d7b0*/  SHF.R.S32.HI R12, RZ, 0x1f, R192 ;  /* 0x0000001fff0c7819 */ /* 0x000fe400000114c0 */
[----:B------:R-:W-:Y:S01]  /*1d7c0*/  SHF.R.S32.HI R14, RZ, 0x1f, R189 ;  /* 0x0000001fff0e7819 */ /* 0x000fe200000114bd */
[----:B------:R-:W-:Y:S01]  /*1d7d0*/  IMAD R11, R3, UR5, R4 ;  /* 0x00000005030b7c24 */ /* 0x000fe2000f8e0204 */
[----:B------:R-:W-:Y:S01]  /*1d7e0*/  ULDC.64 UR4, c[0x0][0xae8] ;  /* 0x0002ba0000047ab9 */ /* 0x000fe20000000a00 */
[----:B------:R-:W-:-:S02]  /*1d7f0*/  IMAD R3, R200, 0x20, R224 ;  /* 0x00000020c8037824 */ /* 0x000fc400078e02e0 */
[----:B------:R-:W-:-:S03]  /*1d800*/  IMAD.IADD R9, R9, 0x1, R11 ;  /* 0x0000000109097824 */ /* 0x000fc600078e020b */
[----:B------:R-:W-:Y:S01]  /*1d810*/  IADD3 R13, R186, R3, RZ ;  /* 0x00000003ba0d7210 */ /* 0x000fe20007ffe0ff */
[----:B------:R-:W-:-:S04]  /*1d820*/  IMAD.WIDE.U32 R8, R165, UR4, R8 ;  /* 0x00000004a5087c25 */ /* 0x000fc8000f8e0008 */
[----:B------:R-:W-:Y:S02]  /*1d830*/  IMAD.MOV.U32 R3, RZ, RZ, R13 ;  /* 0x000000ffff037224 */ /* 0x000fe400078e000d */
[----:B------:R-:W-:Y:S01]  /*1d840*/  IMAD R9, R165, UR5, R9 ;  /* 0x00000005a5097c24 */ /* 0x000fe2000f8e0209 */
[----:B-1----:R-:W-:Y:S01]  /*1d850*/  ISETP.NE.AND P0, PT, R15, 0x1, PT ;  /* 0x000000010f00780c */ /* 0x002fe20003f05270 */
[----:B------:R-:W-:Y:S01]  /*1d860*/  ULDC.64 UR4, c[0x0][0xae0] ;  /* 0x0002b80000047ab9 */ /* 0x000fe20000000a00 */
[----:B------:R-:W-:Y:S02]  /*1d870*/  IMAD.IADD R186, R224, 0x1, R186 ;  /* 0x00000001e0ba7824 */ /* 0x000fe400078e02ba */
[----:B------:R-:W-:-:S09]  /*1d880*/  IMAD.WIDE.U32 R8, R31, UR6, R8 ;  /* 0x000000061f087c25 */ /* 0x000fd2000f8e0008 */
[----:B------:R-:W0:Y:S08]  /*1d890*/  @P0 LDC R10, c[0x0][0xbec] ;  /* 0x0002fb00ff0a0b82 */ /* 0x000e300000000800 */
[----:B------:R-:W1:Y:S01]  /*1d8a0*/  @P0 LDC R21, c[0x0][0xbf0] ;  /* 0x0002fc00ff150b82 */ /* 0x000e620000000800 */
[----:B0-----:R-:W-:-:S04]  /*1d8b0*/  @P0 IMAD.HI.U32 R4, R13, R10, RZ ;  /* 0x0000000a0d040227 */ /* 0x001fc800078e00ff */
[----:B------:R-:W-:Y:S01]  /*1d8c0*/  IMAD R10, R223, UR6, RZ ;  /* 0x00000006df0a7c24 */ /* 0x000fe2000f8e02ff */
[----:B-1----:R-:W-:-:S03]  /*1d8d0*/  @P0 SHF.R.U32.HI R3, RZ, R21, R4 ;  /* 0x00000015ff030219 */ /* 0x002fc60000011604 */
[----:B------:R-:W-:Y:S01]  /*1d8e0*/  IMAD R11, R31, UR7, R10 ;  /* 0x000000071f0b7c24 */ /* 0x000fe2000f8e020a */
[--C-:B------:R-:W-:Y:S01]  /*1d8f0*/  SHF.R.S32.HI R4, RZ, 0x1f, R3.reuse ;  /* 0x0000001fff047819 */ /* 0x100fe20000011403 */
[----:B------:R-:W-:-:S03]  /*1d900*/  IMAD.MOV R10, RZ, RZ, -R3 ;  /* 0x000000ffff0a7224 */ /* 0x000fc600078e0a03 */
[----:B------:R-:W-:Y:S01]  /*1d910*/  IADD3 R9, R9, R11, RZ ;  /* 0x0000000b09097210 */ /* 0x000fe20007ffe0ff */
[----:B------:R-:W-:Y:S02]  /*1d920*/  IMAD R4, R4, UR4, RZ ;  /* 0x0000000404047c24 */ /* 0x000fe4000f8e02ff */
[----:B------:R-:W-:Y:S02]  /*1d930*/  IMAD R11, R15, R10, R13 ;  /* 0x0000000a0f0b7224 */ /* 0x000fe400078e020d */
[C---:B------:R-:W-:Y:S02]  /*1d940*/  IMAD R13, R3.reuse, UR5, R4 ;  /* 0x00000005030d7c24 */ /* 0x040fe4000f8e0204 */
[----:B------:R-:W-:Y:S01]  /*1d950*/  IMAD.WIDE.U32 R8, R3, UR4, R8 ;  /* 0x0000000403087c25 */ /* 0x000fe2000f8e0008 */
[----:B------:R-:W-:Y:S01]  /*1d960*/  SHF.R.S32.HI R3, RZ, 0x1f, R11 ;  /* 0x0000001fff037819 */ /* 0x000fe2000001140b */
[----:B------:R-:W-:Y:S02]  /*1d970*/  ULDC.64 UR4, c[0x0][0xad8] ;  /* 0x0002b60000047ab9 */ /* 0x000fe40000000a00 */
[----:B------:R-:W-:-:S02]  /*1d980*/  IMAD.IADD R9, R9, 0x1, R13 ;  /* 0x0000000109097824 */ /* 0x000fc400078e020d */
[----:B------:R-:W-:Y:S02]  /*1d990*/  IMAD R4, R3, UR4, RZ ;  /* 0x0000000403047c24 */ /* 0x000fe4000f8e02ff */
[----:B------:R-:W-:Y:S01]  /*1d9a0*/  IMAD R15, R0, R15, RZ ;  /* 0x0000000f000f7224 */ /* 0x000fe200078e02ff */
[C---:B------:R-:W-:Y:S01]  /*1d9b0*/  IADD3 R0, R186.reuse, 0x20, RZ ;  /* 0x00000020ba007810 */ /* 0x040fe20007ffe0ff */
[C---:B------:R-:W-:Y:S02]  /*1d9c0*/  IMAD R3, R11.reuse, UR5, R4 ;  /* 0x000000050b037c24 */ /* 0x040fe4000f8e0204 */
[----:B------:R-:W-:Y:S01]  /*1d9d0*/  IMAD.WIDE.U32 R8, R11, UR4, R8 ;  /* 0x000000040b087c25 */ /* 0x000fe2000f8e0008 */
[-C--:B------:R-:W-:Y:S01]  /*1d9e0*/  ISETP.GE.AND P2, PT, R186, R15.reuse, PT ;  /* 0x0000000fba00720c */ /* 0x080fe20003f46270 */
[----:B------:R-:W-:Y:S01]  /*1d9f0*/  ULDC.64 UR4, c[0x0][0xa80] ;  /* 0x0002a00000047ab9 */ /* 0x000fe20000000a00 */
[----:B------:R-:W-:Y:S01]  /*1da00*/  ISETP.GE.AND P1, PT, R0, R15, PT ;  /* 0x0000000f0000720c */ /* 0x000fe20003f26270 */
[----:B------:R-:W-:Y:S01]  /*1da10*/  IMAD.IADD R3, R9, 0x1, R3 ;  /* 0x0000000109037824 */ /* 0x000fe200078e0203 */
[----:B------:R-:W-:Y:S01]  /*1da20*/  LEA R4, P3, R8, UR4, 0x1 ;  /* 0x0000000408047c11 */ /* 0x000fe2000f8608ff */
[----:B------:R-:W-:-:S03]  /*1da30*/  VIADD R0, R186, 0x40 ;  /* 0x00000040ba007836 */ /* 0x000fc60000000000 */
[----:B------:R-:W-:Y:S02]  /*1da40*/  LEA.HI.X R3, R8, UR5, R3, 0x1, P3 ;  /* 0x0000000508037c11 */ /* 0x000fe400098f0c03 */
[----:B------:R-:W-:Y:S01]  /*1da50*/  ISETP.GE.AND P0, PT, R0, R15, PT ;  /* 0x0000000f0000720c */ /* 0x000fe20003f06270 */
[----:B------:R0:W1:Y:S04]  /*1da60*/  SHFL.IDX PT, R8, R4, RZ, 0x181f ;  /* 0x00181fff04087589 */ /* 0x00006800000e0000 */
[----:B------:R0:W3:Y:S01]  /*1da70*/  SHFL.IDX PT, R0, R3, RZ, 0x181f ;  /* 0x00181fff03007589 */ /* 0x0000e200000e0000 */
[----:B------:R-:W-:Y:S07]  /*1da80*/  @P2 BRA `(.L_x_2891) ;  /* 0x0000000000242947 */ /* 0x000fee0003800000 */
[----:B------:R-:W-:Y:S02]  /*1da90*/  ULDC UR4, c[0x0][0xac8] ;  /* 0x0002b20000047ab9 */ /* 0x000fe40000000800 */
[----:B------:R-:W-:Y:S02]  /*1daa0*/  ISETP.GE.AND P4, PT, R189, UR4, PT ;  /* 0x00000004bd007c0c */ /* 0x000fe4000bf86270 */
[----:B------:R-:W-:-:S11]  /*1dab0*/  ISETP.GE.AND P5, PT, R192, UR4, PT ;  /* 0x00000004c0007c0c */ /* 0x000fd6000bfa6270 */
[CC--:B-1----:R-:W-:Y:S02]  /*1dac0*/  @!P4 LEA R10, P2, R189.reuse, R8.reuse, 0x1 ;  /* 0x00000008bd0ac211 */ /* 0x0c2fe400078408ff */
[C---:B------:R-:W-:Y:S02]  /*1dad0*/  @!P5 LEA R8, P3, R192.reuse, R8, 0x1 ;  /* 0x00000008c008d211 */ /* 0x040fe400078608ff */
[-C--:B---3--:R-:W-:Y:S02]  /*1dae0*/  @!P4 LEA.HI.X R11, R189, R0.reuse, R14, 0x1, P2 ;  /* 0x00000000bd0bc211 */ /* 0x088fe400010f0c0e */
[----:B------:R-:W-:-:S03]  /*1daf0*/  @!P5 LEA.HI.X R9, R192, R0, R12, 0x1, P3 ;  /* 0x00000000c009d211 */ /* 0x000fc600018f0c0c */
[----:B------:R1:W-:Y:S04]  /*1db00*/  @!P4 ST.E.128 desc[UR60][R10.64], RZ ;  /* 0x000000ff0a00c985 */ /* 0x0003e8000c101d3c */
[----:B------:R1:W-:Y:S02]  /*1db10*/  @!P5 ST.E.128 desc[UR60][R8.64], RZ ;  /* 0x000000ff0800d985 */ /* 0x0003e4000c101d3c */
.L_x_2891:
[----:B------:R-:W-:Y:S05]  /*1db20*/  BSYNC B1 ;  /* 0x0000000000017941 */ /* 0x000fea0003800000 */
.L_x_2890:
[----:B---3--:R3:W0:Y:S01]  /*1db30*/  SHFL.IDX PT, R0, R3, 0x1, 0x181f ;  /* 0x00381f0003007f89 */ /* 0x00862200000e0000 */
[----:B------:R-:W-:Y:S03]  /*1db40*/  BSSY B1, `(.L_x_2892) ;  /* 0x000000c000017945 */ /* 0x000fe60003800000 */
[----:B-1----:R3:W1:Y:S01]  /*1db50*/  SHFL.IDX PT, R8, R4, 0x1, 0x181f ;  /* 0x00381f0004087f89 */ /* 0x00266200000e0000 */
        /* <DEDUP_REMOVED lines=10> */
.L_x_2893:
[----:B------:R-:W-:Y:S05]  /*1dc00*/  BSYNC B1 ;  /* 0x0000000000017941 */ /* 0x000fea0003800000 */
.L_x_2892:
[----:B0-----:R0:W0:Y:S01]  /*1dc10*/  SHFL.IDX PT, R0, R3, 0x2, 0x181f ;  /* 0x00581f0003007f89 */ /* 0x00102200000e0000 */
[----:B------:R-:W-:Y:S03]  /*1dc20*/  BSSY B1, `(.L_x_2894) ;  /* 0x000000c000017945 */ /* 0x000fe60003800000 */
[----:B-1----:R1:W0:Y:S01]  /*1dc30*/  SHFL.IDX PT, R8, R4, 0x2, 0x181f ;  /* 0x00581f0004087f89 */ /* 0x00222200000e0000 */
        /* <DEDUP_REMOVED lines=10> */
.L_x_2895:
[----:B------:R-:W-:Y:S05]  /*1dce0*/  BSYNC B1 ;  /* 0x0000000000017941 */ /* 0x000fea0003800000 */
.L_x_2894:
[----:B0-----:R-:W-:Y:S01]  /*1dcf0*/  IADD3 R0, R186, 0x60, RZ ;  /* 0x00000060ba007810 */ /* 0x001fe20007ffe0ff */
[----:B---3--:R-:W0:Y:S03]  /*1dd00*/  SHFL.IDX PT, R3, R3, 0x3, 0x181f ;  /* 0x00781f0003037f89 */ /* 0x008e2600000e0000 */
[----:B------:R-:W-:Y:S01]  /*1dd10*/  ISETP.GE.AND P0, PT, R0, R15, PT ;  /* 0x0000000f0000720c */ /* 0x000fe20003f06270 */
[----:B-1----:R-:W1:-:S12]  /*1dd20*/  SHFL.IDX PT, R4, R4, 0x3, 0x181f ;  /* 0x00781f0004047f89 */ /* 0x002e5800000e0000 */
        /* <DEDUP_REMOVED lines=10> */
.L_x_2884:
[----:B------:R-:W-:Y:S05]  /*1ddd0*/  BSYNC B0 ;  /* 0x0000000000007941 */ /* 0x000fea0003800000 */
.L_x_2874:
[----:B------:R-:W-:Y:S02]  /*1dde0*/  ULDC UR4, c[0x0][0xc3c] ;  /* 0x00030f0000047ab9 */ /* 0x000fe40000000800 */
[----:B------:R-:W-:-:S13]  /*1ddf0*/  ISETP.GE.AND P0, PT, R7, UR4, PT ;  /* 0x0000000407007c0c */ /* 0x000fda000bf06270 */
[----:B------:R-:W-:Y:S05]  /*1de00*/  @!P0 BRA `(.L_x_2896) ;  /* 0xfffffe3400c48947 */ /* 0x000fea000383ffff */
[----:B------:R-:W-:Y:S05]  /*1de10*/  BRA `(.L_x_2653) ;  /* 0x0000007800947947 */ /* 0x000fea0003800000 */
.L_x_2651:
        /* <DEDUP_REMOVED lines=16> */
.L_x_2897:
        /* <DEDUP_REMOVED lines=40> */
[----:B------:R-:W-:Y:S01]  /*1e1a0*/  MOV R9, R4 ;  /* 0x0000000400097202 */ /* 0x000fe20000000f00 */
[----:B------:R-:W-:Y:S01]  /*1e1b0*/  UMOV UR4, URZ ;  /* 0x0000003f00047c82 */ /* 0x000fe20008000000 */
[----:B------:R-:W-:-:S05]  /*1e1c0*/  ULDC UR5, c[0x0][0xc38] ;  /* 0x00030e0000057ab9 */ /* 0x000fca0000000800 */
.L_x_2901:
[----:B------:R-:W0:Y:S01]  /*1e1d0*/  LDC R2, c[0x0][0xc3c] ;  /* 0x00030f00ff027b82 */ /* 0x000e220000000800 */
[----:B------:R-:W-:Y:S01]  /*1e1e0*/  UIADD3 UR4, UR4, 0x1f, URZ ;  /* 0x0000001f04047890 */ /* 0x000fe2000fffe03f */
[----:B------:R-:W-:Y:S02]  /*1e1f0*/  ULDC UR7, c[0x0][0xc3c] ;  /* 0x00030f0000077ab9 */ /* 0x000fe40000000800 */
[----:B------:R-:W-:-:S03]  /*1e200*/  IMAD.U32 R19, RZ, RZ, UR7 ;  /* 0x00000007ff137e24 */ /* 0x000fc6000f8e00ff */
[----:B0-----:R-:W-:-:S13]  /*1e210*/  ISETP.LE.AND P6, PT, R2, UR4, PT ;  /* 0x0000000402007c0c */ /* 0x001fda000bfc3270 */
[----:B------:R-:W-:Y:S05]  /*1e220*/  @P6 BRA `(.L_x_2900) ;  /* 0x0000000800a86947 */ /* 0x000fea0003800000 */
[----:B------:R-:W-:Y:S01]  /*1e230*/  VIADD R11, R6, UR4 ;  /* 0x00000004060b7c36 */ /* 0x000fe20008000000 */
[----:B------:R-:W-:Y:S01]  /*1e240*/  MOV R7, RZ ;  /* 0x000000ff00077202 */ /* 0x000fe20000000f00 */
[----:B------:R-:W-:-:S03]  /*1e250*/  IMAD.MOV.U32 R8, RZ, RZ, RZ ;  /* 0x000000ffff087224 */ /* 0x000fc600078e00ff */
        /* <DEDUP_REMOVED lines=23> */
[----:B------:R-:W0:Y:S02]  /*1e3d0*/  SHFL.IDX PT, R4, R2, 0x1f, 0x1f ;  /* 0x03e01f0002047f89 */ /* 0x000e2400000e0000 */
[----:B0-----:R-:W-:-:S04]  /*1e3e0*/  IMAD R4, R4, UR5, RZ ;  /* 0x0000000504047c24 */ /* 0x001fc8000f8e02ff */
[----:B------:R-:W-:-:S05]  /*1e3f0*/  IMAD.IADD R9, R4, 0x1, R9 ;  /* 0x0000000104097824 */ /* 0x000fca00078e0209 */
[----:B------:R-:W-:-:S13]  /*1e400*/  ISETP.GT.AND P6, PT, R9, UR6, PT ;  /* 0x0000000609007c0c */ /* 0x000fda000bfc4270 */
[----:B------:R-:W-:Y:S05]  /*1e410*/  @!P6 BRA `(.L_x_2901) ;  /* 0xfffffffc006ce947 */ /* 0x000fea000383ffff */
.L_x_2899:
[----:B------:R-:W-:Y:S01]  /*1e420*/  IMAD.IADD R5, R9, 0x1, -R4 ;  /* 0x0000000109057824 */ /* 0x000fe200078e0a04 */
        /* <DEDUP_REMOVED lines=12> */
.L_x_2902:
        /* <DEDUP_REMOVED lines=11> */
[----:B0-----:R-:W-:-:S02]  /*1e5a0*/  IADD3 R2, R9, 0xffffffe, RZ ;  /* 0x0ffffffe09027810 */ /* 0x001fc40007ffe0ff */
[----:B------:R-:W-:-:S05]  /*1e5b0*/  IABS R9, R4 ;  /* 0x0000000400097213 */ /* 0x000fca0000000000 */
[----:B------:R0:W1:Y:S02]  /*1e5c0*/  F2I.FTZ.U32.TRUNC.NTZ R3, R2 ;  /* 0x0000000200037305 */ /* 0x000064000021f000 */
[----:B0-----:R-:W-:Y:S02]  /*1e5d0*/  IMAD.MOV.U32 R2, RZ, RZ, RZ ;  /* 0x000000ffff027224 */ /* 0x001fe400078e00ff */
[----:B-1----:R-:W-:-:S04]  /*1e5e0*/  IMAD.MOV R11, RZ, RZ, -R3 ;  /* 0x000000ffff0b7224 */ /* 0x002fc800078e0a03 */
[----:B------:R-:W-:-:S04]  /*1e5f0*/  IMAD R11, R11, R12, RZ ;  /* 0x0000000c0b0b7224 */ /* 0x000fc800078e02ff */
[----:B------:R-:W-:Y:S01]  /*1e600*/  IMAD.HI.U32 R3, R3, R11, R2 ;  /* 0x0000000b03037227 */ /* 0x000fe200078e0002 */
[----:B------:R-:W-:-:S05]  /*1e610*/  IADD3 R11, RZ, -R13, RZ ;  /* 0x8000000dff0b7210 */ /* 0x000fca0007ffe0ff */
        /* <DEDUP_REMOVED lines=11> */
[----:B------:R-:W-:-:S05]  /*1e6d0*/  IABS R12, R8 ;  /* 0x00000008000c7213 */ /* 0x000fca0000000000 */
[----:B------:R-:W-:-:S05]  /*1e6e0*/  IMAD.MOV R12, RZ, RZ, -R12 ;  /* 0x000000ffff0c7224 */ /* 0x000fca00078e0a0c */
[----:B------:R-:W-:-:S04]  /*1e6f0*/  @P0 VIADD R2, R2, 0x1 ;  /* 0x0000000102020836 */ /* 0x000fc80000000000 */
[----:B------:R-:W-:Y:S01]  /*1e700*/  IMAD.MOV.U32 R13, RZ, RZ, R2 ;  /* 0x000000ffff0d7224 */ /* 0x000fe200078e0002 */
[----:B0-----:R-:W-:-:S03]  /*1e710*/  IADD3 R2, RZ, -R3, RZ ;  /* 0x80000003ff027210 */ /* 0x001fc60007ffe0ff */
[----:B------:R-:W-:Y:S01]  /*1e720*/  @!P2 IMAD.MOV R13, RZ, RZ, -R13 ;  /* 0x000000ffff0da224 */ /* 0x000fe200078e0a0d */
[----:B------:R-:W-:Y:S01]  /*1e730*/  @!P1 LOP3.LUT R13, RZ, R7, RZ, 0x33, !PT ;  /* 0x00000007ff0d9212 */ /* 0x000fe200078e33ff */
[----:B------:R-:W-:Y:S01]  /*1e740*/  IMAD R9, R2, R5, RZ ;  /* 0x0000000502097224 */ /* 0x000fe200078e02ff */
[----:B------:R-:W-:Y:S02]  /*1e750*/  MOV R2, RZ ;  /* 0x000000ff00027202 */ /* 0x000fe40000000f00 */
        /* <DEDUP_REMOVED lines=12> */
[----:B------:R-:W-:Y:S01]  /*1e820*/  ISETP.GE.U32.AND P0, PT, R10, R5, PT ;  /* 0x000000050a00720c */ /* 0x000fe20003f06070 */
[----:B------:R-:W-:-:S12]  /*1e830*/  IMAD.MOV R5, RZ, RZ, -R13 ;  /* 0x000000ffff057224 */ /* 0x000fd800078e0a0d */
[----:B------:R-:W-:-:S05]  /*1e840*/  @P0 VIADD R2, R2, 0x1 ;  /* 0x0000000102020836 */ /* 0x000fca0000000000 */
[----:B------:R-:W-:Y:S02]  /*1e850*/  @!P2 IADD3 R2, -R2, RZ, RZ ;  /* 0x000000ff0202a210 */ /* 0x000fe40007ffe1ff */
[----:B------:R-:W-:-:S05]  /*1e860*/  @!P1 LOP3.LUT R2, RZ, R8, RZ, 0x33, !PT ;  /* 0x00000008ff029212 */ /* 0x000fca00078e33ff */
[----:B------:R-:W-:-:S04]  /*1e870*/  IMAD.MOV R3, RZ, RZ, -R2 ;  /* 0x000000ffff037224 */ /* 0x000fc800078e0a02 */
[C---:B------:R-:W-:Y:S01]  /*1e880*/  IMAD R18, R8.reuse, R3, R13 ;  /* 0x0000000308127224 */ /* 0x040fe200078e020d */
[----:B------:R-:W-:Y:S01]  /*1e890*/  LEA R3, R8, R2, 0x18 ;  /* 0x0000000208037211 */ /* 0x000fe200078ec0ff */
[----:B------:R-:W-:-:S04]  /*1e8a0*/  IMAD R2, R7, R5, R4 ;  /* 0x0000000507027224 */ /* 0x000fc800078e0204 */
[----:B------:R-:W-:Y:S01]  /*1e8b0*/  IMAD R18, R18, 0x10000, R3 ;  /* 0x0001000012127824 */ /* 0x000fe200078e0203 */
[----:B------:R-:W-:Y:S06]  /*1e8c0*/  BRA `(.L_x_2904) ;  /* 0x0000000000f47947 */ /* 0x000fec0003800000 */
.L_x_2903:
        /* <DEDUP_REMOVED lines=12> */
[----:B0-----:R-:W-:-:S05]  /*1e990*/  IADD3 R11, RZ, -R3, RZ ;  /* 0x80000003ff0b7210 */ /* 0x001fca0007ffe0ff */
[----:B------:R-:W-:-:S04]  /*1e9a0*/  IMAD R11, R11, R10, RZ ;  /* 0x0000000a0b0b7224 */ /* 0x000fc800078e02ff */
[----:B------:R-:W-:-:S04]  /*1e9b0*/  IMAD.HI.U32 R2, R3, R11, R2 ;  /* 0x0000000b03027227 */ /* 0x000fc800078e0002 */
[----:B------:R-:W-:Y:S02]  /*1e9c0*/  IMAD.MOV R3, RZ, RZ, -R12 ;  /* 0x000000ffff037224 */ /* 0x000fe400078e0a0c */
[----:B------:R-:W-:-:S04]  /*1e9d0*/  IMAD.HI.U32 R2, R2, R15, RZ ;  /* 0x0000000f02027227 */ /* 0x000fc800078e00ff */
        /* <DEDUP_REMOVED lines=11> */
[----:B------:R-:W-:Y:S01]  /*1ea90*/  IMAD R9, R13, R2, RZ ;  /* 0x000000020d097224 */ /* 0x000fe200078e02ff */
[----:B------:R-:W-:-:S03]  /*1eaa0*/  IADD3 R2, -R2, RZ, RZ ;  /* 0x000000ff02027210 */ /* 0x000fc60007ffe1ff */
[----:B------:R-:W-:Y:S02]  /*1eab0*/  IMAD.MOV R8, RZ, RZ, -R9 ;  /* 0x000000ffff087224 */ /* 0x000fe400078e0a09 */
[----:B------:R-:W-:Y:S01]  /*1eac0*/  IMAD R4, R5, R2, R4 ;  /* 0x0000000205047224 */ /* 0x000fe200078e0204 */
[----:B------:R-:W-:Y:S02]  /*1ead0*/  MOV R2, RZ ;  /* 0x000000ff00027202 */ /* 0x000fe40000000f00 */
[----:B------:R-:W-:Y:S02]  /*1eae0*/  VIADDMNMX R8, R8, UR5, R13, PT ;  /* 0x0000000508087c46 */ /* 0x000fe4000b80010d */
[----:B------:R-:W-:Y:S02]  /*1eaf0*/  IADD3 R9, R9, 0x1000000, R4 ;  /* 0x0100000009097810 */ /* 0x000fe40007ffe004 */
[-C--:B------:R-:W-:Y:S02]  /*1eb00*/  IABS R12, R8.reuse ;  /* 0x00000008000c7213 */ /* 0x080fe40000000000 */
[----:B------:R-:W-:-:S02]  /*1eb10*/  IABS R13, R8 ;  /* 0x00000008000d7213 */ /* 0x000fc40000000000 */
[----:B------:R-:W0:Y:S01]  /*1eb20*/  I2F.RP R10, R12 ;  /* 0x0000000c000a7306 */ /* 0x000e220000209400 */
[----:B------:R-:W-:-:S07]  /*1eb30*/  IADD3 R18, -R8, RZ, RZ ;  /* 0x000000ff08127210 */ /* 0x000fce0007ffe1ff */
        /* <DEDUP_REMOVED lines=21> */
[----:B------:R-:W-:-:S07]  /*1ec90*/  IMAD R18, R2, R18, R9 ;  /* 0x0000001202127224 */ /* 0x000fce00078e0209 */
.L_x_2904:
[----:B------:R-:W-:-:S05]  /*1eca0*/  LOP3.LUT R2, RZ, R2, RZ, 0x33, !PT ;  /* 0x00000002ff027212 */ /* 0x000fca00078e33ff */
[----:B------:R-:W-:Y:S01]  /*1ecb0*/  IMAD.IADD R17, R7, 0x1, R2 ;  /* 0x0000000107117824 */ /* 0x000fe200078e0202 */
[----:B------:R-:W-:Y:S06]  /*1ecc0*/  BRA `(.L_x_2905) ;  /* 0x00000000000c7947 */ /* 0x000fec0003800000 */
.L_x_2900:
[----:B------:R-:W-:Y:S01]  /*1ecd0*/  IMAD.MOV.U32 R17, RZ, RZ, RZ ;  /* 0x000000ffff117224 */ /* 0x000fe200078e00ff */
[----:B------:R-:W-:Y:S01]  /*1ece0*/  MOV R16, UR6 ;  /* 0x0000000600107c02 */ /* 0x000fe20008000f00 */
[----:B------:R-:W-:-:S07]  /*1ecf0*/  IMAD.MOV.U32 R18, RZ, RZ, RZ ;  /* 0x000000ffff127224 */ /* 0x000fce00078e00ff */
.L_x_2905:
[----:B------:R-:W-:-:S13]  /*1ed00*/  ISETP.NE.AND P0, PT, R6, RZ, PT ;  /* 0x000000ff0600720c */ /* 0x000fda0003f05270 */
[----:B------:R-:W0:Y:S01]  /*1ed10*/  @!P0 S2R R3, SR_CgaCtaId ;  /* 0x0000000000038919 */ /* 0x000e220000008800 */
[----:B------:R-:W-:-:S04]  /*1ed20*/  @!P0 MOV R2, 0x400 ;  /* 0x0000040000028802 */ /* 0x000fc80000000f00 */
[----:B0-----:R-:W-:-:S05]  /*1ed30*/  @!P0 LEA R2, R3, R2, 0x18 ;  /* 0x0000000203028211 */ /* 0x001fca00078ec0ff */
[----:B------:R1:W-:Y:S01]  /*1ed40*/  @!P0 STS.128 [R2+0x2a8d0], R16 ;  /* 0x02a8d01002008388 */ /* 0x0003e20000000c00 */
[----:B------:R-:W-:Y:S06]  /*1ed50*/  BAR.ARV 0x5, 0x180 ;  /* 0x0146000000007b1d */ /* 0x000fec0000002000 */
.L_x_2898:
        /* <DEDUP_REMOVED lines=8> */
[----:B------:R-:W-:Y:S01]  /*1ede0*/  LOP3.LUT R4, R0, 0x7f, RZ, 0xc0, !PT ;  /* 0x0000007f00047812 */ /* 0x000fe200078ec0ff */
[----:B------:R-:W-:Y:S01]  /*1edf0*/  BSSY B8, `(.L_x_2906) ;  /* 0x000066e000087945 */ /* 0x000fe20003800000 */
[----:B------:R1:W-:Y:S01]  /*1ee00*/  STL [R1+0x24], RZ ;  /* 0x000024ff01007387 */ /* 0x0003e20000100800 */
[----:B------:R-:W-:Y:S01]  /*1ee10*/  IMAD.MOV.U32 R31, RZ, RZ, 0x1 ;  /* 0x00000001ff1f7424 */ /* 0x000fe200078e00ff */
[----:B------:R-:W-:Y:S01]  /*1ee20*/  MOV R28, RZ ;  /* 0x000000ff001c7202 */ /* 0x000fe20000000f00 */
[----:B------:R-:W-:Y:S01]  /*1ee30*/  IMAD.SHL.U32 R34, R4, 0x8, RZ ;  /* 0x0000000804227824 */ /* 0x000fe200078e00ff */
[----:B------:R-:W-:Y:S01]  /*1ee40*/  ULDC.64 UR36, c[0x0][0x198] ;  /* 0x0000660000247ab9 */ /* 0x000fe20000000a00 */
[----:B------:R-:W-:Y:S01]  /*1ee50*/  IMAD.MOV.U32 R26, RZ, RZ, RZ ;  /* 0x000000ffff1a7224 */ /* 0x000fe200078e00ff */
[----:B------:R-:W-:Y:S01]  /*1ee60*/  ULDC UR38, c[0x0][0xc] ;  /* 0x0000030000267ab9 */ /* 0x000fe20000000800 */
        /* <DEDUP_REMOVED lines=13> */
[C---:B------:R-:W-:Y:S01]  /*1ef40*/  LOP3.LUT R3, R2.reuse, 0x40, RZ, 0xfc, !PT ;  /* 0x0000004002037812 */ /* 0x040fe200078efcff */
[----:B------:R-:W-:Y:S01]  /*1ef50*/  IMAD.U32 R22, RZ, RZ, UR4 ;  /* 0x00000004ff167e24 */ /* 0x000fe2000f8e00ff */
[----:B------:R-:W-:-:S04]  /*1ef60*/  LOP3.LUT R0, R2, 0x80, RZ, 0xfc, !PT ;  /* 0x0000008002007812 */ /* 0x000fc800078efcff */
[----:B-1----:R-:W-:-:S07]  /*1ef70*/  LEA R36, R34, R22, 0x1 ;  /* 0x0000001622247211 */ /* 0x002fce00078e08ff */
.L_x_3011:
[----:B0-----:R-:W0:Y:S02]  /*1ef80*/  LDC.64 R32, c[0x0][0xc88] ;  /* 0x00032200ff207b82 */ /* 0x001e240000000a00 */
[----:B0-----:R-:W-:-:S06]  /*1ef90*/  IMAD.WIDE R32, R19, 0x4, R32 ;  /* 0x0000000413207825 */ /* 0x001fcc00078e0220 */
        /* <DEDUP_REMOVED lines=9> */
[----:B------:R-:W-:Y:S02]  /*1f030*/  ISETP.NE.AND.EX P2, PT, RZ, UR9, PT, P2 ;  /* 0x00000009ff007c0c */ /* 0x000fe4000bf45320 */
[----:B------:R-:W-:Y:S02]  /*1f040*/  MOV R35, RZ ;  /* 0x000000ff00237202 */ /* 0x000fe40000000f00 */
[----:B--2---:R-:W-:-:S03]  /*1f050*/  SHF.R.S32.HI R0, RZ, 0x1f, R32 ;  /* 0x0000001fff007819 */ /* 0x004fc60000011420 */
[C---:B------:R-:W-:Y:S01]  /*1f060*/  @P0 LEA R2, P1, R32.reuse, UR4, 0x2 ;  /* 0x0000000420020c11 */ /* 0x040fe2000f8210ff */
[C---:B------:R-:W-:Y:S01]  /*1f070*/  IMAD.SHL.U32 R24, R32.reuse, 0x4, RZ ;  /* 0x0000000420187824 */ /* 0x040fe200078e00ff */
[C-C-:B------:R-:W-:Y:S01]  /*1f080*/  SHF.L.U64.HI R25, R32.reuse, 0x2, R0.reuse ;  /* 0x0000000220197819 */ /* 0x140fe20000010200 */
[----:B------:R0:W-:Y:S01]  /*1f090*/  STL [R1+0x18], R0 ;  /* 0x0000180001007387 */ /* 0x0001e20000100800 */
[----:B------:R-:W-:Y:S01]  /*1f0a0*/  @P0 LEA.HI.X R3, R32, UR5, R0, 0x2, P1 ;  /* 0x0000000520030c11 */ /* 0x000fe200088f1400 */
[----:B------:R-:W-:-:S04]  /*1f0b0*/  ULDC.64 UR4, c[0x0][0xa00] ;  /* 0x0002800000047ab9 */ /* 0x000fc80000000a00 */
[----:B------:R1:W2:Y:S01]  /*1f0c0*/  @P0 LDG.E R12, desc[UR60][R2.64] ;  /* 0x0000003c020c0981 */ /* 0x0002a2000c1e1900 */
[----:B------:R-:W-:Y:S02]  /*1f0d0*/  ISETP.NE.U32.AND P0, PT, RZ, UR4, PT ;  /* 0x00000004ff007c0c */ /* 0x000fe4000bf05070 */
[----:B------:R-:W-:Y:S01]  /*1f0e0*/  ISETP.NE.U32.AND P1, PT, RZ, UR6, PT ;  /* 0x00000006ff007c0c */ /* 0x000fe2000bf25070 */
[----:B0-----:R-:W-:Y:S01]  /*1f0f0*/  IMAD.MOV.U32 R0, RZ, RZ, RZ ;  /* 0x000000ffff007224 */ /* 0x001fe200078e00ff */
[----:B------:R-:W-:Y:S02]  /*1f100*/  ISETP.NE.AND.EX P0, PT, RZ, UR5, PT, P0 ;  /* 0x00000005ff007c0c */ /* 0x000fe4000bf05300 */
[----:B------:R-:W-:Y:S02]  /*1f110*/  ISETP.NE.AND.EX P1, PT, RZ, UR7, PT, P1 ;  /* 0x00000007ff007c0c */ /* 0x000fe4000bf25310 */
[C---:B------:R-:W-:Y:S02]  /*1f120*/  IADD3 R4, P4, R24.reuse, UR6, RZ ;  /* 0x0000000618047c10 */ /* 0x040fe4000ff9e0ff */
[----:B-1----:R-:W-:Y:S01]  /*1f130*/  IADD3 R2, P3, R24, UR4, RZ ;  /* 0x0000000418027c10 */ /* 0x002fe2000ff7e0ff */
[----:B------:R-:W-:Y:S01]  /*1f140*/  ULDC UR4, c[0x0][0x288] ;  /* 0x0000a20000047ab9 */ /* 0x000fe20000000800 */
[----:B------:R-:W-:-:S02]  /*1f150*/  IADD3.X R5, R25, UR7, RZ, P4, !PT ;  /* 0x0000000719057c10 */ /* 0x000fc4000a7fe4ff */
[C---:B------:R-:W-:Y:S02]  /*1f160*/  IADD3.X R3, R25.reuse, UR5, RZ, P3, !PT ;  /* 0x0000000519037c10 */ /* 0x040fe40009ffe4ff */
[----:B------:R-:W-:Y:S01]  /*1f170*/  @P2 IADD3 R6, P3, R24, UR8, RZ ;  /* 0x0000000818062c10 */ /* 0x000fe2000ff7e0ff */
[----:B------:R-:W-:Y:S01]  /*1f180*/  IMAD.U32 R8, RZ, RZ, UR4 ;  /* 0x00000004ff087e24 */ /* 0x000fe2000f8e00ff */
[----:B------:R-:W-:Y:S01]  /*1f190*/  ULDC.64 UR4, c[0x0][0x418] ;  /* 0x0001060000047ab9 */ /* 0x000fe20000000a00 */
[----:B------:R-:W5:Y:S01]  /*1f1a0*/  @P0 LDG.E R35, desc[UR60][R2.64] ;  /* 0x0000003c02230981 */ /* 0x000f62000c1e1900 */
[----:B------:R-:W-:-:S03]  /*1f1b0*/  @P2 IADD3.X R7, R25, UR9, RZ, P3, !PT ;  /* 0x0000000919072c10 */ /* 0x000fc60009ffe4ff */
[----:B------:R-:W5:Y:S04]  /*1f1c0*/  @P1 LDG.E R0, desc[UR60][R4.64] ;  /* 0x0000003c04001981 */ /* 0x000f68000c1e1900 */
        /* <DEDUP_REMOVED lines=8> */
[----:B0-----:R-:W-:Y:S02]  /*1f250*/  IMAD.U32 R6, RZ, RZ, UR5 ;  /* 0x00000005ff067e24 */ /* 0x001fe4000f8e00ff */
[----:B------:R-:W-:Y:S01]  /*1f260*/  IMAD.U32 R10, RZ, RZ, UR4 ;  /* 0x00000004ff0a7e24 */ /* 0x000fe2000f8e00ff */
[----:B---3--:R0:W-:Y:S01]  /*1f270*/  STL [R1+0x10], R8 ;  /* 0x0000100801007387 */ /* 0x0081e20000100800 */
[----:B------:R-:W-:-:S03]  /*1f280*/  MOV R11, R8 ;  /* 0x00000008000b7202 */ /* 0x000fc60000000f00 */
[----:B--2---:R0:W-:Y:S01]  /*1f290*/  STL [R1+0x4], R12 ;  /* 0x0000040c01007387 */ /* 0x0041e20000100800 */
[----:B------:R-:W-:Y:S05]  /*1f2a0*/  @P2 BRA `(.L_x_2907) ;  /* 0x0000000000142947 */ /* 0x000fea0003800000 */
[----:B------:R-:W-:Y:S05]  /*1f2b0*/  @!P0 BRA `(.L_x_2907) ;  /* 0x0000000000108947 */ /* 0x000fea0003800000 */
[----:B0-----:R-:W2:Y:S04]  /*1f2c0*/  LDG.E R8, desc[UR60][R2.64] ;  /* 0x0000003c02087981 */ /* 0x001ea8000c1e1900 */
[----:B------:R-:W2:Y:S02]  /*1f2d0*/  LDG.E R7, desc[UR60][R2.64+0x4] ;  /* 0x0000043c02077981 */ /* 0x000ea4000c1e1900 */
[----:B--2---:R-:W-:-:S05]  /*1f2e0*/  IADD3 R11, -R8, R7, RZ ;  /* 0x00000007080b7210 */ /* 0x004fca0007ffe1ff */
[----:B------:R1:W-:Y:S02]  /*1f2f0*/  STL [R1+0x10], R11 ;  /* 0x0000100b01007387 */ /* 0x0003e40000100800 */
.L_x_2907:
[----:B------:R-:W-:Y:S01]  /*1f300*/  ULDC.64 UR4, c[0x0][0xa20] ;  /* 0x0002880000047ab9 */ /* 0x000fe20000000a00 */
[C---:B------:R-:W-:Y:S01]  /*1f310*/  LOP3.LUT R2, R18.reuse, 0xff000000, RZ, 0xc0, !PT ;  /* 0xff00000012027812 */ /* 0x040fe200078ec0ff */
        /* <DEDUP_REMOVED lines=12> */
.L_x_2908:
[----:B------:R-:W-:Y:S02]  /*1f3e0*/  ULDC.64 UR4, c[0x0][0xa08] ;  /* 0x0002820000047ab9 */ /* 0x000fe40000000a00 */
[----:B------:R-:W-:-:S04]  /*1f3f0*/  ISETP.NE.U32.AND P0, PT, RZ, UR4, PT ;  /* 0x00000004ff007c0c */ /* 0x000fc8000bf05070 */
[----:B------:R-:W-:-:S13]  /*1f400*/  ISETP.NE.AND.EX P0, PT, RZ, UR5, PT, P0 ;  /* 0x00000005ff007c0c */ /* 0x000fda000bf05300 */
[----:B------:R-:W-:Y:S05]  /*1f410*/  @!P0 BRA `(.L_x_2909) ;  /* 0x0000000000148947 */ /* 0x000fea0003800000 */
[----:B------:R-:W2:Y:S02]  /*1f420*/  LDC.64 R2, c[0x0][0xa08] ;  /* 0x00028200ff027b82 */ /* 0x000ea40000000a00 */
[----:B--2---:R-:W-:-:S05]  /*1f430*/  IMAD.WIDE R2, R33, 0x4, R2 ;  /* 0x0000000421027825 */ /* 0x004fca00078e0202 */
[----:B------:R-:W2:Y:S04]  /*1f440*/  LDG.E R10, desc[UR60][R2.64] ;  /* 0x0000003c020a7981 */ /* 0x000ea8000c1e1900 */
[----:B------:R-:W2:Y:S02]  /*1f450*/  LDG.E R7, desc[UR60][R2.64+0x4] ;  /* 0x0000043c02077981 */ /* 0x000ea4000c1e1900 */
[----:B--2---:R-:W-:-:S07]  /*1f460*/  IMAD.IADD R10, R7, 0x1, -R10 ;  /* 0x00000001070a7824 */ /* 0x004fce00078e0a0a */
.L_x_2909:
[----:B--2---:R-:W2:Y:S01]  /*1f470*/  @P1 LDG.E R2, desc[UR60][R4.64] ;  /* 0x0000003c04021981 */ /* 0x004ea2000c1e1900 */
[----:B------:R-:W3:Y:S03]  /*1f480*/  LDC R3, c[0x0][0x448] ;  /* 0x00011200ff037b82 */ /* 0x000ee60000000800 */
[----:B------:R4:W2:Y:S01]  /*1f490*/  @P1 LDG.E R5, desc[UR60][R4.64+0x4] ;  /* 0x0000043c04051981 */ /* 0x0008a2000c1e1900 */
[----:B-----5:R-:W-:Y:S01]  /*1f4a0*/  IADD3 R10, -R12, R10, RZ ;  /* 0x0000000a0c0a7210 */ /* 0x020fe20007ffe1ff */
[----:B------:R-:W-:Y:S01]  /*1f4b0*/  BSSY B0, `(.L_x_2910) ;  /* 0x0000035000007945 */ /* 0x000fe20003800000 */
[----:B------:R-:W-:Y:S01]  /*1f4c0*/  IMAD.MOV.U32 R14, RZ, RZ, RZ ;  /* 0x000000ffff0e7224 */ /* 0x000fe200078e00ff */
[----:B---3--:R-:W-:-:S13]  /*1f4d0*/  ISETP.NE.AND P0, PT, R3, 0x1, PT ;  /* 0x000000010300780c */ /* 0x008fda0003f05270 */
[----:B----4-:R-:W3:Y:S08]  /*1f4e0*/  @P0 LDC R4, c[0x0][0x44c] ;  /* 0x00011300ff040b82 */ /* 0x010ef00000000800 */
[----:B------:R-:W4:Y:S01]  /*1f4f0*/  @P0 LDC R3, c[0x0][0x450] ;  /* 0x00011400ff030b82 */ /* 0x000f220000000800 */
[----:B--2---:R-:W-:Y:S01]  /*1f500*/  @P1 IADD3 R6, -R2, R5, RZ ;  /* 0x0000000502061210 */ /* 0x004fe20007ffe1ff */
[----:B------:R-:W-:Y:S01]  /*1f510*/  IMAD.SHL.U32 R2, R17, 0x80, RZ ;  /* 0x0000008011027824 */ /* 0x000fe200078e00ff */
[----:B------:R-:W-:-:S03]  /*1f520*/  SHF.R.U32.HI R5, RZ, 0x10, R9 ;  /* 0x00000010ff057819 */ /* 0x000fc60000011609 */
[----:B------:R-:W-:Y:S02]  /*1f530*/  VIADD R2, R2, 0x7f ;  /* 0x0000007f02027836 */ /* 0x000fe40000000000 */
[----:B------:R-:W-:Y:S02]  /*1f540*/  IMAD.IADD R37, R10, 0x1, R6 ;  /* 0x000000010a257824 */ /* 0x000fe400078e0206 */
[----:B---3--:R-:W-:-:S03]  /*1f550*/  @P0 IMAD.HI.U32 R4, R2, R4, RZ ;  /* 0x0000000402040227 */ /* 0x008fc600078e00ff */
[C---:B0-----:R-:W-:Y:S01]  /*1f560*/  IADD3 R8, R37.reuse, 0x60, -R11 ;  /* 0x0000006025087810 */ /* 0x041fe20007ffe80b */
[----:B------:R-:W-:Y:S01]  /*1f570*/  VIADD R7, R37, 0x5f ;  /* 0x0000005f25077836 */ /* 0x000fe20000000000 */
[----:B----4-:R-:W-:Y:S02]  /*1f580*/  @P0 SHF.R.U32.HI R2, RZ, R3, R4 ;  /* 0x00000003ff020219 */ /* 0x010fe40000011604 */
[----:B------:R-:W-:Y:S01]  /*1f590*/  LOP3.LUT R4, R9, 0xff, RZ, 0xc0, !PT ;  /* 0x000000ff09047812 */ /* 0x000fe200078ec0ff */
[----:B------:R-:W-:Y:S01]  /*1f5a0*/  IMAD.HI R7, R7, 0x2aaaaaab, RZ ;  /* 0x2aaaaaab07077827 */ /* 0x000fe200078e02ff */
[----:B------:R-:W-:-:S04]  /*1f5b0*/  IADD3 R2, R8, R2, RZ ;  /* 0x0000000208027210 */ /* 0x000fc80007ffe0ff */
[----:B------:R-:W-:Y:S01]  /*1f5c0*/  SHF.R.U32.HI R3, RZ, 0x1f, R7 ;  /* 0x0000001fff037819 */ /* 0x000fe20000011607 */
[----:B------:R-:W-:-:S03]  /*1f5d0*/  IMAD.HI R2, R2, 0x2aaaaaab, RZ ;  /* 0x2aaaaaab02027827 */ /* 0x000fc600078e02ff */
[----:B------:R-:W-:Y:S02]  /*1f5e0*/  LEA.HI.SX32 R7, R7, R3, 0x1c ;  /* 0x0000000307077211 */ /* 0x000fe400078fe2ff */
[----:B------:R-:W-:-:S04]  /*1f5f0*/  SHF.R.U32.HI R3, RZ, 0x1f, R2 ;  /* 0x0000001fff037819 */ /* 0x000fc80000011602 */
[----:B------:R-:W-:-:S04]  /*1f600*/  LEA.HI.SX32 R3, R2, R3, 0x1c ;  /* 0x0000000302037211 */ /* 0x000fc800078fe2ff */
[----:B-1----:R-:W-:-:S04]  /*1f610*/  VIMNMX R11, R7, R3, PT ;  /* 0x00000003070b7248 */ /* 0x002fc80003fe0100 */
[----:B------:R-:W-:-:S13]  /*1f620*/  ISETP.GE.AND P0, PT, R11, 0x1, PT ;  /* 0x000000010b00780c */ /* 0x000fda0003f06270 */
[----:B------:R-:W-:Y:S05]  /*1f630*/  @!P0 BRA `(.L_x_2911) ;  /* 0x0000000000708947 */ /* 0x000fea0003800000 */
        /* <DEDUP_REMOVED lines=26> */
[----:B------:R-:W-:Y:S02]  /*1f7e0*/  @!P3 IADD3 R14, -R14, RZ, RZ ;  /* 0x000000ff0e0eb210 */ /* 0x000fe40007ffe1ff */
[----:B------:R-:W-:-:S07]  /*1f7f0*/  @!P2 LOP3.LUT R14, RZ, R9, RZ, 0x33, !PT ;  /* 0x00000009ff0ea212 */ /* 0x000fce00078e33ff */
.L_x_2911:
[----:B------:R-:W-:Y:S05]  /*1f800*/  BSYNC B0 ;  /* 0x0000000000007941 */ /* 0x000fea0003800000 */
.L_x_2910:
[-C--:B------:R-:W-:Y:S01]  /*1f810*/  IMAD R2, R4, R14.reuse, RZ ;  /* 0x0000000e04027224 */ /* 0x080fe200078e02ff */
[----:B------:R-:W-:Y:S04]  /*1f820*/  BSSY B0, `(.L_x_2912) ;  /* 0x0000133000007945 */ /* 0x000fe80003800000 */
[C---:B------:R-:W-:Y:S01]  /*1f830*/  VIADDMNMX R11, R2.reuse, R14, R11, PT ;  /* 0x0000000e020b7246 */ /* 0x040fe2000380010b */
[----:B------:R-:W-:-:S04]  /*1f840*/  IMAD R2, R2, 0x60, -R10 ;  /* 0x0000006002027824 */ /* 0x000fc800078e0a0a */
[----:B------:R-:W-:Y:S01]  /*1f850*/  IMAD R11, R11, 0x60, -R10 ;  /* 0x000000600b0b7824 */ /* 0x000fe200078e0a0a */
[----:B------:R-:W-:-:S04]  /*1f860*/  VIMNMX R2, RZ, R2, !PT ;  /* 0x00000002ff027248 */ /* 0x000fc80007fe0100 */
[----:B------:R-:W-:-:S04]  /*1f870*/  VIMNMX R11, R11, R6, PT ;  /* 0x000000060b0b7248 */ /* 0x000fc80003fe0100 */
[----:B------:R-:W-:Y:S01]  /*1f880*/  ISETP.GT.AND P0, PT, R11, R2, PT ;  /* 0x000000020b00720c */ /* 0x000fe20003f04270 */
[----:B------:R-:W-:-:S05]  /*1f890*/  IMAD.WIDE.U32 R2, R2, -0x55555555, RZ ;  /* 0xaaaaaaab02027825 */ /* 0x000fca00078e00ff */
[----:B------:R-:W-:-:S05]  /*1f8a0*/  SHF.R.U32.HI R6, RZ, 0x6, R3 ;  /* 0x00000006ff067819 */ /* 0x000fca0000011603 */
[----:B------:R-:W-:Y:S02]  /*1f8b0*/  IMAD.MOV.U32 R3, RZ, RZ, R6 ;  /* 0x000000ffff037224 */ /* 0x000fe400078e0006 */
[----:B------:R-:W-:-:S04]  /*1f8c0*/  @P0 VIADD R9, R11, 0x5f ;  /* 0x0000005f0b090836 */ /* 0x000fc80000000000 */
[----:B------:R-:W-:-:S05]  /*1f8d0*/  @P0 IMAD.HI R9, R9, 0x2aaaaaab, RZ ;  /* 0x2aaaaaab09090827 */ /* 0x000fca00078e02ff */
[----:B------:R-:W-:-:S04]  /*1f8e0*/  @P0 SHF.R.U32.HI R2, RZ, 0x1f, R9 ;  /* 0x0000001fff020819 */ /* 0x000fc80000011609 */
        /* <DEDUP_REMOVED lines=11> */
.L_x_3079:
[----:B-1----:R-:W-:Y:S02]  /*1f9a0*/  ISETP.NE.AND P0, PT, R14, RZ, PT ;  /* 0x000000ff0e00720c */ /* 0x002fe40003f05270 */
[----:B------:R-:W-:-:S11]  /*1f9b0*/  PLOP3.LUT P6, PT, PT, PT, PT, 0x8, 0x0 ;  /* 0x000000000000781c */ /* 0x000fd60003fce170 */
[----:B------:R-:W-:Y:S05]  /*1f9c0*/  @P0 BRA `(.L_x_2915) ;  /* 0x00000000000c0947 */ /* 0x000fea0003800000 */
[----:B------:R-:W-:-:S03]  /*1f9d0*/  UMOV UR4, 0xffffffff ;  /* 0xffffffff00047882 */ /* 0x000fc60000000000 */
[----:B------:R-:W-:Y:S05]  /*1f9e0*/  BRA.DIV UR4, `(.L_x_2916) ;  /* 0x0000007204647947 */ /* 0x000fea000b800000 */
[----:B------:R-:W-:-:S13]  /*1f9f0*/  ELECT P6, URZ, PT ;  /* 0x00000000003f782f */ /* 0x000fda00038c0000 */
.L_x_2915:
[----:B0-----:R-:W2:Y:S01]  /*1fa00*/  LDL R9, [R1+0x24] ;  /* 0x0000240001097983 */ /* 0x001ea20000100800 */
[----:B------:R-:W-:Y:S01]  /*1fa10*/  BSSY B1, `(.L_x_2917) ;  /* 0x0000008000017945 */ /* 0x000fe20003800000 */
[----:B--2---:R-:W-:-:S04]  /*1fa20*/  IADD3 R9, R9, 0x1, RZ ;  /* 0x0000000109097810 */ /* 0x004fc80007ffe0ff */
[----:B------:R-:W-:-:S04]  /*1fa30*/  LEA.HI R10, R9, R9, RZ, 0x1 ;  /* 0x00000009090a7211 */ /* 0x000fc800078f08ff */
[----:B------:R-:W-:-:S05]  /*1fa40*/  LOP3.LUT R10, R10, 0xfffffffe, RZ, 0xc0, !PT ;  /* 0xfffffffe0a0a7812 */ /* 0x000fca00078ec0ff */
[----:B------:R-:W-:-:S05]  /*1fa50*/  IMAD.IADD R9, R9, 0x1, -R10 ;  /* 0x0000000109097824 */ /* 0x000fca00078e0a0a */
[----:B------:R-:W-:-:S04]  /*1fa60*/  SHF.L.U32 R9, R9, 0x1f, RZ ;  /* 0x0000001f09097819 */ /* 0x000fc800000006ff */
[----:B------:R-:W0:Y:S02]  /*1fa70*/  SYNCS.PHASECHK.TRANS64.TRYWAIT P0, [R22+URZ+0x2a820], R9 ;  /* 0x02a82009160075a7 */ /* 0x000e24000800017f */
[----:B0-----:R-:W-:Y:S05]  /*1fa80*/  @!P0 BRA `(.L_x_2918) ;  /* 0x00000070005c8947 */ /* 0x001fea0003800000 */
.L_x_3082:
[----:B------:R-:W-:Y:S05]  /*1fa90*/  BSYNC B1 ;  /* 0x0000000000017941 */ /* 0x000fea0003800000 */
.L_x_2917:
        /* <DEDUP_REMOVED lines=10> */
.L_x_3083:
[----:B------:R-:W-:Y:S05]  /*1fb40*/  BSYNC B2 ;  /* 0x0000000000027941 */ /* 0x000fea0003800000 */
.L_x_2921:
[----:B------:R-:W-:Y:S04]  /*1fb50*/  BSSY B2, `(.L_x_2923) ;  /* 0x0000009000027945 */ /* 0x000fe80003800000 */
[----:B------:R-:W-:Y:S05]  /*1fb60*/  @P1 BRA `(.L_x_2924) ;  /* 0x00000000001c1947 */ /* 0x000fea0003800000 */
[----:B------:R-:W2:Y:S01]  /*1fb70*/  S2R R10, SR_TID.X ;  /* 0x00000000000a7919 */ /* 0x000ea20000002100 */
[----:B0-----:R-:W-:-:S04]  /*1fb80*/  MOV R9, 0x9000 ;  /* 0x0000900000097802 */ /* 0x001fc80000000f00 */
[----:B------:R3:W-:Y:S01]  /*1fb90*/  SYNCS.ARRIVE.TRANS64 RZ, [R13+URZ+0x2a890], R9 ;  /* 0x02a890090dff79a7 */ /* 0x0007e2000800003f */
[----:B--2---:R-:W-:-:S04]  /*1fba0*/  LOP3.LUT R10, R10, 0x1f, RZ, 0xc0, !PT ;  /* 0x0000001f0a0a7812 */ /* 0x004fc800078ec0ff */
[----:B------:R-:W-:-:S13]  /*1fbb0*/  ISETP.NE.AND P0, PT, R10, RZ, PT ;  /* 0x000000ff0a00720c */ /* 0x000fda0003f05270 */
[----:B---3--:R-:W-:Y:S05]  /*1fbc0*/  @!P0 BRA `(.L_x_2924) ;  /* 0x0000000000048947 */ /* 0x008fea0003800000 */
[----:B------:R-:W-:Y:S01]  /*1fbd0*/  BPT.TRAP 0x1 ;  /* 0x000000040000795c */ /* 0x000fe20000300000 */
.L_x_2924:
[----:B------:R-:W-:Y:S05]  /*1fbe0*/  BSYNC B2 ;  /* 0x0000000000027941 */ /* 0x000fea0003800000 */
.L_x_2923:
[----:B------:R-:W-:Y:S01]  /*1fbf0*/  IMAD.MOV.U32 R20, RZ, RZ, RZ ;  /* 0x000000ffff147224 */ /* 0x000fe200078e00ff */
[----:B------:R-:W-:Y:S01]  /*1fc00*/  UIADD3 UR4, UP0, UR36, 0x570, URZ ;  /* 0x0000057024047890 */ /* 0x000fe2000ff1e03f */
[----:B------:R-:W-:Y:S01]  /*1fc10*/  IMAD R10, R3, 0x60, R0 ;  /* 0x00000060030a7824 */ /* 0x000fe200078e0200 */
[----:B------:R-:W-:Y:S01]  /*1fc20*/  PLOP3.LUT P0, PT, PT, PT, PT, 0x80, 0x0 ;  /* 0x000000000000781c */ /* 0x000fe20003f0f070 */
[----:B------:R-:W-:Y:S01]  /*1fc30*/  IMAD R11, R26, 0x9000, R22 ;  /* 0x000090001a0b7824 */ /* 0x000fe200078e0216 */
[----:B------:R-:W-:Y:S01]  /*1fc40*/  R2UR UR10, R20 ;  /* 0x00000000140a72ca */ /* 0x000fe200000e0000 */
[----:B------:R-:W-:Y:S01]  /*1fc50*/  VIADD R10, R10, 0xffffffa0 ;  /* 0xffffffa00a0a7836 */ /* 0x000fe20000000000 */
[----:B0-----:R-:W-:Y:S01]  /*1fc60*/  IADD3 R9, R13, 0x2a890, RZ ;  /* 0x0002a8900d097810 */ /* 0x001fe20007ffe0ff */
[----:B------:R-:W-:Y:S01]  /*1fc70*/  VIADD R14, R11, 0x18400 ;  /* 0x000184000b0e7836 */ /* 0x000fe20000000000 */
[----:B------:R-:W-:Y:S01]  /*1fc80*/  UIADD3.X UR5, URZ, UR37, URZ, UP0, !UPT ;  /* 0x000000253f057290 */ /* 0x000fe200087fe43f */
[----:B------:R-:W-:Y:S01]  /*1fc90*/  UMOV UR6, 0x0 ;  /* 0x0000000000067882 */ /* 0x000fe20000000000 */
[----:B------:R-:W-:-:S10]  /*1fca0*/  UMOV UR7, 0x12f00000 ;  /* 0x12f0000000077882 */ /* 0x000fd40000000000 */
.L_x_2925:
        /* <DEDUP_REMOVED lines=12> */
[----:B------:R-:W-:Y:S01]  /*1fd70*/  UMOV UR6, 0x0 ;  /* 0x0000000000067882 */ /* 0x000fe20000000000 */
[----:B------:R-:W-:Y:S01]  /*1fd80*/  IADD3 R14, R11, 0x1b400, RZ ;  /* 0x0001b4000b0e7810 */ /* 0x000fe20007ffe0ff */
[----:B------:R-:W-:Y:S01]  /*1fd90*/  UMOV UR7, 0x12f00000 ;  /* 0x12f0000000077882 */ /* 0x000fe20000000000 */
[----:B------:R-:W-:-:S15]  /*1fda0*/  R2UR UR10, R21 ;  /* 0x00000000150a72ca */ /* 0x000fde00000e0000 */
.L_x_2926:
        /* <DEDUP_REMOVED lines=15> */
.L_x_2927:
        /* <DEDUP_REMOVED lines=13> */
.L_x_3084:
[----:B------:R-:W-:Y:S05]  /*1ff70*/  BSYNC B2 ;  /* 0x0000000000027941 */ /* 0x000fea0003800000 */
.L_x_2928:
[----:B------:R-:W-:Y:S01]  /*1ff80*/  BSSY B2, `(.L_x_2930) ;  /* 0x000000b000027945 */ /* 0x000fe20003800000 */
[----:B------:R-:W-:Y:S01]  /*1ff90*/  IMAD.MOV.U32 R14, RZ, RZ, 0x0 ;  /* 0x00000000ff0e7424 */ /* 0x000fe200078e00ff */
[----:B------:R-:W-:Y:S02]  /*1ffa0*/  MOV R15, 0x12f00000 ;  /* 0x12f00000000f7802 */ /* 0x000fe40000000f00 */
        /* <DEDUP_REMOVED lines=8> */
.L_x_2931:
[----:B------:R-:W-:Y:S05]  /*20030*/  BSYNC B2 ;  /* 0x0000000000027941 */ /* 0x000fea0003800000 */
.L_x_2930:
[----:B------:R-:W-:Y:S01]  /*20040*/  R2UR UR10, R20 ;  /* 0x00000000140a72ca */ /* 0x000fe200000e0000 */
[----:B------:R-:W-:Y:S01]  /*20050*/  IMAD R9, R26, 0x6000, R22 ;  /* 0x000060001a097824 */ /* 0x000fe200078e0216 */
[----:B------:R-:W-:Y:S01]  /*20060*/  R2UR UR6, R14 ;  /* 0x000000000e0672ca */ /* 0x000fe200000e0000 */
[----:B------:R-:W-:Y:S01]  /*20070*/  UIADD3 UR4, UP0, UR36, 0x670, URZ ;  /* 0x0000067024047890 */ /* 0x000fe2000ff1e03f */
[----:B------:R-:W-:Y:S01]  /*20080*/  R2UR UR7, R15 ;  /* 0x000000000f0772ca */ /* 0x000fe200000e0000 */
[----:B01----:R-:W-:Y:S01]  /*20090*/  VIADD R13, R13, 0x2a8b0 ;  /* 0x0002a8b00d0d7836 */ /* 0x003fe20000000000 */
[----:B------:R-:W-:Y:S01]  /*200a0*/  PLOP3.LUT P0, PT, PT, PT, PT, 0x80, 0x0 ;  /* 0x000000000000781c */ /* 0x000fe20003f0f070 */
[----:B------:R-:W-:Y:S01]  /*200b0*/  UIADD3.X UR5, URZ, UR37, URZ, UP0, !UPT ;  /* 0x000000253f057290 */ /* 0x000fe200087fe43f */
[----:B------:R-:W-:-:S11]  /*200c0*/  IADD3 R11, R9, 0x400, RZ ;  /* 0x00000400090b7810 */ /* 0x000fd60007ffe0ff */
.L_x_2932:
        /* <DEDUP_REMOVED lines=15> */
.L_x_2933:
        /* <DEDUP_REMOVED lines=10> */
.L_x_2920:
[----:B------:R-:W-:Y:S05]  /*20260*/  BSYNC B1 ;  /* 0x0000000000017941 */ /* 0x000fea0003800000 */
.L_x_2919:
        /* <DEDUP_REMOVED lines=9> */
.L_x_2949:
        /* <DEDUP_REMOVED lines=11> */
.L_x_3085:
[----:B------:R-:W-:Y:S05]  /*203b0*/  BSYNC B2 ;  /* 0x0000000000027941 */ /* 0x000fea0003800000 */
.L_x_2936:
[----:B------:R-:W-:Y:S04]  /*203c0*/  BSSY B2, `(.L_x_2938) ;  /* 0x0000009000027945 */ /* 0x000fe80003800000 */
[----:B------:R-:W-:Y:S05]  /*203d0*/  @P2 BRA `(.L_x_2939) ;  /* 0x00000000001c2947 */ /* 0x000fea0003800000 */
[----:B0-----:R-:W0:Y:S01]  /*203e0*/  S2R R9, SR_TID.X ;  /* 0x0000000000097919 */ /* 0x001e220000002100 */
[----:B------:R-:W-:-:S04]  /*203f0*/  IMAD.MOV.U32 R3, RZ, RZ, 0x9000 ;  /* 0x00009000ff037424 */ /* 0x000fc800078e00ff */
[----:B------:R2:W-:Y:S01]  /*20400*/  SYNCS.ARRIVE.TRANS64 RZ, [R12+URZ+0x2a890], R3 ;  /* 0x02a890030cff79a7 */ /* 0x0005e2000800003f */
[----:B0-----:R-:W-:-:S04]  /*20410*/  LOP3.LUT R9, R9, 0x1f, RZ, 0xc0, !PT ;  /* 0x0000001f09097812 */ /* 0x001fc800078ec0ff */
[----:B------:R-:W-:-:S13]  /*20420*/  ISETP.NE.AND P1, PT, R9, RZ, PT ;  /* 0x000000ff0900720c */ /* 0x000fda0003f25270 */
[----:B--2---:R-:W-:Y:S05]  /*20430*/  @!P1 BRA `(.L_x_2939) ;  /* 0x0000000000049947 */ /* 0x004fea0003800000 */
[----:B------:R-:W-:Y:S01]  /*20440*/  BPT.TRAP 0x1 ;  /* 0x000000040000795c */ /* 0x000fe20000300000 */
.L_x_2939:
[----:B------:R-:W-:Y:S05]  /*20450*/  BSYNC B2 ;  /* 0x0000000000027941 */ /* 0x000fea0003800000 */
.L_x_2938:
[----:B------:R-:W-:Y:S01]  /*20460*/  MOV R20, RZ ;  /* 0x000000ff00147202 */ /* 0x000fe20000000f00 */
[----:B------:R-:W-:Y:S01]  /*20470*/  IMAD R10, R26, 0x9000, R22 ;  /* 0x000090001a0a7824 */ /* 0x000fe200078e0216 */
[----:B------:R-:W-:Y:S01]  /*20480*/  UIADD3 UR4, UP0, UR36, 0x570, URZ ;  /* 0x0000057024047890 */ /* 0x000fe2000ff1e03f */
[----:B------:R-:W-:Y:S01]  /*20490*/  PLOP3.LUT P1, PT, PT, PT, PT, 0x80, 0x0 ;  /* 0x000000000000781c */ /* 0x000fe20003f2f070 */
[----:B0-----:R-:W-:Y:S01]  /*204a0*/  IMAD R9, R13, 0x60, R0 ;  /* 0x000000600d097824 */ /* 0x001fe200078e0200 */
[----:B------:R-:W-:Y:S01]  /*204b0*/  R2UR UR10, R20 ;  /* 0x00000000140a72ca */ /* 0x000fe200000e0000 */
[----:B------:R-:W-:Y:S01]  /*204c0*/  VIADD R3, R12, 0x2a890 ;  /* 0x0002a8900c037836 */ /* 0x000fe20000000000 */
[----:B------:R-:W-:Y:S01]  /*204d0*/  UIADD3.X UR5, URZ, UR37, URZ, UP0, !UPT ;  /* 0x000000253f057290 */ /* 0x000fe200087fe43f */
[----:B------:R-:W-:Y:S01]  /*204e0*/  VIADD R14, R10, 0x18400 ;  /* 0x000184000a0e7836 */ /* 0x000fe20000000000 */
[----:B------:R-:W-:Y:S01]  /*204f0*/  UMOV UR6, 0x0 ;  /* 0x0000000000067882 */ /* 0x000fe20000000000 */
[----:B------:R-:W-:-:S10]  /*20500*/  UMOV UR7, 0x12f00000 ;  /* 0x12f0000000077882 */ /* 0x000fd40000000000 */
.L_x_2940:
        /* <DEDUP_REMOVED lines=16> */
.L_x_2941:
        /* <DEDUP_REMOVED lines=15> */
.L_x_2942:
        /* <DEDUP_REMOVED lines=13> */
.L_x_3086:
[----:B------:R-:W-:Y:S05]  /*207d0*/  BSYNC B2 ;  /* 0x0000000000027941 */ /* 0x000fea0003800000 */
.L_x_2943:
        /* <DEDUP_REMOVED lines=11> */
.L_x_2946:
[----:B------:R-:W-:Y:S05]  /*20890*/  BSYNC B2 ;  /* 0x0000000000027941 */ /* 0x000fea0003800000 */
.L_x_2945:
        /* <DEDUP_REMOVED lines=9> */
.L_x_2947:
        /* <DEDUP_REMOVED lines=15> */
.L_x_2948:
        /* <DEDUP_REMOVED lines=10> */
.L_x_2935:
[----:B------:R-:W-:Y:S05]  /*20ac0*/  BSYNC B1 ;  /* 0x0000000000017941 */ /* 0x000fea0003800000 */
.L_x_2934:
        /* <DEDUP_REMOVED lines=8> */
.L_x_2913:
[----:B------:R-:W-:Y:S05]  /*20b50*/  BSYNC B0 ;  /* 0x0000000000007941 */ /* 0x000fea0003800000 */
.L_x_2912:
[----:B------:R-:W1:Y:S01]  /*20b60*/  LDC R0, c[0x0][0x448] ;  /* 0x00011200ff007b82 */ /* 0x000e620000000800 */
[----:B------:R-:W-:Y:S01]  /*20b70*/  LEA R2, R17, 0x7f, 0x7 ;  /* 0x0000007f11027811 */ /* 0x000fe200078e38ff */
[----:B------:R-:W-:Y:S06]  /*20b80*/  @!P0 WARPSYNC.ALL ;  /* 0x0000000000008948 */ /* 0x000fec0003800000 */
[----:B------:R-:W-:Y:S01]  /*20b90*/  @!P0 BAR.SYNC.DEFER_BLOCKING 0xc, 0x180 ;  /* 0x0306000000008b1d */ /* 0x000fe20000010000 */
[----:B------:R-:W-:-:S05]  /*20ba0*/  ISETP.NE.AND P2, PT, R5, RZ, PT ;  /* 0x000000ff0500720c */ /* 0x000fca0003f45270 */
[----:B------:R-:W-:Y:S08]  /*20bb0*/  BSSY B0, `(.L_x_2950) ;  /* 0x0000029000007945 */ /* 0x000ff00003800000 */
[----:B------:R-:W2:Y:S01]  /*20bc0*/  @!P2 LDC R5, c[0x0][0x9f0] ;  /* 0x00027c00ff05ab82 */ /* 0x000ea20000000800 */
[----:B-1----:R-:W-:-:S13]  /*20bd0*/  ISETP.NE.AND P1, PT, R0, 0x1, PT ;  /* 0x000000010000780c */ /* 0x002fda0003f25270 */
[----:B------:R-:W1:Y:S08]  /*20be0*/  @P1 LDC R3, c[0x0][0x44c] ;  /* 0x00011300ff031b82 */ /* 0x000e700000000800 */
[----:B------:R-:W3:Y:S01]  /*20bf0*/  @P1 LDC R0, c[0x0][0x450] ;  /* 0x00011400ff001b82 */ /* 0x000ee20000000800 */
[----:B-1----:R-:W-:-:S05]  /*20c00*/  @P1 IMAD.HI.U32 R3, R2, R3, RZ ;  /* 0x0000000302031227 */ /* 0x002fca00078e00ff */
[----:B---3--:R-:W-:Y:S02]  /*20c10*/  @P1 SHF.R.U32.HI R2, RZ, R0, R3 ;  /* 0x00000000ff021219 */ /* 0x008fe40000011603 */
[----:B------:R-:W-:-:S03]  /*20c20*/  MOV R0, RZ ;  /* 0x000000ff00007202 */ /* 0x000fc60000000f00 */
[----:B------:R-:W-:-:S04]  /*20c30*/  IMAD.IADD R2, R8, 0x1, R2 ;  /* 0x0000000108027824 */ /* 0x000fc800078e0202 */
[----:B------:R-:W-:-:S05]  /*20c40*/  IMAD.HI R2, R2, 0x2aaaaaab, RZ ;  /* 0x2aaaaaab02027827 */ /* 0x000fca00078e02ff */
[----:B------:R-:W-:-:S04]  /*20c50*/  SHF.R.U32.HI R3, RZ, 0x1f, R2 ;  /* 0x0000001fff037819 */ /* 0x000fc80000011602 */
[----:B------:R-:W-:-:S04]  /*20c60*/  LEA.HI.SX32 R2, R2, R3, 0x1c ;  /* 0x0000000302027211 */ /* 0x000fc800078fe2ff */
[----:B------:R-:W-:-:S04]  /*20c70*/  VIMNMX R7, R7, R2, PT ;  /* 0x0000000207077248 */ /* 0x000fc80003fe0100 */
[----:B------:R-:W-:-:S13]  /*20c80*/  ISETP.GE.AND P1, PT, R7, 0x1, PT ;  /* 0x000000010700780c */ /* 0x000fda0003f26270 */
[----:B--2---:R-:W-:Y:S05]  /*20c90*/  @!P1 BRA `(.L_x_2951) ;  /* 0x0000000000689947 */ /* 0x004fea0003800000 */
[-C--:B------:R-:W-:Y:S02]  /*20ca0*/  IABS R0, R5.reuse ;  /* 0x0000000500007213 */ /* 0x080fe40000000000 */
[----:B------:R-:W-:Y:S02]  /*20cb0*/  IABS R8, R5 ;  /* 0x0000000500087213 */ /* 0x000fe40000000000 */
[----:B0-----:R-:W0:Y:S03]  /*20cc0*/  I2F.RP R9, R0 ;  /* 0x0000000000097306 */ /* 0x001e260000209400 */
[----:B------:R-:W-:-:S05]  /*20cd0*/  IMAD.MOV R8, RZ, RZ, -R8 ;  /* 0x000000ffff087224 */ /* 0x000fca00078e0a08 */
[----:B0-----:R-:W0:Y:S02]  /*20ce0*/  MUFU.RCP R9, R9 ;  /* 0x0000000900097308 */ /* 0x001e240000001000 */
[----:B0-----:R-:W-:-:S06]  /*20cf0*/  VIADD R10, R9, 0xffffffe ;  /* 0x0ffffffe090a7836 */ /* 0x001fcc0000000000 */
[----:B------:R-:W0:Y:S02]  /*20d00*/  F2I.FTZ.U32.TRUNC.NTZ R3, R10 ;  /* 0x0000000a00037305 */ /* 0x000e24000021f000 */
[----:B0-----:R-:W-:-:S04]  /*20d10*/  IMAD.MOV R2, RZ, RZ, -R3 ;  /* 0x000000ffff027224 */ /* 0x001fc800078e0a03 */
[----:B------:R-:W-:Y:S01]  /*20d20*/  IMAD R6, R2, R0, RZ ;  /* 0x0000000002067224 */ /* 0x000fe200078e02ff */
[----:B------:R-:W-:-:S05]  /*20d30*/  MOV R2, RZ ;  /* 0x000000ff00027202 */ /* 0x000fca0000000f00 */
[----:B------:R-:W-:Y:S01]  /*20d40*/  IMAD.HI.U32 R6, R3, R6, R2 ;  /* 0x0000000603067227 */ /* 0x000fe200078e0002 */
[----:B------:R-:W-:-:S04]  /*20d50*/  IADD3 R3, R5, -0x1, R7 ;  /* 0xffffffff05037810 */ /* 0x000fc80007ffe007 */
[----:B------:R-:W-:Y:S02]  /*20d60*/  IABS R2, R3 ;  /* 0x0000000300027213 */ /* 0x000fe40000000000 */
[----:B------:R-:W-:-:S03]  /*20d70*/  LOP3.LUT R3, R3, R5, RZ, 0x3c, !PT ;  /* 0x0000000503037212 */ /* 0x000fc600078e3cff */
        /* <DEDUP_REMOVED lines=12> */
.L_x_2951:
[----:B------:R-:W-:Y:S05]  /*20e40*/  BSYNC B0 ;  /* 0x0000000000007941 */ /* 0x000fea0003800000 */
.L_x_2950:
[-C--:B------:R-:W-:Y:S01]  /*20e50*/  IMAD R2, R4, R0.reuse, RZ ;  /* 0x0000000004027224 */ /* 0x080fe200078e02ff */
[----:B------:R-:W-:Y:S04]  /*20e60*/  BSSY B7, `(.L_x_2952) ;  /* 0x0000363000077945 */ /* 0x000fe80003800000 */
[----:B------:R-:W-:Y:S01]  /*20e70*/  VIADDMNMX R30, R2, R0, R7, PT ;  /* 0x00000000021e7246 */ /* 0x000fe20003800107 */
[----:B------:R1:W-:Y:S03]  /*20e80*/  STL [R1], R2 ;  /* 0x0000000201007387 */ /* 0x0003e60000100800 */
        /* <DEDUP_REMOVED lines=16> */
[----:B------:R-:W1:Y:S01]  /*20f90*/  POPC R7, R4 ;  /* 0x0000000400077309 */ /* 0x000e620000000000 */
[----:B--2---:R-:W1:Y:S02]  /*20fa0*/  SHFL.IDX PT, R0, R3, R0, 0x1f ;  /* 0x00001f0003007589 */ /* 0x004e6400000e0000 */
[----:B-1----:R-:W-:Y:S01]  /*20fb0*/  IADD3 R16, R0, UR38, R7 ;  /* 0x0000002600107c10 */ /* 0x002fe2000fffe007 */
[----:B------:R-:W-:Y:S06]  /*20fc0*/  BRA `(.L_x_2954) ;  /* 0x0000003400307947 */ /* 0x000fec0003800000 */
.L_x_2953:
        /* <DEDUP_REMOVED lines=19> */
[----:B01----:R-:W-:Y:S05]  /*21100*/  CALL.ABS.NOINC R2 ;  /* 0x0000000002007343 */ /* 0x003fea0003c00000 */
.L_x_2956:
[----:B------:R-:W-:Y:S05]  /*21110*/  BSYNC B6 ;  /* 0x0000000000067941 */ /* 0x000fea0003800000 */
.L_x_2955:
        /* <DEDUP_REMOVED lines=11> */
[----:B------:R-:W-:Y:S01]  /*211d0*/  MOV R7, UR9 ;  /* 0x0000000900077c02 */ /* 0x000fe20008000f00 */
[----:B------:R-:W-:Y:S01]  /*211e0*/  IMAD.U32 R6, RZ, RZ, UR8 ;  /* 0x00000008ff067e24 */ /* 0x000fe2000f8e00ff */
[----:B------:R-:W-:Y:S01]  /*211f0*/  MOV R8, 0x70 ;  /* 0x0000007000087802 */ /* 0x000fe20000000f00 */
[----:B------:R-:W-:-:S02]  /*21200*/  IMAD.U32 R10, RZ, RZ, UR4 ;  /* 0x00000004ff0a7e24 */ /* 0x000fc4000f8e00ff */
[----:B------:R-:W-:Y:S02]  /*21210*/  IMAD.U32 R11, RZ, RZ, UR5 ;  /* 0x00000005ff0b7e24 */ /* 0x000fe4000f8e00ff */
[----:B------:R-:W-:Y:S02]  /*21220*/  IMAD.MOV.U32 R12, RZ, RZ, 0x1 ;  /* 0x00000001ff0c7424 */ /* 0x000fe400078e00ff */
[----:B-1----:R-:W-:-:S07]  /*21230*/  IMAD.MOV.U32 R13, RZ, RZ, RZ ;  /* 0x000000ffff0d7224 */ /* 0x002fce00078e00ff */
[----:B------:R-:W-:-:S07]  /*21240*/  LEPC R20, `(.L_x_2959) ;  /* 0x000000001014794e */ /* 0x000fce0000000000 */
[----:B0-2---:R-:W-:Y:S05]  /*21250*/  CALL.ABS.NOINC R2 ;  /* 0x0000000002007343 */ /* 0x005fea0003c00000 */
.L_x_2959:
        /* <DEDUP_REMOVED lines=15> */
.L_x_2958:
[----:B------:R-:W-:Y:S05]  /*21350*/  BSYNC B6 ;  /* 0x0000000000067941 */ /* 0x000fea0003800000 */
.L_x_2957:
[----:B------:R-:W2:Y:S01]  /*21360*/  LDL R20, [R1+0x4] ;  /* 0x0000040001147983 */ /* 0x000ea20000100800 */
[----:B------:R-:W-:Y:S01]  /*21370*/  ULDC.64 UR4, c[0x0][0x9f8] ;  /* 0x00027e0000047ab9 */ /* 0x000fe20000000a00 */
[----:B------:R-:W1:Y:S01]  /*21380*/  LDC R0, c[0x0][0x430] ;  /* 0x00010c00ff007b82 */ /* 0x000e620000000800 */
[----:B------:R-:W-:Y:S01]  /*21390*/  ISETP.NE.U32.AND P0, PT, RZ, UR4, PT ;  /* 0x00000004ff007c0c */ /* 0x000fe2000bf05070 */
[----:B------:R-:W3:Y:S03]  /*213a0*/  S2R R2, SR_TID.X ;  /* 0x0000000000027919 */ /* 0x000ee60000002100 */
[----:B------:R-:W-:-:S13]  /*213b0*/  ISETP.NE.AND.EX P0, PT, RZ, UR5, PT, P0 ;  /* 0x00000005ff007c0c */ /* 0x000fda000bf05300 */
[----:B------:R-:W-:Y:S01]  /*213c0*/  @P0 IADD3 R24, P1, R24, UR4, RZ ;  /* 0x0000000418180c10 */ /* 0x000fe2000ff3e0ff */
[----:B------:R-:W4:Y:S01]  /*213d0*/  S2R R7, SR_TID.X ;  /* 0x0000000000077919 */ /* 0x000f220000002100 */
[----:B------:R-:W-:Y:S01]  /*213e0*/  VIADD R27, R30, 0xffffffff ;  /* 0xffffffff1e1b7836 */ /* 0x000fe20000000000 */
[----:B------:R-:W-:Y:S01]  /*213f0*/  ULDC UR4, c[0x0][0x320] ;  /* 0x0000c80000047ab9 */ /* 0x000fe20000000800 */
[----:B------:R-:W-:-:S05]  /*21400*/  @P0 IADD3.X R25, R25, UR5, RZ, P1, !PT ;  /* 0x0000000519190c10 */ /* 0x000fca0008ffe4ff */
[----:B------:R-:W2:Y:S01]  /*21410*/  @P0 LDG.E R33, desc[UR60][R24.64] ;  /* 0x0000003c18210981 */ /* 0x000ea2000c1e1900 */
[----:B-1----:R-:W-:Y:S02]  /*21420*/  ISETP.NE.AND P1, PT, R0, 0x1, PT ;  /* 0x000000010000780c */ /* 0x002fe40003f25270 */
[----:B---3--:R-:W-:-:S04]  /*21430*/  LOP3.LUT R2, R2, 0x7f, RZ, 0xc0, !PT ;  /* 0x0000007f02027812 */ /* 0x008fc800078ec0ff */
[----:B------:R-:W-:-:S07]  /*21440*/  SHF.R.U32.HI R2, RZ, 0x3, R2 ;  /* 0x00000003ff027819 */ /* 0x000fce0000011602 */
[----:B------:R-:W1:Y:S01]  /*21450*/  @P1 LDC R6, c[0x0][0x434] ;  /* 0x00010d00ff061b82 */ /* 0x000e620000000800 */
[----:B------:R-:W3:Y:S01]  /*21460*/  S2R R21, SR_TID.X ;  /* 0x0000000000157919 */ /* 0x000ee20000002100 */
[----:B----4-:R-:W-:-:S04]  /*21470*/  SHF.L.U32 R7, R7, 0x4, RZ ;  /* 0x0000000407077819 */ /* 0x010fc800000006ff */
[----:B------:R-:W-:Y:S02]  /*21480*/  LOP3.LUT R7, R2, 0x70, R7, 0xf8, !PT ;  /* 0x0000007002077812 */ /* 0x000fe400078ef807 */
[----:B------:R-:W4:Y:S03]  /*21490*/  @P1 LDC R2, c[0x0][0x438] ;  /* 0x00010e00ff021b82 */ /* 0x000f260000000800 */
[----:B------:R-:W-:-:S05]  /*214a0*/  IMAD R4, R27, 0x60, R7 ;  /* 0x000000601b047824 */ /* 0x000fca00078e0207 */
[----:B------:R-:W-:-:S04]  /*214b0*/  ISETP.GE.AND P0, PT, R4, R37, PT ;  /* 0x000000250400720c */ /* 0x000fc80003f06270 */
[----:B------:R-:W-:Y:S01]  /*214c0*/  ISETP.GT.U32.OR P0, PT, R7, 0x5f, P0 ;  /* 0x0000005f0700780c */ /* 0x000fe20000704470 */
[----:B---3--:R-:W-:-:S05]  /*214d0*/  IMAD.SHL.U32 R21, R21, 0x8, RZ ;  /* 0x0000000815157824 */ /* 0x008fca00078e00ff */
[----:B------:R-:W-:Y:S02]  /*214e0*/  LOP3.LUT R21, R21, 0x38, RZ, 0xc0, !PT ;  /* 0x0000003815157812 */ /* 0x000fe400078ec0ff */
        /* <DEDUP_REMOVED lines=8> */
[----:B------:R-:W1:Y:S01]  /*21570*/  @!P0 LDC.64 R2, c[0x0][0x428] ;  /* 0x00010a00ff028b82 */ /* 0x000e620000000a00 */
[----:B------:R-:W-:-:S04]  /*21580*/  LOP3.LUT R20, R21, 0x40, RZ, 0xfc, !PT ;  /* 0x0000004015147812 */ /* 0x000fc800078efcff */
[----:B------:R-:W-:Y:S02]  /*21590*/  ISETP.GE.AND P2, PT, R20, UR4, PT ;  /* 0x0000000414007c0c */ /* 0x000fe4000bf46270 */
[----:B------:R-:W-:Y:S01]  /*215a0*/  ISETP.GE.AND P1, PT, R21, UR4, PT ;  /* 0x0000000415007c0c */ /* 0x000fe2000bf26270 */
[----:B------:R-:W-:Y:S01]  /*215b0*/  ULDC UR4, c[0x0][0x2f4] ;  /* 0x0000bd0000047ab9 */ /* 0x000fe20000000800 */
[----:B------:R-:W-:Y:S02]  /*215c0*/  SEL R30, RZ, 0xffffffff, P2 ;  /* 0xffffffffff1e7807 */ /* 0x000fe40001000000 */
[----:B------:R-:W-:Y:S02]  /*215d0*/  SEL R5, RZ, 0x1, P1 ;  /* 0x00000001ff057807 */ /* 0x000fe40000800000 */
[----:B------:R-:W-:Y:S02]  /*215e0*/  SHF.L.U32 R30, R30, 0x1, RZ ;  /* 0x000000011e1e7819 */ /* 0x000fe400000006ff */
[----:B------:R-:W-:-:S02]  /*215f0*/  SHF.R.S32.HI R8, RZ, 0x1f, R33 ;  /* 0x0000001fff087819 */ /* 0x000fc40000011421 */
[----:B------:R-:W-:Y:S02]  /*21600*/  LOP3.LUT R30, R30, 0x2, R5, 0xe2, !PT ;  /* 0x000000021e1e7812 */ /* 0x000fe400078ee205 */
[--C-:B------:R-:W-:Y:S01]  /*21610*/  @!P0 SHF.R.S32.HI R5, RZ, 0x1f, R4.reuse ;  /* 0x0000001fff058819 */ /* 0x100fe20000011404 */
[-C--:B-1----:R-:W-:Y:S02]  /*21620*/  @!P0 IMAD R6, R8, R2.reuse, RZ ;  /* 0x0000000208068224 */ /* 0x082fe400078e02ff */
[----:B------:R-:W-:-:S04]  /*21630*/  @!P0 IMAD.WIDE.U32 R4, R33, R2, R4 ;  /* 0x0000000221048225 */ /* 0x000fc800078e0004 */
        /* <DEDUP_REMOVED lines=10> */
[----:B------:R-:W-:-:S09]  /*216e0*/  ISETP.GE.AND P2, PT, R21, UR4, PT ;  /* 0x0000000415007c0c */ /* 0x000fd2000bf46270 */
[----:B------:R-:W-:-:S04]  /*216f0*/  @P0 LOP3.LUT R23, R23, 0x8, RZ, 0xfc, !PT ;  /* 0x0000000817170812 */ /* 0x000fc800078efcff */
[----:B------:R-:W-:-:S04]  /*21700*/  LOP3.LUT R23, R23, 0xffffffef, RZ, 0xc0, !PT ;  /* 0xffffffef17177812 */ /* 0x000fc800078ec0ff */
[----:B------:R-:W-:Y:S01]  /*21710*/  @P3 LOP3.LUT R23, R23, 0x10, RZ, 0xfc, !PT ;  /* 0x0000001017173812 */ /* 0x000fe200078efcff */
[----:B------:R1:W-:Y:S03]  /*21720*/  STL [R1+0x8], R8 ;  /* 0x0000080801007387 */ /* 0x0003e60000100800 */
[----:B------:R-:W-:Y:S02]  /*21730*/  LOP3.LUT R23, R23, 0xfffffffb, RZ, 0xc0, !PT ;  /* 0xfffffffb17177812 */ /* 0x000fe400078ec0ff */
[----:B------:R-:W-:Y:S02]  /*21740*/  LOP3.LUT R7, R21, 0x80, RZ, 0xfc, !PT ;  /* 0x0000008015077812 */ /* 0x000fe400078efcff */
[----:B------:R-:W-:Y:S02]  /*21750*/  ISETP.GE.AND P1, PT, R20, UR4, PT ;  /* 0x0000000414007c0c */ /* 0x000fe4000bf26270 */
[----:B------:R-:W-:-:S02]  /*21760*/  @P2 LOP3.LUT R23, R23, 0x4, RZ, 0xfc, !PT ;  /* 0x0000000417172812 */ /* 0x000fc400078efcff */
[----:B------:R-:W-:Y:S02]  /*21770*/  ISETP.GE.AND P0, PT, R7, UR4, PT ;  /* 0x0000000407007c0c */ /* 0x000fe4000bf06270 */
[----:B------:R-:W-:-:S04]  /*21780*/  LOP3.LUT R23, R23, 0xfffffffe, RZ, 0xc0, !PT ;  /* 0xfffffffe17177812 */ /* 0x000fc800078ec0ff */
[----:B------:R-:W-:-:S04]  /*21790*/  LOP3.LUT R23, R23, 0xfffffffd, RZ, 0xc0, !PT ;  /* 0xfffffffd17177812 */ /* 0x000fc800078ec0ff */
[----:B------:R-:W-:-:S04]  /*217a0*/  @P1 LOP3.LUT R23, R23, 0x2, RZ, 0xfc, !PT ;  /* 0x0000000217171812 */ /* 0x000fc800078efcff */
[----:B------:R-:W-:Y:S01]  /*217b0*/  @P0 LOP3.LUT R23, R23, 0x1, RZ, 0xfc, !PT ;  /* 0x0000000117170812 */ /* 0x000fe200078efcff */
[----:B-1----:R-:W-:Y:S06]  /*217c0*/  BRA.DIV UR5, `(.L_x_2960) ;  /* 0x0000005605707947 */ /* 0x002fec000b800000 */
.L_x_3089:
[----:B------:R-:W-:Y:S05]  /*217d0*/  @!P3 BRA `(.L_x_2961) ;  /* 0x000000000004b947 */ /* 0x000fea0003800000 */
[----:B------:R-:W-:Y:S01]  /*217e0*/  BPT.TRAP 0x1 ;  /* 0x000000040000795c */ /* 0x000fe20000300000 */
.L_x_2961:
        /* <DEDUP_REMOVED lines=21> */
[----:B------:R-:W1:Y:S02]  /*21940*/  SYNCS.PHASECHK.TRANS64.TRYWAIT P0, [R7+URZ+0x2a840], R2 ;  /* 0x02a84002070075a7 */ /* 0x000e64000800017f */
[----:B-1----:R-:W-:Y:S05]  /*21950*/  @!P0 BRA `(.L_x_2963) ;  /* 0x0000005400408947 */ /* 0x002fea0003800000 */
.L_x_3090:
[----:B------:R-:W-:Y:S05]  /*21960*/  BSYNC B0 ;  /* 0x0000000000007941 */ /* 0x000fea0003800000 */
.L_x_2962:
[----:B------:R-:W2:Y:S01]  /*21970*/  S2R R8, SR_TID.X ;  /* 0x0000000000087919 */ /* 0x000ea20000002100 */
[----:B------:R-:W-:Y:S01]  /*21980*/  ULDC.64 UR4, c[0x0][0x300] ;  /* 0x0000c00000047ab9 */ /* 0x000fe20000000a00 */
[----:B------:R-:W-:Y:S01]  /*21990*/  ULDC.64 UR6, c[0x0][0x2e8] ;  /* 0x0000ba0000067ab9 */ /* 0x000fe20000000a00 */
[----:B------:R-:W-:Y:S01]  /*219a0*/  IMAD R5, R5, UR4, RZ ;  /* 0x0000000405057c24 */ /* 0x000fe2000f8e02ff */
[----:B0-----:R-:W0:Y:S01]  /*219b0*/  S2R R9, SR_TID.X ;  /* 0x0000000000097919 */ /* 0x001e220000002100 */
[C---:B-1----:R-:W-:Y:S01]  /*219c0*/  IMAD.WIDE.U32 R2, R0.reuse, UR4, RZ ;  /* 0x0000000400027c25 */ /* 0x042fe2000f8e00ff */
        /* <DEDUP_REMOVED lines=17> */
[----:B--2---:R-:W-:Y:S02]  /*21ae0*/  LOP3.LUT R8, R8, 0x7f, RZ, 0xc0, !PT ;  /* 0x0000007f08087812 */ /* 0x004fe400078ec0ff */
[----:B------:R-:W-:Y:S01]  /*21af0*/  LEA.HI.X R0, R2, UR7, R0, 0x1, P0 ;  /* 0x0000000702007c11 */ /* 0x000fe200080f0c00 */
[----:B0-----:R-:W-:Y:S01]  /*21b00*/  IMAD.SHL.U32 R9, R9, 0x8, RZ ;  /* 0x0000000809097824 */ /* 0x001fe200078e00ff */
[----:B------:R-:W-:-:S04]  /*21b10*/  SHF.R.U32.HI R8, RZ, 0x3, R8 ;  /* 0x00000003ff087819 */ /* 0x000fc80000011608 */
[----:B------:R-:W-:Y:S02]  /*21b20*/  IADD3 R6, -R8, R6, RZ ;  /* 0x0000000608067210 */ /* 0x000fe40007ffe1ff */
[----:B------:R-:W-:Y:S02]  /*21b30*/  LOP3.LUT R9, R9, 0x38, RZ, 0xc0, !PT ;  /* 0x0000003809097812 */ /* 0x000fe400078ec0ff */
        /* <DEDUP_REMOVED lines=64> */
.L_x_3104:
        /* <DEDUP_REMOVED lines=12> */
.L_x_2965:
        /* <DEDUP_REMOVED lines=10> */
.L_x_2966:
        /* <DEDUP_REMOVED lines=37> */
.L_x_2968:
[----:B------:R-:W-:Y:S05]  /*222f0*/  BSYNC B6 ;  /* 0x0000000000067941 */ /* 0x000fea0003800000 */
.L_x_2967:
[----:B------:R-:W2:Y:S01]  /*22300*/  LDL.LU R20, [R1+0x28] ;  /* 0x0000280001147983 */ /* 0x000ea20000300800 */
[----:B------:R-:W-:Y:S01]  /*22310*/  ULDC.64 UR4, c[0x0][0x2d8] ;  /* 0x0000b60000047ab9 */ /* 0x000fe20000000a00 */
[----:B-1----:R-:W1:Y:S02]  /*22320*/  LDC R7, c[0x0][0x448] ;  /* 0x00011200ff077b82 */ /* 0x002e640000000800 */
[----:B0-----:R-:W3:Y:S04]  /*22330*/  LDL.LU.64 R2, [R1+0x18] ;  /* 0x0000180001027983 */ /* 0x001ee80000300a00 */
[----:B------:R0:W5:Y:S01]  /*22340*/  LDL R10, [R1+0x10] ;  /* 0x00001000010a7983 */ /* 0x0001620000100800 */
[----:B-1----:R-:W-:-:S13]  /*22350*/  ISETP.NE.AND P0, PT, R7, 0x1, PT ;  /* 0x000000010700780c */ /* 0x002fda0003f05270 */
[----:B------:R-:W1:Y:S01]  /*22360*/  @P0 LDC R6, c[0x0][0x44c] ;  /* 0x00011300ff060b82 */ /* 0x000e620000000800 */
[----:B------:R-:W4:Y:S02]  /*22370*/  S2R R8, SR_TID.X ;  /* 0x0000000000087919 */ /* 0x000f240000002100 */
[----:B----4-:R-:W-:-:S04]  /*22380*/  SHF.L.U32 R8, R8, 0x3, RZ ;  /* 0x0000000308087819 */ /* 0x010fc800000006ff */
[----:B------:R-:W-:Y:S01]  /*22390*/  LOP3.LUT R8, R8, 0x38, RZ, 0xc0, !PT ;  /* 0x0000003808087812 */ /* 0x000fe200078ec0ff */
[----:B---3--:R-:W-:Y:S02]  /*223a0*/  IMAD.MOV.U32 R3, RZ, RZ, R35 ;  /* 0x000000ffff037224 */ /* 0x008fe400078e0023 */
        /* <DEDUP_REMOVED lines=14> */
[----:B------:R-:W-:-:S05]  /*22490*/  LOP3.LUT R20, R21, 0x70, R20, 0xf8, !PT ;  /* 0x0000007015147812 */ /* 0x000fca00078ef814 */
[----:B------:R-:W-:Y:S01]  /*224a0*/  IMAD R5, R17, 0x80, R20 ;  /* 0x0000008011057824 */ /* 0x000fe200078e0214 */
[----:B------:R-:W2:Y:S03]  /*224b0*/  S2R R21, SR_TID.X ;  /* 0x0000000000157919 */ /* 0x000ea60000002100 */
        /* <DEDUP_REMOVED lines=111> */
.L_x_3121:
[----:B------:R-:W-:Y:S01]  /*22bb0*/  VIADD R0, R17, 0x70 ;  /* 0x0000007011007836 */ /* 0x000fe20000000000 */
[----:B------:R-:W-:Y:S04]  /*22bc0*/  BSSY B0, `(.L_x_2970) ;  /* 0x000000b000007945 */ /* 0x000fe80003800000 */
[----:B------:R-:W-:-:S13]  /*22bd0*/  ISETP.GE.AND P1, PT, R0, R5, PT ;  /* 0x000000050000720c */ /* 0x000fda0003f26270 */
[----:B------:R-:W-:Y:S05]  /*22be0*/  @P1 BRA `(.L_x_2971) ;  /* 0x0000000000201947 */ /* 0x000fea0003800000 */
[----:B0-----:R-:W-:-:S04]  /*22bf0*/  LEA R2, P1, R8, R14, 0x1 ;  /* 0x0000000e08027211 */ /* 0x001fc800078208ff */
[----:B------:R-:W-:-:S05]  /*22c00*/  IADD3.X R3, RZ, R4, RZ, P1, !PT ;  /* 0x00000004ff037210 */ /* 0x000fca0000ffe4ff */
[----:B------:R-:W-:Y:S01]  /*22c10*/  @!PT LDS RZ, [RZ] ;  /* 0x00000000fffff984 */ /* 0x000fe20000000800 */
[----:B------:R-:W-:Y:S01]  /*22c20*/  @!PT LDS RZ, [RZ] ;  /* 0x00000000fffff984 */ /* 0x000fe20000000800 */
[----:B------:R-:W-:Y:S01]  /*22c30*/  @!PT LDS RZ, [RZ] ;  /* 0x00000000fffff984 */ /* 0x000fe20000000800 */
[----:B------:R1:W-:Y:S04]  /*22c40*/  LDGSTS.E.BYPASS.LTC128B.128 [R36+0xfc00], desc[UR60][R2.64], !P3 ;  /* 0x0fc0000002247fae */ /* 0x0003e8000d901d7c */
[----:B------:R1:W-:Y:S04]  /*22c50*/  LDGSTS.E.BYPASS.LTC128B.128 [R36+0x13c00], desc[UR60][R2.64+0x80], !P2 ;  /* 0x13c0008002247fae */ /* 0x0003e8000d101d7c */
[----:B------:R1:W-:Y:S02]  /*22c60*/  LDGSTS.E.BYPASS.LTC128B.128 [R36+0x17c00], desc[UR60][R2.64+0x100], !P0 ;  /* 0x17c0010002247fae */ /* 0x0003e4000c101d7c */
.L_x_2971:
[----:B------:R-:W-:Y:S05]  /*22c70*/  BSYNC B0 ;  /* 0x0000000000007941 */ /* 0x000fea0003800000 */
.L_x_2970:
[----:B------:R-:W-:Y:S01]  /*22c80*/  NOP ;  /* 0x0000000000007918 */ /* 0x000fe20000000000 */
[----:B------:R-:W-:-:S13]  /*22c90*/  PLOP3.LUT P0, PT, PT, PT, PT, 0x80, 0x0 ;  /* 0x000000000000781c */ /* 0x000fda0003f0f070 */
.L_x_2972:
[----:B------:R-:W-:Y:S02]  /*22ca0*/  PLOP3.LUT P1, PT, P1, P0, PT, 0xa2, 0x0 ;  /* 0x000000000000781c */ /* 0x000fe40000f21472 */
[----:B------:R-:W-:-:S08]  /*22cb0*/  @P0 R2UR P1, UR4, R22 ;  /* 0x00000000160402ca */ /* 0x000fd00000020000 */
[----:B------:R-:W-:-:S05]  /*22cc0*/  @P0 PLOP3.LUT P0, PT, P1, PT, PT, 0x80, 0x0 ;  /* 0x000000000000081c */ /* 0x000fca0000f0f070 */
[----:B------:R-:W-:Y:S01]  /*22cd0*/  @!P1 SYNCS.ARRIVE.TRANS64.RED.A0T1 RZ, [UR4+0x2a800], RZ ;  /* 0x02a800ffffff99a7 */ /* 0x000fe20008200404 */
[----:B------:R-:W-:Y:S07]  /*22ce0*/  @!P1 ARRIVES.LDGSTSBAR.64.TRANSCNT [UR4+0x2a800] ;  /* 0x02a80000ff0099b0 */ /* 0x000fee0008000a84 */
[----:B------:R-:W-:Y:S05]  /*22cf0*/  @P0 BRA.U.ANY `(.L_x_2972) ;  /* 0xfffffffd00e80947 */ /* 0x000fea000393ffff */
[----:B01----:R-:W2:Y:S02]  /*22d00*/  LDL.LU R2, [R1+0x24] ;  /* 0x0000240001027983 */ /* 0x003ea40000300800 */
        /* <DEDUP_REMOVED lines=13> */
.L_x_3122:
[----:B------:R-:W-:Y:S05]  /*22de0*/  BSYNC B0 ;  /* 0x0000000000007941 */ /* 0x000fea0003800000 */
.L_x_2973:
[----:B------:R-:W2:Y:S01]  /*22df0*/  LDL R2, [R1] ;  /* 0x0000000001027983 */ /* 0x000ea20000100800 */
[----:B------:R-:W-:Y:S01]  /*22e00*/  BSSY B0, `(.L_x_2975) ;  /* 0x00000f8000007945 */ /* 0x000fe20003800000 */
[----:B--2---:R-:W-:-:S13]  /*22e10*/  ISETP.GE.AND P0, PT, R0, R2, PT ;  /* 0x000000020000720c */ /* 0x004fda0003f06270 */
[----:B------:R-:W-:Y:S05]  /*22e20*/  @!P0 BRA `(.L_x_2976) ;  /* 0x0000000c00d48947 */ /* 0x000fea0003800000 */
[----:B------:R-:W-:Y:S01]  /*22e30*/  IMAD.MOV.U32 R10, RZ, RZ, R28 ;  /* 0x000000ffff0a7224 */ /* 0x000fe200078e001c */
[----:B------:R-:W-:Y:S01]  /*22e40*/  MOV R32, R27 ;  /* 0x0000001b00207202 */ /* 0x000fe20000000f00 */
[----:B------:R-:W-:-:S07]  /*22e50*/  IMAD.MOV.U32 R17, RZ, RZ, R29 ;  /* 0x000000ffff117224 */ /* 0x000fce00078e001d */
.L_x_2989:
[----:B------:R-:W2:Y:S01]  /*22e60*/  LDL R2, [R1+0x4] ;  /* 0x0000040001027983 */ /* 0x000ea20000100800 */
[----:B------:R-:W1:Y:S03]  /*22e70*/  LDC R7, c[0x0][0x430] ;  /* 0x00010c00ff077b82 */ /* 0x000e660000000800 */
[----:B------:R-:W3:Y:S01]  /*22e80*/  LDL R8, [R1+0x8] ;  /* 0x0000080001087983 */ /* 0x000ee20000100800 */
[----:B0-----:R-:W0:Y:S01]  /*22e90*/  S2R R3, SR_TID.X ;  /* 0x0000000000037919 */ /* 0x001e220000002100 */
[----:B------:R-:W4:Y:S01]  /*22ea0*/  S2R R9, SR_TID.X ;  /* 0x0000000000097919 */ /* 0x000f220000002100 */
[----:B-1----:R-:W-:-:S13]  /*22eb0*/  ISETP.NE.AND P0, PT, R7, 0x1, PT ;  /* 0x000000010700780c */ /* 0x002fda0003f05270 */
[----:B------:R-:W1:Y:S01]  /*22ec0*/  @P0 LDC R5, c[0x0][0x434] ;  /* 0x00010d00ff050b82 */ /* 0x000e620000000800 */
[----:B0-----:R-:W-:-:S04]  /*22ed0*/  LOP3.LUT R3, R3, 0x7f, RZ, 0xc0, !PT ;  /* 0x0000007f03037812 */ /* 0x001fc800078ec0ff */
[----:B------:R-:W-:Y:S01]  /*22ee0*/  SHF.R.U32.HI R3, RZ, 0x3, R3 ;  /* 0x00000003ff037819 */ /* 0x000fe20000011603 */
[----:B----4-:R-:W-:-:S05]  /*22ef0*/  IMAD.SHL.U32 R9, R9, 0x10, RZ ;  /* 0x0000001009097824 */ /* 0x010fca00078e00ff */
[----:B------:R-:W-:Y:S02]  /*22f00*/  LOP3.LUT R9, R3, 0x70, R9, 0xf8, !PT ;  /* 0x0000007003097812 */ /* 0x000fe400078ef809 */
[----:B------:R-:W0:Y:S02]  /*22f10*/  @P0 LDC R3, c[0x0][0x438] ;  /* 0x00010e00ff030b82 */ /* 0x000e240000000800 */
[----:B------:R-:W-:Y:S01]  /*22f20*/  ISETP.GT.U32.AND P2, PT, R9, 0x5f, PT ;  /* 0x0000005f0900780c */ /* 0x000fe20003f44070 */
        /* <DEDUP_REMOVED lines=28> */
.L_x_2977:
[----:B------:R-:W-:Y:S01]  /*230f0*/  LEA R5, R28, R22, 0x3 ;  /* 0x000000161c057211 */ /* 0x000fe200078e18ff */
[----:B------:R-:W-:Y:S01]  /*23100*/  BSSY B1, `(.L_x_2978) ;  /* 0x0000004000017945 */ /* 0x000fe20003800000 */
[----:B------:R-:W-:-:S04]  /*23110*/  SHF.L.U32 R0, R29, 0x1f, RZ ;  /* 0x0000001f1d007819 */ /* 0x000fc800000006ff */
[----:B------:R-:W0:Y:S02]  /*23120*/  SYNCS.PHASECHK.TRANS64.TRYWAIT P0, [R5+URZ+0x2a840], R0 ;  /* 0x02a84000050075a7 */ /* 0x000e24000800017f */
[----:B0-----:R-:W-:Y:S05]  /*23130*/  @!P0 BRA `(.L_x_2979) ;  /* 0x00000050005c8947 */ /* 0x001fea0003800000 */
.L_x_3123:
[----:B------:R-:W-:Y:S05]  /*23140*/  BSYNC B1 ;  /* 0x0000000000017941 */ /* 0x000fea0003800000 */
.L_x_2978:
[----:B------:R-:W-:Y:S01]  /*23150*/  SHF.R.S32.HI R20, RZ, 0x1f, R7 ;  /* 0x0000001fff147819 */ /* 0x000fe20000011407 */
[----:B------:R-:W-:Y:S01]  /*23160*/  ULDC.64 UR4, c[0x0][0x300] ;  /* 0x0000c00000047ab9 */ /* 0x000fe20000000a00 */
[----:B-----5:R-:W-:Y:S01]  /*23170*/  SHF.R.S32.HI R21, RZ, 0x1f, R6 ;  /* 0x0000001fff157819 */ /* 0x020fe20000011406 */
[----:B------:R-:W-:Y:S01]  /*23180*/  IMAD.WIDE.U32 R2, R7, UR4, RZ ;  /* 0x0000000407027c25 */ /* 0x000fe2000f8e00ff */
[----:B------:R-:W-:Y:S01]  /*23190*/  ULDC.64 UR6, c[0x0][0x2e8] ;  /* 0x0000ba0000067ab9 */ /* 0x000fe20000000a00 */
[C---:B------:R-:W-:Y:S02]  /*231a0*/  LOP3.LUT P3, RZ, R23.reuse, 0x4, RZ, 0xc0, !PT ;  /* 0x0000000417ff7812 */ /* 0x040fe4000786c0ff */
[----:B0-----:R-:W-:Y:S01]  /*231b0*/  IMAD R0, R20, UR4, RZ ;  /* 0x0000000414007c24 */ /* 0x001fe2000f8e02ff */
        /* <DEDUP_REMOVED lines=22> */
[----:B0-----:R-:W-:-:S04]  /*23320*/  SHF.L.U32 R11, R11, 0x3, RZ ;  /* 0x000000030b0b7819 */ /* 0x001fc800000006ff */
        /* <DEDUP_REMOVED lines=36> */
.L_x_3137:
        /* <DEDUP_REMOVED lines=10> */
.L_x_2981:
        /* <DEDUP_REMOVED lines=10> */
.L_x_2982:
[----:B------:R2:W-:Y:S01]  /*236b0*/  SYNCS.ARRIVE.TRANS64.A1T0 RZ, [R5+URZ+0x2a830], RZ ;  /* 0x02a830ff05ff79a7 */ /* 0x0005e2000810003f */
[----:B------:R-:W-:Y:S05]  /*236c0*/  @!P2 BRA `(.L_x_2983) ;  /* 0x000000000004a947 */ /* 0x000fea0003800000 */
[----:B------:R-:W-:Y:S01]  /*236d0*/  BPT.TRAP 0x1 ;  /* 0x000000040000795c */ /* 0x000fe20000300000 */
.L_x_2983:
[----:B-1----:R-:W-:Y:S01]  /*236e0*/  SHF.L.U32 R2, R17, 0x1f, RZ ;  /* 0x0000001f11027819 */ /* 0x002fe200000006ff */
[----:B------:R-:W-:Y:S01]  /*236f0*/  BSSY B1, `(.L_x_2984) ;  /* 0x0000004000017945 */ /* 0x000fe20003800000 */
[----:B--2---:R-:W-:-:S04]  /*23700*/  LEA R5, R10, R22, 0x3 ;  /* 0x000000160a057211 */ /* 0x004fc800078e18ff */
[----:B------:R-:W1:Y:S02]  /*23710*/  SYNCS.PHASECHK.TRANS64.TRYWAIT P0, [R5+URZ+0x2a860], R2 ;  /* 0x02a86002050075a7 */ /* 0x000e64000800017f */
[----:B-1----:R-:W-:Y:S05]  /*23720*/  @!P0 BRA `(.L_x_2985) ;  /* 0x0000005000d08947 */ /* 0x002fea0003800000 */
.L_x_3138:
[----:B------:R-:W-:Y:S05]  /*23730*/  BSYNC B1 ;  /* 0x0000000000017941 */ /* 0x000fea0003800000 */
.L_x_2984:
        /* <DEDUP_REMOVED lines=10> */
[----:B------:R-:W-:-:S03]  /*237e0*/  LEA R4, R4, R22, 0x1 ;  /* 0x0000001604047211 */ /* 0x000fc600078e08ff */
        /* <DEDUP_REMOVED lines=43> */
.L_x_3152:
[C---:B------:R-:W-:Y:S01]  /*23aa0*/  ISETP.LT.OR P1, PT, R8.reuse, 0x51, !P1 ;  /* 0x000000510800780c */ /* 0x040fe20004f21670 */
[----:B------:R-:W-:Y:S01]  /*23ab0*/  ULDC.64 UR4, c[0x0][0x328] ;  /* 0x0000ca0000047ab9 */ /* 0x000fe20000000a00 */
[----:B------:R-:W-:Y:S01]  /*23ac0*/  ISETP.LT.OR P0, PT, R8, 0x51, !P0 ;  /* 0x000000510800780c */ /* 0x000fe20004701670 */
[----:B------:R-:W-:Y:S01]  /*23ad0*/  IMAD R20, R20, UR4, RZ ;  /* 0x0000000414147c24 */ /* 0x000fe2000f8e02ff */
[----:B-1----:R-:W-:-:S03]  /*23ae0*/  IADD3 R2, P2, R2, R0, RZ ;  /* 0x0000000002027210 */ /* 0x002fc60007f5e0ff */
        /* <DEDUP_REMOVED lines=16> */
.L_x_2987:
        /* <DEDUP_REMOVED lines=10> */
.L_x_2988:
        /* <DEDUP_REMOVED lines=12> */
[C---:B--2---:R-:W-:Y:S02]  /*23d50*/  ISETP.GT.AND P0, PT, R27.reuse, R0, PT ;  /* 0x000000001b00720c */ /* 0x044fe40003f04270 */
[----:B------:R-:W-:-:S11]  /*23d60*/  IADD3 R0, R27, -0x1, RZ ;  /* 0xffffffff1b007810 */ /* 0x000fd60007ffe0ff */
[----:B-1----:R-:W-:Y:S05]  /*23d70*/  @P0 BRA `(.L_x_2989) ;  /* 0xfffffff000380947 */ /* 0x002fea000383ffff */
.L_x_2976:
[----:B------:R-:W-:Y:S05]  /*23d80*/  BSYNC B0 ;  /* 0x0000000000007941 */ /* 0x000fea0003800000 */
.L_x_2975:
        /* <DEDUP_REMOVED lines=17> */
.L_x_2991:
[----:B------:R-:W-:Y:S05]  /*23ea0*/  BSYNC B0 ;  /* 0x0000000000007941 */ /* 0x000fea0003800000 */
.L_x_2990:
[----:B------:R-:W-:-:S13]  /*23eb0*/  LOP3.LUT P0, RZ, R23, 0x10, RZ, 0xc0, !PT ;  /* 0x0000001017ff7812 */ /* 0x000fda000780c0ff */
[----:B------:R-:W-:Y:S05]  /*23ec0*/  @!P0 BRA `(.L_x_2992) ;  /* 0x0000000000048947 */ /* 0x000fea0003800000 */
[----:B------:R-:W-:Y:S01]  /*23ed0*/  BPT.TRAP 0x1 ;  /* 0x000000040000795c */ /* 0x000fe20000300000 */
.L_x_2992:
[----:B------:R-:W-:Y:S01]  /*23ee0*/  IMAD R0, R28, 0x8, R22 ;  /* 0x000000081c007824 */ /* 0x000fe200078e0216 */
[----:B0-----:R-:W-:Y:S01]  /*23ef0*/  SHF.L.U32 R3, R29, 0x1f, RZ ;  /* 0x0000001f1d037819 */ /* 0x001fe200000006ff */
[----:B------:R-:W-:Y:S01]  /*23f00*/  BSSY B0, `(.L_x_2993) ;  /* 0x0000004000007945 */ /* 0x000fe20003800000 */
[----:B------:R-:W-:Y:S02]  /*23f10*/  IMAD R6, R27, -0x60, R37 ;  /* 0xffffffa01b067824 */ /* 0x000fe400078e0225 */
[----:B------:R-:W0:Y:S02]  /*23f20*/  SYNCS.PHASECHK.TRANS64.TRYWAIT P0, [R0+URZ+0x2a860], R3 ;  /* 0x02a86003000075a7 */ /* 0x000e24000800017f */
[----:B0-----:R-:W-:Y:S05]  /*23f30*/  @!P0 BRA `(.L_x_2994) ;  /* 0x0000005000d08947 */ /* 0x001fea0003800000 */
.L_x_3153:
[----:B------:R-:W-:Y:S05]  /*23f40*/  BSYNC B0 ;  /* 0x0000000000007941 */ /* 0x000fea0003800000 */
.L_x_2993:
        /* <DEDUP_REMOVED lines=8> */
[C---:B------:R-:W-:Y:S02]  /*23fd0*/  LOP3.LUT R2, R30.reuse, 0x1, RZ, 0xc0, !PT ;  /* 0x000000011e027812 */ /* 0x040fe400078ec0ff */
[----:B------:R-:W-:Y:S01]  /*23fe0*/  LOP3.LUT P0, RZ, R30, 0x2, RZ, 0xc0, !PT ;  /* 0x000000021eff7812 */ /* 0x000fe2000780c0ff */
[----:B------:R-:W2:Y:S01]  /*23ff0*/  SHFL.IDX PT, R14, R24, RZ, 0x181f ;  /* 0x00181fff180e7589 */ /* 0x000ea200000e0000 */
[----:B------:R-:W-:Y:S02]  /*24000*/  ISETP.NE.U32.AND P1, PT, R2, 0x1, PT ;  /* 0x000000010200780c */ /* 0x000fe40003f25070 */
[C---:B------:R-:W-:Y:S01]  /*24010*/  ISETP.LT.OR P3, PT, R6.reuse, 0x1, !P0 ;  /* 0x000000010600780c */ /* 0x040fe20004761670 */
[----:B0-----:R-:W0:Y:S01]  /*24020*/  SHFL.IDX PT, R3, R25, RZ, 0x181f ;  /* 0x00181fff19037589 */ /* 0x001e2200000e0000 */
[----:B------:R-:W-:Y:S02]  /*24030*/  ISETP.LT.OR P2, PT, R6, 0x1, P1 ;  /* 0x000000010600780c */ /* 0x000fe40000f41670 */
[----:B------:R-:W-:Y:S01]  /*24040*/  LEA R4, R4, R22, 0x1 ;  /* 0x0000001604047211 */ /* 0x000fe200078e08ff */
[----:B------:R-:W-:Y:S04]  /*24050*/  SHFL.IDX PT, R8, R25, 0x1, 0x181f ;  /* 0x00381f0019087f89 */ /* 0x000fe800000e0000 */
[----:B------:R-:W-:Y:S01]  /*24060*/  SHFL.IDX PT, R10, R24, 0x2, 0x181f ;  /* 0x00581f00180a7f89 */ /* 0x000fe200000e0000 */
[----:B-1----:R-:W-:-:S04]  /*24070*/  SHF.L.U32 R7, R7, 0x3, RZ ;  /* 0x0000000307077819 */ /* 0x002fc800000006ff */
        /* <DEDUP_REMOVED lines=38> */
.L_x_3167:
        /* <DEDUP_REMOVED lines=11> */
.L_x_2996:
        /* <DEDUP_REMOVED lines=10> */
.L_x_2997:
[----:B------:R-:W-:Y:S01]  /*24430*/  IADD3 R28, R28, 0x1, RZ ;  /* 0x000000011c1c7810 */ /* 0x000fe20007ffe0ff */
[----:B------:R1:W-:Y:S03]  /*24440*/  SYNCS.ARRIVE.TRANS64.A1T0 RZ, [R0+URZ+0x2a850], RZ ;  /* 0x02a850ff00ff79a7 */ /* 0x0003e6000810003f */
[----:B------:R-:W-:-:S04]  /*24450*/  ISETP.NE.AND P0, PT, R28, 0x2, PT ;  /* 0x000000021c00780c */ /* 0x000fc80003f05270 */
[----:B------:R-:W-:Y:S02]  /*24460*/  SEL R28, R28, RZ, P0 ;  /* 0x000000ff1c1c7207 */ /* 0x000fe40000000000 */
[----:B-1----:R-:W-:-:S04]  /*24470*/  SEL R0, RZ, 0x1, P0 ;  /* 0x00000001ff007807 */ /* 0x002fc80000000000 */
[----:B------:R-:W-:-:S07]  /*24480*/  LOP3.LUT R29, R29, R0, RZ, 0x3c, !PT ;  /* 0x000000001d1d7212 */ /* 0x000fce00078e3cff */
.L_x_2954:
[----:B------:R-:W-:Y:S05]  /*24490*/  BSYNC B7 ;  /* 0x0000000000077941 */ /* 0x000fea0003800000 */
.L_x_2952:
[----:B------:R-:W-:-:S13]  /*244a0*/  LOP3.LUT P0, RZ, R23, 0x20, RZ, 0xc0, !PT ;  /* 0x0000002017ff7812 */ /* 0x000fda000780c0ff */
[----:B------:R-:W-:Y:S05]  /*244b0*/  @!P0 BRA `(.L_x_2998) ;  /* 0x0000000000248947 */ /* 0x000fea0003800000 */
[----:B------:R-:W-:Y:S05]  /*244c0*/  WARPSYNC.ALL ;  /* 0x0000000000007948 */ /* 0x000fea0003800000 */
[----:B------:R-:W1:Y:S08]  /*244d0*/  S2UR UR5, SR_CgaCtaId ;  /* 0x00000000000579c3 */ /* 0x000e700000008800 */
[----:B------:R-:W-:Y:S06]  /*244e0*/  BAR.SYNC.DEFER_BLOCKING 0x5, 0x180 ;  /* 0x0146000000007b1d */ /* 0x000fec0000010000 */
[----:B------:R-:W-:-:S02]  /*244f0*/  UMOV UR4, 0x400 ;  /* 0x0000040000047882 */ /* 0x000fc40000000000 */
[----:B-1----:R-:W-:-:S06]  /*24500*/  ULEA UR4, UR5, UR4, 0x18 ;  /* 0x0000000405047291 */ /* 0x002fcc000f8ec03f */
[----:B0-----:R-:W-:-:S05]  /*24510*/  IMAD.U32 R22, RZ, RZ, UR4 ;  /* 0x00000004ff167e24 */ /* 0x001fca000f8e00ff */
[----:B------:R0:W1:Y:S01]  /*24520*/  LDS.128 R16, [R22+0x2a8d0] ;  /* 0x02a8d00016107984 */ /* 0x0000620000000c00 */
[----:B------:R-:W-:Y:S06]  /*24530*/  BAR.ARV 0x4, 0x180 ;  /* 0x0106000000007b1d */ /* 0x000fec0000002000 */
[----:B------:R-:W-:Y:S05]  /*24540*/  BRA `(.L_x_2999) ;  /* 0x0000000c00d47947 */ /* 0x000fea0003800000 */
.L_x_2998:
[----:B------:R-:W1:Y:S01]  /*24550*/  S2R R8, SR_TID.X ;  /* 0x0000000000087919 */ /* 0x000e620000002100 */
[----:B------:R-:W-:Y:S01]  /*24560*/  UMOV UR4, 0xffffffff ;  /* 0xffffffff00047882 */ /* 0x000fe20000000000 */
[----:B-1----:R-:W-:-:S04]  /*24570*/  LOP3.LUT R8, R8, 0x1f, RZ, 0xc0, !PT ;  /* 0x0000001f08087812 */ /* 0x002fc800078ec0ff */
[----:B------:R-:W-:Y:S01]  /*24580*/  ISETP.NE.AND P0, PT, R8, 0x1f, PT ;  /* 0x0000001f0800780c */ /* 0x000fe20003f05270 */
[----:B------:R-:W-:-:S12]  /*24590*/  BRA.DIV UR4, `(.L_x_3000) ;  /* 0x0000005604387947 */ /* 0x000fd8000b800000 */
[----:B------:R-:W-:Y:S01]  /*245a0*/  IMAD.IADD R7, R19, 0x1, R8 ;  /* 0x0000000113077824 */ /* 0x000fe200078e0208 */
[----:B------:R-:W-:-:S04]  /*245b0*/  ULDC UR4, c[0x0][0xc3c] ;  /* 0x00030f0000047ab9 */ /* 0x000fc80000000800 */
[----:B------:R-:W-:-:S13]  /*245c0*/  ISETP.GE.OR P1, PT, R7, UR4, !P0 ;  /* 0x0000000407007c0c */ /* 0x000fda000c726670 */
[----:B0-----:R-:W0:Y:S08]  /*245d0*/  @!P1 LDC.64 R2, c[0x0][0xc80] ;  /* 0x00032000ff029b82 */ /* 0x001e300000000a00 */
[----:B------:R-:W1:Y:S01]  /*245e0*/  @!P1 LDC.64 R4, c[0x0][0xc78] ;  /* 0x00031e00ff049b82 */ /* 0x000e620000000a00 */
[----:B0-----:R-:W-:-:S05]  /*245f0*/  @!P1 IMAD.WIDE R2, R7, 0x4, R2 ;  /* 0x0000000407029825 */ /* 0x001fca00078e0202 */
[----:B------:R1:W2:Y:S02]  /*24600*/  @!P1 LDG.E R6, desc[UR60][R2.64] ;  /* 0x0000003c02069981 */ /* 0x0002a4000c1e1900 */
[----:B-1----:R-:W-:-:S05]  /*24610*/  @!P1 IMAD.WIDE R2, R7, 0x4, R4 ;  /* 0x0000000407029825 */ /* 0x002fca00078e0204 */
[----:B------:R-:W3:Y:S01]  /*24620*/  @!P1 LDG.E R5, desc[UR60][R2.64] ;  /* 0x0000003c02059981 */ /* 0x000ee2000c1e1900 */
[----:B------:R-:W-:Y:S01]  /*24630*/  IMAD.MOV.U32 R4, RZ, RZ, RZ ;  /* 0x000000ffff047224 */ /* 0x000fe200078e00ff */
[----:B------:R-:W-:Y:S02]  /*24640*/  MOV R17, RZ ;  /* 0x000000ff00117202 */ /* 0x000fe40000000f00 */
[C---:B------:R-:W-:Y:S01]  /*24650*/  ISETP.GE.U32.AND P2, PT, R8.reuse, 0x2, PT ;  /* 0x000000020800780c */ /* 0x040fe20003f46070 */
[----:B------:R-:W-:Y:S01]  /*24660*/  SHFL.IDX PT, R0, R16, RZ, 0x1f ;  /* 0x00001fff10007589 */ /* 0x000fe200000e0000 */
[C---:B------:R-:W-:Y:S02]  /*24670*/  ISETP.GE.U32.AND P3, PT, R8.reuse, 0x4, PT ;  /* 0x000000040800780c */ /* 0x040fe40003f66070 */
[C---:B------:R-:W-:Y:S01]  /*24680*/  ISETP.GE.U32.AND P4, PT, R8.reuse, 0x8, PT ;  /* 0x000000080800780c */ /* 0x040fe20003f86070 */
[----:B------:R-:W-:Y:S01]  /*24690*/  SHFL.IDX PT, R7, R16, 0x1, 0x1f ;  /* 0x00201f0010077f89 */ /* 0x000fe200000e0000 */
[----:B------:R-:W-:Y:S01]  /*246a0*/  ISETP.GE.U32.AND P5, PT, R8, 0x10, PT ;  /* 0x000000100800780c */ /* 0x000fe20003fa6070 */
[----:B--2---:R-:W-:Y:S01]  /*246b0*/  @!P1 IMAD.MOV.U32 R17, RZ, RZ, R6 ;  /* 0x000000ffff119224 */ /* 0x004fe200078e0006 */
[----:B------:R-:W-:-:S02]  /*246c0*/  MOV R6, RZ ;  /* 0x000000ff00067202 */ /* 0x000fc40000000f00 */
[----:B---3--:R-:W-:Y:S02]  /*246d0*/  @!P1 MOV R4, R5 ;  /* 0x0000000500049202 */ /* 0x008fe40000000f00 */
[----:B------:R-:W-:-:S03]  /*246e0*/  ISETP.NE.AND P1, PT, R8, RZ, PT ;  /* 0x000000ff0800720c */ /* 0x000fc60003f25270 */
[----:B------:R-:W-:-:S05]  /*246f0*/  IMAD R13, R4, R17, RZ ;  /* 0x00000011040d7224 */ /* 0x000fca00078e02ff */
        /* <DEDUP_REMOVED lines=16> */
.L_x_3177:
[----:B------:R-:W-:Y:S02]  /*24800*/  ULDC UR4, c[0x0][0xc38] ;  /* 0x00030e0000047ab9 */ /* 0x000fe40000000800 */
[----:B------:R-:W-:-:S04]  /*24810*/  IMAD.U32 R5, RZ, RZ, UR4 ;  /* 0x00000004ff057e24 */ /* 0x000fc8000f8e00ff */
[----:B-1----:R-:W-:-:S04]  /*24820*/  IMAD R14, R14, R5, RZ ;  /* 0x000000050e0e7224 */ /* 0x002fc800078e02ff */
[----:B------:R-:W-:-:S05]  /*24830*/  IMAD.IADD R7, R7, 0x1, R14 ;  /* 0x0000000107077824 */ /* 0x000fca00078e020e */
[----:B------:R-:W-:-:S13]  /*24840*/  ISETP.GT.AND P6, PT, R7, R0, PT ;  /* 0x000000000700720c */ /* 0x000fda0003fc4270 */
[----:B------:R-:W-:Y:S05]  /*24850*/  @P6 BRA `(.L_x_3001) ;  /* 0x0000000000a46947 */ /* 0x000fea0003800000 */
.L_x_3004:
[----:B0-----:R-:W0:Y:S01]  /*24860*/  LDC R2, c[0x0][0xc3c] ;  /* 0x00030f00ff027b82 */ /* 0x001e220000000800 */
[----:B------:R-:W-:-:S04]  /*24870*/  IADD3 R19, R19, 0x1f, RZ ;  /* 0x0000001f13137810 */ /* 0x000fc80007ffe0ff */
        /* <DEDUP_REMOVED lines=9> */
[----:B0-----:R-:W-:-:S05]  /*24910*/  @!P6 IMAD.WIDE R2, R9, 0x4, R2 ;  /* 0x000000040902e825 */ /* 0x001fca00078e0202 */
[----:B------:R1:W2:Y:S02]  /*24920*/  @!P6 LDG.E R17, desc[UR60][R2.64] ;  /* 0x0000003c0211e981 */ /* 0x0002a4000c1e1900 */
[----:B-1----:R-:W-:Y:S01]  /*24930*/  @!P6 IMAD.WIDE R2, R9, 0x4, R4 ;  /* 0x000000040902e825 */ /* 0x002fe200078e0204 */
[----:B------:R-:W-:-:S06]  /*24940*/  MOV R4, RZ ;  /* 0x000000ff00047202 */ /* 0x000fcc0000000f00 */
        /* <DEDUP_REMOVED lines=20> */
.L_x_3185:
[----:B------:R-:W-:Y:S02]  /*24a90*/  ULDC UR4, c[0x0][0xc38] ;  /* 0x00030e0000047ab9 */ /* 0x000fe40000000800 */
[----:B------:R-:W-:-:S05]  /*24aa0*/  MOV R5, UR4 ;  /* 0x0000000400057c02 */ /* 0x000fca0008000f00 */
[----:B-1----:R-:W-:-:S04]  /*24ab0*/  IMAD R14, R14, R5, RZ ;  /* 0x000000050e0e7224 */ /* 0x002fc800078e02ff */
[----:B------:R-:W-:-:S05]  /*24ac0*/  IMAD.IADD R7, R14, 0x1, R7 ;  /* 0x000000010e077824 */ /* 0x000fca00078e0207 */
[----:B------:R-:W-:-:S13]  /*24ad0*/  ISETP.GT.AND P6, PT, R7, R0, PT ;  /* 0x000000000700720c */ /* 0x000fda0003fc4270 */
[----:B------:R-:W-:Y:S05]  /*24ae0*/  @!P6 BRA `(.L_x_3004) ;  /* 0xfffffffc005ce947 */ /* 0x000fea000383ffff */
.L_x_3001:
        /* <DEDUP_REMOVED lines=8> */
[----:B------:R-:W-:-:S03]  /*24b70*/  IADD3 R19, R12, R19, RZ ;  /* 0x000000130c137210 */ /* 0x000fc60007ffe0ff */
[----:B------:R1:W3:Y:S04]  /*24b80*/  SHFL.IDX PT, R4, R4, R12, 0x1f ;  /* 0x00001f0c04047589 */ /* 0x0002e800000e0000 */
.L_x_3190:
[----:B------:R-:W-:-:S13]  /*24b90*/  ISETP.NE.AND P0, PT, R3, RZ, PT ;  /* 0x000000ff0300720c */ /* 0x000fda0003f05270 */
[----:B------:R-:W-:Y:S05]  /*24ba0*/  @!P0 BRA `(.L_x_3006) ;  /* 0x0000000000108947 */ /* 0x000fea0003800000 */
[----:B------:R-:W-:Y:S01]  /*24bb0*/  UMOV UR4, 0xffffffff ;  /* 0xffffffff00047882 */ /* 0x000fe20000000000 */
[----:B-1----:R-:W-:Y:S02]  /*24bc0*/  VIADD R12, R12, 0xffffffff ;  /* 0xffffffff0c0c7836 */ /* 0x002fe40000000000 */
[----:B------:R-:W-:Y:S05]  /*24bd0*/  BRA.DIV UR4, `(.L_x_3007) ;  /* 0x0000005604f87947 */ /* 0x000fea000b800000 */
[----:B------:R4:W1:Y:S02]  /*24be0*/  SHFL.IDX PT, R6, R2, R12, 0x1f ;  /* 0x00001f0c02067589 */ /* 0x00086400000e0000 */
.L_x_3006:
        /* <DEDUP_REMOVED lines=17> */
[----:B------:R-:W-:Y:S02]  /*24d00*/  IABS R2, R0 ;  /* 0x0000000000027213 */ /* 0x000fe40000000000 */
[----:B------:R-:W-:-:S03]  /*24d10*/  IADD3 R9, RZ, -R7, RZ ;  /* 0x80000007ff097210 */ /* 0x000fc60007ffe0ff */
        /* <DEDUP_REMOVED lines=9> */
[----:B------:R-:W-:Y:S01]  /*24db0*/  IMAD.MOV.U32 R2, RZ, RZ, RZ ;  /* 0x000000ffff027224 */ /* 0x000fe200078e00ff */
[----:B0-----:R-:W-:-:S05]  /*24dc0*/  IADD3 R5, RZ, -R3, RZ ;  /* 0x80000003ff057210 */ /* 0x001fca0007ffe0ff */
[----:B------:R-:W-:-:S04]  /*24dd0*/  IMAD R5, R5, R6, RZ ;  /* 0x0000000605057224 */ /* 0x000fc800078e02ff */
[----:B------:R-:W-:Y:S01]  /*24de0*/  IMAD.HI.U32 R5, R3, R5, R2 ;  /* 0x0000000503057227 */ /* 0x000fe200078e0002 */
[----:B------:R-:W-:Y:S02]  /*24df0*/  LOP3.LUT R2, R0, R17, RZ, 0x3c, !PT ;  /* 0x0000001100027212 */ /* 0x000fe400078e3cff */
[----:B------:R-:W-:Y:S02]  /*24e00*/  @P0 IADD3 R7, R7, 0x1, RZ ;  /* 0x0000000107070810 */ /* 0x000fe40007ffe0ff */
[----:B------:R-:W-:Y:S02]  /*24e10*/  ISETP.GE.AND P2, PT, R2, RZ, PT ;  /* 0x000000ff0200720c */ /* 0x000fe40003f46270 */
[----:B------:R-:W-:-:S05]  /*24e20*/  IABS R3, R4 ;  /* 0x0000000400037213 */ /* 0x000fca0000000000 */
[----:B------:R-:W-:-:S06]  /*24e30*/  IMAD.MOV R3, RZ, RZ, -R3 ;  /* 0x000000ffff037224 */ /* 0x000fcc00078e0a03 */
        /* <DEDUP_REMOVED lines=15> */
[--C-:B------:R-:W-:Y:S02]  /*24f30*/  IMAD.MOV R2, RZ, RZ, -R5.reuse ;  /* 0x000000ffff027224 */ /* 0x100fe400078e0a05 */
[C---:B------:R-:W-:Y:S02]  /*24f40*/  IMAD R5, R4.reuse, 0x1000000, R5 ;  /* 0x0100000004057824 */ /* 0x040fe400078e0205 */
[----:B------:R-:W-:Y:S01]  /*24f50*/  IMAD R4, R4, R2, R7 ;  /* 0x0000000204047224 */ /* 0x000fe200078e0207 */
[----:B------:R-:W-:-:S03]  /*24f60*/  IADD3 R2, -R7, RZ, RZ ;  /* 0x000000ff07027210 */ /* 0x000fc60007ffe1ff */
[----:B------:R-:W-:Y:S02]  /*24f70*/  IMAD R18, R4, 0x10000, R5 ;  /* 0x0001000004127824 */ /* 0x000fe400078e0205 */
[----:B------:R-:W-:Y:S01]  /*24f80*/  IMAD R2, R17, R2, R0 ;  /* 0x0000000211027224 */ /* 0x000fe200078e0200 */
[----:B------:R-:W-:Y:S06]  /*24f90*/  BRA `(.L_x_3009) ;  /* 0x0000000000f07947 */ /* 0x000fec0003800000 */
.L_x_3008:
        /* <DEDUP_REMOVED lines=10> */
[----:B0-----:R-:W-:-:S05]  /*25040*/  IADD3 R11, RZ, -R3, RZ ;  /* 0x80000003ff0b7210 */ /* 0x001fca0007ffe0ff */
        /* <DEDUP_REMOVED lines=32> */
[----:B------:R-:W-:Y:S02]  /*25250*/  IABS R7, R0 ;  /* 0x0000000000077213 */ /* 0x000fe40000000000 */
[----:B------:R-:W-:-:S03]  /*25260*/  IADD3 R3, RZ, -R8, RZ ;  /* 0x80000008ff037210 */ /* 0x000fc60007ffe0ff */
        /* <DEDUP_REMOVED lines=10> */
[----:B------:R-:W-:-:S06]  /*25310*/  @P0 IADD3 R2, R2, 0x1, RZ ;  /* 0x0000000102020810 */ /* 0x000fcc0007ffe0ff */
[----:B------:R-:W-:Y:S01]  /*25320*/  @!P2 IMAD.MOV R2, RZ, RZ, -R2 ;  /* 0x000000ffff02a224 */ /* 0x000fe200078e0a02 */
[----:B------:R-:W-:Y:S01]  /*25330*/  @!P1 LOP3.LUT R2, RZ, R5, RZ, 0x33, !PT ;  /* 0x00000005ff029212 */ /* 0x000fe200078e33ff */
[----:B------:R-:W-:-:S04]  /*25340*/  IMAD.MOV R5, RZ, RZ, -R5 ;  /* 0x000000ffff057224 */ /* 0x000fc800078e0a05 */
[----:B------:R-:W-:-:S07]  /*25350*/  IMAD R18, R2, R5, R3 ;  /* 0x0000000502127224 */ /* 0x000fce00078e0203 */
.L_x_3009:
[----:B------:R-:W-:-:S04]  /*25360*/  LOP3.LUT R2, RZ, R2, RZ, 0x33, !PT ;  /* 0x00000002ff027212 */ /* 0x000fc800078e33ff */
[----:B------:R-:W-:Y:S01]  /*25370*/  IADD3 R17, R17, R2, RZ ;  /* 0x0000000211117210 */ /* 0x000fe20007ffe0ff */
[----:B------:R-:W-:Y:S06]  /*25380*/  BRA `(.L_x_3010) ;  /* 0x00000000001c7947 */ /* 0x000fec0003800000 */
.L_x_3002:
[----:B------:R-:W-:Y:S01]  /*25390*/  UMOV UR4, URZ ;  /* 0x0000003f00047c82 */ /* 0x000fe20008000000 */
[----:B------:R-:W-:Y:S01]  /*253a0*/  UMOV UR5, URZ ;  /* 0x0000003f00057c82 */ /* 0x000fe20008000000 */
[----:B------:R-:W-:Y:S01]  /*253b0*/  ULDC UR6, c[0x0][0xc3c] ;  /* 0x00030f0000067ab9 */ /* 0x000fe20000000800 */
[----:B------:R-:W-:Y:S01]  /*253c0*/  IMAD.MOV.U32 R16, RZ, RZ, R0 ;  /* 0x000000ffff107224 */ /* 0x000fe200078e0000 */
[----:B------:R-:W-:Y:S01]  /*253d0*/  MOV R18, UR5 ;  /* 0x0000000500127c02 */ /* 0x000fe20008000f00 */
[----:B------:R-:W-:Y:S02]  /*253e0*/  IMAD.U32 R17, RZ, RZ, UR4 ;  /* 0x00000004ff117e24 */ /* 0x000fe4000f8e00ff */
[----:B------:R-:W-:-:S07]  /*253f0*/  IMAD.U32 R19, RZ, RZ, UR6 ;  /* 0x00000006ff137e24 */ /* 0x000fce000f8e00ff */
.L_x_3010:
        /* <DEDUP_REMOVED lines=10> */
.L_x_2999:
[----:B------:R-:W-:Y:S02]  /*254a0*/  ULDC UR4, c[0x0][0xc3c] ;  /* 0x00030f0000047ab9 */ /* 0x000fe40000000800 */
[----:B-1----:R-:W-:-:S13]  /*254b0*/  ISETP.GE.AND P0, PT, R19, UR4, PT ;  /* 0x0000000413007c0c */ /* 0x002fda000bf06270 */
[----:B------:R-:W-:Y:S05]  /*254c0*/  @!P0 BRA `(.L_x_3011) ;  /* 0xffffff9800ac8947 */ /* 0x000fea000383ffff */
[----:B------:R-:W-:Y:S05]  /*254d0*/  BSYNC B8 ;  /* 0x0000000000087941 */ /* 0x000fea0003800000 */
.L_x_2906:
[----:B------:R-:W3:Y:S01]  /*254e0*/  LDL.LU R0, [R1+0x24] ;  /* 0x0000240001007983 */ /* 0x000ee20000300800 */
[----:B------:R-:W-:Y:S01]  /*254f0*/  BSSY B0, `(.L_x_3012) ;  /* 0x000000b000007945 */ /* 0x000fe20003800000 */
[----:B------:R-:W4:Y:S01]  /*25500*/  S2R R5, SR_CgaCtaId ;  /* 0x0000000000057919 */ /* 0x000f220000008800 */
[----:B---3--:R-:W-:-:S05]  /*25510*/  VIADD R0, R0, 0x1 ;  /* 0x0000000100007836 */ /* 0x008fca0000000000 */
[----:B-1----:R-:W-:-:S04]  /*25520*/  LEA.HI R2, R0, R0, RZ, 0x1 ;  /* 0x0000000000027211 */ /* 0x002fc800078f08ff */
[----:B------:R-:W-:Y:S02]  /*25530*/  LOP3.LUT R3, R2, 0xfffffffe, RZ, 0xc0, !PT ;  /* 0xfffffffe02037812 */ /* 0x000fe400078ec0ff */
[----:B------:R-:W-:Y:S02]  /*25540*/  MOV R2, 0x400 ;  /* 0x0000040000027802 */ /* 0x000fe40000000f00 */
[----:B------:R-:W-:Y:S02]  /*25550*/  IADD3 R0, R0, -R3, RZ ;  /* 0x8000000300007210 */ /* 0x000fe40007ffe0ff */
[----:B----4-:R-:W-:Y:S02]  /*25560*/  LEA R5, R5, R2, 0x18 ;  /* 0x0000000205057211 */ /* 0x010fe400078ec0ff */
[----:B------:R-:W-:-:S04]  /*25570*/  SHF.L.U32 R0, R0, 0x1f, RZ ;  /* 0x0000001f00007819 */ /* 0x000fc800000006ff */
[----:B------:R-:W1:Y:S02]  /*25580*/  SYNCS.PHASECHK.TRANS64.TRYWAIT P0, [R5+URZ+0x2a820], R0 ;  /* 0x02a82000050075a7 */ /* 0x000e64000800017f */
[----:B-1----:R-:W-:Y:S05]  /*25590*/  @!P0 BRA `(.L_x_3013) ;  /* 0x0000004c00b08947 */ /* 0x002fea0003800000 */
.L_x_3193:
[----:B------:R-:W-:Y:S05]  /*255a0*/  BSYNC B0 ;  /* 0x0000000000007941 */ /* 0x000fea0003800000 */
.L_x_3012:
[----:B------:R-:W-:-:S03]  /*255b0*/  UMOV UR4, 0xffffffff ;  /* 0xffffffff00047882 */ /* 0x000fc60000000000 */
[----:B------:R-:W-:Y:S05]  /*255c0*/  BRA.DIV UR4, `(.L_x_3014) ;  /* 0x0000004e04b87947 */ /* 0x000fea000b800000 */
[----:B-1----:R-:W1:Y:S02]  /*255d0*/  S2R R0, SR_TID.X ;  /* 0x0000000000007919 */ /* 0x002e640000002100 */
[----:B-1----:R-:W-:-:S04]  /*255e0*/  SHF.R.U32.HI R0, RZ, 0x5, R0 ;  /* 0x00000005ff007819 */ /* 0x002fc80000011600 */
[----:B------:R-:W-:-:S05]  /*255f0*/  LOP3.LUT R0, R0, 0x3, RZ, 0xc0, !PT ;  /* 0x0000000300007812 */ /* 0x000fca00078ec0ff */
[----:B------:R1:W3:Y:S02]  /*25600*/  SHFL.IDX PT, R14, R0, RZ, 0x1f ;  /* 0x00001fff000e7589 */ /* 0x0002e400000e0000 */
.L_x_3196:
[----:B---3--:R-:W-:-:S13]  /*25610*/  ISETP.NE.AND P0, PT, R14, RZ, PT ;  /* 0x000000ff0e00720c */ /* 0x008fda0003f05270 */
[----:B------:R-:W-:Y:S05]  /*25620*/  @P0 BRA `(.L_x_2653) ;  /* 0x0000000000900947 */ /* 0x000fea0003800000 */
[----:B------:R-:W-:-:S03]  /*25630*/  UMOV UR4, 0xffffffff ;  /* 0xffffffff00047882 */ /* 0x000fc60000000000 */
[----:B------:R-:W-:Y:S05]  /*25640*/  BRA.DIV UR4, `(.L_x_3015) ;  /* 0x0000004e04cc7947 */ /* 0x000fea000b800000 */
[----:B------:R-:W-:-:S13]  /*25650*/  ELECT P6, URZ, PT ;  /* 0x00000000003f782f */ /* 0x000fda00038c0000 */
.L_x_3199:
[----:B------:R-:W-:Y:S05]  /*25660*/  @!P6 BRA `(.L_x_2653) ;  /* 0x000000000080e947 */ /* 0x000fea0003800000 */
[----:B-1----:R-:W3:Y:S02]  /*25670*/  LDL R0, [R1+0x60] ;  /* 0x0000600001007983 */ /* 0x002ee40000100800 */
[----:B---3--:R-:W-:-:S13]  /*25680*/  R2UR UR4, R0 ;  /* 0x00000000000472ca */ /* 0x008fda00000e0000 */
[----:B------:R-:W-:-:S06]  /*25690*/  ULOP3.LUT UR4, UR4, 0x2, URZ, 0xfc, !UPT ;  /* 0x0000000204047892 */ /* 0x000fcc000f8efc3f */
[----:B------:R-:W-:-:S05]  /*256a0*/  IMAD.U32 R0, RZ, RZ, UR4 ;  /* 0x00000004ff007e24 */ /* 0x000fca000f8e00ff */
[----:B------:R-:W-:-:S13]  /*256b0*/  ISETP.NE.AND P0, PT, R0, 0x3, PT ;  /* 0x000000030000780c */ /* 0x000fda0003f05270 */
[----:B------:R-:W-:Y:S05]  /*256c0*/  @!P0 BRA `(.L_x_3016) ;  /* 0x0000000000048947 */ /* 0x000fea0003800000 */
[----:B------:R-:W-:Y:S01]  /*256d0*/  BPT.TRAP 0x1 ;  /* 0x000000040000795c */ /* 0x000fe20000300000 */
.L_x_3016:
[C---:B------:R-:W-:Y:S01]  /*256e0*/  IMAD R3, R28.reuse, 0x8, R5 ;  /* 0x000000081c037824 */ /* 0x040fe200078e0205 */
[----:B------:R-:W-:Y:S02]  /*256f0*/  SHF.L.U32 R2, R29, 0x1f, RZ ;  /* 0x0000001f1d027819 */ /* 0x000fe400000006ff */
[----:B------:R-:W-:Y:S02]  /*25700*/  IADD3 R28, R28, 0x1, RZ ;  /* 0x000000011c1c7810 */ /* 0x000fe40007ffe0ff */
[----:B------:R-:W1:Y:S02]  /*25710*/  SYNCS.PHASECHK.TRANS64.TRYWAIT P1, [R3+URZ+0x2a840], R2 ;  /* 0x02a84002030075a7 */ /* 0x000e64000802017f */
[----:B------:R-:W-:-:S04]  /*25720*/  ISETP.NE.AND P2, PT, R28, 0x2, PT ;  /* 0x000000021c00780c */ /* 0x000fc80003f45270 */
[----:B------:R-:W-:Y:S01]  /*25730*/  SEL R0, RZ, 0x1, P2 ;  /* 0x00000001ff007807 */ /* 0x000fe20001000000 */
[----:B-1----:R-:W-:Y:S08]  /*25740*/  @!P1 BRA `(.L_x_3017) ;  /* 0x0000004c00ac9947 */ /* 0x002ff00003800000 */
.L_x_3200:
[----:B------:R-:W-:Y:S02]  /*25750*/  SEL R28, R28, RZ, P2 ;  /* 0x000000ff1c1c7207 */ /* 0x000fe40001000000 */
[----:B------:R-:W-:Y:S01]  /*25760*/  LOP3.LUT R0, R29, R0, RZ, 0x3c, !PT ;  /* 0x000000001d007212 */ /* 0x000fe200078e3cff */
[----:B------:R-:W-:Y:S06]  /*25770*/  @!P0 BRA `(.L_x_3018) ;  /* 0x0000000000048947 */ /* 0x000fec0003800000 */
[----:B------:R-:W-:Y:S01]  /*25780*/  BPT.TRAP 0x1 ;  /* 0x000000040000795c */ /* 0x000fe20000300000 */
.L_x_3018:
[----:B------:R-:W-:Y:S01]  /*25790*/  IMAD R5, R28, 0x8, R5 ;  /* 0x000000081c057824 */ /* 0x000fe200078e0205 */
[----:B------:R-:W-:-:S04]  /*257a0*/  SHF.L.U32 R0, R0, 0x1f, RZ ;  /* 0x0000001f00007819 */ /* 0x000fc800000006ff */
[----:B------:R-:W3:Y:S02]  /*257b0*/  SYNCS.PHASECHK.TRANS64.TRYWAIT P1, [R5+URZ+0x2a840], R0 ;  /* 0x02a84000050075a7 */ /* 0x000ee4000802017f */
[----:B---3--:R-:W-:Y:S05]  /*257c0*/  @!P1 BRA `(.L_x_3019) ;  /* 0x0000004c00a09947 */ /* 0x008fea0003800000 */
.L_x_3201:
[----:B------:R-:W-:Y:S05]  /*257d0*/  @!P0 BRA `(.L_x_3020) ;  /* 0x0000000000048947 */ /* 0x000fea0003800000 */
[----:B------:R-:W-:Y:S01]  /*257e0*/  BPT.TRAP 0x1 ;  /* 0x000000040000795c */ /* 0x000fe20000300000 */
.L_x_3020:
[----:B------:R-:W4:Y:S02]  /*257f0*/  SYNCS.PHASECHK.TRANS64.TRYWAIT P1, [R3+URZ+0x2a860], R2 ;  /* 0x02a86002030075a7 */ /* 0x000f24000802017f */
[----:B----4-:R-:W-:Y:S05]  /*25800*/  @!P1 BRA `(.L_x_3021) ;  /* 0x0000004c00a49947 */ /* 0x010fea0003800000 */
.L_x_3202:
[----:B------:R-:W-:Y:S05]  /*25810*/  @!P0 BRA `(.L_x_3022) ;  /* 0x0000000000048947 */ /* 0x000fea0003800000 */
[----:B------:R-:W-:Y:S01]  /*25820*/  BPT.TRAP 0x1 ;  /* 0x000000040000795c */ /* 0x000fe20000300000 */
.L_x_3022:
[----:B------:R0:W0:Y:S02]  /*25830*/  SYNCS.PHASECHK.TRANS64.TRYWAIT P0, [R5+URZ+0x2a860], R0 ;  /* 0x02a86000050075a7 */ /* 0x000024000800017f */
[----:B0-----:R-:W-:Y:S05]  /*25840*/  @!P0 NANOSLEEP.SYNCS 0x989680 ;  /* 0x009896800000895d */ /* 0x001fea0003900000 */
[----:B------:R-:W0:Y:S02]  /*25850*/  @!P0 SYNCS.PHASECHK.TRANS64 P0, [R5+URZ+0x2a860], R0 ;  /* 0x02a86000050085a7 */ /* 0x000e24000800007f */
[----:B0-----:R-:W-:Y:S05]  /*25860*/  @!P0 BRA `(.L_x_3022) ;  /* 0xfffffffc00f08947 */ /* 0x001fea000383ffff */
.L_x_2653:
[----:B------:R-:W-:Y:S05]  /*25870*/  BSYNC B9 ;  /* 0x0000000000097941 */ /* 0x000fea0003800000 */
.L_x_2650:
[----:B------:R-:W-:Y:S05]  /*25880*/  EXIT ;  /* 0x000000000000794d */ /* 0x000fea0003800000 */
.L_x_2673:
[----:B0-----:R0:W1:Y:S02]  /*25890*/  SYNCS.PHASECHK.TRANS64.TRYWAIT P6, [R84+URZ+0x2a890], R85 ;  /* 0x02a89055540075a7 */ /* 0x00106400080c017f */
[----:B-1----:R-:W-:Y:S05]  /*258a0*/  @!P6 NANOSLEEP.SYNCS 0x989680 ;  /* 0x009896800000e95d */ /* 0x002fea0003900000 */
[----:B------:R-:W1:Y:S02]  /*258b0*/  @!P6 SYNCS.PHASECHK.TRANS64 P6, [R84+URZ+0x2a890], R85 ;  /* 0x02a890555400e5a7 */ /* 0x000e6400080c007f */
[----:B-1----:R-:W-:Y:S05]  /*258c0*/  @!P6 BRA `(.L_x_2673) ;  /* 0xfffffffc00f0e947 */ /* 0x002fea000383ffff */
[----:B------:R-:W-:Y:S05]  /*258d0*/  BRA `(.L_x_3023) ;  /* 0xfffffde000c07947 */ /* 0x000fea000383ffff */
.L_x_2674:
        /* <DEDUP_REMOVED lines=8> */
.L_x_3025:
[----:B------:R-:W-:Y:S05]  /*25960*/  BSYNC B1 ;  /* 0x0000000000017941 */ /* 0x000fea0003800000 */
.L_x_3024:
[----:B------:R-:W-:Y:S01]  /*25970*/  IMAD.MOV.U32 R13, RZ, RZ, R119 ;  /* 0x000000ffff0d7224 */ /* 0x000fe200078e0077 */
[----:B------:R-:W-:Y:S01]  /*25980*/  MOV R11, 0x1c1f ;  /* 0x00001c1f000b7802 */ /* 0x000fe20000000f00 */
[----:B------:R-:W-:Y:S01]  /*25990*/  IMAD.MOV.U32 R12, RZ, RZ, RZ ;  /* 0x000000ffff0c7224 */ /* 0x000fe200078e00ff */
[----:B------:R-:W-:Y:S01]  /*259a0*/  MOV R78, R14 ;  /* 0x0000000e004e7202 */ /* 0x000fe20000000f00 */
[----:B------:R-:W-:-:S07]  /*259b0*/  IMAD.MOV.U32 R15, RZ, RZ, -0x1 ;  /* 0xffffffffff0f7424 */ /* 0x000fce00078e00ff */
[----:B------:R-:W-:Y:S05]  /*259c0*/  WARPSYNC.COLLECTIVE R15, `(.L_x_3026) ;  /* 0x000000000f087348 */ /* 0x000fea0003c00000 */
[----:B------:R0:W1:Y:S02]  /*259d0*/  SHFL.IDX P6, R14, R13, R12, R11 ;  /* 0x0000000c0d0e7389 */ /* 0x00006400000c000b */
[----:B01----:R-:W-:Y:S01]  /*259e0*/  ENDCOLLECTIVE ;  /* 0x000000000000791b */ /* 0x003fe20003800000 */
.L_x_3026:
[----:B------:R-:W-:Y:S01]  /*259f0*/  IMAD.MOV.U32 R11, RZ, RZ, R14 ;  /* 0x000000ffff0b7224 */ /* 0x000fe200078e000e */
[----:B------:R-:W-:Y:S06]  /*25a00*/  BRA `(.L_x_3027) ;  /* 0xfffffde000887947 */ /* 0x000fec000383ffff */
.L_x_2699:
[----:B------:R-:W-:Y:S01]  /*25a10*/  BSSY B1, `(.L_x_3028) ;  /* 0x0000008000017945 */ /* 0x000fe20003800000 */
[----:B0---4-:R-:W-:Y:S01]  /*25a20*/  MOV R13, R118 ;  /* 0x00000076000d7202 */ /* 0x011fe20000000f00 */
[----:B------:R-:W-:Y:S01]  /*25a30*/  IMAD.MOV.U32 R12, RZ, RZ, 0x1 ;  /* 0x00000001ff0c7424 */ /* 0x000fe200078e00ff */
[----:B------:R-:W-:Y:S01]  /*25a40*/  MOV R15, 0xffffffff ;  /* 0xffffffff000f7802 */ /* 0x000fe20000000f00 */
[----:B---3--:R-:W-:-:S07]  /*25a50*/  IMAD.MOV.U32 R11, RZ, RZ, 0x1c1f ;  /* 0x00001c1fff0b7424 */ /* 0x008fce00078e00ff */
[----:B-12---:R-:W-:Y:S05]  /*25a60*/  WARPSYNC.COLLECTIVE R15, `(.L_x_3029) ;  /* 0x000000000f087348 */ /* 0x006fea0003c00000 */
[----:B------:R0:W3:Y:S02]  /*25a70*/  SHFL.IDX P6, R14, R13, R12, R11 ;  /* 0x0000000c0d0e7389 */ /* 0x0000e400000c000b */
[----:B0123--:R-:W-:Y:S01]  /*25a80*/  ENDCOLLECTIVE ;  /* 0x000000000000791b */ /* 0x00ffe20003800000 */
.L_x_3029:
[----:B------:R-:W-:Y:S05]  /*25a90*/  BSYNC B1 ;  /* 0x0000000000017941 */ /* 0x000fea0003800000 */
.L_x_3028:
        /* <DEDUP_REMOVED lines=8> */
.L_x_3030:
[----:B------:R-:W-:Y:S01]  /*25b20*/  MOV R119, R14 ;  /* 0x0000000e00777202 */ /* 0x000fe20000000f00 */
[----:B------:R-:W-:Y:S06]  /*25b30*/  BRA `(.L_x_3031) ;  /* 0xfffffdf400987947 */ /* 0x000fec000383ffff */
.L_x_2729:
[----:B0-----:R0:W1:Y:S02]  /*25b40*/  SYNCS.PHASECHK.TRANS64.TRYWAIT P6, [R84+URZ+0x2a890], R85 ;  /* 0x02a89055540075a7 */ /* 0x00106400080c017f */
[----:B-1----:R-:W-:Y:S05]  /*25b50*/  @!P6 NANOSLEEP.SYNCS 0x989680 ;  /* 0x009896800000e95d */ /* 0x002fea0003900000 */
[----:B------:R-:W1:Y:S02]  /*25b60*/  @!P6 SYNCS.PHASECHK.TRANS64 P6, [R84+URZ+0x2a890], R85 ;  /* 0x02a890555400e5a7 */ /* 0x000e6400080c007f */
[----:B-1----:R-:W-:Y:S05]  /*25b70*/  @!P6 BRA `(.L_x_2729) ;  /* 0xfffffffc00f0e947 */ /* 0x002fea000383ffff */
[----:B------:R-:W-:Y:S05]  /*25b80*/  BRA `(.L_x_3032) ;  /* 0xfffffe1400947947 */ /* 0x000fea000383ffff */
.L_x_2730:
        /* <DEDUP_REMOVED lines=8> */
.L_x_3034:
[----:B------:R-:W-:Y:S05]  /*25c10*/  BSYNC B1 ;  /* 0x0000000000017941 */ /* 0x000fea0003800000 */
.L_x_3033:
[----:B------:R-:W-:Y:S01]  /*25c20*/  MOV R13, R119 ;  /* 0x00000077000d7202 */ /* 0x000fe20000000f00 */
[----:B------:R-:W-:Y:S01]  /*25c30*/  IMAD.MOV.U32 R12, RZ, RZ, RZ ;  /* 0x000000ffff0c7224 */ /* 0x000fe200078e00ff */
[----:B------:R-:W-:Y:S01]  /*25c40*/  MOV R15, 0xffffffff ;  /* 0xffffffff000f7802 */ /* 0x000fe20000000f00 */
[----:B------:R-:W-:Y:S02]  /*25c50*/  IMAD.MOV.U32 R11, RZ, RZ, 0x1c1f ;  /* 0x00001c1fff0b7424 */ /* 0x000fe400078e00ff */
[----:B------:R-:W-:-:S07]  /*25c60*/  IMAD.MOV.U32 R117, RZ, RZ, R14 ;  /* 0x000000ffff757224 */ /* 0x000fce00078e000e */
[----:B------:R-:W-:Y:S05]  /*25c70*/  WARPSYNC.COLLECTIVE R15, `(.L_x_3035) ;  /* 0x000000000f087348 */ /* 0x000fea0003c00000 */
[----:B------:R0:W1:Y:S02]  /*25c80*/  SHFL.IDX P6, R14, R13, R12, R11 ;  /* 0x0000000c0d0e7389 */ /* 0x00006400000c000b */
[----:B01----:R-:W-:Y:S01]  /*25c90*/  ENDCOLLECTIVE ;  /* 0x000000000000791b */ /* 0x003fe20003800000 */
.L_x_3035:
[----:B------:R-:W-:Y:S01]  /*25ca0*/  IMAD.MOV.U32 R11, RZ, RZ, R14 ;  /* 0x000000ffff0b7224 */ /* 0x000fe200078e000e */
[----:B------:R-:W-:Y:S06]  /*25cb0*/  BRA `(.L_x_3036) ;  /* 0xfffffe1400647947 */ /* 0x000fec000383ffff */
.L_x_2743:
        /* <DEDUP_REMOVED lines=8> */
.L_x_3038:
[----:B------:R-:W-:Y:S05]  /*25d40*/  BSYNC B1 ;  /* 0x0000000000017941 */ /* 0x000fea0003800000 */
.L_x_3037:
[----:B------:R-:W-:Y:S01]  /*25d50*/  IMAD.MOV.U32 R13, RZ, RZ, R119 ;  /* 0x000000ffff0d7224 */ /* 0x000fe200078e0077 */
[----:B------:R-:W-:Y:S01]  /*25d60*/  MOV R11, 0x1c1f ;  /* 0x00001c1f000b7802 */ /* 0x000fe20000000f00 */
[----:B------:R-:W-:Y:S01]  /*25d70*/  IMAD.MOV.U32 R12, RZ, RZ, 0x1 ;  /* 0x00000001ff0c7424 */ /* 0x000fe200078e00ff */
[----:B------:R-:W-:Y:S01]  /*25d80*/  MOV R118, R14 ;  /* 0x0000000e00767202 */ /* 0x000fe20000000f00 */
[----:B------:R-:W-:-:S07]  /*25d90*/  IMAD.MOV.U32 R15, RZ, RZ, -0x1 ;  /* 0xffffffffff0f7424 */ /* 0x000fce00078e00ff */
[----:B------:R-:W-:Y:S05]  /*25da0*/  WARPSYNC.COLLECTIVE R15, `(.L_x_3039) ;  /* 0x000000000f087348 */ /* 0x000fea0003c00000 */
[----:B------:R0:W1:Y:S02]  /*25db0*/  SHFL.IDX P6, R14, R13, R12, R11 ;  /* 0x0000000c0d0e7389 */ /* 0x00006400000c000b */
[----:B01----:R-:W-:Y:S01]  /*25dc0*/  ENDCOLLECTIVE ;  /* 0x000000000000791b */ /* 0x003fe20003800000 */
.L_x_3039:
[----:B------:R-:W-:Y:S01]  /*25dd0*/  IMAD.MOV.U32 R119, RZ, RZ, R14 ;  /* 0x000000ffff777224 */ /* 0x000fe200078e000e */
[----:B------:R-:W-:Y:S06]  /*25de0*/  BRA `(.L_x_3040) ;  /* 0xfffffe2800fc7947 */ /* 0x000fec000383ffff */
.L_x_2756:
[----:B0-----:R0:W1:Y:S02]  /*25df0*/  SYNCS.PHASECHK.TRANS64.TRYWAIT P4, [R84+URZ+0x2a890], R85 ;  /* 0x02a89055540075a7 */ /* 0x001064000808017f */
[----:B-1----:R-:W-:Y:S05]  /*25e00*/  @!P4 NANOSLEEP.SYNCS 0x989680 ;  /* 0x009896800000c95d */ /* 0x002fea0003900000 */
[----:B------:R-:W1:Y:S02]  /*25e10*/  @!P4 SYNCS.PHASECHK.TRANS64 P4, [R84+URZ+0x2a890], R85 ;  /* 0x02a890555400c5a7 */ /* 0x000e64000808007f */
[----:B-1----:R-:W-:Y:S05]  /*25e20*/  @!P4 BRA `(.L_x_2756) ;  /* 0xfffffffc00f0c947 */ /* 0x002fea000383ffff */
[----:B------:R-:W-:Y:S05]  /*25e30*/  BRA `(.L_x_3041) ;  /* 0xfffffe4000a87947 */ /* 0x000fea000383ffff */
.L_x_2757:
[----:B------:R-:W-:Y:S01]  /*25e40*/  BSSY B1, `(.L_x_3042) ;  /* 0x0000008000017945 */ /* 0x000fe20003800000 */
[----:B------:R-:W-:Y:S01]  /*25e50*/  MOV R13, R33 ;  /* 0x00000021000d7202 */ /* 0x000fe20000000f00 */
[----:B------:R-:W-:Y:S01]  /*25e60*/  IMAD.MOV.U32 R12, RZ, RZ, RZ ;  /* 0x000000ffff0c7224 */ /* 0x000fe200078e00ff */
[----:B------:R-:W-:Y:S01]  /*25e70*/  MOV R15, 0xffffffff ;  /* 0xffffffff000f7802 */ /* 0x000fe20000000f00 */
[----:B------:R-:W-:-:S07]  /*25e80*/  IMAD.MOV.U32 R11, RZ, RZ, 0x1c1f ;  /* 0x00001c1fff0b7424 */ /* 0x000fce00078e00ff */
[----:B0-----:R-:W-:Y:S05]  /*25e90*/  WARPSYNC.COLLECTIVE R15, `(.L_x_3043) ;  /* 0x000000000f087348 */ /* 0x001fea0003c00000 */
[----:B------:R1:W2:Y:S02]  /*25ea0*/  SHFL.IDX P6, R14, R13, R12, R11 ;  /* 0x0000000c0d0e7389 */ /* 0x0002a400000c000b */
[----:B012---:R-:W-:Y:S01]  /*25eb0*/  ENDCOLLECTIVE ;  /* 0x000000000000791b */ /* 0x007fe20003800000 */
.L_x_3043:
[----:B------:R-:W-:Y:S05]  /*25ec0*/  BSYNC B1 ;  /* 0x0000000000017941 */ /* 0x000fea0003800000 */
.L_x_3042:
[----:B------:R-:W-:Y:S01]  /*25ed0*/  IMAD.MOV.U32 R13, RZ, RZ, R32 ;  /* 0x000000ffff0d7224 */ /* 0x000fe200078e0020 */
[----:B------:R-:W-:Y:S01]  /*25ee0*/  MOV R12, RZ ;  /* 0x000000ff000c7202 */ /* 0x000fe20000000f00 */
[----:B------:R-:W-:Y:S02]  /*25ef0*/  IMAD.MOV.U32 R11, RZ, RZ, 0x1c1f ;  /* 0x00001c1fff0b7424 */ /* 0x000fe400078e00ff */
[----:B------:R-:W-:Y:S02]  /*25f00*/  IMAD.MOV.U32 R15, RZ, RZ, -0x1 ;  /* 0xffffffffff0f7424 */ /* 0x000fe400078e00ff */
[----:B------:R-:W-:-:S07]  /*25f10*/  IMAD.MOV.U32 R34, RZ, RZ, R14 ;  /* 0x000000ffff227224 */ /* 0x000fce00078e000e */
[----:B------:R-:W-:Y:S05]  /*25f20*/  WARPSYNC.COLLECTIVE R15, `(.L_x_3044) ;  /* 0x000000000f087348 */ /* 0x000fea0003c00000 */
[----:B------:R0:W1:Y:S02]  /*25f30*/  SHFL.IDX P6, R14, R13, R12, R11 ;  /* 0x0000000c0d0e7389 */ /* 0x00006400000c000b */
[----:B01----:R-:W-:Y:S01]  /*25f40*/  ENDCOLLECTIVE ;  /* 0x000000000000791b */ /* 0x003fe20003800000 */
.L_x_3044:
[----:B------:R-:W-:Y:S01]  /*25f50*/  MOV R37, R14 ;  /* 0x0000000e00257202 */ /* 0x000fe20000000f00 */
[----:B------:R-:W-:Y:S06]  /*25f60*/  BRA `(.L_x_3045) ;  /* 0xfffffe4000c47947 */ /* 0x000fec000383ffff */
.L_x_2760:
        /* <DEDUP_REMOVED lines=8> */
.L_x_3047:
[----:B------:R-:W-:Y:S05]  /*25ff0*/  BSYNC B1 ;  /* 0x0000000000017941 */ /* 0x000fea0003800000 */
.L_x_3046:
[----:B------:R-:W-:Y:S01]  /*26000*/  MOV R13, R32 ;  /* 0x00000020000d7202 */ /* 0x000fe20000000f00 */
[----:B------:R-:W-:Y:S01]  /*26010*/  IMAD.MOV.U32 R12, RZ, RZ, 0x1 ;  /* 0x00000001ff0c7424 */ /* 0x000fe200078e00ff */
[----:B------:R-:W-:Y:S01]  /*26020*/  MOV R15, 0xffffffff ;  /* 0xffffffff000f7802 */ /* 0x000fe20000000f00 */
[----:B------:R-:W-:Y:S02]  /*26030*/  IMAD.MOV.U32 R11, RZ, RZ, 0x1c1f ;  /* 0x00001c1fff0b7424 */ /* 0x000fe400078e00ff */
[----:B------:R-:W-:-:S07]  /*26040*/  IMAD.MOV.U32 R33, RZ, RZ, R14 ;  /* 0x000000ffff217224 */ /* 0x000fce00078e000e */
[----:B------:R-:W-:Y:S05]  /*26050*/  WARPSYNC.COLLECTIVE R15, `(.L_x_3048) ;  /* 0x000000000f087348 */ /* 0x000fea0003c00000 */
[----:B------:R0:W1:Y:S02]  /*26060*/  SHFL.IDX P6, R14, R13, R12, R11 ;  /* 0x0000000c0d0e7389 */ /* 0x00006400000c000b */
[----:B01----:R-:W-:Y:S01]  /*26070*/  ENDCOLLECTIVE ;  /* 0x000000000000791b */ /* 0x003fe20003800000 */
.L_x_3048:
[----:B------:R-:W-:Y:S01]  /*26080*/  IMAD.MOV.U32 R32, RZ, RZ, R14 ;  /* 0x000000ffff207224 */ /* 0x000fe200078e000e */
[----:B------:R-:W-:Y:S06]  /*26090*/  BRA `(.L_x_3049) ;  /* 0xfffffe4400207947 */ /* 0x000fec000383ffff */
.L_x_2764:
[----:B---3--:R3:W0:Y:S02]  /*260a0*/  SYNCS.PHASECHK.TRANS64.TRYWAIT P0, [R84+URZ+0x2a8b0], R85 ;  /* 0x02a8b055540075a7 */ /* 0x008624000800017f */
[----:B0-----:R-:W-:Y:S05]  /*260b0*/  @!P0 NANOSLEEP.SYNCS 0x989680 ;  /* 0x009896800000895d */ /* 0x001fea0003900000 */
[----:B------:R-:W0:Y:S02]  /*260c0*/  @!P0 SYNCS.PHASECHK.TRANS64 P0, [R84+URZ+0x2a8b0], R85 ;  /* 0x02a8b055540085a7 */ /* 0x000e24000800007f */
[----:B0-----:R-:W-:Y:S05]  /*260d0*/  @!P0 BRA `(.L_x_2764) ;  /* 0xfffffffc00f08947 */ /* 0x001fea000383ffff */
[----:B------:R-:W-:Y:S05]  /*260e0*/  BRA `(.L_x_3050) ;  /* 0xfffffe4400f87947 */ /* 0x000fea000383ffff */
.L_x_2784:
[----:B------:R-:W-:Y:S01]  /*260f0*/  BSSY B1, `(.L_x_3051) ;  /* 0x0000008000017945 */ /* 0x000fe20003800000 */
[----:B------:R-:W-:Y:S01]  /*26100*/  IMAD.MOV.U32 R13, RZ, RZ, R0 ;  /* 0x000000ffff0d7224 */ /* 0x000fe200078e0000 */
[----:B------:R-:W-:Y:S01]  /*26110*/  MOV R12, RZ ;  /* 0x000000ff000c7202 */ /* 0x000fe20000000f00 */
[----:B------:R-:W-:Y:S02]  /*26120*/  IMAD.MOV.U32 R11, RZ, RZ, 0x1c1f ;  /* 0x00001c1fff0b7424 */ /* 0x000fe400078e00ff */
[----:B------:R-:W-:-:S07]  /*26130*/  IMAD.MOV.U32 R15, RZ, RZ, -0x1 ;  /* 0xffffffffff0f7424 */ /* 0x000fce00078e00ff */
[----:B-1----:R-:W-:Y:S05]  /*26140*/  WARPSYNC.COLLECTIVE R15, `(.L_x_3052) ;  /* 0x000000000f087348 */ /* 0x002fea0003c00000 */
[----:B------:R0:W2:Y:S02]  /*26150*/  SHFL.IDX P6, R14, R13, R12, R11 ;  /* 0x0000000c0d0e7389 */ /* 0x0000a400000c000b */
[----:B012---:R-:W-:Y:S01]  /*26160*/  ENDCOLLECTIVE ;  /* 0x000000000000791b */ /* 0x007fe20003800000 */
.L_x_3052:
[----:B------:R-:W-:Y:S05]  /*26170*/  BSYNC B1 ;  /* 0x0000000000017941 */ /* 0x000fea0003800000 */
.L_x_3051:
        /* <DEDUP_REMOVED lines=8> */
.L_x_3053:
[----:B------:R-:W-:Y:S01]  /*26200*/  MOV R13, R63 ;  /* 0x0000003f000d7202 */ /* 0x000fe20000000f00 */
[----:B------:R-:W-:-:S07]  /*26210*/  IMAD.MOV.U32 R8, RZ, RZ, R14 ;  /* 0x000000ffff087224 */ /* 0x000fce00078e000e */
[----:B------:R-:W-:Y:S05]  /*26220*/  WARPSYNC.COLLECTIVE R15, `(.L_x_3054) ;  /* 0x000000000f087348 */ /* 0x000fea0003c00000 */
[----:B------:R0:W1:Y:S02]  /*26230*/  SHFL.IDX P6, R14, R13, R12, R11 ;  /* 0x0000000c0d0e7389 */ /* 0x00006400000c000b */
[----:B01----:R-:W-:Y:S01]  /*26240*/  ENDCOLLECTIVE ;  /* 0x000000000000791b */ /* 0x003fe20003800000 */
.L_x_3054:
[----:B------:R-:W-:Y:S02]  /*26250*/  IMAD.MOV.U32 R13, RZ, RZ, R3 ;  /* 0x000000ffff0d7224 */ /* 0x000fe400078e0003 */
[----:B------:R-:W-:-:S07]  /*26260*/  IMAD.MOV.U32 R30, RZ, RZ, R14 ;  /* 0x000000ffff1e7224 */ /* 0x000fce00078e000e */
[----:B------:R-:W-:Y:S05]  /*26270*/  WARPSYNC.COLLECTIVE R15, `(.L_x_3055) ;  /* 0x000000000f087348 */ /* 0x000fea0003c00000 */
[----:B------:R0:W1:Y:S02]  /*26280*/  SHFL.IDX P6, R14, R13, R12, R11 ;  /* 0x0000000c0d0e7389 */ /* 0x00006400000c000b */
[----:B01----:R-:W-:Y:S01]  /*26290*/  ENDCOLLECTIVE ;  /* 0x000000000000791b */ /* 0x003fe20003800000 */
.L_x_3055:
[----:B------:R-:W-:Y:S01]  /*262a0*/  MOV R31, R14 ;  /* 0x0000000e001f7202 */ /* 0x000fe20000000f00 */
[----:B------:R-:W-:Y:S06]  /*262b0*/  BRA `(.L_x_3056) ;  /* 0xfffffe5800447947 */ /* 0x000fec000383ffff */
.L_x_2787:
[----:B------:R-:W-:Y:S01]  /*262c0*/  BSSY B1, `(.L_x_3057) ;  /* 0x0000008000017945 */ /* 0x000fe20003800000 */
[----:B------:R-:W-:Y:S01]  /*262d0*/  IMAD.MOV.U32 R13, RZ, RZ, R0 ;  /* 0x000000ffff0d7224 */ /* 0x000fe200078e0000 */
[----:B------:R-:W-:Y:S01]  /*262e0*/  MOV R11, 0x1c1f ;  /* 0x00001c1f000b7802 */ /* 0x000fe20000000f00 */
[----:B------:R-:W-:Y:S02]  /*262f0*/  IMAD.MOV.U32 R12, RZ, RZ, 0x1 ;  /* 0x00000001ff0c7424 */ /* 0x000fe400078e00ff */
[----:B------:R-:W-:-:S07]  /*26300*/  IMAD.MOV.U32 R15, RZ, RZ, -0x1 ;  /* 0xffffffffff0f7424 */ /* 0x000fce00078e00ff */
[----:B-123--:R-:W-:Y:S05]  /*26310*/  WARPSYNC.COLLECTIVE R15, `(.L_x_3058) ;  /* 0x000000000f087348 */ /* 0x00efea0003c00000 */
[----:B------:R0:W4:Y:S02]  /*26320*/  SHFL.IDX P6, R14, R13, R12, R11 ;  /* 0x0000000c0d0e7389 */ /* 0x00012400000c000b */
[----:B01234-:R-:W-:Y:S01]  /*26330*/  ENDCOLLECTIVE ;  /* 0x000000000000791b */ /* 0x01ffe20003800000 */
.L_x_3058:
[----:B------:R-:W-:Y:S05]  /*26340*/  BSYNC B1 ;  /* 0x0000000000017941 */ /* 0x000fea0003800000 */
.L_x_3057:
        /* <DEDUP_REMOVED lines=8> */
.L_x_3059:
[----:B------:R-:W-:Y:S02]  /*263d0*/  IMAD.MOV.U32 R13, RZ, RZ, R63 ;  /* 0x000000ffff0d7224 */ /* 0x000fe400078e003f */
[----:B------:R-:W-:-:S07]  /*263e0*/  IMAD.MOV.U32 R65, RZ, RZ, R14 ;  /* 0x000000ffff417224 */ /* 0x000fce00078e000e */
[----:B------:R-:W-:Y:S05]  /*263f0*/  WARPSYNC.COLLECTIVE R15, `(.L_x_3060) ;  /* 0x000000000f087348 */ /* 0x000fea0003c00000 */
[----:B------:R0:W1:Y:S02]  /*26400*/  SHFL.IDX P6, R14, R13, R12, R11 ;  /* 0x0000000c0d0e7389 */ /* 0x00006400000c000b */
[----:B01----:R-:W-:Y:S01]  /*26410*/  ENDCOLLECTIVE ;  /* 0x000000000000791b */ /* 0x003fe20003800000 */
.L_x_3060:
[----:B------:R-:W-:Y:S01]  /*26420*/  IMAD.MOV.U32 R13, RZ, RZ, R3 ;  /* 0x000000ffff0d7224 */ /* 0x000fe200078e0003 */
[----:B------:R-:W-:-:S07]  /*26430*/  MOV R63, R14 ;  /* 0x0000000e003f7202 */ /* 0x000fce0000000f00 */
[----:B------:R-:W-:Y:S05]  /*26440*/  WARPSYNC.COLLECTIVE R15, `(.L_x_3061) ;  /* 0x000000000f087348 */ /* 0x000fea0003c00000 */
[----:B------:R0:W1:Y:S02]  /*26450*/  SHFL.IDX P6, R14, R13, R12, R11 ;  /* 0x0000000c0d0e7389 */ /* 0x00006400000c000b */
[----:B01----:R-:W-:Y:S01]  /*26460*/  ENDCOLLECTIVE ;  /* 0x000000000000791b */ /* 0x003fe20003800000 */
.L_x_3061:
[----:B------:R-:W-:Y:S01]  /*26470*/  IMAD.MOV.U32 R62, RZ, RZ, R14 ;  /* 0x000000ffff3e7224 */ /* 0x000fe200078e000e */
[----:B------:R-:W-:Y:S06]  /*26480*/  BRA `(.L_x_3062) ;  /* 0xfffffe5c00d47947 */ /* 0x000fec000383ffff */
.L_x_2791:
[----:B0-----:R0:W1:Y:S02]  /*26490*/  SYNCS.PHASECHK.TRANS64.TRYWAIT P0, [R2+URZ+0x2a800], R5 ;  /* 0x02a80005020075a7 */ /* 0x001064000800017f */
[----:B-1----:R-:W-:Y:S05]  /*264a0*/  @!P0 NANOSLEEP.SYNCS 0x989680 ;  /* 0x009896800000895d */ /* 0x002fea0003900000 */
[----:B------:R-:W1:Y:S02]  /*264b0*/  @!P0 SYNCS.PHASECHK.TRANS64 P0, [R2+URZ+0x2a800], R5 ;  /* 0x02a80005020085a7 */ /* 0x000e64000800007f */
[----:B-1----:R-:W-:Y:S05]  /*264c0*/  @!P0 BRA `(.L_x_2791) ;  /* 0xfffffffc00f08947 */ /* 0x002fea000383ffff */
[----:B------:R-:W-:Y:S05]  /*264d0*/  BRA `(.L_x_3063) ;  /* 0xfffffe6400ec7947 */ /* 0x000fea000383ffff */
.L_x_2815:
[----:B------:R-:W-:Y:S01]  /*264e0*/  BSSY B1, `(.L_x_3064) ;  /* 0x0000008000017945 */ /* 0x000fe20003800000 */
[----:B------:R-:W-:Y:S01]  /*264f0*/  MOV R13, R21 ;  /* 0x00000015000d7202 */ /* 0x000fe20000000f00 */
[----:B------:R-:W-:Y:S01]  /*26500*/  IMAD.MOV.U32 R12, RZ, RZ, RZ ;  /* 0x000000ffff0c7224 */ /* 0x000fe200078e00ff */
[----:B------:R-:W-:Y:S01]  /*26510*/  MOV R15, 0xffffffff ;  /* 0xffffffff000f7802 */ /* 0x000fe20000000f00 */
[----:B------:R-:W-:-:S07]  /*26520*/  IMAD.MOV.U32 R11, RZ, RZ, 0x1c1f ;  /* 0x00001c1fff0b7424 */ /* 0x000fce00078e00ff */
[----:B-1----:R-:W-:Y:S05]  /*26530*/  WARPSYNC.COLLECTIVE R15, `(.L_x_3065) ;  /* 0x000000000f087348 */ /* 0x002fea0003c00000 */
[----:B------:R0:W2:Y:S02]  /*26540*/  SHFL.IDX P6, R14, R13, R12, R11 ;  /* 0x0000000c0d0e7389 */ /* 0x0000a400000c000b */
[----:B012---:R-:W-:Y:S01]  /*26550*/  ENDCOLLECTIVE ;  /* 0x000000000000791b */ /* 0x007fe20003800000 */
.L_x_3065:
[----:B------:R-:W-:Y:S05]  /*26560*/  BSYNC B1 ;  /* 0x0000000000017941 */ /* 0x000fea0003800000 */
.L_x_3064:
        /* <DEDUP_REMOVED lines=8> */
.L_x_3066:
[----:B------:R-:W-:Y:S01]  /*265f0*/  IMAD.MOV.U32 R13, RZ, RZ, R61 ;  /* 0x000000ffff0d7224 */ /* 0x000fe200078e003d */
[----:B------:R-:W-:-:S07]  /*26600*/  MOV R4, R14 ;  /* 0x0000000e00047202 */ /* 0x000fce0000000f00 */
[----:B------:R-:W-:Y:S05]  /*26610*/  WARPSYNC.COLLECTIVE R15, `(.L_x_3067) ;  /* 0x000000000f087348 */ /* 0x000fea0003c00000 */
[----:B------:R0:W1:Y:S02]  /*26620*/  SHFL.IDX P6, R14, R13, R12, R11 ;  /* 0x0000000c0d0e7389 */ /* 0x00006400000c000b */
[----:B01----:R-:W-:Y:S01]  /*26630*/  ENDCOLLECTIVE ;  /* 0x000000000000791b */ /* 0x003fe20003800000 */
.L_x_3067:
[----:B------:R-:W-:Y:S01]  /*26640*/  MOV R13, R0 ;  /* 0x00000000000d7202 */ /* 0x000fe20000000f00 */
[----:B------:R-:W-:-:S07]  /*26650*/  IMAD.MOV.U32 R7, RZ, RZ, R14 ;  /* 0x000000ffff077224 */ /* 0x000fce00078e000e */
[----:B------:R-:W-:Y:S05]  /*26660*/  WARPSYNC.COLLECTIVE R15, `(.L_x_3068) ;  /* 0x000000000f087348 */ /* 0x000fea0003c00000 */
[----:B------:R0:W1:Y:S02]  /*26670*/  SHFL.IDX P6, R14, R13, R12, R11 ;  /* 0x0000000c0d0e7389 */ /* 0x00006400000c000b */
[----:B01----:R-:W-:Y:S01]  /*26680*/  ENDCOLLECTIVE ;  /* 0x000000000000791b */ /* 0x003fe20003800000 */
.L_x_3068:
[----:B------:R-:W-:Y:S01]  /*26690*/  IMAD.MOV.U32 R8, RZ, RZ, R14 ;  /* 0x000000ffff087224 */ /* 0x000fe200078e000e */
[----:B------:R-:W-:Y:S06]  /*266a0*/  BRA `(.L_x_3069) ;  /* 0xfffffe8800bc7947 */ /* 0x000fec000383ffff */
.L_x_2818:
[----:B------:R-:W-:Y:S01]  /*266b0*/  BSSY B1, `(.L_x_3070) ;  /* 0x0000008000017945 */ /* 0x000fe20003800000 */
[----:B------:R-:W-:Y:S01]  /*266c0*/  IMAD.MOV.U32 R13, RZ, RZ, R21 ;  /* 0x000000ffff0d7224 */ /* 0x000fe200078e0015 */
[----:B------:R-:W-:Y:S01]  /*266d0*/  MOV R12, 0x1 ;  /* 0x00000001000c7802 */ /* 0x000fe20000000f00 */
[----:B------:R-:W-:Y:S02]  /*266e0*/  IMAD.MOV.U32 R11, RZ, RZ, 0x1c1f ;  /* 0x00001c1fff0b7424 */ /* 0x000fe400078e00ff */
[----:B------:R-:W-:-:S07]  /*266f0*/  IMAD.MOV.U32 R15, RZ, RZ, -0x1 ;  /* 0xffffffffff0f7424 */ /* 0x000fce00078e00ff */
[----:B0-----:R-:W-:Y:S05]  /*26700*/  WARPSYNC.COLLECTIVE R15, `(.L_x_3071) ;  /* 0x000000000f087348 */ /* 0x001fea0003c00000 */
[----:B------:R1:W2:Y:S02]  /*26710*/  SHFL.IDX P6, R14, R13, R12, R11 ;  /* 0x0000000c0d0e7389 */ /* 0x0002a400000c000b */
[----:B012---:R-:W-:Y:S01]  /*26720*/  ENDCOLLECTIVE ;  /* 0x000000000000791b */ /* 0x007fe20003800000 */
.L_x_3071:
[----:B------:R-:W-:Y:S05]  /*26730*/  BSYNC B1 ;  /* 0x0000000000017941 */ /* 0x000fea0003800000 */
.L_x_3070:
        /* <DEDUP_REMOVED lines=8> */
.L_x_3072:
[----:B------:R-:W-:Y:S01]  /*267c0*/  MOV R13, R61 ;  /* 0x0000003d000d7202 */ /* 0x000fe20000000f00 */
[----:B------:R-:W-:-:S07]  /*267d0*/  IMAD.MOV.U32 R20, RZ, RZ, R14 ;  /* 0x000000ffff147224 */ /* 0x000fce00078e000e */
[----:B------:R-:W-:Y:S05]  /*267e0*/  WARPSYNC.COLLECTIVE R15, `(.L_x_3073) ;  /* 0x000000000f087348 */ /* 0x000fea0003c00000 */
[----:B------:R0:W1:Y:S02]  /*267f0*/  SHFL.IDX P6, R14, R13, R12, R11 ;  /* 0x0000000c0d0e7389 */ /* 0x00006400000c000b */
[----:B01----:R-:W-:Y:S01]  /*26800*/  ENDCOLLECTIVE ;  /* 0x000000000000791b */ /* 0x003fe20003800000 */
.L_x_3073:
[----:B------:R-:W-:Y:S02]  /*26810*/  IMAD.MOV.U32 R13, RZ, RZ, R0 ;  /* 0x000000ffff0d7224 */ /* 0x000fe400078e0000 */
[----:B------:R-:W-:-:S07]  /*26820*/  IMAD.MOV.U32 R61, RZ, RZ, R14 ;  /* 0x000000ffff3d7224 */ /* 0x000fce00078e000e */
[----:B------:R-:W-:Y:S05]  /*26830*/  WARPSYNC.COLLECTIVE R15, `(.L_x_3074) ;  /* 0x000000000f087348 */ /* 0x000fea0003c00000 */
[----:B------:R0:W1:Y:S02]  /*26840*/  SHFL.IDX P6, R14, R13, R12, R11 ;  /* 0x0000000c0d0e7389 */ /* 0x00006400000c000b */
[----:B01----:R-:W-:Y:S01]  /*26850*/  ENDCOLLECTIVE ;  /* 0x000000000000791b */ /* 0x003fe20003800000 */
.L_x_3074:
[----:B------:R-:W-:Y:S01]  /*26860*/  MOV R0, R14 ;  /* 0x0000000e00007202 */ /* 0x000fe20000000f00 */
[----:B------:R-:W-:Y:S06]  /*26870*/  BRA `(.L_x_3075) ;  /* 0xfffffe8c00dc7947 */ /* 0x000fec000383ffff */
.L_x_2822:
[----:B0-----:R0:W1:Y:S02]  /*26880*/  SYNCS.PHASECHK.TRANS64.TRYWAIT P0, [R2+URZ+0x2a800], R61 ;  /* 0x02a8003d020075a7 */ /* 0x001064000800017f */
[----:B-1----:R-:W-:Y:S05]  /*26890*/  @!P0 NANOSLEEP.SYNCS 0x989680 ;  /* 0x009896800000895d */ /* 0x002fea0003900000 */
[----:B------:R-:W1:Y:S02]  /*268a0*/  @!P0 SYNCS.PHASECHK.TRANS64 P0, [R2+URZ+0x2a800], R61 ;  /* 0x02a8003d020085a7 */ /* 0x000e64000800007f */
[----:B-1----:R-:W-:Y:S05]  /*268b0*/  @!P0 BRA `(.L_x_2822) ;  /* 0xfffffffc00f08947 */ /* 0x002fea000383ffff */
[----:B------:R-:W-:Y:S05]  /*268c0*/  BRA `(.L_x_3076) ;  /* 0xfffffe94005c7947 */ /* 0x000fea000383ffff */
.L_x_2836:
[----:B-1----:R1:W2:Y:S02]  /*268d0*/  SYNCS.PHASECHK.TRANS64.TRYWAIT P1, [R0+URZ+0x2a830], R3 ;  /* 0x02a83003000075a7 */ /* 0x0022a4000802017f */
[----:B--2---:R-:W-:Y:S05]  /*268e0*/  @!P1 NANOSLEEP.SYNCS 0x989680 ;  /* 0x009896800000995d */ /* 0x004fea0003900000 */
[----:B------:R-:W2:Y:S02]  /*268f0*/  @!P1 SYNCS.PHASECHK.TRANS64 P1, [R0+URZ+0x2a830], R3 ;  /* 0x02a83003000095a7 */ /* 0x000ea4000802007f */
[----:B--2---:R-:W-:Y:S05]  /*26900*/  @!P1 BRA `(.L_x_2836) ;  /* 0xfffffffc00f09947 */ /* 0x004fea000383ffff */
[----:B------:R-:W-:Y:S05]  /*26910*/  BRA `(.L_x_2835) ;  /* 0xfffffebc00147947 */ /* 0x000fea000383ffff */
.L_x_2844:
[----:B-1----:R1:W2:Y:S02]  /*26920*/  SYNCS.PHASECHK.TRANS64.TRYWAIT P2, [R14+URZ+0x2a830], R9 ;  /* 0x02a830090e0075a7 */ /* 0x0022a4000804017f */
[----:B--2---:R-:W-:Y:S05]  /*26930*/  @!P2 NANOSLEEP.SYNCS 0x989680 ;  /* 0x009896800000a95d */ /* 0x004fea0003900000 */
[----:B------:R-:W2:Y:S02]  /*26940*/  @!P2 SYNCS.PHASECHK.TRANS64 P2, [R14+URZ+0x2a830], R9 ;  /* 0x02a830090e00a5a7 */ /* 0x000ea4000804007f */
[----:B--2---:R-:W-:Y:S05]  /*26950*/  @!P2 BRA `(.L_x_2844) ;  /* 0xfffffffc00f0a947 */ /* 0x004fea000383ffff */
[----:B------:R-:W-:Y:S05]  /*26960*/  BRA `(.L_x_2843) ;  /* 0xfffffee4004c7947 */ /* 0x000fea000383ffff */
.L_x_2849:
[----:B-1----:R1:W2:Y:S02]  /*26970*/  SYNCS.PHASECHK.TRANS64.TRYWAIT P2, [R20+URZ+0x2a850], R5 ;  /* 0x02a85005140075a7 */ /* 0x0022a4000804017f */
[----:B--2---:R-:W-:Y:S05]  /*26980*/  @!P2 NANOSLEEP.SYNCS 0x989680 ;  /* 0x009896800000a95d */ /* 0x004fea0003900000 */
[----:B------:R-:W2:Y:S02]  /*26990*/  @!P2 SYNCS.PHASECHK.TRANS64 P2, [R20+URZ+0x2a850], R5 ;  /* 0x02a850051400a5a7 */ /* 0x000ea4000804007f */
[----:B--2---:R-:W-:Y:S05]  /*269a0*/  @!P2 BRA `(.L_x_2849) ;  /* 0xfffffffc00f0a947 */ /* 0x004fea000383ffff */
[----:B------:R-:W-:Y:S05]  /*269b0*/  BRA `(.L_x_2848) ;  /* 0xfffffef000687947 */ /* 0x000fea000383ffff */
.L_x_2859:
[----:B-1----:R1:W2:Y:S02]  /*269c0*/  SYNCS.PHASECHK.TRANS64.TRYWAIT P1, [R8+URZ+0x2a830], R9 ;  /* 0x02a83009080075a7 */ /* 0x0022a4000802017f */
[----:B--2---:R-:W-:Y:S05]  /*269d0*/  @!P1 NANOSLEEP.SYNCS 0x989680 ;  /* 0x009896800000995d */ /* 0x004fea0003900000 */
[----:B------:R-:W2:Y:S02]  /*269e0*/  @!P1 SYNCS.PHASECHK.TRANS64 P1, [R8+URZ+0x2a830], R9 ;  /* 0x02a83009080095a7 */ /* 0x000ea4000802007f */
[----:B--2---:R-:W-:Y:S05]  /*269f0*/  @!P1 BRA `(.L_x_2859) ;  /* 0xfffffffc00f09947 */ /* 0x004fea000383ffff */
[----:B------:R-:W-:Y:S05]  /*26a00*/  BRA `(.L_x_2858) ;  /* 0xffffff1000b47947 */ /* 0x000fea000383ffff */
.L_x_2864:
[----:B-1----:R1:W2:Y:S02]  /*26a10*/  SYNCS.PHASECHK.TRANS64.TRYWAIT P1, [R14+URZ+0x2a850], R5 ;  /* 0x02a850050e0075a7 */ /* 0x0022a4000802017f */
[----:B--2---:R-:W-:Y:S05]  /*26a20*/  @!P1 NANOSLEEP.SYNCS 0x989680 ;  /* 0x009896800000995d */ /* 0x004fea0003900000 */
[----:B------:R-:W2:Y:S02]  /*26a30*/  @!P1 SYNCS.PHASECHK.TRANS64 P1, [R14+URZ+0x2a850], R5 ;  /* 0x02a850050e0095a7 */ /* 0x000ea4000802007f */
[----:B--2---:R-:W-:Y:S05]  /*26a40*/  @!P1 BRA `(.L_x_2864) ;  /* 0xfffffffc00f09947 */ /* 0x004fea000383ffff */
[----:B------:R-:W-:Y:S05]  /*26a50*/  BRA `(.L_x_2863) ;  /* 0xffffff1c00d07947 */ /* 0x000fea000383ffff */
.L_x_2872:
[----:B-1----:R1:W2:Y:S02]  /*26a60*/  SYNCS.PHASECHK.TRANS64.TRYWAIT P1, [R6+URZ+0x2a850], R5 ;  /* 0x02a85005060075a7 */ /* 0x0022a4000802017f */
[----:B--2---:R-:W-:Y:S05]  /*26a70*/  @!P1 NANOSLEEP.SYNCS 0x989680 ;  /* 0x009896800000995d */ /* 0x004fea0003900000 */
[----:B------:R-:W2:Y:S02]  /*26a80*/  @!P1 SYNCS.PHASECHK.TRANS64 P1, [R6+URZ+0x2a850], R5 ;  /* 0x02a85005060095a7 */ /* 0x000ea4000802007f */
[----:B--2---:R-:W-:Y:S05]  /*26a90*/  @!P1 BRA `(.L_x_2872) ;  /* 0xfffffffc00f09947 */ /* 0x004fea000383ffff */
[----:B------:R-:W-:Y:S05]  /*26aa0*/  BRA `(.L_x_2871) ;  /* 0xffffff3c002c7947 */ /* 0x000fea000383ffff */
.L_x_2914:
        /* <DEDUP_REMOVED lines=11> */
.L_x_3078:
[----:B------:R-:W-:Y:S05]  /*26b60*/  BSYNC B1 ;  /* 0x0000000000017941 */ /* 0x000fea0003800000 */
.L_x_3077:
[----:B------:R-:W-:Y:S05]  /*26b70*/  BRA `(.L_x_3079) ;  /* 0xffffff8c00887947 */ /* 0x000fea000383ffff */
.L_x_2916:
[----:B------:R-:W-:Y:S01]  /*26b80*/  BSSY B1, `(.L_x_3080) ;  /* 0x0000006000017945 */ /* 0x000fe20003800000 */
[----:B------:R-:W-:-:S07]  /*26b90*/  IMAD.MOV.U32 R15, RZ, RZ, -0x1 ;  /* 0xffffffffff0f7424 */ /* 0x000fce00078e00ff */
[----:B0-----:R-:W-:Y:S05]  /*26ba0*/  WARPSYNC.COLLECTIVE R15, `(.L_x_3081) ;  /* 0x000000000f0c7348 */ /* 0x001fea0003c00000 */
[----:B------:R-:W-:Y:S02]  /*26bb0*/  ELECT P6, UR62, PT ;  /* 0x00000000003e782f */ /* 0x000fe400038c0000 */
[----:B------:R-:W-:Y:S01]  /*26bc0*/  MOV R14, UR62 ;  /* 0x0000003e000e7c02 */ /* 0x000fe20008000f00 */
[----:B0-----:R-:W-:Y:S10]  /*26bd0*/  ENDCOLLECTIVE ;  /* 0x000000000000791b */ /* 0x001ff40003800000 */
.L_x_3081:
[----:B------:R-:W-:Y:S05]  /*26be0*/  BSYNC B1 ;  /* 0x0000000000017941 */ /* 0x000fea0003800000 */
.L_x_3080:
[----:B------:R-:W-:Y:S05]  /*26bf0*/  BRA `(.L_x_2915) ;  /* 0xffffff8c00807947 */ /* 0x000fea000383ffff */
.L_x_2918:
[----:B0-----:R0:W1:Y:S02]  /*26c00*/  SYNCS.PHASECHK.TRANS64.TRYWAIT P0, [R22+URZ+0x2a820], R9 ;  /* 0x02a82009160075a7 */ /* 0x001064000800017f */
[----:B-1----:R-:W-:Y:S05]  /*26c10*/  @!P0 NANOSLEEP.SYNCS 0x989680 ;  /* 0x009896800000895d */ /* 0x002fea0003900000 */
[----:B------:R-:W1:Y:S02]  /*26c20*/  @!P0 SYNCS.PHASECHK.TRANS64 P0, [R22+URZ+0x2a820], R9 ;  /* 0x02a82009160085a7 */ /* 0x000e64000800007f */
[----:B-1----:R-:W-:Y:S05]  /*26c30*/  @!P0 BRA `(.L_x_2918) ;  /* 0xfffffffc00f08947 */ /* 0x002fea000383ffff */
[----:B------:R-:W-:Y:S05]  /*26c40*/  BRA `(.L_x_3082) ;  /* 0xffffff8c00907947 */ /* 0x000fea000383ffff */
.L_x_2922:
[----:B-1----:R1:W2:Y:S02]  /*26c50*/  SYNCS.PHASECHK.TRANS64.TRYWAIT P0, [R13+URZ+0x2a8a0], R12 ;  /* 0x02a8a00c0d0075a7 */ /* 0x0022a4000800017f */
[----:B--2---:R-:W-:Y:S05]  /*26c60*/  @!P0 NANOSLEEP.SYNCS 0x989680 ;  /* 0x009896800000895d */ /* 0x004fea0003900000 */
[----:B------:R-:W2:Y:S02]  /*26c70*/  @!P0 SYNCS.PHASECHK.TRANS64 P0, [R13+URZ+0x2a8a0], R12 ;  /* 0x02a8a00c0d0085a7 */ /* 0x000ea4000800007f */
[----:B--2---:R-:W-:Y:S05]  /*26c80*/  @!P0 BRA `(.L_x_2922) ;  /* 0xfffffffc00f08947 */ /* 0x004fea000383ffff */
[----:B------:R-:W-:Y:S05]  /*26c90*/  BRA `(.L_x_3083) ;  /* 0xffffff8c00a87947 */ /* 0x000fea000383ffff */
.L_x_2929:
[----:B0-----:R0:W2:Y:S02]  /*26ca0*/  SYNCS.PHASECHK.TRANS64.TRYWAIT P0, [R13+URZ+0x2a8c0], R12 ;  /* 0x02a8c00c0d0075a7 */ /* 0x0010a4000800017f */
[----:B--2---:R-:W-:Y:S05]  /*26cb0*/  @!P0 NANOSLEEP.SYNCS 0x989680 ;  /* 0x009896800000895d */ /* 0x004fea0003900000 */
[----:B------:R-:W2:Y:S02]  /*26cc0*/  @!P0 SYNCS.PHASECHK.TRANS64 P0, [R13+URZ+0x2a8c0], R12 ;  /* 0x02a8c00c0d0085a7 */ /* 0x000ea4000800007f */
[----:B--2---:R-:W-:Y:S05]  /*26cd0*/  @!P0 BRA `(.L_x_2929) ;  /* 0xfffffffc00f08947 */ /* 0x004fea000383ffff */
[----:B------:R-:W-:Y:S05]  /*26ce0*/  BRA `(.L_x_3084) ;  /* 0xffffff9000a07947 */ /* 0x000fea000383ffff */
.L_x_2937:
[----:B-1----:R1:W2:Y:S02]  /*26cf0*/  SYNCS.PHASECHK.TRANS64.TRYWAIT P1, [R12+URZ+0x2a8a0], R11 ;  /* 0x02a8a00b0c0075a7 */ /* 0x0022a4000802017f */
[----:B--2---:R-:W-:Y:S05]  /*26d00*/  @!P1 NANOSLEEP.SYNCS 0x989680 ;  /* 0x009896800000995d */ /* 0x004fea0003900000 */
[----:B------:R-:W2:Y:S02]  /*26d10*/  @!P1 SYNCS.PHASECHK.TRANS64 P1, [R12+URZ+0x2a8a0], R11 ;  /* 0x02a8a00b0c0095a7 */ /* 0x000ea4000802007f */
[----:B--2---:R-:W-:Y:S05]  /*26d20*/  @!P1 BRA `(.L_x_2937) ;  /* 0xfffffffc00f09947 */ /* 0x004fea000383ffff */
[----:B------:R-:W-:Y:S05]  /*26d30*/  BRA `(.L_x_3085) ;  /* 0xffffff94009c7947 */ /* 0x000fea000383ffff */
.L_x_2944:
[----:B0-----:R0:W2:Y:S02]  /*26d40*/  SYNCS.PHASECHK.TRANS64.TRYWAIT P1, [R12+URZ+0x2a8c0], R11 ;  /* 0x02a8c00b0c0075a7 */ /* 0x0010a4000802017f */
[----:B--2---:R-:W-:Y:S05]  /*26d50*/  @!P1 NANOSLEEP.SYNCS 0x989680 ;  /* 0x009896800000995d */ /* 0x004fea0003900000 */
[----:B------:R-:W2:Y:S02]  /*26d60*/  @!P1 SYNCS.PHASECHK.TRANS64 P1, [R12+URZ+0x2a8c0], R11 ;  /* 0x02a8c00b0c0095a7 */ /* 0x000ea4000802007f */
[----:B--2---:R-:W-:Y:S05]  /*26d70*/  @!P1 BRA `(.L_x_2944) ;  /* 0xfffffffc00f09947 */ /* 0x004fea000383ffff */
[----:B------:R-:W-:Y:S05]  /*26d80*/  BRA `(.L_x_3086) ;  /* 0xffffff9800907947 */ /* 0x000fea000383ffff */
.L_x_2960:
[----:B------:R-:W1:Y:S01]  /*26d90*/  S2R R7, SR_TID.X ;  /* 0x0000000000077919 */ /* 0x000e620000002100 */
[----:B------:R-:W-:Y:S01]  /*26da0*/  BSSY B0, `(.L_x_3087) ;  /* 0x000000a000007945 */ /* 0x000fe20003800000 */
[----:B------:R-:W-:Y:S01]  /*26db0*/  IMAD.MOV.U32 R12, RZ, RZ, RZ ;  /* 0x000000ffff0c7224 */ /* 0x000fe200078e00ff */
[----:B------:R-:W-:Y:S01]  /*26dc0*/  MOV R15, 0xffffffff ;  /* 0xffffffff000f7802 */ /* 0x000fe20000000f00 */
[----:B------:R-:W-:Y:S01]  /*26dd0*/  IMAD.MOV.U32 R11, RZ, RZ, 0x1f ;  /* 0x0000001fff0b7424 */ /* 0x000fe200078e00ff */
[----:B-1----:R-:W-:-:S04]  /*26de0*/  SHF.R.U32.HI R7, RZ, 0x5, R7 ;  /* 0x00000005ff077819 */ /* 0x002fc80000011607 */
[----:B------:R-:W-:-:S04]  /*26df0*/  LOP3.LUT R7, R7, 0x3, RZ, 0xc0, !PT ;  /* 0x0000000307077812 */ /* 0x000fc800078ec0ff */
[----:B------:R-:W-:-:S07]  /*26e00*/  MOV R13, R7 ;  /* 0x00000007000d7202 */ /* 0x000fce0000000f00 */
[----:B0----5:R-:W-:Y:S05]  /*26e10*/  WARPSYNC.COLLECTIVE R15, `(.L_x_3088) ;  /* 0x000000000f087348 */ /* 0x021fea0003c00000 */
[----:B------:R1:W2:Y:S02]  /*26e20*/  SHFL.IDX P6, R14, R13, R12, R11 ;  /* 0x0000000c0d0e7389 */ /* 0x0002a400000c000b */
[----:B012--5:R-:W-:Y:S01]  /*26e30*/  ENDCOLLECTIVE ;  /* 0x000000000000791b */ /* 0x027fe20003800000 */
.L_x_3088:
[----:B------:R-:W-:Y:S05]  /*26e40*/  BSYNC B0 ;  /* 0x0000000000007941 */ /* 0x000fea0003800000 */
.L_x_3087:
[----:B------:R-:W-:Y:S05]  /*26e50*/  BRA `(.L_x_3089) ;  /* 0xffffffa8005c7947 */ /* 0x000fea000383ffff */
.L_x_2963:
[----:B-1----:R1:W2:Y:S02]  /*26e60*/  SYNCS.PHASECHK.TRANS64.TRYWAIT P0, [R7+URZ+0x2a840], R2 ;  /* 0x02a84002070075a7 */ /* 0x0022a4000800017f */
[----:B--2---:R-:W-:Y:S05]  /*26e70*/  @!P0 NANOSLEEP.SYNCS 0x989680 ;  /* 0x009896800000895d */ /* 0x004fea0003900000 */
[----:B------:R-:W2:Y:S02]  /*26e80*/  @!P0 SYNCS.PHASECHK.TRANS64 P0, [R7+URZ+0x2a840], R2 ;  /* 0x02a84002070085a7 */ /* 0x000ea4000800007f */
[----:B--2---:R-:W-:Y:S05]  /*26e90*/  @!P0 BRA `(.L_x_2963) ;  /* 0xfffffffc00f08947 */ /* 0x004fea000383ffff */
[----:B------:R-:W-:Y:S05]  /*26ea0*/  BRA `(.L_x_3090) ;  /* 0xffffffa800ac7947 */ /* 0x000fea000383ffff */
.L_x_2964:
        /* <DEDUP_REMOVED lines=8> */
.L_x_3092:
[----:B------:R-:W-:Y:S05]  /*26f30*/  BSYNC B0 ;  /* 0x0000000000007941 */ /* 0x000fea0003800000 */
.L_x_3091:
[----:B------:R-:W-:Y:S01]  /*26f40*/  MOV R13, R4 ;  /* 0x00000004000d7202 */ /* 0x000fe20000000f00 */
[----:B------:R-:W-:Y:S01]  /*26f50*/  IMAD.MOV.U32 R12, RZ, RZ, RZ ;  /* 0x000000ffff0c7224 */ /* 0x000fe200078e00ff */
[----:B------:R-:W-:Y:S01]  /*26f60*/  MOV R15, 0xffffffff ;  /* 0xffffffff000f7802 */ /* 0x000fe20000000f00 */
[----:B------:R-:W-:Y:S01]  /*26f70*/  IMAD.MOV.U32 R11, RZ, RZ, 0x181f ;  /* 0x0000181fff0b7424 */ /* 0x000fe200078e00ff */
[----:B------:R-:W-:Y:S01]  /*26f80*/  @P0 LEA R8, R5, R22, 0x1 ;  /* 0x0000001605080211 */ /* 0x000fe200078e08ff */
[----:B------:R-:W-:-:S07]  /*26f90*/  IMAD.MOV.U32 R2, RZ, RZ, R14 ;  /* 0x000000ffff027224 */ /* 0x000fce00078e000e */
[----:B------:R-:W-:Y:S05]  /*26fa0*/  WARPSYNC.COLLECTIVE R15, `(.L_x_3093) ;  /* 0x000000000f087348 */ /* 0x000fea0003c00000 */
[----:B------:R0:W1:Y:S02]  /*26fb0*/  SHFL.IDX P6, R14, R13, R12, R11 ;  /* 0x0000000c0d0e7389 */ /* 0x00006400000c000b */
[----:B01----:R-:W-:Y:S01]  /*26fc0*/  ENDCOLLECTIVE ;  /* 0x000000000000791b */ /* 0x003fe20003800000 */
.L_x_3093:
[----:B------:R-:W-:Y:S02]  /*26fd0*/  IMAD.MOV.U32 R13, RZ, RZ, R0 ;  /* 0x000000ffff0d7224 */ /* 0x000fe400078e0000 */
[----:B------:R-:W-:Y:S02]  /*26fe0*/  IMAD.MOV.U32 R12, RZ, RZ, 0x1 ;  /* 0x00000001ff0c7424 */ /* 0x000fe400078e00ff */
[----:B------:R-:W-:-:S07]  /*26ff0*/  IMAD.MOV.U32 R3, RZ, RZ, R14 ;  /* 0x000000ffff037224 */ /* 0x000fce00078e000e */
[----:B------:R-:W-:Y:S05]  /*27000*/  WARPSYNC.COLLECTIVE R15, `(.L_x_3094) ;  /* 0x000000000f087348 */ /* 0x000fea0003c00000 */
[----:B------:R0:W1:Y:S02]  /*27010*/  SHFL.IDX P6, R14, R13, R12, R11 ;  /* 0x0000000c0d0e7389 */ /* 0x00006400000c000b */
[----:B01----:R-:W-:Y:S01]  /*27020*/  ENDCOLLECTIVE ;  /* 0x000000000000791b */ /* 0x003fe20003800000 */
.L_x_3094:
        /* <DEDUP_REMOVED lines=13> */
[----:B0-----:R-:W-:Y:S01]  /*27100*/  MOV R2, R14 ;  /* 0x0000000e00027202 */ /* 0x001fe20000000f00 */
[----:B------:R-:W-:-:S07]  /*27110*/  @P1 IMAD R8, R5, 0x2, R22 ;  /* 0x0000000205081824 */ /* 0x000fce00078e0216 */
[----:B------:R-:W-:Y:S05]  /*27120*/  WARPSYNC.COLLECTIVE R15, `(.L_x_3095) ;  /* 0x000000000f087348 */ /* 0x000fea0003c00000 */
[----:B------:R0:W1:Y:S02]  /*27130*/  SHFL.IDX P6, R14, R13, R12, R11 ;  /* 0x0000000c0d0e7389 */ /* 0x00006400000c000b */
[----:B01----:R-:W-:Y:S01]  /*27140*/  ENDCOLLECTIVE ;  /* 0x000000000000791b */ /* 0x003fe20003800000 */
.L_x_3095:
[----:B------:R-:W-:Y:S01]  /*27150*/  IMAD.MOV.U32 R13, RZ, RZ, R0 ;  /* 0x000000ffff0d7224 */ /* 0x000fe200078e0000 */
[----:B------:R-:W-:Y:S01]  /*27160*/  MOV R12, 0x2 ;  /* 0x00000002000c7802 */ /* 0x000fe20000000f00 */
[----:B------:R-:W-:-:S07]  /*27170*/  IMAD.MOV.U32 R3, RZ, RZ, R14 ;  /* 0x000000ffff037224 */ /* 0x000fce00078e000e */
[----:B------:R-:W-:Y:S05]  /*27180*/  WARPSYNC.COLLECTIVE R15, `(.L_x_3096) ;  /* 0x000000000f087348 */ /* 0x000fea0003c00000 */
[----:B------:R0:W1:Y:S02]  /*27190*/  SHFL.IDX P6, R14, R13, R12, R11 ;  /* 0x0000000c0d0e7389 */ /* 0x00006400000c000b */
[----:B01----:R-:W-:Y:S01]  /*271a0*/  ENDCOLLECTIVE ;  /* 0x000000000000791b */ /* 0x003fe20003800000 */
.L_x_3096:
        /* <DEDUP_REMOVED lines=17> */
.L_x_3097:
[----:B------:R-:W-:Y:S01]  /*272c0*/  @P1 IMAD R8, R5, 0x2, R22 ;  /* 0x0000000205081824 */ /* 0x000fe200078e0216 */
[----:B------:R-:W-:Y:S01]  /*272d0*/  MOV R13, R0 ;  /* 0x00000000000d7202 */ /* 0x000fe20000000f00 */
[----:B------:R-:W-:Y:S01]  /*272e0*/  IMAD.MOV.U32 R12, RZ, RZ, 0x3 ;  /* 0x00000003ff0c7424 */ /* 0x000fe200078e00ff */
[----:B------:R-:W-:-:S07]  /*272f0*/  MOV R3, R14 ;  /* 0x0000000e00037202 */ /* 0x000fce0000000f00 */
[----:B------:R-:W-:Y:S05]  /*27300*/  WARPSYNC.COLLECTIVE R15, `(.L_x_3098) ;  /* 0x000000000f087348 */ /* 0x000fea0003c00000 */
[----:B------:R0:W1:Y:S02]  /*27310*/  SHFL.IDX P6, R14, R13, R12, R11 ;  /* 0x0000000c0d0e7389 */ /* 0x00006400000c000b */
[----:B01----:R-:W-:Y:S01]  /*27320*/  ENDCOLLECTIVE ;  /* 0x000000000000791b */ /* 0x003fe20003800000 */
.L_x_3098:
        /* <DEDUP_REMOVED lines=17> */
.L_x_3099:
[----:B------:R-:W-:Y:S01]  /*27440*/  @P1 LEA R8, R5, R22, 0x1 ;  /* 0x0000001605081211 */ /* 0x000fe200078e08ff */
[----:B------:R-:W-:Y:S02]  /*27450*/  IMAD.MOV.U32 R13, RZ, RZ, R0 ;  /* 0x000000ffff0d7224 */ /* 0x000fe400078e0000 */
[----:B------:R-:W-:Y:S02]  /*27460*/  IMAD.MOV.U32 R12, RZ, RZ, 0x4 ;  /* 0x00000004ff0c7424 */ /* 0x000fe400078e00ff */
[----:B------:R-:W-:-:S07]  /*27470*/  IMAD.MOV.U32 R3, RZ, RZ, R14 ;  /* 0x000000ffff037224 */ /* 0x000fce00078e000e */
[----:B------:R-:W-:Y:S05]  /*27480*/  WARPSYNC.COLLECTIVE R15, `(.L_x_3100) ;  /* 0x000000000f087348 */ /* 0x000fea0003c00000 */
[----:B------:R0:W1:Y:S02]  /*27490*/  SHFL.IDX P6, R14, R13, R12, R11 ;  /* 0x0000000c0d0e7389 */ /* 0x00006400000c000b */
[----:B01----:R-:W-:Y:S01]  /*274a0*/  ENDCOLLECTIVE ;  /* 0x000000000000791b */ /* 0x003fe20003800000 */
.L_x_3100:
        /* <DEDUP_REMOVED lines=17> */
.L_x_3101:
[----:B------:R-:W-:Y:S02]  /*275c0*/  @P1 IMAD R8, R5, 0x2, R22 ;  /* 0x0000000205081824 */ /* 0x000fe400078e0216 */
[----:B------:R-:W-:Y:S01]  /*275d0*/  IMAD.MOV.U32 R13, RZ, RZ, R0 ;  /* 0x000000ffff0d7224 */ /* 0x000fe200078e0000 */
[----:B------:R-:W-:Y:S01]  /*275e0*/  MOV R12, 0x5 ;  /* 0x00000005000c7802 */ /* 0x000fe20000000f00 */
[----:B------:R-:W-:-:S07]  /*275f0*/  IMAD.MOV.U32 R3, RZ, RZ, R14 ;  /* 0x000000ffff037224 */ /* 0x000fce00078e000e */
[----:B------:R-:W-:Y:S05]  /*27600*/  WARPSYNC.COLLECTIVE R15, `(.L_x_3102) ;  /* 0x000000000f087348 */ /* 0x000fea0003c00000 */
[----:B------:R0:W1:Y:S02]  /*27610*/  SHFL.IDX P6, R14, R13, R12, R11 ;  /* 0x0000000c0d0e7389 */ /* 0x00006400000c000b */
[----:B01----:R-:W-:Y:S01]  /*27620*/  ENDCOLLECTIVE ;  /* 0x000000000000791b */ /* 0x003fe20003800000 */
.L_x_3102:
[----:B------:R-:W-:-:S04]  /*27630*/  @P1 LEA R3, P0, R9, R3, 0x1 ;  /* 0x0000000309031211 */ /* 0x000fc800078008ff */
[----:B------:R-:W-:-:S04]  /*27640*/  @P1 IADD3.X R2, RZ, R2, RZ, P0, !PT ;  /* 0x00000002ff021210 */ /* 0x000fc800007fe4ff */
[----:B------:R-:W-:Y:S01]  /*27650*/  @P1 LOP3.LUT R3, R3, R2, RZ, 0x3c, !PT ;  /* 0x0000000203031212 */ /* 0x000fe200078e3cff */
[----:B------:R-:W-:-:S03]  /*27660*/  IMAD.MOV.U32 R13, RZ, RZ, R4 ;  /* 0x000000ffff0d7224 */ /* 0x000fc600078e0004 */
        /* <DEDUP_REMOVED lines=10> */
.L_x_3103:
[----:B------:R-:W-:Y:S01]  /*27710*/  @!PT LDS RZ, [RZ] ;  /* 0x00000000fffff984 */ /* 0x000fe20000000800 */
[----:B------:R-:W-:Y:S01]  /*27720*/  @!PT LDS RZ, [RZ] ;  /* 0x00000000fffff984 */ /* 0x000fe20000000800 */
[----:B------:R-:W-:Y:S01]  /*27730*/  @!PT LDS RZ, [RZ] ;  /* 0x00000000fffff984 */ /* 0x000fe20000000800 */
[----:B------:R-:W-:Y:S04]  /*27740*/  @P1 LDGSTS.E.BYPASS.LTC128B.128 [R8+0x1d400], desc[UR60][R2.64+0x80], !P3 ;  /* 0x1d40008002081fae */ /* 0x000fe8000d901d7c */
[----:B------:R0:W-:Y:S02]  /*27750*/  @P1 LDGSTS.E.BYPASS.LTC128B.128 [R8+0x20400], desc[UR60][R2.64+0x100], !P2 ;  /* 0x2040010002081fae */ /* 0x0001e4000d101d7c */
[----:B0-----:R-:W-:Y:S01]  /*27760*/  MOV R2, R14 ;  /* 0x0000000e00027202 */ /* 0x001fe20000000f00 */
[----:B------:R-:W-:Y:S06]  /*27770*/  BRA `(.L_x_3104) ;  /* 0xffffffa400f07947 */ /* 0x000fec000383ffff */
.L_x_2969:
[----:B------:R-:W-:Y:S01]  /*27780*/  IMAD.MOV.U32 R13, RZ, RZ, R4 ;  /* 0x000000ffff0d7224 */ /* 0x000fe200078e0004 */
[----:B------:R-:W-:Y:S01]  /*27790*/  MOV R11, 0x181f ;  /* 0x0000181f000b7802 */ /* 0x000fe20000000f00 */
[----:B------:R-:W-:Y:S02]  /*277a0*/  IMAD.MOV.U32 R12, RZ, RZ, RZ ;  /* 0x000000ffff0c7224 */ /* 0x000fe400078e00ff */
[----:B------:R-:W-:Y:S02]  /*277b0*/  IMAD.MOV.U32 R15, RZ, RZ, -0x1 ;  /* 0xffffffffff0f7424 */ /* 0x000fe400078e00ff */
[----:B-----5:R-:W-:Y:S02]  /*277c0*/  IMAD R5, R10, R7, RZ ;  /* 0x000000070a057224 */ /* 0x020fe400078e02ff */
[----:B------:R-:W-:-:S07]  /*277d0*/  IMAD R17, R17, 0x80, R9 ;  /* 0x0000008011117824 */ /* 0x000fce00078e0209 */
[----:B------:R-:W-:Y:S05]  /*277e0*/  WARPSYNC.COLLECTIVE R15, `(.L_x_3105) ;  /* 0x000000000f087348 */ /* 0x000fea0003c00000 */
[----:B------:R0:W1:Y:S02]  /*277f0*/  SHFL.IDX P6, R14, R13, R12, R11 ;  /* 0x0000000c0d0e7389 */ /* 0x00006400000c000b */
[----:B01----:R-:W-:Y:S01]  /*27800*/  ENDCOLLECTIVE ;  /* 0x000000000000791b */ /* 0x003fe20003800000 */
.L_x_3105:
[----:B------:R-:W-:Y:S02]  /*27810*/  ISETP.GE.AND P1, PT, R17, R5, PT ;  /* 0x000000051100720c */ /* 0x000fe40003f26270 */
[----:B------:R-:W-:Y:S01]  /*27820*/  MOV R13, R0 ;  /* 0x00000000000d7202 */ /* 0x000fe20000000f00 */
[----:B------:R-:W-:-:S10]  /*27830*/  IMAD.MOV.U32 R2, RZ, RZ, R14 ;  /* 0x000000ffff027224 */ /* 0x000fd400078e000e */
[----:B------:R-:W-:Y:S05]  /*27840*/  WARPSYNC.COLLECTIVE R15, `(.L_x_3106) ;  /* 0x000000000f087348 */ /* 0x000fea0003c00000 */
[----:B------:R0:W1:Y:S02]  /*27850*/  SHFL.IDX P6, R14, R13, R12, R11 ;  /* 0x0000000c0d0e7389 */ /* 0x00006400000c000b */
[----:B01----:R-:W-:Y:S01]  /*27860*/  ENDCOLLECTIVE ;  /* 0x000000000000791b */ /* 0x003fe20003800000 */
.L_x_3106:
[----:B------:R-:W-:Y:S01]  /*27870*/  MOV R13, R4 ;  /* 0x00000004000d7202 */ /* 0x000fe20000000f00 */
[----:B------:R-:W-:Y:S02]  /*27880*/  IMAD.MOV.U32 R12, RZ, RZ, 0x1 ;  /* 0x00000001ff0c7424 */ /* 0x000fe400078e00ff */
[----:B------:R-:W-:-:S07]  /*27890*/  IMAD.MOV.U32 R3, RZ, RZ, R14 ;  /* 0x000000ffff037224 */ /* 0x000fce00078e000e */
[----:B------:R-:W-:Y:S05]  /*278a0*/  WARPSYNC.COLLECTIVE R15, `(.L_x_3107) ;  /* 0x000000000f087348 */ /* 0x000fea0003c00000 */
[----:B------:R0:W1:Y:S02]  /*278b0*/  SHFL.IDX P6, R14, R13, R12, R11 ;  /* 0x0000000c0d0e7389 */ /* 0x00006400000c000b */
[----:B01----:R-:W-:Y:S01]  /*278c0*/  ENDCOLLECTIVE ;  /* 0x000000000000791b */ /* 0x003fe20003800000 */
.L_x_3107:
        /* <DEDUP_REMOVED lines=8> */
[----:B------:R-:W-:-:S03]  /*27950*/  MOV R13, R0 ;  /* 0x00000000000d7202 */ /* 0x000fc60000000f00 */
[----:B------:R-:W-:Y:S04]  /*27960*/  @!P1 LDGSTS.E.BYPASS.LTC128B.128 [R36+0x10400], desc[UR60][R2.64+0x80], !P2 ;  /* 0x1040008002249fae */ /* 0x000fe8000d101d7c */
[----:B------:R0:W-:Y:S01]  /*27970*/  @!P1 LDGSTS.E.BYPASS.LTC128B.128 [R36+0x14400], desc[UR60][R2.64+0x100], !P0 ;  /* 0x1440010002249fae */ /* 0x0001e2000c101d7c */
[----:B------:R-:W-:Y:S01]  /*27980*/  ISETP.GE.AND P1, PT, R6, R5, PT ;  /* 0x000000050600720c */ /* 0x000fe20003f26270 */
[----:B0-----:R-:W-:-:S12]  /*27990*/  IMAD.MOV.U32 R2, RZ, RZ, R14 ;  /* 0x000000ffff027224 */ /* 0x001fd800078e000e */
[----:B------:R-:W-:Y:S05]  /*279a0*/  WARPSYNC.COLLECTIVE R15, `(.L_x_3108) ;  /* 0x000000000f087348 */ /* 0x000fea0003c00000 */
[----:B------:R0:W1:Y:S02]  /*279b0*/  SHFL.IDX P6, R14, R13, R12, R11 ;  /* 0x0000000c0d0e7389 */ /* 0x00006400000c000b */
[----:B01----:R-:W-:Y:S01]  /*279c0*/  ENDCOLLECTIVE ;  /* 0x000000000000791b */ /* 0x003fe20003800000 */
.L_x_3108:
[----:B------:R-:W-:Y:S01]  /*279d0*/  MOV R13, R4 ;  /* 0x00000004000d7202 */ /* 0x000fe20000000f00 */
[----:B------:R-:W-:Y:S02]  /*279e0*/  IMAD.MOV.U32 R12, RZ, RZ, 0x2 ;  /* 0x00000002ff0c7424 */ /* 0x000fe400078e00ff */
[----:B------:R-:W-:-:S07]  /*279f0*/  IMAD.MOV.U32 R3, RZ, RZ, R14 ;  /* 0x000000ffff037224 */ /* 0x000fce00078e000e */
[----:B------:R-:W-:Y:S05]  /*27a00*/  WARPSYNC.COLLECTIVE R15, `(.L_x_3109) ;  /* 0x000000000f087348 */ /* 0x000fea0003c00000 */
[----:B------:R0:W1:Y:S02]  /*27a10*/  SHFL.IDX P6, R14, R13, R12, R11 ;  /* 0x0000000c0d0e7389 */ /* 0x00006400000c000b */
[----:B01----:R-:W-:Y:S01]  /*27a20*/  ENDCOLLECTIVE ;  /* 0x000000000000791b */ /* 0x003fe20003800000 */
.L_x_3109:
[----:B------:R-:W-:-:S05]  /*27a30*/  @!P1 LEA R6, P4, R8, R3, 0x1 ;  /* 0x0000000308069211 */ /* 0x000fca00078808ff */
[----:B------:R-:W-:Y:S01]  /*27a40*/  @!P1 IMAD.X R7, RZ, RZ, R2, P4 ;  /* 0x000000ffff079224 */ /* 0x000fe200020e0602 */
[----:B------:R-:W-:Y:S01]  /*27a50*/  @!P1 MOV R2, R6 ;  /* 0x0000000600029202 */ /* 0x000fe20000000f00 */
[----:B------:R-:W-:Y:S02]  /*27a60*/  VIADD R6, R17, 0x20 ;  /* 0x0000002011067836 */ /* 0x000fe40000000000 */
        /* <DEDUP_REMOVED lines=13> */
.L_x_3110:
[----:B------:R-:W-:Y:S01]  /*27b40*/  MOV R13, R4 ;  /* 0x00000004000d7202 */ /* 0x000fe20000000f00 */
[----:B------:R-:W-:Y:S02]  /*27b50*/  IMAD.MOV.U32 R12, RZ, RZ, 0x3 ;  /* 0x00000003ff0c7424 */ /* 0x000fe400078e00ff */
[----:B------:R-:W-:-:S07]  /*27b60*/  IMAD.MOV.U32 R3, RZ, RZ, R14 ;  /* 0x000000ffff037224 */ /* 0x000fce00078e000e */
[----:B------:R-:W-:Y:S05]  /*27b70*/  WARPSYNC.COLLECTIVE R15, `(.L_x_3111) ;  /* 0x000000000f087348 */ /* 0x000fea0003c00000 */
[----:B------:R0:W1:Y:S02]  /*27b80*/  SHFL.IDX P6, R14, R13, R12, R11 ;  /* 0x0000000c0d0e7389 */ /* 0x00006400000c000b */
[----:B01----:R-:W-:Y:S01]  /*27b90*/  ENDCOLLECTIVE ;  /* 0x000000000000791b */ /* 0x003fe20003800000 */
.L_x_3111:
        /* <DEDUP_REMOVED lines=17> */
.L_x_3112:
[----:B------:R-:W-:Y:S01]  /*27cb0*/  MOV R13, R4 ;  /* 0x00000004000d7202 */ /* 0x000fe20000000f00 */
[----:B------:R-:W-:Y:S02]  /*27cc0*/  IMAD.MOV.U32 R12, RZ, RZ, 0x4 ;  /* 0x00000004ff0c7424 */ /* 0x000fe400078e00ff */
[----:B------:R-:W-:-:S07]  /*27cd0*/  IMAD.MOV.U32 R3, RZ, RZ, R14 ;  /* 0x000000ffff037224 */ /* 0x000fce00078e000e */
[----:B------:R-:W-:Y:S05]  /*27ce0*/  WARPSYNC.COLLECTIVE R15, `(.L_x_3113) ;  /* 0x000000000f087348 */ /* 0x000fea0003c00000 */
[----:B------:R0:W1:Y:S02]  /*27cf0*/  SHFL.IDX P6, R14, R13, R12, R11 ;  /* 0x0000000c0d0e7389 */ /* 0x00006400000c000b */
[----:B01----:R-:W-:Y:S01]  /*27d00*/  ENDCOLLECTIVE ;  /* 0x000000000000791b */ /* 0x003fe20003800000 */
.L_x_3113:
        /* <DEDUP_REMOVED lines=17> */
.L_x_3114:
[----:B------:R-:W-:Y:S01]  /*27e20*/  MOV R13, R4 ;  /* 0x00000004000d7202 */ /* 0x000fe20000000f00 */
[----:B------:R-:W-:Y:S02]  /*27e30*/  IMAD.MOV.U32 R12, RZ, RZ, 0x5 ;  /* 0x00000005ff0c7424 */ /* 0x000fe400078e00ff */
[----:B------:R-:W-:-:S07]  /*27e40*/  IMAD.MOV.U32 R3, RZ, RZ, R14 ;  /* 0x000000ffff037224 */ /* 0x000fce00078e000e */
[----:B------:R-:W-:Y:S05]  /*27e50*/  WARPSYNC.COLLECTIVE R15, `(.L_x_3115) ;  /* 0x000000000f087348 */ /* 0x000fea0003c00000 */
[----:B------:R0:W1:Y:S02]  /*27e60*/  SHFL.IDX P6, R14, R13, R12, R11 ;  /* 0x0000000c0d0e7389 */ /* 0x00006400000c000b */
[----:B01----:R-:W-:Y:S01]  /*27e70*/  ENDCOLLECTIVE ;  /* 0x000000000000791b */ /* 0x003fe20003800000 */
.L_x_3115:
        /* <DEDUP_REMOVED lines=17> */
.L_x_3116:
[----:B------:R-:W-:Y:S01]  /*27f90*/  MOV R13, R4 ;  /* 0x00000004000d7202 */ /* 0x000fe20000000f00 */
[----:B------:R-:W-:Y:S02]  /*27fa0*/  IMAD.MOV.U32 R12, RZ, RZ, 0x6 ;  /* 0x00000006ff0c7424 */ /* 0x000fe400078e00ff */
[----:B------:R-:W-:-:S07]  /*27fb0*/  IMAD.MOV.U32 R3, RZ, RZ, R14 ;  /* 0x000000ffff037224 */ /* 0x000fce00078e000e */
[----:B------:R-:W-:Y:S05]  /*27fc0*/  WARPSYNC.COLLECTIVE R15, `(.L_x_3117) ;  /* 0x000000000f087348 */ /* 0x000fea0003c00000 */
[----:B------:R0:W1:Y:S02]  /*27fd0*/  SHFL.IDX P6, R14, R13, R12, R11 ;  /* 0x0000000c0d0e7389 */ /* 0x00006400000c000b */
[----:B01----:R-:W-:Y:S01]  /*27fe0*/  ENDCOLLECTIVE ;  /* 0x000000000000791b */ /* 0x003fe20003800000 */
.L_x_3117:
        /* <DEDUP_REMOVED lines=17> */
.L_x_3118:
[----:B------:R-:W-:Y:S01]  /*28100*/  IMAD.MOV.U32 R13, RZ, RZ, R4 ;  /* 0x000000ffff0d7224 */ /* 0x000fe200078e0004 */
[----:B------:R-:W-:Y:S01]  /*28110*/  MOV R12, 0x7 ;  /* 0x00000007000c7802 */ /* 0x000fe20000000f00 */
[----:B------:R-:W-:-:S07]  /*28120*/  IMAD.MOV.U32 R3, RZ, RZ, R14 ;  /* 0x000000ffff037224 */ /* 0x000fce00078e000e */
[----:B------:R-:W-:Y:S05]  /*28130*/  WARPSYNC.COLLECTIVE R15, `(.L_x_3119) ;  /* 0x000000000f087348 */ /* 0x000fea0003c00000 */
[----:B------:R0:W1:Y:S02]  /*28140*/  SHFL.IDX P6, R14, R13, R12, R11 ;  /* 0x0000000c0d0e7389 */ /* 0x00006400000c000b */
[----:B01----:R-:W-:Y:S01]  /*28150*/  ENDCOLLECTIVE ;  /* 0x000000000000791b */ /* 0x003fe20003800000 */
.L_x_3119:
[----:B------:R-:W-:-:S05]  /*28160*/  @!P1 LEA R6, P4, R8, R3, 0x1 ;  /* 0x0000000308069211 */ /* 0x000fca00078808ff */
[----:B------:R-:W-:Y:S01]  /*28170*/  @!P1 IMAD.X R7, RZ, RZ, R2, P4 ;  /* 0x000000ffff079224 */ /* 0x000fe200020e0602 */
[----:B------:R-:W-:-:S03]  /*28180*/  @!P1 MOV R2, R6 ;  /* 0x0000000600029202 */ /* 0x000fc60000000f00 */
[----:B------:R-:W-:Y:S02]  /*28190*/  @!P1 IMAD.MOV.U32 R3, RZ, RZ, R7 ;  /* 0x000000ffff039224 */ /* 0x000fe400078e0007 */
[----:B------:R-:W-:-:S03]  /*281a0*/  IMAD.MOV.U32 R13, RZ, RZ, R0 ;  /* 0x000000ffff0d7224 */ /* 0x000fc600078e0000 */
        /* <DEDUP_REMOVED lines=10> */
.L_x_3120:
[----:B------:R-:W-:Y:S05]  /*28250*/  BRA `(.L_x_3121) ;  /* 0xffffffa800547947 */ /* 0x000fea000383ffff */
.L_x_2974:
[----:B0-----:R0:W1:Y:S02]  /*28260*/  SYNCS.PHASECHK.TRANS64.TRYWAIT P0, [R22+URZ+0x2a820], R3 ;  /* 0x02a82003160075a7 */ /* 0x001064000800017f */
[----:B-1----:R-:W-:Y:S05]  /*28270*/  @!P0 NANOSLEEP.SYNCS 0x989680 ;  /* 0x009896800000895d */ /* 0x002fea0003900000 */
[----:B------:R-:W1:Y:S02]  /*28280*/  @!P0 SYNCS.PHASECHK.TRANS64 P0, [R22+URZ+0x2a820], R3 ;  /* 0x02a82003160085a7 */ /* 0x000e64000800007f */
[----:B-1----:R-:W-:Y:S05]  /*28290*/  @!P0 BRA `(.L_x_2974) ;  /* 0xfffffffc00f08947 */ /* 0x002fea000383ffff */
[----:B------:R-:W-:Y:S05]  /*282a0*/  BRA `(.L_x_3122) ;  /* 0xffffffa800cc7947 */ /* 0x000fea000383ffff */
.L_x_2979:
[----:B0-----:R0:W1:Y:S02]  /*282b0*/  SYNCS.PHASECHK.TRANS64.TRYWAIT P0, [R5+URZ+0x2a840], R0 ;  /* 0x02a84000050075a7 */ /* 0x001064000800017f */
[----:B-1----:R-:W-:Y:S05]  /*282c0*/  @!P0 NANOSLEEP.SYNCS 0x989680 ;  /* 0x009896800000895d */ /* 0x002fea0003900000 */
[----:B------:R-:W1:Y:S02]  /*282d0*/  @!P0 SYNCS.PHASECHK.TRANS64 P0, [R5+URZ+0x2a840], R0 ;  /* 0x02a84000050085a7 */ /* 0x000e64000800007f */
[----:B-1----:R-:W-:Y:S05]  /*282e0*/  @!P0 BRA `(.L_x_2979) ;  /* 0xfffffffc00f08947 */ /* 0x002fea000383ffff */
[----:B------:R-:W-:Y:S05]  /*282f0*/  BRA `(.L_x_3123) ;  /* 0xffffffac00907947 */ /* 0x000fea000383ffff */
.L_x_2980:
[----:B------:R-:W-:Y:S01]  /*28300*/  BSSY B1, `(.L_x_3124) ;  /* 0x0000008000017945 */ /* 0x000fe20003800000 */
[----:B------:R-:W-:Y:S01]  /*28310*/  MOV R13, R8 ;  /* 0x00000008000d7202 */ /* 0x000fe20000000f00 */
[----:B------:R-:W-:Y:S01]  /*28320*/  IMAD.MOV.U32 R12, RZ, RZ, RZ ;  /* 0x000000ffff0c7224 */ /* 0x000fe200078e00ff */
[----:B------:R-:W-:Y:S01]  /*28330*/  MOV R15, 0xffffffff ;  /* 0xffffffff000f7802 */ /* 0x000fe20000000f00 */
[----:B------:R-:W-:-:S07]  /*28340*/  IMAD.MOV.U32 R11, RZ, RZ, 0x181f ;  /* 0x0000181fff0b7424 */ /* 0x000fce00078e00ff */
[----:B------:R-:W-:Y:S05]  /*28350*/  WARPSYNC.COLLECTIVE R15, `(.L_x_3125) ;  /* 0x000000000f087348 */ /* 0x000fea0003c00000 */
[----:B------:R0:W1:Y:S02]  /*28360*/  SHFL.IDX P6, R14, R13, R12, R11 ;  /* 0x0000000c0d0e7389 */ /* 0x00006400000c000b */
[----:B01----:R-:W-:Y:S01]  /*28370*/  ENDCOLLECTIVE ;  /* 0x000000000000791b */ /* 0x003fe20003800000 */
.L_x_3125:
[----:B------:R-:W-:Y:S05]  /*28380*/  BSYNC B1 ;  /* 0x0000000000017941 */ /* 0x000fea0003800000 */
.L_x_3124:
[----:B------:R-:W0:Y:S01]  /*28390*/  S2R R35, SR_TID.X ;  /* 0x0000000000237919 */ /* 0x000e220000002100 */
[----:B------:R-:W-:Y:S01]  /*283a0*/  IMAD.MOV.U32 R13, RZ, RZ, R9 ;  /* 0x000000ffff0d7224 */ /* 0x000fe200078e0009 */
[----:B------:R-:W-:Y:S01]  /*283b0*/  MOV R12, RZ ;  /* 0x000000ff000c7202 */ /* 0x000fe20000000f00 */
[----:B------:R-:W-:Y:S01]  /*283c0*/  IMAD.MOV.U32 R11, RZ, RZ, 0x181f ;  /* 0x0000181fff0b7424 */ /* 0x000fe200078e00ff */
[----:B------:R-:W-:Y:S01]  /*283d0*/  MOV R15, 0xffffffff ;  /* 0xffffffff000f7802 */ /* 0x000fe20000000f00 */
[----:B------:R-:W-:Y:S02]  /*283e0*/  IMAD.MOV.U32 R3, RZ, RZ, R14 ;  /* 0x000000ffff037224 */ /* 0x000fe400078e000e */
[----:B------:R-:W-:-:S07]  /*283f0*/  IMAD R4, R4, 0x2, R22 ;  /* 0x0000000204047824 */ /* 0x000fce00078e0216 */
[----:B0-----:R-:W-:Y:S05]  /*28400*/  WARPSYNC.COLLECTIVE R15, `(.L_x_3126) ;  /* 0x000000000f087348 */ /* 0x001fea0003c00000 */
[----:B------:R1:W2:Y:S02]  /*28410*/  SHFL.IDX P6, R14, R13, R12, R11 ;  /* 0x0000000c0d0e7389 */ /* 0x0002a400000c000b */
[----:B012---:R-:W-:Y:S01]  /*28420*/  ENDCOLLECTIVE ;  /* 0x000000000000791b */ /* 0x007fe20003800000 */
.L_x_3126:
[----:B------:R-:W-:Y:S01]  /*28430*/  IMAD.MOV.U32 R13, RZ, RZ, R8 ;  /* 0x000000ffff0d7224 */ /* 0x000fe200078e0008 */
[----:B------:R-:W-:Y:S01]  /*28440*/  MOV R12, 0x1 ;  /* 0x00000001000c7802 */ /* 0x000fe20000000f00 */
[----:B------:R-:W-:Y:S02]  /*28450*/  IMAD.SHL.U32 R35, R35, 0x8, RZ ;  /* 0x0000000823237824 */ /* 0x000fe400078e00ff */
[----:B------:R-:W-:-:S07]  /*28460*/  IMAD.MOV.U32 R2, RZ, RZ, R14 ;  /* 0x000000ffff027224 */ /* 0x000fce00078e000e */
[----:B------:R-:W-:Y:S05]  /*28470*/  WARPSYNC.COLLECTIVE R15, `(.L_x_3127) ;  /* 0x000000000f087348 */ /* 0x000fea0003c00000 */
[----:B------:R0:W1:Y:S02]  /*28480*/  SHFL.IDX P6, R14, R13, R12, R11 ;  /* 0x0000000c0d0e7389 */ /* 0x00006400000c000b */
[----:B01----:R-:W-:Y:S01]  /*28490*/  ENDCOLLECTIVE ;  /* 0x000000000000791b */ /* 0x003fe20003800000 */
.L_x_3127:
        /* <DEDUP_REMOVED lines=15> */
.L_x_3128:
[----:B------:R-:W-:Y:S01]  /*28590*/  IMAD.MOV.U32 R13, RZ, RZ, R8 ;  /* 0x000000ffff0d7224 */ /* 0x000fe200078e0008 */
[----:B------:R-:W-:Y:S02]  /*285a0*/  MOV R12, 0x2 ;  /* 0x00000002000c7802 */ /* 0x000fe40000000f00 */
[----:B------:R-:W-:-:S07]  /*285b0*/  MOV R2, R14 ;  /* 0x0000000e00027202 */ /* 0x000fce0000000f00 */
[----:B------:R-:W-:Y:S05]  /*285c0*/  WARPSYNC.COLLECTIVE R15, `(.L_x_3129) ;  /* 0x000000000f087348 */ /* 0x000fea0003c00000 */
[----:B------:R0:W1:Y:S02]  /*285d0*/  SHFL.IDX P6, R14, R13, R12, R11 ;  /* 0x0000000c0d0e7389 */ /* 0x00006400000c000b */
[----:B01----:R-:W-:Y:S01]  /*285e0*/  ENDCOLLECTIVE ;  /* 0x000000000000791b */ /* 0x003fe20003800000 */
.L_x_3129:
        /* <DEDUP_REMOVED lines=13> */
.L_x_3130:
[----:B------:R-:W-:Y:S01]  /*286c0*/  IMAD.MOV.U32 R13, RZ, RZ, R8 ;  /* 0x000000ffff0d7224 */ /* 0x000fe200078e0008 */
[----:B------:R-:W-:Y:S02]  /*286d0*/  MOV R12, 0x3 ;  /* 0x00000003000c7802 */ /* 0x000fe40000000f00 */
[----:B------:R-:W-:-:S07]  /*286e0*/  MOV R2, R14 ;  /* 0x0000000e00027202 */ /* 0x000fce0000000f00 */
[----:B------:R-:W-:Y:S05]  /*286f0*/  WARPSYNC.COLLECTIVE R15, `(.L_x_3131) ;  /* 0x000000000f087348 */ /* 0x000fea0003c00000 */
[----:B------:R0:W1:Y:S02]  /*28700*/  SHFL.IDX P6, R14, R13, R12, R11 ;  /* 0x0000000c0d0e7389 */ /* 0x00006400000c000b */
[----:B01----:R-:W-:Y:S01]  /*28710*/  ENDCOLLECTIVE ;  /* 0x000000000000791b */ /* 0x003fe20003800000 */
.L_x_3131:
        /* <DEDUP_REMOVED lines=13> */
.L_x_3132:
[----:B------:R-:W-:Y:S01]  /*287f0*/  IMAD.MOV.U32 R13, RZ, RZ, R8 ;  /* 0x000000ffff0d7224 */ /* 0x000fe200078e0008 */
[----:B------:R-:W-:Y:S02]  /*28800*/  MOV R12, 0x4 ;  /* 0x00000004000c7802 */ /* 0x000fe40000000f00 */
[----:B------:R-:W-:-:S07]  /*28810*/  MOV R2, R14 ;  /* 0x0000000e00027202 */ /* 0x000fce0000000f00 */
[----:B------:R-:W-:Y:S05]  /*28820*/  WARPSYNC.COLLECTIVE R15, `(.L_x_3133) ;  /* 0x000000000f087348 */ /* 0x000fea0003c00000 */
[----:B------:R0:W1:Y:S02]  /*28830*/  SHFL.IDX P6, R14, R13, R12, R11 ;  /* 0x0000000c0d0e7389 */ /* 0x00006400000c000b */
[----:B01----:R-:W-:Y:S01]  /*28840*/  ENDCOLLECTIVE ;  /* 0x000000000000791b */ /* 0x003fe20003800000 */
.L_x_3133:
        /* <DEDUP_REMOVED lines=13> */
.L_x_3134:
[----:B------:R-:W-:Y:S01]  /*28920*/  IMAD.MOV.U32 R13, RZ, RZ, R8 ;  /* 0x000000ffff0d7224 */ /* 0x000fe200078e0008 */
[----:B------:R-:W-:Y:S02]  /*28930*/  MOV R12, 0x5 ;  /* 0x00000005000c7802 */ /* 0x000fe40000000f00 */
[----:B------:R-:W-:-:S07]  /*28940*/  MOV R2, R14 ;  /* 0x0000000e00027202 */ /* 0x000fce0000000f00 */
[----:B------:R-:W-:Y:S05]  /*28950*/  WARPSYNC.COLLECTIVE R15, `(.L_x_3135) ;  /* 0x000000000f087348 */ /* 0x000fea0003c00000 */
[----:B------:R0:W1:Y:S02]  /*28960*/  SHFL.IDX P6, R14, R13, R12, R11 ;  /* 0x0000000c0d0e7389 */ /* 0x00006400000c000b */
[----:B01----:R-:W-:Y:S01]  /*28970*/  ENDCOLLECTIVE ;  /* 0x000000000000791b */ /* 0x003fe20003800000 */
.L_x_3135:
        /* <DEDUP_REMOVED lines=13> */
.L_x_3136:
[----:B------:R-:W-:Y:S01]  /*28a50*/  MOV R2, R14 ;  /* 0x0000000e00027202 */ /* 0x000fe20000000f00 */
[----:B------:R-:W-:Y:S06]  /*28a60*/  BRA `(.L_x_3137) ;  /* 0xffffffa800c07947 */ /* 0x000fec000383ffff */
.L_x_2985:
[----:B-1----:R1:W2:Y:S02]  /*28a70*/  SYNCS.PHASECHK.TRANS64.TRYWAIT P0, [R5+URZ+0x2a860], R2 ;  /* 0x02a86002050075a7 */ /* 0x0022a4000800017f */
[----:B--2---:R-:W-:Y:S05]  /*28a80*/  @!P0 NANOSLEEP.SYNCS 0x989680 ;  /* 0x009896800000895d */ /* 0x004fea0003900000 */
[----:B------:R-:W2:Y:S02]  /*28a90*/  @!P0 SYNCS.PHASECHK.TRANS64 P0, [R5+URZ+0x2a860], R2 ;  /* 0x02a86002050085a7 */ /* 0x000ea4000800007f */
[----:B--2---:R-:W-:Y:S05]  /*28aa0*/  @!P0 BRA `(.L_x_2985) ;  /* 0xfffffffc00f08947 */ /* 0x004fea000383ffff */
[----:B------:R-:W-:Y:S05]  /*28ab0*/  BRA `(.L_x_3138) ;  /* 0xffffffac001c7947 */ /* 0x000fea000383ffff */
.L_x_2986:
        /* <DEDUP_REMOVED lines=8> */
.L_x_3140:
[----:B------:R-:W-:Y:S05]  /*28b40*/  BSYNC B1 ;  /* 0x0000000000017941 */ /* 0x000fea0003800000 */
.L_x_3139:
[----:B------:R-:W-:Y:S01]  /*28b50*/  MOV R13, R24 ;  /* 0x00000018000d7202 */ /* 0x000fe20000000f00 */
[----:B------:R-:W-:Y:S01]  /*28b60*/  IMAD.MOV.U32 R12, RZ, RZ, RZ ;  /* 0x000000ffff0c7224 */ /* 0x000fe200078e00ff */
[----:B------:R-:W-:Y:S01]  /*28b70*/  MOV R15, 0xffffffff ;  /* 0xffffffff000f7802 */ /* 0x000fe20000000f00 */
[----:B------:R-:W-:Y:S01]  /*28b80*/  IMAD.MOV.U32 R11, RZ, RZ, 0x181f ;  /* 0x0000181fff0b7424 */ /* 0x000fe200078e00ff */
[----:B------:R-:W-:Y:S01]  /*28b90*/  LEA R4, R4, R22, 0x1 ;  /* 0x0000001604047211 */ /* 0x000fe200078e08ff */
[----:B------:R-:W-:-:S07]  /*28ba0*/  IMAD.MOV.U32 R3, RZ, RZ, R14 ;  /* 0x000000ffff037224 */ /* 0x000fce00078e000e */
[----:B------:R-:W-:Y:S05]  /*28bb0*/  WARPSYNC.COLLECTIVE R15, `(.L_x_3141) ;  /* 0x000000000f087348 */ /* 0x000fea0003c00000 */
[----:B------:R0:W1:Y:S02]  /*28bc0*/  SHFL.IDX P6, R14, R13, R12, R11 ;  /* 0x0000000c0d0e7389 */ /* 0x00006400000c000b */
[----:B01----:R-:W-:Y:S01]  /*28bd0*/  ENDCOLLECTIVE ;  /* 0x000000000000791b */ /* 0x003fe20003800000 */
.L_x_3141:
[----:B------:R-:W-:Y:S02]  /*28be0*/  IMAD.MOV.U32 R13, RZ, RZ, R25 ;  /* 0x000000ffff0d7224 */ /* 0x000fe400078e0019 */
[----:B------:R-:W-:Y:S02]  /*28bf0*/  IMAD.MOV.U32 R12, RZ, RZ, 0x1 ;  /* 0x00000001ff0c7424 */ /* 0x000fe400078e00ff */
[----:B------:R-:W-:-:S07]  /*28c00*/  IMAD.MOV.U32 R2, RZ, RZ, R14 ;  /* 0x000000ffff027224 */ /* 0x000fce00078e000e */
[----:B------:R-:W-:Y:S05]  /*28c10*/  WARPSYNC.COLLECTIVE R15, `(.L_x_3142) ;  /* 0x000000000f087348 */ /* 0x000fea0003c00000 */
[----:B------:R0:W1:Y:S02]  /*28c20*/  SHFL.IDX P6, R14, R13, R12, R11 ;  /* 0x0000000c0d0e7389 */ /* 0x00006400000c000b */
[----:B01----:R-:W-:Y:S01]  /*28c30*/  ENDCOLLECTIVE ;  /* 0x000000000000791b */ /* 0x003fe20003800000 */
.L_x_3142:
        /* <DEDUP_REMOVED lines=15> */
.L_x_3143:
[----:B------:R-:W-:Y:S02]  /*28d30*/  IMAD.MOV.U32 R13, RZ, RZ, R25 ;  /* 0x000000ffff0d7224 */ /* 0x000fe400078e0019 */
[----:B------:R-:W-:Y:S02]  /*28d40*/  IMAD.MOV.U32 R12, RZ, RZ, 0x2 ;  /* 0x00000002ff0c7424 */ /* 0x000fe400078e00ff */
[----:B------:R-:W-:-:S07]  /*28d50*/  IMAD.MOV.U32 R2, RZ, RZ, R14 ;  /* 0x000000ffff027224 */ /* 0x000fce00078e000e */
[----:B------:R-:W-:Y:S05]  /*28d60*/  WARPSYNC.COLLECTIVE R15, `(.L_x_3144) ;  /* 0x000000000f087348 */ /* 0x000fea0003c00000 */
[----:B------:R0:W1:Y:S02]  /*28d70*/  SHFL.IDX P6, R14, R13, R12, R11 ;  /* 0x0000000c0d0e7389 */ /* 0x00006400000c000b */
[----:B01----:R-:W-:Y:S01]  /*28d80*/  ENDCOLLECTIVE ;  /* 0x000000000000791b */ /* 0x003fe20003800000 */
.L_x_3144:
        /* <DEDUP_REMOVED lines=14> */
.L_x_3145:
[----:B------:R-:W-:Y:S02]  /*28e70*/  IMAD.MOV.U32 R13, RZ, RZ, R25 ;  /* 0x000000ffff0d7224 */ /* 0x000fe400078e0019 */
[----:B------:R-:W-:Y:S02]  /*28e80*/  IMAD.MOV.U32 R12, RZ, RZ, 0x3 ;  /* 0x00000003ff0c7424 */ /* 0x000fe400078e00ff */
[----:B------:R-:W-:-:S07]  /*28e90*/  IMAD.MOV.U32 R2, RZ, RZ, R14 ;  /* 0x000000ffff027224 */ /* 0x000fce00078e000e */
[----:B------:R-:W-:Y:S05]  /*28ea0*/  WARPSYNC.COLLECTIVE R15, `(.L_x_3146) ;  /* 0x000000000f087348 */ /* 0x000fea0003c00000 */
[----:B------:R0:W1:Y:S02]  /*28eb0*/  SHFL.IDX P6, R14, R13, R12, R11 ;  /* 0x0000000c0d0e7389 */ /* 0x00006400000c000b */
[----:B01----:R-:W-:Y:S01]  /*28ec0*/  ENDCOLLECTIVE ;  /* 0x000000000000791b */ /* 0x003fe20003800000 */
.L_x_3146:
        /* <DEDUP_REMOVED lines=14> */
.L_x_3147:
[----:B------:R-:W-:Y:S02]  /*28fb0*/  IMAD.MOV.U32 R13, RZ, RZ, R25 ;  /* 0x000000ffff0d7224 */ /* 0x000fe400078e0019 */
[----:B------:R-:W-:Y:S02]  /*28fc0*/  IMAD.MOV.U32 R12, RZ, RZ, 0x4 ;  /* 0x00000004ff0c7424 */ /* 0x000fe400078e00ff */
[----:B------:R-:W-:-:S07]  /*28fd0*/  IMAD.MOV.U32 R2, RZ, RZ, R14 ;  /* 0x000000ffff027224 */ /* 0x000fce00078e000e */
[----:B------:R-:W-:Y:S05]  /*28fe0*/  WARPSYNC.COLLECTIVE R15, `(.L_x_3148) ;  /* 0x000000000f087348 */ /* 0x000fea0003c00000 */
[----:B------:R0:W1:Y:S02]  /*28ff0*/  SHFL.IDX P6, R14, R13, R12, R11 ;  /* 0x0000000c0d0e7389 */ /* 0x00006400000c000b */
[----:B01----:R-:W-:Y:S01]  /*29000*/  ENDCOLLECTIVE ;  /* 0x000000000000791b */ /* 0x003fe20003800000 */
.L_x_3148:
        /* <DEDUP_REMOVED lines=14> */
.L_x_3149:
[----:B------:R-:W-:Y:S02]  /*290f0*/  IMAD.MOV.U32 R13, RZ, RZ, R25 ;  /* 0x000000ffff0d7224 */ /* 0x000fe400078e0019 */
[----:B------:R-:W-:Y:S02]  /*29100*/  IMAD.MOV.U32 R12, RZ, RZ, 0x5 ;  /* 0x00000005ff0c7424 */ /* 0x000fe400078e00ff */
[----:B------:R-:W-:-:S07]  /*29110*/  IMAD.MOV.U32 R2, RZ, RZ, R14 ;  /* 0x000000ffff027224 */ /* 0x000fce00078e000e */
[----:B------:R-:W-:Y:S05]  /*29120*/  WARPSYNC.COLLECTIVE R15, `(.L_x_3150) ;  /* 0x000000000f087348 */ /* 0x000fea0003c00000 */
[----:B------:R0:W1:Y:S02]  /*29130*/  SHFL.IDX P6, R14, R13, R12, R11 ;  /* 0x0000000c0d0e7389 */ /* 0x00006400000c000b */
[----:B01----:R-:W-:Y:S01]  /*29140*/  ENDCOLLECTIVE ;  /* 0x000000000000791b */ /* 0x003fe20003800000 */
.L_x_3150:
        /* <DEDUP_REMOVED lines=13> */
.L_x_3151:
[----:B------:R-:W-:Y:S01]  /*29220*/  @!PT LDS RZ, [RZ] ;  /* 0x00000000fffff984 */ /* 0x000fe20000000800 */
[----:B------:R-:W-:Y:S01]  /*29230*/  @!PT LDS RZ, [RZ] ;  /* 0x00000000fffff984 */ /* 0x000fe20000000800 */
[----:B------:R-:W-:Y:S01]  /*29240*/  @!PT LDS RZ, [RZ] ;  /* 0x00000000fffff984 */ /* 0x000fe20000000800 */
[----:B------:R0:W-:Y:S02]  /*29250*/  LDGSTS.E.BYPASS.LTC128B.128 [R4+0x5400], desc[UR60][R2.64+0x80], !P2 ;  /* 0x0540008002047fae */ /* 0x0001e4000d101d7c */
[----:B0-----:R-:W-:Y:S01]  /*29260*/  IMAD.MOV.U32 R2, RZ, RZ, R14 ;  /* 0x000000ffff027224 */ /* 0x001fe200078e000e */
[----:B------:R-:W-:Y:S06]  /*29270*/  BRA `(.L_x_3152) ;  /* 0xffffffa800087947 */ /* 0x000fec000383ffff */
.L_x_2994:
[----:B0-----:R0:W1:Y:S02]  /*29280*/  SYNCS.PHASECHK.TRANS64.TRYWAIT P0, [R0+URZ+0x2a860], R3 ;  /* 0x02a86003000075a7 */ /* 0x001064000800017f */
[----:B-1----:R-:W-:Y:S05]  /*29290*/  @!P0 NANOSLEEP.SYNCS 0x989680 ;  /* 0x009896800000895d */ /* 0x002fea0003900000 */
[----:B------:R-:W1:Y:S02]  /*292a0*/  @!P0 SYNCS.PHASECHK.TRANS64 P0, [R0+URZ+0x2a860], R3 ;  /* 0x02a86003000085a7 */ /* 0x000e64000800007f */
[----:B-1----:R-:W-:Y:S05]  /*292b0*/  @!P0 BRA `(.L_x_2994) ;  /* 0xfffffffc00f08947 */ /* 0x002fea000383ffff */
[----:B------:R-:W-:Y:S05]  /*292c0*/  BRA `(.L_x_3153) ;  /* 0xffffffac001c7947 */ /* 0x000fea000383ffff */
.L_x_2995:
        /* <DEDUP_REMOVED lines=8> */
.L_x_3155:
[----:B------:R-:W-:Y:S05]  /*29350*/  BSYNC B0 ;  /* 0x0000000000007941 */ /* 0x000fea0003800000 */
.L_x_3154:
        /* <DEDUP_REMOVED lines=12> */
.L_x_3156:
[C---:B------:R-:W-:Y:S02]  /*29420*/  ISETP.LT.OR P4, PT, R6.reuse, 0x1, !P0 ;  /* 0x000000010600780c */ /* 0x040fe40004781670 */
[----:B------:R-:W-:Y:S02]  /*29430*/  ISETP.LT.OR P3, PT, R6, 0x1, P1 ;  /* 0x000000010600780c */ /* 0x000fe40000f61670 */
[----:B------:R-:W-:Y:S01]  /*29440*/  LEA R4, R4, R22, 0x1 ;  /* 0x0000001604047211 */ /* 0x000fe200078e08ff */
[----:B------:R-:W-:Y:S02]  /*29450*/  IMAD.MOV.U32 R13, RZ, RZ, R25 ;  /* 0x000000ffff0d7224 */ /* 0x000fe400078e0019 */
        /* <DEDUP_REMOVED lines=8> */
.L_x_3157:
        /* <DEDUP_REMOVED lines=13> */
.L_x_3158:
[----:B------:R-:W-:Y:S01]  /*295b0*/  MOV R13, R25 ;  /* 0x00000019000d7202 */ /* 0x000fe20000000f00 */
[----:B------:R-:W-:Y:S01]  /*295c0*/  IMAD.MOV.U32 R12, RZ, RZ, 0x2 ;  /* 0x00000002ff0c7424 */ /* 0x000fe200078e00ff */
[----:B------:R-:W-:-:S13]  /*295d0*/  IADD3 R2, P2, R14, R5, RZ ;  /* 0x000000050e027210 */ /* 0x000fda0007f5e0ff */
[----:B------:R-:W-:Y:S05]  /*295e0*/  WARPSYNC.COLLECTIVE R15, `(.L_x_3159) ;  /* 0x000000000f087348 */ /* 0x000fea0003c00000 */
[----:B------:R0:W1:Y:S02]  /*295f0*/  SHFL.IDX P6, R14, R13, R12, R11 ;  /* 0x0000000c0d0e7389 */ /* 0x00006400000c000b */
[----:B01----:R-:W-:Y:S01]  /*29600*/  ENDCOLLECTIVE ;  /* 0x000000000000791b */ /* 0x003fe20003800000 */
.L_x_3159:
        /* <DEDUP_REMOVED lines=13> */
.L_x_3160:
[----:B------:R-:W-:Y:S01]  /*296e0*/  MOV R13, R25 ;  /* 0x00000019000d7202 */ /* 0x000fe20000000f00 */
[----:B------:R-:W-:Y:S02]  /*296f0*/  IMAD.MOV.U32 R12, RZ, RZ, 0x3 ;  /* 0x00000003ff0c7424 */ /* 0x000fe400078e00ff */
[----:B------:R-:W-:-:S07]  /*29700*/  IMAD.MOV.U32 R10, RZ, RZ, R14 ;  /* 0x000000ffff0a7224 */ /* 0x000fce00078e000e */
[----:B------:R-:W-:Y:S05]  /*29710*/  WARPSYNC.COLLECTIVE R15, `(.L_x_3161) ;  /* 0x000000000f087348 */ /* 0x000fea0003c00000 */
[----:B------:R0:W1:Y:S02]  /*29720*/  SHFL.IDX P6, R14, R13, R12, R11 ;  /* 0x0000000c0d0e7389 */ /* 0x00006400000c000b */
[----:B01----:R-:W-:Y:S01]  /*29730*/  ENDCOLLECTIVE ;  /* 0x000000000000791b */ /* 0x003fe20003800000 */
.L_x_3161:
[----:B------:R-:W-:-:S05]  /*29740*/  IADD3 R2, P2, R10, R5, RZ ;  /* 0x000000050a027210 */ /* 0x000fca0007f5e0ff */
[----:B------:R-:W-:-:S05]  /*29750*/  IMAD.X R3, RZ, RZ, R7, P2 ;  /* 0x000000ffff037224 */ /* 0x000fca00010e0607 */
[----:B------:R-:W-:Y:S01]  /*29760*/  @!PT LDS RZ, [RZ] ;  /* 0x00000000fffff984 */ /* 0x000fe20000000800 */
[----:B------:R-:W-:Y:S01]  /*29770*/  @!PT LDS RZ, [RZ] ;  /* 0x00000000fffff984 */ /* 0x000fe20000000800 */
[----:B------:R-:W-:Y:S01]  /*29780*/  @!PT LDS RZ, [RZ] ;  /* 0x00000000fffff984 */ /* 0x000fe20000000800 */
[----:B------:R0:W-:Y:S01]  /*29790*/  LDGSTS.E.BYPASS.LTC128B.128 [R4+0x1400], desc[UR60][R2.64], !P3 ;  /* 0x0140000002047fae */ /* 0x0001e2000d901d7c */
[----:B------:R-:W-:Y:S02]  /*297a0*/  MOV R13, R24 ;  /* 0x00000018000d7202 */ /* 0x000fe40000000f00 */
[C---:B------:R-:W-:Y:S01]  /*297b0*/  ISETP.LT.OR P3, PT, R6.reuse, 0x31, P1 ;  /* 0x000000310600780c */ /* 0x040fe20000f61670 */
[----:B------:R0:W-:Y:S01]  /*297c0*/  LDGSTS.E.BYPASS.LTC128B.128 [R4+0x4400], desc[UR60][R2.64+0x80], !P4 ;  /* 0x0440008002047fae */ /* 0x0001e2000e101d7c */
[----:B------:R-:W-:Y:S01]  /*297d0*/  ISETP.LT.OR P4, PT, R6, 0x31, !P0 ;  /* 0x000000310600780c */ /* 0x000fe20004781670 */
[----:B------:R-:W-:-:S12]  /*297e0*/  IMAD.MOV.U32 R8, RZ, RZ, R14 ;  /* 0x000000ffff087224 */ /* 0x000fd800078e000e */
[----:B0-----:R-:W-:Y:S05]  /*297f0*/  WARPSYNC.COLLECTIVE R15, `(.L_x_3162) ;  /* 0x000000000f087348 */ /* 0x001fea0003c00000 */
[----:B------:R1:W2:Y:S02]  /*29800*/  SHFL.IDX P6, R14, R13, R12, R11 ;  /* 0x0000000c0d0e7389 */ /* 0x0002a400000c000b */
[----:B012---:R-:W-:Y:S01]  /*29810*/  ENDCOLLECTIVE ;  /* 0x000000000000791b */ /* 0x007fe20003800000 */
.L_x_3162:
[----:B------:R-:W-:Y:S01]  /*29820*/  IMAD.MOV.U32 R13, RZ, RZ, R25 ;  /* 0x000000ffff0d7224 */ /* 0x000fe200078e0019 */
[----:B------:R-:W-:Y:S02]  /*29830*/  MOV R12, 0x4 ;  /* 0x00000004000c7802 */ /* 0x000fe40000000f00 */
[----:B------:R-:W-:-:S13]  /*29840*/  IADD3 R2, P2, R14, R5, RZ ;  /* 0x000000050e027210 */ /* 0x000fda0007f5e0ff */
[----:B------:R-:W-:Y:S05]  /*29850*/  WARPSYNC.COLLECTIVE R15, `(.L_x_3163) ;  /* 0x000000000f087348 */ /* 0x000fea0003c00000 */
[----:B------:R0:W1:Y:S02]  /*29860*/  SHFL.IDX P6, R14, R13, R12, R11 ;  /* 0x0000000c0d0e7389 */ /* 0x00006400000c000b */
[----:B01----:R-:W-:Y:S01]  /*29870*/  ENDCOLLECTIVE ;  /* 0x000000000000791b */ /* 0x003fe20003800000 */
.L_x_3163:
        /* <DEDUP_REMOVED lines=13> */
.L_x_3164:
[----:B------:R-:W-:Y:S01]  /*29950*/  IMAD.MOV.U32 R13, RZ, RZ, R25 ;  /* 0x000000ffff0d7224 */ /* 0x000fe200078e0019 */
[----:B------:R-:W-:Y:S02]  /*29960*/  MOV R12, 0x5 ;  /* 0x00000005000c7802 */ /* 0x000fe40000000f00 */
[----:B------:R-:W-:-:S07]  /*29970*/  MOV R10, R14 ;  /* 0x0000000e000a7202 */ /* 0x000fce0000000f00 */
[----:B------:R-:W-:Y:S05]  /*29980*/  WARPSYNC.COLLECTIVE R15, `(.L_x_3165) ;  /* 0x000000000f087348 */ /* 0x000fea0003c00000 */
[----:B------:R0:W1:Y:S02]  /*29990*/  SHFL.IDX P6, R14, R13, R12, R11 ;  /* 0x0000000c0d0e7389 */ /* 0x00006400000c000b */
[----:B01----:R-:W-:Y:S01]  /*299a0*/  ENDCOLLECTIVE ;  /* 0x000000000000791b */ /* 0x003fe20003800000 */
.L_x_3165:
        /* <DEDUP_REMOVED lines=12> */
.L_x_3166:
[----:B------:R-:W-:Y:S05]  /*29a70*/  BRA `(.L_x_3167) ;  /* 0xffffffa800187947 */ /* 0x000fea000383ffff */
.L_x_3000:
        /* <DEDUP_REMOVED lines=8> */
.L_x_3169:
[----:B------:R-:W-:Y:S05]  /*29b00*/  BSYNC B0 ;  /* 0x0000000000007941 */ /* 0x000fea0003800000 */
.L_x_3168:
        /* <DEDUP_REMOVED lines=9> */
.L_x_3170:
[----:B------:R-:W-:Y:S02]  /*29ba0*/  ULDC UR4, c[0x0][0xc3c] ;  /* 0x00030f0000047ab9 */ /* 0x000fe40000000800 */
[----:B------:R-:W-:-:S13]  /*29bb0*/  ISETP.GE.OR P1, PT, R9, UR4, !P0 ;  /* 0x0000000409007c0c */ /* 0x000fda000c726670 */
[----:B------:R-:W0:Y:S08]  /*29bc0*/  @!P1 LDC.64 R2, c[0x0][0xc80] ;  /* 0x00032000ff029b82 */ /* 0x000e300000000a00 */
[----:B------:R-:W1:Y:S01]  /*29bd0*/  @!P1 LDC.64 R4, c[0x0][0xc78] ;  /* 0x00031e00ff049b82 */ /* 0x000e620000000a00 */
[----:B------:R-:W-:Y:S01]  /*29be0*/  IMAD.MOV.U32 R17, RZ, RZ, RZ ;  /* 0x000000ffff117224 */ /* 0x000fe200078e00ff */
[----:B------:R-:W-:-:S02]  /*29bf0*/  MOV R11, RZ ;  /* 0x000000ff000b7202 */ /* 0x000fc40000000f00 */
[----:B------:R-:W-:Y:S01]  /*29c00*/  MOV R7, R14 ;  /* 0x0000000e00077202 */ /* 0x000fe20000000f00 */
        /* <DEDUP_REMOVED lines=9> */
[----:B--2---:R-:W-:Y:S01]  /*29ca0*/  @!P1 MOV R17, R6 ;  /* 0x0000000600119202 */ /* 0x004fe20000000f00 */
[----:B------:R-:W-:-:S02]  /*29cb0*/  IMAD.MOV.U32 R6, RZ, RZ, RZ ;  /* 0x000000ffff067224 */ /* 0x000fc400078e00ff */
[----:B---3--:R-:W-:Y:S01]  /*29cc0*/  @!P1 IMAD.MOV.U32 R4, RZ, RZ, R5 ;  /* 0x000000ffff049224 */ /* 0x008fe200078e0005 */
[----:B------:R-:W-:-:S03]  /*29cd0*/  ISETP.NE.AND P1, PT, R8, RZ, PT ;  /* 0x000000ff0800720c */ /* 0x000fc60003f25270 */
[----:B------:R-:W-:-:S10]  /*29ce0*/  IMAD R13, R4, R17, RZ ;  /* 0x00000011040d7224 */ /* 0x000fd400078e02ff */
[----:B------:R-:W-:Y:S05]  /*29cf0*/  WARPSYNC.COLLECTIVE R15, `(.L_x_3171) ;  /* 0x000000000f087348 */ /* 0x000fea0003c00000 */
[----:B------:R0:W1:Y:S02]  /*29d00*/  SHFL.UP P6, R14, R13, R12, R11 ;  /* 0x0400000c0d0e7389 */ /* 0x00006400000c000b */
[----:B01----:R-:W-:Y:S01]  /*29d10*/  ENDCOLLECTIVE ;  /* 0x000000000000791b */ /* 0x003fe20003800000 */
.L_x_3171:
[----:B------:R-:W-:Y:S02]  /*29d20*/  MOV R12, 0x2 ;  /* 0x00000002000c7802 */ /* 0x000fe40000000f00 */
[----:B------:R-:W-:-:S05]  /*29d30*/  SEL R14, R14, RZ, P1 ;  /* 0x000000ff0e0e7207 */ /* 0x000fca0000800000 */
[----:B------:R-:W-:-:S04]  /*29d40*/  IMAD.IADD R5, R13, 0x1, R14 ;  /* 0x000000010d057824 */ /* 0x000fc800078e020e */
[----:B------:R-:W-:-:S07]  /*29d50*/  IMAD.MOV.U32 R13, RZ, RZ, R5 ;  /* 0x000000ffff0d7224 */ /* 0x000fce00078e0005 */
[----:B------:R-:W-:Y:S05]  /*29d60*/  WARPSYNC.COLLECTIVE R15, `(.L_x_3172) ;  /* 0x000000000f087348 */ /* 0x000fea0003c00000 */
[----:B------:R0:W1:Y:S02]  /*29d70*/  SHFL.UP P6, R14, R13, R12, R11 ;  /* 0x0400000c0d0e7389 */ /* 0x00006400000c000b */
[----:B01----:R-:W-:Y:S01]  /*29d80*/  ENDCOLLECTIVE ;  /* 0x000000000000791b */ /* 0x003fe20003800000 */
.L_x_3172:
[----:B------:R-:W-:Y:S02]  /*29d90*/  MOV R12, 0x4 ;  /* 0x00000004000c7802 */ /* 0x000fe40000000f00 */
[----:B------:R-:W-:-:S05]  /*29da0*/  SEL R2, R14, RZ, P2 ;  /* 0x000000ff0e027207 */ /* 0x000fca0001000000 */
[----:B------:R-:W-:-:S04]  /*29db0*/  IMAD.IADD R2, R5, 0x1, R2 ;  /* 0x0000000105027824 */ /* 0x000fc800078e0202 */
[----:B------:R-:W-:-:S07]  /*29dc0*/  IMAD.MOV.U32 R13, RZ, RZ, R2 ;  /* 0x000000ffff0d7224 */ /* 0x000fce00078e0002 */
[----:B------:R-:W-:Y:S05]  /*29dd0*/  WARPSYNC.COLLECTIVE R15, `(.L_x_3173) ;  /* 0x000000000f087348 */ /* 0x000fea0003c00000 */
[----:B------:R0:W1:Y:S02]  /*29de0*/  SHFL.UP P6, R14, R13, R12, R11 ;  /* 0x0400000c0d0e7389 */ /* 0x00006400000c000b */
[----:B01----:R-:W-:Y:S01]  /*29df0*/  ENDCOLLECTIVE ;  /* 0x000000000000791b */ /* 0x003fe20003800000 */
.L_x_3173:
[----:B------:R-:W-:Y:S02]  /*29e00*/  MOV R12, 0x8 ;  /* 0x00000008000c7802 */ /* 0x000fe40000000f00 */
[----:B------:R-:W-:-:S05]  /*29e10*/  SEL R3, R14, RZ, P3 ;  /* 0x000000ff0e037207 */ /* 0x000fca0001800000 */
[----:B------:R-:W-:-:S04]  /*29e20*/  IMAD.IADD R3, R2, 0x1, R3 ;  /* 0x0000000102037824 */ /* 0x000fc800078e0203 */
[----:B------:R-:W-:-:S07]  /*29e30*/  IMAD.MOV.U32 R13, RZ, RZ, R3 ;  /* 0x000000ffff0d7224 */ /* 0x000fce00078e0003 */
[----:B------:R-:W-:Y:S05]  /*29e40*/  WARPSYNC.COLLECTIVE R15, `(.L_x_3174) ;  /* 0x000000000f087348 */ /* 0x000fea0003c00000 */
[----:B------:R0:W1:Y:S02]  /*29e50*/  SHFL.UP P6, R14, R13, R12, R11 ;  /* 0x0400000c0d0e7389 */ /* 0x00006400000c000b */
[----:B01----:R-:W-:Y:S01]  /*29e60*/  ENDCOLLECTIVE ;  /* 0x000000000000791b */ /* 0x003fe20003800000 */
.L_x_3174:
[----:B------:R-:W-:Y:S02]  /*29e70*/  MOV R12, 0x10 ;  /* 0x00000010000c7802 */ /* 0x000fe40000000f00 */
[----:B------:R-:W-:-:S05]  /*29e80*/  SEL R14, R14, RZ, P4 ;  /* 0x000000ff0e0e7207 */ /* 0x000fca0002000000 */
[----:B------:R-:W-:-:S04]  /*29e90*/  IMAD.IADD R5, R3, 0x1, R14 ;  /* 0x0000000103057824 */ /* 0x000fc800078e020e */
[----:B------:R-:W-:-:S07]  /*29ea0*/  IMAD.MOV.U32 R13, RZ, RZ, R5 ;  /* 0x000000ffff0d7224 */ /* 0x000fce00078e0005 */
[----:B------:R-:W-:Y:S05]  /*29eb0*/  WARPSYNC.COLLECTIVE R15, `(.L_x_3175) ;  /* 0x000000000f087348 */ /* 0x000fea0003c00000 */
[----:B------:R0:W1:Y:S02]  /*29ec0*/  SHFL.UP P6, R14, R13, R12, R11 ;  /* 0x0400000c0d0e7389 */ /* 0x00006400000c000b */
[----:B01----:R-:W-:Y:S01]  /*29ed0*/  ENDCOLLECTIVE ;  /* 0x000000000000791b */ /* 0x003fe20003800000 */
.L_x_3175:
        /* <DEDUP_REMOVED lines=8> */
.L_x_3176:
[----:B------:R-:W-:Y:S05]  /*29f60*/  BRA `(.L_x_3177) ;  /* 0xffffffa800247947 */ /* 0x000fea000383ffff */
.L_x_3003:
[----:B------:R-:W-:Y:S01]  /*29f70*/  BSSY B0, `(.L_x_3178) ;  /* 0x0000007000007945 */ /* 0x000fe20003800000 */
[----:B------:R-:W-:Y:S01]  /*29f80*/  MOV R12, 0x1 ;  /* 0x00000001000c7802 */ /* 0x000fe20000000f00 */
[----:B------:R-:W-:Y:S02]  /*29f90*/  IMAD.MOV.U32 R11, RZ, RZ, RZ ;  /* 0x000000ffff0b7224 */ /* 0x000fe400078e00ff */
[----:B------:R-:W-:-:S07]  /*29fa0*/  IMAD.MOV.U32 R15, RZ, RZ, -0x1 ;  /* 0xffffffffff0f7424 */ /* 0x000fce00078e00ff */
[----:B------:R-:W-:Y:S05]  /*29fb0*/  WARPSYNC.COLLECTIVE R15, `(.L_x_3179) ;  /* 0x000000000f087348 */ /* 0x000fea0003c00000 */
[----:B------:R0:W1:Y:S02]  /*29fc0*/  SHFL.UP P6, R14, R13, R12, R11 ;  /* 0x0400000c0d0e7389 */ /* 0x00006400000c000b */
[----:B01----:R-:W-:Y:S01]  /*29fd0*/  ENDCOLLECTIVE ;  /* 0x000000000000791b */ /* 0x003fe20003800000 */
.L_x_3179:
[----:B------:R-:W-:Y:S05]  /*29fe0*/  BSYNC B0 ;  /* 0x0000000000007941 */ /* 0x000fea0003800000 */
.L_x_3178:
[----:B------:R-:W-:Y:S01]  /*29ff0*/  SEL R14, R14, RZ, P1 ;  /* 0x000000ff0e0e7207 */ /* 0x000fe20000800000 */
[----:B------:R-:W-:Y:S01]  /*2a000*/  IMAD.MOV.U32 R12, RZ, RZ, 0x2 ;  /* 0x00000002ff0c7424 */ /* 0x000fe200078e00ff */
[----:B------:R-:W-:Y:S01]  /*2a010*/  MOV R15, 0xffffffff ;  /* 0xffffffff000f7802 */ /* 0x000fe20000000f00 */
[----:B------:R-:W-:Y:S01]  /*2a020*/  IMAD.MOV.U32 R11, RZ, RZ, RZ ;  /* 0x000000ffff0b7224 */ /* 0x000fe200078e00ff */
[----:B------:R-:W-:-:S07]  /*2a030*/  IADD3 R13, R13, R14, RZ ;  /* 0x0000000e0d0d7210 */ /* 0x000fce0007ffe0ff */
[----:B------:R-:W-:Y:S05]  /*2a040*/  WARPSYNC.COLLECTIVE R15, `(.L_x_3180) ;  /* 0x000000000f087348 */ /* 0x000fea0003c00000 */
[----:B------:R0:W1:Y:S02]  /*2a050*/  SHFL.UP P6, R14, R13, R12, R11 ;  /* 0x0400000c0d0e7389 */ /* 0x00006400000c000b */
[----:B01----:R-:W-:Y:S01]  /*2a060*/  ENDCOLLECTIVE ;  /* 0x000000000000791b */ /* 0x003fe20003800000 */
.L_x_3180:
[----:B------:R-:W-:Y:S02]  /*2a070*/  MOV R12, 0x4 ;  /* 0x00000004000c7802 */ /* 0x000fe40000000f00 */
[----:B------:R-:W-:-:S05]  /*2a080*/  SEL R2, R14, RZ, P2 ;  /* 0x000000ff0e027207 */ /* 0x000fca0001000000 */
[----:B------:R-:W-:-:S04]  /*2a090*/  IMAD.IADD R2, R13, 0x1, R2 ;  /* 0x000000010d027824 */ /* 0x000fc800078e0202 */
[----:B------:R-:W-:-:S07]  /*2a0a0*/  IMAD.MOV.U32 R13, RZ, RZ, R2 ;  /* 0x000000ffff0d7224 */ /* 0x000fce00078e0002 */
[----:B------:R-:W-:Y:S05]  /*2a0b0*/  WARPSYNC.COLLECTIVE R15, `(.L_x_3181) ;  /* 0x000000000f087348 */ /* 0x000fea0003c00000 */
[----:B------:R0:W1:Y:S02]  /*2a0c0*/  SHFL.UP P6, R14, R13, R12, R11 ;  /* 0x0400000c0d0e7389 */ /* 0x00006400000c000b */
[----:B01----:R-:W-:Y:S01]  /*2a0d0*/  ENDCOLLECTIVE ;  /* 0x000000000000791b */ /* 0x003fe20003800000 */
.L_x_3181:
[----:B------:R-:W-:Y:S02]  /*2a0e0*/  MOV R12, 0x8 ;  /* 0x00000008000c7802 */ /* 0x000fe40000000f00 */
[----:B------:R-:W-:-:S05]  /*2a0f0*/  SEL R3, R14, RZ, P3 ;  /* 0x000000ff0e037207 */ /* 0x000fca0001800000 */
[----:B------:R-:W-:-:S04]  /*2a100*/  IMAD.IADD R3, R2, 0x1, R3 ;  /* 0x0000000102037824 */ /* 0x000fc800078e0203 */
[----:B------:R-:W-:-:S07]  /*2a110*/  IMAD.MOV.U32 R13, RZ, RZ, R3 ;  /* 0x000000ffff0d7224 */ /* 0x000fce00078e0003 */
[----:B------:R-:W-:Y:S05]  /*2a120*/  WARPSYNC.COLLECTIVE R15, `(.L_x_3182) ;  /* 0x000000000f087348 */ /* 0x000fea0003c00000 */
[----:B------:R0:W1:Y:S02]  /*2a130*/  SHFL.UP P6, R14, R13, R12, R11 ;  /* 0x0400000c0d0e7389 */ /* 0x00006400000c000b */
[----:B01----:R-:W-:Y:S01]  /*2a140*/  ENDCOLLECTIVE ;  /* 0x000000000000791b */ /* 0x003fe20003800000 */
.L_x_3182:
[----:B------:R-:W-:Y:S02]  /*2a150*/  MOV R12, 0x10 ;  /* 0x00000010000c7802 */ /* 0x000fe40000000f00 */
[----:B------:R-:W-:-:S05]  /*2a160*/  SEL R14, R14, RZ, P4 ;  /* 0x000000ff0e0e7207 */ /* 0x000fca0002000000 */
[----:B------:R-:W-:-:S04]  /*2a170*/  IMAD.IADD R5, R3, 0x1, R14 ;  /* 0x0000000103057824 */ /* 0x000fc800078e020e */
[----:B------:R-:W-:-:S07]  /*2a180*/  IMAD.MOV.U32 R13, RZ, RZ, R5 ;  /* 0x000000ffff0d7224 */ /* 0x000fce00078e0005 */
[----:B------:R-:W-:Y:S05]  /*2a190*/  WARPSYNC.COLLECTIVE R15, `(.L_x_3183) ;  /* 0x000000000f087348 */ /* 0x000fea0003c00000 */
[----:B------:R0:W1:Y:S02]  /*2a1a0*/  SHFL.UP P6, R14, R13, R12, R11 ;  /* 0x0400000c0d0e7389 */ /* 0x00006400000c000b */
[----:B01----:R-:W-:Y:S01]  /*2a1b0*/  ENDCOLLECTIVE ;  /* 0x000000000000791b */ /* 0x003fe20003800000 */
.L_x_3183:
        /* <DEDUP_REMOVED lines=8> */
.L_x_3184:
[----:B------:R-:W-:Y:S05]  /*2a240*/  BRA `(.L_x_3185) ;  /* 0xffffffa800107947 */ /* 0x000fea000383ffff */
.L_x_3005:
[----:B------:R-:W-:Y:S01]  /*2a250*/  BSSY B0, `(.L_x_3186) ;  /* 0x0000006000007945 */ /* 0x000fe20003800000 */
[----:B------:R-:W-:Y:S01]  /*2a260*/  PLOP3.LUT P6, PT, P6, PT, PT, 0x8, 0x0 ;  /* 0x000000000000781c */ /* 0x000fe200037ce170 */
[----:B------:R-:W-:-:S12]  /*2a270*/  IMAD.MOV.U32 R15, RZ, RZ, -0x1 ;  /* 0xffffffffff0f7424 */ /* 0x000fd800078e00ff */
[----:B0-----:R-:W-:Y:S05]  /*2a280*/  WARPSYNC.COLLECTIVE R15, `(.L_x_3187) ;  /* 0x000000000f087348 */ /* 0x001fea0003c00000 */
[----:B------:R-:W-:Y:S01]  /*2a290*/  VOTE.ANY R14, PT, P6 ;  /* 0x00000000000e7806 */ /* 0x000fe200030e0100 */
[----:B0-----:R-:W-:Y:S06]  /*2a2a0*/  ENDCOLLECTIVE ;  /* 0x000000000000791b */ /* 0x001fec0003800000 */
.L_x_3187:
[----:B------:R-:W-:Y:S05]  /*2a2b0*/  BSYNC B0 ;  /* 0x0000000000007941 */ /* 0x000fea0003800000 */
.L_x_3186:
[----:B------:R-:W-:Y:S01]  /*2a2c0*/  MOV R3, R14 ;  /* 0x0000000e00037202 */ /* 0x000fe20000000f00 */
[----:B------:R-:W-:Y:S01]  /*2a2d0*/  IMAD.MOV.U32 R13, RZ, RZ, R17 ;  /* 0x000000ffff0d7224 */ /* 0x000fe200078e0011 */
[----:B------:R-:W-:Y:S01]  /*2a2e0*/  MOV R15, 0xffffffff ;  /* 0xffffffff000f7802 */ /* 0x000fe20000000f00 */
[----:B------:R-:W-:Y:S01]  /*2a2f0*/  IMAD.MOV.U32 R11, RZ, RZ, 0x1f ;  /* 0x0000001fff0b7424 */ /* 0x000fe200078e00ff */
[----:B------:R0:W1:Y:S06]  /*2a300*/  POPC R12, R3 ;  /* 0x00000003000c7309 */ /* 0x00006c0000000000 */
[----:B01----:R-:W-:Y:S05]  /*2a310*/  WARPSYNC.COLLECTIVE R15, `(.L_x_3188) ;  /* 0x000000000f087348 */ /* 0x003fea0003c00000 */
[----:B-1----:R1:W2:Y:S02]  /*2a320*/  SHFL.IDX P6, R14, R13, R12, R11 ;  /* 0x0000000c0d0e7389 */ /* 0x0022a400000c000b */
[----:B012---:R-:W-:Y:S01]  /*2a330*/  ENDCOLLECTIVE ;  /* 0x000000000000791b */ /* 0x007fe20003800000 */
.L_x_3188:
[----:B------:R-:W-:Y:S02]  /*2a340*/  IMAD.IADD R19, R12, 0x1, R19 ;  /* 0x000000010c137824 */ /* 0x000fe400078e0213 */
[----:B------:R-:W-:Y:S02]  /*2a350*/  IMAD.MOV.U32 R13, RZ, RZ, R4 ;  /* 0x000000ffff0d7224 */ /* 0x000fe400078e0004 */
[----:B------:R-:W-:-:S07]  /*2a360*/  IMAD.MOV.U32 R17, RZ, RZ, R14 ;  /* 0x000000ffff117224 */ /* 0x000fce00078e000e */
[----:B------:R-:W-:Y:S05]  /*2a370*/  WARPSYNC.COLLECTIVE R15, `(.L_x_3189) ;  /* 0x000000000f087348 */ /* 0x000fea0003c00000 */
[----:B------:R0:W1:Y:S02]  /*2a380*/  SHFL.IDX P6, R14, R13, R12, R11 ;  /* 0x0000000c0d0e7389 */ /* 0x00006400000c000b */
[----:B01----:R-:W-:Y:S01]  /*2a390*/  ENDCOLLECTIVE ;  /* 0x000000000000791b */ /* 0x003fe20003800000 */
.L_x_3189:
[----:B------:R-:W-:Y:S01]  /*2a3a0*/  MOV R4, R14 ;  /* 0x0000000e00047202 */ /* 0x000fe20000000f00 */
[----:B------:R-:W-:Y:S06]  /*2a3b0*/  BRA `(.L_x_3190) ;  /* 0xffffffa400f47947 */ /* 0x000fec000383ffff */
.L_x_3007:
[----:B------:R-:W-:Y:S01]  /*2a3c0*/  BSSY B0, `(.L_x_3191) ;  /* 0x0000007000007945 */ /* 0x000fe20003800000 */
[----:B------:R-:W-:Y:S01]  /*2a3d0*/  IMAD.MOV.U32 R13, RZ, RZ, R2 ;  /* 0x000000ffff0d7224 */ /* 0x000fe200078e0002 */
[----:B------:R-:W-:Y:S01]  /*2a3e0*/  MOV R11, 0x1f ;  /* 0x0000001f000b7802 */ /* 0x000fe20000000f00 */
[----:B------:R-:W-:-:S07]  /*2a3f0*/  IMAD.MOV.U32 R15, RZ, RZ, -0x1 ;  /* 0xffffffffff0f7424 */ /* 0x000fce00078e00ff */
[----:B0-23--:R-:W-:Y:S05]  /*2a400*/  WARPSYNC.COLLECTIVE R15, `(.L_x_3192) ;  /* 0x000000000f087348 */ /* 0x00dfea0003c00000 */
[----:B------:R1:W4:Y:S02]  /*2a410*/  SHFL.IDX P6, R14, R13, R12, R11 ;  /* 0x0000000c0d0e7389 */ /* 0x00032400000c000b */
[----:B01234-:R-:W-:Y:S01]  /*2a420*/  ENDCOLLECTIVE ;  /* 0x000000000000791b */ /* 0x01ffe20003800000 */
.L_x_3192:
[----:B------:R-:W-:Y:S05]  /*2a430*/  BSYNC B0 ;  /* 0x0000000000007941 */ /* 0x000fea0003800000 */
.L_x_3191:
[----:B------:R-:W-:Y:S01]  /*2a440*/  IMAD.MOV.U32 R6, RZ, RZ, R14 ;  /* 0x000000ffff067224 */ /* 0x000fe200078e000e */
[----:B------:R-:W-:Y:S06]  /*2a450*/  BRA `(.L_x_3006) ;  /* 0xffffffa400e47947 */ /* 0x000fec000383ffff */
.L_x_3013:
[----:B-1----:R1:W3:Y:S02]  /*2a460*/  SYNCS.PHASECHK.TRANS64.TRYWAIT P0, [R5+URZ+0x2a820], R0 ;  /* 0x02a82000050075a7 */ /* 0x0022e4000800017f */
[----:B---3--:R-:W-:Y:S05]  /*2a470*/  @!P0 NANOSLEEP.SYNCS 0x989680 ;  /* 0x009896800000895d */ /* 0x008fea0003900000 */
[----:B------:R-:W3:Y:S02]  /*2a480*/  @!P0 SYNCS.PHASECHK.TRANS64 P0, [R5+URZ+0x2a820], R0 ;  /* 0x02a82000050085a7 */ /* 0x000ee4000800007f */
[----:B---3--:R-:W-:Y:S05]  /*2a490*/  @!P0 BRA `(.L_x_3013) ;  /* 0xfffffffc00f08947 */ /* 0x008fea000383ffff */
[----:B------:R-:W-:Y:S05]  /*2a4a0*/  BRA `(.L_x_3193) ;  /* 0xffffffb0003c7947 */ /* 0x000fea000383ffff */
.L_x_3014:
[----:B------:R-:W3:Y:S01]  /*2a4b0*/  S2R R2, SR_TID.X ;  /* 0x0000000000027919 */ /* 0x000ee20000002100 */
[----:B------:R-:W-:Y:S01]  /*2a4c0*/  BSSY B0, `(.L_x_3194) ;  /* 0x000000a000007945 */ /* 0x000fe20003800000 */
[----:B------:R-:W-:Y:S01]  /*2a4d0*/  IMAD.MOV.U32 R12, RZ, RZ, RZ ;  /* 0x000000ffff0c7224 */ /* 0x000fe200078e00ff */
[----:B------:R-:W-:Y:S01]  /*2a4e0*/  MOV R15, 0xffffffff ;  /* 0xffffffff000f7802 */ /* 0x000fe20000000f00 */
[----:B------:R-:W-:Y:S01]  /*2a4f0*/  IMAD.MOV.U32 R11, RZ, RZ, 0x1f ;  /* 0x0000001fff0b7424 */ /* 0x000fe200078e00ff */
[----:B---3--:R-:W-:-:S04]  /*2a500*/  SHF.R.U32.HI R2, RZ, 0x5, R2 ;  /* 0x00000005ff027819 */ /* 0x008fc80000011602 */
[----:B------:R-:W-:-:S04]  /*2a510*/  LOP3.LUT R2, R2, 0x3, RZ, 0xc0, !PT ;  /* 0x0000000302027812 */ /* 0x000fc800078ec0ff */
[----:B------:R-:W-:-:S07]  /*2a520*/  MOV R13, R2 ;  /* 0x00000002000d7202 */ /* 0x000fce0000000f00 */
[----:B012---:R-:W-:Y:S05]  /*2a530*/  WARPSYNC.COLLECTIVE R15, `(.L_x_3195) ;  /* 0x000000000f087348 */ /* 0x007fea0003c00000 */
[----:B------:R3:W4:Y:S02]  /*2a540*/  SHFL.IDX P6, R14, R13, R12, R11 ;  /* 0x0000000c0d0e7389 */ /* 0x00072400000c000b */
[----:B01234-:R-:W-:Y:S01]  /*2a550*/  ENDCOLLECTIVE ;  /* 0x000000000000791b */ /* 0x01ffe20003800000 */
.L_x_3195:
[----:B------:R-:W-:Y:S05]  /*2a560*/  BSYNC B0 ;  /* 0x0000000000007941 */ /* 0x000fea0003800000 */
.L_x_3194:
[----:B------:R-:W-:Y:S05]  /*2a570*/  BRA `(.L_x_3196) ;  /* 0xffffffb000247947 */ /* 0x000fea000383ffff */
.L_x_3015:
[----:B------:R-:W-:Y:S01]  /*2a580*/  BSSY B0, `(.L_x_3197) ;  /* 0x0000006000007945 */ /* 0x000fe20003800000 */
[----:B------:R-:W-:-:S07]  /*2a590*/  IMAD.MOV.U32 R15, RZ, RZ, -0x1 ;  /* 0xffffffffff0f7424 */ /* 0x000fce00078e00ff */
[----:B012---:R-:W-:Y:S05]  /*2a5a0*/  WARPSYNC.COLLECTIVE R15, `(.L_x_3198) ;  /* 0x000000000f0c7348 */ /* 0x007fea0003c00000 */
[----:B------:R-:W-:Y:S02]  /*2a5b0*/  ELECT P6, UR62, PT ;  /* 0x00000000003e782f */ /* 0x000fe400038c0000 */
[----:B------:R-:W-:Y:S01]  /*2a5c0*/  MOV R14, UR62 ;  /* 0x0000003e000e7c02 */ /* 0x000fe20008000f00 */
[----:B012---:R-:W-:Y:S10]  /*2a5d0*/  ENDCOLLECTIVE ;  /* 0x000000000000791b */ /* 0x007ff40003800000 */
.L_x_3198:
[----:B------:R-:W-:Y:S05]  /*2a5e0*/  BSYNC B0 ;  /* 0x0000000000007941 */ /* 0x000fea0003800000 */
.L_x_3197:
[----:B------:R-:W-:Y:S05]  /*2a5f0*/  BRA `(.L_x_3199) ;  /* 0xffffffb000187947 */ /* 0x000fea000383ffff */
.L_x_3017:
[----:B-1----:R1:W3:Y:S02]  /*2a600*/  SYNCS.PHASECHK.TRANS64.TRYWAIT P1, [R3+URZ+0x2a840], R2 ;  /* 0x02a84002030075a7 */ /* 0x0022e4000802017f */
[----:B---3--:R-:W-:Y:S05]  /*2a610*/  @!P1 NANOSLEEP.SYNCS 0x989680 ;  /* 0x009896800000995d */ /* 0x008fea0003900000 */
[----:B------:R-:W3:Y:S02]  /*2a620*/  @!P1 SYNCS.PHASECHK.TRANS64 P1, [R3+URZ+0x2a840], R2 ;  /* 0x02a84002030095a7 */ /* 0x000ee4000802007f */
[----:B---3--:R-:W-:Y:S05]  /*2a630*/  @!P1 BRA `(.L_x_3017) ;  /* 0xfffffffc00f09947 */ /* 0x008fea000383ffff */
[----:B------:R-:W-:Y:S05]  /*2a640*/  BRA `(.L_x_3200) ;  /* 0xffffffb000407947 */ /* 0x000fea000383ffff */
.L_x_3019:
[----:B---3--:R3:W4:Y:S02]  /*2a650*/  SYNCS.PHASECHK.TRANS64.TRYWAIT P1, [R5+URZ+0x2a840], R0 ;  /* 0x02a84000050075a7 */ /* 0x008724000802017f */
[----:B----4-:R-:W-:Y:S05]  /*2a660*/  @!P1 NANOSLEEP.SYNCS 0x989680 ;  /* 0x009896800000995d */ /* 0x010fea0003900000 */
[----:B------:R-:W4:Y:S02]  /*2a670*/  @!P1 SYNCS.PHASECHK.TRANS64 P1, [R5+URZ+0x2a840], R0 ;  /* 0x02a84000050095a7 */ /* 0x000f24000802007f */
[----:B----4-:R-:W-:Y:S05]  /*2a680*/  @!P1 BRA `(.L_x_3019) ;  /* 0xfffffffc00f09947 */ /* 0x010fea000383ffff */
[----:B------:R-:W-:Y:S05]  /*2a690*/  BRA `(.L_x_3201) ;  /* 0xffffffb0004c7947 */ /* 0x000fea000383ffff */
.L_x_3021:
[----:B----4-:R4:W0:Y:S02]  /*2a6a0*/  SYNCS.PHASECHK.TRANS64.TRYWAIT P1, [R3+URZ+0x2a860], R2 ;  /* 0x02a86002030075a7 */ /* 0x010824000802017f */
[----:B0-----:R-:W-:Y:S05]  /*2a6b0*/  @!P1 NANOSLEEP.SYNCS 0x989680 ;  /* 0x009896800000995d */ /* 0x001fea0003900000 */
[----:B------:R-:W0:Y:S02]  /*2a6c0*/  @!P1 SYNCS.PHASECHK.TRANS64 P1, [R3+URZ+0x2a860], R2 ;  /* 0x02a86002030095a7 */ /* 0x000e24000802007f */
[----:B0-----:R-:W-:Y:S05]  /*2a6d0*/  @!P1 BRA `(.L_x_3021) ;  /* 0xfffffffc00f09947 */ /* 0x001fea000383ffff */
[----:B------:R-:W-:Y:S05]  /*2a6e0*/  BRA `(.L_x_3202) ;  /* 0xffffffb000487947 */ /* 0x000fea000383ffff */
.L_x_3203:
        /* <DEDUP_REMOVED lines=9> */
.L_x_15740:


//--------------------- .text._ZN7cutlass13device_kernelIN5flash11enable_sm90INS1_16FlashAttnFwdSm90INS1_25CollectiveMainloopFwdSm90ILi2EN4cute5tupleIJNS5_1CILi1EEES8_S8_EEENS6_IJNS7_ILi64EEESA_SA_EEELi512ENS_6half_tEfNS_4arch4Sm90ELb0ELb0ELb1ELb0ELb1ELb0ELb0ELb0ELb0ELb1ELb1ELb0EEENS1_21CollectiveEpilogueFwdINS6_IJSA_NS7_ILi512EEESA_EEES9_SC_SE_Li256ELb0ELb1ELb1ELb0EEENS1_19SingleTileSchedulerILb0ELb1ELb1ELi64EEEEEEEEEvNT_6ParamsE --------------------------
	.section	.text._ZN7cutlass13device_kernelIN5flash11enable_sm90INS1_16FlashAttnFwdSm90INS1_25CollectiveMainloopFwdSm90ILi2EN4cute5tupleIJNS5_1CILi1EEES8_S8_EEENS6_IJNS7_ILi64EEESA_SA_EEELi512ENS_6half_tEfNS_4arch4Sm90ELb0ELb0ELb1ELb0ELb1ELb0ELb0ELb0ELb0ELb1ELb1ELb0EEENS1_21CollectiveEpilogueFwdINS6_IJSA_NS7_ILi512EEESA_EEES9_SC_SE_Li256ELb0ELb1ELb1ELb0EEENS1_19SingleTileSchedulerILb0ELb1ELb1ELi64EEEEEEEEEvNT_6ParamsE,"ax",@progbits
	.align	128
.text._ZN7cutlass13device_kernelIN5flash11enable_sm90INS1_16FlashAttnFwdSm90INS1_25CollectiveMainloopFwdSm90ILi2EN4cute5tupleIJNS5_1CILi1EEES8_S8_EEENS6_IJNS7_ILi64EEESA_SA_EEELi512ENS_6half_tEfNS_4arch4Sm90ELb0ELb0ELb1ELb0ELb1ELb0ELb0ELb0ELb0ELb1ELb1ELb0EEENS1_21CollectiveEpilogueFwdINS6_IJSA_NS7_ILi512EEESA_EEES9_SC_SE_Li256ELb0ELb1ELb1ELb0EEENS1_19SingleTileSchedulerILb0ELb1ELb1ELi64EEEEEEEEEvNT_6ParamsE:
        .type           _ZN7cutlass13device_kernelIN5flash11enable_sm90INS1_16FlashAttnFwdSm90INS1_25CollectiveMainloopFwdSm90ILi2EN4cute5tupleIJNS5_1CILi1EEES8_S8_EEENS6_IJNS7_ILi64EEESA_SA_EEELi512ENS_6half_tEfNS_4arch4Sm90ELb0ELb0ELb1ELb0ELb1ELb0ELb0ELb0ELb0ELb1ELb1ELb0EEENS1_21CollectiveEpilogueFwdINS6_IJSA_NS7_ILi512EEESA_EEES9_SC_SE_Li256ELb0ELb1ELb1ELb0EEENS1_19SingleTileSchedulerILb0ELb1ELb1ELi64EEEEEEEEEvNT_6ParamsE,@function
        .size           _ZN7cutlass13device_kernelIN5flash11enable_sm90INS1_16FlashAttnFwdSm90INS1_25CollectiveMainloopFwdSm90ILi2EN4cute5tupleIJNS5_1CILi1EEES8_S8_EEENS6_IJNS7_ILi64EEESA_SA_EEELi512ENS_6half_tEfNS_4arch4Sm90ELb0ELb0ELb1ELb0ELb1ELb0ELb0ELb0ELb0ELb1ELb1ELb0EEENS1_21CollectiveEpilogueFwdINS6_IJSA_NS7_ILi512EEESA_EEES9_SC_SE_Li256ELb0ELb1ELb1ELb0EEENS1_19SingleTileSchedulerILb0ELb1ELb1ELi64EEEEEEEEEvNT_6ParamsE,(.L_x_15741 - _ZN7cutlass13device_kernelIN5flash11enable_sm90INS1_16FlashAttnFwdSm90INS1_25CollectiveMainloopFwdSm90ILi2EN4cute5tupleIJNS5_1CILi1EEES8_S8_EEENS6_IJNS7_ILi64EEESA_SA_EEELi512ENS_6half_tEfNS_4arch4Sm90ELb0ELb0ELb1ELb0ELb1ELb0ELb0ELb0ELb0ELb1ELb1ELb0EEENS1_21CollectiveEpilogueFwdINS6_IJSA_NS7_ILi512EEESA_EEES9_SC_SE_Li256ELb0ELb1ELb1ELb0EEENS1_19SingleTileSchedulerILb0ELb1ELb1ELi64EEEEEEEEEvNT_6ParamsE)
        .other          _ZN7cutlass13device_kernelIN5flash11enable_sm90INS1_16FlashAttnFwdSm90INS1_25CollectiveMainloopFwdSm90ILi2EN4cute5tupleIJNS5_1CILi1EEES8_S8_EEENS6_IJNS7_ILi64EEESA_SA_EEELi512ENS_6half_tEfNS_4arch4Sm90ELb0ELb0ELb1ELb0ELb1ELb0ELb0ELb0ELb0ELb1ELb1ELb0EEENS1_21CollectiveEpilogueFwdINS6_IJSA_NS7_ILi512EEESA_EEES9_SC_SE_Li256ELb0ELb1ELb1ELb0EEENS1_19SingleTileSchedulerILb0ELb1ELb1ELi64EEEEEEEEEvNT_6ParamsE,@"STO_CUDA_ENTRY STV_DEFAULT"
_ZN7cutlass13device_kernelIN5flash11enable_sm90INS1_16FlashAttnFwdSm90INS1_25CollectiveMainloopFwdSm90ILi2EN4cute5tupleIJNS5_1CILi1EEES8_S8_EEENS6_IJNS7_ILi64EEESA_SA_EEELi512ENS_6half_tEfNS_4arch4Sm90ELb0ELb0ELb1ELb0ELb1ELb0ELb0ELb0ELb0ELb1ELb1ELb0EEENS1_21CollectiveEpilogueFwdINS6_IJSA_NS7_ILi512EEESA_EEES9_SC_SE_Li256ELb0ELb1ELb1ELb0EEENS1_19SingleTileSchedulerILb0ELb1ELb1ELi64EEEEEEEEEvNT_6ParamsE:
        /* <DEDUP_REMOVED lines=35> */
[----:B0-----:R0:W1:Y:S01]  /*0230*/  SYNCS.EXCH.64 URZ, [UR6+0x28c30], UR4 ;  /* 0x028c3004063f75b2 */ /* 0x0010620008000100 */
[----:B------:R0:W2:Y:S01]  /*0240*/  SYNCS.EXCH.64 URZ, [UR6+0x28c40], UR4 ;  /* 0x028c4004063f75b2 */ /* 0x0000a20008000100 */
[----:B------:R0:W0:Y:S01]  /*0250*/  SYNCS.EXCH.64 URZ, [UR6+0x28c38], UR4 ;  /* 0x028c3804063f75b2 */ /* 0x0000220008000100 */
[----:B------:R0:W0:Y:S01]  /*0260*/  SYNCS.EXCH.64 URZ, [UR6+0x28c48], UR4 ;  /* 0x028c4804063f75b2 */ /* 0x0000220008000100 */
[----:B------:R-:W-:Y:S01]  /*0270*/  NOP ;  /* 0x0000000000007918 */ /* 0x000fe20000000000 */
.L_x_3204:
        /* <DEDUP_REMOVED lines=22> */
.L_x_3205:
        /* <DEDUP_REMOVED lines=18> */
.L_x_3206:
        /* <DEDUP_REMOVED lines=22> */
.L_x_3207:
        /* <DEDUP_REMOVED lines=23> */
.L_x_3208:
        /* <DEDUP_REMOVED lines=9> */
.L_x_3211:
[----:B------:R-:W-:-:S08]  /*0860*/  NOP ;  /* 0x0000000000007918 */ /* 0x000fd00000000000 */
[----:B------:R-:W0:Y:S02]  /*0870*/  USETMAXREG.TRY_ALLOC.CTAPOOL UP0, 0xe8 ;  /* 0x000000e8000079c8 */ /* 0x000e240008000600 */
[----:B0-----:R-:W-:-:S13]  /*0880*/  PLOP3.LUT P0, PT, PT, PT, UP0, 0x80, 0x0 ;  /* 0x000000000000781c */ /* 0x001fda0003f0f008 */
[----:B------:R-:W-:Y:S05]  /*0890*/  @!P0 BRA `(.L_x_3211) ;  /* 0xfffffffc00f08947 */ /* 0x000fea000383ffff */
[----:B------:R-:W-:Y:S01]  /*08a0*/  LOP3.LUT R0, R30, 0xffffff80, RZ, 0xc0, !PT ;  /* 0xffffff801e007812 */ /* 0x000fe200078ec0ff */
[----:B------:R-:W0:Y:S01]  /*08b0*/  S2UR UR6, SR_CTAID.Y ;  /* 0x00000000000679c3 */ /* 0x000e220000002600 */
[----:B------:R-:W-:Y:S02]  /*08c0*/  ULDC UR7, c[0x0][0xc50] ;  /* 0x0003140000077ab9 */ /* 0x000fe40000000800 */
[----:B------:R-:W-:Y:S01]  /*08d0*/  ISETP.NE.AND P0, PT, R0, 0x80, PT ;  /* 0x000000800000780c */ /* 0x000fe20003f05270 */
[----:B------:R-:W-:-:S04]  /*08e0*/  UISETP.NE.AND UP0, UPT, UR7, 0x1, UPT ;  /* 0x000000010700788c */ /* 0x000fc8000bf05270 */
[----:B------:R-:W1:Y:S07]  /*08f0*/  S2UR UR8, SR_CTAID.Z ;  /* 0x00000000000879c3 */ /* 0x000e6e0000002700 */
[----:B------:R-:W-:Y:S01]  /*0900*/  @UP0 ULDC UR4, c[0x0][0xc54] ;  /* 0x0003150000040ab9 */ /* 0x000fe20000000800 */
[----:B------:R-:W-:Y:S06]  /*0910*/  @!P0 BAR.ARV 0x8, 0x100 ;  /* 0x0204000000008b1d */ /* 0x000fec0000002000 */
[----:B------:R-:W-:Y:S01]  /*0920*/  ISETP.GE.U32.AND P0, PT, R30, 0x100, PT ;  /* 0x000001001e00780c */ /* 0x000fe20003f06070 */
[----:B------:R-:W-:Y:S01]  /*0930*/  @UP0 ULDC UR10, c[0x0][0xc58] ;  /* 0x00031600000a0ab9 */ /* 0x000fe20000000800 */
[----:B0-----:R-:W-:-:S02]  /*0940*/  UIMAD.WIDE.U32 UR4, UR6, UR4, URZ ;  /* 0x00000004060472a5 */ /* 0x001fc4000f8e003f */
[----:B------:R-:W-:Y:S02]  /*0950*/  UMOV UR38, UR6 ;  /* 0x0000000600267c82 */ /* 0x000fe40008000000 */
[----:B------:R-:W-:-:S04]  /*0960*/  @UP0 USHF.R.U32.HI UR38, URZ, UR10, UR5 ;  /* 0x0000000a3f260299 */ /* 0x000fc80008011605 */
[----:B------:R-:W-:-:S03]  /*0970*/  UIADD3 UR4, -UR38, URZ, URZ ;  /* 0x0000003f26047290 */ /* 0x000fc6000fffe13f */
[----:B------:R-:W-:Y:S06]  /*0980*/  @P0 BAR.ARV 0xf, 0x100 ;  /* 0x03c4000000000b1d */ /* 0x000fec0000002000 */
[----:B-1----:R-:W-:Y:S01]  /*0990*/  ISETP.LE.AND P0, PT, RZ, UR8, PT ;  /* 0x00000008ff007c0c */ /* 0x002fe2000bf03270 */
[----:B------:R-:W-:-:S12]  /*09a0*/  UIMAD UR7, UR7, UR4, UR6 ;  /* 0x00000004070772a4 */ /* 0x000fd8000f8e0206 */
[----:B------:R-:W-:Y:S05]  /*09b0*/  @!P0 BRA `(.L_x_3212) ;  /* 0x000000c800bc8947 */ /* 0x000fea0003800000 */
[----:B------:R-:W-:Y:S01]  /*09c0*/  ULDC.64 UR4, c[0x0][0x418] ;  /* 0x0001060000047ab9 */ /* 0x000fe20000000a00 */
[----:B------:R-:W-:Y:S01]  /*09d0*/  ULDC UR43, c[0x0][0x424] ;  /* 0x00010900002b7ab9 */ /* 0x000fe20000000800 */
[----:B------:R-:W-:Y:S01]  /*09e0*/  UISETP.NE.U32.AND UP0, UPT, UR4, URZ, UPT ;  /* 0x0000003f0400728c */ /* 0x000fe2000bf05070 */
[----:B------:R-:W0:Y:S01]  /*09f0*/  S2UR UR42, SR_CgaCtaId ;  /* 0x00000000002a79c3 */ /* 0x000e220000008800 */
[----:B------:R-:W-:Y:S01]  /*0a00*/  UISETP.NE.AND UP1, UPT, UR9, 0x1, UPT ;  /* 0x000000010900788c */ /* 0x000fe2000bf25270 */
[----:B------:R-:W-:Y:S01]  /*0a10*/  VIADD R16, R30, 0xffffff80 ;  /* 0xffffff801e107836 */ /* 0x000fe20000000000 */
[----:B------:R-:W-:Y:S01]  /*0a20*/  UISETP.NE.AND.EX UP0, UPT, UR5, URZ, UPT, UP0 ;  /* 0x0000003f0500728c */ /* 0x000fe2000bf05300 */
[----:B------:R-:W-:Y:S01]  /*0a30*/  ULDC UR4, c[0x0][0x2f0] ;  /* 0x0000bc0000047ab9 */ /* 0x000fe20000000800 */
[----:B------:R-:W-:Y:S02]  /*0a40*/  USHF.R.U32.HI UR11, URZ, 0x10, UR7 ;  /* 0x000000103f0b7899 */ /* 0x000fe40008011607 */
[----:B------:R-:W-:Y:S01]  /*0a50*/  PLOP3.LUT P0, PT, PT, PT, UP1, 0x80, 0x0 ;  /* 0x000000000000781c */ /* 0x000fe20003f0f018 */
[----:B------:R-:W-:-:S02]  /*0a60*/  USEL UR43, UR43, 0x1, UP0 ;  /* 0x000000012b2b7887 */ /* 0x000fc40008000000 */
[----:B------:R-:W-:Y:S02]  /*0a70*/  UISETP.NE.AND UP0, UPT, UR11, URZ, UPT ;  /* 0x0000003f0b00728c */ /* 0x000fe4000bf05270 */
[----:B------:R-:W-:Y:S02]  /*0a80*/  UIMAD UR43, UR43, UR4, URZ ;  /* 0x000000042b2b72a4 */ /* 0x000fe4000f8e023f */
[----:B------:R-:W-:Y:S02]  /*0a90*/  ULOP3.LUT UR7, UR7, 0xffff, URZ, 0xc0, !UPT ;  /* 0x0000ffff07077892 */ /* 0x000fe4000f8ec03f */
[----:B------:R-:W-:-:S04]  /*0aa0*/  UIADD3 UR4, UR43, 0x3f, URZ ;  /* 0x0000003f2b047890 */ /* 0x000fc8000fffe03f */
[----:B------:R-:W-:Y:S01]  /*0ab0*/  USHF.R.S32.HI UR5, URZ, 0x1f, UR4 ;  /* 0x0000001f3f057899 */ /* 0x000fe20008011404 */
[----:B------:R-:W-:-:S03]  /*0ac0*/  @!UP0 ULDC UR11, c[0x0][0x9f0] ;  /* 0x00027c00000b8ab9 */ /* 0x000fc60000000800 */
[----:B------:R-:W-:-:S04]  /*0ad0*/  ULEA.HI UR5, UR5, UR4, URZ, 0x6 ;  /* 0x0000000405057291 */ /* 0x000fc8000f8f303f */
[----:B------:R-:W-:Y:S01]  /*0ae0*/  USHF.R.S32.HI UR6, URZ, 0x6, UR5 ;  /* 0x000000063f067899 */ /* 0x000fe20008011405 */
[----:B0-----:R-:W-:Y:S11]  /*0af0*/  @!P0 BRA `(.L_x_3213) ;  /* 0x0000001c00e48947 */ /* 0x001ff60003800000 */
[----:B------:R-:W-:Y:S01]  /*0b00*/  UISETP.GE.AND UP0, UPT, UR43, 0x1, UPT ;  /* 0x000000012b00788c */ /* 0x000fe2000bf06270 */
[----:B------:R-:W-:Y:S02]  /*0b10*/  PLOP3.LUT P0, PT, PT, PT, PT, 0x80, 0x0 ;  /* 0x000000000000781c */ /* 0x000fe40003f0f070 */
[----:B------:R-:W-:Y:S02]  /*0b20*/  CS2R R4, SRZ ;  /* 0x0000000000047805 */ /* 0x000fe4000001ff00 */
[----:B------:R-:W-:Y:S02]  /*0b30*/  CS2R R150, SRZ ;  /* 0x0000000000967805 */ /* 0x000fe4000001ff00 */
[----:B------:R-:W-:Y:S02]  /*0b40*/  CS2R R148, SRZ ;  /* 0x0000000000947805 */ /* 0x000fe4000001ff00 */
[----:B------:R-:W-:Y:S02]  /*0b50*/  CS2R R146, SRZ ;  /* 0x0000000000927805 */ /* 0x000fe4000001ff00 */
[----:B------:R-:W-:-:S02]  /*0b60*/  PLOP3.LUT P1, PT, PT, PT, UP0, 0x80, 0x0 ;  /* 0x000000000000781c */ /* 0x000fc40003f2f008 */
        /* <DEDUP_REMOVED lines=54> */
[----:B------:R-:W-:Y:S01]  /*0ed0*/  IMAD.MOV.U32 R37, RZ, RZ, RZ ;  /* 0x000000ffff257224 */ /* 0x000fe200078e00ff */
[----:B------:R-:W-:Y:S01]  /*0ee0*/  MOV R3, RZ ;  /* 0x000000ff00037202 */ /* 0x000fe20000000f00 */
[----:B------:R-:W-:Y:S06]  /*0ef0*/  @!P1 BRA `(.L_x_3214) ;  /* 0x0000000000709947 */ /* 0x000fec0003800000 */
[----:B------:R-:W-:Y:S01]  /*0f00*/  IMAD.U32 R6, RZ, RZ, UR11 ;  /* 0x0000000bff067e24 */ /* 0x000fe2000f8e00ff */
[----:B------:R-:W-:-:S04]  /*0f10*/  UIADD3 UR4, UR6, -0x1, UR11 ;  /* 0xffffffff06047890 */ /* 0x000fc8000fffe00b */
[-C--:B------:R-:W-:Y:S02]  /*0f20*/  IABS R7, R6.reuse ;  /* 0x0000000600077213 */ /* 0x080fe40000000000 */
[----:B------:R-:W-:Y:S01]  /*0f30*/  IMAD.U32 R8, RZ, RZ, UR4 ;  /* 0x00000004ff087e24 */ /* 0x000fe2000f8e00ff */
[----:B------:R-:W-:Y:S01]  /*0f40*/  IABS R6, R6 ;  /* 0x0000000600067213 */ /* 0x000fe20000000000 */
[----:B------:R-:W0:Y:S01]  /*0f50*/  I2F.RP R0, R7 ;  /* 0x0000000700007306 */ /* 0x000e220000209400 */
[----:B------:R-:W-:-:S03]  /*0f60*/  ULOP3.LUT UR4, UR4, UR11, URZ, 0x3c, !UPT ;  /* 0x0000000b04047292 */ /* 0x000fc6000f8e3c3f */
[----:B------:R-:W-:-:S03]  /*0f70*/  IMAD.MOV R6, RZ, RZ, -R6 ;  /* 0x000000ffff067224 */ /* 0x000fc600078e0a06 */
[----:B------:R-:W-:Y:S01]  /*0f80*/  ISETP.LE.AND P3, PT, RZ, UR4, PT ;  /* 0x00000004ff007c0c */ /* 0x000fe2000bf63270 */
[----:B0-----:R-:W0:Y:S02]  /*0f90*/  MUFU.RCP R0, R0 ;  /* 0x0000000000007308 */ /* 0x001e240000001000 */
[----:B0-----:R-:W-:Y:S01]  /*0fa0*/  VIADD R2, R0, 0xffffffe ;  /* 0x0ffffffe00027836 */ /* 0x001fe20000000000 */
[----:B------:R-:W-:-:S05]  /*0fb0*/  IABS R0, R8 ;  /* 0x0000000800007213 */ /* 0x000fca0000000000 */
[----:B------:R0:W1:Y:S02]  /*0fc0*/  F2I.FTZ.U32.TRUNC.NTZ R3, R2 ;  /* 0x0000000200037305 */ /* 0x000064000021f000 */
[----:B0-----:R-:W-:Y:S02]  /*0fd0*/  MOV R2, RZ ;  /* 0x000000ff00027202 */ /* 0x001fe40000000f00 */
[----:B-1----:R-:W-:-:S05]  /*0fe0*/  IADD3 R10, RZ, -R3, RZ ;  /* 0x80000003ff0a7210 */ /* 0x002fca0007ffe0ff */
        /* <DEDUP_REMOVED lines=8> */
[----:B------:R-:W-:Y:S02]  /*1070*/  ISETP.NE.AND P2, PT, RZ, UR11, PT ;  /* 0x0000000bff007c0c */ /* 0x000fe4000bf45270 */
[----:B------:R-:W-:-:S13]  /*1080*/  ISETP.GE.U32.AND P1, PT, R0, R7, PT ;  /* 0x000000070000720c */ /* 0x000fda0003f26070 */
[----:B------:R-:W-:-:S04]  /*1090*/  @P1 VIADD R3, R3, 0x1 ;  /* 0x0000000103031836 */ /* 0x000fc80000000000 */
[----:B------:R-:W-:Y:S01]  /*10a0*/  @!P3 IMAD.MOV R3, RZ, RZ, -R3 ;  /* 0x000000ffff03b224 */ /* 0x000fe200078e0a03 */
[----:B------:R-:W-:-:S07]  /*10b0*/  @!P2 LOP3.LUT R3, RZ, UR11, RZ, 0x33, !PT ;  /* 0x0000000bff03ac12 */ /* 0x000fce000f8e33ff */
.L_x_3214:
[----:B------:R-:W-:Y:S01]  /*10c0*/  IMAD R0, R3, UR7, RZ ;  /* 0x0000000703007c24 */ /* 0x000fe2000f8e02ff */
[----:B------:R-:W-:Y:S02]  /*10d0*/  MOV R36, RZ ;  /* 0x000000ff00247202 */ /* 0x000fe40000000f00 */
[----:B------:R-:W-:Y:S02]  /*10e0*/  CS2R R34, SRZ ;  /* 0x0000000000227805 */ /* 0x000fe4000001ff00 */
[----:B------:R-:W-:Y:S02]  /*10f0*/  CS2R R32, SRZ ;  /* 0x0000000000207805 */ /* 0x000fe4000001ff00 */
[----:B------:R-:W-:Y:S02]  /*1100*/  CS2R R30, SRZ ;  /* 0x00000000001e7805 */ /* 0x000fe4000001ff00 */
[----:B------:R-:W-:Y:S02]  /*1110*/  VIADDMNMX R3, R0, R3, UR6, PT ;  /* 0x0000000600037e46 */ /* 0x000fe4000b800103 */
[----:B------:R-:W-:-:S02]  /*1120*/  CS2R R28, SRZ ;  /* 0x00000000001c7805 */ /* 0x000fc4000001ff00 */
[----:B------:R-:W-:Y:S02]  /*1130*/  CS2R R26, SRZ ;  /* 0x00000000001a7805 */ /* 0x000fe4000001ff00 */
[----:B------:R-:W-:Y:S02]  /*1140*/  CS2R R24, SRZ ;  /* 0x0000000000187805 */ /* 0x000fe4000001ff00 */
[----:B------:R-:W-:-:S13]  /*1150*/  ISETP.GT.AND P1, PT, R3, R0, PT ;  /* 0x000000000300720c */ /* 0x000fda0003f24270 */
[----:B------:R-:W-:Y:S05]  /*1160*/  @!P1 BRA `(.L_x_3215) ;  /* 0x00000064001c9947 */ /* 0x000fea0003800000 */
[----:B------:R-:W-:Y:S01]  /*1170*/  SHF.R.S32.HI R5, RZ, 0x1f, R16 ;  /* 0x0000001fff057819 */ /* 0x000fe20000011410 */
[----:B------:R-:W-:-:S03]  /*1180*/  UMOV UR7, 0x400 ;  /* 0x0000040000077882 */ /* 0x000fc60000000000 */
[----:B------:R-:W-:-:S04]  /*1190*/  LEA.HI R5, R5, R16, RZ, 0x7 ;  /* 0x0000001005057211 */ /* 0x000fc800078f38ff */
[----:B------:R-:W-:Y:S02]  /*11a0*/  SHF.R.S32.HI R2, RZ, 0x7, R5 ;  /* 0x00000007ff027819 */ /* 0x000fe40000011405 */
[----:B------:R-:W-:-:S04]  /*11b0*/  LOP3.LUT R5, R5, 0xffffff80, RZ, 0xc0, !PT ;  /* 0xffffff8005057812 */ /* 0x000fc800078ec0ff */
[----:B------:R-:W0:Y:S01]  /*11c0*/  SHFL.IDX PT, R2, R2, RZ, 0x1f ;  /* 0x00001fff02027589 */ /* 0x000e2200000e0000 */
[----:B------:R-:W-:-:S05]  /*11d0*/  IMAD.IADD R5, R16, 0x1, -R5 ;  /* 0x0000000110057824 */ /* 0x000fca00078e0a05 */
[----:B------:R-:W-:-:S04]  /*11e0*/  SHF.R.S32.HI R4, RZ, 0x1f, R5 ;  /* 0x0000001fff047819 */ /* 0x000fc80000011405 */
[CC--:B------:R-:W-:Y:S02]  /*11f0*/  LEA.HI R6, R4.reuse, R5.reuse, RZ, 0x2 ;  /* 0x0000000504067211 */ /* 0x0c0fe400078f10ff */
[----:B------:R-:W-:Y:S02]  /*1200*/  LEA.HI R4, R4, R5, RZ, 0x5 ;  /* 0x0000000504047211 */ /* 0x000fe400078f28ff */
[----:B------:R-:W-:Y:S02]  /*1210*/  SHF.R.S32.HI R7, RZ, 0x1f, R6 ;  /* 0x0000001fff077819 */ /* 0x000fe40000011406 */
[----:B------:R-:W-:Y:S02]  /*1220*/  SHF.R.S32.HI R4, RZ, 0x5, R4 ;  /* 0x00000005ff047819 */ /* 0x000fe40000011404 */
[----:B0-----:R-:W-:Y:S02]  /*1230*/  R2UR UR4, R2 ;  /* 0x00000000020472ca */ /* 0x001fe400000e0000 */
[----:B------:R-:W-:-:S04]  /*1240*/  SHF.R.S32.HI R2, RZ, 0x2, R6 ;  /* 0x00000002ff027819 */ /* 0x000fc80000011406 */
[----:B------:R-:W-:-:S04]  /*1250*/  LEA.HI R7, R7, R2, RZ, 0x3 ;  /* 0x0000000207077211 */ /* 0x000fc800078f18ff */
[----:B------:R-:W-:-:S03]  /*1260*/  LOP3.LUT R7, R7, 0xfffffff8, RZ, 0xc0, !PT ;  /* 0xfffffff807077812 */ /* 0x000fc600078ec0ff */
[----:B------:R-:W-:Y:S02]  /*1270*/  ULEA.HI UR5, UR4, UR4, URZ, 0x1 ;  /* 0x0000000404057291 */ /* 0x000fe4000f8f083f */
[----:B------:R-:W-:Y:S02]  /*1280*/  IMAD.IADD R7, R2, 0x1, -R7 ;  /* 0x0000000102077824 */ /* 0x000fe400078e0a07 */
[----:B------:R-:W-:Y:S02]  /*1290*/  ULOP3.LUT UR6, UR5, 0x1fffe, URZ, 0xc0, !UPT ;  /* 0x0001fffe05067892 */ /* 0x000fe4000f8ec03f */
[----:B------:R-:W-:Y:S01]  /*12a0*/  ULEA UR5, UR42, UR7, 0x18 ;  /* 0x000000072a057291 */ /* 0x000fe2000f8ec03f */
[----:B------:R-:W-:Y:S01]  /*12b0*/  LEA R4, R4, R7, 0x4 ;  /* 0x0000000704047211 */ /* 0x000fe200078e20ff */
[----:B------:R-:W-:Y:S02]  /*12c0*/  UIADD3 UR6, UR4, -UR6, URZ ;  /* 0x8000000604067290 */ /* 0x000fe4000fffe03f */
[----:B------:R-:W-:-:S02]  /*12d0*/  ULOP3.LUT UR4, UR39, 0x1, URZ, 0xfc, !UPT ;  /* 0x0000000127047892 */ /* 0x000fc4000f8efc3f */
[----:B------:R-:W-:Y:S02]  /*12e0*/  ULEA UR6, UR6, UR5, 0xf ;  /* 0x0000000506067291 */ /* 0x000fe4000f8e783f */
[----:B------:R-:W-:Y:S02]  /*12f0*/  UISETP.NE.AND UP0, UPT, UR4, 0x3, UPT ;  /* 0x000000030400788c */ /* 0x000fe4000bf05270 */
[----:B------:R-:W-:-:S04]  /*1300*/  UIADD3 UR6, UR6, 0x400, URZ ;  /* 0x0000040006067890 */ /* 0x000fc8000fffe03f */
[----:B------:R-:W-:Y:S01]  /*1310*/  PLOP3.LUT P0, PT, PT, PT, UP0, 0x80, 0x0 ;  /* 0x000000000000781c */ /* 0x000fe20003f0f008 */
[----:B------:R-:W-:-:S04]  /*1320*/  USHF.R.U32.HI UR6, URZ, 0x4, UR6 ;  /* 0x000000043f067899 */ /* 0x000fc80008011606 */
[----:B------:R-:W-:-:S04]  /*1330*/  ULOP3.LUT UR6, UR6, 0x3fff, URZ, 0xc0, !UPT ;  /* 0x00003fff06067892 */ /* 0x000fc8000f8ec03f */
[----:B------:R-:W-:-:S04]  /*1340*/  ULOP3.LUT UR6, UR6, 0x2000000, URZ, 0xfc, !UPT ;  /* 0x0200000006067892 */ /* 0x000fc8000f8efc3f */
[----:B------:R-:W-:Y:S08]  /*1350*/  @!P0 BRA `(.L_x_3216) ;  /* 0x0000000000048947 */ /* 0x000ff00003800000 */
[----:B------:R-:W-:Y:S01]  /*1360*/  BPT.TRAP 0x1 ;  /* 0x000000040000795c */ /* 0x000fe20000300000 */
.L_x_3216:
[----:B------:R-:W-:-:S04]  /*1370*/  SHF.L.U32 R2, RZ, 0x1f, RZ ;  /* 0x0000001fff027819 */ /* 0x000fc800000006ff */
[----:B------:R-:W0:Y:S02]  /*1380*/  SYNCS.PHASECHK.TRANS64.TRYWAIT P1, [UR5+0x28c50], R2 ;  /* 0x028c5002ff0075a7 */ /* 0x000e240008020145 */
[----:B0-----:R-:W-:Y:S05]  /*1390*/  @!P1 BRA `(.L_x_3217) ;  /* 0x000000c0004c9947 */ /* 0x001fea0003800000 */
.L_x_3301:
[----:B------:R-:W-:Y:S01]  /*13a0*/  BAR.SYNC.DEFER_BLOCKING 0xe, 0x100 ;  /* 0x0384000000007b1d */ /* 0x000fe20000010000 */
[----:B------:R-:W-:Y:S02]  /*13b0*/  UIADD3 UR4, UR5, 0x26800, URZ ;  /* 0x0002680005047890 */ /* 0x000fe4000fffe03f */
[----:B------:R-:W-:Y:S02]  /*13c0*/  UIADD3 UR14, UR6, 0x80, URZ ;  /* 0x00000080060e7890 */ /* 0x000fe4000fffe03f */
[----:B------:R-:W-:Y:S01]  /*13d0*/  USHF.R.U32.HI UR4, URZ, 0x4, UR4 ;  /* 0x000000043f047899 */ /* 0x000fe20008011604 */
[----:B------:R-:W-:Y:S01]  /*13e0*/  UMOV UR9, 0x40000040 ;  /* 0x4000004000097882 */ /* 0x000fe20000000000 */
[----:B------:R-:W-:Y:S02]  /*13f0*/  UMOV UR10, UR6 ;  /* 0x00000006000a7c82 */ /* 0x000fe40008000000 */
[----:B------:R-:W-:Y:S01]  /*1400*/  ULOP3.LUT UR4, UR4, 0x3fff, URZ, 0xc0, !UPT ;  /* 0x00003fff04047892 */ /* 0x000fe2000f8ec03f */
[----:B------:R-:W-:Y:S01]  /*1410*/  UMOV UR11, 0x40000040 ;  /* 0x40000040000b7882 */ /* 0x000fe20000000000 */
[----:B------:R-:W-:-:S02]  /*1420*/  UMOV UR13, 0x40000040 ;  /* 0x40000040000d7882 */ /* 0x000fc40000000000 */
[----:B------:R-:W-:Y:S01]  /*1430*/  ULOP3.LUT UR4, UR4, 0x10000, URZ, 0xfc, !UPT ;  /* 0x0001000004047892 */ /* 0x000fe2000f8efc3f */
[----:B------:R-:W-:Y:S01]  /*1440*/  UMOV UR15, 0x40000040 ;  /* 0x40000040000f7882 */ /* 0x000fe20000000000 */
[----:B------:R-:W-:Y:S02]  /*1450*/  UIADD3 UR18, UR6, 0x100, URZ ;  /* 0x0000010006127890 */ /* 0x000fe4000fffe03f */
[----:B------:R-:W-:-:S03]  /*1460*/  UIADD3 UR12, UR4, 0x2, URZ ;  /* 0x00000002040c7890 */ /* 0x000fc6000fffe03f */
[----:B------:R-:W-:Y:S01]  /*1470*/  UMOV UR8, UR4 ;  /* 0x0000000400087c82 */ /* 0x000fe20008000000 */
[----:B------:R-:W-:Y:S01]  /*1480*/  UIADD3 UR16, UR4, 0x4, URZ ;  /* 0x0000000404107890 */ /* 0x000fe2000fffe03f */
[----:B------:R-:W-:Y:S01]  /*1490*/  UMOV UR17, 0x40000040 ;  /* 0x4000004000117882 */ /* 0x000fe20000000000 */
[----:B------:R-:W-:Y:S01]  /*14a0*/  WARPGROUP.ARRIVE ;  /* 0x00000000000079c5 */ /* 0x000fe20000000000 */
[----:B------:R-:W-:Y:S01]  /*14b0*/  UMOV UR19, 0x40000040 ;  /* 0x4000004000137882 */ /* 0x000fe20000000000 */
[----:B------:R-:W-:Y:S02]  /*14c0*/  UIADD3 UR20, UR4, 0x6, URZ ;  /* 0x0000000604147890 */ /* 0x000fe4000fffe03f */
[----:B------:R-:W-:Y:S02]  /*14d0*/  UIADD3 UR22, UR6, 0x180, URZ ;  /* 0x0000018006167890 */ /* 0x000fe4000fffe03f */
[----:B------:R-:W-:Y:S01]  /*14e0*/  HGMMA.64x256x16.F32 R24, gdesc[UR8].tnspB, RZ, !UPT, gsb0 ;  /* 0x43e00000081879f0 */ /* 0x000fe2000c0008ff */
[----:B------:R-:W-:Y:S01]  /*14f0*/  UMOV UR21, 0x40000040 ;  /* 0x4000004000157882 */ /* 0x000fe20000000000 */
[----:B------:R-:W-:Y:S01]  /*1500*/  UMOV UR23, 0x40000040 ;  /* 0x4000004000177882 */ /* 0x000fe20000000000 */
[----:B------:R-:W-:-:S02]  /*1510*/  WARPGROUP.DEPBAR.LE gsb0, 0x0 ;  /* 0x00008000000079c5 */ /* 0x000fc40000010000 */
[----:B------:R-:W-:-:S15]  /*1520*/  WARPGROUP.ARRIVE ;  /* 0x00000000000079c5 */ /* 0x000fde0000000000 */
[----:B------:R-:W-:-:S08]  /*1530*/  NOP ;  /* 0x0000000000007918 */ /* 0x000fd00000000000 */
[----:B------:R-:W-:Y:S03]  /*1540*/  HGMMA.64x256x16.F32 R24, gdesc[UR12].tnspB, R24, gsb0 ;  /* 0x43e000000c1879f0 */ /* 0x000fe60008000818 */
[----:B------:R-:W-:Y:S02]  /*1550*/  WARPGROUP.DEPBAR.LE gsb0, 0x0 ;  /* 0x00008000000079c5 */ /* 0x000fe40000010000 */
        /* <DEDUP_REMOVED lines=8> */
[----:B------:R-:W-:Y:S06]  /*15e0*/  BAR.ARV 0xf, 0x100 ;  /* 0x03c4000000007b1d */ /* 0x000fec0000002000 */
[----:B------:R-:W-:Y:S05]  /*15f0*/  @!P0 BRA `(.L_x_3218) ;  /* 0x0000000000048947 */ /* 0x000fea0003800000 */
[----:B------:R-:W-:Y:S01]  /*1600*/  BPT.TRAP 0x1 ;  /* 0x000000040000795c */ /* 0x000fe20000300000 */
.L_x_3218:
[----:B------:R-:W-:Y:S01]  /*1610*/  VIADD R3, R3, 0xfffffffe ;  /* 0xfffffffe03037836 */ /* 0x000fe20000000000 */
[----:B------:R-:W-:-:S04]  /*1620*/  UIADD3 UR4, UR5, 0x28c60, URZ ;  /* 0x00028c6005047890 */ /* 0x000fc8000fffe03f */
[----:B------:R-:W-:Y:S01]  /*1630*/  ISETP.GE.AND P1, PT, R3, R0, PT ;  /* 0x000000000300720c */ /* 0x000fe20003f26270 */
[----:B------:R-:W-:-:S09]  /*1640*/  UPRMT UR4, UR42, 0x654, UR4 ;  /* 0x000006542a047896 */ /* 0x000fd20008000004 */
[----:B------:R-:W-:Y:S01]  /*1650*/  SYNCS.ARRIVE.TRANS64.RED.A1T0 RZ, [UR4], RZ ;  /* 0x000000ffffff79a7 */ /* 0x000fe20008100404 */
[----:B------:R-:W-:Y:S02]  /*1660*/  UMOV UR4, URZ ;  /* 0x0000003f00047c82 */ /* 0x000fe40008000000 */
[----:B------:R-:W-:Y:S05]  /*1670*/  @!P1 BRA `(.L_x_3219) ;  /* 0x0000000800e09947 */ /* 0x000fea0003800000 */
[----:B------:R-:W-:Y:S01]  /*1680*/  IMAD.MOV.U32 R7, RZ, RZ, RZ ;  /* 0x000000ffff077224 */ /* 0x000fe200078e00ff */
[----:B------:R-:W-:-:S06]  /*1690*/  UMOV UR4, URZ ;  /* 0x0000003f00047c82 */ /* 0x000fcc0008000000 */
.L_x_3225:
[----:B------:R-:W-:Y:S01]  /*16a0*/  BAR.SYNC.DEFER_BLOCKING 0xe, 0x100 ;  /* 0x0384000000007b1d */ /* 0x000fe20000010000 */
[----:B01----:R-:W-:Y:S01]  /*16b0*/  MOV R5, UR4 ;  /* 0x0000000400057c02 */ /* 0x003fe20008000f00 */
[----:B------:R-:W-:Y:S01]  /*16c0*/  UIADD3 UR4, UR4, 0x1, URZ ;  /* 0x0000000104047890 */ /* 0x000fe2000fffe03f */
[C---:B------:R-:W-:Y:S01]  /*16d0*/  ISETP.GT.AND P2, PT, R3.reuse, R0, PT ;  /* 0x000000000300720c */ /* 0x040fe20003f44270 */
[----:B------:R-:W-:Y:S02]  /*16e0*/  VIADD R3, R3, 0xffffffff ;  /* 0xffffffff03037836 */ /* 0x000fe40000000000 */
[----:B------:R-:W-:Y:S01]  /*16f0*/  IMAD R2, R5, 0x40, R4 ;  /* 0x0000004005027824 */ /* 0x000fe200078e0204 */
[----:B------:R-:W-:-:S04]  /*1700*/  UISETP.NE.AND UP0, UPT, UR4, 0x2, UPT ;  /* 0x000000020400788c */ /* 0x000fc8000bf05270 */
[----:B------:R-:W-:Y:S01]  /*1710*/  LEA R2, R2, UR5, 0x2 ;  /* 0x0000000502027c11 */ /* 0x000fe2000f8e10ff */
[----:B------:R-:W-:Y:S02]  /*1720*/  USEL UR7, URZ, 0x1, UP0 ;  /* 0x000000013f077887 */ /* 0x000fe40008000000 */
[----:B------:R-:W-:-:S04]  /*1730*/  USEL UR4, UR4, URZ, UP0 ;  /* 0x0000003f04047287 */ /* 0x000fc80008000000 */
[----:B------:R-:W-:Y:S01]  /*1740*/  LOP3.LUT R7, R7, UR7, RZ, 0x3c, !PT ;  /* 0x0000000707077c12 */ /* 0x000fe2000f8e3cff */
[----:B------:R-:W0:Y:S04]  /*1750*/  LDS R5, [R2+0x28800] ;  /* 0x0288000002057984 */ /* 0x000e280000000800 */
[----:B------:R-:W1:Y:S01]  /*1760*/  LDS R6, [R2+0x28820] ;  /* 0x0288200002067984 */ /* 0x000e620000000800 */
        /* <DEDUP_REMOVED lines=64> */
[-C--:B-1----:R-:W-:Y:S01]  /*1b70*/  FMUL.FTZ R26, R26, R6.reuse ;  /* 0x000000061a1a7220 */ /* 0x082fe20000410000 */
        /* <DEDUP_REMOVED lines=65> */
.L_x_3220:
[----:B------:R-:W-:Y:S01]  /*1f90*/  ULEA UR7, UR4, UR5, 0x3 ;  /* 0x0000000504077291 */ /* 0x000fe2000f8e183f */
[----:B------:R-:W-:-:S08]  /*1fa0*/  SHF.L.U32 R2, R7, 0x1f, RZ ;  /* 0x0000001f07027819 */ /* 0x000fd000000006ff */
[----:B------:R0:W1:Y:S01]  /*1fb0*/  SYNCS.PHASECHK.TRANS64.TRYWAIT P1, [UR7+0x28c50], R2 ;  /* 0x028c5002ff0075a7 */ /* 0x0000620008020147 */
[----:B------:R-:W-:Y:S05]  /*1fc0*/  @!P0 BRA `(.L_x_3221) ;  /* 0x0000000000048947 */ /* 0x000fea0003800000 */
[----:B------:R-:W-:Y:S01]  /*1fd0*/  BPT.TRAP 0x1 ;  /* 0x000000040000795c */ /* 0x000fe20000300000 */
.L_x_3221:
[----:B-1----:R-:W-:Y:S05]  /*1fe0*/  @P1 BRA `(.L_x_3222) ;  /* 0x0000000000081947 */ /* 0x002fea0003800000 */
[----:B------:R-:W1:Y:S02]  /*1ff0*/  SYNCS.PHASECHK.TRANS64.TRYWAIT P1, [UR7+0x28c50], R2 ;  /* 0x028c5002ff0075a7 */ /* 0x000e640008020147 */
[----:B-1----:R-:W-:Y:S05]  /*2000*/  @!P1 BRA `(.L_x_3223) ;  /* 0x000000b400489947 */ /* 0x002fea0003800000 */
.L_x_3222:
[----:B------:R-:W-:Y:S01]  /*2010*/  ULEA UR10, UR4, UR6, 0xc ;  /* 0x00000006040a7291 */ /* 0x000fe2000f8e603f */
[----:B------:R-:W-:Y:S01]  /*2020*/  WARPGROUP.ARRIVE ;  /* 0x00000000000079c5 */ /* 0x000fe20000000000 */
[----:B------:R-:W-:Y:S01]  /*2030*/  UMOV UR11, 0x40000040 ;  /* 0x40000040000b7882 */ /* 0x000fe20000000000 */
[----:B------:R-:W-:Y:S01]  /*2040*/  UMOV UR15, 0x40000040 ;  /* 0x40000040000f7882 */ /* 0x000fe20000000000 */
[----:B------:R-:W-:Y:S02]  /*2050*/  UIADD3 UR14, UR10, 0x80, URZ ;  /* 0x000000800a0e7890 */ /* 0x000fe4000fffe03f */
[----:B------:R-:W-:Y:S01]  /*2060*/  UIADD3 UR18, UR10, 0x100, URZ ;  /* 0x000001000a127890 */ /* 0x000fe2000fffe03f */
[----:B------:R-:W-:Y:S02]  /*2070*/  UMOV UR19, 0x40000040 ;  /* 0x4000004000137882 */ /* 0x000fe40000000000 */
[----:B------:R-:W-:Y:S01]  /*2080*/  HGMMA.64x256x16.F32 R24, gdesc[UR8].tnspB, R24, gsb0 ;  /* 0x43e00000081879f0 */ /* 0x000fe20008000818 */
[----:B------:R-:W-:Y:S01]  /*2090*/  UIADD3 UR22, UR10, 0x180, URZ ;  /* 0x000001800a167890 */ /* 0x000fe2000fffe03f */
        /* <DEDUP_REMOVED lines=17> */
.L_x_3224:
[----:B------:R-:W-:-:S04]  /*21b0*/  UIADD3 UR7, UR7, 0x28c60, URZ ;  /* 0x00028c6007077890 */ /* 0x000fc8000fffe03f */
[----:B------:R-:W-:-:S09]  /*21c0*/  UPRMT UR7, UR42, 0x654, UR7 ;  /* 0x000006542a077896 */ /* 0x000fd20008000007 */
[----:B------:R-:W-:Y:S01]  /*21d0*/  SYNCS.ARRIVE.TRANS64.RED.A1T0 RZ, [UR7], RZ ;  /* 0x000000ffffff79a7 */ /* 0x000fe20008100407 */
[----:B------:R-:W-:Y:S05]  /*21e0*/  @P2 BRA `(.L_x_3225) ;  /* 0xfffffff4002c2947 */ /* 0x000fea000383ffff */
[----:B------:R-:W-:-:S12]  /*21f0*/  USHF.L.U32 UR4, UR4, 0x6, URZ ;  /* 0x0000000604047899 */ /* 0x000fd8000800063f */
.L_x_3219:
[----:B------:R-:W-:Y:S01]  /*2200*/  BAR.SYNC.DEFER_BLOCKING 0xe, 0x100 ;  /* 0x0384000000007b1d */ /* 0x000fe20000010000 */
[----:B------:R-:W-:Y:S02]  /*2210*/  IADD3 R4, R4, UR4, RZ ;  /* 0x0000000404047c10 */ /* 0x000fe4000fffe0ff */
[----:B------:R-:W-:Y:S02]  /*2220*/  PLOP3.LUT P0, PT, PT, PT, PT, 0x8, 0x0 ;  /* 0x000000000000781c */ /* 0x000fe40003f0e170 */
[----:B------:R-:W-:-:S05]  /*2230*/  LEA R4, R4, UR5, 0x2 ;  /* 0x0000000504047c11 */ /* 0x000fca000f8e10ff */
[----:B01----:R-:W0:Y:S04]  /*2240*/  LDS R2, [R4+0x28800] ;  /* 0x0288000004027984 */ /* 0x003e280000000800 */
[----:B------:R1:W2:Y:S02]  /*2250*/  LDS R0, [R4+0x28820] ;  /* 0x0288200004007984 */ /* 0x0002a40000000800 */
[----:B-1----:R-:W-:Y:S01]  /*2260*/  CS2R R4, SRZ ;  /* 0x0000000000047805 */ /* 0x002fe2000001ff00 */
        /* <DEDUP_REMOVED lines=64> */
[-C--:B--2---:R-:W-:Y:S01]  /*2670*/  FMUL.FTZ R26, R26, R0.reuse ;  /* 0x000000001a1a7220 */ /* 0x084fe20000410000 */
        /* <DEDUP_REMOVED lines=63> */
[----:B------:R-:W-:Y:S06]  /*2a70*/  BAR.ARV 0xf, 0x100 ;  /* 0x03c4000000007b1d */ /* 0x000fec0000002000 */
[----:B------:R-:W-:Y:S05]  /*2a80*/  BRA `(.L_x_3215) ;  /* 0x0000004800d47947 */ /* 0x000fea0003800000 */
.L_x_3213:
[----:B------:R-:W-:Y:S01]  /*2a90*/  UISETP.GE.AND UP0, UPT, UR43, 0x1, UPT ;  /* 0x000000012b00788c */ /* 0x000fe2000bf06270 */
[----:B------:R-:W-:-:S05]  /*2aa0*/  UMOV UR4, URZ ;  /* 0x0000003f00047c82 */ /* 0x000fca0008000000 */
[----:B------:R-:W-:-:S13]  /*2ab0*/  PLOP3.LUT P0, PT, PT, PT, UP0, 0x80, 0x0 ;  /* 0x000000000000781c */ /* 0x000fda0003f0f008 */
[----:B------:R-:W-:Y:S05]  /*2ac0*/  @!P0 BRA `(.L_x_3226) ;  /* 0x0000000000848947 */ /* 0x000fea0003800000 */
[----:B------:R-:W-:Y:S01]  /*2ad0*/  IMAD.U32 R3, RZ, RZ, UR11 ;  /* 0x0000000bff037e24 */ /* 0x000fe2000f8e00ff */
[----:B------:R-:W-:Y:S01]  /*2ae0*/  UIADD3 UR8, UR6, -0x1, UR11 ;  /* 0xffffffff06087890 */ /* 0x000fe2000fffe00b */
[----:B------:R-:W-:-:S03]  /*2af0*/  UMOV UR4, URZ ;  /* 0x0000003f00047c82 */ /* 0x000fc60008000000 */
[-C--:B------:R-:W-:Y:S02]  /*2b00*/  IABS R0, R3.reuse ;  /* 0x0000000300007213 */ /* 0x080fe40000000000 */
[----:B------:R-:W-:Y:S01]  /*2b10*/  MOV R4, UR8 ;  /* 0x0000000800047c02 */ /* 0x000fe20008000f00 */
[----:B------:R-:W-:Y:S01]  /*2b20*/  ULOP3.LUT UR8, UR8, UR11, URZ, 0x3c, !UPT ;  /* 0x0000000b08087292 */ /* 0x000fe2000f8e3c3f */
[----:B------:R-:W-:Y:S02]  /*2b30*/  R2UR UR12, R0 ;  /* 0x00000000000c72ca */ /* 0x000fe400000e0000 */
[----:B------:R-:W-:Y:S02]  /*2b40*/  IABS R4, R4 ;  /* 0x0000000400047213 */ /* 0x000fe40000000000 */
[----:B------:R-:W-:-:S03]  /*2b50*/  IABS R5, R3 ;  /* 0x0000000300057213 */ /* 0x000fc60000000000 */
        /* <DEDUP_REMOVED lines=24> */
.L_x_3226:
[----:B------:R-:W-:Y:S02]  /*2ce0*/  UIMAD UR40, UR7, UR4, URZ ;  /* 0x00000004072872a4 */ /* 0x000fe4000f8e023f */
[----:B------:R-:W-:Y:S01]  /*2cf0*/  IMAD.U32 R3, RZ, RZ, UR4 ;  /* 0x00000004ff037e24 */ /* 0x000fe2000f8e00ff */
[----:B------:R-:W-:Y:S02]  /*2d00*/  MOV R0, UR6 ;  /* 0x0000000600007c02 */ /* 0x000fe40008000f00 */
[----:B------:R-:W-:Y:S02]  /*2d10*/  CS2R R4, SRZ ;  /* 0x0000000000047805 */ /* 0x000fe4000001ff00 */
[----:B------:R-:W-:Y:S02]  /*2d20*/  PLOP3.LUT P0, PT, PT, PT, PT, 0x80, 0x0 ;  /* 0x000000000000781c */ /* 0x000fe40003f0f070 */
[----:B------:R-:W-:Y:S02]  /*2d30*/  CS2R R150, SRZ ;  /* 0x0000000000967805 */ /* 0x000fe4000001ff00 */
[----:B------:R-:W-:-:S02]  /*2d40*/  VIADDMNMX R0, R3, UR40, R0, PT ;  /* 0x0000002803007c46 */ /* 0x000fc4000b800100 */
[----:B------:R-:W-:Y:S02]  /*2d50*/  CS2R R148, SRZ ;  /* 0x0000000000947805 */ /* 0x000fe4000001ff00 */
[----:B------:R-:W-:Y:S02]  /*2d60*/  CS2R R146, SRZ ;  /* 0x0000000000927805 */ /* 0x000fe4000001ff00 */
[----:B------:R-:W-:Y:S02]  /*2d70*/  CS2R R144, SRZ ;  /* 0x0000000000907805 */ /* 0x000fe4000001ff00 */
[----:B------:R-:W-:Y:S02]  /*2d80*/  R2UR UR44, R0 ;  /* 0x00000000002c72ca */ /* 0x000fe400000e0000 */
        /* <DEDUP_REMOVED lines=12> */
[----:B------:R-:W-:Y:S01]  /*2e50*/  UISETP.GT.AND UP0, UPT, UR44, UR40, UPT ;  /* 0x000000282c00728c */ /* 0x000fe2000bf04270 */
[----:B------:R-:W-:Y:S02]  /*2e60*/  CS2R R118, SRZ ;  /* 0x0000000000767805 */ /* 0x000fe4000001ff00 */
[----:B------:R-:W-:-:S02]  /*2e70*/  CS2R R116, SRZ ;  /* 0x0000000000747805 */ /* 0x000fc4000001ff00 */
[----:B------:R-:W-:Y:S02]  /*2e80*/  CS2R R114, SRZ ;  /* 0x0000000000727805 */ /* 0x000fe4000001ff00 */
[----:B------:R-:W-:Y:S02]  /*2e90*/  CS2R R112, SRZ ;  /* 0x0000000000707805 */ /* 0x000fe4000001ff00 */
[----:B------:R-:W-:Y:S02]  /*2ea0*/  CS2R R110, SRZ ;  /* 0x00000000006e7805 */ /* 0x000fe4000001ff00 */
[----:B------:R-:W-:Y:S02]  /*2eb0*/  PLOP3.LUT P1, PT, PT, PT, UP0, 0x80, 0x0 ;  /* 0x000000000000781c */ /* 0x000fe40003f2f008 */
        /* <DEDUP_REMOVED lines=45> */
[----:B------:R-:W-:Y:S02]  /*3190*/  UMOV UR41, 0x400 ;  /* 0x0000040000297882 */ /* 0x000fe40000000000 */
[----:B------:R-:W-:Y:S01]  /*31a0*/  ULEA UR41, UR42, UR41, 0x18 ;  /* 0x000000292a297291 */ /* 0x000fe2000f8ec03f */
[----:B------:R-:W-:-:S04]  /*31b0*/  LEA.HI R18, R17, R16, RZ, 0x7 ;  /* 0x0000001011127211 */ /* 0x000fc800078f38ff */
[----:B------:R-:W-:-:S05]  /*31c0*/  SHF.R.S32.HI R19, RZ, 0x7, R18 ;  /* 0x00000007ff137819 */ /* 0x000fca0000011412 */
[----:B------:R-:W0:Y:S02]  /*31d0*/  SHFL.IDX PT, R0, R19, RZ, 0x1f ;  /* 0x00001fff13007589 */ /* 0x000e2400000e0000 */
[----:B0-----:R-:W-:-:S13]  /*31e0*/  R2UR UR4, R0 ;  /* 0x00000000000472ca */ /* 0x001fda00000e0000 */
[----:B------:R-:W-:-:S04]  /*31f0*/  ULEA.HI UR5, UR4, UR4, URZ, 0x1 ;  /* 0x0000000404057291 */ /* 0x000fc8000f8f083f */
[----:B------:R-:W-:-:S04]  /*3200*/  ULOP3.LUT UR5, UR5, 0x1fffe, URZ, 0xc0, !UPT ;  /* 0x0001fffe05057892 */ /* 0x000fc8000f8ec03f */
[----:B------:R-:W-:Y:S02]  /*3210*/  UIADD3 UR5, UR4, -UR5, URZ ;  /* 0x8000000504057290 */ /* 0x000fe4000fffe03f */
[----:B------:R-:W-:Y:S02]  /*3220*/  UIADD3 UR4, UR41, 0x26800, URZ ;  /* 0x0002680029047890 */ /* 0x000fe4000fffe03f */
[----:B------:R-:W-:Y:S02]  /*3230*/  ULEA UR5, UR5, UR41, 0xf ;  /* 0x0000002905057291 */ /* 0x000fe4000f8e783f */
[----:B------:R-:W-:Y:S02]  /*3240*/  ULOP3.LUT UP0, URZ, UR4, 0x3ff, URZ, 0xc0, !UPT ;  /* 0x000003ff043f7892 */ /* 0x000fe4000f80c03f */
[----:B------:R-:W-:-:S04]  /*3250*/  UIADD3 UR5, UR5, 0x400, URZ ;  /* 0x0000040005057890 */ /* 0x000fc8000fffe03f */
[----:B------:R-:W-:Y:S01]  /*3260*/  PLOP3.LUT P0, PT, PT, PT, UP0, 0x80, 0x0 ;  /* 0x000000000000781c */ /* 0x000fe20003f0f008 */
[----:B------:R-:W-:-:S04]  /*3270*/  USHF.R.U32.HI UR5, URZ, 0x4, UR5 ;  /* 0x000000043f057899 */ /* 0x000fc80008011605 */
[----:B------:R-:W-:-:S08]  /*3280*/  ULOP3.LUT UR45, UR5, 0x3fff, URZ, 0xc0, !UPT ;  /* 0x00003fff052d7892 */ /* 0x000fd0000f8ec03f */
[----:B------:R-:W-:Y:S05]  /*3290*/  @!P0 BRA `(.L_x_3227) ;  /* 0x0000000000408947 */ /* 0x000fea0003800000 */
[----:B------:R-:W-:Y:S01]  /*32a0*/  MOV R0, 0x0 ;  /* 0x0000000000007802 */ /* 0x000fe20000000f00 */
[----:B------:R-:W-:Y:S01]  /*32b0*/  ULDC.64 UR4, c[0x4][0xf0] ;  /* 0x01003c0000047ab9 */ /* 0x000fe20000000a00 */
[----:B------:R-:W-:Y:S01]  /*32c0*/  ULDC.64 UR6, c[0x4][0x58] ;  /* 0x0100160000067ab9 */ /* 0x000fe20000000a00 */
[----:B------:R-:W-:Y:S01]  /*32d0*/  IMAD.U32 R4, RZ, RZ, UR4 ;  /* 0x00000004ff047e24 */ /* 0x000fe2000f8e00ff */
[----:B------:R0:W1:Y:S01]  /*32e0*/  LDC.64 R2, c[0x4][R0] ;  /* 0x0100000000027b82 */ /* 0x0000620000000a00 */
[----:B------:R-:W-:Y:S01]  /*32f0*/  MOV R5, UR5 ;  /* 0x0000000500057c02 */ /* 0x000fe20008000f00 */
[----:B------:R-:W-:Y:S01]  /*3300*/  ULDC.64 UR4, c[0x4][0xf8] ;  /* 0x01003e0000047ab9 */ /* 0x000fe20000000a00 */
[----:B------:R-:W-:Y:S01]  /*3310*/  MOV R10, UR6 ;  /* 0x00000006000a7c02 */ /* 0x000fe20008000f00 */
[----:B------:R-:W-:Y:S01]  /*3320*/  IMAD.U32 R6, RZ, RZ, UR4 ;  /* 0x00000004ff067e24 */ /* 0x000fe2000f8e00ff */
[----:B------:R-:W-:Y:S01]  /*3330*/  MOV R12, 0x1 ;  /* 0x00000001000c7802 */ /* 0x000fe20000000f00 */
[----:B------:R-:W-:-:S02]  /*3340*/  IMAD.U32 R7, RZ, RZ, UR5 ;  /* 0x00000005ff077e24 */ /* 0x000fc4000f8e00ff */
[----:B------:R-:W-:Y:S02]  /*3350*/  IMAD.U32 R11, RZ, RZ, UR7 ;  /* 0x00000007ff0b7e24 */ /* 0x000fe4000f8e00ff */
[----:B------:R-:W-:Y:S02]  /*3360*/  IMAD.MOV.U32 R8, RZ, RZ, 0x70 ;  /* 0x00000070ff087424 */ /* 0x000fe400078e00ff */
[----:B0-----:R-:W-:-:S07]  /*3370*/  IMAD.MOV.U32 R13, RZ, RZ, RZ ;  /* 0x000000ffff0d7224 */ /* 0x001fce00078e00ff */
[----:B------:R-:W-:-:S07]  /*3380*/  LEPC R20, `(.L_x_3227) ;  /* 0x000000001014794e */ /* 0x000fce0000000000 */
[----:B-1----:R-:W-:Y:S05]  /*3390*/  CALL.ABS.NOINC R2 ;  /* 0x0000000002007343 */ /* 0x002fea0003c00000 */
.L_x_3227:
[----:B------:R-:W-:Y:S02]  /*33a0*/  SHF.L.U32 R11, RZ, 0x1f, RZ ;  /* 0x0000001fff0b7819 */ /* 0x000fe400000006ff */
[----:B------:R-:W-:Y:S02]  /*33b0*/  LOP3.LUT R3, R18, 0xffffff80, RZ, 0xc0, !PT ;  /* 0xffffff8012037812 */ /* 0x000fe400078ec0ff */
[----:B------:R-:W0:Y:S01]  /*33c0*/  SYNCS.PHASECHK.TRANS64.TRYWAIT P0, [UR41+0x28c00], R11 ;  /* 0x028c000bff0075a7 */ /* 0x000e220008000169 */
[----:B------:R-:W-:Y:S02]  /*33d0*/  LEA.HI R0, R19, R19, RZ, 0x1 ;  /* 0x0000001313007211 */ /* 0x000fe400078f08ff */
[----:B------:R-:W-:Y:S02]  /*33e0*/  IMAD.IADD R5, R16, 0x1, -R3 ;  /* 0x0000000110057824 */ /* 0x000fe400078e0a03 */
[----:B------:R-:W-:-:S03]  /*33f0*/  LOP3.LUT R2, R0, 0xfffffe, RZ, 0xc0, !PT ;  /* 0x00fffffe00027812 */ /* 0x000fc600078ec0ff */
[----:B------:R-:W-:-:S04]  /*3400*/  SHF.R.S32.HI R4, RZ, 0x1f, R5 ;  /* 0x0000001fff047819 */ /* 0x000fc80000011405 */
[----:B------:R-:W-:-:S04]  /*3410*/  LEA.HI R3, R4, R5, RZ, 0x2 ;  /* 0x0000000504037211 */ /* 0x000fc800078f10ff */
[--C-:B------:R-:W-:Y:S02]  /*3420*/  SHF.R.S32.HI R6, RZ, 0x2, R3.reuse ;  /* 0x00000002ff067819 */ /* 0x100fe40000011403 */
[----:B------:R-:W-:Y:S01]  /*3430*/  SHF.R.S32.HI R7, RZ, 0x1f, R3 ;  /* 0x0000001fff077819 */ /* 0x000fe20000011403 */
[----:B0-----:R-:W-:Y:S06]  /*3440*/  @!P0 BRA `(.L_x_3228) ;  /* 0x000000a000508947 */ /* 0x001fec0003800000 */
.L_x_3302:
[----:B------:R-:W-:Y:S01]  /*3450*/  ULOP3.LUT UR4, UR39, 0x1, URZ, 0xfc, !UPT ;  /* 0x0000000127047892 */ /* 0x000fe2000f8efc3f */
[----:B0-----:R-:W-:Y:S02]  /*3460*/  LOP3.LUT R0, R3, 0x7ffffffc, RZ, 0xc0, !PT ;  /* 0x7ffffffc03007812 */ /* 0x001fe400078ec0ff */
[----:B------:R-:W-:Y:S02]  /*3470*/  IADD3 R3, -R2, R19, RZ ;  /* 0x0000001302037210 */ /* 0x000fe40007ffe1ff */
[----:B------:R-:W-:Y:S01]  /*3480*/  LEA.HI R7, R7, R6, RZ, 0x3 ;  /* 0x0000000607077211 */ /* 0x000fe200078f18ff */
[----:B------:R-:W-:Y:S01]  /*3490*/  IMAD.U32 R2, RZ, RZ, UR4 ;  /* 0x00000004ff027e24 */ /* 0x000fe2000f8e00ff */
[----:B------:R-:W-:Y:S01]  /*34a0*/  LEA.HI R4, R4, R5, RZ, 0x5 ;  /* 0x0000000504047211 */ /* 0x000fe200078f28ff */
[----:B------:R-:W-:Y:S01]  /*34b0*/  IMAD.IADD R0, R5, 0x1, -R0 ;  /* 0x0000000105007824 */ /* 0x000fe200078e0a00 */
[----:B------:R-:W-:Y:S02]  /*34c0*/  LOP3.LUT R7, R7, 0xfffffff8, RZ, 0xc0, !PT ;  /* 0xfffffff807077812 */ /* 0x000fe400078ec0ff */
[----:B------:R-:W-:Y:S01]  /*34d0*/  ISETP.NE.AND P0, PT, R2, 0x3, PT ;  /* 0x000000030200780c */ /* 0x000fe20003f05270 */
[----:B------:R-:W-:Y:S01]  /*34e0*/  IMAD.SHL.U32 R0, R0, 0x2, RZ ;  /* 0x0000000200007824 */ /* 0x000fe200078e00ff */
[----:B------:R-:W-:-:S02]  /*34f0*/  IADD3 R7, R6, -R7, RZ ;  /* 0x8000000706077210 */ /* 0x000fc40007ffe0ff */
[----:B------:R-:W-:Y:S01]  /*3500*/  SHF.R.S32.HI R4, RZ, 0x5, R4 ;  /* 0x00000005ff047819 */ /* 0x000fe20000011404 */
[----:B------:R-:W-:-:S03]  /*3510*/  IMAD R3, R3, 0x100, R0 ;  /* 0x0000010003037824 */ /* 0x000fc600078e0200 */
[----:B------:R-:W-:-:S05]  /*3520*/  LEA R4, R4, R7, 0x4 ;  /* 0x0000000704047211 */ /* 0x000fca00078e20ff */
[----:B------:R-:W-:Y:S05]  /*3530*/  @!P0 BRA `(.L_x_3229) ;  /* 0x0000000000048947 */ /* 0x000fea0003800000 */
[----:B------:R-:W-:Y:S01]  /*3540*/  BPT.TRAP 0x1 ;  /* 0x000000040000795c */ /* 0x000fe20000300000 */
.L_x_3229:
[----:B------:R0:W1:Y:S01]  /*3550*/  SYNCS.PHASECHK.TRANS64.TRYWAIT P1, [UR41+0x28c30], R11 ;  /* 0x028c300bff0075a7 */ /* 0x0000620008020169 */
[----:B------:R-:W-:Y:S05]  /*3560*/  @!P0 BRA `(.L_x_3230) ;  /* 0x0000000000048947 */ /* 0x000fea0003800000 */
[----:B------:R-:W-:Y:S01]  /*3570*/  BPT.TRAP 0x1 ;  /* 0x000000040000795c */ /* 0x000fe20000300000 */
.L_x_3230:
[----:B-1----:R-:W-:Y:S05]  /*3580*/  @P1 BRA `(.L_x_3231) ;  /* 0x0000000000081947 */ /* 0x002fea0003800000 */
[----:B------:R-:W1:Y:S02]  /*3590*/  SYNCS.PHASECHK.TRANS64.TRYWAIT P1, [UR41+0x28c30], R11 ;  /* 0x028c300bff0075a7 */ /* 0x000e640008020169 */
[----:B-1----:R-:W-:Y:S05]  /*35a0*/  @!P1 BRA `(.L_x_3232) ;  /* 0x000000a000109947 */ /* 0x002fea0003800000 */
.L_x_3231:
[----:B------:R-:W-:Y:S05]  /*35b0*/  WARPSYNC.ALL ;  /* 0x0000000000007948 */ /* 0x000fea0003800000 */
[----:B------:R-:W-:Y:S01]  /*35c0*/  UIADD3 UR4, UR41, 0x20400, URZ ;  /* 0x0002040029047890 */ /* 0x000fe2000fffe03f */
[----:B------:R-:W-:Y:S01]  /*35d0*/  WARPGROUP.ARRIVE ;  /* 0x00000000000079c5 */ /* 0x000fe20000000000 */
[----:B------:R-:W-:Y:S02]  /*35e0*/  UIADD3 UR5, UR41, 0x22400, URZ ;  /* 0x0002240029057890 */ /* 0x000fe4000fffe03f */
[----:B------:R-:W-:Y:S02]  /*35f0*/  USHF.R.U32.HI UR4, URZ, 0x4, UR4 ;  /* 0x000000043f047899 */ /* 0x000fe40008011604 */
[----:B------:R-:W-:-:S02]  /*3600*/  USHF.R.U32.HI UR5, URZ, 0x4, UR5 ;  /* 0x000000043f057899 */ /* 0x000fc40008011605 */
[----:B------:R-:W-:Y:S02]  /*3610*/  ULOP3.LUT UR4, UR4, 0x3fff, URZ, 0xc0, !UPT ;  /* 0x00003fff04047892 */ /* 0x000fe4000f8ec03f */
[----:B------:R-:W-:Y:S02]  /*3620*/  ULOP3.LUT UR5, UR5, 0x3fff, URZ, 0xc0, !UPT ;  /* 0x00003fff05057892 */ /* 0x000fe4000f8ec03f */
[----:B------:R-:W-:Y:S02]  /*3630*/  ULOP3.LUT UR8, UR4, 0x10000, URZ, 0xfc, !UPT ;  /* 0x0001000004087892 */ /* 0x000fe4000f8efc3f */
[----:B------:R-:W-:Y:S01]  /*3640*/  ULOP3.LUT UR6, UR5, 0x10000, URZ, 0xfc, !UPT ;  /* 0x0001000005067892 */ /* 0x000fe2000f8efc3f */
[----:B------:R-:W-:Y:S01]  /*3650*/  UMOV UR9, 0x40000040 ;  /* 0x4000004000097882 */ /* 0x000fe20000000000 */
[----:B------:R-:W-:Y:S01]  /*3660*/  UMOV UR7, 0x40000040 ;  /* 0x4000004000077882 */ /* 0x000fe20000000000 */
[----:B------:R-:W-:Y:S02]  /*3670*/  UMOV UR5, UR9 ;  /* 0x0000000900057c82 */ /* 0x000fe40008000000 */
[----:B------:R-:W-:Y:S01]  /*3680*/  UMOV UR4, UR8 ;  /* 0x0000000800047c82 */ /* 0x000fe20008000000 */
[----:B------:R-:W-:-:S02]  /*3690*/  UIADD3 UR12, UR8, 0x2, URZ ;  /* 0x00000002080c7890 */ /* 0x000fc4000fffe03f */
[----:B------:R-:W-:Y:S02]  /*36a0*/  UIADD3 UR14, UR6, 0x2, URZ ;  /* 0x00000002060e7890 */ /* 0x000fe4000fffe03f */
[----:B------:R-:W-:Y:S01]  /*36b0*/  HGMMA.64x64x16.F32 R24, gdesc[UR4], RZ, !UPT, gsb0 ;  /* 0x00e00000041879f0 */ /* 0x000fe2000c0008ff */
        /* <DEDUP_REMOVED lines=12> */
[----:B------:R-:W-:Y:S03]  /*3780*/  HGMMA.64x64x16.F32 R24, gdesc[UR12], R24, gsb0 ;  /* 0x00e000000c1879f0 */ /* 0x000fe60008000818 */
[----:B------:R-:W-:Y:S02]  /*3790*/  WARPGROUP.DEPBAR.LE gsb0, 0x0 ;  /* 0x00008000000079c5 */ /* 0x000fe40000010000 */
[----:B------:R-:W-:-:S06]  /*37a0*/  WARPGROUP.ARRIVE ;  /* 0x00000000000079c5 */ /* 0x000fcc0000000000 */
[----:B------:R-:W-:Y:S03]  /*37b0*/  HGMMA.64x64x16.F32 R24, gdesc[UR16], R24, gsb0 ;  /* 0x00e00000101879f0 */ /* 0x000fe60008000818 */
[----:B------:R-:W-:Y:S02]  /*37c0*/  WARPGROUP.DEPBAR.LE gsb0, 0x0 ;  /* 0x00008000000079c5 */ /* 0x000fe40000010000 */
[----:B------:R-:W-:-:S06]  /*37d0*/  WARPGROUP.ARRIVE ;  /* 0x00000000000079c5 */ /* 0x000fcc0000000000 */
[----:B------:R-:W-:Y:S03]  /*37e0*/  HGMMA.64x64x16.F32 R24, gdesc[UR20], R24, gsb0 ;  /* 0x00e00000141879f0 */ /* 0x000fe60008000818 */
[----:B------:R-:W-:Y:S02]  /*37f0*/  WARPGROUP.DEPBAR.LE gsb0, 0x0 ;  /* 0x00008000000079c5 */ /* 0x000fe40000010000 */
[----:B------:R-:W-:Y:S05]  /*3800*/  @!P0 BRA `(.L_x_3233) ;  /* 0x0000000000048947 */ /* 0x000fea0003800000 */
[----:B------:R-:W-:Y:S01]  /*3810*/  BPT.TRAP 0x1 ;  /* 0x000000040000795c */ /* 0x000fe20000300000 */
.L_x_3233:
[----:B------:R-:W-:Y:S01]  /*3820*/  ULDC UR4, c[0x0][0x9d8] ;  /* 0x0002760000047ab9 */ /* 0x000fe20000000800 */
[----:B------:R-:W-:Y:S01]  /*3830*/  UIMAD UR43, UR44, -0x40, UR43 ;  /* 0xffffffc02c2b78a4 */ /* 0x000fe2000f8e022b */
[----:B------:R-:W-:Y:S01]  /*3840*/  FMUL.FTZ R24, R24, UR4 ;  /* 0x0000000418187c20 */ /* 0x000fe20008410000 */
[----:B------:R-:W-:Y:S01]  /*3850*/  FMUL.FTZ R25, R25, UR4 ;  /* 0x0000000419197c20 */ /* 0x000fe20008410000 */
[----:B------:R-:W-:Y:S01]  /*3860*/  FMUL.FTZ R28, R28, UR4 ;  /* 0x000000041c1c7c20 */ /* 0x000fe20008410000 */
[----:B------:R-:W-:Y:S01]  /*3870*/  FMUL.FTZ R29, R29, UR4 ;  /* 0x000000041d1d7c20 */ /* 0x000fe20008410000 */
[----:B------:R-:W-:Y:S01]  /*3880*/  FMUL.FTZ R32, R32, UR4 ;  /* 0x0000000420207c20 */ /* 0x000fe20008410000 */
[----:B------:R-:W-:Y:S01]  /*3890*/  IMAD.U32 R5, RZ, RZ, UR43 ;  /* 0x0000002bff057e24 */ /* 0x000fe2000f8e00ff */
[----:B------:R-:W2:Y:S01]  /*38a0*/  MUFU.TANH R24, R24 ;  /* 0x0000001800187308 */ /* 0x000ea20000002400 */
[----:B------:R-:W-:Y:S01]  /*38b0*/  FMUL.FTZ R26, R26, UR4 ;  /* 0x000000041a1a7c20 */ /* 0x000fe20008410000 */
[----:B------:R-:W-:Y:S01]  /*38c0*/  FMUL.FTZ R33, R33, UR4 ;  /* 0x0000000421217c20 */ /* 0x000fe20008410000 */
[----:B------:R-:W-:Y:S01]  /*38d0*/  FMUL.FTZ R27, R27, UR4 ;  /* 0x000000041b1b7c20 */ /* 0x000fe20008410000 */
[----:B------:R-:W-:Y:S01]  /*38e0*/  IADD3 R0, -R0, 0x40, R5 ;  /* 0x0000004000007810 */ /* 0x000fe20007ffe105 */
[----:B------:R-:W-:Y:S01]  /*38f0*/  FMUL.FTZ R36, R36, UR4 ;  /* 0x0000000424247c20 */ /* 0x000fe20008410000 */
[----:B------:R-:W-:Y:S01]  /*3900*/  FMUL.FTZ R30, R30, UR4 ;  /* 0x000000041e1e7c20 */ /* 0x000fe20008410000 */
[----:B------:R-:W-:Y:S01]  /*3910*/  FMUL.FTZ R37, R37, UR4 ;  /* 0x0000000425257c20 */ /* 0x000fe20008410000 */
[----:B------:R-:W3:Y:S01]  /*3920*/  MUFU.TANH R25, R25 ;  /* 0x0000001900197308 */ /* 0x000ee20000002400 */
[C---:B------:R-:W-:Y:S01]  /*3930*/  ISETP.GT.AND P5, PT, R0.reuse, RZ, PT ;  /* 0x000000ff0000720c */ /* 0x040fe20003fa4270 */
[----:B------:R-:W-:Y:S01]  /*3940*/  FMUL.FTZ R31, R31, UR4 ;  /* 0x000000041f1f7c20 */ /* 0x000fe20008410000 */
[----:B------:R-:W-:Y:S01]  /*3950*/  ISETP.GT.AND P4, PT, R0, 0x1, PT ;  /* 0x000000010000780c */ /* 0x000fe20003f84270 */
[----:B------:R-:W-:Y:S01]  /*3960*/  FMUL.FTZ R40, R40, UR4 ;  /* 0x0000000428287c20 */ /* 0x000fe20008410000 */
[----:B------:R-:W-:Y:S01]  /*3970*/  ISETP.GT.AND P3, PT, R0, 0x8, PT ;  /* 0x000000080000780c */ /* 0x000fe20003f64270 */
[----:B------:R-:W-:Y:S01]  /*3980*/  FMUL.FTZ R34, R34, UR4 ;  /* 0x0000000422227c20 */ /* 0x000fe20008410000 */
[----:B------:R-:W-:Y:S01]  /*3990*/  ISETP.GT.AND P2, PT, R0, 0x9, PT ;  /* 0x000000090000780c */ /* 0x000fe20003f44270 */
[----:B------:R-:W4:Y:S01]  /*39a0*/  MUFU.TANH R28, R28 ;  /* 0x0000001c001c7308 */ /* 0x000f220000002400 */
[----:B--2---:R-:W-:Y:S01]  /*39b0*/  FSEL R24, R24, -INF , P5 ;  /* 0xff80000018187808 */ /* 0x004fe20002800000 */
[----:B------:R-:W-:Y:S01]  /*39c0*/  FMUL.FTZ R41, R41, UR4 ;  /* 0x0000000429297c20 */ /* 0x000fe20008410000 */
[C---:B------:R-:W-:Y:S01]  /*39d0*/  ISETP.GT.AND P1, PT, R0.reuse, 0x10, PT ;  /* 0x000000100000780c */ /* 0x040fe20003f24270 */
[----:B------:R-:W-:Y:S01]  /*39e0*/  FMUL.FTZ R35, R35, UR4 ;  /* 0x0000000423237c20 */ /* 0x000fe20008410000 */
[----:B------:R-:W-:Y:S01]  /*39f0*/  ISETP.GT.AND P6, PT, R0, 0x11, PT ;  /* 0x000000110000780c */ /* 0x000fe20003fc4270 */
[----:B------:R-:W-:Y:S01]  /*3a00*/  FMUL.FTZ R44, R44, UR4 ;  /* 0x000000042c2c7c20 */ /* 0x000fe20008410000 */
[----:B------:R-:W-:Y:S01]  /*3a10*/  FMUL.FTZ R38, R38, UR4 ;  /* 0x0000000426267c20 */ /* 0x000fe20008410000 */
[----:B------:R-:W2:Y:S01]  /*3a20*/  MUFU.TANH R29, R29 ;  /* 0x0000001d001d7308 */ /* 0x000ea20000002400 */
[----:B---3--:R-:W-:Y:S01]  /*3a30*/  FSEL R25, R25, -INF , P4 ;  /* 0xff80000019197808 */ /* 0x008fe20002000000 */
[----:B------:R-:W-:Y:S01]  /*3a40*/  FMUL.FTZ R45, R45, UR4 ;  /* 0x000000042d2d7c20 */ /* 0x000fe20008410000 */
[----:B------:R-:W-:Y:S01]  /*3a50*/  FMUL.FTZ R39, R39, UR4 ;  /* 0x0000000427277c20 */ /* 0x000fe20008410000 */
[----:B------:R-:W-:Y:S01]  /*3a60*/  FMUL.FTZ R48, R48, UR4 ;  /* 0x0000000430307c20 */ /* 0x000fe20008410000 */
[----:B------:R-:W-:Y:S01]  /*3a70*/  FMNMX.FTZ R5, R24, R25, !PT ;  /* 0x0000001918057209 */ /* 0x000fe20007810000 */
[----:B------:R-:W-:Y:S01]  /*3a80*/  FMUL.FTZ R42, R42, UR4 ;  /* 0x000000042a2a7c20 */ /* 0x000fe20008410000 */
[----:B------:R-:W-:Y:S01]  /*3a90*/  FMUL.FTZ R49, R49, UR4 ;  /* 0x0000000431317c20 */ /* 0x000fe20008410000 */
[----:B------:R-:W3:Y:S01]  /*3aa0*/  MUFU.TANH R32, R32 ;  /* 0x0000002000207308 */ /* 0x000ee20000002400 */
[----:B----4-:R-:W-:Y:S01]  /*3ab0*/  FSEL R28, R28, -INF , P3 ;  /* 0xff8000001c1c7808 */ /* 0x010fe20001800000 */
[----:B------:R-:W-:Y:S01]  /*3ac0*/  FMUL.FTZ R43, R43, UR4 ;  /* 0x000000042b2b7c20 */ /* 0x000fe20008410000 */
[----:B------:R-:W-:Y:S01]  /*3ad0*/  FMUL.FTZ R52, R52, UR4 ;  /* 0x0000000434347c20 */ /* 0x000fe20008410000 */
[----:B------:R-:W-:Y:S01]  /*3ae0*/  FMUL.FTZ R53, R53, UR4 ;  /* 0x0000000435357c20 */ /* 0x000fe20008410000 */
[----:B-1----:R-:W-:Y:S01]  /*3af0*/  FMNMX.FTZ R2, R28, R5, !PT ;  /* 0x000000051c027209 */ /* 0x002fe20007810000 */
        /* <DEDUP_REMOVED lines=9> */
[----:B------:R-:W-:Y:S01]  /*3b90*/  ULDC UR7, c[0x0][0x988] ;  /* 0x0002620000077ab9 */ /* 0x000fe20000000800 */
[----:B------:R-:W2:Y:S01]  /*3ba0*/  MUFU.TANH R33, R33 ;  /* 0x0000002100217308 */ /* 0x000ea20000002400 */
[----:B---3--:R-:W-:Y:S01]  /*3bb0*/  FSEL R32, R32, -INF , P1 ;  /* 0xff80000020207808 */ /* 0x008fe20000800000 */
[----:B------:R-:W-:Y:S01]  /*3bc0*/  UIADD3 UR4, UR41, 0x28c40, URZ ;  /* 0x00028c4029047890 */ /* 0x000fe2000fffe03f */
[----:B------:R-:W-:-:S02]  /*3bd0*/  IMAD.MOV.U32 R19, RZ, RZ, 0x20 ;  /* 0x00000020ff137424 */ /* 0x000fc400078e00ff */
[----:B------:R-:W-:Y:S01]  /*3be0*/  FMNMX.FTZ R2, R32, R5, !PT ;  /* 0x0000000520027209 */ /* 0x000fe20007810000 */
[----:B------:R-:W-:Y:S02]  /*3bf0*/  UPRMT UR4, UR42, 0x654, UR4 ;  /* 0x000006542a047896 */ /* 0x000fe40008000004 */
[----:B------:R-:W3:Y:S01]  /*3c00*/  MUFU.TANH R27, R27 ;  /* 0x0000001b001b7308 */ /* 0x000ee20000002400 */
[----:B-1----:R-:W-:Y:S02]  /*3c10*/  FSEL R26, R26, -INF , P5 ;  /* 0xff8000001a1a7808 */ /* 0x002fe40002800000 */
[----:B------:R-:W-:-:S04]  /*3c20*/  ISETP.GT.AND P5, PT, R0, 0x18, PT ;  /* 0x000000180000780c */ /* 0x000fc80003fa4270 */
[----:B------:R-:W-:Y:S01]  /*3c30*/  SYNCS.ARRIVE.TRANS64.RED.A1T0 RZ, [UR4], RZ ;  /* 0x000000ffffff79a7 */ /* 0x000fe20008100404 */
[----:B------:R-:W1:Y:S01]  /*3c40*/  MUFU.TANH R36, R36 ;  /* 0x0000002400247308 */ /* 0x000e620000002400 */
[----:B--2---:R-:W-:-:S04]  /*3c50*/  FSEL R33, R33, -INF , P6 ;  /* 0xff80000021217808 */ /* 0x004fc80003000000 */
[----:B------:R-:W-:-:S03]  /*3c60*/  FMNMX.FTZ R5, R33, R2, !PT ;  /* 0x0000000221057209 */ /* 0x000fc60007810000 */
[----:B------:R-:W2:Y:S01]  /*3c70*/  MUFU.TANH R30, R30 ;  /* 0x0000001e001e7308 */ /* 0x000ea20000002400 */
[----:B---3--:R-:W-:Y:S02]  /*3c80*/  FSEL R27, R27, -INF , P4 ;  /* 0xff8000001b1b7808 */ /* 0x008fe40002000000 */
[----:B------:R-:W-:-:S05]  /*3c90*/  ISETP.GT.AND P4, PT, R0, 0x19, PT ;  /* 0x000000190000780c */ /* 0x000fca0003f84270 */
[----:B------:R-:W3:Y:S01]  /*3ca0*/  MUFU.TANH R37, R37 ;  /* 0x0000002500257308 */ /* 0x000ee20000002400 */
[----:B-1----:R-:W-:-:S04]  /*3cb0*/  FSEL R36, R36, -INF , P5 ;  /* 0xff80000024247808 */ /* 0x002fc80002800000 */
[----:B------:R-:W-:-:S03]  /*3cc0*/  FMNMX.FTZ R2, R36, R5, !PT ;  /* 0x0000000524027209 */ /* 0x000fc60007810000 */
[----:B------:R-:W1:Y:S01]  /*3cd0*/  MUFU.TANH R31, R31 ;  /* 0x0000001f001f7308 */ /* 0x000e620000002400 */
[----:B--2---:R-:W-:Y:S02]  /*3ce0*/  FSEL R30, R30, -INF , P3 ;  /* 0xff8000001e1e7808 */ /* 0x004fe40001800000 */
[----:B------:R-:W-:-:S05]  /*3cf0*/  ISETP.GT.AND P3, PT, R0, 0x20, PT ;  /* 0x000000200000780c */ /* 0x000fca0003f64270 */
[----:B------:R-:W2:Y:S01]  /*3d00*/  MUFU.TANH R40, R40 ;  /* 0x0000002800287308 */ /* 0x000ea20000002400 */
[----:B---3--:R-:W-:-:S04]  /*3d10*/  FSEL R37, R37, -INF , P4 ;  /* 0xff80000025257808 */ /* 0x008fc80002000000 */
[----:B------:R-:W-:-:S03]  /*3d20*/  FMNMX.FTZ R5, R37, R2, !PT ;  /* 0x0000000225057209 */ /* 0x000fc60007810000 */
[----:B------:R-:W3:Y:S01]  /*3d30*/  MUFU.TANH R34, R34 ;  /* 0x0000002200227308 */ /* 0x000ee20000002400 */
[----:B-1----:R-:W-:Y:S02]  /*3d40*/  FSEL R31, R31, -INF , P2 ;  /* 0xff8000001f1f7808 */ /* 0x002fe40001000000 */
[----:B------:R-:W-:-:S05]  /*3d50*/  ISETP.GT.AND P2, PT, R0, 0x21, PT ;  /* 0x000000210000780c */ /* 0x000fca0003f44270 */
        /* <DEDUP_REMOVED lines=40> */
[----:B---3--:R-:W-:-:S04]  /*3fe0*/  FSEL R53, R53, -INF , P2 ;  /* 0xff80000035357808 */ /* 0x008fc80001000000 */
[----:B------:R-:W-:-:S03]  /*3ff0*/  FMNMX.FTZ R2, R53, R0, !PT ;  /* 0x0000000035027209 */ /* 0x000fc60007810000 */
[----:B------:R-:W3:Y:S01]  /*4000*/  MUFU.TANH R50, R50 ;  /* 0x0000003200327308 */ /* 0x000ee20000002400 */
[----:B-1----:R-:W-:Y:S01]  /*4010*/  FSEL R46, R46, -INF , P1 ;  /* 0xff8000002e2e7808 */ /* 0x002fe20000800000 */
[----:B------:R-:W1:Y:S06]  /*4020*/  SHFL.BFLY PT, R5, R2, 0x2, 0x1f ;  /* 0x0c401f0002057f89 */ /* 0x000e6c00000e0000 */
[----:B------:R-:W4:Y:S01]  /*4030*/  MUFU.TANH R51, R51 ;  /* 0x0000003300337308 */ /* 0x000f220000002400 */
[----:B--2---:R-:W-:-:S07]  /*4040*/  FSEL R47, R47, -INF , P6 ;  /* 0xff8000002f2f7808 */ /* 0x004fce0003000000 */
[----:B------:R-:W2:Y:S01]  /*4050*/  MUFU.TANH R54, R54 ;  /* 0x0000003600367308 */ /* 0x000ea20000002400 */
[----:B---3--:R-:W-:-:S07]  /*4060*/  FSEL R50, R50, -INF , P5 ;  /* 0xff80000032327808 */ /* 0x008fce0002800000 */
[----:B------:R-:W3:Y:S01]  /*4070*/  MUFU.TANH R55, R55 ;  /* 0x0000003700377308 */ /* 0x000ee20000002400 */
[----:B----4-:R-:W-:Y:S02]  /*4080*/  FSEL R51, R51, -INF , P4 ;  /* 0xff80000033337808 */ /* 0x010fe40002000000 */
[----:B-1----:R-:W-:Y:S02]  /*4090*/  FMNMX.FTZ R6, R2, R5, !PT ;  /* 0x0000000502067209 */ /* 0x002fe40007810000 */
[----:B------:R-:W-:-:S03]  /*40a0*/  FMNMX.FTZ R5, R26, R27, !PT ;  /* 0x0000001b1a057209 */ /* 0x000fc60007810000 */
[----:B------:R-:W1:Y:S01]  /*40b0*/  SHFL.BFLY PT, R7, R6, 0x1, 0x1f ;  /* 0x0c201f0006077f89 */ /* 0x000e6200000e0000 */
[----:B------:R-:W-:Y:S02]  /*40c0*/  FMNMX.FTZ R0, R30, R5, !PT ;  /* 0x000000051e007209 */ /* 0x000fe40007810000 */
[----:B--2---:R-:W-:Y:S02]  /*40d0*/  FSEL R54, R54, -INF , P3 ;  /* 0xff80000036367808 */ /* 0x004fe40001800000 */
[----:B------:R-:W-:-:S04]  /*40e0*/  FMNMX.FTZ R5, R31, R0, !PT ;  /* 0x000000001f057209 */ /* 0x000fc80007810000 */
[----:B------:R-:W-:Y:S02]  /*40f0*/  FMNMX.FTZ R0, R34, R5, !PT ;  /* 0x0000000522007209 */ /* 0x000fe40007810000 */
[----:B---3--:R-:W-:Y:S02]  /*4100*/  FSEL R55, R55, -INF , P2 ;  /* 0xff80000037377808 */ /* 0x008fe40001000000 */
[----:B------:R-:W-:-:S04]  /*4110*/  FMNMX.FTZ R5, R35, R0, !PT ;  /* 0x0000000023057209 */ /* 0x000fc80007810000 */
[----:B------:R-:W-:-:S04]  /*4120*/  FMNMX.FTZ R2, R38, R5, !PT ;  /* 0x0000000526027209 */ /* 0x000fc80007810000 */
[----:B------:R-:W-:Y:S02]  /*4130*/  FMNMX.FTZ R5, R39, R2, !PT ;  /* 0x0000000227057209 */ /* 0x000fe40007810000 */
[----:B-1----:R-:W-:Y:S02]  /*4140*/  FMNMX.FTZ R0, R6, R7, !PT ;  /* 0x0000000706007209 */ /* 0x002fe40007810000 */
[----:B------:R-:W-:Y:S01]  /*4150*/  FMNMX.FTZ R2, R42, R5, !PT ;  /* 0x000000052a027209 */ /* 0x000fe20007810000 */
[----:B------:R-:W-:Y:S01]  /*4160*/  BAR.SYNC.DEFER_BLOCKING 0xf, 0x100 ;  /* 0x03c4000000007b1d */ /* 0x000fe20000010000 */
[C---:B------:R-:W-:Y:S01]  /*4170*/  FSETP.NEU.FTZ.AND P1, PT, R0.reuse, -INF , PT ;  /* 0xff8000000000780b */ /* 0x040fe20003f3d000 */
[----:B------:R-:W-:Y:S01]  /*4180*/  FMUL.FTZ R6, R0, UR7 ;  /* 0x0000000700067c20 */ /* 0x000fe20008410000 */
[----:B------:R-:W-:-:S04]  /*4190*/  FMNMX.FTZ R5, R43, R2, !PT ;  /* 0x000000022b057209 */ /* 0x000fc80007810000 */
[----:B------:R-:W-:Y:S02]  /*41a0*/  FMNMX.FTZ R2, R46, R5, !PT ;  /* 0x000000052e027209 */ /* 0x000fe40007810000 */
[----:B------:R-:W-:Y:S02]  /*41b0*/  FSEL R6, R6, RZ, P1 ;  /* 0x000000ff06067208 */ /* 0x000fe40000800000 */
[----:B------:R-:W-:-:S03]  /*41c0*/  FMNMX.FTZ R5, R47, R2, !PT ;  /* 0x000000022f057209 */ /* 0x000fc60007810000 */
[--C-:B------:R-:W-:Y:S01]  /*41d0*/  FFMA.FTZ R24, R24, UR7, -R6.reuse ;  /* 0x0000000718187c23 */ /* 0x100fe20008010806 */
[----:B------:R-:W-:Y:S01]  /*41e0*/  FMNMX.FTZ R2, R50, R5, !PT ;  /* 0x0000000532027209 */ /* 0x000fe20007810000 */
[--C-:B------:R-:W-:Y:S01]  /*41f0*/  FFMA.FTZ R25, R25, UR7, -R6.reuse ;  /* 0x0000000719197c23 */ /* 0x100fe20008010806 */
[--C-:B------:R-:W-:Y:S01]  /*4200*/  FFMA.FTZ R28, R28, UR7, -R6.reuse ;  /* 0x000000071c1c7c23 */ /* 0x100fe20008010806 */
        /* <DEDUP_REMOVED lines=13> */
[--C-:B------:R-:W-:Y:S01]  /*42e0*/  FFMA.FTZ R49, R49, UR7, -R6.reuse ;  /* 0x0000000731317c23 */ /* 0x100fe20008010806 */
[----:B------:R-:W1:Y:S01]  /*42f0*/  SHFL.BFLY PT, R5, R2, 0x2, 0x1f ;  /* 0x0c401f0002057f89 */ /* 0x000e6200000e0000 */
[--C-:B------:R-:W-:Y:S01]  /*4300*/  FFMA.FTZ R52, R52, UR7, -R6.reuse ;  /* 0x0000000734347c23 */ /* 0x100fe20008010806 */
[----:B------:R-:W-:Y:S01]  /*4310*/  FFMA.FTZ R6, R53, UR7, -R6 ;  /* 0x0000000735067c23 */ /* 0x000fe20008010806 */
[----:B------:R-:W-:Y:S08]  /*4320*/  MUFU.EX2 R24, R24 ;  /* 0x0000001800187308 */ /* 0x000ff00000000800 */
[----:B------:R-:W-:Y:S08]  /*4330*/  MUFU.EX2 R9, R6 ;  /* 0x0000000600097308 */ /* 0x000ff00000000800 */
[----:B------:R-:W2:Y:S01]  /*4340*/  MUFU.EX2 R25, R25 ;  /* 0x0000001900197308 */ /* 0x000ea20000000800 */
[----:B-1----:R-:W-:-:S07]  /*4350*/  FMNMX.FTZ R5, R2, R5, !PT ;  /* 0x0000000502057209 */ /* 0x002fce0007810000 */
[----:B------:R-:W-:Y:S01]  /*4360*/  MUFU.EX2 R28, R28 ;  /* 0x0000001c001c7308 */ /* 0x000fe20000000800 */
[----:B------:R-:W1:Y:S07]  /*4370*/  SHFL.BFLY PT, R2, R5, 0x1, 0x1f ;  /* 0x0c201f0005027f89 */ /* 0x000e6e00000e0000 */
[----:B------:R-:W3:Y:S01]  /*4380*/  MUFU.EX2 R29, R29 ;  /* 0x0000001d001d7308 */ /* 0x000ee20000000800 */
[----:B--2---:R-:W-:-:S07]  /*4390*/  F2FP.F16.F32.PACK_AB R152, R25, R24 ;  /* 0x000000181998723e */ /* 0x004fce00000000ff */
[----:B------:R-:W-:Y:S08]  /*43a0*/  MUFU.EX2 R32, R32 ;  /* 0x0000002000207308 */ /* 0x000ff00000000800 */
[----:B------:R-:W-:Y:S01]  /*43b0*/  MUFU.EX2 R33, R33 ;  /* 0x0000002100217308 */ /* 0x000fe20000000800 */
[----:B---3--:R-:W-:Y:S02]  /*43c0*/  F2FP.F16.F32.PACK_AB R154, R29, R28 ;  /* 0x0000001c1d9a723e */ /* 0x008fe400000000ff */
[----:B-1----:R-:W-:-:S04]  /*43d0*/  FMNMX.FTZ R2, R5, R2, !PT ;  /* 0x0000000205027209 */ /* 0x002fc80007810000 */
[C---:B------:R-:W-:Y:S01]  /*43e0*/  FSETP.NEU.FTZ.AND P1, PT, R2.reuse, -INF , PT ;  /* 0xff8000000200780b */ /* 0x040fe20003f3d000 */
[----:B------:R-:W-:Y:S01]  /*43f0*/  FMUL.FTZ R5, R2, UR7 ;  /* 0x0000000702057c20 */ /* 0x000fe20008410000 */
[----:B------:R-:W-:Y:S04]  /*4400*/  MUFU.EX2 R36, R36 ;  /* 0x0000002400247308 */ /* 0x000fe80000000800 */
[----:B------:R-:W-:Y:S02]  /*4410*/  FSEL R10, R5, RZ, P1 ;  /* 0x000000ff050a7208 */ /* 0x000fe40000800000 */
[-C--:B------:R-:W-:Y:S02]  /*4420*/  LEA.HI R5, R17, R16.reuse, RZ, 0x4 ;  /* 0x0000001011057211 */ /* 0x080fe400078f20ff */
[----:B------:R-:W-:Y:S01]  /*4430*/  MUFU.EX2 R37, R37 ;  /* 0x0000002500257308 */ /* 0x000fe20000000800 */
[--C-:B------:R-:W-:Y:S01]  /*4440*/  FFMA.FTZ R26, R26, UR7, -R10.reuse ;  /* 0x000000071a1a7c23 */ /* 0x100fe2000801080a */
[----:B------:R-:W-:Y:S01]  /*4450*/  LOP3.LUT R7, R5, 0xfffffff0, RZ, 0xc0, !PT ;  /* 0xfffffff005077812 */ /* 0x000fe200078ec0ff */
[--C-:B------:R-:W-:Y:S01]  /*4460*/  FFMA.FTZ R27, R27, UR7, -R10.reuse ;  /* 0x000000071b1b7c23 */ /* 0x100fe2000801080a */
[--C-:B------:R-:W-:Y:S01]  /*4470*/  FFMA.FTZ R30, R30, UR7, -R10.reuse ;  /* 0x000000071e1e7c23 */ /* 0x100fe2000801080a */
[--C-:B------:R-:W-:Y:S01]  /*4480*/  FFMA.FTZ R31, R31, UR7, -R10.reuse ;  /* 0x000000071f1f7c23 */ /* 0x100fe2000801080a */
[--C-:B------:R-:W-:Y:S01]  /*4490*/  FFMA.FTZ R34, R34, UR7, -R10.reuse ;  /* 0x0000000722227c23 */ /* 0x100fe2000801080a */
[----:B------:R-:W-:Y:S01]  /*44a0*/  IMAD.IADD R7, R16, 0x1, -R7 ;  /* 0x0000000110077824 */ /* 0x000fe200078e0a07 */
[----:B------:R-:W-:Y:S01]  /*44b0*/  MUFU.EX2 R26, R26 ;  /* 0x0000001a001a7308 */ /* 0x000fe20000000800 */
[----:B------:R-:W-:Y:S01]  /*44c0*/  LEA.HI R16, R17, R16, RZ, 0x5 ;  /* 0x0000001011107211 */ /* 0x000fe200078f28ff */
[--C-:B------:R-:W-:Y:S01]  /*44d0*/  FFMA.FTZ R35, R35, UR7, -R10.reuse ;  /* 0x0000000723237c23 */ /* 0x100fe2000801080a */
[--C-:B------:R-:W-:Y:S01]  /*44e0*/  FFMA.FTZ R38, R38, UR7, -R10.reuse ;  /* 0x0000000726267c23 */ /* 0x100fe2000801080a */
[----:B------:R-:W-:Y:S01]  /*44f0*/  SHF.R.S32.HI R6, RZ, 0x1f, R7 ;  /* 0x0000001fff067819 */ /* 0x000fe20000011407 */
[--C-:B------:R-:W-:Y:S01]  /*4500*/  FFMA.FTZ R39, R39, UR7, -R10.reuse ;  /* 0x0000000727277c23 */ /* 0x100fe2000801080a */
[----:B------:R-:W-:Y:S01]  /*4510*/  SHF.L.U32 R16, R16, 0x5, RZ ;  /* 0x0000000510107819 */ /* 0x000fe200000006ff */
[--C-:B------:R-:W-:Y:S01]  /*4520*/  FFMA.FTZ R42, R42, UR7, -R10.reuse ;  /* 0x000000072a2a7c23 */ /* 0x100fe2000801080a */
[----:B------:R-:W-:Y:S01]  /*4530*/  LEA.HI R6, R6, R7, RZ, 0x3 ;  /* 0x0000000706067211 */ /* 0x000fe200078f18ff */
[----:B------:R-:W1:Y:S01]  /*4540*/  MUFU.EX2 R27, R27 ;  /* 0x0000001b001b7308 */ /* 0x000e620000000800 */
[----:B------:R-:W-:Y:S01]  /*4550*/  LOP3.LUT R16, R16, 0x7ffffc00, RZ, 0xc0, !PT ;  /* 0x7ffffc0010107812 */ /* 0x000fe200078ec0ff */
[--C-:B------:R-:W-:Y:S01]  /*4560*/  FFMA.FTZ R43, R43, UR7, -R10.reuse ;  /* 0x000000072b2b7c23 */ /* 0x100fe2000801080a */
[----:B------:R-:W-:Y:S01]  /*4570*/  LOP3.LUT R8, R6, 0xfffffff8, RZ, 0xc0, !PT ;  /* 0xfffffff806087812 */ /* 0x000fe200078ec0ff */
[--C-:B------:R-:W-:Y:S01]  /*4580*/  FFMA.FTZ R46, R46, UR7, -R10.reuse ;  /* 0x000000072e2e7c23 */ /* 0x100fe2000801080a */
[--C-:B------:R-:W-:Y:S01]  /*4590*/  FFMA.FTZ R47, R47, UR7, -R10.reuse ;  /* 0x000000072f2f7c23 */ /* 0x100fe2000801080a */
[--C-:B------:R-:W-:Y:S01]  /*45a0*/  FFMA.FTZ R50, R50, UR7, -R10.reuse ;  /* 0x0000000732327c23 */ /* 0x100fe2000801080a */
[----:B------:R-:W-:Y:S01]  /*45b0*/  IADD3 R8, R7, -R8, RZ ;  /* 0x8000000807087210 */ /* 0x000fe20007ffe0ff */
[----:B------:R-:W-:Y:S01]  /*45c0*/  MUFU.EX2 R30, R30 ;  /* 0x0000001e001e7308 */ /* 0x000fe20000000800 */
[----:B------:R-:W-:Y:S01]  /*45d0*/  SHF.R.S32.HI R7, RZ, 0x4, R5 ;  /* 0x00000004ff077819 */ /* 0x000fe20000011405 */
[----:B------:R-:W-:Y:S01]  /*45e0*/  FFMA.FTZ R51, R51, UR7, -R10 ;  /* 0x0000000733337c23 */ /* 0x000fe2000801080a */
[C---:B------:R-:W-:Y:S01]  /*45f0*/  LOP3.LUT P1, RZ, R8.reuse, 0x2, RZ, 0xc0, !PT ;  /* 0x0000000208ff7812 */ /* 0x040fe2000782c0ff */
[C---:B------:R-:W-:Y:S01]  /*4600*/  IMAD.SHL.U32 R5, R8.reuse, 0x40, RZ ;  /* 0x0000004008057824 */ /* 0x040fe200078e00ff */
[----:B------:R-:W-:Y:S01]  /*4610*/  LOP3.LUT P2, RZ, R8, 0x4, RZ, 0xc0, !PT ;  /* 0x0000000408ff7812 */ /* 0x000fe2000784c0ff */
[----:B------:R-:W-:-:S02]  /*4620*/  IMAD.SHL.U32 R12, R7, 0x8, RZ ;  /* 0x00000008070c7824 */ /* 0x000fc400078e00ff */
[--C-:B------:R-:W-:Y:S01]  /*4630*/  FFMA.FTZ R54, R54, UR7, -R10.reuse ;  /* 0x0000000736367c23 */ /* 0x100fe2000801080a */
[----:B------:R-:W-:Y:S01]  /*4640*/  IMAD.SHL.U32 R7, R6, 0x40, RZ ;  /* 0x0000004006077824 */ /* 0x000fe200078e00ff */
[----:B------:R-:W-:Y:S01]  /*4650*/  LOP3.LUT R5, R5, 0x1c0, RZ, 0xc0, !PT ;  /* 0x000001c005057812 */ /* 0x000fe200078ec0ff */
[----:B------:R-:W2:Y:S01]  /*4660*/  MUFU.EX2 R31, R31 ;  /* 0x0000001f001f7308 */ /* 0x000ea20000000800 */
[----:B------:R-:W-:Y:S01]  /*4670*/  FFMA.FTZ R10, R55, UR7, -R10 ;  /* 0x00000007370a7c23 */ /* 0x000fe2000801080a */
[----:B------:R-:W-:Y:S02]  /*4680*/  SEL R19, R19, 0xffffffe0, !P1 ;  /* 0xffffffe013137807 */ /* 0x000fe40004800000 */
[----:B------:R-:W-:Y:S02]  /*4690*/  LOP3.LUT R12, R5, 0x8, R12, 0xf8, !PT ;  /* 0x00000008050c7812 */ /* 0x000fe400078ef80c */
[----:B------:R-:W-:Y:S02]  /*46a0*/  SHF.R.U32.HI R5, RZ, 0x3, R5 ;  /* 0x00000003ff057819 */ /* 0x000fe40000011605 */
[----:B------:R-:W-:Y:S01]  /*46b0*/  MUFU.EX2 R34, R34 ;  /* 0x0000002200227308 */ /* 0x000fe20000000800 */
[----:B------:R-:W-:-:S02]  /*46c0*/  LOP3.LUT R7, R7, 0x7ffffe00, RZ, 0xc0, !PT ;  /* 0x7ffffe0007077812 */ /* 0x000fc400078ec0ff */
[----:B------:R-:W-:Y:S01]  /*46d0*/  LOP3.LUT R12, R12, R5, RZ, 0x3c, !PT ;  /* 0x000000050c0c7212 */ /* 0x000fe200078e3cff */
[----:B------:R-:W-:Y:S01]  /*46e0*/  FADD.FTZ R5, R24, R25 ;  /* 0x0000001918057221 */ /* 0x000fe20000010000 */
[----:B-1----:R-:W-:Y:S02]  /*46f0*/  F2FP.F16.F32.PACK_AB R153, R27, R26 ;  /* 0x0000001a1b99723e */ /* 0x002fe400000000ff */
[----:B------:R-:W-:Y:S01]  /*4700*/  IADD3 R12, R12, R7, R16 ;  /* 0x000000070c0c7210 */ /* 0x000fe20007ffe010 */
[----:B------:R-:W-:Y:S01]  /*4710*/  FADD.FTZ R6, R28, R5 ;  /* 0x000000051c067221 */ /* 0x000fe20000010000 */
[----:B------:R-:W1:Y:S01]  /*4720*/  MUFU.EX2 R35, R35 ;  /* 0x0000002300237308 */ /* 0x000e620000000800 */
[----:B--2---:R-:W-:Y:S02]  /*4730*/  F2FP.F16.F32.PACK_AB R155, R31, R30 ;  /* 0x0000001e1f9b723e */ /* 0x004fe400000000ff */
[----:B------:R-:W-:Y:S01]  /*4740*/  FADD.FTZ R5, R29, R6 ;  /* 0x000000061d057221 */ /* 0x000fe20000010000 */
[----:B------:R-:W-:-:S02]  /*4750*/  F2FP.F16.F32.PACK_AB R156, R33, R32 ;  /* 0x00000020219c723e */ /* 0x000fc400000000ff */
[----:B------:R-:W-:Y:S01]  /*4760*/  F2FP.F16.F32.PACK_AB R158, R37, R36 ;  /* 0x00000024259e723e */ /* 0x000fe200000000ff */
[----:B------:R-:W-:Y:S01]  /*4770*/  FADD.FTZ R6, R32, R5 ;  /* 0x0000000520067221 */ /* 0x000fe20000010000 */
[----:B------:R-:W-:Y:S01]  /*4780*/  FADD.FTZ R5, R26, R27 ;  /* 0x0000001b1a057221 */ /* 0x000fe20000010000 */
[----:B------:R-:W2:Y:S02]  /*4790*/  MUFU.EX2 R38, R38 ;  /* 0x0000002600267308 */ /* 0x000ea40000000800 */
[----:B------:R-:W-:Y:S01]  /*47a0*/  FADD.FTZ R7, R33, R6 ;  /* 0x0000000621077221 */ /* 0x000fe20000010000 */
[----:B------:R-:W-:-:S03]  /*47b0*/  FADD.FTZ R6, R30, R5 ;  /* 0x000000051e067221 */ /* 0x000fc60000010000 */
[----:B------:R-:W-:Y:S01]  /*47c0*/  FADD.FTZ R8, R36, R7 ;  /* 0x0000000724087221 */ /* 0x000fe20000010000 */
[----:B------:R-:W-:Y:S01]  /*47d0*/  FADD.FTZ R5, R31, R6 ;  /* 0x000000061f057221 */ /* 0x000fe20000010000 */
[----:B------:R-:W3:Y:S01]  /*47e0*/  MUFU.EX2 R40, R40 ;  /* 0x0000002800287308 */ /* 0x000ee20000000800 */
[----:B-1----:R-:W-:Y:S01]  /*47f0*/  F2FP.F16.F32.PACK_AB R157, R35, R34 ;  /* 0x00000022239d723e */ /* 0x002fe200000000ff */
[----:B------:R-:W-:Y:S01]  /*4800*/  FADD.FTZ R7, R37, R8 ;  /* 0x0000000825077221 */ /* 0x000fe20000010000 */
[----:B------:R-:W-:-:S04]  /*4810*/  FADD.FTZ R6, R34, R5 ;  /* 0x0000000522067221 */ /* 0x000fc80000010000 */
[----:B------:R-:W-:Y:S01]  /*4820*/  FADD.FTZ R5, R35, R6 ;  /* 0x0000000623057221 */ /* 0x000fe20000010000 */
[----:B------:R-:W1:Y:S03]  /*4830*/  MUFU.EX2 R39, R39 ;  /* 0x0000002700277308 */ /* 0x000e660000000800 */
[----:B--2---:R-:W-:Y:S01]  /*4840*/  FADD.FTZ R6, R38, R5 ;  /* 0x0000000526067221 */ /* 0x004fe20000010000 */
[----:B------:R-:W-:-:S04]  /*4850*/  LEA R5, R12, UR41, 0x1 ;  /* 0x000000290c057c11 */ /* 0x000fc8000f8e08ff */
[----:B------:R-:W2:Y:S01]  /*4860*/  MUFU.EX2 R41, R41 ;  /* 0x0000002900297308 */ /* 0x000ea20000000800 */
[----:B---3--:R-:W-:Y:S01]  /*4870*/  FADD.FTZ R8, R40, R7 ;  /* 0x0000000728087221 */ /* 0x008fe20000010000 */
[----:B------:R-:W-:Y:S01]  /*4880*/  IADD3 R12, R5, 0x26800, RZ ;  /* 0x00026800050c7810 */ /* 0x000fe20007ffe0ff */
[----:B------:R3:W-:Y:S05]  /*4890*/  STSM.16.M88.4 [R5+0x26800], R152 ;  /* 0x0268009805007844 */ /* 0x0007ea0000000200 */
[----:B------:R-:W4:Y:S01]  /*48a0*/  MUFU.EX2 R42, R42 ;  /* 0x0000002a002a7308 */ /* 0x000f220000000800 */
[----:B-1----:R-:W-:Y:S01]  /*48b0*/  FADD.FTZ R7, R39, R6 ;  /* 0x0000000627077221 */ /* 0x002fe20000010000 */
[----:B------:R-:W-:Y:S01]  /*48c0*/  VIADD R6, R5, 0x26840 ;  /* 0x0002684005067836 */ /* 0x000fe20000000000 */
[----:B------:R-:W-:Y:S01]  /*48d0*/  F2FP.F16.F32.PACK_AB R159, R39, R38 ;  /* 0x00000026279f723e */ /* 0x000fe200000000ff */
[----:B------:R-:W-:-:S04]  /*48e0*/  @P2 VIADD R6, R12, 0xffffffc0 ;  /* 0xffffffc00c062836 */ /* 0x000fc80000000000 */
[----:B------:R-:W1:Y:S01]  /*48f0*/  MUFU.EX2 R43, R43 ;  /* 0x0000002b002b7308 */ /* 0x000e620000000800 */
[C---:B--2---:R-:W-:Y:S01]  /*4900*/  FADD.FTZ R15, R41.reuse, R8 ;  /* 0x00000008290f7221 */ /* 0x044fe20000010000 */
[----:B------:R-:W-:-:S06]  /*4910*/  F2FP.F16.F32.PACK_AB R160, R41, R40 ;  /* 0x0000002829a0723e */ /* 0x000fcc00000000ff */
[----:B------:R-:W2:Y:S01]  /*4920*/  MUFU.EX2 R44, R44 ;  /* 0x0000002c002c7308 */ /* 0x000ea20000000800 */
[----:B----4-:R-:W-:Y:S01]  /*4930*/  FADD.FTZ R8, R42, R7 ;  /* 0x000000072a087221 */ /* 0x010fe20000010000 */
[----:B------:R-:W-:-:S05]  /*4940*/  IADD3 R7, R12, R19, RZ ;  /* 0x000000130c077210 */ /* 0x000fca0007ffe0ff */
[----:B------:R3:W-:Y:S01]  /*4950*/  STSM.16.M88.4 [R7], R156 ;  /* 0x0000009c07007844 */ /* 0x0007e20000000200 */
[----:B------:R-:W-:Y:S01]  /*4960*/  MUFU.EX2 R46, R46 ;  /* 0x0000002e002e7308 */ /* 0x000fe20000000800 */
[C---:B-1----:R-:W-:Y:S01]  /*4970*/  FADD.FTZ R17, R43.reuse, R8 ;  /* 0x000000082b117221 */ /* 0x042fe20000010000 */
[----:B------:R-:W-:Y:S01]  /*4980*/  F2FP.F16.F32.PACK_AB R161, R43, R42 ;  /* 0x0000002a2ba1723e */ /* 0x000fe200000000ff */
[----:B------:R-:W-:-:S05]  /*4990*/  IMAD.IADD R8, R19, 0x1, R6 ;  /* 0x0000000113087824 */ /* 0x000fca00078e0206 */
[----:B------:R-:W1:Y:S01]  /*49a0*/  MUFU.EX2 R45, R45 ;  /* 0x0000002d002d7308 */ /* 0x000e620000000800 */
[----:B--2---:R-:W-:-:S07]  /*49b0*/  FADD.FTZ R12, R44, R15 ;  /* 0x0000000f2c0c7221 */ /* 0x004fce0000010000 */
[----:B------:R-:W2:Y:S08]  /*49c0*/  MUFU.EX2 R47, R47 ;  /* 0x0000002f002f7308 */ /* 0x000eb00000000800 */
[----:B------:R-:W-:Y:S01]  /*49d0*/  MUFU.EX2 R48, R48 ;  /* 0x0000003000307308 */ /* 0x000fe20000000800 */
[C---:B-1----:R-:W-:Y:S01]  /*49e0*/  F2FP.F16.F32.PACK_AB R162, R45.reuse, R44 ;  /* 0x0000002c2da2723e */ /* 0x042fe200000000ff */
[----:B------:R-:W-:-:S06]  /*49f0*/  FADD.FTZ R45, R45, R12 ;  /* 0x0000000c2d2d7221 */ /* 0x000fcc0000010000 */
[----:B------:R-:W1:Y:S01]  /*4a00*/  MUFU.EX2 R49, R49 ;  /* 0x0000003100317308 */ /* 0x000e620000000800 */
[----:B--2---:R-:W-:-:S05]  /*4a10*/  F2FP.F16.F32.PACK_AB R163, R47, R46 ;  /* 0x0000002e2fa3723e */ /* 0x004fca00000000ff */
[----:B------:R3:W-:Y:S02]  /*4a20*/  STSM.16.M88.4 [R6], R160 ;  /* 0x000000a006007844 */ /* 0x0007e40000000200 */
[----:B------:R-:W-:Y:S08]  /*4a30*/  MUFU.EX2 R50, R50 ;  /* 0x0000003200327308 */ /* 0x000ff00000000800 */
[----:B------:R-:W2:Y:S01]  /*4a40*/  MUFU.EX2 R51, R51 ;  /* 0x0000003300337308 */ /* 0x000ea20000000800 */
[----:B-1----:R-:W-:Y:S01]  /*4a50*/  F2FP.F16.F32.PACK_AB R164, R49, R48 ;  /* 0x0000003031a4723e */ /* 0x002fe200000000ff */
[----:B------:R-:W-:-:S04]  /*4a60*/  FADD.FTZ R48, R48, R45 ;  /* 0x0000002d30307221 */ /* 0x000fc80000010000 */
[----:B------:R-:W-:Y:S02]  /*4a70*/  FADD.FTZ R49, R49, R48 ;  /* 0x0000003031317221 */ /* 0x000fe40000010000 */
[----:B------:R-:W1:Y:S08]  /*4a80*/  MUFU.EX2 R52, R52 ;  /* 0x0000003400347308 */ /* 0x000e700000000800 */
[----:B------:R-:W-:Y:S01]  /*4a90*/  MUFU.EX2 R54, R54 ;  /* 0x0000003600367308 */ /* 0x000fe20000000800 */
[----:B--2---:R-:W-:-:S07]  /*4aa0*/  F2FP.F16.F32.PACK_AB R165, R51, R50 ;  /* 0x0000003233a5723e */ /* 0x004fce00000000ff */
[----:B------:R2:W4:Y:S01]  /*4ab0*/  MUFU.EX2 R13, R10 ;  /* 0x0000000a000d7308 */ /* 0x0005220000000800 */
[----:B-1----:R-:W-:Y:S01]  /*4ac0*/  F2FP.F16.F32.PACK_AB R166, R9, R52 ;  /* 0x0000003409a6723e */ /* 0x002fe200000000ff */
[----:B--2---:R-:W-:-:S04]  /*4ad0*/  FADD.FTZ R10, R46, R17 ;  /* 0x000000112e0a7221 */ /* 0x004fc80000010000 */
[----:B------:R-:W-:Y:S01]  /*4ae0*/  FADD.FTZ R47, R47, R10 ;  /* 0x0000000a2f2f7221 */ /* 0x000fe20000010000 */
[----:B------:R-:W-:-:S03]  /*4af0*/  FADD.FTZ R10, R52, R49 ;  /* 0x00000031340a7221 */ /* 0x000fc60000010000 */
[----:B------:R-:W-:Y:S01]  /*4b00*/  FADD.FTZ R50, R50, R47 ;  /* 0x0000002f32327221 */ /* 0x000fe20000010000 */
[----:B----4-:R-:W-:Y:S01]  /*4b10*/  F2FP.F16.F32.PACK_AB R167, R13, R54 ;  /* 0x000000360da7723e */ /* 0x010fe200000000ff */
[----:B------:R-:W-:Y:S02]  /*4b20*/  FADD.FTZ R10, R9, R10 ;  /* 0x0000000a090a7221 */ /* 0x000fe40000010000 */
[----:B------:R-:W-:Y:S02]  /*4b30*/  FADD.FTZ R51, R51, R50 ;  /* 0x0000003233337221 */ /* 0x000fe40000010000 */
[----:B------:R3:W-:Y:S02]  /*4b40*/  STSM.16.M88.4 [R8], R164 ;  /* 0x000000a408007844 */ /* 0x0007e40000000200 */
[----:B------:R-:W-:-:S04]  /*4b50*/  FADD.FTZ R54, R54, R51 ;  /* 0x0000003336367221 */ /* 0x000fc80000010000 */
[----:B------:R-:W-:Y:S01]  /*4b60*/  FADD.FTZ R9, R13, R54 ;  /* 0x000000360d097221 */ /* 0x000fe20000010000 */
[----:B------:R-:W-:Y:S06]  /*4b70*/  @!P0 BRA `(.L_x_3234) ;  /* 0x0000000000048947 */ /* 0x000fec0003800000 */
[----:B------:R-:W-:Y:S01]  /*4b80*/  BPT.TRAP 0x1 ;  /* 0x000000040000795c */ /* 0x000fe20000300000 */
.L_x_3234:
[----:B------:R1:W2:Y:S01]  /*4b90*/  SYNCS.PHASECHK.TRANS64.TRYWAIT P1, [UR41+0x28c50], R11 ;  /* 0x028c500bff0075a7 */ /* 0x0002a20008020169 */
[----:B------:R-:W-:Y:S05]  /*4ba0*/  @!P0 BRA `(.L_x_3235) ;  /* 0x0000000000048947 */ /* 0x000fea0003800000 */
[----:B------:R-:W-:Y:S01]  /*4bb0*/  BPT.TRAP 0x1 ;  /* 0x000000040000795c */ /* 0x000fe20000300000 */
.L_x_3235:
[----:B------:R-:W-:Y:S01]  /*4bc0*/  ULOP3.LUT UR24, UR45, 0x2000000, URZ, 0xfc, !UPT ;  /* 0x020000002d187892 */ /* 0x000fe2000f8efc3f */
[----:B--2---:R-:W-:Y:S11]  /*4bd0*/  @P1 BRA `(.L_x_3236) ;  /* 0x0000000000081947 */ /* 0x004ff60003800000 */
[----:B------:R-:W2:Y:S02]  /*4be0*/  SYNCS.PHASECHK.TRANS64.TRYWAIT P1, [UR41+0x28c50], R11 ;  /* 0x028c500bff0075a7 */ /* 0x000ea40008020169 */
[----:B--2---:R-:W-:Y:S05]  /*4bf0*/  @!P1 BRA `(.L_x_3237) ;  /* 0x0000008800949947 */ /* 0x004fea0003800000 */
.L_x_3236:
[----:B------:R-:W-:Y:S01]  /*4c00*/  WARPGROUP.ARRIVE ;  /* 0x00000000000079c5 */ /* 0x000fe20000000000 */
[----:B------:R-:W-:Y:S01]  /*4c10*/  UMOV UR10, UR24 ;  /* 0x00000018000a7c82 */ /* 0x000fe20008000000 */
[----:B------:R-:W-:Y:S01]  /*4c20*/  UMOV UR11, 0x40000040 ;  /* 0x40000040000b7882 */ /* 0x000fe20000000000 */
[----:B------:R-:W-:-:S03]  /*4c30*/  UIADD3 UR4, UR24, 0x80, URZ ;  /* 0x0000008018047890 */ /* 0x000fc6000fffe03f */
[----:B------:R-:W-:Y:S01]  /*4c40*/  HGMMA.64x256x16.F32 R24, R152, gdesc[UR8].tnspB, RZ, !UPT, gsb0 ;  /* 0x43e0000898187df0 */ /* 0x000fe2000c0008ff */
[----:B------:R-:W-:-:S03]  /*4c50*/  UMOV UR11, 0x40000040 ;  /* 0x40000040000b7882 */ /* 0x000fc60000000000 */
[----:B------:R-:W-:Y:S01]  /*4c60*/  UMOV UR10, UR4 ;  /* 0x00000004000a7c82 */ /* 0x000fe20008000000 */
[----:B------:R-:W-:Y:S01]  /*4c70*/  UIADD3 UR4, UR24, 0x100, URZ ;  /* 0x0000010018047890 */ /* 0x000fe2000fffe03f */
[----:B------:R-:W-:Y:S02]  /*4c80*/  WARPGROUP.DEPBAR.LE gsb0, 0x0 ;  /* 0x00008000000079c5 */ /* 0x000fe40000010000 */
[----:B------:R-:W-:-:S15]  /*4c90*/  WARPGROUP.ARRIVE ;  /* 0x00000000000079c5 */ /* 0x000fde0000000000 */
[----:B------:R-:W-:-:S05]  /*4ca0*/  NOP ;  /* 0x0000000000007918 */ /* 0x000fca0000000000 */
[----:B------:R-:W-:Y:S01]  /*4cb0*/  HGMMA.64x256x16.F32 R24, R156, gdesc[UR8].tnspB, R24, gsb0 ;  /* 0x43e000089c187df0 */ /* 0x000fe20008000818 */
[----:B------:R-:W-:Y:S01]  /*4cc0*/  UMOV UR10, UR4 ;  /* 0x00000004000a7c82 */ /* 0x000fe20008000000 */
[----:B------:R-:W-:Y:S01]  /*4cd0*/  UMOV UR11, 0x40000040 ;  /* 0x40000040000b7882 */ /* 0x000fe20000000000 */
[----:B------:R-:W-:Y:S01]  /*4ce0*/  UIADD3 UR4, UR24, 0x180, URZ ;  /* 0x0000018018047890 */ /* 0x000fe2000fffe03f */
[----:B------:R-:W-:Y:S02]  /*4cf0*/  WARPGROUP.DEPBAR.LE gsb0, 0x0 ;  /* 0x00008000000079c5 */ /* 0x000fe40000010000 */
[----:B------:R-:W-:-:S15]  /*4d00*/  WARPGROUP.ARRIVE ;  /* 0x00000000000079c5 */ /* 0x000fde0000000000 */
[----:B------:R-:W-:-:S07]  /*4d10*/  NOP ;  /* 0x0000000000007918 */ /* 0x000fce0000000000 */
[----:B------:R-:W-:Y:S01]  /*4d20*/  HGMMA.64x256x16.F32 R24, R160, gdesc[UR8].tnspB, R24, gsb0 ;  /* 0x43e00008a0187df0 */ /* 0x000fe20008000818 */
[----:B------:R-:W-:Y:S01]  /*4d30*/  UMOV UR10, UR4 ;  /* 0x00000004000a7c82 */ /* 0x000fe20008000000 */
[----:B------:R-:W-:Y:S01]  /*4d40*/  UMOV UR11, 0x40000040 ;  /* 0x40000040000b7882 */ /* 0x000fe20000000000 */
[----:B------:R-:W-:Y:S01]  /*4d50*/  UMOV UR4, URZ ;  /* 0x0000003f00047c82 */ /* 0x000fe20008000000 */
[----:B------:R-:W-:Y:S02]  /*4d60*/  WARPGROUP.DEPBAR.LE gsb0, 0x0 ;  /* 0x00008000000079c5 */ /* 0x000fe40000010000 */
[----:B------:R-:W-:-:S15]  /*4d70*/  WARPGROUP.ARRIVE ;  /* 0x00000000000079c5 */ /* 0x000fde0000000000 */
[----:B------:R-:W-:-:S07]  /*4d80*/  NOP ;  /* 0x0000000000007918 */ /* 0x000fce0000000000 */
[----:B------:R-:W-:Y:S03]  /*4d90*/  HGMMA.64x256x16.F32 R24, R164, gdesc[UR8].tnspB, R24, gsb0 ;  /* 0x43e00008a4187df0 */ /* 0x000fe60008000818 */
[----:B------:R-:W-:Y:S02]  /*4da0*/  WARPGROUP.DEPBAR.LE gsb0, 0x0 ;  /* 0x00008000000079c5 */ /* 0x000fe40000010000 */
[----:B------:R-:W-:Y:S01]  /*4db0*/  @!PT LDS RZ, [RZ] ;  /* 0x00000000fffff984 */ /* 0x000fe20000000800 */
[----:B------:R-:W-:Y:S01]  /*4dc0*/  @!PT LDS RZ, [RZ] ;  /* 0x00000000fffff984 */ /* 0x000fe20000000800 */
[----:B------:R-:W-:Y:S01]  /*4dd0*/  @!PT LDS RZ, [RZ] ;  /* 0x00000000fffff984 */ /* 0x000fe20000000800 */
[----:B------:R-:W-:Y:S01]  /*4de0*/  @!PT LDS RZ, [RZ] ;  /* 0x00000000fffff984 */ /* 0x000fe20000000800 */
[----:B------:R4:W-:Y:S06]  /*4df0*/  MEMBAR.ALL.CTA ;  /* 0x0000000000007992 */ /* 0x0009ec0000008000 */
[----:B----4-:R-:W4:Y:S02]  /*4e00*/  FENCE.VIEW.ASYNC.S ;  /* 0x00000000000073c6 */ /* 0x010f240000000000 */
[----:B----4-:R-:W-:Y:S01]  /*4e10*/  NOP ;  /* 0x0000000000007918 */ /* 0x010fe20000000000 */
[----:B------:R-:W-:Y:S06]  /*4e20*/  BAR.ARV 0xe, 0x100 ;  /* 0x0384000000007b1d */ /* 0x000fec0000002000 */
[----:B------:R-:W-:Y:S05]  /*4e30*/  @!P0 BRA `(.L_x_3238) ;  /* 0x0000000000048947 */ /* 0x000fea0003800000 */
[----:B------:R-:W-:Y:S01]  /*4e40*/  BPT.TRAP 0x1 ;  /* 0x000000040000795c */ /* 0x000fe20000300000 */
.L_x_3238:
[----:B------:R-:W-:Y:S02]  /*4e50*/  UIADD3 UR44, UR44, -0x2, URZ ;  /* 0xfffffffe2c2c7890 */ /* 0x000fe4000fffe03f */
[----:B------:R-:W-:Y:S02]  /*4e60*/  UIADD3 UR5, UR41, 0x28c60, URZ ;  /* 0x00028c6029057890 */ /* 0x000fe4000fffe03f */
[----:B------:R-:W-:Y:S02]  /*4e70*/  UISETP.GE.AND UP0, UPT, UR44, UR40, UPT ;  /* 0x000000282c00728c */ /* 0x000fe4000bf06270 */
[----:B------:R-:W-:-:S04]  /*4e80*/  UPRMT UR5, UR42, 0x654, UR5 ;  /* 0x000006542a057896 */ /* 0x000fc80008000005 */
[----:B------:R-:W-:-:S05]  /*4e90*/  PLOP3.LUT P1, PT, PT, PT, UP0, 0x80, 0x0 ;  /* 0x000000000000781c */ /* 0x000fca0003f2f008 */
[----:B------:R-:W-:Y:S08]  /*4ea0*/  SYNCS.ARRIVE.TRANS64.RED.A1T0 RZ, [UR5], RZ ;  /* 0x000000ffffff79a7 */ /* 0x000ff00008100405 */
[----:B------:R-:W-:Y:S05]  /*4eb0*/  @!P1 BRA `(.L_x_3239) ;  /* 0x0000001c003c9947 */ /* 0x000fea0003800000 */
[----:B------:R-:W-:Y:S01]  /*4ec0*/  UMOV UR4, URZ ;  /* 0x0000003f00047c82 */ /* 0x000fe20008000000 */
[----:B------:R-:W-:Y:S01]  /*4ed0*/  UMOV UR5, URZ ;  /* 0x0000003f00057c82 */ /* 0x000fe20008000000 */
[----:B------:R-:W-:Y:S01]  /*4ee0*/  ULDC UR28, c[0x0][0x9d8] ;  /* 0x00027600001c7ab9 */ /* 0x000fe20000000800 */
[----:B------:R-:W-:-:S05]  /*4ef0*/  ULDC UR27, c[0x0][0x988] ;  /* 0x00026200001b7ab9 */ /* 0x000fca0000000800 */
.L_x_3250:
[----:B------:R-:W-:Y:S01]  /*4f00*/  UIADD3 UR7, UR5, 0x1, URZ ;  /* 0x0000000105077890 */ /* 0x000fe2000fffe03f */
[----:B012---:R-:W-:Y:S01]  /*4f10*/  IMAD.U32 R11, RZ, RZ, UR44 ;  /* 0x0000002cff0b7e24 */ /* 0x007fe2000f8e00ff */
[----:B------:R-:W-:Y:S02]  /*4f20*/  UIADD3 UR44, UR44, -0x1, URZ ;  /* 0xffffffff2c2c7890 */ /* 0x000fe4000fffe03f */
[----:B------:R-:W-:Y:S02]  /*4f30*/  UISETP.NE.AND UP0, UPT, UR7, 0x2, UPT ;  /* 0x000000020700788c */ /* 0x000fe4000bf05270 */
[----:B------:R-:W-:Y:S02]  /*4f40*/  ISETP.GT.AND P1, PT, R11, UR40, PT ;  /* 0x000000280b007c0c */ /* 0x000fe4000bf24270 */
[----:B------:R-:W-:Y:S02]  /*4f50*/  USEL UR10, URZ, 0x1, UP0 ;  /* 0x000000013f0a7887 */ /* 0x000fe40008000000 */
[----:B------:R-:W-:-:S02]  /*4f60*/  USEL UR25, UR7, URZ, UP0 ;  /* 0x0000003f07197287 */ /* 0x000fc40008000000 */
[----:B------:R-:W-:Y:S01]  /*4f70*/  ULOP3.LUT UR4, UR4, UR10, URZ, 0x3c, !UPT ;  /* 0x0000000a04047292 */ /* 0x000fe2000f8e3c3f */
[----:B------:R-:W-:Y:S11]  /*4f80*/  @!P0 BRA `(.L_x_3240) ;  /* 0x0000000000048947 */ /* 0x000ff60003800000 */
[----:B------:R-:W-:Y:S01]  /*4f90*/  BPT.TRAP 0x1 ;  /* 0x000000040000795c */ /* 0x000fe20000300000 */
.L_x_3240:
[----:B------:R-:W-:Y:S01]  /*4fa0*/  ULEA UR26, UR25, UR41, 0x3 ;  /* 0x00000029191a7291 */ /* 0x000fe2000f8e183f */
[----:B------:R-:W-:-:S04]  /*4fb0*/  MOV R11, UR4 ;  /* 0x00000004000b7c02 */ /* 0x000fc80008000f00 */
[----:B------:R-:W-:-:S04]  /*4fc0*/  SHF.L.U32 R11, R11, 0x1f, RZ ;  /* 0x0000001f0b0b7819 */ /* 0x000fc800000006ff */
[----:B------:R0:W1:Y:S01]  /*4fd0*/  SYNCS.PHASECHK.TRANS64.TRYWAIT P2, [UR26+0x28c30], R11 ;  /* 0x028c300bff0075a7 */ /* 0x000062000804015a */
[----:B------:R-:W-:Y:S05]  /*4fe0*/  @!P0 BRA `(.L_x_3241) ;  /* 0x0000000000048947 */ /* 0x000fea0003800000 */
[----:B------:R-:W-:Y:S01]  /*4ff0*/  BPT.TRAP 0x1 ;  /* 0x000000040000795c */ /* 0x000fe20000300000 */
.L_x_3241:
[----:B-1----:R-:W-:Y:S05]  /*5000*/  @P2 BRA `(.L_x_3242) ;  /* 0x0000000000082947 */ /* 0x002fea0003800000 */
[----:B------:R-:W1:Y:S02]  /*5010*/  SYNCS.PHASECHK.TRANS64.TRYWAIT P2, [UR26+0x28c30], R11 ;  /* 0x028c300bff0075a7 */ /* 0x000e64000804015a */
[----:B-1----:R-:W-:Y:S05]  /*5020*/  @!P2 BRA `(.L_x_3243) ;  /* 0x0000008400a0a947 */ /* 0x002fea0003800000 */
.L_x_3242:
[----:B------:R-:W-:Y:S01]  /*5030*/  ULEA UR10, UR25, UR6, 0x9 ;  /* 0x00000006190a7291 */ /* 0x000fe2000f8e483f */
[----:B---3--:R-:W-:Y:S01]  /*5040*/  WARPGROUP.ARRIVE ;  /* 0x00000000000079c5 */ /* 0x008fe20000000000 */
[----:B------:R-:W-:Y:S01]  /*5050*/  UMOV UR11, 0x40000040 ;  /* 0x40000040000b7882 */ /* 0x000fe20000000000 */
[----:B------:R-:W-:Y:S01]  /*5060*/  UMOV UR15, 0x40000040 ;  /* 0x40000040000f7882 */ /* 0x000fe20000000000 */
[----:B------:R-:W-:Y:S02]  /*5070*/  UIADD3 UR14, UR10, 0x2, URZ ;  /* 0x000000020a0e7890 */ /* 0x000fe4000fffe03f */
[----:B------:R-:W-:Y:S01]  /*5080*/  UIADD3 UR18, UR10, 0x4, URZ ;  /* 0x000000040a127890 */ /* 0x000fe2000fffe03f */
[----:B------:R-:W-:Y:S02]  /*5090*/  UMOV UR19, 0x40000040 ;  /* 0x4000004000137882 */ /* 0x000fe40000000000 */
[----:B------:R-:W-:Y:S01]  /*50a0*/  HGMMA.64x64x16.F32 R152, gdesc[UR8], RZ, !UPT, gsb0 ;  /* 0x00e00000089879f0 */ /* 0x000fe2000c0008ff */
[----:B------:R-:W-:Y:S01]  /*50b0*/  UIADD3 UR22, UR10, 0x6, URZ ;  /* 0x000000060a167890 */ /* 0x000fe2000fffe03f */
[----:B------:R-:W-:Y:S01]  /*50c0*/  UMOV UR23, 0x40000040 ;  /* 0x4000004000177882 */ /* 0x000fe20000000000 */
[----:B------:R-:W-:-:S02]  /*50d0*/  WARPGROUP.DEPBAR.LE gsb0, 0x0 ;  /* 0x00008000000079c5 */ /* 0x000fc40000010000 */
        /* <DEDUP_REMOVED lines=11> */
.L_x_3244:
        /* <DEDUP_REMOVED lines=16> */
[----:B-1----:R-:W-:Y:S01]  /*5290*/  FMUL.FTZ R12, R155, UR28 ;  /* 0x0000001c9b0c7c20 */ /* 0x002fe20008410000 */
[----:B------:R-:W-:Y:S01]  /*52a0*/  FMUL.FTZ R155, R173, UR28 ;  /* 0x0000001cad9b7c20 */ /* 0x000fe20008410000 */
[----:B------:R-:W-:Y:S01]  /*52b0*/  FMUL.FTZ R156, R176, UR28 ;  /* 0x0000001cb09c7c20 */ /* 0x000fe20008410000 */
[----:B------:R-:W-:Y:S01]  /*52c0*/  FMUL.FTZ R165, R171, UR28 ;  /* 0x0000001caba57c20 */ /* 0x000fe20008410000 */
[----:B------:R-:W-:Y:S01]  /*52d0*/  UMOV UR7, UR27 ;  /* 0x0000001b00077c82 */ /* 0x000fe20008000000 */
[----:B------:R-:W-:Y:S01]  /*52e0*/  FMUL.FTZ R172, R182, UR28 ;  /* 0x0000001cb6ac7c20 */ /* 0x000fe20008410000 */
[----:B------:R-:W1:Y:S01]  /*52f0*/  MUFU.TANH R18, R18 ;  /* 0x0000001200127308 */ /* 0x000e620000002400 */
[----:B--2---:R-:W-:Y:S01]  /*5300*/  FMNMX.FTZ R157, R17, R0, !PT ;  /* 0x00000000119d7209 */ /* 0x004fe20007810000 */
[----:B------:R-:W-:Y:S01]  /*5310*/  FMUL.FTZ R173, R183, UR28 ;  /* 0x0000001cb7ad7c20 */ /* 0x000fe20008410000 */
[----:B------:R-:W-:Y:S01]  /*5320*/  ISETP.NE.AND P2, PT, R3, RZ, PT ;  /* 0x000000ff0300720c */ /* 0x000fe20003f45270 */
[----:B------:R-:W-:-:S04]  /*5330*/  UIADD3 UR10, UR26, 0x28c40, URZ ;  /* 0x00028c401a0a7890 */ /* 0x000fc8000fffe03f */
[----:B------:R-:W2:Y:S01]  /*5340*/  MUFU.TANH R19, R19 ;  /* 0x0000001300137308 */ /* 0x000ea20000002400 */
[----:B---3--:R-:W-:Y:S01]  /*5350*/  FMNMX.FTZ R157, R16, R157, !PT ;  /* 0x0000009d109d7209 */ /* 0x008fe20007810000 */
[----:B------:R-:W-:-:S06]  /*5360*/  UPRMT UR10, UR42, 0x654, UR10 ;  /* 0x000006542a0a7896 */ /* 0x000fcc000800000a */
[----:B------:R-:W3:Y:S01]  /*5370*/  MUFU.TANH R20, R20 ;  /* 0x0000001400147308 */ /* 0x000ee20000002400 */
[----:B-1----:R-:W-:Y:S02]  /*5380*/  FMNMX.FTZ R158, R18, R157, !PT ;  /* 0x0000009d129e7209 */ /* 0x002fe40007810000 */
[----:B------:R-:W-:Y:S05]  /*5390*/  SYNCS.ARRIVE.TRANS64.RED.A1T0 RZ, [UR10], RZ ;  /* 0x000000ffffff79a7 */ /* 0x000fea000810040a */
[----:B------:R-:W1:Y:S01]  /*53a0*/  MUFU.TANH R21, R21 ;  /* 0x0000001500157308 */ /* 0x000e620000002400 */
[----:B--2---:R-:W-:-:S07]  /*53b0*/  FMNMX.FTZ R157, R19, R158, !PT ;  /* 0x0000009e139d7209 */ /* 0x004fce0007810000 */
[----:B------:R-:W2:Y:S01]  /*53c0*/  MUFU.TANH R22, R22 ;  /* 0x0000001600167308 */ /* 0x000ea20000002400 */
[----:B---3--:R-:W-:Y:S01]  /*53d0*/  FMNMX.FTZ R158, R20, R157, !PT ;  /* 0x0000009d149e7209 */ /* 0x008fe20007810000 */
[----:B------:R-:W-:-:S06]  /*53e0*/  FMUL.FTZ R157, R177, UR28 ;  /* 0x0000001cb19d7c20 */ /* 0x000fcc0008410000 */
[----:B------:R-:W3:Y:S01]  /*53f0*/  MUFU.TANH R23, R23 ;  /* 0x0000001700177308 */ /* 0x000ee20000002400 */
[----:B-1----:R-:W-:Y:S01]  /*5400*/  FMNMX.FTZ R159, R21, R158, !PT ;  /* 0x0000009e159f7209 */ /* 0x002fe20007810000 */
[----:B------:R-:W-:-:S06]  /*5410*/  FMUL.FTZ R158, R180, UR28 ;  /* 0x0000001cb49e7c20 */ /* 0x000fcc0008410000 */
[----:B------:R-:W1:Y:S01]  /*5420*/  MUFU.TANH R152, R152 ;  /* 0x0000009800987308 */ /* 0x000e620000002400 */
[----:B--2---:R-:W-:-:S07]  /*5430*/  FMNMX.FTZ R160, R22, R159, !PT ;  /* 0x0000009f16a07209 */ /* 0x004fce0007810000 */
[----:B------:R-:W2:Y:S01]  /*5440*/  MUFU.TANH R153, R153 ;  /* 0x0000009900997308 */ /* 0x000ea20000002400 */
[----:B---3--:R-:W-:-:S07]  /*5450*/  FMNMX.FTZ R159, R23, R160, !PT ;  /* 0x000000a0179f7209 */ /* 0x008fce0007810000 */
[----:B------:R-:W3:Y:S01]  /*5460*/  MUFU.TANH R154, R154 ;  /* 0x0000009a009a7308 */ /* 0x000ee20000002400 */
[----:B-1----:R-:W-:Y:S01]  /*5470*/  FMNMX.FTZ R160, R152, R159, !PT ;  /* 0x0000009f98a07209 */ /* 0x002fe20007810000 */
[----:B------:R-:W-:-:S06]  /*5480*/  FMUL.FTZ R159, R181, UR28 ;  /* 0x0000001cb59f7c20 */ /* 0x000fcc0008410000 */
[----:B------:R-:W1:Y:S01]  /*5490*/  MUFU.TANH R155, R155 ;  /* 0x0000009b009b7308 */ /* 0x000e620000002400 */
[----:B--2---:R-:W-:Y:S01]  /*54a0*/  FMNMX.FTZ R161, R153, R160, !PT ;  /* 0x000000a099a17209 */ /* 0x004fe20007810000 */
[----:B------:R-:W-:-:S06]  /*54b0*/  FMUL.FTZ R160, R162, UR28 ;  /* 0x0000001ca2a07c20 */ /* 0x000fcc0008410000 */
[----:B------:R-:W2:Y:S01]  /*54c0*/  MUFU.TANH R156, R156 ;  /* 0x0000009c009c7308 */ /* 0x000ea20000002400 */
[----:B---3--:R-:W-:-:S07]  /*54d0*/  FMNMX.FTZ R164, R154, R161, !PT ;  /* 0x000000a19aa47209 */ /* 0x008fce0007810000 */
[----:B------:R-:W3:Y:S01]  /*54e0*/  MUFU.TANH R157, R157 ;  /* 0x0000009d009d7308 */ /* 0x000ee20000002400 */
[----:B-1----:R-:W-:-:S07]  /*54f0*/  FMNMX.FTZ R161, R155, R164, !PT ;  /* 0x000000a49ba17209 */ /* 0x002fce0007810000 */
[----:B------:R-:W1:Y:S01]  /*5500*/  MUFU.TANH R158, R158 ;  /* 0x0000009e009e7308 */ /* 0x000e620000002400 */
[----:B--2---:R-:W-:Y:S01]  /*5510*/  FMNMX.FTZ R162, R156, R161, !PT ;  /* 0x000000a19ca27209 */ /* 0x004fe20007810000 */
[----:B------:R-:W-:-:S06]  /*5520*/  FMUL.FTZ R161, R163, UR28 ;  /* 0x0000001ca3a17c20 */ /* 0x000fcc0008410000 */
[----:B------:R-:W2:Y:S01]  /*5530*/  MUFU.TANH R159, R159 ;  /* 0x0000009f009f7308 */ /* 0x000ea20000002400 */
[----:B---3--:R-:W-:Y:S01]  /*5540*/  FMNMX.FTZ R163, R157, R162, !PT ;  /* 0x000000a29da37209 */ /* 0x008fe20007810000 */
[----:B------:R-:W-:Y:S01]  /*5550*/  FMUL.FTZ R162, R166, UR28 ;  /* 0x0000001ca6a27c20 */ /* 0x000fe20008410000 */
[----:B------:R-:W-:-:S05]  /*5560*/  FMUL.FTZ R166, R174, UR28 ;  /* 0x0000001caea67c20 */ /* 0x000fca0008410000 */
[----:B------:R-:W3:Y:S01]  /*5570*/  MUFU.TANH R13, R13 ;  /* 0x0000000d000d7308 */ /* 0x000ee20000002400 */
[----:B-1----:R-:W-:Y:S01]  /*5580*/  FMNMX.FTZ R164, R158, R163, !PT ;  /* 0x000000a39ea47209 */ /* 0x002fe20007810000 */
[----:B------:R-:W-:Y:S01]  /*5590*/  FMUL.FTZ R163, R167, UR28 ;  /* 0x0000001ca7a37c20 */ /* 0x000fe20008410000 */
[----:B------:R-:W-:-:S05]  /*55a0*/  FMUL.FTZ R167, R175, UR28 ;  /* 0x0000001cafa77c20 */ /* 0x000fca0008410000 */
[----:B------:R-:W1:Y:S01]  /*55b0*/  MUFU.TANH R12, R12 ;  /* 0x0000000c000c7308 */ /* 0x000e620000002400 */
[----:B--2---:R-:W-:Y:S01]  /*55c0*/  FMNMX.FTZ R168, R159, R164, !PT ;  /* 0x000000a49fa87209 */ /* 0x004fe20007810000 */
[----:B------:R-:W-:Y:S01]  /*55d0*/  FMUL.FTZ R164, R170, UR28 ;  /* 0x0000001caaa47c20 */ /* 0x000fe20008410000 */
[----:B------:R-:W-:-:S03]  /*55e0*/  FMUL.FTZ R170, R179, UR28 ;  /* 0x0000001cb3aa7c20 */ /* 0x000fc60008410000 */
[----:B------:R-:W2:Y:S02]  /*55f0*/  SHFL.BFLY PT, R169, R168, 0x2, 0x1f ;  /* 0x0c401f00a8a97f89 */ /* 0x000ea400000e0000 */
[----:B------:R-:W4:Y:S08]  /*5600*/  MUFU.TANH R14, R14 ;  /* 0x0000000e000e7308 */ /* 0x000f300000002400 */
[----:B------:R-:W5:Y:S08]  /*5610*/  MUFU.TANH R15, R15 ;  /* 0x0000000f000f7308 */ /* 0x000f700000002400 */
[----:B------:R-:W0:Y:S01]  /*5620*/  MUFU.TANH R160, R160 ;  /* 0x000000a000a07308 */ /* 0x000e220000002400 */
[----:B--2---:R-:W-:Y:S01]  /*5630*/  FMNMX.FTZ R171, R168, R169, !PT ;  /* 0x000000a9a8ab7209 */ /* 0x004fe20007810000 */
[----:B------:R-:W-:Y:S01]  /*5640*/  FMUL.FTZ R168, R178, UR28 ;  /* 0x0000001cb2a87c20 */ /* 0x000fe20008410000 */
[----:B---3--:R-:W-:-:S05]  /*5650*/  FMNMX.FTZ R169, R13, R2, !PT ;  /* 0x000000020da97209 */ /* 0x008fca0007810000 */
[----:B------:R-:W2:Y:S01]  /*5660*/  MUFU.TANH R161, R161 ;  /* 0x000000a100a17308 */ /* 0x000ea20000002400 */
[----:B------:R-:W3:Y:S01]  /*5670*/  SHFL.BFLY PT, R176, R171, 0x1, 0x1f ;  /* 0x0c201f00abb07f89 */ /* 0x000ee200000e0000 */
[----:B-1----:R-:W-:-:S04]  /*5680*/  FMNMX.FTZ R169, R12, R169, !PT ;  /* 0x000000a90ca97209 */ /* 0x002fc80007810000 */
[----:B----4-:R-:W-:Y:S02]  /*5690*/  FMNMX.FTZ R174, R14, R169, !PT ;  /* 0x000000a90eae7209 */ /* 0x010fe40007810000 */
[----:B------:R-:W1:Y:S02]  /*56a0*/  MUFU.TANH R162, R162 ;  /* 0x000000a200a27308 */ /* 0x000e640000002400 */
[----:B-----5:R-:W-:-:S04]  /*56b0*/  FMNMX.FTZ R169, R15, R174, !PT ;  /* 0x000000ae0fa97209 */ /* 0x020fc80007810000 */
[----:B0-----:R-:W-:Y:S02]  /*56c0*/  FMNMX.FTZ R174, R160, R169, !PT ;  /* 0x000000a9a0ae7209 */ /* 0x001fe40007810000 */
[----:B------:R-:W0:Y:S08]  /*56d0*/  MUFU.TANH R163, R163 ;  /* 0x000000a300a37308 */ /* 0x000e300000002400 */
[----:B------:R-:W4:Y:S01]  /*56e0*/  MUFU.TANH R164, R164 ;  /* 0x000000a400a47308 */ /* 0x000f220000002400 */
[----:B---3--:R-:W-:-:S02]  /*56f0*/  FMNMX.FTZ R169, R171, R176, !PT ;  /* 0x000000b0aba97209 */ /* 0x008fc40007810000 */
[----:B--2---:R-:W-:-:S03]  /*5700*/  FMNMX.FTZ R171, R161, R174, !PT ;  /* 0x000000aea1ab7209 */ /* 0x004fc60007810000 */
[C---:B------:R-:W-:Y:S02]  /*5710*/  FADD.FTZ R174, -R169.reuse, R0 ;  /* 0x00000000a9ae7221 */ /* 0x040fe40000010100 */
[----:B------:R-:W2:Y:S01]  /*5720*/  MUFU.TANH R165, R165 ;  /* 0x000000a500a57308 */ /* 0x000ea20000002400 */
[----:B-1----:R-:W-:Y:S01]  /*5730*/  FMNMX.FTZ R0, R162, R171, !PT ;  /* 0x000000aba2007209 */ /* 0x002fe20007810000 */
[----:B------:R-:W-:Y:S01]  /*5740*/  FMUL.FTZ R180, R169, UR7 ;  /* 0x00000007a9b47c20 */ /* 0x000fe20008410000 */
[----:B------:R-:W-:Y:S02]  /*5750*/  FMUL.FTZ R171, R174, UR7 ;  /* 0x00000007aeab7c20 */ /* 0x000fe40008410000 */
[----:B0-----:R-:W-:Y:S01]  /*5760*/  FMNMX.FTZ R175, R163, R0, !PT ;  /* 0x00000000a3af7209 */ /* 0x001fe20007810000 */
[--C-:B------:R-:W-:Y:S01]  /*5770*/  FFMA.FTZ R176, R17, UR7, -R180.reuse ;  /* 0x0000000711b07c23 */ /* 0x100fe200080108b4 */
[--C-:B------:R-:W-:Y:S01]  /*5780*/  FFMA.FTZ R19, R19, UR7, -R180.reuse ;  /* 0x0000000713137c23 */ /* 0x100fe200080108b4 */
[----:B------:R-:W0:Y:S01]  /*5790*/  MUFU.TANH R166, R166 ;  /* 0x000000a600a67308 */ /* 0x000e220000002400 */
[----:B----4-:R-:W-:Y:S01]  /*57a0*/  FMNMX.FTZ R0, R164, R175, !PT ;  /* 0x000000afa4007209 */ /* 0x010fe20007810000 */
[--C-:B------:R-:W-:Y:S01]  /*57b0*/  FFMA.FTZ R21, R21, UR7, -R180.reuse ;  /* 0x0000000715157c23 */ /* 0x100fe200080108b4 */
[----:B------:R-:W-:Y:S01]  /*57c0*/  FFMA.FTZ R179, R155, UR7, -R180 ;  /* 0x000000079bb37c23 */ /* 0x000fe200080108b4 */
[----:B------:R-:W-:-:S02]  /*57d0*/  IMAD.U32 R155, RZ, RZ, UR5 ;  /* 0x00000005ff9b7e24 */ /* 0x000fc4000f8e00ff */
[--C-:B------:R-:W-:Y:S01]  /*57e0*/  FFMA.FTZ R181, R157, UR7, -R180.reuse ;  /* 0x000000079db57c23 */ /* 0x100fe200080108b4 */
[--C-:B------:R-:W-:Y:S01]  /*57f0*/  FFMA.FTZ R178, R158, UR7, -R180.reuse ;  /* 0x000000079eb27c23 */ /* 0x100fe200080108b4 */
[--C-:B------:R-:W-:Y:S01]  /*5800*/  FFMA.FTZ R23, R23, UR7, -R180.reuse ;  /* 0x0000000717177c23 */ /* 0x100fe200080108b4 */
[----:B------:R-:W1:Y:S01]  /*5810*/  MUFU.TANH R167, R167 ;  /* 0x000000a700a77308 */ /* 0x000e620000002400 */
[----:B--2---:R-:W-:Y:S01]  /*5820*/  FMNMX.FTZ R17, R165, R0, !PT ;  /* 0x00000000a5117209 */ /* 0x004fe20007810000 */
[----:B------:R-:W-:-:S06]  /*5830*/  FFMA.FTZ R183, R159, UR7, -R180 ;  /* 0x000000079fb77c23 */ /* 0x000fcc00080108b4 */
[----:B------:R-:W2:Y:S01]  /*5840*/  MUFU.TANH R168, R168 ;  /* 0x000000a800a87308 */ /* 0x000ea20000002400 */
[----:B0-----:R-:W-:Y:S01]  /*5850*/  FMNMX.FTZ R174, R166, R17, !PT ;  /* 0x00000011a6ae7209 */ /* 0x001fe20007810000 */
[--C-:B------:R-:W-:Y:S01]  /*5860*/  FFMA.FTZ R17, R16, UR7, -R180.reuse ;  /* 0x0000000710117c23 */ /* 0x100fe200080108b4 */
[----:B------:R-:W-:-:S05]  /*5870*/  FFMA.FTZ R16, R18, UR7, -R180 ;  /* 0x0000000712107c23 */ /* 0x000fca00080108b4 */
[----:B------:R-:W0:Y:S01]  /*5880*/  MUFU.TANH R170, R170 ;  /* 0x000000aa00aa7308 */ /* 0x000e220000002400 */
[----:B-1----:R-:W-:-:S07]  /*5890*/  FMNMX.FTZ R175, R167, R174, !PT ;  /* 0x000000aea7af7209 */ /* 0x002fce0007810000 */
[----:B------:R-:W1:Y:S01]  /*58a0*/  MUFU.TANH R172, R172 ;  /* 0x000000ac00ac7308 */ /* 0x000e620000002400 */
[----:B--2---:R-:W-:-:S07]  /*58b0*/  FMNMX.FTZ R175, R168, R175, !PT ;  /* 0x000000afa8af7209 */ /* 0x004fce0007810000 */
[----:B------:R-:W2:Y:S01]  /*58c0*/  MUFU.TANH R173, R173 ;  /* 0x000000ad00ad7308 */ /* 0x000ea20000002400 */
[----:B0-----:R-:W-:-:S07]  /*58d0*/  FMNMX.FTZ R175, R170, R175, !PT ;  /* 0x000000afaaaf7209 */ /* 0x001fce0007810000 */
[----:B------:R-:W0:Y:S01]  /*58e0*/  MUFU.EX2 R171, R171 ;  /* 0x000000ab00ab7308 */ /* 0x000e220000000800 */
[----:B-1----:R-:W-:-:S07]  /*58f0*/  FMNMX.FTZ R18, R172, R175, !PT ;  /* 0x000000afac127209 */ /* 0x002fce0007810000 */
[----:B------:R1:W3:Y:S01]  /*5900*/  MUFU.EX2 R0, R176 ;  /* 0x000000b000007308 */ /* 0x0002e20000000800 */
[----:B--2---:R-:W-:Y:S01]  /*5910*/  FMNMX.FTZ R174, R173, R18, !PT ;  /* 0x00000012adae7209 */ /* 0x004fe20007810000 */
[--C-:B------:R-:W-:Y:S01]  /*5920*/  FFMA.FTZ R18, R20, UR7, -R180.reuse ;  /* 0x0000000714127c23 */ /* 0x100fe200080108b4 */
[--C-:B------:R-:W-:Y:S01]  /*5930*/  FFMA.FTZ R20, R22, UR7, -R180.reuse ;  /* 0x0000000716147c23 */ /* 0x100fe200080108b4 */
[--C-:B------:R-:W-:Y:S02]  /*5940*/  FFMA.FTZ R22, R152, UR7, -R180.reuse ;  /* 0x0000000798167c23 */ /* 0x100fe400080108b4 */
[----:B------:R-:W2:Y:S02]  /*5950*/  SHFL.BFLY PT, R175, R174, 0x2, 0x1f ;  /* 0x0c401f00aeaf7f89 */ /* 0x000ea400000e0000 */
[----:B------:R-:W-:Y:S01]  /*5960*/  MUFU.EX2 R17, R17 ;  /* 0x0000001100117308 */ /* 0x000fe20000000800 */
[----:B-1----:R-:W-:Y:S01]  /*5970*/  FFMA.FTZ R176, R156, UR7, -R180 ;  /* 0x000000079cb07c23 */ /* 0x002fe200080108b4 */
[-C--:B0-----:R-:W-:Y:S01]  /*5980*/  FMUL.FTZ R24, R24, R171.reuse ;  /* 0x000000ab18187220 */ /* 0x081fe20000410000 */
[-C--:B------:R-:W-:Y:S01]  /*5990*/  FMUL.FTZ R25, R25, R171.reuse ;  /* 0x000000ab19197220 */ /* 0x080fe20000410000 */
[-C--:B------:R-:W-:Y:S01]  /*59a0*/  FMUL.FTZ R28, R28, R171.reuse ;  /* 0x000000ab1c1c7220 */ /* 0x080fe20000410000 */
[-C--:B------:R-:W-:Y:S01]  /*59b0*/  FMUL.FTZ R29, R29, R171.reuse ;  /* 0x000000ab1d1d7220 */ /* 0x080fe20000410000 */
[-C--:B------:R-:W-:Y:S01]  /*59c0*/  FMUL.FTZ R32, R32, R171.reuse ;  /* 0x000000ab20207220 */ /* 0x080fe20000410000 */
[-C--:B------:R-:W-:Y:S01]  /*59d0*/  FMUL.FTZ R33, R33, R171.reuse ;  /* 0x000000ab21217220 */ /* 0x080fe20000410000 */
[----:B------:R-:W-:Y:S01]  /*59e0*/  MUFU.EX2 R16, R16 ;  /* 0x0000001000107308 */ /* 0x000fe20000000800 */
[----:B---3--:R-:W-:Y:S01]  /*59f0*/  FFMA.FTZ R10, R171, R10, R0 ;  /* 0x0000000aab0a7223 */ /* 0x008fe20000010000 */
[-C--:B------:R-:W-:Y:S01]  /*5a00*/  FMUL.FTZ R36, R36, R171.reuse ;  /* 0x000000ab24247220 */ /* 0x080fe20000410000 */
[-C--:B------:R-:W-:Y:S01]  /*5a10*/  FMUL.FTZ R37, R37, R171.reuse ;  /* 0x000000ab25257220 */ /* 0x080fe20000410000 */
[-C--:B------:R-:W-:Y:S01]  /*5a20*/  FMUL.FTZ R40, R40, R171.reuse ;  /* 0x000000ab28287220 */ /* 0x080fe20000410000 */
[-C--:B------:R-:W-:Y:S01]  /*5a30*/  FMUL.FTZ R41, R41, R171.reuse ;  /* 0x000000ab29297220 */ /* 0x080fe20000410000 */
[-C--:B------:R-:W-:Y:S01]  /*5a40*/  FMUL.FTZ R44, R44, R171.reuse ;  /* 0x000000ab2c2c7220 */ /* 0x080fe20000410000 */
[-C--:B------:R-:W-:Y:S01]  /*5a50*/  FMUL.FTZ R45, R45, R171.reuse ;  /* 0x000000ab2d2d7220 */ /* 0x080fe20000410000 */
[----:B------:R-:W-:Y:S01]  /*5a60*/  MUFU.EX2 R19, R19 ;  /* 0x0000001300137308 */ /* 0x000fe20000000800 */
[-C--:B------:R-:W-:Y:S01]  /*5a70*/  FMUL.FTZ R48, R48, R171.reuse ;  /* 0x000000ab30307220 */ /* 0x080fe20000410000 */
[-C--:B------:R-:W-:Y:S01]  /*5a80*/  FMUL.FTZ R49, R49, R171.reuse ;  /* 0x000000ab31317220 */ /* 0x080fe20000410000 */
[-C--:B------:R-:W-:Y:S01]  /*5a90*/  FMUL.FTZ R52, R52, R171.reuse ;  /* 0x000000ab34347220 */ /* 0x080fe20000410000 */
[-C--:B------:R-:W-:Y:S01]  /*5aa0*/  FMUL.FTZ R53, R53, R171.reuse ;  /* 0x000000ab35357220 */ /* 0x080fe20000410000 */
[----:B------:R-:W-:Y:S01]  /*5ab0*/  FMUL.FTZ R56, R56, R171 ;  /* 0x000000ab38387220 */ /* 0x000fe20000410000 */
[----:B--2---:R-:W-:Y:S01]  /*5ac0*/  FMNMX.FTZ R152, R174, R175, !PT ;  /* 0x000000afae987209 */ /* 0x004fe20007810000 */
[--C-:B------:R-:W-:Y:S01]  /*5ad0*/  FFMA.FTZ R175, R153, UR7, -R180.reuse ;  /* 0x0000000799af7c23 */ /* 0x100fe200080108b4 */
[----:B------:R-:W-:Y:S01]  /*5ae0*/  MUFU.EX2 R18, R18 ;  /* 0x0000001200127308 */ /* 0x000fe20000000800 */
[----:B------:R-:W-:Y:S01]  /*5af0*/  FFMA.FTZ R174, R154, UR7, -R180 ;  /* 0x000000079aae7c23 */ /* 0x000fe200080108b4 */
[-C--:B------:R-:W-:Y:S01]  /*5b00*/  FMUL.FTZ R57, R57, R171.reuse ;  /* 0x000000ab39397220 */ /* 0x080fe20000410000 */
[----:B------:R-:W0:Y:S01]  /*5b10*/  SHFL.BFLY PT, R177, R152, 0x1, 0x1f ;  /* 0x0c201f0098b17f89 */ /* 0x000e2200000e0000 */
        /* <DEDUP_REMOVED lines=22> */
[----:B------:R-:W-:Y:S01]  /*5c80*/  FMUL.FTZ R97, R97, R171 ;  /* 0x000000ab61617220 */ /* 0x000fe20000410000 */
[----:B0-----:R-:W-:Y:S01]  /*5c90*/  FMNMX.FTZ R177, R152, R177, !PT ;  /* 0x000000b198b17209 */ /* 0x001fe20007810000 */
[-C--:B------:R-:W-:Y:S01]  /*5ca0*/  FMUL.FTZ R100, R100, R171.reuse ;  /* 0x000000ab64647220 */ /* 0x080fe20000410000 */
[-C--:B------:R-:W-:Y:S01]  /*5cb0*/  FMUL.FTZ R101, R101, R171.reuse ;  /* 0x000000ab65657220 */ /* 0x080fe20000410000 */
[-C--:B------:R-:W-:Y:S01]  /*5cc0*/  FMUL.FTZ R104, R104, R171.reuse ;  /* 0x000000ab68687220 */ /* 0x080fe20000410000 */
[-C--:B------:R-:W-:Y:S01]  /*5cd0*/  FMUL.FTZ R105, R105, R171.reuse ;  /* 0x000000ab69697220 */ /* 0x080fe20000410000 */
[C---:B------:R-:W-:Y:S01]  /*5ce0*/  FADD.FTZ R2, -R177.reuse, R2 ;  /* 0x00000002b1027221 */ /* 0x040fe20000010100 */
[----:B------:R-:W-:Y:S01]  /*5cf0*/  FMUL.FTZ R153, R177, UR7 ;  /* 0x00000007b1997c20 */ /* 0x000fe20008410000 */
[----:B------:R-:W-:Y:S01]  /*5d00*/  MUFU.EX2 R22, R22 ;  /* 0x0000001600167308 */ /* 0x000fe20000000800 */
[-C--:B------:R-:W-:Y:S01]  /*5d10*/  FMUL.FTZ R108, R108, R171.reuse ;  /* 0x000000ab6c6c7220 */ /* 0x080fe20000410000 */
[----:B------:R-:W-:Y:S01]  /*5d20*/  FMUL.FTZ R2, R2, UR7 ;  /* 0x0000000702027c20 */ /* 0x000fe20008410000 */
        /* <DEDUP_REMOVED lines=17> */
[----:B------:R-:W-:Y:S01]  /*5e40*/  FFMA.FTZ R173, R173, UR7, -R153 ;  /* 0x00000007adad7c23 */ /* 0x000fe20008010899 */
[-C--:B------:R-:W-:Y:S01]  /*5e50*/  FMUL.FTZ R109, R109, R171.reuse ;  /* 0x000000ab6d6d7220 */ /* 0x080fe20000410000 */
[-C--:B------:R-:W-:Y:S01]  /*5e60*/  FMUL.FTZ R112, R112, R171.reuse ;  /* 0x000000ab70707220 */ /* 0x080fe20000410000 */
[-C--:B------:R-:W-:Y:S01]  /*5e70*/  FMUL.FTZ R113, R113, R171.reuse ;  /* 0x000000ab71717220 */ /* 0x080fe20000410000 */
[----:B------:R1:W2:Y:S01]  /*5e80*/  MUFU.EX2 R156, R12 ;  /* 0x0000000c009c7308 */ /* 0x0002a20000000800 */
[-C--:B------:R-:W-:Y:S01]  /*5e90*/  FMUL.FTZ R116, R116, R171.reuse ;  /* 0x000000ab74747220 */ /* 0x080fe20000410000 */
[-C--:B------:R-:W-:Y:S01]  /*5ea0*/  FMUL.FTZ R117, R117, R171.reuse ;  /* 0x000000ab75757220 */ /* 0x080fe20000410000 */
[-C--:B------:R-:W-:Y:S01]  /*5eb0*/  FMUL.FTZ R120, R120, R171.reuse ;  /* 0x000000ab78787220 */ /* 0x080fe20000410000 */
[-C--:B------:R-:W-:Y:S01]  /*5ec0*/  FMUL.FTZ R121, R121, R171.reuse ;  /* 0x000000ab79797220 */ /* 0x080fe20000410000 */
[-C--:B------:R-:W-:Y:S01]  /*5ed0*/  FMUL.FTZ R124, R124, R171.reuse ;  /* 0x000000ab7c7c7220 */ /* 0x080fe20000410000 */
[-C--:B------:R-:W-:Y:S01]  /*5ee0*/  FMUL.FTZ R125, R125, R171.reuse ;  /* 0x000000ab7d7d7220 */ /* 0x080fe20000410000 */
[----:B------:R-:W-:Y:S01]  /*5ef0*/  FMUL.FTZ R128, R128, R171 ;  /* 0x000000ab80807220 */ /* 0x000fe20000410000 */
[----:B------:R-:W3:Y:S01]  /*5f00*/  MUFU.EX2 R14, R14 ;  /* 0x0000000e000e7308 */ /* 0x000ee20000000800 */
[----:B0-----:R-:W-:Y:S01]  /*5f10*/  FFMA.FTZ R9, R2, R9, R13 ;  /* 0x0000000902097223 */ /* 0x001fe2000001000d */
[----:B-1----:R-:W-:-:S02]  /*5f20*/  @!P2 IMAD R12, R155, 0x40, R4 ;  /* 0x000000409b0ca824 */ /* 0x002fc400078e0204 */
[----:B------:R-:W-:Y:S01]  /*5f30*/  FADD.FTZ R155, R17, R10 ;  /* 0x0000000a119b7221 */ /* 0x000fe20000010000 */
[-C--:B------:R-:W-:Y:S01]  /*5f40*/  FMUL.FTZ R129, R129, R171.reuse ;  /* 0x000000ab81817220 */ /* 0x080fe20000410000 */
[-C--:B------:R-:W-:Y:S01]  /*5f50*/  FMUL.FTZ R132, R132, R171.reuse ;  /* 0x000000ab84847220 */ /* 0x080fe20000410000 */
[-C--:B------:R-:W-:Y:S01]  /*5f60*/  FMUL.FTZ R133, R133, R171.reuse ;  /* 0x000000ab85857220 */ /* 0x080fe20000410000 */
[----:B------:R-:W-:Y:S01]  /*5f70*/  FADD.FTZ R10, R16, R155 ;  /* 0x0000009b100a7221 */ /* 0x000fe20000010000 */
[----:B------:R-:W0:Y:S01]  /*5f80*/  MUFU.EX2 R15, R15 ;  /* 0x0000000f000f7308 */ /* 0x000e220000000800 */
[----:B--2---:R-:W-:Y:S01]  /*5f90*/  FADD.FTZ R9, R156, R9 ;  /* 0x000000099c097221 */ /* 0x004fe20000010000 */
[----:B------:R-:W-:Y:S01]  /*5fa0*/  @!P2 LEA R12, R12, UR41, 0x2 ;  /* 0x000000290c0cac11 */ /* 0x000fe2000f8e10ff */
[-C--:B------:R-:W-:Y:S01]  /*5fb0*/  FMUL.FTZ R136, R136, R171.reuse ;  /* 0x000000ab88887220 */ /* 0x080fe20000410000 */
[-C--:B------:R-:W-:Y:S01]  /*5fc0*/  FMUL.FTZ R137, R137, R171.reuse ;  /* 0x000000ab89897220 */ /* 0x080fe20000410000 */
[-C--:B------:R-:W-:Y:S01]  /*5fd0*/  FMUL.FTZ R140, R140, R171.reuse ;  /* 0x000000ab8c8c7220 */ /* 0x080fe20000410000 */
[-C--:B------:R-:W-:Y:S01]  /*5fe0*/  FMUL.FTZ R141, R141, R171.reuse ;  /* 0x000000ab8d8d7220 */ /* 0x080fe20000410000 */
[----:B------:R-:W-:Y:S01]  /*5ff0*/  @!P2 STS [R12+0x28800], R171 ;  /* 0x028800ab0c00a388 */ /* 0x000fe20000000800 */
[----:B------:R-:W1:Y:S01]  /*6000*/  MUFU.EX2 R157, R160 ;  /* 0x000000a0009d7308 */ /* 0x000e620000000800 */
[----:B---3--:R-:W-:Y:S01]  /*6010*/  FADD.FTZ R152, R14, R9 ;  /* 0x000000090e987221 */ /* 0x008fe20000010000 */
[----:B------:R-:W-:Y:S01]  /*6020*/  FADD.FTZ R9, R19, R10 ;  /* 0x0000000a13097221 */ /* 0x000fe20000010000 */
[----:B------:R2:W-:Y:S01]  /*6030*/  @!P2 STS [R12+0x28820], R2 ;  /* 0x028820020c00a388 */ /* 0x0005e20000000800 */
[-C--:B------:R-:W-:Y:S01]  /*6040*/  FMUL.FTZ R144, R144, R171.reuse ;  /* 0x000000ab90907220 */ /* 0x080fe20000410000 */
[-C--:B------:R-:W-:Y:S01]  /*6050*/  FMUL.FTZ R145, R145, R171.reuse ;  /* 0x000000ab91917220 */ /* 0x080fe20000410000 */
[----:B------:R-:W-:Y:S01]  /*6060*/  FADD.FTZ R154, R18, R9 ;  /* 0x00000009129a7221 */ /* 0x000fe20000010000 */
[-C--:B------:R-:W-:Y:S01]  /*6070*/  FMUL.FTZ R148, R148, R171.reuse ;  /* 0x000000ab94947220 */ /* 0x080fe20000410000 */
[----:B------:R-:W3:Y:S01]  /*6080*/  MUFU.EX2 R158, R161 ;  /* 0x000000a1009e7308 */ /* 0x000ee20000000800 */
[----:B0-----:R-:W-:Y:S01]  /*6090*/  FADD.FTZ R152, R15, R152 ;  /* 0x000000980f987221 */ /* 0x001fe20000010000 */
[----:B------:R-:W-:Y:S01]  /*60a0*/  FADD.FTZ R153, R21, R154 ;  /* 0x0000009a15997221 */ /* 0x000fe20000010000 */
[----:B------:R-:W-:Y:S01]  /*60b0*/  F2FP.F16.F32.PACK_AB R155, R15, R14 ;  /* 0x0000000e0f9b723e */ /* 0x000fe200000000ff */
[----:B------:R-:W-:Y:S01]  /*60c0*/  FMUL.FTZ R149, R149, R171 ;  /* 0x000000ab95957220 */ /* 0x000fe20000410000 */
[----:B------:R-:W-:Y:S01]  /*60d0*/  FMUL.FTZ R26, R26, R2 ;  /* 0x000000021a1a7220 */ /* 0x000fe20000410000 */
[----:B------:R-:W-:Y:S01]  /*60e0*/  FADD.FTZ R154, R20, R153 ;  /* 0x00000099149a7221 */ /* 0x000fe20000010000 */
[----:B------:R-:W-:Y:S01]  /*60f0*/  F2FP.F16.F32.PACK_AB R153, R156, R13 ;  /* 0x0000000d9c99723e */ /* 0x000fe200000000ff */
[----:B------:R-:W0:Y:S01]  /*6100*/  MUFU.EX2 R159, R162 ;  /* 0x000000a2009f7308 */ /* 0x000e220000000800 */
[----:B-1----:R-:W-:Y:S01]  /*6110*/  FADD.FTZ R9, R157, R152 ;  /* 0x000000989d097221 */ /* 0x002fe20000010000 */
[----:B------:R-:W-:Y:S01]  /*6120*/  F2FP.F16.F32.PACK_AB R156, R21, R18 ;  /* 0x00000012159c723e */ /* 0x000fe200000000ff */
[-C--:B------:R-:W-:Y:S01]  /*6130*/  FMUL.FTZ R27, R27, R2.reuse ;  /* 0x000000021b1b7220 */ /* 0x080fe20000410000 */
[-C--:B------:R-:W-:Y:S01]  /*6140*/  FMUL.FTZ R30, R30, R2.reuse ;  /* 0x000000021e1e7220 */ /* 0x080fe20000410000 */
[-C--:B------:R-:W-:Y:S01]  /*6150*/  FMUL.FTZ R31, R31, R2.reuse ;  /* 0x000000021f1f7220 */ /* 0x080fe20000410000 */
[-C--:B------:R-:W-:Y:S01]  /*6160*/  FMUL.FTZ R34, R34, R2.reuse ;  /* 0x0000000222227220 */ /* 0x080fe20000410000 */
[-C--:B------:R-:W-:Y:S01]  /*6170*/  FMUL.FTZ R35, R35, R2.reuse ;  /* 0x0000000223237220 */ /* 0x080fe20000410000 */
[----:B------:R-:W1:Y:S01]  /*6180*/  MUFU.EX2 R180, R163 ;  /* 0x000000a300b47308 */ /* 0x000e620000000800 */
[C---:B---3--:R-:W-:Y:S01]  /*6190*/  FADD.FTZ R152, R158.reuse, R9 ;  /* 0x000000099e987221 */ /* 0x048fe20000010000 */
[----:B------:R-:W-:Y:S01]  /*61a0*/  F2FP.F16.F32.PACK_AB R157, R158, R157 ;  /* 0x0000009d9e9d723e */ /* 0x000fe200000000ff */
[----:B------:R-:W-:Y:S01]  /*61b0*/  FMUL.FTZ R38, R38, R2 ;  /* 0x0000000226267220 */ /* 0x000fe20000410000 */
[----:B------:R-:W-:Y:S01]  /*61c0*/  F2FP.F16.F32.PACK_AB R158, R23, R20 ;  /* 0x00000014179e723e */ /* 0x000fe200000000ff */
[-C--:B------:R-:W-:Y:S01]  /*61d0*/  FMUL.FTZ R39, R39, R2.reuse ;  /* 0x0000000227277220 */ /* 0x080fe20000410000 */
[-C--:B------:R-:W-:Y:S01]  /*61e0*/  FMUL.FTZ R42, R42, R2.reuse ;  /* 0x000000022a2a7220 */ /* 0x080fe20000410000 */
[----:B------:R-:W-:Y:S01]  /*61f0*/  FMUL.FTZ R43, R43, R2 ;  /* 0x000000022b2b7220 */ /* 0x000fe20000410000 */
[----:B------:R-:W3:Y:S01]  /*6200*/  MUFU.EX2 R164, R164 ;  /* 0x000000a400a47308 */ /* 0x000ee20000000800 */
[----:B0-----:R-:W-:Y:S01]  /*6210*/  FADD.FTZ R9, R159, R152 ;  /* 0x000000989f097221 */ /* 0x001fe20000010000 */
[----:B------:R-:W-:Y:S01]  /*6220*/  F2FP.F16.F32.PACK_AB R152, R17, R0 ;  /* 0x000000001198723e */ /* 0x000fe200000000ff */
[----:B------:R-:W-:Y:S01]  /*6230*/  FADD.FTZ R17, R23, R154 ;  /* 0x0000009a17117221 */ /* 0x000fe20000010000 */
[----:B------:R-:W-:Y:S01]  /*6240*/  F2FP.F16.F32.PACK_AB R154, R19, R16 ;  /* 0x00000010139a723e */ /* 0x000fe200000000ff */
[----:B------:R-:W-:Y:S01]  /*6250*/  BAR.SYNC.DEFER_BLOCKING 0xf, 0x100 ;  /* 0x03c4000000007b1d */ /* 0x000fe20000010000 */
[-C--:B------:R-:W-:Y:S01]  /*6260*/  FMUL.FTZ R46, R46, R2.reuse ;  /* 0x000000022e2e7220 */ /* 0x080fe20000410000 */
[----:B------:R-:W-:Y:S01]  /*6270*/  FADD.FTZ R0, R22, R17 ;  /* 0x0000001116007221 */ /* 0x000fe20000010000 */
[-C--:B------:R-:W-:Y:S01]  /*6280*/  FMUL.FTZ R47, R47, R2.reuse ;  /* 0x000000022f2f7220 */ /* 0x080fe20000410000 */
[C---:B-1----:R-:W-:Y:S01]  /*6290*/  FADD.FTZ R9, R180.reuse, R9 ;  /* 0x00000009b4097221 */ /* 0x042fe20000010000 */
[----:B------:R-:W-:Y:S01]  /*62a0*/  F2FP.F16.F32.PACK_AB R159, R180, R159 ;  /* 0x0000009fb49f723e */ /* 0x000fe200000000ff */
[----:B------:R-:W0:Y:S01]  /*62b0*/  MUFU.EX2 R175, R175 ;  /* 0x000000af00af7308 */ /* 0x000e220000000800 */
[-C--:B------:R-:W-:Y:S01]  /*62c0*/  FMUL.FTZ R50, R50, R2.reuse ;  /* 0x0000000232327220 */ /* 0x080fe20000410000 */
[-C--:B------:R-:W-:Y:S01]  /*62d0*/  FMUL.FTZ R51, R51, R2.reuse ;  /* 0x0000000233337220 */ /* 0x080fe20000410000 */
[-C--:B------:R-:W-:Y:S01]  /*62e0*/  FMUL.FTZ R54, R54, R2.reuse ;  /* 0x0000000236367220 */ /* 0x080fe20000410000 */
[-C--:B------:R-:W-:Y:S01]  /*62f0*/  FMUL.FTZ R55, R55, R2.reuse ;  /* 0x0000000237377220 */ /* 0x080fe20000410000 */
[-C--:B------:R-:W-:Y:S01]  /*6300*/  FMUL.FTZ R58, R58, R2.reuse ;  /* 0x000000023a3a7220 */ /* 0x080fe20000410000 */
[----:B---3--:R-:W-:Y:S01]  /*6310*/  FADD.FTZ R16, R164, R9 ;  /* 0x00000009a4107221 */ /* 0x008fe20000010000 */
[-C--:B------:R-:W-:Y:S01]  /*6320*/  FMUL.FTZ R59, R59, R2.reuse ;  /* 0x000000023b3b7220 */ /* 0x080fe20000410000 */
[----:B------:R-:W1:Y:S01]  /*6330*/  MUFU.EX2 R174, R174 ;  /* 0x000000ae00ae7308 */ /* 0x000e620000000800 */
        /* <DEDUP_REMOVED lines=8> */
[C---:B0-----:R-:W-:Y:S01]  /*63c0*/  FADD.FTZ R9, R175.reuse, R0 ;  /* 0x00000000af097221 */ /* 0x041fe20000010000 */
[----:B------:R-:W-:Y:S01]  /*63d0*/  F2FP.F16.F32.PACK_AB R160, R175, R22 ;  /* 0x00000016afa0723e */ /* 0x000fe200000000ff */
[----:B------:R0:W-:Y:S01]  /*63e0*/  STSM.16.M88.4 [R5+0x26800], R152 ;  /* 0x0268009805007844 */ /* 0x0001e20000000200 */
[-C--:B------:R-:W-:Y:S01]  /*63f0*/  FMUL.FTZ R75, R75, R2.reuse ;  /* 0x000000024b4b7220 */ /* 0x080fe20000410000 */
[-C--:B------:R-:W-:Y:S01]  /*6400*/  FMUL.FTZ R78, R78, R2.reuse ;  /* 0x000000024e4e7220 */ /* 0x080fe20000410000 */
[-C--:B------:R-:W-:Y:S01]  /*6410*/  FMUL.FTZ R79, R79, R2.reuse ;  /* 0x000000024f4f7220 */ /* 0x080fe20000410000 */
[----:B------:R0:W-:Y:S01]  /*6420*/  STSM.16.M88.4 [R7], R156 ;  /* 0x0000009c07007844 */ /* 0x0001e20000000200 */
[----:B------:R-:W4:Y:S01]  /*6430*/  MUFU.EX2 R179, R179 ;  /* 0x000000b300b37308 */ /* 0x000f220000000800 */
[----:B-1----:R-:W-:Y:S01]  /*6440*/  FADD.FTZ R0, R174, R9 ;  /* 0x00000009ae007221 */ /* 0x002fe20000010000 */
[-C--:B------:R-:W-:Y:S01]  /*6450*/  FMUL.FTZ R82, R82, R2.reuse ;  /* 0x0000000252527220 */ /* 0x080fe20000410000 */
[-C--:B------:R-:W-:Y:S01]  /*6460*/  FMUL.FTZ R83, R83, R2.reuse ;  /* 0x0000000253537220 */ /* 0x080fe20000410000 */
[-C--:B------:R-:W-:Y:S01]  /*6470*/  FMUL.FTZ R86, R86, R2.reuse ;  /* 0x0000000256567220 */ /* 0x080fe20000410000 */
[-C--:B------:R-:W-:Y:S01]  /*6480*/  FMUL.FTZ R87, R87, R2.reuse ;  /* 0x0000000257577220 */ /* 0x080fe20000410000 */
[-C--:B------:R-:W-:Y:S01]  /*6490*/  FMUL.FTZ R90, R90, R2.reuse ;  /* 0x000000025a5a7220 */ /* 0x080fe20000410000 */
[----:B------:R-:W-:Y:S01]  /*64a0*/  FMUL.FTZ R91, R91, R2 ;  /* 0x000000025b5b7220 */ /* 0x000fe20000410000 */
[----:B------:R-:W1:Y:S01]  /*64b0*/  MUFU.EX2 R163, R166 ;  /* 0x000000a600a37308 */ /* 0x000e620000000800 */
[C---:B---3--:R-:W-:Y:S01]  /*64c0*/  FADD.FTZ R16, R161.reuse, R16 ;  /* 0x00000010a1107221 */ /* 0x048fe20000010000 */
[----:B------:R-:W-:Y:S01]  /*64d0*/  F2FP.F16.F32.PACK_AB R161, R161, R164 ;  /* 0x000000a4a1a1723e */ /* 0x000fe200000000ff */
[-C--:B------:R-:W-:Y:S01]  /*64e0*/  FMUL.FTZ R94, R94, R2.reuse ;  /* 0x000000025e5e7220 */ /* 0x080fe20000410000 */
[-C--:B------:R-:W-:Y:S01]  /*64f0*/  FMUL.FTZ R95, R95, R2.reuse ;  /* 0x000000025f5f7220 */ /* 0x080fe20000410000 */
[-C--:B------:R-:W-:Y:S01]  /*6500*/  FMUL.FTZ R98, R98, R2.reuse ;  /* 0x0000000262627220 */ /* 0x080fe20000410000 */
[-C--:B------:R-:W-:Y:S01]  /*6510*/  FMUL.FTZ R99, R99, R2.reuse ;  /* 0x0000000263637220 */ /* 0x080fe20000410000 */
[----:B------:R-:W-:Y:S01]  /*6520*/  FMUL.FTZ R102, R102, R2 ;  /* 0x0000000266667220 */ /* 0x000fe20000410000 */
[----:B------:R-:W2:Y:S01]  /*6530*/  MUFU.EX2 R10, R167 ;  /* 0x000000a7000a7308 */ /* 0x000ea20000000800 */
[C---:B----4-:R-:W-:Y:S01]  /*6540*/  FADD.FTZ R13, R179.reuse, R0 ;  /* 0x00000000b30d7221 */ /* 0x050fe20000010000 */
[----:B------:R-:W-:Y:S01]  /*6550*/  F2FP.F16.F32.PACK_AB R162, R179, R174 ;  /* 0x000000aeb3a2723e */ /* 0x000fe200000000ff */
[-C--:B------:R-:W-:Y:S01]  /*6560*/  FMUL.FTZ R103, R103, R2.reuse ;  /* 0x0000000267677220 */ /* 0x080fe20000410000 */
[-C--:B------:R-:W-:Y:S01]  /*6570*/  FMUL.FTZ R106, R106, R2.reuse ;  /* 0x000000026a6a7220 */ /* 0x080fe20000410000 */
[-C--:B------:R-:W-:Y:S01]  /*6580*/  FMUL.FTZ R107, R107, R2.reuse ;  /* 0x000000026b6b7220 */ /* 0x080fe20000410000 */
[-C--:B------:R-:W-:Y:S01]  /*6590*/  FMUL.FTZ R110, R110, R2.reuse ;  /* 0x000000026e6e7220 */ /* 0x080fe20000410000 */
[-C--:B------:R-:W-:Y:S01]  /*65a0*/  FMUL.FTZ R111, R111, R2.reuse ;  /* 0x000000026f6f7220 */ /* 0x080fe20000410000 */
[----:B------:R-:W3:Y:S01]  /*65b0*/  MUFU.EX2 R165, R168 ;  /* 0x000000a800a57308 */ /* 0x000ee20000000800 */
[----:B-1----:R-:W-:Y:S01]  /*65c0*/  FADD.FTZ R9, R163, R16 ;  /* 0x00000010a3097221 */ /* 0x002fe20000010000 */
[-C--:B------:R-:W-:Y:S01]  /*65d0*/  FMUL.FTZ R114, R114, R2.reuse ;  /* 0x0000000272727220 */ /* 0x080fe20000410000 */
[-C--:B------:R-:W-:Y:S01]  /*65e0*/  FMUL.FTZ R115, R115, R2.reuse ;  /* 0x0000000273737220 */ /* 0x080fe20000410000 */
[-C--:B------:R-:W-:Y:S01]  /*65f0*/  FMUL.FTZ R118, R118, R2.reuse ;  /* 0x0000000276767220 */ /* 0x080fe20000410000 */
[-C--:B------:R-:W-:Y:S01]  /*6600*/  FMUL.FTZ R119, R119, R2.reuse ;  /* 0x0000000277777220 */ /* 0x080fe20000410000 */
[-C--:B------:R-:W-:Y:S01]  /*6610*/  FMUL.FTZ R122, R122, R2.reuse ;  /* 0x000000027a7a7220 */ /* 0x080fe20000410000 */
[-C--:B------:R-:W-:Y:S01]  /*6620*/  FMUL.FTZ R123, R123, R2.reuse ;  /* 0x000000027b7b7220 */ /* 0x080fe20000410000 */
[----:B------:R-:W1:Y:S01]  /*6630*/  MUFU.EX2 R170, R170 ;  /* 0x000000aa00aa7308 */ /* 0x000e620000000800 */
[C---:B--2---:R-:W-:Y:S01]  /*6640*/  FADD.FTZ R12, R10.reuse, R9 ;  /* 0x000000090a0c7221 */ /* 0x044fe20000010000 */
[----:B------:R-:W-:Y:S01]  /*6650*/  F2FP.F16.F32.PACK_AB R163, R10, R163 ;  /* 0x000000a30aa3723e */ /* 0x000fe200000000ff */
[-C--:B------:R-:W-:Y:S01]  /*6660*/  FMUL.FTZ R126, R126, R2.reuse ;  /* 0x000000027e7e7220 */ /* 0x080fe20000410000 */
[-C--:B------:R-:W-:Y:S01]  /*6670*/  FMUL.FTZ R127, R127, R2.reuse ;  /* 0x000000027f7f7220 */ /* 0x080fe20000410000 */
[-C--:B------:R-:W-:Y:S01]  /*6680*/  FMUL.FTZ R130, R130, R2.reuse ;  /* 0x0000000282827220 */ /* 0x080fe20000410000 */
[-C--:B------:R-:W-:Y:S01]  /*6690*/  FMUL.FTZ R131, R131, R2.reuse ;  /* 0x0000000283837220 */ /* 0x080fe20000410000 */
[----:B------:R0:W-:Y:S01]  /*66a0*/  STSM.16.M88.4 [R6], R160 ;  /* 0x000000a006007844 */ /* 0x0001e20000000200 */
[----:B------:R-:W2:Y:S01]  /*66b0*/  MUFU.EX2 R176, R176 ;  /* 0x000000b000b07308 */ /* 0x000ea20000000800 */
[----:B---3--:R-:W-:Y:S01]  /*66c0*/  FADD.FTZ R9, R165, R12 ;  /* 0x0000000ca5097221 */ /* 0x008fe20000010000 */
[-C--:B------:R-:W-:Y:S01]  /*66d0*/  FMUL.FTZ R134, R134, R2.reuse ;  /* 0x0000000286867220 */ /* 0x080fe20000410000 */
[-C--:B------:R-:W-:Y:S01]  /*66e0*/  FMUL.FTZ R135, R135, R2.reuse ;  /* 0x0000000287877220 */ /* 0x080fe20000410000 */
[-C--:B------:R-:W-:Y:S01]  /*66f0*/  FMUL.FTZ R138, R138, R2.reuse ;  /* 0x000000028a8a7220 */ /* 0x080fe20000410000 */
[-C--:B------:R-:W-:Y:S01]  /*6700*/  FMUL.FTZ R139, R139, R2.reuse ;  /* 0x000000028b8b7220 */ /* 0x080fe20000410000 */
[-C--:B------:R-:W-:Y:S01]  /*6710*/  FMUL.FTZ R142, R142, R2.reuse ;  /* 0x000000028e8e7220 */ /* 0x080fe20000410000 */
[-C--:B------:R-:W-:Y:S01]  /*6720*/  FMUL.FTZ R143, R143, R2.reuse ;  /* 0x000000028f8f7220 */ /* 0x080fe20000410000 */
[----:B------:R-:W3:Y:S01]  /*6730*/  MUFU.EX2 R167, R172 ;  /* 0x000000ac00a77308 */ /* 0x000ee20000000800 */
[C---:B-1----:R-:W-:Y:S01]  /*6740*/  FADD.FTZ R12, R170.reuse, R9 ;  /* 0x00000009aa0c7221 */ /* 0x042fe20000010000 */
[----:B------:R-:W-:Y:S01]  /*6750*/  F2FP.F16.F32.PACK_AB R165, R170, R165 ;  /* 0x000000a5aaa5723e */ /* 0x000fe200000000ff */
[-C--:B------:R-:W-:Y:S01]  /*6760*/  FMUL.FTZ R146, R146, R2.reuse ;  /* 0x0000000292927220 */ /* 0x080fe20000410000 */
[-C--:B------:R-:W-:Y:S01]  /*6770*/  FMUL.FTZ R147, R147, R2.reuse ;  /* 0x0000000293937220 */ /* 0x080fe20000410000 */
[-C--:B------:R-:W-:Y:S01]  /*6780*/  FMUL.FTZ R150, R150, R2.reuse ;  /* 0x0000000296967220 */ /* 0x080fe20000410000 */
[----:B------:R-:W-:-:S02]  /*6790*/  FMUL.FTZ R151, R151, R2 ;  /* 0x0000000297977220 */ /* 0x000fc40000410000 */
[----:B------:R-:W1:Y:S01]  /*67a0*/  MUFU.EX2 R181, R181 ;  /* 0x000000b500b57308 */ /* 0x000e620000000800 */
[----:B--2---:R-:W-:-:S07]  /*67b0*/  FADD.FTZ R14, R176, R13 ;  /* 0x0000000db00e7221 */ /* 0x004fce0000010000 */
[----:B------:R-:W2:Y:S01]  /*67c0*/  MUFU.EX2 R178, R178 ;  /* 0x000000b200b27308 */ /* 0x000ea20000000800 */
[----:B---3--:R-:W-:-:S07]  /*67d0*/  FADD.FTZ R9, R167, R12 ;  /* 0x0000000ca7097221 */ /* 0x008fce0000010000 */
[----:B------:R-:W3:Y:S01]  /*67e0*/  MUFU.EX2 R183, R183 ;  /* 0x000000b700b77308 */ /* 0x000ee20000000800 */
[C---:B-1----:R-:W-:Y:S01]  /*67f0*/  FADD.FTZ R13, R181.reuse, R14 ;  /* 0x0000000eb50d7221 */ /* 0x042fe20000010000 */
[----:B------:R-:W-:-:S06]  /*6800*/  F2FP.F16.F32.PACK_AB R164, R181, R176 ;  /* 0x000000b0b5a4723e */ /* 0x000fcc00000000ff */
[----:B------:R-:W1:Y:S01]  /*6810*/  MUFU.EX2 R0, R173 ;  /* 0x000000ad00007308 */ /* 0x000e620000000800 */
[----:B--2---:R-:W-:Y:S01]  /*6820*/  FADD.FTZ R10, R178, R13 ;  /* 0x0000000db20a7221 */ /* 0x004fe20000010000 */
[----:B---3--:R-:W-:-:S03]  /*6830*/  F2FP.F16.F32.PACK_AB R166, R183, R178 ;  /* 0x000000b2b7a6723e */ /* 0x008fc600000000ff */
[----:B------:R-:W-:Y:S01]  /*6840*/  FADD.FTZ R10, R183, R10 ;  /* 0x0000000ab70a7221 */ /* 0x000fe20000010000 */
[C---:B-1----:R-:W-:Y:S01]  /*6850*/  F2FP.F16.F32.PACK_AB R167, R0.reuse, R167 ;  /* 0x000000a700a7723e */ /* 0x042fe200000000ff */
[----:B------:R-:W-:-:S04]  /*6860*/  FADD.FTZ R9, R0, R9 ;  /* 0x0000000900097221 */ /* 0x000fc80000010000 */
[----:B------:R0:W-:Y:S01]  /*6870*/  STSM.16.M88.4 [R8], R164 ;  /* 0x000000a408007844 */ /* 0x0001e20000000200 */
[----:B------:R-:W-:Y:S05]  /*6880*/  @!P0 BRA `(.L_x_3245) ;  /* 0x0000000000048947 */ /* 0x000fea0003800000 */
[----:B------:R-:W-:Y:S01]  /*6890*/  BPT.TRAP 0x1 ;  /* 0x000000040000795c */ /* 0x000fe20000300000 */
.L_x_3245:
[----:B------:R1:W2:Y:S01]  /*68a0*/  SYNCS.PHASECHK.TRANS64.TRYWAIT P2, [UR26+0x28c50], R11 ;  /* 0x028c500bff0075a7 */ /* 0x0002a2000804015a */
[----:B------:R-:W-:Y:S05]  /*68b0*/  @!P0 BRA `(.L_x_3246) ;  /* 0x0000000000048947 */ /* 0x000fea0003800000 */
[----:B------:R-:W-:Y:S01]  /*68c0*/  BPT.TRAP 0x1 ;  /* 0x000000040000795c */ /* 0x000fe20000300000 */
.L_x_3246:
[----:B--2---:R-:W-:Y:S05]  /*68d0*/  @P2 BRA `(.L_x_3247) ;  /* 0x0000000000082947 */ /* 0x004fea0003800000 */
[----:B------:R-:W2:Y:S02]  /*68e0*/  SYNCS.PHASECHK.TRANS64.TRYWAIT P2, [UR26+0x28c50], R11 ;  /* 0x028c500bff0075a7 */ /* 0x000ea4000804015a */
[----:B--2---:R-:W-:Y:S05]  /*68f0*/  @!P2 BRA `(.L_x_3248) ;  /* 0x0000006c0084a947 */ /* 0x004fea0003800000 */
.L_x_3247:
[----:B------:R-:W-:Y:S01]  /*6900*/  ULEA UR10, UR25, UR24, 0xc ;  /* 0x00000018190a7291 */ /* 0x000fe2000f8e603f */
[----:B------:R-:W-:Y:S01]  /*6910*/  WARPGROUP.ARRIVE ;  /* 0x00000000000079c5 */ /* 0x000fe20000000000 */
[----:B------:R-:W-:Y:S01]  /*6920*/  UMOV UR11, 0x40000040 ;  /* 0x40000040000b7882 */ /* 0x000fe20000000000 */
[----:B------:R-:W-:Y:S01]  /*6930*/  UMOV UR15, 0x40000040 ;  /* 0x40000040000f7882 */ /* 0x000fe20000000000 */
[----:B------:R-:W-:-:S05]  /*6940*/  UIADD3 UR14, UR10, 0x80, URZ ;  /* 0x000000800a0e7890 */ /* 0x000fca000fffe03f */
[----:B------:R-:W-:Y:S01]  /*6950*/  HGMMA.64x256x16.F32 R24, R152, gdesc[UR8].tnspB, R24, gsb0 ;  /* 0x43e0000898187df0 */ /* 0x000fe20008000818 */
[----:B------:R-:W-:Y:S02]  /*6960*/  UMOV UR11, 0x40000040 ;  /* 0x40000040000b7882 */ /* 0x000fe40000000000 */
[----:B------:R-:W-:Y:S02]  /*6970*/  WARPGROUP.DEPBAR.LE gsb0, 0x0 ;  /* 0x00008000000079c5 */ /* 0x000fe40000010000 */
[----:B------:R-:W-:-:S15]  /*6980*/  WARPGROUP.ARRIVE ;  /* 0x00000000000079c5 */ /* 0x000fde0000000000 */
[----:B------:R-:W-:-:S08]  /*6990*/  NOP ;  /* 0x0000000000007918 */ /* 0x000fd00000000000 */
[----:B------:R-:W-:Y:S01]  /*69a0*/  HGMMA.64x256x16.F32 R24, R156, gdesc[UR12].tnspB, R24, gsb0 ;  /* 0x43e0000c9c187df0 */ /* 0x000fe20008000818 */
[----:B------:R-:W-:Y:S01]  /*69b0*/  UIADD3 UR14, UR10, 0x100, URZ ;  /* 0x000001000a0e7890 */ /* 0x000fe2000fffe03f */
[----:B------:R-:W-:Y:S01]  /*69c0*/  UMOV UR15, 0x40000040 ;  /* 0x40000040000f7882 */ /* 0x000fe20000000000 */
[----:B------:R-:W-:Y:S01]  /*69d0*/  UIADD3 UR10, UR10, 0x180, URZ ;  /* 0x000001800a0a7890 */ /* 0x000fe2000fffe03f */
[----:B------:R-:W-:Y:S02]  /*69e0*/  WARPGROUP.DEPBAR.LE gsb0, 0x0 ;  /* 0x00008000000079c5 */ /* 0x000fe40000010000 */
[----:B------:R-:W-:-:S15]  /*69f0*/  WARPGROUP.ARRIVE ;  /* 0x00000000000079c5 */ /* 0x000fde0000000000 */
[----:B------:R-:W-:-:S07]  /*6a00*/  NOP ;  /* 0x0000000000007918 */ /* 0x000fce0000000000 */
[----:B------:R-:W-:Y:S03]  /*6a10*/  HGMMA.64x256x16.F32 R24, R160, gdesc[UR12].tnspB, R24, gsb0 ;  /* 0x43e0000ca0187df0 */ /* 0x000fe60008000818 */
[----:B------:R-:W-:Y:S02]  /*6a20*/  WARPGROUP.DEPBAR.LE gsb0, 0x0 ;  /* 0x00008000000079c5 */ /* 0x000fe40000010000 */
[----:B------:R-:W-:-:S15]  /*6a30*/  WARPGROUP.ARRIVE ;  /* 0x00000000000079c5 */ /* 0x000fde0000000000 */
[----:B------:R-:W-:-:S08]  /*6a40*/  NOP ;  /* 0x0000000000007918 */ /* 0x000fd00000000000 */
[----:B------:R-:W-:Y:S03]  /*6a50*/  HGMMA.64x256x16.F32 R24, R164, gdesc[UR8].tnspB, R24, gsb0 ;  /* 0x43e00008a4187df0 */ /* 0x000fe60008000818 */
[----:B------:R-:W-:Y:S02]  /*6a60*/  WARPGROUP.DEPBAR.LE gsb0, 0x0 ;  /* 0x00008000000079c5 */ /* 0x000fe40000010000 */
[----:B------:R-:W-:Y:S01]  /*6a70*/  @!PT LDS RZ, [RZ] ;  /* 0x00000000fffff984 */ /* 0x000fe20000000800 */
[----:B------:R-:W-:Y:S01]  /*6a80*/  @!PT LDS RZ, [RZ] ;  /* 0x00000000fffff984 */ /* 0x000fe20000000800 */
[----:B------:R-:W-:Y:S01]  /*6a90*/  @!PT LDS RZ, [RZ] ;  /* 0x00000000fffff984 */ /* 0x000fe20000000800 */
[----:B------:R-:W-:Y:S01]  /*6aa0*/  @!PT LDS RZ, [RZ] ;  /* 0x00000000fffff984 */ /* 0x000fe20000000800 */
[----:B------:R3:W-:Y:S06]  /*6ab0*/  MEMBAR.ALL.CTA ;  /* 0x0000000000007992 */ /* 0x0007ec0000008000 */
[----:B---3--:R-:W3:Y:S02]  /*6ac0*/  FENCE.VIEW.ASYNC.S ;  /* 0x00000000000073c6 */ /* 0x008ee40000000000 */
[----:B---3--:R-:W-:Y:S01]  /*6ad0*/  NOP ;  /* 0x0000000000007918 */ /* 0x008fe20000000000 */
[----:B------:R-:W-:Y:S06]  /*6ae0*/  BAR.ARV 0xe, 0x100 ;  /* 0x0384000000007b1d */ /* 0x000fec0000002000 */
[----:B------:R-:W-:Y:S05]  /*6af0*/  @!P0 BRA `(.L_x_3249) ;  /* 0x0000000000048947 */ /* 0x000fea0003800000 */
[----:B------:R-:W-:Y:S01]  /*6b00*/  BPT.TRAP 0x1 ;  /* 0x000000040000795c */ /* 0x000fe20000300000 */
.L_x_3249:
[----:B------:R-:W-:Y:S01]  /*6b10*/  UIADD3 UR5, UR26, 0x28c60, URZ ;  /* 0x00028c601a057890 */ /* 0x000fe2000fffe03f */
[----:B------:R-:W-:Y:S01]  /*6b20*/  MOV R2, R177 ;  /* 0x000000b100027202 */ /* 0x000fe20000000f00 */
[----:B--2---:R-:W-:Y:S02]  /*6b30*/  IMAD.MOV.U32 R0, RZ, RZ, R169 ;  /* 0x000000ffff007224 */ /* 0x004fe400078e00a9 */
[----:B------:R-:W-:-:S09]  /*6b40*/  UPRMT UR5, UR42, 0x654, UR5 ;  /* 0x000006542a057896 */ /* 0x000fd20008000005 */
[----:B------:R-:W-:Y:S01]  /*6b50*/  SYNCS.ARRIVE.TRANS64.RED.A1T0 RZ, [UR5], RZ ;  /* 0x000000ffffff79a7 */ /* 0x000fe20008100405 */
[----:B------:R-:W-:Y:S01]  /*6b60*/  UMOV UR5, UR25 ;  /* 0x0000001900057c82 */ /* 0x000fe20008000000 */
[----:B------:R-:W-:Y:S05]  /*6b70*/  @P1 BRA `(.L_x_3250) ;  /* 0xffffffe000e01947 */ /* 0x000fea000383ffff */
[----:B------:R-:W-:Y:S01]  /*6b80*/  IMAD.MOV.U32 R2, RZ, RZ, R177 ;  /* 0x000000ffff027224 */ /* 0x000fe200078e00b1 */
[----:B------:R-:W-:Y:S01]  /*6b90*/  MOV R0, R169 ;  /* 0x000000a900007202 */ /* 0x000fe20000000f00 */
[----:B------:R-:W-:-:S12]  /*6ba0*/  USHF.L.U32 UR4, UR25, 0x6, URZ ;  /* 0x0000000619047899 */ /* 0x000fd8000800063f */
.L_x_3239:
[----:B0--3--:R-:W0:Y:S01]  /*6bb0*/  SHFL.BFLY PT, R5, R10, 0x2, 0x1f ;  /* 0x0c401f000a057f89 */ /* 0x009e2200000e0000 */
[----:B------:R-:W-:Y:S08]  /*6bc0*/  BAR.ARV 0x8, 0x100 ;  /* 0x0204000000007b1d */ /* 0x000ff00000002000 */
[----:B------:R-:W-:Y:S01]  /*6bd0*/  BAR.SYNC.DEFER_BLOCKING 0xf, 0x100 ;  /* 0x03c4000000007b1d */ /* 0x000fe20000010000 */
[----:B------:R-:W-:Y:S01]  /*6be0*/  ISETP.NE.AND P0, PT, R3, RZ, PT ;  /* 0x000000ff0300720c */ /* 0x000fe20003f05270 */
[----:B------:R-:W-:Y:S01]  /*6bf0*/  IMAD.MOV.U32 R3, RZ, RZ, RZ ;  /* 0x000000ffff037224 */ /* 0x000fe200078e00ff */
[----:B------:R-:W-:-:S03]  /*6c00*/  IADD3 R4, R4, UR4, RZ ;  /* 0x0000000404047c10 */ /* 0x000fc6000fffe0ff */
[----:B------:R-:W3:Y:S01]  /*6c10*/  SHFL.BFLY PT, R8, R9, 0x2, 0x1f ;  /* 0x0c401f0009087f89 */ /* 0x000ee200000e0000 */
[----:B0-----:R-:W-:-:S07]  /*6c20*/  FADD.FTZ R5, R5, R10 ;  /* 0x0000000a05057221 */ /* 0x001fce0000010000 */
[----:B------:R-:W-:Y:S01]  /*6c30*/  @!P0 LEA R4, R4, UR41, 0x2 ;  /* 0x0000002904048c11 */ /* 0x000fe2000f8e10ff */
[----:B------:R-:W1:Y:S01]  /*6c40*/  SHFL.BFLY PT, R6, R5, 0x1, 0x1f ;  /* 0x0c201f0005067f89 */ /* 0x000e6200000e0000 */
[----:B---3--:R-:W-:-:S05]  /*6c50*/  FADD.FTZ R8, R8, R9 ;  /* 0x0000000908087221 */ /* 0x008fca0000010000 */
[----:B------:R-:W0:Y:S01]  /*6c60*/  SHFL.BFLY PT, R7, R8, 0x1, 0x1f ;  /* 0x0c201f0008077f89 */ /* 0x000e2200000e0000 */
[----:B-12---:R-:W-:Y:S01]  /*6c70*/  FADD.FTZ R11, R5, R6 ;  /* 0x00000006050b7221 */ /* 0x006fe20000010000 */
[----:B------:R-:W-:Y:S01]  /*6c80*/  IMAD.MOV.U32 R6, RZ, RZ, RZ ;  /* 0x000000ffff067224 */ /* 0x000fe200078e00ff */
[----:B------:R-:W-:-:S03]  /*6c90*/  MOV R5, 0xff800000 ;  /* 0xff80000000057802 */ /* 0x000fc60000000f00 */
[----:B------:R-:W-:-:S13]  /*6ca0*/  FSETP.NE.FTZ.AND P1, PT, R11, RZ, PT ;  /* 0x000000ff0b00720b */ /* 0x000fda0003f35000 */
[----:B------:R-:W1:Y:S01]  /*6cb0*/  @P1 MUFU.RCP R6, R11 ;  /* 0x0000000b00061308 */ /* 0x000e620000001000 */
[----:B0-----:R-:W-:-:S05]  /*6cc0*/  FADD.FTZ R7, R8, R7 ;  /* 0x0000000708077221 */ /* 0x001fca0000010000 */
[----:B------:R-:W-:Y:S02]  /*6cd0*/  FSETP.NE.FTZ.AND P2, PT, R7, RZ, PT ;  /* 0x000000ff0700720b */ /* 0x000fe40003f55000 */
[----:B------:R-:W-:Y:S01]  /*6ce0*/  @P1 MUFU.LG2 R8, R11 ;  /* 0x0000000b00081308 */ /* 0x000fe20000000c00 */
[----:B-1----:R0:W-:Y:S01]  /*6cf0*/  @!P0 STS [R4+0x28800], R6 ;  /* 0x0288000604008388 */ /* 0x0021e20000000800 */
[-C--:B------:R-:W-:Y:S01]  /*6d00*/  FMUL.FTZ R24, R24, R6.reuse ;  /* 0x0000000618187220 */ /* 0x080fe20000410000 */
[----:B------:R-:W-:-:S08]  /*6d10*/  FMUL.FTZ R25, R25, R6 ;  /* 0x0000000619197220 */ /* 0x000fd00000410000 */
[----:B------:R-:W1:Y:S01]  /*6d20*/  @P2 MUFU.RCP R3, R7 ;  /* 0x0000000700032308 */ /* 0x000e620000001000 */
[-C--:B------:R-:W-:Y:S01]  /*6d30*/  FMUL.FTZ R28, R28, R6.reuse ;  /* 0x000000061c1c7220 */ /* 0x080fe20000410000 */
[-C--:B------:R-:W-:Y:S01]  /*6d40*/  FMUL.FTZ R29, R29, R6.reuse ;  /* 0x000000061d1d7220 */ /* 0x080fe20000410000 */
[-C--:B------:R-:W-:Y:S01]  /*6d50*/  FMUL.FTZ R32, R32, R6.reuse ;  /* 0x0000000620207220 */ /* 0x080fe20000410000 */
[-C--:B------:R-:W-:Y:S01]  /*6d60*/  FMUL.FTZ R33, R33, R6.reuse ;  /* 0x0000000621217220 */ /* 0x080fe20000410000 */
[-C--:B------:R-:W-:Y:S01]  /*6d70*/  FMUL.FTZ R36, R36, R6.reuse ;  /* 0x0000000624247220 */ /* 0x080fe20000410000 */
[-C--:B------:R-:W-:Y:S01]  /*6d80*/  FMUL.FTZ R37, R37, R6.reuse ;  /* 0x0000000625257220 */ /* 0x080fe20000410000 */
[-C--:B------:R-:W-:Y:S01]  /*6d90*/  FMUL.FTZ R40, R40, R6.reuse ;  /* 0x0000000628287220 */ /* 0x080fe20000410000 */
[----:B------:R2:W3:Y:S01]  /*6da0*/  @P2 MUFU.LG2 R9, R7 ;  /* 0x0000000700092308 */ /* 0x0004e20000000c00 */
        /* <DEDUP_REMOVED lines=8> */
[----:B-1----:R1:W-:Y:S01]  /*6e30*/  @!P0 STS [R4+0x28820], R3 ;  /* 0x0288200304008388 */ /* 0x0023e20000000800 */
        /* <DEDUP_REMOVED lines=47> */
[----:B--2---:R-:W-:-:S02]  /*7130*/  IMAD.U32 R7, RZ, RZ, UR7 ;  /* 0x00000007ff077e24 */ /* 0x004fc4000f8e00ff */
[----:B------:R-:W-:Y:S01]  /*7140*/  @P1 FMUL.FTZ R8, R8, 0.69314718246459960938 ;  /* 0x3f31721808081820 */ /* 0x000fe20000410000 */
[----:B0-----:R-:W-:Y:S02]  /*7150*/  IMAD.U32 R6, RZ, RZ, UR7 ;  /* 0x00000007ff067e24 */ /* 0x001fe4000f8e00ff */
[----:B---3--:R-:W-:Y:S01]  /*7160*/  @P2 FMUL.FTZ R9, R9, 0.69314718246459960938 ;  /* 0x3f31721809092820 */ /* 0x008fe20000410000 */
[----:B------:R-:W-:Y:S01]  /*7170*/  @P1 FMUL.FTZ R7, R7, 0.69314718246459960938 ;  /* 0x3f31721807071820 */ /* 0x000fe20000410000 */
[----:B-1----:R-:W-:Y:S02]  /*7180*/  IMAD.MOV.U32 R4, RZ, RZ, -0x800000 ;  /* 0xff800000ff047424 */ /* 0x002fe400078e00ff */
[----:B------:R-:W-:Y:S01]  /*7190*/  @P2 FMUL.FTZ R6, R6, 0.69314718246459960938 ;  /* 0x3f31721806062820 */ /* 0x000fe20000410000 */
        /* <DEDUP_REMOVED lines=65> */
[----:B------:R-:W-:Y:S01]  /*75b0*/  @P1 FFMA.FTZ R5, R7, R0, R8 ;  /* 0x0000000007051223 */ /* 0x000fe20000010008 */
[----:B------:R-:W-:Y:S01]  /*75c0*/  @P2 FFMA.FTZ R4, R6, R2, R9 ;  /* 0x0000000206042223 */ /* 0x000fe20000010009 */
[----:B------:R-:W-:Y:S06]  /*75d0*/  BAR.ARV 0xe, 0x100 ;  /* 0x0384000000007b1d */ /* 0x000fec0000002000 */
.L_x_3215:
[----:B------:R-:W-:Y:S05]  /*75e0*/  @P0 BRA `(.L_x_3251) ;  /* 0x0000002000f80947 */ /* 0x000fea0003800000 */
[----:B------:R-:W0:Y:S01]  /*75f0*/  S2R R0, SR_TID.X ;  /* 0x0000000000007919 */ /* 0x000e220000002100 */
[----:B------:R-:W1:Y:S01]  /*7600*/  S2UR UR5, SR_CgaCtaId ;  /* 0x00000000000579c3 */ /* 0x000e620000008800 */
[----:B------:R-:W-:Y:S01]  /*7610*/  UMOV UR4, 0x400 ;  /* 0x0000040000047882 */ /* 0x000fe20000000000 */
[----:B------:R-:W-:-:S06]  /*7620*/  IADD3 R2, RZ, -UR38, RZ ;  /* 0x80000026ff027c10 */ /* 0x000fcc000fffe0ff */
[----:B------:R-:W-:Y:S08]  /*7630*/  BAR.SYNC.DEFER_BLOCKING 0x1, 0x100 ;  /* 0x0044000000007b1d */ /* 0x000ff00000010000 */
[----:B------:R-:W2:Y:S08]  /*7640*/  S2UR UR6, SR_CTAID.Y ;  /* 0x00000000000679c3 */ /* 0x000eb00000002600 */
[----:B------:R-:W2:Y:S01]  /*7650*/  LDC R3, c[0x0][0xc50] ;  /* 0x00031400ff037b82 */ /* 0x000ea20000000800 */
[----:B-1----:R-:W-:-:S07]  /*7660*/  ULEA UR4, UR5, UR4, 0x18 ;  /* 0x0000000405047291 */ /* 0x002fce000f8ec03f */
[----:B------:R-:W1:Y:S01]  /*7670*/  LDC R6, c[0x0][0xbe8] ;  /* 0x0002fa00ff067b82 */ /* 0x000e620000000800 */
[----:B------:R-:W-:Y:S01]  /*7680*/  UIADD3 UR4, UR4, 0x28c20, URZ ;  /* 0x00028c2004047890 */ /* 0x000fe2000fffe03f */
[----:B0-----:R-:W-:-:S03]  /*7690*/  VIADD R22, R0, 0xffffff80 ;  /* 0xffffff8000167836 */ /* 0x001fc60000000000 */
[----:B------:R-:W-:Y:S02]  /*76a0*/  UPRMT UR4, URZ, 0x654, UR4 ;  /* 0x000006543f047896 */ /* 0x000fe40008000004 */
[----:B------:R-:W-:-:S04]  /*76b0*/  SHF.R.S32.HI R19, RZ, 0x1f, R22 ;  /* 0x0000001fff137819 */ /* 0x000fc80000011416 */
[----:B------:R-:W-:Y:S01]  /*76c0*/  LEA.HI R9, R19, R22, RZ, 0x7 ;  /* 0x0000001613097211 */ /* 0x000fe200078f38ff */
[----:B--2---:R-:W-:Y:S01]  /*76d0*/  IMAD R2, R3, R2, UR6 ;  /* 0x0000000603027e24 */ /* 0x004fe2000f8e0202 */
[----:B------:R-:W-:Y:S01]  /*76e0*/  USHF.R.S32.HI UR6, URZ, 0x1f, UR38 ;  /* 0x0000001f3f067899 */ /* 0x000fe20008011426 */
[----:B------:R-:W-:Y:S01]  /*76f0*/  SYNCS.ARRIVE.TRANS64.RED.A1T0 RZ, [UR4], RZ ;  /* 0x000000ffffff79a7 */ /* 0x000fe20008100404 */
[----:B------:R-:W-:Y:S02]  /*7700*/  SHF.R.S32.HI R0, RZ, 0x7, R9 ;  /* 0x00000007ff007819 */ /* 0x000fe40000011409 */
[----:B------:R-:W-:Y:S02]  /*7710*/  LOP3.LUT R7, R9, 0xffffff80, RZ, 0xc0, !PT ;  /* 0xffffff8009077812 */ /* 0x000fe400078ec0ff */
[----:B------:R-:W-:Y:S01]  /*7720*/  SHF.R.S32.HI R3, RZ, 0x1f, R2 ;  /* 0x0000001fff037819 */ /* 0x000fe20000011402 */
[----:B------:R-:W0:Y:S01]  /*7730*/  SHFL.IDX PT, R10, R0, RZ, 0x1f ;  /* 0x00001fff000a7589 */ /* 0x000e2200000e0000 */
[----:B-1----:R-:W-:Y:S01]  /*7740*/  ISETP.NE.AND P1, PT, R6, 0x1, PT ;  /* 0x000000010600780c */ /* 0x002fe20003f25270 */
[----:B------:R-:W-:-:S05]  /*7750*/  IMAD.IADD R8, R22, 0x1, -R7 ;  /* 0x0000000116087824 */ /* 0x000fca00078e0a07 */
[----:B------:R-:W-:-:S04]  /*7760*/  SHF.R.S32.HI R155, RZ, 0x1f, R8 ;  /* 0x0000001fff9b7819 */ /* 0x000fc80000011408 */
[----:B------:R-:W-:-:S04]  /*7770*/  LEA.HI R7, R155, R8, RZ, 0x2 ;  /* 0x000000089b077211 */ /* 0x000fc800078f10ff */
[----:B------:R-:W-:Y:S02]  /*7780*/  SHF.R.S32.HI R154, RZ, 0x2, R7 ;  /* 0x00000002ff9a7819 */ /* 0x000fe40000011407 */
[----:B0-----:R-:W-:-:S13]  /*7790*/  ISETP.NE.AND P0, PT, R10, RZ, PT ;  /* 0x000000ff0a00720c */ /* 0x001fda0003f05270 */
[----:B------:R-:W-:Y:S05]  /*77a0*/  @P0 BRA `(.L_x_3252) ;  /* 0x0000000400440947 */ /* 0x000fea0003800000 */
[----:B------:R-:W0:Y:S01]  /*77b0*/  LDC R18, c[0x0][0xbe8] ;  /* 0x0002fa00ff127b82 */ /* 0x000e220000000800 */
[----:B------:R-:W-:Y:S01]  /*77c0*/  LOP3.LUT R9, R9, 0xffffff80, RZ, 0xc0, !PT ;  /* 0xffffff8009097812 */ /* 0x000fe200078ec0ff */
[----:B------:R-:W1:Y:S01]  /*77d0*/  S2R R14, SR_CTAID.X ;  /* 0x00000000000e7919 */ /* 0x000e620000002500 */
[----:B------:R-:W-:Y:S02]  /*77e0*/  ULDC.64 UR4, c[0x0][0xbd0] ;  /* 0x0002f40000047ab9 */ /* 0x000fe40000000a00 */
[----:B------:R-:W-:Y:S01]  /*77f0*/  UIMAD.WIDE.U32 UR8, UR38, UR4, URZ ;  /* 0x00000004260872a5 */ /* 0x000fe2000f8e003f */
[----:B------:R-:W-:Y:S01]  /*7800*/  IMAD.IADD R23, R22, 0x1, -R9 ;  /* 0x0000000116177824 */ /* 0x000fe200078e0a09 */
[----:B------:R-:W-:Y:S01]  /*7810*/  LEA.HI R9, R19, R22, RZ, 0x2 ;  /* 0x0000001613097211 */ /* 0x000fe200078f10ff */
[----:B------:R-:W2:Y:S01]  /*7820*/  S2UR UR7, SR_CTAID.Z ;  /* 0x00000000000779c3 */ /* 0x000ea20000002700 */
[----:B------:R-:W-:Y:S02]  /*7830*/  UIMAD UR4, UR6, UR4, URZ ;  /* 0x00000004060472a4 */ /* 0x000fe4000f8e023f */
[----:B------:R-:W-:-:S02]  /*7840*/  SHF.R.S32.HI R12, RZ, 0x1f, R23 ;  /* 0x0000001fff0c7819 */ /* 0x000fc40000011417 */
[----:B------:R-:W-:Y:S01]  /*7850*/  LOP3.LUT R9, R9, 0xfffffffc, RZ, 0xc0, !PT ;  /* 0xfffffffc09097812 */ /* 0x000fe200078ec0ff */
[----:B------:R-:W-:Y:S01]  /*7860*/  UIMAD UR4, UR38, UR5, UR4 ;  /* 0x00000005260472a4 */ /* 0x000fe2000f8e0204 */
[----:B------:R-:W-:Y:S01]  /*7870*/  LEA.HI R152, R12, R23, RZ, 0x2 ;  /* 0x000000170c987211 */ /* 0x000fe200078f10ff */
[----:B------:R-:W3:Y:S01]  /*7880*/  LDC.64 R20, c[0x0][0xbd8] ;  /* 0x0002f600ff147b82 */ /* 0x000ee20000000a00 */
[----:B------:R-:W-:Y:S01]  /*7890*/  IADD3 R9, R22, -R9, RZ ;  /* 0x8000000916097210 */ /* 0x000fe20007ffe0ff */
[----:B------:R-:W-:Y:S01]  /*78a0*/  UIADD3 UR4, UR9, UR4, URZ ;  /* 0x0000000409047290 */ /* 0x000fe2000fffe03f */
[--C-:B------:R-:W-:Y:S02]  /*78b0*/  SHF.R.S32.HI R10, RZ, 0x2, R152.reuse ;  /* 0x00000002ff0a7819 */ /* 0x100fe40000011498 */
[----:B------:R-:W-:Y:S02]  /*78c0*/  SHF.R.S32.HI R11, RZ, 0x1f, R152 ;  /* 0x0000001fff0b7819 */ /* 0x000fe40000011498 */
[----:B------:R-:W-:-:S02]  /*78d0*/  LEA.HI R12, R12, R23, RZ, 0x5 ;  /* 0x000000170c0c7211 */ /* 0x000fc400078f28ff */
[----:B0-----:R-:W-:Y:S02]  /*78e0*/  ISETP.NE.AND P0, PT, R18, 0x1, PT ;  /* 0x000000011200780c */ /* 0x001fe40003f05270 */
[----:B------:R-:W-:Y:S02]  /*78f0*/  LEA.HI R11, R11, R10, RZ, 0x3 ;  /* 0x0000000a0b0b7211 */ /* 0x000fe400078f18ff */
[----:B------:R-:W-:Y:S02]  /*7900*/  SHF.R.S32.HI R12, RZ, 0x5, R12 ;  /* 0x00000005ff0c7819 */ /* 0x000fe4000001140c */
[----:B------:R-:W-:Y:S01]  /*7910*/  LOP3.LUT R11, R11, 0xfffffff8, RZ, 0xc0, !PT ;  /* 0xfffffff80b0b7812 */ /* 0x000fe200078ec0ff */
[----:B--2---:R-:W-:Y:S01]  /*7920*/  USHF.R.S32.HI UR5, URZ, 0x1f, UR7 ;  /* 0x0000001f3f057899 */ /* 0x004fe20008011407 */
[----:B------:R-:W-:-:S03]  /*7930*/  LOP3.LUT R152, R152, 0x7ffffffc, RZ, 0xc0, !PT ;  /* 0x7ffffffc98987812 */ /* 0x000fc600078ec0ff */
[----:B------:R-:W-:Y:S01]  /*7940*/  IMAD.IADD R11, R10, 0x1, -R11 ;  /* 0x000000010a0b7824 */ /* 0x000fe200078e0a0b */
[----:B------:R-:W-:Y:S01]  /*7950*/  LEA.HI R10, R9, R9, RZ, 0x1 ;  /* 0x00000009090a7211 */ /* 0x000fe200078f08ff */
[----:B------:R-:W0:Y:S01]  /*7960*/  @P0 LDC R16, c[0x0][0xbec] ;  /* 0x0002fb00ff100b82 */ /* 0x000e220000000800 */
[----:B------:R-:W-:Y:S02]  /*7970*/  IMAD.IADD R152, R23, 0x1, -R152 ;  /* 0x0000000117987824 */ /* 0x000fe400078e0a98 */
[----:B------:R-:W-:Y:S02]  /*7980*/  LOP3.LUT R10, R10, 0x1ffffffe, RZ, 0xc0, !PT ;  /* 0x1ffffffe0a0a7812 */ /* 0x000fe400078ec0ff */
[----:B------:R-:W-:Y:S01]  /*7990*/  LEA R153, R12, R11, 0x4 ;  /* 0x0000000b0c997211 */ /* 0x000fe200078e20ff */
[----:B---3--:R-:W-:Y:S02]  /*79a0*/  IMAD R12, R20, UR5, RZ ;  /* 0x00000005140c7c24 */ /* 0x008fe4000f8e02ff */
[----:B------:R-:W2:Y:S01]  /*79b0*/  @P0 LDC R17, c[0x0][0xbf0] ;  /* 0x0002fc00ff110b82 */ /* 0x000ea20000000800 */
[----:B------:R-:W-:-:S02]  /*79c0*/  IMAD.IADD R9, R9, 0x1, -R10 ;  /* 0x0000000109097824 */ /* 0x000fc400078e0a0a */
[----:B------:R-:W-:Y:S02]  /*79d0*/  IMAD R15, R21, UR7, R12 ;  /* 0x00000007150f7c24 */ /* 0x000fe4000f8e020c */
[----:B------:R-:W-:Y:S01]  /*79e0*/  IMAD.U32 R11, RZ, RZ, UR9 ;  /* 0x00000009ff0b7e24 */ /* 0x000fe2000f8e00ff */
[----:B------:R-:W-:Y:S01]  /*79f0*/  LEA R9, R9, R153, 0x3 ;  /* 0x0000009909097211 */ /* 0x000fe200078e18ff */
[----:B------:R-:W-:Y:S02]  /*7a00*/  IMAD.U32 R10, RZ, RZ, UR8 ;  /* 0x00000008ff0a7e24 */ /* 0x000fe4000f8e00ff */
[----:B------:R-:W-:Y:S01]  /*7a10*/  IMAD.U32 R11, RZ, RZ, UR4 ;  /* 0x00000004ff0b7e24 */ /* 0x000fe2000f8e00ff */
[----:B------:R-:W-:Y:S01]  /*7a20*/  ULDC.64 UR4, c[0x0][0xbe0] ;  /* 0x0002f80000047ab9 */ /* 0x000fe20000000a00 */
[----:B-1----:R-:W-:Y:S02]  /*7a30*/  IMAD R9, R14, 0x40, R9 ;  /* 0x000000400e097824 */ /* 0x002fe400078e0209 */
[----:B------:R-:W-:-:S03]  /*7a40*/  IMAD.WIDE.U32 R10, R20, UR7, R10 ;  /* 0x00000007140a7c25 */ /* 0x000fc6000f8e000a */
[----:B------:R-:W-:Y:S01]  /*7a50*/  MOV R13, R9 ;  /* 0x00000009000d7202 */ /* 0x000fe20000000f00 */
[----:B0-----:R-:W-:-:S04]  /*7a60*/  @P0 IMAD.HI.U32 R12, R9, R16, RZ ;  /* 0x00000010090c0227 */ /* 0x001fc800078e00ff */
[----:B------:R-:W-:Y:S02]  /*7a70*/  IMAD.IADD R11, R11, 0x1, R15 ;  /* 0x000000010b0b7824 */ /* 0x000fe400078e020f */
[----:B------:R-:W-:Y:S01]  /*7a80*/  IMAD R15, R3, UR4, RZ ;  /* 0x00000004030f7c24 */ /* 0x000fe2000f8e02ff */
[----:B--2---:R-:W-:Y:S01]  /*7a90*/  @P0 SHF.R.U32.HI R13, RZ, R17, R12 ;  /* 0x00000011ff0d0219 */ /* 0x004fe2000001160c */
[----:B------:R-:W-:-:S04]  /*7aa0*/  IMAD.WIDE.U32 R10, R2, UR4, R10 ;  /* 0x00000004020a7c25 */ /* 0x000fc8000f8e000a */
[----:B------:R-:W-:Y:S01]  /*7ab0*/  IMAD.MOV R12, RZ, RZ, -R13 ;  /* 0x000000ffff0c7224 */ /* 0x000fe200078e0a0d */
[----:B------:R-:W-:Y:S01]  /*7ac0*/  IADD3 R10, P0, R13, R10, RZ ;  /* 0x0000000a0d0a7210 */ /* 0x000fe20007f1e0ff */
[----:B------:R-:W-:Y:S01]  /*7ad0*/  IMAD R16, R2, UR5, R15 ;  /* 0x0000000502107c24 */ /* 0x000fe2000f8e020f */
[----:B------:R-:W-:Y:S01]  /*7ae0*/  SHF.R.S32.HI R15, RZ, 0x1f, R13 ;  /* 0x0000001fff0f7819 */ /* 0x000fe2000001140d */
[----:B------:R-:W-:Y:S01]  /*7af0*/  IMAD R9, R18, R12, R9 ;  /* 0x0000000c12097224 */ /* 0x000fe200078e0209 */
[----:B------:R-:W-:Y:S01]  /*7b00*/  ULDC.64 UR4, c[0x0][0xbc8] ;  /* 0x0002f20000047ab9 */ /* 0x000fe20000000a00 */
[----:B------:R-:W-:Y:S01]  /*7b10*/  IMAD.SHL.U32 R152, R152, 0x2, RZ ;  /* 0x0000000298987824 */ /* 0x000fe200078e00ff */
[----:B------:R-:W-:Y:S02]  /*7b20*/  IADD3.X R11, R15, R11, R16, P0, !PT ;  /* 0x0000000b0f0b7210 */ /* 0x000fe400007fe410 */
[----:B------:R-:W-:Y:S01]  /*7b30*/  SHF.R.S32.HI R12, RZ, 0x1f, R9 ;  /* 0x0000001fff0c7819 */ /* 0x000fe20000011409 */
[----:B------:R-:W-:-:S04]  /*7b40*/  IMAD.WIDE.U32 R10, R9, UR4, R10 ;  /* 0x00000004090a7c25 */ /* 0x000fc8000f8e000a */
[----:B------:R-:W-:-:S04]  /*7b50*/  IMAD R12, R12, UR4, RZ ;  /* 0x000000040c0c7c24 */ /* 0x000fc8000f8e02ff */
[----:B------:R-:W-:Y:S01]  /*7b60*/  IMAD R9, R9, UR5, R12 ;  /* 0x0000000509097c24 */ /* 0x000fe2000f8e020c */
[----:B------:R-:W-:Y:S01]  /*7b70*/  LEA.HI R12, R0, R0, RZ, 0x1 ;  /* 0x00000000000c7211 */ /* 0x000fe200078f08ff */
[----:B------:R-:W-:Y:S02]  /*7b80*/  ULDC.64 UR4, c[0x0][0xba8] ;  /* 0x0002ea0000047ab9 */ /* 0x000fe40000000a00 */
[----:B------:R-:W-:Y:S01]  /*7b90*/  LEA R16, P0, R10, UR4, 0x2 ;  /* 0x000000040a107c11 */ /* 0x000fe2000f8010ff */
[----:B------:R-:W-:Y:S01]  /*7ba0*/  ULDC UR4, c[0x0][0xa88] ;  /* 0x0002a20000047ab9 */ /* 0x000fe20000000800 */
[----:B------:R-:W-:Y:S02]  /*7bb0*/  IADD3 R9, R11, R9, RZ ;  /* 0x000000090b097210 */ /* 0x000fe40007ffe0ff */
[----:B------:R-:W-:Y:S02]  /*7bc0*/  LOP3.LUT R11, R12, 0xfffffe, RZ, 0xc0, !PT ;  /* 0x00fffffe0c0b7812 */ /* 0x000fe400078ec0ff */
[----:B------:R-:W-:Y:S01]  /*7bd0*/  LEA.HI.X R17, R10, UR5, R9, 0x2, P0 ;  /* 0x000000050a117c11 */ /* 0x000fe200080f1409 */
[----:B------:R-:W-:Y:S01]  /*7be0*/  SHFL.IDX PT, R12, R16, 0x1, 0x1c1f ;  /* 0x003c1f00100c7f89 */ /* 0x000fe200000e0000 */
[----:B------:R-:W-:Y:S01]  /*7bf0*/  LEA R9, R14, R153, 0x6 ;  /* 0x000000990e097211 */ /* 0x000fe200078e30ff */
[----:B------:R-:W-:-:S02]  /*7c00*/  IMAD.IADD R15, R0, 0x1, -R11 ;  /* 0x00000001000f7824 */ /* 0x000fc400078e0a0b */
[----:B------:R-:W-:Y:S01]  /*7c10*/  SHFL.IDX PT, R10, R16, RZ, 0x1c1f ;  /* 0x001c1fff100a7589 */ /* 0x000fe200000e0000 */
[----:B------:R-:W-:Y:S02]  /*7c20*/  IMAD R14, R18, UR4, RZ ;  /* 0x00000004120e7c24 */ /* 0x000fe4000f8e02ff */
[----:B------:R-:W-:Y:S01]  /*7c30*/  IMAD.U32 R15, R15, -0x100, RZ ;  /* 0xffffff000f0f7824 */ /* 0x000fe200078e00ff */
[----:B------:R-:W0:Y:S04]  /*7c40*/  SHFL.IDX PT, R11, R17, RZ, 0x1c1f ;  /* 0x001c1fff110b7589 */ /* 0x000e2800000e0000 */
[----:B------:R-:W1:Y:S01]  /*7c50*/  SHFL.IDX PT, R13, R17, 0x1, 0x1c1f ;  /* 0x003c1f00110d7f89 */ /* 0x000e6200000e0000 */
[----:B------:R-:W-:Y:S02]  /*7c60*/  ISETP.NE.AND P0, PT, R152, R15, PT ;  /* 0x0000000f9800720c */ /* 0x000fe40003f05270 */
[----:B------:R-:W-:-:S02]  /*7c70*/  IADD3 R15, R9, 0x8, RZ ;  /* 0x00000008090f7810 */ /* 0x000fc40007ffe0ff */
[-C--:B------:R-:W-:Y:S02]  /*7c80*/  ISETP.GE.OR P2, PT, R9, R14.reuse, P0 ;  /* 0x0000000e0900720c */ /* 0x080fe40000746670 */
[----:B------:R-:W-:-:S11]  /*7c90*/  ISETP.GE.OR P0, PT, R15, R14, P0 ;  /* 0x0000000e0f00720c */ /* 0x000fd60000706670 */
[----:B0-----:R0:W-:Y:S04]  /*7ca0*/  @!P2 ST.E desc[UR36][R10.64], R5 ;  /* 0x000000050a00a985 */ /* 0x0011e8000c101924 */
[----:B-1----:R0:W-:Y:S02]  /*7cb0*/  @!P0 ST.E desc[UR36][R12.64], R4 ;  /* 0x000000040c008985 */ /* 0x0021e4000c101924 */
.L_x_3252:
[----:B------:R-:W1:Y:S01]  /*7cc0*/  S2R R14, SR_CTAID.X ;  /* 0x00000000000e7919 */ /* 0x000e620000002500 */
[----:B------:R-:W-:Y:S01]  /*7cd0*/  LEA.HI R19, R19, R22, RZ, 0x2 ;  /* 0x0000001613137211 */ /* 0x000fe200078f10ff */
[----:B------:R-:W2:Y:S01]  /*7ce0*/  S2UR UR7, SR_CTAID.Z ;  /* 0x00000000000779c3 */ /* 0x000ea20000002700 */
[----:B0-----:R-:W-:Y:S01]  /*7cf0*/  SHF.R.S32.HI R5, RZ, 0x1f, R7 ;  /* 0x0000001fff057819 */ /* 0x001fe20000011407 */
[----:B------:R-:W-:Y:S01]  /*7d00*/  ULDC.64 UR8, c[0x0][0xb38] ;  /* 0x0002ce0000087ab9 */ /* 0x000fe20000000a00 */
[----:B------:R-:W-:Y:S01]  /*7d10*/  LOP3.LUT R19, R19, 0xfffffffc, RZ, 0xc0, !PT ;  /* 0xfffffffc13137812 */ /* 0x000fe200078ec0ff */
[----:B------:R-:W-:Y:S01]  /*7d20*/  UIMAD UR6, UR6, UR8, URZ ;  /* 0x00000008060672a4 */ /* 0x000fe2000f8e023f */
[----:B------:R-:W-:Y:S01]  /*7d30*/  LEA.HI R5, R5, R154, RZ, 0x3 ;  /* 0x0000009a05057211 */ /* 0x000fe200078f18ff */
[----:B------:R-:W-:Y:S01]  /*7d40*/  UIMAD.WIDE.U32 UR4, UR38, UR8, URZ ;  /* 0x00000008260472a5 */ /* 0x000fe2000f8e003f */
[----:B------:R-:W-:Y:S01]  /*7d50*/  LEA.HI R155, R155, R8, RZ, 0x5 ;  /* 0x000000089b9b7211 */ /* 0x000fe200078f28ff */
[----:B------:R-:W-:Y:S01]  /*7d60*/  IMAD.IADD R19, R22, 0x1, -R19 ;  /* 0x0000000116137824 */ /* 0x000fe200078e0a13 */
[----:B------:R-:W0:Y:S01]  /*7d70*/  LDC.64 R12, c[0x0][0xb40] ;  /* 0x0002d000ff0c7b82 */ /* 0x000e220000000a00 */
[----:B------:R-:W-:Y:S01]  /*7d80*/  LOP3.LUT R5, R5, 0xfffffff8, RZ, 0xc0, !PT ;  /* 0xfffffff805057812 */ /* 0x000fe200078ec0ff */
[----:B------:R-:W-:Y:S01]  /*7d90*/  UIMAD UR6, UR38, UR9, UR6 ;  /* 0x00000009260672a4 */ /* 0x000fe2000f8e0206 */
[----:B------:R-:W-:Y:S01]  /*7da0*/  SHF.R.S32.HI R155, RZ, 0x5, R155 ;  /* 0x00000005ff9b7819 */ /* 0x000fe2000001149b */
[----:B------:R-:W-:Y:S01]  /*7db0*/  BSSY B0, `(.L_x_3253) ;  /* 0x00000fa000007945 */ /* 0x000fe20003800000 */
[----:B------:R-:W-:Y:S01]  /*7dc0*/  LEA.HI R4, R19, R19, RZ, 0x1 ;  /* 0x0000001313047211 */ /* 0x000fe200078f08ff */
[----:B------:R-:W-:Y:S01]  /*7dd0*/  IMAD.IADD R154, R154, 0x1, -R5 ;  /* 0x000000019a9a7824 */ /* 0x000fe200078e0a05 */
[----:B------:R-:W-:Y:S01]  /*7de0*/  UIADD3 UR6, UR5, UR6, URZ ;  /* 0x0000000605067290 */ /* 0x000fe2000fffe03f */
[----:B------:R-:W3:Y:S01]  /*7df0*/  @P1 LDC R16, c[0x0][0xbec] ;  /* 0x0002fb00ff101b82 */ /* 0x000ee20000000800 */
[----:B------:R-:W-:Y:S01]  /*7e00*/  LOP3.LUT R4, R4, 0x1ffffffe, RZ, 0xc0, !PT ;  /* 0x1ffffffe04047812 */ /* 0x000fe200078ec0ff */
[----:B------:R-:W-:-:S02]  /*7e10*/  IMAD R155, R155, 0x10, R154 ;  /* 0x000000109b9b7824 */ /* 0x000fc400078e029a */
[----:B------:R-:W-:Y:S01]  /*7e20*/  IMAD.U32 R5, RZ, RZ, UR5 ;  /* 0x00000005ff057e24 */ /* 0x000fe2000f8e00ff */
[----:B------:R-:W-:Y:S01]  /*7e30*/  IADD3 R4, R19, -R4, RZ ;  /* 0x8000000413047210 */ /* 0x000fe20007ffe0ff */
[----:B------:R-:W-:Y:S01]  /*7e40*/  IMAD.U32 R5, RZ, RZ, UR6 ;  /* 0x00000006ff057e24 */ /* 0x000fe2000f8e00ff */
[----:B--2---:R-:W-:Y:S01]  /*7e50*/  USHF.R.S32.HI UR8, URZ, 0x1f, UR7 ;  /* 0x0000001f3f087899 */ /* 0x004fe20008011407 */
[----:B------:R-:W2:Y:S02]  /*7e60*/  @P1 LDC R17, c[0x0][0xbf0] ;  /* 0x0002fc00ff111b82 */ /* 0x000ea40000000800 */
[----:B------:R-:W-:Y:S01]  /*7e70*/  IMAD R9, R4, 0x8, R155 ;  /* 0x0000000804097824 */ /* 0x000fe200078e029b */
[----:B------:R-:W-:Y:S01]  /*7e80*/  MOV R4, UR4 ;  /* 0x0000000400047c02 */ /* 0x000fe20008000f00 */
[----:B------:R-:W-:Y:S02]  /*7e90*/  ULDC.64 UR4, c[0x0][0xb48] ;  /* 0x0002d20000047ab9 */ /* 0x000fe40000000a00 */
[----:B------:R-:W-:Y:S01]  /*7ea0*/  IMAD R3, R3, UR4, RZ ;  /* 0x0000000403037c24 */ /* 0x000fe2000f8e02ff */
[----:B-1----:R-:W-:Y:S01]  /*7eb0*/  LEA R15, R14, R9, 0x6 ;  /* 0x000000090e0f7211 */ /* 0x002fe200078e30ff */
[----:B0-----:R-:W-:-:S02]  /*7ec0*/  IMAD R10, R12, UR8, RZ ;  /* 0x000000080c0a7c24 */ /* 0x001fc4000f8e02ff */
[----:B------:R-:W-:-:S04]  /*7ed0*/  IMAD.WIDE.U32 R4, R12, UR7, R4 ;  /* 0x000000070c047c25 */ /* 0x000fc8000f8e0004 */
[----:B------:R-:W-:Y:S02]  /*7ee0*/  IMAD R11, R13, UR7, R10 ;  /* 0x000000070d0b7c24 */ /* 0x000fe4000f8e020a */
[----:B---3--:R-:W-:-:S04]  /*7ef0*/  @P1 IMAD.HI.U32 R16, R15, R16, RZ ;  /* 0x000000100f101227 */ /* 0x008fc800078e00ff */
[----:B------:R-:W-:Y:S02]  /*7f00*/  IMAD.MOV.U32 R9, RZ, RZ, R15 ;  /* 0x000000ffff097224 */ /* 0x000fe400078e000f */
[----:B------:R-:W-:Y:S01]  /*7f10*/  IMAD.IADD R5, R5, 0x1, R11 ;  /* 0x0000000105057824 */ /* 0x000fe200078e020b */
[----:B--2---:R-:W-:Y:S01]  /*7f20*/  @P1 SHF.R.U32.HI R9, RZ, R17, R16 ;  /* 0x00000011ff091219 */ /* 0x004fe20000011610 */
[C---:B------:R-:W-:Y:S02]  /*7f30*/  IMAD R11, R2.reuse, UR5, R3 ;  /* 0x00000005020b7c24 */ /* 0x040fe4000f8e0203 */
[----:B------:R-:W-:Y:S01]  /*7f40*/  IMAD.WIDE.U32 R2, R2, UR4, R4 ;  /* 0x0000000402027c25 */ /* 0x000fe2000f8e0004 */
[----:B------:R-:W-:Y:S01]  /*7f50*/  IADD3 R13, -R9, RZ, RZ ;  /* 0x000000ff090d7210 */ /* 0x000fe20007ffe1ff */
[----:B------:R-:W-:Y:S01]  /*7f60*/  ULDC.64 UR4, c[0x0][0xb30] ;  /* 0x0002cc0000047ab9 */ /* 0x000fe20000000a00 */
[----:B------:R-:W-:Y:S01]  /*7f70*/  SHF.R.S32.HI R10, RZ, 0x1f, R9 ;  /* 0x0000001fff0a7819 */ /* 0x000fe20000011409 */
[----:B------:R-:W-:-:S02]  /*7f80*/  IMAD.IADD R3, R3, 0x1, R11 ;  /* 0x0000000103037824 */ /* 0x000fc400078e020b */
[----:B------:R-:W-:Y:S02]  /*7f90*/  IMAD R5, R6, R13, R15 ;  /* 0x0000000d06057224 */ /* 0x000fe400078e020f */
[----:B------:R-:W-:Y:S02]  /*7fa0*/  IMAD R10, R10, UR4, RZ ;  /* 0x000000040a0a7c24 */ /* 0x000fe4000f8e02ff */
[----:B------:R-:W-:Y:S01]  /*7fb0*/  IMAD.WIDE.U32 R2, R9, UR4, R2 ;  /* 0x0000000409027c25 */ /* 0x000fe2000f8e0002 */
[----:B------:R-:W-:-:S03]  /*7fc0*/  SHF.R.S32.HI R4, RZ, 0x1f, R5 ;  /* 0x0000001fff047819 */ /* 0x000fc60000011405 */
[----:B------:R-:W-:Y:S01]  /*7fd0*/  IMAD R11, R9, UR5, R10 ;  /* 0x00000005090b7c24 */ /* 0x000fe2000f8e020a */
[----:B------:R-:W-:Y:S02]  /*7fe0*/  ULDC.64 UR4, c[0x0][0xb28] ;  /* 0x0002ca0000047ab9 */ /* 0x000fe40000000a00 */
[----:B------:R-:W-:Y:S02]  /*7ff0*/  IMAD R4, R4, UR4, RZ ;  /* 0x0000000404047c24 */ /* 0x000fe4000f8e02ff */
[----:B------:R-:W-:Y:S02]  /*8000*/  IMAD.IADD R3, R3, 0x1, R11 ;  /* 0x0000000103037824 */ /* 0x000fe400078e020b */
[C---:B------:R-:W-:Y:S02]  /*8010*/  IMAD R9, R5.reuse, UR5, R4 ;  /* 0x0000000505097c24 */ /* 0x040fe4000f8e0204 */
[----:B------:R-:W-:Y:S01]  /*8020*/  IMAD.WIDE.U32 R2, R5, UR4, R2 ;  /* 0x0000000405027c25 */ /* 0x000fe2000f8e0002 */
[----:B------:R-:W-:-:S04]  /*8030*/  ULDC.64 UR4, c[0x0][0xb00] ;  /* 0x0002c00000047ab9 */ /* 0x000fc80000000a00 */
[----:B------:R-:W-:Y:S02]  /*8040*/  IADD3 R5, R3, R9, RZ ;  /* 0x0000000903057210 */ /* 0x000fe40007ffe0ff */
[----:B------:R-:W-:Y:S02]  /*8050*/  LEA.HI R9, R0, R0, RZ, 0x1 ;  /* 0x0000000000097211 */ /* 0x000fe400078f08ff */
[----:B------:R-:W-:Y:S01]  /*8060*/  LEA R4, P0, R2, UR4, 0x2 ;  /* 0x0000000402047c11 */ /* 0x000fe2000f8010ff */
[----:B------:R-:W-:Y:S01]  /*8070*/  ULDC UR4, c[0x0][0xa88] ;  /* 0x0002a20000047ab9 */ /* 0x000fe20000000800 */
[----:B------:R-:W-:Y:S01]  /*8080*/  LOP3.LUT R11, R9, 0xfffffe, RZ, 0xc0, !PT ;  /* 0x00fffffe090b7812 */ /* 0x000fe200078ec0ff */
[----:B------:R-:W-:Y:S01]  /*8090*/  IMAD R6, R6, UR4, RZ ;  /* 0x0000000406067c24 */ /* 0x000fe2000f8e02ff */
[----:B------:R-:W-:Y:S01]  /*80a0*/  LOP3.LUT R9, R7, 0x7ffffffc, RZ, 0xc0, !PT ;  /* 0x7ffffffc07097812 */ /* 0x000fe200078ec0ff */
[----:B------:R-:W-:Y:S01]  /*80b0*/  IMAD R7, R14, 0x40, R155 ;  /* 0x000000400e077824 */ /* 0x000fe200078e029b */
[----:B------:R-:W-:Y:S01]  /*80c0*/  LEA.HI.X R5, R2, UR5, R5, 0x2, P0 ;  /* 0x0000000502057c11 */ /* 0x000fe200080f1405 */
[----:B------:R-:W-:Y:S01]  /*80d0*/  IMAD.IADD R11, R0, 0x1, -R11 ;  /* 0x00000001000b7824 */ /* 0x000fe200078e0a0b */
[----:B------:R-:W-:Y:S01]  /*80e0*/  IADD3 R0, -R9, R8, RZ ;  /* 0x0000000809007210 */ /* 0x000fe20007ffe1ff */
[----:B------:R0:W1:Y:S01]  /*80f0*/  SHFL.IDX PT, R2, R4, RZ, 0x1c1f ;  /* 0x001c1fff04027589 */ /* 0x00006200000e0000 */
[----:B------:R-:W-:-:S03]  /*8100*/  ISETP.GE.AND P0, PT, R7, R6, PT ;  /* 0x000000060700720c */ /* 0x000fc60003f06270 */
[----:B------:R-:W-:Y:S01]  /*8110*/  IMAD R0, R11, 0x80, R0 ;  /* 0x000000800b007824 */ /* 0x000fe200078e0200 */
[----:B------:R0:W2:Y:S03]  /*8120*/  SHFL.IDX PT, R3, R5, RZ, 0x1c1f ;  /* 0x001c1fff05037589 */ /* 0x0000a600000e0000 */
[----:B------:R-:W-:-:S06]  /*8130*/  IMAD.SHL.U32 R0, R0, 0x2, RZ ;  /* 0x0000000200007824 */ /* 0x000fcc00078e00ff */
[----:B0-----:R-:W-:Y:S05]  /*8140*/  @P0 BRA `(.L_x_3254) ;  /* 0x0000000c00000947 */ /* 0x001fea0003800000 */
[C---:B------:R-:W-:Y:S01]  /*8150*/  IADD3 R9, R0.reuse, 0x8, RZ ;  /* 0x0000000800097810 */ /* 0x040fe20007ffe0ff */
[C---:B------:R-:W-:Y:S01]  /*8160*/  VIADD R11, R0.reuse, 0x10 ;  /* 0x00000010000b7836 */ /* 0x040fe20000000000 */
[----:B------:R-:W-:Y:S01]  /*8170*/  ULDC UR4, c[0x0][0xac8] ;  /* 0x0002b20000047ab9 */ /* 0x000fe20000000800 */
[C---:B------:R-:W-:Y:S01]  /*8180*/  VIADD R13, R0.reuse, 0x18 ;  /* 0x00000018000d7836 */ /* 0x040fe20000000000 */
[C---:B------:R-:W-:Y:S01]  /*8190*/  ISETP.GE.AND P2, PT, R0.reuse, UR4, PT ;  /* 0x0000000400007c0c */ /* 0x040fe2000bf46270 */
[C---:B------:R-:W-:Y:S01]  /*81a0*/  VIADD R17, R0.reuse, 0x28 ;  /* 0x0000002800117836 */ /* 0x040fe20000000000 */
[----:B------:R-:W-:Y:S01]  /*81b0*/  ISETP.GE.AND P3, PT, R9, UR4, PT ;  /* 0x0000000409007c0c */ /* 0x000fe2000bf66270 */
[C---:B------:R-:W-:Y:S01]  /*81c0*/  VIADD R18, R0.reuse, 0x30 ;  /* 0x0000003000127836 */ /* 0x040fe20000000000 */
[----:B------:R-:W-:Y:S01]  /*81d0*/  ISETP.GE.AND P4, PT, R11, UR4, PT ;  /* 0x000000040b007c0c */ /* 0x000fe2000bf86270 */
[C---:B------:R-:W-:Y:S01]  /*81e0*/  VIADD R20, R0.reuse, 0x40 ;  /* 0x0000004000147836 */ /* 0x040fe20000000000 */
[----:B------:R-:W-:Y:S01]  /*81f0*/  ISETP.GE.AND P5, PT, R13, UR4, PT ;  /* 0x000000040d007c0c */ /* 0x000fe2000bfa6270 */
[C---:B------:R-:W-:Y:S01]  /*8200*/  VIADD R21, R0.reuse, 0x48 ;  /* 0x0000004800157836 */ /* 0x040fe20000000000 */
[C---:B------:R-:W-:Y:S01]  /*8210*/  IADD3 R16, R0.reuse, 0x20, RZ ;  /* 0x0000002000107810 */ /* 0x040fe20007ffe0ff */
[----:B------:R-:W-:Y:S01]  /*8220*/  VIADD R23, R0, 0x58 ;  /* 0x0000005800177836 */ /* 0x000fe20000000000 */
[----:B------:R-:W-:-:S02]  /*8230*/  ISETP.GE.AND P1, PT, R17, UR4, PT ;  /* 0x0000000411007c0c */ /* 0x000fc4000bf26270 */
[----:B------:R-:W-:Y:S02]  /*8240*/  ISETP.GE.AND P0, PT, R16, UR4, PT ;  /* 0x0000000410007c0c */ /* 0x000fe4000bf06270 */
[----:B------:R-:W-:Y:S02]  /*8250*/  @!P2 LEA.HI R8, R0, R0, RZ, 0x1 ;  /* 0x000000000008a211 */ /* 0x000fe400078f08ff */
[----:B------:R-:W-:Y:S02]  /*8260*/  @!P3 LEA.HI R10, R9, R9, RZ, 0x1 ;  /* 0x00000009090ab211 */ /* 0x000fe400078f08ff */
[----:B------:R-:W-:Y:S02]  /*8270*/  @!P4 LEA.HI R12, R11, R11, RZ, 0x1 ;  /* 0x0000000b0b0cc211 */ /* 0x000fe400078f08ff */
[----:B------:R-:W-:Y:S02]  /*8280*/  @!P5 LEA.HI R14, R13, R13, RZ, 0x1 ;  /* 0x0000000d0d0ed211 */ /* 0x000fe400078f08ff */
[----:B------:R-:W-:-:S02]  /*8290*/  @!P2 LOP3.LUT R9, R8, 0xfffffffe, RZ, 0xc0, !PT ;  /* 0xfffffffe0809a812 */ /* 0x000fc400078ec0ff */
[----:B------:R-:W-:Y:S02]  /*82a0*/  @!P3 LOP3.LUT R11, R10, 0xfffffffe, RZ, 0xc0, !PT ;  /* 0xfffffffe0a0bb812 */ /* 0x000fe400078ec0ff */
[----:B------:R-:W-:Y:S01]  /*82b0*/  @!P4 LOP3.LUT R13, R12, 0xfffffffe, RZ, 0xc0, !PT ;  /* 0xfffffffe0c0dc812 */ /* 0x000fe200078ec0ff */
[--C-:B-12---:R-:W-:Y:S01]  /*82c0*/  @!P2 IMAD.WIDE R8, R9, 0x4, R2.reuse ;  /* 0x000000040908a825 */ /* 0x106fe200078e0202 */
[----:B------:R-:W-:Y:S02]  /*82d0*/  @!P5 LOP3.LUT R15, R14, 0xfffffffe, RZ, 0xc0, !PT ;  /* 0xfffffffe0e0fd812 */ /* 0x000fe400078ec0ff */
[C---:B------:R-:W-:Y:S01]  /*82e0*/  IADD3 R19, R0.reuse, 0x38, RZ ;  /* 0x0000003800137810 */ /* 0x040fe20007ffe0ff */
[--C-:B------:R-:W-:Y:S01]  /*82f0*/  @!P3 IMAD.WIDE R10, R11, 0x4, R2.reuse ;  /* 0x000000040b0ab825 */ /* 0x100fe200078e0202 */
[----:B------:R0:W-:Y:S01]  /*8300*/  @!P2 ST.E.64 desc[UR36][R8.64], R24 ;  /* 0x000000180800a985 */ /* 0x0001e2000c101b24 */
[----:B------:R-:W-:Y:S02]  /*8310*/  IADD3 R22, R0, 0x50, RZ ;  /* 0x0000005000167810 */ /* 0x000fe40007ffe0ff */
[----:B------:R-:W-:Y:S01]  /*8320*/  @!P4 IMAD.WIDE R12, R13, 0x4, R2 ;  /* 0x000000040d0cc825 */ /* 0x000fe200078e0202 */
[----:B------:R1:W-:Y:S01]  /*8330*/  @!P3 ST.E.64 desc[UR36][R10.64], R28 ;  /* 0x0000001c0a00b985 */ /* 0x0003e2000c101b24 */
[----:B------:R-:W-:-:S02]  /*8340*/  ISETP.GE.AND P2, PT, R18, UR4, PT ;  /* 0x0000000412007c0c */ /* 0x000fc4000bf46270 */
[----:B------:R-:W-:Y:S01]  /*8350*/  @!P5 IMAD.WIDE R14, R15, 0x4, R2 ;  /* 0x000000040f0ed825 */ /* 0x000fe200078e0202 */
[----:B------:R2:W-:Y:S01]  /*8360*/  @!P4 ST.E.64 desc[UR36][R12.64], R32 ;  /* 0x000000200c00c985 */ /* 0x0005e2000c101b24 */
[----:B------:R-:W-:Y:S02]  /*8370*/  ISETP.GE.AND P3, PT, R19, UR4, PT ;  /* 0x0000000413007c0c */ /* 0x000fe4000bf66270 */
[----:B------:R-:W-:Y:S01]  /*8380*/  ISETP.GE.AND P4, PT, R20, UR4, PT ;  /* 0x0000000414007c0c */ /* 0x000fe2000bf86270 */
[----:B------:R3:W-:Y:S01]  /*8390*/  @!P5 ST.E.64 desc[UR36][R14.64], R36 ;  /* 0x000000240e00d985 */ /* 0x0007e2000c101b24 */
[----:B------:R-:W-:Y:S01]  /*83a0*/  ISETP.GE.AND P5, PT, R21, UR4, PT ;  /* 0x0000000415007c0c */ /* 0x000fe2000bfa6270 */
[----:B0-----:R-:W-:Y:S01]  /*83b0*/  VIADD R24, R0, 0x60 ;  /* 0x0000006000187836 */ /* 0x001fe20000000000 */
[----:B------:R-:W-:Y:S02]  /*83c0*/  ISETP.GE.AND P6, PT, R22, UR4, PT ;  /* 0x0000000416007c0c */ /* 0x000fe4000bfc6270 */
[----:B------:R-:W-:-:S02]  /*83d0*/  @!P0 LEA.HI R16, R16, R16, RZ, 0x1 ;  /* 0x0000001010108211 */ /* 0x000fc400078f08ff */
[----:B------:R-:W-:Y:S02]  /*83e0*/  @!P1 LEA.HI R17, R17, R17, RZ, 0x1 ;  /* 0x0000001111119211 */ /* 0x000fe400078f08ff */
[----:B------:R-:W-:Y:S02]  /*83f0*/  @!P0 LOP3.LUT R9, R16, 0xfffffffe, RZ, 0xc0, !PT ;  /* 0xfffffffe10098812 */ /* 0x000fe400078ec0ff */
        /* <DEDUP_REMOVED lines=11> */
[----:B------:R-:W-:Y:S02]  /*84b0*/  @!P3 LOP3.LUT R19, R19, 0xfffffffe, RZ, 0xc0, !PT ;  /* 0xfffffffe1313b812 */ /* 0x000fe400078ec0ff */
[----:B---3--:R-:W-:Y:S01]  /*84c0*/  @!P4 LOP3.LUT R15, R20, 0xfffffffe, RZ, 0xc0, !PT ;  /* 0xfffffffe140fc812 */ /* 0x008fe200078ec0ff */
[----:B------:R-:W-:Y:S01]  /*84d0*/  VIADD R20, R0, 0x78 ;  /* 0x0000007800147836 */ /* 0x000fe20000000000 */
[----:B------:R-:W-:Y:S02]  /*84e0*/  @!P5 LOP3.LUT R21, R21, 0xfffffffe, RZ, 0xc0, !PT ;  /* 0xfffffffe1515d812 */ /* 0x000fe400078ec0ff */
[----:B------:R-:W-:Y:S01]  /*84f0*/  @!P6 LOP3.LUT R17, R22, 0xfffffffe, RZ, 0xc0, !PT ;  /* 0xfffffffe1611e812 */ /* 0x000fe200078ec0ff */
[----:B------:R-:W-:Y:S01]  /*8500*/  VIADD R22, R0, 0x88 ;  /* 0x0000008800167836 */ /* 0x000fe20000000000 */
[----:B------:R-:W-:Y:S01]  /*8510*/  ISETP.GE.AND P1, PT, R23, UR4, PT ;  /* 0x0000000417007c0c */ /* 0x000fe2000bf26270 */
[----:B0-----:R-:W-:Y:S01]  /*8520*/  @!P2 IMAD.WIDE R8, R13, 0x4, R2 ;  /* 0x000000040d08a825 */ /* 0x001fe200078e0202 */
[----:B------:R-:W-:-:S02]  /*8530*/  ISETP.GE.AND P0, PT, R24, UR4, PT ;  /* 0x0000000418007c0c */ /* 0x000fc4000bf06270 */
[----:B------:R-:W-:Y:S01]  /*8540*/  IADD3 R18, R0, 0x68, RZ ;  /* 0x0000006800127810 */ /* 0x000fe20007ffe0ff */
[--C-:B-1----:R-:W-:Y:S01]  /*8550*/  @!P3 IMAD.WIDE R10, R19, 0x4, R2.reuse ;  /* 0x00000004130ab825 */ /* 0x102fe200078e0202 */
[----:B------:R0:W-:Y:S02]  /*8560*/  @!P2 ST.E.64 desc[UR36][R8.64], R48 ;  /* 0x000000300800a985 */ /* 0x0001e4000c101b24 */
[----:B------:R-:W-:Y:S01]  /*8570*/  ISETP.GE.AND P2, PT, R18, UR4, PT ;  /* 0x0000000412007c0c */ /* 0x000fe2000bf46270 */
[--C-:B------:R-:W-:Y:S01]  /*8580*/  @!P4 IMAD.WIDE R12, R15, 0x4, R2.reuse ;  /* 0x000000040f0cc825 */ /* 0x100fe200078e0202 */
[----:B------:R1:W-:Y:S01]  /*8590*/  @!P3 ST.E.64 desc[UR36][R10.64], R52 ;  /* 0x000000340a00b985 */ /* 0x0003e2000c101b24 */
[----:B------:R-:W-:Y:S02]  /*85a0*/  ISETP.GE.AND P3, PT, R22, UR4, PT ;  /* 0x0000000416007c0c */ /* 0x000fe4000bf66270 */
[----:B------:R-:W-:Y:S01]  /*85b0*/  @!P5 IMAD.WIDE R14, R21, 0x4, R2 ;  /* 0x00000004150ed825 */ /* 0x000fe200078e0202 */
[----:B------:R2:W-:Y:S01]  /*85c0*/  @!P4 ST.E.64 desc[UR36][R12.64], R56 ;  /* 0x000000380c00c985 */ /* 0x0005e2000c101b24 */
[----:B------:R-:W-:-:S02]  /*85d0*/  IADD3 R21, R0, 0x80, RZ ;  /* 0x0000008000157810 */ /* 0x000fc40007ffe0ff */
[----:B------:R-:W-:Y:S01]  /*85e0*/  @!P6 IMAD.WIDE R16, R17, 0x4, R2 ;  /* 0x000000041110e825 */ /* 0x000fe200078e0202 */
[----:B------:R3:W-:Y:S01]  /*85f0*/  @!P5 ST.E.64 desc[UR36][R14.64], R60 ;  /* 0x0000003c0e00d985 */ /* 0x0007e2000c101b24 */
[----:B------:R-:W-:Y:S02]  /*8600*/  ISETP.GE.AND P5, PT, R20, UR4, PT ;  /* 0x0000000414007c0c */ /* 0x000fe4000bfa6270 */
[----:B------:R-:W-:Y:S01]  /*8610*/  VIADD R19, R0, 0x70 ;  /* 0x0000007000137836 */ /* 0x000fe20000000000 */
[----:B------:R4:W-:Y:S01]  /*8620*/  @!P6 ST.E.64 desc[UR36][R16.64], R64 ;  /* 0x000000401000e985 */ /* 0x0009e2000c101b24 */
[----:B------:R-:W-:Y:S02]  /*8630*/  ISETP.GE.AND P4, PT, R21, UR4, PT ;  /* 0x0000000415007c0c */ /* 0x000fe4000bf86270 */
[----:B------:R-:W-:Y:S02]  /*8640*/  @!P1 LEA.HI R23, R23, R23, RZ, 0x1 ;  /* 0x0000001717179211 */ /* 0x000fe400078f08ff */
[----:B------:R-:W-:-:S02]  /*8650*/  ISETP.GE.AND P6, PT, R19, UR4, PT ;  /* 0x0000000413007c0c */ /* 0x000fc4000bfc6270 */
[----:B------:R-:W-:Y:S02]  /*8660*/  @!P0 LEA.HI R24, R24, R24, RZ, 0x1 ;  /* 0x0000001818188211 */ /* 0x000fe400078f08ff */
[----:B0-----:R-:W-:Y:S01]  /*8670*/  @!P1 LOP3.LUT R9, R23, 0xfffffffe, RZ, 0xc0, !PT ;  /* 0xfffffffe17099812 */ /* 0x001fe200078ec0ff */
[----:B------:R-:W-:Y:S01]  /*8680*/  VIADD R23, R0, 0x90 ;  /* 0x0000009000177836 */ /* 0x000fe20000000000 */
        /* <DEDUP_REMOVED lines=11> */
[----:B------:R-:W-:Y:S01]  /*8740*/  @!P6 LOP3.LUT R19, R19, 0xfffffffe, RZ, 0xc0, !PT ;  /* 0xfffffffe1313e812 */ /* 0x000fe200078ec0ff */
[----:B------:R-:W-:Y:S01]  /*8750*/  VIADD R18, R0, 0xa0 ;  /* 0x000000a000127836 */ /* 0x000fe20000000000 */
[----:B---3--:R-:W-:Y:S02]  /*8760*/  @!P5 LOP3.LUT R15, R20, 0xfffffffe, RZ, 0xc0, !PT ;  /* 0xfffffffe140fd812 */ /* 0x008fe400078ec0ff */
[----:B------:R-:W-:Y:S02]  /*8770*/  @!P4 LOP3.LUT R21, R21, 0xfffffffe, RZ, 0xc0, !PT ;  /* 0xfffffffe1515c812 */ /* 0x000fe400078ec0ff */
[----:B----4-:R-:W-:Y:S01]  /*8780*/  @!P3 LOP3.LUT R17, R22, 0xfffffffe, RZ, 0xc0, !PT ;  /* 0xfffffffe1611b812 */ /* 0x010fe200078ec0ff */
[C---:B------:R-:W-:Y:S01]  /*8790*/  VIADD R22, R0.reuse, 0xc0 ;  /* 0x000000c000167836 */ /* 0x040fe20000000000 */
[----:B------:R-:W-:Y:S01]  /*87a0*/  IADD3 R24, R0, 0x98, RZ ;  /* 0x0000009800187810 */ /* 0x000fe20007ffe0ff */
[----:B0-----:R-:W-:Y:S01]  /*87b0*/  @!P2 IMAD.WIDE R8, R13, 0x4, R2 ;  /* 0x000000040d08a825 */ /* 0x001fe200078e0202 */
[----:B------:R-:W-:-:S02]  /*87c0*/  ISETP.GE.AND P0, PT, R23, UR4, PT ;  /* 0x0000000417007c0c */ /* 0x000fc4000bf06270 */
[----:B------:R-:W-:Y:S01]  /*87d0*/  ISETP.GE.AND P1, PT, R24, UR4, PT ;  /* 0x0000000418007c0c */ /* 0x000fe2000bf26270 */
        /* <DEDUP_REMOVED lines=12> */
[C---:B------:R-:W-:Y:S01]  /*88a0*/  VIADD R19, R0.reuse, 0xa8 ;  /* 0x000000a800137836 */ /* 0x040fe20000000000 */
[----:B------:R4:W-:Y:S01]  /*88b0*/  @!P3 ST.E.64 desc[UR36][R16.64], R92 ;  /* 0x0000005c1000b985 */ /* 0x0009e2000c101b24 */
[----:B------:R-:W-:Y:S01]  /*88c0*/  VIADD R21, R0, 0xb8 ;  /* 0x000000b800157836 */ /* 0x000fe20000000000 */
[----:B------:R-:W-:Y:S02]  /*88d0*/  @!P0 LEA.HI R23, R23, R23, RZ, 0x1 ;  /* 0x0000001717178211 */ /* 0x000fe400078f08ff */
[----:B------:R-:W-:Y:S02]  /*88e0*/  ISETP.GE.AND P3, PT, R19, UR4, PT ;  /* 0x0000000413007c0c */ /* 0x000fe4000bf66270 */
[----:B------:R-:W-:-:S02]  /*88f0*/  ISETP.GE.AND P5, PT, R21, UR4, PT ;  /* 0x0000000415007c0c */ /* 0x000fc4000bfa6270 */
[----:B------:R-:W-:Y:S02]  /*8900*/  @!P1 LEA.HI R24, R24, R24, RZ, 0x1 ;  /* 0x0000001818189211 */ /* 0x000fe400078f08ff */
[----:B0-----:R-:W-:Y:S02]  /*8910*/  @!P0 LOP3.LUT R9, R23, 0xfffffffe, RZ, 0xc0, !PT ;  /* 0xfffffffe17098812 */ /* 0x001fe400078ec0ff */
[----:B------:R-:W-:Y:S02]  /*8920*/  @!P2 LEA.HI R18, R18, R18, RZ, 0x1 ;  /* 0x000000121212a211 */ /* 0x000fe400078f08ff */
[----:B-1----:R-:W-:Y:S01]  /*8930*/  @!P1 LOP3.LUT R11, R24, 0xfffffffe, RZ, 0xc0, !PT ;  /* 0xfffffffe180b9812 */ /* 0x002fe200078ec0ff */
[--C-:B------:R-:W-:Y:S01]  /*8940*/  @!P0 IMAD.WIDE R8, R9, 0x4, R2.reuse ;  /* 0x0000000409088825 */ /* 0x100fe200078e0202 */
[----:B------:R-:W-:Y:S02]  /*8950*/  @!P4 LEA.HI R20, R20, R20, RZ, 0x1 ;  /* 0x000000141414c211 */ /* 0x000fe400078f08ff */
[----:B------:R-:W-:Y:S01]  /*8960*/  @!P3 LEA.HI R19, R19, R19, RZ, 0x1 ;  /* 0x000000131313b211 */ /* 0x000fe200078f08ff */
[----:B------:R-:W-:Y:S01]  /*8970*/  @!P1 IMAD.WIDE R10, R11, 0x4, R2 ;  /* 0x000000040b0a9825 */ /* 0x000fe200078e0202 */
[----:B--2---:R-:W-:Y:S01]  /*8980*/  @!P2 LOP3.LUT R13, R18, 0xfffffffe, RZ, 0xc0, !PT ;  /* 0xfffffffe120da812 */ /* 0x004fe200078ec0ff */
[----:B------:R0:W-:Y:S01]  /*8990*/  @!P0 ST.E.64 desc[UR36][R8.64], R96 ;  /* 0x0000006008008985 */ /* 0x0001e2000c101b24 */
[----:B------:R-:W-:-:S02]  /*89a0*/  @!P5 LEA.HI R21, R21, R21, RZ, 0x1 ;  /* 0x000000151515d211 */ /* 0x000fc400078f08ff */
[----:B------:R-:W-:Y:S01]  /*89b0*/  @!P3 LOP3.LUT R19, R19, 0xfffffffe, RZ, 0xc0, !PT ;  /* 0xfffffffe1313b812 */ /* 0x000fe200078ec0ff */
[--C-:B------:R-:W-:Y:S01]  /*89c0*/  @!P2 IMAD.WIDE R12, R13, 0x4, R2.reuse ;  /* 0x000000040d0ca825 */ /* 0x100fe200078e0202 */
[----:B------:R-:W-:Y:S01]  /*89d0*/  @!P6 LEA.HI R22, R22, R22, RZ, 0x1 ;  /* 0x000000161616e211 */ /* 0x000fe200078f08ff */
[----:B------:R1:W-:Y:S01]  /*89e0*/  @!P1 ST.E.64 desc[UR36][R10.64], R100 ;  /* 0x000000640a009985 */ /* 0x0003e2000c101b24 */
[----:B---3--:R-:W-:Y:S01]  /*89f0*/  @!P4 LOP3.LUT R15, R20, 0xfffffffe, RZ, 0xc0, !PT ;  /* 0xfffffffe140fc812 */ /* 0x008fe200078ec0ff */
[----:B------:R-:W-:Y:S01]  /*8a00*/  VIADD R20, R0, 0xd8 ;  /* 0x000000d800147836 */ /* 0x000fe20000000000 */
[----:B------:R-:W-:Y:S01]  /*8a10*/  @!P5 LOP3.LUT R21, R21, 0xfffffffe, RZ, 0xc0, !PT ;  /* 0xfffffffe1515d812 */ /* 0x000fe200078ec0ff */
[----:B------:R2:W-:Y:S01]  /*8a20*/  @!P2 ST.E.64 desc[UR36][R12.64], R104 ;  /* 0x000000680c00a985 */ /* 0x0005e2000c101b24 */
[----:B----4-:R-:W-:Y:S02]  /*8a30*/  @!P6 LOP3.LUT R17, R22, 0xfffffffe, RZ, 0xc0, !PT ;  /* 0xfffffffe1611e812 */ /* 0x010fe400078ec0ff */
[----:B------:R-:W-:Y:S01]  /*8a40*/  IADD3 R18, R0, 0xc8, RZ ;  /* 0x000000c800127810 */ /* 0x000fe20007ffe0ff */
[----:B0-----:R-:W-:Y:S01]  /*8a50*/  @!P3 IMAD.WIDE R8, R19, 0x4, R2 ;  /* 0x000000041308b825 */ /* 0x001fe200078e0202 */
[----:B------:R-:W-:-:S02]  /*8a60*/  ISETP.GE.AND P2, PT, R20, UR4, PT ;  /* 0x0000000414007c0c */ /* 0x000fc4000bf46270 */
[----:B------:R-:W-:Y:S01]  /*8a70*/  ISETP.GE.AND P0, PT, R18, UR4, PT ;  /* 0x0000000412007c0c */ /* 0x000fe2000bf06270 */
[----:B------:R-:W-:Y:S01]  /*8a80*/  VIADD R19, R0, 0xd0 ;  /* 0x000000d000137836 */ /* 0x000fe20000000000 */
[----:B------:R0:W-:Y:S01]  /*8a90*/  @!P3 ST.E.64 desc[UR36][R8.64], R108 ;  /* 0x0000006c0800b985 */ /* 0x0001e2000c101b24 */
[----:B-1----:R-:W-:-:S03]  /*8aa0*/  @!P4 IMAD.WIDE R10, R15, 0x4, R2 ;  /* 0x000000040f0ac825 */ /* 0x002fc600078e0202 */
[----:B------:R-:W-:Y:S01]  /*8ab0*/  ISETP.GE.AND P1, PT, R19, UR4, PT ;  /* 0x0000000413007c0c */ /* 0x000fe2000bf26270 */
[--C-:B------:R-:W-:Y:S01]  /*8ac0*/  @!P5 IMAD.WIDE R14, R21, 0x4, R2.reuse ;  /* 0x00000004150ed825 */ /* 0x100fe200078e0202 */
[----:B------:R-:W-:Y:S01]  /*8ad0*/  IADD3 R21, R0, 0xe0, RZ ;  /* 0x000000e000157810 */ /* 0x000fe20007ffe0ff */
[----:B------:R1:W-:Y:S02]  /*8ae0*/  @!P4 ST.E.64 desc[UR36][R10.64], R112 ;  /* 0x000000700a00c985 */ /* 0x0003e4000c101b24 */
[----:B------:R-:W-:Y:S01]  /*8af0*/  @!P6 IMAD.WIDE R16, R17, 0x4, R2 ;  /* 0x000000041110e825 */ /* 0x000fe200078e0202 */
[----:B------:R-:W-:Y:S01]  /*8b00*/  ISETP.GE.AND P3, PT, R21, UR4, PT ;  /* 0x0000000415007c0c */ /* 0x000fe2000bf66270 */
[----:B------:R3:W-:Y:S01]  /*8b10*/  @!P5 ST.E.64 desc[UR36][R14.64], R116 ;  /* 0x000000740e00d985 */ /* 0x0007e2000c101b24 */
[----:B------:R-:W-:Y:S01]  /*8b20*/  @!P0 LEA.HI R18, R18, R18, RZ, 0x1 ;  /* 0x0000001212128211 */ /* 0x000fe200078f08ff */
[C---:B--2---:R-:W-:Y:S01]  /*8b30*/  VIADD R12, R0.reuse, 0xe8 ;  /* 0x000000e8000c7836 */ /* 0x044fe20000000000 */
[C---:B0-----:R-:W-:Y:S01]  /*8b40*/  IADD3 R9, R0.reuse, 0xf8, RZ ;  /* 0x000000f800097810 */ /* 0x041fe20007ffe0ff */
[----:B------:R-:W-:Y:S01]  /*8b50*/  VIADD R13, R0, 0xf0 ;  /* 0x000000f0000d7836 */ /* 0x000fe20000000000 */
[----:B------:R0:W-:Y:S01]  /*8b60*/  @!P6 ST.E.64 desc[UR36][R16.64], R120 ;  /* 0x000000781000e985 */ /* 0x0001e2000c101b24 */
[----:B------:R-:W-:-:S02]  /*8b70*/  @!P1 LEA.HI R19, R19, R19, RZ, 0x1 ;  /* 0x0000001313139211 */ /* 0x000fc400078f08ff */
[----:B------:R-:W-:Y:S02]  /*8b80*/  ISETP.GE.AND P6, PT, R9, UR4, PT ;  /* 0x0000000409007c0c */ /* 0x000fe4000bfc6270 */
[----:B------:R-:W-:Y:S02]  /*8b90*/  ISETP.GE.AND P4, PT, R12, UR4, PT ;  /* 0x000000040c007c0c */ /* 0x000fe4000bf86270 */
[----:B------:R-:W-:Y:S02]  /*8ba0*/  ISETP.GE.AND P5, PT, R13, UR4, PT ;  /* 0x000000040d007c0c */ /* 0x000fe4000bfa6270 */
[----:B------:R-:W-:Y:S02]  /*8bb0*/  @!P2 LEA.HI R20, R20, R20, RZ, 0x1 ;  /* 0x000000141414a211 */ /* 0x000fe400078f08ff */
[----:B------:R-:W-:Y:S02]  /*8bc0*/  @!P3 LEA.HI R21, R21, R21, RZ, 0x1 ;  /* 0x000000151515b211 */ /* 0x000fe400078f08ff */
[----:B-1----:R-:W-:-:S02]  /*8bd0*/  @!P1 LOP3.LUT R11, R19, 0xfffffffe, RZ, 0xc0, !PT ;  /* 0xfffffffe130b9812 */ /* 0x002fc400078ec0ff */
[----:B---3--:R-:W-:Y:S02]  /*8be0*/  @!P3 LOP3.LUT R15, R21, 0xfffffffe, RZ, 0xc0, !PT ;  /* 0xfffffffe150fb812 */ /* 0x008fe400078ec0ff */
[----:B------:R-:W-:Y:S02]  /*8bf0*/  @!P6 LEA.HI R10, R9, R9, RZ, 0x1 ;  /* 0x00000009090ae211 */ /* 0x000fe400078f08ff */
[----:B------:R-:W-:Y:S01]  /*8c00*/  @!P4 LEA.HI R12, R12, R12, RZ, 0x1 ;  /* 0x0000000c0c0cc211 */ /* 0x000fe200078f08ff */
[----:B------:R-:W-:Y:S01]  /*8c10*/  @!P3 IMAD.WIDE R14, R15, 0x4, R2 ;  /* 0x000000040f0eb825 */ /* 0x000fe200078e0202 */
[----:B------:R-:W-:Y:S02]  /*8c20*/  @!P5 LEA.HI R8, R13, R13, RZ, 0x1 ;  /* 0x0000000d0d08d211 */ /* 0x000fe400078f08ff */
[----:B------:R-:W-:Y:S02]  /*8c30*/  @!P0 LOP3.LUT R9, R18, 0xfffffffe, RZ, 0xc0, !PT ;  /* 0xfffffffe12098812 */ /* 0x000fe400078ec0ff */
[----:B------:R-:W-:-:S02]  /*8c40*/  @!P2 LOP3.LUT R13, R20, 0xfffffffe, RZ, 0xc0, !PT ;  /* 0xfffffffe140da812 */ /* 0x000fc400078ec0ff */
[----:B0-----:R-:W-:Y:S02]  /*8c50*/  @!P4 LOP3.LUT R17, R12, 0xfffffffe, RZ, 0xc0, !PT ;  /* 0xfffffffe0c11c812 */ /* 0x001fe400078ec0ff */
        /* <DEDUP_REMOVED lines=15> */
.L_x_3254:
[----:B------:R-:W-:Y:S05]  /*8d50*/  BSYNC B0 ;  /* 0x0000000000007941 */ /* 0x000fea0003800000 */
.L_x_3253:
[----:B------:R-:W-:Y:S01]  /*8d60*/  VIADD R7, R7, 0x8 ;  /* 0x0000000807077836 */ /* 0x000fe20000000000 */
[----:B0-2---:R2:W3:Y:S04]  /*8d70*/  SHFL.IDX PT, R3, R5, 0x1, 0x1c1f ;  /* 0x003c1f0005037f89 */ /* 0x0054e800000e0000 */
[----:B------:R-:W-:Y:S01]  /*8d80*/  ISETP.GE.AND P0, PT, R7, R6, PT ;  /* 0x000000060700720c */ /* 0x000fe20003f06270 */
[----:B-1----:R2:W1:-:S12]  /*8d90*/  SHFL.IDX PT, R2, R4, 0x1, 0x1c1f ;  /* 0x003c1f0004027f89 */ /* 0x00245800000e0000 */
[----:B--2---:R-:W-:Y:S05]  /*8da0*/  @P0 BRA `(.L_x_3212) ;  /* 0x0000004400c00947 */ /* 0x004fea0003800000 */
[C---:B------:R-:W-:Y:S01]  /*8db0*/  VIADD R5, R0.reuse, 0x8 ;  /* 0x0000000800057836 */ /* 0x040fe20000000000 */
        /* <DEDUP_REMOVED lines=11> */
[----:B------:R-:W-:Y:S01]  /*8e70*/  ISETP.GE.AND P6, PT, R11, UR4, PT ;  /* 0x000000040b007c0c */ /* 0x000fe2000bfc6270 */
[C---:B------:R-:W-:Y:S01]  /*8e80*/  VIADD R18, R0.reuse, 0x50 ;  /* 0x0000005000127836 */ /* 0x040fe20000000000 */
[C---:B------:R-:W-:Y:S01]  /*8e90*/  IADD3 R12, R0.reuse, 0x28, RZ ;  /* 0x00000028000c7810 */ /* 0x040fe20007ffe0ff */
[C---:B------:R-:W-:Y:S01]  /*8ea0*/  VIADD R20, R0.reuse, 0x80 ;  /* 0x0000008000147836 */ /* 0x040fe20000000000 */
[----:B------:R-:W-:-:S02]  /*8eb0*/  IADD3 R15, R0, 0x40, RZ ;  /* 0x00000040000f7810 */ /* 0x000fc40007ffe0ff */
[----:B------:R-:W-:Y:S02]  /*8ec0*/  @!P0 LEA.HI R4, R0, R0, RZ, 0x1 ;  /* 0x0000000000048211 */ /* 0x000fe400078f08ff */
[----:B------:R-:W-:Y:S02]  /*8ed0*/  @!P1 LEA.HI R6, R5, R5, RZ, 0x1 ;  /* 0x0000000505069211 */ /* 0x000fe400078f08ff */
[----:B------:R-:W-:Y:S02]  /*8ee0*/  @!P2 LEA.HI R8, R7, R7, RZ, 0x1 ;  /* 0x000000070708a211 */ /* 0x000fe400078f08ff */
[----:B------:R-:W-:Y:S02]  /*8ef0*/  @!P0 LOP3.LUT R5, R4, 0xfffffffe, RZ, 0xc0, !PT ;  /* 0xfffffffe04058812 */ /* 0x000fe400078ec0ff */
[----:B------:R-:W-:Y:S02]  /*8f00*/  @!P1 LOP3.LUT R7, R6, 0xfffffffe, RZ, 0xc0, !PT ;  /* 0xfffffffe06079812 */ /* 0x000fe400078ec0ff */
[----:B------:R-:W-:Y:S01]  /*8f10*/  @!P2 LOP3.LUT R9, R8, 0xfffffffe, RZ, 0xc0, !PT ;  /* 0xfffffffe0809a812 */ /* 0x000fe200078ec0ff */
[----:B-1-3--:R-:W-:Y:S01]  /*8f20*/  @!P0 IMAD.WIDE R4, R5, 0x4, R2 ;  /* 0x0000000405048825 */ /* 0x00afe200078e0202 */
[----:B------:R-:W-:-:S02]  /*8f30*/  ISETP.GE.AND P3, PT, R15, UR4, PT ;  /* 0x000000040f007c0c */ /* 0x000fc4000bf66270 */
[----:B------:R-:W-:Y:S01]  /*8f40*/  ISETP.GE.AND P4, PT, R16, UR4, PT ;  /* 0x0000000410007c0c */ /* 0x000fe2000bf86270 */
[--C-:B------:R-:W-:Y:S01]  /*8f50*/  @!P1 IMAD.WIDE R6, R7, 0x4, R2.reuse ;  /* 0x0000000407069825 */ /* 0x100fe200078e0202 */
[----:B------:R0:W-:Y:S01]  /*8f60*/  @!P0 ST.E.64 desc[UR36][R4.64], R26 ;  /* 0x0000001a04008985 */ /* 0x0001e2000c101b24 */
[----:B------:R-:W-:Y:S02]  /*8f70*/  ISETP.GE.AND P0, PT, R12, UR4, PT ;  /* 0x000000040c007c0c */ /* 0x000fe4000bf06270 */
[----:B------:R-:W-:Y:S01]  /*8f80*/  @!P2 IMAD.WIDE R8, R9, 0x4, R2 ;  /* 0x000000040908a825 */ /* 0x000fe200078e0202 */
[----:B------:R1:W-:Y:S01]  /*8f90*/  @!P1 ST.E.64 desc[UR36][R6.64], R30 ;  /* 0x0000001e06009985 */ /* 0x0003e2000c101b24 */
[----:B------:R-:W-:Y:S02]  /*8fa0*/  ISETP.GE.AND P1, PT, R13, UR4, PT ;  /* 0x000000040d007c0c */ /* 0x000fe4000bf26270 */
[----:B------:R-:W-:Y:S01]  /*8fb0*/  @!P5 LEA.HI R10, R10, R10, RZ, 0x1 ;  /* 0x0000000a0a0ad211 */ /* 0x000fe200078f08ff */
[----:B------:R2:W-:Y:S01]  /*8fc0*/  @!P2 ST.E.64 desc[UR36][R8.64], R34 ;  /* 0x000000220800a985 */ /* 0x0005e2000c101b24 */
[----:B------:R-:W-:-:S02]  /*8fd0*/  ISETP.GE.AND P2, PT, R14, UR4, PT ;  /* 0x000000040e007c0c */ /* 0x000fc4000bf46270 */
[----:B------:R-:W-:Y:S02]  /*8fe0*/  @!P6 LEA.HI R11, R11, R11, RZ, 0x1 ;  /* 0x0000000b0b0be211 */ /* 0x000fe400078f08ff */
[----:B------:R-:W-:Y:S02]  /*8ff0*/  @!P3 LEA.HI R15, R15, R15, RZ, 0x1 ;  /* 0x0000000f0f0fb211 */ /* 0x000fe400078f08ff */
[----:B0-----:R-:W-:Y:S02]  /*9000*/  @!P5 LOP3.LUT R5, R10, 0xfffffffe, RZ, 0xc0, !PT ;  /* 0xfffffffe0a05d812 */ /* 0x001fe400078ec0ff */
[----:B------:R-:W-:Y:S02]  /*9010*/  @!P0 LEA.HI R12, R12, R12, RZ, 0x1 ;  /* 0x0000000c0c0c8211 */ /* 0x000fe400078f08ff */
[----:B-1----:R-:W-:Y:S01]  /*9020*/  @!P6 LOP3.LUT R7, R11, 0xfffffffe, RZ, 0xc0, !PT ;  /* 0xfffffffe0b07e812 */ /* 0x002fe200078ec0ff */
[----:B------:R-:W-:Y:S01]  /*9030*/  @!P5 IMAD.WIDE R4, R5, 0x4, R2 ;  /* 0x000000040504d825 */ /* 0x000fe200078e0202 */
[----:B------:R-:W-:-:S02]  /*9040*/  @!P1 LEA.HI R13, R13, R13, RZ, 0x1 ;  /* 0x0000000d0d0d9211 */ /* 0x000fc400078f08ff */
[----:B------:R-:W-:Y:S01]  /*9050*/  @!P2 LEA.HI R14, R14, R14, RZ, 0x1 ;  /* 0x0000000e0e0ea211 */ /* 0x000fe200078f08ff */
[----:B------:R-:W-:Y:S01]  /*9060*/  @!P6 IMAD.WIDE R6, R7, 0x4, R2 ;  /* 0x000000040706e825 */ /* 0x000fe200078e0202 */
[----:B------:R-:W-:Y:S01]  /*9070*/  @!P4 LEA.HI R16, R16, R16, RZ, 0x1 ;  /* 0x000000101010c211 */ /* 0x000fe200078f08ff */
[----:B------:R0:W-:Y:S01]  /*9080*/  @!P5 ST.E.64 desc[UR36][R4.64], R38 ;  /* 0x000000260400d985 */ /* 0x0001e2000c101b24 */
[----:B--2---:R-:W-:Y:S02]  /*9090*/  @!P0 LOP3.LUT R9, R12, 0xfffffffe, RZ, 0xc0, !PT ;  /* 0xfffffffe0c098812 */ /* 0x004fe400078ec0ff */
[----:B------:R-:W-:Y:S01]  /*90a0*/  @!P1 LOP3.LUT R13, R13, 0xfffffffe, RZ, 0xc0, !PT ;  /* 0xfffffffe0d0d9812 */ /* 0x000fe200078ec0ff */
[----:B------:R1:W-:Y:S01]  /*90b0*/  @!P6 ST.E.64 desc[UR36][R6.64], R42 ;  /* 0x0000002a0600e985 */ /* 0x0003e2000c101b24 */
[----:B------:R-:W-:Y:S01]  /*90c0*/  @!P2 LOP3.LUT R11, R14, 0xfffffffe, RZ, 0xc0, !PT ;  /* 0xfffffffe0e0ba812 */ /* 0x000fe200078ec0ff */
[----:B------:R-:W-:Y:S01]  /*90d0*/  VIADD R14, R0, 0x60 ;  /* 0x00000060000e7836 */ /* 0x000fe20000000000 */
[----:B------:R-:W-:-:S02]  /*90e0*/  @!P3 LOP3.LUT R15, R15, 0xfffffffe, RZ, 0xc0, !PT ;  /* 0xfffffffe0f0fb812 */ /* 0x000fc400078ec0ff */
[----:B------:R-:W-:Y:S02]  /*90f0*/  @!P4 LOP3.LUT R17, R16, 0xfffffffe, RZ, 0xc0, !PT ;  /* 0xfffffffe1011c812 */ /* 0x000fe400078ec0ff */
[----:B------:R-:W-:Y:S02]  /*9100*/  IADD3 R19, R0, 0x58, RZ ;  /* 0x0000005800137810 */ /* 0x000fe40007ffe0ff */
[----:B------:R-:W-:Y:S01]  /*9110*/  ISETP.GE.AND P5, PT, R18, UR4, PT ;  /* 0x0000000412007c0c */ /* 0x000fe2000bfa6270 */
[--C-:B0-----:R-:W-:Y:S01]  /*9120*/  @!P0 IMAD.WIDE R4, R9, 0x4, R2.reuse ;  /* 0x0000000409048825 */ /* 0x101fe200078e0202 */
[----:B------:R-:W-:Y:S02]  /*9130*/  ISETP.GE.AND P6, PT, R19, UR4, PT ;  /* 0x0000000413007c0c */ /* 0x000fe4000bfc6270 */
[----:B------:R-:W-:Y:S01]  /*9140*/  IADD3 R16, R0, 0x70, RZ ;  /* 0x0000007000107810 */ /* 0x000fe20007ffe0ff */
[----:B-1----:R-:W-:Y:S01]  /*9150*/  @!P1 IMAD.WIDE R6, R13, 0x4, R2 ;  /* 0x000000040d069825 */ /* 0x002fe200078e0202 */
[----:B------:R0:W-:Y:S01]  /*9160*/  @!P0 ST.E.64 desc[UR36][R4.64], R46 ;  /* 0x0000002e04008985 */ /* 0x0001e2000c101b24 */
[----:B------:R-:W-:-:S02]  /*9170*/  ISETP.GE.AND P0, PT, R20, UR4, PT ;  /* 0x0000000414007c0c */ /* 0x000fc4000bf06270 */
[--C-:B------:R-:W-:Y:S01]  /*9180*/  @!P2 IMAD.WIDE R8, R11, 0x4, R2.reuse ;  /* 0x000000040b08a825 */ /* 0x100fe200078e0202 */
[----:B------:R1:W-:Y:S03]  /*9190*/  @!P1 ST.E.64 desc[UR36][R6.64], R50 ;  /* 0x0000003206009985 */ /* 0x0003e6000c101b24 */
[--C-:B------:R-:W-:Y:S01]  /*91a0*/  @!P3 IMAD.WIDE R10, R15, 0x4, R2.reuse ;  /* 0x000000040f0ab825 */ /* 0x100fe200078e0202 */
[----:B------:R2:W-:Y:S01]  /*91b0*/  @!P2 ST.E.64 desc[UR36][R8.64], R54 ;  /* 0x000000360800a985 */ /* 0x0005e2000c101b24 */
[----:B------:R-:W-:Y:S02]  /*91c0*/  ISETP.GE.AND P2, PT, R16, UR4, PT ;  /* 0x0000000410007c0c */ /* 0x000fe4000bf46270 */
[----:B------:R-:W-:Y:S01]  /*91d0*/  @!P4 IMAD.WIDE R12, R17, 0x4, R2 ;  /* 0x00000004110cc825 */ /* 0x000fe200078e0202 */
[----:B------:R3:W-:Y:S01]  /*91e0*/  @!P3 ST.E.64 desc[UR36][R10.64], R58 ;  /* 0x0000003a0a00b985 */ /* 0x0007e2000c101b24 */
[----:B------:R-:W-:-:S02]  /*91f0*/  @!P5 LEA.HI R18, R18, R18, RZ, 0x1 ;  /* 0x000000121212d211 */ /* 0x000fc400078f08ff */
[C---:B------:R-:W-:Y:S01]  /*9200*/  VIADD R15, R0.reuse, 0x68 ;  /* 0x00000068000f7836 */ /* 0x040fe20000000000 */
[----:B------:R4:W-:Y:S01]  /*9210*/  @!P4 ST.E.64 desc[UR36][R12.64], R62 ;  /* 0x0000003e0c00c985 */ /* 0x0009e2000c101b24 */
[----:B------:R-:W-:Y:S01]  /*9220*/  VIADD R17, R0, 0x78 ;  /* 0x0000007800117836 */ /* 0x000fe20000000000 */
[----:B------:R-:W-:Y:S02]  /*9230*/  ISETP.GE.AND P4, PT, R14, UR4, PT ;  /* 0x000000040e007c0c */ /* 0x000fe4000bf86270 */
[----:B------:R-:W-:Y:S02]  /*9240*/  ISETP.GE.AND P3, PT, R15, UR4, PT ;  /* 0x000000040f007c0c */ /* 0x000fe4000bf66270 */
[----:B------:R-:W-:Y:S02]  /*9250*/  ISETP.GE.AND P1, PT, R17, UR4, PT ;  /* 0x0000000411007c0c */ /* 0x000fe4000bf26270 */
[----:B------:R-:W-:Y:S02]  /*9260*/  @!P6 LEA.HI R19, R19, R19, RZ, 0x1 ;  /* 0x000000131313e211 */ /* 0x000fe400078f08ff */
[----:B0-----:R-:W-:-:S02]  /*9270*/  @!P5 LOP3.LUT R5, R18, 0xfffffffe, RZ, 0xc0, !PT ;  /* 0xfffffffe1205d812 */ /* 0x001fc400078ec0ff */
[----:B-1----:R-:W-:Y:S01]  /*9280*/  @!P6 LOP3.LUT R7, R19, 0xfffffffe, RZ, 0xc0, !PT ;  /* 0xfffffffe1307e812 */ /* 0x002fe200078ec0ff */
[----:B------:R-:W-:Y:S01]  /*9290*/  VIADD R19, R0, 0x90 ;  /* 0x0000009000137836 */ /* 0x000fe20000000000 */
        /* <DEDUP_REMOVED lines=12> */
[----:B---3--:R-:W-:Y:S01]  /*9360*/  @!P2 LOP3.LUT R11, R16, 0xfffffffe, RZ, 0xc0, !PT ;  /* 0xfffffffe100ba812 */ /* 0x008fe200078ec0ff */
[----:B------:R-:W-:Y:S01]  /*9370*/  VIADD R16, R0, 0xa8 ;  /* 0x000000a800107836 */ /* 0x000fe20000000000 */
[----:B------:R-:W-:Y:S02]  /*9380*/  @!P1 LOP3.LUT R17, R17, 0xfffffffe, RZ, 0xc0, !PT ;  /* 0xfffffffe11119812 */ /* 0x000fe400078ec0ff */
[----:B----4-:R-:W-:Y:S02]  /*9390*/  @!P0 LOP3.LUT R13, R20, 0xfffffffe, RZ, 0xc0, !PT ;  /* 0xfffffffe140d8812 */ /* 0x010fe400078ec0ff */
[----:B------:R-:W-:Y:S01]  /*93a0*/  IADD3 R18, R0, 0x88, RZ ;  /* 0x0000008800127810 */ /* 0x000fe20007ffe0ff */
[----:B0-----:R-:W-:Y:S01]  /*93b0*/  @!P4 IMAD.WIDE R4, R9, 0x4, R2 ;  /* 0x000000040904c825 */ /* 0x001fe200078e0202 */
[----:B------:R-:W-:-:S02]  /*93c0*/  ISETP.GE.AND P5, PT, R19, UR4, PT ;  /* 0x0000000413007c0c */ /* 0x000fc4000bfa6270 */
[----:B------:R-:W-:Y:S01]  /*93d0*/  ISETP.GE.AND P6, PT, R18, UR4, PT ;  /* 0x0000000412007c0c */ /* 0x000fe2000bfc6270 */
[--C-:B-1----:R-:W-:Y:S01]  /*93e0*/  @!P3 IMAD.WIDE R6, R15, 0x4, R2.reuse ;  /* 0x000000040f06b825 */ /* 0x102fe200078e0202 */
[----:B------:R0:W-:Y:S01]  /*93f0*/  @!P4 ST.E.64 desc[UR36][R4.64], R74 ;  /* 0x0000004a0400c985 */ /* 0x0001e2000c101b24 */
[C---:B------:R-:W-:Y:S02]  /*9400*/  IADD3 R15, R0.reuse, 0xa0, RZ ;  /* 0x000000a0000f7810 */ /* 0x040fe40007ffe0ff */
        /* <DEDUP_REMOVED lines=11> */
[----:B------:R-:W-:Y:S02]  /*94c0*/  ISETP.GE.AND P0, PT, R14, UR4, PT ;  /* 0x000000040e007c0c */ /* 0x000fe4000bf06270 */
[----:B------:R-:W-:Y:S02]  /*94d0*/  ISETP.GE.AND P1, PT, R20, UR4, PT ;  /* 0x0000000414007c0c */ /* 0x000fe4000bf26270 */
[----:B------:R-:W-:-:S02]  /*94e0*/  ISETP.GE.AND P2, PT, R17, UR4, PT ;  /* 0x0000000411007c0c */ /* 0x000fc4000bf46270 */
[----:B------:R-:W-:Y:S02]  /*94f0*/  @!P6 LEA.HI R18, R18, R18, RZ, 0x1 ;  /* 0x000000121212e211 */ /* 0x000fe400078f08ff */
[----:B------:R-:W-:Y:S02]  /*9500*/  @!P5 LEA.HI R19, R19, R19, RZ, 0x1 ;  /* 0x000000131313d211 */ /* 0x000fe400078f08ff */
[----:B0-----:R-:W-:Y:S01]  /*9510*/  @!P6 LOP3.LUT R5, R18, 0xfffffffe, RZ, 0xc0, !PT ;  /* 0xfffffffe1205e812 */ /* 0x001fe200078ec0ff */
[C---:B------:R-:W-:Y:S01]  /*9520*/  VIADD R18, R0.reuse, 0xc0 ;  /* 0x000000c000127836 */ /* 0x040fe20000000000 */
[----:B-1----:R-:W-:Y:S01]  /*9530*/  @!P5 LOP3.LUT R7, R19, 0xfffffffe, RZ, 0xc0, !PT ;  /* 0xfffffffe1307d812 */ /* 0x002fe200078ec0ff */
[----:B------:R-:W-:Y:S01]  /*9540*/  VIADD R19, R0, 0xc8 ;  /* 0x000000c800137836 */ /* 0x000fe20000000000 */
[----:B------:R-:W-:Y:S01]  /*9550*/  @!P0 LEA.HI R14, R14, R14, RZ, 0x1 ;  /* 0x0000000e0e0e8211 */ /* 0x000fe200078f08ff */
[----:B------:R-:W-:Y:S01]  /*9560*/  @!P6 IMAD.WIDE R4, R5, 0x4, R2 ;  /* 0x000000040504e825 */ /* 0x000fe200078e0202 */
[----:B------:R-:W-:-:S02]  /*9570*/  @!P4 LEA.HI R15, R15, R15, RZ, 0x1 ;  /* 0x0000000f0f0fc211 */ /* 0x000fc400078f08ff */
[----:B------:R-:W-:Y:S01]  /*9580*/  @!P3 LEA.HI R16, R16, R16, RZ, 0x1 ;  /* 0x000000101010b211 */ /* 0x000fe200078f08ff */
[----:B------:R-:W-:Y:S01]  /*9590*/  @!P5 IMAD.WIDE R6, R7, 0x4, R2 ;  /* 0x000000040706d825 */ /* 0x000fe200078e0202 */
[----:B------:R-:W-:Y:S01]  /*95a0*/  @!P2 LEA.HI R17, R17, R17, RZ, 0x1 ;  /* 0x000000111111a211 */ /* 0x000fe200078f08ff */
[----:B------:R0:W-:Y:S01]  /*95b0*/  @!P6 ST.E.64 desc[UR36][R4.64], R94 ;  /* 0x0000005e0400e985 */ /* 0x0001e2000c101b24 */
[----:B------:R-:W-:Y:S02]  /*95c0*/  @!P1 LEA.HI R20, R20, R20, RZ, 0x1 ;  /* 0x0000001414149211 */ /* 0x000fe400078f08ff */
[----:B--2---:R-:W-:Y:S01]  /*95d0*/  @!P0 LOP3.LUT R9, R14, 0xfffffffe, RZ, 0xc0, !PT ;  /* 0xfffffffe0e098812 */ /* 0x004fe200078ec0ff */
[----:B------:R1:W-:Y:S01]  /*95e0*/  @!P5 ST.E.64 desc[UR36][R6.64], R98 ;  /* 0x000000620600d985 */ /* 0x0003e2000c101b24 */
[----:B------:R-:W-:Y:S02]  /*95f0*/  @!P4 LOP3.LUT R15, R15, 0xfffffffe, RZ, 0xc0, !PT ;  /* 0xfffffffe0f0fc812 */ /* 0x000fe400078ec0ff */
[----:B---3--:R-:W-:Y:S01]  /*9600*/  @!P3 LOP3.LUT R11, R16, 0xfffffffe, RZ, 0xc0, !PT ;  /* 0xfffffffe100bb812 */ /* 0x008fe200078ec0ff */
[----:B------:R-:W-:Y:S01]  /*9610*/  VIADD R16, R0, 0xe0 ;  /* 0x000000e000107836 */ /* 0x000fe20000000000 */
[----:B------:R-:W-:-:S02]  /*9620*/  @!P2 LOP3.LUT R17, R17, 0xfffffffe, RZ, 0xc0, !PT ;  /* 0xfffffffe1111a812 */ /* 0x000fc400078ec0ff */
[----:B----4-:R-:W-:Y:S01]  /*9630*/  @!P1 LOP3.LUT R13, R20, 0xfffffffe, RZ, 0xc0, !PT ;  /* 0xfffffffe140d9812 */ /* 0x010fe200078ec0ff */
[----:B------:R-:W-:Y:S01]  /*9640*/  VIADD R20, R0, 0xf0 ;  /* 0x000000f000147836 */ /* 0x000fe20000000000 */
[----:B------:R-:W-:Y:S01]  /*9650*/  ISETP.GE.AND P5, PT, R18, UR4, PT ;  /* 0x0000000412007c0c */ /* 0x000fe2000bfa6270 */
[--C-:B0-----:R-:W-:Y:S01]  /*9660*/  @!P0 IMAD.WIDE R4, R9, 0x4, R2.reuse ;  /* 0x0000000409048825 */ /* 0x101fe200078e0202 */
[----:B------:R-:W-:Y:S02]  /*9670*/  ISETP.GE.AND P6, PT, R19, UR4, PT ;  /* 0x0000000413007c0c */ /* 0x000fe4000bfc6270 */
[----:B------:R-:W-:Y:S01]  /*9680*/  IADD3 R14, R0, 0xd0, RZ ;  /* 0x000000d0000e7810 */ /* 0x000fe20007ffe0ff */
[--C-:B-1----:R-:W-:Y:S01]  /*9690*/  @!P4 IMAD.WIDE R6, R15, 0x4, R2.reuse ;  /* 0x000000040f06c825 */ /* 0x102fe200078e0202 */
[----:B------:R0:W-:Y:S02]  /*96a0*/  @!P0 ST.E.64 desc[UR36][R4.64], R102 ;  /* 0x0000006604008985 */ /* 0x0001e4000c101b24 */
[----:B------:R-:W-:Y:S01]  /*96b0*/  ISETP.GE.AND P0, PT, R14, UR4, PT ;  /* 0x000000040e007c0c */ /* 0x000fe2000bf06270 */
[----:B------:R-:W-:Y:S01]  /*96c0*/  @!P3 IMAD.WIDE R8, R11, 0x4, R2 ;  /* 0x000000040b08b825 */ /* 0x000fe200078e0202 */
[----:B------:R1:W-:Y:S01]  /*96d0*/  @!P4 ST.E.64 desc[UR36][R6.64], R106 ;  /* 0x0000006a0600c985 */ /* 0x0003e2000c101b24 */
[----:B------:R-:W-:-:S02]  /*96e0*/  ISETP.GE.AND P4, PT, R20, UR4, PT ;  /* 0x0000000414007c0c */ /* 0x000fc4000bf86270 */
[--C-:B------:R-:W-:Y:S01]  /*96f0*/  @!P2 IMAD.WIDE R10, R17, 0x4, R2.reuse ;  /* 0x00000004110aa825 */ /* 0x100fe200078e0202 */
[----:B------:R2:W-:Y:S01]  /*9700*/  @!P3 ST.E.64 desc[UR36][R8.64], R110 ;  /* 0x0000006e0800b985 */ /* 0x0005e2000c101b24 */
[----:B------:R-:W-:Y:S02]  /*9710*/  IADD3 R17, R0, 0xe8, RZ ;  /* 0x000000e800117810 */ /* 0x000fe40007ffe0ff */
[----:B------:R-:W-:Y:S01]  /*9720*/  @!P1 IMAD.WIDE R12, R13, 0x4, R2 ;  /* 0x000000040d0c9825 */ /* 0x000fe200078e0202 */
[----:B------:R3:W-:Y:S01]  /*9730*/  @!P2 ST.E.64 desc[UR36][R10.64], R114 ;  /* 0x000000720a00a985 */ /* 0x0007e2000c101b24 */
[----:B------:R-:W-:Y:S02]  /*9740*/  ISETP.GE.AND P2, PT, R16, UR4, PT ;  /* 0x0000000410007c0c */ /* 0x000fe4000bf46270 */
[C---:B------:R-:W-:Y:S01]  /*9750*/  VIADD R15, R0.reuse, 0xd8 ;  /* 0x000000d8000f7836 */ /* 0x040fe20000000000 */
[----:B------:R4:W-:Y:S01]  /*9760*/  @!P1 ST.E.64 desc[UR36][R12.64], R118 ;  /* 0x000000760c009985 */ /* 0x0009e2000c101b24 */
[----:B------:R-:W-:Y:S01]  /*9770*/  ISETP.GE.AND P3, PT, R17, UR4, PT ;  /* 0x0000000411007c0c */ /* 0x000fe2000bf66270 */
[----:B------:R-:W-:Y:S01]  /*9780*/  VIADD R0, R0, 0xf8 ;  /* 0x000000f800007836 */ /* 0x000fe20000000000 */
[----:B------:R-:W-:-:S02]  /*9790*/  @!P5 LEA.HI R18, R18, R18, RZ, 0x1 ;  /* 0x000000121212d211 */ /* 0x000fc400078f08ff */
[----:B------:R-:W-:Y:S02]  /*97a0*/  ISETP.GE.AND P1, PT, R15, UR4, PT ;  /* 0x000000040f007c0c */ /* 0x000fe4000bf26270 */
[----:B------:R-:W-:Y:S02]  /*97b0*/  @!P6 LEA.HI R19, R19, R19, RZ, 0x1 ;  /* 0x000000131313e211 */ /* 0x000fe400078f08ff */
[----:B0-----:R-:W-:Y:S02]  /*97c0*/  @!P5 LOP3.LUT R5, R18, 0xfffffffe, RZ, 0xc0, !PT ;  /* 0xfffffffe1205d812 */ /* 0x001fe400078ec0ff */
[----:B-1----:R-:W-:Y:S02]  /*97d0*/  @!P6 LOP3.LUT R7, R19, 0xfffffffe, RZ, 0xc0, !PT ;  /* 0xfffffffe1307e812 */ /* 0x002fe400078ec0ff */
        /* <DEDUP_REMOVED lines=11> */
[----:B---3--:R-:W-:-:S02]  /*9890*/  @!P2 LOP3.LUT R11, R16, 0xfffffffe, RZ, 0xc0, !PT ;  /* 0xfffffffe100ba812 */ /* 0x008fc400078ec0ff */
        /* <DEDUP_REMOVED lines=15> */
[----:B--2---:R-:W-:-:S05]  /*9990*/  LOP3.LUT R5, R0, 0xfffffffe, RZ, 0xc0, !PT ;  /* 0xfffffffe00057812 */ /* 0x004fca00078ec0ff */
[----:B------:R-:W-:-:S05]  /*99a0*/  IMAD.WIDE R2, R5, 0x4, R2 ;  /* 0x0000000405027825 */ /* 0x000fca00078e0202 */
[----:B------:R4:W-:Y:S01]  /*99b0*/  ST.E.64 desc[UR36][R2.64], R150 ;  /* 0x0000009602007985 */ /* 0x0009e2000c101b24 */
[----:B------:R-:W-:Y:S05]  /*99c0*/  BRA `(.L_x_3212) ;  /* 0x0000003800b87947 */ /* 0x000fea0003800000 */
.L_x_3251:
        /* <DEDUP_REMOVED lines=14> */
[----:B------:R-:W-:Y:S01]  /*9ab0*/  USHF.R.S32.HI UR6, URZ, 0x1f, UR38 ;  /* 0x0000001f3f067899 */ /* 0x000fe20008011426 */
[----:B------:R-:W-:Y:S01]  /*9ac0*/  MOV R5, R0 ;  /* 0x0000000000057202 */ /* 0x000fe20000000f00 */
[----:B------:R-:W-:Y:S02]  /*9ad0*/  ULDC.64 UR8, c[0x0][0xbd0] ;  /* 0x0002f40000087ab9 */ /* 0x000fe40000000a00 */
[----:B------:R-:W-:Y:S02]  /*9ae0*/  UIMAD UR6, UR6, UR8, URZ ;  /* 0x00000008060672a4 */ /* 0x000fe4000f8e023f */
[----:B------:R-:W-:Y:S01]  /*9af0*/  UIMAD.WIDE.U32 UR4, UR38, UR8, URZ ;  /* 0x00000008260472a5 */ /* 0x000fe2000f8e003f */
[----:B------:R-:W1:Y:S01]  /*9b00*/  LDC.64 R10, c[0x0][0xbd8] ;  /* 0x0002f600ff0a7b82 */ /* 0x000e620000000a00 */
[----:B------:R-:W-:-:S04]  /*9b10*/  UIMAD UR6, UR38, UR9, UR6 ;  /* 0x00000009260672a4 */ /* 0x000fc8000f8e0206 */
[----:B------:R-:W-:Y:S02]  /*9b20*/  UIADD3 UR6, UR5, UR6, URZ ;  /* 0x0000000605067290 */ /* 0x000fe4000fffe03f */
[----:B------:R-:W-:Y:S01]  /*9b30*/  IMAD.U32 R3, RZ, RZ, UR5 ;  /* 0x00000005ff037e24 */ /* 0x000fe2000f8e00ff */
[----:B------:R-:W2:Y:S01]  /*9b40*/  @P0 LDC R7, c[0x0][0xbec] ;  /* 0x0002fb00ff070b82 */ /* 0x000ea20000000800 */
[----:B------:R-:W-:Y:S01]  /*9b50*/  IMAD.U32 R2, RZ, RZ, UR4 ;  /* 0x00000004ff027e24 */ /* 0x000fe2000f8e00ff */
[----:B------:R-:W-:Y:S01]  /*9b60*/  ULDC.64 UR4, c[0x0][0xbe0] ;  /* 0x0002f80000047ab9 */ /* 0x000fe20000000a00 */
[----:B------:R-:W-:-:S05]  /*9b70*/  MOV R3, UR6 ;  /* 0x0000000600037c02 */ /* 0x000fca0008000f00 */
[----:B------:R-:W3:Y:S01]  /*9b80*/  @P0 LDC R9, c[0x0][0xbf0] ;  /* 0x0002fc00ff090b82 */ /* 0x000ee20000000800 */
[----:B0-----:R-:W-:-:S07]  /*9b90*/  USHF.R.S32.HI UR8, URZ, 0x1f, UR7 ;  /* 0x0000001f3f087899 */ /* 0x001fce0008011407 */
[----:B------:R-:W0:Y:S01]  /*9ba0*/  S2UR UR10, SR_CTAID.Y ;  /* 0x00000000000a79c3 */ /* 0x000e220000002600 */
[C---:B-1----:R-:W-:Y:S02]  /*9bb0*/  IMAD R12, R10.reuse, UR8, RZ ;  /* 0x000000080a0c7c24 */ /* 0x042fe4000f8e02ff */
[----:B------:R-:W-:-:S04]  /*9bc0*/  IMAD.WIDE.U32 R2, R10, UR7, R2 ;  /* 0x000000070a027c25 */ /* 0x000fc8000f8e0002 */
[----:B------:R-:W-:Y:S01]  /*9bd0*/  IMAD R11, R11, UR7, R12 ;  /* 0x000000070b0b7c24 */ /* 0x000fe2000f8e020c */
[----:B------:R-:W0:Y:S01]  /*9be0*/  LDC R8, c[0x0][0xc50] ;  /* 0x00031400ff087b82 */ /* 0x000e220000000800 */
[----:B--2---:R-:W-:-:S03]  /*9bf0*/  @P0 IMAD.HI.U32 R4, R0, R7, RZ ;  /* 0x0000000700040227 */ /* 0x004fc600078e00ff */
[----:B------:R-:W-:Y:S01]  /*9c00*/  IADD3 R3, R11, R3, RZ ;  /* 0x000000030b037210 */ /* 0x000fe20007ffe0ff */
[----:B------:R-:W-:Y:S01]  /*9c10*/  IMAD R7, RZ, RZ, -UR38 ;  /* 0x80000026ff077e24 */ /* 0x000fe2000f8e02ff */
[----:B---3--:R-:W-:-:S03]  /*9c20*/  @P0 SHF.R.U32.HI R5, RZ, R9, R4 ;  /* 0x00000009ff050219 */ /* 0x008fc60000011604 */
[----:B0-----:R-:W-:Y:S02]  /*9c30*/  IMAD R9, R8, R7, UR10 ;  /* 0x0000000a08097e24 */ /* 0x001fe4000f8e0207 */
[----:B------:R-:W-:Y:S02]  /*9c40*/  IMAD.MOV R7, RZ, RZ, -R5 ;  /* 0x000000ffff077224 */ /* 0x000fe400078e0a05 */
[----:B------:R-:W-:Y:S01]  /*9c50*/  IMAD.WIDE.U32 R2, R9, UR4, R2 ;  /* 0x0000000409027c25 */ /* 0x000fe2000f8e0002 */
[----:B------:R-:W-:-:S03]  /*9c60*/  SHF.R.S32.HI R4, RZ, 0x1f, R9 ;  /* 0x0000001fff047819 */ /* 0x000fc60000011409 */
[----:B------:R-:W-:Y:S01]  /*9c70*/  IMAD R7, R6, R7, R0 ;  /* 0x0000000706077224 */ /* 0x000fe200078e0200 */
[----:B------:R-:W-:Y:S01]  /*9c80*/  IADD3 R2, P0, R5, R2, RZ ;  /* 0x0000000205027210 */ /* 0x000fe20007f1e0ff */
[----:B------:R-:W-:-:S03]  /*9c90*/  IMAD R4, R4, UR4, RZ ;  /* 0x0000000404047c24 */ /* 0x000fc6000f8e02ff */
[----:B------:R-:W-:Y:S01]  /*9ca0*/  SHF.R.S32.HI R0, RZ, 0x1f, R7 ;  /* 0x0000001fff007819 */ /* 0x000fe20000011407 */
[----:B------:R-:W-:Y:S01]  /*9cb0*/  IMAD R4, R9, UR5, R4 ;  /* 0x0000000509047c24 */ /* 0x000fe2000f8e0204 */
[----:B------:R-:W-:Y:S01]  /*9cc0*/  SHF.R.S32.HI R9, RZ, 0x1f, R5 ;  /* 0x0000001fff097819 */ /* 0x000fe20000011405 */
[----:B------:R-:W-:Y:S02]  /*9cd0*/  ULDC.64 UR4, c[0x0][0xbc8] ;  /* 0x0002f20000047ab9 */ /* 0x000fe40000000a00 */
[----:B------:R-:W-:Y:S01]  /*9ce0*/  IMAD R0, R0, UR4, RZ ;  /* 0x0000000400007c24 */ /* 0x000fe2000f8e02ff */
[----:B------:R-:W-:-:S03]  /*9cf0*/  IADD3.X R3, R9, R3, R4, P0, !PT ;  /* 0x0000000309037210 */ /* 0x000fc600007fe404 */
[C---:B------:R-:W-:Y:S02]  /*9d00*/  IMAD R5, R7.reuse, UR5, R0 ;  /* 0x0000000507057c24 */ /* 0x040fe4000f8e0200 */
[----:B------:R-:W-:Y:S01]  /*9d10*/  IMAD.WIDE.U32 R2, R7, UR4, R2 ;  /* 0x0000000407027c25 */ /* 0x000fe2000f8e0002 */
[----:B------:R-:W-:-:S03]  /*9d20*/  ULDC.64 UR4, c[0x0][0xba8] ;  /* 0x0002ea0000047ab9 */ /* 0x000fc60000000a00 */
[----:B------:R-:W-:Y:S01]  /*9d30*/  IMAD.IADD R3, R3, 0x1, R5 ;  /* 0x0000000103037824 */ /* 0x000fe200078e0205 */
[----:B------:R-:W-:-:S04]  /*9d40*/  LEA R4, P0, R2, UR4, 0x2 ;  /* 0x0000000402047c11 */ /* 0x000fc8000f8010ff */
[----:B------:R-:W-:Y:S01]  /*9d50*/  LEA.HI.X R5, R2, UR5, R3, 0x2, P0 ;  /* 0x0000000502057c11 */ /* 0x000fe200080f1403 */
[----:B------:R-:W-:-:S05]  /*9d60*/  IMAD.MOV.U32 R3, RZ, RZ, -0x800000 ;  /* 0xff800000ff037424 */ /* 0x000fca00078e00ff */
[----:B------:R0:W-:Y:S01]  /*9d70*/  STG.E desc[UR36][R4.64], R3 ;  /* 0x0000000304007986 */ /* 0x0001e2000c101924 */
[----:B------:R-:W-:Y:S05]  /*9d80*/  BRA `(.L_x_3212) ;  /* 0x0000003400c87947 */ /* 0x000fea0003800000 */
.L_x_3210:
        /* <DEDUP_REMOVED lines=18> */
.L_x_3255:
[----:B------:R-:W-:Y:S01]  /*9eb0*/  ULDC UR7, c[0x0][0xc50] ;  /* 0x0003140000077ab9 */ /* 0x000fe20000000800 */
[----:B------:R-:W-:Y:S01]  /*9ec0*/  UMOV UR40, UR6 ;  /* 0x0000000600287c82 */ /* 0x000fe20008000000 */
[----:B------:R-:W-:-:S11]  /*9ed0*/  UISETP.NE.AND UP0, UPT, UR7, 0x1, UPT ;  /* 0x000000010700788c */ /* 0x000fd6000bf05270 */
[----:B------:R-:W-:Y:S01]  /*9ee0*/  @UP0 ULDC UR4, c[0x0][0xc54] ;  /* 0x0003150000040ab9 */ /* 0x000fe20000000800 */
[----:B------:R-:W-:Y:S01]  /*9ef0*/  @UP0 ULDC UR8, c[0x0][0xc58] ;  /* 0x0003160000080ab9 */ /* 0x000fe20000000800 */
[----:B------:R-:W-:-:S04]  /*9f00*/  UIMAD.WIDE.U32 UR4, UR6, UR4, URZ ;  /* 0x00000004060472a5 */ /* 0x000fc8000f8e003f */
[----:B------:R-:W-:-:S12]  /*9f10*/  @UP0 USHF.R.U32.HI UR40, URZ, UR8, UR5 ;  /* 0x000000083f280299 */ /* 0x000fd80008011605 */
.L_x_3256:
        /* <DEDUP_REMOVED lines=8> */
[----:B------:R-:W-:Y:S01]  /*9fa0*/  ULDC.64 UR6, c[0x0][0x418] ;  /* 0x0001060000067ab9 */ /* 0x000fe20000000a00 */
[----:B------:R-:W-:Y:S01]  /*9fb0*/  ULDC UR5, c[0x0][0x424] ;  /* 0x0001090000057ab9 */ /* 0x000fe20000000800 */
[----:B------:R-:W-:Y:S01]  /*9fc0*/  ULDC UR41, c[0x0][0x2f0] ;  /* 0x0000bc0000297ab9 */ /* 0x000fe20000000800 */
[----:B------:R-:W-:Y:S02]  /*9fd0*/  MOV R28, RZ ;  /* 0x000000ff001c7202 */ /* 0x000fe40000000f00 */
[----:B0-----:R-:W-:-:S04]  /*9fe0*/  ISETP.NE.U32.AND P0, PT, R2, RZ, PT ;  /* 0x000000ff0200720c */ /* 0x001fc80003f05070 */
[----:B------:R-:W-:Y:S01]  /*9ff0*/  ISETP.NE.AND.EX P0, PT, R3, RZ, PT, P0 ;  /* 0x000000ff0300720c */ /* 0x000fe20003f05300 */
[----:B------:R-:W-:-:S12]  /*a000*/  UISETP.NE.U32.AND UP0, UPT, UR6, URZ, UPT ;  /* 0x0000003f0600728c */ /* 0x000fd8000bf05070 */
        /* <DEDUP_REMOVED lines=10> */
[----:B------:R-:W-:Y:S02]  /*a0b0*/  USHF.R.S32.HI UR6, URZ, 0x1f, UR5 ;  /* 0x0000001f3f067899 */ /* 0x000fe40008011405 */
[----:B------:R-:W-:Y:S02]  /*a0c0*/  ULOP3.LUT UR44, UR4, 0xffff, URZ, 0xc0, !UPT ;  /* 0x0000ffff042c7892 */ /* 0x000fe4000f8ec03f */
[----:B------:R-:W-:Y:S01]  /*a0d0*/  ULEA.HI UR6, UR6, UR5, URZ, 0x6 ;  /* 0x0000000506067291 */ /* 0x000fe2000f8f303f */
[----:B------:R-:W-:-:S03]  /*a0e0*/  UMOV UR38, URZ ;  /* 0x0000003f00267c82 */ /* 0x000fc60008000000 */
[----:B------:R-:W-:-:S04]  /*a0f0*/  USHF.R.S32.HI UR42, URZ, 0x6, UR6 ;  /* 0x000000063f2a7899 */ /* 0x000fc80008011406 */
[----:B01----:R-:W-:Y:S08]  /*a100*/  @!P0 BRA `(.L_x_3258) ;  /* 0x0000000000848947 */ /* 0x003ff00003800000 */
[----:B------:R-:W-:-:S03]  /*a110*/  USHF.R.U32.HI UR6, URZ, 0x10, UR4 ;  /* 0x000000103f067899 */ /* 0x000fc60008011604 */
[----:B------:R-:W-:Y:S01]  /*a120*/  UMOV UR4, URZ ;  /* 0x0000003f00047c82 */ /* 0x000fe20008000000 */
        /* <DEDUP_REMOVED lines=31> */
.L_x_3258:
[----:B------:R-:W-:Y:S02]  /*a320*/  UIMAD UR45, UR44, UR38, URZ ;  /* 0x000000262c2d72a4 */ /* 0x000fe4000f8e023f */
[----:B------:R-:W-:Y:S02]  /*a330*/  MOV R0, UR38 ;  /* 0x0000002600007c02 */ /* 0x000fe40008000f00 */
[----:B------:R-:W-:Y:S02]  /*a340*/  MOV R4, 0x1 ;  /* 0x0000000100047802 */ /* 0x000fe40000000f00 */
        /* <DEDUP_REMOVED lines=28> */
.L_x_3259:
        /* <DEDUP_REMOVED lines=20> */
.L_x_3261:
        /* <DEDUP_REMOVED lines=15> */
.L_x_3260:
[----:B------:R-:W0:Y:S01]  /*a740*/  LDC.64 R2, c[0x0][0x9f8] ;  /* 0x00027e00ff027b82 */ /* 0x000e220000000a00 */
[----:B------:R-:W-:-:S07]  /*a750*/  IMAD.MOV.U32 R24, RZ, RZ, R17 ;  /* 0x000000ffff187224 */ /* 0x000fce00078e0011 */
[----:B------:R-:W1:Y:S01]  /*a760*/  LDC R11, c[0x0][0x430] ;  /* 0x00010c00ff0b7b82 */ /* 0x000e620000000800 */
[C---:B------:R-:W-:Y:S01]  /*a770*/  IMAD.SHL.U32 R37, R30.reuse, 0x10, RZ ;  /* 0x000000101e257824 */ /* 0x040fe200078e00ff */
[----:B------:R-:W-:Y:S01]  /*a780*/  LOP3.LUT R6, R30, 0x7f, RZ, 0xc0, !PT ;  /* 0x0000007f1e067812 */ /* 0x000fe200078ec0ff */
        /* <DEDUP_REMOVED lines=8> */
[----:B------:R-:W-:Y:S02]  /*a810*/  LEA R18, R25, 0xffffffc0, 0x6 ;  /* 0xffffffc019127811 */ /* 0x000fe400078e30ff */
[----:B------:R-:W-:Y:S02]  /*a820*/  LOP3.LUT R31, R37, R36, RZ, 0xfc, !PT ;  /* 0x00000024251f7212 */ /* 0x000fe400078efcff */
[----:B-1----:R-:W-:Y:S02]  /*a830*/  ISETP.NE.AND P1, PT, R11, 0x1, PT ;  /* 0x000000010b00780c */ /* 0x002fe40003f25270 */
[----:B------:R-:W-:-:S02]  /*a840*/  IADD3 R5, R31, R18, RZ ;  /* 0x000000121f057210 */ /* 0x000fc40007ffe0ff */
[----:B------:R-:W-:Y:S02]  /*a850*/  LOP3.LUT R16, R16, 0xfffffbff, RZ, 0xc0, !PT ;  /* 0xfffffbff10107812 */ /* 0x000fe400078ec0ff */
[C---:B------:R-:W-:Y:S01]  /*a860*/  ISETP.GE.AND P0, PT, R5.reuse, UR41, PT ;  /* 0x0000002905007c0c */ /* 0x040fe2000bf06270 */
[----:B-----5:R-:W-:-:S03]  /*a870*/  IMAD.IADD R10, R5, 0x1, R28 ;  /* 0x00000001050a7824 */ /* 0x020fc600078e021c */
[----:B------:R-:W-:Y:S01]  /*a880*/  ISETP.GT.U32.OR P0, PT, R31, 0x3f, P0 ;  /* 0x0000003f1f00780c */ /* 0x000fe20000704470 */
[----:B------:R-:W-:Y:S02]  /*a890*/  IMAD.MOV.U32 R7, RZ, RZ, R10 ;  /* 0x000000ffff077224 */ /* 0x000fe400078e000a */
[----:B------:R-:W1:Y:S01]  /*a8a0*/  @P1 LDC R0, c[0x0][0x434] ;  /* 0x00010d00ff001b82 */ /* 0x000e620000000800 */
[----:B------:R-:W-:-:S07]  /*a8b0*/  @P1 LOP3.LUT R16, R16, 0x400, RZ, 0xfc, !PT ;  /* 0x0000040010101812 */ /* 0x000fce00078efcff */
[----:B0-----:R-:W0:Y:S08]  /*a8c0*/  @P1 LDC R3, c[0x0][0x438] ;  /* 0x00010e00ff031b82 */ /* 0x001e300000000800 */
[----:B------:R-:W3:Y:S08]  /*a8d0*/  @!P0 LDC.64 R8, c[0x0][0x428] ;  /* 0x00010a00ff088b82 */ /* 0x000ef00000000a00 */
[----:B------:R-:W4:Y:S01]  /*a8e0*/  @!P0 LDC.64 R4, c[0x0][0x418] ;  /* 0x00010600ff048b82 */ /* 0x000f220000000a00 */
[----:B-1----:R-:W-:-:S05]  /*a8f0*/  @P1 IMAD.HI.U32 R0, R10, R0, RZ ;  /* 0x000000000a001227 */ /* 0x002fca00078e00ff */
[----:B0-----:R-:W-:-:S04]  /*a900*/  @P1 SHF.R.U32.HI R7, RZ, R3, R0 ;  /* 0x00000003ff071219 */ /* 0x001fc80000011600 */
[----:B------:R-:W-:Y:S02]  /*a910*/  @!P0 SHF.R.S32.HI R3, RZ, 0x1f, R7 ;  /* 0x0000001fff038819 */ /* 0x000fe40000011407 */
[----:B------:R-:W-:Y:S02]  /*a920*/  @!P0 MOV R2, R7 ;  /* 0x0000000700028202 */ /* 0x000fe40000000f00 */
[----:B--2---:R-:W-:-:S03]  /*a930*/  SHF.R.S32.HI R32, RZ, 0x1f, R24 ;  /* 0x0000001fff207819 */ /* 0x004fc60000011418 */
[----:B---3--:R-:W-:-:S04]  /*a940*/  @!P0 IMAD.WIDE.U32 R2, R24, R8, R2 ;  /* 0x0000000818028225 */ /* 0x008fc800078e0002 */
[----:B------:R-:W-:Y:S01]  /*a950*/  @!P0 IMAD R0, R32, R8, RZ ;  /* 0x0000000820008224 */ /* 0x000fe200078e02ff */
[----:B----4-:R-:W-:-:S03]  /*a960*/  @!P0 LEA R4, P1, R2, R4, 0x2 ;  /* 0x0000000402048211 */ /* 0x010fc600078210ff */
[----:B------:R-:W-:-:S04]  /*a970*/  @!P0 IMAD R9, R24, R9, R0 ;  /* 0x0000000918098224 */ /* 0x000fc800078e0200 */
[----:B------:R-:W-:-:S05]  /*a980*/  @!P0 IMAD.IADD R0, R3, 0x1, R9 ;  /* 0x0000000103008824 */ /* 0x000fca00078e0209 */
[----:B------:R-:W-:-:S06]  /*a990*/  @!P0 LEA.HI.X R5, R2, R5, R0, 0x2, P1 ;  /* 0x0000000502058211 */ /* 0x000fcc00008f1400 */
[----:B------:R0:W2:Y:S01]  /*a9a0*/  @!P0 LDG.E R5, desc[UR36][R4.64] ;  /* 0x0000002404058981 */ /* 0x0000a2000c1e1900 */
[----:B------:R-:W-:Y:S02]  /*a9b0*/  LOP3.LUT R16, R16, 0xffffffdf, RZ, 0xc0, !PT ;  /* 0xffffffdf10107812 */ /* 0x000fe400078ec0ff */
[----:B------:R-:W-:Y:S01]  /*a9c0*/  CS2R R26, SRZ ;  /* 0x00000000001a7805 */ /* 0x000fe2000001ff00 */
[----:B------:R-:W-:-:S04]  /*a9d0*/  IMAD.MOV R19, RZ, RZ, -R7 ;  /* 0x000000ffff137224 */ /* 0x000fc800078e0a07 */
[----:B------:R-:W-:Y:S01]  /*a9e0*/  IMAD R19, R11, R19, R10 ;  /* 0x000000130b137224 */ /* 0x000fe200078e020a */
[----:B0-----:R-:W-:-:S04]  /*a9f0*/  SHF.L.U32 R4, R30, 0x3, RZ ;  /* 0x000000031e047819 */ /* 0x001fc800000006ff */
[----:B------:R-:W-:-:S04]  /*aa00*/  LOP3.LUT R22, R4, 0x38, RZ, 0xc0, !PT ;  /* 0x0000003804167812 */ /* 0x000fc800078ec0ff */
[C---:B------:R-:W-:Y:S02]  /*aa10*/  LOP3.LUT R0, R22.reuse, 0x40, RZ, 0xfc, !PT ;  /* 0x0000004016007812 */ /* 0x040fe400078efcff */
[----:B------:R-:W-:Y:S02]  /*aa20*/  LOP3.LUT R2, R22, 0x80, RZ, 0xfc, !PT ;  /* 0x0000008016027812 */ /* 0x000fe400078efcff */
[----:B------:R-:W-:Y:S02]  /*aa30*/  ISETP.GE.AND P1, PT, R0, UR4, PT ;  /* 0x0000000400007c0c */ /* 0x000fe4000bf26270 */
[----:B------:R-:W-:Y:S02]  /*aa40*/  ISETP.GE.AND P5, PT, R2, UR4, PT ;  /* 0x0000000402007c0c */ /* 0x000fe4000bfa6270 */
[C---:B------:R-:W-:Y:S02]  /*aa50*/  LOP3.LUT R0, R22.reuse, 0xc0, RZ, 0xfc, !PT ;  /* 0x000000c016007812 */ /* 0x040fe400078efcff */
[----:B------:R-:W-:-:S02]  /*aa60*/  LOP3.LUT R2, R22, 0x180, RZ, 0xfc, !PT ;  /* 0x0000018016027812 */ /* 0x000fc400078efcff */
[----:B------:R-:W-:Y:S02]  /*aa70*/  ISETP.GE.AND P4, PT, R0, UR4, PT ;  /* 0x0000000400007c0c */ /* 0x000fe4000bf86270 */
[C---:B------:R-:W-:Y:S02]  /*aa80*/  LOP3.LUT R0, R22.reuse, 0x100, RZ, 0xfc, !PT ;  /* 0x0000010016007812 */ /* 0x040fe400078efcff */
[----:B------:R-:W-:Y:S02]  /*aa90*/  ISETP.GE.AND P6, PT, R22, UR4, PT ;  /* 0x0000000416007c0c */ /* 0x000fe4000bfc6270 */
[----:B------:R-:W-:Y:S02]  /*aaa0*/  @P1 LOP3.LUT R16, R16, 0x20, RZ, 0xfc, !PT ;  /* 0x0000002010101812 */ /* 0x000fe400078efcff */
[----:B------:R-:W-:Y:S02]  /*aab0*/  ISETP.GE.AND P3, PT, R0, UR4, PT ;  /* 0x0000000400007c0c */ /* 0x000fe4000bf66270 */
[----:B------:R-:W-:-:S02]  /*aac0*/  LOP3.LUT R16, R16, 0xffffffef, RZ, 0xc0, !PT ;  /* 0xffffffef10107812 */ /* 0x000fc400078ec0ff */
[----:B------:R-:W-:Y:S02]  /*aad0*/  LOP3.LUT R0, R22, 0x140, RZ, 0xfc, !PT ;  /* 0x0000014016007812 */ /* 0x000fe400078efcff */
[----:B------:R-:W-:Y:S02]  /*aae0*/  @P5 LOP3.LUT R16, R16, 0x10, RZ, 0xfc, !PT ;  /* 0x0000001010105812 */ /* 0x000fe400078efcff */
[----:B------:R-:W-:Y:S02]  /*aaf0*/  ISETP.GE.AND P2, PT, R0, UR4, PT ;  /* 0x0000000400007c0c */ /* 0x000fe4000bf46270 */
[----:B------:R-:W-:Y:S02]  /*ab00*/  LOP3.LUT R16, R16, 0xfffffff7, RZ, 0xc0, !PT ;  /* 0xfffffff710107812 */ /* 0x000fe400078ec0ff */
[----:B------:R-:W-:Y:S02]  /*ab10*/  SEL R0, RZ, 0xffffffff, P1 ;  /* 0xffffffffff007807 */ /* 0x000fe40000800000 */
[----:B------:R-:W-:-:S03]  /*ab20*/  @P4 LOP3.LUT R16, R16, 0x8, RZ, 0xfc, !PT ;  /* 0x0000000810104812 */ /* 0x000fc600078efcff */
[----:B------:R-:W-:Y:S01]  /*ab30*/  IMAD.SHL.U32 R3, R0, 0x2, RZ ;  /* 0x0000000200037824 */ /* 0x000fe200078e00ff */
[----:B------:R-:W-:Y:S02]  /*ab40*/  LOP3.LUT R16, R16, 0xfffffffb, RZ, 0xc0, !PT ;  /* 0xfffffffb10107812 */ /* 0x000fe400078ec0ff */
[----:B------:R-:W-:Y:S02]  /*ab50*/  SEL R0, RZ, 0x1, P6 ;  /* 0x00000001ff007807 */ /* 0x000fe40003000000 */
[----:B------:R-:W-:Y:S02]  /*ab60*/  @P3 LOP3.LUT R16, R16, 0x4, RZ, 0xfc, !PT ;  /* 0x0000000410103812 */ /* 0x000fe400078efcff */
[----:B------:R-:W-:Y:S02]  /*ab70*/  LOP3.LUT R0, R3, 0x2, R0, 0xe2, !PT ;  /* 0x0000000203007812 */ /* 0x000fe400078ee200 */
[----:B------:R-:W-:Y:S02]  /*ab80*/  LOP3.LUT R16, R16, 0xfffffffd, RZ, 0xc0, !PT ;  /* 0xfffffffd10107812 */ /* 0x000fe400078ec0ff */
[----:B------:R-:W-:-:S02]  /*ab90*/  SEL R3, RZ, 0x4, P5 ;  /* 0x00000004ff037807 */ /* 0x000fc40002800000 */
[----:B------:R-:W-:-:S04]  /*aba0*/  LOP3.LUT R16, R16, 0xffffffbf, RZ, 0xc0, !PT ;  /* 0xffffffbf10107812 */ /* 0x000fc800078ec0ff */
[----:B------:R-:W-:-:S04]  /*abb0*/  @P6 LOP3.LUT R16, R16, 0x40, RZ, 0xfc, !PT ;  /* 0x0000004010106812 */ /* 0x000fc800078efcff */
[----:B------:R-:W-:Y:S02]  /*abc0*/  @P2 LOP3.LUT R16, R16, 0x2, RZ, 0xfc, !PT ;  /* 0x0000000210102812 */ /* 0x000fe400078efcff */
[--C-:B--2---:R-:W-:Y:S01]  /*abd0*/  @!P0 SHF.R.S32.HI R27, RZ, 0x1f, R5.reuse ;  /* 0x0000001fff1b8819 */ /* 0x104fe20000011405 */
[----:B------:R-:W-:Y:S01]  /*abe0*/  @!P0 IMAD.MOV.U32 R26, RZ, RZ, R5 ;  /* 0x000000ffff1a8224 */ /* 0x000fe200078e0005 */
[----:B------:R-:W-:Y:S02]  /*abf0*/  ISETP.GE.AND P0, PT, R2, UR4, PT ;  /* 0x0000000402007c0c */ /* 0x000fe4000bf06270 */
[----:B------:R-:W-:Y:S02]  /*ac00*/  LOP3.LUT R2, R22, 0x1c0, RZ, 0xfc, !PT ;  /* 0x000001c016027812 */ /* 0x000fe400078efcff */
[----:B------:R-:W-:Y:S02]  /*ac10*/  SEL R34, RZ, 0x40, P0 ;  /* 0x00000040ff227807 */ /* 0x000fe40000000000 */
[----:B------:R-:W-:Y:S01]  /*ac20*/  ISETP.GE.AND P0, PT, R2, UR4, PT ;  /* 0x0000000402007c0c */ /* 0x000fe2000bf06270 */
[----:B------:R-:W-:Y:S01]  /*ac30*/  UMOV UR4, 0xffffffff ;  /* 0xffffffff00047882 */ /* 0x000fe20000000000 */
[----:B------:R-:W-:-:S02]  /*ac40*/  SEL R2, RZ, 0x8, P4 ;  /* 0x00000008ff027807 */ /* 0x000fc40002000000 */
[----:B------:R-:W-:Y:S02]  /*ac50*/  SEL R17, RZ, 0x80, P0 ;  /* 0x00000080ff117807 */ /* 0x000fe40000000000 */
[----:B------:R-:W-:Y:S02]  /*ac60*/  LOP3.LUT R0, R2, R0, R3, 0xfe, !PT ;  /* 0x0000000002007212 */ /* 0x000fe400078efe03 */
[----:B------:R-:W-:Y:S02]  /*ac70*/  SEL R3, RZ, 0x10, P3 ;  /* 0x00000010ff037807 */ /* 0x000fe40001800000 */
[----:B------:R-:W-:-:S04]  /*ac80*/  SEL R2, RZ, 0x20, P2 ;  /* 0x00000020ff027807 */ /* 0x000fc80001000000 */
[----:B------:R-:W-:Y:S01]  /*ac90*/  LOP3.LUT R3, R2, R0, R3, 0xfe, !PT ;  /* 0x0000000002037212 */ /* 0x000fe200078efe03 */
[----:B------:R-:W-:Y:S06]  /*aca0*/  BRA.DIV UR4, `(.L_x_3262) ;  /* 0x0000002a04b07947 */ /* 0x000fec000b800000 */
.L_x_3304:
[----:B------:R-:W-:Y:S01]  /*acb0*/  ULOP3.LUT UR4, UR39, 0x2, URZ, 0xfc, !UPT ;  /* 0x0000000227047892 */ /* 0x000fe2000f8efc3f */
[----:B------:R-:W-:Y:S02]  /*acc0*/  ISETP.GT.U32.AND P1, PT, R31, 0x3f, PT ;  /* 0x0000003f1f00780c */ /* 0x000fe40003f24070 */
[----:B------:R-:W-:Y:S02]  /*acd0*/  LOP3.LUT R16, R16, 0xffffff7f, RZ, 0xc0, !PT ;  /* 0xffffff7f10107812 */ /* 0x000fe400078ec0ff */
[----:B------:R-:W-:Y:S01]  /*ace0*/  LOP3.LUT R34, R3, R34, RZ, 0xfc, !PT ;  /* 0x0000002203227212 */ /* 0x000fe200078efcff */
[----:B------:R-:W-:Y:S01]  /*acf0*/  IMAD.U32 R33, RZ, RZ, UR4 ;  /* 0x00000004ff217e24 */ /* 0x000fe2000f8e00ff */
[----:B------:R-:W-:Y:S02]  /*ad00*/  MOV R23, UR40 ;  /* 0x0000002800177c02 */ /* 0x000fe40008000f00 */
[----:B------:R-:W-:Y:S02]  /*ad10*/  LOP3.LUT R17, R34, R17, RZ, 0xfc, !PT ;  /* 0x0000001122117212 */ /* 0x000fe400078efcff */
[----:B------:R-:W-:-:S02]  /*ad20*/  ISETP.NE.AND P0, PT, R33, 0x3, PT ;  /* 0x000000032100780c */ /* 0x000fc40003f05270 */
[----:B------:R-:W-:-:S11]  /*ad30*/  SHF.R.S32.HI R23, RZ, 0x1f, R23 ;  /* 0x0000001fff177819 */ /* 0x000fd60000011417 */
[----:B------:R-:W-:-:S04]  /*ad40*/  @P0 LOP3.LUT R16, R16, 0x80, RZ, 0xfc, !PT ;  /* 0x0000008010100812 */ /* 0x000fc800078efcff */
[----:B------:R-:W-:-:S04]  /*ad50*/  LOP3.LUT R16, R16, 0xfffff7ff, RZ, 0xc0, !PT ;  /* 0xfffff7ff10107812 */ /* 0x000fc800078ec0ff */
[----:B------:R-:W-:Y:S01]  /*ad60*/  @P1 LOP3.LUT R16, R16, 0x800, RZ, 0xfc, !PT ;  /* 0x0000080010101812 */ /* 0x000fe200078efcff */
[----:B------:R-:W-:Y:S06]  /*ad70*/  @!P0 BRA `(.L_x_3263) ;  /* 0x0000000000048947 */ /* 0x000fec0003800000 */
[----:B------:R-:W-:Y:S01]  /*ad80*/  BPT.TRAP 0x1 ;  /* 0x000000040000795c */ /* 0x000fe20000300000 */
.L_x_3263:
[----:B------:R-:W-:-:S05]  /*ad90*/  IMAD.MOV.U32 R0, RZ, RZ, 0x1 ;  /* 0x00000001ff007424 */ /* 0x000fca00078e00ff */
[----:B------:R-:W-:-:S04]  /*ada0*/  SHF.L.U32 R0, R0, 0x1f, RZ ;  /* 0x0000001f00007819 */ /* 0x000fc800000006ff */
[----:B------:R-:W0:Y:S02]  /*adb0*/  SYNCS.PHASECHK.TRANS64.TRYWAIT P0, [UR43+0x28c40], R0 ;  /* 0x028c4000ff0075a7 */ /* 0x000e24000800016b */
[----:B0-----:R-:W-:Y:S05]  /*adc0*/  @!P0 BRA `(.L_x_3264) ;  /* 0x0000002800888947 */ /* 0x001fea0003800000 */
.L_x_3305:
[----:B------:R-:W-:Y:S01]  /*add0*/  SHF.R.S32.HI R29, RZ, 0x1f, R19 ;  /* 0x0000001fff1d7819 */ /* 0x000fe20000011413 */
[----:B------:R-:W-:Y:S01]  /*ade0*/  ULDC.64 UR4, c[0x0][0x300] ;  /* 0x0000c00000047ab9 */ /* 0x000fe20000000a00 */
[----:B------:R-:W-:Y:S01]  /*adf0*/  R2UR UR6, R23 ;  /* 0x00000000170672ca */ /* 0x000fe200000e0000 */
[----:B0-----:R-:W-:Y:S01]  /*ae00*/  IMAD.WIDE.U32 R2, R19, UR4, RZ ;  /* 0x0000000413027c25 */ /* 0x001fe2000f8e00ff */
[----:B------:R-:W-:Y:S02]  /*ae10*/  IADD3 R18, -R36, UR41, -R18 ;  /* 0x0000002924127c10 */ /* 0x000fe4000fffe912 */
[----:B------:R-:W-:Y:S01]  /*ae20*/  LOP3.LUT R16, R16, 0xfffffffe, RZ, 0xc0, !PT ;  /* 0xfffffffe10107812 */ /* 0x000fe200078ec0ff */
[----:B------:R-:W-:-:S04]  /*ae30*/  IMAD R0, R29, UR4, RZ ;  /* 0x000000041d007c24 */ /* 0x000fc8000f8e02ff */
        /* <DEDUP_REMOVED lines=8> */
[----:B------:R-:W-:Y:S01]  /*aec0*/  IMAD.U32 R5, RZ, RZ, UR4 ;  /* 0x00000004ff057e24 */ /* 0x000fe2000f8e00ff */
[----:B------:R-:W-:-:S03]  /*aed0*/  UIMAD UR4, UR6, UR4, URZ ;  /* 0x00000004060472a4 */ /* 0x000fc6000f8e023f */
[----:B------:R-:W-:Y:S01]  /*aee0*/  IMAD.WIDE.U32 R2, R5, UR40, R2 ;  /* 0x0000002805027c25 */ /* 0x000fe2000f8e0002 */
[----:B------:R-:W-:Y:S01]  /*aef0*/  UIMAD UR4, UR40, UR5, UR4 ;  /* 0x00000005280472a4 */ /* 0x000fe2000f8e0204 */
[----:B------:R-:W-:Y:S02]  /*af00*/  ULDC.64 UR6, c[0x0][0x2e8] ;  /* 0x0000ba0000067ab9 */ /* 0x000fe40000000a00 */
[----:B------:R-:W-:Y:S01]  /*af10*/  UMOV UR5, 0xffffffff ;  /* 0xffffffff00057882 */ /* 0x000fe20000000000 */
[----:B------:R-:W-:Y:S02]  /*af20*/  LEA R0, P0, R2, UR6, 0x1 ;  /* 0x0000000602007c11 */ /* 0x000fe4000f8008ff */
[----:B------:R-:W-:Y:S01]  /*af30*/  IADD3 R5, R3, UR4, RZ ;  /* 0x0000000403057c10 */ /* 0x000fe2000fffe0ff */
[----:B------:R-:W-:Y:S01]  /*af40*/  ULDC UR4, c[0x0][0x2f4] ;  /* 0x0000bd0000047ab9 */ /* 0x000fe20000000800 */
[----:B------:R-:W-:Y:S02]  /*af50*/  LOP3.LUT R3, R4, 0x1c0, RZ, 0xc0, !PT ;  /* 0x000001c004037812 */ /* 0x000fe400078ec0ff */
[----:B------:R-:W-:-:S02]  /*af60*/  ISETP.GE.AND P2, PT, R22, UR4, PT ;  /* 0x0000000416007c0c */ /* 0x000fc4000bf46270 */
[----:B------:R-:W-:Y:S02]  /*af70*/  LOP3.LUT R3, R3, 0x38, R4, 0xf8, !PT ;  /* 0x0000003803037812 */ /* 0x000fe400078ef804 */
[----:B------:R-:W-:Y:S02]  /*af80*/  LEA.HI.X R5, R2, UR7, R5, 0x1, P0 ;  /* 0x0000000702057c11 */ /* 0x000fe400080f0c05 */
[----:B------:R-:W-:Y:S01]  /*af90*/  LOP3.LUT R3, R3, 0x38, R30, 0x78, !PT ;  /* 0x0000003803037812 */ /* 0x000fe200078e781e */
[----:B------:R-:W-:Y:S01]  /*afa0*/  IMAD.SHL.U32 R30, R6, 0x8, RZ ;  /* 0x00000008061e7824 */ /* 0x000fe200078e00ff */
[----:B------:R-:W-:-:S04]  /*afb0*/  ISETP.GE.AND P0, PT, R18, 0x1, PT ;  /* 0x000000011200780c */ /* 0x000fc80003f06270 */
[----:B------:R-:W-:Y:S02]  /*afc0*/  LOP3.LUT R30, R3, 0x200, R30, 0xf8, !PT ;  /* 0x00000200031e7812 */ /* 0x000fe400078ef81e */
[----:B------:R-:W-:Y:S01]  /*afd0*/  @P2 LOP3.LUT R16, R16, 0x1, RZ, 0xfc, !PT ;  /* 0x0000000110102812 */ /* 0x000fe200078efcff */
[----:B------:R-:W-:Y:S06]  /*afe0*/  BRA.DIV UR5, `(.L_x_3265) ;  /* 0x0000002a05187947 */ /* 0x000fec000b800000 */
[----:B------:R-:W0:Y:S01]  /*aff0*/  SHFL.IDX PT, R14, R0, RZ, 0x181f ;  /* 0x00181fff000e7589 */ /* 0x000e2200000e0000 */
[----:B------:R-:W-:-:S03]  /*b000*/  @P0 LEA R7, R30, UR43, 0x1 ;  /* 0x0000002b1e070c11 */ /* 0x000fc6000f8e08ff */
[----:B------:R-:W1:Y:S04]  /*b010*/  SHFL.IDX PT, R2, R5, RZ, 0x181f ;  /* 0x00181fff05027589 */ /* 0x000e6800000e0000 */
[----:B------:R-:W-:Y:S01]  /*b020*/  SHFL.IDX PT, R4, R5, 0x1, 0x181f ;  /* 0x00381f0005047f89 */ /* 0x000fe200000e0000 */
[----:B0-----:R-:W-:-:S05]  /*b030*/  @P0 LEA R14, P1, R22, R14, 0x1 ;  /* 0x0000000e160e0211 */ /* 0x001fca00078208ff */
[----:B-1----:R-:W-:Y:S01]  /*b040*/  @P0 IMAD.X R3, RZ, RZ, R2, P1 ;  /* 0x000000ffff030224 */ /* 0x002fe200008e0602 */
[----:B------:R-:W-:Y:S02]  /*b050*/  @P0 MOV R2, R14 ;  /* 0x0000000e00020202 */ /* 0x000fe40000000f00 */
[----:B------:R-:W0:Y:S04]  /*b060*/  SHFL.IDX PT, R14, R0, 0x1, 0x181f ;  /* 0x00381f00000e7f89 */ /* 0x000e2800000e0000 */
[----:B------:R0:W-:Y:S01]  /*b070*/  @P0 LDGSTS.E.BYPASS.LTC128B.128 [R7+0x22400], desc[UR36][R2.64], !P2 ;  /* 0x2240000002070fae */ /* 0x0001e2000d101d64 */
[----:B------:R-:W-:-:S13]  /*b080*/  ISETP.GE.AND P0, PT, R18, 0x11, PT ;  /* 0x000000111200780c */ /* 0x000fda0003f06270 */
[----:B------:R-:W-:Y:S02]  /*b090*/  @P0 LEA R9, R30, UR43, 0x1 ;  /* 0x0000002b1e090c11 */ /* 0x000fe4000f8e08ff */
[----:B0-----:R-:W-:Y:S02]  /*b0a0*/  @P0 LEA R2, P1, R22, R14, 0x1 ;  /* 0x0000000e16020211 */ /* 0x001fe400078208ff */
[----:B------:R-:W0:Y:S03]  /*b0b0*/  SHFL.IDX PT, R14, R0, 0x2, 0x181f ;  /* 0x00581f00000e7f89 */ /* 0x000e2600000e0000 */
[----:B------:R-:W-:Y:S02]  /*b0c0*/  @P0 IMAD.X R3, RZ, RZ, R4, P1 ;  /* 0x000000ffff030224 */ /* 0x000fe400008e0604 */
[----:B------:R-:W1:Y:S04]  /*b0d0*/  SHFL.IDX PT, R4, R5, 0x2, 0x181f ;  /* 0x00581f0005047f89 */ /* 0x000e6800000e0000 */
[----:B------:R0:W-:Y:S01]  /*b0e0*/  @P0 LDGSTS.E.BYPASS.LTC128B.128 [R9+0x22c00], desc[UR36][R2.64], !P2 ;  /* 0x22c0000002090fae */ /* 0x0001e2000d101d64 */
[----:B------:R-:W-:-:S13]  /*b0f0*/  ISETP.GE.AND P0, PT, R18, 0x21, PT ;  /* 0x000000211200780c */ /* 0x000fda0003f06270 */
[----:B------:R-:W-:Y:S02]  /*b100*/  @P0 LEA R7, R30, UR43, 0x1 ;  /* 0x0000002b1e070c11 */ /* 0x000fe4000f8e08ff */
[----:B0-----:R-:W-:Y:S02]  /*b110*/  @P0 LEA R2, P1, R22, R14, 0x1 ;  /* 0x0000000e16020211 */ /* 0x001fe400078208ff */
[----:B------:R0:W2:Y:S03]  /*b120*/  SHFL.IDX PT, R14, R0, 0x3, 0x181f ;  /* 0x00781f00000e7f89 */ /* 0x0000a600000e0000 */
[----:B-1----:R-:W-:Y:S02]  /*b130*/  @P0 IMAD.X R3, RZ, RZ, R4, P1 ;  /* 0x000000ffff030224 */ /* 0x002fe400008e0604 */
[----:B------:R0:W1:Y:S04]  /*b140*/  SHFL.IDX PT, R4, R5, 0x3, 0x181f ;  /* 0x00781f0005047f89 */ /* 0x00006800000e0000 */
[----:B------:R0:W-:Y:S02]  /*b150*/  @P0 LDGSTS.E.BYPASS.LTC128B.128 [R7+0x23400], desc[UR36][R2.64], !P2 ;  /* 0x2340000002070fae */ /* 0x0001e4000d101d64 */
.L_x_3315:
[----:B------:R-:W-:-:S13]  /*b160*/  ISETP.GE.AND P0, PT, R18, 0x31, PT ;  /* 0x000000311200780c */ /* 0x000fda0003f06270 */
[----:B0-2---:R-:W-:Y:S02]  /*b170*/  @P0 LEA R2, P1, R22, R14, 0x1 ;  /* 0x0000000e16020211 */ /* 0x005fe400078208ff */
[----:B------:R-:W-:Y:S02]  /*b180*/  @P0 LEA R5, R30, UR43, 0x1 ;  /* 0x0000002b1e050c11 */ /* 0x000fe4000f8e08ff */
[----:B-1----:R-:W-:-:S05]  /*b190*/  @P0 IADD3.X R3, RZ, R4, RZ, P1, !PT ;  /* 0x00000004ff030210 */ /* 0x002fca0000ffe4ff */
[----:B------:R-:W-:Y:S01]  /*b1a0*/  @!PT LDS RZ, [RZ] ;  /* 0x00000000fffff984 */ /* 0x000fe20000000800 */
[----:B------:R-:W-:Y:S01]  /*b1b0*/  @!PT LDS RZ, [RZ] ;  /* 0x00000000fffff984 */ /* 0x000fe20000000800 */
[----:B------:R-:W-:Y:S01]  /*b1c0*/  @!PT LDS RZ, [RZ] ;  /* 0x00000000fffff984 */ /* 0x000fe20000000800 */
        /* <DEDUP_REMOVED lines=8> */
.L_x_3266:
[----:B------:R-:W-:Y:S01]  /*b250*/  SYNCS.ARRIVE.TRANS64.A1T0 RZ, [UR43+0x28c30], RZ ;  /* 0x028c30ffffff79a7 */ /* 0x000fe2000810002b */
[----:B------:R-:W-:Y:S05]  /*b260*/  WARPSYNC.ALL ;  /* 0x0000000000007948 */ /* 0x000fea0003800000 */
[----:B------:R-:W-:-:S04]  /*b270*/  UIADD3 UR4, UR43, 0x20400, URZ ;  /* 0x000204002b047890 */ /* 0x000fc8000fffe03f */
[----:B------:R-:W-:Y:S01]  /*b280*/  ULOP3.LUT UP0, URZ, UR4, 0x3ff, URZ, 0xc0, !UPT ;  /* 0x000003ff043f7892 */ /* 0x000fe2000f80c03f */
[----:B------:R-:W-:Y:S05]  /*b290*/  BAR.SYNC.DEFER_BLOCKING 0x8, 0x100 ;  /* 0x0204000000007b1d */ /* 0x000fea0000010000 */
[----:B------:R-:W-:-:S13]  /*b2a0*/  PLOP3.LUT P0, PT, PT, PT, UP0, 0x80, 0x0 ;  /* 0x000000000000781c */ /* 0x000fda0003f0f008 */
        /* <DEDUP_REMOVED lines=17> */
.L_x_3267:
[----:B------:R-:W0:Y:S01]  /*b3c0*/  LDC R0, c[0x0][0x448] ;  /* 0x00011200ff007b82 */ /* 0x000e220000000800 */
[----:B------:R-:W1:Y:S01]  /*b3d0*/  S2R R20, SR_CTAID.Z ;  /* 0x0000000000147919 */ /* 0x000e620000002700 */
[----:B------:R-:W-:Y:S01]  /*b3e0*/  R2UR UR6, R23 ;  /* 0x00000000170672ca */ /* 0x000fe200000e0000 */
[----:B------:R-:W-:Y:S01]  /*b3f0*/  ULDC.64 UR8, c[0x0][0x2d8] ;  /* 0x0000b60000087ab9 */ /* 0x000fe20000000a00 */
[----:B------:R-:W-:Y:S01]  /*b400*/  IMAD R9, R35, 0x40, R31 ;  /* 0x0000004023097824 */ /* 0x000fe200078e021f */
[----:B------:R-:W-:-:S03]  /*b410*/  UIMAD.WIDE.U32 UR4, UR40, UR8, URZ ;  /* 0x00000008280472a5 */ /* 0x000fc6000f8e003f */
[----:B------:R-:W-:-:S03]  /*b420*/  IMAD.MOV.U32 R7, RZ, RZ, R9 ;  /* 0x000000ffff077224 */ /* 0x000fc600078e0009 */
[----:B------:R-:W-:Y:S02]  /*b430*/  IMAD.U32 R4, RZ, RZ, UR4 ;  /* 0x00000004ff047e24 */ /* 0x000fe4000f8e00ff */
[----:B------:R-:W-:Y:S02]  /*b440*/  IMAD.U32 R5, RZ, RZ, UR5 ;  /* 0x00000005ff057e24 */ /* 0x000fe4000f8e00ff */
[----:B------:R-:W-:-:S04]  /*b450*/  UIMAD UR6, UR6, UR8, URZ ;  /* 0x00000008060672a4 */ /* 0x000fc8000f8e023f */
[----:B------:R-:W-:-:S03]  /*b460*/  UIMAD UR6, UR40, UR9, UR6 ;  /* 0x00000009280672a4 */ /* 0x000fc6000f8e0206 */
[----:B------:R-:W-:Y:S01]  /*b470*/  ULDC.64 UR8, c[0x0][0x2e0] ;  /* 0x0000b80000087ab9 */ /* 0x000fe20000000a00 */
[----:B------:R-:W-:Y:S01]  /*b480*/  UIADD3 UR6, UR5, UR6, URZ ;  /* 0x0000000605067290 */ /* 0x000fe2000fffe03f */
[----:B0-----:R-:W-:Y:S02]  /*b490*/  ISETP.NE.AND P0, PT, R0, 0x1, PT ;  /* 0x000000010000780c */ /* 0x001fe40003f05270 */
[----:B------:R-:W-:Y:S01]  /*b4a0*/  ULDC.64 UR4, c[0x0][0x2d0] ;  /* 0x0000b40000047ab9 */ /* 0x000fe20000000a00 */
[----:B-1----:R-:W-:-:S10]  /*b4b0*/  SHF.R.S32.HI R6, RZ, 0x1f, R20 ;  /* 0x0000001fff067819 */ /* 0x002fd40000011414 */
[----:B------:R-:W0:Y:S01]  /*b4c0*/  @P0 LDC R2, c[0x0][0x44c] ;  /* 0x00011300ff020b82 */ /* 0x000e220000000800 */
[----:B------:R-:W-:-:S04]  /*b4d0*/  IMAD R6, R6, UR8, RZ ;  /* 0x0000000806067c24 */ /* 0x000fc8000f8e02ff */
[----:B------:R-:W-:-:S03]  /*b4e0*/  IMAD R5, R20, UR9, R6 ;  /* 0x0000000914057c24 */ /* 0x000fc6000f8e0206 */
[----:B------:R-:W1:Y:S01]  /*b4f0*/  @P0 LDC R3, c[0x0][0x450] ;  /* 0x00011400ff030b82 */ /* 0x000e620000000800 */
[----:B0-----:R-:W-:-:S05]  /*b500*/  @P0 IMAD.HI.U32 R2, R9, R2, RZ ;  /* 0x0000000209020227 */ /* 0x001fca00078e00ff */
[----:B-1----:R-:W-:Y:S02]  /*b510*/  @P0 SHF.R.U32.HI R7, RZ, R3, R2 ;  /* 0x00000003ff070219 */ /* 0x002fe40000011602 */
[----:B------:R-:W-:Y:S02]  /*b520*/  MOV R3, UR6 ;  /* 0x0000000600037c02 */ /* 0x000fe40008000f00 */
[----:B------:R-:W-:Y:S02]  /*b530*/  MOV R2, R4 ;  /* 0x0000000400027202 */ /* 0x000fe40000000f00 */
[----:B------:R-:W-:-:S03]  /*b540*/  SHF.R.S32.HI R4, RZ, 0x1f, R7 ;  /* 0x0000001fff047819 */ /* 0x000fc60000011407 */
[----:B------:R-:W-:-:S04]  /*b550*/  IMAD.WIDE.U32 R2, R20, UR8, R2 ;  /* 0x0000000814027c25 */ /* 0x000fc8000f8e0002 */
[----:B------:R-:W-:Y:S02]  /*b560*/  IMAD.IADD R3, R3, 0x1, R5 ;  /* 0x0000000103037824 */ /* 0x000fe400078e0205 */
[----:B------:R-:W-:Y:S02]  /*b570*/  IMAD.MOV R5, RZ, RZ, -R7 ;  /* 0x000000ffff057224 */ /* 0x000fe400078e0a07 */
[----:B------:R-:W-:Y:S02]  /*b580*/  IMAD R4, R4, UR4, RZ ;  /* 0x0000000404047c24 */ /* 0x000fe4000f8e02ff */
[----:B------:R-:W-:Y:S02]  /*b590*/  IMAD R5, R0, R5, R9 ;  /* 0x0000000500057224 */ /* 0x000fe400078e0209 */
[C---:B------:R-:W-:Y:S02]  /*b5a0*/  IMAD R9, R7.reuse, UR5, R4 ;  /* 0x0000000507097c24 */ /* 0x040fe4000f8e0204 */
[----:B------:R-:W-:Y:S01]  /*b5b0*/  IMAD.WIDE.U32 R2, R7, UR4, R2 ;  /* 0x0000000407027c25 */ /* 0x000fe2000f8e0002 */
        /* <DEDUP_REMOVED lines=8> */
[----:B------:R-:W-:Y:S01]  /*b640*/  LEA R4, P0, R2, UR4, 0x1 ;  /* 0x0000000402047c11 */ /* 0x000fe2000f8008ff */
[----:B------:R-:W-:Y:S02]  /*b650*/  ULDC UR4, c[0x0][0x2b8] ;  /* 0x0000ae0000047ab9 */ /* 0x000fe40000000800 */
[----:B------:R-:W-:Y:S02]  /*b660*/  ISETP.GE.AND P1, PT, R22, UR4, PT ;  /* 0x0000000416007c0c */ /* 0x000fe4000bf26270 */
[----:B------:R-:W-:Y:S01]  /*b670*/  LEA.HI.X R5, R2, UR5, R5, 0x1, P0 ;  /* 0x0000000502057c11 */ /* 0x000fe200080f0c05 */
[----:B------:R-:W-:-:S03]  /*b680*/  UMOV UR5, 0xffffffff ;  /* 0xffffffff00057882 */ /* 0x000fc60000000000 */
[----:B------:R-:W-:Y:S07]  /*b690*/  BRA.DIV UR5, `(.L_x_3268) ;  /* 0x00000026058c7947 */ /* 0x000fee000b800000 */
[----:B------:R-:W0:Y:S01]  /*b6a0*/  SHFL.IDX PT, R14, R4, RZ, 0x181f ;  /* 0x00181fff040e7589 */ /* 0x000e2200000e0000 */
[----:B------:R-:W-:Y:S01]  /*b6b0*/  ULDC UR4, c[0x0][0x288] ;  /* 0x0000a20000047ab9 */ /* 0x000fe20000000800 */
[----:B------:R-:W-:Y:S02]  /*b6c0*/  IMAD R35, R35, 0x40, R36 ;  /* 0x0000004023237824 */ /* 0x000fe400078e0224 */
[----:B------:R-:W1:Y:S01]  /*b6d0*/  SHFL.IDX PT, R2, R5, RZ, 0x181f ;  /* 0x00181fff05027589 */ /* 0x000e6200000e0000 */
[----:B------:R-:W-:Y:S02]  /*b6e0*/  IMAD R0, R0, UR4, RZ ;  /* 0x0000000400007c24 */ /* 0x000fe4000f8e02ff */
[C---:B------:R-:W-:Y:S01]  /*b6f0*/  VIADD R9, R35.reuse, 0x10 ;  /* 0x0000001023097836 */ /* 0x040fe20000000000 */
[----:B------:R-:W-:Y:S02]  /*b700*/  SHFL.IDX PT, R6, R5, 0x1, 0x181f ;  /* 0x00381f0005067f89 */ /* 0x000fe400000e0000 */
[----:B------:R-:W-:-:S13]  /*b710*/  ISETP.GE.AND P0, PT, R35, R0, PT ;  /* 0x000000002300720c */ /* 0x000fda0003f06270 */
[----:B------:R-:W-:Y:S02]  /*b720*/  @!P0 LEA R7, R30, UR43, 0x1 ;  /* 0x0000002b1e078c11 */ /* 0x000fe4000f8e08ff */
[----:B0-----:R-:W-:-:S04]  /*b730*/  @!P0 LEA R14, P2, R22, R14, 0x1 ;  /* 0x0000000e160e8211 */ /* 0x001fc800078408ff */
[----:B-1----:R-:W-:Y:S01]  /*b740*/  @!P0 IADD3.X R3, RZ, R2, RZ, P2, !PT ;  /* 0x00000002ff038210 */ /* 0x002fe200017fe4ff */
[----:B------:R-:W-:Y:S02]  /*b750*/  @!P0 IMAD.MOV.U32 R2, RZ, RZ, R14 ;  /* 0x000000ffff028224 */ /* 0x000fe400078e000e */
[----:B------:R-:W0:Y:S04]  /*b760*/  SHFL.IDX PT, R14, R4, 0x1, 0x181f ;  /* 0x00381f00040e7f89 */ /* 0x000e2800000e0000 */
[----:B------:R1:W-:Y:S01]  /*b770*/  @!P0 LDGSTS.E.BYPASS.LTC128B.128 [R7+0x20400], desc[UR36][R2.64], !P1 ;  /* 0x2040000002078fae */ /* 0x0003e2000c901d64 */
[----:B------:R-:W-:Y:S01]  /*b780*/  ISETP.GE.AND P0, PT, R9, R0, PT ;  /* 0x000000000900720c */ /* 0x000fe20003f06270 */
[----:B-1----:R-:W-:-:S12]  /*b790*/  VIADD R7, R35, 0x20 ;  /* 0x0000002023077836 */ /* 0x002fd80000000000 */
[----:B------:R-:W-:Y:S02]  /*b7a0*/  @!P0 LEA R9, R30, UR43, 0x1 ;  /* 0x0000002b1e098c11 */ /* 0x000fe4000f8e08ff */
[----:B0-----:R-:W-:Y:S02]  /*b7b0*/  @!P0 LEA R2, P2, R22, R14, 0x1 ;  /* 0x0000000e16028211 */ /* 0x001fe400078408ff */
[----:B------:R-:W0:Y:S02]  /*b7c0*/  SHFL.IDX PT, R14, R4, 0x2, 0x181f ;  /* 0x00581f00040e7f89 */ /* 0x000e2400000e0000 */
[----:B------:R-:W-:Y:S02]  /*b7d0*/  @!P0 IADD3.X R3, RZ, R6, RZ, P2, !PT ;  /* 0x00000006ff038210 */ /* 0x000fe400017fe4ff */
[----:B------:R-:W1:Y:S04]  /*b7e0*/  SHFL.IDX PT, R6, R5, 0x2, 0x181f ;  /* 0x00581f0005067f89 */ /* 0x000e6800000e0000 */
[----:B------:R0:W-:Y:S01]  /*b7f0*/  @!P0 LDGSTS.E.BYPASS.LTC128B.128 [R9+0x20c00], desc[UR36][R2.64], !P1 ;  /* 0x20c0000002098fae */ /* 0x0001e2000c901d64 */
[----:B------:R-:W-:-:S13]  /*b800*/  ISETP.GE.AND P0, PT, R7, R0, PT ;  /* 0x000000000700720c */ /* 0x000fda0003f06270 */
[----:B------:R-:W-:Y:S02]  /*b810*/  @!P0 LEA R7, R30, UR43, 0x1 ;  /* 0x0000002b1e078c11 */ /* 0x000fe4000f8e08ff */
[----:B0-----:R-:W-:Y:S02]  /*b820*/  @!P0 LEA R2, P2, R22, R14, 0x1 ;  /* 0x0000000e16028211 */ /* 0x001fe400078408ff */
[----:B------:R0:W2:Y:S03]  /*b830*/  SHFL.IDX PT, R14, R4, 0x3, 0x181f ;  /* 0x00781f00040e7f89 */ /* 0x0000a600000e0000 */
[----:B-1----:R-:W-:Y:S02]  /*b840*/  @!P0 IMAD.X R3, RZ, RZ, R6, P2 ;  /* 0x000000ffff038224 */ /* 0x002fe400010e0606 */
[----:B------:R0:W1:Y:S04]  /*b850*/  SHFL.IDX PT, R6, R5, 0x3, 0x181f ;  /* 0x00781f0005067f89 */ /* 0x00006800000e0000 */
[----:B------:R0:W-:Y:S02]  /*b860*/  @!P0 LDGSTS.E.BYPASS.LTC128B.128 [R7+0x21400], desc[UR36][R2.64], !P1 ;  /* 0x2140000002078fae */ /* 0x0001e4000c901d64 */
.L_x_3324:
[----:B------:R-:W-:-:S04]  /*b870*/  IADD3 R35, R35, 0x30, RZ ;  /* 0x0000003023237810 */ /* 0x000fc80007ffe0ff */
[----:B------:R-:W-:Y:S01]  /*b880*/  ISETP.GE.AND P0, PT, R35, R0, PT ;  /* 0x000000002300720c */ /* 0x000fe20003f06270 */
[----:B------:R-:W-:-:S05]  /*b890*/  IMAD.MOV.U32 R0, RZ, RZ, 0x1 ;  /* 0x00000001ff007424 */ /* 0x000fca00078e00ff */
[----:B------:R-:W-:-:S07]  /*b8a0*/  SHF.L.U32 R0, R0, 0x1f, RZ ;  /* 0x0000001f00007819 */ /* 0x000fce00000006ff */
[----:B0-2---:R-:W-:Y:S02]  /*b8b0*/  @!P0 LEA R2, P2, R22, R14, 0x1 ;  /* 0x0000000e16028211 */ /* 0x005fe400078408ff */
[----:B------:R-:W-:-:S03]  /*b8c0*/  @!P0 LEA R5, R30, UR43, 0x1 ;  /* 0x0000002b1e058c11 */ /* 0x000fc6000f8e08ff */
[----:B-1----:R-:W-:-:S05]  /*b8d0*/  @!P0 IMAD.X R3, RZ, RZ, R6, P2 ;  /* 0x000000ffff038224 */ /* 0x002fca00010e0606 */
[----:B------:R-:W-:Y:S01]  /*b8e0*/  @!PT LDS RZ, [RZ] ;  /* 0x00000000fffff984 */ /* 0x000fe20000000800 */
[----:B------:R-:W-:Y:S01]  /*b8f0*/  @!PT LDS RZ, [RZ] ;  /* 0x00000000fffff984 */ /* 0x000fe20000000800 */
[----:B------:R-:W-:Y:S01]  /*b900*/  @!PT LDS RZ, [RZ] ;  /* 0x00000000fffff984 */ /* 0x000fe20000000800 */
[----:B------:R0:W-:Y:S01]  /*b910*/  @!P0 LDGSTS.E.BYPASS.LTC128B.128 [R5+0x21c00], desc[UR36][R2.64], !P1 ;  /* 0x21c0000002058fae */ /* 0x0001e2000c901d64 */
[----:B------:R-:W-:Y:S01]  /*b920*/  NOP ;  /* 0x0000000000007918 */ /* 0x000fe20000000000 */
[----:B------:R-:W-:Y:S02]  /*b930*/  SYNCS.ARRIVE.TRANS64.RED.A0T1 RZ, [UR43+0x28c00], RZ ;  /* 0x028c00ffffff79a7 */ /* 0x000fe4000820042b */
[----:B------:R-:W-:Y:S01]  /*b940*/  ARRIVES.LDGSTSBAR.64.TRANSCNT [UR43+0x28c00] ;  /* 0x028c0000ff0079b0 */ /* 0x000fe20008000aab */
[----:B------:R-:W-:Y:S01]  /*b950*/  NOP ;  /* 0x0000000000007918 */ /* 0x000fe20000000000 */
[----:B------:R-:W-:Y:S01]  /*b960*/  SYNCS.ARRIVE.TRANS64.A1T0 RZ, [UR43+0x28c00], RZ ;  /* 0x028c00ffffff79a7 */ /* 0x000fe2000810002b */
[----:B------:R-:W1:Y:S02]  /*b970*/  SYNCS.PHASECHK.TRANS64.TRYWAIT P0, [UR43+0x28c20], R0 ;  /* 0x028c2000ff0075a7 */ /* 0x000e64000800016b */
[----:B01----:R-:W-:Y:S05]  /*b980*/  @!P0 BRA `(.L_x_3269) ;  /* 0x0000002400f48947 */ /* 0x003fea0003800000 */
.L_x_3325:
[----:B------:R-:W-:-:S13]  /*b990*/  ISETP.NE.AND P0, PT, R33, 0x3, PT ;  /* 0x000000032100780c */ /* 0x000fda0003f05270 */
[----:B------:R-:W-:Y:S05]  /*b9a0*/  @!P0 BRA `(.L_x_3270) ;  /* 0x0000000000048947 */ /* 0x000fea0003800000 */
[----:B------:R-:W-:Y:S01]  /*b9b0*/  BPT.TRAP 0x1 ;  /* 0x000000040000795c */ /* 0x000fe20000300000 */
.L_x_3270:
[----:B------:R-:W1:Y:S02]  /*b9c0*/  SYNCS.PHASECHK.TRANS64.TRYWAIT P0, [UR43+0x28c60], R0 ;  /* 0x028c6000ff0075a7 */ /* 0x000e64000800016b */
[----:B-1----:R-:W-:Y:S05]  /*b9d0*/  @!P0 BRA `(.L_x_3271) ;  /* 0x0000002400f88947 */ /* 0x002fea0003800000 */
.L_x_3326:
[----:B------:R-:W-:Y:S01]  /*b9e0*/  ULDC.64 UR4, c[0x0][0x328] ;  /* 0x0000ca0000047ab9 */ /* 0x000fe20000000a00 */
[----:B------:R-:W-:Y:S01]  /*b9f0*/  ULDC.64 UR6, c[0x0][0x338] ;  /* 0x0000ce0000067ab9 */ /* 0x000fe20000000a00 */
[----:B0-----:R-:W-:Y:S02]  /*ba00*/  IMAD R0, R29, UR4, RZ ;  /* 0x000000041d007c24 */ /* 0x001fe4000f8e02ff */
[----:B------:R-:W-:Y:S01]  /*ba10*/  IMAD.WIDE.U32 R2, R19, UR4, RZ ;  /* 0x0000000413027c25 */ /* 0x000fe2000f8e00ff */
[----:B------:R-:W-:-:S03]  /*ba20*/  R2UR UR4, R23 ;  /* 0x00000000170472ca */ /* 0x000fc600000e0000 */
[----:B------:R-:W-:Y:S02]  /*ba30*/  IMAD R19, R19, UR5, R0 ;  /* 0x0000000513137c24 */ /* 0x000fe4000f8e0200 */
[----:B------:R-:W-:-:S03]  /*ba40*/  IMAD R5, R27, UR6, RZ ;  /* 0x000000061b057c24 */ /* 0x000fc6000f8e02ff */
[----:B------:R-:W-:Y:S01]  /*ba50*/  IADD3 R3, R3, R19, RZ ;  /* 0x0000001303037210 */ /* 0x000fe20007ffe0ff */
[C---:B------:R-:W-:Y:S02]  /*ba60*/  IMAD R5, R26.reuse, UR7, R5 ;  /* 0x000000071a057c24 */ /* 0x040fe4000f8e0205 */
[----:B------:R-:W-:Y:S01]  /*ba70*/  IMAD.WIDE.U32 R2, R26, UR6, R2 ;  /* 0x000000061a027c25 */ /* 0x000fe2000f8e0002 */
[----:B------:R-:W-:Y:S02]  /*ba80*/  ULDC.64 UR6, c[0x0][0x330] ;  /* 0x0000cc0000067ab9 */ /* 0x000fe40000000a00 */
[----:B------:R-:W-:Y:S01]  /*ba90*/  UIMAD UR4, UR4, UR6, URZ ;  /* 0x00000006040472a4 */ /* 0x000fe2000f8e023f */
[----:B------:R-:W-:Y:S02]  /*baa0*/  IMAD.IADD R3, R3, 0x1, R5 ;  /* 0x0000000103037824 */ /* 0x000fe400078e0205 */
[----:B------:R-:W-:Y:S01]  /*bab0*/  IMAD.U32 R5, RZ, RZ, UR6 ;  /* 0x00000006ff057e24 */ /* 0x000fe2000f8e00ff */
[----:B------:R-:W-:-:S03]  /*bac0*/  UIMAD UR4, UR40, UR7, UR4 ;  /* 0x00000007280472a4 */ /* 0x000fc6000f8e0204 */
[----:B------:R-:W-:Y:S01]  /*bad0*/  IMAD.WIDE.U32 R2, R5, UR40, R2 ;  /* 0x0000002805027c25 */ /* 0x000fe2000f8e0002 */
[----:B------:R-:W-:-:S04]  /*bae0*/  ULDC.64 UR6, c[0x0][0x318] ;  /* 0x0000c60000067ab9 */ /* 0x000fc80000000a00 */
[----:B------:R-:W-:Y:S01]  /*baf0*/  IADD3 R3, R3, UR4, RZ ;  /* 0x0000000403037c10 */ /* 0x000fe2000fffe0ff */
[----:B------:R-:W-:Y:S01]  /*bb00*/  UMOV UR4, 0xffffffff ;  /* 0xffffffff00047882 */ /* 0x000fe20000000000 */
[----:B------:R-:W-:-:S04]  /*bb10*/  LEA R0, P0, R2, UR6, 0x1 ;  /* 0x0000000602007c11 */ /* 0x000fc8000f8008ff */
[----:B------:R-:W-:Y:S01]  /*bb20*/  LEA.HI.X R6, R2, UR7, R3, 0x1, P0 ;  /* 0x0000000702067c11 */ /* 0x000fe200080f0c03 */
[----:B------:R-:W-:Y:S08]  /*bb30*/  BRA.DIV UR4, `(.L_x_3272) ;  /* 0x0000002604b87947 */ /* 0x000ff0000b800000 */
[----:B------:R-:W0:Y:S01]  /*bb40*/  SHFL.IDX PT, R14, R0, RZ, 0x181f ;  /* 0x00181fff000e7589 */ /* 0x000e2200000e0000 */
[----:B------:R-:W-:Y:S01]  /*bb50*/  IMAD.SHL.U32 R8, R22, 0x2, RZ ;  /* 0x0000000216087824 */ /* 0x000fe200078e00ff */
[C---:B------:R-:W-:Y:S02]  /*bb60*/  LOP3.LUT R4, R17.reuse, 0x1, RZ, 0xc0, !PT ;  /* 0x0000000111047812 */ /* 0x040fe400078ec0ff */
[----:B------:R-:W1:Y:S01]  /*bb70*/  SHFL.IDX PT, R3, R6, RZ, 0x181f ;  /* 0x00181fff06037589 */ /* 0x000e6200000e0000 */
[----:B------:R-:W-:Y:S02]  /*bb80*/  LEA R7, R30, UR43, 0x1 ;  /* 0x0000002b1e077c11 */ /* 0x000fe4000f8e08ff */
[----:B------:R-:W-:Y:S01]  /*bb90*/  ISETP.NE.U32.AND P1, PT, R4, 0x1, PT ;  /* 0x000000010400780c */ /* 0x000fe20003f25070 */
[----:B------:R-:W-:Y:S01]  /*bba0*/  SHFL.IDX PT, R5, R6, 0x1, 0x181f ;  /* 0x00381f0006057f89 */ /* 0x000fe200000e0000 */
[C---:B------:R-:W-:Y:S02]  /*bbb0*/  LOP3.LUT P5, RZ, R17.reuse, 0x2, RZ, 0xc0, !PT ;  /* 0x0000000211ff7812 */ /* 0x040fe400078ac0ff */
[C---:B------:R-:W-:Y:S01]  /*bbc0*/  LOP3.LUT P4, RZ, R17.reuse, 0x4, RZ, 0xc0, !PT ;  /* 0x0000000411ff7812 */ /* 0x040fe2000788c0ff */
[----:B------:R-:W-:Y:S01]  /*bbd0*/  SHFL.IDX PT, R9, R6, 0x2, 0x181f ;  /* 0x00581f0006097f89 */ /* 0x000fe200000e0000 */
[----:B------:R-:W-:-:S02]  /*bbe0*/  LOP3.LUT P3, RZ, R17, 0x8, RZ, 0xc0, !PT ;  /* 0x0000000811ff7812 */ /* 0x000fc4000786c0ff */
[C---:B------:R-:W-:Y:S01]  /*bbf0*/  LOP3.LUT P2, RZ, R17.reuse, 0x10, RZ, 0xc0, !PT ;  /* 0x0000001011ff7812 */ /* 0x040fe2000784c0ff */
[----:B------:R-:W-:Y:S01]  /*bc00*/  SHFL.IDX PT, R6, R6, 0x3, 0x181f ;  /* 0x00781f0006067f89 */ /* 0x000fe200000e0000 */
[----:B------:R-:W-:Y:S02]  /*bc10*/  LOP3.LUT R16, R16, 0xfffffeff, RZ, 0xc0, !PT ;  /* 0xfffffeff10107812 */ /* 0x000fe400078ec0ff */
[----:B------:R-:W-:Y:S02]  /*bc20*/  PRMT R4, R17, 0x8880, RZ ;  /* 0x0000888011047816 */ /* 0x000fe400000000ff */
[----:B------:R-:W-:Y:S02]  /*bc30*/  @P1 LOP3.LUT R16, R16, 0x100, RZ, 0xfc, !PT ;  /* 0x0000010010101812 */ /* 0x000fe400078efcff */
[----:B0-----:R-:W-:Y:S02]  /*bc40*/  IADD3 R2, P0, R14, R8, RZ ;  /* 0x000000080e027210 */ /* 0x001fe40007f1e0ff */
[----:B------:R-:W0:Y:S01]  /*bc50*/  SHFL.IDX PT, R14, R0, 0x1, 0x181f ;  /* 0x00381f00000e7f89 */ /* 0x000e2200000e0000 */
[----:B------:R-:W-:-:S02]  /*bc60*/  LOP3.LUT R16, R16, 0xfffffdff, RZ, 0xc0, !PT ;  /* 0xfffffdff10107812 */ /* 0x000fc400078ec0ff */
[----:B-1----:R-:W-:Y:S01]  /*bc70*/  IMAD.X R3, RZ, RZ, R3, P0 ;  /* 0x000000ffff037224 */ /* 0x002fe200000e0603 */
[----:B------:R-:W-:Y:S02]  /*bc80*/  ISETP.LT.OR P0, PT, R18, 0x1, P1 ;  /* 0x000000011200780c */ /* 0x000fe40000f01670 */
[----:B------:R-:W-:-:S11]  /*bc90*/  LOP3.LUT P1, RZ, R17, 0x20, RZ, 0xc0, !PT ;  /* 0x0000002011ff7812 */ /* 0x000fd6000782c0ff */
[----:B------:R-:W-:Y:S01]  /*bca0*/  LDGSTS.E.BYPASS.LTC128B.128 [R7+0x400], desc[UR36][R2.64], !P0 ;  /* 0x0040000002077fae */ /* 0x000fe2000c101d64 */
[----:B------:R-:W-:-:S13]  /*bcb0*/  ISETP.LT.OR P0, PT, R18, 0x1, !P5 ;  /* 0x000000011200780c */ /* 0x000fda0006f01670 */
        /* <DEDUP_REMOVED lines=9> */
[----:B------:R-:W-:-:S04]  /*bd50*/  LOP3.LUT P0, RZ, R17, 0x40, RZ, 0xc0, !PT ;  /* 0x0000004011ff7812 */ /* 0x000fc8000780c0ff */
[----:B------:R-:W-:-:S13]  /*bd60*/  ISETP.LT.OR P6, PT, R18, 0x1, !P0 ;  /* 0x000000011200780c */ /* 0x000fda00047c1670 */
[----:B------:R-:W-:Y:S01]  /*bd70*/  LDGSTS.E.BYPASS.LTC128B.128 [R7+0xc400], desc[UR36][R2.64+0x300], !P6 ;  /* 0x0c40030002077fae */ /* 0x000fe2000f101d64 */
[----:B------:R-:W-:-:S13]  /*bd80*/  ISETP.GT.AND P6, PT, R4, -0x1, PT ;  /* 0xffffffff0400780c */ /* 0x000fda0003fc4270 */
[----:B------:R-:W-:Y:S02]  /*bd90*/  @P6 LOP3.LUT R16, R16, 0x200, RZ, 0xfc, !PT ;  /* 0x0000020010106812 */ /* 0x000fe400078efcff */
[----:B------:R-:W-:-:S13]  /*bda0*/  ISETP.LT.OR P6, PT, R18, 0x1, P6 ;  /* 0x000000011200780c */ /* 0x000fda00037c1670 */
[----:B------:R1:W-:Y:S01]  /*bdb0*/  LDGSTS.E.BYPASS.LTC128B.128 [R7+0xe400], desc[UR36][R2.64+0x380], !P6 ;  /* 0x0e40038002077fae */ /* 0x0003e2000f101d64 */
[----:B0-----:R-:W-:-:S03]  /*bdc0*/  IADD3 R4, P6, R14, R8, RZ ;  /* 0x000000080e047210 */ /* 0x001fc60007fde0ff */
[----:B------:R-:W1:Y:S01]  /*bdd0*/  SHFL.IDX PT, R14, R0, 0x2, 0x181f ;  /* 0x00581f00000e7f89 */ /* 0x000e6200000e0000 */
[----:B------:R-:W-:Y:S02]  /*bde0*/  IADD3.X R5, RZ, R5, RZ, P6, !PT ;  /* 0x00000005ff057210 */ /* 0x000fe400037fe4ff */
[----:B-1----:R-:W-:Y:S02]  /*bdf0*/  IADD3 R2, P6, R14, R8, RZ ;  /* 0x000000080e027210 */ /* 0x002fe40007fde0ff */
[----:B------:R0:W1:Y:S03]  /*be00*/  SHFL.IDX PT, R14, R0, 0x3, 0x181f ;  /* 0x00781f00000e7f89 */ /* 0x00006600000e0000 */
[----:B------:R-:W-:Y:S01]  /*be10*/  IMAD.X R3, RZ, RZ, R9, P6 ;  /* 0x000000ffff037224 */ /* 0x000fe200030e0609 */
[----:B------:R-:W-:-:S04]  /*be20*/  LOP3.LUT P6, RZ, R16, 0x100, RZ, 0xc0, !PT ;  /* 0x0000010010ff7812 */ /* 0x000fc800078cc0ff */
[----:B------:R-:W-:-:S13]  /*be30*/  ISETP.LT.OR P6, PT, R18, 0x11, P6 ;  /* 0x000000111200780c */ /* 0x000fda00037c1670 */
        /* <DEDUP_REMOVED lines=14> */
[----:B------:R-:W-:-:S13]  /*bf20*/  ISETP.LT.OR P6, PT, R18, 0x11, P6 ;  /* 0x000000111200780c */ /* 0x000fda00037c1670 */
[----:B------:R2:W-:Y:S01]  /*bf30*/  LDGSTS.E.BYPASS.LTC128B.128 [R7+0xec00], desc[UR36][R4.64+0x380], !P6 ;  /* 0x0ec0038004077fae */ /* 0x0005e2000f101d64 */
[----:B------:R-:W-:-:S04]  /*bf40*/  LOP3.LUT P6, RZ, R16, 0x100, RZ, 0xc0, !PT ;  /* 0x0000010010ff7812 */ /* 0x000fc800078cc0ff */
[----:B------:R-:W-:Y:S01]  /*bf50*/  ISETP.LT.OR P6, PT, R18, 0x21, P6 ;  /* 0x000000211200780c */ /* 0x000fe200037c1670 */
[----:B--2---:R-:W-:-:S12]  /*bf60*/  IMAD.MOV.U32 R4, RZ, RZ, RZ ;  /* 0x000000ffff047224 */ /* 0x004fd800078e00ff */
[----:B------:R0:W-:Y:S01]  /*bf70*/  LDGSTS.E.BYPASS.LTC128B.128 [R7+0x1400], desc[UR36][R2.64], !P6 ;  /* 0x0140000002077fae */ /* 0x0001e2000f101d64 */
[----:B------:R-:W-:-:S13]  /*bf80*/  ISETP.LT.OR P6, PT, R18, 0x21, !P5 ;  /* 0x000000211200780c */ /* 0x000fda0006fc1670 */
        /* <DEDUP_REMOVED lines=11> */
[----:B------:R-:W-:-:S04]  /*c040*/  LOP3.LUT P6, RZ, R16, 0x200, RZ, 0xc0, !PT ;  /* 0x0000020010ff7812 */ /* 0x000fc800078cc0ff */
[----:B------:R-:W-:-:S13]  /*c050*/  ISETP.LT.OR P6, PT, R18, 0x21, P6 ;  /* 0x000000211200780c */ /* 0x000fda00037c1670 */
[----:B-1----:R0:W-:Y:S02]  /*c060*/  LDGSTS.E.BYPASS.LTC128B.128 [R7+0xf400], desc[UR36][R2.64+0x380], !P6 ;  /* 0x0f40038002077fae */ /* 0x0021e4000f101d64 */
.L_x_3336:
[----:B0-----:R-:W-:Y:S02]  /*c070*/  IADD3 R2, P6, R14, R8, RZ ;  /* 0x000000080e027210 */ /* 0x001fe40007fde0ff */
[----:B------:R-:W-:Y:S02]  /*c080*/  ISETP.LT.OR P5, PT, R18, 0x31, !P5 ;  /* 0x000000311200780c */ /* 0x000fe40006fa1670 */
[----:B------:R-:W-:Y:S02]  /*c090*/  IADD3.X R3, RZ, R6, RZ, P6, !PT ;  /* 0x00000006ff037210 */ /* 0x000fe400037fe4ff */
[----:B------:R-:W-:Y:S02]  /*c0a0*/  LOP3.LUT P6, RZ, R16, 0x100, RZ, 0xc0, !PT ;  /* 0x0000010010ff7812 */ /* 0x000fe400078cc0ff */
[C---:B------:R-:W-:Y:S02]  /*c0b0*/  ISETP.LT.OR P4, PT, R18.reuse, 0x31, !P4 ;  /* 0x000000311200780c */ /* 0x040fe40006781670 */
[----:B------:R-:W-:-:S02]  /*c0c0*/  ISETP.LT.OR P6, PT, R18, 0x31, P6 ;  /* 0x000000311200780c */ /* 0x000fc400037c1670 */
[C---:B------:R-:W-:Y:S02]  /*c0d0*/  ISETP.LT.OR P3, PT, R18.reuse, 0x31, !P3 ;  /* 0x000000311200780c */ /* 0x040fe40005f61670 */
[C---:B------:R-:W-:Y:S02]  /*c0e0*/  ISETP.LT.OR P2, PT, R18.reuse, 0x31, !P2 ;  /* 0x000000311200780c */ /* 0x040fe40005741670 */
[C---:B------:R-:W-:Y:S02]  /*c0f0*/  ISETP.LT.OR P1, PT, R18.reuse, 0x31, !P1 ;  /* 0x000000311200780c */ /* 0x040fe40004f21670 */
[----:B------:R-:W-:-:S05]  /*c100*/  ISETP.LT.OR P0, PT, R18, 0x31, !P0 ;  /* 0x000000311200780c */ /* 0x000fca0004701670 */
[----:B------:R-:W-:Y:S01]  /*c110*/  @!PT LDS RZ, [RZ] ;  /* 0x00000000fffff984 */ /* 0x000fe20000000800 */
[----:B------:R-:W-:Y:S01]  /*c120*/  @!PT LDS RZ, [RZ] ;  /* 0x00000000fffff984 */ /* 0x000fe20000000800 */
[----:B------:R-:W-:Y:S01]  /*c130*/  @!PT LDS RZ, [RZ] ;  /* 0x00000000fffff984 */ /* 0x000fe20000000800 */
[----:B------:R0:W-:Y:S01]  /*c140*/  LDGSTS.E.BYPASS.LTC128B.128 [R7+0x1c00], desc[UR36][R2.64], !P6 ;  /* 0x01c0000002077fae */ /* 0x0001e2000f101d64 */
[----:B------:R-:W-:-:S03]  /*c150*/  LOP3.LUT P6, RZ, R16, 0x200, RZ, 0xc0, !PT ;  /* 0x0000020010ff7812 */ /* 0x000fc600078cc0ff */
[----:B------:R0:W-:Y:S04]  /*c160*/  LDGSTS.E.BYPASS.LTC128B.128 [R7+0x3c00], desc[UR36][R2.64+0x80], !P5 ;  /* 0x03c0008002077fae */ /* 0x0001e8000e901d64 */
[----:B------:R0:W-:Y:S04]  /*c170*/  LDGSTS.E.BYPASS.LTC128B.128 [R7+0x5c00], desc[UR36][R2.64+0x100], !P4 ;  /* 0x05c0010002077fae */ /* 0x0001e8000e101d64 */
[----:B------:R0:W-:Y:S04]  /*c180*/  LDGSTS.E.BYPASS.LTC128B.128 [R7+0x7c00], desc[UR36][R2.64+0x180], !P3 ;  /* 0x07c0018002077fae */ /* 0x0001e8000d901d64 */
[----:B------:R0:W-:Y:S04]  /*c190*/  LDGSTS.E.BYPASS.LTC128B.128 [R7+0x9c00], desc[UR36][R2.64+0x200], !P2 ;  /* 0x09c0020002077fae */ /* 0x0001e8000d101d64 */
[----:B------:R0:W-:Y:S04]  /*c1a0*/  LDGSTS.E.BYPASS.LTC128B.128 [R7+0xbc00], desc[UR36][R2.64+0x280], !P1 ;  /* 0x0bc0028002077fae */ /* 0x0001e8000c901d64 */
[----:B------:R0:W-:Y:S01]  /*c1b0*/  LDGSTS.E.BYPASS.LTC128B.128 [R7+0xdc00], desc[UR36][R2.64+0x300], !P0 ;  /* 0x0dc0030002077fae */ /* 0x0001e2000c101d64 */
[----:B------:R-:W-:-:S13]  /*c1c0*/  ISETP.LT.OR P0, PT, R18, 0x31, P6 ;  /* 0x000000311200780c */ /* 0x000fda0003701670 */
[----:B------:R0:W-:Y:S01]  /*c1d0*/  LDGSTS.E.BYPASS.LTC128B.128 [R7+0xfc00], desc[UR36][R2.64+0x380], !P0 ;  /* 0x0fc0038002077fae */ /* 0x0001e2000c101d64 */
[----:B------:R-:W-:Y:S01]  /*c1e0*/  NOP ;  /* 0x0000000000007918 */ /* 0x000fe20000000000 */
[----:B------:R-:W-:Y:S02]  /*c1f0*/  SYNCS.ARRIVE.TRANS64.RED.A0T1 RZ, [UR43+0x28c50], RZ ;  /* 0x028c50ffffff79a7 */ /* 0x000fe4000820042b */
[----:B------:R-:W-:Y:S01]  /*c200*/  ARRIVES.LDGSTSBAR.64.TRANSCNT [UR43+0x28c50] ;  /* 0x028c5000ff0079b0 */ /* 0x000fe20008000aab */
[----:B------:R-:W-:Y:S01]  /*c210*/  NOP ;  /* 0x0000000000007918 */ /* 0x000fe20000000000 */
[----:B------:R-:W-:-:S13]  /*c220*/  ISETP.NE.AND P6, PT, R33, 0x3, PT ;  /* 0x000000032100780c */ /* 0x000fda0003fc5270 */
[----:B0-----:R-:W-:Y:S05]  /*c230*/  @!P6 BRA `(.L_x_3273) ;  /* 0x000000000004e947 */ /* 0x001fea0003800000 */
[----:B------:R-:W-:Y:S01]  /*c240*/  BPT.TRAP 0x1 ;  /* 0x000000040000795c */ /* 0x000fe20000300000 */
.L_x_3273:
[----:B------:R-:W-:Y:S01]  /*c250*/  VIADD R25, R25, 0xfffffffe ;  /* 0xfffffffe19197836 */ /* 0x000fe20000000000 */
[----:B------:R-:W-:Y:S01]  /*c260*/  SYNCS.ARRIVE.TRANS64.A1T0 RZ, [UR43+0x28c50], RZ ;  /* 0x028c50ffffff79a7 */ /* 0x000fe2000810002b */
[----:B------:R-:W-:Y:S01]  /*c270*/  BSSY B0, `(.L_x_3257) ;  /* 0x00000f1000007945 */ /* 0x000fe20003800000 */
[----:B------:R-:W-:Y:S01]  /*c280*/  IMAD.MOV.U32 R0, RZ, RZ, 0x1 ;  /* 0x00000001ff007424 */ /* 0x000fe200078e00ff */
[----:B------:R-:W-:Y:S02]  /*c290*/  MOV R21, 0x1 ;  /* 0x0000000100157802 */ /* 0x000fe40000000f00 */
[----:B------:R-:W-:-:S13]  /*c2a0*/  ISETP.GE.AND P0, PT, R25, UR45, PT ;  /* 0x0000002d19007c0c */ /* 0x000fda000bf06270 */
[----:B------:R-:W-:Y:S05]  /*c2b0*/  @!P0 BRA `(.L_x_3274) ;  /* 0x0000000c00b08947 */ /* 0x000fea0003800000 */
[----:B------:R-:W-:Y:S01]  /*c2c0*/  UIADD3 UR4, UR44, 0x1, URZ ;  /* 0x000000012c047890 */ /* 0x000fe2000fffe03f */
[----:B------:R-:W-:Y:S01]  /*c2d0*/  LOP3.LUT R3, RZ, UR42, RZ, 0x33, !PT ;  /* 0x0000002aff037c12 */ /* 0x000fe2000f8e33ff */
[----:B------:R-:W-:Y:S01]  /*c2e0*/  IMAD.MOV.U32 R21, RZ, RZ, 0x1 ;  /* 0x00000001ff157424 */ /* 0x000fe200078e00ff */
[----:B------:R-:W-:Y:S01]  /*c2f0*/  IADD3 R36, R37, R28, R36 ;  /* 0x0000001c25247210 */ /* 0x000fe20007ffe024 */
[----:B------:R-:W-:Y:S01]  /*c300*/  UIMAD UR4, UR4, UR38, URZ ;  /* 0x00000026040472a4 */ /* 0x000fe2000f8e023f */
[----:B------:R-:W-:Y:S02]  /*c310*/  LOP3.LUT R28, R34, 0x40, RZ, 0xc0, !PT ;  /* 0x00000040221c7812 */ /* 0x000fe400078ec0ff */
[----:B------:R-:W-:Y:S01]  /*c320*/  LOP3.LUT R25, R17, 0x80, RZ, 0xc0, !PT ;  /* 0x0000008011197812 */ /* 0x000fe200078ec0ff */
[----:B------:R-:W-:Y:S01]  /*c330*/  VIADD R36, R36, 0xffffff40 ;  /* 0xffffff4024247836 */ /* 0x000fe20000000000 */
[----:B------:R-:W-:Y:S02]  /*c340*/  SHF.R.U32.HI R28, RZ, 0x2, R28 ;  /* 0x00000002ff1c7819 */ /* 0x000fe4000001161c */
[----:B------:R-:W-:-:S02]  /*c350*/  LOP3.LUT R0, RZ, UR4, RZ, 0x33, !PT ;  /* 0x00000004ff007c12 */ /* 0x000fc4000f8e33ff */
[----:B------:R-:W-:Y:S02]  /*c360*/  SHF.R.U32.HI R25, RZ, 0x3, R25 ;  /* 0x00000003ff197819 */ /* 0x000fe40000011619 */
[----:B------:R-:W-:Y:S02]  /*c370*/  VIMNMX R3, R0, R3, !PT ;  /* 0x0000000300037248 */ /* 0x000fe40007fe0100 */
[----:B------:R-:W-:Y:S02]  /*c380*/  MOV R0, 0x1 ;  /* 0x0000000100007802 */ /* 0x000fe40000000f00 */
[C---:B------:R-:W-:Y:S01]  /*c390*/  IADD3 R22, -R3.reuse, -0x2, RZ ;  /* 0xfffffffe03167810 */ /* 0x040fe20007ffe1ff */
[----:B------:R-:W-:-:S07]  /*c3a0*/  IMAD R9, R3, -0x40, R36 ;  /* 0xffffffc003097824 */ /* 0x000fce00078e0224 */
.L_x_3289:
[----:B------:R-:W0:Y:S01]  /*c3b0*/  LDC R2, c[0x0][0x430] ;  /* 0x00010c00ff027b82 */ /* 0x000e220000000800 */
[----:B------:R-:W-:Y:S01]  /*c3c0*/  ISETP.GT.U32.AND P0, PT, R31, 0x3f, PT ;  /* 0x0000003f1f00780c */ /* 0x000fe20003f04070 */
[----:B------:R-:W-:Y:S01]  /*c3d0*/  BSSY B1, `(.L_x_3275) ;  /* 0x0000014000017945 */ /* 0x000fe20003800000 */
[----:B------:R-:W-:Y:S02]  /*c3e0*/  IMAD.MOV.U32 R7, RZ, RZ, R9 ;  /* 0x000000ffff077224 */ /* 0x000fe400078e0009 */
[----:B------:R-:W-:Y:S01]  /*c3f0*/  IMAD.MOV.U32 R6, RZ, RZ, RZ ;  /* 0x000000ffff067224 */ /* 0x000fe200078e00ff */
[----:B0-----:R-:W-:-:S13]  /*c400*/  ISETP.NE.AND P1, PT, R2, 0x1, PT ;  /* 0x000000010200780c */ /* 0x001fda0003f25270 */
[----:B------:R-:W0:Y:S08]  /*c410*/  @P1 LDC R2, c[0x0][0x434] ;  /* 0x00010d00ff021b82 */ /* 0x000e300000000800 */
[----:B------:R-:W1:Y:S01]  /*c420*/  @P1 LDC R3, c[0x0][0x438] ;  /* 0x00010e00ff031b82 */ /* 0x000e620000000800 */
[----:B0-----:R-:W-:-:S05]  /*c430*/  @P1 IMAD.HI.U32 R2, R9, R2, RZ ;  /* 0x0000000209021227 */ /* 0x001fca00078e00ff */
[----:B-1----:R-:W-:Y:S01]  /*c440*/  @P1 SHF.R.U32.HI R7, RZ, R3, R2 ;  /* 0x00000003ff071219 */ /* 0x002fe20000011602 */
[----:B--2---:R-:W-:Y:S06]  /*c450*/  @P0 BRA `(.L_x_3276) ;  /* 0x00000000002c0947 */ /* 0x004fec0003800000 */
[----:B------:R-:W-:Y:S01]  /*c460*/  ULDC.64 UR4, c[0x0][0x428] ;  /* 0x00010a0000047ab9 */ /* 0x000fe20000000a00 */
[----:B------:R-:W-:Y:S01]  /*c470*/  SHF.R.S32.HI R3, RZ, 0x1f, R7 ;  /* 0x0000001fff037819 */ /* 0x000fe20000011407 */
[----:B------:R-:W-:Y:S01]  /*c480*/  IMAD R5, R32, UR4, RZ ;  /* 0x0000000420057c24 */ /* 0x000fe2000f8e02ff */
[----:B------:R-:W-:-:S03]  /*c490*/  MOV R2, R7 ;  /* 0x0000000700027202 */ /* 0x000fc60000000f00 */
[C---:B------:R-:W-:Y:S02]  /*c4a0*/  IMAD R5, R24.reuse, UR5, R5 ;  /* 0x0000000518057c24 */ /* 0x040fe4000f8e0205 */
[----:B------:R-:W-:Y:S01]  /*c4b0*/  IMAD.WIDE.U32 R2, R24, UR4, R2 ;  /* 0x0000000418027c25 */ /* 0x000fe2000f8e0002 */
[----:B------:R-:W-:-:S03]  /*c4c0*/  ULDC.64 UR4, c[0x0][0x418] ;  /* 0x0001060000047ab9 */ /* 0x000fc60000000a00 */
[----:B------:R-:W-:Y:S01]  /*c4d0*/  IMAD.IADD R3, R5, 0x1, R3 ;  /* 0x0000000105037824 */ /* 0x000fe200078e0203 */
[----:B------:R-:W-:-:S04]  /*c4e0*/  LEA R4, P0, R2, UR4, 0x2 ;  /* 0x0000000402047c11 */ /* 0x000fc8000f8010ff */
[----:B------:R-:W-:-:S05]  /*c4f0*/  LEA.HI.X R5, R2, UR5, R3, 0x2, P0 ;  /* 0x0000000502057c11 */ /* 0x000fca00080f1403 */
[----:B------:R0:W5:Y:S04]  /*c500*/  LDG.E R6, desc[UR36][R4.64] ;  /* 0x0000002404067981 */ /* 0x000168000c1e1900 */
.L_x_3276:
[----:B------:R-:W-:Y:S05]  /*c510*/  BSYNC B1 ;  /* 0x0000000000017941 */ /* 0x000fea0003800000 */
.L_x_3275:
[----:B------:R-:W-:-:S13]  /*c520*/  ISETP.NE.AND P0, PT, R33, 0x3, PT ;  /* 0x000000032100780c */ /* 0x000fda0003f05270 */
[----:B------:R-:W-:Y:S05]  /*c530*/  @!P0 BRA `(.L_x_3277) ;  /* 0x0000000000048947 */ /* 0x000fea0003800000 */
[----:B------:R-:W-:Y:S01]  /*c540*/  BPT.TRAP 0x1 ;  /* 0x000000040000795c */ /* 0x000fe20000300000 */
.L_x_3277:
[----:B------:R-:W-:Y:S01]  /*c550*/  LEA R10, R0, UR43, 0x3 ;  /* 0x0000002b000a7c11 */ /* 0x000fe2000f8e18ff */
[----:B------:R-:W-:Y:S01]  /*c560*/  BSSY B1, `(.L_x_3278) ;  /* 0x0000004000017945 */ /* 0x000fe20003800000 */
[----:B------:R-:W-:-:S04]  /*c570*/  SHF.L.U32 R20, R21, 0x1f, RZ ;  /* 0x0000001f15147819 */ /* 0x000fc800000006ff */
[----:B------:R-:W1:Y:S02]  /*c580*/  SYNCS.PHASECHK.TRANS64.TRYWAIT P0, [R10+URZ+0x28c40], R20 ;  /* 0x028c40140a0075a7 */ /* 0x000e64000800017f */
[----:B-1----:R-:W-:Y:S05]  /*c590*/  @!P0 BRA `(.L_x_3279) ;  /* 0x0000002400308947 */ /* 0x002fea0003800000 */
.L_x_3337:
[----:B------:R-:W-:Y:S05]  /*c5a0*/  BSYNC B1 ;  /* 0x0000000000017941 */ /* 0x000fea0003800000 */
.L_x_3278:
[----:B------:R-:W-:Y:S01]  /*c5b0*/  ULDC UR4, c[0x0][0x430] ;  /* 0x00010c0000047ab9 */ /* 0x000fe20000000800 */
[----:B-----5:R-:W-:Y:S01]  /*c5c0*/  SHF.R.S32.HI R18, RZ, 0x1f, R6 ;  /* 0x0000001fff127819 */ /* 0x020fe20000011406 */
[----:B------:R-:W-:Y:S01]  /*c5d0*/  UIADD3 UR4, -UR4, URZ, URZ ;  /* 0x0000003f04047290 */ /* 0x000fe2000fffe13f */
[----:B------:R-:W-:Y:S02]  /*c5e0*/  R2UR UR6, R23 ;  /* 0x00000000170672ca */ /* 0x000fe400000e0000 */
[----:B------:R-:W-:Y:S02]  /*c5f0*/  LOP3.LUT P1, RZ, R16, 0x1, RZ, 0xc0, !PT ;  /* 0x0000000110ff7812 */ /* 0x000fe4000782c0ff */
[----:B------:R-:W-:Y:S01]  /*c600*/  LEA R17, R0, R30, 0xc ;  /* 0x0000001e00117211 */ /* 0x000fe200078e60ff */
[----:B------:R-:W-:Y:S01]  /*c610*/  IMAD R7, R7, UR4, R9 ;  /* 0x0000000407077c24 */ /* 0x000fe2000f8e0209 */
[----:B------:R-:W-:-:S04]  /*c620*/  ULDC.64 UR4, c[0x0][0x300] ;  /* 0x0000c00000047ab9 */ /* 0x000fc80000000a00 */
[----:B------:R-:W-:-:S05]  /*c630*/  SHF.R.S32.HI R19, RZ, 0x1f, R7 ;  /* 0x0000001fff137819 */ /* 0x000fca0000011407 */
[----:B------:R-:W-:-:S04]  /*c640*/  IMAD R2, R19, UR4, RZ ;  /* 0x0000000413027c24 */ /* 0x000fc8000f8e02ff */
[C---:B0-----:R-:W-:Y:S02]  /*c650*/  IMAD R5, R7.reuse, UR5, R2 ;  /* 0x0000000507057c24 */ /* 0x041fe4000f8e0202 */
        /* <DEDUP_REMOVED lines=20> */
[----:B------:R-:W2:Y:S04]  /*c7a0*/  SHFL.IDX PT, R3, R29, RZ, 0x181f ;  /* 0x00181fff1d037589 */ /* 0x000ea800000e0000 */
[----:B------:R-:W-:Y:S01]  /*c7b0*/  SHFL.IDX PT, R34, R29, 0x3, 0x181f ;  /* 0x00781f001d227f89 */ /* 0x000fe200000e0000 */
[----:B0-----:R-:W-:-:S03]  /*c7c0*/  IADD3 R12, P0, R14, R8, RZ ;  /* 0x000000080e0c7210 */ /* 0x001fc60007f1e0ff */
[----:B------:R-:W0:Y:S02]  /*c7d0*/  SHFL.IDX PT, R14, R26, 0x1, 0x181f ;  /* 0x00381f001a0e7f89 */ /* 0x000e2400000e0000 */
[----:B--2---:R-:W-:Y:S02]  /*c7e0*/  IMAD.X R13, RZ, RZ, R3, P0 ;  /* 0x000000ffff0d7224 */ /* 0x004fe400000e0603 */
[----:B------:R-:W2:Y:S04]  /*c7f0*/  SHFL.IDX PT, R3, R29, 0x1, 0x181f ;  /* 0x00381f001d037f89 */ /* 0x000ea800000e0000 */
[----:B------:R3:W-:Y:S01]  /*c800*/  LDGSTS.E.BYPASS.LTC128B.128 [R27+0x22400], desc[UR36][R12.64], !P1 ;  /* 0x224000000c1b7fae */ /* 0x0007e2000c901d64 */
[----:B0-----:R-:W-:-:S03]  /*c810*/  IADD3 R4, P0, R14, R8, RZ ;  /* 0x000000080e047210 */ /* 0x001fc60007f1e0ff */
[----:B------:R-:W0:Y:S02]  /*c820*/  SHFL.IDX PT, R14, R26, 0x2, 0x181f ;  /* 0x00581f001a0e7f89 */ /* 0x000e2400000e0000 */
[----:B--2---:R-:W-:Y:S02]  /*c830*/  IMAD.X R5, RZ, RZ, R3, P0 ;  /* 0x000000ffff057224 */ /* 0x004fe400000e0603 */
[----:B------:R-:W2:Y:S04]  /*c840*/  SHFL.IDX PT, R3, R29, 0x2, 0x181f ;  /* 0x00581f001d037f89 */ /* 0x000ea800000e0000 */
[----:B------:R3:W-:Y:S01]  /*c850*/  LDGSTS.E.BYPASS.LTC128B.128 [R27+0x22c00], desc[UR36][R4.64], !P1 ;  /* 0x22c00000041b7fae */ /* 0x0007e2000c901d64 */
[----:B0-----:R-:W-:-:S03]  /*c860*/  IADD3 R2, P0, R14, R8, RZ ;  /* 0x000000080e027210 */ /* 0x001fc60007f1e0ff */
[----:B------:R3:W0:Y:S01]  /*c870*/  SHFL.IDX PT, R14, R26, 0x3, 0x181f ;  /* 0x00781f001a0e7f89 */ /* 0x00062200000e0000 */
[----:B--2---:R-:W-:-:S05]  /*c880*/  IADD3.X R3, RZ, R3, RZ, P0, !PT ;  /* 0x00000003ff037210 */ /* 0x004fca00007fe4ff */
[----:B------:R3:W-:Y:S04]  /*c890*/  LDGSTS.E.BYPASS.LTC128B.128 [R27+0x23400], desc[UR36][R2.64], !P1 ;  /* 0x23400000021b7fae */ /* 0x0007e8000c901d64 */
.L_x_3347:
[----:B0--3--:R-:W-:-:S05]  /*c8a0*/  IADD3 R2, P0, R14, R8, RZ ;  /* 0x000000080e027210 */ /* 0x009fca0007f1e0ff */
[----:B------:R-:W-:Y:S01]  /*c8b0*/  IMAD.X R3, RZ, RZ, R34, P0 ;  /* 0x000000ffff037224 */ /* 0x000fe200000e0622 */
[----:B------:R-:W-:-:S04]  /*c8c0*/  PLOP3.LUT P0, PT, PT, PT, PT, 0x80, 0x0 ;  /* 0x000000000000781c */ /* 0x000fc80003f0f070 */
[----:B------:R-:W-:Y:S01]  /*c8d0*/  @!PT LDS RZ, [RZ] ;  /* 0x00000000fffff984 */ /* 0x000fe20000000800 */
[----:B------:R-:W-:Y:S01]  /*c8e0*/  @!PT LDS RZ, [RZ] ;  /* 0x00000000fffff984 */ /* 0x000fe20000000800 */
[----:B------:R-:W-:Y:S01]  /*c8f0*/  @!PT LDS RZ, [RZ] ;  /* 0x00000000fffff984 */ /* 0x000fe20000000800 */
[----:B------:R0:W-:Y:S01]  /*c900*/  LDGSTS.E.BYPASS.LTC128B.128 [R27+0x23c00], desc[UR36][R2.64], !P1 ;  /* 0x23c00000021b7fae */ /* 0x0001e2000c901d64 */
[----:B------:R-:W-:-:S08]  /*c910*/  NOP ;  /* 0x0000000000007918 */ /* 0x000fd00000000000 */
.L_x_3281:
        /* <DEDUP_REMOVED lines=10> */
.L_x_3282:
[----:B------:R2:W-:Y:S01]  /*c9c0*/  SYNCS.ARRIVE.TRANS64.A1T0 RZ, [R10+URZ+0x28c30], RZ ;  /* 0x028c30ff0aff79a7 */ /* 0x0005e2000810003f */
[----:B------:R-:W-:Y:S05]  /*c9d0*/  @!P2 BRA `(.L_x_3283) ;  /* 0x000000000004a947 */ /* 0x000fea0003800000 */
[----:B------:R-:W-:Y:S01]  /*c9e0*/  BPT.TRAP 0x1 ;  /* 0x000000040000795c */ /* 0x000fe20000300000 */
.L_x_3283:
[----:B------:R-:W3:Y:S01]  /*c9f0*/  SYNCS.PHASECHK.TRANS64.TRYWAIT P0, [R10+URZ+0x28c60], R20 ;  /* 0x028c60140a0075a7 */ /* 0x000ee2000800017f */
[----:B------:R-:W-:Y:S04]  /*ca00*/  BSSY B1, `(.L_x_3284) ;  /* 0x0000002000017945 */ /* 0x000fe80003800000 */
[----:B---3--:R-:W-:Y:S05]  /*ca10*/  @!P0 BRA `(.L_x_3285) ;  /* 0x0000002400308947 */ /* 0x008fea0003800000 */
.L_x_3348:
[----:B------:R-:W-:Y:S05]  /*ca20*/  BSYNC B1 ;  /* 0x0000000000017941 */ /* 0x000fea0003800000 */
.L_x_3284:
[----:B------:R-:W-:Y:S01]  /*ca30*/  ULDC.64 UR4, c[0x0][0x328] ;  /* 0x0000ca0000047ab9 */ /* 0x000fe20000000a00 */
[----:B------:R-:W-:Y:S01]  /*ca40*/  ULDC.64 UR6, c[0x0][0x338] ;  /* 0x0000ce0000067ab9 */ /* 0x000fe20000000a00 */
[----:B0-----:R-:W-:Y:S01]  /*ca50*/  IMAD R2, R19, UR4, RZ ;  /* 0x0000000413027c24 */ /* 0x001fe2000f8e02ff */
[----:B------:R-:W-:Y:S01]  /*ca60*/  LOP3.LUT P5, RZ, R16, 0x8, RZ, 0xc0, !PT ;  /* 0x0000000810ff7812 */ /* 0x000fe200078ac0ff */
[----:B------:R-:W-:Y:S01]  /*ca70*/  IMAD R17, R0, 0x7000, R17 ;  /* 0x0000700000117824 */ /* 0x000fe200078e0211 */
[C---:B------:R-:W-:Y:S01]  /*ca80*/  LOP3.LUT P4, RZ, R16.reuse, 0x4, RZ, 0xc0, !PT ;  /* 0x0000000410ff7812 */ /* 0x040fe2000788c0ff */
[C---:B------:R-:W-:Y:S01]  /*ca90*/  IMAD R5, R7.reuse, UR5, R2 ;  /* 0x0000000507057c24 */ /* 0x040fe2000f8e0202 */
[----:B------:R-:W-:Y:S01]  /*caa0*/  LOP3.LUT P3, RZ, R16, 0x2, RZ, 0xc0, !PT ;  /* 0x0000000210ff7812 */ /* 0x000fe2000786c0ff */
[----:B------:R-:W-:Y:S01]  /*cab0*/  IMAD.WIDE.U32 R2, R7, UR4, RZ ;  /* 0x0000000407027c25 */ /* 0x000fe2000f8e00ff */
[----:B------:R-:W-:-:S03]  /*cac0*/  R2UR UR4, R23 ;  /* 0x00000000170472ca */ /* 0x000fc600000e0000 */
[----:B------:R-:W-:Y:S02]  /*cad0*/  IMAD R7, R18, UR6, RZ ;  /* 0x0000000612077c24 */ /* 0x000fe4000f8e02ff */
[----:B------:R-:W-:Y:S02]  /*cae0*/  IMAD.IADD R3, R3, 0x1, R5 ;  /* 0x0000000103037824 */ /* 0x000fe400078e0205 */
[C---:B------:R-:W-:Y:S02]  /*caf0*/  IMAD R7, R6.reuse, UR7, R7 ;  /* 0x0000000706077c24 */ /* 0x040fe4000f8e0207 */
[----:B------:R-:W-:Y:S01]  /*cb00*/  IMAD.WIDE.U32 R2, R6, UR6, R2 ;  /* 0x0000000606027c25 */ /* 0x000fe2000f8e0002 */
[----:B------:R-:W-:-:S03]  /*cb10*/  ULDC.64 UR6, c[0x0][0x330] ;  /* 0x0000cc0000067ab9 */ /* 0x000fc60000000a00 */
[----:B------:R-:W-:Y:S01]  /*cb20*/  UIMAD UR4, UR4, UR6, URZ ;  /* 0x00000006040472a4 */ /* 0x000fe2000f8e023f */
[----:B------:R-:W-:Y:S01]  /*cb30*/  IADD3 R3, R3, R7, RZ ;  /* 0x0000000703037210 */ /* 0x000fe20007ffe0ff */
[----:B------:R-:W-:Y:S02]  /*cb40*/  IMAD.U32 R5, RZ, RZ, UR6 ;  /* 0x00000006ff057e24 */ /* 0x000fe4000f8e00ff */
[----:B------:R-:W-:Y:S02]  /*cb50*/  UIMAD UR4, UR40, UR7, UR4 ;  /* 0x00000007280472a4 */ /* 0x000fe4000f8e0204 */
[----:B------:R-:W-:Y:S01]  /*cb60*/  IMAD.WIDE.U32 R2, R5, UR40, R2 ;  /* 0x0000002805027c25 */ /* 0x000fe2000f8e0002 */
[----:B------:R-:W-:-:S03]  /*cb70*/  ULDC.64 UR6, c[0x0][0x318] ;  /* 0x0000c60000067ab9 */ /* 0x000fc60000000a00 */
[----:B------:R-:W-:Y:S01]  /*cb80*/  VIADD R19, R3, UR4 ;  /* 0x0000000403137c36 */ /* 0x000fe20008000000 */
[----:B------:R-:W-:Y:S01]  /*cb90*/  LEA R18, P0, R2, UR6, 0x1 ;  /* 0x0000000602127c11 */ /* 0x000fe2000f8008ff */
[----:B------:R-:W-:-:S03]  /*cba0*/  UMOV UR4, 0xffffffff ;  /* 0xffffffff00047882 */ /* 0x000fc60000000000 */
[----:B------:R-:W-:Y:S01]  /*cbb0*/  LEA.HI.X R19, R2, UR7, R19, 0x1, P0 ;  /* 0x0000000702137c11 */ /* 0x000fe200080f0c13 */
[----:B------:R-:W-:Y:S08]  /*cbc0*/  BRA.DIV UR4, `(.L_x_3286) ;  /* 0x0000002204d87947 */ /* 0x000ff0000b800000 */
[----:B------:R-:W0:Y:S01]  /*cbd0*/  SHFL.IDX PT, R14, R18, RZ, 0x181f ;  /* 0x00181fff120e7589 */ /* 0x000e2200000e0000 */
[C---:B------:R-:W-:Y:S02]  /*cbe0*/  LOP3.LUT P1, RZ, R16.reuse, 0x40, RZ, 0xc0, !PT ;  /* 0x0000004010ff7812 */ /* 0x040fe4000782c0ff */
[C---:B------:R-:W-:Y:S01]  /*cbf0*/  LOP3.LUT P6, RZ, R16.reuse, 0x20, RZ, 0xc0, !PT ;  /* 0x0000002010ff7812 */ /* 0x040fe200078cc0ff */
[----:B------:R-:W4:Y:S01]  /*cc00*/  SHFL.IDX PT, R3, R19, RZ, 0x181f ;  /* 0x00181fff13037589 */ /* 0x000f2200000e0000 */
[----:B------:R-:W-:Y:S02]  /*cc10*/  LEA R17, R17, UR43, 0x1 ;  /* 0x0000002b11117c11 */ /* 0x000fe4000f8e08ff */
[----:B------:R-:W-:Y:S01]  /*cc20*/  LOP3.LUT P2, RZ, R16, 0x10, RZ, 0xc0, !PT ;  /* 0x0000001010ff7812 */ /* 0x000fe2000784c0ff */
[----:B------:R-:W-:Y:S01]  /*cc30*/  SHFL.IDX PT, R5, R19, 0x1, 0x181f ;  /* 0x00381f0013057f89 */ /* 0x000fe200000e0000 */
[----:B------:R-:W-:-:S03]  /*cc40*/  P2R R11, PR, RZ, 0x40 ;  /* 0x00000040ff0b7803 */ /* 0x000fc60000000000 */
[----:B-1-3--:R-:W-:Y:S04]  /*cc50*/  SHFL.IDX PT, R20, R19, 0x2, 0x181f ;  /* 0x00581f0013147f89 */ /* 0x00afe800000e0000 */
[----:B------:R-:W-:Y:S01]  /*cc60*/  SHFL.IDX PT, R19, R19, 0x3, 0x181f ;  /* 0x00781f0013137f89 */ /* 0x000fe200000e0000 */
[----:B0-----:R-:W-:-:S03]  /*cc70*/  IADD3 R6, P0, R14, R8, RZ ;  /* 0x000000080e067210 */ /* 0x001fc60007f1e0ff */
[----:B------:R-:W0:Y:S01]  /*cc80*/  SHFL.IDX PT, R14, R18, 0x1, 0x181f ;  /* 0x00381f00120e7f89 */ /* 0x000e2200000e0000 */
[----:B----4-:R-:W-:-:S05]  /*cc90*/  IADD3.X R7, RZ, R3, RZ, P0, !PT ;  /* 0x00000003ff077210 */ /* 0x010fca00007fe4ff */
[----:B------:R-:W-:Y:S01]  /*cca0*/  LDGSTS.E.BYPASS.LTC128B.128 [R17+0x400], desc[UR36][R6.64], !P1 ;  /* 0x0040000006117fae */ /* 0x000fe2000c901d64 */
[----:B------:R-:W-:-:S03]  /*ccb0*/  ISETP.NE.U32.AND P1, PT, R25, RZ, PT ;  /* 0x000000ff1900720c */ /* 0x000fc60003f25070 */
[----:B------:R-:W-:Y:S01]  /*ccc0*/  LDGSTS.E.BYPASS.LTC128B.128 [R17+0x2400], desc[UR36][R6.64+0x80], !P6 ;  /* 0x0240008006117fae */ /* 0x000fe2000f101d64 */
[----:B------:R-:W-:-:S03]  /*ccd0*/  LOP3.LUT P6, RZ, R16, 0x40, RZ, 0xc0, !PT ;  /* 0x0000004010ff7812 */ /* 0x000fc600078cc0ff */
[----:B------:R-:W-:Y:S04]  /*cce0*/  LDGSTS.E.BYPASS.LTC128B.128 [R17+0x4400], desc[UR36][R6.64+0x100], !P2 ;  /* 0x0440010006117fae */ /* 0x000fe8000d101d64 */
[----:B------:R-:W-:Y:S04]  /*ccf0*/  LDGSTS.E.BYPASS.LTC128B.128 [R17+0x6400], desc[UR36][R6.64+0x180], !P5 ;  /* 0x0640018006117fae */ /* 0x000fe8000e901d64 */
[----:B------:R-:W-:Y:S01]  /*cd00*/  LDGSTS.E.BYPASS.LTC128B.128 [R17+0x8400], desc[UR36][R6.64+0x200], !P4 ;  /* 0x0840020006117fae */ /* 0x000fe2000e101d64 */
[----:B0-----:R-:W-:-:S03]  /*cd10*/  IADD3 R4, P0, R14, R8, RZ ;  /* 0x000000080e047210 */ /* 0x001fc60007f1e0ff */
[----:B------:R-:W0:Y:S02]  /*cd20*/  SHFL.IDX PT, R14, R18, 0x2, 0x181f ;  /* 0x00581f00120e7f89 */ /* 0x000e2400000e0000 */
[----:B------:R-:W-:Y:S02]  /*cd30*/  IMAD.X R5, RZ, RZ, R5, P0 ;  /* 0x000000ffff057224 */ /* 0x000fe400000e0605 */
[----:B------:R-:W-:Y:S01]  /*cd40*/  LDGSTS.E.BYPASS.LTC128B.128 [R17+0xa400], desc[UR36][R6.64+0x280], !P3 ;  /* 0x0a40028006117fae */ /* 0x000fe2000d901d64 */
[----:B0-----:R-:W-:-:S03]  /*cd50*/  IADD3 R2, P0, R14, R8, RZ ;  /* 0x000000080e027210 */ /* 0x001fc60007f1e0ff */
[----:B------:R0:W1:Y:S02]  /*cd60*/  SHFL.IDX PT, R14, R18, 0x3, 0x181f ;  /* 0x00781f00120e7f89 */ /* 0x00006400000e0000 */
[----:B------:R-:W-:Y:S01]  /*cd70*/  IMAD.X R3, RZ, RZ, R20, P0 ;  /* 0x000000ffff037224 */ /* 0x000fe200000e0614 */
[----:B------:R-:W-:-:S13]  /*cd80*/  ISETP.NE.U32.AND P0, PT, R28, RZ, PT ;  /* 0x000000ff1c00720c */ /* 0x000fda0003f05070 */
[----:B------:R-:W-:Y:S04]  /*cd90*/  LDGSTS.E.BYPASS.LTC128B.128 [R17+0xc400], desc[UR36][R6.64+0x300], P0 ;  /* 0x0c40030006117fae */ /* 0x000fe80008101d64 */
[----:B------:R3:W-:Y:S04]  /*cda0*/  LDGSTS.E.BYPASS.LTC128B.128 [R17+0xe400], desc[UR36][R6.64+0x380], P1 ;  /* 0x0e40038006117fae */ /* 0x0007e80008901d64 */
[----:B------:R-:W-:Y:S01]  /*cdb0*/  LDGSTS.E.BYPASS.LTC128B.128 [R17+0xc00], desc[UR36][R4.64], !P6 ;  /* 0x00c0000004117fae */ /* 0x000fe2000f101d64 */
[----:B------:R-:W-:-:S04]  /*cdc0*/  ISETP.NE.AND P6, PT, R11, RZ, PT ;  /* 0x000000ff0b00720c */ /* 0x000fc80003fc5270 */
[----:B---3--:R-:W-:-:S09]  /*cdd0*/  P2R R6, PR, RZ, 0x40 ;  /* 0x00000040ff067803 */ /* 0x008fd20000000000 */
[----:B------:R-:W-:Y:S01]  /*cde0*/  LDGSTS.E.BYPASS.LTC128B.128 [R17+0x2c00], desc[UR36][R4.64+0x80], !P6 ;  /* 0x02c0008004117fae */ /* 0x000fe2000f101d64 */
[----:B------:R-:W-:-:S03]  /*cdf0*/  LOP3.LUT P6, RZ, R16, 0x40, RZ, 0xc0, !PT ;  /* 0x0000004010ff7812 */ /* 0x000fc600078cc0ff */
[----:B------:R-:W-:Y:S04]  /*ce00*/  LDGSTS.E.BYPASS.LTC128B.128 [R17+0x4c00], desc[UR36][R4.64+0x100], !P2 ;  /* 0x04c0010004117fae */ /* 0x000fe8000d101d64 */
[----:B------:R-:W-:Y:S04]  /*ce10*/  LDGSTS.E.BYPASS.LTC128B.128 [R17+0x6c00], desc[UR36][R4.64+0x180], !P5 ;  /* 0x06c0018004117fae */ /* 0x000fe8000e901d64 */
[----:B------:R-:W-:Y:S04]  /*ce20*/  LDGSTS.E.BYPASS.LTC128B.128 [R17+0x8c00], desc[UR36][R4.64+0x200], !P4 ;  /* 0x08c0020004117fae */ /* 0x000fe8000e101d64 */
[----:B------:R-:W-:Y:S04]  /*ce30*/  LDGSTS.E.BYPASS.LTC128B.128 [R17+0xac00], desc[UR36][R4.64+0x280], !P3 ;  /* 0x0ac0028004117fae */ /* 0x000fe8000d901d64 */
[----:B------:R-:W-:Y:S04]  /*ce40*/  LDGSTS.E.BYPASS.LTC128B.128 [R17+0xcc00], desc[UR36][R4.64+0x300], P0 ;  /* 0x0cc0030004117fae */ /* 0x000fe80008101d64 */
[----:B------:R3:W-:Y:S04]  /*ce50*/  LDGSTS.E.BYPASS.LTC128B.128 [R17+0xec00], desc[UR36][R4.64+0x380], P1 ;  /* 0x0ec0038004117fae */ /* 0x0007e80008901d64 */
[----:B------:R0:W-:Y:S01]  /*ce60*/  LDGSTS.E.BYPASS.LTC128B.128 [R17+0x1400], desc[UR36][R2.64], !P6 ;  /* 0x0140000002117fae */ /* 0x0001e2000f101d64 */
[----:B------:R-:W-:-:S02]  /*ce70*/  ISETP.NE.AND P6, PT, R6, RZ, PT ;  /* 0x000000ff0600720c */ /* 0x000fc40003fc5270 */
[----:B---3--:R-:W-:-:S11]  /*ce80*/  MOV R4, RZ ;  /* 0x000000ff00047202 */ /* 0x008fd60000000f00 */
[----:B------:R0:W-:Y:S04]  /*ce90*/  LDGSTS.E.BYPASS.LTC128B.128 [R17+0x3400], desc[UR36][R2.64+0x80], !P6 ;  /* 0x0340008002117fae */ /* 0x0001e8000f101d64 */
[----:B------:R0:W-:Y:S04]  /*cea0*/  LDGSTS.E.BYPASS.LTC128B.128 [R17+0x5400], desc[UR36][R2.64+0x100], !P2 ;  /* 0x0540010002117fae */ /* 0x0001e8000d101d64 */
[----:B------:R0:W-:Y:S04]  /*ceb0*/  LDGSTS.E.BYPASS.LTC128B.128 [R17+0x7400], desc[UR36][R2.64+0x180], !P5 ;  /* 0x0740018002117fae */ /* 0x0001e8000e901d64 */
[----:B------:R0:W-:Y:S04]  /*cec0*/  LDGSTS.E.BYPASS.LTC128B.128 [R17+0x9400], desc[UR36][R2.64+0x200], !P4 ;  /* 0x0940020002117fae */ /* 0x0001e8000e101d64 */
[----:B------:R0:W-:Y:S04]  /*ced0*/  LDGSTS.E.BYPASS.LTC128B.128 [R17+0xb400], desc[UR36][R2.64+0x280], !P3 ;  /* 0x0b40028002117fae */ /* 0x0001e8000d901d64 */
[----:B------:R0:W-:Y:S04]  /*cee0*/  LDGSTS.E.BYPASS.LTC128B.128 [R17+0xd400], desc[UR36][R2.64+0x300], P0 ;  /* 0x0d40030002117fae */ /* 0x0001e80008101d64 */
[----:B-1----:R0:W-:Y:S02]  /*cef0*/  LDGSTS.E.BYPASS.LTC128B.128 [R17+0xf400], desc[UR36][R2.64+0x380], P1 ;  /* 0x0f40038002117fae */ /* 0x0021e40008901d64 */
.L_x_3358:
[----:B------:R-:W-:Y:S02]  /*cf00*/  P2R R5, PR, RZ, 0x2 ;  /* 0x00000002ff057803 */ /* 0x000fe40000000000 */
[----:B------:R-:W-:Y:S02]  /*cf10*/  LOP3.LUT P1, RZ, R16, 0x40, RZ, 0xc0, !PT ;  /* 0x0000004010ff7812 */ /* 0x000fe4000782c0ff */
[----:B0-----:R-:W-:Y:S02]  /*cf20*/  IADD3 R2, P2, R14, R8, RZ ;  /* 0x000000080e027210 */ /* 0x001fe40007f5e0ff */
[----:B------:R-:W-:-:S03]  /*cf30*/  LOP3.LUT P6, RZ, R16, 0x10, RZ, 0xc0, !PT ;  /* 0x0000001010ff7812 */ /* 0x000fc600078cc0ff */
[----:B------:R-:W-:Y:S01]  /*cf40*/  IMAD.X R3, RZ, RZ, R19, P2 ;  /* 0x000000ffff037224 */ /* 0x000fe200010e0613 */
[----:B------:R-:W-:-:S05]  /*cf50*/  LOP3.LUT P2, RZ, R16, 0x20, RZ, 0xc0, !PT ;  /* 0x0000002010ff7812 */ /* 0x000fca000784c0ff */
[----:B------:R-:W-:Y:S01]  /*cf60*/  @!PT LDS RZ, [RZ] ;  /* 0x00000000fffff984 */ /* 0x000fe20000000800 */
[----:B------:R-:W-:Y:S01]  /*cf70*/  @!PT LDS RZ, [RZ] ;  /* 0x00000000fffff984 */ /* 0x000fe20000000800 */
[----:B------:R-:W-:Y:S01]  /*cf80*/  @!PT LDS RZ, [RZ] ;  /* 0x00000000fffff984 */ /* 0x000fe20000000800 */
[----:B------:R0:W-:Y:S01]  /*cf90*/  LDGSTS.E.BYPASS.LTC128B.128 [R17+0x1c00], desc[UR36][R2.64], !P1 ;  /* 0x01c0000002117fae */ /* 0x0001e2000c901d64 */
[----:B------:R-:W-:-:S07]  /*cfa0*/  ISETP.NE.AND P1, PT, R5, RZ, PT ;  /* 0x000000ff0500720c */ /* 0x000fce0003f25270 */
[----:B------:R0:W-:Y:S04]  /*cfb0*/  LDGSTS.E.BYPASS.LTC128B.128 [R17+0x3c00], desc[UR36][R2.64+0x80], !P2 ;  /* 0x03c0008002117fae */ /* 0x0001e8000d101d64 */
[----:B------:R0:W-:Y:S04]  /*cfc0*/  LDGSTS.E.BYPASS.LTC128B.128 [R17+0x5c00], desc[UR36][R2.64+0x100], !P6 ;  /* 0x05c0010002117fae */ /* 0x0001e8000f101d64 */
[----:B------:R0:W-:Y:S04]  /*cfd0*/  LDGSTS.E.BYPASS.LTC128B.128 [R17+0x7c00], desc[UR36][R2.64+0x180], !P5 ;  /* 0x07c0018002117fae */ /* 0x0001e8000e901d64 */
[----:B------:R0:W-:Y:S04]  /*cfe0*/  LDGSTS.E.BYPASS.LTC128B.128 [R17+0x9c00], desc[UR36][R2.64+0x200], !P4 ;  /* 0x09c0020002117fae */ /* 0x0001e8000e101d64 */
[----:B------:R0:W-:Y:S04]  /*cff0*/  LDGSTS.E.BYPASS.LTC128B.128 [R17+0xbc00], desc[UR36][R2.64+0x280], !P3 ;  /* 0x0bc0028002117fae */ /* 0x0001e8000d901d64 */
[----:B------:R0:W-:Y:S01]  /*d000*/  LDGSTS.E.BYPASS.LTC128B.128 [R17+0xdc00], desc[UR36][R2.64+0x300], P0 ;  /* 0x0dc0030002117fae */ /* 0x0001e20008101d64 */
[----:B------:R-:W-:-:S03]  /*d010*/  PLOP3.LUT P0, PT, PT, PT, PT, 0x80, 0x0 ;  /* 0x000000000000781c */ /* 0x000fc60003f0f070 */
[----:B------:R0:W-:Y:S01]  /*d020*/  LDGSTS.E.BYPASS.LTC128B.128 [R17+0xfc00], desc[UR36][R2.64+0x380], P1 ;  /* 0x0fc0038002117fae */ /* 0x0001e20008901d64 */
[----:B------:R-:W-:-:S09]  /*d030*/  NOP ;  /* 0x0000000000007918 */ /* 0x000fd20000000000 */
.L_x_3287:
        /* <DEDUP_REMOVED lines=10> */
.L_x_3288:
[----:B------:R-:W-:Y:S01]  /*d0e0*/  VIADD R0, R0, 0x1 ;  /* 0x0000000100007836 */ /* 0x000fe20000000000 */
[----:B------:R-:W-:Y:S01]  /*d0f0*/  IADD3 R22, R22, -0x1, RZ ;  /* 0xffffffff16167810 */ /* 0x000fe20007ffe0ff */
[----:B------:R1:W-:Y:S01]  /*d100*/  SYNCS.ARRIVE.TRANS64.A1T0 RZ, [R10+URZ+0x28c50], RZ ;  /* 0x028c50ff0aff79a7 */ /* 0x0003e2000810003f */
[----:B------:R-:W-:Y:S02]  /*d110*/  VIADD R9, R9, 0xffffffc0 ;  /* 0xffffffc009097836 */ /* 0x000fe40000000000 */
[----:B------:R-:W-:-:S04]  /*d120*/  ISETP.NE.AND P0, PT, R0, 0x2, PT ;  /* 0x000000020000780c */ /* 0x000fc80003f05270 */
[----:B------:R-:W-:Y:S02]  /*d130*/  SEL R0, R0, RZ, P0 ;  /* 0x000000ff00007207 */ /* 0x000fe40000000000 */
[----:B0-----:R-:W-:Y:S02]  /*d140*/  SEL R2, RZ, 0x1, P0 ;  /* 0x00000001ff027807 */ /* 0x001fe40000000000 */
[----:B------:R-:W-:Y:S02]  /*d150*/  ISETP.GT.AND P0, PT, R22, UR45, PT ;  /* 0x0000002d16007c0c */ /* 0x000fe4000bf04270 */
[----:B------:R-:W-:-:S11]  /*d160*/  LOP3.LUT R21, R21, R2, RZ, 0x3c, !PT ;  /* 0x0000000215157212 */ /* 0x000fd600078e3cff */
[----:B-1----:R-:W-:Y:S05]  /*d170*/  @P0 BRA `(.L_x_3289) ;  /* 0xfffffff0008c0947 */ /* 0x002fea000383ffff */
.L_x_3274:
[----:B------:R-:W-:Y:S05]  /*d180*/  BSYNC B0 ;  /* 0x0000000000007941 */ /* 0x000fea0003800000 */
.L_x_3257:
[----:B------:R-:W0:Y:S01]  /*d190*/  S2R R3, SR_CgaCtaId ;  /* 0x0000000000037919 */ /* 0x000e220000008800 */
[----:B------:R-:W-:Y:S01]  /*d1a0*/  MOV R2, 0x400 ;  /* 0x0000040000027802 */ /* 0x000fe20000000f00 */
[----:B------:R-:W-:Y:S01]  /*d1b0*/  BSSY B0, `(.L_x_3290) ;  /* 0x0000005000007945 */ /* 0x000fe20003800000 */
[----:B------:R-:W-:Y:S02]  /*d1c0*/  SHF.L.U32 R4, R4, 0x1f, RZ ;  /* 0x0000001f04047819 */ /* 0x000fe400000006ff */
[----:B0-----:R-:W-:-:S04]  /*d1d0*/  LEA R5, R3, R2, 0x18 ;  /* 0x0000000203057211 */ /* 0x001fc800078ec0ff */
[----:B------:R-:W0:Y:S02]  /*d1e0*/  SYNCS.PHASECHK.TRANS64.TRYWAIT P0, [R5+URZ+0x28c20], R4 ;  /* 0x028c2004050075a7 */ /* 0x000e24000800017f */
[----:B0-----:R-:W-:Y:S05]  /*d1f0*/  @!P0 BRA `(.L_x_3291) ;  /* 0x0000002400108947 */ /* 0x001fea0003800000 */
.L_x_3359:
[----:B------:R-:W-:Y:S05]  /*d200*/  BSYNC B0 ;  /* 0x0000000000007941 */ /* 0x000fea0003800000 */
.L_x_3290:
[----:B------:R-:W-:-:S03]  /*d210*/  UMOV UR4, 0xffffffff ;  /* 0xffffffff00047882 */ /* 0x000fc60000000000 */
[----:B------:R-:W-:Y:S05]  /*d220*/  BRA.DIV UR4, `(.L_x_3292) ;  /* 0x0000002604187947 */ /* 0x000fea000b800000 */
[----:B------:R-:W1:Y:S02]  /*d230*/  S2R R2, SR_TID.X ;  /* 0x0000000000027919 */ /* 0x000e640000002100 */
[----:B-1----:R-:W-:-:S04]  /*d240*/  SHF.R.U32.HI R2, RZ, 0x5, R2 ;  /* 0x00000005ff027819 */ /* 0x002fc80000011602 */
[----:B------:R-:W-:-:S05]  /*d250*/  LOP3.LUT R2, R2, 0x3, RZ, 0xc0, !PT ;  /* 0x0000000302027812 */ /* 0x000fca00078ec0ff */
[----:B------:R1:W3:Y:S02]  /*d260*/  SHFL.IDX PT, R14, R2, RZ, 0x1f ;  /* 0x00001fff020e7589 */ /* 0x0002e400000e0000 */
.L_x_3362:
[----:B---3--:R-:W-:-:S13]  /*d270*/  ISETP.NE.AND P0, PT, R14, RZ, PT ;  /* 0x000000ff0e00720c */ /* 0x008fda0003f05270 */
[----:B------:R-:W-:Y:S05]  /*d280*/  @P0 BRA `(.L_x_3212) ;  /* 0x0000000000880947 */ /* 0x000fea0003800000 */
[----:B------:R-:W-:-:S03]  /*d290*/  UMOV UR4, 0xffffffff ;  /* 0xffffffff00047882 */ /* 0x000fc60000000000 */
[----:B------:R-:W-:Y:S05]  /*d2a0*/  BRA.DIV UR4, `(.L_x_3293) ;  /* 0x00000026042c7947 */ /* 0x000fea000b800000 */
[----:B------:R-:W-:-:S13]  /*d2b0*/  ELECT P6, URZ, PT ;  /* 0x00000000003f782f */ /* 0x000fda00038c0000 */
.L_x_3365:
[----:B------:R-:W-:Y:S05]  /*d2c0*/  @!P6 BRA `(.L_x_3212) ;  /* 0x000000000078e947 */ /* 0x000fea0003800000 */
[----:B------:R-:W-:-:S06]  /*d2d0*/  ULOP3.LUT UR4, UR39, 0x2, URZ, 0xfc, !UPT ;  /* 0x0000000227047892 */ /* 0x000fcc000f8efc3f */
[----:B-1----:R-:W-:-:S05]  /*d2e0*/  IMAD.U32 R2, RZ, RZ, UR4 ;  /* 0x00000004ff027e24 */ /* 0x002fca000f8e00ff */
[----:B------:R-:W-:-:S13]  /*d2f0*/  ISETP.NE.AND P0, PT, R2, 0x3, PT ;  /* 0x000000030200780c */ /* 0x000fda0003f05270 */
[----:B------:R-:W-:Y:S05]  /*d300*/  @!P0 BRA `(.L_x_3294) ;  /* 0x0000000000048947 */ /* 0x000fea0003800000 */
[----:B------:R-:W-:Y:S01]  /*d310*/  BPT.TRAP 0x1 ;  /* 0x000000040000795c */ /* 0x000fe20000300000 */
.L_x_3294:
[C---:B0-----:R-:W-:Y:S01]  /*d320*/  LEA R4, R0.reuse, R5, 0x3 ;  /* 0x0000000500047211 */ /* 0x041fe200078e18ff */
[----:B------:R-:W-:Y:S01]  /*d330*/  VIADD R0, R0, 0x1 ;  /* 0x0000000100007836 */ /* 0x000fe20000000000 */
[----:B------:R-:W-:-:S04]  /*d340*/  SHF.L.U32 R3, R21, 0x1f, RZ ;  /* 0x0000001f15037819 */ /* 0x000fc800000006ff */
[----:B------:R-:W0:Y:S01]  /*d350*/  SYNCS.PHASECHK.TRANS64.TRYWAIT P1, [R4+URZ+0x28c40], R3 ;  /* 0x028c4003040075a7 */ /* 0x000e22000802017f */
[----:B------:R-:W-:-:S04]  /*d360*/  ISETP.NE.AND P2, PT, R0, 0x2, PT ;  /* 0x000000020000780c */ /* 0x000fc80003f45270 */
[----:B------:R-:W-:Y:S01]  /*d370*/  SEL R2, RZ, 0x1, P2 ;  /* 0x00000001ff027807 */ /* 0x000fe20001000000 */
[----:B0-----:R-:W-:Y:S08]  /*d380*/  @!P1 BRA `(.L_x_3295) ;  /* 0x0000002400149947 */ /* 0x001ff00003800000 */
.L_x_3366:
[----:B------:R-:W-:Y:S02]  /*d390*/  SEL R0, R0, RZ, P2 ;  /* 0x000000ff00007207 */ /* 0x000fe40001000000 */
[----:B------:R-:W-:Y:S01]  /*d3a0*/  LOP3.LUT R2, R21, R2, RZ, 0x3c, !PT ;  /* 0x0000000215027212 */ /* 0x000fe200078e3cff */
[----:B------:R-:W-:Y:S06]  /*d3b0*/  @!P0 BRA `(.L_x_3296) ;  /* 0x0000000000048947 */ /* 0x000fec0003800000 */
[----:B------:R-:W-:Y:S01]  /*d3c0*/  BPT.TRAP 0x1 ;  /* 0x000000040000795c */ /* 0x000fe20000300000 */
.L_x_3296:
[----:B------:R-:W-:Y:S01]  /*d3d0*/  IMAD R5, R0, 0x8, R5 ;  /* 0x0000000800057824 */ /* 0x000fe200078e0205 */
[----:B------:R-:W-:-:S04]  /*d3e0*/  SHF.L.U32 R0, R2, 0x1f, RZ ;  /* 0x0000001f02007819 */ /* 0x000fc800000006ff */
[----:B------:R-:W1:Y:S02]  /*d3f0*/  SYNCS.PHASECHK.TRANS64.TRYWAIT P1, [R5+URZ+0x28c40], R0 ;  /* 0x028c4000050075a7 */ /* 0x000e64000802017f */
[----:B-1----:R-:W-:Y:S05]  /*d400*/  @!P1 BRA `(.L_x_3297) ;  /* 0x0000002400089947 */ /* 0x002fea0003800000 */
.L_x_3367:
[----:B------:R-:W-:Y:S05]  /*d410*/  @!P0 BRA `(.L_x_3298) ;  /* 0x0000000000048947 */ /* 0x000fea0003800000 */
[----:B------:R-:W-:Y:S01]  /*d420*/  BPT.TRAP 0x1 ;  /* 0x000000040000795c */ /* 0x000fe20000300000 */
.L_x_3298:
[----:B------:R-:W3:Y:S02]  /*d430*/  SYNCS.PHASECHK.TRANS64.TRYWAIT P1, [R4+URZ+0x28c60], R3 ;  /* 0x028c6003040075a7 */ /* 0x000ee4000802017f */
[----:B---3--:R-:W-:Y:S05]  /*d440*/  @!P1 BRA `(.L_x_3299) ;  /* 0x00000024000c9947 */ /* 0x008fea0003800000 */
.L_x_3368:
[----:B------:R-:W-:Y:S05]  /*d450*/  @!P0 BRA `(.L_x_3300) ;  /* 0x0000000000048947 */ /* 0x000fea0003800000 */
[----:B------:R-:W-:Y:S01]  /*d460*/  BPT.TRAP 0x1 ;  /* 0x000000040000795c */ /* 0x000fe20000300000 */
.L_x_3300:
[----:B----4-:R4:W0:Y:S02]  /*d470*/  SYNCS.PHASECHK.TRANS64.TRYWAIT P0, [R5+URZ+0x28c60], R0 ;  /* 0x028c6000050075a7 */ /* 0x010824000800017f */
[----:B0-----:R-:W-:Y:S05]  /*d480*/  @!P0 NANOSLEEP.SYNCS 0x989680 ;  /* 0x009896800000895d */ /* 0x001fea0003900000 */
[----:B------:R-:W0:Y:S02]  /*d490*/  @!P0 SYNCS.PHASECHK.TRANS64 P0, [R5+URZ+0x28c60], R0 ;  /* 0x028c6000050085a7 */ /* 0x000e24000800007f */
[----:B0-----:R-:W-:Y:S05]  /*d4a0*/  @!P0 BRA `(.L_x_3300) ;  /* 0xfffffffc00f08947 */ /* 0x001fea000383ffff */
.L_x_3212:
[----:B------:R-:W-:Y:S05]  /*d4b0*/  BSYNC B6 ;  /* 0x0000000000067941 */ /* 0x000fea0003800000 */
.L_x_3209:
[----:B------:R-:W-:Y:S05]  /*d4c0*/  EXIT ;  /* 0x000000000000794d */ /* 0x000fea0003800000 */
.L_x_3217:
[----:B0-----:R-:W-:-:S04]  /*d4d0*/  MOV R5, UR5 ;  /* 0x0000000500057c02 */ /* 0x001fc80008000f00 */
[----:B------:R0:W1:Y:S03]  /*d4e0*/  SYNCS.PHASECHK.TRANS64.TRYWAIT P1, [R5+URZ+0x28c50], R2 ;  /* 0x028c5002050075a7 */ /* 0x000066000802017f */
[----:B-1----:R-:W-:Y:S05]  /*d4f0*/  @!P1 NANOSLEEP.SYNCS 0x989680 ;  /* 0x009896800000995d */ /* 0x002fea0003900000 */
[----:B------:R-:W1:Y:S02]  /*d500*/  @!P1 SYNCS.PHASECHK.TRANS64 P1, [R5+URZ+0x28c50], R2 ;  /* 0x028c5002050095a7 */ /* 0x000e64000802007f */
[----:B-1----:R-:W-:Y:S05]  /*d510*/  @!P1 BRA `(.L_x_3217) ;  /* 0xfffffffc00ec9947 */ /* 0x002fea000383ffff */
[----:B------:R-:W-:Y:S05]  /*d520*/  BRA `(.L_x_3301) ;  /* 0xffffff3c009c7947 */ /* 0x000fea000383ffff */
.L_x_3223:
[----:B-1----:R-:W-:-:S04]  /*d530*/  IMAD.U32 R5, RZ, RZ, UR7 ;  /* 0x00000007ff057e24 */ /* 0x002fc8000f8e00ff */
[----:B------:R1:W2:Y:S03]  /*d540*/  SYNCS.PHASECHK.TRANS64.TRYWAIT P1, [R5+URZ+0x28c50], R2 ;  /* 0x028c5002050075a7 */ /* 0x0002a6000802017f */
[----:B--2---:R-:W-:Y:S05]  /*d550*/  @!P1 NANOSLEEP.SYNCS 0x989680 ;  /* 0x009896800000995d */ /* 0x004fea0003900000 */
[----:B------:R-:W2:Y:S02]  /*d560*/  @!P1 SYNCS.PHASECHK.TRANS64 P1, [R5+URZ+0x28c50], R2 ;  /* 0x028c5002050095a7 */ /* 0x000ea4000802007f */
[----:B--2---:R-:W-:Y:S05]  /*d570*/  @!P1 BRA `(.L_x_3223) ;  /* 0xfffffffc00ec9947 */ /* 0x004fea000383ffff */
[----:B------:R-:W-:Y:S05]  /*d580*/  BRA `(.L_x_3222) ;  /* 0xffffff4800a07947 */ /* 0x000fea000383ffff */
.L_x_3228:
[----:B0-----:R-:W-:-:S04]  /*d590*/  IMAD.U32 R0, RZ, RZ, UR41 ;  /* 0x00000029ff007e24 */ /* 0x001fc8000f8e00ff */
[----:B------:R0:W1:Y:S03]  /*d5a0*/  SYNCS.PHASECHK.TRANS64.TRYWAIT P0, [R0+URZ+0x28c00], R11 ;  /* 0x028c000b000075a7 */ /* 0x000066000800017f */
[----:B-1----:R-:W-:Y:S05]  /*d5b0*/  @!P0 NANOSLEEP.SYNCS 0x989680 ;  /* 0x009896800000895d */ /* 0x002fea0003900000 */
[----:B------:R-:W1:Y:S02]  /*d5c0*/  @!P0 SYNCS.PHASECHK.TRANS64 P0, [R0+URZ+0x28c00], R11 ;  /* 0x028c000b000085a7 */ /* 0x000e64000800007f */
[----:B-1----:R-:W-:Y:S05]  /*d5d0*/  @!P0 BRA `(.L_x_3228) ;  /* 0xfffffffc00ec8947 */ /* 0x002fea000383ffff */
[----:B------:R-:W-:Y:S05]  /*d5e0*/  BRA `(.L_x_3302) ;  /* 0xffffff5c00987947 */ /* 0x000fea000383ffff */
.L_x_3232:
[----:B-1----:R-:W-:-:S04]  /*d5f0*/  MOV R2, UR41 ;  /* 0x0000002900027c02 */ /* 0x002fc80008000f00 */
[----:B------:R1:W2:Y:S03]  /*d600*/  SYNCS.PHASECHK.TRANS64.TRYWAIT P1, [R2+URZ+0x28c30], R11 ;  /* 0x028c300b020075a7 */ /* 0x0002a6000802017f */
[----:B--2---:R-:W-:Y:S05]  /*d610*/  @!P1 NANOSLEEP.SYNCS 0x989680 ;  /* 0x009896800000995d */ /* 0x004fea0003900000 */
[----:B------:R-:W2:Y:S02]  /*d620*/  @!P1 SYNCS.PHASECHK.TRANS64 P1, [R2+URZ+0x28c30], R11 ;  /* 0x028c300b020095a7 */ /* 0x000ea4000802007f */
[----:B--2---:R-:W-:Y:S05]  /*d630*/  @!P1 BRA `(.L_x_3232) ;  /* 0xfffffffc00ec9947 */ /* 0x004fea000383ffff */
[----:B------:R-:W-:Y:S05]  /*d640*/  BRA `(.L_x_3231) ;  /* 0xffffff5c00d87947 */ /* 0x000fea000383ffff */
.L_x_3237:
[----:B--2---:R-:W-:-:S04]  /*d650*/  IMAD.U32 R12, RZ, RZ, UR41 ;  /* 0x00000029ff0c7e24 */ /* 0x004fc8000f8e00ff */
[----:B------:R2:W4:Y:S03]  /*d660*/  SYNCS.PHASECHK.TRANS64.TRYWAIT P1, [R12+URZ+0x28c50], R11 ;  /* 0x028c500b0c0075a7 */ /* 0x000526000802017f */
[----:B----4-:R-:W-:Y:S05]  /*d670*/  @!P1 NANOSLEEP.SYNCS 0x989680 ;  /* 0x009896800000995d */ /* 0x010fea0003900000 */
[----:B------:R-:W4:Y:S02]  /*d680*/  @!P1 SYNCS.PHASECHK.TRANS64 P1, [R12+URZ+0x28c50], R11 ;  /* 0x028c500b0c0095a7 */ /* 0x000f24000802007f */
[----:B----4-:R-:W-:Y:S05]  /*d690*/  @!P1 BRA `(.L_x_3237) ;  /* 0xfffffffc00ec9947 */ /* 0x010fea000383ffff */
[----:B------:R-:W-:Y:S05]  /*d6a0*/  BRA `(.L_x_3236) ;  /* 0xffffff7400547947 */ /* 0x000fea000383ffff */
.L_x_3243:
[----:B-1----:R-:W-:-:S04]  /*d6b0*/  IMAD.U32 R12, RZ, RZ, UR26 ;  /* 0x0000001aff0c7e24 */ /* 0x002fc8000f8e00ff */
[----:B------:R1:W2:Y:S03]  /*d6c0*/  SYNCS.PHASECHK.TRANS64.TRYWAIT P2, [R12+URZ+0x28c30], R11 ;  /* 0x028c300b0c0075a7 */ /* 0x0002a6000804017f */
[----:B--2---:R-:W-:Y:S05]  /*d6d0*/  @!P2 NANOSLEEP.SYNCS 0x989680 ;  /* 0x009896800000a95d */ /* 0x004fea0003900000 */
[----:B------:R-:W2:Y:S02]  /*d6e0*/  @!P2 SYNCS.PHASECHK.TRANS64 P2, [R12+URZ+0x28c30], R11 ;  /* 0x028c300b0c00a5a7 */ /* 0x000ea4000804007f */
[----:B--2---:R-:W-:Y:S05]  /*d6f0*/  @!P2 BRA `(.L_x_3243) ;  /* 0xfffffffc00eca947 */ /* 0x004fea000383ffff */
[----:B------:R-:W-:Y:S05]  /*d700*/  BRA `(.L_x_3242) ;  /* 0xffffff7800487947 */ /* 0x000fea000383ffff */
.L_x_3248:
[----:B--2---:R-:W-:-:S04]  /*d710*/  MOV R0, UR26 ;  /* 0x0000001a00007c02 */ /* 0x004fc80008000f00 */
[----:B------:R2:W3:Y:S03]  /*d720*/  SYNCS.PHASECHK.TRANS64.TRYWAIT P2, [R0+URZ+0x28c50], R11 ;  /* 0x028c500b000075a7 */ /* 0x0004e6000804017f */
[----:B---3--:R-:W-:Y:S05]  /*d730*/  @!P2 NANOSLEEP.SYNCS 0x989680 ;  /* 0x009896800000a95d */ /* 0x008fea0003900000 */
[----:B------:R-:W3:Y:S02]  /*d740*/  @!P2 SYNCS.PHASECHK.TRANS64 P2, [R0+URZ+0x28c50], R11 ;  /* 0x028c500b0000a5a7 */ /* 0x000ee4000804007f */
[----:B---3--:R-:W-:Y:S05]  /*d750*/  @!P2 BRA `(.L_x_3248) ;  /* 0xfffffffc00eca947 */ /* 0x008fea000383ffff */
[----:B------:R-:W-:Y:S05]  /*d760*/  BRA `(.L_x_3247) ;  /* 0xffffff9000647947 */ /* 0x000fea000383ffff */
.L_x_3262:
[----:B------:R-:W-:Y:S01]  /*d770*/  IMAD.MOV.U32 R13, RZ, RZ, R23 ;  /* 0x000000ffff0d7224 */ /* 0x000fe200078e0017 */
[----:B------:R-:W-:Y:S01]  /*d780*/  MOV R11, 0x1f ;  /* 0x0000001f000b7802 */ /* 0x000fe20000000f00 */
[----:B------:R-:W-:Y:S02]  /*d790*/  IMAD.MOV.U32 R12, RZ, RZ, RZ ;  /* 0x000000ffff0c7224 */ /* 0x000fe400078e00ff */
[----:B------:R-:W-:-:S07]  /*d7a0*/  IMAD.MOV.U32 R15, RZ, RZ, -0x1 ;  /* 0xffffffffff0f7424 */ /* 0x000fce00078e00ff */
[----:B------:R-:W-:Y:S05]  /*d7b0*/  WARPSYNC.COLLECTIVE R15, `(.L_x_3303) ;  /* 0x000000000f087348 */ /* 0x000fea0003c00000 */
[----:B------:R0:W1:Y:S02]  /*d7c0*/  SHFL.IDX P6, R14, R13, R12, R11 ;  /* 0x0000000c0d0e7389 */ /* 0x00006400000c000b */
[----:B01----:R-:W-:Y:S01]  /*d7d0*/  ENDCOLLECTIVE ;  /* 0x000000000000791b */ /* 0x003fe20003800000 */
.L_x_3303:
[----:B------:R-:W-:Y:S05]  /*d7e0*/  BRA `(.L_x_3304) ;  /* 0xffffffd400307947 */ /* 0x000fea000383ffff */
.L_x_3264:
[----:B0-----:R-:W-:-:S04]  /*d7f0*/  IMAD.U32 R3, RZ, RZ, UR43 ;  /* 0x0000002bff037e24 */ /* 0x001fc8000f8e00ff */
[----:B------:R0:W1:Y:S03]  /*d800*/  SYNCS.PHASECHK.TRANS64.TRYWAIT P0, [R3+URZ+0x28c40], R0 ;  /* 0x028c4000030075a7 */ /* 0x000066000800017f */
[----:B-1----:R-:W-:Y:S05]  /*d810*/  @!P0 NANOSLEEP.SYNCS 0x989680 ;  /* 0x009896800000895d */ /* 0x002fea0003900000 */
[----:B------:R-:W1:Y:S02]  /*d820*/  @!P0 SYNCS.PHASECHK.TRANS64 P0, [R3+URZ+0x28c40], R0 ;  /* 0x028c4000030085a7 */ /* 0x000e64000800007f */
[----:B-1----:R-:W-:Y:S05]  /*d830*/  @!P0 BRA `(.L_x_3264) ;  /* 0xfffffffc00ec8947 */ /* 0x002fea000383ffff */
[----:B------:R-:W-:Y:S05]  /*d840*/  BRA `(.L_x_3305) ;  /* 0xffffffd400607947 */ /* 0x000fea000383ffff */
.L_x_3265:
        /* <DEDUP_REMOVED lines=8> */
.L_x_3307:
[----:B------:R-:W-:Y:S05]  /*d8d0*/  BSYNC B0 ;  /* 0x0000000000007941 */ /* 0x000fea0003800000 */
.L_x_3306:
[----:B------:R-:W-:Y:S01]  /*d8e0*/  IMAD.MOV.U32 R13, RZ, RZ, R0 ;  /* 0x000000ffff0d7224 */ /* 0x000fe200078e0000 */
[----:B------:R-:W-:Y:S01]  /*d8f0*/  MOV R12, RZ ;  /* 0x000000ff000c7202 */ /* 0x000fe20000000f00 */
[----:B------:R-:W-:Y:S01]  /*d900*/  IMAD.MOV.U32 R11, RZ, RZ, 0x181f ;  /* 0x0000181fff0b7424 */ /* 0x000fe200078e00ff */
[----:B------:R-:W-:Y:S01]  /*d910*/  @P0 LEA R7, R30, UR43, 0x1 ;  /* 0x0000002b1e070c11 */ /* 0x000fe2000f8e08ff */
[----:B------:R-:W-:Y:S02]  /*d920*/  IMAD.MOV.U32 R15, RZ, RZ, -0x1 ;  /* 0xffffffffff0f7424 */ /* 0x000fe400078e00ff */
[----:B------:R-:W-:-:S07]  /*d930*/  IMAD.MOV.U32 R2, RZ, RZ, R14 ;  /* 0x000000ffff027224 */ /* 0x000fce00078e000e */
[----:B------:R-:W-:Y:S05]  /*d940*/  WARPSYNC.COLLECTIVE R15, `(.L_x_3308) ;  /* 0x000000000f087348 */ /* 0x000fea0003c00000 */
[----:B------:R0:W1:Y:S02]  /*d950*/  SHFL.IDX P6, R14, R13, R12, R11 ;  /* 0x0000000c0d0e7389 */ /* 0x00006400000c000b */
[----:B01----:R-:W-:Y:S01]  /*d960*/  ENDCOLLECTIVE ;  /* 0x000000000000791b */ /* 0x003fe20003800000 */
.L_x_3308:
[----:B------:R-:W-:Y:S01]  /*d970*/  IMAD.MOV.U32 R13, RZ, RZ, R5 ;  /* 0x000000ffff0d7224 */ /* 0x000fe200078e0005 */
[----:B------:R-:W-:Y:S02]  /*d980*/  MOV R12, 0x1 ;  /* 0x00000001000c7802 */ /* 0x000fe40000000f00 */
[----:B------:R-:W-:-:S04]  /*d990*/  @P0 LEA R14, P1, R22, R14, 0x1 ;  /* 0x0000000e160e0211 */ /* 0x000fc800078208ff */
[----:B------:R-:W-:Y:S01]  /*d9a0*/  @P0 IADD3.X R3, RZ, R2, RZ, P1, !PT ;  /* 0x00000002ff030210 */ /* 0x000fe20000ffe4ff */
[----:B------:R-:W-:-:S08]  /*d9b0*/  @P0 IMAD.MOV.U32 R2, RZ, RZ, R14 ;  /* 0x000000ffff020224 */ /* 0x000fd000078e000e */
[----:B------:R-:W-:Y:S05]  /*d9c0*/  WARPSYNC.COLLECTIVE R15, `(.L_x_3309) ;  /* 0x000000000f087348 */ /* 0x000fea0003c00000 */
[----:B------:R0:W1:Y:S02]  /*d9d0*/  SHFL.IDX P6, R14, R13, R12, R11 ;  /* 0x0000000c0d0e7389 */ /* 0x00006400000c000b */
[----:B01----:R-:W-:Y:S01]  /*d9e0*/  ENDCOLLECTIVE ;  /* 0x000000000000791b */ /* 0x003fe20003800000 */
.L_x_3309:
[----:B------:R-:W-:Y:S01]  /*d9f0*/  @!PT LDS RZ, [RZ] ;  /* 0x00000000fffff984 */ /* 0x000fe20000000800 */
[----:B------:R-:W-:Y:S01]  /*da00*/  @!PT LDS RZ, [RZ] ;  /* 0x00000000fffff984 */ /* 0x000fe20000000800 */
[----:B------:R-:W-:Y:S01]  /*da10*/  @!PT LDS RZ, [RZ] ;  /* 0x00000000fffff984 */ /* 0x000fe20000000800 */
[----:B------:R0:W-:Y:S01]  /*da20*/  @P0 LDGSTS.E.BYPASS.LTC128B.128 [R7+0x22400], desc[UR36][R2.64], !P2 ;  /* 0x2240000002070fae */ /* 0x0001e2000d101d64 */
[----:B------:R-:W-:Y:S01]  /*da30*/  ISETP.GE.AND P0, PT, R18, 0x11, PT ;  /* 0x000000111200780c */ /* 0x000fe20003f06270 */
[----:B------:R-:W-:-:S12]  /*da40*/  IMAD.MOV.U32 R13, RZ, RZ, R0 ;  /* 0x000000ffff0d7224 */ /* 0x000fd800078e0000 */
[----:B------:R-:W-:Y:S01]  /*da50*/  @P0 LEA R9, R30, UR43, 0x1 ;  /* 0x0000002b1e090c11 */ /* 0x000fe2000f8e08ff */
[----:B0-----:R-:W-:-:S07]  /*da60*/  IMAD.MOV.U32 R4, RZ, RZ, R14 ;  /* 0x000000ffff047224 */ /* 0x001fce00078e000e */
[----:B------:R-:W-:Y:S05]  /*da70*/  WARPSYNC.COLLECTIVE R15, `(.L_x_3310) ;  /* 0x000000000f087348 */ /* 0x000fea0003c00000 */
[----:B------:R0:W1:Y:S02]  /*da80*/  SHFL.IDX P6, R14, R13, R12, R11 ;  /* 0x0000000c0d0e7389 */ /* 0x00006400000c000b */
[----:B01----:R-:W-:Y:S01]  /*da90*/  ENDCOLLECTIVE ;  /* 0x000000000000791b */ /* 0x003fe20003800000 */
.L_x_3310:
[----:B------:R-:W-:Y:S02]  /*daa0*/  IMAD.MOV.U32 R13, RZ, RZ, R5 ;  /* 0x000000ffff0d7224 */ /* 0x000fe400078e0005 */
[----:B------:R-:W-:Y:S01]  /*dab0*/  IMAD.MOV.U32 R12, RZ, RZ, 0x2 ;  /* 0x00000002ff0c7424 */ /* 0x000fe200078e00ff */
[----:B------:R-:W-:-:S13]  /*dac0*/  @P0 LEA R2, P1, R22, R14, 0x1 ;  /* 0x0000000e16020211 */ /* 0x000fda00078208ff */
[----:B------:R-:W-:Y:S05]  /*dad0*/  WARPSYNC.COLLECTIVE R15, `(.L_x_3311) ;  /* 0x000000000f087348 */ /* 0x000fea0003c00000 */
[----:B------:R0:W1:Y:S02]  /*dae0*/  SHFL.IDX P6, R14, R13, R12, R11 ;  /* 0x0000000c0d0e7389 */ /* 0x00006400000c000b */
[----:B01----:R-:W-:Y:S01]  /*daf0*/  ENDCOLLECTIVE ;  /* 0x000000000000791b */ /* 0x003fe20003800000 */
.L_x_3311:
[----:B------:R-:W-:-:S05]  /*db00*/  @P0 IADD3.X R3, RZ, R4, RZ, P1, !PT ;  /* 0x00000004ff030210 */ /* 0x000fca0000ffe4ff */
[----:B------:R-:W-:Y:S01]  /*db10*/  @!PT LDS RZ, [RZ] ;  /* 0x00000000fffff984 */ /* 0x000fe20000000800 */
[----:B------:R-:W-:Y:S01]  /*db20*/  @!PT LDS RZ, [RZ] ;  /* 0x00000000fffff984 */ /* 0x000fe20000000800 */
[----:B------:R-:W-:Y:S01]  /*db30*/  @!PT LDS RZ, [RZ] ;  /* 0x00000000fffff984 */ /* 0x000fe20000000800 */
[----:B------:R0:W-:Y:S01]  /*db40*/  @P0 LDGSTS.E.BYPASS.LTC128B.128 [R9+0x22c00], desc[UR36][R2.64], !P2 ;  /* 0x22c0000002090fae */ /* 0x0001e2000d101d64 */
[----:B------:R-:W-:Y:S01]  /*db50*/  ISETP.GE.AND P0, PT, R18, 0x21, PT ;  /* 0x000000211200780c */ /* 0x000fe20003f06270 */
[----:B------:R-:W-:-:S12]  /*db60*/  IMAD.MOV.U32 R13, RZ, RZ, R0 ;  /* 0x000000ffff0d7224 */ /* 0x000fd800078e0000 */
[----:B------:R-:W-:Y:S02]  /*db70*/  @P0 LEA R7, R30, UR43, 0x1 ;  /* 0x0000002b1e070c11 */ /* 0x000fe4000f8e08ff */
[----:B0-----:R-:W-:-:S07]  /*db80*/  MOV R4, R14 ;  /* 0x0000000e00047202 */ /* 0x001fce0000000f00 */
[----:B------:R-:W-:Y:S05]  /*db90*/  WARPSYNC.COLLECTIVE R15, `(.L_x_3312) ;  /* 0x000000000f087348 */ /* 0x000fea0003c00000 */
[----:B------:R0:W1:Y:S02]  /*dba0*/  SHFL.IDX P6, R14, R13, R12, R11 ;  /* 0x0000000c0d0e7389 */ /* 0x00006400000c000b */
[----:B01----:R-:W-:Y:S01]  /*dbb0*/  ENDCOLLECTIVE ;  /* 0x000000000000791b */ /* 0x003fe20003800000 */
.L_x_3312:
[----:B------:R-:W-:Y:S01]  /*dbc0*/  MOV R13, R5 ;  /* 0x00000005000d7202 */ /* 0x000fe20000000f00 */
[----:B------:R-:W-:Y:S01]  /*dbd0*/  IMAD.MOV.U32 R12, RZ, RZ, 0x3 ;  /* 0x00000003ff0c7424 */ /* 0x000fe200078e00ff */
[----:B------:R-:W-:-:S13]  /*dbe0*/  @P0 LEA R2, P1, R22, R14, 0x1 ;  /* 0x0000000e16020211 */ /* 0x000fda00078208ff */
[----:B------:R-:W-:Y:S05]  /*dbf0*/  WARPSYNC.COLLECTIVE R15, `(.L_x_3313) ;  /* 0x000000000f087348 */ /* 0x000fea0003c00000 */
[----:B------:R0:W1:Y:S02]  /*dc00*/  SHFL.IDX P6, R14, R13, R12, R11 ;  /* 0x0000000c0d0e7389 */ /* 0x00006400000c000b */
[----:B01----:R-:W-:Y:S01]  /*dc10*/  ENDCOLLECTIVE ;  /* 0x000000000000791b */ /* 0x003fe20003800000 */
.L_x_3313:
[----:B------:R-:W-:-:S05]  /*dc20*/  @P0 IMAD.X R3, RZ, RZ, R4, P1 ;  /* 0x000000ffff030224 */ /* 0x000fca00008e0604 */
[----:B------:R-:W-:Y:S01]  /*dc30*/  @!PT LDS RZ, [RZ] ;  /* 0x00000000fffff984 */ /* 0x000fe20000000800 */
[----:B------:R-:W-:Y:S01]  /*dc40*/  @!PT LDS RZ, [RZ] ;  /* 0x00000000fffff984 */ /* 0x000fe20000000800 */
[----:B------:R-:W-:Y:S01]  /*dc50*/  @!PT LDS RZ, [RZ] ;  /* 0x00000000fffff984 */ /* 0x000fe20000000800 */
[----:B------:R0:W-:Y:S01]  /*dc60*/  @P0 LDGSTS.E.BYPASS.LTC128B.128 [R7+0x23400], desc[UR36][R2.64], !P2 ;  /* 0x2340000002070fae */ /* 0x0001e2000d101d64 */
[----:B------:R-:W-:Y:S01]  /*dc70*/  MOV R13, R0 ;  /* 0x00000000000d7202 */ /* 0x000fe20000000f00 */
[----:B------:R-:W-:-:S07]  /*dc80*/  IMAD.MOV.U32 R4, RZ, RZ, R14 ;  /* 0x000000ffff047224 */ /* 0x000fce00078e000e */
[----:B0-----:R-:W-:Y:S05]  /*dc90*/  WARPSYNC.COLLECTIVE R15, `(.L_x_3314) ;  /* 0x000000000f087348 */ /* 0x001fea0003c00000 */
[----:B------:R1:W2:Y:S02]  /*dca0*/  SHFL.IDX P6, R14, R13, R12, R11 ;  /* 0x0000000c0d0e7389 */ /* 0x0002a400000c000b */
[----:B012---:R-:W-:Y:S01]  /*dcb0*/  ENDCOLLECTIVE ;  /* 0x000000000000791b */ /* 0x007fe20003800000 */
.L_x_3314:
[----:B------:R-:W-:Y:S05]  /*dcc0*/  BRA `(.L_x_3315) ;  /* 0xffffffd400247947 */ /* 0x000fea000383ffff */
.L_x_3268:
[----:B------:R-:W-:Y:S01]  /*dcd0*/  IMAD.MOV.U32 R13, RZ, RZ, R5 ;  /* 0x000000ffff0d7224 */ /* 0x000fe200078e0005 */
[----:B------:R-:W-:Y:S01]  /*dce0*/  MOV R11, 0x181f ;  /* 0x0000181f000b7802 */ /* 0x000fe20000000f00 */
[----:B------:R-:W-:Y:S02]  /*dcf0*/  IMAD.MOV.U32 R12, RZ, RZ, RZ ;  /* 0x000000ffff0c7224 */ /* 0x000fe400078e00ff */
[----:B------:R-:W-:Y:S02]  /*dd00*/  IMAD.MOV.U32 R15, RZ, RZ, -0x1 ;  /* 0xffffffffff0f7424 */ /* 0x000fe400078e00ff */
[----:B------:R-:W-:-:S07]  /*dd10*/  IMAD R35, R35, 0x40, R36 ;  /* 0x0000004023237824 */ /* 0x000fce00078e0224 */
[----:B------:R-:W-:Y:S05]  /*dd20*/  WARPSYNC.COLLECTIVE R15, `(.L_x_3316) ;  /* 0x000000000f087348 */ /* 0x000fea0003c00000 */
[----:B------:R0:W1:Y:S02]  /*dd30*/  SHFL.IDX P6, R14, R13, R12, R11 ;  /* 0x0000000c0d0e7389 */ /* 0x00006400000c000b */
[----:B01----:R-:W-:Y:S01]  /*dd40*/  ENDCOLLECTIVE ;  /* 0x000000000000791b */ /* 0x003fe20003800000 */
.L_x_3316:
[----:B------:R-:W-:Y:S01]  /*dd50*/  VIADD R9, R35, 0x10 ;  /* 0x0000001023097836 */ /* 0x000fe20000000000 */
[----:B------:R-:W-:Y:S01]  /*dd60*/  MOV R13, R4 ;  /* 0x00000004000d7202 */ /* 0x000fe20000000f00 */
[----:B------:R-:W-:-:S07]  /*dd70*/  IMAD.MOV.U32 R2, RZ, RZ, R14 ;  /* 0x000000ffff027224 */ /* 0x000fce00078e000e */
[----:B------:R-:W-:Y:S05]  /*dd80*/  WARPSYNC.COLLECTIVE R15, `(.L_x_3317) ;  /* 0x000000000f087348 */ /* 0x000fea0003c00000 */
[----:B------:R0:W1:Y:S02]  /*dd90*/  SHFL.IDX P6, R14, R13, R12, R11 ;  /* 0x0000000c0d0e7389 */ /* 0x00006400000c000b */
[----:B01----:R-:W-:Y:S01]  /*dda0*/  ENDCOLLECTIVE ;  /* 0x000000000000791b */ /* 0x003fe20003800000 */
.L_x_3317:
[----:B------:R-:W-:Y:S02]  /*ddb0*/  ULDC UR4, c[0x0][0x288] ;  /* 0x0000a20000047ab9 */ /* 0x000fe40000000800 */
[----:B------:R-:W-:-:S05]  /*ddc0*/  IMAD R0, R0, UR4, RZ ;  /* 0x0000000400007c24 */ /* 0x000fca000f8e02ff */
[----:B------:R-:W-:Y:S01]  /*ddd0*/  ISETP.GE.AND P0, PT, R35, R0, PT ;  /* 0x000000002300720c */ /* 0x000fe20003f06270 */
[----:B------:R-:W-:Y:S01]  /*dde0*/  IMAD.MOV.U32 R13, RZ, RZ, R5 ;  /* 0x000000ffff0d7224 */ /* 0x000fe200078e0005 */
[----:B------:R-:W-:-:S11]  /*ddf0*/  MOV R12, 0x1 ;  /* 0x00000001000c7802 */ /* 0x000fd60000000f00 */
[----:B------:R-:W-:Y:S02]  /*de00*/  @!P0 LEA R7, R30, UR43, 0x1 ;  /* 0x0000002b1e078c11 */ /* 0x000fe4000f8e08ff */
[----:B------:R-:W-:-:S05]  /*de10*/  @!P0 LEA R14, P2, R22, R14, 0x1 ;  /* 0x0000000e160e8211 */ /* 0x000fca00078408ff */
[----:B------:R-:W-:Y:S01]  /*de20*/  @!P0 IMAD.X R3, RZ, RZ, R2, P2 ;  /* 0x000000ffff038224 */ /* 0x000fe200010e0602 */
[----:B------:R-:W-:-:S07]  /*de30*/  @!P0 MOV R2, R14 ;  /* 0x0000000e00028202 */ /* 0x000fce0000000f00 */
[----:B------:R-:W-:Y:S05]  /*de40*/  WARPSYNC.COLLECTIVE R15, `(.L_x_3318) ;  /* 0x000000000f087348 */ /* 0x000fea0003c00000 */
[----:B------:R0:W1:Y:S02]  /*de50*/  SHFL.IDX P6, R14, R13, R12, R11 ;  /* 0x0000000c0d0e7389 */ /* 0x00006400000c000b */
[----:B01----:R-:W-:Y:S01]  /*de60*/  ENDCOLLECTIVE ;  /* 0x000000000000791b */ /* 0x003fe20003800000 */
.L_x_3318:
[----:B------:R-:W-:Y:S01]  /*de70*/  @!PT LDS RZ, [RZ] ;  /* 0x00000000fffff984 */ /* 0x000fe20000000800 */
[----:B------:R-:W-:Y:S01]  /*de80*/  @!PT LDS RZ, [RZ] ;  /* 0x00000000fffff984 */ /* 0x000fe20000000800 */
[----:B------:R-:W-:Y:S01]  /*de90*/  @!PT LDS RZ, [RZ] ;  /* 0x00000000fffff984 */ /* 0x000fe20000000800 */
[----:B------:R0:W-:Y:S01]  /*dea0*/  @!P0 LDGSTS.E.BYPASS.LTC128B.128 [R7+0x20400], desc[UR36][R2.64], !P1 ;  /* 0x2040000002078fae */ /* 0x0001e2000c901d64 */
[----:B------:R-:W-:Y:S01]  /*deb0*/  ISETP.GE.AND P0, PT, R9, R0, PT ;  /* 0x000000000900720c */ /* 0x000fe20003f06270 */
[----:B------:R-:W-:Y:S02]  /*dec0*/  IMAD.MOV.U32 R13, RZ, RZ, R4 ;  /* 0x000000ffff0d7224 */ /* 0x000fe400078e0004 */
[----:B0-----:R-:W-:-:S10]  /*ded0*/  VIADD R7, R35, 0x20 ;  /* 0x0000002023077836 */ /* 0x001fd40000000000 */
[----:B------:R-:W-:Y:S01]  /*dee0*/  @!P0 LEA R9, R30, UR43, 0x1 ;  /* 0x0000002b1e098c11 */ /* 0x000fe2000f8e08ff */
[----:B------:R-:W-:-:S07]  /*def0*/  IMAD.MOV.U32 R6, RZ, RZ, R14 ;  /* 0x000000ffff067224 */ /* 0x000fce00078e000e */
[----:B------:R-:W-:Y:S05]  /*df00*/  WARPSYNC.COLLECTIVE R15, `(.L_x_3319) ;  /* 0x000000000f087348 */ /* 0x000fea0003c00000 */
[----:B------:R0:W1:Y:S02]  /*df10*/  SHFL.IDX P6, R14, R13, R12, R11 ;  /* 0x0000000c0d0e7389 */ /* 0x00006400000c000b */
[----:B01----:R-:W-:Y:S01]  /*df20*/  ENDCOLLECTIVE ;  /* 0x000000000000791b */ /* 0x003fe20003800000 */
.L_x_3319:
[----:B------:R-:W-:Y:S01]  /*df30*/  IMAD.MOV.U32 R13, RZ, RZ, R5 ;  /* 0x000000ffff0d7224 */ /* 0x000fe200078e0005 */
[----:B------:R-:W-:Y:S02]  /*df40*/  MOV R12, 0x2 ;  /* 0x00000002000c7802 */ /* 0x000fe40000000f00 */
[----:B------:R-:W-:-:S13]  /*df50*/  @!P0 LEA R2, P2, R22, R14, 0x1 ;  /* 0x0000000e16028211 */ /* 0x000fda00078408ff */
[----:B------:R-:W-:Y:S05]  /*df60*/  WARPSYNC.COLLECTIVE R15, `(.L_x_3320) ;  /* 0x000000000f087348 */ /* 0x000fea0003c00000 */
[----:B------:R0:W1:Y:S02]  /*df70*/  SHFL.IDX P6, R14, R13, R12, R11 ;  /* 0x0000000c0d0e7389 */ /* 0x00006400000c000b */
[----:B01----:R-:W-:Y:S01]  /*df80*/  ENDCOLLECTIVE ;  /* 0x000000000000791b */ /* 0x003fe20003800000 */
.L_x_3320:
[----:B------:R-:W-:-:S05]  /*df90*/  @!P0 IADD3.X R3, RZ, R6, RZ, P2, !PT ;  /* 0x00000006ff038210 */ /* 0x000fca00017fe4ff */
[----:B------:R-:W-:Y:S01]  /*dfa0*/  @!PT LDS RZ, [RZ] ;  /* 0x00000000fffff984 */ /* 0x000fe20000000800 */
[----:B------:R-:W-:Y:S01]  /*dfb0*/  @!PT LDS RZ, [RZ] ;  /* 0x00000000fffff984 */ /* 0x000fe20000000800 */
[----:B------:R-:W-:Y:S01]  /*dfc0*/  @!PT LDS RZ, [RZ] ;  /* 0x00000000fffff984 */ /* 0x000fe20000000800 */
[----:B------:R0:W-:Y:S01]  /*dfd0*/  @!P0 LDGSTS.E.BYPASS.LTC128B.128 [R9+0x20c00], desc[UR36][R2.64], !P1 ;  /* 0x20c0000002098fae */ /* 0x0001e2000c901d64 */
[----:B------:R-:W-:Y:S01]  /*dfe0*/  ISETP.GE.AND P0, PT, R7, R0, PT ;  /* 0x000000000700720c */ /* 0x000fe20003f06270 */
[----:B------:R-:W-:-:S12]  /*dff0*/  IMAD.MOV.U32 R13, RZ, RZ, R4 ;  /* 0x000000ffff0d7224 */ /* 0x000fd800078e0004 */
[----:B------:R-:W-:Y:S01]  /*e000*/  @!P0 LEA R7, R30, UR43, 0x1 ;  /* 0x0000002b1e078c11 */ /* 0x000fe2000f8e08ff */
[----:B0-----:R-:W-:-:S07]  /*e010*/  IMAD.MOV.U32 R6, RZ, RZ, R14 ;  /* 0x000000ffff067224 */ /* 0x001fce00078e000e */
[----:B------:R-:W-:Y:S05]  /*e020*/  WARPSYNC.COLLECTIVE R15, `(.L_x_3321) ;  /* 0x000000000f087348 */ /* 0x000fea0003c00000 */
[----:B------:R0:W1:Y:S02]  /*e030*/  SHFL.IDX P6, R14, R13, R12, R11 ;  /* 0x0000000c0d0e7389 */ /* 0x00006400000c000b */
[----:B01----:R-:W-:Y:S01]  /*e040*/  ENDCOLLECTIVE ;  /* 0x000000000000791b */ /* 0x003fe20003800000 */
.L_x_3321:
[----:B------:R-:W-:Y:S02]  /*e050*/  IMAD.MOV.U32 R13, RZ, RZ, R5 ;  /* 0x000000ffff0d7224 */ /* 0x000fe400078e0005 */
[----:B------:R-:W-:Y:S01]  /*e060*/  IMAD.MOV.U32 R12, RZ, RZ, 0x3 ;  /* 0x00000003ff0c7424 */ /* 0x000fe200078e00ff */
[----:B------:R-:W-:-:S13]  /*e070*/  @!P0 LEA R2, P2, R22, R14, 0x1 ;  /* 0x0000000e16028211 */ /* 0x000fda00078408ff */
[----:B------:R-:W-:Y:S05]  /*e080*/  WARPSYNC.COLLECTIVE R15, `(.L_x_3322) ;  /* 0x000000000f087348 */ /* 0x000fea0003c00000 */
[----:B------:R0:W1:Y:S02]  /*e090*/  SHFL.IDX P6, R14, R13, R12, R11 ;  /* 0x0000000c0d0e7389 */ /* 0x00006400000c000b */
[----:B01----:R-:W-:Y:S01]  /*e0a0*/  ENDCOLLECTIVE ;  /* 0x000000000000791b */ /* 0x003fe20003800000 */
.L_x_3322:
[----:B------:R-:W-:-:S05]  /*e0b0*/  @!P0 IADD3.X R3, RZ, R6, RZ, P2, !PT ;  /* 0x00000006ff038210 */ /* 0x000fca00017fe4ff */
[----:B------:R-:W-:Y:S01]  /*e0c0*/  @!PT LDS RZ, [RZ] ;  /* 0x00000000fffff984 */ /* 0x000fe20000000800 */
[----:B------:R-:W-:Y:S01]  /*e0d0*/  @!PT LDS RZ, [RZ] ;  /* 0x00000000fffff984 */ /* 0x000fe20000000800 */
[----:B------:R-:W-:Y:S01]  /*e0e0*/  @!PT LDS RZ, [RZ] ;  /* 0x00000000fffff984 */ /* 0x000fe20000000800 */
[----:B------:R0:W-:Y:S01]  /*e0f0*/  @!P0 LDGSTS.E.BYPASS.LTC128B.128 [R7+0x21400], desc[UR36][R2.64], !P1 ;  /* 0x2140000002078fae */ /* 0x0001e2000c901d64 */
[----:B------:R-:W-:Y:S01]  /*e100*/  IMAD.MOV.U32 R13, RZ, RZ, R4 ;  /* 0x000000ffff0d7224 */ /* 0x000fe200078e0004 */
[----:B------:R-:W-:-:S07]  /*e110*/  MOV R6, R14 ;  /* 0x0000000e00067202 */ /* 0x000fce0000000f00 */
[----:B0-----:R-:W-:Y:S05]  /*e120*/  WARPSYNC.COLLECTIVE R15, `(.L_x_3323) ;  /* 0x000000000f087348 */ /* 0x001fea0003c00000 */
[----:B------:R1:W2:Y:S02]  /*e130*/  SHFL.IDX P6, R14, R13, R12, R11 ;  /* 0x0000000c0d0e7389 */ /* 0x0002a400000c000b */
[----:B012---:R-:W-:Y:S01]  /*e140*/  ENDCOLLECTIVE ;  /* 0x000000000000791b */ /* 0x007fe20003800000 */
.L_x_3323:
[----:B------:R-:W-:Y:S05]  /*e150*/  BRA `(.L_x_3324) ;  /* 0xffffffd400c47947 */ /* 0x000fea000383ffff */
.L_x_3269:
[----:B0-----:R-:W-:-:S04]  /*e160*/  IMAD.U32 R3, RZ, RZ, UR43 ;  /* 0x0000002bff037e24 */ /* 0x001fc8000f8e00ff */
[----:B------:R0:W1:Y:S03]  /*e170*/  SYNCS.PHASECHK.TRANS64.TRYWAIT P0, [R3+URZ+0x28c20], R0 ;  /* 0x028c2000030075a7 */ /* 0x000066000800017f */
[----:B-1----:R-:W-:Y:S05]  /*e180*/  @!P0 NANOSLEEP.SYNCS 0x989680 ;  /* 0x009896800000895d */ /* 0x002fea0003900000 */
[----:B------:R-:W1:Y:S02]  /*e190*/  @!P0 SYNCS.PHASECHK.TRANS64 P0, [R3+URZ+0x28c20], R0 ;  /* 0x028c2000030085a7 */ /* 0x000e64000800007f */
[----:B-1----:R-:W-:Y:S05]  /*e1a0*/  @!P0 BRA `(.L_x_3269) ;  /* 0xfffffffc00ec8947 */ /* 0x002fea000383ffff */
[----:B------:R-:W-:Y:S05]  /*e1b0*/  BRA `(.L_x_3325) ;  /* 0xffffffd400f47947 */ /* 0x000fea000383ffff */
.L_x_3271:
[----:B0-----:R-:W-:-:S04]  /*e1c0*/  MOV R3, UR43 ;  /* 0x0000002b00037c02 */ /* 0x001fc80008000f00 */
[----:B------:R0:W1:Y:S03]  /*e1d0*/  SYNCS.PHASECHK.TRANS64.TRYWAIT P0, [R3+URZ+0x28c60], R0 ;  /* 0x028c6000030075a7 */ /* 0x000066000800017f */
[----:B-1----:R-:W-:Y:S05]  /*e1e0*/  @!P0 NANOSLEEP.SYNCS 0x989680 ;  /* 0x009896800000895d */ /* 0x002fea0003900000 */
[----:B------:R-:W1:Y:S02]  /*e1f0*/  @!P0 SYNCS.PHASECHK.TRANS64 P0, [R3+URZ+0x28c60], R0 ;  /* 0x028c6000030085a7 */ /* 0x000e64000800007f */
[----:B-1----:R-:W-:Y:S05]  /*e200*/  @!P0 BRA `(.L_x_3271) ;  /* 0xfffffffc00ec8947 */ /* 0x002fea000383ffff */
[----:B------:R-:W-:Y:S05]  /*e210*/  BRA `(.L_x_3326) ;  /* 0xffffffd400f07947 */ /* 0x000fea000383ffff */
.L_x_3272:
        /* <DEDUP_REMOVED lines=8> */
.L_x_3328:
[----:B------:R-:W-:Y:S05]  /*e2a0*/  BSYNC B0 ;  /* 0x0000000000007941 */ /* 0x000fea0003800000 */
.L_x_3327:
[----:B------:R-:W-:Y:S01]  /*e2b0*/  MOV R13, R0 ;  /* 0x00000000000d7202 */ /* 0x000fe20000000f00 */
[----:B------:R-:W-:Y:S01]  /*e2c0*/  IMAD.MOV.U32 R12, RZ, RZ, RZ ;  /* 0x000000ffff0c7224 */ /* 0x000fe200078e00ff */
[----:B------:R-:W-:Y:S01]  /*e2d0*/  MOV R15, 0xffffffff ;  /* 0xffffffff000f7802 */ /* 0x000fe20000000f00 */
[----:B------:R-:W-:Y:S01]  /*e2e0*/  IMAD.MOV.U32 R11, RZ, RZ, 0x181f ;  /* 0x0000181fff0b7424 */ /* 0x000fe200078e00ff */
[----:B------:R-:W-:Y:S01]  /*e2f0*/  LOP3.LUT R4, R17, 0x1, RZ, 0xc0, !PT ;  /* 0x0000000111047812 */ /* 0x000fe200078ec0ff */
[----:B------:R-:W-:Y:S01]  /*e300*/  IMAD.MOV.U32 R3, RZ, RZ, R14 ;  /* 0x000000ffff037224 */ /* 0x000fe200078e000e */
[----:B------:R-:W-:Y:S01]  /*e310*/  LEA R7, R30, UR43, 0x1 ;  /* 0x0000002b1e077c11 */ /* 0x000fe2000f8e08ff */
[----:B------:R-:W-:-:S07]  /*e320*/  IMAD.SHL.U32 R8, R22, 0x2, RZ ;  /* 0x0000000216087824 */ /* 0x000fce00078e00ff */
[----:B------:R-:W-:Y:S05]  /*e330*/  WARPSYNC.COLLECTIVE R15, `(.L_x_3329) ;  /* 0x000000000f087348 */ /* 0x000fea0003c00000 */
[----:B------:R0:W1:Y:S02]  /*e340*/  SHFL.IDX P6, R14, R13, R12, R11 ;  /* 0x0000000c0d0e7389 */ /* 0x00006400000c000b */
[----:B01----:R-:W-:Y:S01]  /*e350*/  ENDCOLLECTIVE ;  /* 0x000000000000791b */ /* 0x003fe20003800000 */
.L_x_3329:
[----:B------:R-:W-:Y:S02]  /*e360*/  ISETP.NE.U32.AND P1, PT, R4, 0x1, PT ;  /* 0x000000010400780c */ /* 0x000fe40003f25070 */
[C---:B------:R-:W-:Y:S02]  /*e370*/  LOP3.LUT P5, RZ, R17.reuse, 0x2, RZ, 0xc0, !PT ;  /* 0x0000000211ff7812 */ /* 0x040fe400078ac0ff */
[C---:B------:R-:W-:Y:S02]  /*e380*/  LOP3.LUT P4, RZ, R17.reuse, 0x4, RZ, 0xc0, !PT ;  /* 0x0000000411ff7812 */ /* 0x040fe4000788c0ff */
[C---:B------:R-:W-:Y:S02]  /*e390*/  LOP3.LUT P3, RZ, R17.reuse, 0x8, RZ, 0xc0, !PT ;  /* 0x0000000811ff7812 */ /* 0x040fe4000786c0ff */
[----:B------:R-:W-:Y:S02]  /*e3a0*/  LOP3.LUT P2, RZ, R17, 0x10, RZ, 0xc0, !PT ;  /* 0x0000001011ff7812 */ /* 0x000fe4000784c0ff */
[----:B------:R-:W-:-:S02]  /*e3b0*/  LOP3.LUT R16, R16, 0xfffffeff, RZ, 0xc0, !PT ;  /* 0xfffffeff10107812 */ /* 0x000fc400078ec0ff */
[----:B------:R-:W-:Y:S01]  /*e3c0*/  PRMT R4, R17, 0x8880, RZ ;  /* 0x0000888011047816 */ /* 0x000fe200000000ff */
[----:B------:R-:W-:Y:S01]  /*e3d0*/  IMAD.MOV.U32 R12, RZ, RZ, 0x1 ;  /* 0x00000001ff0c7424 */ /* 0x000fe200078e00ff */
[----:B------:R-:W-:Y:S02]  /*e3e0*/  @P1 LOP3.LUT R16, R16, 0x100, RZ, 0xfc, !PT ;  /* 0x0000010010101812 */ /* 0x000fe400078efcff */
[----:B------:R-:W-:Y:S02]  /*e3f0*/  MOV R13, R6 ;  /* 0x00000006000d7202 */ /* 0x000fe40000000f00 */
[----:B------:R-:W-:Y:S02]  /*e400*/  LOP3.LUT R16, R16, 0xfffffdff, RZ, 0xc0, !PT ;  /* 0xfffffdff10107812 */ /* 0x000fe400078ec0ff */
[----:B------:R-:W-:-:S05]  /*e410*/  IADD3 R2, P0, R14, R8, RZ ;  /* 0x000000080e027210 */ /* 0x000fca0007f1e0ff */
[----:B------:R-:W-:Y:S01]  /*e420*/  IMAD.X R3, RZ, RZ, R3, P0 ;  /* 0x000000ffff037224 */ /* 0x000fe200000e0603 */
[----:B------:R-:W-:Y:S02]  /*e430*/  ISETP.LT.OR P0, PT, R18, 0x1, P1 ;  /* 0x000000011200780c */ /* 0x000fe40000f01670 */
[----:B------:R-:W-:-:S11]  /*e440*/  LOP3.LUT P1, RZ, R17, 0x20, RZ, 0xc0, !PT ;  /* 0x0000002011ff7812 */ /* 0x000fd6000782c0ff */
[----:B------:R-:W-:Y:S01]  /*e450*/  @!PT LDS RZ, [RZ] ;  /* 0x00000000fffff984 */ /* 0x000fe20000000800 */
[----:B------:R-:W-:Y:S01]  /*e460*/  @!PT LDS RZ, [RZ] ;  /* 0x00000000fffff984 */ /* 0x000fe20000000800 */
[----:B------:R-:W-:Y:S01]  /*e470*/  @!PT LDS RZ, [RZ] ;  /* 0x00000000fffff984 */ /* 0x000fe20000000800 */
        /* <DEDUP_REMOVED lines=12> */
[----:B------:R-:W-:-:S13]  /*e540*/  ISETP.LT.OR P6, PT, R18, 0x1, !P0 ;  /* 0x000000011200780c */ /* 0x000fda00047c1670 */
[----:B------:R0:W-:Y:S01]  /*e550*/  LDGSTS.E.BYPASS.LTC128B.128 [R7+0xc400], desc[UR36][R2.64+0x300], !P6 ;  /* 0x0c40030002077fae */ /* 0x0001e2000f101d64 */
[----:B------:R-:W-:Y:S01]  /*e560*/  ISETP.GT.AND P6, PT, R4, -0x1, PT ;  /* 0xffffffff0400780c */ /* 0x000fe20003fc4270 */
[----:B------:R-:W-:-:S12]  /*e570*/  IMAD.MOV.U32 R4, RZ, RZ, RZ ;  /* 0x000000ffff047224 */ /* 0x000fd800078e00ff */
[----:B------:R-:W-:Y:S02]  /*e580*/  @P6 LOP3.LUT R16, R16, 0x200, RZ, 0xfc, !PT ;  /* 0x0000020010106812 */ /* 0x000fe400078efcff */
[----:B------:R-:W-:-:S13]  /*e590*/  ISETP.LT.OR P6, PT, R18, 0x1, P6 ;  /* 0x000000011200780c */ /* 0x000fda00037c1670 */
[----:B------:R0:W-:Y:S02]  /*e5a0*/  LDGSTS.E.BYPASS.LTC128B.128 [R7+0xe400], desc[UR36][R2.64+0x380], !P6 ;  /* 0x0e40038002077fae */ /* 0x0001e4000f101d64 */
[----:B0-----:R-:W-:Y:S05]  /*e5b0*/  WARPSYNC.COLLECTIVE R15, `(.L_x_3330) ;  /* 0x000000000f087348 */ /* 0x001fea0003c00000 */
[----:B------:R1:W2:Y:S02]  /*e5c0*/  SHFL.IDX P6, R14, R13, R12, R11 ;  /* 0x0000000c0d0e7389 */ /* 0x0002a400000c000b */
[----:B012---:R-:W-:Y:S01]  /*e5d0*/  ENDCOLLECTIVE ;  /* 0x000000000000791b */ /* 0x007fe20003800000 */
.L_x_3330:
[----:B------:R-:W-:Y:S01]  /*e5e0*/  MOV R13, R0 ;  /* 0x00000000000d7202 */ /* 0x000fe20000000f00 */
[----:B------:R-:W-:-:S07]  /*e5f0*/  IMAD.MOV.U32 R5, RZ, RZ, R14 ;  /* 0x000000ffff057224 */ /* 0x000fce00078e000e */
[----:B------:R-:W-:Y:S05]  /*e600*/  WARPSYNC.COLLECTIVE R15, `(.L_x_3331) ;  /* 0x000000000f087348 */ /* 0x000fea0003c00000 */
[----:B------:R0:W1:Y:S02]  /*e610*/  SHFL.IDX P6, R14, R13, R12, R11 ;  /* 0x0000000c0d0e7389 */ /* 0x00006400000c000b */
[----:B01----:R-:W-:Y:S01]  /*e620*/  ENDCOLLECTIVE ;  /* 0x000000000000791b */ /* 0x003fe20003800000 */
.L_x_3331:
[----:B------:R-:W-:Y:S01]  /*e630*/  IMAD.MOV.U32 R13, RZ, RZ, R6 ;  /* 0x000000ffff0d7224 */ /* 0x000fe200078e0006 */
[----:B------:R-:W-:Y:S02]  /*e640*/  MOV R12, 0x2 ;  /* 0x00000002000c7802 */ /* 0x000fe40000000f00 */
[----:B------:R-:W-:-:S05]  /*e650*/  IADD3 R2, P6, R14, R8, RZ ;  /* 0x000000080e027210 */ /* 0x000fca0007fde0ff */
[----:B------:R-:W-:Y:S01]  /*e660*/  IMAD.X R3, RZ, RZ, R5, P6 ;  /* 0x000000ffff037224 */ /* 0x000fe200030e0605 */
[----:B------:R-:W-:-:S04]  /*e670*/  LOP3.LUT P6, RZ, R16, 0x100, RZ, 0xc0, !PT ;  /* 0x0000010010ff7812 */ /* 0x000fc800078cc0ff */
[----:B------:R-:W-:-:S13]  /*e680*/  ISETP.LT.OR P6, PT, R18, 0x11, P6 ;  /* 0x000000111200780c */ /* 0x000fda00037c1670 */
        /* <DEDUP_REMOVED lines=18> */
[----:B------:R0:W-:Y:S02]  /*e7b0*/  LDGSTS.E.BYPASS.LTC128B.128 [R7+0xec00], desc[UR36][R2.64+0x380], !P6 ;  /* 0x0ec0038002077fae */ /* 0x0001e4000f101d64 */
[----:B0-----:R-:W-:Y:S05]  /*e7c0*/  WARPSYNC.COLLECTIVE R15, `(.L_x_3332) ;  /* 0x000000000f087348 */ /* 0x001fea0003c00000 */
[----:B------:R1:W2:Y:S02]  /*e7d0*/  SHFL.IDX P6, R14, R13, R12, R11 ;  /* 0x0000000c0d0e7389 */ /* 0x0002a400000c000b */
[----:B012---:R-:W-:Y:S01]  /*e7e0*/  ENDCOLLECTIVE ;  /* 0x000000000000791b */ /* 0x007fe20003800000 */
.L_x_3332:
[----:B------:R-:W-:Y:S02]  /*e7f0*/  IMAD.MOV.U32 R13, RZ, RZ, R0 ;  /* 0x000000ffff0d7224 */ /* 0x000fe400078e0000 */
[----:B------:R-:W-:-:S07]  /*e800*/  IMAD.MOV.U32 R9, RZ, RZ, R14 ;  /* 0x000000ffff097224 */ /* 0x000fce00078e000e */
[----:B------:R-:W-:Y:S05]  /*e810*/  WARPSYNC.COLLECTIVE R15, `(.L_x_3333) ;  /* 0x000000000f087348 */ /* 0x000fea0003c00000 */
[----:B------:R0:W1:Y:S02]  /*e820*/  SHFL.IDX P6, R14, R13, R12, R11 ;  /* 0x0000000c0d0e7389 */ /* 0x00006400000c000b */
[----:B01----:R-:W-:Y:S01]  /*e830*/  ENDCOLLECTIVE ;  /* 0x000000000000791b */ /* 0x003fe20003800000 */
.L_x_3333:
[----:B------:R-:W-:Y:S02]  /*e840*/  IMAD.MOV.U32 R13, RZ, RZ, R6 ;  /* 0x000000ffff0d7224 */ /* 0x000fe400078e0006 */
[----:B------:R-:W-:Y:S01]  /*e850*/  IMAD.MOV.U32 R12, RZ, RZ, 0x3 ;  /* 0x00000003ff0c7424 */ /* 0x000fe200078e00ff */
[----:B------:R-:W-:-:S04]  /*e860*/  IADD3 R2, P6, R14, R8, RZ ;  /* 0x000000080e027210 */ /* 0x000fc80007fde0ff */
[----:B------:R-:W-:Y:S02]  /*e870*/  IADD3.X R3, RZ, R9, RZ, P6, !PT ;  /* 0x00000009ff037210 */ /* 0x000fe400037fe4ff */
        /* <DEDUP_REMOVED lines=24> */
.L_x_3334:
[----:B------:R-:W-:Y:S01]  /*ea00*/  IMAD.MOV.U32 R13, RZ, RZ, R0 ;  /* 0x000000ffff0d7224 */ /* 0x000fe200078e0000 */
[----:B------:R-:W-:-:S07]  /*ea10*/  MOV R6, R14 ;  /* 0x0000000e00067202 */ /* 0x000fce0000000f00 */
[----:B------:R-:W-:Y:S05]  /*ea20*/  WARPSYNC.COLLECTIVE R15, `(.L_x_3335) ;  /* 0x000000000f087348 */ /* 0x000fea0003c00000 */
[----:B------:R0:W1:Y:S02]  /*ea30*/  SHFL.IDX P6, R14, R13, R12, R11 ;  /* 0x0000000c0d0e7389 */ /* 0x00006400000c000b */
[----:B01----:R-:W-:Y:S01]  /*ea40*/  ENDCOLLECTIVE ;  /* 0x000000000000791b */ /* 0x003fe20003800000 */
.L_x_3335:
[----:B------:R-:W-:Y:S05]  /*ea50*/  BRA `(.L_x_3336) ;  /* 0xffffffd400847947 */ /* 0x000fea000383ffff */
.L_x_3279:
[----:B-1----:R1:W2:Y:S02]  /*ea60*/  SYNCS.PHASECHK.TRANS64.TRYWAIT P0, [R10+URZ+0x28c40], R20 ;  /* 0x028c40140a0075a7 */ /* 0x0022a4000800017f */
[----:B--2---:R-:W-:Y:S05]  /*ea70*/  @!P0 NANOSLEEP.SYNCS 0x989680 ;  /* 0x009896800000895d */ /* 0x004fea0003900000 */
[----:B------:R-:W2:Y:S02]  /*ea80*/  @!P0 SYNCS.PHASECHK.TRANS64 P0, [R10+URZ+0x28c40], R20 ;  /* 0x028c40140a0085a7 */ /* 0x000ea4000800007f */
[----:B--2---:R-:W-:Y:S05]  /*ea90*/  @!P0 BRA `(.L_x_3279) ;  /* 0xfffffffc00f08947 */ /* 0x004fea000383ffff */
[----:B------:R-:W-:Y:S05]  /*eaa0*/  BRA `(.L_x_3337) ;  /* 0xffffffd800bc7947 */ /* 0x000fea000383ffff */
.L_x_3280:
        /* <DEDUP_REMOVED lines=8> */
.L_x_3339:
[----:B------:R-:W-:Y:S05]  /*eb30*/  BSYNC B1 ;  /* 0x0000000000017941 */ /* 0x000fea0003800000 */
.L_x_3338:
        /* <DEDUP_REMOVED lines=9> */
.L_x_3340:
[----:B------:R-:W-:Y:S02]  /*ebd0*/  IMAD.MOV.U32 R13, RZ, RZ, R29 ;  /* 0x000000ffff0d7224 */ /* 0x000fe400078e001d */
[----:B------:R-:W-:Y:S01]  /*ebe0*/  IMAD.MOV.U32 R12, RZ, RZ, 0x1 ;  /* 0x00000001ff0c7424 */ /* 0x000fe200078e00ff */
[----:B------:R-:W-:-:S13]  /*ebf0*/  IADD3 R2, P0, R14, R8, RZ ;  /* 0x000000080e027210 */ /* 0x000fda0007f1e0ff */
[----:B------:R-:W-:Y:S05]  /*ec00*/  WARPSYNC.COLLECTIVE R15, `(.L_x_3341) ;  /* 0x000000000f087348 */ /* 0x000fea0003c00000 */
[----:B------:R0:W1:Y:S02]  /*ec10*/  SHFL.IDX P6, R14, R13, R12, R11 ;  /* 0x0000000c0d0e7389 */ /* 0x00006400000c000b */
[----:B01----:R-:W-:Y:S01]  /*ec20*/  ENDCOLLECTIVE ;  /* 0x000000000000791b */ /* 0x003fe20003800000 */
.L_x_3341:
[----:B------:R-:W-:-:S05]  /*ec30*/  IADD3.X R3, RZ, R3, RZ, P0, !PT ;  /* 0x00000003ff037210 */ /* 0x000fca00007fe4ff */
[----:B------:R-:W-:Y:S01]  /*ec40*/  @!PT LDS RZ, [RZ] ;  /* 0x00000000fffff984 */ /* 0x000fe20000000800 */
[----:B------:R-:W-:Y:S01]  /*ec50*/  @!PT LDS RZ, [RZ] ;  /* 0x00000000fffff984 */ /* 0x000fe20000000800 */
[----:B------:R-:W-:Y:S01]  /*ec60*/  @!PT LDS RZ, [RZ] ;  /* 0x00000000fffff984 */ /* 0x000fe20000000800 */
[----:B------:R0:W-:Y:S01]  /*ec70*/  LDGSTS.E.BYPASS.LTC128B.128 [R27+0x22400], desc[UR36][R2.64], !P1 ;  /* 0x22400000021b7fae */ /* 0x0001e2000c901d64 */
[----:B------:R-:W-:Y:S01]  /*ec80*/  IMAD.MOV.U32 R13, RZ, RZ, R26 ;  /* 0x000000ffff0d7224 */ /* 0x000fe200078e001a */
[----:B0-----:R-:W-:-:S07]  /*ec90*/  MOV R3, R14 ;  /* 0x0000000e00037202 */ /* 0x001fce0000000f00 */
[----:B------:R-:W-:Y:S05]  /*eca0*/  WARPSYNC.COLLECTIVE R15, `(.L_x_3342) ;  /* 0x000000000f087348 */ /* 0x000fea0003c00000 */
[----:B------:R0:W1:Y:S02]  /*ecb0*/  SHFL.IDX P6, R14, R13, R12, R11 ;  /* 0x0000000c0d0e7389 */ /* 0x00006400000c000b */
[----:B01----:R-:W-:Y:S01]  /*ecc0*/  ENDCOLLECTIVE ;  /* 0x000000000000791b */ /* 0x003fe20003800000 */
.L_x_3342:
[----:B------:R-:W-:Y:S01]  /*ecd0*/  MOV R13, R29 ;  /* 0x0000001d000d7202 */ /* 0x000fe20000000f00 */
[----:B------:R-:W-:Y:S01]  /*ece0*/  IMAD.MOV.U32 R12, RZ, RZ, 0x2 ;  /* 0x00000002ff0c7424 */ /* 0x000fe200078e00ff */
[----:B------:R-:W-:-:S13]  /*ecf0*/  IADD3 R2, P0, R14, R8, RZ ;  /* 0x000000080e027210 */ /* 0x000fda0007f1e0ff */
[----:B------:R-:W-:Y:S05]  /*ed00*/  WARPSYNC.COLLECTIVE R15, `(.L_x_3343) ;  /* 0x000000000f087348 */ /* 0x000fea0003c00000 */
[----:B------:R0:W1:Y:S02]  /*ed10*/  SHFL.IDX P6, R14, R13, R12, R11 ;  /* 0x0000000c0d0e7389 */ /* 0x00006400000c000b */
[----:B01----:R-:W-:Y:S01]  /*ed20*/  ENDCOLLECTIVE ;  /* 0x000000000000791b */ /* 0x003fe20003800000 */
.L_x_3343:
[----:B------:R-:W-:-:S05]  /*ed30*/  IMAD.X R3, RZ, RZ, R3, P0 ;  /* 0x000000ffff037224 */ /* 0x000fca00000e0603 */
[----:B------:R-:W-:Y:S01]  /*ed40*/  @!PT LDS RZ, [RZ] ;  /* 0x00000000fffff984 */ /* 0x000fe20000000800 */
[----:B------:R-:W-:Y:S01]  /*ed50*/  @!PT LDS RZ, [RZ] ;  /* 0x00000000fffff984 */ /* 0x000fe20000000800 */
[----:B------:R-:W-:Y:S01]  /*ed60*/  @!PT LDS RZ, [RZ] ;  /* 0x00000000fffff984 */ /* 0x000fe20000000800 */
[----:B------:R0:W-:Y:S01]  /*ed70*/  LDGSTS.E.BYPASS.LTC128B.128 [R27+0x22c00], desc[UR36][R2.64], !P1 ;  /* 0x22c00000021b7fae */ /* 0x0001e2000c901d64 */
[----:B------:R-:W-:Y:S01]  /*ed80*/  MOV R13, R26 ;  /* 0x0000001a000d7202 */ /* 0x000fe20000000f00 */
[----:B0-----:R-:W-:-:S07]  /*ed90*/  IMAD.MOV.U32 R3, RZ, RZ, R14 ;  /* 0x000000ffff037224 */ /* 0x001fce00078e000e */
[----:B------:R-:W-:Y:S05]  /*eda0*/  WARPSYNC.COLLECTIVE R15, `(.L_x_3344) ;  /* 0x000000000f087348 */ /* 0x000fea0003c00000 */
[----:B------:R0:W1:Y:S02]  /*edb0*/  SHFL.IDX P6, R14, R13, R12, R11 ;  /* 0x0000000c0d0e7389 */ /* 0x00006400000c000b */
[----:B01----:R-:W-:Y:S01]  /*edc0*/  ENDCOLLECTIVE ;  /* 0x000000000000791b */ /* 0x003fe20003800000 */
.L_x_3344:
[----:B------:R-:W-:Y:S01]  /*edd0*/  IMAD.MOV.U32 R13, RZ, RZ, R29 ;  /* 0x000000ffff0d7224 */ /* 0x000fe200078e001d */
[----:B------:R-:W-:Y:S02]  /*ede0*/  MOV R12, 0x3 ;  /* 0x00000003000c7802 */ /* 0x000fe40000000f00 */
[----:B------:R-:W-:-:S13]  /*edf0*/  IADD3 R2, P0, R14, R8, RZ ;  /* 0x000000080e027210 */ /* 0x000fda0007f1e0ff */
[----:B------:R-:W-:Y:S05]  /*ee00*/  WARPSYNC.COLLECTIVE R15, `(.L_x_3345) ;  /* 0x000000000f087348 */ /* 0x000fea0003c00000 */
[----:B------:R0:W1:Y:S02]  /*ee10*/  SHFL.IDX P6, R14, R13, R12, R11 ;  /* 0x0000000c0d0e7389 */ /* 0x00006400000c000b */
[----:B01----:R-:W-:Y:S01]  /*ee20*/  ENDCOLLECTIVE ;  /* 0x000000000000791b */ /* 0x003fe20003800000 */
.L_x_3345:
[----:B------:R-:W-:-:S05]  /*ee30*/  IMAD.X R3, RZ, RZ, R3, P0 ;  /* 0x000000ffff037224 */ /* 0x000fca00000e0603 */
[----:B------:R-:W-:Y:S01]  /*ee40*/  @!PT LDS RZ, [RZ] ;  /* 0x00000000fffff984 */ /* 0x000fe20000000800 */
[----:B------:R-:W-:Y:S01]  /*ee50*/  @!PT LDS RZ, [RZ] ;  /* 0x00000000fffff984 */ /* 0x000fe20000000800 */
[----:B------:R-:W-:Y:S01]  /*ee60*/  @!PT LDS RZ, [RZ] ;  /* 0x00000000fffff984 */ /* 0x000fe20000000800 */
[----:B------:R0:W-:Y:S01]  /*ee70*/  LDGSTS.E.BYPASS.LTC128B.128 [R27+0x23400], desc[UR36][R2.64], !P1 ;  /* 0x23400000021b7fae */ /* 0x0001e2000c901d64 */
[----:B------:R-:W-:Y:S02]  /*ee80*/  IMAD.MOV.U32 R13, RZ, RZ, R26 ;  /* 0x000000ffff0d7224 */ /* 0x000fe400078e001a */
[----:B------:R-:W-:-:S07]  /*ee90*/  IMAD.MOV.U32 R34, RZ, RZ, R14 ;  /* 0x000000ffff227224 */ /* 0x000fce00078e000e */
[----:B0-----:R-:W-:Y:S05]  /*eea0*/  WARPSYNC.COLLECTIVE R15, `(.L_x_3346) ;  /* 0x000000000f087348 */ /* 0x001fea0003c00000 */
[----:B------:R1:W2:Y:S02]  /*eeb0*/  SHFL.IDX P6, R14, R13, R12, R11 ;  /* 0x0000000c0d0e7389 */ /* 0x0002a400000c000b */
[----:B012---:R-:W-:Y:S01]  /*eec0*/  ENDCOLLECTIVE ;  /* 0x000000000000791b */ /* 0x007fe20003800000 */
.L_x_3346:
[----:B------:R-:W-:Y:S05]  /*eed0*/  BRA `(.L_x_3347) ;  /* 0xffffffd800707947 */ /* 0x000fea000383ffff */
.L_x_3285:
[----:B---3--:R3:W4:Y:S02]  /*eee0*/  SYNCS.PHASECHK.TRANS64.TRYWAIT P0, [R10+URZ+0x28c60], R20 ;  /* 0x028c60140a0075a7 */ /* 0x008724000800017f */
[----:B----4-:R-:W-:Y:S05]  /*eef0*/  @!P0 NANOSLEEP.SYNCS 0x989680 ;  /* 0x009896800000895d */ /* 0x010fea0003900000 */
[----:B------:R-:W4:Y:S02]  /*ef00*/  @!P0 SYNCS.PHASECHK.TRANS64 P0, [R10+URZ+0x28c60], R20 ;  /* 0x028c60140a0085a7 */ /* 0x000f24000800007f */
[----:B----4-:R-:W-:Y:S05]  /*ef10*/  @!P0 BRA `(.L_x_3285) ;  /* 0xfffffffc00f08947 */ /* 0x010fea000383ffff */
[----:B------:R-:W-:Y:S05]  /*ef20*/  BRA `(.L_x_3348) ;  /* 0xffffffd800bc7947 */ /* 0x000fea000383ffff */
.L_x_3286:
[----:B------:R-:W-:Y:S01]  /*ef30*/  BSSY B1, `(.L_x_3349) ;  /* 0x0000008000017945 */ /* 0x000fe20003800000 */
[----:B------:R-:W-:Y:S01]  /*ef40*/  MOV R13, R19 ;  /* 0x00000013000d7202 */ /* 0x000fe20000000f00 */
[----:B------:R-:W-:Y:S01]  /*ef50*/  IMAD.MOV.U32 R12, RZ, RZ, RZ ;  /* 0x000000ffff0c7224 */ /* 0x000fe200078e00ff */
[----:B------:R-:W-:Y:S01]  /*ef60*/  MOV R15, 0xffffffff ;  /* 0xffffffff000f7802 */ /* 0x000fe20000000f00 */
[----:B------:R-:W-:-:S07]  /*ef70*/  IMAD.MOV.U32 R11, RZ, RZ, 0x181f ;  /* 0x0000181fff0b7424 */ /* 0x000fce00078e00ff */
[----:B-123--:R-:W-:Y:S05]  /*ef80*/  WARPSYNC.COLLECTIVE R15, `(.L_x_3350) ;  /* 0x000000000f087348 */ /* 0x00efea0003c00000 */
[----:B------:R0:W4:Y:S02]  /*ef90*/  SHFL.IDX P6, R14, R13, R12, R11 ;  /* 0x0000000c0d0e7389 */ /* 0x00012400000c000b */
[----:B01234-:R-:W-:Y:S01]  /*efa0*/  ENDCOLLECTIVE ;  /* 0x000000000000791b */ /* 0x01ffe20003800000 */
.L_x_3350:
[----:B------:R-:W-:Y:S05]  /*efb0*/  BSYNC B1 ;  /* 0x0000000000017941 */ /* 0x000fea0003800000 */
.L_x_3349:
[----:B------:R-:W-:Y:S01]  /*efc0*/  MOV R13, R18 ;  /* 0x00000012000d7202 */ /* 0x000fe20000000f00 */
[----:B------:R-:W-:Y:S01]  /*efd0*/  IMAD.MOV.U32 R12, RZ, RZ, RZ ;  /* 0x000000ffff0c7224 */ /* 0x000fe200078e00ff */
[----:B------:R-:W-:Y:S01]  /*efe0*/  MOV R11, 0x181f ;  /* 0x0000181f000b7802 */ /* 0x000fe20000000f00 */
[----:B------:R-:W-:Y:S01]  /*eff0*/  IMAD.MOV.U32 R15, RZ, RZ, -0x1 ;  /* 0xffffffffff0f7424 */ /* 0x000fe200078e00ff */
[----:B------:R-:W-:Y:S01]  /*f000*/  LEA R17, R17, UR43, 0x1 ;  /* 0x0000002b11117c11 */ /* 0x000fe2000f8e08ff */
[----:B------:R-:W-:Y:S01]  /*f010*/  IMAD.MOV.U32 R3, RZ, RZ, R14 ;  /* 0x000000ffff037224 */ /* 0x000fe200078e000e */
[----:B------:R-:W-:-:S13]  /*f020*/  LOP3.LUT P2, RZ, R16, 0x20, RZ, 0xc0, !PT ;  /* 0x0000002010ff7812 */ /* 0x000fda000784c0ff */
[----:B------:R-:W-:Y:S05]  /*f030*/  WARPSYNC.COLLECTIVE R15, `(.L_x_3351) ;  /* 0x000000000f087348 */ /* 0x000fea0003c00000 */
[----:B------:R0:W1:Y:S02]  /*f040*/  SHFL.IDX P6, R14, R13, R12, R11 ;  /* 0x0000000c0d0e7389 */ /* 0x00006400000c000b */
[----:B01----:R-:W-:Y:S01]  /*f050*/  ENDCOLLECTIVE ;  /* 0x000000000000791b */ /* 0x003fe20003800000 */
.L_x_3351:
[C---:B------:R-:W-:Y:S02]  /*f060*/  LOP3.LUT P1, RZ, R16.reuse, 0x10, RZ, 0xc0, !PT ;  /* 0x0000001010ff7812 */ /* 0x040fe4000782c0ff */
[----:B------:R-:W-:Y:S01]  /*f070*/  P2R R4, PR, RZ, 0x20 ;  /* 0x00000020ff047803 */ /* 0x000fe20000000000 */
[----:B------:R-:W-:Y:S01]  /*f080*/  IMAD.MOV.U32 R13, RZ, RZ, R19 ;  /* 0x000000ffff0d7224 */ /* 0x000fe200078e0013 */
[----:B------:R-:W-:Y:S02]  /*f090*/  MOV R12, 0x1 ;  /* 0x00000001000c7802 */ /* 0x000fe40000000f00 */
[----:B------:R-:W-:Y:S02]  /*f0a0*/  LOP3.LUT P6, RZ, R16, 0x40, RZ, 0xc0, !PT ;  /* 0x0000004010ff7812 */ /* 0x000fe400078cc0ff */
[----:B------:R-:W-:-:S04]  /*f0b0*/  IADD3 R2, P0, R14, R8, RZ ;  /* 0x000000080e027210 */ /* 0x000fc80007f1e0ff */
[----:B------:R-:W-:Y:S02]  /*f0c0*/  IADD3.X R3, RZ, R3, RZ, P0, !PT ;  /* 0x00000003ff037210 */ /* 0x000fe400007fe4ff */
[----:B------:R-:W-:-:S05]  /*f0d0*/  ISETP.NE.U32.AND P0, PT, R28, RZ, PT ;  /* 0x000000ff1c00720c */ /* 0x000fca0003f05070 */
[----:B------:R-:W-:Y:S01]  /*f0e0*/  @!PT LDS RZ, [RZ] ;  /* 0x00000000fffff984 */ /* 0x000fe20000000800 */
[----:B------:R-:W-:Y:S01]  /*f0f0*/  @!PT LDS RZ, [RZ] ;  /* 0x00000000fffff984 */ /* 0x000fe20000000800 */
[----:B------:R-:W-:Y:S01]  /*f100*/  @!PT LDS RZ, [RZ] ;  /* 0x00000000fffff984 */ /* 0x000fe20000000800 */
[----:B------:R0:W-:Y:S08]  /*f110*/  LDGSTS.E.BYPASS.LTC128B.128 [R17+0x400], desc[UR36][R2.64], !P6 ;  /* 0x0040000002117fae */ /* 0x0001f0000f101d64 */
[----:B0-----:R-:W-:Y:S05]  /*f120*/  WARPSYNC.COLLECTIVE R15, `(.L_x_3352) ;  /* 0x000000000f087348 */ /* 0x001fea0003c00000 */
[----:B------:R1:W2:Y:S02]  /*f130*/  SHFL.IDX P6, R14, R13, R12, R11 ;  /* 0x0000000c0d0e7389 */ /* 0x0002a400000c000b */
[----:B012---:R-:W-:Y:S01]  /*f140*/  ENDCOLLECTIVE ;  /* 0x000000000000791b */ /* 0x007fe20003800000 */
.L_x_3352:
[----:B------:R-:W-:Y:S01]  /*f150*/  @!PT LDS RZ, [RZ] ;  /* 0x00000000fffff984 */ /* 0x000fe20000000800 */
[----:B------:R-:W-:Y:S01]  /*f160*/  @!PT LDS RZ, [RZ] ;  /* 0x00000000fffff984 */ /* 0x000fe20000000800 */
[----:B------:R-:W-:Y:S01]  /*f170*/  @!PT LDS RZ, [RZ] ;  /* 0x00000000fffff984 */ /* 0x000fe20000000800 */
[----:B------:R0:W-:Y:S04]  /*f180*/  LDGSTS.E.BYPASS.LTC128B.128 [R17+0x2400], desc[UR36][R2.64+0x80], !P2 ;  /* 0x0240008002117fae */ /* 0x0001e8000d101d64 */
[----:B------:R0:W-:Y:S01]  /*f190*/  LDGSTS.E.BYPASS.LTC128B.128 [R17+0x4400], desc[UR36][R2.64+0x100], !P1 ;  /* 0x0440010002117fae */ /* 0x0001e2000c901d64 */
[----:B------:R-:W-:-:S03]  /*f1a0*/  ISETP.NE.U32.AND P1, PT, R25, RZ, PT ;  /* 0x000000ff1900720c */ /* 0x000fc60003f25070 */
[----:B------:R0:W-:Y:S01]  /*f1b0*/  LDGSTS.E.BYPASS.LTC128B.128 [R17+0x6400], desc[UR36][R2.64+0x180], !P5 ;  /* 0x0640018002117fae */ /* 0x0001e2000e901d64 */
[----:B------:R-:W-:Y:S02]  /*f1c0*/  LOP3.LUT P5, RZ, R16, 0x40, RZ, 0xc0, !PT ;  /* 0x0000004010ff7812 */ /* 0x000fe400078ac0ff */
[----:B------:R-:W-:Y:S01]  /*f1d0*/  MOV R13, R18 ;  /* 0x00000012000d7202 */ /* 0x000fe20000000f00 */
[----:B------:R0:W-:Y:S04]  /*f1e0*/  LDGSTS.E.BYPASS.LTC128B.128 [R17+0x8400], desc[UR36][R2.64+0x200], !P4 ;  /* 0x0840020002117fae */ /* 0x0001e8000e101d64 */
[----:B------:R0:W-:Y:S01]  /*f1f0*/  LDGSTS.E.BYPASS.LTC128B.128 [R17+0xa400], desc[UR36][R2.64+0x280], !P3 ;  /* 0x0a40028002117fae */ /* 0x0001e2000d901d64 */
[----:B------:R-:W-:-:S03]  /*f200*/  IMAD.MOV.U32 R5, RZ, RZ, R14 ;  /* 0x000000ffff057224 */ /* 0x000fc600078e000e */
[----:B------:R0:W-:Y:S04]  /*f210*/  LDGSTS.E.BYPASS.LTC128B.128 [R17+0xc400], desc[UR36][R2.64+0x300], P0 ;  /* 0x0c40030002117fae */ /* 0x0001e80008101d64 */
[----:B0-----:R-:W-:Y:S05]  /*f220*/  WARPSYNC.COLLECTIVE R15, `(.L_x_3353) ;  /* 0x000000000f087348 */ /* 0x001fea0003c00000 */
[----:B------:R1:W2:Y:S02]  /*f230*/  SHFL.IDX P6, R14, R13, R12, R11 ;  /* 0x0000000c0d0e7389 */ /* 0x0002a400000c000b */
[----:B012---:R-:W-:Y:S01]  /*f240*/  ENDCOLLECTIVE ;  /* 0x000000000000791b */ /* 0x007fe20003800000 */
.L_x_3353:
[----:B------:R-:W-:Y:S01]  /*f250*/  @!PT LDS RZ, [RZ] ;  /* 0x00000000fffff984 */ /* 0x000fe20000000800 */
[----:B------:R-:W-:Y:S01]  /*f260*/  @!PT LDS RZ, [RZ] ;  /* 0x00000000fffff984 */ /* 0x000fe20000000800 */
[----:B------:R-:W-:Y:S01]  /*f270*/  @!PT LDS RZ, [RZ] ;  /* 0x00000000fffff984 */ /* 0x000fe20000000800 */
[----:B------:R0:W-:Y:S01]  /*f280*/  LDGSTS.E.BYPASS.LTC128B.128 [R17+0xe400], desc[UR36][R2.64+0x380], P1 ;  /* 0x0e40038002117fae */ /* 0x0001e20008901d64 */
[----:B------:R-:W-:Y:S01]  /*f290*/  MOV R13, R19 ;  /* 0x00000013000d7202 */ /* 0x000fe20000000f00 */
[----:B------:R-:W-:Y:S01]  /*f2a0*/  IMAD.MOV.U32 R12, RZ, RZ, 0x2 ;  /* 0x00000002ff0c7424 */ /* 0x000fe200078e00ff */
[----:B0-----:R-:W-:Y:S02]  /*f2b0*/  IADD3 R2, P2, R14, R8, RZ ;  /* 0x000000080e027210 */ /* 0x001fe40007f5e0ff */
[----:B------:R-:W-:-:S03]  /*f2c0*/  LOP3.LUT P6, RZ, R16, 0x10, RZ, 0xc0, !PT ;  /* 0x0000001010ff7812 */ /* 0x000fc600078cc0ff */
[----:B------:R-:W-:Y:S01]  /*f2d0*/  IMAD.X R3, RZ, RZ, R5, P2 ;  /* 0x000000ffff037224 */ /* 0x000fe200010e0605 */
[----:B------:R-:W-:-:S04]  /*f2e0*/  LOP3.LUT P2, RZ, R16, 0x20, RZ, 0xc0, !PT ;  /* 0x0000002010ff7812 */ /* 0x000fc8000784c0ff */
[----:B------:R0:W-:Y:S01]  /*f2f0*/  LDGSTS.E.BYPASS.LTC128B.128 [R17+0xc00], desc[UR36][R2.64], !P5 ;  /* 0x00c0000002117fae */ /* 0x0001e2000e901d64 */
[----:B------:R-:W-:-:S04]  /*f300*/  ISETP.NE.AND P5, PT, R4, RZ, PT ;  /* 0x000000ff0400720c */ /* 0x000fc80003fa5270 */
[----:B------:R-:W-:-:S04]  /*f310*/  P2R R4, PR, RZ, 0x20 ;  /* 0x00000020ff047803 */ /* 0x000fc80000000000 */
[----:B------:R0:W-:Y:S04]  /*f320*/  LDGSTS.E.BYPASS.LTC128B.128 [R17+0x2c00], desc[UR36][R2.64+0x80], !P2 ;  /* 0x02c0008002117fae */ /* 0x0001e8000d101d64 */
[----:B------:R0:W-:Y:S02]  /*f330*/  LDGSTS.E.BYPASS.LTC128B.128 [R17+0x4c00], desc[UR36][R2.64+0x100], !P6 ;  /* 0x04c0010002117fae */ /* 0x0001e4000f101d64 */
[----:B0-----:R-:W-:Y:S05]  /*f340*/  WARPSYNC.COLLECTIVE R15, `(.L_x_3354) ;  /* 0x000000000f087348 */ /* 0x001fea0003c00000 */
[----:B------:R1:W2:Y:S02]  /*f350*/  SHFL.IDX P6, R14, R13, R12, R11 ;  /* 0x0000000c0d0e7389 */ /* 0x0002a400000c000b */
[----:B012---:R-:W-:Y:S01]  /*f360*/  ENDCOLLECTIVE ;  /* 0x000000000000791b */ /* 0x007fe20003800000 */
.L_x_3354:
[----:B------:R-:W-:Y:S01]  /*f370*/  @!PT LDS RZ, [RZ] ;  /* 0x00000000fffff984 */ /* 0x000fe20000000800 */
[----:B------:R-:W-:Y:S01]  /*f380*/  @!PT LDS RZ, [RZ] ;  /* 0x00000000fffff984 */ /* 0x000fe20000000800 */
[----:B------:R-:W-:Y:S01]  /*f390*/  @!PT LDS RZ, [RZ] ;  /* 0x00000000fffff984 */ /* 0x000fe20000000800 */
[----:B------:R0:W-:Y:S01]  /*f3a0*/  LDGSTS.E.BYPASS.LTC128B.128 [R17+0x6c00], desc[UR36][R2.64+0x180], !P5 ;  /* 0x06c0018002117fae */ /* 0x0001e2000e901d64 */
[----:B------:R-:W-:-:S03]  /*f3b0*/  LOP3.LUT P5, RZ, R16, 0x40, RZ, 0xc0, !PT ;  /* 0x0000004010ff7812 */ /* 0x000fc600078ac0ff */
[----:B------:R0:W-:Y:S04]  /*f3c0*/  LDGSTS.E.BYPASS.LTC128B.128 [R17+0x8c00], desc[UR36][R2.64+0x200], !P4 ;  /* 0x08c0020002117fae */ /* 0x0001e8000e101d64 */
[----:B------:R0:W-:Y:S01]  /*f3d0*/  LDGSTS.E.BYPASS.LTC128B.128 [R17+0xac00], desc[UR36][R2.64+0x280], !P3 ;  /* 0x0ac0028002117fae */ /* 0x0001e2000d901d64 */
[----:B------:R-:W-:-:S03]  /*f3e0*/  IMAD.MOV.U32 R13, RZ, RZ, R18 ;  /* 0x000000ffff0d7224 */ /* 0x000fc600078e0012 */
[----:B------:R0:W-:Y:S04]  /*f3f0*/  LDGSTS.E.BYPASS.LTC128B.128 [R17+0xcc00], desc[UR36][R2.64+0x300], P0 ;  /* 0x0cc0030002117fae */ /* 0x0001e80008101d64 */
[----:B------:R0:W-:Y:S01]  /*f400*/  LDGSTS.E.BYPASS.LTC128B.128 [R17+0xec00], desc[UR36][R2.64+0x380], P1 ;  /* 0x0ec0038002117fae */ /* 0x0001e20008901d64 */
[----:B------:R-:W-:-:S07]  /*f410*/  MOV R20, R14 ;  /* 0x0000000e00147202 */ /* 0x000fce0000000f00 */
[----:B0-----:R-:W-:Y:S05]  /*f420*/  WARPSYNC.COLLECTIVE R15, `(.L_x_3355) ;  /* 0x000000000f087348 */ /* 0x001fea0003c00000 */
[----:B------:R1:W2:Y:S02]  /*f430*/  SHFL.IDX P6, R14, R13, R12, R11 ;  /* 0x0000000c0d0e7389 */ /* 0x0002a400000c000b */
[----:B012---:R-:W-:Y:S01]  /*f440*/  ENDCOLLECTIVE ;  /* 0x000000000000791b */ /* 0x007fe20003800000 */
.L_x_3355:
[----:B------:R-:W-:Y:S01]  /*f450*/  IMAD.MOV.U32 R13, RZ, RZ, R19 ;  /* 0x000000ffff0d7224 */ /* 0x000fe200078e0013 */
[----:B------:R-:W-:Y:S02]  /*f460*/  MOV R12, 0x3 ;  /* 0x00000003000c7802 */ /* 0x000fe40000000f00 */
[----:B------:R-:W-:Y:S02]  /*f470*/  IADD3 R2, P2, R14, R8, RZ ;  /* 0x000000080e027210 */ /* 0x000fe40007f5e0ff */
[C---:B------:R-:W-:Y:S02]  /*f480*/  LOP3.LUT P6, RZ, R16.reuse, 0x10, RZ, 0xc0, !PT ;  /* 0x0000001010ff7812 */ /* 0x040fe400078cc0ff */
[----:B------:R-:W-:Y:S02]  /*f490*/  IADD3.X R3, RZ, R20, RZ, P2, !PT ;  /* 0x00000014ff037210 */ /* 0x000fe400017fe4ff */
[----:B------:R-:W-:-:S03]  /*f4a0*/  LOP3.LUT P2, RZ, R16, 0x20, RZ, 0xc0, !PT ;  /* 0x0000002010ff7812 */ /* 0x000fc6000784c0ff */
[----:B------:R-:W-:Y:S01]  /*f4b0*/  @!PT LDS RZ, [RZ] ;  /* 0x00000000fffff984 */ /* 0x000fe20000000800 */
[----:B------:R-:W-:Y:S01]  /*f4c0*/  @!PT LDS RZ, [RZ] ;  /* 0x00000000fffff984 */ /* 0x000fe20000000800 */
[----:B------:R-:W-:Y:S01]  /*f4d0*/  @!PT LDS RZ, [RZ] ;  /* 0x00000000fffff984 */ /* 0x000fe20000000800 */
[----:B------:R0:W-:Y:S01]  /*f4e0*/  LDGSTS.E.BYPASS.LTC128B.128 [R17+0x1400], desc[UR36][R2.64], !P5 ;  /* 0x0140000002117fae */ /* 0x0001e2000e901d64 */
[----:B------:R-:W-:Y:S01]  /*f4f0*/  ISETP.NE.AND P5, PT, R4, RZ, PT ;  /* 0x000000ff0400720c */ /* 0x000fe20003fa5270 */
[----:B------:R-:W-:-:S08]  /*f500*/  IMAD.MOV.U32 R4, RZ, RZ, RZ ;  /* 0x000000ffff047224 */ /* 0x000fd000078e00ff */
[----:B------:R0:W-:Y:S04]  /*f510*/  LDGSTS.E.BYPASS.LTC128B.128 [R17+0x3400], desc[UR36][R2.64+0x80], !P2 ;  /* 0x0340008002117fae */ /* 0x0001e8000d101d64 */
[----:B------:R0:W-:Y:S02]  /*f520*/  LDGSTS.E.BYPASS.LTC128B.128 [R17+0x5400], desc[UR36][R2.64+0x100], !P6 ;  /* 0x0540010002117fae */ /* 0x0001e4000f101d64 */
[----:B0-----:R-:W-:Y:S05]  /*f530*/  WARPSYNC.COLLECTIVE R15, `(.L_x_3356) ;  /* 0x000000000f087348 */ /* 0x001fea0003c00000 */
[----:B------:R1:W2:Y:S02]  /*f540*/  SHFL.IDX P6, R14, R13, R12, R11 ;  /* 0x0000000c0d0e7389 */ /* 0x0002a400000c000b */
[----:B012---:R-:W-:Y:S01]  /*f550*/  ENDCOLLECTIVE ;  /* 0x000000000000791b */ /* 0x007fe20003800000 */
.L_x_3356:
[----:B------:R-:W-:Y:S01]  /*f560*/  @!PT LDS RZ, [RZ] ;  /* 0x00000000fffff984 */ /* 0x000fe20000000800 */
[----:B------:R-:W-:Y:S01]  /*f570*/  @!PT LDS RZ, [RZ] ;  /* 0x00000000fffff984 */ /* 0x000fe20000000800 */
[----:B------:R-:W-:Y:S01]  /*f580*/  @!PT LDS RZ, [RZ] ;  /* 0x00000000fffff984 */ /* 0x000fe20000000800 */
[----:B------:R0:W-:Y:S04]  /*f590*/  LDGSTS.E.BYPASS.LTC128B.128 [R17+0x7400], desc[UR36][R2.64+0x180], !P5 ;  /* 0x0740018002117fae */ /* 0x0001e8000e901d64 */
[----:B------:R0:W-:Y:S04]  /*f5a0*/  LDGSTS.E.BYPASS.LTC128B.128 [R17+0x9400], desc[UR36][R2.64+0x200], !P4 ;  /* 0x0940020002117fae */ /* 0x0001e8000e101d64 */
[----:B------:R0:W-:Y:S01]  /*f5b0*/  LDGSTS.E.BYPASS.LTC128B.128 [R17+0xb400], desc[UR36][R2.64+0x280], !P3 ;  /* 0x0b40028002117fae */ /* 0x0001e2000d901d64 */
[----:B------:R-:W-:-:S03]  /*f5c0*/  MOV R13, R18 ;  /* 0x00000012000d7202 */ /* 0x000fc60000000f00 */
[----:B------:R0:W-:Y:S04]  /*f5d0*/  LDGSTS.E.BYPASS.LTC128B.128 [R17+0xd400], desc[UR36][R2.64+0x300], P0 ;  /* 0x0d40030002117fae */ /* 0x0001e80008101d64 */
[----:B------:R0:W-:Y:S01]  /*f5e0*/  LDGSTS.E.BYPASS.LTC128B.128 [R17+0xf400], desc[UR36][R2.64+0x380], P1 ;  /* 0x0f40038002117fae */ /* 0x0001e20008901d64 */
[----:B------:R-:W-:-:S07]  /*f5f0*/  IMAD.MOV.U32 R19, RZ, RZ, R14 ;  /* 0x000000ffff137224 */ /* 0x000fce00078e000e */
[----:B0-----:R-:W-:Y:S05]  /*f600*/  WARPSYNC.COLLECTIVE R15, `(.L_x_3357) ;  /* 0x000000000f087348 */ /* 0x001fea0003c00000 */
[----:B------:R1:W2:Y:S02]  /*f610*/  SHFL.IDX P6, R14, R13, R12, R11 ;  /* 0x0000000c0d0e7389 */ /* 0x0002a400000c000b */
[----:B012---:R-:W-:Y:S01]  /*f620*/  ENDCOLLECTIVE ;  /* 0x000000000000791b */ /* 0x007fe20003800000 */
.L_x_3357:
[----:B------:R-:W-:Y:S05]  /*f630*/  BRA `(.L_x_3358) ;  /* 0xffffffd800307947 */ /* 0x000fea000383ffff */
.L_x_3291:
[----:B0-----:R0:W1:Y:S02]  /*f640*/  SYNCS.PHASECHK.TRANS64.TRYWAIT P0, [R5+URZ+0x28c20], R4 ;  /* 0x028c2004050075a7 */ /* 0x001064000800017f */
[----:B-1----:R-:W-:Y:S05]  /*f650*/  @!P0 NANOSLEEP.SYNCS 0x989680 ;  /* 0x009896800000895d */ /* 0x002fea0003900000 */
[----:B------:R-:W1:Y:S02]  /*f660*/  @!P0 SYNCS.PHASECHK.TRANS64 P0, [R5+URZ+0x28c20], R4 ;  /* 0x028c2004050085a7 */ /* 0x000e64000800007f */
[----:B-1----:R-:W-:Y:S05]  /*f670*/  @!P0 BRA `(.L_x_3291) ;  /* 0xfffffffc00f08947 */ /* 0x002fea000383ffff */
[----:B------:R-:W-:Y:S05]  /*f680*/  BRA `(.L_x_3359) ;  /* 0xffffffd800dc7947 */ /* 0x000fea000383ffff */
.L_x_3292:
        /* <DEDUP_REMOVED lines=8> */
[----:B0-2--5:R-:W-:Y:S05]  /*f710*/  WARPSYNC.COLLECTIVE R15, `(.L_x_3361) ;  /* 0x000000000f087348 */ /* 0x025fea0003c00000 */
[----:B------:R1:W3:Y:S02]  /*f720*/  SHFL.IDX P6, R14, R13, R12, R11 ;  /* 0x0000000c0d0e7389 */ /* 0x0002e400000c000b */
[----:B0123-5:R-:W-:Y:S01]  /*f730*/  ENDCOLLECTIVE ;  /* 0x000000000000791b */ /* 0x02ffe20003800000 */
.L_x_3361:
[----:B------:R-:W-:Y:S05]  /*f740*/  BSYNC B0 ;  /* 0x0000000000007941 */ /* 0x000fea0003800000 */
.L_x_3360:
[----:B------:R-:W-:Y:S05]  /*f750*/  BRA `(.L_x_3362) ;  /* 0xffffffd800c47947 */ /* 0x000fea000383ffff */
.L_x_3293:
[----:B------:R-:W-:Y:S01]  /*f760*/  BSSY B0, `(.L_x_3363) ;  /* 0x0000006000007945 */ /* 0x000fe20003800000 */
[----:B------:R-:W-:-:S07]  /*f770*/  MOV R15, 0xffffffff ;  /* 0xffffffff000f7802 */ /* 0x000fce0000000f00 */
[----:B012--5:R-:W-:Y:S05]  /*f780*/  WARPSYNC.COLLECTIVE R15, `(.L_x_3364) ;  /* 0x000000000f0c7348 */ /* 0x027fea0003c00000 */
[----:B------:R-:W-:Y:S02]  /*f790*/  ELECT P6, UR62, PT ;  /* 0x00000000003e782f */ /* 0x000fe400038c0000 */
[----:B------:R-:W-:Y:S01]  /*f7a0*/  MOV R14, UR62 ;  /* 0x0000003e000e7c02 */ /* 0x000fe20008000f00 */
[----:B012--5:R-:W-:Y:S10]  /*f7b0*/  ENDCOLLECTIVE ;  /* 0x000000000000791b */ /* 0x027ff40003800000 */
.L_x_3364:
[----:B------:R-:W-:Y:S05]  /*f7c0*/  BSYNC B0 ;  /* 0x0000000000007941 */ /* 0x000fea0003800000 */
.L_x_3363:
[----:B------:R-:W-:Y:S05]  /*f7d0*/  BRA `(.L_x_3365) ;  /* 0xffffffd800b87947 */ /* 0x000fea000383ffff */
.L_x_3295:
[----:B0-----:R0:W1:Y:S02]  /*f7e0*/  SYNCS.PHASECHK.TRANS64.TRYWAIT P1, [R4+URZ+0x28c40], R3 ;  /* 0x028c4003040075a7 */ /* 0x001064000802017f */
[----:B-1----:R-:W-:Y:S05]  /*f7f0*/  @!P1 NANOSLEEP.SYNCS 0x989680 ;  /* 0x009896800000995d */ /* 0x002fea0003900000 */
[----:B------:R-:W1:Y:S02]  /*f800*/  @!P1 SYNCS.PHASECHK.TRANS64 P1, [R4+URZ+0x28c40], R3 ;  /* 0x028c4003040095a7 */ /* 0x000e64000802007f */
[----:B-1----:R-:W-:Y:S05]  /*f810*/  @!P1 BRA `(.L_x_3295) ;  /* 0xfffffffc00f09947 */ /* 0x002fea000383ffff */
[----:B------:R-:W-:Y:S05]  /*f820*/  BRA `(.L_x_3366) ;  /* 0xffffffd800d87947 */ /* 0x000fea000383ffff */
.L_x_3297:
[----:B-1----:R1:W3:Y:S02]  /*f830*/  SYNCS.PHASECHK.TRANS64.TRYWAIT P1, [R5+URZ+0x28c40], R0 ;  /* 0x028c4000050075a7 */ /* 0x0022e4000802017f */
[----:B---3--:R-:W-:Y:S05]  /*f840*/  @!P1 NANOSLEEP.SYNCS 0x989680 ;  /* 0x009896800000995d */ /* 0x008fea0003900000 */
[----:B------:R-:W3:Y:S02]  /*f850*/  @!P1 SYNCS.PHASECHK.TRANS64 P1, [R5+URZ+0x28c40], R0 ;  /* 0x028c4000050095a7 */ /* 0x000ee4000802007f */
[----:B---3--:R-:W-:Y:S05]  /*f860*/  @!P1 BRA `(.L_x_3297) ;  /* 0xfffffffc00f09947 */ /* 0x008fea000383ffff */
[----:B------:R-:W-:Y:S05]  /*f870*/  BRA `(.L_x_3367) ;  /* 0xffffffd800e47947 */ /* 0x000fea000383ffff */
.L_x_3299:
[----:B---3--:R3:W4:Y:S02]  /*f880*/  SYNCS.PHASECHK.TRANS64.TRYWAIT P1, [R4+URZ+0x28c60], R3 ;  /* 0x028c6003040075a7 */ /* 0x008724000802017f */
[----:B----4-:R-:W-:Y:S05]  /*f890*/  @!P1 NANOSLEEP.SYNCS 0x989680 ;  /* 0x009896800000995d */ /* 0x010fea0003900000 */
[----:B------:R-:W4:Y:S02]  /*f8a0*/  @!P1 SYNCS.PHASECHK.TRANS64 P1, [R4+URZ+0x28c60], R3 ;  /* 0x028c6003040095a7 */ /* 0x000f24000802007f */
[----:B----4-:R-:W-:Y:S05]  /*f8b0*/  @!P1 BRA `(.L_x_3299) ;  /* 0xfffffffc00f09947 */ /* 0x010fea000383ffff */
[----:B------:R-:W-:Y:S05]  /*f8c0*/  BRA `(.L_x_3368) ;  /* 0xffffffd800e07947 */ /* 0x000fea000383ffff */
.L_x_3369:
        /* <DEDUP_REMOVED lines=11> */
.L_x_15741:


//--------------------- .text._ZN7cutlass13device_kernelIN5flash11enable_sm90INS1_16FlashAttnFwdSm90INS1_25CollectiveMainloopFwdSm90ILi2EN4cute5tupleIJNS5_1CILi1EEES8_S8_EEENS6_IJNS7_ILi64EEESA_SA_EEELi512ENS_6half_tEfNS_4arch4Sm90ELb0ELb0ELb1ELb0ELb1ELb0ELb1ELb0ELb0ELb1ELb1ELb0EEENS1_21CollectiveEpilogueFwdINS6_IJSA_NS7_ILi512EEESA_EEES9_SC_SE_Li256ELb0ELb1ELb1ELb0EEENS1_19SingleTileSchedulerILb0ELb1ELb1ELi64EEEEEEEEEvNT_6ParamsE --------------------------
	.section	.text._ZN7cutlass13device_kernelIN5flash11enable_sm90INS1_16FlashAttnFwdSm90INS1_25CollectiveMainloopFwdSm90ILi2EN4cute5tupleIJNS5_1CILi1EEES8_S8_EEENS6_IJNS7_ILi64EEESA_SA_EEELi512ENS_6half_tEfNS_4arch4Sm90ELb0ELb0ELb1ELb0ELb1ELb0ELb1ELb0ELb0ELb1ELb1ELb0EEENS1_21CollectiveEpilogueFwdINS6_IJSA_NS7_ILi512EEESA_EEES9_SC_SE_Li256ELb0ELb1ELb1ELb0EEENS1_19SingleTileSchedulerILb0ELb1ELb1ELi64EEEEEEEEEvNT_6ParamsE,"ax",@progbits
	.align	128
.text._ZN7cutlass13device_kernelIN5flash11enable_sm90INS1_16FlashAttnFwdSm90INS1_25CollectiveMainloopFwdSm90ILi2EN4cute5tupleIJNS5_1CILi1EEES8_S8_EEENS6_IJNS7_ILi64EEESA_SA_EEELi512ENS_6half_tEfNS_4arch4Sm90ELb0ELb0ELb1ELb0ELb1ELb0ELb1ELb0ELb0ELb1ELb1ELb0EEENS1_21CollectiveEpilogueFwdINS6_IJSA_NS7_ILi512EEESA_EEES9_SC_SE_Li256ELb0ELb1ELb1ELb0EEENS1_19SingleTileSchedulerILb0ELb1ELb1ELi64EEEEEEEEEvNT_6ParamsE:
        .type           _ZN7cutlass13device_kernelIN5flash11enable_sm90INS1_16FlashAttnFwdSm90INS1_25CollectiveMainloopFwdSm90ILi2EN4cute5tupleIJNS5_1CILi1EEES8_S8_EEENS6_IJNS7_ILi64EEESA_SA_EEELi512ENS_6half_tEfNS_4arch4Sm90ELb0ELb0ELb1ELb0ELb1ELb0ELb1ELb0ELb0ELb1ELb1ELb0EEENS1_21CollectiveEpilogueFwdINS6_IJSA_NS7_ILi512EEESA_EEES9_SC_SE_Li256ELb0ELb1ELb1ELb0EEENS1_19SingleTileSchedulerILb0ELb1ELb1ELi64EEEEEEEEEvNT_6ParamsE,@function
        .size           _ZN7cutlass13device_kernelIN5flash11enable_sm90INS1_16FlashAttnFwdSm90INS1_25CollectiveMainloopFwdSm90ILi2EN4cute5tupleIJNS5_1CILi1EEES8_S8_EEENS6_IJNS7_ILi64EEESA_SA_EEELi512ENS_6half_tEfNS_4arch4Sm90ELb0ELb0ELb1ELb0ELb1ELb0ELb1ELb0ELb0ELb1ELb1ELb0EEENS1_21CollectiveEpilogueFwdINS6_IJSA_NS7_ILi512EEESA_EEES9_SC_SE_Li256ELb0ELb1ELb1ELb0EEENS1_19SingleTileSchedulerILb0ELb1ELb1ELi64EEEEEEEEEvNT_6ParamsE,(.L_x_15742 - _ZN7cutlass13device_kernelIN5flash11enable_sm90INS1_16FlashAttnFwdSm90INS1_25CollectiveMainloopFwdSm90ILi2EN4cute5tupleIJNS5_1CILi1EEES8_S8_EEENS6_IJNS7_ILi64EEESA_SA_EEELi512ENS_6half_tEfNS_4arch4Sm90ELb0ELb0ELb1ELb0ELb1ELb0ELb1ELb0ELb0ELb1ELb1ELb0EEENS1_21CollectiveEpilogueFwdINS6_IJSA_NS7_ILi512EEESA_EEES9_SC_SE_Li256ELb0ELb1ELb1ELb0EEENS1_19SingleTileSchedulerILb0ELb1ELb1ELi64EEEEEEEEEvNT_6ParamsE)
        .other          _ZN7cutlass13device_kernelIN5flash11enable_sm90INS1_16FlashAttnFwdSm90INS1_25CollectiveMainloopFwdSm90ILi2EN4cute5tupleIJNS5_1CILi1EEES8_S8_EEENS6_IJNS7_ILi64EEESA_SA_EEELi512ENS_6half_tEfNS_4arch4Sm90ELb0ELb0ELb1ELb0ELb1ELb0ELb1ELb0ELb0ELb1ELb1ELb0EEENS1_21CollectiveEpilogueFwdINS6_IJSA_NS7_ILi512EEESA_EEES9_SC_SE_Li256ELb0ELb1ELb1ELb0EEENS1_19SingleTileSchedulerILb0ELb1ELb1ELi64EEEEEEEEEvNT_6ParamsE,@"STO_CUDA_ENTRY STV_DEFAULT"
_ZN7cutlass13device_kernelIN5flash11enable_sm90INS1_16FlashAttnFwdSm90INS1_25CollectiveMainloopFwdSm90ILi2EN4cute5tupleIJNS5_1CILi1EEES8_S8_EEENS6_IJNS7_ILi64EEESA_SA_EEELi512ENS_6half_tEfNS_4arch4Sm90ELb0ELb0ELb1ELb0ELb1ELb0ELb1ELb0ELb0ELb1ELb1ELb0EEENS1_21CollectiveEpilogueFwdINS6_IJSA_NS7_ILi512EEESA_EEES9_SC_SE_Li256ELb0ELb1ELb1ELb0EEENS1_19SingleTileSchedulerILb0ELb1ELb1ELi64EEEEEEEEEvNT_6ParamsE:
[----:B------:R-:W0:Y:S02]  /*0000*/  LDC R1, c[0x0][0x28] ;  /* 0x00000a00ff017b82 */ /* 0x000e240000000800 */
[----:B0-----:R-:W-:Y:S01]  /*0010*/  VIADD R1, R1, 0xfffffff8 ;  /* 0xfffffff801017836 */ /* 0x001fe20000000000 */
[----:B------:R-:W0:Y:S01]  /*0020*/  S2R R24, SR_TID.X ;  /* 0x0000000000187919 */ /* 0x000e220000002100 */
[----:B------:R-:W-:Y:S01]  /*0030*/  ELECT P0, URZ, PT ;  /* 0x00000000003f782f */ /* 0x000fe20003800000 */
[----:B------:R-:W-:Y:S01]  /*0040*/  UMOV UR4, 0x80 ;  /* 0x0000008000047882 */ /* 0x000fe20000000000 */
[----:B------:R-:W-:Y:S01]  /*0050*/  UMOV UR7, 0x100 ;  /* 0x0000010000077882 */ /* 0x000fe20000000000 */
[--C-:B0-----:R-:W-:Y:S02]  /*0060*/  SHF.R.U32.HI R0, RZ, 0x5, R24.reuse ;  /* 0x00000005ff007819 */ /* 0x101fe40000011618 */
[----:B------:R-:W-:-:S03]  /*0070*/  SHF.R.U32.HI R3, RZ, 0x7, R24 ;  /* 0x00000007ff037819 */ /* 0x000fc60000011618 */
[----:B------:R-:W0:Y:S04]  /*0080*/  SHFL.IDX PT, R2, R0, RZ, 0x1f ;  /* 0x00001fff00027589 */ /* 0x000e2800000e0000 */
[----:B------:R-:W1:Y:S01]  /*0090*/  SHFL.IDX PT, R3, R3, RZ, 0x1f ;  /* 0x00001fff03037589 */ /* 0x000e6200000e0000 */
[C---:B0-----:R-:W-:Y:S02]  /*00a0*/  ISETP.NE.OR P0, PT, R2.reuse, RZ, !P0 ;  /* 0x000000ff0200720c */ /* 0x041fe40004705670 */
[----:B------:R-:W-:-:S11]  /*00b0*/  ISETP.NE.AND P1, PT, R2, RZ, PT ;  /* 0x000000ff0200720c */ /* 0x000fd60003f25270 */
[----:B------:R-:W-:Y:S01]  /*00c0*/  VOTEU.ALL UP0, P0 ;  /* 0x00000000003f7886 */ /* 0x000fe20000000000 */
[----:B------:R-:W-:Y:S01]  /*00d0*/  VOTEU.ALL UP1, P0 ;  /* 0x00000000003f7886 */ /* 0x000fe20000020000 */
[----:B------:R-:W-:-:S03]  /*00e0*/  VOTEU.ALL UP2, P0 ;  /* 0x00000000003f7886 */ /* 0x000fc60000040000 */
[----:B------:R-:W0:Y:S01]  /*00f0*/  @!UP0 S2UR UR8, SR_CgaCtaId ;  /* 0x00000000000889c3 */ /* 0x000e220000008800 */
[----:B------:R-:W-:Y:S01]  /*0100*/  @!UP0 UMOV UR6, 0x400 ;  /* 0x0000040000068882 */ /* 0x000fe20000000000 */
[----:B------:R-:W-:-:S04]  /*0110*/  @!UP0 UIADD3 UR4, -UR4, 0x100000, URZ ;  /* 0x0010000004048890 */ /* 0x000fc8000fffe13f */
[----:B------:R-:W-:Y:S02]  /*0120*/  @!UP0 USHF.L.U32 UR5, UR4, 0xb, URZ ;  /* 0x0000000b04058899 */ /* 0x000fe4000800063f */
[----:B------:R-:W-:Y:S02]  /*0130*/  @!UP0 USHF.L.U32 UR4, UR4, 0x1, URZ ;  /* 0x0000000104048899 */ /* 0x000fe4000800063f */
[----:B0-----:R-:W-:Y:S02]  /*0140*/  @!UP0 ULEA UR8, UR8, UR6, 0x18 ;  /* 0x0000000608088291 */ /* 0x001fe4000f8ec03f */
[----:B------:R-:W-:-:S04]  /*0150*/  @!UP0 UIADD3 UR6, -UR7, 0x100000, URZ ;  /* 0x0010000007068890 */ /* 0x000fc8000fffe13f */
[----:B------:R-:W-:Y:S02]  /*0160*/  @!UP0 USHF.L.U32 UR7, UR6, 0xb, URZ ;  /* 0x0000000b06078899 */ /* 0x000fe4000800063f */
[----:B------:R-:W-:Y:S01]  /*0170*/  @!UP0 USHF.L.U32 UR6, UR6, 0x1, URZ ;  /* 0x0000000106068899 */ /* 0x000fe2000800063f */
[----:B------:R-:W-:-:S05]  /*0180*/  VOTEU.ALL UP0, P0 ;  /* 0x00000000003f7886 */ /* 0x000fca0000000000 */
[----:B------:R0:W2:Y:S01]  /*0190*/  @!UP0 SYNCS.EXCH.64 URZ, [UR8+0x38800], UR4 ;  /* 0x03880004083f85b2 */ /* 0x0000a20008000100 */
[----:B------:R0:W3:Y:S05]  /*01a0*/  @!UP1 SYNCS.EXCH.64 URZ, [UR8+0x38810], UR4 ;  /* 0x03881004083f95b2 */ /* 0x0000ea0008000100 */
[----:B------:R0:W4:Y:S02]  /*01b0*/  @!UP2 SYNCS.EXCH.64 URZ, [UR8+0x38820], UR6 ;  /* 0x03882006083fa5b2 */ /* 0x0001240008000100 */
[----:B01----:R-:W-:Y:S05]  /*01c0*/  @P1 BRA `(.L_x_3370) ;  /* 0x0000000000381947 */ /* 0x003fea0003800000 */
        /* <DEDUP_REMOVED lines=10> */
[----:B------:R0:W0:Y:S01]  /*0270*/  SYNCS.EXCH.64 URZ, [UR6+0x38840], UR4 ;  /* 0x03884004063f75b2 */ /* 0x0000220008000100 */
[----:B------:R0:W0:Y:S01]  /*0280*/  SYNCS.EXCH.64 URZ, [UR6+0x38838], UR4 ;  /* 0x03883804063f75b2 */ /* 0x0000220008000100 */
[----:B------:R0:W0:Y:S01]  /*0290*/  SYNCS.EXCH.64 URZ, [UR6+0x38848], UR4 ;  /* 0x03884804063f75b2 */ /* 0x0000220008000100 */
[----:B------:R-:W-:Y:S01]  /*02a0*/  NOP ;  /* 0x0000000000007918 */ /* 0x000fe20000000000 */
.L_x_3370:
        /* <DEDUP_REMOVED lines=22> */
.L_x_3371:
        /* <DEDUP_REMOVED lines=18> */
.L_x_3372:
        /* <DEDUP_REMOVED lines=22> */
.L_x_3373:
        /* <DEDUP_REMOVED lines=23> */
.L_x_3374:
        /* <DEDUP_REMOVED lines=11> */
.L_x_3377:
[----:B------:R-:W-:-:S08]  /*08b0*/  NOP ;  /* 0x0000000000007918 */ /* 0x000fd00000000000 */
[----:B------:R-:W1:Y:S02]  /*08c0*/  USETMAXREG.TRY_ALLOC.CTAPOOL UP0, 0xe8 ;  /* 0x000000e8000079c8 */ /* 0x000e640008000600 */
[----:B-1----:R-:W-:-:S13]  /*08d0*/  PLOP3.LUT P0, PT, PT, PT, UP0, 0x80, 0x0 ;  /* 0x000000000000781c */ /* 0x002fda0003f0f008 */
[----:B------:R-:W-:Y:S05]  /*08e0*/  @!P0 BRA `(.L_x_3377) ;  /* 0xfffffffc00f08947 */ /* 0x000fea000383ffff */
[----:B------:R-:W-:Y:S01]  /*08f0*/  LOP3.LUT R0, R24, 0xffffff80, RZ, 0xc0, !PT ;  /* 0xffffff8018007812 */ /* 0x000fe200078ec0ff */
[----:B------:R-:W1:Y:S01]  /*0900*/  S2UR UR6, SR_CTAID.Y ;  /* 0x00000000000679c3 */ /* 0x000e620000002600 */
[----:B------:R-:W-:Y:S02]  /*0910*/  ULDC UR7, c[0x0][0xd50] ;  /* 0x0003540000077ab9 */ /* 0x000fe40000000800 */
[----:B------:R-:W-:Y:S01]  /*0920*/  ISETP.NE.AND P0, PT, R0, 0x80, PT ;  /* 0x000000800000780c */ /* 0x000fe20003f05270 */
[----:B------:R-:W-:-:S04]  /*0930*/  UISETP.NE.AND UP0, UPT, UR7, 0x1, UPT ;  /* 0x000000010700788c */ /* 0x000fc8000bf05270 */
[----:B------:R-:W2:Y:S07]  /*0940*/  S2UR UR8, SR_CTAID.Z ;  /* 0x00000000000879c3 */ /* 0x000eae0000002700 */
[----:B------:R-:W-:Y:S01]  /*0950*/  @UP0 ULDC UR4, c[0x0][0xd54] ;  /* 0x0003550000040ab9 */ /* 0x000fe20000000800 */
[----:B------:R-:W-:Y:S06]  /*0960*/  @!P0 BAR.ARV 0x8, 0x100 ;  /* 0x0204000000008b1d */ /* 0x000fec0000002000 */
[----:B------:R-:W-:Y:S01]  /*0970*/  ISETP.GE.U32.AND P0, PT, R24, 0x100, PT ;  /* 0x000001001800780c */ /* 0x000fe20003f06070 */
[----:B------:R-:W-:Y:S01]  /*0980*/  @UP0 ULDC UR10, c[0x0][0xd58] ;  /* 0x00035600000a0ab9 */ /* 0x000fe20000000800 */
[----:B-1----:R-:W-:-:S02]  /*0990*/  UIMAD.WIDE.U32 UR4, UR6, UR4, URZ ;  /* 0x00000004060472a5 */ /* 0x002fc4000f8e003f */
[----:B------:R-:W-:Y:S02]  /*09a0*/  UMOV UR61, UR6 ;  /* 0x00000006003d7c82 */ /* 0x000fe40008000000 */
[----:B------:R-:W-:-:S04]  /*09b0*/  @UP0 USHF.R.U32.HI UR61, URZ, UR10, UR5 ;  /* 0x0000000a3f3d0299 */ /* 0x000fc80008011605 */
[----:B------:R-:W-:-:S03]  /*09c0*/  UIADD3 UR4, -UR61, URZ, URZ ;  /* 0x0000003f3d047290 */ /* 0x000fc6000fffe13f */
[----:B------:R-:W-:Y:S06]  /*09d0*/  @P0 BAR.ARV 0xf, 0x100 ;  /* 0x03c4000000000b1d */ /* 0x000fec0000002000 */
[----:B--2---:R-:W-:Y:S01]  /*09e0*/  ISETP.LE.AND P0, PT, RZ, UR8, PT ;  /* 0x00000008ff007c0c */ /* 0x004fe2000bf03270 */
[----:B------:R-:W-:-:S12]  /*09f0*/  UIMAD UR7, UR7, UR4, UR6 ;  /* 0x00000004070772a4 */ /* 0x000fd8000f8e0206 */
[----:B------:R-:W-:Y:S05]  /*0a00*/  @!P0 BRA `(.L_x_3378) ;  /* 0x00000104007c8947 */ /* 0x000fea0003800000 */
[----:B------:R-:W-:Y:S01]  /*0a10*/  ULDC.64 UR4, c[0x0][0x418] ;  /* 0x0001060000047ab9 */ /* 0x000fe20000000a00 */
[----:B------:R-:W-:Y:S01]  /*0a20*/  ULDC UR38, c[0x0][0x424] ;  /* 0x0001090000267ab9 */ /* 0x000fe20000000800 */
[----:B------:R-:W-:Y:S01]  /*0a30*/  UISETP.NE.U32.AND UP0, UPT, UR4, URZ, UPT ;  /* 0x0000003f0400728c */ /* 0x000fe2000bf05070 */
[----:B------:R-:W-:Y:S01]  /*0a40*/  VIADD R152, R24, 0xffffff80 ;  /* 0xffffff8018987836 */ /* 0x000fe20000000000 */
[----:B------:R-:W-:Y:S02]  /*0a50*/  UISETP.NE.AND UP1, UPT, UR9, 0x1, UPT ;  /* 0x000000010900788c */ /* 0x000fe4000bf25270 */
        /* <DEDUP_REMOVED lines=13> */
[----:B------:R-:W-:Y:S11]  /*0b30*/  @!P0 BRA `(.L_x_3379) ;  /* 0x0000001c00b88947 */ /* 0x000ff60003800000 */
[----:B------:R-:W-:Y:S01]  /*0b40*/  UISETP.GE.AND UP0, UPT, UR38, 0x1, UPT ;  /* 0x000000012600788c */ /* 0x000fe2000bf06270 */
[----:B------:R-:W-:Y:S02]  /*0b50*/  PLOP3.LUT P0, PT, PT, PT, PT, 0x80, 0x0 ;  /* 0x000000000000781c */ /* 0x000fe40003f0f070 */
[----:B0-----:R-:W-:Y:S01]  /*0b60*/  CS2R R2, SRZ ;  /* 0x0000000000027805 */ /* 0x001fe2000001ff00 */
[----:B------:R-:W-:Y:S01]  /*0b70*/  IMAD.MOV.U32 R4, RZ, RZ, RZ ;  /* 0x000000ffff047224 */ /* 0x000fe200078e00ff */
[----:B------:R-:W-:Y:S02]  /*0b80*/  CS2R R150, SRZ ;  /* 0x0000000000967805 */ /* 0x000fe4000001ff00 */
[----:B------:R-:W-:Y:S02]  /*0b90*/  CS2R R148, SRZ ;  /* 0x0000000000947805 */ /* 0x000fe4000001ff00 */
[----:B------:R-:W-:Y:S02]  /*0ba0*/  PLOP3.LUT P1, PT, PT, PT, UP0, 0x80, 0x0 ;  /* 0x000000000000781c */ /* 0x000fe40003f2f008 */
        /* <DEDUP_REMOVED lines=56> */
[----:B------:R-:W-:Y:S06]  /*0f30*/  @!P1 BRA `(.L_x_3380) ;  /* 0x0000000000749947 */ /* 0x000fec0003800000 */
[----:B------:R-:W-:Y:S01]  /*0f40*/  IMAD.U32 R5, RZ, RZ, UR11 ;  /* 0x0000000bff057e24 */ /* 0x000fe2000f8e00ff */
[----:B------:R-:W-:-:S04]  /*0f50*/  UIADD3 UR4, UR6, -0x1, UR11 ;  /* 0xffffffff06047890 */ /* 0x000fc8000fffe00b */
[-C--:B------:R-:W-:Y:S02]  /*0f60*/  IABS R3, R5.reuse ;  /* 0x0000000500037213 */ /* 0x080fe40000000000 */
[----:B------:R-:W-:Y:S01]  /*0f70*/  IABS R9, R5 ;  /* 0x0000000500097213 */ /* 0x000fe20000000000 */
[----:B------:R-:W-:Y:S01]  /*0f80*/  IMAD.U32 R8, RZ, RZ, UR4 ;  /* 0x00000004ff087e24 */ /* 0x000fe2000f8e00ff */
[----:B------:R-:W0:Y:S01]  /*0f90*/  I2F.RP R0, R3 ;  /* 0x0000000300007306 */ /* 0x000e220000209400 */
[----:B------:R-:W-:Y:S01]  /*0fa0*/  ULOP3.LUT UR4, UR4, UR11, URZ, 0x3c, !UPT ;  /* 0x0000000b04047292 */ /* 0x000fe2000f8e3c3f */
[----:B------:R-:W-:-:S05]  /*0fb0*/  IADD3 R9, RZ, -R9, RZ ;  /* 0x80000009ff097210 */ /* 0x000fca0007ffe0ff */
[----:B------:R-:W-:Y:S01]  /*0fc0*/  ISETP.LE.AND P3, PT, RZ, UR4, PT ;  /* 0x00000004ff007c0c */ /* 0x000fe2000bf63270 */
[----:B0-----:R-:W0:Y:S02]  /*0fd0*/  MUFU.RCP R0, R0 ;  /* 0x0000000000007308 */ /* 0x001e240000001000 */
[----:B0-----:R-:W-:Y:S01]  /*0fe0*/  VIADD R6, R0, 0xffffffe ;  /* 0x0ffffffe00067836 */ /* 0x001fe20000000000 */
[----:B------:R-:W-:-:S05]  /*0ff0*/  IABS R0, R8 ;  /* 0x0000000800007213 */ /* 0x000fca0000000000 */
[----:B------:R0:W1:Y:S02]  /*1000*/  F2I.FTZ.U32.TRUNC.NTZ R7, R6 ;  /* 0x0000000600077305 */ /* 0x000064000021f000 */
[----:B0-----:R-:W-:Y:S02]  /*1010*/  IMAD.MOV.U32 R6, RZ, RZ, RZ ;  /* 0x000000ffff067224 */ /* 0x001fe400078e00ff */
[----:B-1----:R-:W-:-:S04]  /*1020*/  IMAD.MOV R10, RZ, RZ, -R7 ;  /* 0x000000ffff0a7224 */ /* 0x002fc800078e0a07 */
[----:B------:R-:W-:-:S04]  /*1030*/  IMAD R5, R10, R3, RZ ;  /* 0x000000030a057224 */ /* 0x000fc800078e02ff */
[----:B------:R-:W-:-:S04]  /*1040*/  IMAD.HI.U32 R7, R7, R5, R6 ;  /* 0x0000000507077227 */ /* 0x000fc800078e0006 */
[----:B------:R-:W-:Y:S02]  /*1050*/  IMAD.MOV.U32 R5, RZ, RZ, R9 ;  /* 0x000000ffff057224 */ /* 0x000fe400078e0009 */
[----:B------:R-:W-:-:S04]  /*1060*/  IMAD.HI.U32 R7, R7, R0, RZ ;  /* 0x0000000007077227 */ /* 0x000fc800078e00ff */
[----:B------:R-:W-:-:S05]  /*1070*/  IMAD R0, R7, R5, R0 ;  /* 0x0000000507007224 */ /* 0x000fca00078e0200 */
[----:B------:R-:W-:-:S13]  /*1080*/  ISETP.GT.U32.AND P2, PT, R3, R0, PT ;  /* 0x000000000300720c */ /* 0x000fda0003f44070 */
[----:B------:R-:W-:Y:S02]  /*1090*/  @!P2 IMAD.IADD R0, R0, 0x1, -R3 ;  /* 0x000000010000a824 */ /* 0x000fe400078e0a03 */
[----:B------:R-:W-:Y:S01]  /*10a0*/  @!P2 VIADD R7, R7, 0x1 ;  /* 0x000000010707a836 */ /* 0x000fe20000000000 */
[----:B------:R-:W-:Y:S02]  /*10b0*/  ISETP.NE.AND P2, PT, RZ, UR11, PT ;  /* 0x0000000bff007c0c */ /* 0x000fe4000bf45270 */
[----:B------:R-:W-:-:S13]  /*10c0*/  ISETP.GE.U32.AND P1, PT, R0, R3, PT ;  /* 0x000000030000720c */ /* 0x000fda0003f26070 */
[----:B------:R-:W-:-:S04]  /*10d0*/  @P1 VIADD R7, R7, 0x1 ;  /* 0x0000000107071836 */ /* 0x000fc80000000000 */
[----:B------:R-:W-:-:S04]  /*10e0*/  IMAD.MOV.U32 R3, RZ, RZ, R7 ;  /* 0x000000ffff037224 */ /* 0x000fc800078e0007 */
[----:B------:R-:W-:Y:S01]  /*10f0*/  @!P3 IMAD.MOV R3, RZ, RZ, -R3 ;  /* 0x000000ffff03b224 */ /* 0x000fe200078e0a03 */
[----:B------:R-:W-:-:S07]  /*1100*/  @!P2 LOP3.LUT R3, RZ, UR11, RZ, 0x33, !PT ;  /* 0x0000000bff03ac12 */ /* 0x000fce000f8e33ff */
.L_x_3380:
[----:B------:R-:W-:Y:S01]  /*1110*/  IMAD R0, R3, UR7, RZ ;  /* 0x0000000703007c24 */ /* 0x000fe2000f8e02ff */
[----:B------:R-:W-:Y:S01]  /*1120*/  CS2R R34, SRZ ;  /* 0x0000000000227805 */ /* 0x000fe2000001ff00 */
[----:B------:R-:W-:Y:S01]  /*1130*/  IMAD.MOV.U32 R36, RZ, RZ, RZ ;  /* 0x000000ffff247224 */ /* 0x000fe200078e00ff */
[----:B------:R-:W-:Y:S02]  /*1140*/  CS2R R32, SRZ ;  /* 0x0000000000207805 */ /* 0x000fe4000001ff00 */
[----:B------:R-:W-:Y:S02]  /*1150*/  CS2R R30, SRZ ;  /* 0x00000000001e7805 */ /* 0x000fe4000001ff00 */
[----:B------:R-:W-:Y:S02]  /*1160*/  VIADDMNMX R3, R0, R3, UR6, PT ;  /* 0x0000000600037e46 */ /* 0x000fe4000b800103 */
[----:B------:R-:W-:Y:S02]  /*1170*/  CS2R R28, SRZ ;  /* 0x00000000001c7805 */ /* 0x000fe4000001ff00 */
[----:B------:R-:W-:-:S02]  /*1180*/  CS2R R26, SRZ ;  /* 0x00000000001a7805 */ /* 0x000fc4000001ff00 */
[----:B------:R-:W-:Y:S02]  /*1190*/  CS2R R24, SRZ ;  /* 0x0000000000187805 */ /* 0x000fe4000001ff00 */
[----:B------:R-:W-:-:S13]  /*11a0*/  ISETP.GT.AND P1, PT, R3, R0, PT ;  /* 0x000000000300720c */ /* 0x000fda0003f24270 */
[----:B------:R-:W-:Y:S05]  /*11b0*/  @!P1 BRA `(.L_x_3381) ;  /* 0x0000009000389947 */ /* 0x000fea0003800000 */
[----:B------:R-:W-:Y:S01]  /*11c0*/  SHF.R.S32.HI R5, RZ, 0x1f, R152 ;  /* 0x0000001fff057819 */ /* 0x000fe20000011498 */
[----:B------:R-:W0:Y:S08]  /*11d0*/  S2UR UR7, SR_CgaCtaId ;  /* 0x00000000000779c3 */ /* 0x000e300000008800 */
[----:B------:R-:W-:Y:S01]  /*11e0*/  BAR.SYNC.DEFER_BLOCKING 0xe, 0x100 ;  /* 0x0384000000007b1d */ /* 0x000fe20000010000 */
[----:B------:R-:W-:-:S04]  /*11f0*/  LEA.HI R5, R5, R152, RZ, 0x7 ;  /* 0x0000009805057211 */ /* 0x000fc800078f38ff */
[----:B------:R-:W-:Y:S01]  /*1200*/  SHF.R.S32.HI R2, RZ, 0x7, R5 ;  /* 0x00000007ff027819 */ /* 0x000fe20000011405 */
[----:B------:R-:W2:Y:S01]  /*1210*/  LDL R6, [R1] ;  /* 0x0000000001067983 */ /* 0x000ea20000100800 */
[----:B------:R-:W-:Y:S01]  /*1220*/  UMOV UR9, 0x40000040 ;  /* 0x4000004000097882 */ /* 0x000fe20000000000 */
[----:B------:R-:W-:Y:S01]  /*1230*/  UMOV UR11, 0x40000040 ;  /* 0x40000040000b7882 */ /* 0x000fe20000000000 */
[----:B------:R-:W-:Y:S02]  /*1240*/  UMOV UR13, 0x40000040 ;  /* 0x40000040000d7882 */ /* 0x000fe40000000000 */
[----:B------:R-:W1:Y:S01]  /*1250*/  SHFL.IDX PT, R2, R2, RZ, 0x1f ;  /* 0x00001fff02027589 */ /* 0x000e6200000e0000 */
[----:B------:R-:W-:Y:S01]  /*1260*/  UMOV UR15, 0x40000040 ;  /* 0x40000040000f7882 */ /* 0x000fe20000000000 */
[----:B------:R-:W-:Y:S01]  /*1270*/  UMOV UR17, 0x40000040 ;  /* 0x4000004000117882 */ /* 0x000fe20000000000 */
[----:B------:R-:W-:Y:S01]  /*1280*/  UMOV UR19, 0x40000040 ;  /* 0x4000004000137882 */ /* 0x000fe20000000000 */
[----:B------:R-:W-:Y:S01]  /*1290*/  UMOV UR21, 0x40000040 ;  /* 0x4000004000157882 */ /* 0x000fe20000000000 */
[----:B------:R-:W-:Y:S01]  /*12a0*/  UMOV UR23, 0x40000040 ;  /* 0x4000004000177882 */ /* 0x000fe20000000000 */
[----:B------:R-:W-:-:S05]  /*12b0*/  LOP3.LUT R5, R5, 0xffffff80, RZ, 0xc0, !PT ;  /* 0xffffff8005057812 */ /* 0x000fca00078ec0ff */
[----:B------:R-:W-:Y:S01]  /*12c0*/  IMAD.IADD R5, R152, 0x1, -R5 ;  /* 0x0000000198057824 */ /* 0x000fe200078e0a05 */
[----:B------:R-:W-:Y:S01]  /*12d0*/  WARPGROUP.ARRIVE ;  /* 0x00000000000079c5 */ /* 0x000fe20000000000 */
[----:B-1----:R-:W-:-:S03]  /*12e0*/  R2UR UR4, R2 ;  /* 0x00000000020472ca */ /* 0x002fc600000e0000 */
[----:B------:R-:W-:-:S04]  /*12f0*/  SHF.R.S32.HI R2, RZ, 0x1f, R5 ;  /* 0x0000001fff027819 */ /* 0x000fc80000011405 */
[CC--:B------:R-:W-:Y:S02]  /*1300*/  LEA.HI R4, R2.reuse, R5.reuse, RZ, 0x2 ;  /* 0x0000000502047211 */ /* 0x0c0fe400078f10ff */
[----:B------:R-:W-:Y:S02]  /*1310*/  LEA.HI R2, R2, R5, RZ, 0x5 ;  /* 0x0000000502027211 */ /* 0x000fe400078f28ff */
[----:B------:R-:W-:Y:S02]  /*1320*/  SHF.R.S32.HI R7, RZ, 0x1f, R4 ;  /* 0x0000001fff077819 */ /* 0x000fe40000011404 */
[----:B------:R-:W-:Y:S01]  /*1330*/  SHF.R.S32.HI R2, RZ, 0x5, R2 ;  /* 0x00000005ff027819 */ /* 0x000fe20000011402 */
[----:B------:R-:W-:-:S04]  /*1340*/  ULEA.HI UR5, UR4, UR4, URZ, 0x1 ;  /* 0x0000000404057291 */ /* 0x000fc8000f8f083f */
[----:B------:R-:W-:-:S03]  /*1350*/  ULOP3.LUT UR6, UR5, 0x1fffe, URZ, 0xc0, !UPT ;  /* 0x0001fffe05067892 */ /* 0x000fc6000f8ec03f */
[----:B------:R-:W-:Y:S01]  /*1360*/  UMOV UR5, 0x400 ;  /* 0x0000040000057882 */ /* 0x000fe20000000000 */
[----:B------:R-:W-:Y:S02]  /*1370*/  UIADD3 UR6, UR4, -UR6, URZ ;  /* 0x8000000604067290 */ /* 0x000fe4000fffe03f */
[----:B0-----:R-:W-:-:S04]  /*1380*/  ULEA UR5, UR7, UR5, 0x18 ;  /* 0x0000000507057291 */ /* 0x001fc8000f8ec03f */
[----:B------:R-:W-:Y:S02]  /*1390*/  ULEA UR6, UR6, UR5, 0xf ;  /* 0x0000000506067291 */ /* 0x000fe4000f8e783f */
[----:B------:R-:W-:Y:S02]  /*13a0*/  UIADD3 UR4, UR5, 0x36400, URZ ;  /* 0x0003640005047890 */ /* 0x000fe4000fffe03f */
[----:B------:R-:W-:Y:S02]  /*13b0*/  UIADD3 UR6, UR6, 0x400, URZ ;  /* 0x0000040006067890 */ /* 0x000fe4000fffe03f */
[----:B------:R-:W-:Y:S02]  /*13c0*/  USHF.R.U32.HI UR4, URZ, 0x4, UR4 ;  /* 0x000000043f047899 */ /* 0x000fe40008011604 */
[----:B------:R-:W-:Y:S02]  /*13d0*/  USHF.R.U32.HI UR6, URZ, 0x4, UR6 ;  /* 0x000000043f067899 */ /* 0x000fe40008011606 */
[----:B------:R-:W-:-:S02]  /*13e0*/  ULOP3.LUT UR4, UR4, 0x3fff, URZ, 0xc0, !UPT ;  /* 0x00003fff04047892 */ /* 0x000fc4000f8ec03f */
[----:B------:R-:W-:Y:S02]  /*13f0*/  ULOP3.LUT UR6, UR6, 0x3fff, URZ, 0xc0, !UPT ;  /* 0x00003fff06067892 */ /* 0x000fe4000f8ec03f */
[----:B------:R-:W-:Y:S02]  /*1400*/  ULOP3.LUT UR4, UR4, 0x10000, URZ, 0xfc, !UPT ;  /* 0x0001000004047892 */ /* 0x000fe4000f8efc3f */
[----:B------:R-:W-:Y:S02]  /*1410*/  ULOP3.LUT UR6, UR6, 0x2000000, URZ, 0xfc, !UPT ;  /* 0x0200000006067892 */ /* 0x000fe4000f8efc3f */
[----:B------:R-:W-:Y:S02]  /*1420*/  UIADD3 UR12, UR4, 0x2, URZ ;  /* 0x00000002040c7890 */ /* 0x000fe4000fffe03f */
[----:B------:R-:W-:Y:S01]  /*1430*/  UIADD3 UR14, UR6, 0x80, URZ ;  /* 0x00000080060e7890 */ /* 0x000fe2000fffe03f */
[----:B------:R-:W-:Y:S02]  /*1440*/  UMOV UR8, UR4 ;  /* 0x0000000400087c82 */ /* 0x000fe40008000000 */
[----:B------:R-:W-:Y:S01]  /*1450*/  UMOV UR10, UR6 ;  /* 0x00000006000a7c82 */ /* 0x000fe20008000000 */
[----:B------:R-:W-:Y:S01]  /*1460*/  UIADD3 UR16, UR4, 0x4, URZ ;  /* 0x0000000404107890 */ /* 0x000fe2000fffe03f */
[----:B------:R-:W-:Y:S01]  /*1470*/  HGMMA.64x256x16.F32 R24, gdesc[UR8].tnspB, RZ, !UPT, gsb0 ;  /* 0x43e00000081879f0 */ /* 0x000fe2000c0008ff */
[----:B------:R-:W-:-:S02]  /*1480*/  UIADD3 UR18, UR6, 0x100, URZ ;  /* 0x0000010006127890 */ /* 0x000fc4000fffe03f */
[----:B------:R-:W-:Y:S02]  /*1490*/  UIADD3 UR20, UR4, 0x6, URZ ;  /* 0x0000000604147890 */ /* 0x000fe4000fffe03f */
[----:B------:R-:W-:Y:S01]  /*14a0*/  UIADD3 UR22, UR6, 0x180, URZ ;  /* 0x0000018006167890 */ /* 0x000fe2000fffe03f */
[----:B--2---:R-:W-:Y:S02]  /*14b0*/  R2UR UR7, R6 ;  /* 0x00000000060772ca */ /* 0x004fe400000e0000 */
[----:B------:R-:W-:-:S04]  /*14c0*/  SHF.R.S32.HI R6, RZ, 0x2, R4 ;  /* 0x00000002ff067819 */ /* 0x000fc80000011404 */
[----:B------:R-:W-:-:S04]  /*14d0*/  LEA.HI R7, R7, R6, RZ, 0x3 ;  /* 0x0000000607077211 */ /* 0x000fc800078f18ff */
[----:B------:R-:W-:-:S03]  /*14e0*/  LOP3.LUT R7, R7, 0xfffffff8, RZ, 0xc0, !PT ;  /* 0xfffffff807077812 */ /* 0x000fc600078ec0ff */
[----:B------:R-:W-:Y:S01]  /*14f0*/  ULOP3.LUT UR4, UR7, 0x1, URZ, 0xfc, !UPT ;  /* 0x0000000107047892 */ /* 0x000fe2000f8efc3f */
[----:B------:R-:W-:-:S03]  /*1500*/  IADD3 R7, R6, -R7, RZ ;  /* 0x8000000706077210 */ /* 0x000fc60007ffe0ff */
[----:B------:R-:W-:Y:S02]  /*1510*/  UISETP.NE.AND UP0, UPT, UR4, 0x3, UPT ;  /* 0x000000030400788c */ /* 0x000fe4000bf05270 */
[----:B------:R-:W-:Y:S01]  /*1520*/  IMAD R2, R2, 0x10, R7 ;  /* 0x0000001002027824 */ /* 0x000fe200078e0207 */
[----:B------:R-:W-:-:S03]  /*1530*/  UMOV UR4, URZ ;  /* 0x0000003f00047c82 */ /* 0x000fc60008000000 */
[----:B------:R-:W-:Y:S01]  /*1540*/  PLOP3.LUT P1, PT, PT, PT, UP0, 0x80, 0x0 ;  /* 0x000000000000781c */ /* 0x000fe20003f2f008 */
[----:B------:R-:W-:Y:S02]  /*1550*/  WARPGROUP.DEPBAR.LE gsb0, 0x0 ;  /* 0x00008000000079c5 */ /* 0x000fe40000010000 */
[----:B------:R-:W-:-:S06]  /*1560*/  WARPGROUP.ARRIVE ;  /* 0x00000000000079c5 */ /* 0x000fcc0000000000 */
        /* <DEDUP_REMOVED lines=13> */
.L_x_3382:
[----:B------:R-:W0:Y:S01]  /*1640*/  S2UR UR10, SR_CgaCtaId ;  /* 0x00000000000a79c3 */ /* 0x000e220000008800 */
[----:B------:R-:W-:Y:S01]  /*1650*/  VIADD R3, R3, 0xfffffffe ;  /* 0xfffffffe03037836 */ /* 0x000fe20000000000 */
[----:B------:R-:W-:-:S04]  /*1660*/  UIADD3 UR7, UR5, 0x38860, URZ ;  /* 0x0003886005077890 */ /* 0x000fc8000fffe03f */
[----:B------:R-:W-:Y:S01]  /*1670*/  ISETP.GE.AND P0, PT, R3, R0, PT ;  /* 0x000000000300720c */ /* 0x000fe20003f06270 */
[----:B0-----:R-:W-:-:S09]  /*1680*/  UPRMT UR7, UR10, 0x654, UR7 ;  /* 0x000006540a077896 */ /* 0x001fd20008000007 */
[----:B------:R-:W-:Y:S03]  /*1690*/  SYNCS.ARRIVE.TRANS64.RED.A1T0 RZ, [UR7], RZ ;  /* 0x000000ffffff79a7 */ /* 0x000fe60008100407 */
[----:B------:R-:W-:Y:S05]  /*16a0*/  @!P0 BRA `(.L_x_3383) ;  /* 0x0000000800b48947 */ /* 0x000fea0003800000 */
[----:B------:R-:W-:-:S05]  /*16b0*/  UMOV UR4, URZ ;  /* 0x0000003f00047c82 */ /* 0x000fca0008000000 */
.L_x_3385:
[----:B------:R-:W-:Y:S01]  /*16c0*/  BAR.SYNC.DEFER_BLOCKING 0xe, 0x100 ;  /* 0x0384000000007b1d */ /* 0x000fe20000010000 */
[----:B------:R-:W-:Y:S01]  /*16d0*/  IMAD.U32 R5, RZ, RZ, UR4 ;  /* 0x00000004ff057e24 */ /* 0x000fe2000f8e00ff */
[----:B------:R-:W-:Y:S01]  /*16e0*/  UIADD3 UR4, UR4, 0x1, URZ ;  /* 0x0000000104047890 */ /* 0x000fe2000fffe03f */
[C---:B------:R-:W-:Y:S01]  /*16f0*/  ISETP.GT.AND P0, PT, R3.reuse, R0, PT ;  /* 0x000000000300720c */ /* 0x040fe20003f04270 */
[----:B------:R-:W-:Y:S02]  /*1700*/  VIADD R3, R3, 0xffffffff ;  /* 0xffffffff03037836 */ /* 0x000fe40000000000 */
[----:B------:R-:W-:Y:S01]  /*1710*/  IMAD R4, R5, 0x40, R2 ;  /* 0x0000004005047824 */ /* 0x000fe200078e0202 */
[----:B------:R-:W-:Y:S01]  /*1720*/  UISETP.NE.AND UP0, UPT, UR4, 0x2, UPT ;  /* 0x000000020400788c */ /* 0x000fe2000bf05270 */
[----:B------:R-:W-:Y:S01]  /*1730*/  UMOV UR11, 0x40000040 ;  /* 0x40000040000b7882 */ /* 0x000fe20000000000 */
[----:B------:R-:W-:Y:S02]  /*1740*/  UMOV UR15, 0x40000040 ;  /* 0x40000040000f7882 */ /* 0x000fe40000000000 */
[----:B------:R-:W-:Y:S01]  /*1750*/  LEA R4, R4, UR5, 0x2 ;  /* 0x0000000504047c11 */ /* 0x000fe2000f8e10ff */
[----:B------:R-:W-:Y:S01]  /*1760*/  USEL UR4, UR4, URZ, UP0 ;  /* 0x0000003f04047287 */ /* 0x000fe20008000000 */
[----:B------:R-:W-:Y:S01]  /*1770*/  UMOV UR19, 0x40000040 ;  /* 0x4000004000137882 */ /* 0x000fe20000000000 */
[----:B------:R-:W-:-:S02]  /*1780*/  UMOV UR23, 0x40000040 ;  /* 0x4000004000177882 */ /* 0x000fc40000000000 */
[----:B------:R-:W-:-:S04]  /*1790*/  ULEA UR10, UR4, UR6, 0xc ;  /* 0x00000006040a7291 */ /* 0x000fc8000f8e603f */
[----:B------:R-:W-:Y:S02]  /*17a0*/  UIADD3 UR14, UR10, 0x80, URZ ;  /* 0x000000800a0e7890 */ /* 0x000fe4000fffe03f */
[----:B------:R-:W-:Y:S01]  /*17b0*/  UIADD3 UR18, UR10, 0x100, URZ ;  /* 0x000001000a127890 */ /* 0x000fe2000fffe03f */
[----:B------:R-:W0:Y:S01]  /*17c0*/  LDS R5, [R4+0x38400] ;  /* 0x0384000004057984 */ /* 0x000e220000000800 */
[----:B------:R-:W-:-:S03]  /*17d0*/  UIADD3 UR22, UR10, 0x180, URZ ;  /* 0x000001800a167890 */ /* 0x000fc6000fffe03f */
        /* <DEDUP_REMOVED lines=128> */
[----:B------:R-:W-:-:S06]  /*1fe0*/  FMUL.FTZ R151, R151, R6 ;  /* 0x0000000697977220 */ /* 0x000fcc0000410000 */
        /* <DEDUP_REMOVED lines=18> */
.L_x_3384:
[----:B------:R-:W0:Y:S01]  /*2110*/  S2UR UR10, SR_CgaCtaId ;  /* 0x00000000000a79c3 */ /* 0x000e220000008800 */
[----:B------:R-:W-:-:S04]  /*2120*/  ULEA UR7, UR4, UR5, 0x3 ;  /* 0x0000000504077291 */ /* 0x000fc8000f8e183f */
[----:B------:R-:W-:-:S04]  /*2130*/  UIADD3 UR7, UR7, 0x38860, URZ ;  /* 0x0003886007077890 */ /* 0x000fc8000fffe03f */
[----:B0-----:R-:W-:-:S09]  /*2140*/  UPRMT UR7, UR10, 0x654, UR7 ;  /* 0x000006540a077896 */ /* 0x001fd20008000007 */
[----:B------:R-:W-:Y:S01]  /*2150*/  SYNCS.ARRIVE.TRANS64.RED.A1T0 RZ, [UR7], RZ ;  /* 0x000000ffffff79a7 */ /* 0x000fe20008100407 */
[----:B------:R-:W-:Y:S05]  /*2160*/  @P0 BRA `(.L_x_3385) ;  /* 0xfffffff400540947 */ /* 0x000fea000383ffff */
[----:B------:R-:W-:-:S12]  /*2170*/  USHF.L.U32 UR4, UR4, 0x6, URZ ;  /* 0x0000000604047899 */ /* 0x000fd8000800063f */
.L_x_3383:
[----:B------:R-:W-:Y:S01]  /*2180*/  BAR.SYNC.DEFER_BLOCKING 0xe, 0x100 ;  /* 0x0384000000007b1d */ /* 0x000fe20000010000 */
[----:B------:R-:W-:Y:S01]  /*2190*/  VIADD R2, R2, UR4 ;  /* 0x0000000402027c36 */ /* 0x000fe20008000000 */
[----:B------:R-:W-:Y:S01]  /*21a0*/  PLOP3.LUT P0, PT, PT, PT, PT, 0x8, 0x0 ;  /* 0x000000000000781c */ /* 0x000fe20003f0e170 */
[----:B------:R-:W-:-:S03]  /*21b0*/  IMAD.MOV.U32 R4, RZ, RZ, RZ ;  /* 0x000000ffff047224 */ /* 0x000fc600078e00ff */
[----:B------:R-:W-:-:S05]  /*21c0*/  LEA R2, R2, UR5, 0x2 ;  /* 0x0000000502027c11 */ /* 0x000fca000f8e10ff */
[----:B------:R-:W0:Y:S04]  /*21d0*/  LDS R3, [R2+0x38400] ;  /* 0x0384000002037984 */ /* 0x000e280000000800 */
[----:B------:R1:W2:Y:S02]  /*21e0*/  LDS R0, [R2+0x38420] ;  /* 0x0384200002007984 */ /* 0x0002a40000000800 */
[----:B-1----:R-:W-:Y:S02]  /*21f0*/  IMAD.MOV.U32 R2, RZ, RZ, RZ ;  /* 0x000000ffff027224 */ /* 0x002fe400078e00ff */
        /* <DEDUP_REMOVED lines=130> */
.L_x_3379:
        /* <DEDUP_REMOVED lines=8> */
[----:B------:R-:W-:Y:S01]  /*2aa0*/  IMAD.U32 R4, RZ, RZ, UR8 ;  /* 0x00000008ff047e24 */ /* 0x000fe2000f8e00ff */
[----:B------:R-:W-:Y:S01]  /*2ab0*/  IABS R5, R3 ;  /* 0x0000000300057213 */ /* 0x000fe20000000000 */
[----:B------:R-:W-:Y:S01]  /*2ac0*/  ULOP3.LUT UR8, UR8, UR11, URZ, 0x3c, !UPT ;  /* 0x0000000b08087292 */ /* 0x000fe2000f8e3c3f */
[----:B------:R-:W-:Y:S02]  /*2ad0*/  R2UR UR12, R0 ;  /* 0x00000000000c72ca */ /* 0x000fe400000e0000 */
[----:B------:R-:W-:-:S05]  /*2ae0*/  IABS R4, R4 ;  /* 0x0000000400047213 */ /* 0x000fca0000000000 */
[----:B------:R-:W-:-:S05]  /*2af0*/  IMAD.MOV.U32 R3, RZ, RZ, R4 ;  /* 0x000000ffff037224 */ /* 0x000fca00078e0004 */
[----:B------:R-:W-:Y:S01]  /*2b00*/  R2UR UR10, R3 ;  /* 0x00000000030a72ca */ /* 0x000fe200000e0000 */
[----:B------:R-:W1:Y:S08]  /*2b10*/  I2F.RP R0, UR12 ;  /* 0x0000000c00007d06 */ /* 0x000e700008209400 */
[----:B-1----:R-:W0:Y:S02]  /*2b20*/  MUFU.RCP R0, R0 ;  /* 0x0000000000007308 */ /* 0x002e240000001000 */
        /* <DEDUP_REMOVED lines=20> */
.L_x_3386:
[----:B------:R-:W-:Y:S01]  /*2c70*/  UIMAD UR60, UR7, UR4, URZ ;  /* 0x00000004073c72a4 */ /* 0x000fe2000f8e023f */
[----:B------:R-:W-:Y:S01]  /*2c80*/  IMAD.U32 R0, RZ, RZ, UR6 ;  /* 0x00000006ff007e24 */ /* 0x000fe2000f8e00ff */
[----:B------:R-:W-:Y:S01]  /*2c90*/  PLOP3.LUT P0, PT, PT, PT, PT, 0x80, 0x0 ;  /* 0x000000000000781c */ /* 0x000fe20003f0f070 */
[----:B------:R-:W-:Y:S01]  /*2ca0*/  IMAD.U32 R3, RZ, RZ, UR4 ;  /* 0x00000004ff037e24 */ /* 0x000fe2000f8e00ff */
[----:B------:R-:W-:Y:S01]  /*2cb0*/  CS2R R150, SRZ ;  /* 0x0000000000967805 */ /* 0x000fe2000001ff00 */
[----:B0-----:R-:W-:Y:S01]  /*2cc0*/  IMAD.MOV.U32 R2, RZ, RZ, RZ ;  /* 0x000000ffff027224 */ /* 0x001fe200078e00ff */
[----:B------:R-:W-:Y:S01]  /*2cd0*/  CS2R R148, SRZ ;  /* 0x0000000000947805 */ /* 0x000fe2000001ff00 */
[----:B------:R-:W-:Y:S01]  /*2ce0*/  IMAD.MOV.U32 R4, RZ, RZ, RZ ;  /* 0x000000ffff047224 */ /* 0x000fe200078e00ff */
[----:B------:R-:W-:Y:S02]  /*2cf0*/  VIADDMNMX R0, R3, UR60, R0, PT ;  /* 0x0000003c03007c46 */ /* 0x000fe4000b800100 */
[----:B------:R-:W-:-:S02]  /*2d00*/  CS2R R146, SRZ ;  /* 0x0000000000927805 */ /* 0x000fc4000001ff00 */
[----:B------:R-:W-:Y:S02]  /*2d10*/  CS2R R144, SRZ ;  /* 0x0000000000907805 */ /* 0x000fe4000001ff00 */
[----:B------:R-:W-:Y:S02]  /*2d20*/  CS2R R142, SRZ ;  /* 0x00000000008e7805 */ /* 0x000fe4000001ff00 */
[----:B------:R-:W-:Y:S02]  /*2d30*/  R2UR UR39, R0 ;  /* 0x00000000002772ca */ /* 0x000fe400000e0000 */
        /* <DEDUP_REMOVED lines=12> */
[----:B------:R-:W-:Y:S01]  /*2e00*/  UISETP.GT.AND UP0, UPT, UR39, UR60, UPT ;  /* 0x0000003c2700728c */ /* 0x000fe2000bf04270 */
[----:B------:R-:W-:Y:S02]  /*2e10*/  CS2R R116, SRZ ;  /* 0x0000000000747805 */ /* 0x000fe4000001ff00 */
[----:B------:R-:W-:Y:S02]  /*2e20*/  CS2R R114, SRZ ;  /* 0x0000000000727805 */ /* 0x000fe4000001ff00 */
[----:B------:R-:W-:-:S02]  /*2e30*/  CS2R R112, SRZ ;  /* 0x0000000000707805 */ /* 0x000fc4000001ff00 */
[----:B------:R-:W-:Y:S02]  /*2e40*/  CS2R R110, SRZ ;  /* 0x00000000006e7805 */ /* 0x000fe4000001ff00 */
[----:B------:R-:W-:Y:S02]  /*2e50*/  CS2R R108, SRZ ;  /* 0x00000000006c7805 */ /* 0x000fe4000001ff00 */
[----:B------:R-:W-:Y:S02]  /*2e60*/  PLOP3.LUT P1, PT, PT, PT, UP0, 0x80, 0x0 ;  /* 0x000000000000781c */ /* 0x000fe40003f2f008 */
        /* <DEDUP_REMOVED lines=42> */
[----:B------:R-:W-:Y:S06]  /*3110*/  @!P1 BRA `(.L_x_3381) ;  /* 0x0000007000609947 */ /* 0x000fec0003800000 */
[----:B------:R-:W-:Y:S01]  /*3120*/  SHF.R.S32.HI R57, RZ, 0x1f, R152 ;  /* 0x0000001fff397819 */ /* 0x000fe20000011498 */
[----:B------:R-:W0:Y:S01]  /*3130*/  S2UR UR4, SR_CgaCtaId ;  /* 0x00000000000479c3 */ /* 0x000e220000008800 */
[----:B------:R-:W-:Y:S02]  /*3140*/  MOV R4, 0x400 ;  /* 0x0000040000047802 */ /* 0x000fe40000000f00 */
[----:B------:R-:W-:-:S04]  /*3150*/  LEA.HI R16, R57, R152, RZ, 0x7 ;  /* 0x0000009839107211 */ /* 0x000fc800078f38ff */
[----:B------:R-:W-:-:S05]  /*3160*/  SHF.R.S32.HI R18, RZ, 0x7, R16 ;  /* 0x00000007ff127819 */ /* 0x000fca0000011410 */
[----:B------:R-:W1:Y:S01]  /*3170*/  SHFL.IDX PT, R0, R18, RZ, 0x1f ;  /* 0x00001fff12007589 */ /* 0x000e6200000e0000 */
[----:B0-----:R-:W-:Y:S01]  /*3180*/  IMAD.U32 R5, RZ, RZ, UR4 ;  /* 0x00000004ff057e24 */ /* 0x001fe2000f8e00ff */
[----:B-1----:R-:W-:-:S04]  /*3190*/  LEA.HI R2, R0, R0, RZ, 0x1 ;  /* 0x0000000000027211 */ /* 0x002fc800078f08ff */
[----:B------:R-:W-:Y:S02]  /*31a0*/  LOP3.LUT R3, R2, 0x1fffe, RZ, 0xc0, !PT ;  /* 0x0001fffe02037812 */ /* 0x000fe400078ec0ff */
[----:B------:R-:W-:-:S03]  /*31b0*/  LEA R2, R5, R4, 0x18 ;  /* 0x0000000405027211 */ /* 0x000fc600078ec0ff */
[----:B------:R-:W-:Y:S02]  /*31c0*/  IMAD.IADD R3, R0, 0x1, -R3 ;  /* 0x0000000100037824 */ /* 0x000fe400078e0a03 */
[----:B------:R-:W-:-:S03]  /*31d0*/  VIADD R0, R2, 0x36400 ;  /* 0x0003640002007836 */ /* 0x000fc60000000000 */
[----:B------:R-:W-:Y:S02]  /*31e0*/  LEA R3, R3, R2, 0xf ;  /* 0x0000000203037211 */ /* 0x000fe400078e78ff */
[----:B------:R-:W-:-:S03]  /*31f0*/  LOP3.LUT P0, RZ, R0, 0x3ff, RZ, 0xc0, !PT ;  /* 0x000003ff00ff7812 */ /* 0x000fc6000780c0ff */
[----:B------:R-:W-:-:S05]  /*3200*/  VIADD R3, R3, 0x400 ;  /* 0x0000040003037836 */ /* 0x000fca0000000000 */
[----:B------:R-:W-:-:S04]  /*3210*/  SHF.R.U32.HI R3, RZ, 0x4, R3 ;  /* 0x00000004ff037819 */ /* 0x000fc80000011603 */
[----:B------:R-:W-:Y:S01]  /*3220*/  LOP3.LUT R193, R3, 0x3fff, RZ, 0xc0, !PT ;  /* 0x00003fff03c17812 */ /* 0x000fe200078ec0ff */
[----:B------:R-:W-:Y:S06]  /*3230*/  @!P0 BRA `(.L_x_3387) ;  /* 0x0000000000408947 */ /* 0x000fec0003800000 */
        /* <DEDUP_REMOVED lines=8> */
[----:B------:R-:W-:Y:S01]  /*32c0*/  MOV R12, 0x1 ;  /* 0x00000001000c7802 */ /* 0x000fe20000000f00 */
[----:B------:R-:W-:Y:S02]  /*32d0*/  IMAD.U32 R6, RZ, RZ, UR4 ;  /* 0x00000004ff067e24 */ /* 0x000fe4000f8e00ff */
[----:B------:R-:W-:-:S02]  /*32e0*/  IMAD.U32 R7, RZ, RZ, UR5 ;  /* 0x00000005ff077e24 */ /* 0x000fc4000f8e00ff */
[----:B------:R-:W-:Y:S02]  /*32f0*/  IMAD.U32 R11, RZ, RZ, UR7 ;  /* 0x00000007ff0b7e24 */ /* 0x000fe4000f8e00ff */
[----:B------:R-:W-:Y:S02]  /*3300*/  IMAD.MOV.U32 R8, RZ, RZ, 0x70 ;  /* 0x00000070ff087424 */ /* 0x000fe400078e00ff */
[----:B0-----:R-:W-:-:S07]  /*3310*/  IMAD.MOV.U32 R13, RZ, RZ, RZ ;  /* 0x000000ffff0d7224 */ /* 0x001fce00078e00ff */
[----:B------:R-:W-:-:S07]  /*3320*/  LEPC R20, `(.L_x_3387) ;  /* 0x000000001014794e */ /* 0x000fce0000000000 */
[----:B-1----:R-:W-:Y:S05]  /*3330*/  CALL.ABS.NOINC R14 ;  /* 0x000000000e007343 */ /* 0x002fea0003c00000 */
.L_x_3387:
[----:B------:R-:W-:Y:S02]  /*3340*/  SHF.L.U32 R5, RZ, 0x1f, RZ ;  /* 0x0000001fff057819 */ /* 0x000fe400000006ff */
[----:B------:R-:W-:Y:S02]  /*3350*/  LOP3.LUT R3, R16, 0xffffff80, RZ, 0xc0, !PT ;  /* 0xffffff8010037812 */ /* 0x000fe400078ec0ff */
[----:B------:R-:W0:Y:S01]  /*3360*/  SYNCS.PHASECHK.TRANS64.TRYWAIT P0, [R2+URZ+0x38800], R5 ;  /* 0x03880005020075a7 */ /* 0x000e22000800017f */
        /* <DEDUP_REMOVED lines=8> */
.L_x_3466:
[----:B------:R-:W2:Y:S01]  /*33f0*/  LDL R0, [R1] ;  /* 0x0000000001007983 */ /* 0x000ea20000100800 */
[----:B------:R-:W-:Y:S01]  /*3400*/  LEA.HI R9, R9, R8, RZ, 0x3 ;  /* 0x0000000809097211 */ /* 0x000fe200078f18ff */
[----:B------:R-:W-:Y:S01]  /*3410*/  IMAD.IADD R3, R18, 0x1, -R3 ;  /* 0x0000000112037824 */ /* 0x000fe200078e0a03 */
[----:B------:R-:W-:Y:S02]  /*3420*/  LEA.HI R4, R4, R7, RZ, 0x5 ;  /* 0x0000000704047211 */ /* 0x000fe400078f28ff */
[----:B------:R-:W-:Y:S02]  /*3430*/  LOP3.LUT R9, R9, 0xfffffff8, RZ, 0xc0, !PT ;  /* 0xfffffff809097812 */ /* 0x000fe400078ec0ff */
[----:B------:R-:W-:-:S03]  /*3440*/  SHF.R.S32.HI R4, RZ, 0x5, R4 ;  /* 0x00000005ff047819 */ /* 0x000fc60000011404 */
[----:B------:R-:W-:-:S04]  /*3450*/  IMAD.IADD R9, R8, 0x1, -R9 ;  /* 0x0000000108097824 */ /* 0x000fc800078e0a09 */
[----:B------:R-:W-:Y:S01]  /*3460*/  IMAD R185, R4, 0x10, R9 ;  /* 0x0000001004b97824 */ /* 0x000fe200078e0209 */
[----:B--2---:R-:W-:Y:S02]  /*3470*/  R2UR UR4, R0 ;  /* 0x00000000000472ca */ /* 0x004fe400000e0000 */
[----:B------:R-:W-:-:S05]  /*3480*/  LOP3.LUT R0, R6, 0x7ffffffc, RZ, 0xc0, !PT ;  /* 0x7ffffffc06007812 */ /* 0x000fca00078ec0ff */
[----:B------:R-:W-:-:S04]  /*3490*/  IMAD.IADD R0, R7, 0x1, -R0 ;  /* 0x0000000107007824 */ /* 0x000fc800078e0a00 */
[----:B------:R-:W-:Y:S02]  /*34a0*/  IMAD.SHL.U32 R56, R0, 0x2, RZ ;  /* 0x0000000200387824 */ /* 0x000fe400078e00ff */
[----:B------:R-:W-:Y:S02]  /*34b0*/  ULOP3.LUT UR4, UR4, 0x1, URZ, 0xfc, !UPT ;  /* 0x0000000104047892 */ /* 0x000fe4000f8efc3f */
[----:B------:R-:W-:-:S04]  /*34c0*/  IMAD R186, R3, 0x100, R56 ;  /* 0x0000010003ba7824 */ /* 0x000fc800078e0238 */
[----:B------:R-:W-:-:S05]  /*34d0*/  IMAD.U32 R6, RZ, RZ, UR4 ;  /* 0x00000004ff067e24 */ /* 0x000fca000f8e00ff */
[----:B------:R-:W-:-:S13]  /*34e0*/  ISETP.NE.AND P0, PT, R6, 0x3, PT ;  /* 0x000000030600780c */ /* 0x000fda0003f05270 */
[----:B------:R-:W-:Y:S05]  /*34f0*/  @!P0 BRA `(.L_x_3389) ;  /* 0x0000000000048947 */ /* 0x000fea0003800000 */
[----:B------:R-:W-:Y:S01]  /*3500*/  BPT.TRAP 0x1 ;  /* 0x000000040000795c */ /* 0x000fe20000300000 */
.L_x_3389:
[----:B------:R1:W2:Y:S01]  /*3510*/  SYNCS.PHASECHK.TRANS64.TRYWAIT P1, [R2+URZ+0x38830], R5 ;  /* 0x03883005020075a7 */ /* 0x0002a2000802017f */
[----:B------:R-:W-:Y:S05]  /*3520*/  @!P0 BRA `(.L_x_3390) ;  /* 0x0000000000048947 */ /* 0x000fea0003800000 */
[----:B------:R-:W-:Y:S01]  /*3530*/  BPT.TRAP 0x1 ;  /* 0x000000040000795c */ /* 0x000fe20000300000 */
.L_x_3390:
[----:B--2---:R-:W-:Y:S05]  /*3540*/  @P1 BRA `(.L_x_3391) ;  /* 0x0000000000081947 */ /* 0x004fea0003800000 */
[----:B------:R-:W2:Y:S02]  /*3550*/  SYNCS.PHASECHK.TRANS64.TRYWAIT P1, [R2+URZ+0x38830], R5 ;  /* 0x03883005020075a7 */ /* 0x000ea4000802017f */
[----:B--2---:R-:W-:Y:S05]  /*3560*/  @!P1 BRA `(.L_x_3392) ;  /* 0x000000d800c09947 */ /* 0x004fea0003800000 */
.L_x_3391:
[----:B------:R-:W-:Y:S05]  /*3570*/  WARPSYNC.ALL ;  /* 0x0000000000007948 */ /* 0x000fea0003800000 */
[C---:B------:R-:W-:Y:S01]  /*3580*/  IADD3 R0, R2.reuse, 0x20400, RZ ;  /* 0x0002040002007810 */ /* 0x040fe20007ffe0ff */
[----:B------:R-:W-:Y:S01]  /*3590*/  VIADD R3, R2, 0x22400 ;  /* 0x0002240002037836 */ /* 0x000fe20000000000 */
[----:B------:R-:W-:Y:S01]  /*35a0*/  WARPGROUP.ARRIVE ;  /* 0x00000000000079c5 */ /* 0x000fe20000000000 */
[----:B------:R-:W-:Y:S01]  /*35b0*/  UMOV UR9, 0x40000040 ;  /* 0x4000004000097882 */ /* 0x000fe20000000000 */
[----:B------:R-:W-:Y:S01]  /*35c0*/  SHF.R.U32.HI R0, RZ, 0x4, R0 ;  /* 0x00000004ff007819 */ /* 0x000fe20000011600 */
[----:B------:R-:W-:Y:S01]  /*35d0*/  UMOV UR5, UR9 ;  /* 0x0000000900057c82 */ /* 0x000fe20008000000 */
[----:B------:R-:W-:Y:S01]  /*35e0*/  SHF.R.U32.HI R3, RZ, 0x4, R3 ;  /* 0x00000004ff037819 */ /* 0x000fe20000011603 */
[----:B------:R-:W-:Y:S01]  /*35f0*/  UMOV UR7, 0x40000040 ;  /* 0x4000004000077882 */ /* 0x000fe20000000000 */
[----:B------:R-:W-:Y:S01]  /*3600*/  LOP3.LUT R0, R0, 0x3fff, RZ, 0xc0, !PT ;  /* 0x00003fff00007812 */ /* 0x000fe200078ec0ff */
[----:B------:R-:W-:Y:S01]  /*3610*/  IMAD.U32 R23, RZ, RZ, UR9 ;  /* 0x00000009ff177e24 */ /* 0x000fe2000f8e00ff */
[----:B------:R-:W-:Y:S01]  /*3620*/  LOP3.LUT R3, R3, 0x3fff, RZ, 0xc0, !PT ;  /* 0x00003fff03037812 */ /* 0x000fe200078ec0ff */
[----:B------:R-:W-:Y:S01]  /*3630*/  UMOV UR9, 0x40000040 ;  /* 0x4000004000097882 */ /* 0x000fe20000000000 */
[----:B------:R-:W-:Y:S01]  /*3640*/  LOP3.LUT R0, R0, 0x10000, RZ, 0xfc, !PT ;  /* 0x0001000000007812 */ /* 0x000fe200078efcff */
[----:B------:R-:W-:Y:S01]  /*3650*/  IMAD.U32 R9, RZ, RZ, UR9 ;  /* 0x00000009ff097e24 */ /* 0x000fe2000f8e00ff */
[----:B------:R-:W-:-:S02]  /*3660*/  LOP3.LUT R184, R3, 0x10000, RZ, 0xfc, !PT ;  /* 0x0001000003b87812 */ /* 0x000fc400078efcff */
[C---:B------:R-:W-:Y:S01]  /*3670*/  R2UR UR4, R0.reuse ;  /* 0x00000000000472ca */ /* 0x040fe200000e0000 */
[----:B------:R-:W-:Y:S01]  /*3680*/  VIADD R3, R0, 0x2 ;  /* 0x0000000200037836 */ /* 0x000fe20000000000 */
[C---:B------:R-:W-:Y:S01]  /*3690*/  R2UR UR6, R184.reuse ;  /* 0x00000000b80672ca */ /* 0x040fe200000e0000 */
[----:B------:R-:W-:-:S10]  /*36a0*/  VIADD R4, R184, 0x2 ;  /* 0x00000002b8047836 */ /* 0x000fd40000000000 */
[----:B------:R-:W-:Y:S02]  /*36b0*/  UMOV UR8, UR4 ;  /* 0x0000000400087c82 */ /* 0x000fe40008000000 */
[----:B------:R-:W-:Y:S01]  /*36c0*/  UMOV UR4, UR8 ;  /* 0x0000000800047c82 */ /* 0x000fe20008000000 */
[----:B------:R-:W-:Y:S01]  /*36d0*/  IMAD.U32 R22, RZ, RZ, UR8 ;  /* 0x00000008ff167e24 */ /* 0x000fe2000f8e00ff */
[----:B------:R-:W-:Y:S01]  /*36e0*/  HGMMA.64x64x16.F32 R24, gdesc[UR4], RZ, !UPT, gsb0 ;  /* 0x00e00000041879f0 */ /* 0x000fe2000c0008ff */
[----:B------:R-:W-:Y:S01]  /*36f0*/  R2UR UR4, R3 ;  /* 0x00000000030472ca */ /* 0x000fe200000e0000 */
[----:B------:R-:W-:Y:S01]  /*3700*/  UMOV UR5, UR9 ;  /* 0x0000000900057c82 */ /* 0x000fe20008000000 */
[----:B------:R-:W-:Y:S01]  /*3710*/  R2UR UR6, R4 ;  /* 0x00000000040672ca */ /* 0x000fe200000e0000 */
[----:B------:R-:W-:Y:S01]  /*3720*/  UMOV UR7, 0x40000040 ;  /* 0x4000004000077882 */ /* 0x000fe20000000000 */
[----:B------:R-:W-:Y:S01]  /*3730*/  VIADD R3, R0, 0x4 ;  /* 0x0000000400037836 */ /* 0x000fe20000000000 */
[----:B------:R-:W-:Y:S01]  /*3740*/  UMOV UR9, 0x40000040 ;  /* 0x4000004000097882 */ /* 0x000fe20000000000 */
[----:B------:R-:W-:-:S02]  /*3750*/  VIADD R4, R184, 0x4 ;  /* 0x00000004b8047836 */ /* 0x000fc40000000000 */
[----:B------:R-:W-:Y:S02]  /*3760*/  VIADD R0, R0, 0x6 ;  /* 0x0000000600007836 */ /* 0x000fe40000000000 */
[----:B------:R-:W-:-:S03]  /*3770*/  IMAD.U32 R11, RZ, RZ, UR9 ;  /* 0x00000009ff0b7e24 */ /* 0x000fc6000f8e00ff */
[----:B------:R-:W-:Y:S02]  /*3780*/  UMOV UR8, UR4 ;  /* 0x0000000400087c82 */ /* 0x000fe40008000000 */
[----:B------:R-:W-:Y:S01]  /*3790*/  UMOV UR4, UR8 ;  /* 0x0000000800047c82 */ /* 0x000fe20008000000 */
[----:B------:R-:W-:Y:S01]  /*37a0*/  IMAD.U32 R8, RZ, RZ, UR8 ;  /* 0x00000008ff087e24 */ /* 0x000fe2000f8e00ff */
[----:B------:R-:W-:Y:S02]  /*37b0*/  WARPGROUP.DEPBAR.LE gsb0, 0x0 ;  /* 0x00008000000079c5 */ /* 0x000fe40000010000 */
[----:B------:R-:W-:-:S06]  /*37c0*/  WARPGROUP.ARRIVE ;  /* 0x00000000000079c5 */ /* 0x000fcc0000000000 */
[----:B------:R-:W-:Y:S01]  /*37d0*/  HGMMA.64x64x16.F32 R24, gdesc[UR4], R24, gsb0 ;  /* 0x00e00000041879f0 */ /* 0x000fe20008000818 */
[----:B------:R-:W-:Y:S01]  /*37e0*/  R2UR UR4, R3 ;  /* 0x00000000030472ca */ /* 0x000fe200000e0000 */
[----:B------:R-:W-:Y:S01]  /*37f0*/  UMOV UR5, UR9 ;  /* 0x0000000900057c82 */ /* 0x000fe20008000000 */
[----:B------:R-:W-:Y:S01]  /*3800*/  R2UR UR6, R4 ;  /* 0x00000000040672ca */ /* 0x000fe200000e0000 */
[----:B------:R-:W-:Y:S01]  /*3810*/  UMOV UR7, 0x40000040 ;  /* 0x4000004000077882 */ /* 0x000fe20000000000 */
[----:B------:R-:W-:Y:S01]  /*3820*/  VIADD R3, R184, 0x6 ;  /* 0x00000006b8037836 */ /* 0x000fe20000000000 */
[----:B------:R-:W-:Y:S02]  /*3830*/  UMOV UR9, 0x40000040 ;  /* 0x4000004000097882 */ /* 0x000fe40000000000 */
[----:B------:R-:W-:-:S06]  /*3840*/  IMAD.U32 R13, RZ, RZ, UR9 ;  /* 0x00000009ff0d7e24 */ /* 0x000fcc000f8e00ff */
[----:B------:R-:W-:Y:S02]  /*3850*/  UMOV UR8, UR4 ;  /* 0x0000000400087c82 */ /* 0x000fe40008000000 */
[----:B------:R-:W-:Y:S01]  /*3860*/  UMOV UR4, UR8 ;  /* 0x0000000800047c82 */ /* 0x000fe20008000000 */
[----:B------:R-:W-:Y:S01]  /*3870*/  MOV R10, UR8 ;  /* 0x00000008000a7c02 */ /* 0x000fe20008000f00 */
[----:B------:R-:W-:Y:S02]  /*3880*/  WARPGROUP.DEPBAR.LE gsb0, 0x0 ;  /* 0x00008000000079c5 */ /* 0x000fe40000010000 */
[----:B------:R-:W-:-:S06]  /*3890*/  WARPGROUP.ARRIVE ;  /* 0x00000000000079c5 */ /* 0x000fcc0000000000 */
[----:B------:R-:W-:Y:S01]  /*38a0*/  HGMMA.64x64x16.F32 R24, gdesc[UR4], R24, gsb0 ;  /* 0x00e00000041879f0 */ /* 0x000fe20008000818 */
[----:B------:R-:W-:Y:S01]  /*38b0*/  R2UR UR4, R0 ;  /* 0x00000000000472ca */ /* 0x000fe200000e0000 */
[----:B------:R-:W-:Y:S01]  /*38c0*/  UMOV UR5, UR9 ;  /* 0x0000000900057c82 */ /* 0x000fe20008000000 */
[----:B------:R-:W-:Y:S01]  /*38d0*/  R2UR UR6, R3 ;  /* 0x00000000030672ca */ /* 0x000fe200000e0000 */
[----:B------:R-:W-:-:S10]  /*38e0*/  UMOV UR7, 0x40000040 ;  /* 0x4000004000077882 */ /* 0x000fd40000000000 */
[----:B------:R-:W-:Y:S02]  /*38f0*/  UMOV UR8, UR4 ;  /* 0x0000000400087c82 */ /* 0x000fe40008000000 */
[----:B------:R-:W-:Y:S01]  /*3900*/  UMOV UR4, UR8 ;  /* 0x0000000800047c82 */ /* 0x000fe20008000000 */
[----:B------:R-:W-:Y:S01]  /*3910*/  IMAD.U32 R12, RZ, RZ, UR8 ;  /* 0x00000008ff0c7e24 */ /* 0x000fe2000f8e00ff */
[----:B------:R-:W-:Y:S02]  /*3920*/  WARPGROUP.DEPBAR.LE gsb0, 0x0 ;  /* 0x00008000000079c5 */ /* 0x000fe40000010000 */
[----:B------:R-:W-:-:S06]  /*3930*/  WARPGROUP.ARRIVE ;  /* 0x00000000000079c5 */ /* 0x000fcc0000000000 */
[----:B------:R-:W-:Y:S03]  /*3940*/  HGMMA.64x64x16.F32 R24, gdesc[UR4], R24, gsb0 ;  /* 0x00e00000041879f0 */ /* 0x000fe60008000818 */
[----:B------:R-:W-:Y:S02]  /*3950*/  WARPGROUP.DEPBAR.LE gsb0, 0x0 ;  /* 0x00008000000079c5 */ /* 0x000fe40000010000 */
[----:B------:R-:W3:Y:S02]  /*3960*/  SYNCS.PHASECHK.TRANS64.TRYWAIT P1, [R2+URZ+0x38810], R5 ;  /* 0x03881005020075a7 */ /* 0x000ee4000802017f */
[----:B---3--:R-:W-:Y:S05]  /*3970*/  @!P1 BRA `(.L_x_3393) ;  /* 0x000000d400d09947 */ /* 0x008fea0003800000 */
.L_x_3467:
[----:B------:R-:W-:Y:S05]  /*3980*/  @!P0 BRA `(.L_x_3394) ;  /* 0x0000000000048947 */ /* 0x000fea0003800000 */
[----:B------:R-:W-:Y:S01]  /*3990*/  BPT.TRAP 0x1 ;  /* 0x000000040000795c */ /* 0x000fe20000300000 */
.L_x_3394:
[----:B------:R4:W0:Y:S01]  /*39a0*/  SYNCS.PHASECHK.TRANS64.TRYWAIT P1, [R2+URZ+0x38850], R5 ;  /* 0x03885005020075a7 */ /* 0x000822000802017f */
[----:B------:R-:W-:Y:S05]  /*39b0*/  @!P0 BRA `(.L_x_3395) ;  /* 0x0000000000048947 */ /* 0x000fea0003800000 */
[----:B------:R-:W-:Y:S01]  /*39c0*/  BPT.TRAP 0x1 ;  /* 0x000000040000795c */ /* 0x000fe20000300000 */
.L_x_3395:
[C---:B------:R-:W-:Y:S02]  /*39d0*/  VIADD R0, R2.reuse, 0x26400 ;  /* 0x0002640002007836 */ /* 0x040fe40000000000 */
[----:B------:R-:W-:-:S03]  /*39e0*/  VIADD R3, R2, 0x400 ;  /* 0x0000040002037836 */ /* 0x000fc60000000000 */
[----:B------:R-:W-:Y:S02]  /*39f0*/  SHF.R.U32.HI R0, RZ, 0x4, R0 ;  /* 0x00000004ff007819 */ /* 0x000fe40000011600 */
[----:B------:R-:W-:Y:S02]  /*3a00*/  SHF.R.U32.HI R3, RZ, 0x4, R3 ;  /* 0x00000004ff037819 */ /* 0x000fe40000011603 */
[----:B------:R-:W-:Y:S02]  /*3a10*/  LOP3.LUT R0, R0, 0x3fff, RZ, 0xc0, !PT ;  /* 0x00003fff00007812 */ /* 0x000fe400078ec0ff */
[----:B------:R-:W-:Y:S02]  /*3a20*/  LOP3.LUT R3, R3, 0x3fff, RZ, 0xc0, !PT ;  /* 0x00003fff03037812 */ /* 0x000fe400078ec0ff */
[----:B------:R-:W-:Y:S02]  /*3a30*/  LOP3.LUT R0, R0, 0x10000, RZ, 0xfc, !PT ;  /* 0x0001000000007812 */ /* 0x000fe400078efcff */
[----:B------:R-:W-:Y:S01]  /*3a40*/  LOP3.LUT R3, R3, 0x10000, RZ, 0xfc, !PT ;  /* 0x0001000003037812 */ /* 0x000fe200078efcff */
[----:B0-----:R-:W-:Y:S06]  /*3a50*/  @P1 BRA `(.L_x_3396) ;  /* 0x0000000000081947 */ /* 0x001fec0003800000 */
[----:B------:R-:W0:Y:S02]  /*3a60*/  SYNCS.PHASECHK.TRANS64.TRYWAIT P1, [R2+URZ+0x38850], R5 ;  /* 0x03885005020075a7 */ /* 0x000e24000802017f */
[----:B0-----:R-:W-:Y:S05]  /*3a70*/  @!P1 BRA `(.L_x_3397) ;  /* 0x000000d400a49947 */ /* 0x001fea0003800000 */
.L_x_3396:
[C---:B------:R-:W-:Y:S01]  /*3a80*/  R2UR UR4, R0.reuse ;  /* 0x00000000000472ca */ /* 0x040fe200000e0000 */
[----:B------:R-:W-:Y:S01]  /*3a90*/  WARPGROUP.ARRIVE ;  /* 0x00000000000079c5 */ /* 0x000fe20000000000 */
[C---:B------:R-:W-:Y:S01]  /*3aa0*/  R2UR UR6, R3.reuse ;  /* 0x00000000030672ca */ /* 0x040fe200000e0000 */
[----:B------:R-:W-:Y:S01]  /*3ab0*/  UMOV UR9, 0x40000040 ;  /* 0x4000004000097882 */ /* 0x000fe20000000000 */
[----:B------:R-:W-:Y:S01]  /*3ac0*/  UMOV UR7, 0x40000040 ;  /* 0x4000004000077882 */ /* 0x000fe20000000000 */
[----:B------:R-:W-:Y:S01]  /*3ad0*/  UMOV UR5, UR9 ;  /* 0x0000000900057c82 */ /* 0x000fe20008000000 */
[----:B------:R-:W-:Y:S01]  /*3ae0*/  IADD3 R4, R0, 0x2, RZ ;  /* 0x0000000200047810 */ /* 0x000fe20007ffe0ff */
[----:B-1234-:R-:W-:Y:S01]  /*3af0*/  VIADD R5, R3, 0x2 ;  /* 0x0000000203057836 */ /* 0x01efe20000000000 */
[----:B------:R-:W-:Y:S01]  /*3b00*/  UMOV UR11, 0x40000040 ;  /* 0x40000040000b7882 */ /* 0x000fe20000000000 */
[----:B------:R-:W-:Y:S01]  /*3b10*/  IMAD.U32 R15, RZ, RZ, UR9 ;  /* 0x00000009ff0f7e24 */ /* 0x000fe2000f8e00ff */
[----:B------:R-:W-:Y:S01]  /*3b20*/  UMOV UR9, 0x40000040 ;  /* 0x4000004000097882 */ /* 0x000fe20000000000 */
[----:B------:R-:W-:Y:S01]  /*3b30*/  UMOV UR13, 0x40000040 ;  /* 0x40000040000d7882 */ /* 0x000fe20000000000 */
[----:B------:R-:W-:Y:S01]  /*3b40*/  IMAD.U32 R17, RZ, RZ, UR9 ;  /* 0x00000009ff117e24 */ /* 0x000fe2000f8e00ff */
[----:B------:R-:W-:Y:S01]  /*3b50*/  UMOV UR8, UR4 ;  /* 0x0000000400087c82 */ /* 0x000fe20008000000 */
[----:B------:R-:W-:Y:S01]  /*3b60*/  UMOV UR15, 0x40000040 ;  /* 0x40000040000f7882 */ /* 0x000fe20000000000 */
[----:B------:R-:W-:Y:S01]  /*3b70*/  UMOV UR4, UR8 ;  /* 0x0000000800047c82 */ /* 0x000fe20008000000 */
[----:B------:R-:W-:Y:S01]  /*3b80*/  IMAD.U32 R14, RZ, RZ, UR8 ;  /* 0x00000008ff0e7e24 */ /* 0x000fe2000f8e00ff */
[----:B------:R-:W-:Y:S01]  /*3b90*/  HGMMA.64x64x16.F32 R24, gdesc[UR4], R24, gsb0 ;  /* 0x00e00000041879f0 */ /* 0x000fe20008000818 */
[----:B------:R-:W-:Y:S01]  /*3ba0*/  R2UR UR4, R4 ;  /* 0x00000000040472ca */ /* 0x000fe200000e0000 */
[----:B------:R-:W-:Y:S01]  /*3bb0*/  UMOV UR5, UR9 ;  /* 0x0000000900057c82 */ /* 0x000fe20008000000 */
[----:B------:R-:W-:Y:S01]  /*3bc0*/  R2UR UR6, R5 ;  /* 0x00000000050672ca */ /* 0x000fe200000e0000 */
[----:B------:R-:W-:Y:S01]  /*3bd0*/  UMOV UR7, 0x40000040 ;  /* 0x4000004000077882 */ /* 0x000fe20000000000 */
[----:B------:R-:W-:Y:S01]  /*3be0*/  VIADD R4, R0, 0x4 ;  /* 0x0000000400047836 */ /* 0x000fe20000000000 */
[----:B------:R-:W-:Y:S01]  /*3bf0*/  UMOV UR9, 0x40000040 ;  /* 0x4000004000097882 */ /* 0x000fe20000000000 */
[----:B------:R-:W-:Y:S01]  /*3c00*/  VIADD R5, R3, 0x4 ;  /* 0x0000000403057836 */ /* 0x000fe20000000000 */
[----:B------:R-:W-:Y:S01]  /*3c10*/  UMOV UR17, 0x40000040 ;  /* 0x4000004000117882 */ /* 0x000fe20000000000 */
[----:B------:R-:W-:Y:S01]  /*3c20*/  IMAD.U32 R19, RZ, RZ, UR9 ;  /* 0x00000009ff137e24 */ /* 0x000fe2000f8e00ff */
[----:B------:R-:W-:Y:S01]  /*3c30*/  UMOV UR19, 0x40000040 ;  /* 0x4000004000137882 */ /* 0x000fe20000000000 */
[----:B------:R-:W-:Y:S01]  /*3c40*/  UMOV UR21, 0x40000040 ;  /* 0x4000004000157882 */ /* 0x000fe20000000000 */
[----:B------:R-:W-:Y:S01]  /*3c50*/  UMOV UR23, 0x40000040 ;  /* 0x4000004000177882 */ /* 0x000fe20000000000 */
[----:B------:R-:W-:Y:S01]  /*3c60*/  UMOV UR25, 0x40000040 ;  /* 0x4000004000197882 */ /* 0x000fe20000000000 */
[----:B------:R-:W-:Y:S01]  /*3c70*/  UMOV UR8, UR4 ;  /* 0x0000000400087c82 */ /* 0x000fe20008000000 */
[----:B------:R-:W-:Y:S01]  /*3c80*/  UMOV UR27, 0x40000040 ;  /* 0x40000040001b7882 */ /* 0x000fe20000000000 */
[----:B------:R-:W-:Y:S01]  /*3c90*/  UMOV UR4, UR8 ;  /* 0x0000000800047c82 */ /* 0x000fe20008000000 */
[----:B------:R-:W-:Y:S01]  /*3ca0*/  IMAD.U32 R16, RZ, RZ, UR8 ;  /* 0x00000008ff107e24 */ /* 0x000fe2000f8e00ff */
        /* <DEDUP_REMOVED lines=10> */
[----:B------:R-:W0:Y:S01]  /*3d50*/  S2R R6, SR_TID.X ;  /* 0x0000000000067919 */ /* 0x000e220000002100 */
[----:B------:R-:W-:Y:S01]  /*3d60*/  UMOV UR53, 0x40000040 ;  /* 0x4000004000357882 */ /* 0x000fe20000000000 */
[----:B------:R-:W-:Y:S01]  /*3d70*/  UMOV UR55, 0x40000040 ;  /* 0x4000004000377882 */ /* 0x000fe20000000000 */
[----:B------:R-:W-:Y:S01]  /*3d80*/  UMOV UR57, 0x40000040 ;  /* 0x4000004000397882 */ /* 0x000fe20000000000 */
[----:B------:R-:W-:Y:S01]  /*3d90*/  UMOV UR59, 0x40000040 ;  /* 0x40000040003b7882 */ /* 0x000fe20000000000 */
[----:B------:R-:W-:-:S02]  /*3da0*/  MOV R62, 0x4 ;  /* 0x00000004003e7802 */ /* 0x000fc40000000f00 */
[----:B0-----:R-:W-:Y:S01]  /*3db0*/  SHF.R.U32.HI R6, RZ, 0x7, R6 ;  /* 0x00000007ff067819 */ /* 0x001fe20000011606 */
        /* <DEDUP_REMOVED lines=8> */
[----:B------:R-:W-:Y:S01]  /*3e40*/  UMOV UR9, 0x40000040 ;  /* 0x4000004000097882 */ /* 0x000fe20000000000 */
[----:B------:R-:W-:Y:S02]  /*3e50*/  VIADD R5, R3, 0x6 ;  /* 0x0000000603057836 */ /* 0x000fe40000000000 */
[----:B------:R-:W-:-:S05]  /*3e60*/  IMAD.U32 R21, RZ, RZ, UR9 ;  /* 0x00000009ff157e24 */ /* 0x000fca000f8e00ff */
        /* <DEDUP_REMOVED lines=12> */
[----:B------:R-:W-:-:S07]  /*3f30*/  VIADD R5, R3, 0x200 ;  /* 0x0000020003057836 */ /* 0x000fce0000000000 */
[----:B------:R-:W-:Y:S02]  /*3f40*/  UMOV UR8, UR4 ;  /* 0x0000000400087c82 */ /* 0x000fe40008000000 */
[----:B------:R-:W-:Y:S01]  /*3f50*/  UMOV UR4, UR8 ;  /* 0x0000000800047c82 */ /* 0x000fe20008000000 */
[----:B------:R-:W-:Y:S01]  /*3f60*/  MOV R20, UR8 ;  /* 0x0000000800147c02 */ /* 0x000fe20008000f00 */
[----:B------:R-:W-:Y:S02]  /*3f70*/  WARPGROUP.DEPBAR.LE gsb0, 0x0 ;  /* 0x00008000000079c5 */ /* 0x000fe40000010000 */
[----:B------:R-:W-:-:S06]  /*3f80*/  WARPGROUP.ARRIVE ;  /* 0x00000000000079c5 */ /* 0x000fcc0000000000 */
[----:B------:R-:W-:Y:S01]  /*3f90*/  HGMMA.64x64x16.F32 R24, gdesc[UR4], R24, gsb0 ;  /* 0x00e00000041879f0 */ /* 0x000fe20008000818 */
[----:B------:R-:W-:Y:S01]  /*3fa0*/  R2UR UR4, R4 ;  /* 0x00000000040472ca */ /* 0x000fe200000e0000 */
[----:B------:R-:W-:Y:S01]  /*3fb0*/  UMOV UR5, 0x40000040 ;  /* 0x4000004000057882 */ /* 0x000fe20000000000 */
[----:B------:R-:W-:Y:S01]  /*3fc0*/  R2UR UR6, R5 ;  /* 0x00000000050672ca */ /* 0x000fe200000e0000 */
[----:B------:R-:W-:Y:S01]  /*3fd0*/  UMOV UR7, 0x40000040 ;  /* 0x4000004000077882 */ /* 0x000fe20000000000 */
[----:B------:R-:W-:Y:S02]  /*3fe0*/  VIADD R4, R0, 0x202 ;  /* 0x0000020200047836 */ /* 0x000fe40000000000 */
[----:B------:R-:W-:-:S03]  /*3ff0*/  VIADD R5, R3, 0x202 ;  /* 0x0000020203057836 */ /* 0x000fc60000000000 */
[----:B------:R-:W-:Y:S01]  /*4000*/  R2UR UR8, R4 ;  /* 0x00000000040872ca */ /* 0x000fe200000e0000 */
[----:B------:R-:W-:Y:S01]  /*4010*/  VIADD R4, R0, 0x204 ;  /* 0x0000020400047836 */ /* 0x000fe20000000000 */
[----:B------:R-:W-:Y:S01]  /*4020*/  R2UR UR10, R5 ;  /* 0x00000000050a72ca */ /* 0x000fe200000e0000 */
[----:B------:R-:W-:-:S03]  /*4030*/  VIADD R5, R3, 0x204 ;  /* 0x0000020403057836 */ /* 0x000fc60000000000 */
[----:B------:R-:W-:Y:S01]  /*4040*/  R2UR UR12, R4 ;  /* 0x00000000040c72ca */ /* 0x000fe200000e0000 */
[----:B------:R-:W-:Y:S01]  /*4050*/  VIADD R4, R0, 0x206 ;  /* 0x0000020600047836 */ /* 0x000fe20000000000 */
[----:B------:R-:W-:Y:S01]  /*4060*/  R2UR UR14, R5 ;  /* 0x00000000050e72ca */ /* 0x000fe200000e0000 */
[----:B------:R-:W-:-:S03]  /*4070*/  VIADD R5, R3, 0x206 ;  /* 0x0000020603057836 */ /* 0x000fc60000000000 */
[----:B------:R-:W-:Y:S02]  /*4080*/  R2UR UR16, R4 ;  /* 0x00000000041072ca */ /* 0x000fe400000e0000 */
[----:B------:R-:W-:Y:S01]  /*4090*/  R2UR UR18, R5 ;  /* 0x00000000051272ca */ /* 0x000fe200000e0000 */
[----:B------:R-:W-:Y:S01]  /*40a0*/  VIADD R5, R3, 0x400 ;  /* 0x0000040003057836 */ /* 0x000fe20000000000 */
[----:B------:R-:W-:-:S04]  /*40b0*/  IADD3 R4, R0, 0x400, RZ ;  /* 0x0000040000047810 */ /* 0x000fc80007ffe0ff */
        /* <DEDUP_REMOVED lines=29> */
[----:B------:R-:W-:Y:S02]  /*4290*/  WARPGROUP.DEPBAR.LE gsb0, 0x0 ;  /* 0x00008000000079c5 */ /* 0x000fe40000010000 */
[----:B------:R-:W-:Y:S01]  /*42a0*/  WARPGROUP.ARRIVE ;  /* 0x00000000000079c5 */ /* 0x000fe20000000000 */
[----:B------:R-:W-:Y:S01]  /*42b0*/  R2UR UR54, R5 ;  /* 0x00000000053672ca */ /* 0x000fe200000e0000 */
[----:B------:R-:W0:Y:S01]  /*42c0*/  SHFL.IDX PT, R4, R6, RZ, 0x1f ;  /* 0x00001fff06047589 */ /* 0x000e2200000e0000 */
[----:B------:R-:W-:-:S03]  /*42d0*/  VIADD R5, R3, 0x800 ;  /* 0x0000080003057836 */ /* 0x000fc60000000000 */
[----:B------:R-:W-:Y:S01]  /*42e0*/  HGMMA.64x64x16.F32 R24, gdesc[UR4], R24, gsb0 ;  /* 0x00e00000041879f0 */ /* 0x000fe20008000818 */
[----:B0-----:R-:W-:Y:S01]  /*42f0*/  ISETP.GT.AND P1, PT, R4, 0x7f, PT ;  /* 0x0000007f0400780c */ /* 0x001fe20003f24270 */
[----:B------:R-:W-:-:S03]  /*4300*/  VIADD R4, R0, 0x800 ;  /* 0x0000080000047836 */ /* 0x000fc60000000000 */
[----:B------:R-:W-:Y:S02]  /*4310*/  SEL R58, RZ, 0x2, !P1 ;  /* 0x00000002ff3a7807 */ /* 0x000fe40004800000 */
[C---:B------:R-:W-:Y:S02]  /*4320*/  SEL R60, R62.reuse, 0x2, P1 ;  /* 0x000000023e3c7807 */ /* 0x040fe40000800000 */
[----:B------:R-:W-:Y:S01]  /*4330*/  SEL R62, R62, 0x6, !P1 ;  /* 0x000000063e3e7807 */ /* 0x000fe20004800000 */
[C---:B------:R-:W-:Y:S02]  /*4340*/  IMAD.IADD R6, R58.reuse, 0x1, R4 ;  /* 0x000000013a067824 */ /* 0x040fe400078e0204 */
[----:B------:R-:W-:-:S03]  /*4350*/  IMAD.IADD R7, R58, 0x1, R5 ;  /* 0x000000013a077824 */ /* 0x000fc600078e0205 */
[----:B------:R-:W-:Y:S01]  /*4360*/  R2UR UR56, R6 ;  /* 0x00000000063872ca */ /* 0x000fe200000e0000 */
[--C-:B------:R-:W-:Y:S01]  /*4370*/  IMAD.IADD R6, R4, 0x1, R60.reuse ;  /* 0x0000000104067824 */ /* 0x100fe200078e023c */
[----:B------:R-:W-:Y:S01]  /*4380*/  R2UR UR58, R7 ;  /* 0x00000000073a72ca */ /* 0x000fe200000e0000 */
[C---:B------:R-:W-:Y:S02]  /*4390*/  IMAD.IADD R7, R5.reuse, 0x1, R60 ;  /* 0x0000000105077824 */ /* 0x040fe400078e023c */
[----:B------:R-:W-:Y:S01]  /*43a0*/  IMAD.IADD R5, R5, 0x1, R62 ;  /* 0x0000000105057824 */ /* 0x000fe200078e023e */
        /* <DEDUP_REMOVED lines=35> */
[----:B------:R-:W-:Y:S01]  /*45e0*/  HGMMA.64x64x16.F32 R24, gdesc[UR56], R24, gsb0 ;  /* 0x00e00000381879f0 */ /* 0x000fe20008000818 */
[----:B------:R-:W-:Y:S01]  /*45f0*/  R2UR UR56, R6 ;  /* 0x00000000063872ca */ /* 0x000fe200000e0000 */
[----:B------:R-:W-:Y:S01]  /*4600*/  UMOV UR57, 0x40000040 ;  /* 0x4000004000397882 */ /* 0x000fe20000000000 */
[----:B------:R-:W-:Y:S01]  /*4610*/  R2UR UR58, R7 ;  /* 0x00000000073a72ca */ /* 0x000fe200000e0000 */
[----:B------:R-:W-:Y:S01]  /*4620*/  UMOV UR59, 0x40000040 ;  /* 0x40000040003b7882 */ /* 0x000fe20000000000 */
[----:B------:R-:W-:Y:S01]  /*4630*/  IMAD.IADD R6, R4, 0x1, R62 ;  /* 0x0000000104067824 */ /* 0x000fe200078e023e */
[----:B------:R-:W-:Y:S02]  /*4640*/  WARPGROUP.DEPBAR.LE gsb0, 0x0 ;  /* 0x00008000000079c5 */ /* 0x000fe40000010000 */
[----:B------:R-:W-:-:S08]  /*4650*/  WARPGROUP.ARRIVE ;  /* 0x00000000000079c5 */ /* 0x000fd00000000000 */
[----:B------:R-:W-:Y:S01]  /*4660*/  HGMMA.64x64x16.F32 R24, gdesc[UR56], R24, gsb0 ;  /* 0x00e00000381879f0 */ /* 0x000fe20008000818 */
[----:B------:R-:W-:Y:S01]  /*4670*/  R2UR UR58, R5 ;  /* 0x00000000053a72ca */ /* 0x000fe200000e0000 */
[----:B------:R-:W-:Y:S01]  /*4680*/  UMOV UR59, 0x40000040 ;  /* 0x40000040003b7882 */ /* 0x000fe20000000000 */
[----:B------:R-:W-:Y:S01]  /*4690*/  R2UR UR56, R6 ;  /* 0x00000000063872ca */ /* 0x000fe200000e0000 */
[----:B------:R-:W-:Y:S01]  /*46a0*/  UMOV UR57, 0x40000040 ;  /* 0x4000004000397882 */ /* 0x000fe20000000000 */
[----:B------:R-:W-:Y:S02]  /*46b0*/  IMAD.MOV.U32 R5, RZ, RZ, 0x28 ;  /* 0x00000028ff057424 */ /* 0x000fe400078e00ff */
[----:B------:R-:W-:-:S03]  /*46c0*/  IMAD.MOV.U32 R6, RZ, RZ, 0xa00 ;  /* 0x00000a00ff067424 */ /* 0x000fc600078e00ff */
[----:B------:R-:W-:Y:S02]  /*46d0*/  SEL R5, R5, 0x26, P1 ;  /* 0x0000002605057807 */ /* 0x000fe40000800000 */
[----:B------:R-:W-:Y:S02]  /*46e0*/  SEL R6, R6, 0x980, P1 ;  /* 0x0000098006067807 */ /* 0x000fe40000800000 */
[----:B------:R-:W-:Y:S02]  /*46f0*/  LOP3.LUT R5, R5, 0x6, RZ, 0xc0, !PT ;  /* 0x0000000605057812 */ /* 0x000fe400078ec0ff */
[----:B------:R-:W-:-:S04]  /*4700*/  LOP3.LUT R6, R6, 0xa00, RZ, 0xc0, !PT ;  /* 0x00000a0006067812 */ /* 0x000fc800078ec0ff */
[CC--:B------:R-:W-:Y:S02]  /*4710*/  IADD3 R7, R5.reuse, R6.reuse, R0 ;  /* 0x0000000605077210 */ /* 0x0c0fe40007ffe000 */
[----:B------:R-:W-:Y:S01]  /*4720*/  IADD3 R5, R5, R6, R3 ;  /* 0x0000000605057210 */ /* 0x000fe20007ffe003 */
        /* <DEDUP_REMOVED lines=8> */
[----:B------:R-:W-:Y:S02]  /*47b0*/  VIADD R5, R0, 0xa00 ;  /* 0x00000a0000057836 */ /* 0x000fe40000000000 */
[----:B------:R-:W-:-:S03]  /*47c0*/  IMAD.IADD R59, R58, 0x1, R7 ;  /* 0x000000013a3b7824 */ /* 0x000fc600078e0207 */
[----:B------:R-:W-:Y:S01]  /*47d0*/  IADD3 R6, R58, R5, RZ ;  /* 0x000000053a067210 */ /* 0x000fe20007ffe0ff */
[----:B------:R-:W-:Y:S02]  /*47e0*/  WARPGROUP.DEPBAR.LE gsb0, 0x0 ;  /* 0x00008000000079c5 */ /* 0x000fe40000010000 */
[----:B------:R-:W-:-:S06]  /*47f0*/  WARPGROUP.ARRIVE ;  /* 0x00000000000079c5 */ /* 0x000fcc0000000000 */
[----:B------:R-:W-:Y:S01]  /*4800*/  HGMMA.64x64x16.F32 R24, gdesc[UR56], R24, gsb0 ;  /* 0x00e00000381879f0 */ /* 0x000fe20008000818 */
[----:B------:R-:W-:Y:S01]  /*4810*/  R2UR UR58, R59 ;  /* 0x000000003b3a72ca */ /* 0x000fe200000e0000 */
[----:B------:R-:W-:Y:S01]  /*4820*/  UMOV UR59, 0x40000040 ;  /* 0x40000040003b7882 */ /* 0x000fe20000000000 */
[----:B------:R-:W-:Y:S01]  /*4830*/  R2UR UR56, R6 ;  /* 0x00000000063872ca */ /* 0x000fe200000e0000 */
[----:B------:R-:W-:Y:S01]  /*4840*/  UMOV UR57, 0x40000040 ;  /* 0x4000004000397882 */ /* 0x000fe20000000000 */
[C---:B------:R-:W-:Y:S02]  /*4850*/  IMAD.IADD R59, R60.reuse, 0x1, R7 ;  /* 0x000000013c3b7824 */ /* 0x040fe400078e0207 */
[----:B------:R-:W-:Y:S02]  /*4860*/  IMAD.IADD R6, R60, 0x1, R5 ;  /* 0x000000013c067824 */ /* 0x000fe400078e0205 */
[----:B------:R-:W-:Y:S01]  /*4870*/  IMAD.IADD R7, R62, 0x1, R7 ;  /* 0x000000013e077824 */ /* 0x000fe200078e0207 */
[----:B------:R-:W-:-:S02]  /*4880*/  WARPGROUP.DEPBAR.LE gsb0, 0x0 ;  /* 0x00008000000079c5 */ /* 0x000fc40000010000 */
        /* <DEDUP_REMOVED lines=22> */
[----:B------:R-:W-:-:S04]  /*49f0*/  VIADD R7, R3, 0xc00 ;  /* 0x00000c0003077836 */ /* 0x000fc80000000000 */
[----:B------:R-:W-:Y:S01]  /*4a00*/  IMAD.IADD R61, R58, 0x1, R7 ;  /* 0x000000013a3d7824 */ /* 0x000fe200078e0207 */
[----:B------:R-:W-:Y:S02]  /*4a10*/  WARPGROUP.DEPBAR.LE gsb0, 0x0 ;  /* 0x00008000000079c5 */ /* 0x000fe40000010000 */
[----:B------:R-:W-:-:S06]  /*4a20*/  WARPGROUP.ARRIVE ;  /* 0x00000000000079c5 */ /* 0x000fcc0000000000 */
[----:B------:R-:W-:Y:S01]  /*4a30*/  HGMMA.64x64x16.F32 R24, gdesc[UR56], R24, gsb0 ;  /* 0x00e00000381879f0 */ /* 0x000fe20008000818 */
[----:B------:R-:W-:Y:S01]  /*4a40*/  R2UR UR56, R59 ;  /* 0x000000003b3872ca */ /* 0x000fe200000e0000 */
[----:B------:R-:W-:Y:S01]  /*4a50*/  UMOV UR57, 0x40000040 ;  /* 0x4000004000397882 */ /* 0x000fe20000000000 */
[----:B------:R-:W-:Y:S01]  /*4a60*/  R2UR UR58, R6 ;  /* 0x00000000063a72ca */ /* 0x000fe200000e0000 */
[----:B------:R-:W-:Y:S01]  /*4a70*/  UMOV UR59, 0x40000040 ;  /* 0x40000040003b7882 */ /* 0x000fe20000000000 */
[----:B------:R-:W-:-:S05]  /*4a80*/  VIADD R6, R0, 0xc00 ;  /* 0x00000c0000067836 */ /* 0x000fca0000000000 */
        /* <DEDUP_REMOVED lines=8> */
[C-C-:B------:R-:W-:Y:S02]  /*4b10*/  IMAD.IADD R61, R60.reuse, 0x1, R7.reuse ;  /* 0x000000013c3d7824 */ /* 0x140fe400078e0207 */
        /* <DEDUP_REMOVED lines=44> */
[--C-:B------:R-:W-:Y:S02]  /*4de0*/  IMAD.IADD R60, R60, 0x1, R59.reuse ;  /* 0x000000013c3c7824 */ /* 0x100fe400078e023b */
        /* <DEDUP_REMOVED lines=31> */
[----:B------:R-:W-:Y:S02]  /*4fe0*/  WARPGROUP.DEPBAR.LE gsb0, 0x0 ;  /* 0x00008000000079c5 */ /* 0x000fe40000010000 */
[----:B------:R-:W-:-:S09]  /*4ff0*/  WARPGROUP.ARRIVE ;  /* 0x00000000000079c5 */ /* 0x000fd20000000000 */
[----:B------:R-:W-:Y:S03]  /*5000*/  HGMMA.64x64x16.F32 R24, gdesc[UR56], R24, gsb0 ;  /* 0x00e00000381879f0 */ /* 0x000fe60008000818 */
[----:B------:R-:W-:Y:S02]  /*5010*/  WARPGROUP.DEPBAR.LE gsb0, 0x0 ;  /* 0x00008000000079c5 */ /* 0x000fe40000010000 */
[----:B------:R-:W-:Y:S05]  /*5020*/  @!P0 BRA `(.L_x_3398) ;  /* 0x0000000000048947 */ /* 0x000fea0003800000 */
[----:B------:R-:W-:Y:S01]  /*5030*/  BPT.TRAP 0x1 ;  /* 0x000000040000795c */ /* 0x000fe20000300000 */
.L_x_3398:
        /* <DEDUP_REMOVED lines=8> */
[----:B------:R-:W0:Y:S01]  /*50c0*/  MUFU.TANH R24, R24 ;  /* 0x0000001800187308 */ /* 0x000e220000002400 */
[----:B------:R-:W-:Y:S01]  /*50d0*/  FMUL.FTZ R26, R26, UR6 ;  /* 0x000000061a1a7c20 */ /* 0x000fe20008410000 */
[----:B------:R-:W-:Y:S01]  /*50e0*/  FMUL.FTZ R33, R33, UR6 ;  /* 0x0000000621217c20 */ /* 0x000fe20008410000 */
[----:B------:R-:W-:Y:S01]  /*50f0*/  FMUL.FTZ R27, R27, UR6 ;  /* 0x000000061b1b7c20 */ /* 0x000fe20008410000 */
[----:B------:R-:W-:Y:S01]  /*5100*/  IADD3 R56, -R56, 0x40, R59 ;  /* 0x0000004038387810 */ /* 0x000fe20007ffe13b */
[----:B------:R-:W-:Y:S01]  /*5110*/  FMUL.FTZ R36, R36, UR6 ;  /* 0x0000000624247c20 */ /* 0x000fe20008410000 */
[----:B------:R-:W-:Y:S01]  /*5120*/  FMUL.FTZ R30, R30, UR6 ;  /* 0x000000061e1e7c20 */ /* 0x000fe20008410000 */
[----:B------:R-:W-:Y:S01]  /*5130*/  FMUL.FTZ R37, R37, UR6 ;  /* 0x0000000625257c20 */ /* 0x000fe20008410000 */
[----:B------:R-:W1:Y:S01]  /*5140*/  MUFU.TANH R25, R25 ;  /* 0x0000001900197308 */ /* 0x000e620000002400 */
[C---:B------:R-:W-:Y:S01]  /*5150*/  ISETP.GT.AND P5, PT, R56.reuse, RZ, PT ;  /* 0x000000ff3800720c */ /* 0x040fe20003fa4270 */
[----:B------:R-:W-:Y:S01]  /*5160*/  FMUL.FTZ R31, R31, UR6 ;  /* 0x000000061f1f7c20 */ /* 0x000fe20008410000 */
[----:B------:R-:W-:Y:S01]  /*5170*/  ISETP.GT.AND P4, PT, R56, 0x1, PT ;  /* 0x000000013800780c */ /* 0x000fe20003f84270 */
[----:B------:R-:W-:Y:S01]  /*5180*/  FMUL.FTZ R40, R40, UR6 ;  /* 0x0000000628287c20 */ /* 0x000fe20008410000 */
[----:B------:R-:W-:Y:S01]  /*5190*/  ISETP.GT.AND P3, PT, R56, 0x8, PT ;  /* 0x000000083800780c */ /* 0x000fe20003f64270 */
[----:B------:R-:W-:Y:S01]  /*51a0*/  FMUL.FTZ R34, R34, UR6 ;  /* 0x0000000622227c20 */ /* 0x000fe20008410000 */
[----:B------:R-:W-:Y:S01]  /*51b0*/  ISETP.GT.AND P2, PT, R56, 0x9, PT ;  /* 0x000000093800780c */ /* 0x000fe20003f44270 */
[----:B------:R-:W2:Y:S01]  /*51c0*/  MUFU.TANH R28, R28 ;  /* 0x0000001c001c7308 */ /* 0x000ea20000002400 */
[----:B0-----:R-:W-:Y:S01]  /*51d0*/  FSEL R24, R24, -INF , P5 ;  /* 0xff80000018187808 */ /* 0x001fe20002800000 */
[----:B------:R-:W-:Y:S01]  /*51e0*/  FMUL.FTZ R41, R41, UR6 ;  /* 0x0000000629297c20 */ /* 0x000fe20008410000 */
[C---:B------:R-:W-:Y:S01]  /*51f0*/  ISETP.GT.AND P1, PT, R56.reuse, 0x10, PT ;  /* 0x000000103800780c */ /* 0x040fe20003f24270 */
[----:B------:R-:W-:Y:S01]  /*5200*/  FMUL.FTZ R35, R35, UR6 ;  /* 0x0000000623237c20 */ /* 0x000fe20008410000 */
[----:B------:R-:W-:Y:S01]  /*5210*/  ISETP.GT.AND P6, PT, R56, 0x11, PT ;  /* 0x000000113800780c */ /* 0x000fe20003fc4270 */
[----:B------:R-:W-:Y:S01]  /*5220*/  FMUL.FTZ R44, R44, UR6 ;  /* 0x000000062c2c7c20 */ /* 0x000fe20008410000 */
[----:B------:R-:W-:Y:S01]  /*5230*/  FMUL.FTZ R38, R38, UR6 ;  /* 0x0000000626267c20 */ /* 0x000fe20008410000 */
        /* <DEDUP_REMOVED lines=19> */
[----:B------:R-:W-:Y:S01]  /*5370*/  FMUL.FTZ R51, R51, UR6 ;  /* 0x0000000633337c20 */ /* 0x000fe20008410000 */
[----:B------:R-:W-:Y:S01]  /*5380*/  FMUL.FTZ R54, R54, UR6 ;  /* 0x0000000636367c20 */ /* 0x000fe20008410000 */
[----:B------:R-:W-:Y:S01]  /*5390*/  FMNMX.FTZ R59, R29, R58, !PT ;  /* 0x0000003a1d3b7209 */ /* 0x000fe20007810000 */
[----:B------:R-:W-:Y:S01]  /*53a0*/  FMUL.FTZ R55, R55, UR6 ;  /* 0x0000000637377c20 */ /* 0x000fe20008410000 */
[----:B------:R-:W-:Y:S01]  /*53b0*/  ULDC UR6, c[0x0][0xa80] ;  /* 0x0002a00000067ab9 */ /* 0x000fe20000000800 */
[----:B------:R-:W0:Y:S01]  /*53c0*/  MUFU.TANH R33, R33 ;  /* 0x0000002100217308 */ /* 0x000e220000002400 */
[----:B-1----:R-:W-:Y:S01]  /*53d0*/  FSEL R32, R32, -INF , P1 ;  /* 0xff80000020207808 */ /* 0x002fe20000800000 */
[----:B------:R-:W1:Y:S01]  /*53e0*/  S2UR UR11, SR_CgaCtaId ;  /* 0x00000000000b79c3 */ /* 0x000e620000008800 */
[----:B------:R-:W-:Y:S01]  /*53f0*/  R2UR UR7, R2 ;  /* 0x00000000020772ca */ /* 0x000fe200000e0000 */
[----:B------:R-:W-:Y:S01]  /*5400*/  IMAD.MOV.U32 R189, RZ, RZ, 0x20 ;  /* 0x00000020ffbd7424 */ /* 0x000fe200078e00ff */
[----:B------:R-:W-:-:S02]  /*5410*/  FMNMX.FTZ R58, R32, R59, !PT ;  /* 0x0000003b203a7209 */ /* 0x000fc40007810000 */
[----:B------:R-:W-:Y:S01]  /*5420*/  LOP3.LUT R193, R193, 0x2000000, RZ, 0xfc, !PT ;  /* 0x02000000c1c17812 */ /* 0x000fe200078efcff */
[----:B------:R-:W3:Y:S01]  /*5430*/  MUFU.TANH R27, R27 ;  /* 0x0000001b001b7308 */ /* 0x000ee20000002400 */
[----:B--2---:R-:W-:Y:S02]  /*5440*/  FSEL R26, R26, -INF , P5 ;  /* 0xff8000001a1a7808 */ /* 0x004fe40002800000 */
[----:B------:R-:W-:Y:S02]  /*5450*/  ISETP.GT.AND P5, PT, R56, 0x18, PT ;  /* 0x000000183800780c */ /* 0x000fe40003fa4270 */
[C---:B------:R-:W-:Y:S02]  /*5460*/  R2UR UR10, R193.reuse ;  /* 0x00000000c10a72ca */ /* 0x040fe400000e0000 */
[----:B------:R-:W-:Y:S01]  /*5470*/  IADD3 R210, R193, 0x80, RZ ;  /* 0x00000080c1d27810 */ /* 0x000fe20007ffe0ff */
[----:B------:R-:W2:Y:S01]  /*5480*/  MUFU.TANH R36, R36 ;  /* 0x0000002400247308 */ /* 0x000ea20000002400 */
[----:B0-----:R-:W-:Y:S01]  /*5490*/  FSEL R33, R33, -INF , P6 ;  /* 0xff80000021217808 */ /* 0x001fe20003000000 */
[----:B------:R-:W-:-:S03]  /*54a0*/  UIADD3 UR7, UR7, 0x38840, URZ ;  /* 0x0003884007077890 */ /* 0x000fc6000fffe03f */
[----:B------:R-:W-:-:S03]  /*54b0*/  FMNMX.FTZ R59, R33, R58, !PT ;  /* 0x0000003a213b7209 */ /* 0x000fc60007810000 */
[----:B------:R-:W0:Y:S01]  /*54c0*/  MUFU.TANH R30, R30 ;  /* 0x0000001e001e7308 */ /* 0x000e220000002400 */
[----:B---3--:R-:W-:Y:S01]  /*54d0*/  FSEL R27, R27, -INF , P4 ;  /* 0xff8000001b1b7808 */ /* 0x008fe20002000000 */
[----:B-1----:R-:W-:Y:S01]  /*54e0*/  UPRMT UR7, UR11, 0x654, UR7 ;  /* 0x000006540b077896 */ /* 0x002fe20008000007 */
[----:B------:R-:W-:Y:S02]  /*54f0*/  ISETP.GT.AND P4, PT, R56, 0x19, PT ;  /* 0x000000193800780c */ /* 0x000fe40003f84270 */
[----:B------:R-:W-:-:S03]  /*5500*/  UMOV UR11, 0x40000040 ;  /* 0x40000040000b7882 */ /* 0x000fc60000000000 */
[----:B------:R-:W1:Y:S01]  /*5510*/  MUFU.TANH R37, R37 ;  /* 0x0000002500257308 */ /* 0x000e620000002400 */
[----:B--2---:R-:W-:Y:S02]  /*5520*/  FSEL R36, R36, -INF , P5 ;  /* 0xff80000024247808 */ /* 0x004fe40002800000 */
[----:B------:R-:W-:Y:S02]  /*5530*/  SYNCS.ARRIVE.TRANS64.RED.A1T0 RZ, [UR7], RZ ;  /* 0x000000ffffff79a7 */ /* 0x000fe40008100407 */
        /* <DEDUP_REMOVED lines=50> */
[----:B-1----:R-:W-:-:S04]  /*5860*/  FSEL R53, R53, -INF , P2 ;  /* 0xff80000035357808 */ /* 0x002fc80001000000 */
[----:B------:R-:W-:-:S03]  /*5870*/  FMNMX.FTZ R58, R53, R56, !PT ;  /* 0x00000038353a7209 */ /* 0x000fc60007810000 */
[----:B------:R-:W1:Y:S01]  /*5880*/  MUFU.TANH R50, R50 ;  /* 0x0000003200327308 */ /* 0x000e620000002400 */
[----:B--2---:R-:W-:Y:S01]  /*5890*/  FSEL R46, R46, -INF , P1 ;  /* 0xff8000002e2e7808 */ /* 0x004fe20000800000 */
[----:B------:R-:W2:Y:S06]  /*58a0*/  SHFL.BFLY PT, R59, R58, 0x2, 0x1f ;  /* 0x0c401f003a3b7f89 */ /* 0x000eac00000e0000 */
[----:B------:R-:W3:Y:S01]  /*58b0*/  MUFU.TANH R51, R51 ;  /* 0x0000003300337308 */ /* 0x000ee20000002400 */
[----:B0-----:R-:W-:-:S07]  /*58c0*/  FSEL R47, R47, -INF , P6 ;  /* 0xff8000002f2f7808 */ /* 0x001fce0003000000 */
[----:B------:R-:W0:Y:S01]  /*58d0*/  MUFU.TANH R54, R54 ;  /* 0x0000003600367308 */ /* 0x000e220000002400 */
[----:B-1----:R-:W-:-:S07]  /*58e0*/  FSEL R50, R50, -INF , P5 ;  /* 0xff80000032327808 */ /* 0x002fce0002800000 */
[----:B------:R-:W1:Y:S01]  /*58f0*/  MUFU.TANH R55, R55 ;  /* 0x0000003700377308 */ /* 0x000e620000002400 */
[----:B---3--:R-:W-:Y:S02]  /*5900*/  FSEL R51, R51, -INF , P4 ;  /* 0xff80000033337808 */ /* 0x008fe40002000000 */
[----:B--2---:R-:W-:Y:S02]  /*5910*/  FMNMX.FTZ R187, R58, R59, !PT ;  /* 0x0000003b3abb7209 */ /* 0x004fe40007810000 */
[----:B------:R-:W-:-:S03]  /*5920*/  FMNMX.FTZ R59, R26, R27, !PT ;  /* 0x0000001b1a3b7209 */ /* 0x000fc60007810000 */
[----:B------:R-:W2:Y:S01]  /*5930*/  SHFL.BFLY PT, R60, R187, 0x1, 0x1f ;  /* 0x0c201f00bb3c7f89 */ /* 0x000ea200000e0000 */
[----:B------:R-:W-:Y:S02]  /*5940*/  FMNMX.FTZ R56, R30, R59, !PT ;  /* 0x0000003b1e387209 */ /* 0x000fe40007810000 */
[----:B0-----:R-:W-:Y:S02]  /*5950*/  FSEL R54, R54, -INF , P3 ;  /* 0xff80000036367808 */ /* 0x001fe40001800000 */
[----:B------:R-:W-:-:S04]  /*5960*/  FMNMX.FTZ R59, R31, R56, !PT ;  /* 0x000000381f3b7209 */ /* 0x000fc80007810000 */
[----:B------:R-:W-:Y:S02]  /*5970*/  FMNMX.FTZ R56, R34, R59, !PT ;  /* 0x0000003b22387209 */ /* 0x000fe40007810000 */
[----:B-1----:R-:W-:Y:S02]  /*5980*/  FSEL R55, R55, -INF , P2 ;  /* 0xff80000037377808 */ /* 0x002fe40001000000 */
[----:B------:R-:W-:-:S04]  /*5990*/  FMNMX.FTZ R59, R35, R56, !PT ;  /* 0x00000038233b7209 */ /* 0x000fc80007810000 */
[----:B------:R-:W-:-:S04]  /*59a0*/  FMNMX.FTZ R56, R38, R59, !PT ;  /* 0x0000003b26387209 */ /* 0x000fc80007810000 */
[----:B------:R-:W-:Y:S02]  /*59b0*/  FMNMX.FTZ R59, R39, R56, !PT ;  /* 0x00000038273b7209 */ /* 0x000fe40007810000 */
[----:B--2---:R-:W-:Y:S02]  /*59c0*/  FMNMX.FTZ R187, R187, R60, !PT ;  /* 0x0000003cbbbb7209 */ /* 0x004fe40007810000 */
        /* <DEDUP_REMOVED lines=26> */
[----:B------:R-:W0:Y:S01]  /*5b70*/  SHFL.BFLY PT, R25, R24, 0x2, 0x1f ;  /* 0x0c401f0018197f89 */ /* 0x000e2200000e0000 */
[--C-:B------:R-:W-:Y:S01]  /*5b80*/  FFMA.FTZ R182, R52, UR6, -R58.reuse ;  /* 0x0000000634b67c23 */ /* 0x100fe2000801083a */
[----:B------:R-:W-:Y:S01]  /*5b90*/  FFMA.FTZ R183, R53, UR6, -R58 ;  /* 0x0000000635b77c23 */ /* 0x000fe2000801083a */
[----:B------:R-:W-:Y:S08]  /*5ba0*/  MUFU.EX2 R168, R168 ;  /* 0x000000a800a87308 */ /* 0x000ff00000000800 */
[----:B------:R-:W-:Y:S08]  /*5bb0*/  MUFU.EX2 R169, R169 ;  /* 0x000000a900a97308 */ /* 0x000ff00000000800 */
[----:B------:R-:W-:Y:S01]  /*5bc0*/  MUFU.EX2 R170, R170 ;  /* 0x000000aa00aa7308 */ /* 0x000fe20000000800 */
[----:B0-----:R-:W-:-:S07]  /*5bd0*/  FMNMX.FTZ R25, R24, R25, !PT ;  /* 0x0000001918197209 */ /* 0x001fce0007810000 */
[----:B------:R-:W0:Y:S01]  /*5be0*/  MUFU.EX2 R171, R171 ;  /* 0x000000ab00ab7308 */ /* 0x000e220000000800 */
[----:B------:R-:W1:Y:S07]  /*5bf0*/  SHFL.BFLY PT, R188, R25, 0x1, 0x1f ;  /* 0x0c201f0019bc7f89 */ /* 0x000e6e00000e0000 */
[----:B------:R-:W-:Y:S08]  /*5c00*/  MUFU.EX2 R172, R172 ;  /* 0x000000ac00ac7308 */ /* 0x000ff00000000800 */
[----:B------:R-:W2:Y:S01]  /*5c10*/  MUFU.EX2 R173, R173 ;  /* 0x000000ad00ad7308 */ /* 0x000ea20000000800 */
[----:B0-----:R-:W-:-:S07]  /*5c20*/  F2FP.F16.F32.PACK_AB R154, R171, R170 ;  /* 0x000000aaab9a723e */ /* 0x001fce00000000ff */
[----:B------:R-:W-:Y:S01]  /*5c30*/  MUFU.EX2 R174, R174 ;  /* 0x000000ae00ae7308 */ /* 0x000fe20000000800 */
[----:B-1----:R-:W-:-:S04]  /*5c40*/  FMNMX.FTZ R188, R25, R188, !PT ;  /* 0x000000bc19bc7209 */ /* 0x002fc80007810000 */
[C---:B------:R-:W-:Y:S01]  /*5c50*/  FSETP.NEU.FTZ.AND P1, PT, R188.reuse, -INF , PT ;  /* 0xff800000bc00780b */ /* 0x040fe20003f3d000 */
[----:B------:R-:W-:Y:S02]  /*5c60*/  FMUL.FTZ R24, R188, UR6 ;  /* 0x00000006bc187c20 */ /* 0x000fe40008410000 */
[----:B------:R-:W0:Y:S01]  /*5c70*/  MUFU.EX2 R175, R175 ;  /* 0x000000af00af7308 */ /* 0x000e220000000800 */
[----:B--2---:R-:W-:Y:S02]  /*5c80*/  F2FP.F16.F32.PACK_AB R156, R173, R172 ;  /* 0x000000acad9c723e */ /* 0x004fe400000000ff */
[----:B------:R-:W-:Y:S02]  /*5c90*/  FSEL R29, R24, RZ, P1 ;  /* 0x000000ff181d7208 */ /* 0x000fe40000800000 */
[CC--:B------:R-:W-:Y:S02]  /*5ca0*/  LEA.HI R24, R57.reuse, R152.reuse, RZ, 0x4 ;  /* 0x0000009839187211 */ /* 0x0c0fe400078f20ff */
[----:B------:R-:W-:Y:S01]  /*5cb0*/  LEA.HI R57, R57, R152, RZ, 0x5 ;  /* 0x0000009839397211 */ /* 0x000fe200078f28ff */
[--C-:B------:R-:W-:Y:S01]  /*5cc0*/  FFMA.FTZ R194, R26, UR6, -R29.reuse ;  /* 0x000000061ac27c23 */ /* 0x100fe2000801081d */
[----:B------:R-:W-:Y:S01]  /*5cd0*/  LOP3.LUT R25, R24, 0xfffffff0, RZ, 0xc0, !PT ;  /* 0xfffffff018197812 */ /* 0x000fe200078ec0ff */
[--C-:B------:R-:W-:Y:S01]  /*5ce0*/  FFMA.FTZ R195, R27, UR6, -R29.reuse ;  /* 0x000000061bc37c23 */ /* 0x100fe2000801081d */
[----:B------:R-:W-:Y:S01]  /*5cf0*/  SHF.R.U32.HI R24, RZ, 0x1, R24 ;  /* 0x00000001ff187819 */ /* 0x000fe20000011618 */
[--C-:B------:R-:W-:Y:S01]  /*5d00*/  FFMA.FTZ R196, R30, UR6, -R29.reuse ;  /* 0x000000061ec47c23 */ /* 0x100fe2000801081d */
[----:B------:R-:W-:Y:S01]  /*5d10*/  FFMA.FTZ R197, R31, UR6, -R29 ;  /* 0x000000061fc57c23 */ /* 0x000fe2000801081d */
[----:B------:R-:W-:-:S02]  /*5d20*/  IMAD.IADD R25, R152, 0x1, -R25 ;  /* 0x0000000198197824 */ /* 0x000fc400078e0a19 */
[--C-:B------:R-:W-:Y:S01]  /*5d30*/  FFMA.FTZ R198, R34, UR6, -R29.reuse ;  /* 0x0000000622c67c23 */ /* 0x100fe2000801081d */
[----:B------:R-:W-:Y:S02]  /*5d40*/  IMAD.SHL.U32 R57, R57, 0x20, RZ ;  /* 0x0000002039397824 */ /* 0x000fe400078e00ff */
[--C-:B------:R-:W-:Y:S01]  /*5d50*/  FFMA.FTZ R199, R35, UR6, -R29.reuse ;  /* 0x0000000623c77c23 */ /* 0x100fe2000801081d */
[----:B------:R-:W-:Y:S01]  /*5d60*/  FFMA.FTZ R200, R38, UR6, -R29 ;  /* 0x0000000626c87c23 */ /* 0x000fe2000801081d */
[----:B------:R-:W-:Y:S01]  /*5d70*/  SHF.R.S32.HI R26, RZ, 0x1f, R25 ;  /* 0x0000001fff1a7819 */ /* 0x000fe20000011419 */
[--C-:B------:R-:W-:Y:S01]  /*5d80*/  FFMA.FTZ R201, R39, UR6, -R29.reuse ;  /* 0x0000000627c97c23 */ /* 0x100fe2000801081d */
[--C-:B------:R-:W-:Y:S01]  /*5d90*/  FFMA.FTZ R202, R42, UR6, -R29.reuse ;  /* 0x000000062aca7c23 */ /* 0x100fe2000801081d */
[--C-:B------:R-:W-:Y:S01]  /*5da0*/  FFMA.FTZ R203, R43, UR6, -R29.reuse ;  /* 0x000000062bcb7c23 */ /* 0x100fe2000801081d */
[----:B------:R-:W-:Y:S01]  /*5db0*/  LEA.HI R26, R26, R25, RZ, 0x3 ;  /* 0x000000191a1a7211 */ /* 0x000fe200078f18ff */
[--C-:B------:R-:W-:Y:S01]  /*5dc0*/  FFMA.FTZ R204, R46, UR6, -R29.reuse ;  /* 0x000000062ecc7c23 */ /* 0x100fe2000801081d */
[--C-:B------:R-:W-:Y:S01]  /*5dd0*/  FFMA.FTZ R205, R47, UR6, -R29.reuse ;  /* 0x000000062fcd7c23 */ /* 0x100fe2000801081d */
[----:B------:R-:W-:Y:S01]  /*5de0*/  FFMA.FTZ R206, R50, UR6, -R29 ;  /* 0x0000000632ce7c23 */ /* 0x000fe2000801081d */
[C---:B------:R-:W-:Y:S01]  /*5df0*/  LOP3.LUT R28, R26.reuse, 0xfffffff8, RZ, 0xc0, !PT ;  /* 0xfffffff81a1c7812 */ /* 0x040fe200078ec0ff */
[----:B------:R-:W-:-:S02]  /*5e00*/  IMAD.SHL.U32 R26, R26, 0x40, RZ ;  /* 0x000000401a1a7824 */ /* 0x000fc400078e00ff */
[--C-:B------:R-:W-:Y:S01]  /*5e10*/  FFMA.FTZ R207, R51, UR6, -R29.reuse ;  /* 0x0000000633cf7c23 */ /* 0x100fe2000801081d */
[--C-:B------:R-:W-:Y:S01]  /*5e20*/  FFMA.FTZ R208, R54, UR6, -R29.reuse ;  /* 0x0000000636d07c23 */ /* 0x100fe2000801081d */
[----:B------:R-:W-:Y:S01]  /*5e30*/  FFMA.FTZ R209, R55, UR6, -R29 ;  /* 0x0000000637d17c23 */ /* 0x000fe2000801081d */
[----:B------:R-:W-:Y:S01]  /*5e40*/  IMAD.IADD R28, R25, 0x1, -R28 ;  /* 0x00000001191c7824 */ /* 0x000fe200078e0a1c */
[----:B------:R-:W-:Y:S01]  /*5e50*/  LOP3.LUT R57, R57, 0x7ffffc00, RZ, 0xc0, !PT ;  /* 0x7ffffc0039397812 */ /* 0x000fe200078ec0ff */
[----:B------:R-:W-:Y:S01]  /*5e60*/  MUFU.EX2 R194, R194 ;  /* 0x000000c200c27308 */ /* 0x000fe20000000800 */
[----:B------:R-:W-:Y:S02]  /*5e70*/  LOP3.LUT R26, R26, 0x7ffffe00, RZ, 0xc0, !PT ;  /* 0x7ffffe001a1a7812 */ /* 0x000fe400078ec0ff */
[C---:B------:R-:W-:Y:S02]  /*5e80*/  SHF.L.U32 R25, R28.reuse, 0x6, RZ ;  /* 0x000000061c197819 */ /* 0x040fe400000006ff */
[----:B------:R-:W-:-:S02]  /*5e90*/  LOP3.LUT P2, RZ, R28, 0x4, RZ, 0xc0, !PT ;  /* 0x000000041cff7812 */ /* 0x000fc4000784c0ff */
[----:B------:R-:W-:Y:S01]  /*5ea0*/  LOP3.LUT R25, R25, 0x1c0, RZ, 0xc0, !PT ;  /* 0x000001c019197812 */ /* 0x000fe200078ec0ff */
[----:B------:R-:W1:Y:S01]  /*5eb0*/  MUFU.EX2 R195, R195 ;  /* 0x000000c300c37308 */ /* 0x000e620000000800 */
[----:B------:R-:W-:Y:S02]  /*5ec0*/  LOP3.LUT P1, RZ, R28, 0x2, RZ, 0xc0, !PT ;  /* 0x000000021cff7812 */ /* 0x000fe4000782c0ff */
[----:B------:R-:W-:Y:S02]  /*5ed0*/  LOP3.LUT R24, R25, 0x8, R24, 0xf8, !PT ;  /* 0x0000000819187812 */ /* 0x000fe400078ef818 */
[----:B------:R-:W-:Y:S02]  /*5ee0*/  SHF.R.U32.HI R25, RZ, 0x3, R25 ;  /* 0x00000003ff197819 */ /* 0x000fe40000011619 */
[----:B------:R-:W-:Y:S01]  /*5ef0*/  SEL R189, R189, 0xffffffe0, !P1 ;  /* 0xffffffe0bdbd7807 */ /* 0x000fe20004800000 */
[----:B------:R-:W-:Y:S01]  /*5f00*/  MUFU.EX2 R196, R196 ;  /* 0x000000c400c47308 */ /* 0x000fe20000000800 */
[----:B------:R-:W-:-:S02]  /*5f10*/  LOP3.LUT R24, R24, R25, RZ, 0x3c, !PT ;  /* 0x0000001918187212 */ /* 0x000fc400078e3cff */
[----:B------:R-:W-:Y:S01]  /*5f20*/  F2FP.F16.F32.PACK_AB R152, R169, R168 ;  /* 0x000000a8a998723e */ /* 0x000fe200000000ff */
[----:B------:R-:W-:Y:S01]  /*5f30*/  FADD.FTZ R169, R168, R169 ;  /* 0x000000a9a8a97221 */ /* 0x000fe20000010000 */
[----:B------:R-:W-:Y:S02]  /*5f40*/  IADD3 R57, R24, R26, R57 ;  /* 0x0000001a18397210 */ /* 0x000fe40007ffe039 */
[----:B0-----:R-:W-:Y:S01]  /*5f50*/  F2FP.F16.F32.PACK_AB R158, R175, R174 ;  /* 0x000000aeaf9e723e */ /* 0x001fe200000000ff */
[----:B------:R-:W0:Y:S01]  /*5f60*/  MUFU.EX2 R197, R197 ;  /* 0x000000c500c57308 */ /* 0x000e220000000800 */
[----:B-1----:R-:W-:Y:S01]  /*5f70*/  F2FP.F16.F32.PACK_AB R153, R195, R194 ;  /* 0x000000c2c399723e */ /* 0x002fe200000000ff */
[----:B------:R-:W-:Y:S02]  /*5f80*/  IMAD R192, R57, 0x2, R2 ;  /* 0x0000000239c07824 */ /* 0x000fe400078e0202 */
[----:B------:R-:W-:Y:S01]  /*5f90*/  FADD.FTZ R195, R194, R195 ;  /* 0x000000c3c2c37221 */ /* 0x000fe20000010000 */
[----:B------:R-:W-:Y:S01]  /*5fa0*/  FADD.FTZ R170, R170, R169 ;  /* 0x000000a9aaaa7221 */ /* 0x000fe20000010000 */
[----:B------:R-:W-:-:S02]  /*5fb0*/  VIADD R190, R192, 0x36400 ;  /* 0x00036400c0be7836 */ /* 0x000fc40000000000 */
[----:B------:R-:W-:Y:S01]  /*5fc0*/  MUFU.EX2 R198, R198 ;  /* 0x000000c600c67308 */ /* 0x000fe20000000800 */
[----:B------:R-:W-:Y:S02]  /*5fd0*/  VIADD R191, R192, 0x36440 ;  /* 0x00036440c0bf7836 */ /* 0x000fe40000000000 */
[----:B------:R-:W-:Y:S01]  /*5fe0*/  FADD.FTZ R171, R171, R170 ;  /* 0x000000aaabab7221 */ /* 0x000fe20000010000 */
[C---:B------:R-:W-:Y:S02]  /*5ff0*/  @P2 VIADD R191, R190.reuse, 0xffffffc0 ;  /* 0xffffffc0bebf2836 */ /* 0x040fe40000000000 */
[----:B------:R-:W-:Y:S02]  /*6000*/  IMAD.IADD R190, R190, 0x1, R189 ;  /* 0x00000001bebe7824 */ /* 0x000fe400078e02bd */
[----:B------:R-:W-:Y:S01]  /*6010*/  FADD.FTZ R172, R172, R171 ;  /* 0x000000abacac7221 */ /* 0x000fe20000010000 */
[----:B------:R-:W-:Y:S01]  /*6020*/  IMAD.IADD R189, R189, 0x1, R191 ;  /* 0x00000001bdbd7824 */ /* 0x000fe200078e02bf */
[----:B------:R-:W1:Y:S01]  /*6030*/  MUFU.EX2 R199, R199 ;  /* 0x000000c700c77308 */ /* 0x000e620000000800 */
[----:B0-----:R-:W-:Y:S01]  /*6040*/  F2FP.F16.F32.PACK_AB R155, R197, R196 ;  /* 0x000000c4c59b723e */ /* 0x001fe200000000ff */
[----:B------:R-:W-:Y:S01]  /*6050*/  FADD.FTZ R196, R196, R195 ;  /* 0x000000c3c4c47221 */ /* 0x000fe20000010000 */
[----:B------:R-:W-:-:S03]  /*6060*/  FADD.FTZ R173, R173, R172 ;  /* 0x000000acadad7221 */ /* 0x000fc60000010000 */
[----:B------:R0:W-:Y:S01]  /*6070*/  STSM.16.M88.4 [R192+0x36400], R152 ;  /* 0x03640098c0007844 */ /* 0x0001e20000000200 */
[----:B------:R-:W-:Y:S01]  /*6080*/  FADD.FTZ R197, R197, R196 ;  /* 0x000000c4c5c57221 */ /* 0x000fe20000010000 */
[----:B------:R-:W-:Y:S01]  /*6090*/  MUFU.EX2 R200, R200 ;  /* 0x000000c800c87308 */ /* 0x000fe20000000800 */
[----:B------:R-:W-:-:S04]  /*60a0*/  FADD.FTZ R174, R174, R173 ;  /* 0x000000adaeae7221 */ /* 0x000fc80000010000 */
[----:B------:R-:W-:-:S03]  /*60b0*/  FADD.FTZ R175, R175, R174 ;  /* 0x000000aeafaf7221 */ /* 0x000fc60000010000 */
[----:B------:R-:W2:Y:S01]  /*60c0*/  MUFU.EX2 R201, R201 ;  /* 0x000000c900c97308 */ /* 0x000ea20000000800 */
[----:B-1----:R-:W-:Y:S01]  /*60d0*/  F2FP.F16.F32.PACK_AB R157, R199, R198 ;  /* 0x000000c6c79d723e */ /* 0x002fe200000000ff */
[----:B------:R-:W-:-:S04]  /*60e0*/  FADD.FTZ R198, R198, R197 ;  /* 0x000000c5c6c67221 */ /* 0x000fc80000010000 */
[----:B------:R-:W-:Y:S02]  /*60f0*/  FADD.FTZ R199, R199, R198 ;  /* 0x000000c6c7c77221 */ /* 0x000fe40000010000 */
[----:B------:R-:W-:Y:S08]  /*6100*/  MUFU.EX2 R176, R176 ;  /* 0x000000b000b07308 */ /* 0x000ff00000000800 */
[----:B------:R-:W1:Y:S01]  /*6110*/  MUFU.EX2 R177, R177 ;  /* 0x000000b100b17308 */ /* 0x000e620000000800 */
[----:B--2---:R-:W-:Y:S01]  /*6120*/  F2FP.F16.F32.PACK_AB R159, R201, R200 ;  /* 0x000000c8c99f723e */ /* 0x004fe200000000ff */
[----:B------:R-:W-:-:S04]  /*6130*/  FADD.FTZ R200, R200, R199 ;  /* 0x000000c7c8c87221 */ /* 0x000fc80000010000 */
[----:B------:R2:W-:Y:S01]  /*6140*/  STSM.16.M88.4 [R190], R156 ;  /* 0x0000009cbe007844 */ /* 0x0005e20000000200 */
[----:B------:R-:W-:Y:S01]  /*6150*/  FADD.FTZ R201, R201, R200 ;  /* 0x000000c8c9c97221 */ /* 0x000fe20000010000 */
[----:B------:R-:W-:Y:S08]  /*6160*/  MUFU.EX2 R178, R178 ;  /* 0x000000b200b27308 */ /* 0x000ff00000000800 */
[----:B------:R-:W3:Y:S01]  /*6170*/  MUFU.EX2 R179, R179 ;  /* 0x000000b300b37308 */ /* 0x000ee20000000800 */
[----:B-1----:R-:W-:Y:S01]  /*6180*/  F2FP.F16.F32.PACK_AB R160, R177, R176 ;  /* 0x000000b0b1a0723e */ /* 0x002fe200000000ff */
[----:B------:R-:W-:-:S04]  /*6190*/  FADD.FTZ R176, R176, R175 ;  /* 0x000000afb0b07221 */ /* 0x000fc80000010000 */
[----:B------:R-:W-:Y:S02]  /*61a0*/  FADD.FTZ R177, R177, R176 ;  /* 0x000000b0b1b17221 */ /* 0x000fe40000010000 */
[----:B------:R-:W-:Y:S08]  /*61b0*/  MUFU.EX2 R202, R202 ;  /* 0x000000ca00ca7308 */ /* 0x000ff00000000800 */
[----:B------:R-:W1:Y:S01]  /*61c0*/  MUFU.EX2 R203, R203 ;  /* 0x000000cb00cb7308 */ /* 0x000e620000000800 */
[----:B---3--:R-:W-:Y:S01]  /*61d0*/  F2FP.F16.F32.PACK_AB R162, R179, R178 ;  /* 0x000000b2b3a2723e */ /* 0x008fe200000000ff */
[----:B------:R-:W-:-:S04]  /*61e0*/  FADD.FTZ R178, R178, R177 ;  /* 0x000000b1b2b27221 */ /* 0x000fc80000010000 */
[----:B------:R-:W-:Y:S02]  /*61f0*/  FADD.FTZ R179, R179, R178 ;  /* 0x000000b2b3b37221 */ /* 0x000fe40000010000 */
        /* <DEDUP_REMOVED lines=25> */
[----:B------:R-:W-:Y:S01]  /*6390*/  FADD.FTZ R207, R207, R206 ;  /* 0x000000cecfcf7221 */ /* 0x000fe20000010000 */
[----:B---3--:R-:W-:-:S03]  /*63a0*/  F2FP.F16.F32.PACK_AB R167, R209, R208 ;  /* 0x000000d0d1a7723e */ /* 0x008fc600000000ff */
[----:B------:R-:W-:Y:S02]  /*63b0*/  FADD.FTZ R208, R208, R207 ;  /* 0x000000cfd0d07221 */ /* 0x000fe40000010000 */
[----:B------:R2:W-:Y:S01]  /*63c0*/  STSM.16.M88.4 [R189], R164 ;  /* 0x000000a4bd007844 */ /* 0x0005e20000000200 */
[----:B------:R-:W-:Y:S01]  /*63d0*/  WARPGROUP.ARRIVE ;  /* 0x00000000000079c5 */ /* 0x000fe20000000000 */
[----:B------:R-:W-:-:S05]  /*63e0*/  FADD.FTZ R195, R209, R208 ;  /* 0x000000d0d1c37221 */ /* 0x000fca0000010000 */
[----:B------:R-:W-:Y:S01]  /*63f0*/  HGMMA.64x256x16.F32 R24, R152, gdesc[UR8].tnspB, RZ, !UPT, gsb0 ;  /* 0x43e0000898187df0 */ /* 0x000fe2000c0008ff */
[----:B------:R-:W-:Y:S01]  /*6400*/  R2UR UR10, R210 ;  /* 0x00000000d20a72ca */ /* 0x000fe200000e0000 */
[----:B------:R-:W-:Y:S01]  /*6410*/  UMOV UR11, 0x40000040 ;  /* 0x40000040000b7882 */ /* 0x000fe20000000000 */
[C---:B------:R-:W-:Y:S01]  /*6420*/  VIADD R210, R193.reuse, 0x100 ;  /* 0x00000100c1d27836 */ /* 0x040fe20000000000 */
[----:B------:R-:W-:Y:S02]  /*6430*/  WARPGROUP.DEPBAR.LE gsb0, 0x0 ;  /* 0x00008000000079c5 */ /* 0x000fe40000010000 */
[----:B------:R-:W-:Y:S01]  /*6440*/  WARPGROUP.ARRIVE ;  /* 0x00000000000079c5 */ /* 0x000fe20000000000 */
[----:B0-----:R-:W-:-:S15]  /*6450*/  VIADD R152, R193, 0x180 ;  /* 0x00000180c1987836 */ /* 0x001fde0000000000 */
[----:B------:R-:W-:-:S06]  /*6460*/  NOP ;  /* 0x0000000000007918 */ /* 0x000fcc0000000000 */
[----:B------:R-:W-:Y:S01]  /*6470*/  HGMMA.64x256x16.F32 R24, R156, gdesc[UR8].tnspB, R24, gsb0 ;  /* 0x43e000089c187df0 */ /* 0x000fe20008000818 */
[----:B------:R-:W-:Y:S01]  /*6480*/  R2UR UR10, R210 ;  /* 0x00000000d20a72ca */ /* 0x000fe200000e0000 */
[----:B------:R-:W-:Y:S01]  /*6490*/  UMOV UR11, 0x40000040 ;  /* 0x40000040000b7882 */ /* 0x000fe20000000000 */
[----:B------:R-:W-:Y:S02]  /*64a0*/  WARPGROUP.DEPBAR.LE gsb0, 0x0 ;  /* 0x00008000000079c5 */ /* 0x000fe40000010000 */
[----:B------:R-:W-:-:S15]  /*64b0*/  WARPGROUP.ARRIVE ;  /* 0x00000000000079c5 */ /* 0x000fde0000000000 */
[----:B------:R-:W-:-:S08]  /*64c0*/  NOP ;  /* 0x0000000000007918 */ /* 0x000fd00000000000 */
[----:B------:R-:W-:Y:S01]  /*64d0*/  HGMMA.64x256x16.F32 R24, R160, gdesc[UR8].tnspB, R24, gsb0 ;  /* 0x43e00008a0187df0 */ /* 0x000fe20008000818 */
[----:B------:R-:W-:Y:S01]  /*64e0*/  R2UR UR10, R152 ;  /* 0x00000000980a72ca */ /* 0x000fe200000e0000 */
[----:B------:R-:W-:Y:S01]  /*64f0*/  UMOV UR11, 0x40000040 ;  /* 0x40000040000b7882 */ /* 0x000fe20000000000 */
[----:B------:R-:W-:Y:S02]  /*6500*/  WARPGROUP.DEPBAR.LE gsb0, 0x0 ;  /* 0x00008000000079c5 */ /* 0x000fe40000010000 */
[----:B------:R-:W-:-:S15]  /*6510*/  WARPGROUP.ARRIVE ;  /* 0x00000000000079c5 */ /* 0x000fde0000000000 */
[----:B------:R-:W-:-:S08]  /*6520*/  NOP ;  /* 0x0000000000007918 */ /* 0x000fd00000000000 */
[----:B------:R-:W-:Y:S03]  /*6530*/  HGMMA.64x256x16.F32 R24, R164, gdesc[UR8].tnspB, R24, gsb0 ;  /* 0x43e00008a4187df0 */ /* 0x000fe60008000818 */
[----:B------:R-:W-:Y:S02]  /*6540*/  WARPGROUP.DEPBAR.LE gsb0, 0x0 ;  /* 0x00008000000079c5 */ /* 0x000fe40000010000 */
[----:B------:R-:W-:Y:S01]  /*6550*/  @!PT LDS RZ, [RZ] ;  /* 0x00000000fffff984 */ /* 0x000fe20000000800 */
[----:B------:R-:W-:Y:S01]  /*6560*/  @!PT LDS RZ, [RZ] ;  /* 0x00000000fffff984 */ /* 0x000fe20000000800 */
[----:B------:R0:W-:Y:S06]  /*6570*/  MEMBAR.ALL.CTA ;  /* 0x0000000000007992 */ /* 0x0001ec0000008000 */
[----:B0-----:R-:W0:Y:S02]  /*6580*/  FENCE.VIEW.ASYNC.S ;  /* 0x00000000000073c6 */ /* 0x001e240000000000 */
[----:B0-----:R-:W-:Y:S01]  /*6590*/  NOP ;  /* 0x0000000000007918 */ /* 0x001fe20000000000 */
[----:B------:R-:W-:Y:S06]  /*65a0*/  BAR.ARV 0xe, 0x100 ;  /* 0x0384000000007b1d */ /* 0x000fec0000002000 */
[----:B--2---:R-:W-:Y:S05]  /*65b0*/  @!P0 BRA `(.L_x_3399) ;  /* 0x0000000000048947 */ /* 0x004fea0003800000 */
[----:B------:R-:W-:Y:S01]  /*65c0*/  BPT.TRAP 0x1 ;  /* 0x000000040000795c */ /* 0x000fe20000300000 */
.L_x_3399:
[----:B------:R-:W0:Y:S01]  /*65d0*/  S2UR UR10, SR_CgaCtaId ;  /* 0x00000000000a79c3 */ /* 0x000e220000008800 */
[----:B------:R-:W-:Y:S01]  /*65e0*/  R2UR UR7, R2 ;  /* 0x00000000020772ca */ /* 0x000fe200000e0000 */
[----:B------:R-:W-:Y:S01]  /*65f0*/  UIADD3 UR39, UR39, -0x2, URZ ;  /* 0xfffffffe27277890 */ /* 0x000fe2000fffe03f */
[----:B------:R-:W-:-:S03]  /*6600*/  IMAD.MOV.U32 R152, RZ, RZ, RZ ;  /* 0x000000ffff987224 */ /* 0x000fc600078e00ff */
[----:B------:R-:W-:-:S06]  /*6610*/  UISETP.GE.AND UP0, UPT, UR39, UR60, UPT ;  /* 0x0000003c2700728c */ /* 0x000fcc000bf06270 */
[----:B------:R-:W-:Y:S02]  /*6620*/  PLOP3.LUT P1, PT, PT, PT, UP0, 0x80, 0x0 ;  /* 0x000000000000781c */ /* 0x000fe40003f2f008 */
[----:B------:R-:W-:-:S04]  /*6630*/  UIADD3 UR7, UR7, 0x38860, URZ ;  /* 0x0003886007077890 */ /* 0x000fc8000fffe03f */
[----:B0-----:R-:W-:-:S09]  /*6640*/  UPRMT UR7, UR10, 0x654, UR7 ;  /* 0x000006540a077896 */ /* 0x001fd20008000007 */
[----:B------:R-:W-:Y:S01]  /*6650*/  SYNCS.ARRIVE.TRANS64.RED.A1T0 RZ, [UR7], RZ ;  /* 0x000000ffffff79a7 */ /* 0x000fe20008100407 */
[----:B------:R-:W-:Y:S05]  /*6660*/  @!P1 BRA `(.L_x_3400) ;  /* 0x0000003000809947 */ /* 0x000fea0003800000 */
[----:B------:R-:W-:Y:S01]  /*6670*/  IMAD.MOV.U32 R198, RZ, RZ, RZ ;  /* 0x000000ffffc67224 */ /* 0x000fe200078e00ff */
[----:B------:R-:W-:Y:S01]  /*6680*/  ULDC UR38, c[0x0][0xad0] ;  /* 0x0002b40000267ab9 */ /* 0x000fe20000000800 */
[----:B------:R-:W-:-:S07]  /*6690*/  IMAD.MOV.U32 R200, RZ, RZ, RZ ;  /* 0x000000ffffc87224 */ /* 0x000fce00078e00ff */
.L_x_3411:
[----:B------:R-:W-:Y:S02]  /*66a0*/  VIADD R197, R200, 0x1 ;  /* 0x00000001c8c57836 */ /* 0x000fe40000000000 */
[----:B------:R-:W-:Y:S01]  /*66b0*/  IMAD.U32 R152, RZ, RZ, UR39 ;  /* 0x00000027ff987e24 */ /* 0x000fe2000f8e00ff */
[----:B------:R-:W-:Y:S02]  /*66c0*/  UIADD3 UR39, UR39, -0x1, URZ ;  /* 0xffffffff27277890 */ /* 0x000fe4000fffe03f */
[C---:B------:R-:W-:Y:S02]  /*66d0*/  ISETP.NE.AND P2, PT, R197.reuse, 0x2, PT ;  /* 0x00000002c500780c */ /* 0x040fe40003f45270 */
[----:B------:R-:W-:Y:S02]  /*66e0*/  ISETP.GT.AND P1, PT, R152, UR60, PT ;  /* 0x0000003c98007c0c */ /* 0x000fe4000bf24270 */
[----:B------:R-:W-:Y:S02]  /*66f0*/  SEL R153, RZ, 0x1, P2 ;  /* 0x00000001ff997807 */ /* 0x000fe40001000000 */
[----:B------:R-:W-:-:S02]  /*6700*/  SEL R197, R197, RZ, P2 ;  /* 0x000000ffc5c57207 */ /* 0x000fc40001000000 */
[----:B------:R-:W-:Y:S01]  /*6710*/  LOP3.LUT R198, R198, R153, RZ, 0x3c, !PT ;  /* 0x00000099c6c67212 */ /* 0x000fe200078e3cff */
[----:B------:R-:W-:Y:S06]  /*6720*/  @!P0 BRA `(.L_x_3401) ;  /* 0x0000000000048947 */ /* 0x000fec0003800000 */
[----:B------:R-:W-:Y:S01]  /*6730*/  BPT.TRAP 0x1 ;  /* 0x000000040000795c */ /* 0x000fe20000300000 */
.L_x_3401:
[----:B------:R-:W-:Y:S01]  /*6740*/  IMAD R196, R197, 0x8, R2 ;  /* 0x00000008c5c47824 */ /* 0x000fe200078e0202 */
[----:B------:R-:W-:-:S04]  /*6750*/  SHF.L.U32 R201, R198, 0x1f, RZ ;  /* 0x0000001fc6c97819 */ /* 0x000fc800000006ff */
[----:B------:R0:W1:Y:S01]  /*6760*/  SYNCS.PHASECHK.TRANS64.TRYWAIT P2, [R196+URZ+0x38830], R201 ;  /* 0x038830c9c40075a7 */ /* 0x000062000804017f */
[----:B------:R-:W-:Y:S05]  /*6770*/  @!P0 BRA `(.L_x_3402) ;  /* 0x0000000000048947 */ /* 0x000fea0003800000 */
[----:B------:R-:W-:Y:S01]  /*6780*/  BPT.TRAP 0x1 ;  /* 0x000000040000795c */ /* 0x000fe20000300000 */
.L_x_3402:
[----:B------:R-:W-:Y:S01]  /*6790*/  IMAD R199, R197, 0x200, R184 ;  /* 0x00000200c5c77824 */ /* 0x000fe200078e02b8 */
[----:B-1----:R-:W-:Y:S06]  /*67a0*/  @P2 BRA `(.L_x_3403) ;  /* 0x0000000000082947 */ /* 0x002fec0003800000 */
[----:B------:R-:W1:Y:S02]  /*67b0*/  SYNCS.PHASECHK.TRANS64.TRYWAIT P2, [R196+URZ+0x38830], R201 ;  /* 0x038830c9c40075a7 */ /* 0x000e64000804017f */
[----:B-1----:R-:W-:Y:S05]  /*67c0*/  @!P2 BRA `(.L_x_3404) ;  /* 0x000000a80064a947 */ /* 0x002fea0003800000 */
.L_x_3403:
[----:B------:R-:W-:Y:S01]  /*67d0*/  R2UR UR6, R199 ;  /* 0x00000000c70672ca */ /* 0x000fe200000e0000 */
[----:B------:R-:W-:Y:S01]  /*67e0*/  WARPGROUP.ARRIVE ;  /* 0x00000000000079c5 */ /* 0x000fe20000000000 */
[----:B------:R-:W-:Y:S01]  /*67f0*/  MOV R202, UR17 ;  /* 0x0000001100ca7c02 */ /* 0x000fe20008000f00 */
[----:B------:R-:W-:Y:S01]  /*6800*/  UMOV UR19, 0x40000040 ;  /* 0x4000004000137882 */ /* 0x000fe20000000000 */
[----:B------:R-:W-:Y:S01]  /*6810*/  MOV R203, UR16 ;  /* 0x0000001000cb7c02 */ /* 0x000fe20008000f00 */
[----:B------:R-:W-:Y:S01]  /*6820*/  UMOV UR15, 0x40000040 ;  /* 0x40000040000f7882 */ /* 0x000fe20000000000 */
[----:B------:R-:W-:Y:S01]  /*6830*/  R2UR UR16, R22 ;  /* 0x00000000161072ca */ /* 0x000fe200000e0000 */
[----:B------:R-:W-:Y:S01]  /*6840*/  UMOV UR11, 0x40000040 ;  /* 0x40000040000b7882 */ /* 0x000fe20000000000 */
[----:B------:R-:W-:Y:S01]  /*6850*/  R2UR UR17, R23 ;  /* 0x00000000171172ca */ /* 0x000fe200000e0000 */
[----:B------:R-:W-:Y:S01]  /*6860*/  UMOV UR59, 0x40000040 ;  /* 0x40000040003b7882 */ /* 0x000fe20000000000 */
[----:B------:R-:W-:-:S02]  /*6870*/  MOV R204, UR13 ;  /* 0x0000000d00cc7c02 */ /* 0x000fc40008000f00 */
[----:B------:R-:W-:Y:S01]  /*6880*/  MOV R205, UR12 ;  /* 0x0000000c00cd7c02 */ /* 0x000fe20008000f00 */
[----:B------:R-:W-:Y:S01]  /*6890*/  UMOV UR18, UR6 ;  /* 0x0000000600127c82 */ /* 0x000fe20008000000 */
[----:B------:R-:W-:Y:S02]  /*68a0*/  R2UR UR12, R8 ;  /* 0x00000000080c72ca */ /* 0x000fe400000e0000 */
[----:B------:R-:W-:Y:S02]  /*68b0*/  R2UR UR13, R9 ;  /* 0x00000000090d72ca */ /* 0x000fe400000e0000 */
[----:B------:R-:W-:Y:S02]  /*68c0*/  MOV R206, UR9 ;  /* 0x0000000900ce7c02 */ /* 0x000fe40008000f00 */
[----:B------:R-:W-:Y:S01]  /*68d0*/  MOV R207, UR8 ;  /* 0x0000000800cf7c02 */ /* 0x000fe20008000f00 */
[----:B------:R-:W-:Y:S01]  /*68e0*/  HGMMA.64x64x16.F32 R152, gdesc[UR16], RZ, !UPT, gsb0 ;  /* 0x00e00000109879f0 */ /* 0x000fe2000c0008ff */
[----:B------:R-:W-:-:S02]  /*68f0*/  R2UR UR17, R202 ;  /* 0x00000000ca1172ca */ /* 0x000fc400000e0000 */
[C---:B------:R-:W-:Y:S02]  /*6900*/  IADD3 R202, R199.reuse, 0x2, RZ ;  /* 0x00000002c7ca7810 */ /* 0x040fe40007ffe0ff */
[----:B------:R-:W-:Y:S02]  /*6910*/  R2UR UR8, R10 ;  /* 0x000000000a0872ca */ /* 0x000fe400000e0000 */
[----:B------:R-:W-:Y:S01]  /*6920*/  R2UR UR6, R202 ;  /* 0x00000000ca0672ca */ /* 0x000fe200000e0000 */
[----:B------:R-:W-:Y:S01]  /*6930*/  VIADD R202, R199, 0x4 ;  /* 0x00000004c7ca7836 */ /* 0x000fe20000000000 */
[----:B------:R-:W-:Y:S01]  /*6940*/  R2UR UR9, R11 ;  /* 0x000000000b0972ca */ /* 0x000fe200000e0000 */
[----:B------:R-:W-:Y:S01]  /*6950*/  VIADD R199, R199, 0x6 ;  /* 0x00000006c7c77836 */ /* 0x000fe20000000000 */
[----:B------:R-:W-:Y:S02]  /*6960*/  R2UR UR56, R12 ;  /* 0x000000000c3872ca */ /* 0x000fe400000e0000 */
[----:B------:R-:W-:-:S02]  /*6970*/  R2UR UR57, R13 ;  /* 0x000000000d3972ca */ /* 0x000fc400000e0000 */
[----:B------:R-:W-:-:S05]  /*6980*/  R2UR UR16, R203 ;  /* 0x00000000cb1072ca */ /* 0x000fca00000e0000 */
[----:B------:R-:W-:Y:S01]  /*6990*/  UMOV UR14, UR6 ;  /* 0x00000006000e7c82 */ /* 0x000fe20008000000 */
[----:B------:R-:W-:-:S13]  /*69a0*/  R2UR UR6, R202 ;  /* 0x00000000ca0672ca */ /* 0x000fda00000e0000 */
[----:B------:R-:W-:Y:S01]  /*69b0*/  UMOV UR10, UR6 ;  /* 0x00000006000a7c82 */ /* 0x000fe20008000000 */
[----:B------:R-:W-:-:S13]  /*69c0*/  R2UR UR6, R199 ;  /* 0x00000000c70672ca */ /* 0x000fda00000e0000 */
[----:B------:R-:W-:Y:S01]  /*69d0*/  UMOV UR58, UR6 ;  /* 0x00000006003a7c82 */ /* 0x000fe20008000000 */
[----:B------:R-:W-:Y:S02]  /*69e0*/  WARPGROUP.DEPBAR.LE gsb0, 0x0 ;  /* 0x00008000000079c5 */ /* 0x000fe40000010000 */
[----:B------:R-:W-:-:S06]  /*69f0*/  WARPGROUP.ARRIVE ;  /* 0x00000000000079c5 */ /* 0x000fcc0000000000 */
[----:B------:R-:W-:Y:S01]  /*6a00*/  HGMMA.64x64x16.F32 R152, gdesc[UR12], R152, gsb0 ;  /* 0x00e000000c9879f0 */ /* 0x000fe20008000898 */
[----:B------:R-:W-:Y:S02]  /*6a10*/  R2UR UR13, R204 ;  /* 0x00000000cc0d72ca */ /* 0x000fe400000e0000 */
[----:B------:R-:W-:Y:S01]  /*6a20*/  R2UR UR12, R205 ;  /* 0x00000000cd0c72ca */ /* 0x000fe200000e0000 */
[----:B------:R-:W-:Y:S02]  /*6a30*/  WARPGROUP.DEPBAR.LE gsb0, 0x0 ;  /* 0x00008000000079c5 */ /* 0x000fe40000010000 */
[----:B------:R-:W-:-:S06]  /*6a40*/  WARPGROUP.ARRIVE ;  /* 0x00000000000079c5 */ /* 0x000fcc0000000000 */
[----:B------:R-:W-:Y:S01]  /*6a50*/  HGMMA.64x64x16.F32 R152, gdesc[UR8], R152, gsb0 ;  /* 0x00e00000089879f0 */ /* 0x000fe20008000898 */
[----:B------:R-:W-:Y:S02]  /*6a60*/  R2UR UR9, R206 ;  /* 0x00000000ce0972ca */ /* 0x000fe400000e0000 */
[----:B------:R-:W-:Y:S01]  /*6a70*/  R2UR UR8, R207 ;  /* 0x00000000cf0872ca */ /* 0x000fe200000e0000 */
[----:B------:R-:W-:Y:S02]  /*6a80*/  WARPGROUP.DEPBAR.LE gsb0, 0x0 ;  /* 0x00008000000079c5 */ /* 0x000fe40000010000 */
[----:B------:R-:W-:-:S06]  /*6a90*/  WARPGROUP.ARRIVE ;  /* 0x00000000000079c5 */ /* 0x000fcc0000000000 */
[----:B------:R-:W-:Y:S03]  /*6aa0*/  HGMMA.64x64x16.F32 R152, gdesc[UR56], R152, gsb0 ;  /* 0x00e00000389879f0 */ /* 0x000fe60008000898 */
[----:B------:R-:W-:Y:S02]  /*6ab0*/  WARPGROUP.DEPBAR.LE gsb0, 0x0 ;  /* 0x00008000000079c5 */ /* 0x000fe40000010000 */
[----:B------:R-:W-:Y:S05]  /*6ac0*/  @!P0 BRA `(.L_x_3405) ;  /* 0x0000000000048947 */ /* 0x000fea0003800000 */
[----:B------:R-:W-:Y:S01]  /*6ad0*/  BPT.TRAP 0x1 ;  /* 0x000000040000795c */ /* 0x000fe20000300000 */
.L_x_3405:
[----:B------:R2:W3:Y:S01]  /*6ae0*/  SYNCS.PHASECHK.TRANS64.TRYWAIT P2, [R196+URZ+0x38850], R201 ;  /* 0x038850c9c40075a7 */ /* 0x0004e2000804017f */
[----:B------:R-:W-:Y:S05]  /*6af0*/  @!P0 BRA `(.L_x_3406) ;  /* 0x0000000000048947 */ /* 0x000fea0003800000 */
[----:B------:R-:W-:Y:S01]  /*6b00*/  BPT.TRAP 0x1 ;  /* 0x000000040000795c */ /* 0x000fe20000300000 */
.L_x_3406:
[----:B------:R-:W-:Y:S01]  /*6b10*/  IMAD R199, R197, 0x1000, R3 ;  /* 0x00001000c5c77824 */ /* 0x000fe200078e0203 */
[----:B---3--:R-:W-:Y:S06]  /*6b20*/  @P2 BRA `(.L_x_3407) ;  /* 0x0000000000082947 */ /* 0x008fec0003800000 */
[----:B------:R-:W3:Y:S02]  /*6b30*/  SYNCS.PHASECHK.TRANS64.TRYWAIT P2, [R196+URZ+0x38850], R201 ;  /* 0x038850c9c40075a7 */ /* 0x000ee4000804017f */
[----:B---3--:R-:W-:Y:S05]  /*6b40*/  @!P2 BRA `(.L_x_3408) ;  /* 0x000000a40098a947 */ /* 0x008fea0003800000 */
.L_x_3407:
[----:B------:R-:W-:Y:S01]  /*6b50*/  R2UR UR6, R199 ;  /* 0x00000000c70672ca */ /* 0x000fe200000e0000 */
[----:B------:R-:W-:Y:S01]  /*6b60*/  WARPGROUP.ARRIVE ;  /* 0x00000000000079c5 */ /* 0x000fe20000000000 */
[----:B0123--:R-:W-:Y:S01]  /*6b70*/  MOV R201, UR49 ;  /* 0x0000003100c97c02 */ /* 0x00ffe20008000f00 */
[----:B------:R-:W-:Y:S01]  /*6b80*/  UMOV UR51, 0x40000040 ;  /* 0x4000004000337882 */ /* 0x000fe20000000000 */
[----:B------:R-:W-:Y:S01]  /*6b90*/  MOV R202, UR48 ;  /* 0x0000003000ca7c02 */ /* 0x000fe20008000f00 */
[----:B------:R-:W-:Y:S01]  /*6ba0*/  UMOV UR55, 0x40000040 ;  /* 0x4000004000377882 */ /* 0x000fe20000000000 */
[----:B------:R-:W-:Y:S01]  /*6bb0*/  R2UR UR48, R14 ;  /* 0x000000000e3072ca */ /* 0x000fe200000e0000 */
[----:B------:R-:W-:Y:S01]  /*6bc0*/  UMOV UR59, 0x40000040 ;  /* 0x40000040003b7882 */ /* 0x000fe20000000000 */
[----:B------:R-:W-:Y:S01]  /*6bd0*/  R2UR UR49, R15 ;  /* 0x000000000f3172ca */ /* 0x000fe200000e0000 */
[----:B------:R-:W-:Y:S01]  /*6be0*/  UMOV UR7, 0x40000040 ;  /* 0x4000004000077882 */ /* 0x000fe20000000000 */
[----:B------:R-:W-:Y:S01]  /*6bf0*/  MOV R203, UR53 ;  /* 0x0000003500cb7c02 */ /* 0x000fe20008000f00 */
[----:B------:R-:W-:Y:S01]  /*6c00*/  UMOV UR11, 0x40000040 ;  /* 0x40000040000b7882 */ /* 0x000fe20000000000 */
[----:B------:R-:W-:Y:S01]  /*6c10*/  MOV R204, UR52 ;  /* 0x0000003400cc7c02 */ /* 0x000fe20008000f00 */
[----:B------:R-:W-:Y:S01]  /*6c20*/  UMOV UR50, UR6 ;  /* 0x0000000600327c82 */ /* 0x000fe20008000000 */
[----:B------:R-:W-:Y:S01]  /*6c30*/  R2UR UR52, R16 ;  /* 0x00000000103472ca */ /* 0x000fe200000e0000 */
[----:B------:R-:W-:Y:S01]  /*6c40*/  UMOV UR15, 0x40000040 ;  /* 0x40000040000f7882 */ /* 0x000fe20000000000 */
[----:B------:R-:W-:Y:S01]  /*6c50*/  R2UR UR53, R17 ;  /* 0x00000000113572ca */ /* 0x000fe200000e0000 */
[----:B------:R-:W-:Y:S01]  /*6c60*/  UMOV UR19, 0x40000040 ;  /* 0x4000004000137882 */ /* 0x000fe20000000000 */
[----:B------:R-:W-:Y:S01]  /*6c70*/  MOV R207, UR37 ;  /* 0x0000002500cf7c02 */ /* 0x000fe20008000f00 */
[----:B------:R-:W-:Y:S01]  /*6c80*/  UMOV UR23, 0x40000040 ;  /* 0x4000004000177882 */ /* 0x000fe20000000000 */
[----:B------:R-:W-:Y:S01]  /*6c90*/  MOV R208, UR36 ;  /* 0x0000002400d07c02 */ /* 0x000fe20008000f00 */
[----:B------:R-:W-:Y:S01]  /*6ca0*/  HGMMA.64x64x16.F32 R152, gdesc[UR48], R152, gsb0 ;  /* 0x00e00000309879f0 */ /* 0x000fe20008000898 */
[----:B------:R-:W-:Y:S01]  /*6cb0*/  R2UR UR49, R201 ;  /* 0x00000000c93172ca */ /* 0x000fe200000e0000 */
[----:B------:R-:W-:Y:S01]  /*6cc0*/  VIADD R201, R199, 0x2 ;  /* 0x00000002c7c97836 */ /* 0x000fe20000000000 */
[----:B------:R-:W-:Y:S01]  /*6cd0*/  R2UR UR36, R18 ;  /* 0x00000000122472ca */ /* 0x000fe200000e0000 */
[----:B------:R-:W-:Y:S01]  /*6ce0*/  UMOV UR27, 0x40000040 ;  /* 0x40000040001b7882 */ /* 0x000fe20000000000 */
[----:B------:R-:W-:Y:S01]  /*6cf0*/  R2UR UR37, R19 ;  /* 0x00000000132572ca */ /* 0x000fe200000e0000 */
[----:B------:R-:W-:Y:S01]  /*6d00*/  UMOV UR31, 0x40000040 ;  /* 0x40000040001f7882 */ /* 0x000fe20000000000 */
[----:B------:R-:W-:Y:S01]  /*6d10*/  R2UR UR6, R201 ;  /* 0x00000000c90672ca */ /* 0x000fe200000e0000 */
[----:B------:R-:W-:Y:S01]  /*6d20*/  VIADD R201, R199, 0x4 ;  /* 0x00000004c7c97836 */ /* 0x000fe20000000000 */
        /* <DEDUP_REMOVED lines=8> */
[----:B------:R-:W-:Y:S01]  /*6db0*/  R2UR UR48, R202 ;  /* 0x00000000ca3072ca */ /* 0x000fe200000e0000 */
[----:B------:R-:W-:Y:S01]  /*6dc0*/  UMOV UR51, 0x40000040 ;  /* 0x4000004000337882 */ /* 0x000fe20000000000 */
[----:B------:R-:W0:Y:S01]  /*6dd0*/  S2R R209, SR_TID.X ;  /* 0x0000000000d17919 */ /* 0x000e220000002100 */
[----:B------:R-:W-:Y:S01]  /*6de0*/  UMOV UR54, UR6 ;  /* 0x0000000600367c82 */ /* 0x000fe20008000000 */
[----:B------:R-:W-:Y:S01]  /*6df0*/  R2UR UR6, R201 ;  /* 0x00000000c90672ca */ /* 0x000fe200000e0000 */
[----:B------:R-:W-:-:S12]  /*6e00*/  VIADD R201, R199, 0x6 ;  /* 0x00000006c7c97836 */ /* 0x000fd80000000000 */
[----:B------:R-:W-:Y:S01]  /*6e10*/  UMOV UR38, UR6 ;  /* 0x0000000600267c82 */ /* 0x000fe20008000000 */
[----:B------:R-:W-:Y:S01]  /*6e20*/  R2UR UR6, R201 ;  /* 0x00000000c90672ca */ /* 0x000fe200000e0000 */
[----:B------:R-:W-:-:S12]  /*6e30*/  VIADD R201, R199, 0x200 ;  /* 0x00000200c7c97836 */ /* 0x000fd80000000000 */
[----:B------:R-:W-:Y:S01]  /*6e40*/  UMOV UR58, UR6 ;  /* 0x00000006003a7c82 */ /* 0x000fe20008000000 */
[----:B------:R-:W-:Y:S01]  /*6e50*/  R2UR UR6, R201 ;  /* 0x00000000c90672ca */ /* 0x000fe200000e0000 */
[----:B------:R-:W-:Y:S01]  /*6e60*/  VIADD R201, R199, 0x202 ;  /* 0x00000202c7c97836 */ /* 0x000fe20000000000 */
[----:B0-----:R-:W-:-:S04]  /*6e70*/  SHF.R.U32.HI R209, RZ, 0x7, R209 ;  /* 0x00000007ffd17819 */ /* 0x001fc800000116d1 */
[----:B------:R-:W-:Y:S01]  /*6e80*/  R2UR UR10, R201 ;  /* 0x00000000c90a72ca */ /* 0x000fe200000e0000 */
[----:B------:R-:W-:-:S05]  /*6e90*/  VIADD R201, R199, 0x204 ;  /* 0x00000204c7c97836 */ /* 0x000fca0000000000 */
[----:B------:R-:W-:Y:S02]  /*6ea0*/  R2UR UR14, R201 ;  /* 0x00000000c90e72ca */ /* 0x000fe400000e0000 */
[----:B------:R-:W-:-:S04]  /*6eb0*/  IADD3 R201, R199, 0x206, RZ ;  /* 0x00000206c7c97810 */ /* 0x000fc80007ffe0ff */
[----:B------:R-:W-:Y:S01]  /*6ec0*/  R2UR UR18, R201 ;  /* 0x00000000c91272ca */ /* 0x000fe200000e0000 */
[----:B------:R-:W-:-:S05]  /*6ed0*/  VIADD R201, R199, 0x400 ;  /* 0x00000400c7c97836 */ /* 0x000fca0000000000 */
[----:B------:R-:W-:Y:S01]  /*6ee0*/  R2UR UR22, R201 ;  /* 0x00000000c91672ca */ /* 0x000fe200000e0000 */
[----:B------:R-:W-:Y:S01]  /*6ef0*/  VIADD R201, R199, 0x402 ;  /* 0x00000402c7c97836 */ /* 0x000fe20000000000 */
[----:B------:R-:W-:Y:S02]  /*6f00*/  WARPGROUP.DEPBAR.LE gsb0, 0x0 ;  /* 0x00008000000079c5 */ /* 0x000fe40000010000 */
[----:B------:R-:W-:Y:S02]  /*6f10*/  WARPGROUP.ARRIVE ;  /* 0x00000000000079c5 */ /* 0x000fe40000000000 */
[----:B------:R-:W-:Y:S01]  /*6f20*/  R2UR UR26, R201 ;  /* 0x00000000c91a72ca */ /* 0x000fe200000e0000 */
[----:B------:R-:W-:-:S03]  /*6f30*/  VIADD R201, R199, 0x404 ;  /* 0x00000404c7c97836 */ /* 0x000fc60000000000 */
[----:B------:R-:W-:Y:S02]  /*6f40*/  HGMMA.64x64x16.F32 R152, gdesc[UR52], R152, gsb0 ;  /* 0x00e00000349879f0 */ /* 0x000fe40008000898 */
[----:B------:R-:W-:Y:S01]  /*6f50*/  R2UR UR30, R201 ;  /* 0x00000000c91e72ca */ /* 0x000fe200000e0000 */
[----:B------:R-:W-:Y:S01]  /*6f60*/  VIADD R201, R199, 0x406 ;  /* 0x00000406c7c97836 */ /* 0x000fe20000000000 */
[----:B------:R-:W-:Y:S01]  /*6f70*/  R2UR UR53, R203 ;  /* 0x00000000cb3572ca */ /* 0x000fe200000e0000 */
[----:B------:R-:W-:Y:S01]  /*6f80*/  UMOV UR55, 0x40000040 ;  /* 0x4000004000377882 */ /* 0x000fe20000000000 */
[----:B------:R-:W-:Y:S01]  /*6f90*/  R2UR UR52, R204 ;  /* 0x00000000cc3472ca */ /* 0x000fe200000e0000 */
[----:B------:R-:W-:Y:S01]  /*6fa0*/  VIADD R204, R199, 0x800 ;  /* 0x00000800c7cc7836 */ /* 0x000fe20000000000 */
[----:B------:R-:W-:Y:S01]  /*6fb0*/  R2UR UR34, R201 ;  /* 0x00000000c92272ca */ /* 0x000fe200000e0000 */
[----:B------:R-:W-:-:S05]  /*6fc0*/  VIADD R201, R199, 0x600 ;  /* 0x00000600c7c97836 */ /* 0x000fca0000000000 */
[----:B------:R-:W-:Y:S01]  /*6fd0*/  R2UR UR42, R201 ;  /* 0x00000000c92a72ca */ /* 0x000fe200000e0000 */
[----:B------:R-:W-:-:S05]  /*6fe0*/  VIADD R201, R199, 0x602 ;  /* 0x00000602c7c97836 */ /* 0x000fca0000000000 */
[----:B------:R-:W-:Y:S01]  /*6ff0*/  R2UR UR46, R201 ;  /* 0x00000000c92e72ca */ /* 0x000fe200000e0000 */
[----:B------:R-:W-:-:S05]  /*7000*/  VIADD R201, R199, 0x604 ;  /* 0x00000604c7c97836 */ /* 0x000fca0000000000 */
[----:B------:R-:W-:Y:S01]  /*7010*/  R2UR UR50, R201 ;  /* 0x00000000c93272ca */ /* 0x000fe200000e0000 */
[----:B------:R-:W-:-:S05]  /*7020*/  VIADD R201, R199, 0x606 ;  /* 0x00000606c7c97836 */ /* 0x000fca0000000000 */
[----:B------:R-:W-:Y:S02]  /*7030*/  R2UR UR54, R201 ;  /* 0x00000000c93672ca */ /* 0x000fe400000e0000 */
[----:B------:R-:W0:Y:S02]  /*7040*/  SHFL.IDX PT, R201, R209, RZ, 0x1f ;  /* 0x00001fffd1c97589 */ /* 0x000e2400000e0000 */
[----:B0-----:R-:W-:-:S04]  /*7050*/  ISETP.GT.AND P2, PT, R201, 0x7f, PT ;  /* 0x0000007fc900780c */ /* 0x001fc80003f44270 */
[----:B------:R-:W-:-:S04]  /*7060*/  SEL R201, RZ, 0x2, !P2 ;  /* 0x00000002ffc97807 */ /* 0x000fc80005000000 */
[----:B------:R-:W-:Y:S01]  /*7070*/  IADD3 R202, R4, R201, RZ ;  /* 0x000000c904ca7210 */ /* 0x000fe20007ffe0ff */
[----:B------:R-:W-:Y:S01]  /*7080*/  IMAD.IADD R203, R201, 0x1, R204 ;  /* 0x00000001c9cb7824 */ /* 0x000fe200078e02cc */
[----:B------:R-:W-:Y:S02]  /*7090*/  WARPGROUP.DEPBAR.LE gsb0, 0x0 ;  /* 0x00008000000079c5 */ /* 0x000fe40000010000 */
[----:B------:R-:W-:-:S06]  /*70a0*/  WARPGROUP.ARRIVE ;  /* 0x00000000000079c5 */ /* 0x000fcc0000000000 */
[----:B------:R-:W-:Y:S01]  /*70b0*/  HGMMA.64x64x16.F32 R152, gdesc[UR36], R152, gsb0 ;  /* 0x00e00000249879f0 */ /* 0x000fe20008000898 */
[----:B------:R-:W-:Y:S02]  /*70c0*/  R2UR UR39, R205 ;  /* 0x00000000cd2772ca */ /* 0x000fe400000e0000 */
[----:B------:R-:W-:Y:S02]  /*70d0*/  R2UR UR38, R206 ;  /* 0x00000000ce2672ca */ /* 0x000fe400000e0000 */
[----:B------:R-:W-:Y:S02]  /*70e0*/  R2UR UR37, R207 ;  /* 0x00000000cf2572ca */ /* 0x000fe400000e0000 */
[----:B------:R-:W-:Y:S01]  /*70f0*/  R2UR UR36, R208 ;  /* 0x00000000d02472ca */ /* 0x000fe200000e0000 */
[----:B------:R-:W-:Y:S02]  /*7100*/  WARPGROUP.DEPBAR.LE gsb0, 0x0 ;  /* 0x00008000000079c5 */ /* 0x000fe40000010000 */
[----:B------:R-:W-:-:S06]  /*7110*/  WARPGROUP.ARRIVE ;  /* 0x00000000000079c5 */ /* 0x000fcc0000000000 */
[----:B------:R-:W-:Y:S01]  /*7120*/  HGMMA.64x64x16.F32 R152, gdesc[UR56], R152, gsb0 ;  /* 0x00e00000389879f0 */ /* 0x000fe20008000898 */
[----:B------:R-:W-:Y:S01]  /*7130*/  R2UR UR56, R202 ;  /* 0x00000000ca3872ca */ /* 0x000fe200000e0000 */
[----:B------:R-:W-:Y:S01]  /*7140*/  UMOV UR57, 0x40000040 ;  /* 0x4000004000397882 */ /* 0x000fe20000000000 */
[----:B------:R-:W-:Y:S01]  /*7150*/  R2UR UR58, R203 ;  /* 0x00000000cb3a72ca */ /* 0x000fe200000e0000 */
[----:B------:R-:W-:Y:S01]  /*7160*/  UMOV UR59, 0x40000040 ;  /* 0x40000040003b7882 */ /* 0x000fe20000000000 */
[----:B------:R-:W-:-:S05]  /*7170*/  IMAD.MOV.U32 R202, RZ, RZ, 0x4 ;  /* 0x00000004ffca7424 */ /* 0x000fca00078e00ff */
[C---:B------:R-:W-:Y:S02]  /*7180*/  SEL R203, R202.reuse, 0x2, P2 ;  /* 0x00000002cacb7807 */ /* 0x040fe40001000000 */
[----:B------:R-:W-:-:S03]  /*7190*/  SEL R202, R202, 0x6, !P2 ;  /* 0x00000006caca7807 */ /* 0x000fc60005000000 */
[--C-:B------:R-:W-:Y:S02]  /*71a0*/  IMAD.IADD R205, R4, 0x1, R203.reuse ;  /* 0x0000000104cd7824 */ /* 0x100fe400078e02cb */
        /* <DEDUP_REMOVED lines=60> */
[----:B------:R-:W-:Y:S02]  /*7570*/  IADD3 R204, R204, R205, R199 ;  /* 0x000000cdcccc7210 */ /* 0x000fe40007ffe0c7 */
        /* <DEDUP_REMOVED lines=17> */
[----:B------:R-:W-:Y:S02]  /*7690*/  IMAD.IADD R205, R5, 0x1, R203 ;  /* 0x0000000105cd7824 */ /* 0x000fe400078e02cb */
        /* <DEDUP_REMOVED lines=85> */
[----:B------:R-:W-:Y:S01]  /*7bf0*/  IADD3 R201, R7, R203, RZ ;  /* 0x000000cb07c97210 */ /* 0x000fe20007ffe0ff */
[----:B------:R-:W-:Y:S01]  /*7c00*/  IMAD.IADD R203, R203, 0x1, R204 ;  /* 0x00000001cbcb7824 */ /* 0x000fe200078e02cc */
[----:B------:R-:W-:Y:S02]  /*7c10*/  WARPGROUP.DEPBAR.LE gsb0, 0x0 ;  /* 0x00008000000079c5 */ /* 0x000fe40000010000 */
[----:B------:R-:W-:-:S07]  /*7c20*/  WARPGROUP.ARRIVE ;  /* 0x00000000000079c5 */ /* 0x000fce0000000000 */
[----:B------:R-:W-:Y:S01]  /*7c30*/  HGMMA.64x64x16.F32 R152, gdesc[UR56], R152, gsb0 ;  /* 0x00e00000389879f0 */ /* 0x000fe20008000898 */
[----:B------:R-:W-:Y:S01]  /*7c40*/  R2UR UR56, R201 ;  /* 0x00000000c93872ca */ /* 0x000fe200000e0000 */
[----:B------:R-:W-:Y:S01]  /*7c50*/  UMOV UR57, 0x40000040 ;  /* 0x4000004000397882 */ /* 0x000fe20000000000 */
[----:B------:R-:W-:Y:S01]  /*7c60*/  R2UR UR58, R203 ;  /* 0x00000000cb3a72ca */ /* 0x000fe200000e0000 */
[----:B------:R-:W-:Y:S01]  /*7c70*/  UMOV UR59, 0x40000040 ;  /* 0x40000040003b7882 */ /* 0x000fe20000000000 */
[----:B------:R-:W-:Y:S02]  /*7c80*/  IMAD.IADD R201, R7, 0x1, R202 ;  /* 0x0000000107c97824 */ /* 0x000fe400078e02ca */
        /* <DEDUP_REMOVED lines=29> */
.L_x_3409:
        /* <DEDUP_REMOVED lines=34> */
[----:B------:R-:W-:Y:S01]  /*8080*/  ULDC UR6, c[0x0][0xa80] ;  /* 0x0002a00000067ab9 */ /* 0x000fe20000000800 */
[----:B------:R-:W-:Y:S01]  /*8090*/  FMUL.FTZ R209, R179, UR38 ;  /* 0x00000026b3d17c20 */ /* 0x000fe20008410000 */
[----:B------:R-:W-:Y:S01]  /*80a0*/  FMUL.FTZ R210, R182, UR38 ;  /* 0x00000026b6d27c20 */ /* 0x000fe20008410000 */
[----:B------:R-:W-:Y:S01]  /*80b0*/  FMUL.FTZ R211, R183, UR38 ;  /* 0x00000026b7d37c20 */ /* 0x000fe20008410000 */
[----:B------:R-:W1:Y:S01]  /*80c0*/  MUFU.TANH R159, R159 ;  /* 0x0000009f009f7308 */ /* 0x000e620000002400 */
[----:B--2---:R-:W-:Y:S01]  /*80d0*/  FMNMX.FTZ R158, R156, R169, !PT ;  /* 0x000000a99c9e7209 */ /* 0x004fe20007810000 */
[----:B------:R-:W2:Y:S01]  /*80e0*/  S2UR UR11, SR_CgaCtaId ;  /* 0x00000000000b79c3 */ /* 0x000ea20000008800 */
[----:B------:R-:W-:Y:S01]  /*80f0*/  R2UR UR7, R196 ;  /* 0x00000000c40772ca */ /* 0x000fe200000e0000 */
[----:B------:R-:W-:Y:S01]  /*8100*/  IMAD R217, R197, 0x1000, R193 ;  /* 0x00001000c5d97824 */ /* 0x000fe200078e02c1 */
[----:B------:R-:W-:-:S03]  /*8110*/  ISETP.NE.AND P2, PT, R186, RZ, PT ;  /* 0x000000ffba00720c */ /* 0x000fc60003f45270 */
[----:B------:R-:W3:Y:S01]  /*8120*/  MUFU.TANH R160, R160 ;  /* 0x000000a000a07308 */ /* 0x000ee20000002400 */
[----:B0-----:R-:W-:Y:S02]  /*8130*/  FMNMX.FTZ R158, R157, R158, !PT ;  /* 0x0000009e9d9e7209 */ /* 0x001fe40007810000 */
[----:B------:R-:W-:-:S05]  /*8140*/  R2UR UR10, R217 ;  /* 0x00000000d90a72ca */ /* 0x000fca00000e0000 */
[----:B------:R-:W0:Y:S01]  /*8150*/  MUFU.TANH R161, R161 ;  /* 0x000000a100a17308 */ /* 0x000e220000002400 */
[----:B-1----:R-:W-:Y:S01]  /*8160*/  FMNMX.FTZ R169, R159, R158, !PT ;  /* 0x0000009e9fa97209 */ /* 0x002fe20007810000 */
[----:B------:R-:W-:-:S06]  /*8170*/  UIADD3 UR7, UR7, 0x38840, URZ ;  /* 0x0003884007077890 */ /* 0x000fcc000fffe03f */
[----:B------:R-:W1:Y:S01]  /*8180*/  MUFU.TANH R164, R164 ;  /* 0x000000a400a47308 */ /* 0x000e620000002400 */
[----:B---3--:R-:W-:Y:S01]  /*8190*/  FMNMX.FTZ R158, R160, R169, !PT ;  /* 0x000000a9a09e7209 */ /* 0x008fe20007810000 */
[----:B--2---:R-:W-:-:S03]  /*81a0*/  UPRMT UR7, UR11, 0x654, UR7 ;  /* 0x000006540b077896 */ /* 0x004fc60008000007 */
[----:B------:R-:W-:-:S03]  /*81b0*/  UMOV UR11, 0x40000040 ;  /* 0x40000040000b7882 */ /* 0x000fc60000000000 */
[----:B------:R-:W2:Y:S01]  /*81c0*/  MUFU.TANH R165, R165 ;  /* 0x000000a500a57308 */ /* 0x000ea20000002400 */
[----:B0-----:R-:W-:Y:S02]  /*81d0*/  FMNMX.FTZ R169, R161, R158, !PT ;  /* 0x0000009ea1a97209 */ /* 0x001fe40007810000 */
[----:B------:R-:W-:Y:S05]  /*81e0*/  SYNCS.ARRIVE.TRANS64.RED.A1T0 RZ, [UR7], RZ ;  /* 0x000000ffffff79a7 */ /* 0x000fea0008100407 */
        /* <DEDUP_REMOVED lines=19> */
[----:B------:R-:W0:Y:S02]  /*8320*/  SHFL.BFLY PT, R168, R169, 0x2, 0x1f ;  /* 0x0c401f00a9a87f89 */ /* 0x000e2400000e0000 */
[----:B------:R-:W3:Y:S08]  /*8330*/  MUFU.TANH R154, R154 ;  /* 0x0000009a009a7308 */ /* 0x000ef00000002400 */
[----:B------:R-:W4:Y:S08]  /*8340*/  MUFU.TANH R155, R155 ;  /* 0x0000009b009b7308 */ /* 0x000f300000002400 */
[----:B------:R-:W5:Y:S01]  /*8350*/  MUFU.TANH R162, R162 ;  /* 0x000000a200a27308 */ /* 0x000f620000002400 */
[----:B0-----:R-:W-:-:S02]  /*8360*/  FMNMX.FTZ R171, R169, R168, !PT ;  /* 0x000000a8a9ab7209 */ /* 0x001fc40007810000 */
[----:B-1----:R-:W-:-:S05]  /*8370*/  FMNMX.FTZ R169, R153, R188, !PT ;  /* 0x000000bc99a97209 */ /* 0x002fca0007810000 */
[----:B------:R-:W0:Y:S01]  /*8380*/  MUFU.TANH R163, R163 ;  /* 0x000000a300a37308 */ /* 0x000e220000002400 */
[----:B------:R-:W1:Y:S01]  /*8390*/  SHFL.BFLY PT, R174, R171, 0x1, 0x1f ;  /* 0x0c201f00abae7f89 */ /* 0x000e6200000e0000 */
[----:B--2---:R-:W-:-:S04]  /*83a0*/  FMNMX.FTZ R169, R152, R169, !PT ;  /* 0x000000a998a97209 */ /* 0x004fc80007810000 */
[----:B---3--:R-:W-:Y:S02]  /*83b0*/  FMNMX.FTZ R168, R154, R169, !PT ;  /* 0x000000a99aa87209 */ /* 0x008fe40007810000 */
[----:B------:R-:W2:Y:S02]  /*83c0*/  MUFU.TANH R166, R166 ;  /* 0x000000a600a67308 */ /* 0x000ea40000002400 */
[----:B----4-:R-:W-:-:S04]  /*83d0*/  FMNMX.FTZ R169, R155, R168, !PT ;  /* 0x000000a89ba97209 */ /* 0x010fc80007810000 */
[----:B-----5:R-:W-:Y:S02]  /*83e0*/  FMNMX.FTZ R170, R162, R169, !PT ;  /* 0x000000a9a2aa7209 */ /* 0x020fe40007810000 */
[----:B------:R-:W3:Y:S02]  /*83f0*/  MUFU.TANH R167, R167 ;  /* 0x000000a700a77308 */ /* 0x000ee40000002400 */
[----:B0-----:R-:W-:-:S06]  /*8400*/  FMNMX.FTZ R169, R163, R170, !PT ;  /* 0x000000aaa3a97209 */ /* 0x001fcc0007810000 */
[----:B------:R-:W0:Y:S01]  /*8410*/  MUFU.TANH R204, R204 ;  /* 0x000000cc00cc7308 */ /* 0x000e220000002400 */
[----:B--2---:R-:W-:Y:S02]  /*8420*/  FMNMX.FTZ R170, R166, R169, !PT ;  /* 0x000000a9a6aa7209 */ /* 0x004fe40007810000 */
[----:B-1----:R-:W-:-:S05]  /*8430*/  FMNMX.FTZ R168, R171, R174, !PT ;  /* 0x000000aeaba87209 */ /* 0x002fca0007810000 */
[----:B------:R-:W1:Y:S01]  /*8440*/  MUFU.TANH R205, R205 ;  /* 0x000000cd00cd7308 */ /* 0x000e620000002400 */
[C---:B------:R-:W-:Y:S01]  /*8450*/  FADD.FTZ R171, -R168.reuse, R187 ;  /* 0x000000bba8ab7221 */ /* 0x040fe20000010100 */
[----:B------:R-:W-:-:S03]  /*8460*/  FMUL.FTZ R212, R168, UR6 ;  /* 0x00000006a8d47c20 */ /* 0x000fc60008410000 */
[----:B------:R-:W-:Y:S01]  /*8470*/  FMUL.FTZ R169, R171, UR6 ;  /* 0x00000006aba97c20 */ /* 0x000fe20008410000 */
[----:B---3--:R-:W-:Y:S01]  /*8480*/  FMNMX.FTZ R171, R167, R170, !PT ;  /* 0x000000aaa7ab7209 */ /* 0x008fe20007810000 */
[--C-:B------:R-:W-:Y:S01]  /*8490*/  FFMA.FTZ R180, R156, UR6, -R212.reuse ;  /* 0x000000069cb47c23 */ /* 0x100fe200080108d4 */
[----:B------:R-:W2:Y:S01]  /*84a0*/  MUFU.TANH R206, R206 ;  /* 0x000000ce00ce7308 */ /* 0x000ea20000002400 */
[--C-:B------:R-:W-:Y:S01]  /*84b0*/  FFMA.FTZ R183, R201, UR6, -R212.reuse ;  /* 0x00000006c9b77c23 */ /* 0x100fe200080108d4 */
[----:B0-----:R-:W-:Y:S01]  /*84c0*/  FMNMX.FTZ R170, R204, R171, !PT ;  /* 0x000000abccaa7209 */ /* 0x001fe20007810000 */
[--C-:B------:R-:W-:Y:S01]  /*84d0*/  FFMA.FTZ R202, R202, UR6, -R212.reuse ;  /* 0x00000006caca7c23 */ /* 0x100fe200080108d4 */
[--C-:B------:R-:W-:Y:S01]  /*84e0*/  FFMA.FTZ R178, R159, UR6, -R212.reuse ;  /* 0x000000069fb27c23 */ /* 0x100fe200080108d4 */
[--C-:B------:R-:W-:Y:S01]  /*84f0*/  FFMA.FTZ R179, R160, UR6, -R212.reuse ;  /* 0x00000006a0b37c23 */ /* 0x100fe200080108d4 */
[--C-:B------:R-:W-:Y:S01]  /*8500*/  FFMA.FTZ R161, R161, UR6, -R212.reuse ;  /* 0x00000006a1a17c23 */ /* 0x100fe200080108d4 */
[--C-:B------:R-:W-:Y:S01]  /*8510*/  FFMA.FTZ R181, R164, UR6, -R212.reuse ;  /* 0x00000006a4b57c23 */ /* 0x100fe200080108d4 */
[----:B------:R-:W0:Y:S01]  /*8520*/  MUFU.TANH R207, R207 ;  /* 0x000000cf00cf7308 */ /* 0x000e220000002400 */
[----:B-1----:R-:W-:Y:S01]  /*8530*/  FMNMX.FTZ R171, R205, R170, !PT ;  /* 0x000000aacdab7209 */ /* 0x002fe20007810000 */
[--C-:B------:R-:W-:Y:S01]  /*8540*/  FFMA.FTZ R182, R165, UR6, -R212.reuse ;  /* 0x00000006a5b67c23 */ /* 0x100fe200080108d4 */
[--C-:B------:R-:W-:Y:S01]  /*8550*/  FFMA.FTZ R187, R203, UR6, -R212.reuse ;  /* 0x00000006cbbb7c23 */ /* 0x100fe200080108d4 */
[--C-:B------:R-:W-:Y:S01]  /*8560*/  FFMA.FTZ R172, R172, UR6, -R212.reuse ;  /* 0x00000006acac7c23 */ /* 0x100fe200080108d4 */
[--C-:B------:R-:W-:Y:S01]  /*8570*/  FFMA.FTZ R173, R173, UR6, -R212.reuse ;  /* 0x00000006adad7c23 */ /* 0x100fe200080108d4 */
[----:B------:R-:W-:-:S02]  /*8580*/  FFMA.FTZ R176, R176, UR6, -R212 ;  /* 0x00000006b0b07c23 */ /* 0x000fc400080108d4 */
[----:B------:R-:W1:Y:S01]  /*8590*/  MUFU.TANH R208, R208 ;  /* 0x000000d000d07308 */ /* 0x000e620000002400 */
[----:B--2---:R-:W-:Y:S01]  /*85a0*/  FMNMX.FTZ R174, R206, R171, !PT ;  /* 0x000000abceae7209 */ /* 0x004fe20007810000 */
[--C-:B------:R-:W-:Y:S01]  /*85b0*/  FFMA.FTZ R171, R199, UR6, -R212.reuse ;  /* 0x00000006c7ab7c23 */ /* 0x100fe200080108d4 */
[----:B------:R-:W-:-:S05]  /*85c0*/  FFMA.FTZ R199, R177, UR6, -R212 ;  /* 0x00000006b1c77c23 */ /* 0x000fca00080108d4 */
[----:B------:R-:W2:Y:S01]  /*85d0*/  MUFU.TANH R209, R209 ;  /* 0x000000d100d17308 */ /* 0x000ea20000002400 */
[----:B0-----:R-:W-:-:S07]  /*85e0*/  FMNMX.FTZ R175, R207, R174, !PT ;  /* 0x000000aecfaf7209 */ /* 0x001fce0007810000 */
[----:B------:R-:W0:Y:S01]  /*85f0*/  MUFU.TANH R210, R210 ;  /* 0x000000d200d27308 */ /* 0x000e220000002400 */
[----:B-1----:R-:W-:-:S07]  /*8600*/  FMNMX.FTZ R174, R208, R175, !PT ;  /* 0x000000afd0ae7209 */ /* 0x002fce0007810000 */
[----:B------:R-:W1:Y:S01]  /*8610*/  MUFU.TANH R211, R211 ;  /* 0x000000d300d37308 */ /* 0x000e620000002400 */
[----:B--2---:R-:W-:-:S07]  /*8620*/  FMNMX.FTZ R175, R209, R174, !PT ;  /* 0x000000aed1af7209 */ /* 0x004fce0007810000 */
[----:B------:R-:W2:Y:S01]  /*8630*/  MUFU.EX2 R169, R169 ;  /* 0x000000a900a97308 */ /* 0x000ea20000000800 */
[----:B0-----:R-:W-:Y:S01]  /*8640*/  FMNMX.FTZ R156, R210, R175, !PT ;  /* 0x000000afd29c7209 */ /* 0x001fe20007810000 */
[----:B------:R-:W-:-:S06]  /*8650*/  FFMA.FTZ R175, R157, UR6, -R212 ;  /* 0x000000069daf7c23 */ /* 0x000fcc00080108d4 */
[----:B------:R0:W-:Y:S01]  /*8660*/  MUFU.EX2 R170, R202 ;  /* 0x000000ca00aa7308 */ /* 0x0001e20000000800 */
[----:B-1----:R-:W-:-:S05]  /*8670*/  FMNMX.FTZ R156, R211, R156, !PT ;  /* 0x0000009cd39c7209 */ /* 0x002fca0007810000 */
[----:B------:R-:W1:Y:S02]  /*8680*/  SHFL.BFLY PT, R157, R156, 0x2, 0x1f ;  /* 0x0c401f009c9d7f89 */ /* 0x000e6400000e0000 */
[----:B------:R-:W3:Y:S01]  /*8690*/  MUFU.EX2 R171, R171 ;  /* 0x000000ab00ab7308 */ /* 0x000ee20000000800 */
[----:B0-----:R-:W-:Y:S01]  /*86a0*/  FFMA.FTZ R202, R158, UR6, -R212 ;  /* 0x000000069eca7c23 */ /* 0x001fe200080108d4 */
[-C--:B--2---:R-:W-:Y:S01]  /*86b0*/  FMUL.FTZ R24, R24, R169.reuse ;  /* 0x000000a918187220 */ /* 0x084fe20000410000 */
        /* <DEDUP_REMOVED lines=19> */
[----:B-1----:R-:W-:Y:S01]  /*87f0*/  FMNMX.FTZ R157, R156, R157, !PT ;  /* 0x0000009d9c9d7209 */ /* 0x002fe20007810000 */
[-C--:B------:R-:W-:Y:S01]  /*8800*/  FMUL.FTZ R60, R60, R169.reuse ;  /* 0x000000a93c3c7220 */ /* 0x080fe20000410000 */
[----:B------:R-:W-:Y:S01]  /*8810*/  MUFU.EX2 R178, R178 ;  /* 0x000000b200b27308 */ /* 0x000fe20000000800 */
[-C--:B------:R-:W-:Y:S01]  /*8820*/  FMUL.FTZ R61, R61, R169.reuse ;  /* 0x000000a93d3d7220 */ /* 0x080fe20000410000 */
        /* <DEDUP_REMOVED lines=25> */
[----:B0-----:R-:W-:Y:S01]  /*89c0*/  FMNMX.FTZ R177, R157, R156, !PT ;  /* 0x0000009c9db17209 */ /* 0x001fe20007810000 */
[-C--:B------:R-:W-:Y:S01]  /*89d0*/  FMUL.FTZ R105, R105, R169.reuse ;  /* 0x000000a969697220 */ /* 0x080fe20000410000 */
[-C--:B------:R-:W-:Y:S01]  /*89e0*/  FMUL.FTZ R108, R108, R169.reuse ;  /* 0x000000a96c6c7220 */ /* 0x080fe20000410000 */
[-C--:B------:R-:W-:Y:S01]  /*89f0*/  FMUL.FTZ R109, R109, R169.reuse ;  /* 0x000000a96d6d7220 */ /* 0x080fe20000410000 */
[-C--:B------:R-:W-:Y:S01]  /*8a00*/  FMUL.FTZ R112, R112, R169.reuse ;  /* 0x000000a970707220 */ /* 0x080fe20000410000 */
[----:B------:R-:W-:Y:S01]  /*8a10*/  FADD.FTZ R156, -R177, R188 ;  /* 0x000000bcb19c7221 */ /* 0x000fe20000010100 */
[----:B------:R-:W-:Y:S01]  /*8a20*/  MUFU.EX2 R182, R182 ;  /* 0x000000b600b67308 */ /* 0x000fe20000000800 */
[-C--:B------:R-:W-:Y:S01]  /*8a30*/  FMUL.FTZ R113, R113, R169.reuse ;  /* 0x000000a971717220 */ /* 0x080fe20000410000 */
[-C--:B------:R-:W-:Y:S01]  /*8a40*/  FMUL.FTZ R116, R116, R169.reuse ;  /* 0x000000a974747220 */ /* 0x080fe20000410000 */
[----:B------:R-:W-:Y:S01]  /*8a50*/  FMUL.FTZ R188, R156, UR6 ;  /* 0x000000069cbc7c20 */ /* 0x000fe20008410000 */
[----:B------:R-:W-:Y:S01]  /*8a60*/  FMUL.FTZ R156, R177, UR6 ;  /* 0x00000006b19c7c20 */ /* 0x000fe20008410000 */
[-C--:B------:R-:W-:Y:S01]  /*8a70*/  FMUL.FTZ R117, R117, R169.reuse ;  /* 0x000000a975757220 */ /* 0x080fe20000410000 */
[-C--:B------:R-:W-:Y:S01]  /*8a80*/  FMUL.FTZ R120, R120, R169.reuse ;  /* 0x000000a978787220 */ /* 0x080fe20000410000 */
[----:B------:R-:W-:Y:S01]  /*8a90*/  FMUL.FTZ R121, R121, R169 ;  /* 0x000000a979797220 */ /* 0x000fe20000410000 */
[----:B------:R-:W-:Y:S01]  /*8aa0*/  FFMA.FTZ R201, R153, UR6, -R156 ;  /* 0x0000000699c97c23 */ /* 0x000fe2000801089c */
[----:B------:R-:W0:Y:S01]  /*8ab0*/  MUFU.EX2 R188, R188 ;  /* 0x000000bc00bc7308 */ /* 0x000e220000000800 */
[----:B------:R-:W-:-:S02]  /*8ac0*/  @!P2 IMAD R153, R200, 0x40, R185 ;  /* 0x00000040c899a824 */ /* 0x000fc400078e02b9 */
[--C-:B------:R-:W-:Y:S01]  /*8ad0*/  FFMA.FTZ R212, R152, UR6, -R156.reuse ;  /* 0x0000000698d47c23 */ /* 0x100fe2000801089c */
[--C-:B------:R-:W-:Y:S01]  /*8ae0*/  FFMA.FTZ R203, R154, UR6, -R156.reuse ;  /* 0x000000069acb7c23 */ /* 0x100fe2000801089c */
[----:B------:R-:W-:Y:S01]  /*8af0*/  FFMA.FTZ R214, R155, UR6, -R156 ;  /* 0x000000069bd67c23 */ /* 0x000fe2000801089c */
[----:B------:R-:W-:Y:S02]  /*8b00*/  @!P2 IMAD R153, R153, 0x4, R2 ;  /* 0x000000049999a824 */ /* 0x000fe400078e0202 */
[--C-:B------:R-:W-:Y:S01]  /*8b10*/  FFMA.FTZ R213, R162, UR6, -R156.reuse ;  /* 0x00000006a2d57c23 */ /* 0x100fe2000801089c */
        /* <DEDUP_REMOVED lines=10> */
[----:B------:R-:W-:Y:S01]  /*8bc0*/  FFMA.FTZ R211, R211, UR6, -R156 ;  /* 0x00000006d3d37c23 */ /* 0x000fe2000801089c */
[----:B------:R-:W-:Y:S01]  /*8bd0*/  @!P2 STS [R153+0x38400], R169 ;  /* 0x038400a99900a388 */ /* 0x000fe20000000800 */
[----:B------:R-:W-:Y:S01]  /*8be0*/  MUFU.EX2 R201, R201 ;  /* 0x000000c900c97308 */ /* 0x000fe20000000800 */
[----:B---3--:R-:W-:Y:S01]  /*8bf0*/  F2FP.F16.F32.PACK_AB R152, R171, R170 ;  /* 0x000000aaab98723e */ /* 0x008fe200000000ff */
[----:B0-----:R-:W-:Y:S01]  /*8c00*/  FMUL.FTZ R26, R26, R188 ;  /* 0x000000bc1a1a7220 */ /* 0x001fe20000410000 */
[----:B------:R0:W-:Y:S01]  /*8c10*/  @!P2 STS [R153+0x38420], R188 ;  /* 0x038420bc9900a388 */ /* 0x0001e20000000800 */
[----:B------:R-:W-:Y:S01]  /*8c20*/  F2FP.F16.F32.PACK_AB R154, R175, R174 ;  /* 0x000000aeaf9a723e */ /* 0x000fe200000000ff */
[----:B------:R-:W-:Y:S01]  /*8c30*/  FMUL.FTZ R27, R27, R188 ;  /* 0x000000bc1b1b7220 */ /* 0x000fe20000410000 */
[----:B------:R-:W-:Y:S01]  /*8c40*/  F2FP.F16.F32.PACK_AB R156, R179, R178 ;  /* 0x000000b2b39c723e */ /* 0x000fe200000000ff */
[----:B------:R-:W-:Y:S01]  /*8c50*/  FMUL.FTZ R30, R30, R188 ;  /* 0x000000bc1e1e7220 */ /* 0x000fe20000410000 */
[----:B------:R-:W0:Y:S01]  /*8c60*/  MUFU.EX2 R212, R212 ;  /* 0x000000d400d47308 */ /* 0x000e220000000800 */
[----:B------:R-:W-:Y:S01]  /*8c70*/  F2FP.F16.F32.PACK_AB R158, R181, R180 ;  /* 0x000000b4b59e723e */ /* 0x000fe200000000ff */
        /* <DEDUP_REMOVED lines=14> */
[----:B------:R-:W1:Y:S01]  /*8d60*/  MUFU.EX2 R214, R214 ;  /* 0x000000d600d67308 */ /* 0x000e620000000800 */
[----:B0-----:R-:W-:Y:S01]  /*8d70*/  F2FP.F16.F32.PACK_AB R153, R212, R201 ;  /* 0x000000c9d499723e */ /* 0x001fe200000000ff */
        /* <DEDUP_REMOVED lines=14> */
[----:B------:R-:W0:Y:S01]  /*8e60*/  MUFU.EX2 R216, R216 ;  /* 0x000000d800d87308 */ /* 0x000e220000000800 */
[----:B-1----:R-:W-:Y:S01]  /*8e70*/  F2FP.F16.F32.PACK_AB R155, R214, R203 ;  /* 0x000000cbd69b723e */ /* 0x002fe200000000ff */
[----:B------:R-:W-:Y:S01]  /*8e80*/  BAR.SYNC.DEFER_BLOCKING 0xf, 0x100 ;  /* 0x03c4000000007b1d */ /* 0x000fe20000010000 */
        /* <DEDUP_REMOVED lines=21> */
[----:B------:R-:W0:Y:S01]  /*8fe0*/  MUFU.EX2 R183, R183 ;  /* 0x000000b700b77308 */ /* 0x000e220000000800 */
[-C--:B------:R-:W-:Y:S01]  /*8ff0*/  FMUL.FTZ R119, R119, R188.reuse ;  /* 0x000000bc77777220 */ /* 0x080fe20000410000 */
[-C--:B------:R-:W-:Y:S01]  /*9000*/  FMUL.FTZ R122, R122, R188.reuse ;  /* 0x000000bc7a7a7220 */ /* 0x080fe20000410000 */
[-C--:B------:R-:W-:Y:S01]  /*9010*/  FMUL.FTZ R123, R123, R188.reuse ;  /* 0x000000bc7b7b7220 */ /* 0x080fe20000410000 */
[-C--:B------:R-:W-:Y:S01]  /*9020*/  FMUL.FTZ R124, R124, R169.reuse ;  /* 0x000000a97c7c7220 */ /* 0x080fe20000410000 */
[----:B------:R-:W-:Y:S01]  /*9030*/  FMUL.FTZ R125, R125, R169 ;  /* 0x000000a97d7d7220 */ /* 0x000fe20000410000 */
[-C--:B------:R-:W-:Y:S01]  /*9040*/  FMUL.FTZ R126, R126, R188.reuse ;  /* 0x000000bc7e7e7220 */ /* 0x080fe20000410000 */
[-C--:B------:R-:W-:Y:S01]  /*9050*/  FMUL.FTZ R127, R127, R188.reuse ;  /* 0x000000bc7f7f7220 */ /* 0x080fe20000410000 */
[----:B------:R-:W-:Y:S01]  /*9060*/  MUFU.EX2 R187, R187 ;  /* 0x000000bb00bb7308 */ /* 0x000fe20000000800 */
[----:B-1----:R-:W-:Y:S01]  /*9070*/  F2FP.F16.F32.PACK_AB R159, R218, R215 ;  /* 0x000000d7da9f723e */ /* 0x002fe200000000ff */
[-C--:B------:R-:W-:Y:S01]  /*9080*/  FMUL.FTZ R128, R128, R169.reuse ;  /* 0x000000a980807220 */ /* 0x080fe20000410000 */
[-C--:B------:R-:W-:Y:S01]  /*9090*/  FMUL.FTZ R129, R129, R169.reuse ;  /* 0x000000a981817220 */ /* 0x080fe20000410000 */
[-C--:B------:R-:W-:Y:S01]  /*90a0*/  FMUL.FTZ R130, R130, R188.reuse ;  /* 0x000000bc82827220 */ /* 0x080fe20000410000 */
[----:B------:R-:W-:Y:S01]  /*90b0*/  FMUL.FTZ R131, R131, R188 ;  /* 0x000000bc83837220 */ /* 0x000fe20000410000 */
        /* <DEDUP_REMOVED lines=16> */
[----:B------:R-:W-:Y:S01]  /*91c0*/  FMUL.FTZ R145, R145, R169 ;  /* 0x000000a991917220 */ /* 0x000fe20000410000 */
[-C--:B------:R-:W-:Y:S01]  /*91d0*/  FMUL.FTZ R146, R146, R188.reuse ;  /* 0x000000bc92927220 */ /* 0x080fe20000410000 */
[----:B------:R-:W0:Y:S01]  /*91e0*/  MUFU.EX2 R205, R205 ;  /* 0x000000cd00cd7308 */ /* 0x000e220000000800 */
[----:B-1----:R-:W-:Y:S01]  /*91f0*/  F2FP.F16.F32.PACK_AB R162, R172, R187 ;  /* 0x000000bbaca2723e */ /* 0x002fe200000000ff */
[-C--:B------:R-:W-:Y:S01]  /*9200*/  FMUL.FTZ R147, R147, R188.reuse ;  /* 0x000000bc93937220 */ /* 0x080fe20000410000 */
[-C--:B------:R-:W-:Y:S01]  /*9210*/  FMUL.FTZ R148, R148, R169.reuse ;  /* 0x000000a994947220 */ /* 0x080fe20000410000 */
[----:B------:R-:W-:Y:S01]  /*9220*/  FMUL.FTZ R149, R149, R169 ;  /* 0x000000a995957220 */ /* 0x000fe20000410000 */
[-C--:B------:R-:W-:Y:S01]  /*9230*/  FMUL.FTZ R150, R150, R188.reuse ;  /* 0x000000bc96967220 */ /* 0x080fe20000410000 */
[----:B------:R-:W-:Y:S01]  /*9240*/  FMUL.FTZ R151, R151, R188 ;  /* 0x000000bc97977220 */ /* 0x000fe20000410000 */
[----:B------:R1:W-:Y:S01]  /*9250*/  STSM.16.M88.4 [R192+0x36400], R152 ;  /* 0x03640098c0007844 */ /* 0x0003e20000000200 */
[----:B------:R-:W-:Y:S01]  /*9260*/  MUFU.EX2 R206, R206 ;  /* 0x000000ce00ce7308 */ /* 0x000fe20000000800 */
[----:B------:R-:W-:-:S02]  /*9270*/  VIADD R210, R217, 0x80 ;  /* 0x00000080d9d27836 */ /* 0x000fc40000000000 */
[----:B------:R-:W-:Y:S01]  /*9280*/  FFMA.FTZ R170, R169, R194, R170 ;  /* 0x000000c2a9aa7223 */ /* 0x000fe200000100aa */
[----:B------:R1:W-:Y:S01]  /*9290*/  STSM.16.M88.4 [R190], R156 ;  /* 0x0000009cbe007844 */ /* 0x0003e20000000200 */
[----:B------:R-:W-:Y:S02]  /*92a0*/  FFMA.FTZ R195, R188, R195, R201 ;  /* 0x000000c3bcc37223 */ /* 0x000fe400000100c9 */
[----:B------:R-:W-:Y:S01]  /*92b0*/  FADD.FTZ R171, R171, R170 ;  /* 0x000000aaabab7221 */ /* 0x000fe20000010000 */
[----:B------:R-:W2:Y:S01]  /*92c0*/  MUFU.EX2 R207, R207 ;  /* 0x000000cf00cf7308 */ /* 0x000ea20000000800 */
[----:B0-----:R-:W-:Y:S01]  /*92d0*/  F2FP.F16.F32.PACK_AB R161, R205, R204 ;  /* 0x000000cccda1723e */ /* 0x001fe200000000ff */
[----:B------:R-:W-:Y:S01]  /*92e0*/  FADD.FTZ R212, R212, R195 ;  /* 0x000000c3d4d47221 */ /* 0x000fe20000010000 */
[----:B------:R-:W-:-:S03]  /*92f0*/  FADD.FTZ R174, R174, R171 ;  /* 0x000000abaeae7221 */ /* 0x000fc60000010000 */
[----:B------:R-:W-:Y:S01]  /*9300*/  FADD.FTZ R203, R203, R212 ;  /* 0x000000d4cbcb7221 */ /* 0x000fe20000010000 */
[----:B------:R-:W-:Y:S01]  /*9310*/  FADD.FTZ R175, R175, R174 ;  /* 0x000000aeafaf7221 */ /* 0x000fe20000010000 */
[----:B------:R-:W-:Y:S02]  /*9320*/  MUFU.EX2 R173, R173 ;  /* 0x000000ad00ad7308 */ /* 0x000fe40000000800 */
[----:B------:R-:W-:Y:S01]  /*9330*/  FADD.FTZ R214, R214, R203 ;  /* 0x000000cbd6d67221 */ /* 0x000fe20000010000 */
[----:B------:R-:W-:-:S03]  /*9340*/  FADD.FTZ R178, R178, R175 ;  /* 0x000000afb2b27221 */ /* 0x000fc60000010000 */
[----:B------:R-:W-:Y:S01]  /*9350*/  FADD.FTZ R213, R213, R214 ;  /* 0x000000d6d5d57221 */ /* 0x000fe20000010000 */
[----:B------:R-:W-:Y:S01]  /*9360*/  FADD.FTZ R179, R179, R178 ;  /* 0x000000b2b3b37221 */ /* 0x000fe20000010000 */
[----:B------:R-:W0:Y:S01]  /*9370*/  MUFU.EX2 R176, R176 ;  /* 0x000000b000b07308 */ /* 0x000e220000000800 */
[----:B--2---:R-:W-:Y:S01]  /*9380*/  F2FP.F16.F32.PACK_AB R163, R207, R206 ;  /* 0x000000cecfa3723e */ /* 0x004fe200000000ff */
[----:B------:R-:W-:Y:S01]  /*9390*/  FADD.FTZ R216, R216, R213 ;  /* 0x000000d5d8d87221 */ /* 0x000fe20000010000 */
[----:B------:R-:W-:-:S03]  /*93a0*/  FADD.FTZ R180, R180, R179 ;  /* 0x000000b3b4b47221 */ /* 0x000fc60000010000 */
[----:B------:R1:W-:Y:S01]  /*93b0*/  STSM.16.M88.4 [R191], R160 ;  /* 0x000000a0bf007844 */ /* 0x0003e20000000200 */
[----:B------:R-:W-:Y:S01]  /*93c0*/  FADD.FTZ R215, R215, R216 ;  /* 0x000000d8d7d77221 */ /* 0x000fe20000010000 */
[----:B------:R-:W-:Y:S01]  /*93d0*/  MUFU.EX2 R199, R199 ;  /* 0x000000c700c77308 */ /* 0x000fe20000000800 */
[----:B------:R-:W-:Y:S02]  /*93e0*/  FADD.FTZ R181, R181, R180 ;  /* 0x000000b4b5b57221 */ /* 0x000fe40000010000 */
[----:B------:R-:W-:Y:S02]  /*93f0*/  FADD.FTZ R215, R218, R215 ;  /* 0x000000d7dad77221 */ /* 0x000fe40000010000 */
[----:B------:R-:W-:Y:S02]  /*9400*/  FADD.FTZ R182, R182, R181 ;  /* 0x000000b5b6b67221 */ /* 0x000fe40000010000 */
        /* <DEDUP_REMOVED lines=10> */
[----:B------:R-:W-:Y:S02]  /*94b0*/  FADD.FTZ R173, R173, R172 ;  /* 0x000000acadad7221 */ /* 0x000fe40000010000 */
[----:B------:R-:W0:Y:S01]  /*94c0*/  MUFU.EX2 R209, R209 ;  /* 0x000000d100d17308 */ /* 0x000e220000000800 */
[----:B--2---:R-:W-:Y:S01]  /*94d0*/  F2FP.F16.F32.PACK_AB R166, R202, R199 ;  /* 0x000000c7caa6723e */ /* 0x004fe200000000ff */
[----:B------:R-:W-:-:S04]  /*94e0*/  FADD.FTZ R176, R176, R173 ;  /* 0x000000adb0b07221 */ /* 0x000fc80000010000 */
[----:B------:R-:W-:Y:S02]  /*94f0*/  FADD.FTZ R199, R199, R176 ;  /* 0x000000b0c7c77221 */ /* 0x000fe40000010000 */
[----:B------:R-:W-:Y:S02]  /*9500*/  MUFU.EX2 R200, R200 ;  /* 0x000000c800c87308 */ /* 0x000fe40000000800 */
[----:B------:R-:W-:-:S06]  /*9510*/  FADD.FTZ R194, R202, R199 ;  /* 0x000000c7cac27221 */ /* 0x000fcc0000010000 */
[----:B------:R-:W2:Y:S01]  /*9520*/  MUFU.EX2 R211, R211 ;  /* 0x000000d300d37308 */ /* 0x000ea20000000800 */
[----:B0-----:R-:W-:Y:S01]  /*9530*/  F2FP.F16.F32.PACK_AB R165, R209, R208 ;  /* 0x000000d0d1a5723e */ /* 0x001fe200000000ff */
[----:B------:R-:W-:-:S04]  /*9540*/  FADD.FTZ R208, R208, R207 ;  /* 0x000000cfd0d07221 */ /* 0x000fc80000010000 */
[----:B------:R-:W-:Y:S01]  /*9550*/  FADD.FTZ R209, R209, R208 ;  /* 0x000000d0d1d17221 */ /* 0x000fe20000010000 */
[----:B--2---:R-:W-:-:S03]  /*9560*/  F2FP.F16.F32.PACK_AB R167, R211, R200 ;  /* 0x000000c8d3a7723e */ /* 0x004fc600000000ff */
[----:B------:R-:W-:Y:S02]  /*9570*/  FADD.FTZ R200, R200, R209 ;  /* 0x000000d1c8c87221 */ /* 0x000fe40000010000 */
[----:B------:R1:W-:Y:S01]  /*9580*/  STSM.16.M88.4 [R189], R164 ;  /* 0x000000a4bd007844 */ /* 0x0003e20000000200 */
[----:B------:R-:W-:Y:S01]  /*9590*/  WARPGROUP.ARRIVE ;  /* 0x00000000000079c5 */ /* 0x000fe20000000000 */
[----:B------:R-:W-:-:S05]  /*95a0*/  FADD.FTZ R195, R211, R200 ;  /* 0x000000c8d3c37221 */ /* 0x000fca0000010000 */
[----:B------:R-:W-:Y:S01]  /*95b0*/  HGMMA.64x256x16.F32 R24, R152, gdesc[UR8].tnspB, R24, gsb0 ;  /* 0x43e0000898187df0 */ /* 0x000fe20008000818 */
[----:B------:R-:W-:Y:S01]  /*95c0*/  R2UR UR10, R210 ;  /* 0x00000000d20a72ca */ /* 0x000fe200000e0000 */
[----:B------:R-:W-:Y:S01]  /*95d0*/  UMOV UR11, 0x40000040 ;  /* 0x40000040000b7882 */ /* 0x000fe20000000000 */
[C---:B------:R-:W-:Y:S01]  /*95e0*/  IADD3 R210, R217.reuse, 0x100, RZ ;  /* 0x00000100d9d27810 */ /* 0x040fe20007ffe0ff */
[----:B------:R-:W-:Y:S01]  /*95f0*/  VIADD R217, R217, 0x180 ;  /* 0x00000180d9d97836 */ /* 0x000fe20000000000 */
[----:B------:R-:W-:Y:S02]  /*9600*/  WARPGROUP.DEPBAR.LE gsb0, 0x0 ;  /* 0x00008000000079c5 */ /* 0x000fe40000010000 */
[----:B------:R-:W-:-:S15]  /*9610*/  WARPGROUP.ARRIVE ;  /* 0x00000000000079c5 */ /* 0x000fde0000000000 */
        /* <DEDUP_REMOVED lines=20> */
[----:B0-----:R-:W0:Y:S02]  /*9760*/  FENCE.VIEW.ASYNC.S ;  /* 0x00000000000073c6 */ /* 0x001e240000000000 */
[----:B0-----:R-:W-:Y:S01]  /*9770*/  NOP ;  /* 0x0000000000007918 */ /* 0x001fe20000000000 */
[----:B------:R-:W-:Y:S06]  /*9780*/  BAR.ARV 0xe, 0x100 ;  /* 0x0384000000007b1d */ /* 0x000fec0000002000 */
[----:B-1----:R-:W-:Y:S05]  /*9790*/  @!P0 BRA `(.L_x_3410) ;  /* 0x0000000000048947 */ /* 0x002fea0003800000 */
[----:B------:R-:W-:Y:S01]  /*97a0*/  BPT.TRAP 0x1 ;  /* 0x000000040000795c */ /* 0x000fe20000300000 */
.L_x_3410:
[----:B------:R-:W0:Y:S01]  /*97b0*/  S2UR UR10, SR_CgaCtaId ;  /* 0x00000000000a79c3 */ /* 0x000e220000008800 */
[----:B------:R-:W-:Y:S01]  /*97c0*/  R2UR UR7, R196 ;  /* 0x00000000c40772ca */ /* 0x000fe200000e0000 */
[----:B------:R-:W-:Y:S02]  /*97d0*/  IMAD.MOV.U32 R188, RZ, RZ, R177 ;  /* 0x000000ffffbc7224 */ /* 0x000fe400078e00b1 */
[----:B------:R-:W-:Y:S02]  /*97e0*/  IMAD.MOV.U32 R187, RZ, RZ, R168 ;  /* 0x000000ffffbb7224 */ /* 0x000fe400078e00a8 */
[----:B------:R-:W-:-:S08]  /*97f0*/  IMAD.MOV.U32 R200, RZ, RZ, R197 ;  /* 0x000000ffffc87224 */ /* 0x000fd000078e00c5 */
[----:B------:R-:W-:-:S04]  /*9800*/  UIADD3 UR7, UR7, 0x38860, URZ ;  /* 0x0003886007077890 */ /* 0x000fc8000fffe03f */
[----:B0-----:R-:W-:-:S09]  /*9810*/  UPRMT UR7, UR10, 0x654, UR7 ;  /* 0x000006540a077896 */ /* 0x001fd20008000007 */
[----:B------:R-:W-:Y:S01]  /*9820*/  SYNCS.ARRIVE.TRANS64.RED.A1T0 RZ, [UR7], RZ ;  /* 0x000000ffffff79a7 */ /* 0x000fe20008100407 */
[----:B------:R-:W-:Y:S05]  /*9830*/  @P1 BRA `(.L_x_3411) ;  /* 0xffffffcc00981947 */ /* 0x000fea000383ffff */
[----:B------:R-:W-:Y:S02]  /*9840*/  IMAD.SHL.U32 R152, R197, 0x40, RZ ;  /* 0x00000040c5987824 */ /* 0x000fe400078e00ff */
[----:B------:R-:W-:Y:S02]  /*9850*/  IMAD.MOV.U32 R188, RZ, RZ, R177 ;  /* 0x000000ffffbc7224 */ /* 0x000fe400078e00b1 */
[----:B------:R-:W-:-:S07]  /*9860*/  IMAD.MOV.U32 R187, RZ, RZ, R168 ;  /* 0x000000ffffbb7224 */ /* 0x000fce00078e00a8 */
.L_x_3400:
[----:B------:R-:W0:Y:S01]  /*9870*/  SHFL.BFLY PT, R3, R194, 0x2, 0x1f ;  /* 0x0c401f00c2037f89 */ /* 0x000e2200000e0000 */
[----:B------:R-:W-:Y:S08]  /*9880*/  BAR.ARV 0x8, 0x100 ;  /* 0x0204000000007b1d */ /* 0x000ff00000002000 */
[----:B------:R-:W-:Y:S01]  /*9890*/  BAR.SYNC.DEFER_BLOCKING 0xf, 0x100 ;  /* 0x03c4000000007b1d */ /* 0x000fe20000010000 */
[----:B------:R-:W-:-:S02]  /*98a0*/  ISETP.NE.AND P0, PT, R186, RZ, PT ;  /* 0x000000ffba00720c */ /* 0x000fc40003f05270 */
[----:B------:R-:W-:-:S03]  /*98b0*/  IADD3 R185, R185, R152, RZ ;  /* 0x00000098b9b97210 */ /* 0x000fc60007ffe0ff */
[----:B------:R-:W1:Y:S01]  /*98c0*/  SHFL.BFLY PT, R4, R195, 0x2, 0x1f ;  /* 0x0c401f00c3047f89 */ /* 0x000e6200000e0000 */
[----:B0-----:R-:W-:-:S07]  /*98d0*/  FADD.FTZ R3, R3, R194 ;  /* 0x000000c203037221 */ /* 0x001fce0000010000 */
[----:B------:R-:W-:Y:S01]  /*98e0*/  @!P0 IMAD R2, R185, 0x4, R2 ;  /* 0x00000004b9028824 */ /* 0x000fe200078e0202 */
[----:B------:R-:W0:Y:S01]  /*98f0*/  SHFL.BFLY PT, R0, R3, 0x1, 0x1f ;  /* 0x0c201f0003007f89 */ /* 0x000e2200000e0000 */
[----:B-1----:R-:W-:-:S05]  /*9900*/  FADD.FTZ R4, R4, R195 ;  /* 0x000000c304047221 */ /* 0x002fca0000010000 */
[----:B------:R-:W1:Y:S01]  /*9910*/  SHFL.BFLY PT, R5, R4, 0x1, 0x1f ;  /* 0x0c201f0004057f89 */ /* 0x000e6200000e0000 */
[----:B0-----:R-:W-:Y:S01]  /*9920*/  FADD.FTZ R6, R3, R0 ;  /* 0x0000000003067221 */ /* 0x001fe20000010000 */
[----:B------:R-:W-:-:S04]  /*9930*/  IMAD.MOV.U32 R0, RZ, RZ, RZ ;  /* 0x000000ffff007224 */ /* 0x000fc800078e00ff */
[----:B------:R-:W-:-:S13]  /*9940*/  FSETP.NE.FTZ.AND P1, PT, R6, RZ, PT ;  /* 0x000000ff0600720b */ /* 0x000fda0003f35000 */
[----:B------:R-:W0:Y:S01]  /*9950*/  @P1 MUFU.LG2 R3, R6 ;  /* 0x0000000600031308 */ /* 0x000e220000000c00 */
[----:B-1----:R-:W-:Y:S01]  /*9960*/  FADD.FTZ R8, R4, R5 ;  /* 0x0000000504087221 */ /* 0x002fe20000010000 */
[----:B------:R-:W-:Y:S02]  /*9970*/  IMAD.MOV.U32 R5, RZ, RZ, RZ ;  /* 0x000000ffff057224 */ /* 0x000fe400078e00ff */
[----:B------:R-:W-:Y:S02]  /*9980*/  IMAD.MOV.U32 R4, RZ, RZ, -0x800000 ;  /* 0xff800000ff047424 */ /* 0x000fe400078e00ff */
[----:B------:R-:W-:Y:S02]  /*9990*/  FSETP.NE.FTZ.AND P2, PT, R8, RZ, PT ;  /* 0x000000ff0800720b */ /* 0x000fe40003f55000 */
[----:B------:R1:W2:Y:S01]  /*99a0*/  @P1 MUFU.RCP R5, R6 ;  /* 0x0000000600051308 */ /* 0x0002a20000001000 */
[----:B0-----:R-:W-:Y:S01]  /*99b0*/  @P1 FMUL.FTZ R3, R3, 0.69314718246459960938 ;  /* 0x3f31721803031820 */ /* 0x001fe20000410000 */
[----:B-1----:R-:W-:-:S09]  /*99c0*/  IMAD.U32 R6, RZ, RZ, UR6 ;  /* 0x00000006ff067e24 */ /* 0x002fd2000f8e00ff */
[----:B------:R-:W0:Y:S01]  /*99d0*/  @P2 MUFU.RCP R0, R8 ;  /* 0x0000000800002308 */ /* 0x000e220000001000 */
[----:B------:R-:W-:Y:S01]  /*99e0*/  @P1 FMUL.FTZ R6, R6, 0.69314718246459960938 ;  /* 0x3f31721806061820 */ /* 0x000fe20000410000 */
[----:B--2---:R-:W-:Y:S01]  /*99f0*/  @!P0 STS [R2+0x38400], R5 ;  /* 0x0384000502008388 */ /* 0x004fe20000000800 */
[----:B------:R-:W-:-:S05]  /*9a00*/  FMUL.FTZ R24, R24, R5 ;  /* 0x0000000518187220 */ /* 0x000fca0000410000 */
[----:B------:R1:W2:Y:S01]  /*9a10*/  @P2 MUFU.LG2 R7, R8 ;  /* 0x0000000800072308 */ /* 0x0002a20000000c00 */
        /* <DEDUP_REMOVED lines=8> */
[----:B0-----:R0:W-:Y:S01]  /*9aa0*/  @!P0 STS [R2+0x38420], R0 ;  /* 0x0384200002008388 */ /* 0x0011e20000000800 */
[----:B-1----:R-:W-:-:S02]  /*9ab0*/  IMAD.U32 R8, RZ, RZ, UR6 ;  /* 0x00000006ff087e24 */ /* 0x002fc4000f8e00ff */
[-C--:B------:R-:W-:Y:S01]  /*9ac0*/  FMUL.FTZ R41, R41, R5.reuse ;  /* 0x0000000529297220 */ /* 0x080fe20000410000 */
[-C--:B------:R-:W-:Y:S01]  /*9ad0*/  FMUL.FTZ R44, R44, R5.reuse ;  /* 0x000000052c2c7220 */ /* 0x080fe20000410000 */
[-C--:B------:R-:W-:Y:S01]  /*9ae0*/  FMUL.FTZ R45, R45, R5.reuse ;  /* 0x000000052d2d7220 */ /* 0x080fe20000410000 */
[----:B------:R-:W-:Y:S01]  /*9af0*/  @P2 FMUL.FTZ R8, R8, 0.69314718246459960938 ;  /* 0x3f31721808082820 */ /* 0x000fe20000410000 */
[-C--:B------:R-:W-:Y:S01]  /*9b00*/  FMUL.FTZ R48, R48, R5.reuse ;  /* 0x0000000530307220 */ /* 0x080fe20000410000 */
[-C--:B------:R-:W-:Y:S01]  /*9b10*/  FMUL.FTZ R49, R49, R5.reuse ;  /* 0x0000000531317220 */ /* 0x080fe20000410000 */
[----:B--2---:R-:W-:Y:S01]  /*9b20*/  @P2 FMUL.FTZ R7, R7, 0.69314718246459960938 ;  /* 0x3f31721807072820 */ /* 0x004fe20000410000 */
[-C--:B------:R-:W-:Y:S01]  /*9b30*/  FMUL.FTZ R52, R52, R5.reuse ;  /* 0x0000000534347220 */ /* 0x080fe20000410000 */
[----:B0-----:R-:W-:Y:S02]  /*9b40*/  IMAD.MOV.U32 R2, RZ, RZ, -0x800000 ;  /* 0xff800000ff027424 */ /* 0x001fe400078e00ff */
        /* <DEDUP_REMOVED lines=117> */
.L_x_3381:
[----:B------:R-:W-:Y:S05]  /*a2a0*/  @P0 BRA `(.L_x_3412) ;  /* 0x0000002000f80947 */ /* 0x000fea0003800000 */
[----:B------:R-:W0:Y:S01]  /*a2b0*/  S2R R0, SR_TID.X ;  /* 0x0000000000007919 */ /* 0x000e220000002100 */
[----:B------:R-:W1:Y:S01]  /*a2c0*/  S2UR UR5, SR_CgaCtaId ;  /* 0x00000000000579c3 */ /* 0x000e620000008800 */
[----:B------:R-:W-:Y:S01]  /*a2d0*/  UMOV UR4, 0x400 ;  /* 0x0000040000047882 */ /* 0x000fe20000000000 */
[----:B------:R-:W-:-:S06]  /*a2e0*/  IMAD R3, RZ, RZ, -UR61 ;  /* 0x8000003dff037e24 */ /* 0x000fcc000f8e02ff */
        /* <DEDUP_REMOVED lines=14> */
[----:B------:R-:W-:-:S03]  /*a3d0*/  LOP3.LUT R5, R9, 0xffffff80, RZ, 0xc0, !PT ;  /* 0xffffff8009057812 */ /* 0x000fc600078ec0ff */
[----:B------:R-:W0:Y:S01]  /*a3e0*/  SHFL.IDX PT, R7, R0, RZ, 0x1f ;  /* 0x00001fff00077589 */ /* 0x000e2200000e0000 */
[----:B-1----:R-:W-:Y:S01]  /*a3f0*/  ISETP.NE.AND P1, PT, R6, 0x1, PT ;  /* 0x000000010600780c */ /* 0x002fe20003f25270 */
[----:B------:R-:W-:Y:S01]  /*a400*/  IMAD.IADD R8, R22, 0x1, -R5 ;  /* 0x0000000116087824 */ /* 0x000fe200078e0a05 */
[----:B------:R-:W-:-:S04]  /*a410*/  SHF.R.S32.HI R5, RZ, 0x1f, R3 ;  /* 0x0000001fff057819 */ /* 0x000fc80000011403 */
[----:B------:R-:W-:Y:S02]  /*a420*/  SHF.R.S32.HI R155, RZ, 0x1f, R8 ;  /* 0x0000001fff9b7819 */ /* 0x000fe40000011408 */
[----:B0-----:R-:W-:Y:S02]  /*a430*/  ISETP.NE.AND P0, PT, R7, RZ, PT ;  /* 0x000000ff0700720c */ /* 0x001fe40003f05270 */
[----:B------:R-:W-:-:S04]  /*a440*/  LEA.HI R7, R155, R8, RZ, 0x2 ;  /* 0x000000089b077211 */ /* 0x000fc800078f10ff */
[----:B------:R-:W-:-:S07]  /*a450*/  SHF.R.S32.HI R154, RZ, 0x2, R7 ;  /* 0x00000002ff9a7819 */ /* 0x000fce0000011407 */
        /* <DEDUP_REMOVED lines=30> */
[----:B------:R-:W-:Y:S01]  /*a640*/  LOP3.LUT R10, R10, 0x1ffffffe, RZ, 0xc0, !PT ;  /* 0x1ffffffe0a0a7812 */ /* 0x000fe200078ec0ff */
[----:B------:R-:W-:Y:S02]  /*a650*/  IMAD R153, R12, 0x10, R11 ;  /* 0x000000100c997824 */ /* 0x000fe400078e020b */
[----:B---3--:R-:W-:Y:S02]  /*a660*/  IMAD R12, R20, UR5, RZ ;  /* 0x00000005140c7c24 */ /* 0x008fe4000f8e02ff */
[----:B------:R-:W2:Y:S01]  /*a670*/  @P0 LDC R17, c[0x0][0xcf0] ;  /* 0x00033c00ff110b82 */ /* 0x000ea20000000800 */
[----:B------:R-:W-:-:S02]  /*a680*/  IMAD.IADD R9, R9, 0x1, -R10 ;  /* 0x0000000109097824 */ /* 0x000fc400078e0a0a */
[----:B------:R-:W-:Y:S02]  /*a690*/  IMAD.U32 R11, RZ, RZ, UR9 ;  /* 0x00000009ff0b7e24 */ /* 0x000fe4000f8e00ff */
[----:B------:R-:W-:Y:S02]  /*a6a0*/  IMAD R9, R9, 0x8, R153 ;  /* 0x0000000809097824 */ /* 0x000fe400078e0299 */
[----:B------:R-:W-:Y:S02]  /*a6b0*/  IMAD.U32 R10, RZ, RZ, UR8 ;  /* 0x00000008ff0a7e24 */ /* 0x000fe4000f8e00ff */
[----:B-1----:R-:W-:Y:S02]  /*a6c0*/  IMAD R9, R14, 0x40, R9 ;  /* 0x000000400e097824 */ /* 0x002fe400078e0209 */
[----:B------:R-:W-:Y:S01]  /*a6d0*/  IMAD.U32 R11, RZ, RZ, UR4 ;  /* 0x00000004ff0b7e24 */ /* 0x000fe2000f8e00ff */
[----:B------:R-:W-:Y:S01]  /*a6e0*/  ULDC.64 UR4, c[0x0][0xce0] ;  /* 0x0003380000047ab9 */ /* 0x000fe20000000a00 */
[----:B------:R-:W-:-:S02]  /*a6f0*/  IMAD R15, R21, UR7, R12 ;  /* 0x00000007150f7c24 */ /* 0x000fc4000f8e020c */
[----:B------:R-:W-:-:S04]  /*a700*/  IMAD.WIDE.U32 R10, R20, UR7, R10 ;  /* 0x00000007140a7c25 */ /* 0x000fc8000f8e000a */
[----:B0-----:R-:W-:Y:S01]  /*a710*/  @P0 IMAD.HI.U32 R12, R9, R16, RZ ;  /* 0x00000010090c0227 */ /* 0x001fe200078e00ff */
[----:B------:R-:W-:-:S03]  /*a720*/  IADD3 R11, R11, R15, RZ ;  /* 0x0000000f0b0b7210 */ /* 0x000fc60007ffe0ff */
[----:B------:R-:W-:Y:S01]  /*a730*/  IMAD.MOV.U32 R13, RZ, RZ, R9 ;  /* 0x000000ffff0d7224 */ /* 0x000fe200078e0009 */
[----:B--2---:R-:W-:Y:S01]  /*a740*/  @P0 SHF.R.U32.HI R13, RZ, R17, R12 ;  /* 0x00000011ff0d0219 */ /* 0x004fe2000001160c */
[----:B------:R-:W-:Y:S02]  /*a750*/  IMAD R12, R5, UR4, RZ ;  /* 0x00000004050c7c24 */ /* 0x000fe4000f8e02ff */
[----:B------:R-:W-:-:S04]  /*a760*/  IMAD.WIDE.U32 R10, R3, UR4, R10 ;  /* 0x00000004030a7c25 */ /* 0x000fc8000f8e000a */
[----:B------:R-:W-:Y:S01]  /*a770*/  IMAD.MOV R15, RZ, RZ, -R13 ;  /* 0x000000ffff0f7224 */ /* 0x000fe200078e0a0d */
[----:B------:R-:W-:Y:S01]  /*a780*/  IADD3 R10, P0, R13, R10, RZ ;  /* 0x0000000a0d0a7210 */ /* 0x000fe20007f1e0ff */
[----:B------:R-:W-:Y:S01]  /*a790*/  IMAD R16, R3, UR5, R12 ;  /* 0x0000000503107c24 */ /* 0x000fe2000f8e020c */
[----:B------:R-:W-:Y:S01]  /*a7a0*/  ULDC.64 UR4, c[0x0][0xcc8] ;  /* 0x0003320000047ab9 */ /* 0x000fe20000000a00 */
[----:B------:R-:W-:Y:S01]  /*a7b0*/  IMAD R9, R18, R15, R9 ;  /* 0x0000000f12097224 */ /* 0x000fe200078e0209 */
[----:B------:R-:W-:Y:S01]  /*a7c0*/  SHF.R.S32.HI R15, RZ, 0x1f, R13 ;  /* 0x0000001fff0f7819 */ /* 0x000fe2000001140d */
[----:B------:R-:W-:-:S03]  /*a7d0*/  IMAD.SHL.U32 R152, R152, 0x2, RZ ;  /* 0x0000000298987824 */ /* 0x000fc600078e00ff */
[----:B------:R-:W-:Y:S02]  /*a7e0*/  SHF.R.S32.HI R12, RZ, 0x1f, R9 ;  /* 0x0000001fff0c7819 */ /* 0x000fe40000011409 */
[----:B------:R-:W-:-:S03]  /*a7f0*/  IADD3.X R11, R15, R11, R16, P0, !PT ;  /* 0x0000000b0f0b7210 */ /* 0x000fc600007fe410 */
[----:B------:R-:W-:Y:S02]  /*a800*/  IMAD R12, R12, UR4, RZ ;  /* 0x000000040c0c7c24 */ /* 0x000fe4000f8e02ff */
[----:B------:R-:W-:-:S04]  /*a810*/  IMAD.WIDE.U32 R10, R9, UR4, R10 ;  /* 0x00000004090a7c25 */ /* 0x000fc8000f8e000a */
[----:B------:R-:W-:Y:S01]  /*a820*/  IMAD R9, R9, UR5, R12 ;  /* 0x0000000509097c24 */ /* 0x000fe2000f8e020c */
[----:B------:R-:W-:Y:S01]  /*a830*/  LEA.HI R12, R0, R0, RZ, 0x1 ;  /* 0x00000000000c7211 */ /* 0x000fe200078f08ff */
[----:B------:R-:W-:Y:S02]  /*a840*/  ULDC.64 UR4, c[0x0][0xca8] ;  /* 0x00032a0000047ab9 */ /* 0x000fe40000000a00 */
[----:B------:R-:W-:Y:S01]  /*a850*/  IMAD.IADD R9, R11, 0x1, R9 ;  /* 0x000000010b097824 */ /* 0x000fe200078e0209 */
[----:B------:R-:W-:Y:S01]  /*a860*/  LEA R16, P0, R10, UR4, 0x2 ;  /* 0x000000040a107c11 */ /* 0x000fe2000f8010ff */
[----:B------:R-:W-:Y:S01]  /*a870*/  ULDC UR4, c[0x0][0xb88] ;  /* 0x0002e20000047ab9 */ /* 0x000fe20000000800 */
[----:B------:R-:W-:Y:S02]  /*a880*/  LOP3.LUT R11, R12, 0xfffffe, RZ, 0xc0, !PT ;  /* 0x00fffffe0c0b7812 */ /* 0x000fe400078ec0ff */
[----:B------:R-:W-:Y:S01]  /*a890*/  LEA.HI.X R17, R10, UR5, R9, 0x2, P0 ;  /* 0x000000050a117c11 */ /* 0x000fe200080f1409 */
[----:B------:R-:W-:Y:S01]  /*a8a0*/  SHFL.IDX PT, R12, R16, 0x1, 0x1c1f ;  /* 0x003c1f00100c7f89 */ /* 0x000fe200000e0000 */
[----:B------:R-:W-:-:S02]  /*a8b0*/  IMAD R9, R14, 0x40, R153 ;  /* 0x000000400e097824 */ /* 0x000fc400078e0299 */
[----:B------:R-:W-:Y:S01]  /*a8c0*/  IMAD.IADD R15, R0, 0x1, -R11 ;  /* 0x00000001000f7824 */ /* 0x000fe200078e0a0b */
[----:B------:R-:W-:Y:S01]  /*a8d0*/  SHFL.IDX PT, R10, R16, RZ, 0x1c1f ;  /* 0x001c1fff100a7589 */ /* 0x000fe200000e0000 */
[----:B------:R-:W-:Y:S02]  /*a8e0*/  IMAD R14, R18, UR4, RZ ;  /* 0x00000004120e7c24 */ /* 0x000fe4000f8e02ff */
[----:B------:R-:W-:Y:S01]  /*a8f0*/  IMAD.U32 R15, R15, -0x100, RZ ;  /* 0xffffff000f0f7824 */ /* 0x000fe200078e00ff */
[----:B------:R-:W0:Y:S04]  /*a900*/  SHFL.IDX PT, R11, R17, RZ, 0x1c1f ;  /* 0x001c1fff110b7589 */ /* 0x000e2800000e0000 */
[----:B------:R-:W1:Y:S01]  /*a910*/  SHFL.IDX PT, R13, R17, 0x1, 0x1c1f ;  /* 0x003c1f00110d7f89 */ /* 0x000e6200000e0000 */
[----:B------:R-:W-:Y:S01]  /*a920*/  ISETP.NE.AND P0, PT, R152, R15, PT ;  /* 0x0000000f9800720c */ /* 0x000fe20003f05270 */
[----:B------:R-:W-:-:S03]  /*a930*/  VIADD R15, R9, 0x8 ;  /* 0x00000008090f7836 */ /* 0x000fc60000000000 */
[-C--:B------:R-:W-:Y:S02]  /*a940*/  ISETP.GE.OR P2, PT, R9, R14.reuse, P0 ;  /* 0x0000000e0900720c */ /* 0x080fe40000746670 */
[----:B------:R-:W-:-:S11]  /*a950*/  ISETP.GE.OR P0, PT, R15, R14, P0 ;  /* 0x0000000e0f00720c */ /* 0x000fd60000706670 */
[----:B0-----:R0:W-:Y:S04]  /*a960*/  @!P2 ST.E desc[UR36][R10.64], R4 ;  /* 0x000000040a00a985 */ /* 0x0011e8000c101924 */
[----:B-1----:R0:W-:Y:S02]  /*a970*/  @!P0 ST.E desc[UR36][R12.64], R2 ;  /* 0x000000020c008985 */ /* 0x0021e4000c101924 */
.L_x_3413:
[----:B------:R-:W1:Y:S01]  /*a980*/  S2R R14, SR_CTAID.X ;  /* 0x00000000000e7919 */ /* 0x000e620000002500 */
[----:B------:R-:W-:Y:S01]  /*a990*/  LEA.HI R19, R19, R22, RZ, 0x2 ;  /* 0x0000001613137211 */ /* 0x000fe200078f10ff */
[----:B------:R-:W2:Y:S01]  /*a9a0*/  S2UR UR7, SR_CTAID.Z ;  /* 0x00000000000779c3 */ /* 0x000ea20000002700 */
[----:B------:R-:W-:Y:S01]  /*a9b0*/  SHF.R.S32.HI R9, RZ, 0x1f, R7 ;  /* 0x0000001fff097819 */ /* 0x000fe20000011407 */
[----:B------:R-:W-:Y:S01]  /*a9c0*/  ULDC.64 UR8, c[0x0][0xc38] ;  /* 0x00030e0000087ab9 */ /* 0x000fe20000000a00 */
[----:B------:R-:W-:Y:S01]  /*a9d0*/  LOP3.LUT R19, R19, 0xfffffffc, RZ, 0xc0, !PT ;  /* 0xfffffffc13137812 */ /* 0x000fe200078ec0ff */
[----:B------:R-:W-:Y:S01]  /*a9e0*/  UIMAD UR6, UR6, UR8, URZ ;  /* 0x00000008060672a4 */ /* 0x000fe2000f8e023f */
[----:B------:R-:W-:Y:S01]  /*a9f0*/  LEA.HI R9, R9, R154, RZ, 0x3 ;  /* 0x0000009a09097211 */ /* 0x000fe200078f18ff */
[----:B------:R-:W-:Y:S01]  /*aa00*/  UIMAD.WIDE.U32 UR4, UR61, UR8, URZ ;  /* 0x000000083d0472a5 */ /* 0x000fe2000f8e003f */
[----:B------:R-:W-:Y:S01]  /*aa10*/  LEA.HI R155, R155, R8, RZ, 0x5 ;  /* 0x000000089b9b7211 */ /* 0x000fe200078f28ff */
[----:B------:R-:W-:Y:S01]  /*aa20*/  IMAD.IADD R19, R22, 0x1, -R19 ;  /* 0x0000000116137824 */ /* 0x000fe200078e0a13 */
[----:B0-----:R-:W0:Y:S01]  /*aa30*/  LDC.64 R12, c[0x0][0xc40] ;  /* 0x00031000ff0c7b82 */ /* 0x001e220000000a00 */
[----:B------:R-:W-:Y:S01]  /*aa40*/  LOP3.LUT R9, R9, 0xfffffff8, RZ, 0xc0, !PT ;  /* 0xfffffff809097812 */ /* 0x000fe200078ec0ff */
[----:B------:R-:W-:Y:S01]  /*aa50*/  UIMAD UR6, UR61, UR9, UR6 ;  /* 0x000000093d0672a4 */ /* 0x000fe2000f8e0206 */
[----:B------:R-:W-:Y:S01]  /*aa60*/  SHF.R.S32.HI R155, RZ, 0x5, R155 ;  /* 0x00000005ff9b7819 */ /* 0x000fe2000001149b */
[----:B------:R-:W-:Y:S01]  /*aa70*/  IMAD.U32 R11, RZ, RZ, UR5 ;  /* 0x00000005ff0b7e24 */ /* 0x000fe2000f8e00ff */
[----:B------:R-:W-:Y:S01]  /*aa80*/  LEA.HI R2, R19, R19, RZ, 0x1 ;  /* 0x0000001313027211 */ /* 0x000fe200078f08ff */
[----:B------:R-:W-:Y:S01]  /*aa90*/  UIADD3 UR6, UR5, UR6, URZ ;  /* 0x0000000605067290 */ /* 0x000fe2000fffe03f */
[----:B------:R-:W-:Y:S01]  /*aaa0*/  IADD3 R154, R154, -R9, RZ ;  /* 0x800000099a9a7210 */ /* 0x000fe20007ffe0ff */
[----:B------:R-:W3:Y:S01]  /*aab0*/  @P1 LDC R16, c[0x0][0xcec] ;  /* 0x00033b00ff101b82 */ /* 0x000ee20000000800 */
[----:B------:R-:W-:Y:S01]  /*aac0*/  LOP3.LUT R2, R2, 0x1ffffffe, RZ, 0xc0, !PT ;  /* 0x1ffffffe02027812 */ /* 0x000fe200078ec0ff */
[----:B------:R-:W-:Y:S01]  /*aad0*/  IMAD.U32 R10, RZ, RZ, UR4 ;  /* 0x00000004ff0a7e24 */ /* 0x000fe2000f8e00ff */
[----:B------:R-:W-:Y:S01]  /*aae0*/  ULDC.64 UR4, c[0x0][0xc48] ;  /* 0x0003120000047ab9 */ /* 0x000fe20000000a00 */
[----:B------:R-:W-:Y:S01]  /*aaf0*/  IMAD R155, R155, 0x10, R154 ;  /* 0x000000109b9b7824 */ /* 0x000fe200078e029a */
[----:B------:R-:W-:Y:S01]  /*ab00*/  BSSY B0, `(.L_x_3414) ;  /* 0x00000f1000007945 */ /* 0x000fe20003800000 */
[----:B------:R-:W-:Y:S01]  /*ab10*/  IMAD.IADD R2, R19, 0x1, -R2 ;  /* 0x0000000113027824 */ /* 0x000fe200078e0a02 */
[----:B--2---:R-:W-:Y:S01]  /*ab20*/  USHF.R.S32.HI UR8, URZ, 0x1f, UR7 ;  /* 0x0000001f3f087899 */ /* 0x004fe20008011407 */
[----:B------:R-:W2:Y:S01]  /*ab30*/  @P1 LDC R17, c[0x0][0xcf0] ;  /* 0x00033c00ff111b82 */ /* 0x000ea20000000800 */
[----:B------:R-:W-:-:S02]  /*ab40*/  IMAD.U32 R11, RZ, RZ, UR6 ;  /* 0x00000006ff0b7e24 */ /* 0x000fc4000f8e00ff */
[----:B------:R-:W-:-:S04]  /*ab50*/  IMAD R4, R2, 0x8, R155 ;  /* 0x0000000802047824 */ /* 0x000fc800078e029b */
[----:B-1----:R-:W-:Y:S02]  /*ab60*/  IMAD R15, R14, 0x40, R4 ;  /* 0x000000400e0f7824 */ /* 0x002fe400078e0204 */
[C---:B0-----:R-:W-:Y:S02]  /*ab70*/  IMAD R2, R12.reuse, UR8, RZ ;  /* 0x000000080c027c24 */ /* 0x041fe4000f8e02ff */
[----:B------:R-:W-:-:S04]  /*ab80*/  IMAD.WIDE.U32 R10, R12, UR7, R10 ;  /* 0x000000070c0a7c25 */ /* 0x000fc8000f8e000a */
[----:B------:R-:W-:Y:S02]  /*ab90*/  IMAD R13, R13, UR7, R2 ;  /* 0x000000070d0d7c24 */ /* 0x000fe4000f8e0202 */
[----:B---3--:R-:W-:-:S04]  /*aba0*/  @P1 IMAD.HI.U32 R16, R15, R16, RZ ;  /* 0x000000100f101227 */ /* 0x008fc800078e00ff */
[----:B------:R-:W-:Y:S02]  /*abb0*/  IMAD.MOV.U32 R9, RZ, RZ, R15 ;  /* 0x000000ffff097224 */ /* 0x000fe400078e000f */
[----:B------:R-:W-:Y:S01]  /*abc0*/  IMAD R2, R5, UR4, RZ ;  /* 0x0000000405027c24 */ /* 0x000fe2000f8e02ff */
[----:B--2---:R-:W-:Y:S01]  /*abd0*/  @P1 SHF.R.U32.HI R9, RZ, R17, R16 ;  /* 0x00000011ff091219 */ /* 0x004fe20000011610 */
[----:B------:R-:W-:Y:S02]  /*abe0*/  IMAD.IADD R11, R11, 0x1, R13 ;  /* 0x000000010b0b7824 */ /* 0x000fe400078e020d */
[----:B------:R-:W-:Y:S01]  /*abf0*/  IMAD R13, R3, UR5, R2 ;  /* 0x00000005030d7c24 */ /* 0x000fe2000f8e0202 */
[----:B------:R-:W-:Y:S01]  /*ac00*/  IADD3 R5, -R9, RZ, RZ ;  /* 0x000000ff09057210 */ /* 0x000fe20007ffe1ff */
[----:B------:R-:W-:Y:S01]  /*ac10*/  IMAD.WIDE.U32 R2, R3, UR4, R10 ;  /* 0x0000000403027c25 */ /* 0x000fe2000f8e000a */
[----:B------:R-:W-:Y:S01]  /*ac20*/  SHF.R.S32.HI R4, RZ, 0x1f, R9 ;  /* 0x0000001fff047819 */ /* 0x000fe20000011409 */
[----:B------:R-:W-:-:S02]  /*ac30*/  ULDC.64 UR4, c[0x0][0xc30] ;  /* 0x00030c0000047ab9 */ /* 0x000fc40000000a00 */
[----:B------:R-:W-:Y:S02]  /*ac40*/  IMAD R5, R6, R5, R15 ;  /* 0x0000000506057224 */ /* 0x000fe400078e020f */
[----:B------:R-:W-:Y:S02]  /*ac50*/  IMAD R4, R4, UR4, RZ ;  /* 0x0000000404047c24 */ /* 0x000fe4000f8e02ff */
[----:B------:R-:W-:Y:S02]  /*ac60*/  IMAD.IADD R3, R3, 0x1, R13 ;  /* 0x0000000103037824 */ /* 0x000fe400078e020d */
[C---:B------:R-:W-:Y:S01]  /*ac70*/  IMAD R11, R9.reuse, UR5, R4 ;  /* 0x00000005090b7c24 */ /* 0x040fe2000f8e0204 */
[----:B------:R-:W-:Y:S01]  /*ac80*/  SHF.R.S32.HI R4, RZ, 0x1f, R5 ;  /* 0x0000001fff047819 */ /* 0x000fe20000011405 */
[----:B------:R-:W-:Y:S01]  /*ac90*/  IMAD.WIDE.U32 R2, R9, UR4, R2 ;  /* 0x0000000409027c25 */ /* 0x000fe2000f8e0002 */
[----:B------:R-:W-:-:S03]  /*aca0*/  ULDC.64 UR4, c[0x0][0xc28] ;  /* 0x00030a0000047ab9 */ /* 0x000fc60000000a00 */
[----:B------:R-:W-:Y:S02]  /*acb0*/  IMAD R4, R4, UR4, RZ ;  /* 0x0000000404047c24 */ /* 0x000fe4000f8e02ff */
[----:B------:R-:W-:Y:S02]  /*acc0*/  IMAD.IADD R3, R3, 0x1, R11 ;  /* 0x0000000103037824 */ /* 0x000fe400078e020b */
[C---:B------:R-:W-:Y:S02]  /*acd0*/  IMAD R9, R5.reuse, UR5, R4 ;  /* 0x0000000505097c24 */ /* 0x040fe4000f8e0204 */
[----:B------:R-:W-:Y:S01]  /*ace0*/  IMAD.WIDE.U32 R2, R5, UR4, R2 ;  /* 0x0000000405027c25 */ /* 0x000fe2000f8e0002 */
[----:B------:R-:W-:-:S03]  /*acf0*/  ULDC.64 UR4, c[0x0][0xc00] ;  /* 0x0003000000047ab9 */ /* 0x000fc60000000a00 */
[----:B------:R-:W-:Y:S01]  /*ad00*/  IMAD.IADD R5, R3, 0x1, R9 ;  /* 0x0000000103057824 */ /* 0x000fe200078e0209 */
        /* <DEDUP_REMOVED lines=9> */
[----:B------:R0:W1:Y:S01]  /*ada0*/  SHFL.IDX PT, R2, R4, RZ, 0x1c1f ;  /* 0x001c1fff04027589 */ /* 0x00006200000e0000 */
[----:B------:R-:W-:Y:S01]  /*adb0*/  IMAD.IADD R0, R8, 0x1, -R9 ;  /* 0x0000000108007824 */ /* 0x000fe200078e0a09 */
[----:B------:R-:W-:-:S02]  /*adc0*/  ISETP.GE.AND P0, PT, R7, R6, PT ;  /* 0x000000060700720c */ /* 0x000fc40003f06270 */
[----:B------:R0:W2:Y:S01]  /*add0*/  SHFL.IDX PT, R3, R5, RZ, 0x1c1f ;  /* 0x001c1fff05037589 */ /* 0x0000a200000e0000 */
[----:B------:R-:W-:-:S04]  /*ade0*/  IMAD R0, R11, 0x80, R0 ;  /* 0x000000800b007824 */ /* 0x000fc800078e0200 */
[----:B------:R-:W-:-:S06]  /*adf0*/  IMAD.SHL.U32 R0, R0, 0x2, RZ ;  /* 0x0000000200007824 */ /* 0x000fcc00078e00ff */
[----:B0-----:R-:W-:Y:S05]  /*ae00*/  @P0 BRA `(.L_x_3415) ;  /* 0x0000000c00000947 */ /* 0x001fea0003800000 */
        /* <DEDUP_REMOVED lines=15> */
[----:B------:R-:W-:-:S02]  /*af00*/  VIADD R21, R0, 0x48 ;  /* 0x0000004800157836 */ /* 0x000fc40000000000 */
[C---:B------:R-:W-:Y:S01]  /*af10*/  @!P2 LEA.HI R8, R0.reuse, R0, RZ, 0x1 ;  /* 0x000000000008a211 */ /* 0x040fe200078f08ff */
[C---:B------:R-:W-:Y:S01]  /*af20*/  VIADD R22, R0.reuse, 0x50 ;  /* 0x0000005000167836 */ /* 0x040fe20000000000 */
[----:B------:R-:W-:Y:S01]  /*af30*/  @!P3 LEA.HI R10, R9, R9, RZ, 0x1 ;  /* 0x00000009090ab211 */ /* 0x000fe200078f08ff */
[----:B------:R-:W-:Y:S01]  /*af40*/  VIADD R23, R0, 0x58 ;  /* 0x0000005800177836 */ /* 0x000fe20000000000 */
[----:B------:R-:W-:Y:S02]  /*af50*/  @!P4 LEA.HI R12, R11, R11, RZ, 0x1 ;  /* 0x0000000b0b0cc211 */ /* 0x000fe400078f08ff */
[----:B------:R-:W-:Y:S02]  /*af60*/  @!P5 LEA.HI R14, R13, R13, RZ, 0x1 ;  /* 0x0000000d0d0ed211 */ /* 0x000fe400078f08ff */
[----:B------:R-:W-:Y:S02]  /*af70*/  @!P2 LOP3.LUT R9, R8, 0xfffffffe, RZ, 0xc0, !PT ;  /* 0xfffffffe0809a812 */ /* 0x000fe400078ec0ff */
[----:B------:R-:W-:-:S02]  /*af80*/  @!P3 LOP3.LUT R11, R10, 0xfffffffe, RZ, 0xc0, !PT ;  /* 0xfffffffe0a0bb812 */ /* 0x000fc400078ec0ff */
[----:B------:R-:W-:Y:S01]  /*af90*/  @!P4 LOP3.LUT R13, R12, 0xfffffffe, RZ, 0xc0, !PT ;  /* 0xfffffffe0c0dc812 */ /* 0x000fe200078ec0ff */
[--C-:B-12---:R-:W-:Y:S01]  /*afa0*/  @!P2 IMAD.WIDE R8, R9, 0x4, R2.reuse ;  /* 0x000000040908a825 */ /* 0x106fe200078e0202 */
[----:B------:R-:W-:Y:S02]  /*afb0*/  @!P5 LOP3.LUT R15, R14, 0xfffffffe, RZ, 0xc0, !PT ;  /* 0xfffffffe0e0fd812 */ /* 0x000fe400078ec0ff */
[----:B------:R-:W-:Y:S01]  /*afc0*/  ISETP.GE.AND P6, PT, R22, UR4, PT ;  /* 0x0000000416007c0c */ /* 0x000fe2000bfc6270 */
        /* <DEDUP_REMOVED lines=9> */
[----:B------:R-:W-:Y:S01]  /*b060*/  @!P0 LEA.HI R16, R16, R16, RZ, 0x1 ;  /* 0x0000001010108211 */ /* 0x000fe200078f08ff */
[----:B------:R3:W-:Y:S01]  /*b070*/  @!P5 ST.E.64 desc[UR36][R14.64], R36 ;  /* 0x000000240e00d985 */ /* 0x0007e2000c101b24 */
[----:B------:R-:W-:Y:S02]  /*b080*/  ISETP.GE.AND P5, PT, R21, UR4, PT ;  /* 0x0000000415007c0c */ /* 0x000fe4000bfa6270 */
[----:B------:R-:W-:Y:S02]  /*b090*/  @!P1 LEA.HI R17, R17, R17, RZ, 0x1 ;  /* 0x0000001111119211 */ /* 0x000fe400078f08ff */
[----:B0-----:R-:W-:-:S02]  /*b0a0*/  @!P0 LOP3.LUT R9, R16, 0xfffffffe, RZ, 0xc0, !PT ;  /* 0xfffffffe10098812 */ /* 0x001fc400078ec0ff */
        /* <DEDUP_REMOVED lines=16> */
[----:B------:R-:W-:Y:S01]  /*b1b0*/  @!P6 LOP3.LUT R17, R22, 0xfffffffe, RZ, 0xc0, !PT ;  /* 0xfffffffe1611e812 */ /* 0x000fe200078ec0ff */
[C---:B------:R-:W-:Y:S01]  /*b1c0*/  VIADD R22, R0.reuse, 0x88 ;  /* 0x0000008800167836 */ /* 0x040fe20000000000 */
[----:B------:R-:W-:Y:S01]  /*b1d0*/  IADD3 R24, R0, 0x60, RZ ;  /* 0x0000006000187810 */ /* 0x000fe20007ffe0ff */
[----:B0-----:R-:W-:Y:S01]  /*b1e0*/  @!P2 IMAD.WIDE R8, R13, 0x4, R2 ;  /* 0x000000040d08a825 */ /* 0x001fe200078e0202 */
[----:B------:R-:W-:-:S02]  /*b1f0*/  ISETP.GE.AND P1, PT, R23, UR4, PT ;  /* 0x0000000417007c0c */ /* 0x000fc4000bf26270 */
[----:B------:R-:W-:Y:S01]  /*b200*/  ISETP.GE.AND P0, PT, R24, UR4, PT ;  /* 0x0000000418007c0c */ /* 0x000fe2000bf06270 */
        /* <DEDUP_REMOVED lines=18> */
[----:B0-----:R-:W-:Y:S01]  /*b330*/  @!P1 LOP3.LUT R9, R23, 0xfffffffe, RZ, 0xc0, !PT ;  /* 0xfffffffe17099812 */ /* 0x001fe200078ec0ff */
[----:B------:R-:W-:Y:S01]  /*b340*/  VIADD R23, R0, 0x90 ;  /* 0x0000009000177836 */ /* 0x000fe20000000000 */
        /* <DEDUP_REMOVED lines=17> */
[----:B------:R-:W-:Y:S01]  /*b460*/  VIADD R22, R0, 0xc0 ;  /* 0x000000c000167836 */ /* 0x000fe20000000000 */
[----:B------:R-:W-:Y:S01]  /*b470*/  ISETP.GE.AND P0, PT, R23, UR4, PT ;  /* 0x0000000417007c0c */ /* 0x000fe2000bf06270 */
[----:B0-----:R-:W-:Y:S01]  /*b480*/  @!P2 IMAD.WIDE R8, R13, 0x4, R2 ;  /* 0x000000040d08a825 */ /* 0x001fe200078e0202 */
[----:B------:R-:W-:-:S02]  /*b490*/  ISETP.GE.AND P1, PT, R24, UR4, PT ;  /* 0x0000000418007c0c */ /* 0x000fc4000bf26270 */
[----:B------:R-:W-:Y:S01]  /*b4a0*/  IADD3 R20, R0, 0xb0, RZ ;  /* 0x000000b000147810 */ /* 0x000fe20007ffe0ff */
        /* <DEDUP_REMOVED lines=18> */
[----:B0-----:R-:W-:Y:S02]  /*b5d0*/  @!P0 LOP3.LUT R9, R23, 0xfffffffe, RZ, 0xc0, !PT ;  /* 0xfffffffe17098812 */ /* 0x001fe400078ec0ff */
[----:B------:R-:W-:Y:S02]  /*b5e0*/  @!P2 LEA.HI R18, R18, R18, RZ, 0x1 ;  /* 0x000000121212a211 */ /* 0x000fe400078f08ff */
[----:B-1----:R-:W-:Y:S01]  /*b5f0*/  @!P1 LOP3.LUT R11, R24, 0xfffffffe, RZ, 0xc0, !PT ;  /* 0xfffffffe180b9812 */ /* 0x002fe200078ec0ff */
[--C-:B------:R-:W-:Y:S01]  /*b600*/  @!P0 IMAD.WIDE R8, R9, 0x4, R2.reuse ;  /* 0x0000000409088825 */ /* 0x100fe200078e0202 */
[----:B------:R-:W-:Y:S02]  /*b610*/  @!P4 LEA.HI R20, R20, R20, RZ, 0x1 ;  /* 0x000000141414c211 */ /* 0x000fe400078f08ff */
[----:B--2---:R-:W-:Y:S01]  /*b620*/  @!P2 LOP3.LUT R13, R18, 0xfffffffe, RZ, 0xc0, !PT ;  /* 0xfffffffe120da812 */ /* 0x004fe200078ec0ff */
[--C-:B------:R-:W-:Y:S01]  /*b630*/  @!P1 IMAD.WIDE R10, R11, 0x4, R2.reuse ;  /* 0x000000040b0a9825 */ /* 0x100fe200078e0202 */
[----:B------:R-:W-:Y:S01]  /*b640*/  @!P3 LEA.HI R19, R19, R19, RZ, 0x1 ;  /* 0x000000131313b211 */ /* 0x000fe200078f08ff */
[----:B------:R0:W-:Y:S01]  /*b650*/  @!P0 ST.E.64 desc[UR36][R8.64], R96 ;  /* 0x0000006008008985 */ /* 0x0001e2000c101b24 */
[----:B------:R-:W-:Y:S01]  /*b660*/  @!P5 LEA.HI R21, R21, R21, RZ, 0x1 ;  /* 0x000000151515d211 */ /* 0x000fe200078f08ff */
[----:B------:R-:W-:Y:S01]  /*b670*/  @!P2 IMAD.WIDE R12, R13, 0x4, R2 ;  /* 0x000000040d0ca825 */ /* 0x000fe200078e0202 */
[----:B------:R-:W-:Y:S01]  /*b680*/  @!P3 LOP3.LUT R19, R19, 0xfffffffe, RZ, 0xc0, !PT ;  /* 0xfffffffe1313b812 */ /* 0x000fe200078ec0ff */
[----:B------:R1:W-:Y:S01]  /*b690*/  @!P1 ST.E.64 desc[UR36][R10.64], R100 ;  /* 0x000000640a009985 */ /* 0x0003e2000c101b24 */
[----:B------:R-:W-:Y:S01]  /*b6a0*/  @!P6 LEA.HI R22, R22, R22, RZ, 0x1 ;  /* 0x000000161616e211 */ /* 0x000fe200078f08ff */
[----:B------:R-:W-:Y:S01]  /*b6b0*/  VIADD R18, R0, 0xc8 ;  /* 0x000000c800127836 */ /* 0x000fe20000000000 */
[----:B---3--:R-:W-:Y:S01]  /*b6c0*/  @!P4 LOP3.LUT R15, R20, 0xfffffffe, RZ, 0xc0, !PT ;  /* 0xfffffffe140fc812 */ /* 0x008fe200078ec0ff */
[----:B------:R-:W-:Y:S01]  /*b6d0*/  @!P2 ST.E.64 desc[UR36][R12.64], R104 ;  /* 0x000000680c00a985 */ /* 0x000fe2000c101b24 */
[----:B------:R-:W-:Y:S01]  /*b6e0*/  @!P5 LOP3.LUT R21, R21, 0xfffffffe, RZ, 0xc0, !PT ;  /* 0xfffffffe1515d812 */ /* 0x000fe200078ec0ff */
[----:B------:R-:W-:Y:S01]  /*b6f0*/  VIADD R20, R0, 0xd8 ;  /* 0x000000d800147836 */ /* 0x000fe20000000000 */
[----:B----4-:R-:W-:-:S02]  /*b700*/  @!P6 LOP3.LUT R17, R22, 0xfffffffe, RZ, 0xc0, !PT ;  /* 0xfffffffe1611e812 */ /* 0x010fc400078ec0ff */
[----:B------:R-:W-:Y:S01]  /*b710*/  ISETP.GE.AND P0, PT, R18, UR4, PT ;  /* 0x0000000412007c0c */ /* 0x000fe2000bf06270 */
[----:B0-----:R-:W-:Y:S01]  /*b720*/  @!P3 IMAD.WIDE R8, R19, 0x4, R2 ;  /* 0x000000041308b825 */ /* 0x001fe200078e0202 */
[----:B------:R-:W-:-:S03]  /*b730*/  ISETP.GE.AND P2, PT, R20, UR4, PT ;  /* 0x0000000414007c0c */ /* 0x000fc6000bf46270 */
[--C-:B-1----:R-:W-:Y:S01]  /*b740*/  @!P4 IMAD.WIDE R10, R15, 0x4, R2.reuse ;  /* 0x000000040f0ac825 */ /* 0x102fe200078e0202 */
[----:B------:R0:W-:Y:S03]  /*b750*/  @!P3 ST.E.64 desc[UR36][R8.64], R108 ;  /* 0x0000006c0800b985 */ /* 0x0001e6000c101b24 */
[--C-:B------:R-:W-:Y:S01]  /*b760*/  @!P5 IMAD.WIDE R14, R21, 0x4, R2.reuse ;  /* 0x00000004150ed825 */ /* 0x100fe200078e0202 */
[----:B------:R1:W-:Y:S03]  /*b770*/  @!P4 ST.E.64 desc[UR36][R10.64], R112 ;  /* 0x000000700a00c985 */ /* 0x0003e6000c101b24 */
[----:B------:R-:W-:Y:S01]  /*b780*/  VIADD R19, R0, 0xd0 ;  /* 0x000000d000137836 */ /* 0x000fe20000000000 */
[----:B------:R2:W-:Y:S01]  /*b790*/  @!P5 ST.E.64 desc[UR36][R14.64], R116 ;  /* 0x000000740e00d985 */ /* 0x0005e2000c101b24 */
[----:B------:R-:W-:Y:S01]  /*b7a0*/  @!P6 IMAD.WIDE R16, R17, 0x4, R2 ;  /* 0x000000041110e825 */ /* 0x000fe200078e0202 */
[----:B------:R-:W-:-:S02]  /*b7b0*/  @!P0 LEA.HI R18, R18, R18, RZ, 0x1 ;  /* 0x0000001212128211 */ /* 0x000fc400078f08ff */
[----:B------:R-:W-:Y:S01]  /*b7c0*/  ISETP.GE.AND P1, PT, R19, UR4, PT ;  /* 0x0000000413007c0c */ /* 0x000fe2000bf26270 */
[C---:B------:R-:W-:Y:S01]  /*b7d0*/  VIADD R21, R0.reuse, 0xe0 ;  /* 0x000000e000157836 */ /* 0x040fe20000000000 */
[----:B------:R3:W-:Y:S01]  /*b7e0*/  @!P6 ST.E.64 desc[UR36][R16.64], R120 ;  /* 0x000000781000e985 */ /* 0x0007e2000c101b24 */
[----:B0-----:R-:W-:Y:S01]  /*b7f0*/  VIADD R9, R0, 0xf8 ;  /* 0x000000f800097836 */ /* 0x001fe20000000000 */
[----:B------:R-:W-:Y:S01]  /*b800*/  @!P2 LEA.HI R20, R20, R20, RZ, 0x1 ;  /* 0x000000141414a211 */ /* 0x000fe200078f08ff */
[C---:B------:R-:W-:Y:S01]  /*b810*/  VIADD R12, R0.reuse, 0xe8 ;  /* 0x000000e8000c7836 */ /* 0x040fe20000000000 */
[----:B------:R-:W-:Y:S01]  /*b820*/  ISETP.GE.AND P3, PT, R21, UR4, PT ;  /* 0x0000000415007c0c */ /* 0x000fe2000bf66270 */
[----:B------:R-:W-:Y:S01]  /*b830*/  VIADD R13, R0, 0xf0 ;  /* 0x000000f0000d7836 */ /* 0x000fe20000000000 */
[----:B------:R-:W-:Y:S02]  /*b840*/  ISETP.GE.AND P6, PT, R9, UR4, PT ;  /* 0x0000000409007c0c */ /* 0x000fe4000bfc6270 */
[----:B------:R-:W-:-:S02]  /*b850*/  ISETP.GE.AND P4, PT, R12, UR4, PT ;  /* 0x000000040c007c0c */ /* 0x000fc4000bf86270 */
[----:B------:R-:W-:Y:S02]  /*b860*/  ISETP.GE.AND P5, PT, R13, UR4, PT ;  /* 0x000000040d007c0c */ /* 0x000fe4000bfa6270 */
[----:B------:R-:W-:-:S04]  /*b870*/  @!P1 LEA.HI R19, R19, R19, RZ, 0x1 ;  /* 0x0000001313139211 */ /* 0x000fc800078f08ff */
[----:B-1----:R-:W-:Y:S02]  /*b880*/  @!P1 LOP3.LUT R11, R19, 0xfffffffe, RZ, 0xc0, !PT ;  /* 0xfffffffe130b9812 */ /* 0x002fe400078ec0ff */
[----:B------:R-:W-:Y:S02]  /*b890*/  @!P3 LEA.HI R21, R21, R21, RZ, 0x1 ;  /* 0x000000151515b211 */ /* 0x000fe400078f08ff */
[----:B------:R-:W-:Y:S02]  /*b8a0*/  @!P6 LEA.HI R10, R9, R9, RZ, 0x1 ;  /* 0x00000009090ae211 */ /* 0x000fe400078f08ff */
[----:B------:R-:W-:Y:S02]  /*b8b0*/  @!P4 LEA.HI R12, R12, R12, RZ, 0x1 ;  /* 0x0000000c0c0cc211 */ /* 0x000fe400078f08ff */
[----:B------:R-:W-:Y:S02]  /*b8c0*/  @!P5 LEA.HI R8, R13, R13, RZ, 0x1 ;  /* 0x0000000d0d08d211 */ /* 0x000fe400078f08ff */
[----:B------:R-:W-:-:S02]  /*b8d0*/  @!P0 LOP3.LUT R9, R18, 0xfffffffe, RZ, 0xc0, !PT ;  /* 0xfffffffe12098812 */ /* 0x000fc400078ec0ff */
[----:B------:R-:W-:Y:S02]  /*b8e0*/  @!P2 LOP3.LUT R13, R20, 0xfffffffe, RZ, 0xc0, !PT ;  /* 0xfffffffe140da812 */ /* 0x000fe400078ec0ff */
[----:B--2---:R-:W-:Y:S02]  /*b8f0*/  @!P3 LOP3.LUT R15, R21, 0xfffffffe, RZ, 0xc0, !PT ;  /* 0xfffffffe150fb812 */ /* 0x004fe400078ec0ff */
        /* <DEDUP_REMOVED lines=17> */
.L_x_3415:
[----:B------:R-:W-:Y:S05]  /*ba10*/  BSYNC B0 ;  /* 0x0000000000007941 */ /* 0x000fea0003800000 */
.L_x_3414:
[----:B------:R-:W-:Y:S01]  /*ba20*/  IADD3 R7, R7, 0x8, RZ ;  /* 0x0000000807077810 */ /* 0x000fe20007ffe0ff */
[----:B0-2---:R2:W3:Y:S03]  /*ba30*/  SHFL.IDX PT, R3, R5, 0x1, 0x1c1f ;  /* 0x003c1f0005037f89 */ /* 0x0054e600000e0000 */
[----:B------:R-:W-:Y:S01]  /*ba40*/  ISETP.GE.AND P0, PT, R7, R6, PT ;  /* 0x000000060700720c */ /* 0x000fe20003f06270 */
[----:B-1----:R2:W4:-:S12]  /*ba50*/  SHFL.IDX PT, R2, R4, 0x1, 0x1c1f ;  /* 0x003c1f0004027f89 */ /* 0x00251800000e0000 */
[----:B--2---:R-:W-:Y:S05]  /*ba60*/  @P0 BRA `(.L_x_3378) ;  /* 0x0000005400640947 */ /* 0x004fea0003800000 */
        /* <DEDUP_REMOVED lines=14> */
[----:B------:R-:W-:-:S02]  /*bb50*/  VIADD R15, R0, 0x40 ;  /* 0x00000040000f7836 */ /* 0x000fc40000000000 */
[C---:B------:R-:W-:Y:S01]  /*bb60*/  @!P0 LEA.HI R4, R0.reuse, R0, RZ, 0x1 ;  /* 0x0000000000048211 */ /* 0x040fe200078f08ff */
[C---:B------:R-:W-:Y:S01]  /*bb70*/  VIADD R16, R0.reuse, 0x48 ;  /* 0x0000004800107836 */ /* 0x040fe20000000000 */
[----:B------:R-:W-:Y:S01]  /*bb80*/  @!P1 LEA.HI R6, R5, R5, RZ, 0x1 ;  /* 0x0000000505069211 */ /* 0x000fe200078f08ff */
[C---:B------:R-:W-:Y:S01]  /*bb90*/  VIADD R19, R0.reuse, 0x58 ;  /* 0x0000005800137836 */ /* 0x040fe20000000000 */
[----:B------:R-:W-:Y:S01]  /*bba0*/  @!P2 LEA.HI R8, R7, R7, RZ, 0x1 ;  /* 0x000000070708a211 */ /* 0x000fe200078f08ff */
[----:B------:R-:W-:Y:S01]  /*bbb0*/  VIADD R20, R0, 0x80 ;  /* 0x0000008000147836 */ /* 0x000fe20000000000 */
[----:B------:R-:W-:Y:S02]  /*bbc0*/  @!P0 LOP3.LUT R5, R4, 0xfffffffe, RZ, 0xc0, !PT ;  /* 0xfffffffe04058812 */ /* 0x000fe400078ec0ff */
[----:B------:R-:W-:Y:S02]  /*bbd0*/  @!P1 LOP3.LUT R7, R6, 0xfffffffe, RZ, 0xc0, !PT ;  /* 0xfffffffe06079812 */ /* 0x000fe400078ec0ff */
[----:B------:R-:W-:Y:S01]  /*bbe0*/  @!P2 LOP3.LUT R9, R8, 0xfffffffe, RZ, 0xc0, !PT ;  /* 0xfffffffe0809a812 */ /* 0x000fe200078ec0ff */
[----:B---34-:R-:W-:Y:S01]  /*bbf0*/  @!P0 IMAD.WIDE R4, R5, 0x4, R2 ;  /* 0x0000000405048825 */ /* 0x018fe200078e0202 */
        /* <DEDUP_REMOVED lines=28> */
[----:B------:R-:W-:Y:S01]  /*bdc0*/  @!P4 LOP3.LUT R17, R16, 0xfffffffe, RZ, 0xc0, !PT ;  /* 0xfffffffe1011c812 */ /* 0x000fe200078ec0ff */
[----:B------:R-:W-:Y:S01]  /*bdd0*/  VIADD R16, R0, 0x70 ;  /* 0x0000007000107836 */ /* 0x000fe20000000000 */
[----:B------:R-:W-:Y:S02]  /*bde0*/  ISETP.GE.AND P5, PT, R18, UR4, PT ;  /* 0x0000000412007c0c */ /* 0x000fe4000bfa6270 */
[----:B------:R-:W-:Y:S01]  /*bdf0*/  ISETP.GE.AND P6, PT, R19, UR4, PT ;  /* 0x0000000413007c0c */ /* 0x000fe2000bfc6270 */
[----:B0-----:R-:W-:-:S04]  /*be00*/  @!P0 IMAD.WIDE R4, R9, 0x4, R2 ;  /* 0x0000000409048825 */ /* 0x001fc800078e0202 */
[--C-:B-1----:R-:W-:Y:S01]  /*be10*/  @!P1 IMAD.WIDE R6, R13, 0x4, R2.reuse ;  /* 0x000000040d069825 */ /* 0x102fe200078e0202 */
[----:B------:R0:W-:Y:S01]  /*be20*/  @!P0 ST.E.64 desc[UR36][R4.64], R46 ;  /* 0x0000002e04008985 */ /* 0x0001e2000c101b24 */
[----:B------:R-:W-:Y:S02]  /*be30*/  ISETP.GE.AND P0, PT, R20, UR4, PT ;  /* 0x0000000414007c0c */ /* 0x000fe4000bf06270 */
[--C-:B------:R-:W-:Y:S01]  /*be40*/  @!P2 IMAD.WIDE R8, R11, 0x4, R2.reuse ;  /* 0x000000040b08a825 */ /* 0x100fe200078e0202 */
[----:B------:R1:W-:Y:S01]  /*be50*/  @!P1 ST.E.64 desc[UR36][R6.64], R50 ;  /* 0x0000003206009985 */ /* 0x0003e2000c101b24 */
[----:B------:R-:W-:Y:S02]  /*be60*/  @!P5 LEA.HI R18, R18, R18, RZ, 0x1 ;  /* 0x000000121212d211 */ /* 0x000fe400078f08ff */
[----:B------:R-:W-:Y:S01]  /*be70*/  @!P3 IMAD.WIDE R10, R15, 0x4, R2 ;  /* 0x000000040f0ab825 */ /* 0x000fe200078e0202 */
[----:B------:R2:W-:Y:S01]  /*be80*/  @!P2 ST.E.64 desc[UR36][R8.64], R54 ;  /* 0x000000360800a985 */ /* 0x0005e2000c101b24 */
[----:B------:R-:W-:-:S02]  /*be90*/  ISETP.GE.AND P2, PT, R16, UR4, PT ;  /* 0x0000000410007c0c */ /* 0x000fc4000bf46270 */
[----:B------:R-:W-:Y:S01]  /*bea0*/  @!P4 IMAD.WIDE R12, R17, 0x4, R2 ;  /* 0x00000004110cc825 */ /* 0x000fe200078e0202 */
[----:B------:R3:W-:Y:S01]  /*beb0*/  @!P3 ST.E.64 desc[UR36][R10.64], R58 ;  /* 0x0000003a0a00b985 */ /* 0x0007e2000c101b24 */
[----:B------:R-:W-:Y:S02]  /*bec0*/  @!P6 LEA.HI R19, R19, R19, RZ, 0x1 ;  /* 0x000000131313e211 */ /* 0x000fe400078f08ff */
[C---:B------:R-:W-:Y:S01]  /*bed0*/  VIADD R15, R0.reuse, 0x68 ;  /* 0x00000068000f7836 */ /* 0x040fe20000000000 */
[----:B------:R4:W-:Y:S01]  /*bee0*/  @!P4 ST.E.64 desc[UR36][R12.64], R62 ;  /* 0x0000003e0c00c985 */ /* 0x0009e2000c101b24 */
[----:B------:R-:W-:Y:S01]  /*bef0*/  VIADD R17, R0, 0x78 ;  /* 0x0000007800117836 */ /* 0x000fe20000000000 */
[----:B------:R-:W-:Y:S02]  /*bf00*/  ISETP.GE.AND P4, PT, R14, UR4, PT ;  /* 0x000000040e007c0c */ /* 0x000fe4000bf86270 */
[----:B------:R-:W-:Y:S02]  /*bf10*/  ISETP.GE.AND P3, PT, R15, UR4, PT ;  /* 0x000000040f007c0c */ /* 0x000fe4000bf66270 */
[----:B------:R-:W-:-:S02]  /*bf20*/  ISETP.GE.AND P1, PT, R17, UR4, PT ;  /* 0x0000000411007c0c */ /* 0x000fc4000bf26270 */
[----:B0-----:R-:W-:Y:S01]  /*bf30*/  @!P5 LOP3.LUT R5, R18, 0xfffffffe, RZ, 0xc0, !PT ;  /* 0xfffffffe1205d812 */ /* 0x001fe200078ec0ff */
[C---:B------:R-:W-:Y:S01]  /*bf40*/  VIADD R18, R0.reuse, 0x88 ;  /* 0x0000008800127836 */ /* 0x040fe20000000000 */
        /* <DEDUP_REMOVED lines=17> */
[----:B----4-:R-:W-:Y:S01]  /*c060*/  @!P0 LOP3.LUT R13, R20, 0xfffffffe, RZ, 0xc0, !PT ;  /* 0xfffffffe140d8812 */ /* 0x010fe200078ec0ff */
[----:B------:R-:W-:Y:S01]  /*c070*/  VIADD R20, R0, 0xb8 ;  /* 0x000000b800147836 */ /* 0x000fe20000000000 */
[----:B------:R-:W-:Y:S01]  /*c080*/  ISETP.GE.AND P6, PT, R18, UR4, PT ;  /* 0x0000000412007c0c */ /* 0x000fe2000bfc6270 */
[----:B0-----:R-:W-:Y:S01]  /*c090*/  @!P4 IMAD.WIDE R4, R9, 0x4, R2 ;  /* 0x000000040904c825 */ /* 0x001fe200078e0202 */
[----:B------:R-:W-:-:S03]  /*c0a0*/  ISETP.GE.AND P5, PT, R19, UR4, PT ;  /* 0x0000000413007c0c */ /* 0x000fc6000bfa6270 */
        /* <DEDUP_REMOVED lines=56> */
[C---:B------:R-:W-:Y:S01]  /*c430*/  VIADD R17, R0.reuse, 0xe8 ;  /* 0x000000e800117836 */ /* 0x040fe20000000000 */
[----:B------:R-:W-:Y:S01]  /*c440*/  @!P6 LEA.HI R19, R19, R19, RZ, 0x1 ;  /* 0x000000131313e211 */ /* 0x000fe200078f08ff */
        /* <DEDUP_REMOVED lines=16> */
[----:B---3--:R-:W-:Y:S02]  /*c550*/  @!P2 LOP3.LUT R11, R16, 0xfffffffe, RZ, 0xc0, !PT ;  /* 0xfffffffe100ba812 */ /* 0x008fe400078ec0ff */
        /* <DEDUP_REMOVED lines=19> */
.L_x_3412:
        /* <DEDUP_REMOVED lines=15> */
[----:B------:R-:W-:Y:S01]  /*c780*/  IMAD.MOV.U32 R5, RZ, RZ, R0 ;  /* 0x000000ffff057224 */ /* 0x000fe200078e0000 */
        /* <DEDUP_REMOVED lines=10> */
[----:B------:R-:W-:-:S05]  /*c830*/  IMAD.U32 R3, RZ, RZ, UR6 ;  /* 0x00000006ff037e24 */ /* 0x000fca000f8e00ff */
[----:B------:R-:W3:Y:S01]  /*c840*/  @P0 LDC R9, c[0x0][0xcf0] ;  /* 0x00033c00ff090b82 */ /* 0x000ee20000000800 */
[----:B0-----:R-:W-:-:S07]  /*c850*/  USHF.R.S32.HI UR8, URZ, 0x1f, UR7 ;  /* 0x0000001f3f087899 */ /* 0x001fce0008011407 */
[----:B------:R-:W0:Y:S01]  /*c860*/  S2UR UR10, SR_CTAID.Y ;  /* 0x00000000000a79c3 */ /* 0x000e220000002600 */
[C---:B-1----:R-:W-:Y:S02]  /*c870*/  IMAD R12, R10.reuse, UR8, RZ ;  /* 0x000000080a0c7c24 */ /* 0x042fe4000f8e02ff */
[----:B------:R-:W-:-:S04]  /*c880*/  IMAD.WIDE.U32 R2, R10, UR7, R2 ;  /* 0x000000070a027c25 */ /* 0x000fc8000f8e0002 */
[----:B------:R-:W-:Y:S01]  /*c890*/  IMAD R11, R11, UR7, R12 ;  /* 0x000000070b0b7c24 */ /* 0x000fe2000f8e020c */
[----:B------:R-:W0:Y:S01]  /*c8a0*/  LDC R8, c[0x0][0xd50] ;  /* 0x00035400ff087b82 */ /* 0x000e220000000800 */
[----:B--2---:R-:W-:-:S04]  /*c8b0*/  @P0 IMAD.HI.U32 R4, R0, R7, RZ ;  /* 0x0000000700040227 */ /* 0x004fc800078e00ff */
[----:B------:R-:W-:Y:S02]  /*c8c0*/  IMAD R7, RZ, RZ, -UR61 ;  /* 0x8000003dff077e24 */ /* 0x000fe4000f8e02ff */
[----:B------:R-:W-:Y:S01]  /*c8d0*/  IMAD.IADD R3, R11, 0x1, R3 ;  /* 0x000000010b037824 */ /* 0x000fe200078e0203 */
[----:B---3--:R-:W-:Y:S01]  /*c8e0*/  @P0 SHF.R.U32.HI R5, RZ, R9, R4 ;  /* 0x00000009ff050219 */ /* 0x008fe20000011604 */
[----:B0-----:R-:W-:-:S03]  /*c8f0*/  IMAD R9, R8, R7, UR10 ;  /* 0x0000000a08097e24 */ /* 0x001fc6000f8e0207 */
[----:B------:R-:W-:Y:S01]  /*c900*/  IADD3 R7, -R5, RZ, RZ ;  /* 0x000000ff05077210 */ /* 0x000fe20007ffe1ff */
        /* <DEDUP_REMOVED lines=20> */
.L_x_3376:
[----:B------:R-:W-:-:S08]  /*ca50*/  NOP ;  /* 0x0000000000007918 */ /* 0x000fd00000000000 */
[----:B0-----:R-:W0:-:S00]  /*ca60*/  USETMAXREG.DEALLOC.CTAPOOL 0x28 ;  /* 0x00000028000079c8 */ /* 0x001e0000080e0500 */
[----:B0-----:R-:W-:-:S06]  /*ca70*/  LOP3.LUT R17, R0, 0x3, RZ, 0xc0, !PT ;  /* 0x0000000300117812 */ /* 0x001fcc00078ec0ff */
[----:B------:R-:W0:Y:S01]  /*ca80*/  S2UR UR6, SR_CTAID.Y ;  /* 0x00000000000679c3 */ /* 0x000e220000002600 */
[----:B------:R-:W1:Y:S07]  /*ca90*/  SHFL.IDX PT, R0, R17, RZ, 0x1f ;  /* 0x00001fff11007589 */ /* 0x000e6e00000e0000 */
[----:B------:R-:W2:Y:S01]  /*caa0*/  S2UR UR43, SR_CTAID.Z ;  /* 0x00000000002b79c3 */ /* 0x000ea20000002700 */
[----:B-1----:R-:W-:-:S13]  /*cab0*/  ISETP.NE.AND P0, PT, R0, RZ, PT ;  /* 0x000000ff0000720c */ /* 0x002fda0003f05270 */
[----:B0-2---:R-:W-:Y:S05]  /*cac0*/  @!P0 BRA `(.L_x_3416) ;  /* 0x0000000000288947 */ /* 0x005fea0003800000 */
        /* <DEDUP_REMOVED lines=10> */
.L_x_3416:
[----:B------:R-:W-:Y:S01]  /*cb70*/  ULDC UR7, c[0x0][0xd50] ;  /* 0x0003540000077ab9 */ /* 0x000fe20000000800 */
[----:B------:R-:W-:Y:S01]  /*cb80*/  UMOV UR39, UR6 ;  /* 0x0000000600277c82 */ /* 0x000fe20008000000 */
[----:B------:R-:W-:-:S11]  /*cb90*/  UISETP.NE.AND UP0, UPT, UR7, 0x1, UPT ;  /* 0x000000010700788c */ /* 0x000fd6000bf05270 */
[----:B------:R-:W-:Y:S01]  /*cba0*/  @UP0 ULDC UR4, c[0x0][0xd54] ;  /* 0x0003550000040ab9 */ /* 0x000fe20000000800 */
[----:B------:R-:W-:Y:S01]  /*cbb0*/  @UP0 ULDC UR8, c[0x0][0xd58] ;  /* 0x0003560000080ab9 */ /* 0x000fe20000000800 */
[----:B------:R-:W-:-:S04]  /*cbc0*/  UIMAD.WIDE.U32 UR4, UR6, UR4, URZ ;  /* 0x00000004060472a5 */ /* 0x000fc8000f8e003f */
[----:B------:R-:W-:-:S12]  /*cbd0*/  @UP0 USHF.R.U32.HI UR39, URZ, UR8, UR5 ;  /* 0x000000083f270299 */ /* 0x000fd80008011605 */
.L_x_3417:
[----:B------:R-:W-:Y:S01]  /*cbe0*/  ISETP.LE.AND P0, PT, RZ, UR43, PT ;  /* 0x0000002bff007c0c */ /* 0x000fe2000bf03270 */
[----:B------:R-:W-:Y:S01]  /*cbf0*/  UIADD3 UR4, -UR39, URZ, URZ ;  /* 0x0000003f27047290 */ /* 0x000fe2000fffe13f */
[----:B------:R-:W-:Y:S02]  /*cc00*/  IMAD.MOV.U32 R21, RZ, RZ, 0x1 ;  /* 0x00000001ff157424 */ /* 0x000fe400078e00ff */
[----:B------:R-:W-:Y:S01]  /*cc10*/  IMAD.MOV.U32 R8, RZ, RZ, RZ ;  /* 0x000000ffff087224 */ /* 0x000fe200078e00ff */
[----:B------:R-:W-:Y:S01]  /*cc20*/  UIMAD UR6, UR7, UR4, UR6 ;  /* 0x00000004070672a4 */ /* 0x000fe2000f8e0206 */
[----:B------:R-:W-:-:S07]  /*cc30*/  IMAD.MOV.U32 R4, RZ, RZ, 0x1 ;  /* 0x00000001ff047424 */ /* 0x000fce00078e00ff */
[----:B------:R-:W-:Y:S05]  /*cc40*/  @!P0 BRA `(.L_x_3418) ;  /* 0x00000040001c8947 */ /* 0x000fea0003800000 */
[----:B------:R-:W-:Y:S01]  /*cc50*/  ULDC.64 UR4, c[0x0][0xb20] ;  /* 0x0002c80000047ab9 */ /* 0x000fe20000000a00 */
[----:B------:R-:W-:Y:S01]  /*cc60*/  ULDC UR41, c[0x0][0x2f0] ;  /* 0x0000bc0000297ab9 */ /* 0x000fe20000000800 */
[----:B------:R-:W-:Y:S01]  /*cc70*/  UISETP.NE.U32.AND UP0, UPT, UR4, URZ, UPT ;  /* 0x0000003f0400728c */ /* 0x000fe2000bf05070 */
[----:B------:R-:W-:-:S03]  /*cc80*/  IMAD.MOV.U32 R29, RZ, RZ, RZ ;  /* 0x000000ffff1d7224 */ /* 0x000fc600078e00ff */
[----:B------:R-:W-:-:S06]  /*cc90*/  UISETP.NE.AND.EX UP0, UPT, UR5, URZ, UPT, UP0 ;  /* 0x0000003f0500728c */ /* 0x000fcc000bf05300 */
[----:B------:R-:W-:-:S05]  /*cca0*/  PLOP3.LUT P0, PT, PT, PT, UP0, 0x80, 0x0 ;  /* 0x000000000000781c */ /* 0x000fca0003f0f008 */
[----:B------:R-:W-:Y:S02]  /*ccb0*/  @UP0 ULDC.64 UR4, c[0x0][0xb20] ;  /* 0x0002c80000040ab9 */ /* 0x000fe40000000a00 */
[----:B------:R-:W-:-:S06]  /*ccc0*/  @UP0 UIMAD.WIDE UR4, UR43, 0x4, UR4 ;  /* 0x000000042b0408a5 */ /* 0x000fcc000f8e0204 */
[----:B------:R-:W-:Y:S02]  /*ccd0*/  IMAD.U32 R2, RZ, RZ, UR4 ;  /* 0x00000004ff027e24 */ /* 0x000fe4000f8e00ff */
[----:B------:R-:W-:Y:S01]  /*cce0*/  IMAD.U32 R3, RZ, RZ, UR5 ;  /* 0x00000005ff037e24 */ /* 0x000fe2000f8e00ff */
[----:B------:R-:W-:Y:S02]  /*ccf0*/  ULDC.64 UR4, c[0x0][0x418] ;  /* 0x0001060000047ab9 */ /* 0x000fe40000000a00 */
[----:B------:R-:W-:Y:S02]  /*cd00*/  UISETP.NE.U32.AND UP0, UPT, UR4, URZ, UPT ;  /* 0x0000003f0400728c */ /* 0x000fe4000bf05070 */
[----:B------:R0:W5:Y:S01]  /*cd10*/  @P0 LDG.E R29, desc[UR36][R2.64] ;  /* 0x00000024021d0981 */ /* 0x000162000c1e1900 */
[----:B------:R-:W-:Y:S01]  /*cd20*/  ULDC UR4, c[0x0][0x424] ;  /* 0x0001090000047ab9 */ /* 0x000fe20000000800 */
[----:B------:R-:W-:Y:S02]  /*cd30*/  UISETP.NE.AND.EX UP0, UPT, UR5, URZ, UPT, UP0 ;  /* 0x0000003f0500728c */ /* 0x000fe4000bf05300 */
[----:B------:R-:W-:-:S02]  /*cd40*/  ULOP3.LUT UR44, UR6, 0xffff, URZ, 0xc0, !UPT ;  /* 0x0000ffff062c7892 */ /* 0x000fc4000f8ec03f */
[----:B------:R-:W-:Y:S01]  /*cd50*/  USEL UR4, UR4, 0x1, UP0 ;  /* 0x0000000104047887 */ /* 0x000fe20008000000 */
[----:B------:R-:W-:-:S03]  /*cd60*/  UMOV UR38, URZ ;  /* 0x0000003f00267c82 */ /* 0x000fc60008000000 */
[----:B------:R-:W-:-:S04]  /*cd70*/  UIMAD UR41, UR4, UR41, URZ ;  /* 0x00000029042972a4 */ /* 0x000fc8000f8e023f */
[----:B------:R-:W-:Y:S02]  /*cd80*/  UISETP.GE.AND UP0, UPT, UR41, 0x1, UPT ;  /* 0x000000012900788c */ /* 0x000fe4000bf06270 */
[----:B------:R-:W-:-:S04]  /*cd90*/  UIADD3 UR4, UR41, 0x3f, URZ ;  /* 0x0000003f29047890 */ /* 0x000fc8000fffe03f */
[----:B------:R-:W-:Y:S01]  /*cda0*/  PLOP3.LUT P0, PT, PT, PT, UP0, 0x80, 0x0 ;  /* 0x000000000000781c */ /* 0x000fe20003f0f008 */
[----:B------:R-:W-:-:S04]  /*cdb0*/  USHF.R.S32.HI UR5, URZ, 0x1f, UR4 ;  /* 0x0000001f3f057899 */ /* 0x000fc80008011404 */
[----:B------:R-:W-:-:S04]  /*cdc0*/  ULEA.HI UR5, UR5, UR4, URZ, 0x6 ;  /* 0x0000000405057291 */ /* 0x000fc8000f8f303f */
[----:B------:R-:W-:-:S04]  /*cdd0*/  USHF.R.S32.HI UR40, URZ, 0x6, UR5 ;  /* 0x000000063f287899 */ /* 0x000fc80008011405 */
[----:B0-----:R-:W-:Y:S08]  /*cde0*/  @!P0 BRA `(.L_x_3419) ;  /* 0x0000000000848947 */ /* 0x001ff00003800000 */
        /* <DEDUP_REMOVED lines=33> */
.L_x_3419:
[----:B------:R-:W-:Y:S02]  /*d000*/  UIMAD UR45, UR44, UR38, URZ ;  /* 0x000000262c2d72a4 */ /* 0x000fe4000f8e023f */
[----:B------:R-:W-:Y:S02]  /*d010*/  IMAD.U32 R3, RZ, RZ, UR38 ;  /* 0x00000026ff037e24 */ /* 0x000fe4000f8e00ff */
[----:B------:R-:W-:Y:S02]  /*d020*/  IMAD.MOV.U32 R8, RZ, RZ, RZ ;  /* 0x000000ffff087224 */ /* 0x000fe400078e00ff */
[----:B------:R-:W-:Y:S02]  /*d030*/  IMAD.MOV.U32 R4, RZ, RZ, 0x1 ;  /* 0x00000001ff047424 */ /* 0x000fe400078e00ff */
[----:B------:R-:W-:-:S05]  /*d040*/  IMAD.U32 R28, RZ, RZ, UR45 ;  /* 0x0000002dff1c7e24 */ /* 0x000fca000f8e00ff */
[----:B------:R-:W-:-:S04]  /*d050*/  VIADDMNMX R28, R28, R3, UR40, PT ;  /* 0x000000281c1c7e46 */ /* 0x000fc8000b800103 */
        /* <DEDUP_REMOVED lines=21> */
[----:B------:R-:W-:Y:S02]  /*d1b0*/  IMAD.MOV.U32 R12, RZ, RZ, 0x1 ;  /* 0x00000001ff0c7424 */ /* 0x000fe400078e00ff */
[----:B------:R-:W-:-:S07]  /*d1c0*/  IMAD.MOV.U32 R13, RZ, RZ, RZ ;  /* 0x000000ffff0d7224 */ /* 0x000fce00078e00ff */
[----:B------:R-:W-:-:S07]  /*d1d0*/  LEPC R20, `(.L_x_3420) ;  /* 0x000000001014794e */ /* 0x000fce0000000000 */
[----:B0----5:R-:W-:Y:S05]  /*d1e0*/  CALL.ABS.NOINC R2 ;  /* 0x0000000002007343 */ /* 0x021fea0003c00000 */
.L_x_3420:
        /* <DEDUP_REMOVED lines=20> */
.L_x_3422:
[----:B------:R0:W1:Y:S01]  /*d330*/  LDC.64 R2, c[0x4][R16] ;  /* 0x0100000010027b82 */ /* 0x0000620000000a00 */
[----:B------:R-:W-:Y:S01]  /*d340*/  ULDC.64 UR4, c[0x4][0xf0] ;  /* 0x01003c0000047ab9 */ /* 0x000fe20000000a00 */
[----:B------:R-:W-:Y:S01]  /*d350*/  ULDC.64 UR6, c[0x4][0xf8] ;  /* 0x01003e0000067ab9 */ /* 0x000fe20000000a00 */
[----:B------:R-:W-:Y:S01]  /*d360*/  IMAD.U32 R4, RZ, RZ, UR4 ;  /* 0x00000004ff047e24 */ /* 0x000fe2000f8e00ff */
[----:B------:R-:W-:Y:S01]  /*d370*/  MOV R8, 0x70 ;  /* 0x0000007000087802 */ /* 0x000fe20000000f00 */
[----:B------:R-:W-:Y:S01]  /*d380*/  IMAD.U32 R5, RZ, RZ, UR5 ;  /* 0x00000005ff057e24 */ /* 0x000fe2000f8e00ff */
[----:B------:R-:W-:Y:S01]  /*d390*/  ULDC.64 UR4, c[0x4][0x50] ;  /* 0x0100140000047ab9 */ /* 0x000fe20000000a00 */
[----:B------:R-:W-:Y:S02]  /*d3a0*/  IMAD.U32 R6, RZ, RZ, UR6 ;  /* 0x00000006ff067e24 */ /* 0x000fe4000f8e00ff */
[----:B------:R-:W-:Y:S02]  /*d3b0*/  IMAD.U32 R7, RZ, RZ, UR7 ;  /* 0x00000007ff077e24 */ /* 0x000fe4000f8e00ff */
[----:B------:R-:W-:-:S02]  /*d3c0*/  IMAD.U32 R10, RZ, RZ, UR4 ;  /* 0x00000004ff0a7e24 */ /* 0x000fc4000f8e00ff */
[----:B------:R-:W-:Y:S02]  /*d3d0*/  IMAD.U32 R11, RZ, RZ, UR5 ;  /* 0x00000005ff0b7e24 */ /* 0x000fe4000f8e00ff */
[----:B------:R-:W-:Y:S02]  /*d3e0*/  IMAD.MOV.U32 R12, RZ, RZ, 0x1 ;  /* 0x00000001ff0c7424 */ /* 0x000fe400078e00ff */
[----:B0-----:R-:W-:-:S07]  /*d3f0*/  IMAD.MOV.U32 R13, RZ, RZ, RZ ;  /* 0x000000ffff0d7224 */ /* 0x001fce00078e00ff */
[----:B------:R-:W-:-:S07]  /*d400*/  LEPC R20, `(.L_x_3421) ;  /* 0x000000001014794e */ /* 0x000fce0000000000 */
[----:B-1----:R-:W-:Y:S05]  /*d410*/  CALL.ABS.NOINC R2 ;  /* 0x0000000002007343 */ /* 0x002fea0003c00000 */
.L_x_3421:
[----:B------:R-:W-:Y:S01]  /*d420*/  ULDC.64 UR4, c[0x0][0xaf0] ;  /* 0x0002bc0000047ab9 */ /* 0x000fe20000000a00 */
[----:B------:R-:W-:Y:S01]  /*d430*/  IMAD.U32 R25, RZ, RZ, UR43 ;  /* 0x0000002bff197e24 */ /* 0x000fe2000f8e00ff */
[----:B------:R-:W-:Y:S01]  /*d440*/  UISETP.NE.U32.AND UP0, UPT, UR4, URZ, UPT ;  /* 0x0000003f0400728c */ /* 0x000fe2000bf05070 */
[----:B------:R-:W0:Y:S03]  /*d450*/  LDC R11, c[0x0][0x430] ;  /* 0x00010c00ff0b7b82 */ /* 0x000e260000000800 */
[----:B------:R-:W-:-:S06]  /*d460*/  UISETP.NE.AND.EX UP0, UPT, UR5, URZ, UPT, UP0 ;  /* 0x0000003f0500728c */ /* 0x000fcc000bf05300 */
[----:B------:R-:W-:-:S05]  /*d470*/  PLOP3.LUT P0, PT, PT, PT, UP0, 0x80, 0x0 ;  /* 0x000000000000781c */ /* 0x000fca0003f0f008 */
[----:B------:R-:W-:Y:S02]  /*d480*/  @UP0 ULDC.64 UR4, c[0x0][0xaf0] ;  /* 0x0002bc0000040ab9 */ /* 0x000fe40000000a00 */
[----:B------:R-:W-:-:S06]  /*d490*/  @UP0 UIMAD.WIDE UR4, UR43, 0x4, UR4 ;  /* 0x000000042b0408a5 */ /* 0x000fcc000f8e0204 */
[----:B------:R-:W-:Y:S01]  /*d4a0*/  IMAD.U32 R2, RZ, RZ, UR4 ;  /* 0x00000004ff027e24 */ /* 0x000fe2000f8e00ff */
[C---:B------:R-:W-:Y:S01]  /*d4b0*/  LOP3.LUT R6, R24.reuse, 0x7f, RZ, 0xc0, !PT ;  /* 0x0000007f18067812 */ /* 0x040fe200078ec0ff */
[----:B------:R-:W-:Y:S02]  /*d4c0*/  IMAD.U32 R3, RZ, RZ, UR5 ;  /* 0x00000005ff037e24 */ /* 0x000fe4000f8e00ff */
[----:B------:R-:W-:Y:S01]  /*d4d0*/  IMAD.SHL.U32 R0, R24, 0x10, RZ ;  /* 0x0000001018007824 */ /* 0x000fe200078e00ff */
[----:B------:R-:W-:Y:S01]  /*d4e0*/  LEA R18, R28, 0xffffffc0, 0x6 ;  /* 0xffffffc01c127811 */ /* 0x000fe200078e30ff */
[----:B------:R-:W-:Y:S01]  /*d4f0*/  ULDC UR4, c[0x0][0x320] ;  /* 0x0000c80000047ab9 */ /* 0x000fe20000000800 */
[----:B------:R1:W2:Y:S01]  /*d500*/  @P0 LDG.E R25, desc[UR36][R2.64] ;  /* 0x0000002402190981 */ /* 0x0002a2000c1e1900 */
[----:B------:R-:W-:Y:S02]  /*d510*/  SHF.R.U32.HI R5, RZ, 0x3, R6 ;  /* 0x00000003ff057819 */ /* 0x000fe40000011606 */
[----:B------:R-:W-:-:S02]  /*d520*/  LOP3.LUT R4, R0, 0x70, RZ, 0xc0, !PT ;  /* 0x0000007000047812 */ /* 0x000fc400078ec0ff */
[----:B0-----:R-:W-:Y:S02]  /*d530*/  ISETP.NE.AND P1, PT, R11, 0x1, PT ;  /* 0x000000010b00780c */ /* 0x001fe40003f25270 */
[----:B------:R-:W-:Y:S02]  /*d540*/  LOP3.LUT R31, R4, R5, RZ, 0xfc, !PT ;  /* 0x00000005041f7212 */ /* 0x000fe400078efcff */
[----:B------:R-:W-:-:S03]  /*d550*/  LOP3.LUT R16, R16, 0xffffefff, RZ, 0xc0, !PT ;  /* 0xffffefff10107812 */ /* 0x000fc600078ec0ff */
[----:B------:R-:W-:-:S04]  /*d560*/  IMAD.IADD R4, R31, 0x1, R18 ;  /* 0x000000011f047824 */ /* 0x000fc800078e0212 */
[C---:B-----5:R-:W-:Y:S01]  /*d570*/  IMAD.IADD R10, R4.reuse, 0x1, R29 ;  /* 0x00000001040a7824 */ /* 0x060fe200078e021d */
[----:B------:R-:W-:Y:S01]  /*d580*/  ISETP.GE.AND P0, PT, R4, UR41, PT ;  /* 0x0000002904007c0c */ /* 0x000fe2000bf06270 */
[----:B------:R-:W0:Y:S01]  /*d590*/  @P1 LDC R0, c[0x0][0x434] ;  /* 0x00010d00ff001b82 */ /* 0x000e220000000800 */
[----:B------:R-:W-:Y:S01]  /*d5a0*/  @P1 LOP3.LUT R16, R16, 0x1000, RZ, 0xfc, !PT ;  /* 0x0000100010101812 */ /* 0x000fe200078efcff */
[----:B------:R-:W-:Y:S01]  /*d5b0*/  IMAD.MOV.U32 R7, RZ, RZ, R10 ;  /* 0x000000ffff077224 */ /* 0x000fe200078e000a */
[----:B------:R-:W-:-:S05]  /*d5c0*/  ISETP.GT.U32.OR P0, PT, R31, 0x3f, P0 ;  /* 0x0000003f1f00780c */ /* 0x000fca0000704470 */
[----:B-1----:R-:W1:Y:S08]  /*d5d0*/  @P1 LDC R3, c[0x0][0x438] ;  /* 0x00010e00ff031b82 */ /* 0x002e700000000800 */
[----:B------:R-:W3:Y:S08]  /*d5e0*/  @!P0 LDC.64 R8, c[0x0][0x428] ;  /* 0x00010a00ff088b82 */ /* 0x000ef00000000a00 */
[----:B------:R-:W4:Y:S01]  /*d5f0*/  @!P0 LDC.64 R4, c[0x0][0x418] ;  /* 0x00010600ff048b82 */ /* 0x000f220000000a00 */
[----:B0-----:R-:W-:-:S05]  /*d600*/  @P1 IMAD.HI.U32 R0, R10, R0, RZ ;  /* 0x000000000a001227 */ /* 0x001fca00078e00ff */
[----:B-1----:R-:W-:-:S04]  /*d610*/  @P1 SHF.R.U32.HI R7, RZ, R3, R0 ;  /* 0x00000003ff071219 */ /* 0x002fc80000011600 */
        /* <DEDUP_REMOVED lines=8> */
[----:B------:R-:W-:-:S05]  /*d6a0*/  @!P0 LEA.HI.X R5, R2, R5, R0, 0x2, P1 ;  /* 0x0000000502058211 */ /* 0x000fca00008f1400 */
[----:B------:R0:W2:Y:S01]  /*d6b0*/  @!P0 LDG.E R3, desc[UR36][R4.64] ;  /* 0x0000002404038981 */ /* 0x0000a2000c1e1900 */
[----:B------:R-:W-:Y:S02]  /*d6c0*/  CS2R R26, SRZ ;  /* 0x00000000001a7805 */ /* 0x000fe4000001ff00 */
[----:B------:R-:W-:Y:S01]  /*d6d0*/  LOP3.LUT R16, R16, 0xffffffdf, RZ, 0xc0, !PT ;  /* 0xffffffdf10107812 */ /* 0x000fe200078ec0ff */
[----:B------:R-:W-:-:S04]  /*d6e0*/  IMAD.MOV R19, RZ, RZ, -R7 ;  /* 0x000000ffff137224 */ /* 0x000fc800078e0a07 */
[----:B------:R-:W-:Y:S02]  /*d6f0*/  IMAD R19, R11, R19, R10 ;  /* 0x000000130b137224 */ /* 0x000fe400078e020a */
[----:B0-----:R-:W-:-:S05]  /*d700*/  IMAD.SHL.U32 R5, R24, 0x8, RZ ;  /* 0x0000000818057824 */ /* 0x001fca00078e00ff */
[----:B------:R-:W-:-:S04]  /*d710*/  LOP3.LUT R22, R5, 0x38, RZ, 0xc0, !PT ;  /* 0x0000003805167812 */ /* 0x000fc800078ec0ff */
[C---:B------:R-:W-:Y:S02]  /*d720*/  LOP3.LUT R0, R22.reuse, 0x40, RZ, 0xfc, !PT ;  /* 0x0000004016007812 */ /* 0x040fe400078efcff */
[----:B------:R-:W-:Y:S02]  /*d730*/  LOP3.LUT R2, R22, 0x80, RZ, 0xfc, !PT ;  /* 0x0000008016027812 */ /* 0x000fe400078efcff */
[----:B------:R-:W-:Y:S02]  /*d740*/  ISETP.GE.AND P2, PT, R0, UR4, PT ;  /* 0x0000000400007c0c */ /* 0x000fe4000bf46270 */
[----:B------:R-:W-:Y:S02]  /*d750*/  ISETP.GE.AND P1, PT, R2, UR4, PT ;  /* 0x0000000402007c0c */ /* 0x000fe4000bf26270 */
[----:B------:R-:W-:Y:S02]  /*d760*/  SEL R0, RZ, 0xffffffff, P2 ;  /* 0xffffffffff007807 */ /* 0x000fe40001000000 */
[----:B------:R-:W-:-:S02]  /*d770*/  LOP3.LUT R2, R22, 0xc0, RZ, 0xfc, !PT ;  /* 0x000000c016027812 */ /* 0x000fc400078efcff */
[C---:B------:R-:W-:Y:S02]  /*d780*/  LOP3.LUT R35, R22.reuse, 0x100, RZ, 0xfc, !PT ;  /* 0x0000010016237812 */ /* 0x040fe400078efcff */
[C---:B------:R-:W-:Y:S02]  /*d790*/  LOP3.LUT R34, R22.reuse, 0x140, RZ, 0xfc, !PT ;  /* 0x0000014016227812 */ /* 0x040fe400078efcff */
[----:B------:R-:W-:Y:S02]  /*d7a0*/  LOP3.LUT R4, R22, 0x180, RZ, 0xfc, !PT ;  /* 0x0000018016047812 */ /* 0x000fe400078efcff */
[----:B------:R-:W-:Y:S02]  /*d7b0*/  @P2 LOP3.LUT R16, R16, 0x20, RZ, 0xfc, !PT ;  /* 0x0000002010102812 */ /* 0x000fe400078efcff */
[----:B------:R-:W-:Y:S02]  /*d7c0*/  ISETP.GE.AND P2, PT, R35, UR4, PT ;  /* 0x0000000423007c0c */ /* 0x000fe4000bf46270 */
[----:B------:R-:W-:-:S02]  /*d7d0*/  LOP3.LUT R16, R16, 0xfffffdff, RZ, 0xc0, !PT ;  /* 0xfffffdff10107812 */ /* 0x000fc400078ec0ff */
[C---:B------:R-:W-:Y:S02]  /*d7e0*/  LOP3.LUT R37, R22.reuse, 0x1c0, RZ, 0xfc, !PT ;  /* 0x000001c016257812 */ /* 0x040fe400078efcff */
[--C-:B--2---:R-:W-:Y:S01]  /*d7f0*/  @!P0 SHF.R.S32.HI R27, RZ, 0x1f, R3.reuse ;  /* 0x0000001fff1b8819 */ /* 0x104fe20000011403 */
[----:B------:R-:W-:Y:S01]  /*d800*/  @!P0 IMAD.MOV.U32 R26, RZ, RZ, R3 ;  /* 0x000000ffff1a8224 */ /* 0x000fe200078e0003 */
[----:B------:R-:W-:Y:S01]  /*d810*/  ISETP.GE.AND P0, PT, R22, UR4, PT ;  /* 0x0000000416007c0c */ /* 0x000fe2000bf06270 */
[----:B------:R-:W-:-:S03]  /*d820*/  IMAD.SHL.U32 R3, R0, 0x2, RZ ;  /* 0x0000000200037824 */ /* 0x000fc600078e00ff */
[----:B------:R-:W-:-:S04]  /*d830*/  SEL R0, RZ, 0x1, P0 ;  /* 0x00000001ff007807 */ /* 0x000fc80000000000 */
[----:B------:R-:W-:Y:S02]  /*d840*/  LOP3.LUT R0, R3, 0x2, R0, 0xe2, !PT ;  /* 0x0000000203007812 */ /* 0x000fe400078ee200 */
[----:B------:R-:W-:-:S03]  /*d850*/  SEL R3, RZ, 0x4, P1 ;  /* 0x00000004ff037807 */ /* 0x000fc60000800000 */
[----:B------:R-:W-:Y:S02]  /*d860*/  @P0 LOP3.LUT R16, R16, 0x200, RZ, 0xfc, !PT ;  /* 0x0000020010100812 */ /* 0x000fe400078efcff */
[----:B------:R-:W-:Y:S02]  /*d870*/  ISETP.GE.AND P0, PT, R2, UR4, PT ;  /* 0x0000000402007c0c */ /* 0x000fe4000bf06270 */
[----:B------:R-:W-:Y:S02]  /*d880*/  LOP3.LUT R16, R16, 0xffffffef, RZ, 0xc0, !PT ;  /* 0xffffffef10107812 */ /* 0x000fe400078ec0ff */
[----:B------:R-:W-:Y:S02]  /*d890*/  SEL R2, RZ, 0x8, P0 ;  /* 0x00000008ff027807 */ /* 0x000fe40000000000 */
[----:B------:R-:W-:Y:S02]  /*d8a0*/  @P1 LOP3.LUT R16, R16, 0x10, RZ, 0xfc, !PT ;  /* 0x0000001010101812 */ /* 0x000fe400078efcff */
[----:B------:R-:W-:-:S02]  /*d8b0*/  ISETP.GE.AND P1, PT, R34, UR4, PT ;  /* 0x0000000422007c0c */ /* 0x000fc4000bf26270 */
[----:B------:R-:W-:Y:S02]  /*d8c0*/  LOP3.LUT R16, R16, 0xfffffff7, RZ, 0xc0, !PT ;  /* 0xfffffff710107812 */ /* 0x000fe400078ec0ff */
[----:B------:R-:W-:Y:S02]  /*d8d0*/  LOP3.LUT R2, R2, R0, R3, 0xfe, !PT ;  /* 0x0000000002027212 */ /* 0x000fe400078efe03 */
[----:B------:R-:W-:Y:S02]  /*d8e0*/  @P0 LOP3.LUT R16, R16, 0x8, RZ, 0xfc, !PT ;  /* 0x0000000810100812 */ /* 0x000fe400078efcff */
[----:B------:R-:W-:Y:S02]  /*d8f0*/  ISETP.GE.AND P0, PT, R4, UR4, PT ;  /* 0x0000000404007c0c */ /* 0x000fe4000bf06270 */
[----:B------:R-:W-:Y:S02]  /*d900*/  LOP3.LUT R16, R16, 0xfffffffb, RZ, 0xc0, !PT ;  /* 0xfffffffb10107812 */ /* 0x000fe400078ec0ff */
[----:B------:R-:W-:-:S02]  /*d910*/  SEL R33, RZ, 0x40, P0 ;  /* 0x00000040ff217807 */ /* 0x000fc40000000000 */
[----:B------:R-:W-:Y:S02]  /*d920*/  @P2 LOP3.LUT R16, R16, 0x4, RZ, 0xfc, !PT ;  /* 0x0000000410102812 */ /* 0x000fe400078efcff */
[----:B------:R-:W-:Y:S01]  /*d930*/  ISETP.GE.AND P0, PT, R37, UR4, PT ;  /* 0x0000000425007c0c */ /* 0x000fe2000bf06270 */
[----:B------:R-:W-:Y:S01]  /*d940*/  UMOV UR4, 0xffffffff ;  /* 0xffffffff00047882 */ /* 0x000fe20000000000 */
[----:B------:R-:W-:Y:S02]  /*d950*/  SEL R3, RZ, 0x10, P2 ;  /* 0x00000010ff037807 */ /* 0x000fe40001000000 */
[----:B------:R-:W-:Y:S02]  /*d960*/  LOP3.LUT R16, R16, 0xfffffffd, RZ, 0xc0, !PT ;  /* 0xfffffffd10107812 */ /* 0x000fe400078ec0ff */
[----:B------:R-:W-:Y:S02]  /*d970*/  SEL R4, RZ, 0x20, P1 ;  /* 0x00000020ff047807 */ /* 0x000fe40000800000 */
[----:B------:R-:W-:-:S02]  /*d980*/  SEL R0, RZ, 0x80, P0 ;  /* 0x00000080ff007807 */ /* 0x000fc40000000000 */
[----:B------:R-:W-:Y:S02]  /*d990*/  @P1 LOP3.LUT R16, R16, 0x2, RZ, 0xfc, !PT ;  /* 0x0000000210101812 */ /* 0x000fe400078efcff */
[----:B------:R-:W-:Y:S01]  /*d9a0*/  LOP3.LUT R2, R4, R2, R3, 0xfe, !PT ;  /* 0x0000000204027212 */ /* 0x000fe200078efe03 */
[----:B------:R-:W-:Y:S06]  /*d9b0*/  BRA.DIV UR4, `(.L_x_3423) ;  /* 0x0000003a04107947 */ /* 0x000fec000b800000 */
.L_x_3469:
[----:B------:R-:W2:Y:S01]  /*d9c0*/  LDL R3, [R1] ;  /* 0x0000000001037983 */ /* 0x000ea20000100800 */
[----:B------:R-:W-:Y:S01]  /*d9d0*/  LOP3.LUT R33, R2, R33, RZ, 0xfc, !PT ;  /* 0x0000002102217212 */ /* 0x000fe200078efcff */
[----:B------:R-:W-:Y:S01]  /*d9e0*/  IMAD.U32 R23, RZ, RZ, UR39 ;  /* 0x00000027ff177e24 */ /* 0x000fe2000f8e00ff */
[----:B------:R-:W-:Y:S02]  /*d9f0*/  ISETP.GT.U32.AND P1, PT, R31, 0x3f, PT ;  /* 0x0000003f1f00780c */ /* 0x000fe40003f24070 */
[----:B------:R-:W-:Y:S02]  /*da00*/  LOP3.LUT R16, R16, 0xfffffbff, RZ, 0xc0, !PT ;  /* 0xfffffbff10107812 */ /* 0x000fe400078ec0ff */
[----:B------:R-:W-:Y:S02]  /*da10*/  SHF.R.S32.HI R23, RZ, 0x1f, R23 ;  /* 0x0000001fff177819 */ /* 0x000fe40000011417 */
[----:B------:R-:W-:Y:S02]  /*da20*/  LOP3.LUT R17, R33, R0, RZ, 0xfc, !PT ;  /* 0x0000000021117212 */ /* 0x000fe400078efcff */
[----:B--2---:R-:W-:-:S13]  /*da30*/  R2UR UR4, R3 ;  /* 0x00000000030472ca */ /* 0x004fda00000e0000 */
[----:B------:R-:W-:-:S06]  /*da40*/  ULOP3.LUT UR4, UR4, 0x2, URZ, 0xfc, !UPT ;  /* 0x0000000204047892 */ /* 0x000fcc000f8efc3f */
[----:B------:R-:W-:-:S05]  /*da50*/  IMAD.U32 R2, RZ, RZ, UR4 ;  /* 0x00000004ff027e24 */ /* 0x000fca000f8e00ff */
[----:B------:R-:W-:-:S13]  /*da60*/  ISETP.NE.AND P0, PT, R2, 0x3, PT ;  /* 0x000000030200780c */ /* 0x000fda0003f05270 */
[----:B------:R-:W-:-:S04]  /*da70*/  @P0 LOP3.LUT R16, R16, 0x400, RZ, 0xfc, !PT ;  /* 0x0000040010100812 */ /* 0x000fc800078efcff */
[----:B------:R-:W-:-:S04]  /*da80*/  LOP3.LUT R16, R16, 0xffffbfff, RZ, 0xc0, !PT ;  /* 0xffffbfff10107812 */ /* 0x000fc800078ec0ff */
[----:B------:R-:W-:Y:S01]  /*da90*/  @P1 LOP3.LUT R16, R16, 0x4000, RZ, 0xfc, !PT ;  /* 0x0000400010101812 */ /* 0x000fe200078efcff */
[----:B------:R-:W-:Y:S06]  /*daa0*/  @!P0 BRA `(.L_x_3424) ;  /* 0x0000000000048947 */ /* 0x000fec0003800000 */
[----:B------:R-:W-:Y:S01]  /*dab0*/  BPT.TRAP 0x1 ;  /* 0x000000040000795c */ /* 0x000fe20000300000 */
.L_x_3424:
[----:B------:R-:W-:-:S05]  /*dac0*/  IMAD.MOV.U32 R0, RZ, RZ, 0x1 ;  /* 0x00000001ff007424 */ /* 0x000fca00078e00ff */
[----:B------:R-:W-:-:S04]  /*dad0*/  SHF.L.U32 R0, R0, 0x1f, RZ ;  /* 0x0000001f00007819 */ /* 0x000fc800000006ff */
[----:B------:R-:W0:Y:S02]  /*dae0*/  SYNCS.PHASECHK.TRANS64.TRYWAIT P0, [UR42+0x38840], R0 ;  /* 0x03884000ff0075a7 */ /* 0x000e24000800016a */
[----:B0-----:R-:W-:Y:S05]  /*daf0*/  @!P0 BRA `(.L_x_3425) ;  /* 0x0000003400e08947 */ /* 0x001fea0003800000 */
.L_x_3470:
[----:B------:R-:W-:Y:S01]  /*db00*/  SHF.R.S32.HI R30, RZ, 0x1f, R19 ;  /* 0x0000001fff1e7819 */ /* 0x000fe20000011413 */
[----:B------:R-:W-:Y:S01]  /*db10*/  ULDC.64 UR4, c[0x0][0x300] ;  /* 0x0000c00000047ab9 */ /* 0x000fe20000000a00 */
[----:B------:R-:W-:Y:S01]  /*db20*/  R2UR UR6, R23 ;  /* 0x00000000170672ca */ /* 0x000fe200000e0000 */
[----:B0-----:R-:W-:Y:S01]  /*db30*/  IMAD.WIDE.U32 R2, R19, UR4, RZ ;  /* 0x0000000413027c25 */ /* 0x001fe2000f8e00ff */
[----:B------:R-:W-:Y:S02]  /*db40*/  SHF.R.U32.HI R8, RZ, 0x3, R6 ;  /* 0x00000003ff087819 */ /* 0x000fe40000011606 */
[----:B------:R-:W-:Y:S01]  /*db50*/  LOP3.LUT R16, R16, 0xfffffffe, RZ, 0xc0, !PT ;  /* 0xfffffffe10107812 */ /* 0x000fe200078ec0ff */
[----:B------:R-:W-:Y:S01]  /*db60*/  IMAD R0, R30, UR4, RZ ;  /* 0x000000041e007c24 */ /* 0x000fe2000f8e02ff */
[----:B------:R-:W-:-:S03]  /*db70*/  IADD3 R18, -R8, UR41, -R18 ;  /* 0x0000002908127c10 */ /* 0x000fc6000fffe912 */
[----:B------:R-:W-:Y:S01]  /*db80*/  IMAD R7, R19, UR5, R0 ;  /* 0x0000000513077c24 */ /* 0x000fe2000f8e0200 */
        /* <DEDUP_REMOVED lines=12> */
[----:B------:R-:W-:Y:S01]  /*dc50*/  UMOV UR5, 0xffffffff ;  /* 0xffffffff00057882 */ /* 0x000fe20000000000 */
[----:B------:R-:W-:Y:S02]  /*dc60*/  LEA R0, P0, R2, UR6, 0x1 ;  /* 0x0000000602007c11 */ /* 0x000fe4000f8008ff */
[----:B------:R-:W-:Y:S01]  /*dc70*/  VIADD R3, R3, UR4 ;  /* 0x0000000403037c36 */ /* 0x000fe20008000000 */
[----:B------:R-:W-:Y:S02]  /*dc80*/  ULDC UR4, c[0x0][0x2f4] ;  /* 0x0000bd0000047ab9 */ /* 0x000fe40000000800 */
[----:B------:R-:W-:-:S02]  /*dc90*/  ISETP.GE.AND P2, PT, R22, UR4, PT ;  /* 0x0000000416007c0c */ /* 0x000fc4000bf46270 */
[----:B------:R-:W-:Y:S02]  /*dca0*/  LEA.HI.X R4, R2, UR7, R3, 0x1, P0 ;  /* 0x0000000702047c11 */ /* 0x000fe400080f0c03 */
[----:B------:R-:W-:Y:S02]  /*dcb0*/  LOP3.LUT R2, R5, 0x1c0, RZ, 0xc0, !PT ;  /* 0x000001c005027812 */ /* 0x000fe400078ec0ff */
[----:B------:R-:W-:Y:S02]  /*dcc0*/  ISETP.GE.AND P0, PT, R18, 0x1, PT ;  /* 0x000000011200780c */ /* 0x000fe40003f06270 */
[----:B------:R-:W-:-:S04]  /*dcd0*/  LOP3.LUT R5, R2, 0x38, R5, 0xf8, !PT ;  /* 0x0000003802057812 */ /* 0x000fc800078ef805 */
[----:B------:R-:W-:Y:S01]  /*dce0*/  LOP3.LUT R5, R5, 0x38, R24, 0x78, !PT ;  /* 0x0000003805057812 */ /* 0x000fe200078e7818 */
[----:B------:R-:W-:Y:S01]  /*dcf0*/  IMAD.SHL.U32 R24, R6, 0x8, RZ ;  /* 0x0000000806187824 */ /* 0x000fe200078e00ff */
[----:B------:R-:W-:-:S04]  /*dd00*/  @P2 LOP3.LUT R16, R16, 0x1, RZ, 0xfc, !PT ;  /* 0x0000000110102812 */ /* 0x000fc800078efcff */
[----:B------:R-:W-:Y:S01]  /*dd10*/  LOP3.LUT R24, R5, 0x200, R24, 0xf8, !PT ;  /* 0x0000020005187812 */ /* 0x000fe200078ef818 */
[----:B------:R-:W-:Y:S06]  /*dd20*/  BRA.DIV UR5, `(.L_x_3426) ;  /* 0x00000036056c7947 */ /* 0x000fec000b800000 */
[----:B------:R-:W0:Y:S01]  /*dd30*/  SHFL.IDX PT, R14, R0, RZ, 0x181f ;  /* 0x00181fff000e7589 */ /* 0x000e2200000e0000 */
[----:B------:R-:W-:-:S03]  /*dd40*/  @P0 LEA R7, R24, UR42, 0x1 ;  /* 0x0000002a18070c11 */ /* 0x000fc6000f8e08ff */
[----:B------:R-:W1:Y:S04]  /*dd50*/  SHFL.IDX PT, R2, R4, RZ, 0x181f ;  /* 0x00181fff04027589 */ /* 0x000e6800000e0000 */
[----:B------:R-:W-:Y:S01]  /*dd60*/  SHFL.IDX PT, R5, R4, 0x1, 0x181f ;  /* 0x00381f0004057f89 */ /* 0x000fe200000e0000 */
[----:B0-----:R-:W-:-:S05]  /*dd70*/  @P0 LEA R14, P1, R22, R14, 0x1 ;  /* 0x0000000e160e0211 */ /* 0x001fca00078208ff */
[----:B-1----:R-:W-:Y:S02]  /*dd80*/  @P0 IMAD.X R3, RZ, RZ, R2, P1 ;  /* 0x000000ffff030224 */ /* 0x002fe400008e0602 */
[----:B------:R-:W-:Y:S02]  /*dd90*/  @P0 IMAD.MOV.U32 R2, RZ, RZ, R14 ;  /* 0x000000ffff020224 */ /* 0x000fe400078e000e */
        /* <DEDUP_REMOVED lines=9> */
[----:B------:R-:W-:-:S03]  /*de30*/  ISETP.GE.AND P0, PT, R18, 0x21, PT ;  /* 0x000000211200780c */ /* 0x000fc60003f06270 */
[----:B------:R-:W2:Y:S10]  /*de40*/  SHFL.IDX PT, R4, R4, 0x3, 0x181f ;  /* 0x00781f0004047f89 */ /* 0x000eb400000e0000 */
[----:B0-----:R-:W-:-:S02]  /*de50*/  @P0 LEA R2, P1, R22, R14, 0x1 ;  /* 0x0000000e16020211 */ /* 0x001fc400078208ff */
[----:B------:R0:W3:Y:S03]  /*de60*/  SHFL.IDX PT, R14, R0, 0x3, 0x181f ;  /* 0x00781f00000e7f89 */ /* 0x0000e600000e0000 */
[----:B-1----:R-:W-:Y:S01]  /*de70*/  @P0 IMAD.X R3, RZ, RZ, R5, P1 ;  /* 0x000000ffff030224 */ /* 0x002fe200008e0605 */
[----:B------:R-:W-:-:S05]  /*de80*/  @P0 LEA R5, R24, UR42, 0x1 ;  /* 0x0000002a18050c11 */ /* 0x000fca000f8e08ff */
[----:B------:R0:W-:Y:S02]  /*de90*/  @P0 LDGSTS.E.BYPASS.LTC128B.128 [R5+0x23400], desc[UR36][R2.64], !P2 ;  /* 0x2340000002050fae */ /* 0x0001e4000d101d64 */
.L_x_3480:
[----:B------:R-:W-:-:S13]  /*dea0*/  ISETP.GE.AND P0, PT, R18, 0x31, PT ;  /* 0x000000311200780c */ /* 0x000fda0003f06270 */
[----:B0--3--:R-:W-:Y:S02]  /*deb0*/  @P0 LEA R2, P1, R22, R14, 0x1 ;  /* 0x0000000e16020211 */ /* 0x009fe400078208ff */
[----:B------:R-:W-:-:S03]  /*dec0*/  @P0 LEA R5, R24, UR42, 0x1 ;  /* 0x0000002a18050c11 */ /* 0x000fc6000f8e08ff */
[----:B--2---:R-:W-:-:S05]  /*ded0*/  @P0 IMAD.X R3, RZ, RZ, R4, P1 ;  /* 0x000000ffff030224 */ /* 0x004fca00008e0604 */
        /* <DEDUP_REMOVED lines=11> */
.L_x_3427:
[----:B------:R-:W-:Y:S01]  /*df90*/  SYNCS.ARRIVE.TRANS64.A1T0 RZ, [UR42+0x38830], RZ ;  /* 0x038830ffffff79a7 */ /* 0x000fe2000810002a */
[----:B------:R-:W-:Y:S05]  /*dfa0*/  WARPSYNC.ALL ;  /* 0x0000000000007948 */ /* 0x000fea0003800000 */
[----:B------:R-:W-:Y:S01]  /*dfb0*/  UIADD3 UR4, UR42, 0x20400, URZ ;  /* 0x000204002a047890 */ /* 0x000fe2000fffe03f */
[----:B------:R-:W-:Y:S01]  /*dfc0*/  BAR.SYNC.DEFER_BLOCKING 0x8, 0x100 ;  /* 0x0204000000007b1d */ /* 0x000fe20000010000 */
[----:B------:R-:W-:Y:S02]  /*dfd0*/  USHF.R.S32.HI UR46, URZ, 0x1f, UR43 ;  /* 0x0000001f3f2e7899 */ /* 0x000fe4000801142b */
[----:B------:R-:W-:-:S06]  /*dfe0*/  ULOP3.LUT UP0, URZ, UR4, 0x3ff, URZ, 0xc0, !UPT ;  /* 0x000003ff043f7892 */ /* 0x000fcc000f80c03f */
        /* <DEDUP_REMOVED lines=18> */
.L_x_3428:
[----:B------:R-:W0:Y:S01]  /*e110*/  LDC R8, c[0x0][0x448] ;  /* 0x00011200ff087b82 */ /* 0x000e220000000800 */
[----:B------:R-:W1:Y:S01]  /*e120*/  S2R R20, SR_CTAID.X ;  /* 0x0000000000147919 */ /* 0x000e620000002500 */
[----:B------:R-:W-:Y:S01]  /*e130*/  R2UR UR6, R23 ;  /* 0x00000000170672ca */ /* 0x000fe200000e0000 */
[----:B------:R-:W-:Y:S01]  /*e140*/  ULDC.64 UR8, c[0x0][0x2d8] ;  /* 0x0000b60000087ab9 */ /* 0x000fe20000000a00 */
[----:B------:R-:W-:Y:S01]  /*e150*/  LOP3.LUT R16, R16, 0xfffff7ff, RZ, 0xc0, !PT ;  /* 0xfffff7ff10107812 */ /* 0x000fe200078ec0ff */
[----:B------:R-:W-:Y:S01]  /*e160*/  UIMAD.WIDE.U32 UR4, UR39, UR8, URZ ;  /* 0x00000008270472a5 */ /* 0x000fe2000f8e003f */
[----:B------:R-:W2:Y:S09]  /*e170*/  S2R R21, SR_TID.X ;  /* 0x0000000000157919 */ /* 0x000eb20000002100 */
[----:B------:R-:W-:-:S04]  /*e180*/  UIMAD UR6, UR6, UR8, URZ ;  /* 0x00000008060672a4 */ /* 0x000fc8000f8e023f */
[----:B------:R-:W-:-:S03]  /*e190*/  UIMAD UR6, UR39, UR9, UR6 ;  /* 0x00000009270672a4 */ /* 0x000fc6000f8e0206 */
[----:B------:R-:W-:Y:S01]  /*e1a0*/  ULDC.64 UR8, c[0x0][0x2e0] ;  /* 0x0000b80000087ab9 */ /* 0x000fe20000000a00 */
[----:B------:R-:W-:Y:S01]  /*e1b0*/  UIADD3 UR5, UR5, UR6, URZ ;  /* 0x0000000605057290 */ /* 0x000fe2000fffe03f */
[----:B0-----:R-:W-:Y:S01]  /*e1c0*/  ISETP.NE.AND P0, PT, R8, 0x1, PT ;  /* 0x000000010800780c */ /* 0x001fe20003f05270 */
[----:B------:R-:W-:Y:S02]  /*e1d0*/  UIMAD UR6, UR46, UR8, URZ ;  /* 0x000000082e0672a4 */ /* 0x000fe4000f8e023f */
[----:B------:R-:W-:Y:S02]  /*e1e0*/  UIMAD.WIDE.U32 UR4, UR43, UR8, UR4 ;  /* 0x000000082b0472a5 */ /* 0x000fe4000f8e0004 */
[----:B------:R-:W-:Y:S01]  /*e1f0*/  UIMAD UR6, UR43, UR9, UR6 ;  /* 0x000000092b0672a4 */ /* 0x000fe2000f8e0206 */
[----:B-1----:R-:W-:-:S03]  /*e200*/  IMAD R36, R20, 0x40, R31 ;  /* 0x0000004014247824 */ /* 0x002fc600078e021f */
[----:B------:R-:W-:Y:S01]  /*e210*/  UIADD3 UR6, UR5, UR6, URZ ;  /* 0x0000000605067290 */ /* 0x000fe2000fffe03f */
[----:B------:R-:W-:-:S03]  /*e220*/  IMAD.U32 R4, RZ, RZ, UR4 ;  /* 0x00000004ff047e24 */ /* 0x000fc6000f8e00ff */
[----:B------:R-:W0:Y:S01]  /*e230*/  @P0 LDC R3, c[0x0][0x44c] ;  /* 0x00011300ff030b82 */ /* 0x000e220000000800 */
[----:B------:R-:W-:Y:S01]  /*e240*/  IMAD.MOV.U32 R6, RZ, RZ, R36 ;  /* 0x000000ffff067224 */ /* 0x000fe200078e0024 */
[----:B------:R-:W-:Y:S01]  /*e250*/  @P0 LOP3.LUT R16, R16, 0x800, RZ, 0xfc, !PT ;  /* 0x0000080010100812 */ /* 0x000fe200078efcff */
[----:B------:R-:W-:Y:S01]  /*e260*/  IMAD.MOV.U32 R2, RZ, RZ, R4 ;  /* 0x000000ffff027224 */ /* 0x000fe200078e0004 */
[----:B--2---:R-:W-:-:S04]  /*e270*/  LOP3.LUT R21, R21, 0x7f, RZ, 0xc0, !PT ;  /* 0x0000007f15157812 */ /* 0x004fc800078ec0ff */
[----:B------:R-:W1:Y:S01]  /*e280*/  @P0 LDC R5, c[0x0][0x450] ;  /* 0x00011400ff050b82 */ /* 0x000e620000000800 */
[----:B------:R-:W-:Y:S01]  /*e290*/  SHF.R.U32.HI R21, RZ, 0x3, R21 ;  /* 0x00000003ff157819 */ /* 0x000fe20000011615 */
[----:B0-----:R-:W-:Y:S01]  /*e2a0*/  @P0 IMAD.HI.U32 R0, R36, R3, RZ ;  /* 0x0000000324000227 */ /* 0x001fe200078e00ff */
[----:B------:R-:W-:-:S04]  /*e2b0*/  MOV R3, UR6 ;  /* 0x0000000600037c02 */ /* 0x000fc80008000f00 */
[----:B-1----:R-:W-:Y:S01]  /*e2c0*/  @P0 SHF.R.U32.HI R6, RZ, R5, R0 ;  /* 0x00000005ff060219 */ /* 0x002fe20000011600 */
[----:B------:R-:W-:Y:S01]  /*e2d0*/  IMAD.U32 R5, RZ, RZ, UR5 ;  /* 0x00000005ff057e24 */ /* 0x000fe2000f8e00ff */
[----:B------:R-:W-:Y:S02]  /*e2e0*/  ULDC.64 UR4, c[0x0][0x2d0] ;  /* 0x0000b40000047ab9 */ /* 0x000fe40000000a00 */
[--C-:B------:R-:W-:Y:S01]  /*e2f0*/  SHF.R.S32.HI R0, RZ, 0x1f, R6.reuse ;  /* 0x0000001fff007819 */ /* 0x100fe20000011406 */
[----:B------:R-:W-:Y:S02]  /*e300*/  IMAD.MOV R7, RZ, RZ, -R6 ;  /* 0x000000ffff077224 */ /* 0x000fe400078e0a06 */
[----:B------:R-:W-:-:S04]  /*e310*/  IMAD.WIDE.U32 R2, R6, UR4, R2 ;  /* 0x0000000406027c25 */ /* 0x000fc8000f8e0002 */
[----:B------:R-:W-:Y:S02]  /*e320*/  IMAD R5, R0, UR4, RZ ;  /* 0x0000000400057c24 */ /* 0x000fe4000f8e02ff */
[----:B------:R-:W-:Y:S02]  /*e330*/  IMAD R0, R8, R7, R36 ;  /* 0x0000000708007224 */ /* 0x000fe400078e0224 */
[----:B------:R-:W-:Y:S01]  /*e340*/  IMAD R4, R6, UR5, R5 ;  /* 0x0000000506047c24 */ /* 0x000fe2000f8e0205 */
[----:B------:R-:W-:Y:S02]  /*e350*/  ULDC.64 UR4, c[0x0][0x2c8] ;  /* 0x0000b20000047ab9 */ /* 0x000fe40000000a00 */
[----:B------:R-:W-:Y:S01]  /*e360*/  SHF.R.S32.HI R5, RZ, 0x1f, R0 ;  /* 0x0000001fff057819 */ /* 0x000fe20000011400 */
[----:B------:R-:W-:-:S04]  /*e370*/  IMAD.IADD R3, R3, 0x1, R4 ;  /* 0x0000000103037824 */ /* 0x000fc800078e0204 */
[----:B------:R-:W-:Y:S02]  /*e380*/  IMAD R5, R5, UR4, RZ ;  /* 0x0000000405057c24 */ /* 0x000fe4000f8e02ff */
[----:B------:R-:W-:-:S04]  /*e390*/  IMAD.WIDE.U32 R2, R0, UR4, R2 ;  /* 0x0000000400027c25 */ /* 0x000fc8000f8e0002 */
[----:B------:R-:W-:Y:S01]  /*e3a0*/  IMAD R5, R0, UR5, R5 ;  /* 0x0000000500057c24 */ /* 0x000fe2000f8e0205 */
[----:B------:R-:W-:Y:S02]  /*e3b0*/  ULDC.64 UR4, c[0x0][0x280] ;  /* 0x0000a00000047ab9 */ /* 0x000fe40000000a00 */
[----:B------:R-:W-:Y:S01]  /*e3c0*/  LEA R0, P0, R2, UR4, 0x1 ;  /* 0x0000000402007c11 */ /* 0x000fe2000f8008ff */
[----:B------:R-:W-:Y:S01]  /*e3d0*/  IMAD.IADD R3, R3, 0x1, R5 ;  /* 0x0000000103037824 */ /* 0x000fe200078e0205 */
[----:B------:R-:W-:-:S04]  /*e3e0*/  ULDC UR4, c[0x0][0x2b8] ;  /* 0x0000ae0000047ab9 */ /* 0x000fc80000000800 */
[----:B------:R-:W-:Y:S01]  /*e3f0*/  LEA.HI.X R4, R2, UR5, R3, 0x1, P0 ;  /* 0x0000000502047c11 */ /* 0x000fe200080f0c03 */
[----:B------:R-:W-:Y:S01]  /*e400*/  UMOV UR5, 0xffffffff ;  /* 0xffffffff00057882 */ /* 0x000fe20000000000 */
[----:B------:R-:W-:Y:S02]  /*e410*/  ISETP.GE.AND P0, PT, R22, UR4, PT ;  /* 0x0000000416007c0c */ /* 0x000fe4000bf06270 */
[----:B------:R-:W-:Y:S11]  /*e420*/  BRA.DIV UR5, `(.L_x_3429) ;  /* 0x0000003205cc7947 */ /* 0x000ff6000b800000 */
[----:B------:R-:W0:Y:S01]  /*e430*/  LDC R3, c[0x0][0x448] ;  /* 0x00011200ff037b82 */ /* 0x000e220000000800 */
[----:B------:R-:W1:Y:S01]  /*e440*/  SHFL.IDX PT, R14, R0, RZ, 0x181f ;  /* 0x00181fff000e7589 */ /* 0x000e6200000e0000 */
[----:B------:R-:W-:Y:S01]  /*e450*/  ULDC UR4, c[0x0][0x288] ;  /* 0x0000a20000047ab9 */ /* 0x000fe20000000800 */
[----:B------:R-:W-:Y:S01]  /*e460*/  IMAD R6, R20, 0x40, R21 ;  /* 0x0000004014067824 */ /* 0x000fe200078e0215 */
[----:B------:R-:W-:Y:S01]  /*e470*/  LOP3.LUT R16, R16, 0xfffffeff, RZ, 0xc0, !PT ;  /* 0xfffffeff10107812 */ /* 0x000fe200078ec0ff */
[----:B------:R-:W2:Y:S02]  /*e480*/  SHFL.IDX PT, R2, R4, RZ, 0x181f ;  /* 0x00181fff04027589 */ /* 0x000ea400000e0000 */
[----:B------:R-:W-:Y:S02]  /*e490*/  VIADD R8, R6, 0x10 ;  /* 0x0000001006087836 */ /* 0x000fe40000000000 */
[----:B------:R-:W3:Y:S04]  /*e4a0*/  SHFL.IDX PT, R7, R0, 0x1, 0x181f ;  /* 0x00381f0000077f89 */ /* 0x000ee800000e0000 */
[----:B------:R-:W4:Y:S01]  /*e4b0*/  SHFL.IDX PT, R9, R4, 0x1, 0x181f ;  /* 0x00381f0004097f89 */ /* 0x000f2200000e0000 */
[----:B0-----:R-:W-:-:S05]  /*e4c0*/  IMAD R5, R3, UR4, RZ ;  /* 0x0000000403057c24 */ /* 0x001fca000f8e02ff */
[-C--:B------:R-:W-:Y:S02]  /*e4d0*/  ISETP.GE.AND P2, PT, R6, R5.reuse, PT ;  /* 0x000000050600720c */ /* 0x080fe40003f46270 */
[----:B------:R-:W-:-:S11]  /*e4e0*/  ISETP.GE.AND P3, PT, R8, R5, PT ;  /* 0x000000050800720c */ /* 0x000fd60003f66270 */
[----:B-1----:R-:W-:Y:S02]  /*e4f0*/  @!P2 LEA R3, P1, R22, R14, 0x1 ;  /* 0x0000000e1603a211 */ /* 0x002fe400078208ff */
[----:B------:R-:W-:Y:S01]  /*e500*/  @!P2 LEA R8, R24, UR42, 0x1 ;  /* 0x0000002a1808ac11 */ /* 0x000fe2000f8e08ff */
[----:B------:R-:W-:Y:S01]  /*e510*/  SHFL.IDX PT, R14, R0, 0x3, 0x181f ;  /* 0x00781f00000e7f89 */ /* 0x000fe200000e0000 */
[----:B------:R-:W-:Y:S01]  /*e520*/  @P2 LOP3.LUT R16, R16, 0x100, RZ, 0xfc, !PT ;  /* 0x0000010010102812 */ /* 0x000fe200078efcff */
[----:B--2---:R-:W-:Y:S01]  /*e530*/  @!P2 IMAD.X R2, RZ, RZ, R2, P1 ;  /* 0x000000ffff02a224 */ /* 0x004fe200008e0602 */
[----:B---3--:R-:W-:Y:S02]  /*e540*/  @!P3 LEA R7, P1, R22, R7, 0x1 ;  /* 0x000000071607b211 */ /* 0x008fe400078208ff */
[----:B------:R-:W-:Y:S02]  /*e550*/  @!P3 LEA R10, R24, UR42, 0x1 ;  /* 0x0000002a180abc11 */ /* 0x000fe4000f8e08ff */
[----:B------:R-:W-:-:S02]  /*e560*/  @!P2 LOP3.LUT R3, R3, R2, RZ, 0x3c, !PT ;  /* 0x000000020303a212 */ /* 0x000fc400078e3cff */
[----:B----4-:R-:W-:Y:S02]  /*e570*/  @!P3 IADD3.X R9, RZ, R9, RZ, P1, !PT ;  /* 0x00000009ff09b210 */ /* 0x010fe40000ffe4ff */
[C---:B------:R-:W-:Y:S02]  /*e580*/  @!P2 LOP3.LUT R2, R3.reuse, R2, RZ, 0x3c, !PT ;  /* 0x000000020302a212 */ /* 0x040fe400078e3cff */
[----:B------:R-:W-:Y:S02]  /*e590*/  LOP3.LUT R16, R16, 0xffffff7f, RZ, 0xc0, !PT ;  /* 0xffffff7f10107812 */ /* 0x000fe400078ec0ff */
[----:B------:R-:W-:Y:S02]  /*e5a0*/  @!P2 LOP3.LUT R3, R3, R2, RZ, 0x3c, !PT ;  /* 0x000000020303a212 */ /* 0x000fe400078e3cff */
[----:B------:R-:W-:-:S03]  /*e5b0*/  @P3 LOP3.LUT R16, R16, 0x80, RZ, 0xfc, !PT ;  /* 0x0000008010103812 */ /* 0x000fc600078efcff */
[----:B------:R0:W-:Y:S01]  /*e5c0*/  @!P2 LDGSTS.E.BYPASS.LTC128B.128 [R8+0x20400], desc[UR36][R2.64], !P0 ;  /* 0x204000000208afae */ /* 0x0001e2000c101d64 */
[----:B------:R-:W-:-:S03]  /*e5d0*/  LOP3.LUT R16, R16, 0xffffffbf, RZ, 0xc0, !PT ;  /* 0xffffffbf10107812 */ /* 0x000fc600078ec0ff */
[----:B0-----:R-:W0:Y:S01]  /*e5e0*/  SHFL.IDX PT, R8, R0, 0x2, 0x181f ;  /* 0x00581f0000087f89 */ /* 0x001e2200000e0000 */
[----:B------:R-:W-:-:S03]  /*e5f0*/  VIADD R3, R6, 0x20 ;  /* 0x0000002006037836 */ /* 0x000fc60000000000 */
[----:B------:R-:W1:Y:S02]  /*e600*/  SHFL.IDX PT, R2, R4, 0x2, 0x181f ;  /* 0x00581f0004027f89 */ /* 0x000e6400000e0000 */
[----:B------:R-:W-:Y:S01]  /*e610*/  ISETP.GE.AND P2, PT, R3, R5, PT ;  /* 0x000000050300720c */ /* 0x000fe20003f46270 */
[----:B------:R-:W-:Y:S01]  /*e620*/  @!P3 IMAD.MOV.U32 R3, RZ, RZ, R9 ;  /* 0x000000ffff03b224 */ /* 0x000fe200078e0009 */
[----:B------:R-:W2:Y:S11]  /*e630*/  SHFL.IDX PT, R4, R4, 0x3, 0x181f ;  /* 0x00781f0004047f89 */ /* 0x000eb600000e0000 */
[----:B------:R-:W-:-:S02]  /*e640*/  @P2 LOP3.LUT R16, R16, 0x40, RZ, 0xfc, !PT ;  /* 0x0000004010102812 */ /* 0x000fc400078efcff */
[----:B0-----:R-:W-:-:S05]  /*e650*/  @!P2 LEA R8, P1, R22, R8, 0x1 ;  /* 0x000000081608a211 */ /* 0x001fca00078208ff */
[----:B-1----:R-:W-:Y:S02]  /*e660*/  @!P2 IMAD.X R11, RZ, RZ, R2, P1 ;  /* 0x000000ffff0ba224 */ /* 0x002fe400008e0602 */
[----:B------:R-:W-:Y:S01]  /*e670*/  @!P3 IMAD.MOV.U32 R2, RZ, RZ, R7 ;  /* 0x000000ffff02b224 */ /* 0x000fe200078e0007 */
[----:B------:R-:W-:-:S04]  /*e680*/  @!P2 LEA R7, R24, UR42, 0x1 ;  /* 0x0000002a1807ac11 */ /* 0x000fc8000f8e08ff */
[----:B------:R0:W-:Y:S02]  /*e690*/  @!P3 LDGSTS.E.BYPASS.LTC128B.128 [R10+0x20c00], desc[UR36][R2.64], !P0 ;  /* 0x20c00000020abfae */ /* 0x0001e4000c101d64 */
[----:B0-----:R-:W-:Y:S02]  /*e6a0*/  @!P2 IMAD.MOV.U32 R2, RZ, RZ, R8 ;  /* 0x000000ffff02a224 */ /* 0x001fe400078e0008 */
[----:B------:R-:W-:-:S05]  /*e6b0*/  @!P2 IMAD.MOV.U32 R3, RZ, RZ, R11 ;  /* 0x000000ffff03a224 */ /* 0x000fca00078e000b */
[----:B--2---:R0:W-:Y:S02]  /*e6c0*/  @!P2 LDGSTS.E.BYPASS.LTC128B.128 [R7+0x21400], desc[UR36][R2.64], !P0 ;  /* 0x214000000207afae */ /* 0x0041e4000c101d64 */
.L_x_3489:
[----:B------:R-:W-:Y:S01]  /*e6d0*/  VIADD R6, R6, 0x30 ;  /* 0x0000003006067836 */ /* 0x000fe20000000000 */
[----:B------:R-:W-:-:S04]  /*e6e0*/  LOP3.LUT R16, R16, 0xffffdfff, RZ, 0xc0, !PT ;  /* 0xffffdfff10107812 */ /* 0x000fc800078ec0ff */
[----:B------:R-:W-:-:S13]  /*e6f0*/  ISETP.GE.AND P2, PT, R6, R5, PT ;  /* 0x000000050600720c */ /* 0x000fda0003f46270 */
[----:B0-----:R-:W-:Y:S02]  /*e700*/  @!P2 LEA R2, P1, R22, R14, 0x1 ;  /* 0x0000000e1602a211 */ /* 0x001fe400078208ff */
[----:B------:R-:W-:Y:S02]  /*e710*/  @!P2 LEA R5, R24, UR42, 0x1 ;  /* 0x0000002a1805ac11 */ /* 0x000fe4000f8e08ff */
[----:B------:R-:W-:Y:S01]  /*e720*/  @P2 LOP3.LUT R16, R16, 0x2000, RZ, 0xfc, !PT ;  /* 0x0000200010102812 */ /* 0x000fe200078efcff */
[----:B------:R-:W-:-:S05]  /*e730*/  @!P2 IMAD.X R3, RZ, RZ, R4, P1 ;  /* 0x000000ffff03a224 */ /* 0x000fca00008e0604 */
        /* <DEDUP_REMOVED lines=8> */
[----:B------:R-:W-:Y:S02]  /*e7c0*/  UIADD3 UR4, UR42, 0x26400, URZ ;  /* 0x000264002a047890 */ /* 0x000fe4000fffe03f */
[----:B------:R-:W-:Y:S02]  /*e7d0*/  SYNCS.ARRIVE.TRANS64.A1T0 RZ, [UR42+0x38800], RZ ;  /* 0x038800ffffff79a7 */ /* 0x000fe4000810002a */
[----:B------:R-:W-:-:S06]  /*e7e0*/  ULOP3.LUT UP0, URZ, UR4, 0x3ff, URZ, 0xc0, !UPT ;  /* 0x000003ff043f7892 */ /* 0x000fcc000f80c03f */
[----:B------:R-:W-:-:S13]  /*e7f0*/  PLOP3.LUT P0, PT, PT, PT, UP0, 0x80, 0x0 ;  /* 0x000000000000781c */ /* 0x000fda0003f0f008 */
[----:B0-----:R-:W-:Y:S05]  /*e800*/  @!P0 BRA `(.L_x_3430) ;  /* 0x0000000000408947 */ /* 0x001fea0003800000 */
        /* <DEDUP_REMOVED lines=16> */
.L_x_3430:
[----:B------:R-:W0:Y:S01]  /*e910*/  LDC R2, c[0x0][0x448] ;  /* 0x00011200ff027b82 */ /* 0x000e220000000800 */
[----:B------:R-:W-:Y:S01]  /*e920*/  R2UR UR6, R23 ;  /* 0x00000000170672ca */ /* 0x000fe200000e0000 */
[----:B------:R-:W-:Y:S01]  /*e930*/  ULDC.64 UR8, c[0x0][0x3d8] ;  /* 0x0000f60000087ab9 */ /* 0x000fe20000000a00 */
[----:B------:R-:W-:Y:S01]  /*e940*/  ULDC UR7, c[0x0][0x448] ;  /* 0x0001120000077ab9 */ /* 0x000fe20000000800 */
[----:B------:R-:W-:Y:S01]  /*e950*/  UIMAD.WIDE.U32 UR4, UR39, UR8, URZ ;  /* 0x00000008270472a5 */ /* 0x000fe2000f8e003f */
[C---:B------:R-:W-:Y:S02]  /*e960*/  LOP3.LUT R10, R22.reuse, 0x80, RZ, 0xfc, !PT ;  /* 0x00000080160a7812 */ /* 0x040fe400078efcff */
[C---:B------:R-:W-:Y:S02]  /*e970*/  LOP3.LUT R8, R22.reuse, 0x40, RZ, 0xfc, !PT ;  /* 0x0000004016087812 */ /* 0x040fe400078efcff */
[----:B------:R-:W-:Y:S02]  /*e980*/  LOP3.LUT R6, R22, 0x180, RZ, 0xfc, !PT ;  /* 0x0000018016067812 */ /* 0x000fe400078efcff */
[----:B------:R-:W-:-:S03]  /*e990*/  LOP3.LUT R16, R16, 0xfffff7ff, RZ, 0xc0, !PT ;  /* 0xfffff7ff10107812 */ /* 0x000fc600078ec0ff */
[----:B------:R-:W-:-:S04]  /*e9a0*/  UIMAD UR6, UR6, UR8, URZ ;  /* 0x00000008060672a4 */ /* 0x000fc8000f8e023f */
[----:B------:R-:W-:-:S03]  /*e9b0*/  UIMAD UR6, UR39, UR9, UR6 ;  /* 0x00000009270672a4 */ /* 0x000fc6000f8e0206 */
[----:B------:R-:W-:Y:S01]  /*e9c0*/  ULDC.64 UR8, c[0x0][0x3e0] ;  /* 0x0000f80000087ab9 */ /* 0x000fe20000000a00 */
[----:B------:R-:W-:Y:S01]  /*e9d0*/  UIADD3 UR5, UR5, UR6, URZ ;  /* 0x0000000605057290 */ /* 0x000fe2000fffe03f */
[----:B0-----:R-:W-:Y:S01]  /*e9e0*/  ISETP.NE.AND P6, PT, R2, 0x1, PT ;  /* 0x000000010200780c */ /* 0x001fe20003fc5270 */
[----:B------:R-:W-:Y:S01]  /*e9f0*/  IMAD.MOV.U32 R2, RZ, RZ, R36 ;  /* 0x000000ffff027224 */ /* 0x000fe200078e0024 */
[----:B------:R-:W-:Y:S02]  /*ea00*/  UIMAD UR6, UR46, UR8, URZ ;  /* 0x000000082e0672a4 */ /* 0x000fe4000f8e023f */
[----:B------:R-:W-:Y:S02]  /*ea10*/  UIMAD.WIDE.U32 UR4, UR43, UR8, UR4 ;  /* 0x000000082b0472a5 */ /* 0x000fe4000f8e0004 */
[----:B------:R-:W-:-:S03]  /*ea20*/  UIMAD UR6, UR43, UR9, UR6 ;  /* 0x000000092b0672a4 */ /* 0x000fc6000f8e0206 */
[----:B------:R-:W-:Y:S01]  /*ea30*/  ULDC.64 UR8, c[0x0][0x3d0] ;  /* 0x0000f40000087ab9 */ /* 0x000fe20000000a00 */
[----:B------:R-:W-:Y:S01]  /*ea40*/  UIADD3 UR5, UR5, UR6, URZ ;  /* 0x0000000605057290 */ /* 0x000fe2000fffe03f */
[----:B------:R-:W-:Y:S02]  /*ea50*/  MOV R9, UR8 ;  /* 0x0000000800097c02 */ /* 0x000fe40008000f00 */
[----:B------:R-:W0:Y:S08]  /*ea60*/  @P6 LDC R3, c[0x0][0x44c] ;  /* 0x00011300ff036b82 */ /* 0x000e300000000800 */
[----:B------:R-:W1:Y:S01]  /*ea70*/  @P6 LDC R0, c[0x0][0x450] ;  /* 0x00011400ff006b82 */ /* 0x000e620000000800 */
[----:B0-----:R-:W-:-:S05]  /*ea80*/  @P6 IMAD.HI.U32 R3, R36, R3, RZ ;  /* 0x0000000324036227 */ /* 0x001fca00078e00ff */
[----:B-1----:R-:W-:-:S04]  /*ea90*/  @P6 SHF.R.U32.HI R2, RZ, R0, R3 ;  /* 0x00000000ff026219 */ /* 0x002fc80000011603 */
[--C-:B------:R-:W-:Y:S01]  /*eaa0*/  SHF.R.S32.HI R0, RZ, 0x1f, R2.reuse ;  /* 0x0000001fff007819 */ /* 0x100fe20000011402 */
[----:B------:R-:W-:-:S04]  /*eab0*/  IMAD.MOV R5, RZ, RZ, -R2 ;  /* 0x000000ffff057224 */ /* 0x000fc800078e0a02 */
[----:B------:R-:W-:Y:S02]  /*eac0*/  IMAD R3, R0, UR8, RZ ;  /* 0x0000000800037c24 */ /* 0x000fe4000f8e02ff */
[----:B------:R-:W-:Y:S02]  /*ead0*/  IMAD R5, R5, UR7, R36 ;  /* 0x0000000705057c24 */ /* 0x000fe4000f8e0224 */
[C---:B------:R-:W-:Y:S02]  /*eae0*/  IMAD R7, R2.reuse, UR9, R3 ;  /* 0x0000000902077c24 */ /* 0x040fe4000f8e0203 */
[----:B------:R-:W-:Y:S01]  /*eaf0*/  IMAD.WIDE.U32 R2, R2, R9, UR4 ;  /* 0x0000000402027e25 */ /* 0x000fe2000f8e0009 */
[----:B------:R-:W-:Y:S01]  /*eb00*/  SHF.R.S32.HI R0, RZ, 0x1f, R5 ;  /* 0x0000001fff007819 */ /* 0x000fe20000011405 */
[----:B------:R-:W-:Y:S02]  /*eb10*/  ULDC.64 UR4, c[0x0][0x3c8] ;  /* 0x0000f20000047ab9 */ /* 0x000fe40000000a00 */
[----:B------:R-:W-:-:S02]  /*eb20*/  IMAD.IADD R3, R3, 0x1, R7 ;  /* 0x0000000103037824 */ /* 0x000fc400078e0207 */
[----:B------:R-:W-:Y:S02]  /*eb30*/  IMAD R0, R0, UR4, RZ ;  /* 0x0000000400007c24 */ /* 0x000fe4000f8e02ff */
[----:B------:R-:W-:-:S04]  /*eb40*/  IMAD.WIDE.U32 R2, R5, UR4, R2 ;  /* 0x0000000405027c25 */ /* 0x000fc8000f8e0002 */
[----:B------:R-:W-:Y:S01]  /*eb50*/  IMAD R7, R5, UR5, R0 ;  /* 0x0000000505077c24 */ /* 0x000fe2000f8e0200 */
[----:B------:R-:W-:Y:S02]  /*eb60*/  ULDC.64 UR4, c[0x0][0x390] ;  /* 0x0000e40000047ab9 */ /* 0x000fe40000000a00 */
[----:B------:R-:W-:Y:S01]  /*eb70*/  LEA R0, P0, R2, UR4, 0x1 ;  /* 0x0000000402007c11 */ /* 0x000fe2000f8008ff */
[----:B------:R-:W-:Y:S01]  /*eb80*/  ULDC UR4, c[0x0][0x3b8] ;  /* 0x0000ee0000047ab9 */ /* 0x000fe20000000800 */
[----:B------:R-:W-:Y:S01]  /*eb90*/  IMAD.IADD R3, R3, 0x1, R7 ;  /* 0x0000000103037824 */ /* 0x000fe200078e0207 */
[----:B------:R-:W-:Y:S02]  /*eba0*/  ISETP.GE.AND P1, PT, R22, UR4, PT ;  /* 0x0000000416007c0c */ /* 0x000fe4000bf26270 */
[----:B------:R-:W-:Y:S02]  /*ebb0*/  ISETP.GE.AND P4, PT, R10, UR4, PT ;  /* 0x000000040a007c0c */ /* 0x000fe4000bf86270 */
[----:B------:R-:W-:-:S02]  /*ebc0*/  ISETP.GE.AND P5, PT, R8, UR4, PT ;  /* 0x0000000408007c0c */ /* 0x000fc4000bfa6270 */
[----:B------:R-:W-:Y:S02]  /*ebd0*/  LOP3.LUT R8, R22, 0xc0, RZ, 0xfc, !PT ;  /* 0x000000c016087812 */ /* 0x000fe400078efcff */
[----:B------:R-:W-:Y:S02]  /*ebe0*/  LEA.HI.X R4, R2, UR5, R3, 0x1, P0 ;  /* 0x0000000502047c11 */ /* 0x000fe400080f0c03 */
[----:B------:R-:W-:Y:S02]  /*ebf0*/  SEL R2, RZ, 0x1, P1 ;  /* 0x00000001ff027807 */ /* 0x000fe40000800000 */
[----:B------:R-:W-:Y:S02]  /*ec00*/  SEL R3, RZ, 0x4, P4 ;  /* 0x00000004ff037807 */ /* 0x000fe40002000000 */
[----:B------:R-:W-:Y:S02]  /*ec10*/  SEL R7, RZ, 0x2, P5 ;  /* 0x00000002ff077807 */ /* 0x000fe40002800000 */
[----:B------:R-:W-:-:S02]  /*ec20*/  ISETP.GE.AND P2, PT, R35, UR4, PT ;  /* 0x0000000423007c0c */ /* 0x000fc4000bf46270 */
[----:B------:R-:W-:Y:S02]  /*ec30*/  ISETP.GE.AND P3, PT, R8, UR4, PT ;  /* 0x0000000408007c0c */ /* 0x000fe4000bf66270 */
[----:B------:R-:W-:Y:S02]  /*ec40*/  IADD3 R7, R3, R7, R2 ;  /* 0x0000000703077210 */ /* 0x000fe40007ffe002 */
[----:B------:R-:W-:Y:S02]  /*ec50*/  ISETP.GE.AND P0, PT, R6, UR4, PT ;  /* 0x0000000406007c0c */ /* 0x000fe4000bf06270 */
[----:B------:R-:W-:Y:S02]  /*ec60*/  @P1 LOP3.LUT R16, R16, 0x800, RZ, 0xfc, !PT ;  /* 0x0000080010101812 */ /* 0x000fe400078efcff */
[----:B------:R-:W-:Y:S02]  /*ec70*/  SEL R2, RZ, 0x10, P2 ;  /* 0x00000010ff027807 */ /* 0x000fe40001000000 */
[----:B------:R-:W-:-:S02]  /*ec80*/  SEL R3, RZ, 0x8, P3 ;  /* 0x00000008ff037807 */ /* 0x000fc40001800000 */
[----:B------:R-:W-:Y:S02]  /*ec90*/  ISETP.GE.AND P1, PT, R34, UR4, PT ;  /* 0x0000000422007c0c */ /* 0x000fe4000bf26270 */
[----:B------:R-:W-:Y:S02]  /*eca0*/  SEL R5, RZ, 0x40, P0 ;  /* 0x00000040ff057807 */ /* 0x000fe40000000000 */
[----:B------:R-:W-:Y:S02]  /*ecb0*/  IADD3 R3, R2, R7, R3 ;  /* 0x0000000702037210 */ /* 0x000fe40007ffe003 */
[----:B------:R-:W-:Y:S01]  /*ecc0*/  ISETP.GE.AND P0, PT, R37, UR4, PT ;  /* 0x0000000425007c0c */ /* 0x000fe2000bf06270 */
[----:B------:R-:W-:Y:S01]  /*ecd0*/  UMOV UR4, 0xffffffff ;  /* 0xffffffff00047882 */ /* 0x000fe20000000000 */
[----:B------:R-:W-:Y:S02]  /*ece0*/  SEL R2, RZ, 0x20, P1 ;  /* 0x00000020ff027807 */ /* 0x000fe40000800000 */
[----:B------:R-:W-:-:S02]  /*ecf0*/  SEL R6, RZ, 0x80, P0 ;  /* 0x00000080ff067807 */ /* 0x000fc40000000000 */
[----:B------:R-:W-:-:S05]  /*ed00*/  IADD3 R5, R5, R3, R2 ;  /* 0x0000000305057210 */ /* 0x000fca0007ffe002 */
[----:B------:R-:W-:Y:S01]  /*ed10*/  IMAD.IADD R6, R5, 0x1, R6 ;  /* 0x0000000105067824 */ /* 0x000fe200078e0206 */
[----:B------:R-:W-:Y:S06]  /*ed20*/  BRA.DIV UR4, `(.L_x_3431) ;  /* 0x0000002e04ec7947 */ /* 0x000fec000b800000 */
[----:B------:R-:W0:Y:S01]  /*ed30*/  SHFL.IDX PT, R14, R0, RZ, 0x181f ;  /* 0x00181fff000e7589 */ /* 0x000e2200000e0000 */
[----:B------:R-:W-:Y:S02]  /*ed40*/  LOP3.LUT P6, RZ, R16, 0x100, RZ, 0xc0, !PT ;  /* 0x0000010010ff7812 */ /* 0x000fe400078cc0ff */
[----:B------:R-:W-:Y:S01]  /*ed50*/  P2R R8, PR, RZ, 0x20 ;  /* 0x00000020ff087803 */ /* 0x000fe20000000000 */
[----:B------:R-:W1:Y:S10]  /*ed60*/  SHFL.IDX PT, R2, R4, RZ, 0x181f ;  /* 0x00181fff04027589 */ /* 0x000e7400000e0000 */
[----:B------:R-:W-:-:S02]  /*ed70*/  @!P6 LEA R7, R24, UR42, 0x1 ;  /* 0x0000002a1807ec11 */ /* 0x000fc4000f8e08ff */
[----:B0-----:R-:W-:-:S05]  /*ed80*/  @!P6 LEA R14, P0, R22, R14, 0x1 ;  /* 0x0000000e160ee211 */ /* 0x001fca00078008ff */
[----:B-1----:R-:W-:Y:S01]  /*ed90*/  @!P6 IMAD.X R21, RZ, RZ, R2, P0 ;  /* 0x000000ffff15e224 */ /* 0x002fe200000e0602 */
[----:B------:R-:W-:Y:S02]  /*eda0*/  LOP3.LUT P0, RZ, R16, 0x800, RZ, 0xc0, !PT ;  /* 0x0000080010ff7812 */ /* 0x000fe4000780c0ff */
[----:B------:R-:W-:Y:S01]  /*edb0*/  @!P6 LOP3.LUT R2, R5, 0x40, RZ, 0xc0, !PT ;  /* 0x000000400502e812 */ /* 0x000fe200078ec0ff */
[----:B------:R-:W-:-:S03]  /*edc0*/  @!P6 IMAD.MOV.U32 R3, RZ, RZ, R21 ;  /* 0x000000ffff03e224 */ /* 0x000fc600078e0015 */
[----:B------:R-:W-:Y:S01]  /*edd0*/  @!P6 SHF.R.U32.HI R9, RZ, 0x2, R2 ;  /* 0x00000002ff09e819 */ /* 0x000fe20000011602 */
[----:B------:R-:W-:Y:S02]  /*ede0*/  @!P6 IMAD.MOV.U32 R2, RZ, RZ, R14 ;  /* 0x000000ffff02e224 */ /* 0x000fe400078e000e */
[----:B------:R-:W0:Y:S04]  /*edf0*/  SHFL.IDX PT, R14, R0, 0x1, 0x181f ;  /* 0x00381f00000e7f89 */ /* 0x000e2800000e0000 */
[----:B------:R-:W-:Y:S04]  /*ee00*/  @!P6 LDGSTS.E.BYPASS.LTC128B.128 [R7+0x26400], desc[UR36][R2.64], !P0 ;  /* 0x264000000207efae */ /* 0x000fe8000c101d64 */
[----:B------:R-:W-:Y:S01]  /*ee10*/  @!P6 LDGSTS.E.BYPASS.LTC128B.128 [R7+0x28400], desc[UR36][R2.64+0x80], !P5 ;  /* 0x284000800207efae */ /* 0x000fe2000e901d64 */
[----:B------:R-:W-:-:S13]  /*ee20*/  LOP3.LUT P5, RZ, R16, 0x100, RZ, 0xc0, !PT ;  /* 0x0000010010ff7812 */ /* 0x000fda00078ac0ff */
[----:B------:R-:W-:Y:S01]  /*ee30*/  @!P5 ISETP.NE.U32.AND P6, PT, R9, RZ, PT ;  /* 0x000000ff0900d20c */ /* 0x000fe20003fc5070 */
[----:B------:R-:W-:Y:S01]  /*ee40*/  @!P5 LDGSTS.E.BYPASS.LTC128B.128 [R7+0x2a400], desc[UR36][R2.64+0x100], !P4 ;  /* 0x2a4001000207dfae */ /* 0x000fe2000e101d64 */
[----:B------:R-:W-:-:S03]  /*ee50*/  @!P5 LOP3.LUT R9, R6, 0x80, RZ, 0xc0, !PT ;  /* 0x000000800609d812 */ /* 0x000fc600078ec0ff */
[----:B------:R-:W-:Y:S01]  /*ee60*/  @!P5 LDGSTS.E.BYPASS.LTC128B.128 [R7+0x2c400], desc[UR36][R2.64+0x180], !P3 ;  /* 0x2c4001800207dfae */ /* 0x000fe2000d901d64 */
[----:B------:R-:W-:-:S03]  /*ee70*/  @!P5 SHF.R.U32.HI R9, RZ, 0x3, R9 ;  /* 0x00000003ff09d819 */ /* 0x000fc60000011609 */
[----:B------:R-:W-:Y:S01]  /*ee80*/  @!P5 LDGSTS.E.BYPASS.LTC128B.128 [R7+0x2e400], desc[UR36][R2.64+0x200], !P2 ;  /* 0x2e4002000207dfae */ /* 0x000fe2000d101d64 */
[----:B------:R-:W-:-:S03]  /*ee90*/  @!P5 ISETP.NE.U32.AND P0, PT, R9, RZ, PT ;  /* 0x000000ff0900d20c */ /* 0x000fc60003f05070 */
[----:B------:R-:W1:Y:S04]  /*eea0*/  SHFL.IDX PT, R9, R4, 0x1, 0x181f ;  /* 0x00381f0004097f89 */ /* 0x000e6800000e0000 */
[----:B------:R-:W-:Y:S04]  /*eeb0*/  @!P5 LDGSTS.E.BYPASS.LTC128B.128 [R7+0x30400], desc[UR36][R2.64+0x280], !P1 ;  /* 0x304002800207dfae */ /* 0x000fe8000c901d64 */
[----:B------:R-:W-:Y:S01]  /*eec0*/  @!P5 LDGSTS.E.BYPASS.LTC128B.128 [R7+0x32400], desc[UR36][R2.64+0x300], P6 ;  /* 0x324003000207dfae */ /* 0x000fe2000b101d64 */
[----:B------:R-:W-:-:S03]  /*eed0*/  LOP3.LUT P6, RZ, R16, 0x80, RZ, 0xc0, !PT ;  /* 0x0000008010ff7812 */ /* 0x000fc600078cc0ff */
[----:B------:R2:W-:Y:S01]  /*eee0*/  @!P5 LDGSTS.E.BYPASS.LTC128B.128 [R7+0x34400], desc[UR36][R2.64+0x380], P0 ;  /* 0x344003800207dfae */ /* 0x0005e20008101d64 */
[----:B------:R-:W-:-:S04]  /*eef0*/  ISETP.NE.AND P5, PT, R8, RZ, PT ;  /* 0x000000ff0800720c */ /* 0x000fc80003fa5270 */
[----:B------:R-:W-:-:S05]  /*ef00*/  P2R R10, PR, RZ, 0x20 ;  /* 0x00000020ff0a7803 */ /* 0x000fca0000000000 */
[----:B0-----:R-:W-:Y:S02]  /*ef10*/  @!P6 LEA R14, P0, R22, R14, 0x1 ;  /* 0x0000000e160ee211 */ /* 0x001fe400078008ff */
[----:B------:R-:W-:-:S03]  /*ef20*/  @!P6 LOP3.LUT R20, R5, 0x40, RZ, 0xc0, !PT ;  /* 0x000000400514e812 */ /* 0x000fc600078ec0ff */
[----:B-1----:R-:W-:Y:S01]  /*ef30*/  @!P6 IMAD.X R21, RZ, RZ, R9, P0 ;  /* 0x000000ffff15e224 */ /* 0x002fe200000e0609 */
[----:B------:R-:W-:Y:S01]  /*ef40*/  LOP3.LUT P0, RZ, R16, 0x800, RZ, 0xc0, !PT ;  /* 0x0000080010ff7812 */ /* 0x000fe2000780c0ff */
[----:B--2---:R-:W-:Y:S01]  /*ef50*/  @!P6 IMAD.MOV.U32 R2, RZ, RZ, R14 ;  /* 0x000000ffff02e224 */ /* 0x004fe200078e000e */
[----:B------:R-:W-:Y:S01]  /*ef60*/  @!P6 LEA R9, R24, UR42, 0x1 ;  /* 0x0000002a1809ec11 */ /* 0x000fe2000f8e08ff */
[----:B------:R-:W-:Y:S01]  /*ef70*/  @!P6 IMAD.MOV.U32 R3, RZ, RZ, R21 ;  /* 0x000000ffff03e224 */ /* 0x000fe200078e0015 */
[----:B------:R-:W-:Y:S01]  /*ef80*/  @!P6 SHF.R.U32.HI R20, RZ, 0x2, R20 ;  /* 0x00000002ff14e819 */ /* 0x000fe20000011614 */
[----:B------:R-:W0:Y:S08]  /*ef90*/  SHFL.IDX PT, R14, R0, 0x2, 0x181f ;  /* 0x00581f00000e7f89 */ /* 0x000e3000000e0000 */
[----:B------:R-:W-:Y:S04]  /*efa0*/  @!P6 LDGSTS.E.BYPASS.LTC128B.128 [R9+0x26c00], desc[UR36][R2.64], !P0 ;  /* 0x26c000000209efae */ /* 0x000fe8000c101d64 */
[----:B------:R-:W-:Y:S01]  /*efb0*/  @!P6 LDGSTS.E.BYPASS.LTC128B.128 [R9+0x28c00], desc[UR36][R2.64+0x80], !P5 ;  /* 0x28c000800209efae */ /* 0x000fe2000e901d64 */
[----:B------:R-:W-:-:S04]  /*efc0*/  LOP3.LUT P5, RZ, R16, 0x40, RZ, 0xc0, !PT ;  /* 0x0000004010ff7812 */ /* 0x000fc800078ac0ff */
[----:B------:R-:W-:Y:S02]  /*efd0*/  P2R R8, PR, RZ, 0x20 ;  /* 0x00000020ff087803 */ /* 0x000fe40000000000 */
[----:B------:R-:W-:-:S13]  /*efe0*/  LOP3.LUT P5, RZ, R16, 0x80, RZ, 0xc0, !PT ;  /* 0x0000008010ff7812 */ /* 0x000fda00078ac0ff */
[----:B------:R-:W-:Y:S01]  /*eff0*/  @!P5 LOP3.LUT R7, R6, 0x80, RZ, 0xc0, !PT ;  /* 0x000000800607d812 */ /* 0x000fe200078ec0ff */
[----:B------:R-:W-:Y:S01]  /*f000*/  @!P5 LDGSTS.E.BYPASS.LTC128B.128 [R9+0x2ac00], desc[UR36][R2.64+0x100], !P4 ;  /* 0x2ac001000209dfae */ /* 0x000fe2000e101d64 */
[----:B------:R-:W-:Y:S02]  /*f010*/  @!P5 ISETP.NE.U32.AND P6, PT, R20, RZ, PT ;  /* 0x000000ff1400d20c */ /* 0x000fe40003fc5070 */
[----:B------:R-:W-:Y:S01]  /*f020*/  @!P5 SHF.R.U32.HI R7, RZ, 0x3, R7 ;  /* 0x00000003ff07d819 */ /* 0x000fe20000011607 */
[----:B------:R-:W-:Y:S03]  /*f030*/  @!P5 LDGSTS.E.BYPASS.LTC128B.128 [R9+0x2cc00], desc[UR36][R2.64+0x180], !P3 ;  /* 0x2cc001800209dfae */ /* 0x000fe6000d901d64 */
[----:B------:R-:W-:Y:S01]  /*f040*/  @!P5 ISETP.NE.U32.AND P0, PT, R7, RZ, PT ;  /* 0x000000ff0700d20c */ /* 0x000fe20003f05070 */
[----:B------:R-:W-:Y:S04]  /*f050*/  @!P5 LDGSTS.E.BYPASS.LTC128B.128 [R9+0x2ec00], desc[UR36][R2.64+0x200], !P2 ;  /* 0x2ec002000209dfae */ /* 0x000fe8000d101d64 */
[----:B------:R-:W1:Y:S04]  /*f060*/  SHFL.IDX PT, R7, R4, 0x2, 0x181f ;  /* 0x00581f0004077f89 */ /* 0x000e6800000e0000 */
[----:B------:R-:W-:Y:S04]  /*f070*/  @!P5 LDGSTS.E.BYPASS.LTC128B.128 [R9+0x30c00], desc[UR36][R2.64+0x280], !P1 ;  /* 0x30c002800209dfae */ /* 0x000fe8000c901d64 */
[----:B------:R-:W-:Y:S01]  /*f080*/  @!P5 LDGSTS.E.BYPASS.LTC128B.128 [R9+0x32c00], desc[UR36][R2.64+0x300], P6 ;  /* 0x32c003000209dfae */ /* 0x000fe2000b101d64 */
[----:B------:R-:W-:-:S03]  /*f090*/  LOP3.LUT P6, RZ, R16, 0x800, RZ, 0xc0, !PT ;  /* 0x0000080010ff7812 */ /* 0x000fc600078cc0ff */
[----:B------:R2:W-:Y:S01]  /*f0a0*/  @!P5 LDGSTS.E.BYPASS.LTC128B.128 [R9+0x34c00], desc[UR36][R2.64+0x380], P0 ;  /* 0x34c003800209dfae */ /* 0x0005e20008101d64 */
[----:B------:R-:W-:-:S03]  /*f0b0*/  ISETP.NE.AND P5, PT, R8, RZ, PT ;  /* 0x000000ff0800720c */ /* 0x000fc60003fa5270 */
[----:B------:R-:W3:Y:S10]  /*f0c0*/  SHFL.IDX PT, R4, R4, 0x3, 0x181f ;  /* 0x00781f0004047f89 */ /* 0x000ef400000e0000 */
[----:B0-----:R-:W-:-:S04]  /*f0d0*/  @!P5 LEA R14, P0, R22, R14, 0x1 ;  /* 0x0000000e160ed211 */ /* 0x001fc800078008ff */
[----:B-1----:R-:W-:Y:S02]  /*f0e0*/  @!P5 IADD3.X R7, RZ, R7, RZ, P0, !PT ;  /* 0x00000007ff07d210 */ /* 0x002fe400007fe4ff */
[----:B------:R-:W-:Y:S02]  /*f0f0*/  LOP3.LUT P0, RZ, R16, 0x40, RZ, 0xc0, !PT ;  /* 0x0000004010ff7812 */ /* 0x000fe4000780c0ff */
[----:B------:R-:W-:-:S11]  /*f100*/  ISETP.NE.AND P5, PT, R10, RZ, PT ;  /* 0x000000ff0a00720c */ /* 0x000fd60003fa5270 */
[----:B------:R-:W-:Y:S01]  /*f110*/  @!P0 LOP3.LUT R20, R5, 0x40, RZ, 0xc0, !PT ;  /* 0x0000004005148812 */ /* 0x000fe200078ec0ff */
[----:B--2---:R-:W-:Y:S01]  /*f120*/  @!P0 IMAD.MOV.U32 R2, RZ, RZ, R14 ;  /* 0x000000ffff028224 */ /* 0x004fe200078e000e */
[----:B------:R-:W-:Y:S01]  /*f130*/  @!P0 LEA R21, R24, UR42, 0x1 ;  /* 0x0000002a18158c11 */ /* 0x000fe2000f8e08ff */
[----:B------:R-:W-:Y:S01]  /*f140*/  @!P0 IMAD.MOV.U32 R3, RZ, RZ, R7 ;  /* 0x000000ffff038224 */ /* 0x000fe200078e0007 */
[----:B------:R-:W-:Y:S01]  /*f150*/  @!P0 SHF.R.U32.HI R20, RZ, 0x2, R20 ;  /* 0x00000002ff148819 */ /* 0x000fe20000011614 */
[----:B------:R0:W1:Y:S04]  /*f160*/  SHFL.IDX PT, R14, R0, 0x3, 0x181f ;  /* 0x00781f00000e7f89 */ /* 0x00006800000e0000 */
[----:B------:R0:W-:Y:S01]  /*f170*/  @!P0 LDGSTS.E.BYPASS.LTC128B.128 [R21+0x27400], desc[UR36][R2.64], !P6 ;  /* 0x2740000002158fae */ /* 0x0001e2000f101d64 */
[----:B------:R-:W-:-:S03]  /*f180*/  @!P0 ISETP.NE.U32.AND P6, PT, R20, RZ, PT ;  /* 0x000000ff1400820c */ /* 0x000fc60003fc5070 */
[----:B------:R0:W-:Y:S04]  /*f190*/  @!P0 LDGSTS.E.BYPASS.LTC128B.128 [R21+0x29400], desc[UR36][R2.64+0x80], !P5 ;  /* 0x2940008002158fae */ /* 0x0001e8000e901d64 */
[----:B------:R0:W-:Y:S04]  /*f1a0*/  @!P0 LDGSTS.E.BYPASS.LTC128B.128 [R21+0x2b400], desc[UR36][R2.64+0x100], !P4 ;  /* 0x2b40010002158fae */ /* 0x0001e8000e101d64 */
[----:B------:R0:W-:Y:S04]  /*f1b0*/  @!P0 LDGSTS.E.BYPASS.LTC128B.128 [R21+0x2d400], desc[UR36][R2.64+0x180], !P3 ;  /* 0x2d40018002158fae */ /* 0x0001e8000d901d64 */
[----:B------:R0:W-:Y:S04]  /*f1c0*/  @!P0 LDGSTS.E.BYPASS.LTC128B.128 [R21+0x2f400], desc[UR36][R2.64+0x200], !P2 ;  /* 0x2f40020002158fae */ /* 0x0001e8000d101d64 */
[----:B------:R0:W-:Y:S04]  /*f1d0*/  @!P0 LDGSTS.E.BYPASS.LTC128B.128 [R21+0x31400], desc[UR36][R2.64+0x280], !P1 ;  /* 0x3140028002158fae */ /* 0x0001e8000c901d64 */
[----:B------:R0:W-:Y:S01]  /*f1e0*/  @!P0 LDGSTS.E.BYPASS.LTC128B.128 [R21+0x33400], desc[UR36][R2.64+0x300], P6 ;  /* 0x3340030002158fae */ /* 0x0001e2000b101d64 */
[----:B------:R-:W-:-:S13]  /*f1f0*/  LOP3.LUT P6, RZ, R16, 0x40, RZ, 0xc0, !PT ;  /* 0x0000004010ff7812 */ /* 0x000fda00078cc0ff */
[----:B------:R-:W-:-:S04]  /*f200*/  @!P6 LOP3.LUT R9, R6, 0x80, RZ, 0xc0, !PT ;  /* 0x000000800609e812 */ /* 0x000fc800078ec0ff */
[----:B------:R-:W-:-:S04]  /*f210*/  @!P6 SHF.R.U32.HI R9, RZ, 0x3, R9 ;  /* 0x00000003ff09e819 */ /* 0x000fc80000011609 */
[----:B------:R-:W-:-:S13]  /*f220*/  @!P6 ISETP.NE.U32.AND P0, PT, R9, RZ, PT ;  /* 0x000000ff0900e20c */ /* 0x000fda0003f05070 */
[----:B-1-3--:R0:W-:Y:S02]  /*f230*/  @!P6 LDGSTS.E.BYPASS.LTC128B.128 [R21+0x35400], desc[UR36][R2.64+0x380], P0 ;  /* 0x354003800215efae */ /* 0x00a1e40008101d64 */
.L_x_3499:
[----:B------:R-:W-:Y:S01]  /*f240*/  LOP3.LUT P0, RZ, R16, 0x2000, RZ, 0xc0, !PT ;  /* 0x0000200010ff7812 */ /* 0x000fe2000780c0ff */
[----:B------:R-:W-:-:S12]  /*f250*/  BSSY B0, `(.L_x_3432) ;  /* 0x0000017000007945 */ /* 0x000fd80003800000 */
[----:B------:R-:W-:Y:S05]  /*f260*/  @P0 BRA `(.L_x_3433) ;  /* 0x0000000000540947 */ /* 0x000fea0003800000 */
[----:B------:R-:W-:Y:S02]  /*f270*/  LOP3.LUT R5, R5, 0x40, RZ, 0xc0, !PT ;  /* 0x0000004005057812 */ /* 0x000fe400078ec0ff */
[----:B------:R-:W-:Y:S02]  /*f280*/  LOP3.LUT P6, RZ, R16, 0x800, RZ, 0xc0, !PT ;  /* 0x0000080010ff7812 */ /* 0x000fe400078cc0ff */
[----:B0-----:R-:W-:Y:S02]  /*f290*/  LEA R2, P0, R22, R14, 0x1 ;  /* 0x0000000e16027211 */ /* 0x001fe400078008ff */
[----:B------:R-:W-:Y:S02]  /*f2a0*/  SHF.R.U32.HI R5, RZ, 0x2, R5 ;  /* 0x00000002ff057819 */ /* 0x000fe40000011605 */
[----:B------:R-:W-:Y:S01]  /*f2b0*/  LEA R7, R24, UR42, 0x1 ;  /* 0x0000002a18077c11 */ /* 0x000fe2000f8e08ff */
[----:B------:R-:W-:Y:S01]  /*f2c0*/  IMAD.X R3, RZ, RZ, R4, P0 ;  /* 0x000000ffff037224 */ /* 0x000fe200000e0604 */
[----:B------:R-:W-:-:S02]  /*f2d0*/  ISETP.NE.U32.AND P0, PT, R5, RZ, PT ;  /* 0x000000ff0500720c */ /* 0x000fc40003f05070 */
[----:B------:R-:W-:-:S03]  /*f2e0*/  LOP3.LUT R6, R6, 0x80, RZ, 0xc0, !PT ;  /* 0x0000008006067812 */ /* 0x000fc600078ec0ff */
[----:B------:R-:W-:Y:S01]  /*f2f0*/  @!PT LDS RZ, [RZ] ;  /* 0x00000000fffff984 */ /* 0x000fe20000000800 */
[----:B------:R-:W-:Y:S01]  /*f300*/  @!PT LDS RZ, [RZ] ;  /* 0x00000000fffff984 */ /* 0x000fe20000000800 */
[----:B------:R-:W-:Y:S01]  /*f310*/  @!PT LDS RZ, [RZ] ;  /* 0x00000000fffff984 */ /* 0x000fe20000000800 */
[----:B------:R1:W-:Y:S01]  /*f320*/  LDGSTS.E.BYPASS.LTC128B.128 [R7+0x27c00], desc[UR36][R2.64], !P6 ;  /* 0x27c0000002077fae */ /* 0x0003e2000f101d64 */
[----:B------:R-:W-:-:S03]  /*f330*/  SHF.R.U32.HI R6, RZ, 0x3, R6 ;  /* 0x00000003ff067819 */ /* 0x000fc60000011606 */
[----:B------:R1:W-:Y:S04]  /*f340*/  LDGSTS.E.BYPASS.LTC128B.128 [R7+0x29c00], desc[UR36][R2.64+0x80], !P5 ;  /* 0x29c0008002077fae */ /* 0x0003e8000e901d64 */
[----:B------:R1:W-:Y:S04]  /*f350*/  LDGSTS.E.BYPASS.LTC128B.128 [R7+0x2bc00], desc[UR36][R2.64+0x100], !P4 ;  /* 0x2bc0010002077fae */ /* 0x0003e8000e101d64 */
[----:B------:R1:W-:Y:S04]  /*f360*/  LDGSTS.E.BYPASS.LTC128B.128 [R7+0x2dc00], desc[UR36][R2.64+0x180], !P3 ;  /* 0x2dc0018002077fae */ /* 0x0003e8000d901d64 */
[----:B------:R1:W-:Y:S04]  /*f370*/  LDGSTS.E.BYPASS.LTC128B.128 [R7+0x2fc00], desc[UR36][R2.64+0x200], !P2 ;  /* 0x2fc0020002077fae */ /* 0x0003e8000d101d64 */
[----:B------:R1:W-:Y:S04]  /*f380*/  LDGSTS.E.BYPASS.LTC128B.128 [R7+0x31c00], desc[UR36][R2.64+0x280], !P1 ;  /* 0x31c0028002077fae */ /* 0x0003e8000c901d64 */
[----:B------:R1:W-:Y:S01]  /*f390*/  LDGSTS.E.BYPASS.LTC128B.128 [R7+0x33c00], desc[UR36][R2.64+0x300], P0 ;  /* 0x33c0030002077fae */ /* 0x0003e20008101d64 */
[----:B------:R-:W-:-:S13]  /*f3a0*/  ISETP.NE.U32.AND P0, PT, R6, RZ, PT ;  /* 0x000000ff0600720c */ /* 0x000fda0003f05070 */
[----:B------:R1:W-:Y:S02]  /*f3b0*/  LDGSTS.E.BYPASS.LTC128B.128 [R7+0x35c00], desc[UR36][R2.64+0x380], P0 ;  /* 0x35c0038002077fae */ /* 0x0003e40008101d64 */
.L_x_3433:
[----:B------:R-:W-:Y:S05]  /*f3c0*/  BSYNC B0 ;  /* 0x0000000000007941 */ /* 0x000fea0003800000 */
.L_x_3432:
[----:B------:R-:W-:Y:S01]  /*f3d0*/  NOP ;  /* 0x0000000000007918 */ /* 0x000fe20000000000 */
[----:B------:R-:W-:Y:S01]  /*f3e0*/  SYNCS.ARRIVE.TRANS64.RED.A0T1 RZ, [UR42+0x38810], RZ ;  /* 0x038810ffffff79a7 */ /* 0x000fe2000820042a */
[----:B0-----:R-:W-:Y:S01]  /*f3f0*/  IMAD.MOV.U32 R0, RZ, RZ, 0x1 ;  /* 0x00000001ff007424 */ /* 0x001fe200078e00ff */
[----:B------:R-:W-:Y:S04]  /*f400*/  ARRIVES.LDGSTSBAR.64.TRANSCNT [UR42+0x38810] ;  /* 0x03881000ff0079b0 */ /* 0x000fe80008000aaa */
[----:B------:R-:W-:Y:S01]  /*f410*/  SHF.L.U32 R0, R0, 0x1f, RZ ;  /* 0x0000001f00007819 */ /* 0x000fe200000006ff */
[----:B------:R-:W-:Y:S01]  /*f420*/  NOP ;  /* 0x0000000000007918 */ /* 0x000fe20000000000 */
[----:B------:R-:W-:Y:S02]  /*f430*/  SYNCS.ARRIVE.TRANS64.A1T0 RZ, [UR42+0x38810], RZ ;  /* 0x038810ffffff79a7 */ /* 0x000fe4000810002a */
[----:B------:R-:W0:Y:S02]  /*f440*/  SYNCS.PHASECHK.TRANS64.TRYWAIT P0, [UR42+0x38820], R0 ;  /* 0x03882000ff0075a7 */ /* 0x000e24000800016a */
[----:B0-----:R-:W-:Y:S05]  /*f450*/  @!P0 BRA `(.L_x_3434) ;  /* 0x0000003000608947 */ /* 0x001fea0003800000 */
.L_x_3500:
[----:B------:R-:W-:-:S13]  /*f460*/  LOP3.LUT P0, RZ, R16, 0x400, RZ, 0xc0, !PT ;  /* 0x0000040010ff7812 */ /* 0x000fda000780c0ff */
[----:B------:R-:W-:Y:S05]  /*f470*/  @!P0 BRA `(.L_x_3435) ;  /* 0x0000000000048947 */ /* 0x000fea0003800000 */
[----:B------:R-:W-:Y:S01]  /*f480*/  BPT.TRAP 0x1 ;  /* 0x000000040000795c */ /* 0x000fe20000300000 */
.L_x_3435:
[----:B------:R-:W2:Y:S02]  /*f490*/  SYNCS.PHASECHK.TRANS64.TRYWAIT P0, [UR42+0x38860], R0 ;  /* 0x03886000ff0075a7 */ /* 0x000ea4000800016a */
[----:B--2---:R-:W-:Y:S05]  /*f4a0*/  @!P0 BRA `(.L_x_3436) ;  /* 0x0000003000648947 */ /* 0x004fea0003800000 */
.L_x_3501:
[----:B------:R-:W-:Y:S01]  /*f4b0*/  ULDC.64 UR4, c[0x0][0x328] ;  /* 0x0000ca0000047ab9 */ /* 0x000fe20000000a00 */
[----:B------:R-:W-:Y:S01]  /*f4c0*/  ULDC.64 UR6, c[0x0][0x338] ;  /* 0x0000ce0000067ab9 */ /* 0x000fe20000000a00 */
[----:B------:R-:W-:Y:S02]  /*f4d0*/  IMAD R30, R30, UR4, RZ ;  /* 0x000000041e1e7c24 */ /* 0x000fe4000f8e02ff */
[----:B01----:R-:W-:Y:S01]  /*f4e0*/  IMAD.WIDE.U32 R2, R19, UR4, RZ ;  /* 0x0000000413027c25 */ /* 0x003fe2000f8e00ff */
[----:B------:R-:W-:-:S03]  /*f4f0*/  R2UR UR4, R23 ;  /* 0x00000000170472ca */ /* 0x000fc600000e0000 */
[----:B------:R-:W-:Y:S02]  /*f500*/  IMAD R19, R19, UR5, R30 ;  /* 0x0000000513137c24 */ /* 0x000fe4000f8e021e */
[----:B------:R-:W-:Y:S02]  /*f510*/  IMAD R5, R27, UR6, RZ ;  /* 0x000000061b057c24 */ /* 0x000fe4000f8e02ff */
[----:B------:R-:W-:Y:S02]  /*f520*/  IMAD.IADD R3, R3, 0x1, R19 ;  /* 0x0000000103037824 */ /* 0x000fe400078e0213 */
[C---:B------:R-:W-:Y:S02]  /*f530*/  IMAD R5, R26.reuse, UR7, R5 ;  /* 0x000000071a057c24 */ /* 0x040fe4000f8e0205 */
[----:B------:R-:W-:Y:S01]  /*f540*/  IMAD.WIDE.U32 R2, R26, UR6, R2 ;  /* 0x000000061a027c25 */ /* 0x000fe2000f8e0002 */
[----:B------:R-:W-:Y:S02]  /*f550*/  ULDC.64 UR6, c[0x0][0x330] ;  /* 0x0000cc0000067ab9 */ /* 0x000fe40000000a00 */
[----:B------:R-:W-:Y:S01]  /*f560*/  UIMAD UR4, UR4, UR6, URZ ;  /* 0x00000006040472a4 */ /* 0x000fe2000f8e023f */
[----:B------:R-:W-:-:S02]  /*f570*/  IMAD.IADD R3, R3, 0x1, R5 ;  /* 0x0000000103037824 */ /* 0x000fc400078e0205 */
[----:B------:R-:W-:Y:S01]  /*f580*/  IMAD.U32 R5, RZ, RZ, UR6 ;  /* 0x00000006ff057e24 */ /* 0x000fe2000f8e00ff */
[----:B------:R-:W-:-:S03]  /*f590*/  UIMAD UR4, UR39, UR7, UR4 ;  /* 0x00000007270472a4 */ /* 0x000fc6000f8e0204 */
        /* <DEDUP_REMOVED lines=8> */
[----:B------:R-:W-:Y:S02]  /*f620*/  SHF.L.U32 R0, R22, 0x1, RZ ;  /* 0x0000000116007819 */ /* 0x000fe400000006ff */
[C---:B------:R-:W-:Y:S01]  /*f630*/  LOP3.LUT R4, R17.reuse, 0x1, RZ, 0xc0, !PT ;  /* 0x0000000111047812 */ /* 0x040fe200078ec0ff */
        /* <DEDUP_REMOVED lines=38> */
[----:B------:R-:W1:Y:S02]  /*f8a0*/  SHFL.IDX PT, R14, R6, 0x2, 0x181f ;  /* 0x00581f00060e7f89 */ /* 0x000e6400000e0000 */
[----:B------:R-:W-:Y:S01]  /*f8b0*/  IMAD.X R5, RZ, RZ, R5, P6 ;  /* 0x000000ffff057224 */ /* 0x000fe200030e0605 */
        /* <DEDUP_REMOVED lines=40> */
.L_x_3511:
[----:B0-----:R-:W-:Y:S02]  /*fb40*/  IADD3 R2, P6, R14, R0, RZ ;  /* 0x000000000e027210 */ /* 0x001fe40007fde0ff */
[C---:B------:R-:W-:Y:S02]  /*fb50*/  ISETP.LT.OR P5, PT, R18.reuse, 0x31, !P5 ;  /* 0x000000311200780c */ /* 0x040fe40006fa1670 */
[----:B------:R-:W-:Y:S01]  /*fb60*/  ISETP.LT.OR P4, PT, R18, 0x31, !P4 ;  /* 0x000000311200780c */ /* 0x000fe20006781670 */
[----:B------:R-:W-:Y:S01]  /*fb70*/  IMAD.X R3, RZ, RZ, R8, P6 ;  /* 0x000000ffff037224 */ /* 0x000fe200030e0608 */
[----:B------:R-:W-:Y:S02]  /*fb80*/  LOP3.LUT P6, RZ, R16, 0x40, RZ, 0xc0, !PT ;  /* 0x0000004010ff7812 */ /* 0x000fe400078cc0ff */
[C---:B------:R-:W-:Y:S02]  /*fb90*/  ISETP.LT.OR P3, PT, R18.reuse, 0x31, !P3 ;  /* 0x000000311200780c */ /* 0x040fe40005f61670 */
[----:B------:R-:W-:-:S02]  /*fba0*/  ISETP.LT.OR P6, PT, R18, 0x31, P6 ;  /* 0x000000311200780c */ /* 0x000fc400037c1670 */
[C---:B------:R-:W-:Y:S02]  /*fbb0*/  ISETP.LT.OR P2, PT, R18.reuse, 0x31, !P2 ;  /* 0x000000311200780c */ /* 0x040fe40005741670 */
[C---:B------:R-:W-:Y:S02]  /*fbc0*/  ISETP.LT.OR P1, PT, R18.reuse, 0x31, !P1 ;  /* 0x000000311200780c */ /* 0x040fe40004f21670 */
[----:B------:R-:W-:-:S07]  /*fbd0*/  ISETP.LT.OR P0, PT, R18, 0x31, !P0 ;  /* 0x000000311200780c */ /* 0x000fce0004701670 */
        /* <DEDUP_REMOVED lines=17> */
[----:B------:R-:W-:-:S13]  /*fcf0*/  LOP3.LUT P6, RZ, R16, 0x400, RZ, 0xc0, !PT ;  /* 0x0000040010ff7812 */ /* 0x000fda00078cc0ff */
[----:B0-----:R-:W-:Y:S05]  /*fd00*/  @!P6 BRA `(.L_x_3438) ;  /* 0x000000000004e947 */ /* 0x001fea0003800000 */
[----:B------:R-:W-:Y:S01]  /*fd10*/  BPT.TRAP 0x1 ;  /* 0x000000040000795c */ /* 0x000fe20000300000 */
.L_x_3438:
[----:B------:R-:W-:Y:S01]  /*fd20*/  VIADD R28, R28, 0xfffffffe ;  /* 0xfffffffe1c1c7836 */ /* 0x000fe20000000000 */
[----:B------:R-:W-:Y:S01]  /*fd30*/  SYNCS.ARRIVE.TRANS64.A1T0 RZ, [UR42+0x38850], RZ ;  /* 0x038850ffffff79a7 */ /* 0x000fe2000810002a */
[----:B------:R-:W-:Y:S01]  /*fd40*/  BSSY B0, `(.L_x_3418) ;  /* 0x00000f7000007945 */ /* 0x000fe20003800000 */
[----:B------:R-:W-:Y:S02]  /*fd50*/  IMAD.MOV.U32 R8, RZ, RZ, 0x1 ;  /* 0x00000001ff087424 */ /* 0x000fe400078e00ff */
[----:B------:R-:W-:Y:S01]  /*fd60*/  ISETP.GE.AND P0, PT, R28, UR45, PT ;  /* 0x0000002d1c007c0c */ /* 0x000fe2000bf06270 */
[----:B------:R-:W-:-:S12]  /*fd70*/  IMAD.MOV.U32 R21, RZ, RZ, 0x1 ;  /* 0x00000001ff157424 */ /* 0x000fd800078e00ff */
[----:B------:R-:W-:Y:S05]  /*fd80*/  @!P0 BRA `(.L_x_3439) ;  /* 0x0000000c00c88947 */ /* 0x000fea0003800000 */
[----:B------:R-:W0:Y:S01]  /*fd90*/  S2R R5, SR_TID.X ;  /* 0x0000000000057919 */ /* 0x000e220000002100 */
[----:B------:R-:W-:Y:S01]  /*fda0*/  UIADD3 UR4, UR44, 0x1, URZ ;  /* 0x000000012c047890 */ /* 0x000fe2000fffe03f */
[----:B------:R-:W-:Y:S01]  /*fdb0*/  LOP3.LUT R3, RZ, UR40, RZ, 0x33, !PT ;  /* 0x00000028ff037c12 */ /* 0x000fe2000f8e33ff */
[----:B------:R-:W-:Y:S01]  /*fdc0*/  IMAD.MOV.U32 R21, RZ, RZ, 0x1 ;  /* 0x00000001ff157424 */ /* 0x000fe200078e00ff */
[----:B------:R-:W1:Y:S01]  /*fdd0*/  S2R R6, SR_TID.X ;  /* 0x0000000000067919 */ /* 0x000e620000002100 */
[----:B------:R-:W-:Y:S01]  /*fde0*/  UIMAD UR4, UR4, UR38, URZ ;  /* 0x00000026040472a4 */ /* 0x000fe2000f8e023f */
[----:B------:R-:W-:Y:S01]  /*fdf0*/  LOP3.LUT R30, R33, 0x40, RZ, 0xc0, !PT ;  /* 0x00000040211e7812 */ /* 0x000fe200078ec0ff */
[----:B------:R-:W-:Y:S01]  /*fe00*/  IMAD.MOV.U32 R8, RZ, RZ, 0x1 ;  /* 0x00000001ff087424 */ /* 0x000fe200078e00ff */
[----:B------:R-:W-:Y:S02]  /*fe10*/  LOP3.LUT R28, R17, 0x80, RZ, 0xc0, !PT ;  /* 0x00000080111c7812 */ /* 0x000fe400078ec0ff */
[----:B------:R-:W-:-:S02]  /*fe20*/  SHF.R.U32.HI R30, RZ, 0x2, R30 ;  /* 0x00000002ff1e7819 */ /* 0x000fc4000001161e */
[----:B------:R-:W-:Y:S02]  /*fe30*/  LOP3.LUT R2, RZ, UR4, RZ, 0x33, !PT ;  /* 0x00000004ff027c12 */ /* 0x000fe4000f8e33ff */
[----:B------:R-:W-:Y:S02]  /*fe40*/  SHF.R.U32.HI R28, RZ, 0x3, R28 ;  /* 0x00000003ff1c7819 */ /* 0x000fe4000001161c */
[----:B------:R-:W-:-:S04]  /*fe50*/  VIMNMX R2, R2, R3, !PT ;  /* 0x0000000302027248 */ /* 0x000fc80007fe0100 */
[----:B------:R-:W-:Y:S02]  /*fe60*/  IADD3 R22, -R2, -0x2, RZ ;  /* 0xfffffffe02167810 */ /* 0x000fe40007ffe1ff */
[----:B0-----:R-:W-:Y:S02]  /*fe70*/  SHF.L.U32 R5, R5, 0x4, RZ ;  /* 0x0000000405057819 */ /* 0x001fe400000006ff */
[----:B-1----:R-:W-:Y:S02]  /*fe80*/  LOP3.LUT R6, R6, 0x7f, RZ, 0xc0, !PT ;  /* 0x0000007f06067812 */ /* 0x002fe400078ec0ff */
[----:B------:R-:W-:Y:S02]  /*fe90*/  LOP3.LUT R5, R5, 0x70, RZ, 0xc0, !PT ;  /* 0x0000007005057812 */ /* 0x000fe400078ec0ff */
[----:B------:R-:W-:-:S04]  /*fea0*/  SHF.R.U32.HI R6, RZ, 0x3, R6 ;  /* 0x00000003ff067819 */ /* 0x000fc80000011606 */
[----:B------:R-:W-:-:S05]  /*feb0*/  IADD3 R29, R5, R29, R6 ;  /* 0x0000001d051d7210 */ /* 0x000fca0007ffe006 */
[----:B------:R-:W-:-:S04]  /*fec0*/  VIADD R29, R29, 0xffffff40 ;  /* 0xffffff401d1d7836 */ /* 0x000fc80000000000 */
[----:B------:R-:W-:-:S07]  /*fed0*/  IMAD R9, R2, -0x40, R29 ;  /* 0xffffffc002097824 */ /* 0x000fce00078e021d */
.L_x_3454:
        /* <DEDUP_REMOVED lines=12> */
[--C-:B------:R-:W-:Y:S01]  /*ffa0*/  SHF.R.S32.HI R3, RZ, 0x1f, R7.reuse ;  /* 0x0000001fff037819 */ /* 0x100fe20000011407 */
[----:B------:R-:W-:Y:S02]  /*ffb0*/  IMAD R4, R32, UR4, RZ ;  /* 0x0000000420047c24 */ /* 0x000fe4000f8e02ff */
[----:B------:R-:W-:Y:S02]  /*ffc0*/  IMAD.MOV.U32 R2, RZ, RZ, R7 ;  /* 0x000000ffff027224 */ /* 0x000fe400078e0007 */
[C---:B------:R-:W-:Y:S02]  /*ffd0*/  IMAD R5, R25.reuse, UR5, R4 ;  /* 0x0000000519057c24 */ /* 0x040fe4000f8e0204 */
[----:B------:R-:W-:Y:S01]  /*ffe0*/  IMAD.WIDE.U32 R2, R25, UR4, R2 ;  /* 0x0000000419027c25 */ /* 0x000fe2000f8e0002 */
[----:B------:R-:W-:-:S03]  /*fff0*/  ULDC.64 UR4, c[0x0][0x418] ;  /* 0x0001060000047ab9 */ /* 0x000fc60000000a00 */
[----:B------:R-:W-:Y:S01]  /*10000*/  IMAD.IADD R3, R5, 0x1, R3 ;  /* 0x0000000105037824 */ /* 0x000fe200078e0203 */
[----:B------:R-:W-:-:S04]  /*10010*/  LEA R4, P0, R2, UR4, 0x2 ;  /* 0x0000000402047c11 */ /* 0x000fc8000f8010ff */
[----:B------:R-:W-:-:S05]  /*10020*/  LEA.HI.X R5, R2, UR5, R3, 0x2, P0 ;  /* 0x0000000502057c11 */ /* 0x000fca00080f1403 */
[----:B------:R0:W5:Y:S04]  /*10030*/  LDG.E R6, desc[UR36][R4.64] ;  /* 0x0000002404067981 */ /* 0x000168000c1e1900 */
.L_x_3441:
[----:B------:R-:W-:Y:S05]  /*10040*/  BSYNC B1 ;  /* 0x0000000000017941 */ /* 0x000fea0003800000 */
.L_x_3440:
[----:B------:R-:W-:-:S13]  /*10050*/  LOP3.LUT P0, RZ, R16, 0x400, RZ, 0xc0, !PT ;  /* 0x0000040010ff7812 */ /* 0x000fda000780c0ff */
[----:B------:R-:W-:Y:S05]  /*10060*/  @!P0 BRA `(.L_x_3442) ;  /* 0x0000000000048947 */ /* 0x000fea0003800000 */
[----:B------:R-:W-:Y:S01]  /*10070*/  BPT.TRAP 0x1 ;  /* 0x000000040000795c */ /* 0x000fe20000300000 */
.L_x_3442:
[----:B------:R-:W-:Y:S01]  /*10080*/  LEA R10, R8, UR42, 0x3 ;  /* 0x0000002a080a7c11 */ /* 0x000fe2000f8e18ff */
[----:B------:R-:W-:Y:S01]  /*10090*/  BSSY B1, `(.L_x_3443) ;  /* 0x0000004000017945 */ /* 0x000fe20003800000 */
[----:B------:R-:W-:-:S04]  /*100a0*/  SHF.L.U32 R20, R21, 0x1f, RZ ;  /* 0x0000001f15147819 */ /* 0x000fc800000006ff */
[----:B------:R-:W1:Y:S02]  /*100b0*/  SYNCS.PHASECHK.TRANS64.TRYWAIT P0, [R10+URZ+0x38840], R20 ;  /* 0x038840140a0075a7 */ /* 0x000e64000800017f */
[----:B-1----:R-:W-:Y:S05]  /*100c0*/  @!P0 BRA `(.L_x_3444) ;  /* 0x0000002c00848947 */ /* 0x002fea0003800000 */
.L_x_3512:
[----:B------:R-:W-:Y:S05]  /*100d0*/  BSYNC B1 ;  /* 0x0000000000017941 */ /* 0x000fea0003800000 */
.L_x_3443:
[----:B------:R-:W-:Y:S01]  /*100e0*/  ULDC UR4, c[0x0][0x430] ;  /* 0x00010c0000047ab9 */ /* 0x000fe20000000800 */
[----:B-----5:R-:W-:Y:S01]  /*100f0*/  SHF.R.S32.HI R18, RZ, 0x1f, R6 ;  /* 0x0000001fff127819 */ /* 0x020fe20000011406 */
[----:B------:R-:W-:Y:S01]  /*10100*/  UIADD3 UR4, -UR4, URZ, URZ ;  /* 0x0000003f04047290 */ /* 0x000fe2000fffe13f */
[----:B------:R-:W-:Y:S01]  /*10110*/  R2UR UR6, R23 ;  /* 0x00000000170672ca */ /* 0x000fe200000e0000 */
[----:B------:R-:W-:Y:S01]  /*10120*/  IMAD R17, R8, 0x1000, R24 ;  /* 0x0000100008117824 */ /* 0x000fe200078e0218 */
[----:B------:R-:W-:-:S03]  /*10130*/  LOP3.LUT P1, RZ, R16, 0x1, RZ, 0xc0, !PT ;  /* 0x0000000110ff7812 */ /* 0x000fc6000782c0ff */
        /* <DEDUP_REMOVED lines=38> */
[----:B------:R3:W0:Y:S02]  /*103a0*/  SHFL.IDX PT, R14, R26, 0x3, 0x181f ;  /* 0x00781f001a0e7f89 */ /* 0x00062400000e0000 */
[----:B--2---:R-:W-:-:S05]  /*103b0*/  IMAD.X R3, RZ, RZ, R3, P0 ;  /* 0x000000ffff037224 */ /* 0x004fca00000e0603 */
[----:B------:R3:W-:Y:S03]  /*103c0*/  LDGSTS.E.BYPASS.LTC128B.128 [R27+0x23400], desc[UR36][R2.64], !P1 ;  /* 0x23400000021b7fae */ /* 0x0007e6000c901d64 */
.L_x_3522:
        /* <DEDUP_REMOVED lines=8> */
.L_x_3446:
        /* <DEDUP_REMOVED lines=10> */
.L_x_3447:
[----:B------:R2:W-:Y:S01]  /*104f0*/  SYNCS.ARRIVE.TRANS64.A1T0 RZ, [R10+URZ+0x38830], RZ ;  /* 0x038830ff0aff79a7 */ /* 0x0005e2000810003f */
[----:B------:R-:W-:Y:S05]  /*10500*/  @!P2 BRA `(.L_x_3448) ;  /* 0x000000000004a947 */ /* 0x000fea0003800000 */
[----:B------:R-:W-:Y:S01]  /*10510*/  BPT.TRAP 0x1 ;  /* 0x000000040000795c */ /* 0x000fe20000300000 */
.L_x_3448:
[----:B------:R-:W3:Y:S01]  /*10520*/  SYNCS.PHASECHK.TRANS64.TRYWAIT P0, [R10+URZ+0x38860], R20 ;  /* 0x038860140a0075a7 */ /* 0x000ee2000800017f */
[----:B------:R-:W-:Y:S04]  /*10530*/  BSSY B1, `(.L_x_3449) ;  /* 0x0000002000017945 */ /* 0x000fe80003800000 */
[----:B---3--:R-:W-:Y:S05]  /*10540*/  @!P0 BRA `(.L_x_3450) ;  /* 0x0000002c00848947 */ /* 0x008fea0003800000 */
.L_x_3523:
[----:B------:R-:W-:Y:S05]  /*10550*/  BSYNC B1 ;  /* 0x0000000000017941 */ /* 0x000fea0003800000 */
.L_x_3449:
        /* <DEDUP_REMOVED lines=37> */
[----:B------:R-:W0:Y:S02]  /*107b0*/  SHFL.IDX PT, R14, R18, 0x1, 0x181f ;  /* 0x00381f00120e7f89 */ /* 0x000e2400000e0000 */
[----:B----4-:R-:W-:-:S05]  /*107c0*/  IMAD.X R7, RZ, RZ, R3, P0 ;  /* 0x000000ffff077224 */ /* 0x010fca00000e0603 */
[----:B------:R-:W-:Y:S01]  /*107d0*/  LDGSTS.E.BYPASS.LTC128B.128 [R17+0x400], desc[UR36][R6.64], !P1 ;  /* 0x0040000006117fae */ /* 0x000fe2000c901d64 */
[----:B------:R-:W-:-:S03]  /*107e0*/  ISETP.NE.U32.AND P1, PT, R28, RZ, PT ;  /* 0x000000ff1c00720c */ /* 0x000fc60003f25070 */
[----:B------:R-:W-:Y:S01]  /*107f0*/  LDGSTS.E.BYPASS.LTC128B.128 [R17+0x2400], desc[UR36][R6.64+0x80], !P6 ;  /* 0x0240008006117fae */ /* 0x000fe2000f101d64 */
[----:B------:R-:W-:-:S03]  /*10800*/  LOP3.LUT P6, RZ, R16, 0x200, RZ, 0xc0, !PT ;  /* 0x0000020010ff7812 */ /* 0x000fc600078cc0ff */
[----:B------:R-:W-:Y:S04]  /*10810*/  LDGSTS.E.BYPASS.LTC128B.128 [R17+0x4400], desc[UR36][R6.64+0x100], !P2 ;  /* 0x0440010006117fae */ /* 0x000fe8000d101d64 */
[----:B------:R-:W-:Y:S01]  /*10820*/  LDGSTS.E.BYPASS.LTC128B.128 [R17+0x6400], desc[UR36][R6.64+0x180], !P5 ;  /* 0x0640018006117fae */ /* 0x000fe2000e901d64 */
[----:B0-----:R-:W-:-:S03]  /*10830*/  IADD3 R4, P0, R14, R0, RZ ;  /* 0x000000000e047210 */ /* 0x001fc60007f1e0ff */
[----:B------:R-:W-:Y:S04]  /*10840*/  LDGSTS.E.BYPASS.LTC128B.128 [R17+0x8400], desc[UR36][R6.64+0x200], !P4 ;  /* 0x0840020006117fae */ /* 0x000fe8000e101d64 */
[----:B------:R-:W0:Y:S01]  /*10850*/  SHFL.IDX PT, R14, R18, 0x2, 0x181f ;  /* 0x00581f00120e7f89 */ /* 0x000e2200000e0000 */
[----:B------:R-:W-:-:S03]  /*10860*/  IMAD.X R5, RZ, RZ, R5, P0 ;  /* 0x000000ffff057224 */ /* 0x000fc600000e0605 */
        /* <DEDUP_REMOVED lines=19> */
[----:B------:R-:W-:Y:S01]  /*109a0*/  ISETP.NE.AND P6, PT, R6, RZ, PT ;  /* 0x000000ff0600720c */ /* 0x000fe20003fc5270 */
[----:B---3--:R-:W-:-:S12]  /*109b0*/  IMAD.MOV.U32 R4, RZ, RZ, RZ ;  /* 0x000000ffff047224 */ /* 0x008fd800078e00ff */
[----:B------:R0:W-:Y:S04]  /*109c0*/  LDGSTS.E.BYPASS.LTC128B.128 [R17+0x3400], desc[UR36][R2.64+0x80], !P6 ;  /* 0x0340008002117fae */ /* 0x0001e8000f101d64 */
[----:B------:R0:W-:Y:S04]  /*109d0*/  LDGSTS.E.BYPASS.LTC128B.128 [R17+0x5400], desc[UR36][R2.64+0x100], !P2 ;  /* 0x0540010002117fae */ /* 0x0001e8000d101d64 */
[----:B------:R0:W-:Y:S04]  /*109e0*/  LDGSTS.E.BYPASS.LTC128B.128 [R17+0x7400], desc[UR36][R2.64+0x180], !P5 ;  /* 0x0740018002117fae */ /* 0x0001e8000e901d64 */
[----:B------:R0:W-:Y:S04]  /*109f0*/  LDGSTS.E.BYPASS.LTC128B.128 [R17+0x9400], desc[UR36][R2.64+0x200], !P4 ;  /* 0x0940020002117fae */ /* 0x0001e8000e101d64 */
[----:B------:R0:W-:Y:S04]  /*10a00*/  LDGSTS.E.BYPASS.LTC128B.128 [R17+0xb400], desc[UR36][R2.64+0x280], !P3 ;  /* 0x0b40028002117fae */ /* 0x0001e8000d901d64 */
[----:B------:R0:W-:Y:S04]  /*10a10*/  LDGSTS.E.BYPASS.LTC128B.128 [R17+0xd400], desc[UR36][R2.64+0x300], P0 ;  /* 0x0d40030002117fae */ /* 0x0001e80008101d64 */
[----:B-1----:R0:W-:Y:S02]  /*10a20*/  LDGSTS.E.BYPASS.LTC128B.128 [R17+0xf400], desc[UR36][R2.64+0x380], P1 ;  /* 0x0f40038002117fae */ /* 0x0021e40008901d64 */
.L_x_3533:
        /* <DEDUP_REMOVED lines=20> */
.L_x_3452:
        /* <DEDUP_REMOVED lines=10> */
.L_x_3453:
        /* <DEDUP_REMOVED lines=10> */
.L_x_3439:
[----:B------:R-:W-:Y:S05]  /*10cb0*/  BSYNC B0 ;  /* 0x0000000000007941 */ /* 0x000fea0003800000 */
.L_x_3418:
[----:B------:R-:W0:Y:S01]  /*10cc0*/  S2R R3, SR_CgaCtaId ;  /* 0x0000000000037919 */ /* 0x000e220000008800 */
[----:B------:R-:W-:Y:S01]  /*10cd0*/  MOV R0, 0x400 ;  /* 0x0000040000007802 */ /* 0x000fe20000000f00 */
[----:B------:R-:W-:Y:S01]  /*10ce0*/  BSSY B0, `(.L_x_3455) ;  /* 0x0000005000007945 */ /* 0x000fe20003800000 */
[----:B------:R-:W-:Y:S02]  /*10cf0*/  SHF.L.U32 R4, R4, 0x1f, RZ ;  /* 0x0000001f04047819 */ /* 0x000fe400000006ff */
[----:B0-----:R-:W-:-:S04]  /*10d00*/  LEA R5, R3, R0, 0x18 ;  /* 0x0000000003057211 */ /* 0x001fc800078ec0ff */
[----:B------:R-:W0:Y:S02]  /*10d10*/  SYNCS.PHASECHK.TRANS64.TRYWAIT P0, [R5+URZ+0x38820], R4 ;  /* 0x03882004050075a7 */ /* 0x000e24000800017f */
[----:B0-----:R-:W-:Y:S05]  /*10d20*/  @!P0 BRA `(.L_x_3456) ;  /* 0x0000002c00648947 */ /* 0x001fea0003800000 */
.L_x_3534:
[----:B------:R-:W-:Y:S05]  /*10d30*/  BSYNC B0 ;  /* 0x0000000000007941 */ /* 0x000fea0003800000 */
.L_x_3455:
[----:B------:R-:W-:-:S03]  /*10d40*/  UMOV UR4, 0xffffffff ;  /* 0xffffffff00047882 */ /* 0x000fc60000000000 */
[----:B------:R-:W-:Y:S05]  /*10d50*/  BRA.DIV UR4, `(.L_x_3457) ;  /* 0x0000002e046c7947 */ /* 0x000fea000b800000 */
[----:B------:R-:W1:Y:S02]  /*10d60*/  S2R R0, SR_TID.X ;  /* 0x0000000000007919 */ /* 0x000e640000002100 */
[----:B-1----:R-:W-:-:S04]  /*10d70*/  SHF.R.U32.HI R0, RZ, 0x5, R0 ;  /* 0x00000005ff007819 */ /* 0x002fc80000011600 */
[----:B------:R-:W-:-:S05]  /*10d80*/  LOP3.LUT R0, R0, 0x3, RZ, 0xc0, !PT ;  /* 0x0000000300007812 */ /* 0x000fca00078ec0ff */
[----:B------:R1:W3:Y:S02]  /*10d90*/  SHFL.IDX PT, R14, R0, RZ, 0x1f ;  /* 0x00001fff000e7589 */ /* 0x0002e400000e0000 */
.L_x_3537:
[----:B---3--:R-:W-:-:S13]  /*10da0*/  ISETP.NE.AND P0, PT, R14, RZ, PT ;  /* 0x000000ff0e00720c */ /* 0x008fda0003f05270 */
[----:B------:R-:W-:Y:S05]  /*10db0*/  @P0 BRA `(.L_x_3378) ;  /* 0x0000000000900947 */ /* 0x000fea0003800000 */
[----:B------:R-:W-:-:S03]  /*10dc0*/  UMOV UR4, 0xffffffff ;  /* 0xffffffff00047882 */ /* 0x000fc60000000000 */
[----:B------:R-:W-:Y:S05]  /*10dd0*/  BRA.DIV UR4, `(.L_x_3458) ;  /* 0x0000002e04807947 */ /* 0x000fea000b800000 */
[----:B------:R-:W-:-:S13]  /*10de0*/  ELECT P6, URZ, PT ;  /* 0x00000000003f782f */ /* 0x000fda00038c0000 */
.L_x_3540:
[----:B------:R-:W-:Y:S05]  /*10df0*/  @!P6 BRA `(.L_x_3378) ;  /* 0x000000000080e947 */ /* 0x000fea0003800000 */
[----:B-1----:R-:W3:Y:S02]  /*10e00*/  LDL R0, [R1] ;  /* 0x0000000001007983 */ /* 0x002ee40000100800 */
[----:B---3--:R-:W-:-:S13]  /*10e10*/  R2UR UR4, R0 ;  /* 0x00000000000472ca */ /* 0x008fda00000e0000 */
[----:B------:R-:W-:-:S06]  /*10e20*/  ULOP3.LUT UR4, UR4, 0x2, URZ, 0xfc, !UPT ;  /* 0x0000000204047892 */ /* 0x000fcc000f8efc3f */
[----:B------:R-:W-:-:S05]  /*10e30*/  IMAD.U32 R0, RZ, RZ, UR4 ;  /* 0x00000004ff007e24 */ /* 0x000fca000f8e00ff */
[----:B------:R-:W-:-:S13]  /*10e40*/  ISETP.NE.AND P0, PT, R0, 0x3, PT ;  /* 0x000000030000780c */ /* 0x000fda0003f05270 */
[----:B------:R-:W-:Y:S05]  /*10e50*/  @!P0 BRA `(.L_x_3459) ;  /* 0x0000000000048947 */ /* 0x000fea0003800000 */
[----:B------:R-:W-:Y:S01]  /*10e60*/  BPT.TRAP 0x1 ;  /* 0x000000040000795c */ /* 0x000fe20000300000 */
.L_x_3459:
[C---:B------:R-:W-:Y:S01]  /*10e70*/  IMAD R3, R8.reuse, 0x8, R5 ;  /* 0x0000000808037824 */ /* 0x040fe200078e0205 */
[----:B------:R-:W-:Y:S01]  /*10e80*/  SHF.L.U32 R2, R21, 0x1f, RZ ;  /* 0x0000001f15027819 */ /* 0x000fe200000006ff */
[----:B------:R-:W-:-:S03]  /*10e90*/  VIADD R8, R8, 0x1 ;  /* 0x0000000108087836 */ /* 0x000fc60000000000 */
[----:B------:R-:W1:Y:S02]  /*10ea0*/  SYNCS.PHASECHK.TRANS64.TRYWAIT P1, [R3+URZ+0x38840], R2 ;  /* 0x03884002030075a7 */ /* 0x000e64000802017f */
[----:B------:R-:W-:-:S04]  /*10eb0*/  ISETP.NE.AND P2, PT, R8, 0x2, PT ;  /* 0x000000020800780c */ /* 0x000fc80003f45270 */
[----:B------:R-:W-:Y:S01]  /*10ec0*/  SEL R0, RZ, 0x1, P2 ;  /* 0x00000001ff007807 */ /* 0x000fe20001000000 */
[----:B-1----:R-:W-:Y:S08]  /*10ed0*/  @!P1 BRA `(.L_x_3460) ;  /* 0x0000002c00609947 */ /* 0x002ff00003800000 */
.L_x_3541:
[----:B------:R-:W-:Y:S02]  /*10ee0*/  SEL R8, R8, RZ, P2 ;  /* 0x000000ff08087207 */ /* 0x000fe40001000000 */
[----:B------:R-:W-:Y:S01]  /*10ef0*/  LOP3.LUT R0, R21, R0, RZ, 0x3c, !PT ;  /* 0x0000000015007212 */ /* 0x000fe200078e3cff */
[----:B------:R-:W-:Y:S06]  /*10f00*/  @!P0 BRA `(.L_x_3461) ;  /* 0x0000000000048947 */ /* 0x000fec0003800000 */
[----:B------:R-:W-:Y:S01]  /*10f10*/  BPT.TRAP 0x1 ;  /* 0x000000040000795c */ /* 0x000fe20000300000 */
.L_x_3461:
[----:B0-----:R-:W-:Y:S01]  /*10f20*/  IMAD R5, R8, 0x8, R5 ;  /* 0x0000000808057824 */ /* 0x001fe200078e0205 */
[----:B------:R-:W-:-:S04]  /*10f30*/  SHF.L.U32 R0, R0, 0x1f, RZ ;  /* 0x0000001f00007819 */ /* 0x000fc800000006ff */
[----:B------:R-:W0:Y:S02]  /*10f40*/  SYNCS.PHASECHK.TRANS64.TRYWAIT P1, [R5+URZ+0x38840], R0 ;  /* 0x03884000050075a7 */ /* 0x000e24000802017f */
[----:B0-----:R-:W-:Y:S05]  /*10f50*/  @!P1 BRA `(.L_x_3462) ;  /* 0x0000002c00549947 */ /* 0x001fea0003800000 */
.L_x_3542:
[----:B------:R-:W-:Y:S05]  /*10f60*/  @!P0 BRA `(.L_x_3463) ;  /* 0x0000000000048947 */ /* 0x000fea0003800000 */
[----:B------:R-:W-:Y:S01]  /*10f70*/  BPT.TRAP 0x1 ;  /* 0x000000040000795c */ /* 0x000fe20000300000 */
.L_x_3463:
[----:B------:R-:W3:Y:S02]  /*10f80*/  SYNCS.PHASECHK.TRANS64.TRYWAIT P1, [R3+URZ+0x38860], R2 ;  /* 0x03886002030075a7 */ /* 0x000ee4000802017f */
[----:B---3--:R-:W-:Y:S05]  /*10f90*/  @!P1 BRA `(.L_x_3464) ;  /* 0x0000002c00589947 */ /* 0x008fea0003800000 */
.L_x_3543:
[----:B------:R-:W-:Y:S05]  /*10fa0*/  @!P0 BRA `(.L_x_3465) ;  /* 0x0000000000048947 */ /* 0x000fea0003800000 */
[----:B------:R-:W-:Y:S01]  /*10fb0*/  BPT.TRAP 0x1 ;  /* 0x000000040000795c */ /* 0x000fe20000300000 */
.L_x_3465:
[----:B----4-:R4:W0:Y:S02]  /*10fc0*/  SYNCS.PHASECHK.TRANS64.TRYWAIT P0, [R5+URZ+0x38860], R0 ;  /* 0x03886000050075a7 */ /* 0x010824000800017f */
[----:B0-----:R-:W-:Y:S05]  /*10fd0*/  @!P0 NANOSLEEP.SYNCS 0x989680 ;  /* 0x009896800000895d */ /* 0x001fea0003900000 */
[----:B------:R-:W0:Y:S02]  /*10fe0*/  @!P0 SYNCS.PHASECHK.TRANS64 P0, [R5+URZ+0x38860], R0 ;  /* 0x03886000050085a7 */ /* 0x000e24000800007f */
[----:B0-----:R-:W-:Y:S05]  /*10ff0*/  @!P0 BRA `(.L_x_3465) ;  /* 0xfffffffc00f08947 */ /* 0x001fea000383ffff */
.L_x_3378:
[----:B------:R-:W-:Y:S05]  /*11000*/  BSYNC B6 ;  /* 0x0000000000067941 */ /* 0x000fea0003800000 */
.L_x_3375:
[----:B------:R-:W-:Y:S05]  /*11010*/  EXIT ;  /* 0x000000000000794d */ /* 0x000fea0003800000 */
.L_x_3388:
[----:B0-----:R0:W1:Y:S02]  /*11020*/  SYNCS.PHASECHK.TRANS64.TRYWAIT P0, [R2+URZ+0x38800], R5 ;  /* 0x03880005020075a7 */ /* 0x001064000800017f */
[----:B-1----:R-:W-:Y:S05]  /*11030*/  @!P0 NANOSLEEP.SYNCS 0x989680 ;  /* 0x009896800000895d */ /* 0x002fea0003900000 */
[----:B------:R-:W1:Y:S02]  /*11040*/  @!P0 SYNCS.PHASECHK.TRANS64 P0, [R2+URZ+0x38800], R5 ;  /* 0x03880005020085a7 */ /* 0x000e64000800007f */
[----:B-1----:R-:W-:Y:S05]  /*11050*/  @!P0 BRA `(.L_x_3388) ;  /* 0xfffffffc00f08947 */ /* 0x002fea000383ffff */
[----:B------:R-:W-:Y:S05]  /*11060*/  BRA `(.L_x_3466) ;  /* 0xffffff2000e07947 */ /* 0x000fea000383ffff */
.L_x_3392:
[----:B--2---:R2:W3:Y:S02]  /*11070*/  SYNCS.PHASECHK.TRANS64.TRYWAIT P1, [R2+URZ+0x38830], R5 ;  /* 0x03883005020075a7 */ /* 0x0044e4000802017f */
[----:B---3--:R-:W-:Y:S05]  /*11080*/  @!P1 NANOSLEEP.SYNCS 0x989680 ;  /* 0x009896800000995d */ /* 0x008fea0003900000 */
[----:B------:R-:W3:Y:S02]  /*11090*/  @!P1 SYNCS.PHASECHK.TRANS64 P1, [R2+URZ+0x38830], R5 ;  /* 0x03883005020095a7 */ /* 0x000ee4000802007f */
[----:B---3--:R-:W-:Y:S05]  /*110a0*/  @!P1 BRA `(.L_x_3392) ;  /* 0xfffffffc00f09947 */ /* 0x008fea000383ffff */
[----:B------:R-:W-:Y:S05]  /*110b0*/  BRA `(.L_x_3391) ;  /* 0xffffff24002c7947 */ /* 0x000fea000383ffff */
.L_x_3393:
[----:B---3--:R3:W4:Y:S02]  /*110c0*/  SYNCS.PHASECHK.TRANS64.TRYWAIT P1, [R2+URZ+0x38810], R5 ;  /* 0x03881005020075a7 */ /* 0x008724000802017f */
[----:B----4-:R-:W-:Y:S05]  /*110d0*/  @!P1 NANOSLEEP.SYNCS 0x989680 ;  /* 0x009896800000995d */ /* 0x010fea0003900000 */
[----:B------:R-:W4:Y:S02]  /*110e0*/  @!P1 SYNCS.PHASECHK.TRANS64 P1, [R2+URZ+0x38810], R5 ;  /* 0x03881005020095a7 */ /* 0x000f24000802007f */
[----:B----4-:R-:W-:Y:S05]  /*110f0*/  @!P1 BRA `(.L_x_3393) ;  /* 0xfffffffc00f09947 */ /* 0x010fea000383ffff */
[----:B------:R-:W-:Y:S05]  /*11100*/  BRA `(.L_x_3467) ;  /* 0xffffff28001c7947 */ /* 0x000fea000383ffff */
.L_x_3397:
[----:B------:R0:W0:Y:S02]  /*11110*/  SYNCS.PHASECHK.TRANS64.TRYWAIT P1, [R2+URZ+0x38850], R5 ;  /* 0x03885005020075a7 */ /* 0x000024000802017f */
[----:B0-----:R-:W-:Y:S05]  /*11120*/  @!P1 NANOSLEEP.SYNCS 0x989680 ;  /* 0x009896800000995d */ /* 0x001fea0003900000 */
[----:B------:R-:W0:Y:S02]  /*11130*/  @!P1 SYNCS.PHASECHK.TRANS64 P1, [R2+URZ+0x38850], R5 ;  /* 0x03885005020095a7 */ /* 0x000e24000802007f */
[----:B0-----:R-:W-:Y:S05]  /*11140*/  @!P1 BRA `(.L_x_3397) ;  /* 0xfffffffc00f09947 */ /* 0x001fea000383ffff */
[----:B------:R-:W-:Y:S05]  /*11150*/  BRA `(.L_x_3396) ;  /* 0xffffff2800487947 */ /* 0x000fea000383ffff */
.L_x_3404:
[----:B-1----:R1:W2:Y:S02]  /*11160*/  SYNCS.PHASECHK.TRANS64.TRYWAIT P2, [R196+URZ+0x38830], R201 ;  /* 0x038830c9c40075a7 */ /* 0x0022a4000804017f */
[----:B--2---:R-:W-:Y:S05]  /*11170*/  @!P2 NANOSLEEP.SYNCS 0x989680 ;  /* 0x009896800000a95d */ /* 0x004fea0003900000 */
[----:B------:R-:W2:Y:S02]  /*11180*/  @!P2 SYNCS.PHASECHK.TRANS64 P2, [R196+URZ+0x38830], R201 ;  /* 0x038830c9c400a5a7 */ /* 0x000ea4000804007f */
[----:B--2---:R-:W-:Y:S05]  /*11190*/  @!P2 BRA `(.L_x_3404) ;  /* 0xfffffffc00f0a947 */ /* 0x004fea000383ffff */
[----:B------:R-:W-:Y:S05]  /*111a0*/  BRA `(.L_x_3403) ;  /* 0xffffff5400887947 */ /* 0x000fea000383ffff */
.L_x_3408:
[----:B---3--:R3:W4:Y:S02]  /*111b0*/  SYNCS.PHASECHK.TRANS64.TRYWAIT P2, [R196+URZ+0x38850], R201 ;  /* 0x038850c9c40075a7 */ /* 0x008724000804017f */
[----:B----4-:R-:W-:Y:S05]  /*111c0*/  @!P2 NANOSLEEP.SYNCS 0x989680 ;  /* 0x009896800000a95d */ /* 0x010fea0003900000 */
[----:B------:R-:W4:Y:S02]  /*111d0*/  @!P2 SYNCS.PHASECHK.TRANS64 P2, [R196+URZ+0x38850], R201 ;  /* 0x038850c9c400a5a7 */ /* 0x000f24000804007f */
[----:B----4-:R-:W-:Y:S05]  /*111e0*/  @!P2 BRA `(.L_x_3408) ;  /* 0xfffffffc00f0a947 */ /* 0x010fea000383ffff */
[----:B------:R-:W-:Y:S05]  /*111f0*/  BRA `(.L_x_3407) ;  /* 0xffffff5800547947 */ /* 0x000fea000383ffff */
.L_x_3423:
[----:B------:R-:W-:Y:S01]  /*11200*/  IMAD.MOV.U32 R13, RZ, RZ, R17 ;  /* 0x000000ffff0d7224 */ /* 0x000fe200078e0011 */
[----:B------:R-:W-:Y:S01]  /*11210*/  MOV R15, 0xffffffff ;  /* 0xffffffff000f7802 */ /* 0x000fe20000000f00 */
[----:B------:R-:W-:Y:S02]  /*11220*/  IMAD.MOV.U32 R12, RZ, RZ, RZ ;  /* 0x000000ffff0c7224 */ /* 0x000fe400078e00ff */
[----:B------:R-:W-:-:S07]  /*11230*/  IMAD.MOV.U32 R11, RZ, RZ, 0x1f ;  /* 0x0000001fff0b7424 */ /* 0x000fce00078e00ff */
[----:B------:R-:W-:Y:S05]  /*11240*/  WARPSYNC.COLLECTIVE R15, `(.L_x_3468) ;  /* 0x000000000f087348 */ /* 0x000fea0003c00000 */
[----:B------:R0:W1:Y:S02]  /*11250*/  SHFL.IDX P6, R14, R13, R12, R11 ;  /* 0x0000000c0d0e7389 */ /* 0x00006400000c000b */
[----:B01----:R-:W-:Y:S01]  /*11260*/  ENDCOLLECTIVE ;  /* 0x000000000000791b */ /* 0x003fe20003800000 */
.L_x_3468:
[----:B------:R-:W-:Y:S05]  /*11270*/  BRA `(.L_x_3469) ;  /* 0xffffffc400d07947 */ /* 0x000fea000383ffff */
.L_x_3425:
[----:B0-----:R-:W-:-:S04]  /*11280*/  IMAD.U32 R3, RZ, RZ, UR42 ;  /* 0x0000002aff037e24 */ /* 0x001fc8000f8e00ff */
[----:B------:R0:W1:Y:S03]  /*11290*/  SYNCS.PHASECHK.TRANS64.TRYWAIT P0, [R3+URZ+0x38840], R0 ;  /* 0x03884000030075a7 */ /* 0x000066000800017f */
[----:B-1----:R-:W-:Y:S05]  /*112a0*/  @!P0 NANOSLEEP.SYNCS 0x989680 ;  /* 0x009896800000895d */ /* 0x002fea0003900000 */
[----:B------:R-:W1:Y:S02]  /*112b0*/  @!P0 SYNCS.PHASECHK.TRANS64 P0, [R3+URZ+0x38840], R0 ;  /* 0x03884000030085a7 */ /* 0x000e64000800007f */
[----:B-1----:R-:W-:Y:S05]  /*112c0*/  @!P0 BRA `(.L_x_3425) ;  /* 0xfffffffc00ec8947 */ /* 0x002fea000383ffff */
[----:B------:R-:W-:Y:S05]  /*112d0*/  BRA `(.L_x_3470) ;  /* 0xffffffc800087947 */ /* 0x000fea000383ffff */
.L_x_3426:
        /* <DEDUP_REMOVED lines=8> */
.L_x_3472:
[----:B------:R-:W-:Y:S05]  /*11360*/  BSYNC B0 ;  /* 0x0000000000007941 */ /* 0x000fea0003800000 */
.L_x_3471:
[----:B------:R-:W-:Y:S01]  /*11370*/  IMAD.MOV.U32 R13, RZ, RZ, R0 ;  /* 0x000000ffff0d7224 */ /* 0x000fe200078e0000 */
[----:B------:R-:W-:Y:S01]  /*11380*/  MOV R11, 0x181f ;  /* 0x0000181f000b7802 */ /* 0x000fe20000000f00 */
[----:B------:R-:W-:Y:S01]  /*11390*/  IMAD.MOV.U32 R12, RZ, RZ, RZ ;  /* 0x000000ffff0c7224 */ /* 0x000fe200078e00ff */
[----:B------:R-:W-:Y:S01]  /*113a0*/  @P0 LEA R7, R24, UR42, 0x1 ;  /* 0x0000002a18070c11 */ /* 0x000fe2000f8e08ff */
[----:B------:R-:W-:Y:S02]  /*113b0*/  IMAD.MOV.U32 R15, RZ, RZ, -0x1 ;  /* 0xffffffffff0f7424 */ /* 0x000fe400078e00ff */
[----:B------:R-:W-:-:S07]  /*113c0*/  IMAD.MOV.U32 R2, RZ, RZ, R14 ;  /* 0x000000ffff027224 */ /* 0x000fce00078e000e */
[----:B------:R-:W-:Y:S05]  /*113d0*/  WARPSYNC.COLLECTIVE R15, `(.L_x_3473) ;  /* 0x000000000f087348 */ /* 0x000fea0003c00000 */
[----:B------:R0:W1:Y:S02]  /*113e0*/  SHFL.IDX P6, R14, R13, R12, R11 ;  /* 0x0000000c0d0e7389 */ /* 0x00006400000c000b */
[----:B01----:R-:W-:Y:S01]  /*113f0*/  ENDCOLLECTIVE ;  /* 0x000000000000791b */ /* 0x003fe20003800000 */
.L_x_3473:
[----:B------:R-:W-:Y:S02]  /*11400*/  IMAD.MOV.U32 R13, RZ, RZ, R4 ;  /* 0x000000ffff0d7224 */ /* 0x000fe400078e0004 */
[----:B------:R-:W-:Y:S01]  /*11410*/  IMAD.MOV.U32 R12, RZ, RZ, 0x1 ;  /* 0x00000001ff0c7424 */ /* 0x000fe200078e00ff */
[----:B------:R-:W-:-:S05]  /*11420*/  @P0 LEA R14, P1, R22, R14, 0x1 ;  /* 0x0000000e160e0211 */ /* 0x000fca00078208ff */
[----:B------:R-:W-:Y:S02]  /*11430*/  @P0 IMAD.X R3, RZ, RZ, R2, P1 ;  /* 0x000000ffff030224 */ /* 0x000fe400008e0602 */
[----:B------:R-:W-:-:S07]  /*11440*/  @P0 IMAD.MOV.U32 R2, RZ, RZ, R14 ;  /* 0x000000ffff020224 */ /* 0x000fce00078e000e */
[----:B------:R-:W-:Y:S05]  /*11450*/  WARPSYNC.COLLECTIVE R15, `(.L_x_3474) ;  /* 0x000000000f087348 */ /* 0x000fea0003c00000 */
[----:B------:R0:W1:Y:S02]  /*11460*/  SHFL.IDX P6, R14, R13, R12, R11 ;  /* 0x0000000c0d0e7389 */ /* 0x00006400000c000b */
[----:B01----:R-:W-:Y:S01]  /*11470*/  ENDCOLLECTIVE ;  /* 0x000000000000791b */ /* 0x003fe20003800000 */
.L_x_3474:
        /* <DEDUP_REMOVED lines=11> */
.L_x_3475:
[----:B------:R-:W-:Y:S01]  /*11530*/  MOV R13, R4 ;  /* 0x00000004000d7202 */ /* 0x000fe20000000f00 */
[----:B------:R-:W-:Y:S01]  /*11540*/  IMAD.MOV.U32 R12, RZ, RZ, 0x2 ;  /* 0x00000002ff0c7424 */ /* 0x000fe200078e00ff */
[----:B------:R-:W-:-:S13]  /*11550*/  @P0 LEA R2, P1, R22, R14, 0x1 ;  /* 0x0000000e16020211 */ /* 0x000fda00078208ff */
[----:B------:R-:W-:Y:S05]  /*11560*/  WARPSYNC.COLLECTIVE R15, `(.L_x_3476) ;  /* 0x000000000f087348 */ /* 0x000fea0003c00000 */
[----:B------:R0:W1:Y:S02]  /*11570*/  SHFL.IDX P6, R14, R13, R12, R11 ;  /* 0x0000000c0d0e7389 */ /* 0x00006400000c000b */
[----:B01----:R-:W-:Y:S01]  /*11580*/  ENDCOLLECTIVE ;  /* 0x000000000000791b */ /* 0x003fe20003800000 */
.L_x_3476:
[----:B------:R-:W-:-:S05]  /*11590*/  @P0 IMAD.X R3, RZ, RZ, R5, P1 ;  /* 0x000000ffff030224 */ /* 0x000fca00008e0605 */
[----:B------:R-:W-:Y:S01]  /*115a0*/  @!PT LDS RZ, [RZ] ;  /* 0x00000000fffff984 */ /* 0x000fe20000000800 */
[----:B------:R-:W-:Y:S01]  /*115b0*/  @!PT LDS RZ, [RZ] ;  /* 0x00000000fffff984 */ /* 0x000fe20000000800 */
[----:B------:R-:W-:Y:S01]  /*115c0*/  @!PT LDS RZ, [RZ] ;  /* 0x00000000fffff984 */ /* 0x000fe20000000800 */
[----:B------:R0:W-:Y:S01]  /*115d0*/  @P0 LDGSTS.E.BYPASS.LTC128B.128 [R9+0x22c00], desc[UR36][R2.64], !P2 ;  /* 0x22c0000002090fae */ /* 0x0001e2000d101d64 */
[----:B------:R-:W-:Y:S01]  /*115e0*/  ISETP.GE.AND P0, PT, R18, 0x21, PT ;  /* 0x000000211200780c */ /* 0x000fe20003f06270 */
[----:B------:R-:W-:Y:S02]  /*115f0*/  IMAD.MOV.U32 R13, RZ, RZ, R0 ;  /* 0x000000ffff0d7224 */ /* 0x000fe400078e0000 */
[----:B------:R-:W-:-:S10]  /*11600*/  IMAD.MOV.U32 R5, RZ, RZ, R14 ;  /* 0x000000ffff057224 */ /* 0x000fd400078e000e */
[----:B0-----:R-:W-:Y:S05]  /*11610*/  WARPSYNC.COLLECTIVE R15, `(.L_x_3477) ;  /* 0x000000000f087348 */ /* 0x001fea0003c00000 */
[----:B------:R1:W2:Y:S02]  /*11620*/  SHFL.IDX P6, R14, R13, R12, R11 ;  /* 0x0000000c0d0e7389 */ /* 0x0002a400000c000b */
[----:B012---:R-:W-:Y:S01]  /*11630*/  ENDCOLLECTIVE ;  /* 0x000000000000791b */ /* 0x007fe20003800000 */
.L_x_3477:
[----:B------:R-:W-:Y:S02]  /*11640*/  IMAD.MOV.U32 R13, RZ, RZ, R4 ;  /* 0x000000ffff0d7224 */ /* 0x000fe400078e0004 */
[----:B------:R-:W-:Y:S01]  /*11650*/  IMAD.MOV.U32 R12, RZ, RZ, 0x3 ;  /* 0x00000003ff0c7424 */ /* 0x000fe200078e00ff */
[----:B------:R-:W-:-:S13]  /*11660*/  @P0 LEA R2, P1, R22, R14, 0x1 ;  /* 0x0000000e16020211 */ /* 0x000fda00078208ff */
[----:B------:R-:W-:Y:S05]  /*11670*/  WARPSYNC.COLLECTIVE R15, `(.L_x_3478) ;  /* 0x000000000f087348 */ /* 0x000fea0003c00000 */
[----:B------:R0:W1:Y:S02]  /*11680*/  SHFL.IDX P6, R14, R13, R12, R11 ;  /* 0x0000000c0d0e7389 */ /* 0x00006400000c000b */
[----:B01----:R-:W-:Y:S01]  /*11690*/  ENDCOLLECTIVE ;  /* 0x000000000000791b */ /* 0x003fe20003800000 */
.L_x_3478:
[----:B------:R-:W-:Y:S01]  /*116a0*/  @P0 IMAD.X R3, RZ, RZ, R5, P1 ;  /* 0x000000ffff030224 */ /* 0x000fe200008e0605 */
[----:B------:R-:W-:-:S05]  /*116b0*/  @P0 LEA R5, R24, UR42, 0x1 ;  /* 0x0000002a18050c11 */ /* 0x000fca000f8e08ff */
[----:B------:R-:W-:Y:S01]  /*116c0*/  @!PT LDS RZ, [RZ] ;  /* 0x00000000fffff984 */ /* 0x000fe20000000800 */
[----:B------:R-:W-:Y:S01]  /*116d0*/  @!PT LDS RZ, [RZ] ;  /* 0x00000000fffff984 */ /* 0x000fe20000000800 */
[----:B------:R-:W-:Y:S01]  /*116e0*/  @!PT LDS RZ, [RZ] ;  /* 0x00000000fffff984 */ /* 0x000fe20000000800 */
[----:B------:R0:W-:Y:S01]  /*116f0*/  @P0 LDGSTS.E.BYPASS.LTC128B.128 [R5+0x23400], desc[UR36][R2.64], !P2 ;  /* 0x2340000002050fae */ /* 0x0001e2000d101d64 */
[----:B------:R-:W-:Y:S02]  /*11700*/  IMAD.MOV.U32 R13, RZ, RZ, R0 ;  /* 0x000000ffff0d7224 */ /* 0x000fe400078e0000 */
[----:B------:R-:W-:-:S07]  /*11710*/  IMAD.MOV.U32 R4, RZ, RZ, R14 ;  /* 0x000000ffff047224 */ /* 0x000fce00078e000e */
[----:B0-----:R-:W-:Y:S05]  /*11720*/  WARPSYNC.COLLECTIVE R15, `(.L_x_3479) ;  /* 0x000000000f087348 */ /* 0x001fea0003c00000 */
[----:B------:R1:W2:Y:S02]  /*11730*/  SHFL.IDX P6, R14, R13, R12, R11 ;  /* 0x0000000c0d0e7389 */ /* 0x0002a400000c000b */
[----:B012---:R-:W-:Y:S01]  /*11740*/  ENDCOLLECTIVE ;  /* 0x000000000000791b */ /* 0x007fe20003800000 */
.L_x_3479:
[----:B------:R-:W-:Y:S05]  /*11750*/  BRA `(.L_x_3480) ;  /* 0xffffffc400d07947 */ /* 0x000fea000383ffff */
.L_x_3429:
[----:B------:R-:W-:Y:S01]  /*11760*/  MOV R13, R4 ;  /* 0x00000004000d7202 */ /* 0x000fe20000000f00 */
[----:B------:R-:W-:Y:S01]  /*11770*/  IMAD.MOV.U32 R12, RZ, RZ, RZ ;  /* 0x000000ffff0c7224 */ /* 0x000fe200078e00ff */
[----:B------:R-:W-:Y:S01]  /*11780*/  LOP3.LUT R16, R16, 0xfffffeff, RZ, 0xc0, !PT ;  /* 0xfffffeff10107812 */ /* 0x000fe200078ec0ff */
[----:B------:R-:W-:Y:S02]  /*11790*/  IMAD.MOV.U32 R11, RZ, RZ, 0x181f ;  /* 0x0000181fff0b7424 */ /* 0x000fe400078e00ff */
[----:B------:R-:W-:Y:S02]  /*117a0*/  IMAD.MOV.U32 R15, RZ, RZ, -0x1 ;  /* 0xffffffffff0f7424 */ /* 0x000fe400078e00ff */
[----:B------:R-:W-:-:S07]  /*117b0*/  IMAD R6, R20, 0x40, R21 ;  /* 0x0000004014067824 */ /* 0x000fce00078e0215 */
[----:B------:R-:W-:Y:S05]  /*117c0*/  WARPSYNC.COLLECTIVE R15, `(.L_x_3481) ;  /* 0x000000000f087348 */ /* 0x000fea0003c00000 */
[----:B------:R0:W1:Y:S02]  /*117d0*/  SHFL.IDX P6, R14, R13, R12, R11 ;  /* 0x0000000c0d0e7389 */ /* 0x00006400000c000b */
[----:B01----:R-:W-:Y:S01]  /*117e0*/  ENDCOLLECTIVE ;  /* 0x000000000000791b */ /* 0x003fe20003800000 */
.L_x_3481:
[----:B------:R-:W-:Y:S02]  /*117f0*/  VIADD R10, R6, 0x10 ;  /* 0x00000010060a7836 */ /* 0x000fe40000000000 */
[----:B------:R-:W-:Y:S02]  /*11800*/  IMAD.MOV.U32 R13, RZ, RZ, R0 ;  /* 0x000000ffff0d7224 */ /* 0x000fe400078e0000 */
[----:B------:R-:W-:-:S07]  /*11810*/  IMAD.MOV.U32 R2, RZ, RZ, R14 ;  /* 0x000000ffff027224 */ /* 0x000fce00078e000e */
[----:B------:R-:W-:Y:S05]  /*11820*/  WARPSYNC.COLLECTIVE R15, `(.L_x_3482) ;  /* 0x000000000f087348 */ /* 0x000fea0003c00000 */
[----:B------:R0:W1:Y:S02]  /*11830*/  SHFL.IDX P6, R14, R13, R12, R11 ;  /* 0x0000000c0d0e7389 */ /* 0x00006400000c000b */
[----:B01----:R-:W-:Y:S01]  /*11840*/  ENDCOLLECTIVE ;  /* 0x000000000000791b */ /* 0x003fe20003800000 */
.L_x_3482:
[----:B------:R-:W-:Y:S02]  /*11850*/  ULDC UR4, c[0x0][0x288] ;  /* 0x0000a20000047ab9 */ /* 0x000fe40000000800 */
[----:B------:R-:W-:-:S05]  /*11860*/  IMAD R5, R8, UR4, RZ ;  /* 0x0000000408057c24 */ /* 0x000fca000f8e02ff */
[----:B------:R-:W-:Y:S02]  /*11870*/  ISETP.GE.AND P2, PT, R6, R5, PT ;  /* 0x000000050600720c */ /* 0x000fe40003f46270 */
[----:B------:R-:W-:Y:S01]  /*11880*/  MOV R13, R4 ;  /* 0x00000004000d7202 */ /* 0x000fe20000000f00 */
[----:B------:R-:W-:-:S10]  /*11890*/  IMAD.MOV.U32 R12, RZ, RZ, 0x1 ;  /* 0x00000001ff0c7424 */ /* 0x000fd400078e00ff */
[----:B------:R-:W-:Y:S02]  /*118a0*/  @!P2 LEA R8, R24, UR42, 0x1 ;  /* 0x0000002a1808ac11 */ /* 0x000fe4000f8e08ff */
[----:B------:R-:W-:Y:S02]  /*118b0*/  @P2 LOP3.LUT R16, R16, 0x100, RZ, 0xfc, !PT ;  /* 0x0000010010102812 */ /* 0x000fe400078efcff */
[----:B------:R-:W-:-:S13]  /*118c0*/  @!P2 LEA R3, P1, R22, R14, 0x1 ;  /* 0x0000000e1603a211 */ /* 0x000fda00078208ff */
[----:B------:R-:W-:Y:S05]  /*118d0*/  WARPSYNC.COLLECTIVE R15, `(.L_x_3483) ;  /* 0x000000000f087348 */ /* 0x000fea0003c00000 */
[----:B------:R0:W1:Y:S02]  /*118e0*/  SHFL.IDX P6, R14, R13, R12, R11 ;  /* 0x0000000c0d0e7389 */ /* 0x00006400000c000b */
[----:B01----:R-:W-:Y:S01]  /*118f0*/  ENDCOLLECTIVE ;  /* 0x000000000000791b */ /* 0x003fe20003800000 */
.L_x_3483:
[----:B------:R-:W-:Y:S01]  /*11900*/  LOP3.LUT R16, R16, 0xffffff7f, RZ, 0xc0, !PT ;  /* 0xffffff7f10107812 */ /* 0x000fe200078ec0ff */
[----:B------:R-:W-:-:S05]  /*11910*/  @!P2 IMAD.X R2, RZ, RZ, R2, P1 ;  /* 0x000000ffff02a224 */ /* 0x000fca00008e0602 */
[----:B------:R-:W-:-:S04]  /*11920*/  @!P2 LOP3.LUT R3, R3, R2, RZ, 0x3c, !PT ;  /* 0x000000020303a212 */ /* 0x000fc800078e3cff */
[----:B------:R-:W-:Y:S01]  /*11930*/  @!P2 LOP3.LUT R2, R3, R2, RZ, 0x3c, !PT ;  /* 0x000000020302a212 */ /* 0x000fe200078e3cff */
[----:B------:R-:W-:-:S03]  /*11940*/  IMAD.MOV.U32 R13, RZ, RZ, R0 ;  /* 0x000000ffff0d7224 */ /* 0x000fc600078e0000 */
[----:B------:R-:W-:-:S05]  /*11950*/  @!P2 LOP3.LUT R3, R3, R2, RZ, 0x3c, !PT ;  /* 0x000000020303a212 */ /* 0x000fca00078e3cff */
[----:B------:R-:W-:Y:S01]  /*11960*/  @!PT LDS RZ, [RZ] ;  /* 0x00000000fffff984 */ /* 0x000fe20000000800 */
[----:B------:R-:W-:Y:S01]  /*11970*/  @!PT LDS RZ, [RZ] ;  /* 0x00000000fffff984 */ /* 0x000fe20000000800 */
[----:B------:R-:W-:Y:S01]  /*11980*/  @!PT LDS RZ, [RZ] ;  /* 0x00000000fffff984 */ /* 0x000fe20000000800 */
[----:B------:R0:W-:Y:S01]  /*11990*/  @!P2 LDGSTS.E.BYPASS.LTC128B.128 [R8+0x20400], desc[UR36][R2.64], !P0 ;  /* 0x204000000208afae */ /* 0x0001e2000c101d64 */
[----:B------:R-:W-:Y:S01]  /*119a0*/  ISETP.GE.AND P2, PT, R10, R5, PT ;  /* 0x000000050a00720c */ /* 0x000fe20003f46270 */
[----:B------:R-:W-:-:S12]  /*119b0*/  IMAD.MOV.U32 R9, RZ, RZ, R14 ;  /* 0x000000ffff097224 */ /* 0x000fd800078e000e */
[----:B0-----:R-:W-:Y:S05]  /*119c0*/  WARPSYNC.COLLECTIVE R15, `(.L_x_3484) ;  /* 0x000000000f087348 */ /* 0x001fea0003c00000 */
[----:B------:R1:W2:Y:S02]  /*119d0*/  SHFL.IDX P6, R14, R13, R12, R11 ;  /* 0x0000000c0d0e7389 */ /* 0x0002a400000c000b */
[----:B012---:R-:W-:Y:S01]  /*119e0*/  ENDCOLLECTIVE ;  /* 0x000000000000791b */ /* 0x007fe20003800000 */
.L_x_3484:
[----:B------:R-:W-:Y:S01]  /*119f0*/  VIADD R8, R6, 0x20 ;  /* 0x0000002006087836 */ /* 0x000fe20000000000 */
[----:B------:R-:W-:Y:S02]  /*11a00*/  @!P2 LEA R10, R24, UR42, 0x1 ;  /* 0x0000002a180aac11 */ /* 0x000fe4000f8e08ff */
[----:B------:R-:W-:Y:S02]  /*11a10*/  @P2 LOP3.LUT R16, R16, 0x80, RZ, 0xfc, !PT ;  /* 0x0000008010102812 */ /* 0x000fe400078efcff */
[----:B------:R-:W-:Y:S01]  /*11a20*/  MOV R13, R4 ;  /* 0x00000004000d7202 */ /* 0x000fe20000000f00 */
[----:B------:R-:W-:Y:S01]  /*11a30*/  IMAD.MOV.U32 R12, RZ, RZ, 0x2 ;  /* 0x00000002ff0c7424 */ /* 0x000fe200078e00ff */
[----:B------:R-:W-:Y:S01]  /*11a40*/  LOP3.LUT R16, R16, 0xffffffbf, RZ, 0xc0, !PT ;  /* 0xffffffbf10107812 */ /* 0x000fe200078ec0ff */
[----:B------:R-:W-:-:S07]  /*11a50*/  IMAD.MOV.U32 R7, RZ, RZ, R14 ;  /* 0x000000ffff077224 */ /* 0x000fce00078e000e */
[----:B------:R-:W-:Y:S05]  /*11a60*/  WARPSYNC.COLLECTIVE R15, `(.L_x_3485) ;  /* 0x000000000f087348 */ /* 0x000fea0003c00000 */
[----:B------:R0:W1:Y:S02]  /*11a70*/  SHFL.IDX P6, R14, R13, R12, R11 ;  /* 0x0000000c0d0e7389 */ /* 0x00006400000c000b */
[----:B01----:R-:W-:Y:S01]  /*11a80*/  ENDCOLLECTIVE ;  /* 0x000000000000791b */ /* 0x003fe20003800000 */
.L_x_3485:
[----:B------:R-:W-:-:S05]  /*11a90*/  @!P2 LEA R7, P1, R22, R7, 0x1 ;  /* 0x000000071607a211 */ /* 0x000fca00078208ff */
[----:B------:R-:W-:Y:S02]  /*11aa0*/  @!P2 IMAD.X R9, RZ, RZ, R9, P1 ;  /* 0x000000ffff09a224 */ /* 0x000fe400008e0609 */
[----:B------:R-:W-:Y:S02]  /*11ab0*/  @!P2 IMAD.MOV.U32 R2, RZ, RZ, R7 ;  /* 0x000000ffff02a224 */ /* 0x000fe400078e0007 */
[----:B------:R-:W-:Y:S02]  /*11ac0*/  @!P2 IMAD.MOV.U32 R3, RZ, RZ, R9 ;  /* 0x000000ffff03a224 */ /* 0x000fe400078e0009 */
[----:B------:R-:W-:-:S03]  /*11ad0*/  IMAD.MOV.U32 R13, RZ, RZ, R0 ;  /* 0x000000ffff0d7224 */ /* 0x000fc600078e0000 */
[----:B------:R-:W-:Y:S01]  /*11ae0*/  @!PT LDS RZ, [RZ] ;  /* 0x00000000fffff984 */ /* 0x000fe20000000800 */
[----:B------:R-:W-:Y:S01]  /*11af0*/  @!PT LDS RZ, [RZ] ;  /* 0x00000000fffff984 */ /* 0x000fe20000000800 */
[----:B------:R-:W-:Y:S01]  /*11b00*/  @!PT LDS RZ, [RZ] ;  /* 0x00000000fffff984 */ /* 0x000fe20000000800 */
[----:B------:R0:W-:Y:S01]  /*11b10*/  @!P2 LDGSTS.E.BYPASS.LTC128B.128 [R10+0x20c00], desc[UR36][R2.64], !P0 ;  /* 0x20c00000020aafae */ /* 0x0001e2000c101d64 */
[----:B------:R-:W-:Y:S01]  /*11b20*/  ISETP.GE.AND P2, PT, R8, R5, PT ;  /* 0x000000050800720c */ /* 0x000fe20003f46270 */
[----:B0-----:R-:W-:-:S12]  /*11b30*/  IMAD.MOV.U32 R2, RZ, RZ, R14 ;  /* 0x000000ffff027224 */ /* 0x001fd800078e000e */
[----:B------:R-:W-:Y:S05]  /*11b40*/  WARPSYNC.COLLECTIVE R15, `(.L_x_3486) ;  /* 0x000000000f087348 */ /* 0x000fea0003c00000 */
[----:B------:R0:W1:Y:S02]  /*11b50*/  SHFL.IDX P6, R14, R13, R12, R11 ;  /* 0x0000000c0d0e7389 */ /* 0x00006400000c000b */
[----:B01----:R-:W-:Y:S01]  /*11b60*/  ENDCOLLECTIVE ;  /* 0x000000000000791b */ /* 0x003fe20003800000 */
.L_x_3486:
[----:B------:R-:W-:Y:S02]  /*11b70*/  @!P2 LEA R7, R24, UR42, 0x1 ;  /* 0x0000002a1807ac11 */ /* 0x000fe4000f8e08ff */
[----:B------:R-:W-:Y:S01]  /*11b80*/  @P2 LOP3.LUT R16, R16, 0x40, RZ, 0xfc, !PT ;  /* 0x0000004010102812 */ /* 0x000fe200078efcff */
[----:B------:R-:W-:Y:S01]  /*11b90*/  IMAD.MOV.U32 R13, RZ, RZ, R4 ;  /* 0x000000ffff0d7224 */ /* 0x000fe200078e0004 */
[----:B------:R-:W-:Y:S01]  /*11ba0*/  MOV R12, 0x3 ;  /* 0x00000003000c7802 */ /* 0x000fe20000000f00 */
[----:B------:R-:W-:-:S05]  /*11bb0*/  IMAD.MOV.U32 R8, RZ, RZ, R14 ;  /* 0x000000ffff087224 */ /* 0x000fca00078e000e */
[----:B------:R-:W-:-:S05]  /*11bc0*/  @!P2 LEA R8, P1, R22, R8, 0x1 ;  /* 0x000000081608a211 */ /* 0x000fca00078208ff */
[----:B------:R-:W-:Y:S02]  /*11bd0*/  @!P2 IMAD.X R11, RZ, RZ, R2, P1 ;  /* 0x000000ffff0ba224 */ /* 0x000fe400008e0602 */
[----:B------:R-:W-:Y:S02]  /*11be0*/  @!P2 IMAD.MOV.U32 R2, RZ, RZ, R8 ;  /* 0x000000ffff02a224 */ /* 0x000fe400078e0008 */
[----:B------:R-:W-:Y:S02]  /*11bf0*/  @!P2 IMAD.MOV.U32 R3, RZ, RZ, R11 ;  /* 0x000000ffff03a224 */ /* 0x000fe400078e000b */
[----:B------:R-:W-:-:S03]  /*11c00*/  IMAD.MOV.U32 R11, RZ, RZ, 0x181f ;  /* 0x0000181fff0b7424 */ /* 0x000fc600078e00ff */
[----:B------:R-:W-:Y:S01]  /*11c10*/  @!PT LDS RZ, [RZ] ;  /* 0x00000000fffff984 */ /* 0x000fe20000000800 */
[----:B------:R-:W-:Y:S01]  /*11c20*/  @!PT LDS RZ, [RZ] ;  /* 0x00000000fffff984 */ /* 0x000fe20000000800 */
[----:B------:R-:W-:Y:S01]  /*11c30*/  @!PT LDS RZ, [RZ] ;  /* 0x00000000fffff984 */ /* 0x000fe20000000800 */
[----:B------:R0:W-:Y:S04]  /*11c40*/  @!P2 LDGSTS.E.BYPASS.LTC128B.128 [R7+0x21400], desc[UR36][R2.64], !P0 ;  /* 0x214000000207afae */ /* 0x0001e8000c101d64 */
[----:B0-----:R-:W-:Y:S05]  /*11c50*/  WARPSYNC.COLLECTIVE R15, `(.L_x_3487) ;  /* 0x000000000f087348 */ /* 0x001fea0003c00000 */
[----:B------:R1:W2:Y:S02]  /*11c60*/  SHFL.IDX P6, R14, R13, R12, R11 ;  /* 0x0000000c0d0e7389 */ /* 0x0002a400000c000b */
[----:B012---:R-:W-:Y:S01]  /*11c70*/  ENDCOLLECTIVE ;  /* 0x000000000000791b */ /* 0x007fe20003800000 */
.L_x_3487:
[----:B------:R-:W-:Y:S02]  /*11c80*/  IMAD.MOV.U32 R13, RZ, RZ, R0 ;  /* 0x000000ffff0d7224 */ /* 0x000fe400078e0000 */
[----:B------:R-:W-:-:S07]  /*11c90*/  IMAD.MOV.U32 R4, RZ, RZ, R14 ;  /* 0x000000ffff047224 */ /* 0x000fce00078e000e */
[----:B------:R-:W-:Y:S05]  /*11ca0*/  WARPSYNC.COLLECTIVE R15, `(.L_x_3488) ;  /* 0x000000000f087348 */ /* 0x000fea0003c00000 */
[----:B------:R0:W1:Y:S02]  /*11cb0*/  SHFL.IDX P6, R14, R13, R12, R11 ;  /* 0x0000000c0d0e7389 */ /* 0x00006400000c000b */
[----:B01----:R-:W-:Y:S01]  /*11cc0*/  ENDCOLLECTIVE ;  /* 0x000000000000791b */ /* 0x003fe20003800000 */
.L_x_3488:
[----:B------:R-:W-:Y:S05]  /*11cd0*/  BRA `(.L_x_3489) ;  /* 0xffffffc8007c7947 */ /* 0x000fea000383ffff */
.L_x_3431:
        /* <DEDUP_REMOVED lines=8> */
.L_x_3491:
[----:B------:R-:W-:Y:S05]  /*11d60*/  BSYNC B0 ;  /* 0x0000000000007941 */ /* 0x000fea0003800000 */
.L_x_3490:
[----:B------:R-:W-:Y:S01]  /*11d70*/  MOV R13, R0 ;  /* 0x00000000000d7202 */ /* 0x000fe20000000f00 */
[----:B------:R-:W-:Y:S01]  /*11d80*/  IMAD.MOV.U32 R12, RZ, RZ, RZ ;  /* 0x000000ffff0c7224 */ /* 0x000fe200078e00ff */
[----:B------:R-:W-:Y:S01]  /*11d90*/  P2R R3, PR, RZ, 0x4 ;  /* 0x00000004ff037803 */ /* 0x000fe20000000000 */
[----:B------:R-:W-:Y:S01]  /*11da0*/  IMAD.MOV.U32 R11, RZ, RZ, 0x181f ;  /* 0x0000181fff0b7424 */ /* 0x000fe200078e00ff */
[C---:B------:R-:W-:Y:S01]  /*11db0*/  LOP3.LUT P2, RZ, R16.reuse, 0x100, RZ, 0xc0, !PT ;  /* 0x0000010010ff7812 */ /* 0x040fe2000784c0ff */
[----:B------:R-:W-:Y:S01]  /*11dc0*/  IMAD.MOV.U32 R15, RZ, RZ, -0x1 ;  /* 0xffffffffff0f7424 */ /* 0x000fe200078e00ff */
[----:B------:R-:W-:Y:S01]  /*11dd0*/  P2R R8, PR, RZ, 0x2 ;  /* 0x00000002ff087803 */ /* 0x000fe20000000000 */
[----:B------:R-:W-:Y:S01]  /*11de0*/  IMAD.MOV.U32 R2, RZ, RZ, R14 ;  /* 0x000000ffff027224 */ /* 0x000fe200078e000e */
[----:B------:R-:W-:-:S13]  /*11df0*/  LOP3.LUT P1, RZ, R16, 0x800, RZ, 0xc0, !PT ;  /* 0x0000080010ff7812 */ /* 0x000fda000782c0ff */
[----:B------:R-:W-:Y:S05]  /*11e00*/  WARPSYNC.COLLECTIVE R15, `(.L_x_3492) ;  /* 0x000000000f087348 */ /* 0x000fea0003c00000 */
[----:B------:R0:W1:Y:S02]  /*11e10*/  SHFL.IDX P6, R14, R13, R12, R11 ;  /* 0x0000000c0d0e7389 */ /* 0x00006400000c000b */
[----:B01----:R-:W-:Y:S01]  /*11e20*/  ENDCOLLECTIVE ;  /* 0x000000000000791b */ /* 0x003fe20003800000 */
.L_x_3492:
[----:B------:R-:W-:Y:S01]  /*11e30*/  P2R R10, PR, RZ, 0x8 ;  /* 0x00000008ff0a7803 */ /* 0x000fe20000000000 */
[----:B------:R-:W-:Y:S02]  /*11e40*/  IMAD.MOV.U32 R13, RZ, RZ, R4 ;  /* 0x000000ffff0d7224 */ /* 0x000fe400078e0004 */
[----:B------:R-:W-:Y:S01]  /*11e50*/  IMAD.MOV.U32 R12, RZ, RZ, 0x1 ;  /* 0x00000001ff0c7424 */ /* 0x000fe200078e00ff */
[----:B------:R-:W-:-:S05]  /*11e60*/  @!P2 LEA R14, P0, R22, R14, 0x1 ;  /* 0x0000000e160ea211 */ /* 0x000fca00078008ff */
[----:B------:R-:W-:Y:S01]  /*11e70*/  @!P2 IMAD.X R21, RZ, RZ, R2, P0 ;  /* 0x000000ffff15a224 */ /* 0x000fe200000e0602 */
[----:B------:R-:W-:-:S04]  /*11e80*/  @!P2 LOP3.LUT R2, R5, 0x40, RZ, 0xc0, !PT ;  /* 0x000000400502a812 */ /* 0x000fc800078ec0ff */
[----:B------:R-:W-:-:S04]  /*11e90*/  @!P2 SHF.R.U32.HI R9, RZ, 0x2, R2 ;  /* 0x00000002ff09a819 */ /* 0x000fc80000011602 */
[----:B------:R-:W-:Y:S02]  /*11ea0*/  @!P2 ISETP.NE.U32.AND P6, PT, R9, RZ, PT ;  /* 0x000000ff0900a20c */ /* 0x000fe40003fc5070 */
[----:B------:R-:W-:-:S04]  /*11eb0*/  @!P2 LOP3.LUT R9, R6, 0x80, RZ, 0xc0, !PT ;  /* 0x000000800609a812 */ /* 0x000fc800078ec0ff */
[----:B------:R-:W-:-:S04]  /*11ec0*/  @!P2 SHF.R.U32.HI R9, RZ, 0x3, R9 ;  /* 0x00000003ff09a819 */ /* 0x000fc80000011609 */
[----:B------:R-:W-:Y:S02]  /*11ed0*/  @!P2 ISETP.NE.U32.AND P0, PT, R9, RZ, PT ;  /* 0x000000ff0900a20c */ /* 0x000fe40003f05070 */
[----:B------:R-:W-:Y:S02]  /*11ee0*/  ISETP.NE.AND P2, PT, R3, RZ, PT ;  /* 0x000000ff0300720c */ /* 0x000fe40003f45270 */
[----:B------:R-:W-:Y:S02]  /*11ef0*/  P2R R9, PR, RZ, 0x1 ;  /* 0x00000001ff097803 */ /* 0x000fe40000000000 */
[----:B------:R-:W-:-:S13]  /*11f00*/  LOP3.LUT P0, RZ, R16, 0x100, RZ, 0xc0, !PT ;  /* 0x0000010010ff7812 */ /* 0x000fda000780c0ff */
[----:B------:R-:W-:Y:S01]  /*11f10*/  @!P0 LEA R7, R24, UR42, 0x1 ;  /* 0x0000002a18078c11 */ /* 0x000fe2000f8e08ff */
[----:B------:R-:W-:Y:S02]  /*11f20*/  @!P0 IMAD.MOV.U32 R2, RZ, RZ, R14 ;  /* 0x000000ffff028224 */ /* 0x000fe400078e000e */
[----:B------:R-:W-:-:S05]  /*11f30*/  @!P0 IMAD.MOV.U32 R3, RZ, RZ, R21 ;  /* 0x000000ffff038224 */ /* 0x000fca00078e0015 */
[----:B------:R-:W-:Y:S01]  /*11f40*/  @!PT LDS RZ, [RZ] ;  /* 0x00000000fffff984 */ /* 0x000fe20000000800 */
[----:B------:R-:W-:Y:S01]  /*11f50*/  @!PT LDS RZ, [RZ] ;  /* 0x00000000fffff984 */ /* 0x000fe20000000800 */
[----:B------:R-:W-:Y:S01]  /*11f60*/  @!PT LDS RZ, [RZ] ;  /* 0x00000000fffff984 */ /* 0x000fe20000000800 */
[----:B------:R0:W-:Y:S01]  /*11f70*/  @!P0 LDGSTS.E.BYPASS.LTC128B.128 [R7+0x26400], desc[UR36][R2.64], !P1 ;  /* 0x2640000002078fae */ /* 0x0001e2000c901d64 */
[----:B------:R-:W-:Y:S02]  /*11f80*/  ISETP.NE.AND P1, PT, R8, RZ, PT ;  /* 0x000000ff0800720c */ /* 0x000fe40003f25270 */
[----:B------:R-:W-:Y:S01]  /*11f90*/  P2R R8, PR, RZ, 0x20 ;  /* 0x00000020ff087803 */ /* 0x000fe20000000000 */
[----:B------:R0:W-:Y:S01]  /*11fa0*/  @!P0 LDGSTS.E.BYPASS.LTC128B.128 [R7+0x28400], desc[UR36][R2.64+0x80], !P5 ;  /* 0x2840008002078fae */ /* 0x0001e2000e901d64 */
[----:B------:R-:W-:-:S03]  /*11fb0*/  LOP3.LUT P5, RZ, R16, 0x800, RZ, 0xc0, !PT ;  /* 0x0000080010ff7812 */ /* 0x000fc600078ac0ff */
[----:B------:R0:W-:Y:S04]  /*11fc0*/  @!P0 LDGSTS.E.BYPASS.LTC128B.128 [R7+0x2a400], desc[UR36][R2.64+0x100], !P4 ;  /* 0x2a40010002078fae */ /* 0x0001e8000e101d64 */
[----:B------:R0:W-:Y:S01]  /*11fd0*/  @!P0 LDGSTS.E.BYPASS.LTC128B.128 [R7+0x2c400], desc[UR36][R2.64+0x180], !P3 ;  /* 0x2c40018002078fae */ /* 0x0001e2000d901d64 */
[----:B------:R-:W-:-:S03]  /*11fe0*/  LOP3.LUT P3, RZ, R16, 0x80, RZ, 0xc0, !PT ;  /* 0x0000008010ff7812 */ /* 0x000fc6000786c0ff */
[----:B------:R0:W-:Y:S04]  /*11ff0*/  @!P0 LDGSTS.E.BYPASS.LTC128B.128 [R7+0x2e400], desc[UR36][R2.64+0x200], !P2 ;  /* 0x2e40020002078fae */ /* 0x0001e8000d101d64 */
[----:B------:R0:W-:Y:S04]  /*12000*/  @!P0 LDGSTS.E.BYPASS.LTC128B.128 [R7+0x30400], desc[UR36][R2.64+0x280], !P1 ;  /* 0x3040028002078fae */ /* 0x0001e8000c901d64 */
[----:B------:R0:W-:Y:S01]  /*12010*/  @!P0 LDGSTS.E.BYPASS.LTC128B.128 [R7+0x32400], desc[UR36][R2.64+0x300], P6 ;  /* 0x3240030002078fae */ /* 0x0001e2000b101d64 */
[----:B------:R-:W-:Y:S02]  /*12020*/  ISETP.NE.AND P0, PT, R9, RZ, PT ;  /* 0x000000ff0900720c */ /* 0x000fe40003f05270 */
[----:B------:R-:W-:-:S02]  /*12030*/  LOP3.LUT P6, RZ, R16, 0x100, RZ, 0xc0, !PT ;  /* 0x0000010010ff7812 */ /* 0x000fc400078cc0ff */
[----:B------:R-:W-:-:S04]  /*12040*/  @!P3 LOP3.LUT R20, R5, 0x40, RZ, 0xc0, !PT ;  /* 0x000000400514b812 */ /* 0x000fc800078ec0ff */
[----:B------:R-:W-:-:S07]  /*12050*/  @!P3 SHF.R.U32.HI R20, RZ, 0x2, R20 ;  /* 0x00000002ff14b819 */ /* 0x000fce0000011614 */
[----:B------:R0:W-:Y:S02]  /*12060*/  @!P6 LDGSTS.E.BYPASS.LTC128B.128 [R7+0x34400], desc[UR36][R2.64+0x380], P0 ;  /* 0x344003800207efae */ /* 0x0001e40008101d64 */
[----:B0-----:R-:W-:Y:S05]  /*12070*/  WARPSYNC.COLLECTIVE R15, `(.L_x_3493) ;  /* 0x000000000f087348 */ /* 0x001fea0003c00000 */
[----:B------:R1:W2:Y:S02]  /*12080*/  SHFL.IDX P6, R14, R13, R12, R11 ;  /* 0x0000000c0d0e7389 */ /* 0x0002a400000c000b */
[----:B012---:R-:W-:Y:S01]  /*12090*/  ENDCOLLECTIVE ;  /* 0x000000000000791b */ /* 0x007fe20003800000 */
.L_x_3493:
[----:B------:R-:W-:-:S04]  /*120a0*/  @!P3 LOP3.LUT R7, R6, 0x80, RZ, 0xc0, !PT ;  /* 0x000000800607b812 */ /* 0x000fc800078ec0ff */
[----:B------:R-:W-:Y:S01]  /*120b0*/  @!P3 SHF.R.U32.HI R7, RZ, 0x3, R7 ;  /* 0x00000003ff07b819 */ /* 0x000fe20000011607 */
[----:B------:R-:W-:Y:S01]  /*120c0*/  IMAD.MOV.U32 R13, RZ, RZ, R0 ;  /* 0x000000ffff0d7224 */ /* 0x000fe200078e0000 */
[----:B------:R-:W-:-:S07]  /*120d0*/  MOV R9, R14 ;  /* 0x0000000e00097202 */ /* 0x000fce0000000f00 */
[----:B------:R-:W-:Y:S05]  /*120e0*/  WARPSYNC.COLLECTIVE R15, `(.L_x_3494) ;  /* 0x000000000f087348 */ /* 0x000fea0003c00000 */
[----:B------:R0:W1:Y:S02]  /*120f0*/  SHFL.IDX P6, R14, R13, R12, R11 ;  /* 0x0000000c0d0e7389 */ /* 0x00006400000c000b */
[----:B01----:R-:W-:Y:S01]  /*12100*/  ENDCOLLECTIVE ;  /* 0x000000000000791b */ /* 0x003fe20003800000 */
.L_x_3494:
[----:B------:R-:W-:Y:S02]  /*12110*/  IMAD.MOV.U32 R13, RZ, RZ, R4 ;  /* 0x000000ffff0d7224 */ /* 0x000fe400078e0004 */
[----:B------:R-:W-:Y:S01]  /*12120*/  IMAD.MOV.U32 R12, RZ, RZ, 0x2 ;  /* 0x00000002ff0c7424 */ /* 0x000fe200078e00ff */
[----:B------:R-:W-:Y:S02]  /*12130*/  @!P3 LEA R14, P0, R22, R14, 0x1 ;  /* 0x0000000e160eb211 */ /* 0x000fe400078008ff */
[----:B------:R-:W-:-:S03]  /*12140*/  @!P3 ISETP.NE.U32.AND P6, PT, R20, RZ, PT ;  /* 0x000000ff1400b20c */ /* 0x000fc60003fc5070 */
[----:B------:R-:W-:Y:S01]  /*12150*/  @!P3 IMAD.X R21, RZ, RZ, R9, P0 ;  /* 0x000000ffff15b224 */ /* 0x000fe200000e0609 */
[----:B------:R-:W-:Y:S02]  /*12160*/  @!P3 ISETP.NE.U32.AND P0, PT, R7, RZ, PT ;  /* 0x000000ff0700b20c */ /* 0x000fe40003f05070 */
[----:B------:R-:W-:Y:S02]  /*12170*/  ISETP.NE.AND P3, PT, R10, RZ, PT ;  /* 0x000000ff0a00720c */ /* 0x000fe40003f65270 */
[----:B------:R-:W-:Y:S02]  /*12180*/  P2R R7, PR, RZ, 0x1 ;  /* 0x00000001ff077803 */ /* 0x000fe40000000000 */
[----:B------:R-:W-:Y:S02]  /*12190*/  LOP3.LUT P0, RZ, R16, 0x80, RZ, 0xc0, !PT ;  /* 0x0000008010ff7812 */ /* 0x000fe4000780c0ff */
[----:B------:R-:W-:-:S11]  /*121a0*/  P2R R10, PR, RZ, 0x2 ;  /* 0x00000002ff0a7803 */ /* 0x000fd60000000000 */
[----:B------:R-:W-:Y:S01]  /*121b0*/  @!P0 LEA R9, R24, UR42, 0x1 ;  /* 0x0000002a18098c11 */ /* 0x000fe2000f8e08ff */
[----:B------:R-:W-:Y:S02]  /*121c0*/  @!P0 IMAD.MOV.U32 R2, RZ, RZ, R14 ;  /* 0x000000ffff028224 */ /* 0x000fe400078e000e */
[----:B------:R-:W-:-:S05]  /*121d0*/  @!P0 IMAD.MOV.U32 R3, RZ, RZ, R21 ;  /* 0x000000ffff038224 */ /* 0x000fca00078e0015 */
[----:B------:R-:W-:Y:S01]  /*121e0*/  @!PT LDS RZ, [RZ] ;  /* 0x00000000fffff984 */ /* 0x000fe20000000800 */
[----:B------:R-:W-:Y:S01]  /*121f0*/  @!PT LDS RZ, [RZ] ;  /* 0x00000000fffff984 */ /* 0x000fe20000000800 */
[----:B------:R-:W-:Y:S01]  /*12200*/  @!PT LDS RZ, [RZ] ;  /* 0x00000000fffff984 */ /* 0x000fe20000000800 */
[----:B------:R0:W-:Y:S01]  /*12210*/  @!P0 LDGSTS.E.BYPASS.LTC128B.128 [R9+0x26c00], desc[UR36][R2.64], !P5 ;  /* 0x26c0000002098fae */ /* 0x0001e2000e901d64 */
[----:B------:R-:W-:-:S04]  /*12220*/  ISETP.NE.AND P5, PT, R8, RZ, PT ;  /* 0x000000ff0800720c */ /* 0x000fc80003fa5270 */
[----:B------:R-:W-:-:S09]  /*12230*/  P2R R8, PR, RZ, 0x20 ;  /* 0x00000020ff087803 */ /* 0x000fd20000000000 */
[----:B------:R0:W-:Y:S01]  /*12240*/  @!P0 LDGSTS.E.BYPASS.LTC128B.128 [R9+0x28c00], desc[UR36][R2.64+0x80], !P5 ;  /* 0x28c0008002098fae */ /* 0x0001e2000e901d64 */
[----:B------:R-:W-:-:S03]  /*12250*/  LOP3.LUT P5, RZ, R16, 0x800, RZ, 0xc0, !PT ;  /* 0x0000080010ff7812 */ /* 0x000fc600078ac0ff */
[----:B------:R0:W-:Y:S04]  /*12260*/  @!P0 LDGSTS.E.BYPASS.LTC128B.128 [R9+0x2ac00], desc[UR36][R2.64+0x100], !P4 ;  /* 0x2ac0010002098fae */ /* 0x0001e8000e101d64 */
[----:B------:R0:W-:Y:S04]  /*12270*/  @!P0 LDGSTS.E.BYPASS.LTC128B.128 [R9+0x2cc00], desc[UR36][R2.64+0x180], !P3 ;  /* 0x2cc0018002098fae */ /* 0x0001e8000d901d64 */
[----:B------:R0:W-:Y:S04]  /*12280*/  @!P0 LDGSTS.E.BYPASS.LTC128B.128 [R9+0x2ec00], desc[UR36][R2.64+0x200], !P2 ;  /* 0x2ec0020002098fae */ /* 0x0001e8000d101d64 */
[----:B------:R0:W-:Y:S01]  /*12290*/  @!P0 LDGSTS.E.BYPASS.LTC128B.128 [R9+0x30c00], desc[UR36][R2.64+0x280], !P1 ;  /* 0x30c0028002098fae */ /* 0x0001e2000c901d64 */
[----:B------:R-:W-:-:S03]  /*122a0*/  LOP3.LUT P1, RZ, R16, 0x40, RZ, 0xc0, !PT ;  /* 0x0000004010ff7812 */ /* 0x000fc6000782c0ff */
[----:B------:R0:W-:Y:S01]  /*122b0*/  @!P0 LDGSTS.E.BYPASS.LTC128B.128 [R9+0x32c00], desc[UR36][R2.64+0x300], P6 ;  /* 0x32c0030002098fae */ /* 0x0001e2000b101d64 */
[----:B------:R-:W-:Y:S02]  /*122c0*/  ISETP.NE.AND P0, PT, R7, RZ, PT ;  /* 0x000000ff0700720c */ /* 0x000fe40003f05270 */
[----:B------:R-:W-:-:S07]  /*122d0*/  LOP3.LUT P6, RZ, R16, 0x80, RZ, 0xc0, !PT ;  /* 0x0000008010ff7812 */ /* 0x000fce00078cc0ff */
[----:B------:R-:W-:-:S04]  /*122e0*/  @!P1 LOP3.LUT R20, R5, 0x40, RZ, 0xc0, !PT ;  /* 0x0000004005149812 */ /* 0x000fc800078ec0ff */
[----:B------:R-:W-:Y:S02]  /*122f0*/  @!P1 SHF.R.U32.HI R20, RZ, 0x2, R20 ;  /* 0x00000002ff149819 */ /* 0x000fe40000011614 */
[----:B------:R0:W-:Y:S05]  /*12300*/  @!P6 LDGSTS.E.BYPASS.LTC128B.128 [R9+0x34c00], desc[UR36][R2.64+0x380], P0 ;  /* 0x34c003800209efae */ /* 0x0001ea0008101d64 */
[----:B0-----:R-:W-:Y:S05]  /*12310*/  WARPSYNC.COLLECTIVE R15, `(.L_x_3495) ;  /* 0x000000000f087348 */ /* 0x001fea0003c00000 */
[----:B------:R1:W2:Y:S02]  /*12320*/  SHFL.IDX P6, R14, R13, R12, R11 ;  /* 0x0000000c0d0e7389 */ /* 0x0002a400000c000b */
[----:B012---:R-:W-:Y:S01]  /*12330*/  ENDCOLLECTIVE ;  /* 0x000000000000791b */ /* 0x007fe20003800000 */
.L_x_3495:
[----:B------:R-:W-:-:S04]  /*12340*/  @!P1 LOP3.LUT R9, R6, 0x80, RZ, 0xc0, !PT ;  /* 0x0000008006099812 */ /* 0x000fc800078ec0ff */
[----:B------:R-:W-:Y:S01]  /*12350*/  @!P1 SHF.R.U32.HI R9, RZ, 0x3, R9 ;  /* 0x00000003ff099819 */ /* 0x000fe20000011609 */
[----:B------:R-:W-:Y:S02]  /*12360*/  IMAD.MOV.U32 R13, RZ, RZ, R0 ;  /* 0x000000ffff0d7224 */ /* 0x000fe400078e0000 */
[----:B------:R-:W-:-:S07]  /*12370*/  IMAD.MOV.U32 R7, RZ, RZ, R14 ;  /* 0x000000ffff077224 */ /* 0x000fce00078e000e */
[----:B------:R-:W-:Y:S05]  /*12380*/  WARPSYNC.COLLECTIVE R15, `(.L_x_3496) ;  /* 0x000000000f087348 */ /* 0x000fea0003c00000 */
[----:B------:R0:W1:Y:S02]  /*12390*/  SHFL.IDX P6, R14, R13, R12, R11 ;  /* 0x0000000c0d0e7389 */ /* 0x00006400000c000b */
[----:B01----:R-:W-:Y:S01]  /*123a0*/  ENDCOLLECTIVE ;  /* 0x000000000000791b */ /* 0x003fe20003800000 */
.L_x_3496:
[----:B------:R-:W-:Y:S02]  /*123b0*/  IMAD.MOV.U32 R13, RZ, RZ, R4 ;  /* 0x000000ffff0d7224 */ /* 0x000fe400078e0004 */
[----:B------:R-:W-:Y:S01]  /*123c0*/  IMAD.MOV.U32 R12, RZ, RZ, 0x3 ;  /* 0x00000003ff0c7424 */ /* 0x000fe200078e00ff */
[----:B------:R-:W-:Y:S02]  /*123d0*/  @!P1 LEA R14, P0, R22, R14, 0x1 ;  /* 0x0000000e160e9211 */ /* 0x000fe400078008ff */
[----:B------:R-:W-:Y:S02]  /*123e0*/  @!P1 ISETP.NE.U32.AND P6, PT, R20, RZ, PT ;  /* 0x000000ff1400920c */ /* 0x000fe40003fc5070 */
[----:B------:R-:W-:Y:S02]  /*123f0*/  @!P1 IADD3.X R7, RZ, R7, RZ, P0, !PT ;  /* 0x00000007ff079210 */ /* 0x000fe400007fe4ff */
[----:B------:R-:W-:Y:S02]  /*12400*/  @!P1 ISETP.NE.U32.AND P0, PT, R9, RZ, PT ;  /* 0x000000ff0900920c */ /* 0x000fe40003f05070 */
[----:B------:R-:W-:-:S02]  /*12410*/  ISETP.NE.AND P1, PT, R10, RZ, PT ;  /* 0x000000ff0a00720c */ /* 0x000fc40003f25270 */
        /* <DEDUP_REMOVED lines=9> */
[----:B------:R-:W-:-:S13]  /*124b0*/  ISETP.NE.AND P5, PT, R8, RZ, PT ;  /* 0x000000ff0800720c */ /* 0x000fda0003fa5270 */
[----:B------:R0:W-:Y:S04]  /*124c0*/  @!P0 LDGSTS.E.BYPASS.LTC128B.128 [R21+0x29400], desc[UR36][R2.64+0x80], !P5 ;  /* 0x2940008002158fae */ /* 0x0001e8000e901d64 */
[----:B------:R0:W-:Y:S04]  /*124d0*/  @!P0 LDGSTS.E.BYPASS.LTC128B.128 [R21+0x2b400], desc[UR36][R2.64+0x100], !P4 ;  /* 0x2b40010002158fae */ /* 0x0001e8000e101d64 */
[----:B------:R0:W-:Y:S04]  /*124e0*/  @!P0 LDGSTS.E.BYPASS.LTC128B.128 [R21+0x2d400], desc[UR36][R2.64+0x180], !P3 ;  /* 0x2d40018002158fae */ /* 0x0001e8000d901d64 */
[----:B------:R0:W-:Y:S04]  /*124f0*/  @!P0 LDGSTS.E.BYPASS.LTC128B.128 [R21+0x2f400], desc[UR36][R2.64+0x200], !P2 ;  /* 0x2f40020002158fae */ /* 0x0001e8000d101d64 */
[----:B------:R0:W-:Y:S04]  /*12500*/  @!P0 LDGSTS.E.BYPASS.LTC128B.128 [R21+0x31400], desc[UR36][R2.64+0x280], !P1 ;  /* 0x3140028002158fae */ /* 0x0001e8000c901d64 */
[----:B------:R0:W-:Y:S01]  /*12510*/  @!P0 LDGSTS.E.BYPASS.LTC128B.128 [R21+0x33400], desc[UR36][R2.64+0x300], P6 ;  /* 0x3340030002158fae */ /* 0x0001e2000b101d64 */
[----:B------:R-:W-:-:S02]  /*12520*/  ISETP.NE.AND P0, PT, R9, RZ, PT ;  /* 0x000000ff0900720c */ /* 0x000fc40003f05270 */
[----:B------:R-:W-:-:S13]  /*12530*/  LOP3.LUT P6, RZ, R16, 0x40, RZ, 0xc0, !PT ;  /* 0x0000004010ff7812 */ /* 0x000fda00078cc0ff */
[----:B------:R0:W-:Y:S02]  /*12540*/  @!P6 LDGSTS.E.BYPASS.LTC128B.128 [R21+0x35400], desc[UR36][R2.64+0x380], P0 ;  /* 0x354003800215efae */ /* 0x0001e40008101d64 */
[----:B0-----:R-:W-:Y:S05]  /*12550*/  WARPSYNC.COLLECTIVE R15, `(.L_x_3497) ;  /* 0x000000000f087348 */ /* 0x001fea0003c00000 */
[----:B------:R1:W2:Y:S02]  /*12560*/  SHFL.IDX P6, R14, R13, R12, R11 ;  /* 0x0000000c0d0e7389 */ /* 0x0002a400000c000b */
[----:B012---:R-:W-:Y:S01]  /*12570*/  ENDCOLLECTIVE ;  /* 0x000000000000791b */ /* 0x007fe20003800000 */
.L_x_3497:
[----:B------:R-:W-:Y:S02]  /*12580*/  IMAD.MOV.U32 R13, RZ, RZ, R0 ;  /* 0x000000ffff0d7224 */ /* 0x000fe400078e0000 */
[----:B------:R-:W-:-:S07]  /*12590*/  IMAD.MOV.U32 R4, RZ, RZ, R14 ;  /* 0x000000ffff047224 */ /* 0x000fce00078e000e */
[----:B------:R-:W-:Y:S05]  /*125a0*/  WARPSYNC.COLLECTIVE R15, `(.L_x_3498) ;  /* 0x000000000f087348 */ /* 0x000fea0003c00000 */
[----:B------:R0:W1:Y:S02]  /*125b0*/  SHFL.IDX P6, R14, R13, R12, R11 ;  /* 0x0000000c0d0e7389 */ /* 0x00006400000c000b */
[----:B01----:R-:W-:Y:S01]  /*125c0*/  ENDCOLLECTIVE ;  /* 0x000000000000791b */ /* 0x003fe20003800000 */
.L_x_3498:
[----:B------:R-:W-:Y:S05]  /*125d0*/  BRA `(.L_x_3499) ;  /* 0xffffffcc00187947 */ /* 0x000fea000383ffff */
.L_x_3434:
[----:B01----:R-:W-:-:S04]  /*125e0*/  IMAD.U32 R3, RZ, RZ, UR42 ;  /* 0x0000002aff037e24 */ /* 0x003fc8000f8e00ff */
[----:B------:R0:W1:Y:S03]  /*125f0*/  SYNCS.PHASECHK.TRANS64.TRYWAIT P0, [R3+URZ+0x38820], R0 ;  /* 0x03882000030075a7 */ /* 0x000066000800017f */
[----:B-1----:R-:W-:Y:S05]  /*12600*/  @!P0 NANOSLEEP.SYNCS 0x989680 ;  /* 0x009896800000895d */ /* 0x002fea0003900000 */
[----:B------:R-:W1:Y:S02]  /*12610*/  @!P0 SYNCS.PHASECHK.TRANS64 P0, [R3+URZ+0x38820], R0 ;  /* 0x03882000030085a7 */ /* 0x000e64000800007f */
[----:B-1----:R-:W-:Y:S05]  /*12620*/  @!P0 BRA `(.L_x_3434) ;  /* 0xfffffffc00ec8947 */ /* 0x002fea000383ffff */
[----:B------:R-:W-:Y:S05]  /*12630*/  BRA `(.L_x_3500) ;  /* 0xffffffcc00887947 */ /* 0x000fea000383ffff */
.L_x_3436:
[----:B01----:R-:W-:-:S04]  /*12640*/  IMAD.U32 R3, RZ, RZ, UR42 ;  /* 0x0000002aff037e24 */ /* 0x003fc8000f8e00ff */
[----:B------:R0:W1:Y:S03]  /*12650*/  SYNCS.PHASECHK.TRANS64.TRYWAIT P0, [R3+URZ+0x38860], R0 ;  /* 0x03886000030075a7 */ /* 0x000066000800017f */
[----:B-1----:R-:W-:Y:S05]  /*12660*/  @!P0 NANOSLEEP.SYNCS 0x989680 ;  /* 0x009896800000895d */ /* 0x002fea0003900000 */
[----:B------:R-:W1:Y:S02]  /*12670*/  @!P0 SYNCS.PHASECHK.TRANS64 P0, [R3+URZ+0x38860], R0 ;  /* 0x03886000030085a7 */ /* 0x000e64000800007f */
[----:B-1----:R-:W-:Y:S05]  /*12680*/  @!P0 BRA `(.L_x_3436) ;  /* 0xfffffffc00ec8947 */ /* 0x002fea000383ffff */
[----:B------:R-:W-:Y:S05]  /*12690*/  BRA `(.L_x_3501) ;  /* 0xffffffcc00847947 */ /* 0x000fea000383ffff */
.L_x_3437:
        /* <DEDUP_REMOVED lines=8> */
.L_x_3503:
[----:B------:R-:W-:Y:S05]  /*12720*/  BSYNC B0 ;  /* 0x0000000000007941 */ /* 0x000fea0003800000 */
.L_x_3502:
[----:B------:R-:W-:Y:S01]  /*12730*/  IMAD.MOV.U32 R13, RZ, RZ, R6 ;  /* 0x000000ffff0d7224 */ /* 0x000fe200078e0006 */
[----:B------:R-:W-:Y:S01]  /*12740*/  SHF.L.U32 R0, R22, 0x1, RZ ;  /* 0x0000000116007819 */ /* 0x000fe200000006ff */
[----:B------:R-:W-:Y:S01]  /*12750*/  IMAD.MOV.U32 R12, RZ, RZ, RZ ;  /* 0x000000ffff0c7224 */ /* 0x000fe200078e00ff */
[C---:B------:R-:W-:Y:S01]  /*12760*/  LOP3.LUT R4, R17.reuse, 0x1, RZ, 0xc0, !PT ;  /* 0x0000000111047812 */ /* 0x040fe200078ec0ff */
[----:B------:R-:W-:Y:S01]  /*12770*/  IMAD.MOV.U32 R11, RZ, RZ, 0x181f ;  /* 0x0000181fff0b7424 */ /* 0x000fe200078e00ff */
[----:B------:R-:W-:Y:S01]  /*12780*/  LEA R7, R24, UR42, 0x1 ;  /* 0x0000002a18077c11 */ /* 0x000fe2000f8e08ff */
[----:B------:R-:W-:Y:S01]  /*12790*/  IMAD.MOV.U32 R15, RZ, RZ, -0x1 ;  /* 0xffffffffff0f7424 */ /* 0x000fe200078e00ff */
[----:B------:R-:W-:Y:S01]  /*127a0*/  ISETP.NE.U32.AND P1, PT, R4, 0x1, PT ;  /* 0x000000010400780c */ /* 0x000fe20003f25070 */
[----:B------:R-:W-:Y:S01]  /*127b0*/  IMAD.MOV.U32 R3, RZ, RZ, R14 ;  /* 0x000000ffff037224 */ /* 0x000fe200078e000e */
[----:B------:R-:W-:-:S13]  /*127c0*/  LOP3.LUT P5, RZ, R17, 0x2, RZ, 0xc0, !PT ;  /* 0x0000000211ff7812 */ /* 0x000fda00078ac0ff */
[----:B------:R-:W-:Y:S05]  /*127d0*/  WARPSYNC.COLLECTIVE R15, `(.L_x_3504) ;  /* 0x000000000f087348 */ /* 0x000fea0003c00000 */
[----:B------:R0:W1:Y:S02]  /*127e0*/  SHFL.IDX P6, R14, R13, R12, R11 ;  /* 0x0000000c0d0e7389 */ /* 0x00006400000c000b */
[----:B01----:R-:W-:Y:S01]  /*127f0*/  ENDCOLLECTIVE ;  /* 0x000000000000791b */ /* 0x003fe20003800000 */
.L_x_3504:
[C---:B------:R-:W-:Y:S02]  /*12800*/  LOP3.LUT P4, RZ, R17.reuse, 0x4, RZ, 0xc0, !PT ;  /* 0x0000000411ff7812 */ /* 0x040fe4000788c0ff */
[C---:B------:R-:W-:Y:S02]  /*12810*/  LOP3.LUT P3, RZ, R17.reuse, 0x8, RZ, 0xc0, !PT ;  /* 0x0000000811ff7812 */ /* 0x040fe4000786c0ff */
[C---:B------:R-:W-:Y:S02]  /*12820*/  LOP3.LUT P2, RZ, R17.reuse, 0x10, RZ, 0xc0, !PT ;  /* 0x0000001011ff7812 */ /* 0x040fe4000784c0ff */
[----:B------:R-:W-:Y:S02]  /*12830*/  LOP3.LUT R16, R16, 0xffffffbf, RZ, 0xc0, !PT ;  /* 0xffffffbf10107812 */ /* 0x000fe400078ec0ff */
[----:B------:R-:W-:Y:S02]  /*12840*/  PRMT R4, R17, 0x8880, RZ ;  /* 0x0000888011047816 */ /* 0x000fe400000000ff */
[----:B------:R-:W-:Y:S01]  /*12850*/  @P1 LOP3.LUT R16, R16, 0x40, RZ, 0xfc, !PT ;  /* 0x0000004010101812 */ /* 0x000fe200078efcff */
[----:B------:R-:W-:-:S03]  /*12860*/  IMAD.MOV.U32 R13, RZ, RZ, R8 ;  /* 0x000000ffff0d7224 */ /* 0x000fc600078e0008 */
[----:B------:R-:W-:Y:S01]  /*12870*/  LOP3.LUT R16, R16, 0xffffff7f, RZ, 0xc0, !PT ;  /* 0xffffff7f10107812 */ /* 0x000fe200078ec0ff */
[----:B------:R-:W-:Y:S01]  /*12880*/  IMAD.MOV.U32 R12, RZ, RZ, 0x1 ;  /* 0x00000001ff0c7424 */ /* 0x000fe200078e00ff */
        /* <DEDUP_REMOVED lines=29> */
.L_x_3505:
[----:B------:R-:W-:Y:S02]  /*12a60*/  IMAD.MOV.U32 R13, RZ, RZ, R6 ;  /* 0x000000ffff0d7224 */ /* 0x000fe400078e0006 */
[----:B------:R-:W-:-:S07]  /*12a70*/  IMAD.MOV.U32 R5, RZ, RZ, R14 ;  /* 0x000000ffff057224 */ /* 0x000fce00078e000e */
[----:B------:R-:W-:Y:S05]  /*12a80*/  WARPSYNC.COLLECTIVE R15, `(.L_x_3506) ;  /* 0x000000000f087348 */ /* 0x000fea0003c00000 */
[----:B------:R0:W1:Y:S02]  /*12a90*/  SHFL.IDX P6, R14, R13, R12, R11 ;  /* 0x0000000c0d0e7389 */ /* 0x00006400000c000b */
[----:B01----:R-:W-:Y:S01]  /*12aa0*/  ENDCOLLECTIVE ;  /* 0x000000000000791b */ /* 0x003fe20003800000 */
.L_x_3506:
[----:B------:R-:W-:Y:S02]  /*12ab0*/  IMAD.MOV.U32 R13, RZ, RZ, R8 ;  /* 0x000000ffff0d7224 */ /* 0x000fe400078e0008 */
[----:B------:R-:W-:Y:S01]  /*12ac0*/  IMAD.MOV.U32 R12, RZ, RZ, 0x2 ;  /* 0x00000002ff0c7424 */ /* 0x000fe200078e00ff */
        /* <DEDUP_REMOVED lines=26> */
.L_x_3507:
[----:B------:R-:W-:Y:S01]  /*12c70*/  IMAD.MOV.U32 R13, RZ, RZ, R6 ;  /* 0x000000ffff0d7224 */ /* 0x000fe200078e0006 */
[----:B------:R-:W-:-:S07]  /*12c80*/  MOV R9, R14 ;  /* 0x0000000e00097202 */ /* 0x000fce0000000f00 */
[----:B------:R-:W-:Y:S05]  /*12c90*/  WARPSYNC.COLLECTIVE R15, `(.L_x_3508) ;  /* 0x000000000f087348 */ /* 0x000fea0003c00000 */
[----:B------:R0:W1:Y:S02]  /*12ca0*/  SHFL.IDX P6, R14, R13, R12, R11 ;  /* 0x0000000c0d0e7389 */ /* 0x00006400000c000b */
[----:B01----:R-:W-:Y:S01]  /*12cb0*/  ENDCOLLECTIVE ;  /* 0x000000000000791b */ /* 0x003fe20003800000 */
.L_x_3508:
        /* <DEDUP_REMOVED lines=28> */
.L_x_3509:
[----:B------:R-:W-:Y:S02]  /*12e80*/  IMAD.MOV.U32 R13, RZ, RZ, R6 ;  /* 0x000000ffff0d7224 */ /* 0x000fe400078e0006 */
[----:B------:R-:W-:-:S07]  /*12e90*/  IMAD.MOV.U32 R8, RZ, RZ, R14 ;  /* 0x000000ffff087224 */ /* 0x000fce00078e000e */
[----:B------:R-:W-:Y:S05]  /*12ea0*/  WARPSYNC.COLLECTIVE R15, `(.L_x_3510) ;  /* 0x000000000f087348 */ /* 0x000fea0003c00000 */
[----:B------:R0:W1:Y:S02]  /*12eb0*/  SHFL.IDX P6, R14, R13, R12, R11 ;  /* 0x0000000c0d0e7389 */ /* 0x00006400000c000b */
[----:B01----:R-:W-:Y:S01]  /*12ec0*/  ENDCOLLECTIVE ;  /* 0x000000000000791b */ /* 0x003fe20003800000 */
.L_x_3510:
[----:B------:R-:W-:Y:S05]  /*12ed0*/  BRA `(.L_x_3511) ;  /* 0xffffffcc00187947 */ /* 0x000fea000383ffff */
.L_x_3444:
[----:B-1----:R1:W2:Y:S02]  /*12ee0*/  SYNCS.PHASECHK.TRANS64.TRYWAIT P0, [R10+URZ+0x38840], R20 ;  /* 0x038840140a0075a7 */ /* 0x0022a4000800017f */
[----:B--2---:R-:W-:Y:S05]  /*12ef0*/  @!P0 NANOSLEEP.SYNCS 0x989680 ;  /* 0x009896800000895d */ /* 0x004fea0003900000 */
[----:B------:R-:W2:Y:S02]  /*12f00*/  @!P0 SYNCS.PHASECHK.TRANS64 P0, [R10+URZ+0x38840], R20 ;  /* 0x038840140a0085a7 */ /* 0x000ea4000800007f */
[----:B--2---:R-:W-:Y:S05]  /*12f10*/  @!P0 BRA `(.L_x_3444) ;  /* 0xfffffffc00f08947 */ /* 0x004fea000383ffff */
[----:B------:R-:W-:Y:S05]  /*12f20*/  BRA `(.L_x_3512) ;  /* 0xffffffd000687947 */ /* 0x000fea000383ffff */
.L_x_3445:
        /* <DEDUP_REMOVED lines=8> */
.L_x_3514:
[----:B------:R-:W-:Y:S05]  /*12fb0*/  BSYNC B1 ;  /* 0x0000000000017941 */ /* 0x000fea0003800000 */
.L_x_3513:
        /* <DEDUP_REMOVED lines=9> */
.L_x_3515:
[----:B------:R-:W-:Y:S01]  /*13050*/  MOV R13, R29 ;  /* 0x0000001d000d7202 */ /* 0x000fe20000000f00 */
[----:B------:R-:W-:Y:S01]  /*13060*/  IMAD.MOV.U32 R12, RZ, RZ, 0x1 ;  /* 0x00000001ff0c7424 */ /* 0x000fe200078e00ff */
[----:B------:R-:W-:-:S13]  /*13070*/  IADD3 R2, P0, R14, R0, RZ ;  /* 0x000000000e027210 */ /* 0x000fda0007f1e0ff */
[----:B------:R-:W-:Y:S05]  /*13080*/  WARPSYNC.COLLECTIVE R15, `(.L_x_3516) ;  /* 0x000000000f087348 */ /* 0x000fea0003c00000 */
[----:B------:R0:W1:Y:S02]  /*13090*/  SHFL.IDX P6, R14, R13, R12, R11 ;  /* 0x0000000c0d0e7389 */ /* 0x00006400000c000b */
[----:B01----:R-:W-:Y:S01]  /*130a0*/  ENDCOLLECTIVE ;  /* 0x000000000000791b */ /* 0x003fe20003800000 */
.L_x_3516:
[----:B------:R-:W-:-:S05]  /*130b0*/  IMAD.X R3, RZ, RZ, R3, P0 ;  /* 0x000000ffff037224 */ /* 0x000fca00000e0603 */
[----:B------:R-:W-:Y:S01]  /*130c0*/  @!PT LDS RZ, [RZ] ;  /* 0x00000000fffff984 */ /* 0x000fe20000000800 */
[----:B------:R-:W-:Y:S01]  /*130d0*/  @!PT LDS RZ, [RZ] ;  /* 0x00000000fffff984 */ /* 0x000fe20000000800 */
[----:B------:R-:W-:Y:S01]  /*130e0*/  @!PT LDS RZ, [RZ] ;  /* 0x00000000fffff984 */ /* 0x000fe20000000800 */
[----:B------:R0:W-:Y:S01]  /*130f0*/  LDGSTS.E.BYPASS.LTC128B.128 [R27+0x22400], desc[UR36][R2.64], !P1 ;  /* 0x22400000021b7fae */ /* 0x0001e2000c901d64 */
[----:B------:R-:W-:Y:S02]  /*13100*/  IMAD.MOV.U32 R13, RZ, RZ, R26 ;  /* 0x000000ffff0d7224 */ /* 0x000fe400078e001a */
[----:B0-----:R-:W-:-:S07]  /*13110*/  IMAD.MOV.U32 R3, RZ, RZ, R14 ;  /* 0x000000ffff037224 */ /* 0x001fce00078e000e */
[----:B------:R-:W-:Y:S05]  /*13120*/  WARPSYNC.COLLECTIVE R15, `(.L_x_3517) ;  /* 0x000000000f087348 */ /* 0x000fea0003c00000 */
[----:B------:R0:W1:Y:S02]  /*13130*/  SHFL.IDX P6, R14, R13, R12, R11 ;  /* 0x0000000c0d0e7389 */ /* 0x00006400000c000b */
[----:B01----:R-:W-:Y:S01]  /*13140*/  ENDCOLLECTIVE ;  /* 0x000000000000791b */ /* 0x003fe20003800000 */
.L_x_3517:
[----:B------:R-:W-:Y:S02]  /*13150*/  IMAD.MOV.U32 R13, RZ, RZ, R29 ;  /* 0x000000ffff0d7224 */ /* 0x000fe400078e001d */
[----:B------:R-:W-:Y:S01]  /*13160*/  IMAD.MOV.U32 R12, RZ, RZ, 0x2 ;  /* 0x00000002ff0c7424 */ /* 0x000fe200078e00ff */
[----:B------:R-:W-:-:S13]  /*13170*/  IADD3 R2, P0, R14, R0, RZ ;  /* 0x000000000e027210 */ /* 0x000fda0007f1e0ff */
[----:B------:R-:W-:Y:S05]  /*13180*/  WARPSYNC.COLLECTIVE R15, `(.L_x_3518) ;  /* 0x000000000f087348 */ /* 0x000fea0003c00000 */
[----:B------:R0:W1:Y:S02]  /*13190*/  SHFL.IDX P6, R14, R13, R12, R11 ;  /* 0x0000000c0d0e7389 */ /* 0x00006400000c000b */
[----:B01----:R-:W-:Y:S01]  /*131a0*/  ENDCOLLECTIVE ;  /* 0x000000000000791b */ /* 0x003fe20003800000 */
.L_x_3518:
        /* <DEDUP_REMOVED lines=10> */
.L_x_3519:
[----:B------:R-:W-:Y:S02]  /*13250*/  IMAD.MOV.U32 R13, RZ, RZ, R29 ;  /* 0x000000ffff0d7224 */ /* 0x000fe400078e001d */
[----:B------:R-:W-:Y:S01]  /*13260*/  IMAD.MOV.U32 R12, RZ, RZ, 0x3 ;  /* 0x00000003ff0c7424 */ /* 0x000fe200078e00ff */
[----:B------:R-:W-:-:S13]  /*13270*/  IADD3 R2, P0, R14, R0, RZ ;  /* 0x000000000e027210 */ /* 0x000fda0007f1e0ff */
[----:B------:R-:W-:Y:S05]  /*13280*/  WARPSYNC.COLLECTIVE R15, `(.L_x_3520) ;  /* 0x000000000f087348 */ /* 0x000fea0003c00000 */
[----:B------:R0:W1:Y:S02]  /*13290*/  SHFL.IDX P6, R14, R13, R12, R11 ;  /* 0x0000000c0d0e7389 */ /* 0x00006400000c000b */
[----:B01----:R-:W-:Y:S01]  /*132a0*/  ENDCOLLECTIVE ;  /* 0x000000000000791b */ /* 0x003fe20003800000 */
.L_x_3520:
[----:B------:R-:W-:-:S05]  /*132b0*/  IADD3.X R3, RZ, R3, RZ, P0, !PT ;  /* 0x00000003ff037210 */ /* 0x000fca00007fe4ff */
        /* <DEDUP_REMOVED lines=9> */
.L_x_3521:
[----:B------:R-:W-:Y:S05]  /*13350*/  BRA `(.L_x_3522) ;  /* 0xffffffd0001c7947 */ /* 0x000fea000383ffff */
.L_x_3450:
[----:B---3--:R3:W4:Y:S02]  /*13360*/  SYNCS.PHASECHK.TRANS64.TRYWAIT P0, [R10+URZ+0x38860], R20 ;  /* 0x038860140a0075a7 */ /* 0x008724000800017f */
[----:B----4-:R-:W-:Y:S05]  /*13370*/  @!P0 NANOSLEEP.SYNCS 0x989680 ;  /* 0x009896800000895d */ /* 0x010fea0003900000 */
[----:B------:R-:W4:Y:S02]  /*13380*/  @!P0 SYNCS.PHASECHK.TRANS64 P0, [R10+URZ+0x38860], R20 ;  /* 0x038860140a0085a7 */ /* 0x000f24000800007f */
[----:B----4-:R-:W-:Y:S05]  /*13390*/  @!P0 BRA `(.L_x_3450) ;  /* 0xfffffffc00f08947 */ /* 0x010fea000383ffff */
[----:B------:R-:W-:Y:S05]  /*133a0*/  BRA `(.L_x_3523) ;  /* 0xffffffd000687947 */ /* 0x000fea000383ffff */
.L_x_3451:
[----:B------:R-:W-:Y:S01]  /*133b0*/  BSSY B1, `(.L_x_3524) ;  /* 0x0000008000017945 */ /* 0x000fe20003800000 */
[----:B------:R-:W-:Y:S02]  /*133c0*/  IMAD.MOV.U32 R13, RZ, RZ, R19 ;  /* 0x000000ffff0d7224 */ /* 0x000fe400078e0013 */
[----:B------:R-:W-:Y:S02]  /*133d0*/  IMAD.MOV.U32 R12, RZ, RZ, RZ ;  /* 0x000000ffff0c7224 */ /* 0x000fe400078e00ff */
[----:B------:R-:W-:Y:S02]  /*133e0*/  IMAD.MOV.U32 R11, RZ, RZ, 0x181f ;  /* 0x0000181fff0b7424 */ /* 0x000fe400078e00ff */
[----:B------:R-:W-:-:S07]  /*133f0*/  IMAD.MOV.U32 R15, RZ, RZ, -0x1 ;  /* 0xffffffffff0f7424 */ /* 0x000fce00078e00ff */
[----:B-123--:R-:W-:Y:S05]  /*13400*/  WARPSYNC.COLLECTIVE R15, `(.L_x_3525) ;  /* 0x000000000f087348 */ /* 0x00efea0003c00000 */
[----:B------:R0:W4:Y:S02]  /*13410*/  SHFL.IDX P6, R14, R13, R12, R11 ;  /* 0x0000000c0d0e7389 */ /* 0x00012400000c000b */
[----:B01234-:R-:W-:Y:S01]  /*13420*/  ENDCOLLECTIVE ;  /* 0x000000000000791b */ /* 0x01ffe20003800000 */
.L_x_3525:
[----:B------:R-:W-:Y:S05]  /*13430*/  BSYNC B1 ;  /* 0x0000000000017941 */ /* 0x000fea0003800000 */
.L_x_3524:
[----:B------:R-:W-:Y:S01]  /*13440*/  IMAD.MOV.U32 R13, RZ, RZ, R18 ;  /* 0x000000ffff0d7224 */ /* 0x000fe200078e0012 */
[----:B------:R-:W-:Y:S01]  /*13450*/  MOV R3, R14 ;  /* 0x0000000e00037202 */ /* 0x000fe20000000f00 */
[----:B------:R-:W-:Y:S01]  /*13460*/  IMAD.MOV.U32 R12, RZ, RZ, RZ ;  /* 0x000000ffff0c7224 */ /* 0x000fe200078e00ff */
[----:B------:R-:W-:Y:S01]  /*13470*/  LEA R17, R17, UR42, 0x1 ;  /* 0x0000002a11117c11 */ /* 0x000fe2000f8e08ff */
[----:B------:R-:W-:Y:S01]  /*13480*/  IMAD.MOV.U32 R11, RZ, RZ, 0x181f ;  /* 0x0000181fff0b7424 */ /* 0x000fe200078e00ff */
[C---:B------:R-:W-:Y:S01]  /*13490*/  LOP3.LUT P2, RZ, R16.reuse, 0x20, RZ, 0xc0, !PT ;  /* 0x0000002010ff7812 */ /* 0x040fe2000784c0ff */
[----:B------:R-:W-:Y:S01]  /*134a0*/  IMAD.MOV.U32 R15, RZ, RZ, -0x1 ;  /* 0xffffffffff0f7424 */ /* 0x000fe200078e00ff */
[----:B------:R-:W-:Y:S02]  /*134b0*/  LOP3.LUT P1, RZ, R16, 0x10, RZ, 0xc0, !PT ;  /* 0x0000001010ff7812 */ /* 0x000fe4000782c0ff */
[----:B------:R-:W-:-:S11]  /*134c0*/  P2R R4, PR, RZ, 0x20 ;  /* 0x00000020ff047803 */ /* 0x000fd60000000000 */
[----:B------:R-:W-:Y:S05]  /*134d0*/  WARPSYNC.COLLECTIVE R15, `(.L_x_3526) ;  /* 0x000000000f087348 */ /* 0x000fea0003c00000 */
[----:B------:R0:W1:Y:S02]  /*134e0*/  SHFL.IDX P6, R14, R13, R12, R11 ;  /* 0x0000000c0d0e7389 */ /* 0x00006400000c000b */
[----:B01----:R-:W-:Y:S01]  /*134f0*/  ENDCOLLECTIVE ;  /* 0x000000000000791b */ /* 0x003fe20003800000 */
.L_x_3526:
[----:B------:R-:W-:Y:S02]  /*13500*/  IMAD.MOV.U32 R13, RZ, RZ, R19 ;  /* 0x000000ffff0d7224 */ /* 0x000fe400078e0013 */
[----:B------:R-:W-:Y:S01]  /*13510*/  IMAD.MOV.U32 R12, RZ, RZ, 0x1 ;  /* 0x00000001ff0c7424 */ /* 0x000fe200078e00ff */
[----:B------:R-:W-:Y:S02]  /*13520*/  LOP3.LUT P6, RZ, R16, 0x200, RZ, 0xc0, !PT ;  /* 0x0000020010ff7812 */ /* 0x000fe400078cc0ff */
[----:B------:R-:W-:-:S05]  /*13530*/  IADD3 R2, P0, R14, R0, RZ ;  /* 0x000000000e027210 */ /* 0x000fca0007f1e0ff */
[----:B------:R-:W-:Y:S01]  /*13540*/  IMAD.X R3, RZ, RZ, R3, P0 ;  /* 0x000000ffff037224 */ /* 0x000fe200000e0603 */
        /* <DEDUP_REMOVED lines=8> */
.L_x_3527:
        /* <DEDUP_REMOVED lines=16> */
.L_x_3528:
[----:B------:R-:W-:Y:S01]  /*136d0*/  @!PT LDS RZ, [RZ] ;  /* 0x00000000fffff984 */ /* 0x000fe20000000800 */
[----:B------:R-:W-:Y:S01]  /*136e0*/  @!PT LDS RZ, [RZ] ;  /* 0x00000000fffff984 */ /* 0x000fe20000000800 */
[----:B------:R-:W-:Y:S01]  /*136f0*/  @!PT LDS RZ, [RZ] ;  /* 0x00000000fffff984 */ /* 0x000fe20000000800 */
[----:B------:R0:W-:Y:S01]  /*13700*/  LDGSTS.E.BYPASS.LTC128B.128 [R17+0xe400], desc[UR36][R2.64+0x380], P1 ;  /* 0x0e40038002117fae */ /* 0x0001e20008901d64 */
[----:B------:R-:W-:Y:S02]  /*13710*/  IMAD.MOV.U32 R13, RZ, RZ, R19 ;  /* 0x000000ffff0d7224 */ /* 0x000fe400078e0013 */
        /* <DEDUP_REMOVED lines=13> */
.L_x_3529:
        /* <DEDUP_REMOVED lines=10> */
[----:B------:R-:W-:-:S07]  /*13890*/  IMAD.MOV.U32 R20, RZ, RZ, R14 ;  /* 0x000000ffff147224 */ /* 0x000fce00078e000e */
[----:B0-----:R-:W-:Y:S05]  /*138a0*/  WARPSYNC.COLLECTIVE R15, `(.L_x_3530) ;  /* 0x000000000f087348 */ /* 0x001fea0003c00000 */
[----:B------:R1:W2:Y:S02]  /*138b0*/  SHFL.IDX P6, R14, R13, R12, R11 ;  /* 0x0000000c0d0e7389 */ /* 0x0002a400000c000b */
[----:B012---:R-:W-:Y:S01]  /*138c0*/  ENDCOLLECTIVE ;  /* 0x000000000000791b */ /* 0x007fe20003800000 */
.L_x_3530:
[----:B------:R-:W-:Y:S02]  /*138d0*/  IMAD.MOV.U32 R13, RZ, RZ, R19 ;  /* 0x000000ffff0d7224 */ /* 0x000fe400078e0013 */
[----:B------:R-:W-:Y:S01]  /*138e0*/  IMAD.MOV.U32 R12, RZ, RZ, 0x3 ;  /* 0x00000003ff0c7424 */ /* 0x000fe200078e00ff */
[----:B------:R-:W-:Y:S02]  /*138f0*/  IADD3 R2, P2, R14, R0, RZ ;  /* 0x000000000e027210 */ /* 0x000fe40007f5e0ff */
[----:B------:R-:W-:-:S03]  /*13900*/  LOP3.LUT P6, RZ, R16, 0x10, RZ, 0xc0, !PT ;  /* 0x0000001010ff7812 */ /* 0x000fc600078cc0ff */
[----:B------:R-:W-:Y:S01]  /*13910*/  IMAD.X R3, RZ, RZ, R20, P2 ;  /* 0x000000ffff037224 */ /* 0x000fe200010e0614 */
[----:B------:R-:W-:-:S04]  /*13920*/  LOP3.LUT P2, RZ, R16, 0x20, RZ, 0xc0, !PT ;  /* 0x0000002010ff7812 */ /* 0x000fc8000784c0ff */
[----:B------:R-:W-:Y:S01]  /*13930*/  @!PT LDS RZ, [RZ] ;  /* 0x00000000fffff984 */ /* 0x000fe20000000800 */
[----:B------:R-:W-:Y:S01]  /*13940*/  @!PT LDS RZ, [RZ] ;  /* 0x00000000fffff984 */ /* 0x000fe20000000800 */
[----:B------:R-:W-:Y:S01]  /*13950*/  @!PT LDS RZ, [RZ] ;  /* 0x00000000fffff984 */ /* 0x000fe20000000800 */
[----:B------:R0:W-:Y:S01]  /*13960*/  LDGSTS.E.BYPASS.LTC128B.128 [R17+0x1400], desc[UR36][R2.64], !P5 ;  /* 0x0140000002117fae */ /* 0x0001e2000e901d64 */
[----:B------:R-:W-:Y:S01]  /*13970*/  ISETP.NE.AND P5, PT, R4, RZ, PT ;  /* 0x000000ff0400720c */ /* 0x000fe20003fa5270 */
[----:B------:R-:W-:-:S07]  /*13980*/  IMAD.MOV.U32 R4, RZ, RZ, RZ ;  /* 0x000000ffff047224 */ /* 0x000fce00078e00ff */
[----:B------:R0:W-:Y:S04]  /*13990*/  LDGSTS.E.BYPASS.LTC128B.128 [R17+0x3400], desc[UR36][R2.64+0x80], !P2 ;  /* 0x0340008002117fae */ /* 0x0001e8000d101d64 */
[----:B------:R0:W-:Y:S02]  /*139a0*/  LDGSTS.E.BYPASS.LTC128B.128 [R17+0x5400], desc[UR36][R2.64+0x100], !P6 ;  /* 0x0540010002117fae */ /* 0x0001e4000f101d64 */
[----:B0-----:R-:W-:Y:S05]  /*139b0*/  WARPSYNC.COLLECTIVE R15, `(.L_x_3531) ;  /* 0x000000000f087348 */ /* 0x001fea0003c00000 */
[----:B------:R1:W2:Y:S02]  /*139c0*/  SHFL.IDX P6, R14, R13, R12, R11 ;  /* 0x0000000c0d0e7389 */ /* 0x0002a400000c000b */
[----:B012---:R-:W-:Y:S01]  /*139d0*/  ENDCOLLECTIVE ;  /* 0x000000000000791b */ /* 0x007fe20003800000 */
.L_x_3531:
[----:B------:R-:W-:Y:S01]  /*139e0*/  @!PT LDS RZ, [RZ] ;  /* 0x00000000fffff984 */ /* 0x000fe20000000800 */
[----:B------:R-:W-:Y:S01]  /*139f0*/  @!PT LDS RZ, [RZ] ;  /* 0x00000000fffff984 */ /* 0x000fe20000000800 */
[----:B------:R-:W-:Y:S01]  /*13a00*/  @!PT LDS RZ, [RZ] ;  /* 0x00000000fffff984 */ /* 0x000fe20000000800 */
[----:B------:R0:W-:Y:S04]  /*13a10*/  LDGSTS.E.BYPASS.LTC128B.128 [R17+0x7400], desc[UR36][R2.64+0x180], !P5 ;  /* 0x0740018002117fae */ /* 0x0001e8000e901d64 */
        /* <DEDUP_REMOVED lines=9> */
.L_x_3532:
[----:B------:R-:W-:Y:S05]  /*13ab0*/  BRA `(.L_x_3533) ;  /* 0xffffffcc00dc7947 */ /* 0x000fea000383ffff */
.L_x_3456:
[----:B0-----:R0:W1:Y:S02]  /*13ac0*/  SYNCS.PHASECHK.TRANS64.TRYWAIT P0, [R5+URZ+0x38820], R4 ;  /* 0x03882004050075a7 */ /* 0x001064000800017f */
[----:B-1----:R-:W-:Y:S05]  /*13ad0*/  @!P0 NANOSLEEP.SYNCS 0x989680 ;  /* 0x009896800000895d */ /* 0x002fea0003900000 */
[----:B------:R-:W1:Y:S02]  /*13ae0*/  @!P0 SYNCS.PHASECHK.TRANS64 P0, [R5+URZ+0x38820], R4 ;  /* 0x03882004050085a7 */ /* 0x000e64000800007f */
[----:B-1----:R-:W-:Y:S05]  /*13af0*/  @!P0 BRA `(.L_x_3456) ;  /* 0xfffffffc00f08947 */ /* 0x002fea000383ffff */
[----:B------:R-:W-:Y:S05]  /*13b00*/  BRA `(.L_x_3534) ;  /* 0xffffffd000887947 */ /* 0x000fea000383ffff */
.L_x_3457:
        /* <DEDUP_REMOVED lines=8> */
[----:B0-2--5:R-:W-:Y:S05]  /*13b90*/  WARPSYNC.COLLECTIVE R15, `(.L_x_3536) ;  /* 0x000000000f087348 */ /* 0x025fea0003c00000 */
[----:B------:R1:W3:Y:S02]  /*13ba0*/  SHFL.IDX P6, R14, R13, R12, R11 ;  /* 0x0000000c0d0e7389 */ /* 0x0002e400000c000b */
[----:B0123-5:R-:W-:Y:S01]  /*13bb0*/  ENDCOLLECTIVE ;  /* 0x000000000000791b */ /* 0x02ffe20003800000 */
.L_x_3536:
[----:B------:R-:W-:Y:S05]  /*13bc0*/  BSYNC B0 ;  /* 0x0000000000007941 */ /* 0x000fea0003800000 */
.L_x_3535:
[----:B------:R-:W-:Y:S05]  /*13bd0*/  BRA `(.L_x_3537) ;  /* 0xffffffd000707947 */ /* 0x000fea000383ffff */
.L_x_3458:
[----:B------:R-:W-:Y:S01]  /*13be0*/  BSSY B0, `(.L_x_3538) ;  /* 0x0000006000007945 */ /* 0x000fe20003800000 */
[----:B------:R-:W-:-:S07]  /*13bf0*/  IMAD.MOV.U32 R15, RZ, RZ, -0x1 ;  /* 0xffffffffff0f7424 */ /* 0x000fce00078e00ff */
[----:B012--5:R-:W-:Y:S05]  /*13c00*/  WARPSYNC.COLLECTIVE R15, `(.L_x_3539) ;  /* 0x000000000f0c7348 */ /* 0x027fea0003c00000 */
[----:B------:R-:W-:Y:S02]  /*13c10*/  ELECT P6, UR62, PT ;  /* 0x00000000003e782f */ /* 0x000fe400038c0000 */
[----:B------:R-:W-:Y:S01]  /*13c20*/  MOV R14, UR62 ;  /* 0x0000003e000e7c02 */ /* 0x000fe20008000f00 */
[----:B012--5:R-:W-:Y:S10]  /*13c30*/  ENDCOLLECTIVE ;  /* 0x000000000000791b */ /* 0x027ff40003800000 */
.L_x_3539:
[----:B------:R-:W-:Y:S05]  /*13c40*/  BSYNC B0 ;  /* 0x0000000000007941 */ /* 0x000fea0003800000 */
.L_x_3538:
[----:B------:R-:W-:Y:S05]  /*13c50*/  BRA `(.L_x_3540) ;  /* 0xffffffd000647947 */ /* 0x000fea000383ffff */
.L_x_3460:
[----:B-1----:R1:W3:Y:S02]  /*13c60*/  SYNCS.PHASECHK.TRANS64.TRYWAIT P1, [R3+URZ+0x38840], R2 ;  /* 0x03884002030075a7 */ /* 0x0022e4000802017f */
[----:B---3--:R-:W-:Y:S05]  /*13c70*/  @!P1 NANOSLEEP.SYNCS 0x989680 ;  /* 0x009896800000995d */ /* 0x008fea0003900000 */
[----:B------:R-:W3:Y:S02]  /*13c80*/  @!P1 SYNCS.PHASECHK.TRANS64 P1, [R3+URZ+0x38840], R2 ;  /* 0x03884002030095a7 */ /* 0x000ee4000802007f */
[----:B---3--:R-:W-:Y:S05]  /*13c90*/  @!P1 BRA `(.L_x_3460) ;  /* 0xfffffffc00f09947 */ /* 0x008fea000383ffff */
[----:B------:R-:W-:Y:S05]  /*13ca0*/  BRA `(.L_x_3541) ;  /* 0xffffffd0008c7947 */ /* 0x000fea000383ffff */
.L_x_3462:
[----:B0-----:R0:W3:Y:S02]  /*13cb0*/  SYNCS.PHASECHK.TRANS64.TRYWAIT P1, [R5+URZ+0x38840], R0 ;  /* 0x03884000050075a7 */ /* 0x0010e4000802017f */
[----:B---3--:R-:W-:Y:S05]  /*13cc0*/  @!P1 NANOSLEEP.SYNCS 0x989680 ;  /* 0x009896800000995d */ /* 0x008fea0003900000 */
[----:B------:R-:W3:Y:S02]  /*13cd0*/  @!P1 SYNCS.PHASECHK.TRANS64 P1, [R5+URZ+0x38840], R0 ;  /* 0x03884000050095a7 */ /* 0x000ee4000802007f */
[----:B---3--:R-:W-:Y:S05]  /*13ce0*/  @!P1 BRA `(.L_x_3462) ;  /* 0xfffffffc00f09947 */ /* 0x008fea000383ffff */
[----:B------:R-:W-:Y:S05]  /*13cf0*/  BRA `(.L_x_3542) ;  /* 0xffffffd000987947 */ /* 0x000fea000383ffff */
.L_x_3464:
[----:B---3--:R3:W4:Y:S02]  /*13d00*/  SYNCS.PHASECHK.TRANS64.TRYWAIT P1, [R3+URZ+0x38860], R2 ;  /* 0x03886002030075a7 */ /* 0x008724000802017f */
[----:B----4-:R-:W-:Y:S05]  /*13d10*/  @!P1 NANOSLEEP.SYNCS 0x989680 ;  /* 0x009896800000995d */ /* 0x010fea0003900000 */
[----:B------:R-:W4:Y:S02]  /*13d20*/  @!P1 SYNCS.PHASECHK.TRANS64 P1, [R3+URZ+0x38860], R2 ;  /* 0x03886002030095a7 */ /* 0x000f24000802007f */
[----:B----4-:R-:W-:Y:S05]  /*13d30*/  @!P1 BRA `(.L_x_3464) ;  /* 0xfffffffc00f09947 */ /* 0x010fea000383ffff */
[----:B------:R-:W-:Y:S05]  /*13d40*/  BRA `(.L_x_3543) ;  /* 0xffffffd000947947 */ /* 0x000fea000383ffff */
.L_x_3544:
        /* <DEDUP_REMOVED lines=11> */
.L_x_15742:


//--------------------- .text._ZN7cutlass13device_kernelIN5flash11enable_sm90INS1_16FlashAttnFwdSm90INS1_25CollectiveMainloopFwdSm90ILi2EN4cute5tupleIJNS5_1CILi1EEES8_S8_EEENS6_IJNS7_ILi64EEESA_SA_EEELi512ENS_6half_tEfNS_4arch4Sm90ELb0ELb0ELb1ELb1ELb1ELb0ELb0ELb0ELb0ELb1ELb1ELb0EEENS1_21CollectiveEpilogueFwdINS6_IJSA_NS7_ILi512EEESA_EEES9_SC_SE_Li256ELb1ELb1ELb1ELb0EEENS1_36VarlenDynamicPersistentTileSchedulerILi64ELi64ELi256ELi128ELb1ELb1ELb1ELb0ELb1ELb1EEEEEEEEEvNT_6ParamsE --------------------------
	.section	.text._ZN7cutlass13device_kernelIN5flash11enable_sm90INS1_16FlashAttnFwdSm90INS1_25CollectiveMainloopFwdSm90ILi2EN4cute5tupleIJNS5_1CILi1EEES8_S8_EEENS6_IJNS7_ILi64EEESA_SA_EEELi512ENS_6half_tEfNS_4arch4Sm90ELb0ELb0ELb1ELb1ELb1ELb0ELb0ELb0ELb0ELb1ELb1ELb0EEENS1_21CollectiveEpilogueFwdINS6_IJSA_NS7_ILi512EEESA_EEES9_SC_SE_Li256ELb1ELb1ELb1ELb0EEENS1_36VarlenDynamicPersistentTileSchedulerILi64ELi64ELi256ELi128ELb1ELb1ELb1ELb0ELb1ELb1EEEEEEEEEvNT_6ParamsE,"ax",@progbits
	.align	128
.text._ZN7cutlass13device_kernelIN5flash11enable_sm90INS1_16FlashAttnFwdSm90INS1_25CollectiveMainloopFwdSm90ILi2EN4cute5tupleIJNS5_1CILi1EEES8_S8_EEENS6_IJNS7_ILi64EEESA_SA_EEELi512ENS_6half_tEfNS_4arch4Sm90ELb0ELb0ELb1ELb1ELb1ELb0ELb0ELb0ELb0ELb1ELb1ELb0EEENS1_21CollectiveEpilogueFwdINS6_IJSA_NS7_ILi512EEESA_EEES9_SC_SE_Li256ELb1ELb1ELb1ELb0EEENS1_36VarlenDynamicPersistentTileSchedulerILi64ELi64ELi256ELi128ELb1ELb1ELb1ELb0ELb1ELb1EEEEEEEEEvNT_6ParamsE:
        .type           _ZN7cutlass13device_kernelIN5flash11enable_sm90INS1_16FlashAttnFwdSm90INS1_25CollectiveMainloopFwdSm90ILi2EN4cute5tupleIJNS5_1CILi1EEES8_S8_EEENS6_IJNS7_ILi64EEESA_SA_EEELi512ENS_6half_tEfNS_4arch4Sm90ELb0ELb0ELb1ELb1ELb1ELb0ELb0ELb0ELb0ELb1ELb1ELb0EEENS1_21CollectiveEpilogueFwdINS6_IJSA_NS7_ILi512EEESA_EEES9_SC_SE_Li256ELb1ELb1ELb1ELb0EEENS1_36VarlenDynamicPersistentTileSchedulerILi64ELi64ELi256ELi128ELb1ELb1ELb1ELb0ELb1ELb1EEEEEEEEEvNT_6ParamsE,@function
        .size           _ZN7cutlass13device_kernelIN5flash11enable_sm90INS1_16FlashAttnFwdSm90INS1_25CollectiveMainloopFwdSm90ILi2EN4cute5tupleIJNS5_1CILi1EEES8_S8_EEENS6_IJNS7_ILi64EEESA_SA_EEELi512ENS_6half_tEfNS_4arch4Sm90ELb0ELb0ELb1ELb1ELb1ELb0ELb0ELb0ELb0ELb1ELb1ELb0EEENS1_21CollectiveEpilogueFwdINS6_IJSA_NS7_ILi512EEESA_EEES9_SC_SE_Li256ELb1ELb1ELb1ELb0EEENS1_36VarlenDynamicPersistentTileSchedulerILi64ELi64ELi256ELi128ELb1ELb1ELb1ELb0ELb1ELb1EEEEEEEEEvNT_6ParamsE,(.L_x_15743 - _ZN7cutlass13device_kernelIN5flash11enable_sm90INS1_16FlashAttnFwdSm90INS1_25CollectiveMainloopFwdSm90ILi2EN4cute5tupleIJNS5_1CILi1EEES8_S8_EEENS6_IJNS7_ILi64EEESA_SA_EEELi512ENS_6half_tEfNS_4arch4Sm90ELb0ELb0ELb1ELb1ELb1ELb0ELb0ELb0ELb0ELb1ELb1ELb0EEENS1_21CollectiveEpilogueFwdINS6_IJSA_NS7_ILi512EEESA_EEES9_SC_SE_Li256ELb1ELb1ELb1ELb0EEENS1_36VarlenDynamicPersistentTileSchedulerILi64ELi64ELi256ELi128ELb1ELb1ELb1ELb0ELb1ELb1EEEEEEEEEvNT_6ParamsE)
        .other          _ZN7cutlass13device_kernelIN5flash11enable_sm90INS1_16FlashAttnFwdSm90INS1_25CollectiveMainloopFwdSm90ILi2EN4cute5tupleIJNS5_1CILi1EEES8_S8_EEENS6_IJNS7_ILi64EEESA_SA_EEELi512ENS_6half_tEfNS_4arch4Sm90ELb0ELb0ELb1ELb1ELb1ELb0ELb0ELb0ELb0ELb1ELb1ELb0EEENS1_21CollectiveEpilogueFwdINS6_IJSA_NS7_ILi512EEESA_EEES9_SC_SE_Li256ELb1ELb1ELb1ELb0EEENS1_36VarlenDynamicPersistentTileSchedulerILi64ELi64ELi256ELi128ELb1ELb1ELb1ELb0ELb1ELb1EEEEEEEEEvNT_6ParamsE,@"STO_CUDA_ENTRY STV_DEFAULT"
_ZN7cutlass13device_kernelIN5flash11enable_sm90INS1_16FlashAttnFwdSm90INS1_25CollectiveMainloopFwdSm90ILi2EN4cute5tupleIJNS5_1CILi1EEES8_S8_EEENS6_IJNS7_ILi64EEESA_SA_EEELi512ENS_6half_tEfNS_4arch4Sm90ELb0ELb0ELb1ELb1ELb1ELb0ELb0ELb0ELb0ELb1ELb1ELb0EEENS1_21CollectiveEpilogueFwdINS6_IJSA_NS7_ILi512EEESA_EEES9_SC_SE_Li256ELb1ELb1ELb1ELb0EEENS1_36VarlenDynamicPersistentTileSchedulerILi64ELi64ELi256ELi128ELb1ELb1ELb1ELb0ELb1ELb1EEEEEEEEEvNT_6ParamsE:
        /* <DEDUP_REMOVED lines=37> */
[----:B------:R0:W4:Y:S01]  /*0250*/  SYNCS.EXCH.64 URZ, [UR6+0x28c40], UR4 ;  /* 0x028c4004063f75b2 */ /* 0x0001220008000100 */
[----:B------:R0:W0:Y:S01]  /*0260*/  SYNCS.EXCH.64 URZ, [UR6+0x28c38], UR4 ;  /* 0x028c3804063f75b2 */ /* 0x0000220008000100 */
[----:B------:R0:W0:Y:S01]  /*0270*/  SYNCS.EXCH.64 URZ, [UR6+0x28c48], UR4 ;  /* 0x028c4804063f75b2 */ /* 0x0000220008000100 */
[----:B------:R-:W-:Y:S01]  /*0280*/  NOP ;  /* 0x0000000000007918 */ /* 0x000fe20000000000 */
.L_x_3545:
        /* <DEDUP_REMOVED lines=22> */
.L_x_3546:
        /* <DEDUP_REMOVED lines=18> */
.L_x_3547:
        /* <DEDUP_REMOVED lines=22> */
.L_x_3548:
        /* <DEDUP_REMOVED lines=23> */
.L_x_3549:
[----:B------:R-:W-:Y:S01]  /*07e0*/  UISETP.NE.AND UP0, UPT, UR47, URZ, UPT ;  /* 0x0000003f2f00728c */ /* 0x000fe2000bf05270 */
[----:B------:R-:W-:Y:S01]  /*07f0*/  NOP ;  /* 0x0000000000007918 */ /* 0x000fe20000000000 */
[----:B------:R-:W-:Y:S01]  /*0800*/  UMOV UR37, 0x1 ;  /* 0x0000000100257882 */ /* 0x000fe20000000000 */
[----:B------:R-:W-:Y:S01]  /*0810*/  ULDC.64 UR50, c[0x0][0x208] ;  /* 0x0000820000327ab9 */ /* 0x000fe20000000a00 */
[----:B------:R-:W-:Y:S01]  /*0820*/  USEL UR37, UR37, 0x2, !UP0 ;  /* 0x0000000225257887 */ /* 0x000fe2000c000000 */
[----:B01234-:R-:W-:Y:S01]  /*0830*/  BAR.SYNC.DEFER_BLOCKING 0x0 ;  /* 0x0000000000007b1d */ /* 0x01ffe20000010000 */
[----:B------:R-:W-:-:S13]  /*0840*/  PLOP3.LUT P0, PT, PT, PT, UP0, 0x80, 0x0 ;  /* 0x000000000000781c */ /* 0x000fda0003f0f008 */
[----:B------:R-:W-:Y:S05]  /*0850*/  @!P0 BRA `(.L_x_3550) ;  /* 0x000000c000cc8947 */ /* 0x000fea0003800000 */
.L_x_3551:
[----:B------:R-:W-:-:S08]  /*0860*/  NOP ;  /* 0x0000000000007918 */ /* 0x000fd00000000000 */
[----:B------:R-:W0:Y:S02]  /*0870*/  USETMAXREG.TRY_ALLOC.CTAPOOL UP0, 0xe8 ;  /* 0x000000e8000079c8 */ /* 0x000e240008000600 */
[----:B0-----:R-:W-:-:S13]  /*0880*/  PLOP3.LUT P0, PT, PT, PT, UP0, 0x80, 0x0 ;  /* 0x000000000000781c */ /* 0x001fda0003f0f008 */
[----:B------:R-:W-:Y:S05]  /*0890*/  @!P0 BRA `(.L_x_3551) ;  /* 0xfffffffc00f08947 */ /* 0x000fea000383ffff */
[----:B------:R-:W-:Y:S01]  /*08a0*/  LOP3.LUT R2, R0, 0xffffff80, RZ, 0xc0, !PT ;  /* 0xffffff8000027812 */ /* 0x000fe200078ec0ff */
[----:B------:R-:W0:Y:S01]  /*08b0*/  S2UR UR38, SR_CgaCtaId ;  /* 0x00000000002679c3 */ /* 0x000e220000008800 */
[----:B------:R-:W-:Y:S01]  /*08c0*/  UMOV UR39, 0x400 ;  /* 0x0000040000277882 */ /* 0x000fe20000000000 */
[----:B------:R-:W-:Y:S01]  /*08d0*/  ULDC UR4, c[0x0][0xc3c] ;  /* 0x00030f0000047ab9 */ /* 0x000fe20000000800 */
[----:B------:R-:W-:-:S13]  /*08e0*/  ISETP.NE.AND P0, PT, R2, 0x80, PT ;  /* 0x000000800200780c */ /* 0x000fda0003f05270 */
[----:B------:R-:W-:Y:S06]  /*08f0*/  @!P0 BAR.ARV 0x8, 0x100 ;  /* 0x0204000000008b1d */ /* 0x000fec0000002000 */
[----:B------:R-:W-:Y:S01]  /*0900*/  ISETP.GE.U32.AND P0, PT, R0, 0x100, PT ;  /* 0x000001000000780c */ /* 0x000fe20003f06070 */
[----:B0-----:R-:W-:-:S12]  /*0910*/  ULEA UR39, UR38, UR39, 0x18 ;  /* 0x0000002726277291 */ /* 0x001fd8000f8ec03f */
[----:B------:R-:W-:Y:S08]  /*0920*/  @P0 BAR.ARV 0xf, 0x100 ;  /* 0x03c4000000000b1d */ /* 0x000ff00000002000 */
[----:B------:R-:W-:Y:S06]  /*0930*/  BAR.SYNC.DEFER_BLOCKING 0x5, 0x180 ;  /* 0x0146000000007b1d */ /* 0x000fec0000010000 */
[----:B------:R-:W0:Y:S02]  /*0940*/  LDS.128 R4, [UR39+0x28cd0] ;  /* 0x028cd027ff047984 */ /* 0x000e240008000c00 */
[----:B------:R-:W-:Y:S06]  /*0950*/  BAR.ARV 0x4, 0x180 ;  /* 0x0106000000007b1d */ /* 0x000fec0000002000 */
[----:B0-----:R-:W-:-:S13]  /*0960*/  ISETP.GE.AND P0, PT, R7, UR4, PT ;  /* 0x0000000407007c0c */ /* 0x001fda000bf06270 */
[----:B------:R-:W-:Y:S05]  /*0970*/  @P0 EXIT ;  /* 0x000000000000094d */ /* 0x000fea0003800000 */
[----:B------:R-:W-:Y:S01]  /*0980*/  VIADD R0, R0, 0xffffff80 ;  /* 0xffffff8000007836 */ /* 0x000fe20000000000 */
[----:B------:R-:W-:Y:S01]  /*0990*/  R2UR UR5, R5 ;  /* 0x00000000050572ca */ /* 0x000fe200000e0000 */
[----:B------:R-:W-:Y:S01]  /*09a0*/  IMAD.MOV.U32 R22, RZ, RZ, 0x20 ;  /* 0x00000020ff167424 */ /* 0x000fe200078e00ff */
[----:B------:R-:W-:Y:S01]  /*09b0*/  R2UR UR6, R6 ;  /* 0x00000000060672ca */ /* 0x000fe200000e0000 */
[----:B------:R-:W-:Y:S01]  /*09c0*/  UMOV UR46, URZ ;  /* 0x0000003f002e7c82 */ /* 0x000fe20008000000 */
[----:B------:R-:W-:Y:S01]  /*09d0*/  SHF.R.S32.HI R3, RZ, 0x1f, R0 ;  /* 0x0000001fff037819 */ /* 0x000fe20000011400 */
[----:B------:R-:W-:Y:S01]  /*09e0*/  UMOV UR36, URZ ;  /* 0x0000003f00247c82 */ /* 0x000fe20008000000 */
[----:B------:R-:W-:Y:S01]  /*09f0*/  R2UR UR7, R7 ;  /* 0x00000000070772ca */ /* 0x000fe200000e0000 */
[----:B------:R-:W-:Y:S01]  /*0a00*/  UMOV UR48, URZ ;  /* 0x0000003f00307c82 */ /* 0x000fe20008000000 */
[CC--:B------:R-:W-:Y:S02]  /*0a10*/  LEA.HI R5, R3.reuse, R0.reuse, RZ, 0x5 ;  /* 0x0000000003057211 */ /* 0x0c0fe400078f28ff */
[----:B------:R-:W-:-:S02]  /*0a20*/  LEA.HI R4, R3, R0, RZ, 0x4 ;  /* 0x0000000003047211 */ /* 0x000fc400078f20ff */
[CC--:B------:R-:W-:Y:S02]  /*0a30*/  LEA.HI R8, R3.reuse, R0.reuse, RZ, 0x2 ;  /* 0x0000000003087211 */ /* 0x0c0fe400078f10ff */
[--C-:B------:R-:W-:Y:S02]  /*0a40*/  SHF.R.S32.HI R10, RZ, 0x5, R5.reuse ;  /* 0x00000005ff0a7819 */ /* 0x100fe40000011405 */
[----:B------:R-:W-:Y:S02]  /*0a50*/  SHF.R.S32.HI R9, RZ, 0x1f, R5 ;  /* 0x0000001fff097819 */ /* 0x000fe40000011405 */
[CC--:B------:R-:W-:Y:S02]  /*0a60*/  LEA.HI R2, R3.reuse, R0.reuse, RZ, 0x7 ;  /* 0x0000000003027211 */ /* 0x0c0fe400078f38ff */
[----:B------:R-:W-:Y:S02]  /*0a70*/  LEA.HI R6, R3, R0, RZ, 0x3 ;  /* 0x0000000003067211 */ /* 0x000fe400078f18ff */
[----:B------:R-:W-:-:S02]  /*0a80*/  SHF.R.S32.HI R7, RZ, 0x4, R4 ;  /* 0x00000004ff077819 */ /* 0x000fc40000011404 */
[----:B------:R-:W-:Y:S02]  /*0a90*/  LOP3.LUT R5, R4, 0xfffffff0, RZ, 0xc0, !PT ;  /* 0xfffffff004057812 */ /* 0x000fe400078ec0ff */
[----:B------:R-:W-:Y:S02]  /*0aa0*/  LOP3.LUT R13, R8, 0xfffffffc, RZ, 0xc0, !PT ;  /* 0xfffffffc080d7812 */ /* 0x000fe400078ec0ff */
[----:B------:R-:W-:Y:S01]  /*0ab0*/  LOP3.LUT R11, R6, 0xfffffff8, RZ, 0xc0, !PT ;  /* 0xfffffff8060b7812 */ /* 0x000fe200078ec0ff */
[----:B------:R-:W-:Y:S01]  /*0ac0*/  IMAD.IADD R6, R0, 0x1, -R5 ;  /* 0x0000000100067824 */ /* 0x000fe200078e0a05 */
[----:B------:R-:W-:Y:S01]  /*0ad0*/  LOP3.LUT R3, R2, 0xffffff80, RZ, 0xc0, !PT ;  /* 0xffffff8002037812 */ /* 0x000fe200078ec0ff */
[----:B------:R-:W-:Y:S01]  /*0ae0*/  IMAD.IADD R13, R0, 0x1, -R13 ;  /* 0x00000001000d7824 */ /* 0x000fe200078e0a0d */
[----:B------:R-:W-:Y:S01]  /*0af0*/  LEA.HI R4, R4, R7, RZ, 0x1 ;  /* 0x0000000704047211 */ /* 0x000fe200078f08ff */
[C---:B------:R-:W-:Y:S01]  /*0b00*/  IMAD.IADD R11, R0.reuse, 0x1, -R11 ;  /* 0x00000001000b7824 */ /* 0x040fe200078e0a0b */
[----:B------:R-:W-:Y:S01]  /*0b10*/  LEA.HI R9, R9, R10, RZ, 0x2 ;  /* 0x0000000a09097211 */ /* 0x000fe200078f10ff */
[----:B------:R-:W-:Y:S01]  /*0b20*/  IMAD.IADD R3, R0, 0x1, -R3 ;  /* 0x0000000100037824 */ /* 0x000fe200078e0a03 */
[----:B------:R-:W-:-:S02]  /*0b30*/  LOP3.LUT R4, R4, 0x1ffffffe, RZ, 0xc0, !PT ;  /* 0x1ffffffe04047812 */ /* 0x000fc400078ec0ff */
[----:B------:R-:W-:Y:S02]  /*0b40*/  SHF.R.S32.HI R5, RZ, 0x1f, R6 ;  /* 0x0000001fff057819 */ /* 0x000fe40000011406 */
[----:B------:R-:W-:Y:S01]  /*0b50*/  LEA.HI R0, R13, R13, RZ, 0x1 ;  /* 0x0000000d0d007211 */ /* 0x000fe200078f08ff */
[----:B------:R-:W-:Y:S01]  /*0b60*/  IMAD.IADD R8, R7, 0x1, -R4 ;  /* 0x0000000107087824 */ /* 0x000fe200078e0a04 */
[----:B------:R-:W-:Y:S02]  /*0b70*/  SHF.R.S32.HI R217, RZ, 0x7, R2 ;  /* 0x00000007ffd97819 */ /* 0x000fe40000011402 */
[----:B------:R-:W-:Y:S01]  /*0b80*/  LOP3.LUT R9, R9, 0x3ffffc, RZ, 0xc0, !PT ;  /* 0x003ffffc09097812 */ /* 0x000fe200078ec0ff */
[----:B------:R-:W-:Y:S01]  /*0b90*/  IMAD.SHL.U32 R8, R8, 0x8, RZ ;  /* 0x0000000808087824 */ /* 0x000fe200078e00ff */
[----:B------:R-:W-:Y:S01]  /*0ba0*/  LEA.HI R5, R5, R6, RZ, 0x3 ;  /* 0x0000000605057211 */ /* 0x000fe200078f18ff */
[----:B------:R-:W-:Y:S01]  /*0bb0*/  IMAD R12, R217, 0x100, R6 ;  /* 0x00000100d90c7824 */ /* 0x000fe200078e0206 */
[----:B------:R-:W-:Y:S01]  /*0bc0*/  LOP3.LUT R4, R0, 0x1ffffffe, RZ, 0xc0, !PT ;  /* 0x1ffffffe00047812 */ /* 0x000fe200078ec0ff */
[----:B------:R-:W-:Y:S01]  /*0bd0*/  IMAD.IADD R9, R10, 0x1, -R9 ;  /* 0x000000010a097824 */ /* 0x000fe200078e0a09 */
[----:B------:R-:W-:-:S02]  /*0be0*/  SHF.R.S32.HI R0, RZ, 0x1f, R3 ;  /* 0x0000001fff007819 */ /* 0x000fc40000011403 */
[----:B------:R-:W-:Y:S01]  /*0bf0*/  LOP3.LUT R7, R5, 0xfffffff8, RZ, 0xc0, !PT ;  /* 0xfffffff805077812 */ /* 0x000fe200078ec0ff */
[----:B------:R-:W-:Y:S01]  /*0c00*/  IMAD.IADD R13, R13, 0x1, -R4 ;  /* 0x000000010d0d7824 */ /* 0x000fe200078e0a04 */
[----:B------:R-:W-:Y:S01]  /*0c10*/  LEA.HI R4, R0, R3, RZ, 0x2 ;  /* 0x0000000300047211 */ /* 0x000fe200078f10ff */
[----:B------:R-:W-:Y:S01]  /*0c20*/  IMAD R15, R9, 0x10, R12 ;  /* 0x00000010090f7824 */ /* 0x000fe200078e020c */
[----:B------:R-:W-:Y:S01]  /*0c30*/  LEA.HI R2, R2, R217, RZ, 0x1 ;  /* 0x000000d902027211 */ /* 0x000fe200078f08ff */
[----:B------:R-:W-:Y:S01]  /*0c40*/  IMAD.IADD R6, R6, 0x1, -R7 ;  /* 0x0000000106067824 */ /* 0x000fe200078e0a07 */
[----:B------:R-:W-:Y:S01]  /*0c50*/  LOP3.LUT R12, R4, 0x7ffffffc, RZ, 0xc0, !PT ;  /* 0x7ffffffc040c7812 */ /* 0x000fe200078ec0ff */
[----:B------:R-:W-:Y:S01]  /*0c60*/  IMAD.SHL.U32 R7, R5, 0x40, RZ ;  /* 0x0000004005077824 */ /* 0x000fe200078e00ff */
[----:B------:R-:W-:Y:S02]  /*0c70*/  LEA.HI R5, R0, R3, RZ, 0x5 ;  /* 0x0000000300057211 */ /* 0x000fe400078f28ff */
[----:B------:R-:W-:Y:S01]  /*0c80*/  SHF.R.S32.HI R0, RZ, 0x2, R4 ;  /* 0x00000002ff007819 */ /* 0x000fe20000011404 */
[----:B------:R-:W-:Y:S01]  /*0c90*/  IMAD.IADD R12, R3, 0x1, -R12 ;  /* 0x00000001030c7824 */ /* 0x000fe200078e0a0c */
[----:B------:R-:W-:Y:S01]  /*0ca0*/  LOP3.LUT R9, R7, 0x7ffffe00, RZ, 0xc0, !PT ;  /* 0x7ffffe0007097812 */ /* 0x000fe200078ec0ff */
[----:B------:R-:W-:Y:S01]  /*0cb0*/  IMAD.SHL.U32 R3, R6, 0x40, RZ ;  /* 0x0000004006037824 */ /* 0x000fe200078e00ff */
[----:B------:R-:W-:Y:S01]  /*0cc0*/  SHF.R.S32.HI R7, RZ, 0x1f, R4 ;  /* 0x0000001fff077819 */ /* 0x000fe20000011404 */
[----:B------:R-:W-:Y:S01]  /*0cd0*/  IMAD.U32 R4, R15, 0x40, R8 ;  /* 0x000000400f047824 */ /* 0x000fe200078e0008 */
[----:B------:R-:W-:Y:S01]  /*0ce0*/  LOP3.LUT R2, R2, 0xfffffe, RZ, 0xc0, !PT ;  /* 0x00fffffe02027812 */ /* 0x000fe200078ec0ff */
[----:B------:R-:W-:Y:S01]  /*0cf0*/  IMAD R9, R10, 0x400, R9 ;  /* 0x000004000a097824 */ /* 0x000fe200078e0209 */
[----:B------:R-:W-:Y:S01]  /*0d00*/  LEA.HI R7, R7, R0, RZ, 0x3 ;  /* 0x0000000007077211 */ /* 0x000fe200078f18ff */
[----:B------:R-:W-:Y:S01]  /*0d10*/  IMAD.SHL.U32 R218, R12, 0x2, RZ ;  /* 0x000000020cda7824 */ /* 0x000fe200078e00ff */
[----:B------:R-:W-:Y:S01]  /*0d20*/  LOP3.LUT R3, R3, 0x1c0, RZ, 0xc0, !PT ;  /* 0x000001c003037812 */ /* 0x000fe200078ec0ff */
[----:B------:R0:W-:Y:S01]  /*0d30*/  STL [R1+0x38], R4 ;  /* 0x0000380401007387 */ /* 0x0001e20000100800 */
[----:B------:R-:W-:-:S02]  /*0d40*/  LOP3.LUT R7, R7, 0xfffffff8, RZ, 0xc0, !PT ;  /* 0xfffffff807077812 */ /* 0x000fc400078ec0ff */
[----:B------:R-:W-:Y:S02]  /*0d50*/  LOP3.LUT R8, R3, 0x8, R8, 0xf8, !PT ;  /* 0x0000000803087812 */ /* 0x000fe400078ef808 */
[----:B------:R-:W-:Y:S01]  /*0d60*/  SHF.R.U32.HI R3, RZ, 0x3, R3 ;  /* 0x00000003ff037819 */ /* 0x000fe20000011603 */
[----:B------:R-:W-:Y:S01]  /*0d70*/  IMAD.IADD R16, R0, 0x1, -R7 ;  /* 0x0000000100107824 */ /* 0x000fe200078e0a07 */
[----:B------:R-:W-:Y:S01]  /*0d80*/  SHF.R.S32.HI R5, RZ, 0x5, R5 ;  /* 0x00000005ff057819 */ /* 0x000fe20000011405 */
[----:B------:R-:W-:Y:S01]  /*0d90*/  IMAD.IADD R0, R217, 0x1, -R2 ;  /* 0x00000001d9007824 */ /* 0x000fe200078e0a02 */
[----:B------:R-:W-:Y:S01]  /*0da0*/  LOP3.LUT R8, R8, R3, RZ, 0x3c, !PT ;  /* 0x0000000308087212 */ /* 0x000fe200078e3cff */
[----:B------:R-:W-:Y:S01]  /*0db0*/  IMAD.SHL.U32 R2, R11, 0x8, RZ ;  /* 0x000000080b027824 */ /* 0x000fe200078e00ff */
[----:B------:R-:W-:Y:S01]  /*0dc0*/  R2P PR, R6, 0x6 ;  /* 0x0000000606007804 */ /* 0x000fe20000000000 */
[----:B0-----:R-:W-:Y:S02]  /*0dd0*/  IMAD.SHL.U32 R4, R0, 0x100, RZ ;  /* 0x0000010000047824 */ /* 0x001fe400078e00ff */
[----:B------:R-:W-:-:S02]  /*0de0*/  IMAD.IADD R8, R9, 0x1, R8 ;  /* 0x0000000109087824 */ /* 0x000fc400078e0208 */
[----:B------:R-:W-:Y:S01]  /*0df0*/  IMAD R16, R5, 0x10, R16 ;  /* 0x0000001005107824 */ /* 0x000fe200078e0210 */
[----:B------:R0:W-:Y:S01]  /*0e00*/  STL [R1+0x34], R4 ;  /* 0x0000340401007387 */ /* 0x0001e20000100800 */
[----:B------:R-:W-:Y:S01]  /*0e10*/  IMAD.IADD R17, R218, 0x1, R4 ;  /* 0x00000001da117824 */ /* 0x000fe200078e0204 */
[----:B------:R-:W-:Y:S01]  /*0e20*/  LEA R18, R8, UR39, 0x1 ;  /* 0x0000002708127c11 */ /* 0x000fe2000f8e08ff */
[----:B------:R-:W-:Y:S01]  /*0e30*/  VIADD R185, R2, 0x40 ;  /* 0x0000004002b97836 */ /* 0x000fe20000000000 */
[----:B------:R-:W-:Y:S01]  /*0e40*/  SEL R22, R22, 0xffffffe0, !P1 ;  /* 0xffffffe016167807 */ /* 0x000fe20004800000 */
[C---:B------:R-:W-:Y:S01]  /*0e50*/  VIADD R216, R17.reuse, 0x8 ;  /* 0x0000000811d87836 */ /* 0x040fe20000000000 */
[----:B------:R-:W-:Y:S01]  /*0e60*/  SHF.R.S32.HI R0, RZ, 0x1f, R17 ;  /* 0x0000001fff007819 */ /* 0x000fe20000011411 */
[C---:B------:R-:W-:Y:S01]  /*0e70*/  VIADD R215, R17.reuse, 0x10 ;  /* 0x0000001011d77836 */ /* 0x040fe20000000000 */
[----:B------:R-:W-:Y:S01]  /*0e80*/  SHF.R.S32.HI R3, RZ, 0x1f, R185 ;  /* 0x0000001fff037819 */ /* 0x000fe200000114b9 */
[----:B------:R-:W-:Y:S01]  /*0e90*/  VIADD R214, R17, 0x18 ;  /* 0x0000001811d67836 */ /* 0x000fe20000000000 */
[----:B------:R-:W-:Y:S01]  /*0ea0*/  SHF.R.S32.HI R3, RZ, 0x1f, R216 ;  /* 0x0000001fff037819 */ /* 0x000fe200000114d8 */
[----:B0-----:R-:W-:Y:S01]  /*0eb0*/  IMAD R4, R13, 0x8, R16 ;  /* 0x000000080d047824 */ /* 0x001fe200078e0210 */
[----:B------:R-:W-:Y:S01]  /*0ec0*/  SHF.R.S32.HI R0, RZ, 0x1f, R215 ;  /* 0x0000001fff007819 */ /* 0x000fe200000114d7 */
[----:B------:R-:W-:-:S02]  /*0ed0*/  VIADD R213, R17, 0x20 ;  /* 0x0000002011d57836 */ /* 0x000fc40000000000 */
[C---:B------:R-:W-:Y:S01]  /*0ee0*/  VIADD R212, R17.reuse, 0x28 ;  /* 0x0000002811d47836 */ /* 0x040fe20000000000 */
[----:B------:R0:W-:Y:S01]  /*0ef0*/  STL [R1+0x30], R4 ;  /* 0x0000300401007387 */ /* 0x0001e20000100800 */
[C---:B------:R-:W-:Y:S01]  /*0f00*/  VIADD R211, R17.reuse, 0x30 ;  /* 0x0000003011d37836 */ /* 0x040fe20000000000 */
[----:B------:R-:W-:Y:S01]  /*0f10*/  SHF.R.S32.HI R3, RZ, 0x1f, R213 ;  /* 0x0000001fff037819 */ /* 0x000fe200000114d5 */
[C---:B------:R-:W-:Y:S01]  /*0f20*/  VIADD R210, R17.reuse, 0x38 ;  /* 0x0000003811d27836 */ /* 0x040fe20000000000 */
[----:B------:R-:W-:Y:S01]  /*0f30*/  SHF.R.S32.HI R0, RZ, 0x1f, R212 ;  /* 0x0000001fff007819 */ /* 0x000fe200000114d4 */
[C---:B------:R-:W-:Y:S02]  /*0f40*/  VIADD R209, R17.reuse, 0x40 ;  /* 0x0000004011d17836 */ /* 0x040fe40000000000 */
        /* <DEDUP_REMOVED lines=48> */
[----:B------:R-:W-:Y:S01]  /*1250*/  VIADD R19, R18, 0x26840 ;  /* 0x0002684012137836 */ /* 0x000fe20000000000 */
[----:B------:R-:W-:Y:S01]  /*1260*/  SHF.R.S32.HI R221, RZ, 0x1f, R188 ;  /* 0x0000001fffdd7819 */ /* 0x000fe200000114bc */
[C---:B------:R-:W-:Y:S01]  /*1270*/  @P2 VIADD R19, R23.reuse, 0xffffffc0 ;  /* 0xffffffc017132836 */ /* 0x040fe20000000000 */
[----:B------:R-:W-:Y:S01]  /*1280*/  SHF.R.S32.HI R220, RZ, 0x1f, R187 ;  /* 0x0000001fffdc7819 */ /* 0x000fe200000114bb */
[----:B------:R-:W-:Y:S01]  /*1290*/  IMAD.IADD R23, R23, 0x1, R22 ;  /* 0x0000000117177824 */ /* 0x000fe200078e0216 */
[----:B------:R-:W-:Y:S01]  /*12a0*/  SHF.R.S32.HI R219, RZ, 0x1f, R186 ;  /* 0x0000001fffdb7819 */ /* 0x000fe200000114ba */
[----:B------:R-:W-:-:S02]  /*12b0*/  VIADD R184, R2, 0x80 ;  /* 0x0000008002b87836 */ /* 0x000fc40000000000 */
[----:B------:R-:W-:-:S07]  /*12c0*/  IMAD.IADD R22, R22, 0x1, R19 ;  /* 0x0000000116167824 */ /* 0x000fce00078e0213 */
.L_x_3606:
[----:B------:R-:W-:Y:S01]  /*12d0*/  ULDC.64 UR8, c[0x0][0xc88] ;  /* 0x0003220000087ab9 */ /* 0x000fe20000000a00 */
[----:B------:R-:W-:Y:S01]  /*12e0*/  ULDC.64 UR10, c[0x0][0xa20] ;  /* 0x00028800000a7ab9 */ /* 0x000fe20000000a00 */
[----:B------:R-:W-:-:S06]  /*12f0*/  UIMAD.WIDE UR8, UR7, 0x4, UR8 ;  /* 0x00000004070878a5 */ /* 0x000fcc000f8e0208 */
[----:B01-3--:R-:W-:Y:S02]  /*1300*/  IMAD.U32 R4, RZ, RZ, UR8 ;  /* 0x00000008ff047e24 */ /* 0x00bfe4000f8e00ff */
[----:B----4-:R-:W-:Y:S01]  /*1310*/  IMAD.U32 R5, RZ, RZ, UR9 ;  /* 0x00000009ff057e24 */ /* 0x010fe2000f8e00ff */
[----:B------:R-:W-:-:S04]  /*1320*/  ULDC.64 UR8, c[0x0][0xa28] ;  /* 0x00028a0000087ab9 */ /* 0x000fc80000000a00 */
        /* <DEDUP_REMOVED lines=11> */
[----:B------:R-:W-:Y:S01]  /*13e0*/  @UP1 ULEA UR10, UP0, UR40, UR10, 0x2 ;  /* 0x0000000a280a1291 */ /* 0x000fe2000f80103f */
[----:B------:R-:W-:-:S03]  /*13f0*/  IMAD.U32 R4, RZ, RZ, UR8 ;  /* 0x00000008ff047e24 */ /* 0x000fc6000f8e00ff */
[----:B------:R-:W-:Y:S01]  /*1400*/  @UP1 ULEA.HI.X UR11, UR40, UR11, UR41, 0x2, UP0 ;  /* 0x0000000b280b1291 */ /* 0x000fe200080f1429 */
[----:B------:R-:W-:Y:S01]  /*1410*/  IMAD.U32 R5, RZ, RZ, UR9 ;  /* 0x00000009ff057e24 */ /* 0x000fe2000f8e00ff */
[----:B------:R-:W-:Y:S01]  /*1420*/  ULDC.64 UR8, c[0x0][0x418] ;  /* 0x0001060000087ab9 */ /* 0x000fe20000000a00 */
[----:B------:R-:W-:-:S03]  /*1430*/  IMAD.U32 R6, RZ, RZ, UR10 ;  /* 0x0000000aff067e24 */ /* 0x000fc6000f8e00ff */
[----:B------:R-:W-:Y:S01]  /*1440*/  IMAD.U32 R7, RZ, RZ, UR11 ;  /* 0x0000000bff077e24 */ /* 0x000fe2000f8e00ff */
[----:B------:R-:W2:Y:S04]  /*1450*/  @P0 LDG.E R4, desc[UR50][R4.64] ;  /* 0x0000003204040981 */ /* 0x000ea8000c1e1900 */
[----:B------:R-:W3:Y:S01]  /*1460*/  @P1 LDG.E R6, desc[UR50][R6.64] ;  /* 0x0000003206061981 */ /* 0x000ee2000c1e1900 */
[----:B------:R-:W-:Y:S02]  /*1470*/  ULOP3.LUT UR4, UR6, 0xff000000, URZ, 0xc0, !UPT ;  /* 0xff00000006047892 */ /* 0x000fe4000f8ec03f */
[----:B------:R-:W-:Y:S02]  /*1480*/  UISETP.NE.U32.AND UP0, UPT, UR8, URZ, UPT ;  /* 0x0000003f0800728c */ /* 0x000fe4000bf05070 */
[----:B------:R-:W-:-:S02]  /*1490*/  USHF.R.U32.HI UR7, URZ, 0x8, UR4 ;  /* 0x000000083f077899 */ /* 0x000fc40008011604 */
[----:B------:R-:W-:Y:S02]  /*14a0*/  UISETP.NE.AND.EX UP0, UPT, UR9, URZ, UPT, UP0 ;  /* 0x0000003f0900728c */ /* 0x000fe4000bf05300 */
[----:B------:R-:W-:Y:S02]  /*14b0*/  ULOP3.LUT UR42, UR6, 0xffff, URZ, 0xc0, !UPT ;  /* 0x0000ffff062a7892 */ /* 0x000fe4000f8ec03f */
[----:B------:R-:W-:Y:S01]  /*14c0*/  ULOP3.LUT UR6, UR6, 0xff0000, URZ, 0xc0, !UPT ;  /* 0x00ff000006067892 */ /* 0x000fe2000f8ec03f */
[----:B------:R-:W-:Y:S01]  /*14d0*/  ULDC UR4, c[0x0][0x424] ;  /* 0x0001090000047ab9 */ /* 0x000fe20000000800 */
[----:B------:R-:W-:Y:S01]  /*14e0*/  UMOV UR53, URZ ;  /* 0x0000003f00357c82 */ /* 0x000fe20008000000 */
[----:B------:R-:W-:Y:S02]  /*14f0*/  USEL UR4, UR4, 0x1, UP0 ;  /* 0x0000000104047887 */ /* 0x000fe40008000000 */
[----:B------:R-:W-:Y:S01]  /*1500*/  ULEA.HI UR6, UR6, UR7, URZ, 0x10 ;  /* 0x0000000706067291 */ /* 0x000fe2000f8f803f */
[----:B------:R-:W-:-:S02]  /*1510*/  UMOV UR43, UR5 ;  /* 0x00000005002b7c82 */ /* 0x000fc40008000000 */
[----:B------:R-:W-:Y:S02]  /*1520*/  ULDC UR7, c[0x0][0x2f0] ;  /* 0x0000bc0000077ab9 */ /* 0x000fe40000000800 */
[----:B------:R-:W-:-:S03]  /*1530*/  UIMAD UR4, UR4, UR7, URZ ;  /* 0x00000007040472a4 */ /* 0x000fc6000f8e023f */
[----:B------:R-:W-:Y:S01]  /*1540*/  ULDC UR7, c[0x0][0x9f0] ;  /* 0x00027c0000077ab9 */ /* 0x000fe20000000800 */
[----:B--2---:R-:W-:-:S03]  /*1550*/  @P0 R2UR UR53, R4 ;  /* 0x00000000043502ca */ /* 0x004fc600000e0000 */
[----:B---3--:R-:W-:Y:S01]  /*1560*/  @P1 R2UR UR4, R6 ;  /* 0x00000000060412ca */ /* 0x008fe200000e0000 */
[----:B-----5:R-:W-:-:S14]  /*1570*/  @P1 BRA `(.L_x_3552) ;  /* 0x0000000000341947 */ /* 0x020fdc0003800000 */
        /* <DEDUP_REMOVED lines=13> */
.L_x_3552:
[----:B------:R-:W-:Y:S02]  /*1650*/  UISETP.NE.AND UP1, UPT, UR47, 0x1, UPT ;  /* 0x000000012f00788c */ /* 0x000fe4000bf25270 */
[----:B------:R-:W-:Y:S02]  /*1660*/  UIADD3 UR53, -UR53, UR4, URZ ;  /* 0x0000000435357290 */ /* 0x000fe4000fffe13f */
[----:B------:R-:W-:Y:S02]  /*1670*/  USHF.R.U32.HI UR45, URZ, 0x10, UR6 ;  /* 0x000000103f2d7899 */ /* 0x000fe40008011606 */
[----:B------:R-:W-:Y:S01]  /*1680*/  UIADD3 UR4, UR53, 0x3f, URZ ;  /* 0x0000003f35047890 */ /* 0x000fe2000fffe03f */
[----:B------:R-:W-:Y:S01]  /*1690*/  PLOP3.LUT P0, PT, PT, PT, UP1, 0x80, 0x0 ;  /* 0x000000000000781c */ /* 0x000fe20003f0f018 */
[----:B------:R-:W-:Y:S02]  /*16a0*/  UISETP.NE.AND UP0, UPT, UR45, URZ, UPT ;  /* 0x0000003f2d00728c */ /* 0x000fe4000bf05270 */
[----:B------:R-:W-:-:S02]  /*16b0*/  USHF.R.S32.HI UR5, URZ, 0x1f, UR4 ;  /* 0x0000001f3f057899 */ /* 0x000fc40008011404 */
[----:B------:R-:W-:Y:S02]  /*16c0*/  ULOP3.LUT UR44, UR6, 0xff, URZ, 0xc0, !UPT ;  /* 0x000000ff062c7892 */ /* 0x000fe4000f8ec03f */
[----:B------:R-:W-:Y:S02]  /*16d0*/  ULEA.HI UR5, UR5, UR4, URZ, 0x6 ;  /* 0x0000000405057291 */ /* 0x000fe4000f8f303f */
[----:B------:R-:W-:Y:S02]  /*16e0*/  USEL UR10, UR45, UR7, UP0 ;  /* 0x000000072d0a7287 */ /* 0x000fe40008000000 */
[----:B------:R-:W-:Y:S02]  /*16f0*/  USHF.R.S32.HI UR9, URZ, 0x6, UR5 ;  /* 0x000000063f097899 */ /* 0x000fe40008011405 */
[----:B------:R-:W-:Y:S10]  /*1700*/  @!P0 BRA `(.L_x_3553) ;  /* 0x0000002000048947 */ /* 0x000ff40003800000 */
        /* <DEDUP_REMOVED lines=37> */
.L_x_3554:
[----:B------:R-:W-:Y:S01]  /*1960*/  UIMAD UR21, UR44, UR4, URZ ;  /* 0x000000042c1572a4 */ /* 0x000fe2000f8e023f */
[----:B------:R-:W-:Y:S01]  /*1970*/  IMAD.U32 R0, RZ, RZ, UR9 ;  /* 0x00000009ff007e24 */ /* 0x000fe2000f8e00ff */
[----:B------:R-:W-:Y:S01]  /*1980*/  PLOP3.LUT P0, PT, PT, PT, PT, 0x80, 0x0 ;  /* 0x000000000000781c */ /* 0x000fe20003f0f070 */
[----:B------:R-:W-:Y:S01]  /*1990*/  IMAD.U32 R3, RZ, RZ, UR4 ;  /* 0x00000004ff037e24 */ /* 0x000fe2000f8e00ff */
[----:B------:R-:W-:Y:S02]  /*19a0*/  CS2R R12, SRZ ;  /* 0x00000000000c7805 */ /* 0x000fe4000001ff00 */
[----:B------:R-:W-:Y:S02]  /*19b0*/  CS2R R150, SRZ ;  /* 0x0000000000967805 */ /* 0x000fe4000001ff00 */
[----:B------:R-:W-:Y:S02]  /*19c0*/  CS2R R148, SRZ ;  /* 0x0000000000947805 */ /* 0x000fe4000001ff00 */
[----:B------:R-:W-:-:S02]  /*19d0*/  CS2R R146, SRZ ;  /* 0x0000000000927805 */ /* 0x000fc4000001ff00 */
[----:B------:R-:W-:Y:S02]  /*19e0*/  VIADDMNMX R0, R3, UR21, R0, PT ;  /* 0x0000001503007c46 */ /* 0x000fe4000b800100 */
[----:B------:R-:W-:Y:S02]  /*19f0*/  CS2R R144, SRZ ;  /* 0x0000000000907805 */ /* 0x000fe4000001ff00 */
[----:B------:R-:W-:Y:S02]  /*1a00*/  CS2R R142, SRZ ;  /* 0x00000000008e7805 */ /* 0x000fe4000001ff00 */
[----:B------:R-:W-:Y:S02]  /*1a10*/  CS2R R140, SRZ ;  /* 0x00000000008c7805 */ /* 0x000fe4000001ff00 */
[----:B------:R-:W-:Y:S02]  /*1a20*/  R2UR UR16, R0 ;  /* 0x00000000001072ca */ /* 0x000fe400000e0000 */
        /* <DEDUP_REMOVED lines=12> */
[----:B------:R-:W-:Y:S01]  /*1af0*/  UISETP.GT.AND UP0, UPT, UR16, UR21, UPT ;  /* 0x000000151000728c */ /* 0x000fe2000bf04270 */
[----:B------:R-:W-:-:S02]  /*1b00*/  CS2R R114, SRZ ;  /* 0x0000000000727805 */ /* 0x000fc4000001ff00 */
[----:B------:R-:W-:Y:S02]  /*1b10*/  CS2R R112, SRZ ;  /* 0x0000000000707805 */ /* 0x000fe4000001ff00 */
[----:B------:R-:W-:Y:S02]  /*1b20*/  CS2R R110, SRZ ;  /* 0x00000000006e7805 */ /* 0x000fe4000001ff00 */
        /* <DEDUP_REMOVED lines=45> */
[----:B------:R-:W0:Y:S01]  /*1e00*/  SHFL.IDX PT, R0, R217, RZ, 0x1f ;  /* 0x00001fffd9007589 */ /* 0x000e2200000e0000 */
[----:B------:R-:W-:Y:S02]  /*1e10*/  ISETP.NE.AND P0, PT, RZ, UR47, PT ;  /* 0x0000002fff007c0c */ /* 0x000fe4000bf05270 */
[----:B0-----:R-:W-:Y:S01]  /*1e20*/  R2UR UR4, R0 ;  /* 0x00000000000472ca */ /* 0x001fe200000e0000 */
[----:B------:R-:W-:-:S05]  /*1e30*/  IMAD.MOV.U32 R0, RZ, RZ, 0x1 ;  /* 0x00000001ff007424 */ /* 0x000fca00078e00ff */
[----:B------:R-:W-:-:S04]  /*1e40*/  SEL R0, R0, 0x2, !P0 ;  /* 0x0000000200007807 */ /* 0x000fc80004000000 */
[----:B------:R-:W-:-:S03]  /*1e50*/  LOP3.LUT R0, R0, 0x1, RZ, 0xfc, !PT ;  /* 0x0000000100007812 */ /* 0x000fc600078efcff */
[----:B------:R-:W-:Y:S01]  /*1e60*/  ULEA.HI UR5, UR4, UR4, URZ, 0x1 ;  /* 0x0000000404057291 */ /* 0x000fe2000f8f083f */
[----:B------:R-:W-:-:S03]  /*1e70*/  ISETP.NE.AND P0, PT, R0, 0x3, PT ;  /* 0x000000030000780c */ /* 0x000fc60003f05270 */
[----:B------:R-:W-:-:S04]  /*1e80*/  ULOP3.LUT UR5, UR5, 0x1fffe, URZ, 0xc0, !UPT ;  /* 0x0001fffe05057892 */ /* 0x000fc8000f8ec03f */
[----:B------:R-:W-:-:S04]  /*1e90*/  UIADD3 UR5, UR4, -UR5, URZ ;  /* 0x8000000504057290 */ /* 0x000fc8000fffe03f */
[----:B------:R-:W-:-:S04]  /*1ea0*/  ULEA UR5, UR5, UR39, 0xf ;  /* 0x0000002705057291 */ /* 0x000fc8000f8e783f */
[----:B------:R-:W-:-:S04]  /*1eb0*/  UIADD3 UR5, UR5, 0x400, URZ ;  /* 0x0000040005057890 */ /* 0x000fc8000fffe03f */
[----:B------:R-:W-:-:S04]  /*1ec0*/  USHF.R.U32.HI UR5, URZ, 0x4, UR5 ;  /* 0x000000043f057899 */ /* 0x000fc80008011605 */
[----:B------:R-:W-:-:S04]  /*1ed0*/  ULOP3.LUT UR5, UR5, 0x3fff, URZ, 0xc0, !UPT ;  /* 0x00003fff05057892 */ /* 0x000fc8000f8ec03f */
[----:B------:R-:W-:Y:S01]  /*1ee0*/  ULOP3.LUT UR20, UR5, 0x2000000, URZ, 0xfc, !UPT ;  /* 0x0200000005147892 */ /* 0x000fe2000f8efc3f */
[----:B------:R-:W-:Y:S11]  /*1ef0*/  @!P0 BRA `(.L_x_3556) ;  /* 0x0000000000048947 */ /* 0x000ff60003800000 */
[----:B------:R-:W-:Y:S01]  /*1f00*/  BPT.TRAP 0x1 ;  /* 0x000000040000795c */ /* 0x000fe20000300000 */
.L_x_3556:
[----:B------:R-:W-:Y:S01]  /*1f10*/  ULEA UR17, UR48, UR39, 0x3 ;  /* 0x0000002730117291 */ /* 0x000fe2000f8e183f */
[----:B------:R-:W-:-:S05]  /*1f20*/  IMAD.U32 R0, RZ, RZ, UR36 ;  /* 0x00000024ff007e24 */ /* 0x000fca000f8e00ff */
[----:B------:R-:W-:-:S04]  /*1f30*/  SHF.L.U32 R0, R0, 0x1f, RZ ;  /* 0x0000001f00007819 */ /* 0x000fc800000006ff */
[----:B------:R-:W0:Y:S02]  /*1f40*/  SYNCS.PHASECHK.TRANS64.TRYWAIT P1, [UR17+0x28c50], R0 ;  /* 0x028c5000ff0075a7 */ /* 0x000e240008020151 */
[----:B0-----:R-:W-:Y:S05]  /*1f50*/  @!P1 BRA `(.L_x_3557) ;  /* 0x0000010400949947 */ /* 0x001fea0003800000 */
.L_x_3689:
[----:B------:R-:W-:Y:S01]  /*1f60*/  BAR.SYNC.DEFER_BLOCKING 0xe, 0x100 ;  /* 0x0384000000007b1d */ /* 0x000fe20000010000 */
[----:B------:R-:W-:Y:S02]  /*1f70*/  UIADD3 UR4, UR39, 0x26800, URZ ;  /* 0x0002680027047890 */ /* 0x000fe4000fffe03f */
[----:B------:R-:W-:Y:S02]  /*1f80*/  ULEA UR12, UR48, UR20, 0xc ;  /* 0x00000014300c7291 */ /* 0x000fe4000f8e603f */
[----:B------:R-:W-:Y:S01]  /*1f90*/  USHF.R.U32.HI UR4, URZ, 0x4, UR4 ;  /* 0x000000043f047899 */ /* 0x000fe20008011604 */
[----:B------:R-:W-:Y:S01]  /*1fa0*/  UMOV UR7, 0x40000040 ;  /* 0x4000004000077882 */ /* 0x000fe20000000000 */
[----:B------:R-:W-:Y:S02]  /*1fb0*/  UMOV UR5, 0x40000040 ;  /* 0x4000004000057882 */ /* 0x000fe40000000000 */
[----:B------:R-:W-:Y:S01]  /*1fc0*/  ULOP3.LUT UR4, UR4, 0x3fff, URZ, 0xc0, !UPT ;  /* 0x00003fff04047892 */ /* 0x000fe2000f8ec03f */
[----:B------:R-:W-:Y:S01]  /*1fd0*/  UMOV UR6, UR12 ;  /* 0x0000000c00067c82 */ /* 0x000fe20008000000 */
[----:B------:R-:W-:-:S02]  /*1fe0*/  UIADD3 UR10, UR12, 0x100, URZ ;  /* 0x000001000c0a7890 */ /* 0x000fc4000fffe03f */
[----:B------:R-:W-:Y:S01]  /*1ff0*/  ULOP3.LUT UR13, UR4, 0x10000, URZ, 0xfc, !UPT ;  /* 0x00010000040d7892 */ /* 0x000fe2000f8efc3f */
[----:B------:R-:W-:Y:S01]  /*2000*/  UMOV UR11, 0x40000040 ;  /* 0x40000040000b7882 */ /* 0x000fe20000000000 */
[----:B------:R-:W-:Y:S02]  /*2010*/  UMOV UR9, 0x40000040 ;  /* 0x4000004000097882 */ /* 0x000fe40000000000 */
[----:B------:R-:W-:Y:S02]  /*2020*/  UIADD3 UR8, UR13, 0x4, URZ ;  /* 0x000000040d087890 */ /* 0x000fe4000fffe03f */
[----:B------:R-:W-:Y:S01]  /*2030*/  UIADD3 UR14, UR12, 0x180, URZ ;  /* 0x000001800c0e7890 */ /* 0x000fe2000fffe03f */
[----:B------:R-:W-:Y:S01]  /*2040*/  UMOV UR4, UR13 ;  /* 0x0000000d00047c82 */ /* 0x000fe20008000000 */
[----:B------:R-:W-:Y:S01]  /*2050*/  UMOV UR15, 0x40000040 ;  /* 0x40000040000f7882 */ /* 0x000fe20000000000 */
[----:B------:R-:W-:-:S06]  /*2060*/  WARPGROUP.ARRIVE ;  /* 0x00000000000079c5 */ /* 0x000fcc0000000000 */
[----:B------:R-:W-:Y:S01]  /*2070*/  HGMMA.64x256x16.F32 R24, gdesc[UR4].tnspB, RZ, !UPT, gsb0 ;  /* 0x43e00000041879f0 */ /* 0x000fe2000c0008ff */
[----:B------:R-:W-:Y:S02]  /*2080*/  UIADD3 UR6, UR12, 0x80, URZ ;  /* 0x000000800c067890 */ /* 0x000fe4000fffe03f */
[----:B------:R-:W-:Y:S01]  /*2090*/  UIADD3 UR4, UR13, 0x2, URZ ;  /* 0x000000020d047890 */ /* 0x000fe2000fffe03f */
[----:B------:R-:W-:Y:S01]  /*20a0*/  UMOV UR7, 0x40000040 ;  /* 0x4000004000077882 */ /* 0x000fe20000000000 */
[----:B------:R-:W-:Y:S01]  /*20b0*/  UMOV UR5, 0x40000040 ;  /* 0x4000004000057882 */ /* 0x000fe20000000000 */
[----:B------:R-:W-:-:S03]  /*20c0*/  UIADD3 UR12, UR13, 0x6, URZ ;  /* 0x000000060d0c7890 */ /* 0x000fc6000fffe03f */
[----:B------:R-:W-:Y:S01]  /*20d0*/  UMOV UR13, 0x40000040 ;  /* 0x40000040000d7882 */ /* 0x000fe20000000000 */
[----:B------:R-:W-:Y:S02]  /*20e0*/  WARPGROUP.DEPBAR.LE gsb0, 0x0 ;  /* 0x00008000000079c5 */ /* 0x000fe40000010000 */
[----:B------:R-:W-:-:S15]  /*20f0*/  WARPGROUP.ARRIVE ;  /* 0x00000000000079c5 */ /* 0x000fde0000000000 */
[----:B------:R-:W-:-:S01]  /*2100*/  NOP ;  /* 0x0000000000007918 */ /* 0x000fc20000000000 */
        /* <DEDUP_REMOVED lines=13> */
.L_x_3558:
[----:B------:R-:W-:-:S04]  /*21e0*/  UIADD3 UR6, UR17, 0x28c60, URZ ;  /* 0x00028c6011067890 */ /* 0x000fc8000fffe03f */
[----:B------:R-:W-:-:S09]  /*21f0*/  UPRMT UR6, UR38, 0x654, UR6 ;  /* 0x0000065426067896 */ /* 0x000fd20008000006 */
[----:B------:R-:W-:Y:S01]  /*2200*/  SYNCS.ARRIVE.TRANS64.RED.A1T0 RZ, [UR6], RZ ;  /* 0x000000ffffff79a7 */ /* 0x000fe20008100406 */
[----:B------:R-:W-:-:S04]  /*2210*/  UIADD3 UR6, UR16, -0x2, URZ ;  /* 0xfffffffe10067890 */ /* 0x000fc8000fffe03f */
[----:B------:R-:W-:-:S06]  /*2220*/  UISETP.GE.AND UP0, UPT, UR6, UR21, UPT ;  /* 0x000000150600728c */ /* 0x000fcc000bf06270 */
[----:B------:R-:W-:-:S13]  /*2230*/  PLOP3.LUT P1, PT, PT, PT, UP0, 0x80, 0x0 ;  /* 0x000000000000781c */ /* 0x000fda0003f2f008 */
[----:B------:R-:W-:Y:S05]  /*2240*/  @!P1 BRA `(.L_x_3559) ;  /* 0x0000000800f89947 */ /* 0x000fea0003800000 */
[----:B------:R-:W-:-:S05]  /*2250*/  UMOV UR22, UR6 ;  /* 0x0000000600167c82 */ /* 0x000fca0008000000 */
.L_x_3565:
[----:B------:R-:W-:Y:S01]  /*2260*/  BAR.SYNC.DEFER_BLOCKING 0xe, 0x100 ;  /* 0x0384000000007b1d */ /* 0x000fe20000010000 */
[----:B01----:R-:W-:Y:S01]  /*2270*/  IMAD.U32 R3, RZ, RZ, UR48 ;  /* 0x00000030ff037e24 */ /* 0x003fe2000f8e00ff */
[----:B------:R-:W-:-:S03]  /*2280*/  UIADD3 UR48, UR48, 0x1, URZ ;  /* 0x0000000130307890 */ /* 0x000fc6000fffe03f */
[----:B------:R-:W-:Y:S01]  /*2290*/  IMAD R0, R3, 0x40, R16 ;  /* 0x0000004003007824 */ /* 0x000fe200078e0210 */
[----:B------:R-:W-:-:S04]  /*22a0*/  UISETP.NE.AND UP0, UPT, UR48, 0x2, UPT ;  /* 0x000000023000788c */ /* 0x000fc8000bf05270 */
[----:B------:R-:W-:Y:S01]  /*22b0*/  LEA R0, R0, UR39, 0x2 ;  /* 0x0000002700007c11 */ /* 0x000fe2000f8e10ff */
[----:B------:R-:W-:Y:S02]  /*22c0*/  USEL UR6, URZ, 0x1, UP0 ;  /* 0x000000013f067887 */ /* 0x000fe40008000000 */
[----:B------:R-:W-:Y:S02]  /*22d0*/  USEL UR48, UR48, URZ, UP0 ;  /* 0x0000003f30307287 */ /* 0x000fe40008000000 */
[----:B------:R-:W-:Y:S01]  /*22e0*/  ULOP3.LUT UR36, UR36, UR6, URZ, 0x3c, !UPT ;  /* 0x0000000624247292 */ /* 0x000fe2000f8e3c3f */
        /* <DEDUP_REMOVED lines=132> */
.L_x_3560:
[----:B------:R-:W-:Y:S01]  /*2b30*/  ULEA UR6, UR48, UR39, 0x3 ;  /* 0x0000002730067291 */ /* 0x000fe2000f8e183f */
[----:B------:R-:W-:-:S05]  /*2b40*/  IMAD.U32 R0, RZ, RZ, UR36 ;  /* 0x00000024ff007e24 */ /* 0x000fca000f8e00ff */
[----:B------:R-:W-:-:S04]  /*2b50*/  SHF.L.U32 R0, R0, 0x1f, RZ ;  /* 0x0000001f00007819 */ /* 0x000fc800000006ff */
[----:B------:R0:W1:Y:S01]  /*2b60*/  SYNCS.PHASECHK.TRANS64.TRYWAIT P1, [UR6+0x28c50], R0 ;  /* 0x028c5000ff0075a7 */ /* 0x0000620008020146 */
[----:B------:R-:W-:Y:S05]  /*2b70*/  @!P0 BRA `(.L_x_3561) ;  /* 0x0000000000048947 */ /* 0x000fea0003800000 */
[----:B------:R-:W-:Y:S01]  /*2b80*/  BPT.TRAP 0x1 ;  /* 0x000000040000795c */ /* 0x000fe20000300000 */
.L_x_3561:
[----:B-1----:R-:W-:Y:S05]  /*2b90*/  @P1 BRA `(.L_x_3562) ;  /* 0x0000000000081947 */ /* 0x002fea0003800000 */
[----:B------:R-:W1:Y:S02]  /*2ba0*/  SYNCS.PHASECHK.TRANS64.TRYWAIT P1, [UR6+0x28c50], R0 ;  /* 0x028c5000ff0075a7 */ /* 0x000e640008020146 */
[----:B-1----:R-:W-:Y:S05]  /*2bb0*/  @!P1 BRA `(.L_x_3563) ;  /* 0x000000f800949947 */ /* 0x002fea0003800000 */
.L_x_3562:
[----:B------:R-:W-:Y:S01]  /*2bc0*/  UIADD3 UR6, UR39, 0x26800, URZ ;  /* 0x0002680027067890 */ /* 0x000fe2000fffe03f */
[----:B------:R-:W-:Y:S01]  /*2bd0*/  WARPGROUP.ARRIVE ;  /* 0x00000000000079c5 */ /* 0x000fe20000000000 */
[----:B------:R-:W-:Y:S02]  /*2be0*/  ULEA UR18, UR48, UR20, 0xc ;  /* 0x0000001430127291 */ /* 0x000fe4000f8e603f */
[----:B------:R-:W-:Y:S01]  /*2bf0*/  USHF.R.U32.HI UR6, URZ, 0x4, UR6 ;  /* 0x000000043f067899 */ /* 0x000fe20008011606 */
[----:B------:R-:W-:Y:S01]  /*2c00*/  UMOV UR19, 0x40000040 ;  /* 0x4000004000137882 */ /* 0x000fe20000000000 */
[----:B------:R-:W-:Y:S02]  /*2c10*/  UMOV UR17, 0x40000040 ;  /* 0x4000004000117882 */ /* 0x000fe40000000000 */
[----:B------:R-:W-:Y:S01]  /*2c20*/  ULOP3.LUT UR6, UR6, 0x3fff, URZ, 0xc0, !UPT ;  /* 0x00003fff06067892 */ /* 0x000fe2000f8ec03f */
[----:B------:R-:W-:Y:S01]  /*2c30*/  UMOV UR7, 0x40000040 ;  /* 0x4000004000077882 */ /* 0x000fe20000000000 */
[----:B------:R-:W-:-:S02]  /*2c40*/  UIADD3 UR10, UR18, 0x100, URZ ;  /* 0x00000100120a7890 */ /* 0x000fc4000fffe03f */
[----:B------:R-:W-:Y:S02]  /*2c50*/  ULOP3.LUT UR16, UR6, 0x10000, URZ, 0xfc, !UPT ;  /* 0x0001000006107892 */ /* 0x000fe4000f8efc3f */
[----:B------:R-:W-:Y:S01]  /*2c60*/  UIADD3 UR6, UR18, 0x80, URZ ;  /* 0x0000008012067890 */ /* 0x000fe2000fffe03f */
[----:B------:R-:W-:Y:S01]  /*2c70*/  UMOV UR11, 0x40000040 ;  /* 0x40000040000b7882 */ /* 0x000fe20000000000 */
[----:B------:R-:W-:Y:S01]  /*2c80*/  UIADD3 UR14, UR18, 0x180, URZ ;  /* 0x00000180120e7890 */ /* 0x000fe2000fffe03f */
[----:B------:R-:W-:-:S04]  /*2c90*/  UMOV UR15, 0x40000040 ;  /* 0x40000040000f7882 */ /* 0x000fc80000000000 */
        /* <DEDUP_REMOVED lines=17> */
.L_x_3564:
[----:B------:R-:W-:Y:S02]  /*2db0*/  UISETP.GT.AND UP0, UPT, UR22, UR21, UPT ;  /* 0x000000151600728c */ /* 0x000fe4000bf04270 */
[----:B------:R-:W-:Y:S02]  /*2dc0*/  ULEA UR6, UR48, UR39, 0x3 ;  /* 0x0000002730067291 */ /* 0x000fe4000f8e183f */
[----:B------:R-:W-:Y:S02]  /*2dd0*/  UIADD3 UR22, UR22, -0x1, URZ ;  /* 0xffffffff16167890 */ /* 0x000fe4000fffe03f */
[----:B------:R-:W-:Y:S01]  /*2de0*/  UIADD3 UR6, UR6, 0x28c60, URZ ;  /* 0x00028c6006067890 */ /* 0x000fe2000fffe03f */
[----:B------:R-:W-:-:S03]  /*2df0*/  PLOP3.LUT P1, PT, PT, PT, UP0, 0x80, 0x0 ;  /* 0x000000000000781c */ /* 0x000fc60003f2f008 */
[----:B------:R-:W-:-:S09]  /*2e00*/  UPRMT UR6, UR38, 0x654, UR6 ;  /* 0x0000065426067896 */ /* 0x000fd20008000006 */
[----:B------:R-:W-:Y:S01]  /*2e10*/  SYNCS.ARRIVE.TRANS64.RED.A1T0 RZ, [UR6], RZ ;  /* 0x000000ffffff79a7 */ /* 0x000fe20008100406 */
[----:B------:R-:W-:Y:S05]  /*2e20*/  @P1 BRA `(.L_x_3565) ;  /* 0xfffffff4000c1947 */ /* 0x000fea000383ffff */
.L_x_3559:
[----:B------:R-:W-:Y:S01]  /*2e30*/  BAR.SYNC.DEFER_BLOCKING 0xe, 0x100 ;  /* 0x0384000000007b1d */ /* 0x000fe20000010000 */
[----:B01----:R-:W-:Y:S01]  /*2e40*/  IMAD.U32 R3, RZ, RZ, UR48 ;  /* 0x00000030ff037e24 */ /* 0x003fe2000f8e00ff */
[----:B------:R-:W-:Y:S01]  /*2e50*/  UIADD3 UR48, UR48, 0x1, URZ ;  /* 0x0000000130307890 */ /* 0x000fe2000fffe03f */
[----:B------:R-:W-:Y:S02]  /*2e60*/  PLOP3.LUT P0, PT, PT, PT, PT, 0x8, 0x0 ;  /* 0x000000000000781c */ /* 0x000fe40003f0e170 */
[----:B------:R-:W-:Y:S01]  /*2e70*/  CS2R R12, SRZ ;  /* 0x00000000000c7805 */ /* 0x000fe2000001ff00 */
        /* <DEDUP_REMOVED lines=138> */
.L_x_3553:
        /* <DEDUP_REMOVED lines=37> */
.L_x_3566:
        /* <DEDUP_REMOVED lines=103> */
.L_x_3567:
[----:B------:R-:W-:Y:S01]  /*3fe0*/  ULEA.HI UR4, UR46, UR46, URZ, 0x1 ;  /* 0x0000002e2e047291 */ /* 0x000fe2000f8f083f */
[----:B------:R-:W-:Y:S01]  /*3ff0*/  IMAD.MOV.U32 R3, RZ, RZ, 0x1 ;  /* 0x00000001ff037424 */ /* 0x000fe200078e00ff */
[----:B------:R-:W-:Y:S02]  /*4000*/  ISETP.NE.AND P0, PT, RZ, UR47, PT ;  /* 0x0000002fff007c0c */ /* 0x000fe4000bf05270 */
[----:B------:R-:W-:Y:S02]  /*4010*/  ULOP3.LUT UR4, UR4, 0xfffffffe, URZ, 0xc0, !UPT ;  /* 0xfffffffe04047892 */ /* 0x000fe4000f8ec03f */
[----:B------:R-:W-:Y:S02]  /*4020*/  SEL R3, R3, 0x2, !P0 ;  /* 0x0000000203037807 */ /* 0x000fe40004000000 */
[----:B------:R-:W-:Y:S02]  /*4030*/  UIADD3 UR4, UR46, -UR4, URZ ;  /* 0x800000042e047290 */ /* 0x000fe4000fffe03f */
[----:B------:R-:W-:-:S04]  /*4040*/  LOP3.LUT R3, R3, 0x1, RZ, 0xfc, !PT ;  /* 0x0000000103037812 */ /* 0x000fc800078efcff */
[----:B------:R-:W-:Y:S01]  /*4050*/  IMAD.U32 R0, RZ, RZ, UR4 ;  /* 0x00000004ff007e24 */ /* 0x000fe2000f8e00ff */
[----:B------:R-:W-:-:S04]  /*4060*/  ISETP.NE.AND P0, PT, R3, 0x3, PT ;  /* 0x000000030300780c */ /* 0x000fc80003f05270 */
[----:B------:R-:W-:-:S04]  /*4070*/  SHF.L.U32 R0, R0, 0x1f, RZ ;  /* 0x0000001f00007819 */ /* 0x000fc800000006ff */
[----:B------:R-:W0:Y:S02]  /*4080*/  SYNCS.PHASECHK.TRANS64.TRYWAIT P1, [UR39+0x28c00], R0 ;  /* 0x028c0000ff0075a7 */ /* 0x000e240008020167 */
[----:B0-----:R-:W-:Y:S05]  /*4090*/  @!P1 BRA `(.L_x_3568) ;  /* 0x000000e400749947 */ /* 0x001fea0003800000 */
.L_x_3690:
[----:B------:R-:W-:Y:S05]  /*40a0*/  @!P0 BRA `(.L_x_3569) ;  /* 0x0000000000048947 */ /* 0x000fea0003800000 */
[----:B------:R-:W-:Y:S01]  /*40b0*/  BPT.TRAP 0x1 ;  /* 0x000000040000795c */ /* 0x000fe20000300000 */
.L_x_3569:
[----:B------:R-:W-:Y:S02]  /*40c0*/  IMAD.U32 R6, RZ, RZ, UR48 ;  /* 0x00000030ff067e24 */ /* 0x000fe4000f8e00ff */
[----:B------:R-:W-:-:S03]  /*40d0*/  IMAD.U32 R9, RZ, RZ, UR36 ;  /* 0x00000024ff097e24 */ /* 0x000fc6000f8e00ff */
[----:B------:R-:W-:Y:S02]  /*40e0*/  LEA R6, R6, UR39, 0x3 ;  /* 0x0000002706067c11 */ /* 0x000fe4000f8e18ff */
[----:B------:R-:W-:-:S04]  /*40f0*/  SHF.L.U32 R9, R9, 0x1f, RZ ;  /* 0x0000001f09097819 */ /* 0x000fc800000006ff */
[----:B------:R1:W2:Y:S01]  /*4100*/  SYNCS.PHASECHK.TRANS64.TRYWAIT P1, [R6+URZ+0x28c30], R9 ;  /* 0x028c3009060075a7 */ /* 0x0002a2000802017f */
[----:B------:R-:W-:Y:S05]  /*4110*/  @!P0 BRA `(.L_x_3570) ;  /* 0x0000000000048947 */ /* 0x000fea0003800000 */
[----:B------:R-:W-:Y:S01]  /*4120*/  BPT.TRAP 0x1 ;  /* 0x000000040000795c */ /* 0x000fe20000300000 */
.L_x_3570:
[----:B--2---:R-:W-:Y:S05]  /*4130*/  @P1 BRA `(.L_x_3571) ;  /* 0x0000000000081947 */ /* 0x004fea0003800000 */
[----:B------:R-:W2:Y:S02]  /*4140*/  SYNCS.PHASECHK.TRANS64.TRYWAIT P1, [R6+URZ+0x28c30], R9 ;  /* 0x028c3009060075a7 */ /* 0x000ea4000802017f */
[----:B--2---:R-:W-:Y:S05]  /*4150*/  @!P1 BRA `(.L_x_3572) ;  /* 0x000000e4005c9947 */ /* 0x004fea0003800000 */
.L_x_3571:
[----:B------:R-:W-:-:S04]  /*4160*/  UIADD3 UR4, UR39, 0x22400, URZ ;  /* 0x0002240027047890 */ /* 0x000fc8000fffe03f */
[----:B------:R-:W-:-:S04]  /*4170*/  USHF.R.U32.HI UR4, URZ, 0x4, UR4 ;  /* 0x000000043f047899 */ /* 0x000fc80008011604 */
[----:B------:R-:W-:-:S06]  /*4180*/  ULOP3.LUT UR4, UR4, 0x3fff, URZ, 0xc0, !UPT ;  /* 0x00003fff04047892 */ /* 0x000fcc000f8ec03f */
[----:B0-----:R-:W-:Y:S01]  /*4190*/  IMAD.U32 R3, RZ, RZ, UR4 ;  /* 0x00000004ff037e24 */ /* 0x001fe2000f8e00ff */
[----:B------:R-:W-:Y:S05]  /*41a0*/  WARPSYNC.ALL ;  /* 0x0000000000007948 */ /* 0x000fea0003800000 */
[----:B------:R-:W-:-:S04]  /*41b0*/  LOP3.LUT R3, R3, 0x10000, RZ, 0xfc, !PT ;  /* 0x0001000003037812 */ /* 0x000fc800078efcff */
[----:B------:R-:W-:Y:S01]  /*41c0*/  R2UR UR12, R3 ;  /* 0x00000000030c72ca */ /* 0x000fe200000e0000 */
[----:B------:R-:W-:Y:S01]  /*41d0*/  UIADD3 UR4, UR39, 0x20400, URZ ;  /* 0x0002040027047890 */ /* 0x000fe2000fffe03f */
[----:B------:R-:W-:Y:S01]  /*41e0*/  WARPGROUP.ARRIVE ;  /* 0x00000000000079c5 */ /* 0x000fe20000000000 */
[----:B------:R-:W-:Y:S01]  /*41f0*/  UMOV UR7, 0x40000040 ;  /* 0x4000004000077882 */ /* 0x000fe20000000000 */
[----:B------:R-:W-:Y:S01]  /*4200*/  UMOV UR5, 0x40000040 ;  /* 0x4000004000057882 */ /* 0x000fe20000000000 */
[----:B------:R-:W-:Y:S01]  /*4210*/  USHF.R.U32.HI UR4, URZ, 0x4, UR4 ;  /* 0x000000043f047899 */ /* 0x000fe20008011604 */
[----:B------:R-:W-:Y:S01]  /*4220*/  UMOV UR11, 0x40000040 ;  /* 0x40000040000b7882 */ /* 0x000fe20000000000 */
[----:B------:R-:W-:Y:S02]  /*4230*/  UMOV UR9, 0x40000040 ;  /* 0x4000004000097882 */ /* 0x000fe40000000000 */
[----:B------:R-:W-:Y:S01]  /*4240*/  ULOP3.LUT UR4, UR4, 0x3fff, URZ, 0xc0, !UPT ;  /* 0x00003fff04047892 */ /* 0x000fe2000f8ec03f */
[----:B------:R-:W-:-:S03]  /*4250*/  UMOV UR15, 0x40000040 ;  /* 0x40000040000f7882 */ /* 0x000fc60000000000 */
[----:B------:R-:W-:Y:S02]  /*4260*/  ULEA UR12, UR48, UR12, 0x9 ;  /* 0x0000000c300c7291 */ /* 0x000fe4000f8e483f */
[----:B------:R-:W-:Y:S02]  /*4270*/  ULOP3.LUT UR13, UR4, 0x10000, URZ, 0xfc, !UPT ;  /* 0x00010000040d7892 */ /* 0x000fe4000f8efc3f */
[----:B------:R-:W-:Y:S02]  /*4280*/  UIADD3 UR10, UR12, 0x4, URZ ;  /* 0x000000040c0a7890 */ /* 0x000fe4000fffe03f */
[----:B------:R-:W-:Y:S01]  /*4290*/  UIADD3 UR8, UR13, 0x4, URZ ;  /* 0x000000040d087890 */ /* 0x000fe2000fffe03f */
[----:B------:R-:W-:Y:S02]  /*42a0*/  UMOV UR6, UR12 ;  /* 0x0000000c00067c82 */ /* 0x000fe40008000000 */
[----:B------:R-:W-:Y:S01]  /*42b0*/  UMOV UR4, UR13 ;  /* 0x0000000d00047c82 */ /* 0x000fe20008000000 */
[----:B------:R-:W-:Y:S01]  /*42c0*/  UIADD3 UR14, UR12, 0x6, URZ ;  /* 0x000000060c0e7890 */ /* 0x000fe2000fffe03f */
[----:B------:R-:W-:Y:S01]  /*42d0*/  HGMMA.64x64x16.F32 R24, gdesc[UR4], RZ, !UPT, gsb0 ;  /* 0x00e00000041879f0 */ /* 0x000fe2000c0008ff */
[----:B------:R-:W-:-:S02]  /*42e0*/  UIADD3 UR6, UR12, 0x2, URZ ;  /* 0x000000020c067890 */ /* 0x000fc4000fffe03f */
[----:B------:R-:W-:Y:S01]  /*42f0*/  UIADD3 UR4, UR13, 0x2, URZ ;  /* 0x000000020d047890 */ /* 0x000fe2000fffe03f */
[----:B------:R-:W-:Y:S01]  /*4300*/  UMOV UR7, 0x40000040 ;  /* 0x4000004000077882 */ /* 0x000fe20000000000 */
[----:B------:R-:W-:Y:S01]  /*4310*/  UMOV UR5, 0x40000040 ;  /* 0x4000004000057882 */ /* 0x000fe20000000000 */
[----:B------:R-:W-:-:S03]  /*4320*/  UIADD3 UR12, UR13, 0x6, URZ ;  /* 0x000000060d0c7890 */ /* 0x000fc6000fffe03f */
        /* <DEDUP_REMOVED lines=13> */
.L_x_3573:
        /* <DEDUP_REMOVED lines=45> */
[----:B------:R-:W-:Y:S01]  /*46d0*/  FMNMX.FTZ R4, R28, R5, !PT ;  /* 0x000000051c047209 */ /* 0x000fe20007810000 */
[----:B------:R-:W-:Y:S01]  /*46e0*/  FMUL.FTZ R46, R46, UR6 ;  /* 0x000000062e2e7c20 */ /* 0x000fe20008410000 */
[----:B------:R-:W-:Y:S01]  /*46f0*/  FMUL.FTZ R47, R47, UR6 ;  /* 0x000000062f2f7c20 */ /* 0x000fe20008410000 */
[----:B------:R-:W4:Y:S01]  /*4700*/  MUFU.TANH R26, R26 ;  /* 0x0000001a001a7308 */ /* 0x000f220000002400 */
        /* <DEDUP_REMOVED lines=8> */
[----:B---3--:R-:W-:-:S02]  /*4790*/  FSEL R32, R32, -INF , P1 ;  /* 0xff80000020207808 */ /* 0x008fc40000800000 */
[----:B------:R-:W-:Y:S02]  /*47a0*/  R2UR UR6, R6 ;  /* 0x00000000060672ca */ /* 0x000fe400000e0000 */
[----:B------:R-:W-:-:S03]  /*47b0*/  FMNMX.FTZ R4, R32, R5, !PT ;  /* 0x0000000520047209 */ /* 0x000fc60007810000 */
[----:B------:R-:W3:Y:S01]  /*47c0*/  MUFU.TANH R27, R27 ;  /* 0x0000001b001b7308 */ /* 0x000ee20000002400 */
[----:B----4-:R-:W-:Y:S02]  /*47d0*/  FSEL R26, R26, -INF , P5 ;  /* 0xff8000001a1a7808 */ /* 0x010fe40002800000 */
[----:B------:R-:W-:-:S05]  /*47e0*/  ISETP.GT.AND P5, PT, R0, 0x18, PT ;  /* 0x000000180000780c */ /* 0x000fca0003fa4270 */
[----:B------:R-:W4:Y:S01]  /*47f0*/  MUFU.TANH R36, R36 ;  /* 0x0000002400247308 */ /* 0x000f220000002400 */
[----:B0-----:R-:W-:Y:S01]  /*4800*/  FSEL R33, R33, -INF , P6 ;  /* 0xff80000021217808 */ /* 0x001fe20003000000 */
[----:B------:R-:W-:-:S03]  /*4810*/  UIADD3 UR6, UR6, 0x28c40, URZ ;  /* 0x00028c4006067890 */ /* 0x000fc6000fffe03f */
[----:B------:R-:W-:Y:S01]  /*4820*/  FMNMX.FTZ R5, R33, R4, !PT ;  /* 0x0000000421057209 */ /* 0x000fe20007810000 */
[----:B------:R-:W-:Y:S02]  /*4830*/  UPRMT UR6, UR38, 0x654, UR6 ;  /* 0x0000065426067896 */ /* 0x000fe40008000006 */
[----:B------:R-:W0:Y:S01]  /*4840*/  MUFU.TANH R30, R30 ;  /* 0x0000001e001e7308 */ /* 0x000e220000002400 */
[----:B---3--:R-:W-:Y:S02]  /*4850*/  FSEL R27, R27, -INF , P4 ;  /* 0xff8000001b1b7808 */ /* 0x008fe40002000000 */
[----:B------:R-:W-:-:S04]  /*4860*/  ISETP.GT.AND P4, PT, R0, 0x19, PT ;  /* 0x000000190000780c */ /* 0x000fc80003f84270 */
[----:B------:R-:W-:Y:S01]  /*4870*/  SYNCS.ARRIVE.TRANS64.RED.A1T0 RZ, [UR6], RZ ;  /* 0x000000ffffff79a7 */ /* 0x000fe20008100406 */
[----:B------:R-:W3:Y:S01]  /*4880*/  MUFU.TANH R37, R37 ;  /* 0x0000002500257308 */ /* 0x000ee20000002400 */
[----:B----4-:R-:W-:-:S04]  /*4890*/  FSEL R36, R36, -INF , P5 ;  /* 0xff80000024247808 */ /* 0x010fc80002800000 */
[----:B------:R-:W-:-:S03]  /*48a0*/  FMNMX.FTZ R4, R36, R5, !PT ;  /* 0x0000000524047209 */ /* 0x000fc60007810000 */
[----:B------:R-:W4:Y:S01]  /*48b0*/  MUFU.TANH R31, R31 ;  /* 0x0000001f001f7308 */ /* 0x000f220000002400 */
[----:B0-----:R-:W-:Y:S02]  /*48c0*/  FSEL R30, R30, -INF , P3 ;  /* 0xff8000001e1e7808 */ /* 0x001fe40001800000 */
[----:B------:R-:W-:-:S05]  /*48d0*/  ISETP.GT.AND P3, PT, R0, 0x20, PT ;  /* 0x000000200000780c */ /* 0x000fca0003f64270 */
[----:B------:R-:W0:Y:S01]  /*48e0*/  MUFU.TANH R40, R40 ;  /* 0x0000002800287308 */ /* 0x000e220000002400 */
[----:B---3--:R-:W-:-:S04]  /*48f0*/  FSEL R37, R37, -INF , P4 ;  /* 0xff80000025257808 */ /* 0x008fc80002000000 */
[----:B------:R-:W-:-:S03]  /*4900*/  FMNMX.FTZ R5, R37, R4, !PT ;  /* 0x0000000425057209 */ /* 0x000fc60007810000 */
[----:B------:R-:W3:Y:S01]  /*4910*/  MUFU.TANH R34, R34 ;  /* 0x0000002200227308 */ /* 0x000ee20000002400 */
[----:B----4-:R-:W-:Y:S02]  /*4920*/  FSEL R31, R31, -INF , P2 ;  /* 0xff8000001f1f7808 */ /* 0x010fe40001000000 */
[----:B------:R-:W-:-:S05]  /*4930*/  ISETP.GT.AND P2, PT, R0, 0x21, PT ;  /* 0x000000210000780c */ /* 0x000fca0003f44270 */
[----:B------:R-:W4:Y:S01]  /*4940*/  MUFU.TANH R41, R41 ;  /* 0x0000002900297308 */ /* 0x000f220000002400 */
[----:B0-----:R-:W-:-:S04]  /*4950*/  FSEL R40, R40, -INF , P3 ;  /* 0xff80000028287808 */ /* 0x001fc80001800000 */
[----:B------:R-:W-:-:S03]  /*4960*/  FMNMX.FTZ R4, R40, R5, !PT ;  /* 0x0000000528047209 */ /* 0x000fc60007810000 */
[----:B------:R-:W0:Y:S01]  /*4970*/  MUFU.TANH R35, R35 ;  /* 0x0000002300237308 */ /* 0x000e220000002400 */
[----:B---3--:R-:W-:Y:S02]  /*4980*/  FSEL R34, R34, -INF , P1 ;  /* 0xff80000022227808 */ /* 0x008fe40000800000 */
[----:B------:R-:W-:-:S05]  /*4990*/  ISETP.GT.AND P1, PT, R0, 0x28, PT ;  /* 0x000000280000780c */ /* 0x000fca0003f24270 */
        /* <DEDUP_REMOVED lines=34> */
[----:B---3--:R-:W-:-:S04]  /*4bc0*/  FSEL R53, R53, -INF , P2 ;  /* 0xff80000035357808 */ /* 0x008fc80001000000 */
[----:B------:R-:W-:-:S03]  /*4bd0*/  FMNMX.FTZ R4, R53, R0, !PT ;  /* 0x0000000035047209 */ /* 0x000fc60007810000 */
[----:B------:R-:W3:Y:S01]  /*4be0*/  MUFU.TANH R50, R50 ;  /* 0x0000003200327308 */ /* 0x000ee20000002400 */
[----:B----4-:R-:W-:Y:S01]  /*4bf0*/  FSEL R46, R46, -INF , P1 ;  /* 0xff8000002e2e7808 */ /* 0x010fe20000800000 */
[----:B------:R-:W4:Y:S06]  /*4c00*/  SHFL.BFLY PT, R5, R4, 0x2, 0x1f ;  /* 0x0c401f0004057f89 */ /* 0x000f2c00000e0000 */
[----:B------:R-:W5:Y:S01]  /*4c10*/  MUFU.TANH R51, R51 ;  /* 0x0000003300337308 */ /* 0x000f620000002400 */
[----:B0-----:R-:W-:-:S07]  /*4c20*/  FSEL R47, R47, -INF , P6 ;  /* 0xff8000002f2f7808 */ /* 0x001fce0003000000 */
[----:B------:R-:W0:Y:S01]  /*4c30*/  MUFU.TANH R54, R54 ;  /* 0x0000003600367308 */ /* 0x000e220000002400 */
[----:B---3--:R-:W-:-:S07]  /*4c40*/  FSEL R50, R50, -INF , P5 ;  /* 0xff80000032327808 */ /* 0x008fce0002800000 */
[----:B------:R-:W3:Y:S01]  /*4c50*/  MUFU.TANH R55, R55 ;  /* 0x0000003700377308 */ /* 0x000ee20000002400 */
[----:B-----5:R-:W-:Y:S02]  /*4c60*/  FSEL R51, R51, -INF , P4 ;  /* 0xff80000033337808 */ /* 0x020fe40002000000 */
[----:B----4-:R-:W-:Y:S02]  /*4c70*/  FMNMX.FTZ R7, R4, R5, !PT ;  /* 0x0000000504077209 */ /* 0x010fe40007810000 */
[----:B------:R-:W-:-:S03]  /*4c80*/  FMNMX.FTZ R5, R26, R27, !PT ;  /* 0x0000001b1a057209 */ /* 0x000fc60007810000 */
[----:B------:R-:W4:Y:S01]  /*4c90*/  SHFL.BFLY PT, R8, R7, 0x1, 0x1f ;  /* 0x0c201f0007087f89 */ /* 0x000f2200000e0000 */
[----:B------:R-:W-:Y:S02]  /*4ca0*/  FMNMX.FTZ R0, R30, R5, !PT ;  /* 0x000000051e007209 */ /* 0x000fe40007810000 */
[----:B0-----:R-:W-:Y:S02]  /*4cb0*/  FSEL R54, R54, -INF , P3 ;  /* 0xff80000036367808 */ /* 0x001fe40001800000 */
[----:B------:R-:W-:-:S04]  /*4cc0*/  FMNMX.FTZ R5, R31, R0, !PT ;  /* 0x000000001f057209 */ /* 0x000fc80007810000 */
[----:B------:R-:W-:Y:S02]  /*4cd0*/  FMNMX.FTZ R0, R34, R5, !PT ;  /* 0x0000000522007209 */ /* 0x000fe40007810000 */
[----:B---3--:R-:W-:Y:S02]  /*4ce0*/  FSEL R55, R55, -INF , P2 ;  /* 0xff80000037377808 */ /* 0x008fe40001000000 */
[----:B------:R-:W-:-:S04]  /*4cf0*/  FMNMX.FTZ R5, R35, R0, !PT ;  /* 0x0000000023057209 */ /* 0x000fc80007810000 */
[----:B------:R-:W-:-:S04]  /*4d00*/  FMNMX.FTZ R0, R38, R5, !PT ;  /* 0x0000000526007209 */ /* 0x000fc80007810000 */
[----:B------:R-:W-:Y:S02]  /*4d10*/  FMNMX.FTZ R5, R39, R0, !PT ;  /* 0x0000000027057209 */ /* 0x000fe40007810000 */
[----:B----4-:R-:W-:Y:S02]  /*4d20*/  FMNMX.FTZ R7, R7, R8, !PT ;  /* 0x0000000807077209 */ /* 0x010fe40007810000 */
        /* <DEDUP_REMOVED lines=14> */
[----:B------:R-:W-:Y:S01]  /*4e10*/  MUFU.EX2 R24, R24 ;  /* 0x0000001800187308 */ /* 0x000fe20000000800 */
[--C-:B------:R-:W-:Y:S01]  /*4e20*/  FFMA.FTZ R32, R32, UR10, -R4.reuse ;  /* 0x0000000a20207c23 */ /* 0x100fe20008010804 */
[--C-:B------:R-:W-:Y:S01]  /*4e30*/  FFMA.FTZ R33, R33, UR10, -R4.reuse ;  /* 0x0000000a21217c23 */ /* 0x100fe20008010804 */
[----:B------:R-:W-:Y:S01]  /*4e40*/  FMNMX.FTZ R0, R54, R5, !PT ;  /* 0x0000000536007209 */ /* 0x000fe20007810000 */
[--C-:B------:R-:W-:Y:S01]  /*4e50*/  FFMA.FTZ R36, R36, UR10, -R4.reuse ;  /* 0x0000000a24247c23 */ /* 0x100fe20008010804 */
[--C-:B------:R-:W-:Y:S01]  /*4e60*/  FFMA.FTZ R37, R37, UR10, -R4.reuse ;  /* 0x0000000a25257c23 */ /* 0x100fe20008010804 */
[--C-:B------:R-:W-:Y:S01]  /*4e70*/  FFMA.FTZ R40, R40, UR10, -R4.reuse ;  /* 0x0000000a28287c23 */ /* 0x100fe20008010804 */
[----:B------:R-:W-:Y:S01]  /*4e80*/  FMNMX.FTZ R0, R55, R0, !PT ;  /* 0x0000000037007209 */ /* 0x000fe20007810000 */
[----:B------:R-:W0:Y:S01]  /*4e90*/  MUFU.EX2 R25, R25 ;  /* 0x0000001900197308 */ /* 0x000e220000000800 */
[--C-:B------:R-:W-:Y:S01]  /*4ea0*/  FFMA.FTZ R41, R41, UR10, -R4.reuse ;  /* 0x0000000a29297c23 */ /* 0x100fe20008010804 */
[--C-:B------:R-:W-:Y:S01]  /*4eb0*/  FFMA.FTZ R44, R44, UR10, -R4.reuse ;  /* 0x0000000a2c2c7c23 */ /* 0x100fe20008010804 */
[--C-:B------:R-:W-:Y:S01]  /*4ec0*/  FFMA.FTZ R45, R45, UR10, -R4.reuse ;  /* 0x0000000a2d2d7c23 */ /* 0x100fe20008010804 */
[----:B------:R-:W3:Y:S01]  /*4ed0*/  SHFL.BFLY PT, R5, R0, 0x2, 0x1f ;  /* 0x0c401f0000057f89 */ /* 0x000ee200000e0000 */
[--C-:B------:R-:W-:Y:S01]  /*4ee0*/  FFMA.FTZ R48, R48, UR10, -R4.reuse ;  /* 0x0000000a30307c23 */ /* 0x100fe20008010804 */
[--C-:B------:R-:W-:Y:S01]  /*4ef0*/  FFMA.FTZ R49, R49, UR10, -R4.reuse ;  /* 0x0000000a31317c23 */ /* 0x100fe20008010804 */
[--C-:B------:R-:W-:Y:S01]  /*4f00*/  FFMA.FTZ R52, R52, UR10, -R4.reuse ;  /* 0x0000000a34347c23 */ /* 0x100fe20008010804 */
[----:B------:R-:W-:Y:S01]  /*4f10*/  MUFU.EX2 R28, R28 ;  /* 0x0000001c001c7308 */ /* 0x000fe20000000800 */
[----:B------:R-:W-:-:S07]  /*4f20*/  FFMA.FTZ R4, R53, UR10, -R4 ;  /* 0x0000000a35047c23 */ /* 0x000fce0008010804 */
[----:B------:R-:W4:Y:S01]  /*4f30*/  MUFU.EX2 R29, R29 ;  /* 0x0000001d001d7308 */ /* 0x000f220000000800 */
[----:B0-----:R-:W-:Y:S01]  /*4f40*/  FADD.FTZ R11, R24, R25 ;  /* 0x00000019180b7221 */ /* 0x001fe20000010000 */
[----:B------:R-:W-:-:S06]  /*4f50*/  F2FP.F16.F32.PACK_AB R152, R25, R24 ;  /* 0x000000181998723e */ /* 0x000fcc00000000ff */
[----:B------:R-:W-:Y:S01]  /*4f60*/  MUFU.EX2 R32, R32 ;  /* 0x0000002000207308 */ /* 0x000fe20000000800 */
[----:B---3--:R-:W-:-:S07]  /*4f70*/  FMNMX.FTZ R5, R0, R5, !PT ;  /* 0x0000000500057209 */ /* 0x008fce0007810000 */
[----:B------:R-:W0:Y:S01]  /*4f80*/  MUFU.EX2 R33, R33 ;  /* 0x0000002100217308 */ /* 0x000e220000000800 */
[----:B------:R-:W3:Y:S01]  /*4f90*/  SHFL.BFLY PT, R0, R5, 0x1, 0x1f ;  /* 0x0c201f0005007f89 */ /* 0x000ee200000e0000 */
[----:B----4-:R-:W-:-:S06]  /*4fa0*/  F2FP.F16.F32.PACK_AB R154, R29, R28 ;  /* 0x0000001c1d9a723e */ /* 0x010fcc00000000ff */
[----:B------:R-:W-:Y:S08]  /*4fb0*/  MUFU.EX2 R36, R36 ;  /* 0x0000002400247308 */ /* 0x000ff00000000800 */
[----:B------:R-:W4:Y:S01]  /*4fc0*/  MUFU.EX2 R37, R37 ;  /* 0x0000002500257308 */ /* 0x000f220000000800 */
[----:B0-----:R-:W-:-:S07]  /*4fd0*/  F2FP.F16.F32.PACK_AB R156, R33, R32 ;  /* 0x00000020219c723e */ /* 0x001fce00000000ff */
[----:B------:R-:W-:Y:S01]  /*4fe0*/  MUFU.EX2 R40, R40 ;  /* 0x0000002800287308 */ /* 0x000fe20000000800 */
[----:B---3--:R-:W-:-:S04]  /*4ff0*/  FMNMX.FTZ R0, R5, R0, !PT ;  /* 0x0000000005007209 */ /* 0x008fc80007810000 */
[C---:B------:R-:W-:Y:S01]  /*5000*/  FSETP.NEU.FTZ.AND P1, PT, R0.reuse, -INF , PT ;  /* 0xff8000000000780b */ /* 0x040fe20003f3d000 */
[----:B------:R-:W-:Y:S02]  /*5010*/  FMUL.FTZ R5, R0, UR10 ;  /* 0x0000000a00057c20 */ /* 0x000fe40008410000 */
[----:B------:R-:W0:Y:S01]  /*5020*/  MUFU.EX2 R41, R41 ;  /* 0x0000002900297308 */ /* 0x000e220000000800 */
[----:B----4-:R-:W-:Y:S02]  /*5030*/  F2FP.F16.F32.PACK_AB R158, R37, R36 ;  /* 0x00000024259e723e */ /* 0x010fe400000000ff */
[----:B------:R-:W-:-:S05]  /*5040*/  FSEL R8, R5, RZ, P1 ;  /* 0x000000ff05087208 */ /* 0x000fca0000800000 */
        /* <DEDUP_REMOVED lines=14> */
[----:B------:R-:W3:Y:S01]  /*5130*/  MUFU.EX2 R27, R27 ;  /* 0x0000001b001b7308 */ /* 0x000ee20000000800 */
[--C-:B------:R-:W-:Y:S01]  /*5140*/  FFMA.FTZ R51, R51, UR10, -R8.reuse ;  /* 0x0000000a33337c23 */ /* 0x100fe20008010808 */
[--C-:B------:R-:W-:Y:S01]  /*5150*/  FFMA.FTZ R54, R54, UR10, -R8.reuse ;  /* 0x0000000a36367c23 */ /* 0x100fe20008010808 */
[----:B------:R-:W-:Y:S01]  /*5160*/  FFMA.FTZ R8, R55, UR10, -R8 ;  /* 0x0000000a37087c23 */ /* 0x000fe20008010808 */
[----:B0-----:R-:W-:-:S04]  /*5170*/  F2FP.F16.F32.PACK_AB R160, R41, R40 ;  /* 0x0000002829a0723e */ /* 0x001fc800000000ff */
[----:B------:R-:W-:Y:S08]  /*5180*/  MUFU.EX2 R30, R30 ;  /* 0x0000001e001e7308 */ /* 0x000ff00000000800 */
[----:B------:R-:W0:Y:S01]  /*5190*/  MUFU.EX2 R31, R31 ;  /* 0x0000001f001f7308 */ /* 0x000e220000000800 */
[----:B---3--:R-:W-:-:S07]  /*51a0*/  F2FP.F16.F32.PACK_AB R153, R27, R26 ;  /* 0x0000001a1b99723e */ /* 0x008fce00000000ff */
[----:B------:R-:W3:Y:S08]  /*51b0*/  MUFU.EX2 R34, R34 ;  /* 0x0000002200227308 */ /* 0x000ef00000000800 */
[----:B------:R4:W-:Y:S01]  /*51c0*/  MUFU.EX2 R5, R4 ;  /* 0x0000000400057308 */ /* 0x0009e20000000800 */
[----:B0-----:R-:W-:-:S05]  /*51d0*/  F2FP.F16.F32.PACK_AB R155, R31, R30 ;  /* 0x0000001e1f9b723e */ /* 0x001fca00000000ff */
[----:B------:R0:W-:Y:S02]  /*51e0*/  STSM.16.M88.4 [R18+0x26800], R152 ;  /* 0x0268009812007844 */ /* 0x0001e40000000200 */
[----:B------:R-:W5:Y:S01]  /*51f0*/  MUFU.EX2 R35, R35 ;  /* 0x0000002300237308 */ /* 0x000f620000000800 */
[----:B----4-:R-:W-:Y:S01]  /*5200*/  FADD.FTZ R4, R28, R11 ;  /* 0x0000000b1c047221 */ /* 0x010fe20000010000 */
[----:B------:R-:W-:-:S03]  /*5210*/  FADD.FTZ R11, R26, R27 ;  /* 0x0000001b1a0b7221 */ /* 0x000fc60000010000 */
[----:B------:R-:W-:Y:S01]  /*5220*/  FADD.FTZ R13, R29, R4 ;  /* 0x000000041d0d7221 */ /* 0x000fe20000010000 */
[----:B------:R-:W-:Y:S02]  /*5230*/  FADD.FTZ R4, R30, R11 ;  /* 0x0000000b1e047221 */ /* 0x000fe40000010000 */
[----:B------:R-:W4:Y:S01]  /*5240*/  MUFU.EX2 R38, R38 ;  /* 0x0000002600267308 */ /* 0x000f220000000800 */
[----:B------:R-:W-:Y:S01]  /*5250*/  FADD.FTZ R10, R32, R13 ;  /* 0x0000000d200a7221 */ /* 0x000fe20000010000 */
[----:B------:R-:W-:-:S03]  /*5260*/  FADD.FTZ R11, R31, R4 ;  /* 0x000000041f0b7221 */ /* 0x000fc60000010000 */
[----:B------:R-:W-:Y:S01]  /*5270*/  FADD.FTZ R13, R33, R10 ;  /* 0x0000000a210d7221 */ /* 0x000fe20000010000 */
[----:B---3--:R-:W-:Y:S02]  /*5280*/  FADD.FTZ R4, R34, R11 ;  /* 0x0000000b22047221 */ /* 0x008fe40000010000 */
[----:B------:R-:W3:Y:S01]  /*5290*/  MUFU.EX2 R39, R39 ;  /* 0x0000002700277308 */ /* 0x000ee20000000800 */
[----:B------:R-:W-:Y:S01]  /*52a0*/  FADD.FTZ R10, R36, R13 ;  /* 0x0000000d240a7221 */ /* 0x000fe20000010000 */
[C---:B-----5:R-:W-:Y:S01]  /*52b0*/  FADD.FTZ R11, R35.reuse, R4 ;  /* 0x00000004230b7221 */ /* 0x060fe20000010000 */
[----:B------:R-:W-:Y:S02]  /*52c0*/  F2FP.F16.F32.PACK_AB R157, R35, R34 ;  /* 0x00000022239d723e */ /* 0x000fe400000000ff */
[----:B------:R-:W-:-:S03]  /*52d0*/  FADD.FTZ R13, R37, R10 ;  /* 0x0000000a250d7221 */ /* 0x000fc60000010000 */
[----:B------:R-:W5:Y:S01]  /*52e0*/  MUFU.EX2 R42, R42 ;  /* 0x0000002a002a7308 */ /* 0x000f620000000800 */
[----:B----4-:R-:W-:Y:S01]  /*52f0*/  FADD.FTZ R4, R38, R11 ;  /* 0x0000000b26047221 */ /* 0x010fe20000010000 */
[----:B------:R-:W-:-:S04]  /*5300*/  FADD.FTZ R10, R40, R13 ;  /* 0x0000000d280a7221 */ /* 0x000fc80000010000 */
[----:B------:R-:W-:Y:S02]  /*5310*/  FADD.FTZ R15, R41, R10 ;  /* 0x0000000a290f7221 */ /* 0x000fe40000010000 */
[----:B------:R-:W4:Y:S01]  /*5320*/  MUFU.EX2 R43, R43 ;  /* 0x0000002b002b7308 */ /* 0x000f220000000800 */
[C---:B---3--:R-:W-:Y:S01]  /*5330*/  FADD.FTZ R13, R39.reuse, R4 ;  /* 0x00000004270d7221 */ /* 0x048fe20000010000 */
[----:B------:R-:W-:-:S05]  /*5340*/  F2FP.F16.F32.PACK_AB R159, R39, R38 ;  /* 0x00000026279f723e */ /* 0x000fca00000000ff */
[----:B------:R0:W-:Y:S01]  /*5350*/  STSM.16.M88.4 [R23], R156 ;  /* 0x0000009c17007844 */ /* 0x0001e20000000200 */
[----:B------:R-:W3:Y:S01]  /*5360*/  MUFU.EX2 R44, R44 ;  /* 0x0000002c002c7308 */ /* 0x000ee20000000800 */
[----:B-----5:R-:W-:-:S07]  /*5370*/  FADD.FTZ R4, R42, R13 ;  /* 0x0000000d2a047221 */ /* 0x020fce0000010000 */
[----:B------:R-:W-:Y:S01]  /*5380*/  MUFU.EX2 R46, R46 ;  /* 0x0000002e002e7308 */ /* 0x000fe20000000800 */
[C---:B----4-:R-:W-:Y:S01]  /*5390*/  FADD.FTZ R13, R43.reuse, R4 ;  /* 0x000000042b0d7221 */ /* 0x050fe20000010000 */
[----:B------:R-:W-:-:S06]  /*53a0*/  F2FP.F16.F32.PACK_AB R161, R43, R42 ;  /* 0x0000002a2ba1723e */ /* 0x000fcc00000000ff */
[----:B------:R-:W4:Y:S01]  /*53b0*/  MUFU.EX2 R45, R45 ;  /* 0x0000002d002d7308 */ /* 0x000f220000000800 */
[----:B---3--:R-:W-:-:S07]  /*53c0*/  FADD.FTZ R4, R44, R15 ;  /* 0x0000000f2c047221 */ /* 0x008fce0000010000 */
[----:B------:R-:W3:Y:S08]  /*53d0*/  MUFU.EX2 R47, R47 ;  /* 0x0000002f002f7308 */ /* 0x000ef00000000800 */
[----:B------:R-:W-:Y:S01]  /*53e0*/  MUFU.EX2 R48, R48 ;  /* 0x0000003000307308 */ /* 0x000fe20000000800 */
[C---:B----4-:R-:W-:Y:S01]  /*53f0*/  F2FP.F16.F32.PACK_AB R162, R45.reuse, R44 ;  /* 0x0000002c2da2723e */ /* 0x050fe200000000ff */
[----:B------:R-:W-:-:S06]  /*5400*/  FADD.FTZ R45, R45, R4 ;  /* 0x000000042d2d7221 */ /* 0x000fcc0000010000 */
[----:B------:R-:W4:Y:S01]  /*5410*/  MUFU.EX2 R49, R49 ;  /* 0x0000003100317308 */ /* 0x000f220000000800 */
[----:B---3--:R-:W-:-:S05]  /*5420*/  F2FP.F16.F32.PACK_AB R163, R47, R46 ;  /* 0x0000002e2fa3723e */ /* 0x008fca00000000ff */
[----:B------:R0:W-:Y:S02]  /*5430*/  STSM.16.M88.4 [R19], R160 ;  /* 0x000000a013007844 */ /* 0x0001e40000000200 */
[----:B------:R-:W-:Y:S08]  /*5440*/  MUFU.EX2 R50, R50 ;  /* 0x0000003200327308 */ /* 0x000ff00000000800 */
[----:B------:R-:W3:Y:S01]  /*5450*/  MUFU.EX2 R51, R51 ;  /* 0x0000003300337308 */ /* 0x000ee20000000800 */
[----:B----4-:R-:W-:Y:S01]  /*5460*/  F2FP.F16.F32.PACK_AB R164, R49, R48 ;  /* 0x0000003031a4723e */ /* 0x010fe200000000ff */
[----:B------:R-:W-:-:S04]  /*5470*/  FADD.FTZ R48, R48, R45 ;  /* 0x0000002d30307221 */ /* 0x000fc80000010000 */
[----:B------:R-:W-:Y:S02]  /*5480*/  FADD.FTZ R49, R49, R48 ;  /* 0x0000003031317221 */ /* 0x000fe40000010000 */
[----:B------:R-:W4:Y:S08]  /*5490*/  MUFU.EX2 R52, R52 ;  /* 0x0000003400347308 */ /* 0x000f300000000800 */
[----:B------:R-:W-:Y:S01]  /*54a0*/  MUFU.EX2 R54, R54 ;  /* 0x0000003600367308 */ /* 0x000fe20000000800 */
[----:B---3--:R-:W-:-:S07]  /*54b0*/  F2FP.F16.F32.PACK_AB R165, R51, R50 ;  /* 0x0000003233a5723e */ /* 0x008fce00000000ff */
[----:B------:R3:W5:Y:S01]  /*54c0*/  MUFU.EX2 R11, R8 ;  /* 0x00000008000b7308 */ /* 0x0007620000000800 */
[----:B----4-:R-:W-:Y:S01]  /*54d0*/  F2FP.F16.F32.PACK_AB R166, R5, R52 ;  /* 0x0000003405a6723e */ /* 0x010fe200000000ff */
[----:B------:R-:W-:-:S04]  /*54e0*/  FADD.FTZ R4, R52, R49 ;  /* 0x0000003134047221 */ /* 0x000fc80000010000 */
[----:B------:R-:W-:Y:S01]  /*54f0*/  FADD.FTZ R4, R5, R4 ;  /* 0x0000000405047221 */ /* 0x000fe20000010000 */
[----:B---3--:R-:W-:-:S04]  /*5500*/  FADD.FTZ R8, R46, R13 ;  /* 0x0000000d2e087221 */ /* 0x008fc80000010000 */
[----:B------:R-:W-:-:S04]  /*5510*/  FADD.FTZ R47, R47, R8 ;  /* 0x000000082f2f7221 */ /* 0x000fc80000010000 */
[----:B------:R-:W-:Y:S01]  /*5520*/  FADD.FTZ R50, R50, R47 ;  /* 0x0000002f32327221 */ /* 0x000fe20000010000 */
[----:B-----5:R-:W-:-:S03]  /*5530*/  F2FP.F16.F32.PACK_AB R167, R11, R54 ;  /* 0x000000360ba7723e */ /* 0x020fc600000000ff */
[----:B------:R-:W-:Y:S02]  /*5540*/  FADD.FTZ R51, R51, R50 ;  /* 0x0000003233337221 */ /* 0x000fe40000010000 */
[----:B------:R0:W-:Y:S02]  /*5550*/  STSM.16.M88.4 [R22], R164 ;  /* 0x000000a416007844 */ /* 0x0001e40000000200 */
[----:B------:R-:W-:-:S04]  /*5560*/  FADD.FTZ R54, R54, R51 ;  /* 0x0000003336367221 */ /* 0x000fc80000010000 */
[----:B------:R-:W-:Y:S01]  /*5570*/  FADD.FTZ R5, R11, R54 ;  /* 0x000000360b057221 */ /* 0x000fe20000010000 */
[----:B------:R-:W-:Y:S06]  /*5580*/  @!P0 BRA `(.L_x_3574) ;  /* 0x0000000000048947 */ /* 0x000fec0003800000 */
[----:B------:R-:W-:Y:S01]  /*5590*/  BPT.TRAP 0x1 ;  /* 0x000000040000795c */ /* 0x000fe20000300000 */
.L_x_3574:
[----:B------:R3:W4:Y:S01]  /*55a0*/  SYNCS.PHASECHK.TRANS64.TRYWAIT P1, [R6+URZ+0x28c50], R9 ;  /* 0x028c5009060075a7 */ /* 0x000722000802017f */
[----:B------:R-:W-:Y:S05]  /*55b0*/  @!P0 BRA `(.L_x_3575) ;  /* 0x0000000000048947 */ /* 0x000fea0003800000 */
[----:B------:R-:W-:Y:S01]  /*55c0*/  BPT.TRAP 0x1 ;  /* 0x000000040000795c */ /* 0x000fe20000300000 */
.L_x_3575:
[----:B------:R-:W-:Y:S01]  /*55d0*/  ULOP3.LUT UR54, UR54, 0x2000000, URZ, 0xfc, !UPT ;  /* 0x0200000036367892 */ /* 0x000fe2000f8efc3f */
[----:B----4-:R-:W-:Y:S11]  /*55e0*/  @P1 BRA `(.L_x_3576) ;  /* 0x0000000000081947 */ /* 0x010ff60003800000 */
[----:B------:R-:W4:Y:S02]  /*55f0*/  SYNCS.PHASECHK.TRANS64.TRYWAIT P1, [R6+URZ+0x28c50], R9 ;  /* 0x028c5009060075a7 */ /* 0x000f24000802017f */
[----:B----4-:R-:W-:Y:S05]  /*5600*/  @!P1 BRA `(.L_x_3577) ;  /* 0x000000d000449947 */ /* 0x010fea0003800000 */
.L_x_3576:
[----:B------:R-:W-:Y:S01]  /*5610*/  ULEA UR11, UR48, UR54, 0xc ;  /* 0x00000036300b7291 */ /* 0x000fe2000f8e603f */
[----:B------:R-:W-:Y:S01]  /*5620*/  WARPGROUP.ARRIVE ;  /* 0x00000000000079c5 */ /* 0x000fe20000000000 */
[----:B------:R-:W-:-:S05]  /*5630*/  UMOV UR7, 0x40000040 ;  /* 0x4000004000077882 */ /* 0x000fca0000000000 */
[----:B------:R-:W-:Y:S02]  /*5640*/  UMOV UR6, UR11 ;  /* 0x0000000b00067c82 */ /* 0x000fe40008000000 */
[----:B------:R-:W-:Y:S01]  /*5650*/  HGMMA.64x256x16.F32 R24, R152, gdesc[UR4].tnspB, RZ, !UPT, gsb0 ;  /* 0x43e0000498187df0 */ /* 0x000fe2000c0008ff */
[----:B------:R-:W-:Y:S01]  /*5660*/  UIADD3 UR6, UR11, 0x80, URZ ;  /* 0x000000800b067890 */ /* 0x000fe2000fffe03f */
[----:B------:R-:W-:Y:S01]  /*5670*/  UMOV UR7, 0x40000040 ;  /* 0x4000004000077882 */ /* 0x000fe20000000000 */
[----:B------:R-:W-:Y:S02]  /*5680*/  WARPGROUP.DEPBAR.LE gsb0, 0x0 ;  /* 0x00008000000079c5 */ /* 0x000fe40000010000 */
[----:B------:R-:W-:-:S15]  /*5690*/  WARPGROUP.ARRIVE ;  /* 0x00000000000079c5 */ /* 0x000fde0000000000 */
[----:B------:R-:W-:-:S08]  /*56a0*/  NOP ;  /* 0x0000000000007918 */ /* 0x000fd00000000000 */
[----:B------:R-:W-:Y:S01]  /*56b0*/  HGMMA.64x256x16.F32 R24, R156, gdesc[UR4].tnspB, R24, gsb0 ;  /* 0x43e000049c187df0 */ /* 0x000fe20008000818 */
        /* <DEDUP_REMOVED lines=18> */
[----:B-----5:R-:W5:Y:S02]  /*57e0*/  FENCE.VIEW.ASYNC.S ;  /* 0x00000000000073c6 */ /* 0x020f640000000000 */
[----:B-----5:R-:W-:Y:S01]  /*57f0*/  NOP ;  /* 0x0000000000007918 */ /* 0x020fe20000000000 */
[----:B------:R-:W-:Y:S06]  /*5800*/  BAR.ARV 0xe, 0x100 ;  /* 0x0384000000007b1d */ /* 0x000fec0000002000 */
[----:B------:R-:W-:Y:S05]  /*5810*/  @!P0 BRA `(.L_x_3578) ;  /* 0x0000000000048947 */ /* 0x000fea0003800000 */
[----:B------:R-:W-:Y:S01]  /*5820*/  BPT.TRAP 0x1 ;  /* 0x000000040000795c */ /* 0x000fe20000300000 */
.L_x_3578:
[----:B------:R-:W-:Y:S01]  /*5830*/  R2UR UR6, R6 ;  /* 0x00000000060672ca */ /* 0x000fe200000e0000 */
[----:B------:R-:W-:-:S04]  /*5840*/  UIADD3 UR20, UR52, -0x2, URZ ;  /* 0xfffffffe34147890 */ /* 0x000fc8000fffe03f */
[----:B------:R-:W-:-:S06]  /*5850*/  UISETP.GE.AND UP0, UPT, UR20, UR49, UPT ;  /* 0x000000311400728c */ /* 0x000fcc000bf06270 */
[----:B------:R-:W-:Y:S02]  /*5860*/  PLOP3.LUT P1, PT, PT, PT, UP0, 0x80, 0x0 ;  /* 0x000000000000781c */ /* 0x000fe40003f2f008 */
[----:B------:R-:W-:-:S04]  /*5870*/  UIADD3 UR6, UR6, 0x28c60, URZ ;  /* 0x00028c6006067890 */ /* 0x000fc8000fffe03f */
[----:B------:R-:W-:-:S09]  /*5880*/  UPRMT UR6, UR38, 0x654, UR6 ;  /* 0x0000065426067896 */ /* 0x000fd20008000006 */
[----:B------:R-:W-:Y:S01]  /*5890*/  SYNCS.ARRIVE.TRANS64.RED.A1T0 RZ, [UR6], RZ ;  /* 0x000000ffffff79a7 */ /* 0x000fe20008100406 */
[----:B------:R-:W-:Y:S05]  /*58a0*/  @!P1 BRA `(.L_x_3579) ;  /* 0x0000001c00549947 */ /* 0x000fea0003800000 */
[----:B------:R-:W-:Y:S01]  /*58b0*/  IMAD.MOV.U32 R8, RZ, RZ, R0 ;  /* 0x000000ffff087224 */ /* 0x000fe200078e0000 */
[----:B------:R-:W-:Y:S01]  /*58c0*/  UMOV UR23, UR48 ;  /* 0x0000003000177c82 */ /* 0x000fe20008000000 */
[----:B-1234-:R-:W-:Y:S01]  /*58d0*/  IMAD.MOV.U32 R9, RZ, RZ, R7 ;  /* 0x000000ffff097224 */ /* 0x01efe200078e0007 */
[----:B------:R-:W-:Y:S01]  /*58e0*/  ULDC UR24, c[0x0][0x9d8] ;  /* 0x0002760000187ab9 */ /* 0x000fe20000000800 */
[----:B------:R-:W-:-:S05]  /*58f0*/  ULDC UR21, c[0x0][0x988] ;  /* 0x0002620000157ab9 */ /* 0x000fca0000000800 */
.L_x_3590:
[----:B------:R-:W-:Y:S01]  /*5900*/  UIADD3 UR48, UR23, 0x1, URZ ;  /* 0x0000000117307890 */ /* 0x000fe2000fffe03f */
[----:B------:R-:W-:Y:S01]  /*5910*/  UMOV UR6, UR20 ;  /* 0x0000001400067c82 */ /* 0x000fe20008000000 */
[----:B------:R-:W-:Y:S02]  /*5920*/  UIADD3 UR20, UR20, -0x1, URZ ;  /* 0xffffffff14147890 */ /* 0x000fe4000fffe03f */
[----:B------:R-:W-:-:S04]  /*5930*/  UISETP.NE.AND UP0, UPT, UR48, 0x2, UPT ;  /* 0x000000023000788c */ /* 0x000fc8000bf05270 */
[----:B------:R-:W-:Y:S02]  /*5940*/  USEL UR7, URZ, 0x1, UP0 ;  /* 0x000000013f077887 */ /* 0x000fe40008000000 */
[----:B------:R-:W-:Y:S02]  /*5950*/  USEL UR48, UR48, URZ, UP0 ;  /* 0x0000003f30307287 */ /* 0x000fe40008000000 */
[----:B------:R-:W-:Y:S02]  /*5960*/  ULOP3.LUT UR36, UR36, UR7, URZ, 0x3c, !UPT ;  /* 0x0000000724247292 */ /* 0x000fe4000f8e3c3f */
[----:B------:R-:W-:Y:S01]  /*5970*/  UISETP.GT.AND UP0, UPT, UR6, UR49, UPT ;  /* 0x000000310600728c */ /* 0x000fe2000bf04270 */
[----:B-12---:R-:W-:Y:S10]  /*5980*/  @!P0 BRA `(.L_x_3580) ;  /* 0x0000000000048947 */ /* 0x006ff40003800000 */
[----:B------:R-:W-:Y:S01]  /*5990*/  BPT.TRAP 0x1 ;  /* 0x000000040000795c */ /* 0x000fe20000300000 */
.L_x_3580:
[----:B------:R-:W-:Y:S01]  /*59a0*/  ULEA UR22, UR48, UR39, 0x3 ;  /* 0x0000002730167291 */ /* 0x000fe2000f8e183f */
[----:B------:R-:W-:-:S05]  /*59b0*/  IMAD.U32 R6, RZ, RZ, UR36 ;  /* 0x00000024ff067e24 */ /* 0x000fca000f8e00ff */
[----:B------:R-:W-:-:S04]  /*59c0*/  SHF.L.U32 R6, R6, 0x1f, RZ ;  /* 0x0000001f06067819 */ /* 0x000fc800000006ff */
[----:B------:R1:W2:Y:S01]  /*59d0*/  SYNCS.PHASECHK.TRANS64.TRYWAIT P1, [UR22+0x28c30], R6 ;  /* 0x028c3006ff0075a7 */ /* 0x0002a20008020156 */
[----:B------:R-:W-:Y:S05]  /*59e0*/  @!P0 BRA `(.L_x_3581) ;  /* 0x0000000000048947 */ /* 0x000fea0003800000 */
[----:B------:R-:W-:Y:S01]  /*59f0*/  BPT.TRAP 0x1 ;  /* 0x000000040000795c */ /* 0x000fe20000300000 */
.L_x_3581:
[----:B--2---:R-:W-:Y:S05]  /*5a00*/  @P1 BRA `(.L_x_3582) ;  /* 0x0000000000081947 */ /* 0x004fea0003800000 */
[----:B------:R-:W2:Y:S02]  /*5a10*/  SYNCS.PHASECHK.TRANS64.TRYWAIT P1, [UR22+0x28c30], R6 ;  /* 0x028c3006ff0075a7 */ /* 0x000ea40008020156 */
[----:B--2---:R-:W-:Y:S05]  /*5a20*/  @!P1 BRA `(.L_x_3583) ;  /* 0x000000cc00509947 */ /* 0x004fea0003800000 */
.L_x_3582:
[----:B------:R-:W-:Y:S01]  /*5a30*/  R2UR UR18, R3 ;  /* 0x00000000031272ca */ /* 0x000fe200000e0000 */
[----:B------:R-:W-:Y:S01]  /*5a40*/  UIADD3 UR6, UR39, 0x20400, URZ ;  /* 0x0002040027067890 */ /* 0x000fe2000fffe03f */
[----:B0-----:R-:W-:Y:S01]  /*5a50*/  WARPGROUP.ARRIVE ;  /* 0x00000000000079c5 */ /* 0x001fe20000000000 */
        /* <DEDUP_REMOVED lines=10> */
[----:B------:R-:W-:Y:S02]  /*5b00*/  UIADD3 UR10, UR18, 0x4, URZ ;  /* 0x00000004120a7890 */ /* 0x000fe4000fffe03f */
[----:B------:R-:W-:-:S03]  /*5b10*/  UIADD3 UR14, UR18, 0x6, URZ ;  /* 0x00000006120e7890 */ /* 0x000fc6000fffe03f */
[----:B------:R-:W-:Y:S03]  /*5b20*/  HGMMA.64x64x16.F32 R152, gdesc[UR16], RZ, !UPT, gsb0 ;  /* 0x00e00000109879f0 */ /* 0x000fe6000c0008ff */
        /* <DEDUP_REMOVED lines=12> */
.L_x_3584:
        /* <DEDUP_REMOVED lines=18> */
[----:B------:R-:W-:Y:S01]  /*5d10*/  UMOV UR10, UR21 ;  /* 0x00000015000a7c82 */ /* 0x000fe20008000000 */
[----:B------:R-:W-:Y:S01]  /*5d20*/  FMUL.FTZ R155, R155, UR24 ;  /* 0x000000189b9b7c20 */ /* 0x000fe20008410000 */
[----:B------:R-:W-:Y:S01]  /*5d30*/  FMUL.FTZ R158, R158, UR24 ;  /* 0x000000189e9e7c20 */ /* 0x000fe20008410000 */
[----:B------:R-:W-:Y:S01]  /*5d40*/  FMUL.FTZ R159, R159, UR24 ;  /* 0x000000189f9f7c20 */ /* 0x000fe20008410000 */
[----:B------:R-:W3:Y:S01]  /*5d50*/  MUFU.TANH R11, R11 ;  /* 0x0000000b000b7308 */ /* 0x000ee20000002400 */
[----:B--2---:R-:W-:Y:S01]  /*5d60*/  FMNMX.FTZ R7, R0, R9, !PT ;  /* 0x0000000900077209 */ /* 0x004fe20007810000 */
[----:B------:R-:W-:Y:S01]  /*5d70*/  FMUL.FTZ R162, R162, UR24 ;  /* 0x00000018a2a27c20 */ /* 0x000fe20008410000 */
[----:B------:R-:W-:Y:S01]  /*5d80*/  FMUL.FTZ R172, R182, UR24 ;  /* 0x00000018b6ac7c20 */ /* 0x000fe20008410000 */
[----:B------:R-:W-:Y:S01]  /*5d90*/  FMUL.FTZ R173, R183, UR24 ;  /* 0x00000018b7ad7c20 */ /* 0x000fe20008410000 */
[----:B------:R-:W-:Y:S01]  /*5da0*/  ISETP.NE.AND P1, PT, R17, RZ, PT ;  /* 0x000000ff1100720c */ /* 0x000fe20003f25270 */
[----:B------:R-:W-:-:S02]  /*5db0*/  UIADD3 UR6, UR22, 0x28c40, URZ ;  /* 0x00028c4016067890 */ /* 0x000fc4000fffe03f */
[----:B------:R-:W2:Y:S01]  /*5dc0*/  MUFU.TANH R12, R12 ;  /* 0x0000000c000c7308 */ /* 0x000ea20000002400 */
[----:B0-----:R-:W-:Y:S01]  /*5dd0*/  FMNMX.FTZ R7, R10, R7, !PT ;  /* 0x000000070a077209 */ /* 0x001fe20007810000 */
[----:B------:R-:W-:-:S06]  /*5de0*/  UPRMT UR6, UR38, 0x654, UR6 ;  /* 0x0000065426067896 */ /* 0x000fcc0008000006 */
[----:B------:R-:W0:Y:S01]  /*5df0*/  MUFU.TANH R13, R13 ;  /* 0x0000000d000d7308 */ /* 0x000e220000002400 */
[----:B---3--:R-:W-:Y:S02]  /*5e00*/  FMNMX.FTZ R7, R11, R7, !PT ;  /* 0x000000070b077209 */ /* 0x008fe40007810000 */
[----:B------:R-:W-:Y:S05]  /*5e10*/  SYNCS.ARRIVE.TRANS64.RED.A1T0 RZ, [UR6], RZ ;  /* 0x000000ffffff79a7 */ /* 0x000fea0008100406 */
[----:B------:R-:W3:Y:S01]  /*5e20*/  MUFU.TANH R14, R14 ;  /* 0x0000000e000e7308 */ /* 0x000ee20000002400 */
[----:B--2---:R-:W-:-:S07]  /*5e30*/  FMNMX.FTZ R7, R12, R7, !PT ;  /* 0x000000070c077209 */ /* 0x004fce0007810000 */
[----:B------:R-:W2:Y:S01]  /*5e40*/  MUFU.TANH R15, R15 ;  /* 0x0000000f000f7308 */ /* 0x000ea20000002400 */
[----:B0-----:R-:W-:-:S07]  /*5e50*/  FMNMX.FTZ R7, R13, R7, !PT ;  /* 0x000000070d077209 */ /* 0x001fce0007810000 */
[----:B------:R-:W0:Y:S01]  /*5e60*/  MUFU.TANH R20, R20 ;  /* 0x0000001400147308 */ /* 0x000e220000002400 */
[----:B---3--:R-:W-:-:S07]  /*5e70*/  FMNMX.FTZ R7, R14, R7, !PT ;  /* 0x000000070e077209 */ /* 0x008fce0007810000 */
        /* <DEDUP_REMOVED lines=16> */
[----:B------:R-:W-:Y:S01]  /*5f80*/  MUFU.TANH R155, R155 ;  /* 0x0000009b009b7308 */ /* 0x000fe20000002400 */
[----:B---3--:R-:W-:-:S07]  /*5f90*/  FMNMX.FTZ R7, R164, R7, !PT ;  /* 0x00000007a4077209 */ /* 0x008fce0007810000 */
[----:B------:R-:W-:Y:S01]  /*5fa0*/  MUFU.TANH R158, R158 ;  /* 0x0000009e009e7308 */ /* 0x000fe20000002400 */
[----:B--2---:R-:W-:-:S05]  /*5fb0*/  FMNMX.FTZ R7, R165, R7, !PT ;  /* 0x00000007a5077209 */ /* 0x004fca0007810000 */
[----:B------:R-:W0:Y:S02]  /*5fc0*/  SHFL.BFLY PT, R161, R7, 0x2, 0x1f ;  /* 0x0c401f0007a17f89 */ /* 0x000e2400000e0000 */
[----:B------:R-:W-:Y:S08]  /*5fd0*/  MUFU.TANH R159, R159 ;  /* 0x0000009f009f7308 */ /* 0x000ff00000002400 */
[----:B------:R-:W-:Y:S08]  /*5fe0*/  MUFU.TANH R162, R162 ;  /* 0x000000a200a27308 */ /* 0x000ff00000002400 */
[----:B------:R-:W-:Y:S01]  /*5ff0*/  MUFU.TANH R172, R172 ;  /* 0x000000ac00ac7308 */ /* 0x000fe20000002400 */
[----:B0-----:R-:W-:Y:S01]  /*6000*/  FMNMX.FTZ R7, R7, R161, !PT ;  /* 0x000000a107077209 */ /* 0x001fe20007810000 */
[----:B------:R-:W-:-:S06]  /*6010*/  FMUL.FTZ R161, R154, UR24 ;  /* 0x000000189aa17c20 */ /* 0x000fcc0008410000 */
[----:B------:R-:W-:Y:S01]  /*6020*/  MUFU.TANH R173, R173 ;  /* 0x000000ad00ad7308 */ /* 0x000fe20000002400 */
[----:B------:R-:W0:Y:S07]  /*6030*/  SHFL.BFLY PT, R168, R7, 0x1, 0x1f ;  /* 0x0c201f0007a87f89 */ /* 0x000e2e00000e0000 */
[----:B------:R-:W-:Y:S01]  /*6040*/  MUFU.TANH R161, R161 ;  /* 0x000000a100a17308 */ /* 0x000fe20000002400 */
[----:B0-----:R-:W-:-:S05]  /*6050*/  FMNMX.FTZ R7, R7, R168, !PT ;  /* 0x000000a807077209 */ /* 0x001fca0007810000 */
[C---:B------:R-:W-:Y:S01]  /*6060*/  FADD.FTZ R9, -R7.reuse, R9 ;  /* 0x0000000907097221 */ /* 0x040fe20000010100 */
[----:B------:R-:W-:-:S03]  /*6070*/  FMUL.FTZ R154, R7, UR10 ;  /* 0x0000000a079a7c20 */ /* 0x000fc60008410000 */
[----:B------:R-:W-:Y:S01]  /*6080*/  FMUL.FTZ R9, R9, UR10 ;  /* 0x0000000a09097c20 */ /* 0x000fe20008410000 */
        /* <DEDUP_REMOVED lines=13> */
[----:B------:R-:W2:Y:S01]  /*6160*/  MUFU.EX2 R0, R0 ;  /* 0x0000000000007308 */ /* 0x000ea20000000800 */
[--C-:B------:R-:W-:Y:S01]  /*6170*/  FFMA.FTZ R157, R157, UR10, -R154.reuse ;  /* 0x0000000a9d9d7c23 */ /* 0x100fe2000801089a */
[--C-:B------:R-:W-:Y:S01]  /*6180*/  FFMA.FTZ R160, R160, UR10, -R154.reuse ;  /* 0x0000000aa0a07c23 */ /* 0x100fe2000801089a */
[--C-:B------:R-:W-:Y:S01]  /*6190*/  FFMA.FTZ R164, R164, UR10, -R154.reuse ;  /* 0x0000000aa4a47c23 */ /* 0x100fe2000801089a */
[----:B------:R-:W-:-:S04]  /*61a0*/  FFMA.FTZ R165, R165, UR10, -R154 ;  /* 0x0000000aa5a57c23 */ /* 0x000fc8000801089a */
[----:B------:R3:W4:Y:S01]  /*61b0*/  MUFU.EX2 R152, R10 ;  /* 0x0000000a00987308 */ /* 0x0007220000000800 */
[-C--:B0-----:R-:W-:Y:S01]  /*61c0*/  FMUL.FTZ R24, R24, R9.reuse ;  /* 0x0000000918187220 */ /* 0x081fe20000410000 */
[-C--:B------:R-:W-:Y:S01]  /*61d0*/  FMUL.FTZ R25, R25, R9.reuse ;  /* 0x0000000919197220 */ /* 0x080fe20000410000 */
[-C--:B------:R-:W-:Y:S01]  /*61e0*/  FMUL.FTZ R28, R28, R9.reuse ;  /* 0x000000091c1c7220 */ /* 0x080fe20000410000 */
[-C--:B------:R-:W-:Y:S01]  /*61f0*/  FMUL.FTZ R29, R29, R9.reuse ;  /* 0x000000091d1d7220 */ /* 0x080fe20000410000 */
[-C--:B------:R-:W-:Y:S01]  /*6200*/  FMUL.FTZ R32, R32, R9.reuse ;  /* 0x0000000920207220 */ /* 0x080fe20000410000 */
[-C--:B------:R-:W-:Y:S01]  /*6210*/  FMUL.FTZ R33, R33, R9.reuse ;  /* 0x0000000921217220 */ /* 0x080fe20000410000 */
[-C--:B------:R-:W-:Y:S01]  /*6220*/  FMUL.FTZ R36, R36, R9.reuse ;  /* 0x0000000924247220 */ /* 0x080fe20000410000 */
[----:B------:R0:W-:Y:S01]  /*6230*/  MUFU.EX2 R169, R12 ;  /* 0x0000000c00a97308 */ /* 0x0001e20000000800 */
[----:B--2---:R-:W-:Y:S01]  /*6240*/  FFMA.FTZ R154, R9, R4, R0 ;  /* 0x00000004099a7223 */ /* 0x004fe20000010000 */
[----:B---3--:R-:W-:Y:S01]  /*6250*/  FMUL.FTZ R10, R163, UR24 ;  /* 0x00000018a30a7c20 */ /* 0x008fe20008410000 */
[----:B------:R-:W-:Y:S01]  /*6260*/  FMUL.FTZ R163, R166, UR24 ;  /* 0x00000018a6a37c20 */ /* 0x000fe20008410000 */
[----:B------:R-:W-:Y:S01]  /*6270*/  FMUL.FTZ R4, R167, UR24 ;  /* 0x00000018a7047c20 */ /* 0x000fe20008410000 */
[----:B------:R-:W-:Y:S01]  /*6280*/  FMUL.FTZ R166, R171, UR24 ;  /* 0x00000018aba67c20 */ /* 0x000fe20008410000 */
[----:B------:R-:W-:Y:S01]  /*6290*/  FMUL.FTZ R167, R174, UR24 ;  /* 0x00000018aea77c20 */ /* 0x000fe20008410000 */
[----:B------:R-:W-:Y:S01]  /*62a0*/  FMUL.FTZ R171, R179, UR24 ;  /* 0x00000018b3ab7c20 */ /* 0x000fe20008410000 */
[----:B------:R-:W-:Y:S01]  /*62b0*/  MUFU.TANH R10, R10 ;  /* 0x0000000a000a7308 */ /* 0x000fe20000002400 */
[C---:B----4-:R-:W-:Y:S01]  /*62c0*/  FADD.FTZ R154, R152.reuse, R154 ;  /* 0x0000009a989a7221 */ /* 0x050fe20000010000 */
[----:B------:R-:W-:Y:S01]  /*62d0*/  F2FP.F16.F32.PACK_AB R152, R152, R0 ;  /* 0x000000009898723e */ /* 0x000fe200000000ff */
[----:B0-----:R-:W-:Y:S01]  /*62e0*/  FMUL.FTZ R12, R170, UR24 ;  /* 0x00000018aa0c7c20 */ /* 0x001fe20008410000 */
[----:B------:R-:W-:Y:S01]  /*62f0*/  FMUL.FTZ R170, R178, UR24 ;  /* 0x00000018b2aa7c20 */ /* 0x000fe20008410000 */
        /* <DEDUP_REMOVED lines=8> */
[-C--:B------:R-:W-:Y:S01]  /*6380*/  FMUL.FTZ R52, R52, R9.reuse ;  /* 0x0000000934347220 */ /* 0x080fe20000410000 */
[-C--:B------:R-:W-:Y:S01]  /*6390*/  FMUL.FTZ R53, R53, R9.reuse ;  /* 0x0000000935357220 */ /* 0x080fe20000410000 */
[-C--:B------:R-:W-:Y:S01]  /*63a0*/  FMUL.FTZ R56, R56, R9.reuse ;  /* 0x0000000938387220 */ /* 0x080fe20000410000 */
[----:B------:R-:W2:Y:S01]  /*63b0*/  MUFU.TANH R163, R163 ;  /* 0x000000a300a37308 */ /* 0x000ea20000002400 */
[-C--:B------:R-:W-:Y:S01]  /*63c0*/  FMUL.FTZ R57, R57, R9.reuse ;  /* 0x0000000939397220 */ /* 0x080fe20000410000 */
[-C--:B------:R-:W-:Y:S01]  /*63d0*/  FMUL.FTZ R60, R60, R9.reuse ;  /* 0x000000093c3c7220 */ /* 0x080fe20000410000 */
[-C--:B------:R-:W-:Y:S01]  /*63e0*/  FMUL.FTZ R61, R61, R9.reuse ;  /* 0x000000093d3d7220 */ /* 0x080fe20000410000 */
[-C--:B------:R-:W-:Y:S01]  /*63f0*/  FMUL.FTZ R64, R64, R9.reuse ;  /* 0x0000000940407220 */ /* 0x080fe20000410000 */
[-C--:B------:R-:W-:Y:S01]  /*6400*/  FMUL.FTZ R65, R65, R9.reuse ;  /* 0x0000000941417220 */ /* 0x080fe20000410000 */
[-C--:B------:R-:W-:Y:S01]  /*6410*/  FMUL.FTZ R68, R68, R9.reuse ;  /* 0x0000000944447220 */ /* 0x080fe20000410000 */
[-C--:B------:R-:W-:Y:S01]  /*6420*/  FMUL.FTZ R69, R69, R9.reuse ;  /* 0x0000000945457220 */ /* 0x080fe20000410000 */
[----:B------:R-:W3:Y:S01]  /*6430*/  MUFU.TANH R4, R4 ;  /* 0x0000000400047308 */ /* 0x000ee20000002400 */
[----:B0-----:R-:W-:Y:S01]  /*6440*/  FADD.FTZ R11, R0, R154 ;  /* 0x0000009a000b7221 */ /* 0x001fe20000010000 */
[----:B------:R-:W-:Y:S01]  /*6450*/  F2FP.F16.F32.PACK_AB R154, R169, R0 ;  /* 0x00000000a99a723e */ /* 0x000fe200000000ff */
[-C--:B------:R-:W-:Y:S01]  /*6460*/  FMUL.FTZ R72, R72, R9.reuse ;  /* 0x0000000948487220 */ /* 0x080fe20000410000 */
[----:B------:R-:W-:Y:S01]  /*6470*/  FMNMX.FTZ R0, R161, R8, !PT ;  /* 0x00000008a1007209 */ /* 0x000fe20007810000 */
[----:B------:R-:W-:Y:S01]  /*6480*/  FADD.FTZ R11, R169, R11 ;  /* 0x0000000ba90b7221 */ /* 0x000fe20000010000 */
[----:B------:R-:W-:Y:S01]  /*6490*/  FMUL.FTZ R169, R175, UR24 ;  /* 0x00000018afa97c20 */ /* 0x000fe20008410000 */
[-C--:B------:R-:W-:Y:S01]  /*64a0*/  FMUL.FTZ R73, R73, R9.reuse ;  /* 0x0000000949497220 */ /* 0x080fe20000410000 */
[----:B------:R-:W-:Y:S01]  /*64b0*/  FMNMX.FTZ R0, R155, R0, !PT ;  /* 0x000000009b007209 */ /* 0x000fe20007810000 */
[----:B------:R-:W0:Y:S01]  /*64c0*/  MUFU.TANH R12, R12 ;  /* 0x0000000c000c7308 */ /* 0x000e220000002400 */
[-C--:B------:R-:W-:Y:S01]  /*64d0*/  FMUL.FTZ R76, R76, R9.reuse ;  /* 0x000000094c4c7220 */ /* 0x080fe20000410000 */
[-C--:B------:R-:W-:Y:S01]  /*64e0*/  FMUL.FTZ R77, R77, R9.reuse ;  /* 0x000000094d4d7220 */ /* 0x080fe20000410000 */
[----:B------:R-:W-:Y:S01]  /*64f0*/  FMNMX.FTZ R0, R158, R0, !PT ;  /* 0x000000009e007209 */ /* 0x000fe20007810000 */
[-C--:B------:R-:W-:Y:S01]  /*6500*/  FMUL.FTZ R80, R80, R9.reuse ;  /* 0x0000000950507220 */ /* 0x080fe20000410000 */
[-C--:B------:R-:W-:Y:S01]  /*6510*/  FMUL.FTZ R81, R81, R9.reuse ;  /* 0x0000000951517220 */ /* 0x080fe20000410000 */
[-C--:B------:R-:W-:Y:S01]  /*6520*/  FMUL.FTZ R84, R84, R9.reuse ;  /* 0x0000000954547220 */ /* 0x080fe20000410000 */
[----:B------:R-:W-:Y:S01]  /*6530*/  FMNMX.FTZ R0, R159, R0, !PT ;  /* 0x000000009f007209 */ /* 0x000fe20007810000 */
[----:B------:R-:W4:Y:S01]  /*6540*/  MUFU.TANH R166, R166 ;  /* 0x000000a600a67308 */ /* 0x000f220000002400 */
[-C--:B------:R-:W-:Y:S01]  /*6550*/  FMUL.FTZ R85, R85, R9.reuse ;  /* 0x0000000955557220 */ /* 0x080fe20000410000 */
[-C--:B------:R-:W-:Y:S01]  /*6560*/  FMUL.FTZ R88, R88, R9.reuse ;  /* 0x0000000958587220 */ /* 0x080fe20000410000 */
[----:B------:R-:W-:Y:S01]  /*6570*/  FMNMX.FTZ R0, R162, R0, !PT ;  /* 0x00000000a2007209 */ /* 0x000fe20007810000 */
[-C--:B------:R-:W-:Y:S01]  /*6580*/  FMUL.FTZ R89, R89, R9.reuse ;  /* 0x0000000959597220 */ /* 0x080fe20000410000 */
[-C--:B------:R-:W-:Y:S01]  /*6590*/  FMUL.FTZ R92, R92, R9.reuse ;  /* 0x000000095c5c7220 */ /* 0x080fe20000410000 */
[-C--:B------:R-:W-:Y:S01]  /*65a0*/  FMUL.FTZ R93, R93, R9.reuse ;  /* 0x000000095d5d7220 */ /* 0x080fe20000410000 */
[----:B------:R-:W-:Y:S01]  /*65b0*/  FMNMX.FTZ R0, R10, R0, !PT ;  /* 0x000000000a007209 */ /* 0x000fe20007810000 */
[----:B------:R-:W5:Y:S01]  /*65c0*/  MUFU.TANH R167, R167 ;  /* 0x000000a700a77308 */ /* 0x000f620000002400 */
[-C--:B------:R-:W-:Y:S01]  /*65d0*/  FMUL.FTZ R96, R96, R9.reuse ;  /* 0x0000000960607220 */ /* 0x080fe20000410000 */
[-C--:B------:R-:W-:Y:S01]  /*65e0*/  FMUL.FTZ R97, R97, R9.reuse ;  /* 0x0000000961617220 */ /* 0x080fe20000410000 */
[----:B--2---:R-:W-:Y:S01]  /*65f0*/  FMNMX.FTZ R0, R163, R0, !PT ;  /* 0x00000000a3007209 */ /* 0x004fe20007810000 */
[-C--:B------:R-:W-:Y:S01]  /*6600*/  FMUL.FTZ R100, R100, R9.reuse ;  /* 0x0000000964647220 */ /* 0x080fe20000410000 */
[-C--:B------:R-:W-:Y:S01]  /*6610*/  FMUL.FTZ R101, R101, R9.reuse ;  /* 0x0000000965657220 */ /* 0x080fe20000410000 */
[-C--:B------:R-:W-:Y:S01]  /*6620*/  FMUL.FTZ R104, R104, R9.reuse ;  /* 0x0000000968687220 */ /* 0x080fe20000410000 */
[----:B---3--:R-:W-:Y:S01]  /*6630*/  FMNMX.FTZ R0, R4, R0, !PT ;  /* 0x0000000004007209 */ /* 0x008fe20007810000 */
[----:B------:R-:W2:Y:S01]  /*6640*/  MUFU.TANH R169, R169 ;  /* 0x000000a900a97308 */ /* 0x000ea20000002400 */
[-C--:B------:R-:W-:Y:S01]  /*6650*/  FMUL.FTZ R105, R105, R9.reuse ;  /* 0x0000000969697220 */ /* 0x080fe20000410000 */
[-C--:B------:R-:W-:Y:S01]  /*6660*/  FMUL.FTZ R108, R108, R9.reuse ;  /* 0x000000096c6c7220 */ /* 0x080fe20000410000 */
[----:B0-----:R-:W-:Y:S01]  /*6670*/  FMNMX.FTZ R0, R12, R0, !PT ;  /* 0x000000000c007209 */ /* 0x001fe20007810000 */
[-C--:B------:R-:W-:Y:S01]  /*6680*/  FMUL.FTZ R109, R109, R9.reuse ;  /* 0x000000096d6d7220 */ /* 0x080fe20000410000 */
[-C--:B------:R-:W-:Y:S01]  /*6690*/  FMUL.FTZ R112, R112, R9.reuse ;  /* 0x0000000970707220 */ /* 0x080fe20000410000 */
[-C--:B------:R-:W-:Y:S01]  /*66a0*/  FMUL.FTZ R113, R113, R9.reuse ;  /* 0x0000000971717220 */ /* 0x080fe20000410000 */
[----:B----4-:R-:W-:Y:S01]  /*66b0*/  FMNMX.FTZ R0, R166, R0, !PT ;  /* 0x00000000a6007209 */ /* 0x010fe20007810000 */
[----:B------:R-:W0:Y:S01]  /*66c0*/  MUFU.TANH R170, R170 ;  /* 0x000000aa00aa7308 */ /* 0x000e220000002400 */
[-C--:B------:R-:W-:Y:S01]  /*66d0*/  FMUL.FTZ R116, R116, R9.reuse ;  /* 0x0000000974747220 */ /* 0x080fe20000410000 */
[-C--:B------:R-:W-:Y:S01]  /*66e0*/  FMUL.FTZ R117, R117, R9.reuse ;  /* 0x0000000975757220 */ /* 0x080fe20000410000 */
[----:B-----5:R-:W-:Y:S01]  /*66f0*/  FMNMX.FTZ R0, R167, R0, !PT ;  /* 0x00000000a7007209 */ /* 0x020fe20007810000 */
[-C--:B------:R-:W-:Y:S01]  /*6700*/  FMUL.FTZ R120, R120, R9.reuse ;  /* 0x0000000978787220 */ /* 0x080fe20000410000 */
[-C--:B------:R-:W-:Y:S01]  /*6710*/  FMUL.FTZ R121, R121, R9.reuse ;  /* 0x0000000979797220 */ /* 0x080fe20000410000 */
[-C--:B------:R-:W-:Y:S01]  /*6720*/  FMUL.FTZ R124, R124, R9.reuse ;  /* 0x000000097c7c7220 */ /* 0x080fe20000410000 */
[-C--:B------:R-:W-:Y:S01]  /*6730*/  FMUL.FTZ R125, R125, R9.reuse ;  /* 0x000000097d7d7220 */ /* 0x080fe20000410000 */
[----:B------:R-:W3:Y:S01]  /*6740*/  MUFU.TANH R171, R171 ;  /* 0x000000ab00ab7308 */ /* 0x000ee20000002400 */
[----:B--2---:R-:W-:Y:S01]  /*6750*/  FMNMX.FTZ R0, R169, R0, !PT ;  /* 0x00000000a9007209 */ /* 0x004fe20007810000 */
[-C--:B------:R-:W-:Y:S01]  /*6760*/  FMUL.FTZ R128, R128, R9.reuse ;  /* 0x0000000980807220 */ /* 0x080fe20000410000 */
[-C--:B------:R-:W-:Y:S01]  /*6770*/  FMUL.FTZ R129, R129, R9.reuse ;  /* 0x0000000981817220 */ /* 0x080fe20000410000 */
[-C--:B------:R-:W-:Y:S01]  /*6780*/  FMUL.FTZ R132, R132, R9.reuse ;  /* 0x0000000984847220 */ /* 0x080fe20000410000 */
[-C--:B------:R-:W-:Y:S01]  /*6790*/  FMUL.FTZ R133, R133, R9.reuse ;  /* 0x0000000985857220 */ /* 0x080fe20000410000 */
[-C--:B------:R-:W-:Y:S01]  /*67a0*/  FMUL.FTZ R136, R136, R9.reuse ;  /* 0x0000000988887220 */ /* 0x080fe20000410000 */
[-C--:B------:R-:W-:Y:S01]  /*67b0*/  FMUL.FTZ R137, R137, R9.reuse ;  /* 0x0000000989897220 */ /* 0x080fe20000410000 */
[----:B------:R-:W-:Y:S01]  /*67c0*/  MUFU.EX2 R178, R156 ;  /* 0x0000009c00b27308 */ /* 0x000fe20000000800 */
[----:B0-----:R-:W-:Y:S01]  /*67d0*/  FMNMX.FTZ R0, R170, R0, !PT ;  /* 0x00000000aa007209 */ /* 0x001fe20007810000 */
[-C--:B------:R-:W-:Y:S01]  /*67e0*/  FMUL.FTZ R140, R140, R9.reuse ;  /* 0x000000098c8c7220 */ /* 0x080fe20000410000 */
[-C--:B------:R-:W-:Y:S01]  /*67f0*/  FMUL.FTZ R141, R141, R9.reuse ;  /* 0x000000098d8d7220 */ /* 0x080fe20000410000 */
[-C--:B------:R-:W-:Y:S01]  /*6800*/  FMUL.FTZ R144, R144, R9.reuse ;  /* 0x0000000990907220 */ /* 0x080fe20000410000 */
[-C--:B------:R-:W-:Y:S01]  /*6810*/  FMUL.FTZ R145, R145, R9.reuse ;  /* 0x0000000991917220 */ /* 0x080fe20000410000 */
[-C--:B------:R-:W-:Y:S01]  /*6820*/  FMUL.FTZ R148, R148, R9.reuse ;  /* 0x0000000994947220 */ /* 0x080fe20000410000 */
[----:B------:R-:W-:Y:S01]  /*6830*/  FMUL.FTZ R149, R149, R9 ;  /* 0x0000000995957220 */ /* 0x000fe20000410000 */
[----:B------:R-:W-:Y:S01]  /*6840*/  MUFU.EX2 R13, R13 ;  /* 0x0000000d000d7308 */ /* 0x000fe20000000800 */
[----:B---3--:R-:W-:-:S04]  /*6850*/  FMNMX.FTZ R0, R171, R0, !PT ;  /* 0x00000000ab007209 */ /* 0x008fc80007810000 */
[----:B------:R-:W-:-:S03]  /*6860*/  FMNMX.FTZ R0, R172, R0, !PT ;  /* 0x00000000ac007209 */ /* 0x000fc60007810000 */
[----:B------:R-:W-:Y:S01]  /*6870*/  MUFU.EX2 R14, R14 ;  /* 0x0000000e000e7308 */ /* 0x000fe20000000800 */
[----:B------:R-:W-:-:S05]  /*6880*/  FMNMX.FTZ R0, R173, R0, !PT ;  /* 0x00000000ad007209 */ /* 0x000fca0007810000 */
[----:B------:R-:W0:Y:S02]  /*6890*/  SHFL.BFLY PT, R174, R0, 0x2, 0x1f ;  /* 0x0c401f0000ae7f89 */ /* 0x000e2400000e0000 */
[----:B------:R-:W-:Y:S08]  /*68a0*/  MUFU.EX2 R15, R15 ;  /* 0x0000000f000f7308 */ /* 0x000ff00000000800 */
[----:B------:R-:W-:Y:S08]  /*68b0*/  MUFU.EX2 R20, R20 ;  /* 0x0000001400147308 */ /* 0x000ff00000000800 */
[----:B------:R-:W-:Y:S01]  /*68c0*/  MUFU.EX2 R21, R21 ;  /* 0x0000001500157308 */ /* 0x000fe20000000800 */
[----:B0-----:R-:W-:-:S07]  /*68d0*/  FMNMX.FTZ R0, R0, R174, !PT ;  /* 0x000000ae00007209 */ /* 0x001fce0007810000 */
[----:B------:R-:W0:Y:S01]  /*68e0*/  MUFU.EX2 R168, R168 ;  /* 0x000000a800a87308 */ /* 0x000e220000000800 */
[----:B------:R-:W2:Y:S07]  /*68f0*/  SHFL.BFLY PT, R174, R0, 0x1, 0x1f ;  /* 0x0c201f0000ae7f89 */ /* 0x000eae00000e0000 */
[----:B------:R-:W-:Y:S08]  /*6900*/  MUFU.EX2 R177, R165 ;  /* 0x000000a500b17308 */ /* 0x000ff00000000800 */
[----:B------:R0:W-:Y:S02]  /*6910*/  MUFU.EX2 R179, R160 ;  /* 0x000000a000b37308 */ /* 0x0001e40000000800 */
[----:B0-----:R-:W-:-:S02]  /*6920*/  F2FP.F16.F32.PACK_AB R160, R168, R21 ;  /* 0x00000015a8a0723e */ /* 0x001fc400000000ff */
[----:B--2---:R-:W-:-:S05]  /*6930*/  FMNMX.FTZ R0, R0, R174, !PT ;  /* 0x000000ae00007209 */ /* 0x004fca0007810000 */
[C---:B------:R-:W-:Y:S01]  /*6940*/  FADD.FTZ R175, -R0.reuse, R8 ;  /* 0x0000000800af7221 */ /* 0x040fe20000010100 */
[----:B------:R-:W-:Y:S01]  /*6950*/  FMUL.FTZ R174, R0, UR10 ;  /* 0x0000000a00ae7c20 */ /* 0x000fe20008410000 */
[----:B------:R-:W-:Y:S02]  /*6960*/  MUFU.EX2 R8, R153 ;  /* 0x0000009900087308 */ /* 0x000fe40000000800 */
        /* <DEDUP_REMOVED lines=19> */
[----:B------:R-:W3:Y:S01]  /*6aa0*/  MUFU.EX2 R155, R155 ;  /* 0x0000009b009b7308 */ /* 0x000ee20000000800 */
[-C--:B0-----:R-:W-:Y:S01]  /*6ab0*/  FMUL.FTZ R26, R26, R10.reuse ;  /* 0x0000000a1a1a7220 */ /* 0x081fe20000410000 */
[-C--:B------:R-:W-:Y:S01]  /*6ac0*/  FMUL.FTZ R27, R27, R10.reuse ;  /* 0x0000000a1b1b7220 */ /* 0x080fe20000410000 */
[-C--:B------:R-:W-:Y:S01]  /*6ad0*/  FMUL.FTZ R30, R30, R10.reuse ;  /* 0x0000000a1e1e7220 */ /* 0x080fe20000410000 */
[-C--:B------:R-:W-:Y:S01]  /*6ae0*/  FMUL.FTZ R31, R31, R10.reuse ;  /* 0x0000000a1f1f7220 */ /* 0x080fe20000410000 */
[-C--:B------:R-:W-:Y:S01]  /*6af0*/  FMUL.FTZ R34, R34, R10.reuse ;  /* 0x0000000a22227220 */ /* 0x080fe20000410000 */
[-C--:B------:R-:W-:Y:S01]  /*6b00*/  FMUL.FTZ R35, R35, R10.reuse ;  /* 0x0000000a23237220 */ /* 0x080fe20000410000 */
[-C--:B------:R-:W-:Y:S01]  /*6b10*/  FMUL.FTZ R38, R38, R10.reuse ;  /* 0x0000000a26267220 */ /* 0x080fe20000410000 */
[----:B------:R-:W-:Y:S01]  /*6b20*/  MUFU.EX2 R156, R159 ;  /* 0x0000009f009c7308 */ /* 0x000fe20000000800 */
[----:B--2---:R-:W-:Y:S01]  /*6b30*/  FFMA.FTZ R5, R10, R5, R153 ;  /* 0x000000050a057223 */ /* 0x004fe20000010099 */
[-C--:B------:R-:W-:Y:S01]  /*6b40*/  FMUL.FTZ R39, R39, R10.reuse ;  /* 0x0000000a27277220 */ /* 0x080fe20000410000 */
[-C--:B------:R-:W-:Y:S01]  /*6b50*/  FMUL.FTZ R42, R42, R10.reuse ;  /* 0x0000000a2a2a7220 */ /* 0x080fe20000410000 */
[-C--:B------:R-:W-:Y:S01]  /*6b60*/  FMUL.FTZ R43, R43, R10.reuse ;  /* 0x0000000a2b2b7220 */ /* 0x080fe20000410000 */
[-C--:B------:R-:W-:Y:S01]  /*6b70*/  FMUL.FTZ R46, R46, R10.reuse ;  /* 0x0000000a2e2e7220 */ /* 0x080fe20000410000 */
[-C--:B------:R-:W-:Y:S01]  /*6b80*/  FMUL.FTZ R47, R47, R10.reuse ;  /* 0x0000000a2f2f7220 */ /* 0x080fe20000410000 */
[-C--:B------:R-:W-:Y:S01]  /*6b90*/  FMUL.FTZ R50, R50, R10.reuse ;  /* 0x0000000a32327220 */ /* 0x080fe20000410000 */
[----:B------:R-:W-:Y:S01]  /*6ba0*/  MUFU.EX2 R175, R157 ;  /* 0x0000009d00af7308 */ /* 0x000fe20000000800 */
[C---:B---3--:R-:W-:Y:S01]  /*6bb0*/  FADD.FTZ R5, R155.reuse, R5 ;  /* 0x000000059b057221 */ /* 0x048fe20000010000 */
[----:B------:R-:W-:Y:S01]  /*6bc0*/  F2FP.F16.F32.PACK_AB R153, R155, R153 ;  /* 0x000000999b99723e */ /* 0x000fe200000000ff */
[-C--:B------:R-:W-:Y:S01]  /*6bd0*/  FMUL.FTZ R51, R51, R10.reuse ;  /* 0x0000000a33337220 */ /* 0x080fe20000410000 */
[-C--:B------:R-:W-:Y:S01]  /*6be0*/  FMUL.FTZ R54, R54, R10.reuse ;  /* 0x0000000a36367220 */ /* 0x080fe20000410000 */
        /* <DEDUP_REMOVED lines=11> */
[----:B------:R3:W4:Y:S01]  /*6ca0*/  MUFU.EX2 R157, R162 ;  /* 0x000000a2009d7308 */ /* 0x0007220000000800 */
[----:B0-----:R-:W-:-:S02]  /*6cb0*/  IMAD.U32 R158, RZ, RZ, UR23 ;  /* 0x00000017ff9e7e24 */ /* 0x001fc4000f8e00ff */
[-C--:B------:R-:W-:Y:S01]  /*6cc0*/  FMUL.FTZ R75, R75, R10.reuse ;  /* 0x0000000a4b4b7220 */ /* 0x080fe20000410000 */
[-C--:B------:R-:W-:Y:S01]  /*6cd0*/  FMUL.FTZ R78, R78, R10.reuse ;  /* 0x0000000a4e4e7220 */ /* 0x080fe20000410000 */
[-C--:B------:R-:W-:Y:S01]  /*6ce0*/  FMUL.FTZ R79, R79, R10.reuse ;  /* 0x0000000a4f4f7220 */ /* 0x080fe20000410000 */
[----:B------:R-:W-:Y:S02]  /*6cf0*/  @!P1 IMAD R158, R158, 0x40, R16 ;  /* 0x000000409e9e9824 */ /* 0x000fe400078e0210 */
[-C--:B------:R-:W-:Y:S01]  /*6d00*/  FMUL.FTZ R82, R82, R10.reuse ;  /* 0x0000000a52527220 */ /* 0x080fe20000410000 */
[-C--:B------:R-:W-:Y:S01]  /*6d10*/  FMUL.FTZ R83, R83, R10.reuse ;  /* 0x0000000a53537220 */ /* 0x080fe20000410000 */
[----:B------:R-:W0:Y:S01]  /*6d20*/  MUFU.EX2 R176, R176 ;  /* 0x000000b000b07308 */ /* 0x000e220000000800 */
[----:B--2---:R-:W-:Y:S01]  /*6d30*/  FADD.FTZ R5, R155, R5 ;  /* 0x000000059b057221 */ /* 0x004fe20000010000 */
[----:B------:R-:W-:Y:S01]  /*6d40*/  F2FP.F16.F32.PACK_AB R155, R156, R155 ;  /* 0x0000009b9c9b723e */ /* 0x000fe200000000ff */
[----:B------:R-:W-:Y:S01]  /*6d50*/  FMUL.FTZ R86, R86, R10 ;  /* 0x0000000a56567220 */ /* 0x000fe20000410000 */
[----:B------:R-:W-:Y:S01]  /*6d60*/  @!P1 LEA R158, R158, UR39, 0x2 ;  /* 0x000000279e9e9c11 */ /* 0x000fe2000f8e10ff */
[----:B------:R-:W-:Y:S01]  /*6d70*/  FADD.FTZ R5, R156, R5 ;  /* 0x000000059c057221 */ /* 0x000fe20000010000 */
[----:B------:R-:W-:Y:S01]  /*6d80*/  FADD.FTZ R156, R13, R11 ;  /* 0x0000000b0d9c7221 */ /* 0x000fe20000010000 */
[----:B---3--:R-:W-:Y:S01]  /*6d90*/  F2FP.F16.F32.PACK_AB R162, R178, R8 ;  /* 0x00000008b2a2723e */ /* 0x008fe200000000ff */
[----:B------:R-:W2:Y:S01]  /*6da0*/  MUFU.EX2 R159, R163 ;  /* 0x000000a3009f7308 */ /* 0x000ea20000000800 */
[----:B----4-:R-:W-:Y:S01]  /*6db0*/  FADD.FTZ R11, R157, R5 ;  /* 0x000000059d0b7221 */ /* 0x010fe20000010000 */
[C---:B------:R-:W-:Y:S01]  /*6dc0*/  FADD.FTZ R5, R14.reuse, R156 ;  /* 0x0000009c0e057221 */ /* 0x040fe20000010000 */
[----:B------:R-:W-:Y:S01]  /*6dd0*/  @!P1 STS [R158+0x28800], R9 ;  /* 0x028800099e009388 */ /* 0x000fe20000000800 */
[----:B------:R-:W-:Y:S01]  /*6de0*/  F2FP.F16.F32.PACK_AB R156, R14, R13 ;  /* 0x0000000d0e9c723e */ /* 0x000fe200000000ff */
[-C--:B------:R-:W-:Y:S01]  /*6df0*/  FMUL.FTZ R87, R87, R10.reuse ;  /* 0x0000000a57577220 */ /* 0x080fe20000410000 */
[----:B------:R-:W-:Y:S01]  /*6e00*/  FADD.FTZ R5, R15, R5 ;  /* 0x000000050f057221 */ /* 0x000fe20000010000 */
[----:B------:R3:W-:Y:S01]  /*6e10*/  @!P1 STS [R158+0x28820], R10 ;  /* 0x0288200a9e009388 */ /* 0x0007e20000000800 */
[----:B------:R-:W4:Y:S01]  /*6e20*/  MUFU.EX2 R4, R4 ;  /* 0x0000000400047308 */ /* 0x000f220000000800 */
[----:B0-----:R-:W-:Y:S01]  /*6e30*/  FADD.FTZ R11, R176, R11 ;  /* 0x0000000bb00b7221 */ /* 0x001fe20000010000 */
[----:B------:R-:W-:Y:S01]  /*6e40*/  FADD.FTZ R5, R20, R5 ;  /* 0x0000000514057221 */ /* 0x000fe20000010000 */
[----:B------:R-:W-:Y:S01]  /*6e50*/  BAR.SYNC.DEFER_BLOCKING 0xf, 0x100 ;  /* 0x03c4000000007b1d */ /* 0x000fe20000010000 */
[----:B------:R-:W-:Y:S01]  /*6e60*/  F2FP.F16.F32.PACK_AB R157, R176, R157 ;  /* 0x0000009db09d723e */ /* 0x000fe200000000ff */
[-C--:B------:R-:W-:Y:S01]  /*6e70*/  FMUL.FTZ R90, R90, R10.reuse ;  /* 0x0000000a5a5a7220 */ /* 0x080fe20000410000 */
[-C--:B------:R-:W-:Y:S01]  /*6e80*/  FMUL.FTZ R91, R91, R10.reuse ;  /* 0x0000000a5b5b7220 */ /* 0x080fe20000410000 */
[-C--:B------:R-:W-:Y:S01]  /*6e90*/  FMUL.FTZ R94, R94, R10.reuse ;  /* 0x0000000a5e5e7220 */ /* 0x080fe20000410000 */
[-C--:B------:R-:W-:Y:S01]  /*6ea0*/  FMUL.FTZ R95, R95, R10.reuse ;  /* 0x0000000a5f5f7220 */ /* 0x080fe20000410000 */
[----:B------:R-:W0:Y:S01]  /*6eb0*/  MUFU.EX2 R12, R12 ;  /* 0x0000000c000c7308 */ /* 0x000e220000000800 */
[----:B--2---:R-:W-:Y:S01]  /*6ec0*/  FADD.FTZ R11, R159, R11 ;  /* 0x0000000b9f0b7221 */ /* 0x004fe20000010000 */
[----:B---3--:R-:W-:Y:S01]  /*6ed0*/  F2FP.F16.F32.PACK_AB R158, R20, R15 ;  /* 0x0000000f149e723e */ /* 0x008fe200000000ff */
[-C--:B------:R-:W-:Y:S01]  /*6ee0*/  FMUL.FTZ R98, R98, R10.reuse ;  /* 0x0000000a62627220 */ /* 0x080fe20000410000 */
[-C--:B------:R-:W-:Y:S01]  /*6ef0*/  FMUL.FTZ R99, R99, R10.reuse ;  /* 0x0000000a63637220 */ /* 0x080fe20000410000 */
[-C--:B------:R-:W-:Y:S01]  /*6f00*/  FMUL.FTZ R102, R102, R10.reuse ;  /* 0x0000000a66667220 */ /* 0x080fe20000410000 */
[-C--:B------:R-:W-:Y:S01]  /*6f10*/  FMUL.FTZ R103, R103, R10.reuse ;  /* 0x0000000a67677220 */ /* 0x080fe20000410000 */
[-C--:B------:R-:W-:Y:S01]  /*6f20*/  FMUL.FTZ R106, R106, R10.reuse ;  /* 0x0000000a6a6a7220 */ /* 0x080fe20000410000 */
[----:B------:R-:W2:Y:S01]  /*6f30*/  MUFU.EX2 R161, R166 ;  /* 0x000000a600a17308 */ /* 0x000ea20000000800 */
[C---:B----4-:R-:W-:Y:S01]  /*6f40*/  FADD.FTZ R11, R4.reuse, R11 ;  /* 0x0000000b040b7221 */ /* 0x050fe20000010000 */
[----:B------:R-:W-:Y:S01]  /*6f50*/  F2FP.F16.F32.PACK_AB R159, R4, R159 ;  /* 0x0000009f049f723e */ /* 0x000fe200000000ff */
[----:B------:R-:W-:Y:S01]  /*6f60*/  FADD.FTZ R4, R21, R5 ;  /* 0x0000000515047221 */ /* 0x000fe20000010000 */
[-C--:B------:R-:W-:Y:S01]  /*6f70*/  FMUL.FTZ R107, R107, R10.reuse ;  /* 0x0000000a6b6b7220 */ /* 0x080fe20000410000 */
[-C--:B------:R-:W-:Y:S01]  /*6f80*/  FMUL.FTZ R110, R110, R10.reuse ;  /* 0x0000000a6e6e7220 */ /* 0x080fe20000410000 */
[-C--:B------:R-:W-:Y:S01]  /*6f90*/  FMUL.FTZ R111, R111, R10.reuse ;  /* 0x0000000a6f6f7220 */ /* 0x080fe20000410000 */
[----:B------:R-:W-:Y:S01]  /*6fa0*/  FADD.FTZ R4, R168, R4 ;  /* 0x00000004a8047221 */ /* 0x000fe20000010000 */
[----:B------:R-:W3:Y:S01]  /*6fb0*/  MUFU.EX2 R163, R167 ;  /* 0x000000a700a37308 */ /* 0x000ee20000000800 */
[----:B0-----:R-:W-:Y:S01]  /*6fc0*/  FADD.FTZ R11, R12, R11 ;  /* 0x0000000b0c0b7221 */ /* 0x001fe20000010000 */
[----:B------:R0:W-:Y:S01]  /*6fd0*/  STSM.16.M88.4 [R18+0x26800], R152 ;  /* 0x0268009812007844 */ /* 0x0001e20000000200 */
[----:B------:R-:W-:Y:S01]  /*6fe0*/  FADD.FTZ R4, R8, R4 ;  /* 0x0000000408047221 */ /* 0x000fe20000010000 */
[-C--:B------:R-:W-:Y:S01]  /*6ff0*/  FMUL.FTZ R114, R114, R10.reuse ;  /* 0x0000000a72727220 */ /* 0x080fe20000410000 */
[----:B------:R-:W-:Y:S01]  /*7000*/  FMUL.FTZ R115, R115, R10 ;  /* 0x0000000a73737220 */ /* 0x000fe20000410000 */
[----:B------:R0:W-:Y:S01]  /*7010*/  STSM.16.M88.4 [R23], R156 ;  /* 0x0000009c17007844 */ /* 0x0001e20000000200 */
[----:B------:R-:W-:Y:S01]  /*7020*/  FADD.FTZ R4, R178, R4 ;  /* 0x00000004b2047221 */ /* 0x000fe20000010000 */
[----:B------:R-:W4:Y:S01]  /*7030*/  MUFU.EX2 R169, R169 ;  /* 0x000000a900a97308 */ /* 0x000f220000000800 */
[C---:B--2---:R-:W-:Y:S01]  /*7040*/  FADD.FTZ R11, R161.reuse, R11 ;  /* 0x0000000ba10b7221 */ /* 0x044fe20000010000 */
[----:B------:R-:W-:Y:S01]  /*7050*/  F2FP.F16.F32.PACK_AB R161, R161, R12 ;  /* 0x0000000ca1a1723e */ /* 0x000fe200000000ff */
[----:B------:R-:W-:Y:S01]  /*7060*/  FADD.FTZ R4, R175, R4 ;  /* 0x00000004af047221 */ /* 0x000fe20000010000 */
[-C--:B------:R-:W-:Y:S01]  /*7070*/  FMUL.FTZ R118, R118, R10.reuse ;  /* 0x0000000a76767220 */ /* 0x080fe20000410000 */
[-C--:B------:R-:W-:Y:S01]  /*7080*/  FMUL.FTZ R119, R119, R10.reuse ;  /* 0x0000000a77777220 */ /* 0x080fe20000410000 */
[-C--:B------:R-:W-:Y:S01]  /*7090*/  FMUL.FTZ R122, R122, R10.reuse ;  /* 0x0000000a7a7a7220 */ /* 0x080fe20000410000 */
[----:B------:R-:W-:Y:S01]  /*70a0*/  FADD.FTZ R4, R179, R4 ;  /* 0x00000004b3047221 */ /* 0x000fe20000010000 */
        /* <DEDUP_REMOVED lines=9> */
[C---:B----4-:R-:W-:Y:S01]  /*7140*/  FADD.FTZ R11, R169.reuse, R11 ;  /* 0x0000000ba90b7221 */ /* 0x050fe20000010000 */
[----:B------:R-:W-:Y:S01]  /*7150*/  F2FP.F16.F32.PACK_AB R163, R169, R163 ;  /* 0x000000a3a9a3723e */ /* 0x000fe200000000ff */
[-C--:B------:R-:W-:Y:S01]  /*7160*/  FMUL.FTZ R135, R135, R10.reuse ;  /* 0x0000000a87877220 */ /* 0x080fe20000410000 */
[-C--:B------:R-:W-:Y:S01]  /*7170*/  FMUL.FTZ R138, R138, R10.reuse ;  /* 0x0000000a8a8a7220 */ /* 0x080fe20000410000 */
[-C--:B------:R-:W-:Y:S01]  /*7180*/  FMUL.FTZ R139, R139, R10.reuse ;  /* 0x0000000a8b8b7220 */ /* 0x080fe20000410000 */
[-C--:B------:R-:W-:Y:S01]  /*7190*/  FMUL.FTZ R142, R142, R10.reuse ;  /* 0x0000000a8e8e7220 */ /* 0x080fe20000410000 */
[----:B------:R0:W-:Y:S01]  /*71a0*/  STSM.16.M88.4 [R19], R160 ;  /* 0x000000a013007844 */ /* 0x0001e20000000200 */
[----:B------:R-:W4:Y:S01]  /*71b0*/  MUFU.EX2 R167, R172 ;  /* 0x000000ac00a77308 */ /* 0x000f220000000800 */
[----:B--2---:R-:W-:Y:S01]  /*71c0*/  FADD.FTZ R11, R165, R11 ;  /* 0x0000000ba50b7221 */ /* 0x004fe20000010000 */
[-C--:B------:R-:W-:Y:S01]  /*71d0*/  FMUL.FTZ R143, R143, R10.reuse ;  /* 0x0000000a8f8f7220 */ /* 0x080fe20000410000 */
[-C--:B------:R-:W-:Y:S01]  /*71e0*/  FMUL.FTZ R146, R146, R10.reuse ;  /* 0x0000000a92927220 */ /* 0x080fe20000410000 */
[-C--:B------:R-:W-:Y:S01]  /*71f0*/  FMUL.FTZ R147, R147, R10.reuse ;  /* 0x0000000a93937220 */ /* 0x080fe20000410000 */
[-C--:B------:R-:W-:Y:S01]  /*7200*/  FMUL.FTZ R150, R150, R10.reuse ;  /* 0x0000000a96967220 */ /* 0x080fe20000410000 */
[----:B------:R-:W-:-:S02]  /*7210*/  FMUL.FTZ R151, R151, R10 ;  /* 0x0000000a97977220 */ /* 0x000fc40000410000 */
[----:B------:R2:W5:Y:S01]  /*7220*/  MUFU.EX2 R174, R164 ;  /* 0x000000a400ae7308 */ /* 0x0005620000000800 */
[C---:B---3--:R-:W-:Y:S01]  /*7230*/  FADD.FTZ R11, R171.reuse, R11 ;  /* 0x0000000bab0b7221 */ /* 0x048fe20000010000 */
[----:B------:R-:W-:-:S06]  /*7240*/  F2FP.F16.F32.PACK_AB R165, R171, R165 ;  /* 0x000000a5aba5723e */ /* 0x000fcc00000000ff */
[----:B------:R-:W3:Y:S01]  /*7250*/  MUFU.EX2 R173, R173 ;  /* 0x000000ad00ad7308 */ /* 0x000ee20000000800 */
[----:B----4-:R-:W-:Y:S01]  /*7260*/  FADD.FTZ R11, R167, R11 ;  /* 0x0000000ba70b7221 */ /* 0x010fe20000010000 */
[----:B--2---:R-:W-:Y:S02]  /*7270*/  F2FP.F16.F32.PACK_AB R164, R179, R175 ;  /* 0x000000afb3a4723e */ /* 0x004fe400000000ff */
[----:B-----5:R-:W-:Y:S01]  /*7280*/  F2FP.F16.F32.PACK_AB R166, R177, R174 ;  /* 0x000000aeb1a6723e */ /* 0x020fe200000000ff */
[----:B------:R-:W-:-:S04]  /*7290*/  FADD.FTZ R4, R174, R4 ;  /* 0x00000004ae047221 */ /* 0x000fc80000010000 */
[----:B------:R-:W-:Y:S01]  /*72a0*/  FADD.FTZ R4, R177, R4 ;  /* 0x00000004b1047221 */ /* 0x000fe20000010000 */
[C---:B---3--:R-:W-:Y:S01]  /*72b0*/  F2FP.F16.F32.PACK_AB R167, R173.reuse, R167 ;  /* 0x000000a7ada7723e */ /* 0x048fe200000000ff */
[----:B------:R-:W-:-:S04]  /*72c0*/  FADD.FTZ R5, R173, R11 ;  /* 0x0000000bad057221 */ /* 0x000fc80000010000 */
[----:B------:R0:W-:Y:S01]  /*72d0*/  STSM.16.M88.4 [R22], R164 ;  /* 0x000000a416007844 */ /* 0x0001e20000000200 */
[----:B------:R-:W-:Y:S05]  /*72e0*/  @!P0 BRA `(.L_x_3585) ;  /* 0x0000000000048947 */ /* 0x000fea0003800000 */
[----:B------:R-:W-:Y:S01]  /*72f0*/  BPT.TRAP 0x1 ;  /* 0x000000040000795c */ /* 0x000fe20000300000 */
.L_x_3585:
[----:B------:R2:W3:Y:S01]  /*7300*/  SYNCS.PHASECHK.TRANS64.TRYWAIT P1, [UR22+0x28c50], R6 ;  /* 0x028c5006ff0075a7 */ /* 0x0004e20008020156 */
[----:B------:R-:W-:Y:S05]  /*7310*/  @!P0 BRA `(.L_x_3586) ;  /* 0x0000000000048947 */ /* 0x000fea0003800000 */
[----:B------:R-:W-:Y:S01]  /*7320*/  BPT.TRAP 0x1 ;  /* 0x000000040000795c */ /* 0x000fe20000300000 */
.L_x_3586:
[----:B---3--:R-:W-:Y:S05]  /*7330*/  @P1 BRA `(.L_x_3587) ;  /* 0x0000000000081947 */ /* 0x008fea0003800000 */
[----:B------:R-:W3:Y:S02]  /*7340*/  SYNCS.PHASECHK.TRANS64.TRYWAIT P1, [UR22+0x28c50], R6 ;  /* 0x028c5006ff0075a7 */ /* 0x000ee40008020156 */
[----:B---3--:R-:W-:Y:S05]  /*7350*/  @!P1 BRA `(.L_x_3588) ;  /* 0x000000b4001c9947 */ /* 0x008fea0003800000 */
.L_x_3587:
[----:B------:R-:W-:Y:S01]  /*7360*/  ULEA UR11, UR48, UR54, 0xc ;  /* 0x00000036300b7291 */ /* 0x000fe2000f8e603f */
[----:B------:R-:W-:Y:S01]  /*7370*/  WARPGROUP.ARRIVE ;  /* 0x00000000000079c5 */ /* 0x000fe20000000000 */
[----:B------:R-:W-:-:S05]  /*7380*/  UMOV UR7, 0x40000040 ;  /* 0x4000004000077882 */ /* 0x000fca0000000000 */
[----:B------:R-:W-:Y:S02]  /*7390*/  UMOV UR6, UR11 ;  /* 0x0000000b00067c82 */ /* 0x000fe40008000000 */
        /* <DEDUP_REMOVED lines=30> */
.L_x_3589:
[----:B------:R-:W-:Y:S01]  /*7580*/  UIADD3 UR22, UR22, 0x28c60, URZ ;  /* 0x00028c6016167890 */ /* 0x000fe2000fffe03f */
[----:B------:R-:W-:Y:S01]  /*7590*/  PLOP3.LUT P1, PT, PT, PT, UP0, 0x80, 0x0 ;  /* 0x000000000000781c */ /* 0x000fe20003f2f008 */
[----:B------:R-:W-:Y:S01]  /*75a0*/  UMOV UR23, UR48 ;  /* 0x0000003000177c82 */ /* 0x000fe20008000000 */
[----:B------:R-:W-:Y:S01]  /*75b0*/  IMAD.MOV.U32 R8, RZ, RZ, R0 ;  /* 0x000000ffff087224 */ /* 0x000fe200078e0000 */
[----:B------:R-:W-:Y:S01]  /*75c0*/  UPRMT UR22, UR38, 0x654, UR22 ;  /* 0x0000065426167896 */ /* 0x000fe20008000016 */
[----:B---3--:R-:W-:-:S08]  /*75d0*/  IMAD.MOV.U32 R9, RZ, RZ, R7 ;  /* 0x000000ffff097224 */ /* 0x008fd000078e0007 */
[----:B------:R-:W-:Y:S01]  /*75e0*/  SYNCS.ARRIVE.TRANS64.RED.A1T0 RZ, [UR22], RZ ;  /* 0x000000ffffff79a7 */ /* 0x000fe20008100416 */
[----:B------:R-:W-:Y:S05]  /*75f0*/  @P1 BRA `(.L_x_3590) ;  /* 0xffffffe000c01947 */ /* 0x000fea000383ffff */
.L_x_3579:
[----:B------:R-:W5:Y:S01]  /*7600*/  SHFL.BFLY PT, R3, R4, 0x2, 0x1f ;  /* 0x0c401f0004037f89 */ /* 0x000f6200000e0000 */
[----:B------:R-:W-:Y:S01]  /*7610*/  IMAD.U32 R12, RZ, RZ, UR10 ;  /* 0x0000000aff0c7e24 */ /* 0x000fe2000f8e00ff */
[----:B------:R-:W-:Y:S08]  /*7620*/  BAR.ARV 0x8, 0x100 ;  /* 0x0204000000007b1d */ /* 0x000ff00000002000 */
[----:B------:R-:W-:Y:S01]  /*7630*/  BAR.SYNC.DEFER_BLOCKING 0xf, 0x100 ;  /* 0x03c4000000007b1d */ /* 0x000fe20000010000 */
[----:B------:R-:W-:Y:S01]  /*7640*/  ISETP.NE.AND P2, PT, R17, RZ, PT ;  /* 0x000000ff1100720c */ /* 0x000fe20003f45270 */
[----:B------:R-:W-:Y:S01]  /*7650*/  IMAD.MOV.U32 R13, RZ, RZ, -0x800000 ;  /* 0xff800000ff0d7424 */ /* 0x000fe200078e00ff */
[----:B------:R-:W-:-:S03]  /*7660*/  UIADD3 UR46, UR46, 0x1, URZ ;  /* 0x000000012e2e7890 */ /* 0x000fc6000fffe03f */
[----:B------:R-:W0:Y:S01]  /*7670*/  SHFL.BFLY PT, R8, R5, 0x2, 0x1f ;  /* 0x0c401f0005087f89 */ /* 0x000e2200000e0000 */
[----:B-----5:R-:W-:-:S05]  /*7680*/  FADD.FTZ R3, R3, R4 ;  /* 0x0000000403037221 */ /* 0x020fca0000010000 */
[----:B-1234-:R-:W1:Y:S01]  /*7690*/  SHFL.BFLY PT, R6, R3, 0x1, 0x1f ;  /* 0x0c201f0003067f89 */ /* 0x01ee6200000e0000 */
[----:B0-----:R-:W-:Y:S01]  /*76a0*/  FADD.FTZ R8, R8, R5 ;  /* 0x0000000508087221 */ /* 0x001fe20000010000 */
[----:B------:R-:W-:Y:S01]  /*76b0*/  IMAD.U32 R5, RZ, RZ, UR48 ;  /* 0x00000030ff057e24 */ /* 0x000fe2000f8e00ff */
[----:B------:R-:W-:-:S03]  /*76c0*/  UIADD3 UR48, UR48, 0x1, URZ ;  /* 0x0000000130307890 */ /* 0x000fc6000fffe03f */
[----:B------:R-:W0:Y:S01]  /*76d0*/  SHFL.BFLY PT, R9, R8, 0x1, 0x1f ;  /* 0x0c201f0008097f89 */ /* 0x000e2200000e0000 */
[----:B------:R-:W-:Y:S01]  /*76e0*/  @!P2 IMAD R5, R5, 0x40, R16 ;  /* 0x000000400505a824 */ /* 0x000fe200078e0210 */
[----:B------:R-:W-:Y:S01]  /*76f0*/  UISETP.NE.AND UP0, UPT, UR48, 0x2, UPT ;  /* 0x000000023000788c */ /* 0x000fe2000bf05270 */
[----:B-1----:R-:W-:Y:S01]  /*7700*/  FADD.FTZ R10, R3, R6 ;  /* 0x00000006030a7221 */ /* 0x002fe20000010000 */
[----:B------:R-:W-:Y:S02]  /*7710*/  IMAD.MOV.U32 R3, RZ, RZ, RZ ;  /* 0x000000ffff037224 */ /* 0x000fe400078e00ff */
[----:B------:R-:W-:Y:S02]  /*7720*/  USEL UR4, URZ, 0x1, UP0 ;  /* 0x000000013f047887 */ /* 0x000fe40008000000 */
[----:B------:R-:W-:Y:S01]  /*7730*/  USEL UR48, UR48, URZ, UP0 ;  /* 0x0000003f30307287 */ /* 0x000fe20008000000 */
[----:B------:R-:W-:Y:S01]  /*7740*/  FSETP.NE.FTZ.AND P0, PT, R10, RZ, PT ;  /* 0x000000ff0a00720b */ /* 0x000fe20003f15000 */
[----:B------:R-:W-:-:S12]  /*7750*/  ULOP3.LUT UR36, UR36, UR4, URZ, 0x3c, !UPT ;  /* 0x0000000424247292 */ /* 0x000fd8000f8e3c3f */
[----:B------:R-:W1:Y:S01]  /*7760*/  @P0 MUFU.LG2 R6, R10 ;  /* 0x0000000a00060308 */ /* 0x000e620000000c00 */
[----:B------:R-:W-:Y:S01]  /*7770*/  @P0 FMUL.FTZ R4, R12, 0.69314718246459960938 ;  /* 0x3f3172180c040820 */ /* 0x000fe20000410000 */
[----:B0-----:R-:W-:Y:S01]  /*7780*/  FADD.FTZ R11, R8, R9 ;  /* 0x00000009080b7221 */ /* 0x001fe20000010000 */
[----:B------:R-:W-:-:S04]  /*7790*/  IMAD.MOV.U32 R12, RZ, RZ, -0x800000 ;  /* 0xff800000ff0c7424 */ /* 0x000fc800078e00ff */
[----:B------:R-:W-:Y:S01]  /*77a0*/  FSETP.NE.FTZ.AND P1, PT, R11, RZ, PT ;  /* 0x000000ff0b00720b */ /* 0x000fe20003f35000 */
[----:B-1----:R-:W-:Y:S01]  /*77b0*/  @P0 FMUL.FTZ R9, R6, 0.69314718246459960938 ;  /* 0x3f31721806090820 */ /* 0x002fe20000410000 */
[----:B------:R-:W-:-:S11]  /*77c0*/  @!P2 LEA R6, R5, UR39, 0x2 ;  /* 0x000000270506ac11 */ /* 0x000fd6000f8e10ff */
[----:B------:R-:W0:Y:S01]  /*77d0*/  @P1 MUFU.RCP R3, R11 ;  /* 0x0000000b00031308 */ /* 0x000e220000001000 */
[----:B------:R-:W-:Y:S01]  /*77e0*/  @P0 FFMA.FTZ R12, R4, R7, R9 ;  /* 0x00000007040c0223 */ /* 0x000fe20000010009 */
[----:B------:R-:W-:-:S06]  /*77f0*/  IMAD.MOV.U32 R4, RZ, RZ, RZ ;  /* 0x000000ffff047224 */ /* 0x000fcc00078e00ff */
[----:B------:R-:W1:Y:S01]  /*7800*/  @P0 MUFU.RCP R4, R10 ;  /* 0x0000000a00040308 */ /* 0x000e620000001000 */
[----:B------:R-:W-:-:S07]  /*7810*/  PLOP3.LUT P0, PT, PT, PT, PT, 0x8, 0x0 ;  /* 0x000000000000781c */ /* 0x000fce0003f0e170 */
[----:B------:R-:W2:Y:S01]  /*7820*/  @P1 MUFU.LG2 R5, R11 ;  /* 0x0000000b00051308 */ /* 0x000ea20000000c00 */
[----:B0-----:R-:W-:Y:S01]  /*7830*/  @!P2 STS [R6+0x28820], R3 ;  /* 0x028820030600a388 */ /* 0x001fe20000000800 */
[-C--:B------:R-:W-:Y:S01]  /*7840*/  FMUL.FTZ R26, R26, R3.reuse ;  /* 0x000000031a1a7220 */ /* 0x080fe20000410000 */
[-C--:B------:R-:W-:Y:S01]  /*7850*/  FMUL.FTZ R27, R27, R3.reuse ;  /* 0x000000031b1b7220 */ /* 0x080fe20000410000 */
[-C--:B------:R-:W-:Y:S01]  /*7860*/  FMUL.FTZ R30, R30, R3.reuse ;  /* 0x000000031e1e7220 */ /* 0x080fe20000410000 */
[-C--:B------:R-:W-:Y:S01]  /*7870*/  FMUL.FTZ R31, R31, R3.reuse ;  /* 0x000000031f1f7220 */ /* 0x080fe20000410000 */
[-C--:B------:R-:W-:Y:S01]  /*7880*/  FMUL.FTZ R34, R34, R3.reuse ;  /* 0x0000000322227220 */ /* 0x080fe20000410000 */
[-C--:B------:R-:W-:Y:S01]  /*7890*/  FMUL.FTZ R35, R35, R3.reuse ;  /* 0x0000000323237220 */ /* 0x080fe20000410000 */
[----:B------:R-:W-:Y:S01]  /*78a0*/  FMUL.FTZ R38, R38, R3 ;  /* 0x0000000326267220 */ /* 0x000fe20000410000 */
        /* <DEDUP_REMOVED lines=10> */
[----:B0-----:R-:W-:-:S02]  /*7950*/  IMAD.U32 R6, RZ, RZ, UR10 ;  /* 0x0000000aff067e24 */ /* 0x001fc4000f8e00ff */
        /* <DEDUP_REMOVED lines=55> */
[----:B------:R-:W-:Y:S01]  /*7cd0*/  @P1 FMUL.FTZ R6, R6, 0.69314718246459960938 ;  /* 0x3f31721806061820 */ /* 0x000fe20000410000 */
[----:B--2---:R-:W-:Y:S01]  /*7ce0*/  @P1 FMUL.FTZ R4, R5, 0.69314718246459960938 ;  /* 0x3f31721805041820 */ /* 0x004fe20000410000 */
        /* <DEDUP_REMOVED lines=58> */
[----:B------:R-:W-:Y:S06]  /*8090*/  BAR.ARV 0xe, 0x100 ;  /* 0x0384000000007b1d */ /* 0x000fec0000002000 */
.L_x_3555:
[----:B------:R-:W0:Y:S08]  /*80a0*/  S2UR UR38, SR_CgaCtaId ;  /* 0x00000000002679c3 */ /* 0x000e300000008800 */
[----:B------:R-:W-:Y:S06]  /*80b0*/  BAR.SYNC.DEFER_BLOCKING 0x5, 0x180 ;  /* 0x0146000000007b1d */ /* 0x000fec0000010000 */
[----:B------:R-:W-:Y:S01]  /*80c0*/  UMOV UR39, 0x400 ;  /* 0x0000040000277882 */ /* 0x000fe20000000000 */
[----:B------:R-:W-:Y:S01]  /*80d0*/  BSSY B0, `(.L_x_3591) ;  /* 0x00004a6000007945 */ /* 0x000fe20003800000 */
[----:B0-----:R-:W-:-:S09]  /*80e0*/  ULEA UR39, UR38, UR39, 0x18 ;  /* 0x0000002726277291 */ /* 0x001fd2000f8ec03f */
[----:B------:R-:W0:Y:S02]  /*80f0*/  LDS.128 R4, [UR39+0x28cd0] ;  /* 0x028cd027ff047984 */ /* 0x000e240008000c00 */
[----:B0-----:R-:W-:Y:S02]  /*8100*/  R2UR UR5, R5 ;  /* 0x00000000050572ca */ /* 0x001fe400000e0000 */
[----:B------:R-:W-:Y:S02]  /*8110*/  R2UR UR6, R6 ;  /* 0x00000000060672ca */ /* 0x000fe400000e0000 */
[----:B------:R-:W-:Y:S01]  /*8120*/  R2UR UR7, R7 ;  /* 0x00000000070772ca */ /* 0x000fe200000e0000 */
[----:B------:R-:W-:Y:S06]  /*8130*/  BAR.ARV 0x4, 0x180 ;  /* 0x0106000000007b1d */ /* 0x000fec0000002000 */
[----:B------:R-:W-:Y:S08]  /*8140*/  @P0 BRA `(.L_x_3592) ;  /* 0x0000003800680947 */ /* 0x000ff00003800000 */
[----:B------:R-:W2:Y:S01]  /*8150*/  LDL R0, [R1+0x38] ;  /* 0x0000380001007983 */ /* 0x000ea20000100800 */
[----:B------:R-:W0:Y:S01]  /*8160*/  S2UR UR4, SR_SWINHI ;  /* 0x00000000000479c3 */ /* 0x000e220000002f00 */
[----:B------:R-:W-:Y:S01]  /*8170*/  F2FP.F16.F32.PACK_AB R6, R29, R28 ;  /* 0x0000001c1d06723e */ /* 0x000fe200000000ff */
[----:B------:R-:W-:Y:S01]  /*8180*/  USHF.L.U64.HI UR12, UR40, 0x2, UR41 ;  /* 0x00000002280c7899 */ /* 0x000fe20008010229 */
[----:B------:R-:W-:Y:S01]  /*8190*/  F2FP.F16.F32.PACK_AB R7, R31, R30 ;  /* 0x0000001e1f07723e */ /* 0x000fe200000000ff */
[----:B------:R-:W-:Y:S01]  /*81a0*/  ULDC.64 UR10, c[0x0][0xc00] ;  /* 0x00030000000a7ab9 */ /* 0x000fe20000000a00 */
[----:B------:R-:W-:Y:S02]  /*81b0*/  F2FP.F16.F32.PACK_AB R9, R35, R34 ;  /* 0x000000222309723e */ /* 0x000fe400000000ff */
[----:B------:R-:W-:Y:S02]  /*81c0*/  F2FP.F16.F32.PACK_AB R10, R37, R36 ;  /* 0x00000024250a723e */ /* 0x000fe400000000ff */
[----:B------:R-:W-:Y:S01]  /*81d0*/  F2FP.F16.F32.PACK_AB R11, R39, R38 ;  /* 0x00000026270b723e */ /* 0x000fe200000000ff */
[----:B------:R-:W-:Y:S01]  /*81e0*/  UMOV UR8, UR39 ;  /* 0x0000002700087c82 */ /* 0x000fe20008000000 */
[----:B0-----:R-:W-:Y:S01]  /*81f0*/  UMOV UR9, UR4 ;  /* 0x0000000400097c82 */ /* 0x001fe20008000000 */
[----:B------:R-:W-:Y:S01]  /*8200*/  USHF.L.U32 UR4, UR40, 0x2, URZ ;  /* 0x0000000228047899 */ /* 0x000fe2000800063f */
[----:B------:R-:W-:-:S02]  /*8210*/  IMAD.U32 R14, RZ, RZ, UR8 ;  /* 0x00000008ff0e7e24 */ /* 0x000fc4000f8e00ff */
[----:B------:R-:W-:Y:S01]  /*8220*/  IMAD.U32 R15, RZ, RZ, UR9 ;  /* 0x00000009ff0f7e24 */ /* 0x000fe2000f8e00ff */
[----:B------:R-:W-:Y:S02]  /*8230*/  ULDC.64 UR8, c[0x0][0xc08] ;  /* 0x0003020000087ab9 */ /* 0x000fe40000000a00 */
[----:B------:R-:W-:-:S04]  /*8240*/  UISETP.NE.U32.AND UP0, UPT, UR8, URZ, UPT ;  /* 0x0000003f0800728c */ /* 0x000fc8000bf05070 */
[----:B------:R-:W-:Y:S01]  /*8250*/  UISETP.NE.AND.EX UP0, UPT, UR9, URZ, UPT, UP0 ;  /* 0x0000003f0900728c */ /* 0x000fe2000bf05300 */
[----:B------:R-:W-:Y:S05]  /*8260*/  BAR.SYNC.DEFER_BLOCKING 0x1, 0x100 ;  /* 0x0044000000007b1d */ /* 0x000fea0000010000 */
[----:B------:R-:W-:-:S05]  /*8270*/  PLOP3.LUT P1, PT, PT, PT, UP0, 0x80, 0x0 ;  /* 0x000000000000781c */ /* 0x000fca0003f2f008 */
[----:B------:R-:W-:-:S04]  /*8280*/  @UP0 UIADD3 UR8, UP1, UR4, UR8, URZ ;  /* 0x0000000804080290 */ /* 0x000fc8000ff3e03f */
[----:B------:R-:W-:Y:S02]  /*8290*/  @UP0 UIADD3.X UR9, UR12, UR9, URZ, UP1, !UPT ;  /* 0x000000090c090290 */ /* 0x000fe40008ffe43f */
[----:B------:R-:W-:Y:S01]  /*82a0*/  UIADD3 UR4, UP0, UR4, UR10, URZ ;  /* 0x0000000a04047290 */ /* 0x000fe2000ff1e03f */
[----:B--2---:R-:W-:-:S03]  /*82b0*/  IMAD.WIDE R20, R0, 0x2, R14 ;  /* 0x0000000200147825 */ /* 0x004fc600078e020e */
[C---:B------:R-:W-:Y:S02]  /*82c0*/  LOP3.LUT R5, R20.reuse, 0x380, RZ, 0xc0, !PT ;  /* 0x0000038014057812 */ /* 0x040fe400078ec0ff */
[----:B------:R-:W-:Y:S02]  /*82d0*/  IADD3 R8, P0, R20, 0x20, RZ ;  /* 0x0000002014087810 */ /* 0x000fe40007f1e0ff */
[----:B------:R-:W-:Y:S02]  /*82e0*/  SHF.R.U64 R5, R5, 0x3, RZ ;  /* 0x0000000305057819 */ /* 0x000fe400000012ff */
[----:B------:R-:W-:Y:S02]  /*82f0*/  LOP3.LUT R3, R8, 0x380, RZ, 0xc0, !PT ;  /* 0x0000038008037812 */ /* 0x000fe400078ec0ff */
[----:B------:R-:W-:Y:S01]  /*8300*/  LOP3.LUT R4, R5, R20, RZ, 0x3c, !PT ;  /* 0x0000001405047212 */ /* 0x000fe200078e3cff */
[----:B------:R-:W-:Y:S01]  /*8310*/  IMAD.MOV.U32 R5, RZ, RZ, R21 ;  /* 0x000000ffff057224 */ /* 0x000fe200078e0015 */
[----:B------:R-:W-:-:S04]  /*8320*/  SHF.R.U64 R3, R3, 0x3, RZ ;  /* 0x0000000303037819 */ /* 0x000fc800000012ff */
[----:B------:R-:W-:Y:S02]  /*8330*/  MOV R0, R4 ;  /* 0x0000000400007202 */ /* 0x000fe40000000f00 */
[----:B------:R-:W-:Y:S02]  /*8340*/  F2FP.F16.F32.PACK_AB R4, R25, R24 ;  /* 0x000000181904723e */ /* 0x000fe400000000ff */
[----:B------:R-:W-:-:S05]  /*8350*/  F2FP.F16.F32.PACK_AB R5, R27, R26 ;  /* 0x0000001a1b05723e */ /* 0x000fca00000000ff */
[----:B------:R0:W-:Y:S02]  /*8360*/  STSM.16.M88.4 [R0], R4 ;  /* 0x0000000400007844 */ /* 0x0001e40000000200 */
[----:B0-----:R-:W-:Y:S01]  /*8370*/  IMAD.X R5, RZ, RZ, R21, P0 ;  /* 0x000000ffff057224 */ /* 0x001fe200000e0615 */
[----:B------:R-:W-:Y:S02]  /*8380*/  LOP3.LUT R4, R3, R8, RZ, 0x3c, !PT ;  /* 0x0000000803047212 */ /* 0x000fe400078e3cff */
[----:B------:R-:W-:Y:S02]  /*8390*/  F2FP.F16.F32.PACK_AB R8, R33, R32 ;  /* 0x000000202108723e */ /* 0x000fe400000000ff */
[----:B------:R-:W-:Y:S02]  /*83a0*/  MOV R3, R4 ;  /* 0x0000000400037202 */ /* 0x000fe40000000f00 */
[----:B------:R-:W-:Y:S02]  /*83b0*/  IADD3 R5, P0, R20, 0x40, RZ ;  /* 0x0000004014057810 */ /* 0x000fe40007f1e0ff */
[----:B------:R-:W-:Y:S01]  /*83c0*/  F2FP.F16.F32.PACK_AB R6, R45, R44 ;  /* 0x0000002c2d06723e */ /* 0x000fe200000000ff */
[----:B------:R0:W-:Y:S01]  /*83d0*/  STSM.16.M88.4 [R3], R8 ;  /* 0x0000000803007844 */ /* 0x0001e20000000200 */
[----:B------:R-:W-:-:S02]  /*83e0*/  LOP3.LUT R4, R5, 0x380, RZ, 0xc0, !PT ;  /* 0x0000038005047812 */ /* 0x000fc400078ec0ff */
[----:B------:R-:W-:Y:S02]  /*83f0*/  F2FP.F16.F32.PACK_AB R7, R47, R46 ;  /* 0x0000002e2f07723e */ /* 0x000fe400000000ff */
[----:B------:R-:W-:-:S04]  /*8400*/  SHF.R.U64 R4, R4, 0x3, RZ ;  /* 0x0000000304047819 */ /* 0x000fc800000012ff */
[----:B------:R-:W-:Y:S01]  /*8410*/  LOP3.LUT R4, R4, R5, RZ, 0x3c, !PT ;  /* 0x0000000504047212 */ /* 0x000fe200078e3cff */
[----:B------:R-:W-:-:S05]  /*8420*/  IMAD.X R5, RZ, RZ, R21, P0 ;  /* 0x000000ffff057224 */ /* 0x000fca00000e0615 */
[----:B------:R-:W-:Y:S02]  /*8430*/  MOV R0, R4 ;  /* 0x0000000400007202 */ /* 0x000fe40000000f00 */
[----:B0-----:R-:W-:Y:S02]  /*8440*/  IADD3 R8, P0, R20, 0x60, RZ ;  /* 0x0000006014087810 */ /* 0x001fe40007f1e0ff */
[----:B------:R-:W-:Y:S02]  /*8450*/  F2FP.F16.F32.PACK_AB R4, R41, R40 ;  /* 0x000000282904723e */ /* 0x000fe400000000ff */
[----:B------:R-:W-:Y:S02]  /*8460*/  LOP3.LUT R3, R8, 0x380, RZ, 0xc0, !PT ;  /* 0x0000038008037812 */ /* 0x000fe400078ec0ff */
[----:B------:R-:W-:Y:S02]  /*8470*/  F2FP.F16.F32.PACK_AB R5, R43, R42 ;  /* 0x0000002a2b05723e */ /* 0x000fe400000000ff */
[----:B------:R-:W-:-:S02]  /*8480*/  SHF.R.U64 R3, R3, 0x3, RZ ;  /* 0x0000000303037819 */ /* 0x000fc400000012ff */
[----:B------:R-:W-:Y:S01]  /*8490*/  F2FP.F16.F32.PACK_AB R9, R51, R50 ;  /* 0x000000323309723e */ /* 0x000fe200000000ff */
[----:B------:R0:W-:Y:S01]  /*84a0*/  STSM.16.M88.4 [R0], R4 ;  /* 0x0000000400007844 */ /* 0x0001e20000000200 */
[----:B------:R-:W-:Y:S02]  /*84b0*/  F2FP.F16.F32.PACK_AB R10, R53, R52 ;  /* 0x00000034350a723e */ /* 0x000fe400000000ff */
[----:B------:R-:W-:Y:S01]  /*84c0*/  F2FP.F16.F32.PACK_AB R11, R55, R54 ;  /* 0x00000036370b723e */ /* 0x000fe200000000ff */
[----:B0-----:R-:W-:Y:S01]  /*84d0*/  IMAD.X R5, RZ, RZ, R21, P0 ;  /* 0x000000ffff057224 */ /* 0x001fe200000e0615 */
[----:B------:R-:W-:Y:S02]  /*84e0*/  LOP3.LUT R4, R3, R8, RZ, 0x3c, !PT ;  /* 0x0000000803047212 */ /* 0x000fe400078e3cff */
[----:B------:R-:W-:Y:S02]  /*84f0*/  F2FP.F16.F32.PACK_AB R8, R49, R48 ;  /* 0x000000303108723e */ /* 0x000fe400000000ff */
[----:B------:R-:W-:-:S02]  /*8500*/  MOV R3, R4 ;  /* 0x0000000400037202 */ /* 0x000fc40000000f00 */
[----:B------:R-:W-:Y:S02]  /*8510*/  IADD3 R5, P0, R20, 0x2000, RZ ;  /* 0x0000200014057810 */ /* 0x000fe40007f1e0ff */
[----:B------:R-:W-:Y:S01]  /*8520*/  F2FP.F16.F32.PACK_AB R6, R61, R60 ;  /* 0x0000003c3d06723e */ /* 0x000fe200000000ff */
[----:B------:R0:W-:Y:S01]  /*8530*/  STSM.16.M88.4 [R3], R8 ;  /* 0x0000000803007844 */ /* 0x0001e20000000200 */
[----:B------:R-:W-:Y:S02]  /*8540*/  LOP3.LUT R4, R5, 0x380, RZ, 0xc0, !PT ;  /* 0x0000038005047812 */ /* 0x000fe400078ec0ff */
        /* <DEDUP_REMOVED lines=117> */
[----:B------:R-:W-:Y:S01]  /*8ca0*/  LOP3.LUT R3, R8, 0x380, RZ, 0xc0, !PT ;  /* 0x0000038008037812 */ /* 0x000fe200078ec0ff */
[----:B------:R-:W-:Y:S01]  /*8cb0*/  IMAD.X R21, RZ, RZ, R21, P0 ;  /* 0x000000ffff157224 */ /* 0x000fe200000e0615 */
[----:B------:R-:W-:Y:S02]  /*8cc0*/  F2FP.F16.F32.PACK_AB R5, R139, R138 ;  /* 0x0000008a8b05723e */ /* 0x000fe400000000ff */
[----:B------:R-:W-:-:S02]  /*8cd0*/  SHF.R.U64 R3, R3, 0x3, RZ ;  /* 0x0000000303037819 */ /* 0x000fc400000012ff */
[----:B------:R-:W-:Y:S01]  /*8ce0*/  F2FP.F16.F32.PACK_AB R9, R147, R146 ;  /* 0x000000929309723e */ /* 0x000fe200000000ff */
[----:B------:R0:W-:Y:S01]  /*8cf0*/  STSM.16.M88.4 [R0], R4 ;  /* 0x0000000400007844 */ /* 0x0001e20000000200 */
[----:B------:R-:W-:Y:S02]  /*8d00*/  LOP3.LUT R20, R3, R8, RZ, 0x3c, !PT ;  /* 0x0000000803147212 */ /* 0x000fe400078e3cff */
[----:B------:R-:W-:Y:S02]  /*8d10*/  F2FP.F16.F32.PACK_AB R8, R145, R144 ;  /* 0x000000909108723e */ /* 0x000fe400000000ff */
[----:B------:R-:W-:Y:S02]  /*8d20*/  MOV R20, R20 ;  /* 0x0000001400147202 */ /* 0x000fe40000000f00 */
[----:B------:R-:W-:Y:S02]  /*8d30*/  F2FP.F16.F32.PACK_AB R10, R149, R148 ;  /* 0x00000094950a723e */ /* 0x000fe400000000ff */
[----:B------:R-:W-:-:S02]  /*8d40*/  F2FP.F16.F32.PACK_AB R11, R151, R150 ;  /* 0x00000096970b723e */ /* 0x000fc400000000ff */
[----:B------:R-:W-:-:S03]  /*8d50*/  ISETP.NE.U32.AND P0, PT, RZ, UR10, PT ;  /* 0x0000000aff007c0c */ /* 0x000fc6000bf05070 */
[----:B------:R1:W-:Y:S01]  /*8d60*/  STSM.16.M88.4 [R20], R8 ;  /* 0x0000000814007844 */ /* 0x0003e20000000200 */
[----:B------:R-:W-:Y:S01]  /*8d70*/  BAR.SYNC.DEFER_BLOCKING 0x1, 0x100 ;  /* 0x0044000000007b1d */ /* 0x000fe20000010000 */
[----:B------:R-:W-:Y:S01]  /*8d80*/  ISETP.NE.AND.EX P0, PT, RZ, UR11, PT, P0 ;  /* 0x0000000bff007c0c */ /* 0x000fe2000bf05300 */
[----:B0-----:R-:W-:Y:S01]  /*8d90*/  IMAD.U32 R4, RZ, RZ, UR8 ;  /* 0x00000008ff047e24 */ /* 0x001fe2000f8e00ff */
[----:B------:R-:W-:Y:S01]  /*8da0*/  UIADD3.X UR8, UR12, UR11, URZ, UP0, !UPT ;  /* 0x0000000b0c087290 */ /* 0x000fe200087fe43f */
[----:B------:R-:W-:-:S05]  /*8db0*/  IMAD.U32 R5, RZ, RZ, UR9 ;  /* 0x00000009ff057e24 */ /* 0x000fca000f8e00ff */
[----:B------:R0:W2:Y:S02]  /*8dc0*/  @P1 LDG.E R3, desc[UR50][R4.64] ;  /* 0x0000003204031981 */ /* 0x0000a4000c1e1900 */
[----:B0-----:R-:W-:Y:S01]  /*8dd0*/  IMAD.U32 R4, RZ, RZ, UR4 ;  /* 0x00000004ff047e24 */ /* 0x001fe2000f8e00ff */
[----:B------:R-:W-:Y:S01]  /*8de0*/  UISETP.NE.AND UP0, UPT, UR45, URZ, UPT ;  /* 0x0000003f2d00728c */ /* 0x000fe2000bf05270 */
[----:B------:R-:W-:Y:S01]  /*8df0*/  IMAD.U32 R5, RZ, RZ, UR8 ;  /* 0x00000008ff057e24 */ /* 0x000fe2000f8e00ff */
[----:B------:R-:W-:-:S04]  /*8e00*/  ULDC UR4, c[0x0][0xad4] ;  /* 0x0002b50000047ab9 */ /* 0x000fc80000000800 */
[----:B------:R1:W5:Y:S01]  /*8e10*/  @P0 LDG.E R0, desc[UR50][R4.64] ;  /* 0x0000003204000981 */ /* 0x000362000c1e1900 */
[----:B------:R-:W-:Y:S01]  /*8e20*/  ULDC UR8, c[0x0][0xa88] ;  /* 0x0002a20000087ab9 */ /* 0x000fe20000000800 */
[----:B------:R-:W-:Y:S01]  /*8e30*/  USEL UR45, UR45, UR4, UP0 ;  /* 0x000000042d2d7287 */ /* 0x000fe20008000000 */
[----:B--2---:R-:W-:Y:S01]  /*8e40*/  @P1 R2UR UR8, R3 ;  /* 0x00000000030812ca */ /* 0x004fe200000e0000 */
[----:B-1----:R-:W-:-:S14]  /*8e50*/  @P1 BRA `(.L_x_3593) ;  /* 0x0000000000181947 */ /* 0x002fdc0003800000 */
[----:B------:R-:W-:Y:S05]  /*8e60*/  @!P0 BRA `(.L_x_3593) ;  /* 0x0000000000148947 */ /* 0x000fea0003800000 */
[----:B------:R-:W2:Y:S04]  /*8e70*/  LDG.E R6, desc[UR50][R4.64] ;  /* 0x0000003204067981 */ /* 0x000ea8000c1e1900 */
[----:B------:R-:W3:Y:S01]  /*8e80*/  LDG.E R3, desc[UR50][R4.64+0x4] ;  /* 0x0000043204037981 */ /* 0x000ee2000c1e1900 */
[----:B--2---:R-:W-:Y:S02]  /*8e90*/  R2UR UR4, R6 ;  /* 0x00000000060472ca */ /* 0x004fe400000e0000 */
[----:B---3--:R-:W-:-:S13]  /*8ea0*/  R2UR UR8, R3 ;  /* 0x00000000030872ca */ /* 0x008fda00000e0000 */
[----:B------:R-:W-:-:S12]  /*8eb0*/  UIADD3 UR8, -UR4, UR8, URZ ;  /* 0x0000000804087290 */ /* 0x000fd8000fffe13f */
.L_x_3593:
[----:B------:R-:W0:Y:S01]  /*8ec0*/  SHFL.IDX PT, R3, R217, RZ, 0x1f ;  /* 0x00001fffd9037589 */ /* 0x000e2200000e0000 */
[----:B------:R-:W-:Y:S01]  /*8ed0*/  UMOV UR4, URZ ;  /* 0x0000003f00047c82 */ /* 0x000fe20008000000 */
[----:B-----5:R-:W-:Y:S01]  /*8ee0*/  @P0 R2UR UR4, R0 ;  /* 0x00000000000402ca */ /* 0x020fe200000e0000 */
[----:B------:R-:W-:Y:S02]  /*8ef0*/  UISETP.NE.U32.AND UP0, UPT, UR10, URZ, UPT ;  /* 0x0000003f0a00728c */ /* 0x000fe4000bf05070 */
[----:B------:R-:W-:Y:S02]  /*8f00*/  UISETP.GT.AND UP1, UPT, UR45, 0x1, UPT ;  /* 0x000000012d00788c */ /* 0x000fe4000bf24270 */
[----:B------:R-:W-:-:S04]  /*8f10*/  UISETP.NE.AND.EX UP0, UPT, UR11, URZ, UPT, UP0 ;  /* 0x0000003f0b00728c */ /* 0x000fc8000bf05300 */
[----:B------:R-:W-:Y:S01]  /*8f20*/  PLOP3.LUT P1, PT, PT, PT, UP1, 0x80, 0x0 ;  /* 0x000000000000781c */ /* 0x000fe20003f2f018 */
[----:B------:R-:W-:-:S03]  /*8f30*/  USEL UR9, UR40, URZ, !UP0 ;  /* 0x0000003f28097287 */ /* 0x000fc6000c000000 */
[----:B------:R-:W-:Y:S01]  /*8f40*/  USHF.R.S32.HI UR18, URZ, 0x1f, UR4 ;  /* 0x0000001f3f127899 */ /* 0x000fe20008011404 */
[----:B0-----:R-:W-:-:S13]  /*8f50*/  ISETP.NE.AND P0, PT, R3, RZ, PT ;  /* 0x000000ff0300720c */ /* 0x001fda0003f05270 */
[----:B------:R-:W-:Y:S05]  /*8f60*/  @P0 BRA `(.L_x_3594) ;  /* 0x0000000400080947 */ /* 0x000fea0003800000 */
[----:B------:R-:W2:Y:S01]  /*8f70*/  LDL R6, [R1+0x30] ;  /* 0x0000300001067983 */ /* 0x000ea20000100800 */
[----:B------:R-:W0:Y:S01]  /*8f80*/  LDC R0, c[0x0][0xbe8] ;  /* 0x0002fa00ff007b82 */ /* 0x000e220000000800 */
[----:B------:R-:W-:Y:S02]  /*8f90*/  IMAD.U32 R9, RZ, RZ, UR43 ;  /* 0x0000002bff097e24 */ /* 0x000fe4000f8e00ff */
[----:B------:R-:W3:Y:S01]  /*8fa0*/  LDL R10, [R1+0x34] ;  /* 0x00003400010a7983 */ /* 0x000ee20000100800 */
[----:B------:R-:W-:Y:S01]  /*8fb0*/  UISETP.GT.AND UP1, UPT, UR45, 0x1, UPT ;  /* 0x000000012d00788c */ /* 0x000fe2000bf24270 */
[----:B------:R-:W-:Y:S01]  /*8fc0*/  UMOV UR19, 0x9b8 ;  /* 0x000009b800137882 */ /* 0x000fe20000000000 */
[----:B0-----:R-:W-:Y:S02]  /*8fd0*/  ISETP.NE.AND P0, PT, R0, 0x1, PT ;  /* 0x000000010000780c */ /* 0x001fe40003f05270 */
[----:B------:R-:W-:Y:S02]  /*8fe0*/  USEL UR19, UR19, 0x978, UP1 ;  /* 0x0000097813137887 */ /* 0x000fe40008800000 */
[----:B------:R-:W-:-:S09]  /*8ff0*/  UISETP.NE.U32.AND UP0, UPT, UR10, URZ, UPT ;  /* 0x0000003f0a00728c */ /* 0x000fd2000bf05070 */
[----:B------:R-:W0:Y:S08]  /*9000*/  @P0 LDC R4, c[0x0][0xbec] ;  /* 0x0002fb00ff040b82 */ /* 0x000e300000000800 */
[----:B------:R-:W1:Y:S01]  /*9010*/  @P0 LDC R5, c[0x0][0xbf0] ;  /* 0x0002fc00ff050b82 */ /* 0x000e620000000800 */
[----:B------:R-:W-:Y:S02]  /*9020*/  UISETP.NE.AND.EX UP0, UPT, UR11, URZ, UPT, UP0 ;  /* 0x0000003f0b00728c */ /* 0x000fe4000bf05300 */
[----:B------:R-:W-:-:S02]  /*9030*/  USEL UR16, UR44, URZ, UP1 ;  /* 0x0000003f2c107287 */ /* 0x000fc40008800000 */
[----:B------:R-:W-:Y:S01]  /*9040*/  USEL UR40, UR40, URZ, !UP0 ;  /* 0x0000003f28287287 */ /* 0x000fe2000c000000 */
[----:B------:R-:W-:Y:S01]  /*9050*/  ULDC.64 UR14, c[0x0][UR19+0x228] ;  /* 0x00008a00130e7abb */ /* 0x000fe20008000a00 */
[----:B------:R-:W-:Y:S01]  /*9060*/  ULDC.64 UR12, c[0x0][UR19+0x220] ;  /* 0x00008800130c7abb */ /* 0x000fe20008000a00 */
[----:B------:R-:W-:Y:S02]  /*9070*/  UIMAD.WIDE.U32 UR20, UR14, UR16, URZ ;  /* 0x000000100e1472a5 */ /* 0x000fe4000f8e003f */
[----:B------:R-:W-:Y:S02]  /*9080*/  UIMAD UR22, UR15, UR16, URZ ;  /* 0x000000100f1672a4 */ /* 0x000fe4000f8e023f */
[----:B------:R-:W-:Y:S01]  /*9090*/  UIMAD.WIDE.U32 UR14, UR12, UR40, URZ ;  /* 0x000000280c0e72a5 */ /* 0x000fe2000f8e003f */
[----:B------:R-:W-:Y:S01]  /*90a0*/  ULDC.64 UR10, c[0x0][UR19+0x218] ;  /* 0x00008600130a7abb */ /* 0x000fe20008000a00 */
[----:B------:R-:W-:Y:S02]  /*90b0*/  USEL UR41, UR41, URZ, !UP0 ;  /* 0x0000003f29297287 */ /* 0x000fe4000c000000 */
[----:B------:R-:W-:-:S02]  /*90c0*/  UIMAD UR40, UR13, UR40, URZ ;  /* 0x000000280d2872a4 */ /* 0x000fc4000f8e023f */
[----:B------:R-:W-:Y:S02]  /*90d0*/  UIMAD.WIDE.U32 UR16, UR10, UR42, URZ ;  /* 0x0000002a0a1072a5 */ /* 0x000fe4000f8e003f */
[----:B------:R-:W-:Y:S02]  /*90e0*/  UIMAD UR10, UR11, UR42, URZ ;  /* 0x0000002a0b0a72a4 */ /* 0x000fe4000f8e023f */
[----:B------:R-:W-:Y:S02]  /*90f0*/  UIMAD UR40, UR12, UR41, UR40 ;  /* 0x000000290c2872a4 */ /* 0x000fe4000f8e0228 */
[----:B------:R-:W-:Y:S02]  /*9100*/  UIADD3 UR22, UR21, UR22, URZ ;  /* 0x0000001615167290 */ /* 0x000fe4000fffe03f */
[----:B------:R-:W-:Y:S02]  /*9110*/  UIADD3 UR11, UR17, UR10, URZ ;  /* 0x0000000a110b7290 */ /* 0x000fe4000fffe03f */
[----:B------:R-:W-:-:S02]  /*9120*/  UIADD3 UR16, UP0, UP2, UR14, UR16, UR4 ;  /* 0x000000100e107290 */ /* 0x000fc4000fa1e004 */
[----:B------:R-:W-:-:S04]  /*9130*/  UIADD3 UR10, UR15, UR40, URZ ;  /* 0x000000280f0a7290 */ /* 0x000fc8000fffe03f */
[----:B------:R-:W-:Y:S01]  /*9140*/  UIADD3.X UR10, UR10, UR11, UR18, UP0, UP2 ;  /* 0x0000000b0a0a7290 */ /* 0x000fe200087e4412 */
[----:B------:R-:W-:Y:S02]  /*9150*/  IMAD.U32 R11, RZ, RZ, UR43 ;  /* 0x0000002bff0b7e24 */ /* 0x000fe4000f8e00ff */
[----:B--2---:R-:W-:-:S04]  /*9160*/  IMAD R9, R9, 0x40, R6 ;  /* 0x0000004009097824 */ /* 0x004fc800078e0206 */
[----:B0-----:R-:W-:-:S04]  /*9170*/  @P0 IMAD.HI.U32 R4, R9, R4, RZ ;  /* 0x0000000409040227 */ /* 0x001fc800078e00ff */
[----:B------:R-:W-:Y:S01]  /*9180*/  IMAD.MOV.U32 R3, RZ, RZ, R9 ;  /* 0x000000ffff037224 */ /* 0x000fe200078e0009 */
[----:B-1----:R-:W-:Y:S01]  /*9190*/  @P0 SHF.R.U32.HI R3, RZ, R5, R4 ;  /* 0x00000005ff030219 */ /* 0x002fe20000011604 */
[----:B------:R-:W-:Y:S02]  /*91a0*/  IMAD.U32 R4, RZ, RZ, UR20 ;  /* 0x00000014ff047e24 */ /* 0x000fe4000f8e00ff */
[----:B------:R-:W-:Y:S02]  /*91b0*/  IMAD.U32 R6, RZ, RZ, UR22 ;  /* 0x00000016ff067e24 */ /* 0x000fe4000f8e00ff */
[--C-:B------:R-:W-:Y:S01]  /*91c0*/  IMAD.MOV R7, RZ, RZ, -R3.reuse ;  /* 0x000000ffff077224 */ /* 0x100fe200078e0a03 */
[----:B------:R-:W-:Y:S02]  /*91d0*/  IADD3 R4, P0, P2, R3, UR16, R4 ;  /* 0x0000001003047c10 */ /* 0x000fe4000fa1e004 */
[----:B------:R-:W-:Y:S01]  /*91e0*/  SHF.R.S32.HI R3, RZ, 0x1f, R3 ;  /* 0x0000001fff037819 */ /* 0x000fe20000011403 */
[----:B------:R-:W-:-:S03]  /*91f0*/  IMAD R7, R0, R7, R9 ;  /* 0x0000000700077224 */ /* 0x000fc600078e0209 */
[----:B------:R-:W-:Y:S01]  /*9200*/  IADD3.X R5, R3, UR10, R6, P0, P2 ;  /* 0x0000000a03057c10 */ /* 0x000fe200087e4406 */
[----:B------:R-:W-:Y:S01]  /*9210*/  ULDC.64 UR10, c[0x0][UR19+0x210] ;  /* 0x00008400130a7abb */ /* 0x000fe20008000a00 */
[----:B------:R-:W-:Y:S01]  /*9220*/  SHF.R.S32.HI R3, RZ, 0x1f, R7 ;  /* 0x0000001fff037819 */ /* 0x000fe20000011407 */
[C---:B------:R-:W-:Y:S02]  /*9230*/  IMAD R6, R7.reuse, UR11, RZ ;  /* 0x0000000b07067c24 */ /* 0x040fe4000f8e02ff */
[----:B------:R-:W-:-:S04]  /*9240*/  IMAD.WIDE.U32 R4, R7, UR10, R4 ;  /* 0x0000000a07047c25 */ /* 0x000fc8000f8e0004 */
[----:B------:R-:W-:Y:S01]  /*9250*/  IMAD R3, R3, UR10, R6 ;  /* 0x0000000a03037c24 */ /* 0x000fe2000f8e0206 */
[----:B------:R-:W-:Y:S01]  /*9260*/  ULDC.64 UR10, c[0x0][0xba8] ;  /* 0x0002ea00000a7ab9 */ /* 0x000fe20000000a00 */
[----:B------:R-:W-:Y:S01]  /*9270*/  @!UP1 ULDC UR10, c[0x0][0xb50] ;  /* 0x0002d400000a9ab9 */ /* 0x000fe20000000800 */
[----:B------:R-:W-:Y:S01]  /*9280*/  @!UP1 ULDC UR11, c[0x0][0xb54] ;  /* 0x0002d500000b9ab9 */ /* 0x000fe20000000800 */
[----:B------:R-:W-:Y:S01]  /*9290*/  IMAD.IADD R3, R5, 0x1, R3 ;  /* 0x0000000105037824 */ /* 0x000fe200078e0203 */
[----:B------:R-:W-:-:S04]  /*92a0*/  LEA R8, P0, R4, UR10, 0x2 ;  /* 0x0000000a04087c11 */ /* 0x000fc8000f8010ff */
[----:B------:R-:W-:Y:S01]  /*92b0*/  LEA.HI.X R9, R4, UR11, R3, 0x2, P0 ;  /* 0x0000000b04097c11 */ /* 0x000fe200080f1403 */
[----:B---3--:R-:W-:Y:S01]  /*92c0*/  IMAD.MOV R3, RZ, RZ, -R10 ;  /* 0x000000ffff037224 */ /* 0x008fe200078e0a0a */
[----:B------:R-:W-:Y:S04]  /*92d0*/  SHFL.IDX PT, R4, R8, RZ, 0x1c1f ;  /* 0x001c1fff08047589 */ /* 0x000fe800000e0000 */
[----:B------:R-:W-:Y:S01]  /*92e0*/  ISETP.NE.AND P0, PT, R218, R3, PT ;  /* 0x00000003da00720c */ /* 0x000fe20003f05270 */
[----:B------:R-:W0:Y:S01]  /*92f0*/  SHFL.IDX PT, R5, R9, RZ, 0x1c1f ;  /* 0x001c1fff09057589 */ /* 0x000e2200000e0000 */
[----:B------:R-:W-:Y:S02]  /*9300*/  IMAD R3, R0, UR8, RZ ;  /* 0x0000000800037c24 */ /* 0x000fe4000f8e02ff */
[----:B------:R-:W-:Y:S01]  /*9310*/  IMAD R0, R11, 0x40, R16 ;  /* 0x000000400b007824 */ /* 0x000fe200078e0210 */
[----:B------:R-:W-:Y:S04]  /*9320*/  SHFL.IDX PT, R6, R8, 0x1, 0x1c1f ;  /* 0x003c1f0008067f89 */ /* 0x000fe800000e0000 */
[----:B------:R-:W1:Y:S01]  /*9330*/  SHFL.IDX PT, R7, R9, 0x1, 0x1c1f ;  /* 0x003c1f0009077f89 */ /* 0x000e6200000e0000 */
[C---:B------:R-:W-:Y:S01]  /*9340*/  ISETP.GE.OR P2, PT, R0.reuse, R3, P0 ;  /* 0x000000030000720c */ /* 0x040fe20000746670 */
[----:B------:R-:W-:-:S05]  /*9350*/  VIADD R0, R0, 0x8 ;  /* 0x0000000800007836 */ /* 0x000fca0000000000 */
[----:B------:R-:W-:-:S07]  /*9360*/  ISETP.GE.OR P0, PT, R0, R3, P0 ;  /* 0x000000030000720c */ /* 0x000fce0000706670 */
[----:B0-----:R0:W-:Y:S06]  /*9370*/  @!P2 ST.E desc[UR50][R4.64], R12 ;  /* 0x0000000c0400a985 */ /* 0x0011ec000c101932 */
[----:B-1----:R0:W-:Y:S02]  /*9380*/  @!P0 ST.E desc[UR50][R6.64], R13 ;  /* 0x0000000d06008985 */ /* 0x0021e4000c101932 */
.L_x_3594:
[----:B------:R-:W-:Y:S05]  /*9390*/  @P1 BRA `(.L_x_3595) ;  /* 0x0000001000681947 */ /* 0x000fea0003800000 */
[----:B------:R-:W1:Y:S01]  /*93a0*/  S2R R0, SR_TID.X ;  /* 0x0000000000007919 */ /* 0x000e620000002100 */
[----:B------:R-:W2:Y:S01]  /*93b0*/  LDC R82, c[0x0][0xbe8] ;  /* 0x0002fa00ff527b82 */ /* 0x000ea20000000800 */
[----:B------:R-:W-:Y:S01]  /*93c0*/  ULDC UR14, c[0x0][0xac8] ;  /* 0x0002b200000e7ab9 */ /* 0x000fe20000000800 */
[----:B------:R-:W-:Y:S01]  /*93d0*/  ULDC.64 UR12, c[0x0][0xaa0] ;  /* 0x0002a800000c7ab9 */ /* 0x000fe20000000a00 */
[----:B-1----:R-:W-:-:S05]  /*93e0*/  VIADD R0, R0, 0xffffff80 ;  /* 0xffffff8000007836 */ /* 0x002fca0000000000 */
[----:B------:R-:W-:-:S04]  /*93f0*/  SHF.R.S32.HI R3, RZ, 0x1f, R0 ;  /* 0x0000001fff037819 */ /* 0x000fc80000011400 */
[----:B------:R-:W-:-:S04]  /*9400*/  LEA.HI R20, R3, R0, RZ, 0x3 ;  /* 0x0000000003147211 */ /* 0x000fc800078f18ff */
[----:B------:R-:W-:-:S05]  /*9410*/  SHF.R.S32.HI R3, RZ, 0x3, R20 ;  /* 0x00000003ff037819 */ /* 0x000fca0000011414 */
[----:B0-----:R-:W-:-:S04]  /*9420*/  IMAD R5, R3, 0x40, R2 ;  /* 0x0000004003057824 */ /* 0x001fc800078e0202 */
[----:B------:R-:W-:-:S03]  /*9430*/  IMAD.WIDE R14, R5, 0x2, R14 ;  /* 0x00000002050e7825 */ /* 0x000fc600078e020e */
[C---:B------:R-:W-:Y:S02]  /*9440*/  IADD3 R41, P2, R14.reuse, 0x7000, RZ ;  /* 0x000070000e297810 */ /* 0x040fe40007f5e0ff */
[----:B------:R-:W-:Y:S02]  /*9450*/  IADD3 R33, P0, R14, 0x5000, RZ ;  /* 0x000050000e217810 */ /* 0x000fe40007f1e0ff */
[----:B------:R-:W-:Y:S02]  /*9460*/  LOP3.LUT R40, R41, 0x380, RZ, 0xc0, !PT ;  /* 0x0000038029287812 */ /* 0x000fe400078ec0ff */
[----:B------:R-:W-:Y:S02]  /*9470*/  LOP3.LUT R32, R33, 0x380, RZ, 0xc0, !PT ;  /* 0x0000038021207812 */ /* 0x000fe400078ec0ff */
[----:B------:R-:W-:Y:S02]  /*9480*/  SHF.R.U64 R40, R40, 0x3, RZ ;  /* 0x0000000328287819 */ /* 0x000fe400000012ff */
[----:B------:R-:W-:-:S02]  /*9490*/  IADD3 R37, P1, R14, 0x6000, RZ ;  /* 0x000060000e257810 */ /* 0x000fc40007f3e0ff */
[----:B------:R-:W-:Y:S01]  /*94a0*/  LOP3.LUT R40, R40, R41, RZ, 0x3c, !PT ;  /* 0x0000002928287212 */ /* 0x000fe200078e3cff */
[--C-:B------:R-:W-:Y:S01]  /*94b0*/  IMAD.X R41, RZ, RZ, R15.reuse, P2 ;  /* 0x000000ffff297224 */ /* 0x100fe200010e060f */
[----:B------:R-:W-:Y:S02]  /*94c0*/  IADD3 R69, P2, R14, 0xe000, RZ ;  /* 0x0000e0000e457810 */ /* 0x000fe40007f5e0ff */
[----:B------:R-:W-:Y:S02]  /*94d0*/  SHF.R.U64 R32, R32, 0x3, RZ ;  /* 0x0000000320207819 */ /* 0x000fe400000012ff */
[----:B------:R-:W-:Y:S01]  /*94e0*/  LOP3.LUT R68, R69, 0x380, RZ, 0xc0, !PT ;  /* 0x0000038045447812 */ /* 0x000fe200078ec0ff */
[----:B------:R-:W-:Y:S01]  /*94f0*/  UIMAD UR18, UR18, UR12, URZ ;  /* 0x0000000c121272a4 */ /* 0x000fe2000f8e023f */
[----:B------:R-:W-:Y:S01]  /*9500*/  LOP3.LUT R36, R37, 0x380, RZ, 0xc0, !PT ;  /* 0x0000038025247812 */ /* 0x000fe200078ec0ff */
[----:B------:R-:W-:Y:S01]  /*9510*/  VIADD R87, R2, 0xc0 ;  /* 0x000000c002577836 */ /* 0x000fe20000000000 */
[----:B------:R-:W-:Y:S01]  /*9520*/  SHF.R.U64 R68, R68, 0x3, RZ ;  /* 0x0000000344447819 */ /* 0x000fe200000012ff */
[----:B------:R-:W-:Y:S01]  /*9530*/  UIMAD.WIDE.U32 UR10, UR4, UR12, URZ ;  /* 0x0000000c040a72a5 */ /* 0x000fe2000f8e003f */
[----:B------:R-:W-:Y:S01]  /*9540*/  LOP3.LUT R32, R32, R33, RZ, 0x3c, !PT ;  /* 0x0000002120207212 */ /* 0x000fe200078e3cff */
[--C-:B------:R-:W-:Y:S01]  /*9550*/  IMAD.X R33, RZ, RZ, R15.reuse, P0 ;  /* 0x000000ffff217224 */ /* 0x100fe200000e060f */
[----:B------:R-:W-:Y:S01]  /*9560*/  LOP3.LUT R68, R68, R69, RZ, 0x3c, !PT ;  /* 0x0000004544447212 */ /* 0x000fe200078e3cff */
[----:B------:R-:W-:Y:S01]  /*9570*/  IMAD.X R69, RZ, RZ, R15, P2 ;  /* 0x000000ffff457224 */ /* 0x000fe200010e060f */
[----:B--2---:R-:W-:Y:S01]  /*9580*/  ISETP.NE.AND P2, PT, R82, 0x1, PT ;  /* 0x000000015200780c */ /* 0x004fe20003f45270 */
[----:B------:R-:W-:Y:S01]  /*9590*/  VIADD R89, R2, 0x100 ;  /* 0x0000010002597836 */ /* 0x000fe20000000000 */
[----:B------:R-:W-:-:S02]  /*95a0*/  IADD3 R61, P0, R14, 0xc000, RZ ;  /* 0x0000c0000e3d7810 */ /* 0x000fc40007f1e0ff */
[----:B------:R-:W-:Y:S02]  /*95b0*/  IADD3 R9, P3, R14, 0x1000, RZ ;  /* 0x000010000e097810 */ /* 0x000fe40007f7e0ff */
[----:B------:R-:W-:Y:S02]  /*95c0*/  LOP3.LUT R81, R20, 0xfffffff8, RZ, 0xc0, !PT ;  /* 0xfffffff814517812 */ /* 0x000fe400078ec0ff */
[C---:B------:R-:W-:Y:S02]  /*95d0*/  IADD3 R13, P4, R14.reuse, 0x2000, RZ ;  /* 0x000020000e0d7810 */ /* 0x040fe40007f9e0ff */
[C---:B------:R-:W-:Y:S02]  /*95e0*/  IADD3 R25, P5, R14.reuse, 0x3000, RZ ;  /* 0x000030000e197810 */ /* 0x040fe40007fbe0ff */
[----:B------:R-:W-:Y:S01]  /*95f0*/  IADD3 R29, P6, R14, 0x4000, RZ ;  /* 0x000040000e1d7810 */ /* 0x000fe20007fde0ff */
[----:B------:R-:W0:Y:S01]  /*9600*/  @P2 LDC R77, c[0x0][0xbec] ;  /* 0x0002fb00ff4d2b82 */ /* 0x000e220000000800 */
[----:B------:R-:W-:Y:S01]  /*9610*/  SHF.R.U64 R36, R36, 0x3, RZ ;  /* 0x0000000324247819 */ /* 0x000fe200000012ff */
[----:B------:R-:W-:Y:S01]  /*9620*/  UIMAD UR18, UR4, UR13, UR18 ;  /* 0x0000000d041272a4 */ /* 0x000fe2000f8e0212 */
[----:B------:R-:W-:Y:S01]  /*9630*/  LOP3.LUT R60, R61, 0x380, RZ, 0xc0, !PT ;  /* 0x000003803d3c7812 */ /* 0x000fe200078ec0ff */
[----:B------:R-:W-:Y:S01]  /*9640*/  VIADD R95, R2, 0x140 ;  /* 0x00000140025f7836 */ /* 0x000fe20000000000 */
[----:B------:R-:W-:Y:S01]  /*9650*/  LOP3.LUT R36, R36, R37, RZ, 0x3c, !PT ;  /* 0x0000002524247212 */ /* 0x000fe200078e3cff */
[----:B------:R-:W-:Y:S01]  /*9660*/  IMAD.X R37, RZ, RZ, R15, P1 ;  /* 0x000000ffff257224 */ /* 0x000fe200008e060f */
[----:B------:R-:W-:Y:S01]  /*9670*/  IADD3 R65, P1, R14, 0xd000, RZ ;  /* 0x0000d0000e417810 */ /* 0x000fe20007f3e0ff */
[----:B------:R-:W1:Y:S01]  /*9680*/  @P2 LDC R79, c[0x0][0xbf0] ;  /* 0x0002fc00ff4f2b82 */ /* 0x000e620000000800 */
[----:B------:R-:W-:Y:S01]  /*9690*/  SHF.R.U64 R60, R60, 0x3, RZ ;  /* 0x000000033c3c7819 */ /* 0x000fe200000012ff */
[----:B------:R-:W-:Y:S01]  /*96a0*/  VIADD R97, R2, 0x180 ;  /* 0x0000018002617836 */ /* 0x000fe20000000000 */
[----:B------:R-:W-:Y:S01]  /*96b0*/  LOP3.LUT R8, R9, 0x380, RZ, 0xc0, !PT ;  /* 0x0000038009087812 */ /* 0x000fe200078ec0ff */
[----:B------:R-:W-:Y:S01]  /*96c0*/  IMAD.IADD R0, R0, 0x1, -R81 ;  /* 0x0000000100007824 */ /* 0x000fe200078e0a51 */
[----:B------:R-:W-:Y:S01]  /*96d0*/  LOP3.LUT R64, R65, 0x380, RZ, 0xc0, !PT ;  /* 0x0000038041407812 */ /* 0x000fe200078ec0ff */
[----:B------:R-:W5:Y:S01]  /*96e0*/  LD.E.128 R32, desc[UR50][R32.64] ;  /* 0x0000003220207980 */ /* 0x000f62000c101d00 */
[----:B------:R-:W-:Y:S01]  /*96f0*/  LOP3.LUT R60, R60, R61, RZ, 0x3c, !PT ;  /* 0x0000003d3c3c7212 */ /* 0x000fe200078e3cff */
[----:B------:R-:W-:Y:S01]  /*9700*/  IMAD.X R61, RZ, RZ, R15, P0 ;  /* 0x000000ffff3d7224 */ /* 0x000fe200000e060f */
[----:B------:R-:W-:Y:S01]  /*9710*/  ISETP.GE.AND P0, PT, R185, UR14, PT ;  /* 0x0000000eb9007c0c */ /* 0x000fe2000bf06270 */
[----:B------:R-:W5:Y:S01]  /*9720*/  LD.E.128 R40, desc[UR50][R40.64] ;  /* 0x0000003228287980 */ /* 0x000f62000c101d00 */
[----:B------:R-:W-:Y:S01]  /*9730*/  SHF.R.U64 R8, R8, 0x3, RZ ;  /* 0x0000000308087819 */ /* 0x000fe200000012ff */
[----:B------:R-:W-:Y:S01]  /*9740*/  ULDC.64 UR12, c[0x0][0xae8] ;  /* 0x0002ba00000c7ab9 */ /* 0x000fe20000000a00 */
[----:B------:R-:W-:Y:S01]  /*9750*/  SHF.R.U64 R64, R64, 0x3, RZ ;  /* 0x0000000340407819 */ /* 0x000fe200000012ff */
[----:B------:R-:W-:Y:S01]  /*9760*/  IMAD.U32 R81, RZ, RZ, UR43 ;  /* 0x0000002bff517e24 */ /* 0x000fe2000f8e00ff */
[----:B------:R-:W-:Y:S01]  /*9770*/  SEL R76, RZ, 0xffffffff, P0 ;  /* 0xffffffffff4c7807 */ /* 0x000fe20000000000 */
[----:B------:R-:W-:Y:S01]  /*9780*/  IMAD R0, R0, 0x20, R3 ;  /* 0x0000002000007824 */ /* 0x000fe200078e0203 */
[----:B------:R-:W-:Y:S01]  /*9790*/  LOP3.LUT R8, R8, R9, RZ, 0x3c, !PT ;  /* 0x0000000908087212 */ /* 0x000fe200078e3cff */
[--C-:B------:R-:W-:Y:S01]  /*97a0*/  IMAD.X R9, RZ, RZ, R15.reuse, P3 ;  /* 0x000000ffff097224 */ /* 0x100fe200018e060f */
[----:B------:R-:W-:Y:S01]  /*97b0*/  ISETP.GE.AND P0, PT, R184, UR14, PT ;  /* 0x0000000eb8007c0c */ /* 0x000fe2000bf06270 */
[----:B------:R-:W5:Y:S01]  /*97c0*/  LD.E.128 R68, desc[UR50][R68.64] ;  /* 0x0000003244447980 */ /* 0x000f62000c101d00 */
[----:B------:R-:W-:Y:S01]  /*97d0*/  LOP3.LUT R64, R64, R65, RZ, 0x3c, !PT ;  /* 0x0000004140407212 */ /* 0x000fe200078e3cff */
[----:B------:R-:W-:Y:S01]  /*97e0*/  IMAD.X R65, RZ, RZ, R15, P1 ;  /* 0x000000ffff417224 */ /* 0x000fe200008e060f */
[----:B------:R-:W-:Y:S01]  /*97f0*/  IADD3 R45, P3, R14, 0x8000, RZ ;  /* 0x000080000e2d7810 */ /* 0x000fe20007f7e0ff */
[----:B------:R-:W-:Y:S01]  /*9800*/  IMAD.SHL.U32 R76, R76, 0x2, RZ ;  /* 0x000000024c4c7824 */ /* 0x000fe200078e00ff */
[----:B------:R-:W-:-:S02]  /*9810*/  ISETP.GE.AND P1, PT, R2, UR14, PT ;  /* 0x0000000e02007c0c */ /* 0x000fc4000bf26270 */
[----:B------:R-:W-:Y:S02]  /*9820*/  LOP3.LUT R12, R13, 0x380, RZ, 0xc0, !PT ;  /* 0x000003800d0c7812 */ /* 0x000fe400078ec0ff */
[----:B------:R-:W-:Y:S02]  /*9830*/  LOP3.LUT R24, R25, 0x380, RZ, 0xc0, !PT ;  /* 0x0000038019187812 */ /* 0x000fe400078ec0ff */
[----:B------:R-:W-:Y:S01]  /*9840*/  LOP3.LUT R28, R29, 0x380, RZ, 0xc0, !PT ;  /* 0x000003801d1c7812 */ /* 0x000fe200078ec0ff */
[----:B------:R-:W-:Y:S01]  /*9850*/  UIADD3 UR11, UR11, UR18, URZ ;  /* 0x000000120b0b7290 */ /* 0x000fe2000fffe03f */
[----:B------:R-:W-:Y:S01]  /*9860*/  SEL R20, RZ, 0xffffffff, P0 ;  /* 0xffffffffff147807 */ /* 0x000fe20000000000 */
[----:B------:R-:W-:Y:S01]  /*9870*/  IMAD R80, R81, 0x40, R0 ;  /* 0x0000004051507824 */ /* 0x000fe200078e0200 */
[----:B------:R-:W-:Y:S01]  /*9880*/  ISETP.GE.AND P0, PT, R87, UR14, PT ;  /* 0x0000000e57007c0c */ /* 0x000fe2000bf06270 */
[----:B------:R-:W-:Y:S01]  /*9890*/  USHF.R.S32.HI UR4, URZ, 0x1f, UR9 ;  /* 0x0000001f3f047899 */ /* 0x000fe20008011409 */
[----:B------:R-:W-:Y:S01]  /*98a0*/  LOP3.LUT R44, R45, 0x380, RZ, 0xc0, !PT ;  /* 0x000003802d2c7812 */ /* 0x000fe200078ec0ff */
[----:B------:R-:W5:Y:S01]  /*98b0*/  LD.E.128 R8, desc[UR50][R8.64] ;  /* 0x0000003208087980 */ /* 0x000f62000c101d00 */
[----:B------:R-:W-:Y:S01]  /*98c0*/  SEL R21, RZ, 0x1, P1 ;  /* 0x00000001ff157807 */ /* 0x000fe20000800000 */
[----:B------:R-:W-:Y:S01]  /*98d0*/  IMAD.SHL.U32 R20, R20, 0x4, RZ ;  /* 0x0000000414147824 */ /* 0x000fe200078e00ff */
[----:B------:R-:W-:Y:S01]  /*98e0*/  SHF.R.U64 R12, R12, 0x3, RZ ;  /* 0x000000030c0c7819 */ /* 0x000fe200000012ff */
[----:B------:R-:W5:Y:S01]  /*98f0*/  LD.E.128 R36, desc[UR50][R36.64] ;  /* 0x0000003224247980 */ /* 0x000f62000c101d00 */
[----:B------:R-:W-:-:S02]  /*9900*/  SHF.R.U64 R24, R24, 0x3, RZ ;  /* 0x0000000318187819 */ /* 0x000fc400000012ff */
[----:B------:R-:W-:Y:S01]  /*9910*/  SHF.R.U64 R28, R28, 0x3, RZ ;  /* 0x000000031c1c7819 */ /* 0x000fe200000012ff */
[----:B------:R-:W5:Y:S01]  /*9920*/  LD.E.128 R60, desc[UR50][R60.64] ;  /* 0x000000323c3c7980 */ /* 0x000f62000c101d00 */
[----:B------:R-:W-:Y:S02]  /*9930*/  SEL R0, RZ, 0xffffffff, P0 ;  /* 0xffffffffff007807 */ /* 0x000fe40000000000 */
[----:B------:R-:W-:Y:S01]  /*9940*/  SHF.R.U64 R44, R44, 0x3, RZ ;  /* 0x000000032c2c7819 */ /* 0x000fe200000012ff */
[----:B------:R-:W-:Y:S01]  /*9950*/  UIMAD.WIDE.U32 UR10, UR42, UR12, UR10 ;  /* 0x0000000c2a0a72a5 */ /* 0x000fe2000f8e000a */
[----:B------:R-:W-:Y:S01]  /*9960*/  LOP3.LUT R21, R76, 0x2, R21, 0xe2, !PT ;  /* 0x000000024c157812 */ /* 0x000fe200078ee215 */
[----:B------:R-:W5:Y:S01]  /*9970*/  LD.E.128 R64, desc[UR50][R64.64] ;  /* 0x0000003240407980 */ /* 0x000f62000c101d00 */
[----:B------:R-:W-:Y:S01]  /*9980*/  ISETP.GE.AND P0, PT, R89, UR14, PT ;  /* 0x0000000e59007c0c */ /* 0x000fe2000bf06270 */
[----:B------:R-:W-:Y:S01]  /*9990*/  IMAD.SHL.U32 R76, R0, 0x8, RZ ;  /* 0x00000008004c7824 */ /* 0x000fe200078e00ff */
        /* <DEDUP_REMOVED lines=8> */
[----:B------:R-:W-:Y:S01]  /*9a20*/  IADD3 R49, P4, R14, 0x9000, RZ ;  /* 0x000090000e317810 */ /* 0x000fe20007f9e0ff */
[----:B0-----:R-:W-:Y:S01]  /*9a30*/  @P2 IMAD.HI.U32 R0, R80, R77, RZ ;  /* 0x0000004d50002227 */ /* 0x001fe200078e00ff */
[C---:B------:R-:W-:Y:S01]  /*9a40*/  IADD3 R53, P5, R14.reuse, 0xa000, RZ ;  /* 0x0000a0000e357810 */ /* 0x040fe20007fbe0ff */
[----:B------:R-:W-:Y:S01]  /*9a50*/  UIMAD UR11, UR42, UR13, UR11 ;  /* 0x0000000d2a0b72a4 */ /* 0x000fe2000f8e020b */
[----:B------:R-:W-:Y:S01]  /*9a60*/  IADD3 R57, P6, R14, 0xb000, RZ ;  /* 0x0000b0000e397810 */ /* 0x000fe20007fde0ff */
[----:B------:R-:W5:Y:S01]  /*9a70*/  LD.E.128 R24, desc[UR50][R24.64] ;  /* 0x0000003218187980 */ /* 0x000f62000c101d00 */
[----:B------:R-:W-:Y:S01]  /*9a80*/  LOP3.LUT R21, R20, 0x4, R21, 0xe2, !PT ;  /* 0x0000000414157812 */ /* 0x000fe200078ee215 */
[----:B------:R-:W-:Y:S01]  /*9a90*/  ULDC.64 UR12, c[0x0][0xaf0] ;  /* 0x0002bc00000c7ab9 */ /* 0x000fe20000000a00 */
[----:B------:R-:W-:Y:S01]  /*9aa0*/  IADD3 R7, P3, R14, 0xf000, RZ ;  /* 0x0000f0000e077810 */ /* 0x000fe20007f7e0ff */
[----:B------:R-:W5:Y:S01]  /*9ab0*/  LD.E.128 R28, desc[UR50][R28.64] ;  /* 0x000000321c1c7980 */ /* 0x000f62000c101d00 */
[----:B------:R-:W-:Y:S01]  /*9ac0*/  SEL R20, RZ, 0xffffffff, P0 ;  /* 0xffffffffff147807 */ /* 0x000fe20000000000 */
[----:B------:R-:W-:Y:S01]  /*9ad0*/  UIMAD UR4, UR4, UR12, URZ ;  /* 0x0000000c040472a4 */ /* 0x000fe2000f8e023f */
[----:B------:R-:W-:Y:S01]  /*9ae0*/  LOP3.LUT R48, R49, 0x380, RZ, 0xc0, !PT ;  /* 0x0000038031307812 */ /* 0x000fe200078ec0ff */
[----:B------:R-:W-:Y:S01]  /*9af0*/  IMAD.MOV.U32 R77, RZ, RZ, R80 ;  /* 0x000000ffff4d7224 */ /* 0x000fe200078e0050 */
[----:B------:R-:W-:Y:S01]  /*9b00*/  LOP3.LUT R52, R53, 0x380, RZ, 0xc0, !PT ;  /* 0x0000038035347812 */ /* 0x000fe200078ec0ff */
[----:B------:R-:W5:Y:S01]  /*9b10*/  LD.E.128 R44, desc[UR50][R44.64] ;  /* 0x000000322c2c7980 */ /* 0x000f62000c101d00 */
[----:B------:R-:W-:-:S02]  /*9b20*/  LOP3.LUT R56, R57, 0x380, RZ, 0xc0, !PT ;  /* 0x0000038039387812 */ /* 0x000fc400078ec0ff */
[----:B------:R-:W-:Y:S01]  /*9b30*/  LOP3.LUT R5, R14, 0x380, RZ, 0xc0, !PT ;  /* 0x000003800e057812 */ /* 0x000fe200078ec0ff */
[----:B------:R-:W-:Y:S01]  /*9b40*/  UIMAD.WIDE.U32 UR10, UR9, UR12, UR10 ;  /* 0x0000000c090a72a5 */ /* 0x000fe2000f8e000a */
[----:B------:R-:W-:Y:S01]  /*9b50*/  LOP3.LUT R6, R7, 0x380, RZ, 0xc0, !PT ;  /* 0x0000038007067812 */ /* 0x000fe200078ec0ff */
[----:B------:R-:W-:Y:S01]  /*9b60*/  IMAD.X R73, RZ, RZ, R15, P3 ;  /* 0x000000ffff497224 */ /* 0x000fe200018e060f */
[----:B-1----:R-:W-:Y:S01]  /*9b70*/  @P2 SHF.R.U32.HI R77, RZ, R79, R0 ;  /* 0x0000004fff4d2219 */ /* 0x002fe20000011600 */
[----:B------:R-:W-:Y:S01]  /*9b80*/  IMAD.SHL.U32 R79, R20, 0x10, RZ ;  /* 0x00000010144f7824 */ /* 0x000fe200078e00ff */
[----:B------:R-:W-:Y:S01]  /*9b90*/  LOP3.LUT R76, R76, 0x8, R21, 0xe2, !PT ;  /* 0x000000084c4c7812 */ /* 0x000fe200078ee215 */
[----:B------:R-:W-:Y:S01]  /*9ba0*/  UIMAD UR4, UR9, UR13, UR4 ;  /* 0x0000000d090472a4 */ /* 0x000fe2000f8e0204 */
[----:B------:R-:W-:Y:S02]  /*9bb0*/  SHF.R.U64 R48, R48, 0x3, RZ ;  /* 0x0000000330307819 */ /* 0x000fe400000012ff */
[----:B------:R-:W-:-:S02]  /*9bc0*/  SHF.R.U64 R52, R52, 0x3, RZ ;  /* 0x0000000334347819 */ /* 0x000fc400000012ff */
[----:B------:R-:W-:Y:S02]  /*9bd0*/  SHF.R.U64 R56, R56, 0x3, RZ ;  /* 0x0000000338387819 */ /* 0x000fe400000012ff */
[----:B------:R-:W-:Y:S02]  /*9be0*/  SHF.R.U64 R5, R5, 0x3, RZ ;  /* 0x0000000305057819 */ /* 0x000fe400000012ff */
[----:B------:R-:W-:Y:S01]  /*9bf0*/  SHF.R.U64 R6, R6, 0x3, RZ ;  /* 0x0000000306067819 */ /* 0x000fe200000012ff */
[----:B------:R-:W-:Y:S01]  /*9c00*/  UIADD3 UR4, UR11, UR4, URZ ;  /* 0x000000040b047290 */ /* 0x000fe2000fffe03f */
[----:B------:R-:W-:Y:S01]  /*9c10*/  LOP3.LUT R76, R79, 0x10, R76, 0xe2, !PT ;  /* 0x000000104f4c7812 */ /* 0x000fe200078ee24c */
[----:B------:R-:W-:Y:S01]  /*9c20*/  IMAD.MOV R79, RZ, RZ, -R77 ;  /* 0x000000ffff4f7224 */ /* 0x000fe200078e0a4d */
[----:B------:R-:W-:Y:S02]  /*9c30*/  ISETP.GE.AND P0, PT, R95, UR14, PT ;  /* 0x0000000e5f007c0c */ /* 0x000fe4000bf06270 */
[----:B------:R-:W-:Y:S01]  /*9c40*/  LOP3.LUT R48, R48, R49, RZ, 0x3c, !PT ;  /* 0x0000003130307212 */ /* 0x000fe200078e3cff */
[--C-:B------:R-:W-:Y:S01]  /*9c50*/  IMAD.X R49, RZ, RZ, R15.reuse, P4 ;  /* 0x000000ffff317224 */ /* 0x100fe200020e060f */
[----:B------:R-:W-:Y:S01]  /*9c60*/  LOP3.LUT R52, R52, R53, RZ, 0x3c, !PT ;  /* 0x0000003534347212 */ /* 0x000fe200078e3cff */
[--C-:B------:R-:W-:Y:S01]  /*9c70*/  IMAD.X R53, RZ, RZ, R15.reuse, P5 ;  /* 0x000000ffff357224 */ /* 0x100fe200028e060f */
[----:B------:R-:W-:Y:S01]  /*9c80*/  LOP3.LUT R56, R56, R57, RZ, 0x3c, !PT ;  /* 0x0000003938387212 */ /* 0x000fe200078e3cff */
[--C-:B------:R-:W-:Y:S01]  /*9c90*/  IMAD.X R57, RZ, RZ, R15.reuse, P6 ;  /* 0x000000ffff397224 */ /* 0x100fe200030e060f */
[----:B------:R-:W-:Y:S01]  /*9ca0*/  LOP3.LUT R4, R5, R14, RZ, 0x3c, !PT ;  /* 0x0000000e05047212 */ /* 0x000fe200078e3cff */
[----:B------:R-:W-:Y:S01]  /*9cb0*/  IMAD.MOV.U32 R5, RZ, RZ, R15 ;  /* 0x000000ffff057224 */ /* 0x000fe200078e000f */
[----:B------:R-:W-:-:S02]  /*9cc0*/  LOP3.LUT R72, R6, R7, RZ, 0x3c, !PT ;  /* 0x0000000706487212 */ /* 0x000fc400078e3cff */
[----:B------:R-:W-:Y:S01]  /*9cd0*/  SHF.R.S32.HI R78, RZ, 0x1f, R77 ;  /* 0x0000001fff4e7819 */ /* 0x000fe2000001144d */
[----:B------:R-:W-:Y:S01]  /*9ce0*/  IMAD.U32 R20, RZ, RZ, UR10 ;  /* 0x0000000aff147e24 */ /* 0x000fe2000f8e00ff */
[----:B------:R-:W-:Y:S01]  /*9cf0*/  SEL R0, RZ, 0xffffffff, P0 ;  /* 0xffffffffff007807 */ /* 0x000fe20000000000 */
[----:B------:R-:W-:Y:S01]  /*9d00*/  IMAD.U32 R21, RZ, RZ, UR11 ;  /* 0x0000000bff157e24 */ /* 0x000fe2000f8e00ff */
[----:B------:R-:W-:Y:S01]  /*9d10*/  ULDC.64 UR10, c[0x0][0xae0] ;  /* 0x0002b800000a7ab9 */ /* 0x000fe20000000a00 */
[----:B------:R-:W-:Y:S01]  /*9d20*/  IMAD R79, R82, R79, R80 ;  /* 0x0000004f524f7224 */ /* 0x000fe200078e0250 */
[----:B------:R-:W5:Y:S01]  /*9d30*/  LD.E.128 R4, desc[UR50][R4.64] ;  /* 0x0000003204047980 */ /* 0x000f62000c101d00 */
[----:B------:R-:W-:Y:S02]  /*9d40*/  IMAD.U32 R21, RZ, RZ, UR4 ;  /* 0x00000004ff157e24 */ /* 0x000fe4000f8e00ff */
[----:B------:R-:W-:Y:S01]  /*9d50*/  IMAD R78, R78, UR10, RZ ;  /* 0x0000000a4e4e7c24 */ /* 0x000fe2000f8e02ff */
[----:B------:R-:W5:Y:S01]  /*9d60*/  LD.E.128 R12, desc[UR50][R12.64] ;  /* 0x000000320c0c7980 */ /* 0x000f62000c101d00 */
[----:B------:R-:W-:Y:S01]  /*9d70*/  IMAD.SHL.U32 R83, R0, 0x20, RZ ;  /* 0x0000002000537824 */ /* 0x000fe200078e00ff */
[----:B------:R-:W-:-:S02]  /*9d80*/  ISETP.GE.AND P0, PT, R97, UR14, PT ;  /* 0x0000000e61007c0c */ /* 0x000fc4000bf06270 */
[----:B------:R-:W5:Y:S01]  /*9d90*/  LD.E.128 R48, desc[UR50][R48.64] ;  /* 0x0000003230307980 */ /* 0x000f62000c101d00 */
[----:B------:R-:W-:-:S03]  /*9da0*/  SHF.R.S32.HI R0, RZ, 0x1f, R79 ;  /* 0x0000001fff007819 */ /* 0x000fc6000001144f */
[----:B------:R-:W5:Y:S01]  /*9db0*/  LD.E.128 R52, desc[UR50][R52.64] ;  /* 0x0000003234347980 */ /* 0x000f62000c101d00 */
[----:B------:R-:W-:-:S03]  /*9dc0*/  IMAD.WIDE.U32 R20, R77, UR10, R20 ;  /* 0x0000000a4d147c25 */ /* 0x000fc6000f8e0014 */
[----:B------:R-:W5:Y:S01]  /*9dd0*/  LD.E.128 R56, desc[UR50][R56.64] ;  /* 0x0000003238387980 */ /* 0x000f62000c101d00 */
[----:B------:R-:W-:Y:S01]  /*9de0*/  IMAD R81, R77, UR11, R78 ;  /* 0x0000000b4d517c24 */ /* 0x000fe2000f8e024e */
[----:B------:R-:W-:Y:S02]  /*9df0*/  ULDC.64 UR10, c[0x0][0xad8] ;  /* 0x0002b600000a7ab9 */ /* 0x000fe40000000a00 */
[----:B------:R-:W5:Y:S01]  /*9e00*/  LD.E.128 R72, desc[UR50][R72.64] ;  /* 0x0000003248487980 */ /* 0x000f62000c101d00 */
[----:B------:R-:W-:Y:S01]  /*9e10*/  VIADD R93, R2, 0x1c0 ;  /* 0x000001c0025d7836 */ /* 0x000fe20000000000 */
[----:B------:R-:W-:Y:S01]  /*9e20*/  @!PT LDS RZ, [RZ] ;  /* 0x00000000fffff984 */ /* 0x000fe20000000800 */
[----:B------:R-:W-:Y:S01]  /*9e30*/  @!PT LDS RZ, [RZ] ;  /* 0x00000000fffff984 */ /* 0x000fe20000000800 */
[----:B------:R-:W-:Y:S01]  /*9e40*/  @!PT LDS RZ, [RZ] ;  /* 0x00000000fffff984 */ /* 0x000fe20000000800 */
[----:B------:R-:W-:Y:S01]  /*9e50*/  @!PT LDS RZ, [RZ] ;  /* 0x00000000fffff984 */ /* 0x000fe20000000800 */
[----:B------:R0:W-:Y:S06]  /*9e60*/  MEMBAR.ALL.CTA ;  /* 0x0000000000007992 */ /* 0x0001ec0000008000 */
[----:B0-----:R-:W0:Y:S01]  /*9e70*/  FENCE.VIEW.ASYNC.S ;  /* 0x00000000000073c6 */ /* 0x001e220000000000 */
[----:B------:R-:W-:Y:S01]  /*9e80*/  IMAD.U32 R90, RZ, RZ, UR43 ;  /* 0x0000002bff5a7e24 */ /* 0x000fe2000f8e00ff */
[----:B------:R-:W-:Y:S01]  /*9e90*/  LOP3.LUT R76, R83, 0x20, R76, 0xe2, !PT ;  /* 0x00000020534c7812 */ /* 0x000fe200078ee24c */
[----:B------:R-:W-:Y:S01]  /*9ea0*/  IMAD.IADD R21, R21, 0x1, R81 ;  /* 0x0000000115157824 */ /* 0x000fe200078e0251 */
[----:B------:R-:W-:Y:S01]  /*9eb0*/  SEL R77, RZ, 0x40, P0 ;  /* 0x00000040ff4d7807 */ /* 0x000fe20000000000 */
[----:B------:R-:W-:Y:S01]  /*9ec0*/  IMAD R78, R0, UR10, RZ ;  /* 0x0000000a004e7c24 */ /* 0x000fe2000f8e02ff */
[----:B------:R-:W-:Y:S01]  /*9ed0*/  ISETP.GE.AND P0, PT, R93, UR14, PT ;  /* 0x0000000e5d007c0c */ /* 0x000fe2000bf06270 */
[----:B------:R-:W-:-:S02]  /*9ee0*/  IMAD R90, R90, 0x40, R3 ;  /* 0x000000405a5a7824 */ /* 0x000fc400078e0203 */
[----:B------:R-:W-:Y:S01]  /*9ef0*/  IMAD R91, R82, UR8, RZ ;  /* 0x00000008525b7c24 */ /* 0x000fe2000f8e02ff */
[----:B------:R-:W-:Y:S01]  /*9f00*/  LOP3.LUT R0, R76, R77, RZ, 0xfc, !PT ;  /* 0x0000004d4c007212 */ /* 0x000fe200078efcff */
[C---:B------:R-:W-:Y:S01]  /*9f10*/  IMAD R77, R79.reuse, UR11, R78 ;  /* 0x0000000b4f4d7c24 */ /* 0x040fe2000f8e024e */
[----:B------:R-:W-:Y:S01]  /*9f20*/  UIADD3 UR4, UR39, 0x28c20, URZ ;  /* 0x00028c2027047890 */ /* 0x000fe2000fffe03f */
[----:B------:R-:W-:Y:S01]  /*9f30*/  IMAD.WIDE.U32 R20, R79, UR10, R20 ;  /* 0x0000000a4f147c25 */ /* 0x000fe2000f8e0014 */
[----:B------:R-:W-:Y:S01]  /*9f40*/  SEL R3, RZ, 0x80, P0 ;  /* 0x00000080ff037807 */ /* 0x000fe20000000000 */
[----:B------:R-:W-:Y:S01]  /*9f50*/  ULDC.64 UR10, c[0x0][0xa80] ;  /* 0x0002a000000a7ab9 */ /* 0x000fe20000000a00 */
[----:B------:R-:W-:Y:S01]  /*9f60*/  ISETP.GE.AND P0, PT, R90, R91, PT ;  /* 0x0000005b5a00720c */ /* 0x000fe20003f06270 */
[----:B------:R-:W-:Y:S01]  /*9f70*/  IMAD.IADD R21, R21, 0x1, R77 ;  /* 0x0000000115157824 */ /* 0x000fe200078e024d */
[----:B------:R-:W-:Y:S01]  /*9f80*/  UPRMT UR4, URZ, 0x654, UR4 ;  /* 0x000006543f047896 */ /* 0x000fe20008000004 */
[----:B------:R-:W-:-:S04]  /*9f90*/  LEA R86, P1, R20, UR10, 0x1 ;  /* 0x0000000a14567c11 */ /* 0x000fc8000f8208ff */
[----:B------:R-:W-:Y:S01]  /*9fa0*/  LEA.HI.X R88, R20, UR11, R21, 0x1, P1 ;  /* 0x0000000b14587c11 */ /* 0x000fe200088f0c15 */
[----:B------:R-:W-:Y:S01]  /*9fb0*/  BSSY B1, `(.L_x_3596) ;  /* 0x000002c000017945 */ /* 0x000fe20003800000 */
[----:B0-----:R0:W1:Y:S02]  /*9fc0*/  SHFL.IDX PT, R20, R86, RZ, 0x181f ;  /* 0x00181fff56147589 */ /* 0x00106400000e0000 */
[----:B------:R-:W-:Y:S02]  /*9fd0*/  SYNCS.ARRIVE.TRANS64.RED.A1T0 RZ, [UR4], RZ ;  /* 0x000000ffffff79a7 */ /* 0x000fe40008100404 */
[----:B------:R0:W2:Y:S01]  /*9fe0*/  SHFL.IDX PT, R21, R88, RZ, 0x181f ;  /* 0x00181fff58157589 */ /* 0x0000a200000e0000 */
[----:B------:R-:W-:Y:S02]  /*9ff0*/  LOP3.LUT R3, R0, R3, RZ, 0xfc, !PT ;  /* 0x0000000300037212 */ /* 0x000fe400078efcff */
[----:B------:R-:W-:Y:S01]  /*a000*/  SHF.R.S32.HI R152, RZ, 0x1f, R185 ;  /* 0x0000001fff987819 */ /* 0x000fe200000114b9 */
[----:B------:R-:W-:Y:S06]  /*a010*/  @P0 BRA `(.L_x_3597) ;  /* 0x0000000000940947 */ /* 0x000fec0003800000 */
[----:B------:R-:W-:Y:S02]  /*a020*/  ISETP.GE.AND P1, PT, R185, UR14, PT ;  /* 0x0000000eb9007c0c */ /* 0x000fe4000bf26270 */
[----:B------:R-:W-:Y:S02]  /*a030*/  ISETP.GE.AND P0, PT, R2, UR14, PT ;  /* 0x0000000e02007c0c */ /* 0x000fe4000bf06270 */
[----:B------:R-:W-:Y:S02]  /*a040*/  ISETP.GE.AND P4, PT, R184, UR14, PT ;  /* 0x0000000eb8007c0c */ /* 0x000fe4000bf86270 */
[----:B------:R-:W-:Y:S02]  /*a050*/  ISETP.GE.AND P3, PT, R87, UR14, PT ;  /* 0x0000000e57007c0c */ /* 0x000fe4000bf66270 */
[----:B------:R-:W-:Y:S02]  /*a060*/  SHF.R.S32.HI R81, RZ, 0x1f, R184 ;  /* 0x0000001fff517819 */ /* 0x000fe400000114b8 */
[----:B------:R-:W-:-:S02]  /*a070*/  SHF.R.S32.HI R83, RZ, 0x1f, R87 ;  /* 0x0000001fff537819 */ /* 0x000fc40000011457 */
[----:B------:R-:W-:Y:S02]  /*a080*/  SHF.R.S32.HI R85, RZ, 0x1f, R89 ;  /* 0x0000001fff557819 */ /* 0x000fe40000011459 */
[CC--:B-1----:R-:W-:Y:S01]  /*a090*/  @!P1 LEA R76, P2, R185.reuse, R20.reuse, 0x1 ;  /* 0x00000014b94c9211 */ /* 0x0c2fe200078408ff */
[----:B--2---:R-:W-:Y:S02]  /*a0a0*/  @!P0 IMAD.WIDE R78, R2, 0x2, R20 ;  /* 0x00000002024e8825 */ /* 0x004fe400078e0214 */
[----:B------:R-:W-:Y:S02]  /*a0b0*/  @!P4 LEA R80, P5, R184, R20, 0x1 ;  /* 0x00000014b850c211 */ /* 0x000fe400078a08ff */
[----:B------:R-:W-:Y:S01]  /*a0c0*/  @!P1 LEA.HI.X R77, R185, R21, R152, 0x1, P2 ;  /* 0x00000015b94d9211 */ /* 0x000fe200010f0c98 */
[----:B-----5:R1:W-:Y:S01]  /*a0d0*/  @!P0 ST.E.128 desc[UR50][R78.64], R4 ;  /* 0x000000044e008985 */ /* 0x0203e2000c101d32 */
[----:B------:R-:W-:Y:S02]  /*a0e0*/  ISETP.GE.AND P2, PT, R89, UR14, PT ;  /* 0x0000000e59007c0c */ /* 0x000fe4000bf46270 */
[----:B------:R-:W-:Y:S01]  /*a0f0*/  LOP3.LUT P0, RZ, R0, 0x40, RZ, 0xc0, !PT ;  /* 0x0000004000ff7812 */ /* 0x000fe2000780c0ff */
[----:B------:R2:W-:Y:S01]  /*a100*/  @!P1 ST.E.128 desc[UR50][R76.64], R12 ;  /* 0x0000000c4c009985 */ /* 0x0005e2000c101d32 */
[----:B------:R-:W-:-:S02]  /*a110*/  ISETP.GE.AND P1, PT, R95, UR14, PT ;  /* 0x0000000e5f007c0c */ /* 0x000fc4000bf26270 */
[CC--:B------:R-:W-:Y:S02]  /*a120*/  @!P3 LEA R82, P6, R87.reuse, R20.reuse, 0x1 ;  /* 0x000000145752b211 */ /* 0x0c0fe400078c08ff */
[-C--:B------:R-:W-:Y:S02]  /*a130*/  @!P4 LEA.HI.X R81, R184, R21.reuse, R81, 0x1, P5 ;  /* 0x00000015b851c211 */ /* 0x080fe400028f0c51 */
[-C--:B------:R-:W-:Y:S02]  /*a140*/  @!P3 LEA.HI.X R83, R87, R21.reuse, R83, 0x1, P6 ;  /* 0x000000155753b211 */ /* 0x080fe400030f0c53 */
[----:B------:R-:W-:Y:S01]  /*a150*/  LOP3.LUT P6, RZ, R3, 0x80, RZ, 0xc0, !PT ;  /* 0x0000008003ff7812 */ /* 0x000fe200078cc0ff */
[----:B------:R3:W-:Y:S01]  /*a160*/  @!P4 ST.E.128 desc[UR50][R80.64], R28 ;  /* 0x0000001c5000c985 */ /* 0x0007e2000c101d32 */
[C---:B------:R-:W-:Y:S02]  /*a170*/  @!P2 LEA R84, P5, R89.reuse, R20, 0x1 ;  /* 0x000000145954a211 */ /* 0x040fe400078a08ff */
[----:B-1----:R-:W-:Y:S01]  /*a180*/  SHF.R.S32.HI R5, RZ, 0x1f, R95 ;  /* 0x0000001fff057819 */ /* 0x002fe2000001145f */
[----:B------:R3:W-:Y:S01]  /*a190*/  @!P3 ST.E.128 desc[UR50][R82.64], R36 ;  /* 0x000000245200b985 */ /* 0x0007e2000c101d32 */
[----:B------:R-:W-:-:S02]  /*a1a0*/  @!P2 LEA.HI.X R85, R89, R21, R85, 0x1, P5 ;  /* 0x000000155955a211 */ /* 0x000fc400028f0c55 */
[CC--:B------:R-:W-:Y:S02]  /*a1b0*/  @!P1 LEA R4, P5, R95.reuse, R20.reuse, 0x1 ;  /* 0x000000145f049211 */ /* 0x0c0fe400078a08ff */
[----:B------:R-:W-:Y:S01]  /*a1c0*/  SHF.R.S32.HI R7, RZ, 0x1f, R97 ;  /* 0x0000001fff077819 */ /* 0x000fe20000011461 */
[----:B------:R3:W-:Y:S01]  /*a1d0*/  @!P2 ST.E.128 desc[UR50][R84.64], R44 ;  /* 0x0000002c5400a985 */ /* 0x0007e2000c101d32 */
[-C--:B------:R-:W-:Y:S02]  /*a1e0*/  @!P1 LEA.HI.X R5, R95, R21.reuse, R5, 0x1, P5 ;  /* 0x000000155f059211 */ /* 0x080fe400028f0c05 */
[C---:B------:R-:W-:Y:S02]  /*a1f0*/  @P0 LEA R6, P5, R97.reuse, R20, 0x1 ;  /* 0x0000001461060211 */ /* 0x040fe400078a08ff */
[----:B--2---:R-:W-:Y:S01]  /*a200*/  SHF.R.S32.HI R13, RZ, 0x1f, R93 ;  /* 0x0000001fff0d7819 */ /* 0x004fe2000001145d */
[----:B------:R3:W-:Y:S01]  /*a210*/  @!P1 ST.E.128 desc[UR50][R4.64], R52 ;  /* 0x0000003404009985 */ /* 0x0007e2000c101d32 */
[----:B------:R-:W-:-:S02]  /*a220*/  @P0 LEA.HI.X R7, R97, R21, R7, 0x1, P5 ;  /* 0x0000001561070211 */ /* 0x000fc400028f0c07 */
[----:B------:R-:W-:-:S03]  /*a230*/  @P6 LEA R12, P5, R93, R20, 0x1 ;  /* 0x000000145d0c6211 */ /* 0x000fc600078a08ff */
[----:B------:R3:W-:Y:S01]  /*a240*/  @P0 ST.E.128 desc[UR50][R6.64], R60 ;  /* 0x0000003c06000985 */ /* 0x0007e2000c101d32 */
[----:B------:R-:W-:-:S05]  /*a250*/  @P6 LEA.HI.X R13, R93, R21, R13, 0x1, P5 ;  /* 0x000000155d0d6211 */ /* 0x000fca00028f0c0d */
[----:B------:R3:W-:Y:S04]  /*a260*/  @P6 ST.E.128 desc[UR50][R12.64], R68 ;  /* 0x000000440c006985 */ /* 0x0007e8000c101d32 */
.L_x_3597:
[----:B------:R-:W-:Y:S05]  /*a270*/  BSYNC B1 ;  /* 0x0000000000017941 */ /* 0x000fea0003800000 */
.L_x_3596:
[----:B---3-5:R-:W-:Y:S01]  /*a280*/  VIADD R6, R90, 0x20 ;  /* 0x000000205a067836 */ /* 0x028fe20000000000 */
[----:B------:R3:W4:Y:S04]  /*a290*/  SHFL.IDX PT, R5, R88, 0x1, 0x181f ;  /* 0x00381f0058057f89 */ /* 0x00072800000e0000 */
[----:B------:R-:W-:Y:S01]  /*a2a0*/  ISETP.GE.AND P0, PT, R6, R91, PT ;  /* 0x0000005b0600720c */ /* 0x000fe20003f06270 */
[----:B------:R3:W0:-:S12]  /*a2b0*/  SHFL.IDX PT, R4, R86, 0x1, 0x181f ;  /* 0x00381f0056047f89 */ /* 0x00061800000e0000 */
[----:B---3--:R-:W-:Y:S05]  /*a2c0*/  @P0 BRA `(.L_x_3598) ;  /* 0x0000002800180947 */ /* 0x008fea0003800000 */
[----:B------:R-:W-:Y:S02]  /*a2d0*/  ISETP.GE.AND P0, PT, R2, UR14, PT ;  /* 0x0000000e02007c0c */ /* 0x000fe4000bf06270 */
[----:B------:R-:W-:Y:S02]  /*a2e0*/  ISETP.GE.AND P4, PT, R185, UR14, PT ;  /* 0x0000000eb9007c0c */ /* 0x000fe4000bf86270 */
[----:B------:R-:W-:Y:S02]  /*a2f0*/  ISETP.GE.AND P3, PT, R184, UR14, PT ;  /* 0x0000000eb8007c0c */ /* 0x000fe4000bf66270 */
[----:B------:R-:W-:Y:S02]  /*a300*/  ISETP.GE.AND P2, PT, R87, UR14, PT ;  /* 0x0000000e57007c0c */ /* 0x000fe4000bf46270 */
[----:B------:R-:W-:Y:S02]  /*a310*/  ISETP.GE.AND P1, PT, R89, UR14, PT ;  /* 0x0000000e59007c0c */ /* 0x000fe4000bf26270 */
[----:B------:R-:W-:-:S02]  /*a320*/  SHF.R.S32.HI R15, RZ, 0x1f, R184 ;  /* 0x0000001fff0f7819 */ /* 0x000fc400000114b8 */
[----:B--2---:R-:W-:Y:S01]  /*a330*/  SHF.R.S32.HI R21, RZ, 0x1f, R87 ;  /* 0x0000001fff157819 */ /* 0x004fe20000011457 */
[----:B0---4-:R-:W-:Y:S02]  /*a340*/  @!P0 IMAD.WIDE R6, R2, 0x2, R4 ;  /* 0x0000000202068825 */ /* 0x011fe400078e0204 */
[-C--:B------:R-:W-:Y:S02]  /*a350*/  @!P4 LEA R12, P5, R185, R4.reuse, 0x1 ;  /* 0x00000004b90cc211 */ /* 0x080fe400078a08ff */
[-C--:B------:R-:W-:Y:S01]  /*a360*/  @!P3 LEA R14, P6, R184, R4.reuse, 0x1 ;  /* 0x00000004b80eb211 */ /* 0x080fe200078c08ff */
[----:B------:R0:W-:Y:S01]  /*a370*/  @!P0 ST.E.128 desc[UR50][R6.64], R8 ;  /* 0x0000000806008985 */ /* 0x0001e2000c101d32 */
[----:B------:R-:W-:Y:S02]  /*a380*/  ISETP.GE.AND P0, PT, R95, UR14, PT ;  /* 0x0000000e5f007c0c */ /* 0x000fe4000bf06270 */
[----:B------:R-:W-:Y:S02]  /*a390*/  @!P4 LEA.HI.X R13, R185, R5, R152, 0x1, P5 ;  /* 0x00000005b90dc211 */ /* 0x000fe400028f0c98 */
[----:B-1----:R-:W-:-:S02]  /*a3a0*/  @!P2 LEA R20, P5, R87, R4, 0x1 ;  /* 0x000000045714a211 */ /* 0x002fc400078a08ff */
[-C--:B------:R-:W-:Y:S01]  /*a3b0*/  @!P3 LEA.HI.X R15, R184, R5.reuse, R15, 0x1, P6 ;  /* 0x00000005b80fb211 */ /* 0x080fe200030f0c0f */
[----:B------:R3:W-:Y:S01]  /*a3c0*/  @!P4 ST.E.128 desc[UR50][R12.64], R24 ;  /* 0x000000180c00c985 */ /* 0x0007e2000c101d32 */
[----:B------:R-:W-:Y:S02]  /*a3d0*/  LOP3.LUT P6, RZ, R0, 0x40, RZ, 0xc0, !PT ;  /* 0x0000004000ff7812 */ /* 0x000fe400078cc0ff */
[----:B------:R-:W-:Y:S01]  /*a3e0*/  @!P2 LEA.HI.X R21, R87, R5, R21, 0x1, P5 ;  /* 0x000000055715a211 */ /* 0x000fe200028f0c15 */
[----:B------:R3:W-:Y:S01]  /*a3f0*/  @!P3 ST.E.128 desc[UR50][R14.64], R32 ;  /* 0x000000200e00b985 */ /* 0x0007e2000c101d32 */
[----:B------:R-:W-:-:S03]  /*a400*/  SHF.R.S32.HI R0, RZ, 0x1f, R89 ;  /* 0x0000001fff007819 */ /* 0x000fc60000011459 */
[----:B------:R3:W-:Y:S01]  /*a410*/  @!P2 ST.E.128 desc[UR50][R20.64], R40 ;  /* 0x000000281400a985 */ /* 0x0007e2000c101d32 */
[----:B0-----:R-:W-:-:S04]  /*a420*/  @!P1 LEA R6, P5, R89, R4, 0x1 ;  /* 0x0000000459069211 */ /* 0x001fc800078a08ff */
[-C--:B------:R-:W-:Y:S02]  /*a430*/  @!P1 LEA.HI.X R7, R89, R5.reuse, R0, 0x1, P5 ;  /* 0x0000000559079211 */ /* 0x080fe400028f0c00 */
[----:B------:R-:W-:Y:S02]  /*a440*/  SHF.R.S32.HI R0, RZ, 0x1f, R95 ;  /* 0x0000001fff007819 */ /* 0x000fe4000001145f */
[C---:B------:R-:W-:Y:S01]  /*a450*/  @!P0 LEA R8, P5, R95.reuse, R4, 0x1 ;  /* 0x000000045f088211 */ /* 0x040fe200078a08ff */
[----:B------:R3:W-:Y:S03]  /*a460*/  @!P1 ST.E.128 desc[UR50][R6.64], R48 ;  /* 0x0000003006009985 */ /* 0x0007e6000c101d32 */
[----:B------:R-:W-:Y:S02]  /*a470*/  @!P0 LEA.HI.X R9, R95, R5, R0, 0x1, P5 ;  /* 0x000000055f098211 */ /* 0x000fe400028f0c00 */
[----:B------:R-:W-:-:S02]  /*a480*/  SHF.R.S32.HI R0, RZ, 0x1f, R97 ;  /* 0x0000001fff007819 */ /* 0x000fc40000011461 */
[----:B------:R-:W-:Y:S01]  /*a490*/  @P6 LEA R10, P5, R97, R4, 0x1 ;  /* 0x00000004610a6211 */ /* 0x000fe200078a08ff */
[----:B------:R3:W-:Y:S01]  /*a4a0*/  @!P0 ST.E.128 desc[UR50][R8.64], R56 ;  /* 0x0000003808008985 */ /* 0x0007e2000c101d32 */
[----:B------:R-:W-:Y:S02]  /*a4b0*/  LOP3.LUT P0, RZ, R3, 0x80, RZ, 0xc0, !PT ;  /* 0x0000008003ff7812 */ /* 0x000fe4000780c0ff */
[----:B------:R-:W-:-:S05]  /*a4c0*/  @P6 LEA.HI.X R11, R97, R5, R0, 0x1, P5 ;  /* 0x00000005610b6211 */ /* 0x000fca00028f0c00 */
[----:B------:R3:W-:Y:S06]  /*a4d0*/  @P6 ST.E.128 desc[UR50][R10.64], R64 ;  /* 0x000000400a006985 */ /* 0x0007ec000c101d32 */
[----:B------:R-:W-:Y:S05]  /*a4e0*/  @!P0 BRA `(.L_x_3598) ;  /* 0x0000002400908947 */ /* 0x000fea0003800000 */
[----:B------:R-:W-:Y:S02]  /*a4f0*/  LEA R4, P0, R93, R4, 0x1 ;  /* 0x000000045d047211 */ /* 0x000fe400078008ff */
[----:B------:R-:W-:-:S04]  /*a500*/  SHF.R.S32.HI R0, RZ, 0x1f, R93 ;  /* 0x0000001fff007819 */ /* 0x000fc8000001145d */
[----:B------:R-:W-:-:S05]  /*a510*/  LEA.HI.X R5, R93, R5, R0, 0x1, P0 ;  /* 0x000000055d057211 */ /* 0x000fca00000f0c00 */
[----:B------:R0:W-:Y:S01]  /*a520*/  ST.E.128 desc[UR50][R4.64], R72 ;  /* 0x0000004804007985 */ /* 0x0001e2000c101d32 */
[----:B------:R-:W-:Y:S05]  /*a530*/  BRA `(.L_x_3598) ;  /* 0x00000024007c7947 */ /* 0x000fea0003800000 */
.L_x_3595:
[----:B------:R-:W2:Y:S01]  /*a540*/  LDL R0, [R1+0x30] ;  /* 0x0000300001007983 */ /* 0x000ea20000100800 */
[----:B------:R-:W-:Y:S01]  /*a550*/  ULDC.64 UR12, c[0x0][0xb08] ;  /* 0x0002c200000c7ab9 */ /* 0x000fe20000000a00 */
[----:B------:R-:W-:Y:S01]  /*a560*/  ULDC UR14, c[0x0][0xbe8] ;  /* 0x0002fa00000e7ab9 */ /* 0x000fe20000000800 */
[----:B------:R-:W-:Y:S01]  /*a570*/  UIMAD UR18, UR18, UR12, URZ ;  /* 0x0000000c121272a4 */ /* 0x000fe2000f8e023f */
[----:B------:R-:W-:Y:S01]  /*a580*/  IMAD.U32 R9, RZ, RZ, UR43 ;  /* 0x0000002bff097e24 */ /* 0x000fe2000f8e00ff */
[----:B------:R-:W-:Y:S01]  /*a590*/  UIMAD.WIDE.U32 UR10, UR4, UR12, URZ ;  /* 0x0000000c040a72a5 */ /* 0x000fe2000f8e003f */
[----:B------:R-:W-:Y:S01]  /*a5a0*/  BSSY B1, `(.L_x_3599) ;  /* 0x00000cc000017945 */ /* 0x000fe20003800000 */
[----:B------:R-:W-:Y:S01]  /*a5b0*/  UIMAD UR18, UR4, UR13, UR18 ;  /* 0x0000000d041272a4 */ /* 0x000fe2000f8e0212 */
[----:B------:R-:W-:Y:S01]  /*a5c0*/  SHF.R.S32.HI R21, RZ, 0x1f, R197 ;  /* 0x0000001fff157819 */ /* 0x000fe200000114c5 */
[----:B------:R-:W-:Y:S01]  /*a5d0*/  UISETP.NE.AND UP0, UPT, UR14, 0x1, UPT ;  /* 0x000000010e00788c */ /* 0x000fe2000bf05270 */
[----:B------:R-:W-:Y:S01]  /*a5e0*/  SHF.R.S32.HI R152, RZ, 0x1f, R198 ;  /* 0x0000001fff987819 */ /* 0x000fe200000114c6 */
[----:B------:R-:W-:Y:S01]  /*a5f0*/  UIADD3 UR11, UR11, UR18, URZ ;  /* 0x000000120b0b7290 */ /* 0x000fe2000fffe03f */
[----:B------:R-:W-:Y:S01]  /*a600*/  SHF.R.S32.HI R153, RZ, 0x1f, R199 ;  /* 0x0000001fff997819 */ /* 0x000fe200000114c7 */
[----:B------:R-:W-:Y:S01]  /*a610*/  ULDC.64 UR12, c[0x0][0xb38] ;  /* 0x0002ce00000c7ab9 */ /* 0x000fe20000000a00 */
[----:B------:R-:W-:Y:S01]  /*a620*/  USHF.R.S32.HI UR4, URZ, 0x1f, UR9 ;  /* 0x0000001f3f047899 */ /* 0x000fe20008011409 */
[----:B------:R-:W-:Y:S01]  /*a630*/  PLOP3.LUT P0, PT, PT, PT, UP0, 0x80, 0x0 ;  /* 0x000000000000781c */ /* 0x000fe20003f0f008 */
[----:B------:R-:W-:Y:S01]  /*a640*/  UIMAD.WIDE.U32 UR10, UR42, UR12, UR10 ;  /* 0x0000000c2a0a72a5 */ /* 0x000fe2000f8e000a */
[----:B------:R-:W-:Y:S01]  /*a650*/  SHF.R.S32.HI R154, RZ, 0x1f, R200 ;  /* 0x0000001fff9a7819 */ /* 0x000fe200000114c8 */
[----:B------:R-:W-:Y:S01]  /*a660*/  UIMAD UR8, UR8, UR14, URZ ;  /* 0x0000000e080872a4 */ /* 0x000fe2000f8e023f */
[----:B------:R-:W-:Y:S01]  /*a670*/  SHF.R.S32.HI R155, RZ, 0x1f, R201 ;  /* 0x0000001fff9b7819 */ /* 0x000fe200000114c9 */
[----:B------:R-:W-:Y:S01]  /*a680*/  UIMAD UR11, UR42, UR13, UR11 ;  /* 0x0000000d2a0b72a4 */ /* 0x000fe2000f8e020b */
[----:B------:R-:W-:-:S02]  /*a690*/  SHF.R.S32.HI R156, RZ, 0x1f, R202 ;  /* 0x0000001fff9c7819 */ /* 0x000fc400000114ca */
[----:B------:R-:W-:Y:S01]  /*a6a0*/  ULDC.64 UR12, c[0x0][0xb40] ;  /* 0x0002d000000c7ab9 */ /* 0x000fe20000000a00 */
[----:B------:R-:W-:Y:S01]  /*a6b0*/  SHF.R.S32.HI R157, RZ, 0x1f, R203 ;  /* 0x0000001fff9d7819 */ /* 0x000fe200000114cb */
[----:B------:R-:W-:Y:S01]  /*a6c0*/  UIMAD UR4, UR4, UR12, URZ ;  /* 0x0000000c040472a4 */ /* 0x000fe2000f8e023f */
[----:B------:R-:W-:Y:S01]  /*a6d0*/  SHF.R.S32.HI R158, RZ, 0x1f, R204 ;  /* 0x0000001fff9e7819 */ /* 0x000fe200000114cc */
[----:B------:R-:W-:Y:S01]  /*a6e0*/  UIMAD.WIDE.U32 UR10, UR9, UR12, UR10 ;  /* 0x0000000c090a72a5 */ /* 0x000fe2000f8e000a */
[----:B------:R-:W-:Y:S01]  /*a6f0*/  SHF.R.S32.HI R159, RZ, 0x1f, R205 ;  /* 0x0000001fff9f7819 */ /* 0x000fe200000114cd */
[----:B------:R-:W-:Y:S01]  /*a700*/  UIMAD UR4, UR9, UR13, UR4 ;  /* 0x0000000d090472a4 */ /* 0x000fe2000f8e0204 */
[----:B------:R-:W-:Y:S02]  /*a710*/  SHF.R.S32.HI R160, RZ, 0x1f, R206 ;  /* 0x0000001fffa07819 */ /* 0x000fe400000114ce */
[----:B------:R-:W-:Y:S01]  /*a720*/  @UP0 ULDC UR9, c[0x0][0xbec] ;  /* 0x0002fb0000090ab9 */ /* 0x000fe20000000800 */
[----:B------:R-:W-:Y:S01]  /*a730*/  UIADD3 UR11, UR11, UR4, URZ ;  /* 0x000000040b0b7290 */ /* 0x000fe2000fffe03f */
[----:B------:R-:W-:Y:S01]  /*a740*/  SHF.R.S32.HI R161, RZ, 0x1f, R207 ;  /* 0x0000001fffa17819 */ /* 0x000fe200000114cf */
[----:B------:R-:W-:Y:S01]  /*a750*/  ULDC.64 UR12, c[0x0][0xb48] ;  /* 0x0002d200000c7ab9 */ /* 0x000fe20000000a00 */
[----:B------:R-:W-:Y:S01]  /*a760*/  @UP0 ULDC UR4, c[0x0][0xbf0] ;  /* 0x0002fc0000040ab9 */ /* 0x000fe20000000800 */
[----:B------:R-:W-:Y:S01]  /*a770*/  UIMAD.WIDE.U32 UR10, UR44, UR12, UR10 ;  /* 0x0000000c2c0a72a5 */ /* 0x000fe2000f8e000a */
[----:B------:R-:W-:-:S02]  /*a780*/  SHF.R.S32.HI R162, RZ, 0x1f, R208 ;  /* 0x0000001fffa27819 */ /* 0x000fc400000114d0 */
[----:B------:R-:W-:Y:S01]  /*a790*/  SHF.R.S32.HI R163, RZ, 0x1f, R209 ;  /* 0x0000001fffa37819 */ /* 0x000fe200000114d1 */
[----:B------:R-:W-:Y:S01]  /*a7a0*/  UIMAD UR44, UR44, UR13, UR11 ;  /* 0x0000000d2c2c72a4 */ /* 0x000fe2000f8e020b */
[----:B------:R-:W-:Y:S01]  /*a7b0*/  SHF.R.S32.HI R164, RZ, 0x1f, R210 ;  /* 0x0000001fffa47819 */ /* 0x000fe200000114d2 */
[----:B0-----:R-:W-:Y:S01]  /*a7c0*/  IMAD.U32 R6, RZ, RZ, UR10 ;  /* 0x0000000aff067e24 */ /* 0x001fe2000f8e00ff */
[----:B------:R-:W-:Y:S01]  /*a7d0*/  ULDC.64 UR12, c[0x0][0xb30] ;  /* 0x0002cc00000c7ab9 */ /* 0x000fe20000000a00 */
[----:B------:R-:W-:Y:S01]  /*a7e0*/  IMAD.U32 R7, RZ, RZ, UR11 ;  /* 0x0000000bff077e24 */ /* 0x000fe2000f8e00ff */
[----:B------:R-:W-:Y:S01]  /*a7f0*/  ULDC.64 UR10, c[0x0][0xb28] ;  /* 0x0002ca00000a7ab9 */ /* 0x000fe20000000a00 */
[----:B------:R-:W-:Y:S01]  /*a800*/  IMAD.U32 R5, RZ, RZ, UR44 ;  /* 0x0000002cff057e24 */ /* 0x000fe2000f8e00ff */
[----:B------:R-:W-:Y:S02]  /*a810*/  SHF.R.S32.HI R165, RZ, 0x1f, R211 ;  /* 0x0000001fffa57819 */ /* 0x000fe400000114d3 */
[----:B------:R-:W-:-:S02]  /*a820*/  SHF.R.S32.HI R166, RZ, 0x1f, R212 ;  /* 0x0000001fffa67819 */ /* 0x000fc400000114d4 */
[----:B------:R-:W-:Y:S02]  /*a830*/  SHF.R.S32.HI R167, RZ, 0x1f, R213 ;  /* 0x0000001fffa77819 */ /* 0x000fe400000114d5 */
[----:B------:R-:W-:Y:S02]  /*a840*/  SHF.R.S32.HI R14, RZ, 0x1f, R214 ;  /* 0x0000001fff0e7819 */ /* 0x000fe400000114d6 */
[----:B------:R-:W-:Y:S02]  /*a850*/  SHF.R.S32.HI R15, RZ, 0x1f, R215 ;  /* 0x0000001fff0f7819 */ /* 0x000fe400000114d7 */
[----:B------:R-:W-:Y:S02]  /*a860*/  SHF.R.S32.HI R168, RZ, 0x1f, R216 ;  /* 0x0000001fffa87819 */ /* 0x000fe400000114d8 */
[----:B------:R-:W-:Y:S01]  /*a870*/  SHF.R.S32.HI R169, RZ, 0x1f, R17 ;  /* 0x0000001fffa97819 */ /* 0x000fe20000011411 */
[----:B--2---:R-:W-:-:S04]  /*a880*/  IMAD R9, R9, 0x40, R0 ;  /* 0x0000004009097824 */ /* 0x004fc800078e0200 */
[----:B------:R-:W-:-:S04]  /*a890*/  @P0 IMAD.HI.U32 R0, R9, UR9, RZ ;  /* 0x0000000909000c27 */ /* 0x000fc8000f8e00ff */
[----:B------:R-:W-:Y:S01]  /*a8a0*/  IMAD.MOV.U32 R3, RZ, RZ, R9 ;  /* 0x000000ffff037224 */ /* 0x000fe200078e0009 */
[----:B------:R-:W-:Y:S01]  /*a8b0*/  @P0 SHF.R.U32.HI R3, RZ, UR4, R0 ;  /* 0x00000004ff030c19 */ /* 0x000fe20008011600 */
[----:B------:R-:W-:-:S03]  /*a8c0*/  UIADD3 UR4, UR39, 0x28c20, URZ ;  /* 0x00028c2027047890 */ /* 0x000fc6000fffe03f */
[--C-:B------:R-:W-:Y:S01]  /*a8d0*/  SHF.R.S32.HI R0, RZ, 0x1f, R3.reuse ;  /* 0x0000001fff007819 */ /* 0x100fe20000011403 */
[----:B------:R-:W-:Y:S01]  /*a8e0*/  IMAD.MOV R4, RZ, RZ, -R3 ;  /* 0x000000ffff047224 */ /* 0x000fe200078e0a03 */
[----:B------:R-:W-:-:S03]  /*a8f0*/  UPRMT UR4, URZ, 0x654, UR4 ;  /* 0x000006543f047896 */ /* 0x000fc60008000004 */
[----:B------:R-:W-:Y:S02]  /*a900*/  IMAD R0, R0, UR12, RZ ;  /* 0x0000000c00007c24 */ /* 0x000fe4000f8e02ff */
[----:B------:R-:W-:Y:S02]  /*a910*/  IMAD R7, R4, UR14, R9 ;  /* 0x0000000e04077c24 */ /* 0x000fe4000f8e0209 */
[----:B------:R-:W-:Y:S02]  /*a920*/  IMAD.MOV.U32 R4, RZ, RZ, R6 ;  /* 0x000000ffff047224 */ /* 0x000fe400078e0006 */
[C---:B------:R-:W-:Y:S01]  /*a930*/  IMAD R9, R3.reuse, UR13, R0 ;  /* 0x0000000d03097c24 */ /* 0x040fe2000f8e0200 */
[----:B------:R-:W-:Y:S01]  /*a940*/  SHF.R.S32.HI R0, RZ, 0x1f, R7 ;  /* 0x0000001fff007819 */ /* 0x000fe20000011407 */
[----:B------:R-:W-:Y:S01]  /*a950*/  IMAD.WIDE.U32 R4, R3, UR12, R4 ;  /* 0x0000000c03047c25 */ /* 0x000fe2000f8e0004 */
[----:B------:R-:W-:Y:S03]  /*a960*/  SYNCS.ARRIVE.TRANS64.RED.A1T0 RZ, [UR4], RZ ;  /* 0x000000ffffff79a7 */ /* 0x000fe60008100404 */
[----:B------:R-:W-:-:S02]  /*a970*/  IMAD.IADD R5, R5, 0x1, R9 ;  /* 0x0000000105057824 */ /* 0x000fc400078e0209 */
[----:B------:R-:W-:Y:S02]  /*a980*/  IMAD R0, R0, UR10, RZ ;  /* 0x0000000a00007c24 */ /* 0x000fe4000f8e02ff */
[----:B------:R-:W-:Y:S02]  /*a990*/  IMAD.U32 R9, RZ, RZ, UR43 ;  /* 0x0000002bff097e24 */ /* 0x000fe4000f8e00ff */
[----:B------:R-:W-:Y:S02]  /*a9a0*/  IMAD R3, R7, UR11, R0 ;  /* 0x0000000b07037c24 */ /* 0x000fe4000f8e0200 */
[----:B------:R-:W-:Y:S02]  /*a9b0*/  IMAD R0, R9, 0x40, R16 ;  /* 0x0000004009007824 */ /* 0x000fe400078e0210 */
[----:B------:R-:W-:Y:S01]  /*a9c0*/  IMAD.WIDE.U32 R4, R7, UR10, R4 ;  /* 0x0000000a07047c25 */ /* 0x000fe2000f8e0004 */
[----:B------:R-:W-:Y:S02]  /*a9d0*/  ULDC.64 UR10, c[0x0][0xb00] ;  /* 0x0002c000000a7ab9 */ /* 0x000fe40000000a00 */
[----:B------:R-:W-:Y:S01]  /*a9e0*/  ISETP.GE.AND P0, PT, R0, UR8, PT ;  /* 0x0000000800007c0c */ /* 0x000fe2000bf06270 */
[----:B------:R-:W-:Y:S01]  /*a9f0*/  IMAD.IADD R5, R5, 0x1, R3 ;  /* 0x0000000105057824 */ /* 0x000fe200078e0203 */
[----:B------:R-:W-:-:S04]  /*aa00*/  LEA R3, P1, R4, UR10, 0x2 ;  /* 0x0000000a04037c11 */ /* 0x000fc8000f8210ff */
[----:B------:R-:W-:Y:S01]  /*aa10*/  LEA.HI.X R10, R4, UR11, R5, 0x2, P1 ;  /* 0x0000000b040a7c11 */ /* 0x000fe200088f1405 */
[----:B------:R0:W1:Y:S04]  /*aa20*/  SHFL.IDX PT, R12, R3, RZ, 0x1c1f ;  /* 0x001c1fff030c7589 */ /* 0x00006800000e0000 */
[----:B------:R0:W2:Y:S02]  /*aa30*/  SHFL.IDX PT, R11, R10, RZ, 0x1c1f ;  /* 0x001c1fff0a0b7589 */ /* 0x0000a400000e0000 */
[----:B------:R-:W-:Y:S05]  /*aa40*/  @P0 BRA `(.L_x_3600) ;  /* 0x0000000800040947 */ /* 0x000fea0003800000 */
[----:B------:R-:W-:Y:S02]  /*aa50*/  ULDC UR4, c[0x0][0xac8] ;  /* 0x0002b20000047ab9 */ /* 0x000fe40000000800 */
[----:B------:R-:W-:Y:S02]  /*aa60*/  ISETP.GE.AND P2, PT, R17, UR4, PT ;  /* 0x0000000411007c0c */ /* 0x000fe4000bf46270 */
[----:B------:R-:W-:Y:S02]  /*aa70*/  ISETP.GE.AND P1, PT, R216, UR4, PT ;  /* 0x00000004d8007c0c */ /* 0x000fe4000bf26270 */
[----:B------:R-:W-:Y:S02]  /*aa80*/  ISETP.GE.AND P0, PT, R215, UR4, PT ;  /* 0x00000004d7007c0c */ /* 0x000fe4000bf06270 */
[----:B------:R-:W-:-:S07]  /*aa90*/  ISETP.GE.AND P4, PT, R213, UR4, PT ;  /* 0x00000004d5007c0c */ /* 0x000fce000bf86270 */
[----:B-1----:R-:W-:-:S04]  /*aaa0*/  @!P2 LEA R4, P3, R17, R12, 0x2 ;  /* 0x0000000c1104a211 */ /* 0x002fc800078610ff */
[-C--:B--2---:R-:W-:Y:S02]  /*aab0*/  @!P2 LEA.HI.X R5, R17, R11.reuse, R169, 0x2, P3 ;  /* 0x0000000b1105a211 */ /* 0x084fe400018f14a9 */
[----:B------:R-:W-:Y:S02]  /*aac0*/  ISETP.GE.AND P3, PT, R214, UR4, PT ;  /* 0x00000004d6007c0c */ /* 0x000fe4000bf66270 */
[CC--:B------:R-:W-:Y:S01]  /*aad0*/  @!P0 LEA R6, P5, R215.reuse, R12.reuse, 0x2 ;  /* 0x0000000cd7068211 */ /* 0x0c0fe200078a10ff */
[----:B------:R1:W-:Y:S03]  /*aae0*/  @!P2 ST.E.64 desc[UR50][R4.64], R24 ;  /* 0x000000180400a985 */ /* 0x0003e6000c101b32 */
[----:B------:R-:W-:Y:S02]  /*aaf0*/  @!P0 LEA.HI.X R7, R215, R11, R15, 0x2, P5 ;  /* 0x0000000bd7078211 */ /* 0x000fe400028f140f */
[----:B-1----:R-:W-:-:S04]  /*ab00*/  @!P1 LEA R4, P2, R216, R12, 0x2 ;  /* 0x0000000cd8049211 */ /* 0x002fc800078410ff */
[----:B------:R-:W-:Y:S02]  /*ab10*/  @!P1 LEA.HI.X R5, R216, R11, R168, 0x2, P2 ;  /* 0x0000000bd8059211 */ /* 0x000fe400010f14a8 */
[----:B------:R-:W-:-:S03]  /*ab20*/  ISETP.GE.AND P2, PT, R210, UR4, PT ;  /* 0x00000004d2007c0c */ /* 0x000fc6000bf46270 */
[----:B------:R1:W-:Y:S01]  /*ab30*/  @!P1 ST.E.64 desc[UR50][R4.64], R28 ;  /* 0x0000001c04009985 */ /* 0x0003e2000c101b32 */
[----:B------:R-:W-:-:S03]  /*ab40*/  ISETP.GE.AND P1, PT, R211, UR4, PT ;  /* 0x00000004d3007c0c */ /* 0x000fc6000bf26270 */
[----:B------:R2:W-:Y:S01]  /*ab50*/  @!P0 ST.E.64 desc[UR50][R6.64], R32 ;  /* 0x0000002006008985 */ /* 0x0005e2000c101b32 */
[----:B------:R-:W-:Y:S02]  /*ab60*/  ISETP.GE.AND P0, PT, R212, UR4, PT ;  /* 0x00000004d4007c0c */ /* 0x000fe4000bf06270 */
[CC--:B-1----:R-:W-:Y:S02]  /*ab70*/  @!P3 LEA R4, P5, R214.reuse, R12.reuse, 0x2 ;  /* 0x0000000cd604b211 */ /* 0x0c2fe400078a10ff */
[CC--:B--2---:R-:W-:Y:S02]  /*ab80*/  @!P4 LEA R6, P6, R213.reuse, R12.reuse, 0x2 ;  /* 0x0000000cd506c211 */ /* 0x0c4fe400078c10ff */
[-C--:B------:R-:W-:Y:S02]  /*ab90*/  @!P3 LEA.HI.X R5, R214, R11.reuse, R14, 0x2, P5 ;  /* 0x0000000bd605b211 */ /* 0x080fe400028f140e */
[----:B------:R-:W-:Y:S02]  /*aba0*/  @!P4 LEA.HI.X R7, R213, R11, R167, 0x2, P6 ;  /* 0x0000000bd507c211 */ /* 0x000fe400030f14a7 */
[----:B------:R-:W-:Y:S01]  /*abb0*/  @!P2 LEA R8, P6, R210, R12, 0x2 ;  /* 0x0000000cd208a211 */ /* 0x000fe200078c10ff */
[----:B------:R1:W-:Y:S01]  /*abc0*/  @!P3 ST.E.64 desc[UR50][R4.64], R36 ;  /* 0x000000240400b985 */ /* 0x0003e2000c101b32 */
[----:B------:R-:W-:-:S02]  /*abd0*/  ISETP.GE.AND P3, PT, R209, UR4, PT ;  /* 0x00000004d1007c0c */ /* 0x000fc4000bf66270 */
[-C--:B------:R-:W-:Y:S01]  /*abe0*/  @!P2 LEA.HI.X R9, R210, R11.reuse, R164, 0x2, P6 ;  /* 0x0000000bd209a211 */ /* 0x080fe200030f14a4 */
[----:B------:R2:W-:Y:S01]  /*abf0*/  @!P4 ST.E.64 desc[UR50][R6.64], R40 ;  /* 0x000000280600c985 */ /* 0x0005e2000c101b32 */
[CC--:B-1----:R-:W-:Y:S02]  /*ac00*/  @!P0 LEA R4, P4, R212.reuse, R12.reuse, 0x2 ;  /* 0x0000000cd4048211 */ /* 0x0c2fe400078810ff */
[C---:B--2---:R-:W-:Y:S02]  /*ac10*/  @!P1 LEA R6, P5, R211.reuse, R12, 0x2 ;  /* 0x0000000cd3069211 */ /* 0x044fe400078a10ff */
[-C--:B------:R-:W-:Y:S02]  /*ac20*/  @!P0 LEA.HI.X R5, R212, R11.reuse, R166, 0x2, P4 ;  /* 0x0000000bd4058211 */ /* 0x080fe400020f14a6 */
[----:B------:R-:W-:Y:S02]  /*ac30*/  ISETP.GE.AND P4, PT, R208, UR4, PT ;  /* 0x00000004d0007c0c */ /* 0x000fe4000bf86270 */
[----:B------:R-:W-:Y:S01]  /*ac40*/  @!P1 LEA.HI.X R7, R211, R11, R165, 0x2, P5 ;  /* 0x0000000bd3079211 */ /* 0x000fe200028f14a5 */
[----:B------:R1:W-:Y:S01]  /*ac50*/  @!P0 ST.E.64 desc[UR50][R4.64], R44 ;  /* 0x0000002c04008985 */ /* 0x0003e2000c101b32 */
[----:B------:R-:W-:-:S02]  /*ac60*/  ISETP.GE.AND P5, PT, R207, UR4, PT ;  /* 0x00000004cf007c0c */ /* 0x000fc4000bfa6270 */
[----:B------:R-:W-:Y:S01]  /*ac70*/  ISETP.GE.AND P0, PT, R206, UR4, PT ;  /* 0x00000004ce007c0c */ /* 0x000fe2000bf06270 */
[----:B------:R2:W-:Y:S01]  /*ac80*/  @!P1 ST.E.64 desc[UR50][R6.64], R48 ;  /* 0x0000003006009985 */ /* 0x0005e2000c101b32 */
[----:B------:R-:W-:-:S03]  /*ac90*/  ISETP.GE.AND P1, PT, R205, UR4, PT ;  /* 0x00000004cd007c0c */ /* 0x000fc6000bf26270 */
[----:B------:R3:W-:Y:S01]  /*aca0*/  @!P2 ST.E.64 desc[UR50][R8.64], R52 ;  /* 0x000000340800a985 */ /* 0x0007e2000c101b32 */
[CC--:B-1----:R-:W-:Y:S02]  /*acb0*/  @!P3 LEA R4, P6, R209.reuse, R12.reuse, 0x2 ;  /* 0x0000000cd104b211 */ /* 0x0c2fe400078c10ff */
[CC--:B--2---:R-:W-:Y:S02]  /*acc0*/  @!P4 LEA R6, P2, R208.reuse, R12.reuse, 0x2 ;  /* 0x0000000cd006c211 */ /* 0x0c4fe400078410ff */
[-C--:B------:R-:W-:Y:S02]  /*acd0*/  @!P3 LEA.HI.X R5, R209, R11.reuse, R163, 0x2, P6 ;  /* 0x0000000bd105b211 */ /* 0x080fe400030f14a3 */
[----:B---3--:R-:W-:Y:S02]  /*ace0*/  @!P5 LEA R8, P6, R207, R12, 0x2 ;  /* 0x0000000ccf08d211 */ /* 0x008fe400078c10ff */
[----:B------:R-:W-:Y:S01]  /*acf0*/  @!P4 LEA.HI.X R7, R208, R11, R162, 0x2, P2 ;  /* 0x0000000bd007c211 */ /* 0x000fe200010f14a2 */
[----:B------:R1:W-:Y:S01]  /*ad00*/  @!P3 ST.E.64 desc[UR50][R4.64], R56 ;  /* 0x000000380400b985 */ /* 0x0003e2000c101b32 */
[----:B------:R-:W-:-:S02]  /*ad10*/  ISETP.GE.AND P2, PT, R204, UR4, PT ;  /* 0x00000004cc007c0c */ /* 0x000fc4000bf46270 */
[-C--:B------:R-:W-:Y:S01]  /*ad20*/  @!P5 LEA.HI.X R9, R207, R11.reuse, R161, 0x2, P6 ;  /* 0x0000000bcf09d211 */ /* 0x080fe200030f14a1 */
[----:B------:R2:W-:Y:S01]  /*ad30*/  @!P4 ST.E.64 desc[UR50][R6.64], R60 ;  /* 0x0000003c0600c985 */ /* 0x0005e2000c101b32 */
[----:B------:R-:W-:Y:S02]  /*ad40*/  ISETP.GE.AND P3, PT, R203, UR4, PT ;  /* 0x00000004cb007c0c */ /* 0x000fe4000bf66270 */
[----:B------:R-:W-:Y:S01]  /*ad50*/  ISETP.GE.AND P4, PT, R202, UR4, PT ;  /* 0x00000004ca007c0c */ /* 0x000fe2000bf86270 */
[----:B------:R3:W-:Y:S01]  /*ad60*/  @!P5 ST.E.64 desc[UR50][R8.64], R64 ;  /* 0x000000400800d985 */ /* 0x0007e2000c101b32 */
[CC--:B-1----:R-:W-:Y:S02]  /*ad70*/  @!P0 LEA R4, P6, R206.reuse, R12.reuse, 0x2 ;  /* 0x0000000cce048211 */ /* 0x0c2fe400078c10ff */
[----:B--2---:R-:W-:Y:S02]  /*ad80*/  @!P1 LEA R6, P5, R205, R12, 0x2 ;  /* 0x0000000ccd069211 */ /* 0x004fe400078a10ff */
[----:B------:R-:W-:-:S02]  /*ad90*/  @!P0 LEA.HI.X R5, R206, R11, R160, 0x2, P6 ;  /* 0x0000000bce058211 */ /* 0x000fc400030f14a0 */
[----:B------:R-:W-:Y:S02]  /*ada0*/  @!P1 LEA.HI.X R7, R205, R11, R159, 0x2, P5 ;  /* 0x0000000bcd079211 */ /* 0x000fe400028f149f */
[----:B------:R-:W-:Y:S01]  /*adb0*/  ISETP.GE.AND P5, PT, R201, UR4, PT ;  /* 0x00000004c9007c0c */ /* 0x000fe2000bfa6270 */
[----:B------:R1:W-:Y:S01]  /*adc0*/  @!P0 ST.E.64 desc[UR50][R4.64], R68 ;  /* 0x0000004404008985 */ /* 0x0003e2000c101b32 */
[----:B---3--:R-:W-:-:S03]  /*add0*/  @!P2 LEA R8, P6, R204, R12, 0x2 ;  /* 0x0000000ccc08a211 */ /* 0x008fc600078c10ff */
[----:B------:R2:W-:Y:S01]  /*ade0*/  @!P1 ST.E.64 desc[UR50][R6.64], R72 ;  /* 0x0000004806009985 */ /* 0x0005e2000c101b32 */
[----:B------:R-:W-:-:S05]  /*adf0*/  @!P2 LEA.HI.X R9, R204, R11, R158, 0x2, P6 ;  /* 0x0000000bcc09a211 */ /* 0x000fca00030f149e */
[----:B------:R3:W-:Y:S01]  /*ae00*/  @!P2 ST.E.64 desc[UR50][R8.64], R76 ;  /* 0x0000004c0800a985 */ /* 0x0007e2000c101b32 */
[----:B------:R-:W-:Y:S02]  /*ae10*/  ISETP.GE.AND P2, PT, R200, UR4, PT ;  /* 0x00000004c8007c0c */ /* 0x000fe4000bf46270 */
[----:B-1----:R-:W-:-:S04]  /*ae20*/  @!P3 LEA R4, P1, R203, R12, 0x2 ;  /* 0x0000000ccb04b211 */ /* 0x002fc800078210ff */
[-C--:B------:R-:W-:Y:S02]  /*ae30*/  @!P3 LEA.HI.X R5, R203, R11.reuse, R157, 0x2, P1 ;  /* 0x0000000bcb05b211 */ /* 0x080fe400008f149d */
[----:B------:R-:W-:Y:S02]  /*ae40*/  ISETP.GE.AND P1, PT, R199, UR4, PT ;  /* 0x00000004c7007c0c */ /* 0x000fe4000bf26270 */
[CC--:B--2---:R-:W-:Y:S01]  /*ae50*/  @!P4 LEA R6, P0, R202.reuse, R12.reuse, 0x2 ;  /* 0x0000000cca06c211 */ /* 0x0c4fe200078010ff */
[----:B------:R1:W-:Y:S01]  /*ae60*/  @!P3 ST.E.64 desc[UR50][R4.64], R80 ;  /* 0x000000500400b985 */ /* 0x0003e2000c101b32 */
[----:B---3--:R-:W-:Y:S02]  /*ae70*/  @!P5 LEA R8, P6, R201, R12, 0x2 ;  /* 0x0000000cc908d211 */ /* 0x008fe400078c10ff */
[----:B------:R-:W-:Y:S02]  /*ae80*/  @!P4 LEA.HI.X R7, R202, R11, R156, 0x2, P0 ;  /* 0x0000000bca07c211 */ /* 0x000fe400000f149c */
[----:B------:R-:W-:-:S02]  /*ae90*/  ISETP.GE.AND P0, PT, R198, UR4, PT ;  /* 0x00000004c6007c0c */ /* 0x000fc4000bf06270 */
[----:B------:R-:W-:Y:S01]  /*aea0*/  @!P5 LEA.HI.X R9, R201, R11, R155, 0x2, P6 ;  /* 0x0000000bc909d211 */ /* 0x000fe200030f149b */
[----:B------:R2:W-:Y:S01]  /*aeb0*/  @!P4 ST.E.64 desc[UR50][R6.64], R84 ;  /* 0x000000540600c985 */ /* 0x0005e2000c101b32 */
[----:B------:R-:W-:-:S03]  /*aec0*/  ISETP.GE.AND P4, PT, R196, UR4, PT ;  /* 0x00000004c4007c0c */ /* 0x000fc6000bf86270 */
[----:B------:R3:W-:Y:S01]  /*aed0*/  @!P5 ST.E.64 desc[UR50][R8.64], R88 ;  /* 0x000000580800d985 */ /* 0x0007e2000c101b32 */
[----:B------:R-:W-:Y:S02]  /*aee0*/  ISETP.GE.AND P5, PT, R197, UR4, PT ;  /* 0x00000004c5007c0c */ /* 0x000fe4000bfa6270 */
[----:B-1----:R-:W-:-:S04]  /*aef0*/  @!P2 LEA R4, P6, R200, R12, 0x2 ;  /* 0x0000000cc804a211 */ /* 0x002fc800078c10ff */
[----:B------:R-:W-:Y:S02]  /*af00*/  @!P2 LEA.HI.X R5, R200, R11, R154, 0x2, P6 ;  /* 0x0000000bc805a211 */ /* 0x000fe400030f149a */
[----:B--2---:R-:W-:-:S03]  /*af10*/  @!P1 LEA R6, P3, R199, R12, 0x2 ;  /* 0x0000000cc7069211 */ /* 0x004fc600078610ff */
[----:B------:R1:W-:Y:S01]  /*af20*/  @!P2 ST.E.64 desc[UR50][R4.64], R92 ;  /* 0x0000005c0400a985 */ /* 0x0003e2000c101b32 */
[----:B------:R-:W-:Y:S02]  /*af30*/  ISETP.GE.AND P2, PT, R194, UR4, PT ;  /* 0x00000004c2007c0c */ /* 0x000fe4000bf46270 */
[-C--:B------:R-:W-:Y:S02]  /*af40*/  @!P1 LEA.HI.X R7, R199, R11.reuse, R153, 0x2, P3 ;  /* 0x0000000bc7079211 */ /* 0x080fe400018f1499 */
[----:B------:R-:W-:Y:S02]  /*af50*/  ISETP.GE.AND P3, PT, R195, UR4, PT ;  /* 0x00000004c3007c0c */ /* 0x000fe4000bf66270 */
[C---:B---3--:R-:W-:Y:S01]  /*af60*/  @!P0 LEA R8, P6, R198.reuse, R12, 0x2 ;  /* 0x0000000cc6088211 */ /* 0x048fe200078c10ff */
[----:B------:R2:W-:Y:S01]  /*af70*/  @!P1 ST.E.64 desc[UR50][R6.64], R96 ;  /* 0x0000006006009985 */ /* 0x0005e2000c101b32 */
[----:B------:R-:W-:Y:S02]  /*af80*/  ISETP.GE.AND P1, PT, R193, UR4, PT ;  /* 0x00000004c1007c0c */ /* 0x000fe4000bf26270 */
[----:B------:R-:W-:-:S02]  /*af90*/  @!P0 LEA.HI.X R9, R198, R11, R152, 0x2, P6 ;  /* 0x0000000bc6098211 */ /* 0x000fc400030f1498 */
[----:B-1----:R-:W-:-:S03]  /*afa0*/  @!P5 LEA R4, P6, R197, R12, 0x2 ;  /* 0x0000000cc504d211 */ /* 0x002fc600078c10ff */
[----:B------:R1:W-:Y:S01]  /*afb0*/  @!P0 ST.E.64 desc[UR50][R8.64], R100 ;  /* 0x0000006408008985 */ /* 0x0003e2000c101b32 */
[----:B------:R-:W-:Y:S02]  /*afc0*/  @!P5 LEA.HI.X R5, R197, R11, R21, 0x2, P6 ;  /* 0x0000000bc505d211 */ /* 0x000fe400030f1415 */
[----:B--2---:R-:W-:-:S03]  /*afd0*/  @!P4 LEA R6, P0, R196, R12, 0x2 ;  /* 0x0000000cc406c211 */ /* 0x004fc600078010ff */
[----:B------:R2:W-:Y:S01]  /*afe0*/  @!P5 ST.E.64 desc[UR50][R4.64], R104 ;  /* 0x000000680400d985 */ /* 0x0005e2000c101b32 */
[-C--:B------:R-:W-:Y:S02]  /*aff0*/  @!P4 LEA.HI.X R7, R196, R11.reuse, R229, 0x2, P0 ;  /* 0x0000000bc407c211 */ /* 0x080fe400000f14e5 */
[----:B------:R-:W-:Y:S02]  /*b000*/  ISETP.GE.AND P0, PT, R192, UR4, PT ;  /* 0x00000004c0007c0c */ /* 0x000fe4000bf06270 */
[CC--:B-1----:R-:W-:Y:S01]  /*b010*/  @!P3 LEA R8, P6, R195.reuse, R12.reuse, 0x2 ;  /* 0x0000000cc308b211 */ /* 0x0c2fe200078c10ff */
[----:B------:R1:W-:Y:S03]  /*b020*/  @!P4 ST.E.64 desc[UR50][R6.64], R108 ;  /* 0x0000006c0600c985 */ /* 0x0003e6000c101b32 */
[----:B------:R-:W-:Y:S02]  /*b030*/  @!P3 LEA.HI.X R9, R195, R11, R228, 0x2, P6 ;  /* 0x0000000bc309b211 */ /* 0x000fe400030f14e4 */
[----:B--2---:R-:W-:-:S03]  /*b040*/  @!P2 LEA R4, P4, R194, R12, 0x2 ;  /* 0x0000000cc204a211 */ /* 0x004fc600078810ff */
[----:B------:R2:W-:Y:S01]  /*b050*/  @!P3 ST.E.64 desc[UR50][R8.64], R112 ;  /* 0x000000700800b985 */ /* 0x0005e2000c101b32 */
[----:B------:R-:W-:Y:S02]  /*b060*/  ISETP.GE.AND P3, PT, R191, UR4, PT ;  /* 0x00000004bf007c0c */ /* 0x000fe4000bf66270 */
[-C--:B------:R-:W-:Y:S02]  /*b070*/  @!P2 LEA.HI.X R5, R194, R11.reuse, R227, 0x2, P4 ;  /* 0x0000000bc205a211 */ /* 0x080fe400020f14e3 */
[----:B------:R-:W-:Y:S02]  /*b080*/  ISETP.GE.AND P4, PT, R190, UR4, PT ;  /* 0x00000004be007c0c */ /* 0x000fe4000bf86270 */
[----:B-1----:R-:W-:Y:S01]  /*b090*/  @!P1 LEA R6, P5, R193, R12, 0x2 ;  /* 0x0000000cc1069211 */ /* 0x002fe200078a10ff */
[----:B------:R1:W-:Y:S01]  /*b0a0*/  @!P2 ST.E.64 desc[UR50][R4.64], R116 ;  /* 0x000000740400a985 */ /* 0x0003e2000c101b32 */
[----:B------:R-:W-:Y:S02]  /*b0b0*/  ISETP.GE.AND P2, PT, R189, UR4, PT ;  /* 0x00000004bd007c0c */ /* 0x000fe4000bf46270 */
[----:B------:R-:W-:-:S02]  /*b0c0*/  @!P1 LEA.HI.X R7, R193, R11, R226, 0x2, P5 ;  /* 0x0000000bc1079211 */ /* 0x000fc400028f14e2 */
[----:B--2---:R-:W-:-:S03]  /*b0d0*/  @!P0 LEA R8, P6, R192, R12, 0x2 ;  /* 0x0000000cc0088211 */ /* 0x004fc600078c10ff */
[----:B------:R2:W-:Y:S01]  /*b0e0*/  @!P1 ST.E.64 desc[UR50][R6.64], R120 ;  /* 0x0000007806009985 */ /* 0x0005e2000c101b32 */
[----:B------:R-:W-:Y:S02]  /*b0f0*/  ISETP.GE.AND P1, PT, R188, UR4, PT ;  /* 0x00000004bc007c0c */ /* 0x000fe4000bf26270 */
[----:B------:R-:W-:Y:S02]  /*b100*/  @!P0 LEA.HI.X R9, R192, R11, R225, 0x2, P6 ;  /* 0x0000000bc0098211 */ /* 0x000fe400030f14e1 */
[----:B-1----:R-:W-:-:S03]  /*b110*/  @!P3 LEA R4, P5, R191, R12, 0x2 ;  /* 0x0000000cbf04b211 */ /* 0x002fc600078a10ff */
[----:B------:R1:W-:Y:S01]  /*b120*/  @!P0 ST.E.64 desc[UR50][R8.64], R124 ;  /* 0x0000007c08008985 */ /* 0x0003e2000c101b32 */
[----:B------:R-:W-:Y:S02]  /*b130*/  ISETP.GE.AND P0, PT, R187, UR4, PT ;  /* 0x00000004bb007c0c */ /* 0x000fe4000bf06270 */
[-C--:B------:R-:W-:Y:S02]  /*b140*/  @!P3 LEA.HI.X R5, R191, R11.reuse, R224, 0x2, P5 ;  /* 0x0000000bbf05b211 */ /* 0x080fe400028f14e0 */
[----:B------:R-:W-:Y:S02]  /*b150*/  ISETP.GE.AND P5, PT, R186, UR4, PT ;  /* 0x00000004ba007c0c */ /* 0x000fe4000bfa6270 */
[C---:B--2---:R-:W-:Y:S01]  /*b160*/  @!P4 LEA R6, P6, R190.reuse, R12, 0x2 ;  /* 0x0000000cbe06c211 */ /* 0x044fe200078c10ff */
[----:B------:R2:W-:Y:S03]  /*b170*/  @!P3 ST.E.64 desc[UR50][R4.64], R128 ;  /* 0x000000800400b985 */ /* 0x0005e6000c101b32 */
[----:B------:R-:W-:-:S02]  /*b180*/  @!P4 LEA.HI.X R7, R190, R11, R223, 0x2, P6 ;  /* 0x0000000bbe07c211 */ /* 0x000fc400030f14df */
[----:B-1----:R-:W-:-:S03]  /*b190*/  @!P1 LEA R8, P6, R188, R12, 0x2 ;  /* 0x0000000cbc089211 */ /* 0x002fc600078c10ff */
[----:B------:R1:W-:Y:S01]  /*b1a0*/  @!P4 ST.E.64 desc[UR50][R6.64], R132 ;  /* 0x000000840600c985 */ /* 0x0003e2000c101b32 */
[----:B------:R-:W-:Y:S02]  /*b1b0*/  @!P1 LEA.HI.X R9, R188, R11, R221, 0x2, P6 ;  /* 0x0000000bbc099211 */ /* 0x000fe400030f14dd */
[----:B--2---:R-:W-:-:S04]  /*b1c0*/  @!P2 LEA R4, P3, R189, R12, 0x2 ;  /* 0x0000000cbd04a211 */ /* 0x004fc800078610ff */
        /* <DEDUP_REMOVED lines=9> */
.L_x_3600:
[----:B------:R-:W-:Y:S05]  /*b260*/  BSYNC B1 ;  /* 0x0000000000017941 */ /* 0x000fea0003800000 */
.L_x_3599:
[----:B------:R-:W-:Y:S01]  /*b270*/  VIADD R0, R0, 0x8 ;  /* 0x0000000800007836 */ /* 0x000fe20000000000 */
[----:B------:R4:W1:Y:S04]  /*b280*/  SHFL.IDX PT, R20, R10, 0x1, 0x1c1f ;  /* 0x003c1f000a147f89 */ /* 0x00086800000e0000 */
[----:B------:R-:W-:Y:S01]  /*b290*/  ISETP.GE.AND P0, PT, R0, UR8, PT ;  /* 0x0000000800007c0c */ /* 0x000fe2000bf06270 */
[----:B0-----:R-:W0:-:S12]  /*b2a0*/  SHFL.IDX PT, R3, R3, 0x1, 0x1c1f ;  /* 0x003c1f0003037f89 */ /* 0x001e1800000e0000 */
[----:B----4-:R-:W-:Y:S05]  /*b2b0*/  @P0 BRA `(.L_x_3598) ;  /* 0x00000018001c0947 */ /* 0x010fea0003800000 */
[----:B------:R-:W-:Y:S02]  /*b2c0*/  ULDC UR4, c[0x0][0xac8] ;  /* 0x0002b20000047ab9 */ /* 0x000fe40000000800 */
[----:B------:R-:W-:Y:S02]  /*b2d0*/  ISETP.GE.AND P4, PT, R17, UR4, PT ;  /* 0x0000000411007c0c */ /* 0x000fe4000bf86270 */
[----:B------:R-:W-:Y:S02]  /*b2e0*/  ISETP.GE.AND P2, PT, R216, UR4, PT ;  /* 0x00000004d8007c0c */ /* 0x000fe4000bf46270 */
[----:B------:R-:W-:Y:S02]  /*b2f0*/  ISETP.GE.AND P1, PT, R215, UR4, PT ;  /* 0x00000004d7007c0c */ /* 0x000fe4000bf26270 */
[----:B------:R-:W-:-:S07]  /*b300*/  ISETP.GE.AND P0, PT, R214, UR4, PT ;  /* 0x00000004d6007c0c */ /* 0x000fce000bf06270 */
[CC--:B0--3--:R-:W-:Y:S02]  /*b310*/  @!P4 LEA R4, P3, R17.reuse, R3.reuse, 0x2 ;  /* 0x000000031104c211 */ /* 0x0c9fe400078610ff */
[-C--:B------:R-:W-:Y:S02]  /*b320*/  @!P2 LEA R6, P6, R216, R3.reuse, 0x2 ;  /* 0x00000003d806a211 */ /* 0x080fe400078c10ff */
[----:B-1----:R-:W-:Y:S02]  /*b330*/  @!P4 LEA.HI.X R5, R17, R20, R169, 0x2, P3 ;  /* 0x000000141105c211 */ /* 0x002fe400018f14a9 */
[----:B------:R-:W-:Y:S02]  /*b340*/  ISETP.GE.AND P3, PT, R213, UR4, PT ;  /* 0x00000004d5007c0c */ /* 0x000fe4000bf66270 */
[----:B------:R-:W-:Y:S01]  /*b350*/  @!P1 LEA R8, P5, R215, R3, 0x2 ;  /* 0x00000003d7089211 */ /* 0x000fe200078a10ff */
[----:B------:R0:W-:Y:S01]  /*b360*/  @!P4 ST.E.64 desc[UR50][R4.64], R26 ;  /* 0x0000001a0400c985 */ /* 0x0001e2000c101b32 */
[----:B------:R-:W-:-:S02]  /*b370*/  ISETP.GE.AND P4, PT, R212, UR4, PT ;  /* 0x00000004d4007c0c */ /* 0x000fc4000bf86270 */
[-C--:B------:R-:W-:Y:S02]  /*b380*/  @!P2 LEA.HI.X R7, R216, R20.reuse, R168, 0x2, P6 ;  /* 0x00000014d807a211 */ /* 0x080fe400030f14a8 */
[CC--:B------:R-:W-:Y:S02]  /*b390*/  @!P0 LEA R10, P6, R214.reuse, R3.reuse, 0x2 ;  /* 0x00000003d60a8211 */ /* 0x0c0fe400078c10ff */
[-C--:B------:R-:W-:Y:S01]  /*b3a0*/  @!P1 LEA.HI.X R9, R215, R20.reuse, R15, 0x2, P5 ;  /* 0x00000014d7099211 */ /* 0x080fe200028f140f */
[----:B------:R1:W-:Y:S01]  /*b3b0*/  @!P2 ST.E.64 desc[UR50][R6.64], R30 ;  /* 0x0000001e0600a985 */ /* 0x0003e2000c101b32 */
[----:B------:R-:W-:Y:S02]  /*b3c0*/  ISETP.GE.AND P5, PT, R211, UR4, PT ;  /* 0x00000004d3007c0c */ /* 0x000fe4000bfa6270 */
[----:B--2---:R-:W-:Y:S01]  /*b3d0*/  @!P0 LEA.HI.X R11, R214, R20, R14, 0x2, P6 ;  /* 0x00000014d60b8211 */ /* 0x004fe200030f140e */
[----:B------:R2:W-:Y:S01]  /*b3e0*/  @!P1 ST.E.64 desc[UR50][R8.64], R34 ;  /* 0x0000002208009985 */ /* 0x0005e2000c101b32 */
[----:B0-----:R-:W-:-:S03]  /*b3f0*/  @!P3 LEA R4, P1, R213, R3, 0x2 ;  /* 0x00000003d504b211 */ /* 0x001fc600078210ff */
[----:B------:R0:W-:Y:S01]  /*b400*/  @!P0 ST.E.64 desc[UR50][R10.64], R38 ;  /* 0x000000260a008985 */ /* 0x0001e2000c101b32 */
[----:B------:R-:W-:Y:S02]  /*b410*/  ISETP.GE.AND P0, PT, R210, UR4, PT ;  /* 0x00000004d2007c0c */ /* 0x000fe4000bf06270 */
[C---:B------:R-:W-:Y:S02]  /*b420*/  @!P4 LEA R12, P2, R212.reuse, R3, 0x2 ;  /* 0x00000003d40cc211 */ /* 0x040fe400078410ff */
[-C--:B------:R-:W-:Y:S02]  /*b430*/  @!P3 LEA.HI.X R5, R213, R20.reuse, R167, 0x2, P1 ;  /* 0x00000014d505b211 */ /* 0x080fe400008f14a7 */
[----:B------:R-:W-:Y:S02]  /*b440*/  ISETP.GE.AND P1, PT, R209, UR4, PT ;  /* 0x00000004d1007c0c */ /* 0x000fe4000bf26270 */
[----:B------:R-:W-:Y:S01]  /*b450*/  @!P4 LEA.HI.X R13, R212, R20, R166, 0x2, P2 ;  /* 0x00000014d40dc211 */ /* 0x000fe200010f14a6 */
[----:B------:R3:W-:Y:S01]  /*b460*/  @!P3 ST.E.64 desc[UR50][R4.64], R42 ;  /* 0x0000002a0400b985 */ /* 0x0007e2000c101b32 */
[----:B------:R-:W-:-:S02]  /*b470*/  ISETP.GE.AND P2, PT, R208, UR4, PT ;  /* 0x00000004d0007c0c */ /* 0x000fc4000bf46270 */
[-C--:B------:R-:W-:Y:S01]  /*b480*/  @!P5 LEA R14, P6, R211, R3.reuse, 0x2 ;  /* 0x00000003d30ed211 */ /* 0x080fe200078c10ff */
[----:B------:R4:W-:Y:S01]  /*b490*/  @!P4 ST.E.64 desc[UR50][R12.64], R46 ;  /* 0x0000002e0c00c985 */ /* 0x0009e2000c101b32 */
[----:B------:R-:W-:Y:S02]  /*b4a0*/  ISETP.GE.AND P3, PT, R207, UR4, PT ;  /* 0x00000004cf007c0c */ /* 0x000fe4000bf66270 */
[----:B------:R-:W-:Y:S02]  /*b4b0*/  @!P5 LEA.HI.X R15, R211, R20, R165, 0x2, P6 ;  /* 0x00000014d30fd211 */ /* 0x000fe400030f14a5 */
[-C--:B-1----:R-:W-:Y:S02]  /*b4c0*/  @!P0 LEA R6, P6, R210, R3.reuse, 0x2 ;  /* 0x00000003d2068211 */ /* 0x082fe400078c10ff */
[----:B------:R-:W-:Y:S01]  /*b4d0*/  ISETP.GE.AND P4, PT, R206, UR4, PT ;  /* 0x00000004ce007c0c */ /* 0x000fe2000bf86270 */
[----:B------:R1:W-:Y:S01]  /*b4e0*/  @!P5 ST.E.64 desc[UR50][R14.64], R50 ;  /* 0x000000320e00d985 */ /* 0x0003e2000c101b32 */
[----:B--2---:R-:W-:-:S02]  /*b4f0*/  @!P1 LEA R8, P5, R209, R3, 0x2 ;  /* 0x00000003d1089211 */ /* 0x004fc400078a10ff */
[-C--:B------:R-:W-:Y:S02]  /*b500*/  @!P0 LEA.HI.X R7, R210, R20.reuse, R164, 0x2, P6 ;  /* 0x00000014d2078211 */ /* 0x080fe400030f14a4 */
[C---:B0-----:R-:W-:Y:S02]  /*b510*/  @!P2 LEA R10, P6, R208.reuse, R3, 0x2 ;  /* 0x00000003d00aa211 */ /* 0x041fe400078c10ff */
[-C--:B------:R-:W-:Y:S01]  /*b520*/  @!P1 LEA.HI.X R9, R209, R20.reuse, R163, 0x2, P5 ;  /* 0x00000014d1099211 */ /* 0x080fe200028f14a3 */
[----:B------:R0:W-:Y:S01]  /*b530*/  @!P0 ST.E.64 desc[UR50][R6.64], R54 ;  /* 0x0000003606008985 */ /* 0x0001e2000c101b32 */
[----:B------:R-:W-:Y:S02]  /*b540*/  ISETP.GE.AND P5, PT, R205, UR4, PT ;  /* 0x00000004cd007c0c */ /* 0x000fe4000bfa6270 */
[----:B------:R-:W-:Y:S01]  /*b550*/  @!P2 LEA.HI.X R11, R208, R20, R162, 0x2, P6 ;  /* 0x00000014d00ba211 */ /* 0x000fe200030f14a2 */
[----:B------:R2:W-:Y:S01]  /*b560*/  @!P1 ST.E.64 desc[UR50][R8.64], R58 ;  /* 0x0000003a08009985 */ /* 0x0005e2000c101b32 */
[----:B------:R-:W-:-:S02]  /*b570*/  ISETP.GE.AND P0, PT, R204, UR4, PT ;  /* 0x00000004cc007c0c */ /* 0x000fc4000bf06270 */
[-C--:B---3--:R-:W-:Y:S01]  /*b580*/  @!P3 LEA R4, P6, R207, R3.reuse, 0x2 ;  /* 0x00000003cf04b211 */ /* 0x088fe200078c10ff */
[----:B------:R3:W-:Y:S01]  /*b590*/  @!P2 ST.E.64 desc[UR50][R10.64], R62 ;  /* 0x0000003e0a00a985 */ /* 0x0007e2000c101b32 */
[CC--:B----4-:R-:W-:Y:S02]  /*b5a0*/  @!P4 LEA R12, P2, R206.reuse, R3.reuse, 0x2 ;  /* 0x00000003ce0cc211 */ /* 0x0d0fe400078410ff */
[----:B------:R-:W-:Y:S02]  /*b5b0*/  ISETP.GE.AND P1, PT, R203, UR4, PT ;  /* 0x00000004cb007c0c */ /* 0x000fe4000bf26270 */
[-C--:B------:R-:W-:Y:S02]  /*b5c0*/  @!P3 LEA.HI.X R5, R207, R20.reuse, R161, 0x2, P6 ;  /* 0x00000014cf05b211 */ /* 0x080fe400030f14a1 */
[----:B------:R-:W-:Y:S02]  /*b5d0*/  @!P4 LEA.HI.X R13, R206, R20, R160, 0x2, P2 ;  /* 0x00000014ce0dc211 */ /* 0x000fe400010f14a0 */
[----:B------:R-:W-:Y:S01]  /*b5e0*/  ISETP.GE.AND P2, PT, R202, UR4, PT ;  /* 0x00000004ca007c0c */ /* 0x000fe2000bf46270 */
[----:B------:R-:W-:Y:S01]  /*b5f0*/  @!P3 ST.E.64 desc[UR50][R4.64], R66 ;  /* 0x000000420400b985 */ /* 0x000fe2000c101b32 */
[----:B-1----:R-:W-:-:S03]  /*b600*/  @!P5 LEA R14, P6, R205, R3, 0x2 ;  /* 0x00000003cd0ed211 */ /* 0x002fc600078c10ff */
[----:B------:R1:W-:Y:S01]  /*b610*/  @!P4 ST.E.64 desc[UR50][R12.64], R70 ;  /* 0x000000460c00c985 */ /* 0x0003e2000c101b32 */
[-C--:B------:R-:W-:Y:S02]  /*b620*/  @!P5 LEA.HI.X R15, R205, R20.reuse, R159, 0x2, P6 ;  /* 0x00000014cd0fd211 */ /* 0x080fe400030f149f */
[CC--:B0-----:R-:W-:Y:S02]  /*b630*/  @!P0 LEA R6, P4, R204.reuse, R3.reuse, 0x2 ;  /* 0x00000003cc068211 */ /* 0x0c1fe400078810ff */
[-C--:B--2---:R-:W-:Y:S01]  /*b640*/  @!P1 LEA R8, P3, R203, R3.reuse, 0x2 ;  /* 0x00000003cb089211 */ /* 0x084fe200078610ff */
[----:B------:R0:W-:Y:S01]  /*b650*/  @!P5 ST.E.64 desc[UR50][R14.64], R74 ;  /* 0x0000004a0e00d985 */ /* 0x0001e2000c101b32 */
[----:B------:R-:W-:Y:S02]  /*b660*/  @!P0 LEA.HI.X R7, R204, R20, R158, 0x2, P4 ;  /* 0x00000014cc078211 */ /* 0x000fe400020f149e */
[----:B------:R-:W-:Y:S02]  /*b670*/  ISETP.GE.AND P4, PT, R200, UR4, PT ;  /* 0x00000004c8007c0c */ /* 0x000fe4000bf86270 */
[----:B------:R-:W-:Y:S01]  /*b680*/  ISETP.GE.AND P5, PT, R201, UR4, PT ;  /* 0x00000004c9007c0c */ /* 0x000fe2000bfa6270 */
[----:B------:R2:W-:Y:S01]  /*b690*/  @!P0 ST.E.64 desc[UR50][R6.64], R78 ;  /* 0x0000004e06008985 */ /* 0x0005e2000c101b32 */
[----:B---3--:R-:W-:-:S02]  /*b6a0*/  @!P2 LEA R10, P6, R202, R3, 0x2 ;  /* 0x00000003ca0aa211 */ /* 0x008fc400078c10ff */
[-C--:B------:R-:W-:Y:S02]  /*b6b0*/  @!P1 LEA.HI.X R9, R203, R20.reuse, R157, 0x2, P3 ;  /* 0x00000014cb099211 */ /* 0x080fe400018f149d */
[----:B------:R-:W-:Y:S02]  /*b6c0*/  ISETP.GE.AND P3, PT, R199, UR4, PT ;  /* 0x00000004c7007c0c */ /* 0x000fe4000bf66270 */
[----:B------:R-:W-:Y:S01]  /*b6d0*/  @!P2 LEA.HI.X R11, R202, R20, R156, 0x2, P6 ;  /* 0x00000014ca0ba211 */ /* 0x000fe200030f149c */
[----:B------:R3:W-:Y:S01]  /*b6e0*/  @!P1 ST.E.64 desc[UR50][R8.64], R82 ;  /* 0x0000005208009985 */ /* 0x0007e2000c101b32 */
[----:B------:R-:W-:Y:S02]  /*b6f0*/  ISETP.GE.AND P1, PT, R197, UR4, PT ;  /* 0x00000004c5007c0c */ /* 0x000fe4000bf26270 */
[----:B-1----:R-:W-:Y:S01]  /*b700*/  @!P4 LEA R12, P0, R200, R3, 0x2 ;  /* 0x00000003c80cc211 */ /* 0x002fe200078010ff */
[----:B------:R1:W-:Y:S01]  /*b710*/  @!P2 ST.E.64 desc[UR50][R10.64], R86 ;  /* 0x000000560a00a985 */ /* 0x0003e2000c101b32 */
[----:B------:R-:W-:-:S02]  /*b720*/  ISETP.GE.AND P2, PT, R198, UR4, PT ;  /* 0x00000004c6007c0c */ /* 0x000fc4000bf46270 */
[CC--:B------:R-:W-:Y:S02]  /*b730*/  @!P5 LEA R4, P6, R201.reuse, R3.reuse, 0x2 ;  /* 0x00000003c904d211 */ /* 0x0c0fe400078c10ff */
[-C--:B------:R-:W-:Y:S02]  /*b740*/  @!P4 LEA.HI.X R13, R200, R20.reuse, R154, 0x2, P0 ;  /* 0x00000014c80dc211 */ /* 0x080fe400000f149a */
[----:B------:R-:W-:Y:S02]  /*b750*/  @!P5 LEA.HI.X R5, R201, R20, R155, 0x2, P6 ;  /* 0x00000014c905d211 */ /* 0x000fe400030f149b */
[----:B------:R-:W-:Y:S02]  /*b760*/  ISETP.GE.AND P0, PT, R196, UR4, PT ;  /* 0x00000004c4007c0c */ /* 0x000fe4000bf06270 */
[----:B0-----:R-:W-:Y:S01]  /*b770*/  @!P3 LEA R14, P6, R199, R3, 0x2 ;  /* 0x00000003c70eb211 */ /* 0x001fe200078c10ff */
[----:B------:R0:W-:Y:S01]  /*b780*/  @!P5 ST.E.64 desc[UR50][R4.64], R90 ;  /* 0x0000005a0400d985 */ /* 0x0001e2000c101b32 */
[----:B------:R-:W-:-:S02]  /*b790*/  ISETP.GE.AND P5, PT, R195, UR4, PT ;  /* 0x00000004c3007c0c */ /* 0x000fc4000bfa6270 */
[-C--:B------:R-:W-:Y:S01]  /*b7a0*/  @!P3 LEA.HI.X R15, R199, R20.reuse, R153, 0x2, P6 ;  /* 0x00000014c70fb211 */ /* 0x080fe200030f1499 */
[----:B------:R4:W-:Y:S01]  /*b7b0*/  @!P4 ST.E.64 desc[UR50][R12.64], R94 ;  /* 0x0000005e0c00c985 */ /* 0x0009e2000c101b32 */
[-C--:B--2---:R-:W-:Y:S02]  /*b7c0*/  @!P2 LEA R6, P6, R198, R3.reuse, 0x2 ;  /* 0x00000003c606a211 */ /* 0x084fe400078c10ff */
[----:B------:R-:W-:Y:S01]  /*b7d0*/  ISETP.GE.AND P4, PT, R194, UR4, PT ;  /* 0x00000004c2007c0c */ /* 0x000fe2000bf86270 */
[----:B------:R2:W-:Y:S01]  /*b7e0*/  @!P3 ST.E.64 desc[UR50][R14.64], R98 ;  /* 0x000000620e00b985 */ /* 0x0005e2000c101b32 */
[-C--:B---3--:R-:W-:Y:S02]  /*b7f0*/  @!P1 LEA R8, P3, R197, R3.reuse, 0x2 ;  /* 0x00000003c5089211 */ /* 0x088fe400078610ff */
[----:B------:R-:W-:Y:S02]  /*b800*/  @!P2 LEA.HI.X R7, R198, R20, R152, 0x2, P6 ;  /* 0x00000014c607a211 */ /* 0x000fe400030f1498 */
[----:B-1----:R-:W-:-:S02]  /*b810*/  @!P0 LEA R10, P6, R196, R3, 0x2 ;  /* 0x00000003c40a8211 */ /* 0x002fc400078c10ff */
[-C--:B------:R-:W-:Y:S01]  /*b820*/  @!P1 LEA.HI.X R9, R197, R20.reuse, R21, 0x2, P3 ;  /* 0x00000014c5099211 */ /* 0x080fe200018f1415 */
[----:B------:R1:W-:Y:S01]  /*b830*/  @!P2 ST.E.64 desc[UR50][R6.64], R102 ;  /* 0x000000660600a985 */ /* 0x0003e2000c101b32 */
[----:B------:R-:W-:Y:S02]  /*b840*/  ISETP.GE.AND P3, PT, R193, UR4, PT ;  /* 0x00000004c1007c0c */ /* 0x000fe4000bf66270 */
[----:B------:R-:W-:Y:S01]  /*b850*/  @!P0 LEA.HI.X R11, R196, R20, R229, 0x2, P6 ;  /* 0x00000014c40b8211 */ /* 0x000fe200030f14e5 */
[----:B------:R3:W-:Y:S01]  /*b860*/  @!P1 ST.E.64 desc[UR50][R8.64], R106 ;  /* 0x0000006a08009985 */ /* 0x0007e2000c101b32 */
[-C--:B0-----:R-:W-:Y:S02]  /*b870*/  @!P5 LEA R4, P1, R195, R3.reuse, 0x2 ;  /* 0x00000003c304d211 */ /* 0x081fe400078210ff */
[----:B----4-:R-:W-:Y:S01]  /*b880*/  @!P4 LEA R12, P2, R194, R3, 0x2 ;  /* 0x00000003c20cc211 */ /* 0x010fe200078410ff */
[----:B------:R-:W-:Y:S01]  /*b890*/  @!P0 ST.E.64 desc[UR50][R10.64], R110 ;  /* 0x0000006e0a008985 */ /* 0x000fe2000c101b32 */
[----:B------:R-:W-:-:S02]  /*b8a0*/  ISETP.GE.AND P0, PT, R192, UR4, PT ;  /* 0x00000004c0007c0c */ /* 0x000fc4000bf06270 */
[-C--:B------:R-:W-:Y:S02]  /*b8b0*/  @!P5 LEA.HI.X R5, R195, R20.reuse, R228, 0x2, P1 ;  /* 0x00000014c305d211 */ /* 0x080fe400008f14e4 */
[----:B------:R-:W-:Y:S02]  /*b8c0*/  ISETP.GE.AND P1, PT, R191, UR4, PT ;  /* 0x00000004bf007c0c */ /* 0x000fe4000bf26270 */
[C---:B--2---:R-:W-:Y:S01]  /*b8d0*/  @!P3 LEA R14, P6, R193.reuse, R3, 0x2 ;  /* 0x00000003c10eb211 */ /* 0x044fe200078c10ff */
[----:B------:R0:W-:Y:S01]  /*b8e0*/  @!P5 ST.E.64 desc[UR50][R4.64], R114 ;  /* 0x000000720400d985 */ /* 0x0001e2000c101b32 */
[-C--:B------:R-:W-:Y:S02]  /*b8f0*/  @!P4 LEA.HI.X R13, R194, R20.reuse, R227, 0x2, P2 ;  /* 0x00000014c20dc211 */ /* 0x080fe400010f14e3 */
[----:B------:R-:W-:Y:S02]  /*b900*/  @!P3 LEA.HI.X R15, R193, R20, R226, 0x2, P6 ;  /* 0x00000014c10fb211 */ /* 0x000fe400030f14e2 */
[----:B------:R-:W-:Y:S01]  /*b910*/  ISETP.GE.AND P2, PT, R188, UR4, PT ;  /* 0x00000004bc007c0c */ /* 0x000fe2000bf46270 */
[----:B------:R2:W-:Y:S01]  /*b920*/  @!P4 ST.E.64 desc[UR50][R12.64], R118 ;  /* 0x000000760c00c985 */ /* 0x0005e2000c101b32 */
[----:B------:R-:W-:-:S02]  /*b930*/  ISETP.GE.AND P4, PT, R190, UR4, PT ;  /* 0x00000004be007c0c */ /* 0x000fc4000bf86270 */
[CC--:B-1----:R-:W-:Y:S01]  /*b940*/  @!P0 LEA R6, P5, R192.reuse, R3.reuse, 0x2 ;  /* 0x00000003c0068211 */ /* 0x0c2fe200078a10ff */
[----:B------:R1:W-:Y:S01]  /*b950*/  @!P3 ST.E.64 desc[UR50][R14.64], R122 ;  /* 0x0000007a0e00b985 */ /* 0x0003e2000c101b32 */
[----:B------:R-:W-:Y:S02]  /*b960*/  ISETP.GE.AND P3, PT, R189, UR4, PT ;  /* 0x00000004bd007c0c */ /* 0x000fe4000bf66270 */
[----:B------:R-:W-:Y:S02]  /*b970*/  @!P0 LEA.HI.X R7, R192, R20, R225, 0x2, P5 ;  /* 0x00000014c0078211 */ /* 0x000fe400028f14e1 */
[----:B------:R-:W-:Y:S02]  /*b980*/  ISETP.GE.AND P5, PT, R187, UR4, PT ;  /* 0x00000004bb007c0c */ /* 0x000fe4000bfa6270 */
[-C--:B---3--:R-:W-:Y:S01]  /*b990*/  @!P1 LEA R8, P6, R191, R3.reuse, 0x2 ;  /* 0x00000003bf089211 */ /* 0x088fe200078c10ff */
[----:B------:R3:W-:Y:S02]  /*b9a0*/  @!P0 ST.E.64 desc[UR50][R6.64], R126 ;  /* 0x0000007e06008985 */ /* 0x0007e4000c101b32 */
[----:B0-----:R-:W-:-:S02]  /*b9b0*/  @!P4 LEA R4, P0, R190, R3, 0x2 ;  /* 0x00000003be04c211 */ /* 0x001fc400078010ff */
[-C--:B------:R-:W-:Y:S02]  /*b9c0*/  @!P1 LEA.HI.X R9, R191, R20.reuse, R224, 0x2, P6 ;  /* 0x00000014bf099211 */ /* 0x080fe400030f14e0 */
[-C--:B------:R-:W-:Y:S02]  /*b9d0*/  @!P3 LEA R10, P6, R189, R3.reuse, 0x2 ;  /* 0x00000003bd0ab211 */ /* 0x080fe400078c10ff */
[-C--:B------:R-:W-:Y:S01]  /*b9e0*/  @!P4 LEA.HI.X R5, R190, R20.reuse, R223, 0x2, P0 ;  /* 0x00000014be05c211 */ /* 0x080fe200000f14df */
[----:B------:R3:W-:Y:S01]  /*b9f0*/  @!P1 ST.E.64 desc[UR50][R8.64], R130 ;  /* 0x0000008208009985 */ /* 0x0007e2000c101b32 */
[-C--:B--2---:R-:W-:Y:S02]  /*ba00*/  @!P2 LEA R12, P1, R188, R3.reuse, 0x2 ;  /* 0x00000003bc0ca211 */ /* 0x084fe400078210ff */
[----:B-1----:R-:W-:Y:S01]  /*ba10*/  @!P5 LEA R14, P0, R187, R3, 0x2 ;  /* 0x00000003bb0ed211 */ /* 0x002fe200078010ff */
[----:B------:R3:W-:Y:S01]  /*ba20*/  @!P4 ST.E.64 desc[UR50][R4.64], R134 ;  /* 0x000000860400c985 */ /* 0x0007e2000c101b32 */
[----:B------:R-:W-:-:S02]  /*ba30*/  @!P3 LEA.HI.X R11, R189, R20, R222, 0x2, P6 ;  /* 0x00000014bd0bb211 */ /* 0x000fc400030f14de */
[-C--:B------:R-:W-:Y:S02]  /*ba40*/  @!P2 LEA.HI.X R13, R188, R20.reuse, R221, 0x2, P1 ;  /* 0x00000014bc0da211 */ /* 0x080fe400008f14dd */
[----:B------:R-:W-:Y:S01]  /*ba50*/  @!P5 LEA.HI.X R15, R187, R20, R220, 0x2, P0 ;  /* 0x00000014bb0fd211 */ /* 0x000fe200000f14dc */
[----:B------:R3:W-:Y:S01]  /*ba60*/  @!P3 ST.E.64 desc[UR50][R10.64], R138 ;  /* 0x0000008a0a00b985 */ /* 0x0007e2000c101b32 */
[----:B------:R-:W-:-:S03]  /*ba70*/  ISETP.GE.AND P0, PT, R186, UR4, PT ;  /* 0x00000004ba007c0c */ /* 0x000fc6000bf06270 */
[----:B------:R3:W-:Y:S04]  /*ba80*/  @!P2 ST.E.64 desc[UR50][R12.64], R142 ;  /* 0x0000008e0c00a985 */ /* 0x0007e8000c101b32 */
[----:B------:R3:W-:Y:S06]  /*ba90*/  @!P5 ST.E.64 desc[UR50][R14.64], R146 ;  /* 0x000000920e00d985 */ /* 0x0007ec000c101b32 */
[----:B------:R-:W-:Y:S05]  /*baa0*/  @P0 BRA `(.L_x_3598) ;  /* 0x0000001000200947 */ /* 0x000fea0003800000 */
[----:B---3--:R-:W-:-:S04]  /*bab0*/  LEA R4, P0, R186, R3, 0x2 ;  /* 0x00000003ba047211 */ /* 0x008fc800078010ff */
[----:B------:R-:W-:-:S05]  /*bac0*/  LEA.HI.X R5, R186, R20, R219, 0x2, P0 ;  /* 0x00000014ba057211 */ /* 0x000fca00000f14db */
[----:B------:R0:W-:Y:S01]  /*bad0*/  ST.E.64 desc[UR50][R4.64], R150 ;  /* 0x0000009604007985 */ /* 0x0001e2000c101b32 */
[----:B------:R-:W-:Y:S05]  /*bae0*/  BRA `(.L_x_3598) ;  /* 0x0000001000107947 */ /* 0x000fea0003800000 */
.L_x_3592:
[----:B------:R-:W-:Y:S02]  /*baf0*/  ULDC.64 UR8, c[0x0][0xc00] ;  /* 0x0003000000087ab9 */ /* 0x000fe40000000a00 */
[----:B------:R-:W-:-:S04]  /*bb00*/  UISETP.NE.U32.AND UP0, UPT, UR8, URZ, UPT ;  /* 0x0000003f0800728c */ /* 0x000fc8000bf05070 */
[----:B------:R-:W-:-:S03]  /*bb10*/  UISETP.NE.AND.EX UP0, UPT, UR9, URZ, UPT, UP0 ;  /* 0x0000003f0900728c */ /* 0x000fc6000bf05300 */
[----:B------:R-:W-:Y:S02]  /*bb20*/  ULDC.64 UR8, c[0x0][0xc00] ;  /* 0x0003000000087ab9 */ /* 0x000fe40000000a00 */
[----:B------:R-:W-:Y:S01]  /*bb30*/  UIMAD.WIDE UR8, UR40, 0x4, UR8 ;  /* 0x00000004280878a5 */ /* 0x000fe2000f8e0208 */
[----:B------:R-:W-:-:S05]  /*bb40*/  PLOP3.LUT P1, PT, PT, PT, UP0, 0x80, 0x0 ;  /* 0x000000000000781c */ /* 0x000fca0003f2f008 */
[----:B------:R-:W-:Y:S02]  /*bb50*/  IMAD.U32 R4, RZ, RZ, UR8 ;  /* 0x00000008ff047e24 */ /* 0x000fe4000f8e00ff */
[----:B------:R-:W-:Y:S01]  /*bb60*/  IMAD.U32 R5, RZ, RZ, UR9 ;  /* 0x00000009ff057e24 */ /* 0x000fe2000f8e00ff */
[----:B------:R-:W-:Y:S02]  /*bb70*/  ULDC.64 UR8, c[0x0][0xc08] ;  /* 0x0003020000087ab9 */ /* 0x000fe40000000a00 */
[----:B------:R-:W-:-:S03]  /*bb80*/  UISETP.NE.U32.AND UP1, UPT, UR8, URZ, UPT ;  /* 0x0000003f0800728c */ /* 0x000fc6000bf25070 */
[----:B------:R-:W2:Y:S01]  /*bb90*/  @P1 LDG.E R8, desc[UR50][R4.64] ;  /* 0x0000003204081981 */ /* 0x000ea2000c1e1900 */
[----:B------:R-:W-:Y:S01]  /*bba0*/  UISETP.NE.AND.EX UP1, UPT, UR9, URZ, UPT, UP1 ;  /* 0x0000003f0900728c */ /* 0x000fe2000bf25310 */
[----:B------:R-:W-:Y:S02]  /*bbb0*/  ULDC UR4, c[0x0][0xa88] ;  /* 0x0002a20000047ab9 */ /* 0x000fe40000000800 */
[----:B------:R-:W-:-:S03]  /*bbc0*/  IMAD.U32 R0, RZ, RZ, UR4 ;  /* 0x00000004ff007e24 */ /* 0x000fc6000f8e00ff */
[----:B------:R-:W-:-:S05]  /*bbd0*/  PLOP3.LUT P2, PT, PT, PT, UP1, 0x80, 0x0 ;  /* 0x000000000000781c */ /* 0x000fca0003f4f018 */
[----:B------:R-:W-:-:S04]  /*bbe0*/  @UP1 ULEA UR8, UP2, UR40, UR8, 0x2 ;  /* 0x0000000828081291 */ /* 0x000fc8000f84103f */
[----:B------:R-:W-:Y:S02]  /*bbf0*/  @UP1 ULEA.HI.X UR9, UR40, UR9, UR41, 0x2, UP2 ;  /* 0x0000000928091291 */ /* 0x000fe400090f1429 */
[----:B------:R-:W-:-:S04]  /*bc00*/  IMAD.U32 R6, RZ, RZ, UR8 ;  /* 0x00000008ff067e24 */ /* 0x000fc8000f8e00ff */
[----:B------:R-:W-:-:S05]  /*bc10*/  IMAD.U32 R7, RZ, RZ, UR9 ;  /* 0x00000009ff077e24 */ /* 0x000fca000f8e00ff */
[----:B------:R0:W5:Y:S01]  /*bc20*/  @P2 LDG.E R0, desc[UR50][R6.64] ;  /* 0x0000003206002981 */ /* 0x000162000c1e1900 */
[----:B------:R-:W-:Y:S01]  /*bc30*/  UMOV UR4, URZ ;  /* 0x0000003f00047c82 */ /* 0x000fe20008000000 */
[----:B------:R-:W-:Y:S01]  /*bc40*/  UISETP.NE.AND UP1, UPT, UR45, URZ, UPT ;  /* 0x0000003f2d00728c */ /* 0x000fe2000bf25270 */
[----:B------:R-:W1:Y:S10]  /*bc50*/  S2R R3, SR_TID.X ;  /* 0x0000000000037919 */ /* 0x000e740000002100 */
[----:B------:R-:W-:Y:S01]  /*bc60*/  @!UP1 ULDC UR45, c[0x0][0xad4] ;  /* 0x0002b500002d9ab9 */ /* 0x000fe20000000800 */
[----:B--2---:R-:W-:Y:S01]  /*bc70*/  @P1 R2UR UR4, R8 ;  /* 0x00000000080412ca */ /* 0x004fe200000e0000 */
[----:B-1----:R-:W-:-:S05]  /*bc80*/  VIADD R8, R3, 0xffffff80 ;  /* 0xffffff8003087836 */ /* 0x002fca0000000000 */
[----:B------:R-:W-:-:S07]  /*bc90*/  ISETP.GT.AND P0, PT, R8, 0x3f, PT ;  /* 0x0000003f0800780c */ /* 0x000fce0003f04270 */
[----:B------:R-:W-:Y:S01]  /*bca0*/  USHF.R.S32.HI UR19, URZ, 0x1f, UR4 ;  /* 0x0000001f3f137899 */ /* 0x000fe20008011404 */
[----:B0-----:R-:W-:Y:S11]  /*bcb0*/  @P2 BRA `(.L_x_3601) ;  /* 0x0000000000102947 */ /* 0x001ff60003800000 */
[----:B------:R-:W-:Y:S05]  /*bcc0*/  @!P1 BRA `(.L_x_3601) ;  /* 0x00000000000c9947 */ /* 0x000fea0003800000 */
[----:B------:R-:W2:Y:S04]  /*bcd0*/  LDG.E R3, desc[UR50][R4.64] ;  /* 0x0000003204037981 */ /* 0x000ea8000c1e1900 */
[----:B-----5:R-:W2:Y:S02]  /*bce0*/  LDG.E R0, desc[UR50][R4.64+0x4] ;  /* 0x0000043204007981 */ /* 0x020ea4000c1e1900 */
[----:B--2---:R-:W-:-:S07]  /*bcf0*/  IMAD.IADD R0, R0, 0x1, -R3 ;  /* 0x0000000100007824 */ /* 0x004fce00078e0a03 */
.L_x_3601:
[----:B------:R-:W-:Y:S01]  /*bd00*/  USEL UR40, UR40, URZ, !UP0 ;  /* 0x0000003f28287287 */ /* 0x000fe2000c000000 */
[----:B------:R-:W-:Y:S01]  /*bd10*/  BSSY B1, `(.L_x_3602) ;  /* 0x0000039000017945 */ /* 0x000fe20003800000 */
[----:B------:R-:W-:-:S03]  /*bd20*/  USEL UR41, UR41, URZ, !UP0 ;  /* 0x0000003f29297287 */ /* 0x000fc6000c000000 */
[----:B------:R-:W-:Y:S09]  /*bd30*/  @P0 BRA `(.L_x_3603) ;  /* 0x0000000000d80947 */ /* 0x000ff20003800000 */
[----:B------:R-:W0:Y:S01]  /*bd40*/  S2R R3, SR_TID.X ;  /* 0x0000000000037919 */ /* 0x000e220000002100 */
[----:B------:R-:W1:Y:S01]  /*bd50*/  LDC R9, c[0x0][0xbe8] ;  /* 0x0002fa00ff097b82 */ /* 0x000e620000000800 */
[----:B------:R-:W-:-:S04]  /*bd60*/  IMAD.U32 R4, RZ, RZ, UR43 ;  /* 0x0000002bff047e24 */ /* 0x000fc8000f8e00ff */
[----:B0-----:R-:W-:Y:S02]  /*bd70*/  IMAD R3, R4, 0x40, R3 ;  /* 0x0000004004037824 */ /* 0x001fe400078e0203 */
[----:B-1---5:R-:W-:Y:S02]  /*bd80*/  IMAD R4, R0, R9, RZ ;  /* 0x0000000900047224 */ /* 0x022fe400078e02ff */
[----:B------:R-:W-:-:S05]  /*bd90*/  VIADD R6, R3, 0xffffff80 ;  /* 0xffffff8003067836 */ /* 0x000fca0000000000 */
[----:B------:R-:W-:-:S13]  /*bda0*/  ISETP.GE.AND P0, PT, R6, R4, PT ;  /* 0x000000040600720c */ /* 0x000fda0003f06270 */
[----:B------:R-:W-:Y:S05]  /*bdb0*/  @P0 BRA `(.L_x_3603) ;  /* 0x0000000000b80947 */ /* 0x000fea0003800000 */
[----:B------:R-:W-:Y:S01]  /*bdc0*/  ISETP.NE.AND P0, PT, R9, 0x1, PT ;  /* 0x000000010900780c */ /* 0x000fe20003f05270 */
[----:B------:R-:W-:Y:S01]  /*bdd0*/  UISETP.GT.AND UP0, UPT, UR45, 0x1, UPT ;  /* 0x000000012d00788c */ /* 0x000fe2000bf04270 */
[----:B------:R-:W-:-:S03]  /*bde0*/  UMOV UR17, 0x9b8 ;  /* 0x000009b800117882 */ /* 0x000fc60000000000 */
[----:B------:R-:W-:Y:S02]  /*bdf0*/  USEL UR17, UR17, 0x978, UP0 ;  /* 0x0000097811117887 */ /* 0x000fe40008000000 */
[----:B------:R-:W-:-:S06]  /*be00*/  USEL UR16, UR44, URZ, UP0 ;  /* 0x0000003f2c107287 */ /* 0x000fcc0008000000 */
[----:B------:R-:W0:Y:S04]  /*be10*/  @P0 LDC R3, c[0x0][0xbec] ;  /* 0x0002fb00ff030b82 */ /* 0x000e280000000800 */
[----:B------:R-:W-:Y:S01]  /*be20*/  ULDC.64 UR8, c[0x0][UR17+0x218] ;  /* 0x0000860011087abb */ /* 0x000fe20008000a00 */
[----:B------:R-:W-:Y:S01]  /*be30*/  ULDC.64 UR12, c[0x0][UR17+0x220] ;  /* 0x00008800110c7abb */ /* 0x000fe20008000a00 */
[----:B------:R-:W-:Y:S01]  /*be40*/  ULDC.64 UR14, c[0x0][UR17+0x228] ;  /* 0x00008a00110e7abb */ /* 0x000fe20008000a00 */
[----:B------:R-:W-:Y:S01]  /*be50*/  UIMAD.WIDE.U32 UR10, UR8, UR42, URZ ;  /* 0x0000002a080a72a5 */ /* 0x000fe2000f8e003f */
[----:B------:R-:W1:Y:S01]  /*be60*/  @P0 LDC R5, c[0x0][0xbf0] ;  /* 0x0002fc00ff050b82 */ /* 0x000e620000000800 */
[----:B------:R-:W-:Y:S02]  /*be70*/  UIMAD UR18, UR9, UR42, URZ ;  /* 0x0000002a091272a4 */ /* 0x000fe4000f8e023f */
[----:B------:R-:W-:-:S02]  /*be80*/  UIMAD UR13, UR13, UR40, URZ ;  /* 0x000000280d0d72a4 */ /* 0x000fc4000f8e023f */
[----:B------:R-:W-:Y:S02]  /*be90*/  UIMAD.WIDE.U32 UR20, UR14, UR16, URZ ;  /* 0x000000100e1472a5 */ /* 0x000fe4000f8e003f */
[----:B------:R-:W-:Y:S02]  /*bea0*/  UIMAD.WIDE.U32 UR8, UR12, UR40, URZ ;  /* 0x000000280c0872a5 */ /* 0x000fe4000f8e003f */
[----:B------:R-:W-:Y:S02]  /*beb0*/  UIMAD UR14, UR15, UR16, URZ ;  /* 0x000000100f0e72a4 */ /* 0x000fe4000f8e023f */
[----:B------:R-:W-:Y:S02]  /*bec0*/  UIMAD UR13, UR12, UR41, UR13 ;  /* 0x000000290c0d72a4 */ /* 0x000fe4000f8e020d */
[----:B------:R-:W-:Y:S02]  /*bed0*/  UIADD3 UR10, UP1, UP2, UR8, UR10, UR4 ;  /* 0x0000000a080a7290 */ /* 0x000fe4000fa3e004 */
[----:B------:R-:W-:Y:S01]  /*bee0*/  UIADD3 UR14, UR21, UR14, URZ ;  /* 0x0000000e150e7290 */ /* 0x000fe2000fffe03f */
[----:B0-----:R-:W-:Y:S01]  /*bef0*/  @P0 IMAD.HI.U32 R4, R6, R3, RZ ;  /* 0x0000000306040227 */ /* 0x001fe200078e00ff */
[----:B------:R-:W-:-:S02]  /*bf00*/  UIADD3 UR18, UR11, UR18, URZ ;  /* 0x000000120b127290 */ /* 0x000fc4000fffe03f */
[----:B------:R-:W-:Y:S01]  /*bf10*/  UIADD3 UR13, UR9, UR13, URZ ;  /* 0x0000000d090d7290 */ /* 0x000fe2000fffe03f */
[----:B------:R-:W-:Y:S02]  /*bf20*/  IMAD.MOV.U32 R3, RZ, RZ, R6 ;  /* 0x000000ffff037224 */ /* 0x000fe400078e0006 */
[----:B------:R-:W-:Y:S01]  /*bf30*/  IMAD.U32 R10, RZ, RZ, UR14 ;  /* 0x0000000eff0a7e24 */ /* 0x000fe2000f8e00ff */
[----:B------:R-:W-:Y:S01]  /*bf40*/  ULDC.64 UR8, c[0x0][UR17+0x210] ;  /* 0x0000840011087abb */ /* 0x000fe20008000a00 */
[----:B-1----:R-:W-:Y:S01]  /*bf50*/  @P0 SHF.R.U32.HI R3, RZ, R5, R4 ;  /* 0x00000005ff030219 */ /* 0x002fe20000011604 */
[----:B------:R-:W-:Y:S02]  /*bf60*/  IMAD.U32 R4, RZ, RZ, UR20 ;  /* 0x00000014ff047e24 */ /* 0x000fe4000f8e00ff */
[----:B------:R-:W-:Y:S01]  /*bf70*/  IMAD.U32 R5, RZ, RZ, UR21 ;  /* 0x00000015ff057e24 */ /* 0x000fe2000f8e00ff */
[--C-:B------:R-:W-:Y:S01]  /*bf80*/  SHF.R.S32.HI R5, RZ, 0x1f, R3.reuse ;  /* 0x0000001fff057819 */ /* 0x100fe20000011403 */
[----:B------:R-:W-:Y:S01]  /*bf90*/  IMAD.MOV R7, RZ, RZ, -R3 ;  /* 0x000000ffff077224 */ /* 0x000fe200078e0a03 */
[----:B------:R-:W-:Y:S01]  /*bfa0*/  IADD3 R4, P0, P1, R3, UR10, R4 ;  /* 0x0000000a03047c10 */ /* 0x000fe2000f91e004 */
[----:B------:R-:W-:-:S02]  /*bfb0*/  UIADD3.X UR10, UR13, UR18, UR19, UP1, UP2 ;  /* 0x000000120d0a7290 */ /* 0x000fc40008fe4413 */
[----:B------:R-:W-:-:S04]  /*bfc0*/  IMAD R7, R9, R7, R6 ;  /* 0x0000000709077224 */ /* 0x000fc800078e0206 */
[----:B------:R-:W-:Y:S01]  /*bfd0*/  IADD3.X R5, R5, UR10, R10, P0, P1 ;  /* 0x0000000a05057c10 */ /* 0x000fe200087e240a */
[C---:B------:R-:W-:Y:S01]  /*bfe0*/  IMAD R6, R7.reuse, UR9, RZ ;  /* 0x0000000907067c24 */ /* 0x040fe2000f8e02ff */
[----:B------:R-:W-:Y:S01]  /*bff0*/  SHF.R.S32.HI R3, RZ, 0x1f, R7 ;  /* 0x0000001fff037819 */ /* 0x000fe20000011407 */
[----:B------:R-:W-:Y:S01]  /*c000*/  ULDC.64 UR10, c[0x0][0xba8] ;  /* 0x0002ea00000a7ab9 */ /* 0x000fe20000000a00 */
[----:B------:R-:W-:Y:S01]  /*c010*/  @!UP0 ULDC UR10, c[0x0][0xb50] ;  /* 0x0002d400000a8ab9 */ /* 0x000fe20000000800 */
[----:B------:R-:W-:Y:S01]  /*c020*/  IMAD.WIDE.U32 R4, R7, UR8, R4 ;  /* 0x0000000807047c25 */ /* 0x000fe2000f8e0004 */
[----:B------:R-:W-:-:S03]  /*c030*/  @!UP0 ULDC UR11, c[0x0][0xb54] ;  /* 0x0002d500000b8ab9 */ /* 0x000fc60000000800 */
[----:B------:R-:W-:Y:S01]  /*c040*/  IMAD R3, R3, UR8, R6 ;  /* 0x0000000803037c24 */ /* 0x000fe2000f8e0206 */
[----:B------:R-:W-:-:S03]  /*c050*/  LEA R6, P0, R4, UR10, 0x2 ;  /* 0x0000000a04067c11 */ /* 0x000fc6000f8010ff */
[----:B------:R-:W-:-:S05]  /*c060*/  IMAD.IADD R3, R5, 0x1, R3 ;  /* 0x0000000105037824 */ /* 0x000fca00078e0203 */
[----:B------:R-:W-:Y:S01]  /*c070*/  LEA.HI.X R7, R4, UR11, R3, 0x2, P0 ;  /* 0x0000000b04077c11 */ /* 0x000fe200080f1403 */
[----:B------:R-:W-:-:S05]  /*c080*/  IMAD.MOV.U32 R3, RZ, RZ, -0x800000 ;  /* 0xff800000ff037424 */ /* 0x000fca00078e00ff */
[----:B------:R0:W-:Y:S02]  /*c090*/  STG.E desc[UR50][R6.64], R3 ;  /* 0x0000000306007986 */ /* 0x0001e4000c101932 */
.L_x_3603:
[----:B------:R-:W-:Y:S05]  /*c0a0*/  BSYNC B1 ;  /* 0x0000000000017941 */ /* 0x000fea0003800000 */
.L_x_3602:
[----:B------:R-:W-:-:S06]  /*c0b0*/  UISETP.GT.AND UP0, UPT, UR45, 0x1, UPT ;  /* 0x000000012d00788c */ /* 0x000fcc000bf04270 */
[----:B------:R-:W-:-:S13]  /*c0c0*/  PLOP3.LUT P0, PT, PT, PT, UP0, 0x80, 0x0 ;  /* 0x000000000000781c */ /* 0x000fda0003f0f008 */
[----:B------:R-:W-:Y:S05]  /*c0d0*/  @P0 BRA `(.L_x_3598) ;  /* 0x0000000800940947 */ /* 0x000fea0003800000 */
[----:B------:R-:W1:Y:S01]  /*c0e0*/  LDC R11, c[0x0][0xbe8] ;  /* 0x0002fa00ff0b7b82 */ /* 0x000e620000000800 */
[----:B0-----:R-:W-:Y:S01]  /*c0f0*/  SHF.R.S32.HI R3, RZ, 0x1f, R8 ;  /* 0x0000001fff037819 */ /* 0x001fe20000011408 */
[----:B------:R-:W-:Y:S01]  /*c100*/  ULDC.64 UR12, c[0x0][0xaa0] ;  /* 0x0002a800000c7ab9 */ /* 0x000fe20000000a00 */
[----:B------:R-:W-:Y:S01]  /*c110*/  IMAD.U32 R6, RZ, RZ, UR43 ;  /* 0x0000002bff067e24 */ /* 0x000fe2000f8e00ff */
[----:B------:R-:W-:Y:S01]  /*c120*/  UIMAD UR10, UR19, UR12, URZ ;  /* 0x0000000c130a72a4 */ /* 0x000fe2000f8e023f */
[----:B------:R-:W-:Y:S01]  /*c130*/  LEA.HI R3, R3, R8, RZ, 0x3 ;  /* 0x0000000803037211 */ /* 0x000fe200078f18ff */
[----:B------:R-:W-:Y:S01]  /*c140*/  UIMAD.WIDE.U32 UR8, UR4, UR12, URZ ;  /* 0x0000000c040872a5 */ /* 0x000fe2000f8e003f */
[----:B------:R-:W-:Y:S01]  /*c150*/  VIADD R35, R2, 0xc0 ;  /* 0x000000c002237836 */ /* 0x000fe20000000000 */
[----:B------:R-:W-:Y:S01]  /*c160*/  UIMAD UR10, UR4, UR13, UR10 ;  /* 0x0000000d040a72a4 */ /* 0x000fe2000f8e020a */
[----:B------:R-:W-:Y:S01]  /*c170*/  LOP3.LUT R5, R3, 0xfffffff8, RZ, 0xc0, !PT ;  /* 0xfffffff803057812 */ /* 0x000fe200078ec0ff */
[----:B------:R-:W-:Y:S01]  /*c180*/  ULDC UR12, c[0x0][0xac8] ;  /* 0x0002b200000c7ab9 */ /* 0x000fe20000000800 */
[----:B------:R-:W-:Y:S01]  /*c190*/  SHF.R.S32.HI R13, RZ, 0x3, R3 ;  /* 0x00000003ff0d7819 */ /* 0x000fe20000011403 */
[----:B------:R-:W-:Y:S01]  /*c1a0*/  UIADD3 UR9, UR9, UR10, URZ ;  /* 0x0000000a09097290 */ /* 0x000fe2000fffe03f */
[----:B------:R-:W-:Y:S01]  /*c1b0*/  ISETP.GE.AND P1, PT, R185, UR12, PT ;  /* 0x0000000cb9007c0c */ /* 0x000fe2000bf26270 */
[----:B------:R-:W-:Y:S01]  /*c1c0*/  IMAD.IADD R8, R8, 0x1, -R5 ;  /* 0x0000000108087824 */ /* 0x000fe200078e0a05 */
[----:B------:R-:W-:Y:S01]  /*c1d0*/  ULDC.64 UR10, c[0x0][0xae8] ;  /* 0x0002ba00000a7ab9 */ /* 0x000fe20000000a00 */
[----:B------:R-:W-:Y:S01]  /*c1e0*/  ISETP.GE.AND P2, PT, R2, UR12, PT ;  /* 0x0000000c02007c0c */ /* 0x000fe2000bf46270 */
[----:B------:R-:W-:Y:S01]  /*c1f0*/  UIMAD.WIDE.U32 UR8, UR42, UR10, UR8 ;  /* 0x0000000a2a0872a5 */ /* 0x000fe2000f8e0008 */
[----:B------:R-:W-:Y:S01]  /*c200*/  IMAD R3, R8, 0x20, R13 ;  /* 0x0000002008037824 */ /* 0x000fe200078e020d */
[----:B------:R-:W-:Y:S01]  /*c210*/  BSSY B1, `(.L_x_3604) ;  /* 0x000006d000017945 */ /* 0x000fe20003800000 */
[----:B------:R-:W-:Y:S01]  /*c220*/  VIADD R27, R2, 0x100 ;  /* 0x00000100021b7836 */ /* 0x000fe20000000000 */
[----:B------:R-:W-:Y:S01]  /*c230*/  UIMAD UR9, UR42, UR11, UR9 ;  /* 0x0000000b2a0972a4 */ /* 0x000fe2000f8e0209 */
[----:B------:R-:W-:Y:S01]  /*c240*/  IMAD R9, R6, 0x40, R3 ;  /* 0x0000004006097824 */ /* 0x000fe200078e0203 */
[----:B------:R-:W-:Y:S01]  /*c250*/  SEL R3, RZ, 0xffffffff, P1 ;  /* 0xffffffffff037807 */ /* 0x000fe20000800000 */
[----:B------:R-:W-:Y:S01]  /*c260*/  ULDC.64 UR10, c[0x0][0xaf0] ;  /* 0x0002bc00000a7ab9 */ /* 0x000fe20000000a00 */
[----:B-1----:R-:W-:Y:S01]  /*c270*/  ISETP.NE.AND P0, PT, R11, 0x1, PT ;  /* 0x000000010b00780c */ /* 0x002fe20003f05270 */
[----:B------:R-:W-:Y:S01]  /*c280*/  UIMAD UR41, UR41, UR10, URZ ;  /* 0x0000000a292972a4 */ /* 0x000fe2000f8e023f */
[----:B------:R-:W-:Y:S01]  /*c290*/  ISETP.GE.AND P1, PT, R184, UR12, PT ;  /* 0x0000000cb8007c0c */ /* 0x000fe2000bf26270 */
[----:B------:R-:W-:Y:S01]  /*c2a0*/  IMAD.SHL.U32 R15, R3, 0x2, RZ ;  /* 0x00000002030f7824 */ /* 0x000fe200078e00ff */
[----:B------:R-:W-:Y:S01]  /*c2b0*/  SEL R6, RZ, 0x1, P2 ;  /* 0x00000001ff067807 */ /* 0x000fe20001000000 */
[----:B------:R-:W-:Y:S01]  /*c2c0*/  UIMAD UR4, UR40, UR11, UR41 ;  /* 0x0000000b280472a4 */ /* 0x000fe2000f8e0229 */
[----:B------:R-:W-:Y:S01]  /*c2d0*/  SEL R7, RZ, 0xffffffff, P1 ;  /* 0xffffffffff077807 */ /* 0x000fe20000800000 */
[----:B------:R-:W-:Y:S01]  /*c2e0*/  UIMAD.WIDE.U32 UR40, UR40, UR10, UR8 ;  /* 0x0000000a282872a5 */ /* 0x000fe2000f8e0008 */
[----:B------:R-:W-:Y:S01]  /*c2f0*/  IMAD.MOV.U32 R3, RZ, RZ, R9 ;  /* 0x000000ffff037224 */ /* 0x000fe200078e0009 */
[----:B------:R-:W-:Y:S01]  /*c300*/  LOP3.LUT R6, R15, 0x2, R6, 0xe2, !PT ;  /* 0x000000020f067812 */ /* 0x000fe200078ee206 */
[----:B------:R-:W-:Y:S01]  /*c310*/  ULDC.64 UR8, c[0x0][0xae0] ;  /* 0x0002b80000087ab9 */ /* 0x000fe20000000a00 */
[----:B------:R-:W-:Y:S01]  /*c320*/  IMAD.SHL.U32 R7, R7, 0x4, RZ ;  /* 0x0000000407077824 */ /* 0x000fe200078e00ff */
[----:B------:R-:W-:Y:S01]  /*c330*/  UIADD3 UR4, UR41, UR4, URZ ;  /* 0x0000000429047290 */ /* 0x000fe2000fffe03f */
[----:B------:R-:W0:Y:S01]  /*c340*/  @P0 LDC R4, c[0x0][0xbec] ;  /* 0x0002fb00ff040b82 */ /* 0x000e220000000800 */
[C---:B------:R-:W-:Y:S01]  /*c350*/  VIADD R33, R2.reuse, 0x140 ;  /* 0x0000014002217836 */ /* 0x040fe20000000000 */
[----:B------:R-:W-:Y:S01]  /*c360*/  SHF.R.S32.HI R31, RZ, 0x1f, R184 ;  /* 0x0000001fff1f7819 */ /* 0x000fe200000114b8 */
[----:B------:R-:W-:Y:S01]  /*c370*/  VIADD R37, R2, 0x180 ;  /* 0x0000018002257836 */ /* 0x000fe20000000000 */
[----:B------:R-:W-:Y:S01]  /*c380*/  LOP3.LUT R10, R7, 0x4, R6, 0xe2, !PT ;  /* 0x00000004070a7812 */ /* 0x000fe200078ee206 */
[----:B------:R-:W-:Y:S01]  /*c390*/  IMAD.U32 R26, RZ, RZ, UR43 ;  /* 0x0000002bff1a7e24 */ /* 0x000fe2000f8e00ff */
[----:B------:R-:W-:Y:S01]  /*c3a0*/  SHF.R.S32.HI R28, RZ, 0x1f, R27 ;  /* 0x0000001fff1c7819 */ /* 0x000fe2000001141b */
[----:B-----5:R-:W-:Y:S01]  /*c3b0*/  IMAD R25, R0, R11, RZ ;  /* 0x0000000b00197224 */ /* 0x020fe200078e02ff */
[----:B------:R-:W1:Y:S01]  /*c3c0*/  @P0 LDC R5, c[0x0][0xbf0] ;  /* 0x0002fc00ff050b82 */ /* 0x000e620000000800 */
[----:B------:R-:W-:Y:S01]  /*c3d0*/  IMAD R26, R26, 0x40, R13 ;  /* 0x000000401a1a7824 */ /* 0x000fe200078e020d */
[----:B------:R-:W-:Y:S01]  /*c3e0*/  SHF.R.S32.HI R32, RZ, 0x1f, R37 ;  /* 0x0000001fff207819 */ /* 0x000fe20000011425 */
[----:B------:R-:W-:Y:S01]  /*c3f0*/  VIADD R29, R2, 0x1c0 ;  /* 0x000001c0021d7836 */ /* 0x000fe20000000000 */
[----:B------:R-:W-:-:S02]  /*c400*/  SHF.R.S32.HI R34, RZ, 0x1f, R35 ;  /* 0x0000001fff227819 */ /* 0x000fc40000011423 */
[----:B------:R-:W-:Y:S02]  /*c410*/  SHF.R.S32.HI R36, RZ, 0x1f, R33 ;  /* 0x0000001fff247819 */ /* 0x000fe40000011421 */
[----:B------:R-:W-:Y:S02]  /*c420*/  ISETP.GE.AND P1, PT, R29, UR12, PT ;  /* 0x0000000c1d007c0c */ /* 0x000fe4000bf26270 */
[----:B------:R-:W-:Y:S02]  /*c430*/  SHF.R.S32.HI R30, RZ, 0x1f, R29 ;  /* 0x0000001fff1e7819 */ /* 0x000fe4000001141d */
[----:B------:R-:W-:Y:S02]  /*c440*/  SEL R0, RZ, 0x80, P1 ;  /* 0x00000080ff007807 */ /* 0x000fe40000800000 */
[----:B------:R-:W-:Y:S01]  /*c450*/  SHF.R.S32.HI R38, RZ, 0x1f, R185 ;  /* 0x0000001fff267819 */ /* 0x000fe200000114b9 */
[----:B0-----:R-:W-:-:S05]  /*c460*/  @P0 IMAD.HI.U32 R4, R9, R4, RZ ;  /* 0x0000000409040227 */ /* 0x001fca00078e00ff */
[----:B-1----:R-:W-:Y:S01]  /*c470*/  @P0 SHF.R.U32.HI R3, RZ, R5, R4 ;  /* 0x00000005ff030219 */ /* 0x002fe20000011604 */
[----:B------:R-:W-:Y:S01]  /*c480*/  IMAD.U32 R5, RZ, RZ, UR41 ;  /* 0x00000029ff057e24 */ /* 0x000fe2000f8e00ff */
[----:B------:R-:W-:Y:S01]  /*c490*/  ISETP.GE.AND P0, PT, R35, UR12, PT ;  /* 0x0000000c23007c0c */ /* 0x000fe2000bf06270 */
[----:B------:R-:W-:Y:S01]  /*c4a0*/  IMAD.U32 R4, RZ, RZ, UR40 ;  /* 0x00000028ff047e24 */ /* 0x000fe2000f8e00ff */
[--C-:B------:R-:W-:Y:S01]  /*c4b0*/  SHF.R.S32.HI R6, RZ, 0x1f, R3.reuse ;  /* 0x0000001fff067819 */ /* 0x100fe20000011403 */
[----:B------:R-:W-:Y:S01]  /*c4c0*/  IMAD.U32 R5, RZ, RZ, UR4 ;  /* 0x00000004ff057e24 */ /* 0x000fe2000f8e00ff */
[----:B------:R-:W-:Y:S01]  /*c4d0*/  SEL R7, RZ, 0xffffffff, P0 ;  /* 0xffffffffff077807 */ /* 0x000fe20000000000 */
[----:B------:R-:W-:Y:S01]  /*c4e0*/  IMAD.MOV R8, RZ, RZ, -R3 ;  /* 0x000000ffff087224 */ /* 0x000fe200078e0a03 */
[----:B------:R-:W-:Y:S01]  /*c4f0*/  ISETP.GE.AND P0, PT, R27, UR12, PT ;  /* 0x0000000c1b007c0c */ /* 0x000fe2000bf06270 */
[----:B------:R-:W-:Y:S02]  /*c500*/  IMAD R6, R6, UR8, RZ ;  /* 0x0000000806067c24 */ /* 0x000fe4000f8e02ff */
[----:B------:R-:W-:Y:S01]  /*c510*/  IMAD.SHL.U32 R15, R7, 0x8, RZ ;  /* 0x00000008070f7824 */ /* 0x000fe200078e00ff */
[----:B------:R-:W-:Y:S01]  /*c520*/  SEL R12, RZ, 0xffffffff, P0 ;  /* 0xffffffffff0c7807 */ /* 0x000fe20000000000 */
[----:B------:R-:W-:Y:S01]  /*c530*/  IMAD R7, R3, UR9, R6 ;  /* 0x0000000903077c24 */ /* 0x000fe2000f8e0206 */
[----:B------:R-:W-:Y:S01]  /*c540*/  ISETP.GE.AND P0, PT, R33, UR12, PT ;  /* 0x0000000c21007c0c */ /* 0x000fe2000bf06270 */
[----:B------:R-:W-:Y:S01]  /*c550*/  IMAD.WIDE.U32 R4, R3, UR8, R4 ;  /* 0x0000000803047c25 */ /* 0x000fe2000f8e0004 */
[----:B------:R-:W-:Y:S01]  /*c560*/  LOP3.LUT R10, R15, 0x8, R10, 0xe2, !PT ;  /* 0x000000080f0a7812 */ /* 0x000fe200078ee20a */
[----:B------:R-:W-:-:S02]  /*c570*/  ULDC.64 UR8, c[0x0][0xad8] ;  /* 0x0002b60000087ab9 */ /* 0x000fc40000000a00 */
[----:B------:R-:W-:Y:S02]  /*c580*/  IMAD R3, R11, R8, R9 ;  /* 0x000000080b037224 */ /* 0x000fe400078e0209 */
[----:B------:R-:W-:Y:S02]  /*c590*/  IMAD.SHL.U32 R9, R12, 0x10, RZ ;  /* 0x000000100c097824 */ /* 0x000fe400078e00ff */
[----:B------:R-:W-:Y:S01]  /*c5a0*/  IMAD.IADD R5, R5, 0x1, R7 ;  /* 0x0000000105057824 */ /* 0x000fe200078e0207 */
[----:B------:R-:W-:Y:S02]  /*c5b0*/  SHF.R.S32.HI R6, RZ, 0x1f, R3 ;  /* 0x0000001fff067819 */ /* 0x000fe40000011403 */
[----:B------:R-:W-:Y:S01]  /*c5c0*/  SEL R7, RZ, 0xffffffff, P0 ;  /* 0xffffffffff077807 */ /* 0x000fe20000000000 */
[----:B------:R-:W-:Y:S01]  /*c5d0*/  IMAD.WIDE.U32 R4, R3, UR8, R4 ;  /* 0x0000000803047c25 */ /* 0x000fe2000f8e0004 */
[----:B------:R-:W-:Y:S02]  /*c5e0*/  LOP3.LUT R10, R9, 0x10, R10, 0xe2, !PT ;  /* 0x00000010090a7812 */ /* 0x000fe400078ee20a */
[----:B------:R-:W-:Y:S01]  /*c5f0*/  ISETP.GE.AND P0, PT, R37, UR12, PT ;  /* 0x0000000c25007c0c */ /* 0x000fe2000bf06270 */
[----:B------:R-:W-:-:S02]  /*c600*/  IMAD R6, R6, UR8, RZ ;  /* 0x0000000806067c24 */ /* 0x000fc4000f8e02ff */
[----:B------:R-:W-:Y:S02]  /*c610*/  IMAD.SHL.U32 R9, R7, 0x20, RZ ;  /* 0x0000002007097824 */ /* 0x000fe400078e00ff */
[----:B------:R-:W-:Y:S01]  /*c620*/  IMAD R7, R3, UR9, R6 ;  /* 0x0000000903077c24 */ /* 0x000fe2000f8e0206 */
[----:B------:R-:W-:Y:S02]  /*c630*/  ULDC.64 UR8, c[0x0][0xa80] ;  /* 0x0002a00000087ab9 */ /* 0x000fe40000000a00 */
[----:B------:R-:W-:Y:S01]  /*c640*/  LOP3.LUT R10, R9, 0x20, R10, 0xe2, !PT ;  /* 0x00000020090a7812 */ /* 0x000fe200078ee20a */
[----:B------:R-:W-:Y:S01]  /*c650*/  IMAD.IADD R3, R5, 0x1, R7 ;  /* 0x0000000105037824 */ /* 0x000fe200078e0207 */
[----:B------:R-:W-:Y:S02]  /*c660*/  SEL R9, RZ, 0x40, P0 ;  /* 0x00000040ff097807 */ /* 0x000fe40000000000 */
[----:B------:R-:W-:Y:S02]  /*c670*/  LEA R20, P0, R4, UR8, 0x1 ;  /* 0x0000000804147c11 */ /* 0x000fe4000f8008ff */
[----:B------:R-:W-:-:S02]  /*c680*/  LOP3.LUT R21, R10, R9, RZ, 0xfc, !PT ;  /* 0x000000090a157212 */ /* 0x000fc400078efcff */
[----:B------:R-:W-:Y:S01]  /*c690*/  LEA.HI.X R3, R4, UR9, R3, 0x1, P0 ;  /* 0x0000000904037c11 */ /* 0x000fe200080f0c03 */
[----:B------:R0:W1:Y:S01]  /*c6a0*/  SHFL.IDX PT, R6, R20, RZ, 0x181f ;  /* 0x00181fff14067589 */ /* 0x00006200000e0000 */
[----:B------:R-:W-:Y:S02]  /*c6b0*/  ISETP.GE.AND P0, PT, R26, R25, PT ;  /* 0x000000191a00720c */ /* 0x000fe40003f06270 */
[----:B------:R-:W-:Y:S01]  /*c6c0*/  LOP3.LUT R24, R21, R0, RZ, 0xfc, !PT ;  /* 0x0000000015187212 */ /* 0x000fe200078efcff */
[----:B------:R0:W2:Y:S10]  /*c6d0*/  SHFL.IDX PT, R7, R3, RZ, 0x181f ;  /* 0x00181fff03077589 */ /* 0x0000b400000e0000 */
[----:B0-----:R-:W-:Y:S05]  /*c6e0*/  @P0 BRA `(.L_x_3605) ;  /* 0x00000000007c0947 */ /* 0x001fea0003800000 */
[----:B------:R-:W-:Y:S02]  /*c6f0*/  ISETP.GE.AND P2, PT, R185, UR12, PT ;  /* 0x0000000cb9007c0c */ /* 0x000fe4000bf46270 */
[----:B------:R-:W-:Y:S02]  /*c700*/  ISETP.GE.AND P1, PT, R2, UR12, PT ;  /* 0x0000000c02007c0c */ /* 0x000fe4000bf26270 */
[----:B------:R-:W-:Y:S02]  /*c710*/  ISETP.GE.AND P5, PT, R184, UR12, PT ;  /* 0x0000000cb8007c0c */ /* 0x000fe4000bfa6270 */
[----:B------:R-:W-:-:S07]  /*c720*/  ISETP.GE.AND P3, PT, R35, UR12, PT ;  /* 0x0000000c23007c0c */ /* 0x000fce000bf66270 */
[CC--:B-1----:R-:W-:Y:S02]  /*c730*/  @!P2 LEA R8, P0, R185.reuse, R6.reuse, 0x1 ;  /* 0x00000006b908a211 */ /* 0x0c2fe400078008ff */
[----:B--2---:R-:W-:Y:S02]  /*c740*/  @!P1 IMAD.WIDE R4, R2, 0x2, R6 ;  /* 0x0000000202049825 */ /* 0x004fe400078e0206 */
[----:B------:R-:W-:Y:S02]  /*c750*/  @!P2 LEA.HI.X R9, R185, R7, R38, 0x1, P0 ;  /* 0x00000007b909a211 */ /* 0x000fe400000f0c26 */
[----:B------:R-:W-:Y:S01]  /*c760*/  @!P5 LEA R10, P4, R184, R6, 0x1 ;  /* 0x00000006b80ad211 */ /* 0x000fe200078808ff */
[----:B------:R-:W-:Y:S01]  /*c770*/  @!P1 ST.E.128 desc[UR50][R4.64], RZ ;  /* 0x000000ff04009985 */ /* 0x000fe2000c101d32 */
[----:B------:R-:W-:Y:S02]  /*c780*/  ISETP.GE.AND P1, PT, R33, UR12, PT ;  /* 0x0000000c21007c0c */ /* 0x000fe4000bf26270 */
[----:B------:R-:W-:Y:S01]  /*c790*/  LOP3.LUT P0, RZ, R21, 0x40, RZ, 0xc0, !PT ;  /* 0x0000004015ff7812 */ /* 0x000fe2000780c0ff */
[----:B------:R0:W-:Y:S01]  /*c7a0*/  @!P2 ST.E.128 desc[UR50][R8.64], RZ ;  /* 0x000000ff0800a985 */ /* 0x0001e2000c101d32 */
[----:B------:R-:W-:-:S02]  /*c7b0*/  ISETP.GE.AND P2, PT, R27, UR12, PT ;  /* 0x0000000c1b007c0c */ /* 0x000fc4000bf46270 */
[-C--:B------:R-:W-:Y:S02]  /*c7c0*/  @!P5 LEA.HI.X R11, R184, R7.reuse, R31, 0x1, P4 ;  /* 0x00000007b80bd211 */ /* 0x080fe400020f0c1f */
[----:B------:R-:W-:Y:S02]  /*c7d0*/  LOP3.LUT P4, RZ, R24, 0x80, RZ, 0xc0, !PT ;  /* 0x0000008018ff7812 */ /* 0x000fe4000788c0ff */
[CC--:B------:R-:W-:Y:S01]  /*c7e0*/  @!P3 LEA R12, P6, R35.reuse, R6.reuse, 0x1 ;  /* 0x00000006230cb211 */ /* 0x0c0fe200078c08ff */
[----:B------:R3:W-:Y:S03]  /*c7f0*/  @!P5 ST.E.128 desc[UR50][R10.64], RZ ;  /* 0x000000ff0a00d985 */ /* 0x0007e6000c101d32 */
[----:B------:R-:W-:Y:S02]  /*c800*/  @!P3 LEA.HI.X R13, R35, R7, R34, 0x1, P6 ;  /* 0x00000007230db211 */ /* 0x000fe400030f0c22 */
[----:B0-----:R-:W-:-:S02]  /*c810*/  @!P1 LEA R8, P6, R33, R6, 0x1 ;  /* 0x0000000621089211 */ /* 0x001fc400078c08ff */
[-C--:B------:R-:W-:Y:S01]  /*c820*/  @!P2 LEA R4, P5, R27, R6.reuse, 0x1 ;  /* 0x000000061b04a211 */ /* 0x080fe200078a08ff */
[----:B------:R3:W-:Y:S01]  /*c830*/  @!P3 ST.E.128 desc[UR50][R12.64], RZ ;  /* 0x000000ff0c00b985 */ /* 0x0007e2000c101d32 */
[-C--:B------:R-:W-:Y:S02]  /*c840*/  @P0 LEA R14, P3, R37, R6.reuse, 0x1 ;  /* 0x00000006250e0211 */ /* 0x080fe400078608ff */
[-C--:B------:R-:W-:Y:S02]  /*c850*/  @!P2 LEA.HI.X R5, R27, R7.reuse, R28, 0x1, P5 ;  /* 0x000000071b05a211 */ /* 0x080fe400028f0c1c */
[----:B------:R-:W-:Y:S02]  /*c860*/  @P4 LEA R6, P5, R29, R6, 0x1 ;  /* 0x000000061d064211 */ /* 0x000fe400078a08ff */
[-C--:B------:R-:W-:Y:S01]  /*c870*/  @!P1 LEA.HI.X R9, R33, R7.reuse, R36, 0x1, P6 ;  /* 0x0000000721099211 */ /* 0x080fe200030f0c24 */
[----:B------:R3:W-:Y:S01]  /*c880*/  @!P2 ST.E.128 desc[UR50][R4.64], RZ ;  /* 0x000000ff0400a985 */ /* 0x0007e2000c101d32 */
[----:B------:R-:W-:-:S02]  /*c890*/  @P0 LEA.HI.X R15, R37, R7, R32, 0x1, P3 ;  /* 0x00000007250f0211 */ /* 0x000fc400018f0c20 */
[----:B------:R-:W-:Y:S01]  /*c8a0*/  @P4 LEA.HI.X R7, R29, R7, R30, 0x1, P5 ;  /* 0x000000071d074211 */ /* 0x000fe200028f0c1e */
[----:B------:R3:W-:Y:S04]  /*c8b0*/  @!P1 ST.E.128 desc[UR50][R8.64], RZ ;  /* 0x000000ff08009985 */ /* 0x0007e8000c101d32 */
[----:B------:R3:W-:Y:S04]  /*c8c0*/  @P0 ST.E.128 desc[UR50][R14.64], RZ ;  /* 0x000000ff0e000985 */ /* 0x0007e8000c101d32 */
[----:B------:R3:W-:Y:S02]  /*c8d0*/  @P4 ST.E.128 desc[UR50][R6.64], RZ ;  /* 0x000000ff06004985 */ /* 0x0007e4000c101d32 */
.L_x_3605:
[----:B------:R-:W-:Y:S05]  /*c8e0*/  BSYNC B1 ;  /* 0x0000000000017941 */ /* 0x000fea0003800000 */
.L_x_3604:
[----:B------:R-:W-:Y:S01]  /*c8f0*/  VIADD R0, R26, 0x20 ;  /* 0x000000201a007836 */ /* 0x000fe20000000000 */
[----:B--23--:R0:W2:Y:S04]  /*c900*/  SHFL.IDX PT, R7, R3, 0x1, 0x181f ;  /* 0x00381f0003077f89 */ /* 0x00c0a800000e0000 */
[----:B------:R-:W-:Y:S01]  /*c910*/  ISETP.GE.AND P0, PT, R0, R25, PT ;  /* 0x000000190000720c */ /* 0x000fe20003f06270 */
[----:B-1----:R0:W1:-:S12]  /*c920*/  SHFL.IDX PT, R6, R20, 0x1, 0x181f ;  /* 0x00381f0014067f89 */ /* 0x00205800000e0000 */
[----:B0-----:R-:W-:Y:S05]  /*c930*/  @P0 BRA `(.L_x_3598) ;  /* 0x00000000007c0947 */ /* 0x001fea0003800000 */
[----:B------:R-:W-:Y:S02]  /*c940*/  ISETP.GE.AND P1, PT, R2, UR12, PT ;  /* 0x0000000c02007c0c */ /* 0x000fe4000bf26270 */
[----:B------:R-:W-:Y:S02]  /*c950*/  ISETP.GE.AND P5, PT, R185, UR12, PT ;  /* 0x0000000cb9007c0c */ /* 0x000fe4000bfa6270 */
[----:B------:R-:W-:Y:S02]  /*c960*/  ISETP.GE.AND P4, PT, R184, UR12, PT ;  /* 0x0000000cb8007c0c */ /* 0x000fe4000bf86270 */
[----:B------:R-:W-:Y:S02]  /*c970*/  ISETP.GE.AND P3, PT, R35, UR12, PT ;  /* 0x0000000c23007c0c */ /* 0x000fe4000bf66270 */
[----:B------:R-:W-:-:S05]  /*c980*/  ISETP.GE.AND P2, PT, R27, UR12, PT ;  /* 0x0000000c1b007c0c */ /* 0x000fca000bf46270 */
[----:B-12---:R-:W-:Y:S02]  /*c990*/  @!P1 IMAD.WIDE R4, R2, 0x2, R6 ;  /* 0x0000000202049825 */ /* 0x006fe400078e0206 */
[CC--:B------:R-:W-:Y:S02]  /*c9a0*/  @!P5 LEA R8, P0, R185.reuse, R6.reuse, 0x1 ;  /* 0x00000006b908d211 */ /* 0x0c0fe400078008ff */
[-C--:B------:R-:W-:Y:S01]  /*c9b0*/  @!P4 LEA R10, P6, R184, R6.reuse, 0x1 ;  /* 0x00000006b80ac211 */ /* 0x080fe200078c08ff */
[----:B------:R0:W-:Y:S01]  /*c9c0*/  @!P1 ST.E.128 desc[UR50][R4.64], RZ ;  /* 0x000000ff04009985 */ /* 0x0001e2000c101d32 */
[----:B------:R-:W-:Y:S02]  /*c9d0*/  @!P5 LEA.HI.X R9, R185, R7, R38, 0x1, P0 ;  /* 0x00000007b909d211 */ /* 0x000fe400000f0c26 */
[----:B------:R-:W-:Y:S02]  /*c9e0*/  ISETP.GE.AND P1, PT, R33, UR12, PT ;  /* 0x0000000c21007c0c */ /* 0x000fe4000bf26270 */
[----:B------:R-:W-:Y:S01]  /*c9f0*/  LOP3.LUT P0, RZ, R21, 0x40, RZ, 0xc0, !PT ;  /* 0x0000004015ff7812 */ /* 0x000fe2000780c0ff */
[----:B------:R1:W-:Y:S01]  /*ca00*/  @!P5 ST.E.128 desc[UR50][R8.64], RZ ;  /* 0x000000ff0800d985 */ /* 0x0003e2000c101d32 */
[----:B------:R-:W-:-:S02]  /*ca10*/  @!P3 LEA R12, P5, R35, R6, 0x1 ;  /* 0x00000006230cb211 */ /* 0x000fc400078a08ff */
[-C--:B------:R-:W-:Y:S02]  /*ca20*/  @!P4 LEA.HI.X R11, R184, R7.reuse, R31, 0x1, P6 ;  /* 0x00000007b80bc211 */ /* 0x080fe400030f0c1f */
[-C--:B------:R-:W-:Y:S02]  /*ca30*/  @!P2 LEA R14, P6, R27, R6.reuse, 0x1 ;  /* 0x000000061b0ea211 */ /* 0x080fe400078c08ff */
[-C--:B------:R-:W-:Y:S01]  /*ca40*/  @!P3 LEA.HI.X R13, R35, R7.reuse, R34, 0x1, P5 ;  /* 0x00000007230db211 */ /* 0x080fe200028f0c22 */
[----:B------:R1:W-:Y:S01]  /*ca50*/  @!P4 ST.E.128 desc[UR50][R10.64], RZ ;  /* 0x000000ff0a00c985 */ /* 0x0003e2000c101d32 */
[----:B------:R-:W-:Y:S02]  /*ca60*/  LOP3.LUT P5, RZ, R24, 0x80, RZ, 0xc0, !PT ;  /* 0x0000008018ff7812 */ /* 0x000fe400078ac0ff */
[----:B------:R-:W-:Y:S01]  /*ca70*/  @!P2 LEA.HI.X R15, R27, R7, R28, 0x1, P6 ;  /* 0x000000071b0fa211 */ /* 0x000fe200030f0c1c */
[----:B------:R1:W-:Y:S01]  /*ca80*/  @!P3 ST.E.128 desc[UR50][R12.64], RZ ;  /* 0x000000ff0c00b985 */ /* 0x0003e2000c101d32 */
[----:B0-----:R-:W-:-:S03]  /*ca90*/  @!P1 LEA R4, P6, R33, R6, 0x1 ;  /* 0x0000000621049211 */ /* 0x001fc600078c08ff */
[----:B------:R1:W-:Y:S01]  /*caa0*/  @!P2 ST.E.128 desc[UR50][R14.64], RZ ;  /* 0x000000ff0e00a985 */ /* 0x0003e2000c101d32 */
[----:B------:R-:W-:Y:S02]  /*cab0*/  @!P1 LEA.HI.X R5, R33, R7, R36, 0x1, P6 ;  /* 0x0000000721059211 */ /* 0x000fe400030f0c24 */
[----:B------:R-:W-:-:S03]  /*cac0*/  @P0 LEA R20, P6, R37, R6, 0x1 ;  /* 0x0000000625140211 */ /* 0x000fc600078c08ff */
[----:B------:R1:W-:Y:S01]  /*cad0*/  @!P1 ST.E.128 desc[UR50][R4.64], RZ ;  /* 0x000000ff04009985 */ /* 0x0003e2000c101d32 */
[----:B------:R-:W-:Y:S02]  /*cae0*/  @P0 LEA.HI.X R21, R37, R7, R32, 0x1, P6 ;  /* 0x0000000725150211 */ /* 0x000fe400030f0c20 */
[----:B------:R-:W-:-:S03]  /*caf0*/  @P5 LEA R6, P6, R29, R6, 0x1 ;  /* 0x000000061d065211 */ /* 0x000fc600078c08ff */
[----:B------:R1:W-:Y:S01]  /*cb00*/  @P0 ST.E.128 desc[UR50][R20.64], RZ ;  /* 0x000000ff14000985 */ /* 0x0003e2000c101d32 */
[----:B------:R-:W-:-:S05]  /*cb10*/  @P5 LEA.HI.X R7, R29, R7, R30, 0x1, P6 ;  /* 0x000000071d075211 */ /* 0x000fca00030f0c1e */
[----:B------:R1:W-:Y:S04]  /*cb20*/  @P5 ST.E.128 desc[UR50][R6.64], RZ ;  /* 0x000000ff06005985 */ /* 0x0003e8000c101d32 */
.L_x_3598:
[----:B------:R-:W-:Y:S05]  /*cb30*/  BSYNC B0 ;  /* 0x0000000000007941 */ /* 0x000fea0003800000 */
.L_x_3591:
[----:B------:R-:W-:Y:S02]  /*cb40*/  ULDC UR4, c[0x0][0xc3c] ;  /* 0x00030f0000047ab9 */ /* 0x000fe40000000800 */
[----:B------:R-:W-:-:S06]  /*cb50*/  UISETP.GE.AND UP0, UPT, UR7, UR4, UPT ;  /* 0x000000040700728c */ /* 0x000fcc000bf06270 */
[----:B------:R-:W-:-:S13]  /*cb60*/  PLOP3.LUT P0, PT, PT, PT, UP0, 0x80, 0x0 ;  /* 0x000000000000781c */ /* 0x000fda0003f0f008 */
[----:B------:R-:W-:Y:S05]  /*cb70*/  @!P0 BRA `(.L_x_3606) ;  /* 0xffffff4400d48947 */ /* 0x000fea000383ffff */
[----:B------:R-:W-:Y:S05]  /*cb80*/  EXIT ;  /* 0x000000000000794d */ /* 0x000fea0003800000 */
.L_x_3550:
[----:B------:R-:W-:-:S08]  /*cb90*/  NOP ;  /* 0x0000000000007918 */ /* 0x000fd00000000000 */
[----:B------:R-:W0:-:S00]  /*cba0*/  USETMAXREG.DEALLOC.CTAPOOL 0x28 ;  /* 0x00000028000079c8 */ /* 0x000e0000080e0500 */
        /* <DEDUP_REMOVED lines=14> */
.L_x_3607:
        /* <DEDUP_REMOVED lines=43> */
.L_x_3611:
        /* <DEDUP_REMOVED lines=35> */
.L_x_3609:
        /* <DEDUP_REMOVED lines=18> */
.L_x_3612:
[----:B-1----:R-:W-:Y:S01]  /*d290*/  IMAD R24, R24, UR5, R10 ;  /* 0x0000000518187c24 */ /* 0x002fe2000f8e020a */
[----:B------:R-:W-:Y:S01]  /*d2a0*/  IABS R4, R9 ;  /* 0x0000000900047213 */ /* 0x000fe20000000000 */
[----:B0-----:R-:W-:Y:S01]  /*d2b0*/  IMAD.MOV.U32 R5, RZ, RZ, R11 ;  /* 0x000000ffff057224 */ /* 0x001fe200078e000b */
[----:B------:R-:W-:Y:S01]  /*d2c0*/  IABS R11, R6 ;  /* 0x00000006000b7213 */ /* 0x000fe20000000000 */
[----:B------:R-:W-:Y:S01]  /*d2d0*/  IMAD.MOV.U32 R2, RZ, RZ, RZ ;  /* 0x000000ffff027224 */ /* 0x000fe200078e00ff */
[----:B------:R-:W-:Y:S01]  /*d2e0*/  IADD3 R25, -R24, UR6, RZ ;  /* 0x0000000618197c10 */ /* 0x000fe2000fffe1ff */
[----:B------:R-:W-:Y:S01]  /*d2f0*/  IMAD R5, R5, R12, RZ ;  /* 0x0000000c05057224 */ /* 0x000fe200078e02ff */
[----:B------:R-:W0:Y:S01]  /*d300*/  I2F.RP R8, R4 ;  /* 0x0000000400087306 */ /* 0x000e220000209400 */
[----:B------:R-:W-:Y:S01]  /*d310*/  VIADD R27, R27, UR4 ;  /* 0x000000041b1b7c36 */ /* 0x000fe20008000000 */
[----:B------:R-:W-:Y:S01]  /*d320*/  IABS R10, R25 ;  /* 0x00000019000a7213 */ /* 0x000fe20000000000 */
[----:B------:R-:W-:-:S04]  /*d330*/  IMAD.HI.U32 R2, R3, R5, R2 ;  /* 0x0000000503027227 */ /* 0x000fc800078e0002 */
[----:B------:R-:W-:Y:S02]  /*d340*/  IMAD.MOV.U32 R3, RZ, RZ, R10 ;  /* 0x000000ffff037224 */ /* 0x000fe400078e000a */
[----:B------:R-:W-:Y:S02]  /*d350*/  IMAD.MOV R5, RZ, RZ, -R11 ;  /* 0x000000ffff057224 */ /* 0x000fe400078e0a0b */
[----:B------:R-:W-:-:S04]  /*d360*/  IMAD.HI.U32 R2, R2, R3, RZ ;  /* 0x0000000302027227 */ /* 0x000fc800078e00ff */
[----:B------:R-:W-:Y:S01]  /*d370*/  IMAD R3, R2, R5, R3 ;  /* 0x0000000502037224 */ /* 0x000fe200078e0203 */
[----:B0-----:R-:W0:Y:S01]  /*d380*/  MUFU.RCP R8, R8 ;  /* 0x0000000800087308 */ /* 0x001e220000001000 */
[----:B------:R-:W-:-:S03]  /*d390*/  LOP3.LUT R5, R25, R6, RZ, 0x3c, !PT ;  /* 0x0000000619057212 */ /* 0x000fc600078e3cff */
[----:B------:R-:W-:Y:S02]  /*d3a0*/  ISETP.GT.U32.AND P1, PT, R12, R3, PT ;  /* 0x000000030c00720c */ /* 0x000fe40003f24070 */
[----:B------:R-:W-:-:S11]  /*d3b0*/  ISETP.GE.AND P2, PT, R5, RZ, PT ;  /* 0x000000ff0500720c */ /* 0x000fd60003f46270 */
[----:B------:R-:W-:Y:S02]  /*d3c0*/  @!P1 IMAD.IADD R3, R3, 0x1, -R12 ;  /* 0x0000000103039824 */ /* 0x000fe400078e0a0c */
[----:B0-----:R-:W-:Y:S02]  /*d3d0*/  VIADD R10, R8, 0xffffffe ;  /* 0x0ffffffe080a7836 */ /* 0x001fe40000000000 */
[----:B------:R-:W-:Y:S01]  /*d3e0*/  @!P1 VIADD R2, R2, 0x1 ;  /* 0x0000000102029836 */ /* 0x000fe20000000000 */
[----:B------:R-:W-:Y:S02]  /*d3f0*/  ISETP.GE.U32.AND P0, PT, R3, R12, PT ;  /* 0x0000000c0300720c */ /* 0x000fe40003f06070 */
[----:B------:R-:W0:Y:S01]  /*d400*/  F2I.FTZ.U32.TRUNC.NTZ R3, R10 ;  /* 0x0000000a00037305 */ /* 0x000e22000021f000 */
[----:B------:R-:W-:-:S10]  /*d410*/  ISETP.NE.AND P1, PT, R6, RZ, PT ;  /* 0x000000ff0600720c */ /* 0x000fd40003f25270 */
        /* <DEDUP_REMOVED lines=9> */
[----:B------:R-:W-:-:S02]  /*d4b0*/  IMAD.MOV.U32 R2, RZ, RZ, RZ ;  /* 0x000000ffff027224 */ /* 0x000fc400078e00ff */
[----:B------:R-:W-:Y:S02]  /*d4c0*/  IMAD R6, R6, R8, RZ ;  /* 0x0000000806067224 */ /* 0x000fe400078e02ff */
[----:B------:R-:W-:-:S04]  /*d4d0*/  IMAD.HI.U32 R2, R3, R5, R2 ;  /* 0x0000000503027227 */ /* 0x000fc800078e0002 */
[----:B------:R-:W-:Y:S02]  /*d4e0*/  IMAD.MOV.U32 R3, RZ, RZ, R10 ;  /* 0x000000ffff037224 */ /* 0x000fe400078e000a */
[----:B------:R-:W-:Y:S02]  /*d4f0*/  IMAD.MOV.U32 R5, RZ, RZ, R11 ;  /* 0x000000ffff057224 */ /* 0x000fe400078e000b */
[----:B------:R-:W-:-:S04]  /*d500*/  IMAD.HI.U32 R2, R2, R3, RZ ;  /* 0x0000000302027227 */ /* 0x000fc800078e00ff */
[----:B------:R-:W-:Y:S02]  /*d510*/  IMAD R3, R2, R5, R3 ;  /* 0x0000000502037224 */ /* 0x000fe400078e0203 */
[----:B------:R-:W-:-:S03]  /*d520*/  IMAD.IADD R25, R25, 0x1, -R6 ;  /* 0x0000000119197824 */ /* 0x000fc600078e0a06 */
        /* <DEDUP_REMOVED lines=12> */
[----:B------:R-:W-:-:S04]  /*d5f0*/  IMAD R9, R9, 0x1000000, R2 ;  /* 0x0100000009097824 */ /* 0x000fc800078e0202 */
[----:B------:R-:W-:Y:S01]  /*d600*/  IMAD R26, R26, 0x10000, R9 ;  /* 0x000100001a1a7824 */ /* 0x000fe200078e0209 */
[----:B------:R-:W-:Y:S06]  /*d610*/  BRA `(.L_x_3613) ;  /* 0x0000000000147947 */ /* 0x000fec0003800000 */
.L_x_3610:
[----:B------:R-:W-:Y:S01]  /*d620*/  ULDC UR4, c[0x0][0xc3c] ;  /* 0x00030f0000047ab9 */ /* 0x000fe20000000800 */
[----:B------:R-:W-:Y:S02]  /*d630*/  IMAD.MOV.U32 R25, RZ, RZ, RZ ;  /* 0x000000ffff197224 */ /* 0x000fe400078e00ff */
[----:B------:R-:W-:Y:S02]  /*d640*/  IMAD.U32 R24, RZ, RZ, UR6 ;  /* 0x00000006ff187e24 */ /* 0x000fe4000f8e00ff */
[----:B------:R-:W-:Y:S02]  /*d650*/  IMAD.MOV.U32 R26, RZ, RZ, RZ ;  /* 0x000000ffff1a7224 */ /* 0x000fe400078e00ff */
[----:B------:R-:W-:-:S07]  /*d660*/  IMAD.U32 R27, RZ, RZ, UR4 ;  /* 0x00000004ff1b7e24 */ /* 0x000fce000f8e00ff */
.L_x_3613:
[----:B------:R-:W-:-:S13]  /*d670*/  ISETP.NE.AND P0, PT, R7, RZ, PT ;  /* 0x000000ff0700720c */ /* 0x000fda0003f05270 */
[----:B------:R-:W0:Y:S01]  /*d680*/  @!P0 S2R R3, SR_CgaCtaId ;  /* 0x0000000000038919 */ /* 0x000e220000008800 */
[----:B------:R-:W-:-:S04]  /*d690*/  @!P0 MOV R2, 0x400 ;  /* 0x0000040000028802 */ /* 0x000fc80000000f00 */
[----:B0-----:R-:W-:-:S05]  /*d6a0*/  @!P0 LEA R2, R3, R2, 0x18 ;  /* 0x0000000203028211 */ /* 0x001fca00078ec0ff */
[----:B------:R1:W-:Y:S01]  /*d6b0*/  @!P0 STS.128 [R2+0x28cd0], R24 ;  /* 0x028cd01802008388 */ /* 0x0003e20000000c00 */
[----:B------:R-:W-:Y:S06]  /*d6c0*/  BAR.ARV 0x5, 0x180 ;  /* 0x0146000000007b1d */ /* 0x000fec0000002000 */
.L_x_3608:
[----:B------:R2:W-:Y:S01]  /*d6d0*/  STL [R1+0x24], RZ ;  /* 0x000024ff01007387 */ /* 0x0005e20000100800 */
[----:B------:R-:W-:Y:S01]  /*d6e0*/  ULDC UR4, c[0x0][0xc3c] ;  /* 0x00030f0000047ab9 */ /* 0x000fe20000000800 */
[----:B------:R-:W-:Y:S01]  /*d6f0*/  IMAD.MOV.U32 R22, RZ, RZ, 0x1 ;  /* 0x00000001ff167424 */ /* 0x000fe200078e00ff */
[----:B0-----:R-:W-:Y:S01]  /*d700*/  ISETP.GE.AND P0, PT, R27, UR4, PT ;  /* 0x000000041b007c0c */ /* 0x001fe2000bf06270 */
[----:B------:R-:W-:-:S12]  /*d710*/  IMAD.MOV.U32 R18, RZ, RZ, RZ ;  /* 0x000000ffff127224 */ /* 0x000fd800078e00ff */
[----:B--2---:R-:W-:Y:S05]  /*d720*/  @P0 BRA `(.L_x_3614) ;  /* 0x0000004800b80947 */ /* 0x004fea0003800000 */
[----:B------:R-:W0:Y:S01]  /*d730*/  S2UR UR5, SR_CgaCtaId ;  /* 0x00000000000579c3 */ /* 0x000e220000008800 */
[C---:B-1----:R-:W-:Y:S01]  /*d740*/  IMAD.SHL.U32 R2, R0.reuse, 0x8, RZ ;  /* 0x0000000800027824 */ /* 0x042fe200078e00ff */
[----:B------:R-:W-:Y:S01]  /*d750*/  UMOV UR4, 0x400 ;  /* 0x0000040000047882 */ /* 0x000fe20000000000 */
[C---:B------:R-:W-:Y:S01]  /*d760*/  LOP3.LUT R4, R0.reuse, 0x7f, RZ, 0xc0, !PT ;  /* 0x0000007f00047812 */ /* 0x040fe200078ec0ff */
[----:B------:R-:W-:Y:S01]  /*d770*/  IMAD.SHL.U32 R5, R0, 0x10, RZ ;  /* 0x0000001000057824 */ /* 0x000fe200078e00ff */
[----:B------:R1:W-:Y:S01]  /*d780*/  STL [R1+0x24], RZ ;  /* 0x000024ff01007387 */ /* 0x0003e20000100800 */
[C---:B------:R-:W-:Y:S01]  /*d790*/  LOP3.LUT R3, R2.reuse, 0x1f8, RZ, 0xc0, !PT ;  /* 0x000001f802037812 */ /* 0x040fe200078ec0ff */
[----:B------:R-:W-:Y:S01]  /*d7a0*/  BSSY B8, `(.L_x_3614) ;  /* 0x00004a6000087945 */ /* 0x000fe20003800000 */
[----:B------:R-:W-:Y:S01]  /*d7b0*/  SHF.R.U32.HI R36, RZ, 0x3, R4 ;  /* 0x00000003ff247819 */ /* 0x000fe20000011604 */
[----:B------:R-:W-:Y:S01]  /*d7c0*/  IMAD.MOV.U32 R22, RZ, RZ, 0x1 ;  /* 0x00000001ff167424 */ /* 0x000fe200078e00ff */
[----:B------:R-:W-:Y:S01]  /*d7d0*/  LOP3.LUT R3, R3, 0x38, R0, 0x78, !PT ;  /* 0x0000003803037812 */ /* 0x000fe200078e7800 */
[----:B------:R-:W-:Y:S01]  /*d7e0*/  IMAD.MOV.U32 R18, RZ, RZ, RZ ;  /* 0x000000ffff127224 */ /* 0x000fe200078e00ff */
[----:B------:R-:W-:Y:S01]  /*d7f0*/  LOP3.LUT R0, R2, 0x38, RZ, 0xc0, !PT ;  /* 0x0000003802007812 */ /* 0x000fe200078ec0ff */
[----:B------:R-:W-:Y:S01]  /*d800*/  ULOP3.LUT UR36, UR37, 0x2, URZ, 0xfc, !UPT ;  /* 0x0000000225247892 */ /* 0x000fe2000f8efc3f */
[----:B------:R-:W-:Y:S01]  /*d810*/  LOP3.LUT R33, R3, 0x200, R2, 0xf8, !PT ;  /* 0x0000020003217812 */ /* 0x000fe200078ef802 */
[----:B------:R-:W-:Y:S01]  /*d820*/  ULDC UR38, c[0x0][0xc] ;  /* 0x0000030000267ab9 */ /* 0x000fe20000000800 */
[----:B------:R-:W-:-:S02]  /*d830*/  LOP3.LUT R3, R36, 0x70, R5, 0xf8, !PT ;  /* 0x0000007024037812 */ /* 0x000fc400078ef805 */
[C---:B------:R-:W-:Y:S02]  /*d840*/  LOP3.LUT R2, R0.reuse, 0x40, RZ, 0xfc, !PT ;  /* 0x0000004000027812 */ /* 0x040fe400078efcff */
[C---:B------:R-:W-:Y:S02]  /*d850*/  LOP3.LUT R4, R0.reuse, 0x80, RZ, 0xfc, !PT ;  /* 0x0000008000047812 */ /* 0x040fe400078efcff */
[C---:B------:R-:W-:Y:S01]  /*d860*/  LOP3.LUT R3, R0.reuse, 0xc0, RZ, 0xfc, !PT ;  /* 0x000000c000037812 */ /* 0x040fe200078efcff */
[----:B0-----:R-:W-:Y:S01]  /*d870*/  ULEA UR4, UR5, UR4, 0x18 ;  /* 0x0000000405047291 */ /* 0x001fe2000f8ec03f */
[C---:B------:R-:W-:Y:S02]  /*d880*/  LOP3.LUT R2, R0.reuse, 0x100, RZ, 0xfc, !PT ;  /* 0x0000010000027812 */ /* 0x040fe400078efcff */
[C---:B------:R-:W-:Y:S02]  /*d890*/  LOP3.LUT R4, R0.reuse, 0x140, RZ, 0xfc, !PT ;  /* 0x0000014000047812 */ /* 0x040fe400078efcff */
[C---:B------:R-:W-:Y:S01]  /*d8a0*/  LOP3.LUT R3, R0.reuse, 0x180, RZ, 0xfc, !PT ;  /* 0x0000018000037812 */ /* 0x040fe200078efcff */
[----:B------:R-:W-:Y:S01]  /*d8b0*/  IMAD.U32 R17, RZ, RZ, UR4 ;  /* 0x00000004ff117e24 */ /* 0x000fe2000f8e00ff */
[----:B------:R-:W-:-:S03]  /*d8c0*/  LOP3.LUT R2, R0, 0x1c0, RZ, 0xfc, !PT ;  /* 0x000001c000027812 */ /* 0x000fc600078efcff */
[----:B------:R-:W-:-:S05]  /*d8d0*/  IMAD R0, R33, 0x2, R17 ;  /* 0x0000000221007824 */ /* 0x000fca00078e0211 */
[----:B------:R1:W-:Y:S02]  /*d8e0*/  STL [R1+0x2c], R0 ;  /* 0x00002c0001007387 */ /* 0x0003e40000100800 */
.L_x_3675:
[----:B------:R-:W0:Y:S02]  /*d8f0*/  LDC.64 R2, c[0x0][0xc88] ;  /* 0x00032200ff027b82 */ /* 0x000e240000000a00 */
[----:B0-----:R-:W-:-:S05]  /*d900*/  IMAD.WIDE R2, R27, 0x4, R2 ;  /* 0x000000041b027825 */ /* 0x001fca00078e0202 */
[----:B-1----:R-:W1:Y:S01]  /*d910*/  LDG.E R29, desc[UR50][R2.64] ;  /* 0x00000032021d7981 */ /* 0x002e62000c1e1900 */
[----:B------:R-:W-:Y:S05]  /*d920*/  YIELD ;  /* 0x0000000000007946 */ /* 0x000fea0003800000 */
[----:B------:R-:W-:Y:S01]  /*d930*/  ULDC.64 UR4, c[0x0][0xa28] ;  /* 0x00028a0000047ab9 */ /* 0x000fe20000000a00 */
[----:B------:R-:W-:Y:S01]  /*d940*/  IMAD.MOV.U32 R31, RZ, RZ, RZ ;  /* 0x000000ffff1f7224 */ /* 0x000fe200078e00ff */
[----:B------:R-:W-:Y:S01]  /*d950*/  ISETP.NE.U32.AND P0, PT, RZ, UR4, PT ;  /* 0x00000004ff007c0c */ /* 0x000fe2000bf05070 */
[----:B------:R-:W-:-:S03]  /*d960*/  ULDC.64 UR6, c[0x0][0xa18] ;  /* 0x0002860000067ab9 */ /* 0x000fc60000000a00 */
[----:B------:R-:W-:Y:S01]  /*d970*/  ISETP.NE.AND.EX P0, PT, RZ, UR5, PT, P0 ;  /* 0x00000005ff007c0c */ /* 0x000fe2000bf05300 */
[----:B------:R-:W-:Y:S01]  /*d980*/  IMAD.MOV.U32 R37, RZ, RZ, RZ ;  /* 0x000000ffff257224 */ /* 0x000fe200078e00ff */
[----:B-1----:R-:W-:-:S11]  /*d990*/  SHF.R.S32.HI R0, RZ, 0x1f, R29 ;  /* 0x0000001fff007819 */ /* 0x002fd6000001141d */
[C---:B------:R-:W-:Y:S01]  /*d9a0*/  @P0 LEA R2, P1, R29.reuse, UR4, 0x2 ;  /* 0x000000041d020c11 */ /* 0x040fe2000f8210ff */
[C---:B------:R-:W-:Y:S01]  /*d9b0*/  IMAD.SHL.U32 R19, R29.reuse, 0x4, RZ ;  /* 0x000000041d137824 */ /* 0x040fe200078e00ff */
[C-C-:B------:R-:W-:Y:S01]  /*d9c0*/  SHF.L.U64.HI R32, R29.reuse, 0x2, R0.reuse ;  /* 0x000000021d207819 */ /* 0x140fe20000010200 */
[----:B------:R0:W-:Y:S01]  /*d9d0*/  STL [R1+0x4], R0 ;  /* 0x0000040001007387 */ /* 0x0001e20000100800 */
[----:B------:R-:W-:Y:S01]  /*d9e0*/  @P0 LEA.HI.X R3, R29, UR5, R0, 0x2, P1 ;  /* 0x000000051d030c11 */ /* 0x000fe200088f1400 */
[----:B------:R-:W-:-:S04]  /*d9f0*/  ULDC.64 UR4, c[0x0][0xa00] ;  /* 0x0002800000047ab9 */ /* 0x000fc80000000a00 */
[----:B------:R1:W5:Y:S01]  /*da00*/  @P0 LDG.E R31, desc[UR50][R2.64] ;  /* 0x00000032021f0981 */ /* 0x000362000c1e1900 */
[----:B------:R-:W-:Y:S02]  /*da10*/  ISETP.NE.U32.AND P0, PT, RZ, UR4, PT ;  /* 0x00000004ff007c0c */ /* 0x000fe4000bf05070 */
[----:B------:R-:W-:Y:S02]  /*da20*/  LOP3.LUT R16, R16, 0xfffffeff, RZ, 0xc0, !PT ;  /* 0xfffffeff10107812 */ /* 0x000fe400078ec0ff */
[----:B------:R-:W-:Y:S02]  /*da30*/  ISETP.NE.AND.EX P2, PT, RZ, UR5, PT, P0 ;  /* 0x00000005ff007c0c */ /* 0x000fe4000bf45300 */
[----:B------:R-:W-:Y:S02]  /*da40*/  ISETP.NE.U32.AND P0, PT, RZ, UR6, PT ;  /* 0x00000006ff007c0c */ /* 0x000fe4000bf05070 */
[----:B-1----:R-:W-:Y:S02]  /*da50*/  IADD3 R2, P1, R19, UR4, RZ ;  /* 0x0000000413027c10 */ /* 0x002fe4000ff3e0ff */
[----:B------:R-:W-:-:S02]  /*da60*/  ISETP.NE.AND.EX P0, PT, RZ, UR7, PT, P0 ;  /* 0x00000007ff007c0c */ /* 0x000fc4000bf05300 */
[----:B------:R-:W-:Y:S01]  /*da70*/  IADD3.X R3, R32, UR5, RZ, P1, !PT ;  /* 0x0000000520037c10 */ /* 0x000fe20008ffe4ff */
[----:B------:R-:W-:-:S04]  /*da80*/  ULDC.64 UR4, c[0x0][0x418] ;  /* 0x0001060000047ab9 */ /* 0x000fc80000000a00 */
[----:B------:R-:W-:Y:S01]  /*da90*/  @P2 LOP3.LUT R16, R16, 0x100, RZ, 0xfc, !PT ;  /* 0x0000010010102812 */ /* 0x000fe200078efcff */
[----:B------:R1:W5:Y:S05]  /*daa0*/  @P2 LDG.E R37, desc[UR50][R2.64] ;  /* 0x0000003202252981 */ /* 0x00036a000c1e1900 */
[----:B------:R-:W-:-:S04]  /*dab0*/  @P0 IADD3 R4, P1, R19, UR6, RZ ;  /* 0x0000000613040c10 */ /* 0x000fc8000ff3e0ff */
[----:B------:R-:W-:-:S05]  /*dac0*/  @P0 IADD3.X R5, R32, UR7, RZ, P1, !PT ;  /* 0x0000000720050c10 */ /* 0x000fca0008ffe4ff */
[----:B0-2---:R-:W2:Y:S01]  /*dad0*/  @P0 LDG.E R0, desc[UR50][R4.64] ;  /* 0x0000003204000981 */ /* 0x005ea2000c1e1900 */
        /* <DEDUP_REMOVED lines=8> */
[----:B---34-:R-:W-:Y:S05]  /*db60*/  @P0 BRA `(.L_x_3615) ;  /* 0x0000000000200947 */ /* 0x018fea0003800000 */
        /* <DEDUP_REMOVED lines=8> */
.L_x_3615:
        /* <DEDUP_REMOVED lines=9> */
.L_x_3616:
        /* <DEDUP_REMOVED lines=9> */
.L_x_3617:
[----:B-----5:R-:W-:Y:S01]  /*dd10*/  IMAD.IADD R28, R28, 0x1, -R31 ;  /* 0x000000011c1c7824 */ /* 0x020fe200078e0a1f */
[C---:B012---:R-:W-:Y:S01]  /*dd20*/  LOP3.LUT R0, R26.reuse, 0xff000000, RZ, 0xc0, !PT ;  /* 0xff0000001a007812 */ /* 0x047fe200078ec0ff */
[----:B------:R-:W-:Y:S01]  /*dd30*/  BSSY B0, `(.L_x_3618) ;  /* 0x0000028000007945 */ /* 0x000fe20003800000 */
[----:B------:R-:W-:Y:S02]  /*dd40*/  LOP3.LUT R4, R26, 0xff0000, RZ, 0xc0, !PT ;  /* 0x00ff00001a047812 */ /* 0x000fe400078ec0ff */
[C---:B------:R-:W-:Y:S02]  /*dd50*/  ISETP.GE.AND P0, PT, R28.reuse, 0x1, PT ;  /* 0x000000011c00780c */ /* 0x040fe40003f06270 */
[----:B------:R-:W-:Y:S01]  /*dd60*/  SHF.R.U32.HI R3, RZ, 0x8, R0 ;  /* 0x00000008ff037819 */ /* 0x000fe20000011600 */
[----:B------:R-:W-:-:S03]  /*dd70*/  VIADD R0, R28, 0x3f ;  /* 0x0000003f1c007836 */ /* 0x000fc60000000000 */
[----:B------:R-:W-:Y:S02]  /*dd80*/  LEA.HI R4, R4, R3, RZ, 0x10 ;  /* 0x0000000304047211 */ /* 0x000fe400078f80ff */
[----:B------:R-:W-:-:S04]  /*dd90*/  SHF.R.S32.HI R3, RZ, 0x1f, R0 ;  /* 0x0000001fff037819 */ /* 0x000fc80000011400 */
[----:B------:R-:W-:Y:S01]  /*dda0*/  LEA.HI R0, R3, R0, RZ, 0x6 ;  /* 0x0000000003007211 */ /* 0x000fe200078f30ff */
[----:B------:R-:W-:-:S03]  /*ddb0*/  IMAD.MOV.U32 R3, RZ, RZ, RZ ;  /* 0x000000ffff037224 */ /* 0x000fc600078e00ff */
[----:B------:R-:W-:Y:S01]  /*ddc0*/  SHF.R.S32.HI R0, RZ, 0x6, R0 ;  /* 0x00000006ff007819 */ /* 0x000fe20000011400 */
[----:B------:R-:W-:Y:S06]  /*ddd0*/  @!P0 BRA `(.L_x_3619) ;  /* 0x0000000000748947 */ /* 0x000fec0003800000 */
[----:B------:R-:W-:-:S04]  /*dde0*/  SHF.R.U32.HI R5, RZ, 0x10, R4 ;  /* 0x00000010ff057819 */ /* 0x000fc80000011604 */
[----:B------:R-:W-:-:S13]  /*ddf0*/  ISETP.NE.AND P0, PT, R5, RZ, PT ;  /* 0x000000ff0500720c */ /* 0x000fda0003f05270 */
[----:B------:R-:W0:Y:S02]  /*de00*/  @!P0 LDC R5, c[0x0][0x9f0] ;  /* 0x00027c00ff058b82 */ /* 0x000e240000000800 */
[----:B0-----:R-:W-:Y:S02]  /*de10*/  IABS R7, R5 ;  /* 0x0000000500077213 */ /* 0x001fe40000000000 */
[----:B------:R-:W-:Y:S02]  /*de20*/  IADD3 R6, R5, -0x1, R0 ;  /* 0xffffffff05067810 */ /* 0x000fe40007ffe000 */
[----:B------:R-:W0:Y:S08]  /*de30*/  I2F.RP R2, R7 ;  /* 0x0000000700027306 */ /* 0x000e300000209400 */
        /* <DEDUP_REMOVED lines=23> */
.L_x_3619:
[----:B------:R-:W-:Y:S05]  /*dfb0*/  BSYNC B0 ;  /* 0x0000000000007941 */ /* 0x000fea0003800000 */
.L_x_3618:
[----:B------:R-:W-:Y:S01]  /*dfc0*/  LOP3.LUT R30, R4, 0xff, RZ, 0xc0, !PT ;  /* 0x000000ff041e7812 */ /* 0x000fe200078ec0ff */
[----:B------:R-:W-:Y:S04]  /*dfd0*/  BSSY B7, `(.L_x_3620) ;  /* 0x0000360000077945 */ /* 0x000fe80003800000 */
[----:B------:R-:W-:-:S05]  /*dfe0*/  IMAD R30, R30, R3, RZ ;  /* 0x000000031e1e7224 */ /* 0x000fca00078e02ff */
        /* <DEDUP_REMOVED lines=19> */
[----:B0-----:R-:W-:Y:S01]  /*e120*/  IADD3 R24, R0, UR38, R7 ;  /* 0x0000002600187c10 */ /* 0x001fe2000fffe007 */
[----:B------:R-:W-:Y:S06]  /*e130*/  BRA `(.L_x_3622) ;  /* 0x0000003400247947 */ /* 0x000fec0003800000 */
.L_x_3621:
        /* <DEDUP_REMOVED lines=20> */
.L_x_3624:
[----:B------:R-:W-:Y:S05]  /*e280*/  BSYNC B6 ;  /* 0x0000000000067941 */ /* 0x000fea0003800000 */
.L_x_3623:
        /* <DEDUP_REMOVED lines=20> */
.L_x_3627:
        /* <DEDUP_REMOVED lines=15> */
.L_x_3626:
[----:B------:R-:W-:Y:S05]  /*e4c0*/  BSYNC B6 ;  /* 0x0000000000067941 */ /* 0x000fea0003800000 */
.L_x_3625:
[----:B------:R-:W0:Y:S01]  /*e4d0*/  S2R R0, SR_TID.X ;  /* 0x0000000000007919 */ /* 0x000e220000002100 */
[----:B------:R-:W-:Y:S01]  /*e4e0*/  ULDC.64 UR4, c[0x0][0x9f8] ;  /* 0x00027e0000047ab9 */ /* 0x000fe20000000a00 */
[----:B------:R-:W1:Y:S01]  /*e4f0*/  LDC R20, c[0x0][0x430] ;  /* 0x00010c00ff147b82 */ /* 0x000e620000000800 */
[----:B------:R-:W-:Y:S01]  /*e500*/  ISETP.NE.U32.AND P0, PT, RZ, UR4, PT ;  /* 0x00000004ff007c0c */ /* 0x000fe2000bf05070 */
[----:B------:R-:W2:Y:S03]  /*e510*/  S2R R34, SR_TID.X ;  /* 0x0000000000227919 */ /* 0x000ea60000002100 */
[----:B------:R-:W-:-:S13]  /*e520*/  ISETP.NE.AND.EX P0, PT, RZ, UR5, PT, P0 ;  /* 0x00000005ff007c0c */ /* 0x000fda000bf05300 */
[----:B------:R-:W-:Y:S01]  /*e530*/  @P0 IADD3 R2, P1, R19, UR4, RZ ;  /* 0x0000000413020c10 */ /* 0x000fe2000ff3e0ff */
[----:B------:R-:W-:-:S03]  /*e540*/  ULDC UR4, c[0x0][0x320] ;  /* 0x0000c80000047ab9 */ /* 0x000fc60000000800 */
[----:B------:R-:W-:Y:S01]  /*e550*/  @P0 IADD3.X R3, R32, UR5, RZ, P1, !PT ;  /* 0x0000000520030c10 */ /* 0x000fe20008ffe4ff */
[----:B------:R-:W3:Y:S04]  /*e560*/  S2R R21, SR_TID.X ;  /* 0x0000000000157919 */ /* 0x000ee80000002100 */
[----:B------:R4:W5:Y:S01]  /*e570*/  @P0 LDG.E R23, desc[UR50][R2.64] ;  /* 0x0000003202170981 */ /* 0x000962000c1e1900 */
[----:B------:R-:W-:Y:S01]  /*e580*/  LOP3.LUT R16, R16, 0xffffffbf, RZ, 0xc0, !PT ;  /* 0xffffffbf10107812 */ /* 0x000fe200078ec0ff */
[----:B------:R-:W-:Y:S01]  /*e590*/  UMOV UR5, 0xffffffff ;  /* 0xffffffff00057882 */ /* 0x000fe20000000000 */
[----:B0-----:R-:W-:Y:S02]  /*e5a0*/  IMAD.SHL.U32 R0, R0, 0x8, RZ ;  /* 0x0000000800007824 */ /* 0x001fe400078e00ff */
[----:B--2---:R-:W-:-:S03]  /*e5b0*/  IMAD.SHL.U32 R34, R34, 0x8, RZ ;  /* 0x0000000822227824 */ /* 0x004fc600078e00ff */
[----:B------:R-:W-:-:S04]  /*e5c0*/  LOP3.LUT R0, R0, 0x38, RZ, 0xc0, !PT ;  /* 0x0000003800007812 */ /* 0x000fc800078ec0ff */
[C---:B------:R-:W-:Y:S02]  /*e5d0*/  LOP3.LUT R4, R0.reuse, 0x40, RZ, 0xfc, !PT ;  /* 0x0000004000047812 */ /* 0x040fe400078efcff */
[----:B------:R-:W-:Y:S02]  /*e5e0*/  LOP3.LUT R0, R0, 0x180, RZ, 0xfc, !PT ;  /* 0x0000018000007812 */ /* 0x000fe400078efcff */
[----:B------:R-:W-:Y:S02]  /*e5f0*/  ISETP.GE.AND P0, PT, R4, UR4, PT ;  /* 0x0000000404007c0c */ /* 0x000fe4000bf06270 */
[----:B------:R-:W-:Y:S02]  /*e600*/  LOP3.LUT R34, R34, 0x38, RZ, 0xc0, !PT ;  /* 0x0000003822227812 */ /* 0x000fe400078ec0ff */
[----:B------:R-:W-:Y:S02]  /*e610*/  ISETP.GE.AND P1, PT, R0, UR4, PT ;  /* 0x0000000400007c0c */ /* 0x000fe4000bf26270 */
[----:B------:R-:W-:-:S02]  /*e620*/  LOP3.LUT R0, R34, 0x1c0, RZ, 0xfc, !PT ;  /* 0x000001c022007812 */ /* 0x000fc400078efcff */
[----:B------:R-:W-:Y:S02]  /*e630*/  LOP3.LUT R34, R34, 0x80, RZ, 0xfc, !PT ;  /* 0x0000008022227812 */ /* 0x000fe400078efcff */
[----:B------:R-:W-:Y:S02]  /*e640*/  SEL R7, RZ, 0x40, P1 ;  /* 0x00000040ff077807 */ /* 0x000fe40000800000 */
[----:B------:R-:W-:Y:S01]  /*e650*/  ISETP.GE.AND P5, PT, R34, UR4, PT ;  /* 0x0000000422007c0c */ /* 0x000fe2000bfa6270 */
[----:B---3--:R-:W-:Y:S01]  /*e660*/  IMAD.SHL.U32 R21, R21, 0x8, RZ ;  /* 0x0000000815157824 */ /* 0x008fe200078e00ff */
[----:B------:R-:W-:Y:S01]  /*e670*/  @P0 LOP3.LUT R16, R16, 0x40, RZ, 0xfc, !PT ;  /* 0x0000004010100812 */ /* 0x000fe200078efcff */
[----:B------:R-:W0:Y:S01]  /*e680*/  S2R R34, SR_TID.X ;  /* 0x0000000000227919 */ /* 0x000e220000002100 */
[----:B------:R-:W-:Y:S02]  /*e690*/  ISETP.GE.AND P0, PT, R0, UR4, PT ;  /* 0x0000000400007c0c */ /* 0x000fe4000bf06270 */
[----:B------:R-:W-:Y:S01]  /*e6a0*/  LOP3.LUT R21, R21, 0x38, RZ, 0xc0, !PT ;  /* 0x0000003815157812 */ /* 0x000fe200078ec0ff */
[----:B------:R-:W2:Y:S01]  /*e6b0*/  S2R R0, SR_TID.X ;  /* 0x0000000000007919 */ /* 0x000ea20000002100 */
[----:B------:R-:W-:-:S02]  /*e6c0*/  LOP3.LUT R16, R16, 0xffffff7f, RZ, 0xc0, !PT ;  /* 0xffffff7f10107812 */ /* 0x000fc400078ec0ff */
[C---:B------:R-:W-:Y:S02]  /*e6d0*/  ISETP.GE.AND P2, PT, R21.reuse, UR4, PT ;  /* 0x0000000415007c0c */ /* 0x040fe4000bf46270 */
[----:B------:R-:W-:Y:S02]  /*e6e0*/  LOP3.LUT R21, R21, 0x140, RZ, 0xfc, !PT ;  /* 0x0000014015157812 */ /* 0x000fe400078efcff */
[----:B------:R-:W-:-:S09]  /*e6f0*/  SEL R8, RZ, 0x80, P0 ;  /* 0x00000080ff087807 */ /* 0x000fd20000000000 */
[----:B------:R-:W-:Y:S02]  /*e700*/  @P2 LOP3.LUT R16, R16, 0x80, RZ, 0xfc, !PT ;  /* 0x0000008010102812 */ /* 0x000fe400078efcff */
[----:B------:R-:W-:Y:S02]  /*e710*/  ISETP.GE.AND P2, PT, R21, UR4, PT ;  /* 0x0000000415007c0c */ /* 0x000fe4000bf46270 */
[----:B------:R-:W-:-:S04]  /*e720*/  LOP3.LUT R16, R16, 0xffffffdf, RZ, 0xc0, !PT ;  /* 0xffffffdf10107812 */ /* 0x000fc800078ec0ff */
[----:B------:R-:W-:Y:S01]  /*e730*/  @P5 LOP3.LUT R16, R16, 0x20, RZ, 0xfc, !PT ;  /* 0x0000002010105812 */ /* 0x000fe200078efcff */
[----:B0-----:R-:W-:-:S03]  /*e740*/  IMAD.SHL.U32 R34, R34, 0x8, RZ ;  /* 0x0000000822227824 */ /* 0x001fc600078e00ff */
[----:B------:R-:W-:Y:S01]  /*e750*/  LOP3.LUT R16, R16, 0xffffffef, RZ, 0xc0, !PT ;  /* 0xffffffef10107812 */ /* 0x000fe200078ec0ff */
[----:B--2---:R-:W-:Y:S01]  /*e760*/  IMAD.SHL.U32 R0, R0, 0x8, RZ ;  /* 0x0000000800007824 */ /* 0x004fe200078e00ff */
[----:B------:R-:W-:-:S04]  /*e770*/  LOP3.LUT R34, R34, 0x38, RZ, 0xc0, !PT ;  /* 0x0000003822227812 */ /* 0x000fc800078ec0ff */
[----:B------:R-:W-:Y:S02]  /*e780*/  LOP3.LUT R0, R0, 0x38, RZ, 0xc0, !PT ;  /* 0x0000003800007812 */ /* 0x000fe400078ec0ff */
[----:B------:R-:W-:Y:S02]  /*e790*/  LOP3.LUT R34, R34, 0x100, RZ, 0xfc, !PT ;  /* 0x0000010022227812 */ /* 0x000fe400078efcff */
[----:B------:R-:W-:Y:S02]  /*e7a0*/  LOP3.LUT R0, R0, 0xc0, RZ, 0xfc, !PT ;  /* 0x000000c000007812 */ /* 0x000fe400078efcff */
[----:B------:R-:W-:Y:S02]  /*e7b0*/  ISETP.GE.AND P3, PT, R34, UR4, PT ;  /* 0x0000000422007c0c */ /* 0x000fe4000bf66270 */
[----:B------:R-:W-:Y:S02]  /*e7c0*/  ISETP.GE.AND P4, PT, R0, UR4, PT ;  /* 0x0000000400007c0c */ /* 0x000fe4000bf86270 */
[----:B------:R-:W-:-:S11]  /*e7d0*/  LEA R0, R35, 0xffffffc0, 0x6 ;  /* 0xffffffc023007811 */ /* 0x000fd600078e30ff */
[----:B------:R-:W-:-:S04]  /*e7e0*/  @P4 LOP3.LUT R16, R16, 0x10, RZ, 0xfc, !PT ;  /* 0x0000001010104812 */ /* 0x000fc800078efcff */
[----:B------:R-:W-:-:S04]  /*e7f0*/  LOP3.LUT R16, R16, 0xfffffffb, RZ, 0xc0, !PT ;  /* 0xfffffffb10107812 */ /* 0x000fc800078ec0ff */
[----:B------:R-:W-:-:S04]  /*e800*/  LOP3.LUT R16, R16, 0xfffffff7, RZ, 0xc0, !PT ;  /* 0xfffffff710107812 */ /* 0x000fc800078ec0ff */
[----:B------:R-:W-:-:S04]  /*e810*/  @P3 LOP3.LUT R16, R16, 0x8, RZ, 0xfc, !PT ;  /* 0x0000000810103812 */ /* 0x000fc800078efcff */
[----:B------:R-:W-:Y:S01]  /*e820*/  @P2 LOP3.LUT R16, R16, 0x4, RZ, 0xfc, !PT ;  /* 0x0000000410102812 */ /* 0x000fe200078efcff */
[----:B-1--4-:R-:W-:Y:S06]  /*e830*/  BRA.DIV UR5, `(.L_x_3628) ;  /* 0x0000003e05fc7947 */ /* 0x012fec000b800000 */
.L_x_3693:
[----:B------:R-:W0:Y:S01]  /*e840*/  S2R R10, SR_TID.X ;  /* 0x00000000000a7919 */ /* 0x000e220000002100 */
[----:B------:R-:W-:Y:S01]  /*e850*/  ISETP.NE.AND P1, PT, R20, 0x1, PT ;  /* 0x000000011400780c */ /* 0x000fe20003f25270 */
[----:B------:R-:W-:Y:S01]  /*e860*/  IMAD.MOV.U32 R34, RZ, RZ, RZ ;  /* 0x000000ffff227224 */ /* 0x000fe200078e00ff */
[----:B-----5:R-:W-:Y:S02]  /*e870*/  SHF.R.S32.HI R32, RZ, 0x1f, R23 ;  /* 0x0000001fff207819 */ /* 0x020fe40000011417 */
[C---:B------:R-:W-:Y:S02]  /*e880*/  LOP3.LUT P6, RZ, R16.reuse, 0x80, RZ, 0xc0, !PT ;  /* 0x0000008010ff7812 */ /* 0x040fe400078cc0ff */
[----:B------:R-:W-:-:S07]  /*e890*/  LOP3.LUT R16, R16, 0xfffff7ff, RZ, 0xc0, !PT ;  /* 0xfffff7ff10107812 */ /* 0x000fce00078ec0ff */
[----:B------:R-:W1:Y:S01]  /*e8a0*/  @P1 LDC R3, c[0x0][0x434] ;  /* 0x00010d00ff031b82 */ /* 0x000e620000000800 */
[----:B------:R-:W-:-:S07]  /*e8b0*/  @P1 LOP3.LUT R16, R16, 0x800, RZ, 0xfc, !PT ;  /* 0x0000080010101812 */ /* 0x000fce00078efcff */
[----:B------:R-:W2:Y:S01]  /*e8c0*/  @P1 LDC R2, c[0x0][0x438] ;  /* 0x00010e00ff021b82 */ /* 0x000ea20000000800 */
[----:B0-----:R-:W-:-:S05]  /*e8d0*/  IMAD.SHL.U32 R10, R10, 0x10, RZ ;  /* 0x000000100a0a7824 */ /* 0x001fca00078e00ff */
[----:B------:R-:W-:-:S05]  /*e8e0*/  LOP3.LUT R10, R36, 0x70, R10, 0xf8, !PT ;  /* 0x00000070240a7812 */ /* 0x000fca00078ef80a */
[----:B------:R-:W-:-:S05]  /*e8f0*/  IMAD.IADD R35, R10, 0x1, R0 ;  /* 0x000000010a237824 */ /* 0x000fca00078e0200 */
[C---:B------:R-:W-:Y:S01]  /*e900*/  ISETP.GE.AND P0, PT, R35.reuse, R28, PT ;  /* 0x0000001c2300720c */ /* 0x040fe20003f06270 */
[----:B------:R-:W-:-:S03]  /*e910*/  IMAD.IADD R35, R35, 0x1, R31 ;  /* 0x0000000123237824 */ /* 0x000fc600078e021f */
[----:B------:R-:W-:Y:S01]  /*e920*/  ISETP.GT.U32.OR P0, PT, R10, 0x3f, P0 ;  /* 0x0000003f0a00780c */ /* 0x000fe20000704470 */
[----:B-1----:R-:W-:-:S04]  /*e930*/  @P1 IMAD.HI.U32 R3, R35, R3, RZ ;  /* 0x0000000323031227 */ /* 0x002fc800078e00ff */
[----:B------:R-:W-:Y:S01]  /*e940*/  IMAD.MOV.U32 R6, RZ, RZ, R35 ;  /* 0x000000ffff067224 */ /* 0x000fe200078e0023 */
[----:B--2---:R-:W-:-:S07]  /*e950*/  @P1 SHF.R.U32.HI R6, RZ, R2, R3 ;  /* 0x00000002ff061219 */ /* 0x004fce0000011603 */
[----:B------:R-:W0:Y:S01]  /*e960*/  @!P0 LDC.64 R4, c[0x0][0x428] ;  /* 0x00010a00ff048b82 */ /* 0x000e220000000a00 */
[--C-:B------:R-:W-:Y:S01]  /*e970*/  @!P0 SHF.R.S32.HI R3, RZ, 0x1f, R6.reuse ;  /* 0x0000001fff038819 */ /* 0x100fe20000011406 */
[----:B------:R-:W-:Y:S02]  /*e980*/  @!P0 IMAD.MOV.U32 R2, RZ, RZ, R6 ;  /* 0x000000ffff028224 */ /* 0x000fe400078e0006 */
[-C--:B0-----:R-:W-:Y:S02]  /*e990*/  @!P0 IMAD R9, R32, R4.reuse, RZ ;  /* 0x0000000420098224 */ /* 0x081fe400078e02ff */
[----:B------:R-:W-:-:S04]  /*e9a0*/  @!P0 IMAD.WIDE.U32 R2, R23, R4, R2 ;  /* 0x0000000417028225 */ /* 0x000fc800078e0002 */
[----:B------:R-:W-:Y:S02]  /*e9b0*/  @!P0 IMAD R9, R23, R5, R9 ;  /* 0x0000000517098224 */ /* 0x000fe400078e0209 */
[----:B------:R-:W0:Y:S02]  /*e9c0*/  @!P0 LDC.64 R4, c[0x0][0x418] ;  /* 0x00010600ff048b82 */ /* 0x000e240000000a00 */
[----:B------:R-:W-:Y:S01]  /*e9d0*/  @!P0 IMAD.IADD R3, R3, 0x1, R9 ;  /* 0x0000000103038824 */ /* 0x000fe200078e0209 */
[----:B0-----:R-:W-:-:S04]  /*e9e0*/  @!P0 LEA R4, P1, R2, R4, 0x2 ;  /* 0x0000000402048211 */ /* 0x001fc800078210ff */
[----:B------:R-:W-:Y:S02]  /*e9f0*/  @!P0 LEA.HI.X R5, R2, R5, R3, 0x2, P1 ;  /* 0x0000000502058211 */ /* 0x000fe400008f1403 */
[----:B------:R-:W-:Y:S02]  /*ea00*/  LOP3.LUT P1, RZ, R16, 0x40, RZ, 0xc0, !PT ;  /* 0x0000004010ff7812 */ /* 0x000fe4000782c0ff */
[----:B------:R-:W-:Y:S01]  /*ea10*/  SEL R3, RZ, 0x1, P6 ;  /* 0x00000001ff037807 */ /* 0x000fe20003000000 */
[----:B------:R0:W5:Y:S01]  /*ea20*/  @!P0 LDG.E R34, desc[UR50][R4.64] ;  /* 0x0000003204228981 */ /* 0x000162000c1e1900 */
[----:B------:R-:W-:Y:S02]  /*ea30*/  SEL R2, RZ, 0xffffffff, P1 ;  /* 0xffffffffff027807 */ /* 0x000fe40000800000 */
[----:B------:R-:W-:Y:S02]  /*ea40*/  ISETP.GT.U32.AND P1, PT, R10, 0x3f, PT ;  /* 0x0000003f0a00780c */ /* 0x000fe40003f24070 */
[----:B------:R-:W-:Y:S01]  /*ea50*/  LOP3.LUT R16, R16, 0xfffffbff, RZ, 0xc0, !PT ;  /* 0xfffffbff10107812 */ /* 0x000fe200078ec0ff */
[----:B------:R-:W-:Y:S01]  /*ea60*/  IMAD.SHL.U32 R2, R2, 0x2, RZ ;  /* 0x0000000202027824 */ /* 0x000fe200078e00ff */
[----:B------:R-:W-:-:S02]  /*ea70*/  LOP3.LUT R26, R26, 0xffff, RZ, 0xc0, !PT ;  /* 0x0000ffff1a1a7812 */ /* 0x000fc400078ec0ff */
[----:B0-----:R-:W-:Y:S02]  /*ea80*/  SEL R4, RZ, 0x8, P4 ;  /* 0x00000008ff047807 */ /* 0x001fe40002000000 */
[----:B------:R-:W-:Y:S02]  /*ea90*/  LOP3.LUT R2, R2, 0x2, R3, 0xe2, !PT ;  /* 0x0000000202027812 */ /* 0x000fe400078ee203 */
[----:B------:R-:W-:-:S04]  /*eaa0*/  SEL R3, RZ, 0x4, P5 ;  /* 0x00000004ff037807 */ /* 0x000fc80002800000 */
[----:B------:R-:W-:Y:S02]  /*eab0*/  LOP3.LUT R2, R4, R2, R3, 0xfe, !PT ;  /* 0x0000000204027212 */ /* 0x000fe400078efe03 */
[----:B------:R-:W-:Y:S02]  /*eac0*/  SEL R3, RZ, 0x10, P3 ;  /* 0x00000010ff037807 */ /* 0x000fe40001800000 */
[----:B------:R-:W-:-:S04]  /*ead0*/  SEL R4, RZ, 0x20, P2 ;  /* 0x00000020ff047807 */ /* 0x000fc80001000000 */
[----:B------:R-:W-:Y:S01]  /*eae0*/  LOP3.LUT R2, R4, R2, R3, 0xfe, !PT ;  /* 0x0000000204027212 */ /* 0x000fe200078efe03 */
[----:B------:R-:W-:-:S03]  /*eaf0*/  IMAD.U32 R3, RZ, RZ, UR36 ;  /* 0x00000024ff037e24 */ /* 0x000fc6000f8e00ff */
[----:B------:R-:W-:Y:S01]  /*eb00*/  LOP3.LUT R7, R2, R7, RZ, 0xfc, !PT ;  /* 0x0000000702077212 */ /* 0x000fe200078efcff */
[----:B------:R-:W-:Y:S01]  /*eb10*/  IMAD.MOV R2, RZ, RZ, -R6 ;  /* 0x000000ffff027224 */ /* 0x000fe200078e0a06 */
[----:B------:R-:W-:-:S03]  /*eb20*/  ISETP.NE.AND P0, PT, R3, 0x3, PT ;  /* 0x000000030300780c */ /* 0x000fc60003f05270 */
[----:B------:R-:W-:Y:S01]  /*eb30*/  IMAD R35, R20, R2, R35 ;  /* 0x0000000214237224 */ /* 0x000fe200078e0223 */
[----:B------:R-:W-:Y:S01]  /*eb40*/  LOP3.LUT R2, R7, R8, RZ, 0xfc, !PT ;  /* 0x0000000807027212 */ /* 0x000fe200078efcff */
[----:B------:R0:W-:Y:S04]  /*eb50*/  STL [R1+0x28], R7 ;  /* 0x0000280701007387 */ /* 0x0001e80000100800 */
[----:B------:R0:W-:Y:S04]  /*eb60*/  STL [R1], R2 ;  /* 0x0000000201007387 */ /* 0x0001e80000100800 */
[----:B------:R-:W-:-:S04]  /*eb70*/  @P0 LOP3.LUT R16, R16, 0x400, RZ, 0xfc, !PT ;  /* 0x0000040010100812 */ /* 0x000fc800078efcff */
[----:B------:R-:W-:-:S04]  /*eb80*/  LOP3.LUT R16, R16, 0xfffffffe, RZ, 0xc0, !PT ;  /* 0xfffffffe10107812 */ /* 0x000fc800078ec0ff */
[----:B------:R-:W-:Y:S01]  /*eb90*/  @P1 LOP3.LUT R16, R16, 0x1, RZ, 0xfc, !PT ;  /* 0x0000000110101812 */ /* 0x000fe200078efcff */
[----:B0-----:R-:W-:Y:S06]  /*eba0*/  @!P0 BRA `(.L_x_3629) ;  /* 0x0000000000048947 */ /* 0x001fec0003800000 */
[----:B------:R-:W-:Y:S01]  /*ebb0*/  BPT.TRAP 0x1 ;  /* 0x000000040000795c */ /* 0x000fe20000300000 */
.L_x_3629:
[----:B------:R-:W-:Y:S01]  /*ebc0*/  IADD3 R28, -R36, R28, -R0 ;  /* 0x0000001c241c7210 */ /* 0x000fe20007ffe900 */
[----:B------:R-:W-:Y:S01]  /*ebd0*/  IMAD R19, R18, 0x8, R17 ;  /* 0x0000000812137824 */ /* 0x000fe200078e0211 */
[----:B------:R-:W-:Y:S01]  /*ebe0*/  SHF.L.U32 R0, R22, 0x1f, RZ ;  /* 0x0000001f16007819 */ /* 0x000fe200000006ff */
[----:B------:R-:W-:Y:S03]  /*ebf0*/  BSSY B0, `(.L_x_3630) ;  /* 0x0000003000007945 */ /* 0x000fe60003800000 */
[----:B------:R-:W0:Y:S02]  /*ec00*/  SYNCS.PHASECHK.TRANS64.TRYWAIT P0, [R19+URZ+0x28c40], R0 ;  /* 0x028c4000130075a7 */ /* 0x000e24000800017f */
[----:B0-----:R-:W-:Y:S05]  /*ec10*/  @!P0 BRA `(.L_x_3631) ;  /* 0x0000003c00388947 */ /* 0x001fea0003800000 */
.L_x_3694:
[----:B------:R-:W-:Y:S05]  /*ec20*/  BSYNC B0 ;  /* 0x0000000000007941 */ /* 0x000fea0003800000 */
.L_x_3630:
[----:B------:R-:W1:Y:S01]  /*ec30*/  S2R R7, SR_TID.X ;  /* 0x0000000000077919 */ /* 0x000e620000002100 */
[----:B0-----:R-:W-:Y:S01]  /*ec40*/  SHF.R.S32.HI R0, RZ, 0x1f, R35 ;  /* 0x0000001fff007819 */ /* 0x001fe20000011423 */
[----:B------:R-:W-:Y:S01]  /*ec50*/  ULDC.64 UR4, c[0x0][0x300] ;  /* 0x0000c00000047ab9 */ /* 0x000fe20000000a00 */
[----:B-----5:R-:W-:Y:S01]  /*ec60*/  SHF.R.S32.HI R4, RZ, 0x1f, R34 ;  /* 0x0000001fff047819 */ /* 0x020fe20000011422 */
[----:B------:R-:W-:Y:S01]  /*ec70*/  IMAD.WIDE.U32 R2, R35, UR4, RZ ;  /* 0x0000000423027c25 */ /* 0x000fe2000f8e00ff */
[----:B------:R-:W-:Y:S01]  /*ec80*/  ULDC.64 UR6, c[0x0][0x2e8] ;  /* 0x0000ba0000067ab9 */ /* 0x000fe20000000a00 */
[----:B------:R0:W-:Y:S01]  /*ec90*/  STL [R1+0x1c], R0 ;  /* 0x00001c0001007387 */ /* 0x0001e20000100800 */
[----:B------:R-:W-:-:S03]  /*eca0*/  LOP3.LUT R16, R16, 0xfffffffd, RZ, 0xc0, !PT ;  /* 0xfffffffd10107812 */ /* 0x000fc600078ec0ff */
[----:B------:R2:W-:Y:S01]  /*ecb0*/  STL [R1+0x20], R4 ;  /* 0x0000200401007387 */ /* 0x0005e20000100800 */
[----:B0-----:R-:W-:-:S04]  /*ecc0*/  IMAD R0, R0, UR4, RZ ;  /* 0x0000000400007c24 */ /* 0x001fc8000f8e02ff */
[----:B------:R-:W-:Y:S01]  /*ecd0*/  IMAD R0, R35, UR5, R0 ;  /* 0x0000000523007c24 */ /* 0x000fe2000f8e0200 */
[----:B------:R-:W-:-:S03]  /*ece0*/  ULDC.64 UR4, c[0x0][0x310] ;  /* 0x0000c40000047ab9 */ /* 0x000fc60000000a00 */
[----:B------:R-:W-:Y:S02]  /*ecf0*/  IMAD.IADD R3, R3, 0x1, R0 ;  /* 0x0000000103037824 */ /* 0x000fe400078e0200 */
[----:B------:R-:W-:Y:S02]  /*ed00*/  IMAD R0, R4, UR4, RZ ;  /* 0x0000000404007c24 */ /* 0x000fe4000f8e02ff */
[----:B------:R-:W-:-:S04]  /*ed10*/  IMAD.WIDE.U32 R2, R34, UR4, R2 ;  /* 0x0000000422027c25 */ /* 0x000fc8000f8e0002 */
[----:B------:R-:W-:Y:S01]  /*ed20*/  IMAD R0, R34, UR5, R0 ;  /* 0x0000000522007c24 */ /* 0x000fe2000f8e0200 */
[----:B------:R-:W-:Y:S01]  /*ed30*/  ULDC.64 UR4, c[0x0][0x308] ;  /* 0x0000c20000047ab9 */ /* 0x000fe20000000a00 */
[----:B-1----:R-:W-:Y:S02]  /*ed40*/  IMAD.SHL.U32 R7, R7, 0x8, RZ ;  /* 0x0000000807077824 */ /* 0x002fe400078e00ff */
[----:B------:R-:W-:Y:S02]  /*ed50*/  IMAD.IADD R3, R3, 0x1, R0 ;  /* 0x0000000103037824 */ /* 0x000fe400078e0200 */
[----:B--2---:R-:W-:Y:S01]  /*ed60*/  IMAD R4, R18, 0x1000, R33 ;  /* 0x0000100012047824 */ /* 0x004fe200078e0221 */
[----:B------:R-:W-:Y:S01]  /*ed70*/  LOP3.LUT R7, R7, 0x38, RZ, 0xc0, !PT ;  /* 0x0000003807077812 */ /* 0x000fe200078ec0ff */
[C---:B------:R-:W-:Y:S01]  /*ed80*/  IMAD.WIDE.U32 R2, R26.reuse, UR4, R2 ;  /* 0x000000041a027c25 */ /* 0x040fe2000f8e0002 */
[----:B------:R-:W-:Y:S02]  /*ed90*/  ULDC UR4, c[0x0][0x2f4] ;  /* 0x0000bd0000047ab9 */ /* 0x000fe40000000800 */
[----:B------:R-:W-:Y:S01]  /*eda0*/  ISETP.GE.AND P2, PT, R7, UR4, PT ;  /* 0x0000000407007c0c */ /* 0x000fe2000bf46270 */
[----:B------:R-:W-:Y:S01]  /*edb0*/  IMAD R5, R26, UR5, R3 ;  /* 0x000000051a057c24 */ /* 0x000fe2000f8e0203 */
[----:B------:R-:W-:Y:S01]  /*edc0*/  LEA R0, P0, R2, UR6, 0x1 ;  /* 0x0000000602007c11 */ /* 0x000fe2000f8008ff */
[----:B------:R-:W-:-:S03]  /*edd0*/  UMOV UR5, 0xffffffff ;  /* 0xffffffff00057882 */ /* 0x000fc60000000000 */
[----:B------:R-:W-:Y:S02]  /*ede0*/  LEA.HI.X R5, R2, UR7, R5, 0x1, P0 ;  /* 0x0000000702057c11 */ /* 0x000fe400080f0c05 */
[----:B------:R-:W-:-:S05]  /*edf0*/  ISETP.GE.AND P0, PT, R28, 0x1, PT ;  /* 0x000000011c00780c */ /* 0x000fca0003f06270 */
[----:B------:R-:W-:Y:S01]  /*ee00*/  @P2 LOP3.LUT R16, R16, 0x2, RZ, 0xfc, !PT ;  /* 0x0000000210102812 */ /* 0x000fe200078efcff */
[----:B------:R-:W-:Y:S07]  /*ee10*/  BRA.DIV UR5, `(.L_x_3632) ;  /* 0x0000003a05cc7947 */ /* 0x000fee000b800000 */
[----:B------:R-:W0:Y:S01]  /*ee20*/  SHFL.IDX PT, R3, R0, RZ, 0x181f ;  /* 0x00181fff00037589 */ /* 0x000e2200000e0000 */
[----:B------:R-:W-:-:S03]  /*ee30*/  @P0 IMAD R6, R4, 0x2, R17 ;  /* 0x0000000204060824 */ /* 0x000fc600078e0211 */
[----:B------:R-:W1:Y:S01]  /*ee40*/  SHFL.IDX PT, R2, R5, RZ, 0x181f ;  /* 0x00181fff05027589 */ /* 0x000e6200000e0000 */
[----:B0-----:R-:W-:-:S05]  /*ee50*/  @P0 LEA R3, P1, R7, R3, 0x1 ;  /* 0x0000000307030211 */ /* 0x001fca00078208ff */
[----:B-1----:R-:W-:-:S05]  /*ee60*/  @P0 IMAD.X R2, RZ, RZ, R2, P1 ;  /* 0x000000ffff020224 */ /* 0x002fca00008e0602 */
[----:B------:R-:W-:-:S04]  /*ee70*/  @P0 LOP3.LUT R3, R3, R2, RZ, 0x3c, !PT ;  /* 0x0000000203030212 */ /* 0x000fc800078e3cff */
[----:B------:R-:W-:-:S04]  /*ee80*/  @P0 LOP3.LUT R2, R3, R2, RZ, 0x3c, !PT ;  /* 0x0000000203020212 */ /* 0x000fc800078e3cff */
[----:B------:R-:W-:-:S05]  /*ee90*/  @P0 LOP3.LUT R3, R3, R2, RZ, 0x3c, !PT ;  /* 0x0000000203030212 */ /* 0x000fca00078e3cff */
[----:B------:R-:W-:Y:S01]  /*eea0*/  @!PT LDS RZ, [RZ] ;  /* 0x00000000fffff984 */ /* 0x000fe20000000800 */
        /* <DEDUP_REMOVED lines=10> */
[----:B------:R0:W-:Y:S01]  /*ef50*/  @P0 LDGSTS.E.BYPASS.LTC128B.128 [R6+0x22c00], desc[UR50][R2.64], !P2 ;  /* 0x22c0000002060fae */ /* 0x0001e2000d101d72 */
[----:B------:R-:W-:-:S03]  /*ef60*/  ISETP.GE.AND P0, PT, R28, 0x21, PT ;  /* 0x000000211c00780c */ /* 0x000fc60003f06270 */
[----:B0-----:R-:W0:Y:S10]  /*ef70*/  SHFL.IDX PT, R3, R0, 0x2, 0x181f ;  /* 0x00581f0000037f89 */ /* 0x001e3400000e0000 */
[----:B------:R-:W-:Y:S01]  /*ef80*/  @P0 IMAD R6, R4, 0x2, R17 ;  /* 0x0000000204060824 */ /* 0x000fe200078e0211 */
[----:B------:R-:W1:Y:S04]  /*ef90*/  SHFL.IDX PT, R2, R5, 0x2, 0x181f ;  /* 0x00581f0005027f89 */ /* 0x000e6800000e0000 */
[----:B------:R-:W2:Y:S04]  /*efa0*/  SHFL.IDX PT, R5, R5, 0x3, 0x181f ;  /* 0x00781f0005057f89 */ /* 0x000ea800000e0000 */
[----:B------:R-:W3:Y:S01]  /*efb0*/  SHFL.IDX PT, R0, R0, 0x3, 0x181f ;  /* 0x00781f0000007f89 */ /* 0x000ee200000e0000 */
[----:B0-----:R-:W-:-:S05]  /*efc0*/  @P0 LEA R3, P1, R7, R3, 0x1 ;  /* 0x0000000307030211 */ /* 0x001fca00078208ff */
[----:B-1----:R-:W-:-:S05]  /*efd0*/  @P0 IMAD.X R2, RZ, RZ, R2, P1 ;  /* 0x000000ffff020224 */ /* 0x002fca00008e0602 */
[----:B------:R-:W-:-:S04]  /*efe0*/  @P0 LOP3.LUT R3, R3, R2, RZ, 0x3c, !PT ;  /* 0x0000000203030212 */ /* 0x000fc800078e3cff */
[----:B------:R-:W-:-:S04]  /*eff0*/  @P0 LOP3.LUT R2, R3, R2, RZ, 0x3c, !PT ;  /* 0x0000000203020212 */ /* 0x000fc800078e3cff */
[----:B------:R-:W-:-:S05]  /*f000*/  @P0 LOP3.LUT R3, R3, R2, RZ, 0x3c, !PT ;  /* 0x0000000203030212 */ /* 0x000fca00078e3cff */
[----:B--23--:R0:W-:Y:S02]  /*f010*/  @P0 LDGSTS.E.BYPASS.LTC128B.128 [R6+0x23400], desc[UR50][R2.64], !P2 ;  /* 0x2340000002060fae */ /* 0x00c1e4000d101d72 */
.L_x_3704:
[----:B------:R-:W-:-:S13]  /*f020*/  ISETP.GE.AND P0, PT, R28, 0x31, PT ;  /* 0x000000311c00780c */ /* 0x000fda0003f06270 */
[----:B01----:R-:W-:Y:S01]  /*f030*/  @P0 LEA R2, P1, R7, R0, 0x1 ;  /* 0x0000000007020211 */ /* 0x003fe200078208ff */
[----:B------:R-:W-:-:S04]  /*f040*/  @P0 IMAD R4, R4, 0x2, R17 ;  /* 0x0000000204040824 */ /* 0x000fc800078e0211 */
[----:B------:R-:W-:-:S05]  /*f050*/  @P0 IMAD.X R3, RZ, RZ, R5, P1 ;  /* 0x000000ffff030224 */ /* 0x000fca00008e0605 */
[----:B------:R-:W-:Y:S01]  /*f060*/  @!PT LDS RZ, [RZ] ;  /* 0x00000000fffff984 */ /* 0x000fe20000000800 */
[----:B------:R-:W-:Y:S01]  /*f070*/  @!PT LDS RZ, [RZ] ;  /* 0x00000000fffff984 */ /* 0x000fe20000000800 */
[----:B------:R-:W-:Y:S01]  /*f080*/  @!PT LDS RZ, [RZ] ;  /* 0x00000000fffff984 */ /* 0x000fe20000000800 */
[----:B------:R0:W-:Y:S01]  /*f090*/  @P0 LDGSTS.E.BYPASS.LTC128B.128 [R4+0x23c00], desc[UR50][R2.64], !P2 ;  /* 0x23c0000002040fae */ /* 0x0001e2000d101d72 */
[----:B------:R-:W-:Y:S01]  /*f0a0*/  PLOP3.LUT P0, PT, PT, PT, PT, 0x80, 0x0 ;  /* 0x000000000000781c */ /* 0x000fe20003f0f070 */
[----:B------:R-:W-:-:S12]  /*f0b0*/  NOP ;  /* 0x0000000000007918 */ /* 0x000fd80000000000 */
.L_x_3633:
[----:B------:R-:W-:Y:S02]  /*f0c0*/  PLOP3.LUT P1, PT, P1, P0, PT, 0xa2, 0x0 ;  /* 0x000000000000781c */ /* 0x000fe40000f21472 */
[----:B------:R-:W-:-:S08]  /*f0d0*/  @P0 R2UR P1, UR4, R19 ;  /* 0x00000000130402ca */ /* 0x000fd00000020000 */
[----:B------:R-:W-:-:S05]  /*f0e0*/  @P0 PLOP3.LUT P0, PT, P1, PT, PT, 0x80, 0x0 ;  /* 0x000000000000081c */ /* 0x000fca0000f0f070 */
[----:B------:R-:W-:Y:S01]  /*f0f0*/  @!P1 SYNCS.ARRIVE.TRANS64.RED.A0T1 RZ, [UR4+0x28c30], RZ ;  /* 0x028c30ffffff99a7 */ /* 0x000fe20008200404 */
[----:B------:R-:W-:Y:S07]  /*f100*/  @!P1 ARRIVES.LDGSTSBAR.64.TRANSCNT [UR4+0x28c30] ;  /* 0x028c3000ff0099b0 */ /* 0x000fee0008000a84 */
[----:B------:R-:W-:Y:S05]  /*f110*/  @P0 BRA.U.ANY `(.L_x_3633) ;  /* 0xfffffffd00e80947 */ /* 0x000fea000393ffff */
[----:B------:R-:W-:Y:S01]  /*f120*/  NOP ;  /* 0x0000000000007918 */ /* 0x000fe20000000000 */
[----:B------:R-:W-:-:S05]  /*f130*/  IMAD.U32 R0, RZ, RZ, UR36 ;  /* 0x00000024ff007e24 */ /* 0x000fca000f8e00ff */
[----:B------:R-:W-:-:S13]  /*f140*/  ISETP.NE.AND P2, PT, R0, 0x3, PT ;  /* 0x000000030000780c */ /* 0x000fda0003f45270 */
[----:B------:R-:W-:Y:S05]  /*f150*/  @!P2 BRA `(.L_x_3634) ;  /* 0x000000000004a947 */ /* 0x000fea0003800000 */
[----:B------:R-:W-:Y:S01]  /*f160*/  BPT.TRAP 0x1 ;  /* 0x000000040000795c */ /* 0x000fe20000300000 */
.L_x_3634:
[----:B------:R1:W5:Y:S01]  /*f170*/  LDL.LU R0, [R1+0x4] ;  /* 0x0000040001007983 */ /* 0x0003620000300800 */
[----:B------:R-:W-:Y:S01]  /*f180*/  LOP3.LUT P0, RZ, R16, 0x100, RZ, 0xc0, !PT ;  /* 0x0000010010ff7812 */ /* 0x000fe2000780c0ff */
[----:B------:R1:W-:Y:S02]  /*f190*/  SYNCS.ARRIVE.TRANS64.A1T0 RZ, [R19+URZ+0x28c30], RZ ;  /* 0x028c30ff13ff79a7 */ /* 0x0003e4000810003f */
[----:B0-----:R1:W5:Y:S10]  /*f1a0*/  LDL R3, [R1] ;  /* 0x0000000001037983 */ /* 0x0013740000100800 */
[----:B------:R-:W-:Y:S05]  /*f1b0*/  WARPSYNC.ALL ;  /* 0x0000000000007948 */ /* 0x000fea0003800000 */
[----:B------:R-:W-:Y:S01]  /*f1c0*/  SEL R2, R29, RZ, !P0 ;  /* 0x000000ff1d027207 */ /* 0x000fe20004000000 */
[----:B------:R-:W-:Y:S01]  /*f1d0*/  ULDC.64 UR4, c[0x0][0x298] ;  /* 0x0000a60000047ab9 */ /* 0x000fe20000000a00 */
[----:B------:R-:W-:Y:S01]  /*f1e0*/  BSSY B6, `(.L_x_3635) ;  /* 0x0000020000067945 */ /* 0x000fe20003800000 */
[----:B------:R-:W-:Y:S02]  /*f1f0*/  IMAD.WIDE.U32 R4, R37, UR4, RZ ;  /* 0x0000000425047c25 */ /* 0x000fe4000f8e00ff */
[----:B------:R0:W-:Y:S02]  /*f200*/  STL [R1+0x18], R2 ;  /* 0x0000180201007387 */ /* 0x0001e40000100800 */
[----:B0-----:R-:W-:Y:S01]  /*f210*/  VIADD R2, R17, 0x20400 ;  /* 0x0002040011027836 */ /* 0x001fe20000000000 */
[----:B------:R-:W-:Y:S01]  /*f220*/  BAR.SYNC.DEFER_BLOCKING 0x8, 0x100 ;  /* 0x0204000000007b1d */ /* 0x000fe20000010000 */
[----:B-----5:R-:W-:-:S03]  /*f230*/  SEL R0, R0, RZ, !P0 ;  /* 0x000000ff00007207 */ /* 0x020fc60004000000 */
[----:B------:R-:W-:Y:S02]  /*f240*/  LOP3.LUT P0, RZ, R2, 0x3ff, RZ, 0xc0, !PT ;  /* 0x000003ff02ff7812 */ /* 0x000fe4000780c0ff */
[----:B------:R-:W-:Y:S01]  /*f250*/  PRMT R29, R3, 0x8880, RZ ;  /* 0x00008880031d7816 */ /* 0x000fe200000000ff */
[----:B------:R0:W-:Y:S03]  /*f260*/  STL [R1+0x4], R0 ;  /* 0x0000040001007387 */ /* 0x0001e60000100800 */
[----:B------:R-:W-:Y:S01]  /*f270*/  PRMT R29, R29, 0x7710, RZ ;  /* 0x000077101d1d7816 */ /* 0x000fe200000000ff */
[----:B------:R2:W-:Y:S01]  /*f280*/  STL.64 [R1+0x10], R4 ;  /* 0x0000100401007387 */ /* 0x0005e20000100a00 */
[----:B0-----:R-:W-:-:S05]  /*f290*/  SHF.R.S32.HI R0, RZ, 0x1f, R37 ;  /* 0x0000001fff007819 */ /* 0x001fca0000011425 */
[----:B------:R-:W-:-:S04]  /*f2a0*/  IMAD R0, R0, UR4, RZ ;  /* 0x0000000400007c24 */ /* 0x000fc8000f8e02ff */
[----:B------:R-:W-:-:S04]  /*f2b0*/  IMAD R0, R37, UR5, R0 ;  /* 0x0000000525007c24 */ /* 0x000fc8000f8e0200 */
[----:B------:R-:W-:Y:S01]  /*f2c0*/  IMAD.IADD R37, R5, 0x1, R0 ;  /* 0x0000000105257824 */ /* 0x000fe200078e0200 */
[----:B--2---:R-:W-:Y:S06]  /*f2d0*/  @!P0 BRA `(.L_x_3636) ;  /* 0x0000000000408947 */ /* 0x004fec0003800000 */
        /* <DEDUP_REMOVED lines=15> */
[----:B01----:R-:W-:Y:S05]  /*f3d0*/  CALL.ABS.NOINC R2 ;  /* 0x0000000002007343 */ /* 0x003fea0003c00000 */
.L_x_3636:
[----:B------:R-:W-:Y:S05]  /*f3e0*/  BSYNC B6 ;  /* 0x0000000000067941 */ /* 0x000fea0003800000 */
.L_x_3635:
[----:B------:R-:W2:Y:S01]  /*f3f0*/  LDL.LU.64 R2, [R1+0x10] ;  /* 0x0000100001027983 */ /* 0x000ea20000300a00 */
[----:B------:R-:W0:Y:S01]  /*f400*/  LDC R7, c[0x0][0x448] ;  /* 0x00011200ff077b82 */ /* 0x000e220000000800 */
[----:B------:R-:W-:Y:S02]  /*f410*/  ULDC.64 UR4, c[0x0][0x2d8] ;  /* 0x0000b60000047ab9 */ /* 0x000fe40000000a00 */
[----:B------:R-:W3:Y:S04]  /*f420*/  LDL.LU R21, [R1+0x4] ;  /* 0x0000040001157983 */ /* 0x000ee80000300800 */
[----:B------:R-:W4:Y:S04]  /*f430*/  LDL.LU R20, [R1+0x18] ;  /* 0x0000180001147983 */ /* 0x000f280000300800 */
[----:B------:R0:W5:Y:S04]  /*f440*/  LDL R10, [R1+0x8] ;  /* 0x00000800010a7983 */ /* 0x0001680000100800 */
[----:B------:R0:W5:Y:S02]  /*f450*/  LDL R8, [R1+0x2c] ;  /* 0x00002c0001087983 */ /* 0x0001640000100800 */
[----:B0-----:R-:W-:-:S13]  /*f460*/  ISETP.NE.AND P0, PT, R7, 0x1, PT ;  /* 0x000000010700780c */ /* 0x001fda0003f05270 */
[----:B------:R-:W0:Y:S01]  /*f470*/  @P0 LDC R6, c[0x0][0x44c] ;  /* 0x00011300ff060b82 */ /* 0x000e220000000800 */
[----:B------:R-:W1:Y:S02]  /*f480*/  S2R R9, SR_TID.X ;  /* 0x0000000000097919 */ /* 0x000e640000002100 */
[----:B-1----:R-:W-:-:S05]  /*f490*/  IMAD.SHL.U32 R9, R9, 0x8, RZ ;  /* 0x0000000809097824 */ /* 0x002fca00078e00ff */
[----:B------:R-:W-:Y:S01]  /*f4a0*/  LOP3.LUT R9, R9, 0x38, RZ, 0xc0, !PT ;  /* 0x0000003809097812 */ /* 0x000fe200078ec0ff */
[----:B--2---:R-:W-:Y:S02]  /*f4b0*/  IMAD.MOV.U32 R3, RZ, RZ, R37 ;  /* 0x000000ffff037224 */ /* 0x004fe400078e0025 */
[----:B------:R-:W-:-:S04]  /*f4c0*/  IMAD.WIDE.U32 R2, R26, UR4, R2 ;  /* 0x000000041a027c25 */ /* 0x000fc8000f8e0002 */
[----:B------:R-:W-:Y:S01]  /*f4d0*/  IMAD R3, R26, UR5, R3 ;  /* 0x000000051a037c24 */ /* 0x000fe2000f8e0203 */
[----:B------:R-:W-:Y:S02]  /*f4e0*/  ULDC.64 UR4, c[0x0][0x2e0] ;  /* 0x0000b80000047ab9 */ /* 0x000fe40000000a00 */
[----:B---3--:R-:W-:Y:S02]  /*f4f0*/  IMAD R0, R21, UR4, RZ ;  /* 0x0000000415007c24 */ /* 0x008fe4000f8e02ff */
[----:B----4-:R-:W-:-:S04]  /*f500*/  IMAD.WIDE.U32 R2, R20, UR4, R2 ;  /* 0x0000000414027c25 */ /* 0x010fc8000f8e0002 */
[----:B------:R-:W-:Y:S01]  /*f510*/  IMAD R0, R20, UR5, R0 ;  /* 0x0000000514007c24 */ /* 0x000fe2000f8e0200 */
[----:B------:R-:W-:Y:S01]  /*f520*/  ULDC.64 UR4, c[0x0][0x2d0] ;  /* 0x0000b40000047ab9 */ /* 0x000fe20000000a00 */
[----:B------:R-:W1:Y:S02]  /*f530*/  S2R R20, SR_TID.X ;  /* 0x0000000000147919 */ /* 0x000e640000002100 */
[----:B------:R-:W-:Y:S02]  /*f540*/  IMAD.IADD R3, R3, 0x1, R0 ;  /* 0x0000000103037824 */ /* 0x000fe400078e0200 */
[----:B------:R-:W2:Y:S01]  /*f550*/  @P0 LDC R0, c[0x0][0x450] ;  /* 0x00011400ff000b82 */ /* 0x000ea20000000800 */
[----:B-1----:R-:W-:-:S05]  /*f560*/  IMAD.SHL.U32 R20, R20, 0x10, RZ ;  /* 0x0000001014147824 */ /* 0x002fca00078e00ff */
[----:B------:R-:W-:-:S05]  /*f570*/  LOP3.LUT R20, R36, 0x70, R20, 0xf8, !PT ;  /* 0x0000007024147812 */ /* 0x000fca00078ef814 */
[----:B------:R-:W-:-:S04]  /*f580*/  IMAD R5, R25, 0x40, R20 ;  /* 0x0000004019057824 */ /* 0x000fc800078e0214 */
[----:B0-----:R-:W-:-:S04]  /*f590*/  @P0 IMAD.HI.U32 R6, R5, R6, RZ ;  /* 0x0000000605060227 */ /* 0x001fc800078e00ff */
[----:B------:R-:W-:Y:S01]  /*f5a0*/  IMAD.MOV.U32 R4, RZ, RZ, R5 ;  /* 0x000000ffff047224 */ /* 0x000fe200078e0005 */
[----:B--2---:R-:W-:-:S05]  /*f5b0*/  @P0 SHF.R.U32.HI R4, RZ, R0, R6 ;  /* 0x00000000ff040219 */ /* 0x004fca0000011606 */
        /* <DEDUP_REMOVED lines=20> */
[----:B------:R-:W0:Y:S01]  /*f700*/  SHFL.IDX PT, R3, R0, RZ, 0x181f ;  /* 0x00181fff00037589 */ /* 0x000e2200000e0000 */
[----:B-----5:R-:W-:Y:S02]  /*f710*/  IMAD R5, R10, R7, RZ ;  /* 0x000000070a057224 */ /* 0x020fe400078e02ff */
[----:B------:R-:W-:Y:S01]  /*f720*/  IMAD R25, R25, 0x40, R36 ;  /* 0x0000004019197824 */ /* 0x000fe200078e0224 */
[----:B------:R-:W1:Y:S04]  /*f730*/  SHFL.IDX PT, R2, R4, RZ, 0x181f ;  /* 0x00181fff04027589 */ /* 0x000e6800000e0000 */
[----:B------:R-:W-:-:S13]  /*f740*/  ISETP.GE.AND P0, PT, R25, R5, PT ;  /* 0x000000051900720c */ /* 0x000fda0003f06270 */
[----:B0-----:R-:W-:-:S05]  /*f750*/  @!P0 LEA R3, P2, R9, R3, 0x1 ;  /* 0x0000000309038211 */ /* 0x001fca00078408ff */
[----:B-1----:R-:W-:-:S05]  /*f760*/  @!P0 IMAD.X R2, RZ, RZ, R2, P2 ;  /* 0x000000ffff028224 */ /* 0x002fca00010e0602 */
[----:B------:R-:W-:-:S04]  /*f770*/  @!P0 LOP3.LUT R3, R3, R2, RZ, 0x3c, !PT ;  /* 0x0000000203038212 */ /* 0x000fc800078e3cff */
[----:B------:R-:W-:-:S04]  /*f780*/  @!P0 LOP3.LUT R2, R3, R2, RZ, 0x3c, !PT ;  /* 0x0000000203028212 */ /* 0x000fc800078e3cff */
[----:B------:R-:W-:-:S05]  /*f790*/  @!P0 LOP3.LUT R3, R3, R2, RZ, 0x3c, !PT ;  /* 0x0000000203038212 */ /* 0x000fca00078e3cff */
[----:B------:R-:W-:Y:S01]  /*f7a0*/  @!PT LDS RZ, [RZ] ;  /* 0x00000000fffff984 */ /* 0x000fe20000000800 */
[----:B------:R0:W-:Y:S02]  /*f7b0*/  @!P0 LDGSTS.E.BYPASS.LTC128B.128 [R8+0x20400], desc[UR50][R2.64], !P1 ;  /* 0x2040000002088fae */ /* 0x0001e4000c901d72 */
[----:B0-----:R-:W-:Y:S02]  /*f7c0*/  VIADD R2, R25, 0x10 ;  /* 0x0000001019027836 */ /* 0x001fe40000000000 */
[----:B------:R-:W0:Y:S03]  /*f7d0*/  SHFL.IDX PT, R3, R0, 0x1, 0x181f ;  /* 0x00381f0000037f89 */ /* 0x000e2600000e0000 */
[----:B------:R-:W-:Y:S02]  /*f7e0*/  ISETP.GE.AND P0, PT, R2, R5, PT ;  /* 0x000000050200720c */ /* 0x000fe40003f06270 */
[----:B------:R-:W1:Y:S11]  /*f7f0*/  SHFL.IDX PT, R2, R4, 0x1, 0x181f ;  /* 0x00381f0004027f89 */ /* 0x000e7600000e0000 */
[----:B0-----:R-:W-:-:S05]  /*f800*/  @!P0 LEA R3, P2, R9, R3, 0x1 ;  /* 0x0000000309038211 */ /* 0x001fca00078408ff */
[----:B-1----:R-:W-:-:S05]  /*f810*/  @!P0 IMAD.X R2, RZ, RZ, R2, P2 ;  /* 0x000000ffff028224 */ /* 0x002fca00010e0602 */
[----:B------:R-:W-:-:S04]  /*f820*/  @!P0 LOP3.LUT R3, R3, R2, RZ, 0x3c, !PT ;  /* 0x0000000203038212 */ /* 0x000fc800078e3cff */
[----:B------:R-:W-:-:S04]  /*f830*/  @!P0 LOP3.LUT R2, R3, R2, RZ, 0x3c, !PT ;  /* 0x0000000203028212 */ /* 0x000fc800078e3cff */
[----:B------:R-:W-:-:S05]  /*f840*/  @!P0 LOP3.LUT R3, R3, R2, RZ, 0x3c, !PT ;  /* 0x0000000203038212 */ /* 0x000fca00078e3cff */
[----:B------:R0:W-:Y:S02]  /*f850*/  @!P0 LDGSTS.E.BYPASS.LTC128B.128 [R8+0x20c00], desc[UR50][R2.64], !P1 ;  /* 0x20c0000002088fae */ /* 0x0001e4000c901d72 */
[----:B0-----:R-:W-:Y:S02]  /*f860*/  VIADD R2, R25, 0x20 ;  /* 0x0000002019027836 */ /* 0x001fe40000000000 */
[----:B------:R-:W0:Y:S03]  /*f870*/  SHFL.IDX PT, R3, R0, 0x2, 0x181f ;  /* 0x00581f0000037f89 */ /* 0x000e2600000e0000 */
[----:B------:R-:W-:Y:S01]  /*f880*/  ISETP.GE.AND P0, PT, R2, R5, PT ;  /* 0x000000050200720c */ /* 0x000fe20003f06270 */
[----:B------:R-:W-:Y:S04]  /*f890*/  SHFL.IDX PT, R0, R0, 0x3, 0x181f ;  /* 0x00781f0000007f89 */ /* 0x000fe800000e0000 */
[----:B------:R-:W1:Y:S04]  /*f8a0*/  SHFL.IDX PT, R2, R4, 0x2, 0x181f ;  /* 0x00581f0004027f89 */ /* 0x000e6800000e0000 */
[----:B------:R-:W2:Y:S04]  /*f8b0*/  SHFL.IDX PT, R4, R4, 0x3, 0x181f ;  /* 0x00781f0004047f89 */ /* 0x000ea800000e0000 */
[----:B0-----:R-:W-:-:S05]  /*f8c0*/  @!P0 LEA R3, P2, R9, R3, 0x1 ;  /* 0x0000000309038211 */ /* 0x001fca00078408ff */
[----:B-1----:R-:W-:-:S05]  /*f8d0*/  @!P0 IMAD.X R2, RZ, RZ, R2, P2 ;  /* 0x000000ffff028224 */ /* 0x002fca00010e0602 */
[----:B------:R-:W-:-:S04]  /*f8e0*/  @!P0 LOP3.LUT R3, R3, R2, RZ, 0x3c, !PT ;  /* 0x0000000203038212 */ /* 0x000fc800078e3cff */
[----:B------:R-:W-:-:S04]  /*f8f0*/  @!P0 LOP3.LUT R2, R3, R2, RZ, 0x3c, !PT ;  /* 0x0000000203028212 */ /* 0x000fc800078e3cff */
[----:B------:R-:W-:-:S05]  /*f900*/  @!P0 LOP3.LUT R3, R3, R2, RZ, 0x3c, !PT ;  /* 0x0000000203038212 */ /* 0x000fca00078e3cff */
[----:B--2---:R1:W-:Y:S02]  /*f910*/  @!P0 LDGSTS.E.BYPASS.LTC128B.128 [R8+0x21400], desc[UR50][R2.64], !P1 ;  /* 0x2140000002088fae */ /* 0x0043e4000c901d72 */
.L_x_3713:
[----:B------:R-:W-:-:S05]  /*f920*/  VIADD R25, R25, 0x30 ;  /* 0x0000003019197836 */ /* 0x000fca0000000000 */
[----:B------:R-:W-:-:S13]  /*f930*/  ISETP.GE.AND P0, PT, R25, R5, PT ;  /* 0x000000051900720c */ /* 0x000fda0003f06270 */
[----:B01----:R-:W-:-:S05]  /*f940*/  @!P0 LEA R2, P2, R9, R0, 0x1 ;  /* 0x0000000009028211 */ /* 0x003fca00078408ff */
[----:B------:R-:W-:-:S05]  /*f950*/  @!P0 IMAD.X R3, RZ, RZ, R4, P2 ;  /* 0x000000ffff038224 */ /* 0x000fca00010e0604 */
[----:B------:R-:W-:Y:S01]  /*f960*/  @!PT LDS RZ, [RZ] ;  /* 0x00000000fffff984 */ /* 0x000fe20000000800 */
[----:B------:R-:W-:Y:S01]  /*f970*/  @!PT LDS RZ, [RZ] ;  /* 0x00000000fffff984 */ /* 0x000fe20000000800 */
[----:B------:R-:W-:Y:S01]  /*f980*/  @!PT LDS RZ, [RZ] ;  /* 0x00000000fffff984 */ /* 0x000fe20000000800 */
[----:B------:R0:W-:Y:S01]  /*f990*/  @!P0 LDGSTS.E.BYPASS.LTC128B.128 [R8+0x21c00], desc[UR50][R2.64], !P1 ;  /* 0x21c0000002088fae */ /* 0x0001e2000c901d72 */
[----:B------:R-:W-:Y:S01]  /*f9a0*/  PLOP3.LUT P0, PT, PT, PT, PT, 0x80, 0x0 ;  /* 0x000000000000781c */ /* 0x000fe20003f0f070 */
[----:B------:R-:W-:-:S12]  /*f9b0*/  NOP ;  /* 0x0000000000007918 */ /* 0x000fd80000000000 */
.L_x_3638:
        /* <DEDUP_REMOVED lines=14> */
[----:B------:R0:W-:Y:S01]  /*faa0*/  SYNCS.ARRIVE.TRANS64.A1T0 RZ, [R17+URZ+0x28c00], RZ ;  /* 0x028c00ff11ff79a7 */ /* 0x0001e2000810003f */
[----:B------:R-:W-:Y:S01]  /*fab0*/  BSSY B0, `(.L_x_3639) ;  /* 0x0000003000007945 */ /* 0x000fe20003800000 */
[----:B------:R-:W1:Y:S03]  /*fac0*/  SYNCS.PHASECHK.TRANS64.TRYWAIT P0, [R17+URZ+0x28c20], R0 ;  /* 0x028c2000110075a7 */ /* 0x000e66000800017f */
[----:B01----:R-:W-:Y:S05]  /*fad0*/  @!P0 BRA `(.L_x_3640) ;  /* 0x0000003800308947 */ /* 0x003fea0003800000 */
.L_x_3714:
[----:B------:R-:W-:Y:S05]  /*fae0*/  BSYNC B0 ;  /* 0x0000000000007941 */ /* 0x000fea0003800000 */
.L_x_3639:
[----:B------:R-:W-:-:S05]  /*faf0*/  IMAD.U32 R2, RZ, RZ, UR36 ;  /* 0x00000024ff027e24 */ /* 0x000fca000f8e00ff */
[----:B------:R-:W-:-:S13]  /*fb00*/  ISETP.NE.AND P0, PT, R2, 0x3, PT ;  /* 0x000000030200780c */ /* 0x000fda0003f05270 */
[----:B------:R-:W-:Y:S05]  /*fb10*/  @!P0 BRA `(.L_x_3641) ;  /* 0x0000000000048947 */ /* 0x000fea0003800000 */
[----:B------:R-:W-:Y:S01]  /*fb20*/  BPT.TRAP 0x1 ;  /* 0x000000040000795c */ /* 0x000fe20000300000 */
.L_x_3641:
[----:B0-----:R-:W-:Y:S01]  /*fb30*/  SHF.L.U32 R0, R22, 0x1f, RZ ;  /* 0x0000001f16007819 */ /* 0x001fe200000006ff */
[----:B------:R-:W-:Y:S03]  /*fb40*/  BSSY B0, `(.L_x_3642) ;  /* 0x0000003000007945 */ /* 0x000fe60003800000 */
[----:B------:R-:W0:Y:S02]  /*fb50*/  SYNCS.PHASECHK.TRANS64.TRYWAIT P0, [R19+URZ+0x28c60], R0 ;  /* 0x028c6000130075a7 */ /* 0x000e24000800017f */
[----:B0-----:R-:W-:Y:S05]  /*fb60*/  @!P0 BRA `(.L_x_3643) ;  /* 0x0000003800208947 */ /* 0x001fea0003800000 */
.L_x_3715:
[----:B------:R-:W-:Y:S05]  /*fb70*/  BSYNC B0 ;  /* 0x0000000000007941 */ /* 0x000fea0003800000 */
.L_x_3642:
[----:B------:R-:W0:Y:S01]  /*fb80*/  LDL.LU R2, [R1+0x1c] ;  /* 0x00001c0001027983 */ /* 0x000e220000300800 */
[----:B------:R-:W-:Y:S01]  /*fb90*/  ULDC.64 UR4, c[0x0][0x328] ;  /* 0x0000ca0000047ab9 */ /* 0x000fe20000000a00 */
[----:B------:R-:W-:Y:S02]  /*fba0*/  ULDC.64 UR6, c[0x0][0x318] ;  /* 0x0000c60000067ab9 */ /* 0x000fe40000000a00 */
[----:B------:R-:W2:Y:S01]  /*fbb0*/  LDL.LU R4, [R1+0x20] ;  /* 0x0000200001047983 */ /* 0x000ea20000300800 */
[----:B------:R-:W-:Y:S02]  /*fbc0*/  IMAD R5, R18, 0x8000, R33 ;  /* 0x0000800012057824 */ /* 0x000fe400078e0221 */
[----:B0-----:R-:W-:Y:S02]  /*fbd0*/  IMAD R0, R2, UR4, RZ ;  /* 0x0000000402007c24 */ /* 0x001fe4000f8e02ff */
[----:B------:R-:W-:-:S04]  /*fbe0*/  IMAD.WIDE.U32 R2, R35, UR4, RZ ;  /* 0x0000000423027c25 */ /* 0x000fc8000f8e00ff */
[----:B------:R-:W-:Y:S01]  /*fbf0*/  IMAD R0, R35, UR5, R0 ;  /* 0x0000000523007c24 */ /* 0x000fe2000f8e0200 */
[----:B------:R-:W-:-:S03]  /*fc00*/  ULDC.64 UR4, c[0x0][0x338] ;  /* 0x0000ce0000047ab9 */ /* 0x000fc60000000a00 */
[----:B------:R-:W-:Y:S02]  /*fc10*/  IMAD.IADD R3, R3, 0x1, R0 ;  /* 0x0000000103037824 */ /* 0x000fe400078e0200 */
[----:B--2---:R-:W-:Y:S02]  /*fc20*/  IMAD R0, R4, UR4, RZ ;  /* 0x0000000404007c24 */ /* 0x004fe4000f8e02ff */
        /* <DEDUP_REMOVED lines=10> */
[----:B------:R-:W2:Y:S01]  /*fcd0*/  LDL R3, [R1] ;  /* 0x0000000001037983 */ /* 0x000ea20000100800 */
[----:B------:R-:W-:Y:S01]  /*fce0*/  IMAD R5, R5, 0x2, R17 ;  /* 0x0000000205057824 */ /* 0x000fe200078e0211 */
[C---:B------:R-:W-:Y:S01]  /*fcf0*/  LOP3.LUT P5, RZ, R29.reuse, 0x2, RZ, 0xc0, !PT ;  /* 0x000000021dff7812 */ /* 0x040fe200078ac0ff */
[----:B------:R-:W0:Y:S01]  /*fd00*/  S2R R7, SR_TID.X ;  /* 0x0000000000077919 */ /* 0x000e220000002100 */
[C---:B------:R-:W-:Y:S02]  /*fd10*/  LOP3.LUT P4, RZ, R29.reuse, 0x4, RZ, 0xc0, !PT ;  /* 0x000000041dff7812 */ /* 0x040fe4000788c0ff */
[C---:B------:R-:W-:Y:S01]  /*fd20*/  LOP3.LUT P3, RZ, R29.reuse, 0x8, RZ, 0xc0, !PT ;  /* 0x000000081dff7812 */ /* 0x040fe2000786c0ff */
[----:B------:R-:W1:Y:S01]  /*fd30*/  SHFL.IDX PT, R2, R4, RZ, 0x181f ;  /* 0x00181fff04027589 */ /* 0x000e6200000e0000 */
[----:B------:R-:W-:Y:S02]  /*fd40*/  LOP3.LUT R16, R16, 0xfffffeff, RZ, 0xc0, !PT ;  /* 0xfffffeff10107812 */ /* 0x000fe400078ec0ff */
[----:B------:R-:W-:Y:S01]  /*fd50*/  LOP3.LUT P2, RZ, R29, 0x10, RZ, 0xc0, !PT ;  /* 0x000000101dff7812 */ /* 0x000fe2000784c0ff */
[----:B0-----:R-:W-:-:S05]  /*fd60*/  IMAD.SHL.U32 R7, R7, 0x8, RZ ;  /* 0x0000000807077824 */ /* 0x001fca00078e00ff */
[----:B------:R-:W-:-:S05]  /*fd70*/  LOP3.LUT R7, R7, 0x38, RZ, 0xc0, !PT ;  /* 0x0000003807077812 */ /* 0x000fca00078ec0ff */
[----:B------:R-:W-:Y:S01]  /*fd80*/  IMAD.SHL.U32 R0, R7, 0x2, RZ ;  /* 0x0000000207007824 */ /* 0x000fe200078e00ff */
[----:B------:R-:W-:-:S04]  /*fd90*/  LOP3.LUT R7, R29, 0x1, RZ, 0xc0, !PT ;  /* 0x000000011d077812 */ /* 0x000fc800078ec0ff */
[----:B-1----:R-:W-:Y:S02]  /*fda0*/  IADD3 R2, P0, R2, R0, RZ ;  /* 0x0000000002027210 */ /* 0x002fe40007f1e0ff */
[----:B------:R-:W-:-:S13]  /*fdb0*/  ISETP.NE.U32.AND P1, PT, R7, 0x1, PT ;  /* 0x000000010700780c */ /* 0x000fda0003f25070 */
[----:B------:R-:W-:-:S04]  /*fdc0*/  @P1 LOP3.LUT R16, R16, 0x100, RZ, 0xfc, !PT ;  /* 0x0000010010101812 */ /* 0x000fc800078efcff */
[----:B------:R-:W-:Y:S01]  /*fdd0*/  LOP3.LUT R16, R16, 0xfffffdff, RZ, 0xc0, !PT ;  /* 0xfffffdff10107812 */ /* 0x000fe200078ec0ff */
[----:B--2---:R-:W-:Y:S02]  /*fde0*/  IMAD.MOV.U32 R8, RZ, RZ, R3 ;  /* 0x000000ffff087224 */ /* 0x004fe400078e0003 */
[----:B------:R-:W0:Y:S03]  /*fdf0*/  SHFL.IDX PT, R3, R6, RZ, 0x181f ;  /* 0x00181fff06037589 */ /* 0x000e2600000e0000 */
[----:B------:R-:W-:Y:S01]  /*fe00*/  PRMT R7, R8, 0x8880, RZ ;  /* 0x0000888008077816 */ /* 0x000fe200000000ff */
[----:B0-----:R-:W-:Y:S01]  /*fe10*/  IMAD.X R3, RZ, RZ, R3, P0 ;  /* 0x000000ffff037224 */ /* 0x001fe200000e0603 */
[----:B------:R-:W-:Y:S02]  /*fe20*/  ISETP.LT.OR P0, PT, R28, 0x1, P1 ;  /* 0x000000011c00780c */ /* 0x000fe40000f01670 */
[----:B------:R-:W-:-:S04]  /*fe30*/  LOP3.LUT P1, RZ, R29, 0x20, RZ, 0xc0, !PT ;  /* 0x000000201dff7812 */ /* 0x000fc8000782c0ff */
[----:B------:R-:W-:-:S07]  /*fe40*/  ISETP.LT.OR P6, PT, R28, 0x1, !P1 ;  /* 0x000000011c00780c */ /* 0x000fce0004fc1670 */
[----:B------:R-:W-:Y:S01]  /*fe50*/  @!PT LDS RZ, [RZ] ;  /* 0x00000000fffff984 */ /* 0x000fe20000000800 */
        /* <DEDUP_REMOVED lines=9> */
[----:B------:R-:W-:-:S03]  /*fef0*/  LOP3.LUT P0, RZ, R29, 0x40, RZ, 0xc0, !PT ;  /* 0x000000401dff7812 */ /* 0x000fc6000780c0ff */
[----:B------:R-:W-:Y:S01]  /*ff00*/  LDGSTS.E.BYPASS.LTC128B.128 [R5+0xa400], desc[UR50][R2.64+0x280], !P6 ;  /* 0x0a40028002057fae */ /* 0x000fe2000f101d72 */
[----:B------:R-:W-:-:S13]  /*ff10*/  ISETP.LT.OR P6, PT, R28, 0x1, !P0 ;  /* 0x000000011c00780c */ /* 0x000fda00047c1670 */
[----:B------:R-:W-:Y:S01]  /*ff20*/  LDGSTS.E.BYPASS.LTC128B.128 [R5+0xc400], desc[UR50][R2.64+0x300], !P6 ;  /* 0x0c40030002057fae */ /* 0x000fe2000f101d72 */
[----:B------:R-:W-:-:S03]  /*ff30*/  ISETP.GT.AND P6, PT, R7, -0x1, PT ;  /* 0xffffffff0700780c */ /* 0x000fc60003fc4270 */
[----:B------:R-:W-:Y:S10]  /*ff40*/  SHFL.IDX PT, R7, R6, 0x2, 0x181f ;  /* 0x00581f0006077f89 */ /* 0x000ff400000e0000 */
[----:B------:R-:W-:-:S02]  /*ff50*/  @P6 LOP3.LUT R16, R16, 0x200, RZ, 0xfc, !PT ;  /* 0x0000020010106812 */ /* 0x000fc400078efcff */
[----:B------:R-:W-:-:S13]  /*ff60*/  ISETP.LT.OR P6, PT, R28, 0x1, P6 ;  /* 0x000000011c00780c */ /* 0x000fda00037c1670 */
[----:B------:R0:W-:Y:S04]  /*ff70*/  LDGSTS.E.BYPASS.LTC128B.128 [R5+0xe400], desc[UR50][R2.64+0x380], !P6 ;  /* 0x0e40038002057fae */ /* 0x0001e8000f101d72 */
[----:B0-----:R-:W0:Y:S04]  /*ff80*/  SHFL.IDX PT, R2, R4, 0x1, 0x181f ;  /* 0x00381f0004027f89 */ /* 0x001e2800000e0000 */
[----:B------:R-:W1:Y:S04]  /*ff90*/  SHFL.IDX PT, R3, R6, 0x1, 0x181f ;  /* 0x00381f0006037f89 */ /* 0x000e6800000e0000 */
[----:B------:R-:W-:Y:S01]  /*ffa0*/  SHFL.IDX PT, R6, R6, 0x3, 0x181f ;  /* 0x00781f0006067f89 */ /* 0x000fe200000e0000 */
[----:B0-----:R-:W-:-:S05]  /*ffb0*/  IADD3 R2, P6, R2, R0, RZ ;  /* 0x0000000002027210 */ /* 0x001fca0007fde0ff */
[----:B-1----:R-:W-:Y:S01]  /*ffc0*/  IMAD.X R3, RZ, RZ, R3, P6 ;  /* 0x000000ffff037224 */ /* 0x002fe200030e0603 */
        /* <DEDUP_REMOVED lines=17> */
[----:B------:R0:W-:Y:S04]  /*100e0*/  LDGSTS.E.BYPASS.LTC128B.128 [R5+0xec00], desc[UR50][R2.64+0x380], !P6 ;  /* 0x0ec0038002057fae */ /* 0x0001e8000f101d72 */
[----:B0-----:R-:W0:Y:S02]  /*100f0*/  SHFL.IDX PT, R2, R4, 0x2, 0x181f ;  /* 0x00581f0004027f89 */ /* 0x001e2400000e0000 */
[----:B0-----:R-:W-:-:S05]  /*10100*/  IADD3 R2, P6, R2, R0, RZ ;  /* 0x0000000002027210 */ /* 0x001fca0007fde0ff */
        /* <DEDUP_REMOVED lines=19> */
[----:B0-----:R0:W1:Y:S02]  /*10240*/  SHFL.IDX PT, R2, R4, 0x3, 0x181f ;  /* 0x00781f0004027f89 */ /* 0x00106400000e0000 */
.L_x_3725:
[C---:B------:R-:W-:Y:S02]  /*10250*/  LOP3.LUT P6, RZ, R16.reuse, 0x100, RZ, 0xc0, !PT ;  /* 0x0000010010ff7812 */ /* 0x040fe400078cc0ff */
[----:B------:R-:W-:Y:S02]  /*10260*/  LOP3.LUT R16, R16, 0xffffefff, RZ, 0xc0, !PT ;  /* 0xffffefff10107812 */ /* 0x000fe400078ec0ff */
[C---:B------:R-:W-:Y:S02]  /*10270*/  ISETP.LT.OR P6, PT, R28.reuse, 0x31, P6 ;  /* 0x000000311c00780c */ /* 0x040fe400037c1670 */
[----:B------:R-:W-:-:S11]  /*10280*/  ISETP.LT.OR P5, PT, R28, 0x31, !P5 ;  /* 0x000000311c00780c */ /* 0x000fd60006fa1670 */
[----:B------:R-:W-:Y:S02]  /*10290*/  @P6 LOP3.LUT R16, R16, 0x1000, RZ, 0xfc, !PT ;  /* 0x0000100010106812 */ /* 0x000fe400078efcff */
[----:B------:R-:W-:Y:S02]  /*102a0*/  ISETP.LT.OR P6, PT, R28, 0x31, !P4 ;  /* 0x000000311c00780c */ /* 0x000fe400067c1670 */
[----:B------:R-:W-:Y:S02]  /*102b0*/  LOP3.LUT R16, R16, 0xffffbfff, RZ, 0xc0, !PT ;  /* 0xffffbfff10107812 */ /* 0x000fe400078ec0ff */
[----:B------:R-:W-:Y:S02]  /*102c0*/  ISETP.LT.OR P4, PT, R28, 0x31, !P2 ;  /* 0x000000311c00780c */ /* 0x000fe40005781670 */
[----:B------:R-:W-:Y:S02]  /*102d0*/  LOP3.LUT R16, R16, 0xfffffeff, RZ, 0xc0, !PT ;  /* 0xfffffeff10107812 */ /* 0x000fe400078ec0ff */
[----:B------:R-:W-:-:S02]  /*102e0*/  ISETP.LT.OR P2, PT, R28, 0x31, !P0 ;  /* 0x000000311c00780c */ /* 0x000fc40004741670 */
[----:B------:R-:W-:Y:S02]  /*102f0*/  @P5 LOP3.LUT R16, R16, 0x100, RZ, 0xfc, !PT ;  /* 0x0000010010105812 */ /* 0x000fe400078efcff */
[----:B-1----:R-:W-:Y:S02]  /*10300*/  IADD3 R2, P0, R2, R0, RZ ;  /* 0x0000000002027210 */ /* 0x002fe40007f1e0ff */
[----:B------:R-:W-:Y:S02]  /*10310*/  @P6 LOP3.LUT R16, R16, 0x4000, RZ, 0xfc, !PT ;  /* 0x0000400010106812 */ /* 0x000fe400078efcff */
[----:B------:R-:W-:Y:S01]  /*10320*/  ISETP.LT.OR P5, PT, R28, 0x31, !P3 ;  /* 0x000000311c00780c */ /* 0x000fe20005fa1670 */
[----:B------:R-:W-:Y:S01]  /*10330*/  IMAD.X R3, RZ, RZ, R6, P0 ;  /* 0x000000ffff037224 */ /* 0x000fe200000e0606 */
[C---:B------:R-:W-:Y:S02]  /*10340*/  LOP3.LUT P6, RZ, R16.reuse, 0x1000, RZ, 0xc0, !PT ;  /* 0x0000100010ff7812 */ /* 0x040fe400078cc0ff */
[----:B------:R-:W-:-:S02]  /*10350*/  LOP3.LUT P0, RZ, R16, 0x100, RZ, 0xc0, !PT ;  /* 0x0000010010ff7812 */ /* 0x000fc4000780c0ff */
[----:B------:R-:W-:Y:S02]  /*10360*/  ISETP.LT.OR P3, PT, R28, 0x31, !P1 ;  /* 0x000000311c00780c */ /* 0x000fe40004f61670 */
[----:B------:R-:W-:-:S04]  /*10370*/  LOP3.LUT P1, RZ, R16, 0x200, RZ, 0xc0, !PT ;  /* 0x0000020010ff7812 */ /* 0x000fc8000782c0ff */
[----:B------:R-:W-:-:S03]  /*10380*/  ISETP.LT.OR P1, PT, R28, 0x31, P1 ;  /* 0x000000311c00780c */ /* 0x000fc60000f21670 */
[----:B------:R-:W-:Y:S01]  /*10390*/  @!PT LDS RZ, [RZ] ;  /* 0x00000000fffff984 */ /* 0x000fe20000000800 */
[----:B------:R-:W-:Y:S01]  /*103a0*/  @!PT LDS RZ, [RZ] ;  /* 0x00000000fffff984 */ /* 0x000fe20000000800 */
[----:B------:R-:W-:Y:S01]  /*103b0*/  @!PT LDS RZ, [RZ] ;  /* 0x00000000fffff984 */ /* 0x000fe20000000800 */
[----:B------:R1:W-:Y:S01]  /*103c0*/  LDGSTS.E.BYPASS.LTC128B.128 [R5+0x1c00], desc[UR50][R2.64], !P6 ;  /* 0x01c0000002057fae */ /* 0x0003e2000f101d72 */
[----:B------:R-:W-:-:S03]  /*103d0*/  LOP3.LUT P6, RZ, R16, 0x4000, RZ, 0xc0, !PT ;  /* 0x0000400010ff7812 */ /* 0x000fc600078cc0ff */
[----:B------:R1:W-:Y:S01]  /*103e0*/  LDGSTS.E.BYPASS.LTC128B.128 [R5+0x3c00], desc[UR50][R2.64+0x80], !P0 ;  /* 0x03c0008002057fae */ /* 0x0003e2000c101d72 */
[----:B------:R-:W-:-:S09]  /*103f0*/  PLOP3.LUT P0, PT, PT, PT, PT, 0x80, 0x0 ;  /* 0x000000000000781c */ /* 0x000fd20003f0f070 */
[----:B------:R1:W-:Y:S04]  /*10400*/  LDGSTS.E.BYPASS.LTC128B.128 [R5+0x5c00], desc[UR50][R2.64+0x100], !P6 ;  /* 0x05c0010002057fae */ /* 0x0003e8000f101d72 */
[----:B------:R1:W-:Y:S04]  /*10410*/  LDGSTS.E.BYPASS.LTC128B.128 [R5+0x7c00], desc[UR50][R2.64+0x180], !P5 ;  /* 0x07c0018002057fae */ /* 0x0003e8000e901d72 */
[----:B------:R1:W-:Y:S04]  /*10420*/  LDGSTS.E.BYPASS.LTC128B.128 [R5+0x9c00], desc[UR50][R2.64+0x200], !P4 ;  /* 0x09c0020002057fae */ /* 0x0003e8000e101d72 */
[----:B------:R1:W-:Y:S04]  /*10430*/  LDGSTS.E.BYPASS.LTC128B.128 [R5+0xbc00], desc[UR50][R2.64+0x280], !P3 ;  /* 0x0bc0028002057fae */ /* 0x0003e8000d901d72 */
[----:B------:R1:W-:Y:S04]  /*10440*/  LDGSTS.E.BYPASS.LTC128B.128 [R5+0xdc00], desc[UR50][R2.64+0x300], !P2 ;  /* 0x0dc0030002057fae */ /* 0x0003e8000d101d72 */
[----:B------:R1:W-:Y:S01]  /*10450*/  LDGSTS.E.BYPASS.LTC128B.128 [R5+0xfc00], desc[UR50][R2.64+0x380], !P1 ;  /* 0x0fc0038002057fae */ /* 0x0003e2000c901d72 */
[----:B------:R-:W-:Y:S01]  /*10460*/  NOP ;  /* 0x0000000000007918 */ /* 0x000fe20000000000 */
.L_x_3645:
[----:B------:R-:W-:Y:S02]  /*10470*/  PLOP3.LUT P1, PT, P1, P0, PT, 0xa2, 0x0 ;  /* 0x000000000000781c */ /* 0x000fe40000f21472 */
[----:B------:R-:W-:-:S08]  /*10480*/  @P0 R2UR P1, UR4, R19 ;  /* 0x00000000130402ca */ /* 0x000fd00000020000 */
[----:B------:R-:W-:-:S05]  /*10490*/  @P0 PLOP3.LUT P0, PT, P1, PT, PT, 0x80, 0x0 ;  /* 0x000000000000081c */ /* 0x000fca0000f0f070 */
[----:B------:R-:W-:Y:S01]  /*104a0*/  @!P1 SYNCS.ARRIVE.TRANS64.RED.A0T1 RZ, [UR4+0x28c50], RZ ;  /* 0x028c50ffffff99a7 */ /* 0x000fe20008200404 */
[----:B------:R-:W-:Y:S07]  /*104b0*/  @!P1 ARRIVES.LDGSTSBAR.64.TRANSCNT [UR4+0x28c50] ;  /* 0x028c5000ff0099b0 */ /* 0x000fee0008000a84 */
[----:B------:R-:W-:Y:S05]  /*104c0*/  @P0 BRA.U.ANY `(.L_x_3645) ;  /* 0xfffffffd00e80947 */ /* 0x000fea000393ffff */
[----:B------:R-:W-:Y:S01]  /*104d0*/  NOP ;  /* 0x0000000000007918 */ /* 0x000fe20000000000 */
[----:B-1----:R-:W-:-:S05]  /*104e0*/  IMAD.U32 R2, RZ, RZ, UR36 ;  /* 0x00000024ff027e24 */ /* 0x002fca000f8e00ff */
[----:B------:R-:W-:-:S13]  /*104f0*/  ISETP.NE.AND P2, PT, R2, 0x3, PT ;  /* 0x000000030200780c */ /* 0x000fda0003f45270 */
[----:B------:R-:W-:Y:S05]  /*10500*/  @!P2 BRA `(.L_x_3646) ;  /* 0x000000000004a947 */ /* 0x000fea0003800000 */
[----:B------:R-:W-:Y:S01]  /*10510*/  BPT.TRAP 0x1 ;  /* 0x000000040000795c */ /* 0x000fe20000300000 */
.L_x_3646:
[----:B------:R-:W2:Y:S01]  /*10520*/  LDL.LU R2, [R1+0xc] ;  /* 0x00000c0001027983 */ /* 0x000ea20000300800 */
[----:B------:R1:W-:Y:S01]  /*10530*/  SYNCS.ARRIVE.TRANS64.A1T0 RZ, [R19+URZ+0x28c50], RZ ;  /* 0x028c50ff13ff79a7 */ /* 0x0003e2000810003f */
[----:B------:R-:W-:Y:S01]  /*10540*/  BSSY B0, `(.L_x_3647) ;  /* 0x00000f1000007945 */ /* 0x000fe20003800000 */
[----:B--2---:R-:W-:-:S05]  /*10550*/  VIADD R7, R2, 0xfffffffe ;  /* 0xfffffffe02077836 */ /* 0x004fca0000000000 */
[----:B------:R-:W-:-:S13]  /*10560*/  ISETP.GE.AND P0, PT, R7, R30, PT ;  /* 0x0000001e0700720c */ /* 0x000fda0003f06270 */
[----:B-1----:R-:W-:Y:S05]  /*10570*/  @!P0 BRA `(.L_x_3648) ;  /* 0x0000000c00b48947 */ /* 0x002fea0003800000 */
[----:B------:R-:W2:Y:S04]  /*10580*/  LDL.LU R3, [R1+0x28] ;  /* 0x0000280001037983 */ /* 0x000ea80000300800 */
[----:B------:R-:W3:Y:S01]  /*10590*/  LDL.LU R2, [R1] ;  /* 0x0000000001027983 */ /* 0x000ee20000300800 */
[----:B--2---:R-:W-:Y:S02]  /*105a0*/  LOP3.LUT R29, R3, 0x40, RZ, 0xc0, !PT ;  /* 0x00000040031d7812 */ /* 0x004fe400078ec0ff */
[----:B---3--:R-:W-:Y:S02]  /*105b0*/  LOP3.LUT R28, R2, 0x80, RZ, 0xc0, !PT ;  /* 0x00000080021c7812 */ /* 0x008fe400078ec0ff */
[----:B------:R-:W-:Y:S02]  /*105c0*/  SHF.R.U32.HI R29, RZ, 0x2, R29 ;  /* 0x00000002ff1d7819 */ /* 0x000fe4000001161d */
[----:B------:R-:W-:-:S07]  /*105d0*/  SHF.R.U32.HI R28, RZ, 0x3, R28 ;  /* 0x00000003ff1c7819 */ /* 0x000fce000001161c */
.L_x_3661:
[----:B0-----:R-:W0:Y:S01]  /*105e0*/  S2R R4, SR_TID.X ;  /* 0x0000000000047919 */ /* 0x001e220000002100 */
[----:B-1----:R-:W1:Y:S01]  /*105f0*/  LDC R2, c[0x0][0x430] ;  /* 0x00010c00ff027b82 */ /* 0x002e620000000800 */
[----:B--23--:R-:W-:Y:S01]  /*10600*/  IMAD R6, R7, 0x40, R31 ;  /* 0x0000004007067824 */ /* 0x00cfe200078e021f */
[----:B------:R-:W-:Y:S05]  /*10610*/  YIELD ;  /* 0x0000000000007946 */ /* 0x000fea0003800000 */
[----:B------:R-:W-:Y:S01]  /*10620*/  IMAD.U32 R11, RZ, RZ, UR36 ;  /* 0x00000024ff0b7e24 */ /* 0x000fe2000f8e00ff */
[----:B------:R-:W-:Y:S01]  /*10630*/  ULDC UR4, c[0x0][0x430] ;  /* 0x00010c0000047ab9 */ /* 0x000fe20000000800 */
[----:B------:R-:W-:Y:S01]  /*10640*/  VIADD R18, R18, 0x1 ;  /* 0x0000000112127836 */ /* 0x000fe20000000000 */
[----:B-1----:R-:W-:Y:S01]  /*10650*/  ISETP.NE.AND P0, PT, R2, 0x1, PT ;  /* 0x000000010200780c */ /* 0x002fe20003f05270 */
[----:B0-----:R-:W-:-:S05]  /*10660*/  IMAD.SHL.U32 R4, R4, 0x10, RZ ;  /* 0x0000001004047824 */ /* 0x001fca00078e00ff */
[----:B------:R-:W-:-:S07]  /*10670*/  LOP3.LUT R4, R36, 0x70, R4, 0xf8, !PT ;  /* 0x0000007024047812 */ /* 0x000fce00078ef804 */
[----:B------:R-:W0:Y:S01]  /*10680*/  @P0 LDC R3, c[0x0][0x434] ;  /* 0x00010d00ff030b82 */ /* 0x000e220000000800 */
[C---:B------:R-:W-:Y:S01]  /*10690*/  ISETP.GT.U32.AND P1, PT, R4.reuse, 0x3f, PT ;  /* 0x0000003f0400780c */ /* 0x040fe20003f24070 */
[----:B------:R-:W-:-:S06]  /*106a0*/  IMAD.IADD R6, R4, 0x1, R6 ;  /* 0x0000000104067824 */ /* 0x000fcc00078e0206 */
[----:B------:R-:W1:Y:S01]  /*106b0*/  @P0 LDC R2, c[0x0][0x438] ;  /* 0x00010e00ff020b82 */ /* 0x000e620000000800 */
[----:B------:R-:W-:-:S07]  /*106c0*/  IMAD.MOV.U32 R10, RZ, RZ, R6 ;  /* 0x000000ffff0a7224 */ /* 0x000fce00078e0006 */
[----:B------:R-:W2:Y:S01]  /*106d0*/  @!P1 LDC.64 R4, c[0x0][0x428] ;  /* 0x00010a00ff049b82 */ /* 0x000ea20000000a00 */
[----:B0-----:R-:W-:-:S07]  /*106e0*/  @P0 IMAD.HI.U32 R3, R6, R3, RZ ;  /* 0x0000000306030227 */ /* 0x001fce00078e00ff */
[----:B------:R-:W0:Y:S01]  /*106f0*/  @!P1 LDC.64 R8, c[0x0][0x418] ;  /* 0x00010600ff089b82 */ /* 0x000e220000000a00 */
[----:B-1----:R-:W-:-:S04]  /*10700*/  @P0 SHF.R.U32.HI R10, RZ, R2, R3 ;  /* 0x00000002ff0a0219 */ /* 0x002fc80000011603 */
[--C-:B------:R-:W-:Y:S01]  /*10710*/  @!P1 SHF.R.S32.HI R3, RZ, 0x1f, R10.reuse ;  /* 0x0000001fff039819 */ /* 0x100fe2000001140a */
[----:B------:R-:W-:-:S04]  /*10720*/  @!P1 IMAD.MOV.U32 R2, RZ, RZ, R10 ;  /* 0x000000ffff029224 */ /* 0x000fc800078e000a */
[----:B--2---:R-:W-:-:S04]  /*10730*/  @!P1 IMAD.WIDE.U32 R2, R23, R4, R2 ;  /* 0x0000000417029225 */ /* 0x004fc800078e0002 */
[----:B------:R-:W-:-:S04]  /*10740*/  @!P1 IMAD R4, R32, R4, RZ ;  /* 0x0000000420049224 */ /* 0x000fc800078e02ff */
[----:B------:R-:W-:Y:S01]  /*10750*/  @!P1 IMAD R5, R23, R5, R4 ;  /* 0x0000000517059224 */ /* 0x000fe200078e0204 */
[----:B0-----:R-:W-:Y:S01]  /*10760*/  @!P1 LEA R8, P0, R2, R8, 0x2 ;  /* 0x0000000802089211 */ /* 0x001fe200078010ff */
[----:B------:R-:W-:Y:S02]  /*10770*/  IMAD.MOV.U32 R4, RZ, RZ, RZ ;  /* 0x000000ffff047224 */ /* 0x000fe400078e00ff */
[----:B------:R-:W-:Y:S02]  /*10780*/  @!P1 IMAD.IADD R3, R5, 0x1, R3 ;  /* 0x0000000105039824 */ /* 0x000fe400078e0203 */
[----:B------:R-:W-:-:S03]  /*10790*/  IMAD.MOV R5, RZ, RZ, -R10 ;  /* 0x000000ffff057224 */ /* 0x000fc600078e0a0a */
[----:B------:R-:W-:Y:S01]  /*107a0*/  @!P1 LEA.HI.X R9, R2, R9, R3, 0x2, P0 ;  /* 0x0000000902099211 */ /* 0x000fe200000f1403 */
[----:B------:R-:W-:Y:S01]  /*107b0*/  IMAD R5, R5, UR4, R6 ;  /* 0x0000000405057c24 */ /* 0x000fe2000f8e0206 */
[----:B------:R-:W-:-:S03]  /*107c0*/  ISETP.NE.AND P0, PT, R18, 0x2, PT ;  /* 0x000000021200780c */ /* 0x000fc60003f05270 */
[----:B------:R0:W5:Y:S01]  /*107d0*/  @!P1 LDG.E R4, desc[UR50][R8.64] ;  /* 0x0000003208049981 */ /* 0x000162000c1e1900 */
[----:B------:R-:W-:Y:S01]  /*107e0*/  ISETP.NE.AND P1, PT, R11, 0x3, PT ;  /* 0x000000030b00780c */ /* 0x000fe20003f25270 */
[----:B------:R-:W-:Y:S01]  /*107f0*/  IMAD.MOV.U32 R3, RZ, RZ, R7 ;  /* 0x000000ffff037224 */ /* 0x000fe200078e0007 */
[----:B------:R-:W-:Y:S01]  /*10800*/  SEL R2, RZ, 0x1, P0 ;  /* 0x00000001ff027807 */ /* 0x000fe20000000000 */
[----:B------:R-:W-:Y:S01]  /*10810*/  VIADD R7, R7, 0xffffffff ;  /* 0xffffffff07077836 */ /* 0x000fe20000000000 */
[----:B------:R-:W-:Y:S02]  /*10820*/  SEL R18, R18, RZ, P0 ;  /* 0x000000ff12127207 */ /* 0x000fe40000000000 */
[----:B------:R-:W-:Y:S02]  /*10830*/  LOP3.LUT R22, R22, R2, RZ, 0x3c, !PT ;  /* 0x0000000216167212 */ /* 0x000fe400078e3cff */
[----:B------:R-:W-:-:S05]  /*10840*/  ISETP.GT.AND P3, PT, R3, R30, PT ;  /* 0x0000001e0300720c */ /* 0x000fca0003f64270 */
[----:B0-----:R-:W-:Y:S08]  /*10850*/  @!P1 BRA `(.L_x_3649) ;  /* 0x0000000000049947 */ /* 0x001ff00003800000 */
[----:B------:R-:W-:Y:S01]  /*10860*/  BPT.TRAP 0x1 ;  /* 0x000000040000795c */ /* 0x000fe20000300000 */
.L_x_3649:
[----:B------:R-:W-:Y:S01]  /*10870*/  IMAD R6, R18, 0x8, R17 ;  /* 0x0000000812067824 */ /* 0x000fe200078e0211 */
[----:B------:R-:W-:Y:S01]  /*10880*/  SHF.L.U32 R19, R22, 0x1f, RZ ;  /* 0x0000001f16137819 */ /* 0x000fe200000006ff */
[----:B------:R-:W-:Y:S01]  /*10890*/  BSSY B1, `(.L_x_3650) ;  /* 0x0000004000017945 */ /* 0x000fe20003800000 */
[----:B------:R-:W-:Y:S02]  /*108a0*/  SHF.R.S32.HI R9, RZ, 0x1f, R5 ;  /* 0x0000001fff097819 */ /* 0x000fe40000011405 */
[----:B------:R-:W0:Y:S02]  /*108b0*/  SYNCS.PHASECHK.TRANS64.TRYWAIT P0, [R6+URZ+0x28c40], R19 ;  /* 0x028c4013060075a7 */ /* 0x000e24000800017f */
[----:B0-----:R-:W-:Y:S05]  /*108c0*/  @!P0 BRA `(.L_x_3651) ;  /* 0x0000003400088947 */ /* 0x001fea0003800000 */
.L_x_3726:
[----:B------:R-:W-:Y:S05]  /*108d0*/  BSYNC B1 ;  /* 0x0000000000017941 */ /* 0x000fea0003800000 */
.L_x_3650:
[----:B------:R-:W-:Y:S01]  /*108e0*/  ULDC.64 UR4, c[0x0][0x300] ;  /* 0x0000c00000047ab9 */ /* 0x000fe20000000a00 */
[----:B-----5:R-:W-:Y:S01]  /*108f0*/  SHF.R.S32.HI R10, RZ, 0x1f, R4 ;  /* 0x0000001fff0a7819 */ /* 0x020fe20000011404 */
[----:B------:R-:W-:Y:S01]  /*10900*/  IMAD R8, R9, UR4, RZ ;  /* 0x0000000409087c24 */ /* 0x000fe2000f8e02ff */
[----:B------:R-:W-:Y:S01]  /*10910*/  ULDC.64 UR6, c[0x0][0x2e8] ;  /* 0x0000ba0000067ab9 */ /* 0x000fe20000000a00 */
[----:B------:R-:W-:Y:S01]  /*10920*/  IMAD.WIDE.U32 R2, R5, UR4, RZ ;  /* 0x0000000405027c25 */ /* 0x000fe2000f8e00ff */
[----:B------:R-:W-:-:S03]  /*10930*/  LOP3.LUT P1, RZ, R16, 0x2, RZ, 0xc0, !PT ;  /* 0x0000000210ff7812 */ /* 0x000fc6000782c0ff */
        /* <DEDUP_REMOVED lines=8> */
[----:B------:R-:W-:Y:S02]  /*109c0*/  IMAD R8, R18, 0x1000, R33 ;  /* 0x0000100012087824 */ /* 0x000fe400078e0221 */
[----:B------:R-:W-:Y:S01]  /*109d0*/  IMAD.WIDE.U32 R2, R26, UR4, R2 ;  /* 0x000000041a027c25 */ /* 0x000fe2000f8e0002 */
[----:B------:R-:W-:-:S03]  /*109e0*/  UMOV UR4, 0xffffffff ;  /* 0xffffffff00047882 */ /* 0x000fc60000000000 */
[----:B------:R-:W-:Y:S01]  /*109f0*/  IMAD R25, R26, UR5, R3 ;  /* 0x000000051a197c24 */ /* 0x000fe2000f8e0203 */
[----:B------:R-:W-:-:S04]  /*10a00*/  LEA R20, P0, R2, UR6, 0x1 ;  /* 0x0000000602147c11 */ /* 0x000fc8000f8008ff */
[----:B------:R-:W-:Y:S01]  /*10a10*/  LEA.HI.X R25, R2, UR7, R25, 0x1, P0 ;  /* 0x0000000702197c11 */ /* 0x000fe200080f0c19 */
[----:B------:R-:W-:Y:S08]  /*10a20*/  BRA.DIV UR4, `(.L_x_3652) ;  /* 0x0000003204c47947 */ /* 0x000ff0000b800000 */
[----:B------:R-:W1:Y:S01]  /*10a30*/  SHFL.IDX PT, R2, R20, RZ, 0x181f ;  /* 0x00181fff14027589 */ /* 0x000e6200000e0000 */
[----:B------:R-:W-:-:S03]  /*10a40*/  IMAD R21, R8, 0x2, R17 ;  /* 0x0000000208157824 */ /* 0x000fc600078e0211 */
[----:B------:R-:W2:Y:S01]  /*10a50*/  SHFL.IDX PT, R3, R25, RZ, 0x181f ;  /* 0x00181fff19037589 */ /* 0x000ea200000e0000 */
[----:B-1----:R-:W-:-:S05]  /*10a60*/  IADD3 R2, P0, R2, R0, RZ ;  /* 0x0000000002027210 */ /* 0x002fca0007f1e0ff */
[----:B--2---:R-:W-:-:S05]  /*10a70*/  IMAD.X R3, RZ, RZ, R3, P0 ;  /* 0x000000ffff037224 */ /* 0x004fca00000e0603 */
[----:B------:R-:W-:Y:S01]  /*10a80*/  @!PT LDS RZ, [RZ] ;  /* 0x00000000fffff984 */ /* 0x000fe20000000800 */
[----:B------:R1:W-:Y:S04]  /*10a90*/  LDGSTS.E.BYPASS.LTC128B.128 [R21+0x22400], desc[UR50][R2.64], !P1 ;  /* 0x2240000002157fae */ /* 0x0003e8000c901d72 */
[----:B-1----:R-:W1:Y:S04]  /*10aa0*/  SHFL.IDX PT, R2, R20, 0x1, 0x181f ;  /* 0x00381f0014027f89 */ /* 0x002e6800000e0000 */
[----:B------:R-:W2:Y:S01]  /*10ab0*/  SHFL.IDX PT, R3, R25, 0x1, 0x181f ;  /* 0x00381f0019037f89 */ /* 0x000ea200000e0000 */
[----:B-1----:R-:W-:-:S05]  /*10ac0*/  IADD3 R2, P0, R2, R0, RZ ;  /* 0x0000000002027210 */ /* 0x002fca0007f1e0ff */
[----:B--2---:R-:W-:-:S05]  /*10ad0*/  IMAD.X R3, RZ, RZ, R3, P0 ;  /* 0x000000ffff037224 */ /* 0x004fca00000e0603 */
[----:B------:R1:W-:Y:S04]  /*10ae0*/  LDGSTS.E.BYPASS.LTC128B.128 [R21+0x22c00], desc[UR50][R2.64], !P1 ;  /* 0x22c0000002157fae */ /* 0x0003e8000c901d72 */
[----:B-1----:R-:W1:Y:S04]  /*10af0*/  SHFL.IDX PT, R2, R20, 0x2, 0x181f ;  /* 0x00581f0014027f89 */ /* 0x002e6800000e0000 */
[----:B------:R-:W2:Y:S04]  /*10b00*/  SHFL.IDX PT, R3, R25, 0x2, 0x181f ;  /* 0x00581f0019037f89 */ /* 0x000ea800000e0000 */
[----:B------:R-:W3:Y:S01]  /*10b10*/  SHFL.IDX PT, R25, R25, 0x3, 0x181f ;  /* 0x00781f0019197f89 */ /* 0x000ee200000e0000 */
[----:B-1----:R-:W-:-:S05]  /*10b20*/  IADD3 R2, P0, R2, R0, RZ ;  /* 0x0000000002027210 */ /* 0x002fca0007f1e0ff */
[----:B--2---:R-:W-:-:S05]  /*10b30*/  IMAD.X R3, RZ, RZ, R3, P0 ;  /* 0x000000ffff037224 */ /* 0x004fca00000e0603 */
[----:B------:R1:W-:Y:S04]  /*10b40*/  LDGSTS.E.BYPASS.LTC128B.128 [R21+0x23400], desc[UR50][R2.64], !P1 ;  /* 0x2340000002157fae */ /* 0x0003e8000c901d72 */
[----:B-1-3--:R1:W2:Y:S02]  /*10b50*/  SHFL.IDX PT, R2, R20, 0x3, 0x181f ;  /* 0x00781f0014027f89 */ /* 0x00a2a400000e0000 */
.L_x_3736:
[----:B--2---:R-:W-:-:S05]  /*10b60*/  IADD3 R2, P0, R2, R0, RZ ;  /* 0x0000000002027210 */ /* 0x004fca0007f1e0ff */
[----:B------:R-:W-:Y:S01]  /*10b70*/  IMAD.X R3, RZ, RZ, R25, P0 ;  /* 0x000000ffff037224 */ /* 0x000fe200000e0619 */
[----:B------:R-:W-:-:S04]  /*10b80*/  PLOP3.LUT P0, PT, PT, PT, PT, 0x80, 0x0 ;  /* 0x000000000000781c */ /* 0x000fc80003f0f070 */
[----:B------:R-:W-:Y:S01]  /*10b90*/  @!PT LDS RZ, [RZ] ;  /* 0x00000000fffff984 */ /* 0x000fe20000000800 */
[----:B------:R-:W-:Y:S01]  /*10ba0*/  @!PT LDS RZ, [RZ] ;  /* 0x00000000fffff984 */ /* 0x000fe20000000800 */
[----:B------:R-:W-:Y:S01]  /*10bb0*/  @!PT LDS RZ, [RZ] ;  /* 0x00000000fffff984 */ /* 0x000fe20000000800 */
[----:B------:R2:W-:Y:S01]  /*10bc0*/  LDGSTS.E.BYPASS.LTC128B.128 [R21+0x23c00], desc[UR50][R2.64], !P1 ;  /* 0x23c0000002157fae */ /* 0x0005e2000c901d72 */
[----:B------:R-:W-:-:S08]  /*10bd0*/  NOP ;  /* 0x0000000000007918 */ /* 0x000fd00000000000 */
.L_x_3653:
[----:B------:R-:W-:Y:S02]  /*10be0*/  PLOP3.LUT P1, PT, P1, P0, PT, 0xa2, 0x0 ;  /* 0x000000000000781c */ /* 0x000fe40000f21472 */
[----:B------:R-:W-:-:S08]  /*10bf0*/  @P0 R2UR P1, UR4, R6 ;  /* 0x00000000060402ca */ /* 0x000fd00000020000 */
[----:B------:R-:W-:-:S05]  /*10c00*/  @P0 PLOP3.LUT P0, PT, P1, PT, PT, 0x80, 0x0 ;  /* 0x000000000000081c */ /* 0x000fca0000f0f070 */
[----:B------:R-:W-:Y:S01]  /*10c10*/  @!P1 SYNCS.ARRIVE.TRANS64.RED.A0T1 RZ, [UR4+0x28c30], RZ ;  /* 0x028c30ffffff99a7 */ /* 0x000fe20008200404 */
[----:B------:R-:W-:Y:S07]  /*10c20*/  @!P1 ARRIVES.LDGSTSBAR.64.TRANSCNT [UR4+0x28c30] ;  /* 0x028c3000ff0099b0 */ /* 0x000fee0008000a84 */
[----:B------:R-:W-:Y:S05]  /*10c30*/  @P0 BRA.U.ANY `(.L_x_3653) ;  /* 0xfffffffd00e80947 */ /* 0x000fea000393ffff */
[----:B------:R-:W-:Y:S01]  /*10c40*/  NOP ;  /* 0x0000000000007918 */ /* 0x000fe20000000000 */
[----:B--2---:R-:W-:-:S05]  /*10c50*/  IMAD.U32 R2, RZ, RZ, UR36 ;  /* 0x00000024ff027e24 */ /* 0x004fca000f8e00ff */
[----:B------:R-:W-:-:S13]  /*10c60*/  ISETP.NE.AND P2, PT, R2, 0x3, PT ;  /* 0x000000030200780c */ /* 0x000fda0003f45270 */
[----:B------:R-:W-:Y:S05]  /*10c70*/  @!P2 BRA `(.L_x_3654) ;  /* 0x000000000004a947 */ /* 0x000fea0003800000 */
[----:B------:R-:W-:Y:S01]  /*10c80*/  BPT.TRAP 0x1 ;  /* 0x000000040000795c */ /* 0x000fe20000300000 */
.L_x_3654:
[----:B------:R2:W-:Y:S01]  /*10c90*/  SYNCS.ARRIVE.TRANS64.A1T0 RZ, [R6+URZ+0x28c30], RZ ;  /* 0x028c30ff06ff79a7 */ /* 0x0005e2000810003f */
[----:B------:R-:W-:Y:S05]  /*10ca0*/  @!P2 BRA `(.L_x_3655) ;  /* 0x000000000004a947 */ /* 0x000fea0003800000 */
[----:B------:R-:W-:Y:S01]  /*10cb0*/  BPT.TRAP 0x1 ;  /* 0x000000040000795c */ /* 0x000fe20000300000 */
.L_x_3655:
[----:B------:R-:W3:Y:S01]  /*10cc0*/  SYNCS.PHASECHK.TRANS64.TRYWAIT P0, [R6+URZ+0x28c60], R19 ;  /* 0x028c6013060075a7 */ /* 0x000ee2000800017f */
[----:B------:R-:W-:Y:S04]  /*10cd0*/  BSSY B1, `(.L_x_3656) ;  /* 0x0000002000017945 */ /* 0x000fe80003800000 */
[----:B---3--:R-:W-:Y:S05]  /*10ce0*/  @!P0 BRA `(.L_x_3657) ;  /* 0x0000003400308947 */ /* 0x008fea0003800000 */
.L_x_3737:
[----:B------:R-:W-:Y:S05]  /*10cf0*/  BSYNC B1 ;  /* 0x0000000000017941 */ /* 0x000fea0003800000 */
.L_x_3656:
[----:B------:R-:W-:Y:S01]  /*10d00*/  ULDC.64 UR4, c[0x0][0x328] ;  /* 0x0000ca0000047ab9 */ /* 0x000fe20000000a00 */
[----:B------:R-:W-:Y:S01]  /*10d10*/  ULDC.64 UR6, c[0x0][0x318] ;  /* 0x0000c60000067ab9 */ /* 0x000fe20000000a00 */
[----:B------:R-:W-:Y:S01]  /*10d20*/  IMAD R9, R9, UR4, RZ ;  /* 0x0000000409097c24 */ /* 0x000fe2000f8e02ff */
[C---:B------:R-:W-:Y:S01]  /*10d30*/  LOP3.LUT P5, RZ, R16.reuse, 0x8, RZ, 0xc0, !PT ;  /* 0x0000000810ff7812 */ /* 0x040fe200078ac0ff */
[----:B------:R-:W-:Y:S01]  /*10d40*/  IMAD.WIDE.U32 R2, R5, UR4, RZ ;  /* 0x0000000405027c25 */ /* 0x000fe2000f8e00ff */
[----:B------:R-:W-:-:S03]  /*10d50*/  LOP3.LUT P4, RZ, R16, 0x4, RZ, 0xc0, !PT ;  /* 0x0000000410ff7812 */ /* 0x000fc6000788c0ff */
[----:B------:R-:W-:Y:S01]  /*10d60*/  IMAD R9, R5, UR5, R9 ;  /* 0x0000000505097c24 */ /* 0x000fe2000f8e0209 */
[----:B------:R-:W-:Y:S01]  /*10d70*/  ULDC.64 UR4, c[0x0][0x338] ;  /* 0x0000ce0000047ab9 */ /* 0x000fe20000000a00 */
[----:B0--3--:R-:W-:Y:S02]  /*10d80*/  IMAD R19, R18, 0x7000, R8 ;  /* 0x0000700012137824 */ /* 0x009fe400078e0208 */
        /* <DEDUP_REMOVED lines=12> */
[----:B------:R-:W0:Y:S01]  /*10e50*/  SHFL.IDX PT, R2, R9, RZ, 0x181f ;  /* 0x00181fff09027589 */ /* 0x000e2200000e0000 */
[C---:B------:R-:W-:Y:S01]  /*10e60*/  LOP3.LUT P1, RZ, R16.reuse, 0x80, RZ, 0xc0, !PT ;  /* 0x0000008010ff7812 */ /* 0x040fe2000782c0ff */
[----:B------:R-:W-:Y:S01]  /*10e70*/  IMAD R19, R19, 0x2, R17 ;  /* 0x0000000213137824 */ /* 0x000fe200078e0211 */
[C---:B------:R-:W-:Y:S01]  /*10e80*/  LOP3.LUT P2, RZ, R16.reuse, 0x40, RZ, 0xc0, !PT ;  /* 0x0000004010ff7812 */ /* 0x040fe2000784c0ff */
[----:B------:R-:W3:Y:S01]  /*10e90*/  SHFL.IDX PT, R3, R10, RZ, 0x181f ;  /* 0x00181fff0a037589 */ /* 0x000ee200000e0000 */
[----:B------:R-:W-:-:S03]  /*10ea0*/  LOP3.LUT R16, R16, 0xffffbfff, RZ, 0xc0, !PT ;  /* 0xffffbfff10107812 */ /* 0x000fc600078ec0ff */
[----:B------:R-:W4:Y:S01]  /*10eb0*/  SHFL.IDX PT, R14, R9, 0x1, 0x181f ;  /* 0x00381f00090e7f89 */ /* 0x000f2200000e0000 */
[----:B------:R-:W-:-:S03]  /*10ec0*/  @P3 LOP3.LUT R16, R16, 0x4000, RZ, 0xfc, !PT ;  /* 0x0000400010103812 */ /* 0x000fc600078efcff */
[----:B------:R-:W5:Y:S01]  /*10ed0*/  SHFL.IDX PT, R5, R10, 0x1, 0x181f ;  /* 0x00381f000a057f89 */ /* 0x000f6200000e0000 */
[C---:B------:R-:W-:Y:S02]  /*10ee0*/  LOP3.LUT P3, RZ, R16.reuse, 0x20, RZ, 0xc0, !PT ;  /* 0x0000002010ff7812 */ /* 0x040fe4000786c0ff */
[C---:B------:R-:W-:Y:S01]  /*10ef0*/  LOP3.LUT P6, RZ, R16.reuse, 0x10, RZ, 0xc0, !PT ;  /* 0x0000001010ff7812 */ /* 0x040fe200078cc0ff */
[----:B------:R-:W-:Y:S01]  /*10f00*/  SHFL.IDX PT, R8, R10, 0x2, 0x181f ;  /* 0x00581f000a087f89 */ /* 0x000fe200000e0000 */
[----:B------:R-:W-:-:S03]  /*10f10*/  LOP3.LUT R16, R16, 0xfffeffff, RZ, 0xc0, !PT ;  /* 0xfffeffff10107812 */ /* 0x000fc600078ec0ff */
[----:B------:R-:W-:Y:S01]  /*10f20*/  SHFL.IDX PT, R10, R10, 0x3, 0x181f ;  /* 0x00781f000a0a7f89 */ /* 0x000fe200000e0000 */
[----:B0-----:R-:W-:-:S05]  /*10f30*/  IADD3 R2, P0, R2, R0, RZ ;  /* 0x0000000002027210 */ /* 0x001fca0007f1e0ff */
[----:B------:R-:W-:Y:S01]  /*10f40*/  @P3 LOP3.LUT R16, R16, 0x10000, RZ, 0xfc, !PT ;  /* 0x0001000010103812 */ /* 0x000fe200078efcff */
[----:B---3--:R-:W-:Y:S01]  /*10f50*/  IMAD.X R3, RZ, RZ, R3, P0 ;  /* 0x000000ffff037224 */ /* 0x008fe200000e0603 */
[----:B------:R-:W-:-:S04]  /*10f60*/  ISETP.NE.U32.AND P0, PT, R29, RZ, PT ;  /* 0x000000ff1d00720c */ /* 0x000fc80003f05070 */
[----:B------:R-:W-:Y:S01]  /*10f70*/  LDGSTS.E.BYPASS.LTC128B.128 [R19+0x400], desc[UR50][R2.64], !P1 ;  /* 0x0040000002137fae */ /* 0x000fe2000c901d72 */
[----:B------:R-:W-:-:S03]  /*10f80*/  ISETP.NE.U32.AND P1, PT, R28, RZ, PT ;  /* 0x000000ff1c00720c */ /* 0x000fc60003f25070 */
[----:B------:R-:W-:Y:S01]  /*10f90*/  LDGSTS.E.BYPASS.LTC128B.128 [R19+0x2400], desc[UR50][R2.64+0x80], !P2 ;  /* 0x0240008002137fae */ /* 0x000fe2000d101d72 */
[----:B----4-:R-:W-:-:S03]  /*10fa0*/  IADD3 R4, P2, R14, R0, RZ ;  /* 0x000000000e047210 */ /* 0x010fc60007f5e0ff */
[----:B------:R-:W-:Y:S01]  /*10fb0*/  LDGSTS.E.BYPASS.LTC128B.128 [R19+0x4400], desc[UR50][R2.64+0x100], !P3 ;  /* 0x0440010002137fae */ /* 0x000fe2000d901d72 */
[C---:B------:R-:W-:Y:S01]  /*10fc0*/  LOP3.LUT P3, RZ, R16.reuse, 0x80, RZ, 0xc0, !PT ;  /* 0x0000008010ff7812 */ /* 0x040fe2000786c0ff */
[----:B-----5:R-:W-:Y:S01]  /*10fd0*/  IMAD.X R5, RZ, RZ, R5, P2 ;  /* 0x000000ffff057224 */ /* 0x020fe200010e0605 */
[C---:B------:R-:W-:Y:S01]  /*10fe0*/  LOP3.LUT P2, RZ, R16.reuse, 0x40, RZ, 0xc0, !PT ;  /* 0x0000004010ff7812 */ /* 0x040fe2000784c0ff */
[----:B------:R-:W-:Y:S04]  /*10ff0*/  LDGSTS.E.BYPASS.LTC128B.128 [R19+0x6400], desc[UR50][R2.64+0x180], !P6 ;  /* 0x0640018002137fae */ /* 0x000fe8000f101d72 */
[----:B------:R-:W-:Y:S04]  /*11000*/  LDGSTS.E.BYPASS.LTC128B.128 [R19+0x8400], desc[UR50][R2.64+0x200], !P5 ;  /* 0x0840020002137fae */ /* 0x000fe8000e901d72 */
[----:B------:R-:W-:Y:S04]  /*11010*/  LDGSTS.E.BYPASS.LTC128B.128 [R19+0xa400], desc[UR50][R2.64+0x280], !P4 ;  /* 0x0a40028002137fae */ /* 0x000fe8000e101d72 */
[----:B------:R-:W0:Y:S04]  /*11020*/  SHFL.IDX PT, R14, R9, 0x2, 0x181f ;  /* 0x00581f00090e7f89 */ /* 0x000e2800000e0000 */
[----:B------:R-:W-:Y:S04]  /*11030*/  LDGSTS.E.BYPASS.LTC128B.128 [R19+0xc400], desc[UR50][R2.64+0x300], P0 ;  /* 0x0c40030002137fae */ /* 0x000fe80008101d72 */
[----:B------:R0:W-:Y:S04]  /*11040*/  LDGSTS.E.BYPASS.LTC128B.128 [R19+0xe400], desc[UR50][R2.64+0x380], P1 ;  /* 0x0e40038002137fae */ /* 0x0001e80008901d72 */
[----:B------:R3:W-:Y:S01]  /*11050*/  LDGSTS.E.BYPASS.LTC128B.128 [R19+0xc00], desc[UR50][R4.64], !P3 ;  /* 0x00c0000004137fae */ /* 0x0007e2000d901d72 */
[----:B------:R-:W-:-:S02]  /*11060*/  LOP3.LUT P3, RZ, R16, 0x10000, RZ, 0xc0, !PT ;  /* 0x0001000010ff7812 */ /* 0x000fc4000786c0ff */
[----:B------:R-:W-:Y:S01]  /*11070*/  LOP3.LUT R16, R16, 0xffff7fff, RZ, 0xc0, !PT ;  /* 0xffff7fff10107812 */ /* 0x000fe200078ec0ff */
[----:B------:R3:W-:Y:S01]  /*11080*/  LDGSTS.E.BYPASS.LTC128B.128 [R19+0x2c00], desc[UR50][R4.64+0x80], !P2 ;  /* 0x02c0008004137fae */ /* 0x0007e2000d101d72 */
[----:B0-----:R-:W-:-:S09]  /*11090*/  IADD3 R2, P2, R14, R0, RZ ;  /* 0x000000000e027210 */ /* 0x001fd20007f5e0ff */
[----:B------:R-:W-:Y:S01]  /*110a0*/  @P3 LOP3.LUT R16, R16, 0x8000, RZ, 0xfc, !PT ;  /* 0x0000800010103812 */ /* 0x000fe200078efcff */
[----:B------:R3:W-:Y:S01]  /*110b0*/  LDGSTS.E.BYPASS.LTC128B.128 [R19+0x4c00], desc[UR50][R4.64+0x100], !P3 ;  /* 0x04c0010004137fae */ /* 0x0007e2000d901d72 */
[----:B------:R-:W-:Y:S02]  /*110c0*/  IMAD.X R3, RZ, RZ, R8, P2 ;  /* 0x000000ffff037224 */ /* 0x000fe400010e0608 */
[C---:B------:R-:W-:Y:S01]  /*110d0*/  LOP3.LUT P3, RZ, R16.reuse, 0x80, RZ, 0xc0, !PT ;  /* 0x0000008010ff7812 */ /* 0x040fe2000786c0ff */
[----:B------:R3:W-:Y:S01]  /*110e0*/  LDGSTS.E.BYPASS.LTC128B.128 [R19+0x6c00], desc[UR50][R4.64+0x180], !P6 ;  /* 0x06c0018004137fae */ /* 0x0007e2000f101d72 */
[----:B------:R-:W-:-:S03]  /*110f0*/  LOP3.LUT P2, RZ, R16, 0x40, RZ, 0xc0, !PT ;  /* 0x0000004010ff7812 */ /* 0x000fc6000784c0ff */
[----:B------:R3:W-:Y:S04]  /*11100*/  LDGSTS.E.BYPASS.LTC128B.128 [R19+0x8c00], desc[UR50][R4.64+0x200], !P5 ;  /* 0x08c0020004137fae */ /* 0x0007e8000e901d72 */
[----:B------:R3:W-:Y:S04]  /*11110*/  LDGSTS.E.BYPASS.LTC128B.128 [R19+0xac00], desc[UR50][R4.64+0x280], !P4 ;  /* 0x0ac0028004137fae */ /* 0x0007e8000e101d72 */
[----:B------:R3:W-:Y:S04]  /*11120*/  LDGSTS.E.BYPASS.LTC128B.128 [R19+0xcc00], desc[UR50][R4.64+0x300], P0 ;  /* 0x0cc0030004137fae */ /* 0x0007e80008101d72 */
[----:B------:R3:W-:Y:S04]  /*11130*/  LDGSTS.E.BYPASS.LTC128B.128 [R19+0xec00], desc[UR50][R4.64+0x380], P1 ;  /* 0x0ec0038004137fae */ /* 0x0007e80008901d72 */
[----:B------:R3:W-:Y:S01]  /*11140*/  LDGSTS.E.BYPASS.LTC128B.128 [R19+0x1400], desc[UR50][R2.64], !P3 ;  /* 0x0140000002137fae */ /* 0x0007e2000d901d72 */
[----:B------:R-:W-:-:S03]  /*11150*/  LOP3.LUT P3, RZ, R16, 0x8000, RZ, 0xc0, !PT ;  /* 0x0000800010ff7812 */ /* 0x000fc6000786c0ff */
[----:B------:R3:W-:Y:S04]  /*11160*/  LDGSTS.E.BYPASS.LTC128B.128 [R19+0x3400], desc[UR50][R2.64+0x80], !P2 ;  /* 0x0340008002137fae */ /* 0x0007e8000d101d72 */
[----:B------:R3:W0:Y:S06]  /*11170*/  SHFL.IDX PT, R14, R9, 0x3, 0x181f ;  /* 0x00781f00090e7f89 */ /* 0x00062c00000e0000 */
[----:B------:R3:W-:Y:S01]  /*11180*/  LDGSTS.E.BYPASS.LTC128B.128 [R19+0x5400], desc[UR50][R2.64+0x100], !P3 ;  /* 0x0540010002137fae */ /* 0x0007e2000d901d72 */
[----:B------:R-:W-:-:S03]  /*11190*/  LOP3.LUT P3, RZ, R16, 0x4000, RZ, 0xc0, !PT ;  /* 0x0000400010ff7812 */ /* 0x000fc6000786c0ff */
[----:B------:R3:W-:Y:S04]  /*111a0*/  LDGSTS.E.BYPASS.LTC128B.128 [R19+0x7400], desc[UR50][R2.64+0x180], !P6 ;  /* 0x0740018002137fae */ /* 0x0007e8000f101d72 */
[----:B------:R3:W-:Y:S04]  /*111b0*/  LDGSTS.E.BYPASS.LTC128B.128 [R19+0x9400], desc[UR50][R2.64+0x200], !P5 ;  /* 0x0940020002137fae */ /* 0x0007e8000e901d72 */
[----:B------:R3:W-:Y:S04]  /*111c0*/  LDGSTS.E.BYPASS.LTC128B.128 [R19+0xb400], desc[UR50][R2.64+0x280], !P4 ;  /* 0x0b40028002137fae */ /* 0x0007e8000e101d72 */
[----:B------:R3:W-:Y:S04]  /*111d0*/  LDGSTS.E.BYPASS.LTC128B.128 [R19+0xd400], desc[UR50][R2.64+0x300], P0 ;  /* 0x0d40030002137fae */ /* 0x0007e80008101d72 */
[----:B0-----:R3:W-:Y:S02]  /*111e0*/  LDGSTS.E.BYPASS.LTC128B.128 [R19+0xf400], desc[UR50][R2.64+0x380], P1 ;  /* 0x0f40038002137fae */ /* 0x0017e40008901d72 */
.L_x_3747:
[----:B------:R-:W-:Y:S02]  /*111f0*/  LOP3.LUT R16, R16, 0xffff7fff, RZ, 0xc0, !PT ;  /* 0xffff7fff10107812 */ /* 0x000fe400078ec0ff */
[----:B---3--:R-:W-:Y:S02]  /*11200*/  IADD3 R2, P2, R14, R0, RZ ;  /* 0x000000000e027210 */ /* 0x008fe40007f5e0ff */
[----:B------:R-:W-:-:S03]  /*11210*/  @P1 LOP3.LUT R16, R16, 0x8000, RZ, 0xfc, !PT ;  /* 0x0000800010101812 */ /* 0x000fc600078efcff */
[----:B------:R-:W-:Y:S01]  /*11220*/  IMAD.X R3, RZ, RZ, R10, P2 ;  /* 0x000000ffff037224 */ /* 0x000fe200010e060a */
[C---:B------:R-:W-:Y:S02]  /*11230*/  LOP3.LUT P1, RZ, R16.reuse, 0x80, RZ, 0xc0, !PT ;  /* 0x0000008010ff7812 */ /* 0x040fe4000782c0ff */
[----:B------:R-:W-:-:S04]  /*11240*/  LOP3.LUT R16, R16, 0xffffbfff, RZ, 0xc0, !PT ;  /* 0xffffbfff10107812 */ /* 0x000fc800078ec0ff */
[----:B------:R-:W-:-:S04]  /*11250*/  @P3 LOP3.LUT R16, R16, 0x4000, RZ, 0xfc, !PT ;  /* 0x0000400010103812 */ /* 0x000fc800078efcff */
[C---:B------:R-:W-:Y:S02]  /*11260*/  LOP3.LUT P3, RZ, R16.reuse, 0x40, RZ, 0xc0, !PT ;  /* 0x0000004010ff7812 */ /* 0x040fe4000786c0ff */
[C---:B------:R-:W-:Y:S01]  /*11270*/  LOP3.LUT P2, RZ, R16.reuse, 0x20, RZ, 0xc0, !PT ;  /* 0x0000002010ff7812 */ /* 0x040fe2000784c0ff */
[----:B------:R-:W-:Y:S01]  /*11280*/  @!PT LDS RZ, [RZ] ;  /* 0x00000000fffff984 */ /* 0x000fe20000000800 */
[----:B------:R-:W-:Y:S01]  /*11290*/  @!PT LDS RZ, [RZ] ;  /* 0x00000000fffff984 */ /* 0x000fe20000000800 */
[----:B------:R-:W-:Y:S01]  /*112a0*/  @!PT LDS RZ, [RZ] ;  /* 0x00000000fffff984 */ /* 0x000fe20000000800 */
[----:B------:R0:W-:Y:S01]  /*112b0*/  LDGSTS.E.BYPASS.LTC128B.128 [R19+0x1c00], desc[UR50][R2.64], !P1 ;  /* 0x01c0000002137fae */ /* 0x0001e2000c901d72 */
[C---:B------:R-:W-:Y:S02]  /*112c0*/  LOP3.LUT P6, RZ, R16.reuse, 0x10, RZ, 0xc0, !PT ;  /* 0x0000001010ff7812 */ /* 0x040fe400078cc0ff */
[----:B------:R-:W-:-:S07]  /*112d0*/  LOP3.LUT P1, RZ, R16, 0x8000, RZ, 0xc0, !PT ;  /* 0x0000800010ff7812 */ /* 0x000fce000782c0ff */
[----:B------:R0:W-:Y:S01]  /*112e0*/  LDGSTS.E.BYPASS.LTC128B.128 [R19+0x3c00], desc[UR50][R2.64+0x80], !P3 ;  /* 0x03c0008002137fae */ /* 0x0001e2000d901d72 */
[----:B------:R-:W-:-:S03]  /*112f0*/  LOP3.LUT P3, RZ, R16, 0x4000, RZ, 0xc0, !PT ;  /* 0x0000400010ff7812 */ /* 0x000fc6000786c0ff */
        /* <DEDUP_REMOVED lines=8> */
.L_x_3659:
[----:B------:R-:W-:Y:S02]  /*11380*/  PLOP3.LUT P1, PT, P1, P0, PT, 0xa2, 0x0 ;  /* 0x000000000000781c */ /* 0x000fe40000f21472 */
[----:B------:R-:W-:-:S08]  /*11390*/  @P0 R2UR P1, UR4, R6 ;  /* 0x00000000060402ca */ /* 0x000fd00000020000 */
[----:B------:R-:W-:-:S05]  /*113a0*/  @P0 PLOP3.LUT P0, PT, P1, PT, PT, 0x80, 0x0 ;  /* 0x000000000000081c */ /* 0x000fca0000f0f070 */
[----:B------:R-:W-:Y:S01]  /*113b0*/  @!P1 SYNCS.ARRIVE.TRANS64.RED.A0T1 RZ, [UR4+0x28c50], RZ ;  /* 0x028c50ffffff99a7 */ /* 0x000fe20008200404 */
[----:B------:R-:W-:Y:S07]  /*113c0*/  @!P1 ARRIVES.LDGSTSBAR.64.TRANSCNT [UR4+0x28c50] ;  /* 0x028c5000ff0099b0 */ /* 0x000fee0008000a84 */
[----:B------:R-:W-:Y:S05]  /*113d0*/  @P0 BRA.U.ANY `(.L_x_3659) ;  /* 0xfffffffd00e80947 */ /* 0x000fea000393ffff */
[----:B------:R-:W-:Y:S01]  /*113e0*/  NOP ;  /* 0x0000000000007918 */ /* 0x000fe20000000000 */
[----:B0-----:R-:W-:-:S05]  /*113f0*/  IMAD.U32 R2, RZ, RZ, UR36 ;  /* 0x00000024ff027e24 */ /* 0x001fca000f8e00ff */
[----:B------:R-:W-:-:S13]  /*11400*/  ISETP.NE.AND P2, PT, R2, 0x3, PT ;  /* 0x000000030200780c */ /* 0x000fda0003f45270 */
[----:B------:R-:W-:Y:S05]  /*11410*/  @!P2 BRA `(.L_x_3660) ;  /* 0x000000000004a947 */ /* 0x000fea0003800000 */
[----:B------:R-:W-:Y:S01]  /*11420*/  BPT.TRAP 0x1 ;  /* 0x000000040000795c */ /* 0x000fe20000300000 */
.L_x_3660:
[----:B------:R3:W-:Y:S01]  /*11430*/  SYNCS.ARRIVE.TRANS64.A1T0 RZ, [R6+URZ+0x28c50], RZ ;  /* 0x028c50ff06ff79a7 */ /* 0x0007e2000810003f */
[----:B------:R-:W-:Y:S05]  /*11440*/  @P3 BRA `(.L_x_3661) ;  /* 0xfffffff000643947 */ /* 0x000fea000383ffff */
.L_x_3648:
[----:B------:R-:W-:Y:S05]  /*11450*/  BSYNC B0 ;  /* 0x0000000000007941 */ /* 0x000fea0003800000 */
.L_x_3647:
[----:B------:R-:W4:Y:S01]  /*11460*/  S2R R2, SR_TID.X ;  /* 0x0000000000027919 */ /* 0x000f220000002100 */
[----:B------:R-:W-:Y:S01]  /*11470*/  VIADD R18, R18, 0x1 ;  /* 0x0000000112127836 */ /* 0x000fe20000000000 */
[----:B------:R-:W-:Y:S04]  /*11480*/  BSSY B0, `(.L_x_3662) ;  /* 0x0000013000007945 */ /* 0x000fe80003800000 */
[----:B------:R-:W-:-:S04]  /*11490*/  ISETP.NE.AND P0, PT, R18, 0x2, PT ;  /* 0x000000021200780c */ /* 0x000fc80003f05270 */
[----:B------:R-:W-:-:S04]  /*114a0*/  SEL R3, RZ, 0x1, P0 ;  /* 0x00000001ff037807 */ /* 0x000fc80000000000 */
[----:B------:R-:W-:Y:S02]  /*114b0*/  LOP3.LUT R22, R22, R3, RZ, 0x3c, !PT ;  /* 0x0000000316167212 */ /* 0x000fe400078e3cff */
[----:B----4-:R-:W-:-:S04]  /*114c0*/  LOP3.LUT R2, R2, 0x7f, RZ, 0xc0, !PT ;  /* 0x0000007f02027812 */ /* 0x010fc800078ec0ff */
[----:B------:R-:W-:-:S13]  /*114d0*/  ISETP.NE.AND P1, PT, R2, RZ, PT ;  /* 0x000000ff0200720c */ /* 0x000fda0003f25270 */
[----:B------:R-:W-:Y:S05]  /*114e0*/  @P1 BRA `(.L_x_3663) ;  /* 0x0000000000301947 */ /* 0x000fea0003800000 */
[----:B------:R-:W4:Y:S01]  /*114f0*/  S2R R5, SR_LANEID ;  /* 0x0000000000057919 */ /* 0x000f220000000000 */
[----:B------:R-:W-:Y:S01]  /*11500*/  VOTEU.ANY UR4, UPT, PT ;  /* 0x0000000000047886 */ /* 0x000fe200038e0100 */
[----:B------:R-:W5:Y:S01]  /*11510*/  LDC.64 R2, c[0x0][0xc60] ;  /* 0x00031800ff027b82 */ /* 0x000f620000000a00 */
[----:B------:R-:W4:Y:S02]  /*11520*/  FLO.U32 R0, UR4 ;  /* 0x0000000400007d00 */ /* 0x000f2400080e0000 */
[----:B----4-:R-:W-:-:S06]  /*11530*/  ISETP.EQ.U32.AND P1, PT, R0, R5, PT ;  /* 0x000000050000720c */ /* 0x010fcc0003f22070 */
[----:B------:R-:W5:Y:S07]  /*11540*/  POPC R5, UR4 ;  /* 0x0000000400057d09 */ /* 0x000f6e0008000000 */
[----:B-----5:R-:W4:Y:S01]  /*11550*/  @P1 ATOMG.E.ADD.STRONG.GPU PT, R3, desc[UR50][R2.64], R5 ;  /* 0x00000005020319a8 */ /* 0x020f2200081ee1f2 */
[----:B0-----:R-:W0:Y:S02]  /*11560*/  S2R R4, SR_LTMASK ;  /* 0x0000000000047919 */ /* 0x001e240000003900 */
[----:B0-----:R-:W-:-:S04]  /*11570*/  LOP3.LUT R4, R4, UR4, RZ, 0xc0, !PT ;  /* 0x0000000404047c12 */ /* 0x001fc8000f8ec0ff */
[----:B------:R-:W0:Y:S01]  /*11580*/  POPC R7, R4 ;  /* 0x0000000400077309 */ /* 0x000e220000000000 */
[----:B----4-:R-:W0:Y:S02]  /*11590*/  SHFL.IDX PT, R0, R3, R0, 0x1f ;  /* 0x00001f0003007589 */ /* 0x010e2400000e0000 */
[----:B0-----:R-:W-:-:S07]  /*115a0*/  IADD3 R24, R0, UR38, R7 ;  /* 0x0000002600187c10 */ /* 0x001fce000fffe007 */
.L_x_3663:
[----:B------:R-:W-:Y:S05]  /*115b0*/  BSYNC B0 ;  /* 0x0000000000007941 */ /* 0x000fea0003800000 */
.L_x_3662:
[----:B------:R-:W-:-:S07]  /*115c0*/  SEL R18, R18, RZ, P0 ;  /* 0x000000ff12127207 */ /* 0x000fce0000000000 */
.L_x_3622:
[----:B------:R-:W-:Y:S05]  /*115d0*/  BSYNC B7 ;  /* 0x0000000000077941 */ /* 0x000fea0003800000 */
.L_x_3620:
[----:B------:R-:W-:-:S13]  /*115e0*/  LOP3.LUT P0, RZ, R16, 0x2000, RZ, 0xc0, !PT ;  /* 0x0000200010ff7812 */ /* 0x000fda000780c0ff */
[----:B------:R-:W-:Y:S05]  /*115f0*/  @!P0 BRA `(.L_x_3664) ;  /* 0x0000000000248947 */ /* 0x000fea0003800000 */
[----:B------:R-:W-:Y:S05]  /*11600*/  WARPSYNC.ALL ;  /* 0x0000000000007948 */ /* 0x000fea0003800000 */
[----:B------:R-:W4:Y:S08]  /*11610*/  S2UR UR5, SR_CgaCtaId ;  /* 0x00000000000579c3 */ /* 0x000f300000008800 */
[----:B------:R-:W-:Y:S06]  /*11620*/  BAR.SYNC.DEFER_BLOCKING 0x5, 0x180 ;  /* 0x0146000000007b1d */ /* 0x000fec0000010000 */
[----:B------:R-:W-:-:S02]  /*11630*/  UMOV UR4, 0x400 ;  /* 0x0000040000047882 */ /* 0x000fc40000000000 */
[----:B----4-:R-:W-:-:S06]  /*11640*/  ULEA UR4, UR5, UR4, 0x18 ;  /* 0x0000000405047291 */ /* 0x010fcc000f8ec03f */
[----:B------:R-:W-:-:S05]  /*11650*/  IMAD.U32 R17, RZ, RZ, UR4 ;  /* 0x00000004ff117e24 */ /* 0x000fca000f8e00ff */
[----:B------:R4:W0:Y:S01]  /*11660*/  LDS.128 R24, [R17+0x28cd0] ;  /* 0x028cd00011187984 */ /* 0x0008220000000c00 */
[----:B------:R-:W-:Y:S06]  /*11670*/  BAR.ARV 0x4, 0x180 ;  /* 0x0106000000007b1d */ /* 0x000fec0000002000 */
[----:B------:R-:W-:Y:S05]  /*11680*/  BRA `(.L_x_3665) ;  /* 0x0000000800d07947 */ /* 0x000fea0003800000 */
.L_x_3664:
[----:B------:R-:W4:Y:S01]  /*11690*/  S2R R9, SR_TID.X ;  /* 0x0000000000097919 */ /* 0x000f220000002100 */
[----:B------:R-:W-:Y:S01]  /*116a0*/  UMOV UR4, 0xffffffff ;  /* 0xffffffff00047882 */ /* 0x000fe20000000000 */
[----:B----4-:R-:W-:-:S04]  /*116b0*/  LOP3.LUT R9, R9, 0x1f, RZ, 0xc0, !PT ;  /* 0x0000001f09097812 */ /* 0x010fc800078ec0ff */
[----:B------:R-:W-:Y:S01]  /*116c0*/  ISETP.NE.AND P0, PT, R9, 0x1f, PT ;  /* 0x0000001f0900780c */ /* 0x000fe20003f05270 */
[----:B------:R-:W-:-:S12]  /*116d0*/  BRA.DIV UR4, `(.L_x_3666) ;  /* 0x0000003204a47947 */ /* 0x000fd8000b800000 */
[----:B------:R-:W-:Y:S01]  /*116e0*/  IMAD.IADD R7, R27, 0x1, R9 ;  /* 0x000000011b077824 */ /* 0x000fe200078e0209 */
[----:B------:R-:W-:-:S04]  /*116f0*/  ULDC UR4, c[0x0][0xc3c] ;  /* 0x00030f0000047ab9 */ /* 0x000fc80000000800 */
[----:B------:R-:W-:-:S13]  /*11700*/  ISETP.GE.OR P1, PT, R7, UR4, !P0 ;  /* 0x0000000407007c0c */ /* 0x000fda000c726670 */
[----:B------:R-:W4:Y:S08]  /*11710*/  @!P1 LDC.64 R2, c[0x0][0xc80] ;  /* 0x00032000ff029b82 */ /* 0x000f300000000a00 */
[----:B0-----:R-:W0:Y:S01]  /*11720*/  @!P1 LDC.64 R4, c[0x0][0xc78] ;  /* 0x00031e00ff049b82 */ /* 0x001e220000000a00 */
[----:B----4-:R-:W-:-:S05]  /*11730*/  @!P1 IMAD.WIDE R2, R7, 0x4, R2 ;  /* 0x0000000407029825 */ /* 0x010fca00078e0202 */
[----:B------:R0:W4:Y:S02]  /*11740*/  @!P1 LDG.E R8, desc[UR50][R2.64] ;  /* 0x0000003202089981 */ /* 0x000124000c1e1900 */
[----:B0-----:R-:W-:-:S05]  /*11750*/  @!P1 IMAD.WIDE R2, R7, 0x4, R4 ;  /* 0x0000000407029825 */ /* 0x001fca00078e0204 */
[----:B------:R-:W5:Y:S01]  /*11760*/  @!P1 LDG.E R5, desc[UR50][R2.64] ;  /* 0x0000003202059981 */ /* 0x000f62000c1e1900 */
[----:B------:R-:W-:Y:S01]  /*11770*/  IMAD.MOV.U32 R7, RZ, RZ, RZ ;  /* 0x000000ffff077224 */ /* 0x000fe200078e00ff */
[C---:B------:R-:W-:Y:S01]  /*11780*/  ISETP.GE.U32.AND P2, PT, R9.reuse, 0x2, PT ;  /* 0x000000020900780c */ /* 0x040fe20003f46070 */
[----:B------:R-:W-:Y:S01]  /*11790*/  IMAD.MOV.U32 R4, RZ, RZ, RZ ;  /* 0x000000ffff047224 */ /* 0x000fe200078e00ff */
[C---:B------:R-:W-:Y:S01]  /*117a0*/  ISETP.GE.U32.AND P3, PT, R9.reuse, 0x4, PT ;  /* 0x000000040900780c */ /* 0x040fe20003f66070 */
[----:B------:R-:W-:Y:S01]  /*117b0*/  SHFL.IDX PT, R0, R24, RZ, 0x1f ;  /* 0x00001fff18007589 */ /* 0x000fe200000e0000 */
[C---:B------:R-:W-:Y:S02]  /*117c0*/  ISETP.GE.U32.AND P4, PT, R9.reuse, 0x8, PT ;  /* 0x000000080900780c */ /* 0x040fe40003f86070 */
[----:B------:R-:W-:Y:S01]  /*117d0*/  ISETP.GE.U32.AND P5, PT, R9, 0x10, PT ;  /* 0x000000100900780c */ /* 0x000fe20003fa6070 */
[----:B--23--:R0:W-:Y:S02]  /*117e0*/  SHFL.IDX PT, R6, R24, 0x1, 0x1f ;  /* 0x00201f0018067f89 */ /* 0x00c1e400000e0000 */
[----:B0-----:R-:W-:-:S02]  /*117f0*/  IMAD.MOV.U32 R24, RZ, RZ, RZ ;  /* 0x000000ffff187224 */ /* 0x001fc400078e00ff */
[----:B----4-:R-:W-:Y:S02]  /*11800*/  @!P1 IMAD.MOV.U32 R7, RZ, RZ, R8 ;  /* 0x000000ffff079224 */ /* 0x010fe400078e0008 */
[----:B-----5:R-:W-:Y:S01]  /*11810*/  @!P1 IMAD.MOV.U32 R4, RZ, RZ, R5 ;  /* 0x000000ffff049224 */ /* 0x020fe200078e0005 */
        /* <DEDUP_REMOVED lines=17> */
[----:B------:R0:W2:Y:S02]  /*11930*/  SHFL.IDX PT, R14, R3, 0x1f, 0x1f ;  /* 0x03e01f00030e7f89 */ /* 0x0000a400000e0000 */
.L_x_3757:
[----:B------:R-:W-:Y:S02]  /*11940*/  ULDC UR4, c[0x0][0xc38] ;  /* 0x00030e0000047ab9 */ /* 0x000fe40000000800 */
[----:B------:R-:W-:-:S04]  /*11950*/  IMAD.U32 R5, RZ, RZ, UR4 ;  /* 0x00000004ff057e24 */ /* 0x000fc8000f8e00ff */
[----:B--2---:R-:W-:-:S04]  /*11960*/  IMAD R9, R14, R5, RZ ;  /* 0x000000050e097224 */ /* 0x004fc800078e02ff */
[----:B------:R-:W-:-:S05]  /*11970*/  IMAD.IADD R6, R6, 0x1, R9 ;  /* 0x0000000106067824 */ /* 0x000fca00078e0209 */
[----:B------:R-:W-:-:S13]  /*11980*/  ISETP.GT.AND P6, PT, R6, R0, PT ;  /* 0x000000000600720c */ /* 0x000fda0003fc4270 */
[----:B------:R-:W-:Y:S05]  /*11990*/  @P6 BRA `(.L_x_3667) ;  /* 0x0000000000a46947 */ /* 0x000fea0003800000 */
.L_x_3670:
[----:B------:R-:W2:Y:S01]  /*119a0*/  LDC R2, c[0x0][0xc3c] ;  /* 0x00030f00ff027b82 */ /* 0x000ea20000000800 */
[----:B------:R-:W-:-:S05]  /*119b0*/  VIADD R27, R27, 0x1f ;  /* 0x0000001f1b1b7836 */ /* 0x000fca0000000000 */
[----:B--2---:R-:W-:-:S13]  /*119c0*/  ISETP.GE.AND P6, PT, R27, R2, PT ;  /* 0x000000021b00720c */ /* 0x004fda0003fc6270 */
[----:B------:R-:W-:Y:S05]  /*119d0*/  @P6 BRA `(.L_x_3668) ;  /* 0x0000000400b86947 */ /* 0x000fea0003800000 */
[----:B0-----:R-:W0:Y:S01]  /*119e0*/  S2R R3, SR_TID.X ;  /* 0x0000000000037919 */ /* 0x001e220000002100 */
[----:B------:R-:W-:Y:S01]  /*119f0*/  IMAD.MOV.U32 R7, RZ, RZ, RZ ;  /* 0x000000ffff077224 */ /* 0x000fe200078e00ff */
[----:B0-----:R-:W-:-:S05]  /*11a00*/  LOP3.LUT R3, R3, 0x1f, RZ, 0xc0, !PT ;  /* 0x0000001f03037812 */ /* 0x001fca00078ec0ff */
[----:B------:R-:W-:-:S05]  /*11a10*/  IMAD.IADD R9, R27, 0x1, R3 ;  /* 0x000000011b097824 */ /* 0x000fca00078e0203 */
[----:B------:R-:W-:-:S13]  /*11a20*/  ISETP.GE.OR P6, PT, R9, R2, !P0 ;  /* 0x000000020900720c */ /* 0x000fda00047c6670 */
[----:B------:R-:W0:Y:S08]  /*11a30*/  @!P6 LDC.64 R2, c[0x0][0xc80] ;  /* 0x00032000ff02eb82 */ /* 0x000e300000000a00 */
[----:B------:R-:W2:Y:S01]  /*11a40*/  @!P6 LDC.64 R4, c[0x0][0xc78] ;  /* 0x00031e00ff04eb82 */ /* 0x000ea20000000a00 */
[----:B0-----:R-:W-:-:S05]  /*11a50*/  @!P6 IMAD.WIDE R2, R9, 0x4, R2 ;  /* 0x000000040902e825 */ /* 0x001fca00078e0202 */
[----:B------:R2:W3:Y:S02]  /*11a60*/  @!P6 LDG.E R7, desc[UR50][R2.64] ;  /* 0x000000320207e981 */ /* 0x0004e4000c1e1900 */
[----:B--2---:R-:W-:-:S04]  /*11a70*/  @!P6 IMAD.WIDE R2, R9, 0x4, R4 ;  /* 0x000000040902e825 */ /* 0x004fc800078e0204 */
[----:B------:R-:W-:-:S06]  /*11a80*/  IMAD.MOV.U32 R4, RZ, RZ, RZ ;  /* 0x000000ffff047224 */ /* 0x000fcc00078e00ff */
[----:B------:R-:W3:Y:S01]  /*11a90*/  @!P6 LDG.E R4, desc[UR50][R2.64] ;  /* 0x000000320204e981 */ /* 0x000ee2000c1e1900 */
[----:B------:R-:W-:Y:S01]  /*11aa0*/  UMOV UR4, 0xffffffff ;  /* 0xffffffff00047882 */ /* 0x000fe20000000000 */
[----:B---3--:R-:W-:Y:S02]  /*11ab0*/  IMAD R13, R4, R7, RZ ;  /* 0x00000007040d7224 */ /* 0x008fe400078e02ff */
        /* <DEDUP_REMOVED lines=17> */
.L_x_3765:
[----:B------:R-:W-:Y:S02]  /*11bd0*/  ULDC UR4, c[0x0][0xc38] ;  /* 0x00030e0000047ab9 */ /* 0x000fe40000000800 */
[----:B------:R-:W-:-:S04]  /*11be0*/  IMAD.U32 R5, RZ, RZ, UR4 ;  /* 0x00000004ff057e24 */ /* 0x000fc8000f8e00ff */
[----:B--2---:R-:W-:-:S04]  /*11bf0*/  IMAD R9, R14, R5, RZ ;  /* 0x000000050e097224 */ /* 0x004fc800078e02ff */
[----:B------:R-:W-:-:S05]  /*11c00*/  IMAD.IADD R6, R9, 0x1, R6 ;  /* 0x0000000109067824 */ /* 0x000fca00078e0206 */
[----:B------:R-:W-:-:S13]  /*11c10*/  ISETP.GT.AND P6, PT, R6, R0, PT ;  /* 0x000000000600720c */ /* 0x000fda0003fc4270 */
[----:B------:R-:W-:Y:S05]  /*11c20*/  @!P6 BRA `(.L_x_3670) ;  /* 0xfffffffc005ce947 */ /* 0x000fea000383ffff */
.L_x_3667:
[----:B------:R-:W-:Y:S01]  /*11c30*/  IMAD.IADD R2, R6, 0x1, -R9 ;  /* 0x0000000106027824 */ /* 0x000fe200078e0a09 */
[----:B------:R-:W-:-:S03]  /*11c40*/  UMOV UR4, 0xffffffff ;  /* 0xffffffff00047882 */ /* 0x000fc60000000000 */
[----:B------:R-:W-:-:S05]  /*11c50*/  IMAD R9, R3, R5, R2 ;  /* 0x0000000503097224 */ /* 0x000fca00078e0202 */
[----:B------:R-:W-:Y:S01]  /*11c60*/  ISETP.GT.AND P6, PT, R9, R0, PT ;  /* 0x000000000900720c */ /* 0x000fe20003fc4270 */
[----:B------:R-:W-:-:S12]  /*11c70*/  BRA.DIV UR4, `(.L_x_3671) ;  /* 0x0000003604307947 */ /* 0x000fd8000b800000 */
[----:B------:R-:W-:-:S04]  /*11c80*/  VOTE.ANY R8, PT, !P6 ;  /* 0x0000000000087806 */ /* 0x000fc800070e0100 */
[----:B------:R-:W2:Y:S02]  /*11c90*/  POPC R6, R8 ;  /* 0x0000000800067309 */ /* 0x000ea40000000000 */
[----:B--2---:R2:W3:Y:S04]  /*11ca0*/  SHFL.IDX PT, R7, R7, R6, 0x1f ;  /* 0x00001f0607077589 */ /* 0x0044e800000e0000 */
[----:B------:R2:W4:Y:S02]  /*11cb0*/  SHFL.IDX PT, R4, R4, R6, 0x1f ;  /* 0x00001f0604047589 */ /* 0x00052400000e0000 */
.L_x_3770:
[----:B------:R-:W-:-:S13]  /*11cc0*/  ISETP.NE.AND P0, PT, R8, RZ, PT ;  /* 0x000000ff0800720c */ /* 0x000fda0003f05270 */
[----:B------:R-:W-:Y:S05]  /*11cd0*/  @!P0 BRA `(.L_x_3672) ;  /* 0x0000000000108947 */ /* 0x000fea0003800000 */
[----:B------:R-:W-:Y:S01]  /*11ce0*/  UMOV UR4, 0xffffffff ;  /* 0xffffffff00047882 */ /* 0x000fe20000000000 */
[----:B------:R-:W-:Y:S02]  /*11cf0*/  VIADD R12, R6, 0xffffffff ;  /* 0xffffffff060c7836 */ /* 0x000fe40000000000 */
[----:B------:R-:W-:Y:S05]  /*11d00*/  BRA.DIV UR4, `(.L_x_3673) ;  /* 0x0000003604687947 */ /* 0x000fea000b800000 */
[----:B------:R0:W0:Y:S02]  /*11d10*/  SHFL.IDX PT, R24, R3, R12, 0x1f ;  /* 0x00001f0c03187589 */ /* 0x00002400000e0000 */
.L_x_3672:
[----:B---3--:R-:W-:Y:S01]  /*11d20*/  IABS R8, R7 ;  /* 0x0000000700087213 */ /* 0x008fe20000000000 */
[----:B0-----:R-:W-:Y:S01]  /*11d30*/  IMAD R24, R24, R5, R2 ;  /* 0x0000000518187224 */ /* 0x001fe200078e0202 */
[----:B----4-:R-:W-:Y:S01]  /*11d40*/  IABS R5, R4 ;  /* 0x0000000400057213 */ /* 0x010fe20000000000 */
[----:B------:R-:W-:Y:S01]  /*11d50*/  IMAD.MOV.U32 R2, RZ, RZ, RZ ;  /* 0x000000ffff027224 */ /* 0x000fe200078e00ff */
[----:B------:R-:W0:Y:S01]  /*11d60*/  I2F.RP R9, R8 ;  /* 0x0000000800097306 */ /* 0x000e220000209400 */
[----:B------:R-:W-:Y:S02]  /*11d70*/  IMAD.IADD R0, R0, 0x1, -R24 ;  /* 0x0000000100007824 */ /* 0x000fe400078e0a18 */
[----:B------:R-:W-:-:S05]  /*11d80*/  IMAD.IADD R27, R6, 0x1, R27 ;  /* 0x00000001061b7824 */ /* 0x000fca00078e021b */
[----:B------:R-:W3:Y:S08]  /*11d90*/  I2F.RP R10, R5 ;  /* 0x00000005000a7306 */ /* 0x000ef00000209400 */
[----:B0-----:R-:W0:Y:S08]  /*11da0*/  MUFU.RCP R9, R9 ;  /* 0x0000000900097308 */ /* 0x001e300000001000 */
[----:B---3--:R-:W-:Y:S01]  /*11db0*/  MUFU.RCP R10, R10 ;  /* 0x0000000a000a7308 */ /* 0x008fe20000001000 */
[----:B0-----:R-:W-:-:S07]  /*11dc0*/  VIADD R3, R9, 0xffffffe ;  /* 0x0ffffffe09037836 */ /* 0x001fce0000000000 */
[----:B------:R-:W0:Y:S02]  /*11dd0*/  F2I.FTZ.U32.TRUNC.NTZ R3, R3 ;  /* 0x0000000300037305 */ /* 0x000e24000021f000 */
[----:B0-----:R-:W-:-:S04]  /*11de0*/  IMAD.MOV R11, RZ, RZ, -R3 ;  /* 0x000000ffff0b7224 */ /* 0x001fc800078e0a03 */
        /* <DEDUP_REMOVED lines=10> */
[----:B------:R-:W-:Y:S02]  /*11e90*/  @!P1 IMAD.IADD R11, R11, 0x1, -R8 ;  /* 0x000000010b0b9824 */ /* 0x000fe400078e0a08 */
[----:B0-----:R-:W-:Y:S02]  /*11ea0*/  IMAD.MOV R2, RZ, RZ, -R3 ;  /* 0x000000ffff027224 */ /* 0x001fe400078e0a03 */
[----:B------:R-:W-:Y:S01]  /*11eb0*/  @!P1 VIADD R9, R9, 0x1 ;  /* 0x0000000109099836 */ /* 0x000fe20000000000 */
[----:B------:R-:W-:Y:S01]  /*11ec0*/  ISETP.GE.U32.AND P0, PT, R11, R8, PT ;  /* 0x000000080b00720c */ /* 0x000fe20003f06070 */
[----:B------:R-:W-:Y:S01]  /*11ed0*/  IMAD R11, R2, R5, RZ ;  /* 0x00000005020b7224 */ /* 0x000fe200078e02ff */
[----:B------:R-:W-:Y:S01]  /*11ee0*/  ISETP.NE.AND P1, PT, R7, RZ, PT ;  /* 0x000000ff0700720c */ /* 0x000fe20003f25270 */
        /* <DEDUP_REMOVED lines=29> */
.L_x_3668:
[----:B------:R-:W-:Y:S01]  /*120c0*/  UMOV UR4, URZ ;  /* 0x0000003f00047c82 */ /* 0x000fe20008000000 */
[----:B------:R-:W-:Y:S01]  /*120d0*/  UMOV UR5, URZ ;  /* 0x0000003f00057c82 */ /* 0x000fe20008000000 */
[----:B------:R-:W-:Y:S01]  /*120e0*/  ULDC UR6, c[0x0][0xc3c] ;  /* 0x00030f0000067ab9 */ /* 0x000fe20000000800 */
[----:B------:R-:W-:Y:S02]  /*120f0*/  IMAD.MOV.U32 R24, RZ, RZ, R0 ;  /* 0x000000ffff187224 */ /* 0x000fe400078e0000 */
[----:B------:R-:W-:Y:S02]  /*12100*/  IMAD.U32 R25, RZ, RZ, UR4 ;  /* 0x00000004ff197e24 */ /* 0x000fe4000f8e00ff */
[----:B------:R-:W-:Y:S02]  /*12110*/  IMAD.U32 R26, RZ, RZ, UR5 ;  /* 0x00000005ff1a7e24 */ /* 0x000fe4000f8e00ff */
[----:B------:R-:W-:-:S07]  /*12120*/  IMAD.U32 R27, RZ, RZ, UR6 ;  /* 0x00000006ff1b7e24 */ /* 0x000fce000f8e00ff */
.L_x_3674:
[----:B------:R-:W3:Y:S01]  /*12130*/  S2R R0, SR_TID.X ;  /* 0x0000000000007919 */ /* 0x000ee20000002100 */
[----:B------:R-:W-:Y:S05]  /*12140*/  WARPSYNC.ALL ;  /* 0x0000000000007948 */ /* 0x000fea0003800000 */
[----:B------:R-:W-:Y:S01]  /*12150*/  BAR.SYNC.DEFER_BLOCKING 0x4, 0x180 ;  /* 0x0106000000007b1d */ /* 0x000fe20000010000 */
[----:B---3--:R-:W-:-:S04]  /*12160*/  LOP3.LUT R0, R0, 0x1f, RZ, 0xc0, !PT ;  /* 0x0000001f00007812 */ /* 0x008fc800078ec0ff */
[----:B------:R-:W-:-:S13]  /*12170*/  ISETP.NE.AND P0, PT, R0, RZ, PT ;  /* 0x000000ff0000720c */ /* 0x000fda0003f05270 */
[----:B0-----:R-:W0:Y:S01]  /*12180*/  @!P0 S2R R3, SR_CgaCtaId ;  /* 0x0000000000038919 */ /* 0x001e220000008800 */
[----:B------:R-:W-:-:S04]  /*12190*/  @!P0 MOV R0, 0x400 ;  /* 0x0000040000008802 */ /* 0x000fc80000000f00 */
[----:B0-----:R-:W-:-:S05]  /*121a0*/  @!P0 LEA R17, R3, R0, 0x18 ;  /* 0x0000000003118211 */ /* 0x001fca00078ec0ff */
[----:B------:R0:W-:Y:S01]  /*121b0*/  @!P0 STS.128 [R17+0x28cd0], R24 ;  /* 0x028cd01811008388 */ /* 0x0001e20000000c00 */
[----:B------:R-:W-:Y:S06]  /*121c0*/  BAR.ARV 0x5, 0x180 ;  /* 0x0146000000007b1d */ /* 0x000fec0000002000 */
.L_x_3665:
[----:B------:R-:W-:Y:S02]  /*121d0*/  ULDC UR4, c[0x0][0xc3c] ;  /* 0x00030f0000047ab9 */ /* 0x000fe40000000800 */
[----:B0-----:R-:W-:-:S13]  /*121e0*/  ISETP.GE.AND P0, PT, R27, UR4, PT ;  /* 0x000000041b007c0c */ /* 0x001fda000bf06270 */
[----:B------:R-:W-:Y:S05]  /*121f0*/  @!P0 BRA `(.L_x_3675) ;  /* 0xffffffb400bc8947 */ /* 0x000fea000383ffff */
[----:B------:R-:W-:Y:S05]  /*12200*/  BSYNC B8 ;  /* 0x0000000000087941 */ /* 0x000fea0003800000 */
.L_x_3614:
[----:B------:R-:W5:Y:S01]  /*12210*/  LDL.LU R0, [R1+0x24] ;  /* 0x0000240001007983 */ /* 0x000f620000300800 */
[----:B------:R-:W-:Y:S01]  /*12220*/  BSSY B0, `(.L_x_3676) ;  /* 0x000000b000007945 */ /* 0x000fe20003800000 */
[----:B------:R-:W0:Y:S01]  /*12230*/  S2R R5, SR_CgaCtaId ;  /* 0x0000000000057919 */ /* 0x000e220000008800 */
[----:B-----5:R-:W-:-:S05]  /*12240*/  VIADD R0, R0, 0x1 ;  /* 0x0000000100007836 */ /* 0x020fca0000000000 */
[----:B-1----:R-:W-:-:S04]  /*12250*/  LEA.HI R2, R0, R0, RZ, 0x1 ;  /* 0x0000000000027211 */ /* 0x002fc800078f08ff */
[----:B------:R-:W-:Y:S02]  /*12260*/  LOP3.LUT R3, R2, 0xfffffffe, RZ, 0xc0, !PT ;  /* 0xfffffffe02037812 */ /* 0x000fe400078ec0ff */
[----:B------:R-:W-:-:S03]  /*12270*/  MOV R2, 0x400 ;  /* 0x0000040000027802 */ /* 0x000fc60000000f00 */
[----:B------:R-:W-:Y:S01]  /*12280*/  IMAD.IADD R0, R0, 0x1, -R3 ;  /* 0x0000000100007824 */ /* 0x000fe200078e0a03 */
[----:B0-----:R-:W-:-:S04]  /*12290*/  LEA R7, R5, R2, 0x18 ;  /* 0x0000000205077211 */ /* 0x001fc800078ec0ff */
[----:B------:R-:W-:-:S04]  /*122a0*/  SHF.L.U32 R0, R0, 0x1f, RZ ;  /* 0x0000001f00007819 */ /* 0x000fc800000006ff */
[----:B------:R-:W0:Y:S02]  /*122b0*/  SYNCS.PHASECHK.TRANS64.TRYWAIT P0, [R7+URZ+0x28c20], R0 ;  /* 0x028c2000070075a7 */ /* 0x000e24000800017f */
[----:B0-----:R-:W-:Y:S05]  /*122c0*/  @!P0 BRA `(.L_x_3677) ;  /* 0x0000003000208947 */ /* 0x001fea0003800000 */
.L_x_3773:
[----:B------:R-:W-:Y:S05]  /*122d0*/  BSYNC B0 ;  /* 0x0000000000007941 */ /* 0x000fea0003800000 */
.L_x_3676:
[----:B------:R-:W-:-:S03]  /*122e0*/  UMOV UR4, 0xffffffff ;  /* 0xffffffff00047882 */ /* 0x000fc60000000000 */
[----:B------:R-:W-:Y:S05]  /*122f0*/  BRA.DIV UR4, `(.L_x_3678) ;  /* 0x0000003204287947 */ /* 0x000fea000b800000 */
[----:B0-----:R-:W0:Y:S02]  /*12300*/  S2R R0, SR_TID.X ;  /* 0x0000000000007919 */ /* 0x001e240000002100 */
[----:B0-----:R-:W-:-:S04]  /*12310*/  SHF.R.U32.HI R0, RZ, 0x5, R0 ;  /* 0x00000005ff007819 */ /* 0x001fc80000011600 */
[----:B------:R-:W-:-:S05]  /*12320*/  LOP3.LUT R0, R0, 0x3, RZ, 0xc0, !PT ;  /* 0x0000000300007812 */ /* 0x000fca00078ec0ff */
[----:B------:R0:W1:Y:S02]  /*12330*/  SHFL.IDX PT, R14, R0, RZ, 0x1f ;  /* 0x00001fff000e7589 */ /* 0x00006400000e0000 */
.L_x_3776:
[----:B-1----:R-:W-:Y:S01]  /*12340*/  ISETP.NE.AND P0, PT, R14, RZ, PT ;  /* 0x000000ff0e00720c */ /* 0x002fe20003f05270 */
[----:B------:R-:W-:-:S12]  /*12350*/  BSSY B0, `(.L_x_3679) ;  /* 0x0000024000007945 */ /* 0x000fd80003800000 */
[----:B------:R-:W-:Y:S05]  /*12360*/  @P0 BRA `(.L_x_3680) ;  /* 0x0000000000880947 */ /* 0x000fea0003800000 */
[----:B------:R-:W-:-:S03]  /*12370*/  UMOV UR4, 0xffffffff ;  /* 0xffffffff00047882 */ /* 0x000fc60000000000 */
[----:B------:R-:W-:Y:S05]  /*12380*/  BRA.DIV UR4, `(.L_x_3681) ;  /* 0x0000003204387947 */ /* 0x000fea000b800000 */
[----:B------:R-:W-:-:S13]  /*12390*/  ELECT P6, URZ, PT ;  /* 0x00000000003f782f */ /* 0x000fda00038c0000 */
.L_x_3779:
[----:B------:R-:W-:Y:S05]  /*123a0*/  @!P6 BRA `(.L_x_3680) ;  /* 0x000000000078e947 */ /* 0x000fea0003800000 */
[----:B------:R-:W-:-:S06]  /*123b0*/  ULOP3.LUT UR4, UR37, 0x2, URZ, 0xfc, !UPT ;  /* 0x0000000225047892 */ /* 0x000fcc000f8efc3f */
[----:B0-----:R-:W-:-:S05]  /*123c0*/  IMAD.U32 R0, RZ, RZ, UR4 ;  /* 0x00000004ff007e24 */ /* 0x001fca000f8e00ff */
[----:B------:R-:W-:-:S13]  /*123d0*/  ISETP.NE.AND P0, PT, R0, 0x3, PT ;  /* 0x000000030000780c */ /* 0x000fda0003f05270 */
[----:B------:R-:W-:Y:S05]  /*123e0*/  @!P0 BRA `(.L_x_3682) ;  /* 0x0000000000048947 */ /* 0x000fea0003800000 */
[----:B------:R-:W-:Y:S01]  /*123f0*/  BPT.TRAP 0x1 ;  /* 0x000000040000795c */ /* 0x000fe20000300000 */
.L_x_3682:
[----:B------:R-:W-:Y:S01]  /*12400*/  IMAD R5, R18, 0x8, R7 ;  /* 0x0000000812057824 */ /* 0x000fe200078e0207 */
[----:B------:R-:W-:Y:S01]  /*12410*/  SHF.L.U32 R0, R22, 0x1f, RZ ;  /* 0x0000001f16007819 */ /* 0x000fe200000006ff */
[----:B------:R-:W-:-:S03]  /*12420*/  VIADD R18, R18, 0x1 ;  /* 0x0000000112127836 */ /* 0x000fc60000000000 */
[----:B------:R-:W0:Y:S02]  /*12430*/  SYNCS.PHASECHK.TRANS64.TRYWAIT P1, [R5+URZ+0x28c40], R0 ;  /* 0x028c4000050075a7 */ /* 0x000e24000802017f */
[----:B------:R-:W-:-:S04]  /*12440*/  ISETP.NE.AND P2, PT, R18, 0x2, PT ;  /* 0x000000021200780c */ /* 0x000fc80003f45270 */
[----:B------:R-:W-:Y:S01]  /*12450*/  SEL R3, RZ, 0x1, P2 ;  /* 0x00000001ff037807 */ /* 0x000fe20001000000 */
[----:B0-----:R-:W-:Y:S08]  /*12460*/  @!P1 BRA `(.L_x_3683) ;  /* 0x0000003000209947 */ /* 0x001ff00003800000 */
.L_x_3780:
[----:B------:R-:W-:Y:S02]  /*12470*/  SEL R18, R18, RZ, P2 ;  /* 0x000000ff12127207 */ /* 0x000fe40001000000 */
[----:B------:R-:W-:Y:S01]  /*12480*/  LOP3.LUT R2, R22, R3, RZ, 0x3c, !PT ;  /* 0x0000000316027212 */ /* 0x000fe200078e3cff */
[----:B------:R-:W-:Y:S06]  /*12490*/  @!P0 BRA `(.L_x_3684) ;  /* 0x0000000000048947 */ /* 0x000fec0003800000 */
[----:B------:R-:W-:Y:S01]  /*124a0*/  BPT.TRAP 0x1 ;  /* 0x000000040000795c */ /* 0x000fe20000300000 */
.L_x_3684:
[----:B------:R-:W-:Y:S01]  /*124b0*/  IMAD R3, R18, 0x8, R7 ;  /* 0x0000000812037824 */ /* 0x000fe200078e0207 */
[----:B------:R-:W-:-:S04]  /*124c0*/  SHF.L.U32 R2, R2, 0x1f, RZ ;  /* 0x0000001f02027819 */ /* 0x000fc800000006ff */
[----:B------:R-:W1:Y:S02]  /*124d0*/  SYNCS.PHASECHK.TRANS64.TRYWAIT P1, [R3+URZ+0x28c40], R2 ;  /* 0x028c4002030075a7 */ /* 0x000e64000802017f */
[----:B-1----:R-:W-:Y:S05]  /*124e0*/  @!P1 BRA `(.L_x_3685) ;  /* 0x0000003000149947 */ /* 0x002fea0003800000 */
.L_x_3781:
[----:B------:R-:W-:Y:S05]  /*124f0*/  @!P0 BRA `(.L_x_3686) ;  /* 0x0000000000048947 */ /* 0x000fea0003800000 */
[----:B------:R-:W-:Y:S01]  /*12500*/  BPT.TRAP 0x1 ;  /* 0x000000040000795c */ /* 0x000fe20000300000 */
.L_x_3686:
[----:B------:R-:W5:Y:S02]  /*12510*/  SYNCS.PHASECHK.TRANS64.TRYWAIT P1, [R5+URZ+0x28c60], R0 ;  /* 0x028c6000050075a7 */ /* 0x000f64000802017f */
[----:B-----5:R-:W-:Y:S05]  /*12520*/  @!P1 BRA `(.L_x_3687) ;  /* 0x0000003000189947 */ /* 0x020fea0003800000 */
.L_x_3782:
[----:B------:R-:W-:Y:S05]  /*12530*/  @!P0 BRA `(.L_x_3688) ;  /* 0x0000000000048947 */ /* 0x000fea0003800000 */
[----:B------:R-:W-:Y:S01]  /*12540*/  BPT.TRAP 0x1 ;  /* 0x000000040000795c */ /* 0x000fe20000300000 */
.L_x_3688:
[----:B------:R0:W0:Y:S02]  /*12550*/  SYNCS.PHASECHK.TRANS64.TRYWAIT P0, [R3+URZ+0x28c60], R2 ;  /* 0x028c6002030075a7 */ /* 0x000024000800017f */
[----:B0-----:R-:W-:Y:S05]  /*12560*/  @!P0 NANOSLEEP.SYNCS 0x989680 ;  /* 0x009896800000895d */ /* 0x001fea0003900000 */
[----:B------:R-:W0:Y:S02]  /*12570*/  @!P0 SYNCS.PHASECHK.TRANS64 P0, [R3+URZ+0x28c60], R2 ;  /* 0x028c6002030085a7 */ /* 0x000e24000800007f */
[----:B0-----:R-:W-:Y:S05]  /*12580*/  @!P0 BRA `(.L_x_3688) ;  /* 0xfffffffc00f08947 */ /* 0x001fea000383ffff */
.L_x_3680:
[----:B------:R-:W-:Y:S05]  /*12590*/  BSYNC B0 ;  /* 0x0000000000007941 */ /* 0x000fea0003800000 */
.L_x_3679:
[----:B------:R-:W-:Y:S05]  /*125a0*/  EXIT ;  /* 0x000000000000794d */ /* 0x000fea0003800000 */
.L_x_3557:
[----:B0-----:R-:W-:-:S04]  /*125b0*/  IMAD.U32 R3, RZ, RZ, UR17 ;  /* 0x00000011ff037e24 */ /* 0x001fc8000f8e00ff */
[----:B------:R0:W1:Y:S03]  /*125c0*/  SYNCS.PHASECHK.TRANS64.TRYWAIT P1, [R3+URZ+0x28c50], R0 ;  /* 0x028c5000030075a7 */ /* 0x000066000802017f */
[----:B-1----:R-:W-:Y:S05]  /*125d0*/  @!P1 NANOSLEEP.SYNCS 0x989680 ;  /* 0x009896800000995d */ /* 0x002fea0003900000 */
[----:B------:R-:W1:Y:S02]  /*125e0*/  @!P1 SYNCS.PHASECHK.TRANS64 P1, [R3+URZ+0x28c50], R0 ;  /* 0x028c5000030095a7 */ /* 0x000e64000802007f */
[----:B-1----:R-:W-:Y:S05]  /*125f0*/  @!P1 BRA `(.L_x_3557) ;  /* 0xfffffffc00ec9947 */ /* 0x002fea000383ffff */
[----:B------:R-:W-:Y:S05]  /*12600*/  BRA `(.L_x_3689) ;  /* 0xfffffef800547947 */ /* 0x000fea000383ffff */
.L_x_3563:
[----:B-1----:R-:W-:-:S04]  /*12610*/  IMAD.U32 R3, RZ, RZ, UR6 ;  /* 0x00000006ff037e24 */ /* 0x002fc8000f8e00ff */
[----:B------:R1:W2:Y:S03]  /*12620*/  SYNCS.PHASECHK.TRANS64.TRYWAIT P1, [R3+URZ+0x28c50], R0 ;  /* 0x028c5000030075a7 */ /* 0x0002a6000802017f */
[----:B--2---:R-:W-:Y:S05]  /*12630*/  @!P1 NANOSLEEP.SYNCS 0x989680 ;  /* 0x009896800000995d */ /* 0x004fea0003900000 */
[----:B------:R-:W2:Y:S02]  /*12640*/  @!P1 SYNCS.PHASECHK.TRANS64 P1, [R3+URZ+0x28c50], R0 ;  /* 0x028c5000030095a7 */ /* 0x000ea4000802007f */
[----:B--2---:R-:W-:Y:S05]  /*12650*/  @!P1 BRA `(.L_x_3563) ;  /* 0xfffffffc00ec9947 */ /* 0x004fea000383ffff */
[----:B------:R-:W-:Y:S05]  /*12660*/  BRA `(.L_x_3562) ;  /* 0xffffff0400547947 */ /* 0x000fea000383ffff */
.L_x_3568:
[----:B0-----:R-:W-:-:S04]  /*12670*/  IMAD.U32 R3, RZ, RZ, UR39 ;  /* 0x00000027ff037e24 */ /* 0x001fc8000f8e00ff */
[----:B------:R0:W1:Y:S03]  /*12680*/  SYNCS.PHASECHK.TRANS64.TRYWAIT P1, [R3+URZ+0x28c00], R0 ;  /* 0x028c0000030075a7 */ /* 0x000066000802017f */
[----:B-1----:R-:W-:Y:S05]  /*12690*/  @!P1 NANOSLEEP.SYNCS 0x989680 ;  /* 0x009896800000995d */ /* 0x002fea0003900000 */
[----:B------:R-:W1:Y:S02]  /*126a0*/  @!P1 SYNCS.PHASECHK.TRANS64 P1, [R3+URZ+0x28c00], R0 ;  /* 0x028c0000030095a7 */ /* 0x000e64000802007f */
[----:B-1----:R-:W-:Y:S05]  /*126b0*/  @!P1 BRA `(.L_x_3568) ;  /* 0xfffffffc00ec9947 */ /* 0x002fea000383ffff */
[----:B------:R-:W-:Y:S05]  /*126c0*/  BRA `(.L_x_3690) ;  /* 0xffffff1800747947 */ /* 0x000fea000383ffff */
.L_x_3572:
[----:B--2---:R2:W3:Y:S02]  /*126d0*/  SYNCS.PHASECHK.TRANS64.TRYWAIT P1, [R6+URZ+0x28c30], R9 ;  /* 0x028c3009060075a7 */ /* 0x0044e4000802017f */
[----:B---3--:R-:W-:Y:S05]  /*126e0*/  @!P1 NANOSLEEP.SYNCS 0x989680 ;  /* 0x009896800000995d */ /* 0x008fea0003900000 */
[----:B------:R-:W3:Y:S02]  /*126f0*/  @!P1 SYNCS.PHASECHK.TRANS64 P1, [R6+URZ+0x28c30], R9 ;  /* 0x028c3009060095a7 */ /* 0x000ee4000802007f */
[----:B---3--:R-:W-:Y:S05]  /*12700*/  @!P1 BRA `(.L_x_3572) ;  /* 0xfffffffc00f09947 */ /* 0x008fea000383ffff */
[----:B------:R-:W-:Y:S05]  /*12710*/  BRA `(.L_x_3571) ;  /* 0xffffff1800907947 */ /* 0x000fea000383ffff */
.L_x_3577:
[----:B----4-:R4:W0:Y:S02]  /*12720*/  SYNCS.PHASECHK.TRANS64.TRYWAIT P1, [R6+URZ+0x28c50], R9 ;  /* 0x028c5009060075a7 */ /* 0x010824000802017f */
[----:B0-----:R-:W-:Y:S05]  /*12730*/  @!P1 NANOSLEEP.SYNCS 0x989680 ;  /* 0x009896800000995d */ /* 0x001fea0003900000 */
[----:B------:R-:W0:Y:S02]  /*12740*/  @!P1 SYNCS.PHASECHK.TRANS64 P1, [R6+URZ+0x28c50], R9 ;  /* 0x028c5009060095a7 */ /* 0x000e24000802007f */
[----:B0-----:R-:W-:Y:S05]  /*12750*/  @!P1 BRA `(.L_x_3577) ;  /* 0xfffffffc00f09947 */ /* 0x001fea000383ffff */
[----:B------:R-:W-:Y:S05]  /*12760*/  BRA `(.L_x_3576) ;  /* 0xffffff2c00a87947 */ /* 0x000fea000383ffff */
.L_x_3583:
[----:B--2---:R-:W-:-:S04]  /*12770*/  IMAD.U32 R7, RZ, RZ, UR22 ;  /* 0x00000016ff077e24 */ /* 0x004fc8000f8e00ff */
[----:B------:R2:W3:Y:S03]  /*12780*/  SYNCS.PHASECHK.TRANS64.TRYWAIT P1, [R7+URZ+0x28c30], R6 ;  /* 0x028c3006070075a7 */ /* 0x0004e6000802017f */
[----:B---3--:R-:W-:Y:S05]  /*12790*/  @!P1 NANOSLEEP.SYNCS 0x989680 ;  /* 0x009896800000995d */ /* 0x008fea0003900000 */
[----:B------:R-:W3:Y:S02]  /*127a0*/  @!P1 SYNCS.PHASECHK.TRANS64 P1, [R7+URZ+0x28c30], R6 ;  /* 0x028c3006070095a7 */ /* 0x000ee4000802007f */
[----:B---3--:R-:W-:Y:S05]  /*127b0*/  @!P1 BRA `(.L_x_3583) ;  /* 0xfffffffc00ec9947 */ /* 0x008fea000383ffff */
[----:B------:R-:W-:Y:S05]  /*127c0*/  BRA `(.L_x_3582) ;  /* 0xffffff3000987947 */ /* 0x000fea000383ffff */
.L_x_3588:
[----:B---3--:R-:W-:-:S04]  /*127d0*/  IMAD.U32 R9, RZ, RZ, UR22 ;  /* 0x00000016ff097e24 */ /* 0x008fc8000f8e00ff */
[----:B------:R3:W4:Y:S03]  /*127e0*/  SYNCS.PHASECHK.TRANS64.TRYWAIT P1, [R9+URZ+0x28c50], R6 ;  /* 0x028c5006090075a7 */ /* 0x000726000802017f */
[----:B----4-:R-:W-:Y:S05]  /*127f0*/  @!P1 NANOSLEEP.SYNCS 0x989680 ;  /* 0x009896800000995d */ /* 0x010fea0003900000 */
[----:B------:R-:W4:Y:S02]  /*12800*/  @!P1 SYNCS.PHASECHK.TRANS64 P1, [R9+URZ+0x28c50], R6 ;  /* 0x028c5006090095a7 */ /* 0x000f24000802007f */
[----:B----4-:R-:W-:Y:S05]  /*12810*/  @!P1 BRA `(.L_x_3588) ;  /* 0xfffffffc00ec9947 */ /* 0x010fea000383ffff */
[----:B------:R-:W-:Y:S05]  /*12820*/  BRA `(.L_x_3587) ;  /* 0xffffff4800cc7947 */ /* 0x000fea000383ffff */
.L_x_3628:
        /* <DEDUP_REMOVED lines=11> */
.L_x_3692:
[----:B------:R-:W-:Y:S05]  /*128e0*/  BSYNC B0 ;  /* 0x0000000000007941 */ /* 0x000fea0003800000 */
.L_x_3691:
[----:B------:R-:W-:Y:S05]  /*128f0*/  BRA `(.L_x_3693) ;  /* 0xffffffbc00d07947 */ /* 0x000fea000383ffff */
.L_x_3631:
[----:B0-----:R0:W1:Y:S02]  /*12900*/  SYNCS.PHASECHK.TRANS64.TRYWAIT P0, [R19+URZ+0x28c40], R0 ;  /* 0x028c4000130075a7 */ /* 0x001064000800017f */
[----:B-1----:R-:W-:Y:S05]  /*12910*/  @!P0 NANOSLEEP.SYNCS 0x989680 ;  /* 0x009896800000895d */ /* 0x002fea0003900000 */
[----:B------:R-:W1:Y:S02]  /*12920*/  @!P0 SYNCS.PHASECHK.TRANS64 P0, [R19+URZ+0x28c40], R0 ;  /* 0x028c4000130085a7 */ /* 0x000e64000800007f */
[----:B-1----:R-:W-:Y:S05]  /*12930*/  @!P0 BRA `(.L_x_3631) ;  /* 0xfffffffc00f08947 */ /* 0x002fea000383ffff */
[----:B------:R-:W-:Y:S05]  /*12940*/  BRA `(.L_x_3694) ;  /* 0xffffffc000b47947 */ /* 0x000fea000383ffff */
.L_x_3632:
        /* <DEDUP_REMOVED lines=8> */
.L_x_3696:
[----:B------:R-:W-:Y:S05]  /*129d0*/  BSYNC B0 ;  /* 0x0000000000007941 */ /* 0x000fea0003800000 */
.L_x_3695:
        /* <DEDUP_REMOVED lines=9> */
.L_x_3697:
[----:B------:R-:W-:Y:S02]  /*12a70*/  IMAD.MOV.U32 R13, RZ, RZ, R5 ;  /* 0x000000ffff0d7224 */ /* 0x000fe400078e0005 */
[----:B------:R-:W-:Y:S02]  /*12a80*/  IMAD.MOV.U32 R12, RZ, RZ, 0x1 ;  /* 0x00000001ff0c7424 */ /* 0x000fe400078e00ff */
[----:B------:R-:W-:-:S07]  /*12a90*/  IMAD.MOV.U32 R3, RZ, RZ, R14 ;  /* 0x000000ffff037224 */ /* 0x000fce00078e000e */
[----:B------:R-:W-:Y:S05]  /*12aa0*/  WARPSYNC.COLLECTIVE R15, `(.L_x_3698) ;  /* 0x000000000f087348 */ /* 0x000fea0003c00000 */
[----:B------:R0:W1:Y:S02]  /*12ab0*/  SHFL.IDX P6, R14, R13, R12, R11 ;  /* 0x0000000c0d0e7389 */ /* 0x00006400000c000b */
[----:B01----:R-:W-:Y:S01]  /*12ac0*/  ENDCOLLECTIVE ;  /* 0x000000000000791b */ /* 0x003fe20003800000 */
.L_x_3698:
        /* <DEDUP_REMOVED lines=9> */
[----:B------:R0:W-:Y:S01]  /*12b60*/  @P0 LDGSTS.E.BYPASS.LTC128B.128 [R6+0x22400], desc[UR50][R2.64], !P2 ;  /* 0x2240000002060fae */ /* 0x0001e2000d101d72 */
[----:B------:R-:W-:Y:S01]  /*12b70*/  ISETP.GE.AND P0, PT, R28, 0x11, PT ;  /* 0x000000111c00780c */ /* 0x000fe20003f06270 */
[----:B0-----:R-:W-:-:S12]  /*12b80*/  IMAD.MOV.U32 R2, RZ, RZ, R14 ;  /* 0x000000ffff027224 */ /* 0x001fd800078e000e */
[----:B------:R-:W-:Y:S05]  /*12b90*/  WARPSYNC.COLLECTIVE R15, `(.L_x_3699) ;  /* 0x000000000f087348 */ /* 0x000fea0003c00000 */
[----:B------:R0:W1:Y:S02]  /*12ba0*/  SHFL.IDX P6, R14, R13, R12, R11 ;  /* 0x0000000c0d0e7389 */ /* 0x00006400000c000b */
[----:B01----:R-:W-:Y:S01]  /*12bb0*/  ENDCOLLECTIVE ;  /* 0x000000000000791b */ /* 0x003fe20003800000 */
.L_x_3699:
[----:B------:R-:W-:Y:S02]  /*12bc0*/  @P0 IMAD R6, R4, 0x2, R17 ;  /* 0x0000000204060824 */ /* 0x000fe400078e0211 */
[----:B------:R-:W-:Y:S02]  /*12bd0*/  IMAD.MOV.U32 R13, RZ, RZ, R5 ;  /* 0x000000ffff0d7224 */ /* 0x000fe400078e0005 */
[----:B------:R-:W-:Y:S02]  /*12be0*/  IMAD.MOV.U32 R12, RZ, RZ, 0x2 ;  /* 0x00000002ff0c7424 */ /* 0x000fe400078e00ff */
[----:B------:R-:W-:-:S07]  /*12bf0*/  IMAD.MOV.U32 R3, RZ, RZ, R14 ;  /* 0x000000ffff037224 */ /* 0x000fce00078e000e */
[----:B------:R-:W-:Y:S05]  /*12c00*/  WARPSYNC.COLLECTIVE R15, `(.L_x_3700) ;  /* 0x000000000f087348 */ /* 0x000fea0003c00000 */
[----:B------:R0:W1:Y:S02]  /*12c10*/  SHFL.IDX P6, R14, R13, R12, R11 ;  /* 0x0000000c0d0e7389 */ /* 0x00006400000c000b */
[----:B01----:R-:W-:Y:S01]  /*12c20*/  ENDCOLLECTIVE ;  /* 0x000000000000791b */ /* 0x003fe20003800000 */
.L_x_3700:
        /* <DEDUP_REMOVED lines=15> */
.L_x_3701:
[----:B------:R-:W-:Y:S02]  /*12d20*/  @P0 IMAD R6, R4, 0x2, R17 ;  /* 0x0000000204060824 */ /* 0x000fe400078e0211 */
[----:B------:R-:W-:Y:S02]  /*12d30*/  IMAD.MOV.U32 R13, RZ, RZ, R5 ;  /* 0x000000ffff0d7224 */ /* 0x000fe400078e0005 */
[----:B------:R-:W-:Y:S02]  /*12d40*/  IMAD.MOV.U32 R12, RZ, RZ, 0x3 ;  /* 0x00000003ff0c7424 */ /* 0x000fe400078e00ff */
[----:B------:R-:W-:-:S07]  /*12d50*/  IMAD.MOV.U32 R3, RZ, RZ, R14 ;  /* 0x000000ffff037224 */ /* 0x000fce00078e000e */
[----:B------:R-:W-:Y:S05]  /*12d60*/  WARPSYNC.COLLECTIVE R15, `(.L_x_3702) ;  /* 0x000000000f087348 */ /* 0x000fea0003c00000 */
[----:B------:R0:W1:Y:S02]  /*12d70*/  SHFL.IDX P6, R14, R13, R12, R11 ;  /* 0x0000000c0d0e7389 */ /* 0x00006400000c000b */
[----:B01----:R-:W-:Y:S01]  /*12d80*/  ENDCOLLECTIVE ;  /* 0x000000000000791b */ /* 0x003fe20003800000 */
.L_x_3702:
        /* <DEDUP_REMOVED lines=10> */
.L_x_3703:
[----:B------:R-:W-:Y:S01]  /*12e30*/  @!PT LDS RZ, [RZ] ;  /* 0x00000000fffff984 */ /* 0x000fe20000000800 */
[----:B------:R-:W-:Y:S01]  /*12e40*/  @!PT LDS RZ, [RZ] ;  /* 0x00000000fffff984 */ /* 0x000fe20000000800 */
[----:B------:R-:W-:Y:S01]  /*12e50*/  @!PT LDS RZ, [RZ] ;  /* 0x00000000fffff984 */ /* 0x000fe20000000800 */
[----:B------:R1:W-:Y:S01]  /*12e60*/  @P0 LDGSTS.E.BYPASS.LTC128B.128 [R6+0x23400], desc[UR50][R2.64], !P2 ;  /* 0x2340000002060fae */ /* 0x0003e2000d101d72 */
[----:B------:R-:W-:Y:S01]  /*12e70*/  IMAD.MOV.U32 R0, RZ, RZ, R14 ;  /* 0x000000ffff007224 */ /* 0x000fe200078e000e */
[----:B------:R-:W-:Y:S06]  /*12e80*/  BRA `(.L_x_3704) ;  /* 0xffffffc000647947 */ /* 0x000fec000383ffff */
.L_x_3637:
        /* <DEDUP_REMOVED lines=9> */
.L_x_3705:
[C---:B------:R-:W-:Y:S01]  /*12f20*/  VIADD R6, R25.reuse, 0x10 ;  /* 0x0000001019067836 */ /* 0x040fe20000000000 */
[----:B------:R-:W-:Y:S01]  /*12f30*/  ISETP.GE.AND P0, PT, R25, R5, PT ;  /* 0x000000051900720c */ /* 0x000fe20003f06270 */
[----:B------:R-:W-:Y:S02]  /*12f40*/  IMAD.MOV.U32 R13, RZ, RZ, R0 ;  /* 0x000000ffff0d7224 */ /* 0x000fe400078e0000 */
[----:B------:R-:W-:-:S10]  /*12f50*/  IMAD.MOV.U32 R2, RZ, RZ, R14 ;  /* 0x000000ffff027224 */ /* 0x000fd400078e000e */
[----:B------:R-:W-:Y:S05]  /*12f60*/  WARPSYNC.COLLECTIVE R15, `(.L_x_3706) ;  /* 0x000000000f087348 */ /* 0x000fea0003c00000 */
[----:B------:R0:W1:Y:S02]  /*12f70*/  SHFL.IDX P6, R14, R13, R12, R11 ;  /* 0x0000000c0d0e7389 */ /* 0x00006400000c000b */
[----:B01----:R-:W-:Y:S01]  /*12f80*/  ENDCOLLECTIVE ;  /* 0x000000000000791b */ /* 0x003fe20003800000 */
.L_x_3706:
[----:B------:R-:W-:Y:S02]  /*12f90*/  IMAD.MOV.U32 R13, RZ, RZ, R4 ;  /* 0x000000ffff0d7224 */ /* 0x000fe400078e0004 */
[----:B------:R-:W-:Y:S02]  /*12fa0*/  IMAD.MOV.U32 R12, RZ, RZ, 0x1 ;  /* 0x00000001ff0c7424 */ /* 0x000fe400078e00ff */
[----:B------:R-:W-:-:S07]  /*12fb0*/  IMAD.MOV.U32 R3, RZ, RZ, R14 ;  /* 0x000000ffff037224 */ /* 0x000fce00078e000e */
[----:B------:R-:W-:Y:S05]  /*12fc0*/  WARPSYNC.COLLECTIVE R15, `(.L_x_3707) ;  /* 0x000000000f087348 */ /* 0x000fea0003c00000 */
[----:B------:R0:W1:Y:S02]  /*12fd0*/  SHFL.IDX P6, R14, R13, R12, R11 ;  /* 0x0000000c0d0e7389 */ /* 0x00006400000c000b */
[----:B01----:R-:W-:Y:S01]  /*12fe0*/  ENDCOLLECTIVE ;  /* 0x000000000000791b */ /* 0x003fe20003800000 */
.L_x_3707:
[----:B------:R-:W-:-:S05]  /*12ff0*/  @!P0 LEA R3, P2, R9, R3, 0x1 ;  /* 0x0000000309038211 */ /* 0x000fca00078408ff */
[----:B------:R-:W-:-:S05]  /*13000*/  @!P0 IMAD.X R2, RZ, RZ, R2, P2 ;  /* 0x000000ffff028224 */ /* 0x000fca00010e0602 */
[----:B------:R-:W-:Y:S01]  /*13010*/  @!P0 LOP3.LUT R3, R3, R2, RZ, 0x3c, !PT ;  /* 0x0000000203038212 */ /* 0x000fe200078e3cff */
[----:B------:R-:W-:-:S03]  /*13020*/  IMAD.MOV.U32 R13, RZ, RZ, R0 ;  /* 0x000000ffff0d7224 */ /* 0x000fc600078e0000 */
[----:B------:R-:W-:-:S04]  /*13030*/  @!P0 LOP3.LUT R2, R3, R2, RZ, 0x3c, !PT ;  /* 0x0000000203028212 */ /* 0x000fc800078e3cff */
[----:B------:R-:W-:-:S05]  /*13040*/  @!P0 LOP3.LUT R3, R3, R2, RZ, 0x3c, !PT ;  /* 0x0000000203038212 */ /* 0x000fca00078e3cff */
        /* <DEDUP_REMOVED lines=9> */
.L_x_3708:
[----:B------:R-:W-:Y:S02]  /*130e0*/  IMAD.MOV.U32 R13, RZ, RZ, R4 ;  /* 0x000000ffff0d7224 */ /* 0x000fe400078e0004 */
[----:B------:R-:W-:Y:S02]  /*130f0*/  IMAD.MOV.U32 R12, RZ, RZ, 0x2 ;  /* 0x00000002ff0c7424 */ /* 0x000fe400078e00ff */
[----:B------:R-:W-:-:S07]  /*13100*/  IMAD.MOV.U32 R3, RZ, RZ, R14 ;  /* 0x000000ffff037224 */ /* 0x000fce00078e000e */
[----:B------:R-:W-:Y:S05]  /*13110*/  WARPSYNC.COLLECTIVE R15, `(.L_x_3709) ;  /* 0x000000000f087348 */ /* 0x000fea0003c00000 */
[----:B------:R0:W1:Y:S02]  /*13120*/  SHFL.IDX P6, R14, R13, R12, R11 ;  /* 0x0000000c0d0e7389 */ /* 0x00006400000c000b */
[----:B01----:R-:W-:Y:S01]  /*13130*/  ENDCOLLECTIVE ;  /* 0x000000000000791b */ /* 0x003fe20003800000 */
.L_x_3709:
        /* <DEDUP_REMOVED lines=9> */
[----:B------:R0:W-:Y:S02]  /*131d0*/  @!P0 LDGSTS.E.BYPASS.LTC128B.128 [R8+0x20c00], desc[UR50][R2.64], !P1 ;  /* 0x20c0000002088fae */ /* 0x0001e4000c901d72 */
[----:B0-----:R-:W-:-:S05]  /*131e0*/  VIADD R2, R25, 0x20 ;  /* 0x0000002019027836 */ /* 0x001fca0000000000 */
[----:B------:R-:W-:Y:S01]  /*131f0*/  ISETP.GE.AND P0, PT, R2, R5, PT ;  /* 0x000000050200720c */ /* 0x000fe20003f06270 */
[----:B------:R-:W-:-:S12]  /*13200*/  IMAD.MOV.U32 R2, RZ, RZ, R14 ;  /* 0x000000ffff027224 */ /* 0x000fd800078e000e */
[----:B------:R-:W-:Y:S05]  /*13210*/  WARPSYNC.COLLECTIVE R15, `(.L_x_3710) ;  /* 0x000000000f087348 */ /* 0x000fea0003c00000 */
[----:B------:R0:W1:Y:S02]  /*13220*/  SHFL.IDX P6, R14, R13, R12, R11 ;  /* 0x0000000c0d0e7389 */ /* 0x00006400000c000b */
[----:B01----:R-:W-:Y:S01]  /*13230*/  ENDCOLLECTIVE ;  /* 0x000000000000791b */ /* 0x003fe20003800000 */
.L_x_3710:
[----:B------:R-:W-:Y:S02]  /*13240*/  IMAD.MOV.U32 R13, RZ, RZ, R4 ;  /* 0x000000ffff0d7224 */ /* 0x000fe400078e0004 */
[----:B------:R-:W-:Y:S02]  /*13250*/  IMAD.MOV.U32 R12, RZ, RZ, 0x3 ;  /* 0x00000003ff0c7424 */ /* 0x000fe400078e00ff */
[----:B------:R-:W-:-:S07]  /*13260*/  IMAD.MOV.U32 R3, RZ, RZ, R14 ;  /* 0x000000ffff037224 */ /* 0x000fce00078e000e */
[----:B------:R-:W-:Y:S05]  /*13270*/  WARPSYNC.COLLECTIVE R15, `(.L_x_3711) ;  /* 0x000000000f087348 */ /* 0x000fea0003c00000 */
[----:B------:R0:W1:Y:S02]  /*13280*/  SHFL.IDX P6, R14, R13, R12, R11 ;  /* 0x0000000c0d0e7389 */ /* 0x00006400000c000b */
[----:B01----:R-:W-:Y:S01]  /*13290*/  ENDCOLLECTIVE ;  /* 0x000000000000791b */ /* 0x003fe20003800000 */
.L_x_3711:
[----:B------:R-:W-:-:S05]  /*132a0*/  @!P0 LEA R3, P2, R9, R3, 0x1 ;  /* 0x0000000309038211 */ /* 0x000fca00078408ff */
[----:B------:R-:W-:-:S05]  /*132b0*/  @!P0 IMAD.X R2, RZ, RZ, R2, P2 ;  /* 0x000000ffff028224 */ /* 0x000fca00010e0602 */
[----:B------:R-:W-:Y:S01]  /*132c0*/  @!P0 LOP3.LUT R3, R3, R2, RZ, 0x3c, !PT ;  /* 0x0000000203038212 */ /* 0x000fe200078e3cff */
[----:B------:R-:W-:-:S03]  /*132d0*/  IMAD.MOV.U32 R13, RZ, RZ, R0 ;  /* 0x000000ffff0d7224 */ /* 0x000fc600078e0000 */
[----:B------:R-:W-:-:S04]  /*132e0*/  @!P0 LOP3.LUT R2, R3, R2, RZ, 0x3c, !PT ;  /* 0x0000000203028212 */ /* 0x000fc800078e3cff */
[----:B------:R-:W-:Y:S01]  /*132f0*/  @!P0 LOP3.LUT R3, R3, R2, RZ, 0x3c, !PT ;  /* 0x0000000203038212 */ /* 0x000fe200078e3cff */
[----:B------:R-:W-:-:S07]  /*13300*/  IMAD.MOV.U32 R4, RZ, RZ, R14 ;  /* 0x000000ffff047224 */ /* 0x000fce00078e000e */
[----:B------:R-:W-:Y:S05]  /*13310*/  WARPSYNC.COLLECTIVE R15, `(.L_x_3712) ;  /* 0x000000000f087348 */ /* 0x000fea0003c00000 */
[----:B------:R0:W1:Y:S02]  /*13320*/  SHFL.IDX P6, R14, R13, R12, R11 ;  /* 0x0000000c0d0e7389 */ /* 0x00006400000c000b */
[----:B01----:R-:W-:Y:S01]  /*13330*/  ENDCOLLECTIVE ;  /* 0x000000000000791b */ /* 0x003fe20003800000 */
.L_x_3712:
[----:B------:R-:W-:Y:S01]  /*13340*/  @!PT LDS RZ, [RZ] ;  /* 0x00000000fffff984 */ /* 0x000fe20000000800 */
[----:B------:R-:W-:Y:S01]  /*13350*/  @!PT LDS RZ, [RZ] ;  /* 0x00000000fffff984 */ /* 0x000fe20000000800 */
[----:B------:R-:W-:Y:S01]  /*13360*/  @!PT LDS RZ, [RZ] ;  /* 0x00000000fffff984 */ /* 0x000fe20000000800 */
[----:B------:R0:W-:Y:S01]  /*13370*/  @!P0 LDGSTS.E.BYPASS.LTC128B.128 [R8+0x21400], desc[UR50][R2.64], !P1 ;  /* 0x2140000002088fae */ /* 0x0001e2000c901d72 */
[----:B------:R-:W-:Y:S01]  /*13380*/  IMAD.MOV.U32 R0, RZ, RZ, R14 ;  /* 0x000000ffff007224 */ /* 0x000fe200078e000e */
[----:B------:R-:W-:Y:S06]  /*13390*/  BRA `(.L_x_3713) ;  /* 0xffffffc400607947 */ /* 0x000fec000383ffff */
.L_x_3640:
[----:B0-----:R0:W1:Y:S02]  /*133a0*/  SYNCS.PHASECHK.TRANS64.TRYWAIT P0, [R17+URZ+0x28c20], R0 ;  /* 0x028c2000110075a7 */ /* 0x001064000800017f */
[----:B-1----:R-:W-:Y:S05]  /*133b0*/  @!P0 NANOSLEEP.SYNCS 0x989680 ;  /* 0x009896800000895d */ /* 0x002fea0003900000 */
[----:B------:R-:W1:Y:S02]  /*133c0*/  @!P0 SYNCS.PHASECHK.TRANS64 P0, [R17+URZ+0x28c20], R0 ;  /* 0x028c2000110085a7 */ /* 0x000e64000800007f */
[----:B-1----:R-:W-:Y:S05]  /*133d0*/  @!P0 BRA `(.L_x_3640) ;  /* 0xfffffffc00f08947 */ /* 0x002fea000383ffff */
[----:B------:R-:W-:Y:S05]  /*133e0*/  BRA `(.L_x_3714) ;  /* 0xffffffc400bc7947 */ /* 0x000fea000383ffff */
.L_x_3643:
[----:B0-----:R0:W1:Y:S02]  /*133f0*/  SYNCS.PHASECHK.TRANS64.TRYWAIT P0, [R19+URZ+0x28c60], R0 ;  /* 0x028c6000130075a7 */ /* 0x001064000800017f */
[----:B-1----:R-:W-:Y:S05]  /*13400*/  @!P0 NANOSLEEP.SYNCS 0x989680 ;  /* 0x009896800000895d */ /* 0x002fea0003900000 */
[----:B------:R-:W1:Y:S02]  /*13410*/  @!P0 SYNCS.PHASECHK.TRANS64 P0, [R19+URZ+0x28c60], R0 ;  /* 0x028c6000130085a7 */ /* 0x000e64000800007f */
[----:B-1----:R-:W-:Y:S05]  /*13420*/  @!P0 BRA `(.L_x_3643) ;  /* 0xfffffffc00f08947 */ /* 0x002fea000383ffff */
[----:B------:R-:W-:Y:S05]  /*13430*/  BRA `(.L_x_3715) ;  /* 0xffffffc400cc7947 */ /* 0x000fea000383ffff */
.L_x_3644:
        /* <DEDUP_REMOVED lines=8> */
.L_x_3717:
[----:B------:R-:W-:Y:S05]  /*134c0*/  BSYNC B0 ;  /* 0x0000000000007941 */ /* 0x000fea0003800000 */
.L_x_3716:
[----:B------:R0:W5:Y:S01]  /*134d0*/  LDL R8, [R1] ;  /* 0x0000000001087983 */ /* 0x0001620000100800 */
[----:B------:R-:W-:Y:S01]  /*134e0*/  IMAD.MOV.U32 R13, RZ, RZ, R4 ;  /* 0x000000ffff0d7224 */ /* 0x000fe200078e0004 */
[C---:B------:R-:W-:Y:S01]  /*134f0*/  LOP3.LUT P5, RZ, R29.reuse, 0x2, RZ, 0xc0, !PT ;  /* 0x000000021dff7812 */ /* 0x040fe200078ac0ff */
[----:B------:R-:W-:Y:S01]  /*13500*/  IMAD.MOV.U32 R12, RZ, RZ, RZ ;  /* 0x000000ffff0c7224 */ /* 0x000fe200078e00ff */
[----:B------:R-:W1:Y:S01]  /*13510*/  S2R R7, SR_TID.X ;  /* 0x0000000000077919 */ /* 0x000e620000002100 */
[----:B------:R-:W-:Y:S01]  /*13520*/  IMAD.MOV.U32 R11, RZ, RZ, 0x181f ;  /* 0x0000181fff0b7424 */ /* 0x000fe200078e00ff */
[C---:B------:R-:W-:Y:S01]  /*13530*/  LOP3.LUT P4, RZ, R29.reuse, 0x4, RZ, 0xc0, !PT ;  /* 0x000000041dff7812 */ /* 0x040fe2000788c0ff */
[----:B------:R-:W-:Y:S01]  /*13540*/  IMAD.MOV.U32 R15, RZ, RZ, -0x1 ;  /* 0xffffffffff0f7424 */ /* 0x000fe200078e00ff */
[----:B------:R-:W-:Y:S01]  /*13550*/  LOP3.LUT P3, RZ, R29, 0x8, RZ, 0xc0, !PT ;  /* 0x000000081dff7812 */ /* 0x000fe2000786c0ff */
[----:B------:R-:W-:Y:S01]  /*13560*/  IMAD.MOV.U32 R3, RZ, RZ, R14 ;  /* 0x000000ffff037224 */ /* 0x000fe200078e000e */
[----:B------:R-:W-:Y:S01]  /*13570*/  LOP3.LUT R16, R16, 0xfffffeff, RZ, 0xc0, !PT ;  /* 0xfffffeff10107812 */ /* 0x000fe200078ec0ff */
[----:B0-----:R-:W-:-:S10]  /*13580*/  IMAD R5, R5, 0x2, R17 ;  /* 0x0000000205057824 */ /* 0x001fd400078e0211 */
[----:B-1---5:R-:W-:Y:S05]  /*13590*/  WARPSYNC.COLLECTIVE R15, `(.L_x_3718) ;  /* 0x000000000f087348 */ /* 0x022fea0003c00000 */
[----:B------:R0:W2:Y:S02]  /*135a0*/  SHFL.IDX P6, R14, R13, R12, R11 ;  /* 0x0000000c0d0e7389 */ /* 0x0000a400000c000b */
[----:B012--5:R-:W-:Y:S01]  /*135b0*/  ENDCOLLECTIVE ;  /* 0x000000000000791b */ /* 0x027fe20003800000 */
.L_x_3718:
[----:B------:R-:W-:Y:S01]  /*135c0*/  LOP3.LUT P2, RZ, R29, 0x10, RZ, 0xc0, !PT ;  /* 0x000000101dff7812 */ /* 0x000fe2000784c0ff */
[----:B------:R-:W-:Y:S02]  /*135d0*/  IMAD.MOV.U32 R13, RZ, RZ, R6 ;  /* 0x000000ffff0d7224 */ /* 0x000fe400078e0006 */
[----:B------:R-:W-:Y:S02]  /*135e0*/  IMAD.MOV.U32 R12, RZ, RZ, 0x1 ;  /* 0x00000001ff0c7424 */ /* 0x000fe400078e00ff */
[----:B------:R-:W-:Y:S02]  /*135f0*/  IMAD.SHL.U32 R7, R7, 0x8, RZ ;  /* 0x0000000807077824 */ /* 0x000fe400078e00ff */
[----:B------:R-:W-:-:S03]  /*13600*/  IMAD.MOV.U32 R2, RZ, RZ, R14 ;  /* 0x000000ffff027224 */ /* 0x000fc600078e000e */
[----:B------:R-:W-:-:S05]  /*13610*/  LOP3.LUT R7, R7, 0x38, RZ, 0xc0, !PT ;  /* 0x0000003807077812 */ /* 0x000fca00078ec0ff */
[----:B------:R-:W-:Y:S01]  /*13620*/  IMAD.SHL.U32 R0, R7, 0x2, RZ ;  /* 0x0000000207007824 */ /* 0x000fe200078e00ff */
[----:B------:R-:W-:-:S04]  /*13630*/  LOP3.LUT R7, R29, 0x1, RZ, 0xc0, !PT ;  /* 0x000000011d077812 */ /* 0x000fc800078ec0ff */
[----:B------:R-:W-:Y:S02]  /*13640*/  IADD3 R2, P0, R2, R0, RZ ;  /* 0x0000000002027210 */ /* 0x000fe40007f1e0ff */
[----:B------:R-:W-:-:S03]  /*13650*/  ISETP.NE.U32.AND P1, PT, R7, 0x1, PT ;  /* 0x000000010700780c */ /* 0x000fc60003f25070 */
[----:B------:R-:W-:Y:S01]  /*13660*/  IMAD.X R3, RZ, RZ, R3, P0 ;  /* 0x000000ffff037224 */ /* 0x000fe200000e0603 */
[----:B------:R-:W-:-:S09]  /*13670*/  ISETP.LT.OR P0, PT, R28, 0x1, P1 ;  /* 0x000000011c00780c */ /* 0x000fd20000f01670 */
[----:B------:R-:W-:Y:S02]  /*13680*/  @P1 LOP3.LUT R16, R16, 0x100, RZ, 0xfc, !PT ;  /* 0x0000010010101812 */ /* 0x000fe400078efcff */
[----:B------:R-:W-:Y:S02]  /*13690*/  LOP3.LUT P1, RZ, R29, 0x20, RZ, 0xc0, !PT ;  /* 0x000000201dff7812 */ /* 0x000fe4000782c0ff */
[----:B------:R-:W-:Y:S01]  /*136a0*/  @!PT LDS RZ, [RZ] ;  /* 0x00000000fffff984 */ /* 0x000fe20000000800 */
[----:B------:R-:W-:Y:S01]  /*136b0*/  @!PT LDS RZ, [RZ] ;  /* 0x00000000fffff984 */ /* 0x000fe20000000800 */
[----:B------:R-:W-:Y:S01]  /*136c0*/  @!PT LDS RZ, [RZ] ;  /* 0x00000000fffff984 */ /* 0x000fe20000000800 */
[----:B------:R0:W-:Y:S01]  /*136d0*/  LDGSTS.E.BYPASS.LTC128B.128 [R5+0x400], desc[UR50][R2.64], !P0 ;  /* 0x0040000002057fae */ /* 0x0001e2000c101d72 */
[C---:B------:R-:W-:Y:S02]  /*136e0*/  ISETP.LT.OR P0, PT, R28.reuse, 0x1, !P5 ;  /* 0x000000011c00780c */ /* 0x040fe40006f01670 */
[----:B------:R-:W-:Y:S02]  /*136f0*/  ISETP.LT.OR P6, PT, R28, 0x1, !P1 ;  /* 0x000000011c00780c */ /* 0x000fe40004fc1670 */
[----:B------:R-:W-:-:S09]  /*13700*/  LOP3.LUT R16, R16, 0xfffffdff, RZ, 0xc0, !PT ;  /* 0xfffffdff10107812 */ /* 0x000fd200078ec0ff */
[----:B------:R0:W-:Y:S01]  /*13710*/  LDGSTS.E.BYPASS.LTC128B.128 [R5+0x2400], desc[UR50][R2.64+0x80], !P0 ;  /* 0x0240008002057fae */ /* 0x0001e2000c101d72 */
[----:B------:R-:W-:-:S13]  /*13720*/  ISETP.LT.OR P0, PT, R28, 0x1, !P4 ;  /* 0x000000011c00780c */ /* 0x000fda0006701670 */
[----:B------:R0:W-:Y:S01]  /*13730*/  LDGSTS.E.BYPASS.LTC128B.128 [R5+0x4400], desc[UR50][R2.64+0x100], !P0 ;  /* 0x0440010002057fae */ /* 0x0001e2000c101d72 */
[----:B------:R-:W-:-:S13]  /*13740*/  ISETP.LT.OR P0, PT, R28, 0x1, !P3 ;  /* 0x000000011c00780c */ /* 0x000fda0005f01670 */
[----:B------:R0:W-:Y:S01]  /*13750*/  LDGSTS.E.BYPASS.LTC128B.128 [R5+0x6400], desc[UR50][R2.64+0x180], !P0 ;  /* 0x0640018002057fae */ /* 0x0001e2000c101d72 */
[----:B------:R-:W-:-:S13]  /*13760*/  ISETP.LT.OR P0, PT, R28, 0x1, !P2 ;  /* 0x000000011c00780c */ /* 0x000fda0005701670 */
[----:B------:R0:W-:Y:S01]  /*13770*/  LDGSTS.E.BYPASS.LTC128B.128 [R5+0x8400], desc[UR50][R2.64+0x200], !P0 ;  /* 0x0840020002057fae */ /* 0x0001e2000c101d72 */
[----:B------:R-:W-:-:S03]  /*13780*/  LOP3.LUT P0, RZ, R29, 0x40, RZ, 0xc0, !PT ;  /* 0x000000401dff7812 */ /* 0x000fc6000780c0ff */
[----:B------:R0:W-:Y:S01]  /*13790*/  LDGSTS.E.BYPASS.LTC128B.128 [R5+0xa400], desc[UR50][R2.64+0x280], !P6 ;  /* 0x0a40028002057fae */ /* 0x0001e2000f101d72 */
[----:B------:R-:W-:-:S13]  /*137a0*/  ISETP.LT.OR P6, PT, R28, 0x1, !P0 ;  /* 0x000000011c00780c */ /* 0x000fda00047c1670 */
[----:B------:R0:W-:Y:S01]  /*137b0*/  LDGSTS.E.BYPASS.LTC128B.128 [R5+0xc400], desc[UR50][R2.64+0x300], !P6 ;  /* 0x0c40030002057fae */ /* 0x0001e2000f101d72 */
[----:B------:R-:W-:-:S04]  /*137c0*/  PRMT R7, R8, 0x8880, RZ ;  /* 0x0000888008077816 */ /* 0x000fc800000000ff */
[----:B------:R-:W-:-:S13]  /*137d0*/  ISETP.GT.AND P6, PT, R7, -0x1, PT ;  /* 0xffffffff0700780c */ /* 0x000fda0003fc4270 */
[----:B------:R-:W-:Y:S02]  /*137e0*/  @P6 LOP3.LUT R16, R16, 0x200, RZ, 0xfc, !PT ;  /* 0x0000020010106812 */ /* 0x000fe400078efcff */
[----:B------:R-:W-:-:S13]  /*137f0*/  ISETP.LT.OR P6, PT, R28, 0x1, P6 ;  /* 0x000000011c00780c */ /* 0x000fda00037c1670 */
[----:B------:R0:W-:Y:S02]  /*13800*/  LDGSTS.E.BYPASS.LTC128B.128 [R5+0xe400], desc[UR50][R2.64+0x380], !P6 ;  /* 0x0e40038002057fae */ /* 0x0001e4000f101d72 */
[----:B0-----:R-:W-:Y:S05]  /*13810*/  WARPSYNC.COLLECTIVE R15, `(.L_x_3719) ;  /* 0x000000000f087348 */ /* 0x001fea0003c00000 */
[----:B------:R1:W2:Y:S02]  /*13820*/  SHFL.IDX P6, R14, R13, R12, R11 ;  /* 0x0000000c0d0e7389 */ /* 0x0002a400000c000b */
[----:B012---:R-:W-:Y:S01]  /*13830*/  ENDCOLLECTIVE ;  /* 0x000000000000791b */ /* 0x007fe20003800000 */
.L_x_3719:
[----:B------:R-:W-:Y:S02]  /*13840*/  IMAD.MOV.U32 R13, RZ, RZ, R4 ;  /* 0x000000ffff0d7224 */ /* 0x000fe400078e0004 */
[----:B------:R-:W-:-:S07]  /*13850*/  IMAD.MOV.U32 R3, RZ, RZ, R14 ;  /* 0x000000ffff037224 */ /* 0x000fce00078e000e */
[----:B------:R-:W-:Y:S05]  /*13860*/  WARPSYNC.COLLECTIVE R15, `(.L_x_3720) ;  /* 0x000000000f087348 */ /* 0x000fea0003c00000 */
[----:B------:R0:W1:Y:S02]  /*13870*/  SHFL.IDX P6, R14, R13, R12, R11 ;  /* 0x0000000c0d0e7389 */ /* 0x00006400000c000b */
[----:B01----:R-:W-:Y:S01]  /*13880*/  ENDCOLLECTIVE ;  /* 0x000000000000791b */ /* 0x003fe20003800000 */
.L_x_3720:
[----:B------:R-:W-:Y:S02]  /*13890*/  IMAD.MOV.U32 R13, RZ, RZ, R6 ;  /* 0x000000ffff0d7224 */ /* 0x000fe400078e0006 */
[----:B------:R-:W-:Y:S02]  /*138a0*/  IMAD.MOV.U32 R12, RZ, RZ, 0x2 ;  /* 0x00000002ff0c7424 */ /* 0x000fe400078e00ff */
[----:B------:R-:W-:-:S05]  /*138b0*/  IMAD.MOV.U32 R2, RZ, RZ, R14 ;  /* 0x000000ffff027224 */ /* 0x000fca00078e000e */
        /* <DEDUP_REMOVED lines=26> */
.L_x_3721:
[----:B------:R-:W-:Y:S02]  /*13a60*/  IMAD.MOV.U32 R13, RZ, RZ, R4 ;  /* 0x000000ffff0d7224 */ /* 0x000fe400078e0004 */
[----:B------:R-:W-:-:S07]  /*13a70*/  IMAD.MOV.U32 R7, RZ, RZ, R14 ;  /* 0x000000ffff077224 */ /* 0x000fce00078e000e */
[----:B------:R-:W-:Y:S05]  /*13a80*/  WARPSYNC.COLLECTIVE R15, `(.L_x_3722) ;  /* 0x000000000f087348 */ /* 0x000fea0003c00000 */
[----:B------:R0:W1:Y:S02]  /*13a90*/  SHFL.IDX P6, R14, R13, R12, R11 ;  /* 0x0000000c0d0e7389 */ /* 0x00006400000c000b */
[----:B01----:R-:W-:Y:S01]  /*13aa0*/  ENDCOLLECTIVE ;  /* 0x000000000000791b */ /* 0x003fe20003800000 */
.L_x_3722:
        /* <DEDUP_REMOVED lines=29> */
.L_x_3723:
[----:B------:R-:W-:Y:S02]  /*13c80*/  IMAD.MOV.U32 R13, RZ, RZ, R4 ;  /* 0x000000ffff0d7224 */ /* 0x000fe400078e0004 */
[----:B------:R-:W-:-:S07]  /*13c90*/  IMAD.MOV.U32 R6, RZ, RZ, R14 ;  /* 0x000000ffff067224 */ /* 0x000fce00078e000e */
[----:B------:R-:W-:Y:S05]  /*13ca0*/  WARPSYNC.COLLECTIVE R15, `(.L_x_3724) ;  /* 0x000000000f087348 */ /* 0x000fea0003c00000 */
[----:B------:R0:W1:Y:S02]  /*13cb0*/  SHFL.IDX P6, R14, R13, R12, R11 ;  /* 0x0000000c0d0e7389 */ /* 0x00006400000c000b */
[----:B01----:R-:W-:Y:S01]  /*13cc0*/  ENDCOLLECTIVE ;  /* 0x000000000000791b */ /* 0x003fe20003800000 */
.L_x_3724:
[----:B------:R-:W-:Y:S01]  /*13cd0*/  IMAD.MOV.U32 R2, RZ, RZ, R14 ;  /* 0x000000ffff027224 */ /* 0x000fe200078e000e */
[----:B------:R-:W-:Y:S06]  /*13ce0*/  BRA `(.L_x_3725) ;  /* 0xffffffc400587947 */ /* 0x000fec000383ffff */
.L_x_3651:
[----:B0-----:R0:W1:Y:S02]  /*13cf0*/  SYNCS.PHASECHK.TRANS64.TRYWAIT P0, [R6+URZ+0x28c40], R19 ;  /* 0x028c4013060075a7 */ /* 0x001064000800017f */
[----:B-1----:R-:W-:Y:S05]  /*13d00*/  @!P0 NANOSLEEP.SYNCS 0x989680 ;  /* 0x009896800000895d */ /* 0x002fea0003900000 */
[----:B------:R-:W1:Y:S02]  /*13d10*/  @!P0 SYNCS.PHASECHK.TRANS64 P0, [R6+URZ+0x28c40], R19 ;  /* 0x028c4013060085a7 */ /* 0x000e64000800007f */
[----:B-1----:R-:W-:Y:S05]  /*13d20*/  @!P0 BRA `(.L_x_3651) ;  /* 0xfffffffc00f08947 */ /* 0x002fea000383ffff */
[----:B------:R-:W-:Y:S05]  /*13d30*/  BRA `(.L_x_3726) ;  /* 0xffffffc800e47947 */ /* 0x000fea000383ffff */
.L_x_3652:
[----:B------:R-:W-:Y:S01]  /*13d40*/  BSSY B1, `(.L_x_3727) ;  /* 0x0000008000017945 */ /* 0x000fe20003800000 */
[----:B------:R-:W-:Y:S02]  /*13d50*/  IMAD.MOV.U32 R13, RZ, RZ, R25 ;  /* 0x000000ffff0d7224 */ /* 0x000fe400078e0019 */
[----:B------:R-:W-:Y:S02]  /*13d60*/  IMAD.MOV.U32 R12, RZ, RZ, RZ ;  /* 0x000000ffff0c7224 */ /* 0x000fe400078e00ff */
[----:B------:R-:W-:Y:S02]  /*13d70*/  IMAD.MOV.U32 R11, RZ, RZ, 0x181f ;  /* 0x0000181fff0b7424 */ /* 0x000fe400078e00ff */
[----:B------:R-:W-:-:S07]  /*13d80*/  IMAD.MOV.U32 R15, RZ, RZ, -0x1 ;  /* 0xffffffffff0f7424 */ /* 0x000fce00078e00ff */
[----:B0-----:R-:W-:Y:S05]  /*13d90*/  WARPSYNC.COLLECTIVE R15, `(.L_x_3728) ;  /* 0x000000000f087348 */ /* 0x001fea0003c00000 */
[----:B------:R1:W2:Y:S02]  /*13da0*/  SHFL.IDX P6, R14, R13, R12, R11 ;  /* 0x0000000c0d0e7389 */ /* 0x0002a400000c000b */
[----:B012---:R-:W-:Y:S01]  /*13db0*/  ENDCOLLECTIVE ;  /* 0x000000000000791b */ /* 0x007fe20003800000 */
.L_x_3728:
[----:B------:R-:W-:Y:S05]  /*13dc0*/  BSYNC B1 ;  /* 0x0000000000017941 */ /* 0x000fea0003800000 */
.L_x_3727:
        /* <DEDUP_REMOVED lines=9> */
.L_x_3729:
[----:B------:R-:W-:Y:S02]  /*13e60*/  IMAD.MOV.U32 R13, RZ, RZ, R25 ;  /* 0x000000ffff0d7224 */ /* 0x000fe400078e0019 */
[----:B------:R-:W-:Y:S02]  /*13e70*/  IMAD.MOV.U32 R12, RZ, RZ, 0x1 ;  /* 0x00000001ff0c7424 */ /* 0x000fe400078e00ff */
[----:B------:R-:W-:-:S07]  /*13e80*/  IMAD.MOV.U32 R2, RZ, RZ, R14 ;  /* 0x000000ffff027224 */ /* 0x000fce00078e000e */
[----:B------:R-:W-:Y:S05]  /*13e90*/  WARPSYNC.COLLECTIVE R15, `(.L_x_3730) ;  /* 0x000000000f087348 */ /* 0x000fea0003c00000 */
[----:B------:R0:W1:Y:S02]  /*13ea0*/  SHFL.IDX P6, R14, R13, R12, R11 ;  /* 0x0000000c0d0e7389 */ /* 0x00006400000c000b */
[----:B01----:R-:W-:Y:S01]  /*13eb0*/  ENDCOLLECTIVE ;  /* 0x000000000000791b */ /* 0x003fe20003800000 */
.L_x_3730:
[----:B------:R-:W-:-:S05]  /*13ec0*/  IADD3 R2, P0, R2, R0, RZ ;  /* 0x0000000002027210 */ /* 0x000fca0007f1e0ff */
        /* <DEDUP_REMOVED lines=10> */
.L_x_3731:
[----:B------:R-:W-:Y:S02]  /*13f70*/  IMAD.MOV.U32 R13, RZ, RZ, R25 ;  /* 0x000000ffff0d7224 */ /* 0x000fe400078e0019 */
[----:B------:R-:W-:Y:S02]  /*13f80*/  IMAD.MOV.U32 R12, RZ, RZ, 0x2 ;  /* 0x00000002ff0c7424 */ /* 0x000fe400078e00ff */
[----:B------:R-:W-:-:S07]  /*13f90*/  IMAD.MOV.U32 R2, RZ, RZ, R14 ;  /* 0x000000ffff027224 */ /* 0x000fce00078e000e */
[----:B------:R-:W-:Y:S05]  /*13fa0*/  WARPSYNC.COLLECTIVE R15, `(.L_x_3732) ;  /* 0x000000000f087348 */ /* 0x000fea0003c00000 */
[----:B------:R0:W1:Y:S02]  /*13fb0*/  SHFL.IDX P6, R14, R13, R12, R11 ;  /* 0x0000000c0d0e7389 */ /* 0x00006400000c000b */
[----:B01----:R-:W-:Y:S01]  /*13fc0*/  ENDCOLLECTIVE ;  /* 0x000000000000791b */ /* 0x003fe20003800000 */
.L_x_3732:
        /* <DEDUP_REMOVED lines=11> */
.L_x_3733:
[----:B------:R-:W-:Y:S02]  /*14080*/  IMAD.MOV.U32 R13, RZ, RZ, R25 ;  /* 0x000000ffff0d7224 */ /* 0x000fe400078e0019 */
[----:B------:R-:W-:Y:S02]  /*14090*/  IMAD.MOV.U32 R12, RZ, RZ, 0x3 ;  /* 0x00000003ff0c7424 */ /* 0x000fe400078e00ff */
[----:B------:R-:W-:-:S07]  /*140a0*/  IMAD.MOV.U32 R2, RZ, RZ, R14 ;  /* 0x000000ffff027224 */ /* 0x000fce00078e000e */
[----:B------:R-:W-:Y:S05]  /*140b0*/  WARPSYNC.COLLECTIVE R15, `(.L_x_3734) ;  /* 0x000000000f087348 */ /* 0x000fea0003c00000 */
[----:B------:R0:W1:Y:S02]  /*140c0*/  SHFL.IDX P6, R14, R13, R12, R11 ;  /* 0x0000000c0d0e7389 */ /* 0x00006400000c000b */
[----:B01----:R-:W-:Y:S01]  /*140d0*/  ENDCOLLECTIVE ;  /* 0x000000000000791b */ /* 0x003fe20003800000 */
.L_x_3734:
[----:B------:R-:W-:-:S05]  /*140e0*/  IADD3 R2, P0, R2, R0, RZ ;  /* 0x0000000002027210 */ /* 0x000fca0007f1e0ff */
        /* <DEDUP_REMOVED lines=10> */
.L_x_3735:
[----:B------:R-:W-:Y:S01]  /*14190*/  IMAD.MOV.U32 R2, RZ, RZ, R14 ;  /* 0x000000ffff027224 */ /* 0x000fe200078e000e */
[----:B------:R-:W-:Y:S06]  /*141a0*/  BRA `(.L_x_3736) ;  /* 0xffffffc8006c7947 */ /* 0x000fec000383ffff */
.L_x_3657:
[----:B---3--:R3:W4:Y:S02]  /*141b0*/  SYNCS.PHASECHK.TRANS64.TRYWAIT P0, [R6+URZ+0x28c60], R19 ;  /* 0x028c6013060075a7 */ /* 0x008724000800017f */
[----:B----4-:R-:W-:Y:S05]  /*141c0*/  @!P0 NANOSLEEP.SYNCS 0x989680 ;  /* 0x009896800000895d */ /* 0x010fea0003900000 */
[----:B------:R-:W4:Y:S02]  /*141d0*/  @!P0 SYNCS.PHASECHK.TRANS64 P0, [R6+URZ+0x28c60], R19 ;  /* 0x028c6013060085a7 */ /* 0x000f24000800007f */
[----:B----4-:R-:W-:Y:S05]  /*141e0*/  @!P0 BRA `(.L_x_3657) ;  /* 0xfffffffc00f08947 */ /* 0x010fea000383ffff */
[----:B------:R-:W-:Y:S05]  /*141f0*/  BRA `(.L_x_3737) ;  /* 0xffffffc800bc7947 */ /* 0x000fea000383ffff */
.L_x_3658:
[----:B------:R-:W-:Y:S01]  /*14200*/  BSSY B1, `(.L_x_3738) ;  /* 0x0000008000017945 */ /* 0x000fe20003800000 */
[----:B------:R-:W-:Y:S02]  /*14210*/  IMAD.MOV.U32 R13, RZ, RZ, R10 ;  /* 0x000000ffff0d7224 */ /* 0x000fe400078e000a */
[----:B------:R-:W-:Y:S02]  /*14220*/  IMAD.MOV.U32 R12, RZ, RZ, RZ ;  /* 0x000000ffff0c7224 */ /* 0x000fe400078e00ff */
[----:B------:R-:W-:Y:S02]  /*14230*/  IMAD.MOV.U32 R11, RZ, RZ, 0x181f ;  /* 0x0000181fff0b7424 */ /* 0x000fe400078e00ff */
[----:B------:R-:W-:-:S07]  /*14240*/  IMAD.MOV.U32 R15, RZ, RZ, -0x1 ;  /* 0xffffffffff0f7424 */ /* 0x000fce00078e00ff */
[----:B-12---:R-:W-:Y:S05]  /*14250*/  WARPSYNC.COLLECTIVE R15, `(.L_x_3739) ;  /* 0x000000000f087348 */ /* 0x006fea0003c00000 */
[----:B------:R0:W3:Y:S02]  /*14260*/  SHFL.IDX P6, R14, R13, R12, R11 ;  /* 0x0000000c0d0e7389 */ /* 0x0000e400000c000b */
[----:B0123--:R-:W-:Y:S01]  /*14270*/  ENDCOLLECTIVE ;  /* 0x000000000000791b */ /* 0x00ffe20003800000 */
.L_x_3739:
[----:B------:R-:W-:Y:S05]  /*14280*/  BSYNC B1 ;  /* 0x0000000000017941 */ /* 0x000fea0003800000 */
.L_x_3738:
[----:B------:R-:W-:Y:S01]  /*14290*/  IMAD.MOV.U32 R13, RZ, RZ, R9 ;  /* 0x000000ffff0d7224 */ /* 0x000fe200078e0009 */
[C---:B------:R-:W-:Y:S01]  /*142a0*/  LOP3.LUT P2, RZ, R16.reuse, 0x40, RZ, 0xc0, !PT ;  /* 0x0000004010ff7812 */ /* 0x040fe2000784c0ff */
[----:B------:R-:W-:Y:S01]  /*142b0*/  IMAD.MOV.U32 R12, RZ, RZ, RZ ;  /* 0x000000ffff0c7224 */ /* 0x000fe200078e00ff */
[C---:B------:R-:W-:Y:S01]  /*142c0*/  LOP3.LUT P1, RZ, R16.reuse, 0x20, RZ, 0xc0, !PT ;  /* 0x0000002010ff7812 */ /* 0x040fe2000782c0ff */
[----:B------:R-:W-:Y:S01]  /*142d0*/  IMAD.MOV.U32 R11, RZ, RZ, 0x181f ;  /* 0x0000181fff0b7424 */ /* 0x000fe200078e00ff */
[----:B------:R-:W-:Y:S01]  /*142e0*/  LOP3.LUT R16, R16, 0xffffbfff, RZ, 0xc0, !PT ;  /* 0xffffbfff10107812 */ /* 0x000fe200078ec0ff */
[----:B------:R-:W-:Y:S02]  /*142f0*/  IMAD.MOV.U32 R15, RZ, RZ, -0x1 ;  /* 0xffffffffff0f7424 */ /* 0x000fe400078e00ff */
[----:B------:R-:W-:Y:S01]  /*14300*/  IMAD.MOV.U32 R3, RZ, RZ, R14 ;  /* 0x000000ffff037224 */ /* 0x000fe200078e000e */
[----:B------:R-:W-:Y:S01]  /*14310*/  @P3 LOP3.LUT R16, R16, 0x4000, RZ, 0xfc, !PT ;  /* 0x0000400010103812 */ /* 0x000fe200078efcff */
[----:B------:R-:W-:-:S07]  /*14320*/  IMAD R19, R19, 0x2, R17 ;  /* 0x0000000213137824 */ /* 0x000fce00078e0211 */
[----:B------:R-:W-:Y:S05]  /*14330*/  WARPSYNC.COLLECTIVE R15, `(.L_x_3740) ;  /* 0x000000000f087348 */ /* 0x000fea0003c00000 */
[----:B------:R0:W1:Y:S02]  /*14340*/  SHFL.IDX P6, R14, R13, R12, R11 ;  /* 0x0000000c0d0e7389 */ /* 0x00006400000c000b */
[----:B01----:R-:W-:Y:S01]  /*14350*/  ENDCOLLECTIVE ;  /* 0x000000000000791b */ /* 0x003fe20003800000 */
.L_x_3740:
[C---:B------:R-:W-:Y:S01]  /*14360*/  LOP3.LUT P3, RZ, R16.reuse, 0x10, RZ, 0xc0, !PT ;  /* 0x0000001010ff7812 */ /* 0x040fe2000786c0ff */
[----:B------:R-:W-:Y:S02]  /*14370*/  IMAD.MOV.U32 R13, RZ, RZ, R10 ;  /* 0x000000ffff0d7224 */ /* 0x000fe400078e000a */
[----:B------:R-:W-:Y:S02]  /*14380*/  IMAD.MOV.U32 R12, RZ, RZ, 0x1 ;  /* 0x00000001ff0c7424 */ /* 0x000fe400078e00ff */
[----:B------:R-:W-:Y:S01]  /*14390*/  IMAD.MOV.U32 R2, RZ, RZ, R14 ;  /* 0x000000ffff027224 */ /* 0x000fe200078e000e */
[C---:B------:R-:W-:Y:S02]  /*143a0*/  LOP3.LUT P6, RZ, R16.reuse, 0x80, RZ, 0xc0, !PT ;  /* 0x0000008010ff7812 */ /* 0x040fe400078cc0ff */
[----:B------:R-:W-:Y:S02]  /*143b0*/  LOP3.LUT R16, R16, 0xfffeffff, RZ, 0xc0, !PT ;  /* 0xfffeffff10107812 */ /* 0x000fe400078ec0ff */
[----:B------:R-:W-:-:S03]  /*143c0*/  IADD3 R2, P0, R2, R0, RZ ;  /* 0x0000000002027210 */ /* 0x000fc60007f1e0ff */
[----:B------:R-:W-:Y:S02]  /*143d0*/  @P3 LOP3.LUT R16, R16, 0x10000, RZ, 0xfc, !PT ;  /* 0x0001000010103812 */ /* 0x000fe400078efcff */
[----:B------:R-:W-:Y:S01]  /*143e0*/  IMAD.X R3, RZ, RZ, R3, P0 ;  /* 0x000000ffff037224 */ /* 0x000fe200000e0603 */
[----:B------:R-:W-:-:S04]  /*143f0*/  ISETP.NE.U32.AND P0, PT, R29, RZ, PT ;  /* 0x000000ff1d00720c */ /* 0x000fc80003f05070 */
[----:B------:R-:W-:Y:S01]  /*14400*/  @!PT LDS RZ, [RZ] ;  /* 0x00000000fffff984 */ /* 0x000fe20000000800 */
[----:B------:R-:W-:Y:S01]  /*14410*/  @!PT LDS RZ, [RZ] ;  /* 0x00000000fffff984 */ /* 0x000fe20000000800 */
[----:B------:R-:W-:Y:S01]  /*14420*/  @!PT LDS RZ, [RZ] ;  /* 0x00000000fffff984 */ /* 0x000fe20000000800 */
[----:B------:R0:W-:Y:S09]  /*14430*/  LDGSTS.E.BYPASS.LTC128B.128 [R19+0x400], desc[UR50][R2.64], !P6 ;  /* 0x0040000002137fae */ /* 0x0001f2000f101d72 */
[----:B0-----:R-:W-:Y:S05]  /*14440*/  WARPSYNC.COLLECTIVE R15, `(.L_x_3741) ;  /* 0x000000000f087348 */ /* 0x001fea0003c00000 */
[----:B------:R1:W2:Y:S02]  /*14450*/  SHFL.IDX P6, R14, R13, R12, R11 ;  /* 0x0000000c0d0e7389 */ /* 0x0002a400000c000b */
[----:B012---:R-:W-:Y:S01]  /*14460*/  ENDCOLLECTIVE ;  /* 0x000000000000791b */ /* 0x007fe20003800000 */
.L_x_3741:
[----:B------:R-:W-:Y:S01]  /*14470*/  @!PT LDS RZ, [RZ] ;  /* 0x00000000fffff984 */ /* 0x000fe20000000800 */
[----:B------:R-:W-:Y:S01]  /*14480*/  @!PT LDS RZ, [RZ] ;  /* 0x00000000fffff984 */ /* 0x000fe20000000800 */
[----:B------:R-:W-:Y:S01]  /*14490*/  @!PT LDS RZ, [RZ] ;  /* 0x00000000fffff984 */ /* 0x000fe20000000800 */
[----:B------:R0:W-:Y:S04]  /*144a0*/  LDGSTS.E.BYPASS.LTC128B.128 [R19+0x2400], desc[UR50][R2.64+0x80], !P2 ;  /* 0x0240008002137fae */ /* 0x0001e8000d101d72 */
[----:B------:R0:W-:Y:S01]  /*144b0*/  LDGSTS.E.BYPASS.LTC128B.128 [R19+0x4400], desc[UR50][R2.64+0x100], !P1 ;  /* 0x0440010002137fae */ /* 0x0001e2000c901d72 */
[----:B------:R-:W-:-:S03]  /*144c0*/  ISETP.NE.U32.AND P1, PT, R28, RZ, PT ;  /* 0x000000ff1c00720c */ /* 0x000fc60003f25070 */
[----:B------:R0:W-:Y:S01]  /*144d0*/  LDGSTS.E.BYPASS.LTC128B.128 [R19+0x6400], desc[UR50][R2.64+0x180], !P3 ;  /* 0x0640018002137fae */ /* 0x0001e2000d901d72 */
[----:B------:R-:W-:Y:S01]  /*144e0*/  LOP3.LUT P3, RZ, R16, 0x80, RZ, 0xc0, !PT ;  /* 0x0000008010ff7812 */ /* 0x000fe2000786c0ff */
[----:B------:R-:W-:Y:S02]  /*144f0*/  IMAD.MOV.U32 R13, RZ, RZ, R9 ;  /* 0x000000ffff0d7224 */ /* 0x000fe400078e0009 */
[----:B------:R0:W-:Y:S04]  /*14500*/  LDGSTS.E.BYPASS.LTC128B.128 [R19+0x8400], desc[UR50][R2.64+0x200], !P5 ;  /* 0x0840020002137fae */ /* 0x0001e8000e901d72 */
[----:B------:R0:W-:Y:S01]  /*14510*/  LDGSTS.E.BYPASS.LTC128B.128 [R19+0xa400], desc[UR50][R2.64+0x280], !P4 ;  /* 0x0a40028002137fae */ /* 0x0001e2000e101d72 */
[----:B------:R-:W-:-:S03]  /*14520*/  IMAD.MOV.U32 R5, RZ, RZ, R14 ;  /* 0x000000ffff057224 */ /* 0x000fc600078e000e */
[----:B------:R0:W-:Y:S04]  /*14530*/  LDGSTS.E.BYPASS.LTC128B.128 [R19+0xc400], desc[UR50][R2.64+0x300], P0 ;  /* 0x0c40030002137fae */ /* 0x0001e80008101d72 */
[----:B0-----:R-:W-:Y:S05]  /*14540*/  WARPSYNC.COLLECTIVE R15, `(.L_x_3742) ;  /* 0x000000000f087348 */ /* 0x001fea0003c00000 */
[----:B------:R1:W2:Y:S02]  /*14550*/  SHFL.IDX P6, R14, R13, R12, R11 ;  /* 0x0000000c0d0e7389 */ /* 0x0002a400000c000b */
[----:B012---:R-:W-:Y:S01]  /*14560*/  ENDCOLLECTIVE ;  /* 0x000000000000791b */ /* 0x007fe20003800000 */
.L_x_3742:
        /* <DEDUP_REMOVED lines=11> */
[C---:B------:R-:W-:Y:S02]  /*14620*/  LOP3.LUT P3, RZ, R16.reuse, 0x10000, RZ, 0xc0, !PT ;  /* 0x0001000010ff7812 */ /* 0x040fe4000786c0ff */
[----:B------:R-:W-:-:S06]  /*14630*/  LOP3.LUT R16, R16, 0xffff7fff, RZ, 0xc0, !PT ;  /* 0xffff7fff10107812 */ /* 0x000fcc00078ec0ff */
[----:B------:R0:W-:Y:S04]  /*14640*/  LDGSTS.E.BYPASS.LTC128B.128 [R19+0x2c00], desc[UR50][R2.64+0x80], !P2 ;  /* 0x02c0008002137fae */ /* 0x0001e8000d101d72 */
[----:B------:R0:W-:Y:S01]  /*14650*/  LDGSTS.E.BYPASS.LTC128B.128 [R19+0x4c00], desc[UR50][R2.64+0x100], !P6 ;  /* 0x04c0010002137fae */ /* 0x0001e2000f101d72 */
[----:B------:R-:W-:-:S07]  /*14660*/  @P3 LOP3.LUT R16, R16, 0x8000, RZ, 0xfc, !PT ;  /* 0x0000800010103812 */ /* 0x000fce00078efcff */
[----:B0-----:R-:W-:Y:S05]  /*14670*/  WARPSYNC.COLLECTIVE R15, `(.L_x_3743) ;  /* 0x000000000f087348 */ /* 0x001fea0003c00000 */
[----:B------:R1:W2:Y:S02]  /*14680*/  SHFL.IDX P6, R14, R13, R12, R11 ;  /* 0x0000000c0d0e7389 */ /* 0x0002a400000c000b */
[----:B012---:R-:W-:Y:S01]  /*14690*/  ENDCOLLECTIVE ;  /* 0x000000000000791b */ /* 0x007fe20003800000 */
.L_x_3743:
        /* <DEDUP_REMOVED lines=14> */
.L_x_3744:
        /* <DEDUP_REMOVED lines=10> */
[----:B------:R-:W-:-:S08]  /*14820*/  LOP3.LUT P3, RZ, R16, 0x8000, RZ, 0xc0, !PT ;  /* 0x0000800010ff7812 */ /* 0x000fd0000786c0ff */
[----:B------:R0:W-:Y:S04]  /*14830*/  LDGSTS.E.BYPASS.LTC128B.128 [R19+0x3400], desc[UR50][R2.64+0x80], !P2 ;  /* 0x0340008002137fae */ /* 0x0001e8000d101d72 */
[----:B------:R0:W-:Y:S02]  /*14840*/  LDGSTS.E.BYPASS.LTC128B.128 [R19+0x5400], desc[UR50][R2.64+0x100], !P6 ;  /* 0x0540010002137fae */ /* 0x0001e4000f101d72 */
[----:B0-----:R-:W-:Y:S05]  /*14850*/  WARPSYNC.COLLECTIVE R15, `(.L_x_3745) ;  /* 0x000000000f087348 */ /* 0x001fea0003c00000 */
[----:B------:R1:W2:Y:S02]  /*14860*/  SHFL.IDX P6, R14, R13, R12, R11 ;  /* 0x0000000c0d0e7389 */ /* 0x0002a400000c000b */
[----:B012---:R-:W-:Y:S01]  /*14870*/  ENDCOLLECTIVE ;  /* 0x000000000000791b */ /* 0x007fe20003800000 */
.L_x_3745:
        /* <DEDUP_REMOVED lines=14> */
.L_x_3746:
[----:B------:R-:W-:Y:S05]  /*14960*/  BRA `(.L_x_3747) ;  /* 0xffffffc800207947 */ /* 0x000fea000383ffff */
.L_x_3666:
[----:B------:R-:W-:Y:S01]  /*14970*/  BSSY B0, `(.L_x_3748) ;  /* 0x0000008000007945 */ /* 0x000fe20003800000 */
[----:B------:R-:W-:Y:S02]  /*14980*/  IMAD.MOV.U32 R13, RZ, RZ, R24 ;  /* 0x000000ffff0d7224 */ /* 0x000fe400078e0018 */
[----:B------:R-:W-:Y:S02]  /*14990*/  IMAD.MOV.U32 R12, RZ, RZ, RZ ;  /* 0x000000ffff0c7224 */ /* 0x000fe400078e00ff */
[----:B------:R-:W-:Y:S02]  /*149a0*/  IMAD.MOV.U32 R11, RZ, RZ, 0x1f ;  /* 0x0000001fff0b7424 */ /* 0x000fe400078e00ff */
[----:B------:R-:W-:-:S07]  /*149b0*/  IMAD.MOV.U32 R15, RZ, RZ, -0x1 ;  /* 0xffffffffff0f7424 */ /* 0x000fce00078e00ff */
[----:B0123--:R-:W-:Y:S05]  /*149c0*/  WARPSYNC.COLLECTIVE R15, `(.L_x_3749) ;  /* 0x000000000f087348 */ /* 0x00ffea0003c00000 */
[----:B------:R4:W0:Y:S02]  /*149d0*/  SHFL.IDX P6, R14, R13, R12, R11 ;  /* 0x0000000c0d0e7389 */ /* 0x00082400000c000b */
[----:B01234-:R-:W-:Y:S01]  /*149e0*/  ENDCOLLECTIVE ;  /* 0x000000000000791b */ /* 0x01ffe20003800000 */
.L_x_3749:
[----:B------:R-:W-:Y:S05]  /*149f0*/  BSYNC B0 ;  /* 0x0000000000007941 */ /* 0x000fea0003800000 */
.L_x_3748:
        /* <DEDUP_REMOVED lines=9> */
.L_x_3750:
        /* <DEDUP_REMOVED lines=13> */
[C---:B------:R-:W-:Y:S01]  /*14b60*/  ISETP.GE.U32.AND P3, PT, R9.reuse, 0x4, PT ;  /* 0x000000040900780c */ /* 0x040fe20003f66070 */
[----:B------:R-:W-:Y:S01]  /*14b70*/  IMAD.MOV.U32 R24, RZ, RZ, RZ ;  /* 0x000000ffff187224 */ /* 0x000fe200078e00ff */
        /* <DEDUP_REMOVED lines=9> */
.L_x_3751:
[----:B------:R-:W-:Y:S01]  /*14c10*/  IMAD.MOV.U32 R12, RZ, RZ, 0x2 ;  /* 0x00000002ff0c7424 */ /* 0x000fe200078e00ff */
[----:B------:R-:W-:-:S05]  /*14c20*/  SEL R14, R14, RZ, P1 ;  /* 0x000000ff0e0e7207 */ /* 0x000fca0000800000 */
[----:B------:R-:W-:-:S04]  /*14c30*/  IMAD.IADD R5, R13, 0x1, R14 ;  /* 0x000000010d057824 */ /* 0x000fc800078e020e */
[----:B------:R-:W-:-:S07]  /*14c40*/  IMAD.MOV.U32 R13, RZ, RZ, R5 ;  /* 0x000000ffff0d7224 */ /* 0x000fce00078e0005 */
[----:B------:R-:W-:Y:S05]  /*14c50*/  WARPSYNC.COLLECTIVE R15, `(.L_x_3752) ;  /* 0x000000000f087348 */ /* 0x000fea0003c00000 */
[----:B------:R0:W1:Y:S02]  /*14c60*/  SHFL.UP P6, R14, R13, R12, R11 ;  /* 0x0400000c0d0e7389 */ /* 0x00006400000c000b */
[----:B01----:R-:W-:Y:S01]  /*14c70*/  ENDCOLLECTIVE ;  /* 0x000000000000791b */ /* 0x003fe20003800000 */
.L_x_3752:
[----:B------:R-:W-:Y:S01]  /*14c80*/  IMAD.MOV.U32 R12, RZ, RZ, 0x4 ;  /* 0x00000004ff0c7424 */ /* 0x000fe200078e00ff */
[----:B------:R-:W-:-:S05]  /*14c90*/  SEL R2, R14, RZ, P2 ;  /* 0x000000ff0e027207 */ /* 0x000fca0001000000 */
[----:B------:R-:W-:-:S04]  /*14ca0*/  IMAD.IADD R2, R5, 0x1, R2 ;  /* 0x0000000105027824 */ /* 0x000fc800078e0202 */
[----:B------:R-:W-:-:S07]  /*14cb0*/  IMAD.MOV.U32 R13, RZ, RZ, R2 ;  /* 0x000000ffff0d7224 */ /* 0x000fce00078e0002 */
[----:B------:R-:W-:Y:S05]  /*14cc0*/  WARPSYNC.COLLECTIVE R15, `(.L_x_3753) ;  /* 0x000000000f087348 */ /* 0x000fea0003c00000 */
[----:B------:R0:W1:Y:S02]  /*14cd0*/  SHFL.UP P6, R14, R13, R12, R11 ;  /* 0x0400000c0d0e7389 */ /* 0x00006400000c000b */
[----:B01----:R-:W-:Y:S01]  /*14ce0*/  ENDCOLLECTIVE ;  /* 0x000000000000791b */ /* 0x003fe20003800000 */
.L_x_3753:
[----:B------:R-:W-:Y:S01]  /*14cf0*/  IMAD.MOV.U32 R12, RZ, RZ, 0x8 ;  /* 0x00000008ff0c7424 */ /* 0x000fe200078e00ff */
[----:B------:R-:W-:-:S05]  /*14d00*/  SEL R3, R14, RZ, P3 ;  /* 0x000000ff0e037207 */ /* 0x000fca0001800000 */
[----:B------:R-:W-:-:S04]  /*14d10*/  IMAD.IADD R3, R2, 0x1, R3 ;  /* 0x0000000102037824 */ /* 0x000fc800078e0203 */
[----:B------:R-:W-:-:S07]  /*14d20*/  IMAD.MOV.U32 R13, RZ, RZ, R3 ;  /* 0x000000ffff0d7224 */ /* 0x000fce00078e0003 */
[----:B------:R-:W-:Y:S05]  /*14d30*/  WARPSYNC.COLLECTIVE R15, `(.L_x_3754) ;  /* 0x000000000f087348 */ /* 0x000fea0003c00000 */
[----:B------:R0:W1:Y:S02]  /*14d40*/  SHFL.UP P6, R14, R13, R12, R11 ;  /* 0x0400000c0d0e7389 */ /* 0x00006400000c000b */
[----:B01----:R-:W-:Y:S01]  /*14d50*/  ENDCOLLECTIVE ;  /* 0x000000000000791b */ /* 0x003fe20003800000 */
.L_x_3754:
[----:B------:R-:W-:Y:S01]  /*14d60*/  IMAD.MOV.U32 R12, RZ, RZ, 0x10 ;  /* 0x00000010ff0c7424 */ /* 0x000fe200078e00ff */
[----:B------:R-:W-:-:S05]  /*14d70*/  SEL R14, R14, RZ, P4 ;  /* 0x000000ff0e0e7207 */ /* 0x000fca0002000000 */
[----:B------:R-:W-:-:S04]  /*14d80*/  IMAD.IADD R5, R3, 0x1, R14 ;  /* 0x0000000103057824 */ /* 0x000fc800078e020e */
[----:B------:R-:W-:-:S07]  /*14d90*/  IMAD.MOV.U32 R13, RZ, RZ, R5 ;  /* 0x000000ffff0d7224 */ /* 0x000fce00078e0005 */
[----:B------:R-:W-:Y:S05]  /*14da0*/  WARPSYNC.COLLECTIVE R15, `(.L_x_3755) ;  /* 0x000000000f087348 */ /* 0x000fea0003c00000 */
[----:B------:R0:W1:Y:S02]  /*14db0*/  SHFL.UP P6, R14, R13, R12, R11 ;  /* 0x0400000c0d0e7389 */ /* 0x00006400000c000b */
[----:B01----:R-:W-:Y:S01]  /*14dc0*/  ENDCOLLECTIVE ;  /* 0x000000000000791b */ /* 0x003fe20003800000 */
.L_x_3755:
        /* <DEDUP_REMOVED lines=8> */
.L_x_3756:
[----:B------:R-:W-:Y:S05]  /*14e50*/  BRA `(.L_x_3757) ;  /* 0xffffffc800b87947 */ /* 0x000fea000383ffff */
.L_x_3669:
[----:B------:R-:W-:Y:S01]  /*14e60*/  BSSY B0, `(.L_x_3758) ;  /* 0x0000007000007945 */ /* 0x000fe20003800000 */
[----:B------:R-:W-:Y:S02]  /*14e70*/  IMAD.MOV.U32 R12, RZ, RZ, 0x1 ;  /* 0x00000001ff0c7424 */ /* 0x000fe400078e00ff */
[----:B------:R-:W-:Y:S02]  /*14e80*/  IMAD.MOV.U32 R11, RZ, RZ, RZ ;  /* 0x000000ffff0b7224 */ /* 0x000fe400078e00ff */
[----:B------:R-:W-:-:S07]  /*14e90*/  IMAD.MOV.U32 R15, RZ, RZ, -0x1 ;  /* 0xffffffffff0f7424 */ /* 0x000fce00078e00ff */
[----:B-1----:R-:W-:Y:S05]  /*14ea0*/  WARPSYNC.COLLECTIVE R15, `(.L_x_3759) ;  /* 0x000000000f087348 */ /* 0x002fea0003c00000 */
[----:B------:R0:W2:Y:S02]  /*14eb0*/  SHFL.UP P6, R14, R13, R12, R11 ;  /* 0x0400000c0d0e7389 */ /* 0x0000a400000c000b */
[----:B012---:R-:W-:Y:S01]  /*14ec0*/  ENDCOLLECTIVE ;  /* 0x000000000000791b */ /* 0x007fe20003800000 */
.L_x_3759:
[----:B------:R-:W-:Y:S05]  /*14ed0*/  BSYNC B0 ;  /* 0x0000000000007941 */ /* 0x000fea0003800000 */
.L_x_3758:
        /* <DEDUP_REMOVED lines=8> */
.L_x_3760:
[----:B------:R-:W-:Y:S01]  /*14f60*/  IMAD.MOV.U32 R12, RZ, RZ, 0x4 ;  /* 0x00000004ff0c7424 */ /* 0x000fe200078e00ff */
[----:B------:R-:W-:-:S05]  /*14f70*/  SEL R2, R14, RZ, P2 ;  /* 0x000000ff0e027207 */ /* 0x000fca0001000000 */
[----:B------:R-:W-:-:S04]  /*14f80*/  IMAD.IADD R2, R13, 0x1, R2 ;  /* 0x000000010d027824 */ /* 0x000fc800078e0202 */
[----:B------:R-:W-:-:S07]  /*14f90*/  IMAD.MOV.U32 R13, RZ, RZ, R2 ;  /* 0x000000ffff0d7224 */ /* 0x000fce00078e0002 */
[----:B------:R-:W-:Y:S05]  /*14fa0*/  WARPSYNC.COLLECTIVE R15, `(.L_x_3761) ;  /* 0x000000000f087348 */ /* 0x000fea0003c00000 */
[----:B------:R0:W1:Y:S02]  /*14fb0*/  SHFL.UP P6, R14, R13, R12, R11 ;  /* 0x0400000c0d0e7389 */ /* 0x00006400000c000b */
[----:B01----:R-:W-:Y:S01]  /*14fc0*/  ENDCOLLECTIVE ;  /* 0x000000000000791b */ /* 0x003fe20003800000 */
.L_x_3761:
[----:B------:R-:W-:Y:S01]  /*14fd0*/  IMAD.MOV.U32 R12, RZ, RZ, 0x8 ;  /* 0x00000008ff0c7424 */ /* 0x000fe200078e00ff */
[----:B------:R-:W-:-:S05]  /*14fe0*/  SEL R3, R14, RZ, P3 ;  /* 0x000000ff0e037207 */ /* 0x000fca0001800000 */
[----:B------:R-:W-:-:S04]  /*14ff0*/  IMAD.IADD R3, R2, 0x1, R3 ;  /* 0x0000000102037824 */ /* 0x000fc800078e0203 */
[----:B------:R-:W-:-:S07]  /*15000*/  IMAD.MOV.U32 R13, RZ, RZ, R3 ;  /* 0x000000ffff0d7224 */ /* 0x000fce00078e0003 */
[----:B------:R-:W-:Y:S05]  /*15010*/  WARPSYNC.COLLECTIVE R15, `(.L_x_3762) ;  /* 0x000000000f087348 */ /* 0x000fea0003c00000 */
[----:B------:R0:W1:Y:S02]  /*15020*/  SHFL.UP P6, R14, R13, R12, R11 ;  /* 0x0400000c0d0e7389 */ /* 0x00006400000c000b */
[----:B01----:R-:W-:Y:S01]  /*15030*/  ENDCOLLECTIVE ;  /* 0x000000000000791b */ /* 0x003fe20003800000 */
.L_x_3762:
[----:B------:R-:W-:Y:S01]  /*15040*/  IMAD.MOV.U32 R12, RZ, RZ, 0x10 ;  /* 0x00000010ff0c7424 */ /* 0x000fe200078e00ff */
[----:B------:R-:W-:-:S05]  /*15050*/  SEL R14, R14, RZ, P4 ;  /* 0x000000ff0e0e7207 */ /* 0x000fca0002000000 */
[----:B------:R-:W-:-:S04]  /*15060*/  IMAD.IADD R5, R3, 0x1, R14 ;  /* 0x0000000103057824 */ /* 0x000fc800078e020e */
[----:B------:R-:W-:-:S07]  /*15070*/  IMAD.MOV.U32 R13, RZ, RZ, R5 ;  /* 0x000000ffff0d7224 */ /* 0x000fce00078e0005 */
[----:B------:R-:W-:Y:S05]  /*15080*/  WARPSYNC.COLLECTIVE R15, `(.L_x_3763) ;  /* 0x000000000f087348 */ /* 0x000fea0003c00000 */
[----:B------:R0:W1:Y:S02]  /*15090*/  SHFL.UP P6, R14, R13, R12, R11 ;  /* 0x0400000c0d0e7389 */ /* 0x00006400000c000b */
[----:B01----:R-:W-:Y:S01]  /*150a0*/  ENDCOLLECTIVE ;  /* 0x000000000000791b */ /* 0x003fe20003800000 */
.L_x_3763:
        /* <DEDUP_REMOVED lines=8> */
.L_x_3764:
[----:B------:R-:W-:Y:S05]  /*15130*/  BRA `(.L_x_3765) ;  /* 0xffffffc800a47947 */ /* 0x000fea000383ffff */
.L_x_3671:
[----:B------:R-:W-:Y:S01]  /*15140*/  BSSY B0, `(.L_x_3766) ;  /* 0x0000006000007945 */ /* 0x000fe20003800000 */
[----:B------:R-:W-:Y:S01]  /*15150*/  PLOP3.LUT P6, PT, P6, PT, PT, 0x8, 0x0 ;  /* 0x000000000000781c */ /* 0x000fe200037ce170 */
[----:B------:R-:W-:-:S12]  /*15160*/  IMAD.MOV.U32 R15, RZ, RZ, -0x1 ;  /* 0xffffffffff0f7424 */ /* 0x000fd800078e00ff */
[----:B01----:R-:W-:Y:S05]  /*15170*/  WARPSYNC.COLLECTIVE R15, `(.L_x_3767) ;  /* 0x000000000f087348 */ /* 0x003fea0003c00000 */
[----:B------:R-:W-:Y:S01]  /*15180*/  VOTE.ANY R14, PT, P6 ;  /* 0x00000000000e7806 */ /* 0x000fe200030e0100 */
[----:B01----:R-:W-:Y:S06]  /*15190*/  ENDCOLLECTIVE ;  /* 0x000000000000791b */ /* 0x003fec0003800000 */
.L_x_3767:
[----:B------:R-:W-:Y:S05]  /*151a0*/  BSYNC B0 ;  /* 0x0000000000007941 */ /* 0x000fea0003800000 */
.L_x_3766:
[----:B------:R-:W-:Y:S02]  /*151b0*/  IMAD.MOV.U32 R8, RZ, RZ, R14 ;  /* 0x000000ffff087224 */ /* 0x000fe400078e000e */
[----:B------:R-:W-:Y:S02]  /*151c0*/  IMAD.MOV.U32 R13, RZ, RZ, R7 ;  /* 0x000000ffff0d7224 */ /* 0x000fe400078e0007 */
[----:B------:R-:W0:Y:S01]  /*151d0*/  POPC R6, R8 ;  /* 0x0000000800067309 */ /* 0x000e220000000000 */
[----:B------:R-:W-:Y:S02]  /*151e0*/  IMAD.MOV.U32 R11, RZ, RZ, 0x1f ;  /* 0x0000001fff0b7424 */ /* 0x000fe400078e00ff */
[----:B------:R-:W-:Y:S02]  /*151f0*/  IMAD.MOV.U32 R15, RZ, RZ, -0x1 ;  /* 0xffffffffff0f7424 */ /* 0x000fe400078e00ff */
[----:B0-----:R-:W-:-:S07]  /*15200*/  IMAD.MOV.U32 R12, RZ, RZ, R6 ;  /* 0x000000ffff0c7224 */ /* 0x001fce00078e0006 */
[----:B------:R-:W-:Y:S05]  /*15210*/  WARPSYNC.COLLECTIVE R15, `(.L_x_3768) ;  /* 0x000000000f087348 */ /* 0x000fea0003c00000 */
[----:B------:R0:W1:Y:S02]  /*15220*/  SHFL.IDX P6, R14, R13, R12, R11 ;  /* 0x0000000c0d0e7389 */ /* 0x00006400000c000b */
[----:B01----:R-:W-:Y:S01]  /*15230*/  ENDCOLLECTIVE ;  /* 0x000000000000791b */ /* 0x003fe20003800000 */
.L_x_3768:
[----:B------:R-:W-:Y:S02]  /*15240*/  IMAD.MOV.U32 R13, RZ, RZ, R4 ;  /* 0x000000ffff0d7224 */ /* 0x000fe400078e0004 */
[----:B------:R-:W-:-:S07]  /*15250*/  IMAD.MOV.U32 R7, RZ, RZ, R14 ;  /* 0x000000ffff077224 */ /* 0x000fce00078e000e */
[----:B------:R-:W-:Y:S05]  /*15260*/  WARPSYNC.COLLECTIVE R15, `(.L_x_3769) ;  /* 0x000000000f087348 */ /* 0x000fea0003c00000 */
[----:B------:R0:W1:Y:S02]  /*15270*/  SHFL.IDX P6, R14, R13, R12, R11 ;  /* 0x0000000c0d0e7389 */ /* 0x00006400000c000b */
[----:B01----:R-:W-:Y:S01]  /*15280*/  ENDCOLLECTIVE ;  /* 0x000000000000791b */ /* 0x003fe20003800000 */
.L_x_3769:
[----:B------:R-:W-:Y:S01]  /*15290*/  IMAD.MOV.U32 R4, RZ, RZ, R14 ;  /* 0x000000ffff047224 */ /* 0x000fe200078e000e */
[----:B------:R-:W-:Y:S06]  /*152a0*/  BRA `(.L_x_3770) ;  /* 0xffffffc800847947 */ /* 0x000fec000383ffff */
.L_x_3673:
[----:B------:R-:W-:Y:S01]  /*152b0*/  BSSY B0, `(.L_x_3771) ;  /* 0x0000007000007945 */ /* 0x000fe20003800000 */
[----:B------:R-:W-:Y:S02]  /*152c0*/  IMAD.MOV.U32 R13, RZ, RZ, R3 ;  /* 0x000000ffff0d7224 */ /* 0x000fe400078e0003 */
[----:B------:R-:W-:Y:S02]  /*152d0*/  IMAD.MOV.U32 R11, RZ, RZ, 0x1f ;  /* 0x0000001fff0b7424 */ /* 0x000fe400078e00ff */
[----:B------:R-:W-:-:S07]  /*152e0*/  IMAD.MOV.U32 R15, RZ, RZ, -0x1 ;  /* 0xffffffffff0f7424 */ /* 0x000fce00078e00ff */
[----:B01234-:R-:W-:Y:S05]  /*152f0*/  WARPSYNC.COLLECTIVE R15, `(.L_x_3772) ;  /* 0x000000000f087348 */ /* 0x01ffea0003c00000 */
[----:B------:R0:W0:Y:S02]  /*15300*/  SHFL.IDX P6, R14, R13, R12, R11 ;  /* 0x0000000c0d0e7389 */ /* 0x00002400000c000b */
[----:B01234-:R-:W-:Y:S01]  /*15310*/  ENDCOLLECTIVE ;  /* 0x000000000000791b */ /* 0x01ffe20003800000 */
.L_x_3772:
[----:B------:R-:W-:Y:S05]  /*15320*/  BSYNC B0 ;  /* 0x0000000000007941 */ /* 0x000fea0003800000 */
.L_x_3771:
[----:B------:R-:W-:Y:S01]  /*15330*/  IMAD.MOV.U32 R24, RZ, RZ, R14 ;  /* 0x000000ffff187224 */ /* 0x000fe200078e000e */
[----:B------:R-:W-:Y:S06]  /*15340*/  BRA `(.L_x_3672) ;  /* 0xffffffc800747947 */ /* 0x000fec000383ffff */
.L_x_3677:
[----:B0-----:R0:W1:Y:S02]  /*15350*/  SYNCS.PHASECHK.TRANS64.TRYWAIT P0, [R7+URZ+0x28c20], R0 ;  /* 0x028c2000070075a7 */ /* 0x001064000800017f */
[----:B-1----:R-:W-:Y:S05]  /*15360*/  @!P0 NANOSLEEP.SYNCS 0x989680 ;  /* 0x009896800000895d */ /* 0x002fea0003900000 */
[----:B------:R-:W1:Y:S02]  /*15370*/  @!P0 SYNCS.PHASECHK.TRANS64 P0, [R7+URZ+0x28c20], R0 ;  /* 0x028c2000070085a7 */ /* 0x000e64000800007f */
[----:B-1----:R-:W-:Y:S05]  /*15380*/  @!P0 BRA `(.L_x_3677) ;  /* 0xfffffffc00f08947 */ /* 0x002fea000383ffff */
[----:B------:R-:W-:Y:S05]  /*15390*/  BRA `(.L_x_3773) ;  /* 0xffffffcc00cc7947 */ /* 0x000fea000383ffff */
.L_x_3678:
        /* <DEDUP_REMOVED lines=8> */
[----:B0-234-:R-:W-:Y:S05]  /*15420*/  WARPSYNC.COLLECTIVE R15, `(.L_x_3775) ;  /* 0x000000000f087348 */ /* 0x01dfea0003c00000 */
[----:B------:R1:W0:Y:S02]  /*15430*/  SHFL.IDX P6, R14, R13, R12, R11 ;  /* 0x0000000c0d0e7389 */ /* 0x00022400000c000b */
[----:B01234-:R-:W-:Y:S01]  /*15440*/  ENDCOLLECTIVE ;  /* 0x000000000000791b */ /* 0x01ffe20003800000 */
.L_x_3775:
[----:B------:R-:W-:Y:S05]  /*15450*/  BSYNC B0 ;  /* 0x0000000000007941 */ /* 0x000fea0003800000 */
.L_x_3774:
[----:B------:R-:W-:Y:S05]  /*15460*/  BRA `(.L_x_3776) ;  /* 0xffffffcc00b47947 */ /* 0x000fea000383ffff */
.L_x_3681:
[----:B------:R-:W-:Y:S01]  /*15470*/  BSSY B1, `(.L_x_3777) ;  /* 0x0000006000017945 */ /* 0x000fe20003800000 */
[----:B------:R-:W-:-:S07]  /*15480*/  IMAD.MOV.U32 R15, RZ, RZ, -0x1 ;  /* 0xffffffffff0f7424 */ /* 0x000fce00078e00ff */
[----:B0-234-:R-:W-:Y:S05]  /*15490*/  WARPSYNC.COLLECTIVE R15, `(.L_x_3778) ;  /* 0x000000000f0c7348 */ /* 0x01dfea0003c00000 */
[----:B------:R-:W-:Y:S02]  /*154a0*/  ELECT P6, UR62, PT ;  /* 0x00000000003e782f */ /* 0x000fe400038c0000 */
[----:B------:R-:W-:Y:S01]  /*154b0*/  MOV R14, UR62 ;  /* 0x0000003e000e7c02 */ /* 0x000fe20008000f00 */
[----:B0-234-:R-:W-:Y:S10]  /*154c0*/  ENDCOLLECTIVE ;  /* 0x000000000000791b */ /* 0x01dff40003800000 */
.L_x_3778:
[----:B------:R-:W-:Y:S05]  /*154d0*/  BSYNC B1 ;  /* 0x0000000000017941 */ /* 0x000fea0003800000 */
.L_x_3777:
[----:B------:R-:W-:Y:S05]  /*154e0*/  BRA `(.L_x_3779) ;  /* 0xffffffcc00ac7947 */ /* 0x000fea000383ffff */
.L_x_3683:
[----:B0-----:R0:W1:Y:S02]  /*154f0*/  SYNCS.PHASECHK.TRANS64.TRYWAIT P1, [R5+URZ+0x28c40], R0 ;  /* 0x028c4000050075a7 */ /* 0x001064000802017f */
[----:B-1----:R-:W-:Y:S05]  /*15500*/  @!P1 NANOSLEEP.SYNCS 0x989680 ;  /* 0x009896800000995d */ /* 0x002fea0003900000 */
[----:B------:R-:W1:Y:S02]  /*15510*/  @!P1 SYNCS.PHASECHK.TRANS64 P1, [R5+URZ+0x28c40], R0 ;  /* 0x028c4000050095a7 */ /* 0x000e64000802007f */
[----:B-1----:R-:W-:Y:S05]  /*15520*/  @!P1 BRA `(.L_x_3683) ;  /* 0xfffffffc00f09947 */ /* 0x002fea000383ffff */
[----:B------:R-:W-:Y:S05]  /*15530*/  BRA `(.L_x_3780) ;  /* 0xffffffcc00cc7947 */ /* 0x000fea000383ffff */
.L_x_3685:
[----:B-1----:R1:W0:Y:S02]  /*15540*/  SYNCS.PHASECHK.TRANS64.TRYWAIT P1, [R3+URZ+0x28c40], R2 ;  /* 0x028c4002030075a7 */ /* 0x002224000802017f */
[----:B0-----:R-:W-:Y:S05]  /*15550*/  @!P1 NANOSLEEP.SYNCS 0x989680 ;  /* 0x009896800000995d */ /* 0x001fea0003900000 */
[----:B------:R-:W0:Y:S02]  /*15560*/  @!P1 SYNCS.PHASECHK.TRANS64 P1, [R3+URZ+0x28c40], R2 ;  /* 0x028c4002030095a7 */ /* 0x000e24000802007f */
[----:B0-----:R-:W-:Y:S05]  /*15570*/  @!P1 BRA `(.L_x_3685) ;  /* 0xfffffffc00f09947 */ /* 0x001fea000383ffff */
[----:B------:R-:W-:Y:S05]  /*15580*/  BRA `(.L_x_3781) ;  /* 0xffffffcc00d87947 */ /* 0x000fea000383ffff */
.L_x_3687:
[----:B------:R0:W0:Y:S02]  /*15590*/  SYNCS.PHASECHK.TRANS64.TRYWAIT P1, [R5+URZ+0x28c60], R0 ;  /* 0x028c6000050075a7 */ /* 0x000024000802017f */
[----:B0-----:R-:W-:Y:S05]  /*155a0*/  @!P1 NANOSLEEP.SYNCS 0x989680 ;  /* 0x009896800000995d */ /* 0x001fea0003900000 */
[----:B------:R-:W0:Y:S02]  /*155b0*/  @!P1 SYNCS.PHASECHK.TRANS64 P1, [R5+URZ+0x28c60], R0 ;  /* 0x028c6000050095a7 */ /* 0x000e24000802007f */
[----:B0-----:R-:W-:Y:S05]  /*155c0*/  @!P1 BRA `(.L_x_3687) ;  /* 0xfffffffc00f09947 */ /* 0x001fea000383ffff */
[----:B------:R-:W-:Y:S05]  /*155d0*/  BRA `(.L_x_3782) ;  /* 0xffffffcc00d47947 */ /* 0x000fea000383ffff */
.L_x_3783:
        /* <DEDUP_REMOVED lines=10> */
.L_x_15743:


//--------------------- .text._ZN7cutlass13device_kernelIN5flash11enable_sm90INS1_16FlashAttnFwdSm90INS1_25CollectiveMainloopFwdSm90ILi2EN4cute5tupleIJNS5_1CILi1EEES8_S8_EEENS6_IJNS7_ILi64EEESA_SA_EEELi512ENS_6half_tEfNS_4arch4Sm90ELb0ELb0ELb1ELb1ELb1ELb1ELb0ELb0ELb0ELb1ELb1ELb0EEENS1_21CollectiveEpilogueFwdINS6_IJSA_NS7_ILi512EEESA_EEES9_SC_SE_Li256ELb1ELb1ELb1ELb0EEENS1_36VarlenDynamicPersistentTileSchedulerILi64ELi64ELi256ELi128ELb1ELb1ELb1ELb0ELb1ELb1EEEEEEEEEvNT_6ParamsE --------------------------
	.section	.text._ZN7cutlass13device_kernelIN5flash11enable_sm90INS1_16FlashAttnFwdSm90INS1_25CollectiveMainloopFwdSm90ILi2EN4cute5tupleIJNS5_1CILi1EEES8_S8_EEENS6_IJNS7_ILi64EEESA_SA_EEELi512ENS_6half_tEfNS_4arch4Sm90ELb0ELb0ELb1ELb1ELb1ELb1ELb0ELb0ELb0ELb1ELb1ELb0EEENS1_21CollectiveEpilogueFwdINS6_IJSA_NS7_ILi512EEESA_EEES9_SC_SE_Li256ELb1ELb1ELb1ELb0EEENS1_36VarlenDynamicPersistentTileSchedulerILi64ELi64ELi256ELi128ELb1ELb1ELb1ELb0ELb1ELb1EEEEEEEEEvNT_6ParamsE,"ax",@progbits
	.align	128
.text._ZN7cutlass13device_kernelIN5flash11enable_sm90INS1_16FlashAttnFwdSm90INS1_25CollectiveMainloopFwdSm90ILi2EN4cute5tupleIJNS5_1CILi1EEES8_S8_EEENS6_IJNS7_ILi64EEESA_SA_EEELi512ENS_6half_tEfNS_4arch4Sm90ELb0ELb0ELb1ELb1ELb1ELb1ELb0ELb0ELb0ELb1ELb1ELb0EEENS1_21CollectiveEpilogueFwdINS6_IJSA_NS7_ILi512EEESA_EEES9_SC_SE_Li256ELb1ELb1ELb1ELb0EEENS1_36VarlenDynamicPersistentTileSchedulerILi64ELi64ELi256ELi128ELb1ELb1ELb1ELb0ELb1ELb1EEEEEEEEEvNT_6ParamsE:
        .type           _ZN7cutlass13device_kernelIN5flash11enable_sm90INS1_16FlashAttnFwdSm90INS1_25CollectiveMainloopFwdSm90ILi2EN4cute5tupleIJNS5_1CILi1EEES8_S8_EEENS6_IJNS7_ILi64EEESA_SA_EEELi512ENS_6half_tEfNS_4arch4Sm90ELb0ELb0ELb1ELb1ELb1ELb1ELb0ELb0ELb0ELb1ELb1ELb0EEENS1_21CollectiveEpilogueFwdINS6_IJSA_NS7_ILi512EEESA_EEES9_SC_SE_Li256ELb1ELb1ELb1ELb0EEENS1_36VarlenDynamicPersistentTileSchedulerILi64ELi64ELi256ELi128ELb1ELb1ELb1ELb0ELb1ELb1EEEEEEEEEvNT_6ParamsE,@function
        .size           _ZN7cutlass13device_kernelIN5flash11enable_sm90INS1_16FlashAttnFwdSm90INS1_25CollectiveMainloopFwdSm90ILi2EN4cute5tupleIJNS5_1CILi1EEES8_S8_EEENS6_IJNS7_ILi64EEESA_SA_EEELi512ENS_6half_tEfNS_4arch4Sm90ELb0ELb0ELb1ELb1ELb1ELb1ELb0ELb0ELb0ELb1ELb1ELb0EEENS1_21CollectiveEpilogueFwdINS6_IJSA_NS7_ILi512EEESA_EEES9_SC_SE_Li256ELb1ELb1ELb1ELb0EEENS1_36VarlenDynamicPersistentTileSchedulerILi64ELi64ELi256ELi128ELb1ELb1ELb1ELb0ELb1ELb1EEEEEEEEEvNT_6ParamsE,(.L_x_15744 - _ZN7cutlass13device_kernelIN5flash11enable_sm90INS1_16FlashAttnFwdSm90INS1_25CollectiveMainloopFwdSm90ILi2EN4cute5tupleIJNS5_1CILi1EEES8_S8_EEENS6_IJNS7_ILi64EEESA_SA_EEELi512ENS_6half_tEfNS_4arch4Sm90ELb0ELb0ELb1ELb1ELb1ELb1ELb0ELb0ELb0ELb1ELb1ELb0EEENS1_21CollectiveEpilogueFwdINS6_IJSA_NS7_ILi512EEESA_EEES9_SC_SE_Li256ELb1ELb1ELb1ELb0EEENS1_36VarlenDynamicPersistentTileSchedulerILi64ELi64ELi256ELi128ELb1ELb1ELb1ELb0ELb1ELb1EEEEEEEEEvNT_6ParamsE)
        .other          _ZN7cutlass13device_kernelIN5flash11enable_sm90INS1_16FlashAttnFwdSm90INS1_25CollectiveMainloopFwdSm90ILi2EN4cute5tupleIJNS5_1CILi1EEES8_S8_EEENS6_IJNS7_ILi64EEESA_SA_EEELi512ENS_6half_tEfNS_4arch4Sm90ELb0ELb0ELb1ELb1ELb1ELb1ELb0ELb0ELb0ELb1ELb1ELb0EEENS1_21CollectiveEpilogueFwdINS6_IJSA_NS7_ILi512EEESA_EEES9_SC_SE_Li256ELb1ELb1ELb1ELb0EEENS1_36VarlenDynamicPersistentTileSchedulerILi64ELi64ELi256ELi128ELb1ELb1ELb1ELb0ELb1ELb1EEEEEEEEEvNT_6ParamsE,@"STO_CUDA_ENTRY STV_DEFAULT"
_ZN7cutlass13device_kernelIN5flash11enable_sm90INS1_16FlashAttnFwdSm90INS1_25CollectiveMainloopFwdSm90ILi2EN4cute5tupleIJNS5_1CILi1EEES8_S8_EEENS6_IJNS7_ILi64EEESA_SA_EEELi512ENS_6half_tEfNS_4arch4Sm90ELb0ELb0ELb1ELb1ELb1ELb1ELb0ELb0ELb0ELb1ELb1ELb0EEENS1_21CollectiveEpilogueFwdINS6_IJSA_NS7_ILi512EEESA_EEES9_SC_SE_Li256ELb1ELb1ELb1ELb0EEENS1_36VarlenDynamicPersistentTileSchedulerILi64ELi64ELi256ELi128ELb1ELb1ELb1ELb0ELb1ELb1EEEEEEEEEvNT_6ParamsE:
        /* <DEDUP_REMOVED lines=18> */
.L_x_3785:
[----:B------:R-:W-:Y:S05]  /*0120*/  BSYNC B0 ;  /* 0x0000000000007941 */ /* 0x000fea0003800000 */
.L_x_3784:
        /* <DEDUP_REMOVED lines=32> */
[----:B0-----:R3:W4:Y:S01]  /*0330*/  SYNCS.EXCH.64 URZ, [UR6+0x28c30], UR4 ;  /* 0x028c3004063f75b2 */ /* 0x0017220008000100 */
[----:B------:R3:W0:Y:S01]  /*0340*/  SYNCS.EXCH.64 URZ, [UR6+0x28c40], UR4 ;  /* 0x028c4004063f75b2 */ /* 0x0006220008000100 */
[----:B------:R3:W0:Y:S01]  /*0350*/  SYNCS.EXCH.64 URZ, [UR6+0x28c38], UR4 ;  /* 0x028c3804063f75b2 */ /* 0x0006220008000100 */
[----:B------:R3:W0:Y:S02]  /*0360*/  SYNCS.EXCH.64 URZ, [UR6+0x28c48], UR4 ;  /* 0x028c4804063f75b2 */ /* 0x0006240008000100 */
[----:B---3--:R-:W-:Y:S01]  /*0370*/  NOP ;  /* 0x0000000000007918 */ /* 0x008fe20000000000 */
.L_x_3786:
        /* <DEDUP_REMOVED lines=22> */
.L_x_3787:
        /* <DEDUP_REMOVED lines=18> */
.L_x_3788:
        /* <DEDUP_REMOVED lines=22> */
.L_x_3789:
        /* <DEDUP_REMOVED lines=22> */
.L_x_3790:
        /* <DEDUP_REMOVED lines=8> */
.L_x_3793:
[----:B------:R-:W-:-:S08]  /*0940*/  NOP ;  /* 0x0000000000007918 */ /* 0x000fd00000000000 */
[----:B------:R-:W0:Y:S02]  /*0950*/  USETMAXREG.TRY_ALLOC.CTAPOOL UP0, 0xe8 ;  /* 0x000000e8000079c8 */ /* 0x000e240008000600 */
[----:B0-----:R-:W-:-:S13]  /*0960*/  PLOP3.LUT P0, PT, PT, PT, UP0, 0x80, 0x0 ;  /* 0x000000000000781c */ /* 0x001fda0003f0f008 */
[----:B------:R-:W-:Y:S05]  /*0970*/  @!P0 BRA `(.L_x_3793) ;  /* 0xfffffffc00f08947 */ /* 0x000fea000383ffff */
[----:B------:R-:W-:Y:S01]  /*0980*/  ISETP.NE.AND P0, PT, R3, 0x1, PT ;  /* 0x000000010300780c */ /* 0x000fe20003f05270 */
[----:B------:R-:W0:Y:S01]  /*0990*/  S2UR UR4, SR_CgaCtaId ;  /* 0x00000000000479c3 */ /* 0x000e220000008800 */
[----:B------:R-:W-:-:S11]  /*09a0*/  MOV R3, 0x400 ;  /* 0x0000040000037802 */ /* 0x000fd60000000f00 */
[----:B------:R-:W-:Y:S06]  /*09b0*/  @!P0 BAR.ARV 0x8, 0x100 ;  /* 0x0204000000008b1d */ /* 0x000fec0000002000 */
[----:B------:R-:W-:Y:S01]  /*09c0*/  ISETP.GE.U32.AND P0, PT, R0, 0x100, PT ;  /* 0x000001000000780c */ /* 0x000fe20003f06070 */
[----:B0-----:R-:W-:Y:S01]  /*09d0*/  IMAD.U32 R190, RZ, RZ, UR4 ;  /* 0x00000004ffbe7e24 */ /* 0x001fe2000f8e00ff */
[----:B------:R-:W-:-:S04]  /*09e0*/  ULDC UR4, c[0x0][0xc3c] ;  /* 0x00030f0000047ab9 */ /* 0x000fc80000000800 */
[----:B------:R-:W-:-:S07]  /*09f0*/  LEA R2, R190, R3, 0x18 ;  /* 0x00000003be027211 */ /* 0x000fce00078ec0ff */
[----:B------:R-:W-:Y:S08]  /*0a00*/  @P0 BAR.ARV 0xf, 0x100 ;  /* 0x03c4000000000b1d */ /* 0x000ff00000002000 */
[----:B------:R-:W-:Y:S06]  /*0a10*/  BAR.SYNC.DEFER_BLOCKING 0x5, 0x180 ;  /* 0x0146000000007b1d */ /* 0x000fec0000010000 */
[----:B------:R-:W0:Y:S02]  /*0a20*/  LDS.128 R152, [R2+0x28cd0] ;  /* 0x028cd00002987984 */ /* 0x000e240000000c00 */
[----:B------:R-:W-:Y:S06]  /*0a30*/  BAR.ARV 0x4, 0x180 ;  /* 0x0106000000007b1d */ /* 0x000fec0000002000 */
[----:B0-----:R-:W-:-:S13]  /*0a40*/  ISETP.GE.AND P0, PT, R155, UR4, PT ;  /* 0x000000049b007c0c */ /* 0x001fda000bf06270 */
[----:B------:R-:W-:Y:S05]  /*0a50*/  @P0 BRA `(.L_x_3794) ;  /* 0x000001a0003c0947 */ /* 0x000fea0003800000 */
[----:B------:R-:W-:Y:S01]  /*0a60*/  VIADD R0, R0, 0xffffff80 ;  /* 0xffffff8000007836 */ /* 0x000fe20000000000 */
[----:B------:R-:W-:Y:S01]  /*0a70*/  ULOP3.LUT UR37, UR36, 0x1, URZ, 0xfc, !UPT ;  /* 0x0000000124257892 */ /* 0x000fe2000f8efc3f */
[----:B------:R-:W-:Y:S02]  /*0a80*/  IMAD.MOV.U32 R201, RZ, RZ, 0x20 ;  /* 0x00000020ffc97424 */ /* 0x000fe400078e00ff */
[----:B------:R-:W-:Y:S01]  /*0a90*/  IMAD.MOV.U32 R23, RZ, RZ, RZ ;  /* 0x000000ffff177224 */ /* 0x000fe200078e00ff */
[----:B------:R-:W-:Y:S01]  /*0aa0*/  SHF.R.S32.HI R3, RZ, 0x1f, R0 ;  /* 0x0000001fff037819 */ /* 0x000fe20000011400 */
[----:B------:R-:W-:Y:S02]  /*0ab0*/  IMAD.MOV.U32 R188, RZ, RZ, RZ ;  /* 0x000000ffffbc7224 */ /* 0x000fe400078e00ff */
[----:B------:R-:W-:Y:S01]  /*0ac0*/  IMAD.MOV.U32 R185, RZ, RZ, RZ ;  /* 0x000000ffffb97224 */ /* 0x000fe200078e00ff */
[CC--:B------:R-:W-:Y:S01]  /*0ad0*/  LEA.HI R4, R3.reuse, R0.reuse, RZ, 0x7 ;  /* 0x0000000003047211 */ /* 0x0c0fe200078f38ff */
[----:B------:R-:W-:Y:S01]  /*0ae0*/  IMAD.MOV.U32 R19, RZ, RZ, RZ ;  /* 0x000000ffff137224 */ /* 0x000fe200078e00ff */
[----:B------:R-:W-:-:S02]  /*0af0*/  LEA.HI R5, R3, R0, RZ, 0x4 ;  /* 0x0000000003057211 */ /* 0x000fc400078f20ff */
[CC--:B------:R-:W-:Y:S02]  /*0b00*/  LEA.HI R6, R3.reuse, R0.reuse, RZ, 0x5 ;  /* 0x0000000003067211 */ /* 0x0c0fe400078f28ff */
[CC--:B------:R-:W-:Y:S02]  /*0b10*/  LEA.HI R14, R3.reuse, R0.reuse, RZ, 0x2 ;  /* 0x00000000030e7211 */ /* 0x0c0fe400078f10ff */
[----:B------:R-:W-:Y:S02]  /*0b20*/  LEA.HI R8, R3, R0, RZ, 0x3 ;  /* 0x0000000003087211 */ /* 0x000fe400078f18ff */
[----:B------:R-:W-:Y:S02]  /*0b30*/  LOP3.LUT R3, R4, 0xffffff80, RZ, 0xc0, !PT ;  /* 0xffffff8004037812 */ /* 0x000fe400078ec0ff */
[C---:B------:R-:W-:Y:S02]  /*0b40*/  LOP3.LUT R7, R5.reuse, 0xfffffff0, RZ, 0xc0, !PT ;  /* 0xfffffff005077812 */ /* 0x040fe400078ec0ff */
[----:B------:R-:W-:Y:S01]  /*0b50*/  LOP3.LUT R9, R14, 0xfffffffc, RZ, 0xc0, !PT ;  /* 0xfffffffc0e097812 */ /* 0x000fe200078ec0ff */
[----:B------:R-:W-:Y:S01]  /*0b60*/  IMAD.IADD R3, R0, 0x1, -R3 ;  /* 0x0000000100037824 */ /* 0x000fe200078e0a03 */
[----:B------:R-:W-:Y:S01]  /*0b70*/  LOP3.LUT R11, R8, 0xfffffff8, RZ, 0xc0, !PT ;  /* 0xfffffff8080b7812 */ /* 0x000fe200078ec0ff */
[C---:B------:R-:W-:Y:S01]  /*0b80*/  IMAD.IADD R8, R0.reuse, 0x1, -R7 ;  /* 0x0000000100087824 */ /* 0x040fe200078e0a07 */
[----:B------:R-:W-:Y:S01]  /*0b90*/  SHF.R.S32.HI R10, RZ, 0x4, R5 ;  /* 0x00000004ff0a7819 */ /* 0x000fe20000011405 */
[C---:B------:R-:W-:Y:S01]  /*0ba0*/  IMAD.IADD R186, R0.reuse, 0x1, -R9 ;  /* 0x0000000100ba7824 */ /* 0x040fe200078e0a09 */
[--C-:B------:R-:W-:Y:S01]  /*0bb0*/  SHF.R.S32.HI R198, RZ, 0x5, R6.reuse ;  /* 0x00000005ffc67819 */ /* 0x100fe20000011406 */
[----:B------:R-:W-:Y:S01]  /*0bc0*/  IMAD.IADD R192, R0, 0x1, -R11 ;  /* 0x0000000100c07824 */ /* 0x000fe200078e0a0b */
[----:B------:R-:W-:Y:S01]  /*0bd0*/  SHF.R.S32.HI R0, RZ, 0x1f, R3 ;  /* 0x0000001fff007819 */ /* 0x000fe20000011403 */
[----:B------:R-:W-:Y:S01]  /*0be0*/  IMAD.SHL.U32 R16, R186, 0x8, RZ ;  /* 0x00000008ba107824 */ /* 0x000fe200078e00ff */
[----:B------:R-:W-:Y:S01]  /*0bf0*/  SHF.R.S32.HI R11, RZ, 0x1f, R6 ;  /* 0x0000001fff0b7819 */ /* 0x000fe20000011406 */
[----:B------:R-:W-:Y:S01]  /*0c00*/  IMAD.SHL.U32 R192, R192, 0x8, RZ ;  /* 0x00000008c0c07824 */ /* 0x000fe200078e00ff */
[----:B------:R-:W-:Y:S01]  /*0c10*/  SHF.R.S32.HI R7, RZ, 0x1f, R8 ;  /* 0x0000001fff077819 */ /* 0x000fe20000011408 */
[C---:B------:R-:W-:Y:S01]  /*0c20*/  VIADD R215, R16.reuse, 0x60 ;  /* 0x0000006010d77836 */ /* 0x040fe20000000000 */
[----:B------:R-:W-:Y:S01]  /*0c30*/  LEA.HI R6, R5, R10, RZ, 0x1 ;  /* 0x0000000a05067211 */ /* 0x000fe200078f08ff */
[----:B------:R-:W-:Y:S01]  /*0c40*/  VIADD R214, R16, 0x80 ;  /* 0x0000008010d67836 */ /* 0x000fe20000000000 */
[-C--:B------:R-:W-:Y:S01]  /*0c50*/  LEA.HI R5, R0, R3.reuse, RZ, 0x2 ;  /* 0x0000000300057211 */ /* 0x080fe200078f10ff */
[C---:B------:R-:W-:Y:S01]  /*0c60*/  VIADD R208, R16.reuse, 0x140 ;  /* 0x0000014010d07836 */ /* 0x040fe20000000000 */
[----:B------:R-:W-:Y:S01]  /*0c70*/  LEA.HI R12, R11, R198, RZ, 0x2 ;  /* 0x000000c60b0c7211 */ /* 0x000fe200078f10ff */
[C---:B------:R-:W-:Y:S01]  /*0c80*/  VIADD R207, R16.reuse, 0x160 ;  /* 0x0000016010cf7836 */ /* 0x040fe20000000000 */
[----:B------:R-:W-:Y:S01]  /*0c90*/  LEA.HI R9, R7, R8, RZ, 0x3 ;  /* 0x0000000807097211 */ /* 0x000fe200078f18ff */
[----:B------:R-:W-:Y:S01]  /*0ca0*/  VIADD R213, R16, 0xa0 ;  /* 0x000000a010d57836 */ /* 0x000fe20000000000 */
[----:B------:R-:W-:Y:S01]  /*0cb0*/  LOP3.LUT R13, R6, 0x1ffffffe, RZ, 0xc0, !PT ;  /* 0x1ffffffe060d7812 */ /* 0x000fe200078ec0ff */
[C---:B------:R-:W-:Y:S01]  /*0cc0*/  VIADD R206, R16.reuse, 0x180 ;  /* 0x0000018010ce7836 */ /* 0x040fe20000000000 */
[--C-:B------:R-:W-:Y:S01]  /*0cd0*/  SHF.R.S32.HI R6, RZ, 0x2, R5.reuse ;  /* 0x00000002ff067819 */ /* 0x100fe20000011405 */
[----:B------:R-:W-:Y:S01]  /*0ce0*/  VIADD R205, R16, 0x1a0 ;  /* 0x000001a010cd7836 */ /* 0x000fe20000000000 */
[----:B------:R-:W-:Y:S01]  /*0cf0*/  SHF.R.S32.HI R7, RZ, 0x1f, R5 ;  /* 0x0000001fff077819 */ /* 0x000fe20000011405 */
[----:B------:R-:W-:Y:S01]  /*0d00*/  IMAD.IADD R13, R10, 0x1, -R13 ;  /* 0x000000010a0d7824 */ /* 0x000fe200078e0a0d */
[----:B------:R-:W-:Y:S01]  /*0d10*/  SHF.R.S32.HI R18, RZ, 0x7, R4 ;  /* 0x00000007ff127819 */ /* 0x000fe20000011404 */
[----:B------:R-:W-:Y:S01]  /*0d20*/  VIADD R204, R16, 0x1c0 ;  /* 0x000001c010cc7836 */ /* 0x000fe20000000000 */
[----:B------:R-:W-:Y:S01]  /*0d30*/  LOP3.LUT R15, R12, 0x3ffffc, RZ, 0xc0, !PT ;  /* 0x003ffffc0c0f7812 */ /* 0x000fe200078ec0ff */
[----:B------:R-:W-:Y:S01]  /*0d40*/  IMAD.SHL.U32 R13, R13, 0x8, RZ ;  /* 0x000000080d0d7824 */ /* 0x000fe200078e00ff */
[----:B------:R-:W-:Y:S01]  /*0d50*/  LEA.HI R7, R7, R6, RZ, 0x3 ;  /* 0x0000000607077211 */ /* 0x000fe200078f18ff */
[----:B------:R-:W-:Y:S01]  /*0d60*/  IMAD R12, R18, 0x100, R8 ;  /* 0x00000100120c7824 */ /* 0x000fe200078e0208 */
[----:B------:R-:W-:Y:S01]  /*0d70*/  LEA.HI R0, R0, R3, RZ, 0x5 ;  /* 0x0000000300007211 */ /* 0x000fe200078f28ff */
[----:B------:R-:W-:Y:S01]  /*0d80*/  IMAD.IADD R15, R198, 0x1, -R15 ;  /* 0x00000001c60f7824 */ /* 0x000fe200078e0a0f */
[----:B------:R-:W-:Y:S01]  /*0d90*/  LOP3.LUT R7, R7, 0xfffffff8, RZ, 0xc0, !PT ;  /* 0xfffffff807077812 */ /* 0x000fe200078ec0ff */
[----:B------:R-:W-:Y:S01]  /*0da0*/  STL [R1+0x44], R18 ;  /* 0x0000441201007387 */ /* 0x000fe20000100800 */
[----:B------:R-:W-:Y:S01]  /*0db0*/  SHF.R.S32.HI R0, RZ, 0x5, R0 ;  /* 0x00000005ff007819 */ /* 0x000fe20000011400 */
[----:B------:R-:W-:Y:S01]  /*0dc0*/  IMAD R12, R15, 0x10, R12 ;  /* 0x000000100f0c7824 */ /* 0x000fe200078e020c */
[----:B------:R-:W-:Y:S01]  /*0dd0*/  LOP3.LUT R11, R9, 0xfffffff8, RZ, 0xc0, !PT ;  /* 0xfffffff8090b7812 */ /* 0x000fe200078ec0ff */
[----:B------:R-:W-:Y:S01]  /*0de0*/  IMAD.IADD R7, R6, 0x1, -R7 ;  /* 0x0000000106077824 */ /* 0x000fe200078e0a07 */
[--C-:B------:R-:W-:Y:S01]  /*0df0*/  SHF.R.S32.HI R189, RZ, 0x2, R14.reuse ;  /* 0x00000002ffbd7819 */ /* 0x100fe2000001140e */
[----:B------:R-:W-:Y:S01]  /*0e00*/  IMAD.U32 R6, R12, 0x40, R13 ;  /* 0x000000400c067824 */ /* 0x000fe200078e000d */
[----:B------:R-:W-:Y:S01]  /*0e10*/  LEA.HI R4, R4, R18, RZ, 0x1 ;  /* 0x0000001204047211 */ /* 0x000fe200078f08ff */
[----:B------:R-:W-:Y:S01]  /*0e20*/  IMAD R195, R0, 0x10, R7 ;  /* 0x0000001000c37824 */ /* 0x000fe200078e0207 */
[----:B------:R-:W-:Y:S01]  /*0e30*/  LEA.HI R0, R186, R186, RZ, 0x1 ;  /* 0x000000baba007211 */ /* 0x000fe200078f08ff */
[----:B------:R-:W-:Y:S01]  /*0e40*/  IMAD.IADD R11, R8, 0x1, -R11 ;  /* 0x00000001080b7824 */ /* 0x000fe200078e0a0b */
[----:B------:R0:W-:Y:S01]  /*0e50*/  STL [R1+0x5c], R6 ;  /* 0x00005c0601007387 */ /* 0x0001e20000100800 */
[----:B------:R-:W-:Y:S01]  /*0e60*/  VIADD R7, R189, 0x20 ;  /* 0x00000020bd077836 */ /* 0x000fe20000000000 */
[----:B------:R-:W-:Y:S01]  /*0e70*/  SHF.R.S32.HI R14, RZ, 0x1f, R14 ;  /* 0x0000001fff0e7819 */ /* 0x000fe2000001140e */
[----:B------:R-:W-:Y:S01]  /*0e80*/  IMAD.SHL.U32 R8, R11, 0x40, RZ ;  /* 0x000000400b087824 */ /* 0x000fe200078e00ff */
[----:B------:R-:W-:Y:S01]  /*0e90*/  LOP3.LUT R4, R4, 0xfffffe, RZ, 0xc0, !PT ;  /* 0x00fffffe04047812 */ /* 0x000fe200078ec0ff */
[----:B------:R-:W-:Y:S01]  /*0ea0*/  IMAD.SHL.U32 R9, R9, 0x40, RZ ;  /* 0x0000004009097824 */ /* 0x000fe200078e00ff */
[----:B------:R-:W-:Y:S01]  /*0eb0*/  LEA.HI R14, R14, R189, RZ, 0x3 ;  /* 0x000000bd0e0e7211 */ /* 0x000fe200078f18ff */
[----:B------:R-:W-:Y:S01]  /*0ec0*/  STL [R1+0x3c], RZ ;  /* 0x00003cff01007387 */ /* 0x000fe20000100800 */
[----:B------:R-:W-:Y:S01]  /*0ed0*/  LOP3.LUT R8, R8, 0x1c0, RZ, 0xc0, !PT ;  /* 0x000001c008087812 */ /* 0x000fe200078ec0ff */
[----:B------:R-:W-:Y:S01]  /*0ee0*/  IMAD.IADD R4, R18, 0x1, -R4 ;  /* 0x0000000112047824 */ /* 0x000fe200078e0a04 */
[----:B0-----:R-:W-:Y:S01]  /*0ef0*/  LOP3.LUT R6, R5, 0x7ffffffc, RZ, 0xc0, !PT ;  /* 0x7ffffffc05067812 */ /* 0x001fe200078ec0ff */
[----:B------:R-:W-:Y:S01]  /*0f00*/  VIADD R203, R16, 0x1e0 ;  /* 0x000001e010cb7836 */ /* 0x000fe20000000000 */
[----:B------:R-:W-:Y:S01]  /*0f10*/  SHF.R.S32.HI R5, RZ, 0x1f, R7 ;  /* 0x0000001fff057819 */ /* 0x000fe20000011407 */
[----:B------:R-:W-:Y:S01]  /*0f20*/  IMAD.SHL.U32 R24, R4, 0x100, RZ ;  /* 0x0000010004187824 */ /* 0x000fe200078e00ff */
[----:B------:R-:W-:Y:S01]  /*0f30*/  LOP3.LUT R9, R9, 0x7ffffe00, RZ, 0xc0, !PT ;  /* 0x7ffffe0009097812 */ /* 0x000fe200078ec0ff */
[----:B------:R-:W-:Y:S01]  /*0f40*/  IMAD.IADD R6, R3, 0x1, -R6 ;  /* 0x0000000103067824 */ /* 0x000fe200078e0a06 */
[----:B------:R-:W-:Y:S01]  /*0f50*/  LOP3.LUT R3, R0, 0x1ffffffe, RZ, 0xc0, !PT ;  /* 0x1ffffffe00037812 */ /* 0x000fe200078ec0ff */
[----:B------:R-:W-:Y:S01]  /*0f60*/  VIADD R32, R192, 0x80 ;  /* 0x00000080c0207836 */ /* 0x000fe20000000000 */
[----:B------:R-:W-:Y:S01]  /*0f70*/  LEA.HI R5, R5, R7, RZ, 0x3 ;  /* 0x0000000705057211 */ /* 0x000fe200078f18ff */
[----:B------:R-:W-:Y:S01]  /*0f80*/  IMAD R9, R198, 0x400, R9 ;  /* 0x00000400c6097824 */ /* 0x000fe200078e0209 */
[----:B------:R-:W-:Y:S01]  /*0f90*/  LOP3.LUT R13, R8, 0x8, R13, 0xf8, !PT ;  /* 0x00000008080d7812 */ /* 0x000fe200078ef80d */
[----:B------:R-:W-:Y:S01]  /*0fa0*/  IMAD.IADD R0, R186, 0x1, -R3 ;  /* 0x00000001ba007824 */ /* 0x000fe200078e0a03 */
[----:B------:R-:W-:Y:S01]  /*0fb0*/  LOP3.LUT R14, R14, 0xfffffff8, RZ, 0xc0, !PT ;  /* 0xfffffff80e0e7812 */ /* 0x000fe200078ec0ff */
[----:B------:R-:W-:Y:S01]  /*0fc0*/  IMAD.SHL.U32 R3, R7, 0x40, RZ ;  /* 0x0000004007037824 */ /* 0x000fe200078e00ff */
[----:B------:R-:W-:Y:S01]  /*0fd0*/  SHF.R.U32.HI R8, RZ, 0x3, R8 ;  /* 0x00000003ff087819 */ /* 0x000fe20000011608 */
[----:B------:R-:W-:Y:S01]  /*0fe0*/  IMAD.SHL.U32 R5, R5, 0x40, RZ ;  /* 0x0000004005057824 */ /* 0x000fe200078e00ff */
[----:B------:R-:W-:Y:S01]  /*0ff0*/  SHF.R.S32.HI R4, RZ, 0x1f, R215 ;  /* 0x0000001fff047819 */ /* 0x000fe200000114d7 */
[----:B------:R-:W-:Y:S01]  /*1000*/  IMAD.IADD R191, R189, 0x1, -R14 ;  /* 0x00000001bdbf7824 */ /* 0x000fe200078e0a0e */
[----:B------:R-:W-:Y:S01]  /*1010*/  LOP3.LUT R7, R3, 0x1c0, RZ, 0xc0, !PT ;  /* 0x000001c003077812 */ /* 0x000fe200078ec0ff */
[----:B------:R-:W-:Y:S01]  /*1020*/  STL [R1+0x58], R24 ;  /* 0x0000581801007387 */ /* 0x000fe20000100800 */
[----:B------:R-:W-:Y:S01]  /*1030*/  LOP3.LUT R8, R13, R8, RZ, 0x3c, !PT ;  /* 0x000000080d087212 */ /* 0x000fe200078e3cff */
[----:B------:R-:W-:Y:S01]  /*1040*/  VIADD R209, R16, 0x120 ;  /* 0x0000012010d17836 */ /* 0x000fe20000000000 */
[----:B------:R-:W-:Y:S01]  /*1050*/  LOP3.LUT R3, R7, 0x38, R16, 0xf8, !PT ;  /* 0x0000003807037812 */ /* 0x000fe200078ef810 */
[----:B------:R-:W-:Y:S01]  /*1060*/  VIADD R29, R192, 0x140 ;  /* 0x00000140c01d7836 */ /* 0x000fe20000000000 */
[----:B------:R-:W-:Y:S01]  /*1070*/  SHF.R.U32.HI R26, RZ, 0x3, R7 ;  /* 0x00000003ff1a7819 */ /* 0x000fe20000011607 */
[----:B------:R-:W-:Y:S01]  /*1080*/  IMAD R0, R0, 0x8, R195 ;  /* 0x0000000800007824 */ /* 0x000fe200078e02c3 */
[----:B------:R-:W-:Y:S01]  /*1090*/  SHF.R.S32.HI R7, RZ, 0x1f, R214 ;  /* 0x0000001fff077819 */ /* 0x000fe200000114d6 */
[C---:B------:R-:W-:Y:S01]  /*10a0*/  VIADD R212, R16.reuse, 0xc0 ;  /* 0x000000c010d47836 */ /* 0x040fe20000000000 */
[----:B------:R-:W-:Y:S01]  /*10b0*/  SHF.R.S32.HI R15, RZ, 0x1f, R208 ;  /* 0x0000001fff0f7819 */ /* 0x000fe200000114d0 */
[----:B------:R-:W-:Y:S01]  /*10c0*/  VIADD R211, R16, 0xe0 ;  /* 0x000000e010d37836 */ /* 0x000fe20000000000 */
[----:B------:R-:W-:Y:S01]  /*10d0*/  SHF.R.S32.HI R14, RZ, 0x1f, R207 ;  /* 0x0000001fff0e7819 */ /* 0x000fe200000114cf */
[C---:B------:R-:W-:Y:S01]  /*10e0*/  VIADD R33, R192.reuse, 0x40 ;  /* 0x00000040c0217836 */ /* 0x040fe20000000000 */
[----:B------:R-:W-:Y:S01]  /*10f0*/  LOP3.LUT R5, R5, 0xfffffe00, RZ, 0xc0, !PT ;  /* 0xfffffe0005057812 */ /* 0x000fe200078ec0ff */
[C---:B------:R-:W-:Y:S01]  /*1100*/  VIADD R31, R192.reuse, 0xc0 ;  /* 0x000000c0c01f7836 */ /* 0x040fe20000000000 */
[----:B------:R-:W-:Y:S01]  /*1110*/  SHF.L.U64.HI R223, R215, 0x1, R4 ;  /* 0x00000001d7df7819 */ /* 0x000fe20000010204 */
[----:B------:R-:W-:Y:S01]  /*1120*/  VIADD R30, R192, 0x100 ;  /* 0x00000100c01e7836 */ /* 0x000fe20000000000 */
[----:B------:R-:W-:Y:S01]  /*1130*/  IADD3 R9, R9, R8, RZ ;  /* 0x0000000809097210 */ /* 0x000fe20007ffe0ff */
[----:B------:R-:W-:Y:S01]  /*1140*/  STL [R1+0x54], R5 ;  /* 0x0000540501007387 */ /* 0x000fe20000100800 */
[----:B------:R-:W-:Y:S01]  /*1150*/  SHF.L.U64.HI R224, R214, 0x1, R7 ;  /* 0x00000001d6e07819 */ /* 0x000fe20000010207 */
[----:B------:R-:W-:Y:S01]  /*1160*/  VIADD R28, R192, 0x180 ;  /* 0x00000180c01c7836 */ /* 0x000fe20000000000 */
[----:B------:R-:W-:Y:S01]  /*1170*/  SHF.L.U64.HI R4, R208, 0x1, R15 ;  /* 0x00000001d0047819 */ /* 0x000fe2000001020f */
[----:B------:R-:W-:Y:S01]  /*1180*/  IMAD R199, R9, 0x2, R2 ;  /* 0x0000000209c77824 */ /* 0x000fe200078e0202 */
[----:B------:R-:W-:Y:S01]  /*1190*/  SHF.R.S32.HI R8, RZ, 0x1f, R213 ;  /* 0x0000001fff087819 */ /* 0x000fe200000114d5 */
[----:B------:R-:W-:Y:S01]  /*11a0*/  VIADD R27, R192, 0x1c0 ;  /* 0x000001c0c01b7836 */ /* 0x000fe20000000000 */
[----:B------:R-:W-:Y:S01]  /*11b0*/  SHF.L.U64.HI R7, R207, 0x1, R14 ;  /* 0x00000001cf077819 */ /* 0x000fe2000001020e */
[----:B------:R0:W-:Y:S01]  /*11c0*/  STL [R1], R4 ;  /* 0x0000000401007387 */ /* 0x0001e20000100800 */
[----:B------:R-:W-:Y:S01]  /*11d0*/  SHF.R.S32.HI R21, RZ, 0x1f, R206 ;  /* 0x0000001fff157819 */ /* 0x000fe200000114ce */
[----:B------:R-:W-:Y:S01]  /*11e0*/  VIADD R216, R16, 0x40 ;  /* 0x0000004010d87836 */ /* 0x000fe20000000000 */
[----:B------:R-:W-:Y:S01]  /*11f0*/  SHF.R.S32.HI R18, RZ, 0x1f, R205 ;  /* 0x0000001fff127819 */ /* 0x000fe200000114cd */
[----:B------:R1:W-:Y:S01]  /*1200*/  STL [R1+0x4], R7 ;  /* 0x0000040701007387 */ /* 0x0003e20000100800 */
[----:B------:R-:W-:Y:S01]  /*1210*/  SHF.L.U64.HI R225, R213, 0x1, R8 ;  /* 0x00000001d5e17819 */ /* 0x000fe20000010208 */
[----:B------:R-:W-:Y:S01]  /*1220*/  VIADD R202, R199, 0x26800 ;  /* 0x00026800c7ca7836 */ /* 0x000fe20000000000 */
[----:B------:R-:W-:Y:S01]  /*1230*/  SHF.L.U64.HI R8, R206, 0x1, R21 ;  /* 0x00000001ce087819 */ /* 0x000fe20000010215 */
[----:B------:R-:W-:Y:S01]  /*1240*/  VIADD R22, R16, 0x20 ;  /* 0x0000002010167836 */ /* 0x000fe20000000000 */
[----:B------:R-:W-:Y:S01]  /*1250*/  SHF.R.S32.HI R25, RZ, 0x1f, R204 ;  /* 0x0000001fff197819 */ /* 0x000fe200000114cc */
[----:B0-----:R-:W-:Y:S01]  /*1260*/  IMAD.SHL.U32 R4, R6, 0x2, RZ ;  /* 0x0000000206047824 */ /* 0x001fe200078e00ff */
[----:B------:R-:W-:Y:S01]  /*1270*/  SHF.R.S32.HI R20, RZ, 0x1f, R203 ;  /* 0x0000001fff147819 */ /* 0x000fe200000114cb */
[----:B------:R-:W-:Y:S01]  /*1280*/  STL [R1+0x8], R8 ;  /* 0x0000080801007387 */ /* 0x000fe20000100800 */
[----:B------:R-:W-:Y:S01]  /*1290*/  LOP3.LUT R3, R5, R3, R26, 0xf6, !PT ;  /* 0x0000000305037212 */ /* 0x000fe200078ef61a */
[----:B------:R-:W-:Y:S01]  /*12a0*/  VIADD R200, R199, 0x26840 ;  /* 0x00026840c7c87836 */ /* 0x000fe20000000000 */
[----:B-1----:R-:W-:Y:S01]  /*12b0*/  SHF.L.U64.HI R7, R205, 0x1, R18 ;  /* 0x00000001cd077819 */ /* 0x002fe20000010212 */
[----:B------:R-:W-:Y:S01]  /*12c0*/  IMAD.SHL.U32 R186, R186, 0x4, RZ ;  /* 0x00000004baba7824 */ /* 0x000fe200078e00ff */
[----:B------:R-:W-:-:S02]  /*12d0*/  IADD3 R197, R4, R24, RZ ;  /* 0x0000001804c57210 */ /* 0x000fc40007ffe0ff */
[----:B------:R-:W-:Y:S01]  /*12e0*/  SHF.L.U64.HI R6, R204, 0x1, R25 ;  /* 0x00000001cc067819 */ /* 0x000fe20000010219 */
[----:B------:R-:W-:Y:S01]  /*12f0*/  STL [R1+0xc], R7 ;  /* 0x00000c0701007387 */ /* 0x000fe20000100800 */
[----:B------:R-:W-:Y:S01]  /*1300*/  SHF.L.U64.HI R5, R203, 0x1, R20 ;  /* 0x00000001cb057819 */ /* 0x000fe20000010214 */
[----:B------:R-:W-:Y:S01]  /*1310*/  VIADD R38, R197, 0x10 ;  /* 0x00000010c5267836 */ /* 0x000fe20000000000 */
[----:B------:R-:W-:Y:S01]  /*1320*/  R2P PR, R11, 0x6 ;  /* 0x000000060b007804 */ /* 0x000fe20000000000 */
[----:B------:R0:W-:Y:S01]  /*1330*/  STL [R1+0x48], R4 ;  /* 0x0000480401007387 */ /* 0x0001e20000100800 */
[----:B------:R-:W-:Y:S01]  /*1340*/  IADD3 R210, R16, 0x100, RZ ;  /* 0x0000010010d27810 */ /* 0x000fe20007ffe0ff */
[C---:B------:R-:W-:Y:S01]  /*1350*/  VIADD R35, R197.reuse, 0x28 ;  /* 0x00000028c5237836 */ /* 0x040fe20000000000 */
[----:B------:R-:W-:Y:S01]  /*1360*/  SHF.R.S32.HI R32, RZ, 0x1f, R32 ;  /* 0x0000001fff207819 */ /* 0x000fe20000011420 */
[----:B------:R-:W-:Y:S01]  /*1370*/  STL [R1+0x10], R6 ;  /* 0x0000100601007387 */ /* 0x000fe20000100800 */
[----:B------:R-:W-:Y:S01]  /*1380*/  SHF.R.S32.HI R12, RZ, 0x1f, R209 ;  /* 0x0000001fff0c7819 */ /* 0x000fe200000114d1 */
[C---:B------:R-:W-:Y:S01]  /*1390*/  VIADD R32, R197.reuse, 0x40 ;  /* 0x00000040c5207836 */ /* 0x040fe20000000000 */
[----:B------:R-:W-:Y:S01]  /*13a0*/  SHF.R.S32.HI R29, RZ, 0x1f, R29 ;  /* 0x0000001fff1d7819 */ /* 0x000fe2000001141d */
[----:B------:R1:W-:Y:S01]  /*13b0*/  STL [R1+0x14], R5 ;  /* 0x0000140501007387 */ /* 0x0003e20000100800 */
[----:B------:R-:W-:Y:S01]  /*13c0*/  VIADD R29, R197, 0x58 ;  /* 0x00000058c51d7836 */ /* 0x000fe20000000000 */
[----:B------:R-:W-:Y:S01]  /*13d0*/  SHF.R.S32.HI R11, RZ, 0x1f, R212 ;  /* 0x0000001fff0b7819 */ /* 0x000fe200000114d4 */
[----:B0-----:R-:W-:Y:S01]  /*13e0*/  IMAD R4, R3, 0x2, R2 ;  /* 0x0000000203047824 */ /* 0x001fe200078e0202 */
[----:B------:R-:W-:Y:S01]  /*13f0*/  SHF.R.S32.HI R10, RZ, 0x1f, R211 ;  /* 0x0000001fff0a7819 */ /* 0x000fe200000114d3 */
[C---:B------:R-:W-:Y:S01]  /*1400*/  VIADD R26, R197.reuse, 0x70 ;  /* 0x00000070c51a7836 */ /* 0x040fe20000000000 */
[----:B------:R-:W-:Y:S01]  /*1410*/  SHF.R.S32.HI R13, RZ, 0x1f, R210 ;  /* 0x0000001fff0d7819 */ /* 0x000fe200000114d2 */
[----:B------:R-:W-:Y:S01]  /*1420*/  VIADD R21, R197, 0x88 ;  /* 0x00000088c5157836 */ /* 0x000fe20000000000 */
[----:B------:R-:W-:Y:S01]  /*1430*/  STL [R1+0x4c], R4 ;  /* 0x00004c0401007387 */ /* 0x000fe20000100800 */
[----:B------:R-:W-:Y:S01]  /*1440*/  SHF.L.U64.HI R229, R209, 0x1, R12 ;  /* 0x00000001d1e57819 */ /* 0x000fe2000001020c */
[C---:B------:R-:W-:Y:S01]  /*1450*/  VIADD R15, R197.reuse, 0xa0 ;  /* 0x000000a0c50f7836 */ /* 0x040fe20000000000 */
[----:B------:R-:W-:Y:S01]  /*1460*/  SHF.R.S32.HI R33, RZ, 0x1f, R33 ;  /* 0x0000001fff217819 */ /* 0x000fe20000011421 */
[----:B------:R0:W-:Y:S01]  /*1470*/  STL [R1+0x50], R0 ;  /* 0x0000500001007387 */ /* 0x0001e20000100800 */
[C---:B------:R-:W-:Y:S01]  /*1480*/  VIADD R12, R197.reuse, 0xb8 ;  /* 0x000000b8c50c7836 */ /* 0x040fe20000000000 */
[----:B------:R-:W-:Y:S01]  /*1490*/  SHF.R.S32.HI R31, RZ, 0x1f, R31 ;  /* 0x0000001fff1f7819 */ /* 0x000fe2000001141f */
[C---:B------:R-:W-:Y:S01]  /*14a0*/  VIADD R8, R197.reuse, 0xd0 ;  /* 0x000000d0c5087836 */ /* 0x040fe20000000000 */
[----:B------:R-:W-:Y:S01]  /*14b0*/  SHF.R.S32.HI R30, RZ, 0x1f, R30 ;  /* 0x0000001fff1e7819 */ /* 0x000fe2000001141e */
[C---:B-1----:R-:W-:Y:S01]  /*14c0*/  VIADD R5, R197.reuse, 0xe8 ;  /* 0x000000e8c5057836 */ /* 0x042fe20000000000 */
        /* <DEDUP_REMOVED lines=12> */
[----:B------:R-:W-:Y:S01]  /*1590*/  SHF.L.U64.HI R226, R212, 0x1, R11 ;  /* 0x00000001d4e27819 */ /* 0x000fe2000001020b */
[----:B------:R-:W-:Y:S01]  /*15a0*/  VIADD R30, R197, 0x50 ;  /* 0x00000050c51e7836 */ /* 0x000fe20000000000 */
[----:B------:R-:W-:Y:S01]  /*15b0*/  SHF.L.U64.HI R227, R211, 0x1, R10 ;  /* 0x00000001d3e37819 */ /* 0x000fe2000001020a */
[C---:B------:R-:W-:Y:S01]  /*15c0*/  VIADD R28, R197.reuse, 0x60 ;  /* 0x00000060c51c7836 */ /* 0x040fe20000000000 */
[----:B------:R-:W-:Y:S01]  /*15d0*/  SHF.L.U64.HI R228, R210, 0x1, R13 ;  /* 0x00000001d2e47819 */ /* 0x000fe2000001020d */
[----:B------:R-:W-:Y:S01]  /*15e0*/  VIADD R27, R197, 0x68 ;  /* 0x00000068c51b7836 */ /* 0x000fe20000000000 */
[----:B------:R-:W-:Y:S01]  /*15f0*/  SEL R201, R201, 0xffffffe0, !P1 ;  /* 0xffffffe0c9c97807 */ /* 0x000fe20004800000 */
        /* <DEDUP_REMOVED lines=22> */
[----:B------:R-:W-:Y:S01]  /*1760*/  @P2 VIADD R200, R202, 0xffffffc0 ;  /* 0xffffffc0cac82836 */ /* 0x000fe20000000000 */
[----:B------:R-:W-:Y:S01]  /*1770*/  SHF.L.U64.HI R221, R216, 0x1, R221 ;  /* 0x00000001d8dd7819 */ /* 0x000fe200000102dd */
[----:B------:R-:W-:Y:S01]  /*1780*/  IMAD.IADD R202, R202, 0x1, R201 ;  /* 0x00000001caca7824 */ /* 0x000fe200078e02c9 */
[----:B------:R-:W-:Y:S01]  /*1790*/  SHF.R.S32.HI R39, RZ, 0x1f, R39 ;  /* 0x0000001fff277819 */ /* 0x000fe20000011427 */
[----:B------:R-:W-:Y:S01]  /*17a0*/  VIADD R194, R186, 0x10 ;  /* 0x00000010bac27836 */ /* 0x000fe20000000000 */
[----:B------:R-:W-:Y:S01]  /*17b0*/  SHF.R.S32.HI R37, RZ, 0x1f, R37 ;  /* 0x0000001fff257819 */ /* 0x000fe20000011425 */
[----:B------:R-:W-:Y:S01]  /*17c0*/  IMAD.IADD R201, R201, 0x1, R200 ;  /* 0x00000001c9c97824 */ /* 0x000fe200078e02c8 */
[----:B------:R-:W-:-:S02]  /*17d0*/  SHF.R.S32.HI R36, RZ, 0x1f, R36 ;  /* 0x0000001fff247819 */ /* 0x000fc40000011424 */
[----:B------:R-:W-:Y:S02]  /*17e0*/  SHF.R.S32.HI R34, RZ, 0x1f, R34 ;  /* 0x0000001fff227819 */ /* 0x000fe40000011422 */
[----:B------:R-:W-:Y:S02]  /*17f0*/  SHF.R.S32.HI R33, RZ, 0x1f, R33 ;  /* 0x0000001fff217819 */ /* 0x000fe40000011421 */
[----:B------:R-:W-:Y:S02]  /*1800*/  SHF.R.S32.HI R31, RZ, 0x1f, R31 ;  /* 0x0000001fff1f7819 */ /* 0x000fe4000001141f */
[----:B------:R-:W-:Y:S02]  /*1810*/  SHF.R.S32.HI R30, RZ, 0x1f, R30 ;  /* 0x0000001fff1e7819 */ /* 0x000fe4000001141e */
[----:B------:R-:W-:Y:S02]  /*1820*/  SHF.R.S32.HI R28, RZ, 0x1f, R28 ;  /* 0x0000001fff1c7819 */ /* 0x000fe4000001141c */
        /* <DEDUP_REMOVED lines=12> */
[----:B------:R-:W-:-:S07]  /*18f0*/  SHF.R.S32.HI R0, RZ, 0x1f, R3 ;  /* 0x0000001fff007819 */ /* 0x000fce0000011403 */
.L_x_3931:
[----:B012-4-:R-:W0:Y:S01]  /*1900*/  LDC.64 R4, c[0x0][0xc88] ;  /* 0x00032200ff047b82 */ /* 0x017e220000000a00 */
[----:B------:R-:W-:Y:S01]  /*1910*/  ULDC.64 UR4, c[0x0][0xa28] ;  /* 0x00028a0000047ab9 */ /* 0x000fe20000000a00 */
[----:B------:R-:W-:Y:S01]  /*1920*/  ULDC.64 UR8, c[0x0][0xa18] ;  /* 0x0002860000087ab9 */ /* 0x000fe20000000a00 */
[----:B------:R-:W-:Y:S01]  /*1930*/  ULDC.64 UR6, c[0x0][0xa08] ;  /* 0x0002820000067ab9 */ /* 0x000fe20000000a00 */
[----:B0-----:R-:W-:-:S05]  /*1940*/  IMAD.WIDE R4, R155, 0x4, R4 ;  /* 0x000000049b047825 */ /* 0x001fca00078e0204 */
[----:B-----5:R-:W2:Y:S01]  /*1950*/  LDG.E R26, desc[UR42][R4.64] ;  /* 0x0000002a041a7981 */ /* 0x020ea2000c1e1900 */
[----:B------:R-:W-:Y:S01]  /*1960*/  ISETP.NE.U32.AND P2, PT, RZ, UR4, PT ;  /* 0x00000004ff007c0c */ /* 0x000fe2000bf45070 */
[----:B---3--:R-:W-:Y:S01]  /*1970*/  IMAD.MOV.U32 R8, RZ, RZ, RZ ;  /* 0x000000ffff087224 */ /* 0x008fe200078e00ff */
[----:B------:R-:W-:Y:S01]  /*1980*/  ISETP.NE.U32.AND P1, PT, RZ, UR8, PT ;  /* 0x00000008ff007c0c */ /* 0x000fe2000bf25070 */
[----:B------:R-:W-:Y:S01]  /*1990*/  IMAD.MOV.U32 R24, RZ, RZ, RZ ;  /* 0x000000ffff187224 */ /* 0x000fe200078e00ff */
[----:B------:R-:W-:Y:S02]  /*19a0*/  ISETP.NE.AND.EX P2, PT, RZ, UR5, PT, P2 ;  /* 0x00000005ff007c0c */ /* 0x000fe4000bf45320 */
[----:B------:R-:W-:Y:S02]  /*19b0*/  ISETP.NE.AND.EX P1, PT, RZ, UR9, PT, P1 ;  /* 0x00000009ff007c0c */ /* 0x000fe4000bf25310 */
[----:B------:R-:W-:-:S04]  /*19c0*/  ISETP.NE.U32.AND P0, PT, RZ, UR6, PT ;  /* 0x00000006ff007c0c */ /* 0x000fc8000bf05070 */
[----:B------:R-:W-:Y:S02]  /*19d0*/  ISETP.NE.AND.EX P0, PT, RZ, UR7, PT, P0 ;  /* 0x00000007ff007c0c */ /* 0x000fe4000bf05300 */
[----:B--2---:R-:W-:Y:S01]  /*19e0*/  SHF.R.S32.HI R0, RZ, 0x1f, R26 ;  /* 0x0000001fff007819 */ /* 0x004fe2000001141a */
[----:B------:R-:W-:Y:S02]  /*19f0*/  STL [R1+0x18], R26 ;  /* 0x0000181a01007387 */ /* 0x000fe40000100800 */
[C---:B------:R-:W-:Y:S02]  /*1a00*/  @P2 LEA R6, P3, R26.reuse, UR4, 0x2 ;  /* 0x000000041a062c11 */ /* 0x040fe4000f8610ff */
[C---:B------:R-:W-:Y:S01]  /*1a10*/  SHF.L.U32 R28, R26.reuse, 0x2, RZ ;  /* 0x000000021a1c7819 */ /* 0x040fe200000006ff */
[----:B------:R0:W-:Y:S01]  /*1a20*/  STL [R1+0x40], R0 ;  /* 0x0000400001007387 */ /* 0x0001e20000100800 */
[C-C-:B------:R-:W-:Y:S01]  /*1a30*/  @P2 LEA.HI.X R7, R26.reuse, UR5, R0.reuse, 0x2, P3 ;  /* 0x000000051a072c11 */ /* 0x140fe200098f1400 */
[----:B------:R-:W-:Y:S01]  /*1a40*/  ULDC UR4, c[0x0][0x288] ;  /* 0x0000a20000047ab9 */ /* 0x000fe20000000800 */
[----:B------:R-:W-:Y:S01]  /*1a50*/  SHF.L.U64.HI R27, R26, 0x2, R0 ;  /* 0x000000021a1b7819 */ /* 0x000fe20000010200 */
[----:B------:R1:W-:Y:S01]  /*1a60*/  STL [R1+0x20], R28 ;  /* 0x0000201c01007387 */ /* 0x0003e20000100800 */
[----:B------:R-:W-:-:S03]  /*1a70*/  IADD3 R4, P4, R28, UR6, RZ ;  /* 0x000000061c047c10 */ /* 0x000fc6000ff9e0ff */
[----:B------:R2:W5:Y:S01]  /*1a80*/  @P2 LDG.E R8, desc[UR42][R6.64] ;  /* 0x0000002a06082981 */ /* 0x000562000c1e1900 */
[----:B------:R-:W-:Y:S01]  /*1a90*/  IMAD.U32 R155, RZ, RZ, UR4 ;  /* 0x00000004ff9b7e24 */ /* 0x000fe2000f8e00ff */
[----:B------:R-:W-:Y:S01]  /*1aa0*/  IADD3.X R5, R27, UR7, RZ, P4, !PT ;  /* 0x000000071b057c10 */ /* 0x000fe2000a7fe4ff */
[----:B------:R-:W-:Y:S01]  /*1ab0*/  ULDC.64 UR4, c[0x0][0x418] ;  /* 0x0001060000047ab9 */ /* 0x000fe20000000a00 */
[----:B------:R1:W-:Y:S04]  /*1ac0*/  STL [R1+0x24], R27 ;  /* 0x0000241b01007387 */ /* 0x0003e80000100800 */
[----:B------:R1:W5:Y:S01]  /*1ad0*/  @P0 LDG.E R24, desc[UR42][R4.64] ;  /* 0x0000002a04180981 */ /* 0x000362000c1e1900 */
[----:B--2---:R-:W-:-:S04]  /*1ae0*/  @P1 IADD3 R6, P2, R28, UR8, RZ ;  /* 0x000000081c061c10 */ /* 0x004fc8000ff5e0ff */
[----:B------:R-:W-:Y:S01]  /*1af0*/  @P1 IADD3.X R7, R27, UR9, RZ, P2, !PT ;  /* 0x000000091b071c10 */ /* 0x000fe200097fe4ff */
[----:B------:R1:W-:Y:S01]  /*1b00*/  STL [R1+0x28], R153 ;  /* 0x0000289901007387 */ /* 0x0003e20000100800 */
        /* <DEDUP_REMOVED lines=9> */
[----:B0-----:R-:W-:-:S02]  /*1ba0*/  LOP3.LUT R0, R154, 0xff0000, RZ, 0xc0, !PT ;  /* 0x00ff00009a007812 */ /* 0x001fc400078ec0ff */
[----:B------:R-:W-:Y:S01]  /*1bb0*/  UIMAD UR4, UR4, UR5, URZ ;  /* 0x00000005040472a4 */ /* 0x000fe2000f8e023f */
[----:B------:R-:W-:Y:S02]  /*1bc0*/  SHF.R.U32.HI R3, RZ, 0x8, R3 ;  /* 0x00000008ff037819 */ /* 0x000fe40000011603 */
[----:B------:R-:W-:Y:S01]  /*1bd0*/  ISETP.NE.AND.EX P2, PT, RZ, UR9, PT, P2 ;  /* 0x00000009ff007c0c */ /* 0x000fe2000bf45320 */
[----:B------:R-:W-:Y:S01]  /*1be0*/  ULDC UR5, c[0x0][0x348] ;  /* 0x0000d20000057ab9 */ /* 0x000fe20000000800 */
[----:B------:R-:W-:Y:S02]  /*1bf0*/  LEA.HI R9, R0, R3, RZ, 0x10 ;  /* 0x0000000300097211 */ /* 0x000fe400078f80ff */
[----:B------:R-:W-:Y:S01]  /*1c00*/  LOP3.LUT R184, R154, 0xffff, RZ, 0xc0, !PT ;  /* 0x0000ffff9ab87812 */ /* 0x000fe200078ec0ff */
[----:B-1----:R-:W-:Y:S08]  /*1c10*/  @P1 BRA `(.L_x_3795) ;  /* 0x0000000000241947 */ /* 0x002ff00003800000 */
        /* <DEDUP_REMOVED lines=9> */
.L_x_3795:
[----:B------:R-:W-:Y:S02]  /*1cb0*/  IMAD.U32 R36, RZ, RZ, UR5 ;  /* 0x00000005ff247e24 */ /* 0x000fe4000f8e00ff */
[----:B------:R-:W-:Y:S01]  /*1cc0*/  IMAD.U32 R25, RZ, RZ, UR4 ;  /* 0x00000004ff197e24 */ /* 0x000fe2000f8e00ff */
[----:B------:R-:W-:Y:S06]  /*1cd0*/  @!P2 BRA `(.L_x_3796) ;  /* 0x000000000010a947 */ /* 0x000fec0003800000 */
[----:B------:R-:W-:-:S04]  /*1ce0*/  IADD3 R4, P0, R28, UR8, RZ ;  /* 0x000000081c047c10 */ /* 0x000fc8000ff1e0ff */
[----:B------:R-:W-:-:S05]  /*1cf0*/  IADD3.X R5, R27, UR9, RZ, P0, !PT ;  /* 0x000000091b057c10 */ /* 0x000fca00087fe4ff */
[----:B------:R0:W5:Y:S01]  /*1d00*/  LDG.E R25, desc[UR42][R4.64] ;  /* 0x0000002a04197981 */ /* 0x000162000c1e1900 */
[----:B------:R-:W-:Y:S05]  /*1d10*/  BRA `(.L_x_3797) ;  /* 0x0000000000107947 */ /* 0x000fea0003800000 */
.L_x_3796:
[----:B------:R-:W-:Y:S05]  /*1d20*/  @!P0 BRA `(.L_x_3797) ;  /* 0x00000000000c8947 */ /* 0x000fea0003800000 */
[----:B------:R-:W2:Y:S04]  /*1d30*/  LDG.E R0, desc[UR42][R4.64] ;  /* 0x0000002a04007981 */ /* 0x000ea8000c1e1900 */
[----:B------:R-:W2:Y:S02]  /*1d40*/  LDG.E R25, desc[UR42][R4.64+0x4] ;  /* 0x0000042a04197981 */ /* 0x000ea4000c1e1900 */
[----:B--2---:R-:W-:-:S07]  /*1d50*/  IMAD.IADD R25, R25, 0x1, -R0 ;  /* 0x0000000119197824 */ /* 0x004fce00078e0a00 */
.L_x_3797:
[----:B------:R-:W-:Y:S02]  /*1d60*/  ULDC.64 UR4, c[0x0][0xa10] ;  /* 0x0002840000047ab9 */ /* 0x000fe40000000a00 */
[----:B------:R-:W-:-:S04]  /*1d70*/  ISETP.NE.U32.AND P0, PT, RZ, UR4, PT ;  /* 0x00000004ff007c0c */ /* 0x000fc8000bf05070 */
[----:B------:R-:W-:Y:S01]  /*1d80*/  ISETP.NE.AND.EX P0, PT, RZ, UR5, PT, P0 ;  /* 0x00000005ff007c0c */ /* 0x000fe2000bf05300 */
[----:B------:R-:W-:Y:S02]  /*1d90*/  ULDC.64 UR4, c[0x0][0xa30] ;  /* 0x00028c0000047ab9 */ /* 0x000fe40000000a00 */
[----:B------:R-:W-:-:S10]  /*1da0*/  ISETP.NE.U32.AND P1, PT, RZ, UR4, PT ;  /* 0x00000004ff007c0c */ /* 0x000fd4000bf25070 */
[----:B0-----:R-:W0:Y:S01]  /*1db0*/  @P0 LDC.64 R4, c[0x0][0xa10] ;  /* 0x00028400ff040b82 */ /* 0x001e220000000a00 */
[----:B------:R-:W-:Y:S01]  /*1dc0*/  ISETP.NE.AND.EX P1, PT, RZ, UR5, PT, P1 ;  /* 0x00000005ff007c0c */ /* 0x000fe2000bf25310 */
[----:B0-----:R-:W-:-:S05]  /*1dd0*/  @P0 IMAD.WIDE R4, R26, 0x4, R4 ;  /* 0x000000041a040825 */ /* 0x001fca00078e0204 */
[----:B------:R-:W2:Y:S04]  /*1de0*/  @P0 LDG.E R0, desc[UR42][R4.64] ;  /* 0x0000002a04000981 */ /* 0x000ea8000c1e1900 */
[----:B------:R0:W2:Y:S01]  /*1df0*/  @P0 LDG.E R3, desc[UR42][R4.64+0x4] ;  /* 0x0000042a04030981 */ /* 0x0000a2000c1e1900 */
[----:B-----5:R-:W-:Y:S02]  /*1e00*/  IMAD.MOV.U32 R154, RZ, RZ, R25 ;  /* 0x000000ffff9a7224 */ /* 0x020fe400078e0019 */
[----:B0-----:R-:W-:-:S04]  /*1e10*/  @P1 IADD3 R4, P2, R28, UR4, RZ ;  /* 0x000000041c041c10 */ /* 0x001fc8000ff5e0ff */
[----:B------:R-:W-:-:S05]  /*1e20*/  @P1 IADD3.X R5, R27, UR5, RZ, P2, !PT ;  /* 0x000000051b051c10 */ /* 0x000fca00097fe4ff */
[----:B------:R0:W5:Y:S01]  /*1e30*/  @P1 LDG.E R154, desc[UR42][R4.64] ;  /* 0x0000002a049a1981 */ /* 0x000162000c1e1900 */
[----:B------:R-:W-:Y:S01]  /*1e40*/  LOP3.LUT R12, R9, 0xff, RZ, 0xc0, !PT ;  /* 0x000000ff090c7812 */ /* 0x000fe200078ec0ff */
[----:B------:R-:W-:Y:S01]  /*1e50*/  IMAD.IADD R11, R25, 0x1, -R8 ;  /* 0x00000001190b7824 */ /* 0x000fe200078e0a08 */
[----:B------:R-:W-:Y:S01]  /*1e60*/  SHF.R.U32.HI R6, RZ, 0x10, R9 ;  /* 0x00000010ff067819 */ /* 0x000fe20000011609 */
[----:B------:R-:W-:Y:S01]  /*1e70*/  BSSY B0, `(.L_x_3798) ;  /* 0x000002b000007945 */ /* 0x000fe20003800000 */
[----:B------:R-:W-:Y:S01]  /*1e80*/  LOP3.LUT R18, R18, 0xfffffffb, RZ, 0xc0, !PT ;  /* 0xfffffffb12127812 */ /* 0x000fe200078ec0ff */
[----:B------:R0:W-:Y:S04]  /*1e90*/  STL [R1+0x38], R12 ;  /* 0x0000380c01007387 */ /* 0x0001e80000100800 */
[----:B------:R0:W-:Y:S01]  /*1ea0*/  STL [R1+0x1c], R6 ;  /* 0x00001c0601007387 */ /* 0x0001e20000100800 */
[----:B--2---:R-:W-:-:S04]  /*1eb0*/  @P0 IMAD.IADD R36, R3, 0x1, -R0 ;  /* 0x0000000103240824 */ /* 0x004fc800078e0a00 */
[----:B------:R-:W-:-:S04]  /*1ec0*/  IMAD.IADD R152, R11, 0x1, R36 ;  /* 0x000000010b987824 */ /* 0x000fc800078e0224 */
[C---:B------:R-:W-:Y:S01]  /*1ed0*/  VIADD R0, R152.reuse, 0x3f ;  /* 0x0000003f98007836 */ /* 0x040fe20000000000 */
[----:B------:R-:W-:-:S04]  /*1ee0*/  ISETP.GE.AND P3, PT, R152, 0x1, PT ;  /* 0x000000019800780c */ /* 0x000fc80003f66270 */
[----:B------:R-:W-:-:S04]  /*1ef0*/  SHF.R.S32.HI R3, RZ, 0x1f, R0 ;  /* 0x0000001fff037819 */ /* 0x000fc80000011400 */
[----:B------:R-:W-:Y:S01]  /*1f00*/  LEA.HI R3, R3, R0, RZ, 0x6 ;  /* 0x0000000003037211 */ /* 0x000fe200078f30ff */
[----:B------:R-:W-:-:S03]  /*1f10*/  IMAD.MOV.U32 R0, RZ, RZ, RZ ;  /* 0x000000ffff007224 */ /* 0x000fc600078e00ff */
[----:B------:R-:W-:Y:S02]  /*1f20*/  SHF.R.S32.HI R171, RZ, 0x6, R3 ;  /* 0x00000006ffab7819 */ /* 0x000fe40000011403 */
[----:B------:R-:W-:Y:S01]  /*1f30*/  @P3 LOP3.LUT R18, R18, 0x4, RZ, 0xfc, !PT ;  /* 0x0000000412123812 */ /* 0x000fe200078efcff */
[----:B0-----:R-:W-:Y:S06]  /*1f40*/  @!P3 BRA `(.L_x_3799) ;  /* 0x000000000074b947 */ /* 0x001fec0003800000 */
[----:B------:R-:W-:Y:S01]  /*1f50*/  ISETP.NE.AND P0, PT, R6, RZ, PT ;  /* 0x000000ff0600720c */ /* 0x000fe20003f05270 */
[----:B------:R-:W-:-:S03]  /*1f60*/  ULDC UR4, c[0x0][0x9f0] ;  /* 0x00027c0000047ab9 */ /* 0x000fc60000000800 */
[----:B------:R-:W-:-:S04]  /*1f70*/  SEL R9, R6, UR4, P0 ;  /* 0x0000000406097c07 */ /* 0x000fc80008000000 */
[-C--:B------:R-:W-:Y:S02]  /*1f80*/  IABS R6, R9.reuse ;  /* 0x0000000900067213 */ /* 0x080fe40000000000 */
        /* <DEDUP_REMOVED lines=25> */
.L_x_3799:
[----:B------:R-:W-:Y:S05]  /*2120*/  BSYNC B0 ;  /* 0x0000000000007941 */ /* 0x000fea0003800000 */
.L_x_3798:
[----:B------:R-:W-:Y:S01]  /*2130*/  IMAD R3, R12, R0, RZ ;  /* 0x000000000c037224 */ /* 0x000fe200078e02ff */
[----:B------:R-:W-:-:S04]  /*2140*/  PLOP3.LUT P2, PT, PT, PT, PT, 0x80, 0x0 ;  /* 0x000000000000781c */ /* 0x000fc80003f4f070 */
[C---:B------:R-:W-:Y:S01]  /*2150*/  VIADDMNMX R0, R3.reuse, R0, R171, PT ;  /* 0x0000000003007246 */ /* 0x040fe200038001ab */
[----:B------:R-:W-:-:S04]  /*2160*/  IMAD R3, R3, 0x40, -R11 ;  /* 0x0000004003037824 */ /* 0x000fc800078e0a0b */
[----:B------:R-:W-:Y:S01]  /*2170*/  IMAD R5, R0, 0x40, -R11 ;  /* 0x0000004000057824 */ /* 0x000fe200078e0a0b */
[----:B------:R-:W-:-:S04]  /*2180*/  VIMNMX R3, RZ, R3, !PT ;  /* 0x00000003ff037248 */ /* 0x000fc80007fe0100 */
[----:B------:R-:W-:Y:S02]  /*2190*/  VIMNMX R0, R5, R36, PT ;  /* 0x0000002405007248 */ /* 0x000fe40003fe0100 */
[----:B------:R-:W-:Y:S02]  /*21a0*/  SHF.R.U32.HI R35, RZ, 0x6, R3 ;  /* 0x00000006ff237819 */ /* 0x000fe40000011603 */
[----:B------:R-:W-:-:S03]  /*21b0*/  ISETP.GT.AND P0, PT, R0, R3, PT ;  /* 0x000000030000720c */ /* 0x000fc60003f04270 */
[----:B------:R-:W-:-:S10]  /*21c0*/  IMAD.MOV.U32 R34, RZ, RZ, R35 ;  /* 0x000000ffff227224 */ /* 0x000fd400078e0023 */
[----:B------:R-:W-:-:S05]  /*21d0*/  @P0 VIADD R0, R0, 0x3f ;  /* 0x0000003f00000836 */ /* 0x000fca0000000000 */
[----:B------:R-:W-:-:S04]  /*21e0*/  @P0 SHF.R.S32.HI R3, RZ, 0x1f, R0 ;  /* 0x0000001fff030819 */ /* 0x000fc80000011400 */
[----:B------:R-:W-:-:S04]  /*21f0*/  @P0 LEA.HI R3, R3, R0, RZ, 0x6 ;  /* 0x0000000003030211 */ /* 0x000fc800078f30ff */
[----:B------:R-:W-:-:S04]  /*2200*/  @P0 SHF.R.S32.HI R34, RZ, 0x6, R3 ;  /* 0x00000006ff220819 */ /* 0x000fc80000011403 */
        /* <DEDUP_REMOVED lines=22> */
.L_x_3802:
[----:B------:R-:W-:Y:S05]  /*2370*/  BSYNC B6 ;  /* 0x0000000000067941 */ /* 0x000fea0003800000 */
.L_x_3801:
        /* <DEDUP_REMOVED lines=12> */
[----:B------:R-:W-:Y:S02]  /*2440*/  IMAD.U32 R7, RZ, RZ, UR7 ;  /* 0x00000007ff077e24 */ /* 0x000fe4000f8e00ff */
[----:B------:R-:W-:-:S02]  /*2450*/  IMAD.U32 R10, RZ, RZ, UR4 ;  /* 0x00000004ff0a7e24 */ /* 0x000fc4000f8e00ff */
[----:B------:R-:W-:Y:S02]  /*2460*/  IMAD.U32 R11, RZ, RZ, UR5 ;  /* 0x00000005ff0b7e24 */ /* 0x000fe4000f8e00ff */
[----:B------:R-:W-:Y:S02]  /*2470*/  IMAD.MOV.U32 R8, RZ, RZ, 0x70 ;  /* 0x00000070ff087424 */ /* 0x000fe400078e00ff */
[----:B------:R-:W-:Y:S02]  /*2480*/  IMAD.MOV.U32 R12, RZ, RZ, 0x1 ;  /* 0x00000001ff0c7424 */ /* 0x000fe400078e00ff */
[----:B------:R-:W-:-:S07]  /*2490*/  IMAD.MOV.U32 R13, RZ, RZ, RZ ;  /* 0x000000ffff0d7224 */ /* 0x000fce00078e00ff */
[----:B------:R-:W-:-:S07]  /*24a0*/  LEPC R20, `(.L_x_3804) ;  /* 0x000000001014794e */ /* 0x000fce0000000000 */
[----:B0----5:R-:W-:Y:S05]  /*24b0*/  CALL.ABS.NOINC R14 ;  /* 0x000000000e007343 */ /* 0x021fea0003c00000 */
.L_x_3804:
[----:B------:R-:W-:Y:S05]  /*24c0*/  BSYNC B6 ;  /* 0x0000000000067941 */ /* 0x000fea0003800000 */
.L_x_3803:
[----:B------:R-:W-:Y:S01]  /*24d0*/  ULDC.64 UR4, c[0x0][0x9f8] ;  /* 0x00027e0000047ab9 */ /* 0x000fe20000000a00 */
[----:B------:R-:W-:Y:S01]  /*24e0*/  IMAD.MOV.U32 R0, RZ, RZ, R26 ;  /* 0x000000ffff007224 */ /* 0x000fe200078e001a */
[----:B------:R-:W-:Y:S01]  /*24f0*/  ISETP.NE.U32.AND P0, PT, RZ, UR4, PT ;  /* 0x00000004ff007c0c */ /* 0x000fe2000bf05070 */
[----:B------:R-:W0:Y:S01]  /*2500*/  S2R R3, SR_TID.X ;  /* 0x0000000000037919 */ /* 0x000e220000002100 */
[----:B------:R-:W1:Y:S02]  /*2510*/  LDC.64 R6, c[0x0][0x3f8] ;  /* 0x0000fe00ff067b82 */ /* 0x000e640000000a00 */
[----:B------:R-:W-:-:S06]  /*2520*/  ISETP.NE.AND.EX P0, PT, RZ, UR5, PT, P0 ;  /* 0x00000005ff007c0c */ /* 0x000fcc000bf05300 */
[----:B------:R-:W2:Y:S07]  /*2530*/  LDC R45, c[0x0][0x3f4] ;  /* 0x0000fd00ff2d7b82 */ /* 0x000eae0000000800 */
[----:B------:R-:W-:Y:S02]  /*2540*/  @P0 IADD3 R4, P1, R28, UR4, RZ ;  /* 0x000000041c040c10 */ /* 0x000fe4000ff3e0ff */
[----:B------:R-:W-:Y:S02]  /*2550*/  SHF.R.S32.HI R9, RZ, 0x1f, R189 ;  /* 0x0000001fff097819 */ /* 0x000fe400000114bd */
[----:B------:R-:W-:Y:S01]  /*2560*/  SHF.R.S32.HI R187, RZ, 0x1f, R186 ;  /* 0x0000001fffbb7819 */ /* 0x000fe200000114ba */
[----:B------:R-:W3:Y:S01]  /*2570*/  S2R R44, SR_TID.X ;  /* 0x00000000002c7919 */ /* 0x000ee20000002100 */
[----:B------:R-:W-:Y:S01]  /*2580*/  @P0 IADD3.X R5, R27, UR5, RZ, P1, !PT ;  /* 0x000000051b050c10 */ /* 0x000fe20008ffe4ff */
[----:B------:R-:W-:Y:S01]  /*2590*/  IMAD.SHL.U32 R40, R191, 0x40, RZ ;  /* 0x00000040bf287824 */ /* 0x000fe200078e00ff */
[----:B------:R-:W-:-:S03]  /*25a0*/  ULDC UR4, c[0x0][0x2f4] ;  /* 0x0000bd0000047ab9 */ /* 0x000fc60000000800 */
[----:B------:R4:W3:Y:S01]  /*25b0*/  @P0 LDG.E R0, desc[UR42][R4.64] ;  /* 0x0000002a04000981 */ /* 0x0008e2000c1e1900 */
[-C--:B-1----:R-:W-:Y:S01]  /*25c0*/  IMAD R8, R9, R6.reuse, RZ ;  /* 0x0000000609087224 */ /* 0x082fe200078e02ff */
[----:B------:R-:W-:Y:S01]  /*25d0*/  LOP3.LUT R40, R40, 0x1c0, RZ, 0xc0, !PT ;  /* 0x000001c028287812 */ /* 0x000fe200078ec0ff */
[-C--:B------:R-:W-:Y:S01]  /*25e0*/  IMAD.WIDE.U32 R20, R189, R6.reuse, R186 ;  /* 0x00000006bd147225 */ /* 0x080fe200078e00ba */
[C---:B------:R-:W-:Y:S02]  /*25f0*/  ISETP.GE.AND P2, PT, R16.reuse, UR4, PT ;  /* 0x0000000410007c0c */ /* 0x040fe4000bf46270 */
[----:B--2---:R-:W-:Y:S01]  /*2600*/  ISETP.GE.AND P0, PT, R16, R45, PT ;  /* 0x0000002d1000720c */ /* 0x004fe20003f06270 */
[----:B0-----:R-:W-:Y:S01]  /*2610*/  VIADD R10, R3, 0xffffff80 ;  /* 0xffffff80030a7836 */ /* 0x001fe20000000000 */
[----:B------:R-:W-:Y:S01]  /*2620*/  SHF.R.U32.HI R42, RZ, 0x3, R40 ;  /* 0x00000003ff2a7819 */ /* 0x000fe20000011628 */
[C---:B------:R-:W-:Y:S01]  /*2630*/  IMAD R11, R189.reuse, R7, R8 ;  /* 0x00000007bd0b7224 */ /* 0x040fe200078e0208 */
[----:B----4-:R-:W0:Y:S01]  /*2640*/  LDC.64 R4, c[0x0][0x408] ;  /* 0x00010200ff047b82 */ /* 0x010e220000000a00 */
[----:B------:R-:W-:Y:S01]  /*2650*/  IMAD.WIDE.U32 R28, R189, R6, R16 ;  /* 0x00000006bd1c7225 */ /* 0x000fe200078e0010 */
[----:B------:R-:W-:-:S02]  /*2660*/  SHF.R.S32.HI R3, RZ, 0x1f, R10 ;  /* 0x0000001fff037819 */ /* 0x000fc4000001140a */
[----:B------:R-:W-:Y:S01]  /*2670*/  ISETP.GE.AND P1, PT, R22, UR4, PT ;  /* 0x0000000416007c0c */ /* 0x000fe2000bf26270 */
[----:B------:R-:W-:Y:S01]  /*2680*/  IMAD.IADD R21, R21, 0x1, R11 ;  /* 0x0000000115157824 */ /* 0x000fe200078e020b */
[----:B------:R-:W-:Y:S01]  /*2690*/  LEA.HI R3, R3, R10, RZ, 0x2 ;  /* 0x0000000a03037211 */ /* 0x000fe200078f10ff */
[----:B------:R-:W-:Y:S01]  /*26a0*/  IMAD.IADD R29, R11, 0x1, R29 ;  /* 0x000000010b1d7824 */ /* 0x000fe200078e021d */
[----:B-----5:R-:W-:Y:S01]  /*26b0*/  SHF.R.S32.HI R11, RZ, 0x1f, R154 ;  /* 0x0000001fff0b7819 */ /* 0x020fe2000001149a */
[-C--:B------:R-:W-:Y:S01]  /*26c0*/  IMAD.WIDE.U32 R20, R154, R6.reuse, R20 ;  /* 0x000000069a147225 */ /* 0x080fe200078e0014 */
[----:B------:R-:W-:Y:S02]  /*26d0*/  LOP3.LUT R13, R3, 0xfffffffc, RZ, 0xc0, !PT ;  /* 0xfffffffc030d7812 */ /* 0x000fe400078ec0ff */
[----:B------:R-:W-:Y:S01]  /*26e0*/  LOP3.LUT R18, R18, 0xfffffffd, RZ, 0xc0, !PT ;  /* 0xfffffffd12127812 */ /* 0x000fe200078ec0ff */
[----:B------:R-:W-:Y:S01]  /*26f0*/  IMAD.WIDE.U32 R28, R154, R6, R28 ;  /* 0x000000069a1c7225 */ /* 0x000fe200078e001c */
[----:B------:R-:W-:-:S02]  /*2700*/  SHF.L.U64.HI R38, R6, 0x6, R7 ;  /* 0x0000000606267819 */ /* 0x000fc40000010207 */
[----:B------:R-:W-:Y:S01]  /*2710*/  @P2 LOP3.LUT R18, R18, 0x2, RZ, 0xfc, !PT ;  /* 0x0000000212122812 */ /* 0x000fe200078efcff */
[----:B------:R-:W-:Y:S01]  /*2720*/  IMAD.IADD R12, R10, 0x1, -R13 ;  /* 0x000000010a0c7824 */ /* 0x000fe200078e0a0d */
[----:B---3--:R-:W-:Y:S01]  /*2730*/  LEA.HI R44, R44, 0x8, RZ, 0x19 ;  /* 0x000000082c2c7811 */ /* 0x008fe200078fc8ff */
[----:B------:R-:W-:Y:S01]  /*2740*/  IMAD R10, R11, R6, RZ ;  /* 0x000000060b0a7224 */ /* 0x000fe200078e02ff */
[----:B------:R-:W-:Y:S01]  /*2750*/  LOP3.LUT R18, R18, 0xfffffffe, RZ, 0xc0, !PT ;  /* 0xfffffffe12127812 */ /* 0x000fe200078ec0ff */
[----:B------:R-:W-:Y:S02]  /*2760*/  IMAD.IADD R3, R24, 0x1, R25 ;  /* 0x0000000118037824 */ /* 0x000fe400078e0219 */
[----:B------:R-:W-:Y:S01]  /*2770*/  IMAD R49, R154, R7, R10 ;  /* 0x000000079a317224 */ /* 0x000fe200078e020a */
[----:B0-----:R-:W-:Y:S01]  /*2780*/  SHF.L.U64.HI R41, R4, 0x6, R5 ;  /* 0x0000000604297819 */ /* 0x001fe20000010205 */
[-C--:B------:R-:W-:Y:S01]  /*2790*/  IMAD R8, R9, R4.reuse, RZ ;  /* 0x0000000409087224 */ /* 0x080fe200078e02ff */
[----:B------:R-:W-:Y:S01]  /*27a0*/  SEL R9, R45, RZ, P0 ;  /* 0x000000ff2d097207 */ /* 0x000fe20000000000 */
[----:B------:R-:W-:Y:S01]  /*27b0*/  IMAD R11, R11, R4, RZ ;  /* 0x000000040b0b7224 */ /* 0x000fe200078e02ff */
[----:B------:R-:W-:Y:S01]  /*27c0*/  @P1 LOP3.LUT R18, R18, 0x1, RZ, 0xfc, !PT ;  /* 0x0000000112121812 */ /* 0x000fe200078efcff */
[----:B------:R-:W-:-:S02]  /*27d0*/  IMAD R13, R189, R5, R8 ;  /* 0x00000005bd0d7224 */ /* 0x000fc400078e0208 */
[----:B------:R-:W-:Y:S02]  /*27e0*/  IMAD.IADD R9, R16, 0x1, R9 ;  /* 0x0000000110097824 */ /* 0x000fe400078e0209 */
[----:B------:R-:W-:Y:S01]  /*27f0*/  IMAD R11, R154, R5, R11 ;  /* 0x000000059a0b7224 */ /* 0x000fe200078e020b */
[----:B------:R-:W-:Y:S01]  /*2800*/  LOP3.LUT R5, R40, 0x18, R16, 0xf8, !PT ;  /* 0x0000001828057812 */ /* 0x000fe200078ef810 */
[----:B------:R-:W-:Y:S01]  /*2810*/  IMAD.WIDE.U32 R30, R189, R4, R186 ;  /* 0x00000004bd1e7225 */ /* 0x000fe200078e00ba */
[----:B------:R-:W-:Y:S02]  /*2820*/  SHF.R.S32.HI R8, RZ, 0x1f, R9 ;  /* 0x0000001fff087819 */ /* 0x000fe40000011409 */
[----:B------:R-:W-:Y:S01]  /*2830*/  LOP3.LUT R5, R5, R42, RZ, 0x3c, !PT ;  /* 0x0000002a05057212 */ /* 0x000fe200078e3cff */
[-C--:B------:R-:W-:Y:S01]  /*2840*/  IMAD.WIDE.U32 R32, R189, R4.reuse, R16 ;  /* 0x00000004bd207225 */ /* 0x080fe200078e0010 */
[----:B------:R-:W-:Y:S02]  /*2850*/  LEA.HI R37, R8, R9, RZ, 0x3 ;  /* 0x0000000908257211 */ /* 0x000fe400078f18ff */
[----:B------:R-:W-:Y:S01]  /*2860*/  LEA R46, R198, R5, 0x9 ;  /* 0x00000005c62e7211 */ /* 0x000fe200078e48ff */
[----:B------:R-:W-:Y:S01]  /*2870*/  IMAD.IADD R31, R31, 0x1, R13 ;  /* 0x000000011f1f7824 */ /* 0x000fe200078e020d */
[----:B------:R-:W-:Y:S01]  /*2880*/  LOP3.LUT R5, R40, 0x38, R37, 0xf8, !PT ;  /* 0x0000003828057812 */ /* 0x000fe200078ef825 */
[----:B------:R-:W-:Y:S01]  /*2890*/  IMAD.IADD R33, R13, 0x1, R33 ;  /* 0x000000010d217824 */ /* 0x000fe200078e0221 */
[----:B------:R-:W-:Y:S01]  /*28a0*/  LOP3.LUT R51, R37, 0xfffffff8, RZ, 0xc0, !PT ;  /* 0xfffffff825337812 */ /* 0x000fe200078ec0ff */
[----:B------:R-:W-:Y:S01]  /*28b0*/  IMAD.WIDE.U32 R30, R154, R4, R30 ;  /* 0x000000049a1e7225 */ /* 0x000fe200078e001e */
[----:B------:R-:W-:-:S02]  /*28c0*/  LOP3.LUT R5, R5, R42, RZ, 0x3c, !PT ;  /* 0x0000002a05057212 */ /* 0x000fc400078e3cff */
[----:B------:R-:W-:Y:S01]  /*28d0*/  SHF.R.S32.HI R54, RZ, 0x1f, R51 ;  /* 0x0000001fff367819 */ /* 0x000fe20000011433 */
[----:B------:R-:W-:-:S04]  /*28e0*/  IMAD.WIDE.U32 R32, R154, R4, R32 ;  /* 0x000000049a207225 */ /* 0x000fc800078e0020 */
[----:B------:R-:W-:Y:S02]  /*28f0*/  IMAD.IADD R48, R21, 0x1, R49 ;  /* 0x0000000115307824 */ /* 0x000fe400078e0231 */
[----:B------:R-:W-:Y:S02]  /*2900*/  IMAD.SHL.U32 R39, R6, 0x40, RZ ;  /* 0x0000004006277824 */ /* 0x000fe400078e00ff */
[----:B------:R-:W-:Y:S02]  /*2910*/  IMAD.SHL.U32 R43, R4, 0x40, RZ ;  /* 0x00000040042b7824 */ /* 0x000fe400078e00ff */
[----:B------:R-:W-:Y:S02]  /*2920*/  IMAD.SHL.U32 R45, R45, 0x2, RZ ;  /* 0x000000022d2d7824 */ /* 0x000fe400078e00ff */
[----:B------:R-:W-:Y:S02]  /*2930*/  IMAD R47, R12, 0x40, R189 ;  /* 0x000000400c2f7824 */ /* 0x000fe400078e02bd */
[----:B------:R-:W-:-:S02]  /*2940*/  IMAD.IADD R49, R49, 0x1, R29 ;  /* 0x0000000131317824 */ /* 0x000fc400078e021d */
[----:B------:R-:W-:Y:S02]  /*2950*/  IMAD.IADD R50, R31, 0x1, R11 ;  /* 0x000000011f327824 */ /* 0x000fe400078e020b */
[----:B------:R-:W-:Y:S02]  /*2960*/  IMAD.IADD R52, R11, 0x1, R33 ;  /* 0x000000010b347824 */ /* 0x000fe400078e0221 */
[----:B------:R-:W-:Y:S01]  /*2970*/  IMAD R55, R198, 0x200, R5 ;  /* 0x00000200c6377824 */ /* 0x000fe200078e0205 */
[----:B------:R-:W-:-:S07]  /*2980*/  SHF.R.S32.HI R53, RZ, 0x1f, R0 ;  /* 0x0000001fff357819 */ /* 0x000fce0000011400 */
.L_x_3837:
        /* <DEDUP_REMOVED lines=11> */
[----:B--2---:R-:W2:Y:S08]  /*2a40*/  @!P1 LDC.64 R4, c[0x0][0x418] ;  /* 0x00010600ff049b82 */ /* 0x004eb00000000a00 */
[----:B---3--:R-:W3:Y:S08]  /*2a50*/  @P2 LDC R9, c[0x0][0x434] ;  /* 0x00010d00ff092b82 */ /* 0x008ef00000000800 */
[----:B------:R-:W4:Y:S01]  /*2a60*/  @P2 LDC R10, c[0x0][0x438] ;  /* 0x00010e00ff0a2b82 */ /* 0x000f220000000800 */
[----:B---3--:R-:W-:-:S05]  /*2a70*/  @P2 IMAD.HI.U32 R9, R12, R9, RZ ;  /* 0x000000090c092227 */ /* 0x008fca00078e00ff */
[----:B----4-:R-:W-:Y:S01]  /*2a80*/  @P2 SHF.R.U32.HI R8, RZ, R10, R9 ;  /* 0x0000000aff082219 */ /* 0x010fe20000011609 */
[----:B0-----:R-:W-:-:S03]  /*2a90*/  @!P1 IMAD R10, R53, R6, RZ ;  /* 0x00000006350a9224 */ /* 0x001fc600078e02ff */
[----:B------:R-:W-:Y:S01]  /*2aa0*/  @!P1 SHF.R.S32.HI R9, RZ, 0x1f, R8 ;  /* 0x0000001fff099819 */ /* 0x000fe20000011408 */
[C---:B------:R-:W-:Y:S02]  /*2ab0*/  @!P1 IMAD R11, R0.reuse, R7, R10 ;  /* 0x00000007000b9224 */ /* 0x040fe400078e020a */
[----:B------:R-:W-:-:S04]  /*2ac0*/  @!P1 IMAD.WIDE.U32 R6, R0, R6, R8 ;  /* 0x0000000600069225 */ /* 0x000fc800078e0008 */
[----:B------:R-:W-:Y:S01]  /*2ad0*/  @!P1 IMAD.IADD R7, R7, 0x1, R11 ;  /* 0x0000000107079824 */ /* 0x000fe200078e020b */
[----:B--2---:R-:W-:-:S04]  /*2ae0*/  @!P1 LEA R4, P2, R6, R4, 0x2 ;  /* 0x0000000406049211 */ /* 0x004fc800078410ff */
[----:B------:R-:W-:Y:S02]  /*2af0*/  @!P1 LEA.HI.X R5, R6, R5, R7, 0x2, P2 ;  /* 0x0000000506059211 */ /* 0x000fe400010f1407 */
[----:B-1----:R-:W-:Y:S01]  /*2b00*/  ISETP.GE.AND P2, PT, R66, 0x1, PT ;  /* 0x000000014200780c */ /* 0x002fe20003f46270 */
[----:B------:R-:W-:Y:S01]  /*2b10*/  IMAD.SHL.U32 R64, R23, 0x1000, RZ ;  /* 0x0000100017407824 */ /* 0x000fe200078e00ff */
[----:B------:R-:W-:Y:S05]  /*2b20*/  YIELD ;  /* 0x0000000000007946 */ /* 0x000fea0003800000 */
[----:B------:R-:W-:Y:S01]  /*2b30*/  IMAD.MOV R7, RZ, RZ, -R8 ;  /* 0x000000ffff077224 */ /* 0x000fe200078e0a08 */
[----:B------:R-:W-:Y:S01]  /*2b40*/  BSSY B0, `(.L_x_3805) ;  /* 0x00001ad000007945 */ /* 0x000fe20003800000 */
[----:B------:R-:W-:Y:S01]  /*2b50*/  IMAD.IADD R67, R46, 0x1, R64 ;  /* 0x000000012e437824 */ /* 0x000fe200078e0240 */
[----:B------:R0:W5:Y:S01]  /*2b60*/  @!P1 LDG.E R59, desc[UR42][R4.64] ;  /* 0x0000002a043b9981 */ /* 0x000162000c1e1900 */
[----:B------:R-:W-:Y:S01]  /*2b70*/  IMAD R60, R60, R7, R12 ;  /* 0x000000073c3c7224 */ /* 0x000fe200078e020c */
[----:B------:R-:W-:Y:S01]  /*2b80*/  ISETP.GT.AND P1, PT, R34, R35, PT ;  /* 0x000000232200720c */ /* 0x000fe20003f24270 */
[----:B------:R-:W-:Y:S01]  /*2b90*/  IMAD R67, R67, 0x2, R2 ;  /* 0x0000000243437824 */ /* 0x000fe200078e0202 */
[----:B------:R-:W-:Y:S11]  /*2ba0*/  @!P2 BRA `(.L_x_3806) ;  /* 0x0000001400c4a947 */ /* 0x000ff60003800000 */
[----:B------:R-:W-:Y:S01]  /*2bb0*/  SHF.R.S32.HI R62, RZ, 0x1f, R60 ;  /* 0x0000001fff3e7819 */ /* 0x000fe2000001143c */
[----:B------:R-:W-:Y:S01]  /*2bc0*/  ULDC.64 UR4, c[0x0][0x300] ;  /* 0x0000c00000047ab9 */ /* 0x000fe20000000a00 */
[----:B-----5:R-:W-:Y:S01]  /*2bd0*/  SHF.R.S32.HI R61, RZ, 0x1f, R59 ;  /* 0x0000001fff3d7819 */ /* 0x020fe2000001143b */
[----:B0-----:R-:W-:Y:S01]  /*2be0*/  IMAD.WIDE.U32 R4, R60, UR4, RZ ;  /* 0x000000043c047c25 */ /* 0x001fe2000f8e00ff */
[----:B------:R-:W-:Y:S01]  /*2bf0*/  ULDC.U8 UR8, c[0x0][0x410] ;  /* 0x0001040000087ab9 */ /* 0x000fe20000000000 */
[----:B------:R-:W-:Y:S01]  /*2c00*/  SHF.R.S32.HI R12, RZ, 0x1f, R34 ;  /* 0x0000001fff0c7819 */ /* 0x000fe20000011422 */
[----:B------:R-:W-:Y:S01]  /*2c10*/  ULDC.64 UR6, c[0x0][0x2e8] ;  /* 0x0000ba0000067ab9 */ /* 0x000fe20000000a00 */
[----:B------:R-:W-:Y:S01]  /*2c20*/  IMAD R7, R62, UR4, RZ ;  /* 0x000000043e077c24 */ /* 0x000fe2000f8e02ff */
[----:B------:R-:W-:Y:S01]  /*2c30*/  ISETP.NE.AND P2, PT, RZ, UR8, PT ;  /* 0x00000008ff007c0c */ /* 0x000fe2000bf45270 */
[----:B------:R-:W-:Y:S02]  /*2c40*/  IMAD R8, R38, R34, RZ ;  /* 0x0000002226087224 */ /* 0x000fe400078e02ff */
[----:B------:R-:W-:Y:S01]  /*2c50*/  IMAD R7, R60, UR5, R7 ;  /* 0x000000053c077c24 */ /* 0x000fe2000f8e0207 */
[----:B------:R-:W-:Y:S01]  /*2c60*/  ULDC.64 UR4, c[0x0][0x310] ;  /* 0x0000c40000047ab9 */ /* 0x000fe20000000a00 */
[----:B------:R-:W-:-:S02]  /*2c70*/  IMAD R9, R12, R39, R8 ;  /* 0x000000270c097224 */ /* 0x000fc400078e0208 */
[----:B------:R-:W-:Y:S02]  /*2c80*/  IMAD R6, R61, UR4, RZ ;  /* 0x000000043d067c24 */ /* 0x000fe4000f8e02ff */
[----:B------:R-:W-:Y:S02]  /*2c90*/  IMAD.IADD R5, R5, 0x1, R7 ;  /* 0x0000000105057824 */ /* 0x000fe400078e0207 */
[C---:B------:R-:W-:Y:S02]  /*2ca0*/  IMAD R7, R59.reuse, UR5, R6 ;  /* 0x000000053b077c24 */ /* 0x040fe4000f8e0206 */
[----:B------:R-:W-:Y:S01]  /*2cb0*/  IMAD.WIDE.U32 R4, R59, UR4, R4 ;  /* 0x000000043b047c25 */ /* 0x000fe2000f8e0004 */
[----:B------:R-:W-:-:S03]  /*2cc0*/  ULDC.64 UR4, c[0x0][0x308] ;  /* 0x0000c20000047ab9 */ /* 0x000fc60000000a00 */
[----:B------:R-:W-:Y:S02]  /*2cd0*/  IMAD.IADD R5, R5, 0x1, R7 ;  /* 0x0000000105057824 */ /* 0x000fe400078e0207 */
[----:B------:R-:W-:-:S04]  /*2ce0*/  IMAD.WIDE.U32 R6, R184, UR4, R4 ;  /* 0x00000004b8067c25 */ /* 0x000fc8000f8e0004 */
[----:B------:R-:W-:Y:S01]  /*2cf0*/  IMAD R13, R184, UR5, R7 ;  /* 0x00000005b80d7c24 */ /* 0x000fe2000f8e0207 */
[----:B------:R-:W-:Y:S01]  /*2d00*/  LEA R68, P3, R6, UR6, 0x1 ;  /* 0x0000000606447c11 */ /* 0x000fe2000f8608ff */
[----:B------:R-:W-:-:S03]  /*2d10*/  IMAD.WIDE.U32 R4, R39, R34, RZ ;  /* 0x0000002227047225 */ /* 0x000fc600078e00ff */
[----:B------:R-:W-:Y:S01]  /*2d20*/  LEA.HI.X R13, R6, UR7, R13, 0x1, P3 ;  /* 0x00000007060d7c11 */ /* 0x000fe200098f0c0d */
[----:B------:R-:W-:Y:S01]  /*2d30*/  IMAD.IADD R10, R5, 0x1, R9 ;  /* 0x00000001050a7824 */ /* 0x000fe200078e0209 */
[----:B------:R-:W-:Y:S07]  /*2d40*/  @!P2 BRA `(.L_x_3807) ;  /* 0x0000000800a8a947 */ /* 0x000fee0003800000 */
[----:B------:R-:W-:Y:S01]  /*2d50*/  IMAD R63, R34, -0x40, R36 ;  /* 0xffffffc0223f7824 */ /* 0x000fe200078e0224 */
[----:B------:R-:W-:Y:S01]  /*2d60*/  BSSY B1, `(.L_x_3808) ;  /* 0x000001e000017945 */ /* 0x000fe20003800000 */
[----:B------:R-:W-:Y:S02]  /*2d70*/  CS2R R8, SRZ ;  /* 0x0000000000087805 */ /* 0x000fe4000001ff00 */
[----:B------:R-:W-:Y:S02]  /*2d80*/  CS2R R26, SRZ ;  /* 0x00000000001a7805 */ /* 0x000fe4000001ff00 */
[----:B------:R-:W-:Y:S02]  /*2d90*/  CS2R R24, SRZ ;  /* 0x0000000000187805 */ /* 0x000fe4000001ff00 */
[----:B------:R-:W-:Y:S02]  /*2da0*/  VIMNMX R63, R63, 0x40, PT ;  /* 0x000000403f3f7848 */ /* 0x000fe40003fe0100 */
[----:B------:R-:W-:-:S02]  /*2db0*/  CS2R R56, SRZ ;  /* 0x0000000000387805 */ /* 0x000fc4000001ff00 */
[----:B------:R-:W-:-:S13]  /*2dc0*/  ISETP.GE.AND P2, PT, R189, R63, PT ;  /* 0x0000003fbd00720c */ /* 0x000fda0003f46270 */
[----:B------:R-:W-:Y:S05]  /*2dd0*/  @P2 BRA `(.L_x_3809) ;  /* 0x0000000000582947 */ /* 0x000fea0003800000 */
[----:B------:R-:W-:Y:S01]  /*2de0*/  IADD3 R8, P3, R20, R4, RZ ;  /* 0x0000000414087210 */ /* 0x000fe20007f7e0ff */
[----:B------:R-:W-:Y:S01]  /*2df0*/  IMAD R6, R41, R34, RZ ;  /* 0x0000002229067224 */ /* 0x000fe200078e02ff */
[----:B------:R-:W-:Y:S01]  /*2e00*/  MOV R4, R30 ;  /* 0x0000001e00047202 */ /* 0x000fe20000000f00 */
[----:B------:R-:W-:Y:S01]  /*2e10*/  IMAD.MOV.U32 R5, RZ, RZ, R50 ;  /* 0x000000ffff057224 */ /* 0x000fe200078e0032 */
[----:B------:R-:W-:Y:S01]  /*2e20*/  ULDC.64 UR6, c[0x0][0x400] ;  /* 0x0001000000067ab9 */ /* 0x000fe20000000a00 */
[-C--:B------:R-:W-:Y:S01]  /*2e30*/  IMAD R11, R12, R43.reuse, R6 ;  /* 0x0000002b0c0b7224 */ /* 0x080fe200078e0206 */
[----:B------:R-:W-:Y:S01]  /*2e40*/  ULDC.64 UR4, c[0x0][0x3e8] ;  /* 0x0000fa0000047ab9 */ /* 0x000fe20000000a00 */
[----:B------:R-:W-:-:S04]  /*2e50*/  IMAD.WIDE.U32 R6, R34, R43, R4 ;  /* 0x0000002b22067225 */ /* 0x000fc800078e0004 */
[----:B------:R-:W-:Y:S01]  /*2e60*/  IMAD.X R9, R10, 0x1, R48, P3 ;  /* 0x000000010a097824 */ /* 0x000fe200018e0630 */
[----:B------:R-:W-:Y:S01]  /*2e70*/  LEA R4, P3, R6, UR6, 0x1 ;  /* 0x0000000606047c11 */ /* 0x000fe2000f8608ff */
[----:B------:R-:W-:-:S05]  /*2e80*/  IMAD.IADD R5, R7, 0x1, R11 ;  /* 0x0000000107057824 */ /* 0x000fca00078e020b */
        /* <DEDUP_REMOVED lines=11> */
.L_x_3809:
[----:B------:R-:W-:Y:S05]  /*2f40*/  BSYNC B1 ;  /* 0x0000000000017941 */ /* 0x000fea0003800000 */
.L_x_3808:
[----:B------:R-:W-:Y:S01]  /*2f50*/  UISETP.NE.AND UP0, UPT, UR37, 0x3, UPT ;  /* 0x000000032500788c */ /* 0x000fe2000bf05270 */
[----:B0----5:R-:W-:Y:S02]  /*2f60*/  IMAD.MOV.U32 R4, RZ, RZ, R8 ;  /* 0x000000ffff047224 */ /* 0x021fe400078e0008 */
[----:B------:R-:W-:Y:S02]  /*2f70*/  IMAD.MOV.U32 R5, RZ, RZ, R9 ;  /* 0x000000ffff057224 */ /* 0x000fe400078e0009 */
[----:B------:R-:W-:Y:S01]  /*2f80*/  IMAD.MOV.U32 R6, RZ, RZ, R26 ;  /* 0x000000ffff067224 */ /* 0x000fe200078e001a */
[----:B------:R-:W-:Y:S01]  /*2f90*/  PLOP3.LUT P3, PT, PT, PT, UP0, 0x80, 0x0 ;  /* 0x000000000000781c */ /* 0x000fe20003f6f008 */
[----:B------:R-:W-:Y:S01]  /*2fa0*/  IMAD.MOV.U32 R7, RZ, RZ, R57 ;  /* 0x000000ffff077224 */ /* 0x000fe200078e0039 */
[----:B------:R-:W-:Y:S01]  /*2fb0*/  PRMT R70, R4, 0x5410, R5 ;  /* 0x0000541004467816 */ /* 0x000fe20000000005 */
[----:B------:R-:W-:Y:S02]  /*2fc0*/  IMAD.MOV.U32 R4, RZ, RZ, R27 ;  /* 0x000000ffff047224 */ /* 0x000fe400078e001b */
[----:B------:R-:W-:-:S03]  /*2fd0*/  IMAD.MOV.U32 R5, RZ, RZ, R25 ;  /* 0x000000ffff057224 */ /* 0x000fc600078e0019 */
[----:B------:R-:W-:Y:S01]  /*2fe0*/  PRMT R71, R6, 0x5410, R4 ;  /* 0x0000541006477816 */ /* 0x000fe20000000004 */
[----:B------:R-:W-:Y:S02]  /*2ff0*/  IMAD.MOV.U32 R4, RZ, RZ, R24 ;  /* 0x000000ffff047224 */ /* 0x000fe400078e0018 */
[----:B------:R-:W-:-:S03]  /*3000*/  IMAD.MOV.U32 R6, RZ, RZ, R56 ;  /* 0x000000ffff067224 */ /* 0x000fc600078e0038 */
[----:B------:R-:W-:Y:S02]  /*3010*/  PRMT R72, R4, 0x5410, R5 ;  /* 0x0000541004487816 */ /* 0x000fe40000000005 */
[----:B------:R-:W-:Y:S01]  /*3020*/  PRMT R73, R6, 0x5410, R7 ;  /* 0x0000541006497816 */ /* 0x000fe20000000007 */
[----:B------:R-:W-:Y:S06]  /*3030*/  @!P3 BRA `(.L_x_3810) ;  /* 0x000000000004b947 */ /* 0x000fec0003800000 */
[----:B------:R-:W-:Y:S01]  /*3040*/  BPT.TRAP 0x1 ;  /* 0x000000040000795c */ /* 0x000fe20000300000 */
.L_x_3810:
[----:B------:R-:W-:Y:S01]  /*3050*/  IMAD R58, R23, 0x8, R2 ;  /* 0x00000008173a7824 */ /* 0x000fe200078e0202 */
[----:B------:R-:W-:Y:S01]  /*3060*/  SHF.L.U32 R65, R188, 0x1f, RZ ;  /* 0x0000001fbc417819 */ /* 0x000fe200000006ff */
[----:B------:R-:W-:Y:S03]  /*3070*/  BSSY B1, `(.L_x_3811) ;  /* 0x0000003000017945 */ /* 0x000fe60003800000 */
[----:B------:R-:W0:Y:S02]  /*3080*/  SYNCS.PHASECHK.TRANS64.TRYWAIT P4, [R58+URZ+0x28c90], R65 ;  /* 0x028c90413a0075a7 */ /* 0x000e24000808017f */
[----:B0-----:R-:W-:Y:S05]  /*3090*/  @!P4 BRA `(.L_x_3812) ;  /* 0x0000017800b4c947 */ /* 0x001fea0003800000 */
.L_x_4060:
[----:B------:R-:W-:Y:S05]  /*30a0*/  BSYNC B1 ;  /* 0x0000000000017941 */ /* 0x000fea0003800000 */
.L_x_3811:
[----:B------:R-:W-:-:S03]  /*30b0*/  UMOV UR4, 0xffffffff ;  /* 0xffffffff00047882 */ /* 0x000fc60000000000 */
[----:B------:R-:W-:Y:S05]  /*30c0*/  BRA.DIV UR4, `(.L_x_3813) ;  /* 0x0000017a04bc7947 */ /* 0x000fea000b800000 */
[----:B------:R1:W2:Y:S04]  /*30d0*/  SHFL.IDX PT, R69, R13, RZ, 0x1c1f ;  /* 0x001c1fff0d457589 */ /* 0x0002a800000e0000 */
[----:B------:R1:W3:Y:S02]  /*30e0*/  SHFL.IDX PT, R14, R68, RZ, 0x1c1f ;  /* 0x001c1fff440e7589 */ /* 0x0002e400000e0000 */
.L_x_4064:
[----:B------:R-:W-:Y:S05]  /*30f0*/  @P2 BRA `(.L_x_3814) ;  /* 0x0000001400442947 */ /* 0x000fea0003800000 */
[----:B------:R-:W-:Y:S01]  /*3100*/  LOP3.LUT P4, RZ, R18, 0x2, RZ, 0xc0, !PT ;  /* 0x0000000212ff7812 */ /* 0x000fe2000788c0ff */
[----:B------:R-:W-:-:S12]  /*3110*/  BSSY B1, `(.L_x_3815) ;  /* 0x0000034000017945 */ /* 0x000fd80003800000 */
[----:B------:R-:W-:Y:S05]  /*3120*/  @P4 BRA `(.L_x_3816) ;  /* 0x0000000000c84947 */ /* 0x000fea0003800000 */
[----:B------:R4:W0:Y:S01]  /*3130*/  LDS.128 R4, [R67+0x22400] ;  /* 0x0224000043047984 */ /* 0x0008220000000c00 */
[C---:B---3--:R-:W-:Y:S01]  /*3140*/  LEA R10, P2, R16.reuse, R14, 0x1 ;  /* 0x0000000e100a7211 */ /* 0x048fe200078408ff */
[----:B------:R-:W-:Y:S03]  /*3150*/  BSSY B2, `(.L_x_3817) ;  /* 0x000002e000027945 */ /* 0x000fe60003800000 */
[----:B--2---:R-:W-:Y:S02]  /*3160*/  LEA.HI.X R11, R16, R69, R17, 0x1, P2 ;  /* 0x00000045100b7211 */ /* 0x004fe400010f0c11 */
[----:B------:R-:W-:-:S13]  /*3170*/  ISETP.GE.AND P2, PT, R186, R66, PT ;  /* 0x00000042ba00720c */ /* 0x000fda0003f46270 */
[----:B----4-:R-:W-:Y:S05]  /*3180*/  @P2 BRA `(.L_x_3818) ;  /* 0x0000000000a82947 */ /* 0x010fea0003800000 */
[----:B------:R-:W-:Y:S01]  /*3190*/  SHF.R.U64 R15, R56, 0x10, R57 ;  /* 0x00000010380f7819 */ /* 0x000fe20000001239 */
[--C-:B0-----:R-:W-:Y:S01]  /*31a0*/  HADD2.F32 R12, -RZ, R5.reuse.H1_H1 ;  /* 0x30000005ff0c7230 */ /* 0x101fe20000004100 */
[--C-:B-1----:R-:W-:Y:S01]  /*31b0*/  SHF.R.U64 R13, R26, 0x10, R27.reuse ;  /* 0x000000101a0d7819 */ /* 0x102fe2000000121b */
[----:B------:R-:W-:Y:S01]  /*31c0*/  HADD2.F32 R5, -RZ, R5.H0_H0 ;  /* 0x20000005ff057230 */ /* 0x000fe20000004100 */
[----:B------:R-:W-:Y:S01]  /*31d0*/  SHF.R.U32.HI R27, RZ, 0x10, R27 ;  /* 0x00000010ff1b7819 */ /* 0x000fe2000001161b */
[----:B------:R-:W-:Y:S02]  /*31e0*/  HADD2.F32 R15, -RZ, R15.H0_H0 ;  /* 0x2000000fff0f7230 */ /* 0x000fe40000004100 */
[----:B------:R-:W-:-:S03]  /*31f0*/  HADD2.F32 R13, -RZ, R13.H0_H0 ;  /* 0x2000000dff0d7230 */ /* 0x000fc60000004100 */
[-C--:B------:R-:W-:Y:S01]  /*3200*/  FMUL.FTZ R26, R12, R15.reuse ;  /* 0x0000000f0c1a7220 */ /* 0x080fe20000410000 */
[----:B------:R-:W-:-:S03]  /*3210*/  FMUL.FTZ R15, R5, R15 ;  /* 0x0000000f050f7220 */ /* 0x000fc60000410000 */
[-C--:B------:R-:W-:Y:S01]  /*3220*/  FFMA.FTZ R5, R5, R13.reuse, -R26 ;  /* 0x0000000d05057223 */ /* 0x080fe2000001081a */
[----:B------:R-:W-:Y:S01]  /*3230*/  SHF.R.U32.HI R26, RZ, 0x10, R57 ;  /* 0x00000010ff1a7819 */ /* 0x000fe20000011639 */
[----:B------:R-:W-:Y:S01]  /*3240*/  FFMA.FTZ R12, R12, R13, R15 ;  /* 0x0000000d0c0c7223 */ /* 0x000fe2000001000f */
[----:B------:R-:W-:Y:S02]  /*3250*/  IMAD.MOV.U32 R13, RZ, RZ, R4 ;  /* 0x000000ffff0d7224 */ /* 0x000fe400078e0004 */
[--C-:B------:R-:W-:Y:S02]  /*3260*/  HADD2.F32 R15, -RZ, R7.reuse.H1_H1 ;  /* 0x30000007ff0f7230 */ /* 0x100fe40000004100 */
[----:B------:R-:W-:Y:S01]  /*3270*/  HADD2.F32 R26, -RZ, R26.H0_H0 ;  /* 0x2000001aff1a7230 */ /* 0x000fe20000004100 */
[----:B------:R-:W-:Y:S01]  /*3280*/  F2FP.F16.F32.PACK_AB R5, R12, R5 ;  /* 0x000000050c05723e */ /* 0x000fe200000000ff */
[----:B------:R-:W-:Y:S02]  /*3290*/  HADD2.F32 R4, -RZ, R7.H0_H0 ;  /* 0x20000007ff047230 */ /* 0x000fe40000004100 */
[----:B------:R-:W-:-:S02]  /*32a0*/  HADD2.F32 R7, -RZ, R27.H0_H0 ;  /* 0x2000001bff077230 */ /* 0x000fc40000004100 */
[-C--:B------:R-:W-:Y:S01]  /*32b0*/  FMUL.FTZ R27, R15, R26.reuse ;  /* 0x0000001a0f1b7220 */ /* 0x080fe20000410000 */
[----:B------:R-:W-:-:S03]  /*32c0*/  FMUL.FTZ R26, R4, R26 ;  /* 0x0000001a041a7220 */ /* 0x000fc60000410000 */
[-C--:B------:R-:W-:Y:S01]  /*32d0*/  FFMA.FTZ R4, R4, R7.reuse, -R27 ;  /* 0x0000000704047223 */ /* 0x080fe2000001081b */
[----:B------:R-:W-:Y:S02]  /*32e0*/  HADD2.F32 R27, -RZ, R73.H0_H0 ;  /* 0x20000049ff1b7230 */ /* 0x000fe40000004100 */
[----:B------:R-:W-:Y:S01]  /*32f0*/  FFMA.FTZ R7, R15, R7, R26 ;  /* 0x000000070f077223 */ /* 0x000fe2000001001a */
[----:B------:R-:W-:Y:S02]  /*3300*/  IMAD.MOV.U32 R15, RZ, RZ, R6 ;  /* 0x000000ffff0f7224 */ /* 0x000fe400078e0006 */
[--C-:B------:R-:W-:Y:S02]  /*3310*/  HADD2.F32 R6, -RZ, R13.reuse.H0_H0 ;  /* 0x2000000dff067230 */ /* 0x100fe40000004100 */
[----:B------:R-:W-:Y:S01]  /*3320*/  HADD2.F32 R13, -RZ, R13.H1_H1 ;  /* 0x3000000dff0d7230 */ /* 0x000fe20000004100 */
[----:B------:R-:W-:Y:S01]  /*3330*/  F2FP.F16.F32.PACK_AB R7, R7, R4 ;  /* 0x000000040707723e */ /* 0x000fe200000000ff */
[----:B------:R-:W-:-:S02]  /*3340*/  HADD2.F32 R26, -RZ, R71.H0_H0 ;  /* 0x20000047ff1a7230 */ /* 0x000fc40000004100 */
[-C--:B------:R-:W-:Y:S01]  /*3350*/  FMUL.FTZ R56, R6, R27.reuse ;  /* 0x0000001b06387220 */ /* 0x080fe20000410000 */
[----:B------:R-:W-:-:S03]  /*3360*/  FMUL.FTZ R57, R13, R27 ;  /* 0x0000001b0d397220 */ /* 0x000fc60000410000 */
[-C--:B------:R-:W-:Y:S01]  /*3370*/  FFMA.FTZ R56, R13, R26.reuse, R56 ;  /* 0x0000001a0d387223 */ /* 0x080fe20000010038 */
[----:B------:R-:W-:Y:S02]  /*3380*/  HADD2.F32 R13, -RZ, R71.H1_H1 ;  /* 0x30000047ff0d7230 */ /* 0x000fe40000004100 */
[----:B------:R-:W-:Y:S01]  /*3390*/  FFMA.FTZ R57, R6, R26, -R57 ;  /* 0x0000001a06397223 */ /* 0x000fe20000010839 */
[--C-:B------:R-:W-:Y:S02]  /*33a0*/  HADD2.F32 R6, -RZ, R15.reuse.H0_H0 ;  /* 0x2000000fff067230 */ /* 0x100fe40000004100 */
[----:B------:R-:W-:Y:S02]  /*33b0*/  HADD2.F32 R15, -RZ, R15.H1_H1 ;  /* 0x3000000fff0f7230 */ /* 0x000fe40000004100 */
[----:B------:R-:W-:Y:S01]  /*33c0*/  HADD2.F32 R26, -RZ, R73.H1_H1 ;  /* 0x30000049ff1a7230 */ /* 0x000fe20000004100 */
[----:B------:R-:W-:-:S04]  /*33d0*/  F2FP.F16.F32.PACK_AB R4, R56, R57 ;  /* 0x000000393804723e */ /* 0x000fc800000000ff */
[-C--:B------:R-:W-:Y:S01]  /*33e0*/  FMUL.FTZ R27, R15, R26.reuse ;  /* 0x0000001a0f1b7220 */ /* 0x080fe20000410000 */
[----:B------:R-:W-:-:S03]  /*33f0*/  FMUL.FTZ R26, R6, R26 ;  /* 0x0000001a061a7220 */ /* 0x000fc60000410000 */
[-C--:B------:R-:W-:Y:S01]  /*3400*/  FFMA.FTZ R27, R6, R13.reuse, -R27 ;  /* 0x0000000d061b7223 */ /* 0x080fe2000001081b */
[----:B------:R-:W-:-:S05]  /*3410*/  FFMA.FTZ R26, R15, R13, R26 ;  /* 0x0000000d0f1a7223 */ /* 0x000fca000001001a */
[----:B------:R-:W-:-:S07]  /*3420*/  F2FP.F16.F32.PACK_AB R6, R26, R27 ;  /* 0x0000001b1a06723e */ /* 0x000fce00000000ff */
.L_x_3818:
[----:B------:R-:W-:Y:S05]  /*3430*/  BSYNC B2 ;  /* 0x0000000000027941 */ /* 0x000fea0003800000 */
.L_x_3817:
[----:B0-----:R4:W-:Y:S02]  /*3440*/  ST.E.128 desc[UR42][R10.64], R4 ;  /* 0x000000040a007985 */ /* 0x0019e4000c101d2a */
.L_x_3816:
[----:B------:R-:W-:Y:S05]  /*3450*/  BSYNC B1 ;  /* 0x0000000000017941 */ /* 0x000fea0003800000 */
.L_x_3815:
[----:B------:R-:W-:-:S13]  /*3460*/  LOP3.LUT P2, RZ, R18, 0x1, RZ, 0xc0, !PT ;  /* 0x0000000112ff7812 */ /* 0x000fda000784c0ff */
[----:B------:R-:W-:Y:S05]  /*3470*/  @P2 BRA `(.L_x_3814) ;  /* 0x0000001000642947 */ /* 0x000fea0003800000 */
[----:B----4-:R-:W-:Y:S01]  /*3480*/  IMAD.MOV.U32 R5, RZ, RZ, 0x20 ;  /* 0x00000020ff057424 */ /* 0x010fe200078e00ff */
[----:B------:R-:W-:Y:S01]  /*3490*/  LOP3.LUT P2, RZ, R191, 0x4, RZ, 0xc0, !PT ;  /* 0x00000004bfff7812 */ /* 0x000fe2000784c0ff */
[----:B------:R-:W-:Y:S03]  /*34a0*/  BSSY B1, `(.L_x_3819) ;  /* 0x0000032000017945 */ /* 0x000fe60003800000 */
[----:B------:R-:W-:Y:S02]  /*34b0*/  SEL R5, R5, 0xffffffe0, !P2 ;  /* 0xffffffe005057807 */ /* 0x000fe40005000000 */
[C---:B---3--:R-:W-:Y:S02]  /*34c0*/  LEA R10, P2, R22.reuse, R14, 0x1 ;  /* 0x0000000e160a7211 */ /* 0x048fe400078408ff */
[----:B------:R-:W-:Y:S02]  /*34d0*/  IADD3 R5, R5, R46, R64 ;  /* 0x0000002e05057210 */ /* 0x000fe40007ffe040 */
[----:B--2---:R-:W-:-:S02]  /*34e0*/  LEA.HI.X R11, R22, R69, R193, 0x1, P2 ;  /* 0x00000045160b7211 */ /* 0x004fc400010f0cc1 */
[----:B------:R-:W-:Y:S01]  /*34f0*/  ISETP.GE.AND P2, PT, R194, R66, PT ;  /* 0x00000042c200720c */ /* 0x000fe20003f46270 */
[----:B------:R-:W-:-:S06]  /*3500*/  IMAD R4, R5, 0x2, R2 ;  /* 0x0000000205047824 */ /* 0x000fcc00078e0202 */
[----:B------:R-:W2:Y:S06]  /*3510*/  LDS.128 R4, [R4+0x22400] ;  /* 0x0224000004047984 */ /* 0x000eac0000000c00 */
[----:B------:R-:W-:Y:S05]  /*3520*/  @P2 BRA `(.L_x_3820) ;  /* 0x0000000000a42947 */ /* 0x000fea0003800000 */
[----:B-1----:R-:W-:Y:S02]  /*3530*/  SHF.R.U64 R13, R24, 0x10, R25 ;  /* 0x00000010180d7819 */ /* 0x002fe40000001219 */
[----:B------:R-:W-:Y:S01]  /*3540*/  SHF.R.U64 R12, R8, 0x10, R9 ;  /* 0x00000010080c7819 */ /* 0x000fe20000001209 */
[----:B--2---:R-:W-:Y:S01]  /*3550*/  IMAD.MOV.U32 R8, RZ, RZ, R6 ;  /* 0x000000ffff087224 */ /* 0x004fe200078e0006 */
        /* <DEDUP_REMOVED lines=9> */
[--C-:B------:R-:W-:Y:S02]  /*35f0*/  HADD2.F32 R9, -RZ, R7.reuse.H1_H1 ;  /* 0x30000007ff097230 */ /* 0x100fe40000004100 */
[-C--:B------:R-:W-:Y:S01]  /*3600*/  FFMA.FTZ R26, R5, R12.reuse, -R26 ;  /* 0x0000000c051a7223 */ /* 0x080fe2000001081a */
[----:B------:R-:W-:Y:S02]  /*3610*/  HADD2.F32 R7, -RZ, R7.H0_H0 ;  /* 0x20000007ff077230 */ /* 0x000fe40000004100 */
[----:B------:R-:W-:Y:S01]  /*3620*/  FFMA.FTZ R25, R6, R12, R13 ;  /* 0x0000000c06197223 */ /* 0x000fe2000001000d */
[----:B------:R-:W-:-:S02]  /*3630*/  HADD2.F32 R14, -RZ, R14.H0_H0 ;  /* 0x2000000eff0e7230 */ /* 0x000fc40000004100 */
[-C--:B------:R-:W-:Y:S01]  /*3640*/  FMUL.FTZ R56, R9, R24.reuse ;  /* 0x0000001809387220 */ /* 0x080fe20000410000 */
[--C-:B------:R-:W-:Y:S02]  /*3650*/  HADD2.F32 R12, -RZ, R72.reuse.H0_H0 ;  /* 0x20000048ff0c7230 */ /* 0x100fe40000004100 */
[C---:B------:R-:W-:Y:S01]  /*3660*/  FMUL.FTZ R24, R7.reuse, R24 ;  /* 0x0000001807187220 */ /* 0x040fe20000410000 */
[----:B------:R-:W-:Y:S02]  /*3670*/  HADD2.F32 R13, -RZ, R72.H1_H1 ;  /* 0x30000048ff0d7230 */ /* 0x000fe40000004100 */
[-C--:B------:R-:W-:Y:S01]  /*3680*/  FFMA.FTZ R56, R7, R14.reuse, -R56 ;  /* 0x0000000e07387223 */ /* 0x080fe20000010838 */
[----:B------:R-:W-:Y:S02]  /*3690*/  HADD2.F32 R5, -RZ, R4.H1_H1 ;  /* 0x30000004ff057230 */ /* 0x000fe40000004100 */
[----:B------:R-:W-:Y:S01]  /*36a0*/  FFMA.FTZ R57, R9, R14, R24 ;  /* 0x0000000e09397223 */ /* 0x000fe20000010018 */
[----:B------:R-:W-:-:S02]  /*36b0*/  HADD2.F32 R6, -RZ, R8.H1_H1 ;  /* 0x30000008ff067230 */ /* 0x000fc40000004100 */
[----:B------:R-:W-:Y:S02]  /*36c0*/  HADD2.F32 R4, -RZ, R4.H0_H0 ;  /* 0x20000004ff047230 */ /* 0x000fe40000004100 */
[CC--:B------:R-:W-:Y:S01]  /*36d0*/  FMUL.FTZ R15, R5.reuse, R12.reuse ;  /* 0x0000000c050f7220 */ /* 0x0c0fe20000410000 */
[----:B------:R-:W-:Y:S02]  /*36e0*/  HADD2.F32 R8, -RZ, R8.H0_H0 ;  /* 0x20000008ff087230 */ /* 0x000fe40000004100 */
        /* <DEDUP_REMOVED lines=13> */
.L_x_3820:
[----:B------:R-:W-:Y:S05]  /*37c0*/  BSYNC B1 ;  /* 0x0000000000017941 */ /* 0x000fea0003800000 */
.L_x_3819:
[----:B--2---:R2:W-:Y:S01]  /*37d0*/  ST.E.128 desc[UR42][R10.64], R4 ;  /* 0x000000040a007985 */ /* 0x0045e2000c101d2a */
[----:B------:R-:W-:Y:S05]  /*37e0*/  BRA `(.L_x_3814) ;  /* 0x0000000c00887947 */ /* 0x000fea0003800000 */
.L_x_3807:
[----:B------:R-:W-:-:S05]  /*37f0*/  IMAD R63, R34, -0x40, R36 ;  /* 0xffffffc0223f7824 */ /* 0x000fca00078e0224 */
[----:B------:R-:W-:-:S04]  /*3800*/  VIMNMX R63, R63, 0x40, PT ;  /* 0x000000403f3f7848 */ /* 0x000fc80003fe0100 */
[----:B------:R-:W-:-:S04]  /*3810*/  ISETP.GE.AND P2, PT, R189, R63, PT ;  /* 0x0000003fbd00720c */ /* 0x000fc80003f46270 */
[----:B------:R-:W-:-:S13]  /*3820*/  ISETP.GE.OR P3, PT, R16, R66, P2 ;  /* 0x000000421000720c */ /* 0x000fda0001766670 */
[----:B------:R-:W-:Y:S01]  /*3830*/  @!P3 IADD3 R4, P4, R28, R4, RZ ;  /* 0x000000041c04b210 */ /* 0x000fe20007f9e0ff */
[----:B------:R-:W0:Y:S04]  /*3840*/  @!P3 LDC.64 R8, c[0x0][0x400] ;  /* 0x00010000ff08bb82 */ /* 0x000e280000000a00 */
[----:B------:R-:W-:-:S04]  /*3850*/  @!P3 IMAD.X R5, R10, 0x1, R49, P4 ;  /* 0x000000010a05b824 */ /* 0x000fc800020e0631 */
[----:B------:R-:W1:Y:S02]  /*3860*/  @!P3 LDC.64 R10, c[0x0][0x3e8] ;  /* 0x0000fa00ff0abb82 */ /* 0x000e640000000a00 */
[----:B-1----:R-:W-:-:S04]  /*3870*/  @!P3 LEA R10, P4, R4, R10, 0x1 ;  /* 0x0000000a040ab211 */ /* 0x002fc800078808ff */
[----:B------:R-:W-:Y:S01]  /*3880*/  @!P3 LEA.HI.X R11, R4, R11, R5, 0x1, P4 ;  /* 0x0000000b040bb211 */ /* 0x000fe200020f0c05 */
[----:B------:R-:W-:Y:S01]  /*3890*/  @!P3 IMAD R4, R41, R34, RZ ;  /* 0x000000222904b224 */ /* 0x000fe200078e02ff */
[----:B------:R-:W-:-:S03]  /*38a0*/  @!P3 MOV R5, R52 ;  /* 0x000000340005b202 */ /* 0x000fc60000000f00 */
[----:B------:R-:W-:Y:S02]  /*38b0*/  @!P3 IMAD R7, R12, R43, R4 ;  /* 0x0000002b0c07b224 */ /* 0x000fe400078e0204 */
[----:B------:R-:W-:-:S04]  /*38c0*/  @!P3 IMAD.MOV.U32 R4, RZ, RZ, R32 ;  /* 0x000000ffff04b224 */ /* 0x000fc800078e0020 */
[----:B------:R-:W-:-:S04]  /*38d0*/  @!P3 IMAD.WIDE.U32 R4, R34, R43, R4 ;  /* 0x0000002b2204b225 */ /* 0x000fc800078e0004 */
[----:B------:R-:W-:Y:S01]  /*38e0*/  @!P3 IMAD.IADD R5, R7, 0x1, R5 ;  /* 0x000000010705b824 */ /* 0x000fe200078e0205 */
[C---:B0-----:R-:W-:Y:S02]  /*38f0*/  @!P3 LEA R8, P4, R4.reuse, R8, 0x1 ;  /* 0x000000080408b211 */ /* 0x041fe400078808ff */
[----:B------:R-:W-:Y:S02]  /*3900*/  CS2R R6, SRZ ;  /* 0x0000000000067805 */ /* 0x000fe4000001ff00 */
[----:B------:R-:W-:Y:S02]  /*3910*/  @!P3 LEA.HI.X R9, R4, R9, R5, 0x1, P4 ;  /* 0x000000090409b211 */ /* 0x000fe400020f0c05 */
[----:B------:R-:W-:Y:S02]  /*3920*/  CS2R R4, SRZ ;  /* 0x0000000000047805 */ /* 0x000fe4000001ff00 */
[----:B------:R-:W-:Y:S02]  /*3930*/  CS2R R26, SRZ ;  /* 0x00000000001a7805 */ /* 0x000fe4000001ff00 */
[----:B------:R-:W-:-:S02]  /*3940*/  CS2R R24, SRZ ;  /* 0x0000000000187805 */ /* 0x000fc4000001ff00 */
[----:B------:R-:W2:Y:S04]  /*3950*/  @!P3 LDG.E.128 R4, desc[UR42][R10.64] ;  /* 0x0000002a0a04b981 */ /* 0x000ea8000c1e1d00 */
[----:B------:R-:W3:Y:S01]  /*3960*/  @!P3 LDG.E.128 R24, desc[UR42][R8.64] ;  /* 0x0000002a0818b981 */ /* 0x000ee2000c1e1d00 */
[----:B------:R-:W-:Y:S01]  /*3970*/  UISETP.NE.AND UP0, UPT, UR37, 0x3, UPT ;  /* 0x000000032500788c */ /* 0x000fe2000bf05270 */
[----:B------:R-:W-:-:S05]  /*3980*/  ISETP.GE.AND P4, PT, R16, R66, PT ;  /* 0x000000421000720c */ /* 0x000fca0003f86270 */
[----:B------:R-:W-:Y:S01]  /*3990*/  PLOP3.LUT P3, PT, PT, PT, UP0, 0x80, 0x0 ;  /* 0x000000000000781c */ /* 0x000fe20003f6f008 */
[----:B--2---:R-:W-:Y:S02]  /*39a0*/  IMAD.MOV.U32 R12, RZ, RZ, R4 ;  /* 0x000000ffff0c7224 */ /* 0x004fe400078e0004 */
[----:B------:R-:W-:Y:S02]  /*39b0*/  IMAD.MOV.U32 R14, RZ, RZ, R5 ;  /* 0x000000ffff0e7224 */ /* 0x000fe400078e0005 */
[----:B------:R-:W-:Y:S01]  /*39c0*/  IMAD.MOV.U32 R15, RZ, RZ, R6 ;  /* 0x000000ffff0f7224 */ /* 0x000fe200078e0006 */
[----:B------:R-:W-:Y:S01]  /*39d0*/  PRMT R73, R12, 0x7610, R73 ;  /* 0x000076100c497816 */ /* 0x000fe20000000049 */
[----:B------:R-:W-:Y:S01]  /*39e0*/  IMAD.MOV.U32 R56, RZ, RZ, R7 ;  /* 0x000000ffff387224 */ /* 0x000fe200078e0007 */
[----:B------:R-:W-:Y:S01]  /*39f0*/  PRMT R67, R14, 0x7610, R67 ;  /* 0x000076100e437816 */ /* 0x000fe20000000043 */
[----:B---3--:R-:W-:Y:S02]  /*3a00*/  IMAD.MOV.U32 R8, RZ, RZ, R26 ;  /* 0x000000ffff087224 */ /* 0x008fe400078e001a */
[----:B------:R-:W-:Y:S01]  /*3a10*/  IMAD.MOV.U32 R9, RZ, RZ, R27 ;  /* 0x000000ffff097224 */ /* 0x000fe200078e001b */
[----:B------:R-:W-:Y:S01]  /*3a20*/  PRMT R77, R15, 0x5410, R56 ;  /* 0x000054100f4d7816 */ /* 0x000fe20000000038 */
[----:B------:R-:W-:-:S02]  /*3a30*/  IMAD.MOV.U32 R10, RZ, RZ, R24 ;  /* 0x000000ffff0a7224 */ /* 0x000fc400078e0018 */
[----:B------:R-:W-:Y:S01]  /*3a40*/  IMAD.MOV.U32 R11, RZ, RZ, R25 ;  /* 0x000000ffff0b7224 */ /* 0x000fe200078e0019 */
[----:B------:R-:W-:Y:S02]  /*3a50*/  PRMT R73, R73, 0x5410, R9 ;  /* 0x0000541049497816 */ /* 0x000fe40000000009 */
[----:B------:R-:W-:Y:S02]  /*3a60*/  PRMT R75, R8, 0x5410, R10 ;  /* 0x00005410084b7816 */ /* 0x000fe4000000000a */
[----:B------:R-:W-:Y:S01]  /*3a70*/  PRMT R69, R11, 0x7610, R69 ;  /* 0x000076100b457816 */ /* 0x000fe20000000045 */
[----:B------:R-:W-:Y:S06]  /*3a80*/  @!P3 BRA `(.L_x_3821) ;  /* 0x000000000004b947 */ /* 0x000fec0003800000 */
[----:B------:R-:W-:Y:S01]  /*3a90*/  BPT.TRAP 0x1 ;  /* 0x000000040000795c */ /* 0x000fe20000300000 */
.L_x_3821:
[----:B------:R-:W-:Y:S01]  /*3aa0*/  IMAD R58, R23, 0x8, R2 ;  /* 0x00000008173a7824 */ /* 0x000fe200078e0202 */
[----:B------:R-:W-:Y:S01]  /*3ab0*/  SHF.L.U32 R65, R188, 0x1f, RZ ;  /* 0x0000001fbc417819 */ /* 0x000fe200000006ff */
[----:B------:R-:W-:Y:S03]  /*3ac0*/  BSSY B1, `(.L_x_3822) ;  /* 0x0000003000017945 */ /* 0x000fe60003800000 */
[----:B------:R-:W0:Y:S02]  /*3ad0*/  SYNCS.PHASECHK.TRANS64.TRYWAIT P5, [R58+URZ+0x28c90], R65 ;  /* 0x028c90413a0075a7 */ /* 0x000e2400080a017f */
[----:B0-----:R-:W-:Y:S05]  /*3ae0*/  @!P5 BRA `(.L_x_3823) ;  /* 0x000001700078d947 */ /* 0x001fea0003800000 */
.L_x_4065:
[----:B------:R-:W-:Y:S05]  /*3af0*/  BSYNC B1 ;  /* 0x0000000000017941 */ /* 0x000fea0003800000 */
.L_x_3822:
[----:B------:R-:W-:-:S03]  /*3b00*/  UMOV UR4, 0xffffffff ;  /* 0xffffffff00047882 */ /* 0x000fc60000000000 */
[----:B------:R-:W-:Y:S05]  /*3b10*/  BRA.DIV UR4, `(.L_x_3824) ;  /* 0x0000017204807947 */ /* 0x000fea000b800000 */
[----:B------:R1:W2:Y:S04]  /*3b20*/  SHFL.IDX PT, R56, R13, RZ, 0x1c1f ;  /* 0x001c1fff0d387589 */ /* 0x0002a800000e0000 */
[----:B------:R-:W3:Y:S02]  /*3b30*/  SHFL.IDX PT, R68, R68, RZ, 0x1c1f ;  /* 0x001c1fff44447589 */ /* 0x000ee400000e0000 */
.L_x_4069:
[----:B------:R-:W4:Y:S02]  /*3b40*/  LDC R66, c[0x0][0x2f4] ;  /* 0x0000bd00ff427b82 */ /* 0x000f240000000800 */
[----:B----4-:R-:W-:-:S13]  /*3b50*/  ISETP.GE.OR P2, PT, R16, R66, P2 ;  /* 0x000000421000720c */ /* 0x010fda0001746670 */
[----:B------:R-:W-:Y:S05]  /*3b60*/  @P2 BRA `(.L_x_3814) ;  /* 0x0000000800a82947 */ /* 0x000fea0003800000 */
[----:B------:R-:W-:Y:S01]  /*3b70*/  IMAD.IADD R8, R66, 0x1, -R45 ;  /* 0x0000000142087824 */ /* 0x000fe200078e0a2d */
[----:B------:R-:W-:Y:S04]  /*3b80*/  BSSY B1, `(.L_x_3825) ;  /* 0x0000069000017945 */ /* 0x000fe80003800000 */
[----:B------:R-:W-:-:S04]  /*3b90*/  SEL R8, R45, R8, !P0 ;  /* 0x000000082d087207 */ /* 0x000fc80004000000 */
[----:B------:R-:W-:-:S04]  /*3ba0*/  SHF.R.S32.HI R9, RZ, 0x1f, R8 ;  /* 0x0000001fff097819 */ /* 0x000fc80000011408 */
[----:B------:R-:W-:-:S04]  /*3bb0*/  LEA.HI R9, R9, R8, RZ, 0x4 ;  /* 0x0000000809097211 */ /* 0x000fc800078f20ff */
[----:B------:R-:W-:-:S04]  /*3bc0*/  SHF.R.S32.HI R8, RZ, 0x4, R9 ;  /* 0x00000004ff087819 */ /* 0x000fc80000011409 */
[----:B------:R-:W-:-:S05]  /*3bd0*/  LEA.HI.SX32 R8, R37, R8, 0x1d ;  /* 0x0000000825087211 */ /* 0x000fca00078feaff */
[----:B------:R-:W-:-:S05]  /*3be0*/  IMAD.SHL.U32 R57, R8, 0x8, RZ ;  /* 0x0000000808397824 */ /* 0x000fca00078e00ff */
[----:B------:R-:W-:-:S04]  /*3bf0*/  LOP3.LUT R9, R40, 0x38, R57, 0xf8, !PT ;  /* 0x0000003828097812 */ /* 0x000fc800078ef839 */
[----:B------:R-:W-:-:S05]  /*3c00*/  LOP3.LUT R9, R9, R42, RZ, 0x3c, !PT ;  /* 0x0000002a09097212 */ /* 0x000fca00078e3cff */
[----:B------:R-:W-:Y:S02]  /*3c10*/  IMAD R11, R198, 0x200, R9 ;  /* 0x00000200c60b7824 */ /* 0x000fe400078e0209 */
[----:B------:R-:W-:Y:S02]  /*3c20*/  IMAD.IADD R9, R55, 0x1, R64 ;  /* 0x0000000137097824 */ /* 0x000fe400078e0240 */
[----:B------:R-:W-:Y:S02]  /*3c30*/  IMAD.IADD R11, R64, 0x1, R11 ;  /* 0x00000001400b7824 */ /* 0x000fe400078e020b */
[--C-:B------:R-:W-:Y:S02]  /*3c40*/  IMAD R9, R9, 0x2, R2.reuse ;  /* 0x0000000209097824 */ /* 0x100fe400078e0202 */
[----:B------:R-:W-:-:S04]  /*3c50*/  IMAD R12, R11, 0x2, R2 ;  /* 0x000000020b0c7824 */ /* 0x000fc800078e0202 */
[----:B------:R-:W4:Y:S04]  /*3c60*/  LDS.128 R8, [R9+0x22400] ;  /* 0x0224000009087984 */ /* 0x000f280000000c00 */
[----:B-1----:R-:W1:Y:S01]  /*3c70*/  LDS.128 R12, [R12+0x22400] ;  /* 0x022400000c0c7984 */ /* 0x002e620000000c00 */
[----:B------:R-:W-:Y:S05]  /*3c80*/  @P4 BRA `(.L_x_3826) ;  /* 0x0000000400604947 */ /* 0x000fea0003800000 */
[----:B------:R-:W-:Y:S01]  /*3c90*/  HADD2.F32 R69, -RZ, R69.H0_H0 ;  /* 0x20000045ff457230 */ /* 0x000fe20000004100 */
[----:B------:R-:W-:Y:S01]  /*3ca0*/  SHF.R.U32.HI R74, RZ, 0x10, R25 ;  /* 0x00000010ff4a7819 */ /* 0x000fe20000011619 */
[----:B-1----:R-:W-:Y:S01]  /*3cb0*/  HADD2.F32 R64, -RZ, R13.H0_H0 ;  /* 0x2000000dff407230 */ /* 0x002fe20000004100 */
[----:B------:R-:W-:Y:S01]  /*3cc0*/  SHF.R.U32.HI R72, RZ, 0x10, R5 ;  /* 0x00000010ff487819 */ /* 0x000fe20000011605 */
[----:B----4-:R-:W-:Y:S01]  /*3cd0*/  HADD2.F32 R70, -RZ, R9.H0_H0 ;  /* 0x20000009ff467230 */ /* 0x010fe20000004100 */
[----:B------:R-:W-:Y:S01]  /*3ce0*/  SHF.R.U64 R24, R24, 0x10, R25 ;  /* 0x0000001018187819 */ /* 0x000fe20000001219 */
[----:B------:R-:W-:Y:S02]  /*3cf0*/  HADD2.F32 R67, -RZ, R67.H0_H0 ;  /* 0x20000043ff437230 */ /* 0x000fe40000004100 */
[-C--:B------:R-:W-:Y:S01]  /*3d00*/  FMUL.FTZ R71, R64, R69.reuse ;  /* 0x0000004540477220 */ /* 0x080fe20000410000 */
[----:B------:R-:W-:Y:S02]  /*3d10*/  HADD2.F32 R74, -RZ, R74.H0_H0 ;  /* 0x2000004aff4a7230 */ /* 0x000fe40000004100 */
[----:B------:R-:W-:Y:S01]  /*3d20*/  FMUL.FTZ R69, R70, R69 ;  /* 0x0000004546457220 */ /* 0x000fe20000410000 */
[----:B------:R-:W-:-:S02]  /*3d30*/  HADD2.F32 R72, -RZ, R72.H0_H0 ;  /* 0x20000048ff487230 */ /* 0x000fc40000004100 */
[-C--:B------:R-:W-:Y:S01]  /*3d40*/  FFMA.FTZ R70, R70, R67.reuse, -R71 ;  /* 0x0000004346467223 */ /* 0x080fe20000010847 */
[----:B------:R-:W-:Y:S01]  /*3d50*/  SHF.R.U32.HI R71, RZ, 0x10, R27 ;  /* 0x00000010ff477819 */ /* 0x000fe2000001161b */
[----:B------:R-:W-:Y:S01]  /*3d60*/  FFMA.FTZ R64, R64, R67, R69 ;  /* 0x0000004340407223 */ /* 0x000fe20000010045 */
[----:B------:R-:W-:Y:S01]  /*3d70*/  HADD2.F32 R67, -RZ, R13.H1_H1 ;  /* 0x3000000dff437230 */ /* 0x000fe20000004100 */
[----:B------:R-:W-:Y:S01]  /*3d80*/  SHF.R.U64 R4, R4, 0x10, R5 ;  /* 0x0000001004047819 */ /* 0x000fe20000001205 */
[----:B------:R-:W-:Y:S01]  /*3d90*/  HADD2.F32 R13, -RZ, R9.H1_H1 ;  /* 0x30000009ff0d7230 */ /* 0x000fe20000004100 */
[----:B------:R-:W-:Y:S01]  /*3da0*/  SHF.R.U64 R26, R26, 0x10, R27 ;  /* 0x000000101a1a7819 */ /* 0x000fe2000000121b */
[----:B------:R-:W-:Y:S02]  /*3db0*/  IMAD.MOV.U32 R69, RZ, RZ, R15 ;  /* 0x000000ffff457224 */ /* 0x000fe400078e000f */
[----:B------:R-:W-:Y:S01]  /*3dc0*/  FMUL.FTZ R76, R67, R74 ;  /* 0x0000004a434c7220 */ /* 0x000fe20000410000 */
[----:B------:R-:W-:-:S02]  /*3dd0*/  HADD2.F32 R25, -RZ, R73.H0_H0 ;  /* 0x20000049ff197230 */ /* 0x000fc40000004100 */
[C---:B------:R-:W-:Y:S01]  /*3de0*/  FMUL.FTZ R74, R13.reuse, R74 ;  /* 0x0000004a0d4a7220 */ /* 0x040fe20000410000 */
[----:B------:R-:W-:Y:S02]  /*3df0*/  HADD2.F32 R24, -RZ, R24.H0_H0 ;  /* 0x20000018ff187230 */ /* 0x000fe40000004100 */
[-C--:B------:R-:W-:Y:S01]  /*3e00*/  FFMA.FTZ R13, R13, R72.reuse, -R76 ;  /* 0x000000480d0d7223 */ /* 0x080fe2000001084c */
[----:B------:R-:W-:Y:S02]  /*3e10*/  HADD2.F32 R15, -RZ, R69.H0_H0 ;  /* 0x20000045ff0f7230 */ /* 0x000fe40000004100 */
[----:B------:R-:W-:Y:S01]  /*3e20*/  FFMA.FTZ R9, R67, R72, R74 ;  /* 0x0000004843097223 */ /* 0x000fe2000001004a */
[----:B------:R-:W-:Y:S02]  /*3e30*/  IMAD.MOV.U32 R67, RZ, RZ, R11 ;  /* 0x000000ffff437224 */ /* 0x000fe400078e000b */
[----:B------:R-:W-:Y:S01]  /*3e40*/  HADD2.F32 R74, -RZ, R73.H1_H1 ;  /* 0x30000049ff4a7230 */ /* 0x000fe20000004100 */
[----:B------:R-:W-:Y:S01]  /*3e50*/  F2FP.F16.F32.PACK_AB R13, R13, R70 ;  /* 0x000000460d0d723e */ /* 0x000fe200000000ff */
[----:B------:R-:W-:Y:S01]  /*3e60*/  HADD2.F32 R72, -RZ, R77.H1_H1 ;  /* 0x3000004dff487230 */ /* 0x000fe20000004100 */
[----:B------:R-:W-:Y:S01]  /*3e70*/  F2FP.F16.F32.PACK_AB R64, R9, R64 ;  /* 0x000000400940723e */ /* 0x000fe200000000ff */
[----:B------:R-:W-:-:S02]  /*3e80*/  HADD2.F32 R11, -RZ, R67.H0_H0 ;  /* 0x20000043ff0b7230 */ /* 0x000fc40000004100 */
[-C--:B------:R-:W-:Y:S01]  /*3e90*/  FMUL.FTZ R76, R15, R74.reuse ;  /* 0x0000004a0f4c7220 */ /* 0x080fe20000410000 */
[----:B------:R-:W-:Y:S02]  /*3ea0*/  HADD2.F32 R4, -RZ, R4.H0_H0 ;  /* 0x20000004ff047230 */ /* 0x000fe40000004100 */
[----:B------:R-:W-:Y:S02]  /*3eb0*/  HADD2.F32 R27, -RZ, R77.H0_H0 ;  /* 0x2000004dff1b7230 */ /* 0x000fe40000004100 */
[C---:B------:R-:W-:Y:S01]  /*3ec0*/  FMUL.FTZ R74, R11.reuse, R74 ;  /* 0x0000004a0b4a7220 */ /* 0x040fe20000410000 */
[-C--:B------:R-:W-:Y:S01]  /*3ed0*/  FFMA.FTZ R11, R11, R72.reuse, -R76 ;  /* 0x000000480b0b7223 */ /* 0x080fe2000001084c */
[----:B------:R-:W-:Y:S02]  /*3ee0*/  IMAD.MOV.U32 R9, RZ, RZ, R13 ;  /* 0x000000ffff097224 */ /* 0x000fe400078e000d */
[----:B------:R-:W-:Y:S01]  /*3ef0*/  FFMA.FTZ R15, R15, R72, R74 ;  /* 0x000000480f0f7223 */ /* 0x000fe2000001004a */
[----:B------:R-:W-:-:S02]  /*3f00*/  HADD2.F32 R74, -RZ, R69.H1_H1 ;  /* 0x30000045ff4a7230 */ /* 0x000fc40000004100 */
[----:B------:R-:W-:Y:S01]  /*3f10*/  HADD2.F32 R69, -RZ, R71.H0_H0 ;  /* 0x20000047ff457230 */ /* 0x000fe20000004100 */
[--C-:B------:R-:W-:Y:S01]  /*3f20*/  SHF.R.U32.HI R71, RZ, 0x10, R7.reuse ;  /* 0x00000010ff477819 */ /* 0x100fe20000011607 */
[----:B------:R-:W-:Y:S01]  /*3f30*/  HADD2.F32 R72, -RZ, R67.H1_H1 ;  /* 0x30000043ff487230 */ /* 0x000fe20000004100 */
[----:B------:R-:W-:Y:S01]  /*3f40*/  SHF.R.U64 R7, R6, 0x10, R7 ;  /* 0x0000001006077819 */ /* 0x000fe20000001207 */
[----:B------:R-:W-:Y:S02]  /*3f50*/  IMAD.MOV.U32 R13, RZ, RZ, R64 ;  /* 0x000000ffff0d7224 */ /* 0x000fe400078e0040 */
[----:B------:R-:W-:Y:S02]  /*3f60*/  HADD2.F32 R67, -RZ, R71.H0_H0 ;  /* 0x20000047ff437230 */ /* 0x000fe40000004100 */
[-C--:B------:R-:W-:Y:S01]  /*3f70*/  FMUL.FTZ R71, R74, R69.reuse ;  /* 0x000000454a477220 */ /* 0x080fe20000410000 */
[----:B------:R-:W-:Y:S01]  /*3f80*/  FMUL.FTZ R69, R72, R69 ;  /* 0x0000004548457220 */ /* 0x000fe20000410000 */
[----:B------:R-:W-:-:S02]  /*3f90*/  HADD2.F32 R7, -RZ, R7.H0_H0 ;  /* 0x20000007ff077230 */ /* 0x000fc40000004100 */
[-C--:B------:R-:W-:Y:S01]  /*3fa0*/  FFMA.FTZ R72, R72, R67.reuse, -R71 ;  /* 0x0000004348487223 */ /* 0x080fe20000010847 */
[----:B------:R-:W-:Y:S01]  /*3fb0*/  FFMA.FTZ R74, R74, R67, R69 ;  /* 0x000000434a4a7223 */ /* 0x000fe20000010045 */
[----:B------:R-:W-:Y:S01]  /*3fc0*/  MOV R67, R12 ;  /* 0x0000000c00437202 */ /* 0x000fe20000000f00 */
[----:B------:R-:W-:Y:S02]  /*3fd0*/  IMAD.MOV.U32 R69, RZ, RZ, R8 ;  /* 0x000000ffff457224 */ /* 0x000fe400078e0008 */
[----:B------:R-:W-:Y:S01]  /*3fe0*/  HADD2.F32 R71, -RZ, R75.H1_H1 ;  /* 0x3000004bff477230 */ /* 0x000fe20000004100 */
[----:B------:R-:W-:Y:S01]  /*3ff0*/  F2FP.F16.F32.PACK_AB R11, R72, R11 ;  /* 0x0000000b480b723e */ /* 0x000fe200000000ff */
[----:B------:R-:W-:Y:S01]  /*4000*/  HADD2.F32 R12, -RZ, R67.H0_H0 ;  /* 0x20000043ff0c7230 */ /* 0x000fe20000004100 */
[----:B------:R-:W-:Y:S01]  /*4010*/  F2FP.F16.F32.PACK_AB R15, R74, R15 ;  /* 0x0000000f4a0f723e */ /* 0x000fe200000000ff */
[--C-:B------:R-:W-:Y:S02]  /*4020*/  HADD2.F32 R8, -RZ, R69.reuse.H0_H0 ;  /* 0x20000045ff087230 */ /* 0x100fe40000004100 */
[----:B------:R-:W-:-:S02]  /*4030*/  HADD2.F32 R5, -RZ, R69.H1_H1 ;  /* 0x30000045ff057230 */ /* 0x000fc40000004100 */
[-C--:B------:R-:W-:Y:S01]  /*4040*/  FMUL.FTZ R73, R12, R71.reuse ;  /* 0x000000470c497220 */ /* 0x080fe20000410000 */
[----:B------:R-:W-:-:S03]  /*4050*/  FMUL.FTZ R71, R8, R71 ;  /* 0x0000004708477220 */ /* 0x000fc60000410000 */
[-C--:B------:R-:W-:Y:S01]  /*4060*/  FFMA.FTZ R8, R8, R25.reuse, -R73 ;  /* 0x0000001908087223 */ /* 0x080fe20000010849 */
[----:B------:R-:W-:Y:S01]  /*4070*/  FFMA.FTZ R12, R12, R25, R71 ;  /* 0x000000190c0c7223 */ /* 0x000fe20000010047 */
[----:B------:R-:W-:Y:S02]  /*4080*/  HADD2.F32 R25, -RZ, R67.H1_H1 ;  /* 0x30000043ff197230 */ /* 0x000fe40000004100 */
[----:B------:R-:W-:-:S03]  /*4090*/  HADD2.F32 R67, -RZ, R75.H0_H0 ;  /* 0x2000004bff437230 */ /* 0x000fc60000004100 */
[-C--:B------:R-:W-:Y:S01]  /*40a0*/  FMUL.FTZ R76, R25, R24.reuse ;  /* 0x00000018194c7220 */ /* 0x080fe20000410000 */
[----:B------:R-:W-:-:S03]  /*40b0*/  FMUL.FTZ R24, R5, R24 ;  /* 0x0000001805187220 */ /* 0x000fc60000410000 */
[-C--:B------:R-:W-:Y:S01]  /*40c0*/  FFMA.FTZ R5, R5, R4.reuse, -R76 ;  /* 0x0000000405057223 */ /* 0x080fe2000001084c */
[----:B------:R-:W-:Y:S01]  /*40d0*/  FFMA.FTZ R25, R25, R4, R24 ;  /* 0x0000000419197223 */ /* 0x000fe20000010018 */
[----:B------:R-:W-:Y:S02]  /*40e0*/  IMAD.MOV.U32 R24, RZ, RZ, R10 ;  /* 0x000000ffff187224 */ /* 0x000fe400078e000a */
[--C-:B------:R-:W-:Y:S01]  /*40f0*/  HADD2.F32 R10, -RZ, R14.reuse.H0_H0 ;  /* 0x2000000eff0a7230 */ /* 0x100fe20000004100 */
[----:B------:R-:W-:Y:S01]  /*4100*/  F2FP.F16.F32.PACK_AB R8, R5, R8 ;  /* 0x000000080508723e */ /* 0x000fe200000000ff */
[----:B------:R-:W-:Y:S01]  /*4110*/  HADD2.F32 R14, -RZ, R14.H1_H1 ;  /* 0x3000000eff0e7230 */ /* 0x000fe20000004100 */
[----:B------:R-:W-:Y:S01]  /*4120*/  F2FP.F16.F32.PACK_AB R12, R25, R12 ;  /* 0x0000000c190c723e */ /* 0x000fe200000000ff */
[--C-:B------:R-:W-:Y:S02]  /*4130*/  HADD2.F32 R4, -RZ, R24.reuse.H0_H0 ;  /* 0x20000018ff047230 */ /* 0x100fe40000004100 */
[----:B------:R-:W-:Y:S01]  /*4140*/  FMUL.FTZ R69, R10, R67 ;  /* 0x000000430a457220 */ /* 0x000fe20000410000 */
[----:B------:R-:W-:-:S02]  /*4150*/  HADD2.F32 R24, -RZ, R24.H1_H1 ;  /* 0x30000018ff187230 */ /* 0x000fc40000004100 */
[C---:B------:R-:W-:Y:S01]  /*4160*/  FMUL.FTZ R67, R4.reuse, R67 ;  /* 0x0000004304437220 */ /* 0x040fe20000410000 */
[----:B------:R-:W-:-:S03]  /*4170*/  FFMA.FTZ R4, R4, R27, -R69 ;  /* 0x0000001b04047223 */ /* 0x000fc60000010845 */
[----:B------:R-:W-:Y:S01]  /*4180*/  FFMA.FTZ R10, R10, R27, R67 ;  /* 0x0000001b0a0a7223 */ /* 0x000fe20000010043 */
[----:B------:R-:W-:-:S05]  /*4190*/  HADD2.F32 R27, -RZ, R26.H0_H0 ;  /* 0x2000001aff1b7230 */ /* 0x000fca0000004100 */
[-C--:B------:R-:W-:Y:S01]  /*41a0*/  FMUL.FTZ R67, R14, R27.reuse ;  /* 0x0000001b0e437220 */ /* 0x080fe20000410000 */
[----:B------:R-:W-:-:S03]  /*41b0*/  FMUL.FTZ R27, R24, R27 ;  /* 0x0000001b181b7220 */ /* 0x000fc60000410000 */
[-C--:B------:R-:W-:Y:S01]  /*41c0*/  FFMA.FTZ R67, R24, R7.reuse, -R67 ;  /* 0x0000000718437223 */ /* 0x080fe20000010843 */
[----:B------:R-:W-:-:S04]  /*41d0*/  FFMA.FTZ R27, R14, R7, R27 ;  /* 0x000000070e1b7223 */ /* 0x000fc8000001001b */
[----:B------:R-:W-:Y:S02]  /*41e0*/  F2FP.F16.F32.PACK_AB R4, R67, R4 ;  /* 0x000000044304723e */ /* 0x000fe400000000ff */
[----:B------:R-:W-:-:S03]  /*41f0*/  F2FP.F16.F32.PACK_AB R14, R27, R10 ;  /* 0x0000000a1b0e723e */ /* 0x000fc600000000ff */
[----:B------:R-:W-:-:S07]  /*4200*/  IMAD.MOV.U32 R10, RZ, RZ, R4 ;  /* 0x000000ffff0a7224 */ /* 0x000fce00078e0004 */
.L_x_3826:
[----:B------:R-:W-:Y:S05]  /*4210*/  BSYNC B1 ;  /* 0x0000000000017941 */ /* 0x000fea0003800000 */
.L_x_3825:
[----:B---3--:R-:W-:-:S04]  /*4220*/  LEA R4, P2, R51, R68, 0x1 ;  /* 0x0000004433047211 */ /* 0x008fc800078408ff */
[----:B--2---:R-:W-:Y:S02]  /*4230*/  LEA.HI.X R5, R51, R56, R54, 0x1, P2 ;  /* 0x0000003833057211 */ /* 0x004fe400010f0c36 */
[----:B------:R-:W-:-:S03]  /*4240*/  ISETP.GE.AND P2, PT, R57, R66, PT ;  /* 0x000000423900720c */ /* 0x000fc60003f46270 */
[----:B----4-:R2:W-:Y:S02]  /*4250*/  ST.E.128 desc[UR42][R4.64], R8 ;  /* 0x0000000804007985 */ /* 0x0105e4000c101d2a */
[----:B--2---:R-:W-:Y:S02]  /*4260*/  IMAD.MOV.U32 R4, RZ, RZ, R68 ;  /* 0x000000ffff047224 */ /* 0x004fe400078e0044 */
[----:B------:R-:W-:-:S06]  /*4270*/  IMAD.MOV.U32 R5, RZ, RZ, R56 ;  /* 0x000000ffff057224 */ /* 0x000fcc00078e0038 */
[----:B------:R-:W-:Y:S05]  /*4280*/  @P2 BRA `(.L_x_3814) ;  /* 0x0000000000e02947 */ /* 0x000fea0003800000 */
[----:B------:R-:W-:-:S05]  /*4290*/  IMAD.WIDE R4, R57, 0x2, R4 ;  /* 0x0000000239047825 */ /* 0x000fca00078e0204 */
[----:B-1----:R1:W-:Y:S01]  /*42a0*/  ST.E.128 desc[UR42][R4.64], R12 ;  /* 0x0000000c04007985 */ /* 0x0023e2000c101d2a */
[----:B------:R-:W-:Y:S05]  /*42b0*/  BRA `(.L_x_3814) ;  /* 0x0000000000d47947 */ /* 0x000fea0003800000 */
.L_x_3806:
[----:B------:R-:W-:-:S06]  /*42c0*/  UISETP.NE.AND UP0, UPT, UR37, 0x3, UPT ;  /* 0x000000032500788c */ /* 0x000fcc000bf05270 */
[----:B------:R-:W-:-:S13]  /*42d0*/  PLOP3.LUT P3, PT, PT, PT, UP0, 0x80, 0x0 ;  /* 0x000000000000781c */ /* 0x000fda0003f6f008 */
[----:B------:R-:W-:Y:S05]  /*42e0*/  @!P3 BRA `(.L_x_3827) ;  /* 0x000000000004b947 */ /* 0x000fea0003800000 */
[----:B------:R-:W-:Y:S01]  /*42f0*/  BPT.TRAP 0x1 ;  /* 0x000000040000795c */ /* 0x000fe20000300000 */
.L_x_3827:
[----:B------:R-:W-:Y:S01]  /*4300*/  IMAD R58, R23, 0x8, R2 ;  /* 0x00000008173a7824 */ /* 0x000fe200078e0202 */
[----:B------:R-:W-:Y:S01]  /*4310*/  SHF.L.U32 R65, R188, 0x1f, RZ ;  /* 0x0000001fbc417819 */ /* 0x000fe200000006ff */
[----:B------:R-:W-:Y:S01]  /*4320*/  BSSY B1, `(.L_x_3828) ;  /* 0x0000004000017945 */ /* 0x000fe20003800000 */
[----:B------:R-:W-:Y:S02]  /*4330*/  SHF.R.S32.HI R62, RZ, 0x1f, R60 ;  /* 0x0000001fff3e7819 */ /* 0x000fe4000001143c */
[----:B------:R-:W1:Y:S02]  /*4340*/  SYNCS.PHASECHK.TRANS64.TRYWAIT P2, [R58+URZ+0x28c90], R65 ;  /* 0x028c90413a0075a7 */ /* 0x000e64000804017f */
[----:B-1----:R-:W-:Y:S05]  /*4350*/  @!P2 BRA `(.L_x_3829) ;  /* 0x0000016800b8a947 */ /* 0x002fea0003800000 */
.L_x_4070:
[----:B------:R-:W-:Y:S05]  /*4360*/  BSYNC B1 ;  /* 0x0000000000017941 */ /* 0x000fea0003800000 */
.L_x_3828:
        /* <DEDUP_REMOVED lines=19> */
[----:B------:R-:W-:Y:S02]  /*44a0*/  LEA.HI.X R13, R4, UR7, R13, 0x1, P2 ;  /* 0x00000007040d7c11 */ /* 0x000fe400090f0c0d */
[----:B------:R-:W-:Y:S01]  /*44b0*/  ISETP.GT.AND P2, PT, R63, R189, PT ;  /* 0x000000bd3f00720c */ /* 0x000fe20003f44270 */
[----:B------:R-:W-:-:S12]  /*44c0*/  BRA.DIV UR4, `(.L_x_3830) ;  /* 0x0000016a04707947 */ /* 0x000fd8000b800000 */
[----:B------:R0:W2:Y:S04]  /*44d0*/  SHFL.IDX PT, R25, R13, RZ, 0x1c1f ;  /* 0x001c1fff0d197589 */ /* 0x0000a800000e0000 */
[----:B------:R0:W3:Y:S02]  /*44e0*/  SHFL.IDX PT, R14, R5, RZ, 0x1c1f ;  /* 0x001c1fff050e7589 */ /* 0x0000e400000e0000 */
.L_x_4074:
[----:B------:R-:W-:Y:S05]  /*44f0*/  @!P2 BRA `(.L_x_3814) ;  /* 0x000000000044a947 */ /* 0x000fea0003800000 */
[----:B------:R-:W-:Y:S02]  /*4500*/  ULDC UR4, c[0x0][0x2f4] ;  /* 0x0000bd0000047ab9 */ /* 0x000fe40000000800 */
[----:B------:R-:W-:-:S13]  /*4510*/  ISETP.GE.AND P2, PT, R16, UR4, PT ;  /* 0x0000000410007c0c */ /* 0x000fda000bf46270 */
[----:B0-----:R-:W0:Y:S01]  /*4520*/  @!P2 LDS.128 R4, [R67+0x22400] ;  /* 0x022400004304a984 */ /* 0x001e220000000c00 */
[----:B---3--:R-:W-:-:S04]  /*4530*/  @!P2 LEA R8, P4, R16, R14, 0x1 ;  /* 0x0000000e1008a211 */ /* 0x008fc800078808ff */
[----:B--2---:R-:W-:-:S05]  /*4540*/  @!P2 LEA.HI.X R9, R16, R25, R17, 0x1, P4 ;  /* 0x000000191009a211 */ /* 0x004fca00020f0c11 */
[----:B0-----:R4:W-:Y:S01]  /*4550*/  @!P2 ST.E.128 desc[UR42][R8.64], R4 ;  /* 0x000000040800a985 */ /* 0x0019e2000c101d2a */
[----:B------:R-:W-:-:S13]  /*4560*/  ISETP.GE.AND P2, PT, R22, UR4, PT ;  /* 0x0000000416007c0c */ /* 0x000fda000bf46270 */
[----:B------:R-:W-:Y:S05]  /*4570*/  @P2 BRA `(.L_x_3814) ;  /* 0x0000000000242947 */ /* 0x000fea0003800000 */
[----:B------:R-:W-:Y:S01]  /*4580*/  LOP3.LUT P2, RZ, R191, 0x4, RZ, 0xc0, !PT ;  /* 0x00000004bfff7812 */ /* 0x000fe2000784c0ff */
[----:B----4-:R-:W-:-:S12]  /*4590*/  VIADD R5, R46, 0x20 ;  /* 0x000000202e057836 */ /* 0x010fd80000000000 */
[----:B------:R-:W-:Y:S01]  /*45a0*/  @P2 VIADD R5, R46, 0xffffffe0 ;  /* 0xffffffe02e052836 */ /* 0x000fe20000000000 */
[----:B------:R-:W-:-:S03]  /*45b0*/  LEA R8, P2, R22, R14, 0x1 ;  /* 0x0000000e16087211 */ /* 0x000fc600078408ff */
[----:B------:R-:W-:Y:S01]  /*45c0*/  IMAD.IADD R5, R64, 0x1, R5 ;  /* 0x0000000140057824 */ /* 0x000fe200078e0205 */
[----:B------:R-:W-:-:S03]  /*45d0*/  LEA.HI.X R9, R22, R25, R193, 0x1, P2 ;  /* 0x0000001916097211 */ /* 0x000fc600010f0cc1 */
[----:B------:R-:W-:-:S06]  /*45e0*/  IMAD R5, R5, 0x2, R2 ;  /* 0x0000000205057824 */ /* 0x000fcc00078e0202 */
[----:B------:R-:W0:Y:S04]  /*45f0*/  LDS.128 R4, [R5+0x22400] ;  /* 0x0224000005047984 */ /* 0x000e280000000c00 */
[----:B0-----:R0:W-:Y:S02]  /*4600*/  ST.E.128 desc[UR42][R8.64], R4 ;  /* 0x0000000408007985 */ /* 0x0011e4000c101d2a */
.L_x_3814:
[----:B------:R-:W-:Y:S05]  /*4610*/  BSYNC B0 ;  /* 0x0000000000007941 */ /* 0x000fea0003800000 */
.L_x_3805:
[----:B012-4-:R-:W0:Y:S01]  /*4620*/  S2R R4, SR_TID.X ;  /* 0x0000000000047919 */ /* 0x017e220000002100 */
[----:B------:R-:W-:Y:S01]  /*4630*/  @!PT LDS RZ, [RZ] ;  /* 0x00000000fffff984 */ /* 0x000fe20000000800 */
[----:B------:R-:W-:Y:S01]  /*4640*/  @!PT LDS RZ, [RZ] ;  /* 0x00000000fffff984 */ /* 0x000fe20000000800 */
[----:B------:R-:W-:Y:S01]  /*4650*/  @!PT LDS RZ, [RZ] ;  /* 0x00000000fffff984 */ /* 0x000fe20000000800 */
[----:B------:R-:W-:Y:S01]  /*4660*/  @!PT LDS RZ, [RZ] ;  /* 0x00000000fffff984 */ /* 0x000fe20000000800 */
[----:B------:R1:W-:Y:S06]  /*4670*/  MEMBAR.ALL.CTA ;  /* 0x0000000000007992 */ /* 0x0003ec0000008000 */
[----:B-1----:R-:W1:Y:S01]  /*4680*/  FENCE.VIEW.ASYNC.S ;  /* 0x00000000000073c6 */ /* 0x002e620000000000 */
[----:B------:R-:W-:Y:S05]  /*4690*/  WARPSYNC.ALL ;  /* 0x0000000000007948 */ /* 0x000fea0003800000 */
[----:B------:R-:W-:Y:S01]  /*46a0*/  BSSY B0, `(.L_x_3831) ;  /* 0x0000009000007945 */ /* 0x000fe20003800000 */
[----:B0-----:R-:W-:Y:S01]  /*46b0*/  LOP3.LUT R4, R4, 0x7f, RZ, 0xc0, !PT ;  /* 0x0000007f04047812 */ /* 0x001fe200078ec0ff */
[----:B-1----:R0:W-:Y:S03]  /*46c0*/  BAR.SYNC.DEFER_BLOCKING R44, 0x80 ;  /* 0x0002002c0000751d */ /* 0x0021e60000010000 */
[----:B------:R-:W-:-:S13]  /*46d0*/  ISETP.NE.AND P2, PT, R4, RZ, PT ;  /* 0x000000ff0400720c */ /* 0x000fda0003f45270 */
[----:B------:R-:W-:-:S05]  /*46e0*/  @!P2 VIADD R4, R58, 0x28ca0 ;  /* 0x00028ca03a04a836 */ /* 0x000fca0000000000 */
[----:B------:R-:W-:-:S04]  /*46f0*/  @!P2 PRMT R4, RZ, 0x654, R4 ;  /* 0x00000654ff04a816 */ /* 0x000fc80000000004 */
[----:B------:R0:W-:Y:S01]  /*4700*/  @!P2 SYNCS.ARRIVE.TRANS64.RED.A1T0 RZ, [R4+URZ], RZ ;  /* 0x000000ff04ffa9a7 */ /* 0x0001e2000810043f */
[----:B------:R-:W-:Y:S05]  /*4710*/  @!P3 BRA `(.L_x_3832) ;  /* 0x000000000004b947 */ /* 0x000fea0003800000 */
[----:B------:R-:W-:Y:S01]  /*4720*/  BPT.TRAP 0x1 ;  /* 0x000000040000795c */ /* 0x000fe20000300000 */
.L_x_3832:
[----:B------:R-:W-:Y:S05]  /*4730*/  BSYNC B0 ;  /* 0x0000000000007941 */ /* 0x000fea0003800000 */
.L_x_3831:
[----:B------:R-:W1:Y:S01]  /*4740*/  SYNCS.PHASECHK.TRANS64.TRYWAIT P3, [R58+URZ+0x28cb0], R65 ;  /* 0x028cb0413a0075a7 */ /* 0x000e62000806017f */
[----:B------:R-:W-:Y:S04]  /*4750*/  BSSY B0, `(.L_x_3833) ;  /* 0x0000002000007945 */ /* 0x000fe80003800000 */
[----:B-1----:R-:W-:Y:S05]  /*4760*/  @!P3 BRA `(.L_x_3834) ;  /* 0x00000168000cb947 */ /* 0x002fea0003800000 */
.L_x_4075:
[----:B------:R-:W-:Y:S05]  /*4770*/  BSYNC B0 ;  /* 0x0000000000007941 */ /* 0x000fea0003800000 */
.L_x_3833:
[----:B------:R-:W-:Y:S01]  /*4780*/  ULDC.64 UR4, c[0x0][0x328] ;  /* 0x0000ca0000047ab9 */ /* 0x000fe20000000a00 */
[----:B------:R-:W-:Y:S01]  /*4790*/  ULDC.64 UR6, c[0x0][0x318] ;  /* 0x0000c60000067ab9 */ /* 0x000fe20000000a00 */
[----:B------:R-:W-:Y:S01]  /*47a0*/  IMAD R7, R62, UR4, RZ ;  /* 0x000000043e077c24 */ /* 0x000fe2000f8e02ff */
[----:B------:R-:W-:Y:S01]  /*47b0*/  BSSY B0, `(.L_x_3835) ;  /* 0x000007d000007945 */ /* 0x000fe20003800000 */
[----:B0-----:R-:W-:-:S04]  /*47c0*/  IMAD.WIDE.U32 R4, R60, UR4, RZ ;  /* 0x000000043c047c25 */ /* 0x001fc8000f8e00ff */
[----:B------:R-:W-:Y:S01]  /*47d0*/  IMAD R7, R60, UR5, R7 ;  /* 0x000000053c077c24 */ /* 0x000fe2000f8e0207 */
[----:B------:R-:W-:Y:S02]  /*47e0*/  ULDC.64 UR4, c[0x0][0x338] ;  /* 0x0000ce0000047ab9 */ /* 0x000fe40000000a00 */
        /* <DEDUP_REMOVED lines=8> */
[----:B------:R-:W-:-:S04]  /*4870*/  LEA R25, P3, R4, UR6, 0x1 ;  /* 0x0000000604197c11 */ /* 0x000fc8000f8608ff */
[----:B------:R-:W-:Y:S02]  /*4880*/  LEA.HI.X R24, R4, UR7, R5, 0x1, P3 ;  /* 0x0000000704187c11 */ /* 0x000fe400098f0c05 */
[----:B------:R-:W-:Y:S01]  /*4890*/  ISETP.GT.AND P3, PT, R63, R189, PT ;  /* 0x000000bd3f00720c */ /* 0x000fe20003f64270 */
[----:B------:R-:W0:Y:S04]  /*48a0*/  SHFL.IDX PT, R25, R25, RZ, 0x1c1f ;  /* 0x001c1fff19197589 */ /* 0x000e2800000e0000 */
[----:B------:R-:W2:Y:S08]  /*48b0*/  SHFL.IDX PT, R24, R24, RZ, 0x1c1f ;  /* 0x001c1fff18187589 */ /* 0x000eb000000e0000 */
[----:B------:R-:W-:Y:S05]  /*48c0*/  @!P3 BRA `(.L_x_3836) ;  /* 0x0000000400acb947 */ /* 0x000fea0003800000 */
[----:B------:R-:W-:Y:S01]  /*48d0*/  LOP3.LUT P3, RZ, R191, 0x4, RZ, 0xc0, !PT ;  /* 0x00000004bfff7812 */ /* 0x000fe2000786c0ff */
[----:B------:R-:W-:Y:S01]  /*48e0*/  IMAD R5, R23, 0x8000, R46 ;  /* 0x0000800017057824 */ /* 0x000fe200078e022e */
[----:B------:R-:W-:Y:S01]  /*48f0*/  ULDC UR4, c[0x0][0x320] ;  /* 0x0000c80000047ab9 */ /* 0x000fe20000000800 */
[----:B------:R-:W4:Y:S02]  /*4900*/  LDL R67, [R1] ;  /* 0x0000000001437983 */ /* 0x000f240000100800 */
[C---:B------:R-:W-:Y:S02]  /*4910*/  VIADD R15, R5.reuse, 0x20 ;  /* 0x00000020050f7836 */ /* 0x040fe40000000000 */
[----:B------:R-:W5:Y:S04]  /*4920*/  LDL R66, [R1+0x4] ;  /* 0x0000040001427983 */ /* 0x000f680000100800 */
[----:B------:R-:W5:Y:S02]  /*4930*/  LDL R64, [R1+0x8] ;  /* 0x0000080001407983 */ /* 0x000f640000100800 */
[----:B------:R-:W-:-:S02]  /*4940*/  @P3 IADD3 R15, R5, -0x20, RZ ;  /* 0xffffffe0050f3810 */ /* 0x000fc40007ffe0ff */
[----:B------:R-:W-:Y:S01]  /*4950*/  ISETP.GE.AND P3, PT, R16, UR4, PT ;  /* 0x0000000410007c0c */ /* 0x000fe2000bf66270 */
[--C-:B---3--:R-:W-:Y:S01]  /*4960*/  IMAD R14, R5, 0x2, R2.reuse ;  /* 0x00000002050e7824 */ /* 0x108fe200078e0202 */
[----:B------:R-:W3:Y:S04]  /*4970*/  LDL R57, [R1+0xc] ;  /* 0x00000c0001397983 */ /* 0x000ee80000100800 */
[----:B------:R-:W3:Y:S04]  /*4980*/  LDL R56, [R1+0x10] ;  /* 0x0000100001387983 */ /* 0x000ee80000100800 */
[----:B------:R-:W3:Y:S01]  /*4990*/  LDL R27, [R1+0x14] ;  /* 0x00001400011b7983 */ /* 0x000ee20000100800 */
[----:B------:R-:W-:Y:S01]  /*49a0*/  ISETP.GE.AND P5, PT, R22, UR4, PT ;  /* 0x0000000416007c0c */ /* 0x000fe2000bfa6270 */
[----:B------:R-:W-:Y:S01]  /*49b0*/  IMAD R15, R15, 0x2, R2 ;  /* 0x000000020f0f7824 */ /* 0x000fe200078e0202 */
[C---:B0-----:R-:W-:Y:S01]  /*49c0*/  @!P3 LEA R8, P4, R16.reuse, R25, 0x1 ;  /* 0x000000191008b211 */ /* 0x041fe200078808ff */
[----:B------:R-:W0:Y:S01]  /*49d0*/  @!P3 LDS.128 R4, [R14+0x400] ;  /* 0x000400000e04b984 */ /* 0x000e220000000c00 */
[----:B------:R-:W-:-:S02]  /*49e0*/  VIADD R10, R16, 0x40 ;  /* 0x00000040100a7836 */ /* 0x000fc40000000000 */
[C---:B--2---:R-:W-:Y:S01]  /*49f0*/  @!P3 LEA.HI.X R9, R16.reuse, R24, R17, 0x1, P4 ;  /* 0x000000181009b211 */ /* 0x044fe200020f0c11 */
[----:B------:R-:W-:-:S06]  /*4a00*/  VIADD R26, R16, 0x80 ;  /* 0x00000080101a7836 */ /* 0x000fcc0000000000 */
[----:B------:R-:W-:-:S04]  /*4a10*/  @!P5 LEA R12, P4, R22, R25, 0x1 ;  /* 0x00000019160cd211 */ /* 0x000fc800078808ff */
[----:B------:R-:W-:Y:S02]  /*4a20*/  @!P5 LEA.HI.X R13, R22, R24, R193, 0x1, P4 ;  /* 0x00000018160dd211 */ /* 0x000fe400020f0cc1 */
[----:B------:R-:W-:Y:S01]  /*4a30*/  ISETP.GE.AND P4, PT, R10, UR4, PT ;  /* 0x000000040a007c0c */ /* 0x000fe2000bf86270 */
[----:B------:R-:W-:Y:S01]  /*4a40*/  VIADD R10, R16, 0x60 ;  /* 0x00000060100a7836 */ /* 0x000fe20000000000 */
[----:B0-----:R0:W-:Y:S04]  /*4a50*/  @!P3 ST.E.128 desc[UR42][R8.64], R4 ;  /* 0x000000040800b985 */ /* 0x0011e8000c101d2a */
[----:B------:R-:W2:Y:S07]  /*4a60*/  @!P5 LDS.128 R4, [R15+0x400] ;  /* 0x000400000f04d984 */ /* 0x000eae0000000c00 */
[----:B0-----:R-:W-:-:S05]  /*4a70*/  @!P4 LEA R8, P3, R216, R25, 0x1 ;  /* 0x00000019d808c211 */ /* 0x001fca00078608ff */
[----:B------:R-:W-:Y:S01]  /*4a80*/  @!P4 IMAD.X R9, R24, 0x1, R221, P3 ;  /* 0x000000011809c824 */ /* 0x000fe200018e06dd */
[----:B------:R-:W-:-:S13]  /*4a90*/  ISETP.GE.AND P3, PT, R10, UR4, PT ;  /* 0x000000040a007c0c */ /* 0x000fda000bf66270 */
[----:B------:R-:W-:-:S05]  /*4aa0*/  @!P3 LEA R10, P6, R215, R25, 0x1 ;  /* 0x00000019d70ab211 */ /* 0x000fca00078c08ff */
[----:B------:R-:W-:Y:S01]  /*4ab0*/  @!P3 IMAD.X R11, R24, 0x1, R223, P6 ;  /* 0x00000001180bb824 */ /* 0x000fe200030e06df */
[----:B--2---:R0:W-:Y:S01]  /*4ac0*/  @!P5 ST.E.128 desc[UR42][R12.64], R4 ;  /* 0x000000040c00d985 */ /* 0x0041e2000c101d2a */
[----:B------:R-:W-:Y:S01]  /*4ad0*/  ISETP.GE.AND P5, PT, R26, UR4, PT ;  /* 0x000000041a007c0c */ /* 0x000fe2000bfa6270 */
[----:B------:R-:W-:Y:S02]  /*4ae0*/  VIADD R26, R16, 0xa0 ;  /* 0x000000a0101a7836 */ /* 0x000fe40000000000 */
[----:B------:R-:W2:Y:S10]  /*4af0*/  @!P4 LDS.128 R4, [R14+0x2400] ;  /* 0x002400000e04c984 */ /* 0x000eb40000000c00 */
[----:B0-----:R-:W-:-:S05]  /*4b00*/  @!P5 LEA R12, P6, R214, R25, 0x1 ;  /* 0x00000019d60cd211 */ /* 0x001fca00078c08ff */
        /* <DEDUP_REMOVED lines=35> */
[----:B0-----:R-:W-:-:S04]  /*4d40*/  @!P5 LEA R12, P6, R208, R25, 0x1 ;  /* 0x00000019d00cd211 */ /* 0x001fc800078c08ff */
[----:B----4-:R-:W-:Y:S01]  /*4d50*/  @!P5 IADD3.X R13, R24, R67, RZ, P6, !PT ;  /* 0x00000043180dd210 */ /* 0x010fe200037fe4ff */
[----:B--2---:R0:W-:Y:S01]  /*4d60*/  @!P4 ST.E.128 desc[UR42][R8.64], R4 ;  /* 0x000000040800c985 */ /* 0x0041e2000c101d2a */
[----:B------:R-:W-:Y:S01]  /*4d70*/  ISETP.GE.AND P4, PT, R26, UR4, PT ;  /* 0x000000041a007c0c */ /* 0x000fe2000bf86270 */
[----:B------:R-:W-:Y:S02]  /*4d80*/  VIADD R26, R16, 0x180 ;  /* 0x00000180101a7836 */ /* 0x000fe40000000000 */
[----:B------:R-:W2:Y:S10]  /*4d90*/  @!P3 LDS.128 R4, [R15+0x8400] ;  /* 0x008400000f04b984 */ /* 0x000eb40000000c00 */
[----:B0-----:R-:W-:-:S05]  /*4da0*/  @!P4 LEA R8, P6, R207, R25, 0x1 ;  /* 0x00000019cf08c211 */ /* 0x001fca00078c08ff */
[----:B-----5:R-:W-:Y:S01]  /*4db0*/  @!P4 IMAD.X R9, R24, 0x1, R66, P6 ;  /* 0x000000011809c824 */ /* 0x020fe200030e0642 */
        /* <DEDUP_REMOVED lines=11> */
[----:B---3--:R-:W-:Y:S01]  /*4e70*/  @!P5 IMAD.X R13, R24, 0x1, R57, P6 ;  /* 0x00000001180dd824 */ /* 0x008fe200030e0639 */
[----:B--2---:R0:W-:Y:S01]  /*4e80*/  @!P4 ST.E.128 desc[UR42][R8.64], R4 ;  /* 0x000000040800c985 */ /* 0x0041e2000c101d2a */
[----:B------:R-:W-:Y:S01]  /*4e90*/  ISETP.GE.AND P4, PT, R26, UR4, PT ;  /* 0x000000041a007c0c */ /* 0x000fe2000bf86270 */
[----:B------:R-:W-:Y:S02]  /*4ea0*/  VIADD R26, R16, 0x1e0 ;  /* 0x000001e0101a7836 */ /* 0x000fe40000000000 */
[----:B------:R-:W2:Y:S10]  /*4eb0*/  @!P3 LDS.128 R4, [R14+0xc400] ;  /* 0x00c400000e04b984 */ /* 0x000eb40000000c00 */
[----:B0-----:R-:W-:-:S05]  /*4ec0*/  @!P4 LEA R8, P6, R204, R25, 0x1 ;  /* 0x00000019cc08c211 */ /* 0x001fca00078c08ff */
[----:B------:R-:W-:Y:S01]  /*4ed0*/  @!P4 IMAD.X R9, R24, 0x1, R56, P6 ;  /* 0x000000011809c824 */ /* 0x000fe200030e0638 */
[----:B--2---:R0:W-:Y:S01]  /*4ee0*/  @!P3 ST.E.128 desc[UR42][R10.64], R4 ;  /* 0x000000040a00b985 */ /* 0x0041e2000c101d2a */
[----:B------:R-:W-:-:S03]  /*4ef0*/  ISETP.GE.AND P3, PT, R26, UR4, PT ;  /* 0x000000041a007c0c */ /* 0x000fc6000bf66270 */
[----:B------:R-:W2:Y:S10]  /*4f00*/  @!P5 LDS.128 R4, [R15+0xc400] ;  /* 0x00c400000f04d984 */ /* 0x000eb40000000c00 */
[----:B0-----:R-:W-:-:S05]  /*4f10*/  @!P3 LEA R10, P6, R203, R25, 0x1 ;  /* 0x00000019cb0ab211 */ /* 0x001fca00078c08ff */
[----:B------:R-:W-:Y:S01]  /*4f20*/  @!P3 IMAD.X R11, R24, 0x1, R27, P6 ;  /* 0x00000001180bb824 */ /* 0x000fe200030e061b */
[----:B--2---:R-:W-:Y:S04]  /*4f30*/  @!P5 ST.E.128 desc[UR42][R12.64], R4 ;  /* 0x000000040c00d985 */ /* 0x004fe8000c101d2a */
[----:B------:R-:W0:Y:S04]  /*4f40*/  @!P4 LDS.128 R4, [R14+0xe400] ;  /* 0x00e400000e04c984 */ /* 0x000e280000000c00 */
[----:B0-----:R-:W-:Y:S04]  /*4f50*/  @!P4 ST.E.128 desc[UR42][R8.64], R4 ;  /* 0x000000040800c985 */ /* 0x001fe8000c101d2a */
[----:B------:R-:W0:Y:S04]  /*4f60*/  @!P3 LDS.128 R4, [R15+0xe400] ;  /* 0x00e400000f04b984 */ /* 0x000e280000000c00 */
[----:B0-----:R4:W-:Y:S02]  /*4f70*/  @!P3 ST.E.128 desc[UR42][R10.64], R4 ;  /* 0x000000040a00b985 */ /* 0x0019e4000c101d2a */
.L_x_3836:
[----:B------:R-:W-:Y:S05]  /*4f80*/  BSYNC B0 ;  /* 0x0000000000007941 */ /* 0x000fea0003800000 */
.L_x_3835:
[----:B------:R-:W-:Y:S01]  /*4f90*/  @!PT LDS RZ, [RZ] ;  /* 0x00000000fffff984 */ /* 0x000fe20000000800 */
[----:B------:R-:W-:Y:S01]  /*4fa0*/  @!PT LDS RZ, [RZ] ;  /* 0x00000000fffff984 */ /* 0x000fe20000000800 */
[----:B------:R-:W-:Y:S01]  /*4fb0*/  @!PT LDS RZ, [RZ] ;  /* 0x00000000fffff984 */ /* 0x000fe20000000800 */
[----:B------:R-:W-:Y:S01]  /*4fc0*/  @!PT LDS RZ, [RZ] ;  /* 0x00000000fffff984 */ /* 0x000fe20000000800 */
[----:B------:R5:W-:Y:S06]  /*4fd0*/  MEMBAR.ALL.CTA ;  /* 0x0000000000007992 */ /* 0x000bec0000008000 */
[----:B-----5:R-:W5:Y:S01]  /*4fe0*/  FENCE.VIEW.ASYNC.S ;  /* 0x00000000000073c6 */ /* 0x020f620000000000 */
[----:B------:R-:W-:Y:S02]  /*4ff0*/  VIADD R23, R23, 0x1 ;  /* 0x0000000117177836 */ /* 0x000fe40000000000 */
[----:B-1----:R-:W-:Y:S01]  /*5000*/  @!P2 VIADD R58, R58, 0x28cc0 ;  /* 0x00028cc03a3aa836 */ /* 0x002fe20000000000 */
[----:B-----5:R1:W-:Y:S02]  /*5010*/  BAR.SYNC.DEFER_BLOCKING R44, 0x80 ;  /* 0x0002002c0000751d */ /* 0x0203e40000010000 */
[----:B------:R-:W-:-:S02]  /*5020*/  ISETP.NE.AND P3, PT, R23, 0x2, PT ;  /* 0x000000021700780c */ /* 0x000fc40003f65270 */
[----:B------:R-:W-:Y:S02]  /*5030*/  @!P2 PRMT R58, RZ, 0x654, R58 ;  /* 0x00000654ff3aa816 */ /* 0x000fe4000000003a */
[----:B----4-:R-:W-:Y:S02]  /*5040*/  SEL R5, RZ, 0x1, P3 ;  /* 0x00000001ff057807 */ /* 0x010fe40001800000 */
[----:B------:R-:W-:Y:S02]  /*5050*/  SEL R23, R23, RZ, P3 ;  /* 0x000000ff17177207 */ /* 0x000fe40001800000 */
[----:B------:R-:W-:Y:S01]  /*5060*/  LOP3.LUT R188, R188, R5, RZ, 0x3c, !PT ;  /* 0x00000005bcbc7212 */ /* 0x000fe200078e3cff */
[----:B------:R1:W-:Y:S01]  /*5070*/  @!P2 SYNCS.ARRIVE.TRANS64.RED.A1T0 RZ, [R58+URZ], RZ ;  /* 0x000000ff3affa9a7 */ /* 0x0003e2000810043f */
[----:B------:R-:W-:Y:S01]  /*5080*/  PLOP3.LUT P2, PT, PT, PT, PT, 0x8, 0x0 ;  /* 0x000000000000781c */ /* 0x000fe20003f4e170 */
[----:B------:R-:W-:-:S12]  /*5090*/  @P1 BRA `(.L_x_3837) ;  /* 0xffffffd8003c1947 */ /* 0x000fd8000383ffff */
.L_x_3800:
[----:B------:R-:W-:Y:S04]  /*50a0*/  BSSY B0, `(.L_x_3838) ;  /* 0x0000004000007945 */ /* 0x000fe80003800000 */
[----:B------:R-:W-:Y:S05]  /*50b0*/  @P2 BRA `(.L_x_3839) ;  /* 0x0000000000082947 */ /* 0x000fea0003800000 */
[----:B------:R-:W4:Y:S02]  /*50c0*/  FENCE.VIEW.ASYNC.G ;  /* 0x00000000000073c6 */ /* 0x000f240000000100 */
[----:B----4-:R-:W-:Y:S06]  /*50d0*/  BAR.ARV 0xc, 0x180 ;  /* 0x0306000000007b1d */ /* 0x010fec0000002000 */
.L_x_3839:
[----:B------:R-:W-:Y:S05]  /*50e0*/  BSYNC B0 ;  /* 0x0000000000007941 */ /* 0x000fea0003800000 */
.L_x_3838:
[----:B------:R-:W4:Y:S01]  /*50f0*/  LDL R0, [R1+0x1c] ;  /* 0x00001c0001007983 */ /* 0x000f220000100800 */
[----:B------:R-:W-:Y:S01]  /*5100*/  UISETP.NE.AND UP0, UPT, UR39, 0x1, UPT ;  /* 0x000000012700788c */ /* 0x000fe2000bf05270 */
[----:B------:R-:W-:Y:S01]  /*5110*/  BSSY B7, `(.L_x_3840) ;  /* 0x0000905000077945 */ /* 0x000fe20003800000 */
[----:B------:R-:W-:-:S04]  /*5120*/  ULDC UR4, c[0x0][0x9f0] ;  /* 0x00027c0000047ab9 */ /* 0x000fc80000000800 */
[----:B------:R-:W-:Y:S02]  /*5130*/  PLOP3.LUT P1, PT, PT, PT, UP0, 0x80, 0x0 ;  /* 0x000000000000781c */ /* 0x000fe40003f2f008 */
[----:B----4-:R-:W-:-:S04]  /*5140*/  ISETP.NE.AND P0, PT, R0, RZ, PT ;  /* 0x000000ff0000720c */ /* 0x010fc80003f05270 */
[----:B------:R-:W-:-:S07]  /*5150*/  SEL R10, R0, UR4, P0 ;  /* 0x00000004000a7c07 */ /* 0x000fce0008000000 */
[----:B------:R-:W-:Y:S05]  /*5160*/  @!P1 BRA `(.L_x_3841) ;  /* 0x00000020003c9947 */ /* 0x000fea0003800000 */
[----:B------:R-:W-:Y:S01]  /*5170*/  LOP3.LUT P2, RZ, R18, 0x4, RZ, 0xc0, !PT ;  /* 0x0000000412ff7812 */ /* 0x000fe2000784c0ff */
[----:B------:R-:W-:Y:S01]  /*5180*/  BSSY B0, `(.L_x_3842) ;  /* 0x000001d000007945 */ /* 0x000fe20003800000 */
[----:B------:R-:W-:-:S11]  /*5190*/  IMAD.MOV.U32 R3, RZ, RZ, RZ ;  /* 0x000000ffff037224 */ /* 0x000fd600078e00ff */
[----:B------:R-:W-:Y:S05]  /*51a0*/  @!P2 BRA `(.L_x_3843) ;  /* 0x000000000068a947 */ /* 0x000fea0003800000 */
[-C--:B------:R-:W-:Y:S02]  /*51b0*/  IABS R6, R10.reuse ;  /* 0x0000000a00067213 */ /* 0x080fe40000000000 */
[----:B------:R-:W-:Y:S02]  /*51c0*/  IADD3 R0, R171, -0x1, R10 ;  /* 0xffffffffab007810 */ /* 0x000fe40007ffe00a */
[----:B------:R-:W4:Y:S01]  /*51d0*/  I2F.RP R3, R6 ;  /* 0x0000000600037306 */ /* 0x000f220000209400 */
[----:B------:R-:W-:Y:S02]  /*51e0*/  IABS R9, R10 ;  /* 0x0000000a00097213 */ /* 0x000fe40000000000 */
[----:B------:R-:W-:Y:S02]  /*51f0*/  IABS R8, R0 ;  /* 0x0000000000087213 */ /* 0x000fe40000000000 */
[----:B------:R-:W-:-:S04]  /*5200*/  LOP3.LUT R0, R0, R10, RZ, 0x3c, !PT ;  /* 0x0000000a00007212 */ /* 0x000fc800078e3cff */
[----:B------:R-:W-:Y:S01]  /*5210*/  ISETP.GE.AND P2, PT, R0, RZ, PT ;  /* 0x000000ff0000720c */ /* 0x000fe20003f46270 */
[----:B----4-:R-:W4:Y:S02]  /*5220*/  MUFU.RCP R3, R3 ;  /* 0x0000000300037308 */ /* 0x010f240000001000 */
[----:B----4-:R-:W-:Y:S02]  /*5230*/  VIADD R4, R3, 0xffffffe ;  /* 0x0ffffffe03047836 */ /* 0x010fe40000000000 */
[----:B------:R-:W-:-:S04]  /*5240*/  IMAD.MOV R3, RZ, RZ, -R9 ;  /* 0x000000ffff037224 */ /* 0x000fc800078e0a09 */
[----:B------:R4:W0:Y:S02]  /*5250*/  F2I.FTZ.U32.TRUNC.NTZ R5, R4 ;  /* 0x0000000400057305 */ /* 0x000824000021f000 */
[----:B----4-:R-:W-:Y:S02]  /*5260*/  IMAD.MOV.U32 R4, RZ, RZ, RZ ;  /* 0x000000ffff047224 */ /* 0x010fe400078e00ff */
[----:B0-----:R-:W-:-:S04]  /*5270*/  IMAD.MOV R7, RZ, RZ, -R5 ;  /* 0x000000ffff077224 */ /* 0x001fc800078e0a05 */
        /* <DEDUP_REMOVED lines=13> */
.L_x_3843:
[----:B------:R-:W-:Y:S05]  /*5350*/  BSYNC B0 ;  /* 0x0000000000007941 */ /* 0x000fea0003800000 */
.L_x_3842:
[----:B------:R-:W4:Y:S01]  /*5360*/  LDL R0, [R1+0x38] ;  /* 0x0000380001007983 */ /* 0x000f220000100800 */
[----:B------:R-:W-:Y:S02]  /*5370*/  PLOP3.LUT P0, PT, PT, PT, PT, 0x80, 0x0 ;  /* 0x000000000000781c */ /* 0x000fe40003f0f070 */
        /* <DEDUP_REMOVED lines=42> */
[----:B---3--:R-:W-:Y:S02]  /*5620*/  CS2R R68, SRZ ;  /* 0x0000000000447805 */ /* 0x008fe4000001ff00 */
[----:B------:R-:W-:Y:S02]  /*5630*/  CS2R R66, SRZ ;  /* 0x0000000000427805 */ /* 0x000fe4000001ff00 */
[----:B------:R-:W-:Y:S02]  /*5640*/  CS2R R64, SRZ ;  /* 0x0000000000407805 */ /* 0x000fe4000001ff00 */
[----:B------:R-:W-:Y:S02]  /*5650*/  CS2R R62, SRZ ;  /* 0x00000000003e7805 */ /* 0x000fe4000001ff00 */
[----:B------:R-:W-:-:S02]  /*5660*/  CS2R R60, SRZ ;  /* 0x00000000003c7805 */ /* 0x000fc4000001ff00 */
[----:B-1----:R-:W-:Y:S02]  /*5670*/  CS2R R58, SRZ ;  /* 0x00000000003a7805 */ /* 0x002fe4000001ff00 */
        /* <DEDUP_REMOVED lines=16> */
[----:B0-2---:R-:W-:Y:S01]  /*5780*/  CS2R R24, SRZ ;  /* 0x0000000000187805 */ /* 0x005fe2000001ff00 */
[----:B----4-:R-:W-:-:S05]  /*5790*/  IMAD R0, R0, R3, RZ ;  /* 0x0000000300007224 */ /* 0x010fca00078e02ff */
[----:B------:R-:W-:-:S04]  /*57a0*/  VIADDMNMX R3, R0, R3, R171, PT ;  /* 0x0000000300037246 */ /* 0x000fc800038001ab */
[----:B------:R-:W-:-:S13]  /*57b0*/  ISETP.GT.AND P1, PT, R3, R0, PT ;  /* 0x000000000300720c */ /* 0x000fda0003f24270 */
[----:B------:R-:W-:Y:S05]  /*57c0*/  @!P1 BRA `(.L_x_3844) ;  /* 0x0000008800649947 */ /* 0x000fea0003800000 */
[----:B------:R-:W2:Y:S04]  /*57d0*/  LDL R4, [R1+0x44] ;  /* 0x0000440001047983 */ /* 0x000ea80000100800 */
[----:B--2---:R-:W0:Y:S02]  /*57e0*/  SHFL.IDX PT, R4, R4, RZ, 0x1f ;  /* 0x00001fff04047589 */ /* 0x004e2400000e0000 */
[----:B0-----:R-:W-:-:S04]  /*57f0*/  LEA.HI R5, R4, R4, RZ, 0x1 ;  /* 0x0000000404057211 */ /* 0x001fc800078f08ff */
[----:B------:R-:W-:-:S05]  /*5800*/  LOP3.LUT R5, R5, 0x1fffe, RZ, 0xc0, !PT ;  /* 0x0001fffe05057812 */ /* 0x000fca00078ec0ff */
[----:B------:R-:W-:Y:S02]  /*5810*/  IMAD.IADD R5, R4, 0x1, -R5 ;  /* 0x0000000104057824 */ /* 0x000fe400078e0a05 */
[----:B------:R-:W-:Y:S02]  /*5820*/  IMAD.U32 R4, RZ, RZ, UR37 ;  /* 0x00000025ff047e24 */ /* 0x000fe4000f8e00ff */
[----:B------:R-:W-:-:S03]  /*5830*/  IMAD R5, R5, 0x8000, R2 ;  /* 0x0000800005057824 */ /* 0x000fc600078e0202 */
[----:B------:R-:W-:Y:S01]  /*5840*/  ISETP.NE.AND P0, PT, R4, 0x3, PT ;  /* 0x000000030400780c */ /* 0x000fe20003f05270 */
[----:B------:R-:W-:-:S05]  /*5850*/  VIADD R5, R5, 0x400 ;  /* 0x0000040005057836 */ /* 0x000fca0000000000 */
[----:B------:R-:W-:-:S04]  /*5860*/  SHF.R.U32.HI R5, RZ, 0x4, R5 ;  /* 0x00000004ff057819 */ /* 0x000fc80000011605 */
[----:B------:R-:W-:-:S04]  /*5870*/  LOP3.LUT R5, R5, 0x3fff, RZ, 0xc0, !PT ;  /* 0x00003fff05057812 */ /* 0x000fc800078ec0ff */
[----:B------:R-:W-:Y:S01]  /*5880*/  LOP3.LUT R14, R5, 0x2000000, RZ, 0xfc, !PT ;  /* 0x02000000050e7812 */ /* 0x000fe200078efcff */
[----:B------:R-:W-:Y:S06]  /*5890*/  @!P0 BRA `(.L_x_3845) ;  /* 0x0000000000048947 */ /* 0x000fec0003800000 */
[----:B------:R-:W-:Y:S01]  /*58a0*/  BPT.TRAP 0x1 ;  /* 0x000000040000795c */ /* 0x000fe20000300000 */
.L_x_3845:
[----:B------:R-:W-:Y:S01]  /*58b0*/  IMAD R10, R19, 0x8, R2 ;  /* 0x00000008130a7824 */ /* 0x000fe200078e0202 */
[----:B------:R-:W-:Y:S01]  /*58c0*/  SHF.L.U32 R7, R185, 0x1f, RZ ;  /* 0x0000001fb9077819 */ /* 0x000fe200000006ff */
[----:B------:R-:W-:Y:S01]  /*58d0*/  VIADD R4, R2, 0x26800 ;  /* 0x0002680002047836 */ /* 0x000fe20000000000 */
[----:B------:R-:W-:Y:S02]  /*58e0*/  BSSY B0, `(.L_x_3846) ;  /* 0x0000008000007945 */ /* 0x000fe40003800000 */
[----:B------:R-:W0:Y:S02]  /*58f0*/  SYNCS.PHASECHK.TRANS64.TRYWAIT P1, [R10+URZ+0x28c50], R7 ;  /* 0x028c50070a0075a7 */ /* 0x000e24000802017f */
[----:B------:R-:W-:Y:S01]  /*5900*/  SHF.R.U32.HI R5, RZ, 0x4, R4 ;  /* 0x00000004ff057819 */ /* 0x000fe20000011604 */
[----:B------:R-:W-:-:S03]  /*5910*/  IMAD R4, R19, 0x1000, R14 ;  /* 0x0000100013047824 */ /* 0x000fc600078e020e */
[----:B------:R-:W-:-:S04]  /*5920*/  LOP3.LUT R5, R5, 0x3fff, RZ, 0xc0, !PT ;  /* 0x00003fff05057812 */ /* 0x000fc800078ec0ff */
[----:B------:R-:W-:Y:S01]  /*5930*/  LOP3.LUT R11, R5, 0x10000, RZ, 0xfc, !PT ;  /* 0x00010000050b7812 */ /* 0x000fe200078efcff */
[----:B------:R-:W-:Y:S01]  /*5940*/  IMAD.MOV.U32 R5, RZ, RZ, 0x40000040 ;  /* 0x40000040ff057424 */ /* 0x000fe200078e00ff */
[----:B0-----:R-:W-:Y:S06]  /*5950*/  @!P1 BRA `(.L_x_3847) ;  /* 0x0000015400a49947 */ /* 0x001fec0003800000 */
.L_x_4076:
[----:B------:R-:W-:Y:S05]  /*5960*/  BSYNC B0 ;  /* 0x0000000000007941 */ /* 0x000fea0003800000 */
.L_x_3846:
[----:B------:R-:W-:Y:S01]  /*5970*/  BAR.SYNC.DEFER_BLOCKING 0xe, 0x100 ;  /* 0x0384000000007b1d */ /* 0x000fe20000010000 */
[----:B------:R-:W-:Y:S01]  /*5980*/  IMAD.MOV.U32 R6, RZ, RZ, R11 ;  /* 0x000000ffff067224 */ /* 0x000fe200078e000b */
[C---:B------:R-:W-:Y:S01]  /*5990*/  R2UR UR6, R4.reuse ;  /* 0x00000000040672ca */ /* 0x040fe200000e0000 */
[----:B0-----:R-:W-:Y:S01]  /*59a0*/  IMAD.MOV.U32 R7, RZ, RZ, 0x40000040 ;  /* 0x40000040ff077424 */ /* 0x001fe200078e00ff */
[----:B------:R-:W-:Y:S01]  /*59b0*/  R2UR UR7, R5 ;  /* 0x00000000050772ca */ /* 0x000fe200000e0000 */
[----:B------:R-:W-:Y:S01]  /*59c0*/  VIADD R8, R4, 0x100 ;  /* 0x0000010004087836 */ /* 0x000fe20000000000 */
[----:B------:R-:W-:Y:S01]  /*59d0*/  R2UR UR4, R6 ;  /* 0x00000000060472ca */ /* 0x000fe200000e0000 */
[----:B------:R-:W-:Y:S01]  /*59e0*/  IMAD.MOV.U32 R9, RZ, RZ, 0x40000040 ;  /* 0x40000040ff097424 */ /* 0x000fe200078e00ff */
[----:B------:R-:W-:Y:S01]  /*59f0*/  R2UR UR5, R7 ;  /* 0x00000000070572ca */ /* 0x000fe200000e0000 */
[----:B------:R-:W-:Y:S01]  /*5a00*/  VIADD R6, R4, 0x80 ;  /* 0x0000008004067836 */ /* 0x000fe20000000000 */
[----:B------:R-:W-:Y:S01]  /*5a10*/  R2UR UR14, R8 ;  /* 0x00000000080e72ca */ /* 0x000fe200000e0000 */
[----:B------:R-:W-:Y:S01]  /*5a20*/  VIADD R8, R11, 0x2 ;  /* 0x000000020b087836 */ /* 0x000fe20000000000 */
[----:B------:R-:W-:Y:S01]  /*5a30*/  R2UR UR15, R9 ;  /* 0x00000000090f72ca */ /* 0x000fe200000e0000 */
[----:B------:R-:W-:Y:S01]  /*5a40*/  IMAD.MOV.U32 R9, RZ, RZ, 0x40000040 ;  /* 0x40000040ff097424 */ /* 0x000fe200078e00ff */
[----:B------:R-:W-:Y:S01]  /*5a50*/  R2UR UR10, R6 ;  /* 0x00000000060a72ca */ /* 0x000fe200000e0000 */
[----:B------:R-:W-:Y:S01]  /*5a60*/  VIADD R4, R4, 0x180 ;  /* 0x0000018004047836 */ /* 0x000fe20000000000 */
[----:B------:R-:W-:Y:S01]  /*5a70*/  R2UR UR11, R7 ;  /* 0x00000000070b72ca */ /* 0x000fe200000e0000 */
[----:B------:R-:W-:Y:S01]  /*5a80*/  IMAD.MOV.U32 R7, RZ, RZ, 0x40000040 ;  /* 0x40000040ff077424 */ /* 0x000fe200078e00ff */
[----:B------:R-:W-:Y:S01]  /*5a90*/  R2UR UR8, R8 ;  /* 0x00000000080872ca */ /* 0x000fe200000e0000 */
[----:B------:R-:W-:Y:S01]  /*5aa0*/  IMAD.MOV.U32 R5, RZ, RZ, 0x40000040 ;  /* 0x40000040ff057424 */ /* 0x000fe200078e00ff */
[----:B------:R-:W-:-:S02]  /*5ab0*/  R2UR UR9, R9 ;  /* 0x00000000090972ca */ /* 0x000fc400000e0000 */
[----:B------:R-:W-:Y:S01]  /*5ac0*/  IADD3 R6, R11, 0x4, RZ ;  /* 0x000000040b067810 */ /* 0x000fe20007ffe0ff */
[----:B------:R-:W-:Y:S01]  /*5ad0*/  WARPGROUP.ARRIVE ;  /* 0x00000000000079c5 */ /* 0x000fe20000000000 */
[----:B------:R-:W-:Y:S02]  /*5ae0*/  R2UR UR13, R7 ;  /* 0x00000000070d72ca */ /* 0x000fe400000e0000 */
[----:B------:R-:W-:-:S03]  /*5af0*/  R2UR UR12, R6 ;  /* 0x00000000060c72ca */ /* 0x000fc600000e0000 */
[----:B------:R-:W-:Y:S01]  /*5b00*/  HGMMA.64x256x16.F32 R24, gdesc[UR4].tnspB, RZ, !UPT, gsb0 ;  /* 0x43e00000041879f0 */ /* 0x000fe2000c0008ff */
[----:B------:R-:W-:Y:S01]  /*5b10*/  R2UR UR6, R4 ;  /* 0x00000000040672ca */ /* 0x000fe200000e0000 */
[----:B------:R-:W-:Y:S01]  /*5b20*/  VIADD R4, R11, 0x6 ;  /* 0x000000060b047836 */ /* 0x000fe20000000000 */
[----:B------:R-:W-:Y:S01]  /*5b30*/  R2UR UR7, R5 ;  /* 0x00000000050772ca */ /* 0x000fe200000e0000 */
[----:B------:R-:W-:-:S03]  /*5b40*/  IMAD.MOV.U32 R5, RZ, RZ, 0x40000040 ;  /* 0x40000040ff057424 */ /* 0x000fc600078e00ff */
[----:B------:R-:W-:Y:S02]  /*5b50*/  R2UR UR4, R4 ;  /* 0x00000000040472ca */ /* 0x000fe400000e0000 */
[----:B------:R-:W-:Y:S01]  /*5b60*/  R2UR UR5, R5 ;  /* 0x00000000050572ca */ /* 0x000fe200000e0000 */
        /* <DEDUP_REMOVED lines=16> */
.L_x_3848:
[----:B------:R-:W-:Y:S01]  /*5c70*/  VIADD R3, R3, 0xfffffffe ;  /* 0xfffffffe03037836 */ /* 0x000fe20000000000 */
[----:B------:R-:W-:Y:S01]  /*5c80*/  BSSY B0, `(.L_x_3849) ;  /* 0x00000cf000007945 */ /* 0x000fe20003800000 */
[----:B------:R-:W-:-:S03]  /*5c90*/  VIADD R10, R10, 0x28c60 ;  /* 0x00028c600a0a7836 */ /* 0x000fc60000000000 */
[----:B------:R-:W-:Y:S02]  /*5ca0*/  ISETP.GE.AND P1, PT, R3, R0, PT ;  /* 0x000000000300720c */ /* 0x000fe40003f26270 */
[----:B------:R-:W-:-:S04]  /*5cb0*/  PRMT R10, R190, 0x654, R10 ;  /* 0x00000654be0a7816 */ /* 0x000fc8000000000a */
[----:B------:R0:W-:Y:S07]  /*5cc0*/  SYNCS.ARRIVE.TRANS64.RED.A1T0 RZ, [R10+URZ], RZ ;  /* 0x000000ff0aff79a7 */ /* 0x0001ee000810043f */
[----:B------:R-:W-:Y:S05]  /*5cd0*/  @!P1 BRA `(.L_x_3850) ;  /* 0x0000000c00249947 */ /* 0x000fea0003800000 */
.L_x_3857:
[----:B------:R-:W-:Y:S01]  /*5ce0*/  BAR.SYNC.DEFER_BLOCKING 0xe, 0x100 ;  /* 0x0384000000007b1d */ /* 0x000fe20000010000 */
[C---:B01----:R-:W-:Y:S02]  /*5cf0*/  IMAD R10, R19.reuse, 0x40, R195 ;  /* 0x00000040130a7824 */ /* 0x043fe400078e02c3 */
[----:B------:R-:W-:Y:S02]  /*5d00*/  VIADD R19, R19, 0x1 ;  /* 0x0000000113137836 */ /* 0x000fe40000000000 */
[----:B------:R-:W-:-:S03]  /*5d10*/  IMAD R10, R10, 0x4, R2 ;  /* 0x000000040a0a7824 */ /* 0x000fc600078e0202 */
[----:B------:R-:W-:-:S04]  /*5d20*/  ISETP.NE.AND P1, PT, R19, 0x2, PT ;  /* 0x000000021300780c */ /* 0x000fc80003f25270 */
[----:B------:R-:W-:Y:S01]  /*5d30*/  SEL R19, R19, RZ, P1 ;  /* 0x000000ff13137207 */ /* 0x000fe20000800000 */
[----:B------:R-:W0:Y:S04]  /*5d40*/  LDS R11, [R10+0x28800] ;  /* 0x028800000a0b7984 */ /* 0x000e280000000800 */
[----:B------:R-:W1:Y:S01]  /*5d50*/  LDS R10, [R10+0x28820] ;  /* 0x028820000a0a7984 */ /* 0x000e620000000800 */
[-C--:B0-----:R-:W-:Y:S01]  /*5d60*/  FMUL.FTZ R24, R24, R11.reuse ;  /* 0x0000000b18187220 */ /* 0x081fe20000410000 */
[-C--:B------:R-:W-:Y:S01]  /*5d70*/  FMUL.FTZ R25, R25, R11.reuse ;  /* 0x0000000b19197220 */ /* 0x080fe20000410000 */
[-C--:B------:R-:W-:Y:S01]  /*5d80*/  FMUL.FTZ R28, R28, R11.reuse ;  /* 0x0000000b1c1c7220 */ /* 0x080fe20000410000 */
[-C--:B------:R-:W-:Y:S01]  /*5d90*/  FMUL.FTZ R29, R29, R11.reuse ;  /* 0x0000000b1d1d7220 */ /* 0x080fe20000410000 */
        /* <DEDUP_REMOVED lines=126> */
[----:B------:R-:W-:Y:S06]  /*6580*/  @!P0 BRA `(.L_x_3851) ;  /* 0x0000000000048947 */ /* 0x000fec0003800000 */
[----:B------:R-:W-:Y:S01]  /*6590*/  BPT.TRAP 0x1 ;  /* 0x000000040000795c */ /* 0x000fe20000300000 */
.L_x_3851:
[----:B------:R-:W-:Y:S01]  /*65a0*/  IMAD R10, R19, 0x8, R2 ;  /* 0x00000008130a7824 */ /* 0x000fe200078e0202 */
[----:B------:R-:W-:-:S04]  /*65b0*/  SHF.L.U32 R11, R185, 0x1f, RZ ;  /* 0x0000001fb90b7819 */ /* 0x000fc800000006ff */
[----:B------:R0:W1:Y:S01]  /*65c0*/  SYNCS.PHASECHK.TRANS64.TRYWAIT P1, [R10+URZ+0x28c50], R11 ;  /* 0x028c500b0a0075a7 */ /* 0x000062000802017f */
[----:B------:R-:W-:Y:S05]  /*65d0*/  @!P0 BRA `(.L_x_3852) ;  /* 0x0000000000048947 */ /* 0x000fea0003800000 */
[----:B------:R-:W-:Y:S01]  /*65e0*/  BPT.TRAP 0x1 ;  /* 0x000000040000795c */ /* 0x000fe20000300000 */
.L_x_3852:
[----:B------:R-:W-:Y:S04]  /*65f0*/  BSSY B1, `(.L_x_3853) ;  /* 0x0000004000017945 */ /* 0x000fe80003800000 */
[----:B-1----:R-:W-:Y:S05]  /*6600*/  @P1 BRA `(.L_x_3854) ;  /* 0x0000000000081947 */ /* 0x002fea0003800000 */
[----:B------:R-:W1:Y:S02]  /*6610*/  SYNCS.PHASECHK.TRANS64.TRYWAIT P1, [R10+URZ+0x28c50], R11 ;  /* 0x028c500b0a0075a7 */ /* 0x000e64000802017f */
[----:B-1----:R-:W-:Y:S05]  /*6620*/  @!P1 BRA `(.L_x_3855) ;  /* 0x0000014800849947 */ /* 0x002fea0003800000 */
.L_x_3854:
[----:B------:R-:W-:Y:S05]  /*6630*/  BSYNC B1 ;  /* 0x0000000000017941 */ /* 0x000fea0003800000 */
.L_x_3853:
[----:B01----:R-:W-:Y:S01]  /*6640*/  IMAD R10, R19, 0x1000, R14 ;  /* 0x00001000130a7824 */ /* 0x003fe200078e020e */
[----:B------:R-:W-:Y:S01]  /*6650*/  WARPGROUP.ARRIVE ;  /* 0x00000000000079c5 */ /* 0x000fe20000000000 */
[----:B------:R-:W-:Y:S01]  /*6660*/  IMAD.MOV.U32 R11, RZ, RZ, 0x40000040 ;  /* 0x40000040ff0b7424 */ /* 0x000fe200078e00ff */
[----:B------:R-:W-:Y:S01]  /*6670*/  R2UR UR8, R8 ;  /* 0x00000000080872ca */ /* 0x000fe200000e0000 */
[C---:B------:R-:W-:Y:S01]  /*6680*/  VIADD R12, R10.reuse, 0x80 ;  /* 0x000000800a0c7836 */ /* 0x040fe20000000000 */
[----:B------:R-:W-:Y:S01]  /*6690*/  R2UR UR6, R10 ;  /* 0x000000000a0672ca */ /* 0x000fe200000e0000 */
[----:B------:R-:W-:Y:S01]  /*66a0*/  IMAD.MOV.U32 R13, RZ, RZ, 0x40000040 ;  /* 0x40000040ff0d7424 */ /* 0x000fe200078e00ff */
[C---:B------:R-:W-:Y:S02]  /*66b0*/  R2UR UR7, R11.reuse ;  /* 0x000000000b0772ca */ /* 0x040fe400000e0000 */
[----:B------:R-:W-:Y:S01]  /*66c0*/  R2UR UR10, R12 ;  /* 0x000000000c0a72ca */ /* 0x000fe200000e0000 */
[C---:B------:R-:W-:Y:S01]  /*66d0*/  VIADD R12, R10.reuse, 0x100 ;  /* 0x000001000a0c7836 */ /* 0x040fe20000000000 */
[----:B------:R-:W-:Y:S01]  /*66e0*/  R2UR UR5, R11 ;  /* 0x000000000b0572ca */ /* 0x000fe200000e0000 */
[----:B------:R-:W-:Y:S01]  /*66f0*/  VIADD R10, R10, 0x180 ;  /* 0x000001800a0a7836 */ /* 0x000fe20000000000 */
[----:B------:R-:W-:-:S02]  /*6700*/  R2UR UR11, R13 ;  /* 0x000000000d0b72ca */ /* 0x000fc400000e0000 */
[----:B------:R-:W-:Y:S02]  /*6710*/  R2UR UR9, R9 ;  /* 0x00000000090972ca */ /* 0x000fe400000e0000 */
[----:B------:R-:W-:Y:S01]  /*6720*/  R2UR UR18, R10 ;  /* 0x000000000a1272ca */ /* 0x000fe200000e0000 */
[----:B------:R-:W-:Y:S01]  /*6730*/  VIADD R10, R2, 0x26800 ;  /* 0x00026800020a7836 */ /* 0x000fe20000000000 */
[----:B------:R-:W-:Y:S02]  /*6740*/  R2UR UR14, R12 ;  /* 0x000000000c0e72ca */ /* 0x000fe400000e0000 */
[----:B------:R-:W-:Y:S02]  /*6750*/  R2UR UR15, R13 ;  /* 0x000000000d0f72ca */ /* 0x000fe400000e0000 */
[----:B------:R-:W-:Y:S02]  /*6760*/  SHF.R.U32.HI R10, RZ, 0x4, R10 ;  /* 0x00000004ff0a7819 */ /* 0x000fe4000001160a */
[----:B------:R-:W-:-:S02]  /*6770*/  R2UR UR12, R6 ;  /* 0x00000000060c72ca */ /* 0x000fc400000e0000 */
[----:B------:R-:W-:Y:S02]  /*6780*/  LOP3.LUT R10, R10, 0x3fff, RZ, 0xc0, !PT ;  /* 0x00003fff0a0a7812 */ /* 0x000fe400078ec0ff */
[----:B------:R-:W-:Y:S02]  /*6790*/  R2UR UR13, R7 ;  /* 0x00000000070d72ca */ /* 0x000fe400000e0000 */
[----:B------:R-:W-:Y:S02]  /*67a0*/  LOP3.LUT R10, R10, 0x10000, RZ, 0xfc, !PT ;  /* 0x000100000a0a7812 */ /* 0x000fe400078efcff */
[----:B------:R-:W-:Y:S02]  /*67b0*/  R2UR UR19, R11 ;  /* 0x000000000b1372ca */ /* 0x000fe400000e0000 */
[----:B------:R-:W-:Y:S02]  /*67c0*/  R2UR UR4, R10 ;  /* 0x000000000a0472ca */ /* 0x000fe400000e0000 */
[----:B------:R-:W-:-:S02]  /*67d0*/  R2UR UR16, R4 ;  /* 0x00000000041072ca */ /* 0x000fc400000e0000 */
[----:B------:R-:W-:-:S09]  /*67e0*/  R2UR UR17, R5 ;  /* 0x00000000051172ca */ /* 0x000fd200000e0000 */
        /* <DEDUP_REMOVED lines=17> */
.L_x_3856:
[----:B------:R-:W-:Y:S01]  /*6900*/  IMAD R10, R19, 0x8, R2 ;  /* 0x00000008130a7824 */ /* 0x000fe200078e0202 */
[C---:B------:R-:W-:Y:S01]  /*6910*/  ISETP.GT.AND P1, PT, R3.reuse, R0, PT ;  /* 0x000000000300720c */ /* 0x040fe20003f24270 */
[----:B------:R-:W-:Y:S02]  /*6920*/  VIADD R3, R3, 0xffffffff ;  /* 0xffffffff03037836 */ /* 0x000fe40000000000 */
[----:B------:R-:W-:-:S05]  /*6930*/  VIADD R10, R10, 0x28c60 ;  /* 0x00028c600a0a7836 */ /* 0x000fca0000000000 */
[----:B------:R-:W-:-:S04]  /*6940*/  PRMT R10, R190, 0x654, R10 ;  /* 0x00000654be0a7816 */ /* 0x000fc8000000000a */
[----:B------:R1:W-:Y:S01]  /*6950*/  SYNCS.ARRIVE.TRANS64.RED.A1T0 RZ, [R10+URZ], RZ ;  /* 0x000000ff0aff79a7 */ /* 0x0003e2000810043f */
[----:B------:R-:W-:Y:S05]  /*6960*/  @P1 BRA `(.L_x_3857) ;  /* 0xfffffff000dc1947 */ /* 0x000fea000383ffff */
.L_x_3850:
[----:B------:R-:W-:Y:S05]  /*6970*/  BSYNC B0 ;  /* 0x0000000000007941 */ /* 0x000fea0003800000 */
.L_x_3849:
[----:B------:R-:W-:Y:S01]  /*6980*/  BAR.SYNC.DEFER_BLOCKING 0xe, 0x100 ;  /* 0x0384000000007b1d */ /* 0x000fe20000010000 */
[C---:B------:R-:W-:Y:S01]  /*6990*/  LEA R0, R19.reuse, R195, 0x6 ;  /* 0x000000c313007211 */ /* 0x040fe200078e30ff */
[----:B------:R-:W-:Y:S01]  /*69a0*/  VIADD R19, R19, 0x1 ;  /* 0x0000000113137836 */ /* 0x000fe20000000000 */
[----:B------:R-:W-:Y:S02]  /*69b0*/  PLOP3.LUT P0, PT, PT, PT, PT, 0x8, 0x0 ;  /* 0x000000000000781c */ /* 0x000fe40003f0e170 */
[----:B------:R-:W-:Y:S01]  /*69c0*/  CS2R R20, SRZ ;  /* 0x0000000000147805 */ /* 0x000fe2000001ff00 */
[----:B------:R-:W-:Y:S01]  /*69d0*/  IMAD R2, R0, 0x4, R2 ;  /* 0x0000000400027824 */ /* 0x000fe200078e0202 */
[----:B------:R-:W-:-:S04]  /*69e0*/  ISETP.NE.AND P1, PT, R19, 0x2, PT ;  /* 0x000000021300780c */ /* 0x000fc80003f25270 */
[----:B------:R-:W-:Y:S01]  /*69f0*/  SEL R19, R19, RZ, P1 ;  /* 0x000000ff13137207 */ /* 0x000fe20000800000 */
[----:B------:R-:W2:Y:S02]  /*6a00*/  LDS R0, [R2+0x28800] ;  /* 0x0288000002007984 */ /* 0x000ea40000000800 */
        /* <DEDUP_REMOVED lines=63> */
[----:B------:R-:W-:-:S02]  /*6e00*/  FMUL.FTZ R149, R149, R0 ;  /* 0x0000000095957220 */ /* 0x000fc40000410000 */
        /* <DEDUP_REMOVED lines=65> */
[----:B------:R-:W-:-:S04]  /*7220*/  SEL R0, RZ, 0x1, P1 ;  /* 0x00000001ff007807 */ /* 0x000fc80000800000 */
[----:B------:R-:W-:Y:S01]  /*7230*/  LOP3.LUT R185, R185, R0, RZ, 0x3c, !PT ;  /* 0x00000000b9b97212 */ /* 0x000fe200078e3cff */
[----:B------:R-:W-:Y:S06]  /*7240*/  BAR.ARV 0xf, 0x100 ;  /* 0x03c4000000007b1d */ /* 0x000fec0000002000 */
[----:B------:R-:W-:Y:S05]  /*7250*/  BRA `(.L_x_3844) ;  /* 0x0000006c00c07947 */ /* 0x000fea0003800000 */
.L_x_3841:
[----:B------:R-:W-:Y:S01]  /*7260*/  LOP3.LUT P1, RZ, R18, 0x4, RZ, 0xc0, !PT ;  /* 0x0000000412ff7812 */ /* 0x000fe2000782c0ff */
[----:B------:R-:W-:Y:S01]  /*7270*/  BSSY B0, `(.L_x_3858) ;  /* 0x000001e000007945 */ /* 0x000fe20003800000 */
[----:B------:R-:W-:-:S11]  /*7280*/  IMAD.MOV.U32 R0, RZ, RZ, RZ ;  /* 0x000000ffff007224 */ /* 0x000fd600078e00ff */
[----:B------:R-:W-:Y:S05]  /*7290*/  @!P1 BRA `(.L_x_3859) ;  /* 0x00000000006c9947 */ /* 0x000fea0003800000 */
[-C--:B------:R-:W-:Y:S02]  /*72a0*/  IABS R0, R10.reuse ;  /* 0x0000000a00007213 */ /* 0x080fe40000000000 */
[----:B------:R-:W-:Y:S02]  /*72b0*/  IADD3 R3, R171, -0x1, R10 ;  /* 0xffffffffab037810 */ /* 0x000fe40007ffe00a */
[----:B------:R-:W4:Y:S01]  /*72c0*/  I2F.RP R6, R0 ;  /* 0x0000000000067306 */ /* 0x000f220000209400 */
[----:B------:R-:W-:-:S05]  /*72d0*/  IABS R8, R10 ;  /* 0x0000000a00087213 */ /* 0x000fca0000000000 */
[----:B------:R-:W-:Y:S02]  /*72e0*/  IMAD.MOV R8, RZ, RZ, -R8 ;  /* 0x000000ffff087224 */ /* 0x000fe400078e0a08 */
[----:B----4-:R-:W4:Y:S02]  /*72f0*/  MUFU.RCP R6, R6 ;  /* 0x0000000600067308 */ /* 0x010f240000001000 */
[----:B----4-:R-:W-:Y:S01]  /*7300*/  VIADD R4, R6, 0xffffffe ;  /* 0x0ffffffe06047836 */ /* 0x010fe20000000000 */
[----:B------:R-:W-:Y:S02]  /*7310*/  IABS R6, R3 ;  /* 0x0000000300067213 */ /* 0x000fe40000000000 */
[----:B------:R-:W-:-:S03]  /*7320*/  LOP3.LUT R3, R3, R10, RZ, 0x3c, !PT ;  /* 0x0000000a03037212 */ /* 0x000fc600078e3cff */
[----:B------:R4:W0:Y:S01]  /*7330*/  F2I.FTZ.U32.TRUNC.NTZ R5, R4 ;  /* 0x0000000400057305 */ /* 0x000822000021f000 */
[----:B------:R-:W-:Y:S01]  /*7340*/  ISETP.GE.AND P2, PT, R3, RZ, PT ;  /* 0x000000ff0300720c */ /* 0x000fe20003f46270 */
[----:B----4-:R-:W-:Y:S02]  /*7350*/  IMAD.MOV.U32 R4, RZ, RZ, RZ ;  /* 0x000000ffff047224 */ /* 0x010fe400078e00ff */
[----:B0-----:R-:W-:-:S04]  /*7360*/  IMAD.MOV R7, RZ, RZ, -R5 ;  /* 0x000000ffff077224 */ /* 0x001fc800078e0a05 */
        /* <DEDUP_REMOVED lines=14> */
.L_x_3859:
[----:B------:R-:W-:Y:S05]  /*7450*/  BSYNC B0 ;  /* 0x0000000000007941 */ /* 0x000fea0003800000 */
.L_x_3858:
        /* <DEDUP_REMOVED lines=71> */
[----:B------:R-:W2:Y:S01]  /*78d0*/  LDL R3, [R1+0x44] ;  /* 0x0000440001037983 */ /* 0x000ea20000100800 */
[----:B------:R-:W-:Y:S03]  /*78e0*/  BSSY B6, `(.L_x_3860) ;  /* 0x000001c000067945 */ /* 0x000fe60003800000 */
[----:B--2---:R-:W0:Y:S02]  /*78f0*/  SHFL.IDX PT, R0, R3, RZ, 0x1f ;  /* 0x00001fff03007589 */ /* 0x004e2400000e0000 */
[----:B0-----:R-:W-:-:S04]  /*7900*/  LEA.HI R3, R0, R0, RZ, 0x1 ;  /* 0x0000000000037211 */ /* 0x001fc800078f08ff */
[----:B------:R-:W-:-:S05]  /*7910*/  LOP3.LUT R3, R3, 0x1fffe, RZ, 0xc0, !PT ;  /* 0x0001fffe03037812 */ /* 0x000fca00078ec0ff */
[----:B------:R-:W-:Y:S02]  /*7920*/  IMAD.IADD R3, R0, 0x1, -R3 ;  /* 0x0000000100037824 */ /* 0x000fe400078e0a03 */
[----:B------:R-:W-:Y:S02]  /*7930*/  VIADD R0, R2, 0x26800 ;  /* 0x0002680002007836 */ /* 0x000fe40000000000 */
[----:B------:R-:W-:-:S03]  /*7940*/  IMAD R3, R3, 0x8000, R2 ;  /* 0x0000800003037824 */ /* 0x000fc600078e0202 */
[----:B------:R-:W-:Y:S01]  /*7950*/  LOP3.LUT P0, RZ, R0, 0x3ff, RZ, 0xc0, !PT ;  /* 0x000003ff00ff7812 */ /* 0x000fe2000780c0ff */
[----:B------:R-:W-:-:S05]  /*7960*/  VIADD R3, R3, 0x400 ;  /* 0x0000040003037836 */ /* 0x000fca0000000000 */
[----:B------:R-:W-:-:S04]  /*7970*/  SHF.R.U32.HI R3, RZ, 0x4, R3 ;  /* 0x00000004ff037819 */ /* 0x000fc80000011603 */
[----:B------:R-:W-:-:S03]  /*7980*/  LOP3.LUT R56, R3, 0x3fff, RZ, 0xc0, !PT ;  /* 0x00003fff03387812 */ /* 0x000fc600078ec0ff */
        /* <DEDUP_REMOVED lines=17> */
.L_x_3861:
[----:B------:R-:W-:Y:S05]  /*7aa0*/  BSYNC B6 ;  /* 0x0000000000067941 */ /* 0x000fea0003800000 */
.L_x_3860:
[----:B------:R-:W-:Y:S02]  /*7ab0*/  ULDC UR4, c[0x0][0x3f4] ;  /* 0x0000fd0000047ab9 */ /* 0x000fe40000000800 */
[----:B------:R-:W-:-:S13]  /*7ac0*/  ISETP.LT.AND P0, PT, RZ, UR4, PT ;  /* 0x00000004ff007c0c */ /* 0x000fda000bf01270 */
[----:B------:R-:W-:Y:S05]  /*7ad0*/  @P0 BRA `(.L_x_3862) ;  /* 0x0000000000400947 */ /* 0x000fea0003800000 */
[----:B------:R-:W2:Y:S02]  /*7ae0*/  LDL R20, [R1+0x3c] ;  /* 0x00003c0001147983 */ /* 0x000ea40000100800 */
[----:B--2---:R-:W-:-:S04]  /*7af0*/  LEA.HI R0, R20, R20, RZ, 0x1 ;  /* 0x0000001414007211 */ /* 0x004fc800078f08ff */
[----:B------:R-:W-:-:S05]  /*7b00*/  LOP3.LUT R0, R0, 0xfffffffe, RZ, 0xc0, !PT ;  /* 0xfffffffe00007812 */ /* 0x000fca00078ec0ff */
[----:B------:R-:W-:-:S05]  /*7b10*/  IMAD.IADD R0, R20, 0x1, -R0 ;  /* 0x0000000114007824 */ /* 0x000fca00078e0a00 */
[----:B------:R-:W-:-:S04]  /*7b20*/  SHF.L.U32 R3, R0, 0x1f, RZ ;  /* 0x0000001f00037819 */ /* 0x000fc800000006ff */
[----:B------:R0:W1:Y:S03]  /*7b30*/  SYNCS.PHASECHK.TRANS64.TRYWAIT P0, [R2+URZ+0x28c00], R3 ;  /* 0x028c0003020075a7 */ /* 0x000066000800017f */
[----:B-1----:R-:W-:Y:S05]  /*7b40*/  @!P0 NANOSLEEP.SYNCS 0x989680 ;  /* 0x009896800000895d */ /* 0x002fea0003900000 */
[----:B------:R-:W1:Y:S01]  /*7b50*/  @!P0 SYNCS.PHASECHK.TRANS64 P0, [R2+URZ+0x28c00], R3 ;  /* 0x028c0003020085a7 */ /* 0x000e62000800007f */
[----:B------:R-:W-:Y:S04]  /*7b60*/  BSSY B0, `(.L_x_3863) ;  /* 0x0000006000007945 */ /* 0x000fe80003800000 */
[----:B-1----:R-:W-:Y:S05]  /*7b70*/  @P0 BRA `(.L_x_3864) ;  /* 0x0000000000100947 */ /* 0x002fea0003800000 */
.L_x_3865:
[----:B-1----:R1:W2:Y:S02]  /*7b80*/  SYNCS.PHASECHK.TRANS64.TRYWAIT P0, [R2+URZ+0x28c00], R3 ;  /* 0x028c0003020075a7 */ /* 0x0022a4000800017f */
[----:B--2---:R-:W-:Y:S05]  /*7b90*/  @!P0 NANOSLEEP.SYNCS 0x989680 ;  /* 0x009896800000895d */ /* 0x004fea0003900000 */
[----:B------:R-:W2:Y:S02]  /*7ba0*/  @!P0 SYNCS.PHASECHK.TRANS64 P0, [R2+URZ+0x28c00], R3 ;  /* 0x028c0003020085a7 */ /* 0x000ea4000800007f */
[----:B--2---:R-:W-:Y:S05]  /*7bb0*/  @!P0 BRA `(.L_x_3865) ;  /* 0xfffffffc00f08947 */ /* 0x004fea000383ffff */
.L_x_3864:
[----:B------:R-:W-:Y:S05]  /*7bc0*/  BSYNC B0 ;  /* 0x0000000000007941 */ /* 0x000fea0003800000 */
.L_x_3863:
[----:B------:R-:W-:Y:S05]  /*7bd0*/  BRA `(.L_x_3866) ;  /* 0x0000002000b87947 */ /* 0x000fea0003800000 */
.L_x_3862:
[----:B-----5:R-:W-:Y:S01]  /*7be0*/  SHF.R.S32.HI R0, RZ, 0x1f, R154 ;  /* 0x0000001fff007819 */ /* 0x020fe2000001149a */
[----:B------:R-:W-:Y:S01]  /*7bf0*/  VIADD R4, R2, 0x20400 ;  /* 0x0002040002047836 */ /* 0x000fe20000000000 */
[----:B------:R-:W-:Y:S01]  /*7c00*/  ULDC.64 UR4, c[0x0][0x3f8] ;  /* 0x0000fe0000047ab9 */ /* 0x000fe20000000a00 */
[----:B------:R-:W-:Y:S01]  /*7c10*/  ULDC.64 UR6, c[0x0][0x408] ;  /* 0x0001020000067ab9 */ /* 0x000fe20000000a00 */
[----:B------:R-:W-:Y:S01]  /*7c20*/  BSSY B6, `(.L_x_3867) ;  /* 0x0000021000067945 */ /* 0x000fe20003800000 */
[----:B------:R-:W-:Y:S01]  /*7c30*/  IMAD R3, R0, UR4, RZ ;  /* 0x0000000400037c24 */ /* 0x000fe2000f8e02ff */
[----:B------:R-:W-:Y:S01]  /*7c40*/  LOP3.LUT P0, RZ, R4, 0x3ff, RZ, 0xc0, !PT ;  /* 0x000003ff04ff7812 */ /* 0x000fe2000780c0ff */
[----:B------:R-:W-:Y:S02]  /*7c50*/  IMAD R9, R0, UR6, RZ ;  /* 0x0000000600097c24 */ /* 0x000fe4000f8e02ff */
[----:B------:R-:W-:-:S04]  /*7c60*/  IMAD.WIDE.U32 R4, R154, UR4, RZ ;  /* 0x000000049a047c25 */ /* 0x000fc8000f8e00ff */
[C---:B------:R-:W-:Y:S01]  /*7c70*/  IMAD R3, R154.reuse, UR5, R3 ;  /* 0x000000059a037c24 */ /* 0x040fe2000f8e0203 */
[----:B------:R-:W-:Y:S01]  /*7c80*/  ULDC.64 UR4, c[0x0][0x3e8] ;  /* 0x0000fa0000047ab9 */ /* 0x000fe20000000a00 */
[----:B------:R-:W-:Y:S01]  /*7c90*/  IMAD.WIDE.U32 R6, R154, UR6, RZ ;  /* 0x000000069a067c25 */ /* 0x000fe2000f8e00ff */
[----:B------:R-:W-:-:S03]  /*7ca0*/  LEA R25, P1, R4, UR4, 0x1 ;  /* 0x0000000404197c11 */ /* 0x000fc6000f8208ff */
[----:B------:R-:W-:Y:S01]  /*7cb0*/  IMAD R9, R154, UR7, R9 ;  /* 0x000000079a097c24 */ /* 0x000fe2000f8e0209 */
[----:B------:R-:W-:Y:S01]  /*7cc0*/  ULDC.64 UR6, c[0x0][0x400] ;  /* 0x0001000000067ab9 */ /* 0x000fe20000000a00 */
        /* <DEDUP_REMOVED lines=22> */
.L_x_3868:
[----:B------:R-:W-:Y:S05]  /*7e30*/  BSYNC B6 ;  /* 0x0000000000067941 */ /* 0x000fea0003800000 */
.L_x_3867:
[----:B------:R-:W-:Y:S01]  /*7e40*/  ULDC.U8 UR4, c[0x0][0x410] ;  /* 0x0001040000047ab9 */ /* 0x000fe20000000000 */
[----:B------:R-:W-:Y:S01]  /*7e50*/  BSSY B0, `(.L_x_3869) ;  /* 0x00001fe000007945 */ /* 0x000fe20003800000 */
[----:B------:R-:W-:Y:S02]  /*7e60*/  ISETP.NE.AND P0, PT, RZ, UR4, PT ;  /* 0x00000004ff007c0c */ /* 0x000fe4000bf05270 */
[----:B------:R-:W-:-:S11]  /*7e70*/  LEA R4, R153, R189, 0x6 ;  /* 0x000000bd99047211 */ /* 0x000fd600078e30ff */
[----:B------:R-:W-:Y:S05]  /*7e80*/  @!P0 BRA `(.L_x_3870) ;  /* 0x0000001000088947 */ /* 0x000fea0003800000 */
[----:B------:R-:W-:-:S03]  /*7e90*/  UMOV UR4, 0xffffffff ;  /* 0xffffffff00047882 */ /* 0x000fc60000000000 */
[----:B------:R-:W-:Y:S05]  /*7ea0*/  BRA.DIV UR4, `(.L_x_3871) ;  /* 0x0000013204787947 */ /* 0x000fea000b800000 */
[----:B------:R0:W1:Y:S04]  /*7eb0*/  SHFL.IDX PT, R0, R26, RZ, 0x1c1f ;  /* 0x001c1fff1a007589 */ /* 0x00006800000e0000 */
[----:B------:R0:W2:Y:S04]  /*7ec0*/  SHFL.IDX PT, R3, R25, RZ, 0x1c1f ;  /* 0x001c1fff19037589 */ /* 0x0000a800000e0000 */
[----:B------:R-:W3:Y:S04]  /*7ed0*/  SHFL.IDX PT, R24, R24, RZ, 0x1c1f ;  /* 0x001c1fff18187589 */ /* 0x000ee800000e0000 */
[----:B------:R0:W4:Y:S02]  /*7ee0*/  SHFL.IDX PT, R21, R27, RZ, 0x1c1f ;  /* 0x001c1fff1b157589 */ /* 0x00012400000e0000 */
.L_x_4082:
[----:B------:R-:W5:Y:S01]  /*7ef0*/  LDL R11, [R1+0x3c] ;  /* 0x00003c00010b7983 */ /* 0x000f620000100800 */
[----:B------:R-:W-:Y:S01]  /*7f00*/  ULDC UR4, c[0x0][0x448] ;  /* 0x0001120000047ab9 */ /* 0x000fe20000000800 */
[----:B------:R-:W-:Y:S01]  /*7f10*/  IMAD.SHL.U32 R5, R191, 0x40, RZ ;  /* 0x00000040bf057824 */ /* 0x000fe200078e00ff */
[----:B------:R-:W-:Y:S01]  /*7f20*/  BSSY B1, `(.L_x_3872) ;  /* 0x0000026000017945 */ /* 0x000fe20003800000 */
[----:B0-----:R-:W-:Y:S01]  /*7f30*/  IMAD R25, R155, UR4, RZ ;  /* 0x000000049b197c24 */ /* 0x001fe2000f8e02ff */
[----:B------:R-:W-:Y:S02]  /*7f40*/  CS2R R8, SRZ ;  /* 0x0000000000087805 */ /* 0x000fe4000001ff00 */
[----:B------:R-:W-:Y:S02]  /*7f50*/  LOP3.LUT R5, R5, 0x1c0, RZ, 0xc0, !PT ;  /* 0x000001c005057812 */ /* 0x000fe400078ec0ff */
[----:B------:R-:W-:Y:S01]  /*7f60*/  ISETP.GE.AND P0, PT, R4, R25, PT ;  /* 0x000000190400720c */ /* 0x000fe20003f06270 */
[----:B------:R-:W-:Y:S01]  /*7f70*/  IMAD R25, R153, -0x40, R25 ;  /* 0xffffffc099197824 */ /* 0x000fe200078e0219 */
[----:B------:R-:W-:-:S02]  /*7f80*/  LOP3.LUT R6, R5, 0x18, R16, 0xf8, !PT ;  /* 0x0000001805067812 */ /* 0x000fc400078ef810 */
[----:B------:R-:W-:-:S04]  /*7f90*/  SHF.R.U32.HI R7, RZ, 0x3, R5 ;  /* 0x00000003ff077819 */ /* 0x000fc80000011605 */
[----:B------:R-:W-:Y:S02]  /*7fa0*/  LOP3.LUT R27, R6, R7, RZ, 0x3c, !PT ;  /* 0x00000007061b7212 */ /* 0x000fe400078e3cff */
[----:B------:R-:W-:Y:S02]  /*7fb0*/  CS2R R6, SRZ ;  /* 0x0000000000067805 */ /* 0x000fe4000001ff00 */
[----:B-----5:R-:W-:-:S04]  /*7fc0*/  LEA.HI R5, R11, R11, RZ, 0x1 ;  /* 0x0000000b0b057211 */ /* 0x020fc800078f08ff */
[----:B------:R-:W-:Y:S02]  /*7fd0*/  LOP3.LUT R10, R5, 0xfffffffe, RZ, 0xc0, !PT ;  /* 0xfffffffe050a7812 */ /* 0x000fe400078ec0ff */
[----:B------:R-:W-:-:S03]  /*7fe0*/  CS2R R4, SRZ ;  /* 0x0000000000047805 */ /* 0x000fc6000001ff00 */
[----:B------:R-:W-:Y:S01]  /*7ff0*/  IMAD.IADD R26, R11, 0x1, -R10 ;  /* 0x000000010b1a7824 */ /* 0x000fe200078e0a0a */
[----:B------:R-:W-:Y:S01]  /*8000*/  CS2R R10, SRZ ;  /* 0x00000000000a7805 */ /* 0x000fe2000001ff00 */
[----:B------:R-:W-:Y:S06]  /*8010*/  @P0 BRA `(.L_x_3873) ;  /* 0x0000000000580947 */ /* 0x000fec0003800000 */
[----:B------:R-:W-:Y:S01]  /*8020*/  ULDC UR4, c[0x0][0x3f4] ;  /* 0x0000fd0000047ab9 */ /* 0x000fe20000000800 */
[----:B--2---:R-:W-:Y:S01]  /*8030*/  IMAD.MOV.U32 R4, RZ, RZ, R3 ;  /* 0x000000ffff047224 */ /* 0x004fe200078e0003 */
[----:B------:R-:W-:Y:S01]  /*8040*/  ISETP.GE.AND P2, PT, R186, UR4, PT ;  /* 0x00000004ba007c0c */ /* 0x000fe2000bf46270 */
[----:B-1----:R-:W-:Y:S01]  /*8050*/  IMAD.MOV.U32 R5, RZ, RZ, R0 ;  /* 0x000000ffff057224 */ /* 0x002fe200078e0000 */
[C---:B------:R-:W-:Y:S01]  /*8060*/  ISETP.GE.AND P3, PT, R194.reuse, UR4, PT ;  /* 0x00000004c2007c0c */ /* 0x040fe2000bf66270 */
[----:B------:R-:W-:Y:S01]  /*8070*/  IMAD.SHL.U32 R14, R194, 0x2, RZ ;  /* 0x00000002c20e7824 */ /* 0x000fe200078e00ff */
[----:B------:R-:W-:-:S04]  /*8080*/  SHF.R.S32.HI R9, RZ, 0x1f, R194 ;  /* 0x0000001fff097819 */ /* 0x000fc800000114c2 */
[----:B------:R-:W-:-:S05]  /*8090*/  SHF.L.U64.HI R9, R194, 0x1, R9 ;  /* 0x00000001c2097819 */ /* 0x000fca0000010209 */
[----:B------:R-:W-:Y:S02]  /*80a0*/  @!P2 IMAD.WIDE R4, R186, 0x2, R4 ;  /* 0x00000002ba04a825 */ /* 0x000fe400078e0204 */
[-C--:B------:R-:W-:Y:S02]  /*80b0*/  @!P3 IADD3 R12, P0, R3, R14.reuse, RZ ;  /* 0x0000000e030cb210 */ /* 0x080fe40007f1e0ff */
[----:B----4-:R-:W-:Y:S01]  /*80c0*/  @!P3 IADD3 R14, P1, R21, R14, RZ ;  /* 0x0000000e150eb210 */ /* 0x010fe20007f3e0ff */
[----:B------:R0:W5:Y:S02]  /*80d0*/  @!P2 LD.E.64 R6, desc[UR42][R4.64] ;  /* 0x0000002a0406a980 */ /* 0x000164000c101b00 */
[--C-:B------:R-:W-:Y:S02]  /*80e0*/  @!P3 IMAD.X R13, R0, 0x1, R9.reuse, P0 ;  /* 0x00000001000db824 */ /* 0x100fe400000e0609 */
[----:B---3--:R-:W-:Y:S01]  /*80f0*/  @!P3 IMAD.X R15, R24, 0x1, R9, P1 ;  /* 0x00000001180fb824 */ /* 0x008fe200008e0609 */
[----:B------:R-:W-:Y:S01]  /*8100*/  CS2R R8, SRZ ;  /* 0x0000000000087805 */ /* 0x000fe2000001ff00 */
[----:B0-----:R-:W-:-:S05]  /*8110*/  IMAD.MOV.U32 R4, RZ, RZ, R21 ;  /* 0x000000ffff047224 */ /* 0x001fca00078e0015 */
[----:B------:R0:W5:Y:S01]  /*8120*/  @!P3 LD.E.64 R8, desc[UR42][R14.64] ;  /* 0x0000002a0e08b980 */ /* 0x000162000c101b00 */
[----:B------:R-:W-:Y:S02]  /*8130*/  IMAD.MOV.U32 R5, RZ, RZ, R24 ;  /* 0x000000ffff057224 */ /* 0x000fe400078e0018 */
[----:B------:R-:W-:Y:S01]  /*8140*/  @!P2 IMAD.WIDE R20, R186, 0x2, R4 ;  /* 0x00000002ba14a825 */ /* 0x000fe200078e0204 */
[----:B------:R-:W-:-:S04]  /*8150*/  CS2R R4, SRZ ;  /* 0x0000000000047805 */ /* 0x000fc8000001ff00 */
[----:B------:R0:W5:Y:S04]  /*8160*/  @!P2 LD.E.64 R10, desc[UR42][R20.64] ;  /* 0x0000002a140aa980 */ /* 0x000168000c101b00 */
[----:B------:R0:W5:Y:S02]  /*8170*/  @!P3 LD.E.64 R4, desc[UR42][R12.64] ;  /* 0x0000002a0c04b980 */ /* 0x000164000c101b00 */
.L_x_3873:
[----:B------:R-:W-:Y:S05]  /*8180*/  BSYNC B1 ;  /* 0x0000000000017941 */ /* 0x000fea0003800000 */
.L_x_3872:
[----:B0-----:R-:W-:Y:S01]  /*8190*/  SHF.L.U32 R13, R26, 0x1f, RZ ;  /* 0x0000001f1a0d7819 */ /* 0x001fe200000006ff */
[----:B--2---:R-:W-:Y:S01]  /*81a0*/  IMAD R3, R198, 0x200, R27 ;  /* 0x00000200c6037824 */ /* 0x004fe200078e021b */
[----:B------:R-:W-:Y:S01]  /*81b0*/  LOP3.LUT P1, RZ, R191, 0x4, RZ, 0xc0, !PT ;  /* 0x00000004bfff7812 */ /* 0x000fe2000782c0ff */
[----:B-----5:R-:W-:Y:S01]  /*81c0*/  IMAD.MOV.U32 R12, RZ, RZ, R6 ;  /* 0x000000ffff0c7224 */ /* 0x020fe200078e0006 */
[----:B------:R-:W0:Y:S01]  /*81d0*/  SYNCS.PHASECHK.TRANS64.TRYWAIT P0, [R2+URZ+0x28c00], R13 ;  /* 0x028c000d020075a7 */ /* 0x000e22000800017f */
[----:B------:R-:W-:Y:S01]  /*81e0*/  IMAD R3, R3, 0x2, R2 ;  /* 0x0000000203037824 */ /* 0x000fe200078e0202 */
[--C-:B------:R-:W-:Y:S01]  /*81f0*/  SHF.R.U64 R31, R6, 0x10, R7.reuse ;  /* 0x00000010061f7819 */ /* 0x100fe20000001207 */
[--C-:B------:R-:W-:Y:S01]  /*8200*/  IMAD.MOV.U32 R14, RZ, RZ, R7.reuse ;  /* 0x000000ffff0e7224 */ /* 0x100fe200078e0007 */
[----:B------:R-:W-:Y:S01]  /*8210*/  SHF.R.U32.HI R15, RZ, 0x10, R7 ;  /* 0x00000010ff0f7819 */ /* 0x000fe20000011607 */
[----:B------:R-:W-:Y:S01]  /*8220*/  IMAD.MOV.U32 R28, RZ, RZ, R4 ;  /* 0x000000ffff1c7224 */ /* 0x000fe200078e0004 */
[--C-:B------:R-:W-:Y:S01]  /*8230*/  SHF.R.U64 R32, R4, 0x10, R5.reuse ;  /* 0x0000001004207819 */ /* 0x100fe20000001205 */
[--C-:B------:R-:W-:Y:S01]  /*8240*/  IMAD.MOV.U32 R6, RZ, RZ, R5.reuse ;  /* 0x000000ffff067224 */ /* 0x100fe200078e0005 */
[----:B------:R-:W-:Y:S01]  /*8250*/  SHF.R.U32.HI R20, RZ, 0x10, R5 ;  /* 0x00000010ff147819 */ /* 0x000fe20000011605 */
[----:B------:R-:W-:Y:S01]  /*8260*/  IMAD.MOV.U32 R30, RZ, RZ, R10 ;  /* 0x000000ffff1e7224 */ /* 0x000fe200078e000a */
[--C-:B------:R-:W-:Y:S01]  /*8270*/  SHF.R.U64 R33, R10, 0x10, R11.reuse ;  /* 0x000000100a217819 */ /* 0x100fe2000000120b */
[----:B------:R-:W-:Y:S01]  /*8280*/  IMAD.MOV.U32 R7, RZ, RZ, R11 ;  /* 0x000000ffff077224 */ /* 0x000fe200078e000b */
[----:B------:R-:W-:Y:S01]  /*8290*/  SHF.R.U64 R34, R8, 0x10, R9 ;  /* 0x0000001008227819 */ /* 0x000fe20000001209 */
[----:B------:R-:W-:Y:S01]  /*82a0*/  IMAD.MOV.U32 R29, RZ, RZ, R8 ;  /* 0x000000ffff1d7224 */ /* 0x000fe200078e0008 */
[----:B------:R-:W-:Y:S01]  /*82b0*/  SHF.R.U32.HI R10, RZ, 0x10, R11 ;  /* 0x00000010ff0a7819 */ /* 0x000fe2000001160b */
[----:B------:R-:W-:Y:S01]  /*82c0*/  VIADD R4, R3, 0x20400 ;  /* 0x0002040003047836 */ /* 0x000fe20000000000 */
[----:B------:R-:W-:Y:S01]  /*82d0*/  VIMNMX R8, R25, 0x40, PT ;  /* 0x0000004019087848 */ /* 0x000fe20003fe0100 */
[--C-:B------:R-:W-:Y:S01]  /*82e0*/  IMAD.MOV.U32 R5, RZ, RZ, R9.reuse ;  /* 0x000000ffff057224 */ /* 0x100fe200078e0009 */
[----:B------:R-:W-:Y:S01]  /*82f0*/  BSSY B1, `(.L_x_3874) ;  /* 0x000000d000017945 */ /* 0x000fe20003800000 */
[----:B-1----:R-:W-:Y:S01]  /*8300*/  IADD3 R0, R3, 0x20440, RZ ;  /* 0x0002044003007810 */ /* 0x002fe20007ffe0ff */
[----:B------:R-:W-:Y:S01]  /*8310*/  @P1 VIADD R0, R4, 0xffffffc0 ;  /* 0xffffffc004001836 */ /* 0x000fe20000000000 */
[----:B------:R-:W-:-:S02]  /*8320*/  SHF.R.U32.HI R9, RZ, 0x10, R9 ;  /* 0x00000010ff097819 */ /* 0x000fc40000011609 */
        /* <DEDUP_REMOVED lines=9> */
.L_x_4083:
[----:B------:R-:W-:Y:S05]  /*83c0*/  BSYNC B1 ;  /* 0x0000000000017941 */ /* 0x000fea0003800000 */
.L_x_3874:
[----:B------:R-:W-:Y:S01]  /*83d0*/  BSSY B1, `(.L_x_3876) ;  /* 0x0000056000017945 */ /* 0x000fe20003800000 */
[----:B------:R-:W-:-:S03]  /*83e0*/  PRMT R34, R34, 0x5410, R9 ;  /* 0x0000541022227816 */ /* 0x000fc60000000009 */
[----:B------:R-:W-:Y:S05]  /*83f0*/  @P1 BRA `(.L_x_3877) ;  /* 0x00000004004c1947 */ /* 0x000fea0003800000 */
[----:B------:R-:W1:Y:S01]  /*8400*/  LDC R5, c[0x0][0x3f4] ;  /* 0x0000fd00ff057b82 */ /* 0x000e620000000800 */
[----:B------:R-:W-:Y:S01]  /*8410*/  BSSY B2, `(.L_x_3878) ;  /* 0x000002a000027945 */ /* 0x000fe20003800000 */
[-C--:B-1----:R-:W-:Y:S02]  /*8420*/  ISETP.GE.AND P0, PT, R186, R5.reuse, PT ;  /* 0x00000005ba00720c */ /* 0x082fe40003f06270 */
[----:B------:R-:W-:-:S11]  /*8430*/  ISETP.GE.AND P1, PT, R194, R5, PT ;  /* 0x00000005c200720c */ /* 0x000fd60003f26270 */
[----:B------:R-:W-:Y:S05]  /*8440*/  @P0 BRA `(.L_x_3879) ;  /* 0x0000000000980947 */ /* 0x000fea0003800000 */
[----:B------:R-:W1:Y:S01]  /*8450*/  LDS.128 R4, [R3+0x20400] ;  /* 0x0204000003047984 */ /* 0x000e620000000c00 */
[----:B------:R-:W-:Y:S02]  /*8460*/  HADD2.F32 R15, -RZ, R30.H0_H0 ;  /* 0x2000001eff0f7230 */ /* 0x000fe40000004100 */
[----:B0-----:R-:W-:Y:S02]  /*8470*/  HADD2.F32 R13, -RZ, R27.H0_H0 ;  /* 0x2000001bff0d7230 */ /* 0x001fe40000004100 */
[----:B------:R-:W-:Y:S02]  /*8480*/  HADD2.F32 R14, -RZ, R31.H0_H0 ;  /* 0x2000001fff0e7230 */ /* 0x000fe40000004100 */
[----:B------:R-:W-:Y:S02]  /*8490*/  HADD2.F32 R20, -RZ, R33.H0_H0 ;  /* 0x20000021ff147230 */ /* 0x000fe40000004100 */
[--C-:B-1----:R-:W-:Y:S02]  /*84a0*/  HADD2.F32 R9, -RZ, R4.reuse.H0_H0 ;  /* 0x20000004ff097230 */ /* 0x102fe40000004100 */
[----:B------:R-:W-:-:S02]  /*84b0*/  HADD2.F32 R4, -RZ, R4.H1_H1 ;  /* 0x30000004ff047230 */ /* 0x000fc40000004100 */
[--C-:B------:R-:W-:Y:S02]  /*84c0*/  HADD2.F32 R10, -RZ, R5.reuse.H0_H0 ;  /* 0x20000005ff0a7230 */ /* 0x100fe40000004100 */
[----:B------:R-:W-:Y:S02]  /*84d0*/  HADD2.F32 R5, -RZ, R5.H1_H1 ;  /* 0x30000005ff057230 */ /* 0x000fe40000004100 */
[C---:B---3--:R-:W-:Y:S01]  /*84e0*/  FMUL.FTZ R24, R4.reuse, R15 ;  /* 0x0000000f04187220 */ /* 0x048fe20000410000 */
[-C--:B------:R-:W-:Y:S01]  /*84f0*/  FMUL.FTZ R4, R4, R13.reuse ;  /* 0x0000000d04047220 */ /* 0x080fe20000410000 */
[--C-:B------:R-:W-:Y:S02]  /*8500*/  HADD2.F32 R11, -RZ, R6.reuse.H0_H0 ;  /* 0x20000006ff0b7230 */ /* 0x100fe40000004100 */
[----:B------:R-:W-:Y:S02]  /*8510*/  HADD2.F32 R12, -RZ, R7.H0_H0 ;  /* 0x20000007ff0c7230 */ /* 0x000fe40000004100 */
[----:B----4-:R-:W-:Y:S01]  /*8520*/  FMUL.FTZ R21, R5, R20 ;  /* 0x0000001405157220 */ /* 0x010fe20000410000 */
        /* <DEDUP_REMOVED lines=13> */
[----:B------:R-:W-:Y:S01]  /*8600*/  FMUL.FTZ R25, R7, R13 ;  /* 0x0000000d07197220 */ /* 0x000fe20000410000 */
[----:B------:R-:W-:Y:S01]  /*8610*/  FFMA.FTZ R6, R11, R4, -R14 ;  /* 0x000000040b067223 */ /* 0x000fe2000001080e */
[----:B------:R-:W-:Y:S01]  /*8620*/  FMUL.FTZ R26, R7, R5 ;  /* 0x00000005071a7220 */ /* 0x000fe20000410000 */
        /* <DEDUP_REMOVED lines=8> */
.L_x_3879:
[----:B------:R-:W-:Y:S05]  /*86b0*/  BSYNC B2 ;  /* 0x0000000000027941 */ /* 0x000fea0003800000 */
.L_x_3878:
[----:B------:R-:W-:Y:S05]  /*86c0*/  @P1 BRA `(.L_x_3877) ;  /* 0x0000000000981947 */ /* 0x000fea0003800000 */
[----:B-1----:R-:W1:Y:S01]  /*86d0*/  LDS.128 R4, [R0] ;  /* 0x0000000000047984 */ /* 0x002e620000000c00 */
        /* <DEDUP_REMOVED lines=37> */
.L_x_3877:
[----:B------:R-:W-:Y:S05]  /*8930*/  BSYNC B1 ;  /* 0x0000000000017941 */ /* 0x000fea0003800000 */
.L_x_3876:
[----:B-12---:R-:W-:-:S05]  /*8940*/  VIADD R4, R189, 0x20 ;  /* 0x00000020bd047836 */ /* 0x006fca0000000000 */
[----:B------:R-:W-:-:S13]  /*8950*/  ISETP.GE.AND P0, PT, R4, R8, PT ;  /* 0x000000080400720c */ /* 0x000fda0003f06270 */
        /* <DEDUP_REMOVED lines=8> */
[--C-:B------:R-:W-:Y:S02]  /*89e0*/  HADD2.F32 R20, -RZ, R30.reuse.H0_H0 ;  /* 0x2000001eff147230 */ /* 0x100fe40000004100 */
[----:B------:R-:W-:Y:S02]  /*89f0*/  HADD2.F32 R25, -RZ, R33.H0_H0 ;  /* 0x20000021ff197230 */ /* 0x000fe40000004100 */
[----:B----4-:R-:W-:Y:S02]  /*8a00*/  HADD2.F32 R21, -RZ, R31.H0_H0 ;  /* 0x2000001fff157230 */ /* 0x010fe40000004100 */
[----:B---3--:R-:W-:Y:S02]  /*8a10*/  HADD2.F32 R24, -RZ, R30.H1_H1 ;  /* 0x3000001eff187230 */ /* 0x008fe40000004100 */
[----:B-1----:R-:W-:-:S02]  /*8a20*/  HADD2.F32 R8, -RZ, R4.H0_H0 ;  /* 0x20000004ff087230 */ /* 0x002fc40000004100 */
[----:B------:R-:W-:Y:S02]  /*8a30*/  HADD2.F32 R4, -RZ, R4.H1_H1 ;  /* 0x30000004ff047230 */ /* 0x000fe40000004100 */
[--C-:B------:R-:W-:Y:S02]  /*8a40*/  HADD2.F32 R9, -RZ, R5.reuse.H0_H0 ;  /* 0x20000005ff097230 */ /* 0x100fe40000004100 */
[----:B------:R-:W-:Y:S02]  /*8a50*/  HADD2.F32 R5, -RZ, R5.H1_H1 ;  /* 0x30000005ff057230 */ /* 0x000fe40000004100 */
[-C--:B0-----:R-:W-:Y:S01]  /*8a60*/  FMUL.FTZ R13, R20, R4.reuse ;  /* 0x00000004140d7220 */ /* 0x081fe20000410000 */
[C---:B------:R-:W-:Y:S01]  /*8a70*/  FMUL.FTZ R15, R14.reuse, R4 ;  /* 0x000000040e0f7220 */ /* 0x040fe20000410000 */
[----:B------:R-:W-:Y:S02]  /*8a80*/  HADD2.F32 R10, -RZ, R6.H0_H0 ;  /* 0x20000006ff0a7230 */ /* 0x000fe40000004100 */
[-C--:B------:R-:W-:Y:S01]  /*8a90*/  FMUL.FTZ R12, R25, R5.reuse ;  /* 0x00000005190c7220 */ /* 0x080fe20000410000 */
[-C--:B------:R-:W-:Y:S01]  /*8aa0*/  FFMA.FTZ R4, R14, R8.reuse, -R13 ;  /* 0x000000080e047223 */ /* 0x080fe2000001080d */
[----:B------:R-:W-:Y:S01]  /*8ab0*/  FFMA.FTZ R15, R20, R8, R15 ;  /* 0x00000008140f7223 */ /* 0x000fe2000001000f */
[----:B------:R-:W-:Y:S01]  /*8ac0*/  FMUL.FTZ R8, R21, R5 ;  /* 0x0000000515087220 */ /* 0x000fe20000410000 */
[----:B------:R-:W-:-:S02]  /*8ad0*/  HADD2.F32 R11, -RZ, R7.H0_H0 ;  /* 0x20000007ff0b7230 */ /* 0x000fc40000004100 */
[-C--:B------:R-:W-:Y:S01]  /*8ae0*/  FFMA.FTZ R5, R21, R9.reuse, -R12 ;  /* 0x0000000915057223 */ /* 0x080fe2000001080c */
[----:B------:R-:W-:Y:S02]  /*8af0*/  HADD2.F32 R20, -RZ, R27.H1_H1 ;  /* 0x3000001bff147230 */ /* 0x000fe40000004100 */
[----:B------:R-:W-:Y:S01]  /*8b00*/  FFMA.FTZ R8, R25, R9, R8 ;  /* 0x0000000919087223 */ /* 0x000fe20000010008 */
[----:B------:R-:W-:Y:S01]  /*8b10*/  HADD2.F32 R6, -RZ, R6.H1_H1 ;  /* 0x30000006ff067230 */ /* 0x000fe20000004100 */
[----:B------:R-:W-:Y:S01]  /*8b20*/  F2FP.F16.F32.PACK_AB R4, R15, R4 ;  /* 0x000000040f04723e */ /* 0x000fe200000000ff */
[----:B------:R-:W-:Y:S02]  /*8b30*/  HADD2.F32 R7, -RZ, R7.H1_H1 ;  /* 0x30000007ff077230 */ /* 0x000fe40000004100 */
[----:B------:R-:W-:Y:S02]  /*8b40*/  HADD2.F32 R27, -RZ, R33.H1_H1 ;  /* 0x30000021ff1b7230 */ /* 0x000fe40000004100 */
[----:B------:R-:W-:Y:S01]  /*8b50*/  FMUL.FTZ R9, R24, R6 ;  /* 0x0000000618097220 */ /* 0x000fe20000410000 */
[----:B------:R-:W-:-:S02]  /*8b60*/  HADD2.F32 R21, -RZ, R31.H1_H1 ;  /* 0x3000001fff157230 */ /* 0x000fc40000004100 */
[----:B------:R-:W-:Y:S01]  /*8b70*/  FMUL.FTZ R13, R20, R6 ;  /* 0x00000006140d7220 */ /* 0x000fe20000410000 */
[----:B------:R-:W-:Y:S01]  /*8b80*/  F2FP.F16.F32.PACK_AB R5, R8, R5 ;  /* 0x000000050805723e */ /* 0x000fe200000000ff */
[-C--:B------:R-:W-:Y:S01]  /*8b90*/  FMUL.FTZ R12, R27, R7.reuse ;  /* 0x000000071b0c7220 */ /* 0x080fe20000410000 */
[-C--:B------:R-:W-:Y:S01]  /*8ba0*/  FFMA.FTZ R6, R20, R10.reuse, -R9 ;  /* 0x0000000a14067223 */ /* 0x080fe20000010809 */
[C---:B------:R-:W-:Y:S01]  /*8bb0*/  FMUL.FTZ R14, R21.reuse, R7 ;  /* 0x00000007150e7220 */ /* 0x040fe20000410000 */
[----:B------:R-:W-:Y:S01]  /*8bc0*/  FFMA.FTZ R13, R24, R10, R13 ;  /* 0x0000000a180d7223 */ /* 0x000fe2000001000d */
[-C--:B------:R-:W-:Y:S02]  /*8bd0*/  FFMA.FTZ R7, R21, R11.reuse, -R12 ;  /* 0x0000000b15077223 */ /* 0x080fe4000001080c */
[----:B------:R-:W-:Y:S02]  /*8be0*/  FFMA.FTZ R14, R27, R11, R14 ;  /* 0x0000000b1b0e7223 */ /* 0x000fe4000001000e */
[----:B------:R-:W-:-:S03]  /*8bf0*/  F2FP.F16.F32.PACK_AB R6, R13, R6 ;  /* 0x000000060d06723e */ /* 0x000fc600000000ff */
[----:B------:R-:W-:-:S05]  /*8c00*/  F2FP.F16.F32.PACK_AB R7, R14, R7 ;  /* 0x000000070e07723e */ /* 0x000fca00000000ff */
[----:B------:R1:W-:Y:S02]  /*8c10*/  STS.128 [R3+0x21400], R4 ;  /* 0x0214000403007388 */ /* 0x0003e40000000c00 */
.L_x_3882:
[----:B------:R-:W-:Y:S05]  /*8c20*/  BSYNC B1 ;  /* 0x0000000000017941 */ /* 0x000fea0003800000 */
.L_x_3881:
[----:B------:R-:W-:Y:S05]  /*8c30*/  @P1 BRA `(.L_x_3880) ;  /* 0x00000010007c1947 */ /* 0x000fea0003800000 */
[----:B-1----:R-:W1:Y:S01]  /*8c40*/  LDS.128 R4, [R0+0x1000] ;  /* 0x0010000000047984 */ /* 0x002e620000000c00 */
[--C-:B------:R-:W-:Y:S02]  /*8c50*/  HADD2.F32 R15, -RZ, R29.reuse.H0_H0 ;  /* 0x2000001dff0f7230 */ /* 0x100fe40000004100 */
[----:B0-----:R-:W-:Y:S02]  /*8c60*/  HADD2.F32 R13, -RZ, R28.H0_H0 ;  /* 0x2000001cff0d7230 */ /* 0x001fe40000004100 */
[----:B---3--:R-:W-:Y:S02]  /*8c70*/  HADD2.F32 R24, -RZ, R34.H0_H0 ;  /* 0x20000022ff187230 */ /* 0x008fe40000004100 */
[----:B------:R-:W-:Y:S02]  /*8c80*/  HADD2.F32 R20, -RZ, R32.H0_H0 ;  /* 0x20000020ff147230 */ /* 0x000fe40000004100 */
[----:B----4-:R-:W-:Y:S02]  /*8c90*/  HADD2.F32 R21, -RZ, R29.H1_H1 ;  /* 0x3000001dff157230 */ /* 0x010fe40000004100 */
[----:B------:R-:W-:-:S02]  /*8ca0*/  HADD2.F32 R26, -RZ, R34.H1_H1 ;  /* 0x30000022ff1a7230 */ /* 0x000fc40000004100 */
[--C-:B-1----:R-:W-:Y:S02]  /*8cb0*/  HADD2.F32 R3, -RZ, R4.reuse.H0_H0 ;  /* 0x20000004ff037230 */ /* 0x102fe40000004100 */
[----:B------:R-:W-:Y:S02]  /*8cc0*/  HADD2.F32 R4, -RZ, R4.H1_H1 ;  /* 0x30000004ff047230 */ /* 0x000fe40000004100 */
[--C-:B------:R-:W-:Y:S02]  /*8cd0*/  HADD2.F32 R8, -RZ, R5.reuse.H0_H0 ;  /* 0x20000005ff087230 */ /* 0x100fe40000004100 */
[----:B------:R-:W-:Y:S02]  /*8ce0*/  HADD2.F32 R5, -RZ, R5.H1_H1 ;  /* 0x30000005ff057230 */ /* 0x000fe40000004100 */
[-C--:B------:R-:W-:Y:S01]  /*8cf0*/  FMUL.FTZ R12, R15, R4.reuse ;  /* 0x000000040f0c7220 */ /* 0x080fe20000410000 */
[----:B------:R-:W-:Y:S01]  /*8d00*/  FMUL.FTZ R14, R13, R4 ;  /* 0x000000040d0e7220 */ /* 0x000fe20000410000 */
[----:B------:R-:W-:-:S02]  /*8d10*/  HADD2.F32 R9, -RZ, R6.H0_H0 ;  /* 0x20000006ff097230 */ /* 0x000fc40000004100 */
[----:B------:R-:W-:Y:S01]  /*8d20*/  FMUL.FTZ R11, R24, R5 ;  /* 0x00000005180b7220 */ /* 0x000fe20000410000 */
[----:B------:R-:W-:Y:S01]  /*8d30*/  FFMA.FTZ R4, R13, R3, -R12 ;  /* 0x000000030d047223 */ /* 0x000fe2000001080c */
[--C-:B------:R-:W-:Y:S02]  /*8d40*/  HADD2.F32 R10, -RZ, R7.reuse.H0_H0 ;  /* 0x20000007ff0a7230 */ /* 0x100fe40000004100 */
[C---:B------:R-:W-:Y:S01]  /*8d50*/  FMUL.FTZ R13, R20.reuse, R5 ;  /* 0x00000005140d7220 */ /* 0x040fe20000410000 */
[----:B------:R-:W-:Y:S02]  /*8d60*/  HADD2.F32 R6, -RZ, R6.H1_H1 ;  /* 0x30000006ff067230 */ /* 0x000fe40000004100 */
[----:B------:R-:W-:Y:S01]  /*8d70*/  FFMA.FTZ R3, R15, R3, R14 ;  /* 0x000000030f037223 */ /* 0x000fe2000001000e */
[----:B------:R-:W-:Y:S02]  /*8d80*/  HADD2.F32 R7, -RZ, R7.H1_H1 ;  /* 0x30000007ff077230 */ /* 0x000fe40000004100 */
[----:B------:R-:W-:Y:S01]  /*8d90*/  FFMA.FTZ R5, R20, R8, -R11 ;  /* 0x0000000814057223 */ /* 0x000fe2000001080b */
[----:B------:R-:W-:-:S02]  /*8da0*/  HADD2.F32 R15, -RZ, R28.H1_H1 ;  /* 0x3000001cff0f7230 */ /* 0x000fc40000004100 */
[----:B------:R-:W-:Y:S01]  /*8db0*/  FFMA.FTZ R8, R24, R8, R13 ;  /* 0x0000000818087223 */ /* 0x000fe2000001000d */
[----:B------:R-:W-:Y:S02]  /*8dc0*/  HADD2.F32 R20, -RZ, R32.H1_H1 ;  /* 0x30000020ff147230 */ /* 0x000fe40000004100 */
[-C--:B------:R-:W-:Y:S01]  /*8dd0*/  FMUL.FTZ R12, R21, R6.reuse ;  /* 0x00000006150c7220 */ /* 0x080fe20000410000 */
[-C--:B------:R-:W-:Y:S01]  /*8de0*/  FMUL.FTZ R11, R26, R7.reuse ;  /* 0x000000071a0b7220 */ /* 0x080fe20000410000 */
[----:B------:R-:W-:Y:S01]  /*8df0*/  FMUL.FTZ R14, R15, R6 ;  /* 0x000000060f0e7220 */ /* 0x000fe20000410000 */
[----:B------:R-:W-:Y:S01]  /*8e00*/  F2FP.F16.F32.PACK_AB R4, R3, R4 ;  /* 0x000000040304723e */ /* 0x000fe200000000ff */
[C---:B------:R-:W-:Y:S01]  /*8e10*/  FMUL.FTZ R13, R20.reuse, R7 ;  /* 0x00000007140d7220 */ /* 0x040fe20000410000 */
[-C--:B------:R-:W-:Y:S01]  /*8e20*/  FFMA.FTZ R6, R15, R9.reuse, -R12 ;  /* 0x000000090f067223 */ /* 0x080fe2000001080c */
[-C--:B------:R-:W-:Y:S01]  /*8e30*/  FFMA.FTZ R7, R20, R10.reuse, -R11 ;  /* 0x0000000a14077223 */ /* 0x080fe2000001080b */
[----:B------:R-:W-:Y:S01]  /*8e40*/  FFMA.FTZ R9, R21, R9, R14 ;  /* 0x0000000915097223 */ /* 0x000fe2000001000e */
[----:B------:R-:W-:Y:S01]  /*8e50*/  FFMA.FTZ R10, R26, R10, R13 ;  /* 0x0000000a1a0a7223 */ /* 0x000fe2000001000d */
[----:B------:R-:W-:-:S03]  /*8e60*/  F2FP.F16.F32.PACK_AB R5, R8, R5 ;  /* 0x000000050805723e */ /* 0x000fc600000000ff */
[----:B------:R-:W-:Y:S02]  /*8e70*/  F2FP.F16.F32.PACK_AB R6, R9, R6 ;  /* 0x000000060906723e */ /* 0x000fe400000000ff */
[----:B------:R-:W-:-:S05]  /*8e80*/  F2FP.F16.F32.PACK_AB R7, R10, R7 ;  /* 0x000000070a07723e */ /* 0x000fca00000000ff */
[----:B------:R0:W-:Y:S01]  /*8e90*/  STS.128 [R0+0x1000], R4 ;  /* 0x0010000400007388 */ /* 0x0001e20000000c00 */
[----:B------:R-:W-:Y:S05]  /*8ea0*/  BRA `(.L_x_3880) ;  /* 0x0000000c00e07947 */ /* 0x000fea0003800000 */
.L_x_3870:
[----:B------:R-:W-:-:S03]  /*8eb0*/  UMOV UR4, 0xffffffff ;  /* 0xffffffff00047882 */ /* 0x000fc60000000000 */
[----:B------:R-:W-:Y:S05]  /*8ec0*/  BRA.DIV UR4, `(.L_x_3883) ;  /* 0x0000012204f87947 */ /* 0x000fea000b800000 */
[----:B------:R0:W1:Y:S04]  /*8ed0*/  SHFL.IDX PT, R0, R26, RZ, 0x1c1f ;  /* 0x001c1fff1a007589 */ /* 0x00006800000e0000 */
[----:B------:R0:W2:Y:S04]  /*8ee0*/  SHFL.IDX PT, R3, R25, RZ, 0x1c1f ;  /* 0x001c1fff19037589 */ /* 0x0000a800000e0000 */
[----:B------:R0:W3:Y:S04]  /*8ef0*/  SHFL.IDX PT, R20, R24, RZ, 0x1c1f ;  /* 0x001c1fff18147589 */ /* 0x0000e800000e0000 */
[----:B------:R0:W4:Y:S02]  /*8f00*/  SHFL.IDX PT, R14, R27, RZ, 0x1c1f ;  /* 0x001c1fff1b0e7589 */ /* 0x00012400000e0000 */
.L_x_4089:
[----:B------:R-:W5:Y:S01]  /*8f10*/  LDL R6, [R1+0x3c] ;  /* 0x00003c0001067983 */ /* 0x000f620000100800 */
[----:B------:R-:W-:Y:S01]  /*8f20*/  ULDC UR4, c[0x0][0x448] ;  /* 0x0001120000047ab9 */ /* 0x000fe20000000800 */
[----:B------:R-:W-:Y:S01]  /*8f30*/  BSSY B1, `(.L_x_3884) ;  /* 0x0000019000017945 */ /* 0x000fe20003800000 */
[----:B------:R-:W-:Y:S01]  /*8f40*/  IMAD R21, R155, UR4, RZ ;  /* 0x000000049b157c24 */ /* 0x000fe2000f8e02ff */
[----:B------:R-:W-:Y:S02]  /*8f50*/  CS2R R8, SRZ ;  /* 0x0000000000087805 */ /* 0x000fe4000001ff00 */
[----:B------:R-:W-:Y:S02]  /*8f60*/  CS2R R10, SRZ ;  /* 0x00000000000a7805 */ /* 0x000fe4000001ff00 */
[----:B------:R-:W-:Y:S01]  /*8f70*/  ISETP.GE.AND P0, PT, R4, R21, PT ;  /* 0x000000150400720c */ /* 0x000fe20003f06270 */
[----:B------:R-:W-:Y:S01]  /*8f80*/  IMAD R21, R153, -0x40, R21 ;  /* 0xffffffc099157824 */ /* 0x000fe200078e0215 */
[----:B-----5:R-:W-:-:S04]  /*8f90*/  LEA.HI R5, R6, R6, RZ, 0x1 ;  /* 0x0000000606057211 */ /* 0x020fc800078f08ff */
[----:B------:R-:W-:-:S05]  /*8fa0*/  LOP3.LUT R5, R5, 0xfffffffe, RZ, 0xc0, !PT ;  /* 0xfffffffe05057812 */ /* 0x000fca00078ec0ff */
[----:B0-----:R-:W-:Y:S01]  /*8fb0*/  IMAD.IADD R25, R6, 0x1, -R5 ;  /* 0x0000000106197824 */ /* 0x001fe200078e0a05 */
[----:B------:R-:W-:Y:S02]  /*8fc0*/  CS2R R4, SRZ ;  /* 0x0000000000047805 */ /* 0x000fe4000001ff00 */
[----:B------:R-:W-:Y:S02]  /*8fd0*/  CS2R R6, SRZ ;  /* 0x0000000000067805 */ /* 0x000fe4000001ff00 */
[----:B------:R-:W-:Y:S01]  /*8fe0*/  SHF.L.U32 R25, R25, 0x1f, RZ ;  /* 0x0000001f19197819 */ /* 0x000fe200000006ff */
[----:B------:R-:W-:Y:S06]  /*8ff0*/  @P0 BRA `(.L_x_3885) ;  /* 0x0000000000300947 */ /* 0x000fec0003800000 */
[----:B------:R-:W-:Y:S01]  /*9000*/  ULDC UR4, c[0x0][0x3f4] ;  /* 0x0000fd0000047ab9 */ /* 0x000fe20000000800 */
[C---:B------:R-:W-:Y:S01]  /*9010*/  IMAD.SHL.U32 R15, R16.reuse, 0x2, RZ ;  /* 0x00000002100f7824 */ /* 0x040fe200078e00ff */
[C---:B------:R-:W-:Y:S02]  /*9020*/  ISETP.GE.AND P2, PT, R16.reuse, UR4, PT ;  /* 0x0000000410007c0c */ /* 0x040fe4000bf46270 */
[----:B------:R-:W-:Y:S02]  /*9030*/  SHF.L.U64.HI R5, R16, 0x1, R17 ;  /* 0x0000000110057819 */ /* 0x000fe40000010211 */
[-C--:B--2---:R-:W-:Y:S02]  /*9040*/  IADD3 R12, P0, R3, R15.reuse, RZ ;  /* 0x0000000f030c7210 */ /* 0x084fe40007f1e0ff */
[----:B----4-:R-:W-:-:S03]  /*9050*/  IADD3 R14, P1, R14, R15, RZ ;  /* 0x0000000f0e0e7210 */ /* 0x010fc60007f3e0ff */
[--C-:B-1----:R-:W-:Y:S02]  /*9060*/  IMAD.X R13, R0, 0x1, R5.reuse, P0 ;  /* 0x00000001000d7824 */ /* 0x102fe400000e0605 */
[----:B---3--:R-:W-:Y:S01]  /*9070*/  IMAD.X R15, R20, 0x1, R5, P1 ;  /* 0x00000001140f7824 */ /* 0x008fe200008e0605 */
[----:B------:R-:W-:Y:S01]  /*9080*/  CS2R R4, SRZ ;  /* 0x0000000000047805 */ /* 0x000fe2000001ff00 */
[----:B------:R-:W-:Y:S06]  /*9090*/  @P2 BRA `(.L_x_3885) ;  /* 0x0000000000082947 */ /* 0x000fec0003800000 */
[----:B------:R0:W5:Y:S04]  /*90a0*/  LD.E.128 R4, desc[UR42][R12.64] ;  /* 0x0000002a0c047980 */ /* 0x000168000c101d00 */
[----:B------:R0:W5:Y:S02]  /*90b0*/  LD.E.128 R8, desc[UR42][R14.64] ;  /* 0x0000002a0e087980 */ /* 0x000164000c101d00 */
.L_x_3885:
[----:B------:R-:W-:Y:S05]  /*90c0*/  BSYNC B1 ;  /* 0x0000000000017941 */ /* 0x000fea0003800000 */
.L_x_3884:
[----:B------:R-:W3:Y:S01]  /*90d0*/  SYNCS.PHASECHK.TRANS64.TRYWAIT P1, [R2+URZ+0x28c00], R25 ;  /* 0x028c0019020075a7 */ /* 0x000ee2000802017f */
[----:B-----5:R-:W-:Y:S01]  /*90e0*/  IMAD.MOV.U32 R38, RZ, RZ, R4 ;  /* 0x000000ffff267224 */ /* 0x020fe200078e0004 */
[--C-:B0-----:R-:W-:Y:S01]  /*90f0*/  SHF.R.U64 R12, R4, 0x10, R5.reuse ;  /* 0x00000010040c7819 */ /* 0x101fe20000001205 */
[--C-:B-1----:R-:W-:Y:S01]  /*9100*/  IMAD.MOV.U32 R0, RZ, RZ, R5.reuse ;  /* 0x000000ffff007224 */ /* 0x102fe200078e0005 */
[----:B------:R-:W-:Y:S01]  /*9110*/  SHF.R.U32.HI R42, RZ, 0x10, R5 ;  /* 0x00000010ff2a7819 */ /* 0x000fe20000011605 */
[----:B------:R-:W-:Y:S01]  /*9120*/  IMAD.MOV.U32 R39, RZ, RZ, R6 ;  /* 0x000000ffff277224 */ /* 0x000fe200078e0006 */
[----:B------:R-:W-:Y:S01]  /*9130*/  SHF.R.U64 R43, R8, 0x10, R9 ;  /* 0x00000010082b7819 */ /* 0x000fe20000001209 */
[----:B------:R-:W-:Y:S01]  /*9140*/  IMAD.MOV.U32 R4, RZ, RZ, R8 ;  /* 0x000000ffff047224 */ /* 0x000fe200078e0008 */
[----:B------:R-:W-:Y:S01]  /*9150*/  PRMT R38, R38, 0x5410, R0 ;  /* 0x0000541026267816 */ /* 0x000fe20000000000 */
[----:B----4-:R-:W-:Y:S01]  /*9160*/  VIADD R14, R189, 0x20 ;  /* 0x00000020bd0e7836 */ /* 0x010fe20000000000 */
[----:B------:R-:W-:Y:S01]  /*9170*/  VIMNMX R0, R21, 0x40, PT ;  /* 0x0000004015007848 */ /* 0x000fe20003fe0100 */
[--C-:B------:R-:W-:Y:S01]  /*9180*/  IMAD.MOV.U32 R13, RZ, RZ, R7.reuse ;  /* 0x000000ffff0d7224 */ /* 0x100fe200078e0007 */
[----:B------:R-:W-:Y:S01]  /*9190*/  SHF.R.U64 R6, R6, 0x10, R7 ;  /* 0x0000001006067819 */ /* 0x000fe20000001207 */
[--C-:B------:R-:W-:Y:S01]  /*91a0*/  IMAD.MOV.U32 R40, RZ, RZ, R9.reuse ;  /* 0x000000ffff287224 */ /* 0x100fe200078e0009 */
[----:B------:R-:W-:Y:S01]  /*91b0*/  SHF.R.U32.HI R8, RZ, 0x10, R9 ;  /* 0x00000010ff087819 */ /* 0x000fe20000011609 */
[----:B------:R-:W-:Y:S01]  /*91c0*/  IMAD.MOV.U32 R5, RZ, RZ, R10 ;  /* 0x000000ffff057224 */ /* 0x000fe200078e000a */
[----:B--2---:R-:W0:Y:S01]  /*91d0*/  LDC R3, c[0x0][0x3f4] ;  /* 0x0000fd00ff037b82 */ /* 0x004e220000000800 */
[----:B------:R-:W-:Y:S01]  /*91e0*/  IMAD.MOV.U32 R41, RZ, RZ, R11 ;  /* 0x000000ffff297224 */ /* 0x000fe200078e000b */
[----:B------:R-:W-:Y:S01]  /*91f0*/  SHF.R.U32.HI R7, RZ, 0x10, R7 ;  /* 0x00000010ff077819 */ /* 0x000fe20000011607 */
[----:B------:R-:W-:Y:S01]  /*9200*/  BSSY B1, `(.L_x_3886) ;  /* 0x000000f000017945 */ /* 0x000fe20003800000 */
[----:B------:R-:W-:-:S02]  /*9210*/  SHF.R.U64 R44, R10, 0x10, R11 ;  /* 0x000000100a2c7819 */ /* 0x000fc4000000120b */
[----:B------:R-:W-:Y:S02]  /*9220*/  SHF.R.U32.HI R9, RZ, 0x10, R11 ;  /* 0x00000010ff097819 */ /* 0x000fe4000001160b */
[----:B------:R-:W-:Y:S02]  /*9230*/  PRMT R41, R41, 0x5410, R12 ;  /* 0x0000541029297816 */ /* 0x000fe4000000000c */
[----:B------:R-:W-:Y:S02]  /*9240*/  PRMT R13, R7, 0x5410, R13 ;  /* 0x00005410070d7816 */ /* 0x000fe4000000000d */
[----:B------:R-:W-:Y:S02]  /*9250*/  PRMT R42, R42, 0x5410, R6 ;  /* 0x000054102a2a7816 */ /* 0x000fe40000000006 */
[----:B------:R-:W-:Y:S02]  /*9260*/  PRMT R39, R39, 0x5410, R4 ;  /* 0x0000541027277816 */ /* 0x000fe40000000004 */
[----:B------:R-:W-:-:S02]  /*9270*/  PRMT R43, R43, 0x5410, R8 ;  /* 0x000054102b2b7816 */ /* 0x000fc40000000008 */
[----:B------:R-:W-:Y:S02]  /*9280*/  PRMT R40, R40, 0x5410, R5 ;  /* 0x0000541028287816 */ /* 0x000fe40000000005 */
[----:B------:R-:W-:Y:S02]  /*9290*/  PRMT R44, R44, 0x5410, R9 ;  /* 0x000054102c2c7816 */ /* 0x000fe40000000009 */
[----:B0-----:R-:W-:-:S04]  /*92a0*/  ISETP.GE.AND P0, PT, R16, R3, PT ;  /* 0x000000031000720c */ /* 0x001fc80003f06270 */
[-C--:B------:R-:W-:Y:S02]  /*92b0*/  ISETP.GE.OR P2, PT, R189, R0.reuse, P0 ;  /* 0x00000000bd00720c */ /* 0x080fe40000746670 */
[----:B------:R-:W-:Y:S01]  /*92c0*/  ISETP.GE.OR P0, PT, R14, R0, P0 ;  /* 0x000000000e00720c */ /* 0x000fe20000706670 */
[----:B------:R-:W-:Y:S01]  /*92d0*/  IMAD.IADD R0, R16, 0x1, R3 ;  /* 0x0000000110007824 */ /* 0x000fe200078e0203 */
[----:B---3--:R-:W-:Y:S11]  /*92e0*/  @!P1 BRA `(.L_x_3887) ;  /* 0x0000012000609947 */ /* 0x008ff60003800000 */
.L_x_4090:
[----:B------:R-:W-:Y:S05]  /*92f0*/  BSYNC B1 ;  /* 0x0000000000017941 */ /* 0x000fea0003800000 */
.L_x_3886:
[----:B------:R-:W-:Y:S01]  /*9300*/  BSSY B1, `(.L_x_3888) ;  /* 0x0000059000017945 */ /* 0x000fe20003800000 */
[----:B------:R-:W-:-:S03]  /*9310*/  LOP3.LUT R0, R0, 0x38, RZ, 0xc0, !PT ;  /* 0x0000003800007812 */ /* 0x000fc600078ec0ff */
[----:B------:R-:W-:Y:S05]  /*9320*/  @P2 BRA `(.L_x_3889) ;  /* 0x0000000400582947 */ /* 0x000fea0003800000 */
[----:B------:R-:W-:Y:S02]  /*9330*/  IMAD.SHL.U32 R3, R191, 0x40, RZ ;  /* 0x00000040bf037824 */ /* 0x000fe400078e00ff */
[----:B------:R-:W-:Y:S02]  /*9340*/  HADD2.F32 R31, -RZ, R39.H1_H1 ;  /* 0x30000027ff1f7230 */ /* 0x000fe40000004100 */
[----:B------:R-:W-:Y:S01]  /*9350*/  HADD2.F32 R29, -RZ, R38.H0_H0 ;  /* 0x20000026ff1d7230 */ /* 0x000fe20000004100 */
[----:B------:R-:W-:Y:S01]  /*9360*/  LOP3.LUT R9, R3, 0x1c0, RZ, 0xc0, !PT ;  /* 0x000001c003097812 */ /* 0x000fe200078ec0ff */
[----:B------:R-:W-:Y:S02]  /*9370*/  HADD2.F32 R32, -RZ, R43.H0_H0 ;  /* 0x2000002bff207230 */ /* 0x000fe40000004100 */
[----:B------:R-:W-:Y:S01]  /*9380*/  HADD2.F32 R30, -RZ, R41.H1_H1 ;  /* 0x30000029ff1e7230 */ /* 0x000fe20000004100 */
[----:B------:R-:W-:Y:S02]  /*9390*/  LOP3.LUT R3, R9, 0x38, R16, 0xf8, !PT ;  /* 0x0000003809037812 */ /* 0x000fe400078ef810 */
[----:B------:R-:W-:-:S04]  /*93a0*/  SHF.R.U32.HI R4, RZ, 0x3, R9 ;  /* 0x00000003ff047819 */ /* 0x000fc80000011609 */
[----:B------:R-:W-:Y:S02]  /*93b0*/  LOP3.LUT R3, R3, R4, RZ, 0x3c, !PT ;  /* 0x0000000403037212 */ /* 0x000fe400078e3cff */
[----:B------:R-:W-:-:S03]  /*93c0*/  LOP3.LUT R9, R4, R0, R9, 0x1e, !PT ;  /* 0x0000000004097212 */ /* 0x000fc600078e1e09 */
[C---:B------:R-:W-:Y:S02]  /*93d0*/  IMAD R3, R198.reuse, 0x200, R3 ;  /* 0x00000200c6037824 */ /* 0x040fe400078e0203 */
[----:B------:R-:W-:-:S03]  /*93e0*/  IMAD R9, R198, 0x200, R9 ;  /* 0x00000200c6097824 */ /* 0x000fc600078e0209 */
[----:B------:R-:W-:Y:S01]  /*93f0*/  LEA R3, R3, R2, 0x1 ;  /* 0x0000000203037211 */ /* 0x000fe200078e08ff */
[----:B------:R-:W-:-:S04]  /*9400*/  IMAD R12, R9, 0x2, R2 ;  /* 0x00000002090c7824 */ /* 0x000fc800078e0202 */
[----:B------:R-:W1:Y:S04]  /*9410*/  LDS.128 R4, [R3+0x20400] ;  /* 0x0204000003047984 */ /* 0x000e680000000c00 */
[----:B------:R-:W2:Y:S01]  /*9420*/  LDS.128 R8, [R12+0x20400] ;  /* 0x020400000c087984 */ /* 0x000ea20000000c00 */
[--C-:B-1----:R-:W-:Y:S02]  /*9430*/  HADD2.F32 R20, -RZ, R5.reuse.H0_H0 ;  /* 0x20000005ff147230 */ /* 0x102fe40000004100 */
[----:B------:R-:W-:Y:S02]  /*9440*/  HADD2.F32 R21, -RZ, R5.H1_H1 ;  /* 0x30000005ff157230 */ /* 0x000fe40000004100 */
[----:B--2---:R-:W-:Y:S02]  /*9450*/  HADD2.F32 R5, -RZ, R8.H0_H0 ;  /* 0x20000008ff057230 */ /* 0x004fe40000004100 */
[----:B------:R-:W-:-:S02]  /*9460*/  HADD2.F32 R14, -RZ, R4.H0_H0 ;  /* 0x20000004ff0e7230 */ /* 0x000fc40000004100 */
[----:B0-----:R-:W-:Y:S02]  /*9470*/  HADD2.F32 R25, -RZ, R8.H1_H1 ;  /* 0x30000008ff197230 */ /* 0x001fe40000004100 */
[C---:B------:R-:W-:Y:S01]  /*9480*/  FMUL.FTZ R33, R5.reuse, R31 ;  /* 0x0000001f05217220 */ /* 0x040fe20000410000 */
[-C--:B------:R-:W-:Y:S01]  /*9490*/  FMUL.FTZ R35, R5, R29.reuse ;  /* 0x0000001d05237220 */ /* 0x080fe20000410000 */
[----:B------:R-:W-:Y:S02]  /*94a0*/  HADD2.F32 R26, -RZ, R9.H0_H0 ;  /* 0x20000009ff1a7230 */ /* 0x000fe40000004100 */
[C---:B------:R-:W-:Y:S01]  /*94b0*/  FFMA.FTZ R5, R14.reuse, R29, -R33 ;  /* 0x0000001d0e057223 */ /* 0x040fe20000010821 */
[----:B------:R-:W-:Y:S02]  /*94c0*/  HADD2.F32 R33, -RZ, R40.H0_H0 ;  /* 0x20000028ff217230 */ /* 0x000fe40000004100 */
[----:B------:R-:W-:Y:S01]  /*94d0*/  FFMA.FTZ R8, R14, R31, R35 ;  /* 0x0000001f0e087223 */ /* 0x000fe20000010023 */
[----:B------:R-:W-:-:S02]  /*94e0*/  HADD2.F32 R29, -RZ, R38.H1_H1 ;  /* 0x30000026ff1d7230 */ /* 0x000fc40000004100 */
[C---:B------:R-:W-:Y:S01]  /*94f0*/  FMUL.FTZ R34, R25.reuse, R32 ;  /* 0x0000002019227220 */ /* 0x040fe20000410000 */
[----:B------:R-:W-:Y:S02]  /*9500*/  HADD2.F32 R15, -RZ, R4.H1_H1 ;  /* 0x30000004ff0f7230 */ /* 0x000fe40000004100 */
[-C--:B------:R-:W-:Y:S01]  /*9510*/  FMUL.FTZ R14, R25, R30.reuse ;  /* 0x0000001e190e7220 */ /* 0x080fe20000410000 */
[C---:B------:R-:W-:Y:S01]  /*9520*/  FMUL.FTZ R25, R26.reuse, R33 ;  /* 0x000000211a197220 */ /* 0x040fe20000410000 */
[-C--:B------:R-:W-:Y:S01]  /*9530*/  FMUL.FTZ R36, R26, R29.reuse ;  /* 0x0000001d1a247220 */ /* 0x080fe20000410000 */
[----:B------:R-:W-:Y:S02]  /*9540*/  HADD2.F32 R27, -RZ, R9.H1_H1 ;  /* 0x30000009ff1b7230 */ /* 0x000fe40000004100 */
[C---:B------:R-:W-:Y:S01]  /*9550*/  FFMA.FTZ R34, R15.reuse, R30, -R34 ;  /* 0x0000001e0f227223 */ /* 0x040fe20000010822 */
[----:B------:R-:W-:Y:S01]  /*9560*/  FFMA.FTZ R31, R15, R32, R14 ;  /* 0x000000200f1f7223 */ /* 0x000fe2000001000e */
[----:B------:R-:W-:Y:S01]  /*9570*/  FFMA.FTZ R26, R20, R29, -R25 ;  /* 0x0000001d141a7223 */ /* 0x000fe20000010819 */
[----:B------:R-:W-:-:S02]  /*9580*/  HADD2.F32 R28, -RZ, R10.H0_H0 ;  /* 0x2000000aff1c7230 */ /* 0x000fc40000004100 */
[----:B------:R-:W-:Y:S01]  /*9590*/  FFMA.FTZ R36, R20, R33, R36 ;  /* 0x0000002114247223 */ /* 0x000fe20000010024 */
[----:B------:R-:W-:Y:S01]  /*95a0*/  HADD2.F32 R30, -RZ, R43.H1_H1 ;  /* 0x3000002bff1e7230 */ /* 0x000fe20000004100 */
[----:B------:R-:W-:Y:S01]  /*95b0*/  F2FP.F16.F32.PACK_AB R8, R31, R8 ;  /* 0x000000081f08723e */ /* 0x000fe200000000ff */
[----:B------:R-:W-:Y:S02]  /*95c0*/  HADD2.F32 R14, -RZ, R42.H0_H0 ;  /* 0x2000002aff0e7230 */ /* 0x000fe40000004100 */
[----:B------:R-:W-:Y:S02]  /*95d0*/  HADD2.F32 R29, -RZ, R40.H1_H1 ;  /* 0x30000028ff1d7230 */ /* 0x000fe40000004100 */
[C---:B------:R-:W-:Y:S01]  /*95e0*/  FMUL.FTZ R20, R27.reuse, R30 ;  /* 0x0000001e1b147220 */ /* 0x040fe20000410000 */
[----:B------:R-:W-:Y:S02]  /*95f0*/  HADD2.F32 R15, -RZ, R39.H0_H0 ;  /* 0x20000027ff0f7230 */ /* 0x000fe40000004100 */
[----:B------:R-:W-:Y:S01]  /*9600*/  FMUL.FTZ R32, R27, R14 ;  /* 0x0000000e1b207220 */ /* 0x000fe20000410000 */
[----:B------:R-:W-:-:S02]  /*9610*/  HADD2.F32 R24, -RZ, R6.H0_H0 ;  /* 0x20000006ff187230 */ /* 0x000fc40000004100 */
[C---:B------:R-:W-:Y:S01]  /*9620*/  FMUL.FTZ R35, R28.reuse, R29 ;  /* 0x0000001d1c237220 */ /* 0x040fe20000410000 */
[----:B------:R-:W-:Y:S02]  /*9630*/  HADD2.F32 R10, -RZ, R10.H1_H1 ;  /* 0x3000000aff0a7230 */ /* 0x000fe40000004100 */
[----:B------:R-:W-:Y:S01]  /*9640*/  FMUL.FTZ R28, R28, R15 ;  /* 0x0000000f1c1c7220 */ /* 0x000fe20000410000 */
[----:B------:R-:W-:Y:S02]  /*9650*/  HADD2.F32 R27, -RZ, R44.H0_H0 ;  /* 0x2000002cff1b7230 */ /* 0x000fe40000004100 */
[----:B------:R-:W-:Y:S01]  /*9660*/  FFMA.FTZ R33, R21, R14, -R20 ;  /* 0x0000000e15217223 */ /* 0x000fe20000010814 */
[----:B------:R-:W-:Y:S02]  /*9670*/  HADD2.F32 R25, -RZ, R42.H1_H1 ;  /* 0x3000002aff197230 */ /* 0x000fe40000004100 */
[----:B------:R-:W-:Y:S01]  /*9680*/  FFMA.FTZ R28, R24, R29, R28 ;  /* 0x0000001d181c7223 */ /* 0x000fe2000001001c */
[----:B------:R-:W-:-:S02]  /*9690*/  HADD2.F32 R6, -RZ, R6.H1_H1 ;  /* 0x30000006ff067230 */ /* 0x000fc40000004100 */
[----:B------:R-:W-:Y:S01]  /*96a0*/  FMUL.FTZ R37, R10, R27 ;  /* 0x0000001b0a257220 */ /* 0x000fe20000410000 */
[--C-:B------:R-:W-:Y:S02]  /*96b0*/  HADD2.F32 R9, -RZ, R11.reuse.H0_H0 ;  /* 0x2000000bff097230 */ /* 0x100fe40000004100 */
[----:B------:R-:W-:Y:S01]  /*96c0*/  FFMA.FTZ R35, R24, R15, -R35 ;  /* 0x0000000f18237223 */ /* 0x000fe20000010823 */
[-C--:B------:R-:W-:Y:S01]  /*96d0*/  FMUL.FTZ R29, R10, R25.reuse ;  /* 0x000000190a1d7220 */ /* 0x080fe20000410000 */
[----:B------:R-:W-:Y:S02]  /*96e0*/  HADD2.F32 R11, -RZ, R11.H1_H1 ;  /* 0x3000000bff0b7230 */ /* 0x000fe40000004100 */
[----:B------:R-:W-:Y:S01]  /*96f0*/  FFMA.FTZ R21, R21, R30, R32 ;  /* 0x0000001e15157223 */ /* 0x000fe20000010020 */
[----:B------:R-:W-:Y:S02]  /*9700*/  HADD2.F32 R15, -RZ, R41.H0_H0 ;  /* 0x20000029ff0f7230 */ /* 0x000fe40000004100 */
[----:B------:R-:W-:Y:S01]  /*9710*/  FFMA.FTZ R24, R6, R25, -R37 ;  /* 0x0000001906187223 */ /* 0x000fe20000010825 */
[----:B------:R-:W-:-:S02]  /*9720*/  HADD2.F32 R10, -RZ, R13.H1_H1 ;  /* 0x3000000dff0a7230 */ /* 0x000fc40000004100 */
[----:B------:R-:W-:Y:S01]  /*9730*/  FFMA.FTZ R29, R6, R27, R29 ;  /* 0x0000001b061d7223 */ /* 0x000fe2000001001d */
[----:B------:R-:W-:Y:S02]  /*9740*/  HADD2.F32 R20, -RZ, R44.H1_H1 ;  /* 0x3000002cff147230 */ /* 0x000fe40000004100 */
[C---:B------:R-:W-:Y:S01]  /*9750*/  FMUL.FTZ R25, R9.reuse, R15 ;  /* 0x0000000f09197220 */ /* 0x040fe20000410000 */
[----:B------:R-:W-:Y:S02]  /*9760*/  HADD2.F32 R14, -RZ, R13.H0_H0 ;  /* 0x2000000dff0e7230 */ /* 0x000fe40000004100 */
[----:B------:R-:W-:Y:S01]  /*9770*/  FMUL.FTZ R6, R9, R10 ;  /* 0x0000000a09067220 */ /* 0x000fe20000410000 */
[--C-:B------:R-:W-:Y:S02]  /*9780*/  HADD2.F32 R4, -RZ, R7.reuse.H0_H0 ;  /* 0x20000007ff047230 */ /* 0x100fe40000004100 */
        /* <DEDUP_REMOVED lines=13> */
[----:B------:R1:W-:Y:S01]  /*9860*/  STS.128 [R3+0x20400], R4 ;  /* 0x0204000403007388 */ /* 0x0003e20000000c00 */
[----:B------:R-:W-:-:S05]  /*9870*/  F2FP.F16.F32.PACK_AB R11, R20, R11 ;  /* 0x0000000b140b723e */ /* 0x000fca00000000ff */
[----:B------:R1:W-:Y:S02]  /*9880*/  STS.128 [R12+0x20400], R8 ;  /* 0x020400080c007388 */ /* 0x0003e40000000c00 */
.L_x_3889:
[----:B------:R-:W-:Y:S05]  /*9890*/  BSYNC B1 ;  /* 0x0000000000017941 */ /* 0x000fea0003800000 */
.L_x_3888:
[----:B------:R-:W-:Y:S05]  /*98a0*/  @P0 BRA `(.L_x_3880) ;  /* 0x0000000400600947 */ /* 0x000fea0003800000 */
[----:B-1----:R-:W2:Y:S01]  /*98b0*/  LDL R3, [R1+0x54] ;  /* 0x0000540001037983 */ /* 0x002ea20000100800 */
[C---:B------:R-:W-:Y:S02]  /*98c0*/  VIADD R4, R189.reuse, 0x20 ;  /* 0x00000020bd047836 */ /* 0x040fe40000000000 */
[----:B------:R-:W-:Y:S01]  /*98d0*/  VIADD R5, R189, 0x20 ;  /* 0x00000020bd057836 */ /* 0x000fe20000000000 */
[----:B------:R-:W3:Y:S01]  /*98e0*/  LDL R34, [R1+0x4c] ;  /* 0x00004c0001227983 */ /* 0x000ee20000100800 */
[----:B------:R-:W-:Y:S02]  /*98f0*/  IMAD.SHL.U32 R4, R4, 0x40, RZ ;  /* 0x0000004004047824 */ /* 0x000fe400078e00ff */
[----:B------:R-:W-:-:S03]  /*9900*/  IMAD.SHL.U32 R5, R5, 0x40, RZ ;  /* 0x0000004005057824 */ /* 0x000fc600078e00ff */
[----:B------:R-:W-:Y:S02]  /*9910*/  LOP3.LUT R4, R4, 0x1c0, RZ, 0xc0, !PT ;  /* 0x000001c004047812 */ /* 0x000fe400078ec0ff */
[----:B------:R-:W-:Y:S02]  /*9920*/  LOP3.LUT R5, R5, 0x1c0, RZ, 0xc0, !PT ;  /* 0x000001c005057812 */ /* 0x000fe400078ec0ff */
[----:B------:R-:W-:-:S04]  /*9930*/  SHF.R.U32.HI R4, RZ, 0x3, R4 ;  /* 0x00000003ff047819 */ /* 0x000fc80000011604 */
[----:B------:R-:W-:Y:S01]  /*9940*/  LOP3.LUT R0, R4, R0, R5, 0x1e, !PT ;  /* 0x0000000004007212 */ /* 0x000fe200078e1e05 */
[----:B------:R-:W-:Y:S02]  /*9950*/  HADD2.F32 R26, -RZ, R38.H0_H0 ;  /* 0x20000026ff1a7230 */ /* 0x000fe40000004100 */
[----:B------:R-:W-:Y:S02]  /*9960*/  HADD2.F32 R28, -RZ, R39.H1_H1 ;  /* 0x30000027ff1c7230 */ /* 0x000fe40000004100 */
[--C-:B------:R-:W-:Y:S02]  /*9970*/  HADD2.F32 R30, -RZ, R43.reuse.H0_H0 ;  /* 0x2000002bff1e7230 */ /* 0x100fe40000004100 */
[----:B------:R-:W-:Y:S02]  /*9980*/  HADD2.F32 R32, -RZ, R40.H0_H0 ;  /* 0x20000028ff207230 */ /* 0x000fe40000004100 */
[----:B------:R-:W-:Y:S02]  /*9990*/  HADD2.F32 R37, -RZ, R43.H1_H1 ;  /* 0x3000002bff257230 */ /* 0x000fe40000004100 */
[----:B------:R-:W-:-:S02]  /*99a0*/  HADD2.F32 R35, -RZ, R39.H0_H0 ;  /* 0x20000027ff237230 */ /* 0x000fc40000004100 */
[----:B------:R-:W-:Y:S02]  /*99b0*/  HADD2.F32 R39, -RZ, R40.H1_H1 ;  /* 0x30000028ff277230 */ /* 0x000fe40000004100 */
[----:B--2---:R-:W-:-:S04]  /*99c0*/  IMAD.IADD R3, R3, 0x1, R0 ;  /* 0x0000000103037824 */ /* 0x004fc800078e0200 */
[----:B------:R-:W-:Y:S01]  /*99d0*/  IMAD R0, R3, 0x2, R2 ;  /* 0x0000000203007824 */ /* 0x000fe200078e0202 */
[----:B---3--:R-:W-:Y:S04]  /*99e0*/  LDS.128 R4, [R34+0x20400] ;  /* 0x0204000022047984 */ /* 0x008fe80000000c00 */
[----:B------:R-:W1:Y:S02]  /*99f0*/  LDS.128 R8, [R0+0x20400] ;  /* 0x0204000000087984 */ /* 0x000e640000000c00 */
[--C-:B-1----:R-:W-:Y:S02]  /*9a00*/  HADD2.F32 R20, -RZ, R8.reuse.H0_H0 ;  /* 0x20000008ff147230 */ /* 0x102fe40000004100 */
[----:B------:R-:W-:-:S03]  /*9a10*/  HADD2.F32 R8, -RZ, R8.H1_H1 ;  /* 0x30000008ff087230 */ /* 0x000fc60000004100 */
[-C--:B------:R-:W-:Y:S01]  /*9a20*/  FMUL.FTZ R27, R28, R20.reuse ;  /* 0x000000141c1b7220 */ /* 0x080fe20000410000 */
[----:B------:R-:W-:Y:S01]  /*9a30*/  FMUL.FTZ R29, R26, R20 ;  /* 0x000000141a1d7220 */ /* 0x000fe20000410000 */
[----:B------:R-:W-:Y:S02]  /*9a40*/  HADD2.F32 R20, -RZ, R41.H1_H1 ;  /* 0x30000029ff147230 */ /* 0x000fe40000004100 */
[--C-:B------:R-:W-:Y:S02]  /*9a50*/  HADD2.F32 R12, -RZ, R4.reuse.H0_H0 ;  /* 0x20000004ff0c7230 */ /* 0x100fe40000004100 */
[----:B------:R-:W-:Y:S02]  /*9a60*/  HADD2.F32 R4, -RZ, R4.H1_H1 ;  /* 0x30000004ff047230 */ /* 0x000fe40000004100 */
[----:B------:R-:W-:Y:S01]  /*9a70*/  FMUL.FTZ R33, R20, R8 ;  /* 0x0000000814217220 */ /* 0x000fe20000410000 */
[----:B------:R-:W-:Y:S02]  /*9a80*/  HADD2.F32 R21, -RZ, R9.H0_H0 ;  /* 0x20000009ff157230 */ /* 0x000fe40000004100 */
[----:B------:R-:W-:Y:S01]  /*9a90*/  FFMA.FTZ R27, R26, R12, -R27 ;  /* 0x0000000c1a1b7223 */ /* 0x000fe2000001081b */
[----:B------:R-:W-:Y:S01]  /*9aa0*/  FMUL.FTZ R31, R30, R8 ;  /* 0x000000081e1f7220 */ /* 0x000fe20000410000 */
[----:B------:R-:W-:Y:S01]  /*9ab0*/  FFMA.FTZ R29, R28, R12, R29 ;  /* 0x0000000c1c1d7223 */ /* 0x000fe2000001001d */
[----:B------:R-:W-:-:S02]  /*9ac0*/  HADD2.F32 R26, -RZ, R38.H1_H1 ;  /* 0x30000026ff1a7230 */ /* 0x000fc40000004100 */
[-C--:B------:R-:W-:Y:S01]  /*9ad0*/  FFMA.FTZ R12, R30, R4.reuse, R33 ;  /* 0x000000041e0c7223 */ /* 0x080fe20000010021 */
[----:B------:R-:W-:Y:S02]  /*9ae0*/  HADD2.F32 R9, -RZ, R9.H1_H1 ;  /* 0x30000009ff097230 */ /* 0x000fe40000004100 */
[----:B------:R-:W-:Y:S01]  /*9af0*/  FFMA.FTZ R8, R20, R4, -R31 ;  /* 0x0000000414087223 */ /* 0x000fe2000001081f */
[----:B------:R-:W-:Y:S02]  /*9b00*/  HADD2.F32 R33, -RZ, R42.H0_H0 ;  /* 0x2000002aff217230 */ /* 0x000fe40000004100 */
[-C--:B------:R-:W-:Y:S01]  /*9b10*/  FMUL.FTZ R31, R32, R21.reuse ;  /* 0x00000015201f7220 */ /* 0x080fe20000410000 */
[--C-:B------:R-:W-:Y:S02]  /*9b20*/  HADD2.F32 R14, -RZ, R5.reuse.H0_H0 ;  /* 0x20000005ff0e7230 */ /* 0x100fe40000004100 */
[----:B------:R-:W-:Y:S01]  /*9b30*/  FMUL.FTZ R21, R26, R21 ;  /* 0x000000151a157220 */ /* 0x000fe20000410000 */
[----:B------:R-:W-:-:S02]  /*9b40*/  HADD2.F32 R5, -RZ, R5.H1_H1 ;  /* 0x30000005ff057230 */ /* 0x000fc40000004100 */
[-C--:B------:R-:W-:Y:S01]  /*9b50*/  FMUL.FTZ R4, R37, R9.reuse ;  /* 0x0000000925047220 */ /* 0x080fe20000410000 */
[--C-:B------:R-:W-:Y:S02]  /*9b60*/  HADD2.F32 R24, -RZ, R10.reuse.H0_H0 ;  /* 0x2000000aff187230 */ /* 0x100fe40000004100 */
[----:B------:R-:W-:Y:S01]  /*9b70*/  FMUL.FTZ R20, R33, R9 ;  /* 0x0000000921147220 */ /* 0x000fe20000410000 */
[----:B------:R-:W-:Y:S02]  /*9b80*/  HADD2.F32 R10, -RZ, R10.H1_H1 ;  /* 0x3000000aff0a7230 */ /* 0x000fe40000004100 */
[----:B------:R-:W-:Y:S02]  /*9b90*/  HADD2.F32 R30, -RZ, R44.H0_H0 ;  /* 0x2000002cff1e7230 */ /* 0x000fe40000004100 */
[-C--:B------:R-:W-:Y:S01]  /*9ba0*/  FFMA.FTZ R31, R26, R14.reuse, -R31 ;  /* 0x0000000e1a1f7223 */ /* 0x080fe2000001081f */
[----:B------:R-:W-:Y:S01]  /*9bb0*/  FFMA.FTZ R21, R32, R14, R21 ;  /* 0x0000000e20157223 */ /* 0x000fe20000010015 */
[----:B------:R-:W-:-:S02]  /*9bc0*/  HADD2.F32 R15, -RZ, R6.H0_H0 ;  /* 0x20000006ff0f7230 */ /* 0x000fc40000004100 */
[-C--:B------:R-:W-:Y:S01]  /*9bd0*/  FFMA.FTZ R14, R33, R5.reuse, -R4 ;  /* 0x00000005210e7223 */ /* 0x080fe20000010804 */
[----:B------:R-:W-:Y:S02]  /*9be0*/  HADD2.F32 R6, -RZ, R6.H1_H1 ;  /* 0x30000006ff067230 */ /* 0x000fe40000004100 */
[-C--:B------:R-:W-:Y:S01]  /*9bf0*/  FMUL.FTZ R4, R39, R24.reuse ;  /* 0x0000001827047220 */ /* 0x080fe20000410000 */
[----:B------:R-:W-:Y:S02]  /*9c00*/  HADD2.F32 R28, -RZ, R42.H1_H1 ;  /* 0x3000002aff1c7230 */ /* 0x000fe40000004100 */
[----:B------:R-:W-:Y:S01]  /*9c10*/  FMUL.FTZ R26, R35, R24 ;  /* 0x00000018231a7220 */ /* 0x000fe20000410000 */
[----:B------:R-:W-:Y:S01]  /*9c20*/  FFMA.FTZ R20, R37, R5, R20 ;  /* 0x0000000525147223 */ /* 0x000fe20000010014 */
[----:B------:R-:W-:Y:S01]  /*9c30*/  FMUL.FTZ R5, R30, R10 ;  /* 0x0000000a1e057220 */ /* 0x000fe20000410000 */
[--C-:B0-----:R-:W-:Y:S02]  /*9c40*/  HADD2.F32 R25, -RZ, R11.reuse.H0_H0 ;  /* 0x2000000bff197230 */ /* 0x101fe40000004100 */
[-C--:B------:R-:W-:Y:S01]  /*9c50*/  FFMA.FTZ R24, R35, R15.reuse, -R4 ;  /* 0x0000000f23187223 */ /* 0x080fe20000010804 */
[----:B------:R-:W-:Y:S01]  /*9c60*/  FFMA.FTZ R26, R39, R15, R26 ;  /* 0x0000000f271a7223 */ /* 0x000fe2000001001a */
[----:B------:R-:W-:-:S02]  /*9c70*/  HADD2.F32 R11, -RZ, R11.H1_H1 ;  /* 0x3000000bff0b7230 */ /* 0x000fc40000004100 */
[C---:B------:R-:W-:Y:S01]  /*9c80*/  FFMA.FTZ R15, R28.reuse, R6, -R5 ;  /* 0x000000061c0f7223 */ /* 0x040fe20000010805 */
[----:B------:R-:W-:Y:S02]  /*9c90*/  HADD2.F32 R35, -RZ, R41.H0_H0 ;  /* 0x20000029ff237230 */ /* 0x000fe40000004100 */
[----:B------:R-:W-:Y:S01]  /*9ca0*/  FMUL.FTZ R9, R28, R10 ;  /* 0x0000000a1c097220 */ /* 0x000fe20000410000 */
[----:B------:R-:W-:Y:S02]  /*9cb0*/  HADD2.F32 R37, -RZ, R44.H1_H1 ;  /* 0x3000002cff257230 */ /* 0x000fe40000004100 */
[--C-:B------:R-:W-:Y:S02]  /*9cc0*/  HADD2.F32 R5, -RZ, R13.reuse.H1_H1 ;  /* 0x3000000dff057230 */ /* 0x100fe40000004100 */
[----:B------:R-:W-:Y:S02]  /*9cd0*/  HADD2.F32 R33, -RZ, R13.H0_H0 ;  /* 0x2000000dff217230 */ /* 0x000fe40000004100 */
[----:B------:R-:W-:-:S02]  /*9ce0*/  HADD2.F32 R3, -RZ, R7.H0_H0 ;  /* 0x20000007ff037230 */ /* 0x000fc40000004100 */
[----:B------:R-:W-:Y:S01]  /*9cf0*/  FFMA.FTZ R13, R30, R6, R9 ;  /* 0x000000061e0d7223 */ /* 0x000fe20000010009 */
[----:B------:R-:W-:Y:S02]  /*9d00*/  HADD2.F32 R7, -RZ, R7.H1_H1 ;  /* 0x30000007ff077230 */ /* 0x000fe40000004100 */
[----:B------:R-:W-:Y:S01]  /*9d10*/  FMUL.FTZ R4, R35, R25 ;  /* 0x0000001923047220 */ /* 0x000fe20000410000 */
        /* <DEDUP_REMOVED lines=15> */
[----:B------:R2:W-:Y:S04]  /*9e10*/  STS.128 [R34+0x20400], R4 ;  /* 0x0204000422007388 */ /* 0x0005e80000000c00 */
[----:B------:R2:W-:Y:S02]  /*9e20*/  STS.128 [R0+0x20400], R8 ;  /* 0x0204000800007388 */ /* 0x0005e40000000c00 */
.L_x_3880:
[----:B------:R-:W-:Y:S05]  /*9e30*/  BSYNC B0 ;  /* 0x0000000000007941 */ /* 0x000fea0003800000 */
.L_x_3869:
        /* <DEDUP_REMOVED lines=8> */
.L_x_3866:
[----:B0-2---:R-:W-:-:S05]  /*9ec0*/  IMAD.U32 R0, RZ, RZ, UR37 ;  /* 0x00000025ff007e24 */ /* 0x005fca000f8e00ff */
[----:B------:R-:W-:-:S13]  /*9ed0*/  ISETP.NE.AND P0, PT, R0, 0x3, PT ;  /* 0x000000030000780c */ /* 0x000fda0003f05270 */
[----:B------:R-:W-:Y:S05]  /*9ee0*/  @!P0 BRA `(.L_x_3890) ;  /* 0x0000000000048947 */ /* 0x000fea0003800000 */
[----:B------:R-:W-:Y:S01]  /*9ef0*/  BPT.TRAP 0x1 ;  /* 0x000000040000795c */ /* 0x000fe20000300000 */
.L_x_3890:
[----:B-1----:R-:W-:Y:S01]  /*9f00*/  IMAD R12, R19, 0x8, R2 ;  /* 0x00000008130c7824 */ /* 0x002fe200078e0202 */
[----:B------:R-:W-:-:S04]  /*9f10*/  SHF.L.U32 R13, R185, 0x1f, RZ ;  /* 0x0000001fb90d7819 */ /* 0x000fc800000006ff */
[----:B------:R0:W1:Y:S01]  /*9f20*/  SYNCS.PHASECHK.TRANS64.TRYWAIT P1, [R12+URZ+0x28c30], R13 ;  /* 0x028c300d0c0075a7 */ /* 0x000062000802017f */
[----:B------:R-:W-:Y:S05]  /*9f30*/  @!P0 BRA `(.L_x_3891) ;  /* 0x0000000000048947 */ /* 0x000fea0003800000 */
[----:B------:R-:W-:Y:S01]  /*9f40*/  BPT.TRAP 0x1 ;  /* 0x000000040000795c */ /* 0x000fe20000300000 */
.L_x_3891:
[C---:B------:R-:W-:Y:S02]  /*9f50*/  VIADD R0, R2.reuse, 0x22400 ;  /* 0x0002240002007836 */ /* 0x040fe40000000000 */
[----:B------:R-:W-:-:S03]  /*9f60*/  VIADD R3, R2, 0x20400 ;  /* 0x0002040002037836 */ /* 0x000fc60000000000 */
[----:B------:R-:W-:Y:S02]  /*9f70*/  SHF.R.U32.HI R0, RZ, 0x4, R0 ;  /* 0x00000004ff007819 */ /* 0x000fe40000011600 */
[----:B------:R-:W-:Y:S02]  /*9f80*/  SHF.R.U32.HI R3, RZ, 0x4, R3 ;  /* 0x00000004ff037819 */ /* 0x000fe40000011603 */
[----:B------:R-:W-:Y:S02]  /*9f90*/  LOP3.LUT R0, R0, 0x3fff, RZ, 0xc0, !PT ;  /* 0x00003fff00007812 */ /* 0x000fe400078ec0ff */
[----:B------:R-:W-:Y:S02]  /*9fa0*/  LOP3.LUT R3, R3, 0x3fff, RZ, 0xc0, !PT ;  /* 0x00003fff03037812 */ /* 0x000fe400078ec0ff */
[----:B------:R-:W-:Y:S01]  /*9fb0*/  LOP3.LUT R0, R0, 0x10000, RZ, 0xfc, !PT ;  /* 0x0001000000007812 */ /* 0x000fe200078efcff */
[----:B-1----:R-:W-:Y:S06]  /*9fc0*/  @P1 BRA `(.L_x_3892) ;  /* 0x0000000000081947 */ /* 0x002fec0003800000 */
[----:B------:R-:W1:Y:S02]  /*9fd0*/  SYNCS.PHASECHK.TRANS64.TRYWAIT P1, [R12+URZ+0x28c30], R13 ;  /* 0x028c300d0c0075a7 */ /* 0x000e64000802017f */
[----:B-1----:R-:W-:Y:S05]  /*9fe0*/  @!P1 BRA `(.L_x_3893) ;  /* 0x0000011400349947 */ /* 0x002fea0003800000 */
.L_x_3892:
[----:B------:R-:W-:Y:S01]  /*9ff0*/  IMAD R10, R19, 0x200, R0 ;  /* 0x00000200130a7824 */ /* 0x000fe200078e0200 */
[----:B------:R-:W-:Y:S01]  /*a000*/  LOP3.LUT R4, R3, 0x10000, RZ, 0xfc, !PT ;  /* 0x0001000003047812 */ /* 0x000fe200078efcff */
[----:B------:R-:W-:Y:S01]  /*a010*/  IMAD.MOV.U32 R5, RZ, RZ, 0x40000040 ;  /* 0x40000040ff057424 */ /* 0x000fe200078e00ff */
[----:B------:R-:W-:Y:S05]  /*a020*/  WARPSYNC.ALL ;  /* 0x0000000000007948 */ /* 0x000fea0003800000 */
[----:B------:R-:W-:Y:S01]  /*a030*/  IMAD.MOV.U32 R11, RZ, RZ, 0x40000040 ;  /* 0x40000040ff0b7424 */ /* 0x000fe200078e00ff */
[C---:B------:R-:W-:Y:S01]  /*a040*/  R2UR UR4, R4.reuse ;  /* 0x00000000040472ca */ /* 0x040fe200000e0000 */
[----:B---3--:R-:W-:Y:S01]  /*a050*/  WARPGROUP.ARRIVE ;  /* 0x00000000000079c5 */ /* 0x008fe20000000000 */
[----:B------:R-:W-:Y:S01]  /*a060*/  R2UR UR5, R5 ;  /* 0x00000000050572ca */ /* 0x000fe200000e0000 */
[----:B------:R-:W-:Y:S01]  /*a070*/  VIADD R8, R4, 0x2 ;  /* 0x0000000204087836 */ /* 0x000fe20000000000 */
[C---:B------:R-:W-:Y:S01]  /*a080*/  R2UR UR6, R10.reuse ;  /* 0x000000000a0672ca */ /* 0x040fe200000e0000 */
[----:B------:R-:W-:Y:S01]  /*a090*/  VIADD R6, R10, 0x2 ;  /* 0x000000020a067836 */ /* 0x000fe20000000000 */
[----:B------:R-:W-:Y:S01]  /*a0a0*/  R2UR UR7, R11 ;  /* 0x000000000b0772ca */ /* 0x000fe200000e0000 */
[----:B------:R-:W-:-:S02]  /*a0b0*/  IMAD.MOV.U32 R9, RZ, RZ, 0x40000040 ;  /* 0x40000040ff097424 */ /* 0x000fc400078e00ff */
[----:B------:R-:W-:Y:S02]  /*a0c0*/  IMAD.MOV.U32 R7, RZ, RZ, 0x40000040 ;  /* 0x40000040ff077424 */ /* 0x000fe400078e00ff */
[C---:B------:R-:W-:Y:S02]  /*a0d0*/  VIADD R14, R10.reuse, 0x4 ;  /* 0x000000040a0e7836 */ /* 0x040fe40000000000 */
[----:B------:R-:W-:Y:S02]  /*a0e0*/  IMAD.MOV.U32 R15, RZ, RZ, 0x40000040 ;  /* 0x40000040ff0f7424 */ /* 0x000fe400078e00ff */
[----:B------:R-:W-:Y:S02]  /*a0f0*/  VIADD R10, R10, 0x6 ;  /* 0x000000060a0a7836 */ /* 0x000fe40000000000 */
[----:B------:R-:W-:Y:S02]  /*a100*/  IMAD.MOV.U32 R5, RZ, RZ, 0x40000040 ;  /* 0x40000040ff057424 */ /* 0x000fe400078e00ff */
[----:B------:R-:W-:Y:S01]  /*a110*/  HGMMA.64x64x16.F32 R24, gdesc[UR4], RZ, !UPT, gsb0 ;  /* 0x00e00000041879f0 */ /* 0x000fe2000c0008ff */
[----:B------:R-:W-:Y:S01]  /*a120*/  R2UR UR4, R8 ;  /* 0x00000000080472ca */ /* 0x000fe200000e0000 */
[----:B------:R-:W-:Y:S01]  /*a130*/  IMAD.MOV.U32 R11, RZ, RZ, 0x40000040 ;  /* 0x40000040ff0b7424 */ /* 0x000fe200078e00ff */
[----:B------:R-:W-:-:S02]  /*a140*/  R2UR UR5, R9 ;  /* 0x00000000090572ca */ /* 0x000fc400000e0000 */
[----:B------:R-:W-:Y:S02]  /*a150*/  R2UR UR6, R6 ;  /* 0x00000000060672ca */ /* 0x000fe400000e0000 */
[----:B------:R-:W-:Y:S01]  /*a160*/  R2UR UR7, R7 ;  /* 0x00000000070772ca */ /* 0x000fe200000e0000 */
[----:B------:R-:W-:Y:S01]  /*a170*/  IMAD.MOV.U32 R7, RZ, RZ, 0x40000040 ;  /* 0x40000040ff077424 */ /* 0x000fe200078e00ff */
[C---:B------:R-:W-:Y:S01]  /*a180*/  IADD3 R6, R4.reuse, 0x4, RZ ;  /* 0x0000000404067810 */ /* 0x040fe20007ffe0ff */
[----:B------:R-:W-:Y:S01]  /*a190*/  VIADD R4, R4, 0x6 ;  /* 0x0000000604047836 */ /* 0x000fe20000000000 */
[----:B------:R-:W-:Y:S02]  /*a1a0*/  WARPGROUP.DEPBAR.LE gsb0, 0x0 ;  /* 0x00008000000079c5 */ /* 0x000fe40000010000 */
[----:B------:R-:W-:-:S07]  /*a1b0*/  WARPGROUP.ARRIVE ;  /* 0x00000000000079c5 */ /* 0x000fce0000000000 */
[----:B------:R-:W-:Y:S01]  /*a1c0*/  HGMMA.64x64x16.F32 R24, gdesc[UR4], R24, gsb0 ;  /* 0x00e00000041879f0 */ /* 0x000fe20008000818 */
[----:B------:R-:W-:Y:S02]  /*a1d0*/  R2UR UR4, R6 ;  /* 0x00000000060472ca */ /* 0x000fe400000e0000 */
[----:B------:R-:W-:Y:S02]  /*a1e0*/  R2UR UR5, R7 ;  /* 0x00000000070572ca */ /* 0x000fe400000e0000 */
[----:B------:R-:W-:Y:S02]  /*a1f0*/  R2UR UR6, R14 ;  /* 0x000000000e0672ca */ /* 0x000fe400000e0000 */
[----:B------:R-:W-:Y:S01]  /*a200*/  R2UR UR7, R15 ;  /* 0x000000000f0772ca */ /* 0x000fe200000e0000 */
[----:B------:R-:W-:Y:S02]  /*a210*/  WARPGROUP.DEPBAR.LE gsb0, 0x0 ;  /* 0x00008000000079c5 */ /* 0x000fe40000010000 */
[----:B------:R-:W-:-:S10]  /*a220*/  WARPGROUP.ARRIVE ;  /* 0x00000000000079c5 */ /* 0x000fd40000000000 */
[----:B------:R-:W-:Y:S01]  /*a230*/  HGMMA.64x64x16.F32 R24, gdesc[UR4], R24, gsb0 ;  /* 0x00e00000041879f0 */ /* 0x000fe20008000818 */
[----:B------:R-:W-:Y:S02]  /*a240*/  R2UR UR4, R4 ;  /* 0x00000000040472ca */ /* 0x000fe400000e0000 */
[----:B------:R-:W-:Y:S02]  /*a250*/  R2UR UR5, R5 ;  /* 0x00000000050572ca */ /* 0x000fe400000e0000 */
[----:B------:R-:W-:Y:S02]  /*a260*/  R2UR UR6, R10 ;  /* 0x000000000a0672ca */ /* 0x000fe400000e0000 */
[----:B------:R-:W-:Y:S01]  /*a270*/  R2UR UR7, R11 ;  /* 0x000000000b0772ca */ /* 0x000fe200000e0000 */
[----:B------:R-:W-:Y:S02]  /*a280*/  WARPGROUP.DEPBAR.LE gsb0, 0x0 ;  /* 0x00008000000079c5 */ /* 0x000fe40000010000 */
[----:B------:R-:W-:-:S10]  /*a290*/  WARPGROUP.ARRIVE ;  /* 0x00000000000079c5 */ /* 0x000fd40000000000 */
[----:B------:R-:W-:Y:S03]  /*a2a0*/  HGMMA.64x64x16.F32 R24, gdesc[UR4], R24, gsb0 ;  /* 0x00e00000041879f0 */ /* 0x000fe60008000818 */
[----:B------:R-:W-:Y:S02]  /*a2b0*/  WARPGROUP.DEPBAR.LE gsb0, 0x0 ;  /* 0x00008000000079c5 */ /* 0x000fe40000010000 */
[----:B------:R-:W-:Y:S05]  /*a2c0*/  @!P0 BRA `(.L_x_3894) ;  /* 0x0000000000048947 */ /* 0x000fea0003800000 */
[----:B------:R-:W-:Y:S01]  /*a2d0*/  BPT.TRAP 0x1 ;  /* 0x000000040000795c */ /* 0x000fe20000300000 */
.L_x_3894:
[----:B------:R-:W2:Y:S01]  /*a2e0*/  LDL R58, [R1+0x48] ;  /* 0x00004800013a7983 */ /* 0x000ea20000100800 */
[----:B------:R-:W-:Y:S01]  /*a2f0*/  ULDC UR4, c[0x0][0x9d8] ;  /* 0x0002760000047ab9 */ /* 0x000fe20000000800 */
[----:B------:R-:W-:Y:S01]  /*a300*/  ULDC UR5, c[0x0][0x988] ;  /* 0x0002620000057ab9 */ /* 0x000fe20000000800 */
[----:B------:R-:W-:Y:S01]  /*a310*/  FMUL.FTZ R11, R24, UR4 ;  /* 0x00000004180b7c20 */ /* 0x000fe20008410000 */
[----:B------:R-:W-:Y:S01]  /*a320*/  FMUL.FTZ R14, R25, UR4 ;  /* 0x00000004190e7c20 */ /* 0x000fe20008410000 */
[----:B----4-:R-:W-:Y:S01]  /*a330*/  FMUL.FTZ R21, R28, UR4 ;  /* 0x000000041c157c20 */ /* 0x010fe20008410000 */
[----:B------:R-:W-:Y:S01]  /*a340*/  FMUL.FTZ R3, R26, UR4 ;  /* 0x000000041a037c20 */ /* 0x000fe20008410000 */
[----:B------:R-:W-:Y:S01]  /*a350*/  FMUL.FTZ R10, R27, UR4 ;  /* 0x000000041b0a7c20 */ /* 0x000fe20008410000 */
[----:B------:R-:W-:Y:S01]  /*a360*/  FMUL.FTZ R26, R29, UR4 ;  /* 0x000000041d1a7c20 */ /* 0x000fe20008410000 */
[----:B------:R-:W3:Y:S01]  /*a370*/  MUFU.TANH R11, R11 ;  /* 0x0000000b000b7308 */ /* 0x000ee20000002400 */
[----:B------:R-:W-:Y:S01]  /*a380*/  FMUL.FTZ R27, R38, UR4 ;  /* 0x00000004261b7c20 */ /* 0x000fe20008410000 */
[----:B------:R-:W-:Y:S01]  /*a390*/  FMUL.FTZ R38, R40, UR4 ;  /* 0x0000000428267c20 */ /* 0x000fe20008410000 */
[----:B------:R-:W-:-:S02]  /*a3a0*/  IMAD R40, R171, -0x40, R152 ;  /* 0xffffffc0ab287824 */ /* 0x000fc400078e0298 */
        /* <DEDUP_REMOVED lines=26> */
[----:B------:R-:W-:-:S02]  /*a550*/  IMAD.U32 R168, RZ, RZ, UR5 ;  /* 0x00000005ffa87e24 */ /* 0x000fc4000f8e00ff */
[----:B------:R-:W1:Y:S08]  /*a560*/  MUFU.TANH R28, R28 ;  /* 0x0000001c001c7308 */ /* 0x000e700000002400 */
        /* <DEDUP_REMOVED lines=16> */
[----:B------:R1:W-:Y:S08]  /*a670*/  MUFU.TANH R67, R53 ;  /* 0x0000003500437308 */ /* 0x0003f00000002400 */
[----:B------:R-:W1:Y:S08]  /*a680*/  MUFU.TANH R31, R31 ;  /* 0x0000001f001f7308 */ /* 0x000e700000002400 */
[----:B------:R-:W1:Y:S08]  /*a690*/  MUFU.TANH R65, R65 ;  /* 0x0000004100417308 */ /* 0x000e700000002400 */
[----:B------:R-:W1:Y:S08]  /*a6a0*/  MUFU.TANH R33, R33 ;  /* 0x0000002100217308 */ /* 0x000e700000002400 */
[----:B------:R-:W1:Y:S08]  /*a6b0*/  MUFU.TANH R69, R69 ;  /* 0x0000004500457308 */ /* 0x000e700000002400 */
[----:B------:R-:W-:Y:S08]  /*a6c0*/  MUFU.TANH R46, R46 ;  /* 0x0000002e002e7308 */ /* 0x000ff00000002400 */
[----:B------:R-:W1:Y:S08]  /*a6d0*/  MUFU.TANH R50, R50 ;  /* 0x0000003200327308 */ /* 0x000e700000002400 */
[----:B------:R-:W1:Y:S08]  /*a6e0*/  MUFU.TANH R51, R51 ;  /* 0x0000003300337308 */ /* 0x000e700000002400 */
[----:B------:R-:W1:Y:S01]  /*a6f0*/  MUFU.TANH R54, R54 ;  /* 0x0000003600367308 */ /* 0x000e620000002400 */
[----:B--2---:R-:W-:-:S04]  /*a700*/  IADD3 R40, -R58, 0x40, R40 ;  /* 0x000000403a287810 */ /* 0x004fc80007ffe128 */
[C---:B------:R-:W-:Y:S02]  /*a710*/  ISETP.GT.AND P5, PT, R40.reuse, RZ, PT ;  /* 0x000000ff2800720c */ /* 0x040fe40003fa4270 */
[C---:B------:R-:W-:Y:S02]  /*a720*/  ISETP.GT.AND P4, PT, R40.reuse, 0x1, PT ;  /* 0x000000012800780c */ /* 0x040fe40003f84270 */
[----:B------:R-:W-:Y:S02]  /*a730*/  ISETP.GT.AND P3, PT, R40, 0x8, PT ;  /* 0x000000082800780c */ /* 0x000fe40003f64270 */
[----:B---3--:R-:W-:Y:S02]  /*a740*/  FSEL R32, R11, -INF , P5 ;  /* 0xff8000000b207808 */ /* 0x008fe40002800000 */
[----:B----4-:R-:W-:Y:S02]  /*a750*/  FSEL R41, R14, -INF , P4 ;  /* 0xff8000000e297808 */ /* 0x010fe40002000000 */
[----:B------:R-:W-:-:S02]  /*a760*/  ISETP.GT.AND P2, PT, R40, 0x9, PT ;  /* 0x000000092800780c */ /* 0x000fc40003f44270 */
[----:B0-----:R-:W-:Y:S02]  /*a770*/  FSEL R35, R21, -INF , P3 ;  /* 0xff80000015237808 */ /* 0x001fe40001800000 */
[----:B------:R-:W-:Y:S02]  /*a780*/  FMNMX.FTZ R14, R32, R41, !PT ;  /* 0x00000029200e7209 */ /* 0x000fe40007810000 */
[----:B------:R-:W-:Y:S02]  /*a790*/  ISETP.GT.AND P1, PT, R40, 0x10, PT ;  /* 0x000000102800780c */ /* 0x000fe40003f24270 */
[----:B-1----:R-:W-:Y:S02]  /*a7a0*/  FSEL R37, R26, -INF , P2 ;  /* 0xff8000001a257808 */ /* 0x002fe40001000000 */
[----:B------:R-:W-:Y:S02]  /*a7b0*/  FMNMX.FTZ R14, R35, R14, !PT ;  /* 0x0000000e230e7209 */ /* 0x000fe40007810000 */
[----:B------:R-:W-:-:S02]  /*a7c0*/  ISETP.GT.AND P6, PT, R40, 0x11, PT ;  /* 0x000000112800780c */ /* 0x000fc40003fc4270 */
[----:B------:R-:W-:Y:S02]  /*a7d0*/  FSEL R39, R28, -INF , P1 ;  /* 0xff8000001c277808 */ /* 0x000fe40000800000 */
[----:B------:R-:W-:Y:S02]  /*a7e0*/  FMNMX.FTZ R14, R37, R14, !PT ;  /* 0x0000000e250e7209 */ /* 0x000fe40007810000 */
[----:B------:R-:W-:Y:S02]  /*a7f0*/  FSEL R3, R3, -INF , P5 ;  /* 0xff80000003037808 */ /* 0x000fe40002800000 */
[----:B------:R-:W-:Y:S02]  /*a800*/  ISETP.GT.AND P5, PT, R40, 0x18, PT ;  /* 0x000000182800780c */ /* 0x000fe40003fa4270 */
[----:B------:R-:W-:Y:S02]  /*a810*/  FSEL R43, R30, -INF , P6 ;  /* 0xff8000001e2b7808 */ /* 0x000fe40003000000 */
[----:B------:R-:W-:-:S02]  /*a820*/  FMNMX.FTZ R14, R39, R14, !PT ;  /* 0x0000000e270e7209 */ /* 0x000fc40007810000 */
[----:B------:R-:W-:Y:S02]  /*a830*/  FSEL R10, R10, -INF , P4 ;  /* 0xff8000000a0a7808 */ /* 0x000fe40002000000 */
[----:B------:R-:W-:Y:S02]  /*a840*/  ISETP.GT.AND P4, PT, R40, 0x19, PT ;  /* 0x000000192800780c */ /* 0x000fe40003f84270 */
[----:B------:R-:W-:Y:S02]  /*a850*/  FSEL R45, R36, -INF , P5 ;  /* 0xff800000242d7808 */ /* 0x000fe40002800000 */
[----:B------:R-:W-:Y:S02]  /*a860*/  FMNMX.FTZ R14, R43, R14, !PT ;  /* 0x0000000e2b0e7209 */ /* 0x000fe40007810000 */
[----:B------:R-:W-:Y:S02]  /*a870*/  FSEL R11, R15, -INF , P3 ;  /* 0xff8000000f0b7808 */ /* 0x000fe40001800000 */
        /* <DEDUP_REMOVED lines=8> */
[C---:B------:R-:W-:Y:S02]  /*a900*/  ISETP.GT.AND P1, PT, R40.reuse, 0x28, PT ;  /* 0x000000282800780c */ /* 0x040fe40003f24270 */
        /* <DEDUP_REMOVED lines=23> */
[----:B------:R-:W-:Y:S02]  /*aa80*/  FMNMX.FTZ R14, R69, R14, !PT ;  /* 0x0000000e450e7209 */ /* 0x000fe40007810000 */
[----:B------:R-:W-:Y:S02]  /*aa90*/  FSEL R73, R50, -INF , P5 ;  /* 0xff80000032497808 */ /* 0x000fe40002800000 */
[----:B------:R-:W-:Y:S02]  /*aaa0*/  FMNMX.FTZ R20, R67, R14, !PT ;  /* 0x0000000e43147209 */ /* 0x000fe40007810000 */
[----:B------:R-:W-:Y:S02]  /*aab0*/  FMNMX.FTZ R14, R3, R10, !PT ;  /* 0x0000000a030e7209 */ /* 0x000fe40007810000 */
[----:B------:R-:W-:Y:S01]  /*aac0*/  FSEL R51, R51, -INF , P4 ;  /* 0xff80000033337808 */ /* 0x000fe20002000000 */
[----:B------:R-:W0:Y:S01]  /*aad0*/  SHFL.BFLY PT, R71, R20, 0x2, 0x1f ;  /* 0x0c401f0014477f89 */ /* 0x000e2200000e0000 */
[----:B------:R-:W-:-:S04]  /*aae0*/  FMNMX.FTZ R14, R11, R14, !PT ;  /* 0x0000000e0b0e7209 */ /* 0x000fc80007810000 */
[----:B------:R-:W-:-:S04]  /*aaf0*/  FMNMX.FTZ R14, R15, R14, !PT ;  /* 0x0000000e0f0e7209 */ /* 0x000fc80007810000 */
[----:B------:R-:W-:-:S04]  /*ab00*/  FMNMX.FTZ R14, R21, R14, !PT ;  /* 0x0000000e150e7209 */ /* 0x000fc80007810000 */
[----:B------:R-:W-:-:S04]  /*ab10*/  FMNMX.FTZ R14, R25, R14, !PT ;  /* 0x0000000e190e7209 */ /* 0x000fc80007810000 */
[----:B------:R-:W-:Y:S02]  /*ab20*/  FMNMX.FTZ R14, R27, R14, !PT ;  /* 0x0000000e1b0e7209 */ /* 0x000fe40007810000 */
[----:B0-----:R-:W-:Y:S02]  /*ab30*/  FMNMX.FTZ R169, R20, R71, !PT ;  /* 0x0000004714a97209 */ /* 0x001fe40007810000 */
[----:B------:R0:W1:Y:S01]  /*ab40*/  MUFU.TANH R71, R47 ;  /* 0x0000002f00477308 */ /* 0x0000620000002400 */
[----:B------:R-:W-:Y:S01]  /*ab50*/  FMNMX.FTZ R20, R29, R14, !PT ;  /* 0x0000000e1d147209 */ /* 0x000fe20007810000 */
[----:B------:R-:W-:Y:S01]  /*ab60*/  FMUL.FTZ R14, R55, UR4 ;  /* 0x00000004370e7c20 */ /* 0x000fe20008410000 */
[----:B------:R-:W2:Y:S01]  /*ab70*/  SHFL.BFLY PT, R24, R169, 0x1, 0x1f ;  /* 0x0c201f00a9187f89 */ /* 0x000ea200000e0000 */
[----:B------:R-:W-:Y:S02]  /*ab80*/  FSEL R55, R54, -INF , P3 ;  /* 0xff80000036377808 */ /* 0x000fe40001800000 */
[----:B------:R-:W-:-:S02]  /*ab90*/  FMNMX.FTZ R20, R31, R20, !PT ;  /* 0x000000141f147209 */ /* 0x000fc40007810000 */
[----:B------:R-:W3:Y:S01]  /*aba0*/  MUFU.TANH R14, R14 ;  /* 0x0000000e000e7308 */ /* 0x000ee20000002400 */
[----:B0-----:R-:W-:Y:S02]  /*abb0*/  FSEL R47, R46, -INF , P1 ;  /* 0xff8000002e2f7808 */ /* 0x001fe40000800000 */
[----:B------:R-:W-:-:S04]  /*abc0*/  FMNMX.FTZ R20, R33, R20, !PT ;  /* 0x0000001421147209 */ /* 0x000fc80007810000 */
[----:B------:R-:W-:Y:S02]  /*abd0*/  FMNMX.FTZ R20, R47, R20, !PT ;  /* 0x000000142f147209 */ /* 0x000fe40007810000 */
[----:B-1----:R-:W-:-:S04]  /*abe0*/  FSEL R71, R71, -INF , P6 ;  /* 0xff80000047477808 */ /* 0x002fc80003000000 */
[----:B------:R-:W-:-:S04]  /*abf0*/  FMNMX.FTZ R20, R71, R20, !PT ;  /* 0x0000001447147209 */ /* 0x000fc80007810000 */
[----:B------:R-:W-:Y:S02]  /*ac00*/  FMNMX.FTZ R20, R73, R20, !PT ;  /* 0x0000001449147209 */ /* 0x000fe40007810000 */
[----:B--2---:R-:W-:Y:S02]  /*ac10*/  FMNMX.FTZ R169, R169, R24, !PT ;  /* 0x00000018a9a97209 */ /* 0x004fe40007810000 */
[----:B------:R-:W-:Y:S02]  /*ac20*/  FMNMX.FTZ R20, R51, R20, !PT ;  /* 0x0000001433147209 */ /* 0x000fe40007810000 */
[C---:B------:R-:W-:Y:S01]  /*ac30*/  FSETP.NEU.FTZ.AND P1, PT, R169.reuse, -INF , PT ;  /* 0xff800000a900780b */ /* 0x040fe20003f3d000 */
[----:B------:R-:W-:Y:S01]  /*ac40*/  FMUL.FTZ R26, R169, R168 ;  /* 0x000000a8a91a7220 */ /* 0x000fe20000410000 */
[----:B---3--:R-:W-:Y:S02]  /*ac50*/  FSEL R75, R14, -INF , P2 ;  /* 0xff8000000e4b7808 */ /* 0x008fe40001000000 */
[----:B------:R-:W-:-:S02]  /*ac60*/  FMNMX.FTZ R20, R55, R20, !PT ;  /* 0x0000001437147209 */ /* 0x000fc40007810000 */
[----:B------:R-:W-:Y:S02]  /*ac70*/  FSEL R26, R26, RZ, P1 ;  /* 0x000000ff1a1a7208 */ /* 0x000fe40000800000 */
[----:B------:R-:W-:-:S03]  /*ac80*/  FMNMX.FTZ R20, R75, R20, !PT ;  /* 0x000000144b147209 */ /* 0x000fc60007810000 */
[-CC-:B-----5:R-:W-:Y:S01]  /*ac90*/  FFMA.FTZ R154, R35, R168.reuse, -R26.reuse ;  /* 0x000000a8239a7223 */ /* 0x1a0fe2000001081a */
[-CC-:B------:R-:W-:Y:S01]  /*aca0*/  FFMA.FTZ R158, R45, R168.reuse, -R26.reuse ;  /* 0x000000a82d9e7223 */ /* 0x180fe2000001081a */
[----:B------:R-:W0:Y:S01]  /*acb0*/  SHFL.BFLY PT, R35, R20, 0x2, 0x1f ;  /* 0x0c401f0014237f89 */ /* 0x000e2200000e0000 */
        /* <DEDUP_REMOVED lines=13> */
[----:B------:R-:W-:Y:S08]  /*ad90*/  MUFU.EX2 R152, R152 ;  /* 0x0000009800987308 */ /* 0x000ff00000000800 */
[----:B------:R-:W1:Y:S01]  /*ada0*/  MUFU.EX2 R41, R41 ;  /* 0x0000002900297308 */ /* 0x000e620000000800 */
[----:B0-----:R-:W-:Y:S01]  /*adb0*/  FMNMX.FTZ R35, R20, R35, !PT ;  /* 0x0000002314237209 */ /* 0x001fe20007810000 */
[----:B------:R-:W-:-:S04]  /*adc0*/  FFMA.FTZ R20, R63, R168, -R26 ;  /* 0x000000a83f147223 */ /* 0x000fc8000001081a */
[----:B------:R-:W0:Y:S02]  /*add0*/  SHFL.BFLY PT, R170, R35, 0x1, 0x1f ;  /* 0x0c201f0023aa7f89 */ /* 0x000e2400000e0000 */
[----:B------:R-:W2:Y:S08]  /*ade0*/  MUFU.EX2 R154, R154 ;  /* 0x0000009a009a7308 */ /* 0x000eb00000000800 */
[----:B------:R-:W3:Y:S08]  /*adf0*/  MUFU.EX2 R77, R77 ;  /* 0x0000004d004d7308 */ /* 0x000ef00000000800 */
[----:B------:R-:W4:Y:S01]  /*ae00*/  MUFU.EX2 R156, R156 ;  /* 0x0000009c009c7308 */ /* 0x000f220000000800 */
[----:B0-----:R-:W-:-:S07]  /*ae10*/  FMNMX.FTZ R170, R35, R170, !PT ;  /* 0x000000aa23aa7209 */ /* 0x001fce0007810000 */
[----:B------:R-:W0:Y:S01]  /*ae20*/  MUFU.EX2 R43, R43 ;  /* 0x0000002b002b7308 */ /* 0x000e220000000800 */
        /* <DEDUP_REMOVED lines=12> */
[----:B-1----:R-:W-:Y:S01]  /*aef0*/  FADD.FTZ R15, R152, R41 ;  /* 0x00000029980f7221 */ /* 0x002fe20000010000 */
[-CC-:B------:R-:W-:Y:S01]  /*af00*/  FFMA.FTZ R32, R29, R168.reuse, -R26.reuse ;  /* 0x000000a81d207223 */ /* 0x180fe2000001081a */
[-CC-:B------:R-:W-:Y:S01]  /*af10*/  FFMA.FTZ R161, R31, R168.reuse, -R26.reuse ;  /* 0x000000a81fa17223 */ /* 0x180fe2000001081a */
[-CC-:B------:R-:W-:Y:S01]  /*af20*/  FFMA.FTZ R34, R33, R168.reuse, -R26.reuse ;  /* 0x000000a821227223 */ /* 0x180fe2000001081a */
[----:B--2---:R-:W-:Y:S01]  /*af30*/  FADD.FTZ R38, R154, R15 ;  /* 0x0000000f9a267221 */ /* 0x004fe20000010000 */
[----:B------:R-:W-:Y:S01]  /*af40*/  FFMA.FTZ R36, R47, R168, -R26 ;  /* 0x000000a82f247223 */ /* 0x000fe2000001081a */
[----:B------:R-:W1:Y:S01]  /*af50*/  MUFU.EX2 R10, R10 ;  /* 0x0000000a000a7308 */ /* 0x000e620000000800 */
[----:B------:R-:W-:-:S02]  /*af60*/  VIADD R15, R12, 0x28c40 ;  /* 0x00028c400c0f7836 */ /* 0x000fc40000000000 */
[----:B---3--:R-:W-:Y:S01]  /*af70*/  FADD.FTZ R25, R77, R38 ;  /* 0x000000264d197221 */ /* 0x008fe20000010000 */
[-CC-:B------:R-:W-:Y:S01]  /*af80*/  FFMA.FTZ R3, R71, R168.reuse, -R26.reuse ;  /* 0x000000a847037223 */ /* 0x180fe2000001081a */
[-CC-:B------:R-:W-:Y:S01]  /*af90*/  FFMA.FTZ R11, R73, R168.reuse, -R26.reuse ;  /* 0x000000a8490b7223 */ /* 0x180fe2000001081a */
[----:B------:R-:W-:Y:S01]  /*afa0*/  FFMA.FTZ R38, R51, R168, -R26 ;  /* 0x000000a833267223 */ /* 0x000fe2000001081a */
[----:B----4-:R-:W-:Y:S01]  /*afb0*/  FADD.FTZ R42, R156, R25 ;  /* 0x000000199c2a7221 */ /* 0x010fe20000010000 */
[----:B------:R-:W-:Y:S01]  /*afc0*/  PRMT R15, R190, 0x654, R15 ;  /* 0x00000654be0f7816 */ /* 0x000fe2000000000f */
[----:B------:R-:W2:Y:S01]  /*afd0*/  MUFU.EX2 R155, R155 ;  /* 0x0000009b009b7308 */ /* 0x000ea20000000800 */
[----:B------:R-:W-:Y:S01]  /*afe0*/  F2FP.F16.F32.PACK_AB R152, R41, R152 ;  /* 0x000000982998723e */ /* 0x000fe200000000ff */
[----:B0-----:R-:W-:Y:S01]  /*aff0*/  FADD.FTZ R25, R43, R42 ;  /* 0x0000002a2b197221 */ /* 0x001fe20000010000 */
[----:B------:R0:W-:Y:S01]  /*b000*/  SYNCS.ARRIVE.TRANS64.RED.A1T0 RZ, [R15+URZ], RZ ;  /* 0x000000ff0fff79a7 */ /* 0x0001e2000810043f */
[----:B------:R-:W-:-:S02]  /*b010*/  F2FP.F16.F32.PACK_AB R154, R77, R154 ;  /* 0x0000009a4d9a723e */ /* 0x000fc400000000ff */
[----:B------:R-:W-:Y:S01]  /*b020*/  FADD.FTZ R42, R158, R25 ;  /* 0x000000199e2a7221 */ /* 0x000fe20000010000 */
[----:B------:R-:W-:Y:S01]  /*b030*/  F2FP.F16.F32.PACK_AB R156, R43, R156 ;  /* 0x0000009c2b9c723e */ /* 0x000fe200000000ff */
[----:B------:R-:W3:Y:S01]  /*b040*/  MUFU.EX2 R28, R28 ;  /* 0x0000001c001c7308 */ /* 0x000ee20000000800 */
[----:B-1----:R-:W-:Y:S01]  /*b050*/  FADD.FTZ R40, R153, R10 ;  /* 0x0000000a99287221 */ /* 0x002fe20000010000 */
[----:B------:R-:W-:Y:S01]  /*b060*/  F2FP.F16.F32.PACK_AB R153, R10, R153 ;  /* 0x000000990a99723e */ /* 0x000fe200000000ff */
[-CC-:B0-----:R-:W-:Y:S01]  /*b070*/  FFMA.FTZ R15, R55, R168.reuse, -R26.reuse ;  /* 0x000000a8370f7223 */ /* 0x181fe2000001081a */
[----:B------:R-:W-:-:S04]  /*b080*/  FFMA.FTZ R26, R75, R168, -R26 ;  /* 0x000000a84b1a7223 */ /* 0x000fc8000001081a */
[----:B------:R-:W0:Y:S01]  /*b090*/  MUFU.EX2 R157, R157 ;  /* 0x0000009d009d7308 */ /* 0x000e220000000800 */
[----:B--2---:R-:W-:-:S07]  /*b0a0*/  FADD.FTZ R21, R155, R40 ;  /* 0x000000289b157221 */ /* 0x004fce0000010000 */
[----:B------:R-:W1:Y:S01]  /*b0b0*/  MUFU.EX2 R30, R30 ;  /* 0x0000001e001e7308 */ /* 0x000e620000000800 */
[C---:B---3--:R-:W-:Y:S01]  /*b0c0*/  FADD.FTZ R40, R28.reuse, R21 ;  /* 0x000000151c287221 */ /* 0x048fe20000010000 */
[----:B------:R-:W-:Y:S01]  /*b0d0*/  F2FP.F16.F32.PACK_AB R155, R28, R155 ;  /* 0x0000009b1c9b723e */ /* 0x000fe200000000ff */
[----:B------:R-:W-:Y:S06]  /*b0e0*/  BAR.SYNC.DEFER_BLOCKING 0xf, 0x100 ;  /* 0x03c4000000007b1d */ /* 0x000fec0000010000 */
[----:B------:R-:W2:Y:S01]  /*b0f0*/  MUFU.EX2 R159, R159 ;  /* 0x0000009f009f7308 */ /* 0x000ea20000000800 */
[----:B0-----:R-:W-:-:S07]  /*b100*/  FADD.FTZ R21, R157, R40 ;  /* 0x000000289d157221 */ /* 0x001fce0000010000 */
[----:B------:R-:W0:Y:S01]  /*b110*/  MUFU.EX2 R45, R45 ;  /* 0x0000002d002d7308 */ /* 0x000e220000000800 */
[C---:B-1----:R-:W-:Y:S01]  /*b120*/  FADD.FTZ R40, R30.reuse, R21 ;  /* 0x000000151e287221 */ /* 0x042fe20000010000 */
[----:B------:R-:W-:-:S06]  /*b130*/  F2FP.F16.F32.PACK_AB R157, R30, R157 ;  /* 0x0000009d1e9d723e */ /* 0x000fcc00000000ff */
[----:B------:R-:W1:Y:S01]  /*b140*/  MUFU.EX2 R32, R32 ;  /* 0x0000002000207308 */ /* 0x000e620000000800 */
[----:B--2---:R-:W-:Y:S01]  /*b150*/  FADD.FTZ R21, R159, R40 ;  /* 0x000000289f157221 */ /* 0x004fe20000010000 */
[----:B------:R2:W-:Y:S06]  /*b160*/  STSM.16.M88.4 [R199+0x26800], R152 ;  /* 0x02680098c7007844 */ /* 0x0005ec0000000200 */
[----:B------:R-:W3:Y:S01]  /*b170*/  MUFU.EX2 R160, R160 ;  /* 0x000000a000a07308 */ /* 0x000ee20000000800 */
[C---:B0-----:R-:W-:Y:S01]  /*b180*/  FADD.FTZ R25, R45.reuse, R42 ;  /* 0x0000002a2d197221 */ /* 0x041fe20000010000 */
[----:B------:R-:W-:-:S06]  /*b190*/  F2FP.F16.F32.PACK_AB R158, R45, R158 ;  /* 0x0000009e2d9e723e */ /* 0x000fcc00000000ff */
[----:B------:R-:W0:Y:S01]  /*b1a0*/  MUFU.EX2 R161, R161 ;  /* 0x000000a100a17308 */ /* 0x000e220000000800 */
[C---:B-1----:R-:W-:Y:S01]  /*b1b0*/  FADD.FTZ R40, R32.reuse, R21 ;  /* 0x0000001520287221 */ /* 0x042fe20000010000 */
[----:B------:R-:W-:-:S05]  /*b1c0*/  F2FP.F16.F32.PACK_AB R159, R32, R159 ;  /* 0x0000009f209f723e */ /* 0x000fca00000000ff */
[----:B------:R2:W-:Y:S01]  /*b1d0*/  STSM.16.M88.4 [R202], R156 ;  /* 0x0000009cca007844 */ /* 0x0005e20000000200 */
[----:B------:R-:W1:Y:S01]  /*b1e0*/  MUFU.EX2 R49, R49 ;  /* 0x0000003100317308 */ /* 0x000e620000000800 */
[----:B---3--:R-:W-:-:S07]  /*b1f0*/  FADD.FTZ R42, R160, R25 ;  /* 0x00000019a02a7221 */ /* 0x008fce0000010000 */
[----:B------:R-:W3:Y:S01]  /*b200*/  MUFU.EX2 R34, R34 ;  /* 0x0000002200227308 */ /* 0x000ee20000000800 */
[----:B0-----:R-:W-:-:S07]  /*b210*/  FADD.FTZ R21, R161, R40 ;  /* 0x00000028a1157221 */ /* 0x001fce0000010000 */
[----:B------:R-:W0:Y:S01]  /*b220*/  MUFU.EX2 R37, R37 ;  /* 0x0000002500257308 */ /* 0x000e220000000800 */
[C---:B-1----:R-:W-:Y:S01]  /*b230*/  FADD.FTZ R42, R49.reuse, R42 ;  /* 0x0000002a312a7221 */ /* 0x042fe20000010000 */
[----:B------:R-:W-:-:S06]  /*b240*/  F2FP.F16.F32.PACK_AB R160, R49, R160 ;  /* 0x000000a031a0723e */ /* 0x000fcc00000000ff */
[----:B------:R-:W1:Y:S01]  /*b250*/  MUFU.EX2 R36, R36 ;  /* 0x0000002400247308 */ /* 0x000e620000000800 */
[C---:B---3--:R-:W-:Y:S01]  /*b260*/  FADD.FTZ R21, R34.reuse, R21 ;  /* 0x0000001522157221 */ /* 0x048fe20000010000 */
[----:B------:R-:W-:-:S06]  /*b270*/  F2FP.F16.F32.PACK_AB R161, R34, R161 ;  /* 0x000000a122a1723e */ /* 0x000fcc00000000ff */
[----:B------:R-:W3:Y:S01]  /*b280*/  MUFU.EX2 R14, R14 ;  /* 0x0000000e000e7308 */ /* 0x000ee20000000800 */
[----:B0-----:R-:W-:-:S07]  /*b290*/  FADD.FTZ R25, R37, R42 ;  /* 0x0000002a25197221 */ /* 0x001fce0000010000 */
[----:B------:R-:W0:Y:S01]  /*b2a0*/  MUFU.EX2 R3, R3 ;  /* 0x0000000300037308 */ /* 0x000e220000000800 */
[----:B-1----:R-:W-:-:S07]  /*b2b0*/  FADD.FTZ R10, R36, R21 ;  /* 0x00000015240a7221 */ /* 0x002fce0000010000 */
[----:B------:R-:W-:Y:S01]  /*b2c0*/  MUFU.EX2 R20, R20 ;  /* 0x0000001400147308 */ /* 0x000fe20000000800 */
[C---:B---3--:R-:W-:Y:S01]  /*b2d0*/  FADD.FTZ R25, R14.reuse, R25 ;  /* 0x000000190e197221 */ /* 0x048fe20000010000 */
[----:B------:R-:W-:-:S06]  /*b2e0*/  F2FP.F16.F32.PACK_AB R162, R14, R37 ;  /* 0x000000250ea2723e */ /* 0x000fcc00000000ff */
[----:B------:R-:W1:Y:S01]  /*b2f0*/  MUFU.EX2 R35, R65 ;  /* 0x0000004100237308 */ /* 0x000e620000000800 */
[C---:B0-----:R-:W-:Y:S01]  /*b300*/  FADD.FTZ R10, R3.reuse, R10 ;  /* 0x0000000a030a7221 */ /* 0x041fe20000010000 */
[----:B------:R-:W-:-:S05]  /*b310*/  F2FP.F16.F32.PACK_AB R163, R3, R36 ;  /* 0x0000002403a3723e */ /* 0x000fca00000000ff */
[----:B------:R2:W-:Y:S01]  /*b320*/  STSM.16.M88.4 [R200], R160 ;  /* 0x000000a0c8007844 */ /* 0x0005e20000000200 */
[----:B------:R-:W-:Y:S08]  /*b330*/  MUFU.EX2 R11, R11 ;  /* 0x0000000b000b7308 */ /* 0x000ff00000000800 */
[----:B------:R-:W0:Y:S01]  /*b340*/  MUFU.EX2 R38, R38 ;  /* 0x0000002600267308 */ /* 0x000e220000000800 */
[----:B-1----:R-:W-:Y:S01]  /*b350*/  F2FP.F16.F32.PACK_AB R164, R35, R20 ;  /* 0x0000001423a4723e */ /* 0x002fe200000000ff */
[----:B------:R-:W-:-:S04]  /*b360*/  FADD.FTZ R20, R20, R25 ;  /* 0x0000001914147221 */ /* 0x000fc80000010000 */
[----:B------:R-:W-:Y:S02]  /*b370*/  FADD.FTZ R35, R35, R20 ;  /* 0x0000001423237221 */ /* 0x000fe40000010000 */
[----:B------:R-:W-:Y:S08]  /*b380*/  MUFU.EX2 R24, R24 ;  /* 0x0000001800187308 */ /* 0x000ff00000000800 */
[----:B------:R-:W1:Y:S01]  /*b390*/  MUFU.EX2 R39, R39 ;  /* 0x0000002700277308 */ /* 0x000e620000000800 */
[----:B0-----:R-:W-:Y:S01]  /*b3a0*/  F2FP.F16.F32.PACK_AB R165, R38, R11 ;  /* 0x0000000b26a5723e */ /* 0x001fe200000000ff */
[----:B------:R-:W-:-:S04]  /*b3b0*/  FADD.FTZ R11, R11, R10 ;  /* 0x0000000a0b0b7221 */ /* 0x000fc80000010000 */
[----:B------:R-:W-:Y:S02]  /*b3c0*/  FADD.FTZ R38, R38, R11 ;  /* 0x0000000b26267221 */ /* 0x000fe40000010000 */
[----:B------:R-:W-:Y:S08]  /*b3d0*/  MUFU.EX2 R15, R15 ;  /* 0x0000000f000f7308 */ /* 0x000ff00000000800 */
[----:B------:R-:W0:Y:S01]  /*b3e0*/  MUFU.EX2 R26, R26 ;  /* 0x0000001a001a7308 */ /* 0x000e220000000800 */
[----:B-1----:R-:W-:Y:S01]  /*b3f0*/  F2FP.F16.F32.PACK_AB R166, R39, R24 ;  /* 0x0000001827a6723e */ /* 0x002fe200000000ff */
[----:B------:R-:W-:-:S04]  /*b400*/  FADD.FTZ R24, R24, R35 ;  /* 0x0000002318187221 */ /* 0x000fc80000010000 */
[----:B------:R-:W-:Y:S01]  /*b410*/  FADD.FTZ R3, R39, R24 ;  /* 0x0000001827037221 */ /* 0x000fe20000010000 */
[----:B0-----:R-:W-:Y:S01]  /*b420*/  F2FP.F16.F32.PACK_AB R167, R26, R15 ;  /* 0x0000000f1aa7723e */ /* 0x001fe200000000ff */
[----:B------:R-:W-:-:S04]  /*b430*/  FADD.FTZ R15, R15, R38 ;  /* 0x000000260f0f7221 */ /* 0x000fc80000010000 */
[----:B------:R2:W-:Y:S01]  /*b440*/  STSM.16.M88.4 [R201], R164 ;  /* 0x000000a4c9007844 */ /* 0x0005e20000000200 */
[----:B------:R-:W-:Y:S01]  /*b450*/  FADD.FTZ R10, R26, R15 ;  /* 0x0000000f1a0a7221 */ /* 0x000fe20000010000 */
[----:B------:R-:W-:Y:S06]  /*b460*/  @!P0 BRA `(.L_x_3895) ;  /* 0x0000000000048947 */ /* 0x000fec0003800000 */
[----:B------:R-:W-:Y:S01]  /*b470*/  BPT.TRAP 0x1 ;  /* 0x000000040000795c */ /* 0x000fe20000300000 */
.L_x_3895:
[----:B------:R0:W1:Y:S01]  /*b480*/  SYNCS.PHASECHK.TRANS64.TRYWAIT P1, [R12+URZ+0x28c50], R13 ;  /* 0x028c500d0c0075a7 */ /* 0x000062000802017f */
[----:B------:R-:W-:Y:S05]  /*b490*/  @!P0 BRA `(.L_x_3896) ;  /* 0x0000000000048947 */ /* 0x000fea0003800000 */
[----:B------:R-:W-:Y:S01]  /*b4a0*/  BPT.TRAP 0x1 ;  /* 0x000000040000795c */ /* 0x000fe20000300000 */
.L_x_3896:
[----:B------:R-:W-:Y:S01]  /*b4b0*/  LOP3.LUT R11, R56, 0x2000000, RZ, 0xfc, !PT ;  /* 0x02000000380b7812 */ /* 0x000fe200078efcff */
[----:B------:R-:W-:Y:S01]  /*b4c0*/  ULDC UR40, c[0x0][0x9d8] ;  /* 0x0002760000287ab9 */ /* 0x000fe20000000800 */
[----:B------:R-:W-:Y:S01]  /*b4d0*/  ULDC UR38, c[0x0][0x988] ;  /* 0x0002620000267ab9 */ /* 0x000fe20000000800 */
[----:B------:R-:W-:Y:S01]  /*b4e0*/  BSSY B0, `(.L_x_3897) ;  /* 0x0000006000007945 */ /* 0x000fe20003800000 */
[----:B------:R-:W-:Y:S02]  /*b4f0*/  IMAD.MOV.U32 R25, RZ, RZ, 0x40000040 ;  /* 0x40000040ff197424 */ /* 0x000fe400078e00ff */
[----:B------:R-:W-:Y:S01]  /*b500*/  IMAD R24, R19, 0x1000, R11 ;  /* 0x0000100013187824 */ /* 0x000fe200078e020b */
[----:B-1----:R-:W-:Y:S06]  /*b510*/  @P1 BRA `(.L_x_3898) ;  /* 0x0000000000081947 */ /* 0x002fec0003800000 */
[----:B------:R-:W1:Y:S02]  /*b520*/  SYNCS.PHASECHK.TRANS64.TRYWAIT P1, [R12+URZ+0x28c50], R13 ;  /* 0x028c500d0c0075a7 */ /* 0x000e64000802017f */
[----:B-1----:R-:W-:Y:S05]  /*b530*/  @!P1 BRA `(.L_x_3899) ;  /* 0x000000fc00f49947 */ /* 0x002fea0003800000 */
.L_x_3898:
[----:B------:R-:W-:Y:S05]  /*b540*/  BSYNC B0 ;  /* 0x0000000000007941 */ /* 0x000fea0003800000 */
.L_x_3897:
[C---:B------:R-:W-:Y:S01]  /*b550*/  R2UR UR6, R24.reuse ;  /* 0x00000000180672ca */ /* 0x040fe200000e0000 */
[C---:B------:R-:W-:Y:S01]  /*b560*/  VIADD R20, R24.reuse, 0x80 ;  /* 0x0000008018147836 */ /* 0x040fe20000000000 */
[----:B------:R-:W-:Y:S01]  /*b570*/  R2UR UR7, R25 ;  /* 0x00000000190772ca */ /* 0x000fe200000e0000 */
[C---:B------:R-:W-:Y:S02]  /*b580*/  VIADD R14, R24.reuse, 0x100 ;  /* 0x00000100180e7836 */ /* 0x040fe40000000000 */
[----:B------:R-:W-:Y:S01]  /*b590*/  VIADD R24, R24, 0x180 ;  /* 0x0000018018187836 */ /* 0x000fe20000000000 */
[----:B------:R-:W-:Y:S01]  /*b5a0*/  R2UR UR10, R20 ;  /* 0x00000000140a72ca */ /* 0x000fe200000e0000 */
[----:B------:R-:W-:Y:S01]  /*b5b0*/  IMAD.MOV.U32 R25, RZ, RZ, 0x40000040 ;  /* 0x40000040ff197424 */ /* 0x000fe200078e00ff */
[----:B------:R-:W-:Y:S01]  /*b5c0*/  R2UR UR14, R14 ;  /* 0x000000000e0e72ca */ /* 0x000fe200000e0000 */
[----:B------:R-:W-:Y:S01]  /*b5d0*/  IMAD.MOV.U32 R21, RZ, RZ, 0x40000040 ;  /* 0x40000040ff157424 */ /* 0x000fe200078e00ff */
[----:B------:R-:W-:Y:S01]  /*b5e0*/  R2UR UR18, R24 ;  /* 0x00000000181272ca */ /* 0x000fe200000e0000 */
[----:B------:R-:W-:Y:S01]  /*b5f0*/  IMAD.MOV.U32 R15, RZ, RZ, 0x40000040 ;  /* 0x40000040ff0f7424 */ /* 0x000fe200078e00ff */
[----:B------:R-:W-:-:S02]  /*b600*/  R2UR UR19, R25 ;  /* 0x00000000191372ca */ /* 0x000fc400000e0000 */
[----:B------:R-:W-:Y:S01]  /*b610*/  WARPGROUP.ARRIVE ;  /* 0x00000000000079c5 */ /* 0x000fe20000000000 */
[----:B------:R-:W-:Y:S02]  /*b620*/  R2UR UR11, R21 ;  /* 0x00000000150b72ca */ /* 0x000fe400000e0000 */
[----:B------:R-:W-:-:S03]  /*b630*/  R2UR UR15, R15 ;  /* 0x000000000f0f72ca */ /* 0x000fc600000e0000 */
[----:B------:R-:W-:Y:S03]  /*b640*/  HGMMA.64x256x16.F32 R24, R152, gdesc[UR4].tnspB, RZ, !UPT, gsb0 ;  /* 0x43e0000498187df0 */ /* 0x000fe6000c0008ff */
[----:B------:R-:W-:Y:S02]  /*b650*/  WARPGROUP.DEPBAR.LE gsb0, 0x0 ;  /* 0x00008000000079c5 */ /* 0x000fe40000010000 */
[----:B------:R-:W-:-:S15]  /*b660*/  WARPGROUP.ARRIVE ;  /* 0x00000000000079c5 */ /* 0x000fde0000000000 */
[----:B------:R-:W-:-:S08]  /*b670*/  NOP ;  /* 0x0000000000007918 */ /* 0x000fd00000000000 */
[----:B------:R-:W-:Y:S03]  /*b680*/  HGMMA.64x256x16.F32 R24, R156, gdesc[UR8].tnspB, R24, gsb0 ;  /* 0x43e000089c187df0 */ /* 0x000fe60008000818 */
        /* <DEDUP_REMOVED lines=19> */
.L_x_3900:
[----:B------:R-:W-:Y:S01]  /*b7c0*/  VIADD R15, R171, 0xfffffffe ;  /* 0xfffffffeab0f7836 */ /* 0x000fe20000000000 */
[----:B------:R-:W-:Y:S01]  /*b7d0*/  BSSY B0, `(.L_x_3901) ;  /* 0x00001ef000007945 */ /* 0x000fe20003800000 */
[----:B01----:R-:W-:-:S03]  /*b7e0*/  VIADD R12, R12, 0x28c60 ;  /* 0x00028c600c0c7836 */ /* 0x003fc60000000000 */
[----:B------:R-:W-:Y:S02]  /*b7f0*/  ISETP.GE.AND P1, PT, R15, R196, PT ;  /* 0x000000c40f00720c */ /* 0x000fe40003f26270 */
[----:B------:R-:W-:-:S04]  /*b800*/  PRMT R12, R190, 0x654, R12 ;  /* 0x00000654be0c7816 */ /* 0x000fc8000000000c */
[----:B------:R0:W-:Y:S07]  /*b810*/  SYNCS.ARRIVE.TRANS64.RED.A1T0 RZ, [R12+URZ], RZ ;  /* 0x000000ff0cff79a7 */ /* 0x0001ee000810043f */
[----:B------:R-:W-:Y:S05]  /*b820*/  @!P1 BRA `(.L_x_3902) ;  /* 0x0000001c00a49947 */ /* 0x000fea0003800000 */
[----:B------:R-:W-:Y:S01]  /*b830*/  MOV R13, R170 ;  /* 0x000000aa000d7202 */ /* 0x000fe20000000f00 */
[----:B------:R-:W-:Y:S02]  /*b840*/  IMAD.MOV.U32 R218, RZ, RZ, R169 ;  /* 0x000000ffffda7224 */ /* 0x000fe400078e00a9 */
[----:B------:R-:W-:-:S07]  /*b850*/  IMAD.MOV.U32 R217, RZ, RZ, R19 ;  /* 0x000000ffffd97224 */ /* 0x000fce00078e0013 */
.L_x_3915:
[----:B------:R-:W-:Y:S02]  /*b860*/  VIADD R19, R217, 0x1 ;  /* 0x00000001d9137836 */ /* 0x000fe40000000000 */
[----:B0-----:R-:W-:Y:S02]  /*b870*/  IMAD.MOV.U32 R12, RZ, RZ, R15 ;  /* 0x000000ffff0c7224 */ /* 0x001fe400078e000f */
[----:B------:R-:W-:Y:S01]  /*b880*/  VIADD R15, R15, 0xffffffff ;  /* 0xffffffff0f0f7836 */ /* 0x000fe20000000000 */
[C---:B------:R-:W-:Y:S02]  /*b890*/  ISETP.NE.AND P2, PT, R19.reuse, 0x2, PT ;  /* 0x000000021300780c */ /* 0x040fe40003f45270 */
[----:B------:R-:W-:Y:S02]  /*b8a0*/  ISETP.GT.AND P1, PT, R12, R196, PT ;  /* 0x000000c40c00720c */ /* 0x000fe40003f24270 */
[----:B------:R-:W-:Y:S02]  /*b8b0*/  SEL R12, RZ, 0x1, P2 ;  /* 0x00000001ff0c7807 */ /* 0x000fe40001000000 */
[----:B------:R-:W-:-:S02]  /*b8c0*/  SEL R19, R19, RZ, P2 ;  /* 0x000000ff13137207 */ /* 0x000fc40001000000 */
[----:B------:R-:W-:Y:S01]  /*b8d0*/  LOP3.LUT R185, R185, R12, RZ, 0x3c, !PT ;  /* 0x0000000cb9b97212 */ /* 0x000fe200078e3cff */
[----:B-1----:R-:W-:Y:S06]  /*b8e0*/  @!P0 BRA `(.L_x_3903) ;  /* 0x0000000000048947 */ /* 0x002fec0003800000 */
[----:B------:R-:W-:Y:S01]  /*b8f0*/  BPT.TRAP 0x1 ;  /* 0x000000040000795c */ /* 0x000fe20000300000 */
.L_x_3903:
[----:B------:R-:W-:Y:S01]  /*b900*/  IMAD R14, R19, 0x8, R2 ;  /* 0x00000008130e7824 */ /* 0x000fe200078e0202 */
[----:B------:R-:W-:-:S04]  /*b910*/  SHF.L.U32 R12, R185, 0x1f, RZ ;  /* 0x0000001fb90c7819 */ /* 0x000fc800000006ff */
[----:B------:R0:W1:Y:S01]  /*b920*/  SYNCS.PHASECHK.TRANS64.TRYWAIT P2, [R14+URZ+0x28c30], R12 ;  /* 0x028c300c0e0075a7 */ /* 0x000062000804017f */
[----:B------:R-:W-:Y:S05]  /*b930*/  @!P0 BRA `(.L_x_3904) ;  /* 0x0000000000048947 */ /* 0x000fea0003800000 */
[----:B------:R-:W-:Y:S01]  /*b940*/  BPT.TRAP 0x1 ;  /* 0x000000040000795c */ /* 0x000fe20000300000 */
.L_x_3904:
[----:B------:R-:W-:Y:S01]  /*b950*/  VIADD R20, R2, 0x20400 ;  /* 0x0002040002147836 */ /* 0x000fe20000000000 */
[----:B------:R-:W-:Y:S01]  /*b960*/  BSSY B1, `(.L_x_3905) ;  /* 0x0000009000017945 */ /* 0x000fe20003800000 */
[----:B--2---:R-:W-:Y:S02]  /*b970*/  IMAD R154, R19, 0x200, R0 ;  /* 0x00000200139a7824 */ /* 0x004fe400078e0200 */
[----:B------:R-:W-:Y:S01]  /*b980*/  IMAD.MOV.U32 R155, RZ, RZ, 0x40000040 ;  /* 0x40000040ff9b7424 */ /* 0x000fe200078e00ff */
[----:B------:R-:W-:-:S04]  /*b990*/  SHF.R.U32.HI R20, RZ, 0x4, R20 ;  /* 0x00000004ff147819 */ /* 0x000fc80000011614 */
[----:B------:R-:W-:-:S04]  /*b9a0*/  LOP3.LUT R20, R20, 0x3fff, RZ, 0xc0, !PT ;  /* 0x00003fff14147812 */ /* 0x000fc800078ec0ff */
[----:B------:R-:W-:Y:S01]  /*b9b0*/  LOP3.LUT R20, R20, 0x10000, RZ, 0xfc, !PT ;  /* 0x0001000014147812 */ /* 0x000fe200078efcff */
[----:B-1----:R-:W-:Y:S06]  /*b9c0*/  @P2 BRA `(.L_x_3906) ;  /* 0x0000000000082947 */ /* 0x002fec0003800000 */
[----:B------:R-:W1:Y:S02]  /*b9d0*/  SYNCS.PHASECHK.TRANS64.TRYWAIT P2, [R14+URZ+0x28c30], R12 ;  /* 0x028c300c0e0075a7 */ /* 0x000e64000804017f */
[----:B-1----:R-:W-:Y:S05]  /*b9e0*/  @!P2 BRA `(.L_x_3907) ;  /* 0x000000f800dca947 */ /* 0x002fea0003800000 */
.L_x_3906:
[----:B------:R-:W-:Y:S05]  /*b9f0*/  BSYNC B1 ;  /* 0x0000000000017941 */ /* 0x000fea0003800000 */
.L_x_3905:
[----:B------:R-:W-:Y:S01]  /*ba00*/  IMAD.MOV.U32 R21, RZ, RZ, 0x40000040 ;  /* 0x40000040ff157424 */ /* 0x000fe200078e00ff */
[----:B------:R-:W-:Y:S01]  /*ba10*/  R2UR UR4, R20 ;  /* 0x00000000140472ca */ /* 0x000fe200000e0000 */
[C---:B------:R-:W-:Y:S01]  /*ba20*/  VIADD R152, R154.reuse, 0x2 ;  /* 0x000000029a987836 */ /* 0x040fe20000000000 */
[C---:B------:R-:W-:Y:S01]  /*ba30*/  R2UR UR6, R154.reuse ;  /* 0x000000009a0672ca */ /* 0x040fe200000e0000 */
[C---:B------:R-:W-:Y:S01]  /*ba40*/  VIADD R20, R154.reuse, 0x4 ;  /* 0x000000049a147836 */ /* 0x040fe20000000000 */
[----:B------:R-:W-:Y:S01]  /*ba50*/  R2UR UR7, R155 ;  /* 0x000000009b0772ca */ /* 0x000fe200000e0000 */
[----:B------:R-:W-:Y:S01]  /*ba60*/  VIADD R154, R154, 0x6 ;  /* 0x000000069a9a7836 */ /* 0x000fe20000000000 */
[----:B------:R-:W-:Y:S01]  /*ba70*/  R2UR UR5, R21 ;  /* 0x00000000150572ca */ /* 0x000fe200000e0000 */
[----:B------:R-:W-:Y:S01]  /*ba80*/  IMAD.MOV.U32 R153, RZ, RZ, 0x40000040 ;  /* 0x40000040ff997424 */ /* 0x000fe200078e00ff */
[----:B------:R-:W-:Y:S01]  /*ba90*/  R2UR UR10, R152 ;  /* 0x00000000980a72ca */ /* 0x000fe200000e0000 */
[----:B------:R-:W-:Y:S01]  /*baa0*/  IMAD.MOV.U32 R155, RZ, RZ, 0x40000040 ;  /* 0x40000040ff9b7424 */ /* 0x000fe200078e00ff */
[----:B------:R-:W-:-:S02]  /*bab0*/  R2UR UR18, R154 ;  /* 0x000000009a1272ca */ /* 0x000fc400000e0000 */
[----:B------:R-:W-:Y:S02]  /*bac0*/  R2UR UR11, R153 ;  /* 0x00000000990b72ca */ /* 0x000fe400000e0000 */
[----:B------:R-:W-:Y:S02]  /*bad0*/  R2UR UR19, R155 ;  /* 0x000000009b1372ca */ /* 0x000fe400000e0000 */
[----:B------:R-:W-:Y:S01]  /*bae0*/  WARPGROUP.ARRIVE ;  /* 0x00000000000079c5 */ /* 0x000fe20000000000 */
[----:B------:R-:W-:Y:S02]  /*baf0*/  R2UR UR8, R8 ;  /* 0x00000000080872ca */ /* 0x000fe400000e0000 */
[----:B------:R-:W-:Y:S02]  /*bb00*/  R2UR UR9, R9 ;  /* 0x00000000090972ca */ /* 0x000fe400000e0000 */
[----:B------:R-:W-:Y:S01]  /*bb10*/  R2UR UR14, R20 ;  /* 0x00000000140e72ca */ /* 0x000fe200000e0000 */
[----:B------:R-:W-:Y:S01]  /*bb20*/  HGMMA.64x64x16.F32 R152, gdesc[UR4], RZ, !UPT, gsb0 ;  /* 0x00e00000049879f0 */ /* 0x000fe2000c0008ff */
[----:B------:R-:W-:-:S02]  /*bb30*/  R2UR UR15, R21 ;  /* 0x00000000150f72ca */ /* 0x000fc400000e0000 */
[----:B------:R-:W-:Y:S02]  /*bb40*/  R2UR UR12, R6 ;  /* 0x00000000060c72ca */ /* 0x000fe400000e0000 */
[----:B------:R-:W-:Y:S02]  /*bb50*/  R2UR UR13, R7 ;  /* 0x00000000070d72ca */ /* 0x000fe400000e0000 */
[----:B------:R-:W-:Y:S02]  /*bb60*/  R2UR UR16, R4 ;  /* 0x00000000041072ca */ /* 0x000fe400000e0000 */
[----:B------:R-:W-:Y:S01]  /*bb70*/  R2UR UR17, R5 ;  /* 0x00000000051172ca */ /* 0x000fe200000e0000 */
        /* <DEDUP_REMOVED lines=12> */
.L_x_3908:
        /* <DEDUP_REMOVED lines=31> */
[----:B---3--:R-:W-:Y:S01]  /*be30*/  FMNMX.FTZ R168, R21, R168, !PT ;  /* 0x000000a815a87209 */ /* 0x008fe20007810000 */
[----:B------:R-:W-:Y:S01]  /*be40*/  FMUL.FTZ R175, R175, UR40 ;  /* 0x00000028afaf7c20 */ /* 0x000fe20008410000 */
[----:B------:R-:W-:Y:S01]  /*be50*/  FMUL.FTZ R178, R178, UR40 ;  /* 0x00000028b2b27c20 */ /* 0x000fe20008410000 */
[----:B------:R-:W-:Y:S01]  /*be60*/  FMUL.FTZ R179, R179, UR40 ;  /* 0x00000028b3b37c20 */ /* 0x000fe20008410000 */
[----:B------:R-:W-:Y:S01]  /*be70*/  FMUL.FTZ R182, R182, UR40 ;  /* 0x00000028b6b67c20 */ /* 0x000fe20008410000 */
[----:B------:R-:W-:Y:S01]  /*be80*/  FMUL.FTZ R183, R183, UR40 ;  /* 0x00000028b7b77c20 */ /* 0x000fe20008410000 */
[----:B------:R-:W-:Y:S01]  /*be90*/  ISETP.NE.AND P2, PT, R197, RZ, PT ;  /* 0x000000ffc500720c */ /* 0x000fe20003f45270 */
[----:B------:R-:W3:Y:S01]  /*bea0*/  MUFU.TANH R156, R156 ;  /* 0x0000009c009c7308 */ /* 0x000ee20000002400 */
[----:B----4-:R-:W-:-:S07]  /*beb0*/  FMNMX.FTZ R168, R152, R168, !PT ;  /* 0x000000a898a87209 */ /* 0x010fce0007810000 */
[----:B------:R-:W4:Y:S01]  /*bec0*/  MUFU.TANH R157, R157 ;  /* 0x0000009d009d7308 */ /* 0x000f220000002400 */
[----:B--2---:R-:W-:-:S03]  /*bed0*/  FMNMX.FTZ R168, R153, R168, !PT ;  /* 0x000000a899a87209 */ /* 0x004fc60007810000 */
[----:B------:R-:W-:-:S04]  /*bee0*/  @!P2 IMAD R217, R217, 0x40, R195 ;  /* 0x00000040d9d9a824 */ /* 0x000fc800078e02c3 */
[----:B------:R-:W2:Y:S01]  /*bef0*/  MUFU.TANH R160, R160 ;  /* 0x000000a000a07308 */ /* 0x000ea20000002400 */
[----:B---3--:R-:W-:Y:S01]  /*bf00*/  FMNMX.FTZ R168, R156, R168, !PT ;  /* 0x000000a89ca87209 */ /* 0x008fe20007810000 */
[----:B------:R-:W-:-:S06]  /*bf10*/  @!P2 IMAD R217, R217, 0x4, R2 ;  /* 0x00000004d9d9a824 */ /* 0x000fcc00078e0202 */
[----:B------:R-:W3:Y:S01]  /*bf20*/  MUFU.TANH R161, R161 ;  /* 0x000000a100a17308 */ /* 0x000ee20000002400 */
[----:B----4-:R-:W-:-:S07]  /*bf30*/  FMNMX.FTZ R168, R157, R168, !PT ;  /* 0x000000a89da87209 */ /* 0x010fce0007810000 */
[----:B------:R-:W4:Y:S01]  /*bf40*/  MUFU.TANH R164, R164 ;  /* 0x000000a400a47308 */ /* 0x000f220000002400 */
[----:B--2---:R-:W-:-:S07]  /*bf50*/  FMNMX.FTZ R168, R160, R168, !PT ;  /* 0x000000a8a0a87209 */ /* 0x004fce0007810000 */
[----:B------:R-:W2:Y:S01]  /*bf60*/  MUFU.TANH R165, R165 ;  /* 0x000000a500a57308 */ /* 0x000ea20000002400 */
[----:B---3--:R-:W-:-:S07]  /*bf70*/  FMNMX.FTZ R168, R161, R168, !PT ;  /* 0x000000a8a1a87209 */ /* 0x008fce0007810000 */
        /* <DEDUP_REMOVED lines=15> */
[----:B--2---:R-:W-:-:S05]  /*c070*/  FMNMX.FTZ R169, R181, R168, !PT ;  /* 0x000000a8b5a97209 */ /* 0x004fca0007810000 */
[----:B------:R-:W2:Y:S02]  /*c080*/  SHFL.BFLY PT, R168, R169, 0x2, 0x1f ;  /* 0x0c401f00a9a87f89 */ /* 0x000ea400000e0000 */
[----:B------:R-:W5:Y:S08]  /*c090*/  MUFU.TANH R158, R158 ;  /* 0x0000009e009e7308 */ /* 0x000f700000002400 */
[----:B------:R-:W0:Y:S08]  /*c0a0*/  MUFU.TANH R159, R159 ;  /* 0x0000009f009f7308 */ /* 0x000e300000002400 */
[----:B------:R-:W1:Y:S01]  /*c0b0*/  MUFU.TANH R162, R162 ;  /* 0x000000a200a27308 */ /* 0x000e620000002400 */
[----:B--2---:R-:W-:-:S07]  /*c0c0*/  FMNMX.FTZ R169, R169, R168, !PT ;  /* 0x000000a8a9a97209 */ /* 0x004fce0007810000 */
[----:B------:R-:W2:Y:S01]  /*c0d0*/  MUFU.TANH R163, R163 ;  /* 0x000000a300a37308 */ /* 0x000ea20000002400 */
[----:B------:R-:W3:Y:S07]  /*c0e0*/  SHFL.BFLY PT, R168, R169, 0x1, 0x1f ;  /* 0x0c201f00a9a87f89 */ /* 0x000eee00000e0000 */
[----:B------:R-:W2:Y:S08]  /*c0f0*/  MUFU.TANH R166, R166 ;  /* 0x000000a600a67308 */ /* 0x000eb00000002400 */
[----:B------:R-:W2:Y:S08]  /*c100*/  MUFU.TANH R167, R167 ;  /* 0x000000a700a77308 */ /* 0x000eb00000002400 */
[----:B------:R-:W-:Y:S01]  /*c110*/  MUFU.TANH R171, R171 ;  /* 0x000000ab00ab7308 */ /* 0x000fe20000002400 */
[----:B---3--:R-:W-:Y:S01]  /*c120*/  FMNMX.FTZ R169, R169, R168, !PT ;  /* 0x000000a8a9a97209 */ /* 0x008fe20007810000 */
[----:B------:R-:W-:-:S04]  /*c130*/  IMAD.U32 R168, RZ, RZ, UR38 ;  /* 0x00000026ffa87e24 */ /* 0x000fc8000f8e00ff */
[C---:B------:R-:W-:Y:S01]  /*c140*/  FADD.FTZ R222, -R169.reuse, R218 ;  /* 0x000000daa9de7221 */ /* 0x040fe20000010100 */
[-C--:B------:R-:W-:Y:S01]  /*c150*/  FMUL.FTZ R218, R169, R168.reuse ;  /* 0x000000a8a9da7220 */ /* 0x080fe20000410000 */
[----:B------:R-:W-:Y:S02]  /*c160*/  MUFU.TANH R174, R174 ;  /* 0x000000ae00ae7308 */ /* 0x000fe40000002400 */
        /* <DEDUP_REMOVED lines=16> */
[----:B------:R-:W-:Y:S01]  /*c270*/  FFMA.FTZ R181, R181, R168, -R218 ;  /* 0x000000a8b5b57223 */ /* 0x000fe200000108da */
[----:B------:R-:W-:Y:S01]  /*c280*/  FMUL.FTZ R218, R170, UR40 ;  /* 0x00000028aada7c20 */ /* 0x000fe20008410000 */
[----:B------:R-:W-:Y:S01]  /*c290*/  VIADD R170, R14, 0x28c40 ;  /* 0x00028c400eaa7836 */ /* 0x000fe20000000000 */
[----:B------:R-:W-:Y:S04]  /*c2a0*/  MUFU.TANH R175, R175 ;  /* 0x000000af00af7308 */ /* 0x000fe80000002400 */
[----:B------:R-:W-:-:S04]  /*c2b0*/  PRMT R170, R190, 0x654, R170 ;  /* 0x00000654beaa7816 */ /* 0x000fc800000000aa */
[----:B------:R3:W-:Y:S01]  /*c2c0*/  SYNCS.ARRIVE.TRANS64.RED.A1T0 RZ, [R170+URZ], RZ ;  /* 0x000000ffaaff79a7 */ /* 0x0007e2000810043f */
[----:B------:R-:W2:Y:S01]  /*c2d0*/  MUFU.TANH R218, R218 ;  /* 0x000000da00da7308 */ /* 0x000ea20000002400 */
[----:B---3--:R-:W-:-:S07]  /*c2e0*/  FMNMX.FTZ R170, R154, R13, !PT ;  /* 0x0000000d9aaa7209 */ /* 0x008fce0007810000 */
[----:B------:R-:W3:Y:S01]  /*c2f0*/  MUFU.TANH R178, R178 ;  /* 0x000000b200b27308 */ /* 0x000ee20000002400 */
[----:B----4-:R-:W-:-:S04]  /*c300*/  FMNMX.FTZ R170, R155, R170, !PT ;  /* 0x000000aa9baa7209 */ /* 0x010fc80007810000 */
[----:B-----5:R-:W-:-:S03]  /*c310*/  FMNMX.FTZ R170, R158, R170, !PT ;  /* 0x000000aa9eaa7209 */ /* 0x020fc60007810000 */
[----:B------:R-:W4:Y:S01]  /*c320*/  MUFU.TANH R179, R179 ;  /* 0x000000b300b37308 */ /* 0x000f220000002400 */
[----:B0-----:R-:W-:-:S04]  /*c330*/  FMNMX.FTZ R170, R159, R170, !PT ;  /* 0x000000aa9faa7209 */ /* 0x001fc80007810000 */
[----:B-1----:R-:W-:-:S03]  /*c340*/  FMNMX.FTZ R170, R162, R170, !PT ;  /* 0x000000aaa2aa7209 */ /* 0x002fc60007810000 */
[----:B------:R-:W0:Y:S01]  /*c350*/  MUFU.TANH R182, R182 ;  /* 0x000000b600b67308 */ /* 0x000e220000002400 */
[----:B--2---:R-:W-:-:S04]  /*c360*/  FMNMX.FTZ R170, R163, R170, !PT ;  /* 0x000000aaa3aa7209 */ /* 0x004fc80007810000 */
[----:B------:R-:W-:-:S03]  /*c370*/  FMNMX.FTZ R170, R166, R170, !PT ;  /* 0x000000aaa6aa7209 */ /* 0x000fc60007810000 */
[----:B------:R-:W-:Y:S01]  /*c380*/  MUFU.TANH R183, R183 ;  /* 0x000000b700b77308 */ /* 0x000fe20000002400 */
[----:B------:R-:W-:-:S04]  /*c390*/  FMNMX.FTZ R170, R167, R170, !PT ;  /* 0x000000aaa7aa7209 */ /* 0x000fc80007810000 */
[----:B------:R-:W-:-:S03]  /*c3a0*/  FMNMX.FTZ R170, R218, R170, !PT ;  /* 0x000000aadaaa7209 */ /* 0x000fc60007810000 */
[----:B------:R-:W-:Y:S01]  /*c3b0*/  MUFU.EX2 R152, R219 ;  /* 0x000000db00987308 */ /* 0x000fe20000000800 */
[----:B------:R-:W-:-:S04]  /*c3c0*/  FMNMX.FTZ R170, R171, R170, !PT ;  /* 0x000000aaabaa7209 */ /* 0x000fc80007810000 */
[----:B------:R-:W-:-:S03]  /*c3d0*/  FMNMX.FTZ R170, R174, R170, !PT ;  /* 0x000000aaaeaa7209 */ /* 0x000fc60007810000 */
[----:B------:R-:W1:Y:S01]  /*c3e0*/  MUFU.EX2 R20, R222 ;  /* 0x000000de00147308 */ /* 0x000e620000000800 */
[----:B------:R-:W-:-:S04]  /*c3f0*/  FMNMX.FTZ R170, R175, R170, !PT ;  /* 0x000000aaafaa7209 */ /* 0x000fc80007810000 */
[----:B---3--:R-:W-:-:S03]  /*c400*/  FMNMX.FTZ R170, R178, R170, !PT ;  /* 0x000000aab2aa7209 */ /* 0x008fc60007810000 */
[----:B------:R-:W2:Y:S01]  /*c410*/  MUFU.EX2 R220, R220 ;  /* 0x000000dc00dc7308 */ /* 0x000ea20000000800 */
[----:B----4-:R-:W-:-:S04]  /*c420*/  FMNMX.FTZ R170, R179, R170, !PT ;  /* 0x000000aab3aa7209 */ /* 0x010fc80007810000 */
[----:B0-----:R-:W-:-:S03]  /*c430*/  FMNMX.FTZ R170, R182, R170, !PT ;  /* 0x000000aab6aa7209 */ /* 0x001fc60007810000 */
[----:B------:R-:W0:Y:S01]  /*c440*/  MUFU.EX2 R21, R21 ;  /* 0x0000001500157308 */ /* 0x000e220000000800 */
[----:B-1----:R-:W-:Y:S01]  /*c450*/  @!P2 STS [R217+0x28800], R20 ;  /* 0x02880014d900a388 */ /* 0x002fe20000000800 */
[----:B------:R-:W-:Y:S01]  /*c460*/  FFMA.FTZ R3, R20, R3, R152 ;  /* 0x0000000314037223 */ /* 0x000fe20000010098 */
[----:B------:R-:W-:Y:S01]  /*c470*/  FMNMX.FTZ R170, R183, R170, !PT ;  /* 0x000000aab7aa7209 */ /* 0x000fe20007810000 */
[-C--:B------:R-:W-:Y:S01]  /*c480*/  FMUL.FTZ R24, R24, R20.reuse ;  /* 0x0000001418187220 */ /* 0x080fe20000410000 */
[-C--:B------:R-:W-:Y:S01]  /*c490*/  FMUL.FTZ R25, R25, R20.reuse ;  /* 0x0000001419197220 */ /* 0x080fe20000410000 */
[-C--:B------:R-:W-:Y:S01]  /*c4a0*/  FMUL.FTZ R28, R28, R20.reuse ;  /* 0x000000141c1c7220 */ /* 0x080fe20000410000 */
[----:B------:R-:W-:Y:S01]  /*c4b0*/  FMUL.FTZ R29, R29, R20 ;  /* 0x000000141d1d7220 */ /* 0x000fe20000410000 */
[----:B------:R-:W1:Y:S01]  /*c4c0*/  SHFL.BFLY PT, R219, R170, 0x2, 0x1f ;  /* 0x0c401f00aadb7f89 */ /* 0x000e6200000e0000 */
[----:B------:R-:W3:Y:S01]  /*c4d0*/  MUFU.EX2 R153, R153 ;  /* 0x0000009900997308 */ /* 0x000ee20000000800 */
[C---:B--2---:R-:W-:Y:S01]  /*c4e0*/  FADD.FTZ R3, R220.reuse, R3 ;  /* 0x00000003dc037221 */ /* 0x044fe20000010000 */
[----:B------:R-:W-:Y:S01]  /*c4f0*/  F2FP.F16.F32.PACK_AB R152, R220, R152 ;  /* 0x00000098dc98723e */ /* 0x000fe200000000ff */
[-C--:B------:R-:W-:Y:S01]  /*c500*/  FMUL.FTZ R32, R32, R20.reuse ;  /* 0x0000001420207220 */ /* 0x080fe20000410000 */
[-C--:B------:R-:W-:Y:S01]  /*c510*/  FMUL.FTZ R33, R33, R20.reuse ;  /* 0x0000001421217220 */ /* 0x080fe20000410000 */
[-C--:B------:R-:W-:Y:S01]  /*c520*/  FMUL.FTZ R36, R36, R20.reuse ;  /* 0x0000001424247220 */ /* 0x080fe20000410000 */
[-C--:B------:R-:W-:Y:S01]  /*c530*/  FMUL.FTZ R37, R37, R20.reuse ;  /* 0x0000001425257220 */ /* 0x080fe20000410000 */
[-C--:B------:R-:W-:Y:S01]  /*c540*/  FMUL.FTZ R40, R40, R20.reuse ;  /* 0x0000001428287220 */ /* 0x080fe20000410000 */
[----:B------:R-:W2:Y:S01]  /*c550*/  MUFU.EX2 R156, R156 ;  /* 0x0000009c009c7308 */ /* 0x000ea20000000800 */
[----:B0-----:R-:W-:Y:S01]  /*c560*/  FADD.FTZ R3, R21, R3 ;  /* 0x0000000315037221 */ /* 0x001fe20000010000 */
[-C--:B------:R-:W-:Y:S01]  /*c570*/  FMUL.FTZ R41, R41, R20.reuse ;  /* 0x0000001429297220 */ /* 0x080fe20000410000 */
[-C--:B------:R-:W-:Y:S01]  /*c580*/  FMUL.FTZ R44, R44, R20.reuse ;  /* 0x000000142c2c7220 */ /* 0x080fe20000410000 */
[-C--:B------:R-:W-:Y:S01]  /*c590*/  FMUL.FTZ R45, R45, R20.reuse ;  /* 0x000000142d2d7220 */ /* 0x080fe20000410000 */
[-C--:B------:R-:W-:Y:S01]  /*c5a0*/  FMUL.FTZ R48, R48, R20.reuse ;  /* 0x0000001430307220 */ /* 0x080fe20000410000 */
[-C--:B------:R-:W-:Y:S01]  /*c5b0*/  FMUL.FTZ R49, R49, R20.reuse ;  /* 0x0000001431317220 */ /* 0x080fe20000410000 */
[-C--:B------:R-:W-:Y:S01]  /*c5c0*/  FMUL.FTZ R52, R52, R20.reuse ;  /* 0x0000001434347220 */ /* 0x080fe20000410000 */
[----:B------:R-:W0:Y:S01]  /*c5d0*/  MUFU.EX2 R157, R157 ;  /* 0x0000009d009d7308 */ /* 0x000e220000000800 */
[----:B---3--:R-:W-:Y:S01]  /*c5e0*/  FADD.FTZ R3, R153, R3 ;  /* 0x0000000399037221 */ /* 0x008fe20000010000 */
[-C--:B------:R-:W-:Y:S01]  /*c5f0*/  FMUL.FTZ R53, R53, R20.reuse ;  /* 0x0000001435357220 */ /* 0x080fe20000410000 */
[-C--:B------:R-:W-:Y:S01]  /*c600*/  FMUL.FTZ R56, R56, R20.reuse ;  /* 0x0000001438387220 */ /* 0x080fe20000410000 */
[-C--:B------:R-:W-:Y:S01]  /*c610*/  FMUL.FTZ R57, R57, R20.reuse ;  /* 0x0000001439397220 */ /* 0x080fe20000410000 */
[-C--:B------:R-:W-:Y:S01]  /*c620*/  FMUL.FTZ R60, R60, R20.reuse ;  /* 0x000000143c3c7220 */ /* 0x080fe20000410000 */
[-C--:B------:R-:W-:Y:S01]  /*c630*/  FMUL.FTZ R61, R61, R20.reuse ;  /* 0x000000143d3d7220 */ /* 0x080fe20000410000 */
[----:B-1----:R-:W-:Y:S01]  /*c640*/  FMNMX.FTZ R170, R170, R219, !PT ;  /* 0x000000dbaaaa7209 */ /* 0x002fe20007810000 */
[----:B------:R-:W1:Y:S01]  /*c650*/  MUFU.EX2 R160, R160 ;  /* 0x000000a000a07308 */ /* 0x000e620000000800 */
[----:B--2---:R-:W-:Y:S01]  /*c660*/  FADD.FTZ R3, R156, R3 ;  /* 0x000000039c037221 */ /* 0x004fe20000010000 */
[-C--:B------:R-:W-:Y:S01]  /*c670*/  FMUL.FTZ R64, R64, R20.reuse ;  /* 0x0000001440407220 */ /* 0x080fe20000410000 */
[-C--:B------:R-:W-:Y:S01]  /*c680*/  FMUL.FTZ R65, R65, R20.reuse ;  /* 0x0000001441417220 */ /* 0x080fe20000410000 */
[----:B------:R-:W2:Y:S01]  /*c690*/  SHFL.BFLY PT, R219, R170, 0x1, 0x1f ;  /* 0x0c201f00aadb7f89 */ /* 0x000ea200000e0000 */
[-C--:B------:R-:W-:Y:S01]  /*c6a0*/  FMUL.FTZ R68, R68, R20.reuse ;  /* 0x0000001444447220 */ /* 0x080fe20000410000 */
[-C--:B------:R-:W-:Y:S01]  /*c6b0*/  FMUL.FTZ R69, R69, R20.reuse ;  /* 0x0000001445457220 */ /* 0x080fe20000410000 */
[----:B------:R-:W-:Y:S01]  /*c6c0*/  FMUL.FTZ R72, R72, R20 ;  /* 0x0000001448487220 */ /* 0x000fe20000410000 */
[----:B------:R-:W3:Y:S01]  /*c6d0*/  MUFU.EX2 R161, R161 ;  /* 0x000000a100a17308 */ /* 0x000ee20000000800 */
[C---:B0-----:R-:W-:Y:S01]  /*c6e0*/  FADD.FTZ R3, R157.reuse, R3 ;  /* 0x000000039d037221 */ /* 0x041fe20000010000 */
[----:B------:R-:W-:Y:S01]  /*c6f0*/  F2FP.F16.F32.PACK_AB R156, R157, R156 ;  /* 0x0000009c9d9c723e */ /* 0x000fe200000000ff */
[-C--:B------:R-:W-:Y:S01]  /*c700*/  FMUL.FTZ R73, R73, R20.reuse ;  /* 0x0000001449497220 */ /* 0x080fe20000410000 */
[-C--:B------:R-:W-:Y:S01]  /*c710*/  FMUL.FTZ R76, R76, R20.reuse ;  /* 0x000000144c4c7220 */ /* 0x080fe20000410000 */
[-C--:B------:R-:W-:Y:S01]  /*c720*/  FMUL.FTZ R77, R77, R20.reuse ;  /* 0x000000144d4d7220 */ /* 0x080fe20000410000 */
[-C--:B------:R-:W-:Y:S01]  /*c730*/  FMUL.FTZ R80, R80, R20.reuse ;  /* 0x0000001450507220 */ /* 0x080fe20000410000 */
[-C--:B------:R-:W-:Y:S01]  /*c740*/  FMUL.FTZ R81, R81, R20.reuse ;  /* 0x0000001451517220 */ /* 0x080fe20000410000 */
[----:B------:R-:W0:Y:S01]  /*c750*/  MUFU.EX2 R164, R164 ;  /* 0x000000a400a47308 */ /* 0x000e220000000800 */
        /* <DEDUP_REMOVED lines=8> */
[----:B---3--:R-:W-:Y:S01]  /*c7e0*/  FADD.FTZ R3, R161, R3 ;  /* 0x00000003a1037221 */ /* 0x008fe20000010000 */
[-C--:B------:R-:W-:Y:S01]  /*c7f0*/  FMUL.FTZ R96, R96, R20.reuse ;  /* 0x0000001460607220 */ /* 0x080fe20000410000 */
[-C--:B------:R-:W-:Y:S01]  /*c800*/  FMUL.FTZ R97, R97, R20.reuse ;  /* 0x0000001461617220 */ /* 0x080fe20000410000 */
[----:B--2---:R-:W-:Y:S01]  /*c810*/  FMNMX.FTZ R170, R170, R219, !PT ;  /* 0x000000dbaaaa7209 */ /* 0x004fe20007810000 */
[-C--:B------:R-:W-:Y:S01]  /*c820*/  FMUL.FTZ R100, R100, R20.reuse ;  /* 0x0000001464647220 */ /* 0x080fe20000410000 */
[-C--:B------:R-:W-:Y:S01]  /*c830*/  FMUL.FTZ R101, R101, R20.reuse ;  /* 0x0000001465657220 */ /* 0x080fe20000410000 */
[-C--:B------:R-:W-:Y:S01]  /*c840*/  FMUL.FTZ R104, R104, R20.reuse ;  /* 0x0000001468687220 */ /* 0x080fe20000410000 */
[----:B------:R-:W2:Y:S01]  /*c850*/  MUFU.EX2 R172, R172 ;  /* 0x000000ac00ac7308 */ /* 0x000ea20000000800 */
[----:B------:R-:W-:Y:S01]  /*c860*/  FADD.FTZ R13, -R170, R13 ;  /* 0x0000000daa0d7221 */ /* 0x000fe20000010100 */
[----:B0-----:R-:W-:Y:S01]  /*c870*/  FADD.FTZ R3, R164, R3 ;  /* 0x00000003a4037221 */ /* 0x001fe20000010000 */
[-C--:B------:R-:W-:Y:S01]  /*c880*/  FMUL.FTZ R105, R105, R20.reuse ;  /* 0x0000001469697220 */ /* 0x080fe20000410000 */
[----:B------:R-:W-:Y:S01]  /*c890*/  FMUL.FTZ R108, R108, R20 ;  /* 0x000000146c6c7220 */ /* 0x000fe20000410000 */
[----:B------:R-:W-:Y:S01]  /*c8a0*/  FMUL.FTZ R13, R13, R168 ;  /* 0x000000a80d0d7220 */ /* 0x000fe20000410000 */
        /* <DEDUP_REMOVED lines=11> */
[----:B--2---:R-:W-:Y:S01]  /*c960*/  FADD.FTZ R3, R172, R3 ;  /* 0x00000003ac037221 */ /* 0x004fe20000010000 */
[-C--:B------:R-:W-:Y:S01]  /*c970*/  FMUL.FTZ R125, R125, R20.reuse ;  /* 0x000000147d7d7220 */ /* 0x080fe20000410000 */
        /* <DEDUP_REMOVED lines=14> */
[----:B-1----:R1:W-:Y:S01]  /*ca60*/  @!P2 STS [R217+0x28820], R13 ;  /* 0x0288200dd900a388 */ /* 0x0023e20000000800 */
[----:B------:R-:W-:Y:S01]  /*ca70*/  FMUL.FTZ R149, R149, R20 ;  /* 0x0000001495957220 */ /* 0x000fe20000410000 */
[-C--:B------:R-:W-:Y:S01]  /*ca80*/  FMUL.FTZ R26, R26, R13.reuse ;  /* 0x0000000d1a1a7220 */ /* 0x080fe20000410000 */
[-C--:B------:R-:W-:Y:S01]  /*ca90*/  FMUL.FTZ R27, R27, R13.reuse ;  /* 0x0000000d1b1b7220 */ /* 0x080fe20000410000 */
[-C--:B------:R-:W-:Y:S01]  /*caa0*/  FMUL.FTZ R30, R30, R13.reuse ;  /* 0x0000000d1e1e7220 */ /* 0x080fe20000410000 */
[-C--:B------:R-:W-:Y:S01]  /*cab0*/  FMUL.FTZ R31, R31, R13.reuse ;  /* 0x0000000d1f1f7220 */ /* 0x080fe20000410000 */
[-C--:B------:R-:W-:Y:S01]  /*cac0*/  FMUL.FTZ R34, R34, R13.reuse ;  /* 0x0000000d22227220 */ /* 0x080fe20000410000 */
[----:B------:R-:W3:Y:S01]  /*cad0*/  MUFU.EX2 R180, R180 ;  /* 0x000000b400b47308 */ /* 0x000ee20000000800 */
[----:B--2---:R-:W-:Y:S01]  /*cae0*/  FADD.FTZ R3, R176, R3 ;  /* 0x00000003b0037221 */ /* 0x004fe20000010000 */
[-C--:B------:R-:W-:Y:S01]  /*caf0*/  FMUL.FTZ R35, R35, R13.reuse ;  /* 0x0000000d23237220 */ /* 0x080fe20000410000 */
[-C--:B-1----:R-:W-:Y:S01]  /*cb00*/  FMUL.FTZ R217, R170, R168.reuse ;  /* 0x000000a8aad97220 */ /* 0x082fe20000410000 */
[-C--:B------:R-:W-:Y:S01]  /*cb10*/  FMUL.FTZ R38, R38, R13.reuse ;  /* 0x0000000d26267220 */ /* 0x080fe20000410000 */
[-C--:B------:R-:W-:Y:S01]  /*cb20*/  FMUL.FTZ R39, R39, R13.reuse ;  /* 0x0000000d27277220 */ /* 0x080fe20000410000 */
[-C--:B------:R-:W-:Y:S01]  /*cb30*/  FMUL.FTZ R42, R42, R13.reuse ;  /* 0x0000000d2a2a7220 */ /* 0x080fe20000410000 */
        /* <DEDUP_REMOVED lines=11> */
[-CC-:B------:R-:W-:Y:S01]  /*cbf0*/  FFMA.FTZ R174, R174, R168.reuse, -R217.reuse ;  /* 0x000000a8aeae7223 */ /* 0x180fe200000108d9 */
[----:B------:R2:W4:Y:S01]  /*cc00*/  MUFU.EX2 R181, R154 ;  /* 0x0000009a00b57308 */ /* 0x0005220000000800 */
[-CC-:B------:R-:W-:Y:S01]  /*cc10*/  FFMA.FTZ R175, R175, R168.reuse, -R217.reuse ;  /* 0x000000a8afaf7223 */ /* 0x180fe200000108d9 */
[-CC-:B------:R-:W-:Y:S01]  /*cc20*/  FFMA.FTZ R178, R178, R168.reuse, -R217.reuse ;  /* 0x000000a8b2b27223 */ /* 0x180fe200000108d9 */
[-CC-:B------:R-:W-:Y:S01]  /*cc30*/  FFMA.FTZ R179, R179, R168.reuse, -R217.reuse ;  /* 0x000000a8b3b37223 */ /* 0x180fe200000108d9 */
[-CC-:B------:R-:W-:Y:S01]  /*cc40*/  FFMA.FTZ R183, R183, R168.reuse, -R217.reuse ;  /* 0x000000a8b7b77223 */ /* 0x180fe200000108d9 */
[----:B------:R-:W-:Y:S01]  /*cc50*/  FFMA.FTZ R182, R182, R168, -R217 ;  /* 0x000000a8b6b67223 */ /* 0x000fe200000108d9 */
[----:B0-----:R-:W-:Y:S01]  /*cc60*/  FADD.FTZ R3, R177, R3 ;  /* 0x00000003b1037221 */ /* 0x001fe20000010000 */
[----:B------:R-:W-:Y:S01]  /*cc70*/  FMUL.FTZ R43, R43, R13 ;  /* 0x0000000d2b2b7220 */ /* 0x000fe20000410000 */
[----:B------:R-:W0:Y:S01]  /*cc80*/  MUFU.EX2 R155, R155 ;  /* 0x0000009b009b7308 */ /* 0x000e220000000800 */
[----:B--2---:R-:W-:Y:S01]  /*cc90*/  F2FP.F16.F32.PACK_AB R154, R153, R21 ;  /* 0x00000015999a723e */ /* 0x004fe200000000ff */
[----:B---3--:R-:W-:Y:S01]  /*cca0*/  FADD.FTZ R3, R180, R3 ;  /* 0x00000003b4037221 */ /* 0x008fe20000010000 */
[-C--:B------:R-:W-:Y:S01]  /*ccb0*/  FMUL.FTZ R46, R46, R13.reuse ;  /* 0x0000000d2e2e7220 */ /* 0x080fe20000410000 */
[-C--:B------:R-:W-:Y:S01]  /*ccc0*/  FMUL.FTZ R47, R47, R13.reuse ;  /* 0x0000000d2f2f7220 */ /* 0x080fe20000410000 */
[-C--:B------:R-:W-:Y:S01]  /*ccd0*/  FMUL.FTZ R50, R50, R13.reuse ;  /* 0x0000000d32327220 */ /* 0x080fe20000410000 */
[C---:B-1----:R-:W-:Y:S01]  /*cce0*/  FADD.FTZ R3, R166.reuse, R3 ;  /* 0x00000003a6037221 */ /* 0x042fe20000010000 */
[----:B------:R-:W-:Y:S01]  /*ccf0*/  F2FP.F16.F32.PACK_AB R166, R166, R180 ;  /* 0x000000b4a6a6723e */ /* 0x000fe200000000ff */
[----:B------:R-:W1:Y:S01]  /*cd00*/  MUFU.EX2 R158, R158 ;  /* 0x0000009e009e7308 */ /* 0x000e620000000800 */
[----:B----4-:R-:W-:Y:S01]  /*cd10*/  FFMA.FTZ R10, R13, R10, R181 ;  /* 0x0000000a0d0a7223 */ /* 0x010fe200000100b5 */
[-C--:B------:R-:W-:Y:S01]  /*cd20*/  FMUL.FTZ R51, R51, R13.reuse ;  /* 0x0000000d33337220 */ /* 0x080fe20000410000 */
[-C--:B------:R-:W-:Y:S01]  /*cd30*/  FMUL.FTZ R54, R54, R13.reuse ;  /* 0x0000000d36367220 */ /* 0x080fe20000410000 */
[-C--:B------:R-:W-:Y:S01]  /*cd40*/  FMUL.FTZ R55, R55, R13.reuse ;  /* 0x0000000d37377220 */ /* 0x080fe20000410000 */
[-C--:B------:R-:W-:Y:S01]  /*cd50*/  FMUL.FTZ R58, R58, R13.reuse ;  /* 0x0000000d3a3a7220 */ /* 0x080fe20000410000 */
[-C--:B------:R-:W-:Y:S01]  /*cd60*/  FMUL.FTZ R59, R59, R13.reuse ;  /* 0x0000000d3b3b7220 */ /* 0x080fe20000410000 */
[----:B------:R-:W-:Y:S01]  /*cd70*/  FMUL.FTZ R62, R62, R13 ;  /* 0x0000000d3e3e7220 */ /* 0x000fe20000410000 */
[----:B------:R-:W2:Y:S01]  /*cd80*/  MUFU.EX2 R159, R159 ;  /* 0x0000009f009f7308 */ /* 0x000ea20000000800 */
        /* <DEDUP_REMOVED lines=18> */
[----:B------:R-:W-:Y:S01]  /*ceb0*/  BAR.SYNC.DEFER_BLOCKING 0xf, 0x100 ;  /* 0x03c4000000007b1d */ /* 0x000fe20000010000 */
[----:B------:R-:W-:Y:S01]  /*cec0*/  F2FP.F16.F32.PACK_AB R158, R161, R160 ;  /* 0x000000a0a19e723e */ /* 0x000fe200000000ff */
[-C--:B------:R-:W-:Y:S01]  /*ced0*/  FMUL.FTZ R86, R86, R13.reuse ;  /* 0x0000000d56567220 */ /* 0x080fe20000410000 */
[----:B------:R-:W-:Y:S01]  /*cee0*/  F2FP.F16.F32.PACK_AB R160, R165, R164 ;  /* 0x000000a4a5a0723e */ /* 0x000fe200000000ff */
[-C--:B------:R-:W-:Y:S01]  /*cef0*/  FMUL.FTZ R87, R87, R13.reuse ;  /* 0x0000000d57577220 */ /* 0x080fe20000410000 */
[----:B------:R-:W-:Y:S01]  /*cf00*/  F2FP.F16.F32.PACK_AB R164, R177, R176 ;  /* 0x000000b0b1a4723e */ /* 0x000fe200000000ff */
        /* <DEDUP_REMOVED lines=9> */
[C---:B-1----:R-:W-:Y:S01]  /*cfa0*/  FADD.FTZ R10, R163.reuse, R10 ;  /* 0x0000000aa30a7221 */ /* 0x042fe20000010000 */
[----:B------:R-:W-:Y:S01]  /*cfb0*/  F2FP.F16.F32.PACK_AB R157, R163, R162 ;  /* 0x000000a2a39d723e */ /* 0x000fe200000000ff */
[-C--:B------:R-:W-:Y:S01]  /*cfc0*/  FMUL.FTZ R102, R102, R13.reuse ;  /* 0x0000000d66667220 */ /* 0x080fe20000410000 */
[----:B------:R-:W-:Y:S01]  /*cfd0*/  F2FP.F16.F32.PACK_AB R162, R173, R172 ;  /* 0x000000acada2723e */ /* 0x000fe200000000ff */
[-C--:B------:R-:W-:Y:S01]  /*cfe0*/  FMUL.FTZ R103, R103, R13.reuse ;  /* 0x0000000d67677220 */ /* 0x080fe20000410000 */
[-C--:B------:R-:W-:Y:S01]  /*cff0*/  FMUL.FTZ R106, R106, R13.reuse ;  /* 0x0000000d6a6a7220 */ /* 0x080fe20000410000 */
[-C--:B------:R-:W-:Y:S01]  /*d000*/  FMUL.FTZ R107, R107, R13.reuse ;  /* 0x0000000d6b6b7220 */ /* 0x080fe20000410000 */
[----:B------:R-:W1:Y:S01]  /*d010*/  MUFU.EX2 R218, R218 ;  /* 0x000000da00da7308 */ /* 0x000e620000000800 */
[----:B--2---:R-:W-:Y:S01]  /*d020*/  FADD.FTZ R10, R219, R10 ;  /* 0x0000000adb0a7221 */ /* 0x004fe20000010000 */
[----:B------:R2:W-:Y:S01]  /*d030*/  STSM.16.M88.4 [R199+0x26800], R152 ;  /* 0x02680098c7007844 */ /* 0x0005e20000000200 */
        /* <DEDUP_REMOVED lines=12> */
[----:B------:R2:W-:Y:S01]  /*d100*/  STSM.16.M88.4 [R202], R156 ;  /* 0x0000009cca007844 */ /* 0x0005e20000000200 */
        /* <DEDUP_REMOVED lines=11> */
[-C--:B------:R-:W-:Y:S01]  /*d1c0*/  FMUL.FTZ R139, R139, R13.reuse ;  /* 0x0000000d8b8b7220 */ /* 0x080fe20000410000 */
[-C--:B------:R-:W-:Y:S01]  /*d1d0*/  FMUL.FTZ R142, R142, R13.reuse ;  /* 0x0000000d8e8e7220 */ /* 0x080fe20000410000 */
[-C--:B------:R-:W-:Y:S01]  /*d1e0*/  FMUL.FTZ R143, R143, R13.reuse ;  /* 0x0000000d8f8f7220 */ /* 0x080fe20000410000 */
[-C--:B------:R-:W-:Y:S01]  /*d1f0*/  FMUL.FTZ R146, R146, R13.reuse ;  /* 0x0000000d92927220 */ /* 0x080fe20000410000 */
[-C--:B------:R-:W-:Y:S01]  /*d200*/  FMUL.FTZ R147, R147, R13.reuse ;  /* 0x0000000d93937220 */ /* 0x080fe20000410000 */
[----:B------:R-:W3:Y:S01]  /*d210*/  MUFU.EX2 R178, R178 ;  /* 0x000000b200b27308 */ /* 0x000ee20000000800 */
[----:B0-----:R-:W-:Y:S01]  /*d220*/  FADD.FTZ R10, R174, R10 ;  /* 0x0000000aae0a7221 */ /* 0x001fe20000010000 */
[-C--:B------:R-:W-:Y:S01]  /*d230*/  FMUL.FTZ R150, R150, R13.reuse ;  /* 0x0000000d96967220 */ /* 0x080fe20000410000 */
[----:B------:R-:W-:-:S05]  /*d240*/  FMUL.FTZ R151, R151, R13 ;  /* 0x0000000d97977220 */ /* 0x000fca0000410000 */
[----:B------:R-:W0:Y:S01]  /*d250*/  MUFU.EX2 R179, R179 ;  /* 0x000000b300b37308 */ /* 0x000e220000000800 */
[C---:B-1----:R-:W-:Y:S01]  /*d260*/  FADD.FTZ R10, R175.reuse, R10 ;  /* 0x0000000aaf0a7221 */ /* 0x042fe20000010000 */
[----:B------:R-:W-:-:S05]  /*d270*/  F2FP.F16.F32.PACK_AB R163, R175, R174 ;  /* 0x000000aeafa3723e */ /* 0x000fca00000000ff */
[----:B------:R2:W-:Y:S01]  /*d280*/  STSM.16.M88.4 [R200], R160 ;  /* 0x000000a0c8007844 */ /* 0x0005e20000000200 */
[----:B------:R-:W1:Y:S01]  /*d290*/  MUFU.EX2 R167, R182 ;  /* 0x000000b600a77308 */ /* 0x000e620000000800 */
[----:B---3--:R-:W-:-:S07]  /*d2a0*/  FADD.FTZ R10, R178, R10 ;  /* 0x0000000ab20a7221 */ /* 0x008fce0000010000 */
[----:B------:R-:W3:Y:S01]  /*d2b0*/  MUFU.EX2 R183, R183 ;  /* 0x000000b700b77308 */ /* 0x000ee20000000800 */
[C---:B0-----:R-:W-:Y:S01]  /*d2c0*/  FADD.FTZ R10, R179.reuse, R10 ;  /* 0x0000000ab30a7221 */ /* 0x041fe20000010000 */
[----:B------:R-:W-:-:S03]  /*d2d0*/  F2FP.F16.F32.PACK_AB R165, R179, R178 ;  /* 0x000000b2b3a5723e */ /* 0x000fc600000000ff */
[----:B-1----:R-:W-:Y:S01]  /*d2e0*/  FADD.FTZ R10, R167, R10 ;  /* 0x0000000aa70a7221 */ /* 0x002fe20000010000 */
[----:B---3--:R-:W-:-:S03]  /*d2f0*/  F2FP.F16.F32.PACK_AB R167, R183, R167 ;  /* 0x000000a7b7a7723e */ /* 0x008fc600000000ff */
[----:B------:R-:W-:Y:S02]  /*d300*/  FADD.FTZ R10, R183, R10 ;  /* 0x0000000ab70a7221 */ /* 0x000fe40000010000 */
[----:B------:R2:W-:Y:S01]  /*d310*/  STSM.16.M88.4 [R201], R164 ;  /* 0x000000a4c9007844 */ /* 0x0005e20000000200 */
[----:B------:R-:W-:Y:S05]  /*d320*/  @!P0 BRA `(.L_x_3909) ;  /* 0x0000000000048947 */ /* 0x000fea0003800000 */
[----:B------:R-:W-:Y:S01]  /*d330*/  BPT.TRAP 0x1 ;  /* 0x000000040000795c */ /* 0x000fe20000300000 */
.L_x_3909:
[----:B------:R0:W1:Y:S01]  /*d340*/  SYNCS.PHASECHK.TRANS64.TRYWAIT P2, [R14+URZ+0x28c50], R12 ;  /* 0x028c500c0e0075a7 */ /* 0x000062000804017f */
[----:B------:R-:W-:Y:S05]  /*d350*/  @!P0 BRA `(.L_x_3910) ;  /* 0x0000000000048947 */ /* 0x000fea0003800000 */
[----:B------:R-:W-:Y:S01]  /*d360*/  BPT.TRAP 0x1 ;  /* 0x000000040000795c */ /* 0x000fe20000300000 */
.L_x_3910:
[----:B------:R-:W-:Y:S04]  /*d370*/  BSSY B1, `(.L_x_3911) ;  /* 0x0000004000017945 */ /* 0x000fe80003800000 */
[----:B-1----:R-:W-:Y:S05]  /*d380*/  @P2 BRA `(.L_x_3912) ;  /* 0x0000000000082947 */ /* 0x002fea0003800000 */
[----:B------:R-:W1:Y:S02]  /*d390*/  SYNCS.PHASECHK.TRANS64.TRYWAIT P2, [R14+URZ+0x28c50], R12 ;  /* 0x028c500c0e0075a7 */ /* 0x000e64000804017f */
[----:B-1----:R-:W-:Y:S05]  /*d3a0*/  @!P2 BRA `(.L_x_3913) ;  /* 0x000000e00080a947 */ /* 0x002fea0003800000 */
.L_x_3912:
[----:B------:R-:W-:Y:S05]  /*d3b0*/  BSYNC B1 ;  /* 0x0000000000017941 */ /* 0x000fea0003800000 */
.L_x_3911:
[----:B------:R-:W-:Y:S01]  /*d3c0*/  IMAD.MOV.U32 R13, RZ, RZ, 0x40000040 ;  /* 0x40000040ff0d7424 */ /* 0x000fe200078e00ff */
[----:B01----:R-:W-:Y:S01]  /*d3d0*/  LEA R12, R19, R11, 0xc ;  /* 0x0000000b130c7211 */ /* 0x003fe200078e60ff */
[----:B------:R-:W-:Y:S01]  /*d3e0*/  WARPGROUP.ARRIVE ;  /* 0x00000000000079c5 */ /* 0x000fe20000000000 */
[----:B------:R-:W-:Y:S02]  /*d3f0*/  IMAD.MOV.U32 R21, RZ, RZ, 0x40000040 ;  /* 0x40000040ff157424 */ /* 0x000fe400078e00ff */
[C---:B------:R-:W-:Y:S01]  /*d400*/  R2UR UR6, R12.reuse ;  /* 0x000000000c0672ca */ /* 0x040fe200000e0000 */
[----:B------:R-:W-:Y:S01]  /*d410*/  VIADD R20, R12, 0x80 ;  /* 0x000000800c147836 */ /* 0x000fe20000000000 */
[----:B------:R-:W-:Y:S01]  /*d420*/  R2UR UR7, R13 ;  /* 0x000000000d0772ca */ /* 0x000fe200000e0000 */
[----:B------:R-:W-:-:S12]  /*d430*/  IMAD.MOV.U32 R13, RZ, RZ, 0x40000040 ;  /* 0x40000040ff0d7424 */ /* 0x000fd800078e00ff */
[----:B------:R-:W-:Y:S01]  /*d440*/  HGMMA.64x256x16.F32 R24, R152, gdesc[UR4].tnspB, R24, gsb0 ;  /* 0x43e0000498187df0 */ /* 0x000fe20008000818 */
[----:B------:R-:W-:Y:S01]  /*d450*/  R2UR UR6, R20 ;  /* 0x00000000140672ca */ /* 0x000fe200000e0000 */
[C---:B------:R-:W-:Y:S01]  /*d460*/  VIADD R20, R12.reuse, 0x100 ;  /* 0x000001000c147836 */ /* 0x040fe20000000000 */
[----:B------:R-:W-:Y:S01]  /*d470*/  R2UR UR7, R21 ;  /* 0x00000000150772ca */ /* 0x000fe200000e0000 */
[----:B------:R-:W-:Y:S02]  /*d480*/  IMAD.MOV.U32 R21, RZ, RZ, 0x40000040 ;  /* 0x40000040ff157424 */ /* 0x000fe400078e00ff */
[----:B------:R-:W-:Y:S01]  /*d490*/  VIADD R12, R12, 0x180 ;  /* 0x000001800c0c7836 */ /* 0x000fe20000000000 */
[----:B------:R-:W-:Y:S02]  /*d4a0*/  WARPGROUP.DEPBAR.LE gsb0, 0x0 ;  /* 0x00008000000079c5 */ /* 0x000fe40000010000 */
[----:B------:R-:W-:-:S15]  /*d4b0*/  WARPGROUP.ARRIVE ;  /* 0x00000000000079c5 */ /* 0x000fde0000000000 */
[----:B------:R-:W-:-:S04]  /*d4c0*/  NOP ;  /* 0x0000000000007918 */ /* 0x000fc80000000000 */
[----:B------:R-:W-:Y:S01]  /*d4d0*/  HGMMA.64x256x16.F32 R24, R156, gdesc[UR4].tnspB, R24, gsb0 ;  /* 0x43e000049c187df0 */ /* 0x000fe20008000818 */
[----:B------:R-:W-:Y:S02]  /*d4e0*/  R2UR UR6, R20 ;  /* 0x00000000140672ca */ /* 0x000fe400000e0000 */
[----:B------:R-:W-:Y:S01]  /*d4f0*/  R2UR UR7, R21 ;  /* 0x00000000150772ca */ /* 0x000fe200000e0000 */
[----:B------:R-:W-:Y:S02]  /*d500*/  WARPGROUP.DEPBAR.LE gsb0, 0x0 ;  /* 0x00008000000079c5 */ /* 0x000fe40000010000 */
[----:B------:R-:W-:-:S15]  /*d510*/  WARPGROUP.ARRIVE ;  /* 0x00000000000079c5 */ /* 0x000fde0000000000 */
[----:B------:R-:W-:-:S07]  /*d520*/  NOP ;  /* 0x0000000000007918 */ /* 0x000fce0000000000 */
[----:B------:R-:W-:Y:S01]  /*d530*/  HGMMA.64x256x16.F32 R24, R160, gdesc[UR4].tnspB, R24, gsb0 ;  /* 0x43e00004a0187df0 */ /* 0x000fe20008000818 */
[----:B------:R-:W-:Y:S02]  /*d540*/  R2UR UR6, R12 ;  /* 0x000000000c0672ca */ /* 0x000fe400000e0000 */
[----:B------:R-:W-:Y:S01]  /*d550*/  R2UR UR7, R13 ;  /* 0x000000000d0772ca */ /* 0x000fe200000e0000 */
        /* <DEDUP_REMOVED lines=13> */
[----:B------:R-:W-:Y:S05]  /*d630*/  @!P0 BRA `(.L_x_3914) ;  /* 0x0000000000048947 */ /* 0x000fea0003800000 */
[----:B------:R-:W-:Y:S01]  /*d640*/  BPT.TRAP 0x1 ;  /* 0x000000040000795c */ /* 0x000fe20000300000 */
.L_x_3914:
[----:B------:R-:W-:Y:S02]  /*d650*/  VIADD R14, R14, 0x28c60 ;  /* 0x00028c600e0e7836 */ /* 0x000fe40000000000 */
[----:B------:R-:W-:Y:S02]  /*d660*/  IMAD.MOV.U32 R13, RZ, RZ, R170 ;  /* 0x000000ffff0d7224 */ /* 0x000fe400078e00aa */
[----:B------:R-:W-:Y:S01]  /*d670*/  IMAD.MOV.U32 R218, RZ, RZ, R169 ;  /* 0x000000ffffda7224 */ /* 0x000fe200078e00a9 */
[----:B------:R-:W-:Y:S01]  /*d680*/  PRMT R14, R190, 0x654, R14 ;  /* 0x00000654be0e7816 */ /* 0x000fe2000000000e */
[----:B------:R-:W-:-:S03]  /*d690*/  IMAD.MOV.U32 R217, RZ, RZ, R19 ;  /* 0x000000ffffd97224 */ /* 0x000fc600078e0013 */
[----:B------:R1:W-:Y:S01]  /*d6a0*/  SYNCS.ARRIVE.TRANS64.RED.A1T0 RZ, [R14+URZ], RZ ;  /* 0x000000ff0eff79a7 */ /* 0x0003e2000810043f */
[----:B------:R-:W-:Y:S05]  /*d6b0*/  @P1 BRA `(.L_x_3915) ;  /* 0xffffffe000681947 */ /* 0x000fea000383ffff */
.L_x_3902:
[----:B------:R-:W-:Y:S05]  /*d6c0*/  BSYNC B0 ;  /* 0x0000000000007941 */ /* 0x000fea0003800000 */
.L_x_3901:
[----:B0-----:R-:W3:Y:S01]  /*d6d0*/  LDL.LU R12, [R1+0x3c] ;  /* 0x00003c00010c7983 */ /* 0x001ee20000300800 */
[----:B------:R-:W-:Y:S02]  /*d6e0*/  IMAD.MOV.U32 R21, RZ, RZ, -0x800000 ;  /* 0xff800000ff157424 */ /* 0x000fe400078e00ff */
[----:B------:R-:W-:Y:S01]  /*d6f0*/  IMAD.MOV.U32 R20, RZ, RZ, -0x800000 ;  /* 0xff800000ff147424 */ /* 0x000fe200078e00ff */
[----:B------:R-:W0:Y:S02]  /*d700*/  SHFL.BFLY PT, R0, R3, 0x2, 0x1f ;  /* 0x0c401f0003007f89 */ /* 0x000e2400000e0000 */
[----:B0-----:R-:W-:-:S05]  /*d710*/  FADD.FTZ R0, R0, R3 ;  /* 0x0000000300007221 */ /* 0x001fca0000010000 */
[----:B------:R-:W0:Y:S02]  /*d720*/  SHFL.BFLY PT, R3, R0, 0x1, 0x1f ;  /* 0x0c201f0000037f89 */ /* 0x000e2400000e0000 */
[----:B0-----:R-:W-:Y:S01]  /*d730*/  FADD.FTZ R0, R0, R3 ;  /* 0x0000000300007221 */ /* 0x001fe20000010000 */
[----:B------:R-:W-:Y:S01]  /*d740*/  IMAD.MOV.U32 R3, RZ, RZ, RZ ;  /* 0x000000ffff037224 */ /* 0x000fe200078e00ff */
[----:B------:R-:W-:Y:S08]  /*d750*/  BAR.ARV 0x8, 0x100 ;  /* 0x0204000000007b1d */ /* 0x000ff00000002000 */
[----:B------:R-:W-:Y:S01]  /*d760*/  BAR.SYNC.DEFER_BLOCKING 0xf, 0x100 ;  /* 0x03c4000000007b1d */ /* 0x000fe20000010000 */
[----:B------:R-:W-:-:S13]  /*d770*/  FSETP.NE.FTZ.AND P0, PT, R0, RZ, PT ;  /* 0x000000ff0000720b */ /* 0x000fda0003f15000 */
[----:B------:R-:W0:Y:S01]  /*d780*/  @P0 MUFU.RCP R3, R0 ;  /* 0x0000000000030308 */ /* 0x000e220000001000 */
[----:B------:R-:W-:-:S07]  /*d790*/  @P0 FMUL.FTZ R4, R168, 0.69314718246459960938 ;  /* 0x3f317218a8040820 */ /* 0x000fce0000410000 */
[----:B------:R-:W4:Y:S01]  /*d7a0*/  @P0 MUFU.LG2 R0, R0 ;  /* 0x0000000000000308 */ /* 0x000f220000000c00 */
        /* <DEDUP_REMOVED lines=8> */
[----:B----4-:R-:W-:Y:S01]  /*d830*/  @P0 FMUL.FTZ R0, R0, 0.69314718246459960938 ;  /* 0x3f31721800000820 */ /* 0x010fe20000410000 */
[-C--:B------:R-:W-:Y:S01]  /*d840*/  FMUL.FTZ R40, R40, R3.reuse ;  /* 0x0000000328287220 */ /* 0x080fe20000410000 */
[-C--:B------:R-:W-:Y:S01]  /*d850*/  FMUL.FTZ R41, R41, R3.reuse ;  /* 0x0000000329297220 */ /* 0x080fe20000410000 */
[----:B------:R-:W-:Y:S01]  /*d860*/  FMUL.FTZ R44, R44, R3 ;  /* 0x000000032c2c7220 */ /* 0x000fe20000410000 */
[----:B------:R-:W-:Y:S01]  /*d870*/  @P0 FFMA.FTZ R21, R4, R169, R0 ;  /* 0x000000a904150223 */ /* 0x000fe20000010000 */
[-C--:B------:R-:W-:Y:S01]  /*d880*/  FMUL.FTZ R45, R45, R3.reuse ;  /* 0x000000032d2d7220 */ /* 0x080fe20000410000 */
[----:B------:R-:W0:Y:S01]  /*d890*/  SHFL.BFLY PT, R0, R10, 0x2, 0x1f ;  /* 0x0c401f000a007f89 */ /* 0x000e2200000e0000 */
        /* <DEDUP_REMOVED lines=23> */
[----:B0-----:R-:W-:Y:S01]  /*da10*/  FADD.FTZ R0, R0, R10 ;  /* 0x0000000a00007221 */ /* 0x001fe20000010000 */
[-C--:B------:R-:W-:Y:S01]  /*da20*/  FMUL.FTZ R93, R93, R3.reuse ;  /* 0x000000035d5d7220 */ /* 0x080fe20000410000 */
[-C--:B------:R-:W-:Y:S01]  /*da30*/  FMUL.FTZ R96, R96, R3.reuse ;  /* 0x0000000360607220 */ /* 0x080fe20000410000 */
[-C--:B------:R-:W-:Y:S01]  /*da40*/  FMUL.FTZ R97, R97, R3.reuse ;  /* 0x0000000361617220 */ /* 0x080fe20000410000 */
        /* <DEDUP_REMOVED lines=25> */
[----:B0-----:R-:W-:Y:S01]  /*dbe0*/  FADD.FTZ R4, R0, R4 ;  /* 0x0000000400047221 */ /* 0x001fe20000010000 */
[----:B------:R-:W-:-:S02]  /*dbf0*/  IMAD.MOV.U32 R0, RZ, RZ, RZ ;  /* 0x000000ffff007224 */ /* 0x000fc400078e00ff */
[-C--:B------:R-:W-:Y:S01]  /*dc00*/  FMUL.FTZ R148, R148, R3.reuse ;  /* 0x0000000394947220 */ /* 0x080fe20000410000 */
[----:B------:R-:W-:Y:S01]  /*dc10*/  FMUL.FTZ R149, R149, R3 ;  /* 0x0000000395957220 */ /* 0x000fe20000410000 */
        /* <DEDUP_REMOVED lines=17> */
[----:B------:R-:W-:Y:S01]  /*dd30*/  ISETP.NE.AND P0, PT, R197, RZ, PT ;  /* 0x000000ffc500720c */ /* 0x000fe20003f05270 */
        /* <DEDUP_REMOVED lines=12> */
[----:B------:R-:W-:-:S02]  /*de00*/  @!P0 IMAD R4, R19, 0x40, R195 ;  /* 0x0000004013048824 */ /* 0x000fc400078e02c3 */
[-C--:B------:R-:W-:Y:S01]  /*de10*/  FMUL.FTZ R71, R71, R0.reuse ;  /* 0x0000000047477220 */ /* 0x080fe20000410000 */
[----:B------:R-:W-:Y:S02]  /*de20*/  VIADD R19, R19, 0x1 ;  /* 0x0000000113137836 */ /* 0x000fe40000000000 */
[-C--:B------:R-:W-:Y:S01]  /*de30*/  FMUL.FTZ R74, R74, R0.reuse ;  /* 0x000000004a4a7220 */ /* 0x080fe20000410000 */
[----:B------:R-:W-:Y:S02]  /*de40*/  @!P0 IMAD R4, R4, 0x4, R2 ;  /* 0x0000000404048824 */ /* 0x000fe400078e0202 */
[-C--:B------:R-:W-:Y:S01]  /*de50*/  FMUL.FTZ R75, R75, R0.reuse ;  /* 0x000000004b4b7220 */ /* 0x080fe20000410000 */
[-C--:B------:R-:W-:Y:S01]  /*de60*/  FMUL.FTZ R78, R78, R0.reuse ;  /* 0x000000004e4e7220 */ /* 0x080fe20000410000 */
[----:B------:R-:W-:Y:S01]  /*de70*/  ISETP.NE.AND P1, PT, R19, 0x2, PT ;  /* 0x000000021300780c */ /* 0x000fe20003f25270 */
[-C--:B------:R-:W-:Y:S01]  /*de80*/  FMUL.FTZ R79, R79, R0.reuse ;  /* 0x000000004f4f7220 */ /* 0x080fe20000410000 */
[----:B------:R-:W-:Y:S01]  /*de90*/  @!P0 STS [R4+0x28800], R3 ;  /* 0x0288000304008388 */ /* 0x000fe20000000800 */
[-C--:B------:R-:W-:Y:S01]  /*dea0*/  FMUL.FTZ R82, R82, R0.reuse ;  /* 0x0000000052527220 */ /* 0x080fe20000410000 */
[-C--:B------:R-:W-:Y:S01]  /*deb0*/  FMUL.FTZ R83, R83, R0.reuse ;  /* 0x0000000053537220 */ /* 0x080fe20000410000 */
[-C--:B------:R-:W-:Y:S01]  /*dec0*/  FMUL.FTZ R86, R86, R0.reuse ;  /* 0x0000000056567220 */ /* 0x080fe20000410000 */
[----:B------:R0:W-:Y:S01]  /*ded0*/  @!P0 STS [R4+0x28820], R0 ;  /* 0x0288200004008388 */ /* 0x0001e20000000800 */
        /* <DEDUP_REMOVED lines=33> */
[----:B0-----:R-:W-:Y:S01]  /*e0f0*/  SEL R0, RZ, 0x1, P1 ;  /* 0x00000001ff007807 */ /* 0x001fe20000800000 */
[----:B------:R-:W-:Y:S06]  /*e100*/  BAR.ARV 0xe, 0x100 ;  /* 0x0384000000007b1d */ /* 0x000fec0000002000 */
[----:B------:R-:W-:-:S02]  /*e110*/  PLOP3.LUT P0, PT, PT, PT, PT, 0x8, 0x0 ;  /* 0x000000000000781c */ /* 0x000fc40003f0e170 */
[----:B------:R-:W-:Y:S02]  /*e120*/  LOP3.LUT R185, R185, R0, RZ, 0x3c, !PT ;  /* 0x00000000b9b97212 */ /* 0x000fe400078e3cff */
[----:B------:R-:W-:Y:S01]  /*e130*/  SEL R19, R19, RZ, P1 ;  /* 0x000000ff13137207 */ /* 0x000fe20000800000 */
[----:B---3--:R-:W-:-:S05]  /*e140*/  VIADD R12, R12, 0x1 ;  /* 0x000000010c0c7836 */ /* 0x008fca0000000000 */
[----:B------:R0:W-:Y:S03]  /*e150*/  STL [R1+0x3c], R12 ;  /* 0x00003c0c01007387 */ /* 0x0001e60000100800 */
.L_x_3844:
[----:B------:R-:W-:Y:S05]  /*e160*/  BSYNC B7 ;  /* 0x0000000000077941 */ /* 0x000fea0003800000 */
.L_x_3840:
[----:B------:R-:W3:Y:S08]  /*e170*/  S2UR UR4, SR_CgaCtaId ;  /* 0x00000000000479c3 */ /* 0x000ef00000008800 */
[----:B------:R-:W-:Y:S01]  /*e180*/  BAR.SYNC.DEFER_BLOCKING 0x5, 0x180 ;  /* 0x0146000000007b1d */ /* 0x000fe20000010000 */
[----:B------:R-:W-:-:S05]  /*e190*/  MOV R2, 0x400 ;  /* 0x0000040000027802 */ /* 0x000fca0000000f00 */
[----:B------:R-:W-:Y:S01]  /*e1a0*/  BSSY B0, `(.L_x_3916) ;  /* 0x0000505000007945 */ /* 0x000fe20003800000 */
[----:B---3--:R-:W-:-:S04]  /*e1b0*/  MOV R190, UR4 ;  /* 0x0000000400be7c02 */ /* 0x008fc80008000f00 */
[----:B------:R-:W-:-:S05]  /*e1c0*/  LEA R2, R190, R2, 0x18 ;  /* 0x00000002be027211 */ /* 0x000fca00078ec0ff */
[----:B--2--5:R2:W3:Y:S01]  /*e1d0*/  LDS.128 R152, [R2+0x28cd0] ;  /* 0x028cd00002987984 */ /* 0x0244e20000000c00 */
[----:B------:R-:W-:Y:S06]  /*e1e0*/  BAR.ARV 0x4, 0x180 ;  /* 0x0106000000007b1d */ /* 0x000fec0000002000 */
[----:B------:R-:W-:Y:S05]  /*e1f0*/  @P0 BRA `(.L_x_3917) ;  /* 0x0000003c00e40947 */ /* 0x000fea0003800000 */
[----:B------:R-:W4:Y:S01]  /*e200*/  LDL R3, [R1+0x5c] ;  /* 0x00005c0001037983 */ /* 0x000f220000100800 */
[----:B------:R-:W0:Y:S01]  /*e210*/  S2R R0, SR_SWINHI ;  /* 0x0000000000007919 */ /* 0x000e220000002f00 */
[----:B------:R-:W-:Y:S01]  /*e220*/  F2FP.F16.F32.PACK_AB R6, R29, R28 ;  /* 0x0000001c1d06723e */ /* 0x000fe200000000ff */
[----:B------:R-:W-:Y:S01]  /*e230*/  ULDC.64 UR6, c[0x0][0xc00] ;  /* 0x0003000000067ab9 */ /* 0x000fe20000000a00 */
[----:B------:R-:W-:Y:S01]  /*e240*/  F2FP.F16.F32.PACK_AB R7, R31, R30 ;  /* 0x0000001e1f07723e */ /* 0x000fe200000000ff */
[----:B------:R-:W2:Y:S01]  /*e250*/  LDL.LU R156, [R1+0x20] ;  /* 0x00002000019c7983 */ /* 0x000ea20000300800 */
[----:B------:R-:W-:Y:S01]  /*e260*/  F2FP.F16.F32.PACK_AB R8, R33, R32 ;  /* 0x000000202108723e */ /* 0x000fe200000000ff */
[----:B------:R-:W-:Y:S01]  /*e270*/  ULDC.64 UR4, c[0x0][0xc08] ;  /* 0x0003020000047ab9 */ /* 0x000fe20000000a00 */
[----:B------:R-:W-:Y:S01]  /*e280*/  F2FP.F16.F32.PACK_AB R9, R35, R34 ;  /* 0x000000222309723e */ /* 0x000fe200000000ff */
[----:B---3--:R-:W3:Y:S01]  /*e290*/  LDL.LU R152, [R1+0x24] ;  /* 0x0000240001987983 */ /* 0x008ee20000300800 */
[----:B-1----:R-:W-:-:S02]  /*e2a0*/  MOV R14, R2 ;  /* 0x00000002000e7202 */ /* 0x002fc40000000f00 */
[----:B0-----:R-:W-:Y:S02]  /*e2b0*/  MOV R15, R0 ;  /* 0x00000000000f7202 */ /* 0x001fe40000000f00 */
[----:B------:R-:W-:Y:S02]  /*e2c0*/  F2FP.F16.F32.PACK_AB R10, R37, R36 ;  /* 0x00000024250a723e */ /* 0x000fe400000000ff */
[----:B------:R-:W-:Y:S01]  /*e2d0*/  F2FP.F16.F32.PACK_AB R11, R39, R38 ;  /* 0x00000026270b723e */ /* 0x000fe200000000ff */
[----:B------:R-:W-:Y:S01]  /*e2e0*/  BAR.SYNC.DEFER_BLOCKING 0x1, 0x100 ;  /* 0x0044000000007b1d */ /* 0x000fe20000010000 */
[----:B----4-:R-:W-:-:S03]  /*e2f0*/  IMAD.WIDE R12, R3, 0x2, R14 ;  /* 0x00000002030c7825 */ /* 0x010fc600078e020e */
[----:B------:R-:W-:Y:S01]  /*e300*/  LOP3.LUT R0, R12, 0x380, RZ, 0xc0, !PT ;  /* 0x000003800c007812 */ /* 0x000fe200078ec0ff */
[----:B------:R-:W-:-:S03]  /*e310*/  IMAD.MOV.U32 R5, RZ, RZ, R13 ;  /* 0x000000ffff057224 */ /* 0x000fc600078e000d */
[----:B------:R-:W-:-:S04]  /*e320*/  SHF.R.U64 R0, R0, 0x3, RZ ;  /* 0x0000000300007819 */ /* 0x000fc800000012ff */
[----:B------:R-:W-:-:S04]  /*e330*/  LOP3.LUT R4, R0, R12, RZ, 0x3c, !PT ;  /* 0x0000000c00047212 */ /* 0x000fc800078e3cff */
[----:B------:R-:W-:Y:S02]  /*e340*/  MOV R0, R4 ;  /* 0x0000000400007202 */ /* 0x000fe40000000f00 */
[----:B------:R-:W-:Y:S02]  /*e350*/  F2FP.F16.F32.PACK_AB R4, R25, R24 ;  /* 0x000000181904723e */ /* 0x000fe400000000ff */
[----:B------:R-:W-:-:S05]  /*e360*/  F2FP.F16.F32.PACK_AB R5, R27, R26 ;  /* 0x0000001a1b05723e */ /* 0x000fca00000000ff */
[----:B------:R0:W-:Y:S02]  /*e370*/  STSM.16.M88.4 [R0], R4 ;  /* 0x0000000400007844 */ /* 0x0001e40000000200 */
[----:B0-----:R-:W-:-:S04]  /*e380*/  IADD3 R4, P0, R12, 0x20, RZ ;  /* 0x000000200c047810 */ /* 0x001fc80007f1e0ff */
[----:B------:R-:W-:Y:S01]  /*e390*/  LOP3.LUT R0, R4, 0x380, RZ, 0xc0, !PT ;  /* 0x0000038004007812 */ /* 0x000fe200078ec0ff */
[----:B------:R-:W-:-:S03]  /*e3a0*/  IMAD.X R5, RZ, RZ, R13, P0 ;  /* 0x000000ffff057224 */ /* 0x000fc600000e060d */
[----:B------:R-:W-:-:S04]  /*e3b0*/  SHF.R.U64 R0, R0, 0x3, RZ ;  /* 0x0000000300007819 */ /* 0x000fc800000012ff */
[----:B------:R-:W-:-:S04]  /*e3c0*/  LOP3.LUT R4, R0, R4, RZ, 0x3c, !PT ;  /* 0x0000000400047212 */ /* 0x000fc800078e3cff */
[----:B------:R-:W-:-:S05]  /*e3d0*/  MOV R4, R4 ;  /* 0x0000000400047202 */ /* 0x000fca0000000f00 */
[----:B------:R0:W-:Y:S02]  /*e3e0*/  STSM.16.M88.4 [R4], R8 ;  /* 0x0000000804007844 */ /* 0x0001e40000000200 */
[----:B0-----:R-:W-:-:S04]  /*e3f0*/  IADD3 R4, P0, R12, 0x40, RZ ;  /* 0x000000400c047810 */ /* 0x001fc80007f1e0ff */
[----:B------:R-:W-:Y:S01]  /*e400*/  LOP3.LUT R0, R4, 0x380, RZ, 0xc0, !PT ;  /* 0x0000038004007812 */ /* 0x000fe200078ec0ff */
[----:B------:R-:W-:-:S03]  /*e410*/  IMAD.X R5, RZ, RZ, R13, P0 ;  /* 0x000000ffff057224 */ /* 0x000fc600000e060d */
[----:B------:R-:W-:-:S04]  /*e420*/  SHF.R.U64 R0, R0, 0x3, RZ ;  /* 0x0000000300007819 */ /* 0x000fc800000012ff */
[----:B------:R-:W-:Y:S02]  /*e430*/  LOP3.LUT R4, R0, R4, RZ, 0x3c, !PT ;  /* 0x0000000400047212 */ /* 0x000fe400078e3cff */
[----:B------:R-:W-:Y:S02]  /*e440*/  F2FP.F16.F32.PACK_AB R6, R45, R44 ;  /* 0x0000002c2d06723e */ /* 0x000fe400000000ff */
[----:B------:R-:W-:Y:S02]  /*e450*/  MOV R0, R4 ;  /* 0x0000000400007202 */ /* 0x000fe40000000f00 */
[----:B------:R-:W-:Y:S02]  /*e460*/  F2FP.F16.F32.PACK_AB R4, R41, R40 ;  /* 0x000000282904723e */ /* 0x000fe400000000ff */
[----:B------:R-:W-:Y:S02]  /*e470*/  F2FP.F16.F32.PACK_AB R5, R43, R42 ;  /* 0x0000002a2b05723e */ /* 0x000fe400000000ff */
[----:B------:R-:W-:-:S05]  /*e480*/  F2FP.F16.F32.PACK_AB R7, R47, R46 ;  /* 0x0000002e2f07723e */ /* 0x000fca00000000ff */
        /* <DEDUP_REMOVED lines=131> */
[----:B------:R-:W-:-:S02]  /*ecc0*/  F2FP.F16.F32.PACK_AB R7, R143, R142 ;  /* 0x0000008e8f07723e */ /* 0x000fc400000000ff */
[----:B------:R-:W-:-:S03]  /*ecd0*/  IADD3 R0, P0, R12, 0x6060, RZ ;  /* 0x000060600c007810 */ /* 0x000fc60007f1e0ff */
[----:B------:R0:W-:Y:S02]  /*ece0*/  STSM.16.M88.4 [R3], R4 ;  /* 0x0000000403007844 */ /* 0x0001e40000000200 */
[----:B------:R-:W-:Y:S01]  /*ecf0*/  IMAD.X R13, RZ, RZ, R13, P0 ;  /* 0x000000ffff0d7224 */ /* 0x000fe200000e060d */
[----:B------:R-:W-:Y:S02]  /*ed00*/  F2FP.F16.F32.PACK_AB R8, R145, R144 ;  /* 0x000000909108723e */ /* 0x000fe400000000ff */
[----:B0-----:R-:W-:-:S04]  /*ed10*/  LOP3.LUT R3, R0, 0x380, RZ, 0xc0, !PT ;  /* 0x0000038000037812 */ /* 0x001fc800078ec0ff */
[----:B------:R-:W-:-:S04]  /*ed20*/  SHF.R.U64 R3, R3, 0x3, RZ ;  /* 0x0000000303037819 */ /* 0x000fc800000012ff */
[----:B------:R-:W-:Y:S02]  /*ed30*/  LOP3.LUT R12, R3, R0, RZ, 0x3c, !PT ;  /* 0x00000000030c7212 */ /* 0x000fe400078e3cff */
[----:B--2---:R-:W-:Y:S02]  /*ed40*/  IADD3 R6, P0, R156, UR6, RZ ;  /* 0x000000069c067c10 */ /* 0x004fe4000ff1e0ff */
[----:B------:R-:W-:Y:S02]  /*ed50*/  MOV R12, R12 ;  /* 0x0000000c000c7202 */ /* 0x000fe40000000f00 */
[----:B------:R-:W-:Y:S02]  /*ed60*/  F2FP.F16.F32.PACK_AB R9, R147, R146 ;  /* 0x000000929309723e */ /* 0x000fe400000000ff */
[----:B------:R-:W-:Y:S02]  /*ed70*/  F2FP.F16.F32.PACK_AB R10, R149, R148 ;  /* 0x00000094950a723e */ /* 0x000fe400000000ff */
[----:B------:R-:W-:-:S02]  /*ed80*/  F2FP.F16.F32.PACK_AB R11, R151, R150 ;  /* 0x00000096970b723e */ /* 0x000fc400000000ff */
[----:B---3--:R-:W-:Y:S02]  /*ed90*/  IADD3.X R7, R152, UR7, RZ, P0, !PT ;  /* 0x0000000798077c10 */ /* 0x008fe400087fe4ff */
[----:B------:R-:W-:Y:S01]  /*eda0*/  ISETP.NE.U32.AND P0, PT, RZ, UR4, PT ;  /* 0x00000004ff007c0c */ /* 0x000fe2000bf05070 */
[----:B------:R0:W-:Y:S01]  /*edb0*/  STSM.16.M88.4 [R12], R8 ;  /* 0x000000080c007844 */ /* 0x0001e20000000200 */
[----:B------:R-:W-:Y:S02]  /*edc0*/  BAR.SYNC.DEFER_BLOCKING 0x1, 0x100 ;  /* 0x0044000000007b1d */ /* 0x000fe40000010000 */
[----:B------:R-:W-:Y:S02]  /*edd0*/  ISETP.NE.AND.EX P0, PT, RZ, UR5, PT, P0 ;  /* 0x00000005ff007c0c */ /* 0x000fe4000bf05300 */
[----:B------:R-:W-:-:S04]  /*ede0*/  ISETP.NE.U32.AND P1, PT, RZ, UR6, PT ;  /* 0x00000006ff007c0c */ /* 0x000fc8000bf25070 */
[----:B------:R-:W-:Y:S01]  /*edf0*/  ISETP.NE.AND.EX P1, PT, RZ, UR7, PT, P1 ;  /* 0x00000007ff007c0c */ /* 0x000fe2000bf25310 */
[----:B------:R-:W-:-:S06]  /*ee00*/  IMAD.MOV.U32 R4, RZ, RZ, RZ ;  /* 0x000000ffff047224 */ /* 0x000fcc00078e00ff */
[----:B0-----:R-:W-:Y:S01]  /*ee10*/  @P0 IADD3 R8, P2, R156, UR4, RZ ;  /* 0x000000049c080c10 */ /* 0x001fe2000ff5e0ff */
[----:B------:R-:W-:Y:S02]  /*ee20*/  ULDC UR4, c[0x0][0xa88] ;  /* 0x0002a20000047ab9 */ /* 0x000fe40000000800 */
[----:B------:R-:W-:Y:S01]  /*ee30*/  IMAD.U32 R3, RZ, RZ, UR4 ;  /* 0x00000004ff037e24 */ /* 0x000fe2000f8e00ff */
[----:B------:R-:W-:Y:S02]  /*ee40*/  @P0 IADD3.X R9, R152, UR5, RZ, P2, !PT ;  /* 0x0000000598090c10 */ /* 0x000fe400097fe4ff */
[----:B------:R0:W5:Y:S04]  /*ee50*/  @P1 LDG.E R4, desc[UR42][R6.64] ;  /* 0x0000002a06041981 */ /* 0x000168000c1e1900 */
[----:B------:R0:W5:Y:S01]  /*ee60*/  @P0 LDG.E R3, desc[UR42][R8.64] ;  /* 0x0000002a08030981 */ /* 0x000162000c1e1900 */
[----:B------:R-:W-:Y:S05]  /*ee70*/  @P0 BRA `(.L_x_3918) ;  /* 0x0000000000100947 */ /* 0x000fea0003800000 */
[----:B------:R-:W-:Y:S05]  /*ee80*/  @!P1 BRA `(.L_x_3918) ;  /* 0x00000000000c9947 */ /* 0x000fea0003800000 */
[----:B-----5:R-:W2:Y:S04]  /*ee90*/  LDG.E R3, desc[UR42][R6.64] ;  /* 0x0000002a06037981 */ /* 0x020ea8000c1e1900 */
[----:B0-----:R-:W2:Y:S02]  /*eea0*/  LDG.E R6, desc[UR42][R6.64+0x4] ;  /* 0x0000042a06067981 */ /* 0x001ea4000c1e1900 */
[----:B--2---:R-:W-:-:S07]  /*eeb0*/  IMAD.IADD R3, R6, 0x1, -R3 ;  /* 0x0000000106037824 */ /* 0x004fce00078e0a03 */
.L_x_3918:
[----:B------:R-:W2:Y:S01]  /*eec0*/  LDL R0, [R1+0x44] ;  /* 0x0000440001007983 */ /* 0x000ea20000100800 */
[----:B------:R-:W-:-:S03]  /*eed0*/  ULDC UR4, c[0x0][0xad4] ;  /* 0x0002b50000047ab9 */ /* 0x000fc60000000800 */
[----:B------:R-:W3:Y:S04]  /*eee0*/  LDL.LU R5, [R1+0x1c] ;  /* 0x00001c0001057983 */ /* 0x000ee80000300800 */
[----:B------:R1:W5:Y:S04]  /*eef0*/  LDL R159, [R1+0x18] ;  /* 0x00001800019f7983 */ /* 0x0003680000100800 */
[----:B------:R1:W5:Y:S04]  /*ef00*/  LDL R158, [R1+0x28] ;  /* 0x00002800019e7983 */ /* 0x0003680000100800 */
[----:B--2---:R-:W2:Y:S01]  /*ef10*/  SHFL.IDX PT, R0, R0, RZ, 0x1f ;  /* 0x00001fff00007589 */ /* 0x004ea200000e0000 */
[----:B---3--:R-:W-:-:S02]  /*ef20*/  ISETP.NE.AND P1, PT, R5, RZ, PT ;  /* 0x000000ff0500720c */ /* 0x008fc40003f25270 */
[----:B--2---:R-:W-:Y:S02]  /*ef30*/  ISETP.NE.AND P0, PT, R0, RZ, PT ;  /* 0x000000ff0000720c */ /* 0x004fe40003f05270 */
[----:B------:R-:W-:Y:S02]  /*ef40*/  SEL R0, R5, UR4, P1 ;  /* 0x0000000405007c07 */ /* 0x000fe40008800000 */
[----:B-----5:R-:W-:-:S09]  /*ef50*/  SHF.R.S32.HI R5, RZ, 0x1f, R4 ;  /* 0x0000001fff057819 */ /* 0x020fd20000011404 */
[----:B-1----:R-:W-:Y:S05]  /*ef60*/  @P0 BRA `(.L_x_3919) ;  /* 0x0000000400040947 */ /* 0x002fea0003800000 */
[----:B0-----:R-:W2:Y:S01]  /*ef70*/  LDL.LU R9, [R1+0x40] ;  /* 0x0000400001097983 */ /* 0x001ea20000300800 */
[----:B------:R-:W-:Y:S01]  /*ef80*/  ISETP.GT.AND P1, PT, R0, 0x1, PT ;  /* 0x000000010000780c */ /* 0x000fe20003f24270 */
[----:B------:R-:W0:Y:S02]  /*ef90*/  LDC R157, c[0x0][0xbe8] ;  /* 0x0002fa00ff9d7b82 */ /* 0x000e240000000800 */
[----:B------:R-:W3:Y:S04]  /*efa0*/  LDL R162, [R1+0x50] ;  /* 0x0000500001a27983 */ /* 0x000ee80000100800 */
[----:B------:R-:W4:Y:S01]  /*efb0*/  LDL R156, [R1+0x38] ;  /* 0x00003800019c7983 */ /* 0x000f220000100800 */
[----:B------:R-:W-:Y:S02]  /*efc0*/  MOV R12, 0x9b8 ;  /* 0x000009b8000c7802 */ /* 0x000fe40000000f00 */
[----:B------:R-:W-:Y:S01]  /*efd0*/  ISETP.NE.U32.AND P0, PT, RZ, UR6, PT ;  /* 0x00000006ff007c0c */ /* 0x000fe2000bf05070 */
[----:B------:R-:W5:Y:S01]  /*efe0*/  LDL R161, [R1+0x58] ;  /* 0x0000580001a17983 */ /* 0x000f620000100800 */
[----:B------:R-:W-:-:S02]  /*eff0*/  SEL R12, R12, 0x978, P1 ;  /* 0x000009780c0c7807 */ /* 0x000fc40000800000 */
[----:B------:R-:W-:Y:S01]  /*f000*/  ISETP.NE.AND.EX P0, PT, RZ, UR7, PT, P0 ;  /* 0x00000007ff007c0c */ /* 0x000fe2000bf05300 */
[----:B------:R-:W5:Y:S01]  /*f010*/  LDL R160, [R1+0x48] ;  /* 0x0000480001a07983 */ /* 0x000f620000100800 */
[----:B------:R-:W1:Y:S02]  /*f020*/  LDC.64 R6, c[0x0][R12+0x220] ;  /* 0x000088000c067b82 */ /* 0x000e640000000a00 */
[----:B------:R-:W-:-:S06]  /*f030*/  SEL R8, R159, RZ, !P0 ;  /* 0x000000ff9f087207 */ /* 0x000fcc0004000000 */
[----:B------:R-:W2:Y:S01]  /*f040*/  LDC.64 R10, c[0x0][R12+0x218] ;  /* 0x000086000c0a7b82 */ /* 0x000ea20000000a00 */
[----:B0-----:R-:W-:Y:S01]  /*f050*/  ISETP.NE.AND P2, PT, R157, 0x1, PT ;  /* 0x000000019d00780c */ /* 0x001fe20003f45270 */
[----:B-1----:R-:W-:Y:S01]  /*f060*/  IMAD R7, R7, R8, RZ ;  /* 0x0000000807077224 */ /* 0x002fe200078e02ff */
[----:B--2---:R-:W-:-:S05]  /*f070*/  SEL R13, R9, RZ, !P0 ;  /* 0x000000ff090d7207 */ /* 0x004fca0004000000 */
[C---:B------:R-:W-:Y:S02]  /*f080*/  IMAD R13, R6.reuse, R13, R7 ;  /* 0x0000000d060d7224 */ /* 0x040fe400078e0207 */
[----:B------:R-:W-:-:S04]  /*f090*/  IMAD.WIDE.U32 R6, R6, R8, RZ ;  /* 0x0000000806067225 */ /* 0x000fc800078e00ff */
[----:B------:R-:W-:-:S04]  /*f0a0*/  IMAD.WIDE.U32 R8, R10, R184, RZ ;  /* 0x000000b80a087225 */ /* 0x000fc800078e00ff */
[----:B------:R-:W-:Y:S02]  /*f0b0*/  IMAD.IADD R13, R7, 0x1, R13 ;  /* 0x00000001070d7824 */ /* 0x000fe400078e020d */
[----:B------:R-:W0:Y:S01]  /*f0c0*/  @P2 LDC R7, c[0x0][0xbec] ;  /* 0x0002fb00ff072b82 */ /* 0x000e220000000800 */
[----:B------:R-:W-:-:S07]  /*f0d0*/  IADD3 R152, P0, P3, R6, R8, R4 ;  /* 0x0000000806987210 */ /* 0x000fce0007b1e004 */
[----:B------:R-:W1:Y:S01]  /*f0e0*/  @P2 LDC R6, c[0x0][0xbf0] ;  /* 0x0002fc00ff062b82 */ /* 0x000e620000000800 */
[----:B------:R-:W-:-:S04]  /*f0f0*/  IMAD R10, R11, R184, RZ ;  /* 0x000000b80b0a7224 */ /* 0x000fc800078e02ff */
[----:B------:R-:W-:Y:S02]  /*f100*/  IMAD.IADD R8, R9, 0x1, R10 ;  /* 0x0000000109087824 */ /* 0x000fe400078e020a */
[----:B---3--:R-:W-:-:S04]  /*f110*/  IMAD R10, R158, 0x40, R162 ;  /* 0x000000409e0a7824 */ /* 0x008fc800078e02a2 */
[----:B------:R-:W-:Y:S02]  /*f120*/  IMAD.MOV.U32 R11, RZ, RZ, R10 ;  /* 0x000000ffff0b7224 */ /* 0x000fe400078e000a */
[----:B0-----:R-:W-:-:S05]  /*f130*/  @P2 IMAD.HI.U32 R7, R10, R7, RZ ;  /* 0x000000070a072227 */ /* 0x001fca00078e00ff */
[----:B-1----:R-:W-:Y:S02]  /*f140*/  @P2 SHF.R.U32.HI R11, RZ, R6, R7 ;  /* 0x00000006ff0b2219 */ /* 0x002fe40000011607 */
[----:B------:R-:W0:Y:S01]  /*f150*/  LDC.64 R6, c[0x0][R12+0x228] ;  /* 0x00008a000c067b82 */ /* 0x000e220000000a00 */
[----:B----4-:R-:W-:Y:S02]  /*f160*/  SEL R156, R156, RZ, P1 ;  /* 0x000000ff9c9c7207 */ /* 0x010fe40000800000 */
[----:B------:R-:W-:-:S03]  /*f170*/  IADD3.X R13, R13, R8, R5, P0, P3 ;  /* 0x000000080d0d7210 */ /* 0x000fc600007e6405 */
[----:B0-----:R-:W-:-:S04]  /*f180*/  IMAD.WIDE.U32 R8, R6, R156, RZ ;  /* 0x0000009c06087225 */ /* 0x001fc800078e00ff */
[----:B------:R-:W-:Y:S01]  /*f190*/  IMAD R7, R7, R156, RZ ;  /* 0x0000009c07077224 */ /* 0x000fe200078e02ff */
[----:B------:R-:W-:-:S03]  /*f1a0*/  IADD3 R6, P0, P2, R11, R152, R8 ;  /* 0x000000980b067210 */ /* 0x000fc60007a1e008 */
[----:B------:R-:W-:Y:S02]  /*f1b0*/  IMAD.IADD R7, R9, 0x1, R7 ;  /* 0x0000000109077824 */ /* 0x000fe400078e0207 */
[----:B------:R0:W1:Y:S02]  /*f1c0*/  LDC.64 R8, c[0x0][R12+0x210] ;  /* 0x000084000c087b82 */ /* 0x0000640000000a00 */
[----:B0-----:R-:W-:-:S04]  /*f1d0*/  IMAD.MOV R12, RZ, RZ, -R11 ;  /* 0x000000ffff0c7224 */ /* 0x001fc800078e0a0b */
[----:B------:R-:W-:Y:S01]  /*f1e0*/  IMAD R12, R157, R12, R10 ;  /* 0x0000000c9d0c7224 */ /* 0x000fe200078e020a */
[----:B------:R-:W-:-:S04]  /*f1f0*/  SHF.R.S32.HI R11, RZ, 0x1f, R11 ;  /* 0x0000001fff0b7819 */ /* 0x000fc8000001140b */
[----:B------:R-:W-:Y:S02]  /*f200*/  SHF.R.S32.HI R10, RZ, 0x1f, R12 ;  /* 0x0000001fff0a7819 */ /* 0x000fe4000001140c */
[----:B------:R-:W-:Y:S01]  /*f210*/  IADD3.X R7, R11, R13, R7, P0, P2 ;  /* 0x0000000d0b077210 */ /* 0x000fe200007e4407 */
[----:B-1----:R-:W-:-:S04]  /*f220*/  IMAD R9, R9, R12, RZ ;  /* 0x0000000c09097224 */ /* 0x002fc800078e02ff */
[C---:B------:R-:W-:Y:S02]  /*f230*/  IMAD R9, R8.reuse, R10, R9 ;  /* 0x0000000a08097224 */ /* 0x040fe400078e0209 */
[----:B------:R-:W0:Y:S01]  /*f240*/  LDC.64 R10, c[0x0][0xba8] ;  /* 0x0002ea00ff0a7b82 */ /* 0x000e220000000a00 */
[----:B------:R-:W-:-:S07]  /*f250*/  IMAD.WIDE.U32 R6, R8, R12, R6 ;  /* 0x0000000c08067225 */ /* 0x000fce00078e0006 */
[----:B0-----:R-:W0:Y:S08]  /*f260*/  @!P1 LDC R10, c[0x0][0xb50] ;  /* 0x0002d400ff0a9b82 */ /* 0x001e300000000800 */
[----:B------:R-:W1:Y:S01]  /*f270*/  @!P1 LDC R11, c[0x0][0xb54] ;  /* 0x0002d500ff0b9b82 */ /* 0x000e620000000800 */
[----:B------:R-:W-:Y:S01]  /*f280*/  IMAD.IADD R9, R7, 0x1, R9 ;  /* 0x0000000107097824 */ /* 0x000fe200078e0209 */
[----:B0-----:R-:W-:-:S04]  /*f290*/  LEA R10, P0, R6, R10, 0x2 ;  /* 0x0000000a060a7211 */ /* 0x001fc800078010ff */
[----:B-1----:R-:W-:Y:S01]  /*f2a0*/  LEA.HI.X R9, R6, R11, R9, 0x2, P0 ;  /* 0x0000000b06097211 */ /* 0x002fe200000f1409 */
[----:B-----5:R-:W-:Y:S01]  /*f2b0*/  IMAD.MOV R6, RZ, RZ, -R161 ;  /* 0x000000ffff067224 */ /* 0x020fe200078e0aa1 */
[----:B------:R-:W-:Y:S01]  /*f2c0*/  SHFL.IDX PT, R8, R10, 0x1, 0x1c1f ;  /* 0x003c1f000a087f89 */ /* 0x000fe200000e0000 */
[----:B------:R-:W-:-:S03]  /*f2d0*/  IMAD R11, R158, 0x40, R195 ;  /* 0x000000409e0b7824 */ /* 0x000fc600078e02c3 */
[----:B------:R-:W-:Y:S01]  /*f2e0*/  ISETP.NE.AND P0, PT, R160, R6, PT ;  /* 0x00000006a000720c */ /* 0x000fe20003f05270 */
[----:B------:R-:W-:Y:S04]  /*f2f0*/  SHFL.IDX PT, R7, R9, RZ, 0x1c1f ;  /* 0x001c1fff09077589 */ /* 0x000fe800000e0000 */
[----:B------:R0:W1:Y:S04]  /*f300*/  SHFL.IDX PT, R6, R10, RZ, 0x1c1f ;  /* 0x001c1fff0a067589 */ /* 0x00006800000e0000 */
[----:B------:R-:W2:Y:S01]  /*f310*/  SHFL.IDX PT, R9, R9, 0x1, 0x1c1f ;  /* 0x003c1f0009097f89 */ /* 0x000ea200000e0000 */
[----:B0-----:R-:W-:-:S05]  /*f320*/  IMAD R10, R3, R157, RZ ;  /* 0x0000009d030a7224 */ /* 0x001fca00078e02ff */
[C---:B------:R-:W-:Y:S01]  /*f330*/  ISETP.GE.OR P1, PT, R11.reuse, R10, P0 ;  /* 0x0000000a0b00720c */ /* 0x040fe20000726670 */
[----:B------:R-:W-:-:S05]  /*f340*/  VIADD R11, R11, 0x8 ;  /* 0x000000080b0b7836 */ /* 0x000fca0000000000 */
[----:B------:R-:W-:-:S07]  /*f350*/  ISETP.GE.OR P0, PT, R11, R10, P0 ;  /* 0x0000000a0b00720c */ /* 0x000fce0000706670 */
[----:B-1----:R1:W-:Y:S06]  /*f360*/  @!P1 ST.E desc[UR42][R6.64], R21 ;  /* 0x0000001506009985 */ /* 0x0023ec000c10192a */
[----:B--2---:R1:W-:Y:S02]  /*f370*/  @!P0 ST.E desc[UR42][R8.64], R20 ;  /* 0x0000001408008985 */ /* 0x0043e4000c10192a */
.L_x_3919:
[----:B------:R-:W-:Y:S02]  /*f380*/  ISETP.GT.AND P1, PT, R0, 0x1, PT ;  /* 0x000000010000780c */ /* 0x000fe40003f24270 */
[----:B------:R-:W-:-:S04]  /*f390*/  ISETP.NE.U32.AND P0, PT, RZ, UR6, PT ;  /* 0x00000006ff007c0c */ /* 0x000fc8000bf05070 */
[----:B------:R-:W-:-:S04]  /*f3a0*/  ISETP.NE.AND.EX P0, PT, RZ, UR7, PT, P0 ;  /* 0x00000007ff007c0c */ /* 0x000fc8000bf05300 */
[----:B------:R-:W-:-:S03]  /*f3b0*/  SEL R0, R159, RZ, !P0 ;  /* 0x000000ff9f007207 */ /* 0x000fc60004000000 */
[----:B------:R-:W-:Y:S06]  /*f3c0*/  @P1 BRA `(.L_x_3920) ;  /* 0x0000001000601947 */ /* 0x000fec0003800000 */
[----:B-1----:R-:W1:Y:S01]  /*f3d0*/  S2R R20, SR_TID.X ;  /* 0x0000000000147919 */ /* 0x002e620000002100 */
[----:B------:R-:W2:Y:S01]  /*f3e0*/  LDC R80, c[0x0][0xbe8] ;  /* 0x0002fa00ff507b82 */ /* 0x000ea20000000800 */
[----:B------:R-:W-:Y:S01]  /*f3f0*/  ULDC.64 UR4, c[0x0][0xaa0] ;  /* 0x0002a80000047ab9 */ /* 0x000fe20000000a00 */
[----:B-1----:R-:W-:-:S05]  /*f400*/  VIADD R20, R20, 0xffffff80 ;  /* 0xffffff8014147836 */ /* 0x002fca0000000000 */
[----:B0-----:R-:W-:-:S04]  /*f410*/  SHF.R.S32.HI R7, RZ, 0x1f, R20 ;  /* 0x0000001fff077819 */ /* 0x001fc80000011414 */
[----:B------:R-:W-:-:S04]  /*f420*/  LEA.HI R7, R7, R20, RZ, 0x3 ;  /* 0x0000001407077211 */ /* 0x000fc800078f18ff */
[----:B------:R-:W-:-:S05]  /*f430*/  SHF.R.S32.HI R6, RZ, 0x3, R7 ;  /* 0x00000003ff067819 */ /* 0x000fca0000011407 */
[----:B------:R-:W-:-:S04]  /*f440*/  IMAD R9, R6, 0x40, R192 ;  /* 0x0000004006097824 */ /* 0x000fc800078e02c0 */
[----:B------:R-:W-:-:S03]  /*f450*/  IMAD.WIDE R14, R9, 0x2, R14 ;  /* 0x00000002090e7825 */ /* 0x000fc600078e020e */
[C---:B------:R-:W-:Y:S01]  /*f460*/  IADD3 R37, P0, R14.reuse, 0x5000, RZ ;  /* 0x000050000e257810 */ /* 0x040fe20007f1e0ff */
[----:B------:R-:W-:Y:S01]  /*f470*/  IMAD R5, R5, UR4, RZ ;  /* 0x0000000405057c24 */ /* 0x000fe2000f8e02ff */
[----:B------:R-:W-:Y:S02]  /*f480*/  IADD3 R13, P3, R14, 0x1000, RZ ;  /* 0x000010000e0d7810 */ /* 0x000fe40007f7e0ff */
[----:B------:R-:W-:Y:S01]  /*f490*/  LOP3.LUT R36, R37, 0x380, RZ, 0xc0, !PT ;  /* 0x0000038025247812 */ /* 0x000fe200078ec0ff */
[----:B------:R-:W-:Y:S01]  /*f4a0*/  IMAD R21, R4, UR5, R5 ;  /* 0x0000000504157c24 */ /* 0x000fe2000f8e0205 */
[----:B------:R-:W-:Y:S02]  /*f4b0*/  LOP3.LUT R12, R13, 0x380, RZ, 0xc0, !PT ;  /* 0x000003800d0c7812 */ /* 0x000fe400078ec0ff */
[----:B------:R-:W-:Y:S01]  /*f4c0*/  SHF.R.U64 R36, R36, 0x3, RZ ;  /* 0x0000000324247819 */ /* 0x000fe200000012ff */
[----:B------:R-:W-:Y:S01]  /*f4d0*/  IMAD.WIDE.U32 R4, R4, UR4, RZ ;  /* 0x0000000404047c25 */ /* 0x000fe2000f8e00ff */
[----:B------:R-:W-:Y:S01]  /*f4e0*/  LOP3.LUT R7, R7, 0xfffffff8, RZ, 0xc0, !PT ;  /* 0xfffffff807077812 */ /* 0x000fe200078ec0ff */
[----:B------:R-:W-:Y:S01]  /*f4f0*/  ULDC.64 UR4, c[0x0][0xae8] ;  /* 0x0002ba0000047ab9 */ /* 0x000fe20000000a00 */
[----:B------:R-:W-:Y:S01]  /*f500*/  LOP3.LUT R36, R36, R37, RZ, 0x3c, !PT ;  /* 0x0000002524247212 */ /* 0x000fe200078e3cff */
[----:B------:R-:W-:Y:S01]  /*f510*/  IMAD.X R37, RZ, RZ, R15, P0 ;  /* 0x000000ffff257224 */ /* 0x000fe200000e060f */
[----:B------:R-:W-:-:S02]  /*f520*/  IADD3 R65, P0, R14, 0xc000, RZ ;  /* 0x0000c0000e417810 */ /* 0x000fc40007f1e0ff */
[----:B------:R-:W-:Y:S02]  /*f530*/  SHF.R.U64 R12, R12, 0x3, RZ ;  /* 0x000000030c0c7819 */ /* 0x000fe400000012ff */
[----:B------:R-:W-:Y:S01]  /*f540*/  LOP3.LUT R64, R65, 0x380, RZ, 0xc0, !PT ;  /* 0x0000038041407812 */ /* 0x000fe200078ec0ff */
[----:B------:R-:W-:Y:S01]  /*f550*/  IMAD.IADD R5, R5, 0x1, R21 ;  /* 0x0000000105057824 */ /* 0x000fe200078e0215 */
[----:B------:R-:W-:Y:S01]  /*f560*/  LOP3.LUT R12, R12, R13, RZ, 0x3c, !PT ;  /* 0x0000000d0c0c7212 */ /* 0x000fe200078e3cff */
[----:B------:R-:W-:Y:S01]  /*f570*/  IMAD.IADD R7, R20, 0x1, -R7 ;  /* 0x0000000114077824 */ /* 0x000fe200078e0a07 */
[----:B------:R-:W-:Y:S01]  /*f580*/  SHF.R.U64 R64, R64, 0x3, RZ ;  /* 0x0000000340407819 */ /* 0x000fe200000012ff */
[--C-:B------:R-:W-:Y:S01]  /*f590*/  IMAD.X R13, RZ, RZ, R15.reuse, P3 ;  /* 0x000000ffff0d7224 */ /* 0x100fe200018e060f */
[----:B------:R-:W-:Y:S01]  /*f5a0*/  IADD3 R25, P4, R14, 0x2000, RZ ;  /* 0x000020000e197810 */ /* 0x000fe20007f9e0ff */
[----:B------:R-:W5:Y:S01]  /*f5b0*/  LD.E.128 R36, desc[UR42][R36.64] ;  /* 0x0000002a24247980 */ /* 0x000f62000c101d00 */
[----:B------:R-:W-:Y:S01]  /*f5c0*/  LOP3.LUT R64, R64, R65, RZ, 0x3c, !PT ;  /* 0x0000004140407212 */ /* 0x000fe200078e3cff */
[----:B------:R-:W-:Y:S01]  /*f5d0*/  IMAD.X R65, RZ, RZ, R15, P0 ;  /* 0x000000ffff417224 */ /* 0x000fe200000e060f */
[----:B--2---:R-:W-:Y:S01]  /*f5e0*/  ISETP.NE.AND P0, PT, R80, 0x1, PT ;  /* 0x000000015000780c */ /* 0x004fe20003f05270 */
[----:B------:R-:W-:Y:S01]  /*f5f0*/  IMAD.WIDE.U32 R4, R184, UR4, R4 ;  /* 0x00000004b8047c25 */ /* 0x000fe2000f8e0004 */
[----:B------:R-:W-:-:S02]  /*f600*/  IADD3 R29, P5, R14, 0x3000, RZ ;  /* 0x000030000e1d7810 */ /* 0x000fc40007fbe0ff */
[C---:B------:R-:W-:Y:S01]  /*f610*/  IADD3 R33, P6, R14.reuse, 0x4000, RZ ;  /* 0x000040000e217810 */ /* 0x040fe20007fde0ff */
[----:B------:R-:W-:Y:S01]  /*f620*/  IMAD R7, R7, 0x20, R6 ;  /* 0x0000002007077824 */ /* 0x000fe200078e0206 */
[C---:B------:R-:W-:Y:S01]  /*f630*/  IADD3 R41, P1, R14.reuse, 0x6000, RZ ;  /* 0x000060000e297810 */ /* 0x040fe20007f3e0ff */
[----:B------:R-:W5:Y:S01]  /*f640*/  LD.E.128 R64, desc[UR42][R64.64] ;  /* 0x0000002a40407980 */ /* 0x000f62000c101d00 */
[C---:B------:R-:W-:Y:S02]  /*f650*/  IADD3 R45, P2, R14.reuse, 0x7000, RZ ;  /* 0x000070000e2d7810 */ /* 0x040fe40007f5e0ff */
[----:B------:R-:W-:Y:S02]  /*f660*/  IADD3 R49, P3, R14, 0x8000, RZ ;  /* 0x000080000e317810 */ /* 0x000fe40007f7e0ff */
[----:B------:R-:W-:Y:S01]  /*f670*/  SHF.R.S32.HI R20, RZ, 0x1f, R0 ;  /* 0x0000001fff147819 */ /* 0x000fe20000011400 */
[----:B------:R-:W0:Y:S01]  /*f680*/  @P0 LDC R82, c[0x0][0xbec] ;  /* 0x0002fb00ff520b82 */ /* 0x000e220000000800 */
[----:B------:R-:W-:-:S02]  /*f690*/  LOP3.LUT R24, R25, 0x380, RZ, 0xc0, !PT ;  /* 0x0000038019187812 */ /* 0x000fc400078ec0ff */
[----:B------:R-:W-:-:S05]  /*f6a0*/  LOP3.LUT R9, R14, 0x380, RZ, 0xc0, !PT ;  /* 0x000003800e097812 */ /* 0x000fca00078ec0ff */
[----:B------:R-:W1:Y:S01]  /*f6b0*/  @P0 LDC R21, c[0x0][0xbf0] ;  /* 0x0002fc00ff150b82 */ /* 0x000e620000000800 */
[----:B------:R-:W-:Y:S01]  /*f6c0*/  LOP3.LUT R28, R29, 0x380, RZ, 0xc0, !PT ;  /* 0x000003801d1c7812 */ /* 0x000fe200078ec0ff */
[----:B------:R-:W-:Y:S01]  /*f6d0*/  IMAD R5, R184, UR5, R5 ;  /* 0x00000005b8057c24 */ /* 0x000fe2000f8e0205 */
[----:B------:R-:W-:Y:S01]  /*f6e0*/  LOP3.LUT R32, R33, 0x380, RZ, 0xc0, !PT ;  /* 0x0000038021207812 */ /* 0x000fe200078ec0ff */
[----:B------:R-:W-:Y:S01]  /*f6f0*/  IMAD R7, R158, 0x40, R7 ;  /* 0x000000409e077824 */ /* 0x000fe200078e0207 */
[----:B------:R-:W-:Y:S01]  /*f700*/  LOP3.LUT R40, R41, 0x380, RZ, 0xc0, !PT ;  /* 0x0000038029287812 */ /* 0x000fe200078ec0ff */
[----:B------:R-:W-:Y:S01]  /*f710*/  ULDC.64 UR4, c[0x0][0xaf0] ;  /* 0x0002bc0000047ab9 */ /* 0x000fe20000000a00 */
[----:B------:R-:W-:Y:S02]  /*f720*/  LOP3.LUT R44, R45, 0x380, RZ, 0xc0, !PT ;  /* 0x000003802d2c7812 */ /* 0x000fe400078ec0ff */
[----:B------:R-:W-:Y:S01]  /*f730*/  LOP3.LUT R48, R49, 0x380, RZ, 0xc0, !PT ;  /* 0x0000038031307812 */ /* 0x000fe200078ec0ff */
[----:B------:R-:W-:Y:S01]  /*f740*/  IMAD R81, R20, UR4, RZ ;  /* 0x0000000414517c24 */ /* 0x000fe2000f8e02ff */
[----:B------:R-:W-:-:S02]  /*f750*/  SHF.R.U64 R24, R24, 0x3, RZ ;  /* 0x0000000318187819 */ /* 0x000fc400000012ff */
[----:B------:R-:W-:Y:S02]  /*f760*/  SHF.R.U64 R28, R28, 0x3, RZ ;  /* 0x000000031c1c7819 */ /* 0x000fe400000012ff */
[----:B------:R-:W-:Y:S01]  /*f770*/  SHF.R.U64 R32, R32, 0x3, RZ ;  /* 0x0000000320207819 */ /* 0x000fe200000012ff */
[----:B0-----:R-:W-:Y:S01]  /*f780*/  @P0 IMAD.HI.U32 R82, R7, R82, RZ ;  /* 0x0000005207520227 */ /* 0x001fe200078e00ff */
[----:B------:R-:W-:Y:S01]  /*f790*/  SHF.R.U64 R40, R40, 0x3, RZ ;  /* 0x0000000328287819 */ /* 0x000fe200000012ff */
[----:B------:R-:W0:Y:S01]  /*f7a0*/  LDC R20, c[0x0][0xac8] ;  /* 0x0002b200ff147b82 */ /* 0x000e220000000800 */
[----:B------:R-:W-:Y:S02]  /*f7b0*/  SHF.R.U64 R44, R44, 0x3, RZ ;  /* 0x000000032c2c7819 */ /* 0x000fe400000012ff */
[----:B------:R-:W-:Y:S01]  /*f7c0*/  SHF.R.U64 R48, R48, 0x3, RZ ;  /* 0x0000000330307819 */ /* 0x000fe200000012ff */
[----:B------:R-:W-:Y:S01]  /*f7d0*/  IMAD R83, R0, UR5, R81 ;  /* 0x0000000500537c24 */ /* 0x000fe2000f8e0251 */
[----:B------:R-:W-:Y:S01]  /*f7e0*/  LOP3.LUT R24, R24, R25, RZ, 0x3c, !PT ;  /* 0x0000001918187212 */ /* 0x000fe200078e3cff */
[----:B------:R-:W-:Y:S01]  /*f7f0*/  IMAD.MOV.U32 R81, RZ, RZ, R7 ;  /* 0x000000ffff517224 */ /* 0x000fe200078e0007 */
        /* <DEDUP_REMOVED lines=10> */
[----:B-1----:R-:W-:Y:S01]  /*f8a0*/  @P0 SHF.R.U32.HI R81, RZ, R21, R82 ;  /* 0x00000015ff510219 */ /* 0x002fe20000011652 */
[----:B------:R-:W-:Y:S01]  /*f8b0*/  IMAD.WIDE.U32 R4, R0, UR4, R4 ;  /* 0x0000000400047c25 */ /* 0x000fe2000f8e0004 */
[C---:B------:R-:W-:Y:S01]  /*f8c0*/  IADD3 R53, P4, R14.reuse, 0x9000, RZ ;  /* 0x000090000e357810 */ /* 0x040fe20007f9e0ff */
[----:B------:R-:W-:Y:S01]  /*f8d0*/  ULDC.64 UR4, c[0x0][0xae0] ;  /* 0x0002b80000047ab9 */ /* 0x000fe20000000a00 */
[C---:B------:R-:W-:Y:S01]  /*f8e0*/  IADD3 R57, P5, R14.reuse, 0xa000, RZ ;  /* 0x0000a0000e397810 */ /* 0x040fe20007fbe0ff */
[----:B------:R-:W5:Y:S01]  /*f8f0*/  LD.E.128 R24, desc[UR42][R24.64] ;  /* 0x0000002a18187980 */ /* 0x000f62000c101d00 */
[----:B------:R-:W-:-:S02]  /*f900*/  IADD3 R61, P6, R14, 0xb000, RZ ;  /* 0x0000b0000e3d7810 */ /* 0x000fc40007fde0ff */
[C---:B------:R-:W-:Y:S01]  /*f910*/  IADD3 R69, P1, R14.reuse, 0xd000, RZ ;  /* 0x0000d0000e457810 */ /* 0x040fe20007f3e0ff */
[----:B------:R-:W5:Y:S01]  /*f920*/  LD.E.128 R28, desc[UR42][R28.64] ;  /* 0x0000002a1c1c7980 */ /* 0x000f62000c101d00 */
[C---:B------:R-:W-:Y:S02]  /*f930*/  IADD3 R73, P2, R14.reuse, 0xe000, RZ ;  /* 0x0000e0000e497810 */ /* 0x040fe40007f5e0ff */
[----:B------:R-:W-:Y:S01]  /*f940*/  IADD3.X R49, RZ, R15, RZ, P3, !PT ;  /* 0x0000000fff317210 */ /* 0x000fe20001ffe4ff */
[----:B------:R-:W5:Y:S01]  /*f950*/  LD.E.128 R32, desc[UR42][R32.64] ;  /* 0x0000002a20207980 */ /* 0x000f62000c101d00 */
[----:B------:R-:W-:Y:S02]  /*f960*/  IADD3 R11, P3, R14, 0xf000, RZ ;  /* 0x0000f0000e0b7810 */ /* 0x000fe40007f7e0ff */
[----:B------:R-:W-:Y:S01]  /*f970*/  SHF.R.S32.HI R0, RZ, 0x1f, R81 ;  /* 0x0000001fff007819 */ /* 0x000fe20000011451 */
[----:B------:R-:W5:Y:S01]  /*f980*/  LD.E.128 R40, desc[UR42][R40.64] ;  /* 0x0000002a28287980 */ /* 0x000f62000c101d00 */
[----:B------:R-:W-:Y:S01]  /*f990*/  LOP3.LUT R52, R53, 0x380, RZ, 0xc0, !PT ;  /* 0x0000038035347812 */ /* 0x000fe200078ec0ff */
[----:B------:R-:W-:Y:S01]  /*f9a0*/  IMAD.X R77, RZ, RZ, R15, P3 ;  /* 0x000000ffff4d7224 */ /* 0x000fe200018e060f */
[----:B------:R-:W-:Y:S01]  /*f9b0*/  LOP3.LUT R56, R57, 0x380, RZ, 0xc0, !PT ;  /* 0x0000038039387812 */ /* 0x000fe200078ec0ff */
[----:B------:R-:W5:Y:S01]  /*f9c0*/  LD.E.128 R44, desc[UR42][R44.64] ;  /* 0x0000002a2c2c7980 */ /* 0x000f62000c101d00 */
[----:B------:R-:W-:-:S02]  /*f9d0*/  LOP3.LUT R60, R61, 0x380, RZ, 0xc0, !PT ;  /* 0x000003803d3c7812 */ /* 0x000fc400078ec0ff */
[----:B------:R-:W-:Y:S01]  /*f9e0*/  LOP3.LUT R68, R69, 0x380, RZ, 0xc0, !PT ;  /* 0x0000038045447812 */ /* 0x000fe200078ec0ff */
[----:B------:R-:W5:Y:S01]  /*f9f0*/  LD.E.128 R48, desc[UR42][R48.64] ;  /* 0x0000002a30307980 */ /* 0x000f62000c101d00 */
[----:B------:R-:W-:Y:S02]  /*fa00*/  LOP3.LUT R72, R73, 0x380, RZ, 0xc0, !PT ;  /* 0x0000038049487812 */ /* 0x000fe400078ec0ff */
[----:B------:R-:W-:Y:S01]  /*fa10*/  LOP3.LUT R10, R11, 0x380, RZ, 0xc0, !PT ;  /* 0x000003800b0a7812 */ /* 0x000fe200078ec0ff */
[----:B------:R-:W-:Y:S01]  /*fa20*/  IMAD R0, R0, UR4, RZ ;  /* 0x0000000400007c24 */ /* 0x000fe2000f8e02ff */
[----:B------:R-:W-:Y:S02]  /*fa30*/  SHF.R.U64 R52, R52, 0x3, RZ ;  /* 0x0000000334347819 */ /* 0x000fe400000012ff */
[----:B------:R-:W-:Y:S02]  /*fa40*/  SHF.R.U64 R56, R56, 0x3, RZ ;  /* 0x0000000338387819 */ /* 0x000fe400000012ff */
[----:B------:R-:W-:-:S02]  /*fa50*/  SHF.R.U64 R60, R60, 0x3, RZ ;  /* 0x000000033c3c7819 */ /* 0x000fc400000012ff */
[----:B------:R-:W-:Y:S02]  /*fa60*/  SHF.R.U64 R68, R68, 0x3, RZ ;  /* 0x0000000344447819 */ /* 0x000fe400000012ff */
[----:B------:R-:W-:Y:S02]  /*fa70*/  SHF.R.U64 R72, R72, 0x3, RZ ;  /* 0x0000000348487819 */ /* 0x000fe400000012ff */
[----:B------:R-:W-:Y:S02]  /*fa80*/  SHF.R.U64 R9, R9, 0x3, RZ ;  /* 0x0000000309097819 */ /* 0x000fe400000012ff */
[----:B------:R-:W-:Y:S01]  /*fa90*/  SHF.R.U64 R10, R10, 0x3, RZ ;  /* 0x000000030a0a7819 */ /* 0x000fe200000012ff */
[----:B------:R-:W-:Y:S01]  /*faa0*/  IMAD R21, R81, UR5, R0 ;  /* 0x0000000551157c24 */ /* 0x000fe2000f8e0200 */
        /* <DEDUP_REMOVED lines=12> */
[----:B------:R-:W-:Y:S01]  /*fb70*/  LOP3.LUT R76, R10, R11, RZ, 0x3c, !PT ;  /* 0x0000000b0a4c7212 */ /* 0x000fe200078e3cff */
[----:B------:R-:W-:Y:S01]  /*fb80*/  IMAD.MOV R0, RZ, RZ, -R81 ;  /* 0x000000ffff007224 */ /* 0x000fe200078e0a51 */
[----:B------:R-:W5:Y:S01]  /*fb90*/  LD.E.128 R12, desc[UR42][R12.64] ;  /* 0x0000002a0c0c7980 */ /* 0x000f62000c101d00 */
[----:B------:R-:W-:-:S02]  /*fba0*/  IMAD.IADD R5, R5, 0x1, R83 ;  /* 0x0000000105057824 */ /* 0x000fc400078e0253 */
[----:B------:R-:W-:Y:S01]  /*fbb0*/  IMAD R7, R80, R0, R7 ;  /* 0x0000000050077224 */ /* 0x000fe200078e0207 */
[----:B------:R-:W5:Y:S04]  /*fbc0*/  LD.E.128 R8, desc[UR42][R8.64] ;  /* 0x0000002a08087980 */ /* 0x000f68000c101d00 */
[----:B------:R-:W5:Y:S01]  /*fbd0*/  LD.E.128 R52, desc[UR42][R52.64] ;  /* 0x0000002a34347980 */ /* 0x000f62000c101d00 */
[----:B------:R-:W-:-:S03]  /*fbe0*/  SHF.R.S32.HI R0, RZ, 0x1f, R7 ;  /* 0x0000001fff007819 */ /* 0x000fc60000011407 */
[----:B------:R-:W5:Y:S04]  /*fbf0*/  LD.E.128 R56, desc[UR42][R56.64] ;  /* 0x0000002a38387980 */ /* 0x000f68000c101d00 */
        /* <DEDUP_REMOVED lines=12> */
[----:B------:R-:W-:-:S02]  /*fcc0*/  IMAD.IADD R5, R5, 0x1, R21 ;  /* 0x0000000105057824 */ /* 0x000fc400078e0215 */
[----:B------:R-:W-:Y:S02]  /*fcd0*/  IMAD R0, R0, UR4, RZ ;  /* 0x0000000400007c24 */ /* 0x000fe4000f8e02ff */
[----:B------:R-:W-:-:S04]  /*fce0*/  IMAD.WIDE.U32 R4, R7, UR4, R4 ;  /* 0x0000000407047c25 */ /* 0x000fc8000f8e0004 */
[----:B------:R-:W-:Y:S01]  /*fcf0*/  IMAD R81, R7, UR5, R0 ;  /* 0x0000000507517c24 */ /* 0x000fe2000f8e0200 */
[----:B------:R-:W-:Y:S01]  /*fd00*/  ULDC.64 UR4, c[0x0][0xa80] ;  /* 0x0002a00000047ab9 */ /* 0x000fe20000000a00 */
[----:B------:R-:W-:Y:S01]  /*fd10*/  VIADD R160, R192, 0x40 ;  /* 0x00000040c0a07836 */ /* 0x000fe20000000000 */
[----:B------:R-:W-:Y:S01]  /*fd20*/  LEA R21, P0, R4, UR4, 0x1 ;  /* 0x0000000404157c11 */ /* 0x000fe2000f8008ff */
[----:B------:R-:W-:Y:S01]  /*fd30*/  IMAD.IADD R81, R5, 0x1, R81 ;  /* 0x0000000105517824 */ /* 0x000fe200078e0251 */
[----:B------:R-:W-:-:S04]  /*fd40*/  IADD3 R0, R2, 0x28c20, RZ ;  /* 0x00028c2002007810 */ /* 0x000fc80007ffe0ff */
[----:B------:R-:W-:Y:S02]  /*fd50*/  LEA.HI.X R81, R4, UR5, R81, 0x1, P0 ;  /* 0x0000000504517c11 */ /* 0x000fe400080f0c51 */
[----:B------:R-:W-:Y:S02]  /*fd60*/  PRMT R0, RZ, 0x654, R0 ;  /* 0x00000654ff007816 */ /* 0x000fe40000000000 */
[-C--:B0-----:R-:W-:Y:S02]  /*fd70*/  ISETP.GE.AND P0, PT, R160, R20.reuse, PT ;  /* 0x00000014a000720c */ /* 0x081fe40003f06270 */
[----:B-1----:R0:W-:Y:S01]  /*fd80*/  SYNCS.ARRIVE.TRANS64.RED.A1T0 RZ, [R0+URZ], RZ ;  /* 0x000000ff00ff79a7 */ /* 0x0021e2000810043f */
[C---:B------:R-:W-:Y:S01]  /*fd90*/  VIADD R159, R192.reuse, 0x80 ;  /* 0x00000080c09f7836 */ /* 0x040fe20000000000 */
[----:B------:R-:W-:Y:S01]  /*fda0*/  ISETP.GE.AND P1, PT, R192, R20, PT ;  /* 0x00000014c000720c */ /* 0x000fe20003f26270 */
[----:B------:R-:W-:Y:S01]  /*fdb0*/  IMAD R80, R3, R80, RZ ;  /* 0x0000005003507224 */ /* 0x000fe200078e02ff */
[----:B0-----:R-:W-:-:S02]  /*fdc0*/  SEL R0, RZ, 0xffffffff, P0 ;  /* 0xffffffffff007807 */ /* 0x001fc40000000000 */
[----:B------:R-:W-:-:S03]  /*fdd0*/  ISETP.GE.AND P0, PT, R159, R20, PT ;  /* 0x000000149f00720c */ /* 0x000fc60003f06270 */
[----:B------:R-:W-:Y:S01]  /*fde0*/  IMAD.SHL.U32 R3, R0, 0x2, RZ ;  /* 0x0000000200037824 */ /* 0x000fe200078e00ff */
[----:B------:R-:W-:Y:S01]  /*fdf0*/  SEL R0, RZ, 0x1, P1 ;  /* 0x00000001ff007807 */ /* 0x000fe20000800000 */
[----:B------:R-:W-:-:S03]  /*fe00*/  IMAD R82, R158, 0x40, R6 ;  /* 0x000000409e527824 */ /* 0x000fc600078e0206 */
[----:B------:R-:W-:Y:S02]  /*fe10*/  LOP3.LUT R0, R3, 0x2, R0, 0xe2, !PT ;  /* 0x0000000203007812 */ /* 0x000fe400078ee200 */
[----:B------:R-:W-:Y:S01]  /*fe20*/  SEL R3, RZ, 0xffffffff, P0 ;  /* 0xffffffffff037807 */ /* 0x000fe20000000000 */
[----:B------:R-:W-:-:S04]  /*fe30*/  VIADD R158, R192, 0xc0 ;  /* 0x000000c0c09e7836 */ /* 0x000fc80000000000 */
[----:B------:R-:W-:Y:S01]  /*fe40*/  IMAD.SHL.U32 R3, R3, 0x4, RZ ;  /* 0x0000000403037824 */ /* 0x000fe200078e00ff */
[----:B------:R-:W-:Y:S01]  /*fe50*/  ISETP.GE.AND P0, PT, R158, R20, PT ;  /* 0x000000149e00720c */ /* 0x000fe20003f06270 */
[----:B------:R-:W-:-:S03]  /*fe60*/  VIADD R157, R192, 0x100 ;  /* 0x00000100c09d7836 */ /* 0x000fc60000000000 */
[----:B------:R-:W-:Y:S02]  /*fe70*/  LOP3.LUT R0, R3, 0x4, R0, 0xe2, !PT ;  /* 0x0000000403007812 */ /* 0x000fe400078ee200 */
[----:B------:R-:W-:Y:S02]  /*fe80*/  SEL R3, RZ, 0xffffffff, P0 ;  /* 0xffffffffff037807 */ /* 0x000fe40000000000 */
[----:B------:R-:W-:-:S03]  /*fe90*/  ISETP.GE.AND P0, PT, R157, R20, PT ;  /* 0x000000149d00720c */ /* 0x000fc60003f06270 */
[----:B------:R-:W-:Y:S02]  /*fea0*/  IMAD.SHL.U32 R3, R3, 0x8, RZ ;  /* 0x0000000803037824 */ /* 0x000fe400078e00ff */
        /* <DEDUP_REMOVED lines=8> */
[----:B------:R-:W-:Y:S01]  /*ff30*/  ISETP.GE.AND P1, PT, R82, R80, PT ;  /* 0x000000505200720c */ /* 0x000fe20003f26270 */
[----:B------:R-:W-:Y:S02]  /*ff40*/  VIADD R83, R192, 0x1c0 ;  /* 0x000001c0c0537836 */ /* 0x000fe40000000000 */
[----:B------:R-:W-:Y:S01]  /*ff50*/  IMAD.SHL.U32 R3, R3, 0x20, RZ ;  /* 0x0000002003037824 */ /* 0x000fe200078e00ff */
[----:B------:R-:W-:-:S04]  /*ff60*/  ISETP.GE.AND P0, PT, R152, R20, PT ;  /* 0x000000149800720c */ /* 0x000fc80003f06270 */
[----:B------:R-:W-:Y:S02]  /*ff70*/  LOP3.LUT R0, R3, 0x20, R0, 0xe2, !PT ;  /* 0x0000002003007812 */ /* 0x000fe400078ee200 */
[----:B------:R-:W-:Y:S02]  /*ff80*/  SEL R3, RZ, 0x40, P0 ;  /* 0x00000040ff037807 */ /* 0x000fe40000000000 */
[----:B------:R-:W-:Y:S01]  /*ff90*/  ISETP.GE.AND P0, PT, R83, R20, PT ;  /* 0x000000145300720c */ /* 0x000fe20003f06270 */
[----:B------:R-:W-:Y:S01]  /*ffa0*/  VIADD R84, R192, 0x1c0 ;  /* 0x000001c0c0547836 */ /* 0x000fe20000000000 */
[----:B------:R-:W-:Y:S01]  /*ffb0*/  LOP3.LUT R3, R0, R3, RZ, 0xfc, !PT ;  /* 0x0000000300037212 */ /* 0x000fe200078efcff */
[C---:B------:R-:W-:Y:S01]  /*ffc0*/  VIADD R85, R192.reuse, 0x180 ;  /* 0x00000180c0557836 */ /* 0x040fe20000000000 */
[----:B------:R-:W-:Y:S01]  /*ffd0*/  SEL R0, RZ, 0x80, P0 ;  /* 0x00000080ff007807 */ /* 0x000fe20000000000 */
[C---:B------:R-:W-:Y:S02]  /*ffe0*/  VIADD R86, R192.reuse, 0x140 ;  /* 0x00000140c0567836 */ /* 0x040fe40000000000 */
[----:B------:R-:W-:-:S02]  /*fff0*/  VIADD R87, R192, 0x100 ;  /* 0x00000100c0577836 */ /* 0x000fc40000000000 */
[C---:B------:R-:W-:Y:S02]  /*10000*/  VIADD R88, R192.reuse, 0xc0 ;  /* 0x000000c0c0587836 */ /* 0x040fe40000000000 */
[C---:B------:R-:W-:Y:S02]  /*10010*/  VIADD R89, R192.reuse, 0x80 ;  /* 0x00000080c0597836 */ /* 0x040fe40000000000 */
[----:B------:R-:W-:Y:S01]  /*10020*/  VIADD R90, R192, 0x40 ;  /* 0x00000040c05a7836 */ /* 0x000fe20000000000 */
[----:B------:R0:W1:Y:S01]  /*10030*/  SHFL.IDX PT, R4, R21, RZ, 0x181f ;  /* 0x00181fff15047589 */ /* 0x00006200000e0000 */
[----:B------:R-:W-:Y:S03]  /*10040*/  BSSY B1, `(.L_x_3921) ;  /* 0x000002a000017945 */ /* 0x000fe60003800000 */
[----:B------:R0:W2:Y:S01]  /*10050*/  SHFL.IDX PT, R5, R81, RZ, 0x181f ;  /* 0x00181fff51057589 */ /* 0x0000a200000e0000 */
[----:B------:R-:W-:-:S02]  /*10060*/  LOP3.LUT R0, R3, R0, RZ, 0xfc, !PT ;  /* 0x0000000003007212 */ /* 0x000fc400078efcff */
[----:B------:R-:W-:Y:S02]  /*10070*/  SHF.R.S32.HI R84, RZ, 0x1f, R84 ;  /* 0x0000001fff547819 */ /* 0x000fe40000011454 */
[----:B------:R-:W-:Y:S02]  /*10080*/  SHF.R.S32.HI R85, RZ, 0x1f, R85 ;  /* 0x0000001fff557819 */ /* 0x000fe40000011455 */
[----:B------:R-:W-:Y:S02]  /*10090*/  SHF.R.S32.HI R86, RZ, 0x1f, R86 ;  /* 0x0000001fff567819 */ /* 0x000fe40000011456 */
[----:B------:R-:W-:Y:S02]  /*100a0*/  SHF.R.S32.HI R87, RZ, 0x1f, R87 ;  /* 0x0000001fff577819 */ /* 0x000fe40000011457 */
[----:B------:R-:W-:Y:S02]  /*100b0*/  SHF.R.S32.HI R88, RZ, 0x1f, R88 ;  /* 0x0000001fff587819 */ /* 0x000fe40000011458 */
[----:B------:R-:W-:-:S02]  /*100c0*/  SHF.R.S32.HI R89, RZ, 0x1f, R89 ;  /* 0x0000001fff597819 */ /* 0x000fc40000011459 */
[----:B------:R-:W-:Y:S01]  /*100d0*/  SHF.R.S32.HI R90, RZ, 0x1f, R90 ;  /* 0x0000001fff5a7819 */ /* 0x000fe2000001145a */
[----:B0-----:R-:W-:Y:S06]  /*100e0*/  @P1 BRA `(.L_x_3922) ;  /* 0x00000000007c1947 */ /* 0x001fec0003800000 */
[-C--:B------:R-:W-:Y:S02]  /*100f0*/  ISETP.GE.AND P0, PT, R192, R20.reuse, PT ;  /* 0x00000014c000720c */ /* 0x080fe40003f06270 */
[-C--:B------:R-:W-:Y:S02]  /*10100*/  ISETP.GE.AND P5, PT, R159, R20.reuse, PT ;  /* 0x000000149f00720c */ /* 0x080fe40003fa6270 */
[-C--:B------:R-:W-:Y:S02]  /*10110*/  ISETP.GE.AND P3, PT, R158, R20.reuse, PT ;  /* 0x000000149e00720c */ /* 0x080fe40003f66270 */
[----:B------:R-:W-:-:S07]  /*10120*/  ISETP.GE.AND P2, PT, R157, R20, PT ;  /* 0x000000149d00720c */ /* 0x000fce0003f46270 */
[----:B-12---:R-:W-:-:S05]  /*10130*/  @!P0 IMAD.WIDE R6, R192, 0x2, R4 ;  /* 0x00000002c0068825 */ /* 0x006fca00078e0204 */
[----:B-----5:R0:W-:Y:S01]  /*10140*/  @!P0 ST.E.128 desc[UR42][R6.64], R8 ;  /* 0x0000000806008985 */ /* 0x0201e2000c101d2a */
[----:B------:R-:W-:-:S13]  /*10150*/  ISETP.GE.AND P0, PT, R160, R20, PT ;  /* 0x00000014a000720c */ /* 0x000fda0003f06270 */
[-C--:B0-----:R-:W-:Y:S02]  /*10160*/  @!P0 LEA R6, P1, R160, R4.reuse, 0x1 ;  /* 0x00000004a0068211 */ /* 0x081fe400078208ff */
[----:B------:R-:W-:Y:S02]  /*10170*/  @!P3 LEA R8, P6, R158, R4, 0x1 ;  /* 0x000000049e08b211 */ /* 0x000fe400078c08ff */
[-C--:B------:R-:W-:Y:S02]  /*10180*/  @!P0 LEA.HI.X R7, R160, R5.reuse, R90, 0x1, P1 ;  /* 0x00000005a0078211 */ /* 0x080fe400008f0c5a */
[----:B------:R-:W-:Y:S02]  /*10190*/  ISETP.GE.AND P1, PT, R156, R20, PT ;  /* 0x000000149c00720c */ /* 0x000fe40003f26270 */
[----:B------:R-:W-:Y:S01]  /*101a0*/  @!P3 LEA.HI.X R9, R158, R5, R88, 0x1, P6 ;  /* 0x000000059e09b211 */ /* 0x000fe200030f0c58 */
[----:B------:R0:W-:Y:S01]  /*101b0*/  @!P0 ST.E.128 desc[UR42][R6.64], R24 ;  /* 0x0000001806008985 */ /* 0x0001e2000c101d2a */
[----:B------:R-:W-:-:S09]  /*101c0*/  LOP3.LUT P0, RZ, R3, 0x40, RZ, 0xc0, !PT ;  /* 0x0000004003ff7812 */ /* 0x000fd2000780c0ff */
[----:B------:R-:W-:-:S04]  /*101d0*/  @!P1 LEA R10, P6, R156, R4, 0x1 ;  /* 0x000000049c0a9211 */ /* 0x000fc800078c08ff */
[----:B------:R-:W-:Y:S02]  /*101e0*/  @!P1 LEA.HI.X R11, R156, R5, R86, 0x1, P6 ;  /* 0x000000059c0b9211 */ /* 0x000fe400030f0c56 */
[----:B0-----:R-:W-:-:S04]  /*101f0*/  @!P5 LEA R6, P4, R159, R4, 0x1 ;  /* 0x000000049f06d211 */ /* 0x001fc800078808ff */
[----:B------:R-:W-:Y:S02]  /*10200*/  @!P5 LEA.HI.X R7, R159, R5, R89, 0x1, P4 ;  /* 0x000000059f07d211 */ /* 0x000fe400020f0c59 */
[----:B------:R-:W-:-:S03]  /*10210*/  LOP3.LUT P4, RZ, R0, 0x80, RZ, 0xc0, !PT ;  /* 0x0000008000ff7812 */ /* 0x000fc6000788c0ff */
[----:B------:R0:W-:Y:S04]  /*10220*/  @!P5 ST.E.128 desc[UR42][R6.64], R32 ;  /* 0x000000200600d985 */ /* 0x0001e8000c101d2a */
[----:B------:R1:W-:Y:S01]  /*10230*/  @!P3 ST.E.128 desc[UR42][R8.64], R40 ;  /* 0x000000280800b985 */ /* 0x0003e2000c101d2a */
[CC--:B0-----:R-:W-:Y:S02]  /*10240*/  @!P2 LEA R6, P5, R157.reuse, R4.reuse, 0x1 ;  /* 0x000000049d06a211 */ /* 0x0c1fe400078a08ff */
[-C--:B-1----:R-:W-:Y:S02]  /*10250*/  @P0 LEA R8, P3, R152, R4.reuse, 0x1 ;  /* 0x0000000498080211 */ /* 0x082fe400078608ff */
[----:B------:R-:W-:Y:S02]  /*10260*/  @!P2 LEA.HI.X R7, R157, R5, R87, 0x1, P5 ;  /* 0x000000059d07a211 */ /* 0x000fe400028f0c57 */
[----:B------:R-:W-:-:S02]  /*10270*/  @P4 LEA R4, P5, R83, R4, 0x1 ;  /* 0x0000000453044211 */ /* 0x000fc400078a08ff */
[-C--:B------:R-:W-:Y:S01]  /*10280*/  @P0 LEA.HI.X R9, R152, R5.reuse, R85, 0x1, P3 ;  /* 0x0000000598090211 */ /* 0x080fe200018f0c55 */
[----:B------:R0:W-:Y:S01]  /*10290*/  @!P2 ST.E.128 desc[UR42][R6.64], R48 ;  /* 0x000000300600a985 */ /* 0x0001e2000c101d2a */
[----:B------:R-:W-:-:S03]  /*102a0*/  @P4 LEA.HI.X R5, R83, R5, R84, 0x1, P5 ;  /* 0x0000000553054211 */ /* 0x000fc600028f0c54 */
[----:B------:R0:W-:Y:S04]  /*102b0*/  @!P1 ST.E.128 desc[UR42][R10.64], R56 ;  /* 0x000000380a009985 */ /* 0x0001e8000c101d2a */
[----:B------:R0:W-:Y:S04]  /*102c0*/  @P0 ST.E.128 desc[UR42][R8.64], R64 ;  /* 0x0000004008000985 */ /* 0x0001e8000c101d2a */
[----:B------:R0:W-:Y:S02]  /*102d0*/  @P4 ST.E.128 desc[UR42][R4.64], R72 ;  /* 0x0000004804004985 */ /* 0x0001e4000c101d2a */
.L_x_3922:
[----:B------:R-:W-:Y:S05]  /*102e0*/  BSYNC B1 ;  /* 0x0000000000017941 */ /* 0x000fea0003800000 */
.L_x_3921:
[----:B0-----:R-:W-:Y:S01]  /*102f0*/  VIADD R7, R82, 0x20 ;  /* 0x0000002052077836 */ /* 0x001fe20000000000 */
[----:B--2---:R0:W2:Y:S04]  /*10300*/  SHFL.IDX PT, R5, R81, 0x1, 0x181f ;  /* 0x00381f0051057f89 */ /* 0x0040a800000e0000 */
[----:B------:R-:W-:Y:S01]  /*10310*/  ISETP.GE.AND P0, PT, R7, R80, PT ;  /* 0x000000500700720c */ /* 0x000fe20003f06270 */
[----:B-1----:R0:W1:-:S12]  /*10320*/  SHFL.IDX PT, R4, R21, 0x1, 0x181f ;  /* 0x00381f0015047f89 */ /* 0x00205800000e0000 */
[----:B0-----:R-:W-:Y:S05]  /*10330*/  @P0 BRA `(.L_x_3923) ;  /* 0x0000002c00ac0947 */ /* 0x001fea0003800000 */
[-C--:B------:R-:W-:Y:S02]  /*10340*/  ISETP.GE.AND P6, PT, R192, R20.reuse, PT ;  /* 0x00000014c000720c */ /* 0x080fe40003fc6270 */
[-C--:B------:R-:W-:Y:S02]  /*10350*/  ISETP.GE.AND P5, PT, R160, R20.reuse, PT ;  /* 0x00000014a000720c */ /* 0x080fe40003fa6270 */
[-C--:B------:R-:W-:Y:S02]  /*10360*/  ISETP.GE.AND P3, PT, R159, R20.reuse, PT ;  /* 0x000000149f00720c */ /* 0x080fe40003f66270 */
[-C--:B------:R-:W-:Y:S02]  /*10370*/  ISETP.GE.AND P2, PT, R158, R20.reuse, PT ;  /* 0x000000149e00720c */ /* 0x080fe40003f46270 */
[-C--:B------:R-:W-:Y:S02]  /*10380*/  ISETP.GE.AND P1, PT, R157, R20.reuse, PT ;  /* 0x000000149d00720c */ /* 0x080fe40003f26270 */
[----:B------:R-:W-:-:S03]  /*10390*/  ISETP.GE.AND P0, PT, R156, R20, PT ;  /* 0x000000149c00720c */ /* 0x000fc60003f06270 */
[----:B-12---:R-:W-:Y:S02]  /*103a0*/  @!P6 IMAD.WIDE R6, R192, 0x2, R4 ;  /* 0x00000002c006e825 */ /* 0x006fe400078e0204 */
[----:B-----5:R-:W-:-:S03]  /*103b0*/  @!P5 LEA R8, P4, R160, R4, 0x1 ;  /* 0x00000004a008d211 */ /* 0x020fc600078808ff */
[----:B------:R0:W-:Y:S01]  /*103c0*/  @!P6 ST.E.128 desc[UR42][R6.64], R12 ;  /* 0x0000000c0600e985 */ /* 0x0001e2000c101d2a */
[----:B------:R-:W-:Y:S02]  /*103d0*/  @!P5 LEA.HI.X R9, R160, R5, R90, 0x1, P4 ;  /* 0x00000005a009d211 */ /* 0x000fe400020f0c5a */
[----:B------:R-:W-:-:S03]  /*103e0*/  LOP3.LUT P4, RZ, R3, 0x40, RZ, 0xc0, !PT ;  /* 0x0000004003ff7812 */ /* 0x000fc6000788c0ff */
[----:B------:R1:W-:Y:S01]  /*103f0*/  @!P5 ST.E.128 desc[UR42][R8.64], R28 ;  /* 0x0000001c0800d985 */ /* 0x0003e2000c101d2a */
[----:B0-----:R-:W-:-:S04]  /*10400*/  @!P3 LEA R6, P6, R159, R4, 0x1 ;  /* 0x000000049f06b211 */ /* 0x001fc800078c08ff */
[----:B------:R-:W-:Y:S02]  /*10410*/  @!P3 LEA.HI.X R7, R159, R5, R89, 0x1, P6 ;  /* 0x000000059f07b211 */ /* 0x000fe400030f0c59 */
[----:B-1----:R-:W-:-:S03]  /*10420*/  @!P2 LEA R8, P5, R158, R4, 0x1 ;  /* 0x000000049e08a211 */ /* 0x002fc600078a08ff */
[----:B------:R0:W-:Y:S01]  /*10430*/  @!P3 ST.E.128 desc[UR42][R6.64], R36 ;  /* 0x000000240600b985 */ /* 0x0001e2000c101d2a */
[-C--:B------:R-:W-:Y:S02]  /*10440*/  @!P0 LEA R10, P3, R156, R4.reuse, 0x1 ;  /* 0x000000049c0a8211 */ /* 0x080fe400078608ff */
[-C--:B------:R-:W-:Y:S02]  /*10450*/  @!P2 LEA.HI.X R9, R158, R5.reuse, R88, 0x1, P5 ;  /* 0x000000059e09a211 */ /* 0x080fe400028f0c58 */
[-C--:B------:R-:W-:Y:S02]  /*10460*/  @P4 LEA R12, P5, R152, R4.reuse, 0x1 ;  /* 0x00000004980c4211 */ /* 0x080fe400078a08ff */
[-C--:B------:R-:W-:Y:S01]  /*10470*/  @!P0 LEA.HI.X R11, R156, R5.reuse, R86, 0x1, P3 ;  /* 0x000000059c0b8211 */ /* 0x080fe200018f0c56 */
[----:B------:R3:W-:Y:S01]  /*10480*/  @!P2 ST.E.128 desc[UR42][R8.64], R44 ;  /* 0x0000002c0800a985 */ /* 0x0007e2000c101d2a */
[----:B------:R-:W-:Y:S02]  /*10490*/  @P4 LEA.HI.X R13, R152, R5, R85, 0x1, P5 ;  /* 0x00000005980d4211 */ /* 0x000fe400028f0c55 */
[----:B0-----:R-:W-:-:S04]  /*104a0*/  @!P1 LEA R6, P6, R157, R4, 0x1 ;  /* 0x000000049d069211 */ /* 0x001fc800078c08ff */
[----:B------:R-:W-:-:S05]  /*104b0*/  @!P1 LEA.HI.X R7, R157, R5, R87, 0x1, P6 ;  /* 0x000000059d079211 */ /* 0x000fca00030f0c57 */
[----:B------:R3:W-:Y:S04]  /*104c0*/  @!P1 ST.E.128 desc[UR42][R6.64], R52 ;  /* 0x0000003406009985 */ /* 0x0007e8000c101d2a */
[----:B------:R3:W-:Y:S01]  /*104d0*/  @!P0 ST.E.128 desc[UR42][R10.64], R60 ;  /* 0x0000003c0a008985 */ /* 0x0007e2000c101d2a */
[----:B------:R-:W-:-:S03]  /*104e0*/  LOP3.LUT P0, RZ, R0, 0x80, RZ, 0xc0, !PT ;  /* 0x0000008000ff7812 */ /* 0x000fc6000780c0ff */
[----:B------:R3:W-:Y:S10]  /*104f0*/  @P4 ST.E.128 desc[UR42][R12.64], R68 ;  /* 0x000000440c004985 */ /* 0x0007f4000c101d2a */
[----:B------:R-:W-:Y:S05]  /*10500*/  @!P0 BRA `(.L_x_3923) ;  /* 0x0000002c00388947 */ /* 0x000fea0003800000 */
[----:B------:R-:W-:-:S04]  /*10510*/  LEA R4, P0, R83, R4, 0x1 ;  /* 0x0000000453047211 */ /* 0x000fc800078008ff */
[----:B------:R-:W-:-:S05]  /*10520*/  LEA.HI.X R5, R83, R5, R84, 0x1, P0 ;  /* 0x0000000553057211 */ /* 0x000fca00000f0c54 */
[----:B------:R0:W-:Y:S01]  /*10530*/  ST.E.128 desc[UR42][R4.64], R76 ;  /* 0x0000004c04007985 */ /* 0x0001e2000c101d2a */
[----:B------:R-:W-:Y:S05]  /*10540*/  BRA `(.L_x_3923) ;  /* 0x0000002c00287947 */ /* 0x000fea0003800000 */
.L_x_3920:
[----:B01----:R-:W2:Y:S01]  /*10550*/  LDL.LU R8, [R1+0x38] ;  /* 0x0000380001087983 */ /* 0x003ea20000300800 */
[----:B------:R-:W-:Y:S01]  /*10560*/  ULDC.64 UR4, c[0x0][0xb08] ;  /* 0x0002c20000047ab9 */ /* 0x000fe20000000a00 */
[----:B------:R-:W0:Y:S02]  /*10570*/  LDC R9, c[0x0][0xbe8] ;  /* 0x0002fa00ff097b82 */ /* 0x000e240000000800 */
[----:B------:R-:W3:Y:S04]  /*10580*/  LDL R7, [R1+0x50] ;  /* 0x0000500001077983 */ /* 0x000ee80000100800 */
[----:B------:R-:W3:Y:S01]  /*10590*/  LDL.LU R10, [R1+0x28] ;  /* 0x00002800010a7983 */ /* 0x000ee20000300800 */
[----:B------:R-:W-:Y:S01]  /*105a0*/  IMAD R6, R5, UR4, RZ ;  /* 0x0000000405067c24 */ /* 0x000fe2000f8e02ff */
[C---:B------:R-:W-:Y:S01]  /*105b0*/  IADD3 R164, R197.reuse, 0xd0, RZ ;  /* 0x000000d0c5a47810 */ /* 0x040fe20007ffe0ff */
[----:B------:R-:W-:Y:S01]  /*105c0*/  VIADD R21, R197, 0xf8 ;  /* 0x000000f8c5157836 */ /* 0x000fe20000000000 */
[----:B------:R-:W-:Y:S01]  /*105d0*/  BSSY B1, `(.L_x_3924) ;  /* 0x000010e000017945 */ /* 0x000fe20003800000 */
[C---:B------:R-:W-:Y:S01]  /*105e0*/  IMAD R6, R4.reuse, UR5, R6 ;  /* 0x0000000504067c24 */ /* 0x040fe2000f8e0206 */
[----:B------:R-:W-:Y:S01]  /*105f0*/  SHF.R.S32.HI R164, RZ, 0x1f, R164 ;  /* 0x0000001fffa47819 */ /* 0x000fe200000114a4 */
[----:B------:R-:W-:Y:S01]  /*10600*/  IMAD.WIDE.U32 R4, R4, UR4, RZ ;  /* 0x0000000404047c25 */ /* 0x000fe2000f8e00ff */
[----:B------:R-:W-:Y:S01]  /*10610*/  ULDC.64 UR4, c[0x0][0xb38] ;  /* 0x0002ce0000047ab9 */ /* 0x000fe20000000a00 */
[----:B------:R-:W-:-:S02]  /*10620*/  SHF.R.S32.HI R21, RZ, 0x1f, R21 ;  /* 0x0000001fff157819 */ /* 0x000fc40000011415 */
[----:B------:R-:W-:Y:S01]  /*10630*/  VIADD R156, R197, 0xf0 ;  /* 0x000000f0c59c7836 */ /* 0x000fe20000000000 */
[----:B------:R-:W-:Y:S01]  /*10640*/  IADD3 R5, R5, R6, RZ ;  /* 0x0000000605057210 */ /* 0x000fe20007ffe0ff */
[C---:B------:R-:W-:Y:S01]  /*10650*/  VIADD R158, R197.reuse, 0xe8 ;  /* 0x000000e8c59e7836 */ /* 0x040fe20000000000 */
[----:B------:R-:W-:Y:S01]  /*10660*/  SHF.R.S32.HI R6, RZ, 0x1f, R0 ;  /* 0x0000001fff067819 */ /* 0x000fe20000011400 */
[----:B------:R-:W-:Y:S01]  /*10670*/  VIADD R160, R197, 0xe0 ;  /* 0x000000e0c5a07836 */ /* 0x000fe20000000000 */
[----:B------:R-:W-:Y:S01]  /*10680*/  SHF.R.S32.HI R156, RZ, 0x1f, R156 ;  /* 0x0000001fff9c7819 */ /* 0x000fe2000001149c */
[C---:B------:R-:W-:Y:S01]  /*10690*/  IMAD.WIDE.U32 R4, R184.reuse, UR4, R4 ;  /* 0x00000004b8047c25 */ /* 0x040fe2000f8e0004 */
[----:B0-----:R-:W-:Y:S02]  /*106a0*/  ISETP.NE.AND P0, PT, R9, 0x1, PT ;  /* 0x000000010900780c */ /* 0x001fe40003f05270 */
[----:B------:R-:W-:Y:S01]  /*106b0*/  SHF.R.S32.HI R158, RZ, 0x1f, R158 ;  /* 0x0000001fff9e7819 */ /* 0x000fe2000001149e */
[----:B------:R-:W-:Y:S01]  /*106c0*/  IMAD R5, R184, UR5, R5 ;  /* 0x00000005b8057c24 */ /* 0x000fe2000f8e0205 */
[----:B------:R-:W-:Y:S01]  /*106d0*/  ULDC.64 UR4, c[0x0][0xb40] ;  /* 0x0002d00000047ab9 */ /* 0x000fe20000000a00 */
[----:B------:R-:W-:Y:S01]  /*106e0*/  IMAD R3, R3, R9, RZ ;  /* 0x0000000903037224 */ /* 0x000fe200078e02ff */
[----:B------:R-:W-:Y:S01]  /*106f0*/  IADD3 R184, R197, 0x80, RZ ;  /* 0x00000080c5b87810 */ /* 0x000fe20007ffe0ff */
[----:B------:R-:W-:Y:S01]  /*10700*/  IMAD R6, R6, UR4, RZ ;  /* 0x0000000406067c24 */ /* 0x000fe2000f8e02ff */
[----:B------:R-:W-:Y:S01]  /*10710*/  SHF.R.S32.HI R160, RZ, 0x1f, R160 ;  /* 0x0000001fffa07819 */ /* 0x000fe200000114a0 */
[----:B------:R-:W-:Y:S01]  /*10720*/  IMAD.WIDE.U32 R4, R0, UR4, R4 ;  /* 0x0000000400047c25 */ /* 0x000fe2000f8e0004 */
[----:B------:R-:W-:-:S03]  /*10730*/  SHF.R.S32.HI R184, RZ, 0x1f, R184 ;  /* 0x0000001fffb87819 */ /* 0x000fc600000114b8 */
[----:B------:R-:W-:Y:S01]  /*10740*/  IMAD R6, R0, UR5, R6 ;  /* 0x0000000500067c24 */ /* 0x000fe2000f8e0206 */
[----:B------:R-:W-:Y:S01]  /*10750*/  ULDC.64 UR4, c[0x0][0xb48] ;  /* 0x0002d20000047ab9 */ /* 0x000fe20000000a00 */
[----:B------:R-:W0:Y:S01]  /*10760*/  @P0 LDC R0, c[0x0][0xbf0] ;  /* 0x0002fc00ff000b82 */ /* 0x000e220000000800 */
[----:B------:R-:W-:Y:S02]  /*10770*/  VIADD R162, R197, 0xd8 ;  /* 0x000000d8c5a27836 */ /* 0x000fe40000000000 */
[----:B------:R-:W-:Y:S02]  /*10780*/  IMAD.IADD R5, R5, 0x1, R6 ;  /* 0x0000000105057824 */ /* 0x000fe400078e0206 */
[C---:B------:R-:W-:Y:S01]  /*10790*/  VIADD R166, R197.reuse, 0xc8 ;  /* 0x000000c8c5a67836 */ /* 0x040fe20000000000 */
[----:B------:R-:W-:Y:S01]  /*107a0*/  SHF.R.S32.HI R162, RZ, 0x1f, R162 ;  /* 0x0000001fffa27819 */ /* 0x000fe200000114a2 */
        /* <DEDUP_REMOVED lines=25> */
[----:B------:R-:W-:-:S02]  /*10940*/  VIADD R157, R197, 0xe8 ;  /* 0x000000e8c59d7836 */ /* 0x000fc40000000000 */
[C---:B------:R-:W-:Y:S02]  /*10950*/  VIADD R159, R197.reuse, 0xe0 ;  /* 0x000000e0c59f7836 */ /* 0x040fe40000000000 */
[C---:B------:R-:W-:Y:S02]  /*10960*/  VIADD R161, R197.reuse, 0xd8 ;  /* 0x000000d8c5a17836 */ /* 0x040fe40000000000 */
[C---:B------:R-:W-:Y:S02]  /*10970*/  VIADD R163, R197.reuse, 0xd0 ;  /* 0x000000d0c5a37836 */ /* 0x040fe40000000000 */
[C---:B------:R-:W-:Y:S02]  /*10980*/  VIADD R165, R197.reuse, 0xc8 ;  /* 0x000000c8c5a57836 */ /* 0x040fe40000000000 */
[C---:B------:R-:W-:Y:S02]  /*10990*/  VIADD R167, R197.reuse, 0xc0 ;  /* 0x000000c0c5a77836 */ /* 0x040fe40000000000 */
        /* <DEDUP_REMOVED lines=10> */
[----:B------:R-:W-:Y:S02]  /*10a40*/  VIADD R220, R197, 0x68 ;  /* 0x00000068c5dc7836 */ /* 0x000fe40000000000 */
[----:B--2---:R-:W-:-:S04]  /*10a50*/  IMAD.WIDE.U32 R4, R8, UR4, R4 ;  /* 0x0000000408047c25 */ /* 0x004fc8000f8e0004 */
[----:B------:R-:W-:Y:S01]  /*10a60*/  IMAD R5, R8, UR5, R5 ;  /* 0x0000000508057c24 */ /* 0x000fe2000f8e0205 */
[----:B------:R-:W-:Y:S01]  /*10a70*/  ULDC.64 UR4, c[0x0][0xb30] ;  /* 0x0002cc0000047ab9 */ /* 0x000fe20000000a00 */
[----:B------:R-:W1:Y:S01]  /*10a80*/  @P0 LDC R8, c[0x0][0xbec] ;  /* 0x0002fb00ff080b82 */ /* 0x000e620000000800 */
[----:B---3--:R-:W-:-:S04]  /*10a90*/  IMAD R7, R10, 0x40, R7 ;  /* 0x000000400a077824 */ /* 0x008fc800078e0207 */
[----:B------:R-:W-:Y:S02]  /*10aa0*/  IMAD.MOV.U32 R6, RZ, RZ, R7 ;  /* 0x000000ffff067224 */ /* 0x000fe400078e0007 */
[----:B-1----:R-:W-:-:S05]  /*10ab0*/  @P0 IMAD.HI.U32 R8, R7, R8, RZ ;  /* 0x0000000807080227 */ /* 0x002fca00078e00ff */
[----:B0-----:R-:W-:-:S05]  /*10ac0*/  @P0 SHF.R.U32.HI R6, RZ, R0, R8 ;  /* 0x00000000ff060219 */ /* 0x001fca0000011608 */
[----:B------:R-:W-:Y:S02]  /*10ad0*/  IMAD.MOV R0, RZ, RZ, -R6 ;  /* 0x000000ffff007224 */ /* 0x000fe400078e0a06 */
[----:B------:R-:W-:-:S04]  /*10ae0*/  IMAD.WIDE.U32 R4, R6, UR4, R4 ;  /* 0x0000000406047c25 */ /* 0x000fc8000f8e0004 */
[----:B------:R-:W-:Y:S01]  /*10af0*/  IMAD R0, R9, R0, R7 ;  /* 0x0000000009007224 */ /* 0x000fe200078e0207 */
[----:B------:R-:W-:Y:S01]  /*10b00*/  SHF.R.S32.HI R7, RZ, 0x1f, R6 ;  /* 0x0000001fff077819 */ /* 0x000fe20000011406 */
[----:B------:R-:W-:-:S04]  /*10b10*/  IMAD R9, R10, 0x40, R195 ;  /* 0x000000400a097824 */ /* 0x000fc800078e02c3 */
        /* <DEDUP_REMOVED lines=10> */
[----:B------:R-:W-:-:S04]  /*10bc0*/  IMAD.IADD R6, R5, 0x1, R6 ;  /* 0x0000000105067824 */ /* 0x000fc800078e0206 */
[----:B------:R0:W1:Y:S01]  /*10bd0*/  SHFL.IDX PT, R13, R0, RZ, 0x1c1f ;  /* 0x001c1fff000d7589 */ /* 0x00006200000e0000 */
[----:B------:R-:W-:Y:S01]  /*10be0*/  LEA.HI.X R8, R4, UR5, R6, 0x2, P0 ;  /* 0x0000000504087c11 */ /* 0x000fe200080f1406 */
[----:B------:R-:W-:Y:S01]  /*10bf0*/  VIADD R4, R2, 0x28c20 ;  /* 0x00028c2002047836 */ /* 0x000fe20000000000 */
[----:B------:R-:W-:-:S03]  /*10c00*/  ISETP.GE.AND P0, PT, R9, R3, PT ;  /* 0x000000030900720c */ /* 0x000fc60003f06270 */
[----:B------:R0:W2:Y:S01]  /*10c10*/  SHFL.IDX PT, R12, R8, RZ, 0x1c1f ;  /* 0x001c1fff080c7589 */ /* 0x0000a200000e0000 */
[----:B------:R-:W-:-:S04]  /*10c20*/  PRMT R4, RZ, 0x654, R4 ;  /* 0x00000654ff047816 */ /* 0x000fc80000000004 */
[----:B------:R0:W-:Y:S05]  /*10c30*/  SYNCS.ARRIVE.TRANS64.RED.A1T0 RZ, [R4+URZ], RZ ;  /* 0x000000ff04ff79a7 */ /* 0x0001ea000810043f */
[----:B------:R-:W-:Y:S05]  /*10c40*/  @P0 BRA `(.L_x_3925) ;  /* 0x0000000800980947 */ /* 0x000fea0003800000 */
[----:B------:R-:W-:Y:S01]  /*10c50*/  ULDC UR4, c[0x0][0xac8] ;  /* 0x0002b20000047ab9 */ /* 0x000fe20000000800 */
[----:B------:R-:W-:Y:S01]  /*10c60*/  SHF.R.S32.HI R6, RZ, 0x1f, R197 ;  /* 0x0000001fff067819 */ /* 0x000fe200000114c5 */
[C---:B------:R-:W-:Y:S01]  /*10c70*/  VIADD R7, R197.reuse, 0x8 ;  /* 0x00000008c5077836 */ /* 0x040fe20000000000 */
[C---:B------:R-:W-:Y:S01]  /*10c80*/  ISETP.GE.AND P0, PT, R197.reuse, UR4, PT ;  /* 0x00000004c5007c0c */ /* 0x040fe2000bf06270 */
[C---:B------:R-:W-:Y:S01]  /*10c90*/  VIADD R11, R197.reuse, 0x8 ;  /* 0x00000008c50b7836 */ /* 0x040fe20000000000 */
[----:B------:R-:W-:Y:S01]  /*10ca0*/  ISETP.GE.AND P4, PT, R220, UR4, PT ;  /* 0x00000004dc007c0c */ /* 0x000fe2000bf86270 */
[----:B------:R-:W-:-:S03]  /*10cb0*/  VIADD R10, R197, 0x18 ;  /* 0x00000018c50a7836 */ /* 0x000fc60000000000 */
[----:B------:R-:W-:-:S07]  /*10cc0*/  SHF.R.S32.HI R11, RZ, 0x1f, R11 ;  /* 0x0000001fff0b7819 */ /* 0x000fce000001140b */
[----:B01----:R-:W-:-:S04]  /*10cd0*/  @!P0 LEA R4, P1, R197, R13, 0x2 ;  /* 0x0000000dc5048211 */ /* 0x003fc800078210ff */
[C---:B--2---:R-:W-:Y:S01]  /*10ce0*/  @!P0 LEA.HI.X R5, R197.reuse, R12, R6, 0x2, P1 ;  /* 0x0000000cc5058211 */ /* 0x044fe200008f1406 */
[----:B------:R-:W-:-:S04]  /*10cf0*/  VIADD R6, R197, 0x10 ;  /* 0x00000010c5067836 */ /* 0x000fc80000000000 */
[----:B------:R0:W-:Y:S01]  /*10d00*/  @!P0 ST.E.64 desc[UR42][R4.64], R24 ;  /* 0x0000001804008985 */ /* 0x0001e2000c101b2a */
[----:B------:R-:W-:-:S13]  /*10d10*/  ISETP.GE.AND P0, PT, R7, UR4, PT ;  /* 0x0000000407007c0c */ /* 0x000fda000bf06270 */
[----:B0-----:R-:W-:-:S04]  /*10d20*/  @!P0 LEA R4, P1, R7, R13, 0x2 ;  /* 0x0000000d07048211 */ /* 0x001fc800078210ff */
[----:B------:R-:W-:Y:S01]  /*10d30*/  @!P0 LEA.HI.X R5, R7, R12, R11, 0x2, P1 ;  /* 0x0000000c07058211 */ /* 0x000fe200008f140b */
[C---:B------:R-:W-:Y:S01]  /*10d40*/  VIADD R11, R197.reuse, 0x10 ;  /* 0x00000010c50b7836 */ /* 0x040fe20000000000 */
[----:B------:R-:W-:Y:S01]  /*10d50*/  ISETP.GE.AND P1, PT, R10, UR4, PT ;  /* 0x000000040a007c0c */ /* 0x000fe2000bf26270 */
[----:B------:R-:W-:Y:S02]  /*10d60*/  VIADD R7, R197, 0x20 ;  /* 0x00000020c5077836 */ /* 0x000fe40000000000 */
[----:B------:R0:W-:Y:S01]  /*10d70*/  @!P0 ST.E.64 desc[UR42][R4.64], R28 ;  /* 0x0000001c04008985 */ /* 0x0001e2000c101b2a */
[----:B------:R-:W-:Y:S02]  /*10d80*/  ISETP.GE.AND P0, PT, R6, UR4, PT ;  /* 0x0000000406007c0c */ /* 0x000fe4000bf06270 */
[----:B------:R-:W-:-:S11]  /*10d90*/  SHF.R.S32.HI R11, RZ, 0x1f, R11 ;  /* 0x0000001fff0b7819 */ /* 0x000fd6000001140b */
[----:B0-----:R-:W-:-:S04]  /*10da0*/  @!P0 LEA R4, P2, R6, R13, 0x2 ;  /* 0x0000000d06048211 */ /* 0x001fc800078410ff */
[----:B------:R-:W-:Y:S01]  /*10db0*/  @!P0 LEA.HI.X R5, R6, R12, R11, 0x2, P2 ;  /* 0x0000000c06058211 */ /* 0x000fe200010f140b */
[C---:B------:R-:W-:Y:S02]  /*10dc0*/  VIADD R11, R197.reuse, 0x18 ;  /* 0x00000018c50b7836 */ /* 0x040fe40000000000 */
[----:B------:R-:W-:Y:S02]  /*10dd0*/  VIADD R6, R197, 0x28 ;  /* 0x00000028c5067836 */ /* 0x000fe40000000000 */
[----:B------:R0:W-:Y:S01]  /*10de0*/  @!P0 ST.E.64 desc[UR42][R4.64], R32 ;  /* 0x0000002004008985 */ /* 0x0001e2000c101b2a */
[----:B------:R-:W-:Y:S02]  /*10df0*/  SHF.R.S32.HI R11, RZ, 0x1f, R11 ;  /* 0x0000001fff0b7819 */ /* 0x000fe4000001140b */
[----:B------:R-:W-:Y:S02]  /*10e00*/  ISETP.GE.AND P0, PT, R7, UR4, PT ;  /* 0x0000000407007c0c */ /* 0x000fe4000bf06270 */
[----:B0-----:R-:W-:-:S04]  /*10e10*/  @!P1 LEA R4, P2, R10, R13, 0x2 ;  /* 0x0000000d0a049211 */ /* 0x001fc800078410ff */
[----:B------:R-:W-:Y:S01]  /*10e20*/  @!P1 LEA.HI.X R5, R10, R12, R11, 0x2, P2 ;  /* 0x0000000c0a059211 */ /* 0x000fe200010f140b */
[C---:B------:R-:W-:Y:S02]  /*10e30*/  VIADD R11, R197.reuse, 0x20 ;  /* 0x00000020c50b7836 */ /* 0x040fe40000000000 */
[----:B------:R-:W-:Y:S02]  /*10e40*/  VIADD R10, R197, 0x30 ;  /* 0x00000030c50a7836 */ /* 0x000fe40000000000 */
[----:B------:R0:W-:Y:S01]  /*10e50*/  @!P1 ST.E.64 desc[UR42][R4.64], R36 ;  /* 0x0000002404009985 */ /* 0x0001e2000c101b2a */
[----:B------:R-:W-:Y:S02]  /*10e60*/  ISETP.GE.AND P1, PT, R6, UR4, PT ;  /* 0x0000000406007c0c */ /* 0x000fe4000bf26270 */
[----:B------:R-:W-:Y:S02]  /*10e70*/  SHF.R.S32.HI R11, RZ, 0x1f, R11 ;  /* 0x0000001fff0b7819 */ /* 0x000fe4000001140b */
        /* <DEDUP_REMOVED lines=9> */
[C---:B------:R-:W-:Y:S01]  /*10f10*/  VIADD R11, R197.reuse, 0x30 ;  /* 0x00000030c50b7836 */ /* 0x040fe20000000000 */
[----:B------:R-:W-:-:S03]  /*10f20*/  IADD3 R6, R197, 0x40, RZ ;  /* 0x00000040c5067810 */ /* 0x000fc60007ffe0ff */
        /* <DEDUP_REMOVED lines=31> */
[----:B------:R-:W-:-:S02]  /*11120*/  ISETP.GE.AND P3, PT, R10, UR4, PT ;  /* 0x000000040a007c0c */ /* 0x000fc4000bf66270 */
[----:B0-----:R-:W-:-:S04]  /*11130*/  @!P0 LEA R4, P2, R7, R13, 0x2 ;  /* 0x0000000d07048211 */ /* 0x001fc800078410ff */
[----:B------:R-:W-:Y:S01]  /*11140*/  @!P0 LEA.HI.X R5, R7, R12, R11, 0x2, P2 ;  /* 0x0000000c07058211 */ /* 0x000fe200010f140b */
[----:B------:R-:W-:Y:S01]  /*11150*/  VIADD R7, R197, 0x58 ;  /* 0x00000058c5077836 */ /* 0x000fe20000000000 */
[----:B------:R-:W-:Y:S01]  /*11160*/  ISETP.GE.AND P2, PT, R183, UR4, PT ;  /* 0x00000004b7007c0c */ /* 0x000fe2000bf46270 */
[----:B------:R-:W-:Y:S02]  /*11170*/  VIADD R11, R197, 0x60 ;  /* 0x00000060c50b7836 */ /* 0x000fe40000000000 */
[----:B------:R0:W-:Y:S01]  /*11180*/  @!P0 ST.E.64 desc[UR42][R4.64], R64 ;  /* 0x0000004004008985 */ /* 0x0001e2000c101b2a */
[----:B------:R-:W-:Y:S02]  /*11190*/  SHF.R.S32.HI R7, RZ, 0x1f, R7 ;  /* 0x0000001fff077819 */ /* 0x000fe40000011407 */
[----:B------:R-:W-:Y:S02]  /*111a0*/  SHF.R.S32.HI R11, RZ, 0x1f, R11 ;  /* 0x0000001fff0b7819 */ /* 0x000fe4000001140b */
[----:B0-----:R-:W-:-:S04]  /*111b0*/  @!P1 LEA R4, P0, R6, R13, 0x2 ;  /* 0x0000000d06049211 */ /* 0x001fc800078010ff */
[-C--:B------:R-:W-:Y:S02]  /*111c0*/  @!P1 LEA.HI.X R5, R6, R12.reuse, R7, 0x2, P0 ;  /* 0x0000000c06059211 */ /* 0x080fe400000f1407 */
[----:B------:R-:W-:Y:S02]  /*111d0*/  ISETP.GE.AND P0, PT, R218, UR4, PT ;  /* 0x00000004da007c0c */ /* 0x000fe4000bf06270 */
[-C--:B------:R-:W-:Y:S01]  /*111e0*/  @!P4 LEA R6, P6, R220, R13.reuse, 0x2 ;  /* 0x0000000ddc06c211 */ /* 0x080fe200078c10ff */
[----:B------:R0:W-:Y:S01]  /*111f0*/  @!P1 ST.E.64 desc[UR42][R4.64], R68 ;  /* 0x0000004404009985 */ /* 0x0001e2000c101b2a */
[----:B------:R-:W-:Y:S02]  /*11200*/  ISETP.GE.AND P1, PT, R196, UR4, PT ;  /* 0x00000004c4007c0c */ /* 0x000fe4000bf26270 */
[----:B------:R-:W-:Y:S02]  /*11210*/  @!P4 LEA.HI.X R7, R220, R12, R222, 0x2, P6 ;  /* 0x0000000cdc07c211 */ /* 0x000fe400030f14de */
[----:B0-----:R-:W-:-:S04]  /*11220*/  @!P3 LEA R4, P5, R10, R13, 0x2 ;  /* 0x0000000d0a04b211 */ /* 0x001fc800078a10ff */
[----:B------:R-:W-:Y:S02]  /*11230*/  @!P3 LEA.HI.X R5, R10, R12, R11, 0x2, P5 ;  /* 0x0000000c0a05b211 */ /* 0x000fe400028f140b */
[----:B------:R-:W-:-:S03]  /*11240*/  @!P2 LEA R10, P6, R183, R13, 0x2 ;  /* 0x0000000db70aa211 */ /* 0x000fc600078c10ff */
[----:B------:R0:W-:Y:S01]  /*11250*/  @!P3 ST.E.64 desc[UR42][R4.64], R72 ;  /* 0x000000480400b985 */ /* 0x0001e2000c101b2a */
[----:B------:R-:W-:Y:S02]  /*11260*/  ISETP.GE.AND P3, PT, R181, UR4, PT ;  /* 0x00000004b5007c0c */ /* 0x000fe4000bf66270 */
[-C--:B------:R-:W-:Y:S01]  /*11270*/  @!P2 LEA.HI.X R11, R183, R12.reuse, R184, 0x2, P6 ;  /* 0x0000000cb70ba211 */ /* 0x080fe200030f14b8 */
[----:B------:R1:W-:Y:S01]  /*11280*/  @!P4 ST.E.64 desc[UR42][R6.64], R76 ;  /* 0x0000004c0600c985 */ /* 0x0003e2000c101b2a */
[-C--:B0-----:R-:W-:Y:S02]  /*11290*/  @!P0 LEA R4, P4, R218, R13.reuse, 0x2 ;  /* 0x0000000dda048211 */ /* 0x081fe400078810ff */
[----:B-1----:R-:W-:Y:S02]  /*112a0*/  @!P1 LEA R6, P5, R196, R13, 0x2 ;  /* 0x0000000dc4069211 */ /* 0x002fe400078a10ff */
[----:B------:R-:W-:Y:S02]  /*112b0*/  @!P0 LEA.HI.X R5, R218, R12, R219, 0x2, P4 ;  /* 0x0000000cda058211 */ /* 0x000fe400020f14db */
[----:B------:R-:W-:-:S02]  /*112c0*/  ISETP.GE.AND P4, PT, R179, UR4, PT ;  /* 0x00000004b3007c0c */ /* 0x000fc4000bf86270 */
[----:B------:R-:W-:Y:S01]  /*112d0*/  @!P1 LEA.HI.X R7, R196, R12, R217, 0x2, P5 ;  /* 0x0000000cc4079211 */ /* 0x000fe200028f14d9 */
[----:B------:R0:W-:Y:S01]  /*112e0*/  @!P0 ST.E.64 desc[UR42][R4.64], R80 ;  /* 0x0000005004008985 */ /* 0x0001e2000c101b2a */
[----:B------:R-:W-:Y:S02]  /*112f0*/  ISETP.GE.AND P5, PT, R177, UR4, PT ;  /* 0x00000004b1007c0c */ /* 0x000fe4000bfa6270 */
[----:B------:R-:W-:Y:S01]  /*11300*/  ISETP.GE.AND P0, PT, R175, UR4, PT ;  /* 0x00000004af007c0c */ /* 0x000fe2000bf06270 */
[----:B------:R1:W-:Y:S01]  /*11310*/  @!P1 ST.E.64 desc[UR42][R6.64], R84 ;  /* 0x0000005406009985 */ /* 0x0003e2000c101b2a */
[----:B------:R-:W-:-:S03]  /*11320*/  ISETP.GE.AND P1, PT, R173, UR4, PT ;  /* 0x00000004ad007c0c */ /* 0x000fc6000bf26270 */
[----:B------:R2:W-:Y:S01]  /*11330*/  @!P2 ST.E.64 desc[UR42][R10.64], R88 ;  /* 0x000000580a00a985 */ /* 0x0005e2000c101b2a */
[-C--:B0-----:R-:W-:Y:S02]  /*11340*/  @!P3 LEA R4, P6, R181, R13.reuse, 0x2 ;  /* 0x0000000db504b211 */ /* 0x081fe400078c10ff */
[-C--:B-1----:R-:W-:Y:S02]  /*11350*/  @!P4 LEA R6, P2, R179, R13.reuse, 0x2 ;  /* 0x0000000db306c211 */ /* 0x082fe400078410ff */
[-C--:B------:R-:W-:Y:S02]  /*11360*/  @!P3 LEA.HI.X R5, R181, R12.reuse, R182, 0x2, P6 ;  /* 0x0000000cb505b211 */ /* 0x080fe400030f14b6 */
[----:B--2---:R-:W-:Y:S02]  /*11370*/  @!P5 LEA R10, P6, R177, R13, 0x2 ;  /* 0x0000000db10ad211 */ /* 0x004fe400078c10ff */
[----:B------:R-:W-:Y:S01]  /*11380*/  @!P4 LEA.HI.X R7, R179, R12, R180, 0x2, P2 ;  /* 0x0000000cb307c211 */ /* 0x000fe200010f14b4 */
[----:B------:R0:W-:Y:S01]  /*11390*/  @!P3 ST.E.64 desc[UR42][R4.64], R92 ;  /* 0x0000005c0400b985 */ /* 0x0001e2000c101b2a */
[----:B------:R-:W-:-:S02]  /*113a0*/  ISETP.GE.AND P2, PT, R171, UR4, PT ;  /* 0x00000004ab007c0c */ /* 0x000fc4000bf46270 */
[----:B------:R-:W-:Y:S01]  /*113b0*/  @!P5 LEA.HI.X R11, R177, R12, R178, 0x2, P6 ;  /* 0x0000000cb10bd211 */ /* 0x000fe200030f14b2 */
[----:B------:R1:W-:Y:S01]  /*113c0*/  @!P4 ST.E.64 desc[UR42][R6.64], R96 ;  /* 0x000000600600c985 */ /* 0x0003e2000c101b2a */
[----:B------:R-:W-:-:S03]  /*113d0*/  ISETP.GE.AND P4, PT, R167, UR4, PT ;  /* 0x00000004a7007c0c */ /* 0x000fc6000bf86270 */
[----:B------:R2:W-:Y:S01]  /*113e0*/  @!P5 ST.E.64 desc[UR42][R10.64], R100 ;  /* 0x000000640a00d985 */ /* 0x0005e2000c101b2a */
[----:B------:R-:W-:Y:S02]  /*113f0*/  ISETP.GE.AND P5, PT, R169, UR4, PT ;  /* 0x00000004a9007c0c */ /* 0x000fe4000bfa6270 */
[-C--:B0-----:R-:W-:Y:S02]  /*11400*/  @!P0 LEA R4, P6, R175, R13.reuse, 0x2 ;  /* 0x0000000daf048211 */ /* 0x081fe400078c10ff */
[-C--:B-1----:R-:W-:Y:S02]  /*11410*/  @!P1 LEA R6, P3, R173, R13.reuse, 0x2 ;  /* 0x0000000dad069211 */ /* 0x082fe400078610ff */
[-C--:B------:R-:W-:Y:S02]  /*11420*/  @!P0 LEA.HI.X R5, R175, R12.reuse, R176, 0x2, P6 ;  /* 0x0000000caf058211 */ /* 0x080fe400030f14b0 */
[----:B------:R-:W-:Y:S02]  /*11430*/  @!P1 LEA.HI.X R7, R173, R12, R174, 0x2, P3 ;  /* 0x0000000cad079211 */ /* 0x000fe400018f14ae */
[----:B--2---:R-:W-:Y:S01]  /*11440*/  @!P2 LEA R10, P6, R171, R13, 0x2 ;  /* 0x0000000dab0aa211 */ /* 0x004fe200078c10ff */
[----:B------:R0:W-:Y:S01]  /*11450*/  @!P0 ST.E.64 desc[UR42][R4.64], R104 ;  /* 0x0000006804008985 */ /* 0x0001e2000c101b2a */
[----:B------:R-:W-:-:S02]  /*11460*/  ISETP.GE.AND P3, PT, R165, UR4, PT ;  /* 0x00000004a5007c0c */ /* 0x000fc4000bf66270 */
[----:B------:R-:W-:Y:S01]  /*11470*/  @!P2 LEA.HI.X R11, R171, R12, R172, 0x2, P6 ;  /* 0x0000000cab0ba211 */ /* 0x000fe200030f14ac */
[----:B------:R1:W-:Y:S01]  /*11480*/  @!P1 ST.E.64 desc[UR42][R6.64], R108 ;  /* 0x0000006c06009985 */ /* 0x0003e2000c101b2a */
[----:B------:R-:W-:-:S03]  /*11490*/  ISETP.GE.AND P0, PT, R163, UR4, PT ;  /* 0x00000004a3007c0c */ /* 0x000fc6000bf06270 */
[----:B------:R2:W-:Y:S01]  /*114a0*/  @!P2 ST.E.64 desc[UR42][R10.64], R112 ;  /* 0x000000700a00a985 */ /* 0x0005e2000c101b2a */
[-C--:B0-----:R-:W-:Y:S02]  /*114b0*/  @!P5 LEA R4, P1, R169, R13.reuse, 0x2 ;  /* 0x0000000da904d211 */ /* 0x081fe400078210ff */
[-C--:B-1----:R-:W-:Y:S02]  /*114c0*/  @!P4 LEA R6, P2, R167, R13.reuse, 0x2 ;  /* 0x0000000da706c211 */ /* 0x082fe400078410ff */
[-C--:B------:R-:W-:Y:S02]  /*114d0*/  @!P5 LEA.HI.X R5, R169, R12.reuse, R170, 0x2, P1 ;  /* 0x0000000ca905d211 */ /* 0x080fe400008f14aa */
[----:B--2---:R-:W-:Y:S02]  /*114e0*/  @!P3 LEA R10, P6, R165, R13, 0x2 ;  /* 0x0000000da50ab211 */ /* 0x004fe400078c10ff */
[----:B------:R-:W-:Y:S01]  /*114f0*/  ISETP.GE.AND P1, PT, R161, UR4, PT ;  /* 0x00000004a1007c0c */ /* 0x000fe2000bf26270 */
        /* <DEDUP_REMOVED lines=18> */
[-C--:B------:R-:W-:Y:S02]  /*11620*/  @!P4 LEA.HI.X R5, R159, R12.reuse, R160, 0x2, P0 ;  /* 0x0000000c9f05c211 */ /* 0x080fe400000f14a0 */
[-C--:B------:R-:W-:Y:S02]  /*11630*/  @!P5 LEA R14, P0, R20, R13.reuse, 0x2 ;  /* 0x0000000d140ed211 */ /* 0x080fe400078010ff */
[----:B-1----:R-:W-:Y:S01]  /*11640*/  @!P2 LEA R6, P1, R152, R13, 0x2 ;  /* 0x0000000d9806a211 */ /* 0x002fe200078210ff */
[----:B------:R3:W-:Y:S01]  /*11650*/  @!P4 ST.E.64 desc[UR42][R4.64], R136 ;  /* 0x000000880400c985 */ /* 0x0007e2000c101b2a */
[-C--:B------:R-:W-:Y:S02]  /*11660*/  @!P5 LEA.HI.X R15, R20, R12.reuse, R21, 0x2, P0 ;  /* 0x0000000c140fd211 */ /* 0x080fe400000f1415 */
[----:B------:R-:W-:Y:S01]  /*11670*/  @!P2 LEA.HI.X R7, R152, R12, R156, 0x2, P1 ;  /* 0x0000000c9807a211 */ /* 0x000fe200008f149c */
[----:B------:R3:W-:Y:S04]  /*11680*/  @!P3 ST.E.64 desc[UR42][R10.64], R140 ;  /* 0x0000008c0a00b985 */ /* 0x0007e8000c101b2a */
[----:B------:R3:W-:Y:S04]  /*11690*/  @!P2 ST.E.64 desc[UR42][R6.64], R144 ;  /* 0x000000900600a985 */ /* 0x0007e8000c101b2a */
[----:B------:R3:W-:Y:S02]  /*116a0*/  @!P5 ST.E.64 desc[UR42][R14.64], R148 ;  /* 0x000000940e00d985 */ /* 0x0007e4000c101b2a */
.L_x_3925:
[----:B------:R-:W-:Y:S05]  /*116b0*/  BSYNC B1 ;  /* 0x0000000000017941 */ /* 0x000fea0003800000 */
.L_x_3924:
[----:B0--3--:R-:W-:Y:S01]  /*116c0*/  VIADD R4, R9, 0x8 ;  /* 0x0000000809047836 */ /* 0x009fe20000000000 */
[----:B------:R4:W0:Y:S04]  /*116d0*/  SHFL.IDX PT, R10, R8, 0x1, 0x1c1f ;  /* 0x003c1f00080a7f89 */ /* 0x00082800000e0000 */
[----:B------:R-:W-:Y:S01]  /*116e0*/  ISETP.GE.AND P0, PT, R4, R3, PT ;  /* 0x000000030400720c */ /* 0x000fe20003f06270 */
[----:B------:R-:W3:-:S12]  /*116f0*/  SHFL.IDX PT, R0, R0, 0x1, 0x1c1f ;  /* 0x003c1f0000007f89 */ /* 0x000ed800000e0000 */
[----:B----4-:R-:W-:Y:S05]  /*11700*/  @P0 BRA `(.L_x_3923) ;  /* 0x0000001800b80947 */ /* 0x010fea0003800000 */
[----:B------:R-:W-:Y:S01]  /*11710*/  ULDC UR4, c[0x0][0xac8] ;  /* 0x0002b20000047ab9 */ /* 0x000fe20000000800 */
[C---:B------:R-:W-:Y:S01]  /*11720*/  VIADD R15, R197.reuse, 0x8 ;  /* 0x00000008c50f7836 */ /* 0x040fe20000000000 */
[C---:B------:R-:W-:Y:S01]  /*11730*/  ISETP.GE.AND P4, PT, R197.reuse, UR4, PT ;  /* 0x00000004c5007c0c */ /* 0x040fe2000bf86270 */
[C---:B------:R-:W-:Y:S01]  /*11740*/  VIADD R24, R197.reuse, 0x10 ;  /* 0x00000010c5187836 */ /* 0x040fe20000000000 */
[----:B------:R-:W-:Y:S01]  /*11750*/  SHF.R.S32.HI R6, RZ, 0x1f, R197 ;  /* 0x0000001fff067819 */ /* 0x000fe200000114c5 */
[----:B------:R-:W-:Y:S01]  /*11760*/  VIADD R25, R197, 0x8 ;  /* 0x00000008c5197836 */ /* 0x000fe20000000000 */
[----:B------:R-:W-:Y:S01]  /*11770*/  ISETP.GE.AND P2, PT, R15, UR4, PT ;  /* 0x000000040f007c0c */ /* 0x000fe2000bf46270 */
[C---:B------:R-:W-:Y:S01]  /*11780*/  VIADD R14, R197.reuse, 0x18 ;  /* 0x00000018c50e7836 */ /* 0x040fe20000000000 */
[----:B------:R-:W-:Y:S01]  /*11790*/  ISETP.GE.AND P1, PT, R24, UR4, PT ;  /* 0x0000000418007c0c */ /* 0x000fe2000bf26270 */
[C---:B--2---:R-:W-:Y:S01]  /*117a0*/  VIADD R12, R197.reuse, 0x20 ;  /* 0x00000020c50c7836 */ /* 0x044fe20000000000 */
[----:B------:R-:W-:Y:S01]  /*117b0*/  SHF.R.S32.HI R25, RZ, 0x1f, R25 ;  /* 0x0000001fff197819 */ /* 0x000fe20000011419 */
[C---:B-1----:R-:W-:Y:S01]  /*117c0*/  VIADD R13, R197.reuse, 0x28 ;  /* 0x00000028c50d7836 */ /* 0x042fe20000000000 */
[----:B------:R-:W-:Y:S01]  /*117d0*/  ISETP.GE.AND P0, PT, R14, UR4, PT ;  /* 0x000000040e007c0c */ /* 0x000fe2000bf06270 */
[----:B------:R-:W-:-:S02]  /*117e0*/  VIADD R11, R197, 0x30 ;  /* 0x00000030c50b7836 */ /* 0x000fc40000000000 */
[----:B---3--:R-:W-:-:S04]  /*117f0*/  @!P4 LEA R4, P3, R197, R0, 0x2 ;  /* 0x00000000c504c211 */ /* 0x008fc800078610ff */
[----:B0-----:R-:W-:Y:S02]  /*11800*/  @!P4 LEA.HI.X R5, R197, R10, R6, 0x2, P3 ;  /* 0x0000000ac505c211 */ /* 0x001fe400018f1406 */
[----:B------:R-:W-:Y:S02]  /*11810*/  ISETP.GE.AND P3, PT, R12, UR4, PT ;  /* 0x000000040c007c0c */ /* 0x000fe4000bf66270 */
[-C--:B------:R-:W-:Y:S01]  /*11820*/  @!P1 LEA R6, P5, R24, R0.reuse, 0x2 ;  /* 0x0000000018069211 */ /* 0x080fe200078a10ff */
[----:B------:R0:W-:Y:S01]  /*11830*/  @!P4 ST.E.64 desc[UR42][R4.64], R26 ;  /* 0x0000001a0400c985 */ /* 0x0001e2000c101b2a */
[----:B------:R-:W-:Y:S02]  /*11840*/  ISETP.GE.AND P4, PT, R13, UR4, PT ;  /* 0x000000040d007c0c */ /* 0x000fe4000bf86270 */
[----:B0-----:R-:W-:-:S04]  /*11850*/  @!P2 LEA R4, P6, R15, R0, 0x2 ;  /* 0x000000000f04a211 */ /* 0x001fc800078c10ff */
[----:B------:R-:W-:Y:S01]  /*11860*/  @!P2 LEA.HI.X R5, R15, R10, R25, 0x2, P6 ;  /* 0x0000000a0f05a211 */ /* 0x000fe200030f1419 */
[C---:B------:R-:W-:Y:S01]  /*11870*/  VIADD R25, R197.reuse, 0x10 ;  /* 0x00000010c5197836 */ /* 0x040fe20000000000 */
[C---:B------:R-:W-:Y:S02]  /*11880*/  IADD3 R15, R197.reuse, 0x18, RZ ;  /* 0x00000018c50f7810 */ /* 0x040fe40007ffe0ff */
[----:B------:R-:W-:Y:S01]  /*11890*/  @!P0 LEA R8, P6, R14, R0, 0x2 ;  /* 0x000000000e088211 */ /* 0x000fe200078c10ff */
[----:B------:R0:W-:Y:S01]  /*118a0*/  @!P2 ST.E.64 desc[UR42][R4.64], R30 ;  /* 0x0000001e0400a985 */ /* 0x0001e2000c101b2a */
[----:B------:R-:W-:Y:S02]  /*118b0*/  SHF.R.S32.HI R25, RZ, 0x1f, R25 ;  /* 0x0000001fff197819 */ /* 0x000fe40000011419 */
[----:B------:R-:W-:Y:S02]  /*118c0*/  SHF.R.S32.HI R15, RZ, 0x1f, R15 ;  /* 0x0000001fff0f7819 */ /* 0x000fe4000001140f */
[-C--:B------:R-:W-:Y:S01]  /*118d0*/  @!P1 LEA.HI.X R7, R24, R10.reuse, R25, 0x2, P5 ;  /* 0x0000000a18079211 */ /* 0x080fe200028f1419 */
[C---:B------:R-:W-:Y:S01]  /*118e0*/  VIADD R25, R197.reuse, 0x20 ;  /* 0x00000020c5197836 */ /* 0x040fe20000000000 */
[----:B------:R-:W-:Y:S01]  /*118f0*/  @!P0 LEA.HI.X R9, R14, R10, R15, 0x2, P6 ;  /* 0x0000000a0e098211 */ /* 0x000fe200030f140f */
[----:B------:R-:W-:Y:S01]  /*11900*/  VIADD R15, R197, 0x38 ;  /* 0x00000038c50f7836 */ /* 0x000fe20000000000 */
[----:B------:R-:W-:Y:S01]  /*11910*/  ISETP.GE.AND P5, PT, R11, UR4, PT ;  /* 0x000000040b007c0c */ /* 0x000fe2000bfa6270 */
[----:B------:R1:W-:Y:S01]  /*11920*/  @!P1 ST.E.64 desc[UR42][R6.64], R34 ;  /* 0x0000002206009985 */ /* 0x0003e2000c101b2a */
[----:B------:R-:W-:Y:S01]  /*11930*/  SHF.R.S32.HI R25, RZ, 0x1f, R25 ;  /* 0x0000001fff197819 */ /* 0x000fe20000011419 */
[----:B------:R-:W-:Y:S01]  /*11940*/  VIADD R14, R197, 0x48 ;  /* 0x00000048c50e7836 */ /* 0x000fe20000000000 */
[C---:B0-----:R-:W-:Y:S01]  /*11950*/  @!P3 LEA R4, P1, R12.reuse, R0, 0x2 ;  /* 0x000000000c04b211 */ /* 0x041fe200078210ff */
[----:B------:R0:W-:Y:S01]  /*11960*/  @!P0 ST.E.64 desc[UR42][R8.64], R38 ;  /* 0x0000002608008985 */ /* 0x0001e2000c101b2a */
[----:B------:R-:W-:Y:S01]  /*11970*/  ISETP.GE.AND P0, PT, R15, UR4, PT ;  /* 0x000000040f007c0c */ /* 0x000fe2000bf06270 */
[C---:B------:R-:W-:Y:S01]  /*11980*/  VIADD R24, R197.reuse, 0x40 ;  /* 0x00000040c5187836 */ /* 0x040fe20000000000 */
[----:B------:R-:W-:Y:S01]  /*11990*/  @!P3 LEA.HI.X R5, R12, R10, R25, 0x2, P1 ;  /* 0x0000000a0c05b211 */ /* 0x000fe200008f1419 */
[----:B------:R-:W-:-:S02]  /*119a0*/  VIADD R25, R197, 0x28 ;  /* 0x00000028c5197836 */ /* 0x000fc40000000000 */
[----:B------:R-:W-:Y:S01]  /*119b0*/  VIADD R12, R197, 0x30 ;  /* 0x00000030c50c7836 */ /* 0x000fe20000000000 */
[----:B------:R-:W-:Y:S01]  /*119c0*/  ISETP.GE.AND P1, PT, R24, UR4, PT ;  /* 0x0000000418007c0c */ /* 0x000fe2000bf26270 */
[----:B------:R2:W-:Y:S01]  /*119d0*/  @!P3 ST.E.64 desc[UR42][R4.64], R42 ;  /* 0x0000002a0400b985 */ /* 0x0005e2000c101b2a */
[C---:B-1----:R-:W-:Y:S02]  /*119e0*/  @!P4 LEA R6, P2, R13.reuse, R0, 0x2 ;  /* 0x000000000d06c211 */ /* 0x042fe400078410ff */
[----:B------:R-:W-:Y:S02]  /*119f0*/  SHF.R.S32.HI R25, RZ, 0x1f, R25 ;  /* 0x0000001fff197819 */ /* 0x000fe40000011419 */
[----:B------:R-:W-:Y:S02]  /*11a00*/  SHF.R.S32.HI R12, RZ, 0x1f, R12 ;  /* 0x0000001fff0c7819 */ /* 0x000fe4000001140c */
[----:B------:R-:W-:Y:S01]  /*11a10*/  @!P4 LEA.HI.X R7, R13, R10, R25, 0x2, P2 ;  /* 0x0000000a0d07c211 */ /* 0x000fe200010f1419 */
[----:B------:R-:W-:Y:S01]  /*11a20*/  VIADD R25, R197, 0x38 ;  /* 0x00000038c5197836 */ /* 0x000fe20000000000 */
[----:B0-----:R-:W-:Y:S01]  /*11a30*/  @!P5 LEA R8, P6, R11, R0, 0x2 ;  /* 0x000000000b08d211 */ /* 0x001fe200078c10ff */
[----:B------:R-:W-:Y:S01]  /*11a40*/  VIADD R13, R197, 0x58 ;  /* 0x00000058c50d7836 */ /* 0x000fe20000000000 */
[----:B------:R-:W-:Y:S01]  /*11a50*/  ISETP.GE.AND P2, PT, R14, UR4, PT ;  /* 0x000000040e007c0c */ /* 0x000fe2000bf46270 */
[----:B------:R0:W-:Y:S01]  /*11a60*/  @!P4 ST.E.64 desc[UR42][R6.64], R46 ;  /* 0x0000002e0600c985 */ /* 0x0001e2000c101b2a */
[----:B------:R-:W-:Y:S01]  /*11a70*/  @!P5 LEA.HI.X R9, R11, R10, R12, 0x2, P6 ;  /* 0x0000000a0b09d211 */ /* 0x000fe200030f140c */
[----:B------:R-:W-:Y:S01]  /*11a80*/  VIADD R12, R197, 0x50 ;  /* 0x00000050c50c7836 */ /* 0x000fe20000000000 */
[----:B--2---:R-:W-:Y:S01]  /*11a90*/  @!P0 LEA R4, P6, R15, R0, 0x2 ;  /* 0x000000000f048211 */ /* 0x004fe200078c10ff */
[----:B------:R-:W-:Y:S01]  /*11aa0*/  VIADD R11, R197, 0x60 ;  /* 0x00000060c50b7836 */ /* 0x000fe20000000000 */
[----:B------:R-:W-:Y:S01]  /*11ab0*/  SHF.R.S32.HI R25, RZ, 0x1f, R25 ;  /* 0x0000001fff197819 */ /* 0x000fe20000011419 */
[----:B------:R1:W-:Y:S01]  /*11ac0*/  @!P5 ST.E.64 desc[UR42][R8.64], R50 ;  /* 0x000000320800d985 */ /* 0x0003e2000c101b2a */
[----:B------:R-:W-:-:S02]  /*11ad0*/  ISETP.GE.AND P3, PT, R12, UR4, PT ;  /* 0x000000040c007c0c */ /* 0x000fc4000bf66270 */
[----:B------:R-:W-:Y:S01]  /*11ae0*/  @!P0 LEA.HI.X R5, R15, R10, R25, 0x2, P6 ;  /* 0x0000000a0f058211 */ /* 0x000fe200030f1419 */
[----:B------:R-:W-:Y:S01]  /*11af0*/  VIADD R15, R197, 0x48 ;  /* 0x00000048c50f7836 */ /* 0x000fe20000000000 */
[----:B------:R-:W-:Y:S01]  /*11b00*/  ISETP.GE.AND P4, PT, R13, UR4, PT ;  /* 0x000000040d007c0c */ /* 0x000fe2000bf86270 */
[----:B------:R-:W-:Y:S01]  /*11b10*/  VIADD R25, R197, 0x40 ;  /* 0x00000040c5197836 */ /* 0x000fe20000000000 */
[-C--:B0-----:R-:W-:Y:S01]  /*11b20*/  @!P1 LEA R6, P5, R24, R0.reuse, 0x2 ;  /* 0x0000000018069211 */ /* 0x081fe200078a10ff */
[----:B------:R0:W-:Y:S01]  /*11b30*/  @!P0 ST.E.64 desc[UR42][R4.64], R54 ;  /* 0x0000003604008985 */ /* 0x0001e2000c101b2a */
[----:B------:R-:W-:Y:S02]  /*11b40*/  SHF.R.S32.HI R15, RZ, 0x1f, R15 ;  /* 0x0000001fff0f7819 */ /* 0x000fe4000001140f */
[----:B------:R-:W-:Y:S02]  /*11b50*/  SHF.R.S32.HI R25, RZ, 0x1f, R25 ;  /* 0x0000001fff197819 */ /* 0x000fe40000011419 */
[----:B-1----:R-:W-:-:S02]  /*11b60*/  @!P2 LEA R8, P6, R14, R0, 0x2 ;  /* 0x000000000e08a211 */ /* 0x002fc400078c10ff */
[-C--:B------:R-:W-:Y:S02]  /*11b70*/  @!P1 LEA.HI.X R7, R24, R10.reuse, R25, 0x2, P5 ;  /* 0x0000000a18079211 */ /* 0x080fe400028f1419 */
[----:B------:R-:W-:Y:S01]  /*11b80*/  @!P2 LEA.HI.X R9, R14, R10, R15, 0x2, P6 ;  /* 0x0000000a0e09a211 */ /* 0x000fe200030f140f */
[----:B------:R-:W-:Y:S01]  /*11b90*/  VIADD R14, R197, 0x50 ;  /* 0x00000050c50e7836 */ /* 0x000fe20000000000 */
[----:B------:R-:W-:Y:S01]  /*11ba0*/  ISETP.GE.AND P5, PT, R11, UR4, PT ;  /* 0x000000040b007c0c */ /* 0x000fe2000bfa6270 */
[----:B------:R1:W-:Y:S01]  /*11bb0*/  @!P1 ST.E.64 desc[UR42][R6.64], R58 ;  /* 0x0000003a06009985 */ /* 0x0003e2000c101b2a */
[----:B------:R-:W-:Y:S02]  /*11bc0*/  ISETP.GE.AND P0, PT, R220, UR4, PT ;  /* 0x00000004dc007c0c */ /* 0x000fe4000bf06270 */
[----:B0-----:R-:W-:Y:S01]  /*11bd0*/  @!P3 LEA R4, P6, R12, R0, 0x2 ;  /* 0x000000000c04b211 */ /* 0x001fe200078c10ff */
[----:B------:R0:W-:Y:S01]  /*11be0*/  @!P2 ST.E.64 desc[UR42][R8.64], R62 ;  /* 0x0000003e0800a985 */ /* 0x0001e2000c101b2a */
[----:B------:R-:W-:-:S02]  /*11bf0*/  SHF.R.S32.HI R14, RZ, 0x1f, R14 ;  /* 0x0000001fff0e7819 */ /* 0x000fc4000001140e */
[----:B------:R-:W-:Y:S02]  /*11c00*/  ISETP.GE.AND P1, PT, R218, UR4, PT ;  /* 0x00000004da007c0c */ /* 0x000fe4000bf26270 */
[----:B------:R-:W-:Y:S01]  /*11c10*/  @!P3 LEA.HI.X R5, R12, R10, R14, 0x2, P6 ;  /* 0x0000000a0c05b211 */ /* 0x000fe200030f140e */
[C---:B------:R-:W-:Y:S02]  /*11c20*/  VIADD R14, R197.reuse, 0x58 ;  /* 0x00000058c50e7836 */ /* 0x040fe40000000000 */
[----:B------:R-:W-:Y:S01]  /*11c30*/  VIADD R12, R197, 0x60 ;  /* 0x00000060c50c7836 */ /* 0x000fe20000000000 */
[----:B-1----:R-:W-:Y:S01]  /*11c40*/  @!P4 LEA R6, P2, R13, R0, 0x2 ;  /* 0x000000000d06c211 */ /* 0x002fe200078410ff */
[----:B------:R1:W-:Y:S01]  /*11c50*/  @!P3 ST.E.64 desc[UR42][R4.64], R66 ;  /* 0x000000420400b985 */ /* 0x0003e2000c101b2a */
[----:B------:R-:W-:Y:S02]  /*11c60*/  SHF.R.S32.HI R14, RZ, 0x1f, R14 ;  /* 0x0000001fff0e7819 */ /* 0x000fe4000001140e */
[----:B------:R-:W-:-:S02]  /*11c70*/  SHF.R.S32.HI R12, RZ, 0x1f, R12 ;  /* 0x0000001fff0c7819 */ /* 0x000fc4000001140c */
[----:B------:R-:W-:Y:S02]  /*11c80*/  @!P4 LEA.HI.X R7, R13, R10, R14, 0x2, P2 ;  /* 0x0000000a0d07c211 */ /* 0x000fe400010f140e */
[----:B------:R-:W-:Y:S02]  /*11c90*/  ISETP.GE.AND P2, PT, R196, UR4, PT ;  /* 0x00000004c4007c0c */ /* 0x000fe4000bf46270 */
[C---:B0-----:R-:W-:Y:S01]  /*11ca0*/  @!P5 LEA R8, P6, R11.reuse, R0, 0x2 ;  /* 0x000000000b08d211 */ /* 0x041fe200078c10ff */
[----:B------:R0:W-:Y:S03]  /*11cb0*/  @!P4 ST.E.64 desc[UR42][R6.64], R70 ;  /* 0x000000460600c985 */ /* 0x0001e6000c101b2a */
[----:B------:R-:W-:Y:S02]  /*11cc0*/  @!P5 LEA.HI.X R9, R11, R10, R12, 0x2, P6 ;  /* 0x0000000a0b09d211 */ /* 0x000fe400030f140c */
[----:B-1----:R-:W-:-:S03]  /*11cd0*/  @!P0 LEA R4, P4, R220, R0, 0x2 ;  /* 0x00000000dc048211 */ /* 0x002fc600078810ff */
[----:B------:R1:W-:Y:S01]  /*11ce0*/  @!P5 ST.E.64 desc[UR42][R8.64], R74 ;  /* 0x0000004a0800d985 */ /* 0x0003e2000c101b2a */
[----:B------:R-:W-:Y:S02]  /*11cf0*/  @!P0 LEA.HI.X R5, R220, R10, R222, 0x2, P4 ;  /* 0x0000000adc058211 */ /* 0x000fe400020f14de */
[----:B------:R-:W-:Y:S02]  /*11d00*/  ISETP.GE.AND P4, PT, R181, UR4, PT ;  /* 0x00000004b5007c0c */ /* 0x000fe4000bf86270 */
[----:B------:R-:W-:Y:S01]  /*11d10*/  ISETP.GE.AND P5, PT, R183, UR4, PT ;  /* 0x00000004b7007c0c */ /* 0x000fe2000bfa6270 */
[----:B------:R2:W-:Y:S01]  /*11d20*/  @!P0 ST.E.64 desc[UR42][R4.64], R78 ;  /* 0x0000004e04008985 */ /* 0x0005e2000c101b2a */
[----:B0-----:R-:W-:-:S04]  /*11d30*/  @!P1 LEA R6, P3, R218, R0, 0x2 ;  /* 0x00000000da069211 */ /* 0x001fc800078610ff */
[----:B------:R-:W-:Y:S02]  /*11d40*/  @!P1 LEA.HI.X R7, R218, R10, R219, 0x2, P3 ;  /* 0x0000000ada079211 */ /* 0x000fe400018f14db */
[----:B------:R-:W-:Y:S02]  /*11d50*/  ISETP.GE.AND P3, PT, R179, UR4, PT ;  /* 0x00000004b3007c0c */ /* 0x000fe4000bf66270 */
[C---:B-1----:R-:W-:Y:S01]  /*11d60*/  @!P2 LEA R8, P6, R196.reuse, R0, 0x2 ;  /* 0x00000000c408a211 */ /* 0x042fe200078c10ff */
[----:B------:R0:W-:Y:S01]  /*11d70*/  @!P1 ST.E.64 desc[UR42][R6.64], R82 ;  /* 0x0000005206009985 */ /* 0x0001e2000c101b2a */
[----:B------:R-:W-:Y:S02]  /*11d80*/  ISETP.GE.AND P1, PT, R175, UR4, PT ;  /* 0x00000004af007c0c */ /* 0x000fe4000bf26270 */
[----:B------:R-:W-:Y:S02]  /*11d90*/  @!P2 LEA.HI.X R9, R196, R10, R217, 0x2, P6 ;  /* 0x0000000ac409a211 */ /* 0x000fe400030f14d9 */
[----:B--2---:R-:W-:-:S03]  /*11da0*/  @!P5 LEA R4, P6, R183, R0, 0x2 ;  /* 0x00000000b704d211 */ /* 0x004fc600078c10ff */
[----:B------:R1:W-:Y:S01]  /*11db0*/  @!P2 ST.E.64 desc[UR42][R8.64], R86 ;  /* 0x000000560800a985 */ /* 0x0003e2000c101b2a */
[----:B------:R-:W-:Y:S02]  /*11dc0*/  ISETP.GE.AND P2, PT, R177, UR4, PT ;  /* 0x00000004b1007c0c */ /* 0x000fe4000bf46270 */
[----:B------:R-:W-:Y:S02]  /*11dd0*/  @!P5 LEA.HI.X R5, R183, R10, R184, 0x2, P6 ;  /* 0x0000000ab705d211 */ /* 0x000fe400030f14b8 */
[----:B0-----:R-:W-:-:S03]  /*11de0*/  @!P4 LEA R6, P0, R181, R0, 0x2 ;  /* 0x00000000b506c211 */ /* 0x001fc600078010ff */
[----:B------:R0:W-:Y:S01]  /*11df0*/  @!P5 ST.E.64 desc[UR42][R4.64], R90 ;  /* 0x0000005a0400d985 */ /* 0x0001e2000c101b2a */
[----:B------:R-:W-:Y:S02]  /*11e00*/  ISETP.GE.AND P5, PT, R171, UR4, PT ;  /* 0x00000004ab007c0c */ /* 0x000fe4000bfa6270 */
[----:B------:R-:W-:Y:S02]  /*11e10*/  @!P4 LEA.HI.X R7, R181, R10, R182, 0x2, P0 ;  /* 0x0000000ab507c211 */ /* 0x000fe400000f14b6 */
[----:B------:R-:W-:Y:S02]  /*11e20*/  ISETP.GE.AND P0, PT, R173, UR4, PT ;  /* 0x00000004ad007c0c */ /* 0x000fe4000bf06270 */
[----:B-1----:R-:W-:Y:S01]  /*11e30*/  @!P3 LEA R8, P6, R179, R0, 0x2 ;  /* 0x00000000b308b211 */ /* 0x002fe200078c10ff */
[----:B------:R1:W-:Y:S01]  /*11e40*/  @!P4 ST.E.64 desc[UR42][R6.64], R94 ;  /* 0x0000005e0600c985 */ /* 0x0003e2000c101b2a */
[----:B------:R-:W-:Y:S02]  /*11e50*/  ISETP.GE.AND P4, PT, R169, UR4, PT ;  /* 0x00000004a9007c0c */ /* 0x000fe4000bf86270 */
[----:B------:R-:W-:-:S02]  /*11e60*/  @!P3 LEA.HI.X R9, R179, R10, R180, 0x2, P6 ;  /* 0x0000000ab309b211 */ /* 0x000fc400030f14b4 */
[----:B0-----:R-:W-:-:S03]  /*11e70*/  @!P2 LEA R4, P6, R177, R0, 0x2 ;  /* 0x00000000b104a211 */ /* 0x001fc600078c10ff */
[----:B------:R0:W-:Y:S01]  /*11e80*/  @!P3 ST.E.64 desc[UR42][R8.64], R98 ;  /* 0x000000620800b985 */ /* 0x0001e2000c101b2a */
[----:B------:R-:W-:Y:S02]  /*11e90*/  @!P2 LEA.HI.X R5, R177, R10, R178, 0x2, P6 ;  /* 0x0000000ab105a211 */ /* 0x000fe400030f14b2 */
[----:B-1----:R-:W-:-:S03]  /*11ea0*/  @!P1 LEA R6, P3, R175, R0, 0x2 ;  /* 0x00000000af069211 */ /* 0x002fc600078610ff */
[----:B------:R1:W-:Y:S01]  /*11eb0*/  @!P2 ST.E.64 desc[UR42][R4.64], R102 ;  /* 0x000000660400a985 */ /* 0x0003e2000c101b2a */
[----:B------:R-:W-:Y:S02]  /*11ec0*/  @!P1 LEA.HI.X R7, R175, R10, R176, 0x2, P3 ;  /* 0x0000000aaf079211 */ /* 0x000fe400018f14b0 */
[----:B------:R-:W-:Y:S02]  /*11ed0*/  ISETP.GE.AND P3, PT, R167, UR4, PT ;  /* 0x00000004a7007c0c */ /* 0x000fe4000bf66270 */
[C---:B0-----:R-:W-:Y:S01]  /*11ee0*/  @!P0 LEA R8, P6, R173.reuse, R0, 0x2 ;  /* 0x00000000ad088211 */ /* 0x041fe200078c10ff */
[----:B------:R0:W-:Y:S03]  /*11ef0*/  @!P1 ST.E.64 desc[UR42][R6.64], R106 ;  /* 0x0000006a06009985 */ /* 0x0001e6000c101b2a */
[----:B------:R-:W-:Y:S02]  /*11f00*/  @!P0 LEA.HI.X R9, R173, R10, R174, 0x2, P6 ;  /* 0x0000000aad098211 */ /* 0x000fe400030f14ae */
[----:B-1----:R-:W-:-:S03]  /*11f10*/  @!P5 LEA R4, P1, R171, R0, 0x2 ;  /* 0x00000000ab04d211 */ /* 0x002fc600078210ff */
[----:B------:R1:W-:Y:S01]  /*11f20*/  @!P0 ST.E.64 desc[UR42][R8.64], R110 ;  /* 0x0000006e08008985 */ /* 0x0003e2000c101b2a */
[----:B------:R-:W-:Y:S02]  /*11f30*/  ISETP.GE.AND P0, PT, R165, UR4, PT ;  /* 0x00000004a5007c0c */ /* 0x000fe4000bf06270 */
[----:B------:R-:W-:Y:S02]  /*11f40*/  @!P5 LEA.HI.X R5, R171, R10, R172, 0x2, P1 ;  /* 0x0000000aab05d211 */ /* 0x000fe400008f14ac */
[----:B------:R-:W-:Y:S02]  /*11f50*/  ISETP.GE.AND P1, PT, R163, UR4, PT ;  /* 0x00000004a3007c0c */ /* 0x000fe4000bf26270 */
[C---:B0-----:R-:W-:Y:S01]  /*11f60*/  @!P4 LEA R6, P2, R169.reuse, R0, 0x2 ;  /* 0x00000000a906c211 */ /* 0x041fe200078410ff */
[----:B------:R0:W-:Y:S03]  /*11f70*/  @!P5 ST.E.64 desc[UR42][R4.64], R114 ;  /* 0x000000720400d985 */ /* 0x0001e6000c101b2a */
[----:B------:R-:W-:-:S02]  /*11f80*/  @!P4 LEA.HI.X R7, R169, R10, R170, 0x2, P2 ;  /* 0x0000000aa907c211 */ /* 0x000fc400010f14aa */
[----:B------:R-:W-:Y:S02]  /*11f90*/  ISETP.GE.AND P2, PT, R157, UR4, PT ;  /* 0x000000049d007c0c */ /* 0x000fe4000bf46270 */
[----:B-1----:R-:W-:Y:S01]  /*11fa0*/  @!P3 LEA R8, P6, R167, R0, 0x2 ;  /* 0x00000000a708b211 */ /* 0x002fe200078c10ff */
[----:B------:R1:W-:Y:S01]  /*11fb0*/  @!P4 ST.E.64 desc[UR42][R6.64], R118 ;  /* 0x000000760600c985 */ /* 0x0003e2000c101b2a */
[----:B------:R-:W-:Y:S02]  /*11fc0*/  ISETP.GE.AND P4, PT, R161, UR4, PT ;  /* 0x00000004a1007c0c */ /* 0x000fe4000bf86270 */
[----:B------:R-:W-:Y:S02]  /*11fd0*/  @!P3 LEA.HI.X R9, R167, R10, R168, 0x2, P6 ;  /* 0x0000000aa709b211 */ /* 0x000fe400030f14a8 */
[----:B0-----:R-:W-:-:S03]  /*11fe0*/  @!P1 LEA R4, P6, R163, R0, 0x2 ;  /* 0x00000000a3049211 */ /* 0x001fc600078c10ff */
[----:B------:R0:W-:Y:S01]  /*11ff0*/  @!P3 ST.E.64 desc[UR42][R8.64], R122 ;  /* 0x0000007a0800b985 */ /* 0x0001e2000c101b2a */
[----:B------:R-:W-:Y:S02]  /*12000*/  ISETP.GE.AND P3, PT, R159, UR4, PT ;  /* 0x000000049f007c0c */ /* 0x000fe4000bf66270 */
[----:B------:R-:W-:Y:S02]  /*12010*/  @!P1 LEA.HI.X R5, R163, R10, R164, 0x2, P6 ;  /* 0x0000000aa3059211 */ /* 0x000fe400030f14a4 */
[----:B-1----:R-:W-:-:S04]  /*12020*/  @!P0 LEA R6, P5, R165, R0, 0x2 ;  /* 0x00000000a5068211 */ /* 0x002fc800078a10ff */
[----:B------:R-:W-:Y:S02]  /*12030*/  @!P0 LEA.HI.X R7, R165, R10, R166, 0x2, P5 ;  /* 0x0000000aa5078211 */ /* 0x000fe400028f14a6 */
[----:B------:R-:W-:-:S03]  /*12040*/  ISETP.GE.AND P5, PT, R152, UR4, PT ;  /* 0x0000000498007c0c */ /* 0x000fc6000bfa6270 */
[----:B------:R1:W-:Y:S04]  /*12050*/  @!P0 ST.E.64 desc[UR42][R6.64], R126 ;  /* 0x0000007e06008985 */ /* 0x0003e8000c101b2a */
[----:B------:R2:W-:Y:S01]  /*12060*/  @!P1 ST.E.64 desc[UR42][R4.64], R130 ;  /* 0x0000008204009985 */ /* 0x0005e2000c101b2a */
[----:B0-----:R-:W-:-:S04]  /*12070*/  @!P2 LEA R8, P1, R157, R0, 0x2 ;  /* 0x000000009d08a211 */ /* 0x001fc800078210ff */
[----:B------:R-:W-:Y:S02]  /*12080*/  @!P2 LEA.HI.X R9, R157, R10, R158, 0x2, P1 ;  /* 0x0000000a9d09a211 */ /* 0x000fe400008f149e */
[-C--:B-1----:R-:W-:Y:S02]  /*12090*/  @!P4 LEA R6, P0, R161, R0.reuse, 0x2 ;  /* 0x00000000a106c211 */ /* 0x082fe400078010ff */
[----:B--2---:R-:W-:Y:S02]  /*120a0*/  @!P3 LEA R4, P6, R159, R0, 0x2 ;  /* 0x000000009f04b211 */ /* 0x004fe400078c10ff */
[----:B------:R-:W-:Y:S02]  /*120b0*/  @!P4 LEA.HI.X R7, R161, R10, R162, 0x2, P0 ;  /* 0x0000000aa107c211 */ /* 0x000fe400000f14a2 */
[C---:B------:R-:W-:Y:S02]  /*120c0*/  @!P5 LEA R12, P0, R152.reuse, R0, 0x2 ;  /* 0x00000000980cd211 */ /* 0x040fe400078010ff */
[-C--:B------:R-:W-:Y:S01]  /*120d0*/  @!P3 LEA.HI.X R5, R159, R10.reuse, R160, 0x2, P6 ;  /* 0x0000000a9f05b211 */ /* 0x080fe200030f14a0 */
[----:B------:R4:W-:Y:S01]  /*120e0*/  @!P4 ST.E.64 desc[UR42][R6.64], R134 ;  /* 0x000000860600c985 */ /* 0x0009e2000c101b2a */
[----:B------:R-:W-:-:S02]  /*120f0*/  @!P5 LEA.HI.X R13, R152, R10, R156, 0x2, P0 ;  /* 0x0000000a980dd211 */ /* 0x000fc400000f149c */
[----:B------:R-:W-:Y:S01]  /*12100*/  ISETP.GE.AND P0, PT, R20, UR4, PT ;  /* 0x0000000414007c0c */ /* 0x000fe2000bf06270 */
[----:B------:R4:W-:Y:S04]  /*12110*/  @!P3 ST.E.64 desc[UR42][R4.64], R138 ;  /* 0x0000008a0400b985 */ /* 0x0009e8000c101b2a */
[----:B------:R4:W-:Y:S04]  /*12120*/  @!P2 ST.E.64 desc[UR42][R8.64], R142 ;  /* 0x0000008e0800a985 */ /* 0x0009e8000c101b2a */
[----:B------:R4:W-:Y:S04]  /*12130*/  @!P5 ST.E.64 desc[UR42][R12.64], R146 ;  /* 0x000000920c00d985 */ /* 0x0009e8000c101b2a */
[----:B------:R-:W-:Y:S05]  /*12140*/  @P0 BRA `(.L_x_3923) ;  /* 0x0000001000280947 */ /* 0x000fea0003800000 */
[----:B----4-:R-:W-:-:S04]  /*12150*/  LEA R4, P0, R20, R0, 0x2 ;  /* 0x0000000014047211 */ /* 0x010fc800078010ff */
[----:B------:R-:W-:-:S05]  /*12160*/  LEA.HI.X R5, R20, R10, R21, 0x2, P0 ;  /* 0x0000000a14057211 */ /* 0x000fca00000f1415 */
[----:B------:R0:W-:Y:S01]  /*12170*/  ST.E.64 desc[UR42][R4.64], R150 ;  /* 0x0000009604007985 */ /* 0x0001e2000c101b2a */
[----:B------:R-:W-:Y:S05]  /*12180*/  BRA `(.L_x_3923) ;  /* 0x0000001000187947 */ /* 0x000fea0003800000 */
.L_x_3917:
[----:B------:R-:W4:Y:S01]  /*12190*/  LDL.LU R6, [R1+0x20] ;  /* 0x0000200001067983 */ /* 0x000f220000300800 */
[----:B------:R-:W-:Y:S01]  /*121a0*/  ULDC.64 UR6, c[0x0][0xc08] ;  /* 0x0003020000067ab9 */ /* 0x000fe20000000a00 */
[----:B------:R-:W-:Y:S02]  /*121b0*/  ULDC.64 UR4, c[0x0][0xc00] ;  /* 0x0003000000047ab9 */ /* 0x000fe40000000a00 */
[----:B------:R-:W2:Y:S04]  /*121c0*/  LDL.LU R0, [R1+0x24] ;  /* 0x0000240001007983 */ /* 0x000ea80000300800 */
[----:B01----:R-:W3:Y:S01]  /*121d0*/  LDL R10, [R1+0x1c] ;  /* 0x00001c00010a7983 */ /* 0x003ee20000100800 */
[----:B------:R-:W-:Y:S01]  /*121e0*/  ISETP.NE.U32.AND P1, PT, RZ, UR6, PT ;  /* 0x00000006ff007c0c */ /* 0x000fe2000bf25070 */
[----:B------:R-:W-:Y:S01]  /*121f0*/  IMAD.MOV.U32 R3, RZ, RZ, RZ ;  /* 0x000000ffff037224 */ /* 0x000fe200078e00ff */
[----:B------:R-:W-:-:S02]  /*12200*/  ISETP.NE.U32.AND P0, PT, RZ, UR4, PT ;  /* 0x00000004ff007c0c */ /* 0x000fc4000bf05070 */
[----:B------:R-:W-:Y:S02]  /*12210*/  ISETP.NE.AND.EX P1, PT, RZ, UR7, PT, P1 ;  /* 0x00000007ff007c0c */ /* 0x000fe4000bf25310 */
[----:B------:R-:W-:Y:S01]  /*12220*/  ISETP.NE.AND.EX P0, PT, RZ, UR5, PT, P0 ;  /* 0x00000005ff007c0c */ /* 0x000fe2000bf05300 */
[----:B------:R-:W0:Y:S01]  /*12230*/  S2R R8, SR_TID.X ;  /* 0x0000000000087919 */ /* 0x000e220000002100 */
[----:B----4-:R-:W-:-:S04]  /*12240*/  IADD3 R4, P2, R6, UR4, RZ ;  /* 0x0000000406047c10 */ /* 0x010fc8000ff5e0ff */
[----:B--2---:R-:W-:-:S05]  /*12250*/  IADD3.X R5, R0, UR5, RZ, P2, !PT ;  /* 0x0000000500057c10 */ /* 0x004fca00097fe4ff */
[----:B------:R-:W-:Y:S01]  /*12260*/  @P1 IADD3 R6, P2, R6, UR6, RZ ;  /* 0x0000000606061c10 */ /* 0x000fe2000ff5e0ff */
[----:B------:R-:W-:Y:S01]  /*12270*/  ULDC UR4, c[0x0][0xa88] ;  /* 0x0002a20000047ab9 */ /* 0x000fe20000000800 */
[----:B------:R1:W5:Y:S02]  /*12280*/  @P0 LDG.E R3, desc[UR42][R4.64] ;  /* 0x0000002a04030981 */ /* 0x000364000c1e1900 */
[----:B------:R-:W-:Y:S01]  /*12290*/  @P1 IADD3.X R7, R0, UR7, RZ, P2, !PT ;  /* 0x0000000700071c10 */ /* 0x000fe200097fe4ff */
[----:B------:R-:W-:-:S06]  /*122a0*/  IMAD.U32 R0, RZ, RZ, UR4 ;  /* 0x00000004ff007e24 */ /* 0x000fcc000f8e00ff */
[----:B------:R1:W5:Y:S01]  /*122b0*/  @P1 LDG.E R0, desc[UR42][R6.64] ;  /* 0x0000002a06001981 */ /* 0x000362000c1e1900 */
[----:B---3--:R-:W-:Y:S01]  /*122c0*/  ISETP.NE.AND P2, PT, R10, RZ, PT ;  /* 0x000000ff0a00720c */ /* 0x008fe20003f45270 */
[----:B0-----:R-:W-:-:S05]  /*122d0*/  VIADD R9, R8, 0xffffff80 ;  /* 0xffffff8008097836 */ /* 0x001fca0000000000 */
[----:B------:R-:W-:-:S07]  /*122e0*/  ISETP.GT.AND P3, PT, R9, 0x3f, PT ;  /* 0x0000003f0900780c */ /* 0x000fce0003f64270 */
[----:B------:R-:W0:Y:S02]  /*122f0*/  @!P2 LDC R10, c[0x0][0xad4] ;  /* 0x0002b500ff0aab82 */ /* 0x000e240000000800 */
[----:B0-----:R1:W-:Y:S01]  /*12300*/  @!P2 STL [R1+0x1c], R10 ;  /* 0x00001c0a0100a387 */ /* 0x0013e20000100800 */
[----:B------:R-:W-:Y:S01]  /*12310*/  ISETP.GT.AND P2, PT, R10, 0x1, PT ;  /* 0x000000010a00780c */ /* 0x000fe20003f44270 */
[----:B------:R-:W-:-:S12]  /*12320*/  @P1 BRA `(.L_x_3926) ;  /* 0x0000000000101947 */ /* 0x000fd80003800000 */
[----:B------:R-:W-:Y:S05]  /*12330*/  @!P0 BRA `(.L_x_3926) ;  /* 0x00000000000c8947 */ /* 0x000fea0003800000 */
[----:B-1----:R-:W2:Y:S04]  /*12340*/  LDG.E R7, desc[UR42][R4.64] ;  /* 0x0000002a04077981 */ /* 0x002ea8000c1e1900 */
[----:B-----5:R-:W2:Y:S02]  /*12350*/  LDG.E R0, desc[UR42][R4.64+0x4] ;  /* 0x0000042a04007981 */ /* 0x020ea4000c1e1900 */
[----:B--2---:R-:W-:-:S07]  /*12360*/  IMAD.IADD R0, R0, 0x1, -R7 ;  /* 0x0000000100007824 */ /* 0x004fce00078e0a07 */
.L_x_3926:
[----:B-1----:R-:W2:Y:S04]  /*12370*/  LDL.LU R5, [R1+0x18] ;  /* 0x0000180001057983 */ /* 0x002ea80000300800 */
[----:B------:R-:W3:Y:S01]  /*12380*/  LDL.LU R4, [R1+0x40] ;  /* 0x0000400001047983 */ /* 0x000ee20000300800 */
[----:B------:R-:W-:Y:S01]  /*12390*/  BSSY B1, `(.L_x_3927) ;  /* 0x0000038000017945 */ /* 0x000fe20003800000 */
[----:B-----5:R-:W-:Y:S02]  /*123a0*/  SHF.R.S32.HI R26, RZ, 0x1f, R3 ;  /* 0x0000001fff1a7819 */ /* 0x020fe40000011403 */
[----:B--2---:R-:W-:Y:S02]  /*123b0*/  SEL R21, R5, RZ, !P0 ;  /* 0x000000ff05157207 */ /* 0x004fe40004000000 */
[----:B---3--:R-:W-:Y:S01]  /*123c0*/  SEL R28, R4, RZ, !P0 ;  /* 0x000000ff041c7207 */ /* 0x008fe20004000000 */
[----:B------:R-:W-:Y:S06]  /*123d0*/  @P3 BRA `(.L_x_3928) ;  /* 0x0000000000cc3947 */ /* 0x000fec0003800000 */
[----:B------:R-:W2:Y:S01]  /*123e0*/  LDL R4, [R1+0x28] ;  /* 0x0000280001047983 */ /* 0x000ea20000100800 */
[----:B------:R-:W0:Y:S02]  /*123f0*/  LDC R31, c[0x0][0xbe8] ;  /* 0x0002fa00ff1f7b82 */ /* 0x000e240000000800 */
[----:B0-----:R-:W-:Y:S01]  /*12400*/  IMAD R5, R0, R31, RZ ;  /* 0x0000001f00057224 */ /* 0x001fe200078e02ff */
[----:B--2---:R-:W-:-:S05]  /*12410*/  LEA R4, R4, R8, 0x6 ;  /* 0x0000000804047211 */ /* 0x004fca00078e30ff */
[----:B------:R-:W-:-:S05]  /*12420*/  VIADD R30, R4, 0xffffff80 ;  /* 0xffffff80041e7836 */ /* 0x000fca0000000000 */
[----:B------:R-:W-:-:S13]  /*12430*/  ISETP.GE.AND P0, PT, R30, R5, PT ;  /* 0x000000051e00720c */ /* 0x000fda0003f06270 */
[----:B------:R-:W-:Y:S05]  /*12440*/  @P0 BRA `(.L_x_3928) ;  /* 0x0000000000b00947 */ /* 0x000fea0003800000 */
[----:B------:R-:W2:Y:S01]  /*12450*/  LDL.LU R32, [R1+0x38] ;  /* 0x0000380001207983 */ /* 0x000ea20000300800 */
[----:B------:R-:W-:Y:S01]  /*12460*/  IMAD.MOV.U32 R24, RZ, RZ, 0x9b8 ;  /* 0x000009b8ff187424 */ /* 0x000fe200078e00ff */
[----:B------:R-:W-:Y:S01]  /*12470*/  ISETP.GT.AND P0, PT, R10, 0x1, PT ;  /* 0x000000010a00780c */ /* 0x000fe20003f04270 */
[----:B------:R-:W-:Y:S01]  /*12480*/  IMAD.MOV.U32 R25, RZ, RZ, R30 ;  /* 0x000000ffff197224 */ /* 0x000fe200078e001e */
[----:B------:R-:W-:Y:S01]  /*12490*/  ISETP.NE.AND P1, PT, R31, 0x1, PT ;  /* 0x000000011f00780c */ /* 0x000fe20003f25270 */
[----:B------:R-:W0:Y:S01]  /*124a0*/  LDC.64 R10, c[0x0][0xba8] ;  /* 0x0002ea00ff0a7b82 */ /* 0x000e220000000a00 */
[----:B------:R-:W-:-:S07]  /*124b0*/  SEL R24, R24, 0x978, P0 ;  /* 0x0000097818187807 */ /* 0x000fce0000000000 */
[----:B------:R-:W1:Y:S08]  /*124c0*/  LDC.64 R4, c[0x0][R24+0x220] ;  /* 0x0000880018047b82 */ /* 0x000e700000000a00 */
[----:B------:R-:W3:Y:S08]  /*124d0*/  LDC.64 R12, c[0x0][R24+0x218] ;  /* 0x00008600180c7b82 */ /* 0x000ef00000000a00 */
[----:B------:R-:W4:Y:S08]  /*124e0*/  LDC.64 R6, c[0x0][R24+0x228] ;  /* 0x00008a0018067b82 */ /* 0x000f300000000a00 */
[----:B------:R-:W5:Y:S08]  /*124f0*/  @P1 LDC R15, c[0x0][0xbec] ;  /* 0x0002fb00ff0f1b82 */ /* 0x000f700000000800 */
[----:B------:R-:W4:Y:S08]  /*12500*/  LDC.64 R8, c[0x0][R24+0x210] ;  /* 0x0000840018087b82 */ /* 0x000f300000000a00 */
[----:B------:R-:W4:Y:S01]  /*12510*/  @P1 LDC R29, c[0x0][0xbf0] ;  /* 0x0002fc00ff1d1b82 */ /* 0x000f220000000800 */
[----:B-----5:R-:W-:-:S07]  /*12520*/  @P1 IMAD.HI.U32 R20, R30, R15, RZ ;  /* 0x0000000f1e141227 */ /* 0x020fce00078e00ff */
[----:B0-----:R-:W0:Y:S01]  /*12530*/  @!P0 LDC R10, c[0x0][0xb50] ;  /* 0x0002d400ff0a8b82 */ /* 0x001e220000000800 */
[-C--:B-1----:R-:W-:Y:S02]  /*12540*/  IMAD R5, R5, R21.reuse, RZ ;  /* 0x0000001505057224 */ /* 0x082fe400078e02ff */
[----:B------:R-:W-:-:S05]  /*12550*/  IMAD.WIDE.U32 R14, R4, R21, RZ ;  /* 0x00000015040e7225 */ /* 0x000fca00078e00ff */
[----:B------:R-:W1:Y:S01]  /*12560*/  @!P0 LDC R11, c[0x0][0xb54] ;  /* 0x0002d500ff0b8b82 */ /* 0x000e620000000800 */
[-C--:B---3--:R-:W-:Y:S02]  /*12570*/  IMAD R27, R13, R184.reuse, RZ ;  /* 0x000000b80d1b7224 */ /* 0x088fe400078e02ff */
[----:B------:R-:W-:Y:S01]  /*12580*/  IMAD.WIDE.U32 R12, R12, R184, RZ ;  /* 0x000000b80c0c7225 */ /* 0x000fe200078e00ff */
[----:B----4-:R-:W-:-:S03]  /*12590*/  @P1 SHF.R.U32.HI R25, RZ, R29, R20 ;  /* 0x0000001dff191219 */ /* 0x010fc60000011614 */
[----:B------:R-:W-:Y:S01]  /*125a0*/  IMAD R29, R4, R28, R5 ;  /* 0x0000001c041d7224 */ /* 0x000fe200078e0205 */
[----:B------:R-:W-:Y:S01]  /*125b0*/  IADD3 R12, P1, P3, R14, R12, R3 ;  /* 0x0000000c0e0c7210 */ /* 0x000fe20007b3e003 */
[----:B------:R-:W-:Y:S02]  /*125c0*/  IMAD.IADD R27, R13, 0x1, R27 ;  /* 0x000000010d1b7824 */ /* 0x000fe400078e021b */
[----:B------:R-:W-:Y:S02]  /*125d0*/  IMAD.MOV R4, RZ, RZ, -R25 ;  /* 0x000000ffff047224 */ /* 0x000fe400078e0a19 */
[----:B------:R-:W-:Y:S01]  /*125e0*/  IMAD.IADD R29, R15, 0x1, R29 ;  /* 0x000000010f1d7824 */ /* 0x000fe200078e021d */
[----:B--2---:R-:W-:-:S05]  /*125f0*/  SEL R5, R32, RZ, P0 ;  /* 0x000000ff20057207 */ /* 0x004fca0000000000 */
[-C--:B------:R-:W-:Y:S02]  /*12600*/  IMAD R13, R7, R5.reuse, RZ ;  /* 0x00000005070d7224 */ /* 0x080fe400078e02ff */
[----:B------:R-:W-:-:S04]  /*12610*/  IMAD.WIDE.U32 R6, R6, R5, RZ ;  /* 0x0000000506067225 */ /* 0x000fc800078e00ff */
[----:B------:R-:W-:Y:S01]  /*12620*/  IMAD R5, R31, R4, R30 ;  /* 0x000000041f057224 */ /* 0x000fe200078e021e */
[----:B------:R-:W-:Y:S01]  /*12630*/  IADD3.X R4, R29, R27, R26, P1, P3 ;  /* 0x0000001b1d047210 */ /* 0x000fe20000fe641a */
[----:B------:R-:W-:Y:S01]  /*12640*/  IMAD.IADD R13, R7, 0x1, R13 ;  /* 0x00000001070d7824 */ /* 0x000fe200078e020d */
[----:B------:R-:W-:Y:S02]  /*12650*/  IADD3 R6, P0, P1, R25, R12, R6 ;  /* 0x0000000c19067210 */ /* 0x000fe4000791e006 */
[----:B------:R-:W-:-:S04]  /*12660*/  SHF.R.S32.HI R25, RZ, 0x1f, R25 ;  /* 0x0000001fff197819 */ /* 0x000fc80000011419 */
[----:B------:R-:W-:Y:S01]  /*12670*/  IADD3.X R7, R25, R4, R13, P0, P1 ;  /* 0x0000000419077210 */ /* 0x000fe200007e240d */
[-C--:B------:R-:W-:Y:S01]  /*12680*/  IMAD R4, R9, R5.reuse, RZ ;  /* 0x0000000509047224 */ /* 0x080fe200078e02ff */
[----:B------:R-:W-:Y:S01]  /*12690*/  SHF.R.S32.HI R13, RZ, 0x1f, R5 ;  /* 0x0000001fff0d7819 */ /* 0x000fe20000011405 */
[----:B------:R-:W-:-:S04]  /*126a0*/  IMAD.WIDE.U32 R6, R8, R5, R6 ;  /* 0x0000000508067225 */ /* 0x000fc800078e0006 */
[----:B------:R-:W-:Y:S01]  /*126b0*/  IMAD R13, R8, R13, R4 ;  /* 0x0000000d080d7224 */ /* 0x000fe200078e0204 */
[----:B0-----:R-:W-:Y:S01]  /*126c0*/  LEA R10, P0, R6, R10, 0x2 ;  /* 0x0000000a060a7211 */ /* 0x001fe200078010ff */
[----:B------:R-:W-:Y:S02]  /*126d0*/  IMAD.MOV.U32 R5, RZ, RZ, -0x800000 ;  /* 0xff800000ff057424 */ /* 0x000fe400078e00ff */
[----:B------:R-:W-:-:S05]  /*126e0*/  IMAD.IADD R4, R7, 0x1, R13 ;  /* 0x0000000107047824 */ /* 0x000fca00078e020d */
[----:B-1----:R-:W-:-:S05]  /*126f0*/  LEA.HI.X R11, R6, R11, R4, 0x2, P0 ;  /* 0x0000000b060b7211 */ /* 0x002fca00000f1404 */
[----:B------:R0:W-:Y:S02]  /*12700*/  STG.E desc[UR42][R10.64], R5 ;  /* 0x000000050a007986 */ /* 0x0001e4000c10192a */
.L_x_3928:
[----:B------:R-:W-:Y:S05]  /*12710*/  BSYNC B1 ;  /* 0x0000000000017941 */ /* 0x000fea0003800000 */
.L_x_3927:
[----:B------:R-:W-:Y:S05]  /*12720*/  @P2 BRA `(.L_x_3923) ;  /* 0x0000000800b02947 */ /* 0x000fea0003800000 */
[----:B------:R-:W2:Y:S01]  /*12730*/  LDL.LU R8, [R1+0x28] ;  /* 0x0000280001087983 */ /* 0x000ea20000300800 */
[----:B0-----:R-:W0:Y:S01]  /*12740*/  LDC R11, c[0x0][0xbe8] ;  /* 0x0002fa00ff0b7b82 */ /* 0x001e220000000800 */
[----:B------:R-:W-:Y:S01]  /*12750*/  ULDC.64 UR4, c[0x0][0xaa0] ;  /* 0x0002a80000047ab9 */ /* 0x000fe20000000a00 */
[----:B------:R-:W-:Y:S01]  /*12760*/  VIADD R38, R192, 0x40 ;  /* 0x00000040c0267836 */ /* 0x000fe20000000000 */
[----:B------:R-:W1:Y:S01]  /*12770*/  S2R R6, SR_TID.X ;  /* 0x0000000000067919 */ /* 0x000e620000002100 */
[----:B------:R-:W-:Y:S01]  /*12780*/  IMAD R4, R26, UR4, RZ ;  /* 0x000000041a047c24 */ /* 0x000fe2000f8e02ff */
[----:B------:R-:W-:Y:S01]  /*12790*/  BSSY B1, `(.L_x_3929) ;  /* 0x0000081000017945 */ /* 0x000fe20003800000 */
[----:B------:R-:W-:Y:S02]  /*127a0*/  VIADD R36, R192, 0x80 ;  /* 0x00000080c0247836 */ /* 0x000fe40000000000 */
[C---:B------:R-:W-:Y:S02]  /*127b0*/  IMAD R7, R3.reuse, UR5, R4 ;  /* 0x0000000503077c24 */ /* 0x040fe4000f8e0204 */
[----:B------:R-:W-:Y:S01]  /*127c0*/  IMAD.WIDE.U32 R4, R3, UR4, RZ ;  /* 0x0000000403047c25 */ /* 0x000fe2000f8e00ff */
[----:B------:R-:W-:Y:S01]  /*127d0*/  ULDC.64 UR4, c[0x0][0xae8] ;  /* 0x0002ba0000047ab9 */ /* 0x000fe20000000a00 */
[----:B------:R-:W3:Y:S02]  /*127e0*/  LDC R3, c[0x0][0xac8] ;  /* 0x0002b200ff037b82 */ /* 0x000ee40000000800 */
[----:B------:R-:W-:-:S02]  /*127f0*/  IMAD.IADD R5, R5, 0x1, R7 ;  /* 0x0000000105057824 */ /* 0x000fc400078e0207 */
[----:B------:R-:W-:Y:S02]  /*12800*/  VIADD R34, R192, 0xc0 ;  /* 0x000000c0c0227836 */ /* 0x000fe40000000000 */
[----:B------:R-:W-:-:S04]  /*12810*/  IMAD.WIDE.U32 R4, R184, UR4, R4 ;  /* 0x00000004b8047c25 */ /* 0x000fc8000f8e0004 */
[----:B------:R-:W-:Y:S01]  /*12820*/  IMAD R5, R184, UR5, R5 ;  /* 0x00000005b8057c24 */ /* 0x000fe2000f8e0205 */
[----:B------:R-:W-:Y:S01]  /*12830*/  ULDC.64 UR4, c[0x0][0xaf0] ;  /* 0x0002bc0000047ab9 */ /* 0x000fe20000000a00 */
[----:B0-----:R-:W-:Y:S01]  /*12840*/  ISETP.NE.AND P0, PT, R11, 0x1, PT ;  /* 0x000000010b00780c */ /* 0x001fe20003f05270 */
[----:B------:R-:W-:Y:S02]  /*12850*/  VIADD R32, R192, 0x100 ;  /* 0x00000100c0207836 */ /* 0x000fe40000000000 */
[----:B------:R-:W-:-:S04]  /*12860*/  IMAD.WIDE.U32 R4, R21, UR4, R4 ;  /* 0x0000000415047c25 */ /* 0x000fc8000f8e0004 */
[C---:B------:R-:W-:Y:S02]  /*12870*/  VIADD R30, R192.reuse, 0x140 ;  /* 0x00000140c01e7836 */ /* 0x040fe40000000000 */
[----:B------:R-:W-:Y:S02]  /*12880*/  VIADD R27, R192, 0x180 ;  /* 0x00000180c01b7836 */ /* 0x000fe40000000000 */
[----:B-1----:R-:W-:Y:S01]  /*12890*/  VIADD R6, R6, 0xffffff80 ;  /* 0xffffff8006067836 */ /* 0x002fe20000000000 */
[-C--:B---3--:R-:W-:Y:S01]  /*128a0*/  ISETP.GE.AND P1, PT, R38, R3.reuse, PT ;  /* 0x000000032600720c */ /* 0x088fe20003f26270 */
[----:B------:R-:W0:Y:S01]  /*128b0*/  @P0 LDC R13, c[0x0][0xbec] ;  /* 0x0002fb00ff0d0b82 */ /* 0x000e220000000800 */
[CC--:B------:R-:W-:Y:S01]  /*128c0*/  ISETP.GE.AND P2, PT, R192.reuse, R3.reuse, PT ;  /* 0x00000003c000720c */ /* 0x0c0fe20003f46270 */
[C---:B------:R-:W-:Y:S01]  /*128d0*/  VIADD R24, R192.reuse, 0x1c0 ;  /* 0x000001c0c0187836 */ /* 0x040fe20000000000 */
[----:B------:R-:W-:Y:S01]  /*128e0*/  SHF.R.S32.HI R9, RZ, 0x1f, R6 ;  /* 0x0000001fff097819 */ /* 0x000fe20000011406 */
[C---:B------:R-:W-:Y:S01]  /*128f0*/  VIADD R25, R192.reuse, 0x1c0 ;  /* 0x000001c0c0197836 */ /* 0x040fe20000000000 */
[----:B------:R-:W-:Y:S01]  /*12900*/  SEL R10, RZ, 0xffffffff, P1 ;  /* 0xffffffffff0a7807 */ /* 0x000fe20000800000 */
[----:B------:R-:W-:Y:S01]  /*12910*/  VIADD R29, R192, 0x180 ;  /* 0x00000180c01d7836 */ /* 0x000fe20000000000 */
[----:B------:R-:W-:Y:S01]  /*12920*/  LEA.HI R9, R9, R6, RZ, 0x3 ;  /* 0x0000000609097211 */ /* 0x000fe200078f18ff */
[----:B------:R-:W1:Y:S01]  /*12930*/  @P0 LDC R15, c[0x0][0xbf0] ;  /* 0x0002fc00ff0f0b82 */ /* 0x000e620000000800 */
[----:B------:R-:W-:Y:S01]  /*12940*/  SHF.L.U32 R10, R10, 0x1, RZ ;  /* 0x000000010a0a7819 */ /* 0x000fe200000006ff */
[C---:B------:R-:W-:Y:S01]  /*12950*/  VIADD R31, R192.reuse, 0x140 ;  /* 0x00000140c01f7836 */ /* 0x040fe20000000000 */
[----:B------:R-:W-:Y:S01]  /*12960*/  LOP3.LUT R7, R9, 0xfffffff8, RZ, 0xc0, !PT ;  /* 0xfffffff809077812 */ /* 0x000fe200078ec0ff */
[C---:B------:R-:W-:Y:S01]  /*12970*/  VIADD R33, R192.reuse, 0x100 ;  /* 0x00000100c0217836 */ /* 0x040fe20000000000 */
[----:B------:R-:W-:Y:S01]  /*12980*/  SHF.R.S32.HI R9, RZ, 0x3, R9 ;  /* 0x00000003ff097819 */ /* 0x000fe20000011409 */
[----:B------:R-:W-:Y:S01]  /*12990*/  VIADD R35, R192, 0xc0 ;  /* 0x000000c0c0237836 */ /* 0x000fe20000000000 */
[----:B------:R-:W-:Y:S01]  /*129a0*/  ISETP.GE.AND P1, PT, R36, R3, PT ;  /* 0x000000032400720c */ /* 0x000fe20003f26270 */
[----:B------:R-:W-:Y:S01]  /*129b0*/  IMAD.IADD R6, R6, 0x1, -R7 ;  /* 0x0000000106067824 */ /* 0x000fe200078e0a07 */
[----:B------:R-:W-:Y:S01]  /*129c0*/  SHF.R.S32.HI R25, RZ, 0x1f, R25 ;  /* 0x0000001fff197819 */ /* 0x000fe20000011419 */
[----:B------:R-:W-:Y:S01]  /*129d0*/  VIADD R37, R192, 0x80 ;  /* 0x00000080c0257836 */ /* 0x000fe20000000000 */
[----:B------:R-:W-:Y:S01]  /*129e0*/  SHF.R.S32.HI R29, RZ, 0x1f, R29 ;  /* 0x0000001fff1d7819 */ /* 0x000fe2000001141d */
[----:B------:R-:W-:Y:S01]  /*129f0*/  IMAD R7, R6, 0x20, R9 ;  /* 0x0000002006077824 */ /* 0x000fe200078e0209 */
[----:B------:R-:W-:Y:S01]  /*12a00*/  SHF.R.S32.HI R31, RZ, 0x1f, R31 ;  /* 0x0000001fff1f7819 */ /* 0x000fe2000001141f */
[----:B------:R-:W-:Y:S01]  /*12a10*/  IMAD R6, R28, UR4, RZ ;  /* 0x000000041c067c24 */ /* 0x000fe2000f8e02ff */
[----:B------:R-:W-:Y:S01]  /*12a20*/  SHF.R.S32.HI R33, RZ, 0x1f, R33 ;  /* 0x0000001fff217819 */ /* 0x000fe20000011421 */
[----:B------:R-:W-:Y:S01]  /*12a30*/  VIADD R39, R192, 0x40 ;  /* 0x00000040c0277836 */ /* 0x000fe20000000000 */
[----:B------:R-:W-:-:S02]  /*12a40*/  SHF.R.S32.HI R35, RZ, 0x1f, R35 ;  /* 0x0000001fff237819 */ /* 0x000fc40000011423 */
[----:B------:R-:W-:Y:S02]  /*12a50*/  SHF.R.S32.HI R37, RZ, 0x1f, R37 ;  /* 0x0000001fff257819 */ /* 0x000fe40000011425 */
[----:B------:R-:W-:Y:S01]  /*12a60*/  SHF.R.S32.HI R39, RZ, 0x1f, R39 ;  /* 0x0000001fff277819 */ /* 0x000fe20000011427 */
[C---:B--2---:R-:W-:Y:S02]  /*12a70*/  IMAD R20, R8.reuse, 0x40, R9 ;  /* 0x0000004008147824 */ /* 0x044fe400078e0209 */
[----:B------:R-:W-:Y:S02]  /*12a80*/  IMAD R8, R8, 0x40, R7 ;  /* 0x0000004008087824 */ /* 0x000fe400078e0207 */
[----:B------:R-:W-:Y:S01]  /*12a90*/  IMAD R9, R21, UR5, R6 ;  /* 0x0000000515097c24 */ /* 0x000fe2000f8e0206 */
[----:B------:R-:W-:Y:S01]  /*12aa0*/  ULDC.64 UR4, c[0x0][0xae0] ;  /* 0x0002b80000047ab9 */ /* 0x000fe20000000a00 */
[----:B0-----:R-:W-:-:S04]  /*12ab0*/  @P0 IMAD.HI.U32 R6, R8, R13, RZ ;  /* 0x0000000d08060227 */ /* 0x001fc800078e00ff */
[----:B------:R-:W-:Y:S01]  /*12ac0*/  IMAD.MOV.U32 R7, RZ, RZ, R8 ;  /* 0x000000ffff077224 */ /* 0x000fe200078e0008 */
[----:B-1----:R-:W-:Y:S01]  /*12ad0*/  @P0 SHF.R.U32.HI R7, RZ, R15, R6 ;  /* 0x0000000fff070219 */ /* 0x002fe20000011606 */
[----:B------:R-:W-:Y:S01]  /*12ae0*/  IMAD.IADD R5, R5, 0x1, R9 ;  /* 0x0000000105057824 */ /* 0x000fe200078e0209 */
[----:B------:R-:W-:Y:S01]  /*12af0*/  SEL R9, RZ, 0x1, P2 ;  /* 0x00000001ff097807 */ /* 0x000fe20001000000 */
[----:B------:R-:W-:Y:S01]  /*12b00*/  IMAD R21, R0, R11, RZ ;  /* 0x0000000b00157224 */ /* 0x000fe200078e02ff */
[----:B------:R-:W-:Y:S01]  /*12b10*/  ISETP.GE.AND P0, PT, R34, R3, PT ;  /* 0x000000032200720c */ /* 0x000fe20003f06270 */
[----:B------:R-:W-:Y:S01]  /*12b20*/  IMAD.WIDE.U32 R4, R7, UR4, R4 ;  /* 0x0000000407047c25 */ /* 0x000fe2000f8e0004 */
[----:B------:R-:W-:Y:S02]  /*12b30*/  LOP3.LUT R6, R10, 0x2, R9, 0xe2, !PT ;  /* 0x000000020a067812 */ /* 0x000fe400078ee209 */
[----:B------:R-:W-:Y:S01]  /*12b40*/  SEL R10, RZ, 0xffffffff, P1 ;  /* 0xffffffffff0a7807 */ /* 0x000fe20000800000 */
[--C-:B------:R-:W-:Y:S01]  /*12b50*/  IMAD.MOV R9, RZ, RZ, -R7.reuse ;  /* 0x000000ffff097224 */ /* 0x100fe200078e0a07 */
[----:B------:R-:W-:-:S02]  /*12b60*/  SHF.R.S32.HI R0, RZ, 0x1f, R7 ;  /* 0x0000001fff007819 */ /* 0x000fc40000011407 */
[----:B------:R-:W-:Y:S01]  /*12b70*/  ISETP.GE.AND P1, PT, R32, R3, PT ;  /* 0x000000032000720c */ /* 0x000fe20003f26270 */
[----:B------:R-:W-:Y:S01]  /*12b80*/  IMAD R9, R11, R9, R8 ;  /* 0x000000090b097224 */ /* 0x000fe200078e0208 */
[----:B------:R-:W-:Y:S01]  /*12b90*/  SEL R8, RZ, 0xffffffff, P0 ;  /* 0xffffffffff087807 */ /* 0x000fe20000000000 */
[----:B------:R-:W-:Y:S01]  /*12ba0*/  IMAD.SHL.U32 R13, R10, 0x4, RZ ;  /* 0x000000040a0d7824 */ /* 0x000fe200078e00ff */
[-C--:B------:R-:W-:Y:S01]  /*12bb0*/  ISETP.GE.AND P0, PT, R30, R3.reuse, PT ;  /* 0x000000031e00720c */ /* 0x080fe20003f06270 */
[----:B------:R-:W-:Y:S01]  /*12bc0*/  IMAD R0, R0, UR4, RZ ;  /* 0x0000000400007c24 */ /* 0x000fe2000f8e02ff */
[-C--:B------:R-:W-:Y:S01]  /*12bd0*/  ISETP.GE.AND P2, PT, R24, R3.reuse, PT ;  /* 0x000000031800720c */ /* 0x080fe20003f46270 */
[----:B------:R-:W-:Y:S01]  /*12be0*/  IMAD.SHL.U32 R11, R8, 0x8, RZ ;  /* 0x00000008080b7824 */ /* 0x000fe200078e00ff */
[----:B------:R-:W-:Y:S01]  /*12bf0*/  LOP3.LUT R6, R13, 0x4, R6, 0xe2, !PT ;  /* 0x000000040d067812 */ /* 0x000fe200078ee206 */
[----:B------:R-:W-:Y:S01]  /*12c00*/  IMAD R7, R7, UR5, R0 ;  /* 0x0000000507077c24 */ /* 0x000fe2000f8e0200 */
[----:B------:R-:W-:Y:S01]  /*12c10*/  SEL R8, RZ, 0xffffffff, P1 ;  /* 0xffffffffff087807 */ /* 0x000fe20000800000 */
[----:B------:R-:W-:Y:S01]  /*12c20*/  ULDC.64 UR4, c[0x0][0xad8] ;  /* 0x0002b60000047ab9 */ /* 0x000fe20000000a00 */
[----:B------:R-:W-:Y:S01]  /*12c30*/  SHF.R.S32.HI R0, RZ, 0x1f, R9 ;  /* 0x0000001fff007819 */ /* 0x000fe20000011409 */
[----:B------:R-:W-:Y:S01]  /*12c40*/  IMAD.IADD R5, R5, 0x1, R7 ;  /* 0x0000000105057824 */ /* 0x000fe200078e0207 */
[----:B------:R-:W-:Y:S01]  /*12c50*/  LOP3.LUT R6, R11, 0x8, R6, 0xe2, !PT ;  /* 0x000000080b067812 */ /* 0x000fe200078ee206 */
[----:B------:R-:W-:Y:S01]  /*12c60*/  IMAD.SHL.U32 R11, R8, 0x10, RZ ;  /* 0x00000010080b7824 */ /* 0x000fe200078e00ff */
[----:B------:R-:W-:Y:S01]  /*12c70*/  SEL R7, RZ, 0xffffffff, P0 ;  /* 0xffffffffff077807 */ /* 0x000fe20000000000 */
[----:B------:R-:W-:Y:S01]  /*12c80*/  IMAD R0, R0, UR4, RZ ;  /* 0x0000000400007c24 */ /* 0x000fe2000f8e02ff */
[----:B------:R-:W-:Y:S01]  /*12c90*/  ISETP.GE.AND P0, PT, R27, R3, PT ;  /* 0x000000031b00720c */ /* 0x000fe20003f06270 */
[----:B------:R-:W-:Y:S01]  /*12ca0*/  IMAD.WIDE.U32 R4, R9, UR4, R4 ;  /* 0x0000000409047c25 */ /* 0x000fe2000f8e0004 */
[----:B------:R-:W-:-:S03]  /*12cb0*/  LOP3.LUT R6, R11, 0x10, R6, 0xe2, !PT ;  /* 0x000000100b067812 */ /* 0x000fc600078ee206 */
[----:B------:R-:W-:Y:S02]  /*12cc0*/  IMAD.SHL.U32 R11, R7, 0x20, RZ ;  /* 0x00000020070b7824 */ /* 0x000fe400078e00ff */
[----:B------:R-:W-:Y:S01]  /*12cd0*/  IMAD R7, R9, UR5, R0 ;  /* 0x0000000509077c24 */ /* 0x000fe2000f8e0200 */
[----:B------:R-:W-:Y:S01]  /*12ce0*/  SEL R9, RZ, 0x40, P0 ;  /* 0x00000040ff097807 */ /* 0x000fe20000000000 */
[----:B------:R-:W-:Y:S01]  /*12cf0*/  ULDC.64 UR4, c[0x0][0xa80] ;  /* 0x0002a00000047ab9 */ /* 0x000fe20000000a00 */
[----:B------:R-:W-:Y:S01]  /*12d00*/  ISETP.GE.AND P0, PT, R20, R21, PT ;  /* 0x000000151400720c */ /* 0x000fe20003f06270 */
[----:B------:R-:W-:Y:S01]  /*12d10*/  IMAD.IADD R5, R5, 0x1, R7 ;  /* 0x0000000105057824 */ /* 0x000fe200078e0207 */
[C---:B------:R-:W-:Y:S02]  /*12d20*/  LEA R12, P1, R4.reuse, UR4, 0x1 ;  /* 0x00000004040c7c11 */ /* 0x040fe4000f8208ff */
[----:B------:R-:W-:Y:S02]  /*12d30*/  LOP3.LUT R6, R11, 0x20, R6, 0xe2, !PT ;  /* 0x000000200b067812 */ /* 0x000fe400078ee206 */
[----:B------:R-:W-:Y:S01]  /*12d40*/  LEA.HI.X R13, R4, UR5, R5, 0x1, P1 ;  /* 0x00000005040d7c11 */ /* 0x000fe200088f0c05 */
[----:B------:R0:W1:Y:S01]  /*12d50*/  SHFL.IDX PT, R10, R12, RZ, 0x181f ;  /* 0x00181fff0c0a7589 */ /* 0x00006200000e0000 */
[----:B------:R-:W-:-:S02]  /*12d60*/  LOP3.LUT R14, R6, R9, RZ, 0xfc, !PT ;  /* 0x00000009060e7212 */ /* 0x000fc400078efcff */
[----:B------:R-:W-:Y:S01]  /*12d70*/  SEL R7, RZ, 0x80, P2 ;  /* 0x00000080ff077807 */ /* 0x000fe20001000000 */
[----:B------:R0:W2:Y:S03]  /*12d80*/  SHFL.IDX PT, R11, R13, RZ, 0x181f ;  /* 0x00181fff0d0b7589 */ /* 0x0000a600000e0000 */
[----:B------:R-:W-:Y:S01]  /*12d90*/  LOP3.LUT R15, R14, R7, RZ, 0xfc, !PT ;  /* 0x000000070e0f7212 */ /* 0x000fe200078efcff */
[----:B------:R-:W-:Y:S06]  /*12da0*/  @P0 BRA `(.L_x_3930) ;  /* 0x00000000007c0947 */ /* 0x000fec0003800000 */
[-C--:B------:R-:W-:Y:S02]  /*12db0*/  ISETP.GE.AND P2, PT, R38, R3.reuse, PT ;  /* 0x000000032600720c */ /* 0x080fe40003f46270 */
[-C--:B------:R-:W-:Y:S02]  /*12dc0*/  ISETP.GE.AND P1, PT, R192, R3.reuse, PT ;  /* 0x00000003c000720c */ /* 0x080fe40003f26270 */
[-C--:B------:R-:W-:Y:S02]  /*12dd0*/  ISETP.GE.AND P5, PT, R36, R3.reuse, PT ;  /* 0x000000032400720c */ /* 0x080fe40003fa6270 */
[----:B------:R-:W-:-:S07]  /*12de0*/  ISETP.GE.AND P3, PT, R34, R3, PT ;  /* 0x000000032200720c */ /* 0x000fce0003f66270 */
[----:B-1----:R-:W-:Y:S02]  /*12df0*/  @!P2 LEA R4, P0, R38, R10, 0x1 ;  /* 0x0000000a2604a211 */ /* 0x002fe400078008ff */
[----:B--2---:R-:W-:Y:S02]  /*12e00*/  @!P1 IMAD.WIDE R6, R192, 0x2, R10 ;  /* 0x00000002c0069825 */ /* 0x004fe400078e020a */
[----:B------:R-:W-:Y:S02]  /*12e10*/  @!P2 LEA.HI.X R5, R38, R11, R39, 0x1, P0 ;  /* 0x0000000b2605a211 */ /* 0x000fe400000f0c27 */
[----:B------:R-:W-:Y:S01]  /*12e20*/  LOP3.LUT P0, RZ, R14, 0x40, RZ, 0xc0, !PT ;  /* 0x000000400eff7812 */ /* 0x000fe2000780c0ff */
[----:B------:R1:W-:Y:S01]  /*12e30*/  @!P1 ST.E.128 desc[UR42][R6.64], RZ ;  /* 0x000000ff06009985 */ /* 0x0003e2000c101d2a */
[----:B------:R-:W-:-:S03]  /*12e40*/  ISETP.GE.AND P1, PT, R30, R3, PT ;  /* 0x000000031e00720c */ /* 0x000fc60003f26270 */
[----:B------:R2:W-:Y:S01]  /*12e50*/  @!P2 ST.E.128 desc[UR42][R4.64], RZ ;  /* 0x000000ff0400a985 */ /* 0x0005e2000c101d2a */
[----:B------:R-:W-:Y:S02]  /*12e60*/  ISETP.GE.AND P2, PT, R32, R3, PT ;  /* 0x000000032000720c */ /* 0x000fe40003f46270 */
[----:B-1----:R-:W-:-:S04]  /*12e70*/  @!P5 LEA R6, P4, R36, R10, 0x1 ;  /* 0x0000000a2406d211 */ /* 0x002fc800078808ff */
[-C--:B------:R-:W-:Y:S02]  /*12e80*/  @!P5 LEA.HI.X R7, R36, R11.reuse, R37, 0x1, P4 ;  /* 0x0000000b2407d211 */ /* 0x080fe400020f0c25 */
[----:B------:R-:W-:Y:S02]  /*12e90*/  LOP3.LUT P4, RZ, R15, 0x80, RZ, 0xc0, !PT ;  /* 0x000000800fff7812 */ /* 0x000fe4000788c0ff */
[-C--:B--2---:R-:W-:Y:S01]  /*12ea0*/  @!P3 LEA R4, P6, R34, R10.reuse, 0x1 ;  /* 0x0000000a2204b211 */ /* 0x084fe200078c08ff */
[----:B------:R1:W-:Y:S02]  /*12eb0*/  @!P5 ST.E.128 desc[UR42][R6.64], RZ ;  /* 0x000000ff0600d985 */ /* 0x0003e4000c101d2a */
[----:B------:R-:W-:Y:S02]  /*12ec0*/  @!P2 LEA R8, P5, R32, R10, 0x1 ;  /* 0x0000000a2008a211 */ /* 0x000fe400078a08ff */
[-C--:B------:R-:W-:Y:S02]  /*12ed0*/  @!P3 LEA.HI.X R5, R34, R11.reuse, R35, 0x1, P6 ;  /* 0x0000000b2205b211 */ /* 0x080fe400030f0c23 */
[----:B------:R-:W-:-:S03]  /*12ee0*/  @!P2 LEA.HI.X R9, R32, R11, R33, 0x1, P5 ;  /* 0x0000000b2009a211 */ /* 0x000fc600028f0c21 */
[----:B------:R2:W-:Y:S01]  /*12ef0*/  @!P3 ST.E.128 desc[UR42][R4.64], RZ ;  /* 0x000000ff0400b985 */ /* 0x0005e2000c101d2a */
[----:B-1----:R-:W-:-:S03]  /*12f00*/  @!P1 LEA R6, P6, R30, R10, 0x1 ;  /* 0x0000000a1e069211 */ /* 0x002fc600078c08ff */
[----:B------:R3:W-:Y:S01]  /*12f10*/  @!P2 ST.E.128 desc[UR42][R8.64], RZ ;  /* 0x000000ff0800a985 */ /* 0x0007e2000c101d2a */
[----:B------:R-:W-:Y:S02]  /*12f20*/  @!P1 LEA.HI.X R7, R30, R11, R31, 0x1, P6 ;  /* 0x0000000b1e079211 */ /* 0x000fe400030f0c1f */
[----:B--2---:R-:W-:-:S03]  /*12f30*/  @P0 LEA R4, P3, R27, R10, 0x1 ;  /* 0x0000000a1b040211 */ /* 0x004fc600078608ff */
[----:B------:R3:W-:Y:S01]  /*12f40*/  @!P1 ST.E.128 desc[UR42][R6.64], RZ ;  /* 0x000000ff06009985 */ /* 0x0007e2000c101d2a */
[C---:B------:R-:W-:Y:S02]  /*12f50*/  @P4 LEA R10, P5, R24.reuse, R10, 0x1 ;  /* 0x0000000a180a4211 */ /* 0x040fe400078a08ff */
[-C--:B------:R-:W-:Y:S02]  /*12f60*/  @P0 LEA.HI.X R5, R27, R11.reuse, R29, 0x1, P3 ;  /* 0x0000000b1b050211 */ /* 0x080fe400018f0c1d */
[----:B------:R-:W-:-:S03]  /*12f70*/  @P4 LEA.HI.X R11, R24, R11, R25, 0x1, P5 ;  /* 0x0000000b180b4211 */ /* 0x000fc600028f0c19 */
[----:B------:R3:W-:Y:S04]  /*12f80*/  @P0 ST.E.128 desc[UR42][R4.64], RZ ;  /* 0x000000ff04000985 */ /* 0x0007e8000c101d2a */
[----:B------:R3:W-:Y:S02]  /*12f90*/  @P4 ST.E.128 desc[UR42][R10.64], RZ ;  /* 0x000000ff0a004985 */ /* 0x0007e4000c101d2a */
.L_x_3930:
[----:B------:R-:W-:Y:S05]  /*12fa0*/  BSYNC B1 ;  /* 0x0000000000017941 */ /* 0x000fea0003800000 */
.L_x_3929:
[----:B------:R-:W-:Y:S01]  /*12fb0*/  IADD3 R0, R20, 0x20, RZ ;  /* 0x0000002014007810 */ /* 0x000fe20007ffe0ff */
[----:B--23--:R2:W3:Y:S03]  /*12fc0*/  SHFL.IDX PT, R11, R13, 0x1, 0x181f ;  /* 0x00381f000d0b7f89 */ /* 0x00c4e600000e0000 */
[----:B------:R-:W-:Y:S01]  /*12fd0*/  ISETP.GE.AND P0, PT, R0, R21, PT ;  /* 0x000000150000720c */ /* 0x000fe20003f06270 */
[----:B-1----:R2:W1:-:S12]  /*12fe0*/  SHFL.IDX PT, R10, R12, 0x1, 0x181f ;  /* 0x00381f000c0a7f89 */ /* 0x00245800000e0000 */
[----:B--2---:R-:W-:Y:S05]  /*12ff0*/  @P0 BRA `(.L_x_3923) ;  /* 0x00000000007c0947 */ /* 0x004fea0003800000 */
[-C--:B------:R-:W-:Y:S02]  /*13000*/  ISETP.GE.AND P6, PT, R192, R3.reuse, PT ;  /* 0x00000003c000720c */ /* 0x080fe40003fc6270 */
[-C--:B------:R-:W-:Y:S02]  /*13010*/  ISETP.GE.AND P5, PT, R38, R3.reuse, PT ;  /* 0x000000032600720c */ /* 0x080fe40003fa6270 */
[-C--:B------:R-:W-:Y:S02]  /*13020*/  ISETP.GE.AND P4, PT, R36, R3.reuse, PT ;  /* 0x000000032400720c */ /* 0x080fe40003f86270 */
[-C--:B------:R-:W-:Y:S02]  /*13030*/  ISETP.GE.AND P3, PT, R34, R3.reuse, PT ;  /* 0x000000032200720c */ /* 0x080fe40003f66270 */
[-C--:B------:R-:W-:Y:S02]  /*13040*/  ISETP.GE.AND P2, PT, R32, R3.reuse, PT ;  /* 0x000000032000720c */ /* 0x080fe40003f46270 */
[----:B------:R-:W-:-:S03]  /*13050*/  ISETP.GE.AND P1, PT, R30, R3, PT ;  /* 0x000000031e00720c */ /* 0x000fc60003f26270 */
[----:B-1-3--:R-:W-:Y:S02]  /*13060*/  @!P6 IMAD.WIDE R6, R192, 0x2, R10 ;  /* 0x00000002c006e825 */ /* 0x00afe400078e020a */
[----:B------:R-:W-:-:S03]  /*13070*/  @!P5 LEA R4, P0, R38, R10, 0x1 ;  /* 0x0000000a2604d211 */ /* 0x000fc600078008ff */
[----:B------:R1:W-:Y:S01]  /*13080*/  @!P6 ST.E.128 desc[UR42][R6.64], RZ ;  /* 0x000000ff0600e985 */ /* 0x0003e2000c101d2a */
[----:B------:R-:W-:Y:S02]  /*13090*/  @!P5 LEA.HI.X R5, R38, R11, R39, 0x1, P0 ;  /* 0x0000000b2605d211 */ /* 0x000fe400000f0c27 */
[----:B------:R-:W-:-:S03]  /*130a0*/  LOP3.LUT P0, RZ, R14, 0x40, RZ, 0xc0, !PT ;  /* 0x000000400eff7812 */ /* 0x000fc6000780c0ff */
[----:B------:R2:W-:Y:S01]  /*130b0*/  @!P5 ST.E.128 desc[UR42][R4.64], RZ ;  /* 0x000000ff0400d985 */ /* 0x0005e2000c101d2a */
[----:B-1----:R-:W-:-:S04]  /*130c0*/  @!P4 LEA R6, P6, R36, R10, 0x1 ;  /* 0x0000000a2406c211 */ /* 0x002fc800078c08ff */
[-C--:B------:R-:W-:Y:S02]  /*130d0*/  @!P4 LEA.HI.X R7, R36, R11.reuse, R37, 0x1, P6 ;  /* 0x0000000b2407c211 */ /* 0x080fe400030f0c25 */
[----:B------:R-:W-:Y:S02]  /*130e0*/  LOP3.LUT P6, RZ, R15, 0x80, RZ, 0xc0, !PT ;  /* 0x000000800fff7812 */ /* 0x000fe400078cc0ff */
[-C--:B--2---:R-:W-:Y:S01]  /*130f0*/  @!P3 LEA R4, P5, R34, R10.reuse, 0x1 ;  /* 0x0000000a2204b211 */ /* 0x084fe200078a08ff */
[----:B------:R1:W-:Y:S01]  /*13100*/  @!P4 ST.E.128 desc[UR42][R6.64], RZ ;  /* 0x000000ff0600c985 */ /* 0x0003e2000c101d2a */
        /* <DEDUP_REMOVED lines=14> */
.L_x_3923:
[----:B------:R-:W-:Y:S05]  /*131f0*/  BSYNC B0 ;  /* 0x0000000000007941 */ /* 0x000fea0003800000 */
.L_x_3916:
[----:B------:R-:W-:Y:S02]  /*13200*/  ULDC UR4, c[0x0][0xc3c] ;  /* 0x00030f0000047ab9 */ /* 0x000fe40000000800 */
[----:B------:R-:W-:-:S13]  /*13210*/  ISETP.GE.AND P0, PT, R155, UR4, PT ;  /* 0x000000049b007c0c */ /* 0x000fda000bf06270 */
[----:B------:R-:W-:Y:S05]  /*13220*/  @!P0 BRA `(.L_x_3931) ;  /* 0xfffffee400b48947 */ /* 0x000fea000383ffff */
[----:B------:R-:W-:Y:S05]  /*13230*/  BRA `(.L_x_3794) ;  /* 0x0000007800447947 */ /* 0x000fea0003800000 */
.L_x_3792:
        /* <DEDUP_REMOVED lines=16> */
.L_x_3932:
        /* <DEDUP_REMOVED lines=43> */
.L_x_3936:
[----:B------:R-:W0:Y:S01]  /*135f0*/  LDC R2, c[0x0][0xc3c] ;  /* 0x00030f00ff027b82 */ /* 0x000e220000000800 */
[----:B------:R-:W-:Y:S01]  /*13600*/  UIADD3 UR4, UR4, 0x1f, URZ ;  /* 0x0000001f04047890 */ /* 0x000fe2000fffe03f */
[----:B------:R-:W-:Y:S02]  /*13610*/  ULDC UR7, c[0x0][0xc3c] ;  /* 0x00030f0000077ab9 */ /* 0x000fe40000000800 */
[----:B------:R-:W-:-:S03]  /*13620*/  IMAD.U32 R27, RZ, RZ, UR7 ;  /* 0x00000007ff1b7e24 */ /* 0x000fc6000f8e00ff */
        /* <DEDUP_REMOVED lines=33> */
.L_x_3934:
        /* <DEDUP_REMOVED lines=18> */
.L_x_3937:
[----:B-1----:R-:W-:Y:S01]  /*13960*/  IMAD R24, R24, UR5, R11 ;  /* 0x0000000518187c24 */ /* 0x002fe2000f8e020b */
[----:B0-----:R-:W-:Y:S01]  /*13970*/  IABS R5, R9 ;  /* 0x0000000900057213 */ /* 0x001fe20000000000 */
[----:B------:R-:W-:Y:S01]  /*13980*/  IMAD.MOV.U32 R11, RZ, RZ, R12 ;  /* 0x000000ffff0b7224 */ /* 0x000fe200078e000c */
[----:B------:R-:W-:Y:S01]  /*13990*/  IABS R12, R6 ;  /* 0x00000006000c7213 */ /* 0x000fe20000000000 */
[----:B------:R-:W-:Y:S01]  /*139a0*/  IMAD.MOV.U32 R2, RZ, RZ, RZ ;  /* 0x000000ffff027224 */ /* 0x000fe200078e00ff */
[----:B------:R-:W-:Y:S01]  /*139b0*/  IADD3 R25, -R24, UR6, RZ ;  /* 0x0000000618197c10 */ /* 0x000fe2000fffe1ff */
[----:B------:R-:W-:Y:S01]  /*139c0*/  IMAD R11, R11, R4, RZ ;  /* 0x000000040b0b7224 */ /* 0x000fe200078e02ff */
[----:B------:R-:W0:Y:S01]  /*139d0*/  I2F.RP R8, R5 ;  /* 0x0000000500087306 */ /* 0x000e220000209400 */
[----:B------:R-:W-:Y:S01]  /*139e0*/  IMAD.MOV R12, RZ, RZ, -R12 ;  /* 0x000000ffff0c7224 */ /* 0x000fe200078e0a0c */
[----:B------:R-:W-:Y:S01]  /*139f0*/  IABS R10, R25 ;  /* 0x00000019000a7213 */ /* 0x000fe20000000000 */
[----:B------:R-:W-:-:S04]  /*13a00*/  IMAD.HI.U32 R2, R3, R11, R2 ;  /* 0x0000000b03027227 */ /* 0x000fc800078e0002 */
[----:B------:R-:W-:Y:S02]  /*13a10*/  IMAD.MOV.U32 R3, RZ, RZ, R10 ;  /* 0x000000ffff037224 */ /* 0x000fe400078e000a */
[----:B------:R-:W-:Y:S02]  /*13a20*/  IMAD.MOV.U32 R10, RZ, RZ, R12 ;  /* 0x000000ffff0a7224 */ /* 0x000fe400078e000c */
[----:B------:R-:W-:-:S04]  /*13a30*/  IMAD.HI.U32 R2, R2, R3, RZ ;  /* 0x0000000302027227 */ /* 0x000fc800078e00ff */
[----:B------:R-:W-:Y:S01]  /*13a40*/  IMAD R3, R2, R10, R3 ;  /* 0x0000000a02037224 */ /* 0x000fe200078e0203 */
[----:B0-----:R-:W0:Y:S01]  /*13a50*/  MUFU.RCP R8, R8 ;  /* 0x0000000800087308 */ /* 0x001e220000001000 */
[----:B------:R-:W-:-:S03]  /*13a60*/  VIADD R27, R27, UR4 ;  /* 0x000000041b1b7c36 */ /* 0x000fc60008000000 */
[----:B------:R-:W-:-:S13]  /*13a70*/  ISETP.GT.U32.AND P1, PT, R4, R3, PT ;  /* 0x000000030400720c */ /* 0x000fda0003f24070 */
[----:B------:R-:W-:Y:S02]  /*13a80*/  @!P1 IMAD.IADD R3, R3, 0x1, -R4 ;  /* 0x0000000103039824 */ /* 0x000fe400078e0a04 */
[----:B0-----:R-:W-:Y:S02]  /*13a90*/  VIADD R10, R8, 0xffffffe ;  /* 0x0ffffffe080a7836 */ /* 0x001fe40000000000 */
[----:B------:R-:W-:Y:S01]  /*13aa0*/  @!P1 VIADD R2, R2, 0x1 ;  /* 0x0000000102029836 */ /* 0x000fe20000000000 */
[----:B------:R-:W-:Y:S02]  /*13ab0*/  ISETP.GE.U32.AND P0, PT, R3, R4, PT ;  /* 0x000000040300720c */ /* 0x000fe40003f06070 */
[----:B------:R-:W-:Y:S01]  /*13ac0*/  LOP3.LUT R4, R25, R6, RZ, 0x3c, !PT ;  /* 0x0000000619047212 */ /* 0x000fe200078e3cff */
[----:B------:R0:W1:Y:S01]  /*13ad0*/  F2I.FTZ.U32.TRUNC.NTZ R3, R10 ;  /* 0x0000000a00037305 */ /* 0x000062000021f000 */
[----:B------:R-:W-:Y:S02]  /*13ae0*/  ISETP.NE.AND P1, PT, R6, RZ, PT ;  /* 0x000000ff0600720c */ /* 0x000fe40003f25270 */
[----:B------:R-:W-:-:S02]  /*13af0*/  ISETP.GE.AND P2, PT, R4, RZ, PT ;  /* 0x000000ff0400720c */ /* 0x000fc40003f46270 */
[----:B0-----:R-:W-:-:S05]  /*13b00*/  IABS R10, R9 ;  /* 0x00000009000a7213 */ /* 0x001fca0000000000 */
[----:B------:R-:W-:-:S04]  /*13b10*/  @P0 VIADD R2, R2, 0x1 ;  /* 0x0000000102020836 */ /* 0x000fc80000000000 */
[----:B------:R-:W-:Y:S02]  /*13b20*/  IMAD.MOV.U32 R8, RZ, RZ, R2 ;  /* 0x000000ffff087224 */ /* 0x000fe400078e0002 */
[----:B-1----:R-:W-:Y:S02]  /*13b30*/  IMAD.MOV R2, RZ, RZ, -R3 ;  /* 0x000000ffff027224 */ /* 0x002fe400078e0a03 */
[----:B------:R-:W-:Y:S01]  /*13b40*/  @!P2 IMAD.MOV R8, RZ, RZ, -R8 ;  /* 0x000000ffff08a224 */ /* 0x000fe200078e0a08 */
[----:B------:R-:W-:Y:S01]  /*13b50*/  @!P1 LOP3.LUT R8, RZ, R6, RZ, 0x33, !PT ;  /* 0x00000006ff089212 */ /* 0x000fe200078e33ff */
[----:B------:R-:W-:Y:S02]  /*13b60*/  IMAD R11, R2, R5, RZ ;  /* 0x00000005020b7224 */ /* 0x000fe400078e02ff */
[----:B------:R-:W-:Y:S01]  /*13b70*/  IMAD.MOV.U32 R2, RZ, RZ, RZ ;  /* 0x000000ffff027224 */ /* 0x000fe200078e00ff */
[----:B------:R-:W-:Y:S01]  /*13b80*/  IABS R4, R8 ;  /* 0x0000000800047213 */ /* 0x000fe20000000000 */
[----:B------:R-:W-:-:S02]  /*13b90*/  IMAD.MOV R10, RZ, RZ, -R10 ;  /* 0x000000ffff0a7224 */ /* 0x000fc400078e0a0a */
[----:B------:R-:W-:-:S04]  /*13ba0*/  IMAD.HI.U32 R2, R3, R11, R2 ;  /* 0x0000000b03027227 */ /* 0x000fc800078e0002 */
[----:B------:R-:W-:Y:S01]  /*13bb0*/  IMAD.MOV.U32 R3, RZ, RZ, R4 ;  /* 0x000000ffff037224 */ /* 0x000fe200078e0004 */
[----:B------:R-:W-:Y:S01]  /*13bc0*/  MOV R4, R10 ;  /* 0x0000000a00047202 */ /* 0x000fe20000000f00 */
[----:B------:R-:W-:Y:S02]  /*13bd0*/  IMAD R6, R6, R8, RZ ;  /* 0x0000000806067224 */ /* 0x000fe400078e02ff */
[----:B------:R-:W-:-:S04]  /*13be0*/  IMAD.HI.U32 R2, R2, R3, RZ ;  /* 0x0000000302027227 */ /* 0x000fc800078e00ff */
[----:B------:R-:W-:Y:S01]  /*13bf0*/  IMAD R4, R2, R4, R3 ;  /* 0x0000000402047224 */ /* 0x000fe200078e0203 */
[----:B------:R-:W-:Y:S01]  /*13c00*/  LOP3.LUT R3, R8, R9, RZ, 0x3c, !PT ;  /* 0x0000000908037212 */ /* 0x000fe200078e3cff */
[----:B------:R-:W-:-:S03]  /*13c10*/  IMAD.IADD R25, R25, 0x1, -R6 ;  /* 0x0000000119197824 */ /* 0x000fc600078e0a06 */
[----:B------:R-:W-:Y:S02]  /*13c20*/  ISETP.GT.U32.AND P1, PT, R5, R4, PT ;  /* 0x000000040500720c */ /* 0x000fe40003f24070 */
[----:B------:R-:W-:-:S11]  /*13c30*/  ISETP.GE.AND P2, PT, R3, RZ, PT ;  /* 0x000000ff0300720c */ /* 0x000fd60003f46270 */
[----:B------:R-:W-:Y:S02]  /*13c40*/  @!P1 IMAD.IADD R4, R4, 0x1, -R5 ;  /* 0x0000000104049824 */ /* 0x000fe400078e0a05 */
[----:B------:R-:W-:Y:S01]  /*13c50*/  @!P1 VIADD R2, R2, 0x1 ;  /* 0x0000000102029836 */ /* 0x000fe20000000000 */
[----:B------:R-:W-:Y:S02]  /*13c60*/  ISETP.NE.AND P1, PT, R9, RZ, PT ;  /* 0x000000ff0900720c */ /* 0x000fe40003f25270 */
[----:B------:R-:W-:-:S13]  /*13c70*/  ISETP.GE.U32.AND P0, PT, R4, R5, PT ;  /* 0x000000050400720c */ /* 0x000fda0003f06070 */
[----:B------:R-:W-:-:S04]  /*13c80*/  @P0 VIADD R2, R2, 0x1 ;  /* 0x0000000102020836 */ /* 0x000fc80000000000 */
[----:B------:R-:W-:Y:S01]  /*13c90*/  @!P2 IMAD.MOV R2, RZ, RZ, -R2 ;  /* 0x000000ffff02a224 */ /* 0x000fe200078e0a02 */
[----:B------:R-:W-:-:S05]  /*13ca0*/  @!P1 LOP3.LUT R2, RZ, R9, RZ, 0x33, !PT ;  /* 0x00000009ff029212 */ /* 0x000fca00078e33ff */
[----:B------:R-:W-:-:S04]  /*13cb0*/  IMAD.MOV R26, RZ, RZ, -R2 ;  /* 0x000000ffff1a7224 */ /* 0x000fc800078e0a02 */
[C---:B------:R-:W-:Y:S02]  /*13cc0*/  IMAD R26, R9.reuse, R26, R8 ;  /* 0x0000001a091a7224 */ /* 0x040fe400078e0208 */
[----:B------:R-:W-:-:S04]  /*13cd0*/  IMAD R9, R9, 0x1000000, R2 ;  /* 0x0100000009097824 */ /* 0x000fc800078e0202 */
[----:B------:R-:W-:Y:S01]  /*13ce0*/  IMAD R26, R26, 0x10000, R9 ;  /* 0x000100001a1a7824 */ /* 0x000fe200078e0209 */
[----:B------:R-:W-:Y:S06]  /*13cf0*/  BRA `(.L_x_3938) ;  /* 0x00000000000c7947 */ /* 0x000fec0003800000 */
.L_x_3935:
[----:B------:R-:W-:Y:S02]  /*13d00*/  IMAD.MOV.U32 R25, RZ, RZ, RZ ;  /* 0x000000ffff197224 */ /* 0x000fe400078e00ff */
[----:B------:R-:W-:Y:S02]  /*13d10*/  IMAD.U32 R24, RZ, RZ, UR6 ;  /* 0x00000006ff187e24 */ /* 0x000fe4000f8e00ff */
[----:B------:R-:W-:-:S07]  /*13d20*/  IMAD.MOV.U32 R26, RZ, RZ, RZ ;  /* 0x000000ffff1a7224 */ /* 0x000fce00078e00ff */
.L_x_3938:
[----:B------:R-:W-:-:S13]  /*13d30*/  ISETP.NE.AND P0, PT, R7, RZ, PT ;  /* 0x000000ff0700720c */ /* 0x000fda0003f05270 */
[----:B------:R-:W0:Y:S01]  /*13d40*/  @!P0 S2R R3, SR_CgaCtaId ;  /* 0x0000000000038919 */ /* 0x000e220000008800 */
[----:B------:R-:W-:-:S04]  /*13d50*/  @!P0 MOV R2, 0x400 ;  /* 0x0000040000028802 */ /* 0x000fc80000000f00 */
[----:B0-----:R-:W-:-:S05]  /*13d60*/  @!P0 LEA R2, R3, R2, 0x18 ;  /* 0x0000000203028211 */ /* 0x001fca00078ec0ff */
[----:B------:R1:W-:Y:S01]  /*13d70*/  @!P0 STS.128 [R2+0x28cd0], R24 ;  /* 0x028cd01802008388 */ /* 0x0003e20000000c00 */
[----:B------:R-:W-:Y:S06]  /*13d80*/  BAR.ARV 0x5, 0x180 ;  /* 0x0146000000007b1d */ /* 0x000fec0000002000 */
.L_x_3933:
        /* <DEDUP_REMOVED lines=8> */
[----:B------:R-:W-:Y:S01]  /*13e10*/  LOP3.LUT R5, R0, 0x7f, RZ, 0xc0, !PT ;  /* 0x0000007f00057812 */ /* 0x000fe200078ec0ff */
[----:B------:R-:W-:Y:S01]  /*13e20*/  UMOV UR4, 0x400 ;  /* 0x0000040000047882 */ /* 0x000fe20000000000 */
[----:B------:R1:W-:Y:S01]  /*13e30*/  STL [R1+0x20], RZ ;  /* 0x000020ff01007387 */ /* 0x0003e20000100800 */
[----:B------:R-:W-:Y:S01]  /*13e40*/  BSSY B8, `(.L_x_3939) ;  /* 0x0000699000087945 */ /* 0x000fe20003800000 */
[C---:B------:R-:W-:Y:S01]  /*13e50*/  LOP3.LUT R3, R2.reuse, 0x1f8, RZ, 0xc0, !PT ;  /* 0x000001f802037812 */ /* 0x040fe200078ec0ff */
[----:B------:R-:W-:Y:S01]  /*13e60*/  IMAD.SHL.U32 R35, R5, 0x8, RZ ;  /* 0x0000000805237824 */ /* 0x000fe200078e00ff */
[----:B------:R-:W-:Y:S01]  /*13e70*/  LOP3.LUT R2, R2, 0x38, RZ, 0xc0, !PT ;  /* 0x0000003802027812 */ /* 0x000fe200078ec0ff */
[----:B------:R-:W-:Y:S01]  /*13e80*/  IMAD.MOV.U32 R29, RZ, RZ, 0x1 ;  /* 0x00000001ff1d7424 */ /* 0x000fe200078e00ff */
[----:B------:R-:W-:Y:S01]  /*13e90*/  LOP3.LUT R4, R3, 0x38, R0, 0x78, !PT ;  /* 0x0000003803047812 */ /* 0x000fe200078e7800 */
[----:B------:R-:W-:Y:S01]  /*13ea0*/  IMAD.SHL.U32 R0, R0, 0x10, RZ ;  /* 0x0000001000007824 */ /* 0x000fe200078e00ff */
[----:B------:R-:W-:Y:S01]  /*13eb0*/  SHF.R.U32.HI R3, RZ, 0x3, R5 ;  /* 0x00000003ff037819 */ /* 0x000fe20000011605 */
[----:B------:R-:W-:Y:S01]  /*13ec0*/  IMAD.MOV.U32 R19, RZ, RZ, RZ ;  /* 0x000000ffff137224 */ /* 0x000fe200078e00ff */
[----:B------:R-:W-:Y:S01]  /*13ed0*/  LOP3.LUT R35, R4, 0x200, R35, 0xf8, !PT ;  /* 0x0000020004237812 */ /* 0x000fe200078ef823 */
[----:B------:R-:W-:Y:S01]  /*13ee0*/  IMAD.MOV.U32 R28, RZ, RZ, 0x1 ;  /* 0x00000001ff1c7424 */ /* 0x000fe200078e00ff */
[----:B------:R-:W-:Y:S01]  /*13ef0*/  LOP3.LUT R0, R3, 0x70, R0, 0xf8, !PT ;  /* 0x0000007003007812 */ /* 0x000fe200078ef800 */
[----:B------:R-:W-:Y:S01]  /*13f00*/  ULDC.64 UR40, c[0x0][0x198] ;  /* 0x0000660000287ab9 */ /* 0x000fe20000000a00 */
[C---:B------:R-:W-:Y:S01]  /*13f10*/  LOP3.LUT R0, R2.reuse, 0xc0, RZ, 0xfc, !PT ;  /* 0x000000c002007812 */ /* 0x040fe200078efcff */
[----:B------:R-:W-:Y:S01]  /*13f20*/  ULOP3.LUT UR38, UR36, 0x2, URZ, 0xfc, !UPT ;  /* 0x0000000224267892 */ /* 0x000fe2000f8efc3f */
[C---:B------:R-:W-:Y:S01]  /*13f30*/  LOP3.LUT R0, R2.reuse, 0x140, RZ, 0xfc, !PT ;  /* 0x0000014002007812 */ /* 0x040fe200078efcff */
[----:B------:R-:W-:Y:S01]  /*13f40*/  ULDC UR37, c[0x0][0xc] ;  /* 0x0000030000257ab9 */ /* 0x000fe20000000800 */
[C---:B------:R-:W-:Y:S01]  /*13f50*/  LOP3.LUT R3, R2.reuse, 0x40, RZ, 0xfc, !PT ;  /* 0x0000004002037812 */ /* 0x040fe200078efcff */
[----:B0-----:R-:W-:Y:S01]  /*13f60*/  ULEA UR4, UR5, UR4, 0x18 ;  /* 0x0000000405047291 */ /* 0x001fe2000f8ec03f */
[----:B------:R-:W-:-:S02]  /*13f70*/  LOP3.LUT R3, R2, 0x100, RZ, 0xfc, !PT ;  /* 0x0000010002037812 */ /* 0x000fc400078efcff */
[C---:B------:R-:W-:Y:S02]  /*13f80*/  LOP3.LUT R4, R2.reuse, 0x80, RZ, 0xfc, !PT ;  /* 0x0000008002047812 */ /* 0x040fe400078efcff */
[C---:B------:R-:W-:Y:S01]  /*13f90*/  LOP3.LUT R3, R2.reuse, 0x180, RZ, 0xfc, !PT ;  /* 0x0000018002037812 */ /* 0x040fe200078efcff */
[----:B------:R-:W-:Y:S01]  /*13fa0*/  IMAD.U32 R17, RZ, RZ, UR4 ;  /* 0x00000004ff117e24 */ /* 0x000fe2000f8e00ff */
[----:B------:R-:W-:Y:S02]  /*13fb0*/  MOV R22, RZ ;  /* 0x000000ff00167202 */ /* 0x000fe40000000f00 */
[----:B------:R-:W-:Y:S01]  /*13fc0*/  LOP3.LUT R2, R2, 0x1c0, RZ, 0xfc, !PT ;  /* 0x000001c002027812 */ /* 0x000fe200078efcff */
[----:B------:R-:W-:-:S05]  /*13fd0*/  IMAD R0, R35, 0x2, R17 ;  /* 0x0000000223007824 */ /* 0x000fca00078e0211 */
[----:B------:R1:W-:Y:S02]  /*13fe0*/  STL [R1+0x30], R0 ;  /* 0x0000300001007387 */ /* 0x0003e40000100800 */
.L_x_4048:
[----:B0-----:R-:W0:Y:S02]  /*13ff0*/  LDC.64 R2, c[0x0][0xc88] ;  /* 0x00032200ff027b82 */ /* 0x001e240000000a00 */
[----:B0-----:R-:W-:-:S05]  /*14000*/  IMAD.WIDE R2, R27, 0x4, R2 ;  /* 0x000000041b027825 */ /* 0x001fca00078e0202 */
[----:B-1----:R-:W1:Y:S01]  /*14010*/  LDG.E R31, desc[UR42][R2.64] ;  /* 0x0000002a021f7981 */ /* 0x002e62000c1e1900 */
[----:B------:R-:W-:Y:S05]  /*14020*/  YIELD ;  /* 0x0000000000007946 */ /* 0x000fea0003800000 */
[----:B------:R-:W-:Y:S01]  /*14030*/  ULDC.64 UR4, c[0x0][0xa28] ;  /* 0x00028a0000047ab9 */ /* 0x000fe20000000a00 */
[----:B------:R-:W-:Y:S01]  /*14040*/  IMAD.MOV.U32 R33, RZ, RZ, RZ ;  /* 0x000000ffff217224 */ /* 0x000fe200078e00ff */
[----:B------:R-:W-:Y:S01]  /*14050*/  ISETP.NE.U32.AND P0, PT, RZ, UR4, PT ;  /* 0x00000004ff007c0c */ /* 0x000fe2000bf05070 */
[----:B--23--:R-:W-:Y:S01]  /*14060*/  IMAD.MOV.U32 R6, RZ, RZ, RZ ;  /* 0x000000ffff067224 */ /* 0x00cfe200078e00ff */
[----:B------:R-:W-:Y:S01]  /*14070*/  ULDC.64 UR8, c[0x0][0xa18] ;  /* 0x0002860000087ab9 */ /* 0x000fe20000000a00 */
[----:B------:R-:W-:Y:S01]  /*14080*/  ULDC.64 UR6, c[0x0][0xa10] ;  /* 0x0002840000067ab9 */ /* 0x000fe20000000a00 */
[----:B------:R-:W-:-:S02]  /*14090*/  ISETP.NE.AND.EX P0, PT, RZ, UR5, PT, P0 ;  /* 0x00000005ff007c0c */ /* 0x000fc4000bf05300 */
        /* <DEDUP_REMOVED lines=9> */
[----:B------:R-:W-:Y:S01]  /*14130*/  ISETP.NE.U32.AND P1, PT, RZ, UR8, PT ;  /* 0x00000008ff007c0c */ /* 0x000fe2000bf25070 */
[----:B0-----:R-:W-:Y:S01]  /*14140*/  IMAD.MOV.U32 R0, RZ, RZ, RZ ;  /* 0x000000ffff007224 */ /* 0x001fe200078e00ff */
[----:B------:R-:W-:Y:S02]  /*14150*/  ISETP.NE.AND.EX P0, PT, RZ, UR5, PT, P0 ;  /* 0x00000005ff007c0c */ /* 0x000fe4000bf05300 */
[----:B------:R-:W-:Y:S02]  /*14160*/  ISETP.NE.AND.EX P1, PT, RZ, UR9, PT, P1 ;  /* 0x00000009ff007c0c */ /* 0x000fe4000bf25310 */
[----:B------:R-:W-:Y:S02]  /*14170*/  ISETP.NE.U32.AND P2, PT, RZ, UR6, PT ;  /* 0x00000006ff007c0c */ /* 0x000fe4000bf45070 */
[----:B-1----:R-:W-:-:S02]  /*14180*/  IADD3 R2, P3, R23, UR4, RZ ;  /* 0x0000000417027c10 */ /* 0x002fc4000ff7e0ff */
[----:B------:R-:W-:Y:S02]  /*14190*/  ISETP.NE.AND.EX P2, PT, RZ, UR7, PT, P2 ;  /* 0x00000007ff007c0c */ /* 0x000fe4000bf45320 */
[----:B------:R-:W-:Y:S02]  /*141a0*/  IADD3.X R3, R30, UR5, RZ, P3, !PT ;  /* 0x000000051e037c10 */ /* 0x000fe40009ffe4ff */
[----:B------:R-:W-:-:S03]  /*141b0*/  IADD3 R4, P4, R23, UR6, RZ ;  /* 0x0000000617047c10 */ /* 0x000fc6000ff9e0ff */
[----:B------:R-:W2:Y:S01]  /*141c0*/  @P0 LDG.E R6, desc[UR42][R2.64] ;  /* 0x0000002a02060981 */ /* 0x000ea2000c1e1900 */
[----:B------:R-:W-:Y:S01]  /*141d0*/  ULDC UR4, c[0x0][0x288] ;  /* 0x0000a20000047ab9 */ /* 0x000fe20000000800 */
[----:B------:R-:W-:Y:S01]  /*141e0*/  IADD3.X R5, R30, UR7, RZ, P4, !PT ;  /* 0x000000071e057c10 */ /* 0x000fe2000a7fe4ff */
[----:B------:R-:W-:Y:S01]  /*141f0*/  IMAD.U32 R8, RZ, RZ, UR4 ;  /* 0x00000004ff087e24 */ /* 0x000fe2000f8e00ff */
[----:B------:R-:W-:-:S03]  /*14200*/  ULDC.64 UR4, c[0x0][0x418] ;  /* 0x0001060000047ab9 */ /* 0x000fc60000000a00 */
[----:B------:R-:W5:Y:S04]  /*14210*/  @P2 LDG.E R0, desc[UR42][R4.64] ;  /* 0x0000002a04002981 */ /* 0x000f68000c1e1900 */
[----:B--2---:R0:W-:Y:S02]  /*14220*/  STL [R1+0x4], R6 ;  /* 0x0000040601007387 */ /* 0x0041e40000100800 */
[----:B0-----:R-:W-:-:S04]  /*14230*/  @P1 IADD3 R6, P3, R23, UR8, RZ ;  /* 0x0000000817061c10 */ /* 0x001fc8000ff7e0ff */
[----:B------:R-:W-:-:S05]  /*14240*/  @P1 IADD3.X R7, R30, UR9, RZ, P3, !PT ;  /* 0x000000091e071c10 */ /* 0x000fca0009ffe4ff */
[----:B------:R0:W2:Y:S01]  /*14250*/  @P1 LDG.E R8, desc[UR42][R6.64] ;  /* 0x0000002a06081981 */ /* 0x0000a2000c1e1900 */
        /* <DEDUP_REMOVED lines=8> */
[----:B--2---:R0:W-:Y:S02]  /*142e0*/  STL [R1+0x14], R8 ;  /* 0x0000140801007387 */ /* 0x0041e40000100800 */
[----:B0-----:R-:W-:Y:S01]  /*142f0*/  IMAD.U32 R8, RZ, RZ, UR4 ;  /* 0x00000004ff087e24 */ /* 0x001fe2000f8e00ff */
[----:B------:R-:W-:Y:S06]  /*14300*/  @P1 BRA `(.L_x_3940) ;  /* 0x0000000000141947 */ /* 0x000fec0003800000 */
[----:B------:R-:W-:Y:S05]  /*14310*/  @!P0 BRA `(.L_x_3940) ;  /* 0x0000000000108947 */ /* 0x000fea0003800000 */
[----:B------:R-:W2:Y:S04]  /*14320*/  LDG.E R7, desc[UR42][R2.64] ;  /* 0x0000002a02077981 */ /* 0x000ea8000c1e1900 */
[----:B------:R-:W2:Y:S02]  /*14330*/  LDG.E R2, desc[UR42][R2.64+0x4] ;  /* 0x0000042a02027981 */ /* 0x000ea4000c1e1900 */
[----:B--2---:R-:W-:-:S05]  /*14340*/  IMAD.IADD R2, R2, 0x1, -R7 ;  /* 0x0000000102027824 */ /* 0x004fca00078e0a07 */
[----:B------:R0:W-:Y:S02]  /*14350*/  STL [R1+0x14], R2 ;  /* 0x0000140201007387 */ /* 0x0001e40000100800 */
.L_x_3940:
[----:B------:R-:W-:Y:S01]  /*14360*/  ULDC.64 UR4, c[0x0][0xa20] ;  /* 0x0002880000047ab9 */ /* 0x000fe20000000a00 */
[C---:B------:R-:W-:Y:S02]  /*14370*/  LOP3.LUT R7, R26.reuse, 0xff000000, RZ, 0xc0, !PT ;  /* 0xff0000001a077812 */ /* 0x040fe400078ec0ff */
[----:B------:R-:W-:Y:S02]  /*14380*/  ISETP.NE.U32.AND P0, PT, RZ, UR4, PT ;  /* 0x00000004ff007c0c */ /* 0x000fe4000bf05070 */
[----:B------:R-:W-:Y:S02]  /*14390*/  SHF.R.U32.HI R7, RZ, 0x8, R7 ;  /* 0x00000008ff077819 */ /* 0x000fe40000011607 */
[----:B------:R-:W-:Y:S02]  /*143a0*/  ISETP.NE.AND.EX P0, PT, RZ, UR5, PT, P0 ;  /* 0x00000005ff007c0c */ /* 0x000fe4000bf05300 */
[C---:B0-----:R-:W-:Y:S02]  /*143b0*/  LOP3.LUT R2, R26.reuse, 0xff0000, RZ, 0xc0, !PT ;  /* 0x00ff00001a027812 */ /* 0x041fe400078ec0ff */
[----:B------:R-:W-:Y:S01]  /*143c0*/  LOP3.LUT R16, R26, 0xffff, RZ, 0xc0, !PT ;  /* 0x0000ffff1a107812 */ /* 0x000fe200078ec0ff */
[----:B------:R-:W-:Y:S01]  /*143d0*/  IMAD.MOV.U32 R26, RZ, RZ, R31 ;  /* 0x000000ffff1a7224 */ /* 0x000fe200078e001f */
[----:B------:R-:W-:-:S07]  /*143e0*/  LEA.HI R7, R2, R7, RZ, 0x10 ;  /* 0x0000000702077211 */ /* 0x000fce00078f80ff */
[----:B------:R-:W-:Y:S05]  /*143f0*/  @!P0 BRA `(.L_x_3941) ;  /* 0x0000000000108947 */ /* 0x000fea0003800000 */
[----:B------:R-:W-:-:S04]  /*14400*/  IADD3 R2, P0, R23, UR4, RZ ;  /* 0x0000000417027c10 */ /* 0x000fc8000ff1e0ff */
[----:B------:R-:W-:-:S05]  /*14410*/  IADD3.X R3, R30, UR5, RZ, P0, !PT ;  /* 0x000000051e037c10 */ /* 0x000fca00087fe4ff */
[----:B------:R0:W5:Y:S01]  /*14420*/  LDG.E R8, desc[UR42][R2.64] ;  /* 0x0000002a02087981 */ /* 0x000162000c1e1900 */
[----:B------:R-:W-:Y:S05]  /*14430*/  BRA `(.L_x_3942) ;  /* 0x0000000000247947 */ /* 0x000fea0003800000 */
.L_x_3941:
        /* <DEDUP_REMOVED lines=9> */
.L_x_3942:
[----:B0-----:R-:W2:Y:S04]  /*144d0*/  @P2 LDG.E R2, desc[UR42][R4.64] ;  /* 0x0000002a04022981 */ /* 0x001ea8000c1e1900 */
[----:B------:R0:W2:Y:S01]  /*144e0*/  @P2 LDG.E R4, desc[UR42][R4.64+0x4] ;  /* 0x0000042a04042981 */ /* 0x0000a2000c1e1900 */
[----:B-----5:R-:W-:Y:S01]  /*144f0*/  IMAD.IADD R8, R8, 0x1, -R33 ;  /* 0x0000000108087824 */ /* 0x020fe200078e0a21 */
[----:B------:R-:W-:Y:S01]  /*14500*/  BSSY B0, `(.L_x_3943) ;  /* 0x000002a000007945 */ /* 0x000fe20003800000 */
[----:B------:R-:W-:Y:S02]  /*14510*/  LOP3.LUT R32, R7, 0xff, RZ, 0xc0, !PT ;  /* 0x000000ff07207812 */ /* 0x000fe400078ec0ff */
[----:B0-----:R-:W-:Y:S01]  /*14520*/  SHF.R.U32.HI R5, RZ, 0x10, R7 ;  /* 0x00000010ff057819 */ /* 0x001fe20000011607 */
[----:B--2---:R-:W-:-:S04]  /*14530*/  @P2 IMAD.IADD R6, R4, 0x1, -R2 ;  /* 0x0000000104062824 */ /* 0x004fc800078e0a02 */
[----:B------:R-:W-:-:S04]  /*14540*/  IMAD.IADD R3, R8, 0x1, R6 ;  /* 0x0000000108037824 */ /* 0x000fc800078e0206 */
[C---:B------:R-:W-:Y:S01]  /*14550*/  VIADD R4, R3.reuse, 0x3f ;  /* 0x0000003f03047836 */ /* 0x040fe20000000000 */
[----:B------:R-:W-:Y:S01]  /*14560*/  ISETP.GE.AND P1, PT, R3, 0x1, PT ;  /* 0x000000010300780c */ /* 0x000fe20003f26270 */
[----:B------:R0:W-:Y:S03]  /*14570*/  STL [R1], R3 ;  /* 0x0000000301007387 */ /* 0x0001e60000100800 */
[----:B------:R-:W-:-:S04]  /*14580*/  SHF.R.S32.HI R2, RZ, 0x1f, R4 ;  /* 0x0000001fff027819 */ /* 0x000fc80000011404 */
[----:B------:R-:W-:Y:S01]  /*14590*/  LEA.HI R4, R2, R4, RZ, 0x6 ;  /* 0x0000000402047211 */ /* 0x000fe200078f30ff */
[----:B0-----:R-:W-:-:S03]  /*145a0*/  IMAD.MOV.U32 R3, RZ, RZ, RZ ;  /* 0x000000ffff037224 */ /* 0x001fc600078e00ff */
[----:B------:R-:W-:Y:S01]  /*145b0*/  SHF.R.S32.HI R4, RZ, 0x6, R4 ;  /* 0x00000006ff047819 */ /* 0x000fe20000011404 */
        /* <DEDUP_REMOVED lines=30> */
.L_x_3944:
[----:B------:R-:W-:Y:S05]  /*147a0*/  BSYNC B0 ;  /* 0x0000000000007941 */ /* 0x000fea0003800000 */
.L_x_3943:
[-C--:B------:R-:W-:Y:S01]  /*147b0*/  IMAD R2, R32, R3.reuse, RZ ;  /* 0x0000000320027224 */ /* 0x080fe200078e02ff */
[----:B------:R-:W-:Y:S04]  /*147c0*/  BSSY B0, `(.L_x_3945) ;  /* 0x00001a8000007945 */ /* 0x000fe80003800000 */
[C---:B------:R-:W-:Y:S01]  /*147d0*/  VIADDMNMX R3, R2.reuse, R3, R4, PT ;  /* 0x0000000302037246 */ /* 0x040fe20003800104 */
[----:B------:R-:W-:-:S04]  /*147e0*/  IMAD R2, R2, 0x40, -R8 ;  /* 0x0000004002027824 */ /* 0x000fc800078e0a08 */
[----:B------:R-:W-:Y:S01]  /*147f0*/  IMAD R3, R3, 0x40, -R8 ;  /* 0x0000004003037824 */ /* 0x000fe200078e0a08 */
[----:B------:R-:W-:-:S04]  /*14800*/  VIMNMX R7, RZ, R2, !PT ;  /* 0x00000002ff077248 */ /* 0x000fc80007fe0100 */
[----:B------:R-:W-:-:S04]  /*14810*/  VIMNMX R3, R3, R6, PT ;  /* 0x0000000603037248 */ /* 0x000fc80003fe0100 */
[----:B------:R-:W-:Y:S02]  /*14820*/  ISETP.GT.AND P0, PT, R3, R7, PT ;  /* 0x000000070300720c */ /* 0x000fe40003f04270 */
[----:B------:R-:W-:-:S11]  /*14830*/  SHF.R.U32.HI R7, RZ, 0x6, R7 ;  /* 0x00000006ff077819 */ /* 0x000fd60000011607 */
[----:B------:R-:W-:-:S05]  /*14840*/  @P0 VIADD R2, R3, 0x3f ;  /* 0x0000003f03020836 */ /* 0x000fca0000000000 */
[----:B------:R-:W-:-:S04]  /*14850*/  @P0 SHF.R.S32.HI R3, RZ, 0x1f, R2 ;  /* 0x0000001fff030819 */ /* 0x000fc80000011402 */
[----:B------:R-:W-:Y:S01]  /*14860*/  @P0 LEA.HI R3, R3, R2, RZ, 0x6 ;  /* 0x0000000203030211 */ /* 0x000fe200078f30ff */
[----:B------:R-:W-:-:S03]  /*14870*/  IMAD.MOV.U32 R2, RZ, RZ, R7 ;  /* 0x000000ffff027224 */ /* 0x000fc600078e0007 */
[----:B------:R-:W-:Y:S02]  /*14880*/  @P0 SHF.R.S32.HI R2, RZ, 0x6, R3 ;  /* 0x00000006ff020819 */ /* 0x000fe40000011403 */
        /* <DEDUP_REMOVED lines=10> */
.L_x_4093:
[----:B-1----:R-:W-:Y:S02]  /*14930*/  ISETP.NE.AND P0, PT, R14, RZ, PT ;  /* 0x000000ff0e00720c */ /* 0x002fe40003f05270 */
[----:B------:R-:W-:-:S11]  /*14940*/  PLOP3.LUT P6, PT, PT, PT, PT, 0x8, 0x0 ;  /* 0x000000000000781c */ /* 0x000fd60003fce170 */
[----:B------:R-:W-:Y:S05]  /*14950*/  @P0 BRA `(.L_x_3948) ;  /* 0x00000000000c0947 */ /* 0x000fea0003800000 */
[----:B------:R-:W-:-:S03]  /*14960*/  UMOV UR4, 0xffffffff ;  /* 0xffffffff00047882 */ /* 0x000fc60000000000 */
[----:B------:R-:W-:Y:S05]  /*14970*/  BRA.DIV UR4, `(.L_x_3949) ;  /* 0x0000006e04547947 */ /* 0x000fea000b800000 */
[----:B------:R-:W-:-:S13]  /*14980*/  ELECT P6, URZ, PT ;  /* 0x00000000003f782f */ /* 0x000fda00038c0000 */
.L_x_3948:
        /* <DEDUP_REMOVED lines=9> */
.L_x_4096:
[----:B------:R-:W-:Y:S05]  /*14a20*/  BSYNC B1 ;  /* 0x0000000000017941 */ /* 0x000fea0003800000 */
.L_x_3950:
        /* <DEDUP_REMOVED lines=10> */
.L_x_4097:
[----:B------:R-:W-:Y:S05]  /*14ad0*/  BSYNC B2 ;  /* 0x0000000000027941 */ /* 0x000fea0003800000 */
.L_x_3954:
        /* <DEDUP_REMOVED lines=9> */
.L_x_3957:
[----:B------:R-:W-:Y:S05]  /*14b70*/  BSYNC B2 ;  /* 0x0000000000027941 */ /* 0x000fea0003800000 */
.L_x_3956:
        /* <DEDUP_REMOVED lines=8> */
[----:B------:R-:W-:Y:S01]  /*14c00*/  VIADD R9, R9, 0xffffffc0 ;  /* 0xffffffc009097836 */ /* 0x000fe20000000000 */
[----:B------:R-:W-:Y:S01]  /*14c10*/  UIADD3.X UR5, URZ, UR41, URZ, UP0, !UPT ;  /* 0x000000293f057290 */ /* 0x000fe200087fe43f */
[----:B------:R-:W-:Y:S01]  /*14c20*/  UMOV UR6, 0x0 ;  /* 0x0000000000067882 */ /* 0x000fe20000000000 */
[----:B------:R-:W-:-:S10]  /*14c30*/  UMOV UR7, 0x12f00000 ;  /* 0x12f0000000077882 */ /* 0x000fd40000000000 */
.L_x_3958:
        /* <DEDUP_REMOVED lines=13> */
.L_x_4098:
[----:B------:R-:W-:Y:S05]  /*14d10*/  BSYNC B2 ;  /* 0x0000000000027941 */ /* 0x000fea0003800000 */
.L_x_3959:
[----:B------:R-:W-:Y:S01]  /*14d20*/  BSSY B2, `(.L_x_3961) ;  /* 0x000000b000027945 */ /* 0x000fe20003800000 */
[----:B------:R-:W-:Y:S02]  /*14d30*/  IMAD.MOV.U32 R12, RZ, RZ, 0x0 ;  /* 0x00000000ff0c7424 */ /* 0x000fe400078e00ff */
[----:B------:R-:W-:Y:S01]  /*14d40*/  IMAD.MOV.U32 R13, RZ, RZ, 0x12f00000 ;  /* 0x12f00000ff0d7424 */ /* 0x000fe200078e00ff */
[----:B------:R-:W-:Y:S06]  /*14d50*/  @P2 BRA `(.L_x_3962) ;  /* 0x00000000001c2947 */ /* 0x000fec0003800000 */
[----:B------:R-:W2:Y:S01]  /*14d60*/  S2R R10, SR_TID.X ;  /* 0x00000000000a7919 */ /* 0x000ea20000002100 */
[----:B01----:R-:W-:-:S04]  /*14d70*/  IMAD.MOV.U32 R8, RZ, RZ, 0x10000 ;  /* 0x00010000ff087424 */ /* 0x003fc800078e00ff */
[----:B------:R3:W-:Y:S01]  /*14d80*/  SYNCS.ARRIVE.TRANS64 RZ, [R3+URZ+0x28cb0], R8 ;  /* 0x028cb00803ff79a7 */ /* 0x0007e2000800003f */
[----:B--2---:R-:W-:-:S04]  /*14d90*/  LOP3.LUT R10, R10, 0x1f, RZ, 0xc0, !PT ;  /* 0x0000001f0a0a7812 */ /* 0x004fc800078ec0ff */
[----:B------:R-:W-:-:S13]  /*14da0*/  ISETP.NE.AND P0, PT, R10, RZ, PT ;  /* 0x000000ff0a00720c */ /* 0x000fda0003f05270 */
[----:B---3--:R-:W-:Y:S05]  /*14db0*/  @!P0 BRA `(.L_x_3962) ;  /* 0x0000000000048947 */ /* 0x008fea0003800000 */
[----:B------:R-:W-:Y:S01]  /*14dc0*/  BPT.TRAP 0x1 ;  /* 0x000000040000795c */ /* 0x000fe20000300000 */
.L_x_3962:
[----:B------:R-:W-:Y:S05]  /*14dd0*/  BSYNC B2 ;  /* 0x0000000000027941 */ /* 0x000fea0003800000 */
.L_x_3961:
[----:B------:R-:W-:Y:S01]  /*14de0*/  R2UR UR10, R14 ;  /* 0x000000000e0a72ca */ /* 0x000fe200000e0000 */
[----:B01----:R-:W-:Y:S01]  /*14df0*/  IMAD R8, R19, 0x10000, R17 ;  /* 0x0001000013087824 */ /* 0x003fe200078e0211 */
[----:B------:R-:W-:Y:S01]  /*14e00*/  R2UR UR6, R12 ;  /* 0x000000000c0672ca */ /* 0x000fe200000e0000 */
[----:B------:R-:W-:Y:S01]  /*14e10*/  UIADD3 UR4, UP0, UR40, 0x670, URZ ;  /* 0x0000067028047890 */ /* 0x000fe2000ff1e03f */
[----:B------:R-:W-:Y:S01]  /*14e20*/  R2UR UR7, R13 ;  /* 0x000000000d0772ca */ /* 0x000fe200000e0000 */
[----:B------:R-:W-:Y:S01]  /*14e30*/  VIADD R3, R3, 0x28cb0 ;  /* 0x00028cb003037836 */ /* 0x000fe20000000000 */
[----:B------:R-:W-:Y:S01]  /*14e40*/  PLOP3.LUT P0, PT, PT, PT, PT, 0x80, 0x0 ;  /* 0x000000000000781c */ /* 0x000fe20003f0f070 */
[----:B------:R-:W-:Y:S01]  /*14e50*/  VIADD R10, R8, 0x400 ;  /* 0x00000400080a7836 */ /* 0x000fe20000000000 */
[----:B------:R-:W-:-:S12]  /*14e60*/  UIADD3.X UR5, URZ, UR41, URZ, UP0, !UPT ;  /* 0x000000293f057290 */ /* 0x000fd800087fe43f */
.L_x_3963:
        /* <DEDUP_REMOVED lines=12> */
[----:B------:R-:W-:Y:S01]  /*14f30*/  R2UR UR7, R13 ;  /* 0x000000000d0772ca */ /* 0x000fe200000e0000 */
[----:B------:R-:W-:Y:S01]  /*14f40*/  UMOV UR10, 0x40 ;  /* 0x00000040000a7882 */ /* 0x000fe20000000000 */
[----:B------:R-:W-:-:S13]  /*14f50*/  PLOP3.LUT P0, PT, PT, PT, PT, 0x80, 0x0 ;  /* 0x000000000000781c */ /* 0x000fda0003f0f070 */
.L_x_3964:
        /* <DEDUP_REMOVED lines=15> */
.L_x_3965:
        /* <DEDUP_REMOVED lines=15> */
.L_x_3966:
        /* <DEDUP_REMOVED lines=15> */
.L_x_3967:
        /* <DEDUP_REMOVED lines=15> */
.L_x_3968:
        /* <DEDUP_REMOVED lines=15> */
.L_x_3969:
        /* <DEDUP_REMOVED lines=15> */
.L_x_3970:
        /* <DEDUP_REMOVED lines=10> */
.L_x_3953:
[----:B------:R-:W-:Y:S05]  /*155a0*/  BSYNC B1 ;  /* 0x0000000000017941 */ /* 0x000fea0003800000 */
.L_x_3952:
[----:B------:R-:W-:Y:S01]  /*155b0*/  VIADD R11, R2, 0xfffffffe ;  /* 0xfffffffe020b7836 */ /* 0x000fe20000000000 */
[----:B------:R-:W-:Y:S01]  /*155c0*/  PLOP3.LUT P0, PT, PT, PT, PT, 0x8, 0x0 ;  /* 0x000000000000781c */ /* 0x000fe20003f0e170 */
[----:B------:R-:W-:-:S03]  /*155d0*/  VIADD R19, R19, 0x1 ;  /* 0x0000000113137836 */ /* 0x000fc60000000000 */
[----:B------:R-:W-:Y:S02]  /*155e0*/  ISETP.GE.AND P3, PT, R11, R7, PT ;  /* 0x000000070b00720c */ /* 0x000fe40003f66270 */
[----:B------:R-:W-:-:S04]  /*155f0*/  ISETP.NE.AND P2, PT, R19, 0x2, PT ;  /* 0x000000021300780c */ /* 0x000fc80003f45270 */
[----:B------:R-:W-:Y:S02]  /*15600*/  SEL R2, RZ, 0x1, P2 ;  /* 0x00000001ff027807 */ /* 0x000fe40001000000 */
[----:B------:R-:W-:Y:S02]  /*15610*/  SEL R19, R19, RZ, P2 ;  /* 0x000000ff13137207 */ /* 0x000fe40001000000 */
[----:B------:R-:W-:-:S03]  /*15620*/  LOP3.LUT R29, R29, R2, RZ, 0x3c, !PT ;  /* 0x000000021d1d7212 */ /* 0x000fc600078e3cff */
[----:B------:R-:W-:Y:S05]  /*15630*/  @!P3 BRA `(.L_x_3946) ;  /* 0x0000000c0000b947 */ /* 0x000fea0003800000 */
.L_x_3990:
[----:B------:R-:W-:Y:S05]  /*15640*/  YIELD ;  /* 0x0000000000007946 */ /* 0x000fea0003800000 */
[----:B------:R-:W-:Y:S04]  /*15650*/  BSSY B1, `(.L_x_3971) ;  /* 0x00000b6000017945 */ /* 0x000fe80003800000 */
[----:B------:R-:W-:Y:S05]  /*15660*/  @!P6 BRA `(.L_x_3972) ;  /* 0x0000000800d0e947 */ /* 0x000fea0003800000 */
[----:B------:R-:W-:Y:S01]  /*15670*/  IMAD R8, R19, 0x8, R17 ;  /* 0x0000000813087824 */ /* 0x000fe200078e0211 */
[----:B------:R-:W-:Y:S01]  /*15680*/  SHF.L.U32 R2, R29, 0x1f, RZ ;  /* 0x0000001f1d027819 */ /* 0x000fe200000006ff */
[----:B0-----:R-:W0:Y:S01]  /*15690*/  S2R R3, SR_TID.X ;  /* 0x0000000000037919 */ /* 0x001e220000002100 */
[----:B------:R-:W-:Y:S02]  /*156a0*/  BSSY B2, `(.L_x_3973) ;  /* 0x0000005000027945 */ /* 0x000fe40003800000 */
[----:B------:R-:W1:Y:S01]  /*156b0*/  SYNCS.PHASECHK.TRANS64.TRYWAIT P2, [R8+URZ+0x28ca0], R2 ;  /* 0x028ca002080075a7 */ /* 0x000e62000804017f */
[----:B0-----:R-:W-:-:S04]  /*156c0*/  LOP3.LUT R3, R3, 0x7f, RZ, 0xc0, !PT ;  /* 0x0000007f03037812 */ /* 0x001fc800078ec0ff */
[----:B------:R-:W-:Y:S01]  /*156d0*/  ISETP.NE.AND P3, PT, R3, RZ, PT ;  /* 0x000000ff0300720c */ /* 0x000fe20003f65270 */
[----:B-1----:R-:W-:-:S12]  /*156e0*/  @!P2 BRA `(.L_x_3974) ;  /* 0x000000600054a947 */ /* 0x002fd80003800000 */
.L_x_4099:
[----:B------:R-:W-:Y:S05]  /*156f0*/  BSYNC B2 ;  /* 0x0000000000027941 */ /* 0x000fea0003800000 */
.L_x_3973:
        /* <DEDUP_REMOVED lines=9> */
.L_x_3976:
[----:B------:R-:W-:Y:S05]  /*15790*/  BSYNC B2 ;  /* 0x0000000000027941 */ /* 0x000fea0003800000 */
.L_x_3975:
[----:B------:R-:W-:Y:S01]  /*157a0*/  IMAD.MOV.U32 R12, RZ, RZ, RZ ;  /* 0x000000ffff0c7224 */ /* 0x000fe200078e00ff */
[----:B------:R-:W-:Y:S01]  /*157b0*/  LEA R3, R19, R17, 0xd ;  /* 0x0000001113037211 */ /* 0x000fe200078e68ff */
[----:B------:R-:W-:Y:S01]  /*157c0*/  UIADD3 UR4, UP0, UR40, 0x570, URZ ;  /* 0x0000057028047890 */ /* 0x000fe2000ff1e03f */
[----:B------:R-:W-:Y:S01]  /*157d0*/  PLOP3.LUT P2, PT, PT, PT, PT, 0x80, 0x0 ;  /* 0x000000000000781c */ /* 0x000fe20003f4f070 */
[----:B------:R-:W-:Y:S01]  /*157e0*/  IMAD R10, R11, 0x40, R0 ;  /* 0x000000400b0a7824 */ /* 0x000fe200078e0200 */
[----:B------:R-:W-:Y:S01]  /*157f0*/  R2UR UR10, R12 ;  /* 0x000000000c0a72ca */ /* 0x000fe200000e0000 */
[----:B------:R-:W-:Y:S01]  /*15800*/  VIADD R3, R3, 0x22400 ;  /* 0x0002240003037836 */ /* 0x000fe20000000000 */
[----:B------:R-:W-:Y:S01]  /*15810*/  UIADD3.X UR5, URZ, UR41, URZ, UP0, !UPT ;  /* 0x000000293f057290 */ /* 0x000fe200087fe43f */
[----:B------:R-:W-:Y:S01]  /*15820*/  VIADD R9, R8, 0x28c90 ;  /* 0x00028c9008097836 */ /* 0x000fe20000000000 */
[----:B------:R-:W-:Y:S01]  /*15830*/  UMOV UR6, 0x0 ;  /* 0x0000000000067882 */ /* 0x000fe20000000000 */
[----:B------:R-:W-:-:S10]  /*15840*/  UMOV UR7, 0x12f00000 ;  /* 0x12f0000000077882 */ /* 0x000fd40000000000 */
.L_x_3977:
        /* <DEDUP_REMOVED lines=13> */
.L_x_4100:
[----:B------:R-:W-:Y:S05]  /*15920*/  BSYNC B2 ;  /* 0x0000000000027941 */ /* 0x000fea0003800000 */
.L_x_3978:
[----:B------:R-:W-:Y:S01]  /*15930*/  BSSY B2, `(.L_x_3980) ;  /* 0x000000b000027945 */ /* 0x000fe20003800000 */
[----:B01----:R-:W-:Y:S02]  /*15940*/  IMAD.MOV.U32 R2, RZ, RZ, 0x0 ;  /* 0x00000000ff027424 */ /* 0x003fe400078e00ff */
[----:B------:R-:W-:Y:S01]  /*15950*/  IMAD.MOV.U32 R3, RZ, RZ, 0x12f00000 ;  /* 0x12f00000ff037424 */ /* 0x000fe200078e00ff */
[----:B------:R-:W-:Y:S06]  /*15960*/  @P3 BRA `(.L_x_3981) ;  /* 0x00000000001c3947 */ /* 0x000fec0003800000 */
[----:B------:R-:W0:Y:S01]  /*15970*/  S2R R13, SR_TID.X ;  /* 0x00000000000d7919 */ /* 0x000e220000002100 */
[----:B------:R-:W-:-:S04]  /*15980*/  IMAD.MOV.U32 R9, RZ, RZ, 0x10000 ;  /* 0x00010000ff097424 */ /* 0x000fc800078e00ff */
[----:B------:R1:W-:Y:S01]  /*15990*/  SYNCS.ARRIVE.TRANS64 RZ, [R8+URZ+0x28cb0], R9 ;  /* 0x028cb00908ff79a7 */ /* 0x0003e2000800003f */
[----:B0-----:R-:W-:-:S04]  /*159a0*/  LOP3.LUT R13, R13, 0x1f, RZ, 0xc0, !PT ;  /* 0x0000001f0d0d7812 */ /* 0x001fc800078ec0ff */
[----:B------:R-:W-:-:S13]  /*159b0*/  ISETP.NE.AND P2, PT, R13, RZ, PT ;  /* 0x000000ff0d00720c */ /* 0x000fda0003f45270 */
[----:B-1----:R-:W-:Y:S05]  /*159c0*/  @!P2 BRA `(.L_x_3981) ;  /* 0x000000000004a947 */ /* 0x002fea0003800000 */
[----:B------:R-:W-:Y:S01]  /*159d0*/  BPT.TRAP 0x1 ;  /* 0x000000040000795c */ /* 0x000fe20000300000 */
.L_x_3981:
[----:B------:R-:W-:Y:S05]  /*159e0*/  BSYNC B2 ;  /* 0x0000000000027941 */ /* 0x000fea0003800000 */
.L_x_3980:
        /* <DEDUP_REMOVED lines=9> */
.L_x_3982:
        /* <DEDUP_REMOVED lines=15> */
.L_x_3983:
        /* <DEDUP_REMOVED lines=15> */
.L_x_3984:
        /* <DEDUP_REMOVED lines=15> */
.L_x_3985:
        /* <DEDUP_REMOVED lines=15> */
.L_x_3986:
        /* <DEDUP_REMOVED lines=15> */
.L_x_3987:
        /* <DEDUP_REMOVED lines=15> */
.L_x_3988:
        /* <DEDUP_REMOVED lines=15> */
.L_x_3989:
        /* <DEDUP_REMOVED lines=10> */
.L_x_3972:
[----:B------:R-:W-:Y:S05]  /*161b0*/  BSYNC B1 ;  /* 0x0000000000017941 */ /* 0x000fea0003800000 */
.L_x_3971:
        /* <DEDUP_REMOVED lines=8> */
.L_x_3946:
[----:B------:R-:W-:Y:S05]  /*16240*/  BSYNC B0 ;  /* 0x0000000000007941 */ /* 0x000fea0003800000 */
.L_x_3945:
[----:B------:R-:W-:Y:S05]  /*16250*/  @!P0 WARPSYNC.ALL ;  /* 0x0000000000008948 */ /* 0x000fea0003800000 */
[----:B------:R-:W-:Y:S01]  /*16260*/  @!P0 BAR.SYNC.DEFER_BLOCKING 0xc, 0x180 ;  /* 0x0306000000008b1d */ /* 0x000fe20000010000 */
[----:B------:R-:W-:-:S05]  /*16270*/  IMAD.MOV.U32 R0, RZ, RZ, RZ ;  /* 0x000000ffff007224 */ /* 0x000fca00078e00ff */
[----:B------:R-:W-:Y:S04]  /*16280*/  BSSY B0, `(.L_x_3991) ;  /* 0x000001e000007945 */ /* 0x000fe80003800000 */
[----:B------:R-:W-:Y:S05]  /*16290*/  @!P1 BRA `(.L_x_3992) ;  /* 0x0000000000709947 */ /* 0x000fea0003800000 */
[----:B------:R-:W-:-:S13]  /*162a0*/  ISETP.NE.AND P0, PT, R5, RZ, PT ;  /* 0x000000ff0500720c */ /* 0x000fda0003f05270 */
[----:B------:R-:W1:Y:S02]  /*162b0*/  @!P0 LDC R5, c[0x0][0x9f0] ;  /* 0x00027c00ff058b82 */ /* 0x000e640000000800 */
[-C--:B-1----:R-:W-:Y:S02]  /*162c0*/  IABS R0, R5.reuse ;  /* 0x0000000500007213 */ /* 0x082fe40000000000 */
[----:B------:R-:W-:Y:S02]  /*162d0*/  IABS R7, R5 ;  /* 0x0000000500077213 */ /* 0x000fe40000000000 */
[----:B------:R-:W1:Y:S03]  /*162e0*/  I2F.RP R2, R0 ;  /* 0x0000000000027306 */ /* 0x000e660000209400 */
[----:B------:R-:W-:-:S05]  /*162f0*/  IMAD.MOV R7, RZ, RZ, -R7 ;  /* 0x000000ffff077224 */ /* 0x000fca00078e0a07 */
[----:B-1----:R-:W1:Y:S02]  /*16300*/  MUFU.RCP R2, R2 ;  /* 0x0000000200027308 */ /* 0x002e640000001000 */
[----:B-1----:R-:W-:-:S06]  /*16310*/  IADD3 R2, R2, 0xffffffe, RZ ;  /* 0x0ffffffe02027810 */ /* 0x002fcc0007ffe0ff */
[----:B0-----:R-:W0:Y:S02]  /*16320*/  F2I.FTZ.U32.TRUNC.NTZ R3, R2 ;  /* 0x0000000200037305 */ /* 0x001e24000021f000 */
[----:B0-----:R-:W-:-:S04]  /*16330*/  IMAD.MOV R2, RZ, RZ, -R3 ;  /* 0x000000ffff027224 */ /* 0x001fc800078e0a03 */
[----:B------:R-:W-:Y:S02]  /*16340*/  IMAD R6, R2, R0, RZ ;  /* 0x0000000002067224 */ /* 0x000fe400078e02ff */
[----:B------:R-:W-:-:S04]  /*16350*/  IMAD.MOV.U32 R2, RZ, RZ, RZ ;  /* 0x000000ffff027224 */ /* 0x000fc800078e00ff */
        /* <DEDUP_REMOVED lines=16> */
.L_x_3992:
[----:B------:R-:W-:Y:S05]  /*16460*/  BSYNC B0 ;  /* 0x0000000000007941 */ /* 0x000fea0003800000 */
.L_x_3991:
        /* <DEDUP_REMOVED lines=21> */
[----:B0-----:R-:W-:Y:S01]  /*165c0*/  IADD3 R24, R0, UR37, R7 ;  /* 0x0000002500187c10 */ /* 0x001fe2000fffe007 */
[----:B------:R-:W-:Y:S06]  /*165d0*/  BRA `(.L_x_3995) ;  /* 0x0000003400707947 */ /* 0x000fec0003800000 */
.L_x_3994:
        /* <DEDUP_REMOVED lines=9> */
[----:B0-----:R-:W0:Y:S01]  /*16670*/  LDC.64 R2, c[0x4][R2] ;  /* 0x0100000002027b82 */ /* 0x001e220000000a00 */
        /* <DEDUP_REMOVED lines=10> */
.L_x_3997:
[----:B------:R-:W-:Y:S05]  /*16720*/  BSYNC B6 ;  /* 0x0000000000067941 */ /* 0x000fea0003800000 */
.L_x_3996:
        /* <DEDUP_REMOVED lines=8> */
[----:B0-----:R0:W1:Y:S01]  /*167b0*/  LDC.64 R2, c[0x4][R34] ;  /* 0x0100000022027b82 */ /* 0x0010620000000a00 */
[----:B------:R-:W-:Y:S01]  /*167c0*/  MOV R4, UR6 ;  /* 0x0000000600047c02 */ /* 0x000fe20008000f00 */
        /* <DEDUP_REMOVED lines=10> */
.L_x_4000:
        /* <DEDUP_REMOVED lines=15> */
.L_x_3999:
[----:B------:R-:W-:Y:S05]  /*16960*/  BSYNC B6 ;  /* 0x0000000000067941 */ /* 0x000fea0003800000 */
.L_x_3998:
[----:B------:R-:W2:Y:S01]  /*16970*/  LDL R34, [R1+0x18] ;  /* 0x0000180001227983 */ /* 0x000ea20000100800 */
[----:B------:R-:W-:Y:S01]  /*16980*/  ULDC.64 UR4, c[0x0][0x9f8] ;  /* 0x00027e0000047ab9 */ /* 0x000fe20000000a00 */
[----:B------:R-:W1:Y:S02]  /*16990*/  LDC R8, c[0x0][0x430] ;  /* 0x00010c00ff087b82 */ /* 0x000e640000000800 */
[----:B------:R-:W3:Y:S01]  /*169a0*/  LDL R20, [R1] ;  /* 0x0000000001147983 */ /* 0x000ee20000100800 */
[----:B------:R-:W-:Y:S01]  /*169b0*/  ISETP.NE.U32.AND P0, PT, RZ, UR4, PT ;  /* 0x00000004ff007c0c */ /* 0x000fe2000bf05070 */
[----:B------:R-:W4:Y:S03]  /*169c0*/  S2R R21, SR_TID.X ;  /* 0x0000000000157919 */ /* 0x000f260000002100 */
[----:B------:R-:W-:-:S13]  /*169d0*/  ISETP.NE.AND.EX P0, PT, RZ, UR5, PT, P0 ;  /* 0x00000005ff007c0c */ /* 0x000fda000bf05300 */
[----:B------:R-:W-:Y:S01]  /*169e0*/  @P0 IADD3 R2, P1, R23, UR4, RZ ;  /* 0x0000000417020c10 */ /* 0x000fe2000ff3e0ff */
[----:B------:R-:W-:-:S03]  /*169f0*/  ULDC UR4, c[0x0][0x320] ;  /* 0x0000c80000047ab9 */ /* 0x000fc60000000800 */
[----:B0-----:R-:W-:-:S05]  /*16a00*/  @P0 IADD3.X R3, R30, UR5, RZ, P1, !PT ;  /* 0x000000051e030c10 */ /* 0x001fca0008ffe4ff */
[----:B------:R0:W3:Y:S01]  /*16a10*/  @P0 LDG.E R26, desc[UR42][R2.64] ;  /* 0x0000002a021a0981 */ /* 0x0000e2000c1e1900 */
[----:B----4-:R-:W-:-:S04]  /*16a20*/  LOP3.LUT R21, R21, 0x7f, RZ, 0xc0, !PT ;  /* 0x0000007f15157812 */ /* 0x010fc800078ec0ff */
[----:B------:R-:W-:Y:S02]  /*16a30*/  SHF.R.U32.HI R0, RZ, 0x3, R21 ;  /* 0x00000003ff007819 */ /* 0x000fe40000011615 */
[----:B------:R-:W4:Y:S01]  /*16a40*/  S2R R21, SR_TID.X ;  /* 0x0000000000157919 */ /* 0x000f220000002100 */
[----:B-1----:R-:W-:Y:S01]  /*16a50*/  ISETP.NE.AND P1, PT, R8, 0x1, PT ;  /* 0x000000010800780c */ /* 0x002fe20003f25270 */
[----:B------:R-:W1:Y:S01]  /*16a60*/  S2R R9, SR_TID.X ;  /* 0x0000000000097919 */ /* 0x000e620000002100 */
[----:B------:R-:W1:Y:S11]  /*16a70*/  S2R R6, SR_TID.X ;  /* 0x0000000000067919 */ /* 0x000e760000002100 */
[----:B0-----:R-:W0:Y:S08]  /*16a80*/  @P1 LDC R3, c[0x0][0x434] ;  /* 0x00010d00ff031b82 */ /* 0x001e300000000800 */
[----:B------:R-:W0:Y:S01]  /*16a90*/  @P1 LDC R2, c[0x0][0x438] ;  /* 0x00010e00ff021b82 */ /* 0x000e220000000800 */
[----:B----4-:R-:W-:-:S05]  /*16aa0*/  IMAD.SHL.U32 R21, R21, 0x10, RZ ;  /* 0x0000001015157824 */ /* 0x010fca00078e00ff */
[----:B------:R-:W-:Y:S01]  /*16ab0*/  LOP3.LUT R21, R0, 0x70, R21, 0xf8, !PT ;  /* 0x0000007000157812 */ /* 0x000fe200078ef815 */
[----:B-1----:R-:W-:Y:S02]  /*16ac0*/  IMAD.SHL.U32 R9, R9, 0x8, RZ ;  /* 0x0000000809097824 */ /* 0x002fe400078e00ff */
[----:B------:R-:W-:-:S03]  /*16ad0*/  IMAD.SHL.U32 R6, R6, 0x8, RZ ;  /* 0x0000000806067824 */ /* 0x000fc600078e00ff */
[----:B------:R-:W-:Y:S02]  /*16ae0*/  LOP3.LUT R9, R9, 0x38, RZ, 0xc0, !PT ;  /* 0x0000003809097812 */ /* 0x000fe400078ec0ff */
[----:B------:R-:W-:Y:S02]  /*16af0*/  LOP3.LUT R6, R6, 0x38, RZ, 0xc0, !PT ;  /* 0x0000003806067812 */ /* 0x000fe400078ec0ff */
[----:B------:R-:W-:Y:S02]  /*16b00*/  ISETP.GE.AND P3, PT, R9, UR4, PT ;  /* 0x0000000409007c0c */ /* 0x000fe4000bf66270 */
[----:B------:R-:W-:Y:S02]  /*16b10*/  LOP3.LUT R18, R18, 0xffffffbf, RZ, 0xc0, !PT ;  /* 0xffffffbf12127812 */ /* 0x000fe400078ec0ff */
[----:B------:R-:W-:Y:S01]  /*16b20*/  LOP3.LUT R6, R6, 0x80, RZ, 0xfc, !PT ;  /* 0x0000008006067812 */ /* 0x000fe200078efcff */
[----:B------:R-:W1:Y:S01]  /*16b30*/  S2R R11, SR_TID.X ;  /* 0x00000000000b7919 */ /* 0x000e620000002100 */
[----:B------:R-:W4:Y:S01]  /*16b40*/  S2R R10, SR_TID.X ;  /* 0x00000000000a7919 */ /* 0x000f220000002100 */
[----:B------:R-:W-:-:S02]  /*16b50*/  IMAD.MOV.U32 R36, RZ, RZ, RZ ;  /* 0x000000ffff247224 */ /* 0x000fc400078e00ff */
[----:B-1----:R-:W-:Y:S02]  /*16b60*/  IMAD.SHL.U32 R11, R11, 0x8, RZ ;  /* 0x000000080b0b7824 */ /* 0x002fe400078e00ff */
[----:B----4-:R-:W-:-:S03]  /*16b70*/  IMAD.SHL.U32 R10, R10, 0x8, RZ ;  /* 0x000000080a0a7824 */ /* 0x010fc600078e00ff */
[----:B------:R-:W-:-:S04]  /*16b80*/  LOP3.LUT R11, R11, 0x38, RZ, 0xc0, !PT ;  /* 0x000000380b0b7812 */ /* 0x000fc800078ec0ff */
[----:B------:R-:W-:Y:S02]  /*16b90*/  LOP3.LUT R11, R11, 0x180, RZ, 0xfc, !PT ;  /* 0x000001800b0b7812 */ /* 0x000fe400078efcff */
[----:B------:R-:W-:-:S04]  /*16ba0*/  LOP3.LUT R10, R10, 0x38, RZ, 0xc0, !PT ;  /* 0x000000380a0a7812 */ /* 0x000fc800078ec0ff */
[----:B------:R-:W-:Y:S02]  /*16bb0*/  LOP3.LUT R12, R10, 0x1c0, RZ, 0xfc, !PT ;  /* 0x000001c00a0c7812 */ /* 0x000fe400078efcff */
[----:B--2---:R-:W-:Y:S02]  /*16bc0*/  LEA R23, R34, 0xffffffc0, 0x6 ;  /* 0xffffffc022177811 */ /* 0x004fe400078e30ff */
[----:B------:R-:W1:Y:S03]  /*16bd0*/  S2R R34, SR_TID.X ;  /* 0x0000000000227919 */ /* 0x000e660000002100 */
[----:B------:R-:W-:Y:S02]  /*16be0*/  IMAD.IADD R37, R21, 0x1, R23 ;  /* 0x0000000115257824 */ /* 0x000fe400078e0217 */
[----:B-1----:R-:W-:-:S05]  /*16bf0*/  IMAD.SHL.U32 R34, R34, 0x8, RZ ;  /* 0x0000000822227824 */ /* 0x002fca00078e00ff */
[----:B------:R-:W-:-:S04]  /*16c00*/  LOP3.LUT R34, R34, 0x38, RZ, 0xc0, !PT ;  /* 0x0000003822227812 */ /* 0x000fc800078ec0ff */
[----:B------:R-:W-:-:S04]  /*16c10*/  LOP3.LUT R34, R34, 0x40, RZ, 0xfc, !PT ;  /* 0x0000004022227812 */ /* 0x000fc800078efcff */
[----:B------:R-:W-:Y:S02]  /*16c20*/  ISETP.GE.AND P2, PT, R34, UR4, PT ;  /* 0x0000000422007c0c */ /* 0x000fe4000bf46270 */
[----:B------:R-:W1:Y:S01]  /*16c30*/  S2R R34, SR_TID.X ;  /* 0x0000000000227919 */ /* 0x000e620000002100 */
[----:B---3--:R-:W-:-:S04]  /*16c40*/  ISETP.GE.AND P0, PT, R37, R20, PT ;  /* 0x000000142500720c */ /* 0x008fc80003f06270 */
[----:B------:R-:W-:Y:S02]  /*16c50*/  ISETP.GT.U32.OR P0, PT, R21, 0x3f, P0 ;  /* 0x0000003f1500780c */ /* 0x000fe40000704470 */
[----:B------:R-:W-:Y:S02]  /*16c60*/  IADD3 R37, R37, R33, RZ ;  /* 0x0000002125257210 */ /* 0x000fe40007ffe0ff */
[----:B------:R-:W-:-:S09]  /*16c70*/  SEL R7, RZ, 0xffffffff, P2 ;  /* 0xffffffffff077807 */ /* 0x000fd20001000000 */
[----:B------:R-:W2:Y:S01]  /*16c80*/  @!P0 LDC.64 R4, c[0x0][0x428] ;  /* 0x00010a00ff048b82 */ /* 0x000ea20000000a00 */
[----:B0-----:R-:W-:Y:S01]  /*16c90*/  @P1 IMAD.HI.U32 R3, R37, R3, RZ ;  /* 0x0000000325031227 */ /* 0x001fe200078e00ff */
[----:B------:R-:W-:-:S03]  /*16ca0*/  @P2 LOP3.LUT R18, R18, 0x40, RZ, 0xfc, !PT ;  /* 0x0000004012122812 */ /* 0x000fc600078efcff */
[----:B-1----:R-:W-:-:S05]  /*16cb0*/  IMAD.SHL.U32 R34, R34, 0x8, RZ ;  /* 0x0000000822227824 */ /* 0x002fca00078e00ff */
[----:B------:R-:W-:Y:S01]  /*16cc0*/  LOP3.LUT R34, R34, 0x38, RZ, 0xc0, !PT ;  /* 0x0000003822227812 */ /* 0x000fe200078ec0ff */
[----:B------:R-:W-:Y:S01]  /*16cd0*/  IMAD.MOV.U32 R0, RZ, RZ, R37 ;  /* 0x000000ffff007224 */ /* 0x000fe200078e0025 */
[----:B------:R-:W-:Y:S02]  /*16ce0*/  @P1 SHF.R.U32.HI R0, RZ, R2, R3 ;  /* 0x00000002ff001219 */ /* 0x000fe40000011603 */
[----:B------:R-:W-:Y:S01]  /*16cf0*/  LOP3.LUT R34, R34, 0xc0, RZ, 0xfc, !PT ;  /* 0x000000c022227812 */ /* 0x000fe200078efcff */
[----:B------:R-:W-:Y:S01]  /*16d00*/  IMAD.SHL.U32 R7, R7, 0x2, RZ ;  /* 0x0000000207077824 */ /* 0x000fe200078e00ff */
[----:B------:R-:W-:Y:S02]  /*16d10*/  SEL R2, RZ, 0x1, P3 ;  /* 0x00000001ff027807 */ /* 0x000fe40001800000 */
[----:B------:R-:W-:Y:S02]  /*16d20*/  ISETP.GE.AND P2, PT, R6, UR4, PT ;  /* 0x0000000406007c0c */ /* 0x000fe4000bf46270 */
[----:B------:R-:W-:-:S02]  /*16d30*/  ISETP.GE.AND P1, PT, R34, UR4, PT ;  /* 0x0000000422007c0c */ /* 0x000fc4000bf26270 */
[----:B------:R-:W-:Y:S02]  /*16d40*/  LOP3.LUT R7, R7, 0x2, R2, 0xe2, !PT ;  /* 0x0000000207077812 */ /* 0x000fe400078ee202 */
[----:B------:R-:W-:Y:S02]  /*16d50*/  SEL R2, RZ, 0x4, P2 ;  /* 0x00000004ff027807 */ /* 0x000fe40001000000 */
[----:B------:R-:W-:Y:S02]  /*16d60*/  SEL R3, RZ, 0x8, P1 ;  /* 0x00000008ff037807 */ /* 0x000fe40000800000 */
[----:B------:R-:W-:Y:S02]  /*16d70*/  SHF.R.S32.HI R34, RZ, 0x1f, R26 ;  /* 0x0000001fff227819 */ /* 0x000fe4000001141a */
[----:B------:R-:W-:Y:S01]  /*16d80*/  LOP3.LUT R7, R3, R7, R2, 0xfe, !PT ;  /* 0x0000000703077212 */ /* 0x000fe200078efe02 */
[--C-:B------:R-:W-:Y:S01]  /*16d90*/  @!P0 IMAD.MOV.U32 R2, RZ, RZ, R0.reuse ;  /* 0x000000ffff028224 */ /* 0x100fe200078e0000 */
[----:B------:R-:W-:Y:S01]  /*16da0*/  @!P0 SHF.R.S32.HI R3, RZ, 0x1f, R0 ;  /* 0x0000001fff038819 */ /* 0x000fe20000011400 */
[----:B--2---:R-:W-:-:S04]  /*16db0*/  @!P0 IMAD R6, R34, R4, RZ ;  /* 0x0000000422068224 */ /* 0x004fc800078e02ff */
[C---:B------:R-:W-:Y:S02]  /*16dc0*/  @!P0 IMAD R6, R26.reuse, R5, R6 ;  /* 0x000000051a068224 */ /* 0x040fe400078e0206 */
[----:B------:R-:W-:Y:S02]  /*16dd0*/  @!P0 IMAD.WIDE.U32 R2, R26, R4, R2 ;  /* 0x000000041a028225 */ /* 0x000fe400078e0002 */
[----:B------:R-:W0:Y:S01]  /*16de0*/  @!P0 LDC.64 R4, c[0x0][0x418] ;  /* 0x00010600ff048b82 */ /* 0x000e220000000a00 */
[----:B------:R-:W-:-:S04]  /*16df0*/  LOP3.LUT R18, R18, 0xffffff7f, RZ, 0xc0, !PT ;  /* 0xffffff7f12127812 */ /* 0x000fc800078ec0ff */
[----:B------:R-:W-:-:S04]  /*16e00*/  @P3 LOP3.LUT R18, R18, 0x80, RZ, 0xfc, !PT ;  /* 0x0000008012123812 */ /* 0x000fc800078efcff */
[----:B------:R-:W-:-:S04]  /*16e10*/  LOP3.LUT R18, R18, 0xffffffdf, RZ, 0xc0, !PT ;  /* 0xffffffdf12127812 */ /* 0x000fc800078ec0ff */
[----:B------:R-:W-:-:S04]  /*16e20*/  @P2 LOP3.LUT R18, R18, 0x20, RZ, 0xfc, !PT ;  /* 0x0000002012122812 */ /* 0x000fc800078efcff */
[----:B------:R-:W-:Y:S01]  /*16e30*/  LOP3.LUT R18, R18, 0xffffffef, RZ, 0xc0, !PT ;  /* 0xffffffef12127812 */ /* 0x000fe200078ec0ff */
[----:B------:R-:W-:-:S03]  /*16e40*/  @!P0 IMAD.IADD R6, R3, 0x1, R6 ;  /* 0x0000000103068824 */ /* 0x000fc600078e0206 */
[----:B------:R-:W-:Y:S02]  /*16e50*/  @P1 LOP3.LUT R18, R18, 0x10, RZ, 0xfc, !PT ;  /* 0x0000001012121812 */ /* 0x000fe400078efcff */
[----:B0-----:R-:W-:-:S04]  /*16e60*/  @!P0 LEA R4, P1, R2, R4, 0x2 ;  /* 0x0000000402048211 */ /* 0x001fc800078210ff */
[----:B------:R-:W-:-:S05]  /*16e70*/  @!P0 LEA.HI.X R5, R2, R5, R6, 0x2, P1 ;  /* 0x0000000502058211 */ /* 0x000fca00008f1406 */
[----:B------:R0:W5:Y:S01]  /*16e80*/  @!P0 LDG.E R36, desc[UR42][R4.64] ;  /* 0x0000002a04248981 */ /* 0x000162000c1e1900 */
[----:B------:R-:W-:Y:S02]  /*16e90*/  ISETP.GE.AND P0, PT, R11, UR4, PT ;  /* 0x000000040b007c0c */ /* 0x000fe4000bf06270 */
[C---:B------:R-:W-:Y:S02]  /*16ea0*/  LOP3.LUT R11, R10.reuse, 0x100, RZ, 0xfc, !PT ;  /* 0x000001000a0b7812 */ /* 0x040fe400078efcff */
[----:B------:R-:W-:Y:S02]  /*16eb0*/  LOP3.LUT R10, R10, 0x140, RZ, 0xfc, !PT ;  /* 0x000001400a0a7812 */ /* 0x000fe400078efcff */
[----:B------:R-:W-:Y:S02]  /*16ec0*/  ISETP.GE.AND P3, PT, R11, UR4, PT ;  /* 0x000000040b007c0c */ /* 0x000fe4000bf66270 */
[----:B------:R-:W-:Y:S02]  /*16ed0*/  ISETP.GE.AND P2, PT, R10, UR4, PT ;  /* 0x000000040a007c0c */ /* 0x000fe4000bf46270 */
[----:B0-----:R-:W-:-:S02]  /*16ee0*/  SEL R4, RZ, 0x10, P3 ;  /* 0x00000010ff047807 */ /* 0x001fc40001800000 */
[----:B------:R-:W-:Y:S02]  /*16ef0*/  SEL R5, RZ, 0x20, P2 ;  /* 0x00000020ff057807 */ /* 0x000fe40001000000 */
[----:B------:R-:W-:Y:S02]  /*16f00*/  SEL R3, RZ, 0x40, P0 ;  /* 0x00000040ff037807 */ /* 0x000fe40000000000 */
[----:B------:R-:W-:-:S04]  /*16f10*/  LOP3.LUT R4, R5, R7, R4, 0xfe, !PT ;  /* 0x0000000705047212 */ /* 0x000fc800078efe04 */
[----:B------:R-:W-:Y:S02]  /*16f20*/  LOP3.LUT R3, R4, R3, RZ, 0xfc, !PT ;  /* 0x0000000304037212 */ /* 0x000fe400078efcff */
[----:B------:R-:W-:-:S03]  /*16f30*/  LOP3.LUT R18, R18, 0xfffffff7, RZ, 0xc0, !PT ;  /* 0xfffffff712127812 */ /* 0x000fc600078ec0ff */
[----:B------:R0:W-:Y:S01]  /*16f40*/  STL [R1+0x2c], R3 ;  /* 0x00002c0301007387 */ /* 0x0001e20000100800 */
[----:B------:R-:W-:Y:S01]  /*16f50*/  ISETP.GE.AND P0, PT, R12, UR4, PT ;  /* 0x000000040c007c0c */ /* 0x000fe2000bf06270 */
[----:B------:R-:W-:Y:S01]  /*16f60*/  ULDC UR4, c[0x0][0x2f4] ;  /* 0x0000bd0000047ab9 */ /* 0x000fe20000000800 */
[----:B------:R-:W-:Y:S02]  /*16f70*/  @P3 LOP3.LUT R18, R18, 0x8, RZ, 0xfc, !PT ;  /* 0x0000000812123812 */ /* 0x000fe400078efcff */
[----:B------:R-:W-:Y:S02]  /*16f80*/  SEL R2, RZ, 0x80, P0 ;  /* 0x00000080ff027807 */ /* 0x000fe40000000000 */
[----:B------:R-:W-:Y:S02]  /*16f90*/  ISETP.GE.AND P0, PT, R9, UR4, PT ;  /* 0x0000000409007c0c */ /* 0x000fe4000bf06270 */
[----:B------:R-:W-:Y:S01]  /*16fa0*/  LOP3.LUT R18, R18, 0xfffffffb, RZ, 0xc0, !PT ;  /* 0xfffffffb12127812 */ /* 0x000fe200078ec0ff */
[----:B------:R-:W-:-:S03]  /*16fb0*/  UMOV UR5, 0xffffffff ;  /* 0xffffffff00057882 */ /* 0x000fc60000000000 */
[----:B------:R-:W-:Y:S01]  /*16fc0*/  @P2 LOP3.LUT R18, R18, 0x4, RZ, 0xfc, !PT ;  /* 0x0000000412122812 */ /* 0x000fe200078efcff */
[----:B------:R-:W-:-:S03]  /*16fd0*/  IMAD.MOV R0, RZ, RZ, -R0 ;  /* 0x000000ffff007224 */ /* 0x000fc600078e0a00 */
[----:B------:R-:W-:Y:S01]  /*16fe0*/  LOP3.LUT R18, R18, 0xfffffffd, RZ, 0xc0, !PT ;  /* 0xfffffffd12127812 */ /* 0x000fe200078ec0ff */
[----:B------:R-:W-:Y:S02]  /*16ff0*/  IMAD R37, R8, R0, R37 ;  /* 0x0000000008257224 */ /* 0x000fe400078e0225 */
[----:B------:R-:W-:Y:S01]  /*17000*/  IMAD.U32 R6, RZ, RZ, UR38 ;  /* 0x00000026ff067e24 */ /* 0x000fe2000f8e00ff */
[----:B------:R-:W-:Y:S01]  /*17010*/  @P0 LOP3.LUT R18, R18, 0x2, RZ, 0xfc, !PT ;  /* 0x0000000212120812 */ /* 0x000fe200078efcff */
[----:B0-----:R-:W-:Y:S06]  /*17020*/  BRA.DIV UR5, `(.L_x_4001) ;  /* 0x0000004a052c7947 */ /* 0x001fec000b800000 */
.L_x_4103:
[----:B------:R-:W-:Y:S02]  /*17030*/  LOP3.LUT R0, R3, R2, RZ, 0xfc, !PT ;  /* 0x0000000203007212 */ /* 0x000fe400078efcff */
[----:B------:R-:W-:Y:S02]  /*17040*/  ISETP.NE.AND P0, PT, R6, 0x3, PT ;  /* 0x000000030600780c */ /* 0x000fe40003f05270 */
[----:B------:R-:W-:Y:S01]  /*17050*/  ISETP.GT.U32.AND P1, PT, R21, 0x3f, PT ;  /* 0x0000003f1500780c */ /* 0x000fe20003f24070 */
[----:B------:R0:W-:Y:S01]  /*17060*/  STL [R1+0x8], R0 ;  /* 0x0000080001007387 */ /* 0x0001e20000100800 */
[----:B------:R-:W-:-:S09]  /*17070*/  LOP3.LUT R18, R18, 0xfffffbff, RZ, 0xc0, !PT ;  /* 0xfffffbff12127812 */ /* 0x000fd200078ec0ff */
[----:B------:R-:W-:-:S04]  /*17080*/  @P0 LOP3.LUT R18, R18, 0x400, RZ, 0xfc, !PT ;  /* 0x0000040012120812 */ /* 0x000fc800078efcff */
[----:B------:R-:W-:-:S04]  /*17090*/  LOP3.LUT R18, R18, 0xfffffffe, RZ, 0xc0, !PT ;  /* 0xfffffffe12127812 */ /* 0x000fc800078ec0ff */
[----:B------:R-:W-:Y:S01]  /*170a0*/  @P1 LOP3.LUT R18, R18, 0x1, RZ, 0xfc, !PT ;  /* 0x0000000112121812 */ /* 0x000fe200078efcff */
[----:B0-----:R-:W-:Y:S06]  /*170b0*/  @!P0 BRA `(.L_x_4002) ;  /* 0x0000000000048947 */ /* 0x001fec0003800000 */
[----:B------:R-:W-:Y:S01]  /*170c0*/  BPT.TRAP 0x1 ;  /* 0x000000040000795c */ /* 0x000fe20000300000 */
.L_x_4002:
[----:B------:R-:W0:Y:S01]  /*170d0*/  S2R R0, SR_TID.X ;  /* 0x0000000000007919 */ /* 0x000e220000002100 */
[----:B------:R-:W-:Y:S01]  /*170e0*/  IMAD R30, R22, 0x8, R17 ;  /* 0x00000008161e7824 */ /* 0x000fe200078e0211 */
[----:B------:R-:W-:Y:S01]  /*170f0*/  BSSY B0, `(.L_x_4003) ;  /* 0x0000007000007945 */ /* 0x000fe20003800000 */
[----:B0-----:R-:W-:-:S04]  /*17100*/  LOP3.LUT R0, R0, 0x7f, RZ, 0xc0, !PT ;  /* 0x0000007f00007812 */ /* 0x001fc800078ec0ff */
[----:B------:R-:W-:-:S04]  /*17110*/  SHF.R.U32.HI R0, RZ, 0x3, R0 ;  /* 0x00000003ff007819 */ /* 0x000fc80000011600 */
[----:B------:R-:W-:Y:S02]  /*17120*/  IADD3 R23, -R0, R20, -R23 ;  /* 0x0000001400177210 */ /* 0x000fe40007ffe917 */
[----:B------:R-:W-:-:S04]  /*17130*/  SHF.L.U32 R0, R28, 0x1f, RZ ;  /* 0x0000001f1c007819 */ /* 0x000fc800000006ff */
[----:B------:R-:W0:Y:S02]  /*17140*/  SYNCS.PHASECHK.TRANS64.TRYWAIT P0, [R30+URZ+0x28c40], R0 ;  /* 0x028c40001e0075a7 */ /* 0x000e24000800017f */
[----:B0-----:R-:W-:Y:S05]  /*17150*/  @!P0 BRA `(.L_x_4004) ;  /* 0x0000004800148947 */ /* 0x001fea0003800000 */
.L_x_4104:
[----:B------:R-:W-:Y:S05]  /*17160*/  BSYNC B0 ;  /* 0x0000000000007941 */ /* 0x000fea0003800000 */
.L_x_4003:
[----:B0-----:R-:W-:Y:S01]  /*17170*/  SHF.R.S32.HI R0, RZ, 0x1f, R37 ;  /* 0x0000001fff007819 */ /* 0x001fe20000011425 */
[----:B------:R-:W0:Y:S01]  /*17180*/  S2R R7, SR_TID.X ;  /* 0x0000000000077919 */ /* 0x000e220000002100 */
[----:B------:R-:W-:Y:S01]  /*17190*/  ULDC.64 UR4, c[0x0][0x300] ;  /* 0x0000c00000047ab9 */ /* 0x000fe20000000a00 */
[----:B-----5:R-:W-:Y:S01]  /*171a0*/  SHF.R.S32.HI R4, RZ, 0x1f, R36 ;  /* 0x0000001fff047819 */ /* 0x020fe20000011424 */
[----:B------:R-:W-:Y:S01]  /*171b0*/  IMAD.WIDE.U32 R2, R37, UR4, RZ ;  /* 0x0000000425027c25 */ /* 0x000fe2000f8e00ff */
[----:B------:R1:W-:Y:S01]  /*171c0*/  STL [R1+0x24], R0 ;  /* 0x0000240001007387 */ /* 0x0003e20000100800 */
[----:B------:R-:W-:Y:S01]  /*171d0*/  ULDC.64 UR6, c[0x0][0x2e8] ;  /* 0x0000ba0000067ab9 */ /* 0x000fe20000000a00 */
[----:B------:R-:W-:Y:S02]  /*171e0*/  LOP3.LUT P2, RZ, R18, 0x2, RZ, 0xc0, !PT ;  /* 0x0000000212ff7812 */ /* 0x000fe4000784c0ff */
[----:B------:R2:W-:Y:S01]  /*171f0*/  STL [R1+0x28], R4 ;  /* 0x0000280401007387 */ /* 0x0005e20000100800 */
[----:B-1----:R-:W-:-:S04]  /*17200*/  IMAD R0, R0, UR4, RZ ;  /* 0x0000000400007c24 */ /* 0x002fc8000f8e02ff */
[----:B------:R-:W-:Y:S01]  /*17210*/  IMAD R0, R37, UR5, R0 ;  /* 0x0000000525007c24 */ /* 0x000fe2000f8e0200 */
[----:B------:R-:W-:-:S03]  /*17220*/  ULDC.64 UR4, c[0x0][0x310] ;  /* 0x0000c40000047ab9 */ /* 0x000fc60000000a00 */
[----:B------:R-:W-:Y:S02]  /*17230*/  IMAD.IADD R3, R3, 0x1, R0 ;  /* 0x0000000103037824 */ /* 0x000fe400078e0200 */
[----:B------:R-:W-:Y:S02]  /*17240*/  IMAD R0, R4, UR4, RZ ;  /* 0x0000000404007c24 */ /* 0x000fe4000f8e02ff */
[----:B------:R-:W-:-:S04]  /*17250*/  IMAD.WIDE.U32 R2, R36, UR4, R2 ;  /* 0x0000000424027c25 */ /* 0x000fc8000f8e0002 */
[----:B------:R-:W-:Y:S01]  /*17260*/  IMAD R0, R36, UR5, R0 ;  /* 0x0000000524007c24 */ /* 0x000fe2000f8e0200 */
[----:B------:R-:W-:Y:S01]  /*17270*/  ULDC.64 UR4, c[0x0][0x308] ;  /* 0x0000c20000047ab9 */ /* 0x000fe20000000a00 */
[----:B0-----:R-:W-:Y:S02]  /*17280*/  IMAD.SHL.U32 R7, R7, 0x8, RZ ;  /* 0x0000000807077824 */ /* 0x001fe400078e00ff */
[----:B------:R-:W-:Y:S02]  /*17290*/  IMAD.IADD R3, R3, 0x1, R0 ;  /* 0x0000000103037824 */ /* 0x000fe400078e0200 */
[----:B--2---:R-:W-:Y:S01]  /*172a0*/  IMAD R4, R22, 0x1000, R35 ;  /* 0x0000100016047824 */ /* 0x004fe200078e0223 */
[----:B------:R-:W-:Y:S01]  /*172b0*/  LOP3.LUT R7, R7, 0x38, RZ, 0xc0, !PT ;  /* 0x0000003807077812 */ /* 0x000fe200078ec0ff */
[----:B------:R-:W-:Y:S01]  /*172c0*/  IMAD.WIDE.U32 R2, R16, UR4, R2 ;  /* 0x0000000410027c25 */ /* 0x000fe2000f8e0002 */
[----:B------:R-:W-:-:S03]  /*172d0*/  UMOV UR4, 0xffffffff ;  /* 0xffffffff00047882 */ /* 0x000fc60000000000 */
        /* <DEDUP_REMOVED lines=37> */
.L_x_4114:
        /* <DEDUP_REMOVED lines=10> */
.L_x_4006:
        /* <DEDUP_REMOVED lines=11> */
.L_x_4007:
[----:B------:R1:W5:Y:S01]  /*17680*/  LDL.LU R0, [R1+0x10] ;  /* 0x0000100001007983 */ /* 0x0003620000300800 */
[----:B------:R1:W-:Y:S03]  /*17690*/  SYNCS.ARRIVE.TRANS64.A1T0 RZ, [R30+URZ+0x28c30], RZ ;  /* 0x028c30ff1eff79a7 */ /* 0x0003e6000810003f */
[----:B0-----:R1:W5:Y:S04]  /*176a0*/  LDL.LU R4, [R1+0x4] ;  /* 0x0000040001047983 */ /* 0x0013680000300800 */
[----:B------:R1:W5:Y:S02]  /*176b0*/  LDL R3, [R1+0x8] ;  /* 0x0000080001037983 */ /* 0x0003640000100800 */
[----:B------:R-:W-:Y:S05]  /*176c0*/  WARPSYNC.ALL ;  /* 0x0000000000007948 */ /* 0x000fea0003800000 */
[----:B------:R-:W-:Y:S01]  /*176d0*/  ULDC.64 UR4, c[0x0][0xa00] ;  /* 0x0002800000047ab9 */ /* 0x000fe20000000a00 */
[----:B------:R-:W-:Y:S01]  /*176e0*/  BSSY B6, `(.L_x_4008) ;  /* 0x0000025000067945 */ /* 0x000fe20003800000 */
[----:B------:R-:W-:Y:S01]  /*176f0*/  BAR.SYNC.DEFER_BLOCKING 0x8, 0x100 ;  /* 0x0204000000007b1d */ /* 0x000fe20000010000 */
[----:B------:R-:W-:-:S04]  /*17700*/  ISETP.NE.U32.AND P0, PT, RZ, UR4, PT ;  /* 0x00000004ff007c0c */ /* 0x000fc8000bf05070 */
[----:B------:R-:W-:Y:S01]  /*17710*/  ISETP.NE.AND.EX P0, PT, RZ, UR5, PT, P0 ;  /* 0x00000005ff007c0c */ /* 0x000fe2000bf05300 */
[----:B------:R-:W-:-:S03]  /*17720*/  ULDC.64 UR4, c[0x0][0x298] ;  /* 0x0000a60000047ab9 */ /* 0x000fc60000000a00 */
[----:B------:R-:W-:-:S05]  /*17730*/  SEL R5, R31, RZ, !P0 ;  /* 0x000000ff1f057207 */ /* 0x000fca0004000000 */
[----:B------:R0:W-:Y:S01]  /*17740*/  STL [R1+0x1c], R5 ;  /* 0x00001c0501007387 */ /* 0x0001e20000100800 */
[----:B-----5:R-:W-:Y:S02]  /*17750*/  SEL R2, R0, RZ, !P0 ;  /* 0x000000ff00027207 */ /* 0x020fe40004000000 */
[----:B------:R-:W-:-:S03]  /*17760*/  SHF.R.S32.HI R0, RZ, 0x1f, R4 ;  /* 0x0000001fff007819 */ /* 0x000fc60000011404 */
[----:B------:R2:W-:Y:S01]  /*17770*/  STL [R1+0x34], R2 ;  /* 0x0000340201007387 */ /* 0x0005e20000100800 */
[----:B------:R-:W-:Y:S01]  /*17780*/  PRMT R31, R3, 0x8880, RZ ;  /* 0x00008880031f7816 */ /* 0x000fe200000000ff */
[----:B------:R-:W-:-:S03]  /*17790*/  IMAD R0, R0, UR4, RZ ;  /* 0x0000000400007c24 */ /* 0x000fc6000f8e02ff */
[----:B------:R-:W-:Y:S01]  /*177a0*/  PRMT R31, R31, 0x7710, RZ ;  /* 0x000077101f1f7816 */ /* 0x000fe200000000ff */
[C---:B------:R-:W-:Y:S02]  /*177b0*/  IMAD R0, R4.reuse, UR5, R0 ;  /* 0x0000000504007c24 */ /* 0x040fe4000f8e0200 */
[----:B0-----:R-:W-:-:S04]  /*177c0*/  IMAD.WIDE.U32 R4, R4, UR4, RZ ;  /* 0x0000000404047c25 */ /* 0x001fc8000f8e00ff */
[----:B------:R-:W-:Y:S01]  /*177d0*/  IMAD.IADD R0, R5, 0x1, R0 ;  /* 0x0000000105007824 */ /* 0x000fe200078e0200 */
[----:B------:R0:W-:Y:S01]  /*177e0*/  STL.64 [R1], R4 ;  /* 0x0000000401007387 */ /* 0x0001e20000100a00 */
[----:B--2---:R-:W-:-:S03]  /*177f0*/  VIADD R2, R17, 0x20400 ;  /* 0x0002040011027836 */ /* 0x004fc60000000000 */
[----:B------:R0:W-:Y:S02]  /*17800*/  STL [R1+0x10], R0 ;  /* 0x0000100001007387 */ /* 0x0001e40000100800 */
[----:B------:R-:W-:-:S13]  /*17810*/  LOP3.LUT P0, RZ, R2, 0x3ff, RZ, 0xc0, !PT ;  /* 0x000003ff02ff7812 */ /* 0x000fda000780c0ff */
[----:B0-----:R-:W-:Y:S05]  /*17820*/  @!P0 BRA `(.L_x_4009) ;  /* 0x0000000000408947 */ /* 0x001fea0003800000 */
        /* <DEDUP_REMOVED lines=16> */
.L_x_4009:
[----:B------:R-:W-:Y:S05]  /*17930*/  BSYNC B6 ;  /* 0x0000000000067941 */ /* 0x000fea0003800000 */
.L_x_4008:
[----:B------:R-:W2:Y:S01]  /*17940*/  LDL.LU R0, [R1+0x10] ;  /* 0x0000100001007983 */ /* 0x000ea20000300800 */
[----:B------:R-:W-:Y:S01]  /*17950*/  ULDC.64 UR4, c[0x0][0x2d8] ;  /* 0x0000b60000047ab9 */ /* 0x000fe20000000a00 */
[----:B------:R-:W0:Y:S02]  /*17960*/  LDC R7, c[0x0][0x448] ;  /* 0x00011200ff077b82 */ /* 0x000e240000000800 */
[----:B------:R-:W2:Y:S04]  /*17970*/  LDL.LU.64 R2, [R1] ;  /* 0x0000000001027983 */ /* 0x000ea80000300a00 */
[----:B------:R-:W3:Y:S04]  /*17980*/  LDL.LU R20, [R1+0x34] ;  /* 0x0000340001147983 */ /* 0x000ee80000300800 */
[----:B------:R-:W4:Y:S04]  /*17990*/  LDL.LU R21, [R1+0x1c] ;  /* 0x00001c0001157983 */ /* 0x000f280000300800 */
[----:B------:R0:W5:Y:S02]  /*179a0*/  LDL R8, [R1+0x30] ;  /* 0x0000300001087983 */ /* 0x0001640000100800 */
[----:B0-----:R-:W-:-:S13]  /*179b0*/  ISETP.NE.AND P0, PT, R7, 0x1, PT ;  /* 0x000000010700780c */ /* 0x001fda0003f05270 */
[----:B------:R-:W0:Y:S08]  /*179c0*/  @P0 LDC R5, c[0x0][0x44c] ;  /* 0x00011300ff050b82 */ /* 0x000e300000000800 */
[----:B------:R-:W1:Y:S01]  /*179d0*/  @P0 LDC R6, c[0x0][0x450] ;  /* 0x00011400ff060b82 */ /* 0x000e620000000800 */
[----:B--2---:R-:W-:Y:S02]  /*179e0*/  IMAD.MOV.U32 R3, RZ, RZ, R0 ;  /* 0x000000ffff037224 */ /* 0x004fe400078e0000 */
[----:B------:R-:W-:-:S04]  /*179f0*/  IMAD.WIDE.U32 R2, R16, UR4, R2 ;  /* 0x0000000410027c25 */ /* 0x000fc8000f8e0002 */
[----:B------:R-:W-:Y:S01]  /*17a00*/  IMAD R3, R16, UR5, R3 ;  /* 0x0000000510037c24 */ /* 0x000fe2000f8e0203 */
[----:B------:R-:W-:Y:S02]  /*17a10*/  ULDC.64 UR4, c[0x0][0x2e0] ;  /* 0x0000b80000047ab9 */ /* 0x000fe40000000a00 */
[----:B---3--:R-:W-:Y:S02]  /*17a20*/  IMAD R0, R20, UR4, RZ ;  /* 0x0000000414007c24 */ /* 0x008fe4000f8e02ff */
[----:B------:R-:W2:Y:S01]  /*17a30*/  S2R R20, SR_TID.X ;  /* 0x0000000000147919 */ /* 0x000ea20000002100 */
[----:B----4-:R-:W-:-:S04]  /*17a40*/  IMAD.WIDE.U32 R2, R21, UR4, R2 ;  /* 0x0000000415027c25 */ /* 0x010fc8000f8e0002 */
[----:B------:R-:W-:Y:S01]  /*17a50*/  IMAD R0, R21, UR5, R0 ;  /* 0x0000000515007c24 */ /* 0x000fe2000f8e0200 */
[----:B------:R-:W3:Y:S01]  /*17a60*/  S2R R9, SR_TID.X ;  /* 0x0000000000097919 */ /* 0x000ee20000002100 */
[----:B------:R-:W-:-:S03]  /*17a70*/  ULDC.64 UR4, c[0x0][0x2d0] ;  /* 0x0000b40000047ab9 */ /* 0x000fc60000000a00 */
[----:B------:R-:W-:Y:S02]  /*17a80*/  IADD3 R3, R3, R0, RZ ;  /* 0x0000000003037210 */ /* 0x000fe40007ffe0ff */
[----:B--2---:R-:W-:-:S04]  /*17a90*/  LOP3.LUT R20, R20, 0x7f, RZ, 0xc0, !PT ;  /* 0x0000007f14147812 */ /* 0x004fc800078ec0ff */
[----:B------:R-:W-:Y:S02]  /*17aa0*/  SHF.R.U32.HI R21, RZ, 0x3, R20 ;  /* 0x00000003ff157819 */ /* 0x000fe40000011614 */
[----:B------:R-:W2:Y:S02]  /*17ab0*/  S2R R20, SR_TID.X ;  /* 0x0000000000147919 */ /* 0x000ea40000002100 */
[----:B--2---:R-:W-:-:S05]  /*17ac0*/  IMAD.SHL.U32 R20, R20, 0x10, RZ ;  /* 0x0000001014147824 */ /* 0x004fca00078e00ff */
[----:B------:R-:W-:-:S05]  /*17ad0*/  LOP3.LUT R20, R21, 0x70, R20, 0xf8, !PT ;  /* 0x0000007015147812 */ /* 0x000fca00078ef814 */
[----:B------:R-:W-:Y:S02]  /*17ae0*/  IMAD R0, R25, 0x40, R20 ;  /* 0x0000004019007824 */ /* 0x000fe400078e0214 */
[----:B------:R2:W5:Y:S02]  /*17af0*/  LDL R20, [R1+0x14] ;  /* 0x0000140001147983 */ /* 0x0005640000100800 */
[----:B0-----:R-:W-:-:S04]  /*17b00*/  @P0 IMAD.HI.U32 R5, R0, R5, RZ ;  /* 0x0000000500050227 */ /* 0x001fc800078e00ff */
[----:B------:R-:W-:Y:S01]  /*17b10*/  IMAD.MOV.U32 R4, RZ, RZ, R0 ;  /* 0x000000ffff047224 */ /* 0x000fe200078e0000 */
[----:B-1----:R-:W-:Y:S01]  /*17b20*/  @P0 SHF.R.U32.HI R4, RZ, R6, R5 ;  /* 0x00000006ff040219 */ /* 0x002fe20000011605 */
[----:B------:R-:W0:Y:S04]  /*17b30*/  S2R R21, SR_TID.X ;  /* 0x0000000000157919 */ /* 0x000e280000002100 */
        /* <DEDUP_REMOVED lines=12> */
[----:B------:R-:W-:Y:S01]  /*17c00*/  ULDC.64 UR4, c[0x0][0x280] ;  /* 0x0000a00000047ab9 */ /* 0x000fe20000000a00 */
[----:B---3--:R-:W-:Y:S01]  /*17c10*/  IMAD.SHL.U32 R9, R9, 0x8, RZ ;  /* 0x0000000809097824 */ /* 0x008fe200078e00ff */
[C---:B------:R-:W-:Y:S01]  /*17c20*/  LEA R0, P0, R2.reuse, UR4, 0x1 ;  /* 0x0000000402007c11 */ /* 0x040fe2000f8008ff */
[----:B------:R-:W-:Y:S01]  /*17c30*/  IMAD.IADD R3, R3, 0x1, R4 ;  /* 0x0000000103037824 */ /* 0x000fe200078e0204 */
[----:B------:R-:W-:Y:S02]  /*17c40*/  ULDC UR4, c[0x0][0x2b8] ;  /* 0x0000ae0000047ab9 */ /* 0x000fe40000000800 */
[----:B------:R-:W-:Y:S02]  /*17c50*/  LOP3.LUT R9, R9, 0x38, RZ, 0xc0, !PT ;  /* 0x0000003809097812 */ /* 0x000fe400078ec0ff */
[----:B------:R-:W-:Y:S01]  /*17c60*/  LEA.HI.X R2, R2, UR5, R3, 0x1, P0 ;  /* 0x0000000502027c11 */ /* 0x000fe200080f0c03 */
[----:B------:R-:W-:Y:S01]  /*17c70*/  UMOV UR5, 0xffffffff ;  /* 0xffffffff00057882 */ /* 0x000fe20000000000 */
[----:B0-----:R-:W-:-:S02]  /*17c80*/  LOP3.LUT R21, R21, 0x7f, RZ, 0xc0, !PT ;  /* 0x0000007f15157812 */ /* 0x001fc400078ec0ff */
[----:B------:R-:W-:Y:S02]  /*17c90*/  ISETP.GE.AND P1, PT, R9, UR4, PT ;  /* 0x0000000409007c0c */ /* 0x000fe4000bf26270 */
[----:B------:R-:W-:Y:S01]  /*17ca0*/  SHF.R.U32.HI R10, RZ, 0x3, R21 ;  /* 0x00000003ff0a7819 */ /* 0x000fe20000011615 */
[----:B--2---:R-:W-:Y:S10]  /*17cb0*/  BRA.DIV UR5, `(.L_x_4010) ;  /* 0x0000004205a07947 */ /* 0x004ff4000b800000 */
        /* <DEDUP_REMOVED lines=26> */
[----:B------:R-:W1:Y:S08]  /*17e60*/  SHFL.IDX PT, R4, R2, 0x2, 0x181f ;  /* 0x00581f0002047f89 */ /* 0x000e7000000e0000 */
[----:B0-----:R-:W-:-:S05]  /*17e70*/  @!P0 LEA R5, P2, R9, R5, 0x1 ;  /* 0x0000000509058211 */ /* 0x001fca00078408ff */
[----:B-1----:R-:W-:-:S05]  /*17e80*/  @!P0 IMAD.X R4, RZ, RZ, R4, P2 ;  /* 0x000000ffff048224 */ /* 0x002fca00010e0604 */
[----:B------:R-:W-:-:S04]  /*17e90*/  @!P0 LOP3.LUT R5, R5, R4, RZ, 0x3c, !PT ;  /* 0x0000000405058212 */ /* 0x000fc800078e3cff */
[----:B------:R-:W-:-:S04]  /*17ea0*/  @!P0 LOP3.LUT R4, R5, R4, RZ, 0x3c, !PT ;  /* 0x0000000405048212 */ /* 0x000fc800078e3cff */
[----:B------:R-:W-:-:S05]  /*17eb0*/  @!P0 LOP3.LUT R5, R5, R4, RZ, 0x3c, !PT ;  /* 0x0000000405058212 */ /* 0x000fca00078e3cff */
[----:B------:R0:W-:Y:S04]  /*17ec0*/  @!P0 LDGSTS.E.BYPASS.LTC128B.128 [R8+0x21400], desc[UR42][R4.64], !P1 ;  /* 0x2140000004088fae */ /* 0x0001e8000c901d6a */
[----:B0-----:R0:W1:Y:S02]  /*17ed0*/  SHFL.IDX PT, R4, R2, 0x3, 0x181f ;  /* 0x00781f0002047f89 */ /* 0x00106400000e0000 */
.L_x_4123:
[----:B------:R-:W-:-:S05]  /*17ee0*/  VIADD R25, R25, 0x30 ;  /* 0x0000003019197836 */ /* 0x000fca0000000000 */
[----:B------:R-:W-:-:S13]  /*17ef0*/  ISETP.GE.AND P0, PT, R25, R3, PT ;  /* 0x000000031900720c */ /* 0x000fda0003f06270 */
[----:B0-----:R-:W-:-:S05]  /*17f00*/  @!P0 LEA R2, P2, R9, R0, 0x1 ;  /* 0x0000000009028211 */ /* 0x001fca00078408ff */
[----:B-1----:R-:W-:-:S05]  /*17f10*/  @!P0 IMAD.X R3, RZ, RZ, R4, P2 ;  /* 0x000000ffff038224 */ /* 0x002fca00010e0604 */
[----:B------:R-:W-:Y:S01]  /*17f20*/  @!PT LDS RZ, [RZ] ;  /* 0x00000000fffff984 */ /* 0x000fe20000000800 */
[----:B------:R-:W-:Y:S01]  /*17f30*/  @!PT LDS RZ, [RZ] ;  /* 0x00000000fffff984 */ /* 0x000fe20000000800 */
[----:B------:R-:W-:Y:S01]  /*17f40*/  @!PT LDS RZ, [RZ] ;  /* 0x00000000fffff984 */ /* 0x000fe20000000800 */
[----:B------:R0:W-:Y:S01]  /*17f50*/  @!P0 LDGSTS.E.BYPASS.LTC128B.128 [R8+0x21c00], desc[UR42][R2.64], !P1 ;  /* 0x21c0000002088fae */ /* 0x0001e2000c901d6a */
[----:B------:R-:W-:Y:S01]  /*17f60*/  PLOP3.LUT P0, PT, PT, PT, PT, 0x80, 0x0 ;  /* 0x000000000000781c */ /* 0x000fe20003f0f070 */
[----:B------:R-:W-:-:S12]  /*17f70*/  NOP ;  /* 0x0000000000007918 */ /* 0x000fd80000000000 */
.L_x_4011:
        /* <DEDUP_REMOVED lines=18> */
.L_x_4124:
[----:B------:R-:W-:Y:S05]  /*180a0*/  BSYNC B0 ;  /* 0x0000000000007941 */ /* 0x000fea0003800000 */
.L_x_4012:
[----:B------:R-:W-:-:S05]  /*180b0*/  IMAD.U32 R2, RZ, RZ, UR38 ;  /* 0x00000026ff027e24 */ /* 0x000fca000f8e00ff */
[----:B------:R-:W-:-:S13]  /*180c0*/  ISETP.NE.AND P0, PT, R2, 0x3, PT ;  /* 0x000000030200780c */ /* 0x000fda0003f05270 */
[----:B------:R-:W-:Y:S05]  /*180d0*/  @!P0 BRA `(.L_x_4014) ;  /* 0x0000000000048947 */ /* 0x000fea0003800000 */
[----:B------:R-:W-:Y:S01]  /*180e0*/  BPT.TRAP 0x1 ;  /* 0x000000040000795c */ /* 0x000fe20000300000 */
.L_x_4014:
[----:B0-----:R-:W-:Y:S01]  /*180f0*/  SHF.L.U32 R0, R28, 0x1f, RZ ;  /* 0x0000001f1c007819 */ /* 0x001fe200000006ff */
[----:B------:R-:W-:Y:S03]  /*18100*/  BSSY B0, `(.L_x_4015) ;  /* 0x0000003000007945 */ /* 0x000fe60003800000 */
[----:B------:R-:W0:Y:S02]  /*18110*/  SYNCS.PHASECHK.TRANS64.TRYWAIT P0, [R30+URZ+0x28c60], R0 ;  /* 0x028c60001e0075a7 */ /* 0x000e24000800017f */
[----:B0-----:R-:W-:Y:S05]  /*18120*/  @!P0 BRA `(.L_x_4016) ;  /* 0x0000004000dc8947 */ /* 0x001fea0003800000 */
.L_x_4125:
[----:B------:R-:W-:Y:S05]  /*18130*/  BSYNC B0 ;  /* 0x0000000000007941 */ /* 0x000fea0003800000 */
.L_x_4015:
[----:B------:R-:W0:Y:S01]  /*18140*/  LDL.LU R2, [R1+0x24] ;  /* 0x0000240001027983 */ /* 0x000e220000300800 */
[----:B------:R-:W-:Y:S01]  /*18150*/  ULDC.64 UR4, c[0x0][0x328] ;  /* 0x0000ca0000047ab9 */ /* 0x000fe20000000a00 */
[----:B------:R-:W-:Y:S02]  /*18160*/  ULDC.64 UR6, c[0x0][0x318] ;  /* 0x0000c60000067ab9 */ /* 0x000fe40000000a00 */
[----:B------:R-:W2:Y:S01]  /*18170*/  LDL.LU R4, [R1+0x28] ;  /* 0x0000280001047983 */ /* 0x000ea20000300800 */
        /* <DEDUP_REMOVED lines=8> */
[----:B------:R-:W-:Y:S01]  /*18200*/  ULDC.64 UR4, c[0x0][0x330] ;  /* 0x0000cc0000047ab9 */ /* 0x000fe20000000a00 */
[----:B------:R-:W-:-:S03]  /*18210*/  IMAD R4, R22, 0x8000, R35 ;  /* 0x0000800016047824 */ /* 0x000fc600078e0223 */
[----:B------:R-:W-:-:S03]  /*18220*/  IADD3 R3, R3, R0, RZ ;  /* 0x0000000003037210 */ /* 0x000fc60007ffe0ff */
[----:B------:R-:W-:Y:S01]  /*18230*/  IMAD.WIDE.U32 R2, R16, UR4, R2 ;  /* 0x0000000410027c25 */ /* 0x000fe2000f8e0002 */
[----:B------:R-:W-:-:S03]  /*18240*/  UMOV UR4, 0xffffffff ;  /* 0xffffffff00047882 */ /* 0x000fc60000000000 */
[----:B------:R-:W-:Y:S01]  /*18250*/  IMAD R6, R16, UR5, R3 ;  /* 0x0000000510067c24 */ /* 0x000fe2000f8e0203 */
[----:B------:R-:W-:-:S04]  /*18260*/  LEA R5, P0, R2, UR6, 0x1 ;  /* 0x0000000602057c11 */ /* 0x000fc8000f8008ff */
[----:B------:R-:W-:Y:S01]  /*18270*/  LEA.HI.X R6, R2, UR7, R6, 0x1, P0 ;  /* 0x0000000702067c11 */ /* 0x000fe200080f0c06 */
[----:B------:R-:W-:Y:S08]  /*18280*/  BRA.DIV UR4, `(.L_x_4017) ;  /* 0x0000004204987947 */ /* 0x000ff0000b800000 */
[----:B------:R-:W2:Y:S01]  /*18290*/  LDL R3, [R1+0x8] ;  /* 0x0000080001037983 */ /* 0x000ea20000100800 */
        /* <DEDUP_REMOVED lines=87> */
.L_x_4135:
[C---:B------:R-:W-:Y:S02]  /*18810*/  LOP3.LUT P6, RZ, R18.reuse, 0x100, RZ, 0xc0, !PT ;  /* 0x0000010012ff7812 */ /* 0x040fe400078cc0ff */
[----:B------:R-:W-:Y:S02]  /*18820*/  LOP3.LUT R18, R18, 0xfffff7ff, RZ, 0xc0, !PT ;  /* 0xfffff7ff12127812 */ /* 0x000fe400078ec0ff */
[C---:B------:R-:W-:Y:S02]  /*18830*/  ISETP.LT.OR P6, PT, R23.reuse, 0x31, P6 ;  /* 0x000000311700780c */ /* 0x040fe400037c1670 */
[----:B------:R-:W-:-:S11]  /*18840*/  ISETP.LT.OR P5, PT, R23, 0x31, !P5 ;  /* 0x000000311700780c */ /* 0x000fd60006fa1670 */
[----:B------:R-:W-:Y:S02]  /*18850*/  @P6 LOP3.LUT R18, R18, 0x800, RZ, 0xfc, !PT ;  /* 0x0000080012126812 */ /* 0x000fe400078efcff */
[C---:B------:R-:W-:Y:S02]  /*18860*/  ISETP.LT.OR P6, PT, R23.reuse, 0x31, !P4 ;  /* 0x000000311700780c */ /* 0x040fe400067c1670 */
[----:B------:R-:W-:Y:S02]  /*18870*/  LOP3.LUT R18, R18, 0xffffdfff, RZ, 0xc0, !PT ;  /* 0xffffdfff12127812 */ /* 0x000fe400078ec0ff */
[C---:B------:R-:W-:Y:S02]  /*18880*/  ISETP.LT.OR P4, PT, R23.reuse, 0x31, !P2 ;  /* 0x000000311700780c */ /* 0x040fe40005781670 */
        /* <DEDUP_REMOVED lines=26> */
.L_x_4018:
        /* <DEDUP_REMOVED lines=11> */
.L_x_4019:
[----:B------:R-:W2:Y:S01]  /*18ae0*/  LDL.LU R2, [R1+0x18] ;  /* 0x0000180001027983 */ /* 0x000ea20000300800 */
[----:B------:R1:W-:Y:S01]  /*18af0*/  SYNCS.ARRIVE.TRANS64.A1T0 RZ, [R30+URZ+0x28c50], RZ ;  /* 0x028c50ff1eff79a7 */ /* 0x0003e2000810003f */
[----:B------:R-:W-:Y:S01]  /*18b00*/  BSSY B0, `(.L_x_4020) ;  /* 0x00000f2000007945 */ /* 0x000fe20003800000 */
[----:B--2---:R-:W-:-:S05]  /*18b10*/  VIADD R7, R2, 0xfffffffe ;  /* 0xfffffffe02077836 */ /* 0x004fca0000000000 */
[----:B------:R-:W-:-:S13]  /*18b20*/  ISETP.GE.AND P0, PT, R7, R32, PT ;  /* 0x000000200700720c */ /* 0x000fda0003f06270 */
[----:B-1----:R-:W-:Y:S05]  /*18b30*/  @!P0 BRA `(.L_x_4021) ;  /* 0x0000000c00b88947 */ /* 0x002fea0003800000 */
[----:B------:R-:W2:Y:S04]  /*18b40*/  LDL.LU R3, [R1+0x2c] ;  /* 0x00002c0001037983 */ /* 0x000ea80000300800 */
[----:B------:R-:W3:Y:S01]  /*18b50*/  LDL.LU R2, [R1+0x8] ;  /* 0x0000080001027983 */ /* 0x000ee20000300800 */
[----:B--2---:R-:W-:Y:S02]  /*18b60*/  LOP3.LUT R31, R3, 0x40, RZ, 0xc0, !PT ;  /* 0x00000040031f7812 */ /* 0x004fe400078ec0ff */
[----:B---3--:R-:W-:Y:S02]  /*18b70*/  LOP3.LUT R30, R2, 0x80, RZ, 0xc0, !PT ;  /* 0x00000080021e7812 */ /* 0x008fe400078ec0ff */
[----:B------:R-:W-:Y:S02]  /*18b80*/  SHF.R.U32.HI R31, RZ, 0x2, R31 ;  /* 0x00000002ff1f7819 */ /* 0x000fe4000001161f */
[----:B------:R-:W-:-:S07]  /*18b90*/  SHF.R.U32.HI R30, RZ, 0x3, R30 ;  /* 0x00000003ff1e7819 */ /* 0x000fce000001161e */
.L_x_4034:
[----:B-1----:R-:W1:Y:S01]  /*18ba0*/  S2R R2, SR_TID.X ;  /* 0x0000000000027919 */ /* 0x002e620000002100 */
[----:B0-----:R-:W0:Y:S01]  /*18bb0*/  LDC R5, c[0x0][0x430] ;  /* 0x00010c00ff057b82 */ /* 0x001e220000000800 */
[----:B------:R-:W-:Y:S01]  /*18bc0*/  IMAD R4, R7, 0x40, R33 ;  /* 0x0000004007047824 */ /* 0x000fe200078e0221 */
[----:B------:R-:W-:Y:S01]  /*18bd0*/  MOV R10, UR38 ;  /* 0x00000026000a7c02 */ /* 0x000fe20008000f00 */
[----:B--2---:R-:W2:Y:S01]  /*18be0*/  S2R R8, SR_TID.X ;  /* 0x0000000000087919 */ /* 0x004ea20000002100 */
[----:B------:R-:W-:Y:S01]  /*18bf0*/  VIADD R22, R22, 0x1 ;  /* 0x0000000116167836 */ /* 0x000fe20000000000 */
[----:B0-----:R-:W-:Y:S02]  /*18c00*/  ISETP.NE.AND P0, PT, R5, 0x1, PT ;  /* 0x000000010500780c */ /* 0x001fe40003f05270 */
[----:B-1----:R-:W-:Y:S01]  /*18c10*/  LOP3.LUT R2, R2, 0x7f, RZ, 0xc0, !PT ;  /* 0x0000007f02027812 */ /* 0x002fe200078ec0ff */
[----:B--2---:R-:W-:-:S03]  /*18c20*/  IMAD.SHL.U32 R8, R8, 0x10, RZ ;  /* 0x0000001008087824 */ /* 0x004fc600078e00ff */
[----:B------:R-:W-:-:S07]  /*18c30*/  SHF.R.U32.HI R2, RZ, 0x3, R2 ;  /* 0x00000003ff027819 */ /* 0x000fce0000011602 */
[----:B---3--:R-:W0:Y:S01]  /*18c40*/  @P0 LDC R6, c[0x0][0x434] ;  /* 0x00010d00ff060b82 */ /* 0x008e220000000800 */
[----:B------:R-:W-:-:S04]  /*18c50*/  LOP3.LUT R8, R2, 0x70, R8, 0xf8, !PT ;  /* 0x0000007002087812 */ /* 0x000fc800078ef808 */
[----:B------:R-:W-:-:S03]  /*18c60*/  ISETP.GT.U32.AND P1, PT, R8, 0x3f, PT ;  /* 0x0000003f0800780c */ /* 0x000fc60003f24070 */
[----:B------:R-:W1:Y:S01]  /*18c70*/  @P0 LDC R3, c[0x0][0x438] ;  /* 0x00010e00ff030b82 */ /* 0x000e620000000800 */
[----:B------:R-:W-:-:S04]  /*18c80*/  IMAD.IADD R4, R8, 0x1, R4 ;  /* 0x0000000108047824 */ /* 0x000fc800078e0204 */
[----:B------:R-:W-:-:S05]  /*18c90*/  IMAD.MOV.U32 R2, RZ, RZ, R4 ;  /* 0x000000ffff027224 */ /* 0x000fca00078e0004 */
[----:B------:R-:W2:Y:S01]  /*18ca0*/  @!P1 LDC.64 R8, c[0x0][0x428] ;  /* 0x00010a00ff089b82 */ /* 0x000ea20000000a00 */
[----:B0-----:R-:W-:-:S05]  /*18cb0*/  @P0 IMAD.HI.U32 R6, R4, R6, RZ ;  /* 0x0000000604060227 */ /* 0x001fca00078e00ff */
[----:B-1----:R-:W-:-:S05]  /*18cc0*/  @P0 SHF.R.U32.HI R2, RZ, R3, R6 ;  /* 0x00000003ff020219 */ /* 0x002fca0000011606 */
[----:B------:R-:W-:-:S04]  /*18cd0*/  IMAD.MOV R3, RZ, RZ, -R2 ;  /* 0x000000ffff037224 */ /* 0x000fc800078e0a02 */
[----:B------:R-:W-:Y:S01]  /*18ce0*/  IMAD R5, R5, R3, R4 ;  /* 0x0000000305057224 */ /* 0x000fe200078e0204 */
[--C-:B------:R-:W-:Y:S01]  /*18cf0*/  @!P1 SHF.R.S32.HI R3, RZ, 0x1f, R2.reuse ;  /* 0x0000001fff039819 */ /* 0x100fe20000011402 */
[-C--:B--2---:R-:W-:Y:S02]  /*18d00*/  @!P1 IMAD R4, R34, R8.reuse, RZ ;  /* 0x0000000822049224 */ /* 0x084fe400078e02ff */
[----:B------:R-:W-:-:S04]  /*18d10*/  @!P1 IMAD.WIDE.U32 R2, R26, R8, R2 ;  /* 0x000000081a029225 */ /* 0x000fc800078e0002 */
[----:B------:R-:W-:Y:S02]  /*18d20*/  @!P1 IMAD R4, R26, R9, R4 ;  /* 0x000000091a049224 */ /* 0x000fe400078e0204 */
[----:B------:R-:W0:Y:S02]  /*18d30*/  @!P1 LDC.64 R8, c[0x0][0x418] ;  /* 0x00010600ff089b82 */ /* 0x000e240000000a00 */
[----:B------:R-:W-:Y:S02]  /*18d40*/  @!P1 IMAD.IADD R3, R4, 0x1, R3 ;  /* 0x0000000104039824 */ /* 0x000fe400078e0203 */
[----:B------:R-:W-:Y:S01]  /*18d50*/  IMAD.MOV.U32 R4, RZ, RZ, RZ ;  /* 0x000000ffff047224 */ /* 0x000fe200078e00ff */
[----:B0-----:R-:W-:-:S04]  /*18d60*/  @!P1 LEA R8, P0, R2, R8, 0x2 ;  /* 0x0000000802089211 */ /* 0x001fc800078010ff */
[----:B------:R-:W-:Y:S02]  /*18d70*/  @!P1 LEA.HI.X R9, R2, R9, R3, 0x2, P0 ;  /* 0x0000000902099211 */ /* 0x000fe400000f1403 */
[----:B------:R-:W-:-:S03]  /*18d80*/  ISETP.NE.AND P0, PT, R22, 0x2, PT ;  /* 0x000000021600780c */ /* 0x000fc60003f05270 */
[----:B------:R0:W5:Y:S01]  /*18d90*/  @!P1 LDG.E R4, desc[UR42][R8.64] ;  /* 0x0000002a08049981 */ /* 0x000162000c1e1900 */
[----:B------:R-:W-:Y:S01]  /*18da0*/  ISETP.NE.AND P1, PT, R10, 0x3, PT ;  /* 0x000000030a00780c */ /* 0x000fe20003f25270 */
[----:B------:R-:W-:Y:S01]  /*18db0*/  IMAD.MOV.U32 R3, RZ, RZ, R7 ;  /* 0x000000ffff037224 */ /* 0x000fe200078e0007 */
[----:B------:R-:W-:Y:S01]  /*18dc0*/  SEL R2, RZ, 0x1, P0 ;  /* 0x00000001ff027807 */ /* 0x000fe20000000000 */
[----:B------:R-:W-:Y:S05]  /*18dd0*/  YIELD ;  /* 0x0000000000007946 */ /* 0x000fea0003800000 */
[----:B------:R-:W-:Y:S01]  /*18de0*/  SEL R22, R22, RZ, P0 ;  /* 0x000000ff16167207 */ /* 0x000fe20000000000 */
[----:B------:R-:W-:Y:S01]  /*18df0*/  VIADD R7, R7, 0xffffffff ;  /* 0xffffffff07077836 */ /* 0x000fe20000000000 */
[----:B------:R-:W-:-:S02]  /*18e00*/  LOP3.LUT R28, R28, R2, RZ, 0x3c, !PT ;  /* 0x000000021c1c7212 */ /* 0x000fc400078e3cff */
[----:B------:R-:W-:Y:S01]  /*18e10*/  ISETP.GT.AND P3, PT, R3, R32, PT ;  /* 0x000000200300720c */ /* 0x000fe20003f64270 */
[----:B0-----:R-:W-:-:S12]  /*18e20*/  @!P1 BRA `(.L_x_4022) ;  /* 0x0000000000049947 */ /* 0x001fd80003800000 */
[----:B------:R-:W-:Y:S01]  /*18e30*/  BPT.TRAP 0x1 ;  /* 0x000000040000795c */ /* 0x000fe20000300000 */
.L_x_4022:
[----:B------:R-:W-:Y:S01]  /*18e40*/  IMAD R6, R22, 0x8, R17 ;  /* 0x0000000816067824 */ /* 0x000fe200078e0211 */
[----:B------:R-:W-:Y:S01]  /*18e50*/  SHF.L.U32 R20, R28, 0x1f, RZ ;  /* 0x0000001f1c147819 */ /* 0x000fe200000006ff */
[----:B------:R-:W-:Y:S01]  /*18e60*/  BSSY B1, `(.L_x_4023) ;  /* 0x0000004000017945 */ /* 0x000fe20003800000 */
[----:B------:R-:W-:Y:S02]  /*18e70*/  SHF.R.S32.HI R9, RZ, 0x1f, R5 ;  /* 0x0000001fff097819 */ /* 0x000fe40000011405 */
[----:B------:R-:W0:Y:S02]  /*18e80*/  SYNCS.PHASECHK.TRANS64.TRYWAIT P0, [R6+URZ+0x28c40], R20 ;  /* 0x028c4014060075a7 */ /* 0x000e24000800017f */
[----:B0-----:R-:W-:Y:S05]  /*18e90*/  @!P0 BRA `(.L_x_4024) ;  /* 0x0000003c00c08947 */ /* 0x001fea0003800000 */
.L_x_4136:
[----:B------:R-:W-:Y:S05]  /*18ea0*/  BSYNC B1 ;  /* 0x0000000000017941 */ /* 0x000fea0003800000 */
.L_x_4023:
        /* <DEDUP_REMOVED lines=40> */
.L_x_4146:
        /* <DEDUP_REMOVED lines=8> */
.L_x_4026:
        /* <DEDUP_REMOVED lines=11> */
.L_x_4027:
[----:B------:R2:W-:Y:S01]  /*19260*/  SYNCS.ARRIVE.TRANS64.A1T0 RZ, [R6+URZ+0x28c30], RZ ;  /* 0x028c30ff06ff79a7 */ /* 0x0005e2000810003f */
[----:B------:R-:W-:Y:S05]  /*19270*/  @!P2 BRA `(.L_x_4028) ;  /* 0x000000000004a947 */ /* 0x000fea0003800000 */
[----:B------:R-:W-:Y:S01]  /*19280*/  BPT.TRAP 0x1 ;  /* 0x000000040000795c */ /* 0x000fe20000300000 */
.L_x_4028:
[----:B------:R-:W3:Y:S01]  /*19290*/  SYNCS.PHASECHK.TRANS64.TRYWAIT P0, [R6+URZ+0x28c60], R20 ;  /* 0x028c6014060075a7 */ /* 0x000ee2000800017f */
[----:B------:R-:W-:Y:S04]  /*192a0*/  BSSY B1, `(.L_x_4029) ;  /* 0x0000002000017945 */ /* 0x000fe80003800000 */
[----:B---3--:R-:W-:Y:S05]  /*192b0*/  @!P0 BRA `(.L_x_4030) ;  /* 0x0000003c00e88947 */ /* 0x008fea0003800000 */
.L_x_4147:
[----:B------:R-:W-:Y:S05]  /*192c0*/  BSYNC B1 ;  /* 0x0000000000017941 */ /* 0x000fea0003800000 */
.L_x_4029:
        /* <DEDUP_REMOVED lines=8> */
[----:B-1----:R-:W-:Y:S02]  /*19350*/  IMAD R21, R22, 0x7000, R8 ;  /* 0x0000700016157824 */ /* 0x002fe400078e0208 */
        /* <DEDUP_REMOVED lines=12> */
[----:B------:R-:W1:Y:S01]  /*19420*/  SHFL.IDX PT, R2, R9, RZ, 0x181f ;  /* 0x00181fff09027589 */ /* 0x000e6200000e0000 */
[C---:B------:R-:W-:Y:S01]  /*19430*/  LOP3.LUT P1, RZ, R18.reuse, 0x80, RZ, 0xc0, !PT ;  /* 0x0000008012ff7812 */ /* 0x040fe2000782c0ff */
[----:B------:R-:W-:Y:S01]  /*19440*/  IMAD R21, R21, 0x2, R17 ;  /* 0x0000000215157824 */ /* 0x000fe200078e0211 */
[C---:B------:R-:W-:Y:S01]  /*19450*/  LOP3.LUT P2, RZ, R18.reuse, 0x40, RZ, 0xc0, !PT ;  /* 0x0000004012ff7812 */ /* 0x040fe2000784c0ff */
[----:B------:R-:W4:Y:S01]  /*19460*/  SHFL.IDX PT, R3, R10, RZ, 0x181f ;  /* 0x00181fff0a037589 */ /* 0x000f2200000e0000 */
[----:B------:R-:W-:-:S03]  /*19470*/  LOP3.LUT R18, R18, 0xffffdfff, RZ, 0xc0, !PT ;  /* 0xffffdfff12127812 */ /* 0x000fc600078ec0ff */
[----:B------:R-:W5:Y:S01]  /*19480*/  SHFL.IDX PT, R14, R9, 0x1, 0x181f ;  /* 0x00381f00090e7f89 */ /* 0x000f6200000e0000 */
[----:B------:R-:W-:-:S03]  /*19490*/  @P3 LOP3.LUT R18, R18, 0x2000, RZ, 0xfc, !PT ;  /* 0x0000200012123812 */ /* 0x000fc600078efcff */
[----:B------:R-:W0:Y:S01]  /*194a0*/  SHFL.IDX PT, R5, R10, 0x1, 0x181f ;  /* 0x00381f000a057f89 */ /* 0x000e2200000e0000 */
[C---:B------:R-:W-:Y:S02]  /*194b0*/  LOP3.LUT P3, RZ, R18.reuse, 0x20, RZ, 0xc0, !PT ;  /* 0x0000002012ff7812 */ /* 0x040fe4000786c0ff */
[C---:B------:R-:W-:Y:S01]  /*194c0*/  LOP3.LUT P6, RZ, R18.reuse, 0x10, RZ, 0xc0, !PT ;  /* 0x0000001012ff7812 */ /* 0x040fe200078cc0ff */
[----:B------:R-:W-:Y:S01]  /*194d0*/  SHFL.IDX PT, R8, R10, 0x2, 0x181f ;  /* 0x00581f000a087f89 */ /* 0x000fe200000e0000 */
[----:B------:R-:W-:-:S03]  /*194e0*/  LOP3.LUT R18, R18, 0xffff7fff, RZ, 0xc0, !PT ;  /* 0xffff7fff12127812 */ /* 0x000fc600078ec0ff */
[----:B------:R-:W-:Y:S01]  /*194f0*/  SHFL.IDX PT, R10, R10, 0x3, 0x181f ;  /* 0x00781f000a0a7f89 */ /* 0x000fe200000e0000 */
[----:B-1----:R-:W-:-:S05]  /*19500*/  IADD3 R2, P0, R2, R0, RZ ;  /* 0x0000000002027210 */ /* 0x002fca0007f1e0ff */
[----:B------:R-:W-:Y:S01]  /*19510*/  @P3 LOP3.LUT R18, R18, 0x8000, RZ, 0xfc, !PT ;  /* 0x0000800012123812 */ /* 0x000fe200078efcff */
[----:B----4-:R-:W-:Y:S01]  /*19520*/  IMAD.X R3, RZ, RZ, R3, P0 ;  /* 0x000000ffff037224 */ /* 0x010fe200000e0603 */
[----:B------:R-:W-:-:S04]  /*19530*/  ISETP.NE.U32.AND P0, PT, R31, RZ, PT ;  /* 0x000000ff1f00720c */ /* 0x000fc80003f05070 */
[----:B------:R-:W-:Y:S01]  /*19540*/  LDGSTS.E.BYPASS.LTC128B.128 [R21+0x400], desc[UR42][R2.64], !P1 ;  /* 0x0040000002157fae */ /* 0x000fe2000c901d6a */
[----:B------:R-:W-:-:S03]  /*19550*/  ISETP.NE.U32.AND P1, PT, R30, RZ, PT ;  /* 0x000000ff1e00720c */ /* 0x000fc60003f25070 */
[----:B------:R-:W-:Y:S01]  /*19560*/  LDGSTS.E.BYPASS.LTC128B.128 [R21+0x2400], desc[UR42][R2.64+0x80], !P2 ;  /* 0x0240008002157fae */ /* 0x000fe2000d101d6a */
[----:B-----5:R-:W-:-:S03]  /*19570*/  IADD3 R4, P2, R14, R0, RZ ;  /* 0x000000000e047210 */ /* 0x020fc60007f5e0ff */
[----:B------:R-:W-:Y:S01]  /*19580*/  LDGSTS.E.BYPASS.LTC128B.128 [R21+0x4400], desc[UR42][R2.64+0x100], !P3 ;  /* 0x0440010002157fae */ /* 0x000fe2000d901d6a */
[C---:B------:R-:W-:Y:S01]  /*19590*/  LOP3.LUT P3, RZ, R18.reuse, 0x80, RZ, 0xc0, !PT ;  /* 0x0000008012ff7812 */ /* 0x040fe2000786c0ff */
[----:B0-----:R-:W-:Y:S01]  /*195a0*/  IMAD.X R5, RZ, RZ, R5, P2 ;  /* 0x000000ffff057224 */ /* 0x001fe200010e0605 */
        /* <DEDUP_REMOVED lines=33> */
.L_x_4157:
[----:B------:R-:W-:Y:S02]  /*197c0*/  LOP3.LUT R18, R18, 0xffffbfff, RZ, 0xc0, !PT ;  /* 0xffffbfff12127812 */ /* 0x000fe400078ec0ff */
[----:B-1----:R-:W-:Y:S02]  /*197d0*/  IADD3 R2, P2, R14, R0, RZ ;  /* 0x000000000e027210 */ /* 0x002fe40007f5e0ff */
        /* <DEDUP_REMOVED lines=23> */
.L_x_4032:
[----:B------:R-:W-:Y:S02]  /*19950*/  PLOP3.LUT P1, PT, P1, P0, PT, 0xa2, 0x0 ;  /* 0x000000000000781c */ /* 0x000fe40000f21472 */
[----:B------:R-:W-:-:S08]  /*19960*/  @P0 R2UR P1, UR4, R6 ;  /* 0x00000000060402ca */ /* 0x000fd00000020000 */
[----:B------:R-:W-:-:S05]  /*19970*/  @P0 PLOP3.LUT P0, PT, P1, PT, PT, 0x80, 0x0 ;  /* 0x000000000000081c */ /* 0x000fca0000f0f070 */
[----:B------:R-:W-:Y:S01]  /*19980*/  @!P1 SYNCS.ARRIVE.TRANS64.RED.A0T1 RZ, [UR4+0x28c50], RZ ;  /* 0x028c50ffffff99a7 */ /* 0x000fe20008200404 */
[----:B------:R-:W-:Y:S07]  /*19990*/  @!P1 ARRIVES.LDGSTSBAR.64.TRANSCNT [UR4+0x28c50] ;  /* 0x028c5000ff0099b0 */ /* 0x000fee0008000a84 */
[----:B------:R-:W-:Y:S05]  /*199a0*/  @P0 BRA.U.ANY `(.L_x_4032) ;  /* 0xfffffffd00e80947 */ /* 0x000fea000393ffff */
[----:B------:R-:W-:Y:S01]  /*199b0*/  NOP ;  /* 0x0000000000007918 */ /* 0x000fe20000000000 */
[----:B0-----:R-:W-:-:S04]  /*199c0*/  MOV R2, UR38 ;  /* 0x0000002600027c02 */ /* 0x001fc80008000f00 */
[----:B------:R-:W-:-:S13]  /*199d0*/  ISETP.NE.AND P2, PT, R2, 0x3, PT ;  /* 0x000000030200780c */ /* 0x000fda0003f45270 */
[----:B------:R-:W-:Y:S05]  /*199e0*/  @!P2 BRA `(.L_x_4033) ;  /* 0x000000000004a947 */ /* 0x000fea0003800000 */
[----:B------:R-:W-:Y:S01]  /*199f0*/  BPT.TRAP 0x1 ;  /* 0x000000040000795c */ /* 0x000fe20000300000 */
.L_x_4033:
[----:B------:R1:W-:Y:S01]  /*19a00*/  SYNCS.ARRIVE.TRANS64.A1T0 RZ, [R6+URZ+0x28c50], RZ ;  /* 0x028c50ff06ff79a7 */ /* 0x0003e2000810003f */
[----:B------:R-:W-:Y:S05]  /*19a10*/  @P3 BRA `(.L_x_4034) ;  /* 0xfffffff000603947 */ /* 0x000fea000383ffff */
.L_x_4021:
[----:B------:R-:W-:Y:S05]  /*19a20*/  BSYNC B0 ;  /* 0x0000000000007941 */ /* 0x000fea0003800000 */
.L_x_4020:
        /* <DEDUP_REMOVED lines=9> */
[----:B0-----:R-:W0:Y:S01]  /*19ac0*/  S2R R5, SR_LANEID ;  /* 0x0000000000057919 */ /* 0x001e220000000000 */
[----:B------:R-:W-:Y:S01]  /*19ad0*/  VOTEU.ANY UR4, UPT, PT ;  /* 0x0000000000047886 */ /* 0x000fe200038e0100 */
[----:B------:R-:W4:Y:S01]  /*19ae0*/  LDC.64 R2, c[0x0][0xc60] ;  /* 0x00031800ff027b82 */ /* 0x000f220000000a00 */
[----:B------:R-:W0:Y:S02]  /*19af0*/  FLO.U32 R0, UR4 ;  /* 0x0000000400007d00 */ /* 0x000e2400080e0000 */
[----:B0-----:R-:W-:-:S06]  /*19b00*/  ISETP.EQ.U32.AND P1, PT, R0, R5, PT ;  /* 0x000000050000720c */ /* 0x001fcc0003f22070 */
[----:B------:R-:W4:Y:S07]  /*19b10*/  POPC R5, UR4 ;  /* 0x0000000400057d09 */ /* 0x000f2e0008000000 */
[----:B----4-:R-:W4:Y:S01]  /*19b20*/  @P1 ATOMG.E.ADD.STRONG.GPU PT, R3, desc[UR42][R2.64], R5 ;  /* 0x00000005020319a8 */ /* 0x010f2200081ee1ea */
[----:B------:R-:W0:Y:S02]  /*19b30*/  S2R R4, SR_LTMASK ;  /* 0x0000000000047919 */ /* 0x000e240000003900 */
[----:B0-----:R-:W-:-:S04]  /*19b40*/  LOP3.LUT R4, R4, UR4, RZ, 0xc0, !PT ;  /* 0x0000000404047c12 */ /* 0x001fc8000f8ec0ff */
[----:B------:R-:W0:Y:S01]  /*19b50*/  POPC R7, R4 ;  /* 0x0000000400077309 */ /* 0x000e220000000000 */
[----:B----4-:R-:W0:Y:S02]  /*19b60*/  SHFL.IDX PT, R0, R3, R0, 0x1f ;  /* 0x00001f0003007589 */ /* 0x010e2400000e0000 */
[----:B0-----:R-:W-:-:S07]  /*19b70*/  IADD3 R24, R0, UR37, R7 ;  /* 0x0000002500187c10 */ /* 0x001fce000fffe007 */
.L_x_4036:
[----:B------:R-:W-:Y:S05]  /*19b80*/  BSYNC B0 ;  /* 0x0000000000007941 */ /* 0x000fea0003800000 */
.L_x_4035:
[----:B------:R-:W-:-:S07]  /*19b90*/  SEL R22, R22, RZ, P0 ;  /* 0x000000ff16167207 */ /* 0x000fce0000000000 */
.L_x_3995:
[----:B------:R-:W-:Y:S05]  /*19ba0*/  BSYNC B7 ;  /* 0x0000000000077941 */ /* 0x000fea0003800000 */
.L_x_3993:
[----:B------:R-:W-:-:S13]  /*19bb0*/  LOP3.LUT P0, RZ, R18, 0x1000, RZ, 0xc0, !PT ;  /* 0x0000100012ff7812 */ /* 0x000fda000780c0ff */
[----:B------:R-:W-:Y:S05]  /*19bc0*/  @!P0 BRA `(.L_x_4037) ;  /* 0x0000000000248947 */ /* 0x000fea0003800000 */
[----:B------:R-:W-:Y:S05]  /*19bd0*/  WARPSYNC.ALL ;  /* 0x0000000000007948 */ /* 0x000fea0003800000 */
[----:B------:R-:W4:Y:S08]  /*19be0*/  S2UR UR5, SR_CgaCtaId ;  /* 0x00000000000579c3 */ /* 0x000f300000008800 */
[----:B------:R-:W-:Y:S06]  /*19bf0*/  BAR.SYNC.DEFER_BLOCKING 0x5, 0x180 ;  /* 0x0146000000007b1d */ /* 0x000fec0000010000 */
[----:B------:R-:W-:-:S02]  /*19c00*/  UMOV UR4, 0x400 ;  /* 0x0000040000047882 */ /* 0x000fc40000000000 */
[----:B----4-:R-:W-:-:S06]  /*19c10*/  ULEA UR4, UR5, UR4, 0x18 ;  /* 0x0000000405047291 */ /* 0x010fcc000f8ec03f */
[----:B0-----:R-:W-:-:S05]  /*19c20*/  IMAD.U32 R17, RZ, RZ, UR4 ;  /* 0x00000004ff117e24 */ /* 0x001fca000f8e00ff */
[----:B------:R0:W4:Y:S01]  /*19c30*/  LDS.128 R24, [R17+0x28cd0] ;  /* 0x028cd00011187984 */ /* 0x0001220000000c00 */
[----:B------:R-:W-:Y:S06]  /*19c40*/  BAR.ARV 0x4, 0x180 ;  /* 0x0106000000007b1d */ /* 0x000fec0000002000 */
[----:B------:R-:W-:Y:S05]  /*19c50*/  BRA `(.L_x_4038) ;  /* 0x0000000800d07947 */ /* 0x000fea0003800000 */
.L_x_4037:
        /* <DEDUP_REMOVED lines=8> */
[----:B0-----:R-:W0:Y:S08]  /*19ce0*/  @!P1 LDC.64 R2, c[0x0][0xc80] ;  /* 0x00032000ff029b82 */ /* 0x001e300000000a00 */
[----:B------:R-:W4:Y:S01]  /*19cf0*/  @!P1 LDC.64 R4, c[0x0][0xc78] ;  /* 0x00031e00ff049b82 */ /* 0x000f220000000a00 */
[----:B0-----:R-:W-:-:S05]  /*19d00*/  @!P1 IMAD.WIDE R2, R7, 0x4, R2 ;  /* 0x0000000407029825 */ /* 0x001fca00078e0202 */
[----:B------:R4:W5:Y:S02]  /*19d10*/  @!P1 LDG.E R8, desc[UR42][R2.64] ;  /* 0x0000002a02089981 */ /* 0x000964000c1e1900 */
[----:B----4-:R-:W-:-:S05]  /*19d20*/  @!P1 IMAD.WIDE R2, R7, 0x4, R4 ;  /* 0x0000000407029825 */ /* 0x010fca00078e0204 */
[----:B------:R-:W4:Y:S01]  /*19d30*/  @!P1 LDG.E R5, desc[UR42][R2.64] ;  /* 0x0000002a02059981 */ /* 0x000f22000c1e1900 */
[----:B------:R-:W-:Y:S01]  /*19d40*/  IMAD.MOV.U32 R7, RZ, RZ, RZ ;  /* 0x000000ffff077224 */ /* 0x000fe200078e00ff */
[C---:B------:R-:W-:Y:S01]  /*19d50*/  ISETP.GE.U32.AND P2, PT, R9.reuse, 0x2, PT ;  /* 0x000000020900780c */ /* 0x040fe20003f46070 */
[----:B------:R-:W-:Y:S01]  /*19d60*/  IMAD.MOV.U32 R4, RZ, RZ, RZ ;  /* 0x000000ffff047224 */ /* 0x000fe200078e00ff */
[C---:B------:R-:W-:Y:S01]  /*19d70*/  ISETP.GE.U32.AND P3, PT, R9.reuse, 0x4, PT ;  /* 0x000000040900780c */ /* 0x040fe20003f66070 */
[----:B------:R-:W-:Y:S01]  /*19d80*/  SHFL.IDX PT, R0, R24, RZ, 0x1f ;  /* 0x00001fff18007589 */ /* 0x000fe200000e0000 */
[C---:B------:R-:W-:Y:S02]  /*19d90*/  ISETP.GE.U32.AND P4, PT, R9.reuse, 0x8, PT ;  /* 0x000000080900780c */ /* 0x040fe40003f86070 */
[----:B------:R-:W-:Y:S01]  /*19da0*/  ISETP.GE.U32.AND P5, PT, R9, 0x10, PT ;  /* 0x000000100900780c */ /* 0x000fe20003fa6070 */
[----:B-123--:R0:W-:Y:S02]  /*19db0*/  SHFL.IDX PT, R6, R24, 0x1, 0x1f ;  /* 0x00201f0018067f89 */ /* 0x00e1e400000e0000 */
[----:B0-----:R-:W-:-:S02]  /*19dc0*/  IMAD.MOV.U32 R24, RZ, RZ, RZ ;  /* 0x000000ffff187224 */ /* 0x001fc400078e00ff */
[----:B-----5:R-:W-:Y:S02]  /*19dd0*/  @!P1 IMAD.MOV.U32 R7, RZ, RZ, R8 ;  /* 0x000000ffff079224 */ /* 0x020fe400078e0008 */
[----:B----4-:R-:W-:Y:S01]  /*19de0*/  @!P1 IMAD.MOV.U32 R4, RZ, RZ, R5 ;  /* 0x000000ffff049224 */ /* 0x010fe200078e0005 */
        /* <DEDUP_REMOVED lines=18> */
.L_x_4167:
[----:B------:R-:W-:Y:S02]  /*19f10*/  ULDC UR4, c[0x0][0xc38] ;  /* 0x00030e0000047ab9 */ /* 0x000fe40000000800 */
[----:B------:R-:W-:-:S04]  /*19f20*/  IMAD.U32 R2, RZ, RZ, UR4 ;  /* 0x00000004ff027e24 */ /* 0x000fc8000f8e00ff */
[----:B-1----:R-:W-:-:S04]  /*19f30*/  IMAD R5, R14, R2, RZ ;  /* 0x000000020e057224 */ /* 0x002fc800078e02ff */
[----:B------:R-:W-:-:S05]  /*19f40*/  IMAD.IADD R6, R6, 0x1, R5 ;  /* 0x0000000106067824 */ /* 0x000fca00078e0205 */
[----:B------:R-:W-:-:S13]  /*19f50*/  ISETP.GT.AND P6, PT, R6, R0, PT ;  /* 0x000000000600720c */ /* 0x000fda0003fc4270 */
[----:B------:R-:W-:Y:S05]  /*19f60*/  @P6 BRA `(.L_x_4040) ;  /* 0x0000000000a46947 */ /* 0x000fea0003800000 */
.L_x_4043:
[----:B------:R-:W1:Y:S01]  /*19f70*/  LDC R2, c[0x0][0xc3c] ;  /* 0x00030f00ff027b82 */ /* 0x000e620000000800 */
[----:B------:R-:W-:-:S05]  /*19f80*/  VIADD R27, R27, 0x1f ;  /* 0x0000001f1b1b7836 */ /* 0x000fca0000000000 */
[----:B-1----:R-:W-:-:S13]  /*19f90*/  ISETP.GE.AND P6, PT, R27, R2, PT ;  /* 0x000000021b00720c */ /* 0x002fda0003fc6270 */
[----:B------:R-:W-:Y:S05]  /*19fa0*/  @P6 BRA `(.L_x_4041) ;  /* 0x0000000400b86947 */ /* 0x000fea0003800000 */
[----:B0-----:R-:W0:Y:S01]  /*19fb0*/  S2R R3, SR_TID.X ;  /* 0x0000000000037919 */ /* 0x001e220000002100 */
        /* <DEDUP_REMOVED lines=30> */
.L_x_4175:
[----:B------:R-:W-:Y:S02]  /*1a1a0*/  ULDC UR4, c[0x0][0xc38] ;  /* 0x00030e0000047ab9 */ /* 0x000fe40000000800 */
[----:B------:R-:W-:-:S04]  /*1a1b0*/  IMAD.U32 R2, RZ, RZ, UR4 ;  /* 0x00000004ff027e24 */ /* 0x000fc8000f8e00ff */
[----:B-1----:R-:W-:-:S04]  /*1a1c0*/  IMAD R5, R14, R2, RZ ;  /* 0x000000020e057224 */ /* 0x002fc800078e02ff */
[----:B------:R-:W-:-:S05]  /*1a1d0*/  IMAD.IADD R6, R5, 0x1, R6 ;  /* 0x0000000105067824 */ /* 0x000fca00078e0206 */
[----:B------:R-:W-:-:S13]  /*1a1e0*/  ISETP.GT.AND P6, PT, R6, R0, PT ;  /* 0x000000000600720c */ /* 0x000fda0003fc4270 */
[----:B------:R-:W-:Y:S05]  /*1a1f0*/  @!P6 BRA `(.L_x_4043) ;  /* 0xfffffffc005ce947 */ /* 0x000fea000383ffff */
.L_x_4040:
        /* <DEDUP_REMOVED lines=9> */
.L_x_4180:
[----:B------:R-:W-:-:S13]  /*1a290*/  ISETP.NE.AND P0, PT, R8, RZ, PT ;  /* 0x000000ff0800720c */ /* 0x000fda0003f05270 */
[----:B------:R-:W-:Y:S05]  /*1a2a0*/  @!P0 BRA `(.L_x_4045) ;  /* 0x0000000000108947 */ /* 0x000fea0003800000 */
[----:B------:R-:W-:Y:S01]  /*1a2b0*/  UMOV UR4, 0xffffffff ;  /* 0xffffffff00047882 */ /* 0x000fe20000000000 */
[----:B------:R-:W-:Y:S02]  /*1a2c0*/  VIADD R12, R5, 0xffffffff ;  /* 0xffffffff050c7836 */ /* 0x000fe40000000000 */
[----:B------:R-:W-:Y:S05]  /*1a2d0*/  BRA.DIV UR4, `(.L_x_4046) ;  /* 0x0000004204207947 */ /* 0x000fea000b800000 */
[----:B------:R4:W0:Y:S02]  /*1a2e0*/  SHFL.IDX PT, R24, R3, R12, 0x1f ;  /* 0x00001f0c03187589 */ /* 0x00082400000e0000 */
.L_x_4045:
[----:B--2---:R-:W-:Y:S01]  /*1a2f0*/  IABS R8, R7 ;  /* 0x0000000700087213 */ /* 0x004fe20000000000 */
[----:B0-----:R-:W-:Y:S01]  /*1a300*/  IMAD R24, R24, R2, R6 ;  /* 0x0000000218187224 */ /* 0x001fe200078e0206 */
[----:B---3--:R-:W-:Y:S01]  /*1a310*/  IABS R6, R4 ;  /* 0x0000000400067213 */ /* 0x008fe20000000000 */
[----:B------:R-:W-:Y:S01]  /*1a320*/  IMAD.MOV.U32 R2, RZ, RZ, RZ ;  /* 0x000000ffff027224 */ /* 0x000fe200078e00ff */
[----:B------:R-:W0:Y:S01]  /*1a330*/  I2F.RP R9, R8 ;  /* 0x0000000800097306 */ /* 0x000e220000209400 */
[----:B------:R-:W-:Y:S02]  /*1a340*/  IMAD.IADD R0, R0, 0x1, -R24 ;  /* 0x0000000100007824 */ /* 0x000fe400078e0a18 */
[----:B------:R-:W-:-:S05]  /*1a350*/  IMAD.IADD R27, R5, 0x1, R27 ;  /* 0x00000001051b7824 */ /* 0x000fca00078e021b */
[----:B------:R-:W2:Y:S08]  /*1a360*/  I2F.RP R10, R6 ;  /* 0x00000006000a7306 */ /* 0x000eb00000209400 */
[----:B0-----:R-:W4:Y:S08]  /*1a370*/  MUFU.RCP R9, R9 ;  /* 0x0000000900097308 */ /* 0x001f300000001000 */
[----:B--2---:R-:W-:Y:S01]  /*1a380*/  MUFU.RCP R10, R10 ;  /* 0x0000000a000a7308 */ /* 0x004fe20000001000 */
[----:B----4-:R-:W-:-:S07]  /*1a390*/  VIADD R3, R9, 0xffffffe ;  /* 0x0ffffffe09037836 */ /* 0x010fce0000000000 */
        /* <DEDUP_REMOVED lines=8> */
[----:B------:R-:W-:Y:S02]  /*1a420*/  IMAD R11, R9, R12, R11 ;  /* 0x0000000c090b7224 */ /* 0x000fe400078e020b */
[----:B------:R-:W-:Y:S02]  /*1a430*/  VIADD R12, R10, 0xffffffe ;  /* 0x0ffffffe0a0c7836 */ /* 0x000fe40000000000 */
[----:B------:R-:W-:Y:S01]  /*1a440*/  IMAD.MOV.U32 R2, RZ, RZ, RZ ;  /* 0x000000ffff027224 */ /* 0x000fe200078e00ff */
[----:B------:R-:W-:Y:S01]  /*1a450*/  ISETP.GT.U32.AND P1, PT, R8, R11, PT ;  /* 0x0000000b0800720c */ /* 0x000fe20003f24070 */
[----:B------:R-:W0:-:S12]  /*1a460*/  F2I.FTZ.U32.TRUNC.NTZ R3, R12 ;  /* 0x0000000c00037305 */ /* 0x000e18000021f000 */
[----:B------:R-:W-:Y:S02]  /*1a470*/  @!P1 IMAD.IADD R11, R11, 0x1, -R8 ;  /* 0x000000010b0b9824 */ /* 0x000fe400078e0a08 */
[----:B------:R-:W-:Y:S01]  /*1a480*/  @!P1 VIADD R9, R9, 0x1 ;  /* 0x0000000109099836 */ /* 0x000fe20000000000 */
[----:B------:R-:W-:Y:S02]  /*1a490*/  ISETP.NE.AND P1, PT, R7, RZ, PT ;  /* 0x000000ff0700720c */ /* 0x000fe40003f25270 */
[----:B------:R-:W-:Y:S01]  /*1a4a0*/  ISETP.GE.U32.AND P0, PT, R11, R8, PT ;  /* 0x000000080b00720c */ /* 0x000fe20003f06070 */
[----:B0-----:R-:W-:Y:S01]  /*1a4b0*/  IMAD.MOV R11, RZ, RZ, -R3 ;  /* 0x000000ffff0b7224 */ /* 0x001fe200078e0a03 */
[----:B------:R-:W-:-:S03]  /*1a4c0*/  IABS R8, R4 ;  /* 0x0000000400087213 */ /* 0x000fc60000000000 */
[----:B------:R-:W-:Y:S02]  /*1a4d0*/  IMAD R11, R11, R6, RZ ;  /* 0x000000060b0b7224 */ /* 0x000fe400078e02ff */
[----:B------:R-:W-:Y:S02]  /*1a4e0*/  IMAD.MOV R8, RZ, RZ, -R8 ;  /* 0x000000ffff087224 */ /* 0x000fe400078e0a08 */
[----:B------:R-:W-:Y:S01]  /*1a4f0*/  IMAD.HI.U32 R2, R3, R11, R2 ;  /* 0x0000000b03027227 */ /* 0x000fe200078e0002 */
[----:B------:R-:W-:-:S03]  /*1a500*/  LOP3.LUT R3, R0, R7, RZ, 0x3c, !PT ;  /* 0x0000000700037212 */ /* 0x000fc600078e3cff */
[----:B------:R-:W-:Y:S01]  /*1a510*/  @P0 VIADD R9, R9, 0x1 ;  /* 0x0000000109090836 */ /* 0x000fe20000000000 */
[----:B------:R-:W-:-:S13]  /*1a520*/  ISETP.GE.AND P2, PT, R3, RZ, PT ;  /* 0x000000ff0300720c */ /* 0x000fda0003f46270 */
        /* <DEDUP_REMOVED lines=17> */
[--C-:B------:R-:W-:Y:S02]  /*1a640*/  IMAD.MOV R3, RZ, RZ, -R2.reuse ;  /* 0x000000ffff037224 */ /* 0x100fe400078e0a02 */
[C---:B------:R-:W-:Y:S02]  /*1a650*/  IMAD R2, R4.reuse, 0x1000000, R2 ;  /* 0x0100000004027824 */ /* 0x040fe400078e0202 */
[----:B------:R-:W-:-:S04]  /*1a660*/  IMAD R9, R4, R3, R9 ;  /* 0x0000000304097224 */ /* 0x000fc800078e0209 */
[----:B------:R-:W-:Y:S01]  /*1a670*/  IMAD R26, R9, 0x10000, R2 ;  /* 0x00010000091a7824 */ /* 0x000fe200078e0202 */
[----:B------:R-:W-:Y:S06]  /*1a680*/  BRA `(.L_x_4047) ;  /* 0x00000000001c7947 */ /* 0x000fec0003800000 */
.L_x_4041:
[----:B------:R-:W-:Y:S01]  /*1a690*/  UMOV UR4, URZ ;  /* 0x0000003f00047c82 */ /* 0x000fe20008000000 */
[----:B------:R-:W-:Y:S01]  /*1a6a0*/  UMOV UR5, URZ ;  /* 0x0000003f00057c82 */ /* 0x000fe20008000000 */
[----:B------:R-:W-:Y:S01]  /*1a6b0*/  ULDC UR6, c[0x0][0xc3c] ;  /* 0x00030f0000067ab9 */ /* 0x000fe20000000800 */
[----:B------:R-:W-:Y:S02]  /*1a6c0*/  IMAD.MOV.U32 R24, RZ, RZ, R0 ;  /* 0x000000ffff187224 */ /* 0x000fe400078e0000 */
[----:B------:R-:W-:Y:S02]  /*1a6d0*/  IMAD.U32 R25, RZ, RZ, UR4 ;  /* 0x00000004ff197e24 */ /* 0x000fe4000f8e00ff */
[----:B------:R-:W-:Y:S02]  /*1a6e0*/  IMAD.U32 R26, RZ, RZ, UR5 ;  /* 0x00000005ff1a7e24 */ /* 0x000fe4000f8e00ff */
[----:B------:R-:W-:-:S07]  /*1a6f0*/  IMAD.U32 R27, RZ, RZ, UR6 ;  /* 0x00000006ff1b7e24 */ /* 0x000fce000f8e00ff */
.L_x_4047:
[----:B------:R-:W2:Y:S01]  /*1a700*/  S2R R0, SR_TID.X ;  /* 0x0000000000007919 */ /* 0x000ea20000002100 */
[----:B------:R-:W-:Y:S05]  /*1a710*/  WARPSYNC.ALL ;  /* 0x0000000000007948 */ /* 0x000fea0003800000 */
[----:B------:R-:W-:Y:S01]  /*1a720*/  BAR.SYNC.DEFER_BLOCKING 0x4, 0x180 ;  /* 0x0106000000007b1d */ /* 0x000fe20000010000 */
[----:B--2---:R-:W-:-:S04]  /*1a730*/  LOP3.LUT R0, R0, 0x1f, RZ, 0xc0, !PT ;  /* 0x0000001f00007812 */ /* 0x004fc800078ec0ff */
[----:B------:R-:W-:-:S13]  /*1a740*/  ISETP.NE.AND P0, PT, R0, RZ, PT ;  /* 0x000000ff0000720c */ /* 0x000fda0003f05270 */
[----:B0-----:R-:W0:Y:S01]  /*1a750*/  @!P0 S2R R3, SR_CgaCtaId ;  /* 0x0000000000038919 */ /* 0x001e220000008800 */
[----:B------:R-:W-:-:S04]  /*1a760*/  @!P0 MOV R0, 0x400 ;  /* 0x0000040000008802 */ /* 0x000fc80000000f00 */
[----:B0-----:R-:W-:-:S05]  /*1a770*/  @!P0 LEA R17, R3, R0, 0x18 ;  /* 0x0000000003118211 */ /* 0x001fca00078ec0ff */
[----:B------:R0:W-:Y:S01]  /*1a780*/  @!P0 STS.128 [R17+0x28cd0], R24 ;  /* 0x028cd01811008388 */ /* 0x0001e20000000c00 */
[----:B------:R-:W-:Y:S06]  /*1a790*/  BAR.ARV 0x5, 0x180 ;  /* 0x0146000000007b1d */ /* 0x000fec0000002000 */
.L_x_4038:
[----:B------:R-:W-:Y:S02]  /*1a7a0*/  ULDC UR4, c[0x0][0xc3c] ;  /* 0x00030f0000047ab9 */ /* 0x000fe40000000800 */
[----:B----4-:R-:W-:-:S13]  /*1a7b0*/  ISETP.GE.AND P0, PT, R27, UR4, PT ;  /* 0x000000041b007c0c */ /* 0x010fda000bf06270 */
[----:B------:R-:W-:Y:S05]  /*1a7c0*/  @!P0 BRA `(.L_x_4048) ;  /* 0xffffff9800088947 */ /* 0x000fea000383ffff */
[----:B------:R-:W-:Y:S05]  /*1a7d0*/  BSYNC B8 ;  /* 0x0000000000087941 */ /* 0x000fea0003800000 */
.L_x_3939:
[----:B------:R-:W4:Y:S01]  /*1a7e0*/  LDL.LU R0, [R1+0x20] ;  /* 0x0000200001007983 */ /* 0x000f220000300800 */
[----:B------:R-:W-:Y:S01]  /*1a7f0*/  BSSY B0, `(.L_x_4049) ;  /* 0x000000b000007945 */ /* 0x000fe20003800000 */
[----:B-1----:R-:W1:Y:S01]  /*1a800*/  S2R R5, SR_CgaCtaId ;  /* 0x0000000000057919 */ /* 0x002e620000008800 */
[----:B----4-:R-:W-:-:S05]  /*1a810*/  VIADD R0, R0, 0x1 ;  /* 0x0000000100007836 */ /* 0x010fca0000000000 */
        /* <DEDUP_REMOVED lines=8> */
.L_x_4183:
[----:B------:R-:W-:Y:S05]  /*1a8a0*/  BSYNC B0 ;  /* 0x0000000000007941 */ /* 0x000fea0003800000 */
.L_x_4049:
[----:B------:R-:W-:-:S03]  /*1a8b0*/  UMOV UR4, 0xffffffff ;  /* 0xffffffff00047882 */ /* 0x000fc60000000000 */
[----:B------:R-:W-:Y:S05]  /*1a8c0*/  BRA.DIV UR4, `(.L_x_4051) ;  /* 0x0000003a04e07947 */ /* 0x000fea000b800000 */
[----:B-1----:R-:W1:Y:S02]  /*1a8d0*/  S2R R0, SR_TID.X ;  /* 0x0000000000007919 */ /* 0x002e640000002100 */
[----:B-1----:R-:W-:-:S04]  /*1a8e0*/  SHF.R.U32.HI R0, RZ, 0x5, R0 ;  /* 0x00000005ff007819 */ /* 0x002fc80000011600 */
[----:B------:R-:W-:-:S05]  /*1a8f0*/  LOP3.LUT R0, R0, 0x3, RZ, 0xc0, !PT ;  /* 0x0000000300007812 */ /* 0x000fca00078ec0ff */
[----:B------:R1:W4:Y:S02]  /*1a900*/  SHFL.IDX PT, R14, R0, RZ, 0x1f ;  /* 0x00001fff000e7589 */ /* 0x00032400000e0000 */
.L_x_4186:
[----:B----4-:R-:W-:-:S13]  /*1a910*/  ISETP.NE.AND P0, PT, R14, RZ, PT ;  /* 0x000000ff0e00720c */ /* 0x010fda0003f05270 */
[----:B------:R-:W-:Y:S05]  /*1a920*/  @P0 BRA `(.L_x_3794) ;  /* 0x0000000000880947 */ /* 0x000fea0003800000 */
[----:B------:R-:W-:-:S03]  /*1a930*/  UMOV UR4, 0xffffffff ;  /* 0xffffffff00047882 */ /* 0x000fc60000000000 */
[----:B------:R-:W-:Y:S05]  /*1a940*/  BRA.DIV UR4, `(.L_x_4052) ;  /* 0x0000003a04f47947 */ /* 0x000fea000b800000 */
[----:B------:R-:W-:-:S13]  /*1a950*/  ELECT P6, URZ, PT ;  /* 0x00000000003f782f */ /* 0x000fda00038c0000 */
.L_x_4189:
[----:B------:R-:W-:Y:S05]  /*1a960*/  @!P6 BRA `(.L_x_3794) ;  /* 0x000000000078e947 */ /* 0x000fea0003800000 */
[----:B------:R-:W-:-:S06]  /*1a970*/  ULOP3.LUT UR4, UR36, 0x2, URZ, 0xfc, !UPT ;  /* 0x0000000224047892 */ /* 0x000fcc000f8efc3f */
[----:B-1----:R-:W-:-:S05]  /*1a980*/  IMAD.U32 R0, RZ, RZ, UR4 ;  /* 0x00000004ff007e24 */ /* 0x002fca000f8e00ff */
[----:B------:R-:W-:-:S13]  /*1a990*/  ISETP.NE.AND P0, PT, R0, 0x3, PT ;  /* 0x000000030000780c */ /* 0x000fda0003f05270 */
[----:B------:R-:W-:Y:S05]  /*1a9a0*/  @!P0 BRA `(.L_x_4053) ;  /* 0x0000000000048947 */ /* 0x000fea0003800000 */
[----:B------:R-:W-:Y:S01]  /*1a9b0*/  BPT.TRAP 0x1 ;  /* 0x000000040000795c */ /* 0x000fe20000300000 */
.L_x_4053:
[----:B------:R-:W-:Y:S01]  /*1a9c0*/  IMAD R5, R22, 0x8, R7 ;  /* 0x0000000816057824 */ /* 0x000fe200078e0207 */
[----:B------:R-:W-:Y:S01]  /*1a9d0*/  SHF.L.U32 R0, R28, 0x1f, RZ ;  /* 0x0000001f1c007819 */ /* 0x000fe200000006ff */
[----:B------:R-:W-:-:S03]  /*1a9e0*/  VIADD R22, R22, 0x1 ;  /* 0x0000000116167836 */ /* 0x000fc60000000000 */
[----:B------:R-:W1:Y:S02]  /*1a9f0*/  SYNCS.PHASECHK.TRANS64.TRYWAIT P1, [R5+URZ+0x28c40], R0 ;  /* 0x028c4000050075a7 */ /* 0x000e64000802017f */
[----:B------:R-:W-:-:S04]  /*1aa00*/  ISETP.NE.AND P2, PT, R22, 0x2, PT ;  /* 0x000000021600780c */ /* 0x000fc80003f45270 */
[----:B------:R-:W-:Y:S01]  /*1aa10*/  SEL R3, RZ, 0x1, P2 ;  /* 0x00000001ff037807 */ /* 0x000fe20001000000 */
[----:B-1----:R-:W-:Y:S08]  /*1aa20*/  @!P1 BRA `(.L_x_4054) ;  /* 0x0000003800dc9947 */ /* 0x002ff00003800000 */
.L_x_4190:
[----:B------:R-:W-:Y:S02]  /*1aa30*/  SEL R22, R22, RZ, P2 ;  /* 0x000000ff16167207 */ /* 0x000fe40001000000 */
[----:B------:R-:W-:Y:S01]  /*1aa40*/  LOP3.LUT R2, R28, R3, RZ, 0x3c, !PT ;  /* 0x000000031c027212 */ /* 0x000fe200078e3cff */
[----:B------:R-:W-:Y:S06]  /*1aa50*/  @!P0 BRA `(.L_x_4055) ;  /* 0x0000000000048947 */ /* 0x000fec0003800000 */
[----:B------:R-:W-:Y:S01]  /*1aa60*/  BPT.TRAP 0x1 ;  /* 0x000000040000795c */ /* 0x000fe20000300000 */
.L_x_4055:
[----:B------:R-:W-:Y:S02]  /*1aa70*/  LEA R3, R22, R7, 0x3 ;  /* 0x0000000716037211 */ /* 0x000fe400078e18ff */
[----:B------:R-:W-:-:S04]  /*1aa80*/  SHF.L.U32 R2, R2, 0x1f, RZ ;  /* 0x0000001f02027819 */ /* 0x000fc800000006ff */
[----:B------:R-:W4:Y:S02]  /*1aa90*/  SYNCS.PHASECHK.TRANS64.TRYWAIT P1, [R3+URZ+0x28c40], R2 ;  /* 0x028c4002030075a7 */ /* 0x000f24000802017f */
[----:B----4-:R-:W-:Y:S05]  /*1aaa0*/  @!P1 BRA `(.L_x_4056) ;  /* 0x0000003800d09947 */ /* 0x010fea0003800000 */
.L_x_4191:
[----:B------:R-:W-:Y:S05]  /*1aab0*/  @!P0 BRA `(.L_x_4057) ;  /* 0x0000000000048947 */ /* 0x000fea0003800000 */
[----:B------:R-:W-:Y:S01]  /*1aac0*/  BPT.TRAP 0x1 ;  /* 0x000000040000795c */ /* 0x000fe20000300000 */
.L_x_4057:
[----:B------:R-:W5:Y:S02]  /*1aad0*/  SYNCS.PHASECHK.TRANS64.TRYWAIT P1, [R5+URZ+0x28c60], R0 ;  /* 0x028c6000050075a7 */ /* 0x000f64000802017f */
[----:B-----5:R-:W-:Y:S05]  /*1aae0*/  @!P1 BRA `(.L_x_4058) ;  /* 0x0000003800d49947 */ /* 0x020fea0003800000 */
.L_x_4192:
[----:B------:R-:W-:Y:S05]  /*1aaf0*/  @!P0 BRA `(.L_x_4059) ;  /* 0x0000000000048947 */ /* 0x000fea0003800000 */
[----:B------:R-:W-:Y:S01]  /*1ab00*/  BPT.TRAP 0x1 ;  /* 0x000000040000795c */ /* 0x000fe20000300000 */
.L_x_4059:
[----:B------:R0:W0:Y:S02]  /*1ab10*/  SYNCS.PHASECHK.TRANS64.TRYWAIT P0, [R3+URZ+0x28c60], R2 ;  /* 0x028c6002030075a7 */ /* 0x000024000800017f */
[----:B0-----:R-:W-:Y:S05]  /*1ab20*/  @!P0 NANOSLEEP.SYNCS 0x989680 ;  /* 0x009896800000895d */ /* 0x001fea0003900000 */
[----:B------:R-:W0:Y:S02]  /*1ab30*/  @!P0 SYNCS.PHASECHK.TRANS64 P0, [R3+URZ+0x28c60], R2 ;  /* 0x028c6002030085a7 */ /* 0x000e24000800007f */
[----:B0-----:R-:W-:Y:S05]  /*1ab40*/  @!P0 BRA `(.L_x_4059) ;  /* 0xfffffffc00f08947 */ /* 0x001fea000383ffff */
.L_x_3794:
[----:B------:R-:W-:Y:S05]  /*1ab50*/  BSYNC B9 ;  /* 0x0000000000097941 */ /* 0x000fea0003800000 */
.L_x_3791:
[----:B------:R-:W-:Y:S05]  /*1ab60*/  EXIT ;  /* 0x000000000000794d */ /* 0x000fea0003800000 */
.L_x_3812:
[----:B0-----:R0:W1:Y:S02]  /*1ab70*/  SYNCS.PHASECHK.TRANS64.TRYWAIT P4, [R58+URZ+0x28c90], R65 ;  /* 0x028c90413a0075a7 */ /* 0x001064000808017f */
[----:B-1----:R-:W-:Y:S05]  /*1ab80*/  @!P4 NANOSLEEP.SYNCS 0x989680 ;  /* 0x009896800000c95d */ /* 0x002fea0003900000 */
[----:B------:R-:W1:Y:S02]  /*1ab90*/  @!P4 SYNCS.PHASECHK.TRANS64 P4, [R58+URZ+0x28c90], R65 ;  /* 0x028c90413a00c5a7 */ /* 0x000e64000808007f */
[----:B-1----:R-:W-:Y:S05]  /*1aba0*/  @!P4 BRA `(.L_x_3812) ;  /* 0xfffffffc00f0c947 */ /* 0x002fea000383ffff */
[----:B------:R-:W-:Y:S05]  /*1abb0*/  BRA `(.L_x_4060) ;  /* 0xfffffe8400387947 */ /* 0x000fea000383ffff */
.L_x_3813:
[----:B------:R-:W-:Y:S01]  /*1abc0*/  BSSY B1, `(.L_x_4061) ;  /* 0x0000007000017945 */ /* 0x000fe20003800000 */
[----:B------:R-:W-:Y:S02]  /*1abd0*/  IMAD.MOV.U32 R12, RZ, RZ, RZ ;  /* 0x000000ffff0c7224 */ /* 0x000fe400078e00ff */
[----:B------:R-:W-:Y:S02]  /*1abe0*/  IMAD.MOV.U32 R11, RZ, RZ, 0x1c1f ;  /* 0x00001c1fff0b7424 */ /* 0x000fe400078e00ff */
[----:B------:R-:W-:-:S07]  /*1abf0*/  IMAD.MOV.U32 R15, RZ, RZ, -0x1 ;  /* 0xffffffffff0f7424 */ /* 0x000fce00078e00ff */
[----:B0-----:R-:W-:Y:S05]  /*1ac00*/  WARPSYNC.COLLECTIVE R15, `(.L_x_4062) ;  /* 0x000000000f087348 */ /* 0x001fea0003c00000 */
[----:B------:R1:W2:Y:S02]  /*1ac10*/  SHFL.IDX P6, R14, R13, R12, R11 ;  /* 0x0000000c0d0e7389 */ /* 0x0002a400000c000b */
[----:B012---:R-:W-:Y:S01]  /*1ac20*/  ENDCOLLECTIVE ;  /* 0x000000000000791b */ /* 0x007fe20003800000 */
.L_x_4062:
[----:B------:R-:W-:Y:S05]  /*1ac30*/  BSYNC B1 ;  /* 0x0000000000017941 */ /* 0x000fea0003800000 */
.L_x_4061:
[----:B------:R-:W-:Y:S02]  /*1ac40*/  IMAD.MOV.U32 R13, RZ, RZ, R68 ;  /* 0x000000ffff0d7224 */ /* 0x000fe400078e0044 */
[----:B------:R-:W-:Y:S02]  /*1ac50*/  IMAD.MOV.U32 R12, RZ, RZ, RZ ;  /* 0x000000ffff0c7224 */ /* 0x000fe400078e00ff */
[----:B------:R-:W-:Y:S02]  /*1ac60*/  IMAD.MOV.U32 R11, RZ, RZ, 0x1c1f ;  /* 0x00001c1fff0b7424 */ /* 0x000fe400078e00ff */
[----:B------:R-:W-:Y:S02]  /*1ac70*/  IMAD.MOV.U32 R15, RZ, RZ, -0x1 ;  /* 0xffffffffff0f7424 */ /* 0x000fe400078e00ff */
[----:B------:R-:W-:-:S07]  /*1ac80*/  IMAD.MOV.U32 R69, RZ, RZ, R14 ;  /* 0x000000ffff457224 */ /* 0x000fce00078e000e */
[----:B------:R-:W-:Y:S05]  /*1ac90*/  WARPSYNC.COLLECTIVE R15, `(.L_x_4063) ;  /* 0x000000000f087348 */ /* 0x000fea0003c00000 */
[----:B------:R0:W1:Y:S02]  /*1aca0*/  SHFL.IDX P6, R14, R13, R12, R11 ;  /* 0x0000000c0d0e7389 */ /* 0x00006400000c000b */
[----:B01----:R-:W-:Y:S01]  /*1acb0*/  ENDCOLLECTIVE ;  /* 0x000000000000791b */ /* 0x003fe20003800000 */
.L_x_4063:
[----:B------:R-:W-:Y:S05]  /*1acc0*/  BRA `(.L_x_4064) ;  /* 0xfffffe8400087947 */ /* 0x000fea000383ffff */
.L_x_3823:
[----:B0-----:R0:W1:Y:S02]  /*1acd0*/  SYNCS.PHASECHK.TRANS64.TRYWAIT P5, [R58+URZ+0x28c90], R65 ;  /* 0x028c90413a0075a7 */ /* 0x00106400080a017f */
[----:B-1----:R-:W-:Y:S05]  /*1ace0*/  @!P5 NANOSLEEP.SYNCS 0x989680 ;  /* 0x009896800000d95d */ /* 0x002fea0003900000 */
[----:B------:R-:W1:Y:S02]  /*1acf0*/  @!P5 SYNCS.PHASECHK.TRANS64 P5, [R58+URZ+0x28c90], R65 ;  /* 0x028c90413a00d5a7 */ /* 0x000e6400080a007f */
[----:B-1----:R-:W-:Y:S05]  /*1ad00*/  @!P5 BRA `(.L_x_3823) ;  /* 0xfffffffc00f0d947 */ /* 0x002fea000383ffff */
[----:B------:R-:W-:Y:S05]  /*1ad10*/  BRA `(.L_x_4065) ;  /* 0xfffffe8c00747947 */ /* 0x000fea000383ffff */
.L_x_3824:
[----:B------:R-:W-:Y:S01]  /*1ad20*/  BSSY B1, `(.L_x_4066) ;  /* 0x0000007000017945 */ /* 0x000fe20003800000 */
[----:B------:R-:W-:Y:S02]  /*1ad30*/  IMAD.MOV.U32 R12, RZ, RZ, RZ ;  /* 0x000000ffff0c7224 */ /* 0x000fe400078e00ff */
[----:B------:R-:W-:Y:S02]  /*1ad40*/  IMAD.MOV.U32 R11, RZ, RZ, 0x1c1f ;  /* 0x00001c1fff0b7424 */ /* 0x000fe400078e00ff */
[----:B------:R-:W-:-:S07]  /*1ad50*/  IMAD.MOV.U32 R15, RZ, RZ, -0x1 ;  /* 0xffffffffff0f7424 */ /* 0x000fce00078e00ff */
[----:B0-----:R-:W-:Y:S05]  /*1ad60*/  WARPSYNC.COLLECTIVE R15, `(.L_x_4067) ;  /* 0x000000000f087348 */ /* 0x001fea0003c00000 */
[----:B------:R1:W2:Y:S02]  /*1ad70*/  SHFL.IDX P6, R14, R13, R12, R11 ;  /* 0x0000000c0d0e7389 */ /* 0x0002a400000c000b */
[----:B012---:R-:W-:Y:S01]  /*1ad80*/  ENDCOLLECTIVE ;  /* 0x000000000000791b */ /* 0x007fe20003800000 */
.L_x_4067:
[----:B------:R-:W-:Y:S05]  /*1ad90*/  BSYNC B1 ;  /* 0x0000000000017941 */ /* 0x000fea0003800000 */
.L_x_4066:
        /* <DEDUP_REMOVED lines=8> */
.L_x_4068:
[----:B------:R-:W-:Y:S01]  /*1ae20*/  IMAD.MOV.U32 R68, RZ, RZ, R14 ;  /* 0x000000ffff447224 */ /* 0x000fe200078e000e */
[----:B------:R-:W-:Y:S06]  /*1ae30*/  BRA `(.L_x_4069) ;  /* 0xfffffe8c00407947 */ /* 0x000fec000383ffff */
.L_x_3829:
[----:B-1----:R1:W2:Y:S02]  /*1ae40*/  SYNCS.PHASECHK.TRANS64.TRYWAIT P2, [R58+URZ+0x28c90], R65 ;  /* 0x028c90413a0075a7 */ /* 0x0022a4000804017f */
[----:B--2---:R-:W-:Y:S05]  /*1ae50*/  @!P2 NANOSLEEP.SYNCS 0x989680 ;  /* 0x009896800000a95d */ /* 0x004fea0003900000 */
[----:B------:R-:W2:Y:S02]  /*1ae60*/  @!P2 SYNCS.PHASECHK.TRANS64 P2, [R58+URZ+0x28c90], R65 ;  /* 0x028c90413a00a5a7 */ /* 0x000ea4000804007f */
[----:B--2---:R-:W-:Y:S05]  /*1ae70*/  @!P2 BRA `(.L_x_3829) ;  /* 0xfffffffc00f0a947 */ /* 0x004fea000383ffff */
[----:B------:R-:W-:Y:S05]  /*1ae80*/  BRA `(.L_x_4070) ;  /* 0xfffffe9400347947 */ /* 0x000fea000383ffff */
.L_x_3830:
[----:B------:R-:W-:Y:S01]  /*1ae90*/  BSSY B1, `(.L_x_4071) ;  /* 0x0000007000017945 */ /* 0x000fe20003800000 */
[----:B------:R-:W-:Y:S01]  /*1aea0*/  IMAD.MOV.U32 R12, RZ, RZ, RZ ;  /* 0x000000ffff0c7224 */ /* 0x000fe200078e00ff */
[----:B------:R-:W-:Y:S01]  /*1aeb0*/  MOV R15, 0xffffffff ;  /* 0xffffffff000f7802 */ /* 0x000fe20000000f00 */
[----:B------:R-:W-:-:S07]  /*1aec0*/  IMAD.MOV.U32 R11, RZ, RZ, 0x1c1f ;  /* 0x00001c1fff0b7424 */ /* 0x000fce00078e00ff */
[----:B-1----:R-:W-:Y:S05]  /*1aed0*/  WARPSYNC.COLLECTIVE R15, `(.L_x_4072) ;  /* 0x000000000f087348 */ /* 0x002fea0003c00000 */
[----:B------:R0:W2:Y:S02]  /*1aee0*/  SHFL.IDX P6, R14, R13, R12, R11 ;  /* 0x0000000c0d0e7389 */ /* 0x0000a400000c000b */
[----:B012---:R-:W-:Y:S01]  /*1aef0*/  ENDCOLLECTIVE ;  /* 0x000000000000791b */ /* 0x007fe20003800000 */
.L_x_4072:
[----:B------:R-:W-:Y:S05]  /*1af00*/  BSYNC B1 ;  /* 0x0000000000017941 */ /* 0x000fea0003800000 */
.L_x_4071:
        /* <DEDUP_REMOVED lines=8> */
.L_x_4073:
[----:B------:R-:W-:Y:S05]  /*1af90*/  BRA `(.L_x_4074) ;  /* 0xfffffe9400547947 */ /* 0x000fea000383ffff */
.L_x_3834:
[----:B-1----:R1:W2:Y:S02]  /*1afa0*/  SYNCS.PHASECHK.TRANS64.TRYWAIT P3, [R58+URZ+0x28cb0], R65 ;  /* 0x028cb0413a0075a7 */ /* 0x0022a4000806017f */
[----:B--2---:R-:W-:Y:S05]  /*1afb0*/  @!P3 NANOSLEEP.SYNCS 0x989680 ;  /* 0x009896800000b95d */ /* 0x004fea0003900000 */
[----:B------:R-:W2:Y:S02]  /*1afc0*/  @!P3 SYNCS.PHASECHK.TRANS64 P3, [R58+URZ+0x28cb0], R65 ;  /* 0x028cb0413a00b5a7 */ /* 0x000ea4000806007f */
[----:B--2---:R-:W-:Y:S05]  /*1afd0*/  @!P3 BRA `(.L_x_3834) ;  /* 0xfffffffc00f0b947 */ /* 0x004fea000383ffff */
[----:B------:R-:W-:Y:S05]  /*1afe0*/  BRA `(.L_x_4075) ;  /* 0xfffffe9400e07947 */ /* 0x000fea000383ffff */
.L_x_3847:
[----:B0-----:R0:W1:Y:S02]  /*1aff0*/  SYNCS.PHASECHK.TRANS64.TRYWAIT P1, [R10+URZ+0x28c50], R7 ;  /* 0x028c50070a0075a7 */ /* 0x001064000802017f */
[----:B-1----:R-:W-:Y:S05]  /*1b000*/  @!P1 NANOSLEEP.SYNCS 0x989680 ;  /* 0x009896800000995d */ /* 0x002fea0003900000 */
[----:B------:R-:W1:Y:S02]  /*1b010*/  @!P1 SYNCS.PHASECHK.TRANS64 P1, [R10+URZ+0x28c50], R7 ;  /* 0x028c50070a0095a7 */ /* 0x000e64000802007f */
[----:B-1----:R-:W-:Y:S05]  /*1b020*/  @!P1 BRA `(.L_x_3847) ;  /* 0xfffffffc00f09947 */ /* 0x002fea000383ffff */
[----:B------:R-:W-:Y:S05]  /*1b030*/  BRA `(.L_x_4076) ;  /* 0xfffffea800487947 */ /* 0x000fea000383ffff */
.L_x_3855:
[----:B-1----:R1:W2:Y:S02]  /*1b040*/  SYNCS.PHASECHK.TRANS64.TRYWAIT P1, [R10+URZ+0x28c50], R11 ;  /* 0x028c500b0a0075a7 */ /* 0x0022a4000802017f */
[----:B--2---:R-:W-:Y:S05]  /*1b050*/  @!P1 NANOSLEEP.SYNCS 0x989680 ;  /* 0x009896800000995d */ /* 0x004fea0003900000 */
[----:B------:R-:W2:Y:S02]  /*1b060*/  @!P1 SYNCS.PHASECHK.TRANS64 P1, [R10+URZ+0x28c50], R11 ;  /* 0x028c500b0a0095a7 */ /* 0x000ea4000802007f */
[----:B--2---:R-:W-:Y:S05]  /*1b070*/  @!P1 BRA `(.L_x_3855) ;  /* 0xfffffffc00f09947 */ /* 0x004fea000383ffff */
[----:B------:R-:W-:Y:S05]  /*1b080*/  BRA `(.L_x_3854) ;  /* 0xfffffeb400687947 */ /* 0x000fea000383ffff */
.L_x_3871:
        /* <DEDUP_REMOVED lines=8> */
.L_x_4078:
[----:B------:R-:W-:Y:S05]  /*1b110*/  BSYNC B1 ;  /* 0x0000000000017941 */ /* 0x000fea0003800000 */
.L_x_4077:
        /* <DEDUP_REMOVED lines=8> */
.L_x_4079:
[----:B------:R-:W-:Y:S02]  /*1b1a0*/  IMAD.MOV.U32 R13, RZ, RZ, R24 ;  /* 0x000000ffff0d7224 */ /* 0x000fe400078e0018 */
[----:B------:R-:W-:-:S07]  /*1b1b0*/  IMAD.MOV.U32 R3, RZ, RZ, R14 ;  /* 0x000000ffff037224 */ /* 0x000fce00078e000e */
[----:B------:R-:W-:Y:S05]  /*1b1c0*/  WARPSYNC.COLLECTIVE R15, `(.L_x_4080) ;  /* 0x000000000f087348 */ /* 0x000fea0003c00000 */
[----:B------:R0:W1:Y:S02]  /*1b1d0*/  SHFL.IDX P6, R14, R13, R12, R11 ;  /* 0x0000000c0d0e7389 */ /* 0x00006400000c000b */
[----:B01----:R-:W-:Y:S01]  /*1b1e0*/  ENDCOLLECTIVE ;  /* 0x000000000000791b */ /* 0x003fe20003800000 */
.L_x_4080:
[----:B------:R-:W-:Y:S02]  /*1b1f0*/  IMAD.MOV.U32 R13, RZ, RZ, R27 ;  /* 0x000000ffff0d7224 */ /* 0x000fe400078e001b */
[----:B------:R-:W-:-:S07]  /*1b200*/  IMAD.MOV.U32 R24, RZ, RZ, R14 ;  /* 0x000000ffff187224 */ /* 0x000fce00078e000e */
[----:B------:R-:W-:Y:S05]  /*1b210*/  WARPSYNC.COLLECTIVE R15, `(.L_x_4081) ;  /* 0x000000000f087348 */ /* 0x000fea0003c00000 */
[----:B------:R0:W1:Y:S02]  /*1b220*/  SHFL.IDX P6, R14, R13, R12, R11 ;  /* 0x0000000c0d0e7389 */ /* 0x00006400000c000b */
[----:B01----:R-:W-:Y:S01]  /*1b230*/  ENDCOLLECTIVE ;  /* 0x000000000000791b */ /* 0x003fe20003800000 */
.L_x_4081:
[----:B------:R-:W-:Y:S01]  /*1b240*/  IMAD.MOV.U32 R21, RZ, RZ, R14 ;  /* 0x000000ffff157224 */ /* 0x000fe200078e000e */
[----:B------:R-:W-:Y:S06]  /*1b250*/  BRA `(.L_x_4082) ;  /* 0xfffffecc00247947 */ /* 0x000fec000383ffff */
.L_x_3875:
[----:B0-----:R0:W1:Y:S02]  /*1b260*/  SYNCS.PHASECHK.TRANS64.TRYWAIT P0, [R2+URZ+0x28c00], R13 ;  /* 0x028c000d020075a7 */ /* 0x001064000800017f */
[----:B-1----:R-:W-:Y:S05]  /*1b270*/  @!P0 NANOSLEEP.SYNCS 0x989680 ;  /* 0x009896800000895d */ /* 0x002fea0003900000 */
[----:B------:R-:W1:Y:S02]  /*1b280*/  @!P0 SYNCS.PHASECHK.TRANS64 P0, [R2+URZ+0x28c00], R13 ;  /* 0x028c000d020085a7 */ /* 0x000e64000800007f */
[----:B-1----:R-:W-:Y:S05]  /*1b290*/  @!P0 BRA `(.L_x_3875) ;  /* 0xfffffffc00f08947 */ /* 0x002fea000383ffff */
[----:B------:R-:W-:Y:S05]  /*1b2a0*/  BRA `(.L_x_4083) ;  /* 0xfffffed000447947 */ /* 0x000fea000383ffff */
.L_x_3883:
        /* <DEDUP_REMOVED lines=8> */
.L_x_4085:
[----:B------:R-:W-:Y:S05]  /*1b330*/  BSYNC B1 ;  /* 0x0000000000017941 */ /* 0x000fea0003800000 */
.L_x_4084:
        /* <DEDUP_REMOVED lines=8> */
.L_x_4086:
[----:B------:R-:W-:Y:S02]  /*1b3c0*/  IMAD.MOV.U32 R13, RZ, RZ, R24 ;  /* 0x000000ffff0d7224 */ /* 0x000fe400078e0018 */
[----:B------:R-:W-:-:S07]  /*1b3d0*/  IMAD.MOV.U32 R3, RZ, RZ, R14 ;  /* 0x000000ffff037224 */ /* 0x000fce00078e000e */
[----:B------:R-:W-:Y:S05]  /*1b3e0*/  WARPSYNC.COLLECTIVE R15, `(.L_x_4087) ;  /* 0x000000000f087348 */ /* 0x000fea0003c00000 */
[----:B------:R0:W1:Y:S02]  /*1b3f0*/  SHFL.IDX P6, R14, R13, R12, R11 ;  /* 0x0000000c0d0e7389 */ /* 0x00006400000c000b */
[----:B01----:R-:W-:Y:S01]  /*1b400*/  ENDCOLLECTIVE ;  /* 0x000000000000791b */ /* 0x003fe20003800000 */
.L_x_4087:
[----:B------:R-:W-:Y:S02]  /*1b410*/  IMAD.MOV.U32 R13, RZ, RZ, R27 ;  /* 0x000000ffff0d7224 */ /* 0x000fe400078e001b */
[----:B------:R-:W-:-:S07]  /*1b420*/  IMAD.MOV.U32 R20, RZ, RZ, R14 ;  /* 0x000000ffff147224 */ /* 0x000fce00078e000e */
[----:B------:R-:W-:Y:S05]  /*1b430*/  WARPSYNC.COLLECTIVE R15, `(.L_x_4088) ;  /* 0x000000000f087348 */ /* 0x000fea0003c00000 */
[----:B------:R0:W1:Y:S02]  /*1b440*/  SHFL.IDX P6, R14, R13, R12, R11 ;  /* 0x0000000c0d0e7389 */ /* 0x00006400000c000b */
[----:B01----:R-:W-:Y:S01]  /*1b450*/  ENDCOLLECTIVE ;  /* 0x000000000000791b */ /* 0x003fe20003800000 */
.L_x_4088:
[----:B------:R-:W-:Y:S05]  /*1b460*/  BRA `(.L_x_4089) ;  /* 0xfffffed800a87947 */ /* 0x000fea000383ffff */
.L_x_3887:
[----:B0-----:R0:W1:Y:S02]  /*1b470*/  SYNCS.PHASECHK.TRANS64.TRYWAIT P1, [R2+URZ+0x28c00], R25 ;  /* 0x028c0019020075a7 */ /* 0x001064000802017f */
[----:B-1----:R-:W-:Y:S05]  /*1b480*/  @!P1 NANOSLEEP.SYNCS 0x989680 ;  /* 0x009896800000995d */ /* 0x002fea0003900000 */
[----:B------:R-:W1:Y:S02]  /*1b490*/  @!P1 SYNCS.PHASECHK.TRANS64 P1, [R2+URZ+0x28c00], R25 ;  /* 0x028c0019020095a7 */ /* 0x000e64000802007f */
[----:B-1----:R-:W-:Y:S05]  /*1b4a0*/  @!P1 BRA `(.L_x_3887) ;  /* 0xfffffffc00f09947 */ /* 0x002fea000383ffff */
[----:B------:R-:W-:Y:S05]  /*1b4b0*/  BRA `(.L_x_4090) ;  /* 0xfffffedc008c7947 */ /* 0x000fea000383ffff */
.L_x_3893:
[----:B-1----:R1:W2:Y:S02]  /*1b4c0*/  SYNCS.PHASECHK.TRANS64.TRYWAIT P1, [R12+URZ+0x28c30], R13 ;  /* 0x028c300d0c0075a7 */ /* 0x0022a4000802017f */
[----:B--2---:R-:W-:Y:S05]  /*1b4d0*/  @!P1 NANOSLEEP.SYNCS 0x989680 ;  /* 0x009896800000995d */ /* 0x004fea0003900000 */
[----:B------:R-:W2:Y:S02]  /*1b4e0*/  @!P1 SYNCS.PHASECHK.TRANS64 P1, [R12+URZ+0x28c30], R13 ;  /* 0x028c300d0c0095a7 */ /* 0x000ea4000802007f */
[----:B--2---:R-:W-:Y:S05]  /*1b4f0*/  @!P1 BRA `(.L_x_3893) ;  /* 0xfffffffc00f09947 */ /* 0x004fea000383ffff */
[----:B------:R-:W-:Y:S05]  /*1b500*/  BRA `(.L_x_3892) ;  /* 0xfffffee800b87947 */ /* 0x000fea000383ffff */
.L_x_3899:
[----:B-1----:R1:W3:Y:S02]  /*1b510*/  SYNCS.PHASECHK.TRANS64.TRYWAIT P1, [R12+URZ+0x28c50], R13 ;  /* 0x028c500d0c0075a7 */ /* 0x0022e4000802017f */
[----:B---3--:R-:W-:Y:S05]  /*1b520*/  @!P1 NANOSLEEP.SYNCS 0x989680 ;  /* 0x009896800000995d */ /* 0x008fea0003900000 */
[----:B------:R-:W3:Y:S02]  /*1b530*/  @!P1 SYNCS.PHASECHK.TRANS64 P1, [R12+URZ+0x28c50], R13 ;  /* 0x028c500d0c0095a7 */ /* 0x000ee4000802007f */
[----:B---3--:R-:W-:Y:S05]  /*1b540*/  @!P1 BRA `(.L_x_3899) ;  /* 0xfffffffc00f09947 */ /* 0x008fea000383ffff */
[----:B------:R-:W-:Y:S05]  /*1b550*/  BRA `(.L_x_3898) ;  /* 0xfffffefc00f87947 */ /* 0x000fea000383ffff */
.L_x_3907:
[----:B-1----:R1:W2:Y:S02]  /*1b560*/  SYNCS.PHASECHK.TRANS64.TRYWAIT P2, [R14+URZ+0x28c30], R12 ;  /* 0x028c300c0e0075a7 */ /* 0x0022a4000804017f */
[----:B--2---:R-:W-:Y:S05]  /*1b570*/  @!P2 NANOSLEEP.SYNCS 0x989680 ;  /* 0x009896800000a95d */ /* 0x004fea0003900000 */
[----:B------:R-:W2:Y:S02]  /*1b580*/  @!P2 SYNCS.PHASECHK.TRANS64 P2, [R14+URZ+0x28c30], R12 ;  /* 0x028c300c0e00a5a7 */ /* 0x000ea4000804007f */
[----:B--2---:R-:W-:Y:S05]  /*1b590*/  @!P2 BRA `(.L_x_3907) ;  /* 0xfffffffc00f0a947 */ /* 0x004fea000383ffff */
[----:B------:R-:W-:Y:S05]  /*1b5a0*/  BRA `(.L_x_3906) ;  /* 0xffffff0400107947 */ /* 0x000fea000383ffff */
.L_x_3913:
[----:B-1----:R1:W3:Y:S02]  /*1b5b0*/  SYNCS.PHASECHK.TRANS64.TRYWAIT P2, [R14+URZ+0x28c50], R12 ;  /* 0x028c500c0e0075a7 */ /* 0x0022e4000804017f */
[----:B---3--:R-:W-:Y:S05]  /*1b5c0*/  @!P2 NANOSLEEP.SYNCS 0x989680 ;  /* 0x009896800000a95d */ /* 0x008fea0003900000 */
[----:B------:R-:W3:Y:S02]  /*1b5d0*/  @!P2 SYNCS.PHASECHK.TRANS64 P2, [R14+URZ+0x28c50], R12 ;  /* 0x028c500c0e00a5a7 */ /* 0x000ee4000804007f */
[----:B---3--:R-:W-:Y:S05]  /*1b5e0*/  @!P2 BRA `(.L_x_3913) ;  /* 0xfffffffc00f0a947 */ /* 0x008fea000383ffff */
[----:B------:R-:W-:Y:S05]  /*1b5f0*/  BRA `(.L_x_3912) ;  /* 0xffffff1c006c7947 */ /* 0x000fea000383ffff */
.L_x_3947:
        /* <DEDUP_REMOVED lines=8> */
[----:B------:R-:W-:Y:S05]  /*1b680*/  WARPSYNC.COLLECTIVE R15, `(.L_x_4092) ;  /* 0x000000000f087348 */ /* 0x000fea0003c00000 */
[----:B------:R0:W1:Y:S02]  /*1b690*/  SHFL.IDX P6, R14, R13, R12, R11 ;  /* 0x0000000c0d0e7389 */ /* 0x00006400000c000b */
[----:B01----:R-:W-:Y:S01]  /*1b6a0*/  ENDCOLLECTIVE ;  /* 0x000000000000791b */ /* 0x003fe20003800000 */
.L_x_4092:
[----:B------:R-:W-:Y:S05]  /*1b6b0*/  BSYNC B1 ;  /* 0x0000000000017941 */ /* 0x000fea0003800000 */
.L_x_4091:
[----:B------:R-:W-:Y:S05]  /*1b6c0*/  BRA `(.L_x_4093) ;  /* 0xffffff9000987947 */ /* 0x000fea000383ffff */
.L_x_3949:
[----:B------:R-:W-:Y:S01]  /*1b6d0*/  BSSY B1, `(.L_x_4094) ;  /* 0x0000006000017945 */ /* 0x000fe20003800000 */
[----:B------:R-:W-:-:S07]  /*1b6e0*/  IMAD.MOV.U32 R15, RZ, RZ, -0x1 ;  /* 0xffffffffff0f7424 */ /* 0x000fce00078e00ff */
[----:B0-----:R-:W-:Y:S05]  /*1b6f0*/  WARPSYNC.COLLECTIVE R15, `(.L_x_4095) ;  /* 0x000000000f0c7348 */ /* 0x001fea0003c00000 */
[----:B------:R-:W-:Y:S02]  /*1b700*/  ELECT P6, UR62, PT ;  /* 0x00000000003e782f */ /* 0x000fe400038c0000 */
[----:B------:R-:W-:Y:S01]  /*1b710*/  MOV R14, UR62 ;  /* 0x0000003e000e7c02 */ /* 0x000fe20008000f00 */
[----:B0-----:R-:W-:Y:S10]  /*1b720*/  ENDCOLLECTIVE ;  /* 0x000000000000791b */ /* 0x001ff40003800000 */
.L_x_4095:
[----:B------:R-:W-:Y:S05]  /*1b730*/  BSYNC B1 ;  /* 0x0000000000017941 */ /* 0x000fea0003800000 */
.L_x_4094:
[----:B------:R-:W-:Y:S05]  /*1b740*/  BRA `(.L_x_3948) ;  /* 0xffffff9000907947 */ /* 0x000fea000383ffff */
.L_x_3951:
[----:B0-----:R0:W1:Y:S02]  /*1b750*/  SYNCS.PHASECHK.TRANS64.TRYWAIT P0, [R17+URZ+0x28c20], R3 ;  /* 0x028c2003110075a7 */ /* 0x001064000800017f */
[----:B-1----:R-:W-:Y:S05]  /*1b760*/  @!P0 NANOSLEEP.SYNCS 0x989680 ;  /* 0x009896800000895d */ /* 0x002fea0003900000 */
[----:B------:R-:W1:Y:S02]  /*1b770*/  @!P0 SYNCS.PHASECHK.TRANS64 P0, [R17+URZ+0x28c20], R3 ;  /* 0x028c2003110085a7 */ /* 0x000e64000800007f */
[----:B-1----:R-:W-:Y:S05]  /*1b780*/  @!P0 BRA `(.L_x_3951) ;  /* 0xfffffffc00f08947 */ /* 0x002fea000383ffff */
[----:B------:R-:W-:Y:S05]  /*1b790*/  BRA `(.L_x_4096) ;  /* 0xffffff9000a07947 */ /* 0x000fea000383ffff */
.L_x_3955:
[----:B0-----:R0:W1:Y:S02]  /*1b7a0*/  SYNCS.PHASECHK.TRANS64.TRYWAIT P0, [R3+URZ+0x28ca0], R8 ;  /* 0x028ca008030075a7 */ /* 0x001064000800017f */
[----:B-1----:R-:W-:Y:S05]  /*1b7b0*/  @!P0 NANOSLEEP.SYNCS 0x989680 ;  /* 0x009896800000895d */ /* 0x002fea0003900000 */
[----:B------:R-:W1:Y:S02]  /*1b7c0*/  @!P0 SYNCS.PHASECHK.TRANS64 P0, [R3+URZ+0x28ca0], R8 ;  /* 0x028ca008030085a7 */ /* 0x000e64000800007f */
[----:B-1----:R-:W-:Y:S05]  /*1b7d0*/  @!P0 BRA `(.L_x_3955) ;  /* 0xfffffffc00f08947 */ /* 0x002fea000383ffff */
[----:B------:R-:W-:Y:S05]  /*1b7e0*/  BRA `(.L_x_4097) ;  /* 0xffffff9000b87947 */ /* 0x000fea000383ffff */
.L_x_3960:
[----:B-1----:R1:W2:Y:S02]  /*1b7f0*/  SYNCS.PHASECHK.TRANS64.TRYWAIT P0, [R3+URZ+0x28cc0], R8 ;  /* 0x028cc008030075a7 */ /* 0x0022a4000800017f */
[----:B--2---:R-:W-:Y:S05]  /*1b800*/  @!P0 NANOSLEEP.SYNCS 0x989680 ;  /* 0x009896800000895d */ /* 0x004fea0003900000 */
[----:B------:R-:W2:Y:S02]  /*1b810*/  @!P0 SYNCS.PHASECHK.TRANS64 P0, [R3+URZ+0x28cc0], R8 ;  /* 0x028cc008030085a7 */ /* 0x000ea4000800007f */
[----:B--2---:R-:W-:Y:S05]  /*1b820*/  @!P0 BRA `(.L_x_3960) ;  /* 0xfffffffc00f08947 */ /* 0x004fea000383ffff */
[----:B------:R-:W-:Y:S05]  /*1b830*/  BRA `(.L_x_4098) ;  /* 0xffffff9400347947 */ /* 0x000fea000383ffff */
.L_x_3974:
[----:B0-----:R0:W1:Y:S02]  /*1b840*/  SYNCS.PHASECHK.TRANS64.TRYWAIT P2, [R8+URZ+0x28ca0], R2 ;  /* 0x028ca002080075a7 */ /* 0x001064000804017f */
[----:B-1----:R-:W-:Y:S05]  /*1b850*/  @!P2 NANOSLEEP.SYNCS 0x989680 ;  /* 0x009896800000a95d */ /* 0x002fea0003900000 */
[----:B------:R-:W1:Y:S02]  /*1b860*/  @!P2 SYNCS.PHASECHK.TRANS64 P2, [R8+URZ+0x28ca0], R2 ;  /* 0x028ca0020800a5a7 */ /* 0x000e64000804007f */
[----:B-1----:R-:W-:Y:S05]  /*1b870*/  @!P2 BRA `(.L_x_3974) ;  /* 0xfffffffc00f0a947 */ /* 0x002fea000383ffff */
[----:B------:R-:W-:Y:S05]  /*1b880*/  BRA `(.L_x_4099) ;  /* 0xffffff9c00987947 */ /* 0x000fea000383ffff */
.L_x_3979:
[----:B-1----:R1:W2:Y:S02]  /*1b890*/  SYNCS.PHASECHK.TRANS64.TRYWAIT P2, [R8+URZ+0x28cc0], R2 ;  /* 0x028cc002080075a7 */ /* 0x0022a4000804017f */
[----:B--2---:R-:W-:Y:S05]  /*1b8a0*/  @!P2 NANOSLEEP.SYNCS 0x989680 ;  /* 0x009896800000a95d */ /* 0x004fea0003900000 */
[----:B------:R-:W2:Y:S02]  /*1b8b0*/  @!P2 SYNCS.PHASECHK.TRANS64 P2, [R8+URZ+0x28cc0], R2 ;  /* 0x028cc0020800a5a7 */ /* 0x000ea4000804007f */
[----:B--2---:R-:W-:Y:S05]  /*1b8c0*/  @!P2 BRA `(.L_x_3979) ;  /* 0xfffffffc00f0a947 */ /* 0x004fea000383ffff */
[----:B------:R-:W-:Y:S05]  /*1b8d0*/  BRA `(.L_x_4100) ;  /* 0xffffffa000107947 */ /* 0x000fea000383ffff */
.L_x_4001:
        /* <DEDUP_REMOVED lines=11> */
.L_x_4102:
[----:B------:R-:W-:Y:S05]  /*1b990*/  BSYNC B0 ;  /* 0x0000000000007941 */ /* 0x000fea0003800000 */
.L_x_4101:
[----:B------:R-:W-:Y:S05]  /*1b9a0*/  BRA `(.L_x_4103) ;  /* 0xffffffb400a07947 */ /* 0x000fea000383ffff */
.L_x_4004:
[----:B0-----:R0:W1:Y:S02]  /*1b9b0*/  SYNCS.PHASECHK.TRANS64.TRYWAIT P0, [R30+URZ+0x28c40], R0 ;  /* 0x028c40001e0075a7 */ /* 0x001064000800017f */
[----:B-1----:R-:W-:Y:S05]  /*1b9c0*/  @!P0 NANOSLEEP.SYNCS 0x989680 ;  /* 0x009896800000895d */ /* 0x002fea0003900000 */
[----:B------:R-:W1:Y:S02]  /*1b9d0*/  @!P0 SYNCS.PHASECHK.TRANS64 P0, [R30+URZ+0x28c40], R0 ;  /* 0x028c40001e0085a7 */ /* 0x000e64000800007f */
[----:B-1----:R-:W-:Y:S05]  /*1b9e0*/  @!P0 BRA `(.L_x_4004) ;  /* 0xfffffffc00f08947 */ /* 0x002fea000383ffff */
[----:B------:R-:W-:Y:S05]  /*1b9f0*/  BRA `(.L_x_4104) ;  /* 0xffffffb400d87947 */ /* 0x000fea000383ffff */
.L_x_4005:
        /* <DEDUP_REMOVED lines=8> */
.L_x_4106:
[----:B------:R-:W-:Y:S05]  /*1ba80*/  BSYNC B0 ;  /* 0x0000000000007941 */ /* 0x000fea0003800000 */
.L_x_4105:
        /* <DEDUP_REMOVED lines=9> */
.L_x_4107:
[----:B------:R-:W-:Y:S02]  /*1bb20*/  IMAD.MOV.U32 R13, RZ, RZ, R5 ;  /* 0x000000ffff0d7224 */ /* 0x000fe400078e0005 */
[----:B------:R-:W-:Y:S02]  /*1bb30*/  IMAD.MOV.U32 R12, RZ, RZ, 0x1 ;  /* 0x00000001ff0c7424 */ /* 0x000fe400078e00ff */
[----:B------:R-:W-:-:S07]  /*1bb40*/  IMAD.MOV.U32 R3, RZ, RZ, R14 ;  /* 0x000000ffff037224 */ /* 0x000fce00078e000e */
[----:B------:R-:W-:Y:S05]  /*1bb50*/  WARPSYNC.COLLECTIVE R15, `(.L_x_4108) ;  /* 0x000000000f087348 */ /* 0x000fea0003c00000 */
[----:B------:R0:W1:Y:S02]  /*1bb60*/  SHFL.IDX P6, R14, R13, R12, R11 ;  /* 0x0000000c0d0e7389 */ /* 0x00006400000c000b */
[----:B01----:R-:W-:Y:S01]  /*1bb70*/  ENDCOLLECTIVE ;  /* 0x000000000000791b */ /* 0x003fe20003800000 */
.L_x_4108:
        /* <DEDUP_REMOVED lines=15> */
.L_x_4109:
[----:B------:R-:W-:Y:S01]  /*1bc70*/  @P0 LEA R6, R4, R17, 0x1 ;  /* 0x0000001104060211 */ /* 0x000fe200078e08ff */
[----:B------:R-:W-:Y:S02]  /*1bc80*/  IMAD.MOV.U32 R13, RZ, RZ, R5 ;  /* 0x000000ffff0d7224 */ /* 0x000fe400078e0005 */
[----:B------:R-:W-:Y:S02]  /*1bc90*/  IMAD.MOV.U32 R12, RZ, RZ, 0x2 ;  /* 0x00000002ff0c7424 */ /* 0x000fe400078e00ff */
[----:B------:R-:W-:-:S07]  /*1bca0*/  IMAD.MOV.U32 R3, RZ, RZ, R14 ;  /* 0x000000ffff037224 */ /* 0x000fce00078e000e */
[----:B------:R-:W-:Y:S05]  /*1bcb0*/  WARPSYNC.COLLECTIVE R15, `(.L_x_4110) ;  /* 0x000000000f087348 */ /* 0x000fea0003c00000 */
[----:B------:R0:W1:Y:S02]  /*1bcc0*/  SHFL.IDX P6, R14, R13, R12, R11 ;  /* 0x0000000c0d0e7389 */ /* 0x00006400000c000b */
[----:B01----:R-:W-:Y:S01]  /*1bcd0*/  ENDCOLLECTIVE ;  /* 0x000000000000791b */ /* 0x003fe20003800000 */
.L_x_4110:
        /* <DEDUP_REMOVED lines=15> */
.L_x_4111:
[----:B------:R-:W-:Y:S02]  /*1bdd0*/  @P0 IMAD R6, R4, 0x2, R17 ;  /* 0x0000000204060824 */ /* 0x000fe400078e0211 */
[----:B------:R-:W-:Y:S02]  /*1bde0*/  IMAD.MOV.U32 R13, RZ, RZ, R5 ;  /* 0x000000ffff0d7224 */ /* 0x000fe400078e0005 */
[----:B------:R-:W-:Y:S02]  /*1bdf0*/  IMAD.MOV.U32 R12, RZ, RZ, 0x3 ;  /* 0x00000003ff0c7424 */ /* 0x000fe400078e00ff */
[----:B------:R-:W-:-:S07]  /*1be00*/  IMAD.MOV.U32 R3, RZ, RZ, R14 ;  /* 0x000000ffff037224 */ /* 0x000fce00078e000e */
[----:B------:R-:W-:Y:S05]  /*1be10*/  WARPSYNC.COLLECTIVE R15, `(.L_x_4112) ;  /* 0x000000000f087348 */ /* 0x000fea0003c00000 */
[----:B------:R0:W1:Y:S02]  /*1be20*/  SHFL.IDX P6, R14, R13, R12, R11 ;  /* 0x0000000c0d0e7389 */ /* 0x00006400000c000b */
[----:B01----:R-:W-:Y:S01]  /*1be30*/  ENDCOLLECTIVE ;  /* 0x000000000000791b */ /* 0x003fe20003800000 */
.L_x_4112:
        /* <DEDUP_REMOVED lines=10> */
.L_x_4113:
[----:B------:R-:W-:Y:S01]  /*1bee0*/  @!PT LDS RZ, [RZ] ;  /* 0x00000000fffff984 */ /* 0x000fe20000000800 */
[----:B------:R-:W-:Y:S01]  /*1bef0*/  @!PT LDS RZ, [RZ] ;  /* 0x00000000fffff984 */ /* 0x000fe20000000800 */
[----:B------:R-:W-:Y:S01]  /*1bf00*/  @!PT LDS RZ, [RZ] ;  /* 0x00000000fffff984 */ /* 0x000fe20000000800 */
[----:B------:R0:W-:Y:S01]  /*1bf10*/  @P0 LDGSTS.E.BYPASS.LTC128B.128 [R6+0x23400], desc[UR42][R2.64], !P2 ;  /* 0x2340000002060fae */ /* 0x0001e2000d101d6a */
[----:B------:R-:W-:Y:S01]  /*1bf20*/  IMAD.MOV.U32 R0, RZ, RZ, R14 ;  /* 0x000000ffff007224 */ /* 0x000fe200078e000e */
[----:B------:R-:W-:Y:S06]  /*1bf30*/  BRA `(.L_x_4114) ;  /* 0xffffffb4007c7947 */ /* 0x000fec000383ffff */
.L_x_4010:
[----:B------:R-:W-:Y:S01]  /*1bf40*/  IMAD.MOV.U32 R13, RZ, RZ, R2 ;  /* 0x000000ffff0d7224 */ /* 0x000fe200078e0002 */
[----:B------:R-:W-:Y:S01]  /*1bf50*/  LEA R25, R25, R10, 0x6 ;  /* 0x0000000a19197211 */ /* 0x000fe200078e30ff */
[----:B------:R-:W-:Y:S02]  /*1bf60*/  IMAD.MOV.U32 R12, RZ, RZ, RZ ;  /* 0x000000ffff0c7224 */ /* 0x000fe400078e00ff */
[----:B------:R-:W-:Y:S02]  /*1bf70*/  IMAD.MOV.U32 R11, RZ, RZ, 0x181f ;  /* 0x0000181fff0b7424 */ /* 0x000fe400078e00ff */
[----:B------:R-:W-:Y:S02]  /*1bf80*/  IMAD.MOV.U32 R15, RZ, RZ, -0x1 ;  /* 0xffffffffff0f7424 */ /* 0x000fe400078e00ff */
[----:B-----5:R-:W-:Y:S02]  /*1bf90*/  IMAD R3, R20, R7, RZ ;  /* 0x0000000714037224 */ /* 0x020fe400078e02ff */
[----:B------:R-:W-:-:S07]  /*1bfa0*/  VIADD R6, R25, 0x10 ;  /* 0x0000001019067836 */ /* 0x000fce0000000000 */
[----:B------:R-:W-:Y:S05]  /*1bfb0*/  WARPSYNC.COLLECTIVE R15, `(.L_x_4115) ;  /* 0x000000000f087348 */ /* 0x000fea0003c00000 */
[----:B------:R0:W1:Y:S02]  /*1bfc0*/  SHFL.IDX P6, R14, R13, R12, R11 ;  /* 0x0000000c0d0e7389 */ /* 0x00006400000c000b */
[----:B01----:R-:W-:Y:S01]  /*1bfd0*/  ENDCOLLECTIVE ;  /* 0x000000000000791b */ /* 0x003fe20003800000 */
.L_x_4115:
[----:B------:R-:W-:Y:S01]  /*1bfe0*/  ISETP.GE.AND P0, PT, R25, R3, PT ;  /* 0x000000031900720c */ /* 0x000fe20003f06270 */
[----:B------:R-:W-:Y:S02]  /*1bff0*/  IMAD.MOV.U32 R13, RZ, RZ, R0 ;  /* 0x000000ffff0d7224 */ /* 0x000fe400078e0000 */
[----:B------:R-:W-:-:S10]  /*1c000*/  IMAD.MOV.U32 R4, RZ, RZ, R14 ;  /* 0x000000ffff047224 */ /* 0x000fd400078e000e */
[----:B------:R-:W-:Y:S05]  /*1c010*/  WARPSYNC.COLLECTIVE R15, `(.L_x_4116) ;  /* 0x000000000f087348 */ /* 0x000fea0003c00000 */
[----:B------:R0:W1:Y:S02]  /*1c020*/  SHFL.IDX P6, R14, R13, R12, R11 ;  /* 0x0000000c0d0e7389 */ /* 0x00006400000c000b */
[----:B01----:R-:W-:Y:S01]  /*1c030*/  ENDCOLLECTIVE ;  /* 0x000000000000791b */ /* 0x003fe20003800000 */
.L_x_4116:
[----:B------:R-:W-:Y:S02]  /*1c040*/  IMAD.MOV.U32 R13, RZ, RZ, R2 ;  /* 0x000000ffff0d7224 */ /* 0x000fe400078e0002 */
[----:B------:R-:W-:Y:S02]  /*1c050*/  IMAD.MOV.U32 R12, RZ, RZ, 0x1 ;  /* 0x00000001ff0c7424 */ /* 0x000fe400078e00ff */
[----:B------:R-:W-:-:S07]  /*1c060*/  IMAD.MOV.U32 R5, RZ, RZ, R14 ;  /* 0x000000ffff057224 */ /* 0x000fce00078e000e */
[----:B------:R-:W-:Y:S05]  /*1c070*/  WARPSYNC.COLLECTIVE R15, `(.L_x_4117) ;  /* 0x000000000f087348 */ /* 0x000fea0003c00000 */
[----:B------:R0:W1:Y:S02]  /*1c080*/  SHFL.IDX P6, R14, R13, R12, R11 ;  /* 0x0000000c0d0e7389 */ /* 0x00006400000c000b */
[----:B01----:R-:W-:Y:S01]  /*1c090*/  ENDCOLLECTIVE ;  /* 0x000000000000791b */ /* 0x003fe20003800000 */
.L_x_4117:
        /* <DEDUP_REMOVED lines=15> */
.L_x_4118:
[----:B------:R-:W-:Y:S02]  /*1c190*/  IMAD.MOV.U32 R13, RZ, RZ, R2 ;  /* 0x000000ffff0d7224 */ /* 0x000fe400078e0002 */
[----:B------:R-:W-:Y:S02]  /*1c1a0*/  IMAD.MOV.U32 R12, RZ, RZ, 0x2 ;  /* 0x00000002ff0c7424 */ /* 0x000fe400078e00ff */
[----:B------:R-:W-:-:S07]  /*1c1b0*/  IMAD.MOV.U32 R5, RZ, RZ, R14 ;  /* 0x000000ffff057224 */ /* 0x000fce00078e000e */
[----:B------:R-:W-:Y:S05]  /*1c1c0*/  WARPSYNC.COLLECTIVE R15, `(.L_x_4119) ;  /* 0x000000000f087348 */ /* 0x000fea0003c00000 */
[----:B------:R0:W1:Y:S02]  /*1c1d0*/  SHFL.IDX P6, R14, R13, R12, R11 ;  /* 0x0000000c0d0e7389 */ /* 0x00006400000c000b */
[----:B01----:R-:W-:Y:S01]  /*1c1e0*/  ENDCOLLECTIVE ;  /* 0x000000000000791b */ /* 0x003fe20003800000 */
.L_x_4119:
        /* <DEDUP_REMOVED lines=16> */
.L_x_4120:
[----:B------:R-:W-:Y:S02]  /*1c2f0*/  IMAD.MOV.U32 R13, RZ, RZ, R2 ;  /* 0x000000ffff0d7224 */ /* 0x000fe400078e0002 */
[----:B------:R-:W-:Y:S02]  /*1c300*/  IMAD.MOV.U32 R12, RZ, RZ, 0x3 ;  /* 0x00000003ff0c7424 */ /* 0x000fe400078e00ff */
[----:B------:R-:W-:-:S07]  /*1c310*/  IMAD.MOV.U32 R5, RZ, RZ, R14 ;  /* 0x000000ffff057224 */ /* 0x000fce00078e000e */
[----:B------:R-:W-:Y:S05]  /*1c320*/  WARPSYNC.COLLECTIVE R15, `(.L_x_4121) ;  /* 0x000000000f087348 */ /* 0x000fea0003c00000 */
[----:B------:R0:W1:Y:S02]  /*1c330*/  SHFL.IDX P6, R14, R13, R12, R11 ;  /* 0x0000000c0d0e7389 */ /* 0x00006400000c000b */
[----:B01----:R-:W-:Y:S01]  /*1c340*/  ENDCOLLECTIVE ;  /* 0x000000000000791b */ /* 0x003fe20003800000 */
.L_x_4121:
        /* <DEDUP_REMOVED lines=10> */
[----:B0-----:R-:W-:-:S07]  /*1c3f0*/  IMAD.MOV.U32 R4, RZ, RZ, R14 ;  /* 0x000000ffff047224 */ /* 0x001fce00078e000e */
[----:B------:R-:W-:Y:S05]  /*1c400*/  WARPSYNC.COLLECTIVE R15, `(.L_x_4122) ;  /* 0x000000000f087348 */ /* 0x000fea0003c00000 */
[----:B------:R0:W1:Y:S02]  /*1c410*/  SHFL.IDX P6, R14, R13, R12, R11 ;  /* 0x0000000c0d0e7389 */ /* 0x00006400000c000b */
[----:B01----:R-:W-:Y:S01]  /*1c420*/  ENDCOLLECTIVE ;  /* 0x000000000000791b */ /* 0x003fe20003800000 */
.L_x_4122:
[----:B------:R-:W-:Y:S01]  /*1c430*/  MOV R0, R14 ;  /* 0x0000000e00007202 */ /* 0x000fe20000000f00 */
[----:B------:R-:W-:Y:S06]  /*1c440*/  BRA `(.L_x_4123) ;  /* 0xffffffb800a47947 */ /* 0x000fec000383ffff */
.L_x_4013:
[----:B0-----:R0:W1:Y:S02]  /*1c450*/  SYNCS.PHASECHK.TRANS64.TRYWAIT P0, [R17+URZ+0x28c20], R0 ;  /* 0x028c2000110075a7 */ /* 0x001064000800017f */
[----:B-1----:R-:W-:Y:S05]  /*1c460*/  @!P0 NANOSLEEP.SYNCS 0x989680 ;  /* 0x009896800000895d */ /* 0x002fea0003900000 */
[----:B------:R-:W1:Y:S02]  /*1c470*/  @!P0 SYNCS.PHASECHK.TRANS64 P0, [R17+URZ+0x28c20], R0 ;  /* 0x028c2000110085a7 */ /* 0x000e64000800007f */
[----:B-1----:R-:W-:Y:S05]  /*1c480*/  @!P0 BRA `(.L_x_4013) ;  /* 0xfffffffc00f08947 */ /* 0x002fea000383ffff */
[----:B------:R-:W-:Y:S05]  /*1c490*/  BRA `(.L_x_4124) ;  /* 0xffffffbc00007947 */ /* 0x000fea000383ffff */
.L_x_4016:
[----:B0-----:R0:W1:Y:S02]  /*1c4a0*/  SYNCS.PHASECHK.TRANS64.TRYWAIT P0, [R30+URZ+0x28c60], R0 ;  /* 0x028c60001e0075a7 */ /* 0x001064000800017f */
[----:B-1----:R-:W-:Y:S05]  /*1c4b0*/  @!P0 NANOSLEEP.SYNCS 0x989680 ;  /* 0x009896800000895d */ /* 0x002fea0003900000 */
[----:B------:R-:W1:Y:S02]  /*1c4c0*/  @!P0 SYNCS.PHASECHK.TRANS64 P0, [R30+URZ+0x28c60], R0 ;  /* 0x028c60001e0085a7 */ /* 0x000e64000800007f */
[----:B-1----:R-:W-:Y:S05]  /*1c4d0*/  @!P0 BRA `(.L_x_4016) ;  /* 0xfffffffc00f08947 */ /* 0x002fea000383ffff */
[----:B------:R-:W-:Y:S05]  /*1c4e0*/  BRA `(.L_x_4125) ;  /* 0xffffffbc00107947 */ /* 0x000fea000383ffff */
.L_x_4017:
        /* <DEDUP_REMOVED lines=8> */
.L_x_4127:
[----:B------:R-:W-:Y:S05]  /*1c570*/  BSYNC B0 ;  /* 0x0000000000007941 */ /* 0x000fea0003800000 */
.L_x_4126:
[----:B------:R0:W5:Y:S01]  /*1c580*/  LDL R8, [R1+0x8] ;  /* 0x0000080001087983 */ /* 0x0001620000100800 */
        /* <DEDUP_REMOVED lines=14> */
.L_x_4128:
        /* <DEDUP_REMOVED lines=40> */
.L_x_4129:
[----:B------:R-:W-:Y:S02]  /*1c8f0*/  IMAD.MOV.U32 R13, RZ, RZ, R5 ;  /* 0x000000ffff0d7224 */ /* 0x000fe400078e0005 */
[----:B------:R-:W-:-:S07]  /*1c900*/  IMAD.MOV.U32 R3, RZ, RZ, R14 ;  /* 0x000000ffff037224 */ /* 0x000fce00078e000e */
[----:B------:R-:W-:Y:S05]  /*1c910*/  WARPSYNC.COLLECTIVE R15, `(.L_x_4130) ;  /* 0x000000000f087348 */ /* 0x000fea0003c00000 */
[----:B------:R0:W1:Y:S02]  /*1c920*/  SHFL.IDX P6, R14, R13, R12, R11 ;  /* 0x0000000c0d0e7389 */ /* 0x00006400000c000b */
[----:B01----:R-:W-:Y:S01]  /*1c930*/  ENDCOLLECTIVE ;  /* 0x000000000000791b */ /* 0x003fe20003800000 */
.L_x_4130:
[----:B------:R-:W-:Y:S02]  /*1c940*/  IMAD.MOV.U32 R13, RZ, RZ, R6 ;  /* 0x000000ffff0d7224 */ /* 0x000fe400078e0006 */
[----:B------:R-:W-:Y:S02]  /*1c950*/  IMAD.MOV.U32 R12, RZ, RZ, 0x2 ;  /* 0x00000002ff0c7424 */ /* 0x000fe400078e00ff */
[----:B------:R-:W-:-:S05]  /*1c960*/  IMAD.MOV.U32 R2, RZ, RZ, R14 ;  /* 0x000000ffff027224 */ /* 0x000fca00078e000e */
        /* <DEDUP_REMOVED lines=26> */
.L_x_4131:
[----:B------:R-:W-:Y:S02]  /*1cb10*/  IMAD.MOV.U32 R13, RZ, RZ, R5 ;  /* 0x000000ffff0d7224 */ /* 0x000fe400078e0005 */
[----:B------:R-:W-:-:S07]  /*1cb20*/  IMAD.MOV.U32 R7, RZ, RZ, R14 ;  /* 0x000000ffff077224 */ /* 0x000fce00078e000e */
[----:B------:R-:W-:Y:S05]  /*1cb30*/  WARPSYNC.COLLECTIVE R15, `(.L_x_4132) ;  /* 0x000000000f087348 */ /* 0x000fea0003c00000 */
[----:B------:R0:W1:Y:S02]  /*1cb40*/  SHFL.IDX P6, R14, R13, R12, R11 ;  /* 0x0000000c0d0e7389 */ /* 0x00006400000c000b */
[----:B01----:R-:W-:Y:S01]  /*1cb50*/  ENDCOLLECTIVE ;  /* 0x000000000000791b */ /* 0x003fe20003800000 */
.L_x_4132:
        /* <DEDUP_REMOVED lines=29> */
.L_x_4133:
[----:B------:R-:W-:Y:S02]  /*1cd30*/  IMAD.MOV.U32 R13, RZ, RZ, R5 ;  /* 0x000000ffff0d7224 */ /* 0x000fe400078e0005 */
[----:B------:R-:W-:-:S07]  /*1cd40*/  IMAD.MOV.U32 R6, RZ, RZ, R14 ;  /* 0x000000ffff067224 */ /* 0x000fce00078e000e */
[----:B------:R-:W-:Y:S05]  /*1cd50*/  WARPSYNC.COLLECTIVE R15, `(.L_x_4134) ;  /* 0x000000000f087348 */ /* 0x000fea0003c00000 */
[----:B------:R0:W1:Y:S02]  /*1cd60*/  SHFL.IDX P6, R14, R13, R12, R11 ;  /* 0x0000000c0d0e7389 */ /* 0x00006400000c000b */
[----:B01----:R-:W-:Y:S01]  /*1cd70*/  ENDCOLLECTIVE ;  /* 0x000000000000791b */ /* 0x003fe20003800000 */
.L_x_4134:
[----:B------:R-:W-:Y:S01]  /*1cd80*/  IMAD.MOV.U32 R2, RZ, RZ, R14 ;  /* 0x000000ffff027224 */ /* 0x000fe200078e000e */
[----:B------:R-:W-:Y:S06]  /*1cd90*/  BRA `(.L_x_4135) ;  /* 0xffffffb8009c7947 */ /* 0x000fec000383ffff */
.L_x_4024:
[----:B0-----:R0:W1:Y:S02]  /*1cda0*/  SYNCS.PHASECHK.TRANS64.TRYWAIT P0, [R6+URZ+0x28c40], R20 ;  /* 0x028c4014060075a7 */ /* 0x001064000800017f */
[----:B-1----:R-:W-:Y:S05]  /*1cdb0*/  @!P0 NANOSLEEP.SYNCS 0x989680 ;  /* 0x009896800000895d */ /* 0x002fea0003900000 */
[----:B------:R-:W1:Y:S02]  /*1cdc0*/  @!P0 SYNCS.PHASECHK.TRANS64 P0, [R6+URZ+0x28c40], R20 ;  /* 0x028c4014060085a7 */ /* 0x000e64000800007f */
[----:B-1----:R-:W-:Y:S05]  /*1cdd0*/  @!P0 BRA `(.L_x_4024) ;  /* 0xfffffffc00f08947 */ /* 0x002fea000383ffff */
[----:B------:R-:W-:Y:S05]  /*1cde0*/  BRA `(.L_x_4136) ;  /* 0xffffffc0002c7947 */ /* 0x000fea000383ffff */
.L_x_4025:
        /* <DEDUP_REMOVED lines=8> */
.L_x_4138:
[----:B------:R-:W-:Y:S05]  /*1ce70*/  BSYNC B1 ;  /* 0x0000000000017941 */ /* 0x000fea0003800000 */
.L_x_4137:
[----:B------:R-:W-:Y:S01]  /*1ce80*/  IMAD.MOV.U32 R13, RZ, RZ, R21 ;  /* 0x000000ffff0d7224 */ /* 0x000fe200078e0015 */
[----:B------:R-:W-:Y:S01]  /*1ce90*/  MOV R15, 0xffffffff ;  /* 0xffffffff000f7802 */ /* 0x000fe20000000f00 */
[----:B------:R-:W-:Y:S02]  /*1cea0*/  IMAD.MOV.U32 R12, RZ, RZ, RZ ;  /* 0x000000ffff0c7224 */ /* 0x000fe400078e00ff */
[----:B------:R-:W-:Y:S02]  /*1ceb0*/  IMAD.MOV.U32 R11, RZ, RZ, 0x181f ;  /* 0x0000181fff0b7424 */ /* 0x000fe400078e00ff */
[----:B------:R-:W-:Y:S02]  /*1cec0*/  IMAD.MOV.U32 R3, RZ, RZ, R14 ;  /* 0x000000ffff037224 */ /* 0x000fe400078e000e */
[----:B------:R-:W-:-:S07]  /*1ced0*/  IMAD R23, R8, 0x2, R17 ;  /* 0x0000000208177824 */ /* 0x000fce00078e0211 */
[----:B------:R-:W-:Y:S05]  /*1cee0*/  WARPSYNC.COLLECTIVE R15, `(.L_x_4139) ;  /* 0x000000000f087348 */ /* 0x000fea0003c00000 */
[----:B------:R0:W1:Y:S02]  /*1cef0*/  SHFL.IDX P6, R14, R13, R12, R11 ;  /* 0x0000000c0d0e7389 */ /* 0x00006400000c000b */
[----:B01----:R-:W-:Y:S01]  /*1cf00*/  ENDCOLLECTIVE ;  /* 0x000000000000791b */ /* 0x003fe20003800000 */
.L_x_4139:
[----:B------:R-:W-:Y:S02]  /*1cf10*/  IMAD.MOV.U32 R13, RZ, RZ, R25 ;  /* 0x000000ffff0d7224 */ /* 0x000fe400078e0019 */
[----:B------:R-:W-:Y:S02]  /*1cf20*/  IMAD.MOV.U32 R12, RZ, RZ, 0x1 ;  /* 0x00000001ff0c7424 */ /* 0x000fe400078e00ff */
[----:B------:R-:W-:-:S07]  /*1cf30*/  IMAD.MOV.U32 R2, RZ, RZ, R14 ;  /* 0x000000ffff027224 */ /* 0x000fce00078e000e */
[----:B------:R-:W-:Y:S05]  /*1cf40*/  WARPSYNC.COLLECTIVE R15, `(.L_x_4140) ;  /* 0x000000000f087348 */ /* 0x000fea0003c00000 */
[----:B------:R0:W1:Y:S02]  /*1cf50*/  SHFL.IDX P6, R14, R13, R12, R11 ;  /* 0x0000000c0d0e7389 */ /* 0x00006400000c000b */
[----:B01----:R-:W-:Y:S01]  /*1cf60*/  ENDCOLLECTIVE ;  /* 0x000000000000791b */ /* 0x003fe20003800000 */
.L_x_4140:
        /* <DEDUP_REMOVED lines=11> */
.L_x_4141:
[----:B------:R-:W-:Y:S02]  /*1d020*/  IMAD.MOV.U32 R13, RZ, RZ, R25 ;  /* 0x000000ffff0d7224 */ /* 0x000fe400078e0019 */
[----:B------:R-:W-:Y:S02]  /*1d030*/  IMAD.MOV.U32 R12, RZ, RZ, 0x2 ;  /* 0x00000002ff0c7424 */ /* 0x000fe400078e00ff */
[----:B------:R-:W-:-:S07]  /*1d040*/  IMAD.MOV.U32 R2, RZ, RZ, R14 ;  /* 0x000000ffff027224 */ /* 0x000fce00078e000e */
[----:B------:R-:W-:Y:S05]  /*1d050*/  WARPSYNC.COLLECTIVE R15, `(.L_x_4142) ;  /* 0x000000000f087348 */ /* 0x000fea0003c00000 */
[----:B------:R0:W1:Y:S02]  /*1d060*/  SHFL.IDX P6, R14, R13, R12, R11 ;  /* 0x0000000c0d0e7389 */ /* 0x00006400000c000b */
[----:B01----:R-:W-:Y:S01]  /*1d070*/  ENDCOLLECTIVE ;  /* 0x000000000000791b */ /* 0x003fe20003800000 */
.L_x_4142:
        /* <DEDUP_REMOVED lines=11> */
.L_x_4143:
[----:B------:R-:W-:Y:S02]  /*1d130*/  IMAD.MOV.U32 R13, RZ, RZ, R25 ;  /* 0x000000ffff0d7224 */ /* 0x000fe400078e0019 */
[----:B------:R-:W-:Y:S02]  /*1d140*/  IMAD.MOV.U32 R12, RZ, RZ, 0x3 ;  /* 0x00000003ff0c7424 */ /* 0x000fe400078e00ff */
[----:B------:R-:W-:-:S07]  /*1d150*/  IMAD.MOV.U32 R2, RZ, RZ, R14 ;  /* 0x000000ffff027224 */ /* 0x000fce00078e000e */
[----:B------:R-:W-:Y:S05]  /*1d160*/  WARPSYNC.COLLECTIVE R15, `(.L_x_4144) ;  /* 0x000000000f087348 */ /* 0x000fea0003c00000 */
[----:B------:R0:W1:Y:S02]  /*1d170*/  SHFL.IDX P6, R14, R13, R12, R11 ;  /* 0x0000000c0d0e7389 */ /* 0x00006400000c000b */
[----:B01----:R-:W-:Y:S01]  /*1d180*/  ENDCOLLECTIVE ;  /* 0x000000000000791b */ /* 0x003fe20003800000 */
.L_x_4144:
        /* <DEDUP_REMOVED lines=11> */
.L_x_4145:
[----:B------:R-:W-:Y:S01]  /*1d240*/  MOV R2, R14 ;  /* 0x0000000e00027202 */ /* 0x000fe20000000f00 */
[----:B------:R-:W-:Y:S06]  /*1d250*/  BRA `(.L_x_4146) ;  /* 0xffffffbc00b47947 */ /* 0x000fec000383ffff */
.L_x_4030:
[----:B---3--:R3:W4:Y:S02]  /*1d260*/  SYNCS.PHASECHK.TRANS64.TRYWAIT P0, [R6+URZ+0x28c60], R20 ;  /* 0x028c6014060075a7 */ /* 0x008724000800017f */
[----:B----4-:R-:W-:Y:S05]  /*1d270*/  @!P0 NANOSLEEP.SYNCS 0x989680 ;  /* 0x009896800000895d */ /* 0x010fea0003900000 */
[----:B------:R-:W4:Y:S02]  /*1d280*/  @!P0 SYNCS.PHASECHK.TRANS64 P0, [R6+URZ+0x28c60], R20 ;  /* 0x028c6014060085a7 */ /* 0x000f24000800007f */
[----:B----4-:R-:W-:Y:S05]  /*1d290*/  @!P0 BRA `(.L_x_4030) ;  /* 0xfffffffc00f08947 */ /* 0x010fea000383ffff */
[----:B------:R-:W-:Y:S05]  /*1d2a0*/  BRA `(.L_x_4147) ;  /* 0xffffffc000047947 */ /* 0x000fea000383ffff */
.L_x_4031:
[----:B------:R-:W-:Y:S01]  /*1d2b0*/  BSSY B1, `(.L_x_4148) ;  /* 0x0000008000017945 */ /* 0x000fe20003800000 */
[----:B------:R-:W-:Y:S02]  /*1d2c0*/  IMAD.MOV.U32 R13, RZ, RZ, R10 ;  /* 0x000000ffff0d7224 */ /* 0x000fe400078e000a */
[----:B------:R-:W-:Y:S02]  /*1d2d0*/  IMAD.MOV.U32 R12, RZ, RZ, RZ ;  /* 0x000000ffff0c7224 */ /* 0x000fe400078e00ff */
[----:B------:R-:W-:Y:S02]  /*1d2e0*/  IMAD.MOV.U32 R11, RZ, RZ, 0x181f ;  /* 0x0000181fff0b7424 */ /* 0x000fe400078e00ff */
[----:B------:R-:W-:-:S07]  /*1d2f0*/  IMAD.MOV.U32 R15, RZ, RZ, -0x1 ;  /* 0xffffffffff0f7424 */ /* 0x000fce00078e00ff */
[----:B0-23--:R-:W-:Y:S05]  /*1d300*/  WARPSYNC.COLLECTIVE R15, `(.L_x_4149) ;  /* 0x000000000f087348 */ /* 0x00dfea0003c00000 */
[----:B------:R1:W4:Y:S02]  /*1d310*/  SHFL.IDX P6, R14, R13, R12, R11 ;  /* 0x0000000c0d0e7389 */ /* 0x00032400000c000b */
[----:B01234-:R-:W-:Y:S01]  /*1d320*/  ENDCOLLECTIVE ;  /* 0x000000000000791b */ /* 0x01ffe20003800000 */
.L_x_4149:
[----:B------:R-:W-:Y:S05]  /*1d330*/  BSYNC B1 ;  /* 0x0000000000017941 */ /* 0x000fea0003800000 */
.L_x_4148:
        /* <DEDUP_REMOVED lines=13> */
.L_x_4150:
        /* <DEDUP_REMOVED lines=17> */
.L_x_4151:
        /* <DEDUP_REMOVED lines=16> */
.L_x_4152:
        /* <DEDUP_REMOVED lines=19> */
.L_x_4153:
        /* <DEDUP_REMOVED lines=14> */
.L_x_4154:
        /* <DEDUP_REMOVED lines=16> */
.L_x_4155:
        /* <DEDUP_REMOVED lines=14> */
.L_x_4156:
[----:B------:R-:W-:Y:S05]  /*1da10*/  BRA `(.L_x_4157) ;  /* 0xffffffbc00687947 */ /* 0x000fea000383ffff */
.L_x_4039:
        /* <DEDUP_REMOVED lines=8> */
.L_x_4159:
[----:B------:R-:W-:Y:S05]  /*1daa0*/  BSYNC B0 ;  /* 0x0000000000007941 */ /* 0x000fea0003800000 */
.L_x_4158:
        /* <DEDUP_REMOVED lines=9> */
.L_x_4160:
        /* <DEDUP_REMOVED lines=11> */
[----:B------:R-:W-:Y:S01]  /*1dbf0*/  MOV R4, RZ ;  /* 0x000000ff00047202 */ /* 0x000fe20000000f00 */
[----:B------:R-:W-:Y:S01]  /*1dc00*/  IMAD.MOV.U32 R24, RZ, RZ, RZ ;  /* 0x000000ffff187224 */ /* 0x000fe200078e00ff */
[C---:B------:R-:W-:Y:S02]  /*1dc10*/  ISETP.GE.U32.AND P2, PT, R9.reuse, 0x2, PT ;  /* 0x000000020900780c */ /* 0x040fe40003f46070 */
[C---:B------:R-:W-:Y:S02]  /*1dc20*/  ISETP.GE.U32.AND P3, PT, R9.reuse, 0x4, PT ;  /* 0x000000040900780c */ /* 0x040fe40003f66070 */
[C---:B------:R-:W-:Y:S02]  /*1dc30*/  ISETP.GE.U32.AND P4, PT, R9.reuse, 0x8, PT ;  /* 0x000000080900780c */ /* 0x040fe40003f86070 */
[----:B------:R-:W-:Y:S01]  /*1dc40*/  ISETP.GE.U32.AND P5, PT, R9, 0x10, PT ;  /* 0x000000100900780c */ /* 0x000fe20003fa6070 */
[----:B--2---:R-:W-:-:S02]  /*1dc50*/  @!P1 IMAD.MOV.U32 R7, RZ, RZ, R8 ;  /* 0x000000ffff079224 */ /* 0x004fc400078e0008 */
[----:B---3--:R-:W-:Y:S01]  /*1dc60*/  @!P1 IMAD.MOV.U32 R4, RZ, RZ, R5 ;  /* 0x000000ffff049224 */ /* 0x008fe200078e0005 */
[----:B------:R-:W-:-:S03]  /*1dc70*/  ISETP.NE.AND P1, PT, R9, RZ, PT ;  /* 0x000000ff0900720c */ /* 0x000fc60003f25270 */
[----:B------:R-:W-:-:S10]  /*1dc80*/  IMAD R13, R4, R7, RZ ;  /* 0x00000007040d7224 */ /* 0x000fd400078e02ff */
[----:B------:R-:W-:Y:S05]  /*1dc90*/  WARPSYNC.COLLECTIVE R15, `(.L_x_4161) ;  /* 0x000000000f087348 */ /* 0x000fea0003c00000 */
[----:B------:R0:W1:Y:S02]  /*1dca0*/  SHFL.UP P6, R14, R13, R12, R11 ;  /* 0x0400000c0d0e7389 */ /* 0x00006400000c000b */
[----:B01----:R-:W-:Y:S01]  /*1dcb0*/  ENDCOLLECTIVE ;  /* 0x000000000000791b */ /* 0x003fe20003800000 */
.L_x_4161:
[----:B------:R-:W-:Y:S01]  /*1dcc0*/  IMAD.MOV.U32 R12, RZ, RZ, 0x2 ;  /* 0x00000002ff0c7424 */ /* 0x000fe200078e00ff */
[----:B------:R-:W-:-:S05]  /*1dcd0*/  SEL R14, R14, RZ, P1 ;  /* 0x000000ff0e0e7207 */ /* 0x000fca0000800000 */
[----:B------:R-:W-:-:S04]  /*1dce0*/  IMAD.IADD R5, R13, 0x1, R14 ;  /* 0x000000010d057824 */ /* 0x000fc800078e020e */
[----:B------:R-:W-:-:S07]  /*1dcf0*/  IMAD.MOV.U32 R13, RZ, RZ, R5 ;  /* 0x000000ffff0d7224 */ /* 0x000fce00078e0005 */
[----:B------:R-:W-:Y:S05]  /*1dd00*/  WARPSYNC.COLLECTIVE R15, `(.L_x_4162) ;  /* 0x000000000f087348 */ /* 0x000fea0003c00000 */
[----:B------:R0:W1:Y:S02]  /*1dd10*/  SHFL.UP P6, R14, R13, R12, R11 ;  /* 0x0400000c0d0e7389 */ /* 0x00006400000c000b */
[----:B01----:R-:W-:Y:S01]  /*1dd20*/  ENDCOLLECTIVE ;  /* 0x000000000000791b */ /* 0x003fe20003800000 */
.L_x_4162:
[----:B------:R-:W-:Y:S01]  /*1dd30*/  IMAD.MOV.U32 R12, RZ, RZ, 0x4 ;  /* 0x00000004ff0c7424 */ /* 0x000fe200078e00ff */
[----:B------:R-:W-:-:S05]  /*1dd40*/  SEL R2, R14, RZ, P2 ;  /* 0x000000ff0e027207 */ /* 0x000fca0001000000 */
[----:B------:R-:W-:-:S04]  /*1dd50*/  IMAD.IADD R2, R5, 0x1, R2 ;  /* 0x0000000105027824 */ /* 0x000fc800078e0202 */
[----:B------:R-:W-:-:S07]  /*1dd60*/  IMAD.MOV.U32 R13, RZ, RZ, R2 ;  /* 0x000000ffff0d7224 */ /* 0x000fce00078e0002 */
[----:B------:R-:W-:Y:S05]  /*1dd70*/  WARPSYNC.COLLECTIVE R15, `(.L_x_4163) ;  /* 0x000000000f087348 */ /* 0x000fea0003c00000 */
[----:B------:R0:W1:Y:S02]  /*1dd80*/  SHFL.UP P6, R14, R13, R12, R11 ;  /* 0x0400000c0d0e7389 */ /* 0x00006400000c000b */
[----:B01----:R-:W-:Y:S01]  /*1dd90*/  ENDCOLLECTIVE ;  /* 0x000000000000791b */ /* 0x003fe20003800000 */
.L_x_4163:
[----:B------:R-:W-:Y:S01]  /*1dda0*/  IMAD.MOV.U32 R12, RZ, RZ, 0x8 ;  /* 0x00000008ff0c7424 */ /* 0x000fe200078e00ff */
[----:B------:R-:W-:-:S05]  /*1ddb0*/  SEL R3, R14, RZ, P3 ;  /* 0x000000ff0e037207 */ /* 0x000fca0001800000 */
[----:B------:R-:W-:-:S04]  /*1ddc0*/  IMAD.IADD R8, R2, 0x1, R3 ;  /* 0x0000000102087824 */ /* 0x000fc800078e0203 */
[----:B------:R-:W-:-:S07]  /*1ddd0*/  IMAD.MOV.U32 R13, RZ, RZ, R8 ;  /* 0x000000ffff0d7224 */ /* 0x000fce00078e0008 */
[----:B------:R-:W-:Y:S05]  /*1dde0*/  WARPSYNC.COLLECTIVE R15, `(.L_x_4164) ;  /* 0x000000000f087348 */ /* 0x000fea0003c00000 */
[----:B------:R0:W1:Y:S02]  /*1ddf0*/  SHFL.UP P6, R14, R13, R12, R11 ;  /* 0x0400000c0d0e7389 */ /* 0x00006400000c000b */
[----:B01----:R-:W-:Y:S01]  /*1de00*/  ENDCOLLECTIVE ;  /* 0x000000000000791b */ /* 0x003fe20003800000 */
.L_x_4164:
[----:B------:R-:W-:Y:S01]  /*1de10*/  IMAD.MOV.U32 R12, RZ, RZ, 0x10 ;  /* 0x00000010ff0c7424 */ /* 0x000fe200078e00ff */
[----:B------:R-:W-:-:S05]  /*1de20*/  SEL R5, R14, RZ, P4 ;  /* 0x000000ff0e057207 */ /* 0x000fca0002000000 */
[----:B------:R-:W-:-:S04]  /*1de30*/  IMAD.IADD R5, R8, 0x1, R5 ;  /* 0x0000000108057824 */ /* 0x000fc800078e0205 */
[----:B------:R-:W-:-:S07]  /*1de40*/  IMAD.MOV.U32 R13, RZ, RZ, R5 ;  /* 0x000000ffff0d7224 */ /* 0x000fce00078e0005 */
[----:B------:R-:W-:Y:S05]  /*1de50*/  WARPSYNC.COLLECTIVE R15, `(.L_x_4165) ;  /* 0x000000000f087348 */ /* 0x000fea0003c00000 */
[----:B------:R0:W1:Y:S02]  /*1de60*/  SHFL.UP P6, R14, R13, R12, R11 ;  /* 0x0400000c0d0e7389 */ /* 0x00006400000c000b */
[----:B01----:R-:W-:Y:S01]  /*1de70*/  ENDCOLLECTIVE ;  /* 0x000000000000791b */ /* 0x003fe20003800000 */
.L_x_4165:
        /* <DEDUP_REMOVED lines=8> */
.L_x_4166:
[----:B------:R-:W-:Y:S05]  /*1df00*/  BRA `(.L_x_4167) ;  /* 0xffffffc000007947 */ /* 0x000fea000383ffff */
.L_x_4042:
[----:B------:R-:W-:Y:S01]  /*1df10*/  BSSY B0, `(.L_x_4168) ;  /* 0x0000007000007945 */ /* 0x000fe20003800000 */
[----:B------:R-:W-:Y:S01]  /*1df20*/  MOV R12, 0x1 ;  /* 0x00000001000c7802 */ /* 0x000fe20000000f00 */
[----:B------:R-:W-:Y:S02]  /*1df30*/  IMAD.MOV.U32 R11, RZ, RZ, RZ ;  /* 0x000000ffff0b7224 */ /* 0x000fe400078e00ff */
[----:B------:R-:W-:-:S07]  /*1df40*/  IMAD.MOV.U32 R15, RZ, RZ, -0x1 ;  /* 0xffffffffff0f7424 */ /* 0x000fce00078e00ff */
[----:B------:R-:W-:Y:S05]  /*1df50*/  WARPSYNC.COLLECTIVE R15, `(.L_x_4169) ;  /* 0x000000000f087348 */ /* 0x000fea0003c00000 */
[----:B------:R0:W1:Y:S02]  /*1df60*/  SHFL.UP P6, R14, R13, R12, R11 ;  /* 0x0400000c0d0e7389 */ /* 0x00006400000c000b */
[----:B01----:R-:W-:Y:S01]  /*1df70*/  ENDCOLLECTIVE ;  /* 0x000000000000791b */ /* 0x003fe20003800000 */
.L_x_4169:
[----:B------:R-:W-:Y:S05]  /*1df80*/  BSYNC B0 ;  /* 0x0000000000007941 */ /* 0x000fea0003800000 */
.L_x_4168:
        /* <DEDUP_REMOVED lines=8> */
.L_x_4170:
[----:B------:R-:W-:Y:S01]  /*1e010*/  IMAD.MOV.U32 R12, RZ, RZ, 0x4 ;  /* 0x00000004ff0c7424 */ /* 0x000fe200078e00ff */
[----:B------:R-:W-:-:S05]  /*1e020*/  SEL R2, R14, RZ, P2 ;  /* 0x000000ff0e027207 */ /* 0x000fca0001000000 */
[----:B------:R-:W-:-:S04]  /*1e030*/  IMAD.IADD R2, R13, 0x1, R2 ;  /* 0x000000010d027824 */ /* 0x000fc800078e0202 */
[----:B------:R-:W-:-:S07]  /*1e040*/  IMAD.MOV.U32 R13, RZ, RZ, R2 ;  /* 0x000000ffff0d7224 */ /* 0x000fce00078e0002 */
[----:B------:R-:W-:Y:S05]  /*1e050*/  WARPSYNC.COLLECTIVE R15, `(.L_x_4171) ;  /* 0x000000000f087348 */ /* 0x000fea0003c00000 */
[----:B------:R0:W1:Y:S02]  /*1e060*/  SHFL.UP P6, R14, R13, R12, R11 ;  /* 0x0400000c0d0e7389 */ /* 0x00006400000c000b */
[----:B01----:R-:W-:Y:S01]  /*1e070*/  ENDCOLLECTIVE ;  /* 0x000000000000791b */ /* 0x003fe20003800000 */
.L_x_4171:
[----:B------:R-:W-:Y:S01]  /*1e080*/  IMAD.MOV.U32 R12, RZ, RZ, 0x8 ;  /* 0x00000008ff0c7424 */ /* 0x000fe200078e00ff */
[----:B------:R-:W-:-:S05]  /*1e090*/  SEL R3, R14, RZ, P3 ;  /* 0x000000ff0e037207 */ /* 0x000fca0001800000 */
[----:B------:R-:W-:-:S04]  /*1e0a0*/  IMAD.IADD R3, R2, 0x1, R3 ;  /* 0x0000000102037824 */ /* 0x000fc800078e0203 */
[----:B------:R-:W-:-:S07]  /*1e0b0*/  IMAD.MOV.U32 R13, RZ, RZ, R3 ;  /* 0x000000ffff0d7224 */ /* 0x000fce00078e0003 */
[----:B------:R-:W-:Y:S05]  /*1e0c0*/  WARPSYNC.COLLECTIVE R15, `(.L_x_4172) ;  /* 0x000000000f087348 */ /* 0x000fea0003c00000 */
[----:B------:R0:W1:Y:S02]  /*1e0d0*/  SHFL.UP P6, R14, R13, R12, R11 ;  /* 0x0400000c0d0e7389 */ /* 0x00006400000c000b */
[----:B01----:R-:W-:Y:S01]  /*1e0e0*/  ENDCOLLECTIVE ;  /* 0x000000000000791b */ /* 0x003fe20003800000 */
.L_x_4172:
[----:B------:R-:W-:Y:S01]  /*1e0f0*/  IMAD.MOV.U32 R12, RZ, RZ, 0x10 ;  /* 0x00000010ff0c7424 */ /* 0x000fe200078e00ff */
[----:B------:R-:W-:-:S05]  /*1e100*/  SEL R14, R14, RZ, P4 ;  /* 0x000000ff0e0e7207 */ /* 0x000fca0002000000 */
[----:B------:R-:W-:-:S04]  /*1e110*/  IMAD.IADD R5, R3, 0x1, R14 ;  /* 0x0000000103057824 */ /* 0x000fc800078e020e */
[----:B------:R-:W-:-:S07]  /*1e120*/  IMAD.MOV.U32 R13, RZ, RZ, R5 ;  /* 0x000000ffff0d7224 */ /* 0x000fce00078e0005 */
[----:B------:R-:W-:Y:S05]  /*1e130*/  WARPSYNC.COLLECTIVE R15, `(.L_x_4173) ;  /* 0x000000000f087348 */ /* 0x000fea0003c00000 */
[----:B------:R0:W1:Y:S02]  /*1e140*/  SHFL.UP P6, R14, R13, R12, R11 ;  /* 0x0400000c0d0e7389 */ /* 0x00006400000c000b */
[----:B01----:R-:W-:Y:S01]  /*1e150*/  ENDCOLLECTIVE ;  /* 0x000000000000791b */ /* 0x003fe20003800000 */
.L_x_4173:
        /* <DEDUP_REMOVED lines=8> */
.L_x_4174:
[----:B------:R-:W-:Y:S05]  /*1e1e0*/  BRA `(.L_x_4175) ;  /* 0xffffffbc00ec7947 */ /* 0x000fea000383ffff */
.L_x_4044:
[----:B------:R-:W-:Y:S01]  /*1e1f0*/  BSSY B0, `(.L_x_4176) ;  /* 0x0000006000007945 */ /* 0x000fe20003800000 */
[----:B------:R-:W-:Y:S02]  /*1e200*/  PLOP3.LUT P6, PT, P6, PT, PT, 0x8, 0x0 ;  /* 0x000000000000781c */ /* 0x000fe400037ce170 */
[----:B------:R-:W-:-:S11]  /*1e210*/  MOV R15, 0xffffffff ;  /* 0xffffffff000f7802 */ /* 0x000fd60000000f00 */
[----:B0-----:R-:W-:Y:S05]  /*1e220*/  WARPSYNC.COLLECTIVE R15, `(.L_x_4177) ;  /* 0x000000000f087348 */ /* 0x001fea0003c00000 */
[----:B------:R-:W-:Y:S01]  /*1e230*/  VOTE.ANY R14, PT, P6 ;  /* 0x00000000000e7806 */ /* 0x000fe200030e0100 */
[----:B0-----:R-:W-:Y:S06]  /*1e240*/  ENDCOLLECTIVE ;  /* 0x000000000000791b */ /* 0x001fec0003800000 */
.L_x_4177:
[----:B------:R-:W-:Y:S05]  /*1e250*/  BSYNC B0 ;  /* 0x0000000000007941 */ /* 0x000fea0003800000 */
.L_x_4176:
        /* <DEDUP_REMOVED lines=9> */
.L_x_4178:
[----:B------:R-:W-:Y:S02]  /*1e2f0*/  IMAD.MOV.U32 R13, RZ, RZ, R4 ;  /* 0x000000ffff0d7224 */ /* 0x000fe400078e0004 */
[----:B------:R-:W-:-:S07]  /*1e300*/  IMAD.MOV.U32 R7, RZ, RZ, R14 ;  /* 0x000000ffff077224 */ /* 0x000fce00078e000e */
[----:B------:R-:W-:Y:S05]  /*1e310*/  WARPSYNC.COLLECTIVE R15, `(.L_x_4179) ;  /* 0x000000000f087348 */ /* 0x000fea0003c00000 */
[----:B------:R0:W1:Y:S02]  /*1e320*/  SHFL.IDX P6, R14, R13, R12, R11 ;  /* 0x0000000c0d0e7389 */ /* 0x00006400000c000b */
[----:B01----:R-:W-:Y:S01]  /*1e330*/  ENDCOLLECTIVE ;  /* 0x000000000000791b */ /* 0x003fe20003800000 */
.L_x_4179:
[----:B------:R-:W-:Y:S01]  /*1e340*/  IMAD.MOV.U32 R4, RZ, RZ, R14 ;  /* 0x000000ffff047224 */ /* 0x000fe200078e000e */
[----:B------:R-:W-:Y:S06]  /*1e350*/  BRA `(.L_x_4180) ;  /* 0xffffffbc00cc7947 */ /* 0x000fec000383ffff */
.L_x_4046:
[----:B------:R-:W-:Y:S01]  /*1e360*/  BSSY B0, `(.L_x_4181) ;  /* 0x0000007000007945 */ /* 0x000fe20003800000 */
[----:B------:R-:W-:Y:S02]  /*1e370*/  IMAD.MOV.U32 R13, RZ, RZ, R3 ;  /* 0x000000ffff0d7224 */ /* 0x000fe400078e0003 */
[----:B------:R-:W-:Y:S02]  /*1e380*/  IMAD.MOV.U32 R11, RZ, RZ, 0x1f ;  /* 0x0000001fff0b7424 */ /* 0x000fe400078e00ff */
[----:B------:R-:W-:-:S07]  /*1e390*/  IMAD.MOV.U32 R15, RZ, RZ, -0x1 ;  /* 0xffffffffff0f7424 */ /* 0x000fce00078e00ff */
[----:B0123--:R-:W-:Y:S05]  /*1e3a0*/  WARPSYNC.COLLECTIVE R15, `(.L_x_4182) ;  /* 0x000000000f087348 */ /* 0x00ffea0003c00000 */
[----:B------:R4:W0:Y:S02]  /*1e3b0*/  SHFL.IDX P6, R14, R13, R12, R11 ;  /* 0x0000000c0d0e7389 */ /* 0x00082400000c000b */
[----:B01234-:R-:W-:Y:S01]  /*1e3c0*/  ENDCOLLECTIVE ;  /* 0x000000000000791b */ /* 0x01ffe20003800000 */
.L_x_4182:
[----:B------:R-:W-:Y:S05]  /*1e3d0*/  BSYNC B0 ;  /* 0x0000000000007941 */ /* 0x000fea0003800000 */
.L_x_4181:
[----:B------:R-:W-:Y:S01]  /*1e3e0*/  IMAD.MOV.U32 R24, RZ, RZ, R14 ;  /* 0x000000ffff187224 */ /* 0x000fe200078e000e */
[----:B------:R-:W-:Y:S06]  /*1e3f0*/  BRA `(.L_x_4045) ;  /* 0xffffffbc00bc7947 */ /* 0x000fec000383ffff */
.L_x_4050:
[----:B-1----:R1:W4:Y:S02]  /*1e400*/  SYNCS.PHASECHK.TRANS64.TRYWAIT P0, [R7+URZ+0x28c20], R0 ;  /* 0x028c2000070075a7 */ /* 0x002324000800017f */
[----:B----4-:R-:W-:Y:S05]  /*1e410*/  @!P0 NANOSLEEP.SYNCS 0x989680 ;  /* 0x009896800000895d */ /* 0x010fea0003900000 */
[----:B------:R-:W4:Y:S02]  /*1e420*/  @!P0 SYNCS.PHASECHK.TRANS64 P0, [R7+URZ+0x28c20], R0 ;  /* 0x028c2000070085a7 */ /* 0x000f24000800007f */
[----:B----4-:R-:W-:Y:S05]  /*1e430*/  @!P0 BRA `(.L_x_4050) ;  /* 0xfffffffc00f08947 */ /* 0x010fea000383ffff */
[----:B------:R-:W-:Y:S05]  /*1e440*/  BRA `(.L_x_4183) ;  /* 0xffffffc400147947 */ /* 0x000fea000383ffff */
.L_x_4051:
[----:B------:R-:W4:Y:S01]  /*1e450*/  S2R R2, SR_TID.X ;  /* 0x0000000000027919 */ /* 0x000f220000002100 */
[----:B------:R-:W-:Y:S01]  /*1e460*/  BSSY B0, `(.L_x_4184) ;  /* 0x000000a000007945 */ /* 0x000fe20003800000 */
[----:B------:R-:W-:Y:S02]  /*1e470*/  IMAD.MOV.U32 R12, RZ, RZ, RZ ;  /* 0x000000ffff0c7224 */ /* 0x000fe400078e00ff */
[----:B------:R-:W-:Y:S02]  /*1e480*/  IMAD.MOV.U32 R11, RZ, RZ, 0x1f ;  /* 0x0000001fff0b7424 */ /* 0x000fe400078e00ff */
[----:B------:R-:W-:Y:S01]  /*1e490*/  IMAD.MOV.U32 R15, RZ, RZ, -0x1 ;  /* 0xffffffffff0f7424 */ /* 0x000fe200078e00ff */
[----:B----4-:R-:W-:-:S04]  /*1e4a0*/  SHF.R.U32.HI R2, RZ, 0x5, R2 ;  /* 0x00000005ff027819 */ /* 0x010fc80000011602 */
[----:B------:R-:W-:-:S05]  /*1e4b0*/  LOP3.LUT R2, R2, 0x3, RZ, 0xc0, !PT ;  /* 0x0000000302027812 */ /* 0x000fca00078ec0ff */
[----:B------:R-:W-:-:S07]  /*1e4c0*/  IMAD.MOV.U32 R13, RZ, RZ, R2 ;  /* 0x000000ffff0d7224 */ /* 0x000fce00078e0002 */
[----:B0123--:R-:W-:Y:S05]  /*1e4d0*/  WARPSYNC.COLLECTIVE R15, `(.L_x_4185) ;  /* 0x000000000f087348 */ /* 0x00ffea0003c00000 */
[----:B------:R4:W0:Y:S02]  /*1e4e0*/  SHFL.IDX P6, R14, R13, R12, R11 ;  /* 0x0000000c0d0e7389 */ /* 0x00082400000c000b */
[----:B01234-:R-:W-:Y:S01]  /*1e4f0*/  ENDCOLLECTIVE ;  /* 0x000000000000791b */ /* 0x01ffe20003800000 */
.L_x_4185:
[----:B------:R-:W-:Y:S05]  /*1e500*/  BSYNC B0 ;  /* 0x0000000000007941 */ /* 0x000fea0003800000 */
.L_x_4184:
[----:B------:R-:W-:Y:S05]  /*1e510*/  BRA `(.L_x_4186) ;  /* 0xffffffc000fc7947 */ /* 0x000fea000383ffff */
.L_x_4052:
[----:B------:R-:W-:Y:S01]  /*1e520*/  BSSY B0, `(.L_x_4187) ;  /* 0x0000006000007945 */ /* 0x000fe20003800000 */
[----:B------:R-:W-:-:S07]  /*1e530*/  IMAD.MOV.U32 R15, RZ, RZ, -0x1 ;  /* 0xffffffffff0f7424 */ /* 0x000fce00078e00ff */
[----:B0123--:R-:W-:Y:S05]  /*1e540*/  WARPSYNC.COLLECTIVE R15, `(.L_x_4188) ;  /* 0x000000000f0c7348 */ /* 0x00ffea0003c00000 */
[----:B------:R-:W-:Y:S02]  /*1e550*/  ELECT P6, UR62, PT ;  /* 0x00000000003e782f */ /* 0x000fe400038c0000 */
[----:B------:R-:W-:Y:S01]  /*1e560*/  MOV R14, UR62 ;  /* 0x0000003e000e7c02 */ /* 0x000fe20008000f00 */
[----:B0123--:R-:W-:Y:S10]  /*1e570*/  ENDCOLLECTIVE ;  /* 0x000000000000791b */ /* 0x00fff40003800000 */
.L_x_4188:
[----:B------:R-:W-:Y:S05]  /*1e580*/  BSYNC B0 ;  /* 0x0000000000007941 */ /* 0x000fea0003800000 */
.L_x_4187:
[----:B------:R-:W-:Y:S05]  /*1e590*/  BRA `(.L_x_4189) ;  /* 0xffffffc000f07947 */ /* 0x000fea000383ffff */
.L_x_4054:
[----:B-1----:R1:W4:Y:S02]  /*1e5a0*/  SYNCS.PHASECHK.TRANS64.TRYWAIT P1, [R5+URZ+0x28c40], R0 ;  /* 0x028c4000050075a7 */ /* 0x002324000802017f */
[----:B----4-:R-:W-:Y:S05]  /*1e5b0*/  @!P1 NANOSLEEP.SYNCS 0x989680 ;  /* 0x009896800000995d */ /* 0x010fea0003900000 */
[----:B------:R-:W4:Y:S02]  /*1e5c0*/  @!P1 SYNCS.PHASECHK.TRANS64 P1, [R5+URZ+0x28c40], R0 ;  /* 0x028c4000050095a7 */ /* 0x000f24000802007f */
[----:B----4-:R-:W-:Y:S05]  /*1e5d0*/  @!P1 BRA `(.L_x_4054) ;  /* 0xfffffffc00f09947 */ /* 0x010fea000383ffff */
[----:B------:R-:W-:Y:S05]  /*1e5e0*/  BRA `(.L_x_4190) ;  /* 0xffffffc400107947 */ /* 0x000fea000383ffff */
.L_x_4056:
[----:B----4-:R4:W0:Y:S02]  /*1e5f0*/  SYNCS.PHASECHK.TRANS64.TRYWAIT P1, [R3+URZ+0x28c40], R2 ;  /* 0x028c4002030075a7 */ /* 0x010824000802017f */
[----:B0-----:R-:W-:Y:S05]  /*1e600*/  @!P1 NANOSLEEP.SYNCS 0x989680 ;  /* 0x009896800000995d */ /* 0x001fea0003900000 */
[----:B------:R-:W0:Y:S02]  /*1e610*/  @!P1 SYNCS.PHASECHK.TRANS64 P1, [R3+URZ+0x28c40], R2 ;  /* 0x028c4002030095a7 */ /* 0x000e24000802007f */
[----:B0-----:R-:W-:Y:S05]  /*1e620*/  @!P1 BRA `(.L_x_4056) ;  /* 0xfffffffc00f09947 */ /* 0x001fea000383ffff */
[----:B------:R-:W-:Y:S05]  /*1e630*/  BRA `(.L_x_4191) ;  /* 0xffffffc4001c7947 */ /* 0x000fea000383ffff */
.L_x_4058:
[----:B------:R0:W0:Y:S02]  /*1e640*/  SYNCS.PHASECHK.TRANS64.TRYWAIT P1, [R5+URZ+0x28c60], R0 ;  /* 0x028c6000050075a7 */ /* 0x000024000802017f */
[----:B0-----:R-:W-:Y:S05]  /*1e650*/  @!P1 NANOSLEEP.SYNCS 0x989680 ;  /* 0x009896800000995d */ /* 0x001fea0003900000 */
[----:B------:R-:W0:Y:S02]  /*1e660*/  @!P1 SYNCS.PHASECHK.TRANS64 P1, [R5+URZ+0x28c60], R0 ;  /* 0x028c6000050095a7 */ /* 0x000e24000802007f */
[----:B0-----:R-:W-:Y:S05]  /*1e670*/  @!P1 BRA `(.L_x_4058) ;  /* 0xfffffffc00f09947 */ /* 0x001fea000383ffff */
[----:B------:R-:W-:Y:S05]  /*1e680*/  BRA `(.L_x_4192) ;  /* 0xffffffc400187947 */ /* 0x000fea000383ffff */
.L_x_4193:
        /* <DEDUP_REMOVED lines=15> */
.L_x_15744:


//--------------------- .text._ZN7cutlass13device_kernelIN5flash11enable_sm90INS1_16FlashAttnFwdSm90INS1_25CollectiveMainloopFwdSm90ILi2EN4cute5tupleIJNS5_1CILi1EEES8_S8_EEENS6_IJNS7_ILi64EEESA_SA_EEELi512ENS_6half_tEfNS_4arch4Sm90ELb0ELb0ELb1ELb1ELb1ELb0ELb1ELb0ELb0ELb1ELb1ELb0EEENS1_21CollectiveEpilogueFwdINS6_IJSA_NS7_ILi512EEESA_EEES9_SC_SE_Li256ELb1ELb1ELb1ELb0EEENS1_36VarlenDynamicPersistentTileSchedulerILi64ELi64ELi256ELi128ELb1ELb1ELb1ELb0ELb1ELb1EEEEEEEEEvNT_6ParamsE --------------------------
	.section	.text._ZN7cutlass13device_kernelIN5flash11enable_sm90INS1_16FlashAttnFwdSm90INS1_25CollectiveMainloopFwdSm90ILi2EN4cute5tupleIJNS5_1CILi1EEES8_S8_EEENS6_IJNS7_ILi64EEESA_SA_EEELi512ENS_6half_tEfNS_4arch4Sm90ELb0ELb0ELb1ELb1ELb1ELb0ELb1ELb0ELb0ELb1ELb1ELb0EEENS1_21CollectiveEpilogueFwdINS6_IJSA_NS7_ILi512EEESA_EEES9_SC_SE_Li256ELb1ELb1ELb1ELb0EEENS1_36VarlenDynamicPersistentTileSchedulerILi64ELi64ELi256ELi128ELb1ELb1ELb1ELb0ELb1ELb1EEEEEEEEEvNT_6ParamsE,"ax",@progbits
	.align	128
.text._ZN7cutlass13device_kernelIN5flash11enable_sm90INS1_16FlashAttnFwdSm90INS1_25CollectiveMainloopFwdSm90ILi2EN4cute5tupleIJNS5_1CILi1EEES8_S8_EEENS6_IJNS7_ILi64EEESA_SA_EEELi512ENS_6half_tEfNS_4arch4Sm90ELb0ELb0ELb1ELb1ELb1ELb0ELb1ELb0ELb0ELb1ELb1ELb0EEENS1_21CollectiveEpilogueFwdINS6_IJSA_NS7_ILi512EEESA_EEES9_SC_SE_Li256ELb1ELb1ELb1ELb0EEENS1_36VarlenDynamicPersistentTileSchedulerILi64ELi64ELi256ELi128ELb1ELb1ELb1ELb0ELb1ELb1EEEEEEEEEvNT_6ParamsE:
        .type           _ZN7cutlass13device_kernelIN5flash11enable_sm90INS1_16FlashAttnFwdSm90INS1_25CollectiveMainloopFwdSm90ILi2EN4cute5tupleIJNS5_1CILi1EEES8_S8_EEENS6_IJNS7_ILi64EEESA_SA_EEELi512ENS_6half_tEfNS_4arch4Sm90ELb0ELb0ELb1ELb1ELb1ELb0ELb1ELb0ELb0ELb1ELb1ELb0EEENS1_21CollectiveEpilogueFwdINS6_IJSA_NS7_ILi512EEESA_EEES9_SC_SE_Li256ELb1ELb1ELb1ELb0EEENS1_36VarlenDynamicPersistentTileSchedulerILi64ELi64ELi256ELi128ELb1ELb1ELb1ELb0ELb1ELb1EEEEEEEEEvNT_6ParamsE,@function
        .size           _ZN7cutlass13device_kernelIN5flash11enable_sm90INS1_16FlashAttnFwdSm90INS1_25CollectiveMainloopFwdSm90ILi2EN4cute5tupleIJNS5_1CILi1EEES8_S8_EEENS6_IJNS7_ILi64EEESA_SA_EEELi512ENS_6half_tEfNS_4arch4Sm90ELb0ELb0ELb1ELb1ELb1ELb0ELb1ELb0ELb0ELb1ELb1ELb0EEENS1_21CollectiveEpilogueFwdINS6_IJSA_NS7_ILi512EEESA_EEES9_SC_SE_Li256ELb1ELb1ELb1ELb0EEENS1_36VarlenDynamicPersistentTileSchedulerILi64ELi64ELi256ELi128ELb1ELb1ELb1ELb0ELb1ELb1EEEEEEEEEvNT_6ParamsE,(.L_x_15745 - _ZN7cutlass13device_kernelIN5flash11enable_sm90INS1_16FlashAttnFwdSm90INS1_25CollectiveMainloopFwdSm90ILi2EN4cute5tupleIJNS5_1CILi1EEES8_S8_EEENS6_IJNS7_ILi64EEESA_SA_EEELi512ENS_6half_tEfNS_4arch4Sm90ELb0ELb0ELb1ELb1ELb1ELb0ELb1ELb0ELb0ELb1ELb1ELb0EEENS1_21CollectiveEpilogueFwdINS6_IJSA_NS7_ILi512EEESA_EEES9_SC_SE_Li256ELb1ELb1ELb1ELb0EEENS1_36VarlenDynamicPersistentTileSchedulerILi64ELi64ELi256ELi128ELb1ELb1ELb1ELb0ELb1ELb1EEEEEEEEEvNT_6ParamsE)
        .other          _ZN7cutlass13device_kernelIN5flash11enable_sm90INS1_16FlashAttnFwdSm90INS1_25CollectiveMainloopFwdSm90ILi2EN4cute5tupleIJNS5_1CILi1EEES8_S8_EEENS6_IJNS7_ILi64EEESA_SA_EEELi512ENS_6half_tEfNS_4arch4Sm90ELb0ELb0ELb1ELb1ELb1ELb0ELb1ELb0ELb0ELb1ELb1ELb0EEENS1_21CollectiveEpilogueFwdINS6_IJSA_NS7_ILi512EEESA_EEES9_SC_SE_Li256ELb1ELb1ELb1ELb0EEENS1_36VarlenDynamicPersistentTileSchedulerILi64ELi64ELi256ELi128ELb1ELb1ELb1ELb0ELb1ELb1EEEEEEEEEvNT_6ParamsE,@"STO_CUDA_ENTRY STV_DEFAULT"
_ZN7cutlass13device_kernelIN5flash11enable_sm90INS1_16FlashAttnFwdSm90INS1_25CollectiveMainloopFwdSm90ILi2EN4cute5tupleIJNS5_1CILi1EEES8_S8_EEENS6_IJNS7_ILi64EEESA_SA_EEELi512ENS_6half_tEfNS_4arch4Sm90ELb0ELb0ELb1ELb1ELb1ELb0ELb1ELb0ELb0ELb1ELb1ELb0EEENS1_21CollectiveEpilogueFwdINS6_IJSA_NS7_ILi512EEESA_EEES9_SC_SE_Li256ELb1ELb1ELb1ELb0EEENS1_36VarlenDynamicPersistentTileSchedulerILi64ELi64ELi256ELi128ELb1ELb1ELb1ELb0ELb1ELb1EEEEEEEEEvNT_6ParamsE:
        /* <DEDUP_REMOVED lines=43> */
.L_x_4194:
        /* <DEDUP_REMOVED lines=22> */
.L_x_4195:
        /* <DEDUP_REMOVED lines=18> */
.L_x_4196:
        /* <DEDUP_REMOVED lines=22> */
.L_x_4197:
        /* <DEDUP_REMOVED lines=23> */
.L_x_4198:
        /* <DEDUP_REMOVED lines=8> */
.L_x_4200:
        /* <DEDUP_REMOVED lines=24> */
[----:B------:R-:W-:-:S03]  /*0a00*/  UMOV UR37, URZ ;  /* 0x0000003f00257c82 */ /* 0x000fc60008000000 */
[CC--:B------:R-:W-:Y:S02]  /*0a10*/  LEA.HI R2, R3.reuse, R0.reuse, RZ, 0x4 ;  /* 0x0000000003027211 */ /* 0x0c0fe400078f20ff */
[CC--:B------:R-:W-:Y:S02]  /*0a20*/  LEA.HI R4, R3.reuse, R0.reuse, RZ, 0x5 ;  /* 0x0000000003047211 */ /* 0x0c0fe400078f28ff */
[CC--:B------:R-:W-:Y:S02]  /*0a30*/  LEA.HI R5, R3.reuse, R0.reuse, RZ, 0x7 ;  /* 0x0000000003057211 */ /* 0x0c0fe400078f38ff */
[CC--:B------:R-:W-:Y:S02]  /*0a40*/  LEA.HI R6, R3.reuse, R0.reuse, RZ, 0x3 ;  /* 0x0000000003067211 */ /* 0x0c0fe400078f18ff */
[----:B------:R-:W-:Y:S02]  /*0a50*/  SHF.R.S32.HI R9, RZ, 0x4, R2 ;  /* 0x00000004ff097819 */ /* 0x000fe40000011402 */
[----:B------:R-:W-:-:S02]  /*0a60*/  LEA.HI R3, R3, R0, RZ, 0x2 ;  /* 0x0000000003037211 */ /* 0x000fc400078f10ff */
[C---:B------:R-:W-:Y:S02]  /*0a70*/  LOP3.LUT R7, R2.reuse, 0xfffffff0, RZ, 0xc0, !PT ;  /* 0xfffffff002077812 */ /* 0x040fe400078ec0ff */
[----:B------:R-:W-:Y:S02]  /*0a80*/  LEA.HI R2, R2, R9, RZ, 0x1 ;  /* 0x0000000902027211 */ /* 0x000fe400078f08ff */
[--C-:B------:R-:W-:Y:S01]  /*0a90*/  SHF.R.S32.HI R11, RZ, 0x5, R4.reuse ;  /* 0x00000005ff0b7819 */ /* 0x100fe20000011404 */
[C---:B------:R-:W-:Y:S01]  /*0aa0*/  IMAD.IADD R7, R0.reuse, 0x1, -R7 ;  /* 0x0000000100077824 */ /* 0x040fe200078e0a07 */
[----:B------:R-:W-:Y:S02]  /*0ab0*/  LOP3.LUT R15, R3, 0xfffffffc, RZ, 0xc0, !PT ;  /* 0xfffffffc030f7812 */ /* 0x000fe400078ec0ff */
[----:B------:R-:W-:Y:S02]  /*0ac0*/  SHF.R.S32.HI R4, RZ, 0x1f, R4 ;  /* 0x0000001fff047819 */ /* 0x000fe40000011404 */
[----:B------:R-:W-:Y:S01]  /*0ad0*/  LOP3.LUT R3, R5, 0xffffff80, RZ, 0xc0, !PT ;  /* 0xffffff8005037812 */ /* 0x000fe200078ec0ff */
[----:B------:R-:W-:Y:S01]  /*0ae0*/  IMAD.IADD R15, R0, 0x1, -R15 ;  /* 0x00000001000f7824 */ /* 0x000fe200078e0a0f */
[----:B------:R-:W-:-:S02]  /*0af0*/  LOP3.LUT R2, R2, 0x1ffffffe, RZ, 0xc0, !PT ;  /* 0x1ffffffe02027812 */ /* 0x000fc400078ec0ff */
[----:B------:R-:W-:Y:S01]  /*0b00*/  LOP3.LUT R13, R6, 0xfffffff8, RZ, 0xc0, !PT ;  /* 0xfffffff8060d7812 */ /* 0x000fe200078ec0ff */
[----:B------:R-:W-:Y:S01]  /*0b10*/  IMAD.IADD R3, R0, 0x1, -R3 ;  /* 0x0000000100037824 */ /* 0x000fe200078e0a03 */
[----:B------:R-:W-:Y:S01]  /*0b20*/  LEA.HI R4, R4, R11, RZ, 0x2 ;  /* 0x0000000b04047211 */ /* 0x000fe200078f10ff */
[----:B------:R-:W-:Y:S01]  /*0b30*/  IMAD.IADD R9, R9, 0x1, -R2 ;  /* 0x0000000109097824 */ /* 0x000fe200078e0a02 */
[----:B------:R-:W-:Y:S01]  /*0b40*/  SHF.R.S32.HI R228, RZ, 0x7, R5 ;  /* 0x00000007ffe47819 */ /* 0x000fe20000011405 */
[----:B------:R-:W-:Y:S01]  /*0b50*/  IMAD.IADD R13, R0, 0x1, -R13 ;  /* 0x00000001000d7824 */ /* 0x000fe200078e0a0d */
[----:B------:R-:W-:Y:S01]  /*0b60*/  LOP3.LUT R4, R4, 0x3ffffc, RZ, 0xc0, !PT ;  /* 0x003ffffc04047812 */ /* 0x000fe200078ec0ff */
[----:B------:R-:W-:Y:S01]  /*0b70*/  IMAD.SHL.U32 R9, R9, 0x8, RZ ;  /* 0x0000000809097824 */ /* 0x000fe200078e00ff */
[--C-:B------:R-:W-:Y:S01]  /*0b80*/  SHF.R.S32.HI R2, RZ, 0x1f, R7.reuse ;  /* 0x0000001fff027819 */ /* 0x100fe20000011407 */
[----:B------:R-:W-:Y:S01]  /*0b90*/  IMAD R17, R228, 0x100, R7 ;  /* 0x00000100e4117824 */ /* 0x000fe200078e0207 */
[----:B------:R-:W-:Y:S01]  /*0ba0*/  SHF.R.S32.HI R0, RZ, 0x1f, R3 ;  /* 0x0000001fff007819 */ /* 0x000fe20000011403 */
[----:B------:R-:W-:Y:S01]  /*0bb0*/  IMAD.IADD R8, R11, 0x1, -R4 ;  /* 0x000000010b087824 */ /* 0x000fe200078e0a04 */
[----:B------:R-:W-:Y:S01]  /*0bc0*/  LEA.HI R6, R2, R7, RZ, 0x3 ;  /* 0x0000000702067211 */ /* 0x000fe200078f18ff */
[----:B------:R-:W-:Y:S01]  /*0bd0*/  IMAD.SHL.U32 R16, R13, 0x8, RZ ;  /* 0x000000080d107824 */ /* 0x000fe200078e00ff */
[-C--:B------:R-:W-:Y:S01]  /*0be0*/  LEA.HI R2, R0, R3.reuse, RZ, 0x2 ;  /* 0x0000000300027211 */ /* 0x080fe200078f10ff */
[----:B------:R-:W-:Y:S01]  /*0bf0*/  IMAD R14, R8, 0x10, R17 ;  /* 0x00000010080e7824 */ /* 0x000fe200078e0211 */
[C---:B------:R-:W-:Y:S01]  /*0c00*/  LOP3.LUT R4, R6.reuse, 0xfffffff8, RZ, 0xc0, !PT ;  /* 0xfffffff806047812 */ /* 0x040fe200078ec0ff */
[----:B------:R-:W-:Y:S01]  /*0c10*/  IMAD.SHL.U32 R6, R6, 0x40, RZ ;  /* 0x0000004006067824 */ /* 0x000fe200078e00ff */
[----:B------:R-:W-:Y:S01]  /*0c20*/  LOP3.LUT R8, R2, 0x7ffffffc, RZ, 0xc0, !PT ;  /* 0x7ffffffc02087812 */ /* 0x000fe200078ec0ff */
[----:B------:R-:W-:Y:S01]  /*0c30*/  IMAD.U32 R14, R14, 0x40, R9 ;  /* 0x000000400e0e7824 */ /* 0x000fe200078e0009 */
[----:B------:R-:W-:Y:S01]  /*0c40*/  LEA.HI R5, R5, R228, RZ, 0x1 ;  /* 0x000000e405057211 */ /* 0x000fe200078f08ff */
[----:B------:R-:W-:Y:S01]  /*0c50*/  IMAD.IADD R7, R7, 0x1, -R4 ;  /* 0x0000000107077824 */ /* 0x000fe200078e0a04 */
[----:B------:R-:W-:Y:S01]  /*0c60*/  LEA.HI R4, R0, R3, RZ, 0x5 ;  /* 0x0000000300047211 */ /* 0x000fe200078f28ff */
[----:B------:R-:W-:Y:S01]  /*0c70*/  IMAD.IADD R8, R3, 0x1, -R8 ;  /* 0x0000000103087824 */ /* 0x000fe200078e0a08 */
[--C-:B------:R-:W-:Y:S01]  /*0c80*/  SHF.R.S32.HI R0, RZ, 0x2, R2.reuse ;  /* 0x00000002ff007819 */ /* 0x100fe20000011402 */
[C---:B------:R-:W-:Y:S01]  /*0c90*/  VIADD R194, R16.reuse, 0x40 ;  /* 0x0000004010c27836 */ /* 0x040fe20000000000 */
[----:B------:R-:W-:Y:S01]  /*0ca0*/  SHF.R.S32.HI R3, RZ, 0x1f, R2 ;  /* 0x0000001fff037819 */ /* 0x000fe20000011402 */
[----:B------:R-:W-:Y:S01]  /*0cb0*/  IMAD.SHL.U32 R2, R7, 0x40, RZ ;  /* 0x0000004007027824 */ /* 0x000fe200078e00ff */
[----:B------:R-:W-:Y:S01]  /*0cc0*/  LEA.HI R12, R15, R15, RZ, 0x1 ;  /* 0x0000000f0f0c7211 */ /* 0x000fe200078f08ff */
[----:B------:R-:W-:Y:S01]  /*0cd0*/  STL [R1+0x30], R14 ;  /* 0x0000300e01007387 */ /* 0x000fe20000100800 */
[----:B------:R-:W-:Y:S01]  /*0ce0*/  LEA.HI R3, R3, R0, RZ, 0x3 ;  /* 0x0000000003037211 */ /* 0x000fe200078f18ff */
[----:B------:R-:W-:Y:S01]  /*0cf0*/  VIADD R193, R16, 0x80 ;  /* 0x0000008010c17836 */ /* 0x000fe20000000000 */
[----:B------:R-:W-:Y:S01]  /*0d00*/  LOP3.LUT R2, R2, 0x1c0, RZ, 0xc0, !PT ;  /* 0x000001c002027812 */ /* 0x000fe200078ec0ff */
[C---:B------:R-:W-:Y:S01]  /*0d10*/  VIADD R192, R16.reuse, 0xc0 ;  /* 0x000000c010c07836 */ /* 0x040fe20000000000 */
[----:B------:R-:W-:Y:S01]  /*0d20*/  LOP3.LUT R5, R5, 0xfffffe, RZ, 0xc0, !PT ;  /* 0x00fffffe05057812 */ /* 0x000fe200078ec0ff */
[----:B------:R-:W-:Y:S01]  /*0d30*/  VIADD R191, R16, 0x100 ;  /* 0x0000010010bf7836 */ /* 0x000fe20000000000 */
[----:B------:R-:W-:Y:S01]  /*0d40*/  LOP3.LUT R12, R12, 0x1ffffffe, RZ, 0xc0, !PT ;  /* 0x1ffffffe0c0c7812 */ /* 0x000fe200078ec0ff */
[----:B------:R-:W-:Y:S01]  /*0d50*/  VIADD R190, R16, 0x140 ;  /* 0x0000014010be7836 */ /* 0x000fe20000000000 */
[----:B------:R-:W-:Y:S01]  /*0d60*/  LOP3.LUT R3, R3, 0xfffffff8, RZ, 0xc0, !PT ;  /* 0xfffffff803037812 */ /* 0x000fe200078ec0ff */
[----:B------:R-:W-:Y:S01]  /*0d70*/  IMAD.IADD R5, R228, 0x1, -R5 ;  /* 0x00000001e4057824 */ /* 0x000fe200078e0a05 */
[----:B------:R-:W-:Y:S01]  /*0d80*/  LOP3.LUT R9, R2, 0x8, R9, 0xf8, !PT ;  /* 0x0000000802097812 */ /* 0x000fe200078ef809 */
[----:B------:R-:W-:Y:S01]  /*0d90*/  IMAD.IADD R12, R15, 0x1, -R12 ;  /* 0x000000010f0c7824 */ /* 0x000fe200078e0a0c */
[----:B------:R-:W-:Y:S01]  /*0da0*/  LOP3.LUT R6, R6, 0x7ffffe00, RZ, 0xc0, !PT ;  /* 0x7ffffe0006067812 */ /* 0x000fe200078ec0ff */
[----:B------:R-:W-:Y:S01]  /*0db0*/  IMAD.IADD R3, R0, 0x1, -R3 ;  /* 0x0000000100037824 */ /* 0x000fe200078e0a03 */
[----:B------:R-:W-:Y:S01]  /*0dc0*/  SHF.R.U32.HI R2, RZ, 0x3, R2 ;  /* 0x00000003ff027819 */ /* 0x000fe20000011602 */
[----:B------:R-:W-:Y:S01]  /*0dd0*/  IMAD.SHL.U32 R15, R5, 0x100, RZ ;  /* 0x00000100050f7824 */ /* 0x000fe200078e00ff */
[----:B------:R-:W-:Y:S01]  /*0de0*/  SHF.R.S32.HI R4, RZ, 0x5, R4 ;  /* 0x00000005ff047819 */ /* 0x000fe20000011404 */
[----:B------:R-:W-:Y:S01]  /*0df0*/  IMAD.SHL.U32 R0, R8, 0x2, RZ ;  /* 0x0000000208007824 */ /* 0x000fe200078e00ff */
[----:B------:R-:W-:Y:S01]  /*0e00*/  LOP3.LUT R9, R9, R2, RZ, 0x3c, !PT ;  /* 0x0000000209097212 */ /* 0x000fe200078e3cff */
[----:B------:R-:W-:Y:S01]  /*0e10*/  IMAD R6, R11, 0x400, R6 ;  /* 0x000004000b067824 */ /* 0x000fe200078e0206 */
[----:B------:R-:W-:Y:S01]  /*0e20*/  R2P PR, R7, 0x6 ;  /* 0x0000000607007804 */ /* 0x000fe20000000000 */
[----:B------:R-:W-:Y:S01]  /*0e30*/  IMAD.IADD R19, R0, 0x1, R15 ;  /* 0x0000000100137824 */ /* 0x000fe200078e020f */
[----:B------:R-:W-:Y:S01]  /*0e40*/  STL [R1+0x2c], R15 ;  /* 0x00002c0f01007387 */ /* 0x000fe20000100800 */
[----:B------:R-:W-:-:S02]  /*0e50*/  IMAD R17, R4, 0x10, R3 ;  /* 0x0000001004117824 */ /* 0x000fc400078e0203 */
[----:B------:R-:W-:Y:S01]  /*0e60*/  IMAD.IADD R9, R6, 0x1, R9 ;  /* 0x0000000106097824 */ /* 0x000fe200078e0209 */
[----:B------:R0:W-:Y:S01]  /*0e70*/  STL [R1+0x4], R0 ;  /* 0x0000040001007387 */ /* 0x0001e20000100800 */
[C---:B------:R-:W-:Y:S01]  /*0e80*/  VIADD R227, R19.reuse, 0x8 ;  /* 0x0000000813e37836 */ /* 0x040fe20000000000 */
[----:B------:R-:W-:Y:S01]  /*0e90*/  SEL R186, R186, 0xffffffe0, !P1 ;  /* 0xffffffe0baba7807 */ /* 0x000fe20004800000 */
[----:B------:R-:W-:Y:S01]  /*0ea0*/  VIADD R226, R19, 0x10 ;  /* 0x0000001013e27836 */ /* 0x000fe20000000000 */
[----:B------:R-:W-:Y:S01]  /*0eb0*/  LEA R184, R9, UR41, 0x1 ;  /* 0x0000002909b87c11 */ /* 0x000fe2000f8e08ff */
[C---:B------:R-:W-:Y:S02]  /*0ec0*/  VIADD R224, R19.reuse, 0x20 ;  /* 0x0000002013e07836 */ /* 0x040fe40000000000 */
[C---:B------:R-:W-:Y:S02]  /*0ed0*/  VIADD R223, R19.reuse, 0x28 ;  /* 0x0000002813df7836 */ /* 0x040fe40000000000 */
[----:B------:R-:W-:Y:S01]  /*0ee0*/  IMAD R4, R12, 0x8, R17 ;  /* 0x000000080c047824 */ /* 0x000fe200078e0211 */
[----:B0-----:R-:W-:Y:S01]  /*0ef0*/  SHF.R.S32.HI R0, RZ, 0x1f, R19 ;  /* 0x0000001fff007819 */ /* 0x001fe20000011413 */
[C---:B------:R-:W-:Y:S01]  /*0f00*/  VIADD R225, R19.reuse, 0x18 ;  /* 0x0000001813e17836 */ /* 0x040fe20000000000 */
[----:B------:R-:W-:Y:S01]  /*0f10*/  SHF.R.S32.HI R0, RZ, 0x1f, R226 ;  /* 0x0000001fff007819 */ /* 0x000fe200000114e2 */
[C---:B------:R-:W-:Y:S01]  /*0f20*/  VIADD R221, R19.reuse, 0x38 ;  /* 0x0000003813dd7836 */ /* 0x040fe20000000000 */
[----:B------:R0:W-:Y:S01]  /*0f30*/  STL [R1+0x28], R4 ;  /* 0x0000280401007387 */ /* 0x0001e20000100800 */
[C---:B------:R-:W-:Y:S01]  /*0f40*/  VIADD R220, R19.reuse, 0x40 ;  /* 0x0000004013dc7836 */ /* 0x040fe20000000000 */
[----:B------:R-:W-:Y:S01]  /*0f50*/  SHF.R.S32.HI R0, RZ, 0x1f, R223 ;  /* 0x0000001fff007819 */ /* 0x000fe200000114df */
[----:B------:R-:W-:Y:S01]  /*0f60*/  VIADD R3, R16, 0x180 ;  /* 0x0000018010037836 */ /* 0x000fe20000000000 */
        /* <DEDUP_REMOVED lines=57> */
[----:B------:R-:W-:Y:S01]  /*1300*/  IMAD.MOV.U32 R6, RZ, RZ, R10 ;  /* 0x000000ffff067224 */ /* 0x000fe200078e000a */
[----:B------:R-:W-:Y:S01]  /*1310*/  SHF.R.S32.HI R0, RZ, 0x1f, R197 ;  /* 0x0000001fff007819 */ /* 0x000fe200000114c5 */
[----:B------:R-:W-:-:S02]  /*1320*/  IMAD.MOV.U32 R2, RZ, RZ, RZ ;  /* 0x000000ffff027224 */ /* 0x000fc400078e00ff */
[----:B------:R-:W-:Y:S02]  /*1330*/  VIADD R229, R16, 0x1c0 ;  /* 0x000001c010e57836 */ /* 0x000fe40000000000 */
[----:B------:R-:W-:-:S07]  /*1340*/  IMAD.IADD R186, R186, 0x1, R185 ;  /* 0x00000001baba7824 */ /* 0x000fce00078e02b9 */
.L_x_4250:
[----:B------:R-:W-:Y:S01]  /*1350*/  ULDC.64 UR6, c[0x0][0xd88] ;  /* 0x0003620000067ab9 */ /* 0x000fe20000000a00 */
[----:B012---:R-:W0:Y:S01]  /*1360*/  LDC.64 R8, c[0x0][0x418] ;  /* 0x00010600ff087b82 */ /* 0x007e220000000a00 */
[----:B------:R-:W-:-:S06]  /*1370*/  UIMAD.WIDE UR6, UR5, 0x4, UR6 ;  /* 0x00000004050678a5 */ /* 0x000fcc000f8e0206 */
[----:B------:R-:W-:Y:S01]  /*1380*/  IMAD.U32 R188, RZ, RZ, UR6 ;  /* 0x00000006ffbc7e24 */ /* 0x000fe2000f8e00ff */
[----:B------:R-:W1:Y:S01]  /*1390*/  LDC R0, c[0x0][0x424] ;  /* 0x00010900ff007b82 */ /* 0x000e620000000800 */
[----:B------:R-:W-:Y:S01]  /*13a0*/  IMAD.U32 R189, RZ, RZ, UR7 ;  /* 0x00000007ffbd7e24 */ /* 0x000fe2000f8e00ff */
[----:B------:R-:W-:-:S04]  /*13b0*/  ULDC.64 UR6, c[0x0][0xb20] ;  /* 0x0002c80000067ab9 */ /* 0x000fc80000000a00 */
[----:B------:R-:W2:Y:S01]  /*13c0*/  LDG.E R188, desc[UR44][R188.64] ;  /* 0x0000002cbcbc7981 */ /* 0x000ea2000c1e1900 */
[----:B------:R-:W-:Y:S01]  /*13d0*/  ISETP.NE.U32.AND P0, PT, RZ, UR6, PT ;  /* 0x00000006ff007c0c */ /* 0x000fe2000bf05070 */
[----:B---3--:R-:W3:Y:S01]  /*13e0*/  LDC R153, c[0x0][0x2f0] ;  /* 0x0000bc00ff997b82 */ /* 0x008ee20000000800 */
[----:B------:R-:W-:Y:S02]  /*13f0*/  IMAD.MOV.U32 R10, RZ, RZ, RZ ;  /* 0x000000ffff0a7224 */ /* 0x000fe400078e00ff */
[----:B------:R-:W-:-:S05]  /*1400*/  ISETP.NE.AND.EX P0, PT, RZ, UR7, PT, P0 ;  /* 0x00000007ff007c0c */ /* 0x000fca000bf05300 */
[----:B----4-:R-:W4:Y:S01]  /*1410*/  LDC R7, c[0x0][0xae8] ;  /* 0x0002ba00ff077b82 */ /* 0x010f220000000800 */
[----:B--2---:R-:W-:-:S07]  /*1420*/  SHF.R.S32.HI R196, RZ, 0x1f, R188 ;  /* 0x0000001fffc47819 */ /* 0x004fce00000114bc */
[----:B------:R-:W-:-:S04]  /*1430*/  @P0 LEA R4, P1, R188, UR6, 0x2 ;  /* 0x00000006bc040c11 */ /* 0x000fc8000f8210ff */
[----:B------:R-:W-:Y:S01]  /*1440*/  @P0 LEA.HI.X R5, R188, UR7, R196, 0x2, P1 ;  /* 0x00000007bc050c11 */ /* 0x000fe200088f14c4 */
[----:B------:R-:W-:Y:S02]  /*1450*/  ULDC.64 UR6, c[0x0][0xb18] ;  /* 0x0002c60000067ab9 */ /* 0x000fe40000000a00 */
[----:B------:R-:W-:Y:S02]  /*1460*/  ISETP.NE.U32.AND P1, PT, RZ, UR6, PT ;  /* 0x00000006ff007c0c */ /* 0x000fe4000bf25070 */
[----:B-----5:R2:W5:Y:S01]  /*1470*/  @P0 LDG.E R10, desc[UR44][R4.64] ;  /* 0x0000002c040a0981 */ /* 0x020562000c1e1900 */
[----:B0-----:R-:W-:Y:S02]  /*1480*/  ISETP.NE.U32.AND P0, PT, R8, RZ, PT ;  /* 0x000000ff0800720c */ /* 0x001fe40003f05070 */
[----:B------:R-:W-:Y:S02]  /*1490*/  ISETP.NE.AND.EX P1, PT, RZ, UR7, PT, P1 ;  /* 0x00000007ff007c0c */ /* 0x000fe4000bf25310 */
[----:B------:R-:W-:-:S04]  /*14a0*/  ISETP.NE.AND.EX P0, PT, R9, RZ, PT, P0 ;  /* 0x000000ff0900720c */ /* 0x000fc80003f05300 */
[----:B-1----:R-:W-:-:S05]  /*14b0*/  SEL R0, R0, 0x1, P0 ;  /* 0x0000000100007807 */ /* 0x002fca0000000000 */
[----:B---3--:R-:W-:Y:S02]  /*14c0*/  IMAD R153, R0, R153, RZ ;  /* 0x0000009900997224 */ /* 0x008fe400078e02ff */
[----:B------:R-:W-:-:S04]  /*14d0*/  @P1 LEA R8, P0, R188, UR6, 0x2 ;  /* 0x00000006bc081c11 */ /* 0x000fc8000f8010ff */
[----:B------:R-:W-:-:S05]  /*14e0*/  @P1 LEA.HI.X R9, R188, UR7, R196, 0x2, P0 ;  /* 0x00000007bc091c11 */ /* 0x000fca00080f14c4 */
[----:B------:R2:W5:Y:S01]  /*14f0*/  @P1 LDG.E R153, desc[UR44][R8.64] ;  /* 0x0000002c08991981 */ /* 0x000562000c1e1900 */
[C---:B------:R-:W-:Y:S01]  /*1500*/  LOP3.LUT R0, R6.reuse, 0xff000000, RZ, 0xc0, !PT ;  /* 0xff00000006007812 */ /* 0x040fe200078ec0ff */
[----:B------:R-:W-:Y:S01]  /*1510*/  UMOV UR42, UR4 ;  /* 0x00000004002a7c82 */ /* 0x000fe20008000000 */
[----:B------:R-:W-:Y:S02]  /*1520*/  LOP3.LUT R3, R6, 0xff0000, RZ, 0xc0, !PT ;  /* 0x00ff000006037812 */ /* 0x000fe400078ec0ff */
[----:B------:R-:W-:Y:S01]  /*1530*/  SHF.R.U32.HI R12, RZ, 0x8, R0 ;  /* 0x00000008ff0c7819 */ /* 0x000fe20000011600 */
[----:B----4-:R-:W-:Y:S06]  /*1540*/  @P1 BRA `(.L_x_4201) ;  /* 0x0000000000241947 */ /* 0x010fec0003800000 */
[----:B------:R-:W-:Y:S02]  /*1550*/  ULDC.64 UR4, c[0x0][0xb00] ;  /* 0x0002c00000047ab9 */ /* 0x000fe40000000a00 */
[----:B------:R-:W-:-:S04]  /*1560*/  ISETP.NE.U32.AND P0, PT, RZ, UR4, PT ;  /* 0x00000004ff007c0c */ /* 0x000fc8000bf05070 */
[----:B------:R-:W-:-:S13]  /*1570*/  ISETP.NE.AND.EX P0, PT, RZ, UR5, PT, P0 ;  /* 0x00000005ff007c0c */ /* 0x000fda000bf05300 */
[----:B------:R-:W-:Y:S05]  /*1580*/  @!P0 BRA `(.L_x_4201) ;  /* 0x0000000000148947 */ /* 0x000fea0003800000 */
[----:B--2---:R-:W0:Y:S02]  /*1590*/  LDC.64 R4, c[0x0][0xb00] ;  /* 0x0002c000ff047b82 */ /* 0x004e240000000a00 */
[----:B0-----:R-:W-:-:S05]  /*15a0*/  IMAD.WIDE R4, R188, 0x4, R4 ;  /* 0x00000004bc047825 */ /* 0x001fca00078e0204 */
[----:B-----5:R-:W2:Y:S04]  /*15b0*/  LDG.E R153, desc[UR44][R4.64] ;  /* 0x0000002c04997981 */ /* 0x020ea8000c1e1900 */
[----:B------:R-:W2:Y:S02]  /*15c0*/  LDG.E R0, desc[UR44][R4.64+0x4] ;  /* 0x0000042c04007981 */ /* 0x000ea4000c1e1900 */
[----:B--2---:R-:W-:-:S07]  /*15d0*/  IMAD.IADD R153, R0, 0x1, -R153 ;  /* 0x0000000100997824 */ /* 0x004fce00078e0a99 */
.L_x_4201:
[----:B------:R-:W-:Y:S01]  /*15e0*/  UISETP.NE.AND UP0, UPT, UR38, 0x1, UPT ;  /* 0x000000012600788c */ /* 0x000fe2000bf05270 */
[----:B-----5:R-:W-:Y:S01]  /*15f0*/  IMAD.IADD R153, R153, 0x1, -R10 ;  /* 0x0000000199997824 */ /* 0x020fe200078e0a0a */
[----:B------:R-:W-:Y:S02]  /*1600*/  LEA.HI R3, R3, R12, RZ, 0x10 ;  /* 0x0000000c03037211 */ /* 0x000fe400078f80ff */
[----:B------:R-:W-:Y:S01]  /*1610*/  LOP3.LUT R189, R6, 0xffff, RZ, 0xc0, !PT ;  /* 0x0000ffff06bd7812 */ /* 0x000fe200078ec0ff */
[----:B------:R-:W-:Y:S01]  /*1620*/  VIADD R0, R153, 0x3f ;  /* 0x0000003f99007836 */ /* 0x000fe20000000000 */
[----:B------:R-:W-:Y:S02]  /*1630*/  PLOP3.LUT P1, PT, PT, PT, UP0, 0x80, 0x0 ;  /* 0x000000000000781c */ /* 0x000fe40003f2f008 */
[----:B------:R-:W-:Y:S02]  /*1640*/  SHF.R.U32.HI R22, RZ, 0x10, R3 ;  /* 0x00000010ff167819 */ /* 0x000fe40000011603 */
[----:B--2---:R-:W-:-:S02]  /*1650*/  SHF.R.S32.HI R5, RZ, 0x1f, R0 ;  /* 0x0000001fff057819 */ /* 0x004fc40000011400 */
[C---:B------:R-:W-:Y:S02]  /*1660*/  ISETP.NE.AND P0, PT, R22.reuse, RZ, PT ;  /* 0x000000ff1600720c */ /* 0x040fe40003f05270 */
[----:B------:R-:W-:Y:S02]  /*1670*/  LEA.HI R5, R5, R0, RZ, 0x6 ;  /* 0x0000000005057211 */ /* 0x000fe400078f30ff */
[----:B------:R-:W-:Y:S02]  /*1680*/  LOP3.LUT R195, R3, 0xff, RZ, 0xc0, !PT ;  /* 0x000000ff03c37812 */ /* 0x000fe400078ec0ff */
[----:B------:R-:W-:Y:S02]  /*1690*/  SEL R10, R22, R7, P0 ;  /* 0x00000007160a7207 */ /* 0x000fe40000000000 */
[----:B------:R-:W-:Y:S01]  /*16a0*/  SHF.R.S32.HI R9, RZ, 0x6, R5 ;  /* 0x00000006ff097819 */ /* 0x000fe20000011405 */
[----:B------:R-:W-:Y:S06]  /*16b0*/  @!P1 BRA `(.L_x_4202) ;  /* 0x0000001c00789947 */ /* 0x000fec0003800000 */
[----:B------:R-:W-:Y:S01]  /*16c0*/  ISETP.GE.AND P0, PT, R153, 0x1, PT ;  /* 0x000000019900780c */ /* 0x000fe20003f06270 */
[----:B------:R-:W-:-:S12]  /*16d0*/  IMAD.MOV.U32 R3, RZ, RZ, RZ ;  /* 0x000000ffff037224 */ /* 0x000fd800078e00ff */
[----:B------:R-:W-:Y:S05]  /*16e0*/  @!P0 BRA `(.L_x_4203) ;  /* 0x0000000000688947 */ /* 0x000fea0003800000 */
        /* <DEDUP_REMOVED lines=26> */
.L_x_4203:
[-C--:B------:R-:W-:Y:S01]  /*1890*/  IMAD R0, R195, R3.reuse, RZ ;  /* 0x00000003c3007224 */ /* 0x080fe200078e02ff */
[----:B------:R-:W-:Y:S01]  /*18a0*/  PLOP3.LUT P0, PT, PT, PT, PT, 0x80, 0x0 ;  /* 0x000000000000781c */ /* 0x000fe20003f0f070 */
[----:B------:R-:W-:Y:S01]  /*18b0*/  IMAD.MOV.U32 R152, RZ, RZ, RZ ;  /* 0x000000ffff987224 */ /* 0x000fe200078e00ff */
[----:B------:R-:W-:Y:S02]  /*18c0*/  CS2R R150, SRZ ;  /* 0x0000000000967805 */ /* 0x000fe4000001ff00 */
[----:B------:R-:W-:Y:S02]  /*18d0*/  CS2R R148, SRZ ;  /* 0x0000000000947805 */ /* 0x000fe4000001ff00 */
[----:B------:R-:W-:Y:S02]  /*18e0*/  VIADDMNMX R3, R0, R3, R9, PT ;  /* 0x0000000300037246 */ /* 0x000fe40003800109 */
[----:B------:R-:W-:Y:S02]  /*18f0*/  CS2R R146, SRZ ;  /* 0x0000000000927805 */ /* 0x000fe4000001ff00 */
        /* <DEDUP_REMOVED lines=15> */
[----:B------:R-:W-:Y:S02]  /*19f0*/  ISETP.LT.AND P1, PT, R0, UR21, PT ;  /* 0x0000001500007c0c */ /* 0x000fe4000bf21270 */
        /* <DEDUP_REMOVED lines=49> */
[----:B------:R-:W0:Y:S01]  /*1d10*/  SHFL.IDX PT, R3, R228, RZ, 0x1f ;  /* 0x00001fffe4037589 */ /* 0x000e2200000e0000 */
[----:B------:R-:W-:Y:S01]  /*1d20*/  UMOV UR9, 0x40000040 ;  /* 0x4000004000097882 */ /* 0x000fe20000000000 */
[----:B------:R-:W-:Y:S01]  /*1d30*/  UMOV UR11, 0x40000040 ;  /* 0x40000040000b7882 */ /* 0x000fe20000000000 */
[----:B------:R-:W-:Y:S01]  /*1d40*/  UMOV UR13, 0x40000040 ;  /* 0x40000040000d7882 */ /* 0x000fe20000000000 */
[----:B------:R-:W-:Y:S01]  /*1d50*/  BAR.SYNC.DEFER_BLOCKING 0xe, 0x100 ;  /* 0x0384000000007b1d */ /* 0x000fe20000010000 */
[----:B------:R-:W-:-:S05]  /*1d60*/  ISETP.NE.AND P0, PT, RZ, UR38, PT ;  /* 0x00000026ff007c0c */ /* 0x000fca000bf05270 */
[----:B------:R-:W-:Y:S01]  /*1d70*/  UMOV UR15, 0x40000040 ;  /* 0x40000040000f7882 */ /* 0x000fe20000000000 */
[----:B------:R-:W-:Y:S01]  /*1d80*/  UMOV UR17, 0x40000040 ;  /* 0x4000004000117882 */ /* 0x000fe20000000000 */
[----:B------:R-:W-:Y:S01]  /*1d90*/  UMOV UR19, 0x40000040 ;  /* 0x4000004000137882 */ /* 0x000fe20000000000 */
[----:B------:R-:W-:Y:S01]  /*1da0*/  UMOV UR7, 0x40000040 ;  /* 0x4000004000077882 */ /* 0x000fe20000000000 */
[----:B0-----:R-:W-:Y:S01]  /*1db0*/  R2UR UR4, R3 ;  /* 0x00000000030472ca */ /* 0x001fe200000e0000 */
[----:B------:R-:W-:Y:S01]  /*1dc0*/  IMAD.MOV.U32 R3, RZ, RZ, 0x1 ;  /* 0x00000001ff037424 */ /* 0x000fe200078e00ff */
[----:B------:R-:W-:-:S04]  /*1dd0*/  WARPGROUP.ARRIVE ;  /* 0x00000000000079c5 */ /* 0x000fc80000000000 */
[----:B------:R-:W-:-:S04]  /*1de0*/  SEL R3, R3, 0x2, !P0 ;  /* 0x0000000203037807 */ /* 0x000fc80004000000 */
[----:B------:R-:W-:-:S03]  /*1df0*/  LOP3.LUT R3, R3, 0x1, RZ, 0xfc, !PT ;  /* 0x0000000103037812 */ /* 0x000fc600078efcff */
[----:B------:R-:W-:Y:S01]  /*1e00*/  ULEA.HI UR5, UR4, UR4, URZ, 0x1 ;  /* 0x0000000404057291 */ /* 0x000fe2000f8f083f */
[----:B------:R-:W-:-:S03]  /*1e10*/  ISETP.NE.AND P1, PT, R3, 0x3, PT ;  /* 0x000000030300780c */ /* 0x000fc60003f25270 */
[----:B------:R-:W-:-:S04]  /*1e20*/  ULOP3.LUT UR5, UR5, 0x1fffe, URZ, 0xc0, !UPT ;  /* 0x0001fffe05057892 */ /* 0x000fc8000f8ec03f */
[----:B------:R-:W-:Y:S02]  /*1e30*/  UIADD3 UR5, UR4, -UR5, URZ ;  /* 0x8000000504057290 */ /* 0x000fe4000fffe03f */
[----:B------:R-:W-:Y:S02]  /*1e40*/  UIADD3 UR4, UR41, 0x36400, URZ ;  /* 0x0003640029047890 */ /* 0x000fe4000fffe03f */
[----:B------:R-:W-:Y:S02]  /*1e50*/  ULEA UR5, UR5, UR41, 0xf ;  /* 0x0000002905057291 */ /* 0x000fe4000f8e783f */
[----:B------:R-:W-:Y:S02]  /*1e60*/  USHF.R.U32.HI UR4, URZ, 0x4, UR4 ;  /* 0x000000043f047899 */ /* 0x000fe40008011604 */
[----:B------:R-:W-:Y:S02]  /*1e70*/  UIADD3 UR5, UR5, 0x400, URZ ;  /* 0x0000040005057890 */ /* 0x000fe4000fffe03f */
[----:B------:R-:W-:-:S02]  /*1e80*/  ULOP3.LUT UR4, UR4, 0x3fff, URZ, 0xc0, !UPT ;  /* 0x00003fff04047892 */ /* 0x000fc4000f8ec03f */
[----:B------:R-:W-:Y:S02]  /*1e90*/  USHF.R.U32.HI UR5, URZ, 0x4, UR5 ;  /* 0x000000043f057899 */ /* 0x000fe40008011605 */
[----:B------:R-:W-:Y:S02]  /*1ea0*/  ULOP3.LUT UR8, UR4, 0x10000, URZ, 0xfc, !UPT ;  /* 0x0001000004087892 */ /* 0x000fe4000f8efc3f */
[----:B------:R-:W-:Y:S02]  /*1eb0*/  ULOP3.LUT UR5, UR5, 0x3fff, URZ, 0xc0, !UPT ;  /* 0x00003fff05057892 */ /* 0x000fe4000f8ec03f */
[----:B------:R-:W-:Y:S02]  /*1ec0*/  UIADD3 UR12, UR8, 0x2, URZ ;  /* 0x00000002080c7890 */ /* 0x000fe4000fffe03f */
[----:B------:R-:W-:Y:S02]  /*1ed0*/  ULOP3.LUT UR20, UR5, 0x2000000, URZ, 0xfc, !UPT ;  /* 0x0200000005147892 */ /* 0x000fe4000f8efc3f */
[----:B------:R-:W-:-:S02]  /*1ee0*/  UIADD3 UR16, UR8, 0x4, URZ ;  /* 0x0000000408107890 */ /* 0x000fc4000fffe03f */
[----:B------:R-:W-:Y:S02]  /*1ef0*/  ULEA UR10, UR36, UR20, 0xc ;  /* 0x00000014240a7291 */ /* 0x000fe4000f8e603f */
[----:B------:R-:W-:Y:S02]  /*1f00*/  UIADD3 UR4, UR8, 0x6, URZ ;  /* 0x0000000608047890 */ /* 0x000fe4000fffe03f */
[----:B------:R-:W-:Y:S02]  /*1f10*/  UIADD3 UR14, UR10, 0x80, URZ ;  /* 0x000000800a0e7890 */ /* 0x000fe4000fffe03f */
[----:B------:R-:W-:Y:S02]  /*1f20*/  UIADD3 UR18, UR10, 0x100, URZ ;  /* 0x000001000a127890 */ /* 0x000fe4000fffe03f */
[----:B------:R-:W-:Y:S02]  /*1f30*/  UIADD3 UR6, UR10, 0x180, URZ ;  /* 0x000001800a067890 */ /* 0x000fe4000fffe03f */
[----:B------:R-:W-:Y:S01]  /*1f40*/  HGMMA.64x256x16.F32 R24, gdesc[UR8].tnspB, RZ, !UPT, gsb0 ;  /* 0x43e00000081879f0 */ /* 0x000fe2000c0008ff */
[----:B------:R-:W-:-:S02]  /*1f50*/  UMOV UR5, 0x40000040 ;  /* 0x4000004000057882 */ /* 0x000fc40000000000 */
        /* <DEDUP_REMOVED lines=16> */
.L_x_4205:
[----:B------:R-:W-:-:S04]  /*2060*/  ULEA UR6, UR36, UR41, 0x3 ;  /* 0x0000002924067291 */ /* 0x000fc8000f8e183f */
[----:B------:R-:W-:-:S04]  /*2070*/  UIADD3 UR6, UR6, 0x38860, URZ ;  /* 0x0003886006067890 */ /* 0x000fc8000fffe03f */
[----:B------:R-:W-:-:S09]  /*2080*/  UPRMT UR6, UR40, 0x654, UR6 ;  /* 0x0000065428067896 */ /* 0x000fd20008000006 */
[----:B------:R-:W-:Y:S01]  /*2090*/  SYNCS.ARRIVE.TRANS64.RED.A1T0 RZ, [UR6], RZ ;  /* 0x000000ffffff79a7 */ /* 0x000fe20008100406 */
[----:B------:R-:W-:-:S06]  /*20a0*/  UIADD3 UR6, UR21, -0x2, URZ ;  /* 0xfffffffe15067890 */ /* 0x000fcc000fffe03f */
[----:B------:R-:W-:-:S13]  /*20b0*/  ISETP.LE.AND P0, PT, R0, UR6, PT ;  /* 0x0000000600007c0c */ /* 0x000fda000bf03270 */
[----:B------:R-:W-:Y:S05]  /*20c0*/  @!P0 BRA `(.L_x_4206) ;  /* 0x0000000800b48947 */ /* 0x000fea0003800000 */
[----:B------:R-:W-:-:S05]  /*20d0*/  UMOV UR21, UR6 ;  /* 0x0000000600157c82 */ /* 0x000fca0008000000 */
.L_x_4208:
[----:B------:R-:W-:Y:S01]  /*20e0*/  BAR.SYNC.DEFER_BLOCKING 0xe, 0x100 ;  /* 0x0384000000007b1d */ /* 0x000fe20000010000 */
[----:B------:R-:W-:Y:S01]  /*20f0*/  IMAD.U32 R4, RZ, RZ, UR36 ;  /* 0x00000024ff047e24 */ /* 0x000fe2000f8e00ff */
[----:B------:R-:W-:Y:S01]  /*2100*/  UIADD3 UR36, UR36, 0x1, URZ ;  /* 0x0000000124247890 */ /* 0x000fe2000fffe03f */
[----:B------:R-:W-:Y:S01]  /*2110*/  ISETP.LT.AND P0, PT, R0, UR21, PT ;  /* 0x0000001500007c0c */ /* 0x000fe2000bf01270 */
[----:B------:R-:W-:Y:S01]  /*2120*/  UIADD3 UR21, UR21, -0x1, URZ ;  /* 0xffffffff15157890 */ /* 0x000fe2000fffe03f */
        /* <DEDUP_REMOVED lines=10> */
[----:B------:R-:W-:Y:S02]  /*21d0*/  UIADD3 UR18, UR10, 0x100, URZ ;  /* 0x000001000a127890 */ /* 0x000fe4000fffe03f */
[----:B------:R-:W-:Y:S01]  /*21e0*/  UIADD3 UR6, UR10, 0x180, URZ ;  /* 0x000001800a067890 */ /* 0x000fe2000fffe03f */
        /* <DEDUP_REMOVED lines=143> */
[----:B------:R-:W-:Y:S01]  /*2ae0*/  HGMMA.64x256x16.F32 R24, gdesc[UR4].tnspB, R24, gsb0 ;  /* 0x43e00000041879f0 */ /* 0x000fe20008000818 */
[----:B------:R-:W-:-:S06]  /*2af0*/  USEL UR6, URZ, 0x1, UP0 ;  /* 0x000000013f067887 */ /* 0x000fcc0008000000 */
[----:B------:R-:W-:Y:S01]  /*2b00*/  LOP3.LUT R2, R2, UR6, RZ, 0x3c, !PT ;  /* 0x0000000602027c12 */ /* 0x000fe2000f8e3cff */
[----:B------:R-:W-:Y:S02]  /*2b10*/  WARPGROUP.DEPBAR.LE gsb0, 0x0 ;  /* 0x00008000000079c5 */ /* 0x000fe40000010000 */
[----:B------:R-:W-:Y:S06]  /*2b20*/  BAR.ARV 0xf, 0x100 ;  /* 0x03c4000000007b1d */ /* 0x000fec0000002000 */
[----:B------:R-:W-:Y:S05]  /*2b30*/  @!P1 BRA `(.L_x_4207) ;  /* 0x0000000000049947 */ /* 0x000fea0003800000 */
[----:B------:R-:W-:Y:S01]  /*2b40*/  BPT.TRAP 0x1 ;  /* 0x000000040000795c */ /* 0x000fe20000300000 */
.L_x_4207:
[----:B------:R-:W-:-:S04]  /*2b50*/  ULEA UR6, UR36, UR41, 0x3 ;  /* 0x0000002924067291 */ /* 0x000fc8000f8e183f */
[----:B------:R-:W-:-:S04]  /*2b60*/  UIADD3 UR6, UR6, 0x38860, URZ ;  /* 0x0003886006067890 */ /* 0x000fc8000fffe03f */
[----:B------:R-:W-:-:S09]  /*2b70*/  UPRMT UR6, UR40, 0x654, UR6 ;  /* 0x0000065428067896 */ /* 0x000fd20008000006 */
[----:B------:R-:W-:Y:S01]  /*2b80*/  SYNCS.ARRIVE.TRANS64.RED.A1T0 RZ, [UR6], RZ ;  /* 0x000000ffffff79a7 */ /* 0x000fe20008100406 */
[----:B------:R-:W-:Y:S05]  /*2b90*/  @P0 BRA `(.L_x_4208) ;  /* 0xfffffff400500947 */ /* 0x000fea000383ffff */
.L_x_4206:
[----:B------:R-:W-:Y:S01]  /*2ba0*/  BAR.SYNC.DEFER_BLOCKING 0xe, 0x100 ;  /* 0x0384000000007b1d */ /* 0x000fe20000010000 */
[----:B------:R-:W-:Y:S01]  /*2bb0*/  IMAD.U32 R0, RZ, RZ, UR36 ;  /* 0x00000024ff007e24 */ /* 0x000fe2000f8e00ff */
[----:B------:R-:W-:Y:S01]  /*2bc0*/  UIADD3 UR36, UR36, 0x1, URZ ;  /* 0x0000000124247890 */ /* 0x000fe2000fffe03f */
[----:B------:R-:W-:Y:S01]  /*2bd0*/  PLOP3.LUT P0, PT, PT, PT, PT, 0x8, 0x0 ;  /* 0x000000000000781c */ /* 0x000fe20003f0e170 */
[----:B------:R-:W-:Y:S02]  /*2be0*/  IMAD.MOV.U32 R152, RZ, RZ, RZ ;  /* 0x000000ffff987224 */ /* 0x000fe400078e00ff */
        /* <DEDUP_REMOVED lines=136> */
[----:B------:R-:W-:Y:S01]  /*3470*/  IMAD.MOV.U32 R3, RZ, RZ, RZ ;  /* 0x000000ffff037224 */ /* 0x000fe200078e00ff */
[----:B------:R-:W-:Y:S06]  /*3480*/  BAR.ARV 0xf, 0x100 ;  /* 0x03c4000000007b1d */ /* 0x000fec0000002000 */
[----:B------:R-:W-:Y:S05]  /*3490*/  BRA `(.L_x_4204) ;  /* 0x0000006800907947 */ /* 0x000fea0003800000 */
.L_x_4202:
[----:B------:R-:W-:Y:S01]  /*34a0*/  ISETP.GE.AND P0, PT, R153, 0x1, PT ;  /* 0x000000019900780c */ /* 0x000fe20003f06270 */
[----:B------:R-:W-:-:S12]  /*34b0*/  IMAD.MOV.U32 R23, RZ, RZ, RZ ;  /* 0x000000ffff177224 */ /* 0x000fd800078e00ff */
[----:B------:R-:W-:Y:S05]  /*34c0*/  @!P0 BRA `(.L_x_4209) ;  /* 0x0000000000688947 */ /* 0x000fea0003800000 */
[-C--:B------:R-:W-:Y:S02]  /*34d0*/  IABS R0, R10.reuse ;  /* 0x0000000a00007213 */ /* 0x080fe40000000000 */
[----:B------:R-:W-:Y:S02]  /*34e0*/  IADD3 R3, R9, -0x1, R10 ;  /* 0xffffffff09037810 */ /* 0x000fe40007ffe00a */
[----:B------:R-:W0:Y:S01]  /*34f0*/  I2F.RP R6, R0 ;  /* 0x0000000000067306 */ /* 0x000e220000209400 */
[----:B------:R-:W-:-:S05]  /*3500*/  IABS R8, R10 ;  /* 0x0000000a00087213 */ /* 0x000fca0000000000 */
[----:B------:R-:W-:Y:S02]  /*3510*/  IMAD.MOV R8, RZ, RZ, -R8 ;  /* 0x000000ffff087224 */ /* 0x000fe400078e0a08 */
[----:B0-----:R-:W0:Y:S02]  /*3520*/  MUFU.RCP R6, R6 ;  /* 0x0000000600067308 */ /* 0x001e240000001000 */
[----:B0-----:R-:W-:Y:S01]  /*3530*/  VIADD R4, R6, 0xffffffe ;  /* 0x0ffffffe06047836 */ /* 0x001fe20000000000 */
[----:B------:R-:W-:Y:S02]  /*3540*/  IABS R6, R3 ;  /* 0x0000000300067213 */ /* 0x000fe40000000000 */
[----:B------:R-:W-:-:S03]  /*3550*/  LOP3.LUT R3, R3, R10, RZ, 0x3c, !PT ;  /* 0x0000000a03037212 */ /* 0x000fc600078e3cff */
[----:B------:R0:W1:Y:S01]  /*3560*/  F2I.FTZ.U32.TRUNC.NTZ R5, R4 ;  /* 0x0000000400057305 */ /* 0x000062000021f000 */
[----:B------:R-:W-:Y:S01]  /*3570*/  ISETP.GE.AND P2, PT, R3, RZ, PT ;  /* 0x000000ff0300720c */ /* 0x000fe20003f46270 */
        /* <DEDUP_REMOVED lines=15> */
.L_x_4209:
        /* <DEDUP_REMOVED lines=100> */
.L_x_4210:
        /* <DEDUP_REMOVED lines=12> */
.L_x_4339:
[----:B------:R-:W-:Y:S05]  /*3d70*/  @!P0 BRA `(.L_x_4212) ;  /* 0x0000000000048947 */ /* 0x000fea0003800000 */
[----:B------:R-:W-:Y:S01]  /*3d80*/  BPT.TRAP 0x1 ;  /* 0x000000040000795c */ /* 0x000fe20000300000 */
.L_x_4212:
[----:B------:R-:W-:Y:S01]  /*3d90*/  IMAD.U32 R5, RZ, RZ, UR36 ;  /* 0x00000024ff057e24 */ /* 0x000fe2000f8e00ff */
[----:B------:R-:W-:-:S04]  /*3da0*/  SHF.L.U32 R4, R2, 0x1f, RZ ;  /* 0x0000001f02047819 */ /* 0x000fc800000006ff */
[----:B------:R-:W-:-:S04]  /*3db0*/  LEA R5, R5, UR41, 0x3 ;  /* 0x0000002905057c11 */ /* 0x000fc8000f8e18ff */
[----:B------:R1:W2:Y:S01]  /*3dc0*/  SYNCS.PHASECHK.TRANS64.TRYWAIT P1, [R5+URZ+0x38830], R4 ;  /* 0x03883004050075a7 */ /* 0x0002a2000802017f */
[----:B------:R-:W-:Y:S05]  /*3dd0*/  @!P0 BRA `(.L_x_4213) ;  /* 0x0000000000048947 */ /* 0x000fea0003800000 */
[----:B------:R-:W-:Y:S01]  /*3de0*/  BPT.TRAP 0x1 ;  /* 0x000000040000795c */ /* 0x000fe20000300000 */
.L_x_4213:
[----:B--2---:R-:W-:Y:S05]  /*3df0*/  @P1 BRA `(.L_x_4214) ;  /* 0x0000000000081947 */ /* 0x004fea0003800000 */
[----:B------:R-:W2:Y:S02]  /*3e00*/  SYNCS.PHASECHK.TRANS64.TRYWAIT P1, [R5+URZ+0x38830], R4 ;  /* 0x03883004050075a7 */ /* 0x000ea4000802017f */
[----:B--2---:R-:W-:Y:S05]  /*3e10*/  @!P1 BRA `(.L_x_4215) ;  /* 0x0000011000d09947 */ /* 0x004fea0003800000 */
.L_x_4214:
        /* <DEDUP_REMOVED lines=15> */
[----:B------:R-:W-:Y:S01]  /*3f10*/  UMOV UR15, 0x40000040 ;  /* 0x40000040000f7882 */ /* 0x000fe20000000000 */
[----:B------:R-:W-:-:S02]  /*3f20*/  UMOV UR13, 0x40000040 ;  /* 0x40000040000d7882 */ /* 0x000fc40000000000 */
[----:B------:R-:W-:Y:S02]  /*3f30*/  ULEA UR6, UR36, UR6, 0x9 ;  /* 0x0000000624067291 */ /* 0x000fe4000f8e483f */
[----:B------:R-:W-:Y:S02]  /*3f40*/  ULOP3.LUT UR4, UR4, 0x10000, URZ, 0xfc, !UPT ;  /* 0x0001000004047892 */ /* 0x000fe4000f8efc3f */
[----:B------:R-:W-:Y:S02]  /*3f50*/  UIADD3 UR10, UR6, 0x2, URZ ;  /* 0x00000002060a7890 */ /* 0x000fe4000fffe03f */
[----:B------:R-:W-:Y:S02]  /*3f60*/  UIADD3 UR8, UR4, 0x2, URZ ;  /* 0x0000000204087890 */ /* 0x000fe4000fffe03f */
[----:B------:R-:W-:Y:S02]  /*3f70*/  UIADD3 UR14, UR6, 0x4, URZ ;  /* 0x00000004060e7890 */ /* 0x000fe4000fffe03f */
[----:B------:R-:W-:-:S02]  /*3f80*/  UIADD3 UR12, UR4, 0x4, URZ ;  /* 0x00000004040c7890 */ /* 0x000fc4000fffe03f */
[----:B------:R-:W-:Y:S01]  /*3f90*/  HGMMA.64x64x16.F32 R24, gdesc[UR4], RZ, !UPT, gsb0 ;  /* 0x00e00000041879f0 */ /* 0x000fe2000c0008ff */
[----:B------:R-:W-:Y:S02]  /*3fa0*/  UIADD3 UR18, UR6, 0x6, URZ ;  /* 0x0000000606127890 */ /* 0x000fe4000fffe03f */
        /* <DEDUP_REMOVED lines=13> */
[----:B------:R-:W0:Y:S02]  /*4080*/  SYNCS.PHASECHK.TRANS64.TRYWAIT P1, [UR41+0x38810], R3 ;  /* 0x03881003ff0075a7 */ /* 0x000e240008020169 */
[----:B0-----:R-:W-:Y:S05]  /*4090*/  @!P1 BRA `(.L_x_4216) ;  /* 0x0000011000449947 */ /* 0x001fea0003800000 */
.L_x_4340:
[----:B------:R-:W-:Y:S05]  /*40a0*/  @!P0 BRA `(.L_x_4217) ;  /* 0x0000000000048947 */ /* 0x000fea0003800000 */
[----:B------:R-:W-:Y:S01]  /*40b0*/  BPT.TRAP 0x1 ;  /* 0x000000040000795c */ /* 0x000fe20000300000 */
.L_x_4217:
[----:B------:R3:W4:Y:S01]  /*40c0*/  SYNCS.PHASECHK.TRANS64.TRYWAIT P1, [R5+URZ+0x38850], R4 ;  /* 0x03885004050075a7 */ /* 0x000722000802017f */
[----:B------:R-:W-:Y:S05]  /*40d0*/  @!P0 BRA `(.L_x_4218) ;  /* 0x0000000000048947 */ /* 0x000fea0003800000 */
[----:B------:R-:W-:Y:S01]  /*40e0*/  BPT.TRAP 0x1 ;  /* 0x000000040000795c */ /* 0x000fe20000300000 */
.L_x_4218:
[----:B----4-:R-:W-:Y:S05]  /*40f0*/  @P1 BRA `(.L_x_4219) ;  /* 0x0000000000081947 */ /* 0x010fea0003800000 */
[----:B------:R-:W4:Y:S02]  /*4100*/  SYNCS.PHASECHK.TRANS64.TRYWAIT P1, [R5+URZ+0x38850], R4 ;  /* 0x03885004050075a7 */ /* 0x000f24000802017f */
[----:B----4-:R-:W-:Y:S05]  /*4110*/  @!P1 BRA `(.L_x_4220) ;  /* 0x00000110003c9947 */ /* 0x010fea0003800000 */
.L_x_4219:
[----:B------:R-:W-:Y:S01]  /*4120*/  UIADD3 UR4, UR41, 0x400, URZ ;  /* 0x0000040029047890 */ /* 0x000fe2000fffe03f */
[----:B------:R-:W-:Y:S01]  /*4130*/  WARPGROUP.ARRIVE ;  /* 0x00000000000079c5 */ /* 0x000fe20000000000 */
[----:B------:R-:W-:-:S05]  /*4140*/  UIADD3 UR5, UR41, 0x26400, URZ ;  /* 0x0002640029057890 */ /* 0x000fca000fffe03f */
[----:B0-----:R-:W0:Y:S01]  /*4150*/  S2R R3, SR_TID.X ;  /* 0x0000000000037919 */ /* 0x001e220000002100 */
[----:B------:R-:W-:Y:S02]  /*4160*/  USHF.R.U32.HI UR4, URZ, 0x4, UR4 ;  /* 0x000000043f047899 */ /* 0x000fe40008011604 */
[----:B------:R-:W-:Y:S02]  /*4170*/  USHF.R.U32.HI UR5, URZ, 0x4, UR5 ;  /* 0x000000043f057899 */ /* 0x000fe40008011605 */
[----:B------:R-:W-:Y:S02]  /*4180*/  ULOP3.LUT UR4, UR4, 0x3fff, URZ, 0xc0, !UPT ;  /* 0x00003fff04047892 */ /* 0x000fe4000f8ec03f */
[----:B------:R-:W-:Y:S02]  /*4190*/  ULOP3.LUT UR5, UR5, 0x3fff, URZ, 0xc0, !UPT ;  /* 0x00003fff05057892 */ /* 0x000fe4000f8ec03f */
[----:B------:R-:W-:Y:S02]  /*41a0*/  ULOP3.LUT UR4, UR4, 0x10000, URZ, 0xfc, !UPT ;  /* 0x0001000004047892 */ /* 0x000fe4000f8efc3f */
[----:B------:R-:W-:-:S02]  /*41b0*/  ULOP3.LUT UR6, UR5, 0x10000, URZ, 0xfc, !UPT ;  /* 0x0001000005067892 */ /* 0x000fc4000f8efc3f */
[----:B------:R-:W-:Y:S01]  /*41c0*/  ULEA UR5, UR36, UR4, 0xc ;  /* 0x0000000424057291 */ /* 0x000fe2000f8e603f */
[----:B------:R-:W-:Y:S01]  /*41d0*/  UMOV UR21, 0x40000040 ;  /* 0x4000004000157882 */ /* 0x000fe20000000000 */
[----:B------:R-:W-:Y:S01]  /*41e0*/  UMOV UR23, 0x40000040 ;  /* 0x4000004000177882 */ /* 0x000fe20000000000 */
[----:B------:R-:W-:Y:S02]  /*41f0*/  UIADD3 UR14, UR6, 0x800, URZ ;  /* 0x00000800060e7890 */ /* 0x000fe4000fffe03f */
[----:B------:R-:W-:Y:S02]  /*4200*/  UMOV UR20, UR6 ;  /* 0x0000000600147c82 */ /* 0x000fe40008000000 */
[----:B------:R-:W-:Y:S01]  /*4210*/  UMOV UR22, UR5 ;  /* 0x0000000500167c82 */ /* 0x000fe20008000000 */
[----:B------:R-:W-:Y:S01]  /*4220*/  UIADD3 UR15, UR5, 0x800, URZ ;  /* 0x00000800050f7890 */ /* 0x000fe2000fffe03f */
[----:B------:R-:W-:Y:S01]  /*4230*/  HGMMA.64x64x16.F32 R24, gdesc[UR20], R24, gsb0 ;  /* 0x00e00000141879f0 */ /* 0x000fe20008000818 */
[----:B------:R-:W-:-:S02]  /*4240*/  UIADD3 UR20, UR6, 0x2, URZ ;  /* 0x0000000206147890 */ /* 0x000fc4000fffe03f */
[----:B------:R-:W-:Y:S01]  /*4250*/  UIADD3 UR22, UR5, 0x2, URZ ;  /* 0x0000000205167890 */ /* 0x000fe2000fffe03f */
[----:B------:R-:W-:Y:S01]  /*4260*/  UMOV UR21, 0x40000040 ;  /* 0x4000004000157882 */ /* 0x000fe20000000000 */
[----:B------:R-:W-:Y:S01]  /*4270*/  UMOV UR23, 0x40000040 ;  /* 0x4000004000177882 */ /* 0x000fe20000000000 */
[----:B0-----:R-:W-:-:S06]  /*4280*/  SHF.R.U32.HI R3, RZ, 0x7, R3 ;  /* 0x00000007ff037819 */ /* 0x001fcc0000011603 */
[----:B------:R-:W0:Y:S02]  /*4290*/  SHFL.IDX PT, R3, R3, RZ, 0x1f ;  /* 0x00001fff03037589 */ /* 0x000e2400000e0000 */
[----:B0-----:R-:W-:-:S13]  /*42a0*/  R2UR UR7, R3 ;  /* 0x00000000030772ca */ /* 0x001fda00000e0000 */
[----:B------:R-:W-:-:S03]  /*42b0*/  UISETP.GT.AND UP0, UPT, UR7, 0x7f, UPT ;  /* 0x0000007f0700788c */ /* 0x000fc6000bf04270 */
[----:B------:R-:W-:Y:S01]  /*42c0*/  UMOV UR7, 0x4 ;  /* 0x0000000400077882 */ /* 0x000fe20000000000 */
[----:B------:R-:W-:Y:S02]  /*42d0*/  USEL UR11, URZ, 0x2, !UP0 ;  /* 0x000000023f0b7887 */ /* 0x000fe4000c000000 */
[----:B------:R-:W-:Y:S02]  /*42e0*/  USEL UR10, UR7, 0x2, UP0 ;  /* 0x00000002070a7887 */ /* 0x000fe40008000000 */
[----:B------:R-:W-:Y:S01]  /*42f0*/  USEL UR7, UR7, 0x6, !UP0 ;  /* 0x0000000607077887 */ /* 0x000fe2000c000000 */
[----:B------:R-:W-:Y:S02]  /*4300*/  WARPGROUP.DEPBAR.LE gsb0, 0x0 ;  /* 0x00008000000079c5 */ /* 0x000fe40000010000 */
[----:B------:R-:W-:-:S06]  /*4310*/  WARPGROUP.ARRIVE ;  /* 0x00000000000079c5 */ /* 0x000fcc0000000000 */
[----:B------:R-:W-:Y:S01]  /*4320*/  HGMMA.64x64x16.F32 R24, gdesc[UR20], R24, gsb0 ;  /* 0x00e00000141879f0 */ /* 0x000fe20008000818 */
[----:B------:R-:W-:Y:S02]  /*4330*/  UIADD3 UR20, UR6, 0x4, URZ ;  /* 0x0000000406147890 */ /* 0x000fe4000fffe03f */
[----:B------:R-:W-:Y:S01]  /*4340*/  UIADD3 UR22, UR5, 0x4, URZ ;  /* 0x0000000405167890 */ /* 0x000fe2000fffe03f */
[----:B------:R-:W-:Y:S01]  /*4350*/  UMOV UR21, 0x40000040 ;  /* 0x4000004000157882 */ /* 0x000fe20000000000 */
[----:B------:R-:W-:Y:S01]  /*4360*/  UMOV UR23, 0x40000040 ;  /* 0x4000004000177882 */ /* 0x000fe20000000000 */
        /* <DEDUP_REMOVED lines=94> */
[----:B------:R-:W-:Y:S02]  /*4950*/  UIADD3 UR20, UR11, UR14, URZ ;  /* 0x0000000e0b147290 */ /* 0x000fe4000fffe03f */
[----:B------:R-:W-:Y:S01]  /*4960*/  UIADD3 UR22, UR11, UR15, URZ ;  /* 0x0000000f0b167290 */ /* 0x000fe2000fffe03f */
        /* <DEDUP_REMOVED lines=16> */
[----:B------:R-:W-:Y:S01]  /*4a70*/  UMOV UR14, 0x28 ;  /* 0x00000028000e7882 */ /* 0x000fe20000000000 */
[----:B------:R-:W-:Y:S01]  /*4a80*/  UMOV UR15, 0xa00 ;  /* 0x00000a00000f7882 */ /* 0x000fe20000000000 */
[----:B------:R-:W-:Y:S02]  /*4a90*/  USEL UR14, UR14, 0x26, UP0 ;  /* 0x000000260e0e7887 */ /* 0x000fe40008000000 */
[----:B------:R-:W-:-:S02]  /*4aa0*/  USEL UR15, UR15, 0x980, UP0 ;  /* 0x000009800f0f7887 */ /* 0x000fc40008000000 */
[----:B------:R-:W-:Y:S02]  /*4ab0*/  ULOP3.LUT UR14, UR14, 0x6, URZ, 0xc0, !UPT ;  /* 0x000000060e0e7892 */ /* 0x000fe4000f8ec03f */
[----:B------:R-:W-:Y:S01]  /*4ac0*/  ULOP3.LUT UR15, UR15, 0xa00, URZ, 0xc0, !UPT ;  /* 0x00000a000f0f7892 */ /* 0x000fe2000f8ec03f */
[----:B------:R-:W-:Y:S02]  /*4ad0*/  WARPGROUP.DEPBAR.LE gsb0, 0x0 ;  /* 0x00008000000079c5 */ /* 0x000fe40000010000 */
[----:B------:R-:W-:-:S06]  /*4ae0*/  WARPGROUP.ARRIVE ;  /* 0x00000000000079c5 */ /* 0x000fcc0000000000 */
[----:B------:R-:W-:Y:S01]  /*4af0*/  HGMMA.64x64x16.F32 R24, gdesc[UR20], R24, gsb0 ;  /* 0x00e00000141879f0 */ /* 0x000fe20008000818 */
[----:B------:R-:W-:Y:S02]  /*4b00*/  UIADD3 UR20, UR14, UR15, UR6 ;  /* 0x0000000f0e147290 */ /* 0x000fe4000fffe006 */
[----:B------:R-:W-:Y:S01]  /*4b10*/  UIADD3 UR22, UR14, UR15, UR5 ;  /* 0x0000000f0e167290 */ /* 0x000fe2000fffe005 */
[----:B------:R-:W-:Y:S01]  /*4b20*/  UMOV UR21, 0x40000040 ;  /* 0x4000004000157882 */ /* 0x000fe20000000000 */
[----:B------:R-:W-:Y:S01]  /*4b30*/  UMOV UR23, 0x40000040 ;  /* 0x4000004000177882 */ /* 0x000fe20000000000 */
[----:B------:R-:W-:Y:S02]  /*4b40*/  UIADD3 UR14, UR6, 0xa00, URZ ;  /* 0x00000a00060e7890 */ /* 0x000fe4000fffe03f */
[----:B------:R-:W-:Y:S01]  /*4b50*/  UIADD3 UR15, UR5, 0xa00, URZ ;  /* 0x00000a00050f7890 */ /* 0x000fe2000fffe03f */
        /* <DEDUP_REMOVED lines=86> */
[----:B------:R-:W-:Y:S02]  /*50c0*/  UMOV UR10, 0x1000 ;  /* 0x00001000000a7882 */ /* 0x000fe40000000000 */
[----:B------:R-:W-:-:S04]  /*50d0*/  USEL UR10, UR10, 0xf80, UP0 ;  /* 0x00000f800a0a7887 */ /* 0x000fc80008000000 */
[----:B------:R-:W-:Y:S01]  /*50e0*/  ULOP3.LUT UR10, UR10, 0x1e00, URZ, 0xc0, !UPT ;  /* 0x00001e000a0a7892 */ /* 0x000fe2000f8ec03f */
        /* <DEDUP_REMOVED lines=17> */
[----:B------:R-:W-:Y:S02]  /*5200*/  WARPGROUP.DEPBAR.LE gsb0, 0x0 ;  /* 0x00008000000079c5 */ /* 0x000fe40000010000 */
[----:B------:R-:W-:-:S06]  /*5210*/  WARPGROUP.ARRIVE ;  /* 0x00000000000079c5 */ /* 0x000fcc0000000000 */
[----:B------:R-:W-:Y:S03]  /*5220*/  HGMMA.64x64x16.F32 R24, gdesc[UR20], R24, gsb0 ;  /* 0x00e00000141879f0 */ /* 0x000fe60008000818 */
[----:B------:R-:W-:Y:S02]  /*5230*/  WARPGROUP.DEPBAR.LE gsb0, 0x0 ;  /* 0x00008000000079c5 */ /* 0x000fe40000010000 */
[----:B------:R-:W-:Y:S05]  /*5240*/  @!P0 BRA `(.L_x_4221) ;  /* 0x0000000000048947 */ /* 0x000fea0003800000 */
[----:B------:R-:W-:Y:S01]  /*5250*/  BPT.TRAP 0x1 ;  /* 0x000000040000795c */ /* 0x000fe20000300000 */
.L_x_4221:
[----:B------:R-:W5:Y:S01]  /*5260*/  LDL R6, [R1+0x4] ;  /* 0x0000040001067983 */ /* 0x000f620000100800 */
[----:B------:R-:W-:Y:S01]  /*5270*/  ULDC UR5, c[0x0][0xad0] ;  /* 0x0002b40000057ab9 */ /* 0x000fe20000000800 */
[----:B------:R-:W-:Y:S02]  /*5280*/  IMAD R153, R23, -0x40, R153 ;  /* 0xffffffc017997824 */ /* 0x000fe400078e0299 */
        /* <DEDUP_REMOVED lines=36> */
[----:B------:R-:W-:Y:S01]  /*54d0*/  ULDC UR18, c[0x0][0xa80] ;  /* 0x0002a00000127ab9 */ /* 0x000fe20000000800 */
[----:B------:R-:W-:Y:S01]  /*54e0*/  R2UR UR5, R5 ;  /* 0x00000000050572ca */ /* 0x000fe200000e0000 */
[----:B------:R-:W0:Y:S01]  /*54f0*/  MUFU.TANH R32, R32 ;  /* 0x0000002000207308 */ /* 0x000e220000002400 */
[----:B------:R-:W-:Y:S01]  /*5500*/  ULOP3.LUT UR43, UR43, 0x2000000, URZ, 0xfc, !UPT ;  /* 0x020000002b2b7892 */ /* 0x000fe2000f8efc3f */
[----:B------:R-:W-:Y:S01]  /*5510*/  UMOV UR11, 0x40000040 ;  /* 0x40000040000b7882 */ /* 0x000fe20000000000 */
[----:B------:R-:W-:-:S02]  /*5520*/  UMOV UR15, 0x40000040 ;  /* 0x40000040000f7882 */ /* 0x000fc40000000000 */
[----:B------:R-:W-:-:S03]  /*5530*/  ULEA UR10, UR36, UR43, 0xc ;  /* 0x0000002b240a7291 */ /* 0x000fc6000f8e603f */
[----:B------:R-:W0:Y:S01]  /*5540*/  MUFU.TANH R3, R26 ;  /* 0x0000001a00037308 */ /* 0x000e220000002400 */
[----:B------:R-:W-:-:S03]  /*5550*/  UIADD3 UR14, UR10, 0x80, URZ ;  /* 0x000000800a0e7890 */ /* 0x000fc6000fffe03f */
[----:B------:R-:W-:-:S04]  /*5560*/  UIADD3 UR5, UR5, 0x38840, URZ ;  /* 0x0003884005057890 */ /* 0x000fc8000fffe03f */
[----:B------:R-:W0:Y:S01]  /*5570*/  MUFU.TANH R33, R33 ;  /* 0x0000002100217308 */ /* 0x000e220000002400 */
[----:B------:R-:W-:-:S07]  /*5580*/  UPRMT UR5, UR40, 0x654, UR5 ;  /* 0x0000065428057896 */ /* 0x000fce0008000005 */
[----:B-1234-:R-:W1:Y:S02]  /*5590*/  MUFU.TANH R4, R27 ;  /* 0x0000001b00047308 */ /* 0x01ee640000002400 */
[----:B------:R-:W-:Y:S06]  /*55a0*/  SYNCS.ARRIVE.TRANS64.RED.A1T0 RZ, [UR5], RZ ;  /* 0x000000ffffff79a7 */ /* 0x000fec0008100405 */
[----:B------:R-:W2:Y:S08]  /*55b0*/  MUFU.TANH R36, R36 ;  /* 0x0000002400247308 */ /* 0x000eb00000002400 */
[----:B------:R-:W3:Y:S08]  /*55c0*/  MUFU.TANH R8, R30 ;  /* 0x0000001e00087308 */ /* 0x000ef00000002400 */
[----:B------:R-:W4:Y:S08]  /*55d0*/  MUFU.TANH R37, R37 ;  /* 0x0000002500257308 */ /* 0x000f300000002400 */
        /* <DEDUP_REMOVED lines=20> */
[----:B------:R-:W4:Y:S01]  /*5720*/  MUFU.TANH R55, R55 ;  /* 0x0000003700377308 */ /* 0x000f220000002400 */
[----:B-----5:R-:W-:Y:S01]  /*5730*/  IADD3 R153, -R6, 0x40, R153 ;  /* 0x0000004006997810 */ /* 0x020fe20007ffe199 */
[----:B------:R-:W-:Y:S03]  /*5740*/  BAR.SYNC.DEFER_BLOCKING 0xf, 0x100 ;  /* 0x03c4000000007b1d */ /* 0x000fe60000010000 */
[----:B------:R-:W-:-:S02]  /*5750*/  ISETP.GT.AND P5, PT, R153, RZ, PT ;  /* 0x000000ff9900720c */ /* 0x000fc40003fa4270 */
[C---:B------:R-:W-:Y:S02]  /*5760*/  ISETP.GT.AND P4, PT, R153.reuse, 0x1, PT ;  /* 0x000000019900780c */ /* 0x040fe40003f84270 */
[----:B------:R-:W-:Y:S02]  /*5770*/  ISETP.GT.AND P3, PT, R153, 0x8, PT ;  /* 0x000000089900780c */ /* 0x000fe40003f64270 */
[----:B0-----:R-:W-:Y:S02]  /*5780*/  FSEL R24, R24, -INF , P5 ;  /* 0xff80000018187808 */ /* 0x001fe40002800000 */
[----:B------:R-:W-:Y:S02]  /*5790*/  FSEL R25, R25, -INF , P4 ;  /* 0xff80000019197808 */ /* 0x000fe40002000000 */
        /* <DEDUP_REMOVED lines=10> */
[----:B------:R-:W-:Y:S02]  /*5840*/  ISETP.GT.AND P5, PT, R153, 0x18, PT ;  /* 0x000000189900780c */ /* 0x000fe40003fa4270 */
[----:B------:R-:W-:Y:S02]  /*5850*/  FSEL R33, R33, -INF , P6 ;  /* 0xff80000021217808 */ /* 0x000fe40003000000 */
[----:B------:R-:W-:Y:S02]  /*5860*/  FMNMX.FTZ R6, R32, R7, !PT ;  /* 0x0000000720067209 */ /* 0x000fe40007810000 */
[----:B-1----:R-:W-:-:S02]  /*5870*/  FSEL R4, R4, -INF , P4 ;  /* 0xff80000004047808 */ /* 0x002fc40002000000 */
[----:B------:R-:W-:Y:S02]  /*5880*/  ISETP.GT.AND P4, PT, R153, 0x19, PT ;  /* 0x000000199900780c */ /* 0x000fe40003f84270 */
[----:B--2---:R-:W-:Y:S02]  /*5890*/  FSEL R36, R36, -INF , P5 ;  /* 0xff80000024247808 */ /* 0x004fe40002800000 */
[----:B------:R-:W-:Y:S02]  /*58a0*/  FMNMX.FTZ R7, R33, R6, !PT ;  /* 0x0000000621077209 */ /* 0x000fe40007810000 */
[----:B---3--:R-:W-:Y:S02]  /*58b0*/  FSEL R8, R8, -INF , P3 ;  /* 0xff80000008087808 */ /* 0x008fe40001800000 */
[----:B------:R-:W-:Y:S02]  /*58c0*/  ISETP.GT.AND P3, PT, R153, 0x20, PT ;  /* 0x000000209900780c */ /* 0x000fe40003f64270 */
[----:B----4-:R-:W-:-:S02]  /*58d0*/  FSEL R37, R37, -INF , P4 ;  /* 0xff80000025257808 */ /* 0x010fc40002000000 */
[----:B------:R-:W-:Y:S02]  /*58e0*/  FMNMX.FTZ R6, R36, R7, !PT ;  /* 0x0000000724067209 */ /* 0x000fe40007810000 */
[----:B------:R-:W-:Y:S02]  /*58f0*/  FSEL R9, R9, -INF , P2 ;  /* 0xff80000009097808 */ /* 0x000fe40001000000 */
[----:B------:R-:W-:Y:S02]  /*5900*/  ISETP.GT.AND P2, PT, R153, 0x21, PT ;  /* 0x000000219900780c */ /* 0x000fe40003f44270 */
[----:B------:R-:W-:Y:S02]  /*5910*/  FSEL R40, R40, -INF , P3 ;  /* 0xff80000028287808 */ /* 0x000fe40001800000 */
[----:B------:R-:W-:Y:S02]  /*5920*/  FMNMX.FTZ R7, R37, R6, !PT ;  /* 0x0000000625077209 */ /* 0x000fe40007810000 */
[----:B------:R-:W-:-:S02]  /*5930*/  FSEL R10, R10, -INF , P1 ;  /* 0xff8000000a0a7808 */ /* 0x000fc40000800000 */
[----:B------:R-:W-:Y:S02]  /*5940*/  ISETP.GT.AND P1, PT, R153, 0x28, PT ;  /* 0x000000289900780c */ /* 0x000fe40003f24270 */
[----:B------:R-:W-:Y:S02]  /*5950*/  FSEL R41, R41, -INF , P2 ;  /* 0xff80000029297808 */ /* 0x000fe40001000000 */
[----:B------:R-:W-:Y:S02]  /*5960*/  FMNMX.FTZ R6, R40, R7, !PT ;  /* 0x0000000728067209 */ /* 0x000fe40007810000 */
[----:B------:R-:W-:Y:S02]  /*5970*/  FSEL R11, R11, -INF , P6 ;  /* 0xff8000000b0b7808 */ /* 0x000fe40003000000 */
[----:B------:R-:W-:Y:S02]  /*5980*/  ISETP.GT.AND P6, PT, R153, 0x29, PT ;  /* 0x000000299900780c */ /* 0x000fe40003fc4270 */
[----:B------:R-:W-:-:S02]  /*5990*/  FSEL R44, R44, -INF , P1 ;  /* 0xff8000002c2c7808 */ /* 0x000fc40000800000 */
        /* <DEDUP_REMOVED lines=18> */
[----:B------:R-:W-:Y:S02]  /*5ac0*/  FMNMX.FTZ R6, R52, R7, !PT ;  /* 0x0000000734067209 */ /* 0x000fe40007810000 */
[----:B------:R-:W-:Y:S02]  /*5ad0*/  FSEL R46, R46, -INF , P1 ;  /* 0xff8000002e2e7808 */ /* 0x000fe40000800000 */
[----:B------:R-:W-:Y:S02]  /*5ae0*/  FMNMX.FTZ R14, R53, R6, !PT ;  /* 0x00000006350e7209 */ /* 0x000fe40007810000 */
[----:B------:R-:W-:Y:S02]  /*5af0*/  FSEL R47, R47, -INF , P6 ;  /* 0xff8000002f2f7808 */ /* 0x000fe40003000000 */
[----:B------:R-:W-:Y:S01]  /*5b00*/  FSEL R50, R50, -INF , P5 ;  /* 0xff80000032327808 */ /* 0x000fe20002800000 */
[----:B------:R-:W0:Y:S01]  /*5b10*/  SHFL.BFLY PT, R7, R14, 0x2, 0x1f ;  /* 0x0c401f000e077f89 */ /* 0x000e2200000e0000 */
[----:B------:R-:W-:-:S02]  /*5b20*/  FSEL R51, R51, -INF , P4 ;  /* 0xff80000033337808 */ /* 0x000fc40002000000 */
[----:B------:R-:W-:Y:S02]  /*5b30*/  FSEL R54, R54, -INF , P3 ;  /* 0xff80000036367808 */ /* 0x000fe40001800000 */
[----:B------:R-:W-:Y:S02]  /*5b40*/  FSEL R55, R55, -INF , P2 ;  /* 0xff80000037377808 */ /* 0x000fe40001000000 */
[----:B0-----:R-:W-:Y:S02]  /*5b50*/  FMNMX.FTZ R15, R14, R7, !PT ;  /* 0x000000070e0f7209 */ /* 0x001fe40007810000 */
[----:B------:R-:W-:-:S03]  /*5b60*/  FMNMX.FTZ R7, R3, R4, !PT ;  /* 0x0000000403077209 */ /* 0x000fc60007810000 */
[----:B------:R-:W0:Y:S01]  /*5b70*/  SHFL.BFLY PT, R20, R15, 0x1, 0x1f ;  /* 0x0c201f000f147f89 */ /* 0x000e2200000e0000 */
[----:B------:R-:W-:-:S04]  /*5b80*/  FMNMX.FTZ R6, R8, R7, !PT ;  /* 0x0000000708067209 */ /* 0x000fc80007810000 */
[----:B------:R-:W-:-:S04]  /*5b90*/  FMNMX.FTZ R7, R9, R6, !PT ;  /* 0x0000000609077209 */ /* 0x000fc80007810000 */
[----:B------:R-:W-:-:S04]  /*5ba0*/  FMNMX.FTZ R6, R10, R7, !PT ;  /* 0x000000070a067209 */ /* 0x000fc80007810000 */
[----:B------:R-:W-:-:S04]  /*5bb0*/  FMNMX.FTZ R7, R11, R6, !PT ;  /* 0x000000060b077209 */ /* 0x000fc80007810000 */
[----:B------:R-:W-:-:S04]  /*5bc0*/  FMNMX.FTZ R14, R12, R7, !PT ;  /* 0x000000070c0e7209 */ /* 0x000fc80007810000 */
[----:B------:R-:W-:Y:S02]  /*5bd0*/  FMNMX.FTZ R7, R13, R14, !PT ;  /* 0x0000000e0d077209 */ /* 0x000fe40007810000 */
[----:B0-----:R-:W-:Y:S02]  /*5be0*/  FMNMX.FTZ R6, R15, R20, !PT ;  /* 0x000000140f067209 */ /* 0x001fe40007810000 */
[----:B------:R-:W-:Y:S02]  /*5bf0*/  FMNMX.FTZ R14, R42, R7, !PT ;  /* 0x000000072a0e7209 */ /* 0x000fe40007810000 */
        /* <DEDUP_REMOVED lines=24> */
[----:B------:R-:W1:Y:S01]  /*5d80*/  SHFL.BFLY PT, R7, R14, 0x2, 0x1f ;  /* 0x0c401f000e077f89 */ /* 0x000e6200000e0000 */
[--C-:B------:R-:W-:Y:S01]  /*5d90*/  FFMA.FTZ R48, R48, UR18, -R20.reuse ;  /* 0x0000001230307c23 */ /* 0x100fe20008010814 */
[--C-:B------:R-:W-:Y:S01]  /*5da0*/  FFMA.FTZ R49, R49, UR18, -R20.reuse ;  /* 0x0000001231317c23 */ /* 0x100fe20008010814 */
[--C-:B------:R-:W-:Y:S01]  /*5db0*/  FFMA.FTZ R52, R52, UR18, -R20.reuse ;  /* 0x0000001234347c23 */ /* 0x100fe20008010814 */
[----:B------:R-:W-:Y:S01]  /*5dc0*/  MUFU.EX2 R28, R28 ;  /* 0x0000001c001c7308 */ /* 0x000fe20000000800 */
[----:B------:R-:W-:-:S07]  /*5dd0*/  FFMA.FTZ R20, R53, UR18, -R20 ;  /* 0x0000001235147c23 */ /* 0x000fce0008010814 */
[----:B------:R-:W2:Y:S01]  /*5de0*/  MUFU.EX2 R29, R29 ;  /* 0x0000001d001d7308 */ /* 0x000ea20000000800 */
[----:B0-----:R-:W-:Y:S01]  /*5df0*/  FADD.FTZ R21, R24, R25 ;  /* 0x0000001918157221 */ /* 0x001fe20000010000 */
[----:B------:R-:W-:-:S06]  /*5e00*/  F2FP.F16.F32.PACK_AB R152, R25, R24 ;  /* 0x000000181998723e */ /* 0x000fcc00000000ff */
[----:B------:R-:W-:Y:S01]  /*5e10*/  MUFU.EX2 R32, R32 ;  /* 0x0000002000207308 */ /* 0x000fe20000000800 */
[----:B-1----:R-:W-:-:S07]  /*5e20*/  FMNMX.FTZ R15, R14, R7, !PT ;  /* 0x000000070e0f7209 */ /* 0x002fce0007810000 */
[----:B------:R-:W0:Y:S01]  /*5e30*/  MUFU.EX2 R33, R33 ;  /* 0x0000002100217308 */ /* 0x000e220000000800 */
[----:B------:R-:W1:Y:S01]  /*5e40*/  SHFL.BFLY PT, R14, R15, 0x1, 0x1f ;  /* 0x0c201f000f0e7f89 */ /* 0x000e6200000e0000 */
[----:B--2---:R-:W-:-:S06]  /*5e50*/  F2FP.F16.F32.PACK_AB R154, R29, R28 ;  /* 0x0000001c1d9a723e */ /* 0x004fcc00000000ff */
[----:B------:R-:W-:Y:S08]  /*5e60*/  MUFU.EX2 R36, R36 ;  /* 0x0000002400247308 */ /* 0x000ff00000000800 */
[----:B------:R-:W2:Y:S01]  /*5e70*/  MUFU.EX2 R37, R37 ;  /* 0x0000002500257308 */ /* 0x000ea20000000800 */
[----:B0-----:R-:W-:-:S07]  /*5e80*/  F2FP.F16.F32.PACK_AB R156, R33, R32 ;  /* 0x00000020219c723e */ /* 0x001fce00000000ff */
[----:B------:R-:W-:Y:S01]  /*5e90*/  MUFU.EX2 R40, R40 ;  /* 0x0000002800287308 */ /* 0x000fe20000000800 */
[----:B-1----:R-:W-:-:S04]  /*5ea0*/  FMNMX.FTZ R7, R15, R14, !PT ;  /* 0x0000000e0f077209 */ /* 0x002fc80007810000 */
[C---:B------:R-:W-:Y:S01]  /*5eb0*/  FSETP.NEU.FTZ.AND P1, PT, R7.reuse, -INF , PT ;  /* 0xff8000000700780b */ /* 0x040fe20003f3d000 */
[----:B------:R-:W-:Y:S02]  /*5ec0*/  FMUL.FTZ R14, R7, UR18 ;  /* 0x00000012070e7c20 */ /* 0x000fe40008410000 */
[----:B------:R0:W-:Y:S01]  /*5ed0*/  MUFU.EX2 R15, R20 ;  /* 0x00000014000f7308 */ /* 0x0001e20000000800 */
[----:B--2---:R-:W-:Y:S02]  /*5ee0*/  F2FP.F16.F32.PACK_AB R158, R37, R36 ;  /* 0x00000024259e723e */ /* 0x004fe400000000ff */
        /* <DEDUP_REMOVED lines=10> */
[----:B0-----:R-:W-:Y:S01]  /*5f90*/  FADD.FTZ R20, R28, R21 ;  /* 0x000000151c147221 */ /* 0x001fe20000010000 */
[--C-:B------:R-:W-:Y:S01]  /*5fa0*/  FFMA.FTZ R42, R42, UR18, -R14.reuse ;  /* 0x000000122a2a7c23 */ /* 0x100fe2000801080e */
[--C-:B------:R-:W-:Y:S01]  /*5fb0*/  FFMA.FTZ R43, R43, UR18, -R14.reuse ;  /* 0x000000122b2b7c23 */ /* 0x100fe2000801080e */
[----:B------:R-:W-:Y:S01]  /*5fc0*/  FFMA.FTZ R46, R46, UR18, -R14 ;  /* 0x000000122e2e7c23 */ /* 0x000fe2000801080e */
[----:B------:R-:W-:Y:S01]  /*5fd0*/  FADD.FTZ R21, R29, R20 ;  /* 0x000000141d157221 */ /* 0x000fe20000010000 */
[----:B------:R-:W0:Y:S01]  /*5fe0*/  MUFU.EX2 R4, R4 ;  /* 0x0000000400047308 */ /* 0x000e220000000800 */
[--C-:B------:R-:W-:Y:S01]  /*5ff0*/  FFMA.FTZ R47, R47, UR18, -R14.reuse ;  /* 0x000000122f2f7c23 */ /* 0x100fe2000801080e */
[--C-:B------:R-:W-:Y:S01]  /*6000*/  FFMA.FTZ R50, R50, UR18, -R14.reuse ;  /* 0x0000001232327c23 */ /* 0x100fe2000801080e */
[----:B------:R-:W-:Y:S01]  /*6010*/  FADD.FTZ R20, R32, R21 ;  /* 0x0000001520147221 */ /* 0x000fe20000010000 */
[--C-:B------:R-:W-:Y:S01]  /*6020*/  FFMA.FTZ R51, R51, UR18, -R14.reuse ;  /* 0x0000001233337c23 */ /* 0x100fe2000801080e */
[--C-:B------:R-:W-:Y:S01]  /*6030*/  FFMA.FTZ R54, R54, UR18, -R14.reuse ;  /* 0x0000001236367c23 */ /* 0x100fe2000801080e */
[----:B------:R-:W-:Y:S01]  /*6040*/  FFMA.FTZ R14, R55, UR18, -R14 ;  /* 0x00000012370e7c23 */ /* 0x000fe2000801080e */
[----:B------:R-:W-:Y:S01]  /*6050*/  FADD.FTZ R21, R33, R20 ;  /* 0x0000001421157221 */ /* 0x000fe20000010000 */
[----:B------:R-:W1:Y:S03]  /*6060*/  MUFU.EX2 R8, R8 ;  /* 0x0000000800087308 */ /* 0x000e660000000800 */
[----:B------:R-:W-:-:S05]  /*6070*/  FADD.FTZ R20, R36, R21 ;  /* 0x0000001524147221 */ /* 0x000fca0000010000 */
[----:B------:R-:W2:Y:S01]  /*6080*/  MUFU.EX2 R9, R9 ;  /* 0x0000000900097308 */ /* 0x000ea20000000800 */
[----:B0-----:R-:W-:Y:S01]  /*6090*/  FADD.FTZ R27, R3, R4 ;  /* 0x00000004031b7221 */ /* 0x001fe20000010000 */
[----:B------:R-:W-:Y:S01]  /*60a0*/  F2FP.F16.F32.PACK_AB R153, R4, R3 ;  /* 0x000000030499723e */ /* 0x000fe200000000ff */
[----:B------:R-:W-:-:S05]  /*60b0*/  FADD.FTZ R3, R37, R20 ;  /* 0x0000001425037221 */ /* 0x000fca0000010000 */
[----:B------:R-:W0:Y:S01]  /*60c0*/  MUFU.EX2 R10, R10 ;  /* 0x0000000a000a7308 */ /* 0x000e220000000800 */
[----:B-1----:R-:W-:-:S07]  /*60d0*/  FADD.FTZ R26, R8, R27 ;  /* 0x0000001b081a7221 */ /* 0x002fce0000010000 */
[----:B------:R-:W1:Y:S01]  /*60e0*/  MUFU.EX2 R11, R11 ;  /* 0x0000000b000b7308 */ /* 0x000e620000000800 */
[C---:B--2---:R-:W-:Y:S01]  /*60f0*/  FADD.FTZ R27, R9.reuse, R26 ;  /* 0x0000001a091b7221 */ /* 0x044fe20000010000 */
[----:B------:R-:W-:-:S05]  /*6100*/  F2FP.F16.F32.PACK_AB R155, R9, R8 ;  /* 0x00000008099b723e */ /* 0x000fca00000000ff */
[----:B------:R2:W-:Y:S01]  /*6110*/  STSM.16.M88.4 [R184+0x36400], R152 ;  /* 0x03640098b8007844 */ /* 0x0005e20000000200 */
[----:B------:R-:W3:Y:S01]  /*6120*/  MUFU.EX2 R12, R12 ;  /* 0x0000000c000c7308 */ /* 0x000ee20000000800 */
[----:B0-----:R-:W-:-:S07]  /*6130*/  FADD.FTZ R24, R10, R27 ;  /* 0x0000001b0a187221 */ /* 0x001fce0000010000 */
[----:B------:R-:W0:Y:S01]  /*6140*/  MUFU.EX2 R13, R13 ;  /* 0x0000000d000d7308 */ /* 0x000e220000000800 */
[C---:B-1----:R-:W-:Y:S01]  /*6150*/  FADD.FTZ R25, R11.reuse, R24 ;  /* 0x000000180b197221 */ /* 0x042fe20000010000 */
[----:B------:R-:W-:-:S06]  /*6160*/  F2FP.F16.F32.PACK_AB R157, R11, R10 ;  /* 0x0000000a0b9d723e */ /* 0x000fcc00000000ff */
[----:B------:R-:W1:Y:S01]  /*6170*/  MUFU.EX2 R42, R42 ;  /* 0x0000002a002a7308 */ /* 0x000e620000000800 */
[----:B---3--:R-:W-:-:S07]  /*6180*/  FADD.FTZ R4, R12, R25 ;  /* 0x000000190c047221 */ /* 0x008fce0000010000 */
[----:B------:R-:W3:Y:S01]  /*6190*/  MUFU.EX2 R41, R41 ;  /* 0x0000002900297308 */ /* 0x000ee20000000800 */
[C---:B0-----:R-:W-:Y:S01]  /*61a0*/  FADD.FTZ R9, R13.reuse, R4 ;  /* 0x000000040d097221 */ /* 0x041fe20000010000 */
[----:B------:R-:W-:Y:S01]  /*61b0*/  FADD.FTZ R4, R40, R3 ;  /* 0x0000000328047221 */ /* 0x000fe20000010000 */
[----:B------:R-:W-:-:S05]  /*61c0*/  F2FP.F16.F32.PACK_AB R159, R13, R12 ;  /* 0x0000000c0d9f723e */ /* 0x000fca00000000ff */
[----:B------:R-:W0:Y:S01]  /*61d0*/  MUFU.EX2 R43, R43 ;  /* 0x0000002b002b7308 */ /* 0x000e220000000800 */
[----:B-1----:R-:W-:Y:S01]  /*61e0*/  FADD.FTZ R8, R42, R9 ;  /* 0x000000092a087221 */ /* 0x002fe20000010000 */
[----:B------:R2:W-:Y:S06]  /*61f0*/  STSM.16.M88.4 [R187], R156 ;  /* 0x0000009cbb007844 */ /* 0x0005ec0000000200 */
[----:B------:R-:W1:Y:S01]  /*6200*/  MUFU.EX2 R44, R44 ;  /* 0x0000002c002c7308 */ /* 0x000e620000000800 */
[C---:B---3--:R-:W-:Y:S01]  /*6210*/  FADD.FTZ R3, R41.reuse, R4 ;  /* 0x0000000429037221 */ /* 0x048fe20000010000 */
[----:B------:R-:W-:-:S06]  /*6220*/  F2FP.F16.F32.PACK_AB R160, R41, R40 ;  /* 0x0000002829a0723e */ /* 0x000fcc00000000ff */
[----:B------:R-:W3:Y:S01]  /*6230*/  MUFU.EX2 R46, R46 ;  /* 0x0000002e002e7308 */ /* 0x000ee20000000800 */
[C---:B0-----:R-:W-:Y:S01]  /*6240*/  FADD.FTZ R9, R43.reuse, R8 ;  /* 0x000000082b097221 */ /* 0x041fe20000010000 */
[----:B------:R-:W-:-:S06]  /*6250*/  F2FP.F16.F32.PACK_AB R161, R43, R42 ;  /* 0x0000002a2ba1723e */ /* 0x000fcc00000000ff */
[----:B------:R-:W0:Y:S01]  /*6260*/  MUFU.EX2 R45, R45 ;  /* 0x0000002d002d7308 */ /* 0x000e220000000800 */
[----:B-1----:R-:W-:-:S07]  /*6270*/  FADD.FTZ R4, R44, R3 ;  /* 0x000000032c047221 */ /* 0x002fce0000010000 */
[----:B------:R-:W1:Y:S01]  /*6280*/  MUFU.EX2 R47, R47 ;  /* 0x0000002f002f7308 */ /* 0x000e620000000800 */
[----:B---3--:R-:W-:-:S07]  /*6290*/  FADD.FTZ R8, R46, R9 ;  /* 0x000000092e087221 */ /* 0x008fce0000010000 */
        /* <DEDUP_REMOVED lines=18> */
[----:B0-----:R-:W-:Y:S01]  /*63c0*/  FADD.FTZ R4, R52, R3 ;  /* 0x0000000334047221 */ /* 0x001fe20000010000 */
[----:B------:R-:W-:-:S03]  /*63d0*/  F2FP.F16.F32.PACK_AB R166, R15, R52 ;  /* 0x000000340fa6723e */ /* 0x000fc600000000ff */
[----:B------:R-:W-:Y:S01]  /*63e0*/  FADD.FTZ R3, R15, R4 ;  /* 0x000000040f037221 */ /* 0x000fe20000010000 */
[----:B-1----:R-:W-:-:S04]  /*63f0*/  FADD.FTZ R8, R54, R9 ;  /* 0x0000000936087221 */ /* 0x002fc80000010000 */
[C---:B---3--:R-:W-:Y:S01]  /*6400*/  FADD.FTZ R4, R167.reuse, R8 ;  /* 0x00000008a7047221 */ /* 0x048fe20000010000 */
[----:B------:R-:W-:-:S05]  /*6410*/  F2FP.F16.F32.PACK_AB R167, R167, R54 ;  /* 0x00000036a7a7723e */ /* 0x000fca00000000ff */
[----:B------:R2:W-:Y:S01]  /*6420*/  STSM.16.M88.4 [R186], R164 ;  /* 0x000000a4ba007844 */ /* 0x0005e20000000200 */
[----:B------:R-:W-:-:S06]  /*6430*/  WARPGROUP.ARRIVE ;  /* 0x00000000000079c5 */ /* 0x000fcc0000000000 */
[----:B------:R-:W-:Y:S01]  /*6440*/  HGMMA.64x256x16.F32 R24, R152, gdesc[UR8].tnspB, RZ, !UPT, gsb0 ;  /* 0x43e0000898187df0 */ /* 0x000fe2000c0008ff */
        /* <DEDUP_REMOVED lines=17> */
[----:B------:R0:W-:Y:S06]  /*6560*/  MEMBAR.ALL.CTA ;  /* 0x0000000000007992 */ /* 0x0001ec0000008000 */
[----:B0-----:R-:W0:Y:S02]  /*6570*/  FENCE.VIEW.ASYNC.S ;  /* 0x00000000000073c6 */ /* 0x001e240000000000 */
[----:B0-----:R-:W-:Y:S01]  /*6580*/  NOP ;  /* 0x0000000000007918 */ /* 0x001fe20000000000 */
[----:B------:R-:W-:Y:S06]  /*6590*/  BAR.ARV 0xe, 0x100 ;  /* 0x0384000000007b1d */ /* 0x000fec0000002000 */
[----:B--2---:R-:W-:Y:S05]  /*65a0*/  @!P0 BRA `(.L_x_4222) ;  /* 0x0000000000048947 */ /* 0x004fea0003800000 */
[----:B------:R-:W-:Y:S01]  /*65b0*/  BPT.TRAP 0x1 ;  /* 0x000000040000795c */ /* 0x000fe20000300000 */
.L_x_4222:
[----:B------:R-:W-:Y:S01]  /*65c0*/  R2UR UR5, R5 ;  /* 0x00000000050572ca */ /* 0x000fe200000e0000 */
[----:B------:R-:W-:-:S05]  /*65d0*/  VIADD R5, R23, 0xfffffffe ;  /* 0xfffffffe17057836 */ /* 0x000fca0000000000 */
[----:B------:R-:W-:-:S07]  /*65e0*/  ISETP.GE.AND P1, PT, R5, R18, PT ;  /* 0x000000120500720c */ /* 0x000fce0003f26270 */
[----:B------:R-:W-:-:S04]  /*65f0*/  UIADD3 UR5, UR5, 0x38860, URZ ;  /* 0x0003886005057890 */ /* 0x000fc8000fffe03f */
[----:B------:R-:W-:-:S09]  /*6600*/  UPRMT UR5, UR40, 0x654, UR5 ;  /* 0x0000065428057896 */ /* 0x000fd20008000005 */
[----:B------:R-:W-:Y:S01]  /*6610*/  SYNCS.ARRIVE.TRANS64.RED.A1T0 RZ, [UR5], RZ ;  /* 0x000000ffffff79a7 */ /* 0x000fe20008100405 */
[----:B------:R-:W-:Y:S05]  /*6620*/  @!P1 BRA `(.L_x_4223) ;  /* 0x0000002c00849947 */ /* 0x000fea0003800000 */
[----:B------:R-:W-:Y:S01]  /*6630*/  IMAD.MOV.U32 R8, RZ, RZ, R7 ;  /* 0x000000ffff087224 */ /* 0x000fe200078e0007 */
[----:B------:R-:W-:Y:S01]  /*6640*/  UMOV UR7, UR36 ;  /* 0x0000002400077c82 */ /* 0x000fe20008000000 */
[----:B------:R-:W-:-:S07]  /*6650*/  IMAD.MOV.U32 R9, RZ, RZ, R6 ;  /* 0x000000ffff097224 */ /* 0x000fce00078e0006 */
.L_x_4234:
[----:B------:R-:W-:Y:S01]  /*6660*/  UIADD3 UR36, UR7, 0x1, URZ ;  /* 0x0000000107247890 */ /* 0x000fe2000fffe03f */
[C---:B------:R-:W-:Y:S01]  /*6670*/  ISETP.GT.AND P1, PT, R5.reuse, R18, PT ;  /* 0x000000120500720c */ /* 0x040fe20003f24270 */
[----:B------:R-:W-:Y:S02]  /*6680*/  VIADD R5, R5, 0xffffffff ;  /* 0xffffffff05057836 */ /* 0x000fe40000000000 */
[----:B------:R-:W-:-:S04]  /*6690*/  UISETP.NE.AND UP0, UPT, UR36, 0x2, UPT ;  /* 0x000000022400788c */ /* 0x000fc8000bf05270 */
[----:B------:R-:W-:Y:S02]  /*66a0*/  USEL UR5, URZ, 0x1, UP0 ;  /* 0x000000013f057887 */ /* 0x000fe40008000000 */
[----:B------:R-:W-:-:S04]  /*66b0*/  USEL UR36, UR36, URZ, UP0 ;  /* 0x0000003f24247287 */ /* 0x000fc80008000000 */
[----:B------:R-:W-:Y:S01]  /*66c0*/  LOP3.LUT R2, R2, UR5, RZ, 0x3c, !PT ;  /* 0x0000000502027c12 */ /* 0x000fe2000f8e3cff */
[----:B------:R-:W-:Y:S07]  /*66d0*/  @!P0 BRA `(.L_x_4224) ;  /* 0x0000000000048947 */ /* 0x000fee0003800000 */
[----:B------:R-:W-:Y:S01]  /*66e0*/  BPT.TRAP 0x1 ;  /* 0x000000040000795c */ /* 0x000fe20000300000 */
.L_x_4224:
[----:B------:R-:W-:Y:S01]  /*66f0*/  ULEA UR5, UR36, UR41, 0x3 ;  /* 0x0000002924057291 */ /* 0x000fe2000f8e183f */
[----:B------:R-:W-:-:S08]  /*6700*/  SHF.L.U32 R6, R2, 0x1f, RZ ;  /* 0x0000001f02067819 */ /* 0x000fd000000006ff */
[----:B------:R0:W1:Y:S01]  /*6710*/  SYNCS.PHASECHK.TRANS64.TRYWAIT P2, [UR5+0x38830], R6 ;  /* 0x03883006ff0075a7 */ /* 0x0000620008040145 */
[----:B------:R-:W-:Y:S05]  /*6720*/  @!P0 BRA `(.L_x_4225) ;  /* 0x0000000000048947 */ /* 0x000fea0003800000 */
[----:B------:R-:W-:Y:S01]  /*6730*/  BPT.TRAP 0x1 ;  /* 0x000000040000795c */ /* 0x000fe20000300000 */
.L_x_4225:
[----:B-1----:R-:W-:Y:S05]  /*6740*/  @P2 BRA `(.L_x_4226) ;  /* 0x0000000000082947 */ /* 0x002fea0003800000 */
[----:B------:R-:W1:Y:S02]  /*6750*/  SYNCS.PHASECHK.TRANS64.TRYWAIT P2, [UR5+0x38830], R6 ;  /* 0x03883006ff0075a7 */ /* 0x000e640008040145 */
[----:B-1----:R-:W-:Y:S05]  /*6760*/  @!P2 BRA `(.L_x_4227) ;  /* 0x000000e800bca947 */ /* 0x002fea0003800000 */
.L_x_4226:
        /* <DEDUP_REMOVED lines=28> */
.L_x_4228:
[----:B------:R2:W3:Y:S01]  /*6930*/  SYNCS.PHASECHK.TRANS64.TRYWAIT P2, [UR5+0x38850], R6 ;  /* 0x03885006ff0075a7 */ /* 0x0004e20008040145 */
[----:B------:R-:W-:Y:S05]  /*6940*/  @!P0 BRA `(.L_x_4229) ;  /* 0x0000000000048947 */ /* 0x000fea0003800000 */
[----:B------:R-:W-:Y:S01]  /*6950*/  BPT.TRAP 0x1 ;  /* 0x000000040000795c */ /* 0x000fe20000300000 */
.L_x_4229:
[----:B---3--:R-:W-:Y:S05]  /*6960*/  @P2 BRA `(.L_x_4230) ;  /* 0x0000000000082947 */ /* 0x008fea0003800000 */
[----:B------:R-:W3:Y:S02]  /*6970*/  SYNCS.PHASECHK.TRANS64.TRYWAIT P2, [UR5+0x38850], R6 ;  /* 0x03885006ff0075a7 */ /* 0x000ee40008040145 */
[----:B---3--:R-:W-:Y:S05]  /*6980*/  @!P2 BRA `(.L_x_4231) ;  /* 0x000000e8004ca947 */ /* 0x008fea0003800000 */
.L_x_4230:
[----:B------:R-:W-:Y:S01]  /*6990*/  UIADD3 UR10, UR41, 0x26400, URZ ;  /* 0x00026400290a7890 */ /* 0x000fe2000fffe03f */
[----:B------:R-:W-:Y:S01]  /*69a0*/  WARPGROUP.ARRIVE ;  /* 0x00000000000079c5 */ /* 0x000fe20000000000 */
[----:B------:R-:W-:-:S05]  /*69b0*/  UIADD3 UR15, UR6, 0x2, URZ ;  /* 0x00000002060f7890 */ /* 0x000fca000fffe03f */
[----:B-1----:R-:W1:Y:S01]  /*69c0*/  S2R R7, SR_TID.X ;  /* 0x0000000000077919 */ /* 0x002e620000002100 */
[----:B------:R-:W-:Y:S02]  /*69d0*/  USHF.R.U32.HI UR10, URZ, 0x4, UR10 ;  /* 0x000000043f0a7899 */ /* 0x000fe4000801160a */
[----:B------:R-:W-:Y:S02]  /*69e0*/  UIADD3 UR11, UR6, 0x606, URZ ;  /* 0x00000606060b7890 */ /* 0x000fe4000fffe03f */
[----:B------:R-:W-:Y:S02]  /*69f0*/  ULOP3.LUT UR18, UR10, 0x3fff, URZ, 0xc0, !UPT ;  /* 0x00003fff0a127892 */ /* 0x000fe4000f8ec03f */
[----:B------:R-:W-:Y:S02]  /*6a00*/  UIADD3 UR14, UR6, 0x4, URZ ;  /* 0x00000004060e7890 */ /* 0x000fe4000fffe03f */
[----:B------:R-:W-:Y:S02]  /*6a10*/  ULEA UR10, UR36, UR4, 0xc ;  /* 0x00000004240a7291 */ /* 0x000fe4000f8e603f */
[----:B------:R-:W-:Y:S01]  /*6a20*/  ULOP3.LUT UR6, UR18, 0x10000, URZ, 0xfc, !UPT ;  /* 0x0001000012067892 */ /* 0x000fe2000f8efc3f */
[----:B------:R-:W-:Y:S01]  /*6a30*/  UMOV UR23, 0x40000040 ;  /* 0x4000004000177882 */ /* 0x000fe20000000000 */
[----:B------:R-:W-:Y:S01]  /*6a40*/  UMOV UR21, 0x40000040 ;  /* 0x4000004000157882 */ /* 0x000fe20000000000 */
[----:B------:R-:W-:-:S02]  /*6a50*/  UIADD3 UR18, UR10, 0x800, URZ ;  /* 0x000008000a127890 */ /* 0x000fc4000fffe03f */
[----:B------:R-:W-:Y:S02]  /*6a60*/  UMOV UR22, UR10 ;  /* 0x0000000a00167c82 */ /* 0x000fe40008000000 */
[----:B------:R-:W-:Y:S01]  /*6a70*/  UMOV UR20, UR6 ;  /* 0x0000000600147c82 */ /* 0x000fe20008000000 */
[----:B------:R-:W-:Y:S01]  /*6a80*/  UIADD3 UR19, UR6, 0x800, URZ ;  /* 0x0000080006137890 */ /* 0x000fe2000fffe03f */
[----:B------:R-:W-:Y:S01]  /*6a90*/  HGMMA.64x64x16.F32 R152, gdesc[UR20], R152, gsb0 ;  /* 0x00e00000149879f0 */ /* 0x000fe20008000898 */
[----:B------:R-:W-:Y:S01]  /*6aa0*/  UIADD3 UR22, UR10, 0x2, URZ ;  /* 0x000000020a167890 */ /* 0x000fe2000fffe03f */
[----:B------:R-:W-:Y:S01]  /*6ab0*/  UMOV UR20, UR15 ;  /* 0x0000000f00147c82 */ /* 0x000fe20008000000 */
[----:B------:R-:W-:Y:S01]  /*6ac0*/  UMOV UR21, 0x40000040 ;  /* 0x4000004000157882 */ /* 0x000fe20000000000 */
[----:B------:R-:W-:Y:S01]  /*6ad0*/  UMOV UR23, 0x40000040 ;  /* 0x4000004000177882 */ /* 0x000fe20000000000 */
[----:B-1----:R-:W-:-:S05]  /*6ae0*/  SHF.R.U32.HI R7, RZ, 0x7, R7 ;  /* 0x00000007ff077819 */ /* 0x002fca0000011607 */
[----:B0-2---:R-:W0:Y:S01]  /*6af0*/  SHFL.IDX PT, R6, R7, RZ, 0x1f ;  /* 0x00001fff07067589 */ /* 0x005e2200000e0000 */
[----:B------:R-:W-:Y:S02]  /*6b00*/  WARPGROUP.DEPBAR.LE gsb0, 0x0 ;  /* 0x00008000000079c5 */ /* 0x000fe40000010000 */
[----:B------:R-:W-:-:S06]  /*6b10*/  WARPGROUP.ARRIVE ;  /* 0x00000000000079c5 */ /* 0x000fcc0000000000 */
[----:B------:R-:W-:Y:S01]  /*6b20*/  HGMMA.64x64x16.F32 R152, gdesc[UR20], R152, gsb0 ;  /* 0x00e00000149879f0 */ /* 0x000fe20008000898 */
[----:B------:R-:W-:Y:S01]  /*6b30*/  UIADD3 UR22, UR10, 0x4, URZ ;  /* 0x000000040a167890 */ /* 0x000fe2000fffe03f */
[----:B------:R-:W-:Y:S01]  /*6b40*/  UMOV UR20, UR14 ;  /* 0x0000000e00147c82 */ /* 0x000fe20008000000 */
        /* <DEDUP_REMOVED lines=89> */
[----:B------:R-:W-:Y:S01]  /*70e0*/  UIADD3 UR22, UR10, 0x606, URZ ;  /* 0x000006060a167890 */ /* 0x000fe2000fffe03f */
[----:B------:R-:W-:Y:S01]  /*70f0*/  UMOV UR20, UR11 ;  /* 0x0000000b00147c82 */ /* 0x000fe20008000000 */
[----:B------:R-:W-:Y:S01]  /*7100*/  UMOV UR21, 0x40000040 ;  /* 0x4000004000157882 */ /* 0x000fe20000000000 */
[----:B------:R-:W-:Y:S01]  /*7110*/  UMOV UR23, 0x40000040 ;  /* 0x4000004000177882 */ /* 0x000fe20000000000 */
        /* <DEDUP_REMOVED lines=154> */
.L_x_4232:
        /* <DEDUP_REMOVED lines=29> */
[----:B------:R-:W-:Y:S01]  /*7c90*/  ISETP.NE.AND P2, PT, R19, RZ, PT ;  /* 0x000000ff1300720c */ /* 0x000fe20003f45270 */
[----:B------:R-:W-:Y:S01]  /*7ca0*/  UMOV UR11, 0x40000040 ;  /* 0x40000040000b7882 */ /* 0x000fe20000000000 */
[----:B------:R-:W-:Y:S01]  /*7cb0*/  UMOV UR15, 0x40000040 ;  /* 0x40000040000f7882 */ /* 0x000fe20000000000 */
        /* <DEDUP_REMOVED lines=26> */
[----:B------:R-:W-:Y:S01]  /*7e60*/  MUFU.TANH R155, R155 ;  /* 0x0000009b009b7308 */ /* 0x000fe20000002400 */
[----:B--2---:R-:W-:-:S07]  /*7e70*/  FMNMX.FTZ R6, R161, R6, !PT ;  /* 0x00000006a1067209 */ /* 0x004fce0007810000 */
[----:B------:R-:W-:Y:S01]  /*7e80*/  MUFU.TANH R158, R158 ;  /* 0x0000009e009e7308 */ /* 0x000fe20000002400 */
[----:B0-----:R-:W-:-:S05]  /*7e90*/  FMNMX.FTZ R6, R164, R6, !PT ;  /* 0x00000006a4067209 */ /* 0x001fca0007810000 */
        /* <DEDUP_REMOVED lines=10> */
[C---:B------:R-:W-:Y:S01]  /*7f40*/  FMUL.FTZ R154, R6.reuse, UR18 ;  /* 0x00000012069a7c20 */ /* 0x040fe20008410000 */
[----:B------:R-:W-:Y:S02]  /*7f50*/  FADD.FTZ R165, -R6, R9 ;  /* 0x0000000906a57221 */ /* 0x000fe40000010100 */
[----:B------:R0:W-:Y:S01]  /*7f60*/  MUFU.TANH R9, R162 ;  /* 0x000000a200097308 */ /* 0x0001e20000002400 */
        /* <DEDUP_REMOVED lines=8> */
[----:B0-----:R-:W-:Y:S01]  /*7ff0*/  FMUL.FTZ R162, R165, UR18 ;  /* 0x00000012a5a27c20 */ /* 0x001fe20008410000 */
[--C-:B------:R-:W-:Y:S01]  /*8000*/  FFMA.FTZ R165, R10, UR18, -R154.reuse ;  /* 0x000000120aa57c23 */ /* 0x100fe2000801089a */
[--C-:B------:R-:W-:Y:S01]  /*8010*/  FFMA.FTZ R21, R21, UR18, -R154.reuse ;  /* 0x0000001215157c23 */ /* 0x100fe2000801089a */
[--C-:B------:R-:W-:Y:S01]  /*8020*/  FFMA.FTZ R23, R23, UR18, -R154.reuse ;  /* 0x0000001217177c23 */ /* 0x100fe2000801089a */
[--C-:B------:R-:W-:Y:S01]  /*8030*/  FFMA.FTZ R153, R153, UR18, -R154.reuse ;  /* 0x0000001299997c23 */ /* 0x100fe2000801089a */
[--C-:B------:R-:W-:Y:S01]  /*8040*/  FFMA.FTZ R156, R156, UR18, -R154.reuse ;  /* 0x000000129c9c7c23 */ /* 0x100fe2000801089a */
[--C-:B------:R-:W-:Y:S01]  /*8050*/  FFMA.FTZ R157, R157, UR18, -R154.reuse ;  /* 0x000000129d9d7c23 */ /* 0x100fe2000801089a */
[----:B------:R0:W1:Y:S01]  /*8060*/  MUFU.EX2 R10, R162 ;  /* 0x000000a2000a7308 */ /* 0x0000620000000800 */
[--C-:B------:R-:W-:Y:S01]  /*8070*/  FFMA.FTZ R161, R161, UR18, -R154.reuse ;  /* 0x00000012a1a17c23 */ /* 0x100fe2000801089a */
[----:B------:R-:W-:-:S06]  /*8080*/  FFMA.FTZ R164, R164, UR18, -R154 ;  /* 0x00000012a4a47c23 */ /* 0x000fcc000801089a */
[----:B------:R-:W-:Y:S01]  /*8090*/  MUFU.EX2 R168, R12 ;  /* 0x0000000c00a87308 */ /* 0x000fe20000000800 */
[----:B0-----:R-:W-:-:S07]  /*80a0*/  FFMA.FTZ R162, R152, UR18, -R154 ;  /* 0x0000001298a27c23 */ /* 0x001fce000801089a */
[----:B------:R0:W2:Y:S01]  /*80b0*/  MUFU.EX2 R152, R165 ;  /* 0x000000a500987308 */ /* 0x0000a20000000800 */
[----:B-1----:R-:W-:Y:S01]  /*80c0*/  FFMA.FTZ R154, R10, R3, R7 ;  /* 0x000000030a9a7223 */ /* 0x002fe20000010007 */
[----:B------:R-:W-:Y:S01]  /*80d0*/  FMUL.FTZ R3, R167, UR10 ;  /* 0x0000000aa7037c20 */ /* 0x000fe20008410000 */
[----:B------:R-:W-:Y:S01]  /*80e0*/  FMUL.FTZ R167, R174, UR10 ;  /* 0x0000000aaea77c20 */ /* 0x000fe20008410000 */
[-C--:B------:R-:W-:Y:S01]  /*80f0*/  FMUL.FTZ R24, R24, R10.reuse ;  /* 0x0000000a18187220 */ /* 0x080fe20000410000 */
[-C--:B------:R-:W-:Y:S01]  /*8100*/  FMUL.FTZ R25, R25, R10.reuse ;  /* 0x0000000a19197220 */ /* 0x080fe20000410000 */
[-C--:B------:R-:W-:Y:S01]  /*8110*/  FMUL.FTZ R28, R28, R10.reuse ;  /* 0x0000000a1c1c7220 */ /* 0x080fe20000410000 */
[-C--:B------:R-:W-:Y:S01]  /*8120*/  FMUL.FTZ R29, R29, R10.reuse ;  /* 0x0000000a1d1d7220 */ /* 0x080fe20000410000 */
[----:B------:R-:W-:Y:S01]  /*8130*/  MUFU.TANH R3, R3 ;  /* 0x0000000300037308 */ /* 0x000fe20000002400 */
[----:B0-----:R-:W-:Y:S01]  /*8140*/  FMUL.FTZ R165, R166, UR10 ;  /* 0x0000000aa6a57c20 */ /* 0x001fe20008410000 */
[----:B------:R-:W-:Y:S01]  /*8150*/  FMUL.FTZ R166, R171, UR10 ;  /* 0x0000000aaba67c20 */ /* 0x000fe20008410000 */
[----:B------:R-:W-:Y:S01]  /*8160*/  FMUL.FTZ R171, R182, UR10 ;  /* 0x0000000ab6ab7c20 */ /* 0x000fe20008410000 */
[-C--:B------:R-:W-:Y:S01]  /*8170*/  FMUL.FTZ R32, R32, R10.reuse ;  /* 0x0000000a20207220 */ /* 0x080fe20000410000 */
[-C--:B------:R-:W-:Y:S01]  /*8180*/  FMUL.FTZ R33, R33, R10.reuse ;  /* 0x0000000a21217220 */ /* 0x080fe20000410000 */
[-C--:B------:R-:W-:Y:S01]  /*8190*/  FMUL.FTZ R36, R36, R10.reuse ;  /* 0x0000000a24247220 */ /* 0x080fe20000410000 */
[-C--:B------:R-:W-:Y:S01]  /*81a0*/  FMUL.FTZ R37, R37, R10.reuse ;  /* 0x0000000a25257220 */ /* 0x080fe20000410000 */
[----:B------:R-:W-:Y:S01]  /*81b0*/  MUFU.TANH R165, R165 ;  /* 0x000000a500a57308 */ /* 0x000fe20000002400 */
[C---:B--2---:R-:W-:Y:S01]  /*81c0*/  FADD.FTZ R154, R152.reuse, R154 ;  /* 0x0000009a989a7221 */ /* 0x044fe20000010000 */
[----:B------:R-:W-:Y:S01]  /*81d0*/  F2FP.F16.F32.PACK_AB R152, R152, R7 ;  /* 0x000000079898723e */ /* 0x000fe200000000ff */
[-C--:B------:R-:W-:Y:S01]  /*81e0*/  FMUL.FTZ R40, R40, R10.reuse ;  /* 0x0000000a28287220 */ /* 0x080fe20000410000 */
[-C--:B------:R-:W-:Y:S01]  /*81f0*/  FMUL.FTZ R41, R41, R10.reuse ;  /* 0x0000000a29297220 */ /* 0x080fe20000410000 */
[-C--:B------:R-:W-:Y:S01]  /*8200*/  FMUL.FTZ R44, R44, R10.reuse ;  /* 0x0000000a2c2c7220 */ /* 0x080fe20000410000 */
[-C--:B------:R-:W-:Y:S01]  /*8210*/  FMUL.FTZ R45, R45, R10.reuse ;  /* 0x0000000a2d2d7220 */ /* 0x080fe20000410000 */
[-C--:B------:R-:W-:Y:S01]  /*8220*/  FMUL.FTZ R48, R48, R10.reuse ;  /* 0x0000000a30307220 */ /* 0x080fe20000410000 */
[----:B------:R0:W1:Y:S01]  /*8230*/  MUFU.EX2 R7, R11 ;  /* 0x0000000b00077308 */ /* 0x0000620000000800 */
[-C--:B------:R-:W-:Y:S01]  /*8240*/  FMUL.FTZ R49, R49, R10.reuse ;  /* 0x0000000a31317220 */ /* 0x080fe20000410000 */
[-C--:B------:R-:W-:Y:S01]  /*8250*/  FMUL.FTZ R52, R52, R10.reuse ;  /* 0x0000000a34347220 */ /* 0x080fe20000410000 */
[-C--:B------:R-:W-:Y:S01]  /*8260*/  FMUL.FTZ R53, R53, R10.reuse ;  /* 0x0000000a35357220 */ /* 0x080fe20000410000 */
[-C--:B------:R-:W-:Y:S01]  /*8270*/  FMUL.FTZ R56, R56, R10.reuse ;  /* 0x0000000a38387220 */ /* 0x080fe20000410000 */
[-C--:B------:R-:W-:Y:S01]  /*8280*/  FMUL.FTZ R57, R57, R10.reuse ;  /* 0x0000000a39397220 */ /* 0x080fe20000410000 */
[-C--:B------:R-:W-:Y:S01]  /*8290*/  FMUL.FTZ R60, R60, R10.reuse ;  /* 0x0000000a3c3c7220 */ /* 0x080fe20000410000 */
[-C--:B------:R-:W-:Y:S01]  /*82a0*/  FMUL.FTZ R61, R61, R10.reuse ;  /* 0x0000000a3d3d7220 */ /* 0x080fe20000410000 */
[----:B------:R-:W-:Y:S01]  /*82b0*/  MUFU.TANH R166, R166 ;  /* 0x000000a600a67308 */ /* 0x000fe20000002400 */
[----:B0-----:R-:W-:Y:S01]  /*82c0*/  FMUL.FTZ R11, R170, UR10 ;  /* 0x0000000aaa0b7c20 */ /* 0x001fe20008410000 */
[----:B------:R-:W-:Y:S01]  /*82d0*/  FMUL.FTZ R170, R179, UR10 ;  /* 0x0000000ab3aa7c20 */ /* 0x000fe20008410000 */
[-C--:B------:R-:W-:Y:S01]  /*82e0*/  FMUL.FTZ R64, R64, R10.reuse ;  /* 0x0000000a40407220 */ /* 0x080fe20000410000 */
[-C--:B------:R-:W-:Y:S01]  /*82f0*/  FMUL.FTZ R65, R65, R10.reuse ;  /* 0x0000000a41417220 */ /* 0x080fe20000410000 */
[-C--:B------:R-:W-:Y:S01]  /*8300*/  FMUL.FTZ R68, R68, R10.reuse ;  /* 0x0000000a44447220 */ /* 0x080fe20000410000 */
[-C--:B------:R-:W-:Y:S01]  /*8310*/  FMUL.FTZ R69, R69, R10.reuse ;  /* 0x0000000a45457220 */ /* 0x080fe20000410000 */
[-C--:B------:R-:W-:Y:S01]  /*8320*/  FMUL.FTZ R72, R72, R10.reuse ;  /* 0x0000000a48487220 */ /* 0x080fe20000410000 */
[----:B------:R-:W0:Y:S01]  /*8330*/  MUFU.TANH R11, R11 ;  /* 0x0000000b000b7308 */ /* 0x000e220000002400 */
[----:B-1----:R-:W-:Y:S01]  /*8340*/  FADD.FTZ R12, R7, R154 ;  /* 0x0000009a070c7221 */ /* 0x002fe20000010000 */
[----:B------:R-:W-:Y:S01]  /*8350*/  F2FP.F16.F32.PACK_AB R154, R168, R7 ;  /* 0x00000007a89a723e */ /* 0x000fe200000000ff */
[----:B------:R-:W-:Y:S01]  /*8360*/  FMUL.FTZ R73, R73, R10 ;  /* 0x0000000a49497220 */ /* 0x000fe20000410000 */
[----:B------:R-:W-:Y:S01]  /*8370*/  FMNMX.FTZ R7, R160, R8, !PT ;  /* 0x00000008a0077209 */ /* 0x000fe20007810000 */
[----:B------:R-:W-:Y:S01]  /*8380*/  FADD.FTZ R12, R168, R12 ;  /* 0x0000000ca80c7221 */ /* 0x000fe20000010000 */
[----:B------:R-:W-:Y:S01]  /*8390*/  FMUL.FTZ R168, R175, UR10 ;  /* 0x0000000aafa87c20 */ /* 0x000fe20008410000 */
[----:B------:R-:W-:Y:S01]  /*83a0*/  UIADD3 UR10, UR5, 0x38840, URZ ;  /* 0x00038840050a7890 */ /* 0x000fe2000fffe03f */
[----:B------:R-:W-:Y:S01]  /*83b0*/  FMNMX.FTZ R7, R155, R7, !PT ;  /* 0x000000079b077209 */ /* 0x000fe20007810000 */
[----:B------:R-:W1:Y:S01]  /*83c0*/  MUFU.TANH R167, R167 ;  /* 0x000000a700a77308 */ /* 0x000e620000002400 */
[-C--:B------:R-:W-:Y:S01]  /*83d0*/  FMUL.FTZ R76, R76, R10.reuse ;  /* 0x0000000a4c4c7220 */ /* 0x080fe20000410000 */
[----:B------:R-:W-:Y:S01]  /*83e0*/  UPRMT UR10, UR40, 0x654, UR10 ;  /* 0x00000654280a7896 */ /* 0x000fe2000800000a */
[----:B------:R-:W-:Y:S01]  /*83f0*/  FMNMX.FTZ R7, R158, R7, !PT ;  /* 0x000000079e077209 */ /* 0x000fe20007810000 */
[-C--:B------:R-:W-:Y:S01]  /*8400*/  FMUL.FTZ R77, R77, R10.reuse ;  /* 0x0000000a4d4d7220 */ /* 0x080fe20000410000 */
[-C--:B------:R-:W-:Y:S01]  /*8410*/  FMUL.FTZ R80, R80, R10.reuse ;  /* 0x0000000a50507220 */ /* 0x080fe20000410000 */
[-C--:B------:R-:W-:Y:S01]  /*8420*/  FMUL.FTZ R81, R81, R10.reuse ;  /* 0x0000000a51517220 */ /* 0x080fe20000410000 */
[----:B------:R-:W-:Y:S01]  /*8430*/  FMNMX.FTZ R7, R159, R7, !PT ;  /* 0x000000079f077209 */ /* 0x000fe20007810000 */
[----:B------:R-:W2:Y:S01]  /*8440*/  MUFU.TANH R168, R168 ;  /* 0x000000a800a87308 */ /* 0x000ea20000002400 */
[-C--:B------:R-:W-:Y:S01]  /*8450*/  FMUL.FTZ R84, R84, R10.reuse ;  /* 0x0000000a54547220 */ /* 0x080fe20000410000 */
[-C--:B------:R-:W-:Y:S01]  /*8460*/  FMUL.FTZ R85, R85, R10.reuse ;  /* 0x0000000a55557220 */ /* 0x080fe20000410000 */
[----:B------:R-:W-:Y:S01]  /*8470*/  FMNMX.FTZ R7, R9, R7, !PT ;  /* 0x0000000709077209 */ /* 0x000fe20007810000 */
[----:B------:R-:W-:Y:S01]  /*8480*/  SYNCS.ARRIVE.TRANS64.RED.A1T0 RZ, [UR10], RZ ;  /* 0x000000ffffff79a7 */ /* 0x000fe2000810040a */
[-C--:B------:R-:W-:Y:S01]  /*8490*/  FMUL.FTZ R88, R88, R10.reuse ;  /* 0x0000000a58587220 */ /* 0x080fe20000410000 */
[-C--:B------:R-:W-:Y:S01]  /*84a0*/  FMUL.FTZ R89, R89, R10.reuse ;  /* 0x0000000a59597220 */ /* 0x080fe20000410000 */
[----:B------:R-:W-:Y:S01]  /*84b0*/  FMNMX.FTZ R7, R163, R7, !PT ;  /* 0x00000007a3077209 */ /* 0x000fe20007810000 */
[----:B------:R-:W3:Y:S01]  /*84c0*/  MUFU.TANH R170, R170 ;  /* 0x000000aa00aa7308 */ /* 0x000ee20000002400 */
        /* <DEDUP_REMOVED lines=10> */
[----:B0-----:R-:W-:Y:S01]  /*8570*/  FMNMX.FTZ R7, R11, R7, !PT ;  /* 0x000000070b077209 */ /* 0x001fe20007810000 */
[-C--:B------:R-:W-:Y:S01]  /*8580*/  FMUL.FTZ R105, R105, R10.reuse ;  /* 0x0000000a69697220 */ /* 0x080fe20000410000 */
[-C--:B------:R-:W-:Y:S01]  /*8590*/  FMUL.FTZ R108, R108, R10.reuse ;  /* 0x0000000a6c6c7220 */ /* 0x080fe20000410000 */
[-C--:B------:R-:W-:Y:S01]  /*85a0*/  FMUL.FTZ R109, R109, R10.reuse ;  /* 0x0000000a6d6d7220 */ /* 0x080fe20000410000 */
[----:B------:R-:W-:Y:S01]  /*85b0*/  FMNMX.FTZ R7, R166, R7, !PT ;  /* 0x00000007a6077209 */ /* 0x000fe20007810000 */
[----:B------:R-:W-:Y:S01]  /*85c0*/  MUFU.EX2 R13, R13 ;  /* 0x0000000d000d7308 */ /* 0x000fe20000000800 */
[-C--:B------:R-:W-:Y:S01]  /*85d0*/  FMUL.FTZ R112, R112, R10.reuse ;  /* 0x0000000a70707220 */ /* 0x080fe20000410000 */
[-C--:B------:R-:W-:Y:S01]  /*85e0*/  FMUL.FTZ R113, R113, R10.reuse ;  /* 0x0000000a71717220 */ /* 0x080fe20000410000 */
[----:B-1----:R-:W-:Y:S01]  /*85f0*/  FMNMX.FTZ R7, R167, R7, !PT ;  /* 0x00000007a7077209 */ /* 0x002fe20007810000 */
[-C--:B------:R-:W-:Y:S01]  /*8600*/  FMUL.FTZ R116, R116, R10.reuse ;  /* 0x0000000a74747220 */ /* 0x080fe20000410000 */
[-C--:B------:R-:W-:Y:S01]  /*8610*/  FMUL.FTZ R117, R117, R10.reuse ;  /* 0x0000000a75757220 */ /* 0x080fe20000410000 */
[-C--:B------:R-:W-:Y:S01]  /*8620*/  FMUL.FTZ R120, R120, R10.reuse ;  /* 0x0000000a78787220 */ /* 0x080fe20000410000 */
[----:B--2---:R-:W-:Y:S01]  /*8630*/  FMNMX.FTZ R7, R168, R7, !PT ;  /* 0x00000007a8077209 */ /* 0x004fe20007810000 */
[----:B------:R-:W-:Y:S01]  /*8640*/  MUFU.EX2 R14, R14 ;  /* 0x0000000e000e7308 */ /* 0x000fe20000000800 */
[-C--:B------:R-:W-:Y:S01]  /*8650*/  FMUL.FTZ R121, R121, R10.reuse ;  /* 0x0000000a79797220 */ /* 0x080fe20000410000 */
[-C--:B------:R-:W-:Y:S01]  /*8660*/  FMUL.FTZ R124, R124, R10.reuse ;  /* 0x0000000a7c7c7220 */ /* 0x080fe20000410000 */
[----:B------:R-:W-:Y:S01]  /*8670*/  FMNMX.FTZ R7, R169, R7, !PT ;  /* 0x00000007a9077209 */ /* 0x000fe20007810000 */
[-C--:B------:R-:W-:Y:S01]  /*8680*/  FMUL.FTZ R125, R125, R10.reuse ;  /* 0x0000000a7d7d7220 */ /* 0x080fe20000410000 */
[-C--:B------:R-:W-:Y:S01]  /*8690*/  FMUL.FTZ R128, R128, R10.reuse ;  /* 0x0000000a80807220 */ /* 0x080fe20000410000 */
[-C--:B------:R-:W-:Y:S01]  /*86a0*/  FMUL.FTZ R129, R129, R10.reuse ;  /* 0x0000000a81817220 */ /* 0x080fe20000410000 */
[----:B---3--:R-:W-:Y:S01]  /*86b0*/  FMNMX.FTZ R7, R170, R7, !PT ;  /* 0x00000007aa077209 */ /* 0x008fe20007810000 */
[----:B------:R-:W-:Y:S01]  /*86c0*/  MUFU.EX2 R15, R15 ;  /* 0x0000000f000f7308 */ /* 0x000fe20000000800 */
[-C--:B------:R-:W-:Y:S01]  /*86d0*/  FMUL.FTZ R132, R132, R10.reuse ;  /* 0x0000000a84847220 */ /* 0x080fe20000410000 */
[-C--:B------:R-:W-:Y:S01]  /*86e0*/  FMUL.FTZ R133, R133, R10.reuse ;  /* 0x0000000a85857220 */ /* 0x080fe20000410000 */
[----:B----4-:R-:W-:Y:S01]  /*86f0*/  FMNMX.FTZ R7, R171, R7, !PT ;  /* 0x00000007ab077209 */ /* 0x010fe20007810000 */
[-C--:B------:R-:W-:Y:S01]  /*8700*/  FMUL.FTZ R136, R136, R10.reuse ;  /* 0x0000000a88887220 */ /* 0x080fe20000410000 */
[-C--:B------:R-:W-:Y:S01]  /*8710*/  FMUL.FTZ R137, R137, R10.reuse ;  /* 0x0000000a89897220 */ /* 0x080fe20000410000 */
[-C--:B------:R-:W-:Y:S01]  /*8720*/  FMUL.FTZ R140, R140, R10.reuse ;  /* 0x0000000a8c8c7220 */ /* 0x080fe20000410000 */
[----:B------:R-:W-:Y:S01]  /*8730*/  FMNMX.FTZ R7, R172, R7, !PT ;  /* 0x00000007ac077209 */ /* 0x000fe20007810000 */
[----:B------:R-:W-:Y:S01]  /*8740*/  MUFU.EX2 R20, R20 ;  /* 0x0000001400147308 */ /* 0x000fe20000000800 */
[-C--:B------:R-:W-:Y:S01]  /*8750*/  FMUL.FTZ R141, R141, R10.reuse ;  /* 0x0000000a8d8d7220 */ /* 0x080fe20000410000 */
[-C--:B------:R-:W-:Y:S01]  /*8760*/  FMUL.FTZ R144, R144, R10.reuse ;  /* 0x0000000a90907220 */ /* 0x080fe20000410000 */
[-C--:B------:R-:W-:Y:S01]  /*8770*/  FMUL.FTZ R145, R145, R10.reuse ;  /* 0x0000000a91917220 */ /* 0x080fe20000410000 */
[----:B------:R-:W0:Y:S01]  /*8780*/  SHFL.BFLY PT, R173, R7, 0x2, 0x1f ;  /* 0x0c401f0007ad7f89 */ /* 0x000e2200000e0000 */
[-C--:B------:R-:W-:Y:S01]  /*8790*/  FMUL.FTZ R148, R148, R10.reuse ;  /* 0x0000000a94947220 */ /* 0x080fe20000410000 */
[----:B------:R-:W-:Y:S01]  /*87a0*/  FMUL.FTZ R149, R149, R10 ;  /* 0x0000000a95957220 */ /* 0x000fe20000410000 */
[----:B------:R-:W-:Y:S01]  /*87b0*/  ULEA UR10, UR36, UR43, 0xc ;  /* 0x0000002b240a7291 */ /* 0x000fe2000f8e603f */
[----:B------:R-:W-:Y:S03]  /*87c0*/  MUFU.EX2 R21, R21 ;  /* 0x0000001500157308 */ /* 0x000fe60000000800 */
[----:B------:R-:W-:-:S05]  /*87d0*/  UIADD3 UR14, UR10, 0x80, URZ ;  /* 0x000000800a0e7890 */ /* 0x000fca000fffe03f */
[----:B------:R-:W-:Y:S08]  /*87e0*/  MUFU.EX2 R174, R156 ;  /* 0x0000009c00ae7308 */ /* 0x000ff00000000800 */
[----:B------:R-:W-:Y:S01]  /*87f0*/  MUFU.EX2 R23, R23 ;  /* 0x0000001700177308 */ /* 0x000fe20000000800 */
[----:B0-----:R-:W-:-:S07]  /*8800*/  FMNMX.FTZ R7, R7, R173, !PT ;  /* 0x000000ad07077209 */ /* 0x001fce0007810000 */
[----:B------:R-:W-:Y:S01]  /*8810*/  MUFU.EX2 R162, R162 ;  /* 0x000000a200a27308 */ /* 0x000fe20000000800 */
[----:B------:R-:W0:Y:S07]  /*8820*/  SHFL.BFLY PT, R173, R7, 0x1, 0x1f ;  /* 0x0c201f0007ad7f89 */ /* 0x000e2e00000e0000 */
[----:B------:R-:W1:Y:S08]  /*8830*/  MUFU.EX2 R177, R157 ;  /* 0x0000009d00b17308 */ /* 0x000e700000000800 */
[----:B------:R-:W-:Y:S08]  /*8840*/  MUFU.EX2 R161, R161 ;  /* 0x000000a100a17308 */ /* 0x000ff00000000800 */
[----:B------:R1:W-:Y:S01]  /*8850*/  MUFU.EX2 R157, R164 ;  /* 0x000000a4009d7308 */ /* 0x0003e20000000800 */
[----:B0-----:R-:W-:-:S05]  /*8860*/  FMNMX.FTZ R7, R7, R173, !PT ;  /* 0x000000ad07077209 */ /* 0x001fca0007810000 */
[C---:B------:R-:W-:Y:S01]  /*8870*/  FADD.FTZ R173, -R7.reuse, R8 ;  /* 0x0000000807ad7221 */ /* 0x040fe20000010100 */
[----:B------:R-:W-:Y:S01]  /*8880*/  FMUL.FTZ R8, R7, UR18 ;  /* 0x0000001207087c20 */ /* 0x000fe20008410000 */
[----:B-1----:R-:W-:Y:S02]  /*8890*/  F2FP.F16.F32.PACK_AB R164, R177, R174 ;  /* 0x000000aeb1a4723e */ /* 0x002fe400000000ff */
        /* <DEDUP_REMOVED lines=18> */
[----:B------:R-:W-:-:S04]  /*89c0*/  FFMA.FTZ R8, R172, UR18, -R8 ;  /* 0x00000012ac087c23 */ /* 0x000fc80008010808 */
[----:B------:R-:W2:Y:S01]  /*89d0*/  MUFU.EX2 R155, R155 ;  /* 0x0000009b009b7308 */ /* 0x000ea20000000800 */
        /* <DEDUP_REMOVED lines=8> */
[----:B-1----:R-:W-:Y:S01]  /*8a60*/  FFMA.FTZ R156, R173, R4, R160 ;  /* 0x00000004ad9c7223 */ /* 0x002fe200000100a0 */
[-C--:B------:R-:W-:Y:S01]  /*8a70*/  FMUL.FTZ R39, R39, R173.reuse ;  /* 0x000000ad27277220 */ /* 0x080fe20000410000 */
[-C--:B------:R-:W-:Y:S01]  /*8a80*/  FMUL.FTZ R42, R42, R173.reuse ;  /* 0x000000ad2a2a7220 */ /* 0x080fe20000410000 */
[-C--:B------:R-:W-:Y:S01]  /*8a90*/  FMUL.FTZ R43, R43, R173.reuse ;  /* 0x000000ad2b2b7220 */ /* 0x080fe20000410000 */
[-C--:B------:R-:W-:Y:S01]  /*8aa0*/  FMUL.FTZ R46, R46, R173.reuse ;  /* 0x000000ad2e2e7220 */ /* 0x080fe20000410000 */
[-C--:B------:R-:W-:Y:S01]  /*8ab0*/  FMUL.FTZ R47, R47, R173.reuse ;  /* 0x000000ad2f2f7220 */ /* 0x080fe20000410000 */
[-C--:B------:R-:W-:Y:S01]  /*8ac0*/  FMUL.FTZ R50, R50, R173.reuse ;  /* 0x000000ad32327220 */ /* 0x080fe20000410000 */
[----:B------:R1:W3:Y:S01]  /*8ad0*/  MUFU.EX2 R172, R153 ;  /* 0x0000009900ac7308 */ /* 0x0002e20000000800 */
[----:B0-----:R-:W-:Y:S01]  /*8ae0*/  FADD.FTZ R3, R13, R12 ;  /* 0x0000000c0d037221 */ /* 0x001fe20000010000 */
[----:B--2---:R-:W-:Y:S01]  /*8af0*/  FADD.FTZ R156, R155, R156 ;  /* 0x0000009c9b9c7221 */ /* 0x004fe20000010000 */
[-C--:B------:R-:W-:Y:S01]  /*8b00*/  FMUL.FTZ R51, R51, R173.reuse ;  /* 0x000000ad33337220 */ /* 0x080fe20000410000 */
[-C--:B------:R-:W-:Y:S01]  /*8b10*/  FMUL.FTZ R54, R54, R173.reuse ;  /* 0x000000ad36367220 */ /* 0x080fe20000410000 */
[----:B------:R-:W-:Y:S01]  /*8b20*/  FADD.FTZ R3, R14, R3 ;  /* 0x000000030e037221 */ /* 0x000fe20000010000 */
[-C--:B------:R-:W-:Y:S01]  /*8b30*/  FMUL.FTZ R55, R55, R173.reuse ;  /* 0x000000ad37377220 */ /* 0x080fe20000410000 */
[----:B------:R-:W-:Y:S01]  /*8b40*/  FMUL.FTZ R58, R58, R173 ;  /* 0x000000ad3a3a7220 */ /* 0x000fe20000410000 */
[----:B------:R-:W-:Y:S01]  /*8b50*/  MUFU.EX2 R159, R159 ;  /* 0x0000009f009f7308 */ /* 0x000fe20000000800 */
[----:B-1----:R-:W-:Y:S01]  /*8b60*/  F2FP.F16.F32.PACK_AB R153, R155, R160 ;  /* 0x000000a09b99723e */ /* 0x002fe200000000ff */
[----:B------:R-:W-:Y:S01]  /*8b70*/  FADD.FTZ R3, R15, R3 ;  /* 0x000000030f037221 */ /* 0x000fe20000010000 */
[----:B------:R-:W-:Y:S01]  /*8b80*/  F2FP.F16.F32.PACK_AB R160, R23, R21 ;  /* 0x0000001517a0723e */ /* 0x000fe200000000ff */
[-C--:B------:R-:W-:Y:S01]  /*8b90*/  FMUL.FTZ R59, R59, R173.reuse ;  /* 0x000000ad3b3b7220 */ /* 0x080fe20000410000 */
[-C--:B------:R-:W-:Y:S01]  /*8ba0*/  FMUL.FTZ R62, R62, R173.reuse ;  /* 0x000000ad3e3e7220 */ /* 0x080fe20000410000 */
[----:B------:R-:W-:Y:S01]  /*8bb0*/  FADD.FTZ R3, R20, R3 ;  /* 0x0000000314037221 */ /* 0x000fe20000010000 */
[-C--:B------:R-:W-:Y:S01]  /*8bc0*/  FMUL.FTZ R63, R63, R173.reuse ;  /* 0x000000ad3f3f7220 */ /* 0x080fe20000410000 */
[----:B------:R0:W1:Y:S01]  /*8bd0*/  MUFU.EX2 R155, R158 ;  /* 0x0000009e009b7308 */ /* 0x0000620000000800 */
[-C--:B------:R-:W-:Y:S01]  /*8be0*/  FMUL.FTZ R66, R66, R173.reuse ;  /* 0x000000ad42427220 */ /* 0x080fe20000410000 */
[----:B------:R-:W-:Y:S01]  /*8bf0*/  FADD.FTZ R3, R21, R3 ;  /* 0x0000000315037221 */ /* 0x000fe20000010000 */
[-C--:B------:R-:W-:Y:S01]  /*8c00*/  FMUL.FTZ R67, R67, R173.reuse ;  /* 0x000000ad43437220 */ /* 0x080fe20000410000 */
[-C--:B------:R-:W-:Y:S01]  /*8c10*/  FMUL.FTZ R70, R70, R173.reuse ;  /* 0x000000ad46467220 */ /* 0x080fe20000410000 */
[-C--:B------:R-:W-:Y:S01]  /*8c20*/  FMUL.FTZ R71, R71, R173.reuse ;  /* 0x000000ad47477220 */ /* 0x080fe20000410000 */
[----:B------:R-:W-:Y:S01]  /*8c30*/  FADD.FTZ R3, R23, R3 ;  /* 0x0000000317037221 */ /* 0x000fe20000010000 */
[----:B------:R-:W-:Y:S01]  /*8c40*/  FMUL.FTZ R74, R74, R173 ;  /* 0x000000ad4a4a7220 */ /* 0x000fe20000410000 */
[----:B------:R-:W-:Y:S01]  /*8c50*/  MUFU.EX2 R9, R9 ;  /* 0x0000000900097308 */ /* 0x000fe20000000800 */
[----:B0-----:R-:W-:-:S02]  /*8c60*/  IMAD.U32 R158, RZ, RZ, UR7 ;  /* 0x00000007ff9e7e24 */ /* 0x001fc4000f8e00ff */
[----:B------:R-:W-:Y:S01]  /*8c70*/  FADD.FTZ R3, R162, R3 ;  /* 0x00000003a2037221 */ /* 0x000fe20000010000 */
[----:B---3--:R-:W-:Y:S01]  /*8c80*/  F2FP.F16.F32.PACK_AB R162, R172, R162 ;  /* 0x000000a2aca2723e */ /* 0x008fe200000000ff */
[-C--:B------:R-:W-:Y:S01]  /*8c90*/  FMUL.FTZ R75, R75, R173.reuse ;  /* 0x000000ad4b4b7220 */ /* 0x080fe20000410000 */
[----:B------:R-:W-:Y:S02]  /*8ca0*/  @!P2 IMAD R158, R158, 0x40, R17 ;  /* 0x000000409e9ea824 */ /* 0x000fe400078e0211 */
[----:B------:R-:W-:Y:S01]  /*8cb0*/  FADD.FTZ R3, R172, R3 ;  /* 0x00000003ac037221 */ /* 0x000fe20000010000 */
[----:B------:R-:W-:Y:S01]  /*8cc0*/  FMUL.FTZ R78, R78, R173 ;  /* 0x000000ad4e4e7220 */ /* 0x000fe20000410000 */
[----:B------:R-:W-:Y:S01]  /*8cd0*/  MUFU.EX2 R4, R163 ;  /* 0x000000a300047308 */ /* 0x000fe20000000800 */
[----:B-1----:R-:W-:Y:S01]  /*8ce0*/  FADD.FTZ R156, R155, R156 ;  /* 0x0000009c9b9c7221 */ /* 0x002fe20000010000 */
[----:B------:R-:W-:Y:S01]  /*8cf0*/  @!P2 LEA R158, R158, UR41, 0x2 ;  /* 0x000000299e9eac11 */ /* 0x000fe2000f8e10ff */
[----:B------:R-:W-:Y:S01]  /*8d00*/  FADD.FTZ R3, R174, R3 ;  /* 0x00000003ae037221 */ /* 0x000fe20000010000 */
[C---:B------:R-:W-:Y:S01]  /*8d10*/  F2FP.F16.F32.PACK_AB R155, R159.reuse, R155 ;  /* 0x0000009b9f9b723e */ /* 0x040fe200000000ff */
[----:B------:R-:W-:Y:S01]  /*8d20*/  FADD.FTZ R12, R159, R156 ;  /* 0x0000009c9f0c7221 */ /* 0x000fe20000010000 */
[----:B------:R-:W-:Y:S01]  /*8d30*/  F2FP.F16.F32.PACK_AB R156, R14, R13 ;  /* 0x0000000d0e9c723e */ /* 0x000fe200000000ff */
[----:B------:R-:W-:Y:S01]  /*8d40*/  @!P2 STS [R158+0x38400], R10 ;  /* 0x0384000a9e00a388 */ /* 0x000fe20000000800 */
[----:B------:R-:W0:Y:S01]  /*8d50*/  MUFU.EX2 R175, R165 ;  /* 0x000000a500af7308 */ /* 0x000e220000000800 */
[----:B------:R-:W-:Y:S01]  /*8d60*/  FADD.FTZ R3, R177, R3 ;  /* 0x00000003b1037221 */ /* 0x000fe20000010000 */
[-C--:B------:R-:W-:Y:S01]  /*8d70*/  FMUL.FTZ R79, R79, R173.reuse ;  /* 0x000000ad4f4f7220 */ /* 0x080fe20000410000 */
[----:B------:R1:W-:Y:S01]  /*8d80*/  @!P2 STS [R158+0x38420], R173 ;  /* 0x038420ad9e00a388 */ /* 0x0003e20000000800 */
[-C--:B------:R-:W-:Y:S01]  /*8d90*/  FMUL.FTZ R82, R82, R173.reuse ;  /* 0x000000ad52527220 */ /* 0x080fe20000410000 */
[----:B------:R-:W-:Y:S01]  /*8da0*/  FADD.FTZ R3, R161, R3 ;  /* 0x00000003a1037221 */ /* 0x000fe20000010000 */
[-C--:B------:R-:W-:Y:S01]  /*8db0*/  FMUL.FTZ R83, R83, R173.reuse ;  /* 0x000000ad53537220 */ /* 0x080fe20000410000 */
[----:B------:R-:W-:Y:S01]  /*8dc0*/  BAR.SYNC.DEFER_BLOCKING 0xf, 0x100 ;  /* 0x03c4000000007b1d */ /* 0x000fe20000010000 */
[-C--:B------:R-:W-:Y:S01]  /*8dd0*/  FMUL.FTZ R86, R86, R173.reuse ;  /* 0x000000ad56567220 */ /* 0x080fe20000410000 */
[----:B------:R-:W-:Y:S01]  /*8de0*/  FADD.FTZ R3, R157, R3 ;  /* 0x000000039d037221 */ /* 0x000fe20000010000 */
[-C--:B------:R-:W-:Y:S01]  /*8df0*/  FMUL.FTZ R87, R87, R173.reuse ;  /* 0x000000ad57577220 */ /* 0x080fe20000410000 */
[-C--:B------:R-:W-:Y:S01]  /*8e00*/  FMUL.FTZ R90, R90, R173.reuse ;  /* 0x000000ad5a5a7220 */ /* 0x080fe20000410000 */
[----:B------:R-:W-:Y:S01]  /*8e10*/  FMUL.FTZ R91, R91, R173 ;  /* 0x000000ad5b5b7220 */ /* 0x000fe20000410000 */
[----:B------:R-:W-:Y:S01]  /*8e20*/  MUFU.EX2 R11, R11 ;  /* 0x0000000b000b7308 */ /* 0x000fe20000000800 */
[----:B-1----:R-:W-:Y:S01]  /*8e30*/  F2FP.F16.F32.PACK_AB R158, R20, R15 ;  /* 0x0000000f149e723e */ /* 0x002fe200000000ff */
[-C--:B------:R-:W-:Y:S01]  /*8e40*/  FMUL.FTZ R94, R94, R173.reuse ;  /* 0x000000ad5e5e7220 */ /* 0x080fe20000410000 */
[----:B------:R-:W-:Y:S01]  /*8e50*/  FMUL.FTZ R95, R95, R173 ;  /* 0x000000ad5f5f7220 */ /* 0x000fe20000410000 */
[----:B0-----:R-:W-:Y:S01]  /*8e60*/  F2FP.F16.F32.PACK_AB R159, R176, R175 ;  /* 0x000000afb09f723e */ /* 0x001fe200000000ff */
        /* <DEDUP_REMOVED lines=10> */
[----:B------:R-:W-:Y:S01]  /*8f10*/  FMUL.FTZ R115, R115, R173 ;  /* 0x000000ad73737220 */ /* 0x000fe20000410000 */
[----:B------:R-:W-:Y:S01]  /*8f20*/  MUFU.EX2 R13, R167 ;  /* 0x000000a7000d7308 */ /* 0x000fe20000000800 */
[----:B0-----:R-:W-:Y:S01]  /*8f30*/  F2FP.F16.F32.PACK_AB R166, R157, R161 ;  /* 0x000000a19da6723e */ /* 0x001fe200000000ff */
[----:B------:R-:W-:Y:S01]  /*8f40*/  FMUL.FTZ R118, R118, R173 ;  /* 0x000000ad76767220 */ /* 0x000fe20000410000 */
[----:B------:R-:W-:Y:S01]  /*8f50*/  F2FP.F16.F32.PACK_AB R157, R4, R9 ;  /* 0x00000009049d723e */ /* 0x000fe200000000ff */
[-C--:B------:R-:W-:Y:S01]  /*8f60*/  FMUL.FTZ R119, R119, R173.reuse ;  /* 0x000000ad77777220 */ /* 0x080fe20000410000 */
[-C--:B------:R-:W-:Y:S01]  /*8f70*/  FMUL.FTZ R122, R122, R173.reuse ;  /* 0x000000ad7a7a7220 */ /* 0x080fe20000410000 */
[-C--:B------:R-:W-:Y:S01]  /*8f80*/  FMUL.FTZ R123, R123, R173.reuse ;  /* 0x000000ad7b7b7220 */ /* 0x080fe20000410000 */
[----:B------:R-:W-:Y:S01]  /*8f90*/  FMUL.FTZ R126, R126, R173 ;  /* 0x000000ad7e7e7220 */ /* 0x000fe20000410000 */
[----:B------:R-:W0:Y:S01]  /*8fa0*/  MUFU.EX2 R168, R168 ;  /* 0x000000a800a87308 */ /* 0x000e220000000800 */
[----:B-1----:R-:W-:Y:S01]  /*8fb0*/  F2FP.F16.F32.PACK_AB R161, R178, R11 ;  /* 0x0000000bb2a1723e */ /* 0x002fe200000000ff */
        /* <DEDUP_REMOVED lines=13> */
[----:B------:R-:W-:Y:S01]  /*9090*/  FMUL.FTZ R151, R151, R173 ;  /* 0x000000ad97977220 */ /* 0x000fe20000410000 */
[----:B------:R-:W1:Y:S01]  /*90a0*/  MUFU.EX2 R170, R170 ;  /* 0x000000aa00aa7308 */ /* 0x000e620000000800 */
[----:B0-----:R-:W-:Y:S01]  /*90b0*/  F2FP.F16.F32.PACK_AB R163, R168, R13 ;  /* 0x0000000da8a3723e */ /* 0x001fe200000000ff */
[----:B------:R0:W-:Y:S01]  /*90c0*/  STSM.16.M88.4 [R184+0x36400], R152 ;  /* 0x03640098b8007844 */ /* 0x0001e20000000200 */
[----:B------:R-:W-:-:S03]  /*90d0*/  FADD.FTZ R12, R9, R12 ;  /* 0x0000000c090c7221 */ /* 0x000fc60000010000 */
[----:B------:R0:W-:Y:S01]  /*90e0*/  STSM.16.M88.4 [R187], R156 ;  /* 0x0000009cbb007844 */ /* 0x0001e20000000200 */
[----:B------:R-:W-:Y:S01]  /*90f0*/  FADD.FTZ R12, R4, R12 ;  /* 0x0000000c040c7221 */ /* 0x000fe20000010000 */
[----:B------:R-:W-:Y:S02]  /*9100*/  MUFU.EX2 R171, R171 ;  /* 0x000000ab00ab7308 */ /* 0x000fe40000000800 */
[----:B------:R0:W-:Y:S01]  /*9110*/  STSM.16.M88.4 [R185], R160 ;  /* 0x000000a0b9007844 */ /* 0x0001e20000000200 */
[----:B------:R-:W-:-:S04]  /*9120*/  FADD.FTZ R12, R175, R12 ;  /* 0x0000000caf0c7221 */ /* 0x000fc80000010000 */
[----:B------:R-:W-:Y:S01]  /*9130*/  FADD.FTZ R12, R176, R12 ;  /* 0x0000000cb00c7221 */ /* 0x000fe20000010000 */
[----:B------:R-:W2:Y:S01]  /*9140*/  MUFU.EX2 R8, R8 ;  /* 0x0000000800087308 */ /* 0x000ea20000000800 */
[----:B-1----:R-:W-:Y:S02]  /*9150*/  F2FP.F16.F32.PACK_AB R165, R170, R169 ;  /* 0x000000a9aaa5723e */ /* 0x002fe400000000ff */
[----:B------:R-:W-:-:S04]  /*9160*/  FADD.FTZ R12, R11, R12 ;  /* 0x0000000c0b0c7221 */ /* 0x000fc80000010000 */
[----:B------:R-:W-:-:S04]  /*9170*/  FADD.FTZ R12, R178, R12 ;  /* 0x0000000cb20c7221 */ /* 0x000fc80000010000 */
[----:B------:R-:W-:-:S04]  /*9180*/  FADD.FTZ R12, R13, R12 ;  /* 0x0000000c0d0c7221 */ /* 0x000fc80000010000 */
[----:B------:R-:W-:Y:S01]  /*9190*/  FADD.FTZ R12, R168, R12 ;  /* 0x0000000ca80c7221 */ /* 0x000fe20000010000 */
[----:B--2---:R-:W-:-:S03]  /*91a0*/  F2FP.F16.F32.PACK_AB R167, R8, R171 ;  /* 0x000000ab08a7723e */ /* 0x004fc600000000ff */
[----:B------:R-:W-:Y:S02]  /*91b0*/  FADD.FTZ R169, R169, R12 ;  /* 0x0000000ca9a97221 */ /* 0x000fe40000010000 */
[----:B------:R0:W-:Y:S01]  /*91c0*/  STSM.16.M88.4 [R186], R164 ;  /* 0x000000a4ba007844 */ /* 0x0001e20000000200 */
[----:B------:R-:W-:Y:S01]  /*91d0*/  WARPGROUP.ARRIVE ;  /* 0x00000000000079c5 */ /* 0x000fe20000000000 */
[----:B------:R-:W-:-:S04]  /*91e0*/  FADD.FTZ R170, R170, R169 ;  /* 0x000000a9aaaa7221 */ /* 0x000fc80000010000 */
[----:B------:R-:W-:Y:S01]  /*91f0*/  FADD.FTZ R171, R171, R170 ;  /* 0x000000aaabab7221 */ /* 0x000fe20000010000 */
[----:B------:R-:W-:Y:S01]  /*9200*/  HGMMA.64x256x16.F32 R24, R152, gdesc[UR8].tnspB, R24, gsb0 ;  /* 0x43e0000898187df0 */ /* 0x000fe20008000818 */
[----:B------:R-:W-:Y:S02]  /*9210*/  UMOV UR11, 0x40000040 ;  /* 0x40000040000b7882 */ /* 0x000fe40000000000 */
[----:B------:R-:W-:Y:S01]  /*9220*/  FADD.FTZ R4, R8, R171 ;  /* 0x000000ab08047221 */ /* 0x000fe20000010000 */
[----:B------:R-:W-:Y:S02]  /*9230*/  WARPGROUP.DEPBAR.LE gsb0, 0x0 ;  /* 0x00008000000079c5 */ /* 0x000fe40000010000 */
[----:B------:R-:W-:-:S15]  /*9240*/  WARPGROUP.ARRIVE ;  /* 0x00000000000079c5 */ /* 0x000fde0000000000 */
[----:B------:R-:W-:-:S07]  /*9250*/  NOP ;  /* 0x0000000000007918 */ /* 0x000fce0000000000 */
        /* <DEDUP_REMOVED lines=18> */
[----:B-1----:R-:W1:Y:S02]  /*9380*/  FENCE.VIEW.ASYNC.S ;  /* 0x00000000000073c6 */ /* 0x002e640000000000 */
[----:B-1----:R-:W-:Y:S01]  /*9390*/  NOP ;  /* 0x0000000000007918 */ /* 0x002fe20000000000 */
[----:B------:R-:W-:Y:S06]  /*93a0*/  BAR.ARV 0xe, 0x100 ;  /* 0x0384000000007b1d */ /* 0x000fec0000002000 */
[----:B0-----:R-:W-:Y:S05]  /*93b0*/  @!P0 BRA `(.L_x_4233) ;  /* 0x0000000000048947 */ /* 0x001fea0003800000 */
[----:B------:R-:W-:Y:S01]  /*93c0*/  BPT.TRAP 0x1 ;  /* 0x000000040000795c */ /* 0x000fe20000300000 */
.L_x_4233:
[----:B------:R-:W-:Y:S01]  /*93d0*/  UIADD3 UR5, UR5, 0x38860, URZ ;  /* 0x0003886005057890 */ /* 0x000fe2000fffe03f */
[----:B------:R-:W-:Y:S01]  /*93e0*/  IMAD.MOV.U32 R8, RZ, RZ, R7 ;  /* 0x000000ffff087224 */ /* 0x000fe200078e0007 */
[----:B------:R-:W-:Y:S01]  /*93f0*/  UMOV UR7, UR36 ;  /* 0x0000002400077c82 */ /* 0x000fe20008000000 */
[----:B------:R-:W-:Y:S01]  /*9400*/  IMAD.MOV.U32 R9, RZ, RZ, R6 ;  /* 0x000000ffff097224 */ /* 0x000fe200078e0006 */
[----:B------:R-:W-:-:S09]  /*9410*/  UPRMT UR5, UR40, 0x654, UR5 ;  /* 0x0000065428057896 */ /* 0x000fd20008000005 */
[----:B------:R-:W-:Y:S01]  /*9420*/  SYNCS.ARRIVE.TRANS64.RED.A1T0 RZ, [UR5], RZ ;  /* 0x000000ffffff79a7 */ /* 0x000fe20008100405 */
[----:B------:R-:W-:Y:S05]  /*9430*/  @P1 BRA `(.L_x_4234) ;  /* 0xffffffd000881947 */ /* 0x000fea000383ffff */
.L_x_4223:
[----:B------:R-:W0:Y:S01]  /*9440*/  SHFL.BFLY PT, R0, R3, 0x2, 0x1f ;  /* 0x0c401f0003007f89 */ /* 0x000e2200000e0000 */
[----:B------:R-:W-:Y:S01]  /*9450*/  IMAD.MOV.U32 R152, RZ, RZ, -0x800000 ;  /* 0xff800000ff987424 */ /* 0x000fe200078e00ff */
[----:B------:R-:W-:Y:S02]  /*9460*/  UIADD3 UR37, UR37, 0x1, URZ ;  /* 0x0000000125257890 */ /* 0x000fe4000fffe03f */
[----:B------:R-:W1:Y:S01]  /*9470*/  SHFL.BFLY PT, R5, R4, 0x2, 0x1f ;  /* 0x0c401f0004057f89 */ /* 0x000e6200000e0000 */
[----:B------:R-:W-:Y:S08]  /*9480*/  BAR.ARV 0x8, 0x100 ;  /* 0x0204000000007b1d */ /* 0x000ff00000002000 */
[----:B------:R-:W-:Y:S01]  /*9490*/  BAR.SYNC.DEFER_BLOCKING 0xf, 0x100 ;  /* 0x03c4000000007b1d */ /* 0x000fe20000010000 */
[----:B0-----:R-:W-:Y:S01]  /*94a0*/  FADD.FTZ R9, R0, R3 ;  /* 0x0000000300097221 */ /* 0x001fe20000010000 */
[----:B------:R-:W-:-:S02]  /*94b0*/  IMAD.MOV.U32 R3, RZ, RZ, -0x800000 ;  /* 0xff800000ff037424 */ /* 0x000fc400078e00ff */
[----:B-1----:R-:W-:Y:S02]  /*94c0*/  FADD.FTZ R10, R5, R4 ;  /* 0x00000004050a7221 */ /* 0x002fe40000010000 */
[----:B------:R-:W0:Y:S01]  /*94d0*/  SHFL.BFLY PT, R0, R9, 0x1, 0x1f ;  /* 0x0c201f0009007f89 */ /* 0x000e2200000e0000 */
[----:B------:R-:W-:-:S03]  /*94e0*/  IMAD.MOV.U32 R4, RZ, RZ, RZ ;  /* 0x000000ffff047224 */ /* 0x000fc600078e00ff */
[----:B------:R-:W1:Y:S01]  /*94f0*/  SHFL.BFLY PT, R11, R10, 0x1, 0x1f ;  /* 0x0c201f000a0b7f89 */ /* 0x000e6200000e0000 */
[----:B0-----:R-:W-:Y:S01]  /*9500*/  FADD.FTZ R5, R9, R0 ;  /* 0x0000000009057221 */ /* 0x001fe20000010000 */
[----:B------:R-:W-:Y:S02]  /*9510*/  IMAD.U32 R9, RZ, RZ, UR18 ;  /* 0x00000012ff097e24 */ /* 0x000fe4000f8e00ff */
[----:B-1----:R-:W-:Y:S02]  /*9520*/  FADD.FTZ R8, R10, R11 ;  /* 0x0000000b0a087221 */ /* 0x002fe40000010000 */
[----:B------:R-:W-:Y:S01]  /*9530*/  FSETP.NE.FTZ.AND P0, PT, R5, RZ, PT ;  /* 0x000000ff0500720b */ /* 0x000fe20003f15000 */
[----:B------:R-:W-:Y:S02]  /*9540*/  IMAD.U32 R11, RZ, RZ, UR18 ;  /* 0x00000012ff0b7e24 */ /* 0x000fe4000f8e00ff */
[----:B------:R-:W-:-:S10]  /*9550*/  FSETP.NE.FTZ.AND P1, PT, R8, RZ, PT ;  /* 0x000000ff0800720b */ /* 0x000fd40003f35000 */
[----:B------:R-:W0:Y:S01]  /*9560*/  @P0 MUFU.LG2 R12, R5 ;  /* 0x00000005000c0308 */ /* 0x000e220000000c00 */
[----:B------:R-:W-:Y:S02]  /*9570*/  @P0 FMUL.FTZ R11, R11, 0.69314718246459960938 ;  /* 0x3f3172180b0b0820 */ /* 0x000fe40000410000 */
[----:B------:R-:W-:-:S05]  /*9580*/  @P1 FMUL.FTZ R9, R9, 0.69314718246459960938 ;  /* 0x3f31721809091820 */ /* 0x000fca0000410000 */
[----:B------:R-:W1:Y:S08]  /*9590*/  @P1 MUFU.LG2 R0, R8 ;  /* 0x0000000800001308 */ /* 0x000e700000000c00 */
[----:B------:R-:W2:Y:S01]  /*95a0*/  @P0 MUFU.RCP R4, R5 ;  /* 0x0000000500040308 */ /* 0x000ea20000001000 */
[----:B0-----:R-:W-:-:S04]  /*95b0*/  @P0 FMUL.FTZ R12, R12, 0.69314718246459960938 ;  /* 0x3f3172180c0c0820 */ /* 0x001fc80000410000 */
[----:B------:R-:W-:Y:S01]  /*95c0*/  @P0 FFMA.FTZ R3, R11, R6, R12 ;  /* 0x000000060b030223 */ /* 0x000fe2000001000c */
[----:B------:R-:W-:Y:S01]  /*95d0*/  ISETP.NE.AND P0, PT, R19, RZ, PT ;  /* 0x000000ff1300720c */ /* 0x000fe20003f05270 */
[----:B------:R-:W-:Y:S01]  /*95e0*/  IMAD.U32 R6, RZ, RZ, UR36 ;  /* 0x00000024ff067e24 */ /* 0x000fe2000f8e00ff */
[----:B------:R-:W-:Y:S01]  /*95f0*/  UIADD3 UR36, UR36, 0x1, URZ ;  /* 0x0000000124247890 */ /* 0x000fe2000fffe03f */
[----:B-1----:R-:W-:-:S03]  /*9600*/  @P1 FMUL.FTZ R0, R0, 0.69314718246459960938 ;  /* 0x3f31721800001820 */ /* 0x002fc60000410000 */
[----:B------:R-:W-:Y:S01]  /*9610*/  UISETP.NE.AND UP0, UPT, UR36, 0x2, UPT ;  /* 0x000000022400788c */ /* 0x000fe2000bf05270 */
[----:B------:R-:W-:Y:S01]  /*9620*/  @P1 FFMA.FTZ R152, R9, R7, R0 ;  /* 0x0000000709981223 */ /* 0x000fe20000010000 */
[----:B------:R-:W-:Y:S02]  /*9630*/  IMAD.MOV.U32 R0, RZ, RZ, RZ ;  /* 0x000000ffff007224 */ /* 0x000fe400078e00ff */
[----:B------:R-:W-:Y:S01]  /*9640*/  USEL UR4, URZ, 0x1, UP0 ;  /* 0x000000013f047887 */ /* 0x000fe20008000000 */
[-C--:B--2---:R-:W-:Y:S01]  /*9650*/  FMUL.FTZ R24, R24, R4.reuse ;  /* 0x0000000418187220 */ /* 0x084fe20000410000 */
[-C--:B------:R-:W-:Y:S01]  /*9660*/  FMUL.FTZ R25, R25, R4.reuse ;  /* 0x0000000419197220 */ /* 0x080fe20000410000 */
[----:B------:R-:W-:Y:S01]  /*9670*/  @!P0 IMAD R6, R6, 0x40, R17 ;  /* 0x0000004006068824 */ /* 0x000fe200078e0211 */
[----:B------:R-:W0:Y:S01]  /*9680*/  @P1 MUFU.RCP R0, R8 ;  /* 0x0000000800001308 */ /* 0x000e220000001000 */
[-C--:B------:R-:W-:Y:S01]  /*9690*/  FMUL.FTZ R28, R28, R4.reuse ;  /* 0x000000041c1c7220 */ /* 0x080fe20000410000 */
[-C--:B------:R-:W-:Y:S01]  /*96a0*/  FMUL.FTZ R29, R29, R4.reuse ;  /* 0x000000041d1d7220 */ /* 0x080fe20000410000 */
[-C--:B------:R-:W-:Y:S01]  /*96b0*/  FMUL.FTZ R32, R32, R4.reuse ;  /* 0x0000000420207220 */ /* 0x080fe20000410000 */
[----:B------:R-:W-:Y:S01]  /*96c0*/  @!P0 LEA R7, R6, UR41, 0x2 ;  /* 0x0000002906078c11 */ /* 0x000fe2000f8e10ff */
[-C--:B------:R-:W-:Y:S01]  /*96d0*/  FMUL.FTZ R33, R33, R4.reuse ;  /* 0x0000000421217220 */ /* 0x080fe20000410000 */
        /* <DEDUP_REMOVED lines=11> */
[----:B0-----:R1:W-:Y:S01]  /*9790*/  @!P0 STS [R7+0x38420], R0 ;  /* 0x0384200007008388 */ /* 0x0013e20000000800 */
        /* <DEDUP_REMOVED lines=113> */
[----:B------:R-:W-:Y:S01]  /*9eb0*/  LOP3.LUT R2, R2, UR4, RZ, 0x3c, !PT ;  /* 0x0000000402027c12 */ /* 0x000fe2000f8e3cff */
[----:B------:R-:W-:Y:S01]  /*9ec0*/  USEL UR36, UR36, URZ, UP0 ;  /* 0x0000003f24247287 */ /* 0x000fe20008000000 */
[----:B-1----:R-:W-:Y:S11]  /*9ed0*/  BAR.ARV 0xe, 0x100 ;  /* 0x0384000000007b1d */ /* 0x002ff60000002000 */
.L_x_4204:
[----:B------:R-:W0:Y:S08]  /*9ee0*/  S2UR UR40, SR_CgaCtaId ;  /* 0x00000000002879c3 */ /* 0x000e300000008800 */
[----:B------:R-:W-:Y:S06]  /*9ef0*/  BAR.SYNC.DEFER_BLOCKING 0x5, 0x180 ;  /* 0x0146000000007b1d */ /* 0x000fec0000010000 */
[----:B------:R-:W-:Y:S01]  /*9f00*/  UMOV UR41, 0x400 ;  /* 0x0000040000297882 */ /* 0x000fe20000000000 */
[----:B------:R-:W-:Y:S01]  /*9f10*/  BSSY B0, `(.L_x_4235) ;  /* 0x000048a000007945 */ /* 0x000fe20003800000 */
[----:B0-----:R-:W-:-:S09]  /*9f20*/  ULEA UR41, UR40, UR41, 0x18 ;  /* 0x0000002928297291 */ /* 0x001fd2000f8ec03f */
[----:B------:R-:W0:Y:S02]  /*9f30*/  LDS.128 R4, [UR41+0x388d0] ;  /* 0x0388d029ff047984 */ /* 0x000e240008000c00 */
[----:B0-----:R-:W-:Y:S02]  /*9f40*/  R2UR UR4, R5 ;  /* 0x00000000050472ca */ /* 0x001fe400000e0000 */
[----:B------:R-:W-:Y:S01]  /*9f50*/  R2UR UR5, R7 ;  /* 0x00000000070572ca */ /* 0x000fe200000e0000 */
[----:B------:R-:W-:Y:S06]  /*9f60*/  BAR.ARV 0x4, 0x180 ;  /* 0x0106000000007b1d */ /* 0x000fec0000002000 */
[----:B------:R-:W-:Y:S08]  /*9f70*/  @P0 BRA `(.L_x_4236) ;  /* 0x0000003800440947 */ /* 0x000ff00003800000 */
[----:B------:R-:W2:Y:S01]  /*9f80*/  LDL R0, [R1+0x30] ;  /* 0x0000300001007983 */ /* 0x000ea20000100800 */
[----:B------:R-:W0:Y:S01]  /*9f90*/  S2UR UR8, SR_SWINHI ;  /* 0x00000000000879c3 */ /* 0x000e220000002f00 */
[----:B------:R-:W-:Y:S01]  /*9fa0*/  F2FP.F16.F32.PACK_AB R23, R71, R70 ;  /* 0x000000464717723e */ /* 0x000fe200000000ff */
[----:B------:R-:W-:Y:S01]  /*9fb0*/  UMOV UR6, UR41 ;  /* 0x0000002900067c82 */ /* 0x000fe20008000000 */
[----:B0-----:R-:W-:Y:S01]  /*9fc0*/  UMOV UR7, UR8 ;  /* 0x0000000800077c82 */ /* 0x001fe20008000000 */
[----:B------:R-:W-:Y:S02]  /*9fd0*/  IMAD.U32 R4, RZ, RZ, UR6 ;  /* 0x00000006ff047e24 */ /* 0x000fe4000f8e00ff */
[----:B------:R-:W-:Y:S01]  /*9fe0*/  IMAD.U32 R5, RZ, RZ, UR7 ;  /* 0x00000007ff057e24 */ /* 0x000fe2000f8e00ff */
[----:B------:R-:W-:Y:S01]  /*9ff0*/  ULDC.64 UR6, c[0x0][0xd08] ;  /* 0x0003420000067ab9 */ /* 0x000fe20000000a00 */
[----:B------:R-:W-:Y:S01]  /*a000*/  BAR.SYNC.DEFER_BLOCKING 0x1, 0x100 ;  /* 0x0044000000007b1d */ /* 0x000fe20000010000 */
[----:B--2---:R-:W-:-:S03]  /*a010*/  IMAD.WIDE R20, R0, 0x2, R4 ;  /* 0x0000000200147825 */ /* 0x004fc600078e0204 */
[C---:B------:R-:W-:Y:S02]  /*a020*/  IADD3 R9, P6, R20.reuse, 0x6060, RZ ;  /* 0x0000606014097810 */ /* 0x040fe40007fde0ff */
[C---:B------:R-:W-:Y:S02]  /*a030*/  IADD3 R12, P1, R20.reuse, 0x6020, RZ ;  /* 0x00006020140c7810 */ /* 0x040fe40007f3e0ff */
[----:B------:R-:W-:Y:S02]  /*a040*/  LOP3.LUT R8, R9, 0x380, RZ, 0xc0, !PT ;  /* 0x0000038009087812 */ /* 0x000fe400078ec0ff */
[----:B------:R-:W-:Y:S02]  /*a050*/  IADD3 R10, P0, R20, 0x6040, RZ ;  /* 0x00006040140a7810 */ /* 0x000fe40007f1e0ff */
[----:B------:R-:W-:Y:S02]  /*a060*/  SHF.R.U64 R8, R8, 0x3, RZ ;  /* 0x0000000308087819 */ /* 0x000fe400000012ff */
[----:B------:R-:W-:-:S02]  /*a070*/  LOP3.LUT R13, R12, 0x380, RZ, 0xc0, !PT ;  /* 0x000003800c0d7812 */ /* 0x000fc400078ec0ff */
[----:B------:R-:W-:Y:S01]  /*a080*/  LOP3.LUT R8, R8, R9, RZ, 0x3c, !PT ;  /* 0x0000000908087212 */ /* 0x000fe200078e3cff */
[----:B------:R-:W-:Y:S01]  /*a090*/  IMAD.X R9, RZ, RZ, R21, P6 ;  /* 0x000000ffff097224 */ /* 0x000fe200030e0615 */
[----:B------:R-:W-:Y:S02]  /*a0a0*/  LOP3.LUT R11, R10, 0x380, RZ, 0xc0, !PT ;  /* 0x000003800a0b7812 */ /* 0x000fe400078ec0ff */
[----:B------:R-:W-:Y:S02]  /*a0b0*/  LOP3.LUT R0, R20, 0x380, RZ, 0xc0, !PT ;  /* 0x0000038014007812 */ /* 0x000fe400078ec0ff */
[----:B------:R-:W-:Y:S02]  /*a0c0*/  SHF.R.U64 R13, R13, 0x3, RZ ;  /* 0x000000030d0d7819 */ /* 0x000fe400000012ff */
[----:B------:R-:W-:Y:S02]  /*a0d0*/  SHF.R.U64 R11, R11, 0x3, RZ ;  /* 0x000000030b0b7819 */ /* 0x000fe400000012ff */
[----:B------:R-:W-:-:S02]  /*a0e0*/  SHF.R.U64 R0, R0, 0x3, RZ ;  /* 0x0000000300007819 */ /* 0x000fc400000012ff */
[----:B------:R-:W-:Y:S01]  /*a0f0*/  LOP3.LUT R12, R13, R12, RZ, 0x3c, !PT ;  /* 0x0000000c0d0c7212 */ /* 0x000fe200078e3cff */
[--C-:B------:R-:W-:Y:S01]  /*a100*/  IMAD.X R13, RZ, RZ, R21.reuse, P1 ;  /* 0x000000ffff0d7224 */ /* 0x100fe200008e0615 */
[----:B------:R-:W-:Y:S01]  /*a110*/  MOV R165, R8 ;  /* 0x0000000800a57202 */ /* 0x000fe20000000f00 */
[--C-:B------:R-:W-:Y:S01]  /*a120*/  IMAD.MOV.U32 R9, RZ, RZ, R21.reuse ;  /* 0x000000ffff097224 */ /* 0x100fe200078e0015 */
[----:B------:R-:W-:Y:S01]  /*a130*/  LOP3.LUT R10, R11, R10, RZ, 0x3c, !PT ;  /* 0x0000000a0b0a7212 */ /* 0x000fe200078e3cff */
[----:B------:R-:W-:Y:S01]  /*a140*/  IMAD.X R11, RZ, RZ, R21, P0 ;  /* 0x000000ffff0b7224 */ /* 0x000fe200000e0615 */
[----:B------:R-:W-:Y:S02]  /*a150*/  LOP3.LUT R8, R0, R20, RZ, 0x3c, !PT ;  /* 0x0000001400087212 */ /* 0x000fe400078e3cff */
[----:B------:R-:W-:Y:S02]  /*a160*/  IADD3 R162, P0, R20, 0x2060, RZ ;  /* 0x0000206014a27810 */ /* 0x000fe40007f1e0ff */
[----:B------:R-:W-:-:S02]  /*a170*/  MOV R153, R12 ;  /* 0x0000000c00997202 */ /* 0x000fc40000000f00 */
[----:B------:R-:W-:Y:S02]  /*a180*/  MOV R12, R8 ;  /* 0x00000008000c7202 */ /* 0x000fe40000000f00 */
[----:B------:R-:W0:Y:S01]  /*a190*/  LDC R9, c[0x0][0xbd4] ;  /* 0x0002f500ff097b82 */ /* 0x000e220000000800 */
[----:B------:R-:W-:Y:S02]  /*a1a0*/  LOP3.LUT R163, R162, 0x380, RZ, 0xc0, !PT ;  /* 0x00000380a2a37812 */ /* 0x000fe400078ec0ff */
[----:B------:R-:W-:Y:S02]  /*a1b0*/  ISETP.NE.AND P1, PT, R22, RZ, PT ;  /* 0x000000ff1600720c */ /* 0x000fe40003f25270 */
[----:B------:R-:W-:Y:S02]  /*a1c0*/  SHF.R.U64 R163, R163, 0x3, RZ ;  /* 0x00000003a3a37819 */ /* 0x000fe400000012ff */
[C---:B------:R-:W-:Y:S02]  /*a1d0*/  IADD3 R154, P3, R20.reuse, 0x4060, RZ ;  /* 0x00004060149a7810 */ /* 0x040fe40007f7e0ff */
[----:B------:R-:W-:Y:S01]  /*a1e0*/  LOP3.LUT R162, R163, R162, RZ, 0x3c, !PT ;  /* 0x000000a2a3a27212 */ /* 0x000fe200078e3cff */
[----:B------:R-:W-:Y:S01]  /*a1f0*/  IMAD.X R163, RZ, RZ, R21, P0 ;  /* 0x000000ffffa37224 */ /* 0x000fe200000e0615 */
[----:B------:R-:W-:-:S02]  /*a200*/  IADD3 R8, P0, R20, 0x2040, RZ ;  /* 0x0000204014087810 */ /* 0x000fc40007f1e0ff */
[----:B------:R-:W-:Y:S02]  /*a210*/  LOP3.LUT R155, R154, 0x380, RZ, 0xc0, !PT ;  /* 0x000003809a9b7812 */ /* 0x000fe400078ec0ff */
[----:B------:R-:W-:Y:S02]  /*a220*/  LOP3.LUT R0, R8, 0x380, RZ, 0xc0, !PT ;  /* 0x0000038008007812 */ /* 0x000fe400078ec0ff */
[----:B------:R-:W-:Y:S02]  /*a230*/  SHF.R.U64 R155, R155, 0x3, RZ ;  /* 0x000000039b9b7819 */ /* 0x000fe400000012ff */
[----:B------:R-:W-:Y:S02]  /*a240*/  SHF.R.U64 R0, R0, 0x3, RZ ;  /* 0x0000000300007819 */ /* 0x000fe400000012ff */
[----:B------:R-:W-:Y:S01]  /*a250*/  LOP3.LUT R154, R155, R154, RZ, 0x3c, !PT ;  /* 0x0000009a9b9a7212 */ /* 0x000fe200078e3cff */
[----:B------:R-:W-:Y:S01]  /*a260*/  IMAD.X R155, RZ, RZ, R21, P3 ;  /* 0x000000ffff9b7224 */ /* 0x000fe200018e0615 */
[----:B------:R-:W-:-:S02]  /*a270*/  LOP3.LUT R8, R0, R8, RZ, 0x3c, !PT ;  /* 0x0000000800087212 */ /* 0x000fc400078e3cff */
[----:B0-----:R-:W-:Y:S01]  /*a280*/  SEL R0, R22, R9, P1 ;  /* 0x0000000916007207 */ /* 0x001fe20000800000 */
[----:B------:R-:W-:Y:S01]  /*a290*/  IMAD.X R9, RZ, RZ, R21, P0 ;  /* 0x000000ffff097224 */ /* 0x000fe200000e0615 */
[----:B------:R-:W-:Y:S02]  /*a2a0*/  MOV R154, R154 ;  /* 0x0000009a009a7202 */ /* 0x000fe40000000f00 */
[----:B------:R-:W-:Y:S02]  /*a2b0*/  MOV R164, R10 ;  /* 0x0000000a00a47202 */ /* 0x000fe40000000f00 */
[----:B------:R-:W-:Y:S02]  /*a2c0*/  MOV R18, R8 ;  /* 0x0000000800127202 */ /* 0x000fe40000000f00 */
[----:B------:R-:W-:Y:S02]  /*a2d0*/  IADD3 R8, P0, R20, 0x2020, RZ ;  /* 0x0000202014087810 */ /* 0x000fe40007f1e0ff */
[----:B------:R-:W-:-:S02]  /*a2e0*/  F2FP.F16.F32.PACK_AB R10, R29, R28 ;  /* 0x0000001c1d0a723e */ /* 0x000fc400000000ff */
[----:B------:R-:W-:Y:S02]  /*a2f0*/  LOP3.LUT R9, R8, 0x380, RZ, 0xc0, !PT ;  /* 0x0000038008097812 */ /* 0x000fe400078ec0ff */
[----:B------:R-:W-:Y:S02]  /*a300*/  F2FP.F16.F32.PACK_AB R11, R31, R30 ;  /* 0x0000001e1f0b723e */ /* 0x000fe400000000ff */
[----:B------:R-:W-:Y:S02]  /*a310*/  SHF.R.U64 R9, R9, 0x3, RZ ;  /* 0x0000000309097819 */ /* 0x000fe400000012ff */
[----:B------:R-:W-:Y:S02]  /*a320*/  IADD3 R14, P2, R20, 0x6000, RZ ;  /* 0x00006000140e7810 */ /* 0x000fe40007f5e0ff */
[----:B------:R-:W-:Y:S01]  /*a330*/  LOP3.LUT R8, R9, R8, RZ, 0x3c, !PT ;  /* 0x0000000809087212 */ /* 0x000fe200078e3cff */
[----:B------:R-:W-:Y:S01]  /*a340*/  IMAD.X R9, RZ, RZ, R21, P0 ;  /* 0x000000ffff097224 */ /* 0x000fe200000e0615 */
[----:B------:R-:W-:-:S02]  /*a350*/  LOP3.LUT R15, R14, 0x380, RZ, 0xc0, !PT ;  /* 0x000003800e0f7812 */ /* 0x000fc400078ec0ff */
[----:B------:R-:W-:Y:S02]  /*a360*/  F2FP.F16.F32.PACK_AB R13, R35, R34 ;  /* 0x00000022230d723e */ /* 0x000fe400000000ff */
[----:B------:R-:W-:Y:S02]  /*a370*/  MOV R155, R8 ;  /* 0x00000008009b7202 */ /* 0x000fe40000000f00 */
[----:B------:R-:W-:Y:S02]  /*a380*/  F2FP.F16.F32.PACK_AB R8, R25, R24 ;  /* 0x000000181908723e */ /* 0x000fe400000000ff */
[----:B------:R-:W-:Y:S02]  /*a390*/  F2FP.F16.F32.PACK_AB R9, R27, R26 ;  /* 0x0000001a1b09723e */ /* 0x000fe400000000ff */
[----:B------:R-:W-:Y:S02]  /*a3a0*/  SHF.R.U64 R15, R15, 0x3, RZ ;  /* 0x000000030f0f7819 */ /* 0x000fe400000012ff */
[C---:B------:R-:W-:Y:S01]  /*a3b0*/  IADD3 R156, P4, R20.reuse, 0x4040, RZ ;  /* 0x00004040149c7810 */ /* 0x040fe20007f9e0ff */
[----:B------:R0:W-:Y:S01]  /*a3c0*/  STSM.16.M88.4 [R12], R8 ;  /* 0x000000080c007844 */ /* 0x0001e20000000200 */
[----:B------:R-:W-:Y:S01]  /*a3d0*/  LOP3.LUT R14, R15, R14, RZ, 0x3c, !PT ;  /* 0x0000000e0f0e7212 */ /* 0x000fe200078e3cff */
[----:B------:R-:W-:Y:S01]  /*a3e0*/  IMAD.X R15, RZ, RZ, R21, P2 ;  /* 0x000000ffff0f7224 */ /* 0x000fe200010e0615 */
[----:B------:R-:W-:-:S02]  /*a3f0*/  IADD3 R158, P5, R20, 0x4020, RZ ;  /* 0x00004020149e7810 */ /* 0x000fc40007fbe0ff */
[----:B------:R-:W-:Y:S02]  /*a400*/  IADD3 R160, P6, R20, 0x4000, RZ ;  /* 0x0000400014a07810 */ /* 0x000fe40007fde0ff */
[----:B------:R-:W-:Y:S02]  /*a410*/  MOV R7, R14 ;  /* 0x0000000e00077202 */ /* 0x000fe40000000f00 */
[----:B------:R-:W-:Y:S02]  /*a420*/  F2FP.F16.F32.PACK_AB R14, R37, R36 ;  /* 0x00000024250e723e */ /* 0x000fe400000000ff */
[----:B------:R-:W-:Y:S02]  /*a430*/  F2FP.F16.F32.PACK_AB R15, R39, R38 ;  /* 0x00000026270f723e */ /* 0x000fe400000000ff */
[----:B------:R-:W-:Y:S02]  /*a440*/  LOP3.LUT R157, R156, 0x380, RZ, 0xc0, !PT ;  /* 0x000003809c9d7812 */ /* 0x000fe400078ec0ff */
[----:B------:R-:W-:-:S02]  /*a450*/  LOP3.LUT R159, R158, 0x380, RZ, 0xc0, !PT ;  /* 0x000003809e9f7812 */ /* 0x000fc400078ec0ff */
[----:B0-----:R-:W-:Y:S02]  /*a460*/  IADD3 R8, P0, R20, 0x20, RZ ;  /* 0x0000002014087810 */ /* 0x001fe40007f1e0ff */
[----:B------:R-:W-:Y:S02]  /*a470*/  F2FP.F16.F32.PACK_AB R12, R33, R32 ;  /* 0x00000020210c723e */ /* 0x000fe400000000ff */
[----:B------:R-:W-:Y:S02]  /*a480*/  LOP3.LUT R9, R8, 0x380, RZ, 0xc0, !PT ;  /* 0x0000038008097812 */ /* 0x000fe400078ec0ff */
[----:B------:R-:W-:Y:S02]  /*a490*/  F2FP.F16.F32.PACK_AB R10, R45, R44 ;  /* 0x0000002c2d0a723e */ /* 0x000fe400000000ff */
[----:B------:R-:W-:Y:S02]  /*a4a0*/  SHF.R.U64 R9, R9, 0x3, RZ ;  /* 0x0000000309097819 */ /* 0x000fe400000012ff */
[----:B------:R-:W-:-:S02]  /*a4b0*/  F2FP.F16.F32.PACK_AB R11, R47, R46 ;  /* 0x0000002e2f0b723e */ /* 0x000fc400000000ff */
[----:B------:R-:W-:Y:S01]  /*a4c0*/  LOP3.LUT R8, R9, R8, RZ, 0x3c, !PT ;  /* 0x0000000809087212 */ /* 0x000fe200078e3cff */
[--C-:B------:R-:W-:Y:S01]  /*a4d0*/  IMAD.X R9, RZ, RZ, R21.reuse, P0 ;  /* 0x000000ffff097224 */ /* 0x100fe200000e0615 */
[----:B------:R-:W-:Y:S02]  /*a4e0*/  LOP3.LUT R161, R160, 0x380, RZ, 0xc0, !PT ;  /* 0x00000380a0a17812 */ /* 0x000fe400078ec0ff */
[----:B------:R-:W-:Y:S02]  /*a4f0*/  SHF.R.U64 R157, R157, 0x3, RZ ;  /* 0x000000039d9d7819 */ /* 0x000fe400000012ff */
[----:B------:R-:W-:Y:S02]  /*a500*/  MOV R8, R8 ;  /* 0x0000000800087202 */ /* 0x000fe40000000f00 */
[----:B------:R-:W-:Y:S02]  /*a510*/  SHF.R.U64 R159, R159, 0x3, RZ ;  /* 0x000000039f9f7819 */ /* 0x000fe400000012ff */
[----:B------:R-:W-:Y:S01]  /*a520*/  SHF.R.U64 R161, R161, 0x3, RZ ;  /* 0x00000003a1a17819 */ /* 0x000fe200000012ff */
[----:B------:R0:W-:Y:S01]  /*a530*/  STSM.16.M88.4 [R8], R12 ;  /* 0x0000000c08007844 */ /* 0x0001e20000000200 */
[----:B------:R-:W-:Y:S01]  /*a540*/  LOP3.LUT R156, R157, R156, RZ, 0x3c, !PT ;  /* 0x0000009c9d9c7212 */ /* 0x000fe200078e3cff */
[--C-:B------:R-:W-:Y:S01]  /*a550*/  IMAD.X R157, RZ, RZ, R21.reuse, P4 ;  /* 0x000000ffff9d7224 */ /* 0x100fe200020e0615 */
[----:B------:R-:W-:Y:S01]  /*a560*/  LOP3.LUT R158, R159, R158, RZ, 0x3c, !PT ;  /* 0x0000009e9f9e7212 */ /* 0x000fe200078e3cff */
[--C-:B------:R-:W-:Y:S01]  /*a570*/  IMAD.X R159, RZ, RZ, R21.reuse, P5 ;  /* 0x000000ffff9f7224 */ /* 0x100fe200028e0615 */
[----:B------:R-:W-:Y:S01]  /*a580*/  LOP3.LUT R160, R161, R160, RZ, 0x3c, !PT ;  /* 0x000000a0a1a07212 */ /* 0x000fe200078e3cff */
[----:B------:R-:W-:Y:S01]  /*a590*/  IMAD.X R161, RZ, RZ, R21, P6 ;  /* 0x000000ffffa17224 */ /* 0x000fe200030e0615 */
[----:B------:R-:W-:-:S02]  /*a5a0*/  MOV R162, R162 ;  /* 0x000000a200a27202 */ /* 0x000fc40000000f00 */
[----:B------:R-:W-:Y:S02]  /*a5b0*/  MOV R158, R158 ;  /* 0x0000009e009e7202 */ /* 0x000fe40000000f00 */
[----:B------:R-:W-:Y:S02]  /*a5c0*/  MOV R160, R160 ;  /* 0x000000a000a07202 */ /* 0x000fe40000000f00 */
[----:B------:R-:W-:Y:S02]  /*a5d0*/  MOV R156, R156 ;  /* 0x0000009c009c7202 */ /* 0x000fe40000000f00 */
[----:B0-----:R-:W-:Y:S02]  /*a5e0*/  IADD3 R8, P0, R20, 0x40, RZ ;  /* 0x0000004014087810 */ /* 0x001fe40007f1e0ff */
[----:B------:R-:W-:Y:S02]  /*a5f0*/  F2FP.F16.F32.PACK_AB R13, R59, R58 ;  /* 0x0000003a3b0d723e */ /* 0x000fe400000000ff */
[----:B------:R-:W-:-:S02]  /*a600*/  LOP3.LUT R9, R8, 0x380, RZ, 0xc0, !PT ;  /* 0x0000038008097812 */ /* 0x000fc400078ec0ff */
[----:B------:R-:W-:Y:S02]  /*a610*/  F2FP.F16.F32.PACK_AB R14, R61, R60 ;  /* 0x0000003c3d0e723e */ /* 0x000fe400000000ff */
[----:B------:R-:W-:Y:S02]  /*a620*/  SHF.R.U64 R9, R9, 0x3, RZ ;  /* 0x0000000309097819 */ /* 0x000fe400000012ff */
[----:B------:R-:W-:Y:S02]  /*a630*/  F2FP.F16.F32.PACK_AB R15, R63, R62 ;  /* 0x0000003e3f0f723e */ /* 0x000fe400000000ff */
[----:B------:R-:W-:Y:S01]  /*a640*/  LOP3.LUT R8, R9, R8, RZ, 0x3c, !PT ;  /* 0x0000000809087212 */ /* 0x000fe200078e3cff */
[----:B------:R-:W-:-:S05]  /*a650*/  IMAD.X R9, RZ, RZ, R21, P0 ;  /* 0x000000ffff097224 */ /* 0x000fca00000e0615 */
[----:B------:R-:W-:Y:S02]  /*a660*/  MOV R12, R8 ;  /* 0x00000008000c7202 */ /* 0x000fe40000000f00 */
[----:B------:R-:W-:Y:S02]  /*a670*/  F2FP.F16.F32.PACK_AB R8, R41, R40 ;  /* 0x000000282908723e */ /* 0x000fe400000000ff */
[----:B------:R-:W-:-:S05]  /*a680*/  F2FP.F16.F32.PACK_AB R9, R43, R42 ;  /* 0x0000002a2b09723e */ /* 0x000fca00000000ff */
[----:B------:R0:W-:Y:S02]  /*a690*/  STSM.16.M88.4 [R12], R8 ;  /* 0x000000080c007844 */ /* 0x0001e40000000200 */
[C---:B0-----:R-:W-:Y:S02]  /*a6a0*/  IADD3 R8, P0, R20.reuse, 0x2000, RZ ;  /* 0x0000200014087810 */ /* 0x041fe40007f1e0ff */
[----:B------:R-:W-:Y:S02]  /*a6b0*/  IADD3 R10, P1, R20, 0x60, RZ ;  /* 0x00000060140a7810 */ /* 0x000fe40007f3e0ff */
[----:B------:R-:W-:Y:S02]  /*a6c0*/  LOP3.LUT R9, R8, 0x380, RZ, 0xc0, !PT ;  /* 0x0000038008097812 */ /* 0x000fe400078ec0ff */
[----:B------:R-:W-:Y:S02]  /*a6d0*/  F2FP.F16.F32.PACK_AB R11, R55, R54 ;  /* 0x00000036370b723e */ /* 0x000fe400000000ff */
[----:B------:R-:W-:-:S02]  /*a6e0*/  SHF.R.U64 R9, R9, 0x3, RZ ;  /* 0x0000000309097819 */ /* 0x000fc400000012ff */
[----:B------:R-:W-:Y:S02]  /*a6f0*/  F2FP.F16.F32.PACK_AB R12, R57, R56 ;  /* 0x00000038390c723e */ /* 0x000fe400000000ff */
[----:B------:R-:W-:Y:S01]  /*a700*/  LOP3.LUT R8, R9, R8, RZ, 0x3c, !PT ;  /* 0x0000000809087212 */ /* 0x000fe200078e3cff */
[--C-:B------:R-:W-:Y:S01]  /*a710*/  IMAD.X R9, RZ, RZ, R21.reuse, P0 ;  /* 0x000000ffff097224 */ /* 0x100fe200000e0615 */
[----:B------:R-:W-:Y:S01]  /*a720*/  ISETP.NE.U32.AND P0, PT, RZ, UR6, PT ;  /* 0x00000006ff007c0c */ /* 0x000fe2000bf05070 */
[----:B------:R-:W-:-:S03]  /*a730*/  IMAD.X R21, RZ, RZ, R21, P1 ;  /* 0x000000ffff157224 */ /* 0x000fc600008e0615 */
[----:B------:R-:W-:Y:S02]  /*a740*/  MOV R22, R8 ;  /* 0x0000000800167202 */ /* 0x000fe40000000f00 */
[----:B------:R-:W-:Y:S02]  /*a750*/  LOP3.LUT R8, R10, 0x380, RZ, 0xc0, !PT ;  /* 0x000003800a087812 */ /* 0x000fe400078ec0ff */
[----:B------:R-:W-:Y:S02]  /*a760*/  F2FP.F16.F32.PACK_AB R9, R51, R50 ;  /* 0x000000323309723e */ /* 0x000fe400000000ff */
[----:B------:R-:W-:Y:S02]  /*a770*/  SHF.R.U64 R8, R8, 0x3, RZ ;  /* 0x0000000308087819 */ /* 0x000fe400000012ff */
[----:B------:R-:W-:Y:S02]  /*a780*/  ISETP.NE.AND.EX P0, PT, RZ, UR7, PT, P0 ;  /* 0x00000007ff007c0c */ /* 0x000fe4000bf05300 */
[----:B------:R-:W-:-:S02]  /*a790*/  LOP3.LUT R20, R8, R10, RZ, 0x3c, !PT ;  /* 0x0000000a08147212 */ /* 0x000fc400078e3cff */
[----:B------:R-:W-:Y:S02]  /*a7a0*/  F2FP.F16.F32.PACK_AB R8, R49, R48 ;  /* 0x000000303108723e */ /* 0x000fe400000000ff */
[----:B------:R-:W-:Y:S02]  /*a7b0*/  MOV R20, R20 ;  /* 0x0000001400147202 */ /* 0x000fe40000000f00 */
[----:B------:R-:W-:Y:S02]  /*a7c0*/  F2FP.F16.F32.PACK_AB R10, R53, R52 ;  /* 0x00000034350a723e */ /* 0x000fe400000000ff */
[----:B------:R-:W-:-:S03]  /*a7d0*/  F2FP.F16.F32.PACK_AB R21, R67, R66 ;  /* 0x000000424315723e */ /* 0x000fc600000000ff */
[----:B------:R0:W-:Y:S04]  /*a7e0*/  STSM.16.M88.4 [R20], R8 ;  /* 0x0000000814007844 */ /* 0x0001e80000000200 */
[----:B------:R1:W-:Y:S01]  /*a7f0*/  STSM.16.M88.4 [R22], R12 ;  /* 0x0000000c16007844 */ /* 0x0003e20000000200 */
[----:B0-----:R-:W-:Y:S02]  /*a800*/  F2FP.F16.F32.PACK_AB R20, R65, R64 ;  /* 0x000000404114723e */ /* 0x001fe400000000ff */
[----:B------:R-:W-:Y:S02]  /*a810*/  F2FP.F16.F32.PACK_AB R8, R73, R72 ;  /* 0x000000484908723e */ /* 0x000fe400000000ff */
[----:B-1----:R-:W-:Y:S02]  /*a820*/  F2FP.F16.F32.PACK_AB R22, R69, R68 ;  /* 0x000000444516723e */ /* 0x002fe400000000ff */
[----:B------:R-:W-:-:S02]  /*a830*/  F2FP.F16.F32.PACK_AB R9, R75, R74 ;  /* 0x0000004a4b09723e */ /* 0x000fc400000000ff */
[----:B------:R-:W-:Y:S01]  /*a840*/  F2FP.F16.F32.PACK_AB R10, R77, R76 ;  /* 0x0000004c4d0a723e */ /* 0x000fe200000000ff */
[----:B------:R0:W-:Y:S01]  /*a850*/  STSM.16.M88.4 [R155], R20 ;  /* 0x000000149b007844 */ /* 0x0001e20000000200 */
[----:B------:R-:W-:Y:S02]  /*a860*/  F2FP.F16.F32.PACK_AB R11, R79, R78 ;  /* 0x0000004e4f0b723e */ /* 0x000fe400000000ff */
[----:B------:R-:W-:Y:S02]  /*a870*/  F2FP.F16.F32.PACK_AB R12, R81, R80 ;  /* 0x00000050510c723e */ /* 0x000fe400000000ff */
[----:B------:R-:W-:Y:S01]  /*a880*/  F2FP.F16.F32.PACK_AB R13, R83, R82 ;  /* 0x00000052530d723e */ /* 0x000fe200000000ff */
[----:B------:R1:W-:Y:S01]  /*a890*/  STSM.16.M88.4 [R18], R8 ;  /* 0x0000000812007844 */ /* 0x0003e20000000200 */
[----:B------:R-:W-:Y:S02]  /*a8a0*/  F2FP.F16.F32.PACK_AB R14, R85, R84 ;  /* 0x00000054550e723e */ /* 0x000fe400000000ff */
[----:B------:R-:W-:-:S05]  /*a8b0*/  F2FP.F16.F32.PACK_AB R15, R87, R86 ;  /* 0x00000056570f723e */ /* 0x000fca00000000ff */
[----:B------:R2:W-:Y:S01]  /*a8c0*/  STSM.16.M88.4 [R162], R12 ;  /* 0x0000000ca2007844 */ /* 0x0005e20000000200 */
[----:B0-----:R-:W-:Y:S02]  /*a8d0*/  F2FP.F16.F32.PACK_AB R20, R89, R88 ;  /* 0x000000585914723e */ /* 0x001fe400000000ff */
[----:B------:R-:W-:Y:S02]  /*a8e0*/  F2FP.F16.F32.PACK_AB R21, R91, R90 ;  /* 0x0000005a5b15723e */ /* 0x000fe400000000ff */
[----:B------:R-:W-:Y:S02]  /*a8f0*/  F2FP.F16.F32.PACK_AB R22, R93, R92 ;  /* 0x0000005c5d16723e */ /* 0x000fe400000000ff */
[----:B------:R-:W-:Y:S02]  /*a900*/  F2FP.F16.F32.PACK_AB R23, R95, R94 ;  /* 0x0000005e5f17723e */ /* 0x000fe400000000ff */
[----:B-1----:R-:W-:Y:S02]  /*a910*/  F2FP.F16.F32.PACK_AB R8, R97, R96 ;  /* 0x000000606108723e */ /* 0x002fe400000000ff */
[----:B------:R-:W-:Y:S01]  /*a920*/  F2FP.F16.F32.PACK_AB R9, R99, R98 ;  /* 0x000000626309723e */ /* 0x000fe200000000ff */
[----:B------:R0:W-:Y:S01]  /*a930*/  STSM.16.M88.4 [R160], R20 ;  /* 0x00000014a0007844 */ /* 0x0001e20000000200 */
[----:B------:R-:W-:-:S02]  /*a940*/  F2FP.F16.F32.PACK_AB R10, R101, R100 ;  /* 0x00000064650a723e */ /* 0x000fc400000000ff */
[----:B------:R-:W-:Y:S02]  /*a950*/  F2FP.F16.F32.PACK_AB R11, R103, R102 ;  /* 0x00000066670b723e */ /* 0x000fe400000000ff */
[----:B--2---:R-:W-:Y:S02]  /*a960*/  F2FP.F16.F32.PACK_AB R12, R105, R104 ;  /* 0x00000068690c723e */ /* 0x004fe400000000ff */
[----:B------:R-:W-:Y:S01]  /*a970*/  F2FP.F16.F32.PACK_AB R13, R107, R106 ;  /* 0x0000006a6b0d723e */ /* 0x000fe200000000ff */
[----:B------:R1:W-:Y:S01]  /*a980*/  STSM.16.M88.4 [R158], R8 ;  /* 0x000000089e007844 */ /* 0x0003e20000000200 */
[----:B------:R-:W-:Y:S02]  /*a990*/  F2FP.F16.F32.PACK_AB R14, R109, R108 ;  /* 0x0000006c6d0e723e */ /* 0x000fe400000000ff */
[----:B------:R-:W-:Y:S02]  /*a9a0*/  F2FP.F16.F32.PACK_AB R15, R111, R110 ;  /* 0x0000006e6f0f723e */ /* 0x000fe400000000ff */
[----:B0-----:R-:W-:-:S03]  /*a9b0*/  F2FP.F16.F32.PACK_AB R20, R113, R112 ;  /* 0x000000707114723e */ /* 0x001fc600000000ff */
[----:B------:R0:W-:Y:S01]  /*a9c0*/  STSM.16.M88.4 [R156], R12 ;  /* 0x0000000c9c007844 */ /* 0x0001e20000000200 */
        /* <DEDUP_REMOVED lines=8> */
[----:B0-----:R-:W-:Y:S02]  /*aa50*/  F2FP.F16.F32.PACK_AB R12, R129, R128 ;  /* 0x00000080810c723e */ /* 0x001fe400000000ff */
[----:B------:R-:W-:Y:S01]  /*aa60*/  F2FP.F16.F32.PACK_AB R13, R131, R130 ;  /* 0x00000082830d723e */ /* 0x000fe200000000ff */
[----:B------:R0:W-:Y:S01]  /*aa70*/  STSM.16.M88.4 [R7], R8 ;  /* 0x0000000807007844 */ /* 0x0001e20000000200 */
[----:B------:R-:W-:Y:S02]  /*aa80*/  F2FP.F16.F32.PACK_AB R14, R133, R132 ;  /* 0x00000084850e723e */ /* 0x000fe400000000ff */
[----:B------:R-:W-:Y:S02]  /*aa90*/  F2FP.F16.F32.PACK_AB R15, R135, R134 ;  /* 0x00000086870f723e */ /* 0x000fe400000000ff */
[----:B-1----:R-:W-:-:S03]  /*aaa0*/  F2FP.F16.F32.PACK_AB R20, R137, R136 ;  /* 0x000000888914723e */ /* 0x002fc600000000ff */
[----:B------:R1:W-:Y:S01]  /*aab0*/  STSM.16.M88.4 [R153], R12 ;  /* 0x0000000c99007844 */ /* 0x0003e20000000200 */
[----:B------:R-:W-:Y:S02]  /*aac0*/  F2FP.F16.F32.PACK_AB R21, R139, R138 ;  /* 0x0000008a8b15723e */ /* 0x000fe400000000ff */
[----:B------:R-:W-:Y:S02]  /*aad0*/  F2FP.F16.F32.PACK_AB R22, R141, R140 ;  /* 0x0000008c8d16723e */ /* 0x000fe400000000ff */
[----:B------:R-:W-:Y:S02]  /*aae0*/  F2FP.F16.F32.PACK_AB R23, R143, R142 ;  /* 0x0000008e8f17723e */ /* 0x000fe400000000ff */
[----:B0-----:R-:W-:Y:S02]  /*aaf0*/  F2FP.F16.F32.PACK_AB R8, R145, R144 ;  /* 0x000000909108723e */ /* 0x001fe400000000ff */
[----:B------:R-:W-:Y:S01]  /*ab00*/  F2FP.F16.F32.PACK_AB R9, R147, R146 ;  /* 0x000000929309723e */ /* 0x000fe200000000ff */
[----:B------:R-:W-:Y:S01]  /*ab10*/  STSM.16.M88.4 [R164], R20 ;  /* 0x00000014a4007844 */ /* 0x000fe20000000200 */
[----:B------:R-:W-:-:S02]  /*ab20*/  F2FP.F16.F32.PACK_AB R10, R149, R148 ;  /* 0x00000094950a723e */ /* 0x000fc400000000ff */
[----:B------:R-:W-:Y:S01]  /*ab30*/  F2FP.F16.F32.PACK_AB R11, R151, R150 ;  /* 0x00000096970b723e */ /* 0x000fe200000000ff */
[C---:B-1----:R-:W-:Y:S01]  /*ab40*/  IMAD.SHL.U32 R13, R188.reuse, 0x4, RZ ;  /* 0x00000004bc0d7824 */ /* 0x042fe200078e00ff */
[----:B------:R-:W-:-:S03]  /*ab50*/  SHF.L.U64.HI R7, R188, 0x2, R196 ;  /* 0x00000002bc077819 */ /* 0x000fc600000102c4 */
[----:B------:R0:W-:Y:S02]  /*ab60*/  STSM.16.M88.4 [R165], R8 ;  /* 0x00000008a5007844 */ /* 0x0001e40000000200 */
[----:B0-----:R-:W0:Y:S08]  /*ab70*/  LDC.64 R10, c[0x0][0xd00] ;  /* 0x00034000ff0a7b82 */ /* 0x001e300000000a00 */
[----:B------:R-:W-:Y:S01]  /*ab80*/  BAR.SYNC.DEFER_BLOCKING 0x1, 0x100 ;  /* 0x0044000000007b1d */ /* 0x000fe20000010000 */
[----:B------:R-:W-:-:S04]  /*ab90*/  @P0 IADD3 R8, P2, R13, UR6, RZ ;  /* 0x000000060d080c10 */ /* 0x000fc8000ff5e0ff */
[----:B------:R-:W-:Y:S02]  /*aba0*/  @P0 IADD3.X R9, R7, UR7, RZ, P2, !PT ;  /* 0x0000000707090c10 */ /* 0x000fe400097fe4ff */
[----:B0-----:R-:W-:-:S04]  /*abb0*/  ISETP.NE.U32.AND P1, PT, R10, RZ, PT ;  /* 0x000000ff0a00720c */ /* 0x001fc80003f25070 */
[----:B------:R0:W2:Y:S01]  /*abc0*/  @P0 LDG.E R9, desc[UR44][R8.64] ;  /* 0x0000002c08090981 */ /* 0x0000a2000c1e1900 */
[----:B------:R-:W-:Y:S02]  /*abd0*/  IADD3 R12, P2, R13, R10, RZ ;  /* 0x0000000a0d0c7210 */ /* 0x000fe40007f5e0ff */
[----:B------:R-:W-:-:S03]  /*abe0*/  ISETP.NE.AND.EX P1, PT, R11, RZ, PT, P1 ;  /* 0x000000ff0b00720c */ /* 0x000fc60003f25310 */
[----:B------:R-:W-:Y:S02]  /*abf0*/  IMAD.X R13, R7, 0x1, R11, P2 ;  /* 0x00000001070d7824 */ /* 0x000fe400010e060b */
[----:B0-----:R-:W-:-:S08]  /*ac00*/  IMAD.MOV.U32 R8, RZ, RZ, RZ ;  /* 0x000000ffff087224 */ /* 0x001fd000078e00ff */
[----:B------:R0:W5:Y:S01]  /*ac10*/  @P1 LDG.E R8, desc[UR44][R12.64] ;  /* 0x0000002c0c081981 */ /* 0x000162000c1e1900 */
[----:B------:R-:W-:Y:S01]  /*ac20*/  ULDC UR6, c[0x0][0xb88] ;  /* 0x0002e20000067ab9 */ /* 0x000fe20000000800 */
[----:B--2---:R-:W-:Y:S01]  /*ac30*/  @P0 R2UR UR6, R9 ;  /* 0x00000000090602ca */ /* 0x004fe200000e0000 */
[----:B0-----:R-:W-:-:S14]  /*ac40*/  @P0 BRA `(.L_x_4237) ;  /* 0x0000000000180947 */ /* 0x001fdc0003800000 */
[----:B------:R-:W-:Y:S05]  /*ac50*/  @!P1 BRA `(.L_x_4237) ;  /* 0x0000000000149947 */ /* 0x000fea0003800000 */
[----:B------:R-:W2:Y:S04]  /*ac60*/  LDG.E R7, desc[UR44][R12.64] ;  /* 0x0000002c0c077981 */ /* 0x000ea8000c1e1900 */
[----:B------:R-:W3:Y:S01]  /*ac70*/  LDG.E R9, desc[UR44][R12.64+0x4] ;  /* 0x0000042c0c097981 */ /* 0x000ee2000c1e1900 */
[----:B--2---:R-:W-:Y:S02]  /*ac80*/  R2UR UR7, R7 ;  /* 0x00000000070772ca */ /* 0x004fe400000e0000 */
[----:B---3--:R-:W-:-:S13]  /*ac90*/  R2UR UR6, R9 ;  /* 0x00000000090672ca */ /* 0x008fda00000e0000 */
[----:B------:R-:W-:-:S12]  /*aca0*/  UIADD3 UR6, -UR7, UR6, URZ ;  /* 0x0000000607067290 */ /* 0x000fd8000fffe13f */
.L_x_4237:
[----:B------:R-:W0:Y:S02]  /*acb0*/  SHFL.IDX PT, R7, R228, RZ, 0x1f ;  /* 0x00001fffe4077589 */ /* 0x000e2400000e0000 */
[----:B0-----:R-:W-:Y:S02]  /*acc0*/  ISETP.NE.AND P0, PT, R7, RZ, PT ;  /* 0x000000ff0700720c */ /* 0x001fe40003f05270 */
[----:B-----5:R-:W-:-:S11]  /*acd0*/  SHF.R.S32.HI R7, RZ, 0x1f, R8 ;  /* 0x0000001fff077819 */ /* 0x020fd60000011408 */
[----:B------:R-:W-:Y:S05]  /*ace0*/  @P0 BRA `(.L_x_4238) ;  /* 0x0000000400040947 */ /* 0x000fea0003800000 */
[----:B------:R-:W2:Y:S04]  /*acf0*/  LDL R23, [R1+0x28] ;  /* 0x0000280001177983 */ /* 0x000ea80000100800 */
[----:B------:R-:W3:Y:S04]  /*ad00*/  LDL R155, [R1+0x2c] ;  /* 0x00002c00019b7983 */ /* 0x000ee80000100800 */
[----:B------:R-:W4:Y:S01]  /*ad10*/  LDL R154, [R1+0x4] ;  /* 0x00000400019a7983 */ /* 0x000f220000100800 */
[----:B------:R-:W-:Y:S01]  /*ad20*/  IMAD.MOV.U32 R9, RZ, RZ, 0xab8 ;  /* 0x00000ab8ff097424 */ /* 0x000fe200078e00ff */
[----:B------:R-:W-:Y:S01]  /*ad30*/  ISETP.GT.AND P1, PT, R0, 0x1, PT ;  /* 0x000000010000780c */ /* 0x000fe20003f24270 */
[----:B------:R-:W0:Y:S01]  /*ad40*/  LDC R153, c[0x0][0xce8] ;  /* 0x00033a00ff997b82 */ /* 0x000e220000000800 */
[----:B------:R-:W-:Y:S01]  /*ad50*/  ISETP.NE.U32.AND P0, PT, R10, RZ, PT ;  /* 0x000000ff0a00720c */ /* 0x000fe20003f05070 */
[----:B------:R-:W-:Y:S01]  /*ad60*/  IMAD.U32 R22, RZ, RZ, UR42 ;  /* 0x0000002aff167e24 */ /* 0x000fe2000f8e00ff */
[----:B------:R-:W-:-:S02]  /*ad70*/  SEL R9, R9, 0xa78, P1 ;  /* 0x00000a7809097807 */ /* 0x000fc40000800000 */
[----:B------:R-:W-:-:S03]  /*ad80*/  ISETP.NE.AND.EX P0, PT, R11, RZ, PT, P0 ;  /* 0x000000ff0b00720c */ /* 0x000fc60003f05300 */
[----:B------:R-:W1:Y:S01]  /*ad90*/  LDC.64 R12, c[0x0][R9+0x220] ;  /* 0x00008800090c7b82 */ /* 0x000e620000000a00 */
[----:B------:R-:W-:Y:S02]  /*ada0*/  SEL R20, R188, RZ, !P0 ;  /* 0x000000ffbc147207 */ /* 0x000fe40004000000 */
[----:B------:R-:W-:-:S05]  /*adb0*/  SEL R18, R196, RZ, !P0 ;  /* 0x000000ffc4127207 */ /* 0x000fca0004000000 */
[----:B------:R-:W5:Y:S01]  /*adc0*/  LDC.64 R14, c[0x0][R9+0x218] ;  /* 0x00008600090e7b82 */ /* 0x000f620000000a00 */
[----:B0-----:R-:W-:Y:S01]  /*add0*/  ISETP.NE.AND P0, PT, R153, 0x1, PT ;  /* 0x000000019900780c */ /* 0x001fe20003f05270 */
[----:B-1----:R-:W-:-:S04]  /*ade0*/  IMAD R13, R13, R20, RZ ;  /* 0x000000140d0d7224 */ /* 0x002fc800078e02ff */
[C---:B------:R-:W-:Y:S02]  /*adf0*/  IMAD R18, R12.reuse, R18, R13 ;  /* 0x000000120c127224 */ /* 0x040fe400078e020d */
[----:B------:R-:W-:-:S04]  /*ae00*/  IMAD.WIDE.U32 R12, R12, R20, RZ ;  /* 0x000000140c0c7225 */ /* 0x000fc800078e00ff */
[-C--:B-----5:R-:W-:Y:S02]  /*ae10*/  IMAD R20, R15, R189.reuse, RZ ;  /* 0x000000bd0f147224 */ /* 0x0a0fe400078e02ff */
[----:B------:R-:W-:-:S04]  /*ae20*/  IMAD.WIDE.U32 R14, R14, R189, RZ ;  /* 0x000000bd0e0e7225 */ /* 0x000fc800078e00ff */
[----:B------:R-:W-:Y:S01]  /*ae30*/  IMAD.IADD R18, R13, 0x1, R18 ;  /* 0x000000010d127824 */ /* 0x000fe200078e0212 */
[----:B------:R-:W-:Y:S01]  /*ae40*/  IADD3 R21, P2, P3, R12, R14, R8 ;  /* 0x0000000e0c157210 */ /* 0x000fe20007b5e008 */
[----:B------:R-:W0:Y:S01]  /*ae50*/  @P0 LDC R13, c[0x0][0xcec] ;  /* 0x00033b00ff0d0b82 */ /* 0x000e220000000800 */
[----:B------:R-:W-:-:S05]  /*ae60*/  IMAD.IADD R20, R15, 0x1, R20 ;  /* 0x000000010f147824 */ /* 0x000fca00078e0214 */
[----:B------:R-:W-:Y:S02]  /*ae70*/  IADD3.X R18, R18, R20, R7, P2, P3 ;  /* 0x0000001412127210 */ /* 0x000fe400017e6407 */
[----:B------:R-:W1:Y:S01]  /*ae80*/  @P0 LDC R12, c[0x0][0xcf0] ;  /* 0x00033c00ff0c0b82 */ /* 0x000e620000000800 */
[----:B--2---:R-:W-:Y:S01]  /*ae90*/  IMAD R22, R22, 0x40, R23 ;  /* 0x0000004016167824 */ /* 0x004fe200078e0217 */
[----:B------:R-:W-:-:S03]  /*aea0*/  SEL R23, R195, RZ, P1 ;  /* 0x000000ffc3177207 */ /* 0x000fc60000800000 */
[----:B0-----:R-:W-:-:S04]  /*aeb0*/  @P0 IMAD.HI.U32 R13, R22, R13, RZ ;  /* 0x0000000d160d0227 */ /* 0x001fc800078e00ff */
[----:B------:R-:W-:Y:S01]  /*aec0*/  IMAD.MOV.U32 R20, RZ, RZ, R22 ;  /* 0x000000ffff147224 */ /* 0x000fe200078e0016 */
[----:B-1----:R-:W-:Y:S02]  /*aed0*/  @P0 SHF.R.U32.HI R20, RZ, R12, R13 ;  /* 0x0000000cff140219 */ /* 0x002fe4000001160d */
[----:B------:R-:W0:Y:S02]  /*aee0*/  LDC.64 R12, c[0x0][R9+0x228] ;  /* 0x00008a00090c7b82 */ /* 0x000e240000000a00 */
[----:B0-----:R-:W-:-:S04]  /*aef0*/  IMAD.WIDE.U32 R14, R12, R23, RZ ;  /* 0x000000170c0e7225 */ /* 0x001fc800078e00ff */
[----:B------:R-:W-:Y:S01]  /*af00*/  IMAD R12, R13, R23, RZ ;  /* 0x000000170d0c7224 */ /* 0x000fe200078e02ff */
[----:B------:R-:W-:Y:S01]  /*af10*/  IADD3 R14, P0, P2, R20, R21, R14 ;  /* 0x00000015140e7210 */ /* 0x000fe20007a1e00e */
[--C-:B------:R-:W-:Y:S01]  /*af20*/  IMAD.MOV R21, RZ, RZ, -R20.reuse ;  /* 0x000000ffff157224 */ /* 0x100fe200078e0a14 */
[----:B------:R-:W-:Y:S01]  /*af30*/  SHF.R.S32.HI R20, RZ, 0x1f, R20 ;  /* 0x0000001fff147819 */ /* 0x000fe20000011414 */
[----:B------:R-:W-:Y:S02]  /*af40*/  IMAD.IADD R15, R15, 0x1, R12 ;  /* 0x000000010f0f7824 */ /* 0x000fe400078e020c */
[----:B------:R0:W1:Y:S01]  /*af50*/  LDC.64 R12, c[0x0][R9+0x210] ;  /* 0x00008400090c7b82 */ /* 0x0000620000000a00 */
[----:B------:R-:W-:Y:S02]  /*af60*/  IMAD R21, R153, R21, R22 ;  /* 0x0000001599157224 */ /* 0x000fe400078e0216 */
[----:B------:R-:W-:Y:S01]  /*af70*/  IADD3.X R15, R20, R18, R15, P0, P2 ;  /* 0x00000012140f7210 */ /* 0x000fe200007e440f */
[----:B------:R-:W-:-:S02]  /*af80*/  IMAD.U32 R18, RZ, RZ, UR42 ;  /* 0x0000002aff127e24 */ /* 0x000fc4000f8e00ff */
[----:B0-----:R-:W-:Y:S02]  /*af90*/  SHF.R.S32.HI R9, RZ, 0x1f, R21 ;  /* 0x0000001fff097819 */ /* 0x001fe40000011415 */
[----:B------:R-:W-:Y:S02]  /*afa0*/  IMAD R18, R18, 0x40, R17 ;  /* 0x0000004012127824 */ /* 0x000fe400078e0211 */
[-C--:B-1----:R-:W-:Y:S02]  /*afb0*/  IMAD R13, R13, R21.reuse, RZ ;  /* 0x000000150d0d7224 */ /* 0x082fe400078e02ff */
[----:B------:R-:W-:-:S04]  /*afc0*/  IMAD.WIDE.U32 R14, R12, R21, R14 ;  /* 0x000000150c0e7225 */ /* 0x000fc800078e000e */
[----:B------:R-:W-:Y:S02]  /*afd0*/  IMAD R9, R12, R9, R13 ;  /* 0x000000090c097224 */ /* 0x000fe400078e020d */
[----:B------:R-:W0:Y:S02]  /*afe0*/  LDC.64 R12, c[0x0][0xca8] ;  /* 0x00032a00ff0c7b82 */ /* 0x000e240000000a00 */
[----:B------:R-:W-:-:S06]  /*aff0*/  IMAD.IADD R9, R15, 0x1, R9 ;  /* 0x000000010f097824 */ /* 0x000fcc00078e0209 */
[----:B0-----:R-:W0:Y:S08]  /*b000*/  @!P1 LDC R12, c[0x0][0xc50] ;  /* 0x00031400ff0c9b82 */ /* 0x001e300000000800 */
[----:B------:R-:W1:Y:S01]  /*b010*/  @!P1 LDC R13, c[0x0][0xc54] ;  /* 0x00031500ff0d9b82 */ /* 0x000e620000000800 */
[----:B0-----:R-:W-:Y:S01]  /*b020*/  LEA R15, P0, R14, R12, 0x2 ;  /* 0x0000000c0e0f7211 */ /* 0x001fe200078010ff */
[----:B---3--:R-:W-:-:S03]  /*b030*/  IMAD.MOV R12, RZ, RZ, -R155 ;  /* 0x000000ffff0c7224 */ /* 0x008fc600078e0a9b */
[----:B-1----:R-:W-:Y:S02]  /*b040*/  LEA.HI.X R9, R14, R13, R9, 0x2, P0 ;  /* 0x0000000d0e097211 */ /* 0x002fe400000f1409 */
[----:B----4-:R-:W-:Y:S01]  /*b050*/  ISETP.NE.AND P0, PT, R154, R12, PT ;  /* 0x0000000c9a00720c */ /* 0x010fe20003f05270 */
[----:B------:R-:W-:Y:S04]  /*b060*/  SHFL.IDX PT, R14, R15, 0x1, 0x1c1f ;  /* 0x003c1f000f0e7f89 */ /* 0x000fe800000e0000 */
[----:B------:R-:W-:Y:S04]  /*b070*/  SHFL.IDX PT, R12, R15, RZ, 0x1c1f ;  /* 0x001c1fff0f0c7589 */ /* 0x000fe800000e0000 */
[----:B------:R-:W0:Y:S04]  /*b080*/  SHFL.IDX PT, R13, R9, RZ, 0x1c1f ;  /* 0x001c1fff090d7589 */ /* 0x000e2800000e0000 */
[----:B------:R1:W2:Y:S02]  /*b090*/  SHFL.IDX PT, R15, R9, 0x1, 0x1c1f ;  /* 0x003c1f00090f7f89 */ /* 0x0002a400000e0000 */
[----:B-1----:R-:W-:-:S05]  /*b0a0*/  IMAD R9, R153, UR6, RZ ;  /* 0x0000000699097c24 */ /* 0x002fca000f8e02ff */
[C---:B------:R-:W-:Y:S01]  /*b0b0*/  ISETP.GE.OR P1, PT, R18.reuse, R9, P0 ;  /* 0x000000091200720c */ /* 0x040fe20000726670 */
[----:B------:R-:W-:-:S05]  /*b0c0*/  VIADD R18, R18, 0x8 ;  /* 0x0000000812127836 */ /* 0x000fca0000000000 */
[----:B------:R-:W-:-:S07]  /*b0d0*/  ISETP.GE.OR P0, PT, R18, R9, P0 ;  /* 0x000000091200720c */ /* 0x000fce0000706670 */
[----:B0-----:R0:W-:Y:S06]  /*b0e0*/  @!P1 ST.E desc[UR44][R12.64], R3 ;  /* 0x000000030c009985 */ /* 0x0011ec000c10192c */
[----:B--2---:R0:W-:Y:S02]  /*b0f0*/  @!P0 ST.E desc[UR44][R14.64], R152 ;  /* 0x000000980e008985 */ /* 0x0041e4000c10192c */
.L_x_4238:
[----:B------:R-:W-:Y:S02]  /*b100*/  ISETP.GT.AND P1, PT, R0, 0x1, PT ;  /* 0x000000010000780c */ /* 0x000fe40003f24270 */
[----:B------:R-:W-:-:S04]  /*b110*/  ISETP.NE.U32.AND P0, PT, R10, RZ, PT ;  /* 0x000000ff0a00720c */ /* 0x000fc80003f05070 */
[----:B------:R-:W-:-:S04]  /*b120*/  ISETP.NE.AND.EX P0, PT, R11, RZ, PT, P0 ;  /* 0x000000ff0b00720c */ /* 0x000fc80003f05300 */
[----:B------:R-:W-:-:S03]  /*b130*/  SEL R188, R188, RZ, !P0 ;  /* 0x000000ffbcbc7207 */ /* 0x000fc60004000000 */
[----:B------:R-:W-:Y:S06]  /*b140*/  @P1 BRA `(.L_x_4239) ;  /* 0x0000001000481947 */ /* 0x000fec0003800000 */
[----:B------:R-:W1:Y:S01]  /*b150*/  S2R R0, SR_TID.X ;  /* 0x0000000000007919 */ /* 0x000e620000002100 */
[----:B------:R-:W2:Y:S01]  /*b160*/  LDC R18, c[0x0][0xce8] ;  /* 0x00033a00ff127b82 */ /* 0x000ea20000000800 */
[----:B------:R-:W-:Y:S01]  /*b170*/  ULDC.64 UR8, c[0x0][0xba0] ;  /* 0x0002e80000087ab9 */ /* 0x000fe20000000a00 */
[----:B------:R-:W-:Y:S01]  /*b180*/  ULDC UR10, c[0x0][0xbc8] ;  /* 0x0002f200000a7ab9 */ /* 0x000fe20000000800 */
[----:B-1----:R-:W-:-:S05]  /*b190*/  VIADD R0, R0, 0xffffff80 ;  /* 0xffffff8000007836 */ /* 0x002fca0000000000 */
[----:B0-----:R-:W-:-:S04]  /*b1a0*/  SHF.R.S32.HI R3, RZ, 0x1f, R0 ;  /* 0x0000001fff037819 */ /* 0x001fc80000011400 */
[----:B------:R-:W-:-:S04]  /*b1b0*/  LEA.HI R10, R3, R0, RZ, 0x3 ;  /* 0x00000000030a7211 */ /* 0x000fc800078f18ff */
[----:B------:R-:W-:-:S05]  /*b1c0*/  SHF.R.S32.HI R3, RZ, 0x3, R10 ;  /* 0x00000003ff037819 */ /* 0x000fca000001140a */
[----:B------:R-:W-:-:S04]  /*b1d0*/  IMAD R9, R3, 0x40, R16 ;  /* 0x0000004003097824 */ /* 0x000fc800078e0210 */
[----:B------:R-:W-:-:S03]  /*b1e0*/  IMAD.WIDE R4, R9, 0x2, R4 ;  /* 0x0000000209047825 */ /* 0x000fc600078e0204 */
[C---:B------:R-:W-:Y:S02]  /*b1f0*/  IADD3 R21, P3, R4.reuse, 0x1000, RZ ;  /* 0x0000100004157810 */ /* 0x040fe40007f7e0ff */
[----:B------:R-:W-:Y:S02]  /*b200*/  IADD3 R45, P2, R4, 0x7000, RZ ;  /* 0x00007000042d7810 */ /* 0x000fe40007f5e0ff */
[----:B------:R-:W-:Y:S02]  /*b210*/  LOP3.LUT R20, R21, 0x380, RZ, 0xc0, !PT ;  /* 0x0000038015147812 */ /* 0x000fe400078ec0ff */
[----:B------:R-:W-:Y:S02]  /*b220*/  LOP3.LUT R44, R45, 0x380, RZ, 0xc0, !PT ;  /* 0x000003802d2c7812 */ /* 0x000fe400078ec0ff */
[----:B------:R-:W-:Y:S02]  /*b230*/  SHF.R.U64 R20, R20, 0x3, RZ ;  /* 0x0000000314147819 */ /* 0x000fe400000012ff */
[----:B------:R-:W-:-:S02]  /*b240*/  IADD3 R37, P0, R4, 0x5000, RZ ;  /* 0x0000500004257810 */ /* 0x000fc40007f1e0ff */
[----:B------:R-:W-:Y:S02]  /*b250*/  SHF.R.U64 R44, R44, 0x3, RZ ;  /* 0x000000032c2c7819 */ /* 0x000fe400000012ff */
[----:B------:R-:W-:Y:S01]  /*b260*/  LOP3.LUT R20, R20, R21, RZ, 0x3c, !PT ;  /* 0x0000001514147212 */ /* 0x000fe200078e3cff */
[----:B------:R-:W-:Y:S01]  /*b270*/  IMAD.X R21, RZ, RZ, R5, P3 ;  /* 0x000000ffff157224 */ /* 0x000fe200018e0605 */
[C---:B------:R-:W-:Y:S02]  /*b280*/  IADD3 R25, P4, R4.reuse, 0x2000, RZ ;  /* 0x0000200004197810 */ /* 0x040fe40007f9e0ff */
[C---:B------:R-:W-:Y:S02]  /*b290*/  IADD3 R29, P5, R4.reuse, 0x3000, RZ ;  /* 0x00003000041d7810 */ /* 0x040fe40007fbe0ff */
[C---:B------:R-:W-:Y:S01]  /*b2a0*/  IADD3 R33, P6, R4.reuse, 0x4000, RZ ;  /* 0x0000400004217810 */ /* 0x040fe20007fde0ff */
[----:B------:R-:W-:Y:S01]  /*b2b0*/  IMAD R7, R7, UR8, RZ ;  /* 0x0000000807077c24 */ /* 0x000fe2000f8e02ff */
[----:B------:R-:W-:Y:S01]  /*b2c0*/  IADD3 R41, P1, R4, 0x6000, RZ ;  /* 0x0000600004297810 */ /* 0x000fe20007f3e0ff */
[----:B------:R-:W-:Y:S01]  /*b2d0*/  VIADD R152, R16, 0x180 ;  /* 0x0000018010987836 */ /* 0x000fe20000000000 */
[----:B------:R-:W-:Y:S01]  /*b2e0*/  LOP3.LUT R36, R37, 0x380, RZ, 0xc0, !PT ;  /* 0x0000038025247812 */ /* 0x000fe200078ec0ff */
[----:B------:R-:W5:Y:S01]  /*b2f0*/  LD.E.128 R20, desc[UR44][R20.64] ;  /* 0x0000002c14147980 */ /* 0x000f62000c101d00 */
[----:B------:R-:W-:-:S02]  /*b300*/  IADD3 R49, P3, R4, 0x8000, RZ ;  /* 0x0000800004317810 */ /* 0x000fc40007f7e0ff */
[----:B------:R-:W-:Y:S01]  /*b310*/  LOP3.LUT R44, R44, R45, RZ, 0x3c, !PT ;  /* 0x0000002d2c2c7212 */ /* 0x000fe200078e3cff */
[----:B------:R-:W-:Y:S01]  /*b320*/  IMAD.X R45, RZ, RZ, R5, P2 ;  /* 0x000000ffff2d7224 */ /* 0x000fe200010e0605 */
[C---:B------:R-:W-:Y:S02]  /*b330*/  IADD3 R73, P2, R4.reuse, 0xe000, RZ ;  /* 0x0000e00004497810 */ /* 0x040fe40007f5e0ff */
[----:B------:R-:W-:Y:S02]  /*b340*/  LOP3.LUT R24, R25, 0x380, RZ, 0xc0, !PT ;  /* 0x0000038019187812 */ /* 0x000fe400078ec0ff */
[----:B------:R-:W-:Y:S02]  /*b350*/  LOP3.LUT R28, R29, 0x380, RZ, 0xc0, !PT ;  /* 0x000003801d1c7812 */ /* 0x000fe400078ec0ff */
[----:B------:R-:W-:Y:S02]  /*b360*/  LOP3.LUT R32, R33, 0x380, RZ, 0xc0, !PT ;  /* 0x0000038021207812 */ /* 0x000fe400078ec0ff */
[----:B------:R-:W-:Y:S01]  /*b370*/  LOP3.LUT R11, R4, 0x380, RZ, 0xc0, !PT ;  /* 0x00000380040b7812 */ /* 0x000fe200078ec0ff */
[----:B------:R-:W-:Y:S01]  /*b380*/  IMAD R7, R8, UR9, R7 ;  /* 0x0000000908077c24 */ /* 0x000fe2000f8e0207 */
[----:B------:R-:W-:Y:S01]  /*b390*/  LOP3.LUT R40, R41, 0x380, RZ, 0xc0, !PT ;  /* 0x0000038029287812 */ /* 0x000fe200078ec0ff */
[----:B------:R-:W5:Y:S01]  /*b3a0*/  LD.E.128 R44, desc[UR44][R44.64] ;  /* 0x0000002c2c2c7980 */ /* 0x000f62000c101d00 */
[----:B------:R-:W-:-:S02]  /*b3b0*/  SHF.R.U64 R36, R36, 0x3, RZ ;  /* 0x0000000324247819 */ /* 0x000fc400000012ff */
[----:B------:R-:W-:Y:S02]  /*b3c0*/  LOP3.LUT R48, R49, 0x380, RZ, 0xc0, !PT ;  /* 0x0000038031307812 */ /* 0x000fe400078ec0ff */
[----:B------:R-:W-:Y:S02]  /*b3d0*/  LOP3.LUT R72, R73, 0x380, RZ, 0xc0, !PT ;  /* 0x0000038049487812 */ /* 0x000fe400078ec0ff */
[----:B------:R-:W-:Y:S02]  /*b3e0*/  SHF.R.U64 R24, R24, 0x3, RZ ;  /* 0x0000000318187819 */ /* 0x000fe400000012ff */
[----:B------:R-:W-:Y:S02]  /*b3f0*/  SHF.R.U64 R28, R28, 0x3, RZ ;  /* 0x000000031c1c7819 */ /* 0x000fe400000012ff */
[----:B------:R-:W-:Y:S02]  /*b400*/  SHF.R.U64 R32, R32, 0x3, RZ ;  /* 0x0000000320207819 */ /* 0x000fe400000012ff */
[----:B------:R-:W-:-:S02]  /*b410*/  SHF.R.U64 R40, R40, 0x3, RZ ;  /* 0x0000000328287819 */ /* 0x000fc400000012ff */
[----:B------:R-:W-:Y:S01]  /*b420*/  LOP3.LUT R36, R36, R37, RZ, 0x3c, !PT ;  /* 0x0000002524247212 */ /* 0x000fe200078e3cff */
[--C-:B------:R-:W-:Y:S01]  /*b430*/  IMAD.X R37, RZ, RZ, R5.reuse, P0 ;  /* 0x000000ffff257224 */ /* 0x100fe200000e0605 */
[----:B------:R-:W-:Y:S02]  /*b440*/  SHF.R.U64 R48, R48, 0x3, RZ ;  /* 0x0000000330307819 */ /* 0x000fe400000012ff */
[----:B------:R-:W-:Y:S02]  /*b450*/  IADD3 R65, P0, R4, 0xc000, RZ ;  /* 0x0000c00004417810 */ /* 0x000fe40007f1e0ff */
[----:B------:R-:W-:Y:S01]  /*b460*/  SHF.R.U64 R72, R72, 0x3, RZ ;  /* 0x0000000348487819 */ /* 0x000fe200000012ff */
[----:B------:R-:W5:Y:S01]  /*b470*/  LD.E.128 R36, desc[UR44][R36.64] ;  /* 0x0000002c24247980 */ /* 0x000f62000c101d00 */
        /* <DEDUP_REMOVED lines=10> */
[C---:B------:R-:W-:Y:S01]  /*b520*/  IADD3 R53, P4, R4.reuse, 0x9000, RZ ;  /* 0x0000900004357810 */ /* 0x040fe20007f9e0ff */
[----:B------:R-:W5:Y:S01]  /*b530*/  LD.E.128 R24, desc[UR44][R24.64] ;  /* 0x0000002c18187980 */ /* 0x000f62000c101d00 */
[----:B------:R-:W-:-:S02]  /*b540*/  IADD3 R57, P5, R4, 0xa000, RZ ;  /* 0x0000a00004397810 */ /* 0x000fc40007fbe0ff */
[C---:B------:R-:W-:Y:S01]  /*b550*/  IADD3 R61, P6, R4.reuse, 0xb000, RZ ;  /* 0x0000b000043d7810 */ /* 0x040fe20007fde0ff */
[----:B------:R-:W5:Y:S01]  /*b560*/  LD.E.128 R28, desc[UR44][R28.64] ;  /* 0x0000002c1c1c7980 */ /* 0x000f62000c101d00 */
[----:B------:R-:W-:Y:S02]  /*b570*/  IADD3 R69, P1, R4, 0xd000, RZ ;  /* 0x0000d00004457810 */ /* 0x000fe40007f3e0ff */
[----:B------:R-:W-:Y:S01]  /*b580*/  LOP3.LUT R64, R65, 0x380, RZ, 0xc0, !PT ;  /* 0x0000038041407812 */ /* 0x000fe200078ec0ff */
[----:B------:R-:W5:Y:S01]  /*b590*/  LD.E.128 R32, desc[UR44][R32.64] ;  /* 0x0000002c20207980 */ /* 0x000f62000c101d00 */
[----:B------:R-:W-:Y:S01]  /*b5a0*/  LOP3.LUT R72, R72, R73, RZ, 0x3c, !PT ;  /* 0x0000004948487212 */ /* 0x000fe200078e3cff */
[----:B------:R-:W-:Y:S01]  /*b5b0*/  IMAD.X R73, RZ, RZ, R5, P2 ;  /* 0x000000ffff497224 */ /* 0x000fe200010e0605 */
[----:B------:R-:W-:Y:S01]  /*b5c0*/  IADD3 R12, P3, R4, 0xf000, RZ ;  /* 0x0000f000040c7810 */ /* 0x000fe20007f7e0ff */
[----:B------:R-:W5:Y:S01]  /*b5d0*/  LD.E.128 R40, desc[UR44][R40.64] ;  /* 0x0000002c28287980 */ /* 0x000f62000c101d00 */
[----:B--2---:R-:W-:-:S02]  /*b5e0*/  ISETP.NE.AND P2, PT, R18, 0x1, PT ;  /* 0x000000011200780c */ /* 0x004fc40003f45270 */
[----:B------:R-:W-:Y:S01]  /*b5f0*/  LOP3.LUT R52, R53, 0x380, RZ, 0xc0, !PT ;  /* 0x0000038035347812 */ /* 0x000fe200078ec0ff */
[----:B------:R-:W-:Y:S01]  /*b600*/  IMAD.X R77, RZ, RZ, R5, P3 ;  /* 0x000000ffff4d7224 */ /* 0x000fe200018e0605 */
[----:B------:R-:W-:Y:S01]  /*b610*/  LOP3.LUT R56, R57, 0x380, RZ, 0xc0, !PT ;  /* 0x0000038039387812 */ /* 0x000fe200078ec0ff */
[----:B------:R-:W5:Y:S01]  /*b620*/  LD.E.128 R48, desc[UR44][R48.64] ;  /* 0x0000002c30307980 */ /* 0x000f62000c101d00 */
[----:B------:R-:W-:Y:S02]  /*b630*/  LOP3.LUT R60, R61, 0x380, RZ, 0xc0, !PT ;  /* 0x000003803d3c7812 */ /* 0x000fe400078ec0ff */
[----:B------:R-:W-:Y:S01]  /*b640*/  LOP3.LUT R68, R69, 0x380, RZ, 0xc0, !PT ;  /* 0x0000038045447812 */ /* 0x000fe200078ec0ff */
[----:B------:R-:W5:Y:S01]  /*b650*/  LD.E.128 R72, desc[UR44][R72.64] ;  /* 0x0000002c48487980 */ /* 0x000f62000c101d00 */
[----:B------:R-:W-:Y:S02]  /*b660*/  SHF.R.U64 R64, R64, 0x3, RZ ;  /* 0x0000000340407819 */ /* 0x000fe400000012ff */
[----:B------:R-:W-:Y:S01]  /*b670*/  SHF.R.U64 R11, R11, 0x3, RZ ;  /* 0x000000030b0b7819 */ /* 0x000fe200000012ff */
[----:B------:R-:W0:Y:S01]  /*b680*/  @P2 LDC R81, c[0x0][0xcec] ;  /* 0x00033b00ff512b82 */ /* 0x000e220000000800 */
[----:B------:R-:W-:-:S02]  /*b690*/  LOP3.LUT R9, R12, 0x380, RZ, 0xc0, !PT ;  /* 0x000003800c097812 */ /* 0x000fc400078ec0ff */
[----:B------:R-:W-:Y:S02]  /*b6a0*/  SHF.R.U64 R52, R52, 0x3, RZ ;  /* 0x0000000334347819 */ /* 0x000fe400000012ff */
[----:B------:R-:W-:Y:S02]  /*b6b0*/  SHF.R.U64 R56, R56, 0x3, RZ ;  /* 0x0000000338387819 */ /* 0x000fe400000012ff */
[----:B------:R-:W-:Y:S01]  /*b6c0*/  SHF.R.U64 R60, R60, 0x3, RZ ;  /* 0x000000033c3c7819 */ /* 0x000fe200000012ff */
[----:B------:R-:W1:Y:S01]  /*b6d0*/  @P2 LDC R83, c[0x0][0xcf0] ;  /* 0x00033c00ff532b82 */ /* 0x000e620000000800 */
[----:B------:R-:W-:Y:S02]  /*b6e0*/  SHF.R.U64 R68, R68, 0x3, RZ ;  /* 0x0000000344447819 */ /* 0x000fe400000012ff */
[----:B------:R-:W-:Y:S01]  /*b6f0*/  LOP3.LUT R64, R64, R65, RZ, 0x3c, !PT ;  /* 0x0000004140407212 */ /* 0x000fe200078e3cff */
[----:B------:R-:W-:Y:S01]  /*b700*/  IMAD.X R65, RZ, RZ, R5, P0 ;  /* 0x000000ffff417224 */ /* 0x000fe200000e0605 */
[----:B------:R-:W-:-:S02]  /*b710*/  LOP3.LUT R4, R11, R4, RZ, 0x3c, !PT ;  /* 0x000000040b047212 */ /* 0x000fc400078e3cff */
[----:B------:R-:W-:Y:S02]  /*b720*/  SHF.R.U64 R9, R9, 0x3, RZ ;  /* 0x0000000309097819 */ /* 0x000fe400000012ff */
[----:B------:R-:W-:Y:S01]  /*b730*/  ISETP.GE.AND P0, PT, R194, UR10, PT ;  /* 0x0000000ac2007c0c */ /* 0x000fe2000bf06270 */
        /* <DEDUP_REMOVED lines=9> */
[----:B------:R-:W-:Y:S01]  /*b7d0*/  LOP3.LUT R76, R9, R12, RZ, 0x3c, !PT ;  /* 0x0000000c094c7212 */ /* 0x000fe200078e3cff */
[----:B------:R-:W-:Y:S01]  /*b7e0*/  IMAD.WIDE.U32 R8, R8, UR8, RZ ;  /* 0x0000000808087c25 */ /* 0x000fe2000f8e00ff */
[----:B------:R2:W5:Y:S01]  /*b7f0*/  LD.E.128 R12, desc[UR44][R4.64] ;  /* 0x0000002c040c7980 */ /* 0x000562000c101d00 */
[----:B------:R-:W-:Y:S01]  /*b800*/  ISETP.GE.AND P1, PT, R16, UR10, PT ;  /* 0x0000000a10007c0c */ /* 0x000fe2000bf26270 */
[----:B------:R-:W-:Y:S01]  /*b810*/  ULDC.64 UR8, c[0x0][0xbe8] ;  /* 0x0002fa0000087ab9 */ /* 0x000fe20000000a00 */
[----:B------:R-:W-:Y:S01]  /*b820*/  IMAD.IADD R9, R9, 0x1, R7 ;  /* 0x0000000109097824 */ /* 0x000fe200078e0207 */
[----:B------:R-:W-:Y:S01]  /*b830*/  LOP3.LUT R7, R10, 0xfffffff8, RZ, 0xc0, !PT ;  /* 0xfffffff80a077812 */ /* 0x000fe200078ec0ff */
[----:B------:R-:W5:Y:S04]  /*b840*/  LD.E.128 R52, desc[UR44][R52.64] ;  /* 0x0000002c34347980 */ /* 0x000f68000c101d00 */
[----:B------:R-:W5:Y:S01]  /*b850*/  LD.E.128 R56, desc[UR44][R56.64] ;  /* 0x0000002c38387980 */ /* 0x000f62000c101d00 */
[----:B--2---:R-:W-:-:S02]  /*b860*/  SEL R5, RZ, 0xffffffff, P0 ;  /* 0xffffffffff057807 */ /* 0x004fc40000000000 */
[----:B------:R-:W-:Y:S01]  /*b870*/  ISETP.GE.AND P0, PT, R193, UR10, PT ;  /* 0x0000000ac1007c0c */ /* 0x000fe2000bf06270 */
[----:B------:R-:W5:Y:S02]  /*b880*/  LD.E.128 R60, desc[UR44][R60.64] ;  /* 0x0000002c3c3c7980 */ /* 0x000f64000c101d00 */
[----:B------:R-:W-:Y:S01]  /*b890*/  IMAD.SHL.U32 R11, R5, 0x2, RZ ;  /* 0x00000002050b7824 */ /* 0x000fe200078e00ff */
[----:B------:R-:W-:Y:S01]  /*b8a0*/  SEL R5, RZ, 0xffffffff, P0 ;  /* 0xffffffffff057807 */ /* 0x000fe20000000000 */
[----:B------:R-:W5:Y:S01]  /*b8b0*/  LD.E.128 R68, desc[UR44][R68.64] ;  /* 0x0000002c44447980 */ /* 0x000f62000c101d00 */
[----:B------:R-:W-:Y:S01]  /*b8c0*/  ISETP.GE.AND P0, PT, R192, UR10, PT ;  /* 0x0000000ac0007c0c */ /* 0x000fe2000bf06270 */
[----:B------:R-:W-:Y:S01]  /*b8d0*/  IMAD.IADD R10, R0, 0x1, -R7 ;  /* 0x00000001000a7824 */ /* 0x000fe200078e0a07 */
[----:B------:R-:W-:Y:S01]  /*b8e0*/  SEL R4, RZ, 0x1, P1 ;  /* 0x00000001ff047807 */ /* 0x000fe20000800000 */
[----:B------:R-:W5:Y:S01]  /*b8f0*/  LD.E.128 R76, desc[UR44][R76.64] ;  /* 0x0000002c4c4c7980 */ /* 0x000f62000c101d00 */
[----:B------:R-:W-:Y:S01]  /*b900*/  SEL R0, RZ, 0xffffffff, P0 ;  /* 0xffffffffff007807 */ /* 0x000fe20000000000 */
[----:B------:R-:W-:Y:S01]  /*b910*/  IMAD.SHL.U32 R5, R5, 0x4, RZ ;  /* 0x0000000405057824 */ /* 0x000fe200078e00ff */
[----:B------:R-:W-:Y:S01]  /*b920*/  LOP3.LUT R4, R11, 0x2, R4, 0xe2, !PT ;  /* 0x000000020b047812 */ /* 0x000fe200078ee204 */
[----:B------:R-:W-:Y:S01]  /*b930*/  IMAD.WIDE.U32 R8, R189, UR8, R8 ;  /* 0x00000008bd087c25 */ /* 0x000fe2000f8e0008 */
[----:B------:R-:W-:Y:S01]  /*b940*/  ISETP.GE.AND P1, PT, R191, UR10, PT ;  /* 0x0000000abf007c0c */ /* 0x000fe2000bf26270 */
[----:B------:R-:W-:Y:S01]  /*b950*/  @!PT LDS RZ, [RZ] ;  /* 0x00000000fffff984 */ /* 0x000fe20000000800 */
[----:B------:R-:W-:Y:S01]  /*b960*/  @!PT LDS RZ, [RZ] ;  /* 0x00000000fffff984 */ /* 0x000fe20000000800 */
[----:B------:R-:W-:Y:S01]  /*b970*/  @!PT LDS RZ, [RZ] ;  /* 0x00000000fffff984 */ /* 0x000fe20000000800 */
[----:B------:R-:W-:Y:S01]  /*b980*/  @!PT LDS RZ, [RZ] ;  /* 0x00000000fffff984 */ /* 0x000fe20000000800 */
[----:B------:R2:W-:Y:S06]  /*b990*/  MEMBAR.ALL.CTA ;  /* 0x0000000000007992 */ /* 0x0005ec0000008000 */
[----:B--2---:R-:W2:Y:S01]  /*b9a0*/  FENCE.VIEW.ASYNC.S ;  /* 0x00000000000073c6 */ /* 0x004ea20000000000 */
[----:B------:R-:W-:Y:S01]  /*b9b0*/  IMAD.SHL.U32 R7, R0, 0x8, RZ ;  /* 0x0000000800077824 */ /* 0x000fe200078e00ff */
[----:B------:R-:W-:Y:S01]  /*b9c0*/  LOP3.LUT R4, R5, 0x4, R4, 0xe2, !PT ;  /* 0x0000000405047812 */ /* 0x000fe200078ee204 */
[----:B------:R-:W-:-:S02]  /*b9d0*/  IMAD.U32 R11, RZ, RZ, UR42 ;  /* 0x0000002aff0b7e24 */ /* 0x000fc4000f8e00ff */
[----:B------:R-:W-:Y:S01]  /*b9e0*/  IMAD R0, R10, 0x20, R3 ;  /* 0x000000200a007824 */ /* 0x000fe200078e0203 */
[----:B------:R-:W-:Y:S01]  /*b9f0*/  SHF.R.S32.HI R5, RZ, 0x1f, R188 ;  /* 0x0000001fff057819 */ /* 0x000fe200000114bc */
[----:B------:R-:W-:Y:S01]  /*ba00*/  IMAD R9, R189, UR9, R9 ;  /* 0x00000009bd097c24 */ /* 0x000fe2000f8e0209 */
[----:B------:R-:W-:Y:S01]  /*ba10*/  LOP3.LUT R4, R7, 0x8, R4, 0xe2, !PT ;  /* 0x0000000807047812 */ /* 0x000fe200078ee204 */
[----:B------:R-:W-:Y:S01]  /*ba20*/  IMAD R10, R11, 0x40, R0 ;  /* 0x000000400b0a7824 */ /* 0x000fe200078e0200 */
[----:B------:R-:W-:Y:S01]  /*ba30*/  ULDC.64 UR8, c[0x0][0xbf0] ;  /* 0x0002fc0000087ab9 */ /* 0x000fe20000000a00 */
[----:B------:R-:W-:Y:S01]  /*ba40*/  SEL R7, RZ, 0xffffffff, P1 ;  /* 0xffffffffff077807 */ /* 0x000fe20000800000 */
[----:B------:R-:W-:Y:S01]  /*ba50*/  IMAD R5, R5, UR8, RZ ;  /* 0x0000000805057c24 */ /* 0x000fe2000f8e02ff */
[----:B------:R-:W-:Y:S01]  /*ba60*/  ISETP.GE.AND P0, PT, R190, UR10, PT ;  /* 0x0000000abe007c0c */ /* 0x000fe2000bf06270 */
[----:B0-----:R-:W-:-:S04]  /*ba70*/  @P2 IMAD.HI.U32 R0, R10, R81, RZ ;  /* 0x000000510a002227 */ /* 0x001fc800078e00ff */
[----:B------:R-:W-:Y:S02]  /*ba80*/  IMAD R11, R188, UR9, R5 ;  /* 0x00000009bc0b7c24 */ /* 0x000fe4000f8e0205 */
[----:B------:R-:W-:Y:S01]  /*ba90*/  IMAD.SHL.U32 R81, R7, 0x10, RZ ;  /* 0x0000001007517824 */ /* 0x000fe200078e00ff */
[----:B------:R-:W-:Y:S01]  /*baa0*/  SEL R7, RZ, 0xffffffff, P0 ;  /* 0xffffffffff077807 */ /* 0x000fe20000000000 */
[----:B------:R-:W-:Y:S01]  /*bab0*/  IMAD.MOV.U32 R5, RZ, RZ, R10 ;  /* 0x000000ffff057224 */ /* 0x000fe200078e000a */
[----:B-1----:R-:W-:Y:S02]  /*bac0*/  @P2 SHF.R.U32.HI R5, RZ, R83, R0 ;  /* 0x00000053ff052219 */ /* 0x002fe40000011600 */
[----:B------:R-:W-:Y:S01]  /*bad0*/  LOP3.LUT R4, R81, 0x10, R4, 0xe2, !PT ;  /* 0x0000001051047812 */ /* 0x000fe200078ee204 */
[----:B------:R-:W-:Y:S01]  /*bae0*/  IMAD.SHL.U32 R81, R7, 0x20, RZ ;  /* 0x0000002007517824 */ /* 0x000fe200078e00ff */
[--C-:B------:R-:W-:Y:S01]  /*baf0*/  SHF.R.S32.HI R0, RZ, 0x1f, R5.reuse ;  /* 0x0000001fff007819 */ /* 0x100fe20000011405 */
[----:B------:R-:W-:-:S02]  /*bb00*/  IMAD.MOV R7, RZ, RZ, -R5 ;  /* 0x000000ffff077224 */ /* 0x000fc400078e0a05 */
[----:B------:R-:W-:Y:S01]  /*bb10*/  IMAD.WIDE.U32 R8, R188, UR8, R8 ;  /* 0x00000008bc087c25 */ /* 0x000fe2000f8e0008 */
[----:B------:R-:W-:-:S03]  /*bb20*/  ULDC.64 UR8, c[0x0][0xbe0] ;  /* 0x0002f80000087ab9 */ /* 0x000fc60000000a00 */
[----:B------:R-:W-:Y:S02]  /*bb30*/  IMAD R0, R0, UR8, RZ ;  /* 0x0000000800007c24 */ /* 0x000fe4000f8e02ff */
[----:B------:R-:W-:Y:S02]  /*bb40*/  IMAD R7, R18, R7, R10 ;  /* 0x0000000712077224 */ /* 0x000fe400078e020a */
[----:B------:R-:W-:Y:S01]  /*bb50*/  IMAD.IADD R9, R9, 0x1, R11 ;  /* 0x0000000109097824 */ /* 0x000fe200078e020b */
[----:B------:R-:W-:Y:S01]  /*bb60*/  ISETP.GE.AND P0, PT, R152, UR10, PT ;  /* 0x0000000a98007c0c */ /* 0x000fe2000bf06270 */
[C---:B------:R-:W-:Y:S01]  /*bb70*/  IMAD R11, R5.reuse, UR9, R0 ;  /* 0x00000009050b7c24 */ /* 0x040fe2000f8e0200 */
[----:B------:R-:W-:Y:S01]  /*bb80*/  SHF.R.S32.HI R0, RZ, 0x1f, R7 ;  /* 0x0000001fff007819 */ /* 0x000fe20000011407 */
[----:B------:R-:W-:Y:S01]  /*bb90*/  IMAD.WIDE.U32 R8, R5, UR8, R8 ;  /* 0x0000000805087c25 */ /* 0x000fe2000f8e0008 */
[----:B------:R-:W-:Y:S01]  /*bba0*/  ULDC.64 UR8, c[0x0][0xbd8] ;  /* 0x0002f60000087ab9 */ /* 0x000fe20000000a00 */
[----:B------:R-:W-:-:S02]  /*bbb0*/  LOP3.LUT R4, R81, 0x20, R4, 0xe2, !PT ;  /* 0x0000002051047812 */ /* 0x000fc400078ee204 */
[----:B------:R-:W-:Y:S01]  /*bbc0*/  IMAD.U32 R80, RZ, RZ, UR42 ;  /* 0x0000002aff507e24 */ /* 0x000fe2000f8e00ff */
[----:B------:R-:W-:Y:S01]  /*bbd0*/  SEL R5, RZ, 0x40, P0 ;  /* 0x00000040ff057807 */ /* 0x000fe20000000000 */
[----:B------:R-:W-:Y:S01]  /*bbe0*/  IMAD.IADD R9, R9, 0x1, R11 ;  /* 0x0000000109097824 */ /* 0x000fe200078e020b */
[----:B------:R-:W-:Y:S01]  /*bbf0*/  ISETP.GE.AND P0, PT, R229, UR10, PT ;  /* 0x0000000ae5007c0c */ /* 0x000fe2000bf06270 */
[----:B------:R-:W-:Y:S02]  /*bc00*/  IMAD R10, R0, UR8, RZ ;  /* 0x00000008000a7c24 */ /* 0x000fe4000f8e02ff */
[----:B------:R-:W-:Y:S02]  /*bc10*/  IMAD R81, R80, 0x40, R3 ;  /* 0x0000004050517824 */ /* 0x000fe400078e0203 */
        /* <DEDUP_REMOVED lines=12> */
[----:B--2---:R0:W1:Y:S01]  /*bce0*/  SHFL.IDX PT, R4, R18, RZ, 0x181f ;  /* 0x00181fff12047589 */ /* 0x00406200000e0000 */
[----:B------:R-:W-:Y:S02]  /*bcf0*/  BSSY B1, `(.L_x_4240) ;  /* 0x000002b000017945 */ /* 0x000fe40003800000 */
[----:B------:R-:W-:Y:S01]  /*bd00*/  SYNCS.ARRIVE.TRANS64.RED.A1T0 RZ, [UR7], RZ ;  /* 0x000000ffffff79a7 */ /* 0x000fe20008100407 */
        /* <DEDUP_REMOVED lines=11> */
[----:B-1----:R-:W-:Y:S01]  /*bdc0*/  @!P1 LEA R8, P2, R194, R4, 0x1 ;  /* 0x00000004c2089211 */ /* 0x002fe200078408ff */
[----:B--2---:R-:W-:-:S03]  /*bdd0*/  @!P0 IMAD.WIDE R10, R16, 0x2, R4 ;  /* 0x00000002100a8825 */ /* 0x004fc600078e0204 */
[----:B------:R-:W-:Y:S02]  /*bde0*/  @!P1 LEA.HI.X R9, R194, R5, R153, 0x1, P2 ;  /* 0x00000005c2099211 */ /* 0x000fe400010f0c99 */
[----:B------:R-:W-:Y:S01]  /*bdf0*/  ISETP.GE.AND P2, PT, R191, UR10, PT ;  /* 0x0000000abf007c0c */ /* 0x000fe2000bf46270 */
[----:B-----5:R1:W-:Y:S01]  /*be00*/  @!P0 ST.E.128 desc[UR44][R10.64], R12 ;  /* 0x0000000c0a008985 */ /* 0x0203e2000c101d2c */
[----:B------:R-:W-:-:S03]  /*be10*/  LOP3.LUT P0, RZ, R0, 0x40, RZ, 0xc0, !PT ;  /* 0x0000004000ff7812 */ /* 0x000fc6000780c0ff */
[----:B------:R2:W-:Y:S01]  /*be20*/  @!P1 ST.E.128 desc[UR44][R8.64], R24 ;  /* 0x0000001808009985 */ /* 0x0005e2000c101d2c */
[----:B------:R-:W-:Y:S02]  /*be30*/  ISETP.GE.AND P1, PT, R190, UR10, PT ;  /* 0x0000000abe007c0c */ /* 0x000fe4000bf26270 */
[CC--:B-1----:R-:W-:Y:S02]  /*be40*/  @!P3 LEA R14, P6, R192.reuse, R4.reuse, 0x1 ;  /* 0x00000004c00eb211 */ /* 0x0c2fe400078c08ff */
[CC--:B--2---:R-:W-:Y:S02]  /*be50*/  @!P4 LEA R24, P5, R193.reuse, R4.reuse, 0x1 ;  /* 0x00000004c118c211 */ /* 0x0c4fe400078a08ff */
[-C--:B------:R-:W-:Y:S02]  /*be60*/  @!P3 LEA.HI.X R15, R192, R5.reuse, R83, 0x1, P6 ;  /* 0x00000005c00fb211 */ /* 0x080fe400030f0c53 */
[----:B------:R-:W-:Y:S02]  /*be70*/  @!P4 LEA.HI.X R25, R193, R5, R7, 0x1, P5 ;  /* 0x00000005c119c211 */ /* 0x000fe400028f0c07 */
[----:B------:R-:W-:-:S02]  /*be80*/  @!P2 LEA R12, P5, R191, R4, 0x1 ;  /* 0x00000004bf0ca211 */ /* 0x000fc400078a08ff */
[----:B------:R-:W-:Y:S01]  /*be90*/  LOP3.LUT P6, RZ, R3, 0x80, RZ, 0xc0, !PT ;  /* 0x0000008003ff7812 */ /* 0x000fe200078cc0ff */
[----:B------:R3:W-:Y:S01]  /*bea0*/  @!P4 ST.E.128 desc[UR44][R24.64], R32 ;  /* 0x000000201800c985 */ /* 0x0007e2000c101d2c */
[-C--:B------:R-:W-:Y:S02]  /*beb0*/  @!P2 LEA.HI.X R13, R191, R5.reuse, R84, 0x1, P5 ;  /* 0x00000005bf0da211 */ /* 0x080fe400028f0c54 */
[----:B------:R-:W-:Y:S01]  /*bec0*/  SHF.R.S32.HI R7, RZ, 0x1f, R190 ;  /* 0x0000001fff077819 */ /* 0x000fe200000114be */
[----:B------:R3:W-:Y:S01]  /*bed0*/  @!P3 ST.E.128 desc[UR44][R14.64], R40 ;  /* 0x000000280e00b985 */ /* 0x0007e2000c101d2c */
[C---:B------:R-:W-:Y:S02]  /*bee0*/  @!P1 LEA R10, P5, R190.reuse, R4, 0x1 ;  /* 0x00000004be0a9211 */ /* 0x040fe400078a08ff */
[----:B------:R-:W-:Y:S01]  /*bef0*/  SHF.R.S32.HI R9, RZ, 0x1f, R152 ;  /* 0x0000001fff097819 */ /* 0x000fe20000011498 */
[----:B------:R3:W-:Y:S01]  /*bf00*/  @!P2 ST.E.128 desc[UR44][R12.64], R48 ;  /* 0x000000300c00a985 */ /* 0x0007e2000c101d2c */
[----:B------:R-:W-:-:S02]  /*bf10*/  @!P1 LEA.HI.X R11, R190, R5, R7, 0x1, P5 ;  /* 0x00000005be0b9211 */ /* 0x000fc400028f0c07 */
[CC--:B------:R-:W-:Y:S02]  /*bf20*/  @P0 LEA R8, P5, R152.reuse, R4.reuse, 0x1 ;  /* 0x0000000498080211 */ /* 0x0c0fe400078a08ff */
[----:B------:R-:W-:Y:S01]  /*bf30*/  SHF.R.S32.HI R7, RZ, 0x1f, R229 ;  /* 0x0000001fff077819 */ /* 0x000fe200000114e5 */
[----:B------:R3:W-:Y:S01]  /*bf40*/  @!P1 ST.E.128 desc[UR44][R10.64], R56 ;  /* 0x000000380a009985 */ /* 0x0007e2000c101d2c */
[----:B------:R-:W-:Y:S02]  /*bf50*/  @P0 LEA.HI.X R9, R152, R5, R9, 0x1, P5 ;  /* 0x0000000598090211 */ /* 0x000fe400028f0c09 */
[----:B------:R-:W-:-:S03]  /*bf60*/  @P6 LEA R4, P5, R229, R4, 0x1 ;  /* 0x00000004e5046211 */ /* 0x000fc600078a08ff */
[----:B------:R3:W-:Y:S01]  /*bf70*/  @P0 ST.E.128 desc[UR44][R8.64], R64 ;  /* 0x0000004008000985 */ /* 0x0007e2000c101d2c */
[----:B------:R-:W-:-:S05]  /*bf80*/  @P6 LEA.HI.X R5, R229, R5, R7, 0x1, P5 ;  /* 0x00000005e5056211 */ /* 0x000fca00028f0c07 */
[----:B------:R3:W-:Y:S04]  /*bf90*/  @P6 ST.E.128 desc[UR44][R4.64], R72 ;  /* 0x0000004804006985 */ /* 0x0007e8000c101d2c */
.L_x_4241:
[----:B------:R-:W-:Y:S05]  /*bfa0*/  BSYNC B1 ;  /* 0x0000000000017941 */ /* 0x000fea0003800000 */
.L_x_4240:
[----:B------:R-:W-:Y:S01]  /*bfb0*/  VIADD R7, R81, 0x20 ;  /* 0x0000002051077836 */ /* 0x000fe20000000000 */
[----:B--23--:R2:W3:Y:S04]  /*bfc0*/  SHFL.IDX PT, R5, R80, 0x1, 0x181f ;  /* 0x00381f0050057f89 */ /* 0x00c4e800000e0000 */
[----:B------:R-:W-:Y:S01]  /*bfd0*/  ISETP.GE.AND P0, PT, R7, R82, PT ;  /* 0x000000520700720c */ /* 0x000fe20003f06270 */
[----:B-1----:R2:W1:-:S12]  /*bfe0*/  SHFL.IDX PT, R4, R18, 0x1, 0x181f ;  /* 0x00381f0012047f89 */ /* 0x00245800000e0000 */
[----:B--2---:R-:W-:Y:S05]  /*bff0*/  @P0 BRA `(.L_x_4242) ;  /* 0x0000002400ec0947 */ /* 0x004fea0003800000 */
[----:B------:R-:W-:Y:S02]  /*c000*/  ISETP.GE.AND P0, PT, R194, UR10, PT ;  /* 0x0000000ac2007c0c */ /* 0x000fe4000bf06270 */
[----:B------:R-:W-:Y:S02]  /*c010*/  ISETP.GE.AND P5, PT, R16, UR10, PT ;  /* 0x0000000a10007c0c */ /* 0x000fe4000bfa6270 */
[----:B------:R-:W-:Y:S02]  /*c020*/  ISETP.GE.AND P2, PT, R193, UR10, PT ;  /* 0x0000000ac1007c0c */ /* 0x000fe4000bf46270 */
[----:B------:R-:W-:Y:S02]  /*c030*/  ISETP.GE.AND P1, PT, R192, UR10, PT ;  /* 0x0000000ac0007c0c */ /* 0x000fe4000bf26270 */
[----:B------:R-:W-:Y:S02]  /*c040*/  ISETP.GE.AND P3, PT, R191, UR10, PT ;  /* 0x0000000abf007c0c */ /* 0x000fe4000bf66270 */
[----:B------:R-:W-:-:S02]  /*c050*/  SHF.R.S32.HI R7, RZ, 0x1f, R193 ;  /* 0x0000001fff077819 */ /* 0x000fc400000114c1 */
[----:B-----5:R-:W-:Y:S02]  /*c060*/  SHF.R.S32.HI R15, RZ, 0x1f, R192 ;  /* 0x0000001fff0f7819 */ /* 0x020fe400000114c0 */
[----:B-1----:R-:W-:Y:S01]  /*c070*/  @!P0 LEA R10, P4, R194, R4, 0x1 ;  /* 0x00000004c20a8211 */ /* 0x002fe200078808ff */
[----:B---3--:R-:W-:Y:S01]  /*c080*/  @!P5 IMAD.WIDE R8, R16, 0x2, R4 ;  /* 0x000000021008d825 */ /* 0x008fe200078e0204 */
[----:B------:R-:W-:Y:S02]  /*c090*/  SHF.R.S32.HI R33, RZ, 0x1f, R152 ;  /* 0x0000001fff217819 */ /* 0x000fe40000011498 */
[----:B------:R-:W-:Y:S02]  /*c0a0*/  @!P0 LEA.HI.X R11, R194, R5, R153, 0x1, P4 ;  /* 0x00000005c20b8211 */ /* 0x000fe400020f0c99 */
[----:B------:R-:W-:Y:S01]  /*c0b0*/  ISETP.GE.AND P4, PT, R190, UR10, PT ;  /* 0x0000000abe007c0c */ /* 0x000fe2000bf86270 */
[----:B------:R1:W-:Y:S01]  /*c0c0*/  @!P5 ST.E.128 desc[UR44][R8.64], R20 ;  /* 0x000000140800d985 */ /* 0x0003e2000c101d2c */
[----:B------:R-:W-:-:S02]  /*c0d0*/  LOP3.LUT P5, RZ, R0, 0x40, RZ, 0xc0, !PT ;  /* 0x0000004000ff7812 */ /* 0x000fc400078ac0ff */
[CC--:B------:R-:W-:Y:S01]  /*c0e0*/  @!P2 LEA R12, P6, R193.reuse, R4.reuse, 0x1 ;  /* 0x00000004c10ca211 */ /* 0x0c0fe200078c08ff */
[----:B------:R2:W-:Y:S01]  /*c0f0*/  @!P0 ST.E.128 desc[UR44][R10.64], R28 ;  /* 0x0000001c0a008985 */ /* 0x0005e2000c101d2c */
[----:B------:R-:W-:Y:S02]  /*c100*/  SHF.R.S32.HI R0, RZ, 0x1f, R191 ;  /* 0x0000001fff007819 */ /* 0x000fe400000114bf */
[----:B------:R-:W-:Y:S02]  /*c110*/  @!P2 LEA.HI.X R13, R193, R5, R7, 0x1, P6 ;  /* 0x00000005c10da211 */ /* 0x000fe400030f0c07 */
[-C--:B------:R-:W-:Y:S02]  /*c120*/  @!P1 LEA R14, P6, R192, R4.reuse, 0x1 ;  /* 0x00000004c00e9211 */ /* 0x080fe400078c08ff */
[----:B------:R-:W-:Y:S01]  /*c130*/  SHF.R.S32.HI R7, RZ, 0x1f, R190 ;  /* 0x0000001fff077819 */ /* 0x000fe200000114be */
[----:B------:R2:W-:Y:S01]  /*c140*/  @!P2 ST.E.128 desc[UR44][R12.64], R36 ;  /* 0x000000240c00a985 */ /* 0x0005e2000c101d2c */
[----:B------:R-:W-:-:S02]  /*c150*/  @!P3 LEA R24, P2, R191, R4, 0x1 ;  /* 0x00000004bf18b211 */ /* 0x000fc400078408ff */
[-C--:B------:R-:W-:Y:S02]  /*c160*/  @!P4 LEA R26, P0, R190, R4.reuse, 0x1 ;  /* 0x00000004be1ac211 */ /* 0x080fe400078008ff */
[-C--:B------:R-:W-:Y:S02]  /*c170*/  @!P1 LEA.HI.X R15, R192, R5.reuse, R15, 0x1, P6 ;  /* 0x00000005c00f9211 */ /* 0x080fe400030f0c0f */
[----:B-1----:R-:W-:Y:S02]  /*c180*/  @P5 LEA R8, P6, R152, R4, 0x1 ;  /* 0x0000000498085211 */ /* 0x002fe400078c08ff */
[-C--:B------:R-:W-:Y:S01]  /*c190*/  @!P3 LEA.HI.X R25, R191, R5.reuse, R0, 0x1, P2 ;  /* 0x00000005bf19b211 */ /* 0x080fe200010f0c00 */
[----:B------:R2:W-:Y:S01]  /*c1a0*/  @!P1 ST.E.128 desc[UR44][R14.64], R44 ;  /* 0x0000002c0e009985 */ /* 0x0005e2000c101d2c */
[-C--:B------:R-:W-:Y:S02]  /*c1b0*/  @!P4 LEA.HI.X R27, R190, R5.reuse, R7, 0x1, P0 ;  /* 0x00000005be1bc211 */ /* 0x080fe400000f0c07 */
[----:B------:R-:W-:Y:S01]  /*c1c0*/  @P5 LEA.HI.X R9, R152, R5, R33, 0x1, P6 ;  /* 0x0000000598095211 */ /* 0x000fe200030f0c21 */
[----:B------:R2:W-:Y:S01]  /*c1d0*/  @!P3 ST.E.128 desc[UR44][R24.64], R52 ;  /* 0x000000341800b985 */ /* 0x0005e2000c101d2c */
[----:B------:R-:W-:-:S03]  /*c1e0*/  LOP3.LUT P0, RZ, R3, 0x80, RZ, 0xc0, !PT ;  /* 0x0000008003ff7812 */ /* 0x000fc6000780c0ff */
[----:B------:R2:W-:Y:S04]  /*c1f0*/  @!P4 ST.E.128 desc[UR44][R26.64], R60 ;  /* 0x0000003c1a00c985 */ /* 0x0005e8000c101d2c */
[----:B------:R2:W-:Y:S06]  /*c200*/  @P5 ST.E.128 desc[UR44][R8.64], R68 ;  /* 0x0000004408005985 */ /* 0x0005ec000c101d2c */
[----:B------:R-:W-:Y:S05]  /*c210*/  @!P0 BRA `(.L_x_4242) ;  /* 0x0000002400648947 */ /* 0x000fea0003800000 */
[----:B------:R-:W-:Y:S02]  /*c220*/  LEA R4, P0, R229, R4, 0x1 ;  /* 0x00000004e5047211 */ /* 0x000fe400078008ff */
[----:B------:R-:W-:-:S04]  /*c230*/  SHF.R.S32.HI R0, RZ, 0x1f, R229 ;  /* 0x0000001fff007819 */ /* 0x000fc800000114e5 */
[----:B------:R-:W-:-:S05]  /*c240*/  LEA.HI.X R5, R229, R5, R0, 0x1, P0 ;  /* 0x00000005e5057211 */ /* 0x000fca00000f0c00 */
[----:B------:R4:W-:Y:S01]  /*c250*/  ST.E.128 desc[UR44][R4.64], R76 ;  /* 0x0000004c04007985 */ /* 0x0009e2000c101d2c */
[----:B------:R-:W-:Y:S05]  /*c260*/  BRA `(.L_x_4242) ;  /* 0x0000002400507947 */ /* 0x000fea0003800000 */
.L_x_4239:
[----:B------:R-:W2:Y:S01]  /*c270*/  LDL R0, [R1+0x28] ;  /* 0x0000280001007983 */ /* 0x000ea20000100800 */
[----:B------:R-:W-:Y:S01]  /*c280*/  ULDC.64 UR8, c[0x0][0xc08] ;  /* 0x0003020000087ab9 */ /* 0x000fe20000000a00 */
[----:B0-----:R-:W-:Y:S01]  /*c290*/  SHF.R.S32.HI R3, RZ, 0x1f, R188 ;  /* 0x0000001fff037819 */ /* 0x001fe200000114bc */
[----:B------:R-:W-:Y:S01]  /*c2a0*/  IMAD R7, R7, UR8, RZ ;  /* 0x0000000807077c24 */ /* 0x000fe2000f8e02ff */
[----:B------:R-:W-:Y:S01]  /*c2b0*/  ULDC.64 UR10, c[0x0][0xc40] ;  /* 0x00031000000a7ab9 */ /* 0x000fe20000000a00 */
[----:B------:R-:W-:Y:S01]  /*c2c0*/  IMAD.U32 R4, RZ, RZ, UR42 ;  /* 0x0000002aff047e24 */ /* 0x000fe2000f8e00ff */
[----:B------:R-:W-:Y:S01]  /*c2d0*/  ULDC.64 UR12, c[0x0][0xc30] ;  /* 0x00030c00000c7ab9 */ /* 0x000fe20000000a00 */
[C---:B------:R-:W-:Y:S01]  /*c2e0*/  IMAD R7, R8.reuse, UR9, R7 ;  /* 0x0000000908077c24 */ /* 0x040fe2000f8e0207 */
[----:B------:R-:W-:Y:S01]  /*c2f0*/  BSSY B1, `(.L_x_4243) ;  /* 0x00000d1000017945 */ /* 0x000fe20003800000 */
[----:B------:R-:W-:Y:S01]  /*c300*/  IMAD.WIDE.U32 R8, R8, UR8, RZ ;  /* 0x0000000808087c25 */ /* 0x000fe2000f8e00ff */
[----:B------:R-:W-:Y:S01]  /*c310*/  ULDC.64 UR8, c[0x0][0xc38] ;  /* 0x00030e0000087ab9 */ /* 0x000fe20000000a00 */
[----:B------:R-:W-:-:S02]  /*c320*/  SHF.R.S32.HI R22, RZ, 0x1f, R197 ;  /* 0x0000001fff167819 */ /* 0x000fc400000114c5 */
[----:B------:R-:W-:Y:S01]  /*c330*/  IMAD.IADD R9, R9, 0x1, R7 ;  /* 0x0000000109097824 */ /* 0x000fe200078e0207 */
[----:B------:R-:W-:Y:S01]  /*c340*/  SHF.R.S32.HI R23, RZ, 0x1f, R198 ;  /* 0x0000001fff177819 */ /* 0x000fe200000114c6 */
[----:B------:R-:W-:Y:S01]  /*c350*/  IMAD R3, R3, UR10, RZ ;  /* 0x0000000a03037c24 */ /* 0x000fe2000f8e02ff */
[----:B------:R-:W-:Y:S01]  /*c360*/  SHF.R.S32.HI R152, RZ, 0x1f, R199 ;  /* 0x0000001fff987819 */ /* 0x000fe200000114c7 */
[C---:B------:R-:W-:Y:S01]  /*c370*/  IMAD.WIDE.U32 R8, R189.reuse, UR8, R8 ;  /* 0x00000008bd087c25 */ /* 0x040fe2000f8e0008 */
[----:B------:R-:W-:Y:S01]  /*c380*/  ULDC UR8, c[0x0][0xce8] ;  /* 0x00033a0000087ab9 */ /* 0x000fe20000000800 */
[----:B------:R-:W-:Y:S01]  /*c390*/  SHF.R.S32.HI R153, RZ, 0x1f, R200 ;  /* 0x0000001fff997819 */ /* 0x000fe200000114c8 */
[----:B------:R-:W-:Y:S01]  /*c3a0*/  UISETP.NE.AND UP0, UPT, UR8, 0x1, UPT ;  /* 0x000000010800788c */ /* 0x000fe2000bf05270 */
[----:B------:R-:W-:Y:S01]  /*c3b0*/  IMAD R9, R189, UR9, R9 ;  /* 0x00000009bd097c24 */ /* 0x000fe2000f8e0209 */
[----:B------:R-:W-:Y:S01]  /*c3c0*/  UIMAD UR6, UR6, UR8, URZ ;  /* 0x00000008060672a4 */ /* 0x000fe2000f8e023f */
[C---:B------:R-:W-:Y:S01]  /*c3d0*/  IMAD R3, R188.reuse, UR11, R3 ;  /* 0x0000000bbc037c24 */ /* 0x040fe2000f8e0203 */
[----:B------:R-:W-:Y:S01]  /*c3e0*/  SHF.R.S32.HI R154, RZ, 0x1f, R201 ;  /* 0x0000001fff9a7819 */ /* 0x000fe200000114c9 */
[----:B------:R-:W-:Y:S01]  /*c3f0*/  IMAD.WIDE.U32 R8, R188, UR10, R8 ;  /* 0x0000000abc087c25 */ /* 0x000fe2000f8e0008 */
[----:B------:R-:W-:Y:S01]  /*c400*/  PLOP3.LUT P0, PT, PT, PT, UP0, 0x80, 0x0 ;  /* 0x000000000000781c */ /* 0x000fe20003f0f008 */
[----:B------:R-:W-:Y:S01]  /*c410*/  ULDC.64 UR10, c[0x0][0xc48] ;  /* 0x00031200000a7ab9 */ /* 0x000fe20000000a00 */
[----:B------:R-:W-:Y:S01]  /*c420*/  SHF.R.S32.HI R155, RZ, 0x1f, R202 ;  /* 0x0000001fff9b7819 */ /* 0x000fe200000114ca */
[----:B------:R-:W-:Y:S01]  /*c430*/  IMAD.IADD R9, R9, 0x1, R3 ;  /* 0x0000000109097824 */ /* 0x000fe200078e0203 */
[----:B------:R-:W-:Y:S01]  /*c440*/  SHF.R.S32.HI R156, RZ, 0x1f, R203 ;  /* 0x0000001fff9c7819 */ /* 0x000fe200000114cb */
[----:B------:R-:W-:Y:S01]  /*c450*/  @UP0 ULDC UR7, c[0x0][0xcec] ;  /* 0x00033b0000070ab9 */ /* 0x000fe20000000800 */
[----:B------:R-:W-:Y:S01]  /*c460*/  SHF.R.S32.HI R157, RZ, 0x1f, R204 ;  /* 0x0000001fff9d7819 */ /* 0x000fe200000114cc */
[----:B------:R-:W-:Y:S01]  /*c470*/  IMAD.WIDE.U32 R8, R195, UR10, R8 ;  /* 0x0000000ac3087c25 */ /* 0x000fe2000f8e0008 */
[----:B------:R-:W-:-:S02]  /*c480*/  SHF.R.S32.HI R158, RZ, 0x1f, R205 ;  /* 0x0000001fff9e7819 */ /* 0x000fc400000114cd */
[----:B------:R-:W-:Y:S01]  /*c490*/  SHF.R.S32.HI R159, RZ, 0x1f, R206 ;  /* 0x0000001fff9f7819 */ /* 0x000fe200000114ce */
[----:B------:R-:W-:Y:S01]  /*c4a0*/  IMAD R9, R195, UR11, R9 ;  /* 0x0000000bc3097c24 */ /* 0x000fe2000f8e0209 */
[----:B------:R-:W-:Y:S01]  /*c4b0*/  ULDC.64 UR10, c[0x0][0xc28] ;  /* 0x00030a00000a7ab9 */ /* 0x000fe20000000a00 */
        /* <DEDUP_REMOVED lines=23> */
[----:B------:R-:W-:Y:S01]  /*c630*/  @P0 IMAD.HI.U32 R0, R4, UR7, RZ ;  /* 0x0000000704000c27 */ /* 0x000fe2000f8e00ff */
[----:B------:R-:W-:-:S03]  /*c640*/  @UP0 ULDC UR7, c[0x0][0xcf0] ;  /* 0x00033c0000070ab9 */ /* 0x000fc60000000800 */
[----:B------:R-:W-:Y:S01]  /*c650*/  IMAD.MOV.U32 R3, RZ, RZ, R4 ;  /* 0x000000ffff037224 */ /* 0x000fe200078e0004 */
[----:B------:R-:W-:Y:S01]  /*c660*/  @P0 SHF.R.U32.HI R3, RZ, UR7, R0 ;  /* 0x00000007ff030c19 */ /* 0x000fe20008011600 */
[----:B------:R-:W-:-:S03]  /*c670*/  UIADD3 UR7, UR41, 0x38820, URZ ;  /* 0x0003882029077890 */ /* 0x000fc6000fffe03f */
[--C-:B------:R-:W-:Y:S01]  /*c680*/  SHF.R.S32.HI R0, RZ, 0x1f, R3.reuse ;  /* 0x0000001fff007819 */ /* 0x100fe20000011403 */
[----:B------:R-:W-:Y:S01]  /*c690*/  IMAD.MOV R5, RZ, RZ, -R3 ;  /* 0x000000ffff057224 */ /* 0x000fe200078e0a03 */
[----:B------:R-:W-:Y:S01]  /*c6a0*/  UPRMT UR7, URZ, 0x654, UR7 ;  /* 0x000006543f077896 */ /* 0x000fe20008000007 */
[----:B------:R-:W-:-:S04]  /*c6b0*/  IMAD.WIDE.U32 R8, R3, UR12, R8 ;  /* 0x0000000c03087c25 */ /* 0x000fc8000f8e0008 */
[----:B------:R-:W-:Y:S02]  /*c6c0*/  IMAD R0, R0, UR12, RZ ;  /* 0x0000000c00007c24 */ /* 0x000fe4000f8e02ff */
[----:B------:R-:W-:Y:S02]  /*c6d0*/  IMAD R5, R5, UR8, R4 ;  /* 0x0000000805057c24 */ /* 0x000fe4000f8e0204 */
[----:B------:R-:W-:Y:S01]  /*c6e0*/  IMAD R7, R3, UR13, R0 ;  /* 0x0000000d03077c24 */ /* 0x000fe2000f8e0200 */
[----:B------:R-:W-:Y:S01]  /*c6f0*/  SYNCS.ARRIVE.TRANS64.RED.A1T0 RZ, [UR7], RZ ;  /* 0x000000ffffff79a7 */ /* 0x000fe20008100407 */
[----:B------:R-:W-:Y:S01]  /*c700*/  IMAD.U32 R4, RZ, RZ, UR42 ;  /* 0x0000002aff047e24 */ /* 0x000fe2000f8e00ff */
[----:B------:R-:W-:Y:S01]  /*c710*/  SHF.R.S32.HI R0, RZ, 0x1f, R5 ;  /* 0x0000001fff007819 */ /* 0x000fe20000011405 */
[----:B------:R-:W-:Y:S02]  /*c720*/  IMAD.IADD R9, R9, 0x1, R7 ;  /* 0x0000000109097824 */ /* 0x000fe400078e0207 */
[----:B------:R-:W-:-:S02]  /*c730*/  IMAD R7, R4, 0x40, R17 ;  /* 0x0000004004077824 */ /* 0x000fc400078e0211 */
[----:B------:R-:W-:Y:S02]  /*c740*/  IMAD R0, R0, UR10, RZ ;  /* 0x0000000a00007c24 */ /* 0x000fe4000f8e02ff */
[----:B------:R-:W-:-:S04]  /*c750*/  IMAD.WIDE.U32 R8, R5, UR10, R8 ;  /* 0x0000000a05087c25 */ /* 0x000fc8000f8e0008 */
[----:B------:R-:W-:Y:S01]  /*c760*/  IMAD R3, R5, UR11, R0 ;  /* 0x0000000b05037c24 */ /* 0x000fe2000f8e0200 */
[----:B------:R-:W-:Y:S02]  /*c770*/  ULDC.64 UR10, c[0x0][0xc00] ;  /* 0x00030000000a7ab9 */ /* 0x000fe40000000a00 */
[----:B------:R-:W-:Y:S01]  /*c780*/  LEA R0, P0, R8, UR10, 0x2 ;  /* 0x0000000a08007c11 */ /* 0x000fe2000f8010ff */
[----:B------:R-:W-:-:S04]  /*c790*/  IMAD.IADD R3, R9, 0x1, R3 ;  /* 0x0000000109037824 */ /* 0x000fc800078e0203 */
[----:B------:R0:W1:Y:S01]  /*c7a0*/  SHFL.IDX PT, R13, R0, RZ, 0x1c1f ;  /* 0x001c1fff000d7589 */ /* 0x00006200000e0000 */
[----:B------:R-:W-:Y:S02]  /*c7b0*/  LEA.HI.X R3, R8, UR11, R3, 0x2, P0 ;  /* 0x0000000b08037c11 */ /* 0x000fe400080f1403 */
[----:B------:R-:W-:-:S03]  /*c7c0*/  ISETP.GE.AND P0, PT, R7, UR6, PT ;  /* 0x0000000607007c0c */ /* 0x000fc6000bf06270 */
[----:B------:R0:W2:Y:S10]  /*c7d0*/  SHFL.IDX PT, R12, R3, RZ, 0x1c1f ;  /* 0x001c1fff030c7589 */ /* 0x0000b400000e0000 */
[----:B0-----:R-:W-:Y:S05]  /*c7e0*/  @P0 BRA `(.L_x_4244) ;  /* 0x0000000800040947 */ /* 0x001fea0003800000 */
[----:B------:R-:W-:Y:S02]  /*c7f0*/  ULDC UR7, c[0x0][0xbc8] ;  /* 0x0002f20000077ab9 */ /* 0x000fe40000000800 */
[----:B------:R-:W-:Y:S02]  /*c800*/  ISETP.GE.AND P0, PT, R19, UR7, PT ;  /* 0x0000000713007c0c */ /* 0x000fe4000bf06270 */
[----:B------:R-:W-:Y:S02]  /*c810*/  ISETP.GE.AND P1, PT, R227, UR7, PT ;  /* 0x00000007e3007c0c */ /* 0x000fe4000bf26270 */
[----:B------:R-:W-:Y:S02]  /*c820*/  ISETP.GE.AND P4, PT, R219, UR7, PT ;  /* 0x00000007db007c0c */ /* 0x000fe4000bf86270 */
[----:B------:R-:W-:-:S07]  /*c830*/  ISETP.GE.AND P5, PT, R218, UR7, PT ;  /* 0x00000007da007c0c */ /* 0x000fce000bfa6270 */
[----:B-1----:R-:W-:-:S04]  /*c840*/  @!P0 LEA R4, P2, R19, R13, 0x2 ;  /* 0x0000000d13048211 */ /* 0x002fc800078410ff */
[----:B--2---:R-:W-:-:S05]  /*c850*/  @!P0 LEA.HI.X R5, R19, R12, R179, 0x2, P2 ;  /* 0x0000000c13058211 */ /* 0x004fca00010f14b3 */
[----:B------:R0:W-:Y:S01]  /*c860*/  @!P0 ST.E.64 desc[UR44][R4.64], R24 ;  /* 0x0000001804008985 */ /* 0x0001e2000c101b2c */
[----:B------:R-:W-:Y:S02]  /*c870*/  ISETP.GE.AND P0, PT, R226, UR7, PT ;  /* 0x00000007e2007c0c */ /* 0x000fe4000bf06270 */
[----:B0-----:R-:W-:-:S04]  /*c880*/  @!P1 LEA R4, P2, R227, R13, 0x2 ;  /* 0x0000000de3049211 */ /* 0x001fc800078410ff */
[----:B------:R-:W-:-:S05]  /*c890*/  @!P1 LEA.HI.X R5, R227, R12, R178, 0x2, P2 ;  /* 0x0000000ce3059211 */ /* 0x000fca00010f14b2 */
[----:B------:R0:W-:Y:S01]  /*c8a0*/  @!P1 ST.E.64 desc[UR44][R4.64], R28 ;  /* 0x0000001c04009985 */ /* 0x0001e2000c101b2c */
[----:B------:R-:W-:Y:S02]  /*c8b0*/  ISETP.GE.AND P1, PT, R225, UR7, PT ;  /* 0x00000007e1007c0c */ /* 0x000fe4000bf26270 */
[----:B0-----:R-:W-:-:S04]  /*c8c0*/  @!P0 LEA R4, P2, R226, R13, 0x2 ;  /* 0x0000000de2048211 */ /* 0x001fc800078410ff */
[----:B------:R-:W-:-:S05]  /*c8d0*/  @!P0 LEA.HI.X R5, R226, R12, R177, 0x2, P2 ;  /* 0x0000000ce2058211 */ /* 0x000fca00010f14b1 */
[----:B------:R0:W-:Y:S01]  /*c8e0*/  @!P0 ST.E.64 desc[UR44][R4.64], R32 ;  /* 0x0000002004008985 */ /* 0x0001e2000c101b2c */
[----:B------:R-:W-:Y:S02]  /*c8f0*/  ISETP.GE.AND P0, PT, R224, UR7, PT ;  /* 0x00000007e0007c0c */ /* 0x000fe4000bf06270 */
[----:B0-----:R-:W-:-:S04]  /*c900*/  @!P1 LEA R4, P2, R225, R13, 0x2 ;  /* 0x0000000de1049211 */ /* 0x001fc800078410ff */
[----:B------:R-:W-:Y:S02]  /*c910*/  @!P1 LEA.HI.X R5, R225, R12, R176, 0x2, P2 ;  /* 0x0000000ce1059211 */ /* 0x000fe400010f14b0 */
[----:B------:R-:W-:-:S03]  /*c920*/  ISETP.GE.AND P2, PT, R223, UR7, PT ;  /* 0x00000007df007c0c */ /* 0x000fc6000bf46270 */
[----:B------:R0:W-:Y:S02]  /*c930*/  @!P1 ST.E.64 desc[UR44][R4.64], R36 ;  /* 0x0000002404009985 */ /* 0x0001e4000c101b2c */
[----:B0-----:R-:W-:-:S04]  /*c940*/  @!P0 LEA R4, P1, R224, R13, 0x2 ;  /* 0x0000000de0048211 */ /* 0x001fc800078210ff */
[----:B------:R-:W-:Y:S02]  /*c950*/  @!P0 LEA.HI.X R5, R224, R12, R175, 0x2, P1 ;  /* 0x0000000ce0058211 */ /* 0x000fe400008f14af */
[----:B------:R-:W-:-:S03]  /*c960*/  ISETP.GE.AND P1, PT, R221, UR7, PT ;  /* 0x00000007dd007c0c */ /* 0x000fc6000bf26270 */
[----:B------:R0:W-:Y:S01]  /*c970*/  @!P0 ST.E.64 desc[UR44][R4.64], R40 ;  /* 0x0000002804008985 */ /* 0x0001e2000c101b2c */
[----:B------:R-:W-:-:S09]  /*c980*/  ISETP.GE.AND P0, PT, R222, UR7, PT ;  /* 0x00000007de007c0c */ /* 0x000fd2000bf06270 */
[-C--:B------:R-:W-:Y:S02]  /*c990*/  @!P1 LEA R8, P6, R221, R13.reuse, 0x2 ;  /* 0x0000000ddd089211 */ /* 0x080fe400078c10ff */
[----:B0-----:R-:W-:Y:S02]  /*c9a0*/  @!P2 LEA R4, P3, R223, R13, 0x2 ;  /* 0x0000000ddf04a211 */ /* 0x001fe400078610ff */
[-C--:B------:R-:W-:Y:S02]  /*c9b0*/  @!P1 LEA.HI.X R9, R221, R12.reuse, R20, 0x2, P6 ;  /* 0x0000000cdd099211 */ /* 0x080fe400030f1414 */
[----:B------:R-:W-:Y:S02]  /*c9c0*/  @!P2 LEA.HI.X R5, R223, R12, R174, 0x2, P3 ;  /* 0x0000000cdf05a211 */ /* 0x000fe400018f14ae */
[----:B------:R-:W-:-:S03]  /*c9d0*/  ISETP.GE.AND P3, PT, R220, UR7, PT ;  /* 0x00000007dc007c0c */ /* 0x000fc6000bf66270 */
[----:B------:R0:W-:Y:S02]  /*c9e0*/  @!P2 ST.E.64 desc[UR44][R4.64], R44 ;  /* 0x0000002c0400a985 */ /* 0x0001e4000c101b2c */
[----:B0-----:R-:W-:-:S04]  /*c9f0*/  @!P0 LEA R4, P2, R222, R13, 0x2 ;  /* 0x0000000dde048211 */ /* 0x001fc800078410ff */
[----:B------:R-:W-:-:S05]  /*ca00*/  @!P0 LEA.HI.X R5, R222, R12, R21, 0x2, P2 ;  /* 0x0000000cde058211 */ /* 0x000fca00010f1415 */
[----:B------:R0:W-:Y:S01]  /*ca10*/  @!P0 ST.E.64 desc[UR44][R4.64], R48 ;  /* 0x0000003004008985 */ /* 0x0001e2000c101b2c */
[----:B------:R-:W-:-:S03]  /*ca20*/  ISETP.GE.AND P0, PT, R217, UR7, PT ;  /* 0x00000007d9007c0c */ /* 0x000fc6000bf06270 */
[----:B------:R1:W-:Y:S01]  /*ca30*/  @!P1 ST.E.64 desc[UR44][R8.64], R52 ;  /* 0x0000003408009985 */ /* 0x0003e2000c101b2c */
[----:B------:R-:W-:Y:S02]  /*ca40*/  ISETP.GE.AND P1, PT, R216, UR7, PT ;  /* 0x00000007d8007c0c */ /* 0x000fe4000bf26270 */
[CC--:B0-----:R-:W-:Y:S02]  /*ca50*/  @!P3 LEA R4, P6, R220.reuse, R13.reuse, 0x2 ;  /* 0x0000000ddc04b211 */ /* 0x0c1fe400078c10ff */
[CC--:B-1----:R-:W-:Y:S02]  /*ca60*/  @!P4 LEA R8, P2, R219.reuse, R13.reuse, 0x2 ;  /* 0x0000000ddb08c211 */ /* 0x0c2fe400078410ff */
[-C--:B------:R-:W-:Y:S02]  /*ca70*/  @!P3 LEA.HI.X R5, R220, R12.reuse, R173, 0x2, P6 ;  /* 0x0000000cdc05b211 */ /* 0x080fe400030f14ad */
[----:B------:R-:W-:Y:S02]  /*ca80*/  @!P5 LEA R10, P6, R218, R13, 0x2 ;  /* 0x0000000dda0ad211 */ /* 0x000fe400078c10ff */
        /* <DEDUP_REMOVED lines=8> */
[CC--:B0-----:R-:W-:Y:S02]  /*cb10*/  @!P0 LEA R4, P6, R217.reuse, R13.reuse, 0x2 ;  /* 0x0000000dd9048211 */ /* 0x0c1fe400078c10ff */
[----:B-1----:R-:W-:Y:S02]  /*cb20*/  @!P1 LEA R8, P5, R216, R13, 0x2 ;  /* 0x0000000dd8089211 */ /* 0x002fe400078a10ff */
[----:B------:R-:W-:-:S02]  /*cb30*/  @!P0 LEA.HI.X R5, R217, R12, R170, 0x2, P6 ;  /* 0x0000000cd9058211 */ /* 0x000fc400030f14aa */
[-C--:B------:R-:W-:Y:S02]  /*cb40*/  @!P1 LEA.HI.X R9, R216, R12.reuse, R169, 0x2, P5 ;  /* 0x0000000cd8099211 */ /* 0x080fe400028f14a9 */
[----:B------:R-:W-:Y:S01]  /*cb50*/  ISETP.GE.AND P5, PT, R212, UR7, PT ;  /* 0x00000007d4007c0c */ /* 0x000fe2000bfa6270 */
[----:B------:R0:W-:Y:S01]  /*cb60*/  @!P0 ST.E.64 desc[UR44][R4.64], R68 ;  /* 0x0000004404008985 */ /* 0x0001e2000c101b2c */
[----:B--2---:R-:W-:Y:S02]  /*cb70*/  @!P2 LEA R10, P6, R215, R13, 0x2 ;  /* 0x0000000dd70aa211 */ /* 0x004fe400078c10ff */
[----:B------:R-:W-:Y:S01]  /*cb80*/  ISETP.GE.AND P0, PT, R211, UR7, PT ;  /* 0x00000007d3007c0c */ /* 0x000fe2000bf06270 */
[----:B------:R1:W-:Y:S01]  /*cb90*/  @!P1 ST.E.64 desc[UR44][R8.64], R72 ;  /* 0x0000004808009985 */ /* 0x0003e2000c101b2c */
[----:B------:R-:W-:-:S05]  /*cba0*/  @!P2 LEA.HI.X R11, R215, R12, R168, 0x2, P6 ;  /* 0x0000000cd70ba211 */ /* 0x000fca00030f14a8 */
[----:B------:R2:W-:Y:S01]  /*cbb0*/  @!P2 ST.E.64 desc[UR44][R10.64], R76 ;  /* 0x0000004c0a00a985 */ /* 0x0005e2000c101b2c */
[----:B0-----:R-:W-:-:S04]  /*cbc0*/  @!P3 LEA R4, P1, R214, R13, 0x2 ;  /* 0x0000000dd604b211 */ /* 0x001fc800078210ff */
[-C--:B------:R-:W-:Y:S02]  /*cbd0*/  @!P3 LEA.HI.X R5, R214, R12.reuse, R167, 0x2, P1 ;  /* 0x0000000cd605b211 */ /* 0x080fe400008f14a7 */
[----:B------:R-:W-:Y:S02]  /*cbe0*/  ISETP.GE.AND P1, PT, R210, UR7, PT ;  /* 0x00000007d2007c0c */ /* 0x000fe4000bf26270 */
[CC--:B-1----:R-:W-:Y:S01]  /*cbf0*/  @!P4 LEA R8, P2, R213.reuse, R13.reuse, 0x2 ;  /* 0x0000000dd508c211 */ /* 0x0c2fe200078410ff */
[----:B------:R0:W-:Y:S01]  /*cc00*/  @!P3 ST.E.64 desc[UR44][R4.64], R80 ;  /* 0x000000500400b985 */ /* 0x0001e2000c101b2c */
[----:B--2---:R-:W-:Y:S02]  /*cc10*/  @!P5 LEA R10, P6, R212, R13, 0x2 ;  /* 0x0000000dd40ad211 */ /* 0x004fe400078c10ff */
[----:B------:R-:W-:Y:S02]  /*cc20*/  @!P4 LEA.HI.X R9, R213, R12, R166, 0x2, P2 ;  /* 0x0000000cd509c211 */ /* 0x000fe400010f14a6 */
[----:B------:R-:W-:-:S02]  /*cc30*/  ISETP.GE.AND P2, PT, R209, UR7, PT ;  /* 0x00000007d1007c0c */ /* 0x000fc4000bf46270 */
[----:B------:R-:W-:Y:S01]  /*cc40*/  @!P5 LEA.HI.X R11, R212, R12, R165, 0x2, P6 ;  /* 0x0000000cd40bd211 */ /* 0x000fe200030f14a5 */
[----:B------:R1:W-:Y:S01]  /*cc50*/  @!P4 ST.E.64 desc[UR44][R8.64], R84 ;  /* 0x000000540800c985 */ /* 0x0003e2000c101b2c */
[----:B------:R-:W-:-:S03]  /*cc60*/  ISETP.GE.AND P4, PT, R207, UR7, PT ;  /* 0x00000007cf007c0c */ /* 0x000fc6000bf86270 */
[----:B------:R2:W-:Y:S01]  /*cc70*/  @!P5 ST.E.64 desc[UR44][R10.64], R88 ;  /* 0x000000580a00d985 */ /* 0x0005e2000c101b2c */
[----:B------:R-:W-:Y:S02]  /*cc80*/  ISETP.GE.AND P5, PT, R208, UR7, PT ;  /* 0x00000007d0007c0c */ /* 0x000fe4000bfa6270 */
[----:B0-----:R-:W-:-:S04]  /*cc90*/  @!P0 LEA R4, P6, R211, R13, 0x2 ;  /* 0x0000000dd3048211 */ /* 0x001fc800078c10ff */
[----:B------:R-:W-:Y:S02]  /*cca0*/  @!P0 LEA.HI.X R5, R211, R12, R164, 0x2, P6 ;  /* 0x0000000cd3058211 */ /* 0x000fe400030f14a4 */
[----:B-1----:R-:W-:-:S03]  /*ccb0*/  @!P1 LEA R8, P3, R210, R13, 0x2 ;  /* 0x0000000dd2089211 */ /* 0x002fc600078610ff */
[----:B------:R0:W-:Y:S01]  /*ccc0*/  @!P0 ST.E.64 desc[UR44][R4.64], R92 ;  /* 0x0000005c04008985 */ /* 0x0001e2000c101b2c */
[-C--:B------:R-:W-:Y:S02]  /*ccd0*/  @!P1 LEA.HI.X R9, R210, R12.reuse, R163, 0x2, P3 ;  /* 0x0000000cd2099211 */ /* 0x080fe400018f14a3 */
[----:B------:R-:W-:Y:S02]  /*cce0*/  ISETP.GE.AND P3, PT, R206, UR7, PT ;  /* 0x00000007ce007c0c */ /* 0x000fe4000bf66270 */
[CC--:B--2---:R-:W-:Y:S01]  /*ccf0*/  @!P2 LEA R10, P6, R209.reuse, R13.reuse, 0x2 ;  /* 0x0000000dd10aa211 */ /* 0x0c4fe200078c10ff */
[----:B------:R1:W-:Y:S01]  /*cd00*/  @!P1 ST.E.64 desc[UR44][R8.64], R96 ;  /* 0x0000006008009985 */ /* 0x0003e2000c101b2c */
[----:B------:R-:W-:Y:S02]  /*cd10*/  ISETP.GE.AND P1, PT, R204, UR7, PT ;  /* 0x00000007cc007c0c */ /* 0x000fe4000bf26270 */
[----:B------:R-:W-:Y:S02]  /*cd20*/  @!P2 LEA.HI.X R11, R209, R12, R162, 0x2, P6 ;  /* 0x0000000cd10ba211 */ /* 0x000fe400030f14a2 */
[----:B0-----:R-:W-:-:S03]  /*cd30*/  @!P5 LEA R4, P6, R208, R13, 0x2 ;  /* 0x0000000dd004d211 */ /* 0x001fc600078c10ff */
[----:B------:R0:W-:Y:S01]  /*cd40*/  @!P2 ST.E.64 desc[UR44][R10.64], R100 ;  /* 0x000000640a00a985 */ /* 0x0001e2000c101b2c */
[----:B------:R-:W-:Y:S02]  /*cd50*/  ISETP.GE.AND P2, PT, R205, UR7, PT ;  /* 0x00000007cd007c0c */ /* 0x000fe4000bf46270 */
[----:B------:R-:W-:Y:S02]  /*cd60*/  @!P5 LEA.HI.X R5, R208, R12, R161, 0x2, P6 ;  /* 0x0000000cd005d211 */ /* 0x000fe400030f14a1 */
[----:B-1----:R-:W-:-:S03]  /*cd70*/  @!P4 LEA R8, P0, R207, R13, 0x2 ;  /* 0x0000000dcf08c211 */ /* 0x002fc600078010ff */
[----:B------:R1:W-:Y:S01]  /*cd80*/  @!P5 ST.E.64 desc[UR44][R4.64], R104 ;  /* 0x000000680400d985 */ /* 0x0003e2000c101b2c */
[-C--:B------:R-:W-:Y:S02]  /*cd90*/  @!P4 LEA.HI.X R9, R207, R12.reuse, R160, 0x2, P0 ;  /* 0x0000000ccf09c211 */ /* 0x080fe400000f14a0 */
[----:B------:R-:W-:Y:S02]  /*cda0*/  ISETP.GE.AND P0, PT, R203, UR7, PT ;  /* 0x00000007cb007c0c */ /* 0x000fe4000bf06270 */
[CC--:B0-----:R-:W-:Y:S01]  /*cdb0*/  @!P3 LEA R10, P6, R206.reuse, R13.reuse, 0x2 ;  /* 0x0000000dce0ab211 */ /* 0x0c1fe200078c10ff */
[----:B------:R0:W-:Y:S03]  /*cdc0*/  @!P4 ST.E.64 desc[UR44][R8.64], R108 ;  /* 0x0000006c0800c985 */ /* 0x0001e6000c101b2c */
[----:B------:R-:W-:Y:S02]  /*cdd0*/  @!P3 LEA.HI.X R11, R206, R12, R159, 0x2, P6 ;  /* 0x0000000cce0bb211 */ /* 0x000fe400030f149f */
[----:B-1----:R-:W-:-:S03]  /*cde0*/  @!P2 LEA R4, P4, R205, R13, 0x2 ;  /* 0x0000000dcd04a211 */ /* 0x002fc600078810ff */
[----:B------:R1:W-:Y:S01]  /*cdf0*/  @!P3 ST.E.64 desc[UR44][R10.64], R112 ;  /* 0x000000700a00b985 */ /* 0x0003e2000c101b2c */
[----:B------:R-:W-:Y:S02]  /*ce00*/  ISETP.GE.AND P3, PT, R202, UR7, PT ;  /* 0x00000007ca007c0c */ /* 0x000fe4000bf66270 */
[-C--:B------:R-:W-:Y:S02]  /*ce10*/  @!P2 LEA.HI.X R5, R205, R12.reuse, R158, 0x2, P4 ;  /* 0x0000000ccd05a211 */ /* 0x080fe400020f149e */
[----:B------:R-:W-:Y:S02]  /*ce20*/  ISETP.GE.AND P4, PT, R201, UR7, PT ;  /* 0x00000007c9007c0c */ /* 0x000fe4000bf86270 */
[----:B0-----:R-:W-:Y:S01]  /*ce30*/  @!P1 LEA R8, P5, R204, R13, 0x2 ;  /* 0x0000000dcc089211 */ /* 0x001fe200078a10ff */
[----:B------:R0:W-:Y:S01]  /*ce40*/  @!P2 ST.E.64 desc[UR44][R4.64], R116 ;  /* 0x000000740400a985 */ /* 0x0001e2000c101b2c */
[----:B------:R-:W-:Y:S02]  /*ce50*/  ISETP.GE.AND P2, PT, R200, UR7, PT ;  /* 0x00000007c8007c0c */ /* 0x000fe4000bf46270 */
[----:B------:R-:W-:-:S02]  /*ce60*/  @!P1 LEA.HI.X R9, R204, R12, R157, 0x2, P5 ;  /* 0x0000000ccc099211 */ /* 0x000fc400028f149d */
[----:B-1----:R-:W-:-:S03]  /*ce70*/  @!P0 LEA R10, P6, R203, R13, 0x2 ;  /* 0x0000000dcb0a8211 */ /* 0x002fc600078c10ff */
[----:B------:R1:W-:Y:S01]  /*ce80*/  @!P1 ST.E.64 desc[UR44][R8.64], R120 ;  /* 0x0000007808009985 */ /* 0x0003e2000c101b2c */
[----:B------:R-:W-:Y:S02]  /*ce90*/  ISETP.GE.AND P1, PT, R199, UR7, PT ;  /* 0x00000007c7007c0c */ /* 0x000fe4000bf26270 */
[----:B------:R-:W-:Y:S02]  /*cea0*/  @!P0 LEA.HI.X R11, R203, R12, R156, 0x2, P6 ;  /* 0x0000000ccb0b8211 */ /* 0x000fe400030f149c */
[----:B0-----:R-:W-:-:S03]  /*ceb0*/  @!P3 LEA R4, P5, R202, R13, 0x2 ;  /* 0x0000000dca04b211 */ /* 0x001fc600078a10ff */
[----:B------:R0:W-:Y:S01]  /*cec0*/  @!P0 ST.E.64 desc[UR44][R10.64], R124 ;  /* 0x0000007c0a008985 */ /* 0x0001e2000c101b2c */
[----:B------:R-:W-:Y:S02]  /*ced0*/  ISETP.GE.AND P0, PT, R198, UR7, PT ;  /* 0x00000007c6007c0c */ /* 0x000fe4000bf06270 */
[-C--:B------:R-:W-:Y:S02]  /*cee0*/  @!P3 LEA.HI.X R5, R202, R12.reuse, R155, 0x2, P5 ;  /* 0x0000000cca05b211 */ /* 0x080fe400028f149b */
[----:B------:R-:W-:Y:S02]  /*cef0*/  ISETP.GE.AND P5, PT, R197, UR7, PT ;  /* 0x00000007c5007c0c */ /* 0x000fe4000bfa6270 */
[C---:B-1----:R-:W-:Y:S01]  /*cf00*/  @!P4 LEA R8, P6, R201.reuse, R13, 0x2 ;  /* 0x0000000dc908c211 */ /* 0x042fe200078c10ff */
[----:B------:R1:W-:Y:S03]  /*cf10*/  @!P3 ST.E.64 desc[UR44][R4.64], R128 ;  /* 0x000000800400b985 */ /* 0x0003e6000c101b2c */
[----:B------:R-:W-:-:S02]  /*cf20*/  @!P4 LEA.HI.X R9, R201, R12, R154, 0x2, P6 ;  /* 0x0000000cc909c211 */ /* 0x000fc400030f149a */
[----:B0-----:R-:W-:-:S03]  /*cf30*/  @!P1 LEA R10, P6, R199, R13, 0x2 ;  /* 0x0000000dc70a9211 */ /* 0x001fc600078c10ff */
[----:B------:R0:W-:Y:S01]  /*cf40*/  @!P4 ST.E.64 desc[UR44][R8.64], R132 ;  /* 0x000000840800c985 */ /* 0x0001e2000c101b2c */
[----:B------:R-:W-:Y:S02]  /*cf50*/  @!P1 LEA.HI.X R11, R199, R12, R152, 0x2, P6 ;  /* 0x0000000cc70b9211 */ /* 0x000fe400030f1498 */
[----:B-1----:R-:W-:-:S04]  /*cf60*/  @!P2 LEA R4, P3, R200, R13, 0x2 ;  /* 0x0000000dc804a211 */ /* 0x002fc800078610ff */
[-C--:B------:R-:W-:Y:S02]  /*cf70*/  @!P2 LEA.HI.X R5, R200, R12.reuse, R153, 0x2, P3 ;  /* 0x0000000cc805a211 */ /* 0x080fe400018f1499 */
[CC--:B------:R-:W-:Y:S02]  /*cf80*/  @!P5 LEA R14, P3, R197.reuse, R13.reuse, 0x2 ;  /* 0x0000000dc50ed211 */ /* 0x0c0fe400078610ff */
[C---:B0-----:R-:W-:Y:S01]  /*cf90*/  @!P0 LEA R8, P4, R198.reuse, R13, 0x2 ;  /* 0x0000000dc6088211 */ /* 0x041fe200078810ff */
[----:B------:R0:W-:Y:S01]  /*cfa0*/  @!P2 ST.E.64 desc[UR44][R4.64], R136 ;  /* 0x000000880400a985 */ /* 0x0001e2000c101b2c */
[-C--:B------:R-:W-:Y:S02]  /*cfb0*/  @!P5 LEA.HI.X R15, R197, R12.reuse, R22, 0x2, P3 ;  /* 0x0000000cc50fd211 */ /* 0x080fe400018f1416 */
[----:B------:R-:W-:Y:S01]  /*cfc0*/  @!P0 LEA.HI.X R9, R198, R12, R23, 0x2, P4 ;  /* 0x0000000cc6098211 */ /* 0x000fe200020f1417 */
[----:B------:R0:W-:Y:S04]  /*cfd0*/  @!P1 ST.E.64 desc[UR44][R10.64], R140 ;  /* 0x0000008c0a009985 */ /* 0x0001e8000c101b2c */
[----:B------:R0:W-:Y:S04]  /*cfe0*/  @!P0 ST.E.64 desc[UR44][R8.64], R144 ;  /* 0x0000009008008985 */ /* 0x0001e8000c101b2c */
[----:B------:R0:W-:Y:S02]  /*cff0*/  @!P5 ST.E.64 desc[UR44][R14.64], R148 ;  /* 0x000000940e00d985 */ /* 0x0001e4000c101b2c */
.L_x_4244:
[----:B------:R-:W-:Y:S05]  /*d000*/  BSYNC B1 ;  /* 0x0000000000017941 */ /* 0x000fea0003800000 */
.L_x_4243:
[----:B------:R-:W-:Y:S01]  /*d010*/  VIADD R7, R7, 0x8 ;  /* 0x0000000807077836 */ /* 0x000fe20000000000 */
[----:B------:R3:W4:Y:S04]  /*d020*/  SHFL.IDX PT, R18, R3, 0x1, 0x1c1f ;  /* 0x003c1f0003127f89 */ /* 0x00072800000e0000 */
[----:B------:R-:W-:Y:S01]  /*d030*/  ISETP.GE.AND P0, PT, R7, UR6, PT ;  /* 0x0000000607007c0c */ /* 0x000fe2000bf06270 */
[----:B------:R-:W0:-:S12]  /*d040*/  SHFL.IDX PT, R0, R0, 0x1, 0x1c1f ;  /* 0x003c1f0000007f89 */ /* 0x000e1800000e0000 */
[----:B---3--:R-:W-:Y:S05]  /*d050*/  @P0 BRA `(.L_x_4242) ;  /* 0x0000001400d40947 */ /* 0x008fea0003800000 */
[----:B------:R-:W-:Y:S02]  /*d060*/  ULDC UR6, c[0x0][0xbc8] ;  /* 0x0002f20000067ab9 */ /* 0x000fe40000000800 */
[----:B------:R-:W-:Y:S02]  /*d070*/  ISETP.GE.AND P4, PT, R19, UR6, PT ;  /* 0x0000000613007c0c */ /* 0x000fe4000bf86270 */
[----:B------:R-:W-:Y:S02]  /*d080*/  ISETP.GE.AND P2, PT, R227, UR6, PT ;  /* 0x00000006e3007c0c */ /* 0x000fe4000bf46270 */
[----:B------:R-:W-:Y:S02]  /*d090*/  ISETP.GE.AND P1, PT, R226, UR6, PT ;  /* 0x00000006e2007c0c */ /* 0x000fe4000bf26270 */
[----:B------:R-:W-:-:S07]  /*d0a0*/  ISETP.GE.AND P0, PT, R225, UR6, PT ;  /* 0x00000006e1007c0c */ /* 0x000fce000bf06270 */
[----:B0-----:R-:W-:-:S04]  /*d0b0*/  @!P4 LEA R4, P3, R19, R0, 0x2 ;  /* 0x000000001304c211 */ /* 0x001fc800078610ff */
[----:B----4-:R-:W-:Y:S02]  /*d0c0*/  @!P4 LEA.HI.X R5, R19, R18, R179, 0x2, P3 ;  /* 0x000000121305c211 */ /* 0x010fe400018f14b3 */
[----:B------:R-:W-:Y:S02]  /*d0d0*/  ISETP.GE.AND P3, PT, R224, UR6, PT ;  /* 0x00000006e0007c0c */ /* 0x000fe4000bf66270 */
[C---:B------:R-:W-:Y:S01]  /*d0e0*/  @!P1 LEA R8, P5, R226.reuse, R0, 0x2 ;  /* 0x00000000e2089211 */ /* 0x040fe200078a10ff */
[----:B------:R0:W-:Y:S01]  /*d0f0*/  @!P4 ST.E.64 desc[UR44][R4.64], R26 ;  /* 0x0000001a0400c985 */ /* 0x0001e2000c101b2c */
[----:B------:R-:W-:Y:S02]  /*d100*/  ISETP.GE.AND P4, PT, R223, UR6, PT ;  /* 0x00000006df007c0c */ /* 0x000fe4000bf86270 */
[----:B------:R-:W-:Y:S02]  /*d110*/  @!P1 LEA.HI.X R9, R226, R18, R177, 0x2, P5 ;  /* 0x00000012e2099211 */ /* 0x000fe400028f14b1 */
[----:B------:R-:W-:-:S02]  /*d120*/  ISETP.GE.AND P5, PT, R222, UR6, PT ;  /* 0x00000006de007c0c */ /* 0x000fc4000bfa6270 */
[----:B0-----:R-:W-:-:S04]  /*d130*/  @!P2 LEA R4, P6, R227, R0, 0x2 ;  /* 0x00000000e304a211 */ /* 0x001fc800078c10ff */
[----:B------:R-:W-:Y:S02]  /*d140*/  @!P2 LEA.HI.X R5, R227, R18, R178, 0x2, P6 ;  /* 0x00000012e305a211 */ /* 0x000fe400030f14b2 */
[----:B------:R-:W-:-:S03]  /*d150*/  @!P0 LEA R10, P6, R225, R0, 0x2 ;  /* 0x00000000e10a8211 */ /* 0x000fc600078c10ff */
[----:B------:R0:W-:Y:S01]  /*d160*/  @!P2 ST.E.64 desc[UR44][R4.64], R30 ;  /* 0x0000001e0400a985 */ /* 0x0001e2000c101b2c */
[----:B------:R-:W-:-:S03]  /*d170*/  @!P0 LEA.HI.X R11, R225, R18, R176, 0x2, P6 ;  /* 0x00000012e10b8211 */ /* 0x000fc600030f14b0 */
[----:B------:R3:W-:Y:S04]  /*d180*/  @!P1 ST.E.64 desc[UR44][R8.64], R34 ;  /* 0x0000002208009985 */ /* 0x0007e8000c101b2c */
[----:B------:R4:W-:Y:S01]  /*d190*/  @!P0 ST.E.64 desc[UR44][R10.64], R38 ;  /* 0x000000260a008985 */ /* 0x0009e2000c101b2c */
[----:B------:R-:W-:Y:S02]  /*d1a0*/  ISETP.GE.AND P0, PT, R221, UR6, PT ;  /* 0x00000006dd007c0c */ /* 0x000fe4000bf06270 */
[CC--:B0-----:R-:W-:Y:S02]  /*d1b0*/  @!P3 LEA R4, P1, R224.reuse, R0.reuse, 0x2 ;  /* 0x00000000e004b211 */ /* 0x0c1fe400078210ff */
[----:B---3--:R-:W-:Y:S02]  /*d1c0*/  @!P4 LEA R8, P2, R223, R0, 0x2 ;  /* 0x00000000df08c211 */ /* 0x008fe400078410ff */
[----:B------:R-:W-:-:S02]  /*d1d0*/  @!P3 LEA.HI.X R5, R224, R18, R175, 0x2, P1 ;  /* 0x00000012e005b211 */ /* 0x000fc400008f14af */
[----:B------:R-:W-:Y:S02]  /*d1e0*/  ISETP.GE.AND P1, PT, R220, UR6, PT ;  /* 0x00000006dc007c0c */ /* 0x000fe4000bf26270 */
[----:B------:R-:W-:Y:S01]  /*d1f0*/  @!P4 LEA.HI.X R9, R223, R18, R174, 0x2, P2 ;  /* 0x00000012df09c211 */ /* 0x000fe200010f14ae */
[----:B------:R0:W-:Y:S01]  /*d200*/  @!P3 ST.E.64 desc[UR44][R4.64], R42 ;  /* 0x0000002a0400b985 */ /* 0x0001e2000c101b2c */
[----:B------:R-:W-:Y:S02]  /*d210*/  ISETP.GE.AND P2, PT, R219, UR6, PT ;  /* 0x00000006db007c0c */ /* 0x000fe4000bf46270 */
[----:B----4-:R-:W-:Y:S01]  /*d220*/  @!P5 LEA R10, P6, R222, R0, 0x2 ;  /* 0x00000000de0ad211 */ /* 0x010fe200078c10ff */
[----:B------:R3:W-:Y:S01]  /*d230*/  @!P4 ST.E.64 desc[UR44][R8.64], R46 ;  /* 0x0000002e0800c985 */ /* 0x0007e2000c101b2c */
[----:B------:R-:W-:Y:S02]  /*d240*/  ISETP.GE.AND P3, PT, R218, UR6, PT ;  /* 0x00000006da007c0c */ /* 0x000fe4000bf66270 */
[----:B------:R-:W-:-:S02]  /*d250*/  @!P5 LEA.HI.X R11, R222, R18, R21, 0x2, P6 ;  /* 0x00000012de0bd211 */ /* 0x000fc400030f1415 */
[-C--:B--2---:R-:W-:Y:S02]  /*d260*/  @!P0 LEA R12, P6, R221, R0.reuse, 0x2 ;  /* 0x00000000dd0c8211 */ /* 0x084fe400078c10ff */
[----:B------:R-:W-:Y:S01]  /*d270*/  ISETP.GE.AND P4, PT, R217, UR6, PT ;  /* 0x00000006d9007c0c */ /* 0x000fe2000bf86270 */
[----:B------:R2:W-:Y:S01]  /*d280*/  @!P5 ST.E.64 desc[UR44][R10.64], R50 ;  /* 0x000000320a00d985 */ /* 0x0005e2000c101b2c */
[C---:B------:R-:W-:Y:S02]  /*d290*/  @!P1 LEA R14, P5, R220.reuse, R0, 0x2 ;  /* 0x00000000dc0e9211 */ /* 0x040fe400078a10ff */
[----:B-1----:R-:W-:Y:S02]  /*d2a0*/  @!P0 LEA.HI.X R13, R221, R18, R20, 0x2, P6 ;  /* 0x00000012dd0d8211 */ /* 0x002fe400030f1414 */
[----:B------:R-:W-:Y:S02]  /*d2b0*/  @!P2 LEA R20, P6, R219, R0, 0x2 ;  /* 0x00000000db14a211 */ /* 0x000fe400078c10ff */
[----:B------:R-:W-:Y:S01]  /*d2c0*/  @!P1 LEA.HI.X R15, R220, R18, R173, 0x2, P5 ;  /* 0x00000012dc0f9211 */ /* 0x000fe200028f14ad */
[----:B------:R1:W-:Y:S01]  /*d2d0*/  @!P0 ST.E.64 desc[UR44][R12.64], R54 ;  /* 0x000000360c008985 */ /* 0x0003e2000c101b2c */
[----:B------:R-:W-:-:S02]  /*d2e0*/  ISETP.GE.AND P5, PT, R216, UR6, PT ;  /* 0x00000006d8007c0c */ /* 0x000fc4000bfa6270 */
[----:B------:R-:W-:Y:S01]  /*d2f0*/  @!P2 LEA.HI.X R21, R219, R18, R172, 0x2, P6 ;  /* 0x00000012db15a211 */ /* 0x000fe200030f14ac */
[----:B------:R4:W-:Y:S01]  /*d300*/  @!P1 ST.E.64 desc[UR44][R14.64], R58 ;  /* 0x0000003a0e009985 */ /* 0x0009e2000c101b2c */
[----:B------:R-:W-:Y:S02]  /*d310*/  ISETP.GE.AND P0, PT, R215, UR6, PT ;  /* 0x00000006d7007c0c */ /* 0x000fe4000bf06270 */
[-C--:B0-----:R-:W-:Y:S01]  /*d320*/  @!P3 LEA R4, P6, R218, R0.reuse, 0x2 ;  /* 0x00000000da04b211 */ /* 0x081fe200078c10ff */
[----:B------:R0:W-:Y:S01]  /*d330*/  @!P2 ST.E.64 desc[UR44][R20.64], R62 ;  /* 0x0000003e1400a985 */ /* 0x0001e2000c101b2c */
[----:B---3--:R-:W-:Y:S02]  /*d340*/  @!P4 LEA R8, P2, R217, R0, 0x2 ;  /* 0x00000000d908c211 */ /* 0x008fe400078410ff */
[----:B------:R-:W-:Y:S02]  /*d350*/  ISETP.GE.AND P1, PT, R214, UR6, PT ;  /* 0x00000006d6007c0c */ /* 0x000fe4000bf26270 */
[----:B------:R-:W-:-:S02]  /*d360*/  @!P3 LEA.HI.X R5, R218, R18, R171, 0x2, P6 ;  /* 0x00000012da05b211 */ /* 0x000fc400030f14ab */
[----:B------:R-:W-:Y:S02]  /*d370*/  @!P4 LEA.HI.X R9, R217, R18, R170, 0x2, P2 ;  /* 0x00000012d909c211 */ /* 0x000fe400010f14aa */
[----:B------:R-:W-:Y:S01]  /*d380*/  ISETP.GE.AND P2, PT, R213, UR6, PT ;  /* 0x00000006d5007c0c */ /* 0x000fe2000bf46270 */
[----:B------:R-:W-:Y:S01]  /*d390*/  @!P3 ST.E.64 desc[UR44][R4.64], R66 ;  /* 0x000000420400b985 */ /* 0x000fe2000c101b2c */
[----:B--2---:R-:W-:-:S03]  /*d3a0*/  @!P5 LEA R10, P6, R216, R0, 0x2 ;  /* 0x00000000d80ad211 */ /* 0x004fc600078c10ff */
[----:B------:R2:W-:Y:S01]  /*d3b0*/  @!P4 ST.E.64 desc[UR44][R8.64], R70 ;  /* 0x000000460800c985 */ /* 0x0005e2000c101b2c */
[----:B------:R-:W-:Y:S02]  /*d3c0*/  @!P5 LEA.HI.X R11, R216, R18, R169, 0x2, P6 ;  /* 0x00000012d80bd211 */ /* 0x000fe400030f14a9 */
[CC--:B-1----:R-:W-:Y:S02]  /*d3d0*/  @!P0 LEA R12, P4, R215.reuse, R0.reuse, 0x2 ;  /* 0x00000000d70c8211 */ /* 0x0c2fe400078810ff */
[----:B----4-:R-:W-:Y:S01]  /*d3e0*/  @!P1 LEA R14, P3, R214, R0, 0x2 ;  /* 0x00000000d60e9211 */ /* 0x010fe200078610ff */
[----:B------:R1:W-:Y:S01]  /*d3f0*/  @!P5 ST.E.64 desc[UR44][R10.64], R74 ;  /* 0x0000004a0a00d985 */ /* 0x0003e2000c101b2c */
[----:B------:R-:W-:Y:S02]  /*d400*/  @!P0 LEA.HI.X R13, R215, R18, R168, 0x2, P4 ;  /* 0x00000012d70d8211 */ /* 0x000fe400020f14a8 */
[----:B------:R-:W-:Y:S02]  /*d410*/  ISETP.GE.AND P4, PT, R211, UR6, PT ;  /* 0x00000006d3007c0c */ /* 0x000fe4000bf86270 */
[----:B------:R-:W-:Y:S01]  /*d420*/  ISETP.GE.AND P5, PT, R212, UR6, PT ;  /* 0x00000006d4007c0c */ /* 0x000fe2000bfa6270 */
[----:B------:R3:W-:Y:S01]  /*d430*/  @!P0 ST.E.64 desc[UR44][R12.64], R78 ;  /* 0x0000004e0c008985 */ /* 0x0007e2000c101b2c */
[----:B0-----:R-:W-:-:S02]  /*d440*/  @!P2 LEA R20, P6, R213, R0, 0x2 ;  /* 0x00000000d514a211 */ /* 0x001fc400078c10ff */
[-C--:B------:R-:W-:Y:S02]  /*d450*/  @!P1 LEA.HI.X R15, R214, R18.reuse, R167, 0x2, P3 ;  /* 0x00000012d60f9211 */ /* 0x080fe400018f14a7 */
[----:B------:R-:W-:Y:S02]  /*d460*/  ISETP.GE.AND P3, PT, R210, UR6, PT ;  /* 0x00000006d2007c0c */ /* 0x000fe4000bf66270 */
[----:B------:R-:W-:Y:S01]  /*d470*/  @!P2 LEA.HI.X R21, R213, R18, R166, 0x2, P6 ;  /* 0x00000012d515a211 */ /* 0x000fe200030f14a6 */
[----:B------:R0:W-:Y:S01]  /*d480*/  @!P1 ST.E.64 desc[UR44][R14.64], R82 ;  /* 0x000000520e009985 */ /* 0x0001e2000c101b2c */
[----:B------:R-:W-:Y:S02]  /*d490*/  ISETP.GE.AND P1, PT, R208, UR6, PT ;  /* 0x00000006d0007c0c */ /* 0x000fe4000bf26270 */
[----:B--2---:R-:W-:Y:S01]  /*d4a0*/  @!P4 LEA R8, P0, R211, R0, 0x2 ;  /* 0x00000000d308c211 */ /* 0x004fe200078010ff */
[----:B------:R2:W-:Y:S01]  /*d4b0*/  @!P2 ST.E.64 desc[UR44][R20.64], R86 ;  /* 0x000000561400a985 */ /* 0x0005e2000c101b2c */
[----:B------:R-:W-:-:S02]  /*d4c0*/  ISETP.GE.AND P2, PT, R209, UR6, PT ;  /* 0x00000006d1007c0c */ /* 0x000fc4000bf46270 */
[C---:B------:R-:W-:Y:S02]  /*d4d0*/  @!P5 LEA R4, P6, R212.reuse, R0, 0x2 ;  /* 0x00000000d404d211 */ /* 0x040fe400078c10ff */
[-C--:B------:R-:W-:Y:S02]  /*d4e0*/  @!P4 LEA.HI.X R9, R211, R18.reuse, R164, 0x2, P0 ;  /* 0x00000012d309c211 */ /* 0x080fe400000f14a4 */
[----:B------:R-:W-:Y:S02]  /*d4f0*/  @!P5 LEA.HI.X R5, R212, R18, R165, 0x2, P6 ;  /* 0x00000012d405d211 */ /* 0x000fe400030f14a5 */
[----:B------:R-:W-:Y:S02]  /*d500*/  ISETP.GE.AND P0, PT, R207, UR6, PT ;  /* 0x00000006cf007c0c */ /* 0x000fe4000bf06270 */
[----:B-1----:R-:W-:Y:S01]  /*d510*/  @!P3 LEA R10, P6, R210, R0, 0x2 ;  /* 0x00000000d20ab211 */ /* 0x002fe200078c10ff */
[----:B------:R1:W-:Y:S01]  /*d520*/  @!P5 ST.E.64 desc[UR44][R4.64], R90 ;  /* 0x0000005a0400d985 */ /* 0x0003e2000c101b2c */
[----:B------:R-:W-:-:S02]  /*d530*/  ISETP.GE.AND P5, PT, R206, UR6, PT ;  /* 0x00000006ce007c0c */ /* 0x000fc4000bfa6270 */
[----:B------:R-:W-:Y:S01]  /*d540*/  @!P3 LEA.HI.X R11, R210, R18, R163, 0x2, P6 ;  /* 0x00000012d20bb211 */ /* 0x000fe200030f14a3 */
[----:B------:R4:W-:Y:S01]  /*d550*/  @!P4 ST.E.64 desc[UR44][R8.64], R94 ;  /* 0x0000005e0800c985 */ /* 0x0009e2000c101b2c */
[-C--:B---3--:R-:W-:Y:S02]  /*d560*/  @!P2 LEA R12, P6, R209, R0.reuse, 0x2 ;  /* 0x00000000d10ca211 */ /* 0x088fe400078c10ff */
[----:B------:R-:W-:Y:S01]  /*d570*/  ISETP.GE.AND P4, PT, R205, UR6, PT ;  /* 0x00000006cd007c0c */ /* 0x000fe2000bf86270 */
[----:B------:R3:W-:Y:S01]  /*d580*/  @!P3 ST.E.64 desc[UR44][R10.64], R98 ;  /* 0x000000620a00b985 */ /* 0x0007e2000c101b2c */
[----:B0-----:R-:W-:Y:S02]  /*d590*/  @!P1 LEA R14, P3, R208, R0, 0x2 ;  /* 0x00000000d00e9211 */ /* 0x001fe400078610ff */
[----:B------:R-:W-:Y:S02]  /*d5a0*/  @!P2 LEA.HI.X R13, R209, R18, R162, 0x2, P6 ;  /* 0x00000012d10da211 */ /* 0x000fe400030f14a2 */
[----:B--2---:R-:W-:-:S02]  /*d5b0*/  @!P0 LEA R20, P6, R207, R0, 0x2 ;  /* 0x00000000cf148211 */ /* 0x004fc400078c10ff */
[-C--:B------:R-:W-:Y:S01]  /*d5c0*/  @!P1 LEA.HI.X R15, R208, R18.reuse, R161, 0x2, P3 ;  /* 0x00000012d00f9211 */ /* 0x080fe200018f14a1 */
[----:B------:R0:W-:Y:S01]  /*d5d0*/  @!P2 ST.E.64 desc[UR44][R12.64], R102 ;  /* 0x000000660c00a985 */ /* 0x0001e2000c101b2c */
[----:B------:R-:W-:Y:S02]  /*d5e0*/  ISETP.GE.AND P3, PT, R204, UR6, PT ;  /* 0x00000006cc007c0c */ /* 0x000fe4000bf66270 */
[----:B------:R-:W-:Y:S01]  /*d5f0*/  @!P0 LEA.HI.X R21, R207, R18, R160, 0x2, P6 ;  /* 0x00000012cf158211 */ /* 0x000fe200030f14a0 */
[----:B------:R2:W-:Y:S01]  /*d600*/  @!P1 ST.E.64 desc[UR44][R14.64], R106 ;  /* 0x0000006a0e009985 */ /* 0x0005e2000c101b2c */
[-C--:B-1----:R-:W-:Y:S02]  /*d610*/  @!P5 LEA R4, P1, R206, R0.reuse, 0x2 ;  /* 0x00000000ce04d211 */ /* 0x082fe400078210ff */
[----:B----4-:R-:W-:Y:S01]  /*d620*/  @!P4 LEA R8, P2, R205, R0, 0x2 ;  /* 0x00000000cd08c211 */ /* 0x010fe200078410ff */
[----:B------:R-:W-:Y:S01]  /*d630*/  @!P0 ST.E.64 desc[UR44][R20.64], R110 ;  /* 0x0000006e14008985 */ /* 0x000fe2000c101b2c */
[----:B------:R-:W-:-:S02]  /*d640*/  ISETP.GE.AND P0, PT, R203, UR6, PT ;  /* 0x00000006cb007c0c */ /* 0x000fc4000bf06270 */
[----:B------:R-:W-:Y:S02]  /*d650*/  @!P5 LEA.HI.X R5, R206, R18, R159, 0x2, P1 ;  /* 0x00000012ce05d211 */ /* 0x000fe400008f149f */
[----:B------:R-:W-:Y:S02]  /*d660*/  ISETP.GE.AND P1, PT, R202, UR6, PT ;  /* 0x00000006ca007c0c */ /* 0x000fe4000bf26270 */
[C---:B---3--:R-:W-:Y:S01]  /*d670*/  @!P3 LEA R10, P6, R204.reuse, R0, 0x2 ;  /* 0x00000000cc0ab211 */ /* 0x048fe200078c10ff */
[----:B------:R1:W-:Y:S01]  /*d680*/  @!P5 ST.E.64 desc[UR44][R4.64], R114 ;  /* 0x000000720400d985 */ /* 0x0003e2000c101b2c */
[-C--:B------:R-:W-:Y:S02]  /*d690*/  @!P4 LEA.HI.X R9, R205, R18.reuse, R158, 0x2, P2 ;  /* 0x00000012cd09c211 */ /* 0x080fe400010f149e */
[----:B------:R-:W-:Y:S02]  /*d6a0*/  @!P3 LEA.HI.X R11, R204, R18, R157, 0x2, P6 ;  /* 0x00000012cc0bb211 */ /* 0x000fe400030f149d */
[----:B------:R-:W-:Y:S01]  /*d6b0*/  ISETP.GE.AND P2, PT, R199, UR6, PT ;  /* 0x00000006c7007c0c */ /* 0x000fe2000bf46270 */
[----:B------:R3:W-:Y:S01]  /*d6c0*/  @!P4 ST.E.64 desc[UR44][R8.64], R118 ;  /* 0x000000760800c985 */ /* 0x0007e2000c101b2c */
[----:B------:R-:W-:-:S02]  /*d6d0*/  ISETP.GE.AND P4, PT, R201, UR6, PT ;  /* 0x00000006c9007c0c */ /* 0x000fc4000bf86270 */
[C---:B0-----:R-:W-:Y:S01]  /*d6e0*/  @!P0 LEA R12, P5, R203.reuse, R0, 0x2 ;  /* 0x00000000cb0c8211 */ /* 0x041fe200078a10ff */
[----:B------:R0:W-:Y:S01]  /*d6f0*/  @!P3 ST.E.64 desc[UR44][R10.64], R122 ;  /* 0x0000007a0a00b985 */ /* 0x0001e2000c101b2c */
[----:B------:R-:W-:Y:S02]  /*d700*/  ISETP.GE.AND P3, PT, R200, UR6, PT ;  /* 0x00000006c8007c0c */ /* 0x000fe4000bf66270 */
[----:B------:R-:W-:Y:S02]  /*d710*/  @!P0 LEA.HI.X R13, R203, R18, R156, 0x2, P5 ;  /* 0x00000012cb0d8211 */ /* 0x000fe400028f149c */
[----:B------:R-:W-:Y:S02]  /*d720*/  ISETP.GE.AND P5, PT, R198, UR6, PT ;  /* 0x00000006c6007c0c */ /* 0x000fe4000bfa6270 */
[-C--:B--2---:R-:W-:Y:S01]  /*d730*/  @!P1 LEA R14, P6, R202, R0.reuse, 0x2 ;  /* 0x00000000ca0e9211 */ /* 0x084fe200078c10ff */
[----:B------:R2:W-:Y:S02]  /*d740*/  @!P0 ST.E.64 desc[UR44][R12.64], R126 ;  /* 0x0000007e0c008985 */ /* 0x0005e4000c101b2c */
[----:B-1----:R-:W-:-:S02]  /*d750*/  @!P4 LEA R4, P0, R201, R0, 0x2 ;  /* 0x00000000c904c211 */ /* 0x002fc400078010ff */
[----:B------:R-:W-:Y:S02]  /*d760*/  @!P1 LEA.HI.X R15, R202, R18, R155, 0x2, P6 ;  /* 0x00000012ca0f9211 */ /* 0x000fe400030f149b */
[----:B---3--:R-:W-:Y:S02]  /*d770*/  @!P3 LEA R8, P6, R200, R0, 0x2 ;  /* 0x00000000c808b211 */ /* 0x008fe400078c10ff */
[----:B------:R-:W-:Y:S01]  /*d780*/  @!P4 LEA.HI.X R5, R201, R18, R154, 0x2, P0 ;  /* 0x00000012c905c211 */ /* 0x000fe200000f149a */
[----:B------:R2:W-:Y:S01]  /*d790*/  @!P1 ST.E.64 desc[UR44][R14.64], R130 ;  /* 0x000000820e009985 */ /* 0x0005e2000c101b2c */
[-C--:B0-----:R-:W-:Y:S02]  /*d7a0*/  @!P2 LEA R10, P1, R199, R0.reuse, 0x2 ;  /* 0x00000000c70aa211 */ /* 0x081fe400078210ff */
[----:B------:R-:W-:Y:S01]  /*d7b0*/  @!P5 LEA R20, P0, R198, R0, 0x2 ;  /* 0x00000000c614d211 */ /* 0x000fe200078010ff */
        /* <DEDUP_REMOVED lines=9> */
[----:B--2---:R-:W-:-:S04]  /*d850*/  LEA R4, P0, R197, R0, 0x2 ;  /* 0x00000000c5047211 */ /* 0x004fc800078010ff */
[----:B------:R-:W-:-:S05]  /*d860*/  LEA.HI.X R5, R197, R18, R22, 0x2, P0 ;  /* 0x00000012c5057211 */ /* 0x000fca00000f1416 */
[----:B------:R0:W-:Y:S01]  /*d870*/  ST.E.64 desc[UR44][R4.64], R150 ;  /* 0x0000009604007985 */ /* 0x0001e2000c101b2c */
[----:B------:R-:W-:Y:S05]  /*d880*/  BRA `(.L_x_4242) ;  /* 0x0000000c00c87947 */ /* 0x000fea0003800000 */
.L_x_4236:
[----:B------:R-:W0:Y:S01]  /*d890*/  LDC.64 R8, c[0x0][0xd00] ;  /* 0x00034000ff087b82 */ /* 0x000e220000000a00 */
[----:B------:R-:W-:Y:S01]  /*d8a0*/  ULDC.64 UR6, c[0x0][0xd08] ;  /* 0x0003420000067ab9 */ /* 0x000fe20000000a00 */
[----:B------:R-:W-:Y:S01]  /*d8b0*/  IMAD.MOV.U32 R3, RZ, RZ, RZ ;  /* 0x000000ffff037224 */ /* 0x000fe200078e00ff */
[----:B------:R-:W-:-:S04]  /*d8c0*/  ISETP.NE.U32.AND P1, PT, RZ, UR6, PT ;  /* 0x00000006ff007c0c */ /* 0x000fc8000bf25070 */
[----:B------:R-:W-:Y:S01]  /*d8d0*/  ISETP.NE.AND.EX P1, PT, RZ, UR7, PT, P1 ;  /* 0x00000007ff007c0c */ /* 0x000fe2000bf25310 */
[----:B------:R-:W1:Y:S01]  /*d8e0*/  LDC.64 R4, c[0x0][0xd00] ;  /* 0x00034000ff047b82 */ /* 0x000e620000000a00 */
[----:B0-----:R-:W-:-:S04]  /*d8f0*/  ISETP.NE.U32.AND P0, PT, R8, RZ, PT ;  /* 0x000000ff0800720c */ /* 0x001fc80003f05070 */
[----:B------:R-:W-:Y:S01]  /*d900*/  ISETP.NE.AND.EX P0, PT, R9, RZ, PT, P0 ;  /* 0x000000ff0900720c */ /* 0x000fe20003f05300 */
[----:B-1----:R-:W-:-:S06]  /*d910*/  IMAD.WIDE R8, R188, 0x4, R4 ;  /* 0x00000004bc087825 */ /* 0x002fcc00078e0204 */
[C---:B------:R-:W-:Y:S01]  /*d920*/  @P1 LEA R4, P2, R188.reuse, UR6, 0x2 ;  /* 0x00000006bc041c11 */ /* 0x040fe2000f8410ff */
[----:B------:R-:W-:Y:S02]  /*d930*/  ULDC UR6, c[0x0][0xb88] ;  /* 0x0002e20000067ab9 */ /* 0x000fe40000000800 */
[----:B------:R-:W-:Y:S01]  /*d940*/  IMAD.U32 R0, RZ, RZ, UR6 ;  /* 0x00000006ff007e24 */ /* 0x000fe2000f8e00ff */
[----:B------:R-:W-:Y:S02]  /*d950*/  @P1 LEA.HI.X R5, R188, UR7, R196, 0x2, P2 ;  /* 0x00000007bc051c11 */ /* 0x000fe400090f14c4 */
[----:B------:R0:W5:Y:S04]  /*d960*/  @P0 LDG.E R3, desc[UR44][R8.64] ;  /* 0x0000002c08030981 */ /* 0x000168000c1e1900 */
[----:B------:R0:W5:Y:S01]  /*d970*/  @P1 LDG.E R0, desc[UR44][R4.64] ;  /* 0x0000002c04001981 */ /* 0x000162000c1e1900 */
[----:B------:R-:W-:Y:S01]  /*d980*/  ISETP.NE.AND P2, PT, R22, RZ, PT ;  /* 0x000000ff1600720c */ /* 0x000fe20003f45270 */
[----:B------:R-:W1:-:S12]  /*d990*/  S2R R7, SR_TID.X ;  /* 0x0000000000077919 */ /* 0x000e580000002100 */
[----:B------:R-:W2:Y:S01]  /*d9a0*/  @!P2 LDC R22, c[0x0][0xbd4] ;  /* 0x0002f500ff16ab82 */ /* 0x000ea20000000800 */
[----:B-1----:R-:W-:Y:S01]  /*d9b0*/  VIADD R28, R7, 0xffffff80 ;  /* 0xffffff80071c7836 */ /* 0x002fe20000000000 */
[----:B--2---:R-:W-:-:S04]  /*d9c0*/  ISETP.GT.AND P2, PT, R22, 0x1, PT ;  /* 0x000000011600780c */ /* 0x004fc80003f44270 */
[----:B------:R-:W-:Y:S01]  /*d9d0*/  ISETP.GT.AND P3, PT, R28, 0x3f, PT ;  /* 0x0000003f1c00780c */ /* 0x000fe20003f64270 */
[----:B0-----:R-:W-:-:S12]  /*d9e0*/  @P1 BRA `(.L_x_4245) ;  /* 0x0000000000101947 */ /* 0x001fd80003800000 */
[----:B------:R-:W-:Y:S05]  /*d9f0*/  @!P0 BRA `(.L_x_4245) ;  /* 0x00000000000c8947 */ /* 0x000fea0003800000 */
[----:B------:R-:W2:Y:S04]  /*da00*/  LDG.E R5, desc[UR44][R8.64] ;  /* 0x0000002c08057981 */ /* 0x000ea8000c1e1900 */
[----:B-----5:R-:W2:Y:S02]  /*da10*/  LDG.E R0, desc[UR44][R8.64+0x4] ;  /* 0x0000042c08007981 */ /* 0x020ea4000c1e1900 */
[----:B--2---:R-:W-:-:S07]  /*da20*/  IMAD.IADD R0, R0, 0x1, -R5 ;  /* 0x0000000100007824 */ /* 0x004fce00078e0a05 */
.L_x_4245:
[----:B------:R-:W-:Y:S01]  /*da30*/  BSSY B1, `(.L_x_4246) ;  /* 0x0000038000017945 */ /* 0x000fe20003800000 */
[----:B------:R-:W-:Y:S02]  /*da40*/  SEL R25, R188, RZ, !P0 ;  /* 0x000000ffbc197207 */ /* 0x000fe40004000000 */
[----:B------:R-:W-:Y:S02]  /*da50*/  SEL R196, R196, RZ, !P0 ;  /* 0x000000ffc4c47207 */ /* 0x000fe40004000000 */
[----:B-----5:R-:W-:Y:S01]  /*da60*/  SHF.R.S32.HI R24, RZ, 0x1f, R3 ;  /* 0x0000001fff187819 */ /* 0x020fe20000011403 */
[----:B------:R-:W-:Y:S06]  /*da70*/  @P3 BRA `(.L_x_4247) ;  /* 0x0000000000cc3947 */ /* 0x000fec0003800000 */
[----:B------:R-:W0:Y:S01]  /*da80*/  S2R R4, SR_TID.X ;  /* 0x0000000000047919 */ /* 0x000e220000002100 */
[----:B------:R-:W1:Y:S01]  /*da90*/  LDC R27, c[0x0][0xce8] ;  /* 0x00033a00ff1b7b82 */ /* 0x000e620000000800 */
[----:B------:R-:W-:-:S04]  /*daa0*/  IMAD.U32 R5, RZ, RZ, UR42 ;  /* 0x0000002aff057e24 */ /* 0x000fc8000f8e00ff */
[----:B0-----:R-:W-:Y:S02]  /*dab0*/  IMAD R4, R5, 0x40, R4 ;  /* 0x0000004005047824 */ /* 0x001fe400078e0204 */
[----:B-1----:R-:W-:Y:S02]  /*dac0*/  IMAD R5, R0, R27, RZ ;  /* 0x0000001b00057224 */ /* 0x002fe400078e02ff */
[----:B------:R-:W-:-:S05]  /*dad0*/  VIADD R26, R4, 0xffffff80 ;  /* 0xffffff80041a7836 */ /* 0x000fca0000000000 */
[----:B------:R-:W-:-:S13]  /*dae0*/  ISETP.GE.AND P0, PT, R26, R5, PT ;  /* 0x000000051a00720c */ /* 0x000fda0003f06270 */
[----:B------:R-:W-:Y:S05]  /*daf0*/  @P0 BRA `(.L_x_4247) ;  /* 0x0000000000ac0947 */ /* 0x000fea0003800000 */
[----:B------:R-:W-:Y:S01]  /*db00*/  ISETP.NE.AND P1, PT, R27, 0x1, PT ;  /* 0x000000011b00780c */ /* 0x000fe20003f25270 */
[----:B------:R-:W0:Y:S01]  /*db10*/  LDC.64 R4, c[0x0][0xca8] ;  /* 0x00032a00ff047b82 */ /* 0x000e220000000a00 */
[----:B------:R-:W-:Y:S01]  /*db20*/  ISETP.GT.AND P0, PT, R22, 0x1, PT ;  /* 0x000000011600780c */ /* 0x000fe20003f04270 */
[----:B------:R-:W-:Y:S02]  /*db30*/  IMAD.MOV.U32 R22, RZ, RZ, 0xab8 ;  /* 0x00000ab8ff167424 */ /* 0x000fe400078e00ff */
[----:B------:R-:W-:Y:S01]  /*db40*/  IMAD.MOV.U32 R7, RZ, RZ, R26 ;  /* 0x000000ffff077224 */ /* 0x000fe200078e001a */
[----:B------:R-:W-:Y:S02]  /*db50*/  SEL R195, R195, RZ, P0 ;  /* 0x000000ffc3c37207 */ /* 0x000fe40000000000 */
[----:B------:R-:W-:-:S04]  /*db60*/  SEL R22, R22, 0xa78, P0 ;  /* 0x00000a7816167807 */ /* 0x000fc80000000000 */
[----:B------:R-:W1:Y:S08]  /*db70*/  LDC.64 R14, c[0x0][R22+0x220] ;  /* 0x00008800160e7b82 */ /* 0x000e700000000a00 */
[----:B------:R-:W2:Y:S08]  /*db80*/  @P1 LDC R21, c[0x0][0xcec] ;  /* 0x00033b00ff151b82 */ /* 0x000eb00000000800 */
[----:B------:R-:W3:Y:S08]  /*db90*/  LDC.64 R12, c[0x0][R22+0x218] ;  /* 0x00008600160c7b82 */ /* 0x000ef00000000a00 */
[----:B------:R-:W4:Y:S01]  /*dba0*/  @P1 LDC R29, c[0x0][0xcf0] ;  /* 0x00033c00ff1d1b82 */ /* 0x000f220000000800 */
[----:B-1----:R-:W-:-:S04]  /*dbb0*/  IMAD R15, R15, R25, RZ ;  /* 0x000000190f0f7224 */ /* 0x002fc800078e02ff */
[----:B------:R-:W-:-:S03]  /*dbc0*/  IMAD R15, R14, R196, R15 ;  /* 0x000000c40e0f7224 */ /* 0x000fc600078e020f */
[----:B------:R-:W1:Y:S01]  /*dbd0*/  LDC.64 R10, c[0x0][R22+0x228] ;  /* 0x00008a00160a7b82 */ /* 0x000e620000000a00 */
[----:B--2---:R-:W-:-:S04]  /*dbe0*/  @P1 IMAD.HI.U32 R18, R26, R21, RZ ;  /* 0x000000151a121227 */ /* 0x004fc800078e00ff */
[----:B------:R-:W-:-:S03]  /*dbf0*/  IMAD.WIDE.U32 R20, R14, R25, RZ ;  /* 0x000000190e147225 */ /* 0x000fc600078e00ff */
[----:B------:R-:W2:Y:S01]  /*dc00*/  LDC.64 R8, c[0x0][R22+0x210] ;  /* 0x0000840016087b82 */ /* 0x000ea20000000a00 */
[-C--:B---3--:R-:W-:Y:S02]  /*dc10*/  IMAD R23, R13, R189.reuse, RZ ;  /* 0x000000bd0d177224 */ /* 0x088fe400078e02ff */
[----:B------:R-:W-:-:S04]  /*dc20*/  IMAD.WIDE.U32 R12, R12, R189, RZ ;  /* 0x000000bd0c0c7225 */ /* 0x000fc800078e00ff */
[----:B------:R-:W-:Y:S01]  /*dc30*/  IMAD.IADD R14, R21, 0x1, R15 ;  /* 0x00000001150e7824 */ /* 0x000fe200078e020f */
[----:B----4-:R-:W-:Y:S01]  /*dc40*/  @P1 SHF.R.U32.HI R7, RZ, R29, R18 ;  /* 0x0000001dff071219 */ /* 0x010fe20000011612 */
[----:B0-----:R-:W0:Y:S01]  /*dc50*/  @!P0 LDC R4, c[0x0][0xc50] ;  /* 0x00031400ff048b82 */ /* 0x001e220000000800 */
[----:B------:R-:W-:Y:S01]  /*dc60*/  IMAD.IADD R23, R13, 0x1, R23 ;  /* 0x000000010d177824 */ /* 0x000fe200078e0217 */
[----:B------:R-:W-:Y:S02]  /*dc70*/  IADD3 R12, P1, P3, R20, R12, R3 ;  /* 0x0000000c140c7210 */ /* 0x000fe40007b3e003 */
[----:B------:R-:W-:Y:S02]  /*dc80*/  IMAD.MOV R13, RZ, RZ, -R7 ;  /* 0x000000ffff0d7224 */ /* 0x000fe400078e0a07 */
[----:B------:R-:W-:Y:S01]  /*dc90*/  IADD3.X R14, R14, R23, R24, P1, P3 ;  /* 0x000000170e0e7210 */ /* 0x000fe20000fe6418 */
[-C--:B-1----:R-:W-:Y:S01]  /*dca0*/  IMAD R15, R11, R195.reuse, RZ ;  /* 0x000000c30b0f7224 */ /* 0x082fe200078e02ff */
[----:B------:R-:W1:Y:S01]  /*dcb0*/  @!P0 LDC R5, c[0x0][0xc54] ;  /* 0x00031500ff058b82 */ /* 0x000e620000000800 */
[----:B------:R-:W-:-:S04]  /*dcc0*/  IMAD.WIDE.U32 R10, R10, R195, RZ ;  /* 0x000000c30a0a7225 */ /* 0x000fc800078e00ff */
[----:B------:R-:W-:Y:S01]  /*dcd0*/  IMAD.IADD R15, R11, 0x1, R15 ;  /* 0x000000010b0f7824 */ /* 0x000fe200078e020f */
[----:B------:R-:W-:Y:S01]  /*dce0*/  IADD3 R10, P0, P1, R7, R12, R10 ;  /* 0x0000000c070a7210 */ /* 0x000fe2000791e00a */
[----:B------:R-:W-:Y:S01]  /*dcf0*/  IMAD R13, R27, R13, R26 ;  /* 0x0000000d1b0d7224 */ /* 0x000fe200078e021a */
[----:B------:R-:W-:-:S03]  /*dd00*/  SHF.R.S32.HI R7, RZ, 0x1f, R7 ;  /* 0x0000001fff077819 */ /* 0x000fc60000011407 */
[----:B--2---:R-:W-:Y:S01]  /*dd10*/  IMAD R9, R9, R13, RZ ;  /* 0x0000000d09097224 */ /* 0x004fe200078e02ff */
[----:B------:R-:W-:Y:S02]  /*dd20*/  IADD3.X R11, R7, R14, R15, P0, P1 ;  /* 0x0000000e070b7210 */ /* 0x000fe400007e240f */
[----:B------:R-:W-:-:S05]  /*dd30*/  SHF.R.S32.HI R7, RZ, 0x1f, R13 ;  /* 0x0000001fff077819 */ /* 0x000fca000001140d */
[C---:B------:R-:W-:Y:S02]  /*dd40*/  IMAD R7, R8.reuse, R7, R9 ;  /* 0x0000000708077224 */ /* 0x040fe400078e0209 */
[----:B------:R-:W-:-:S04]  /*dd50*/  IMAD.WIDE.U32 R8, R8, R13, R10 ;  /* 0x0000000d08087225 */ /* 0x000fc800078e000a */
[----:B------:R-:W-:Y:S01]  /*dd60*/  IMAD.IADD R7, R9, 0x1, R7 ;  /* 0x0000000109077824 */ /* 0x000fe200078e0207 */
[----:B0-----:R-:W-:-:S04]  /*dd70*/  LEA R4, P0, R8, R4, 0x2 ;  /* 0x0000000408047211 */ /* 0x001fc800078010ff */
[----:B-1----:R-:W-:Y:S01]  /*dd80*/  LEA.HI.X R5, R8, R5, R7, 0x2, P0 ;  /* 0x0000000508057211 */ /* 0x002fe200000f1407 */
[----:B------:R-:W-:-:S05]  /*dd90*/  IMAD.MOV.U32 R7, RZ, RZ, -0x800000 ;  /* 0xff800000ff077424 */ /* 0x000fca00078e00ff */
[----:B------:R0:W-:Y:S03]  /*dda0*/  STG.E desc[UR44][R4.64], R7 ;  /* 0x0000000704007986 */ /* 0x0001e6000c10192c */
.L_x_4247:
[----:B------:R-:W-:Y:S05]  /*ddb0*/  BSYNC B1 ;  /* 0x0000000000017941 */ /* 0x000fea0003800000 */
.L_x_4246:
[----:B------:R-:W-:Y:S05]  /*ddc0*/  @P2 BRA `(.L_x_4242) ;  /* 0x0000000800782947 */ /* 0x000fea0003800000 */
[----:B------:R-:W1:Y:S01]  /*ddd0*/  LDC R11, c[0x0][0xce8] ;  /* 0x00033a00ff0b7b82 */ /* 0x000e620000000800 */
[----:B------:R-:W-:Y:S01]  /*dde0*/  ULDC.64 UR6, c[0x0][0xba0] ;  /* 0x0002e80000067ab9 */ /* 0x000fe20000000a00 */
[----:B0-----:R-:W-:Y:S01]  /*ddf0*/  SHF.R.S32.HI R7, RZ, 0x1f, R28 ;  /* 0x0000001fff077819 */ /* 0x001fe2000001141c */
[----:B------:R-:W-:Y:S01]  /*de00*/  IMAD R8, R24, UR6, RZ ;  /* 0x0000000618087c24 */ /* 0x000fe2000f8e02ff */
[----:B------:R-:W-:Y:S01]  /*de10*/  ULDC UR8, c[0x0][0xbc8] ;  /* 0x0002f20000087ab9 */ /* 0x000fe20000000800 */
[----:B------:R-:W-:Y:S01]  /*de20*/  IMAD.WIDE.U32 R4, R3, UR6, RZ ;  /* 0x0000000603047c25 */ /* 0x000fe2000f8e00ff */
[----:B------:R-:W-:Y:S01]  /*de30*/  ISETP.GE.AND P2, PT, R194, UR8, PT ;  /* 0x00000008c2007c0c */ /* 0x000fe2000bf46270 */
[----:B------:R-:W-:Y:S01]  /*de40*/  BSSY B1, `(.L_x_4248) ;  /* 0x0000072000017945 */ /* 0x000fe20003800000 */
[----:B------:R-:W-:Y:S01]  /*de50*/  ISETP.GE.AND P1, PT, R193, UR8, PT ;  /* 0x00000008c1007c0c */ /* 0x000fe2000bf26270 */
[----:B------:R-:W-:Y:S01]  /*de60*/  IMAD R3, R3, UR7, R8 ;  /* 0x0000000703037c24 */ /* 0x000fe2000f8e0208 */
[----:B------:R-:W-:Y:S01]  /*de70*/  LEA.HI R8, R7, R28, RZ, 0x3 ;  /* 0x0000001c07087211 */ /* 0x000fe200078f18ff */
[----:B------:R-:W-:Y:S01]  /*de80*/  ULDC.64 UR6, c[0x0][0xbe8] ;  /* 0x0002fa0000067ab9 */ /* 0x000fe20000000a00 */
[----:B------:R-:W-:Y:S01]  /*de90*/  IMAD.U32 R10, RZ, RZ, UR42 ;  /* 0x0000002aff0a7e24 */ /* 0x000fe2000f8e00ff */
[----:B------:R-:W-:Y:S01]  /*dea0*/  SEL R13, RZ, 0xffffffff, P2 ;  /* 0xffffffffff0d7807 */ /* 0x000fe20001000000 */
[----:B------:R-:W-:Y:S01]  /*deb0*/  IMAD.IADD R5, R5, 0x1, R3 ;  /* 0x0000000105057824 */ /* 0x000fe200078e0203 */
[----:B------:R-:W-:Y:S01]  /*dec0*/  LOP3.LUT R3, R8, 0xfffffff8, RZ, 0xc0, !PT ;  /* 0xfffffff808037812 */ /* 0x000fe200078ec0ff */
[C---:B------:R-:W-:Y:S01]  /*ded0*/  VIADD R30, R16.reuse, 0x180 ;  /* 0x00000180101e7836 */ /* 0x040fe20000000000 */
[----:B------:R-:W-:Y:S01]  /*dee0*/  SHF.R.S32.HI R24, RZ, 0x3, R8 ;  /* 0x00000003ff187819 */ /* 0x000fe20000011408 */
[----:B------:R-:W-:Y:S01]  /*def0*/  IMAD.WIDE.U32 R4, R189, UR6, R4 ;  /* 0x00000006bd047c25 */ /* 0x000fe2000f8e0004 */
[----:B------:R-:W-:-:S02]  /*df00*/  ISETP.GE.AND P3, PT, R16, UR8, PT ;  /* 0x0000000810007c0c */ /* 0x000fc4000bf66270 */
[----:B------:R-:W-:Y:S01]  /*df10*/  SHF.R.S32.HI R26, RZ, 0x1f, R191 ;  /* 0x0000001fff1a7819 */ /* 0x000fe200000114bf */
[----:B------:R-:W-:Y:S01]  /*df20*/  IMAD.IADD R3, R28, 0x1, -R3 ;  /* 0x000000011c037824 */ /* 0x000fe200078e0a03 */
[----:B------:R-:W-:Y:S01]  /*df30*/  SEL R12, RZ, 0x1, P3 ;  /* 0x00000001ff0c7807 */ /* 0x000fe20001800000 */
[----:B------:R-:W-:Y:S01]  /*df40*/  IMAD R5, R189, UR7, R5 ;  /* 0x00000007bd057c24 */ /* 0x000fe2000f8e0205 */
[----:B-1----:R-:W-:Y:S01]  /*df50*/  ISETP.NE.AND P0, PT, R11, 0x1, PT ;  /* 0x000000010b00780c */ /* 0x002fe20003f05270 */
[----:B------:R-:W-:Y:S01]  /*df60*/  IMAD R3, R3, 0x20, R24 ;  /* 0x0000002003037824 */ /* 0x000fe200078e0218 */
[----:B------:R-:W-:Y:S01]  /*df70*/  ULDC.64 UR6, c[0x0][0xbf0] ;  /* 0x0002fc0000067ab9 */ /* 0x000fe20000000a00 */
[----:B------:R-:W-:Y:S01]  /*df80*/  IMAD.SHL.U32 R15, R13, 0x2, RZ ;  /* 0x000000020d0f7824 */ /* 0x000fe200078e00ff */
[----:B------:R-:W-:Y:S01]  /*df90*/  SEL R13, RZ, 0xffffffff, P1 ;  /* 0xffffffffff0d7807 */ /* 0x000fe20000800000 */
[----:B------:R-:W-:Y:S01]  /*dfa0*/  IMAD R10, R10, 0x40, R3 ;  /* 0x000000400a0a7824 */ /* 0x000fe200078e0203 */
[----:B------:R-:W-:Y:S01]  /*dfb0*/  ISETP.GE.AND P1, PT, R229, UR8, PT ;  /* 0x00000008e5007c0c */ /* 0x000fe2000bf26270 */
[----:B------:R-:W-:Y:S01]  /*dfc0*/  IMAD R3, R196, UR6, RZ ;  /* 0x00000006c4037c24 */ /* 0x000fe2000f8e02ff */
[----:B------:R-:W-:Y:S01]  /*dfd0*/  LOP3.LUT R12, R15, 0x2, R12, 0xe2, !PT ;  /* 0x000000020f0c7812 */ /* 0x000fe200078ee20c */
[----:B------:R-:W-:Y:S01]  /*dfe0*/  IMAD.WIDE.U32 R4, R25, UR6, R4 ;  /* 0x0000000619047c25 */ /* 0x000fe2000f8e0004 */
[----:B------:R-:W-:-:S02]  /*dff0*/  SHF.R.S32.HI R27, RZ, 0x1f, R229 ;  /* 0x0000001fff1b7819 */ /* 0x000fc400000114e5 */
[----:B------:R-:W-:Y:S01]  /*e000*/  SHF.R.S32.HI R29, RZ, 0x1f, R192 ;  /* 0x0000001fff1d7819 */ /* 0x000fe200000114c0 */
[----:B------:R-:W0:Y:S01]  /*e010*/  @P0 LDC R7, c[0x0][0xcec] ;  /* 0x00033b00ff070b82 */ /* 0x000e220000000800 */
[----:B------:R-:W-:Y:S01]  /*e020*/  IMAD R9, R25, UR7, R3 ;  /* 0x0000000719097c24 */ /* 0x000fe2000f8e0203 */
[----:B------:R-:W-:Y:S01]  /*e030*/  ULDC.64 UR6, c[0x0][0xbe0] ;  /* 0x0002f80000067ab9 */ /* 0x000fe20000000a00 */
[----:B------:R-:W-:Y:S01]  /*e040*/  IMAD.MOV.U32 R3, RZ, RZ, R10 ;  /* 0x000000ffff037224 */ /* 0x000fe200078e000a */
[----:B------:R-:W-:Y:S01]  /*e050*/  SHF.R.S32.HI R25, RZ, 0x1f, R190 ;  /* 0x0000001fff197819 */ /* 0x000fe200000114be */
[----:B------:R-:W-:Y:S01]  /*e060*/  IMAD.SHL.U32 R13, R13, 0x4, RZ ;  /* 0x000000040d0d7824 */ /* 0x000fe200078e00ff */
[----:B------:R-:W-:Y:S01]  /*e070*/  SHF.R.S32.HI R31, RZ, 0x1f, R30 ;  /* 0x0000001fff1f7819 */ /* 0x000fe2000001141e */
[----:B------:R-:W-:Y:S01]  /*e080*/  IMAD.IADD R5, R5, 0x1, R9 ;  /* 0x0000000105057824 */ /* 0x000fe200078e0209 */
[----:B------:R-:W1:Y:S01]  /*e090*/  @P0 LDC R8, c[0x0][0xcf0] ;  /* 0x00033c00ff080b82 */ /* 0x000e620000000800 */
[----:B------:R-:W-:Y:S01]  /*e0a0*/  IMAD R23, R0, R11, RZ ;  /* 0x0000000b00177224 */ /* 0x000fe200078e02ff */
[----:B------:R-:W-:-:S02]  /*e0b0*/  LOP3.LUT R12, R13, 0x4, R12, 0xe2, !PT ;  /* 0x000000040d0c7812 */ /* 0x000fc400078ee20c */
[----:B------:R-:W-:Y:S02]  /*e0c0*/  SHF.R.S32.HI R28, RZ, 0x1f, R193 ;  /* 0x0000001fff1c7819 */ /* 0x000fe400000114c1 */
[----:B------:R-:W-:Y:S01]  /*e0d0*/  SHF.R.S32.HI R32, RZ, 0x1f, R194 ;  /* 0x0000001fff207819 */ /* 0x000fe200000114c2 */
[----:B0-----:R-:W-:-:S05]  /*e0e0*/  @P0 IMAD.HI.U32 R7, R10, R7, RZ ;  /* 0x000000070a070227 */ /* 0x001fca00078e00ff */
[----:B-1----:R-:W-:Y:S02]  /*e0f0*/  @P0 SHF.R.U32.HI R3, RZ, R8, R7 ;  /* 0x00000008ff030219 */ /* 0x002fe40000011607 */
[----:B------:R-:W-:Y:S02]  /*e100*/  ISETP.GE.AND P0, PT, R192, UR8, PT ;  /* 0x00000008c0007c0c */ /* 0x000fe4000bf06270 */
[--C-:B------:R-:W-:Y:S01]  /*e110*/  SHF.R.S32.HI R7, RZ, 0x1f, R3.reuse ;  /* 0x0000001fff077819 */ /* 0x100fe20000011403 */
[----:B------:R-:W-:Y:S01]  /*e120*/  IMAD.MOV R9, RZ, RZ, -R3 ;  /* 0x000000ffff097224 */ /* 0x000fe200078e0a03 */
[----:B------:R-:W-:Y:S01]  /*e130*/  SEL R13, RZ, 0xffffffff, P0 ;  /* 0xffffffffff0d7807 */ /* 0x000fe20000000000 */
[----:B------:R-:W-:Y:S01]  /*e140*/  IMAD.WIDE.U32 R4, R3, UR6, R4 ;  /* 0x0000000603047c25 */ /* 0x000fe2000f8e0004 */
[----:B------:R-:W-:-:S03]  /*e150*/  ISETP.GE.AND P0, PT, R191, UR8, PT ;  /* 0x00000008bf007c0c */ /* 0x000fc6000bf06270 */
[----:B------:R-:W-:Y:S02]  /*e160*/  IMAD R8, R7, UR6, RZ ;  /* 0x0000000607087c24 */ /* 0x000fe4000f8e02ff */
[----:B------:R-:W-:Y:S02]  /*e170*/  IMAD R7, R11, R9, R10 ;  /* 0x000000090b077224 */ /* 0x000fe400078e020a */
[----:B------:R-:W-:Y:S01]  /*e180*/  IMAD R9, R3, UR7, R8 ;  /* 0x0000000703097c24 */ /* 0x000fe2000f8e0208 */
[----:B------:R-:W-:Y:S01]  /*e190*/  SEL R8, RZ, 0xffffffff, P0 ;  /* 0xffffffffff087807 */ /* 0x000fe20000000000 */
[----:B------:R-:W-:Y:S01]  /*e1a0*/  IMAD.SHL.U32 R13, R13, 0x8, RZ ;  /* 0x000000080d0d7824 */ /* 0x000fe200078e00ff */
[----:B------:R-:W-:Y:S01]  /*e1b0*/  ISETP.GE.AND P0, PT, R190, UR8, PT ;  /* 0x00000008be007c0c */ /* 0x000fe2000bf06270 */
[----:B------:R-:W-:Y:S01]  /*e1c0*/  IMAD.IADD R5, R5, 0x1, R9 ;  /* 0x0000000105057824 */ /* 0x000fe200078e0209 */
[----:B------:R-:W-:Y:S01]  /*e1d0*/  SHF.R.S32.HI R3, RZ, 0x1f, R7 ;  /* 0x0000001fff037819 */ /* 0x000fe20000011407 */
[----:B------:R-:W-:Y:S01]  /*e1e0*/  ULDC.64 UR6, c[0x0][0xbd8] ;  /* 0x0002f60000067ab9 */ /* 0x000fe20000000a00 */
[----:B------:R-:W-:Y:S01]  /*e1f0*/  LOP3.LUT R12, R13, 0x8, R12, 0xe2, !PT ;  /* 0x000000080d0c7812 */ /* 0x000fe200078ee20c */
[----:B------:R-:W-:Y:S01]  /*e200*/  IMAD.SHL.U32 R13, R8, 0x10, RZ ;  /* 0x00000010080d7824 */ /* 0x000fe200078e00ff */
[----:B------:R-:W-:Y:S01]  /*e210*/  SEL R9, RZ, 0xffffffff, P0 ;  /* 0xffffffffff097807 */ /* 0x000fe20000000000 */
[----:B------:R-:W-:Y:S01]  /*e220*/  IMAD R8, R3, UR6, RZ ;  /* 0x0000000603087c24 */ /* 0x000fe2000f8e02ff */
[----:B------:R-:W-:Y:S01]  /*e230*/  ISETP.GE.AND P0, PT, R30, UR8, PT ;  /* 0x000000081e007c0c */ /* 0x000fe2000bf06270 */
[----:B------:R-:W-:Y:S01]  /*e240*/  IMAD.WIDE.U32 R4, R7, UR6, R4 ;  /* 0x0000000607047c25 */ /* 0x000fe2000f8e0004 */
[----:B------:R-:W-:-:S03]  /*e250*/  LOP3.LUT R12, R13, 0x10, R12, 0xe2, !PT ;  /* 0x000000100d0c7812 */ /* 0x000fc600078ee20c */
[----:B------:R-:W-:Y:S02]  /*e260*/  IMAD.SHL.U32 R9, R9, 0x20, RZ ;  /* 0x0000002009097824 */ /* 0x000fe400078e00ff */
[----:B------:R-:W-:Y:S01]  /*e270*/  IMAD R3, R7, UR7, R8 ;  /* 0x0000000707037c24 */ /* 0x000fe2000f8e0208 */
[----:B------:R-:W-:Y:S01]  /*e280*/  ULDC.64 UR6, c[0x0][0xb80] ;  /* 0x0002e00000067ab9 */ /* 0x000fe20000000a00 */
[----:B------:R-:W-:Y:S01]  /*e290*/  IMAD.U32 R13, RZ, RZ, UR42 ;  /* 0x0000002aff0d7e24 */ /* 0x000fe2000f8e00ff */
[----:B------:R-:W-:Y:S01]  /*e2a0*/  LOP3.LUT R12, R9, 0x20, R12, 0xe2, !PT ;  /* 0x00000020090c7812 */ /* 0x000fe200078ee20c */
[----:B------:R-:W-:Y:S01]  /*e2b0*/  IMAD.IADD R3, R5, 0x1, R3 ;  /* 0x0000000105037824 */ /* 0x000fe200078e0203 */
[----:B------:R-:W-:Y:S01]  /*e2c0*/  SEL R9, RZ, 0x40, P0 ;  /* 0x00000040ff097807 */ /* 0x000fe20000000000 */
[----:B------:R-:W-:Y:S01]  /*e2d0*/  IMAD R24, R13, 0x40, R24 ;  /* 0x000000400d187824 */ /* 0x000fe200078e0218 */
[----:B------:R-:W-:Y:S02]  /*e2e0*/  LEA R7, P0, R4, UR6, 0x1 ;  /* 0x0000000604077c11 */ /* 0x000fe4000f8008ff */
[----:B------:R-:W-:-:S02]  /*e2f0*/  LOP3.LUT R18, R12, R9, RZ, 0xfc, !PT ;  /* 0x000000090c127212 */ /* 0x000fc400078efcff */
[----:B------:R-:W-:Y:S01]  /*e300*/  LEA.HI.X R3, R4, UR7, R3, 0x1, P0 ;  /* 0x0000000704037c11 */ /* 0x000fe200080f0c03 */
[----:B------:R0:W1:Y:S01]  /*e310*/  SHFL.IDX PT, R8, R7, RZ, 0x181f ;  /* 0x00181fff07087589 */ /* 0x00006200000e0000 */
[----:B------:R-:W-:Y:S02]  /*e320*/  ISETP.GE.AND P0, PT, R24, R23, PT ;  /* 0x000000171800720c */ /* 0x000fe40003f06270 */
[----:B------:R-:W-:Y:S01]  /*e330*/  SEL R5, RZ, 0x80, P1 ;  /* 0x00000080ff057807 */ /* 0x000fe20000800000 */
[----:B------:R0:W2:Y:S03]  /*e340*/  SHFL.IDX PT, R9, R3, RZ, 0x181f ;  /* 0x00181fff03097589 */ /* 0x0000a600000e0000 */
[----:B------:R-:W-:-:S07]  /*e350*/  LOP3.LUT R22, R18, R5, RZ, 0xfc, !PT ;  /* 0x0000000512167212 */ /* 0x000fce00078efcff */
[----:B0-----:R-:W-:Y:S05]  /*e360*/  @P0 BRA `(.L_x_4249) ;  /* 0x00000000007c0947 */ /* 0x001fea0003800000 */
[----:B------:R-:W-:Y:S02]  /*e370*/  ISETP.GE.AND P2, PT, R194, UR8, PT ;  /* 0x00000008c2007c0c */ /* 0x000fe4000bf46270 */
[----:B------:R-:W-:Y:S02]  /*e380*/  ISETP.GE.AND P1, PT, R16, UR8, PT ;  /* 0x0000000810007c0c */ /* 0x000fe4000bf26270 */
[----:B------:R-:W-:Y:S02]  /*e390*/  ISETP.GE.AND P5, PT, R193, UR8, PT ;  /* 0x00000008c1007c0c */ /* 0x000fe4000bfa6270 */
[----:B------:R-:W-:-:S07]  /*e3a0*/  ISETP.GE.AND P3, PT, R192, UR8, PT ;  /* 0x00000008c0007c0c */ /* 0x000fce000bf66270 */
[-C--:B-1----:R-:W-:Y:S02]  /*e3b0*/  @!P2 LEA R10, P0, R194, R8.reuse, 0x1 ;  /* 0x00000008c20aa211 */ /* 0x082fe400078008ff */
        /* <DEDUP_REMOVED lines=14> */
[CC--:B------:R-:W-:Y:S01]  /*e4a0*/  @!P2 LEA R4, P5, R191.reuse, R8.reuse, 0x1 ;  /* 0x00000008bf04a211 */ /* 0x0c0fe200078a08ff */
        /* <DEDUP_REMOVED lines=11> */
.L_x_4249:
[----:B------:R-:W-:Y:S05]  /*e560*/  BSYNC B1 ;  /* 0x0000000000017941 */ /* 0x000fea0003800000 */
.L_x_4248:
        /* <DEDUP_REMOVED lines=20> */
[CC--:B------:R-:W-:Y:S02]  /*e6b0*/  @!P2 LEA R20, P6, R191.reuse, R8.reuse, 0x1 ;  /* 0x00000008bf14a211 */ /* 0x0c0fe400078c08ff */
        /* <DEDUP_REMOVED lines=15> */
.L_x_4242:
[----:B------:R-:W-:Y:S05]  /*e7b0*/  BSYNC B0 ;  /* 0x0000000000007941 */ /* 0x000fea0003800000 */
.L_x_4235:
[----:B------:R-:W-:Y:S02]  /*e7c0*/  ULDC UR6, c[0x0][0xd3c] ;  /* 0x00034f0000067ab9 */ /* 0x000fe40000000800 */
[----:B------:R-:W-:-:S06]  /*e7d0*/  UISETP.GE.AND UP0, UPT, UR5, UR6, UPT ;  /* 0x000000060500728c */ /* 0x000fcc000bf06270 */
[----:B------:R-:W-:-:S13]  /*e7e0*/  PLOP3.LUT P0, PT, PT, PT, UP0, 0x80, 0x0 ;  /* 0x000000000000781c */ /* 0x000fda0003f0f008 */
[----:B------:R-:W-:Y:S05]  /*e7f0*/  @!P0 BRA `(.L_x_4250) ;  /* 0xffffff2800d48947 */ /* 0x000fea000383ffff */
[----:B------:R-:W-:Y:S05]  /*e800*/  EXIT ;  /* 0x000000000000794d */ /* 0x000fea0003800000 */
.L_x_4199:
        /* <DEDUP_REMOVED lines=16> */
.L_x_4251:
        /* <DEDUP_REMOVED lines=43> */
.L_x_4255:
        /* <DEDUP_REMOVED lines=35> */
.L_x_4253:
        /* <DEDUP_REMOVED lines=18> */
.L_x_4256:
        /* <DEDUP_REMOVED lines=57> */
.L_x_4254:
[----:B------:R-:W-:Y:S01]  /*f2a0*/  ULDC UR4, c[0x0][0xd3c] ;  /* 0x00034f0000047ab9 */ /* 0x000fe20000000800 */
[----:B------:R-:W-:Y:S02]  /*f2b0*/  IMAD.MOV.U32 R25, RZ, RZ, RZ ;  /* 0x000000ffff197224 */ /* 0x000fe400078e00ff */
[----:B------:R-:W-:Y:S02]  /*f2c0*/  IMAD.U32 R24, RZ, RZ, UR6 ;  /* 0x00000006ff187e24 */ /* 0x000fe4000f8e00ff */
[----:B------:R-:W-:Y:S02]  /*f2d0*/  IMAD.MOV.U32 R26, RZ, RZ, RZ ;  /* 0x000000ffff1a7224 */ /* 0x000fe400078e00ff */
[----:B------:R-:W-:-:S07]  /*f2e0*/  IMAD.U32 R27, RZ, RZ, UR4 ;  /* 0x00000004ff1b7e24 */ /* 0x000fce000f8e00ff */
.L_x_4257:
[----:B------:R-:W-:-:S13]  /*f2f0*/  ISETP.NE.AND P0, PT, R7, RZ, PT ;  /* 0x000000ff0700720c */ /* 0x000fda0003f05270 */
[----:B------:R-:W0:Y:S01]  /*f300*/  @!P0 S2R R3, SR_CgaCtaId ;  /* 0x0000000000038919 */ /* 0x000e220000008800 */
[----:B------:R-:W-:-:S04]  /*f310*/  @!P0 MOV R2, 0x400 ;  /* 0x0000040000028802 */ /* 0x000fc80000000f00 */
[----:B0-----:R-:W-:-:S05]  /*f320*/  @!P0 LEA R2, R3, R2, 0x18 ;  /* 0x0000000203028211 */ /* 0x001fca00078ec0ff */
[----:B------:R1:W-:Y:S01]  /*f330*/  @!P0 STS.128 [R2+0x388d0], R24 ;  /* 0x0388d01802008388 */ /* 0x0003e20000000c00 */
[----:B------:R-:W-:Y:S06]  /*f340*/  BAR.ARV 0x5, 0x180 ;  /* 0x0146000000007b1d */ /* 0x000fec0000002000 */
.L_x_4252:
[----:B------:R2:W-:Y:S01]  /*f350*/  STL [R1+0x20], RZ ;  /* 0x000020ff01007387 */ /* 0x0005e20000100800 */
[----:B------:R-:W-:Y:S01]  /*f360*/  ULDC UR4, c[0x0][0xd3c] ;  /* 0x00034f0000047ab9 */ /* 0x000fe20000000800 */
[----:B------:R-:W-:Y:S01]  /*f370*/  IMAD.MOV.U32 R23, RZ, RZ, 0x1 ;  /* 0x00000001ff177424 */ /* 0x000fe200078e00ff */
[----:B0-----:R-:W-:Y:S01]  /*f380*/  ISETP.GE.AND P0, PT, R27, UR4, PT ;  /* 0x000000041b007c0c */ /* 0x001fe2000bf06270 */
[----:B------:R-:W-:-:S12]  /*f390*/  IMAD.MOV.U32 R18, RZ, RZ, RZ ;  /* 0x000000ffff127224 */ /* 0x000fd800078e00ff */
[----:B--2---:R-:W-:Y:S05]  /*f3a0*/  @P0 BRA `(.L_x_4258) ;  /* 0x00000058006c0947 */ /* 0x004fea0003800000 */
[----:B------:R-:W0:Y:S01]  /*f3b0*/  S2UR UR5, SR_CgaCtaId ;  /* 0x00000000000579c3 */ /* 0x000e220000008800 */
[----:B------:R2:W-:Y:S01]  /*f3c0*/  STL [R1+0x20], RZ ;  /* 0x000020ff01007387 */ /* 0x0005e20000100800 */
[C---:B-1----:R-:W-:Y:S01]  /*f3d0*/  IMAD.SHL.U32 R2, R0.reuse, 0x8, RZ ;  /* 0x0000000800027824 */ /* 0x042fe200078e00ff */
[----:B------:R-:W-:Y:S01]  /*f3e0*/  UMOV UR4, 0x400 ;  /* 0x0000040000047882 */ /* 0x000fe20000000000 */
[----:B------:R-:W-:Y:S01]  /*f3f0*/  LOP3.LUT R4, R0, 0x7f, RZ, 0xc0, !PT ;  /* 0x0000007f00047812 */ /* 0x000fe200078ec0ff */
[----:B------:R-:W-:Y:S01]  /*f400*/  BSSY B8, `(.L_x_4258) ;  /* 0x0000595000087945 */ /* 0x000fe20003800000 */
[----:B------:R-:W-:Y:S01]  /*f410*/  IMAD.MOV.U32 R23, RZ, RZ, 0x1 ;  /* 0x00000001ff177424 */ /* 0x000fe200078e00ff */
[----:B------:R-:W-:Y:S01]  /*f420*/  LOP3.LUT R3, R2, 0x1f8, RZ, 0xc0, !PT ;  /* 0x000001f802037812 */ /* 0x000fe200078ec0ff */
[----:B------:R-:W-:Y:S01]  /*f430*/  IMAD.MOV.U32 R18, RZ, RZ, RZ ;  /* 0x000000ffff127224 */ /* 0x000fe200078e00ff */
[----:B------:R-:W-:Y:S01]  /*f440*/  SHF.R.U32.HI R5, RZ, 0x3, R4 ;  /* 0x00000003ff057819 */ /* 0x000fe20000011604 */
[----:B------:R-:W-:Y:S01]  /*f450*/  ULOP3.LUT UR36, UR39, 0x2, URZ, 0xfc, !UPT ;  /* 0x0000000227247892 */ /* 0x000fe2000f8efc3f */
[----:B------:R-:W-:Y:S01]  /*f460*/  LOP3.LUT R3, R3, 0x38, R0, 0x78, !PT ;  /* 0x0000003803037812 */ /* 0x000fe200078e7800 */
[----:B------:R-:W-:Y:S01]  /*f470*/  IMAD.SHL.U32 R0, R0, 0x10, RZ ;  /* 0x0000001000007824 */ /* 0x000fe200078e00ff */
[----:B------:R-:W-:Y:S01]  /*f480*/  LOP3.LUT R4, R2, 0x38, RZ, 0xc0, !PT ;  /* 0x0000003802047812 */ /* 0x000fe200078ec0ff */
[----:B------:R-:W-:Y:S01]  /*f490*/  ULDC UR37, c[0x0][0xc] ;  /* 0x0000030000257ab9 */ /* 0x000fe20000000800 */
[----:B------:R-:W-:-:S02]  /*f4a0*/  LOP3.LUT R34, R3, 0x200, R2, 0xf8, !PT ;  /* 0x0000020003227812 */ /* 0x000fc400078ef802 */
[----:B------:R-:W-:Y:S02]  /*f4b0*/  LOP3.LUT R2, R5, 0x70, R0, 0xf8, !PT ;  /* 0x0000007005027812 */ /* 0x000fe400078ef800 */
[C---:B------:R-:W-:Y:S02]  /*f4c0*/  LOP3.LUT R0, R4.reuse, 0x40, RZ, 0xfc, !PT ;  /* 0x0000004004007812 */ /* 0x040fe400078efcff */
[C---:B------:R-:W-:Y:S02]  /*f4d0*/  LOP3.LUT R3, R4.reuse, 0x80, RZ, 0xfc, !PT ;  /* 0x0000008004037812 */ /* 0x040fe400078efcff */
[C---:B------:R-:W-:Y:S01]  /*f4e0*/  LOP3.LUT R2, R4.reuse, 0xc0, RZ, 0xfc, !PT ;  /* 0x000000c004027812 */ /* 0x040fe200078efcff */
[----:B0-----:R-:W-:Y:S01]  /*f4f0*/  ULEA UR4, UR5, UR4, 0x18 ;  /* 0x0000000405047291 */ /* 0x001fe2000f8ec03f */
[C---:B------:R-:W-:Y:S02]  /*f500*/  LOP3.LUT R0, R4.reuse, 0x100, RZ, 0xfc, !PT ;  /* 0x0000010004007812 */ /* 0x040fe400078efcff */
[----:B------:R-:W-:-:S02]  /*f510*/  LOP3.LUT R3, R4, 0x140, RZ, 0xfc, !PT ;  /* 0x0000014004037812 */ /* 0x000fc400078efcff */
[C---:B------:R-:W-:Y:S01]  /*f520*/  LOP3.LUT R2, R4.reuse, 0x180, RZ, 0xfc, !PT ;  /* 0x0000018004027812 */ /* 0x040fe200078efcff */
[----:B------:R-:W-:Y:S01]  /*f530*/  IMAD.U32 R17, RZ, RZ, UR4 ;  /* 0x00000004ff117e24 */ /* 0x000fe2000f8e00ff */
[----:B------:R-:W-:-:S03]  /*f540*/  LOP3.LUT R0, R4, 0x1c0, RZ, 0xfc, !PT ;  /* 0x000001c004007812 */ /* 0x000fc600078efcff */
[----:B--2---:R-:W-:-:S07]  /*f550*/  IMAD R19, R34, 0x2, R17 ;  /* 0x0000000222137824 */ /* 0x004fce00078e0211 */
.L_x_4325:
[----:B------:R-:W0:Y:S02]  /*f560*/  LDC.64 R2, c[0x0][0xd88] ;  /* 0x00036200ff027b82 */ /* 0x000e240000000a00 */
[----:B0-----:R-:W-:-:S05]  /*f570*/  IMAD.WIDE R2, R27, 0x4, R2 ;  /* 0x000000041b027825 */ /* 0x001fca00078e0202 */
        /* <DEDUP_REMOVED lines=9> */
[C---:B------:R-:W-:Y:S01]  /*f610*/  @P0 LEA R2, P1, R35.reuse, UR4, 0x2 ;  /* 0x0000000423020c11 */ /* 0x040fe2000f8210ff */
[C---:B------:R-:W-:Y:S01]  /*f620*/  IMAD.SHL.U32 R22, R35.reuse, 0x4, RZ ;  /* 0x0000000423167824 */ /* 0x040fe200078e00ff */
[C-C-:B------:R-:W-:Y:S01]  /*f630*/  SHF.L.U64.HI R30, R35.reuse, 0x2, R0.reuse ;  /* 0x00000002231e7819 */ /* 0x140fe20000010200 */
[----:B------:R0:W-:Y:S01]  /*f640*/  STL [R1+0x8], R0 ;  /* 0x0000080001007387 */ /* 0x0001e20000100800 */
[----:B------:R-:W-:Y:S01]  /*f650*/  @P0 LEA.HI.X R3, R35, UR5, R0, 0x2, P1 ;  /* 0x0000000523030c11 */ /* 0x000fe200088f1400 */
[----:B------:R-:W-:-:S04]  /*f660*/  ULDC.64 UR4, c[0x0][0xaf8] ;  /* 0x0002be0000047ab9 */ /* 0x000fc80000000a00 */
[----:B-1----:R1:W5:Y:S01]  /*f670*/  @P0 LDG.E R32, desc[UR44][R2.64] ;  /* 0x0000002c02200981 */ /* 0x002362000c1e1900 */
        /* <DEDUP_REMOVED lines=30> */
.L_x_4259:
        /* <DEDUP_REMOVED lines=9> */
.L_x_4260:
[----:B------:R-:W-:Y:S02]  /*f8f0*/  ULDC.64 UR4, c[0x0][0xb00] ;  /* 0x0002c00000047ab9 */ /* 0x000fe40000000a00 */
[----:B------:R-:W-:-:S04]  /*f900*/  ISETP.NE.U32.AND P0, PT, RZ, UR4, PT ;  /* 0x00000004ff007c0c */ /* 0x000fc8000bf05070 */
[----:B------:R-:W-:-:S13]  /*f910*/  ISETP.NE.AND.EX P0, PT, RZ, UR5, PT, P0 ;  /* 0x00000005ff007c0c */ /* 0x000fda000bf05300 */
[----:B------:R-:W-:Y:S05]  /*f920*/  @!P0 BRA `(.L_x_4261) ;  /* 0x0000000000148947 */ /* 0x000fea0003800000 */
[----:B-1----:R-:W1:Y:S02]  /*f930*/  LDC.64 R2, c[0x0][0xb00] ;  /* 0x0002c000ff027b82 */ /* 0x002e640000000a00 */
[----:B-1----:R-:W-:-:S05]  /*f940*/  IMAD.WIDE R2, R28, 0x4, R2 ;  /* 0x000000041c027825 */ /* 0x002fca00078e0202 */
[----:B------:R-:W3:Y:S04]  /*f950*/  LDG.E R29, desc[UR44][R2.64] ;  /* 0x0000002c021d7981 */ /* 0x000ee8000c1e1900 */
[----:B0-2---:R-:W3:Y:S02]  /*f960*/  LDG.E R0, desc[UR44][R2.64+0x4] ;  /* 0x0000042c02007981 */ /* 0x005ee4000c1e1900 */
[----:B---3--:R-:W-:-:S07]  /*f970*/  IMAD.IADD R29, R0, 0x1, -R29 ;  /* 0x00000001001d7824 */ /* 0x008fce00078e0a1d */
.L_x_4261:
[----:B-----5:R-:W-:Y:S01]  /*f980*/  IMAD.IADD R29, R29, 0x1, -R32 ;  /* 0x000000011d1d7824 */ /* 0x020fe200078e0a20 */
[C---:B012---:R-:W-:Y:S01]  /*f990*/  LOP3.LUT R0, R26.reuse, 0xff000000, RZ, 0xc0, !PT ;  /* 0xff0000001a007812 */ /* 0x047fe200078ec0ff */
[----:B------:R-:W-:Y:S01]  /*f9a0*/  BSSY B0, `(.L_x_4262) ;  /* 0x0000028000007945 */ /* 0x000fe20003800000 */
[----:B------:R-:W-:Y:S01]  /*f9b0*/  LOP3.LUT R4, R26, 0xff0000, RZ, 0xc0, !PT ;  /* 0x00ff00001a047812 */ /* 0x000fe200078ec0ff */
[----:B------:R-:W-:Y:S01]  /*f9c0*/  IMAD.MOV.U32 R2, RZ, RZ, RZ ;  /* 0x000000ffff027224 */ /* 0x000fe200078e00ff */
[C---:B------:R-:W-:Y:S02]  /*f9d0*/  ISETP.GE.AND P0, PT, R29.reuse, 0x1, PT ;  /* 0x000000011d00780c */ /* 0x040fe40003f06270 */
[----:B------:R-:W-:Y:S01]  /*f9e0*/  SHF.R.U32.HI R3, RZ, 0x8, R0 ;  /* 0x00000008ff037819 */ /* 0x000fe20000011600 */
[----:B------:R-:W-:-:S03]  /*f9f0*/  VIADD R0, R29, 0x3f ;  /* 0x0000003f1d007836 */ /* 0x000fc60000000000 */
[----:B------:R-:W-:Y:S02]  /*fa00*/  LEA.HI R4, R4, R3, RZ, 0x10 ;  /* 0x0000000304047211 */ /* 0x000fe400078f80ff */
[----:B------:R-:W-:-:S04]  /*fa10*/  SHF.R.S32.HI R3, RZ, 0x1f, R0 ;  /* 0x0000001fff037819 */ /* 0x000fc80000011400 */
[----:B------:R-:W-:-:S04]  /*fa20*/  LEA.HI R0, R3, R0, RZ, 0x6 ;  /* 0x0000000003007211 */ /* 0x000fc800078f30ff */
        /* <DEDUP_REMOVED lines=31> */
.L_x_4263:
[----:B------:R-:W-:Y:S05]  /*fc20*/  BSYNC B0 ;  /* 0x0000000000007941 */ /* 0x000fea0003800000 */
.L_x_4262:
        /* <DEDUP_REMOVED lines=24> */
.L_x_4265:
        /* <DEDUP_REMOVED lines=20> */
.L_x_4268:
[----:B------:R-:W-:Y:S05]  /*fef0*/  BSYNC B6 ;  /* 0x0000000000067941 */ /* 0x000fea0003800000 */
.L_x_4267:
        /* <DEDUP_REMOVED lines=20> */
.L_x_4271:
        /* <DEDUP_REMOVED lines=15> */
.L_x_4270:
[----:B------:R-:W-:Y:S05]  /*10130*/  BSYNC B6 ;  /* 0x0000000000067941 */ /* 0x000fea0003800000 */
.L_x_4269:
[----:B------:R-:W2:Y:S01]  /*10140*/  LDL R33, [R1+0x14] ;  /* 0x0000140001217983 */ /* 0x000ea20000100800 */
[----:B------:R-:W-:Y:S01]  /*10150*/  ULDC.64 UR4, c[0x0][0xaf0] ;  /* 0x0002bc0000047ab9 */ /* 0x000fe20000000a00 */
[----:B------:R-:W0:Y:S01]  /*10160*/  LDC R20, c[0x0][0x430] ;  /* 0x00010c00ff147b82 */ /* 0x000e220000000800 */
[----:B------:R-:W-:Y:S01]  /*10170*/  ISETP.NE.U32.AND P0, PT, RZ, UR4, PT ;  /* 0x00000004ff007c0c */ /* 0x000fe2000bf05070 */
[----:B------:R-:W1:Y:S03]  /*10180*/  S2R R4, SR_TID.X ;  /* 0x0000000000047919 */ /* 0x000e660000002100 */
[----:B------:R-:W-:Y:S01]  /*10190*/  ISETP.NE.AND.EX P0, PT, RZ, UR5, PT, P0 ;  /* 0x00000005ff007c0c */ /* 0x000fe2000bf05300 */
[----:B------:R-:W3:-:S12]  /*101a0*/  S2R R0, SR_TID.X ;  /* 0x0000000000007919 */ /* 0x000ed80000002100 */
[----:B------:R-:W-:Y:S01]  /*101b0*/  @P0 IADD3 R2, P1, R22, UR4, RZ ;  /* 0x0000000416020c10 */ /* 0x000fe2000ff3e0ff */
[----:B------:R-:W-:-:S03]  /*101c0*/  ULDC UR4, c[0x0][0x320] ;  /* 0x0000c80000047ab9 */ /* 0x000fc60000000800 */
[----:B------:R-:W-:Y:S01]  /*101d0*/  @P0 IADD3.X R3, R30, UR5, RZ, P1, !PT ;  /* 0x000000051e030c10 */ /* 0x000fe20008ffe4ff */
[----:B------:R-:W4:Y:S04]  /*101e0*/  S2R R21, SR_TID.X ;  /* 0x0000000000157919 */ /* 0x000f280000002100 */
[----:B------:R0:W5:Y:S01]  /*101f0*/  @P0 LDG.E R28, desc[UR44][R2.64] ;  /* 0x0000002c021c0981 */ /* 0x000162000c1e1900 */
[----:B------:R-:W-:Y:S01]  /*10200*/  LOP3.LUT R16, R16, 0xfffffdff, RZ, 0xc0, !PT ;  /* 0xfffffdff10107812 */ /* 0x000fe200078ec0ff */
[----:B------:R-:W-:Y:S01]  /*10210*/  UMOV UR5, 0xffffffff ;  /* 0xffffffff00057882 */ /* 0x000fe20000000000 */
[----:B-1----:R-:W-:Y:S02]  /*10220*/  IMAD.SHL.U32 R4, R4, 0x8, RZ ;  /* 0x0000000804047824 */ /* 0x002fe400078e00ff */
[----:B---3--:R-:W-:-:S03]  /*10230*/  IMAD.SHL.U32 R0, R0, 0x8, RZ ;  /* 0x0000000800007824 */ /* 0x008fc600078e00ff */
[----:B------:R-:W-:-:S04]  /*10240*/  LOP3.LUT R4, R4, 0x38, RZ, 0xc0, !PT ;  /* 0x0000003804047812 */ /* 0x000fc800078ec0ff */
[C---:B------:R-:W-:Y:S02]  /*10250*/  LOP3.LUT R5, R4.reuse, 0x40, RZ, 0xfc, !PT ;  /* 0x0000004004057812 */ /* 0x040fe400078efcff */
[----:B------:R-:W-:Y:S02]  /*10260*/  LOP3.LUT R4, R4, 0x180, RZ, 0xfc, !PT ;  /* 0x0000018004047812 */ /* 0x000fe400078efcff */
[----:B------:R-:W-:Y:S02]  /*10270*/  ISETP.GE.AND P0, PT, R5, UR4, PT ;  /* 0x0000000405007c0c */ /* 0x000fe4000bf06270 */
[----:B------:R-:W-:Y:S02]  /*10280*/  LOP3.LUT R0, R0, 0x38, RZ, 0xc0, !PT ;  /* 0x0000003800007812 */ /* 0x000fe400078ec0ff */
[----:B------:R-:W-:Y:S02]  /*10290*/  ISETP.GE.AND P1, PT, R4, UR4, PT ;  /* 0x0000000404007c0c */ /* 0x000fe4000bf26270 */
[----:B------:R-:W-:-:S02]  /*102a0*/  LOP3.LUT R4, R0, 0x1c0, RZ, 0xfc, !PT ;  /* 0x000001c000047812 */ /* 0x000fc400078efcff */
[----:B------:R-:W-:Y:S01]  /*102b0*/  LOP3.LUT R0, R0, 0x80, RZ, 0xfc, !PT ;  /* 0x0000008000007812 */ /* 0x000fe200078efcff */
[----:B----4-:R-:W-:Y:S01]  /*102c0*/  IMAD.SHL.U32 R21, R21, 0x8, RZ ;  /* 0x0000000815157824 */ /* 0x010fe200078e00ff */
[----:B------:R-:W-:Y:S02]  /*102d0*/  SEL R8, RZ, 0x40, P1 ;  /* 0x00000040ff087807 */ /* 0x000fe40000800000 */
[----:B------:R-:W-:Y:S02]  /*102e0*/  ISETP.GE.AND P5, PT, R0, UR4, PT ;  /* 0x0000000400007c0c */ /* 0x000fe4000bfa6270 */
[----:B------:R-:W-:Y:S01]  /*102f0*/  @P0 LOP3.LUT R16, R16, 0x200, RZ, 0xfc, !PT ;  /* 0x0000020010100812 */ /* 0x000fe200078efcff */
[----:B------:R-:W1:Y:S01]  /*10300*/  S2R R0, SR_TID.X ;  /* 0x0000000000007919 */ /* 0x000e620000002100 */
[----:B------:R-:W-:Y:S02]  /*10310*/  ISETP.GE.AND P0, PT, R4, UR4, PT ;  /* 0x0000000404007c0c */ /* 0x000fe4000bf06270 */
[----:B------:R-:W-:Y:S01]  /*10320*/  LOP3.LUT R21, R21, 0x38, RZ, 0xc0, !PT ;  /* 0x0000003815157812 */ /* 0x000fe200078ec0ff */
[----:B------:R-:W3:Y:S01]  /*10330*/  S2R R4, SR_TID.X ;  /* 0x0000000000047919 */ /* 0x000ee20000002100 */
        /* <DEDUP_REMOVED lines=8> */
[----:B-1----:R-:W-:-:S03]  /*103c0*/  IMAD.SHL.U32 R0, R0, 0x8, RZ ;  /* 0x0000000800007824 */ /* 0x002fc600078e00ff */
[----:B------:R-:W-:Y:S01]  /*103d0*/  LOP3.LUT R16, R16, 0xffffffef, RZ, 0xc0, !PT ;  /* 0xffffffef10107812 */ /* 0x000fe200078ec0ff */
[----:B---3--:R-:W-:Y:S01]  /*103e0*/  IMAD.SHL.U32 R4, R4, 0x8, RZ ;  /* 0x0000000804047824 */ /* 0x008fe200078e00ff */
[----:B------:R-:W-:-:S04]  /*103f0*/  LOP3.LUT R0, R0, 0x38, RZ, 0xc0, !PT ;  /* 0x0000003800007812 */ /* 0x000fc800078ec0ff */
[----:B------:R-:W-:Y:S02]  /*10400*/  LOP3.LUT R4, R4, 0x38, RZ, 0xc0, !PT ;  /* 0x0000003804047812 */ /* 0x000fe400078ec0ff */
[----:B------:R-:W-:Y:S02]  /*10410*/  LOP3.LUT R0, R0, 0x100, RZ, 0xfc, !PT ;  /* 0x0000010000007812 */ /* 0x000fe400078efcff */
[----:B------:R-:W-:Y:S02]  /*10420*/  LOP3.LUT R4, R4, 0xc0, RZ, 0xfc, !PT ;  /* 0x000000c004047812 */ /* 0x000fe400078efcff */
[----:B------:R-:W-:Y:S02]  /*10430*/  ISETP.GE.AND P3, PT, R0, UR4, PT ;  /* 0x0000000400007c0c */ /* 0x000fe4000bf66270 */
[----:B------:R-:W-:-:S13]  /*10440*/  ISETP.GE.AND P4, PT, R4, UR4, PT ;  /* 0x0000000404007c0c */ /* 0x000fda000bf86270 */
[----:B------:R-:W-:-:S04]  /*10450*/  @P4 LOP3.LUT R16, R16, 0x10, RZ, 0xfc, !PT ;  /* 0x0000001010104812 */ /* 0x000fc800078efcff */
[----:B------:R-:W-:-:S04]  /*10460*/  LOP3.LUT R16, R16, 0xfffffffb, RZ, 0xc0, !PT ;  /* 0xfffffffb10107812 */ /* 0x000fc800078ec0ff */
[----:B------:R-:W-:-:S04]  /*10470*/  LOP3.LUT R16, R16, 0xfffffff7, RZ, 0xc0, !PT ;  /* 0xfffffff710107812 */ /* 0x000fc800078ec0ff */
[----:B------:R-:W-:-:S04]  /*10480*/  @P3 LOP3.LUT R16, R16, 0x8, RZ, 0xfc, !PT ;  /* 0x0000000810103812 */ /* 0x000fc800078efcff */
[----:B------:R-:W-:Y:S02]  /*10490*/  @P2 LOP3.LUT R16, R16, 0x4, RZ, 0xfc, !PT ;  /* 0x0000000410102812 */ /* 0x000fe400078efcff */
[----:B--2---:R-:W-:Y:S01]  /*104a0*/  LEA R0, R33, 0xffffffc0, 0x6 ;  /* 0xffffffc021007811 */ /* 0x004fe200078e30ff */
[----:B0-----:R-:W-:Y:S06]  /*104b0*/  BRA.DIV UR5, `(.L_x_4272) ;  /* 0x0000004e05987947 */ /* 0x001fec000b800000 */
.L_x_4343:
[----:B------:R-:W0:Y:S01]  /*104c0*/  S2R R2, SR_TID.X ;  /* 0x0000000000027919 */ /* 0x000e220000002100 */
[----:B------:R-:W-:Y:S01]  /*104d0*/  ISETP.NE.AND P1, PT, R20, 0x1, PT ;  /* 0x000000011400780c */ /* 0x000fe20003f25270 */
[----:B------:R-:W-:Y:S01]  /*104e0*/  IMAD.MOV.U32 R37, RZ, RZ, RZ ;  /* 0x000000ffff257224 */ /* 0x000fe200078e00ff */
[----:B-----5:R-:W-:Y:S01]  /*104f0*/  SHF.R.S32.HI R33, RZ, 0x1f, R28 ;  /* 0x0000001fff217819 */ /* 0x020fe2000001141c */
[----:B------:R-:W1:Y:S01]  /*10500*/  S2R R10, SR_TID.X ;  /* 0x00000000000a7919 */ /* 0x000e620000002100 */
[C---:B------:R-:W-:Y:S02]  /*10510*/  LOP3.LUT P6, RZ, R16.reuse, 0x400, RZ, 0xc0, !PT ;  /* 0x0000040010ff7812 */ /* 0x040fe400078cc0ff */
[----:B------:R-:W-:-:S07]  /*10520*/  LOP3.LUT R16, R16, 0xffffdfff, RZ, 0xc0, !PT ;  /* 0xffffdfff10107812 */ /* 0x000fce00078ec0ff */
[----:B------:R-:W2:Y:S01]  /*10530*/  @P1 LDC R3, c[0x0][0x434] ;  /* 0x00010d00ff031b82 */ /* 0x000ea20000000800 */
[----:B------:R-:W-:Y:S02]  /*10540*/  @P1 LOP3.LUT R16, R16, 0x2000, RZ, 0xfc, !PT ;  /* 0x0000200010101812 */ /* 0x000fe400078efcff */
[----:B0-----:R-:W-:Y:S01]  /*10550*/  LOP3.LUT R2, R2, 0x7f, RZ, 0xc0, !PT ;  /* 0x0000007f02027812 */ /* 0x001fe200078ec0ff */
[----:B-1----:R-:W-:-:S03]  /*10560*/  IMAD.SHL.U32 R10, R10, 0x10, RZ ;  /* 0x000000100a0a7824 */ /* 0x002fc600078e00ff */
[----:B------:R-:W-:-:S04]  /*10570*/  SHF.R.U32.HI R2, RZ, 0x3, R2 ;  /* 0x00000003ff027819 */ /* 0x000fc80000011602 */
[----:B------:R-:W-:Y:S02]  /*10580*/  LOP3.LUT R10, R2, 0x70, R10, 0xf8, !PT ;  /* 0x00000070020a7812 */ /* 0x000fe400078ef80a */
[----:B------:R-:W0:Y:S03]  /*10590*/  @P1 LDC R2, c[0x0][0x438] ;  /* 0x00010e00ff021b82 */ /* 0x000e260000000800 */
[----:B------:R-:W-:-:S05]  /*105a0*/  IMAD.IADD R6, R10, 0x1, R0 ;  /* 0x000000010a067824 */ /* 0x000fca00078e0200 */
[C---:B------:R-:W-:Y:S01]  /*105b0*/  ISETP.GE.AND P0, PT, R6.reuse, R29, PT ;  /* 0x0000001d0600720c */ /* 0x040fe20003f06270 */
[----:B------:R-:W-:-:S03]  /*105c0*/  IMAD.IADD R6, R6, 0x1, R32 ;  /* 0x0000000106067824 */ /* 0x000fc600078e0220 */
[----:B------:R-:W-:Y:S01]  /*105d0*/  ISETP.GT.U32.OR P0, PT, R10, 0x3f, P0 ;  /* 0x0000003f0a00780c */ /* 0x000fe20000704470 */
[----:B--2---:R-:W-:-:S04]  /*105e0*/  @P1 IMAD.HI.U32 R3, R6, R3, RZ ;  /* 0x0000000306031227 */ /* 0x004fc800078e00ff */
[----:B------:R-:W-:Y:S01]  /*105f0*/  IMAD.MOV.U32 R7, RZ, RZ, R6 ;  /* 0x000000ffff077224 */ /* 0x000fe200078e0006 */
[----:B0-----:R-:W-:-:S07]  /*10600*/  @P1 SHF.R.U32.HI R7, RZ, R2, R3 ;  /* 0x00000002ff071219 */ /* 0x001fce0000011603 */
        /* <DEDUP_REMOVED lines=28> */
[----:B------:R-:W-:Y:S02]  /*107d0*/  ISETP.NE.AND P0, PT, R3, 0x3, PT ;  /* 0x000000030300780c */ /* 0x000fe40003f05270 */
[----:B------:R-:W-:Y:S01]  /*107e0*/  LOP3.LUT R30, R8, R30, RZ, 0xfc, !PT ;  /* 0x0000001e081e7212 */ /* 0x000fe200078efcff */
[----:B------:R-:W-:Y:S01]  /*107f0*/  IMAD R2, R20, R2, R6 ;  /* 0x0000000214027224 */ /* 0x000fe200078e0206 */
[----:B------:R0:W-:Y:S04]  /*10800*/  STL [R1+0x24], R8 ;  /* 0x0000240801007387 */ /* 0x0001e80000100800 */
[----:B------:R0:W-:Y:S05]  /*10810*/  STL [R1], R2 ;  /* 0x0000000201007387 */ /* 0x0001ea0000100800 */
[----:B------:R-:W-:-:S04]  /*10820*/  @P0 LOP3.LUT R16, R16, 0x1000, RZ, 0xfc, !PT ;  /* 0x0000100010100812 */ /* 0x000fc800078efcff */
[----:B------:R-:W-:-:S04]  /*10830*/  LOP3.LUT R16, R16, 0xfffffffe, RZ, 0xc0, !PT ;  /* 0xfffffffe10107812 */ /* 0x000fc800078ec0ff */
[----:B------:R-:W-:Y:S01]  /*10840*/  @P1 LOP3.LUT R16, R16, 0x1, RZ, 0xfc, !PT ;  /* 0x0000000110101812 */ /* 0x000fe200078efcff */
[----:B0-----:R-:W-:Y:S06]  /*10850*/  @!P0 BRA `(.L_x_4273) ;  /* 0x0000000000048947 */ /* 0x001fec0003800000 */
[----:B------:R-:W-:Y:S01]  /*10860*/  BPT.TRAP 0x1 ;  /* 0x000000040000795c */ /* 0x000fe20000300000 */
.L_x_4273:
        /* <DEDUP_REMOVED lines=9> */
.L_x_4344:
[----:B------:R-:W-:Y:S05]  /*10900*/  BSYNC B0 ;  /* 0x0000000000007941 */ /* 0x000fea0003800000 */
.L_x_4274:
[----:B------:R-:W0:Y:S01]  /*10910*/  LDL R2, [R1] ;  /* 0x0000000001027983 */ /* 0x000e220000100800 */
[----:B------:R-:W-:Y:S01]  /*10920*/  ULDC.64 UR4, c[0x0][0x300] ;  /* 0x0000c00000047ab9 */ /* 0x000fe20000000a00 */
[----:B-----5:R-:W-:Y:S01]  /*10930*/  SHF.R.S32.HI R4, RZ, 0x1f, R37 ;  /* 0x0000001fff047819 */ /* 0x020fe20000011425 */
[----:B------:R-:W-:Y:S01]  /*10940*/  ULDC.64 UR6, c[0x0][0x2e8] ;  /* 0x0000ba0000067ab9 */ /* 0x000fe20000000a00 */
[----:B------:R-:W1:Y:S01]  /*10950*/  S2R R7, SR_TID.X ;  /* 0x0000000000077919 */ /* 0x000e620000002100 */
[----:B------:R-:W-:Y:S01]  /*10960*/  LOP3.LUT R16, R16, 0xfffffffd, RZ, 0xc0, !PT ;  /* 0xfffffffd10107812 */ /* 0x000fe200078ec0ff */
[----:B-1----:R-:W-:-:S05]  /*10970*/  IMAD.SHL.U32 R7, R7, 0x8, RZ ;  /* 0x0000000807077824 */ /* 0x002fca00078e00ff */
[----:B------:R-:W-:Y:S02]  /*10980*/  LOP3.LUT R7, R7, 0x38, RZ, 0xc0, !PT ;  /* 0x0000003807077812 */ /* 0x000fe400078ec0ff */
[----:B0-----:R-:W-:-:S05]  /*10990*/  SHF.R.S32.HI R0, RZ, 0x1f, R2 ;  /* 0x0000001fff007819 */ /* 0x001fca0000011402 */
[----:B------:R0:W-:Y:S04]  /*109a0*/  STL [R1+0x18], R0 ;  /* 0x0000180001007387 */ /* 0x0001e80000100800 */
[----:B------:R1:W-:Y:S01]  /*109b0*/  STL [R1+0x1c], R4 ;  /* 0x00001c0401007387 */ /* 0x0003e20000100800 */
[----:B0-----:R-:W-:-:S04]  /*109c0*/  IMAD R0, R0, UR4, RZ ;  /* 0x0000000400007c24 */ /* 0x001fc8000f8e02ff */
[C---:B------:R-:W-:Y:S02]  /*109d0*/  IMAD R0, R2.reuse, UR5, R0 ;  /* 0x0000000502007c24 */ /* 0x040fe4000f8e0200 */
[----:B------:R-:W-:Y:S01]  /*109e0*/  IMAD.WIDE.U32 R2, R2, UR4, RZ ;  /* 0x0000000402027c25 */ /* 0x000fe2000f8e00ff */
[----:B------:R-:W-:-:S03]  /*109f0*/  ULDC.64 UR4, c[0x0][0x310] ;  /* 0x0000c40000047ab9 */ /* 0x000fc60000000a00 */
[----:B------:R-:W-:Y:S02]  /*10a00*/  IMAD.IADD R3, R3, 0x1, R0 ;  /* 0x0000000103037824 */ /* 0x000fe400078e0200 */
[----:B------:R-:W-:Y:S02]  /*10a10*/  IMAD R0, R4, UR4, RZ ;  /* 0x0000000404007c24 */ /* 0x000fe4000f8e02ff */
[----:B------:R-:W-:-:S04]  /*10a20*/  IMAD.WIDE.U32 R2, R37, UR4, R2 ;  /* 0x0000000425027c25 */ /* 0x000fc8000f8e0002 */
[----:B------:R-:W-:Y:S01]  /*10a30*/  IMAD R0, R37, UR5, R0 ;  /* 0x0000000525007c24 */ /* 0x000fe2000f8e0200 */
[----:B------:R-:W-:Y:S01]  /*10a40*/  ULDC.64 UR4, c[0x0][0x308] ;  /* 0x0000c20000047ab9 */ /* 0x000fe20000000a00 */
[----:B-1----:R-:W-:Y:S02]  /*10a50*/  IMAD R4, R18, 0x1000, R34 ;  /* 0x0000100012047824 */ /* 0x002fe400078e0222 */
[----:B------:R-:W-:Y:S02]  /*10a60*/  IMAD.IADD R3, R3, 0x1, R0 ;  /* 0x0000000103037824 */ /* 0x000fe400078e0200 */
        /* <DEDUP_REMOVED lines=42> */
.L_x_4354:
        /* <DEDUP_REMOVED lines=10> */
.L_x_4277:
        /* <DEDUP_REMOVED lines=11> */
.L_x_4278:
[----:B------:R1:W5:Y:S01]  /*10e60*/  LDL.LU R0, [R1+0x8] ;  /* 0x0000080001007983 */ /* 0x0003620000300800 */
[----:B------:R-:W-:Y:S01]  /*10e70*/  LOP3.LUT P0, RZ, R16, 0x40, RZ, 0xc0, !PT ;  /* 0x0000004010ff7812 */ /* 0x000fe2000780c0ff */
[----:B------:R1:W-:-:S12]  /*10e80*/  SYNCS.ARRIVE.TRANS64.A1T0 RZ, [R22+URZ+0x38830], RZ ;  /* 0x038830ff16ff79a7 */ /* 0x0003d8000810003f */
[----:B------:R-:W-:Y:S05]  /*10e90*/  WARPSYNC.ALL ;  /* 0x0000000000007948 */ /* 0x000fea0003800000 */
[----:B0-----:R-:W-:Y:S01]  /*10ea0*/  SEL R2, R35, RZ, !P0 ;  /* 0x000000ff23027207 */ /* 0x001fe20004000000 */
[----:B------:R-:W-:Y:S04]  /*10eb0*/  BSSY B6, `(.L_x_4279) ;  /* 0x000001a000067945 */ /* 0x000fe80003800000 */
[----:B------:R0:W-:Y:S01]  /*10ec0*/  STL [R1+0x4], R2 ;  /* 0x0000040201007387 */ /* 0x0001e20000100800 */
[----:B------:R-:W-:Y:S01]  /*10ed0*/  BAR.SYNC.DEFER_BLOCKING 0x8, 0x100 ;  /* 0x0204000000007b1d */ /* 0x000fe20000010000 */
[----:B-----5:R-:W-:Y:S01]  /*10ee0*/  SEL R35, R0, RZ, !P0 ;  /* 0x000000ff00237207 */ /* 0x020fe20004000000 */
[----:B------:R-:W-:-:S04]  /*10ef0*/  VIADD R0, R17, 0x20400 ;  /* 0x0002040011007836 */ /* 0x000fc80000000000 */
[----:B------:R0:W-:Y:S01]  /*10f00*/  STL [R1+0x10], R35 ;  /* 0x0000102301007387 */ /* 0x0001e20000100800 */
[----:B------:R-:W-:Y:S02]  /*10f10*/  LOP3.LUT P0, RZ, R0, 0x3ff, RZ, 0xc0, !PT ;  /* 0x000003ff00ff7812 */ /* 0x000fe4000780c0ff */
[----:B------:R-:W-:-:S05]  /*10f20*/  SHF.R.S32.HI R0, RZ, 0x1f, R36 ;  /* 0x0000001fff007819 */ /* 0x000fca0000011424 */
[----:B------:R0:W-:Y:S06]  /*10f30*/  STL [R1+0x8], R0 ;  /* 0x0000080001007387 */ /* 0x0001ec0000100800 */
[----:B------:R-:W-:Y:S05]  /*10f40*/  @!P0 BRA `(.L_x_4280) ;  /* 0x0000000000408947 */ /* 0x000fea0003800000 */
[----:B0-----:R-:W-:Y:S01]  /*10f50*/  MOV R2, 0x0 ;  /* 0x0000000000027802 */ /* 0x001fe20000000f00 */
        /* <DEDUP_REMOVED lines=15> */
.L_x_4280:
[----:B------:R-:W-:Y:S05]  /*11050*/  BSYNC B6 ;  /* 0x0000000000067941 */ /* 0x000fea0003800000 */
.L_x_4279:
[----:B------:R-:W2:Y:S01]  /*11060*/  LDL R4, [R1+0x8] ;  /* 0x0000080001047983 */ /* 0x000ea20000100800 */
[----:B------:R-:W3:Y:S01]  /*11070*/  LDC R10, c[0x0][0x448] ;  /* 0x00011200ff0a7b82 */ /* 0x000ee20000000800 */
[----:B------:R-:W-:Y:S01]  /*11080*/  IMAD.MOV.U32 R21, RZ, RZ, R35 ;  /* 0x000000ffff157224 */ /* 0x000fe200078e0023 */
[----:B------:R-:W-:Y:S01]  /*11090*/  ULDC.64 UR4, c[0x0][0x298] ;  /* 0x0000a60000047ab9 */ /* 0x000fe20000000a00 */
[----:B------:R-:W4:Y:S04]  /*110a0*/  LDL R20, [R1+0x4] ;  /* 0x0000040001147983 */ /* 0x000f280000100800 */
[----:B------:R1:W5:Y:S01]  /*110b0*/  LDL R9, [R1+0xc] ;  /* 0x00000c0001097983 */ /* 0x0003620000100800 */
[----:B0-----:R-:W0:Y:S01]  /*110c0*/  S2R R2, SR_TID.X ;  /* 0x0000000000027919 */ /* 0x001e220000002100 */
[----:B------:R-:W1:Y:S01]  /*110d0*/  S2R R35, SR_TID.X ;  /* 0x0000000000237919 */ /* 0x000e620000002100 */
[----:B---3--:R-:W-:-:S13]  /*110e0*/  ISETP.NE.AND P0, PT, R10, 0x1, PT ;  /* 0x000000010a00780c */ /* 0x008fda0003f05270 */
[----:B------:R-:W3:Y:S01]  /*110f0*/  @P0 LDC R3, c[0x0][0x44c] ;  /* 0x00011300ff030b82 */ /* 0x000ee20000000800 */
[----:B0-----:R-:W-:-:S04]  /*11100*/  LOP3.LUT R2, R2, 0x7f, RZ, 0xc0, !PT ;  /* 0x0000007f02027812 */ /* 0x001fc800078ec0ff */
[----:B------:R-:W-:Y:S01]  /*11110*/  SHF.R.U32.HI R2, RZ, 0x3, R2 ;  /* 0x00000003ff027819 */ /* 0x000fe20000011602 */
[----:B-1----:R-:W-:-:S05]  /*11120*/  IMAD.SHL.U32 R35, R35, 0x10, RZ ;  /* 0x0000001023237824 */ /* 0x002fca00078e00ff */
[----:B------:R-:W-:Y:S02]  /*11130*/  LOP3.LUT R35, R2, 0x70, R35, 0xf8, !PT ;  /* 0x0000007002237812 */ /* 0x000fe400078ef823 */
[----:B------:R-:W0:Y:S03]  /*11140*/  @P0 LDC R2, c[0x0][0x450] ;  /* 0x00011400ff020b82 */ /* 0x000e260000000800 */
[----:B------:R-:W-:-:S04]  /*11150*/  IMAD R35, R25, 0x40, R35 ;  /* 0x0000004019237824 */ /* 0x000fc800078e0223 */
[----:B---3--:R-:W-:-:S04]  /*11160*/  @P0 IMAD.HI.U32 R3, R35, R3, RZ ;  /* 0x0000000323030227 */ /* 0x008fc800078e00ff */
[----:B------:R-:W-:Y:S01]  /*11170*/  IMAD.MOV.U32 R0, RZ, RZ, R35 ;  /* 0x000000ffff007224 */ /* 0x000fe200078e0023 */
[----:B0-----:R-:W-:Y:S01]  /*11180*/  @P0 SHF.R.U32.HI R0, RZ, R2, R3 ;  /* 0x00000002ff000219 */ /* 0x001fe20000011603 */
[----:B------:R-:W-:Y:S01]  /*11190*/  IMAD.WIDE.U32 R2, R36, UR4, RZ ;  /* 0x0000000424027c25 */ /* 0x000fe2000f8e00ff */
[----:B------:R-:W0:Y:S01]  /*111a0*/  S2R R7, SR_TID.X ;  /* 0x0000000000077919 */ /* 0x000e220000002100 */
[----:B------:R-:W-:-:S04]  /*111b0*/  LOP3.LUT R16, R16, 0xfffff7ff, RZ, 0xc0, !PT ;  /* 0xfffff7ff10107812 */ /* 0x000fc800078ec0ff */
[----:B------:R-:W-:Y:S01]  /*111c0*/  @P0 LOP3.LUT R16, R16, 0x800, RZ, 0xfc, !PT ;  /* 0x0000080010100812 */ /* 0x000fe200078efcff */
[----:B0-----:R-:W-:-:S05]  /*111d0*/  IMAD.SHL.U32 R7, R7, 0x8, RZ ;  /* 0x0000000807077824 */ /* 0x001fca00078e00ff */
[----:B------:R-:W-:Y:S01]  /*111e0*/  LOP3.LUT R7, R7, 0x38, RZ, 0xc0, !PT ;  /* 0x0000003807077812 */ /* 0x000fe200078ec0ff */
[----:B--2---:R-:W-:-:S04]  /*111f0*/  IMAD R4, R4, UR4, RZ ;  /* 0x0000000404047c24 */ /* 0x004fc8000f8e02ff */
[----:B------:R-:W-:Y:S01]  /*11200*/  IMAD R4, R36, UR5, R4 ;  /* 0x0000000524047c24 */ /* 0x000fe2000f8e0204 */
[----:B------:R-:W-:-:S03]  /*11210*/  ULDC.64 UR4, c[0x0][0x2d8] ;  /* 0x0000b60000047ab9 */ /* 0x000fc60000000a00 */
[----:B------:R-:W-:Y:S02]  /*11220*/  IMAD.IADD R3, R3, 0x1, R4 ;  /* 0x0000000103037824 */ /* 0x000fe400078e0204 */
[----:B------:R-:W-:-:S04]  /*11230*/  IMAD.WIDE.U32 R2, R26, UR4, R2 ;  /* 0x000000041a027c25 */ /* 0x000fc8000f8e0002 */
[----:B------:R-:W-:Y:S01]  /*11240*/  IMAD R3, R26, UR5, R3 ;  /* 0x000000051a037c24 */ /* 0x000fe2000f8e0203 */
[----:B------:R-:W-:Y:S02]  /*11250*/  ULDC.64 UR4, c[0x0][0x2e0] ;  /* 0x0000b80000047ab9 */ /* 0x000fe40000000a00 */
[----:B------:R-:W-:Y:S02]  /*11260*/  IMAD R4, R21, UR4, RZ ;  /* 0x0000000415047c24 */ /* 0x000fe4000f8e02ff */
[----:B----4-:R-:W-:-:S04]  /*11270*/  IMAD.WIDE.U32 R2, R20, UR4, R2 ;  /* 0x0000000414027c25 */ /* 0x010fc8000f8e0002 */
[----:B------:R-:W-:Y:S01]  /*11280*/  IMAD R4, R20, UR5, R4 ;  /* 0x0000000514047c24 */ /* 0x000fe2000f8e0204 */
[----:B------:R-:W-:-:S03]  /*11290*/  ULDC.64 UR4, c[0x0][0x2d0] ;  /* 0x0000b40000047ab9 */ /* 0x000fc60000000a00 */
[----:B------:R-:W-:Y:S01]  /*112a0*/  IMAD.IADD R3, R3, 0x1, R4 ;  /* 0x0000000103037824 */ /* 0x000fe200078e0204 */
[----:B------:R-:W-:Y:S01]  /*112b0*/  SHF.R.S32.HI R4, RZ, 0x1f, R0 ;  /* 0x0000001fff047819 */ /* 0x000fe20000011400 */
[----:B------:R-:W0:Y:S04]  /*112c0*/  S2R R20, SR_TID.X ;  /* 0x0000000000147919 */ /* 0x000e280000002100 */
[----:B------:R-:W-:Y:S02]  /*112d0*/  IMAD R4, R4, UR4, RZ ;  /* 0x0000000404047c24 */ /* 0x000fe4000f8e02ff */
[----:B------:R-:W-:-:S04]  /*112e0*/  IMAD.WIDE.U32 R2, R0, UR4, R2 ;  /* 0x0000000400027c25 */ /* 0x000fc8000f8e0002 */
[----:B------:R-:W-:Y:S01]  /*112f0*/  IMAD R4, R0, UR5, R4 ;  /* 0x0000000500047c24 */ /* 0x000fe2000f8e0204 */
[----:B------:R-:W-:Y:S01]  /*11300*/  ULDC.64 UR4, c[0x0][0x2c8] ;  /* 0x0000b20000047ab9 */ /* 0x000fe20000000a00 */
[----:B------:R-:W-:-:S04]  /*11310*/  IMAD.MOV R0, RZ, RZ, -R0 ;  /* 0x000000ffff007224 */ /* 0x000fc800078e0a00 */
[----:B------:R-:W-:Y:S02]  /*11320*/  IMAD R0, R10, R0, R35 ;  /* 0x000000000a007224 */ /* 0x000fe400078e0223 */
[----:B------:R-:W-:-:S03]  /*11330*/  IMAD.IADD R3, R3, 0x1, R4 ;  /* 0x0000000103037824 */ /* 0x000fc600078e0204 */
[----:B------:R-:W-:Y:S01]  /*11340*/  SHF.R.S32.HI R4, RZ, 0x1f, R0 ;  /* 0x0000001fff047819 */ /* 0x000fe20000011400 */
[----:B------:R-:W-:-:S04]  /*11350*/  IMAD.WIDE.U32 R2, R0, UR4, R2 ;  /* 0x0000000400027c25 */ /* 0x000fc8000f8e0002 */
[----:B------:R-:W-:-:S04]  /*11360*/  IMAD R4, R4, UR4, RZ ;  /* 0x0000000404047c24 */ /* 0x000fc8000f8e02ff */
[----:B------:R-:W-:Y:S01]  /*11370*/  IMAD R4, R0, UR5, R4 ;  /* 0x0000000500047c24 */ /* 0x000fe2000f8e0204 */
[----:B------:R-:W-:Y:S02]  /*11380*/  ULDC.64 UR4, c[0x0][0x280] ;  /* 0x0000a00000047ab9 */ /* 0x000fe40000000a00 */
[----:B------:R-:W-:Y:S01]  /*11390*/  LEA R0, P0, R2, UR4, 0x1 ;  /* 0x0000000402007c11 */ /* 0x000fe2000f8008ff */
[----:B------:R-:W-:Y:S01]  /*113a0*/  IMAD.IADD R3, R3, 0x1, R4 ;  /* 0x0000000103037824 */ /* 0x000fe200078e0204 */
[----:B------:R-:W-:Y:S01]  /*113b0*/  ULDC UR4, c[0x0][0x2b8] ;  /* 0x0000ae0000047ab9 */ /* 0x000fe20000000800 */
[----:B0-----:R-:W-:-:S03]  /*113c0*/  LOP3.LUT R20, R20, 0x7f, RZ, 0xc0, !PT ;  /* 0x0000007f14147812 */ /* 0x001fc600078ec0ff */
[----:B------:R-:W-:Y:S01]  /*113d0*/  LEA.HI.X R2, R2, UR5, R3, 0x1, P0 ;  /* 0x0000000502027c11 */ /* 0x000fe200080f0c03 */
[----:B------:R-:W-:Y:S01]  /*113e0*/  UMOV UR5, 0xffffffff ;  /* 0xffffffff00057882 */ /* 0x000fe20000000000 */
[----:B------:R-:W-:Y:S02]  /*113f0*/  ISETP.GE.AND P0, PT, R7, UR4, PT ;  /* 0x0000000407007c0c */ /* 0x000fe4000bf06270 */
[----:B------:R-:W-:Y:S01]  /*11400*/  SHF.R.U32.HI R8, RZ, 0x3, R20 ;  /* 0x00000003ff087819 */ /* 0x000fe20000011614 */
[----:B------:R-:W-:Y:S10]  /*11410*/  BRA.DIV UR5, `(.L_x_4281) ;  /* 0x0000004605587947 */ /* 0x000ff4000b800000 */
[----:B------:R-:W0:Y:S01]  /*11420*/  SHFL.IDX PT, R5, R0, RZ, 0x181f ;  /* 0x00181fff00057589 */ /* 0x000e2200000e0000 */
[----:B-----5:R-:W-:Y:S01]  /*11430*/  IMAD R3, R9, R10, RZ ;  /* 0x0000000a09037224 */ /* 0x020fe200078e02ff */
[----:B------:R-:W-:Y:S01]  /*11440*/  LOP3.LUT R16, R16, 0xfffffeff, RZ, 0xc0, !PT ;  /* 0xfffffeff10107812 */ /* 0x000fe200078ec0ff */
[----:B------:R-:W-:Y:S01]  /*11450*/  IMAD R25, R25, 0x40, R8 ;  /* 0x0000004019197824 */ /* 0x000fe200078e0208 */
[----:B------:R-:W1:Y:S04]  /*11460*/  SHFL.IDX PT, R4, R2, RZ, 0x181f ;  /* 0x00181fff02047589 */ /* 0x000e6800000e0000 */
[----:B------:R-:W-:-:S13]  /*11470*/  ISETP.GE.AND P2, PT, R25, R3, PT ;  /* 0x000000031900720c */ /* 0x000fda0003f46270 */
[----:B------:R-:W-:Y:S02]  /*11480*/  @P2 LOP3.LUT R16, R16, 0x100, RZ, 0xfc, !PT ;  /* 0x0000010010102812 */ /* 0x000fe400078efcff */
[----:B0-----:R-:W-:Y:S02]  /*11490*/  @!P2 LEA R5, P1, R7, R5, 0x1 ;  /* 0x000000050705a211 */ /* 0x001fe400078208ff */
[----:B------:R-:W-:-:S03]  /*114a0*/  LOP3.LUT R16, R16, 0xffffff7f, RZ, 0xc0, !PT ;  /* 0xffffff7f10107812 */ /* 0x000fc600078ec0ff */
        /* <DEDUP_REMOVED lines=10> */
[----:B------:R-:W-:-:S04]  /*11550*/  @P2 LOP3.LUT R16, R16, 0x80, RZ, 0xfc, !PT ;  /* 0x0000008010102812 */ /* 0x000fc800078efcff */
[----:B------:R-:W-:Y:S02]  /*11560*/  LOP3.LUT R16, R16, 0xffffffbf, RZ, 0xc0, !PT ;  /* 0xffffffbf10107812 */ /* 0x000fe400078ec0ff */
        /* <DEDUP_REMOVED lines=11> */
[----:B------:R-:W-:-:S02]  /*11620*/  @P2 LOP3.LUT R16, R16, 0x40, RZ, 0xfc, !PT ;  /* 0x0000004010102812 */ /* 0x000fc400078efcff */
[----:B0-----:R-:W-:-:S05]  /*11630*/  @!P2 LEA R5, P1, R7, R5, 0x1 ;  /* 0x000000050705a211 */ /* 0x001fca00078208ff */
[----:B-1----:R-:W-:-:S05]  /*11640*/  @!P2 IMAD.X R4, RZ, RZ, R4, P1 ;  /* 0x000000ffff04a224 */ /* 0x002fca00008e0604 */
[----:B------:R-:W-:-:S04]  /*11650*/  @!P2 LOP3.LUT R5, R5, R4, RZ, 0x3c, !PT ;  /* 0x000000040505a212 */ /* 0x000fc800078e3cff */
[----:B------:R-:W-:-:S04]  /*11660*/  @!P2 LOP3.LUT R4, R5, R4, RZ, 0x3c, !PT ;  /* 0x000000040504a212 */ /* 0x000fc800078e3cff */
[----:B------:R-:W-:-:S05]  /*11670*/  @!P2 LOP3.LUT R5, R5, R4, RZ, 0x3c, !PT ;  /* 0x000000040505a212 */ /* 0x000fca00078e3cff */
[----:B------:R0:W-:Y:S04]  /*11680*/  @!P2 LDGSTS.E.BYPASS.LTC128B.128 [R19+0x21400], desc[UR44][R4.64], !P0 ;  /* 0x214000000413afae */ /* 0x0001e8000c101d6c */
[----:B0-----:R0:W1:Y:S02]  /*11690*/  SHFL.IDX PT, R4, R2, 0x3, 0x181f ;  /* 0x00781f0002047f89 */ /* 0x00106400000e0000 */
.L_x_4363:
[----:B------:R-:W-:Y:S01]  /*116a0*/  VIADD R25, R25, 0x30 ;  /* 0x0000003019197836 */ /* 0x000fe20000000000 */
[----:B------:R-:W-:-:S04]  /*116b0*/  LOP3.LUT R16, R16, 0xfffeffff, RZ, 0xc0, !PT ;  /* 0xfffeffff10107812 */ /* 0x000fc800078ec0ff */
[----:B------:R-:W-:-:S13]  /*116c0*/  ISETP.GE.AND P2, PT, R25, R3, PT ;  /* 0x000000031900720c */ /* 0x000fda0003f46270 */
[----:B0-----:R-:W-:Y:S02]  /*116d0*/  @!P2 LEA R2, P1, R7, R0, 0x1 ;  /* 0x000000000702a211 */ /* 0x001fe400078208ff */
[----:B------:R-:W-:-:S03]  /*116e0*/  @P2 LOP3.LUT R16, R16, 0x10000, RZ, 0xfc, !PT ;  /* 0x0001000010102812 */ /* 0x000fc600078efcff */
[----:B-1----:R-:W-:-:S05]  /*116f0*/  @!P2 IMAD.X R3, RZ, RZ, R4, P1 ;  /* 0x000000ffff03a224 */ /* 0x002fca00008e0604 */
[----:B------:R-:W-:Y:S01]  /*11700*/  @!PT LDS RZ, [RZ] ;  /* 0x00000000fffff984 */ /* 0x000fe20000000800 */
[----:B------:R-:W-:Y:S01]  /*11710*/  @!PT LDS RZ, [RZ] ;  /* 0x00000000fffff984 */ /* 0x000fe20000000800 */
[----:B------:R-:W-:Y:S01]  /*11720*/  @!PT LDS RZ, [RZ] ;  /* 0x00000000fffff984 */ /* 0x000fe20000000800 */
[----:B------:R0:W-:Y:S01]  /*11730*/  @!P2 LDGSTS.E.BYPASS.LTC128B.128 [R19+0x21c00], desc[UR44][R2.64], !P0 ;  /* 0x21c000000213afae */ /* 0x0001e2000c101d6c */
[----:B------:R-:W-:Y:S01]  /*11740*/  PLOP3.LUT P0, PT, PT, PT, PT, 0x80, 0x0 ;  /* 0x000000000000781c */ /* 0x000fe20003f0f070 */
[----:B------:R-:W-:-:S12]  /*11750*/  NOP ;  /* 0x0000000000007918 */ /* 0x000fd80000000000 */
.L_x_4282:
[----:B------:R-:W-:Y:S02]  /*11760*/  PLOP3.LUT P1, PT, P1, P0, PT, 0xa2, 0x0 ;  /* 0x000000000000781c */ /* 0x000fe40000f21472 */
[----:B------:R-:W-:-:S08]  /*11770*/  @P0 R2UR P1, UR4, R17 ;  /* 0x00000000110402ca */ /* 0x000fd00000020000 */
[----:B------:R-:W-:-:S05]  /*11780*/  @P0 PLOP3.LUT P0, PT, P1, PT, PT, 0x80, 0x0 ;  /* 0x000000000000081c */ /* 0x000fca0000f0f070 */
[----:B------:R-:W-:Y:S01]  /*11790*/  @!P1 SYNCS.ARRIVE.TRANS64.RED.A0T1 RZ, [UR4+0x38800], RZ ;  /* 0x038800ffffff99a7 */ /* 0x000fe20008200404 */
[----:B------:R-:W-:Y:S07]  /*117a0*/  @!P1 ARRIVES.LDGSTSBAR.64.TRANSCNT [UR4+0x38800] ;  /* 0x03880000ff0099b0 */ /* 0x000fee0008000a84 */
[----:B------:R-:W-:Y:S05]  /*117b0*/  @P0 BRA.U.ANY `(.L_x_4282) ;  /* 0xfffffffd00e80947 */ /* 0x000fea000393ffff */
[----:B------:R-:W-:Y:S01]  /*117c0*/  NOP ;  /* 0x0000000000007918 */ /* 0x000fe20000000000 */
[----:B------:R-:W-:Y:S01]  /*117d0*/  VIADD R0, R17, 0x26400 ;  /* 0x0002640011007836 */ /* 0x000fe20000000000 */
[----:B------:R1:W-:Y:S01]  /*117e0*/  SYNCS.ARRIVE.TRANS64.A1T0 RZ, [R17+URZ+0x38800], RZ ;  /* 0x038800ff11ff79a7 */ /* 0x0003e2000810003f */
[----:B------:R-:W-:Y:S03]  /*117f0*/  BSSY B6, `(.L_x_4283) ;  /* 0x0000013000067945 */ /* 0x000fe60003800000 */
[----:B------:R-:W-:-:S13]  /*11800*/  LOP3.LUT P0, RZ, R0, 0x3ff, RZ, 0xc0, !PT ;  /* 0x000003ff00ff7812 */ /* 0x000fda000780c0ff */
[----:B-1----:R-:W-:Y:S05]  /*11810*/  @!P0 BRA `(.L_x_4284) ;  /* 0x0000000000408947 */ /* 0x002fea0003800000 */
        /* <DEDUP_REMOVED lines=16> */
.L_x_4284:
[----:B------:R-:W-:Y:S05]  /*11920*/  BSYNC B6 ;  /* 0x0000000000067941 */ /* 0x000fea0003800000 */
.L_x_4283:
[----:B------:R-:W2:Y:S01]  /*11930*/  LDL.LU R25, [R1+0x8] ;  /* 0x0000080001197983 */ /* 0x000ea20000300800 */
[----:B0-----:R-:W0:Y:S01]  /*11940*/  LDC R2, c[0x0][0x448] ;  /* 0x00011200ff027b82 */ /* 0x001e220000000800 */
[----:B------:R-:W-:Y:S02]  /*11950*/  ULDC.64 UR4, c[0x0][0x398] ;  /* 0x0000e60000047ab9 */ /* 0x000fe40000000a00 */
[----:B------:R-:W3:Y:S04]  /*11960*/  LDL.LU R21, [R1+0x10] ;  /* 0x0000100001157983 */ /* 0x000ee80000300800 */
[----:B------:R-:W4:Y:S01]  /*11970*/  LDL.LU R20, [R1+0x4] ;  /* 0x0000040001147983 */ /* 0x000f220000300800 */
[----:B0-----:R-:W-:-:S13]  /*11980*/  ISETP.NE.AND P6, PT, R2, 0x1, PT ;  /* 0x000000010200780c */ /* 0x001fda0003fc5270 */
[----:B------:R-:W0:Y:S08]  /*11990*/  @P6 LDC R3, c[0x0][0x44c] ;  /* 0x00011300ff036b82 */ /* 0x000e300000000800 */
[----:B------:R-:W1:Y:S01]  /*119a0*/  @P6 LDC R2, c[0x0][0x450] ;  /* 0x00011400ff026b82 */ /* 0x000e620000000800 */
[----:B------:R-:W-:Y:S02]  /*119b0*/  IMAD.MOV.U32 R0, RZ, RZ, R35 ;  /* 0x000000ffff007224 */ /* 0x000fe400078e0023 */
[----:B0-----:R-:W-:-:S05]  /*119c0*/  @P6 IMAD.HI.U32 R3, R35, R3, RZ ;  /* 0x0000000323036227 */ /* 0x001fca00078e00ff */
[----:B-1----:R-:W-:Y:S01]  /*119d0*/  @P6 SHF.R.U32.HI R0, RZ, R2, R3 ;  /* 0x00000002ff006219 */ /* 0x002fe20000011603 */
[----:B------:R-:W-:-:S03]  /*119e0*/  IMAD.WIDE.U32 R2, R36, UR4, RZ ;  /* 0x0000000424027c25 */ /* 0x000fc6000f8e00ff */
[----:B------:R-:W-:Y:S01]  /*119f0*/  SHF.R.S32.HI R5, RZ, 0x1f, R0 ;  /* 0x0000001fff057819 */ /* 0x000fe20000011400 */
[----:B------:R-:W0:Y:S01]  /*11a00*/  S2R R8, SR_TID.X ;  /* 0x0000000000087919 */ /* 0x000e220000002100 */
[----:B------:R-:W-:Y:S01]  /*11a10*/  LOP3.LUT R16, R16, 0xfffff7ff, RZ, 0xc0, !PT ;  /* 0xfffff7ff10107812 */ /* 0x000fe200078ec0ff */
        /* <DEDUP_REMOVED lines=9> */
[----:B---3--:R-:W-:Y:S02]  /*11ab0*/  IMAD R4, R21, UR4, RZ ;  /* 0x0000000415047c24 */ /* 0x008fe4000f8e02ff */
[----:B------:R-:W0:Y:S01]  /*11ac0*/  S2R R21, SR_TID.X ;  /* 0x0000000000157919 */ /* 0x000e220000002100 */
[----:B----4-:R-:W-:Y:S01]  /*11ad0*/  IMAD.WIDE.U32 R2, R20, UR4, R2 ;  /* 0x0000000414027c25 */ /* 0x010fe2000f8e0002 */
[----:B------:R-:W-:-:S03]  /*11ae0*/  ULDC UR4, c[0x0][0x448] ;  /* 0x0001120000047ab9 */ /* 0x000fc60000000800 */
[----:B------:R-:W-:Y:S02]  /*11af0*/  IMAD R4, R20, UR5, R4 ;  /* 0x0000000514047c24 */ /* 0x000fe4000f8e0204 */
[----:B------:R-:W1:Y:S02]  /*11b00*/  S2R R20, SR_TID.X ;  /* 0x0000000000147919 */ /* 0x000e640000002100 */
[----:B------:R-:W-:Y:S02]  /*11b10*/  IMAD.IADD R3, R3, 0x1, R4 ;  /* 0x0000000103037824 */ /* 0x000fe400078e0204 */
[----:B------:R-:W-:-:S04]  /*11b20*/  IMAD.MOV R4, RZ, RZ, -R0 ;  /* 0x000000ffff047224 */ /* 0x000fc800078e0a00 */
[----:B------:R-:W-:Y:S01]  /*11b30*/  IMAD R4, R4, UR4, R35 ;  /* 0x0000000404047c24 */ /* 0x000fe2000f8e0223 */
[----:B------:R-:W-:Y:S02]  /*11b40*/  ULDC.64 UR4, c[0x0][0x3d0] ;  /* 0x0000f40000047ab9 */ /* 0x000fe40000000a00 */
[----:B------:R-:W-:Y:S02]  /*11b50*/  IMAD R5, R5, UR4, RZ ;  /* 0x0000000405057c24 */ /* 0x000fe4000f8e02ff */
[----:B------:R-:W-:-:S04]  /*11b60*/  IMAD.WIDE.U32 R2, R0, UR4, R2 ;  /* 0x0000000400027c25 */ /* 0x000fc8000f8e0002 */
[----:B------:R-:W-:Y:S01]  /*11b70*/  IMAD R5, R0, UR5, R5 ;  /* 0x0000000500057c24 */ /* 0x000fe2000f8e0205 */
[----:B------:R-:W-:Y:S01]  /*11b80*/  SHF.R.S32.HI R0, RZ, 0x1f, R4 ;  /* 0x0000001fff007819 */ /* 0x000fe20000011404 */
[----:B------:R-:W-:Y:S02]  /*11b90*/  ULDC.64 UR4, c[0x0][0x3c8] ;  /* 0x0000f20000047ab9 */ /* 0x000fe40000000a00 */
[----:B------:R-:W-:Y:S02]  /*11ba0*/  IMAD.IADD R3, R3, 0x1, R5 ;  /* 0x0000000103037824 */ /* 0x000fe400078e0205 */
[----:B------:R-:W-:Y:S02]  /*11bb0*/  IMAD R0, R0, UR4, RZ ;  /* 0x0000000400007c24 */ /* 0x000fe4000f8e02ff */
[----:B0-----:R-:W-:Y:S02]  /*11bc0*/  IMAD.SHL.U32 R21, R21, 0x8, RZ ;  /* 0x0000000815157824 */ /* 0x001fe400078e00ff */
[----:B------:R-:W-:-:S02]  /*11bd0*/  IMAD R0, R4, UR5, R0 ;  /* 0x0000000504007c24 */ /* 0x000fc4000f8e0200 */
[----:B------:R-:W-:Y:S01]  /*11be0*/  IMAD.WIDE.U32 R2, R4, UR4, R2 ;  /* 0x0000000404027c25 */ /* 0x000fe2000f8e0002 */
[----:B------:R-:W-:Y:S01]  /*11bf0*/  LOP3.LUT R21, R21, 0x38, RZ, 0xc0, !PT ;  /* 0x0000003815157812 */ /* 0x000fe200078ec0ff */
[----:B------:R-:W-:Y:S02]  /*11c00*/  ULDC.64 UR4, c[0x0][0x390] ;  /* 0x0000e40000047ab9 */ /* 0x000fe40000000a00 */
[----:B-1----:R-:W-:Y:S01]  /*11c10*/  IMAD.SHL.U32 R20, R20, 0x8, RZ ;  /* 0x0000000814147824 */ /* 0x002fe200078e00ff */
[----:B------:R-:W-:Y:S01]  /*11c20*/  LOP3.LUT R7, R21, 0x80, RZ, 0xfc, !PT ;  /* 0x0000008015077812 */ /* 0x000fe200078efcff */
[----:B------:R-:W-:Y:S01]  /*11c30*/  IMAD.IADD R6, R3, 0x1, R0 ;  /* 0x0000000103067824 */ /* 0x000fe200078e0200 */
[----:B------:R-:W0:Y:S01]  /*11c40*/  S2R R25, SR_TID.X ;  /* 0x0000000000197919 */ /* 0x000e220000002100 */
[----:B------:R-:W-:Y:S01]  /*11c50*/  LEA R0, P0, R2, UR4, 0x1 ;  /* 0x0000000402007c11 */ /* 0x000fe2000f8008ff */
[----:B------:R-:W-:Y:S01]  /*11c60*/  ULDC UR4, c[0x0][0x3b8] ;  /* 0x0000ee0000047ab9 */ /* 0x000fe20000000800 */
[----:B------:R-:W-:Y:S01]  /*11c70*/  LOP3.LUT R20, R20, 0x38, RZ, 0xc0, !PT ;  /* 0x0000003814147812 */ /* 0x000fe200078ec0ff */
[----:B------:R-:W1:Y:S01]  /*11c80*/  S2R R21, SR_TID.X ;  /* 0x0000000000157919 */ /* 0x000e620000002100 */
[----:B------:R-:W-:-:S02]  /*11c90*/  ISETP.GE.AND P4, PT, R7, UR4, PT ;  /* 0x0000000407007c0c */ /* 0x000fc4000bf86270 */
[C---:B------:R-:W-:Y:S02]  /*11ca0*/  LOP3.LUT R9, R20.reuse, 0x40, RZ, 0xfc, !PT ;  /* 0x0000004014097812 */ /* 0x040fe400078efcff */
[----:B------:R-:W-:Y:S02]  /*11cb0*/  LOP3.LUT R7, R20, 0x100, RZ, 0xfc, !PT ;  /* 0x0000010014077812 */ /* 0x000fe400078efcff */
[----:B------:R-:W2:Y:S01]  /*11cc0*/  S2R R20, SR_TID.X ;  /* 0x0000000000147919 */ /* 0x000ea20000002100 */
[----:B------:R-:W-:Y:S02]  /*11cd0*/  ISETP.GE.AND P1, PT, R8, UR4, PT ;  /* 0x0000000408007c0c */ /* 0x000fe4000bf26270 */
[----:B------:R-:W-:Y:S02]  /*11ce0*/  ISETP.GE.AND P5, PT, R9, UR4, PT ;  /* 0x0000000409007c0c */ /* 0x000fe4000bfa6270 */
[----:B------:R-:W-:Y:S02]  /*11cf0*/  ISETP.GE.AND P2, PT, R7, UR4, PT ;  /* 0x0000000407007c0c */ /* 0x000fe4000bf46270 */
[----:B------:R-:W-:-:S02]  /*11d00*/  LEA.HI.X R6, R2, UR5, R6, 0x1, P0 ;  /* 0x0000000502067c11 */ /* 0x000fc400080f0c06 */
[----:B------:R-:W-:Y:S01]  /*11d10*/  SEL R2, RZ, 0x1, P1 ;  /* 0x00000001ff027807 */ /* 0x000fe20000800000 */
[----:B0-----:R-:W-:Y:S02]  /*11d20*/  IMAD.SHL.U32 R25, R25, 0x8, RZ ;  /* 0x0000000819197824 */ /* 0x001fe400078e00ff */
[----:B-1----:R-:W-:-:S03]  /*11d30*/  IMAD.SHL.U32 R21, R21, 0x8, RZ ;  /* 0x0000000815157824 */ /* 0x002fc600078e00ff */
[----:B------:R-:W-:Y:S01]  /*11d40*/  LOP3.LUT R25, R25, 0x38, RZ, 0xc0, !PT ;  /* 0x0000003819197812 */ /* 0x000fe200078ec0ff */
[----:B--2---:R-:W-:-:S03]  /*11d50*/  IMAD.SHL.U32 R20, R20, 0x8, RZ ;  /* 0x0000000814147824 */ /* 0x004fc600078e00ff */
[----:B------:R-:W-:Y:S02]  /*11d60*/  LOP3.LUT R7, R25, 0xc0, RZ, 0xfc, !PT ;  /* 0x000000c019077812 */ /* 0x000fe400078efcff */
[----:B------:R-:W-:Y:S02]  /*11d70*/  LOP3.LUT R21, R21, 0x38, RZ, 0xc0, !PT ;  /* 0x0000003815157812 */ /* 0x000fe400078ec0ff */
[----:B------:R-:W-:Y:S02]  /*11d80*/  LOP3.LUT R20, R20, 0x38, RZ, 0xc0, !PT ;  /* 0x0000003814147812 */ /* 0x000fe400078ec0ff */
[----:B------:R-:W-:Y:S02]  /*11d90*/  SEL R3, RZ, 0x4, P4 ;  /* 0x00000004ff037807 */ /* 0x000fe40002000000 */
[----:B------:R-:W-:Y:S02]  /*11da0*/  SEL R4, RZ, 0x2, P5 ;  /* 0x00000002ff047807 */ /* 0x000fe40002800000 */
[----:B------:R-:W-:-:S02]  /*11db0*/  ISETP.GE.AND P3, PT, R7, UR4, PT ;  /* 0x0000000407007c0c */ /* 0x000fc4000bf66270 */
[----:B------:R-:W-:Y:S02]  /*11dc0*/  LOP3.LUT R7, R21, 0x180, RZ, 0xfc, !PT ;  /* 0x0000018015077812 */ /* 0x000fe400078efcff */
[----:B------:R-:W-:Y:S02]  /*11dd0*/  LOP3.LUT R9, R20, 0x140, RZ, 0xfc, !PT ;  /* 0x0000014014097812 */ /* 0x000fe400078efcff */
[----:B------:R-:W-:Y:S02]  /*11de0*/  IADD3 R2, R3, R4, R2 ;  /* 0x0000000403027210 */ /* 0x000fe40007ffe002 */
[----:B------:R-:W-:Y:S02]  /*11df0*/  SEL R3, RZ, 0x10, P2 ;  /* 0x00000010ff037807 */ /* 0x000fe40001000000 */
[----:B------:R-:W-:Y:S02]  /*11e00*/  SEL R4, RZ, 0x8, P3 ;  /* 0x00000008ff047807 */ /* 0x000fe40001800000 */
[----:B------:R-:W-:-:S02]  /*11e10*/  @P1 LOP3.LUT R16, R16, 0x800, RZ, 0xfc, !PT ;  /* 0x0000080010101812 */ /* 0x000fc400078efcff */
[----:B------:R-:W-:Y:S02]  /*11e20*/  ISETP.GE.AND P0, PT, R7, UR4, PT ;  /* 0x0000000407007c0c */ /* 0x000fe4000bf06270 */
[----:B------:R-:W-:Y:S02]  /*11e30*/  LOP3.LUT R7, R20, 0x1c0, RZ, 0xfc, !PT ;  /* 0x000001c014077812 */ /* 0x000fe400078efcff */
[----:B------:R-:W-:Y:S02]  /*11e40*/  ISETP.GE.AND P1, PT, R9, UR4, PT ;  /* 0x0000000409007c0c */ /* 0x000fe4000bf26270 */
[----:B------:R-:W-:Y:S02]  /*11e50*/  IADD3 R4, R3, R2, R4 ;  /* 0x0000000203047210 */ /* 0x000fe40007ffe004 */
[----:B------:R-:W-:Y:S02]  /*11e60*/  SEL R2, RZ, 0x40, P0 ;  /* 0x00000040ff027807 */ /* 0x000fe40000000000 */
[----:B------:R-:W-:-:S02]  /*11e70*/  SEL R3, RZ, 0x20, P1 ;  /* 0x00000020ff037807 */ /* 0x000fc40000800000 */
[----:B------:R-:W-:Y:S01]  /*11e80*/  ISETP.GE.AND P0, PT, R7, UR4, PT ;  /* 0x0000000407007c0c */ /* 0x000fe2000bf06270 */
[----:B------:R-:W-:Y:S01]  /*11e90*/  UMOV UR4, 0xffffffff ;  /* 0xffffffff00047882 */ /* 0x000fe20000000000 */
[----:B------:R-:W-:Y:S02]  /*11ea0*/  IADD3 R4, R2, R4, R3 ;  /* 0x0000000402047210 */ /* 0x000fe40007ffe003 */
[----:B------:R-:W-:-:S05]  /*11eb0*/  SEL R5, RZ, 0x80, P0 ;  /* 0x00000080ff057807 */ /* 0x000fca0000000000 */
[----:B------:R-:W-:Y:S01]  /*11ec0*/  IMAD.IADD R5, R4, 0x1, R5 ;  /* 0x0000000104057824 */ /* 0x000fe200078e0205 */
[----:B------:R-:W-:Y:S06]  /*11ed0*/  BRA.DIV UR4, `(.L_x_4285) ;  /* 0x0000004204047947 */ /* 0x000fec000b800000 */
[C---:B------:R-:W-:Y:S01]  /*11ee0*/  LOP3.LUT P6, RZ, R16.reuse, 0x40, RZ, 0xc0, !PT ;  /* 0x0000004010ff7812 */ /* 0x040fe200078cc0ff */
[----:B------:R-:W0:Y:S01]  /*11ef0*/  SHFL.IDX PT, R3, R0, RZ, 0x181f ;  /* 0x00181fff00037589 */ /* 0x000e2200000e0000 */
[----:B------:R-:W-:-:S03]  /*11f00*/  LOP3.LUT R16, R16, 0xffbfffff, RZ, 0xc0, !PT ;  /* 0xffbfffff10107812 */ /* 0x000fc600078ec0ff */
[----:B------:R-:W1:Y:S08]  /*11f10*/  SHFL.IDX PT, R2, R6, RZ, 0x181f ;  /* 0x00181fff06027589 */ /* 0x000e7000000e0000 */
[----:B------:R-:W-:-:S04]  /*11f20*/  @P6 LOP3.LUT R16, R16, 0x400000, RZ, 0xfc, !PT ;  /* 0x0040000010106812 */ /* 0x000fc800078efcff */
[C---:B------:R-:W-:Y:S02]  /*11f30*/  LOP3.LUT P6, RZ, R16.reuse, 0x80, RZ, 0xc0, !PT ;  /* 0x0000008010ff7812 */ /* 0x040fe400078cc0ff */
[----:B------:R-:W-:-:S11]  /*11f40*/  LOP3.LUT R16, R16, 0xff7fffff, RZ, 0xc0, !PT ;  /* 0xff7fffff10107812 */ /* 0x000fd600078ec0ff */
[----:B------:R-:W-:-:S04]  /*11f50*/  @P6 LOP3.LUT R16, R16, 0x800000, RZ, 0xfc, !PT ;  /* 0x0080000010106812 */ /* 0x000fc800078efcff */
[----:B------:R-:W-:-:S13]  /*11f60*/  LOP3.LUT P6, RZ, R16, 0x100, RZ, 0xc0, !PT ;  /* 0x0000010010ff7812 */ /* 0x000fda00078cc0ff */
[----:B0-----:R-:W-:Y:S02]  /*11f70*/  @!P6 LEA R3, P0, R8, R3, 0x1 ;  /* 0x000000030803e211 */ /* 0x001fe400078008ff */
[----:B------:R-:W-:-:S03]  /*11f80*/  @!P6 LOP3.LUT R7, R4, 0x40, RZ, 0xc0, !PT ;  /* 0x000000400407e812 */ /* 0x000fc600078ec0ff */
[----:B-1----:R-:W-:Y:S01]  /*11f90*/  @!P6 IMAD.X R2, RZ, RZ, R2, P0 ;  /* 0x000000ffff02e224 */ /* 0x002fe200000e0602 */
[----:B------:R-:W-:Y:S02]  /*11fa0*/  LOP3.LUT P0, RZ, R16, 0x800, RZ, 0xc0, !PT ;  /* 0x0000080010ff7812 */ /* 0x000fe4000780c0ff */
[----:B------:R-:W-:Y:S02]  /*11fb0*/  @!P6 SHF.R.U32.HI R7, RZ, 0x2, R7 ;  /* 0x00000002ff07e819 */ /* 0x000fe40000011607 */
[----:B------:R-:W-:-:S04]  /*11fc0*/  @!P6 LOP3.LUT R3, R3, R2, RZ, 0x3c, !PT ;  /* 0x000000020303e212 */ /* 0x000fc800078e3cff */
[----:B------:R-:W-:-:S04]  /*11fd0*/  @!P6 LOP3.LUT R2, R3, R2, RZ, 0x3c, !PT ;  /* 0x000000020302e212 */ /* 0x000fc800078e3cff */
[----:B------:R-:W-:-:S05]  /*11fe0*/  @!P6 LOP3.LUT R3, R3, R2, RZ, 0x3c, !PT ;  /* 0x000000020303e212 */ /* 0x000fca00078e3cff */
[----:B------:R-:W-:Y:S01]  /*11ff0*/  @!PT LDS RZ, [RZ] ;  /* 0x00000000fffff984 */ /* 0x000fe20000000800 */
[----:B------:R-:W-:Y:S01]  /*12000*/  @!P6 LDGSTS.E.BYPASS.LTC128B.128 [R19+0x26400], desc[UR44][R2.64], !P0 ;  /* 0x264000000213efae */ /* 0x000fe2000c101d6c */
[----:B------:R-:W-:Y:S02]  /*12010*/  @!P6 ISETP.NE.U32.AND P0, PT, R7, RZ, PT ;  /* 0x000000ff0700e20c */ /* 0x000fe40003f05070 */
[----:B------:R-:W-:Y:S01]  /*12020*/  @!P6 LOP3.LUT R7, R5, 0x80, RZ, 0xc0, !PT ;  /* 0x000000800507e812 */ /* 0x000fe200078ec0ff */
[----:B------:R-:W-:Y:S03]  /*12030*/  @!P6 LDGSTS.E.BYPASS.LTC128B.128 [R19+0x28400], desc[UR44][R2.64+0x80], !P5 ;  /* 0x284000800213efae */ /* 0x000fe6000e901d6c */
[----:B------:R-:W-:Y:S01]  /*12040*/  @!P6 SHF.R.U32.HI R7, RZ, 0x3, R7 ;  /* 0x00000003ff07e819 */ /* 0x000fe20000011607 */
[----:B------:R-:W-:Y:S04]  /*12050*/  @!P6 LDGSTS.E.BYPASS.LTC128B.128 [R19+0x2a400], desc[UR44][R2.64+0x100], !P4 ;  /* 0x2a4001000213efae */ /* 0x000fe8000e101d6c */
[----:B------:R-:W-:Y:S04]  /*12060*/  @!P6 LDGSTS.E.BYPASS.LTC128B.128 [R19+0x2c400], desc[UR44][R2.64+0x180], !P3 ;  /* 0x2c4001800213efae */ /* 0x000fe8000d901d6c */
[----:B------:R-:W-:Y:S04]  /*12070*/  @!P6 LDGSTS.E.BYPASS.LTC128B.128 [R19+0x2e400], desc[UR44][R2.64+0x200], !P2 ;  /* 0x2e4002000213efae */ /* 0x000fe8000d101d6c */
[----:B------:R-:W-:Y:S04]  /*12080*/  @!P6 LDGSTS.E.BYPASS.LTC128B.128 [R19+0x30400], desc[UR44][R2.64+0x280], !P1 ;  /* 0x304002800213efae */ /* 0x000fe8000c901d6c */
[----:B------:R-:W-:Y:S01]  /*12090*/  @!P6 LDGSTS.E.BYPASS.LTC128B.128 [R19+0x32400], desc[UR44][R2.64+0x300], P0 ;  /* 0x324003000213efae */ /* 0x000fe20008101d6c */
[----:B------:R-:W-:-:S03]  /*120a0*/  @!P6 ISETP.NE.U32.AND P0, PT, R7, RZ, PT ;  /* 0x000000ff0700e20c */ /* 0x000fc60003f05070 */
[----:B------:R-:W-:Y:S10]  /*120b0*/  SHFL.IDX PT, R7, R6, 0x1, 0x181f ;  /* 0x00381f0006077f89 */ /* 0x000ff400000e0000 */
[----:B------:R0:W-:Y:S01]  /*120c0*/  @!P6 LDGSTS.E.BYPASS.LTC128B.128 [R19+0x34400], desc[UR44][R2.64+0x380], P0 ;  /* 0x344003800213efae */ /* 0x0001e20008101d6c */
[----:B------:R-:W-:-:S03]  /*120d0*/  LOP3.LUT P6, RZ, R16, 0x800000, RZ, 0xc0, !PT ;  /* 0x0080000010ff7812 */ /* 0x000fc600078cc0ff */
[----:B0-----:R-:W0:Y:S10]  /*120e0*/  SHFL.IDX PT, R2, R0, 0x1, 0x181f ;  /* 0x00381f0000027f89 */ /* 0x001e3400000e0000 */
[----:B0-----:R-:W-:-:S05]  /*120f0*/  @!P6 LEA R2, P0, R8, R2, 0x1 ;  /* 0x000000020802e211 */ /* 0x001fca00078008ff */
[----:B------:R-:W-:Y:S01]  /*12100*/  @!P6 IMAD.X R3, RZ, RZ, R7, P0 ;  /* 0x000000ffff03e224 */ /* 0x000fe200000e0607 */
[----:B------:R-:W-:Y:S02]  /*12110*/  LOP3.LUT P0, RZ, R16, 0x800, RZ, 0xc0, !PT ;  /* 0x0000080010ff7812 */ /* 0x000fe4000780c0ff */
[----:B------:R-:W-:-:S04]  /*12120*/  @!P6 LOP3.LUT R7, R4, 0x40, RZ, 0xc0, !PT ;  /* 0x000000400407e812 */ /* 0x000fc800078ec0ff */
[----:B------:R-:W-:-:S07]  /*12130*/  @!P6 SHF.R.U32.HI R7, RZ, 0x2, R7 ;  /* 0x00000002ff07e819 */ /* 0x000fce0000011607 */
        /* <DEDUP_REMOVED lines=11> */
[----:B------:R-:W-:Y:S04]  /*121f0*/  SHFL.IDX PT, R7, R6, 0x2, 0x181f ;  /* 0x00581f0006077f89 */ /* 0x000fe800000e0000 */
[----:B------:R-:W-:Y:S06]  /*12200*/  SHFL.IDX PT, R6, R6, 0x3, 0x181f ;  /* 0x00781f0006067f89 */ /* 0x000fec00000e0000 */
[----:B------:R0:W-:Y:S01]  /*12210*/  @!P6 LDGSTS.E.BYPASS.LTC128B.128 [R19+0x34c00], desc[UR44][R2.64+0x380], P0 ;  /* 0x34c003800213efae */ /* 0x0001e20008101d6c */
[----:B------:R-:W-:-:S03]  /*12220*/  LOP3.LUT P6, RZ, R16, 0x400000, RZ, 0xc0, !PT ;  /* 0x0040000010ff7812 */ /* 0x000fc600078cc0ff */
[----:B0-----:R-:W0:Y:S04]  /*12230*/  SHFL.IDX PT, R2, R0, 0x2, 0x181f ;  /* 0x00581f0000027f89 */ /* 0x001e2800000e0000 */
[----:B------:R-:W1:Y:S06]  /*12240*/  SHFL.IDX PT, R0, R0, 0x3, 0x181f ;  /* 0x00781f0000007f89 */ /* 0x000e6c00000e0000 */
[----:B0-----:R-:W-:-:S05]  /*12250*/  @!P6 LEA R2, P0, R8, R2, 0x1 ;  /* 0x000000020802e211 */ /* 0x001fca00078008ff */
[----:B------:R-:W-:Y:S01]  /*12260*/  @!P6 IMAD.X R3, RZ, RZ, R7, P0 ;  /* 0x000000ffff03e224 */ /* 0x000fe200000e0607 */
[----:B------:R-:W-:Y:S02]  /*12270*/  LOP3.LUT P0, RZ, R16, 0x800, RZ, 0xc0, !PT ;  /* 0x0000080010ff7812 */ /* 0x000fe4000780c0ff */
[----:B------:R-:W-:-:S04]  /*12280*/  @!P6 LOP3.LUT R7, R4, 0x40, RZ, 0xc0, !PT ;  /* 0x000000400407e812 */ /* 0x000fc800078ec0ff */
[----:B------:R-:W-:-:S07]  /*12290*/  @!P6 SHF.R.U32.HI R7, RZ, 0x2, R7 ;  /* 0x00000002ff07e819 */ /* 0x000fce0000011607 */
[----:B------:R0:W-:Y:S01]  /*122a0*/  @!P6 LDGSTS.E.BYPASS.LTC128B.128 [R19+0x27400], desc[UR44][R2.64], !P0 ;  /* 0x274000000213efae */ /* 0x0001e2000c101d6c */
[----:B------:R-:W-:Y:S02]  /*122b0*/  @!P6 ISETP.NE.U32.AND P0, PT, R7, RZ, PT ;  /* 0x000000ff0700e20c */ /* 0x000fe40003f05070 */
[----:B------:R-:W-:Y:S01]  /*122c0*/  @!P6 LOP3.LUT R7, R5, 0x80, RZ, 0xc0, !PT ;  /* 0x000000800507e812 */ /* 0x000fe200078ec0ff */
[----:B------:R0:W-:Y:S03]  /*122d0*/  @!P6 LDGSTS.E.BYPASS.LTC128B.128 [R19+0x29400], desc[UR44][R2.64+0x80], !P5 ;  /* 0x294000800213efae */ /* 0x0001e6000e901d6c */
[----:B------:R-:W-:Y:S01]  /*122e0*/  @!P6 SHF.R.U32.HI R7, RZ, 0x3, R7 ;  /* 0x00000003ff07e819 */ /* 0x000fe20000011607 */
[----:B------:R0:W-:Y:S04]  /*122f0*/  @!P6 LDGSTS.E.BYPASS.LTC128B.128 [R19+0x2b400], desc[UR44][R2.64+0x100], !P4 ;  /* 0x2b4001000213efae */ /* 0x0001e8000e101d6c */
[----:B------:R0:W-:Y:S04]  /*12300*/  @!P6 LDGSTS.E.BYPASS.LTC128B.128 [R19+0x2d400], desc[UR44][R2.64+0x180], !P3 ;  /* 0x2d4001800213efae */ /* 0x0001e8000d901d6c */
[----:B------:R0:W-:Y:S04]  /*12310*/  @!P6 LDGSTS.E.BYPASS.LTC128B.128 [R19+0x2f400], desc[UR44][R2.64+0x200], !P2 ;  /* 0x2f4002000213efae */ /* 0x0001e8000d101d6c */
[----:B------:R0:W-:Y:S04]  /*12320*/  @!P6 LDGSTS.E.BYPASS.LTC128B.128 [R19+0x31400], desc[UR44][R2.64+0x280], !P1 ;  /* 0x314002800213efae */ /* 0x0001e8000c901d6c */
[----:B------:R0:W-:Y:S01]  /*12330*/  @!P6 LDGSTS.E.BYPASS.LTC128B.128 [R19+0x33400], desc[UR44][R2.64+0x300], P0 ;  /* 0x334003000213efae */ /* 0x0001e20008101d6c */
[----:B------:R-:W-:-:S13]  /*12340*/  @!P6 ISETP.NE.U32.AND P0, PT, R7, RZ, PT ;  /* 0x000000ff0700e20c */ /* 0x000fda0003f05070 */
[----:B-1----:R0:W-:Y:S02]  /*12350*/  @!P6 LDGSTS.E.BYPASS.LTC128B.128 [R19+0x35400], desc[UR44][R2.64+0x380], P0 ;  /* 0x354003800213efae */ /* 0x0021e40008101d6c */
.L_x_4373:
[----:B------:R-:W-:Y:S01]  /*12360*/  LOP3.LUT P0, RZ, R16, 0x10000, RZ, 0xc0, !PT ;  /* 0x0001000010ff7812 */ /* 0x000fe2000780c0ff */
[----:B------:R-:W-:-:S12]  /*12370*/  BSSY B0, `(.L_x_4286) ;  /* 0x0000016000007945 */ /* 0x000fd80003800000 */
[----:B------:R-:W-:Y:S05]  /*12380*/  @P0 BRA `(.L_x_4287) ;  /* 0x0000000000500947 */ /* 0x000fea0003800000 */
[----:B------:R-:W-:Y:S02]  /*12390*/  LOP3.LUT R4, R4, 0x40, RZ, 0xc0, !PT ;  /* 0x0000004004047812 */ /* 0x000fe400078ec0ff */
[----:B------:R-:W-:Y:S02]  /*123a0*/  LOP3.LUT P6, RZ, R16, 0x800, RZ, 0xc0, !PT ;  /* 0x0000080010ff7812 */ /* 0x000fe400078cc0ff */
[----:B0-----:R-:W-:Y:S02]  /*123b0*/  LEA R2, P0, R8, R0, 0x1 ;  /* 0x0000000008027211 */ /* 0x001fe400078008ff */
[----:B------:R-:W-:Y:S02]  /*123c0*/  SHF.R.U32.HI R4, RZ, 0x2, R4 ;  /* 0x00000002ff047819 */ /* 0x000fe40000011604 */
[----:B------:R-:W-:Y:S01]  /*123d0*/  LOP3.LUT R5, R5, 0x80, RZ, 0xc0, !PT ;  /* 0x0000008005057812 */ /* 0x000fe200078ec0ff */
[----:B------:R-:W-:Y:S01]  /*123e0*/  IMAD.X R3, RZ, RZ, R6, P0 ;  /* 0x000000ffff037224 */ /* 0x000fe200000e0606 */
[----:B------:R-:W-:-:S02]  /*123f0*/  ISETP.NE.U32.AND P0, PT, R4, RZ, PT ;  /* 0x000000ff0400720c */ /* 0x000fc40003f05070 */
[----:B------:R-:W-:-:S03]  /*12400*/  SHF.R.U32.HI R5, RZ, 0x3, R5 ;  /* 0x00000003ff057819 */ /* 0x000fc60000011605 */
[----:B------:R-:W-:Y:S01]  /*12410*/  @!PT LDS RZ, [RZ] ;  /* 0x00000000fffff984 */ /* 0x000fe20000000800 */
[----:B------:R-:W-:Y:S01]  /*12420*/  @!PT LDS RZ, [RZ] ;  /* 0x00000000fffff984 */ /* 0x000fe20000000800 */
[----:B------:R-:W-:Y:S01]  /*12430*/  @!PT LDS RZ, [RZ] ;  /* 0x00000000fffff984 */ /* 0x000fe20000000800 */
[----:B------:R1:W-:Y:S04]  /*12440*/  LDGSTS.E.BYPASS.LTC128B.128 [R19+0x27c00], desc[UR44][R2.64], !P6 ;  /* 0x27c0000002137fae */ /* 0x0003e8000f101d6c */
        /* <DEDUP_REMOVED lines=8> */
.L_x_4287:
[----:B------:R-:W-:Y:S05]  /*124d0*/  BSYNC B0 ;  /* 0x0000000000007941 */ /* 0x000fea0003800000 */
.L_x_4286:
[----:B------:R-:W-:Y:S01]  /*124e0*/  NOP ;  /* 0x0000000000007918 */ /* 0x000fe20000000000 */
[----:B------:R-:W-:-:S13]  /*124f0*/  PLOP3.LUT P0, PT, PT, PT, PT, 0x80, 0x0 ;  /* 0x000000000000781c */ /* 0x000fda0003f0f070 */
.L_x_4288:
        /* <DEDUP_REMOVED lines=18> */
.L_x_4374:
[----:B------:R-:W-:Y:S05]  /*12620*/  BSYNC B0 ;  /* 0x0000000000007941 */ /* 0x000fea0003800000 */
.L_x_4289:
[----:B------:R-:W-:-:S05]  /*12630*/  IMAD.U32 R2, RZ, RZ, UR36 ;  /* 0x00000024ff027e24 */ /* 0x000fca000f8e00ff */
[----:B------:R-:W-:-:S13]  /*12640*/  ISETP.NE.AND P0, PT, R2, 0x3, PT ;  /* 0x000000030200780c */ /* 0x000fda0003f05270 */
[----:B------:R-:W-:Y:S05]  /*12650*/  @!P0 BRA `(.L_x_4291) ;  /* 0x0000000000048947 */ /* 0x000fea0003800000 */
[----:B------:R-:W-:Y:S01]  /*12660*/  BPT.TRAP 0x1 ;  /* 0x000000040000795c */ /* 0x000fe20000300000 */
.L_x_4291:
[----:B0-----:R-:W-:Y:S01]  /*12670*/  SHF.L.U32 R0, R23, 0x1f, RZ ;  /* 0x0000001f17007819 */ /* 0x001fe200000006ff */
[----:B------:R-:W-:Y:S03]  /*12680*/  BSSY B0, `(.L_x_4292) ;  /* 0x0000003000007945 */ /* 0x000fe60003800000 */
[----:B------:R-:W0:Y:S02]  /*12690*/  SYNCS.PHASECHK.TRANS64.TRYWAIT P0, [R22+URZ+0x38860], R0 ;  /* 0x03886000160075a7 */ /* 0x000e24000800017f */
[----:B0-----:R-:W-:Y:S05]  /*126a0*/  @!P0 BRA `(.L_x_4293) ;  /* 0x0000004000e08947 */ /* 0x001fea0003800000 */
.L_x_4375:
[----:B------:R-:W-:Y:S05]  /*126b0*/  BSYNC B0 ;  /* 0x0000000000007941 */ /* 0x000fea0003800000 */
.L_x_4292:
[----:B------:R-:W0:Y:S01]  /*126c0*/  LDL.LU R3, [R1+0x18] ;  /* 0x0000180001037983 */ /* 0x000e220000300800 */
[----:B------:R-:W-:Y:S01]  /*126d0*/  ULDC.64 UR4, c[0x0][0x328] ;  /* 0x0000ca0000047ab9 */ /* 0x000fe20000000a00 */
[----:B------:R-:W-:Y:S02]  /*126e0*/  ULDC.64 UR6, c[0x0][0x318] ;  /* 0x0000c60000067ab9 */ /* 0x000fe40000000a00 */
[----:B------:R-:W2:Y:S04]  /*126f0*/  LDL.LU R2, [R1] ;  /* 0x0000000001027983 */ /* 0x000ea80000300800 */
[----:B------:R-:W3:Y:S01]  /*12700*/  LDL.LU R4, [R1+0x1c] ;  /* 0x00001c0001047983 */ /* 0x000ee20000300800 */
[----:B------:R-:W-:Y:S02]  /*12710*/  IMAD R5, R18, 0x8000, R34 ;  /* 0x0000800012057824 */ /* 0x000fe400078e0222 */
[----:B0-----:R-:W-:-:S04]  /*12720*/  IMAD R0, R3, UR4, RZ ;  /* 0x0000000403007c24 */ /* 0x001fc8000f8e02ff */
[C---:B--2---:R-:W-:Y:S02]  /*12730*/  IMAD R0, R2.reuse, UR5, R0 ;  /* 0x0000000502007c24 */ /* 0x044fe4000f8e0200 */
[----:B------:R-:W-:Y:S01]  /*12740*/  IMAD.WIDE.U32 R2, R2, UR4, RZ ;  /* 0x0000000402027c25 */ /* 0x000fe2000f8e00ff */
[----:B------:R-:W-:-:S03]  /*12750*/  ULDC.64 UR4, c[0x0][0x338] ;  /* 0x0000ce0000047ab9 */ /* 0x000fc60000000a00 */
[----:B------:R-:W-:Y:S02]  /*12760*/  IMAD.IADD R3, R3, 0x1, R0 ;  /* 0x0000000103037824 */ /* 0x000fe400078e0200 */
[----:B---3--:R-:W-:Y:S02]  /*12770*/  IMAD R0, R4, UR4, RZ ;  /* 0x0000000404007c24 */ /* 0x008fe4000f8e02ff */
        /* <DEDUP_REMOVED lines=12> */
[C---:B------:R-:W-:Y:S01]  /*12840*/  LOP3.LUT P5, RZ, R30.reuse, 0x2, RZ, 0xc0, !PT ;  /* 0x000000021eff7812 */ /* 0x040fe200078ac0ff */
[----:B------:R-:W1:Y:S01]  /*12850*/  SHFL.IDX PT, R2, R4, RZ, 0x181f ;  /* 0x00181fff04027589 */ /* 0x000e6200000e0000 */
[C---:B------:R-:W-:Y:S02]  /*12860*/  LOP3.LUT P4, RZ, R30.reuse, 0x4, RZ, 0xc0, !PT ;  /* 0x000000041eff7812 */ /* 0x040fe4000788c0ff */
[C---:B------:R-:W-:Y:S01]  /*12870*/  LOP3.LUT P3, RZ, R30.reuse, 0x8, RZ, 0xc0, !PT ;  /* 0x000000081eff7812 */ /* 0x040fe2000786c0ff */
[----:B------:R-:W2:Y:S01]  /*12880*/  SHFL.IDX PT, R3, R6, RZ, 0x181f ;  /* 0x00181fff06037589 */ /* 0x000ea200000e0000 */
[----:B------:R-:W-:Y:S02]  /*12890*/  LOP3.LUT P2, RZ, R30, 0x10, RZ, 0xc0, !PT ;  /* 0x000000101eff7812 */ /* 0x000fe4000784c0ff */
[----:B------:R-:W-:Y:S01]  /*128a0*/  LOP3.LUT R16, R16, 0xffffffbf, RZ, 0xc0, !PT ;  /* 0xffffffbf10107812 */ /* 0x000fe200078ec0ff */
[----:B0-----:R-:W-:-:S05]  /*128b0*/  IMAD.SHL.U32 R7, R7, 0x8, RZ ;  /* 0x0000000807077824 */ /* 0x001fca00078e00ff */
[----:B------:R-:W-:-:S05]  /*128c0*/  LOP3.LUT R7, R7, 0x38, RZ, 0xc0, !PT ;  /* 0x0000003807077812 */ /* 0x000fca00078ec0ff */
[----:B------:R-:W-:Y:S01]  /*128d0*/  IMAD.SHL.U32 R0, R7, 0x2, RZ ;  /* 0x0000000207007824 */ /* 0x000fe200078e00ff */
[----:B------:R-:W-:-:S04]  /*128e0*/  LOP3.LUT R7, R30, 0x1, RZ, 0xc0, !PT ;  /* 0x000000011e077812 */ /* 0x000fc800078ec0ff */
[----:B-1----:R-:W-:Y:S02]  /*128f0*/  IADD3 R2, P0, R2, R0, RZ ;  /* 0x0000000002027210 */ /* 0x002fe40007f1e0ff */
[----:B------:R-:W-:Y:S02]  /*12900*/  ISETP.NE.U32.AND P1, PT, R7, 0x1, PT ;  /* 0x000000010700780c */ /* 0x000fe40003f25070 */
[----:B------:R-:W-:Y:S01]  /*12910*/  PRMT R7, R30, 0x8880, RZ ;  /* 0x000088801e077816 */ /* 0x000fe200000000ff */
[----:B--2---:R-:W-:Y:S01]  /*12920*/  IMAD.X R3, RZ, RZ, R3, P0 ;  /* 0x000000ffff037224 */ /* 0x004fe200000e0603 */
[----:B------:R-:W-:-:S09]  /*12930*/  ISETP.LT.OR P0, PT, R29, 0x1, P1 ;  /* 0x000000011d00780c */ /* 0x000fd20000f01670 */
[----:B------:R-:W-:Y:S02]  /*12940*/  @P1 LOP3.LUT R16, R16, 0x40, RZ, 0xfc, !PT ;  /* 0x0000004010101812 */ /* 0x000fe400078efcff */
[----:B------:R-:W-:Y:S02]  /*12950*/  LOP3.LUT P1, RZ, R30, 0x20, RZ, 0xc0, !PT ;  /* 0x000000201eff7812 */ /* 0x000fe4000782c0ff */
[----:B------:R-:W-:Y:S01]  /*12960*/  @!PT LDS RZ, [RZ] ;  /* 0x00000000fffff984 */ /* 0x000fe20000000800 */
[----:B------:R-:W-:Y:S01]  /*12970*/  LDGSTS.E.BYPASS.LTC128B.128 [R5+0x400], desc[UR44][R2.64], !P0 ;  /* 0x0040000002057fae */ /* 0x000fe2000c101d6c */
[----:B------:R-:W-:Y:S02]  /*12980*/  ISETP.LT.OR P0, PT, R29, 0x1, !P5 ;  /* 0x000000011d00780c */ /* 0x000fe40006f01670 */
[----:B------:R-:W-:-:S11]  /*12990*/  LOP3.LUT R16, R16, 0xffffff7f, RZ, 0xc0, !PT ;  /* 0xffffff7f10107812 */ /* 0x000fd600078ec0ff */
        /* <DEDUP_REMOVED lines=62> */
.L_x_4385:
        /* <DEDUP_REMOVED lines=34> */
.L_x_4295:
        /* <DEDUP_REMOVED lines=11> */
.L_x_4296:
[----:B------:R-:W2:Y:S01]  /*13050*/  LDL.LU R2, [R1+0x14] ;  /* 0x0000140001027983 */ /* 0x000ea20000300800 */
[----:B------:R1:W-:Y:S01]  /*13060*/  SYNCS.ARRIVE.TRANS64.A1T0 RZ, [R22+URZ+0x38850], RZ ;  /* 0x038850ff16ff79a7 */ /* 0x0003e2000810003f */
[----:B------:R-:W-:Y:S01]  /*13070*/  BSSY B0, `(.L_x_4297) ;  /* 0x00000f3000007945 */ /* 0x000fe20003800000 */
[----:B--2---:R-:W-:-:S05]  /*13080*/  VIADD R7, R2, 0xfffffffe ;  /* 0xfffffffe02077836 */ /* 0x004fca0000000000 */
[----:B------:R-:W-:-:S13]  /*13090*/  ISETP.GE.AND P0, PT, R7, R31, PT ;  /* 0x0000001f0700720c */ /* 0x000fda0003f06270 */
[----:B-1----:R-:W-:Y:S05]  /*130a0*/  @!P0 BRA `(.L_x_4298) ;  /* 0x0000000c00bc8947 */ /* 0x002fea0003800000 */
[----:B------:R-:W2:Y:S01]  /*130b0*/  LDL.LU R2, [R1+0x24] ;  /* 0x0000240001027983 */ /* 0x000ea20000300800 */
[----:B------:R-:W-:-:S04]  /*130c0*/  LOP3.LUT R29, R30, 0x80, RZ, 0xc0, !PT ;  /* 0x000000801e1d7812 */ /* 0x000fc800078ec0ff */
[----:B------:R-:W-:Y:S02]  /*130d0*/  SHF.R.U32.HI R29, RZ, 0x3, R29 ;  /* 0x00000003ff1d7819 */ /* 0x000fe4000001161d */
[----:B--2---:R-:W-:-:S04]  /*130e0*/  LOP3.LUT R2, R2, 0x40, RZ, 0xc0, !PT ;  /* 0x0000004002027812 */ /* 0x004fc800078ec0ff */
[----:B------:R-:W-:-:S07]  /*130f0*/  SHF.R.U32.HI R30, RZ, 0x2, R2 ;  /* 0x00000002ff1e7819 */ /* 0x000fce0000011602 */
.L_x_4311:
[----:B-1----:R-:W1:Y:S01]  /*13100*/  S2R R2, SR_TID.X ;  /* 0x0000000000027919 */ /* 0x002e620000002100 */
[----:B--2---:R-:W2:Y:S01]  /*13110*/  LDC R3, c[0x0][0x430] ;  /* 0x00010c00ff037b82 */ /* 0x004ea20000000800 */
[----:B---3--:R-:W-:Y:S01]  /*13120*/  IMAD R6, R7, 0x40, R32 ;  /* 0x0000004007067824 */ /* 0x008fe200078e0220 */
[----:B------:R-:W-:Y:S05]  /*13130*/  YIELD ;  /* 0x0000000000007946 */ /* 0x000fea0003800000 */
[----:B0-----:R-:W0:Y:S01]  /*13140*/  S2R R4, SR_TID.X ;  /* 0x0000000000047919 */ /* 0x001e220000002100 */
[----:B------:R-:W-:Y:S01]  /*13150*/  IMAD.U32 R11, RZ, RZ, UR36 ;  /* 0x00000024ff0b7e24 */ /* 0x000fe2000f8e00ff */
[----:B------:R-:W-:Y:S01]  /*13160*/  ULDC UR4, c[0x0][0x430] ;  /* 0x00010c0000047ab9 */ /* 0x000fe20000000800 */
[----:B------:R-:W-:Y:S01]  /*13170*/  VIADD R18, R18, 0x1 ;  /* 0x0000000112127836 */ /* 0x000fe20000000000 */
[----:B--2---:R-:W-:-:S02]  /*13180*/  ISETP.NE.AND P0, PT, R3, 0x1, PT ;  /* 0x000000010300780c */ /* 0x004fc40003f05270 */
[----:B-1----:R-:W-:-:S04]  /*13190*/  LOP3.LUT R2, R2, 0x7f, RZ, 0xc0, !PT ;  /* 0x0000007f02027812 */ /* 0x002fc800078ec0ff */
[----:B------:R-:W-:-:S07]  /*131a0*/  SHF.R.U32.HI R2, RZ, 0x3, R2 ;  /* 0x00000003ff027819 */ /* 0x000fce0000011602 */
[----:B------:R-:W1:Y:S01]  /*131b0*/  @P0 LDC R3, c[0x0][0x434] ;  /* 0x00010d00ff030b82 */ /* 0x000e620000000800 */
[----:B0-----:R-:W-:-:S05]  /*131c0*/  IMAD.SHL.U32 R4, R4, 0x10, RZ ;  /* 0x0000001004047824 */ /* 0x001fca00078e00ff */
[----:B------:R-:W-:Y:S02]  /*131d0*/  LOP3.LUT R4, R2, 0x70, R4, 0xf8, !PT ;  /* 0x0000007002047812 */ /* 0x000fe400078ef804 */
[----:B------:R-:W0:Y:S02]  /*131e0*/  @P0 LDC R2, c[0x0][0x438] ;  /* 0x00010e00ff020b82 */ /* 0x000e240000000800 */
[C---:B------:R-:W-:Y:S01]  /*131f0*/  ISETP.GT.U32.AND P1, PT, R4.reuse, 0x3f, PT ;  /* 0x0000003f0400780c */ /* 0x040fe20003f24070 */
[----:B------:R-:W-:-:S04]  /*13200*/  IMAD.IADD R6, R4, 0x1, R6 ;  /* 0x0000000104067824 */ /* 0x000fc800078e0206 */
[----:B------:R-:W-:-:S08]  /*13210*/  IMAD.MOV.U32 R10, RZ, RZ, R6 ;  /* 0x000000ffff0a7224 */ /* 0x000fd000078e0006 */
[----:B------:R-:W2:Y:S01]  /*13220*/  @!P1 LDC.64 R4, c[0x0][0x428] ;  /* 0x00010a00ff049b82 */ /* 0x000ea20000000a00 */
[----:B-1----:R-:W-:-:S07]  /*13230*/  @P0 IMAD.HI.U32 R3, R6, R3, RZ ;  /* 0x0000000306030227 */ /* 0x002fce00078e00ff */
[----:B------:R-:W1:Y:S01]  /*13240*/  @!P1 LDC.64 R8, c[0x0][0x418] ;  /* 0x00010600ff089b82 */ /* 0x000e620000000a00 */
[----:B0-----:R-:W-:-:S04]  /*13250*/  @P0 SHF.R.U32.HI R10, RZ, R2, R3 ;  /* 0x00000002ff0a0219 */ /* 0x001fc80000011603 */
[--C-:B------:R-:W-:Y:S01]  /*13260*/  @!P1 SHF.R.S32.HI R3, RZ, 0x1f, R10.reuse ;  /* 0x0000001fff039819 */ /* 0x100fe2000001140a */
[----:B------:R-:W-:-:S04]  /*13270*/  @!P1 IMAD.MOV.U32 R2, RZ, RZ, R10 ;  /* 0x000000ffff029224 */ /* 0x000fc800078e000a */
[----:B--2---:R-:W-:-:S04]  /*13280*/  @!P1 IMAD.WIDE.U32 R2, R28, R4, R2 ;  /* 0x000000041c029225 */ /* 0x004fc800078e0002 */
[----:B------:R-:W-:-:S04]  /*13290*/  @!P1 IMAD R4, R33, R4, RZ ;  /* 0x0000000421049224 */ /* 0x000fc800078e02ff */
[----:B------:R-:W-:Y:S01]  /*132a0*/  @!P1 IMAD R5, R28, R5, R4 ;  /* 0x000000051c059224 */ /* 0x000fe200078e0204 */
[----:B-1----:R-:W-:Y:S01]  /*132b0*/  @!P1 LEA R8, P0, R2, R8, 0x2 ;  /* 0x0000000802089211 */ /* 0x002fe200078010ff */
[----:B------:R-:W-:Y:S02]  /*132c0*/  IMAD.MOV.U32 R4, RZ, RZ, RZ ;  /* 0x000000ffff047224 */ /* 0x000fe400078e00ff */
[----:B------:R-:W-:Y:S02]  /*132d0*/  @!P1 IMAD.IADD R3, R5, 0x1, R3 ;  /* 0x0000000105039824 */ /* 0x000fe400078e0203 */
[----:B------:R-:W-:-:S03]  /*132e0*/  IMAD.MOV R5, RZ, RZ, -R10 ;  /* 0x000000ffff057224 */ /* 0x000fc600078e0a0a */
[----:B------:R-:W-:Y:S01]  /*132f0*/  @!P1 LEA.HI.X R9, R2, R9, R3, 0x2, P0 ;  /* 0x0000000902099211 */ /* 0x000fe200000f1403 */
[----:B------:R-:W-:Y:S01]  /*13300*/  IMAD R5, R5, UR4, R6 ;  /* 0x0000000405057c24 */ /* 0x000fe2000f8e0206 */
[----:B------:R-:W-:-:S03]  /*13310*/  ISETP.NE.AND P0, PT, R18, 0x2, PT ;  /* 0x000000021200780c */ /* 0x000fc60003f05270 */
[----:B------:R0:W5:Y:S01]  /*13320*/  @!P1 LDG.E R4, desc[UR44][R8.64] ;  /* 0x0000002c08049981 */ /* 0x000162000c1e1900 */
[----:B------:R-:W-:Y:S02]  /*13330*/  ISETP.NE.AND P1, PT, R11, 0x3, PT ;  /* 0x000000030b00780c */ /* 0x000fe40003f25270 */
[----:B------:R-:W-:Y:S02]  /*13340*/  SEL R2, RZ, 0x1, P0 ;  /* 0x00000001ff027807 */ /* 0x000fe40000000000 */
[----:B------:R-:W-:Y:S02]  /*13350*/  SEL R18, R18, RZ, P0 ;  /* 0x000000ff12127207 */ /* 0x000fe40000000000 */
[----:B------:R-:W-:Y:S01]  /*13360*/  LOP3.LUT R23, R23, R2, RZ, 0x3c, !PT ;  /* 0x0000000217177212 */ /* 0x000fe200078e3cff */
[----:B------:R-:W-:Y:S02]  /*13370*/  IMAD.MOV.U32 R2, RZ, RZ, R7 ;  /* 0x000000ffff027224 */ /* 0x000fe400078e0007 */
[----:B------:R-:W-:-:S03]  /*13380*/  VIADD R7, R7, 0xffffffff ;  /* 0xffffffff07077836 */ /* 0x000fc60000000000 */
[----:B------:R-:W-:Y:S01]  /*13390*/  ISETP.GT.AND P3, PT, R2, R31, PT ;  /* 0x0000001f0200720c */ /* 0x000fe20003f64270 */
[----:B0-----:R-:W-:-:S12]  /*133a0*/  @!P1 BRA `(.L_x_4299) ;  /* 0x0000000000049947 */ /* 0x001fd80003800000 */
[----:B------:R-:W-:Y:S01]  /*133b0*/  BPT.TRAP 0x1 ;  /* 0x000000040000795c */ /* 0x000fe20000300000 */
.L_x_4299:
[----:B------:R-:W-:Y:S01]  /*133c0*/  IMAD R6, R18, 0x8, R17 ;  /* 0x0000000812067824 */ /* 0x000fe200078e0211 */
[----:B------:R-:W-:Y:S01]  /*133d0*/  SHF.L.U32 R20, R23, 0x1f, RZ ;  /* 0x0000001f17147819 */ /* 0x000fe200000006ff */
[----:B------:R-:W-:Y:S01]  /*133e0*/  BSSY B1, `(.L_x_4300) ;  /* 0x0000004000017945 */ /* 0x000fe20003800000 */
[----:B------:R-:W-:Y:S02]  /*133f0*/  SHF.R.S32.HI R9, RZ, 0x1f, R5 ;  /* 0x0000001fff097819 */ /* 0x000fe40000011405 */
[----:B------:R-:W0:Y:S02]  /*13400*/  SYNCS.PHASECHK.TRANS64.TRYWAIT P0, [R6+URZ+0x38840], R20 ;  /* 0x03884014060075a7 */ /* 0x000e24000800017f */
[----:B0-----:R-:W-:Y:S05]  /*13410*/  @!P0 BRA `(.L_x_4301) ;  /* 0x0000003c00c08947 */ /* 0x001fea0003800000 */
.L_x_4386:
[----:B------:R-:W-:Y:S05]  /*13420*/  BSYNC B1 ;  /* 0x0000000000017941 */ /* 0x000fea0003800000 */
.L_x_4300:
        /* <DEDUP_REMOVED lines=40> */
.L_x_4396:
        /* <DEDUP_REMOVED lines=8> */
.L_x_4303:
        /* <DEDUP_REMOVED lines=11> */
.L_x_4304:
[----:B------:R2:W-:Y:S01]  /*137e0*/  SYNCS.ARRIVE.TRANS64.A1T0 RZ, [R6+URZ+0x38830], RZ ;  /* 0x038830ff06ff79a7 */ /* 0x0005e2000810003f */
[----:B------:R-:W-:Y:S05]  /*137f0*/  @!P2 BRA `(.L_x_4305) ;  /* 0x000000000004a947 */ /* 0x000fea0003800000 */
[----:B------:R-:W-:Y:S01]  /*13800*/  BPT.TRAP 0x1 ;  /* 0x000000040000795c */ /* 0x000fe20000300000 */
.L_x_4305:
[----:B------:R-:W3:Y:S01]  /*13810*/  SYNCS.PHASECHK.TRANS64.TRYWAIT P0, [R6+URZ+0x38860], R20 ;  /* 0x03886014060075a7 */ /* 0x000ee2000800017f */
[----:B------:R-:W-:Y:S04]  /*13820*/  BSSY B1, `(.L_x_4306) ;  /* 0x0000002000017945 */ /* 0x000fe80003800000 */
[----:B---3--:R-:W-:Y:S05]  /*13830*/  @!P0 BRA `(.L_x_4307) ;  /* 0x0000003c00e88947 */ /* 0x008fea0003800000 */
.L_x_4397:
[----:B------:R-:W-:Y:S05]  /*13840*/  BSYNC B1 ;  /* 0x0000000000017941 */ /* 0x000fea0003800000 */
.L_x_4306:
        /* <DEDUP_REMOVED lines=79> */
.L_x_4407:
        /* <DEDUP_REMOVED lines=25> */
.L_x_4309:
        /* <DEDUP_REMOVED lines=11> */
.L_x_4310:
[----:B------:R1:W-:Y:S01]  /*13f80*/  SYNCS.ARRIVE.TRANS64.A1T0 RZ, [R6+URZ+0x38850], RZ ;  /* 0x038850ff06ff79a7 */ /* 0x0003e2000810003f */
[----:B------:R-:W-:Y:S05]  /*13f90*/  @P3 BRA `(.L_x_4311) ;  /* 0xfffffff000583947 */ /* 0x000fea000383ffff */
.L_x_4298:
[----:B------:R-:W-:Y:S05]  /*13fa0*/  BSYNC B0 ;  /* 0x0000000000007941 */ /* 0x000fea0003800000 */
.L_x_4297:
        /* <DEDUP_REMOVED lines=21> */
.L_x_4313:
[----:B------:R-:W-:Y:S05]  /*14100*/  BSYNC B0 ;  /* 0x0000000000007941 */ /* 0x000fea0003800000 */
.L_x_4312:
[----:B------:R-:W-:-:S07]  /*14110*/  SEL R18, R18, RZ, P0 ;  /* 0x000000ff12127207 */ /* 0x000fce0000000000 */
.L_x_4266:
[----:B------:R-:W-:Y:S05]  /*14120*/  BSYNC B7 ;  /* 0x0000000000077941 */ /* 0x000fea0003800000 */
.L_x_4264:
        /* <DEDUP_REMOVED lines=11> */
.L_x_4314:
        /* <DEDUP_REMOVED lines=43> */
.L_x_4417:
[----:B------:R-:W-:Y:S02]  /*14490*/  ULDC UR4, c[0x0][0xd38] ;  /* 0x00034e0000047ab9 */ /* 0x000fe40000000800 */
[----:B------:R-:W-:-:S04]  /*144a0*/  IMAD.U32 R5, RZ, RZ, UR4 ;  /* 0x00000004ff057e24 */ /* 0x000fc8000f8e00ff */
[----:B-1----:R-:W-:-:S04]  /*144b0*/  IMAD R9, R14, R5, RZ ;  /* 0x000000050e097224 */ /* 0x002fc800078e02ff */
[----:B------:R-:W-:-:S05]  /*144c0*/  IMAD.IADD R6, R6, 0x1, R9 ;  /* 0x0000000106067824 */ /* 0x000fca00078e0209 */
[----:B------:R-:W-:-:S13]  /*144d0*/  ISETP.GT.AND P6, PT, R6, R0, PT ;  /* 0x000000000600720c */ /* 0x000fda0003fc4270 */
[----:B------:R-:W-:Y:S05]  /*144e0*/  @P6 BRA `(.L_x_4317) ;  /* 0x0000000000a46947 */ /* 0x000fea0003800000 */
.L_x_4320:
        /* <DEDUP_REMOVED lines=35> */
.L_x_4425:
[----:B------:R-:W-:Y:S02]  /*14720*/  ULDC UR4, c[0x0][0xd38] ;  /* 0x00034e0000047ab9 */ /* 0x000fe40000000800 */
[----:B------:R-:W-:-:S04]  /*14730*/  IMAD.U32 R5, RZ, RZ, UR4 ;  /* 0x00000004ff057e24 */ /* 0x000fc8000f8e00ff */
[----:B-1----:R-:W-:-:S04]  /*14740*/  IMAD R9, R14, R5, RZ ;  /* 0x000000050e097224 */ /* 0x002fc800078e02ff */
[----:B------:R-:W-:-:S05]  /*14750*/  IMAD.IADD R6, R9, 0x1, R6 ;  /* 0x0000000109067824 */ /* 0x000fca00078e0206 */
[----:B------:R-:W-:-:S13]  /*14760*/  ISETP.GT.AND P6, PT, R6, R0, PT ;  /* 0x000000000600720c */ /* 0x000fda0003fc4270 */
[----:B------:R-:W-:Y:S05]  /*14770*/  @!P6 BRA `(.L_x_4320) ;  /* 0xfffffffc005ce947 */ /* 0x000fea000383ffff */
.L_x_4317:
        /* <DEDUP_REMOVED lines=9> */
.L_x_4430:
[----:B------:R-:W-:-:S13]  /*14810*/  ISETP.NE.AND P0, PT, R8, RZ, PT ;  /* 0x000000ff0800720c */ /* 0x000fda0003f05270 */
[----:B------:R-:W-:Y:S05]  /*14820*/  @!P0 BRA `(.L_x_4322) ;  /* 0x0000000000108947 */ /* 0x000fea0003800000 */
[----:B------:R-:W-:Y:S01]  /*14830*/  UMOV UR4, 0xffffffff ;  /* 0xffffffff00047882 */ /* 0x000fe20000000000 */
[----:B------:R-:W-:Y:S02]  /*14840*/  VIADD R12, R6, 0xffffffff ;  /* 0xffffffff060c7836 */ /* 0x000fe40000000000 */
[----:B------:R-:W-:Y:S05]  /*14850*/  BRA.DIV UR4, `(.L_x_4323) ;  /* 0x0000004204207947 */ /* 0x000fea000b800000 */
[----:B------:R4:W0:Y:S02]  /*14860*/  SHFL.IDX PT, R24, R3, R12, 0x1f ;  /* 0x00001f0c03187589 */ /* 0x00082400000e0000 */
.L_x_4322:
        /* <DEDUP_REMOVED lines=58> */
.L_x_4318:
[----:B------:R-:W-:Y:S01]  /*14c10*/  UMOV UR4, URZ ;  /* 0x0000003f00047c82 */ /* 0x000fe20008000000 */
[----:B------:R-:W-:Y:S01]  /*14c20*/  UMOV UR5, URZ ;  /* 0x0000003f00057c82 */ /* 0x000fe20008000000 */
[----:B------:R-:W-:Y:S01]  /*14c30*/  ULDC UR6, c[0x0][0xd3c] ;  /* 0x00034f0000067ab9 */ /* 0x000fe20000000800 */
[----:B------:R-:W-:Y:S02]  /*14c40*/  IMAD.MOV.U32 R24, RZ, RZ, R0 ;  /* 0x000000ffff187224 */ /* 0x000fe400078e0000 */
[----:B------:R-:W-:Y:S02]  /*14c50*/  IMAD.U32 R25, RZ, RZ, UR4 ;  /* 0x00000004ff197e24 */ /* 0x000fe4000f8e00ff */
[----:B------:R-:W-:Y:S02]  /*14c60*/  IMAD.U32 R26, RZ, RZ, UR5 ;  /* 0x00000005ff1a7e24 */ /* 0x000fe4000f8e00ff */
[----:B------:R-:W-:-:S07]  /*14c70*/  IMAD.U32 R27, RZ, RZ, UR6 ;  /* 0x00000006ff1b7e24 */ /* 0x000fce000f8e00ff */
.L_x_4324:
        /* <DEDUP_REMOVED lines=10> */
.L_x_4315:
[----:B------:R-:W-:Y:S02]  /*14d20*/  ULDC UR4, c[0x0][0xd3c] ;  /* 0x00034f0000047ab9 */ /* 0x000fe40000000800 */
[----:B0-----:R-:W-:-:S13]  /*14d30*/  ISETP.GE.AND P0, PT, R27, UR4, PT ;  /* 0x000000041b007c0c */ /* 0x001fda000bf06270 */
[----:B------:R-:W-:Y:S05]  /*14d40*/  @!P0 BRA `(.L_x_4325) ;  /* 0xffffffa800048947 */ /* 0x000fea000383ffff */
[----:B------:R-:W-:Y:S05]  /*14d50*/  BSYNC B8 ;  /* 0x0000000000087941 */ /* 0x000fea0003800000 */
.L_x_4258:
        /* <DEDUP_REMOVED lines=12> */
.L_x_4433:
[----:B------:R-:W-:Y:S05]  /*14e20*/  BSYNC B0 ;  /* 0x0000000000007941 */ /* 0x000fea0003800000 */
.L_x_4326:
[----:B------:R-:W-:-:S03]  /*14e30*/  UMOV UR4, 0xffffffff ;  /* 0xffffffff00047882 */ /* 0x000fc60000000000 */
[----:B------:R-:W-:Y:S05]  /*14e40*/  BRA.DIV UR4, `(.L_x_4328) ;  /* 0x0000003a04e07947 */ /* 0x000fea000b800000 */
[----:B0-----:R-:W0:Y:S02]  /*14e50*/  S2R R0, SR_TID.X ;  /* 0x0000000000007919 */ /* 0x001e240000002100 */
[----:B0-----:R-:W-:-:S04]  /*14e60*/  SHF.R.U32.HI R0, RZ, 0x5, R0 ;  /* 0x00000005ff007819 */ /* 0x001fc80000011600 */
[----:B------:R-:W-:-:S05]  /*14e70*/  LOP3.LUT R0, R0, 0x3, RZ, 0xc0, !PT ;  /* 0x0000000300007812 */ /* 0x000fca00078ec0ff */
[----:B------:R0:W1:Y:S02]  /*14e80*/  SHFL.IDX PT, R14, R0, RZ, 0x1f ;  /* 0x00001fff000e7589 */ /* 0x00006400000e0000 */
.L_x_4436:
[----:B-1----:R-:W-:Y:S01]  /*14e90*/  ISETP.NE.AND P0, PT, R14, RZ, PT ;  /* 0x000000ff0e00720c */ /* 0x002fe20003f05270 */
[----:B------:R-:W-:-:S12]  /*14ea0*/  BSSY B0, `(.L_x_4329) ;  /* 0x0000024000007945 */ /* 0x000fd80003800000 */
[----:B------:R-:W-:Y:S05]  /*14eb0*/  @P0 BRA `(.L_x_4330) ;  /* 0x0000000000880947 */ /* 0x000fea0003800000 */
[----:B------:R-:W-:-:S03]  /*14ec0*/  UMOV UR4, 0xffffffff ;  /* 0xffffffff00047882 */ /* 0x000fc60000000000 */
[----:B------:R-:W-:Y:S05]  /*14ed0*/  BRA.DIV UR4, `(.L_x_4331) ;  /* 0x0000003a04f07947 */ /* 0x000fea000b800000 */
[----:B------:R-:W-:-:S13]  /*14ee0*/  ELECT P6, URZ, PT ;  /* 0x00000000003f782f */ /* 0x000fda00038c0000 */
.L_x_4439:
[----:B------:R-:W-:Y:S05]  /*14ef0*/  @!P6 BRA `(.L_x_4330) ;  /* 0x000000000078e947 */ /* 0x000fea0003800000 */
[----:B------:R-:W-:-:S06]  /*14f00*/  ULOP3.LUT UR4, UR39, 0x2, URZ, 0xfc, !UPT ;  /* 0x0000000227047892 */ /* 0x000fcc000f8efc3f */
[----:B0-----:R-:W-:-:S05]  /*14f10*/  IMAD.U32 R0, RZ, RZ, UR4 ;  /* 0x00000004ff007e24 */ /* 0x001fca000f8e00ff */
[----:B------:R-:W-:-:S13]  /*14f20*/  ISETP.NE.AND P0, PT, R0, 0x3, PT ;  /* 0x000000030000780c */ /* 0x000fda0003f05270 */
[----:B------:R-:W-:Y:S05]  /*14f30*/  @!P0 BRA `(.L_x_4332) ;  /* 0x0000000000048947 */ /* 0x000fea0003800000 */
[----:B------:R-:W-:Y:S01]  /*14f40*/  BPT.TRAP 0x1 ;  /* 0x000000040000795c */ /* 0x000fe20000300000 */
.L_x_4332:
[C---:B------:R-:W-:Y:S01]  /*14f50*/  IMAD R3, R18.reuse, 0x8, R5 ;  /* 0x0000000812037824 */ /* 0x040fe200078e0205 */
[----:B------:R-:W-:Y:S01]  /*14f60*/  SHF.L.U32 R2, R23, 0x1f, RZ ;  /* 0x0000001f17027819 */ /* 0x000fe200000006ff */
[----:B------:R-:W-:-:S03]  /*14f70*/  VIADD R18, R18, 0x1 ;  /* 0x0000000112127836 */ /* 0x000fc60000000000 */
[----:B------:R-:W0:Y:S02]  /*14f80*/  SYNCS.PHASECHK.TRANS64.TRYWAIT P1, [R3+URZ+0x38840], R2 ;  /* 0x03884002030075a7 */ /* 0x000e24000802017f */
[----:B------:R-:W-:-:S04]  /*14f90*/  ISETP.NE.AND P2, PT, R18, 0x2, PT ;  /* 0x000000021200780c */ /* 0x000fc80003f45270 */
[----:B------:R-:W-:Y:S01]  /*14fa0*/  SEL R0, RZ, 0x1, P2 ;  /* 0x00000001ff007807 */ /* 0x000fe20001000000 */
[----:B0-----:R-:W-:Y:S08]  /*14fb0*/  @!P1 BRA `(.L_x_4333) ;  /* 0x0000003800d89947 */ /* 0x001ff00003800000 */
.L_x_4440:
[----:B------:R-:W-:Y:S02]  /*14fc0*/  SEL R18, R18, RZ, P2 ;  /* 0x000000ff12127207 */ /* 0x000fe40001000000 */
[----:B------:R-:W-:Y:S01]  /*14fd0*/  LOP3.LUT R0, R23, R0, RZ, 0x3c, !PT ;  /* 0x0000000017007212 */ /* 0x000fe200078e3cff */
[----:B------:R-:W-:Y:S06]  /*14fe0*/  @!P0 BRA `(.L_x_4334) ;  /* 0x0000000000048947 */ /* 0x000fec0003800000 */
[----:B------:R-:W-:Y:S01]  /*14ff0*/  BPT.TRAP 0x1 ;  /* 0x000000040000795c */ /* 0x000fe20000300000 */
.L_x_4334:
[----:B------:R-:W-:Y:S01]  /*15000*/  IMAD R5, R18, 0x8, R5 ;  /* 0x0000000812057824 */ /* 0x000fe200078e0205 */
[----:B------:R-:W-:-:S04]  /*15010*/  SHF.L.U32 R0, R0, 0x1f, RZ ;  /* 0x0000001f00007819 */ /* 0x000fc800000006ff */
[----:B------:R-:W1:Y:S02]  /*15020*/  SYNCS.PHASECHK.TRANS64.TRYWAIT P1, [R5+URZ+0x38840], R0 ;  /* 0x03884000050075a7 */ /* 0x000e64000802017f */
[----:B-1----:R-:W-:Y:S05]  /*15030*/  @!P1 BRA `(.L_x_4335) ;  /* 0x0000003800cc9947 */ /* 0x002fea0003800000 */
.L_x_4441:
[----:B------:R-:W-:Y:S05]  /*15040*/  @!P0 BRA `(.L_x_4336) ;  /* 0x0000000000048947 */ /* 0x000fea0003800000 */
[----:B------:R-:W-:Y:S01]  /*15050*/  BPT.TRAP 0x1 ;  /* 0x000000040000795c */ /* 0x000fe20000300000 */
.L_x_4336:
[----:B------:R-:W5:Y:S02]  /*15060*/  SYNCS.PHASECHK.TRANS64.TRYWAIT P1, [R3+URZ+0x38860], R2 ;  /* 0x03886002030075a7 */ /* 0x000f64000802017f */
[----:B-----5:R-:W-:Y:S05]  /*15070*/  @!P1 BRA `(.L_x_4337) ;  /* 0x0000003800d09947 */ /* 0x020fea0003800000 */
.L_x_4442:
[----:B------:R-:W-:Y:S05]  /*15080*/  @!P0 BRA `(.L_x_4338) ;  /* 0x0000000000048947 */ /* 0x000fea0003800000 */
[----:B------:R-:W-:Y:S01]  /*15090*/  BPT.TRAP 0x1 ;  /* 0x000000040000795c */ /* 0x000fe20000300000 */
.L_x_4338:
[----:B------:R0:W0:Y:S02]  /*150a0*/  SYNCS.PHASECHK.TRANS64.TRYWAIT P0, [R5+URZ+0x38860], R0 ;  /* 0x03886000050075a7 */ /* 0x000024000800017f */
[----:B0-----:R-:W-:Y:S05]  /*150b0*/  @!P0 NANOSLEEP.SYNCS 0x989680 ;  /* 0x009896800000895d */ /* 0x001fea0003900000 */
[----:B------:R-:W0:Y:S02]  /*150c0*/  @!P0 SYNCS.PHASECHK.TRANS64 P0, [R5+URZ+0x38860], R0 ;  /* 0x03886000050085a7 */ /* 0x000e24000800007f */
[----:B0-----:R-:W-:Y:S05]  /*150d0*/  @!P0 BRA `(.L_x_4338) ;  /* 0xfffffffc00f08947 */ /* 0x001fea000383ffff */
.L_x_4330:
[----:B------:R-:W-:Y:S05]  /*150e0*/  BSYNC B0 ;  /* 0x0000000000007941 */ /* 0x000fea0003800000 */
.L_x_4329:
[----:B------:R-:W-:Y:S05]  /*150f0*/  EXIT ;  /* 0x000000000000794d */ /* 0x000fea0003800000 */
.L_x_4211:
[----:B0-----:R-:W-:-:S04]  /*15100*/  IMAD.U32 R0, RZ, RZ, UR41 ;  /* 0x00000029ff007e24 */ /* 0x001fc8000f8e00ff */
[----:B------:R0:W1:Y:S03]  /*15110*/  SYNCS.PHASECHK.TRANS64.TRYWAIT P1, [R0+URZ+0x38800], R3 ;  /* 0x03880003000075a7 */ /* 0x000066000802017f */
[----:B-1----:R-:W-:Y:S05]  /*15120*/  @!P1 NANOSLEEP.SYNCS 0x989680 ;  /* 0x009896800000995d */ /* 0x002fea0003900000 */
[----:B------:R-:W1:Y:S02]  /*15130*/  @!P1 SYNCS.PHASECHK.TRANS64 P1, [R0+URZ+0x38800], R3 ;  /* 0x03880003000095a7 */ /* 0x000e64000802007f */
[----:B-1----:R-:W-:Y:S05]  /*15140*/  @!P1 BRA `(.L_x_4211) ;  /* 0xfffffffc00ec9947 */ /* 0x002fea000383ffff */
[----:B------:R-:W-:Y:S05]  /*15150*/  BRA `(.L_x_4339) ;  /* 0xfffffeec00047947 */ /* 0x000fea000383ffff */
.L_x_4215:
[----:B--2---:R2:W3:Y:S02]  /*15160*/  SYNCS.PHASECHK.TRANS64.TRYWAIT P1, [R5+URZ+0x38830], R4 ;  /* 0x03883004050075a7 */ /* 0x0044e4000802017f */
[----:B---3--:R-:W-:Y:S05]  /*15170*/  @!P1 NANOSLEEP.SYNCS 0x989680 ;  /* 0x009896800000995d */ /* 0x008fea0003900000 */
[----:B------:R-:W3:Y:S02]  /*15180*/  @!P1 SYNCS.PHASECHK.TRANS64 P1, [R5+URZ+0x38830], R4 ;  /* 0x03883004050095a7 */ /* 0x000ee4000802007f */
[----:B---3--:R-:W-:Y:S05]  /*15190*/  @!P1 BRA `(.L_x_4215) ;  /* 0xfffffffc00f09947 */ /* 0x008fea000383ffff */
[----:B------:R-:W-:Y:S05]  /*151a0*/  BRA `(.L_x_4214) ;  /* 0xfffffeec001c7947 */ /* 0x000fea000383ffff */
.L_x_4216:
[----:B0-----:R-:W-:-:S04]  /*151b0*/  IMAD.U32 R6, RZ, RZ, UR41 ;  /* 0x00000029ff067e24 */ /* 0x001fc8000f8e00ff */
[----:B------:R0:W3:Y:S03]  /*151c0*/  SYNCS.PHASECHK.TRANS64.TRYWAIT P1, [R6+URZ+0x38810], R3 ;  /* 0x03881003060075a7 */ /* 0x0000e6000802017f */
[----:B---3--:R-:W-:Y:S05]  /*151d0*/  @!P1 NANOSLEEP.SYNCS 0x989680 ;  /* 0x009896800000995d */ /* 0x008fea0003900000 */
[----:B------:R-:W3:Y:S02]  /*151e0*/  @!P1 SYNCS.PHASECHK.TRANS64 P1, [R6+URZ+0x38810], R3 ;  /* 0x03881003060095a7 */ /* 0x000ee4000802007f */
[----:B---3--:R-:W-:Y:S05]  /*151f0*/  @!P1 BRA `(.L_x_4216) ;  /* 0xfffffffc00ec9947 */ /* 0x008fea000383ffff */
[----:B------:R-:W-:Y:S05]  /*15200*/  BRA `(.L_x_4340) ;  /* 0xfffffeec00a47947 */ /* 0x000fea000383ffff */
.L_x_4220:
[----:B----4-:R4:W0:Y:S02]  /*15210*/  SYNCS.PHASECHK.TRANS64.TRYWAIT P1, [R5+URZ+0x38850], R4 ;  /* 0x03885004050075a7 */ /* 0x010824000802017f */
[----:B0-----:R-:W-:Y:S05]  /*15220*/  @!P1 NANOSLEEP.SYNCS 0x989680 ;  /* 0x009896800000995d */ /* 0x001fea0003900000 */
[----:B------:R-:W0:Y:S02]  /*15230*/  @!P1 SYNCS.PHASECHK.TRANS64 P1, [R5+URZ+0x38850], R4 ;  /* 0x03885004050095a7 */ /* 0x000e24000802007f */
[----:B0-----:R-:W-:Y:S05]  /*15240*/  @!P1 BRA `(.L_x_4220) ;  /* 0xfffffffc00f09947 */ /* 0x001fea000383ffff */
[----:B------:R-:W-:Y:S05]  /*15250*/  BRA `(.L_x_4219) ;  /* 0xfffffeec00b07947 */ /* 0x000fea000383ffff */
.L_x_4227:
[----:B-1----:R-:W-:-:S04]  /*15260*/  IMAD.U32 R7, RZ, RZ, UR5 ;  /* 0x00000005ff077e24 */ /* 0x002fc8000f8e00ff */
[----:B------:R1:W2:Y:S03]  /*15270*/  SYNCS.PHASECHK.TRANS64.TRYWAIT P2, [R7+URZ+0x38830], R6 ;  /* 0x03883006070075a7 */ /* 0x0002a6000804017f */
[----:B--2---:R-:W-:Y:S05]  /*15280*/  @!P2 NANOSLEEP.SYNCS 0x989680 ;  /* 0x009896800000a95d */ /* 0x004fea0003900000 */
[----:B------:R-:W2:Y:S02]  /*15290*/  @!P2 SYNCS.PHASECHK.TRANS64 P2, [R7+URZ+0x38830], R6 ;  /* 0x038830060700a5a7 */ /* 0x000ea4000804007f */
[----:B--2---:R-:W-:Y:S05]  /*152a0*/  @!P2 BRA `(.L_x_4227) ;  /* 0xfffffffc00eca947 */ /* 0x004fea000383ffff */
[----:B------:R-:W-:Y:S05]  /*152b0*/  BRA `(.L_x_4226) ;  /* 0xffffff14002c7947 */ /* 0x000fea000383ffff */
.L_x_4231:
[----:B-1----:R-:W-:-:S04]  /*152c0*/  IMAD.U32 R7, RZ, RZ, UR5 ;  /* 0x00000005ff077e24 */ /* 0x002fc8000f8e00ff */
[----:B------:R1:W3:Y:S03]  /*152d0*/  SYNCS.PHASECHK.TRANS64.TRYWAIT P2, [R7+URZ+0x38850], R6 ;  /* 0x03885006070075a7 */ /* 0x0002e6000804017f */
[----:B---3--:R-:W-:Y:S05]  /*152e0*/  @!P2 NANOSLEEP.SYNCS 0x989680 ;  /* 0x009896800000a95d */ /* 0x008fea0003900000 */
[----:B------:R-:W3:Y:S02]  /*152f0*/  @!P2 SYNCS.PHASECHK.TRANS64 P2, [R7+URZ+0x38850], R6 ;  /* 0x038850060700a5a7 */ /* 0x000ee4000804007f */
[----:B---3--:R-:W-:Y:S05]  /*15300*/  @!P2 BRA `(.L_x_4231) ;  /* 0xfffffffc00eca947 */ /* 0x008fea000383ffff */
[----:B------:R-:W-:Y:S05]  /*15310*/  BRA `(.L_x_4230) ;  /* 0xffffff14009c7947 */ /* 0x000fea000383ffff */
.L_x_4272:
        /* <DEDUP_REMOVED lines=11> */
.L_x_4342:
[----:B------:R-:W-:Y:S05]  /*153d0*/  BSYNC B0 ;  /* 0x0000000000007941 */ /* 0x000fea0003800000 */
.L_x_4341:
[----:B------:R-:W-:Y:S05]  /*153e0*/  BRA `(.L_x_4343) ;  /* 0xffffffb000347947 */ /* 0x000fea000383ffff */
.L_x_4275:
[----:B0-----:R0:W1:Y:S02]  /*153f0*/  SYNCS.PHASECHK.TRANS64.TRYWAIT P0, [R22+URZ+0x38840], R0 ;  /* 0x03884000160075a7 */ /* 0x001064000800017f */
[----:B-1----:R-:W-:Y:S05]  /*15400*/  @!P0 NANOSLEEP.SYNCS 0x989680 ;  /* 0x009896800000895d */ /* 0x002fea0003900000 */
[----:B------:R-:W1:Y:S02]  /*15410*/  @!P0 SYNCS.PHASECHK.TRANS64 P0, [R22+URZ+0x38840], R0 ;  /* 0x03884000160085a7 */ /* 0x000e64000800007f */
[----:B-1----:R-:W-:Y:S05]  /*15420*/  @!P0 BRA `(.L_x_4275) ;  /* 0xfffffffc00f08947 */ /* 0x002fea000383ffff */
[----:B------:R-:W-:Y:S05]  /*15430*/  BRA `(.L_x_4344) ;  /* 0xffffffb400307947 */ /* 0x000fea000383ffff */
.L_x_4276:
        /* <DEDUP_REMOVED lines=8> */
.L_x_4346:
[----:B------:R-:W-:Y:S05]  /*154c0*/  BSYNC B0 ;  /* 0x0000000000007941 */ /* 0x000fea0003800000 */
.L_x_4345:
        /* <DEDUP_REMOVED lines=9> */
.L_x_4347:
[----:B------:R-:W-:Y:S02]  /*15560*/  IMAD.MOV.U32 R13, RZ, RZ, R5 ;  /* 0x000000ffff0d7224 */ /* 0x000fe400078e0005 */
[----:B------:R-:W-:Y:S02]  /*15570*/  IMAD.MOV.U32 R12, RZ, RZ, 0x1 ;  /* 0x00000001ff0c7424 */ /* 0x000fe400078e00ff */
[----:B------:R-:W-:-:S07]  /*15580*/  IMAD.MOV.U32 R3, RZ, RZ, R14 ;  /* 0x000000ffff037224 */ /* 0x000fce00078e000e */
[----:B------:R-:W-:Y:S05]  /*15590*/  WARPSYNC.COLLECTIVE R15, `(.L_x_4348) ;  /* 0x000000000f087348 */ /* 0x000fea0003c00000 */
[----:B------:R0:W1:Y:S02]  /*155a0*/  SHFL.IDX P6, R14, R13, R12, R11 ;  /* 0x0000000c0d0e7389 */ /* 0x00006400000c000b */
[----:B01----:R-:W-:Y:S01]  /*155b0*/  ENDCOLLECTIVE ;  /* 0x000000000000791b */ /* 0x003fe20003800000 */
.L_x_4348:
        /* <DEDUP_REMOVED lines=15> */
.L_x_4349:
[----:B------:R-:W-:Y:S02]  /*156b0*/  @P0 IMAD R6, R4, 0x2, R17 ;  /* 0x0000000204060824 */ /* 0x000fe400078e0211 */
[----:B------:R-:W-:Y:S02]  /*156c0*/  IMAD.MOV.U32 R13, RZ, RZ, R5 ;  /* 0x000000ffff0d7224 */ /* 0x000fe400078e0005 */
[----:B------:R-:W-:Y:S02]  /*156d0*/  IMAD.MOV.U32 R12, RZ, RZ, 0x2 ;  /* 0x00000002ff0c7424 */ /* 0x000fe400078e00ff */
[----:B------:R-:W-:-:S07]  /*156e0*/  IMAD.MOV.U32 R3, RZ, RZ, R14 ;  /* 0x000000ffff037224 */ /* 0x000fce00078e000e */
[----:B------:R-:W-:Y:S05]  /*156f0*/  WARPSYNC.COLLECTIVE R15, `(.L_x_4350) ;  /* 0x000000000f087348 */ /* 0x000fea0003c00000 */
[----:B------:R0:W1:Y:S02]  /*15700*/  SHFL.IDX P6, R14, R13, R12, R11 ;  /* 0x0000000c0d0e7389 */ /* 0x00006400000c000b */
[----:B01----:R-:W-:Y:S01]  /*15710*/  ENDCOLLECTIVE ;  /* 0x000000000000791b */ /* 0x003fe20003800000 */
.L_x_4350:
        /* <DEDUP_REMOVED lines=15> */
.L_x_4351:
[----:B------:R-:W-:Y:S02]  /*15810*/  @P0 IMAD R6, R4, 0x2, R17 ;  /* 0x0000000204060824 */ /* 0x000fe400078e0211 */
[----:B------:R-:W-:Y:S02]  /*15820*/  IMAD.MOV.U32 R13, RZ, RZ, R5 ;  /* 0x000000ffff0d7224 */ /* 0x000fe400078e0005 */
[----:B------:R-:W-:Y:S02]  /*15830*/  IMAD.MOV.U32 R12, RZ, RZ, 0x3 ;  /* 0x00000003ff0c7424 */ /* 0x000fe400078e00ff */
[----:B------:R-:W-:-:S07]  /*15840*/  IMAD.MOV.U32 R3, RZ, RZ, R14 ;  /* 0x000000ffff037224 */ /* 0x000fce00078e000e */
[----:B------:R-:W-:Y:S05]  /*15850*/  WARPSYNC.COLLECTIVE R15, `(.L_x_4352) ;  /* 0x000000000f087348 */ /* 0x000fea0003c00000 */
[----:B------:R0:W1:Y:S02]  /*15860*/  SHFL.IDX P6, R14, R13, R12, R11 ;  /* 0x0000000c0d0e7389 */ /* 0x00006400000c000b */
[----:B01----:R-:W-:Y:S01]  /*15870*/  ENDCOLLECTIVE ;  /* 0x000000000000791b */ /* 0x003fe20003800000 */
.L_x_4352:
        /* <DEDUP_REMOVED lines=10> */
.L_x_4353:
[----:B------:R-:W-:Y:S01]  /*15920*/  @!PT LDS RZ, [RZ] ;  /* 0x00000000fffff984 */ /* 0x000fe20000000800 */
[----:B------:R-:W-:Y:S01]  /*15930*/  @!PT LDS RZ, [RZ] ;  /* 0x00000000fffff984 */ /* 0x000fe20000000800 */
[----:B------:R-:W-:Y:S01]  /*15940*/  @!PT LDS RZ, [RZ] ;  /* 0x00000000fffff984 */ /* 0x000fe20000000800 */
[----:B------:R0:W-:Y:S01]  /*15950*/  @P0 LDGSTS.E.BYPASS.LTC128B.128 [R6+0x23400], desc[UR44][R2.64], !P2 ;  /* 0x2340000002060fae */ /* 0x0001e2000d101d6c */
[----:B------:R-:W-:Y:S01]  /*15960*/  IMAD.MOV.U32 R0, RZ, RZ, R14 ;  /* 0x000000ffff007224 */ /* 0x000fe200078e000e */
[----:B------:R-:W-:Y:S06]  /*15970*/  BRA `(.L_x_4354) ;  /* 0xffffffb000e47947 */ /* 0x000fec000383ffff */
.L_x_4281:
[----:B------:R-:W-:Y:S01]  /*15980*/  IMAD.MOV.U32 R13, RZ, RZ, R2 ;  /* 0x000000ffff0d7224 */ /* 0x000fe200078e0002 */
[----:B------:R-:W-:Y:S01]  /*15990*/  LOP3.LUT R16, R16, 0xfffffeff, RZ, 0xc0, !PT ;  /* 0xfffffeff10107812 */ /* 0x000fe200078ec0ff */
        /* <DEDUP_REMOVED lines=8> */
.L_x_4355:
[C---:B------:R-:W-:Y:S01]  /*15a20*/  VIADD R6, R25.reuse, 0x10 ;  /* 0x0000001019067836 */ /* 0x040fe20000000000 */
[----:B------:R-:W-:Y:S01]  /*15a30*/  ISETP.GE.AND P2, PT, R25, R3, PT ;  /* 0x000000031900720c */ /* 0x000fe20003f46270 */
[----:B------:R-:W-:-:S12]  /*15a40*/  IMAD.MOV.U32 R13, RZ, RZ, R0 ;  /* 0x000000ffff0d7224 */ /* 0x000fd800078e0000 */
[----:B------:R-:W-:-:S04]  /*15a50*/  @P2 LOP3.LUT R16, R16, 0x100, RZ, 0xfc, !PT ;  /* 0x0000010010102812 */ /* 0x000fc800078efcff */
[----:B------:R-:W-:Y:S01]  /*15a60*/  LOP3.LUT R16, R16, 0xffffff7f, RZ, 0xc0, !PT ;  /* 0xffffff7f10107812 */ /* 0x000fe200078ec0ff */
[----:B------:R-:W-:-:S07]  /*15a70*/  IMAD.MOV.U32 R4, RZ, RZ, R14 ;  /* 0x000000ffff047224 */ /* 0x000fce00078e000e */
[----:B------:R-:W-:Y:S05]  /*15a80*/  WARPSYNC.COLLECTIVE R15, `(.L_x_4356) ;  /* 0x000000000f087348 */ /* 0x000fea0003c00000 */
[----:B------:R0:W1:Y:S02]  /*15a90*/  SHFL.IDX P6, R14, R13, R12, R11 ;  /* 0x0000000c0d0e7389 */ /* 0x00006400000c000b */
[----:B01----:R-:W-:Y:S01]  /*15aa0*/  ENDCOLLECTIVE ;  /* 0x000000000000791b */ /* 0x003fe20003800000 */
.L_x_4356:
[----:B------:R-:W-:Y:S02]  /*15ab0*/  IMAD.MOV.U32 R13, RZ, RZ, R2 ;  /* 0x000000ffff0d7224 */ /* 0x000fe400078e0002 */
[----:B------:R-:W-:Y:S02]  /*15ac0*/  IMAD.MOV.U32 R12, RZ, RZ, 0x1 ;  /* 0x00000001ff0c7424 */ /* 0x000fe400078e00ff */
[----:B------:R-:W-:-:S07]  /*15ad0*/  IMAD.MOV.U32 R5, RZ, RZ, R14 ;  /* 0x000000ffff057224 */ /* 0x000fce00078e000e */
[----:B------:R-:W-:Y:S05]  /*15ae0*/  WARPSYNC.COLLECTIVE R15, `(.L_x_4357) ;  /* 0x000000000f087348 */ /* 0x000fea0003c00000 */
[----:B------:R0:W1:Y:S02]  /*15af0*/  SHFL.IDX P6, R14, R13, R12, R11 ;  /* 0x0000000c0d0e7389 */ /* 0x00006400000c000b */
[----:B01----:R-:W-:Y:S01]  /*15b00*/  ENDCOLLECTIVE ;  /* 0x000000000000791b */ /* 0x003fe20003800000 */
.L_x_4357:
        /* <DEDUP_REMOVED lines=15> */
.L_x_4358:
[----:B------:R-:W-:-:S04]  /*15c00*/  @P2 LOP3.LUT R16, R16, 0x80, RZ, 0xfc, !PT ;  /* 0x0000008010102812 */ /* 0x000fc800078efcff */
[----:B------:R-:W-:Y:S01]  /*15c10*/  LOP3.LUT R16, R16, 0xffffffbf, RZ, 0xc0, !PT ;  /* 0xffffffbf10107812 */ /* 0x000fe200078ec0ff */
[----:B------:R-:W-:Y:S02]  /*15c20*/  IMAD.MOV.U32 R13, RZ, RZ, R2 ;  /* 0x000000ffff0d7224 */ /* 0x000fe400078e0002 */
[----:B------:R-:W-:Y:S02]  /*15c30*/  IMAD.MOV.U32 R12, RZ, RZ, 0x2 ;  /* 0x00000002ff0c7424 */ /* 0x000fe400078e00ff */
[----:B------:R-:W-:-:S07]  /*15c40*/  IMAD.MOV.U32 R5, RZ, RZ, R14 ;  /* 0x000000ffff057224 */ /* 0x000fce00078e000e */
[----:B------:R-:W-:Y:S05]  /*15c50*/  WARPSYNC.COLLECTIVE R15, `(.L_x_4359) ;  /* 0x000000000f087348 */ /* 0x000fea0003c00000 */
[----:B------:R0:W1:Y:S02]  /*15c60*/  SHFL.IDX P6, R14, R13, R12, R11 ;  /* 0x0000000c0d0e7389 */ /* 0x00006400000c000b */
[----:B01----:R-:W-:Y:S01]  /*15c70*/  ENDCOLLECTIVE ;  /* 0x000000000000791b */ /* 0x003fe20003800000 */
.L_x_4359:
        /* <DEDUP_REMOVED lines=16> */
.L_x_4360:
[----:B------:R-:W-:Y:S01]  /*15d80*/  @P2 LOP3.LUT R16, R16, 0x40, RZ, 0xfc, !PT ;  /* 0x0000004010102812 */ /* 0x000fe200078efcff */
[----:B------:R-:W-:Y:S02]  /*15d90*/  IMAD.MOV.U32 R13, RZ, RZ, R2 ;  /* 0x000000ffff0d7224 */ /* 0x000fe400078e0002 */
[----:B------:R-:W-:Y:S02]  /*15da0*/  IMAD.MOV.U32 R12, RZ, RZ, 0x3 ;  /* 0x00000003ff0c7424 */ /* 0x000fe400078e00ff */
[----:B------:R-:W-:-:S07]  /*15db0*/  IMAD.MOV.U32 R5, RZ, RZ, R14 ;  /* 0x000000ffff057224 */ /* 0x000fce00078e000e */
[----:B------:R-:W-:Y:S05]  /*15dc0*/  WARPSYNC.COLLECTIVE R15, `(.L_x_4361) ;  /* 0x000000000f087348 */ /* 0x000fea0003c00000 */
[----:B------:R0:W1:Y:S02]  /*15dd0*/  SHFL.IDX P6, R14, R13, R12, R11 ;  /* 0x0000000c0d0e7389 */ /* 0x00006400000c000b */
[----:B01----:R-:W-:Y:S01]  /*15de0*/  ENDCOLLECTIVE ;  /* 0x000000000000791b */ /* 0x003fe20003800000 */
.L_x_4361:
        /* <DEDUP_REMOVED lines=14> */
.L_x_4362:
[----:B------:R-:W-:Y:S01]  /*15ed0*/  IMAD.MOV.U32 R0, RZ, RZ, R14 ;  /* 0x000000ffff007224 */ /* 0x000fe200078e000e */
[----:B------:R-:W-:Y:S06]  /*15ee0*/  BRA `(.L_x_4363) ;  /* 0xffffffb400ec7947 */ /* 0x000fec000383ffff */
.L_x_4285:
[----:B------:R-:W-:Y:S01]  /*15ef0*/  LOP3.LUT R16, R16, 0xff7fffff, RZ, 0xc0, !PT ;  /* 0xff7fffff10107812 */ /* 0x000fe200078ec0ff */
[----:B------:R-:W-:Y:S01]  /*15f00*/  BSSY B0, `(.L_x_4364) ;  /* 0x000002e000007945 */ /* 0x000fe20003800000 */
[----:B------:R-:W-:Y:S02]  /*15f10*/  IMAD.MOV.U32 R13, RZ, RZ, R6 ;  /* 0x000000ffff0d7224 */ /* 0x000fe400078e0006 */
[----:B------:R-:W-:Y:S01]  /*15f20*/  @P2 LOP3.LUT R16, R16, 0x800000, RZ, 0xfc, !PT ;  /* 0x0080000010102812 */ /* 0x000fe200078efcff */
[----:B------:R-:W-:Y:S02]  /*15f30*/  IMAD.MOV.U32 R12, RZ, RZ, RZ ;  /* 0x000000ffff0c7224 */ /* 0x000fe400078e00ff */
[----:B------:R-:W-:Y:S01]  /*15f40*/  IMAD.MOV.U32 R11, RZ, RZ, 0x181f ;  /* 0x0000181fff0b7424 */ /* 0x000fe200078e00ff */
[----:B------:R-:W-:Y:S01]  /*15f50*/  LOP3.LUT R16, R16, 0xffbfffff, RZ, 0xc0, !PT ;  /* 0xffbfffff10107812 */ /* 0x000fe200078ec0ff */
[----:B------:R-:W-:-:S03]  /*15f60*/  IMAD.MOV.U32 R15, RZ, RZ, -0x1 ;  /* 0xffffffffff0f7424 */ /* 0x000fc600078e00ff */
[----:B------:R-:W-:-:S04]  /*15f70*/  @P1 LOP3.LUT R16, R16, 0x400000, RZ, 0xfc, !PT ;  /* 0x0040000010101812 */ /* 0x000fc800078efcff */
[C---:B------:R-:W-:Y:S02]  /*15f80*/  LOP3.LUT P1, RZ, R16.reuse, 0x100, RZ, 0xc0, !PT ;  /* 0x0000010010ff7812 */ /* 0x040fe4000782c0ff */
[C---:B------:R-:W-:Y:S02]  /*15f90*/  LOP3.LUT P0, RZ, R16.reuse, 0x80, RZ, 0xc0, !PT ;  /* 0x0000008010ff7812 */ /* 0x040fe4000780c0ff */
[C---:B------:R-:W-:Y:S02]  /*15fa0*/  LOP3.LUT P6, RZ, R16.reuse, 0x40, RZ, 0xc0, !PT ;  /* 0x0000004010ff7812 */ /* 0x040fe400078cc0ff */
[----:B------:R-:W-:-:S07]  /*15fb0*/  LOP3.LUT R16, R16, 0xffff7fff, RZ, 0xc0, !PT ;  /* 0xffff7fff10107812 */ /* 0x000fce00078ec0ff */
[----:B------:R-:W-:-:S04]  /*15fc0*/  @!P1 LOP3.LUT R7, R4, 0x40, RZ, 0xc0, !PT ;  /* 0x0000004004079812 */ /* 0x000fc800078ec0ff */
[----:B------:R-:W-:-:S04]  /*15fd0*/  @!P1 SHF.R.U32.HI R7, RZ, 0x2, R7 ;  /* 0x00000002ff079819 */ /* 0x000fc80000011607 */
[----:B------:R-:W-:Y:S02]  /*15fe0*/  @!P1 ISETP.NE.U32.AND P2, PT, R7, RZ, PT ;  /* 0x000000ff0700920c */ /* 0x000fe40003f45070 */
[----:B------:R-:W-:-:S04]  /*15ff0*/  @!P1 LOP3.LUT R7, R5, 0x80, RZ, 0xc0, !PT ;  /* 0x0000008005079812 */ /* 0x000fc800078ec0ff */
[----:B------:R-:W-:-:S04]  /*16000*/  @!P1 SHF.R.U32.HI R7, RZ, 0x3, R7 ;  /* 0x00000003ff079819 */ /* 0x000fc80000011607 */
[----:B------:R-:W-:Y:S02]  /*16010*/  @!P1 ISETP.NE.U32.AND P1, PT, R7, RZ, PT ;  /* 0x000000ff0700920c */ /* 0x000fe40003f25070 */
[----:B------:R-:W-:Y:S02]  /*16020*/  @!P0 LOP3.LUT R7, R4, 0x40, RZ, 0xc0, !PT ;  /* 0x0000004004078812 */ /* 0x000fe400078ec0ff */
[----:B------:R-:W-:Y:S02]  /*16030*/  @P2 LOP3.LUT R16, R16, 0x8000, RZ, 0xfc, !PT ;  /* 0x0000800010102812 */ /* 0x000fe400078efcff */
[----:B------:R-:W-:Y:S02]  /*16040*/  @!P0 SHF.R.U32.HI R7, RZ, 0x2, R7 ;  /* 0x00000002ff078819 */ /* 0x000fe40000011607 */
[C---:B------:R-:W-:Y:S02]  /*16050*/  LOP3.LUT P2, RZ, R16.reuse, 0x800000, RZ, 0xc0, !PT ;  /* 0x0080000010ff7812 */ /* 0x040fe4000784c0ff */
[----:B------:R-:W-:-:S04]  /*16060*/  LOP3.LUT R16, R16, 0xffffbfff, RZ, 0xc0, !PT ;  /* 0xffffbfff10107812 */ /* 0x000fc800078ec0ff */
[----:B------:R-:W-:Y:S02]  /*16070*/  @P1 LOP3.LUT R16, R16, 0x4000, RZ, 0xfc, !PT ;  /* 0x0000400010101812 */ /* 0x000fe400078efcff */
[----:B------:R-:W-:Y:S02]  /*16080*/  @!P0 ISETP.NE.U32.AND P1, PT, R7, RZ, PT ;  /* 0x000000ff0700820c */ /* 0x000fe40003f25070 */
[----:B------:R-:W-:Y:S02]  /*16090*/  @!P0 LOP3.LUT R7, R5, 0x80, RZ, 0xc0, !PT ;  /* 0x0000008005078812 */ /* 0x000fe400078ec0ff */
[----:B------:R-:W-:Y:S02]  /*160a0*/  LOP3.LUT R16, R16, 0xfffbffff, RZ, 0xc0, !PT ;  /* 0xfffbffff10107812 */ /* 0x000fe400078ec0ff */
        /* <DEDUP_REMOVED lines=11> */
[----:B------:R-:W-:-:S07]  /*16160*/  @!P6 SHF.R.U32.HI R7, RZ, 0x3, R7 ;  /* 0x00000003ff07e819 */ /* 0x000fce0000011607 */
[----:B------:R-:W-:Y:S02]  /*16170*/  @P0 LOP3.LUT R16, R16, 0x100000, RZ, 0xfc, !PT ;  /* 0x0010000010100812 */ /* 0x000fe400078efcff */
[----:B------:R-:W-:Y:S02]  /*16180*/  @!P6 ISETP.NE.U32.AND P0, PT, R7, RZ, PT ;  /* 0x000000ff0700e20c */ /* 0x000fe40003f05070 */
[----:B------:R-:W-:-:S11]  /*16190*/  LOP3.LUT R16, R16, 0xfff7ffff, RZ, 0xc0, !PT ;  /* 0xfff7ffff10107812 */ /* 0x000fd600078ec0ff */
[----:B------:R-:W-:-:S07]  /*161a0*/  @P0 LOP3.LUT R16, R16, 0x80000, RZ, 0xfc, !PT ;  /* 0x0008000010100812 */ /* 0x000fce00078efcff */
[----:B------:R-:W-:Y:S05]  /*161b0*/  WARPSYNC.COLLECTIVE R15, `(.L_x_4365) ;  /* 0x000000000f087348 */ /* 0x000fea0003c00000 */
[----:B------:R0:W1:Y:S02]  /*161c0*/  SHFL.IDX P6, R14, R13, R12, R11 ;  /* 0x0000000c0d0e7389 */ /* 0x00006400000c000b */
[----:B01----:R-:W-:Y:S01]  /*161d0*/  ENDCOLLECTIVE ;  /* 0x000000000000791b */ /* 0x003fe20003800000 */
.L_x_4365:
[----:B------:R-:W-:Y:S05]  /*161e0*/  BSYNC B0 ;  /* 0x0000000000007941 */ /* 0x000fea0003800000 */
.L_x_4364:
[----:B------:R-:W-:Y:S01]  /*161f0*/  IMAD.MOV.U32 R13, RZ, RZ, R0 ;  /* 0x000000ffff0d7224 */ /* 0x000fe200078e0000 */
[----:B------:R-:W-:Y:S01]  /*16200*/  LOP3.LUT R16, R16, 0xbfffffff, RZ, 0xc0, !PT ;  /* 0xbfffffff10107812 */ /* 0x000fe200078ec0ff */
[----:B------:R-:W-:Y:S02]  /*16210*/  IMAD.MOV.U32 R12, RZ, RZ, RZ ;  /* 0x000000ffff0c7224 */ /* 0x000fe400078e00ff */
[----:B------:R-:W-:Y:S01]  /*16220*/  IMAD.MOV.U32 R11, RZ, RZ, 0x181f ;  /* 0x0000181fff0b7424 */ /* 0x000fe200078e00ff */
[----:B------:R-:W-:Y:S01]  /*16230*/  @P2 LOP3.LUT R16, R16, 0x40000000, RZ, 0xfc, !PT ;  /* 0x4000000010102812 */ /* 0x000fe200078efcff */
[----:B------:R-:W-:Y:S02]  /*16240*/  IMAD.MOV.U32 R15, RZ, RZ, -0x1 ;  /* 0xffffffffff0f7424 */ /* 0x000fe400078e00ff */
[----:B------:R-:W-:Y:S01]  /*16250*/  IMAD.MOV.U32 R2, RZ, RZ, R14 ;  /* 0x000000ffff027224 */ /* 0x000fe200078e000e */
[----:B------:R-:W-:-:S13]  /*16260*/  LOP3.LUT P2, RZ, R16, 0x100, RZ, 0xc0, !PT ;  /* 0x0000010010ff7812 */ /* 0x000fda000784c0ff */
[----:B------:R-:W-:Y:S05]  /*16270*/  WARPSYNC.COLLECTIVE R15, `(.L_x_4366) ;  /* 0x000000000f087348 */ /* 0x000fea0003c00000 */
[----:B------:R0:W1:Y:S02]  /*16280*/  SHFL.IDX P6, R14, R13, R12, R11 ;  /* 0x0000000c0d0e7389 */ /* 0x00006400000c000b */
[----:B01----:R-:W-:Y:S01]  /*16290*/  ENDCOLLECTIVE ;  /* 0x000000000000791b */ /* 0x003fe20003800000 */
.L_x_4366:
[----:B------:R-:W-:-:S04]  /*162a0*/  LOP3.LUT R16, R16, 0xdfffffff, RZ, 0xc0, !PT ;  /* 0xdfffffff10107812 */ /* 0x000fc800078ec0ff */
[----:B------:R-:W-:-:S04]  /*162b0*/  @P1 LOP3.LUT R16, R16, 0x20000000, RZ, 0xfc, !PT ;  /* 0x2000000010101812 */ /* 0x000fc800078efcff */
[C---:B------:R-:W-:Y:S01]  /*162c0*/  LOP3.LUT P1, RZ, R16.reuse, 0x800, RZ, 0xc0, !PT ;  /* 0x0000080010ff7812 */ /* 0x040fe2000782c0ff */
[----:B------:R-:W-:Y:S02]  /*162d0*/  IMAD.MOV.U32 R13, RZ, RZ, R6 ;  /* 0x000000ffff0d7224 */ /* 0x000fe400078e0006 */
[----:B------:R-:W-:Y:S01]  /*162e0*/  IMAD.MOV.U32 R12, RZ, RZ, 0x1 ;  /* 0x00000001ff0c7424 */ /* 0x000fe200078e00ff */
[C---:B------:R-:W-:Y:S01]  /*162f0*/  LOP3.LUT P6, RZ, R16.reuse, 0x4000, RZ, 0xc0, !PT ;  /* 0x0000400010ff7812 */ /* 0x040fe200078cc0ff */
[----:B------:R-:W-:Y:S01]  /*16300*/  IMAD.MOV.U32 R3, RZ, RZ, R14 ;  /* 0x000000ffff037224 */ /* 0x000fe200078e000e */
[----:B------:R-:W-:-:S04]  /*16310*/  LOP3.LUT R16, R16, 0xefffffff, RZ, 0xc0, !PT ;  /* 0xefffffff10107812 */ /* 0x000fc800078ec0ff */
[----:B------:R-:W-:-:S05]  /*16320*/  @!P2 LEA R3, P0, R8, R3, 0x1 ;  /* 0x000000030803a211 */ /* 0x000fca00078008ff */
[----:B------:R-:W-:Y:S02]  /*16330*/  @!P2 IMAD.X R2, RZ, RZ, R2, P0 ;  /* 0x000000ffff02a224 */ /* 0x000fe400000e0602 */
[----:B------:R-:W-:-:S04]  /*16340*/  @P6 LOP3.LUT R16, R16, 0x10000000, RZ, 0xfc, !PT ;  /* 0x1000000010106812 */ /* 0x000fc800078efcff */
[C---:B------:R-:W-:Y:S02]  /*16350*/  LOP3.LUT P0, RZ, R16.reuse, 0x100, RZ, 0xc0, !PT ;  /* 0x0000010010ff7812 */ /* 0x040fe4000780c0ff */
[C---:B------:R-:W-:Y:S02]  /*16360*/  LOP3.LUT P6, RZ, R16.reuse, 0x8000, RZ, 0xc0, !PT ;  /* 0x0000800010ff7812 */ /* 0x040fe400078cc0ff */
[----:B------:R-:W-:-:S09]  /*16370*/  LOP3.LUT P2, RZ, R16, 0x40000000, RZ, 0xc0, !PT ;  /* 0x4000000010ff7812 */ /* 0x000fd2000784c0ff */
[----:B------:R-:W-:-:S04]  /*16380*/  @!P0 LOP3.LUT R3, R3, R2, RZ, 0x3c, !PT ;  /* 0x0000000203038212 */ /* 0x000fc800078e3cff */
[----:B------:R-:W-:-:S04]  /*16390*/  @!P0 LOP3.LUT R2, R3, R2, RZ, 0x3c, !PT ;  /* 0x0000000203028212 */ /* 0x000fc800078e3cff */
[----:B------:R-:W-:-:S05]  /*163a0*/  @!P0 LOP3.LUT R3, R3, R2, RZ, 0x3c, !PT ;  /* 0x0000000203038212 */ /* 0x000fca00078e3cff */
[----:B------:R-:W-:Y:S01]  /*163b0*/  @!PT LDS RZ, [RZ] ;  /* 0x00000000fffff984 */ /* 0x000fe20000000800 */
[----:B------:R-:W-:Y:S01]  /*163c0*/  @!PT LDS RZ, [RZ] ;  /* 0x00000000fffff984 */ /* 0x000fe20000000800 */
[----:B------:R-:W-:Y:S01]  /*163d0*/  @!PT LDS RZ, [RZ] ;  /* 0x00000000fffff984 */ /* 0x000fe20000000800 */
[----:B------:R0:W-:Y:S01]  /*163e0*/  @!P0 LDGSTS.E.BYPASS.LTC128B.128 [R19+0x26400], desc[UR44][R2.64], !P1 ;  /* 0x2640000002138fae */ /* 0x0001e2000c901d6c */
[C---:B------:R-:W-:Y:S02]  /*163f0*/  LOP3.LUT P1, RZ, R16.reuse, 0x20000000, RZ, 0xc0, !PT ;  /* 0x2000000010ff7812 */ /* 0x040fe4000782c0ff */
[----:B------:R-:W-:Y:S01]  /*16400*/  LOP3.LUT R16, R16, 0xfbffffff, RZ, 0xc0, !PT ;  /* 0xfbffffff10107812 */ /* 0x000fe200078ec0ff */
[----:B------:R0:W-:Y:S03]  /*16410*/  @!P0 LDGSTS.E.BYPASS.LTC128B.128 [R19+0x28400], desc[UR44][R2.64+0x80], !P5 ;  /* 0x2840008002138fae */ /* 0x0001e6000e901d6c */
[----:B------:R-:W-:Y:S01]  /*16420*/  @P5 LOP3.LUT R16, R16, 0x4000000, RZ, 0xfc, !PT ;  /* 0x0400000010105812 */ /* 0x000fe200078efcff */
[----:B------:R0:W-:Y:S03]  /*16430*/  @!P0 LDGSTS.E.BYPASS.LTC128B.128 [R19+0x2a400], desc[UR44][R2.64+0x100], !P4 ;  /* 0x2a40010002138fae */ /* 0x0001e6000e101d6c */
[C---:B------:R-:W-:Y:S01]  /*16440*/  LOP3.LUT P5, RZ, R16.reuse, 0x800, RZ, 0xc0, !PT ;  /* 0x0000080010ff7812 */ /* 0x040fe200078ac0ff */
[----:B------:R0:W-:Y:S01]  /*16450*/  @!P0 LDGSTS.E.BYPASS.LTC128B.128 [R19+0x2c400], desc[UR44][R2.64+0x180], !P3 ;  /* 0x2c40018002138fae */ /* 0x0001e2000d901d6c */
[----:B------:R-:W-:-:S03]  /*16460*/  LOP3.LUT R16, R16, 0xf7ffffff, RZ, 0xc0, !PT ;  /* 0xf7ffffff10107812 */ /* 0x000fc600078ec0ff */
[----:B------:R0:W-:Y:S04]  /*16470*/  @!P0 LDGSTS.E.BYPASS.LTC128B.128 [R19+0x2e400], desc[UR44][R2.64+0x200], !P2 ;  /* 0x2e40020002138fae */ /* 0x0001e8000d101d6c */
[----:B------:R0:W-:Y:S04]  /*16480*/  @!P0 LDGSTS.E.BYPASS.LTC128B.128 [R19+0x30400], desc[UR44][R2.64+0x280], !P1 ;  /* 0x3040028002138fae */ /* 0x0001e8000c901d6c */
[----:B------:R-:W-:Y:S01]  /*16490*/  @P5 LOP3.LUT R16, R16, 0x8000000, RZ, 0xfc, !PT ;  /* 0x0800000010105812 */ /* 0x000fe200078efcff */
[----:B------:R0:W-:Y:S03]  /*164a0*/  @!P0 LDGSTS.E.BYPASS.LTC128B.128 [R19+0x32400], desc[UR44][R2.64+0x300], P6 ;  /* 0x3240030002138fae */ /* 0x0001e6000b101d6c */
[----:B------:R-:W-:-:S02]  /*164b0*/  LOP3.LUT P6, RZ, R16, 0x10000000, RZ, 0xc0, !PT ;  /* 0x1000000010ff7812 */ /* 0x000fc400078cc0ff */
[----:B------:R-:W-:-:S11]  /*164c0*/  LOP3.LUT P5, RZ, R16, 0x80, RZ, 0xc0, !PT ;  /* 0x0000008010ff7812 */ /* 0x000fd600078ac0ff */
[----:B------:R0:W-:Y:S02]  /*164d0*/  @!P0 LDGSTS.E.BYPASS.LTC128B.128 [R19+0x34400], desc[UR44][R2.64+0x380], P6 ;  /* 0x3440038002138fae */ /* 0x0001e4000b101d6c */
[----:B0-----:R-:W-:Y:S05]  /*164e0*/  WARPSYNC.COLLECTIVE R15, `(.L_x_4367) ;  /* 0x000000000f087348 */ /* 0x001fea0003c00000 */
[----:B------:R1:W2:Y:S02]  /*164f0*/  SHFL.IDX P6, R14, R13, R12, R11 ;  /* 0x0000000c0d0e7389 */ /* 0x0002a400000c000b */
[----:B012---:R-:W-:Y:S01]  /*16500*/  ENDCOLLECTIVE ;  /* 0x000000000000791b */ /* 0x007fe20003800000 */
.L_x_4367:
[----:B------:R-:W-:Y:S02]  /*16510*/  IMAD.MOV.U32 R13, RZ, RZ, R0 ;  /* 0x000000ffff0d7224 */ /* 0x000fe400078e0000 */
[----:B------:R-:W-:-:S07]  /*16520*/  IMAD.MOV.U32 R7, RZ, RZ, R14 ;  /* 0x000000ffff077224 */ /* 0x000fce00078e000e */
[----:B------:R-:W-:Y:S05]  /*16530*/  WARPSYNC.COLLECTIVE R15, `(.L_x_4368) ;  /* 0x000000000f087348 */ /* 0x000fea0003c00000 */
[----:B------:R0:W1:Y:S02]  /*16540*/  SHFL.IDX P6, R14, R13, R12, R11 ;  /* 0x0000000c0d0e7389 */ /* 0x00006400000c000b */
[----:B01----:R-:W-:Y:S01]  /*16550*/  ENDCOLLECTIVE ;  /* 0x000000000000791b */ /* 0x003fe20003800000 */
.L_x_4368:
        /* <DEDUP_REMOVED lines=10> */
[----:B------:R-:W-:-:S11]  /*16600*/  LOP3.LUT P6, RZ, R16, 0x40000, RZ, 0xc0, !PT ;  /* 0x0004000010ff7812 */ /* 0x000fd600078cc0ff */
[----:B------:R-:W-:Y:S01]  /*16610*/  @!PT LDS RZ, [RZ] ;  /* 0x00000000fffff984 */ /* 0x000fe20000000800 */
[----:B------:R-:W-:Y:S01]  /*16620*/  @!PT LDS RZ, [RZ] ;  /* 0x00000000fffff984 */ /* 0x000fe20000000800 */
[----:B------:R-:W-:Y:S01]  /*16630*/  @!PT LDS RZ, [RZ] ;  /* 0x00000000fffff984 */ /* 0x000fe20000000800 */
[----:B------:R0:W-:Y:S01]  /*16640*/  @!P0 LDGSTS.E.BYPASS.LTC128B.128 [R19+0x26c00], desc[UR44][R2.64], !P5 ;  /* 0x26c0000002138fae */ /* 0x0001e2000e901d6c */
[C---:B------:R-:W-:Y:S02]  /*16650*/  LOP3.LUT P5, RZ, R16.reuse, 0x4000000, RZ, 0xc0, !PT ;  /* 0x0400000010ff7812 */ /* 0x040fe400078ac0ff */
[----:B------:R-:W-:-:S11]  /*16660*/  LOP3.LUT R16, R16, 0xff7fffff, RZ, 0xc0, !PT ;  /* 0xff7fffff10107812 */ /* 0x000fd600078ec0ff */
        /* <DEDUP_REMOVED lines=8> */
[----:B------:R0:W-:Y:S03]  /*166f0*/  @!P0 LDGSTS.E.BYPASS.LTC128B.128 [R19+0x30c00], desc[UR44][R2.64+0x280], !P1 ;  /* 0x30c0028002138fae */ /* 0x0001e6000c901d6c */
[C---:B------:R-:W-:Y:S01]  /*16700*/  LOP3.LUT P5, RZ, R16.reuse, 0x40, RZ, 0xc0, !PT ;  /* 0x0000004010ff7812 */ /* 0x040fe200078ac0ff */
[----:B------:R0:W-:Y:S01]  /*16710*/  @!P0 LDGSTS.E.BYPASS.LTC128B.128 [R19+0x32c00], desc[UR44][R2.64+0x300], P6 ;  /* 0x32c0030002138fae */ /* 0x0001e2000b101d6c */
[----:B------:R-:W-:-:S13]  /*16720*/  LOP3.LUT P6, RZ, R16, 0x2000000, RZ, 0xc0, !PT ;  /* 0x0200000010ff7812 */ /* 0x000fda00078cc0ff */
[----:B------:R0:W-:Y:S02]  /*16730*/  @!P0 LDGSTS.E.BYPASS.LTC128B.128 [R19+0x34c00], desc[UR44][R2.64+0x380], P6 ;  /* 0x34c0038002138fae */ /* 0x0001e4000b101d6c */
[----:B0-----:R-:W-:Y:S05]  /*16740*/  WARPSYNC.COLLECTIVE R15, `(.L_x_4369) ;  /* 0x000000000f087348 */ /* 0x001fea0003c00000 */
[----:B------:R1:W2:Y:S02]  /*16750*/  SHFL.IDX P6, R14, R13, R12, R11 ;  /* 0x0000000c0d0e7389 */ /* 0x0002a400000c000b */
[----:B012---:R-:W-:Y:S01]  /*16760*/  ENDCOLLECTIVE ;  /* 0x000000000000791b */ /* 0x007fe20003800000 */
.L_x_4369:
[----:B------:R-:W-:Y:S02]  /*16770*/  IMAD.MOV.U32 R13, RZ, RZ, R0 ;  /* 0x000000ffff0d7224 */ /* 0x000fe400078e0000 */
[----:B------:R-:W-:-:S07]  /*16780*/  IMAD.MOV.U32 R7, RZ, RZ, R14 ;  /* 0x000000ffff077224 */ /* 0x000fce00078e000e */
[----:B------:R-:W-:Y:S05]  /*16790*/  WARPSYNC.COLLECTIVE R15, `(.L_x_4370) ;  /* 0x000000000f087348 */ /* 0x000fea0003c00000 */
[----:B------:R0:W1:Y:S02]  /*167a0*/  SHFL.IDX P6, R14, R13, R12, R11 ;  /* 0x0000000c0d0e7389 */ /* 0x00006400000c000b */
[----:B01----:R-:W-:Y:S01]  /*167b0*/  ENDCOLLECTIVE ;  /* 0x000000000000791b */ /* 0x003fe20003800000 */
.L_x_4370:
        /* <DEDUP_REMOVED lines=15> */
[----:B------:R-:W-:-:S13]  /*168b0*/  LOP3.LUT P5, RZ, R16, 0x800000, RZ, 0xc0, !PT ;  /* 0x0080000010ff7812 */ /* 0x000fda00078ac0ff */
[----:B------:R0:W-:Y:S04]  /*168c0*/  @!P0 LDGSTS.E.BYPASS.LTC128B.128 [R19+0x29400], desc[UR44][R2.64+0x80], !P5 ;  /* 0x2940008002138fae */ /* 0x0001e8000e901d6c */
[----:B------:R0:W-:Y:S04]  /*168d0*/  @!P0 LDGSTS.E.BYPASS.LTC128B.128 [R19+0x2b400], desc[UR44][R2.64+0x100], !P4 ;  /* 0x2b40010002138fae */ /* 0x0001e8000e101d6c */
[----:B------:R0:W-:Y:S04]  /*168e0*/  @!P0 LDGSTS.E.BYPASS.LTC128B.128 [R19+0x2d400], desc[UR44][R2.64+0x180], !P3 ;  /* 0x2d40018002138fae */ /* 0x0001e8000d901d6c */
[----:B------:R0:W-:Y:S04]  /*168f0*/  @!P0 LDGSTS.E.BYPASS.LTC128B.128 [R19+0x2f400], desc[UR44][R2.64+0x200], !P2 ;  /* 0x2f40020002138fae */ /* 0x0001e8000d101d6c */
[----:B------:R0:W-:Y:S04]  /*16900*/  @!P0 LDGSTS.E.BYPASS.LTC128B.128 [R19+0x31400], desc[UR44][R2.64+0x280], !P1 ;  /* 0x3140028002138fae */ /* 0x0001e8000c901d6c */
[----:B------:R0:W-:Y:S01]  /*16910*/  @!P0 LDGSTS.E.BYPASS.LTC128B.128 [R19+0x33400], desc[UR44][R2.64+0x300], P6 ;  /* 0x3340030002138fae */ /* 0x0001e2000b101d6c */
[----:B------:R-:W-:-:S13]  /*16920*/  LOP3.LUT P6, RZ, R16, 0x400000, RZ, 0xc0, !PT ;  /* 0x0040000010ff7812 */ /* 0x000fda00078cc0ff */
[----:B------:R0:W-:Y:S02]  /*16930*/  @!P0 LDGSTS.E.BYPASS.LTC128B.128 [R19+0x35400], desc[UR44][R2.64+0x380], P6 ;  /* 0x3540038002138fae */ /* 0x0001e4000b101d6c */
[----:B0-----:R-:W-:Y:S05]  /*16940*/  WARPSYNC.COLLECTIVE R15, `(.L_x_4371) ;  /* 0x000000000f087348 */ /* 0x001fea0003c00000 */
[----:B------:R1:W2:Y:S02]  /*16950*/  SHFL.IDX P6, R14, R13, R12, R11 ;  /* 0x0000000c0d0e7389 */ /* 0x0002a400000c000b */
[----:B012---:R-:W-:Y:S01]  /*16960*/  ENDCOLLECTIVE ;  /* 0x000000000000791b */ /* 0x007fe20003800000 */
.L_x_4371:
[----:B------:R-:W-:Y:S02]  /*16970*/  IMAD.MOV.U32 R13, RZ, RZ, R0 ;  /* 0x000000ffff0d7224 */ /* 0x000fe400078e0000 */
[----:B------:R-:W-:-:S07]  /*16980*/  IMAD.MOV.U32 R6, RZ, RZ, R14 ;  /* 0x000000ffff067224 */ /* 0x000fce00078e000e */
[----:B------:R-:W-:Y:S05]  /*16990*/  WARPSYNC.COLLECTIVE R15, `(.L_x_4372) ;  /* 0x000000000f087348 */ /* 0x000fea0003c00000 */
[----:B------:R0:W1:Y:S02]  /*169a0*/  SHFL.IDX P6, R14, R13, R12, R11 ;  /* 0x0000000c0d0e7389 */ /* 0x00006400000c000b */
[----:B01----:R-:W-:Y:S01]  /*169b0*/  ENDCOLLECTIVE ;  /* 0x000000000000791b */ /* 0x003fe20003800000 */
.L_x_4372:
[----:B------:R-:W-:Y:S01]  /*169c0*/  IMAD.MOV.U32 R0, RZ, RZ, R14 ;  /* 0x000000ffff007224 */ /* 0x000fe200078e000e */
[----:B------:R-:W-:Y:S06]  /*169d0*/  BRA `(.L_x_4373) ;  /* 0xffffffb800607947 */ /* 0x000fec000383ffff */
.L_x_4290:
[----:B0-----:R0:W1:Y:S02]  /*169e0*/  SYNCS.PHASECHK.TRANS64.TRYWAIT P0, [R17+URZ+0x38820], R0 ;  /* 0x03882000110075a7 */ /* 0x001064000800017f */
[----:B-1----:R-:W-:Y:S05]  /*169f0*/  @!P0 NANOSLEEP.SYNCS 0x989680 ;  /* 0x009896800000895d */ /* 0x002fea0003900000 */
[----:B------:R-:W1:Y:S02]  /*16a00*/  @!P0 SYNCS.PHASECHK.TRANS64 P0, [R17+URZ+0x38820], R0 ;  /* 0x03882000110085a7 */ /* 0x000e64000800007f */
[----:B-1----:R-:W-:Y:S05]  /*16a10*/  @!P0 BRA `(.L_x_4290) ;  /* 0xfffffffc00f08947 */ /* 0x002fea000383ffff */
[----:B------:R-:W-:Y:S05]  /*16a20*/  BRA `(.L_x_4374) ;  /* 0xffffffb800fc7947 */ /* 0x000fea000383ffff */
.L_x_4293:
[----:B0-----:R0:W1:Y:S02]  /*16a30*/  SYNCS.PHASECHK.TRANS64.TRYWAIT P0, [R22+URZ+0x38860], R0 ;  /* 0x03886000160075a7 */ /* 0x001064000800017f */
[----:B-1----:R-:W-:Y:S05]  /*16a40*/  @!P0 NANOSLEEP.SYNCS 0x989680 ;  /* 0x009896800000895d */ /* 0x002fea0003900000 */
[----:B------:R-:W1:Y:S02]  /*16a50*/  @!P0 SYNCS.PHASECHK.TRANS64 P0, [R22+URZ+0x38860], R0 ;  /* 0x03886000160085a7 */ /* 0x000e64000800007f */
[----:B-1----:R-:W-:Y:S05]  /*16a60*/  @!P0 BRA `(.L_x_4293) ;  /* 0xfffffffc00f08947 */ /* 0x002fea000383ffff */
[----:B------:R-:W-:Y:S05]  /*16a70*/  BRA `(.L_x_4375) ;  /* 0xffffffbc000c7947 */ /* 0x000fea000383ffff */
.L_x_4294:
        /* <DEDUP_REMOVED lines=8> */
.L_x_4377:
[----:B------:R-:W-:Y:S05]  /*16b00*/  BSYNC B0 ;  /* 0x0000000000007941 */ /* 0x000fea0003800000 */
.L_x_4376:
[----:B------:R-:W0:Y:S01]  /*16b10*/  S2R R7, SR_TID.X ;  /* 0x0000000000077919 */ /* 0x000e220000002100 */
[----:B------:R-:W-:Y:S01]  /*16b20*/  IMAD.MOV.U32 R13, RZ, RZ, R4 ;  /* 0x000000ffff0d7224 */ /* 0x000fe200078e0004 */
[C---:B------:R-:W-:Y:S01]  /*16b30*/  LOP3.LUT P5, RZ, R30.reuse, 0x2, RZ, 0xc0, !PT ;  /* 0x000000021eff7812 */ /* 0x040fe200078ac0ff */
[----:B------:R-:W-:Y:S01]  /*16b40*/  IMAD.MOV.U32 R12, RZ, RZ, RZ ;  /* 0x000000ffff0c7224 */ /* 0x000fe200078e00ff */
[C---:B------:R-:W-:Y:S01]  /*16b50*/  LOP3.LUT P4, RZ, R30.reuse, 0x4, RZ, 0xc0, !PT ;  /* 0x000000041eff7812 */ /* 0x040fe2000788c0ff */
[----:B------:R-:W-:Y:S01]  /*16b60*/  IMAD.MOV.U32 R11, RZ, RZ, 0x181f ;  /* 0x0000181fff0b7424 */ /* 0x000fe200078e00ff */
[C---:B------:R-:W-:Y:S01]  /*16b70*/  LOP3.LUT P3, RZ, R30.reuse, 0x8, RZ, 0xc0, !PT ;  /* 0x000000081eff7812 */ /* 0x040fe2000786c0ff */
[----:B------:R-:W-:Y:S01]  /*16b80*/  IMAD.MOV.U32 R15, RZ, RZ, -0x1 ;  /* 0xffffffffff0f7424 */ /* 0x000fe200078e00ff */
[----:B------:R-:W-:Y:S01]  /*16b90*/  LOP3.LUT P2, RZ, R30, 0x10, RZ, 0xc0, !PT ;  /* 0x000000101eff7812 */ /* 0x000fe2000784c0ff */
[----:B------:R-:W-:Y:S01]  /*16ba0*/  IMAD.MOV.U32 R3, RZ, RZ, R14 ;  /* 0x000000ffff037224 */ /* 0x000fe200078e000e */
[----:B------:R-:W-:Y:S01]  /*16bb0*/  LOP3.LUT R16, R16, 0xffffffbf, RZ, 0xc0, !PT ;  /* 0xffffffbf10107812 */ /* 0x000fe200078ec0ff */
[----:B------:R-:W-:-:S10]  /*16bc0*/  IMAD R5, R5, 0x2, R17 ;  /* 0x0000000205057824 */ /* 0x000fd400078e0211 */
[----:B0-----:R-:W-:Y:S05]  /*16bd0*/  WARPSYNC.COLLECTIVE R15, `(.L_x_4378) ;  /* 0x000000000f087348 */ /* 0x001fea0003c00000 */
[----:B------:R1:W2:Y:S02]  /*16be0*/  SHFL.IDX P6, R14, R13, R12, R11 ;  /* 0x0000000c0d0e7389 */ /* 0x0002a400000c000b */
[----:B012---:R-:W-:Y:S01]  /*16bf0*/  ENDCOLLECTIVE ;  /* 0x000000000000791b */ /* 0x007fe20003800000 */
.L_x_4378:
        /* <DEDUP_REMOVED lines=8> */
[----:B------:R-:W-:Y:S02]  /*16c80*/  ISETP.NE.U32.AND P1, PT, R7, 0x1, PT ;  /* 0x000000010700780c */ /* 0x000fe40003f25070 */
[----:B------:R-:W-:Y:S01]  /*16c90*/  PRMT R7, R30, 0x8880, RZ ;  /* 0x000088801e077816 */ /* 0x000fe200000000ff */
        /* <DEDUP_REMOVED lines=8> */
[----:B------:R-:W-:Y:S02]  /*16d20*/  ISETP.LT.OR P0, PT, R29, 0x1, !P5 ;  /* 0x000000011d00780c */ /* 0x000fe40006f01670 */
[----:B------:R-:W-:-:S11]  /*16d30*/  LOP3.LUT R16, R16, 0xffffff7f, RZ, 0xc0, !PT ;  /* 0xffffff7f10107812 */ /* 0x000fd600078ec0ff */
        /* <DEDUP_REMOVED lines=12> */
[----:B------:R-:W-:-:S13]  /*16e00*/  ISETP.GT.AND P6, PT, R7, -0x1, PT ;  /* 0xffffffff0700780c */ /* 0x000fda0003fc4270 */
[----:B------:R-:W-:Y:S02]  /*16e10*/  @P6 LOP3.LUT R16, R16, 0x80, RZ, 0xfc, !PT ;  /* 0x0000008010106812 */ /* 0x000fe400078efcff */
[----:B------:R-:W-:-:S13]  /*16e20*/  ISETP.LT.OR P6, PT, R29, 0x1, P6 ;  /* 0x000000011d00780c */ /* 0x000fda00037c1670 */
[----:B------:R0:W-:Y:S02]  /*16e30*/  LDGSTS.E.BYPASS.LTC128B.128 [R5+0xe400], desc[UR44][R2.64+0x380], !P6 ;  /* 0x0e40038002057fae */ /* 0x0001e4000f101d6c */
[----:B0-----:R-:W-:Y:S05]  /*16e40*/  WARPSYNC.COLLECTIVE R15, `(.L_x_4379) ;  /* 0x000000000f087348 */ /* 0x001fea0003c00000 */
[----:B------:R1:W2:Y:S02]  /*16e50*/  SHFL.IDX P6, R14, R13, R12, R11 ;  /* 0x0000000c0d0e7389 */ /* 0x0002a400000c000b */
[----:B012---:R-:W-:Y:S01]  /*16e60*/  ENDCOLLECTIVE ;  /* 0x000000000000791b */ /* 0x007fe20003800000 */
.L_x_4379:
[----:B------:R-:W-:Y:S02]  /*16e70*/  IMAD.MOV.U32 R13, RZ, RZ, R4 ;  /* 0x000000ffff0d7224 */ /* 0x000fe400078e0004 */
[----:B------:R-:W-:-:S07]  /*16e80*/  IMAD.MOV.U32 R3, RZ, RZ, R14 ;  /* 0x000000ffff037224 */ /* 0x000fce00078e000e */
[----:B------:R-:W-:Y:S05]  /*16e90*/  WARPSYNC.COLLECTIVE R15, `(.L_x_4380) ;  /* 0x000000000f087348 */ /* 0x000fea0003c00000 */
[----:B------:R0:W1:Y:S02]  /*16ea0*/  SHFL.IDX P6, R14, R13, R12, R11 ;  /* 0x0000000c0d0e7389 */ /* 0x00006400000c000b */
[----:B01----:R-:W-:Y:S01]  /*16eb0*/  ENDCOLLECTIVE ;  /* 0x000000000000791b */ /* 0x003fe20003800000 */
.L_x_4380:
        /* <DEDUP_REMOVED lines=29> */
.L_x_4381:
[----:B------:R-:W-:Y:S02]  /*17090*/  IMAD.MOV.U32 R13, RZ, RZ, R4 ;  /* 0x000000ffff0d7224 */ /* 0x000fe400078e0004 */
[----:B------:R-:W-:-:S07]  /*170a0*/  IMAD.MOV.U32 R7, RZ, RZ, R14 ;  /* 0x000000ffff077224 */ /* 0x000fce00078e000e */
[----:B------:R-:W-:Y:S05]  /*170b0*/  WARPSYNC.COLLECTIVE R15, `(.L_x_4382) ;  /* 0x000000000f087348 */ /* 0x000fea0003c00000 */
[----:B------:R0:W1:Y:S02]  /*170c0*/  SHFL.IDX P6, R14, R13, R12, R11 ;  /* 0x0000000c0d0e7389 */ /* 0x00006400000c000b */
[----:B01----:R-:W-:Y:S01]  /*170d0*/  ENDCOLLECTIVE ;  /* 0x000000000000791b */ /* 0x003fe20003800000 */
.L_x_4382:
        /* <DEDUP_REMOVED lines=29> */
.L_x_4383:
[----:B------:R-:W-:Y:S02]  /*172b0*/  IMAD.MOV.U32 R13, RZ, RZ, R4 ;  /* 0x000000ffff0d7224 */ /* 0x000fe400078e0004 */
[----:B------:R-:W-:-:S07]  /*172c0*/  IMAD.MOV.U32 R6, RZ, RZ, R14 ;  /* 0x000000ffff067224 */ /* 0x000fce00078e000e */
[----:B------:R-:W-:Y:S05]  /*172d0*/  WARPSYNC.COLLECTIVE R15, `(.L_x_4384) ;  /* 0x000000000f087348 */ /* 0x000fea0003c00000 */
[----:B------:R0:W1:Y:S02]  /*172e0*/  SHFL.IDX P6, R14, R13, R12, R11 ;  /* 0x0000000c0d0e7389 */ /* 0x00006400000c000b */
[----:B01----:R-:W-:Y:S01]  /*172f0*/  ENDCOLLECTIVE ;  /* 0x000000000000791b */ /* 0x003fe20003800000 */
.L_x_4384:
[----:B------:R-:W-:Y:S01]  /*17300*/  IMAD.MOV.U32 R2, RZ, RZ, R14 ;  /* 0x000000ffff027224 */ /* 0x000fe200078e000e */
[----:B------:R-:W-:Y:S06]  /*17310*/  BRA `(.L_x_4385) ;  /* 0xffffffb800987947 */ /* 0x000fec000383ffff */
.L_x_4301:
[----:B0-----:R0:W1:Y:S02]  /*17320*/  SYNCS.PHASECHK.TRANS64.TRYWAIT P0, [R6+URZ+0x38840], R20 ;  /* 0x03884014060075a7 */ /* 0x001064000800017f */
[----:B-1----:R-:W-:Y:S05]  /*17330*/  @!P0 NANOSLEEP.SYNCS 0x989680 ;  /* 0x009896800000895d */ /* 0x002fea0003900000 */
[----:B------:R-:W1:Y:S02]  /*17340*/  @!P0 SYNCS.PHASECHK.TRANS64 P0, [R6+URZ+0x38840], R20 ;  /* 0x03884014060085a7 */ /* 0x000e64000800007f */
[----:B-1----:R-:W-:Y:S05]  /*17350*/  @!P0 BRA `(.L_x_4301) ;  /* 0xfffffffc00f08947 */ /* 0x002fea000383ffff */
[----:B------:R-:W-:Y:S05]  /*17360*/  BRA `(.L_x_4386) ;  /* 0xffffffc0002c7947 */ /* 0x000fea000383ffff */
.L_x_4302:
        /* <DEDUP_REMOVED lines=8> */
.L_x_4388:
[----:B------:R-:W-:Y:S05]  /*173f0*/  BSYNC B1 ;  /* 0x0000000000017941 */ /* 0x000fea0003800000 */
.L_x_4387:
        /* <DEDUP_REMOVED lines=9> */
.L_x_4389:
[----:B------:R-:W-:Y:S02]  /*17490*/  IMAD.MOV.U32 R13, RZ, RZ, R25 ;  /* 0x000000ffff0d7224 */ /* 0x000fe400078e0019 */
[----:B------:R-:W-:Y:S02]  /*174a0*/  IMAD.MOV.U32 R12, RZ, RZ, 0x1 ;  /* 0x00000001ff0c7424 */ /* 0x000fe400078e00ff */
[----:B------:R-:W-:-:S07]  /*174b0*/  IMAD.MOV.U32 R2, RZ, RZ, R14 ;  /* 0x000000ffff027224 */ /* 0x000fce00078e000e */
[----:B------:R-:W-:Y:S05]  /*174c0*/  WARPSYNC.COLLECTIVE R15, `(.L_x_4390) ;  /* 0x000000000f087348 */ /* 0x000fea0003c00000 */
[----:B------:R0:W1:Y:S02]  /*174d0*/  SHFL.IDX P6, R14, R13, R12, R11 ;  /* 0x0000000c0d0e7389 */ /* 0x00006400000c000b */
[----:B01----:R-:W-:Y:S01]  /*174e0*/  ENDCOLLECTIVE ;  /* 0x000000000000791b */ /* 0x003fe20003800000 */
.L_x_4390:
        /* <DEDUP_REMOVED lines=11> */
.L_x_4391:
[----:B------:R-:W-:Y:S02]  /*175a0*/  IMAD.MOV.U32 R13, RZ, RZ, R25 ;  /* 0x000000ffff0d7224 */ /* 0x000fe400078e0019 */
[----:B------:R-:W-:Y:S02]  /*175b0*/  IMAD.MOV.U32 R12, RZ, RZ, 0x2 ;  /* 0x00000002ff0c7424 */ /* 0x000fe400078e00ff */
[----:B------:R-:W-:-:S07]  /*175c0*/  IMAD.MOV.U32 R2, RZ, RZ, R14 ;  /* 0x000000ffff027224 */ /* 0x000fce00078e000e */
[----:B------:R-:W-:Y:S05]  /*175d0*/  WARPSYNC.COLLECTIVE R15, `(.L_x_4392) ;  /* 0x000000000f087348 */ /* 0x000fea0003c00000 */
[----:B------:R0:W1:Y:S02]  /*175e0*/  SHFL.IDX P6, R14, R13, R12, R11 ;  /* 0x0000000c0d0e7389 */ /* 0x00006400000c000b */
[----:B01----:R-:W-:Y:S01]  /*175f0*/  ENDCOLLECTIVE ;  /* 0x000000000000791b */ /* 0x003fe20003800000 */
.L_x_4392:
        /* <DEDUP_REMOVED lines=11> */
.L_x_4393:
[----:B------:R-:W-:Y:S02]  /*176b0*/  IMAD.MOV.U32 R13, RZ, RZ, R25 ;  /* 0x000000ffff0d7224 */ /* 0x000fe400078e0019 */
[----:B------:R-:W-:Y:S02]  /*176c0*/  IMAD.MOV.U32 R12, RZ, RZ, 0x3 ;  /* 0x00000003ff0c7424 */ /* 0x000fe400078e00ff */
[----:B------:R-:W-:-:S07]  /*176d0*/  IMAD.MOV.U32 R2, RZ, RZ, R14 ;  /* 0x000000ffff027224 */ /* 0x000fce00078e000e */
[----:B------:R-:W-:Y:S05]  /*176e0*/  WARPSYNC.COLLECTIVE R15, `(.L_x_4394) ;  /* 0x000000000f087348 */ /* 0x000fea0003c00000 */
[----:B------:R0:W1:Y:S02]  /*176f0*/  SHFL.IDX P6, R14, R13, R12, R11 ;  /* 0x0000000c0d0e7389 */ /* 0x00006400000c000b */
[----:B01----:R-:W-:Y:S01]  /*17700*/  ENDCOLLECTIVE ;  /* 0x000000000000791b */ /* 0x003fe20003800000 */
.L_x_4394:
        /* <DEDUP_REMOVED lines=11> */
.L_x_4395:
[----:B------:R-:W-:Y:S01]  /*177c0*/  IMAD.MOV.U32 R2, RZ, RZ, R14 ;  /* 0x000000ffff027224 */ /* 0x000fe200078e000e */
[----:B------:R-:W-:Y:S06]  /*177d0*/  BRA `(.L_x_4396) ;  /* 0xffffffbc00b47947 */ /* 0x000fec000383ffff */
.L_x_4307:
[----:B---3--:R3:W4:Y:S02]  /*177e0*/  SYNCS.PHASECHK.TRANS64.TRYWAIT P0, [R6+URZ+0x38860], R20 ;  /* 0x03886014060075a7 */ /* 0x008724000800017f */
[----:B----4-:R-:W-:Y:S05]  /*177f0*/  @!P0 NANOSLEEP.SYNCS 0x989680 ;  /* 0x009896800000895d */ /* 0x010fea0003900000 */
[----:B------:R-:W4:Y:S02]  /*17800*/  @!P0 SYNCS.PHASECHK.TRANS64 P0, [R6+URZ+0x38860], R20 ;  /* 0x03886014060085a7 */ /* 0x000f24000800007f */
[----:B----4-:R-:W-:Y:S05]  /*17810*/  @!P0 BRA `(.L_x_4307) ;  /* 0xfffffffc00f08947 */ /* 0x010fea000383ffff */
[----:B------:R-:W-:Y:S05]  /*17820*/  BRA `(.L_x_4397) ;  /* 0xffffffc000047947 */ /* 0x000fea000383ffff */
.L_x_4308:
        /* <DEDUP_REMOVED lines=8> */
.L_x_4399:
[----:B------:R-:W-:Y:S05]  /*178b0*/  BSYNC B1 ;  /* 0x0000000000017941 */ /* 0x000fea0003800000 */
.L_x_4398:
        /* <DEDUP_REMOVED lines=13> */
.L_x_4400:
        /* <DEDUP_REMOVED lines=17> */
.L_x_4401:
        /* <DEDUP_REMOVED lines=16> */
.L_x_4402:
        /* <DEDUP_REMOVED lines=19> */
.L_x_4403:
        /* <DEDUP_REMOVED lines=14> */
.L_x_4404:
        /* <DEDUP_REMOVED lines=16> */
.L_x_4405:
        /* <DEDUP_REMOVED lines=14> */
.L_x_4406:
[----:B------:R-:W-:Y:S05]  /*17f90*/  BRA `(.L_x_4407) ;  /* 0xffffffbc00687947 */ /* 0x000fea000383ffff */
.L_x_4316:
        /* <DEDUP_REMOVED lines=8> */
.L_x_4409:
[----:B------:R-:W-:Y:S05]  /*18020*/  BSYNC B0 ;  /* 0x0000000000007941 */ /* 0x000fea0003800000 */
.L_x_4408:
        /* <DEDUP_REMOVED lines=9> */
.L_x_4410:
        /* <DEDUP_REMOVED lines=24> */
.L_x_4411:
[----:B------:R-:W-:Y:S01]  /*18240*/  IMAD.MOV.U32 R12, RZ, RZ, 0x2 ;  /* 0x00000002ff0c7424 */ /* 0x000fe200078e00ff */
[----:B------:R-:W-:-:S05]  /*18250*/  SEL R14, R14, RZ, P1 ;  /* 0x000000ff0e0e7207 */ /* 0x000fca0000800000 */
[----:B------:R-:W-:-:S04]  /*18260*/  IMAD.IADD R5, R13, 0x1, R14 ;  /* 0x000000010d057824 */ /* 0x000fc800078e020e */
[----:B------:R-:W-:-:S07]  /*18270*/  IMAD.MOV.U32 R13, RZ, RZ, R5 ;  /* 0x000000ffff0d7224 */ /* 0x000fce00078e0005 */
[----:B------:R-:W-:Y:S05]  /*18280*/  WARPSYNC.COLLECTIVE R15, `(.L_x_4412) ;  /* 0x000000000f087348 */ /* 0x000fea0003c00000 */
[----:B------:R0:W1:Y:S02]  /*18290*/  SHFL.UP P6, R14, R13, R12, R11 ;  /* 0x0400000c0d0e7389 */ /* 0x00006400000c000b */
[----:B01----:R-:W-:Y:S01]  /*182a0*/  ENDCOLLECTIVE ;  /* 0x000000000000791b */ /* 0x003fe20003800000 */
.L_x_4412:
[----:B------:R-:W-:Y:S01]  /*182b0*/  IMAD.MOV.U32 R12, RZ, RZ, 0x4 ;  /* 0x00000004ff0c7424 */ /* 0x000fe200078e00ff */
[----:B------:R-:W-:-:S05]  /*182c0*/  SEL R2, R14, RZ, P2 ;  /* 0x000000ff0e027207 */ /* 0x000fca0001000000 */
[----:B------:R-:W-:-:S04]  /*182d0*/  IMAD.IADD R2, R5, 0x1, R2 ;  /* 0x0000000105027824 */ /* 0x000fc800078e0202 */
[----:B------:R-:W-:-:S07]  /*182e0*/  IMAD.MOV.U32 R13, RZ, RZ, R2 ;  /* 0x000000ffff0d7224 */ /* 0x000fce00078e0002 */
[----:B------:R-:W-:Y:S05]  /*182f0*/  WARPSYNC.COLLECTIVE R15, `(.L_x_4413) ;  /* 0x000000000f087348 */ /* 0x000fea0003c00000 */
[----:B------:R0:W1:Y:S02]  /*18300*/  SHFL.UP P6, R14, R13, R12, R11 ;  /* 0x0400000c0d0e7389 */ /* 0x00006400000c000b */
[----:B01----:R-:W-:Y:S01]  /*18310*/  ENDCOLLECTIVE ;  /* 0x000000000000791b */ /* 0x003fe20003800000 */
.L_x_4413:
[----:B------:R-:W-:Y:S01]  /*18320*/  IMAD.MOV.U32 R12, RZ, RZ, 0x8 ;  /* 0x00000008ff0c7424 */ /* 0x000fe200078e00ff */
[----:B------:R-:W-:-:S05]  /*18330*/  SEL R3, R14, RZ, P3 ;  /* 0x000000ff0e037207 */ /* 0x000fca0001800000 */
[----:B------:R-:W-:-:S04]  /*18340*/  IMAD.IADD R3, R2, 0x1, R3 ;  /* 0x0000000102037824 */ /* 0x000fc800078e0203 */
[----:B------:R-:W-:-:S07]  /*18350*/  IMAD.MOV.U32 R13, RZ, RZ, R3 ;  /* 0x000000ffff0d7224 */ /* 0x000fce00078e0003 */
[----:B------:R-:W-:Y:S05]  /*18360*/  WARPSYNC.COLLECTIVE R15, `(.L_x_4414) ;  /* 0x000000000f087348 */ /* 0x000fea0003c00000 */
[----:B------:R0:W1:Y:S02]  /*18370*/  SHFL.UP P6, R14, R13, R12, R11 ;  /* 0x0400000c0d0e7389 */ /* 0x00006400000c000b */
[----:B01----:R-:W-:Y:S01]  /*18380*/  ENDCOLLECTIVE ;  /* 0x000000000000791b */ /* 0x003fe20003800000 */
.L_x_4414:
[----:B------:R-:W-:Y:S01]  /*18390*/  IMAD.MOV.U32 R12, RZ, RZ, 0x10 ;  /* 0x00000010ff0c7424 */ /* 0x000fe200078e00ff */
[----:B------:R-:W-:-:S05]  /*183a0*/  SEL R14, R14, RZ, P4 ;  /* 0x000000ff0e0e7207 */ /* 0x000fca0002000000 */
[----:B------:R-:W-:-:S04]  /*183b0*/  IMAD.IADD R5, R3, 0x1, R14 ;  /* 0x0000000103057824 */ /* 0x000fc800078e020e */
[----:B------:R-:W-:-:S07]  /*183c0*/  IMAD.MOV.U32 R13, RZ, RZ, R5 ;  /* 0x000000ffff0d7224 */ /* 0x000fce00078e0005 */
[----:B------:R-:W-:Y:S05]  /*183d0*/  WARPSYNC.COLLECTIVE R15, `(.L_x_4415) ;  /* 0x000000000f087348 */ /* 0x000fea0003c00000 */
[----:B------:R0:W1:Y:S02]  /*183e0*/  SHFL.UP P6, R14, R13, R12, R11 ;  /* 0x0400000c0d0e7389 */ /* 0x00006400000c000b */
[----:B01----:R-:W-:Y:S01]  /*183f0*/  ENDCOLLECTIVE ;  /* 0x000000000000791b */ /* 0x003fe20003800000 */
.L_x_4415:
        /* <DEDUP_REMOVED lines=8> */
.L_x_4416:
[----:B------:R-:W-:Y:S05]  /*18480*/  BRA `(.L_x_4417) ;  /* 0xffffffc000007947 */ /* 0x000fea000383ffff */
.L_x_4319:
[----:B------:R-:W-:Y:S01]  /*18490*/  BSSY B0, `(.L_x_4418) ;  /* 0x0000007000007945 */ /* 0x000fe20003800000 */
[----:B------:R-:W-:Y:S02]  /*184a0*/  IMAD.MOV.U32 R12, RZ, RZ, 0x1 ;  /* 0x00000001ff0c7424 */ /* 0x000fe400078e00ff */
[----:B------:R-:W-:Y:S02]  /*184b0*/  IMAD.MOV.U32 R11, RZ, RZ, RZ ;  /* 0x000000ffff0b7224 */ /* 0x000fe400078e00ff */
[----:B------:R-:W-:-:S07]  /*184c0*/  IMAD.MOV.U32 R15, RZ, RZ, -0x1 ;  /* 0xffffffffff0f7424 */ /* 0x000fce00078e00ff */
[----:B------:R-:W-:Y:S05]  /*184d0*/  WARPSYNC.COLLECTIVE R15, `(.L_x_4419) ;  /* 0x000000000f087348 */ /* 0x000fea0003c00000 */
[----:B------:R0:W1:Y:S02]  /*184e0*/  SHFL.UP P6, R14, R13, R12, R11 ;  /* 0x0400000c0d0e7389 */ /* 0x00006400000c000b */
[----:B01----:R-:W-:Y:S01]  /*184f0*/  ENDCOLLECTIVE ;  /* 0x000000000000791b */ /* 0x003fe20003800000 */
.L_x_4419:
[----:B------:R-:W-:Y:S05]  /*18500*/  BSYNC B0 ;  /* 0x0000000000007941 */ /* 0x000fea0003800000 */
.L_x_4418:
        /* <DEDUP_REMOVED lines=8> */
.L_x_4420:
[----:B------:R-:W-:Y:S01]  /*18590*/  IMAD.MOV.U32 R12, RZ, RZ, 0x4 ;  /* 0x00000004ff0c7424 */ /* 0x000fe200078e00ff */
[----:B------:R-:W-:-:S05]  /*185a0*/  SEL R2, R14, RZ, P2 ;  /* 0x000000ff0e027207 */ /* 0x000fca0001000000 */
[----:B------:R-:W-:-:S04]  /*185b0*/  IMAD.IADD R2, R13, 0x1, R2 ;  /* 0x000000010d027824 */ /* 0x000fc800078e0202 */
[----:B------:R-:W-:-:S07]  /*185c0*/  IMAD.MOV.U32 R13, RZ, RZ, R2 ;  /* 0x000000ffff0d7224 */ /* 0x000fce00078e0002 */
[----:B------:R-:W-:Y:S05]  /*185d0*/  WARPSYNC.COLLECTIVE R15, `(.L_x_4421) ;  /* 0x000000000f087348 */ /* 0x000fea0003c00000 */
[----:B------:R0:W1:Y:S02]  /*185e0*/  SHFL.UP P6, R14, R13, R12, R11 ;  /* 0x0400000c0d0e7389 */ /* 0x00006400000c000b */
[----:B01----:R-:W-:Y:S01]  /*185f0*/  ENDCOLLECTIVE ;  /* 0x000000000000791b */ /* 0x003fe20003800000 */
.L_x_4421:
[----:B------:R-:W-:Y:S01]  /*18600*/  IMAD.MOV.U32 R12, RZ, RZ, 0x8 ;  /* 0x00000008ff0c7424 */ /* 0x000fe200078e00ff */
[----:B------:R-:W-:-:S05]  /*18610*/  SEL R3, R14, RZ, P3 ;  /* 0x000000ff0e037207 */ /* 0x000fca0001800000 */
[----:B------:R-:W-:-:S04]  /*18620*/  IMAD.IADD R3, R2, 0x1, R3 ;  /* 0x0000000102037824 */ /* 0x000fc800078e0203 */
[----:B------:R-:W-:-:S07]  /*18630*/  IMAD.MOV.U32 R13, RZ, RZ, R3 ;  /* 0x000000ffff0d7224 */ /* 0x000fce00078e0003 */
[----:B------:R-:W-:Y:S05]  /*18640*/  WARPSYNC.COLLECTIVE R15, `(.L_x_4422) ;  /* 0x000000000f087348 */ /* 0x000fea0003c00000 */
[----:B------:R0:W1:Y:S02]  /*18650*/  SHFL.UP P6, R14, R13, R12, R11 ;  /* 0x0400000c0d0e7389 */ /* 0x00006400000c000b */
[----:B01----:R-:W-:Y:S01]  /*18660*/  ENDCOLLECTIVE ;  /* 0x000000000000791b */ /* 0x003fe20003800000 */
.L_x_4422:
[----:B------:R-:W-:Y:S01]  /*18670*/  IMAD.MOV.U32 R12, RZ, RZ, 0x10 ;  /* 0x00000010ff0c7424 */ /* 0x000fe200078e00ff */
[----:B------:R-:W-:-:S05]  /*18680*/  SEL R14, R14, RZ, P4 ;  /* 0x000000ff0e0e7207 */ /* 0x000fca0002000000 */
[----:B------:R-:W-:-:S04]  /*18690*/  IMAD.IADD R5, R3, 0x1, R14 ;  /* 0x0000000103057824 */ /* 0x000fc800078e020e */
[----:B------:R-:W-:-:S07]  /*186a0*/  IMAD.MOV.U32 R13, RZ, RZ, R5 ;  /* 0x000000ffff0d7224 */ /* 0x000fce00078e0005 */
[----:B------:R-:W-:Y:S05]  /*186b0*/  WARPSYNC.COLLECTIVE R15, `(.L_x_4423) ;  /* 0x000000000f087348 */ /* 0x000fea0003c00000 */
[----:B------:R0:W1:Y:S02]  /*186c0*/  SHFL.UP P6, R14, R13, R12, R11 ;  /* 0x0400000c0d0e7389 */ /* 0x00006400000c000b */
[----:B01----:R-:W-:Y:S01]  /*186d0*/  ENDCOLLECTIVE ;  /* 0x000000000000791b */ /* 0x003fe20003800000 */
.L_x_4423:
        /* <DEDUP_REMOVED lines=8> */
.L_x_4424:
[----:B------:R-:W-:Y:S05]  /*18760*/  BRA `(.L_x_4425) ;  /* 0xffffffbc00ec7947 */ /* 0x000fea000383ffff */
.L_x_4321:
[----:B------:R-:W-:Y:S01]  /*18770*/  BSSY B0, `(.L_x_4426) ;  /* 0x0000006000007945 */ /* 0x000fe20003800000 */
[----:B------:R-:W-:Y:S01]  /*18780*/  PLOP3.LUT P6, PT, P6, PT, PT, 0x8, 0x0 ;  /* 0x000000000000781c */ /* 0x000fe200037ce170 */
[----:B------:R-:W-:-:S12]  /*18790*/  IMAD.MOV.U32 R15, RZ, RZ, -0x1 ;  /* 0xffffffffff0f7424 */ /* 0x000fd800078e00ff */
[----:B0-----:R-:W-:Y:S05]  /*187a0*/  WARPSYNC.COLLECTIVE R15, `(.L_x_4427) ;  /* 0x000000000f087348 */ /* 0x001fea0003c00000 */
[----:B------:R-:W-:Y:S01]  /*187b0*/  VOTE.ANY R14, PT, P6 ;  /* 0x00000000000e7806 */ /* 0x000fe200030e0100 */
[----:B0-----:R-:W-:Y:S06]  /*187c0*/  ENDCOLLECTIVE ;  /* 0x000000000000791b */ /* 0x001fec0003800000 */
.L_x_4427:
[----:B------:R-:W-:Y:S05]  /*187d0*/  BSYNC B0 ;  /* 0x0000000000007941 */ /* 0x000fea0003800000 */
.L_x_4426:
        /* <DEDUP_REMOVED lines=9> */
.L_x_4428:
[----:B------:R-:W-:Y:S02]  /*18870*/  IMAD.MOV.U32 R13, RZ, RZ, R4 ;  /* 0x000000ffff0d7224 */ /* 0x000fe400078e0004 */
[----:B------:R-:W-:-:S07]  /*18880*/  IMAD.MOV.U32 R7, RZ, RZ, R14 ;  /* 0x000000ffff077224 */ /* 0x000fce00078e000e */
[----:B------:R-:W-:Y:S05]  /*18890*/  WARPSYNC.COLLECTIVE R15, `(.L_x_4429) ;  /* 0x000000000f087348 */ /* 0x000fea0003c00000 */
[----:B------:R0:W1:Y:S02]  /*188a0*/  SHFL.IDX P6, R14, R13, R12, R11 ;  /* 0x0000000c0d0e7389 */ /* 0x00006400000c000b */
[----:B01----:R-:W-:Y:S01]  /*188b0*/  ENDCOLLECTIVE ;  /* 0x000000000000791b */ /* 0x003fe20003800000 */
.L_x_4429:
[----:B------:R-:W-:Y:S01]  /*188c0*/  IMAD.MOV.U32 R4, RZ, RZ, R14 ;  /* 0x000000ffff047224 */ /* 0x000fe200078e000e */
[----:B------:R-:W-:Y:S06]  /*188d0*/  BRA `(.L_x_4430) ;  /* 0xffffffbc00cc7947 */ /* 0x000fec000383ffff */
.L_x_4323:
[----:B------:R-:W-:Y:S01]  /*188e0*/  BSSY B0, `(.L_x_4431) ;  /* 0x0000007000007945 */ /* 0x000fe20003800000 */
[----:B------:R-:W-:Y:S02]  /*188f0*/  IMAD.MOV.U32 R13, RZ, RZ, R3 ;  /* 0x000000ffff0d7224 */ /* 0x000fe400078e0003 */
[----:B------:R-:W-:Y:S02]  /*18900*/  IMAD.MOV.U32 R11, RZ, RZ, 0x1f ;  /* 0x0000001fff0b7424 */ /* 0x000fe400078e00ff */
[----:B------:R-:W-:-:S07]  /*18910*/  IMAD.MOV.U32 R15, RZ, RZ, -0x1 ;  /* 0xffffffffff0f7424 */ /* 0x000fce00078e00ff */
[----:B0123--:R-:W-:Y:S05]  /*18920*/  WARPSYNC.COLLECTIVE R15, `(.L_x_4432) ;  /* 0x000000000f087348 */ /* 0x00ffea0003c00000 */
[----:B------:R4:W0:Y:S02]  /*18930*/  SHFL.IDX P6, R14, R13, R12, R11 ;  /* 0x0000000c0d0e7389 */ /* 0x00082400000c000b */
[----:B01234-:R-:W-:Y:S01]  /*18940*/  ENDCOLLECTIVE ;  /* 0x000000000000791b */ /* 0x01ffe20003800000 */
.L_x_4432:
[----:B------:R-:W-:Y:S05]  /*18950*/  BSYNC B0 ;  /* 0x0000000000007941 */ /* 0x000fea0003800000 */
.L_x_4431:
[----:B------:R-:W-:Y:S01]  /*18960*/  IMAD.MOV.U32 R24, RZ, RZ, R14 ;  /* 0x000000ffff187224 */ /* 0x000fe200078e000e */
[----:B------:R-:W-:Y:S06]  /*18970*/  BRA `(.L_x_4322) ;  /* 0xffffffbc00bc7947 */ /* 0x000fec000383ffff */
.L_x_4327:
[----:B0-----:R0:W1:Y:S02]  /*18980*/  SYNCS.PHASECHK.TRANS64.TRYWAIT P0, [R5+URZ+0x38820], R0 ;  /* 0x03882000050075a7 */ /* 0x001064000800017f */
[----:B-1----:R-:W-:Y:S05]  /*18990*/  @!P0 NANOSLEEP.SYNCS 0x989680 ;  /* 0x009896800000895d */ /* 0x002fea0003900000 */
[----:B------:R-:W1:Y:S02]  /*189a0*/  @!P0 SYNCS.PHASECHK.TRANS64 P0, [R5+URZ+0x38820], R0 ;  /* 0x03882000050085a7 */ /* 0x000e64000800007f */
[----:B-1----:R-:W-:Y:S05]  /*189b0*/  @!P0 BRA `(.L_x_4327) ;  /* 0xfffffffc00f08947 */ /* 0x002fea000383ffff */
[----:B------:R-:W-:Y:S05]  /*189c0*/  BRA `(.L_x_4433) ;  /* 0xffffffc400147947 */ /* 0x000fea000383ffff */
.L_x_4328:
        /* <DEDUP_REMOVED lines=11> */
.L_x_4435:
[----:B------:R-:W-:Y:S05]  /*18a80*/  BSYNC B0 ;  /* 0x0000000000007941 */ /* 0x000fea0003800000 */
.L_x_4434:
[----:B------:R-:W-:Y:S05]  /*18a90*/  BRA `(.L_x_4436) ;  /* 0xffffffc000fc7947 */ /* 0x000fea000383ffff */
.L_x_4331:
[----:B------:R-:W-:Y:S01]  /*18aa0*/  BSSY B1, `(.L_x_4437) ;  /* 0x0000006000017945 */ /* 0x000fe20003800000 */
[----:B------:R-:W-:-:S07]  /*18ab0*/  IMAD.MOV.U32 R15, RZ, RZ, -0x1 ;  /* 0xffffffffff0f7424 */ /* 0x000fce00078e00ff */
[----:B0-234-:R-:W-:Y:S05]  /*18ac0*/  WARPSYNC.COLLECTIVE R15, `(.L_x_4438) ;  /* 0x000000000f0c7348 */ /* 0x01dfea0003c00000 */
[----:B------:R-:W-:Y:S02]  /*18ad0*/  ELECT P6, UR62, PT ;  /* 0x00000000003e782f */ /* 0x000fe400038c0000 */
[----:B------:R-:W-:Y:S01]  /*18ae0*/  MOV R14, UR62 ;  /* 0x0000003e000e7c02 */ /* 0x000fe20008000f00 */
[----:B0-234-:R-:W-:Y:S10]  /*18af0*/  ENDCOLLECTIVE ;  /* 0x000000000000791b */ /* 0x01dff40003800000 */
.L_x_4438:
[----:B------:R-:W-:Y:S05]  /*18b00*/  BSYNC B1 ;  /* 0x0000000000017941 */ /* 0x000fea0003800000 */
.L_x_4437:
[----:B------:R-:W-:Y:S05]  /*18b10*/  BRA `(.L_x_4439) ;  /* 0xffffffc000f47947 */ /* 0x000fea000383ffff */
.L_x_4333:
[----:B0-----:R0:W1:Y:S02]  /*18b20*/  SYNCS.PHASECHK.TRANS64.TRYWAIT P1, [R3+URZ+0x38840], R2 ;  /* 0x03884002030075a7 */ /* 0x001064000802017f */
[----:B-1----:R-:W-:Y:S05]  /*18b30*/  @!P1 NANOSLEEP.SYNCS 0x989680 ;  /* 0x009896800000995d */ /* 0x002fea0003900000 */
[----:B------:R-:W1:Y:S02]  /*18b40*/  @!P1 SYNCS.PHASECHK.TRANS64 P1, [R3+URZ+0x38840], R2 ;  /* 0x03884002030095a7 */ /* 0x000e64000802007f */
[----:B-1----:R-:W-:Y:S05]  /*18b50*/  @!P1 BRA `(.L_x_4333) ;  /* 0xfffffffc00f09947 */ /* 0x002fea000383ffff */
[----:B------:R-:W-:Y:S05]  /*18b60*/  BRA `(.L_x_4440) ;  /* 0xffffffc400147947 */ /* 0x000fea000383ffff */
.L_x_4335:
[----:B-1----:R1:W0:Y:S02]  /*18b70*/  SYNCS.PHASECHK.TRANS64.TRYWAIT P1, [R5+URZ+0x38840], R0 ;  /* 0x03884000050075a7 */ /* 0x002224000802017f */
[----:B0-----:R-:W-:Y:S05]  /*18b80*/  @!P1 NANOSLEEP.SYNCS 0x989680 ;  /* 0x009896800000995d */ /* 0x001fea0003900000 */
[----:B------:R-:W0:Y:S02]  /*18b90*/  @!P1 SYNCS.PHASECHK.TRANS64 P1, [R5+URZ+0x38840], R0 ;  /* 0x03884000050095a7 */ /* 0x000e24000802007f */
[----:B0-----:R-:W-:Y:S05]  /*18ba0*/  @!P1 BRA `(.L_x_4335) ;  /* 0xfffffffc00f09947 */ /* 0x001fea000383ffff */
[----:B------:R-:W-:Y:S05]  /*18bb0*/  BRA `(.L_x_4441) ;  /* 0xffffffc400207947 */ /* 0x000fea000383ffff */
.L_x_4337:
[----:B------:R0:W0:Y:S02]  /*18bc0*/  SYNCS.PHASECHK.TRANS64.TRYWAIT P1, [R3+URZ+0x38860], R2 ;  /* 0x03886002030075a7 */ /* 0x000024000802017f */
[----:B0-----:R-:W-:Y:S05]  /*18bd0*/  @!P1 NANOSLEEP.SYNCS 0x989680 ;  /* 0x009896800000995d */ /* 0x001fea0003900000 */
[----:B------:R-:W0:Y:S02]  /*18be0*/  @!P1 SYNCS.PHASECHK.TRANS64 P1, [R3+URZ+0x38860], R2 ;  /* 0x03886002030095a7 */ /* 0x000e24000802007f */
[----:B0-----:R-:W-:Y:S05]  /*18bf0*/  @!P1 BRA `(.L_x_4337) ;  /* 0xfffffffc00f09947 */ /* 0x001fea000383ffff */
[----:B------:R-:W-:Y:S05]  /*18c00*/  BRA `(.L_x_4442) ;  /* 0xffffffc4001c7947 */ /* 0x000fea000383ffff */
.L_x_4443:
        /* <DEDUP_REMOVED lines=15> */
.L_x_15745:


//--------------------- .text._ZN7cutlass13device_kernelIN5flash11enable_sm90INS1_16FlashAttnFwdSm90INS1_25CollectiveMainloopFwdSm90ILi2EN4cute5tupleIJNS5_1CILi1EEES8_S8_EEENS6_IJNS7_ILi64EEESA_SA_EEELi512ENS_6half_tEfNS_4arch4Sm90ELb0ELb0ELb1ELb1ELb1ELb1ELb1ELb0ELb0ELb1ELb1ELb0EEENS1_21CollectiveEpilogueFwdINS6_IJSA_NS7_ILi512EEESA_EEES9_SC_SE_Li256ELb1ELb1ELb1ELb0EEENS1_36VarlenDynamicPersistentTileSchedulerILi64ELi64ELi256ELi128ELb1ELb1ELb1ELb0ELb1ELb1EEEEEEEEEvNT_6ParamsE --------------------------
	.section	.text._ZN7cutlass13device_kernelIN5flash11enable_sm90INS1_16FlashAttnFwdSm90INS1_25CollectiveMainloopFwdSm90ILi2EN4cute5tupleIJNS5_1CILi1EEES8_S8_EEENS6_IJNS7_ILi64EEESA_SA_EEELi512ENS_6half_tEfNS_4arch4Sm90ELb0ELb0ELb1ELb1ELb1ELb1ELb1ELb0ELb0ELb1ELb1ELb0EEENS1_21CollectiveEpilogueFwdINS6_IJSA_NS7_ILi512EEESA_EEES9_SC_SE_Li256ELb1ELb1ELb1ELb0EEENS1_36VarlenDynamicPersistentTileSchedulerILi64ELi64ELi256ELi128ELb1ELb1ELb1ELb0ELb1ELb1EEEEEEEEEvNT_6ParamsE,"ax",@progbits
	.align	128
.text._ZN7cutlass13device_kernelIN5flash11enable_sm90INS1_16FlashAttnFwdSm90INS1_25CollectiveMainloopFwdSm90ILi2EN4cute5tupleIJNS5_1CILi1EEES8_S8_EEENS6_IJNS7_ILi64EEESA_SA_EEELi512ENS_6half_tEfNS_4arch4Sm90ELb0ELb0ELb1ELb1ELb1ELb1ELb1ELb0ELb0ELb1ELb1ELb0EEENS1_21CollectiveEpilogueFwdINS6_IJSA_NS7_ILi512EEESA_EEES9_SC_SE_Li256ELb1ELb1ELb1ELb0EEENS1_36VarlenDynamicPersistentTileSchedulerILi64ELi64ELi256ELi128ELb1ELb1ELb1ELb0ELb1ELb1EEEEEEEEEvNT_6ParamsE:
        .type           _ZN7cutlass13device_kernelIN5flash11enable_sm90INS1_16FlashAttnFwdSm90INS1_25CollectiveMainloopFwdSm90ILi2EN4cute5tupleIJNS5_1CILi1EEES8_S8_EEENS6_IJNS7_ILi64EEESA_SA_EEELi512ENS_6half_tEfNS_4arch4Sm90ELb0ELb0ELb1ELb1ELb1ELb1ELb1ELb0ELb0ELb1ELb1ELb0EEENS1_21CollectiveEpilogueFwdINS6_IJSA_NS7_ILi512EEESA_EEES9_SC_SE_Li256ELb1ELb1ELb1ELb0EEENS1_36VarlenDynamicPersistentTileSchedulerILi64ELi64ELi256ELi128ELb1ELb1ELb1ELb0ELb1ELb1EEEEEEEEEvNT_6ParamsE,@function
        .size           _ZN7cutlass13device_kernelIN5flash11enable_sm90INS1_16FlashAttnFwdSm90INS1_25CollectiveMainloopFwdSm90ILi2EN4cute5tupleIJNS5_1CILi1EEES8_S8_EEENS6_IJNS7_ILi64EEESA_SA_EEELi512ENS_6half_tEfNS_4arch4Sm90ELb0ELb0ELb1ELb1ELb1ELb1ELb1ELb0ELb0ELb1ELb1ELb0EEENS1_21CollectiveEpilogueFwdINS6_IJSA_NS7_ILi512EEESA_EEES9_SC_SE_Li256ELb1ELb1ELb1ELb0EEENS1_36VarlenDynamicPersistentTileSchedulerILi64ELi64ELi256ELi128ELb1ELb1ELb1ELb0ELb1ELb1EEEEEEEEEvNT_6ParamsE,(.L_x_15746 - _ZN7cutlass13device_kernelIN5flash11enable_sm90INS1_16FlashAttnFwdSm90INS1_25CollectiveMainloopFwdSm90ILi2EN4cute5tupleIJNS5_1CILi1EEES8_S8_EEENS6_IJNS7_ILi64EEESA_SA_EEELi512ENS_6half_tEfNS_4arch4Sm90ELb0ELb0ELb1ELb1ELb1ELb1ELb1ELb0ELb0ELb1ELb1ELb0EEENS1_21CollectiveEpilogueFwdINS6_IJSA_NS7_ILi512EEESA_EEES9_SC_SE_Li256ELb1ELb1ELb1ELb0EEENS1_36VarlenDynamicPersistentTileSchedulerILi64ELi64ELi256ELi128ELb1ELb1ELb1ELb0ELb1ELb1EEEEEEEEEvNT_6ParamsE)
        .other          _ZN7cutlass13device_kernelIN5flash11enable_sm90INS1_16FlashAttnFwdSm90INS1_25CollectiveMainloopFwdSm90ILi2EN4cute5tupleIJNS5_1CILi1EEES8_S8_EEENS6_IJNS7_ILi64EEESA_SA_EEELi512ENS_6half_tEfNS_4arch4Sm90ELb0ELb0ELb1ELb1ELb1ELb1ELb1ELb0ELb0ELb1ELb1ELb0EEENS1_21CollectiveEpilogueFwdINS6_IJSA_NS7_ILi512EEESA_EEES9_SC_SE_Li256ELb1ELb1ELb1ELb0EEENS1_36VarlenDynamicPersistentTileSchedulerILi64ELi64ELi256ELi128ELb1ELb1ELb1ELb0ELb1ELb1EEEEEEEEEvNT_6ParamsE,@"STO_CUDA_ENTRY STV_DEFAULT"
_ZN7cutlass13device_kernelIN5flash11enable_sm90INS1_16FlashAttnFwdSm90INS1_25CollectiveMainloopFwdSm90ILi2EN4cute5tupleIJNS5_1CILi1EEES8_S8_EEENS6_IJNS7_ILi64EEESA_SA_EEELi512ENS_6half_tEfNS_4arch4Sm90ELb0ELb0ELb1ELb1ELb1ELb1ELb1ELb0ELb0ELb1ELb1ELb0EEENS1_21CollectiveEpilogueFwdINS6_IJSA_NS7_ILi512EEESA_EEES9_SC_SE_Li256ELb1ELb1ELb1ELb0EEENS1_36VarlenDynamicPersistentTileSchedulerILi64ELi64ELi256ELi128ELb1ELb1ELb1ELb0ELb1ELb1EEEEEEEEEvNT_6ParamsE:
[----:B------:R-:W0:Y:S02]  /*0000*/  LDC R1, c[0x0][0x28] ;  /* 0x00000a00ff017b82 */ /* 0x000e240000000800 */
[----:B0-----:R-:W-:Y:S01]  /*0010*/  VIADD R1, R1, 0xffffff90 ;  /* 0xffffff9001017836 */ /* 0x001fe20000000000 */
[----:B------:R-:W0:Y:S01]  /*0020*/  S2R R0, SR_TID.X ;  /* 0x0000000000007919 */ /* 0x000e220000002100 */
[----:B------:R-:W-:Y:S01]  /*0030*/  ELECT P0, URZ, PT ;  /* 0x00000000003f782f */ /* 0x000fe20003800000 */
[----:B------:R-:W-:Y:S01]  /*0040*/  BSSY B0, `(.L_x_4444) ;  /* 0x000000e000007945 */ /* 0x000fe20003800000 */
[--C-:B0-----:R-:W-:Y:S02]  /*0050*/  SHF.R.U32.HI R2, RZ, 0x5, R0.reuse ;  /* 0x00000005ff027819 */ /* 0x101fe40000011600 */
[----:B------:R-:W-:-:S03]  /*0060*/  SHF.R.U32.HI R4, RZ, 0x7, R0 ;  /* 0x00000007ff047819 */ /* 0x000fc60000011600 */
[----:B------:R-:W0:Y:S02]  /*0070*/  SHFL.IDX PT, R3, R2, RZ, 0x1f ;  /* 0x00001fff02037589 */ /* 0x000e2400000e0000 */
[----:B0-----:R-:W-:-:S13]  /*0080*/  ISETP.EQ.AND P0, PT, R3, RZ, P0 ;  /* 0x000000ff0300720c */ /* 0x001fda0000702270 */
        /* <DEDUP_REMOVED lines=9> */
.L_x_4445:
[----:B------:R-:W-:Y:S05]  /*0120*/  BSYNC B0 ;  /* 0x0000000000007941 */ /* 0x000fea0003800000 */
.L_x_4444:
        /* <DEDUP_REMOVED lines=21> */
[----:B0-----:R0:W1:Y:S01]  /*0280*/  @UP1 SYNCS.EXCH.64 URZ, [UR8+0x38800], UR4 ;  /* 0x03880004083f15b2 */ /* 0x0010620008000100 */
[----:B------:R0:W2:Y:S04]  /*0290*/  @UP2 SYNCS.EXCH.64 URZ, [UR8+0x38810], UR4 ;  /* 0x03881004083f25b2 */ /* 0x0000a80008000100 */
[----:B------:R0:W3:Y:S01]  /*02a0*/  @UP3 SYNCS.EXCH.64 URZ, [UR8+0x38820], UR6 ;  /* 0x03882006083f35b2 */ /* 0x0000e20008000100 */
        /* <DEDUP_REMOVED lines=14> */
[----:B----4-:R-:W-:Y:S01]  /*0390*/  NOP ;  /* 0x0000000000007918 */ /* 0x010fe20000000000 */
.L_x_4446:
[----:B------:R-:W4:Y:S01]  /*03a0*/  SHFL.IDX PT, R3, R2, RZ, 0x1f ;  /* 0x00001fff02037589 */ /* 0x000f2200000e0000 */
[----:B------:R-:W-:Y:S01]  /*03b0*/  NOP ;  /* 0x0000000000007918 */ /* 0x000fe20000000000 */
[----:B----4-:R-:W-:-:S13]  /*03c0*/  ISETP.NE.AND P0, PT, R3, RZ, PT ;  /* 0x000000ff0300720c */ /* 0x010fda0003f05270 */
        /* <DEDUP_REMOVED lines=18> */
[----:B----4-:R-:W-:Y:S01]  /*04f0*/  NOP ;  /* 0x0000000000007918 */ /* 0x010fe20000000000 */
.L_x_4447:
[----:B------:R-:W4:Y:S01]  /*0500*/  SHFL.IDX PT, R3, R2, RZ, 0x1f ;  /* 0x00001fff02037589 */ /* 0x000f2200000e0000 */
[----:B------:R-:W-:Y:S01]  /*0510*/  NOP ;  /* 0x0000000000007918 */ /* 0x000fe20000000000 */
[----:B----4-:R-:W-:-:S13]  /*0520*/  ISETP.NE.AND P0, PT, R3, RZ, PT ;  /* 0x000000ff0300720c */ /* 0x010fda0003f05270 */
        /* <DEDUP_REMOVED lines=15> */
.L_x_4448:
        /* <DEDUP_REMOVED lines=22> */
.L_x_4449:
        /* <DEDUP_REMOVED lines=22> */
.L_x_4450:
[----:B------:R-:W-:Y:S01]  /*08e0*/  PLOP3.LUT P0, PT, PT, PT, UP0, 0x80, 0x0 ;  /* 0x000000000000781c */ /* 0x000fe20003f0f008 */
[----:B------:R-:W-:Y:S01]  /*08f0*/  UMOV UR36, 0x1 ;  /* 0x0000000100247882 */ /* 0x000fe20000000000 */
[----:B------:R-:W-:Y:S01]  /*0900*/  NOP ;  /* 0x0000000000007918 */ /* 0x000fe20000000000 */
[----:B------:R-:W-:Y:S01]  /*0910*/  USEL UR36, UR36, 0x2, !UP0 ;  /* 0x0000000224247887 */ /* 0x000fe2000c000000 */
[----:B------:R-:W-:Y:S01]  /*0920*/  BSSY B9, `(.L_x_4451) ;  /* 0x0001e1a000097945 */ /* 0x000fe20003800000 */
[----:B------:R-:W-:Y:S01]  /*0930*/  ULDC.64 UR42, c[0x0][0x208] ;  /* 0x00008200002a7ab9 */ /* 0x000fe20000000a00 */
[----:B0123--:R-:W-:Y:S07]  /*0940*/  BAR.SYNC.DEFER_BLOCKING 0x0 ;  /* 0x0000000000007b1d */ /* 0x00ffee0000010000 */
[----:B------:R-:W-:Y:S05]  /*0950*/  @!P0 BRA `(.L_x_4452) ;  /* 0x0000015800488947 */ /* 0x000fea0003800000 */
.L_x_4453:
[----:B------:R-:W-:-:S08]  /*0960*/  NOP ;  /* 0x0000000000007918 */ /* 0x000fd00000000000 */
[----:B------:R-:W0:Y:S02]  /*0970*/  USETMAXREG.TRY_ALLOC.CTAPOOL UP0, 0xe8 ;  /* 0x000000e8000079c8 */ /* 0x000e240008000600 */
[----:B0-----:R-:W-:-:S13]  /*0980*/  PLOP3.LUT P0, PT, PT, PT, UP0, 0x80, 0x0 ;  /* 0x000000000000781c */ /* 0x001fda0003f0f008 */
[----:B------:R-:W-:Y:S05]  /*0990*/  @!P0 BRA `(.L_x_4453) ;  /* 0xfffffffc00f08947 */ /* 0x000fea000383ffff */
[----:B------:R-:W-:Y:S01]  /*09a0*/  SHF.R.U32.HI R2, RZ, 0x7, R0 ;  /* 0x00000007ff027819 */ /* 0x000fe20000011600 */
[----:B------:R-:W0:Y:S01]  /*09b0*/  S2UR UR4, SR_CgaCtaId ;  /* 0x00000000000479c3 */ /* 0x000e220000008800 */
[----:B------:R-:W-:Y:S02]  /*09c0*/  MOV R3, 0x400 ;  /* 0x0000040000037802 */ /* 0x000fe40000000f00 */
[----:B------:R-:W-:-:S13]  /*09d0*/  ISETP.NE.AND P0, PT, R2, 0x1, PT ;  /* 0x000000010200780c */ /* 0x000fda0003f05270 */
        /* <DEDUP_REMOVED lines=43> */
[----:B------:R-:W-:Y:S01]  /*0c90*/  VIADD R209, R18, 0xa0 ;  /* 0x000000a012d17836 */ /* 0x000fe20000000000 */
[----:B------:R-:W-:Y:S01]  /*0ca0*/  LEA.HI R12, R11, R224, RZ, 0x2 ;  /* 0x000000e00b0c7211 */ /* 0x000fe200078f10ff */
[----:B------:R-:W-:Y:S01]  /*0cb0*/  VIADD R26, R192, 0x1c0 ;  /* 0x000001c0c01a7836 */ /* 0x000fe20000000000 */
        /* <DEDUP_REMOVED lines=18> */
[----:B------:R-:W-:Y:S01]  /*0de0*/  LOP3.LUT R11, R9, 0xfffffff8, RZ, 0xc0, !PT ;  /* 0xfffffff8090b7812 */ /* 0x000fe200078ec0ff */
[----:B------:R-:W-:Y:S01]  /*0df0*/  IMAD R12, R15, 0x10, R12 ;  /* 0x000000100f0c7824 */ /* 0x000fe200078e020c */
[----:B------:R-:W-:Y:S01]  /*0e00*/  SHF.R.S32.HI R0, RZ, 0x5, R0 ;  /* 0x00000005ff007819 */ /* 0x000fe20000011400 */
[----:B------:R-:W-:Y:S01]  /*0e10*/  IMAD.IADD R7, R6, 0x1, -R7 ;  /* 0x0000000106077824 */ /* 0x000fe200078e0a07 */
[--C-:B------:R-:W-:Y:S01]  /*0e20*/  SHF.R.S32.HI R189, RZ, 0x2, R14.reuse ;  /* 0x00000002ffbd7819 */ /* 0x100fe2000001140e */
[----:B------:R-:W-:Y:S01]  /*0e30*/  IMAD.U32 R6, R12, 0x40, R13 ;  /* 0x000000400c067824 */ /* 0x000fe200078e000d */
[----:B------:R-:W-:Y:S01]  /*0e40*/  LEA.HI R4, R4, R16, RZ, 0x1 ;  /* 0x0000001004047211 */ /* 0x000fe200078f08ff */
[----:B------:R-:W-:Y:S01]  /*0e50*/  IMAD.IADD R11, R8, 0x1, -R11 ;  /* 0x00000001080b7824 */ /* 0x000fe200078e0a0b */
[----:B------:R-:W-:Y:S01]  /*0e60*/  SHF.R.S32.HI R14, RZ, 0x1f, R14 ;  /* 0x0000001fff0e7819 */ /* 0x000fe2000001140e */
[----:B------:R-:W-:Y:S01]  /*0e70*/  IMAD R195, R0, 0x10, R7 ;  /* 0x0000001000c37824 */ /* 0x000fe200078e0207 */
[----:B------:R0:W-:Y:S01]  /*0e80*/  STL [R1+0x6c], R6 ;  /* 0x00006c0601007387 */ /* 0x0001e20000100800 */
[----:B------:R-:W-:Y:S01]  /*0e90*/  LEA.HI R0, R186, R186, RZ, 0x1 ;  /* 0x000000baba007211 */ /* 0x000fe200078f08ff */
[----:B------:R-:W-:Y:S01]  /*0ea0*/  IMAD.SHL.U32 R8, R11, 0x40, RZ ;  /* 0x000000400b087824 */ /* 0x000fe200078e00ff */
[----:B------:R-:W-:Y:S01]  /*0eb0*/  LOP3.LUT R4, R4, 0xfffffe, RZ, 0xc0, !PT ;  /* 0x00fffffe04047812 */ /* 0x000fe200078ec0ff */
[----:B------:R-:W-:Y:S01]  /*0ec0*/  VIADD R7, R189, 0x20 ;  /* 0x00000020bd077836 */ /* 0x000fe20000000000 */
[----:B------:R-:W-:Y:S01]  /*0ed0*/  SHF.R.S32.HI R26, RZ, 0x1f, R26 ;  /* 0x0000001fff1a7819 */ /* 0x000fe2000001141a */
[----:B------:R-:W-:Y:S01]  /*0ee0*/  IMAD.SHL.U32 R9, R9, 0x40, RZ ;  /* 0x0000004009097824 */ /* 0x000fe200078e00ff */
[----:B------:R-:W-:Y:S01]  /*0ef0*/  LOP3.LUT R8, R8, 0x1c0, RZ, 0xc0, !PT ;  /* 0x000001c008087812 */ /* 0x000fe200078ec0ff */
[----:B------:R-:W-:Y:S01]  /*0f00*/  IMAD.IADD R4, R16, 0x1, -R4 ;  /* 0x0000000110047824 */ /* 0x000fe200078e0a04 */
[----:B------:R-:W-:Y:S01]  /*0f10*/  LEA.HI R14, R14, R189, RZ, 0x3 ;  /* 0x000000bd0e0e7211 */ /* 0x000fe200078f18ff */
[----:B------:R-:W-:Y:S01]  /*0f20*/  STL [R1+0x4c], RZ ;  /* 0x00004cff01007387 */ /* 0x000fe20000100800 */
[----:B0-----:R-:W-:Y:S01]  /*0f30*/  LOP3.LUT R6, R5, 0x7ffffffc, RZ, 0xc0, !PT ;  /* 0x7ffffffc05067812 */ /* 0x001fe200078ec0ff */
[----:B------:R-:W-:Y:S01]  /*0f40*/  IMAD.SHL.U32 R20, R4, 0x100, RZ ;  /* 0x0000010004147824 */ /* 0x000fe200078e00ff */
[----:B------:R-:W-:Y:S01]  /*0f50*/  SHF.R.S32.HI R5, RZ, 0x1f, R7 ;  /* 0x0000001fff057819 */ /* 0x000fe20000011407 */
[----:B------:R-:W-:Y:S01]  /*0f60*/  VIADD R204, R18, 0x140 ;  /* 0x0000014012cc7836 */ /* 0x000fe20000000000 */
[----:B------:R-:W-:Y:S01]  /*0f70*/  LOP3.LUT R13, R8, 0x8, R13, 0xf8, !PT ;  /* 0x00000008080d7812 */ /* 0x000fe200078ef80d */
[----:B------:R-:W-:Y:S01]  /*0f80*/  IMAD.IADD R6, R3, 0x1, -R6 ;  /* 0x0000000103067824 */ /* 0x000fe200078e0a06 */
[----:B------:R-:W-:Y:S01]  /*0f90*/  LOP3.LUT R3, R0, 0x1ffffffe, RZ, 0xc0, !PT ;  /* 0x1ffffffe00037812 */ /* 0x000fe200078ec0ff */
[----:B------:R-:W-:Y:S01]  /*0fa0*/  STL [R1+0x68], R20 ;  /* 0x0000681401007387 */ /* 0x000fe20000100800 */
[----:B------:R-:W-:Y:S01]  /*0fb0*/  SHF.R.U32.HI R8, RZ, 0x3, R8 ;  /* 0x00000003ff087819 */ /* 0x000fe20000011608 */
[----:B------:R-:W-:Y:S01]  /*0fc0*/  VIADD R203, R18, 0x160 ;  /* 0x0000016012cb7836 */ /* 0x000fe20000000000 */
[----:B------:R-:W-:Y:S01]  /*0fd0*/  LOP3.LUT R9, R9, 0x7ffffe00, RZ, 0xc0, !PT ;  /* 0x7ffffe0009097812 */ /* 0x000fe200078ec0ff */
[----:B------:R-:W-:Y:S01]  /*0fe0*/  IMAD.IADD R0, R186, 0x1, -R3 ;  /* 0x00000001ba007824 */ /* 0x000fe200078e0a03 */
[----:B------:R-:W-:Y:S01]  /*0ff0*/  LEA.HI R5, R5, R7, RZ, 0x3 ;  /* 0x0000000705057211 */ /* 0x000fe200078f18ff */
[----:B------:R-:W-:Y:S01]  /*1000*/  IMAD.SHL.U32 R3, R7, 0x40, RZ ;  /* 0x0000004007037824 */ /* 0x000fe200078e00ff */
[----:B------:R-:W-:Y:S01]  /*1010*/  LOP3.LUT R8, R13, R8, RZ, 0x3c, !PT ;  /* 0x000000080d087212 */ /* 0x000fe200078e3cff */
[----:B------:R-:W-:Y:S01]  /*1020*/  IMAD R9, R224, 0x400, R9 ;  /* 0x00000400e0097824 */ /* 0x000fe200078e0209 */
[----:B------:R-:W-:Y:S01]  /*1030*/  SHF.R.S32.HI R4, RZ, 0x1f, R211 ;  /* 0x0000001fff047819 */ /* 0x000fe200000114d3 */
[----:B------:R-:W-:Y:S01]  /*1040*/  IMAD.SHL.U32 R5, R5, 0x40, RZ ;  /* 0x0000004005057824 */ /* 0x000fe200078e00ff */
[----:B------:R-:W-:Y:S01]  /*1050*/  LOP3.LUT R7, R3, 0x1c0, RZ, 0xc0, !PT ;  /* 0x000001c003077812 */ /* 0x000fe200078ec0ff */
[----:B------:R-:W-:Y:S01]  /*1060*/  IMAD.IADD R9, R9, 0x1, R8 ;  /* 0x0000000109097824 */ /* 0x000fe200078e0208 */
[----:B------:R-:W-:Y:S01]  /*1070*/  SHF.R.S32.HI R8, RZ, 0x1f, R209 ;  /* 0x0000001fff087819 */ /* 0x000fe200000114d1 */
[C---:B------:R-:W-:Y:S01]  /*1080*/  VIADD R202, R18.reuse, 0x180 ;  /* 0x0000018012ca7836 */ /* 0x040fe20000000000 */
[----:B------:R-:W-:Y:S01]  /*1090*/  LOP3.LUT R3, R7, 0x38, R18, 0xf8, !PT ;  /* 0x0000003807037812 */ /* 0x000fe200078ef812 */
[C---:B------:R-:W-:Y:S01]  /*10a0*/  VIADD R216, R18.reuse, 0x1a0 ;  /* 0x000001a012d87836 */ /* 0x040fe20000000000 */
[----:B------:R-:W-:Y:S01]  /*10b0*/  SHF.R.U32.HI R24, RZ, 0x3, R7 ;  /* 0x00000003ff187819 */ /* 0x000fe20000011607 */
[C---:B------:R-:W-:Y:S01]  /*10c0*/  VIADD R215, R18.reuse, 0x1c0 ;  /* 0x000001c012d77836 */ /* 0x040fe20000000000 */
[----:B------:R-:W-:Y:S01]  /*10d0*/  SHF.R.S32.HI R7, RZ, 0x1f, R210 ;  /* 0x0000001fff077819 */ /* 0x000fe200000114d2 */
[----:B------:R-:W-:Y:S01]  /*10e0*/  VIADD R214, R18, 0x1e0 ;  /* 0x000001e012d67836 */ /* 0x000fe20000000000 */
[----:B------:R-:W-:Y:S01]  /*10f0*/  LOP3.LUT R5, R5, 0xfffffe00, RZ, 0xc0, !PT ;  /* 0xfffffe0005057812 */ /* 0x000fe200078ec0ff */
[C---:B------:R-:W-:Y:S01]  /*1100*/  VIADD R32, R192.reuse, 0x80 ;  /* 0x00000080c0207836 */ /* 0x040fe20000000000 */
[----:B------:R-:W-:Y:S01]  /*1110*/  SHF.L.U64.HI R26, R211, 0x1, R4 ;  /* 0x00000001d31a7819 */ /* 0x000fe20000010204 */
[----:B------:R-:W-:Y:S01]  /*1120*/  VIADD R29, R192, 0x140 ;  /* 0x00000140c01d7836 */ /* 0x000fe20000000000 */
[----:B------:R-:W-:Y:S01]  /*1130*/  R2P PR, R11, 0x6 ;  /* 0x000000060b007804 */ /* 0x000fe20000000000 */
[----:B------:R-:W-:Y:S01]  /*1140*/  STL [R1+0x64], R5 ;  /* 0x0000640501007387 */ /* 0x000fe20000100800 */
[----:B------:R-:W-:Y:S01]  /*1150*/  SHF.L.U64.HI R4, R210, 0x1, R7 ;  /* 0x00000001d2047819 */ /* 0x000fe20000010207 */
[----:B------:R-:W-:Y:S01]  /*1160*/  IMAD R0, R0, 0x8, R195 ;  /* 0x0000000800007824 */ /* 0x000fe200078e02c3 */
[----:B------:R-:W-:Y:S01]  /*1170*/  SHF.R.S32.HI R11, RZ, 0x1f, R208 ;  /* 0x0000001fff0b7819 */ /* 0x000fe200000114d0 */
[----:B------:R-:W-:Y:S01]  /*1180*/  STL [R1], R26 ;  /* 0x0000001a01007387 */ /* 0x000fe20000100800 */
[----:B------:R-:W-:Y:S01]  /*1190*/  SHF.L.U64.HI R7, R209, 0x1, R8 ;  /* 0x00000001d1077819 */ /* 0x000fe20000010208 */
[----:B------:R-:W-:Y:S01]  /*11a0*/  IMAD R225, R9, 0x2, R2 ;  /* 0x0000000209e17824 */ /* 0x000fe200078e0202 */
[----:B------:R-:W-:Y:S01]  /*11b0*/  SHF.R.S32.HI R10, RZ, 0x1f, R207 ;  /* 0x0000001fff0a7819 */ /* 0x000fe200000114cf */
[----:B------:R0:W-:Y:S01]  /*11c0*/  STL [R1+0x4], R4 ;  /* 0x0000040401007387 */ /* 0x0001e20000100800 */
[----:B------:R-:W-:Y:S01]  /*11d0*/  LOP3.LUT R14, R14, 0xfffffff8, RZ, 0xc0, !PT ;  /* 0xfffffff80e0e7812 */ /* 0x000fe200078ec0ff */
[----:B------:R-:W-:Y:S01]  /*11e0*/  VIADD R33, R192, 0x40 ;  /* 0x00000040c0217836 */ /* 0x000fe20000000000 */
[----:B------:R-:W-:Y:S01]  /*11f0*/  SHF.R.S32.HI R13, RZ, 0x1f, R206 ;  /* 0x0000001fff0d7819 */ /* 0x000fe200000114ce */
[----:B------:R1:W-:Y:S01]  /*1200*/  STL [R1+0x8], R7 ;  /* 0x0000080701007387 */ /* 0x0003e20000100800 */
[----:B------:R-:W-:Y:S01]  /*1210*/  SHF.L.U64.HI R8, R208, 0x1, R11 ;  /* 0x00000001d0087819 */ /* 0x000fe2000001020b */
[----:B------:R-:W-:Y:S01]  /*1220*/  IMAD.IADD R191, R189, 0x1, -R14 ;  /* 0x00000001bdbf7824 */ /* 0x000fe200078e0a0e */
[----:B------:R-:W-:Y:S01]  /*1230*/  SHF.R.S32.HI R12, RZ, 0x1f, R205 ;  /* 0x0000001fff0c7819 */ /* 0x000fe200000114cd */
[C---:B------:R-:W-:Y:S01]  /*1240*/  VIADD R31, R192.reuse, 0xc0 ;  /* 0x000000c0c01f7836 */ /* 0x040fe20000000000 */
[----:B------:R-:W-:Y:S01]  /*1250*/  SHF.R.S32.HI R15, RZ, 0x1f, R204 ;  /* 0x0000001fff0f7819 */ /* 0x000fe200000114cc */
[----:B------:R2:W-:Y:S01]  /*1260*/  STL [R1+0xc], R8 ;  /* 0x00000c0801007387 */ /* 0x0005e20000100800 */
[----:B0-----:R-:W-:Y:S01]  /*1270*/  SHF.L.U64.HI R4, R207, 0x1, R10 ;  /* 0x00000001cf047819 */ /* 0x001fe2000001020a */
[C---:B------:R-:W-:Y:S01]  /*1280*/  VIADD R30, R192.reuse, 0x100 ;  /* 0x00000100c01e7836 */ /* 0x040fe20000000000 */
[----:B------:R-:W-:Y:S01]  /*1290*/  SHF.R.S32.HI R14, RZ, 0x1f, R203 ;  /* 0x0000001fff0e7819 */ /* 0x000fe200000114cb */
[----:B------:R-:W-:Y:S01]  /*12a0*/  VIADD R28, R192, 0x180 ;  /* 0x00000180c01c7836 */ /* 0x000fe20000000000 */
[----:B-1----:R-:W-:Y:S01]  /*12b0*/  SHF.L.U64.HI R7, R206, 0x1, R13 ;  /* 0x00000001ce077819 */ /* 0x002fe2000001020d */
[----:B------:R0:W-:Y:S01]  /*12c0*/  STL [R1+0x10], R4 ;  /* 0x0000100401007387 */ /* 0x0001e20000100800 */
[----:B------:R-:W-:Y:S01]  /*12d0*/  SHF.R.S32.HI R21, RZ, 0x1f, R202 ;  /* 0x0000001fff157819 */ /* 0x000fe200000114ca */
[C---:B------:R-:W-:Y:S01]  /*12e0*/  VIADD R212, R18.reuse, 0x40 ;  /* 0x0000004012d47836 */ /* 0x040fe20000000000 */
[----:B------:R-:W-:Y:S01]  /*12f0*/  SHF.R.S32.HI R25, RZ, 0x1f, R216 ;  /* 0x0000001fff197819 */ /* 0x000fe200000114d8 */
[----:B------:R1:W-:Y:S01]  /*1300*/  STL [R1+0x14], R7 ;  /* 0x0000140701007387 */ /* 0x0003e20000100800 */
[----:B--2---:R-:W-:Y:S01]  /*1310*/  SHF.L.U64.HI R8, R205, 0x1, R12 ;  /* 0x00000001cd087819 */ /* 0x004fe2000001020c */
[C---:B------:R-:W-:Y:S01]  /*1320*/  VIADD R228, R225.reuse, 0x36400 ;  /* 0x00036400e1e47836 */ /* 0x040fe20000000000 */
[----:B------:R-:W-:Y:S01]  /*1330*/  SHF.R.S32.HI R16, RZ, 0x1f, R215 ;  /* 0x0000001fff107819 */ /* 0x000fe200000114d7 */
[----:B------:R-:W-:Y:S01]  /*1340*/  VIADD R22, R18, 0x20 ;  /* 0x0000002012167836 */ /* 0x000fe20000000000 */
[----:B------:R-:W-:Y:S01]  /*1350*/  SHF.R.S32.HI R27, RZ, 0x1f, R214 ;  /* 0x0000001fff1b7819 */ /* 0x000fe200000114d6 */
[----:B------:R2:W-:Y:S01]  /*1360*/  STL [R1+0x18], R8 ;  /* 0x0000180801007387 */ /* 0x0005e20000100800 */
[----:B0-----:R-:W-:Y:S01]  /*1370*/  SHF.L.U64.HI R4, R204, 0x1, R15 ;  /* 0x00000001cc047819 */ /* 0x001fe2000001020f */
[----:B------:R-:W-:Y:S01]  /*1380*/  VIADD R226, R225, 0x36440 ;  /* 0x00036440e1e27836 */ /* 0x000fe20000000000 */
[----:B------:R-:W-:Y:S01]  /*1390*/  LOP3.LUT R3, R5, R3, R24, 0xf6, !PT ;  /* 0x0000000305037212 */ /* 0x000fe200078ef618 */
[----:B------:R-:W-:Y:S01]  /*13a0*/  IMAD.SHL.U32 R186, R186, 0x4, RZ ;  /* 0x00000004baba7824 */ /* 0x000fe200078e00ff */
[----:B-1----:R-:W-:Y:S01]  /*13b0*/  SHF.L.U64.HI R7, R203, 0x1, R14 ;  /* 0x00000001cb077819 */ /* 0x002fe2000001020e */
[----:B------:R0:W-:Y:S01]  /*13c0*/  STL [R1+0x1c], R4 ;  /* 0x00001c0401007387 */ /* 0x0001e20000100800 */
[----:B------:R-:W-:Y:S01]  /*13d0*/  SHF.L.U64.HI R5, R214, 0x1, R27 ;  /* 0x00000001d6057819 */ /* 0x000fe2000001021b */
[----:B------:R-:W-:Y:S01]  /*13e0*/  @P2 VIADD R226, R228, 0xffffffc0 ;  /* 0xffffffc0e4e22836 */ /* 0x000fe20000000000 */
[----:B------:R-:W-:Y:S01]  /*13f0*/  SHF.R.S32.HI R32, RZ, 0x1f, R32 ;  /* 0x0000001fff207819 */ /* 0x000fe20000011420 */
[----:B------:R1:W-:Y:S01]  /*1400*/  STL [R1+0x20], R7 ;  /* 0x0000200701007387 */ /* 0x0003e20000100800 */
[----:B--2---:R-:W-:Y:S01]  /*1410*/  SHF.L.U64.HI R8, R202, 0x1, R21 ;  /* 0x00000001ca087819 */ /* 0x004fe20000010215 */
[----:B------:R-:W-:Y:S01]  /*1420*/  VIADD R194, R186, 0x10 ;  /* 0x00000010bac27836 */ /* 0x000fe20000000000 */
[----:B------:R-:W-:-:S02]  /*1430*/  SHF.R.S32.HI R29, RZ, 0x1f, R29 ;  /* 0x0000001fff1d7819 */ /* 0x000fc4000001141d */
[----:B------:R-:W-:Y:S01]  /*1440*/  SHF.R.S32.HI R33, RZ, 0x1f, R33 ;  /* 0x0000001fff217819 */ /* 0x000fe20000011421 */
[----:B0-----:R-:W-:Y:S01]  /*1450*/  IMAD.SHL.U32 R4, R6, 0x2, RZ ;  /* 0x0000000206047824 */ /* 0x001fe200078e00ff */
[----:B------:R-:W-:Y:S01]  /*1460*/  STL [R1+0x24], R8 ;  /* 0x0000240801007387 */ /* 0x000fe20000100800 */
[----:B------:R-:W-:Y:S02]  /*1470*/  SHF.L.U64.HI R6, R215, 0x1, R16 ;  /* 0x00000001d7067819 */ /* 0x000fe40000010210 */
[----:B-1----:R-:W-:Y:S01]  /*1480*/  SHF.L.U64.HI R7, R216, 0x1, R25 ;  /* 0x00000001d8077819 */ /* 0x002fe20000010219 */
[----:B------:R-:W-:Y:S01]  /*1490*/  IMAD.IADD R223, R4, 0x1, R20 ;  /* 0x0000000104df7824 */ /* 0x000fe200078e0214 */
[----:B------:R-:W-:Y:S02]  /*14a0*/  SHF.R.S32.HI R31, RZ, 0x1f, R31 ;  /* 0x0000001fff1f7819 */ /* 0x000fe4000001141f */
[----:B------:R-:W-:Y:S01]  /*14b0*/  SHF.R.S32.HI R30, RZ, 0x1f, R30 ;  /* 0x0000001fff1e7819 */ /* 0x000fe2000001141e */
[----:B------:R-:W-:Y:S01]  /*14c0*/  STL [R1+0x28], R7 ;  /* 0x0000280701007387 */ /* 0x000fe20000100800 */
[C---:B------:R-:W-:Y:S01]  /*14d0*/  VIADD R38, R223.reuse, 0x10 ;  /* 0x00000010df267836 */ /* 0x040fe20000000000 */
[----:B------:R-:W-:Y:S01]  /*14e0*/  SHF.R.S32.HI R28, RZ, 0x1f, R28 ;  /* 0x0000001fff1c7819 */ /* 0x000fe2000001141c */
[C---:B------:R-:W-:Y:S01]  /*14f0*/  VIADD R35, R223.reuse, 0x28 ;  /* 0x00000028df237836 */ /* 0x040fe20000000000 */
[----:B------:R0:W-:Y:S01]  /*1500*/  STL [R1+0x58], R4 ;  /* 0x0000580401007387 */ /* 0x0001e20000100800 */
[----:B------:R-:W-:Y:S01]  /*1510*/  VIADD R32, R223, 0x40 ;  /* 0x00000040df207836 */ /* 0x000fe20000000000 */
[----:B------:R-:W-:Y:S01]  /*1520*/  SEL R227, R227, 0xffffffe0, !P1 ;  /* 0xffffffe0e3e37807 */ /* 0x000fe20004800000 */
[C---:B------:R-:W-:Y:S01]  /*1530*/  VIADD R29, R223.reuse, 0x58 ;  /* 0x00000058df1d7836 */ /* 0x040fe20000000000 */
[----:B------:R-:W-:Y:S01]  /*1540*/  STL [R1+0x2c], R6 ;  /* 0x00002c0601007387 */ /* 0x000fe20000100800 */
[C---:B------:R-:W-:Y:S01]  /*1550*/  VIADD R26, R223.reuse, 0x70 ;  /* 0x00000070df1a7836 */ /* 0x040fe20000000000 */
[----:B------:R-:W-:Y:S01]  /*1560*/  SHF.R.S32.HI R229, RZ, 0x1f, R212 ;  /* 0x0000001fffe57819 */ /* 0x000fe200000114d4 */
[C---:B------:R-:W-:Y:S01]  /*1570*/  VIADD R21, R223.reuse, 0x88 ;  /* 0x00000088df157836 */ /* 0x040fe20000000000 */
[----:B------:R1:W-:Y:S01]  /*1580*/  STL [R1+0x30], R5 ;  /* 0x0000300501007387 */ /* 0x0003e20000100800 */
[----:B------:R-:W-:Y:S01]  /*1590*/  VIADD R15, R223, 0xa0 ;  /* 0x000000a0df0f7836 */ /* 0x000fe20000000000 */
[----:B------:R-:W-:Y:S01]  /*15a0*/  SHF.R.S32.HI R19, RZ, 0x1f, R18 ;  /* 0x0000001fff137819 */ /* 0x000fe20000011412 */
[----:B0-----:R-:W-:Y:S01]  /*15b0*/  IMAD R4, R3, 0x2, R2 ;  /* 0x0000000203047824 */ /* 0x001fe200078e0202 */
[----:B------:R-:W-:Y:S01]  /*15c0*/  SHF.R.S32.HI R3, RZ, 0x1f, R223 ;  /* 0x0000001fff037819 */ /* 0x000fe200000114df */
[C---:B------:R-:W-:Y:S01]  /*15d0*/  VIADD R12, R223.reuse, 0xb8 ;  /* 0x000000b8df0c7836 */ /* 0x040fe20000000000 */
[----:B------:R-:W-:Y:S01]  /*15e0*/  SHF.R.S32.HI R193, RZ, 0x1f, R22 ;  /* 0x0000001fffc17819 */ /* 0x000fe20000011416 */
[C---:B------:R-:W-:Y:S01]  /*15f0*/  VIADD R8, R223.reuse, 0xd0 ;  /* 0x000000d0df087836 */ /* 0x040fe20000000000 */
[----:B------:R-:W-:Y:S01]  /*1600*/  STL [R1+0x5c], R4 ;  /* 0x00005c0401007387 */ /* 0x000fe20000100800 */
[C---:B------:R-:W-:Y:S01]  /*1610*/  VIADD R39, R223.reuse, 0x8 ;  /* 0x00000008df277836 */ /* 0x040fe20000000000 */
[----:B------:R-:W-:Y:S01]  /*1620*/  SHF.L.U64.HI R229, R212, 0x1, R229 ;  /* 0x00000001d4e57819 */ /* 0x000fe200000102e5 */
[C---:B-1----:R-:W-:Y:S01]  /*1630*/  VIADD R5, R223.reuse, 0xe8 ;  /* 0x000000e8df057836 */ /* 0x042fe20000000000 */
[----:B------:R0:W-:Y:S01]  /*1640*/  STL [R1+0x60], R0 ;  /* 0x0000600001007387 */ /* 0x0001e20000100800 */
[C---:B------:R-:W-:Y:S01]  /*1650*/  VIADD R37, R223.reuse, 0x18 ;  /* 0x00000018df257836 */ /* 0x040fe20000000000 */
[----:B------:R-:W-:Y:S01]  /*1660*/  SHF.R.S32.HI R39, RZ, 0x1f, R39 ;  /* 0x0000001fff277819 */ /* 0x000fe20000011427 */
[----:B------:R-:W-:-:S02]  /*1670*/  VIADD R36, R223, 0x20 ;  /* 0x00000020df247836 */ /* 0x000fc40000000000 */
        /* <DEDUP_REMOVED lines=36> */
[----:B------:R-:W-:Y:S01]  /*18c0*/  IMAD.IADD R228, R228, 0x1, R227 ;  /* 0x00000001e4e47824 */ /* 0x000fe200078e02e3 */
        /* <DEDUP_REMOVED lines=12> */
[----:B------:R-:W-:-:S07]  /*1990*/  SHF.R.S32.HI R0, RZ, 0x1f, R3 ;  /* 0x0000001fff007819 */ /* 0x000fce0000011403 */
.L_x_4584:
[----:B01-34-:R-:W0:Y:S01]  /*19a0*/  LDC.64 R4, c[0x0][0xd88] ;  /* 0x00036200ff047b82 */ /* 0x01be220000000a00 */
[----:B------:R-:W-:Y:S01]  /*19b0*/  ULDC.64 UR4, c[0x0][0xb20] ;  /* 0x0002c80000047ab9 */ /* 0x000fe20000000a00 */
[----:B------:R-:W-:Y:S01]  /*19c0*/  ULDC.64 UR8, c[0x0][0xb10] ;  /* 0x0002c40000087ab9 */ /* 0x000fe20000000a00 */
[----:B------:R-:W-:Y:S01]  /*19d0*/  ULDC.64 UR6, c[0x0][0xb00] ;  /* 0x0002c00000067ab9 */ /* 0x000fe20000000a00 */
[----:B0-----:R-:W-:-:S05]  /*19e0*/  IMAD.WIDE R4, R87, 0x4, R4 ;  /* 0x0000000457047825 */ /* 0x001fca00078e0204 */
[----:B--2---:R-:W2:Y:S01]  /*19f0*/  LDG.E R26, desc[UR42][R4.64] ;  /* 0x0000002a041a7981 */ /* 0x004ea2000c1e1900 */
[----:B------:R-:W-:Y:S01]  /*1a00*/  ISETP.NE.U32.AND P2, PT, RZ, UR4, PT ;  /* 0x00000004ff007c0c */ /* 0x000fe2000bf45070 */
[----:B------:R-:W-:Y:S01]  /*1a10*/  IMAD.MOV.U32 R8, RZ, RZ, RZ ;  /* 0x000000ffff087224 */ /* 0x000fe200078e00ff */
[----:B------:R-:W-:Y:S01]  /*1a20*/  ISETP.NE.U32.AND P1, PT, RZ, UR8, PT ;  /* 0x00000008ff007c0c */ /* 0x000fe2000bf25070 */
[----:B------:R-:W-:Y:S01]  /*1a30*/  IMAD.MOV.U32 R24, RZ, RZ, RZ ;  /* 0x000000ffff187224 */ /* 0x000fe200078e00ff */
[----:B------:R-:W-:Y:S02]  /*1a40*/  ISETP.NE.AND.EX P2, PT, RZ, UR5, PT, P2 ;  /* 0x00000005ff007c0c */ /* 0x000fe4000bf45320 */
[----:B------:R-:W-:Y:S02]  /*1a50*/  ISETP.NE.AND.EX P1, PT, RZ, UR9, PT, P1 ;  /* 0x00000009ff007c0c */ /* 0x000fe4000bf25310 */
[----:B------:R-:W-:-:S04]  /*1a60*/  ISETP.NE.U32.AND P0, PT, RZ, UR6, PT ;  /* 0x00000006ff007c0c */ /* 0x000fc8000bf05070 */
[----:B------:R-:W-:Y:S02]  /*1a70*/  ISETP.NE.AND.EX P0, PT, RZ, UR7, PT, P0 ;  /* 0x00000007ff007c0c */ /* 0x000fe4000bf05300 */
[----:B--2---:R-:W-:Y:S01]  /*1a80*/  SHF.R.S32.HI R0, RZ, 0x1f, R26 ;  /* 0x0000001fff007819 */ /* 0x004fe2000001141a */
[C---:B------:R-:W-:Y:S02]  /*1a90*/  IMAD.SHL.U32 R28, R26.reuse, 0x4, RZ ;  /* 0x000000041a1c7824 */ /* 0x040fe400078e00ff */
[C---:B------:R-:W-:Y:S01]  /*1aa0*/  @P2 LEA R6, P3, R26.reuse, UR4, 0x2 ;  /* 0x000000041a062c11 */ /* 0x040fe2000f8610ff */
[----:B------:R-:W-:Y:S01]  /*1ab0*/  STL [R1+0x34], R26 ;  /* 0x0000341a01007387 */ /* 0x000fe20000100800 */
[C-C-:B------:R-:W-:Y:S02]  /*1ac0*/  SHF.L.U64.HI R27, R26.reuse, 0x2, R0.reuse ;  /* 0x000000021a1b7819 */ /* 0x140fe40000010200 */
[----:B------:R-:W-:Y:S01]  /*1ad0*/  @P2 LEA.HI.X R7, R26, UR5, R0, 0x2, P3 ;  /* 0x000000051a072c11 */ /* 0x000fe200098f1400 */
[----:B------:R-:W-:Y:S01]  /*1ae0*/  ULDC UR4, c[0x0][0x288] ;  /* 0x0000a20000047ab9 */ /* 0x000fe20000000800 */
[C---:B------:R-:W-:Y:S01]  /*1af0*/  IADD3 R4, P4, R28.reuse, UR6, RZ ;  /* 0x000000061c047c10 */ /* 0x040fe2000ff9e0ff */
[----:B------:R0:W-:Y:S04]  /*1b00*/  STL [R1+0x50], R0 ;  /* 0x0000500001007387 */ /* 0x0001e80000100800 */
[----:B------:R1:W5:Y:S01]  /*1b10*/  @P2 LDG.E R8, desc[UR42][R6.64] ;  /* 0x0000002a06082981 */ /* 0x000362000c1e1900 */
[----:B------:R-:W-:Y:S01]  /*1b20*/  IMAD.U32 R87, RZ, RZ, UR4 ;  /* 0x00000004ff577e24 */ /* 0x000fe2000f8e00ff */
[----:B------:R-:W-:Y:S01]  /*1b30*/  IADD3.X R5, R27, UR7, RZ, P4, !PT ;  /* 0x000000071b057c10 */ /* 0x000fe2000a7fe4ff */
[----:B------:R-:W-:Y:S01]  /*1b40*/  ULDC.64 UR4, c[0x0][0x418] ;  /* 0x0001060000047ab9 */ /* 0x000fe20000000a00 */
[----:B------:R2:W-:Y:S04]  /*1b50*/  STL [R1+0x3c], R28 ;  /* 0x00003c1c01007387 */ /* 0x0005e80000100800 */
[----:B------:R2:W5:Y:S01]  /*1b60*/  @P0 LDG.E R24, desc[UR42][R4.64] ;  /* 0x0000002a04180981 */ /* 0x000562000c1e1900 */
[----:B-1----:R-:W-:-:S03]  /*1b70*/  @P1 IADD3 R6, P2, R28, UR8, RZ ;  /* 0x000000081c061c10 */ /* 0x002fc6000ff5e0ff */
[----:B------:R2:W-:Y:S01]  /*1b80*/  STL [R1+0x40], R27 ;  /* 0x0000401b01007387 */ /* 0x0005e20000100800 */
[----:B------:R-:W-:Y:S01]  /*1b90*/  @P1 IADD3.X R7, R27, UR9, RZ, P2, !PT ;  /* 0x000000091b071c10 */ /* 0x000fe200097fe4ff */
[----:B------:R-:W-:Y:S02]  /*1ba0*/  UISETP.NE.U32.AND UP0, UPT, UR4, URZ, UPT ;  /* 0x0000003f0400728c */ /* 0x000fe4000bf05070 */
[----:B------:R2:W-:Y:S01]  /*1bb0*/  STL [R1+0x44], R85 ;  /* 0x0000445501007387 */ /* 0x0005e20000100800 */
[----:B------:R-:W-:Y:S01]  /*1bc0*/  ULDC.64 UR8, c[0x0][0xb18] ;  /* 0x0002c60000087ab9 */ /* 0x000fe20000000a00 */
[----:B------:R-:W-:Y:S02]  /*1bd0*/  ULDC UR4, c[0x0][0x424] ;  /* 0x0001090000047ab9 */ /* 0x000fe40000000800 */
[----:B------:R2:W5:Y:S01]  /*1be0*/  @P1 LDG.E R87, desc[UR42][R6.64] ;  /* 0x0000002a06571981 */ /* 0x000562000c1e1900 */
[----:B------:R-:W-:Y:S01]  /*1bf0*/  UISETP.NE.AND.EX UP0, UPT, UR5, URZ, UPT, UP0 ;  /* 0x0000003f0500728c */ /* 0x000fe2000bf05300 */
[----:B------:R-:W-:-:S02]  /*1c00*/  LOP3.LUT R3, R86, 0xff000000, RZ, 0xc0, !PT ;  /* 0xff00000056037812 */ /* 0x000fc400078ec0ff */
[----:B------:R-:W-:Y:S01]  /*1c10*/  ISETP.NE.U32.AND P2, PT, RZ, UR8, PT ;  /* 0x00000008ff007c0c */ /* 0x000fe2000bf45070 */
[----:B------:R-:W-:Y:S01]  /*1c20*/  USEL UR4, UR4, 0x1, UP0 ;  /* 0x0000000104047887 */ /* 0x000fe20008000000 */
[----:B------:R-:W-:Y:S01]  /*1c30*/  ULDC UR5, c[0x0][0x2f0] ;  /* 0x0000bc0000057ab9 */ /* 0x000fe20000000800 */
[----:B0-----:R-:W-:Y:S02]  /*1c40*/  LOP3.LUT R0, R86, 0xff0000, RZ, 0xc0, !PT ;  /* 0x00ff000056007812 */ /* 0x001fe400078ec0ff */
[----:B------:R-:W-:Y:S01]  /*1c50*/  UIMAD UR4, UR4, UR5, URZ ;  /* 0x00000005040472a4 */ /* 0x000fe2000f8e023f */
[----:B------:R-:W-:Y:S02]  /*1c60*/  SHF.R.U32.HI R3, RZ, 0x8, R3 ;  /* 0x00000008ff037819 */ /* 0x000fe40000011603 */
[----:B------:R-:W-:Y:S01]  /*1c70*/  ISETP.NE.AND.EX P2, PT, RZ, UR9, PT, P2 ;  /* 0x00000009ff007c0c */ /* 0x000fe2000bf45320 */
[----:B------:R-:W-:Y:S01]  /*1c80*/  ULDC UR5, c[0x0][0x348] ;  /* 0x0000d20000057ab9 */ /* 0x000fe20000000800 */
[----:B------:R-:W-:-:S02]  /*1c90*/  LEA.HI R9, R0, R3, RZ, 0x10 ;  /* 0x0000000300097211 */ /* 0x000fc400078f80ff */
[----:B------:R-:W-:Y:S01]  /*1ca0*/  LOP3.LUT R184, R86, 0xffff, RZ, 0xc0, !PT ;  /* 0x0000ffff56b87812 */ /* 0x000fe200078ec0ff */
[----:B--2---:R-:W-:Y:S08]  /*1cb0*/  @P1 BRA `(.L_x_4455) ;  /* 0x0000000000241947 */ /* 0x004ff00003800000 */
        /* <DEDUP_REMOVED lines=9> */
.L_x_4455:
[----:B------:R-:W-:Y:S02]  /*1d50*/  IMAD.U32 R36, RZ, RZ, UR5 ;  /* 0x00000005ff247e24 */ /* 0x000fe4000f8e00ff */
[----:B------:R-:W-:Y:S01]  /*1d60*/  IMAD.U32 R25, RZ, RZ, UR4 ;  /* 0x00000004ff197e24 */ /* 0x000fe2000f8e00ff */
[----:B------:R-:W-:Y:S06]  /*1d70*/  @!P2 BRA `(.L_x_4456) ;  /* 0x000000000010a947 */ /* 0x000fec0003800000 */
[----:B------:R-:W-:-:S04]  /*1d80*/  IADD3 R4, P0, R28, UR8, RZ ;  /* 0x000000081c047c10 */ /* 0x000fc8000ff1e0ff */
[----:B------:R-:W-:-:S05]  /*1d90*/  IADD3.X R5, R27, UR9, RZ, P0, !PT ;  /* 0x000000091b057c10 */ /* 0x000fca00087fe4ff */
[----:B------:R0:W5:Y:S01]  /*1da0*/  LDG.E R25, desc[UR42][R4.64] ;  /* 0x0000002a04197981 */ /* 0x000162000c1e1900 */
[----:B------:R-:W-:Y:S05]  /*1db0*/  BRA `(.L_x_4457) ;  /* 0x0000000000107947 */ /* 0x000fea0003800000 */
.L_x_4456:
[----:B------:R-:W-:Y:S05]  /*1dc0*/  @!P0 BRA `(.L_x_4457) ;  /* 0x00000000000c8947 */ /* 0x000fea0003800000 */
[----:B------:R-:W2:Y:S04]  /*1dd0*/  LDG.E R0, desc[UR42][R4.64] ;  /* 0x0000002a04007981 */ /* 0x000ea8000c1e1900 */
[----:B------:R-:W2:Y:S02]  /*1de0*/  LDG.E R25, desc[UR42][R4.64+0x4] ;  /* 0x0000042a04197981 */ /* 0x000ea4000c1e1900 */
[----:B--2---:R-:W-:-:S07]  /*1df0*/  IMAD.IADD R25, R25, 0x1, -R0 ;  /* 0x0000000119197824 */ /* 0x004fce00078e0a00 */
.L_x_4457:
        /* <DEDUP_REMOVED lines=60> */
.L_x_4459:
[----:B------:R-:W-:Y:S05]  /*21c0*/  BSYNC B0 ;  /* 0x0000000000007941 */ /* 0x000fea0003800000 */
.L_x_4458:
        /* <DEDUP_REMOVED lines=36> */
.L_x_4462:
[----:B------:R-:W-:Y:S05]  /*2410*/  BSYNC B6 ;  /* 0x0000000000067941 */ /* 0x000fea0003800000 */
.L_x_4461:
        /* <DEDUP_REMOVED lines=20> */
.L_x_4464:
[----:B------:R-:W-:Y:S05]  /*2560*/  BSYNC B6 ;  /* 0x0000000000067941 */ /* 0x000fea0003800000 */
.L_x_4463:
        /* <DEDUP_REMOVED lines=18> */
[----:B------:R-:W-:Y:S02]  /*2690*/  SHF.L.U64.HI R39, R40, 0x6, R41 ;  /* 0x0000000628277819 */ /* 0x000fe40000010229 */
[C---:B--2---:R-:W-:Y:S01]  /*26a0*/  ISETP.GE.AND P0, PT, R18.reuse, R45, PT ;  /* 0x0000002d1200720c */ /* 0x044fe20003f06270 */
[----:B0-----:R-:W-:Y:S01]  /*26b0*/  VIADD R8, R3, 0xffffff80 ;  /* 0xffffff8003087836 */ /* 0x001fe20000000000 */
[----:B------:R-:W-:Y:S01]  /*26c0*/  ISETP.GE.AND P2, PT, R18, UR4, PT ;  /* 0x0000000412007c0c */ /* 0x000fe2000bf46270 */
[----:B------:R-:W-:Y:S01]  /*26d0*/  IMAD.WIDE.U32 R28, R189, R40, R18 ;  /* 0x00000028bd1c7225 */ /* 0x000fe200078e0012 */
[----:B----4-:R-:W0:Y:S01]  /*26e0*/  LDC.64 R4, c[0x0][0x408] ;  /* 0x00010200ff047b82 */ /* 0x010e220000000a00 */
[----:B------:R-:W-:-:S02]  /*26f0*/  SHF.R.U32.HI R42, RZ, 0x3, R38 ;  /* 0x00000003ff2a7819 */ /* 0x000fc40000011626 */
[----:B------:R-:W-:Y:S02]  /*2700*/  SHF.R.S32.HI R3, RZ, 0x1f, R8 ;  /* 0x0000001fff037819 */ /* 0x000fe40000011408 */
[----:B------:R-:W-:Y:S02]  /*2710*/  ISETP.GE.AND P1, PT, R22, UR4, PT ;  /* 0x0000000416007c0c */ /* 0x000fe4000bf26270 */
[----:B------:R-:W-:Y:S01]  /*2720*/  LEA.HI R9, R3, R8, RZ, 0x2 ;  /* 0x0000000803097211 */ /* 0x000fe200078f10ff */
[----:B------:R-:W-:Y:S01]  /*2730*/  IMAD.IADD R3, R24, 0x1, R25 ;  /* 0x0000000118037824 */ /* 0x000fe200078e0219 */
[----:B------:R-:W-:Y:S02]  /*2740*/  LOP3.LUT R16, R16, 0xfffffffd, RZ, 0xc0, !PT ;  /* 0xfffffffd10107812 */ /* 0x000fe400078ec0ff */
[----:B------:R-:W-:Y:S01]  /*2750*/  LOP3.LUT R11, R9, 0xfffffffc, RZ, 0xc0, !PT ;  /* 0xfffffffc090b7812 */ /* 0x000fe200078ec0ff */
[----:B------:R-:W-:Y:S01]  /*2760*/  IMAD R9, R189, R41, R6 ;  /* 0x00000029bd097224 */ /* 0x000fe200078e0206 */
[----:B------:R-:W-:-:S03]  /*2770*/  @P2 LOP3.LUT R16, R16, 0x2, RZ, 0xfc, !PT ;  /* 0x0000000210102812 */ /* 0x000fc600078efcff */
[----:B------:R-:W-:Y:S01]  /*2780*/  IMAD.IADD R21, R21, 0x1, R9 ;  /* 0x0000000115157824 */ /* 0x000fe200078e0209 */
[----:B---3--:R-:W-:Y:S01]  /*2790*/  SHF.R.U32.HI R12, RZ, 0x7, R12 ;  /* 0x00000007ff0c7819 */ /* 0x008fe2000001160c */
[----:B------:R-:W-:Y:S01]  /*27a0*/  IMAD.IADD R29, R9, 0x1, R29 ;  /* 0x00000001091d7824 */ /* 0x000fe200078e021d */
[----:B-----5:R-:W-:Y:S01]  /*27b0*/  SHF.R.S32.HI R9, RZ, 0x1f, R86 ;  /* 0x0000001fff097819 */ /* 0x020fe20000011456 */
[----:B------:R-:W-:Y:S01]  /*27c0*/  IMAD.IADD R10, R8, 0x1, -R11 ;  /* 0x00000001080a7824 */ /* 0x000fe200078e0a0b */
[----:B------:R-:W-:Y:S01]  /*27d0*/  LOP3.LUT R16, R16, 0xfffffffe, RZ, 0xc0, !PT ;  /* 0xfffffffe10107812 */ /* 0x000fe200078ec0ff */
[----:B------:R-:W-:-:S03]  /*27e0*/  IMAD.WIDE.U32 R20, R86, R40, R20 ;  /* 0x0000002856147225 */ /* 0x000fc600078e0014 */
[----:B------:R-:W-:Y:S01]  /*27f0*/  @P1 LOP3.LUT R16, R16, 0x1, RZ, 0xfc, !PT ;  /* 0x0000000110101812 */ /* 0x000fe200078efcff */
[----:B0-----:R-:W-:Y:S01]  /*2800*/  IMAD R6, R7, R4, RZ ;  /* 0x0000000407067224 */ /* 0x001fe200078e02ff */
[----:B------:R-:W-:Y:S01]  /*2810*/  SEL R7, R45, RZ, P0 ;  /* 0x000000ff2d077207 */ /* 0x000fe20000000000 */
[C---:B------:R-:W-:Y:S02]  /*2820*/  IMAD R8, R9.reuse, R40, RZ ;  /* 0x0000002809087224 */ /* 0x040fe400078e02ff */
[-C--:B------:R-:W-:Y:S02]  /*2830*/  IMAD R9, R9, R4.reuse, RZ ;  /* 0x0000000409097224 */ /* 0x080fe400078e02ff */
[----:B------:R-:W-:Y:S02]  /*2840*/  IMAD.IADD R7, R18, 0x1, R7 ;  /* 0x0000000112077824 */ /* 0x000fe400078e0207 */
[----:B------:R-:W-:Y:S01]  /*2850*/  IMAD R49, R86, R41, R8 ;  /* 0x0000002956317224 */ /* 0x000fe200078e0208 */
[----:B------:R-:W-:Y:S01]  /*2860*/  SHF.L.U64.HI R41, R4, 0x6, R5 ;  /* 0x0000000604297819 */ /* 0x000fe20000010205 */
[CC--:B------:R-:W-:Y:S01]  /*2870*/  IMAD R11, R189.reuse, R5.reuse, R6 ;  /* 0x00000005bd0b7224 */ /* 0x0c0fe200078e0206 */
[----:B------:R-:W-:Y:S01]  /*2880*/  SHF.R.S32.HI R6, RZ, 0x1f, R7 ;  /* 0x0000001fff067819 */ /* 0x000fe20000011407 */
[----:B------:R-:W-:Y:S01]  /*2890*/  IMAD R9, R86, R5, R9 ;  /* 0x0000000556097224 */ /* 0x000fe200078e0209 */
[----:B------:R-:W-:Y:S01]  /*28a0*/  LOP3.LUT R5, R38, 0x18, R18, 0xf8, !PT ;  /* 0x0000001826057812 */ /* 0x000fe200078ef812 */
[----:B------:R-:W-:Y:S01]  /*28b0*/  IMAD.WIDE.U32 R30, R189, R4, R186 ;  /* 0x00000004bd1e7225 */ /* 0x000fe200078e00ba */
[----:B------:R-:W-:-:S02]  /*28c0*/  LEA.HI R37, R6, R7, RZ, 0x3 ;  /* 0x0000000706257211 */ /* 0x000fc400078f18ff */
[----:B------:R-:W-:Y:S01]  /*28d0*/  LOP3.LUT R5, R5, R42, RZ, 0x3c, !PT ;  /* 0x0000002a05057212 */ /* 0x000fe200078e3cff */
[----:B------:R-:W-:Y:S01]  /*28e0*/  IMAD.WIDE.U32 R32, R189, R4, R18 ;  /* 0x00000004bd207225 */ /* 0x000fe200078e0012 */
[----:B------:R-:W-:-:S03]  /*28f0*/  LOP3.LUT R51, R37, 0xfffffff8, RZ, 0xc0, !PT ;  /* 0xfffffff825337812 */ /* 0x000fc600078ec0ff */
[----:B------:R-:W-:Y:S01]  /*2900*/  IMAD R46, R224, 0x200, R5 ;  /* 0x00000200e02e7824 */ /* 0x000fe200078e0205 */
[----:B------:R-:W-:Y:S01]  /*2910*/  LOP3.LUT R5, R38, 0x38, R37, 0xf8, !PT ;  /* 0x0000003826057812 */ /* 0x000fe200078ef825 */
[----:B------:R-:W-:Y:S01]  /*2920*/  IMAD.IADD R31, R31, 0x1, R11 ;  /* 0x000000011f1f7824 */ /* 0x000fe200078e020b */
[----:B------:R-:W-:Y:S01]  /*2930*/  SHF.R.S32.HI R54, RZ, 0x1f, R51 ;  /* 0x0000001fff367819 */ /* 0x000fe20000011433 */
[----:B------:R-:W-:Y:S01]  /*2940*/  IMAD.IADD R33, R11, 0x1, R33 ;  /* 0x000000010b217824 */ /* 0x000fe200078e0221 */
[----:B------:R-:W-:Y:S01]  /*2950*/  LOP3.LUT R5, R5, R42, RZ, 0x3c, !PT ;  /* 0x0000002a05057212 */ /* 0x000fe200078e3cff */
[----:B------:R-:W-:-:S04]  /*2960*/  IMAD.WIDE.U32 R28, R86, R40, R28 ;  /* 0x00000028561c7225 */ /* 0x000fc800078e001c */
[----:B------:R-:W-:-:S04]  /*2970*/  IMAD.WIDE.U32 R30, R86, R4, R30 ;  /* 0x00000004561e7225 */ /* 0x000fc800078e001e */
[----:B------:R-:W-:-:S04]  /*2980*/  IMAD.WIDE.U32 R32, R86, R4, R32 ;  /* 0x0000000456207225 */ /* 0x000fc800078e0020 */
[----:B------:R-:W-:Y:S02]  /*2990*/  IMAD.IADD R48, R21, 0x1, R49 ;  /* 0x0000000115307824 */ /* 0x000fe400078e0231 */
[----:B------:R-:W-:Y:S02]  /*29a0*/  IMAD.SHL.U32 R40, R40, 0x40, RZ ;  /* 0x0000004028287824 */ /* 0x000fe400078e00ff */
[----:B------:R-:W-:Y:S02]  /*29b0*/  IMAD.SHL.U32 R43, R4, 0x40, RZ ;  /* 0x00000040042b7824 */ /* 0x000fe400078e00ff */
[----:B------:R-:W-:Y:S02]  /*29c0*/  VIADD R44, R12, 0x8 ;  /* 0x000000080c2c7836 */ /* 0x000fe40000000000 */
[----:B------:R-:W-:Y:S02]  /*29d0*/  IMAD.SHL.U32 R45, R45, 0x2, RZ ;  /* 0x000000022d2d7824 */ /* 0x000fe400078e00ff */
[----:B------:R-:W-:-:S02]  /*29e0*/  IMAD R47, R10, 0x40, R189 ;  /* 0x000000400a2f7824 */ /* 0x000fc400078e02bd */
[----:B------:R-:W-:Y:S02]  /*29f0*/  IMAD.IADD R49, R49, 0x1, R29 ;  /* 0x0000000131317824 */ /* 0x000fe400078e021d */
[----:B------:R-:W-:Y:S02]  /*2a00*/  IMAD.IADD R50, R31, 0x1, R9 ;  /* 0x000000011f327824 */ /* 0x000fe400078e0209 */
[----:B------:R-:W-:Y:S02]  /*2a10*/  IMAD.IADD R52, R9, 0x1, R33 ;  /* 0x0000000109347824 */ /* 0x000fe400078e0221 */
[----:B------:R-:W-:Y:S01]  /*2a20*/  IMAD R55, R224, 0x200, R5 ;  /* 0x00000200e0377824 */ /* 0x000fe200078e0205 */
[----:B------:R-:W-:-:S07]  /*2a30*/  SHF.R.S32.HI R53, RZ, 0x1f, R0 ;  /* 0x0000001fff357819 */ /* 0x000fce0000011400 */
.L_x_4497:
        /* <DEDUP_REMOVED lines=24> */
[----:B------:R-:W-:Y:S02]  /*2bc0*/  IMAD.MOV R7, RZ, RZ, -R8 ;  /* 0x000000ffff077224 */ /* 0x000fe400078e0a08 */
[----:B------:R-:W-:Y:S01]  /*2bd0*/  IMAD.SHL.U32 R64, R23, 0x1000, RZ ;  /* 0x0000100017407824 */ /* 0x000fe200078e00ff */
[----:B------:R-:W-:Y:S05]  /*2be0*/  YIELD ;  /* 0x0000000000007946 */ /* 0x000fea0003800000 */
[----:B------:R-:W-:Y:S01]  /*2bf0*/  IMAD R60, R60, R7, R12 ;  /* 0x000000073c3c7224 */ /* 0x000fe200078e020c */
[----:B------:R-:W-:Y:S01]  /*2c00*/  BSSY B0, `(.L_x_4465) ;  /* 0x00001b4000007945 */ /* 0x000fe20003800000 */
[----:B------:R-:W-:Y:S01]  /*2c10*/  IMAD.IADD R7, R46, 0x1, R64 ;  /* 0x000000012e077824 */ /* 0x000fe200078e0240 */
[----:B------:R0:W5:Y:S01]  /*2c20*/  @!P1 LDG.E R59, desc[UR42][R4.64] ;  /* 0x0000002a043b9981 */ /* 0x000162000c1e1900 */
[----:B------:R-:W-:Y:S01]  /*2c30*/  ISETP.GT.AND P1, PT, R11, R35, PT ;  /* 0x000000230b00720c */ /* 0x000fe20003f24270 */
[----:B------:R-:W-:-:S02]  /*2c40*/  IMAD.MOV.U32 R34, RZ, RZ, R11 ;  /* 0x000000ffff227224 */ /* 0x000fc400078e000b */
[----:B------:R-:W-:Y:S01]  /*2c50*/  IMAD R10, R7, 0x2, R2 ;  /* 0x00000002070a7824 */ /* 0x000fe200078e0202 */
[----:B------:R-:W-:Y:S09]  /*2c60*/  @!P2 BRA `(.L_x_4466) ;  /* 0x0000001400e0a947 */ /* 0x000ff20003800000 */
        /* <DEDUP_REMOVED lines=35> */
[----:B------:R-:W-:Y:S01]  /*2ea0*/  IMAD R6, R41, R34, RZ ;  /* 0x0000002229067224 */ /* 0x000fe200078e02ff */
[----:B------:R-:W-:Y:S01]  /*2eb0*/  IADD3 R8, P3, R20, R4, RZ ;  /* 0x0000000414087210 */ /* 0x000fe20007f7e0ff */
[----:B------:R-:W-:Y:S01]  /*2ec0*/  IMAD.MOV.U32 R4, RZ, RZ, R30 ;  /* 0x000000ffff047224 */ /* 0x000fe200078e001e */
[----:B------:R-:W-:Y:S01]  /*2ed0*/  ULDC.64 UR6, c[0x0][0x400] ;  /* 0x0001000000067ab9 */ /* 0x000fe20000000a00 */
[----:B------:R-:W-:Y:S01]  /*2ee0*/  IMAD.MOV.U32 R5, RZ, RZ, R50 ;  /* 0x000000ffff057224 */ /* 0x000fe200078e0032 */
[----:B------:R-:W-:Y:S01]  /*2ef0*/  ULDC.64 UR4, c[0x0][0x3e8] ;  /* 0x0000fa0000047ab9 */ /* 0x000fe20000000a00 */
[-C--:B------:R-:W-:Y:S02]  /*2f00*/  IMAD R11, R12, R43.reuse, R6 ;  /* 0x0000002b0c0b7224 */ /* 0x080fe400078e0206 */
        /* <DEDUP_REMOVED lines=15> */
.L_x_4469:
[----:B------:R-:W-:Y:S05]  /*3000*/  BSYNC B1 ;  /* 0x0000000000017941 */ /* 0x000fea0003800000 */
.L_x_4468:
        /* <DEDUP_REMOVED lines=16> */
.L_x_4470:
[----:B------:R-:W-:Y:S01]  /*3110*/  IMAD R58, R23, 0x8, R2 ;  /* 0x00000008173a7824 */ /* 0x000fe200078e0202 */
[----:B------:R-:W-:Y:S01]  /*3120*/  SHF.L.U32 R65, R188, 0x1f, RZ ;  /* 0x0000001fbc417819 */ /* 0x000fe200000006ff */
[----:B------:R-:W-:Y:S03]  /*3130*/  BSSY B1, `(.L_x_4471) ;  /* 0x0000003000017945 */ /* 0x000fe60003800000 */
[----:B------:R-:W0:Y:S02]  /*3140*/  SYNCS.PHASECHK.TRANS64.TRYWAIT P4, [R58+URZ+0x38890], R65 ;  /* 0x038890413a0075a7 */ /* 0x000e24000808017f */
[----:B0-----:R-:W-:Y:S05]  /*3150*/  @!P4 BRA `(.L_x_4472) ;  /* 0x000001b80060c947 */ /* 0x001fea0003800000 */
.L_x_4719:
[----:B------:R-:W-:Y:S05]  /*3160*/  BSYNC B1 ;  /* 0x0000000000017941 */ /* 0x000fea0003800000 */
.L_x_4471:
[----:B------:R-:W-:-:S03]  /*3170*/  UMOV UR4, 0xffffffff ;  /* 0xffffffff00047882 */ /* 0x000fc60000000000 */
[----:B------:R-:W-:Y:S05]  /*3180*/  BRA.DIV UR4, `(.L_x_4473) ;  /* 0x000001ba04687947 */ /* 0x000fea000b800000 */
[----:B------:R1:W2:Y:S04]  /*3190*/  SHFL.IDX PT, R69, R13, RZ, 0x1c1f ;  /* 0x001c1fff0d457589 */ /* 0x0002a800000e0000 */
[----:B------:R1:W3:Y:S02]  /*31a0*/  SHFL.IDX PT, R14, R67, RZ, 0x1c1f ;  /* 0x001c1fff430e7589 */ /* 0x0002e400000e0000 */
.L_x_4723:
[----:B------:R-:W-:Y:S05]  /*31b0*/  @P2 BRA `(.L_x_4474) ;  /* 0x0000001400602947 */ /* 0x000fea0003800000 */
[----:B------:R-:W-:Y:S01]  /*31c0*/  LOP3.LUT P4, RZ, R16, 0x2, RZ, 0xc0, !PT ;  /* 0x0000000210ff7812 */ /* 0x000fe2000788c0ff */
[----:B------:R-:W-:-:S12]  /*31d0*/  BSSY B1, `(.L_x_4475) ;  /* 0x0000034000017945 */ /* 0x000fd80003800000 */
[----:B------:R-:W-:Y:S05]  /*31e0*/  @P4 BRA `(.L_x_4476) ;  /* 0x0000000000c84947 */ /* 0x000fea0003800000 */
[----:B------:R4:W0:Y:S01]  /*31f0*/  LDS.128 R4, [R10+0x22400] ;  /* 0x022400000a047984 */ /* 0x0008220000000c00 */
[----:B------:R-:W-:Y:S01]  /*3200*/  ISETP.GE.AND P2, PT, R186, R66, PT ;  /* 0x00000042ba00720c */ /* 0x000fe20003f46270 */
[----:B------:R-:W-:-:S12]  /*3210*/  BSSY B2, `(.L_x_4477) ;  /* 0x000002c000027945 */ /* 0x000fd80003800000 */
[----:B----4-:R-:W-:Y:S05]  /*3220*/  @P2 BRA `(.L_x_4478) ;  /* 0x0000000000a82947 */ /* 0x010fea0003800000 */
[----:B------:R-:W-:Y:S01]  /*3230*/  SHF.R.U64 R12, R56, 0x10, R57 ;  /* 0x00000010380c7819 */ /* 0x000fe20000001239 */
[--C-:B0-----:R-:W-:Y:S01]  /*3240*/  HADD2.F32 R10, -RZ, R5.reuse.H1_H1 ;  /* 0x30000005ff0a7230 */ /* 0x101fe20000004100 */
[----:B------:R-:W-:Y:S01]  /*3250*/  SHF.R.U64 R11, R26, 0x10, R27 ;  /* 0x000000101a0b7819 */ /* 0x000fe2000000121b */
[----:B------:R-:W-:Y:S02]  /*3260*/  HADD2.F32 R5, -RZ, R5.H0_H0 ;  /* 0x20000005ff057230 */ /* 0x000fe40000004100 */
[----:B------:R-:W-:Y:S02]  /*3270*/  HADD2.F32 R12, -RZ, R12.H0_H0 ;  /* 0x2000000cff0c7230 */ /* 0x000fe40000004100 */
[----:B------:R-:W-:-:S03]  /*3280*/  HADD2.F32 R11, -RZ, R11.H0_H0 ;  /* 0x2000000bff0b7230 */ /* 0x000fc60000004100 */
[CC--:B-1----:R-:W-:Y:S01]  /*3290*/  FMUL.FTZ R13, R5.reuse, R12.reuse ;  /* 0x0000000c050d7220 */ /* 0x0c2fe20000410000 */
[C---:B------:R-:W-:Y:S01]  /*32a0*/  FMUL.FTZ R26, R10.reuse, R12 ;  /* 0x0000000c0a1a7220 */ /* 0x040fe20000410000 */
[----:B------:R-:W-:Y:S02]  /*32b0*/  HADD2.F32 R12, -RZ, R7.H1_H1 ;  /* 0x30000007ff0c7230 */ /* 0x000fe40000004100 */
[-C--:B------:R-:W-:Y:S01]  /*32c0*/  FFMA.FTZ R10, R10, R11.reuse, R13 ;  /* 0x0000000b0a0a7223 */ /* 0x080fe2000001000d */
[----:B------:R-:W-:Y:S01]  /*32d0*/  SHF.R.U32.HI R13, RZ, 0x10, R57 ;  /* 0x00000010ff0d7819 */ /* 0x000fe20000011639 */
[----:B------:R-:W-:Y:S01]  /*32e0*/  FFMA.FTZ R5, R5, R11, -R26 ;  /* 0x0000000b05057223 */ /* 0x000fe2000001081a */
[----:B------:R-:W-:Y:S01]  /*32f0*/  SHF.R.U32.HI R26, RZ, 0x10, R27 ;  /* 0x00000010ff1a7819 */ /* 0x000fe2000001161b */
[----:B------:R-:W-:Y:S02]  /*3300*/  IMAD.MOV.U32 R11, RZ, RZ, R4 ;  /* 0x000000ffff0b7224 */ /* 0x000fe400078e0004 */
[----:B------:R-:W-:Y:S01]  /*3310*/  HADD2.F32 R13, -RZ, R13.H0_H0 ;  /* 0x2000000dff0d7230 */ /* 0x000fe20000004100 */
[----:B------:R-:W-:Y:S01]  /*3320*/  F2FP.F16.F32.PACK_AB R5, R10, R5 ;  /* 0x000000050a05723e */ /* 0x000fe200000000ff */
[----:B------:R-:W-:-:S02]  /*3330*/  HADD2.F32 R4, -RZ, R7.H0_H0 ;  /* 0x20000007ff047230 */ /* 0x000fc40000004100 */
[----:B------:R-:W-:Y:S02]  /*3340*/  HADD2.F32 R7, -RZ, R26.H0_H0 ;  /* 0x2000001aff077230 */ /* 0x000fe40000004100 */
[-C--:B------:R-:W-:Y:S01]  /*3350*/  FMUL.FTZ R15, R12, R13.reuse ;  /* 0x0000000d0c0f7220 */ /* 0x080fe20000410000 */
[----:B------:R-:W-:-:S03]  /*3360*/  FMUL.FTZ R13, R4, R13 ;  /* 0x0000000d040d7220 */ /* 0x000fc60000410000 */
[-C--:B------:R-:W-:Y:S01]  /*3370*/  FFMA.FTZ R4, R4, R7.reuse, -R15 ;  /* 0x0000000704047223 */ /* 0x080fe2000001080f */
[----:B------:R-:W-:Y:S02]  /*3380*/  HADD2.F32 R15, -RZ, R72.H0_H0 ;  /* 0x20000048ff0f7230 */ /* 0x000fe40000004100 */
[----:B------:R-:W-:Y:S01]  /*3390*/  FFMA.FTZ R7, R12, R7, R13 ;  /* 0x000000070c077223 */ /* 0x000fe2000001000d */
[----:B------:R-:W-:Y:S02]  /*33a0*/  IMAD.MOV.U32 R12, RZ, RZ, R6 ;  /* 0x000000ffff0c7224 */ /* 0x000fe400078e0006 */
[--C-:B------:R-:W-:Y:S02]  /*33b0*/  HADD2.F32 R6, -RZ, R11.reuse.H1_H1 ;  /* 0x3000000bff067230 */ /* 0x100fe40000004100 */
[----:B------:R-:W-:Y:S01]  /*33c0*/  HADD2.F32 R11, -RZ, R11.H0_H0 ;  /* 0x2000000bff0b7230 */ /* 0x000fe20000004100 */
[----:B------:R-:W-:Y:S01]  /*33d0*/  F2FP.F16.F32.PACK_AB R7, R7, R4 ;  /* 0x000000040707723e */ /* 0x000fe200000000ff */
[----:B------:R-:W-:-:S02]  /*33e0*/  HADD2.F32 R13, -RZ, R70.H0_H0 ;  /* 0x20000046ff0d7230 */ /* 0x000fc40000004100 */
[-C--:B------:R-:W-:Y:S01]  /*33f0*/  FMUL.FTZ R26, R6, R15.reuse ;  /* 0x0000000f061a7220 */ /* 0x080fe20000410000 */
[----:B------:R-:W-:-:S03]  /*3400*/  FMUL.FTZ R15, R11, R15 ;  /* 0x0000000f0b0f7220 */ /* 0x000fc60000410000 */
[-C--:B------:R-:W-:Y:S01]  /*3410*/  FFMA.FTZ R26, R11, R13.reuse, -R26 ;  /* 0x0000000d0b1a7223 */ /* 0x080fe2000001081a */
[----:B------:R-:W-:Y:S02]  /*3420*/  HADD2.F32 R11, -RZ, R70.H1_H1 ;  /* 0x30000046ff0b7230 */ /* 0x000fe40000004100 */
[----:B------:R-:W-:Y:S01]  /*3430*/  FFMA.FTZ R15, R6, R13, R15 ;  /* 0x0000000d060f7223 */ /* 0x000fe2000001000f */
[----:B------:R-:W-:Y:S02]  /*3440*/  HADD2.F32 R13, -RZ, R72.H1_H1 ;  /* 0x30000048ff0d7230 */ /* 0x000fe40000004100 */
[--C-:B------:R-:W-:Y:S02]  /*3450*/  HADD2.F32 R6, -RZ, R12.reuse.H1_H1 ;  /* 0x3000000cff067230 */ /* 0x100fe40000004100 */
[----:B------:R-:W-:Y:S01]  /*3460*/  HADD2.F32 R12, -RZ, R12.H0_H0 ;  /* 0x2000000cff0c7230 */ /* 0x000fe20000004100 */
[----:B------:R-:W-:Y:S02]  /*3470*/  F2FP.F16.F32.PACK_AB R4, R15, R26 ;  /* 0x0000001a0f04723e */ /* 0x000fe400000000ff */
[----:B------:R-:W-:-:S02]  /*3480*/  FMUL.FTZ R27, R6, R13 ;  /* 0x0000000d061b7220 */ /* 0x000fc40000410000 */
[C---:B------:R-:W-:Y:S02]  /*3490*/  FMUL.FTZ R13, R12.reuse, R13 ;  /* 0x0000000d0c0d7220 */ /* 0x040fe40000410000 */
[-C--:B------:R-:W-:Y:S02]  /*34a0*/  FFMA.FTZ R27, R12, R11.reuse, -R27 ;  /* 0x0000000b0c1b7223 */ /* 0x080fe4000001081b */
[----:B------:R-:W-:-:S05]  /*34b0*/  FFMA.FTZ R6, R6, R11, R13 ;  /* 0x0000000b06067223 */ /* 0x000fca000001000d */
[----:B------:R-:W-:-:S07]  /*34c0*/  F2FP.F16.F32.PACK_AB R6, R6, R27 ;  /* 0x0000001b0606723e */ /* 0x000fce00000000ff */
.L_x_4478:
[----:B------:R-:W-:Y:S05]  /*34d0*/  BSYNC B2 ;  /* 0x0000000000027941 */ /* 0x000fea0003800000 */
.L_x_4477:
[----:B---3--:R-:W-:-:S04]  /*34e0*/  LEA R10, P2, R18, R14, 0x1 ;  /* 0x0000000e120a7211 */ /* 0x008fc800078408ff */
[----:B--2---:R-:W-:-:S05]  /*34f0*/  LEA.HI.X R11, R18, R69, R19, 0x1, P2 ;  /* 0x00000045120b7211 */ /* 0x004fca00010f0c13 */
[----:B0-----:R4:W-:Y:S04]  /*3500*/  ST.E.128 desc[UR42][R10.64], R4 ;  /* 0x000000040a007985 */ /* 0x0019e8000c101d2a */
.L_x_4476:
[----:B------:R-:W-:Y:S05]  /*3510*/  BSYNC B1 ;  /* 0x0000000000017941 */ /* 0x000fea0003800000 */
.L_x_4475:
        /* <DEDUP_REMOVED lines=13> */
[----:B------:R-:W-:Y:S01]  /*35f0*/  SHF.R.U64 R12, R8, 0x10, R9 ;  /* 0x00000010080c7819 */ /* 0x000fe20000001209 */
[----:B--2---:R-:W-:Y:S01]  /*3600*/  IMAD.MOV.U32 R8, RZ, RZ, R7 ;  /* 0x000000ffff087224 */ /* 0x004fe200078e0007 */
[--C-:B------:R-:W-:Y:S01]  /*3610*/  SHF.R.U64 R14, R24, 0x10, R25.reuse ;  /* 0x00000010180e7819 */ /* 0x100fe20000001219 */
[--C-:B------:R-:W-:Y:S01]  /*3620*/  HADD2.F32 R7, -RZ, R5.reuse.H1_H1 ;  /* 0x30000005ff077230 */ /* 0x100fe20000004100 */
[----:B------:R-:W-:Y:S01]  /*3630*/  SHF.R.U32.HI R15, RZ, 0x10, R25 ;  /* 0x00000010ff0f7819 */ /* 0x000fe20000011619 */
[----:B------:R-:W-:Y:S01]  /*3640*/  HADD2.F32 R5, -RZ, R5.H0_H0 ;  /* 0x20000005ff057230 */ /* 0x000fe20000004100 */
[----:B-1----:R-:W-:Y:S01]  /*3650*/  SHF.R.U32.HI R13, RZ, 0x10, R9 ;  /* 0x00000010ff0d7819 */ /* 0x002fe20000011609 */
[----:B------:R-:W-:Y:S02]  /*3660*/  HADD2.F32 R14, -RZ, R14.H0_H0 ;  /* 0x2000000eff0e7230 */ /* 0x000fe40000004100 */
[----:B------:R-:W-:Y:S02]  /*3670*/  HADD2.F32 R15, -RZ, R15.H0_H0 ;  /* 0x2000000fff0f7230 */ /* 0x000fe40000004100 */
[----:B------:R-:W-:-:S02]  /*3680*/  HADD2.F32 R9, -RZ, R8.H1_H1 ;  /* 0x30000008ff097230 */ /* 0x000fc40000004100 */
[-C--:B------:R-:W-:Y:S01]  /*3690*/  FMUL.FTZ R24, R7, R14.reuse ;  /* 0x0000000e07187220 */ /* 0x080fe20000410000 */
[----:B------:R-:W-:Y:S02]  /*36a0*/  HADD2.F32 R12, -RZ, R12.H0_H0 ;  /* 0x2000000cff0c7230 */ /* 0x000fe40000004100 */
[----:B------:R-:W-:Y:S01]  /*36b0*/  FMUL.FTZ R14, R5, R14 ;  /* 0x0000000e050e7220 */ /* 0x000fe20000410000 */
[----:B------:R-:W-:Y:S02]  /*36c0*/  HADD2.F32 R8, -RZ, R8.H0_H0 ;  /* 0x20000008ff087230 */ /* 0x000fe40000004100 */
[-C--:B------:R-:W-:Y:S01]  /*36d0*/  FMUL.FTZ R25, R9, R15.reuse ;  /* 0x0000000f09197220 */ /* 0x080fe20000410000 */
[----:B------:R-:W-:Y:S02]  /*36e0*/  HADD2.F32 R13, -RZ, R13.H0_H0 ;  /* 0x2000000dff0d7230 */ /* 0x000fe40000004100 */
        /* <DEDUP_REMOVED lines=10> */
[----:B------:R-:W-:Y:S02]  /*3790*/  HADD2.F32 R4, -RZ, R4.H0_H0 ;  /* 0x20000004ff047230 */ /* 0x000fe40000004100 */
[----:B------:R-:W-:Y:S01]  /*37a0*/  FMUL.FTZ R25, R7, R12 ;  /* 0x0000000c07197220 */ /* 0x000fe20000410000 */
        /* <DEDUP_REMOVED lines=12> */
[----:B------:R-:W-:-:S07]  /*3870*/  F2FP.F16.F32.PACK_AB R6, R8, R27 ;  /* 0x0000001b0806723e */ /* 0x000fce00000000ff */
.L_x_4480:
[----:B------:R-:W-:Y:S05]  /*3880*/  BSYNC B1 ;  /* 0x0000000000017941 */ /* 0x000fea0003800000 */
.L_x_4479:
[----:B--2---:R2:W-:Y:S01]  /*3890*/  ST.E.128 desc[UR42][R10.64], R4 ;  /* 0x000000040a007985 */ /* 0x0045e2000c101d2a */
[----:B------:R-:W-:Y:S05]  /*38a0*/  BRA `(.L_x_4474) ;  /* 0x0000000c00a47947 */ /* 0x000fea0003800000 */
.L_x_4467:
[----:B------:R-:W-:-:S05]  /*38b0*/  IMAD R63, R11, -0x40, R36 ;  /* 0xffffffc00b3f7824 */ /* 0x000fca00078e0224 */
[----:B------:R-:W-:-:S04]  /*38c0*/  VIMNMX R63, R63, 0x40, PT ;  /* 0x000000403f3f7848 */ /* 0x000fc80003fe0100 */
[----:B------:R-:W-:-:S04]  /*38d0*/  ISETP.GE.AND P2, PT, R189, R63, PT ;  /* 0x0000003fbd00720c */ /* 0x000fc80003f46270 */
[----:B------:R-:W-:-:S13]  /*38e0*/  ISETP.GE.OR P3, PT, R18, R66, P2 ;  /* 0x000000421200720c */ /* 0x000fda0001766670 */
[----:B------:R-:W0:Y:S01]  /*38f0*/  @!P3 LDC.64 R10, c[0x0][0x3e8] ;  /* 0x0000fa00ff0abb82 */ /* 0x000e220000000a00 */
[----:B------:R-:W-:-:S05]  /*3900*/  @!P3 IADD3 R4, P4, R28, R4, RZ ;  /* 0x000000041c04b210 */ /* 0x000fca0007f9e0ff */
[----:B------:R-:W-:Y:S02]  /*3910*/  @!P3 IMAD.X R5, R14, 0x1, R49, P4 ;  /* 0x000000010e05b824 */ /* 0x000fe400020e0631 */
[----:B------:R-:W1:Y:S01]  /*3920*/  @!P3 LDC.64 R8, c[0x0][0x400] ;  /* 0x00010000ff08bb82 */ /* 0x000e620000000a00 */
[----:B0-----:R-:W-:-:S04]  /*3930*/  @!P3 LEA R10, P4, R4, R10, 0x1 ;  /* 0x0000000a040ab211 */ /* 0x001fc800078808ff */
[----:B------:R-:W-:Y:S01]  /*3940*/  @!P3 LEA.HI.X R11, R4, R11, R5, 0x1, P4 ;  /* 0x0000000b040bb211 */ /* 0x000fe200020f0c05 */
[----:B------:R-:W-:Y:S02]  /*3950*/  @!P3 IMAD R4, R41, R34, RZ ;  /* 0x000000222904b224 */ /* 0x000fe400078e02ff */
[----:B------:R-:W-:Y:S02]  /*3960*/  @!P3 IMAD.MOV.U32 R5, RZ, RZ, R52 ;  /* 0x000000ffff05b224 */ /* 0x000fe400078e0034 */
[----:B------:R-:W-:Y:S02]  /*3970*/  @!P3 IMAD R7, R12, R43, R4 ;  /* 0x0000002b0c07b224 */ /* 0x000fe400078e0204 */
[----:B------:R-:W-:-:S04]  /*3980*/  @!P3 IMAD.MOV.U32 R4, RZ, RZ, R32 ;  /* 0x000000ffff04b224 */ /* 0x000fc800078e0020 */
[----:B------:R-:W-:-:S04]  /*3990*/  @!P3 IMAD.WIDE.U32 R4, R34, R43, R4 ;  /* 0x0000002b2204b225 */ /* 0x000fc800078e0004 */
[----:B------:R-:W-:Y:S01]  /*39a0*/  @!P3 IMAD.IADD R5, R7, 0x1, R5 ;  /* 0x000000010705b824 */ /* 0x000fe200078e0205 */
[C---:B-1----:R-:W-:Y:S02]  /*39b0*/  @!P3 LEA R8, P4, R4.reuse, R8, 0x1 ;  /* 0x000000080408b211 */ /* 0x042fe400078808ff */
        /* <DEDUP_REMOVED lines=16> */
[----:B---3--:R-:W-:Y:S01]  /*3ac0*/  IMAD.MOV.U32 R8, RZ, RZ, R26 ;  /* 0x000000ffff087224 */ /* 0x008fe200078e001a */
[----:B------:R-:W-:Y:S01]  /*3ad0*/  PRMT R69, R14, 0x7610, R69 ;  /* 0x000076100e457816 */ /* 0x000fe20000000045 */
[----:B------:R-:W-:Y:S01]  /*3ae0*/  IMAD.MOV.U32 R9, RZ, RZ, R27 ;  /* 0x000000ffff097224 */ /* 0x000fe200078e001b */
[----:B------:R-:W-:Y:S01]  /*3af0*/  PRMT R78, R56, 0x7610, R78 ;  /* 0x00007610384e7816 */ /* 0x000fe2000000004e */
[----:B------:R-:W-:Y:S01]  /*3b00*/  IMAD.MOV.U32 R10, RZ, RZ, R24 ;  /* 0x000000ffff0a7224 */ /* 0x000fe200078e0018 */
[----:B------:R-:W-:Y:S01]  /*3b10*/  PRMT R77, R8, 0x7610, R77 ;  /* 0x00007610084d7816 */ /* 0x000fe2000000004d */
[----:B------:R-:W-:Y:S01]  /*3b20*/  IMAD.MOV.U32 R11, RZ, RZ, R25 ;  /* 0x000000ffff0b7224 */ /* 0x000fe200078e0019 */
[----:B------:R-:W-:-:S02]  /*3b30*/  PRMT R76, R9, 0x7610, R76 ;  /* 0x00007610094c7816 */ /* 0x000fc4000000004c */
[----:B------:R-:W-:Y:S02]  /*3b40*/  PRMT R75, R75, 0x5410, R10 ;  /* 0x000054104b4b7816 */ /* 0x000fe4000000000a */
[----:B------:R-:W-:Y:S01]  /*3b50*/  PRMT R71, R11, 0x7610, R71 ;  /* 0x000076100b477816 */ /* 0x000fe20000000047 */
[----:B------:R-:W-:Y:S06]  /*3b60*/  @!P3 BRA `(.L_x_4481) ;  /* 0x000000000004b947 */ /* 0x000fec0003800000 */
[----:B------:R-:W-:Y:S01]  /*3b70*/  BPT.TRAP 0x1 ;  /* 0x000000040000795c */ /* 0x000fe20000300000 */
.L_x_4481:
[----:B------:R-:W-:Y:S01]  /*3b80*/  IMAD R58, R23, 0x8, R2 ;  /* 0x00000008173a7824 */ /* 0x000fe200078e0202 */
[----:B------:R-:W-:Y:S01]  /*3b90*/  SHF.L.U32 R65, R188, 0x1f, RZ ;  /* 0x0000001fbc417819 */ /* 0x000fe200000006ff */
[----:B------:R-:W-:Y:S03]  /*3ba0*/  BSSY B1, `(.L_x_4482) ;  /* 0x0000003000017945 */ /* 0x000fe60003800000 */
[----:B------:R-:W0:Y:S02]  /*3bb0*/  SYNCS.PHASECHK.TRANS64.TRYWAIT P5, [R58+URZ+0x38890], R65 ;  /* 0x038890413a0075a7 */ /* 0x000e2400080a017f */
[----:B0-----:R-:W-:Y:S05]  /*3bc0*/  @!P5 BRA `(.L_x_4483) ;  /* 0x000001b0001cd947 */ /* 0x001fea0003800000 */
.L_x_4724:
[----:B------:R-:W-:Y:S05]  /*3bd0*/  BSYNC B1 ;  /* 0x0000000000017941 */ /* 0x000fea0003800000 */
.L_x_4482:
[----:B------:R-:W-:-:S03]  /*3be0*/  UMOV UR4, 0xffffffff ;  /* 0xffffffff00047882 */ /* 0x000fc60000000000 */
[----:B------:R-:W-:Y:S05]  /*3bf0*/  BRA.DIV UR4, `(.L_x_4484) ;  /* 0x000001b204247947 */ /* 0x000fea000b800000 */
[----:B------:R1:W2:Y:S04]  /*3c00*/  SHFL.IDX PT, R56, R13, RZ, 0x1c1f ;  /* 0x001c1fff0d387589 */ /* 0x0002a800000e0000 */
[----:B------:R-:W3:Y:S02]  /*3c10*/  SHFL.IDX PT, R67, R67, RZ, 0x1c1f ;  /* 0x001c1fff43437589 */ /* 0x000ee400000e0000 */
.L_x_4728:
        /* <DEDUP_REMOVED lines=33> */
[----:B------:R-:W-:Y:S02]  /*3e30*/  HADD2.F32 R76, -RZ, R76.H0_H0 ;  /* 0x2000004cff4c7230 */ /* 0x000fe40000004100 */
[----:B------:R-:W-:Y:S01]  /*3e40*/  FFMA.FTZ R64, R64, R69, R71 ;  /* 0x0000004540407223 */ /* 0x000fe20000010047 */
[----:B------:R-:W-:Y:S01]  /*3e50*/  HADD2.F32 R69, -RZ, R13.H1_H1 ;  /* 0x3000000dff457230 */ /* 0x000fe20000004100 */
[----:B------:R-:W-:Y:S01]  /*3e60*/  SHF.R.U32.HI R71, RZ, 0x10, R27 ;  /* 0x00000010ff477819 */ /* 0x000fe2000001161b */
[----:B------:R-:W-:Y:S01]  /*3e70*/  HADD2.F32 R13, -RZ, R9.H1_H1 ;  /* 0x30000009ff0d7230 */ /* 0x000fe20000004100 */
[----:B------:R-:W-:Y:S01]  /*3e80*/  SHF.R.U32.HI R73, RZ, 0x10, R7 ;  /* 0x00000010ff497819 */ /* 0x000fe20000011607 */
[----:B------:R-:W-:Y:S02]  /*3e90*/  HADD2.F32 R25, -RZ, R75.H0_H0 ;  /* 0x2000004bff197230 */ /* 0x000fe40000004100 */
[----:B------:R-:W-:Y:S01]  /*3ea0*/  FMUL.FTZ R74, R69, R72 ;  /* 0x00000048454a7220 */ /* 0x000fe20000410000 */
[----:B------:R-:W-:-:S02]  /*3eb0*/  HADD2.F32 R71, -RZ, R71.H0_H0 ;  /* 0x20000047ff477230 */ /* 0x000fc40000004100 */
[C---:B------:R-:W-:Y:S01]  /*3ec0*/  FMUL.FTZ R72, R13.reuse, R72 ;  /* 0x000000480d487220 */ /* 0x040fe20000410000 */
[----:B------:R-:W-:Y:S01]  /*3ed0*/  SHF.R.U64 R4, R4, 0x10, R5 ;  /* 0x0000001004047819 */ /* 0x000fe20000001205 */
[-C--:B------:R-:W-:Y:S01]  /*3ee0*/  FFMA.FTZ R13, R13, R70.reuse, -R74 ;  /* 0x000000460d0d7223 */ /* 0x080fe2000001084a */
[----:B------:R-:W-:Y:S02]  /*3ef0*/  HADD2.F32 R24, -RZ, R24.H0_H0 ;  /* 0x20000018ff187230 */ /* 0x000fe40000004100 */
[----:B------:R-:W-:Y:S01]  /*3f00*/  FFMA.FTZ R9, R69, R70, R72 ;  /* 0x0000004645097223 */ /* 0x000fe20000010048 */
[----:B------:R-:W-:Y:S01]  /*3f10*/  IMAD.MOV.U32 R70, RZ, RZ, R15 ;  /* 0x000000ffff467224 */ /* 0x000fe200078e000f */
[----:B------:R-:W-:Y:S01]  /*3f20*/  SHF.R.U64 R26, R26, 0x10, R27 ;  /* 0x000000101a1a7819 */ /* 0x000fe2000000121b */
[----:B------:R-:W-:Y:S01]  /*3f30*/  IMAD.MOV.U32 R69, RZ, RZ, R11 ;  /* 0x000000ffff457224 */ /* 0x000fe200078e000b */
[----:B------:R-:W-:Y:S01]  /*3f40*/  SHF.R.U64 R7, R6, 0x10, R7 ;  /* 0x0000001006077819 */ /* 0x000fe20000001207 */
[----:B------:R-:W-:Y:S01]  /*3f50*/  HADD2.F32 R72, -RZ, R78.H0_H0 ;  /* 0x2000004eff487230 */ /* 0x000fe20000004100 */
[----:B------:R-:W-:Y:S01]  /*3f60*/  F2FP.F16.F32.PACK_AB R13, R13, R68 ;  /* 0x000000440d0d723e */ /* 0x000fe200000000ff */
[----:B------:R-:W-:Y:S01]  /*3f70*/  HADD2.F32 R11, -RZ, R70.H0_H0 ;  /* 0x20000046ff0b7230 */ /* 0x000fe20000004100 */
[----:B------:R-:W-:Y:S01]  /*3f80*/  F2FP.F16.F32.PACK_AB R64, R9, R64 ;  /* 0x000000400940723e */ /* 0x000fe200000000ff */
[----:B------:R-:W-:-:S02]  /*3f90*/  HADD2.F32 R15, -RZ, R69.H0_H0 ;  /* 0x20000045ff0f7230 */ /* 0x000fc40000004100 */
[----:B------:R-:W-:Y:S02]  /*3fa0*/  HADD2.F32 R70, -RZ, R70.H1_H1 ;  /* 0x30000046ff467230 */ /* 0x000fe40000004100 */
[-C--:B------:R-:W-:Y:S01]  /*3fb0*/  FMUL.FTZ R74, R11, R76.reuse ;  /* 0x0000004c0b4a7220 */ /* 0x080fe20000410000 */
[----:B------:R-:W-:Y:S02]  /*3fc0*/  HADD2.F32 R4, -RZ, R4.H0_H0 ;  /* 0x20000004ff047230 */ /* 0x000fe40000004100 */
[C---:B------:R-:W-:Y:S01]  /*3fd0*/  FMUL.FTZ R76, R15.reuse, R76 ;  /* 0x0000004c0f4c7220 */ /* 0x040fe20000410000 */
[----:B------:R-:W-:Y:S02]  /*3fe0*/  HADD2.F32 R27, -RZ, R77.H1_H1 ;  /* 0x3000004dff1b7230 */ /* 0x000fe40000004100 */
[-C--:B------:R-:W-:Y:S01]  /*3ff0*/  FFMA.FTZ R15, R15, R72.reuse, -R74 ;  /* 0x000000480f0f7223 */ /* 0x080fe2000001084a */
[----:B------:R-:W-:Y:S02]  /*4000*/  HADD2.F32 R7, -RZ, R7.H0_H0 ;  /* 0x20000007ff077230 */ /* 0x000fe40000004100 */
[----:B------:R-:W-:Y:S01]  /*4010*/  FFMA.FTZ R11, R11, R72, R76 ;  /* 0x000000480b0b7223 */ /* 0x000fe2000001004c */
[----:B------:R-:W-:-:S02]  /*4020*/  HADD2.F32 R72, -RZ, R69.H1_H1 ;  /* 0x30000045ff487230 */ /* 0x000fc40000004100 */
[----:B------:R-:W-:Y:S02]  /*4030*/  HADD2.F32 R69, -RZ, R73.H0_H0 ;  /* 0x20000049ff457230 */ /* 0x000fe40000004100 */
[-C--:B------:R-:W-:Y:S01]  /*4040*/  FMUL.FTZ R73, R70, R71.reuse ;  /* 0x0000004746497220 */ /* 0x080fe20000410000 */
[----:B------:R-:W-:Y:S02]  /*4050*/  IMAD.MOV.U32 R9, RZ, RZ, R13 ;  /* 0x000000ffff097224 */ /* 0x000fe400078e000d */
[C---:B------:R-:W-:Y:S01]  /*4060*/  FMUL.FTZ R71, R72.reuse, R71 ;  /* 0x0000004748477220 */ /* 0x040fe20000410000 */
[----:B------:R-:W-:Y:S02]  /*4070*/  IMAD.MOV.U32 R13, RZ, RZ, R64 ;  /* 0x000000ffff0d7224 */ /* 0x000fe400078e0040 */
[-C--:B------:R-:W-:Y:S01]  /*4080*/  FFMA.FTZ R72, R72, R69.reuse, -R73 ;  /* 0x0000004548487223 */ /* 0x080fe20000010849 */
[----:B------:R-:W-:Y:S02]  /*4090*/  HADD2.F32 R73, -RZ, R75.H1_H1 ;  /* 0x3000004bff497230 */ /* 0x000fe40000004100 */
[----:B------:R-:W-:Y:S01]  /*40a0*/  FFMA.FTZ R70, R70, R69, R71 ;  /* 0x0000004546467223 */ /* 0x000fe20000010047 */
[----:B------:R-:W-:-:S02]  /*40b0*/  IMAD.MOV.U32 R69, RZ, RZ, R12 ;  /* 0x000000ffff457224 */ /* 0x000fc400078e000c */
[----:B------:R-:W-:Y:S01]  /*40c0*/  IMAD.MOV.U32 R71, RZ, RZ, R8 ;  /* 0x000000ffff477224 */ /* 0x000fe200078e0008 */
[----:B------:R-:W-:Y:S02]  /*40d0*/  F2FP.F16.F32.PACK_AB R15, R72, R15 ;  /* 0x0000000f480f723e */ /* 0x000fe400000000ff */
[----:B------:R-:W-:Y:S01]  /*40e0*/  HADD2.F32 R8, -RZ, R69.H0_H0 ;  /* 0x20000045ff087230 */ /* 0x000fe20000004100 */
[----:B------:R-:W-:Y:S01]  /*40f0*/  F2FP.F16.F32.PACK_AB R70, R70, R11 ;  /* 0x0000000b4646723e */ /* 0x000fe200000000ff */
[--C-:B------:R-:W-:Y:S02]  /*4100*/  HADD2.F32 R12, -RZ, R71.reuse.H0_H0 ;  /* 0x20000047ff0c7230 */ /* 0x100fe40000004100 */
[----:B------:R-:W-:Y:S02]  /*4110*/  HADD2.F32 R5, -RZ, R71.H1_H1 ;  /* 0x30000047ff057230 */ /* 0x000fe40000004100 */
[----:B------:R-:W-:Y:S01]  /*4120*/  FMUL.FTZ R75, R8, R73 ;  /* 0x00000049084b7220 */ /* 0x000fe20000410000 */
[----:B------:R-:W-:-:S02]  /*4130*/  IMAD.MOV.U32 R11, RZ, RZ, R15 ;  /* 0x000000ffff0b7224 */ /* 0x000fc400078e000f */
[C---:B------:R-:W-:Y:S01]  /*4140*/  FMUL.FTZ R73, R12.reuse, R73 ;  /* 0x000000490c497220 */ /* 0x040fe20000410000 */
[----:B------:R-:W-:Y:S02]  /*4150*/  IMAD.MOV.U32 R15, RZ, RZ, R70 ;  /* 0x000000ffff0f7224 */ /* 0x000fe400078e0046 */
        /* <DEDUP_REMOVED lines=16> */
[----:B------:R-:W-:Y:S02]  /*4260*/  IMAD.MOV.U32 R8, RZ, RZ, R12 ;  /* 0x000000ffff087224 */ /* 0x000fe400078e000c */
[C---:B------:R-:W-:Y:S01]  /*4270*/  FMUL.FTZ R69, R4.reuse, R69 ;  /* 0x0000004504457220 */ /* 0x040fe20000410000 */
[-C--:B------:R-:W-:Y:S01]  /*4280*/  FFMA.FTZ R4, R4, R27.reuse, -R71 ;  /* 0x0000001b04047223 */ /* 0x080fe20000010847 */
[----:B------:R-:W-:Y:S02]  /*4290*/  IMAD.MOV.U32 R12, RZ, RZ, R25 ;  /* 0x000000ffff0c7224 */ /* 0x000fe400078e0019 */
        /* <DEDUP_REMOVED lines=8> */
[----:B------:R-:W-:Y:S02]  /*4320*/  IMAD.MOV.U32 R10, RZ, RZ, R14 ;  /* 0x000000ffff0a7224 */ /* 0x000fe400078e000e */
[----:B------:R-:W-:-:S07]  /*4330*/  IMAD.MOV.U32 R14, RZ, RZ, R27 ;  /* 0x000000ffff0e7224 */ /* 0x000fce00078e001b */
.L_x_4486:
[----:B------:R-:W-:Y:S05]  /*4340*/  BSYNC B1 ;  /* 0x0000000000017941 */ /* 0x000fea0003800000 */
.L_x_4485:
        /* <DEDUP_REMOVED lines=10> */
.L_x_4466:
[----:B------:R-:W-:-:S06]  /*43f0*/  UISETP.NE.AND UP0, UPT, UR37, 0x3, UPT ;  /* 0x000000032500788c */ /* 0x000fcc000bf05270 */
[----:B------:R-:W-:-:S13]  /*4400*/  PLOP3.LUT P3, PT, PT, PT, UP0, 0x80, 0x0 ;  /* 0x000000000000781c */ /* 0x000fda0003f6f008 */
[----:B------:R-:W-:Y:S05]  /*4410*/  @!P3 BRA `(.L_x_4487) ;  /* 0x000000000004b947 */ /* 0x000fea0003800000 */
[----:B------:R-:W-:Y:S01]  /*4420*/  BPT.TRAP 0x1 ;  /* 0x000000040000795c */ /* 0x000fe20000300000 */
.L_x_4487:
[----:B------:R-:W-:Y:S01]  /*4430*/  IMAD R58, R23, 0x8, R2 ;  /* 0x00000008173a7824 */ /* 0x000fe200078e0202 */
[----:B------:R-:W-:Y:S01]  /*4440*/  SHF.L.U32 R65, R188, 0x1f, RZ ;  /* 0x0000001fbc417819 */ /* 0x000fe200000006ff */
[----:B------:R-:W-:Y:S01]  /*4450*/  BSSY B1, `(.L_x_4488) ;  /* 0x0000004000017945 */ /* 0x000fe20003800000 */
[----:B------:R-:W-:Y:S02]  /*4460*/  SHF.R.S32.HI R62, RZ, 0x1f, R60 ;  /* 0x0000001fff3e7819 */ /* 0x000fe4000001143c */
[----:B------:R-:W1:Y:S02]  /*4470*/  SYNCS.PHASECHK.TRANS64.TRYWAIT P2, [R58+URZ+0x38890], R65 ;  /* 0x038890413a0075a7 */ /* 0x000e64000804017f */
[----:B-1----:R-:W-:Y:S05]  /*4480*/  @!P2 BRA `(.L_x_4489) ;  /* 0x000001a80048a947 */ /* 0x002fea0003800000 */
.L_x_4729:
[----:B------:R-:W-:Y:S05]  /*4490*/  BSYNC B1 ;  /* 0x0000000000017941 */ /* 0x000fea0003800000 */
.L_x_4488:
        /* <DEDUP_REMOVED lines=24> */
.L_x_4733:
        /* <DEDUP_REMOVED lines=18> */
.L_x_4474:
[----:B------:R-:W-:Y:S05]  /*4740*/  BSYNC B0 ;  /* 0x0000000000007941 */ /* 0x000fea0003800000 */
.L_x_4465:
        /* <DEDUP_REMOVED lines=17> */
.L_x_4492:
[----:B------:R-:W-:Y:S05]  /*4860*/  BSYNC B0 ;  /* 0x0000000000007941 */ /* 0x000fea0003800000 */
.L_x_4491:
[----:B------:R-:W1:Y:S01]  /*4870*/  SYNCS.PHASECHK.TRANS64.TRYWAIT P3, [R58+URZ+0x388b0], R65 ;  /* 0x0388b0413a0075a7 */ /* 0x000e62000806017f */
[----:B------:R-:W-:Y:S04]  /*4880*/  BSSY B0, `(.L_x_4493) ;  /* 0x0000002000007945 */ /* 0x000fe80003800000 */
[----:B-1----:R-:W-:Y:S05]  /*4890*/  @!P3 BRA `(.L_x_4494) ;  /* 0x000001a4009cb947 */ /* 0x002fea0003800000 */
.L_x_4734:
[----:B------:R-:W-:Y:S05]  /*48a0*/  BSYNC B0 ;  /* 0x0000000000007941 */ /* 0x000fea0003800000 */
.L_x_4493:
        /* <DEDUP_REMOVED lines=21> */
[----:B------:R-:W4:Y:S04]  /*4a00*/  LDL R26, [R1] ;  /* 0x00000000011a7983 */ /* 0x000f280000100800 */
[----:B------:R-:W5:Y:S04]  /*4a10*/  LDL R64, [R1+0x4] ;  /* 0x0000040001407983 */ /* 0x000f680000100800 */
[----:B------:R-:W5:Y:S01]  /*4a20*/  LDL R57, [R1+0x8] ;  /* 0x0000080001397983 */ /* 0x000f620000100800 */
[----:B------:R-:W-:Y:S01]  /*4a30*/  LOP3.LUT P3, RZ, R191, 0x4, RZ, 0xc0, !PT ;  /* 0x00000004bfff7812 */ /* 0x000fe2000786c0ff */
[----:B------:R-:W-:Y:S01]  /*4a40*/  IMAD R5, R23, 0x8000, R46 ;  /* 0x0000800017057824 */ /* 0x000fe200078e022e */
[----:B------:R-:W-:Y:S01]  /*4a50*/  ULDC UR4, c[0x0][0x320] ;  /* 0x0000c80000047ab9 */ /* 0x000fe20000000800 */
[----:B------:R-:W5:Y:S02]  /*4a60*/  LDL R56, [R1+0xc] ;  /* 0x00000c0001387983 */ /* 0x000f640000100800 */
[----:B------:R-:W-:-:S02]  /*4a70*/  VIADD R15, R5, 0x20 ;  /* 0x00000020050f7836 */ /* 0x000fc40000000000 */
[----:B------:R-:W5:Y:S01]  /*4a80*/  LDL R27, [R1+0x10] ;  /* 0x00001000011b7983 */ /* 0x000f620000100800 */
[C---:B---3--:R-:W-:Y:S01]  /*4a90*/  IMAD R14, R5.reuse, 0x2, R2 ;  /* 0x00000002050e7824 */ /* 0x048fe200078e0202 */
[----:B------:R-:W-:Y:S02]  /*4aa0*/  ISETP.GE.AND P5, PT, R22, UR4, PT ;  /* 0x0000000416007c0c */ /* 0x000fe4000bfa6270 */
[----:B------:R-:W3:Y:S02]  /*4ab0*/  LDL R61, [R1+0x18] ;  /* 0x00001800013d7983 */ /* 0x000ee40000100800 */
[----:B------:R-:W-:Y:S01]  /*4ac0*/  @P3 VIADD R15, R5, 0xffffffe0 ;  /* 0xffffffe0050f3836 */ /* 0x000fe20000000000 */
[C---:B------:R-:W-:Y:S01]  /*4ad0*/  ISETP.GE.AND P3, PT, R18.reuse, UR4, PT ;  /* 0x0000000412007c0c */ /* 0x040fe2000bf66270 */
[----:B------:R-:W3:Y:S04]  /*4ae0*/  LDL R60, [R1+0x1c] ;  /* 0x00001c00013c7983 */ /* 0x000ee80000100800 */
[----:B------:R-:W3:Y:S08]  /*4af0*/  LDL R59, [R1+0x20] ;  /* 0x00002000013b7983 */ /* 0x000ef00000100800 */
[----:B------:R-:W1:Y:S01]  /*4b00*/  @!P3 LDS.128 R4, [R14+0x400] ;  /* 0x000400000e04b984 */ /* 0x000e620000000c00 */
[----:B0-----:R-:W-:-:S04]  /*4b10*/  @!P3 LEA R8, P4, R18, R25, 0x1 ;  /* 0x000000191208b211 */ /* 0x001fc800078808ff */
[----:B--2---:R-:W-:Y:S02]  /*4b20*/  @!P3 LEA.HI.X R9, R18, R24, R19, 0x1, P4 ;  /* 0x000000181209b211 */ /* 0x004fe400020f0c13 */
[----:B------:R-:W-:-:S04]  /*4b30*/  @!P5 LEA R12, P4, R22, R25, 0x1 ;  /* 0x00000019160cd211 */ /* 0x000fc800078808ff */
[----:B------:R-:W-:Y:S02]  /*4b40*/  @!P5 LEA.HI.X R13, R22, R24, R193, 0x1, P4 ;  /* 0x00000018160dd211 */ /* 0x000fe400020f0cc1 */
[C---:B------:R-:W-:Y:S01]  /*4b50*/  ISETP.GE.AND P4, PT, R212.reuse, UR4, PT ;  /* 0x00000004d4007c0c */ /* 0x040fe2000bf86270 */
[----:B------:R-:W-:Y:S01]  /*4b60*/  IMAD R15, R15, 0x2, R2 ;  /* 0x000000020f0f7824 */ /* 0x000fe200078e0202 */
[----:B-1----:R0:W-:Y:S04]  /*4b70*/  @!P3 ST.E.128 desc[UR42][R8.64], R4 ;  /* 0x000000040800b985 */ /* 0x0021e8000c101d2a */
[----:B------:R-:W1:Y:S07]  /*4b80*/  @!P5 LDS.128 R4, [R15+0x400] ;  /* 0x000400000f04d984 */ /* 0x000e6e0000000c00 */
[----:B0-----:R-:W-:-:S05]  /*4b90*/  @!P4 LEA R8, P3, R212, R25, 0x1 ;  /* 0x00000019d408c211 */ /* 0x001fca00078608ff */
[----:B------:R-:W-:Y:S01]  /*4ba0*/  @!P4 IMAD.X R9, R24, 0x1, R229, P3 ;  /* 0x000000011809c824 */ /* 0x000fe200018e06e5 */
[----:B------:R-:W-:-:S13]  /*4bb0*/  ISETP.GE.AND P3, PT, R211, UR4, PT ;  /* 0x00000004d3007c0c */ /* 0x000fda000bf66270 */
[----:B------:R-:W-:Y:S01]  /*4bc0*/  @!P3 LEA R10, P6, R211, R25, 0x1 ;  /* 0x00000019d30ab211 */ /* 0x000fe200078c08ff */
[----:B-1----:R-:W-:Y:S04]  /*4bd0*/  @!P5 ST.E.128 desc[UR42][R12.64], R4 ;  /* 0x000000040c00d985 */ /* 0x002fe8000c101d2a */
[----:B------:R-:W0:Y:S01]  /*4be0*/  @!P4 LDS.128 R4, [R14+0x2400] ;  /* 0x002400000e04c984 */ /* 0x000e220000000c00 */
[----:B------:R-:W-:-:S03]  /*4bf0*/  ISETP.GE.AND P5, PT, R210, UR4, PT ;  /* 0x00000004d2007c0c */ /* 0x000fc6000bfa6270 */
[----:B0-----:R-:W-:Y:S04]  /*4c00*/  @!P4 ST.E.128 desc[UR42][R8.64], R4 ;  /* 0x000000040800c985 */ /* 0x001fe8000c101d2a */
[----:B------:R-:W0:Y:S01]  /*4c10*/  @!P3 LDS.128 R4, [R15+0x2400] ;  /* 0x002400000f04b984 */ /* 0x000e220000000c00 */
[----:B----4-:R-:W-:-:S03]  /*4c20*/  @!P3 IMAD.X R11, R24, 0x1, R26, P6 ;  /* 0x00000001180bb824 */ /* 0x010fc600030e061a */
[----:B------:R-:W2:Y:S01]  /*4c30*/  LDL R26, [R1+0x14] ;  /* 0x00001400011a7983 */ /* 0x000ea20000100800 */
[----:B------:R-:W-:Y:S02]  /*4c40*/  ISETP.GE.AND P4, PT, R209, UR4, PT ;  /* 0x00000004d1007c0c */ /* 0x000fe4000bf86270 */
[----:B------:R-:W-:Y:S01]  /*4c50*/  @!P5 LEA R12, P6, R210, R25, 0x1 ;  /* 0x00000019d20cd211 */ /* 0x000fe200078c08ff */
[----:B0-----:R-:W-:Y:S04]  /*4c60*/  @!P3 ST.E.128 desc[UR42][R10.64], R4 ;  /* 0x000000040a00b985 */ /* 0x001fe8000c101d2a */
[----:B------:R-:W0:Y:S01]  /*4c70*/  @!P5 LDS.128 R4, [R14+0x4400] ;  /* 0x004400000e04d984 */ /* 0x000e220000000c00 */
[----:B-----5:R-:W-:-:S05]  /*4c80*/  @!P5 IMAD.X R13, R24, 0x1, R64, P6 ;  /* 0x00000001180dd824 */ /* 0x020fca00030e0640 */
[----:B------:R-:W-:-:S05]  /*4c90*/  @!P4 LEA R8, P6, R209, R25, 0x1 ;  /* 0x00000019d108c211 */ /* 0x000fca00078c08ff */
[----:B------:R-:W-:Y:S02]  /*4ca0*/  @!P4 IMAD.X R9, R24, 0x1, R57, P6 ;  /* 0x000000011809c824 */ /* 0x000fe400030e0639 */
[----:B------:R-:W4:Y:S04]  /*4cb0*/  LDL R57, [R1+0x24] ;  /* 0x0000240001397983 */ /* 0x000f280000100800 */
[----:B0-----:R-:W-:Y:S04]  /*4cc0*/  @!P5 ST.E.128 desc[UR42][R12.64], R4 ;  /* 0x000000040c00d985 */ /* 0x001fe8000c101d2a */
[----:B------:R-:W0:Y:S01]  /*4cd0*/  @!P4 LDS.128 R4, [R15+0x4400] ;  /* 0x004400000f04c984 */ /* 0x000e220000000c00 */
[----:B------:R-:W-:-:S13]  /*4ce0*/  ISETP.GE.AND P3, PT, R208, UR4, PT ;  /* 0x00000004d0007c0c */ /* 0x000fda000bf66270 */
[----:B------:R-:W-:Y:S01]  /*4cf0*/  @!P3 LEA R10, P6, R208, R25, 0x1 ;  /* 0x00000019d00ab211 */ /* 0x000fe200078c08ff */
[----:B0-----:R-:W-:Y:S04]  /*4d00*/  @!P4 ST.E.128 desc[UR42][R8.64], R4 ;  /* 0x000000040800c985 */ /* 0x001fe8000c101d2a */
[----:B------:R-:W0:Y:S01]  /*4d10*/  @!P3 LDS.128 R4, [R14+0x6400] ;  /* 0x006400000e04b984 */ /* 0x000e220000000c00 */
[----:B------:R-:W-:-:S03]  /*4d20*/  @!P3 IMAD.X R11, R24, 0x1, R56, P6 ;  /* 0x00000001180bb824 */ /* 0x000fc600030e0638 */
[----:B------:R-:W5:Y:S01]  /*4d30*/  LDL R56, [R1+0x28] ;  /* 0x0000280001387983 */ /* 0x000f620000100800 */
[----:B------:R-:W-:-:S13]  /*4d40*/  ISETP.GE.AND P5, PT, R207, UR4, PT ;  /* 0x00000004cf007c0c */ /* 0x000fda000bfa6270 */
[----:B------:R-:W-:Y:S01]  /*4d50*/  @!P5 LEA R12, P6, R207, R25, 0x1 ;  /* 0x00000019cf0cd211 */ /* 0x000fe200078c08ff */
[----:B0-----:R-:W-:Y:S04]  /*4d60*/  @!P3 ST.E.128 desc[UR42][R10.64], R4 ;  /* 0x000000040a00b985 */ /* 0x001fe8000c101d2a */
[----:B------:R-:W0:Y:S01]  /*4d70*/  @!P5 LDS.128 R4, [R15+0x6400] ;  /* 0x006400000f04d984 */ /* 0x000e220000000c00 */
[----:B------:R-:W-:-:S03]  /*4d80*/  @!P5 IMAD.X R13, R24, 0x1, R27, P6 ;  /* 0x00000001180dd824 */ /* 0x000fc600030e061b */
[----:B------:R-:W5:Y:S01]  /*4d90*/  LDL R27, [R1+0x2c] ;  /* 0x00002c00011b7983 */ /* 0x000f620000100800 */
[----:B------:R-:W-:-:S13]  /*4da0*/  ISETP.GE.AND P4, PT, R206, UR4, PT ;  /* 0x00000004ce007c0c */ /* 0x000fda000bf86270 */
[-C--:B------:R-:W-:Y:S01]  /*4db0*/  @!P4 LEA R8, P6, R206, R25.reuse, 0x1 ;  /* 0x00000019ce08c211 */ /* 0x080fe200078c08ff */
[----:B0-----:R-:W-:Y:S04]  /*4dc0*/  @!P5 ST.E.128 desc[UR42][R12.64], R4 ;  /* 0x000000040c00d985 */ /* 0x001fe8000c101d2a */
[----:B------:R-:W0:Y:S01]  /*4dd0*/  @!P4 LDS.128 R4, [R14+0x8400] ;  /* 0x008400000e04c984 */ /* 0x000e220000000c00 */
[C---:B------:R-:W-:Y:S02]  /*4de0*/  ISETP.GE.AND P3, PT, R205.reuse, UR4, PT ;  /* 0x00000004cd007c0c */ /* 0x040fe4000bf66270 */
[----:B------:R-:W-:Y:S01]  /*4df0*/  ISETP.GE.AND P5, PT, R204, UR4, PT ;  /* 0x00000004cc007c0c */ /* 0x000fe2000bfa6270 */
[----:B--2---:R-:W-:Y:S02]  /*4e00*/  @!P4 IMAD.X R9, R24, 0x1, R26, P6 ;  /* 0x000000011809c824 */ /* 0x004fe400030e061a */
[----:B------:R-:W2:Y:S04]  /*4e10*/  LDL R26, [R1+0x30] ;  /* 0x00003000011a7983 */ /* 0x000ea80000100800 */
[----:B0-----:R-:W-:Y:S04]  /*4e20*/  @!P4 ST.E.128 desc[UR42][R8.64], R4 ;  /* 0x000000040800c985 */ /* 0x001fe8000c101d2a */
[----:B------:R-:W0:Y:S01]  /*4e30*/  @!P3 LDS.128 R4, [R15+0x8400] ;  /* 0x008400000f04b984 */ /* 0x000e220000000c00 */
[----:B------:R-:W-:-:S05]  /*4e40*/  @!P3 LEA R10, P6, R205, R25, 0x1 ;  /* 0x00000019cd0ab211 */ /* 0x000fca00078c08ff */
[----:B---3--:R-:W-:Y:S01]  /*4e50*/  @!P3 IMAD.X R11, R24, 0x1, R61, P6 ;  /* 0x00000001180bb824 */ /* 0x008fe200030e063d */
[----:B------:R-:W-:Y:S02]  /*4e60*/  ISETP.GE.AND P4, PT, R203, UR4, PT ;  /* 0x00000004cb007c0c */ /* 0x000fe4000bf86270 */
[----:B------:R-:W-:Y:S02]  /*4e70*/  @!P5 LEA R12, P6, R204, R25, 0x1 ;  /* 0x00000019cc0cd211 */ /* 0x000fe400078c08ff */
[----:B0-----:R-:W-:Y:S04]  /*4e80*/  @!P3 ST.E.128 desc[UR42][R10.64], R4 ;  /* 0x000000040a00b985 */ /* 0x001fe8000c101d2a */
[----:B------:R-:W0:Y:S01]  /*4e90*/  @!P5 LDS.128 R4, [R14+0xa400] ;  /* 0x00a400000e04d984 */ /* 0x000e220000000c00 */
[----:B------:R-:W-:Y:S01]  /*4ea0*/  @!P5 IMAD.X R13, R24, 0x1, R60, P6 ;  /* 0x00000001180dd824 */ /* 0x000fe200030e063c */
[----:B------:R-:W-:-:S03]  /*4eb0*/  ISETP.GE.AND P3, PT, R202, UR4, PT ;  /* 0x00000004ca007c0c */ /* 0x000fc6000bf66270 */
[----:B------:R-:W-:Y:S01]  /*4ec0*/  @!P4 LEA R8, P6, R203, R25, 0x1 ;  /* 0x00000019cb08c211 */ /* 0x000fe200078c08ff */
[----:B0-----:R-:W-:Y:S04]  /*4ed0*/  @!P5 ST.E.128 desc[UR42][R12.64], R4 ;  /* 0x000000040c00d985 */ /* 0x001fe8000c101d2a */
[----:B------:R-:W0:Y:S01]  /*4ee0*/  @!P4 LDS.128 R4, [R15+0xa400] ;  /* 0x00a400000f04c984 */ /* 0x000e220000000c00 */
[----:B------:R-:W-:Y:S01]  /*4ef0*/  @!P4 IMAD.X R9, R24, 0x1, R59, P6 ;  /* 0x000000011809c824 */ /* 0x000fe200030e063b */
[----:B------:R-:W-:-:S03]  /*4f00*/  ISETP.GE.AND P5, PT, R216, UR4, PT ;  /* 0x00000004d8007c0c */ /* 0x000fc6000bfa6270 */
[----:B------:R-:W-:Y:S01]  /*4f10*/  @!P3 LEA R10, P6, R202, R25, 0x1 ;  /* 0x00000019ca0ab211 */ /* 0x000fe200078c08ff */
[----:B0-----:R-:W-:Y:S04]  /*4f20*/  @!P4 ST.E.128 desc[UR42][R8.64], R4 ;  /* 0x000000040800c985 */ /* 0x001fe8000c101d2a */
[----:B------:R-:W0:Y:S01]  /*4f30*/  @!P3 LDS.128 R4, [R14+0xc400] ;  /* 0x00c400000e04b984 */ /* 0x000e220000000c00 */
[----:B----4-:R-:W-:Y:S01]  /*4f40*/  @!P3 IMAD.X R11, R24, 0x1, R57, P6 ;  /* 0x00000001180bb824 */ /* 0x010fe200030e0639 */
[----:B------:R-:W-:-:S03]  /*4f50*/  ISETP.GE.AND P4, PT, R215, UR4, PT ;  /* 0x00000004d7007c0c */ /* 0x000fc6000bf86270 */
[----:B------:R-:W-:Y:S01]  /*4f60*/  @!P5 LEA R12, P6, R216, R25, 0x1 ;  /* 0x00000019d80cd211 */ /* 0x000fe200078c08ff */
[----:B0-----:R-:W-:Y:S04]  /*4f70*/  @!P3 ST.E.128 desc[UR42][R10.64], R4 ;  /* 0x000000040a00b985 */ /* 0x001fe8000c101d2a */
[----:B------:R-:W0:Y:S01]  /*4f80*/  @!P5 LDS.128 R4, [R15+0xc400] ;  /* 0x00c400000f04d984 */ /* 0x000e220000000c00 */
[----:B-----5:R-:W-:Y:S01]  /*4f90*/  @!P5 IMAD.X R13, R24, 0x1, R56, P6 ;  /* 0x00000001180dd824 */ /* 0x020fe200030e0638 */
[----:B------:R-:W-:-:S03]  /*4fa0*/  ISETP.GE.AND P3, PT, R214, UR4, PT ;  /* 0x00000004d6007c0c */ /* 0x000fc6000bf66270 */
[----:B------:R-:W-:Y:S01]  /*4fb0*/  @!P4 LEA R8, P6, R215, R25, 0x1 ;  /* 0x00000019d708c211 */ /* 0x000fe200078c08ff */
[----:B0-----:R-:W-:Y:S04]  /*4fc0*/  @!P5 ST.E.128 desc[UR42][R12.64], R4 ;  /* 0x000000040c00d985 */ /* 0x001fe8000c101d2a */
[----:B------:R-:W0:Y:S01]  /*4fd0*/  @!P4 LDS.128 R4, [R14+0xe400] ;  /* 0x00e400000e04c984 */ /* 0x000e220000000c00 */
[----:B------:R-:W-:-:S04]  /*4fe0*/  @!P4 IMAD.X R9, R24, 0x1, R27, P6 ;  /* 0x000000011809c824 */ /* 0x000fc800030e061b */
[----:B------:R-:W-:Y:S01]  /*4ff0*/  @!P3 LEA R10, P6, R214, R25, 0x1 ;  /* 0x00000019d60ab211 */ /* 0x000fe200078c08ff */
[----:B0-----:R-:W-:Y:S04]  /*5000*/  @!P4 ST.E.128 desc[UR42][R8.64], R4 ;  /* 0x000000040800c985 */ /* 0x001fe8000c101d2a */
[----:B------:R-:W0:Y:S01]  /*5010*/  @!P3 LDS.128 R4, [R15+0xe400] ;  /* 0x00e400000f04b984 */ /* 0x000e220000000c00 */
[----:B--2---:R-:W-:-:S05]  /*5020*/  @!P3 IMAD.X R11, R24, 0x1, R26, P6 ;  /* 0x00000001180bb824 */ /* 0x004fca00030e061a */
[----:B0-----:R4:W-:Y:S02]  /*5030*/  @!P3 ST.E.128 desc[UR42][R10.64], R4 ;  /* 0x000000040a00b985 */ /* 0x0019e4000c101d2a */
.L_x_4496:
[----:B------:R-:W-:Y:S05]  /*5040*/  BSYNC B0 ;  /* 0x0000000000007941 */ /* 0x000fea0003800000 */
.L_x_4495:
        /* <DEDUP_REMOVED lines=17> */
.L_x_4460:
[----:B------:R-:W-:Y:S04]  /*5160*/  BSSY B0, `(.L_x_4498) ;  /* 0x0000004000007945 */ /* 0x000fe80003800000 */
[----:B------:R-:W-:Y:S05]  /*5170*/  @P2 BRA `(.L_x_4499) ;  /* 0x0000000000082947 */ /* 0x000fea0003800000 */
[----:B------:R-:W4:Y:S02]  /*5180*/  FENCE.VIEW.ASYNC.G ;  /* 0x00000000000073c6 */ /* 0x000f240000000100 */
[----:B----4-:R-:W-:Y:S06]  /*5190*/  BAR.ARV 0xc, 0x180 ;  /* 0x0306000000007b1d */ /* 0x010fec0000002000 */
.L_x_4499:
[----:B------:R-:W-:Y:S05]  /*51a0*/  BSYNC B0 ;  /* 0x0000000000007941 */ /* 0x000fea0003800000 */
.L_x_4498:
        /* <DEDUP_REMOVED lines=38> */
.L_x_4503:
[----:B------:R-:W-:Y:S05]  /*5410*/  BSYNC B0 ;  /* 0x0000000000007941 */ /* 0x000fea0003800000 */
.L_x_4502:
        /* <DEDUP_REMOVED lines=45> */
[----:B---3--:R-:W-:Y:S02]  /*56f0*/  CS2R R66, SRZ ;  /* 0x0000000000427805 */ /* 0x008fe4000001ff00 */
        /* <DEDUP_REMOVED lines=26> */
[----:B------:R-:W-:Y:S02]  /*58a0*/  IMAD.MOV.U32 R7, RZ, RZ, 0x40000040 ;  /* 0x40000040ff077424 */ /* 0x000fe400078e00ff */
[----:B------:R-:W-:Y:S01]  /*58b0*/  IMAD.MOV.U32 R11, RZ, RZ, 0x40000040 ;  /* 0x40000040ff0b7424 */ /* 0x000fe200078e00ff */
[----:B------:R-:W-:Y:S01]  /*58c0*/  BAR.SYNC.DEFER_BLOCKING 0xe, 0x100 ;  /* 0x0384000000007b1d */ /* 0x000fe20000010000 */
[----:B------:R-:W-:Y:S01]  /*58d0*/  IMAD.MOV.U32 R9, RZ, RZ, 0x40000040 ;  /* 0x40000040ff097424 */ /* 0x000fe200078e00ff */
[----:B------:R-:W-:Y:S01]  /*58e0*/  R2UR UR7, R7 ;  /* 0x00000000070772ca */ /* 0x000fe200000e0000 */
[----:B------:R-:W-:Y:S01]  /*58f0*/  IMAD.MOV.U32 R7, RZ, RZ, 0x40000040 ;  /* 0x40000040ff077424 */ /* 0x000fe200078e00ff */
[----:B------:R-:W-:Y:S01]  /*5900*/  R2UR UR15, R11 ;  /* 0x000000000b0f72ca */ /* 0x000fe200000e0000 */
[----:B------:R-:W-:Y:S01]  /*5910*/  IMAD.MOV.U32 R11, RZ, RZ, 0x40000040 ;  /* 0x40000040ff0b7424 */ /* 0x000fe200078e00ff */
[----:B------:R-:W-:Y:S01]  /*5920*/  R2UR UR11, R9 ;  /* 0x00000000090b72ca */ /* 0x000fe200000e0000 */
[----:B------:R-:W-:-:S03]  /*5930*/  IMAD.MOV.U32 R9, RZ, RZ, 0x40000040 ;  /* 0x40000040ff097424 */ /* 0x000fc600078e00ff */
[----:B------:R-:W-:Y:S02]  /*5940*/  R2UR UR9, R11 ;  /* 0x000000000b0972ca */ /* 0x000fe400000e0000 */
[----:B------:R-:W-:Y:S01]  /*5950*/  R2UR UR13, R9 ;  /* 0x00000000090d72ca */ /* 0x000fe200000e0000 */
[----:B-----5:R-:W-:Y:S01]  /*5960*/  WARPGROUP.ARRIVE ;  /* 0x00000000000079c5 */ /* 0x020fe20000000000 */
[----:B--2---:R-:W0:Y:S02]  /*5970*/  SHFL.IDX PT, R4, R8, RZ, 0x1f ;  /* 0x00001fff08047589 */ /* 0x004e2400000e0000 */
[----:B0-----:R-:W-:-:S04]  /*5980*/  LEA.HI R5, R4, R4, RZ, 0x1 ;  /* 0x0000000404057211 */ /* 0x001fc800078f08ff */
[----:B------:R-:W-:-:S05]  /*5990*/  LOP3.LUT R5, R5, 0x1fffe, RZ, 0xc0, !PT ;  /* 0x0001fffe05057812 */ /* 0x000fca00078ec0ff */
[----:B------:R-:W-:Y:S02]  /*59a0*/  IMAD.IADD R5, R4, 0x1, -R5 ;  /* 0x0000000104057824 */ /* 0x000fe400078e0a05 */
[----:B------:R-:W-:Y:S02]  /*59b0*/  VIADD R4, R2, 0x36400 ;  /* 0x0003640002047836 */ /* 0x000fe40000000000 */
[----:B------:R-:W-:-:S03]  /*59c0*/  IMAD R5, R5, 0x8000, R2 ;  /* 0x0000800005057824 */ /* 0x000fc600078e0202 */
[----:B------:R-:W-:Y:S01]  /*59d0*/  SHF.R.U32.HI R4, RZ, 0x4, R4 ;  /* 0x00000004ff047819 */ /* 0x000fe20000011604 */
[----:B------:R-:W-:-:S03]  /*59e0*/  VIADD R5, R5, 0x400 ;  /* 0x0000040005057836 */ /* 0x000fc60000000000 */
[----:B------:R-:W-:Y:S02]  /*59f0*/  LOP3.LUT R4, R4, 0x3fff, RZ, 0xc0, !PT ;  /* 0x00003fff04047812 */ /* 0x000fe400078ec0ff */
[----:B------:R-:W-:Y:S02]  /*5a00*/  SHF.R.U32.HI R5, RZ, 0x4, R5 ;  /* 0x00000004ff057819 */ /* 0x000fe40000011605 */
[----:B------:R-:W-:Y:S02]  /*5a10*/  LOP3.LUT R4, R4, 0x10000, RZ, 0xfc, !PT ;  /* 0x0001000004047812 */ /* 0x000fe400078efcff */
[----:B------:R-:W-:Y:S02]  /*5a20*/  LOP3.LUT R5, R5, 0x3fff, RZ, 0xc0, !PT ;  /* 0x00003fff05057812 */ /* 0x000fe400078ec0ff */
[----:B------:R-:W-:Y:S02]  /*5a30*/  R2UR UR4, R4 ;  /* 0x00000000040472ca */ /* 0x000fe400000e0000 */
[----:B------:R-:W-:Y:S01]  /*5a40*/  LOP3.LUT R20, R5, 0x2000000, RZ, 0xfc, !PT ;  /* 0x0200000005147812 */ /* 0x000fe200078efcff */
[----:B------:R-:W-:-:S04]  /*5a50*/  IMAD.MOV.U32 R5, RZ, RZ, 0x40000040 ;  /* 0x40000040ff057424 */ /* 0x000fc800078e00ff */
[----:B------:R-:W-:Y:S01]  /*5a60*/  IMAD R6, R17, 0x1000, R20 ;  /* 0x0000100011067824 */ /* 0x000fe200078e0214 */
[----:B------:R-:W-:-:S03]  /*5a70*/  R2UR UR5, R5 ;  /* 0x00000000050572ca */ /* 0x000fc600000e0000 */
[C---:B------:R-:W-:Y:S01]  /*5a80*/  VIADD R10, R6.reuse, 0x100 ;  /* 0x00000100060a7836 */ /* 0x040fe20000000000 */
[C---:B------:R-:W-:Y:S01]  /*5a90*/  R2UR UR6, R6.reuse ;  /* 0x00000000060672ca */ /* 0x040fe200000e0000 */
[C---:B------:R-:W-:Y:S02]  /*5aa0*/  VIADD R8, R6.reuse, 0x80 ;  /* 0x0000008006087836 */ /* 0x040fe40000000000 */
[----:B------:R-:W-:Y:S01]  /*5ab0*/  VIADD R6, R6, 0x180 ;  /* 0x0000018006067836 */ /* 0x000fe20000000000 */
[----:B------:R-:W-:Y:S01]  /*5ac0*/  R2UR UR14, R10 ;  /* 0x000000000a0e72ca */ /* 0x000fe200000e0000 */
[----:B------:R-:W-:Y:S01]  /*5ad0*/  VIADD R10, R4, 0x2 ;  /* 0x00000002040a7836 */ /* 0x000fe20000000000 */
[----:B------:R-:W-:Y:S01]  /*5ae0*/  R2UR UR10, R8 ;  /* 0x00000000080a72ca */ /* 0x000fe200000e0000 */
[----:B------:R-:W-:-:S03]  /*5af0*/  VIADD R8, R4, 0x4 ;  /* 0x0000000404087836 */ /* 0x000fc60000000000 */
[----:B------:R-:W-:Y:S02]  /*5b00*/  R2UR UR8, R10 ;  /* 0x000000000a0872ca */ /* 0x000fe400000e0000 */
[----:B------:R-:W-:Y:S01]  /*5b10*/  R2UR UR12, R8 ;  /* 0x00000000080c72ca */ /* 0x000fe200000e0000 */
[----:B------:R-:W-:Y:S01]  /*5b20*/  HGMMA.64x256x16.F32 R24, gdesc[UR4].tnspB, RZ, !UPT, gsb0 ;  /* 0x43e00000041879f0 */ /* 0x000fe2000c0008ff */
[----:B------:R-:W-:Y:S01]  /*5b30*/  R2UR UR6, R6 ;  /* 0x00000000060672ca */ /* 0x000fe200000e0000 */
[----:B------:R-:W-:Y:S01]  /*5b40*/  IMAD.U32 R6, RZ, RZ, UR37 ;  /* 0x00000025ff067e24 */ /* 0x000fe2000f8e00ff */
[----:B------:R-:W-:Y:S01]  /*5b50*/  R2UR UR7, R7 ;  /* 0x00000000070772ca */ /* 0x000fe200000e0000 */
[----:B------:R-:W-:-:S03]  /*5b60*/  IMAD.MOV.U32 R7, RZ, RZ, 0x40000040 ;  /* 0x40000040ff077424 */ /* 0x000fc600078e00ff */
[----:B------:R-:W-:Y:S01]  /*5b70*/  ISETP.NE.AND P2, PT, R6, 0x3, PT ;  /* 0x000000030600780c */ /* 0x000fe20003f45270 */
[----:B------:R-:W-:Y:S01]  /*5b80*/  VIADD R6, R4, 0x6 ;  /* 0x0000000604067836 */ /* 0x000fe20000000000 */
[----:B------:R-:W-:-:S04]  /*5b90*/  R2UR UR5, R7 ;  /* 0x00000000070572ca */ /* 0x000fc800000e0000 */
[----:B------:R-:W-:Y:S01]  /*5ba0*/  R2UR UR4, R6 ;  /* 0x00000000060472ca */ /* 0x000fe200000e0000 */
[----:B------:R-:W-:Y:S02]  /*5bb0*/  WARPGROUP.DEPBAR.LE gsb0, 0x0 ;  /* 0x00008000000079c5 */ /* 0x000fe40000010000 */
[----:B------:R-:W-:-:S12]  /*5bc0*/  WARPGROUP.ARRIVE ;  /* 0x00000000000079c5 */ /* 0x000fd80000000000 */
        /* <DEDUP_REMOVED lines=13> */
.L_x_4505:
[----:B------:R-:W-:Y:S01]  /*5ca0*/  VIADD R3, R3, 0xfffffffe ;  /* 0xfffffffe03037836 */ /* 0x000fe20000000000 */
[----:B------:R-:W-:Y:S01]  /*5cb0*/  BSSY B0, `(.L_x_4506) ;  /* 0x00000c1000007945 */ /* 0x000fe20003800000 */
[----:B------:R-:W-:-:S03]  /*5cc0*/  IMAD R12, R17, 0x8, R2 ;  /* 0x00000008110c7824 */ /* 0x000fc600078e0202 */
[----:B------:R-:W-:Y:S01]  /*5cd0*/  ISETP.GE.AND P0, PT, R3, R0, PT ;  /* 0x000000000300720c */ /* 0x000fe20003f06270 */
[----:B------:R-:W-:-:S05]  /*5ce0*/  VIADD R12, R12, 0x38860 ;  /* 0x000388600c0c7836 */ /* 0x000fca0000000000 */
[----:B------:R-:W-:-:S04]  /*5cf0*/  PRMT R12, R190, 0x654, R12 ;  /* 0x00000654be0c7816 */ /* 0x000fc8000000000c */
[----:B------:R0:W-:Y:S03]  /*5d00*/  SYNCS.ARRIVE.TRANS64.RED.A1T0 RZ, [R12+URZ], RZ ;  /* 0x000000ff0cff79a7 */ /* 0x0001e6000810043f */
[----:B------:R-:W-:Y:S05]  /*5d10*/  @!P0 BRA `(.L_x_4507) ;  /* 0x0000000800e88947 */ /* 0x000fea0003800000 */
.L_x_4509:
[----:B------:R-:W-:Y:S01]  /*5d20*/  BAR.SYNC.DEFER_BLOCKING 0xe, 0x100 ;  /* 0x0384000000007b1d */ /* 0x000fe20000010000 */
[C---:B01----:R-:W-:Y:S01]  /*5d30*/  IMAD R12, R17.reuse, 0x40, R195 ;  /* 0x00000040110c7824 */ /* 0x043fe200078e02c3 */
[----:B------:R-:W-:Y:S01]  /*5d40*/  R2UR UR4, R4 ;  /* 0x00000000040472ca */ /* 0x000fe200000e0000 */
[----:B------:R-:W-:Y:S01]  /*5d50*/  VIADD R17, R17, 0x1 ;  /* 0x0000000111117836 */ /* 0x000fe20000000000 */
[----:B------:R-:W-:Y:S01]  /*5d60*/  R2UR UR5, R5 ;  /* 0x00000000050572ca */ /* 0x000fe200000e0000 */
[----:B------:R-:W-:Y:S01]  /*5d70*/  IMAD R12, R12, 0x4, R2 ;  /* 0x000000040c0c7824 */ /* 0x000fe200078e0202 */
[----:B------:R-:W-:Y:S01]  /*5d80*/  ISETP.GT.AND P1, PT, R3, R0, PT ;  /* 0x000000000300720c */ /* 0x000fe20003f24270 */
[----:B------:R-:W-:Y:S01]  /*5d90*/  IMAD.MOV.U32 R15, RZ, RZ, 0x40000040 ;  /* 0x40000040ff0f7424 */ /* 0x000fe200078e00ff */
[----:B------:R-:W-:Y:S01]  /*5da0*/  ISETP.NE.AND P0, PT, R17, 0x2, PT ;  /* 0x000000021100780c */ /* 0x000fe20003f05270 */
[----:B------:R-:W-:-:S03]  /*5db0*/  VIADD R3, R3, 0xffffffff ;  /* 0xffffffff03037836 */ /* 0x000fc60000000000 */
[----:B------:R-:W-:Y:S01]  /*5dc0*/  SEL R17, R17, RZ, P0 ;  /* 0x000000ff11117207 */ /* 0x000fe20000000000 */
        /* <DEDUP_REMOVED lines=130> */
[----:B------:R-:W-:-:S02]  /*65f0*/  IMAD R12, R17, 0x1000, R20 ;  /* 0x00001000110c7824 */ /* 0x000fc400078e0214 */
[----:B------:R-:W-:Y:S02]  /*6600*/  IMAD.MOV.U32 R13, RZ, RZ, 0x40000040 ;  /* 0x40000040ff0d7424 */ /* 0x000fe400078e00ff */
[C---:B------:R-:W-:Y:S01]  /*6610*/  VIADD R14, R12.reuse, 0x80 ;  /* 0x000000800c0e7836 */ /* 0x040fe20000000000 */
[----:B------:R-:W-:Y:S01]  /*6620*/  R2UR UR6, R12 ;  /* 0x000000000c0672ca */ /* 0x000fe200000e0000 */
[----:B------:R-:W-:Y:S01]  /*6630*/  WARPGROUP.ARRIVE ;  /* 0x00000000000079c5 */ /* 0x000fe20000000000 */
[----:B------:R-:W-:Y:S01]  /*6640*/  R2UR UR7, R13 ;  /* 0x000000000d0772ca */ /* 0x000fe200000e0000 */
[----:B------:R-:W-:-:S12]  /*6650*/  IMAD.MOV.U32 R13, RZ, RZ, 0x40000040 ;  /* 0x40000040ff0d7424 */ /* 0x000fd800078e00ff */
[----:B------:R-:W-:Y:S01]  /*6660*/  HGMMA.64x256x16.F32 R24, gdesc[UR4].tnspB, R24, gsb0 ;  /* 0x43e00000041879f0 */ /* 0x000fe20008000818 */
[----:B------:R-:W-:Y:S01]  /*6670*/  R2UR UR6, R14 ;  /* 0x000000000e0672ca */ /* 0x000fe200000e0000 */
[----:B------:R-:W-:Y:S01]  /*6680*/  VIADD R14, R12, 0x100 ;  /* 0x000001000c0e7836 */ /* 0x000fe20000000000 */
[----:B------:R-:W-:Y:S01]  /*6690*/  R2UR UR7, R15 ;  /* 0x000000000f0772ca */ /* 0x000fe200000e0000 */
[----:B------:R-:W-:Y:S01]  /*66a0*/  IMAD.MOV.U32 R15, RZ, RZ, 0x40000040 ;  /* 0x40000040ff0f7424 */ /* 0x000fe200078e00ff */
[----:B------:R-:W-:Y:S01]  /*66b0*/  R2UR UR4, R10 ;  /* 0x000000000a0472ca */ /* 0x000fe200000e0000 */
[----:B------:R-:W-:Y:S01]  /*66c0*/  VIADD R12, R12, 0x180 ;  /* 0x000001800c0c7836 */ /* 0x000fe20000000000 */
[----:B------:R-:W-:Y:S01]  /*66d0*/  R2UR UR5, R11 ;  /* 0x000000000b0572ca */ /* 0x000fe200000e0000 */
[----:B------:R-:W-:Y:S02]  /*66e0*/  WARPGROUP.DEPBAR.LE gsb0, 0x0 ;  /* 0x00008000000079c5 */ /* 0x000fe40000010000 */
[----:B------:R-:W-:-:S15]  /*66f0*/  WARPGROUP.ARRIVE ;  /* 0x00000000000079c5 */ /* 0x000fde0000000000 */
[----:B------:R-:W-:-:S03]  /*6700*/  NOP ;  /* 0x0000000000007918 */ /* 0x000fc60000000000 */
[----:B------:R-:W-:Y:S01]  /*6710*/  HGMMA.64x256x16.F32 R24, gdesc[UR4].tnspB, R24, gsb0 ;  /* 0x43e00000041879f0 */ /* 0x000fe20008000818 */
[----:B------:R-:W-:Y:S02]  /*6720*/  R2UR UR6, R14 ;  /* 0x000000000e0672ca */ /* 0x000fe400000e0000 */
[----:B------:R-:W-:Y:S02]  /*6730*/  R2UR UR7, R15 ;  /* 0x000000000f0772ca */ /* 0x000fe400000e0000 */
[----:B------:R-:W-:Y:S02]  /*6740*/  R2UR UR4, R8 ;  /* 0x00000000080472ca */ /* 0x000fe400000e0000 */
        /* <DEDUP_REMOVED lines=8> */
[----:B------:R-:W-:Y:S02]  /*67d0*/  R2UR UR5, R7 ;  /* 0x00000000070572ca */ /* 0x000fe400000e0000 */
[----:B------:R-:W-:-:S04]  /*67e0*/  SEL R12, RZ, 0x1, P0 ;  /* 0x00000001ff0c7807 */ /* 0x000fc80000000000 */
[----:B------:R-:W-:Y:S01]  /*67f0*/  LOP3.LUT R185, R185, R12, RZ, 0x3c, !PT ;  /* 0x0000000cb9b97212 */ /* 0x000fe200078e3cff */
[----:B------:R-:W-:Y:S02]  /*6800*/  WARPGROUP.DEPBAR.LE gsb0, 0x0 ;  /* 0x00008000000079c5 */ /* 0x000fe40000010000 */
[----:B------:R-:W-:-:S12]  /*6810*/  WARPGROUP.ARRIVE ;  /* 0x00000000000079c5 */ /* 0x000fd80000000000 */
[----:B------:R-:W-:Y:S03]  /*6820*/  HGMMA.64x256x16.F32 R24, gdesc[UR4].tnspB, R24, gsb0 ;  /* 0x43e00000041879f0 */ /* 0x000fe60008000818 */
[----:B------:R-:W-:Y:S02]  /*6830*/  WARPGROUP.DEPBAR.LE gsb0, 0x0 ;  /* 0x00008000000079c5 */ /* 0x000fe40000010000 */
[----:B------:R-:W-:Y:S06]  /*6840*/  BAR.ARV 0xf, 0x100 ;  /* 0x03c4000000007b1d */ /* 0x000fec0000002000 */
[----:B------:R-:W-:Y:S05]  /*6850*/  @!P2 BRA `(.L_x_4508) ;  /* 0x000000000004a947 */ /* 0x000fea0003800000 */
[----:B------:R-:W-:Y:S01]  /*6860*/  BPT.TRAP 0x1 ;  /* 0x000000040000795c */ /* 0x000fe20000300000 */
.L_x_4508:
[----:B------:R-:W-:-:S04]  /*6870*/  IMAD R12, R17, 0x8, R2 ;  /* 0x00000008110c7824 */ /* 0x000fc800078e0202 */
[----:B------:R-:W-:-:S05]  /*6880*/  VIADD R12, R12, 0x38860 ;  /* 0x000388600c0c7836 */ /* 0x000fca0000000000 */
[----:B------:R-:W-:-:S04]  /*6890*/  PRMT R12, R190, 0x654, R12 ;  /* 0x00000654be0c7816 */ /* 0x000fc8000000000c */
[----:B------:R1:W-:Y:S01]  /*68a0*/  SYNCS.ARRIVE.TRANS64.RED.A1T0 RZ, [R12+URZ], RZ ;  /* 0x000000ff0cff79a7 */ /* 0x0003e2000810043f */
[----:B------:R-:W-:Y:S05]  /*68b0*/  @P1 BRA `(.L_x_4509) ;  /* 0xfffffff400181947 */ /* 0x000fea000383ffff */
.L_x_4507:
[----:B------:R-:W-:Y:S05]  /*68c0*/  BSYNC B0 ;  /* 0x0000000000007941 */ /* 0x000fea0003800000 */
.L_x_4506:
[----:B------:R-:W-:Y:S01]  /*68d0*/  BAR.SYNC.DEFER_BLOCKING 0xe, 0x100 ;  /* 0x0384000000007b1d */ /* 0x000fe20000010000 */
[C---:B------:R-:W-:Y:S01]  /*68e0*/  IMAD R0, R17.reuse, 0x40, R195 ;  /* 0x0000004011007824 */ /* 0x040fe200078e02c3 */
[----:B------:R-:W-:Y:S01]  /*68f0*/  PLOP3.LUT P0, PT, PT, PT, PT, 0x8, 0x0 ;  /* 0x000000000000781c */ /* 0x000fe20003f0e170 */
[----:B------:R-:W-:Y:S01]  /*6900*/  VIADD R17, R17, 0x1 ;  /* 0x0000000111117836 */ /* 0x000fe20000000000 */
[----:B------:R-:W-:Y:S01]  /*6910*/  CS2R R154, SRZ ;  /* 0x00000000009a7805 */ /* 0x000fe2000001ff00 */
[----:B------:R-:W-:-:S03]  /*6920*/  IMAD R2, R0, 0x4, R2 ;  /* 0x0000000400027824 */ /* 0x000fc600078e0202 */
        /* <DEDUP_REMOVED lines=136> */
.L_x_4501:
        /* <DEDUP_REMOVED lines=31> */
.L_x_4511:
[----:B------:R-:W-:Y:S05]  /*73a0*/  BSYNC B0 ;  /* 0x0000000000007941 */ /* 0x000fea0003800000 */
.L_x_4510:
        /* <DEDUP_REMOVED lines=100> */
.L_x_4513:
[----:B------:R-:W-:Y:S05]  /*79f0*/  BSYNC B6 ;  /* 0x0000000000067941 */ /* 0x000fea0003800000 */
.L_x_4512:
        /* <DEDUP_REMOVED lines=13> */
.L_x_4517:
[----:B-1----:R1:W2:Y:S02]  /*7ad0*/  SYNCS.PHASECHK.TRANS64.TRYWAIT P0, [R2+URZ+0x38800], R3 ;  /* 0x03880003020075a7 */ /* 0x0022a4000800017f */
[----:B--2---:R-:W-:Y:S05]  /*7ae0*/  @!P0 NANOSLEEP.SYNCS 0x989680 ;  /* 0x009896800000895d */ /* 0x004fea0003900000 */
[----:B------:R-:W2:Y:S02]  /*7af0*/  @!P0 SYNCS.PHASECHK.TRANS64 P0, [R2+URZ+0x38800], R3 ;  /* 0x03880003020085a7 */ /* 0x000ea4000800007f */
[----:B--2---:R-:W-:Y:S05]  /*7b00*/  @!P0 BRA `(.L_x_4517) ;  /* 0xfffffffc00f08947 */ /* 0x004fea000383ffff */
.L_x_4516:
[----:B------:R-:W-:Y:S05]  /*7b10*/  BSYNC B0 ;  /* 0x0000000000007941 */ /* 0x000fea0003800000 */
.L_x_4515:
[----:B------:R-:W-:Y:S05]  /*7b20*/  BRA `(.L_x_4518) ;  /* 0x0000002000b87947 */ /* 0x000fea0003800000 */
.L_x_4514:
        /* <DEDUP_REMOVED lines=37> */
.L_x_4520:
[----:B------:R-:W-:Y:S05]  /*7d80*/  BSYNC B6 ;  /* 0x0000000000067941 */ /* 0x000fea0003800000 */
.L_x_4519:
[----:B------:R-:W-:Y:S01]  /*7d90*/  ULDC.U8 UR4, c[0x0][0x410] ;  /* 0x0001040000047ab9 */ /* 0x000fe20000000000 */
[----:B------:R-:W-:Y:S01]  /*7da0*/  BSSY B0, `(.L_x_4521) ;  /* 0x00001fe000007945 */ /* 0x000fe20003800000 */
[----:B------:R-:W-:Y:S01]  /*7db0*/  ISETP.NE.AND P0, PT, RZ, UR4, PT ;  /* 0x00000004ff007c0c */ /* 0x000fe2000bf05270 */
[----:B------:R-:W-:-:S12]  /*7dc0*/  IMAD R0, R85, 0x40, R189 ;  /* 0x0000004055007824 */ /* 0x000fd800078e02bd */
[----:B------:R-:W-:Y:S05]  /*7dd0*/  @!P0 BRA `(.L_x_4522) ;  /* 0x0000001000088947 */ /* 0x000fea0003800000 */
[----:B------:R-:W-:-:S03]  /*7de0*/  UMOV UR4, 0xffffffff ;  /* 0xffffffff00047882 */ /* 0x000fc60000000000 */
[----:B------:R-:W-:Y:S05]  /*7df0*/  BRA.DIV UR4, `(.L_x_4523) ;  /* 0x0000017204587947 */ /* 0x000fea000b800000 */
[----:B------:R0:W1:Y:S04]  /*7e00*/  SHFL.IDX PT, R3, R26, RZ, 0x1c1f ;  /* 0x001c1fff1a037589 */ /* 0x00006800000e0000 */
[----:B------:R0:W2:Y:S04]  /*7e10*/  SHFL.IDX PT, R20, R25, RZ, 0x1c1f ;  /* 0x001c1fff19147589 */ /* 0x0000a800000e0000 */
[----:B------:R-:W3:Y:S04]  /*7e20*/  SHFL.IDX PT, R24, R24, RZ, 0x1c1f ;  /* 0x001c1fff18187589 */ /* 0x000ee800000e0000 */
[----:B------:R0:W4:Y:S02]  /*7e30*/  SHFL.IDX PT, R21, R27, RZ, 0x1c1f ;  /* 0x001c1fff1b157589 */ /* 0x00012400000e0000 */
.L_x_4740:
        /* <DEDUP_REMOVED lines=41> */
.L_x_4525:
[----:B------:R-:W-:Y:S05]  /*80d0*/  BSYNC B1 ;  /* 0x0000000000017941 */ /* 0x000fea0003800000 */
.L_x_4524:
[----:B0-----:R-:W-:Y:S01]  /*80e0*/  SHF.L.U32 R13, R0, 0x1f, RZ ;  /* 0x0000001f000d7819 */ /* 0x001fe200000006ff */
[----:B------:R-:W-:Y:S01]  /*80f0*/  IMAD R27, R224, 0x200, R27 ;  /* 0x00000200e01b7824 */ /* 0x000fe200078e021b */
        /* <DEDUP_REMOVED lines=10> */
[----:B--2---:R-:W-:Y:S01]  /*81a0*/  SHF.R.U32.HI R20, RZ, 0x10, R5 ;  /* 0x00000010ff147819 */ /* 0x004fe20000011605 */
[----:B------:R-:W-:Y:S01]  /*81b0*/  IMAD.MOV.U32 R33, RZ, RZ, R10 ;  /* 0x000000ffff217224 */ /* 0x000fe200078e000a */
[--C-:B------:R-:W-:Y:S01]  /*81c0*/  SHF.R.U64 R36, R10, 0x10, R11.reuse ;  /* 0x000000100a247819 */ /* 0x100fe2000000120b */
[----:B------:R-:W-:Y:S01]  /*81d0*/  IMAD.MOV.U32 R7, RZ, RZ, R11 ;  /* 0x000000ffff077224 */ /* 0x000fe200078e000b */
[----:B------:R-:W-:Y:S01]  /*81e0*/  SHF.R.U64 R37, R8, 0x10, R9 ;  /* 0x0000001008257819 */ /* 0x000fe20000001209 */
[----:B------:R-:W-:Y:S01]  /*81f0*/  IMAD.MOV.U32 R32, RZ, RZ, R8 ;  /* 0x000000ffff207224 */ /* 0x000fe200078e0008 */
[----:B------:R-:W-:Y:S01]  /*8200*/  SHF.R.U32.HI R10, RZ, 0x10, R11 ;  /* 0x00000010ff0a7819 */ /* 0x000fe2000001160b */
[C---:B------:R-:W-:Y:S01]  /*8210*/  VIADD R4, R12.reuse, 0x20400 ;  /* 0x000204000c047836 */ /* 0x040fe20000000000 */
[----:B------:R-:W-:Y:S01]  /*8220*/  VIMNMX R8, R25, 0x40, PT ;  /* 0x0000004019087848 */ /* 0x000fe20003fe0100 */
[--C-:B------:R-:W-:Y:S01]  /*8230*/  IMAD.MOV.U32 R5, RZ, RZ, R9.reuse ;  /* 0x000000ffff057224 */ /* 0x100fe200078e0009 */
[----:B------:R-:W-:Y:S01]  /*8240*/  BSSY B1, `(.L_x_4526) ;  /* 0x000000d000017945 */ /* 0x000fe20003800000 */
[----:B-1----:R-:W-:Y:S01]  /*8250*/  VIADD R3, R12, 0x20440 ;  /* 0x000204400c037836 */ /* 0x002fe20000000000 */
[----:B------:R-:W-:Y:S01]  /*8260*/  SHF.R.U32.HI R9, RZ, 0x10, R9 ;  /* 0x00000010ff097819 */ /* 0x000fe20000011609 */
[----:B------:R-:W-:Y:S01]  /*8270*/  @P1 VIADD R3, R4, 0xffffffc0 ;  /* 0xffffffc004031836 */ /* 0x000fe20000000000 */
[----:B------:R-:W-:-:S02]  /*8280*/  PRMT R31, R31, 0x5410, R14 ;  /* 0x000054101f1f7816 */ /* 0x000fc4000000000e */
[----:B------:R-:W-:Y:S02]  /*8290*/  PRMT R34, R34, 0x5410, R15 ;  /* 0x0000541022227816 */ /* 0x000fe4000000000f */
[----:B------:R-:W-:Y:S02]  /*82a0*/  PRMT R29, R29, 0x5410, R6 ;  /* 0x000054101d1d7816 */ /* 0x000fe40000000006 */
[----:B------:R-:W-:Y:S02]  /*82b0*/  PRMT R35, R35, 0x5410, R20 ;  /* 0x0000541023237816 */ /* 0x000fe40000000014 */
[----:B------:R-:W-:Y:S02]  /*82c0*/  ISETP.GE.AND P1, PT, R189, R8, PT ;  /* 0x00000008bd00720c */ /* 0x000fe40003f26270 */
[----:B------:R-:W-:Y:S02]  /*82d0*/  PRMT R33, R33, 0x5410, R7 ;  /* 0x0000541021217816 */ /* 0x000fe40000000007 */
[----:B------:R-:W-:-:S02]  /*82e0*/  PRMT R36, R36, 0x5410, R10 ;  /* 0x0000541024247816 */ /* 0x000fc4000000000a */
[----:B------:R-:W-:Y:S01]  /*82f0*/  PRMT R32, R32, 0x5410, R5 ;  /* 0x0000541020207816 */ /* 0x000fe20000000005 */
[----:B0-----:R-:W-:Y:S06]  /*8300*/  @!P0 BRA `(.L_x_4527) ;  /* 0x0000016c00888947 */ /* 0x001fec0003800000 */
.L_x_4741:
[----:B------:R-:W-:Y:S05]  /*8310*/  BSYNC B1 ;  /* 0x0000000000017941 */ /* 0x000fea0003800000 */
.L_x_4526:
        /* <DEDUP_REMOVED lines=10> */
[----:B------:R-:W-:Y:S02]  /*83c0*/  HADD2.F32 R20, -RZ, R33.H0_H0 ;  /* 0x20000021ff147230 */ /* 0x000fe40000004100 */
[----:B------:R-:W-:Y:S02]  /*83d0*/  HADD2.F32 R15, -RZ, R34.H0_H0 ;  /* 0x20000022ff0f7230 */ /* 0x000fe40000004100 */
[----:B----4-:R-:W-:Y:S02]  /*83e0*/  HADD2.F32 R21, -RZ, R36.H0_H0 ;  /* 0x20000024ff157230 */ /* 0x010fe40000004100 */
[--C-:B-1----:R-:W-:Y:S02]  /*83f0*/  HADD2.F32 R9, -RZ, R4.reuse.H0_H0 ;  /* 0x20000004ff097230 */ /* 0x102fe40000004100 */
[----:B------:R-:W-:-:S02]  /*8400*/  HADD2.F32 R4, -RZ, R4.H1_H1 ;  /* 0x30000004ff047230 */ /* 0x000fc40000004100 */
[--C-:B------:R-:W-:Y:S02]  /*8410*/  HADD2.F32 R10, -RZ, R5.reuse.H0_H0 ;  /* 0x20000005ff0a7230 */ /* 0x100fe40000004100 */
[----:B------:R-:W-:Y:S02]  /*8420*/  HADD2.F32 R5, -RZ, R5.H1_H1 ;  /* 0x30000005ff057230 */ /* 0x000fe40000004100 */
[C---:B---3--:R-:W-:Y:S01]  /*8430*/  FMUL.FTZ R24, R4.reuse, R20 ;  /* 0x0000001404187220 */ /* 0x048fe20000410000 */
[-C--:B------:R-:W-:Y:S01]  /*8440*/  FMUL.FTZ R25, R4, R14.reuse ;  /* 0x0000000e04197220 */ /* 0x080fe20000410000 */
[--C-:B------:R-:W-:Y:S02]  /*8450*/  HADD2.F32 R11, -RZ, R6.reuse.H0_H0 ;  /* 0x20000006ff0b7230 */ /* 0x100fe40000004100 */
[C---:B------:R-:W-:Y:S01]  /*8460*/  FFMA.FTZ R24, R9.reuse, R14, -R24 ;  /* 0x0000000e09187223 */ /* 0x040fe20000010818 */
[----:B------:R-:W-:Y:S01]  /*8470*/  FFMA.FTZ R25, R9, R20, R25 ;  /* 0x0000001409197223 */ /* 0x000fe20000010019 */
[C---:B------:R-:W-:Y:S01]  /*8480*/  FMUL.FTZ R27, R5.reuse, R21 ;  /* 0x00000015051b7220 */ /* 0x040fe20000410000 */
[----:B------:R-:W-:Y:S01]  /*8490*/  FMUL.FTZ R9, R5, R15 ;  /* 0x0000000f05097220 */ /* 0x000fe20000410000 */
[----:B------:R-:W-:-:S02]  /*84a0*/  HADD2.F32 R6, -RZ, R6.H1_H1 ;  /* 0x30000006ff067230 */ /* 0x000fc40000004100 */
[----:B0-----:R-:W-:Y:S02]  /*84b0*/  HADD2.F32 R13, -RZ, R7.H0_H0 ;  /* 0x20000007ff0d7230 */ /* 0x001fe40000004100 */
[C---:B------:R-:W-:Y:S01]  /*84c0*/  FFMA.FTZ R27, R10.reuse, R15, -R27 ;  /* 0x0000000f0a1b7223 */ /* 0x040fe2000001081b */
[----:B------:R-:W-:Y:S02]  /*84d0*/  HADD2.F32 R5, -RZ, R33.H1_H1 ;  /* 0x30000021ff057230 */ /* 0x000fe40000004100 */
[----:B------:R-:W-:Y:S01]  /*84e0*/  FFMA.FTZ R10, R10, R21, R9 ;  /* 0x000000150a0a7223 */ /* 0x000fe20000010009 */
[----:B------:R-:W-:Y:S02]  /*84f0*/  HADD2.F32 R7, -RZ, R7.H1_H1 ;  /* 0x30000007ff077230 */ /* 0x000fe40000004100 */
[----:B------:R-:W-:Y:S02]  /*8500*/  HADD2.F32 R4, -RZ, R31.H1_H1 ;  /* 0x3000001fff047230 */ /* 0x000fe40000004100 */
[----:B------:R-:W-:Y:S01]  /*8510*/  FMUL.FTZ R26, R6, R5 ;  /* 0x00000005061a7220 */ /* 0x000fe20000410000 */
[----:B------:R-:W-:-:S02]  /*8520*/  HADD2.F32 R20, -RZ, R36.H1_H1 ;  /* 0x30000024ff147230 */ /* 0x000fc40000004100 */
[----:B------:R-:W-:Y:S02]  /*8530*/  HADD2.F32 R14, -RZ, R34.H1_H1 ;  /* 0x30000022ff0e7230 */ /* 0x000fe40000004100 */
[-C--:B------:R-:W-:Y:S01]  /*8540*/  FMUL.FTZ R28, R6, R4.reuse ;  /* 0x00000004061c7220 */ /* 0x080fe20000410000 */
[----:B------:R-:W-:Y:S01]  /*8550*/  FFMA.FTZ R6, R11, R4, -R26 ;  /* 0x000000040b067223 */ /* 0x000fe2000001081a */
[----:B------:R-:W-:Y:S01]  /*8560*/  FMUL.FTZ R30, R7, R20 ;  /* 0x00000014071e7220 */ /* 0x000fe20000410000 */
[----:B------:R-:W-:Y:S01]  /*8570*/  F2FP.F16.F32.PACK_AB R4, R25, R24 ;  /* 0x000000181904723e */ /* 0x000fe200000000ff */
[-C--:B------:R-:W-:Y:S01]  /*8580*/  FMUL.FTZ R9, R7, R14.reuse ;  /* 0x0000000e07097220 */ /* 0x080fe20000410000 */
[----:B------:R-:W-:Y:S01]  /*8590*/  FFMA.FTZ R11, R11, R5, R28 ;  /* 0x000000050b0b7223 */ /* 0x000fe2000001001c */
[C---:B------:R-:W-:Y:S01]  /*85a0*/  FFMA.FTZ R7, R13.reuse, R14, -R30 ;  /* 0x0000000e0d077223 */ /* 0x040fe2000001081e */
[----:B------:R-:W-:Y:S01]  /*85b0*/  F2FP.F16.F32.PACK_AB R5, R10, R27 ;  /* 0x0000001b0a05723e */ /* 0x000fe200000000ff */
[----:B------:R-:W-:-:S02]  /*85c0*/  FFMA.FTZ R20, R13, R20, R9 ;  /* 0x000000140d147223 */ /* 0x000fc40000010009 */
[----:B------:R-:W-:-:S03]  /*85d0*/  F2FP.F16.F32.PACK_AB R6, R11, R6 ;  /* 0x000000060b06723e */ /* 0x000fc600000000ff */
[----:B------:R-:W-:-:S05]  /*85e0*/  F2FP.F16.F32.PACK_AB R7, R20, R7 ;  /* 0x000000071407723e */ /* 0x000fca00000000ff */
[----:B------:R1:W-:Y:S02]  /*85f0*/  STS.128 [R12+0x20400], R4 ;  /* 0x020400040c007388 */ /* 0x0003e40000000c00 */
.L_x_4531:
[----:B------:R-:W-:Y:S05]  /*8600*/  BSYNC B2 ;  /* 0x0000000000027941 */ /* 0x000fea0003800000 */
.L_x_4530:
[----:B------:R-:W-:Y:S05]  /*8610*/  @P1 BRA `(.L_x_4529) ;  /* 0x0000000000981947 */ /* 0x000fea0003800000 */
[----:B-1----:R-:W1:Y:S01]  /*8620*/  LDS.128 R4, [R3] ;  /* 0x0000000003047984 */ /* 0x002e620000000c00 */
        /* <DEDUP_REMOVED lines=16> */
[--C-:B0-----:R-:W-:Y:S02]  /*8730*/  HADD2.F32 R13, -RZ, R7.reuse.H0_H0 ;  /* 0x20000007ff0d7230 */ /* 0x101fe40000004100 */
        /* <DEDUP_REMOVED lines=19> */
[----:B------:R2:W-:Y:S02]  /*8870*/  STS.128 [R3], R4 ;  /* 0x0000000403007388 */ /* 0x0005e40000000c00 */
.L_x_4529:
[----:B------:R-:W-:Y:S05]  /*8880*/  BSYNC B1 ;  /* 0x0000000000017941 */ /* 0x000fea0003800000 */
.L_x_4528:
        /* <DEDUP_REMOVED lines=10> */
[--C-:B---3--:R-:W-:Y:S02]  /*8930*/  HADD2.F32 R24, -RZ, R33.reuse.H0_H0 ;  /* 0x20000021ff187230 */ /* 0x108fe40000004100 */
[----:B------:R-:W-:Y:S02]  /*8940*/  HADD2.F32 R25, -RZ, R36.H0_H0 ;  /* 0x20000024ff197230 */ /* 0x000fe40000004100 */
[----:B----4-:R-:W-:Y:S02]  /*8950*/  HADD2.F32 R21, -RZ, R34.H0_H0 ;  /* 0x20000022ff157230 */ /* 0x010fe40000004100 */
[----:B------:R-:W-:Y:S02]  /*8960*/  HADD2.F32 R26, -RZ, R33.H1_H1 ;  /* 0x30000021ff1a7230 */ /* 0x000fe40000004100 */
[----:B------:R-:W-:-:S02]  /*8970*/  HADD2.F32 R27, -RZ, R36.H1_H1 ;  /* 0x30000024ff1b7230 */ /* 0x000fc40000004100 */
[--C-:B-1----:R-:W-:Y:S02]  /*8980*/  HADD2.F32 R8, -RZ, R4.reuse.H0_H0 ;  /* 0x20000004ff087230 */ /* 0x102fe40000004100 */
[----:B------:R-:W-:Y:S02]  /*8990*/  HADD2.F32 R4, -RZ, R4.H1_H1 ;  /* 0x30000004ff047230 */ /* 0x000fe40000004100 */
[--C-:B------:R-:W-:Y:S02]  /*89a0*/  HADD2.F32 R9, -RZ, R5.reuse.H0_H0 ;  /* 0x20000005ff097230 */ /* 0x100fe40000004100 */
[----:B------:R-:W-:Y:S02]  /*89b0*/  HADD2.F32 R5, -RZ, R5.H1_H1 ;  /* 0x30000005ff057230 */ /* 0x000fe40000004100 */
[-C--:B0-----:R-:W-:Y:S01]  /*89c0*/  FMUL.FTZ R13, R24, R4.reuse ;  /* 0x00000004180d7220 */ /* 0x081fe20000410000 */
[----:B------:R-:W-:Y:S01]  /*89d0*/  FMUL.FTZ R15, R20, R4 ;  /* 0x00000004140f7220 */ /* 0x000fe20000410000 */
[----:B------:R-:W-:-:S02]  /*89e0*/  HADD2.F32 R10, -RZ, R6.H0_H0 ;  /* 0x20000006ff0a7230 */ /* 0x000fc40000004100 */
[-C--:B------:R-:W-:Y:S01]  /*89f0*/  FMUL.FTZ R14, R25, R5.reuse ;  /* 0x00000005190e7220 */ /* 0x080fe20000410000 */
[-C--:B------:R-:W-:Y:S01]  /*8a00*/  FFMA.FTZ R4, R20, R8.reuse, -R13 ;  /* 0x0000000814047223 */ /* 0x080fe2000001080d */
[----:B------:R-:W-:Y:S01]  /*8a10*/  FFMA.FTZ R15, R24, R8, R15 ;  /* 0x00000008180f7223 */ /* 0x000fe2000001000f */
[C---:B------:R-:W-:Y:S01]  /*8a20*/  FMUL.FTZ R8, R21.reuse, R5 ;  /* 0x0000000515087220 */ /* 0x040fe20000410000 */
[--C-:B------:R-:W-:Y:S02]  /*8a30*/  HADD2.F32 R11, -RZ, R7.reuse.H0_H0 ;  /* 0x20000007ff0b7230 */ /* 0x100fe40000004100 */
[-C--:B------:R-:W-:Y:S01]  /*8a40*/  FFMA.FTZ R5, R21, R9.reuse, -R14 ;  /* 0x0000000915057223 */ /* 0x080fe2000001080e */
[----:B------:R-:W-:Y:S02]  /*8a50*/  HADD2.F32 R6, -RZ, R6.H1_H1 ;  /* 0x30000006ff067230 */ /* 0x000fe40000004100 */
[----:B------:R-:W-:Y:S01]  /*8a60*/  FFMA.FTZ R8, R25, R9, R8 ;  /* 0x0000000919087223 */ /* 0x000fe20000010008 */
[----:B------:R-:W-:Y:S01]  /*8a70*/  HADD2.F32 R7, -RZ, R7.H1_H1 ;  /* 0x30000007ff077230 */ /* 0x000fe20000004100 */
[----:B------:R-:W-:Y:S01]  /*8a80*/  F2FP.F16.F32.PACK_AB R4, R15, R4 ;  /* 0x000000040f04723e */ /* 0x000fe200000000ff */
[----:B------:R-:W-:-:S02]  /*8a90*/  HADD2.F32 R24, -RZ, R31.H1_H1 ;  /* 0x3000001fff187230 */ /* 0x000fc40000004100 */
[-C--:B------:R-:W-:Y:S01]  /*8aa0*/  FMUL.FTZ R9, R26, R6.reuse ;  /* 0x000000061a097220 */ /* 0x080fe20000410000 */
[----:B------:R-:W-:Y:S02]  /*8ab0*/  HADD2.F32 R21, -RZ, R34.H1_H1 ;  /* 0x30000022ff157230 */ /* 0x000fe40000004100 */
[----:B------:R-:W-:Y:S01]  /*8ac0*/  FMUL.FTZ R14, R27, R7 ;  /* 0x000000071b0e7220 */ /* 0x000fe20000410000 */
[----:B------:R-:W-:Y:S01]  /*8ad0*/  F2FP.F16.F32.PACK_AB R5, R8, R5 ;  /* 0x000000050805723e */ /* 0x000fe200000000ff */
[C---:B------:R-:W-:Y:S01]  /*8ae0*/  FMUL.FTZ R13, R24.reuse, R6 ;  /* 0x00000006180d7220 */ /* 0x040fe20000410000 */
[-C--:B------:R-:W-:Y:S01]  /*8af0*/  FFMA.FTZ R6, R24, R10.reuse, -R9 ;  /* 0x0000000a18067223 */ /* 0x080fe20000010809 */
[C---:B------:R-:W-:Y:S01]  /*8b00*/  FMUL.FTZ R20, R21.reuse, R7 ;  /* 0x0000000715147220 */ /* 0x040fe20000410000 */
[-C--:B------:R-:W-:Y:S01]  /*8b10*/  FFMA.FTZ R7, R21, R11.reuse, -R14 ;  /* 0x0000000b15077223 */ /* 0x080fe2000001080e */
[----:B------:R-:W-:Y:S02]  /*8b20*/  FFMA.FTZ R13, R26, R10, R13 ;  /* 0x0000000a1a0d7223 */ /* 0x000fe4000001000d */
[----:B------:R-:W-:-:S03]  /*8b30*/  FFMA.FTZ R20, R27, R11, R20 ;  /* 0x0000000b1b147223 */ /* 0x000fc60000010014 */
[----:B------:R-:W-:Y:S02]  /*8b40*/  F2FP.F16.F32.PACK_AB R6, R13, R6 ;  /* 0x000000060d06723e */ /* 0x000fe400000000ff */
[----:B------:R-:W-:-:S05]  /*8b50*/  F2FP.F16.F32.PACK_AB R7, R20, R7 ;  /* 0x000000071407723e */ /* 0x000fca00000000ff */
[----:B------:R1:W-:Y:S02]  /*8b60*/  STS.128 [R12+0x21400], R4 ;  /* 0x021400040c007388 */ /* 0x0003e40000000c00 */
.L_x_4534:
[----:B------:R-:W-:Y:S05]  /*8b70*/  BSYNC B1 ;  /* 0x0000000000017941 */ /* 0x000fea0003800000 */
.L_x_4533:
[----:B------:R-:W-:Y:S05]  /*8b80*/  @P1 BRA `(.L_x_4532) ;  /* 0x00000010007c1947 */ /* 0x000fea0003800000 */
[----:B-1----:R-:W1:Y:S01]  /*8b90*/  LDS.128 R4, [R3+0x1000] ;  /* 0x0010000003047984 */ /* 0x002e620000000c00 */
[----:B------:R-:W-:Y:S02]  /*8ba0*/  HADD2.F32 R14, -RZ, R29.H0_H0 ;  /* 0x2000001dff0e7230 */ /* 0x000fe40000004100 */
[--C-:B------:R-:W-:Y:S02]  /*8bb0*/  HADD2.F32 R20, -RZ, R32.reuse.H0_H0 ;  /* 0x20000020ff147230 */ /* 0x100fe40000004100 */
[----:B------:R-:W-:Y:S02]  /*8bc0*/  HADD2.F32 R25, -RZ, R37.H0_H0 ;  /* 0x20000025ff197230 */ /* 0x000fe40000004100 */
[----:B----4-:R-:W-:Y:S02]  /*8bd0*/  HADD2.F32 R21, -RZ, R35.H0_H0 ;  /* 0x20000023ff157230 */ /* 0x010fe40000004100 */
[----:B---3--:R-:W-:Y:S02]  /*8be0*/  HADD2.F32 R24, -RZ, R32.H1_H1 ;  /* 0x30000020ff187230 */ /* 0x008fe40000004100 */
        /* <DEDUP_REMOVED lines=33> */
.L_x_4522:
[----:B------:R-:W-:-:S03]  /*8e00*/  UMOV UR4, 0xffffffff ;  /* 0xffffffff00047882 */ /* 0x000fc60000000000 */
[----:B------:R-:W-:Y:S05]  /*8e10*/  BRA.DIV UR4, `(.L_x_4535) ;  /* 0x0000016204d87947 */ /* 0x000fea000b800000 */
[----:B------:R0:W1:Y:S04]  /*8e20*/  SHFL.IDX PT, R3, R26, RZ, 0x1c1f ;  /* 0x001c1fff1a037589 */ /* 0x00006800000e0000 */
[----:B------:R0:W2:Y:S04]  /*8e30*/  SHFL.IDX PT, R20, R25, RZ, 0x1c1f ;  /* 0x001c1fff19147589 */ /* 0x0000a800000e0000 */
[----:B------:R0:W3:Y:S04]  /*8e40*/  SHFL.IDX PT, R21, R24, RZ, 0x1c1f ;  /* 0x001c1fff18157589 */ /* 0x0000e800000e0000 */
[----:B------:R0:W4:Y:S02]  /*8e50*/  SHFL.IDX PT, R14, R27, RZ, 0x1c1f ;  /* 0x001c1fff1b0e7589 */ /* 0x00012400000e0000 */
.L_x_4747:
[----:B------:R-:W5:Y:S01]  /*8e60*/  LDL R5, [R1+0x4c] ;  /* 0x00004c0001057983 */ /* 0x000f620000100800 */
[----:B------:R-:W-:Y:S01]  /*8e70*/  ULDC UR4, c[0x0][0x448] ;  /* 0x0001120000047ab9 */ /* 0x000fe20000000800 */
[----:B------:R-:W-:Y:S01]  /*8e80*/  BSSY B1, `(.L_x_4536) ;  /* 0x0000019000017945 */ /* 0x000fe20003800000 */
[----:B0-----:R-:W-:Y:S01]  /*8e90*/  IMAD R24, R87, UR4, RZ ;  /* 0x0000000457187c24 */ /* 0x001fe2000f8e02ff */
[----:B------:R-:W-:Y:S02]  /*8ea0*/  CS2R R6, SRZ ;  /* 0x0000000000067805 */ /* 0x000fe4000001ff00 */
[----:B------:R-:W-:Y:S02]  /*8eb0*/  CS2R R8, SRZ ;  /* 0x0000000000087805 */ /* 0x000fe4000001ff00 */
[----:B------:R-:W-:Y:S02]  /*8ec0*/  CS2R R10, SRZ ;  /* 0x00000000000a7805 */ /* 0x000fe4000001ff00 */
[----:B------:R-:W-:Y:S01]  /*8ed0*/  ISETP.GE.AND P0, PT, R0, R24, PT ;  /* 0x000000180000720c */ /* 0x000fe20003f06270 */
[----:B------:R-:W-:Y:S01]  /*8ee0*/  IMAD R24, R85, -0x40, R24 ;  /* 0xffffffc055187824 */ /* 0x000fe200078e0218 */
[----:B-----5:R-:W-:-:S04]  /*8ef0*/  LEA.HI R4, R5, R5, RZ, 0x1 ;  /* 0x0000000505047211 */ /* 0x020fc800078f08ff */
[----:B------:R-:W-:-:S05]  /*8f00*/  LOP3.LUT R4, R4, 0xfffffffe, RZ, 0xc0, !PT ;  /* 0xfffffffe04047812 */ /* 0x000fca00078ec0ff */
[----:B------:R-:W-:Y:S01]  /*8f10*/  IMAD.IADD R0, R5, 0x1, -R4 ;  /* 0x0000000105007824 */ /* 0x000fe200078e0a04 */
[----:B------:R-:W-:-:S04]  /*8f20*/  CS2R R4, SRZ ;  /* 0x0000000000047805 */ /* 0x000fc8000001ff00 */
        /* <DEDUP_REMOVED lines=14> */
.L_x_4537:
[----:B------:R-:W-:Y:S05]  /*9010*/  BSYNC B1 ;  /* 0x0000000000017941 */ /* 0x000fea0003800000 */
.L_x_4536:
[----:B------:R-:W2:Y:S01]  /*9020*/  SYNCS.PHASECHK.TRANS64.TRYWAIT P1, [R2+URZ+0x38800], R25 ;  /* 0x03880019020075a7 */ /* 0x000ea2000802017f */
[----:B-----5:R-:W-:Y:S01]  /*9030*/  IMAD.MOV.U32 R38, RZ, RZ, R4 ;  /* 0x000000ffff267224 */ /* 0x020fe200078e0004 */
[--C-:B0-----:R-:W-:Y:S01]  /*9040*/  SHF.R.U64 R13, R4, 0x10, R5.reuse ;  /* 0x00000010040d7819 */ /* 0x101fe20000001205 */
[--C-:B------:R-:W-:Y:S01]  /*9050*/  IMAD.MOV.U32 R12, RZ, RZ, R5.reuse ;  /* 0x000000ffff0c7224 */ /* 0x100fe200078e0005 */
[----:B------:R-:W-:Y:S01]  /*9060*/  SHF.R.U32.HI R42, RZ, 0x10, R5 ;  /* 0x00000010ff2a7819 */ /* 0x000fe20000011605 */
[----:B------:R-:W-:Y:S01]  /*9070*/  IMAD.MOV.U32 R39, RZ, RZ, R6 ;  /* 0x000000ffff277224 */ /* 0x000fe200078e0006 */
[----:B------:R-:W-:Y:S01]  /*9080*/  SHF.R.U64 R43, R8, 0x10, R9 ;  /* 0x00000010082b7819 */ /* 0x000fe20000001209 */
[----:B------:R-:W-:Y:S01]  /*9090*/  IMAD.MOV.U32 R4, RZ, RZ, R8 ;  /* 0x000000ffff047224 */ /* 0x000fe200078e0008 */
[--C-:B------:R-:W-:Y:S01]  /*90a0*/  SHF.R.U64 R6, R6, 0x10, R7.reuse ;  /* 0x0000001006067819 */ /* 0x100fe20000001207 */
[----:B----4-:R-:W-:Y:S01]  /*90b0*/  IMAD.MOV.U32 R14, RZ, RZ, R7 ;  /* 0x000000ffff0e7224 */ /* 0x010fe200078e0007 */
[--C-:B------:R-:W-:Y:S01]  /*90c0*/  SHF.R.U32.HI R8, RZ, 0x10, R9.reuse ;  /* 0x00000010ff087819 */ /* 0x100fe20000011609 */
[----:B------:R-:W-:Y:S01]  /*90d0*/  IMAD.MOV.U32 R40, RZ, RZ, R9 ;  /* 0x000000ffff287224 */ /* 0x000fe200078e0009 */
[----:B------:R-:W-:Y:S01]  /*90e0*/  VIMNMX R24, R24, 0x40, PT ;  /* 0x0000004018187848 */ /* 0x000fe20003fe0100 */
[----:B------:R-:W-:Y:S01]  /*90f0*/  IMAD.MOV.U32 R5, RZ, RZ, R10 ;  /* 0x000000ffff057224 */ /* 0x000fe200078e000a */
[----:B------:R-:W-:Y:S01]  /*9100*/  SHF.R.U32.HI R7, RZ, 0x10, R7 ;  /* 0x00000010ff077819 */ /* 0x000fe20000011607 */
[--C-:B------:R-:W-:Y:S01]  /*9110*/  IMAD.MOV.U32 R41, RZ, RZ, R11.reuse ;  /* 0x000000ffff297224 */ /* 0x100fe200078e000b */
[----:B-1----:R-:W0:Y:S01]  /*9120*/  LDC R3, c[0x0][0x3f4] ;  /* 0x0000fd00ff037b82 */ /* 0x002e220000000800 */
[----:B------:R-:W-:Y:S01]  /*9130*/  VIADD R15, R189, 0x20 ;  /* 0x00000020bd0f7836 */ /* 0x000fe20000000000 */
[--C-:B------:R-:W-:Y:S01]  /*9140*/  SHF.R.U64 R44, R10, 0x10, R11.reuse ;  /* 0x000000100a2c7819 */ /* 0x100fe2000000120b */
[----:B------:R-:W-:Y:S01]  /*9150*/  BSSY B1, `(.L_x_4538) ;  /* 0x000000f000017945 */ /* 0x000fe20003800000 */
[----:B------:R-:W-:-:S02]  /*9160*/  SHF.R.U32.HI R9, RZ, 0x10, R11 ;  /* 0x00000010ff097819 */ /* 0x000fc4000001160b */
        /* <DEDUP_REMOVED lines=8> */
[C---:B0-----:R-:W-:Y:S01]  /*91f0*/  ISETP.GE.AND P0, PT, R18.reuse, R3, PT ;  /* 0x000000031200720c */ /* 0x041fe20003f06270 */
[----:B------:R-:W-:-:S03]  /*9200*/  IMAD.IADD R3, R18, 0x1, R3 ;  /* 0x0000000112037824 */ /* 0x000fc600078e0203 */
[-C--:B------:R-:W-:Y:S02]  /*9210*/  ISETP.GE.OR P2, PT, R189, R24.reuse, P0 ;  /* 0x00000018bd00720c */ /* 0x080fe40000746670 */
[----:B------:R-:W-:Y:S01]  /*9220*/  ISETP.GE.OR P0, PT, R15, R24, P0 ;  /* 0x000000180f00720c */ /* 0x000fe20000706670 */
[----:B--2---:R-:W-:-:S12]  /*9230*/  @!P1 BRA `(.L_x_4539) ;  /* 0x0000016000409947 */ /* 0x004fd80003800000 */
.L_x_4748:
[----:B------:R-:W-:Y:S05]  /*9240*/  BSYNC B1 ;  /* 0x0000000000017941 */ /* 0x000fea0003800000 */
.L_x_4538:
        /* <DEDUP_REMOVED lines=9> */
[----:B------:R-:W-:Y:S01]  /*92e0*/  LOP3.LUT R4, R9, 0x38, R18, 0xf8, !PT ;  /* 0x0000003809047812 */ /* 0x000fe200078ef812 */
[----:B------:R-:W-:Y:S01]  /*92f0*/  HADD2.F32 R34, -RZ, R40.H0_H0 ;  /* 0x20000028ff227230 */ /* 0x000fe20000004100 */
[----:B------:R-:W-:-:S04]  /*9300*/  SHF.R.U32.HI R6, RZ, 0x3, R9 ;  /* 0x00000003ff067819 */ /* 0x000fc80000011609 */
[----:B------:R-:W-:Y:S02]  /*9310*/  LOP3.LUT R5, R4, R6, RZ, 0x3c, !PT ;  /* 0x0000000604057212 */ /* 0x000fe400078e3cff */
[----:B------:R-:W-:-:S03]  /*9320*/  LOP3.LUT R9, R6, R3, R9, 0x1e, !PT ;  /* 0x0000000306097212 */ /* 0x000fc600078e1e09 */
[C---:B------:R-:W-:Y:S02]  /*9330*/  IMAD R5, R224.reuse, 0x200, R5 ;  /* 0x00000200e0057824 */ /* 0x040fe400078e0205 */
[----:B------:R-:W-:Y:S02]  /*9340*/  IMAD R9, R224, 0x200, R9 ;  /* 0x00000200e0097824 */ /* 0x000fe400078e0209 */
[--C-:B------:R-:W-:Y:S02]  /*9350*/  IMAD R12, R5, 0x2, R2.reuse ;  /* 0x00000002050c7824 */ /* 0x100fe400078e0202 */
[----:B------:R-:W-:-:S03]  /*9360*/  IMAD R13, R9, 0x2, R2 ;  /* 0x00000002090d7824 */ /* 0x000fc600078e0202 */
[----:B------:R-:W3:Y:S04]  /*9370*/  LDS.128 R4, [R12+0x20400] ;  /* 0x020400000c047984 */ /* 0x000ee80000000c00 */
[----:B------:R-:W1:Y:S01]  /*9380*/  LDS.128 R8, [R13+0x20400] ;  /* 0x020400000d087984 */ /* 0x000e620000000c00 */
[--C-:B---3--:R-:W-:Y:S02]  /*9390*/  HADD2.F32 R21, -RZ, R5.reuse.H0_H0 ;  /* 0x20000005ff157230 */ /* 0x108fe40000004100 */
[----:B------:R-:W-:Y:S02]  /*93a0*/  HADD2.F32 R24, -RZ, R5.H1_H1 ;  /* 0x30000005ff187230 */ /* 0x000fe40000004100 */
[----:B-1----:R-:W-:Y:S02]  /*93b0*/  HADD2.F32 R5, -RZ, R8.H0_H0 ;  /* 0x20000008ff057230 */ /* 0x002fe40000004100 */
[----:B------:R-:W-:-:S02]  /*93c0*/  HADD2.F32 R15, -RZ, R4.H0_H0 ;  /* 0x20000004ff0f7230 */ /* 0x000fc40000004100 */
[----:B------:R-:W-:Y:S02]  /*93d0*/  HADD2.F32 R26, -RZ, R8.H1_H1 ;  /* 0x30000008ff1a7230 */ /* 0x000fe40000004100 */
[C---:B------:R-:W-:Y:S01]  /*93e0*/  FMUL.FTZ R8, R5.reuse, R32 ;  /* 0x0000002005087220 */ /* 0x040fe20000410000 */
[-C--:B------:R-:W-:Y:S01]  /*93f0*/  FMUL.FTZ R36, R5, R30.reuse ;  /* 0x0000001e05247220 */ /* 0x080fe20000410000 */
[----:B------:R-:W-:Y:S02]  /*9400*/  HADD2.F32 R20, -RZ, R4.H1_H1 ;  /* 0x30000004ff147230 */ /* 0x000fe40000004100 */
[----:B------:R-:W-:Y:S02]  /*9410*/  HADD2.F32 R27, -RZ, R9.H0_H0 ;  /* 0x20000009ff1b7230 */ /* 0x000fe40000004100 */
[----:B------:R-:W-:Y:S01]  /*9420*/  FFMA.FTZ R5, R15, R30, -R8 ;  /* 0x0000001e0f057223 */ /* 0x000fe20000010808 */
[----:B------:R-:W-:Y:S01]  /*9430*/  FMUL.FTZ R35, R26, R33 ;  /* 0x000000211a237220 */ /* 0x000fe20000410000 */
[----:B------:R-:W-:-:S02]  /*9440*/  HADD2.F32 R30, -RZ, R38.H1_H1 ;  /* 0x30000026ff1e7230 */ /* 0x000fc40000004100 */
[----:B------:R-:W-:Y:S01]  /*9450*/  FFMA.FTZ R8, R15, R32, R36 ;  /* 0x000000200f087223 */ /* 0x000fe20000010024 */
[-C--:B------:R-:W-:Y:S01]  /*9460*/  FMUL.FTZ R15, R26, R31.reuse ;  /* 0x0000001f1a0f7220 */ /* 0x080fe20000410000 */
[C---:B------:R-:W-:Y:S01]  /*9470*/  FFMA.FTZ R32, R20.reuse, R31, -R35 ;  /* 0x0000001f14207223 */ /* 0x040fe20000010823 */
[C---:B------:R-:W-:Y:S01]  /*9480*/  FMUL.FTZ R26, R27.reuse, R34 ;  /* 0x000000221b1a7220 */ /* 0x040fe20000410000 */
[----:B------:R-:W-:Y:S02]  /*9490*/  HADD2.F32 R28, -RZ, R9.H1_H1 ;  /* 0x30000009ff1c7230 */ /* 0x000fe40000004100 */
[-C--:B------:R-:W-:Y:S01]  /*94a0*/  FMUL.FTZ R27, R27, R30.reuse ;  /* 0x0000001e1b1b7220 */ /* 0x080fe20000410000 */
[----:B------:R-:W-:Y:S02]  /*94b0*/  HADD2.F32 R31, -RZ, R43.H1_H1 ;  /* 0x3000002bff1f7230 */ /* 0x000fe40000004100 */
[----:B------:R-:W-:Y:S01]  /*94c0*/  FFMA.FTZ R33, R20, R33, R15 ;  /* 0x0000002114217223 */ /* 0x000fe2000001000f */
[----:B------:R-:W-:Y:S01]  /*94d0*/  FFMA.FTZ R30, R21, R30, -R26 ;  /* 0x0000001e151e7223 */ /* 0x000fe2000001081a */
[----:B------:R-:W-:-:S02]  /*94e0*/  HADD2.F32 R15, -RZ, R42.H0_H0 ;  /* 0x2000002aff0f7230 */ /* 0x000fc40000004100 */
[----:B------:R-:W-:Y:S01]  /*94f0*/  FFMA.FTZ R27, R21, R34, R27 ;  /* 0x00000022151b7223 */ /* 0x000fe2000001001b */
[----:B------:R-:W-:Y:S01]  /*9500*/  FMUL.FTZ R21, R28, R31 ;  /* 0x0000001f1c157220 */ /* 0x000fe20000410000 */
[----:B------:R-:W-:Y:S01]  /*9510*/  HADD2.F32 R29, -RZ, R10.H0_H0 ;  /* 0x2000000aff1d7230 */ /* 0x000fe20000004100 */
[----:B------:R-:W-:Y:S01]  /*9520*/  F2FP.F16.F32.PACK_AB R8, R33, R8 ;  /* 0x000000082108723e */ /* 0x000fe200000000ff */
[----:B------:R-:W-:Y:S02]  /*9530*/  HADD2.F32 R26, -RZ, R40.H1_H1 ;  /* 0x30000028ff1a7230 */ /* 0x000fe40000004100 */
[-C--:B------:R-:W-:Y:S01]  /*9540*/  FFMA.FTZ R35, R24, R15.reuse, -R21 ;  /* 0x0000000f18237223 */ /* 0x080fe20000010815 */
[----:B------:R-:W-:Y:S02]  /*9550*/  HADD2.F32 R20, -RZ, R39.H0_H0 ;  /* 0x20000027ff147230 */ /* 0x000fe40000004100 */
[----:B------:R-:W-:Y:S01]  /*9560*/  FMUL.FTZ R37, R28, R15 ;  /* 0x0000000f1c257220 */ /* 0x000fe20000410000 */
[----:B------:R-:W-:-:S02]  /*9570*/  HADD2.F32 R10, -RZ, R10.H1_H1 ;  /* 0x3000000aff0a7230 */ /* 0x000fc40000004100 */
[C---:B------:R-:W-:Y:S01]  /*9580*/  FMUL.FTZ R34, R29.reuse, R26 ;  /* 0x0000001a1d227220 */ /* 0x040fe20000410000 */
[----:B------:R-:W-:Y:S02]  /*9590*/  HADD2.F32 R21, -RZ, R44.H0_H0 ;  /* 0x2000002cff157230 */ /* 0x000fe40000004100 */
[----:B------:R-:W-:Y:S01]  /*95a0*/  FMUL.FTZ R29, R29, R20 ;  /* 0x000000141d1d7220 */ /* 0x000fe20000410000 */
[--C-:B0-----:R-:W-:Y:S02]  /*95b0*/  HADD2.F32 R25, -RZ, R6.reuse.H0_H0 ;  /* 0x20000006ff197230 */ /* 0x101fe40000004100 */
[----:B------:R-:W-:Y:S01]  /*95c0*/  FFMA.FTZ R28, R24, R31, R37 ;  /* 0x0000001f181c7223 */ /* 0x000fe20000010025 */
[----:B------:R-:W-:Y:S02]  /*95d0*/  HADD2.F32 R6, -RZ, R6.H1_H1 ;  /* 0x30000006ff067230 */ /* 0x000fe40000004100 */
[----:B------:R-:W-:Y:S01]  /*95e0*/  FMUL.FTZ R31, R10, R21 ;  /* 0x000000150a1f7220 */ /* 0x000fe20000410000 */
[----:B------:R-:W-:-:S02]  /*95f0*/  HADD2.F32 R15, -RZ, R42.H1_H1 ;  /* 0x3000002aff0f7230 */ /* 0x000fc40000004100 */
[C---:B------:R-:W-:Y:S01]  /*9600*/  FFMA.FTZ R34, R25.reuse, R20, -R34 ;  /* 0x0000001419227223 */ /* 0x040fe20000010822 */
[----:B------:R-:W-:Y:S01]  /*9610*/  FFMA.FTZ R29, R25, R26, R29 ;  /* 0x0000001a191d7223 */ /* 0x000fe2000001001d */
[--C-:B------:R-:W-:Y:S02]  /*9620*/  HADD2.F32 R9, -RZ, R11.reuse.H0_H0 ;  /* 0x2000000bff097230 */ /* 0x100fe40000004100 */
[-C--:B------:R-:W-:Y:S01]  /*9630*/  FMUL.FTZ R25, R10, R15.reuse ;  /* 0x0000000f0a197220 */ /* 0x080fe20000410000 */
[C---:B------:R-:W-:Y:S01]  /*9640*/  FFMA.FTZ R31, R6.reuse, R15, -R31 ;  /* 0x0000000f061f7223 */ /* 0x040fe2000001081f */
[----:B------:R-:W-:Y:S02]  /*9650*/  HADD2.F32 R11, -RZ, R11.H1_H1 ;  /* 0x3000000bff0b7230 */ /* 0x000fe40000004100 */
[----:B------:R-:W-:Y:S02]  /*9660*/  HADD2.F32 R15, -RZ, R41.H0_H0 ;  /* 0x20000029ff0f7230 */ /* 0x000fe40000004100 */
[----:B------:R-:W-:Y:S01]  /*9670*/  FFMA.FTZ R26, R6, R21, R25 ;  /* 0x00000015061a7223 */ /* 0x000fe20000010019 */
[----:B------:R-:W-:-:S02]  /*9680*/  HADD2.F32 R10, -RZ, R14.H1_H1 ;  /* 0x3000000eff0a7230 */ /* 0x000fc40000004100 */
[----:B------:R-:W-:Y:S02]  /*9690*/  HADD2.F32 R24, -RZ, R44.H1_H1 ;  /* 0x3000002cff187230 */ /* 0x000fe40000004100 */
[CC--:B------:R-:W-:Y:S01]  /*96a0*/  FMUL.FTZ R21, R9.reuse, R15.reuse ;  /* 0x0000000f09157220 */ /* 0x0c0fe20000410000 */
[----:B------:R-:W-:Y:S02]  /*96b0*/  HADD2.F32 R20, -RZ, R14.H0_H0 ;  /* 0x2000000eff147230 */ /* 0x000fe40000004100 */
[----:B------:R-:W-:Y:S01]  /*96c0*/  FMUL.FTZ R6, R9, R10 ;  /* 0x0000000a09067220 */ /* 0x000fe20000410000 */
[--C-:B------:R-:W-:Y:S02]  /*96d0*/  HADD2.F32 R4, -RZ, R7.reuse.H0_H0 ;  /* 0x20000007ff047230 */ /* 0x100fe40000004100 */
[C---:B------:R-:W-:Y:S01]  /*96e0*/  FMUL.FTZ R36, R11.reuse, R24 ;  /* 0x000000180b247220 */ /* 0x040fe20000410000 */
        /* <DEDUP_REMOVED lines=13> */
[----:B------:R-:W-:-:S05]  /*97c0*/  F2FP.F16.F32.PACK_AB R11, R24, R11 ;  /* 0x0000000b180b723e */ /* 0x000fca00000000ff */
[----:B------:R1:W-:Y:S02]  /*97d0*/  STS.128 [R13+0x20400], R8 ;  /* 0x020400080d007388 */ /* 0x0003e40000000c00 */
.L_x_4541:
[----:B------:R-:W-:Y:S05]  /*97e0*/  BSYNC B1 ;  /* 0x0000000000017941 */ /* 0x000fea0003800000 */
.L_x_4540:
[----:B------:R-:W-:Y:S05]  /*97f0*/  @P0 BRA `(.L_x_4532) ;  /* 0x0000000400600947 */ /* 0x000fea0003800000 */
[----:B-1----:R-:W2:Y:S01]  /*9800*/  LDL R8, [R1+0x64] ;  /* 0x0000640001087983 */ /* 0x002ea20000100800 */
[C---:B------:R-:W-:Y:S02]  /*9810*/  VIADD R4, R189.reuse, 0x20 ;  /* 0x00000020bd047836 */ /* 0x040fe40000000000 */
[----:B------:R-:W-:Y:S01]  /*9820*/  VIADD R5, R189, 0x20 ;  /* 0x00000020bd057836 */ /* 0x000fe20000000000 */
[----:B------:R-:W4:Y:S01]  /*9830*/  LDL R37, [R1+0x5c] ;  /* 0x00005c0001257983 */ /* 0x000f220000100800 */
[----:B------:R-:W-:Y:S02]  /*9840*/  IMAD.SHL.U32 R4, R4, 0x40, RZ ;  /* 0x0000004004047824 */ /* 0x000fe400078e00ff */
[----:B------:R-:W-:-:S03]  /*9850*/  IMAD.SHL.U32 R5, R5, 0x40, RZ ;  /* 0x0000004005057824 */ /* 0x000fc600078e00ff */
[----:B------:R-:W-:Y:S02]  /*9860*/  LOP3.LUT R4, R4, 0x1c0, RZ, 0xc0, !PT ;  /* 0x000001c004047812 */ /* 0x000fe400078ec0ff */
[----:B------:R-:W-:Y:S02]  /*9870*/  LOP3.LUT R5, R5, 0x1c0, RZ, 0xc0, !PT ;  /* 0x000001c005057812 */ /* 0x000fe400078ec0ff */
[----:B------:R-:W-:-:S04]  /*9880*/  SHF.R.U32.HI R4, RZ, 0x3, R4 ;  /* 0x00000003ff047819 */ /* 0x000fc80000011604 */
[----:B------:R-:W-:Y:S01]  /*9890*/  LOP3.LUT R3, R4, R3, R5, 0x1e, !PT ;  /* 0x0000000304037212 */ /* 0x000fe200078e1e05 */
[----:B------:R-:W-:Y:S02]  /*98a0*/  HADD2.F32 R30, -RZ, R39.H1_H1 ;  /* 0x30000027ff1e7230 */ /* 0x000fe40000004100 */
[----:B------:R-:W-:Y:S02]  /*98b0*/  HADD2.F32 R28, -RZ, R38.H0_H0 ;  /* 0x20000026ff1c7230 */ /* 0x000fe40000004100 */
[--C-:B------:R-:W-:Y:S02]  /*98c0*/  HADD2.F32 R33, -RZ, R43.reuse.H0_H0 ;  /* 0x2000002bff217230 */ /* 0x100fe40000004100 */
[----:B------:R-:W-:Y:S02]  /*98d0*/  HADD2.F32 R35, -RZ, R40.H0_H0 ;  /* 0x20000028ff237230 */ /* 0x000fe40000004100 */
[----:B------:R-:W-:Y:S02]  /*98e0*/  HADD2.F32 R31, -RZ, R38.H1_H1 ;  /* 0x30000026ff1f7230 */ /* 0x000fe40000004100 */
[----:B------:R-:W-:-:S02]  /*98f0*/  HADD2.F32 R36, -RZ, R43.H1_H1 ;  /* 0x3000002bff247230 */ /* 0x000fc40000004100 */
[----:B------:R-:W-:Y:S02]  /*9900*/  HADD2.F32 R38, -RZ, R44.H0_H0 ;  /* 0x2000002cff267230 */ /* 0x000fe40000004100 */
[----:B------:R-:W-:Y:S02]  /*9910*/  HADD2.F32 R34, -RZ, R42.H1_H1 ;  /* 0x3000002aff227230 */ /* 0x000fe40000004100 */
[----:B--2---:R-:W-:-:S04]  /*9920*/  IMAD.IADD R3, R8, 0x1, R3 ;  /* 0x0000000108037824 */ /* 0x004fc800078e0203 */
[----:B------:R-:W-:Y:S01]  /*9930*/  IMAD R3, R3, 0x2, R2 ;  /* 0x0000000203037824 */ /* 0x000fe200078e0202 */
[----:B----4-:R-:W1:Y:S04]  /*9940*/  LDS.128 R4, [R37+0x20400] ;  /* 0x0204000025047984 */ /* 0x010e680000000c00 */
[----:B------:R-:W2:Y:S01]  /*9950*/  LDS.128 R8, [R3+0x20400] ;  /* 0x0204000003087984 */ /* 0x000ea20000000c00 */
[--C-:B-1----:R-:W-:Y:S02]  /*9960*/  HADD2.F32 R15, -RZ, R5.reuse.H0_H0 ;  /* 0x20000005ff0f7230 */ /* 0x102fe40000004100 */
[----:B------:R-:W-:Y:S02]  /*9970*/  HADD2.F32 R20, -RZ, R5.H1_H1 ;  /* 0x30000005ff147230 */ /* 0x000fe40000004100 */
[----:B--2---:R-:W-:-:S02]  /*9980*/  HADD2.F32 R5, -RZ, R8.H0_H0 ;  /* 0x20000008ff057230 */ /* 0x004fc40000004100 */
[----:B------:R-:W-:-:S03]  /*9990*/  HADD2.F32 R12, -RZ, R4.H0_H0 ;  /* 0x20000004ff0c7230 */ /* 0x000fc60000004100 */
[-C--:B------:R-:W-:Y:S01]  /*99a0*/  FMUL.FTZ R27, R30, R5.reuse ;  /* 0x000000051e1b7220 */ /* 0x080fe20000410000 */
[C---:B------:R-:W-:Y:S01]  /*99b0*/  FMUL.FTZ R29, R28.reuse, R5 ;  /* 0x000000051c1d7220 */ /* 0x040fe20000410000 */
[----:B------:R-:W-:Y:S02]  /*99c0*/  HADD2.F32 R8, -RZ, R8.H1_H1 ;  /* 0x30000008ff087230 */ /* 0x000fe40000004100 */
[----:B------:R-:W-:Y:S01]  /*99d0*/  FFMA.FTZ R5, R28, R12, -R27 ;  /* 0x0000000c1c057223 */ /* 0x000fe2000001081b */
[----:B------:R-:W-:Y:S02]  /*99e0*/  HADD2.F32 R24, -RZ, R9.H0_H0 ;  /* 0x20000009ff187230 */ /* 0x000fe40000004100 */
[----:B------:R-:W-:Y:S02]  /*99f0*/  HADD2.F32 R27, -RZ, R41.H1_H1 ;  /* 0x30000029ff1b7230 */ /* 0x000fe40000004100 */
[----:B------:R-:W-:Y:S01]  /*9a00*/  FMUL.FTZ R28, R33, R8 ;  /* 0x00000008211c7220 */ /* 0x000fe20000410000 */
[----:B------:R-:W-:-:S02]  /*9a10*/  HADD2.F32 R13, -RZ, R4.H1_H1 ;  /* 0x30000004ff0d7230 */ /* 0x000fc40000004100 */
[----:B------:R-:W-:Y:S01]  /*9a20*/  FFMA.FTZ R29, R30, R12, R29 ;  /* 0x0000000c1e1d7223 */ /* 0x000fe2000001001d */
[----:B------:R-:W-:Y:S02]  /*9a30*/  HADD2.F32 R9, -RZ, R9.H1_H1 ;  /* 0x30000009ff097230 */ /* 0x000fe40000004100 */
[----:B------:R-:W-:Y:S01]  /*9a40*/  FMUL.FTZ R8, R27, R8 ;  /* 0x000000081b087220 */ /* 0x000fe20000410000 */
[-C--:B------:R-:W-:Y:S01]  /*9a50*/  FMUL.FTZ R12, R35, R24.reuse ;  /* 0x00000018230c7220 */ /* 0x080fe20000410000 */
[-C--:B------:R-:W-:Y:S01]  /*9a60*/  FFMA.FTZ R28, R27, R13.reuse, -R28 ;  /* 0x0000000d1b1c7223 */ /* 0x080fe2000001081c */
[----:B------:R-:W-:Y:S01]  /*9a70*/  FMUL.FTZ R24, R31, R24 ;  /* 0x000000181f187220 */ /* 0x000fe20000410000 */
[----:B------:R-:W-:Y:S01]  /*9a80*/  FFMA.FTZ R8, R33, R13, R8 ;  /* 0x0000000d21087223 */ /* 0x000fe20000010008 */
[----:B------:R-:W-:Y:S01]  /*9a90*/  FFMA.FTZ R12, R31, R15, -R12 ;  /* 0x0000000f1f0c7223 */ /* 0x000fe2000001080c */
[----:B------:R-:W-:Y:S02]  /*9aa0*/  HADD2.F32 R30, -RZ, R42.H0_H0 ;  /* 0x2000002aff1e7230 */ /* 0x000fe40000004100 */
[----:B------:R-:W-:Y:S01]  /*9ab0*/  FMUL.FTZ R13, R36, R9 ;  /* 0x00000009240d7220 */ /* 0x000fe20000410000 */
[----:B0-----:R-:W-:-:S02]  /*9ac0*/  HADD2.F32 R25, -RZ, R10.H0_H0 ;  /* 0x2000000aff197230 */ /* 0x001fc40000004100 */
[----:B------:R-:W-:Y:S02]  /*9ad0*/  HADD2.F32 R27, -RZ, R39.H0_H0 ;  /* 0x20000027ff1b7230 */ /* 0x000fe40000004100 */
[----:B------:R-:W-:Y:S02]  /*9ae0*/  HADD2.F32 R31, -RZ, R40.H1_H1 ;  /* 0x30000028ff1f7230 */ /* 0x000fe40000004100 */
[----:B------:R-:W-:Y:S02]  /*9af0*/  HADD2.F32 R10, -RZ, R10.H1_H1 ;  /* 0x3000000aff0a7230 */ /* 0x000fe40000004100 */
[C---:B------:R-:W-:Y:S01]  /*9b00*/  FMUL.FTZ R9, R30.reuse, R9 ;  /* 0x000000091e097220 */ /* 0x040fe20000410000 */
[--C-:B---3--:R-:W-:Y:S02]  /*9b10*/  HADD2.F32 R21, -RZ, R6.reuse.H0_H0 ;  /* 0x20000006ff157230 */ /* 0x108fe40000004100 */
[----:B------:R-:W-:Y:S01]  /*9b20*/  FFMA.FTZ R13, R30, R20, -R13 ;  /* 0x000000141e0d7223 */ /* 0x000fe2000001080d */
[----:B------:R-:W-:-:S02]  /*9b30*/  HADD2.F32 R6, -RZ, R6.H1_H1 ;  /* 0x30000006ff067230 */ /* 0x000fc40000004100 */
[----:B------:R-:W-:Y:S01]  /*9b40*/  FFMA.FTZ R24, R35, R15, R24 ;  /* 0x0000000f23187223 */ /* 0x000fe20000010018 */
[-C--:B------:R-:W-:Y:S01]  /*9b50*/  FMUL.FTZ R30, R31, R25.reuse ;  /* 0x000000191f1e7220 */ /* 0x080fe20000410000 */
[C---:B------:R-:W-:Y:S01]  /*9b60*/  FMUL.FTZ R32, R27.reuse, R25 ;  /* 0x000000191b207220 */ /* 0x040fe20000410000 */
[-C--:B------:R-:W-:Y:S01]  /*9b70*/  FMUL.FTZ R15, R38, R10.reuse ;  /* 0x0000000a260f7220 */ /* 0x080fe20000410000 */
[--C-:B------:R-:W-:Y:S02]  /*9b80*/  HADD2.F32 R26, -RZ, R11.reuse.H0_H0 ;  /* 0x2000000bff1a7230 */ /* 0x100fe40000004100 */
[-C--:B------:R-:W-:Y:S01]  /*9b90*/  FFMA.FTZ R30, R27, R21.reuse, -R30 ;  /* 0x000000151b1e7223 */ /* 0x080fe2000001081e */
[----:B------:R-:W-:Y:S01]  /*9ba0*/  FFMA.FTZ R32, R31, R21, R32 ;  /* 0x000000151f207223 */ /* 0x000fe20000010020 */
[C---:B------:R-:W-:Y:S01]  /*9bb0*/  FMUL.FTZ R21, R34.reuse, R10 ;  /* 0x0000000a22157220 */ /* 0x040fe20000410000 */
[----:B------:R-:W-:Y:S01]  /*9bc0*/  FFMA.FTZ R15, R34, R6, -R15 ;  /* 0x00000006220f7223 */ /* 0x000fe2000001080f */
[----:B------:R-:W-:-:S02]  /*9bd0*/  HADD2.F32 R11, -RZ, R11.H1_H1 ;  /* 0x3000000bff0b7230 */ /* 0x000fc40000004100 */
[----:B------:R-:W-:Y:S01]  /*9be0*/  FFMA.FTZ R9, R36, R20, R9 ;  /* 0x0000001424097223 */ /* 0x000fe20000010009 */
[----:B------:R-:W-:Y:S02]  /*9bf0*/  HADD2.F32 R34, -RZ, R41.H0_H0 ;  /* 0x20000029ff227230 */ /* 0x000fe40000004100 */
[----:B------:R-:W-:Y:S02]  /*9c00*/  HADD2.F32 R33, -RZ, R44.H1_H1 ;  /* 0x3000002cff217230 */ /* 0x000fe40000004100 */
[--C-:B------:R-:W-:Y:S02]  /*9c10*/  HADD2.F32 R20, -RZ, R14.reuse.H1_H1 ;  /* 0x3000000eff147230 */ /* 0x100fe40000004100 */
[----:B------:R-:W-:Y:S02]  /*9c20*/  HADD2.F32 R31, -RZ, R14.H0_H0 ;  /* 0x2000000eff1f7230 */ /* 0x000fe40000004100 */
[----:B------:R-:W-:Y:S01]  /*9c30*/  FFMA.FTZ R21, R38, R6, R21 ;  /* 0x0000000626157223 */ /* 0x000fe20000010015 */
[----:B------:R-:W-:-:S02]  /*9c40*/  HADD2.F32 R4, -RZ, R7.H0_H0 ;  /* 0x20000007ff047230 */ /* 0x000fc40000004100 */
[-C--:B------:R-:W-:Y:S01]  /*9c50*/  FMUL.FTZ R25, R34, R26.reuse ;  /* 0x0000001a22197220 */ /* 0x080fe20000410000 */
[----:B------:R-:W-:Y:S02]  /*9c60*/  HADD2.F32 R7, -RZ, R7.H1_H1 ;  /* 0x30000007ff077230 */ /* 0x000fe40000004100 */
[-C--:B------:R-:W-:Y:S01]  /*9c70*/  FMUL.FTZ R6, R33, R11.reuse ;  /* 0x0000000b21067220 */ /* 0x080fe20000410000 */
[C---:B------:R-:W-:Y:S01]  /*9c80*/  FMUL.FTZ R27, R20.reuse, R26 ;  /* 0x0000001a141b7220 */ /* 0x040fe20000410000 */
[C---:B------:R-:W-:Y:S01]  /*9c90*/  FMUL.FTZ R10, R31.reuse, R11 ;  /* 0x0000000b1f0a7220 */ /* 0x040fe20000410000 */
[-C--:B------:R-:W-:Y:S01]  /*9ca0*/  FFMA.FTZ R25, R20, R4.reuse, -R25 ;  /* 0x0000000414197223 */ /* 0x080fe20000010819 */
        /* <DEDUP_REMOVED lines=13> */
.L_x_4532:
[----:B------:R-:W-:Y:S05]  /*9d80*/  BSYNC B0 ;  /* 0x0000000000007941 */ /* 0x000fea0003800000 */
.L_x_4521:
        /* <DEDUP_REMOVED lines=8> */
.L_x_4518:
[----:B012---:R-:W-:-:S05]  /*9e10*/  IMAD.U32 R3, RZ, RZ, UR37 ;  /* 0x00000025ff037e24 */ /* 0x007fca000f8e00ff */
[----:B------:R-:W-:-:S13]  /*9e20*/  ISETP.NE.AND P0, PT, R3, 0x3, PT ;  /* 0x000000030300780c */ /* 0x000fda0003f05270 */
[----:B------:R-:W-:Y:S05]  /*9e30*/  @!P0 BRA `(.L_x_4542) ;  /* 0x0000000000048947 */ /* 0x000fea0003800000 */
[----:B------:R-:W-:Y:S01]  /*9e40*/  BPT.TRAP 0x1 ;  /* 0x000000040000795c */ /* 0x000fe20000300000 */
.L_x_4542:
[----:B------:R-:W-:Y:S01]  /*9e50*/  IMAD R11, R17, 0x8, R2 ;  /* 0x00000008110b7824 */ /* 0x000fe200078e0202 */
[----:B------:R-:W-:-:S04]  /*9e60*/  SHF.L.U32 R10, R185, 0x1f, RZ ;  /* 0x0000001fb90a7819 */ /* 0x000fc800000006ff */
[----:B------:R0:W1:Y:S01]  /*9e70*/  SYNCS.PHASECHK.TRANS64.TRYWAIT P1, [R11+URZ+0x38830], R10 ;  /* 0x0388300a0b0075a7 */ /* 0x000062000802017f */
[----:B------:R-:W-:Y:S05]  /*9e80*/  @!P0 BRA `(.L_x_4543) ;  /* 0x0000000000048947 */ /* 0x000fea0003800000 */
[----:B------:R-:W-:Y:S01]  /*9e90*/  BPT.TRAP 0x1 ;  /* 0x000000040000795c */ /* 0x000fe20000300000 */
.L_x_4543:
        /* <DEDUP_REMOVED lines=10> */
.L_x_4544:
        /* <DEDUP_REMOVED lines=12> */
[----:B------:R-:W-:Y:S01]  /*a000*/  IMAD.MOV.U32 R5, RZ, RZ, 0x40000040 ;  /* 0x40000040ff057424 */ /* 0x000fe200078e00ff */
[----:B------:R-:W-:Y:S01]  /*a010*/  SHF.L.U32 R3, R0, 0x1f, RZ ;  /* 0x0000001f00037819 */ /* 0x000fe200000006ff */
[----:B------:R-:W-:Y:S01]  /*a020*/  IMAD.MOV.U32 R7, RZ, RZ, 0x40000040 ;  /* 0x40000040ff077424 */ /* 0x000fe200078e00ff */
[----:B------:R-:W-:Y:S01]  /*a030*/  BSSY B0, `(.L_x_4546) ;  /* 0x0000022000007945 */ /* 0x000fe20003800000 */
[----:B------:R-:W-:-:S02]  /*a040*/  VIADD R14, R12, 0x4 ;  /* 0x000000040c0e7836 */ /* 0x000fc40000000000 */
[----:B------:R-:W-:Y:S02]  /*a050*/  IMAD.MOV.U32 R15, RZ, RZ, 0x40000040 ;  /* 0x40000040ff0f7424 */ /* 0x000fe400078e00ff */
[----:B------:R-:W-:Y:S02]  /*a060*/  VIADD R12, R12, 0x6 ;  /* 0x000000060c0c7836 */ /* 0x000fe40000000000 */
[----:B------:R-:W-:Y:S02]  /*a070*/  IMAD.MOV.U32 R9, RZ, RZ, 0x40000040 ;  /* 0x40000040ff097424 */ /* 0x000fe400078e00ff */
[----:B------:R-:W-:Y:S01]  /*a080*/  HGMMA.64x64x16.F32 R24, gdesc[UR4], RZ, !UPT, gsb0 ;  /* 0x00e00000041879f0 */ /* 0x000fe2000c0008ff */
[----:B------:R-:W-:Y:S01]  /*a090*/  R2UR UR4, R4 ;  /* 0x00000000040472ca */ /* 0x000fe200000e0000 */
[----:B------:R-:W-:Y:S01]  /*a0a0*/  IMAD.MOV.U32 R13, RZ, RZ, 0x40000040 ;  /* 0x40000040ff0d7424 */ /* 0x000fe200078e00ff */
[----:B------:R-:W-:Y:S02]  /*a0b0*/  R2UR UR5, R5 ;  /* 0x00000000050572ca */ /* 0x000fe400000e0000 */
[----:B------:R-:W-:Y:S01]  /*a0c0*/  R2UR UR6, R6 ;  /* 0x00000000060672ca */ /* 0x000fe200000e0000 */
[----:B------:R-:W-:Y:S01]  /*a0d0*/  VIADD R6, R8, 0x4 ;  /* 0x0000000408067836 */ /* 0x000fe20000000000 */
[----:B------:R-:W-:Y:S01]  /*a0e0*/  R2UR UR7, R7 ;  /* 0x00000000070772ca */ /* 0x000fe200000e0000 */
[----:B------:R-:W-:-:S02]  /*a0f0*/  IMAD.MOV.U32 R7, RZ, RZ, 0x40000040 ;  /* 0x40000040ff077424 */ /* 0x000fc400078e00ff */
        /* <DEDUP_REMOVED lines=19> */
[----:B------:R-:W2:Y:S02]  /*a230*/  SYNCS.PHASECHK.TRANS64.TRYWAIT P1, [R2+URZ+0x38810], R3 ;  /* 0x03881003020075a7 */ /* 0x000ea4000802017f */
[----:B--2---:R-:W-:Y:S05]  /*a240*/  @!P1 BRA `(.L_x_4547) ;  /* 0x0000015000649947 */ /* 0x004fea0003800000 */
.L_x_4749:
[----:B------:R-:W-:Y:S05]  /*a250*/  BSYNC B0 ;  /* 0x0000000000007941 */ /* 0x000fea0003800000 */
.L_x_4546:
[----:B------:R-:W-:Y:S05]  /*a260*/  @!P0 BRA `(.L_x_4548) ;  /* 0x0000000000048947 */ /* 0x000fea0003800000 */
[----:B------:R-:W-:Y:S01]  /*a270*/  BPT.TRAP 0x1 ;  /* 0x000000040000795c */ /* 0x000fe20000300000 */
.L_x_4548:
[----:B------:R3:W0:Y:S01]  /*a280*/  SYNCS.PHASECHK.TRANS64.TRYWAIT P1, [R11+URZ+0x38850], R10 ;  /* 0x0388500a0b0075a7 */ /* 0x000622000802017f */
[----:B------:R-:W-:Y:S05]  /*a290*/  @!P0 BRA `(.L_x_4549) ;  /* 0x0000000000048947 */ /* 0x000fea0003800000 */
[----:B------:R-:W-:Y:S01]  /*a2a0*/  BPT.TRAP 0x1 ;  /* 0x000000040000795c */ /* 0x000fe20000300000 */
.L_x_4549:
[C---:B------:R-:W-:Y:S02]  /*a2b0*/  VIADD R0, R2.reuse, 0x400 ;  /* 0x0000040002007836 */ /* 0x040fe40000000000 */
[----:B--2---:R-:W-:-:S03]  /*a2c0*/  VIADD R3, R2, 0x26400 ;  /* 0x0002640002037836 */ /* 0x004fc60000000000 */
[----:B------:R-:W-:Y:S02]  /*a2d0*/  SHF.R.U32.HI R0, RZ, 0x4, R0 ;  /* 0x00000004ff007819 */ /* 0x000fe40000011600 */
[----:B------:R-:W-:Y:S02]  /*a2e0*/  SHF.R.U32.HI R3, RZ, 0x4, R3 ;  /* 0x00000004ff037819 */ /* 0x000fe40000011603 */
[----:B------:R-:W-:Y:S02]  /*a2f0*/  LOP3.LUT R0, R0, 0x3fff, RZ, 0xc0, !PT ;  /* 0x00003fff00007812 */ /* 0x000fe400078ec0ff */
[----:B------:R-:W-:Y:S02]  /*a300*/  LOP3.LUT R3, R3, 0x3fff, RZ, 0xc0, !PT ;  /* 0x00003fff03037812 */ /* 0x000fe400078ec0ff */
[----:B------:R-:W-:Y:S01]  /*a310*/  LOP3.LUT R218, R0, 0x10000, RZ, 0xfc, !PT ;  /* 0x0001000000da7812 */ /* 0x000fe200078efcff */
[----:B0-----:R-:W-:Y:S06]  /*a320*/  @P1 BRA `(.L_x_4550) ;  /* 0x0000000000081947 */ /* 0x001fec0003800000 */
[----:B------:R-:W0:Y:S02]  /*a330*/  SYNCS.PHASECHK.TRANS64.TRYWAIT P1, [R11+URZ+0x38850], R10 ;  /* 0x0388500a0b0075a7 */ /* 0x000e24000802017f */
[----:B0-----:R-:W-:Y:S05]  /*a340*/  @!P1 BRA `(.L_x_4551) ;  /* 0x0000015000389947 */ /* 0x001fea0003800000 */
.L_x_4550:
[----:B------:R-:W-:Y:S01]  /*a350*/  LOP3.LUT R0, R3, 0x10000, RZ, 0xfc, !PT ;  /* 0x0001000003007812 */ /* 0x000fe200078efcff */
[----:B------:R-:W-:Y:S01]  /*a360*/  IMAD R12, R17, 0x1000, R218 ;  /* 0x00001000110c7824 */ /* 0x000fe200078e02da */
[----:B------:R-:W-:Y:S05]  /*a370*/  WARPSYNC.ALL ;  /* 0x0000000000007948 */ /* 0x000fea0003800000 */
[----:B------:R-:W-:Y:S01]  /*a380*/  IMAD.MOV.U32 R14, RZ, RZ, R0 ;  /* 0x000000ffff0e7224 */ /* 0x000fe200078e0000 */
[----:B------:R-:W-:Y:S01]  /*a390*/  R2UR UR6, R12 ;  /* 0x000000000c0672ca */ /* 0x000fe200000e0000 */
[----:B------:R-:W-:Y:S01]  /*a3a0*/  IMAD.MOV.U32 R15, RZ, RZ, 0x40000040 ;  /* 0x40000040ff0f7424 */ /* 0x000fe200078e00ff */
[----:B------:R-:W-:Y:S01]  /*a3b0*/  WARPGROUP.ARRIVE ;  /* 0x00000000000079c5 */ /* 0x000fe20000000000 */
[----:B------:R-:W-:Y:S01]  /*a3c0*/  IMAD.MOV.U32 R13, RZ, RZ, 0x40000040 ;  /* 0x40000040ff0d7424 */ /* 0x000fe200078e00ff */
[----:B------:R-:W-:Y:S01]  /*a3d0*/  R2UR UR4, R14 ;  /* 0x000000000e0472ca */ /* 0x000fe200000e0000 */
[----:B------:R-:W-:Y:S01]  /*a3e0*/  VIADD R14, R0, 0x2 ;  /* 0x00000002000e7836 */ /* 0x000fe20000000000 */
[----:B------:R-:W-:Y:S01]  /*a3f0*/  R2UR UR5, R15 ;  /* 0x000000000f0572ca */ /* 0x000fe200000e0000 */
[----:B------:R-:W-:Y:S01]  /*a400*/  VIADD R20, R12, 0x2 ;  /* 0x000000020c147836 */ /* 0x000fe20000000000 */
[----:B------:R-:W-:Y:S01]  /*a410*/  R2UR UR7, R13 ;  /* 0x000000000d0772ca */ /* 0x000fe200000e0000 */
[----:B------:R-:W-:Y:S01]  /*a420*/  IMAD.MOV.U32 R15, RZ, RZ, 0x40000040 ;  /* 0x40000040ff0f7424 */ /* 0x000fe200078e00ff */
[----:B------:R-:W2:Y:S01]  /*a430*/  S2R R56, SR_TID.X ;  /* 0x0000000000387919 */ /* 0x000ea20000002100 */
[----:B----4-:R-:W-:-:S02]  /*a440*/  IMAD.MOV.U32 R21, RZ, RZ, 0x40000040 ;  /* 0x40000040ff157424 */ /* 0x010fc400078e00ff */
[----:B------:R-:W-:Y:S02]  /*a450*/  VIADD R58, R12, 0x800 ;  /* 0x000008000c3a7836 */ /* 0x000fe40000000000 */
[----:B------:R-:W-:-:S06]  /*a460*/  IMAD.MOV.U32 R13, RZ, RZ, 0x4 ;  /* 0x00000004ff0d7424 */ /* 0x000fcc00078e00ff */
[----:B------:R-:W-:Y:S01]  /*a470*/  HGMMA.64x64x16.F32 R24, gdesc[UR4], R24, gsb0 ;  /* 0x00e00000041879f0 */ /* 0x000fe20008000818 */
        /* <DEDUP_REMOVED lines=8> */
[----:B--2---:R-:W-:-:S05]  /*a500*/  SHF.R.U32.HI R56, RZ, 0x7, R56 ;  /* 0x00000007ff387819 */ /* 0x004fca0000011638 */
[----:B------:R2:W4:Y:S02]  /*a510*/  SHFL.IDX PT, R3, R56, RZ, 0x1f ;  /* 0x00001fff38037589 */ /* 0x00052400000e0000 */
[----:B--2---:R-:W-:Y:S01]  /*a520*/  VIADD R56, R0, 0x800 ;  /* 0x0000080000387836 */ /* 0x004fe20000000000 */
[----:B----4-:R-:W-:-:S04]  /*a530*/  ISETP.GT.AND P1, PT, R3, 0x7f, PT ;  /* 0x0000007f0300780c */ /* 0x010fc80003f24270 */
[----:B------:R-:W-:Y:S02]  /*a540*/  SEL R3, RZ, 0x2, !P1 ;  /* 0x00000002ff037807 */ /* 0x000fe40004800000 */
[C---:B01-3--:R-:W-:Y:S02]  /*a550*/  SEL R10, R13.reuse, 0x2, P1 ;  /* 0x000000020d0a7807 */ /* 0x04bfe40000800000 */
[----:B------:R-:W-:Y:S01]  /*a560*/  SEL R13, R13, 0x6, !P1 ;  /* 0x000000060d0d7807 */ /* 0x000fe20004800000 */
[----:B------:R-:W-:Y:S02]  /*a570*/  WARPGROUP.DEPBAR.LE gsb0, 0x0 ;  /* 0x00008000000079c5 */ /* 0x000fe40000010000 */
[----:B------:R-:W-:-:S06]  /*a580*/  WARPGROUP.ARRIVE ;  /* 0x00000000000079c5 */ /* 0x000fcc0000000000 */
        /* <DEDUP_REMOVED lines=9> */
[----:B------:R-:W-:Y:S02]  /*a620*/  WARPGROUP.DEPBAR.LE gsb0, 0x0 ;  /* 0x00008000000079c5 */ /* 0x000fe40000010000 */
[----:B------:R-:W-:-:S09]  /*a630*/  WARPGROUP.ARRIVE ;  /* 0x00000000000079c5 */ /* 0x000fd20000000000 */
        /* <DEDUP_REMOVED lines=134> */
[----:B------:R-:W-:Y:S01]  /*aea0*/  IMAD.IADD R14, R3, 0x1, R58 ;  /* 0x00000001030e7824 */ /* 0x000fe200078e023a */
[----:B------:R-:W-:Y:S01]  /*aeb0*/  R2UR UR5, R15 ;  /* 0x000000000f0572ca */ /* 0x000fe200000e0000 */
[----:B------:R-:W-:Y:S01]  /*aec0*/  IMAD.MOV.U32 R15, RZ, RZ, 0x40000040 ;  /* 0x40000040ff0f7424 */ /* 0x000fe200078e00ff */
[----:B------:R-:W-:Y:S01]  /*aed0*/  R2UR UR6, R20 ;  /* 0x00000000140672ca */ /* 0x000fe200000e0000 */
[----:B------:R-:W-:Y:S01]  /*aee0*/  IMAD.IADD R20, R3, 0x1, R56 ;  /* 0x0000000103147824 */ /* 0x000fe200078e0238 */
[----:B------:R-:W-:Y:S01]  /*aef0*/  R2UR UR7, R21 ;  /* 0x00000000150772ca */ /* 0x000fe200000e0000 */
[----:B------:R-:W-:Y:S01]  /*af00*/  IMAD.MOV.U32 R21, RZ, RZ, 0x40000040 ;  /* 0x40000040ff157424 */ /* 0x000fe200078e00ff */
[----:B------:R-:W-:Y:S02]  /*af10*/  WARPGROUP.DEPBAR.LE gsb0, 0x0 ;  /* 0x00008000000079c5 */ /* 0x000fe40000010000 */
[----:B------:R-:W-:-:S09]  /*af20*/  WARPGROUP.ARRIVE ;  /* 0x00000000000079c5 */ /* 0x000fd20000000000 */
[----:B------:R-:W-:Y:S01]  /*af30*/  HGMMA.64x64x16.F32 R24, gdesc[UR4], R24, gsb0 ;  /* 0x00e00000041879f0 */ /* 0x000fe20008000818 */
[----:B------:R-:W-:Y:S01]  /*af40*/  R2UR UR6, R14 ;  /* 0x000000000e0672ca */ /* 0x000fe200000e0000 */
[--C-:B------:R-:W-:Y:S01]  /*af50*/  IMAD.IADD R14, R58, 0x1, R10.reuse ;  /* 0x000000013a0e7824 */ /* 0x100fe200078e020a */
        /* <DEDUP_REMOVED lines=16> */
[----:B------:R-:W-:Y:S02]  /*b060*/  IMAD.MOV.U32 R21, RZ, RZ, 0x40000040 ;  /* 0x40000040ff157424 */ /* 0x000fe400078e00ff */
[----:B------:R-:W-:-:S02]  /*b070*/  VIADD R56, R0, 0xa00 ;  /* 0x00000a0000387836 */ /* 0x000fc40000000000 */
[----:B------:R-:W-:Y:S01]  /*b080*/  VIADD R58, R12, 0xa00 ;  /* 0x00000a000c3a7836 */ /* 0x000fe20000000000 */
[----:B------:R-:W-:Y:S02]  /*b090*/  WARPGROUP.DEPBAR.LE gsb0, 0x0 ;  /* 0x00008000000079c5 */ /* 0x000fe40000010000 */
[----:B------:R-:W-:-:S06]  /*b0a0*/  WARPGROUP.ARRIVE ;  /* 0x00000000000079c5 */ /* 0x000fcc0000000000 */
[----:B------:R-:W-:Y:S01]  /*b0b0*/  HGMMA.64x64x16.F32 R24, gdesc[UR4], R24, gsb0 ;  /* 0x00e00000041879f0 */ /* 0x000fe20008000818 */
[----:B------:R-:W-:Y:S01]  /*b0c0*/  R2UR UR4, R14 ;  /* 0x000000000e0472ca */ /* 0x000fe200000e0000 */
[----:B------:R-:W-:Y:S01]  /*b0d0*/  IMAD.MOV.U32 R14, RZ, RZ, 0x28 ;  /* 0x00000028ff0e7424 */ /* 0x000fe200078e00ff */
[----:B------:R-:W-:Y:S01]  /*b0e0*/  R2UR UR5, R15 ;  /* 0x000000000f0572ca */ /* 0x000fe200000e0000 */
[----:B------:R-:W-:Y:S01]  /*b0f0*/  IMAD.MOV.U32 R15, RZ, RZ, 0xa00 ;  /* 0x00000a00ff0f7424 */ /* 0x000fe200078e00ff */
[----:B------:R-:W-:Y:S02]  /*b100*/  R2UR UR6, R20 ;  /* 0x00000000140672ca */ /* 0x000fe400000e0000 */
[----:B------:R-:W-:Y:S02]  /*b110*/  R2UR UR7, R21 ;  /* 0x00000000150772ca */ /* 0x000fe400000e0000 */
[----:B------:R-:W-:Y:S02]  /*b120*/  SEL R14, R14, 0x26, P1 ;  /* 0x000000260e0e7807 */ /* 0x000fe40000800000 */
[----:B------:R-:W-:-:S02]  /*b130*/  SEL R15, R15, 0x980, P1 ;  /* 0x000009800f0f7807 */ /* 0x000fc40000800000 */
[----:B------:R-:W-:Y:S02]  /*b140*/  LOP3.LUT R21, R14, 0x6, RZ, 0xc0, !PT ;  /* 0x000000060e157812 */ /* 0x000fe400078ec0ff */
[----:B------:R-:W-:-:S04]  /*b150*/  LOP3.LUT R15, R15, 0xa00, RZ, 0xc0, !PT ;  /* 0x00000a000f0f7812 */ /* 0x000fc800078ec0ff */
[CC--:B------:R-:W-:Y:S02]  /*b160*/  IADD3 R14, R21.reuse, R15.reuse, R0 ;  /* 0x0000000f150e7210 */ /* 0x0c0fe40007ffe000 */
[----:B------:R-:W-:Y:S01]  /*b170*/  IADD3 R20, R21, R15, R12 ;  /* 0x0000000f15147210 */ /* 0x000fe20007ffe00c */
[----:B------:R-:W-:Y:S02]  /*b180*/  IMAD.MOV.U32 R15, RZ, RZ, 0x40000040 ;  /* 0x40000040ff0f7424 */ /* 0x000fe400078e00ff */
[----:B------:R-:W-:Y:S01]  /*b190*/  IMAD.MOV.U32 R21, RZ, RZ, 0x40000040 ;  /* 0x40000040ff157424 */ /* 0x000fe200078e00ff */
[----:B------:R-:W-:Y:S02]  /*b1a0*/  WARPGROUP.DEPBAR.LE gsb0, 0x0 ;  /* 0x00008000000079c5 */ /* 0x000fe40000010000 */
[----:B------:R-:W-:-:S06]  /*b1b0*/  WARPGROUP.ARRIVE ;  /* 0x00000000000079c5 */ /* 0x000fcc0000000000 */
        /* <DEDUP_REMOVED lines=113> */
[----:B------:R-:W-:-:S05]  /*b8d0*/  IMAD.MOV.U32 R3, RZ, RZ, 0x40 ;  /* 0x00000040ff037424 */ /* 0x000fca00078e00ff */
[----:B------:R-:W-:-:S04]  /*b8e0*/  SEL R3, R3, 0x3e, P1 ;  /* 0x0000003e03037807 */ /* 0x000fc80000800000 */
[----:B------:R-:W-:Y:S01]  /*b8f0*/  LOP3.LUT R3, R3, 0x6, RZ, 0xc0, !PT ;  /* 0x0000000603037812 */ /* 0x000fe200078ec0ff */
        /* <DEDUP_REMOVED lines=13> */
[----:B------:R-:W-:-:S04]  /*b9d0*/  LOP3.LUT R10, R10, 0x1e00, RZ, 0xc0, !PT ;  /* 0x00001e000a0a7812 */ /* 0x000fc800078ec0ff */
[----:B------:R-:W-:Y:S01]  /*b9e0*/  IADD3 R12, R3, R10, R12 ;  /* 0x0000000a030c7210 */ /* 0x000fe20007ffe00c */
        /* <DEDUP_REMOVED lines=11> */
[----:B------:R-:W-:Y:S01]  /*baa0*/  IMAD.MOV.U32 R13, RZ, RZ, 0x40000040 ;  /* 0x40000040ff0d7424 */ /* 0x000fe200078e00ff */
[----:B------:R-:W-:-:S02]  /*bab0*/  WARPGROUP.DEPBAR.LE gsb0, 0x0 ;  /* 0x00008000000079c5 */ /* 0x000fc40000010000 */
[----:B------:R-:W-:-:S07]  /*bac0*/  WARPGROUP.ARRIVE ;  /* 0x00000000000079c5 */ /* 0x000fce0000000000 */
[----:B------:R-:W-:Y:S01]  /*bad0*/  HGMMA.64x64x16.F32 R24, gdesc[UR4], R24, gsb0 ;  /* 0x00e00000041879f0 */ /* 0x000fe20008000818 */
[----:B------:R-:W-:Y:S02]  /*bae0*/  R2UR UR4, R14 ;  /* 0x000000000e0472ca */ /* 0x000fe400000e0000 */
[----:B------:R-:W-:Y:S01]  /*baf0*/  R2UR UR5, R15 ;  /* 0x000000000f0572ca */ /* 0x000fe200000e0000 */
[----:B------:R-:W-:Y:S01]  /*bb00*/  IMAD.MOV.U32 R15, RZ, RZ, 0x40000040 ;  /* 0x40000040ff0f7424 */ /* 0x000fe200078e00ff */
[----:B------:R-:W-:Y:S02]  /*bb10*/  R2UR UR6, R20 ;  /* 0x00000000140672ca */ /* 0x000fe400000e0000 */
[----:B------:R-:W-:Y:S02]  /*bb20*/  R2UR UR7, R21 ;  /* 0x00000000150772ca */ /* 0x000fe400000e0000 */
[----:B------:R-:W-:Y:S01]  /*bb30*/  IADD3 R14, R3, R10, R0 ;  /* 0x0000000a030e7210 */ /* 0x000fe20007ffe000 */
[----:B------:R-:W-:-:S02]  /*bb40*/  WARPGROUP.DEPBAR.LE gsb0, 0x0 ;  /* 0x00008000000079c5 */ /* 0x000fc40000010000 */
[----:B------:R-:W-:-:S08]  /*bb50*/  WARPGROUP.ARRIVE ;  /* 0x00000000000079c5 */ /* 0x000fd00000000000 */
        /* <DEDUP_REMOVED lines=11> */
.L_x_4552:
[----:B------:R-:W2:Y:S01]  /*bc10*/  LDL R56, [R1+0x58] ;  /* 0x0000580001387983 */ /* 0x000ea20000100800 */
[----:B------:R-:W-:Y:S01]  /*bc20*/  ULDC UR4, c[0x0][0xad0] ;  /* 0x0002b40000047ab9 */ /* 0x000fe20000000800 */
[----:B------:R-:W-:Y:S01]  /*bc30*/  ULDC UR5, c[0x0][0xa80] ;  /* 0x0002a00000057ab9 */ /* 0x000fe20000000800 */
[----:B------:R-:W-:Y:S01]  /*bc40*/  FMUL.FTZ R12, R24, UR4 ;  /* 0x00000004180c7c20 */ /* 0x000fe20008410000 */
[----:B------:R-:W-:Y:S01]  /*bc50*/  FMUL.FTZ R13, R25, UR4 ;  /* 0x00000004190d7c20 */ /* 0x000fe20008410000 */
[----:B------:R-:W-:Y:S01]  /*bc60*/  FMUL.FTZ R20, R28, UR4 ;  /* 0x000000041c147c20 */ /* 0x000fe20008410000 */
[----:B------:R-:W-:Y:S01]  /*bc70*/  FMUL.FTZ R21, R29, UR4 ;  /* 0x000000041d157c20 */ /* 0x000fe20008410000 */
[----:B------:R-:W-:Y:S02]  /*bc80*/  IMAD R28, R169, -0x40, R84 ;  /* 0xffffffc0a91c7824 */ /* 0x000fe400078e0254 */
        /* <DEDUP_REMOVED lines=31> */
[----:B------:R-:W-:-:S02]  /*be80*/  LOP3.LUT R213, R213, 0x2000000, RZ, 0xfc, !PT ;  /* 0x02000000d5d57812 */ /* 0x000fc400078efcff */
        /* <DEDUP_REMOVED lines=25> */
[----:B------:R-:W-:Y:S08]  /*c020*/  MUFU.TANH R51, R51 ;  /* 0x0000003300337308 */ /* 0x000ff00000002400 */
[----:B------:R-:W4:Y:S01]  /*c030*/  MUFU.TANH R54, R54 ;  /* 0x0000003600367308 */ /* 0x000f220000002400 */
[----:B--2---:R-:W-:-:S04]  /*c040*/  IADD3 R28, -R56, 0x40, R28 ;  /* 0x00000040381c7810 */ /* 0x004fc80007ffe11c */
[C---:B------:R-:W-:Y:S02]  /*c050*/  ISETP.GT.AND P5, PT, R28.reuse, RZ, PT ;  /* 0x000000ff1c00720c */ /* 0x040fe40003fa4270 */
[C---:B------:R-:W-:Y:S02]  /*c060*/  ISETP.GT.AND P4, PT, R28.reuse, 0x1, PT ;  /* 0x000000011c00780c */ /* 0x040fe40003f84270 */
[----:B------:R-:W-:Y:S02]  /*c070*/  ISETP.GT.AND P3, PT, R28, 0x8, PT ;  /* 0x000000081c00780c */ /* 0x000fe40003f64270 */
[----:B0-----:R-:W-:Y:S02]  /*c080*/  FSEL R12, R12, -INF , P5 ;  /* 0xff8000000c0c7808 */ /* 0x001fe40002800000 */
[----:B-1----:R-:W-:Y:S02]  /*c090*/  FSEL R41, R13, -INF , P4 ;  /* 0xff8000000d297808 */ /* 0x002fe40002000000 */
[----:B---3--:R-:W-:-:S02]  /*c0a0*/  FSEL R29, R20, -INF , P3 ;  /* 0xff800000141d7808 */ /* 0x008fc40001800000 */
[----:B------:R-:W-:Y:S02]  /*c0b0*/  ISETP.GT.AND P2, PT, R28, 0x9, PT ;  /* 0x000000091c00780c */ /* 0x000fe40003f44270 */
[----:B------:R-:W-:Y:S02]  /*c0c0*/  FMNMX.FTZ R20, R12, R41, !PT ;  /* 0x000000290c147209 */ /* 0x000fe40007810000 */
[C---:B------:R-:W-:Y:S02]  /*c0d0*/  ISETP.GT.AND P1, PT, R28.reuse, 0x10, PT ;  /* 0x000000101c00780c */ /* 0x040fe40003f24270 */
[----:B----4-:R-:W-:Y:S02]  /*c0e0*/  FSEL R39, R21, -INF , P2 ;  /* 0xff80000015277808 */ /* 0x010fe40001000000 */
        /* <DEDUP_REMOVED lines=46> */
[----:B------:R-:W-:Y:S02]  /*c3d0*/  FMNMX.FTZ R14, R3, R10, !PT ;  /* 0x0000000a030e7209 */ /* 0x000fe40007810000 */
[----:B------:R-:W-:Y:S02]  /*c3e0*/  FMNMX.FTZ R20, R83, R20, !PT ;  /* 0x0000001453147209 */ /* 0x000fe40007810000 */
[----:B------:R-:W-:Y:S02]  /*c3f0*/  FMNMX.FTZ R14, R13, R14, !PT ;  /* 0x0000000e0d0e7209 */ /* 0x000fe40007810000 */
[----:B------:R-:W-:Y:S01]  /*c400*/  FSEL R57, R46, -INF , P1 ;  /* 0xff8000002e397808 */ /* 0x000fe20000800000 */
[----:B------:R-:W0:Y:S01]  /*c410*/  SHFL.BFLY PT, R21, R20, 0x2, 0x1f ;  /* 0x0c401f0014157f89 */ /* 0x000e2200000e0000 */
[----:B------:R-:W-:-:S02]  /*c420*/  FMNMX.FTZ R14, R15, R14, !PT ;  /* 0x0000000e0f0e7209 */ /* 0x000fc40007810000 */
[----:B------:R-:W-:Y:S02]  /*c430*/  FSEL R53, R47, -INF , P6 ;  /* 0xff8000002f357808 */ /* 0x000fe40003000000 */
[----:B------:R-:W-:Y:S02]  /*c440*/  FMNMX.FTZ R14, R25, R14, !PT ;  /* 0x0000000e190e7209 */ /* 0x000fe40007810000 */
[----:B------:R-:W-:Y:S02]  /*c450*/  FSEL R61, R50, -INF , P5 ;  /* 0xff800000323d7808 */ /* 0x000fe40002800000 */
[----:B------:R-:W-:Y:S02]  /*c460*/  FMNMX.FTZ R14, R27, R14, !PT ;  /* 0x0000000e1b0e7209 */ /* 0x000fe40007810000 */
[----:B------:R-:W-:Y:S02]  /*c470*/  FSEL R59, R54, -INF , P3 ;  /* 0xff800000363b7808 */ /* 0x000fe40001800000 */
[----:B------:R-:W-:-:S04]  /*c480*/  FMNMX.FTZ R14, R31, R14, !PT ;  /* 0x0000000e1f0e7209 */ /* 0x000fc80007810000 */
[----:B------:R-:W-:-:S04]  /*c490*/  FMNMX.FTZ R14, R33, R14, !PT ;  /* 0x0000000e210e7209 */ /* 0x000fc80007810000 */
[----:B------:R-:W-:Y:S02]  /*c4a0*/  FMNMX.FTZ R14, R37, R14, !PT ;  /* 0x0000000e250e7209 */ /* 0x000fe40007810000 */
[----:B0-----:R-:W-:Y:S01]  /*c4b0*/  FMNMX.FTZ R21, R20, R21, !PT ;  /* 0x0000001514157209 */ /* 0x001fe20007810000 */
[----:B------:R-:W-:Y:S01]  /*c4c0*/  IMAD.U32 R20, RZ, RZ, UR5 ;  /* 0x00000005ff147e24 */ /* 0x000fe2000f8e00ff */
[----:B------:R-:W-:-:S03]  /*c4d0*/  FMNMX.FTZ R26, R35, R14, !PT ;  /* 0x0000000e231a7209 */ /* 0x000fc60007810000 */
[----:B------:R-:W0:Y:S01]  /*c4e0*/  SHFL.BFLY PT, R24, R21, 0x1, 0x1f ;  /* 0x0c201f0015187f89 */ /* 0x000e2200000e0000 */
[----:B------:R-:W-:-:S04]  /*c4f0*/  FMNMX.FTZ R26, R57, R26, !PT ;  /* 0x0000001a391a7209 */ /* 0x000fc80007810000 */
[----:B------:R-:W-:-:S04]  /*c500*/  FMNMX.FTZ R26, R53, R26, !PT ;  /* 0x0000001a351a7209 */ /* 0x000fc80007810000 */
[----:B------:R-:W-:Y:S02]  /*c510*/  FMNMX.FTZ R26, R61, R26, !PT ;  /* 0x0000001a3d1a7209 */ /* 0x000fe40007810000 */
[----:B0-----:R-:W-:Y:S01]  /*c520*/  FMNMX.FTZ R21, R21, R24, !PT ;  /* 0x0000001815157209 */ /* 0x001fe20007810000 */
[----:B------:R-:W-:Y:S01]  /*c530*/  FMUL.FTZ R24, R55, UR4 ;  /* 0x0000000437187c20 */ /* 0x000fe20008410000 */
[----:B------:R-:W-:Y:S02]  /*c540*/  FSEL R55, R51, -INF , P4 ;  /* 0xff80000033377808 */ /* 0x000fe40002000000 */
[C---:B------:R-:W-:Y:S01]  /*c550*/  FSETP.NEU.FTZ.AND P1, PT, R21.reuse, -INF , PT ;  /* 0xff8000001500780b */ /* 0x040fe20003f3d000 */
[----:B------:R-:W-:Y:S01]  /*c560*/  FMUL.FTZ R28, R21, R20 ;  /* 0x00000014151c7220 */ /* 0x000fe20000410000 */
[----:B------:R-:W-:Y:S01]  /*c570*/  FMNMX.FTZ R26, R55, R26, !PT ;  /* 0x0000001a371a7209 */ /* 0x000fe20007810000 */
[----:B------:R-:W0:Y:S03]  /*c580*/  MUFU.TANH R24, R24 ;  /* 0x0000001800187308 */ /* 0x000e260000002400 */
[----:B------:R-:W-:-:S02]  /*c590*/  FMNMX.FTZ R26, R59, R26, !PT ;  /* 0x0000001a3b1a7209 */ /* 0x000fc40007810000 */
[----:B------:R-:W-:-:S05]  /*c5a0*/  FSEL R14, R28, RZ, P1 ;  /* 0x000000ff1c0e7208 */ /* 0x000fca0000800000 */
[-CC-:B------:R-:W-:Y:S01]  /*c5b0*/  FFMA.FTZ R49, R39, R20.reuse, -R14.reuse ;  /* 0x0000001427317223 */ /* 0x180fe2000001080e */
[-CC-:B------:R-:W-:Y:S01]  /*c5c0*/  FFMA.FTZ R164, R12, R20.reuse, -R14.reuse ;  /* 0x000000140ca47223 */ /* 0x180fe2000001080e */
[-CC-:B------:R-:W-:Y:S01]  /*c5d0*/  FFMA.FTZ R41, R41, R20.reuse, -R14.reuse ;  /* 0x0000001429297223 */ /* 0x180fe2000001080e */
[-CC-:B------:R-:W-:Y:S01]  /*c5e0*/  FFMA.FTZ R166, R29, R20.reuse, -R14.reuse ;  /* 0x000000141da67223 */ /* 0x180fe2000001080e */
[-CC-:B------:R-:W-:Y:S01]  /*c5f0*/  FFMA.FTZ R152, R43, R20.reuse, -R14.reuse ;  /* 0x000000142b987223 */ /* 0x180fe2000001080e */
[-CC-:B------:R-:W-:Y:S01]  /*c600*/  FFMA.FTZ R51, R45, R20.reuse, -R14.reuse ;  /* 0x000000142d337223 */ /* 0x180fe2000001080e */
[-CC-:B------:R-:W-:Y:S01]  /*c610*/  FFMA.FTZ R154, R65, R20.reuse, -R14.reuse ;  /* 0x00000014419a7223 */ /* 0x180fe2000001080e */
[----:B0-----:R-:W-:Y:S01]  /*c620*/  FSEL R63, R24, -INF , P2 ;  /* 0xff800000183f7808 */ /* 0x001fe20001000000 */
[-CC-:B------:R-:W-:Y:S01]  /*c630*/  FFMA.FTZ R29, R67, R20.reuse, -R14.reuse ;  /* 0x00000014431d7223 */ /* 0x180fe2000001080e */
        /* <DEDUP_REMOVED lines=8> */
[-CC-:B------:R-:W-:Y:S01]  /*c6c0*/  FFMA.FTZ R162, R81, R20.reuse, -R14.reuse ;  /* 0x0000001451a27223 */ /* 0x180fe2000001080e */
[----:B------:R-:W-:Y:S01]  /*c6d0*/  FFMA.FTZ R47, R83, R20, -R14 ;  /* 0x00000014532f7223 */ /* 0x000fe2000001080e */
[----:B------:R-:W-:Y:S08]  /*c6e0*/  MUFU.EX2 R164, R164 ;  /* 0x000000a400a47308 */ /* 0x000ff00000000800 */
[----:B------:R-:W1:Y:S08]  /*c6f0*/  MUFU.EX2 R41, R41 ;  /* 0x0000002900297308 */ /* 0x000e700000000800 */
[----:B------:R-:W2:Y:S01]  /*c700*/  MUFU.EX2 R166, R166 ;  /* 0x000000a600a67308 */ /* 0x000ea20000000800 */
[----:B0-----:R-:W-:-:S07]  /*c710*/  FMNMX.FTZ R39, R26, R39, !PT ;  /* 0x000000271a277209 */ /* 0x001fce0007810000 */
[----:B------:R-:W0:Y:S01]  /*c720*/  MUFU.EX2 R49, R49 ;  /* 0x0000003100317308 */ /* 0x000e220000000800 */
[----:B------:R-:W3:Y:S07]  /*c730*/  SHFL.BFLY PT, R168, R39, 0x1, 0x1f ;  /* 0x0c201f0027a87f89 */ /* 0x000eee00000e0000 */
[----:B------:R-:W-:Y:S08]  /*c740*/  MUFU.EX2 R152, R152 ;  /* 0x0000009800987308 */ /* 0x000ff00000000800 */
[----:B------:R-:W-:Y:S08]  /*c750*/  MUFU.EX2 R51, R51 ;  /* 0x0000003300337308 */ /* 0x000ff00000000800 */
[----:B------:R-:W-:Y:S01]  /*c760*/  MUFU.EX2 R154, R154 ;  /* 0x0000009a009a7308 */ /* 0x000fe20000000800 */
[----:B---3--:R-:W-:-:S04]  /*c770*/  FMNMX.FTZ R168, R39, R168, !PT ;  /* 0x000000a827a87209 */ /* 0x008fc80007810000 */
[C---:B------:R-:W-:Y:S01]  /*c780*/  FSETP.NEU.FTZ.AND P1, PT, R168.reuse, -INF , PT ;  /* 0xff800000a800780b */ /* 0x040fe20003f3d000 */
[----:B------:R-:W-:Y:S02]  /*c790*/  FMUL.FTZ R12, R168, R20 ;  /* 0x00000014a80c7220 */ /* 0x000fe40000410000 */
[----:B------:R-:W-:Y:S03]  /*c7a0*/  MUFU.EX2 R29, R29 ;  /* 0x0000001d001d7308 */ /* 0x000fe60000000800 */
[----:B------:R-:W-:Y:S01]  /*c7b0*/  FSEL R14, R12, RZ, P1 ;  /* 0x000000ff0c0e7208 */ /* 0x000fe20000800000 */
[----:B------:R-:W-:-:S04]  /*c7c0*/  IMAD R12, R17, 0x1000, R213 ;  /* 0x00001000110c7824 */ /* 0x000fc800078e02d5 */
[----:B------:R-:W-:Y:S01]  /*c7d0*/  MUFU.EX2 R156, R156 ;  /* 0x0000009c009c7308 */ /* 0x000fe20000000800 */
[-CC-:B------:R-:W-:Y:S01]  /*c7e0*/  FFMA.FTZ R165, R3, R20.reuse, -R14.reuse ;  /* 0x0000001403a57223 */ /* 0x180fe2000001080e */
[-CC-:B------:R-:W-:Y:S01]  /*c7f0*/  FFMA.FTZ R10, R10, R20.reuse, -R14.reuse ;  /* 0x000000140a0a7223 */ /* 0x180fe2000001080e */
[-CC-:B------:R-:W-:Y:S01]  /*c800*/  FFMA.FTZ R167, R13, R20.reuse, -R14.reuse ;  /* 0x000000140da77223 */ /* 0x180fe2000001080e */
[----:B------:R-:W-:Y:S02]  /*c810*/  VIADD R3, R11, 0x38840 ;  /* 0x000388400b037836 */ /* 0x000fe40000000000 */
[-CC-:B------:R-:W-:Y:S01]  /*c820*/  FFMA.FTZ R24, R15, R20.reuse, -R14.reuse ;  /* 0x000000140f187223 */ /* 0x180fe2000001080e */
[-CC-:B------:R-:W-:Y:S01]  /*c830*/  FFMA.FTZ R153, R25, R20.reuse, -R14.reuse ;  /* 0x0000001419997223 */ /* 0x180fe2000001080e */
[----:B------:R-:W-:Y:S01]  /*c840*/  FFMA.FTZ R26, R27, R20, -R14 ;  /* 0x000000141b1a7223 */ /* 0x000fe2000001080e */
[----:B------:R-:W-:Y:S01]  /*c850*/  MUFU.EX2 R165, R165 ;  /* 0x000000a500a57308 */ /* 0x000fe20000000800 */
[----:B------:R-:W-:Y:S01]  /*c860*/  PRMT R3, R190, 0x654, R3 ;  /* 0x00000654be037816 */ /* 0x000fe20000000003 */
[----:B------:R-:W-:-:S02]  /*c870*/  IMAD.MOV.U32 R13, RZ, RZ, 0x40000040 ;  /* 0x40000040ff0d7424 */ /* 0x000fc400078e00ff */
[-CC-:B------:R-:W-:Y:S01]  /*c880*/  FFMA.FTZ R155, R31, R20.reuse, -R14.reuse ;  /* 0x000000141f9b7223 */ /* 0x180fe2000001080e */
[-CC-:B------:R-:W-:Y:S01]  /*c890*/  FFMA.FTZ R28, R33, R20.reuse, -R14.reuse ;  /* 0x00000014211c7223 */ /* 0x180fe2000001080e */
[----:B------:R1:W-:Y:S01]  /*c8a0*/  SYNCS.ARRIVE.TRANS64.RED.A1T0 RZ, [R3+URZ], RZ ;  /* 0x000000ff03ff79a7 */ /* 0x0003e2000810043f */
[-CC-:B------:R-:W-:Y:S01]  /*c8b0*/  FFMA.FTZ R157, R37, R20.reuse, -R14.reuse ;  /* 0x00000014259d7223 */ /* 0x180fe2000001080e */
[----:B------:R-:W-:Y:S01]  /*c8c0*/  R2UR UR7, R13 ;  /* 0x000000000d0772ca */ /* 0x000fe200000e0000 */
[----:B------:R-:W3:Y:S01]  /*c8d0*/  MUFU.EX2 R10, R10 ;  /* 0x0000000a000a7308 */ /* 0x000ee20000000800 */
[-CC-:B------:R-:W-:Y:S01]  /*c8e0*/  FFMA.FTZ R30, R35, R20.reuse, -R14.reuse ;  /* 0x00000014231e7223 */ /* 0x180fe2000001080e */
[-CC-:B------:R-:W-:Y:S01]  /*c8f0*/  FFMA.FTZ R159, R57, R20.reuse, -R14.reuse ;  /* 0x00000014399f7223 */ /* 0x180fe2000001080e */
[-CC-:B------:R-:W-:Y:S01]  /*c900*/  FFMA.FTZ R32, R53, R20.reuse, -R14.reuse ;  /* 0x0000001435207223 */ /* 0x180fe2000001080e */
[-CC-:B------:R-:W-:Y:S01]  /*c910*/  FFMA.FTZ R161, R61, R20.reuse, -R14.reuse ;  /* 0x000000143da17223 */ /* 0x180fe2000001080e */
[----:B-1----:R-:W-:Y:S01]  /*c920*/  FADD.FTZ R3, R164, R41 ;  /* 0x00000029a4037221 */ /* 0x002fe20000010000 */
[-CC-:B------:R-:W-:Y:S01]  /*c930*/  FFMA.FTZ R55, R55, R20.reuse, -R14.reuse ;  /* 0x0000001437377223 */ /* 0x180fe2000001080e */
[-CC-:B------:R-:W-:Y:S01]  /*c940*/  FFMA.FTZ R59, R59, R20.reuse, -R14.reuse ;  /* 0x000000143b3b7223 */ /* 0x180fe2000001080e */
[----:B------:R-:W1:Y:S01]  /*c950*/  MUFU.EX2 R167, R167 ;  /* 0x000000a700a77308 */ /* 0x000e620000000800 */
[----:B--2---:R-:W-:Y:S01]  /*c960*/  FADD.FTZ R36, R166, R3 ;  /* 0x00000003a6247221 */ /* 0x004fe20000010000 */
[----:B------:R-:W-:Y:S01]  /*c970*/  FFMA.FTZ R63, R63, R20, -R14 ;  /* 0x000000143f3f7223 */ /* 0x000fe2000001080e */
[----:B------:R-:W-:Y:S01]  /*c980*/  IMAD.MOV.U32 R15, RZ, RZ, 0x40000040 ;  /* 0x40000040ff0f7424 */ /* 0x000fe200078e00ff */
[C---:B------:R-:W-:Y:S01]  /*c990*/  R2UR UR6, R12.reuse ;  /* 0x000000000c0672ca */ /* 0x040fe200000e0000 */
[----:B0-----:R-:W-:Y:S01]  /*c9a0*/  FADD.FTZ R13, R49, R36 ;  /* 0x00000024310d7221 */ /* 0x001fe20000010000 */
[----:B------:R-:W-:Y:S01]  /*c9b0*/  VIADD R14, R12, 0x80 ;  /* 0x000000800c0e7836 */ /* 0x000fe20000000000 */
[----:B------:R-:W-:Y:S01]  /*c9c0*/  F2FP.F16.F32.PACK_AB R164, R41, R164 ;  /* 0x000000a429a4723e */ /* 0x000fe200000000ff */
[----:B------:R-:W0:Y:S01]  /*c9d0*/  MUFU.EX2 R24, R24 ;  /* 0x0000001800187308 */ /* 0x000e220000000800 */
[----:B---3--:R-:W-:Y:S01]  /*c9e0*/  FADD.FTZ R34, R165, R10 ;  /* 0x0000000aa5227221 */ /* 0x008fe20000010000 */
[----:B------:R-:W-:Y:S01]  /*c9f0*/  FADD.FTZ R36, R152, R13 ;  /* 0x0000000d98247221 */ /* 0x000fe20000010000 */
[C---:B------:R-:W-:Y:S01]  /*ca00*/  R2UR UR11, R15.reuse ;  /* 0x000000000f0b72ca */ /* 0x040fe200000e0000 */
[----:B------:R-:W-:Y:S01]  /*ca10*/  IMAD.MOV.U32 R13, RZ, RZ, 0x40000040 ;  /* 0x40000040ff0d7424 */ /* 0x000fe200078e00ff */
[----:B------:R-:W-:Y:S01]  /*ca20*/  R2UR UR15, R15 ;  /* 0x000000000f0f72ca */ /* 0x000fe200000e0000 */
[----:B------:R-:W-:Y:S01]  /*ca30*/  FADD.FTZ R15, R51, R36 ;  /* 0x00000024330f7221 */ /* 0x000fe20000010000 */
[----:B------:R-:W-:Y:S01]  /*ca40*/  R2UR UR10, R14 ;  /* 0x000000000e0a72ca */ /* 0x000fe200000e0000 */
[----:B------:R-:W2:Y:S01]  /*ca50*/  MUFU.EX2 R153, R153 ;  /* 0x0000009900997308 */ /* 0x000ea20000000800 */
[----:B-1----:R-:W-:Y:S01]  /*ca60*/  FADD.FTZ R3, R167, R34 ;  /* 0x00000022a7037221 */ /* 0x002fe20000010000 */
[C---:B------:R-:W-:Y:S01]  /*ca70*/  VIADD R14, R12.reuse, 0x100 ;  /* 0x000001000c0e7836 */ /* 0x040fe20000000000 */
[----:B------:R-:W-:Y:S01]  /*ca80*/  R2UR UR19, R13 ;  /* 0x000000000d1372ca */ /* 0x000fe200000e0000 */
[----:B------:R-:W-:Y:S01]  /*ca90*/  VIADD R12, R12, 0x180 ;  /* 0x000001800c0c7836 */ /* 0x000fe20000000000 */
[----:B------:R-:W-:-:S02]  /*caa0*/  F2FP.F16.F32.PACK_AB R165, R10, R165 ;  /* 0x000000a50aa5723e */ /* 0x000fc400000000ff */
[----:B------:R-:W-:Y:S01]  /*cab0*/  R2UR UR14, R14 ;  /* 0x000000000e0e72ca */ /* 0x000fe200000e0000 */
[----:B------:R-:W1:Y:S01]  /*cac0*/  MUFU.EX2 R26, R26 ;  /* 0x0000001a001a7308 */ /* 0x000e620000000800 */
[----:B0-----:R-:W-:Y:S01]  /*cad0*/  FADD.FTZ R34, R24, R3 ;  /* 0x0000000318227221 */ /* 0x001fe20000010000 */
[----:B------:R-:W-:Y:S02]  /*cae0*/  R2UR UR18, R12 ;  /* 0x000000000c1272ca */ /* 0x000fe400000e0000 */
[----:B------:R-:W-:Y:S02]  /*caf0*/  F2FP.F16.F32.PACK_AB R167, R24, R167 ;  /* 0x000000a718a7723e */ /* 0x000fe400000000ff */
[----:B------:R-:W-:Y:S01]  /*cb00*/  F2FP.F16.F32.PACK_AB R166, R49, R166 ;  /* 0x000000a631a6723e */ /* 0x000fe200000000ff */
[----:B------:R-:W-:Y:S01]  /*cb10*/  BAR.SYNC.DEFER_BLOCKING 0xf, 0x100 ;  /* 0x03c4000000007b1d */ /* 0x000fe20000010000 */
[----:B------:R-:W-:Y:S01]  /*cb20*/  F2FP.F16.F32.PACK_AB R152, R51, R152 ;  /* 0x000000983398723e */ /* 0x000fe200000000ff */
[----:B--2---:R-:W-:Y:S01]  /*cb30*/  FADD.FTZ R3, R153, R34 ;  /* 0x0000002299037221 */ /* 0x004fe20000010000 */
[----:B------:R-:W-:Y:S01]  /*cb40*/  FADD.FTZ R34, R154, R15 ;  /* 0x0000000f9a227221 */ /* 0x000fe20000010000 */
[----:B------:R-:W-:-:S02]  /*cb50*/  F2FP.F16.F32.PACK_AB R154, R29, R154 ;  /* 0x0000009a1d9a723e */ /* 0x000fc400000000ff */
[----:B------:R-:W0:Y:S01]  /*cb60*/  MUFU.EX2 R155, R155 ;  /* 0x0000009b009b7308 */ /* 0x000e220000000800 */
[----:B------:R-:W-:Y:S01]  /*cb70*/  FADD.FTZ R13, R29, R34 ;  /* 0x000000221d0d7221 */ /* 0x000fe20000010000 */
[----:B-1----:R-:W-:-:S03]  /*cb80*/  FADD.FTZ R14, R26, R3 ;  /* 0x000000031a0e7221 */ /* 0x002fc60000010000 */
[----:B------:R-:W-:Y:S01]  /*cb90*/  FADD.FTZ R34, R156, R13 ;  /* 0x0000000d9c227221 */ /* 0x000fe20000010000 */
[----:B------:R-:W-:Y:S02]  /*cba0*/  F2FP.F16.F32.PACK_AB R153, R26, R153 ;  /* 0x000000991a99723e */ /* 0x000fe400000000ff */
[----:B------:R-:W1:Y:S08]  /*cbb0*/  MUFU.EX2 R28, R28 ;  /* 0x0000001c001c7308 */ /* 0x000e700000000800 */
[----:B------:R-:W2:Y:S01]  /*cbc0*/  MUFU.EX2 R43, R43 ;  /* 0x0000002b002b7308 */ /* 0x000ea20000000800 */
[----:B0-----:R-:W-:Y:S01]  /*cbd0*/  FADD.FTZ R3, R155, R14 ;  /* 0x0000000e9b037221 */ /* 0x001fe20000010000 */
[----:B------:R0:W-:Y:S06]  /*cbe0*/  STSM.16.M88.4 [R225+0x36400], R164 ;  /* 0x036400a4e1007844 */ /* 0x0001ec0000000200 */
[----:B------:R-:W3:Y:S01]  /*cbf0*/  MUFU.EX2 R157, R157 ;  /* 0x0000009d009d7308 */ /* 0x000ee20000000800 */
[C---:B-1----:R-:W-:Y:S01]  /*cc00*/  FADD.FTZ R14, R28.reuse, R3 ;  /* 0x000000031c0e7221 */ /* 0x042fe20000010000 */
[----:B------:R-:W-:-:S05]  /*cc10*/  F2FP.F16.F32.PACK_AB R155, R28, R155 ;  /* 0x0000009b1c9b723e */ /* 0x000fca00000000ff */
[----:B------:R0:W-:Y:S01]  /*cc20*/  STSM.16.M88.4 [R228], R152 ;  /* 0x00000098e4007844 */ /* 0x0001e20000000200 */
[----:B------:R-:W1:Y:S01]  /*cc30*/  MUFU.EX2 R158, R158 ;  /* 0x0000009e009e7308 */ /* 0x000e620000000800 */
[C---:B--2---:R-:W-:Y:S01]  /*cc40*/  FADD.FTZ R13, R43.reuse, R34 ;  /* 0x000000222b0d7221 */ /* 0x044fe20000010000 */
[----:B------:R-:W-:-:S06]  /*cc50*/  F2FP.F16.F32.PACK_AB R156, R43, R156 ;  /* 0x0000009c2b9c723e */ /* 0x000fcc00000000ff */
[----:B------:R-:W2:Y:S01]  /*cc60*/  MUFU.EX2 R45, R45 ;  /* 0x0000002d002d7308 */ /* 0x000ea20000000800 */
[----:B---3--:R-:W-:-:S07]  /*cc70*/  FADD.FTZ R3, R157, R14 ;  /* 0x0000000e9d037221 */ /* 0x008fce0000010000 */
[----:B------:R-:W3:Y:S01]  /*cc80*/  MUFU.EX2 R30, R30 ;  /* 0x0000001e001e7308 */ /* 0x000ee20000000800 */
[----:B-1----:R-:W-:-:S07]  /*cc90*/  FADD.FTZ R14, R158, R13 ;  /* 0x0000000d9e0e7221 */ /* 0x002fce0000010000 */
[----:B------:R-:W1:Y:S01]  /*cca0*/  MUFU.EX2 R159, R159 ;  /* 0x0000009f009f7308 */ /* 0x000e620000000800 */
[C---:B--2---:R-:W-:Y:S01]  /*ccb0*/  FADD.FTZ R13, R45.reuse, R14 ;  /* 0x0000000e2d0d7221 */ /* 0x044fe20000010000 */
[----:B------:R-:W-:-:S06]  /*ccc0*/  F2FP.F16.F32.PACK_AB R158, R45, R158 ;  /* 0x0000009e2d9e723e */ /* 0x000fcc00000000ff */
[----:B------:R-:W2:Y:S01]  /*ccd0*/  MUFU.EX2 R160, R160 ;  /* 0x000000a000a07308 */ /* 0x000ea20000000800 */
[C---:B---3--:R-:W-:Y:S01]  /*cce0*/  FADD.FTZ R10, R30.reuse, R3 ;  /* 0x000000031e0a7221 */ /* 0x048fe20000010000 */
[----:B------:R-:W-:-:S06]  /*ccf0*/  F2FP.F16.F32.PACK_AB R157, R30, R157 ;  /* 0x0000009d1e9d723e */ /* 0x000fcc00000000ff */
[----:B------:R-:W3:Y:S01]  /*cd00*/  MUFU.EX2 R32, R32 ;  /* 0x0000002000207308 */ /* 0x000ee20000000800 */
[----:B-1----:R-:W-:-:S07]  /*cd10*/  FADD.FTZ R3, R159, R10 ;  /* 0x0000000a9f037221 */ /* 0x002fce0000010000 */
[----:B------:R-:W1:Y:S01]  /*cd20*/  MUFU.EX2 R39, R79 ;  /* 0x0000004f00277308 */ /* 0x000e620000000800 */
[----:B--2---:R-:W-:-:S07]  /*cd30*/  FADD.FTZ R24, R160, R13 ;  /* 0x0000000da0187221 */ /* 0x004fce0000010000 */
[----:B------:R-:W2:Y:S01]  /*cd40*/  MUFU.EX2 R161, R161 ;  /* 0x000000a100a17308 */ /* 0x000ea20000000800 */
[C---:B---3--:R-:W-:Y:S01]  /*cd50*/  FADD.FTZ R10, R32.reuse, R3 ;  /* 0x00000003200a7221 */ /* 0x048fe20000010000 */
[----:B------:R-:W-:-:S05]  /*cd60*/  F2FP.F16.F32.PACK_AB R159, R32, R159 ;  /* 0x0000009f209f723e */ /* 0x000fca00000000ff */
[----:B------:R0:W-:Y:S01]  /*cd70*/  STSM.16.M88.4 [R226], R156 ;  /* 0x0000009ce2007844 */ /* 0x0001e20000000200 */
[----:B------:R-:W3:Y:S01]  /*cd80*/  MUFU.EX2 R162, R162 ;  /* 0x000000a200a27308 */ /* 0x000ee20000000800 */
[C---:B-1----:R-:W-:Y:S01]  /*cd90*/  FADD.FTZ R13, R39.reuse, R24 ;  /* 0x00000018270d7221 */ /* 0x042fe20000010000 */
[----:B------:R-:W-:-:S06]  /*cda0*/  F2FP.F16.F32.PACK_AB R160, R39, R160 ;  /* 0x000000a027a0723e */ /* 0x000fcc00000000ff */
[----:B------:R-:W1:Y:S01]  /*cdb0*/  MUFU.EX2 R47, R47 ;  /* 0x0000002f002f7308 */ /* 0x000e620000000800 */
[----:B--2---:R-:W-:-:S07]  /*cdc0*/  FADD.FTZ R3, R161, R10 ;  /* 0x0000000aa1037221 */ /* 0x004fce0000010000 */
[----:B------:R-:W2:Y:S01]  /*cdd0*/  MUFU.EX2 R12, R55 ;  /* 0x00000037000c7308 */ /* 0x000ea20000000800 */
[----:B---3--:R-:W-:-:S07]  /*cde0*/  FADD.FTZ R24, R162, R13 ;  /* 0x0000000da2187221 */ /* 0x008fce0000010000 */
[----:B------:R-:W3:Y:S01]  /*cdf0*/  MUFU.EX2 R59, R59 ;  /* 0x0000003b003b7308 */ /* 0x000ee20000000800 */
[----:B-1----:R-:W-:-:S07]  /*ce00*/  F2FP.F16.F32.PACK_AB R162, R47, R162 ;  /* 0x000000a22fa2723e */ /* 0x002fce00000000ff */
[----:B------:R-:W1:Y:S01]  /*ce10*/  MUFU.EX2 R14, R63 ;  /* 0x0000003f000e7308 */ /* 0x000e620000000800 */
[C---:B--2---:R-:W-:Y:S01]  /*ce20*/  F2FP.F16.F32.PACK_AB R161, R12.reuse, R161 ;  /* 0x000000a10ca1723e */ /* 0x044fe200000000ff */
[----:B------:R-:W-:Y:S01]  /*ce30*/  FADD.FTZ R10, R12, R3 ;  /* 0x000000030c0a7221 */ /* 0x000fe20000010000 */
[----:B------:R-:W-:-:S03]  /*ce40*/  FADD.FTZ R3, R47, R24 ;  /* 0x000000182f037221 */ /* 0x000fc60000010000 */
[----:B---3--:R-:W-:Y:S01]  /*ce50*/  FADD.FTZ R13, R59, R10 ;  /* 0x0000000a3b0d7221 */ /* 0x008fe20000010000 */
[----:B-1----:R-:W-:-:S03]  /*ce60*/  F2FP.F16.F32.PACK_AB R163, R14, R59 ;  /* 0x0000003b0ea3723e */ /* 0x002fc600000000ff */
[----:B------:R-:W-:Y:S02]  /*ce70*/  FADD.FTZ R10, R14, R13 ;  /* 0x0000000d0e0a7221 */ /* 0x000fe40000010000 */
[----:B------:R0:W-:Y:S01]  /*ce80*/  STSM.16.M88.4 [R227], R160 ;  /* 0x000000a0e3007844 */ /* 0x0001e20000000200 */
[----:B-----5:R-:W-:-:S06]  /*ce90*/  WARPGROUP.ARRIVE ;  /* 0x00000000000079c5 */ /* 0x020fcc0000000000 */
        /* <DEDUP_REMOVED lines=24> */
.L_x_4553:
[----:B------:R-:W-:Y:S01]  /*d020*/  VIADD R11, R11, 0x38860 ;  /* 0x000388600b0b7836 */ /* 0x000fe20000000000 */
[----:B------:R-:W-:Y:S01]  /*d030*/  ULDC UR40, c[0x0][0xad0] ;  /* 0x0002b40000287ab9 */ /* 0x000fe20000000800 */
[----:B------:R-:W-:Y:S01]  /*d040*/  ULDC UR38, c[0x0][0xa80] ;  /* 0x0002a00000267ab9 */ /* 0x000fe20000000800 */
[----:B------:R-:W-:Y:S02]  /*d050*/  BSSY B0, `(.L_x_4554) ;  /* 0x0000379000007945 */ /* 0x000fe40003800000 */
[----:B------:R-:W-:-:S04]  /*d060*/  PRMT R11, R190, 0x654, R11 ;  /* 0x00000654be0b7816 */ /* 0x000fc8000000000b */
[----:B------:R0:W-:Y:S02]  /*d070*/  SYNCS.ARRIVE.TRANS64.RED.A1T0 RZ, [R11+URZ], RZ ;  /* 0x000000ff0bff79a7 */ /* 0x0001e4000810043f */
[----:B0-----:R-:W-:-:S05]  /*d080*/  VIADD R11, R169, 0xfffffffe ;  /* 0xfffffffea90b7836 */ /* 0x001fca0000000000 */
[----:B------:R-:W-:-:S13]  /*d090*/  ISETP.GE.AND P1, PT, R11, R222, PT ;  /* 0x000000de0b00720c */ /* 0x000fda0003f26270 */
[----:B------:R-:W-:Y:S05]  /*d0a0*/  @!P1 BRA `(.L_x_4555) ;  /* 0x0000003400cc9947 */ /* 0x000fea0003800000 */
[----:B------:R-:W-:Y:S02]  /*d0b0*/  IMAD.MOV.U32 R13, RZ, RZ, R168 ;  /* 0x000000ffff0d7224 */ /* 0x000fe400078e00a8 */
[----:B------:R-:W-:Y:S02]  /*d0c0*/  IMAD.MOV.U32 R15, RZ, RZ, R21 ;  /* 0x000000ffff0f7224 */ /* 0x000fe400078e0015 */
[----:B------:R-:W-:-:S07]  /*d0d0*/  IMAD.MOV.U32 R14, RZ, RZ, R17 ;  /* 0x000000ffff0e7224 */ /* 0x000fce00078e0011 */
.L_x_4568:
[----:B------:R-:W-:Y:S01]  /*d0e0*/  VIADD R17, R14, 0x1 ;  /* 0x000000010e117836 */ /* 0x000fe20000000000 */
[C---:B------:R-:W-:Y:S01]  /*d0f0*/  ISETP.GT.AND P1, PT, R11.reuse, R222, PT ;  /* 0x000000de0b00720c */ /* 0x040fe20003f24270 */
[----:B------:R-:W-:-:S03]  /*d100*/  VIADD R11, R11, 0xffffffff ;  /* 0xffffffff0b0b7836 */ /* 0x000fc60000000000 */
[----:B------:R-:W-:-:S04]  /*d110*/  ISETP.NE.AND P2, PT, R17, 0x2, PT ;  /* 0x000000021100780c */ /* 0x000fc80003f45270 */
[----:B0-----:R-:W-:Y:S02]  /*d120*/  SEL R12, RZ, 0x1, P2 ;  /* 0x00000001ff0c7807 */ /* 0x001fe40001000000 */
[----:B------:R-:W-:Y:S02]  /*d130*/  SEL R17, R17, RZ, P2 ;  /* 0x000000ff11117207 */ /* 0x000fe40001000000 */
[----:B------:R-:W-:Y:S01]  /*d140*/  LOP3.LUT R185, R185, R12, RZ, 0x3c, !PT ;  /* 0x0000000cb9b97212 */ /* 0x000fe200078e3cff */
[----:B------:R-:W-:Y:S06]  /*d150*/  @!P0 BRA `(.L_x_4556) ;  /* 0x0000000000048947 */ /* 0x000fec0003800000 */
[----:B------:R-:W-:Y:S01]  /*d160*/  BPT.TRAP 0x1 ;  /* 0x000000040000795c */ /* 0x000fe20000300000 */
.L_x_4556:
[----:B------:R-:W-:Y:S01]  /*d170*/  IMAD R12, R17, 0x8, R2 ;  /* 0x00000008110c7824 */ /* 0x000fe200078e0202 */
[----:B------:R-:W-:-:S04]  /*d180*/  SHF.L.U32 R196, R185, 0x1f, RZ ;  /* 0x0000001fb9c47819 */ /* 0x000fc800000006ff */
[----:B------:R0:W1:Y:S01]  /*d190*/  SYNCS.PHASECHK.TRANS64.TRYWAIT P2, [R12+URZ+0x38830], R196 ;  /* 0x038830c40c0075a7 */ /* 0x000062000804017f */
[----:B------:R-:W-:Y:S05]  /*d1a0*/  @!P0 BRA `(.L_x_4557) ;  /* 0x0000000000048947 */ /* 0x000fea0003800000 */
[----:B------:R-:W-:Y:S01]  /*d1b0*/  BPT.TRAP 0x1 ;  /* 0x000000040000795c */ /* 0x000fe20000300000 */
.L_x_4557:
[----:B------:R-:W-:Y:S01]  /*d1c0*/  VIADD R20, R2, 0x20400 ;  /* 0x0002040002147836 */ /* 0x000fe20000000000 */
[----:B------:R-:W-:Y:S01]  /*d1d0*/  BSSY B1, `(.L_x_4558) ;  /* 0x0000009000017945 */ /* 0x000fe20003800000 */
[----:B------:R-:W-:Y:S02]  /*d1e0*/  IMAD R154, R17, 0x200, R217 ;  /* 0x00000200119a7824 */ /* 0x000fe400078e02d9 */
[----:B------:R-:W-:Y:S01]  /*d1f0*/  IMAD.MOV.U32 R155, RZ, RZ, 0x40000040 ;  /* 0x40000040ff9b7424 */ /* 0x000fe200078e00ff */
[----:B------:R-:W-:-:S04]  /*d200*/  SHF.R.U32.HI R20, RZ, 0x4, R20 ;  /* 0x00000004ff147819 */ /* 0x000fc80000011614 */
[----:B------:R-:W-:-:S04]  /*d210*/  LOP3.LUT R20, R20, 0x3fff, RZ, 0xc0, !PT ;  /* 0x00003fff14147812 */ /* 0x000fc800078ec0ff */
[----:B------:R-:W-:Y:S01]  /*d220*/  LOP3.LUT R20, R20, 0x10000, RZ, 0xfc, !PT ;  /* 0x0001000014147812 */ /* 0x000fe200078efcff */
[----:B-1----:R-:W-:Y:S06]  /*d230*/  @P2 BRA `(.L_x_4559) ;  /* 0x0000000000082947 */ /* 0x002fec0003800000 */
[----:B------:R-:W1:Y:S02]  /*d240*/  SYNCS.PHASECHK.TRANS64.TRYWAIT P2, [R12+URZ+0x38830], R196 ;  /* 0x038830c40c0075a7 */ /* 0x000e64000804017f */
[----:B-1----:R-:W-:Y:S05]  /*d250*/  @!P2 BRA `(.L_x_4560) ;  /* 0x000001200088a947 */ /* 0x002fea0003800000 */
.L_x_4559:
[----:B------:R-:W-:Y:S05]  /*d260*/  BSYNC B1 ;  /* 0x0000000000017941 */ /* 0x000fea0003800000 */
.L_x_4558:
        /* <DEDUP_REMOVED lines=36> */
.L_x_4561:
[----:B------:R2:W3:Y:S01]  /*d4b0*/  SYNCS.PHASECHK.TRANS64.TRYWAIT P2, [R12+URZ+0x38850], R196 ;  /* 0x038850c40c0075a7 */ /* 0x0004e2000804017f */
[----:B------:R-:W-:Y:S05]  /*d4c0*/  @!P0 BRA `(.L_x_4562) ;  /* 0x0000000000048947 */ /* 0x000fea0003800000 */
[----:B------:R-:W-:Y:S01]  /*d4d0*/  BPT.TRAP 0x1 ;  /* 0x000000040000795c */ /* 0x000fe20000300000 */
.L_x_4562:
[----:B------:R-:W-:Y:S01]  /*d4e0*/  VIADD R21, R2, 0x26400 ;  /* 0x0002640002157836 */ /* 0x000fe20000000000 */
[----:B------:R-:W-:Y:S04]  /*d4f0*/  BSSY B1, `(.L_x_4563) ;  /* 0x0000005000017945 */ /* 0x000fe80003800000 */
[----:B------:R-:W-:Y:S01]  /*d500*/  SHF.R.U32.HI R21, RZ, 0x4, R21 ;  /* 0x00000004ff157819 */ /* 0x000fe20000011615 */
[----:B---3--:R-:W-:Y:S06]  /*d510*/  @P2 BRA `(.L_x_4564) ;  /* 0x0000000000082947 */ /* 0x008fec0003800000 */
[----:B------:R-:W3:Y:S02]  /*d520*/  SYNCS.PHASECHK.TRANS64.TRYWAIT P2, [R12+URZ+0x38850], R196 ;  /* 0x038850c40c0075a7 */ /* 0x000ee4000804017f */
[----:B---3--:R-:W-:Y:S05]  /*d530*/  @!P2 BRA `(.L_x_4565) ;  /* 0x0000011c00e4a947 */ /* 0x008fea0003800000 */
.L_x_4564:
[----:B------:R-:W-:Y:S05]  /*d540*/  BSYNC B1 ;  /* 0x0000000000017941 */ /* 0x000fea0003800000 */
.L_x_4563:
[----:B------:R-:W-:Y:S01]  /*d550*/  LOP3.LUT R21, R21, 0x3fff, RZ, 0xc0, !PT ;  /* 0x00003fff15157812 */ /* 0x000fe200078ec0ff */
[C---:B------:R-:W-:Y:S01]  /*d560*/  VIADD R20, R0.reuse, 0x2 ;  /* 0x0000000200147836 */ /* 0x040fe20000000000 */
[----:B------:R-:W-:Y:S01]  /*d570*/  WARPGROUP.ARRIVE ;  /* 0x00000000000079c5 */ /* 0x000fe20000000000 */
[----:B------:R-:W-:Y:S01]  /*d580*/  VIADD R198, R0, 0x4 ;  /* 0x0000000400c67836 */ /* 0x000fe20000000000 */
[----:B------:R-:W-:Y:S01]  /*d590*/  LOP3.LUT R0, R21, 0x10000, RZ, 0xfc, !PT ;  /* 0x0001000015007812 */ /* 0x000fe200078efcff */
[----:B0123--:R-:W-:-:S03]  /*d5a0*/  IMAD R196, R17, 0x1000, R218 ;  /* 0x0000100011c47824 */ /* 0x00ffc600078e02da */
[----:B------:R-:W0:Y:S01]  /*d5b0*/  S2R R219, SR_TID.X ;  /* 0x0000000000db7919 */ /* 0x000e220000002100 */
[----:B------:R-:W-:Y:S02]  /*d5c0*/  IMAD.MOV.U32 R197, RZ, RZ, 0x40000040 ;  /* 0x40000040ffc57424 */ /* 0x000fe400078e00ff */
[----:B------:R-:W-:Y:S01]  /*d5d0*/  IMAD.MOV.U32 R200, RZ, RZ, R0 ;  /* 0x000000ffffc87224 */ /* 0x000fe200078e0000 */
[----:B------:R-:W-:Y:S01]  /*d5e0*/  R2UR UR6, R196 ;  /* 0x00000000c40672ca */ /* 0x000fe200000e0000 */
[----:B------:R-:W-:Y:S01]  /*d5f0*/  IMAD.MOV.U32 R201, RZ, RZ, 0x40000040 ;  /* 0x40000040ffc97424 */ /* 0x000fe200078e00ff */
[----:B------:R-:W-:Y:S01]  /*d600*/  R2UR UR7, R197 ;  /* 0x00000000c50772ca */ /* 0x000fe200000e0000 */
[----:B------:R-:W-:Y:S01]  /*d610*/  IMAD.MOV.U32 R21, RZ, RZ, 0x40000040 ;  /* 0x40000040ff157424 */ /* 0x000fe200078e00ff */
[----:B------:R-:W-:Y:S01]  /*d620*/  R2UR UR4, R200 ;  /* 0x00000000c80472ca */ /* 0x000fe200000e0000 */
[----:B------:R-:W-:Y:S01]  /*d630*/  IMAD.MOV.U32 R199, RZ, RZ, 0x40000040 ;  /* 0x40000040ffc77424 */ /* 0x000fe200078e00ff */
[----:B------:R-:W-:Y:S01]  /*d640*/  R2UR UR5, R201 ;  /* 0x00000000c90572ca */ /* 0x000fe200000e0000 */
[----:B------:R-:W-:-:S02]  /*d650*/  VIADD R200, R196, 0x800 ;  /* 0x00000800c4c87836 */ /* 0x000fc40000000000 */
[----:B------:R-:W-:-:S10]  /*d660*/  VIADD R201, R0, 0x800 ;  /* 0x0000080000c97836 */ /* 0x000fd40000000000 */
[----:B------:R-:W-:Y:S01]  /*d670*/  HGMMA.64x64x16.F32 R152, gdesc[UR4], R152, gsb0 ;  /* 0x00e00000049879f0 */ /* 0x000fe20008000898 */
[----:B------:R-:W-:Y:S01]  /*d680*/  R2UR UR4, R20 ;  /* 0x00000000140472ca */ /* 0x000fe200000e0000 */
[----:B------:R-:W-:Y:S01]  /*d690*/  VIADD R20, R196, 0x2 ;  /* 0x00000002c4147836 */ /* 0x000fe20000000000 */
[----:B------:R-:W-:Y:S01]  /*d6a0*/  R2UR UR5, R21 ;  /* 0x00000000150572ca */ /* 0x000fe200000e0000 */
[----:B------:R-:W-:-:S03]  /*d6b0*/  IMAD.MOV.U32 R21, RZ, RZ, 0x40000040 ;  /* 0x40000040ff157424 */ /* 0x000fc600078e00ff */
[----:B------:R-:W-:Y:S01]  /*d6c0*/  R2UR UR6, R20 ;  /* 0x00000000140672ca */ /* 0x000fe200000e0000 */
[----:B------:R-:W-:Y:S01]  /*d6d0*/  VIADD R20, R196, 0x4 ;  /* 0x00000004c4147836 */ /* 0x000fe20000000000 */
[----:B------:R-:W-:Y:S01]  /*d6e0*/  R2UR UR7, R21 ;  /* 0x00000000150772ca */ /* 0x000fe200000e0000 */
[----:B------:R-:W-:Y:S01]  /*d6f0*/  IMAD.MOV.U32 R21, RZ, RZ, 0x40000040 ;  /* 0x40000040ff157424 */ /* 0x000fe200078e00ff */
[----:B0-----:R-:W-:Y:S01]  /*d700*/  SHF.R.U32.HI R219, RZ, 0x7, R219 ;  /* 0x00000007ffdb7819 */ /* 0x001fe200000116db */
[----:B------:R-:W-:Y:S02]  /*d710*/  WARPGROUP.DEPBAR.LE gsb0, 0x0 ;  /* 0x00008000000079c5 */ /* 0x000fe40000010000 */
[----:B------:R-:W-:-:S08]  /*d720*/  WARPGROUP.ARRIVE ;  /* 0x00000000000079c5 */ /* 0x000fd00000000000 */
[----:B------:R-:W-:Y:S01]  /*d730*/  HGMMA.64x64x16.F32 R152, gdesc[UR4], R152, gsb0 ;  /* 0x00e00000049879f0 */ /* 0x000fe20008000898 */
[----:B------:R-:W-:Y:S02]  /*d740*/  R2UR UR4, R198 ;  /* 0x00000000c60472ca */ /* 0x000fe400000e0000 */
        /* <DEDUP_REMOVED lines=145> */
[----:B------:R-:W-:Y:S02]  /*e060*/  R2UR UR4, R20 ;  /* 0x00000000140472ca */ /* 0x000fe400000e0000 */
[----:B------:R-:W-:Y:S01]  /*e070*/  R2UR UR5, R21 ;  /* 0x00000000150572ca */ /* 0x000fe200000e0000 */
[----:B------:R-:W0:Y:S01]  /*e080*/  SHFL.IDX PT, R20, R219, RZ, 0x1f ;  /* 0x00001fffdb147589 */ /* 0x000e2200000e0000 */
[----:B------:R-:W-:Y:S01]  /*e090*/  IMAD.MOV.U32 R21, RZ, RZ, 0x4 ;  /* 0x00000004ff157424 */ /* 0x000fe200078e00ff */
[----:B0-----:R-:W-:-:S04]  /*e0a0*/  ISETP.GT.AND P2, PT, R20, 0x7f, PT ;  /* 0x0000007f1400780c */ /* 0x001fc80003f44270 */
[----:B------:R-:W-:Y:S02]  /*e0b0*/  SEL R20, RZ, 0x2, !P2 ;  /* 0x00000002ff147807 */ /* 0x000fe40005000000 */
[C---:B------:R-:W-:Y:S02]  /*e0c0*/  SEL R197, R21.reuse, 0x2, P2 ;  /* 0x0000000215c57807 */ /* 0x040fe40001000000 */
[----:B------:R-:W-:Y:S01]  /*e0d0*/  SEL R21, R21, 0x6, !P2 ;  /* 0x0000000615157807 */ /* 0x000fe20005000000 */
[----:B------:R-:W-:Y:S01]  /*e0e0*/  IMAD.IADD R198, R20, 0x1, R200 ;  /* 0x0000000114c67824 */ /* 0x000fe200078e02c8 */
[----:B------:R-:W-:Y:S02]  /*e0f0*/  WARPGROUP.DEPBAR.LE gsb0, 0x0 ;  /* 0x00008000000079c5 */ /* 0x000fe40000010000 */
[----:B------:R-:W-:-:S06]  /*e100*/  WARPGROUP.ARRIVE ;  /* 0x00000000000079c5 */ /* 0x000fcc0000000000 */
[----:B------:R-:W-:Y:S01]  /*e110*/  HGMMA.64x64x16.F32 R152, gdesc[UR4], R152, gsb0 ;  /* 0x00e00000049879f0 */ /* 0x000fe20008000898 */
[----:B------:R-:W-:Y:S01]  /*e120*/  R2UR UR6, R198 ;  /* 0x00000000c60672ca */ /* 0x000fe200000e0000 */
[----:B------:R-:W-:Y:S01]  /*e130*/  IMAD.IADD R198, R201, 0x1, R20 ;  /* 0x00000001c9c67824 */ /* 0x000fe200078e0214 */
[----:B------:R-:W-:Y:S01]  /*e140*/  R2UR UR7, R199 ;  /* 0x00000000c70772ca */ /* 0x000fe200000e0000 */
[----:B------:R-:W-:-:S03]  /*e150*/  IMAD.MOV.U32 R199, RZ, RZ, 0x40000040 ;  /* 0x40000040ffc77424 */ /* 0x000fc600078e00ff */
        /* <DEDUP_REMOVED lines=24> */
[----:B------:R-:W-:Y:S02]  /*e2e0*/  IMAD.MOV.U32 R199, RZ, RZ, 0x40000040 ;  /* 0x40000040ffc77424 */ /* 0x000fe400078e00ff */
[----:B------:R-:W-:Y:S01]  /*e2f0*/  IMAD.MOV.U32 R200, RZ, RZ, 0x28 ;  /* 0x00000028ffc87424 */ /* 0x000fe200078e00ff */
[----:B------:R-:W-:Y:S02]  /*e300*/  R2UR UR6, R198 ;  /* 0x00000000c60672ca */ /* 0x000fe400000e0000 */
[----:B------:R-:W-:Y:S01]  /*e310*/  R2UR UR7, R199 ;  /* 0x00000000c70772ca */ /* 0x000fe200000e0000 */
[----:B------:R-:W-:Y:S01]  /*e320*/  IMAD.MOV.U32 R199, RZ, RZ, 0x40000040 ;  /* 0x40000040ffc77424 */ /* 0x000fe200078e00ff */
[----:B------:R-:W-:-:S04]  /*e330*/  SEL R200, R200, 0x26, P2 ;  /* 0x00000026c8c87807 */ /* 0x000fc80001000000 */
[----:B------:R-:W-:-:S04]  /*e340*/  LOP3.LUT R200, R200, 0x6, RZ, 0xc0, !PT ;  /* 0x00000006c8c87812 */ /* 0x000fc800078ec0ff */
[CC--:B------:R-:W-:Y:S02]  /*e350*/  IADD3 R198, R200.reuse, R201.reuse, R0 ;  /* 0x000000c9c8c67210 */ /* 0x0c0fe40007ffe000 */
[----:B------:R-:W-:Y:S01]  /*e360*/  IADD3 R200, R200, R201, R196 ;  /* 0x000000c9c8c87210 */ /* 0x000fe20007ffe0c4 */
[----:B------:R-:W-:Y:S01]  /*e370*/  IMAD.MOV.U32 R201, RZ, RZ, 0x40000040 ;  /* 0x40000040ffc97424 */ /* 0x000fe200078e00ff */
[----:B------:R-:W-:Y:S02]  /*e380*/  WARPGROUP.DEPBAR.LE gsb0, 0x0 ;  /* 0x00008000000079c5 */ /* 0x000fe40000010000 */
[----:B------:R-:W-:-:S06]  /*e390*/  WARPGROUP.ARRIVE ;  /* 0x00000000000079c5 */ /* 0x000fcc0000000000 */
[----:B------:R-:W-:Y:S01]  /*e3a0*/  HGMMA.64x64x16.F32 R152, gdesc[UR4], R152, gsb0 ;  /* 0x00e00000049879f0 */ /* 0x000fe20008000898 */
[----:B------:R-:W-:Y:S02]  /*e3b0*/  R2UR UR4, R198 ;  /* 0x00000000c60472ca */ /* 0x000fe400000e0000 */
[----:B------:R-:W-:Y:S01]  /*e3c0*/  R2UR UR5, R199 ;  /* 0x00000000c70572ca */ /* 0x000fe200000e0000 */
[----:B------:R-:W-:Y:S01]  /*e3d0*/  IMAD.MOV.U32 R199, RZ, RZ, 0x40000040 ;  /* 0x40000040ffc77424 */ /* 0x000fe200078e00ff */
[----:B------:R-:W-:Y:S01]  /*e3e0*/  R2UR UR6, R200 ;  /* 0x00000000c80672ca */ /* 0x000fe200000e0000 */
[----:B------:R-:W-:Y:S01]  /*e3f0*/  VIADD R200, R0, 0xa00 ;  /* 0x00000a0000c87836 */ /* 0x000fe20000000000 */
[----:B------:R-:W-:Y:S01]  /*e400*/  R2UR UR7, R201 ;  /* 0x00000000c90772ca */ /* 0x000fe200000e0000 */
[----:B------:R-:W-:Y:S02]  /*e410*/  VIADD R201, R196, 0xa00 ;  /* 0x00000a00c4c97836 */ /* 0x000fe40000000000 */
[----:B------:R-:W-:Y:S01]  /*e420*/  IMAD.IADD R198, R200, 0x1, R20 ;  /* 0x00000001c8c67824 */ /* 0x000fe200078e0214 */
[----:B------:R-:W-:-:S02]  /*e430*/  WARPGROUP.DEPBAR.LE gsb0, 0x0 ;  /* 0x00008000000079c5 */ /* 0x000fc40000010000 */
[----:B------:R-:W-:-:S07]  /*e440*/  WARPGROUP.ARRIVE ;  /* 0x00000000000079c5 */ /* 0x000fce0000000000 */
        /* <DEDUP_REMOVED lines=108> */
[----:B------:R-:W-:Y:S02]  /*eb10*/  IMAD.MOV.U32 R199, RZ, RZ, 0x40000040 ;  /* 0x40000040ffc77424 */ /* 0x000fe400078e00ff */
[C---:B------:R-:W-:Y:S01]  /*eb20*/  IMAD.IADD R20, R201.reuse, 0x1, R21 ;  /* 0x00000001c9147824 */ /* 0x040fe200078e0215 */
[----:B------:R-:W-:Y:S01]  /*eb30*/  R2UR UR4, R198 ;  /* 0x00000000c60472ca */ /* 0x000fe200000e0000 */
[----:B------:R-:W-:Y:S01]  /*eb40*/  IMAD.IADD R198, R201, 0x1, R197 ;  /* 0x00000001c9c67824 */ /* 0x000fe200078e02c5 */
[----:B------:R-:W-:Y:S01]  /*eb50*/  R2UR UR5, R199 ;  /* 0x00000000c70572ca */ /* 0x000fe200000e0000 */
[----:B------:R-:W-:Y:S01]  /*eb60*/  IMAD.MOV.U32 R199, RZ, RZ, 0x40000040 ;  /* 0x40000040ffc77424 */ /* 0x000fe200078e00ff */
[----:B------:R-:W-:-:S02]  /*eb70*/  WARPGROUP.DEPBAR.LE gsb0, 0x0 ;  /* 0x00008000000079c5 */ /* 0x000fc40000010000 */
[----:B------:R-:W-:-:S09]  /*eb80*/  WARPGROUP.ARRIVE ;  /* 0x00000000000079c5 */ /* 0x000fd20000000000 */
[----:B------:R-:W-:Y:S01]  /*eb90*/  HGMMA.64x64x16.F32 R152, gdesc[UR4], R152, gsb0 ;  /* 0x00e00000049879f0 */ /* 0x000fe20008000898 */
[----:B------:R-:W-:Y:S01]  /*eba0*/  R2UR UR4, R198 ;  /* 0x00000000c60472ca */ /* 0x000fe200000e0000 */
[--C-:B------:R-:W-:Y:S01]  /*ebb0*/  IMAD.IADD R198, R197, 0x1, R200.reuse ;  /* 0x00000001c5c67824 */ /* 0x100fe200078e02c8 */
[----:B------:R-:W-:Y:S01]  /*ebc0*/  R2UR UR5, R199 ;  /* 0x00000000c70572ca */ /* 0x000fe200000e0000 */
[----:B------:R-:W-:Y:S02]  /*ebd0*/  IMAD.MOV.U32 R199, RZ, RZ, 0x40000040 ;  /* 0x40000040ffc77424 */ /* 0x000fe400078e00ff */
[----:B------:R-:W-:Y:S01]  /*ebe0*/  IMAD.MOV.U32 R197, RZ, RZ, 0x40 ;  /* 0x00000040ffc57424 */ /* 0x000fe200078e00ff */
[----:B------:R-:W-:Y:S01]  /*ebf0*/  R2UR UR6, R198 ;  /* 0x00000000c60672ca */ /* 0x000fe200000e0000 */
[----:B------:R-:W-:Y:S01]  /*ec00*/  IMAD.IADD R198, R21, 0x1, R200 ;  /* 0x0000000115c67824 */ /* 0x000fe200078e02c8 */
[----:B------:R-:W-:Y:S01]  /*ec10*/  R2UR UR7, R199 ;  /* 0x00000000c70772ca */ /* 0x000fe200000e0000 */
[----:B------:R-:W-:Y:S01]  /*ec20*/  IMAD.MOV.U32 R21, RZ, RZ, 0x40000040 ;  /* 0x40000040ff157424 */ /* 0x000fe200078e00ff */
[----:B------:R-:W-:Y:S01]  /*ec30*/  SEL R197, R197, 0x3e, P2 ;  /* 0x0000003ec5c57807 */ /* 0x000fe20001000000 */
[----:B------:R-:W-:-:S03]  /*ec40*/  IMAD.MOV.U32 R199, RZ, RZ, 0x40000040 ;  /* 0x40000040ffc77424 */ /* 0x000fc600078e00ff */
[----:B------:R-:W-:Y:S01]  /*ec50*/  LOP3.LUT R197, R197, 0x6, RZ, 0xc0, !PT ;  /* 0x00000006c5c57812 */ /* 0x000fe200078ec0ff */
[----:B------:R-:W-:Y:S02]  /*ec60*/  WARPGROUP.DEPBAR.LE gsb0, 0x0 ;  /* 0x00008000000079c5 */ /* 0x000fe40000010000 */
[----:B------:R-:W-:-:S06]  /*ec70*/  WARPGROUP.ARRIVE ;  /* 0x00000000000079c5 */ /* 0x000fcc0000000000 */
[----:B------:R-:W-:Y:S01]  /*ec80*/  HGMMA.64x64x16.F32 R152, gdesc[UR4], R152, gsb0 ;  /* 0x00e00000049879f0 */ /* 0x000fe20008000898 */
[----:B------:R-:W-:Y:S02]  /*ec90*/  R2UR UR4, R20 ;  /* 0x00000000140472ca */ /* 0x000fe400000e0000 */
[----:B------:R-:W-:Y:S01]  /*eca0*/  R2UR UR5, R21 ;  /* 0x00000000150572ca */ /* 0x000fe200000e0000 */
[----:B------:R-:W-:Y:S01]  /*ecb0*/  IMAD.MOV.U32 R21, RZ, RZ, 0x1000 ;  /* 0x00001000ff157424 */ /* 0x000fe200078e00ff */
[----:B------:R-:W-:Y:S02]  /*ecc0*/  R2UR UR6, R198 ;  /* 0x00000000c60672ca */ /* 0x000fe400000e0000 */
[----:B------:R-:W-:Y:S02]  /*ecd0*/  R2UR UR7, R199 ;  /* 0x00000000c70772ca */ /* 0x000fe400000e0000 */
[----:B------:R-:W-:-:S04]  /*ece0*/  SEL R21, R21, 0xf80, P2 ;  /* 0x00000f8015157807 */ /* 0x000fc80001000000 */
        /* <DEDUP_REMOVED lines=18> */
.L_x_4566:
        /* <DEDUP_REMOVED lines=28> */
[----:B------:R-:W-:-:S02]  /*efd0*/  ISETP.NE.AND P2, PT, R223, RZ, PT ;  /* 0x000000ffdf00720c */ /* 0x000fc40003f45270 */
[----:B------:R-:W0:Y:S01]  /*efe0*/  MUFU.TANH R157, R157 ;  /* 0x0000009d009d7308 */ /* 0x000e220000002400 */
[----:B-1----:R-:W-:-:S07]  /*eff0*/  FMNMX.FTZ R20, R153, R20, !PT ;  /* 0x0000001499147209 */ /* 0x002fce0007810000 */
[----:B------:R-:W1:Y:S01]  /*f000*/  MUFU.TANH R160, R160 ;  /* 0x000000a000a07308 */ /* 0x000e620000002400 */
[----:B--2---:R-:W-:Y:S02]  /*f010*/  FMNMX.FTZ R20, R156, R20, !PT ;  /* 0x000000149c147209 */ /* 0x004fe40007810000 */
[----:B------:R-:W-:-:S04]  /*f020*/  @!P2 IMAD R14, R14, 0x40, R195 ;  /* 0x000000400e0ea824 */ /* 0x000fc800078e02c3 */
[----:B------:R-:W-:Y:S01]  /*f030*/  @!P2 IMAD R14, R14, 0x4, R2 ;  /* 0x000000040e0ea824 */ /* 0x000fe200078e0202 */
        /* <DEDUP_REMOVED lines=30> */
[----:B0-----:R-:W-:-:S05]  /*f220*/  FMNMX.FTZ R21, R21, R20, !PT ;  /* 0x0000001415157209 */ /* 0x001fca0007810000 */
[----:B------:R-:W0:Y:S02]  /*f230*/  SHFL.BFLY PT, R20, R21, 0x1, 0x1f ;  /* 0x0c201f0015147f89 */ /* 0x000e2400000e0000 */
[----:B0-----:R-:W-:Y:S01]  /*f240*/  FMNMX.FTZ R21, R21, R20, !PT ;  /* 0x0000001415157209 */ /* 0x001fe20007810000 */
[----:B------:R-:W-:-:S04]  /*f250*/  IMAD.U32 R20, RZ, RZ, UR38 ;  /* 0x00000026ff147e24 */ /* 0x000fc8000f8e00ff */
[CC--:B------:R-:W-:Y:S01]  /*f260*/  FMUL.FTZ R163, R21.reuse, R20.reuse ;  /* 0x0000001415a37220 */ /* 0x0c0fe20000410000 */
[----:B------:R-:W-:Y:S02]  /*f270*/  FADD.FTZ R197, -R21, R15 ;  /* 0x0000000f15c57221 */ /* 0x000fe40000010100 */
[----:B------:R0:W-:Y:S01]  /*f280*/  MUFU.TANH R15, R196 ;  /* 0x000000c4000f7308 */ /* 0x0001e20000002400 */
[-CC-:B------:R-:W-:Y:S01]  /*f290*/  FFMA.FTZ R152, R152, R20.reuse, -R163.reuse ;  /* 0x0000001498987223 */ /* 0x180fe200000108a3 */
[-C--:B------:R-:W-:Y:S01]  /*f2a0*/  FMUL.FTZ R197, R197, R20.reuse ;  /* 0x00000014c5c57220 */ /* 0x080fe20000410000 */
[-CC-:B------:R-:W-:Y:S01]  /*f2b0*/  FFMA.FTZ R156, R156, R20.reuse, -R163.reuse ;  /* 0x000000149c9c7223 */ /* 0x180fe200000108a3 */
[-CC-:B------:R-:W-:Y:S01]  /*f2c0*/  FFMA.FTZ R157, R157, R20.reuse, -R163.reuse ;  /* 0x000000149d9d7223 */ /* 0x180fe200000108a3 */
[-CC-:B------:R-:W-:Y:S01]  /*f2d0*/  FFMA.FTZ R160, R160, R20.reuse, -R163.reuse ;  /* 0x00000014a0a07223 */ /* 0x180fe200000108a3 */
[-CC-:B------:R-:W-:Y:S01]  /*f2e0*/  FFMA.FTZ R161, R161, R20.reuse, -R163.reuse ;  /* 0x00000014a1a17223 */ /* 0x180fe200000108a3 */
[-CC-:B------:R-:W-:Y:S01]  /*f2f0*/  FFMA.FTZ R164, R164, R20.reuse, -R163.reuse ;  /* 0x00000014a4a47223 */ /* 0x180fe200000108a3 */
[----:B------:R-:W-:Y:S01]  /*f300*/  MUFU.EX2 R152, R152 ;  /* 0x0000009800987308 */ /* 0x000fe20000000800 */
[-CC-:B0-----:R-:W-:Y:S01]  /*f310*/  FFMA.FTZ R196, R153, R20.reuse, -R163.reuse ;  /* 0x0000001499c47223 */ /* 0x181fe200000108a3 */
        /* <DEDUP_REMOVED lines=9> */
[----:B------:R-:W-:Y:S01]  /*f3b0*/  FFMA.FTZ R181, R181, R20, -R163 ;  /* 0x00000014b5b57223 */ /* 0x000fe200000108a3 */
[----:B------:R-:W-:Y:S01]  /*f3c0*/  FMUL.FTZ R163, R166, UR40 ;  /* 0x00000028a6a37c20 */ /* 0x000fe20008410000 */
[----:B------:R-:W-:Y:S01]  /*f3d0*/  FMUL.FTZ R166, R167, UR40 ;  /* 0x00000028a7a67c20 */ /* 0x000fe20008410000 */
[----:B------:R-:W-:Y:S01]  /*f3e0*/  FMUL.FTZ R167, R170, UR40 ;  /* 0x00000028aaa77c20 */ /* 0x000fe20008410000 */
[----:B------:R-:W-:Y:S01]  /*f3f0*/  VIADD R170, R12, 0x38840 ;  /* 0x000388400caa7836 */ /* 0x000fe20000000000 */
[----:B------:R-:W1:Y:S08]  /*f400*/  MUFU.EX2 R196, R196 ;  /* 0x000000c400c47308 */ /* 0x000e700000000800 */
[----:B------:R-:W2:Y:S01]  /*f410*/  MUFU.TANH R163, R163 ;  /* 0x000000a300a37308 */ /* 0x000ea20000002400 */
[----:B0-----:R-:W-:Y:S01]  /*f420*/  FFMA.FTZ R3, R153, R3, R152 ;  /* 0x0000000399037223 */ /* 0x001fe20000010098 */
[-C--:B------:R-:W-:Y:S01]  /*f430*/  FMUL.FTZ R24, R24, R153.reuse ;  /* 0x0000009918187220 */ /* 0x080fe20000410000 */
[-C--:B------:R-:W-:Y:S01]  /*f440*/  FMUL.FTZ R25, R25, R153.reuse ;  /* 0x0000009919197220 */ /* 0x080fe20000410000 */
[-C--:B------:R-:W-:Y:S01]  /*f450*/  FMUL.FTZ R28, R28, R153.reuse ;  /* 0x000000991c1c7220 */ /* 0x080fe20000410000 */
[-C--:B------:R-:W-:Y:S01]  /*f460*/  FMUL.FTZ R29, R29, R153.reuse ;  /* 0x000000991d1d7220 */ /* 0x080fe20000410000 */
[-C--:B------:R-:W-:Y:S01]  /*f470*/  FMUL.FTZ R32, R32, R153.reuse ;  /* 0x0000009920207220 */ /* 0x080fe20000410000 */
[-C--:B------:R-:W-:Y:S01]  /*f480*/  FMUL.FTZ R33, R33, R153.reuse ;  /* 0x0000009921217220 */ /* 0x080fe20000410000 */
[----:B------:R-:W0:Y:S01]  /*f490*/  MUFU.TANH R166, R166 ;  /* 0x000000a600a67308 */ /* 0x000e220000002400 */
[C---:B-1----:R-:W-:Y:S01]  /*f4a0*/  FADD.FTZ R3, R196.reuse, R3 ;  /* 0x00000003c4037221 */ /* 0x042fe20000010000 */
[----:B------:R-:W-:Y:S01]  /*f4b0*/  F2FP.F16.F32.PACK_AB R152, R196, R152 ;  /* 0x00000098c498723e */ /* 0x000fe200000000ff */
[-C--:B------:R-:W-:Y:S01]  /*f4c0*/  FMUL.FTZ R36, R36, R153.reuse ;  /* 0x0000009924247220 */ /* 0x080fe20000410000 */
[----:B------:R-:W-:Y:S01]  /*f4d0*/  PRMT R196, R190, 0x654, R170 ;  /* 0x00000654bec47816 */ /* 0x000fe200000000aa */
[-C--:B------:R-:W-:Y:S01]  /*f4e0*/  FMUL.FTZ R37, R37, R153.reuse ;  /* 0x0000009925257220 */ /* 0x080fe20000410000 */
[-C--:B------:R-:W-:Y:S01]  /*f4f0*/  FMUL.FTZ R40, R40, R153.reuse ;  /* 0x0000009928287220 */ /* 0x080fe20000410000 */
[-C--:B------:R-:W-:Y:S01]  /*f500*/  FMUL.FTZ R41, R41, R153.reuse ;  /* 0x0000009929297220 */ /* 0x080fe20000410000 */
[----:B------:R1:W-:Y:S01]  /*f510*/  MUFU.TANH R170, R171 ;  /* 0x000000ab00aa7308 */ /* 0x0003e20000002400 */
[----:B------:R3:W-:Y:S01]  /*f520*/  SYNCS.ARRIVE.TRANS64.RED.A1T0 RZ, [R196+URZ], RZ ;  /* 0x000000ffc4ff79a7 */ /* 0x0007e2000810043f */
[----:B------:R-:W-:Y:S01]  /*f530*/  @!P2 STS [R14+0x38400], R153 ;  /* 0x038400990e00a388 */ /* 0x000fe20000000800 */
[-C--:B------:R-:W-:Y:S01]  /*f540*/  FMUL.FTZ R44, R44, R153.reuse ;  /* 0x000000992c2c7220 */ /* 0x080fe20000410000 */
[-C--:B------:R-:W-:Y:S01]  /*f550*/  FMUL.FTZ R45, R45, R153.reuse ;  /* 0x000000992d2d7220 */ /* 0x080fe20000410000 */
[-C--:B------:R-:W-:Y:S01]  /*f560*/  FMUL.FTZ R48, R48, R153.reuse ;  /* 0x0000009930307220 */ /* 0x080fe20000410000 */
[-C--:B------:R-:W-:Y:S01]  /*f570*/  FMUL.FTZ R49, R49, R153.reuse ;  /* 0x0000009931317220 */ /* 0x080fe20000410000 */
[----:B------:R-:W-:Y:S01]  /*f580*/  FMUL.FTZ R52, R52, R153 ;  /* 0x0000009934347220 */ /* 0x000fe20000410000 */
[----:B------:R-:W4:Y:S01]  /*f590*/  MUFU.TANH R167, R167 ;  /* 0x000000a700a77308 */ /* 0x000f220000002400 */
[----:B-1----:R-:W-:Y:S01]  /*f5a0*/  FMUL.FTZ R171, R174, UR40 ;  /* 0x00000028aeab7c20 */ /* 0x002fe20008410000 */
[----:B------:R-:W-:Y:S01]  /*f5b0*/  FMNMX.FTZ R174, R154, R13, !PT ;  /* 0x0000000d9aae7209 */ /* 0x000fe20007810000 */
[-C--:B------:R-:W-:Y:S01]  /*f5c0*/  FMUL.FTZ R53, R53, R153.reuse ;  /* 0x0000009935357220 */ /* 0x080fe20000410000 */
[-C--:B------:R-:W-:Y:S01]  /*f5d0*/  FMUL.FTZ R56, R56, R153.reuse ;  /* 0x0000009938387220 */ /* 0x080fe20000410000 */
[-C--:B------:R-:W-:Y:S01]  /*f5e0*/  FMUL.FTZ R57, R57, R153.reuse ;  /* 0x0000009939397220 */ /* 0x080fe20000410000 */
[----:B------:R-:W-:Y:S01]  /*f5f0*/  FMNMX.FTZ R174, R155, R174, !PT ;  /* 0x000000ae9bae7209 */ /* 0x000fe20007810000 */
[-C--:B------:R-:W-:Y:S01]  /*f600*/  FMUL.FTZ R60, R60, R153.reuse ;  /* 0x000000993c3c7220 */ /* 0x080fe20000410000 */
[----:B------:R-:W-:Y:S01]  /*f610*/  MUFU.TANH R171, R171 ;  /* 0x000000ab00ab7308 */ /* 0x000fe20000002400 */
[-C--:B------:R-:W-:Y:S01]  /*f620*/  FMUL.FTZ R61, R61, R153.reuse ;  /* 0x000000993d3d7220 */ /* 0x080fe20000410000 */
[----:B---3--:R-:W-:Y:S01]  /*f630*/  FMNMX.FTZ R196, R158, R174, !PT ;  /* 0x000000ae9ec47209 */ /* 0x008fe20007810000 */
[-C--:B------:R-:W-:Y:S01]  /*f640*/  FMUL.FTZ R64, R64, R153.reuse ;  /* 0x0000009940407220 */ /* 0x080fe20000410000 */
[-C--:B------:R-:W-:Y:S01]  /*f650*/  FMUL.FTZ R65, R65, R153.reuse ;  /* 0x0000009941417220 */ /* 0x080fe20000410000 */
[-C--:B------:R-:W-:Y:S01]  /*f660*/  FMUL.FTZ R68, R68, R153.reuse ;  /* 0x0000009944447220 */ /* 0x080fe20000410000 */
[----:B------:R-:W-:Y:S01]  /*f670*/  FMNMX.FTZ R196, R159, R196, !PT ;  /* 0x000000c49fc47209 */ /* 0x000fe20007810000 */
[-C--:B------:R-:W-:Y:S01]  /*f680*/  FMUL.FTZ R69, R69, R153.reuse ;  /* 0x0000009945457220 */ /* 0x080fe20000410000 */
[----:B------:R1:W-:Y:S01]  /*f690*/  MUFU.TANH R174, R175 ;  /* 0x000000af00ae7308 */ /* 0x0003e20000002400 */
[-C--:B------:R-:W-:Y:S01]  /*f6a0*/  FMUL.FTZ R72, R72, R153.reuse ;  /* 0x0000009948487220 */ /* 0x080fe20000410000 */
[----:B------:R-:W-:Y:S01]  /*f6b0*/  FMNMX.FTZ R196, R162, R196, !PT ;  /* 0x000000c4a2c47209 */ /* 0x000fe20007810000 */
[-C--:B------:R-:W-:Y:S01]  /*f6c0*/  FMUL.FTZ R73, R73, R153.reuse ;  /* 0x0000009949497220 */ /* 0x080fe20000410000 */
[-C--:B------:R-:W-:Y:S01]  /*f6d0*/  FMUL.FTZ R76, R76, R153.reuse ;  /* 0x000000994c4c7220 */ /* 0x080fe20000410000 */
[-C--:B------:R-:W-:Y:S01]  /*f6e0*/  FMUL.FTZ R77, R77, R153.reuse ;  /* 0x000000994d4d7220 */ /* 0x080fe20000410000 */
[----:B------:R-:W-:Y:S01]  /*f6f0*/  FMNMX.FTZ R196, R15, R196, !PT ;  /* 0x000000c40fc47209 */ /* 0x000fe20007810000 */
[-C--:B------:R-:W-:Y:S01]  /*f700*/  FMUL.FTZ R80, R80, R153.reuse ;  /* 0x0000009950507220 */ /* 0x080fe20000410000 */
[----:B------:R-:W3:Y:S01]  /*f710*/  MUFU.EX2 R156, R156 ;  /* 0x0000009c009c7308 */ /* 0x000ee20000000800 */
[----:B-1----:R-:W-:Y:S01]  /*f720*/  FMUL.FTZ R175, R178, UR40 ;  /* 0x00000028b2af7c20 */ /* 0x002fe20008410000 */
[----:B--2---:R-:W-:Y:S01]  /*f730*/  FMNMX.FTZ R196, R163, R196, !PT ;  /* 0x000000c4a3c47209 */ /* 0x004fe20007810000 */
[----:B------:R-:W-:Y:S01]  /*f740*/  FMUL.FTZ R178, R179, UR40 ;  /* 0x00000028b3b27c20 */ /* 0x000fe20008410000 */
[----:B------:R-:W-:Y:S01]  /*f750*/  FMUL.FTZ R179, R182, UR40 ;  /* 0x00000028b6b37c20 */ /* 0x000fe20008410000 */
[----:B------:R-:W-:Y:S01]  /*f760*/  FMUL.FTZ R182, R183, UR40 ;  /* 0x00000028b7b67c20 */ /* 0x000fe20008410000 */
[----:B0-----:R-:W-:Y:S01]  /*f770*/  FMNMX.FTZ R196, R166, R196, !PT ;  /* 0x000000c4a6c47209 */ /* 0x001fe20007810000 */
[-C--:B------:R-:W-:Y:S01]  /*f780*/  FMUL.FTZ R81, R81, R153.reuse ;  /* 0x0000009951517220 */ /* 0x080fe20000410000 */
[----:B------:R-:W0:Y:S01]  /*f790*/  MUFU.TANH R175, R175 ;  /* 0x000000af00af7308 */ /* 0x000e220000002400 */
[-C--:B------:R-:W-:Y:S01]  /*f7a0*/  FMUL.FTZ R84, R84, R153.reuse ;  /* 0x0000009954547220 */ /* 0x080fe20000410000 */
[----:B----4-:R-:W-:Y:S01]  /*f7b0*/  FMNMX.FTZ R196, R167, R196, !PT ;  /* 0x000000c4a7c47209 */ /* 0x010fe20007810000 */
[-C--:B------:R-:W-:Y:S01]  /*f7c0*/  FMUL.FTZ R85, R85, R153.reuse ;  /* 0x0000009955557220 */ /* 0x080fe20000410000 */
[-C--:B------:R-:W-:Y:S01]  /*f7d0*/  FMUL.FTZ R88, R88, R153.reuse ;  /* 0x0000009958587220 */ /* 0x080fe20000410000 */
[-C--:B------:R-:W-:Y:S01]  /*f7e0*/  FMUL.FTZ R89, R89, R153.reuse ;  /* 0x0000009959597220 */ /* 0x080fe20000410000 */
[----:B------:R-:W-:Y:S01]  /*f7f0*/  FMNMX.FTZ R196, R170, R196, !PT ;  /* 0x000000c4aac47209 */ /* 0x000fe20007810000 */
[-C--:B------:R-:W-:Y:S01]  /*f800*/  FMUL.FTZ R92, R92, R153.reuse ;  /* 0x000000995c5c7220 */ /* 0x080fe20000410000 */
[----:B------:R-:W1:Y:S01]  /*f810*/  MUFU.TANH R178, R178 ;  /* 0x000000b200b27308 */ /* 0x000e620000002400 */
[----:B---3--:R-:W-:Y:S01]  /*f820*/  FADD.FTZ R3, R156, R3 ;  /* 0x000000039c037221 */ /* 0x008fe20000010000 */
[----:B------:R-:W-:Y:S01]  /*f830*/  FMNMX.FTZ R196, R171, R196, !PT ;  /* 0x000000c4abc47209 */ /* 0x000fe20007810000 */
[-C--:B------:R-:W-:Y:S01]  /*f840*/  FMUL.FTZ R93, R93, R153.reuse ;  /* 0x000000995d5d7220 */ /* 0x080fe20000410000 */
[-C--:B------:R-:W-:Y:S01]  /*f850*/  FMUL.FTZ R96, R96, R153.reuse ;  /* 0x0000009960607220 */ /* 0x080fe20000410000 */
[-C--:B------:R-:W-:Y:S01]  /*f860*/  FMUL.FTZ R97, R97, R153.reuse ;  /* 0x0000009961617220 */ /* 0x080fe20000410000 */
[----:B------:R-:W-:Y:S01]  /*f870*/  FMNMX.FTZ R196, R174, R196, !PT ;  /* 0x000000c4aec47209 */ /* 0x000fe20007810000 */
[-C--:B------:R-:W-:Y:S01]  /*f880*/  FMUL.FTZ R100, R100, R153.reuse ;  /* 0x0000009964647220 */ /* 0x080fe20000410000 */
[----:B------:R-:W2:Y:S01]  /*f890*/  MUFU.TANH R179, R179 ;  /* 0x000000b300b37308 */ /* 0x000ea20000002400 */
[-C--:B------:R-:W-:Y:S01]  /*f8a0*/  FMUL.FTZ R101, R101, R153.reuse ;  /* 0x0000009965657220 */ /* 0x080fe20000410000 */
[----:B0-----:R-:W-:Y:S01]  /*f8b0*/  FMNMX.FTZ R196, R175, R196, !PT ;  /* 0x000000c4afc47209 */ /* 0x001fe20007810000 */
[-C--:B------:R-:W-:Y:S01]  /*f8c0*/  FMUL.FTZ R104, R104, R153.reuse ;  /* 0x0000009968687220 */ /* 0x080fe20000410000 */
[-C--:B------:R-:W-:Y:S01]  /*f8d0*/  FMUL.FTZ R105, R105, R153.reuse ;  /* 0x0000009969697220 */ /* 0x080fe20000410000 */
[-C--:B------:R-:W-:Y:S01]  /*f8e0*/  FMUL.FTZ R108, R108, R153.reuse ;  /* 0x000000996c6c7220 */ /* 0x080fe20000410000 */
[-C--:B------:R-:W-:Y:S01]  /*f8f0*/  FMUL.FTZ R109, R109, R153.reuse ;  /* 0x000000996d6d7220 */ /* 0x080fe20000410000 */
[-C--:B------:R-:W-:Y:S01]  /*f900*/  FMUL.FTZ R112, R112, R153.reuse ;  /* 0x0000009970707220 */ /* 0x080fe20000410000 */
[----:B------:R-:W0:Y:S01]  /*f910*/  MUFU.TANH R182, R182 ;  /* 0x000000b600b67308 */ /* 0x000e220000002400 */
[----:B-1----:R-:W-:Y:S01]  /*f920*/  FMNMX.FTZ R196, R178, R196, !PT ;  /* 0x000000c4b2c47209 */ /* 0x002fe20007810000 */
[-C--:B------:R-:W-:Y:S01]  /*f930*/  FMUL.FTZ R113, R113, R153.reuse ;  /* 0x0000009971717220 */ /* 0x080fe20000410000 */
[-C--:B------:R-:W-:Y:S01]  /*f940*/  FMUL.FTZ R116, R116, R153.reuse ;  /* 0x0000009974747220 */ /* 0x080fe20000410000 */
[-C--:B------:R-:W-:Y:S01]  /*f950*/  FMUL.FTZ R117, R117, R153.reuse ;  /* 0x0000009975757220 */ /* 0x080fe20000410000 */
[-C--:B------:R-:W-:Y:S01]  /*f960*/  FMUL.FTZ R120, R120, R153.reuse ;  /* 0x0000009978787220 */ /* 0x080fe20000410000 */
[-C--:B------:R-:W-:Y:S01]  /*f970*/  FMUL.FTZ R121, R121, R153.reuse ;  /* 0x0000009979797220 */ /* 0x080fe20000410000 */
[-C--:B------:R-:W-:Y:S01]  /*f980*/  FMUL.FTZ R124, R124, R153.reuse ;  /* 0x000000997c7c7220 */ /* 0x080fe20000410000 */
[----:B------:R-:W1:Y:S01]  /*f990*/  MUFU.EX2 R157, R157 ;  /* 0x0000009d009d7308 */ /* 0x000e620000000800 */
[----:B--2---:R-:W-:Y:S01]  /*f9a0*/  FMNMX.FTZ R196, R179, R196, !PT ;  /* 0x000000c4b3c47209 */ /* 0x004fe20007810000 */
[-C--:B------:R-:W-:Y:S01]  /*f9b0*/  FMUL.FTZ R125, R125, R153.reuse ;  /* 0x000000997d7d7220 */ /* 0x080fe20000410000 */
[-C--:B------:R-:W-:Y:S01]  /*f9c0*/  FMUL.FTZ R128, R128, R153.reuse ;  /* 0x0000009980807220 */ /* 0x080fe20000410000 */
[-C--:B------:R-:W-:Y:S01]  /*f9d0*/  FMUL.FTZ R129, R129, R153.reuse ;  /* 0x0000009981817220 */ /* 0x080fe20000410000 */
[-C--:B------:R-:W-:Y:S01]  /*f9e0*/  FMUL.FTZ R132, R132, R153.reuse ;  /* 0x0000009984847220 */ /* 0x080fe20000410000 */
[-C--:B------:R-:W-:Y:S01]  /*f9f0*/  FMUL.FTZ R133, R133, R153.reuse ;  /* 0x0000009985857220 */ /* 0x080fe20000410000 */
[-C--:B------:R-:W-:Y:S01]  /*fa00*/  FMUL.FTZ R136, R136, R153.reuse ;  /* 0x0000009988887220 */ /* 0x080fe20000410000 */
[----:B------:R-:W2:Y:S01]  /*fa10*/  MUFU.EX2 R160, R160 ;  /* 0x000000a000a07308 */ /* 0x000ea20000000800 */
[----:B0-----:R-:W-:Y:S01]  /*fa20*/  FMNMX.FTZ R196, R182, R196, !PT ;  /* 0x000000c4b6c47209 */ /* 0x001fe20007810000 */
[-C--:B------:R-:W-:Y:S01]  /*fa30*/  FMUL.FTZ R137, R137, R153.reuse ;  /* 0x0000009989897220 */ /* 0x080fe20000410000 */
[-C--:B------:R-:W-:Y:S01]  /*fa40*/  FMUL.FTZ R140, R140, R153.reuse ;  /* 0x000000998c8c7220 */ /* 0x080fe20000410000 */
[-C--:B------:R-:W-:Y:S01]  /*fa50*/  FMUL.FTZ R141, R141, R153.reuse ;  /* 0x000000998d8d7220 */ /* 0x080fe20000410000 */
[-C--:B------:R-:W-:Y:S01]  /*fa60*/  FMUL.FTZ R144, R144, R153.reuse ;  /* 0x0000009990907220 */ /* 0x080fe20000410000 */
[----:B------:R-:W0:Y:S01]  /*fa70*/  SHFL.BFLY PT, R183, R196, 0x2, 0x1f ;  /* 0x0c401f00c4b77f89 */ /* 0x000e2200000e0000 */
[-C--:B------:R-:W-:Y:S01]  /*fa80*/  FMUL.FTZ R145, R145, R153.reuse ;  /* 0x0000009991917220 */ /* 0x080fe20000410000 */
[----:B------:R-:W3:Y:S01]  /*fa90*/  MUFU.EX2 R161, R161 ;  /* 0x000000a100a17308 */ /* 0x000ee20000000800 */
[----:B-1----:R-:W-:Y:S01]  /*faa0*/  FADD.FTZ R3, R157, R3 ;  /* 0x000000039d037221 */ /* 0x002fe20000010000 */
[-C--:B------:R-:W-:Y:S01]  /*fab0*/  FMUL.FTZ R148, R148, R153.reuse ;  /* 0x0000009994947220 */ /* 0x080fe20000410000 */
[----:B------:R-:W-:-:S05]  /*fac0*/  FMUL.FTZ R149, R149, R153 ;  /* 0x0000009995957220 */ /* 0x000fca0000410000 */
[----:B------:R-:W1:Y:S01]  /*fad0*/  MUFU.EX2 R164, R164 ;  /* 0x000000a400a47308 */ /* 0x000e620000000800 */
[----:B--2---:R-:W-:-:S07]  /*fae0*/  FADD.FTZ R3, R160, R3 ;  /* 0x00000003a0037221 */ /* 0x004fce0000010000 */
[----:B------:R-:W2:Y:S01]  /*faf0*/  MUFU.EX2 R165, R165 ;  /* 0x000000a500a57308 */ /* 0x000ea20000000800 */
[----:B---3--:R-:W-:Y:S01]  /*fb00*/  FADD.FTZ R3, R161, R3 ;  /* 0x00000003a1037221 */ /* 0x008fe20000010000 */
[----:B0-----:R-:W-:-:S06]  /*fb10*/  FMNMX.FTZ R196, R196, R183, !PT ;  /* 0x000000b7c4c47209 */ /* 0x001fcc0007810000 */
[----:B------:R-:W0:Y:S01]  /*fb20*/  MUFU.EX2 R183, R168 ;  /* 0x000000a800b77308 */ /* 0x000e220000000800 */
[----:B-1----:R-:W-:Y:S01]  /*fb30*/  FADD.FTZ R3, R164, R3 ;  /* 0x00000003a4037221 */ /* 0x002fe20000010000 */
[----:B------:R-:W1:Y:S06]  /*fb40*/  SHFL.BFLY PT, R197, R196, 0x1, 0x1f ;  /* 0x0c201f00c4c57f89 */ /* 0x000e6c00000e0000 */
[----:B------:R-:W3:Y:S01]  /*fb50*/  MUFU.EX2 R169, R169 ;  /* 0x000000a900a97308 */ /* 0x000ee20000000800 */
[----:B--2---:R-:W-:-:S07]  /*fb60*/  FADD.FTZ R3, R165, R3 ;  /* 0x00000003a5037221 */ /* 0x004fce0000010000 */
[----:B------:R-:W2:Y:S01]  /*fb70*/  MUFU.EX2 R172, R172 ;  /* 0x000000ac00ac7308 */ /* 0x000ea20000000800 */
[----:B0-----:R-:W-:-:S07]  /*fb80*/  FADD.FTZ R3, R183, R3 ;  /* 0x00000003b7037221 */ /* 0x001fce0000010000 */
[----:B------:R-:W0:Y:S01]  /*fb90*/  MUFU.EX2 R173, R173 ;  /* 0x000000ad00ad7308 */ /* 0x000e220000000800 */
[----:B---3--:R-:W-:Y:S01]  /*fba0*/  FADD.FTZ R3, R169, R3 ;  /* 0x00000003a9037221 */ /* 0x008fe20000010000 */
[----:B-1----:R-:W-:-:S05]  /*fbb0*/  FMNMX.FTZ R168, R196, R197, !PT ;  /* 0x000000c5c4a87209 */ /* 0x002fca0007810000 */
[----:B------:R-:W-:Y:S01]  /*fbc0*/  FADD.FTZ R13, -R168, R13 ;  /* 0x0000000da80d7221 */ /* 0x000fe20000010100 */
[----:B------:R-:W1:Y:S01]  /*fbd0*/  MUFU.EX2 R176, R176 ;  /* 0x000000b000b07308 */ /* 0x000e620000000800 */
[----:B--2---:R-:W-:Y:S02]  /*fbe0*/  FADD.FTZ R3, R172, R3 ;  /* 0x00000003ac037221 */ /* 0x004fe40000010000 */
[----:B------:R-:W-:-:S05]  /*fbf0*/  FMUL.FTZ R13, R13, R20 ;  /* 0x000000140d0d7220 */ /* 0x000fca0000410000 */
[----:B------:R-:W2:Y:S01]  /*fc00*/  MUFU.EX2 R177, R177 ;  /* 0x000000b100b17308 */ /* 0x000ea20000000800 */
[----:B0-----:R-:W-:-:S07]  /*fc10*/  FADD.FTZ R3, R173, R3 ;  /* 0x00000003ad037221 */ /* 0x001fce0000010000 */
[----:B------:R-:W0:Y:S01]  /*fc20*/  MUFU.EX2 R13, R13 ;  /* 0x0000000d000d7308 */ /* 0x000e220000000800 */
[----:B-1----:R-:W-:-:S07]  /*fc30*/  FADD.FTZ R3, R176, R3 ;  /* 0x00000003b0037221 */ /* 0x002fce0000010000 */
[----:B------:R-:W1:Y:S01]  /*fc40*/  MUFU.EX2 R180, R180 ;  /* 0x000000b400b47308 */ /* 0x000e620000000800 */
[----:B--2---:R-:W-:Y:S01]  /*fc50*/  FADD.FTZ R3, R177, R3 ;  /* 0x00000003b1037221 */ /* 0x004fe20000010000 */
        /* <DEDUP_REMOVED lines=8> */
[----:B-1----:R-:W-:Y:S01]  /*fce0*/  FADD.FTZ R3, R180, R3 ;  /* 0x00000003b4037221 */ /* 0x002fe20000010000 */
[-C--:B------:R-:W-:Y:S01]  /*fcf0*/  FMUL.FTZ R39, R39, R13.reuse ;  /* 0x0000000d27277220 */ /* 0x080fe20000410000 */
[-C--:B0-----:R-:W-:Y:S01]  /*fd00*/  FMUL.FTZ R14, R168, R20.reuse ;  /* 0x00000014a80e7220 */ /* 0x081fe20000410000 */
[-C--:B------:R-:W-:Y:S01]  /*fd10*/  FMUL.FTZ R42, R42, R13.reuse ;  /* 0x0000000d2a2a7220 */ /* 0x080fe20000410000 */
[-C--:B------:R-:W-:Y:S01]  /*fd20*/  FMUL.FTZ R43, R43, R13.reuse ;  /* 0x0000000d2b2b7220 */ /* 0x080fe20000410000 */
[----:B------:R-:W-:Y:S01]  /*fd30*/  FMUL.FTZ R46, R46, R13 ;  /* 0x0000000d2e2e7220 */ /* 0x000fe20000410000 */
        /* <DEDUP_REMOVED lines=17> */
[----:B------:R-:W-:-:S02]  /*fe50*/  IMAD R14, R17, 0x1000, R213 ;  /* 0x00001000110e7824 */ /* 0x000fc400078e02d5 */
[-C--:B------:R-:W-:Y:S01]  /*fe60*/  FMUL.FTZ R47, R47, R13.reuse ;  /* 0x0000000d2f2f7220 */ /* 0x080fe20000410000 */
[-C--:B------:R-:W-:Y:S01]  /*fe70*/  FMUL.FTZ R50, R50, R13.reuse ;  /* 0x0000000d32327220 */ /* 0x080fe20000410000 */
[-C--:B------:R-:W-:Y:S01]  /*fe80*/  FMUL.FTZ R51, R51, R13.reuse ;  /* 0x0000000d33337220 */ /* 0x080fe20000410000 */
[----:B------:R1:W-:Y:S01]  /*fe90*/  MUFU.EX2 R181, R154 ;  /* 0x0000009a00b57308 */ /* 0x0003e20000000800 */
[----:B------:R-:W-:Y:S01]  /*fea0*/  R2UR UR6, R14 ;  /* 0x000000000e0672ca */ /* 0x000fe200000e0000 */
[-C--:B------:R-:W-:Y:S01]  /*feb0*/  FMUL.FTZ R54, R54, R13.reuse ;  /* 0x0000000d36367220 */ /* 0x080fe20000410000 */
[-C--:B------:R-:W-:Y:S01]  /*fec0*/  FMUL.FTZ R55, R55, R13.reuse ;  /* 0x0000000d37377220 */ /* 0x080fe20000410000 */
[-C--:B------:R-:W-:Y:S01]  /*fed0*/  FMUL.FTZ R58, R58, R13.reuse ;  /* 0x0000000d3a3a7220 */ /* 0x080fe20000410000 */
[-C--:B------:R-:W-:Y:S01]  /*fee0*/  FMUL.FTZ R59, R59, R13.reuse ;  /* 0x0000000d3b3b7220 */ /* 0x080fe20000410000 */
[-C--:B------:R-:W-:Y:S01]  /*fef0*/  FMUL.FTZ R62, R62, R13.reuse ;  /* 0x0000000d3e3e7220 */ /* 0x080fe20000410000 */
[-C--:B------:R-:W-:Y:S01]  /*ff00*/  FMUL.FTZ R63, R63, R13.reuse ;  /* 0x0000000d3f3f7220 */ /* 0x080fe20000410000 */
[----:B------:R-:W2:Y:S01]  /*ff10*/  MUFU.EX2 R163, R200 ;  /* 0x000000c800a37308 */ /* 0x000ea20000000800 */
[----:B-1----:R-:W-:Y:S01]  /*ff20*/  F2FP.F16.F32.PACK_AB R154, R157, R156 ;  /* 0x0000009c9d9a723e */ /* 0x002fe200000000ff */
[----:B0-----:R-:W-:Y:S01]  /*ff30*/  FADD.FTZ R3, R166, R3 ;  /* 0x00000003a6037221 */ /* 0x001fe20000010000 */
[----:B------:R-:W-:Y:S01]  /*ff40*/  F2FP.F16.F32.PACK_AB R156, R161, R160 ;  /* 0x000000a0a19c723e */ /* 0x000fe200000000ff */
[----:B------:R-:W-:Y:S01]  /*ff50*/  FMUL.FTZ R66, R66, R13 ;  /* 0x0000000d42427220 */ /* 0x000fe20000410000 */
[----:B------:R-:W-:Y:S01]  /*ff60*/  F2FP.F16.F32.PACK_AB R160, R169, R183 ;  /* 0x000000b7a9a0723e */ /* 0x000fe200000000ff */
[-C--:B------:R-:W-:Y:S01]  /*ff70*/  FMUL.FTZ R67, R67, R13.reuse ;  /* 0x0000000d43437220 */ /* 0x080fe20000410000 */
[----:B------:R-:W-:Y:S01]  /*ff80*/  F2FP.F16.F32.PACK_AB R166, R166, R180 ;  /* 0x000000b4a6a6723e */ /* 0x000fe200000000ff */
        /* <DEDUP_REMOVED lines=40> */
[----:B------:R-:W2:Y:S01]  /*10210*/  MUFU.EX2 R179, R221 ;  /* 0x000000dd00b37308 */ /* 0x000ea20000000800 */
[----:B0-----:R-:W-:-:S02]  /*10220*/  IMAD.MOV.U32 R15, RZ, RZ, 0x40000040 ;  /* 0x40000040ff0f7424 */ /* 0x001fc400078e00ff */
[-C--:B------:R-:W-:Y:S01]  /*10230*/  FMUL.FTZ R135, R135, R13.reuse ;  /* 0x0000000d87877220 */ /* 0x080fe20000410000 */
[-C--:B------:R-:W-:Y:S01]  /*10240*/  FMUL.FTZ R138, R138, R13.reuse ;  /* 0x0000000d8a8a7220 */ /* 0x080fe20000410000 */
[-C--:B------:R-:W-:Y:S01]  /*10250*/  FMUL.FTZ R139, R139, R13.reuse ;  /* 0x0000000d8b8b7220 */ /* 0x080fe20000410000 */
[-C--:B------:R-:W-:Y:S01]  /*10260*/  FMUL.FTZ R142, R142, R13.reuse ;  /* 0x0000000d8e8e7220 */ /* 0x080fe20000410000 */
[----:B------:R-:W-:Y:S01]  /*10270*/  R2UR UR7, R15 ;  /* 0x000000000f0772ca */ /* 0x000fe200000e0000 */
[----:B------:R-:W-:Y:S01]  /*10280*/  FMUL.FTZ R143, R143, R13 ;  /* 0x0000000d8f8f7220 */ /* 0x000fe20000410000 */
[----:B------:R0:W-:Y:S01]  /*10290*/  MUFU.EX2 R199, R162 ;  /* 0x000000a200c77308 */ /* 0x0001e20000000800 */
[----:B-1----:R-:W-:Y:S01]  /*102a0*/  F2FP.F16.F32.PACK_AB R157, R178, R175 ;  /* 0x000000afb29d723e */ /* 0x002fe200000000ff */
[-C--:B------:R-:W-:Y:S01]  /*102b0*/  FMUL.FTZ R146, R146, R13.reuse ;  /* 0x0000000d92927220 */ /* 0x080fe20000410000 */
[-C--:B------:R-:W-:Y:S01]  /*102c0*/  FMUL.FTZ R147, R147, R13.reuse ;  /* 0x0000000d93937220 */ /* 0x080fe20000410000 */
[-C--:B------:R-:W-:Y:S01]  /*102d0*/  FMUL.FTZ R150, R150, R13.reuse ;  /* 0x0000000d96967220 */ /* 0x080fe20000410000 */
[----:B------:R-:W-:Y:S01]  /*102e0*/  FMUL.FTZ R151, R151, R13 ;  /* 0x0000000d97977220 */ /* 0x000fe20000410000 */
[----:B------:R-:W-:-:S02]  /*102f0*/  IMAD.MOV.U32 R15, RZ, RZ, 0x40000040 ;  /* 0x40000040ff0f7424 */ /* 0x000fc400078e00ff */
[----:B------:R-:W-:Y:S01]  /*10300*/  FADD.FTZ R10, R170, R10 ;  /* 0x0000000aaa0a7221 */ /* 0x000fe20000010000 */
[----:B------:R1:W-:Y:S01]  /*10310*/  MUFU.EX2 R182, R158 ;  /* 0x0000009e00b67308 */ /* 0x0003e20000000800 */
[----:B0-----:R-:W-:Y:S02]  /*10320*/  F2FP.F16.F32.PACK_AB R162, R173, R172 ;  /* 0x000000acada2723e */ /* 0x001fe400000000ff */
[----:B------:R-:W-:-:S04]  /*10330*/  FADD.FTZ R10, R171, R10 ;  /* 0x0000000aab0a7221 */ /* 0x000fc80000010000 */
[----:B------:R-:W-:Y:S01]  /*10340*/  FADD.FTZ R10, R174, R10 ;  /* 0x0000000aae0a7221 */ /* 0x000fe20000010000 */
[----:B------:R-:W0:Y:S01]  /*10350*/  MUFU.EX2 R196, R196 ;  /* 0x000000c400c47308 */ /* 0x000e220000000800 */
[----:B-1----:R-:W-:Y:S02]  /*10360*/  F2FP.F16.F32.PACK_AB R158, R165, R164 ;  /* 0x000000a4a59e723e */ /* 0x002fe400000000ff */
[----:B------:R-:W-:Y:S01]  /*10370*/  F2FP.F16.F32.PACK_AB R164, R177, R176 ;  /* 0x000000b0b1a4723e */ /* 0x000fe200000000ff */
[----:B------:R-:W-:-:S04]  /*10380*/  FADD.FTZ R10, R175, R10 ;  /* 0x0000000aaf0a7221 */ /* 0x000fc80000010000 */
[----:B------:R-:W1:Y:S01]  /*10390*/  MUFU.EX2 R197, R197 ;  /* 0x000000c500c57308 */ /* 0x000e620000000800 */
[----:B------:R-:W-:-:S04]  /*103a0*/  FADD.FTZ R10, R178, R10 ;  /* 0x0000000ab20a7221 */ /* 0x000fc80000010000 */
[----:B--2---:R-:W-:-:S03]  /*103b0*/  FADD.FTZ R10, R179, R10 ;  /* 0x0000000ab30a7221 */ /* 0x004fc60000010000 */
[----:B------:R-:W2:Y:S01]  /*103c0*/  MUFU.EX2 R169, R167 ;  /* 0x000000a700a97308 */ /* 0x000ea20000000800 */
[----:B0-----:R-:W-:Y:S01]  /*103d0*/  F2FP.F16.F32.PACK_AB R161, R196, R182 ;  /* 0x000000b6c4a1723e */ /* 0x001fe200000000ff */
[----:B------:R-:W-:-:S04]  /*103e0*/  FADD.FTZ R10, R181, R10 ;  /* 0x0000000ab50a7221 */ /* 0x000fc80000010000 */
[----:B------:R-:W-:Y:S02]  /*103f0*/  FADD.FTZ R10, R182, R10 ;  /* 0x0000000ab60a7221 */ /* 0x000fe40000010000 */
[----:B------:R-:W0:Y:S01]  /*10400*/  MUFU.EX2 R198, R198 ;  /* 0x000000c600c67308 */ /* 0x000e220000000800 */
[----:B-1----:R-:W-:Y:S01]  /*10410*/  F2FP.F16.F32.PACK_AB R163, R199, R197 ;  /* 0x000000c5c7a3723e */ /* 0x002fe200000000ff */
[----:B------:R-:W-:-:S04]  /*10420*/  FADD.FTZ R10, R196, R10 ;  /* 0x0000000ac40a7221 */ /* 0x000fc80000010000 */
[----:B------:R-:W-:Y:S02]  /*10430*/  FADD.FTZ R10, R197, R10 ;  /* 0x0000000ac50a7221 */ /* 0x000fe40000010000 */
[----:B------:R1:W3:Y:S02]  /*10440*/  MUFU.EX2 R172, R155 ;  /* 0x0000009b00ac7308 */ /* 0x0002e40000000800 */
[----:B------:R-:W-:-:S04]  /*10450*/  FADD.FTZ R10, R199, R10 ;  /* 0x0000000ac70a7221 */ /* 0x000fc80000010000 */
[----:B--2---:R-:W-:Y:S02]  /*10460*/  FADD.FTZ R10, R169, R10 ;  /* 0x0000000aa90a7221 */ /* 0x004fe40000010000 */
[----:B------:R2:W4:Y:S01]  /*10470*/  MUFU.EX2 R173, R159 ;  /* 0x0000009f00ad7308 */ /* 0x0005220000000800 */
[----:B-1----:R-:W-:Y:S01]  /*10480*/  F2FP.F16.F32.PACK_AB R155, R174, R171 ;  /* 0x000000abae9b723e */ /* 0x002fe200000000ff */
[----:B------:R-:W-:Y:S01]  /*10490*/  BAR.SYNC.DEFER_BLOCKING 0xf, 0x100 ;  /* 0x03c4000000007b1d */ /* 0x000fe20000010000 */
[C---:B0-----:R-:W-:Y:S01]  /*104a0*/  F2FP.F16.F32.PACK_AB R165, R198.reuse, R169 ;  /* 0x000000a9c6a5723e */ /* 0x041fe200000000ff */
[----:B------:R-:W-:Y:S01]  /*104b0*/  FADD.FTZ R10, R198, R10 ;  /* 0x0000000ac60a7221 */ /* 0x000fe20000010000 */
[----:B--2---:R-:W-:-:S03]  /*104c0*/  F2FP.F16.F32.PACK_AB R159, R181, R179 ;  /* 0x000000b3b59f723e */ /* 0x004fc600000000ff */
[----:B---3--:R-:W-:Y:S01]  /*104d0*/  FADD.FTZ R10, R172, R10 ;  /* 0x0000000aac0a7221 */ /* 0x008fe20000010000 */
[----:B----4-:R-:W-:-:S03]  /*104e0*/  F2FP.F16.F32.PACK_AB R167, R173, R172 ;  /* 0x000000acada7723e */ /* 0x010fc600000000ff */
[----:B------:R-:W-:Y:S01]  /*104f0*/  FADD.FTZ R10, R173, R10 ;  /* 0x0000000aad0a7221 */ /* 0x000fe20000010000 */
[----:B------:R0:W-:Y:S04]  /*10500*/  STSM.16.M88.4 [R225+0x36400], R152 ;  /* 0x03640098e1007844 */ /* 0x0001e80000000200 */
[----:B------:R1:W-:Y:S04]  /*10510*/  STSM.16.M88.4 [R228], R156 ;  /* 0x0000009ce4007844 */ /* 0x0003e80000000200 */
[----:B------:R1:W-:Y:S04]  /*10520*/  STSM.16.M88.4 [R226], R160 ;  /* 0x000000a0e2007844 */ /* 0x0003e80000000200 */
[----:B------:R1:W-:Y:S01]  /*10530*/  STSM.16.M88.4 [R227], R164 ;  /* 0x000000a4e3007844 */ /* 0x0003e20000000200 */
[----:B------:R-:W-:-:S06]  /*10540*/  WARPGROUP.ARRIVE ;  /* 0x00000000000079c5 */ /* 0x000fcc0000000000 */
[----:B------:R-:W-:Y:S03]  /*10550*/  HGMMA.64x256x16.F32 R24, R152, gdesc[UR4].tnspB, R24, gsb0 ;  /* 0x43e0000498187df0 */ /* 0x000fe60008000818 */
[----:B------:R-:W-:Y:S02]  /*10560*/  WARPGROUP.DEPBAR.LE gsb0, 0x0 ;  /* 0x00008000000079c5 */ /* 0x000fe40000010000 */
[----:B0-----:R-:W-:Y:S01]  /*10570*/  VIADD R152, R14, 0x80 ;  /* 0x000000800e987836 */ /* 0x001fe20000000000 */
[----:B------:R-:W-:Y:S01]  /*10580*/  WARPGROUP.ARRIVE ;  /* 0x00000000000079c5 */ /* 0x000fe20000000000 */
[----:B------:R-:W-:-:S03]  /*10590*/  IMAD.MOV.U32 R153, RZ, RZ, 0x40000040 ;  /* 0x40000040ff997424 */ /* 0x000fc600078e00ff */
[----:B------:R-:W-:Y:S01]  /*105a0*/  R2UR UR6, R152 ;  /* 0x00000000980672ca */ /* 0x000fe200000e0000 */
[C---:B------:R-:W-:Y:S01]  /*105b0*/  VIADD R152, R14.reuse, 0x100 ;  /* 0x000001000e987836 */ /* 0x040fe20000000000 */
[----:B------:R-:W-:Y:S01]  /*105c0*/  R2UR UR7, R153 ;  /* 0x00000000990772ca */ /* 0x000fe200000e0000 */
[----:B------:R-:W-:Y:S02]  /*105d0*/  IMAD.MOV.U32 R153, RZ, RZ, 0x40000040 ;  /* 0x40000040ff997424 */ /* 0x000fe400078e00ff */
[----:B------:R-:W-:-:S13]  /*105e0*/  VIADD R14, R14, 0x180 ;  /* 0x000001800e0e7836 */ /* 0x000fda0000000000 */
        /* <DEDUP_REMOVED lines=24> */
.L_x_4567:
[----:B------:R-:W-:Y:S02]  /*10770*/  VIADD R12, R12, 0x38860 ;  /* 0x000388600c0c7836 */ /* 0x000fe40000000000 */
[----:B------:R-:W-:Y:S02]  /*10780*/  IMAD.MOV.U32 R13, RZ, RZ, R168 ;  /* 0x000000ffff0d7224 */ /* 0x000fe400078e00a8 */
[----:B------:R-:W-:Y:S01]  /*10790*/  IMAD.MOV.U32 R15, RZ, RZ, R21 ;  /* 0x000000ffff0f7224 */ /* 0x000fe200078e0015 */
[----:B------:R-:W-:Y:S01]  /*107a0*/  PRMT R12, R190, 0x654, R12 ;  /* 0x00000654be0c7816 */ /* 0x000fe2000000000c */
[----:B------:R-:W-:-:S03]  /*107b0*/  IMAD.MOV.U32 R14, RZ, RZ, R17 ;  /* 0x000000ffff0e7224 */ /* 0x000fc600078e0011 */
[----:B------:R0:W-:Y:S01]  /*107c0*/  SYNCS.ARRIVE.TRANS64.RED.A1T0 RZ, [R12+URZ], RZ ;  /* 0x000000ff0cff79a7 */ /* 0x0001e2000810043f */
[----:B------:R-:W-:Y:S05]  /*107d0*/  @P1 BRA `(.L_x_4568) ;  /* 0xffffffc800401947 */ /* 0x000fea000383ffff */
.L_x_4555:
[----:B------:R-:W-:Y:S05]  /*107e0*/  BSYNC B0 ;  /* 0x0000000000007941 */ /* 0x000fea0003800000 */
.L_x_4554:
[----:B0-----:R-:W2:Y:S01]  /*107f0*/  LDL.LU R12, [R1+0x4c] ;  /* 0x00004c00010c7983 */ /* 0x001ea20000300800 */
        /* <DEDUP_REMOVED lines=12> */
[----:B------:R-:W1:Y:S01]  /*108c0*/  @P0 MUFU.LG2 R0, R0 ;  /* 0x0000000000000308 */ /* 0x000e620000000c00 */
        /* <DEDUP_REMOVED lines=8> */
[----:B-1----:R-:W-:Y:S01]  /*10950*/  @P0 FMUL.FTZ R0, R0, 0.69314718246459960938 ;  /* 0x3f31721800000820 */ /* 0x002fe20000410000 */
        /* <DEDUP_REMOVED lines=140> */
[----:B------:R-:W-:Y:S06]  /*11220*/  BAR.ARV 0xe, 0x100 ;  /* 0x0384000000007b1d */ /* 0x000fec0000002000 */
[----:B------:R-:W-:-:S02]  /*11230*/  PLOP3.LUT P0, PT, PT, PT, PT, 0x8, 0x0 ;  /* 0x000000000000781c */ /* 0x000fc40003f0e170 */
[----:B------:R-:W-:Y:S02]  /*11240*/  LOP3.LUT R185, R185, R0, RZ, 0x3c, !PT ;  /* 0x00000000b9b97212 */ /* 0x000fe400078e3cff */
[----:B------:R-:W-:Y:S01]  /*11250*/  SEL R17, R17, RZ, P1 ;  /* 0x000000ff11117207 */ /* 0x000fe20000800000 */
[----:B--2---:R-:W-:-:S05]  /*11260*/  VIADD R12, R12, 0x1 ;  /* 0x000000010c0c7836 */ /* 0x004fca0000000000 */
[----:B------:R2:W-:Y:S03]  /*11270*/  STL [R1+0x4c], R12 ;  /* 0x00004c0c01007387 */ /* 0x0005e60000100800 */
.L_x_4504:
[----:B------:R-:W-:Y:S05]  /*11280*/  BSYNC B7 ;  /* 0x0000000000077941 */ /* 0x000fea0003800000 */
.L_x_4500:
[----:B------:R-:W3:Y:S08]  /*11290*/  S2UR UR4, SR_CgaCtaId ;  /* 0x00000000000479c3 */ /* 0x000ef00000008800 */
[----:B------:R-:W-:Y:S01]  /*112a0*/  BAR.SYNC.DEFER_BLOCKING 0x5, 0x180 ;  /* 0x0146000000007b1d */ /* 0x000fe20000010000 */
[----:B------:R-:W-:-:S05]  /*112b0*/  MOV R2, 0x400 ;  /* 0x0000040000027802 */ /* 0x000fca0000000f00 */
[----:B------:R-:W-:Y:S01]  /*112c0*/  BSSY B0, `(.L_x_4569) ;  /* 0x00004f7000007945 */ /* 0x000fe20003800000 */
[----:B---3--:R-:W-:-:S05]  /*112d0*/  IMAD.U32 R190, RZ, RZ, UR4 ;  /* 0x00000004ffbe7e24 */ /* 0x008fca000f8e00ff */
[----:B------:R-:W-:-:S05]  /*112e0*/  LEA R2, R190, R2, 0x18 ;  /* 0x00000002be027211 */ /* 0x000fca00078ec0ff */
[----:B-----5:R3:W4:Y:S01]  /*112f0*/  LDS.128 R84, [R2+0x388d0] ;  /* 0x0388d00002547984 */ /* 0x0207220000000c00 */
[----:B------:R-:W-:Y:S06]  /*11300*/  BAR.ARV 0x4, 0x180 ;  /* 0x0106000000007b1d */ /* 0x000fec0000002000 */
[----:B------:R-:W-:Y:S05]  /*11310*/  @P0 BRA `(.L_x_4570) ;  /* 0x0000003c00b00947 */ /* 0x000fea0003800000 */
[----:B------:R-:W3:Y:S01]  /*11320*/  LDL R3, [R1+0x6c] ;  /* 0x00006c0001037983 */ /* 0x000ee20000100800 */
[----:B------:R-:W4:Y:S01]  /*11330*/  S2R R0, SR_SWINHI ;  /* 0x0000000000007919 */ /* 0x000f220000002f00 */
[----:B------:R-:W-:Y:S01]  /*11340*/  F2FP.F16.F32.PACK_AB R10, R29, R28 ;  /* 0x0000001c1d0a723e */ /* 0x000fe200000000ff */
[----:B------:R-:W-:Y:S01]  /*11350*/  ULDC.64 UR6, c[0x0][0xd00] ;  /* 0x0003400000067ab9 */ /* 0x000fe20000000a00 */
[----:B------:R-:W-:Y:S01]  /*11360*/  F2FP.F16.F32.PACK_AB R11, R31, R30 ;  /* 0x0000001e1f0b723e */ /* 0x000fe200000000ff */
[----:B------:R-:W3:Y:S01]  /*11370*/  LDL.LU R156, [R1+0x3c] ;  /* 0x00003c00019c7983 */ /* 0x000ee20000300800 */
[----:B012---:R-:W-:Y:S01]  /*11380*/  F2FP.F16.F32.PACK_AB R12, R33, R32 ;  /* 0x00000020210c723e */ /* 0x007fe200000000ff */
[----:B------:R-:W-:Y:S01]  /*11390*/  ULDC.64 UR4, c[0x0][0xd08] ;  /* 0x0003420000047ab9 */ /* 0x000fe20000000a00 */
[----:B------:R-:W-:Y:S01]  /*113a0*/  F2FP.F16.F32.PACK_AB R13, R35, R34 ;  /* 0x00000022230d723e */ /* 0x000fe200000000ff */
[----:B----4-:R-:W2:Y:S01]  /*113b0*/  LDL.LU R84, [R1+0x40] ;  /* 0x0000400001547983 */ /* 0x010ea20000300800 */
[----:B------:R-:W-:-:S02]  /*113c0*/  MOV R152, R2 ;  /* 0x0000000200987202 */ /* 0x000fc40000000f00 */
[----:B------:R-:W-:Y:S02]  /*113d0*/  MOV R153, R0 ;  /* 0x0000000000997202 */ /* 0x000fe40000000f00 */
[----:B------:R-:W-:Y:S02]  /*113e0*/  F2FP.F16.F32.PACK_AB R14, R37, R36 ;  /* 0x00000024250e723e */ /* 0x000fe400000000ff */
[----:B------:R-:W-:Y:S01]  /*113f0*/  F2FP.F16.F32.PACK_AB R15, R39, R38 ;  /* 0x00000026270f723e */ /* 0x000fe200000000ff */
[----:B------:R-:W-:Y:S01]  /*11400*/  BAR.SYNC.DEFER_BLOCKING 0x1, 0x100 ;  /* 0x0044000000007b1d */ /* 0x000fe20000010000 */
[----:B---3--:R-:W-:-:S03]  /*11410*/  IMAD.WIDE R20, R3, 0x2, R152 ;  /* 0x0000000203147825 */ /* 0x008fc600078e0298 */
        /* <DEDUP_REMOVED lines=164> */
[----:B------:R-:W-:Y:S02]  /*11e60*/  IADD3 R10, P0, R156, UR6, RZ ;  /* 0x000000069c0a7c10 */ /* 0x000fe4000ff1e0ff */
[----:B------:R-:W-:Y:S02]  /*11e70*/  MOV R20, R20 ;  /* 0x0000001400147202 */ /* 0x000fe40000000f00 */
[----:B------:R-:W-:Y:S02]  /*11e80*/  F2FP.F16.F32.PACK_AB R13, R147, R146 ;  /* 0x00000092930d723e */ /* 0x000fe400000000ff */
[----:B------:R-:W-:Y:S02]  /*11e90*/  F2FP.F16.F32.PACK_AB R14, R149, R148 ;  /* 0x00000094950e723e */ /* 0x000fe400000000ff */
[----:B------:R-:W-:-:S02]  /*11ea0*/  F2FP.F16.F32.PACK_AB R15, R151, R150 ;  /* 0x00000096970f723e */ /* 0x000fc400000000ff */
[----:B--2---:R-:W-:Y:S02]  /*11eb0*/  IADD3.X R11, R84, UR7, RZ, P0, !PT ;  /* 0x00000007540b7c10 */ /* 0x004fe400087fe4ff */
        /* <DEDUP_REMOVED lines=18> */
.L_x_4571:
        /* <DEDUP_REMOVED lines=11> */
[----:B------:R-:W2:Y:S01]  /*12090*/  LDL.LU R15, [R1+0x50] ;  /* 0x00005000010f7983 */ /* 0x000ea20000300800 */
[----:B------:R-:W-:Y:S01]  /*120a0*/  IMAD.MOV.U32 R20, RZ, RZ, 0xab8 ;  /* 0x00000ab8ff147424 */ /* 0x000fe200078e00ff */
[----:B------:R-:W-:Y:S01]  /*120b0*/  ISETP.GT.AND P1, PT, R0, 0x1, PT ;  /* 0x000000010000780c */ /* 0x000fe20003f24270 */
[----:B------:R-:W1:Y:S01]  /*120c0*/  LDC R157, c[0x0][0xce8] ;  /* 0x00033a00ff9d7b82 */ /* 0x000e620000000800 */
[----:B------:R-:W3:Y:S04]  /*120d0*/  LDL R162, [R1+0x60] ;  /* 0x0000600001a27983 */ /* 0x000ee80000100800 */
[----:B------:R-:W4:Y:S01]  /*120e0*/  LDL R156, [R1+0x48] ;  /* 0x00004800019c7983 */ /* 0x000f220000100800 */
[----:B------:R-:W-:Y:S02]  /*120f0*/  SEL R20, R20, 0xa78, P1 ;  /* 0x00000a7814147807 */ /* 0x000fe40000800000 */
[----:B------:R-:W-:Y:S01]  /*12100*/  ISETP.NE.U32.AND P0, PT, RZ, UR6, PT ;  /* 0x00000006ff007c0c */ /* 0x000fe2000bf05070 */
[----:B------:R-:W5:Y:S01]  /*12110*/  LDL R161, [R1+0x68] ;  /* 0x0000680001a17983 */ /* 0x000f620000100800 */
[----:B0-----:R-:W0:Y:S02]  /*12120*/  LDC.64 R12, c[0x0][R20+0x220] ;  /* 0x00008800140c7b82 */ /* 0x001e240000000a00 */
[----:B------:R-:W-:Y:S01]  /*12130*/  ISETP.NE.AND.EX P0, PT, RZ, UR7, PT, P0 ;  /* 0x00000007ff007c0c */ /* 0x000fe2000bf05300 */
[----:B------:R-:W5:Y:S03]  /*12140*/  LDL R160, [R1+0x58] ;  /* 0x0000580001a07983 */ /* 0x000f660000100800 */
[----:B------:R-:W-:-:S02]  /*12150*/  SEL R14, R159, RZ, !P0 ;  /* 0x000000ff9f0e7207 */ /* 0x000fc40004000000 */
[----:B------:R-:W2:Y:S01]  /*12160*/  LDC.64 R10, c[0x0][R20+0x218] ;  /* 0x00008600140a7b82 */ /* 0x000ea20000000a00 */
[----:B-1----:R-:W-:Y:S02]  /*12170*/  ISETP.NE.AND P2, PT, R157, 0x1, PT ;  /* 0x000000019d00780c */ /* 0x002fe40003f45270 */
[----:B0-----:R-:W-:Y:S01]  /*12180*/  IMAD R13, R13, R14, RZ ;  /* 0x0000000e0d0d7224 */ /* 0x001fe200078e02ff */
[----:B--2---:R-:W-:-:S05]  /*12190*/  SEL R21, R15, RZ, !P0 ;  /* 0x000000ff0f157207 */ /* 0x004fca0004000000 */
[C---:B------:R-:W-:Y:S02]  /*121a0*/  IMAD R21, R12.reuse, R21, R13 ;  /* 0x000000150c157224 */ /* 0x040fe400078e020d */
[----:B------:R-:W-:-:S04]  /*121b0*/  IMAD.WIDE.U32 R12, R12, R14, RZ ;  /* 0x0000000e0c0c7225 */ /* 0x000fc800078e00ff */
[----:B------:R-:W-:-:S03]  /*121c0*/  IMAD.WIDE.U32 R14, R10, R184, RZ ;  /* 0x000000b80a0e7225 */ /* 0x000fc600078e00ff */
[----:B------:R-:W-:Y:S02]  /*121d0*/  IADD3 R84, P0, P3, R12, R14, R8 ;  /* 0x0000000e0c547210 */ /* 0x000fe40007b1e008 */
[----:B------:R-:W0:Y:S01]  /*121e0*/  @P2 LDC R12, c[0x0][0xcec] ;  /* 0x00033b00ff0c2b82 */ /* 0x000e220000000800 */
[----:B------:R-:W-:-:S07]  /*121f0*/  IMAD R10, R11, R184, RZ ;  /* 0x000000b80b0a7224 */ /* 0x000fce00078e02ff */
[----:B------:R-:W1:Y:S01]  /*12200*/  @P2 LDC R11, c[0x0][0xcf0] ;  /* 0x00033c00ff0b2b82 */ /* 0x000e620000000800 */
[----:B---3--:R-:W-:Y:S02]  /*12210*/  IMAD R14, R158, 0x40, R162 ;  /* 0x000000409e0e7824 */ /* 0x008fe400078e02a2 */
[----:B------:R-:W-:Y:S02]  /*12220*/  IMAD.IADD R21, R13, 0x1, R21 ;  /* 0x000000010d157824 */ /* 0x000fe400078e0215 */
[----:B------:R-:W-:Y:S02]  /*12230*/  IMAD.IADD R13, R15, 0x1, R10 ;  /* 0x000000010f0d7824 */ /* 0x000fe400078e020a */
        /* <DEDUP_REMOVED lines=38> */
.L_x_4572:
[----:B------:R-:W-:Y:S02]  /*124a0*/  ISETP.GT.AND P1, PT, R0, 0x1, PT ;  /* 0x000000010000780c */ /* 0x000fe40003f24270 */
[----:B------:R-:W-:-:S04]  /*124b0*/  ISETP.NE.U32.AND P0, PT, RZ, UR6, PT ;  /* 0x00000006ff007c0c */ /* 0x000fc8000bf05070 */
[----:B------:R-:W-:-:S04]  /*124c0*/  ISETP.NE.AND.EX P0, PT, RZ, UR7, PT, P0 ;  /* 0x00000007ff007c0c */ /* 0x000fc8000bf05300 */
[----:B------:R-:W-:-:S03]  /*124d0*/  SEL R0, R159, RZ, !P0 ;  /* 0x000000ff9f007207 */ /* 0x000fc60004000000 */
[----:B------:R-:W-:Y:S06]  /*124e0*/  @P1 BRA `(.L_x_4573) ;  /* 0x0000001000601947 */ /* 0x000fec0003800000 */
[----:B------:R-:W2:Y:S01]  /*124f0*/  S2R R20, SR_TID.X ;  /* 0x0000000000147919 */ /* 0x000ea20000002100 */
[----:B------:R-:W3:Y:S01]  /*12500*/  LDC R80, c[0x0][0xce8] ;  /* 0x00033a00ff507b82 */ /* 0x000ee20000000800 */
[----:B------:R-:W-:Y:S01]  /*12510*/  ULDC.64 UR4, c[0x0][0xba0] ;  /* 0x0002e80000047ab9 */ /* 0x000fe20000000a00 */
[----:B--2---:R-:W-:-:S05]  /*12520*/  VIADD R20, R20, 0xffffff80 ;  /* 0xffffff8014147836 */ /* 0x004fca0000000000 */
[----:B01----:R-:W-:-:S04]  /*12530*/  SHF.R.S32.HI R11, RZ, 0x1f, R20 ;  /* 0x0000001fff0b7819 */ /* 0x003fc80000011414 */
        /* <DEDUP_REMOVED lines=12> */
[----:B------:R-:W-:Y:S01]  /*12600*/  SHF.R.U64 R12, R12, 0x3, RZ ;  /* 0x000000030c0c7819 */ /* 0x000fe200000012ff */
[----:B------:R-:W-:Y:S01]  /*12610*/  ULDC.64 UR4, c[0x0][0xbe8] ;  /* 0x0002fa0000047ab9 */ /* 0x000fe20000000a00 */
[----:B------:R-:W-:Y:S01]  /*12620*/  LOP3.LUT R36, R36, R37, RZ, 0x3c, !PT ;  /* 0x0000002524247212 */ /* 0x000fe200078e3cff */
[----:B------:R-:W-:Y:S01]  /*12630*/  IMAD.X R37, RZ, RZ, R153, P0 ;  /* 0x000000ffff257224 */ /* 0x000fe200000e0699 */
[----:B------:R-:W-:Y:S01]  /*12640*/  IADD3 R65, P0, R152, 0xc000, RZ ;  /* 0x0000c00098417810 */ /* 0x000fe20007f1e0ff */
[----:B------:R-:W-:Y:S01]  /*12650*/  IMAD.IADD R9, R9, 0x1, R21 ;  /* 0x0000000109097824 */ /* 0x000fe200078e0215 */
[----:B------:R-:W-:Y:S01]  /*12660*/  LOP3.LUT R12, R12, R13, RZ, 0x3c, !PT ;  /* 0x0000000d0c0c7212 */ /* 0x000fe200078e3cff */
[----:B------:R-:W-:Y:S01]  /*12670*/  IMAD.X R13, RZ, RZ, R153, P3 ;  /* 0x000000ffff0d7224 */ /* 0x000fe200018e0699 */
[----:B------:R-:W-:Y:S01]  /*12680*/  LOP3.LUT R64, R65, 0x380, RZ, 0xc0, !PT ;  /* 0x0000038041407812 */ /* 0x000fe200078ec0ff */
[----:B------:R-:W5:Y:S01]  /*12690*/  LD.E.128 R36, desc[UR42][R36.64] ;  /* 0x0000002a24247980 */ /* 0x000f62000c101d00 */
[----:B------:R-:W-:-:S02]  /*126a0*/  LOP3.LUT R11, R11, 0xfffffff8, RZ, 0xc0, !PT ;  /* 0xfffffff80b0b7812 */ /* 0x000fc400078ec0ff */
[----:B------:R-:W-:Y:S02]  /*126b0*/  SHF.R.U64 R64, R64, 0x3, RZ ;  /* 0x0000000340407819 */ /* 0x000fe400000012ff */
[C---:B------:R-:W-:Y:S02]  /*126c0*/  IADD3 R25, P4, R152.reuse, 0x2000, RZ ;  /* 0x0000200098197810 */ /* 0x040fe40007f9e0ff */
[C---:B------:R-:W-:Y:S02]  /*126d0*/  IADD3 R29, P5, R152.reuse, 0x3000, RZ ;  /* 0x00003000981d7810 */ /* 0x040fe40007fbe0ff */
[C---:B------:R-:W-:Y:S02]  /*126e0*/  IADD3 R33, P6, R152.reuse, 0x4000, RZ ;  /* 0x0000400098217810 */ /* 0x040fe40007fde0ff */
[C---:B------:R-:W-:Y:S02]  /*126f0*/  IADD3 R41, P1, R152.reuse, 0x6000, RZ ;  /* 0x0000600098297810 */ /* 0x040fe40007f3e0ff */
[----:B------:R-:W-:Y:S01]  /*12700*/  IADD3 R45, P2, R152, 0x7000, RZ ;  /* 0x00007000982d7810 */ /* 0x000fe20007f5e0ff */
[----:B------:R-:W-:Y:S01]  /*12710*/  IMAD.WIDE.U32 R8, R184, UR4, R8 ;  /* 0x00000004b8087c25 */ /* 0x000fe2000f8e0008 */
[----:B------:R-:W-:Y:S01]  /*12720*/  LOP3.LUT R64, R64, R65, RZ, 0x3c, !PT ;  /* 0x0000004140407212 */ /* 0x000fe200078e3cff */
[----:B------:R-:W5:Y:S01]  /*12730*/  LD.E.128 R12, desc[UR42][R12.64] ;  /* 0x0000002a0c0c7980 */ /* 0x000f62000c101d00 */
[----:B------:R-:W-:Y:S01]  /*12740*/  IADD3 R49, P3, R152, 0x8000, RZ ;  /* 0x0000800098317810 */ /* 0x000fe20007f7e0ff */
[----:B------:R-:W-:Y:S01]  /*12750*/  IMAD.X R65, RZ, RZ, R153, P0 ;  /* 0x000000ffff417224 */ /* 0x000fe200000e0699 */
[----:B---3--:R-:W-:Y:S01]  /*12760*/  ISETP.NE.AND P0, PT, R80, 0x1, PT ;  /* 0x000000015000780c */ /* 0x008fe20003f05270 */
[----:B------:R-:W-:Y:S01]  /*12770*/  IMAD.IADD R11, R20, 0x1, -R11 ;  /* 0x00000001140b7824 */ /* 0x000fe200078e0a0b */
[----:B------:R-:W-:-:S02]  /*12780*/  LOP3.LUT R24, R25, 0x380, RZ, 0xc0, !PT ;  /* 0x0000038019187812 */ /* 0x000fc400078ec0ff */
[----:B------:R-:W-:Y:S02]  /*12790*/  LOP3.LUT R28, R29, 0x380, RZ, 0xc0, !PT ;  /* 0x000003801d1c7812 */ /* 0x000fe400078ec0ff */
[----:B------:R-:W-:Y:S02]  /*127a0*/  LOP3.LUT R32, R33, 0x380, RZ, 0xc0, !PT ;  /* 0x0000038021207812 */ /* 0x000fe400078ec0ff */
[----:B------:R-:W-:Y:S02]  /*127b0*/  LOP3.LUT R40, R41, 0x380, RZ, 0xc0, !PT ;  /* 0x0000038029287812 */ /* 0x000fe400078ec0ff */
[----:B------:R-:W-:Y:S01]  /*127c0*/  LOP3.LUT R44, R45, 0x380, RZ, 0xc0, !PT ;  /* 0x000003802d2c7812 */ /* 0x000fe200078ec0ff */
[----:B------:R-:W-:Y:S01]  /*127d0*/  IMAD R9, R184, UR5, R9 ;  /* 0x00000005b8097c24 */ /* 0x000fe2000f8e0209 */
[----:B------:R-:W-:Y:S01]  /*127e0*/  LOP3.LUT R48, R49, 0x380, RZ, 0xc0, !PT ;  /* 0x0000038031307812 */ /* 0x000fe200078ec0ff */
[----:B------:R-:W0:Y:S01]  /*127f0*/  @P0 LDC R81, c[0x0][0xcec] ;  /* 0x00033b00ff510b82 */ /* 0x000e220000000800 */
[----:B------:R-:W-:Y:S01]  /*12800*/  LOP3.LUT R5, R152, 0x380, RZ, 0xc0, !PT ;  /* 0x0000038098057812 */ /* 0x000fe200078ec0ff */
[----:B------:R-:W5:Y:S06]  /*12810*/  LD.E.128 R64, desc[UR42][R64.64] ;  /* 0x0000002a40407980 */ /* 0x000f6c000c101d00 */
[----:B------:R-:W1:Y:S01]  /*12820*/  @P0 LDC R21, c[0x0][0xcf0] ;  /* 0x00033c00ff150b82 */ /* 0x000e620000000800 */
[----:B------:R-:W-:Y:S01]  /*12830*/  SHF.R.S32.HI R20, RZ, 0x1f, R0 ;  /* 0x0000001fff147819 */ /* 0x000fe20000011400 */
[----:B------:R-:W-:Y:S01]  /*12840*/  IMAD R11, R11, 0x20, R10 ;  /* 0x000000200b0b7824 */ /* 0x000fe200078e020a */
[----:B------:R-:W-:Y:S01]  /*12850*/  SHF.R.U64 R24, R24, 0x3, RZ ;  /* 0x0000000318187819 */ /* 0x000fe200000012ff */
[----:B------:R-:W-:Y:S01]  /*12860*/  ULDC.64 UR4, c[0x0][0xbf0] ;  /* 0x0002fc0000047ab9 */ /* 0x000fe20000000a00 */
[----:B------:R-:W-:-:S02]  /*12870*/  SHF.R.U64 R28, R28, 0x3, RZ ;  /* 0x000000031c1c7819 */ /* 0x000fc400000012ff */
[----:B------:R-:W-:Y:S02]  /*12880*/  SHF.R.U64 R32, R32, 0x3, RZ ;  /* 0x0000000320207819 */ /* 0x000fe400000012ff */
[----:B------:R-:W-:Y:S02]  /*12890*/  SHF.R.U64 R40, R40, 0x3, RZ ;  /* 0x0000000328287819 */ /* 0x000fe400000012ff */
[----:B------:R-:W-:Y:S02]  /*128a0*/  SHF.R.U64 R44, R44, 0x3, RZ ;  /* 0x000000032c2c7819 */ /* 0x000fe400000012ff */
[----:B------:R-:W-:Y:S01]  /*128b0*/  SHF.R.U64 R48, R48, 0x3, RZ ;  /* 0x0000000330307819 */ /* 0x000fe200000012ff */
[----:B------:R-:W-:Y:S01]  /*128c0*/  IMAD R83, R20, UR4, RZ ;  /* 0x0000000414537c24 */ /* 0x000fe2000f8e02ff */
[----:B------:R-:W-:Y:S01]  /*128d0*/  LOP3.LUT R24, R24, R25, RZ, 0x3c, !PT ;  /* 0x0000001918187212 */ /* 0x000fe200078e3cff */
[----:B------:R-:W-:Y:S01]  /*128e0*/  IMAD R20, R158, 0x40, R11 ;  /* 0x000000409e147824 */ /* 0x000fe200078e020b */
        /* <DEDUP_REMOVED lines=10> */
[C---:B------:R-:W-:Y:S01]  /*12990*/  IADD3 R53, P4, R152.reuse, 0x9000, RZ ;  /* 0x0000900098357810 */ /* 0x040fe20007f9e0ff */
[----:B------:R-:W-:Y:S01]  /*129a0*/  IMAD.X R49, RZ, RZ, R153, P3 ;  /* 0x000000ffff317224 */ /* 0x000fe200018e0699 */
[----:B------:R-:W-:Y:S01]  /*129b0*/  IADD3 R57, P5, R152, 0xa000, RZ ;  /* 0x0000a00098397810 */ /* 0x000fe20007fbe0ff */
[----:B------:R-:W-:Y:S01]  /*129c0*/  IMAD R83, R0, UR5, R83 ;  /* 0x0000000500537c24 */ /* 0x000fe2000f8e0253 */
[----:B------:R-:W-:Y:S01]  /*129d0*/  IADD3 R61, P6, R152, 0xb000, RZ ;  /* 0x0000b000983d7810 */ /* 0x000fe20007fde0ff */
[----:B------:R-:W-:Y:S01]  /*129e0*/  IMAD.WIDE.U32 R8, R0, UR4, R8 ;  /* 0x0000000400087c25 */ /* 0x000fe2000f8e0008 */
[C---:B------:R-:W-:Y:S01]  /*129f0*/  IADD3 R69, P1, R152.reuse, 0xd000, RZ ;  /* 0x0000d00098457810 */ /* 0x040fe20007f3e0ff */
[----:B------:R-:W-:Y:S01]  /*12a00*/  ULDC.64 UR4, c[0x0][0xbe0] ;  /* 0x0002f80000047ab9 */ /* 0x000fe20000000a00 */
[----:B------:R-:W-:Y:S01]  /*12a10*/  IADD3 R73, P2, R152, 0xe000, RZ ;  /* 0x0000e00098497810 */ /* 0x000fe20007f5e0ff */
[----:B0-----:R-:W-:Y:S01]  /*12a20*/  @P0 IMAD.HI.U32 R0, R20, R81, RZ ;  /* 0x0000005114000227 */ /* 0x001fe200078e00ff */
[----:B------:R-:W-:Y:S01]  /*12a30*/  IADD3 R7, P3, R152, 0xf000, RZ ;  /* 0x0000f00098077810 */ /* 0x000fe20007f7e0ff */
[----:B------:R-:W5:Y:S01]  /*12a40*/  LD.E.128 R24, desc[UR42][R24.64] ;  /* 0x0000002a18187980 */ /* 0x000f62000c101d00 */
[----:B------:R-:W-:-:S02]  /*12a50*/  LOP3.LUT R52, R53, 0x380, RZ, 0xc0, !PT ;  /* 0x0000038035347812 */ /* 0x000fc400078ec0ff */
[----:B------:R-:W-:Y:S01]  /*12a60*/  LOP3.LUT R56, R57, 0x380, RZ, 0xc0, !PT ;  /* 0x0000038039387812 */ /* 0x000fe200078ec0ff */
[----:B------:R-:W-:Y:S01]  /*12a70*/  IMAD.MOV.U32 R11, RZ, RZ, R20 ;  /* 0x000000ffff0b7224 */ /* 0x000fe200078e0014 */
[----:B------:R-:W-:Y:S01]  /*12a80*/  LOP3.LUT R60, R61, 0x380, RZ, 0xc0, !PT ;  /* 0x000003803d3c7812 */ /* 0x000fe200078ec0ff */
[----:B------:R-:W-:Y:S01]  /*12a90*/  IMAD.X R77, RZ, RZ, R153, P3 ;  /* 0x000000ffff4d7224 */ /* 0x000fe200018e0699 */
[----:B------:R-:W-:Y:S01]  /*12aa0*/  LOP3.LUT R68, R69, 0x380, RZ, 0xc0, !PT ;  /* 0x0000038045447812 */ /* 0x000fe200078ec0ff */
[----:B------:R-:W5:Y:S01]  /*12ab0*/  LD.E.128 R28, desc[UR42][R28.64] ;  /* 0x0000002a1c1c7980 */ /* 0x000f62000c101d00 */
[----:B------:R-:W-:Y:S02]  /*12ac0*/  LOP3.LUT R72, R73, 0x380, RZ, 0xc0, !PT ;  /* 0x0000038049487812 */ /* 0x000fe400078ec0ff */
[----:B------:R-:W-:Y:S01]  /*12ad0*/  LOP3.LUT R6, R7, 0x380, RZ, 0xc0, !PT ;  /* 0x0000038007067812 */ /* 0x000fe200078ec0ff */
[----:B------:R-:W5:Y:S01]  /*12ae0*/  LD.E.128 R32, desc[UR42][R32.64] ;  /* 0x0000002a20207980 */ /* 0x000f62000c101d00 */
[----:B-1----:R-:W-:-:S02]  /*12af0*/  @P0 SHF.R.U32.HI R11, RZ, R21, R0 ;  /* 0x00000015ff0b0219 */ /* 0x002fc40000011600 */
[----:B------:R-:W-:Y:S01]  /*12b00*/  SHF.R.U64 R52, R52, 0x3, RZ ;  /* 0x0000000334347819 */ /* 0x000fe200000012ff */
[----:B------:R-:W5:Y:S01]  /*12b10*/  LD.E.128 R40, desc[UR42][R40.64] ;  /* 0x0000002a28287980 */ /* 0x000f62000c101d00 */
[----:B------:R-:W-:Y:S02]  /*12b20*/  SHF.R.U64 R56, R56, 0x3, RZ ;  /* 0x0000000338387819 */ /* 0x000fe400000012ff */
[----:B------:R-:W-:Y:S01]  /*12b30*/  SHF.R.U64 R60, R60, 0x3, RZ ;  /* 0x000000033c3c7819 */ /* 0x000fe200000012ff */
[----:B------:R-:W5:Y:S01]  /*12b40*/  LD.E.128 R44, desc[UR42][R44.64] ;  /* 0x0000002a2c2c7980 */ /* 0x000f62000c101d00 */
[----:B------:R-:W-:Y:S02]  /*12b50*/  SHF.R.U64 R68, R68, 0x3, RZ ;  /* 0x0000000344447819 */ /* 0x000fe400000012ff */
[----:B------:R-:W-:Y:S01]  /*12b60*/  SHF.R.U64 R72, R72, 0x3, RZ ;  /* 0x0000000348487819 */ /* 0x000fe200000012ff */
[----:B------:R-:W5:Y:S01]  /*12b70*/  LD.E.128 R48, desc[UR42][R48.64] ;  /* 0x0000002a30307980 */ /* 0x000f62000c101d00 */
[----:B------:R-:W-:-:S02]  /*12b80*/  SHF.R.U64 R5, R5, 0x3, RZ ;  /* 0x0000000305057819 */ /* 0x000fc400000012ff */
[----:B------:R-:W-:Y:S01]  /*12b90*/  SHF.R.U64 R6, R6, 0x3, RZ ;  /* 0x0000000306067819 */ /* 0x000fe200000012ff */
        /* <DEDUP_REMOVED lines=13> */
[----:B------:R-:W-:-:S02]  /*12c70*/  SHF.R.S32.HI R0, RZ, 0x1f, R11 ;  /* 0x0000001fff007819 */ /* 0x000fc4000001140b */
[----:B------:R-:W-:Y:S01]  /*12c80*/  LOP3.LUT R76, R6, R7, RZ, 0x3c, !PT ;  /* 0x00000007064c7212 */ /* 0x000fe200078e3cff */
[----:B------:R-:W-:Y:S01]  /*12c90*/  IMAD.IADD R9, R9, 0x1, R83 ;  /* 0x0000000109097824 */ /* 0x000fe200078e0253 */
[----:B------:R-:W5:Y:S01]  /*12ca0*/  LD.E.128 R52, desc[UR42][R52.64] ;  /* 0x0000002a34347980 */ /* 0x000f62000c101d00 */
[----:B------:R-:W-:Y:S02]  /*12cb0*/  IMAD R21, R80, R21, R20 ;  /* 0x0000001550157224 */ /* 0x000fe400078e0214 */
[----:B------:R-:W-:Y:S01]  /*12cc0*/  IMAD R0, R0, UR4, RZ ;  /* 0x0000000400007c24 */ /* 0x000fe2000f8e02ff */
[----:B------:R-:W0:Y:S01]  /*12cd0*/  LDC R20, c[0x0][0xbc8] ;  /* 0x0002f200ff147b82 */ /* 0x000e220000000800 */
[----:B------:R-:W5:Y:S01]  /*12ce0*/  LD.E.128 R4, desc[UR42][R4.64] ;  /* 0x0000002a04047980 */ /* 0x000f62000c101d00 */
[----:B------:R-:W-:-:S03]  /*12cf0*/  IMAD.WIDE.U32 R8, R11, UR4, R8 ;  /* 0x000000040b087c25 */ /* 0x000fc6000f8e0008 */
[----:B------:R-:W5:Y:S01]  /*12d00*/  LD.E.128 R56, desc[UR42][R56.64] ;  /* 0x0000002a38387980 */ /* 0x000f62000c101d00 */
[----:B------:R-:W-:-:S03]  /*12d10*/  IMAD R11, R11, UR5, R0 ;  /* 0x000000050b0b7c24 */ /* 0x000fc6000f8e0200 */
[----:B------:R-:W5:Y:S01]  /*12d20*/  LD.E.128 R60, desc[UR42][R60.64] ;  /* 0x0000002a3c3c7980 */ /* 0x000f62000c101d00 */
[----:B------:R-:W-:Y:S01]  /*12d30*/  SHF.R.S32.HI R0, RZ, 0x1f, R21 ;  /* 0x0000001fff007819 */ /* 0x000fe20000011415 */
[----:B------:R-:W-:Y:S02]  /*12d40*/  ULDC.64 UR4, c[0x0][0xbd8] ;  /* 0x0002f60000047ab9 */ /* 0x000fe40000000a00 */
[----:B------:R-:W5:Y:S04]  /*12d50*/  LD.E.128 R68, desc[UR42][R68.64] ;  /* 0x0000002a44447980 */ /* 0x000f68000c101d00 */
        /* <DEDUP_REMOVED lines=15> */
[----:B------:R-:W-:Y:S02]  /*12e50*/  IMAD.IADD R81, R9, 0x1, R81 ;  /* 0x0000000109517824 */ /* 0x000fe400078e0251 */
[----:B------:R-:W-:Y:S01]  /*12e60*/  VIADD R159, R192, 0x40 ;  /* 0x00000040c09f7836 */ /* 0x000fe20000000000 */
[----:B------:R-:W-:Y:S02]  /*12e70*/  PRMT R0, RZ, 0x654, R0 ;  /* 0x00000654ff007816 */ /* 0x000fe40000000000 */
[----:B------:R-:W-:Y:S02]  /*12e80*/  LEA.HI.X R81, R8, UR5, R81, 0x1, P0 ;  /* 0x0000000508517c11 */ /* 0x000fe400080f0c51 */
[-C--:B0-----:R-:W-:Y:S01]  /*12e90*/  ISETP.GE.AND P0, PT, R159, R20.reuse, PT ;  /* 0x000000149f00720c */ /* 0x081fe20003f06270 */
[----:B------:R-:W-:Y:S01]  /*12ea0*/  IMAD R82, R158, 0x40, R10 ;  /* 0x000000409e527824 */ /* 0x000fe200078e020a */
        /* <DEDUP_REMOVED lines=75> */
[-C--:B0-----:R-:W-:Y:S02]  /*13360*/  @!P2 LEA R4, P5, R156, R8.reuse, 0x1 ;  /* 0x000000089c04a211 */ /* 0x081fe400078a08ff */
        /* <DEDUP_REMOVED lines=9> */
.L_x_4575:
[----:B------:R-:W-:Y:S05]  /*13400*/  BSYNC B1 ;  /* 0x0000000000017941 */ /* 0x000fea0003800000 */
.L_x_4574:
[----:B0----5:R-:W-:Y:S01]  /*13410*/  VIADD R7, R82, 0x20 ;  /* 0x0000002052077836 */ /* 0x021fe20000000000 */
[----:B------:R0:W3:Y:S04]  /*13420*/  SHFL.IDX PT, R5, R81, 0x1, 0x181f ;  /* 0x00381f0051057f89 */ /* 0x0000e800000e0000 */
[----:B------:R-:W-:Y:S01]  /*13430*/  ISETP.GE.AND P0, PT, R7, R80, PT ;  /* 0x000000500700720c */ /* 0x000fe20003f06270 */
[----:B------:R0:W4:-:S12]  /*13440*/  SHFL.IDX PT, R4, R21, 0x1, 0x181f ;  /* 0x00381f0015047f89 */ /* 0x00011800000e0000 */
[----:B0-----:R-:W-:Y:S05]  /*13450*/  @P0 BRA `(.L_x_4576) ;  /* 0x0000002c00740947 */ /* 0x001fea0003800000 */
[-C--:B------:R-:W-:Y:S02]  /*13460*/  ISETP.GE.AND P6, PT, R192, R20.reuse, PT ;  /* 0x00000014c000720c */ /* 0x080fe40003fc6270 */
[-C--:B------:R-:W-:Y:S02]  /*13470*/  ISETP.GE.AND P5, PT, R159, R20.reuse, PT ;  /* 0x000000149f00720c */ /* 0x080fe40003fa6270 */
[-C--:B------:R-:W-:Y:S02]  /*13480*/  ISETP.GE.AND P3, PT, R158, R20.reuse, PT ;  /* 0x000000149e00720c */ /* 0x080fe40003f66270 */
[-C--:B------:R-:W-:Y:S02]  /*13490*/  ISETP.GE.AND P2, PT, R157, R20.reuse, PT ;  /* 0x000000149d00720c */ /* 0x080fe40003f46270 */
[-C--:B------:R-:W-:Y:S02]  /*134a0*/  ISETP.GE.AND P1, PT, R156, R20.reuse, PT ;  /* 0x000000149c00720c */ /* 0x080fe40003f26270 */
[----:B------:R-:W-:-:S03]  /*134b0*/  ISETP.GE.AND P0, PT, R155, R20, PT ;  /* 0x000000149b00720c */ /* 0x000fc60003f06270 */
[----:B---34-:R-:W-:Y:S02]  /*134c0*/  @!P6 IMAD.WIDE R6, R192, 0x2, R4 ;  /* 0x00000002c006e825 */ /* 0x018fe400078e0204 */
[----:B-1----:R-:W-:-:S03]  /*134d0*/  @!P5 LEA R8, P4, R159, R4, 0x1 ;  /* 0x000000049f08d211 */ /* 0x002fc600078808ff */
[----:B------:R0:W-:Y:S01]  /*134e0*/  @!P6 ST.E.128 desc[UR42][R6.64], R12 ;  /* 0x0000000c0600e985 */ /* 0x0001e2000c101d2a */
[----:B--2---:R-:W-:Y:S02]  /*134f0*/  @!P5 LEA.HI.X R9, R159, R5, R93, 0x1, P4 ;  /* 0x000000059f09d211 */ /* 0x004fe400020f0c5d */
        /* <DEDUP_REMOVED lines=8> */
[CC--:B------:R-:W-:Y:S02]  /*13580*/  @P4 LEA R12, P5, R154.reuse, R4.reuse, 0x1 ;  /* 0x000000049a0c4211 */ /* 0x0c0fe400078a08ff */
        /* <DEDUP_REMOVED lines=14> */
.L_x_4573:
[----:B01----:R-:W2:Y:S01]  /*13670*/  LDL.LU R12, [R1+0x48] ;  /* 0x00004800010c7983 */ /* 0x003ea20000300800 */
[----:B------:R-:W-:Y:S01]  /*13680*/  ULDC.64 UR4, c[0x0][0xc08] ;  /* 0x0003020000047ab9 */ /* 0x000fe20000000a00 */
[----:B------:R-:W0:Y:S02]  /*13690*/  LDC R13, c[0x0][0xce8] ;  /* 0x00033a00ff0d7b82 */ /* 0x000e240000000800 */
[----:B------:R-:W3:Y:S04]  /*136a0*/  LDL R11, [R1+0x60] ;  /* 0x00006000010b7983 */ /* 0x000ee80000100800 */
[----:B------:R-:W3:Y:S01]  /*136b0*/  LDL.LU R14, [R1+0x44] ;  /* 0x00004400010e7983 */ /* 0x000ee20000300800 */
[----:B------:R-:W-:Y:S01]  /*136c0*/  IMAD R10, R9, UR4, RZ ;  /* 0x00000004090a7c24 */ /* 0x000fe2000f8e02ff */
[----:B------:R-:W-:Y:S01]  /*136d0*/  BSSY B1, `(.L_x_4577) ;  /* 0x0000110000017945 */ /* 0x000fe20003800000 */
[----:B------:R-:W-:-:S02]  /*136e0*/  VIADD R152, R223, 0xf8 ;  /* 0x000000f8df987836 */ /* 0x000fc40000000000 */
[C---:B------:R-:W-:Y:S02]  /*136f0*/  IMAD R10, R8.reuse, UR5, R10 ;  /* 0x00000005080a7c24 */ /* 0x040fe4000f8e020a */
[----:B------:R-:W-:Y:S01]  /*13700*/  IMAD.WIDE.U32 R8, R8, UR4, RZ ;  /* 0x0000000408087c25 */ /* 0x000fe2000f8e00ff */
[----:B------:R-:W-:Y:S01]  /*13710*/  ULDC.64 UR4, c[0x0][0xc38] ;  /* 0x00030e0000047ab9 */ /* 0x000fe20000000a00 */
[----:B------:R-:W-:Y:S02]  /*13720*/  SHF.R.S32.HI R152, RZ, 0x1f, R152 ;  /* 0x0000001fff987819 */ /* 0x000fe40000011498 */
[----:B------:R-:W-:Y:S01]  /*13730*/  IMAD.IADD R9, R9, 0x1, R10 ;  /* 0x0000000109097824 */ /* 0x000fe200078e020a */
[----:B------:R-:W-:Y:S01]  /*13740*/  SHF.R.S32.HI R10, RZ, 0x1f, R0 ;  /* 0x0000001fff0a7819 */ /* 0x000fe20000011400 */
[----:B------:R-:W-:Y:S02]  /*13750*/  VIADD R154, R223, 0xf0 ;  /* 0x000000f0df9a7836 */ /* 0x000fe40000000000 */
[----:B------:R-:W-:Y:S01]  /*13760*/  IMAD.WIDE.U32 R8, R184, UR4, R8 ;  /* 0x00000004b8087c25 */ /* 0x000fe2000f8e0008 */
[----:B0-----:R-:W-:-:S03]  /*13770*/  ISETP.NE.AND P0, PT, R13, 0x1, PT ;  /* 0x000000010d00780c */ /* 0x001fc60003f05270 */
[----:B------:R-:W-:Y:S01]  /*13780*/  IMAD R9, R184, UR5, R9 ;  /* 0x00000005b8097c24 */ /* 0x000fe2000f8e0209 */
[----:B------:R-:W-:Y:S01]  /*13790*/  ULDC.64 UR4, c[0x0][0xc40] ;  /* 0x0003100000047ab9 */ /* 0x000fe20000000a00 */
[----:B------:R-:W-:Y:S01]  /*137a0*/  IMAD R3, R3, R13, RZ ;  /* 0x0000000d03037224 */ /* 0x000fe200078e02ff */
[----:B------:R-:W-:Y:S01]  /*137b0*/  SHF.R.S32.HI R154, RZ, 0x1f, R154 ;  /* 0x0000001fff9a7819 */ /* 0x000fe2000001149a */
[----:B------:R-:W-:Y:S02]  /*137c0*/  IMAD R10, R10, UR4, RZ ;  /* 0x000000040a0a7c24 */ /* 0x000fe4000f8e02ff */
[----:B------:R-:W-:-:S04]  /*137d0*/  IMAD.WIDE.U32 R8, R0, UR4, R8 ;  /* 0x0000000400087c25 */ /* 0x000fc8000f8e0008 */
        /* <DEDUP_REMOVED lines=108> */
[----:B------:R-:W-:Y:S01]  /*13ea0*/  VIADD R14, R223, 0x10 ;  /* 0x00000010df0e7836 */ /* 0x000fe20000000000 */
[----:B------:R-:W-:Y:S02]  /*13eb0*/  ISETP.GE.AND P4, PT, R198, UR4, PT ;  /* 0x00000004c6007c0c */ /* 0x000fe4000bf86270 */
        /* <DEDUP_REMOVED lines=8> */
[----:B------:R-:W-:Y:S01]  /*13f40*/  VIADD R15, R223, 0x10 ;  /* 0x00000010df0f7836 */ /* 0x000fe20000000000 */
        /* <DEDUP_REMOVED lines=28> */
[----:B------:R-:W-:-:S04]  /*14110*/  VIADD R14, R223, 0x30 ;  /* 0x00000030df0e7836 */ /* 0x000fc80000000000 */
[----:B------:R0:W-:Y:S01]  /*14120*/  @!P1 ST.E.64 desc[UR42][R8.64], R44 ;  /* 0x0000002c08009985 */ /* 0x0001e2000c101b2a */
[----:B------:R-:W-:Y:S02]  /*14130*/  ISETP.GE.AND P1, PT, R10, UR4, PT ;  /* 0x000000040a007c0c */ /* 0x000fe4000bf26270 */
[----:B------:R-:W-:Y:S02]  /*14140*/  SHF.R.S32.HI R14, RZ, 0x1f, R14 ;  /* 0x0000001fff0e7819 */ /* 0x000fe4000001140e */
[----:B0-----:R-:W-:-:S04]  /*14150*/  @!P0 LEA R8, P2, R11, R21, 0x2 ;  /* 0x000000150b088211 */ /* 0x001fc800078410ff */
[----:B------:R-:W-:Y:S01]  /*14160*/  @!P0 LEA.HI.X R9, R11, R20, R14, 0x2, P2 ;  /* 0x000000140b098211 */ /* 0x000fe200010f140e */
[----:B------:R-:W-:-:S04]  /*14170*/  VIADD R11, R223, 0x38 ;  /* 0x00000038df0b7836 */ /* 0x000fc80000000000 */
        /* <DEDUP_REMOVED lines=10> */
[----:B------:R-:W-:Y:S02]  /*14220*/  @!P0 LEA.HI.X R9, R222, R20, R10, 0x2, P2 ;  /* 0x00000014de098211 */ /* 0x000fe400010f140a */
[----:B------:R-:W-:-:S03]  /*14230*/  @!P4 LEA R10, P6, R198, R21, 0x2 ;  /* 0x00000015c60ac211 */ /* 0x000fc600078c10ff */
[----:B------:R0:W-:Y:S01]  /*14240*/  @!P0 ST.E.64 desc[UR42][R8.64], R56 ;  /* 0x0000003808008985 */ /* 0x0001e2000c101b2a */
[----:B------:R-:W-:Y:S02]  /*14250*/  ISETP.GE.AND P0, PT, R218, UR4, PT ;  /* 0x00000004da007c0c */ /* 0x000fe4000bf06270 */
[----:B------:R-:W-:Y:S02]  /*14260*/  @!P4 LEA.HI.X R11, R198, R20, R199, 0x2, P6 ;  /* 0x00000014c60bc211 */ /* 0x000fe400030f14c7 */
[----:B0-----:R-:W-:-:S04]  /*14270*/  @!P1 LEA R8, P2, R220, R21, 0x2 ;  /* 0x00000015dc089211 */ /* 0x001fc800078410ff */
[----:B------:R-:W-:-:S05]  /*14280*/  @!P1 LEA.HI.X R9, R220, R20, R221, 0x2, P2 ;  /* 0x00000014dc099211 */ /* 0x000fca00010f14dd */
[----:B------:R0:W-:Y:S01]  /*14290*/  @!P1 ST.E.64 desc[UR42][R8.64], R60 ;  /* 0x0000003c08009985 */ /* 0x0001e2000c101b2a */
[----:B------:R-:W-:Y:S02]  /*142a0*/  ISETP.GE.AND P1, PT, R213, UR4, PT ;  /* 0x00000004d5007c0c */ /* 0x000fe4000bf26270 */
[----:B0-----:R-:W-:-:S04]  /*142b0*/  @!P0 LEA R8, P2, R218, R21, 0x2 ;  /* 0x00000015da088211 */ /* 0x001fc800078410ff */
[----:B------:R-:W-:Y:S02]  /*142c0*/  @!P0 LEA.HI.X R9, R218, R20, R219, 0x2, P2 ;  /* 0x00000014da098211 */ /* 0x000fe400010f14db */
[----:B------:R-:W-:-:S03]  /*142d0*/  ISETP.GE.AND P2, PT, R181, UR4, PT ;  /* 0x00000004b5007c0c */ /* 0x000fc6000bf46270 */
[----:B------:R0:W-:Y:S10]  /*142e0*/  @!P0 ST.E.64 desc[UR42][R8.64], R64 ;  /* 0x0000004008008985 */ /* 0x0001f4000c101b2a */
[----:B------:R-:W-:-:S02]  /*142f0*/  @!P2 LEA R14, P6, R181, R21, 0x2 ;  /* 0x00000015b50ea211 */ /* 0x000fc400078c10ff */
[----:B0-----:R-:W-:Y:S02]  /*14300*/  @!P1 LEA R8, P0, R213, R21, 0x2 ;  /* 0x00000015d5089211 */ /* 0x001fe400078010ff */
[-C--:B------:R-:W-:Y:S02]  /*14310*/  @!P2 LEA.HI.X R15, R181, R20.reuse, R182, 0x2, P6 ;  /* 0x00000014b50fa211 */ /* 0x080fe400030f14b6 */
[----:B------:R-:W-:Y:S02]  /*14320*/  @!P1 LEA.HI.X R9, R213, R20, R217, 0x2, P0 ;  /* 0x00000014d5099211 */ /* 0x000fe400000f14d9 */
[----:B------:R-:W-:-:S03]  /*14330*/  ISETP.GE.AND P0, PT, R196, UR4, PT ;  /* 0x00000004c4007c0c */ /* 0x000fc6000bf06270 */
[----:B------:R0:W-:Y:S01]  /*14340*/  @!P1 ST.E.64 desc[UR42][R8.64], R68 ;  /* 0x0000004408009985 */ /* 0x0001e2000c101b2a */
[----:B------:R-:W-:Y:S02]  /*14350*/  ISETP.GE.AND P1, PT, R183, UR4, PT ;  /* 0x00000004b7007c0c */ /* 0x000fe4000bf26270 */
[----:B0-----:R-:W-:-:S04]  /*14360*/  @!P3 LEA R8, P5, R200, R21, 0x2 ;  /* 0x00000015c808b211 */ /* 0x001fc800078a10ff */
[----:B------:R-:W-:-:S05]  /*14370*/  @!P3 LEA.HI.X R9, R200, R20, R201, 0x2, P5 ;  /* 0x00000014c809b211 */ /* 0x000fca00028f14c9 */
[----:B------:R0:W-:Y:S01]  /*14380*/  @!P3 ST.E.64 desc[UR42][R8.64], R72 ;  /* 0x000000480800b985 */ /* 0x0001e2000c101b2a */
[----:B------:R-:W-:-:S03]  /*14390*/  ISETP.GE.AND P3, PT, R179, UR4, PT ;  /* 0x00000004b3007c0c */ /* 0x000fc6000bf66270 */
[----:B------:R1:W-:Y:S01]  /*143a0*/  @!P4 ST.E.64 desc[UR42][R10.64], R76 ;  /* 0x0000004c0a00c985 */ /* 0x0003e2000c101b2a */
[CC--:B0-----:R-:W-:Y:S02]  /*143b0*/  @!P0 LEA R8, P4, R196.reuse, R21.reuse, 0x2 ;  /* 0x00000015c4088211 */ /* 0x0c1fe400078810ff */
[----:B-1----:R-:W-:Y:S02]  /*143c0*/  @!P1 LEA R10, P5, R183, R21, 0x2 ;  /* 0x00000015b70a9211 */ /* 0x002fe400078a10ff */
        /* <DEDUP_REMOVED lines=8> */
[----:B------:R-:W-:Y:S02]  /*14450*/  @!P2 ST.E.64 desc[UR42][R14.64], R88 ;  /* 0x000000580e00a985 */ /* 0x000fe4000c101b2a */
[-C--:B0-----:R-:W-:Y:S02]  /*14460*/  @!P4 LEA R8, P2, R177, R21.reuse, 0x2 ;  /* 0x00000015b108c211 */ /* 0x081fe400078410ff */
[-C--:B-1----:R-:W-:Y:S02]  /*14470*/  @!P3 LEA R6, P6, R179, R21.reuse, 0x2 ;  /* 0x00000015b306b211 */ /* 0x082fe400078c10ff */
[-C--:B------:R-:W-:Y:S02]  /*14480*/  @!P4 LEA.HI.X R9, R177, R20.reuse, R178, 0x2, P2 ;  /* 0x00000014b109c211 */ /* 0x080fe400010f14b2 */
[----:B------:R-:W-:Y:S02]  /*14490*/  @!P3 LEA.HI.X R7, R179, R20, R180, 0x2, P6 ;  /* 0x00000014b307b211 */ /* 0x000fe400030f14b4 */
[----:B------:R-:W-:-:S02]  /*144a0*/  @!P5 LEA R10, P6, R175, R21, 0x2 ;  /* 0x00000015af0ad211 */ /* 0x000fc400078c10ff */
[----:B------:R-:W-:Y:S01]  /*144b0*/  ISETP.GE.AND P2, PT, R169, UR4, PT ;  /* 0x00000004a9007c0c */ /* 0x000fe2000bf46270 */
[----:B------:R0:W-:Y:S01]  /*144c0*/  @!P3 ST.E.64 desc[UR42][R6.64], R92 ;  /* 0x0000005c0600b985 */ /* 0x0001e2000c101b2a */
[----:B------:R-:W-:-:S03]  /*144d0*/  @!P5 LEA.HI.X R11, R175, R20, R176, 0x2, P6 ;  /* 0x00000014af0bd211 */ /* 0x000fc600030f14b0 */
        /* <DEDUP_REMOVED lines=39> */
[CC--:B------:R-:W-:Y:S02]  /*14750*/  @!P5 LEA R14, P0, R84.reuse, R21.reuse, 0x2 ;  /* 0x00000015540ed211 */ /* 0x0c0fe400078010ff */
[C---:B-1----:R-:W-:Y:S01]  /*14760*/  @!P2 LEA R8, P1, R153.reuse, R21, 0x2 ;  /* 0x000000159908a211 */ /* 0x042fe200078210ff */
[----:B------:R3:W-:Y:S01]  /*14770*/  @!P4 ST.E.64 desc[UR42][R6.64], R136 ;  /* 0x000000880600c985 */ /* 0x0007e2000c101b2a */
[-C--:B------:R-:W-:Y:S02]  /*14780*/  @!P5 LEA.HI.X R15, R84, R20.reuse, R152, 0x2, P0 ;  /* 0x00000014540fd211 */ /* 0x080fe400000f1498 */
[----:B------:R-:W-:Y:S01]  /*14790*/  @!P2 LEA.HI.X R9, R153, R20, R154, 0x2, P1 ;  /* 0x000000149909a211 */ /* 0x000fe200008f149a */
[----:B------:R3:W-:Y:S04]  /*147a0*/  @!P3 ST.E.64 desc[UR42][R10.64], R140 ;  /* 0x0000008c0a00b985 */ /* 0x0007e8000c101b2a */
[----:B------:R3:W-:Y:S04]  /*147b0*/  @!P2 ST.E.64 desc[UR42][R8.64], R144 ;  /* 0x000000900800a985 */ /* 0x0007e8000c101b2a */
[----:B------:R3:W-:Y:S02]  /*147c0*/  @!P5 ST.E.64 desc[UR42][R14.64], R148 ;  /* 0x000000940e00d985 */ /* 0x0007e4000c101b2a */
.L_x_4578:
[----:B------:R-:W-:Y:S05]  /*147d0*/  BSYNC B1 ;  /* 0x0000000000017941 */ /* 0x000fea0003800000 */
.L_x_4577:
[----:B---3--:R-:W-:Y:S01]  /*147e0*/  VIADD R6, R13, 0x8 ;  /* 0x000000080d067836 */ /* 0x008fe20000000000 */
[----:B0-----:R-:W0:Y:S04]  /*147f0*/  SHFL.IDX PT, R12, R12, 0x1, 0x1c1f ;  /* 0x003c1f000c0c7f89 */ /* 0x001e2800000e0000 */
[----:B------:R-:W-:Y:S01]  /*14800*/  ISETP.GE.AND P0, PT, R6, R3, PT ;  /* 0x000000030600720c */ /* 0x000fe20003f06270 */
[----:B------:R-:W3:-:S12]  /*14810*/  SHFL.IDX PT, R0, R0, 0x1, 0x1c1f ;  /* 0x003c1f0000007f89 */ /* 0x000ed800000e0000 */
[----:B------:R-:W-:Y:S05]  /*14820*/  @P0 BRA `(.L_x_4576) ;  /* 0x0000001800800947 */ /* 0x000fea0003800000 */
[C---:B------:R-:W-:Y:S01]  /*14830*/  VIADD R11, R223.reuse, 0x8 ;  /* 0x00000008df0b7836 */ /* 0x040fe20000000000 */
[----:B------:R-:W-:Y:S01]  /*14840*/  ULDC UR4, c[0x0][0xbc8] ;  /* 0x0002f20000047ab9 */ /* 0x000fe20000000800 */
[C---:B------:R-:W-:Y:S01]  /*14850*/  VIADD R15, R223.reuse, 0x10 ;  /* 0x00000010df0f7836 */ /* 0x040fe20000000000 */
[C---:B------:R-:W-:Y:S01]  /*14860*/  ISETP.GE.AND P2, PT, R223.reuse, UR4, PT ;  /* 0x00000004df007c0c */ /* 0x040fe2000bf46270 */
[----:B------:R-:W-:Y:S01]  /*14870*/  VIADD R10, R223, 0x18 ;  /* 0x00000018df0a7836 */ /* 0x000fe20000000000 */
[----:B------:R-:W-:Y:S01]  /*14880*/  ISETP.GE.AND P5, PT, R11, UR4, PT ;  /* 0x000000040b007c0c */ /* 0x000fe2000bfa6270 */
[----:B------:R-:W-:Y:S01]  /*14890*/  VIADD R14, R223, 0x8 ;  /* 0x00000008df0e7836 */ /* 0x000fe20000000000 */
[----:B------:R-:W-:Y:S01]  /*148a0*/  ISETP.GE.AND P3, PT, R15, UR4, PT ;  /* 0x000000040f007c0c */ /* 0x000fe2000bf66270 */
[C---:B------:R-:W-:Y:S01]  /*148b0*/  VIADD R24, R223.reuse, 0x10 ;  /* 0x00000010df187836 */ /* 0x040fe20000000000 */
[----:B--2---:R-:W-:Y:S01]  /*148c0*/  SHF.R.S32.HI R20, RZ, 0x1f, R223 ;  /* 0x0000001fff147819 */ /* 0x004fe200000114df */
[----:B-1----:R-:W-:Y:S01]  /*148d0*/  VIADD R21, R223, 0x28 ;  /* 0x00000028df157836 */ /* 0x002fe20000000000 */
[----:B------:R-:W-:-:S02]  /*148e0*/  ISETP.GE.AND P4, PT, R10, UR4, PT ;  /* 0x000000040a007c0c */ /* 0x000fc4000bf86270 */
[----:B------:R-:W-:Y:S02]  /*148f0*/  SHF.R.S32.HI R14, RZ, 0x1f, R14 ;  /* 0x0000001fff0e7819 */ /* 0x000fe4000001140e */
[----:B------:R-:W-:Y:S02]  /*14900*/  SHF.R.S32.HI R24, RZ, 0x1f, R24 ;  /* 0x0000001fff187819 */ /* 0x000fe40000011418 */
[-C--:B---3--:R-:W-:Y:S02]  /*14910*/  @!P2 LEA R6, P0, R223, R0.reuse, 0x2 ;  /* 0x00000000df06a211 */ /* 0x088fe400078010ff */
[----:B------:R-:W-:Y:S02]  /*14920*/  @!P5 LEA R8, P1, R11, R0, 0x2 ;  /* 0x000000000b08d211 */ /* 0x000fe400078210ff */
[CC--:B0-----:R-:W-:Y:S01]  /*14930*/  @!P2 LEA.HI.X R7, R223.reuse, R12.reuse, R20, 0x2, P0 ;  /* 0x0000000cdf07a211 */ /* 0x0c1fe200000f1414 */
[----:B------:R-:W-:Y:S01]  /*14940*/  VIADD R20, R223, 0x20 ;  /* 0x00000020df147836 */ /* 0x000fe20000000000 */
[----:B------:R-:W-:Y:S01]  /*14950*/  @!P5 LEA.HI.X R9, R11, R12, R14, 0x2, P1 ;  /* 0x0000000c0b09d211 */ /* 0x000fe200008f140e */
[----:B------:R-:W-:Y:S01]  /*14960*/  VIADD R11, R223, 0x18 ;  /* 0x00000018df0b7836 */ /* 0x000fe20000000000 */
[----:B------:R-:W-:Y:S01]  /*14970*/  ISETP.GE.AND P1, PT, R21, UR4, PT ;  /* 0x0000000415007c0c */ /* 0x000fe2000bf26270 */
[----:B------:R0:W-:Y:S01]  /*14980*/  @!P2 ST.E.64 desc[UR42][R6.64], R26 ;  /* 0x0000001a0600a985 */ /* 0x0001e2000c101b2a */
[----:B------:R-:W-:Y:S01]  /*14990*/  ISETP.GE.AND P0, PT, R20, UR4, PT ;  /* 0x0000000414007c0c */ /* 0x000fe2000bf06270 */
[----:B------:R-:W-:Y:S01]  /*149a0*/  VIADD R14, R223, 0x30 ;  /* 0x00000030df0e7836 */ /* 0x000fe20000000000 */
[----:B------:R-:W-:Y:S01]  /*149b0*/  SHF.R.S32.HI R11, RZ, 0x1f, R11 ;  /* 0x0000001fff0b7819 */ /* 0x000fe2000001140b */
[----:B------:R1:W-:Y:S03]  /*149c0*/  @!P5 ST.E.64 desc[UR42][R8.64], R30 ;  /* 0x0000001e0800d985 */ /* 0x0003e6000c101b2a */
[----:B------:R-:W-:-:S02]  /*149d0*/  ISETP.GE.AND P2, PT, R14, UR4, PT ;  /* 0x000000040e007c0c */ /* 0x000fc4000bf46270 */
[CC--:B0-----:R-:W-:Y:S02]  /*149e0*/  @!P3 LEA R6, P5, R15.reuse, R0.reuse, 0x2 ;  /* 0x000000000f06b211 */ /* 0x0c1fe400078a10ff */
[C---:B-1----:R-:W-:Y:S02]  /*149f0*/  @!P4 LEA R8, P6, R10.reuse, R0, 0x2 ;  /* 0x000000000a08c211 */ /* 0x042fe400078c10ff */
[-C--:B------:R-:W-:Y:S01]  /*14a00*/  @!P3 LEA.HI.X R7, R15, R12.reuse, R24, 0x2, P5 ;  /* 0x0000000c0f07b211 */ /* 0x080fe200028f1418 */
[C---:B------:R-:W-:Y:S01]  /*14a10*/  VIADD R24, R223.reuse, 0x20 ;  /* 0x00000020df187836 */ /* 0x040fe20000000000 */
[----:B------:R-:W-:Y:S01]  /*14a20*/  @!P4 LEA.HI.X R9, R10, R12, R11, 0x2, P6 ;  /* 0x0000000c0a09c211 */ /* 0x000fe200030f140b */
[----:B------:R-:W-:-:S04]  /*14a30*/  VIADD R15, R223, 0x38 ;  /* 0x00000038df0f7836 */ /* 0x000fc80000000000 */
[-C--:B------:R-:W-:Y:S01]  /*14a40*/  @!P2 LEA R10, P6, R14, R0.reuse, 0x2 ;  /* 0x000000000e0aa211 */ /* 0x080fe200078c10ff */
[----:B------:R0:W-:Y:S01]  /*14a50*/  @!P3 ST.E.64 desc[UR42][R6.64], R34 ;  /* 0x000000220600b985 */ /* 0x0001e2000c101b2a */
[----:B------:R-:W-:Y:S02]  /*14a60*/  SHF.R.S32.HI R24, RZ, 0x1f, R24 ;  /* 0x0000001fff187819 */ /* 0x000fe40000011418 */
[----:B------:R-:W-:Y:S01]  /*14a70*/  ISETP.GE.AND P3, PT, R15, UR4, PT ;  /* 0x000000040f007c0c */ /* 0x000fe2000bf66270 */
[----:B------:R1:W-:Y:S01]  /*14a80*/  @!P4 ST.E.64 desc[UR42][R8.64], R38 ;  /* 0x000000260800c985 */ /* 0x0003e2000c101b2a */
[----:B0-----:R-:W-:-:S04]  /*14a90*/  @!P0 LEA R6, P4, R20, R0, 0x2 ;  /* 0x0000000014068211 */ /* 0x001fc800078810ff */
[----:B------:R-:W-:Y:S01]  /*14aa0*/  @!P0 LEA.HI.X R7, R20, R12, R24, 0x2, P4 ;  /* 0x0000000c14078211 */ /* 0x000fe200020f1418 */
[----:B------:R-:W-:Y:S01]  /*14ab0*/  VIADD R24, R223, 0x28 ;  /* 0x00000028df187836 */ /* 0x000fe20000000000 */
[----:B-1----:R-:W-:Y:S01]  /*14ac0*/  @!P1 LEA R8, P5, R21, R0, 0x2 ;  /* 0x0000000015089211 */ /* 0x002fe200078a10ff */
[----:B------:R-:W-:Y:S01]  /*14ad0*/  VIADD R20, R223, 0x30 ;  /* 0x00000030df147836 */ /* 0x000fe20000000000 */
[----:B------:R-:W-:Y:S01]  /*14ae0*/  ISETP.GE.AND P4, PT, R222, UR4, PT ;  /* 0x00000004de007c0c */ /* 0x000fe2000bf86270 */
[----:B------:R0:W-:Y:S01]  /*14af0*/  @!P0 ST.E.64 desc[UR42][R6.64], R42 ;  /* 0x0000002a06008985 */ /* 0x0001e2000c101b2a */
[----:B------:R-:W-:Y:S02]  /*14b00*/  SHF.R.S32.HI R24, RZ, 0x1f, R24 ;  /* 0x0000001fff187819 */ /* 0x000fe40000011418 */
[----:B------:R-:W-:Y:S02]  /*14b10*/  SHF.R.S32.HI R20, RZ, 0x1f, R20 ;  /* 0x0000001fff147819 */ /* 0x000fe40000011414 */
[----:B------:R-:W-:-:S02]  /*14b20*/  @!P1 LEA.HI.X R9, R21, R12, R24, 0x2, P5 ;  /* 0x0000000c15099211 */ /* 0x000fc400028f1418 */
[----:B------:R-:W-:Y:S02]  /*14b30*/  ISETP.GE.AND P5, PT, R220, UR4, PT ;  /* 0x00000004dc007c0c */ /* 0x000fe4000bfa6270 */
[----:B------:R-:W-:Y:S01]  /*14b40*/  @!P2 LEA.HI.X R11, R14, R12, R20, 0x2, P6 ;  /* 0x0000000c0e0ba211 */ /* 0x000fe200030f1414 */
[C---:B------:R-:W-:Y:S01]  /*14b50*/  VIADD R20, R223.reuse, 0x38 ;  /* 0x00000038df147836 */ /* 0x040fe20000000000 */
[----:B------:R1:W-:Y:S01]  /*14b60*/  @!P1 ST.E.64 desc[UR42][R8.64], R46 ;  /* 0x0000002e08009985 */ /* 0x0003e2000c101b2a */
[----:B------:R-:W-:Y:S01]  /*14b70*/  VIADD R14, R223, 0x40 ;  /* 0x00000040df0e7836 */ /* 0x000fe20000000000 */
[----:B------:R-:W-:Y:S02]  /*14b80*/  ISETP.GE.AND P0, PT, R218, UR4, PT ;  /* 0x00000004da007c0c */ /* 0x000fe4000bf06270 */
[----:B0-----:R-:W-:Y:S01]  /*14b90*/  @!P3 LEA R6, P6, R15, R0, 0x2 ;  /* 0x000000000f06b211 */ /* 0x001fe200078c10ff */
[----:B------:R0:W-:Y:S01]  /*14ba0*/  @!P2 ST.E.64 desc[UR42][R10.64], R50 ;  /* 0x000000320a00a985 */ /* 0x0001e2000c101b2a */
[----:B------:R-:W-:-:S02]  /*14bb0*/  SHF.R.S32.HI R20, RZ, 0x1f, R20 ;  /* 0x0000001fff147819 */ /* 0x000fc40000011414 */
[----:B------:R-:W-:Y:S02]  /*14bc0*/  ISETP.GE.AND P1, PT, R213, UR4, PT ;  /* 0x00000004d5007c0c */ /* 0x000fe4000bf26270 */
[----:B------:R-:W-:Y:S02]  /*14bd0*/  SHF.R.S32.HI R14, RZ, 0x1f, R14 ;  /* 0x0000001fff0e7819 */ /* 0x000fe4000001140e */
[----:B------:R-:W-:Y:S02]  /*14be0*/  @!P3 LEA.HI.X R7, R15, R12, R20, 0x2, P6 ;  /* 0x0000000c0f07b211 */ /* 0x000fe400030f1414 */
[----:B-1----:R-:W-:-:S03]  /*14bf0*/  @!P4 LEA R8, P2, R222, R0, 0x2 ;  /* 0x00000000de08c211 */ /* 0x002fc600078410ff */
[----:B------:R1:W-:Y:S01]  /*14c00*/  @!P3 ST.E.64 desc[UR42][R6.64], R54 ;  /* 0x000000360600b985 */ /* 0x0003e2000c101b2a */
[----:B------:R-:W-:Y:S02]  /*14c10*/  @!P4 LEA.HI.X R9, R222, R12, R14, 0x2, P2 ;  /* 0x0000000cde09c211 */ /* 0x000fe400010f140e */
[----:B0-----:R-:W-:Y:S02]  /*14c20*/  @!P5 LEA R10, P6, R220, R0, 0x2 ;  /* 0x00000000dc0ad211 */ /* 0x001fe400078c10ff */
[----:B------:R-:W-:Y:S01]  /*14c30*/  ISETP.GE.AND P2, PT, R200, UR4, PT ;  /* 0x00000004c8007c0c */ /* 0x000fe2000bf46270 */
[----:B------:R0:W-:Y:S01]  /*14c40*/  @!P4 ST.E.64 desc[UR42][R8.64], R58 ;  /* 0x0000003a0800c985 */ /* 0x0001e2000c101b2a */
[----:B------:R-:W-:Y:S02]  /*14c50*/  @!P5 LEA.HI.X R11, R220, R12, R221, 0x2, P6 ;  /* 0x0000000cdc0bd211 */ /* 0x000fe400030f14dd */
[----:B------:R-:W-:Y:S02]  /*14c60*/  ISETP.GE.AND P3, PT, R198, UR4, PT ;  /* 0x00000004c6007c0c */ /* 0x000fe4000bf66270 */
[----:B------:R-:W-:Y:S01]  /*14c70*/  ISETP.GE.AND P4, PT, R196, UR4, PT ;  /* 0x00000004c4007c0c */ /* 0x000fe2000bf86270 */
[----:B------:R2:W-:Y:S01]  /*14c80*/  @!P5 ST.E.64 desc[UR42][R10.64], R62 ;  /* 0x0000003e0a00d985 */ /* 0x0005e2000c101b2a */
[----:B-1----:R-:W-:-:S04]  /*14c90*/  @!P0 LEA R6, P6, R218, R0, 0x2 ;  /* 0x00000000da068211 */ /* 0x002fc800078c10ff */
[----:B------:R-:W-:Y:S02]  /*14ca0*/  @!P0 LEA.HI.X R7, R218, R12, R219, 0x2, P6 ;  /* 0x0000000cda078211 */ /* 0x000fe400030f14db */
[----:B0-----:R-:W-:-:S03]  /*14cb0*/  @!P1 LEA R8, P5, R213, R0, 0x2 ;  /* 0x00000000d5089211 */ /* 0x001fc600078a10ff */
[----:B------:R0:W-:Y:S01]  /*14cc0*/  @!P0 ST.E.64 desc[UR42][R6.64], R66 ;  /* 0x0000004206008985 */ /* 0x0001e2000c101b2a */
[----:B------:R-:W-:Y:S02]  /*14cd0*/  @!P1 LEA.HI.X R9, R213, R12, R217, 0x2, P5 ;  /* 0x0000000cd5099211 */ /* 0x000fe400028f14d9 */
[----:B------:R-:W-:Y:S02]  /*14ce0*/  ISETP.GE.AND P5, PT, R183, UR4, PT ;  /* 0x00000004b7007c0c */ /* 0x000fe4000bfa6270 */
[C---:B--2---:R-:W-:Y:S01]  /*14cf0*/  @!P2 LEA R10, P6, R200.reuse, R0, 0x2 ;  /* 0x00000000c80aa211 */ /* 0x044fe200078c10ff */
[----:B------:R1:W-:Y:S03]  /*14d00*/  @!P1 ST.E.64 desc[UR42][R8.64], R70 ;  /* 0x0000004608009985 */ /* 0x0003e6000c101b2a */
[----:B------:R-:W-:Y:S02]  /*14d10*/  @!P2 LEA.HI.X R11, R200, R12, R201, 0x2, P6 ;  /* 0x0000000cc80ba211 */ /* 0x000fe400030f14c9 */
[----:B0-----:R-:W-:-:S03]  /*14d20*/  @!P3 LEA R6, P1, R198, R0, 0x2 ;  /* 0x00000000c606b211 */ /* 0x001fc600078210ff */
[----:B------:R0:W-:Y:S01]  /*14d30*/  @!P2 ST.E.64 desc[UR42][R10.64], R74 ;  /* 0x0000004a0a00a985 */ /* 0x0001e2000c101b2a */
[----:B------:R-:W-:Y:S02]  /*14d40*/  ISETP.GE.AND P2, PT, R181, UR4, PT ;  /* 0x00000004b5007c0c */ /* 0x000fe4000bf46270 */
[----:B------:R-:W-:Y:S02]  /*14d50*/  @!P3 LEA.HI.X R7, R198, R12, R199, 0x2, P1 ;  /* 0x0000000cc607b211 */ /* 0x000fe400008f14c7 */
[----:B------:R-:W-:Y:S02]  /*14d60*/  ISETP.GE.AND P1, PT, R179, UR4, PT ;  /* 0x00000004b3007c0c */ /* 0x000fe4000bf26270 */
[C---:B-1----:R-:W-:Y:S01]  /*14d70*/  @!P4 LEA R8, P0, R196.reuse, R0, 0x2 ;  /* 0x00000000c408c211 */ /* 0x042fe200078010ff */
[----:B------:R1:W-:Y:S03]  /*14d80*/  @!P3 ST.E.64 desc[UR42][R6.64], R78 ;  /* 0x0000004e0600b985 */ /* 0x0003e6000c101b2a */
[----:B------:R-:W-:-:S02]  /*14d90*/  @!P4 LEA.HI.X R9, R196, R12, R197, 0x2, P0 ;  /* 0x0000000cc409c211 */ /* 0x000fc400000f14c5 */
[----:B------:R-:W-:Y:S02]  /*14da0*/  ISETP.GE.AND P0, PT, R177, UR4, PT ;  /* 0x00000004b1007c0c */ /* 0x000fe4000bf06270 */
[----:B0-----:R-:W-:Y:S01]  /*14db0*/  @!P5 LEA R10, P6, R183, R0, 0x2 ;  /* 0x00000000b70ad211 */ /* 0x001fe200078c10ff */
[----:B------:R-:W-:Y:S01]  /*14dc0*/  @!P4 ST.E.64 desc[UR42][R8.64], R82 ;  /* 0x000000520800c985 */ /* 0x000fe2000c101b2a */
[----:B------:R-:W-:Y:S02]  /*14dd0*/  ISETP.GE.AND P4, PT, R173, UR4, PT ;  /* 0x00000004ad007c0c */ /* 0x000fe4000bf86270 */
[----:B------:R-:W-:Y:S02]  /*14de0*/  @!P5 LEA.HI.X R11, R183, R12, R184, 0x2, P6 ;  /* 0x0000000cb70bd211 */ /* 0x000fe400030f14b8 */
[----:B-1----:R-:W-:-:S03]  /*14df0*/  @!P1 LEA R6, P3, R179, R0, 0x2 ;  /* 0x00000000b3069211 */ /* 0x002fc600078610ff */
        /* <DEDUP_REMOVED lines=13> */
[-C--:B0-----:R-:W-:Y:S02]  /*14ed0*/  @!P5 LEA R4, P6, R175, R0.reuse, 0x2 ;  /* 0x00000000af04d211 */ /* 0x081fe400078c10ff */
[----:B-1----:R-:W-:Y:S02]  /*14ee0*/  @!P4 LEA R6, P0, R173, R0, 0x2 ;  /* 0x00000000ad06c211 */ /* 0x002fe400078010ff */
[----:B------:R-:W-:Y:S02]  /*14ef0*/  @!P5 LEA.HI.X R5, R175, R12, R176, 0x2, P6 ;  /* 0x0000000caf05d211 */ /* 0x000fe400030f14b0 */
[----:B--2---:R-:W-:Y:S02]  /*14f00*/  @!P3 LEA R8, P6, R171, R0, 0x2 ;  /* 0x00000000ab08b211 */ /* 0x004fe400078c10ff */
[----:B------:R-:W-:Y:S01]  /*14f10*/  @!P4 LEA.HI.X R7, R173, R12, R174, 0x2, P0 ;  /* 0x0000000cad07c211 */ /* 0x000fe200000f14ae */
[----:B------:R0:W-:Y:S01]  /*14f20*/  @!P5 ST.E.64 desc[UR42][R4.64], R102 ;  /* 0x000000660400d985 */ /* 0x0001e2000c101b2a */
[----:B------:R-:W-:-:S02]  /*14f30*/  ISETP.GE.AND P0, PT, R165, UR4, PT ;  /* 0x00000004a5007c0c */ /* 0x000fc4000bf06270 */
[----:B------:R-:W-:Y:S01]  /*14f40*/  @!P3 LEA.HI.X R9, R171, R12, R172, 0x2, P6 ;  /* 0x0000000cab09b211 */ /* 0x000fe200030f14ac */
[----:B------:R1:W-:Y:S04]  /*14f50*/  @!P4 ST.E.64 desc[UR42][R6.64], R106 ;  /* 0x0000006a0600c985 */ /* 0x0003e8000c101b2a */
[----:B------:R2:W-:Y:S01]  /*14f60*/  @!P3 ST.E.64 desc[UR42][R8.64], R110 ;  /* 0x0000006e0800b985 */ /* 0x0005e2000c101b2a */
[----:B------:R-:W-:Y:S02]  /*14f70*/  ISETP.GE.AND P3, PT, R163, UR4, PT ;  /* 0x00000004a3007c0c */ /* 0x000fe4000bf66270 */
[-C--:B0-----:R-:W-:Y:S02]  /*14f80*/  @!P2 LEA R4, P4, R169, R0.reuse, 0x2 ;  /* 0x00000000a904a211 */ /* 0x081fe400078810ff */
[----:B-1----:R-:W-:-:S02]  /*14f90*/  @!P1 LEA R6, P5, R167, R0, 0x2 ;  /* 0x00000000a7069211 */ /* 0x002fc400078a10ff */
[----:B------:R-:W-:Y:S02]  /*14fa0*/  @!P2 LEA.HI.X R5, R169, R12, R170, 0x2, P4 ;  /* 0x0000000ca905a211 */ /* 0x000fe400020f14aa */
[----:B------:R-:W-:Y:S02]  /*14fb0*/  ISETP.GE.AND P4, PT, R161, UR4, PT ;  /* 0x00000004a1007c0c */ /* 0x000fe4000bf86270 */
[----:B--2---:R-:W-:Y:S01]  /*14fc0*/  @!P0 LEA R8, P6, R165, R0, 0x2 ;  /* 0x00000000a5088211 */ /* 0x004fe200078c10ff */
[----:B------:R0:W-:Y:S01]  /*14fd0*/  @!P2 ST.E.64 desc[UR42][R4.64], R114 ;  /* 0x000000720400a985 */ /* 0x0001e2000c101b2a */
[-C--:B------:R-:W-:Y:S02]  /*14fe0*/  @!P1 LEA.HI.X R7, R167, R12.reuse, R168, 0x2, P5 ;  /* 0x0000000ca7079211 */ /* 0x080fe400028f14a8 */
[----:B------:R-:W-:Y:S02]  /*14ff0*/  @!P0 LEA.HI.X R9, R165, R12, R166, 0x2, P6 ;  /* 0x0000000ca5098211 */ /* 0x000fe400030f14a6 */
[----:B------:R-:W-:Y:S01]  /*15000*/  ISETP.GE.AND P2, PT, R159, UR4, PT ;  /* 0x000000049f007c0c */ /* 0x000fe2000bf46270 */
[----:B------:R1:W-:Y:S01]  /*15010*/  @!P1 ST.E.64 desc[UR42][R6.64], R118 ;  /* 0x0000007606009985 */ /* 0x0003e2000c101b2a */
[----:B------:R-:W-:-:S03]  /*15020*/  ISETP.GE.AND P1, PT, R157, UR4, PT ;  /* 0x000000049d007c0c */ /* 0x000fc6000bf26270 */
[----:B------:R2:W-:Y:S01]  /*15030*/  @!P0 ST.E.64 desc[UR42][R8.64], R122 ;  /* 0x0000007a08008985 */ /* 0x0005e2000c101b2a */
[----:B------:R-:W-:Y:S02]  /*15040*/  ISETP.GE.AND P0, PT, R155, UR4, PT ;  /* 0x000000049b007c0c */ /* 0x000fe4000bf06270 */
[----:B0-----:R-:W-:-:S04]  /*15050*/  @!P4 LEA R4, P6, R161, R0, 0x2 ;  /* 0x00000000a104c211 */ /* 0x001fc800078c10ff */
[----:B------:R-:W-:Y:S02]  /*15060*/  @!P4 LEA.HI.X R5, R161, R12, R162, 0x2, P6 ;  /* 0x0000000ca105c211 */ /* 0x000fe400030f14a2 */
[----:B-1----:R-:W-:-:S04]  /*15070*/  @!P3 LEA R6, P5, R163, R0, 0x2 ;  /* 0x00000000a306b211 */ /* 0x002fc800078a10ff */
[----:B------:R-:W-:Y:S02]  /*15080*/  @!P3 LEA.HI.X R7, R163, R12, R164, 0x2, P5 ;  /* 0x0000000ca307b211 */ /* 0x000fe400028f14a4 */
[----:B------:R-:W-:-:S03]  /*15090*/  ISETP.GE.AND P5, PT, R153, UR4, PT ;  /* 0x0000000499007c0c */ /* 0x000fc6000bfa6270 */
[----:B------:R0:W-:Y:S04]  /*150a0*/  @!P3 ST.E.64 desc[UR42][R6.64], R126 ;  /* 0x0000007e0600b985 */ /* 0x0001e8000c101b2a */
[----:B------:R1:W-:Y:S01]  /*150b0*/  @!P4 ST.E.64 desc[UR42][R4.64], R130 ;  /* 0x000000820400c985 */ /* 0x0003e2000c101b2a */
[----:B--2---:R-:W-:-:S04]  /*150c0*/  @!P0 LEA R8, P4, R155, R0, 0x2 ;  /* 0x000000009b088211 */ /* 0x004fc800078810ff */
[----:B------:R-:W-:Y:S02]  /*150d0*/  @!P0 LEA.HI.X R9, R155, R12, R156, 0x2, P4 ;  /* 0x0000000c9b098211 */ /* 0x000fe400020f149c */
[-C--:B0-----:R-:W-:Y:S02]  /*150e0*/  @!P2 LEA R6, P3, R159, R0.reuse, 0x2 ;  /* 0x000000009f06a211 */ /* 0x081fe400078610ff */
[----:B-1----:R-:W-:Y:S02]  /*150f0*/  @!P1 LEA R4, P6, R157, R0, 0x2 ;  /* 0x000000009d049211 */ /* 0x002fe400078c10ff */
[----:B------:R-:W-:Y:S02]  /*15100*/  @!P2 LEA.HI.X R7, R159, R12, R160, 0x2, P3 ;  /* 0x0000000c9f07a211 */ /* 0x000fe400018f14a0 */
[----:B------:R-:W-:Y:S02]  /*15110*/  @!P5 LEA R10, P3, R153, R0, 0x2 ;  /* 0x00000000990ad211 */ /* 0x000fe400078610ff */
[-C--:B------:R-:W-:Y:S01]  /*15120*/  @!P1 LEA.HI.X R5, R157, R12.reuse, R158, 0x2, P6 ;  /* 0x0000000c9d059211 */ /* 0x080fe200030f149e */
[----:B------:R0:W-:Y:S01]  /*15130*/  @!P2 ST.E.64 desc[UR42][R6.64], R134 ;  /* 0x000000860600a985 */ /* 0x0001e2000c101b2a */
[----:B------:R-:W-:-:S03]  /*15140*/  @!P5 LEA.HI.X R11, R153, R12, R154, 0x2, P3 ;  /* 0x0000000c990bd211 */ /* 0x000fc600018f149a */
[----:B------:R0:W-:Y:S04]  /*15150*/  @!P1 ST.E.64 desc[UR42][R4.64], R138 ;  /* 0x0000008a04009985 */ /* 0x0001e8000c101b2a */
[----:B------:R0:W-:Y:S01]  /*15160*/  @!P0 ST.E.64 desc[UR42][R8.64], R142 ;  /* 0x0000008e08008985 */ /* 0x0001e2000c101b2a */
[----:B------:R-:W-:-:S03]  /*15170*/  ISETP.GE.AND P0, PT, R84, UR4, PT ;  /* 0x0000000454007c0c */ /* 0x000fc6000bf06270 */
[----:B------:R0:W-:Y:S10]  /*15180*/  @!P5 ST.E.64 desc[UR42][R10.64], R146 ;  /* 0x000000920a00d985 */ /* 0x0001f4000c101b2a */
[----:B------:R-:W-:Y:S05]  /*15190*/  @P0 BRA `(.L_x_4576) ;  /* 0x0000001000240947 */ /* 0x000fea0003800000 */
[----:B0-----:R-:W-:-:S04]  /*151a0*/  LEA R4, P0, R84, R0, 0x2 ;  /* 0x0000000054047211 */ /* 0x001fc800078010ff */
[----:B------:R-:W-:-:S05]  /*151b0*/  LEA.HI.X R5, R84, R12, R152, 0x2, P0 ;  /* 0x0000000c54057211 */ /* 0x000fca00000f1498 */
[----:B------:R0:W-:Y:S01]  /*151c0*/  ST.E.64 desc[UR42][R4.64], R150 ;  /* 0x0000009604007985 */ /* 0x0001e2000c101b2a */
[----:B------:R-:W-:Y:S05]  /*151d0*/  BRA `(.L_x_4576) ;  /* 0x0000001000147947 */ /* 0x000fea0003800000 */
.L_x_4570:
[----:B------:R-:W2:Y:S01]  /*151e0*/  LDL.LU R6, [R1+0x3c] ;  /* 0x00003c0001067983 */ /* 0x000ea20000300800 */
[----:B------:R-:W-:Y:S01]  /*151f0*/  ULDC.64 UR6, c[0x0][0xd08] ;  /* 0x0003420000067ab9 */ /* 0x000fe20000000a00 */
[----:B------:R-:W-:Y:S02]  /*15200*/  ULDC.64 UR4, c[0x0][0xd00] ;  /* 0x0003400000047ab9 */ /* 0x000fe40000000a00 */
[----:B------:R-:W3:Y:S04]  /*15210*/  LDL.LU R0, [R1+0x40] ;  /* 0x0000400001007983 */ /* 0x000ee80000300800 */
[----:B------:R-:W4:Y:S01]  /*15220*/  LDL R9, [R1+0x38] ;  /* 0x0000380001097983 */ /* 0x000f220000100800 */
[----:B------:R-:W-:Y:S01]  /*15230*/  ISETP.NE.U32.AND P1, PT, RZ, UR6, PT ;  /* 0x00000006ff007c0c */ /* 0x000fe2000bf25070 */
[----:B------:R-:W-:Y:S01]  /*15240*/  IMAD.MOV.U32 R3, RZ, RZ, RZ ;  /* 0x000000ffff037224 */ /* 0x000fe200078e00ff */
[----:B------:R-:W-:-:S02]  /*15250*/  ISETP.NE.U32.AND P0, PT, RZ, UR4, PT ;  /* 0x00000004ff007c0c */ /* 0x000fc4000bf05070 */
[----:B------:R-:W-:Y:S02]  /*15260*/  ISETP.NE.AND.EX P1, PT, RZ, UR7, PT, P1 ;  /* 0x00000007ff007c0c */ /* 0x000fe4000bf25310 */
[----:B------:R-:W-:Y:S01]  /*15270*/  ISETP.NE.AND.EX P0, PT, RZ, UR5, PT, P0 ;  /* 0x00000005ff007c0c */ /* 0x000fe2000bf05300 */
[----:B------:R-:W0:Y:S01]  /*15280*/  S2R R8, SR_TID.X ;  /* 0x0000000000087919 */ /* 0x000e220000002100 */
[----:B--2---:R-:W-:-:S04]  /*15290*/  IADD3 R4, P2, R6, UR4, RZ ;  /* 0x0000000406047c10 */ /* 0x004fc8000ff5e0ff */
[----:B---3--:R-:W-:-:S05]  /*152a0*/  IADD3.X R5, R0, UR5, RZ, P2, !PT ;  /* 0x0000000500057c10 */ /* 0x008fca00097fe4ff */
[----:B------:R-:W-:Y:S01]  /*152b0*/  @P1 IADD3 R6, P2, R6, UR6, RZ ;  /* 0x0000000606061c10 */ /* 0x000fe2000ff5e0ff */
[----:B------:R-:W-:Y:S01]  /*152c0*/  ULDC UR4, c[0x0][0xb88] ;  /* 0x0002e20000047ab9 */ /* 0x000fe20000000800 */
[----:B------:R2:W5:Y:S02]  /*152d0*/  @P0 LDG.E R3, desc[UR42][R4.64] ;  /* 0x0000002a04030981 */ /* 0x000564000c1e1900 */
[----:B------:R-:W-:Y:S01]  /*152e0*/  @P1 IADD3.X R7, R0, UR7, RZ, P2, !PT ;  /* 0x0000000700071c10 */ /* 0x000fe200097fe4ff */
[----:B------:R-:W-:-:S06]  /*152f0*/  IMAD.U32 R0, RZ, RZ, UR4 ;  /* 0x00000004ff007e24 */ /* 0x000fcc000f8e00ff */
[----:B------:R2:W5:Y:S01]  /*15300*/  @P1 LDG.E R0, desc[UR42][R6.64] ;  /* 0x0000002a06001981 */ /* 0x000562000c1e1900 */
[----:B----4-:R-:W-:Y:S01]  /*15310*/  ISETP.NE.AND P2, PT, R9, RZ, PT ;  /* 0x000000ff0900720c */ /* 0x010fe20003f45270 */
[----:B0-----:R-:W-:-:S05]  /*15320*/  VIADD R32, R8, 0xffffff80 ;  /* 0xffffff8008207836 */ /* 0x001fca0000000000 */
[----:B------:R-:W-:-:S07]  /*15330*/  ISETP.GT.AND P3, PT, R32, 0x3f, PT ;  /* 0x0000003f2000780c */ /* 0x000fce0003f64270 */
[----:B------:R-:W0:Y:S02]  /*15340*/  @!P2 LDC R9, c[0x0][0xbd4] ;  /* 0x0002f500ff09ab82 */ /* 0x000e240000000800 */
[----:B0-----:R2:W-:Y:S01]  /*15350*/  @!P2 STL [R1+0x38], R9 ;  /* 0x000038090100a387 */ /* 0x0015e20000100800 */
[----:B------:R-:W-:Y:S01]  /*15360*/  ISETP.GT.AND P2, PT, R9, 0x1, PT ;  /* 0x000000010900780c */ /* 0x000fe20003f44270 */
[----:B------:R-:W-:-:S12]  /*15370*/  @P1 BRA `(.L_x_4579) ;  /* 0x0000000000101947 */ /* 0x000fd80003800000 */
[----:B------:R-:W-:Y:S05]  /*15380*/  @!P0 BRA `(.L_x_4579) ;  /* 0x00000000000c8947 */ /* 0x000fea0003800000 */
[----:B--2---:R-:W2:Y:S04]  /*15390*/  LDG.E R7, desc[UR42][R4.64] ;  /* 0x0000002a04077981 */ /* 0x004ea8000c1e1900 */
[----:B-----5:R-:W2:Y:S02]  /*153a0*/  LDG.E R0, desc[UR42][R4.64+0x4] ;  /* 0x0000042a04007981 */ /* 0x020ea4000c1e1900 */
[----:B--2---:R-:W-:-:S07]  /*153b0*/  IMAD.IADD R0, R0, 0x1, -R7 ;  /* 0x0000000100007824 */ /* 0x004fce00078e0a07 */
.L_x_4579:
[----:B--2---:R-:W2:Y:S04]  /*153c0*/  LDL.LU R5, [R1+0x34] ;  /* 0x0000340001057983 */ /* 0x004ea80000300800 */
[----:B------:R-:W3:Y:S01]  /*153d0*/  LDL.LU R4, [R1+0x50] ;  /* 0x0000500001047983 */ /* 0x000ee20000300800 */
[----:B------:R-:W-:Y:S01]  /*153e0*/  BSSY B1, `(.L_x_4580) ;  /* 0x0000039000017945 */ /* 0x000fe20003800000 */
[----:B-----5:R-:W-:Y:S02]  /*153f0*/  SHF.R.S32.HI R26, RZ, 0x1f, R3 ;  /* 0x0000001fff1a7819 */ /* 0x020fe40000011403 */
[----:B--2---:R-:W-:Y:S02]  /*15400*/  SEL R29, R5, RZ, !P0 ;  /* 0x000000ff051d7207 */ /* 0x004fe40004000000 */
[----:B---3--:R-:W-:Y:S01]  /*15410*/  SEL R28, R4, RZ, !P0 ;  /* 0x000000ff041c7207 */ /* 0x008fe20004000000 */
[----:B------:R-:W-:Y:S06]  /*15420*/  @P3 BRA `(.L_x_4581) ;  /* 0x0000000000d03947 */ /* 0x000fec0003800000 */
[----:B------:R-:W2:Y:S01]  /*15430*/  LDL R5, [R1+0x44] ;  /* 0x0000440001057983 */ /* 0x000ea20000100800 */
[----:B------:R-:W0:Y:S01]  /*15440*/  LDC R31, c[0x0][0xce8] ;  /* 0x00033a00ff1f7b82 */ /* 0x000e220000000800 */
[----:B------:R-:W2:Y:S02]  /*15450*/  S2R R4, SR_TID.X ;  /* 0x0000000000047919 */ /* 0x000ea40000002100 */
[----:B--2---:R-:W-:Y:S02]  /*15460*/  IMAD R4, R5, 0x40, R4 ;  /* 0x0000004005047824 */ /* 0x004fe400078e0204 */
[----:B0-----:R-:W-:Y:S02]  /*15470*/  IMAD R5, R0, R31, RZ ;  /* 0x0000001f00057224 */ /* 0x001fe400078e02ff */
[----:B------:R-:W-:-:S05]  /*15480*/  VIADD R30, R4, 0xffffff80 ;  /* 0xffffff80041e7836 */ /* 0x000fca0000000000 */
[----:B------:R-:W-:-:S13]  /*15490*/  ISETP.GE.AND P0, PT, R30, R5, PT ;  /* 0x000000051e00720c */ /* 0x000fda0003f06270 */
[----:B------:R-:W-:Y:S05]  /*154a0*/  @P0 BRA `(.L_x_4581) ;  /* 0x0000000000b00947 */ /* 0x000fea0003800000 */
[----:B------:R-:W2:Y:S01]  /*154b0*/  LDL.LU R33, [R1+0x48] ;  /* 0x0000480001217983 */ /* 0x000ea20000300800 */
[----:B------:R-:W-:Y:S01]  /*154c0*/  IMAD.MOV.U32 R24, RZ, RZ, 0xab8 ;  /* 0x00000ab8ff187424 */ /* 0x000fe200078e00ff */
[----:B------:R-:W-:Y:S01]  /*154d0*/  ISETP.GT.AND P0, PT, R9, 0x1, PT ;  /* 0x000000010900780c */ /* 0x000fe20003f04270 */
[----:B------:R-:W0:Y:S01]  /*154e0*/  LDC.64 R10, c[0x0][0xca8] ;  /* 0x00032a00ff0a7b82 */ /* 0x000e220000000a00 */
[----:B------:R-:W-:Y:S01]  /*154f0*/  ISETP.NE.AND P1, PT, R31, 0x1, PT ;  /* 0x000000011f00780c */ /* 0x000fe20003f25270 */
[----:B------:R-:W-:Y:S01]  /*15500*/  IMAD.MOV.U32 R21, RZ, RZ, R30 ;  /* 0x000000ffff157224 */ /* 0x000fe200078e001e */
[----:B------:R-:W-:-:S05]  /*15510*/  SEL R24, R24, 0xa78, P0 ;  /* 0x00000a7818187807 */ /* 0x000fca0000000000 */
[----:B------:R-:W3:Y:S08]  /*15520*/  LDC.64 R4, c[0x0][R24+0x220] ;  /* 0x0000880018047b82 */ /* 0x000ef00000000a00 */
[----:B-1----:R-:W1:Y:S08]  /*15530*/  LDC.64 R12, c[0x0][R24+0x218] ;  /* 0x00008600180c7b82 */ /* 0x002e700000000a00 */
[----:B------:R-:W4:Y:S08]  /*15540*/  LDC.64 R6, c[0x0][R24+0x228] ;  /* 0x00008a0018067b82 */ /* 0x000f300000000a00 */
[----:B------:R-:W5:Y:S08]  /*15550*/  @P1 LDC R15, c[0x0][0xcec] ;  /* 0x00033b00ff0f1b82 */ /* 0x000f700000000800 */
[----:B------:R-:W4:Y:S08]  /*15560*/  LDC.64 R8, c[0x0][R24+0x210] ;  /* 0x0000840018087b82 */ /* 0x000f300000000a00 */
[----:B------:R-:W4:Y:S01]  /*15570*/  @P1 LDC R27, c[0x0][0xcf0] ;  /* 0x00033c00ff1b1b82 */ /* 0x000f220000000800 */
[----:B-----5:R-:W-:-:S07]  /*15580*/  @P1 IMAD.HI.U32 R20, R30, R15, RZ ;  /* 0x0000000f1e141227 */ /* 0x020fce00078e00ff */
[----:B0-----:R-:W0:Y:S01]  /*15590*/  @!P0 LDC R10, c[0x0][0xc50] ;  /* 0x00031400ff0a8b82 */ /* 0x001e220000000800 */
[-C--:B---3--:R-:W-:Y:S02]  /*155a0*/  IMAD R5, R5, R29.reuse, RZ ;  /* 0x0000001d05057224 */ /* 0x088fe400078e02ff */
[----:B------:R-:W-:-:S05]  /*155b0*/  IMAD.WIDE.U32 R14, R4, R29, RZ ;  /* 0x0000001d040e7225 */ /* 0x000fca00078e00ff */
[----:B------:R-:W3:Y:S01]  /*155c0*/  @!P0 LDC R11, c[0x0][0xc54] ;  /* 0x00031500ff0b8b82 */ /* 0x000ee20000000800 */
[-C--:B-1----:R-:W-:Y:S02]  /*155d0*/  IMAD R25, R13, R184.reuse, RZ ;  /* 0x000000b80d197224 */ /* 0x082fe400078e02ff */
        /* <DEDUP_REMOVED lines=23> */
[----:B---3--:R-:W-:-:S05]  /*15750*/  LEA.HI.X R11, R6, R11, R4, 0x2, P0 ;  /* 0x0000000b060b7211 */ /* 0x008fca00000f1404 */
[----:B------:R0:W-:Y:S02]  /*15760*/  STG.E desc[UR42][R10.64], R5 ;  /* 0x000000050a007986 */ /* 0x0001e4000c10192a */
.L_x_4581:
[----:B------:R-:W-:Y:S05]  /*15770*/  BSYNC B1 ;  /* 0x0000000000017941 */ /* 0x000fea0003800000 */
.L_x_4580:
[----:B------:R-:W-:Y:S05]  /*15780*/  @P2 BRA `(.L_x_4576) ;  /* 0x0000000800a82947 */ /* 0x000fea0003800000 */
[----:B0-----:R-:W2:Y:S01]  /*15790*/  LDL.LU R10, [R1+0x44] ;  /* 0x00004400010a7983 */ /* 0x001ea20000300800 */
[----:B------:R-:W0:Y:S01]  /*157a0*/  LDC R11, c[0x0][0xce8] ;  /* 0x00033a00ff0b7b82 */ /* 0x000e220000000800 */
[----:B------:R-:W-:Y:S01]  /*157b0*/  ULDC.64 UR4, c[0x0][0xba0] ;  /* 0x0002e80000047ab9 */ /* 0x000fe20000000a00 */
[----:B------:R-:W-:Y:S01]  /*157c0*/  SHF.R.S32.HI R9, RZ, 0x1f, R32 ;  /* 0x0000001fff097819 */ /* 0x000fe20000011420 */
[----:B------:R-:W-:Y:S01]  /*157d0*/  IMAD R6, R26, UR4, RZ ;  /* 0x000000041a067c24 */ /* 0x000fe2000f8e02ff */
[----:B------:R-:W-:Y:S01]  /*157e0*/  BSSY B1, `(.L_x_4582) ;  /* 0x0000080000017945 */ /* 0x000fe20003800000 */
[----:B------:R-:W-:-:S04]  /*157f0*/  IMAD.WIDE.U32 R4, R3, UR4, RZ ;  /* 0x0000000403047c25 */ /* 0x000fc8000f8e00ff */
[----:B------:R-:W-:Y:S01]  /*15800*/  IMAD R7, R3, UR5, R6 ;  /* 0x0000000503077c24 */ /* 0x000fe2000f8e0206 */
[----:B------:R-:W-:Y:S01]  /*15810*/  LEA.HI R6, R9, R32, RZ, 0x3 ;  /* 0x0000002009067211 */ /* 0x000fe200078f18ff */
[----:B------:R-:W3:Y:S01]  /*15820*/  LDC R3, c[0x0][0xbc8] ;  /* 0x0002f200ff037b82 */ /* 0x000ee20000000800 */
[----:B------:R-:W-:Y:S01]  /*15830*/  ULDC.64 UR4, c[0x0][0xbe8] ;  /* 0x0002fa0000047ab9 */ /* 0x000fe20000000a00 */
[----:B------:R-:W-:Y:S01]  /*15840*/  IMAD.IADD R5, R5, 0x1, R7 ;  /* 0x0000000105057824 */ /* 0x000fe200078e0207 */
[----:B------:R-:W-:Y:S01]  /*15850*/  LOP3.LUT R7, R6, 0xfffffff8, RZ, 0xc0, !PT ;  /* 0xfffffff806077812 */ /* 0x000fe200078ec0ff */
[----:B------:R-:W-:Y:S01]  /*15860*/  VIADD R40, R192, 0x40 ;  /* 0x00000040c0287836 */ /* 0x000fe20000000000 */
[----:B------:R-:W-:Y:S01]  /*15870*/  SHF.R.S32.HI R20, RZ, 0x3, R6 ;  /* 0x00000003ff147819 */ /* 0x000fe20000011406 */
[----:B------:R-:W-:-:S04]  /*15880*/  IMAD.WIDE.U32 R4, R184, UR4, R4 ;  /* 0x00000004b8047c25 */ /* 0x000fc8000f8e0004 */
[----:B------:R-:W-:Y:S02]  /*15890*/  IMAD.IADD R7, R32, 0x1, -R7 ;  /* 0x0000000120077824 */ /* 0x000fe400078e0a07 */
[----:B------:R-:W-:Y:S01]  /*158a0*/  IMAD R5, R184, UR5, R5 ;  /* 0x00000005b8057c24 */ /* 0x000fe2000f8e0205 */
[----:B0-----:R-:W-:Y:S01]  /*158b0*/  ISETP.NE.AND P0, PT, R11, 0x1, PT ;  /* 0x000000010b00780c */ /* 0x001fe20003f05270 */
[----:B------:R-:W-:Y:S01]  /*158c0*/  IMAD R8, R7, 0x20, R20 ;  /* 0x0000002007087824 */ /* 0x000fe200078e0214 */
[----:B------:R-:W-:Y:S01]  /*158d0*/  ULDC.64 UR4, c[0x0][0xbf0] ;  /* 0x0002fc0000047ab9 */ /* 0x000fe20000000a00 */
[----:B------:R-:W-:Y:S02]  /*158e0*/  VIADD R38, R192, 0x80 ;  /* 0x00000080c0267836 */ /* 0x000fe40000000000 */
[----:B------:R-:W-:Y:S02]  /*158f0*/  IMAD R6, R28, UR4, RZ ;  /* 0x000000041c067c24 */ /* 0x000fe4000f8e02ff */
[----:B------:R-:W-:Y:S01]  /*15900*/  IMAD.WIDE.U32 R4, R29, UR4, R4 ;  /* 0x000000041d047c25 */ /* 0x000fe2000f8e0004 */
[----:B---3--:R-:W-:-:S03]  /*15910*/  ISETP.GE.AND P1, PT, R40, R3, PT ;  /* 0x000000032800720c */ /* 0x008fc60003f26270 */
[----:B------:R-:W-:Y:S02]  /*15920*/  IMAD R7, R29, UR5, R6 ;  /* 0x000000051d077c24 */ /* 0x000fe4000f8e0206 */
[----:B------:R-:W0:Y:S01]  /*15930*/  @P0 LDC R9, c[0x0][0xcec] ;  /* 0x00033b00ff090b82 */ /* 0x000e220000000800 */
[C---:B------:R-:W-:Y:S01]  /*15940*/  ISETP.GE.AND P2, PT, R192.reuse, R3, PT ;  /* 0x00000003c000720c */ /* 0x040fe20003f46270 */
[C---:B------:R-:W-:Y:S01]  /*15950*/  VIADD R36, R192.reuse, 0xc0 ;  /* 0x000000c0c0247836 */ /* 0x040fe20000000000 */
[----:B------:R-:W-:Y:S01]  /*15960*/  ULDC.64 UR4, c[0x0][0xbe0] ;  /* 0x0002f80000047ab9 */ /* 0x000fe20000000a00 */
[----:B------:R-:W-:Y:S02]  /*15970*/  IMAD.IADD R5, R5, 0x1, R7 ;  /* 0x0000000105057824 */ /* 0x000fe400078e0207 */
[----:B------:R-:W-:Y:S02]  /*15980*/  VIADD R34, R192, 0x100 ;  /* 0x00000100c0227836 */ /* 0x000fe40000000000 */
[----:B------:R-:W3:Y:S01]  /*15990*/  @P0 LDC R13, c[0x0][0xcf0] ;  /* 0x00033c00ff0d0b82 */ /* 0x000ee20000000800 */
[----:B------:R-:W-:-:S02]  /*159a0*/  IMAD R21, R0, R11, RZ ;  /* 0x0000000b00157224 */ /* 0x000fc400078e02ff */
[C---:B------:R-:W-:Y:S02]  /*159b0*/  VIADD R31, R192.reuse, 0x140 ;  /* 0x00000140c01f7836 */ /* 0x040fe40000000000 */
[C---:B------:R-:W-:Y:S02]  /*159c0*/  VIADD R27, R192.reuse, 0x180 ;  /* 0x00000180c01b7836 */ /* 0x040fe40000000000 */
[C---:B------:R-:W-:Y:S02]  /*159d0*/  VIADD R24, R192.reuse, 0x1c0 ;  /* 0x000001c0c0187836 */ /* 0x040fe40000000000 */
[C---:B------:R-:W-:Y:S02]  /*159e0*/  VIADD R25, R192.reuse, 0x1c0 ;  /* 0x000001c0c0197836 */ /* 0x040fe40000000000 */
        /* <DEDUP_REMOVED lines=10> */
[----:B------:R-:W-:-:S02]  /*15a90*/  SHF.R.S32.HI R37, RZ, 0x1f, R37 ;  /* 0x0000001fff257819 */ /* 0x000fc40000011425 */
[----:B------:R-:W-:Y:S02]  /*15aa0*/  SHF.R.S32.HI R39, RZ, 0x1f, R39 ;  /* 0x0000001fff277819 */ /* 0x000fe40000011427 */
[----:B------:R-:W-:Y:S01]  /*15ab0*/  SHF.R.S32.HI R41, RZ, 0x1f, R41 ;  /* 0x0000001fff297819 */ /* 0x000fe20000011429 */
[C---:B--2---:R-:W-:Y:S02]  /*15ac0*/  IMAD R8, R10.reuse, 0x40, R8 ;  /* 0x000000400a087824 */ /* 0x044fe400078e0208 */
[----:B------:R-:W-:Y:S01]  /*15ad0*/  IMAD R20, R10, 0x40, R20 ;  /* 0x000000400a147824 */ /* 0x000fe200078e0214 */
[----:B------:R-:W-:Y:S01]  /*15ae0*/  SEL R10, RZ, 0xffffffff, P1 ;  /* 0xffffffffff0a7807 */ /* 0x000fe20000800000 */
[----:B0-----:R-:W-:Y:S01]  /*15af0*/  @P0 IMAD.HI.U32 R6, R8, R9, RZ ;  /* 0x0000000908060227 */ /* 0x001fe200078e00ff */
[----:B------:R-:W-:Y:S02]  /*15b00*/  ISETP.GE.AND P1, PT, R38, R3, PT ;  /* 0x000000032600720c */ /* 0x000fe40003f26270 */
[----:B------:R-:W-:Y:S01]  /*15b10*/  SEL R9, RZ, 0x1, P2 ;  /* 0x00000001ff097807 */ /* 0x000fe20001000000 */
[----:B------:R-:W-:Y:S01]  /*15b20*/  IMAD.MOV.U32 R7, RZ, RZ, R8 ;  /* 0x000000ffff077224 */ /* 0x000fe200078e0008 */
[----:B---3--:R-:W-:Y:S01]  /*15b30*/  @P0 SHF.R.U32.HI R7, RZ, R13, R6 ;  /* 0x0000000dff070219 */ /* 0x008fe20000011606 */
[----:B------:R-:W-:Y:S01]  /*15b40*/  IMAD.SHL.U32 R10, R10, 0x2, RZ ;  /* 0x000000020a0a7824 */ /* 0x000fe200078e00ff */
[----:B-1----:R-:W-:-:S02]  /*15b50*/  SEL R12, RZ, 0xffffffff, P1 ;  /* 0xffffffffff0c7807 */ /* 0x002fc40000800000 */
[----:B------:R-:W-:Y:S01]  /*15b60*/  SHF.R.S32.HI R6, RZ, 0x1f, R7 ;  /* 0x0000001fff067819 */ /* 0x000fe20000011407 */
[----:B------:R-:W-:Y:S01]  /*15b70*/  IMAD.WIDE.U32 R4, R7, UR4, R4 ;  /* 0x0000000407047c25 */ /* 0x000fe2000f8e0004 */
[----:B------:R-:W-:Y:S02]  /*15b80*/  LOP3.LUT R10, R10, 0x2, R9, 0xe2, !PT ;  /* 0x000000020a0a7812 */ /* 0x000fe400078ee209 */
[-C--:B------:R-:W-:Y:S01]  /*15b90*/  ISETP.GE.AND P0, PT, R36, R3.reuse, PT ;  /* 0x000000032400720c */ /* 0x080fe20003f06270 */
[----:B------:R-:W-:Y:S01]  /*15ba0*/  IMAD.MOV R9, RZ, RZ, -R7 ;  /* 0x000000ffff097224 */ /* 0x000fe200078e0a07 */
[-C--:B------:R-:W-:Y:S01]  /*15bb0*/  ISETP.GE.AND P1, PT, R34, R3.reuse, PT ;  /* 0x000000032200720c */ /* 0x080fe20003f26270 */
[----:B------:R-:W-:Y:S01]  /*15bc0*/  IMAD.SHL.U32 R13, R12, 0x4, RZ ;  /* 0x000000040c0d7824 */ /* 0x000fe200078e00ff */
[----:B------:R-:W-:Y:S01]  /*15bd0*/  SEL R0, RZ, 0xffffffff, P0 ;  /* 0xffffffffff007807 */ /* 0x000fe20000000000 */
[----:B------:R-:W-:Y:S01]  /*15be0*/  IMAD R6, R6, UR4, RZ ;  /* 0x0000000406067c24 */ /* 0x000fe2000f8e02ff */
[----:B------:R-:W-:Y:S01]  /*15bf0*/  ISETP.GE.AND P0, PT, R31, R3, PT ;  /* 0x000000031f00720c */ /* 0x000fe20003f06270 */
[----:B------:R-:W-:Y:S01]  /*15c00*/  IMAD R9, R11, R9, R8 ;  /* 0x000000090b097224 */ /* 0x000fe200078e0208 */
[----:B------:R-:W-:Y:S01]  /*15c10*/  LOP3.LUT R10, R13, 0x4, R10, 0xe2, !PT ;  /* 0x000000040d0a7812 */ /* 0x000fe200078ee20a */
[----:B------:R-:W-:Y:S01]  /*15c20*/  IMAD R11, R7, UR5, R6 ;  /* 0x00000005070b7c24 */ /* 0x000fe2000f8e0206 */
[----:B------:R-:W-:Y:S01]  /*15c30*/  SEL R6, RZ, 0xffffffff, P1 ;  /* 0xffffffffff067807 */ /* 0x000fe20000800000 */
[----:B------:R-:W-:Y:S01]  /*15c40*/  IMAD.SHL.U32 R13, R0, 0x8, RZ ;  /* 0x00000008000d7824 */ /* 0x000fe200078e00ff */
[----:B------:R-:W-:Y:S01]  /*15c50*/  SHF.R.S32.HI R0, RZ, 0x1f, R9 ;  /* 0x0000001fff007819 */ /* 0x000fe20000011409 */
[----:B------:R-:W-:Y:S01]  /*15c60*/  ULDC.64 UR4, c[0x0][0xbd8] ;  /* 0x0002f60000047ab9 */ /* 0x000fe20000000a00 */
[----:B------:R-:W-:Y:S01]  /*15c70*/  IMAD.IADD R5, R5, 0x1, R11 ;  /* 0x0000000105057824 */ /* 0x000fe200078e020b */
[-C--:B------:R-:W-:Y:S01]  /*15c80*/  ISETP.GE.AND P2, PT, R24, R3.reuse, PT ;  /* 0x000000031800720c */ /* 0x080fe20003f46270 */
[----:B------:R-:W-:Y:S01]  /*15c90*/  IMAD.SHL.U32 R7, R6, 0x10, RZ ;  /* 0x0000001006077824 */ /* 0x000fe200078e00ff */
[----:B------:R-:W-:Y:S01]  /*15ca0*/  LOP3.LUT R10, R13, 0x8, R10, 0xe2, !PT ;  /* 0x000000080d0a7812 */ /* 0x000fe200078ee20a */
[----:B------:R-:W-:Y:S01]  /*15cb0*/  IMAD R0, R0, UR4, RZ ;  /* 0x0000000400007c24 */ /* 0x000fe2000f8e02ff */
[----:B------:R-:W-:Y:S01]  /*15cc0*/  SEL R6, RZ, 0xffffffff, P0 ;  /* 0xffffffffff067807 */ /* 0x000fe20000000000 */
[----:B------:R-:W-:Y:S01]  /*15cd0*/  IMAD.WIDE.U32 R4, R9, UR4, R4 ;  /* 0x0000000409047c25 */ /* 0x000fe2000f8e0004 */
[----:B------:R-:W-:-:S02]  /*15ce0*/  ISETP.GE.AND P0, PT, R27, R3, PT ;  /* 0x000000031b00720c */ /* 0x000fc40003f06270 */
[----:B------:R-:W-:Y:S01]  /*15cf0*/  LOP3.LUT R10, R7, 0x10, R10, 0xe2, !PT ;  /* 0x00000010070a7812 */ /* 0x000fe200078ee20a */
[----:B------:R-:W-:Y:S01]  /*15d00*/  IMAD R7, R9, UR5, R0 ;  /* 0x0000000509077c24 */ /* 0x000fe2000f8e0200 */
[----:B------:R-:W-:Y:S01]  /*15d10*/  SEL R9, RZ, 0x40, P0 ;  /* 0x00000040ff097807 */ /* 0x000fe20000000000 */
[----:B------:R-:W-:Y:S01]  /*15d20*/  IMAD.SHL.U32 R11, R6, 0x20, RZ ;  /* 0x00000020060b7824 */ /* 0x000fe200078e00ff */
[----:B------:R-:W-:Y:S01]  /*15d30*/  ISETP.GE.AND P0, PT, R20, R21, PT ;  /* 0x000000151400720c */ /* 0x000fe20003f06270 */
[----:B------:R-:W-:Y:S01]  /*15d40*/  ULDC.64 UR4, c[0x0][0xb80] ;  /* 0x0002e00000047ab9 */ /* 0x000fe20000000a00 */
[----:B------:R-:W-:Y:S01]  /*15d50*/  IMAD.IADD R5, R5, 0x1, R7 ;  /* 0x0000000105057824 */ /* 0x000fe200078e0207 */
[C---:B------:R-:W-:Y:S02]  /*15d60*/  LEA R12, P1, R4.reuse, UR4, 0x1 ;  /* 0x00000004040c7c11 */ /* 0x040fe4000f8208ff */
[----:B------:R-:W-:Y:S02]  /*15d70*/  LOP3.LUT R10, R11, 0x20, R10, 0xe2, !PT ;  /* 0x000000200b0a7812 */ /* 0x000fe400078ee20a */
[----:B------:R-:W-:-:S02]  /*15d80*/  LEA.HI.X R13, R4, UR5, R5, 0x1, P1 ;  /* 0x00000005040d7c11 */ /* 0x000fc400088f0c05 */
[----:B------:R-:W-:Y:S02]  /*15d90*/  LOP3.LUT R14, R10, R9, RZ, 0xfc, !PT ;  /* 0x000000090a0e7212 */ /* 0x000fe400078efcff */
[----:B------:R-:W-:Y:S01]  /*15da0*/  SEL R7, RZ, 0x80, P2 ;  /* 0x00000080ff077807 */ /* 0x000fe20001000000 */
[----:B------:R0:W1:Y:S03]  /*15db0*/  SHFL.IDX PT, R10, R12, RZ, 0x181f ;  /* 0x00181fff0c0a7589 */ /* 0x00006600000e0000 */
[----:B------:R-:W-:Y:S01]  /*15dc0*/  LOP3.LUT R15, R14, R7, RZ, 0xfc, !PT ;  /* 0x000000070e0f7212 */ /* 0x000fe200078efcff */
[----:B------:R0:W2:Y:S01]  /*15dd0*/  SHFL.IDX PT, R11, R13, RZ, 0x181f ;  /* 0x00181fff0d0b7589 */ /* 0x0000a200000e0000 */
[----:B------:R-:W-:Y:S05]  /*15de0*/  @P0 BRA `(.L_x_4583) ;  /* 0x00000000007c0947 */ /* 0x000fea0003800000 */
        /* <DEDUP_REMOVED lines=31> */
.L_x_4583:
[----:B------:R-:W-:Y:S05]  /*15fe0*/  BSYNC B1 ;  /* 0x0000000000017941 */ /* 0x000fea0003800000 */
.L_x_4582:
[----:B------:R-:W-:Y:S01]  /*15ff0*/  VIADD R0, R20, 0x20 ;  /* 0x0000002014007836 */ /* 0x000fe20000000000 */
[----:B--23--:R2:W3:Y:S04]  /*16000*/  SHFL.IDX PT, R11, R13, 0x1, 0x181f ;  /* 0x00381f000d0b7f89 */ /* 0x00c4e800000e0000 */
[----:B------:R-:W-:Y:S01]  /*16010*/  ISETP.GE.AND P0, PT, R0, R21, PT ;  /* 0x000000150000720c */ /* 0x000fe20003f06270 */
[----:B-1----:R2:W4:-:S12]  /*16020*/  SHFL.IDX PT, R10, R12, 0x1, 0x181f ;  /* 0x00381f000c0a7f89 */ /* 0x00251800000e0000 */
[----:B--2---:R-:W-:Y:S05]  /*16030*/  @P0 BRA `(.L_x_4576) ;  /* 0x00000000007c0947 */ /* 0x004fea0003800000 */
[-C--:B------:R-:W-:Y:S02]  /*16040*/  ISETP.GE.AND P6, PT, R192, R3.reuse, PT ;  /* 0x00000003c000720c */ /* 0x080fe40003fc6270 */
[-C--:B------:R-:W-:Y:S02]  /*16050*/  ISETP.GE.AND P5, PT, R40, R3.reuse, PT ;  /* 0x000000032800720c */ /* 0x080fe40003fa6270 */
[-C--:B------:R-:W-:Y:S02]  /*16060*/  ISETP.GE.AND P4, PT, R38, R3.reuse, PT ;  /* 0x000000032600720c */ /* 0x080fe40003f86270 */
[-C--:B------:R-:W-:Y:S02]  /*16070*/  ISETP.GE.AND P3, PT, R36, R3.reuse, PT ;  /* 0x000000032400720c */ /* 0x080fe40003f66270 */
[-C--:B------:R-:W-:Y:S02]  /*16080*/  ISETP.GE.AND P2, PT, R34, R3.reuse, PT ;  /* 0x000000032200720c */ /* 0x080fe40003f46270 */
[----:B------:R-:W-:-:S03]  /*16090*/  ISETP.GE.AND P1, PT, R31, R3, PT ;  /* 0x000000031f00720c */ /* 0x000fc60003f26270 */
[----:B---34-:R-:W-:Y:S02]  /*160a0*/  @!P6 IMAD.WIDE R6, R192, 0x2, R10 ;  /* 0x00000002c006e825 */ /* 0x018fe400078e020a */
        /* <DEDUP_REMOVED lines=24> */
.L_x_4576:
[----:B------:R-:W-:Y:S05]  /*16230*/  BSYNC B0 ;  /* 0x0000000000007941 */ /* 0x000fea0003800000 */
.L_x_4569:
[----:B------:R-:W-:Y:S02]  /*16240*/  ULDC UR4, c[0x0][0xd3c] ;  /* 0x00034f0000047ab9 */ /* 0x000fe40000000800 */
[----:B------:R-:W-:-:S13]  /*16250*/  ISETP.GE.AND P0, PT, R87, UR4, PT ;  /* 0x0000000457007c0c */ /* 0x000fda000bf06270 */
[----:B------:R-:W-:Y:S05]  /*16260*/  @!P0 BRA `(.L_x_4584) ;  /* 0xfffffeb400cc8947 */ /* 0x000fea000383ffff */
[----:B------:R-:W-:Y:S05]  /*16270*/  BRA `(.L_x_4454) ;  /* 0x0000008800107947 */ /* 0x000fea0003800000 */
.L_x_4452:
        /* <DEDUP_REMOVED lines=16> */
.L_x_4585:
        /* <DEDUP_REMOVED lines=43> */
.L_x_4589:
        /* <DEDUP_REMOVED lines=37> */
.L_x_4587:
        /* <DEDUP_REMOVED lines=18> */
.L_x_4590:
        /* <DEDUP_REMOVED lines=37> */
[----:B------:R-:W-:Y:S02]  /*16bf0*/  IMAD.MOV.U32 R3, RZ, RZ, R4 ;  /* 0x000000ffff037224 */ /* 0x000fe400078e0004 */
[----:B------:R-:W-:Y:S02]  /*16c00*/  IMAD.MOV.U32 R4, RZ, RZ, R10 ;  /* 0x000000ffff047224 */ /* 0x000fe400078e000a */
[----:B------:R-:W-:-:S04]  /*16c10*/  IMAD.HI.U32 R2, R2, R3, RZ ;  /* 0x0000000302027227 */ /* 0x000fc800078e00ff */
[----:B------:R-:W-:Y:S01]  /*16c20*/  IMAD R4, R2, R4, R3 ;  /* 0x0000000402047224 */ /* 0x000fe200078e0203 */
[----:B------:R-:W-:Y:S01]  /*16c30*/  LOP3.LUT R3, R8, R9, RZ, 0x3c, !PT ;  /* 0x0000000908037212 */ /* 0x000fe200078e3cff */
[----:B------:R-:W-:-:S03]  /*16c40*/  IMAD R6, R6, R8, RZ ;  /* 0x0000000806067224 */ /* 0x000fc600078e02ff */
[----:B------:R-:W-:Y:S01]  /*16c50*/  ISETP.GT.U32.AND P1, PT, R5, R4, PT ;  /* 0x000000040500720c */ /* 0x000fe20003f24070 */
[----:B------:R-:W-:Y:S01]  /*16c60*/  IMAD.IADD R25, R25, 0x1, -R6 ;  /* 0x0000000119197824 */ /* 0x000fe200078e0a06 */
        /* <DEDUP_REMOVED lines=13> */
.L_x_4588:
[----:B------:R-:W-:Y:S02]  /*16d40*/  IMAD.MOV.U32 R25, RZ, RZ, RZ ;  /* 0x000000ffff197224 */ /* 0x000fe400078e00ff */
[----:B------:R-:W-:Y:S02]  /*16d50*/  IMAD.U32 R24, RZ, RZ, UR6 ;  /* 0x00000006ff187e24 */ /* 0x000fe4000f8e00ff */
[----:B------:R-:W-:-:S07]  /*16d60*/  IMAD.MOV.U32 R26, RZ, RZ, RZ ;  /* 0x000000ffff1a7224 */ /* 0x000fce00078e00ff */
.L_x_4591:
[----:B------:R-:W-:-:S13]  /*16d70*/  ISETP.NE.AND P0, PT, R7, RZ, PT ;  /* 0x000000ff0700720c */ /* 0x000fda0003f05270 */
[----:B------:R-:W0:Y:S01]  /*16d80*/  @!P0 S2R R3, SR_CgaCtaId ;  /* 0x0000000000038919 */ /* 0x000e220000008800 */
[----:B------:R-:W-:-:S04]  /*16d90*/  @!P0 MOV R2, 0x400 ;  /* 0x0000040000028802 */ /* 0x000fc80000000f00 */
[----:B0-----:R-:W-:-:S05]  /*16da0*/  @!P0 LEA R2, R3, R2, 0x18 ;  /* 0x0000000203028211 */ /* 0x001fca00078ec0ff */
[----:B------:R1:W-:Y:S01]  /*16db0*/  @!P0 STS.128 [R2+0x388d0], R24 ;  /* 0x0388d01802008388 */ /* 0x0003e20000000c00 */
[----:B------:R-:W-:Y:S06]  /*16dc0*/  BAR.ARV 0x5, 0x180 ;  /* 0x0146000000007b1d */ /* 0x000fec0000002000 */
.L_x_4586:
        /* <DEDUP_REMOVED lines=8> */
[----:B------:R1:W-:Y:S01]  /*16e50*/  STL [R1+0x28], RZ ;  /* 0x000028ff01007387 */ /* 0x0003e20000100800 */
[----:B------:R-:W-:Y:S01]  /*16e60*/  LOP3.LUT R4, R0, 0x7f, RZ, 0xc0, !PT ;  /* 0x0000007f00047812 */ /* 0x000fe200078ec0ff */
[----:B------:R-:W-:Y:S01]  /*16e70*/  UMOV UR4, 0x400 ;  /* 0x0000040000047882 */ /* 0x000fe20000000000 */
[----:B------:R-:W-:Y:S01]  /*16e80*/  BSSY B8, `(.L_x_4592) ;  /* 0x000078c000087945 */ /* 0x000fe20003800000 */
[C---:B------:R-:W-:Y:S01]  /*16e90*/  LOP3.LUT R3, R2.reuse, 0x1f8, RZ, 0xc0, !PT ;  /* 0x000001f802037812 */ /* 0x040fe200078ec0ff */
[----:B------:R-:W-:Y:S01]  /*16ea0*/  IMAD.MOV.U32 R29, RZ, RZ, 0x1 ;  /* 0x00000001ff1d7424 */ /* 0x000fe200078e00ff */
[----:B------:R-:W-:Y:S01]  /*16eb0*/  LOP3.LUT R2, R2, 0x38, RZ, 0xc0, !PT ;  /* 0x0000003802027812 */ /* 0x000fe200078ec0ff */
[----:B------:R-:W-:Y:S01]  /*16ec0*/  IMAD.SHL.U32 R36, R4, 0x8, RZ ;  /* 0x0000000804247824 */ /* 0x000fe200078e00ff */
[----:B------:R-:W-:Y:S01]  /*16ed0*/  LOP3.LUT R3, R3, 0x38, R0, 0x78, !PT ;  /* 0x0000003803037812 */ /* 0x000fe200078e7800 */
[----:B------:R-:W-:Y:S01]  /*16ee0*/  IMAD.SHL.U32 R0, R0, 0x10, RZ ;  /* 0x0000001000007824 */ /* 0x000fe200078e00ff */
[----:B------:R-:W-:Y:S01]  /*16ef0*/  ULDC.64 UR40, c[0x0][0x198] ;  /* 0x0000660000287ab9 */ /* 0x000fe20000000a00 */
[----:B------:R-:W-:Y:S01]  /*16f00*/  IMAD.MOV.U32 R19, RZ, RZ, RZ ;  /* 0x000000ffff137224 */ /* 0x000fe200078e00ff */
[----:B------:R-:W-:Y:S01]  /*16f10*/  LOP3.LUT R36, R3, 0x200, R36, 0xf8, !PT ;  /* 0x0000020003247812 */ /* 0x000fe200078ef824 */
[----:B------:R-:W-:Y:S01]  /*16f20*/  IMAD.MOV.U32 R22, RZ, RZ, RZ ;  /* 0x000000ffff167224 */ /* 0x000fe200078e00ff */
[----:B------:R-:W-:Y:S01]  /*16f30*/  SHF.R.U32.HI R3, RZ, 0x3, R4 ;  /* 0x00000003ff037819 */ /* 0x000fe20000011604 */
[----:B------:R-:W-:Y:S01]  /*16f40*/  IMAD.MOV.U32 R28, RZ, RZ, 0x1 ;  /* 0x00000001ff1c7424 */ /* 0x000fe200078e00ff */
[C---:B------:R-:W-:Y:S01]  /*16f50*/  LOP3.LUT R4, R2.reuse, 0x80, RZ, 0xfc, !PT ;  /* 0x0000008002047812 */ /* 0x040fe200078efcff */
[----:B------:R-:W-:Y:S01]  /*16f60*/  ULOP3.LUT UR38, UR36, 0x2, URZ, 0xfc, !UPT ;  /* 0x0000000224267892 */ /* 0x000fe2000f8efc3f */
[----:B------:R-:W-:Y:S01]  /*16f70*/  LOP3.LUT R3, R3, 0x70, R0, 0xf8, !PT ;  /* 0x0000007003037812 */ /* 0x000fe200078ef800 */
[----:B------:R-:W-:Y:S01]  /*16f80*/  ULDC UR37, c[0x0][0xc] ;  /* 0x0000030000257ab9 */ /* 0x000fe20000000800 */
[C---:B------:R-:W-:Y:S01]  /*16f90*/  LOP3.LUT R0, R2.reuse, 0x40, RZ, 0xfc, !PT ;  /* 0x0000004002007812 */ /* 0x040fe200078efcff */
[----:B0-----:R-:W-:Y:S01]  /*16fa0*/  ULEA UR4, UR5, UR4, 0x18 ;  /* 0x0000000405047291 */ /* 0x001fe2000f8ec03f */
[----:B------:R-:W-:-:S02]  /*16fb0*/  LOP3.LUT R3, R2, 0xc0, RZ, 0xfc, !PT ;  /* 0x000000c002037812 */ /* 0x000fc400078efcff */
[C---:B------:R-:W-:Y:S02]  /*16fc0*/  LOP3.LUT R0, R2.reuse, 0x100, RZ, 0xfc, !PT ;  /* 0x0000010002007812 */ /* 0x040fe400078efcff */
[C---:B------:R-:W-:Y:S01]  /*16fd0*/  LOP3.LUT R4, R2.reuse, 0x140, RZ, 0xfc, !PT ;  /* 0x0000014002047812 */ /* 0x040fe200078efcff */
[----:B------:R-:W-:Y:S01]  /*16fe0*/  IMAD.U32 R18, RZ, RZ, UR4 ;  /* 0x00000004ff127e24 */ /* 0x000fe2000f8e00ff */
[C---:B------:R-:W-:Y:S02]  /*16ff0*/  LOP3.LUT R3, R2.reuse, 0x180, RZ, 0xfc, !PT ;  /* 0x0000018002037812 */ /* 0x040fe400078efcff */
[----:B------:R-:W-:Y:S01]  /*17000*/  LOP3.LUT R0, R2, 0x1c0, RZ, 0xfc, !PT ;  /* 0x000001c002007812 */ /* 0x000fe200078efcff */
[----:B-1----:R-:W-:-:S07]  /*17010*/  IMAD R23, R36, 0x2, R18 ;  /* 0x0000000224177824 */ /* 0x002fce00078e0212 */
.L_x_4707:
[----:B0-----:R-:W0:Y:S02]  /*17020*/  LDC.64 R2, c[0x0][0xd88] ;  /* 0x00036200ff027b82 */ /* 0x001e240000000a00 */
[----:B0-----:R-:W-:-:S05]  /*17030*/  IMAD.WIDE R2, R27, 0x4, R2 ;  /* 0x000000041b027825 */ /* 0x001fca00078e0202 */
[----:B--2---:R-:W2:Y:S01]  /*17040*/  LDG.E R37, desc[UR42][R2.64] ;  /* 0x0000002a02257981 */ /* 0x004ea2000c1e1900 */
[----:B------:R-:W-:Y:S05]  /*17050*/  YIELD ;  /* 0x0000000000007946 */ /* 0x000fea0003800000 */
[----:B------:R-:W-:Y:S01]  /*17060*/  ULDC.64 UR4, c[0x0][0xb20] ;  /* 0x0002c80000047ab9 */ /* 0x000fe20000000a00 */
[----:B------:R-:W-:Y:S01]  /*17070*/  IMAD.MOV.U32 R34, RZ, RZ, RZ ;  /* 0x000000ffff227224 */ /* 0x000fe200078e00ff */
[----:B------:R-:W-:Y:S01]  /*17080*/  ISETP.NE.U32.AND P0, PT, RZ, UR4, PT ;  /* 0x00000004ff007c0c */ /* 0x000fe2000bf05070 */
[----:B-1----:R-:W-:Y:S01]  /*17090*/  IMAD.MOV.U32 R6, RZ, RZ, RZ ;  /* 0x000000ffff067224 */ /* 0x002fe200078e00ff */
[----:B------:R-:W-:Y:S01]  /*170a0*/  ULDC.64 UR8, c[0x0][0xb10] ;  /* 0x0002c40000087ab9 */ /* 0x000fe20000000a00 */
[----:B------:R-:W-:Y:S01]  /*170b0*/  ULDC.64 UR6, c[0x0][0xb08] ;  /* 0x0002c20000067ab9 */ /* 0x000fe20000000a00 */
[----:B------:R-:W-:-:S02]  /*170c0*/  ISETP.NE.AND.EX P0, PT, RZ, UR5, PT, P0 ;  /* 0x00000005ff007c0c */ /* 0x000fc4000bf05300 */
[----:B--2---:R-:W-:-:S11]  /*170d0*/  SHF.R.S32.HI R0, RZ, 0x1f, R37 ;  /* 0x0000001fff007819 */ /* 0x004fd60000011425 */
        /* <DEDUP_REMOVED lines=23> */
[----:B--2---:R0:W-:Y:S02]  /*17250*/  STL [R1], R6 ;  /* 0x0000000601007387 */ /* 0x0041e40000100800 */
        /* <DEDUP_REMOVED lines=13> */
[----:B---3--:R-:W-:Y:S06]  /*17330*/  @P1 BRA `(.L_x_4593) ;  /* 0x0000000000141947 */ /* 0x008fec0003800000 */
[----:B------:R-:W-:Y:S05]  /*17340*/  @!P0 BRA `(.L_x_4593) ;  /* 0x0000000000108947 */ /* 0x000fea0003800000 */
[----:B------:R-:W2:Y:S04]  /*17350*/  LDG.E R7, desc[UR42][R2.64] ;  /* 0x0000002a02077981 */ /* 0x000ea8000c1e1900 */
[----:B------:R-:W2:Y:S02]  /*17360*/  LDG.E R2, desc[UR42][R2.64+0x4] ;  /* 0x0000042a02027981 */ /* 0x000ea4000c1e1900 */
[----:B--2---:R-:W-:-:S05]  /*17370*/  IMAD.IADD R2, R2, 0x1, -R7 ;  /* 0x0000000102027824 */ /* 0x004fca00078e0a07 */
[----:B------:R0:W-:Y:S02]  /*17380*/  STL [R1+0x14], R2 ;  /* 0x0000140201007387 */ /* 0x0001e40000100800 */
.L_x_4593:
[----:B------:R-:W-:Y:S01]  /*17390*/  ULDC.64 UR4, c[0x0][0xb18] ;  /* 0x0002c60000047ab9 */ /* 0x000fe20000000a00 */
[C---:B------:R-:W-:Y:S01]  /*173a0*/  LOP3.LUT R7, R26.reuse, 0xff000000, RZ, 0xc0, !PT ;  /* 0xff0000001a077812 */ /* 0x040fe200078ec0ff */
[----:B------:R-:W-:Y:S01]  /*173b0*/  IMAD.MOV.U32 R30, RZ, RZ, R37 ;  /* 0x000000ffff1e7224 */ /* 0x000fe200078e0025 */
[----:B------:R-:W-:Y:S02]  /*173c0*/  ISETP.NE.U32.AND P0, PT, RZ, UR4, PT ;  /* 0x00000004ff007c0c */ /* 0x000fe4000bf05070 */
[----:B------:R-:W-:Y:S02]  /*173d0*/  SHF.R.U32.HI R7, RZ, 0x8, R7 ;  /* 0x00000008ff077819 */ /* 0x000fe40000011607 */
[----:B------:R-:W-:Y:S02]  /*173e0*/  ISETP.NE.AND.EX P0, PT, RZ, UR5, PT, P0 ;  /* 0x00000005ff007c0c */ /* 0x000fe4000bf05300 */
[C---:B0-----:R-:W-:Y:S02]  /*173f0*/  LOP3.LUT R2, R26.reuse, 0xff0000, RZ, 0xc0, !PT ;  /* 0x00ff00001a027812 */ /* 0x041fe400078ec0ff */
[----:B------:R-:W-:-:S02]  /*17400*/  LOP3.LUT R17, R26, 0xffff, RZ, 0xc0, !PT ;  /* 0x0000ffff1a117812 */ /* 0x000fc400078ec0ff */
[----:B------:R-:W-:-:S07]  /*17410*/  LEA.HI R7, R2, R7, RZ, 0x10 ;  /* 0x0000000702077211 */ /* 0x000fce00078f80ff */
[----:B------:R-:W-:Y:S05]  /*17420*/  @!P0 BRA `(.L_x_4594) ;  /* 0x0000000000108947 */ /* 0x000fea0003800000 */
[----:B------:R-:W-:-:S04]  /*17430*/  IADD3 R2, P0, R31, UR4, RZ ;  /* 0x000000041f027c10 */ /* 0x000fc8000ff1e0ff */
[----:B------:R-:W-:-:S05]  /*17440*/  IADD3.X R3, R32, UR5, RZ, P0, !PT ;  /* 0x0000000520037c10 */ /* 0x000fca00087fe4ff */
[----:B------:R0:W5:Y:S01]  /*17450*/  LDG.E R8, desc[UR42][R2.64] ;  /* 0x0000002a02087981 */ /* 0x000162000c1e1900 */
[----:B------:R-:W-:Y:S05]  /*17460*/  BRA `(.L_x_4595) ;  /* 0x0000000000247947 */ /* 0x000fea0003800000 */
.L_x_4594:
        /* <DEDUP_REMOVED lines=9> */
.L_x_4595:
[----:B0-----:R-:W2:Y:S04]  /*17500*/  @P2 LDG.E R2, desc[UR42][R4.64] ;  /* 0x0000002a04022981 */ /* 0x001ea8000c1e1900 */
[----:B------:R0:W2:Y:S01]  /*17510*/  @P2 LDG.E R4, desc[UR42][R4.64+0x4] ;  /* 0x0000042a04042981 */ /* 0x0000a2000c1e1900 */
[----:B-----5:R-:W-:Y:S01]  /*17520*/  IMAD.IADD R8, R8, 0x1, -R34 ;  /* 0x0000000108087824 */ /* 0x020fe200078e0a22 */
[----:B------:R-:W-:Y:S01]  /*17530*/  BSSY B0, `(.L_x_4596) ;  /* 0x0000029000007945 */ /* 0x000fe20003800000 */
[----:B------:R-:W-:Y:S01]  /*17540*/  LOP3.LUT R33, R7, 0xff, RZ, 0xc0, !PT ;  /* 0x000000ff07217812 */ /* 0x000fe200078ec0ff */
[----:B------:R-:W-:Y:S01]  /*17550*/  IMAD.MOV.U32 R3, RZ, RZ, RZ ;  /* 0x000000ffff037224 */ /* 0x000fe200078e00ff */
[----:B0-----:R-:W-:Y:S01]  /*17560*/  SHF.R.U32.HI R5, RZ, 0x10, R7 ;  /* 0x00000010ff057819 */ /* 0x001fe20000011607 */
[----:B--2---:R-:W-:-:S04]  /*17570*/  @P2 IMAD.IADD R6, R4, 0x1, -R2 ;  /* 0x0000000104062824 */ /* 0x004fc800078e0a02 */
[----:B------:R-:W-:-:S04]  /*17580*/  IMAD.IADD R26, R8, 0x1, R6 ;  /* 0x00000001081a7824 */ /* 0x000fc800078e0206 */
[C---:B------:R-:W-:Y:S01]  /*17590*/  VIADD R4, R26.reuse, 0x3f ;  /* 0x0000003f1a047836 */ /* 0x040fe20000000000 */
[----:B------:R-:W-:-:S04]  /*175a0*/  ISETP.GE.AND P1, PT, R26, 0x1, PT ;  /* 0x000000011a00780c */ /* 0x000fc80003f26270 */
[----:B------:R-:W-:-:S04]  /*175b0*/  SHF.R.S32.HI R2, RZ, 0x1f, R4 ;  /* 0x0000001fff027819 */ /* 0x000fc80000011404 */
[----:B------:R-:W-:-:S04]  /*175c0*/  LEA.HI R4, R2, R4, RZ, 0x6 ;  /* 0x0000000402047211 */ /* 0x000fc800078f30ff */
        /* <DEDUP_REMOVED lines=31> */
.L_x_4597:
[----:B------:R-:W-:Y:S05]  /*177c0*/  BSYNC B0 ;  /* 0x0000000000007941 */ /* 0x000fea0003800000 */
.L_x_4596:
        /* <DEDUP_REMOVED lines=24> */
.L_x_4752:
[----:B-1----:R-:W-:Y:S02]  /*17950*/  ISETP.NE.AND P0, PT, R14, RZ, PT ;  /* 0x000000ff0e00720c */ /* 0x002fe40003f05270 */
[----:B------:R-:W-:-:S11]  /*17960*/  PLOP3.LUT P6, PT, PT, PT, PT, 0x8, 0x0 ;  /* 0x000000000000781c */ /* 0x000fd60003fce170 */
[----:B------:R-:W-:Y:S05]  /*17970*/  @P0 BRA `(.L_x_4601) ;  /* 0x00000000000c0947 */ /* 0x000fea0003800000 */
[----:B------:R-:W-:-:S03]  /*17980*/  UMOV UR4, 0xffffffff ;  /* 0xffffffff00047882 */ /* 0x000fc60000000000 */
[----:B------:R-:W-:Y:S05]  /*17990*/  BRA.DIV UR4, `(.L_x_4602) ;  /* 0x0000007e04147947 */ /* 0x000fea000b800000 */
[----:B------:R-:W-:-:S13]  /*179a0*/  ELECT P6, URZ, PT ;  /* 0x00000000003f782f */ /* 0x000fda00038c0000 */
.L_x_4601:
        /* <DEDUP_REMOVED lines=9> */
.L_x_4755:
[----:B------:R-:W-:Y:S05]  /*17a40*/  BSYNC B1 ;  /* 0x0000000000017941 */ /* 0x000fea0003800000 */
.L_x_4603:
        /* <DEDUP_REMOVED lines=10> */
.L_x_4756:
[----:B------:R-:W-:Y:S05]  /*17af0*/  BSYNC B2 ;  /* 0x0000000000027941 */ /* 0x000fea0003800000 */
.L_x_4607:
        /* <DEDUP_REMOVED lines=9> */
.L_x_4610:
[----:B------:R-:W-:Y:S05]  /*17b90*/  BSYNC B2 ;  /* 0x0000000000027941 */ /* 0x000fea0003800000 */
.L_x_4609:
[----:B------:R-:W-:Y:S01]  /*17ba0*/  IMAD.MOV.U32 R14, RZ, RZ, RZ ;  /* 0x000000ffff0e7224 */ /* 0x000fe200078e00ff */
[----:B------:R-:W-:Y:S01]  /*17bb0*/  UIADD3 UR4, UP0, UR40, 0x570, URZ ;  /* 0x0000057028047890 */ /* 0x000fe2000ff1e03f */
[----:B------:R-:W-:Y:S01]  /*17bc0*/  IMAD R9, R2, 0x40, R0 ;  /* 0x0000004002097824 */ /* 0x000fe200078e0200 */
[----:B------:R-:W-:Y:S01]  /*17bd0*/  PLOP3.LUT P0, PT, PT, PT, PT, 0x80, 0x0 ;  /* 0x000000000000781c */ /* 0x000fe20003f0f070 */
[----:B------:R-:W-:Y:S01]  /*17be0*/  IMAD R10, R19, 0x2000, R18 ;  /* 0x00002000130a7824 */ /* 0x000fe200078e0212 */
[----:B------:R-:W-:Y:S01]  /*17bf0*/  R2UR UR10, R14 ;  /* 0x000000000e0a72ca */ /* 0x000fe200000e0000 */
[----:B------:R-:W-:Y:S01]  /*17c00*/  VIADD R9, R9, 0xffffffc0 ;  /* 0xffffffc009097836 */ /* 0x000fe20000000000 */
[----:B------:R-:W-:Y:S01]  /*17c10*/  UIADD3.X UR5, URZ, UR41, URZ, UP0, !UPT ;  /* 0x000000293f057290 */ /* 0x000fe200087fe43f */
[----:B------:R-:W-:Y:S01]  /*17c20*/  VIADD R10, R10, 0x22400 ;  /* 0x000224000a0a7836 */ /* 0x000fe20000000000 */
[----:B------:R-:W-:Y:S01]  /*17c30*/  UMOV UR6, 0x0 ;  /* 0x0000000000067882 */ /* 0x000fe20000000000 */
[----:B------:R-:W-:Y:S01]  /*17c40*/  VIADD R11, R3, 0x38890 ;  /* 0x00038890030b7836 */ /* 0x000fe20000000000 */
[----:B------:R-:W-:-:S09]  /*17c50*/  UMOV UR7, 0x12f00000 ;  /* 0x12f0000000077882 */ /* 0x000fd20000000000 */
.L_x_4611:
        /* <DEDUP_REMOVED lines=13> */
.L_x_4757:
[----:B------:R-:W-:Y:S05]  /*17d30*/  BSYNC B2 ;  /* 0x0000000000027941 */ /* 0x000fea0003800000 */
.L_x_4612:
        /* <DEDUP_REMOVED lines=11> */
.L_x_4615:
[----:B------:R-:W-:Y:S05]  /*17df0*/  BSYNC B2 ;  /* 0x0000000000027941 */ /* 0x000fea0003800000 */
.L_x_4614:
        /* <DEDUP_REMOVED lines=9> */
.L_x_4616:
        /* <DEDUP_REMOVED lines=15> */
.L_x_4617:
        /* <DEDUP_REMOVED lines=15> */
.L_x_4618:
        /* <DEDUP_REMOVED lines=15> */
.L_x_4619:
        /* <DEDUP_REMOVED lines=15> */
.L_x_4620:
        /* <DEDUP_REMOVED lines=15> */
.L_x_4621:
        /* <DEDUP_REMOVED lines=15> */
.L_x_4622:
        /* <DEDUP_REMOVED lines=15> */
.L_x_4623:
        /* <DEDUP_REMOVED lines=10> */
.L_x_4606:
[----:B------:R-:W-:Y:S05]  /*185c0*/  BSYNC B1 ;  /* 0x0000000000017941 */ /* 0x000fea0003800000 */
.L_x_4605:
        /* <DEDUP_REMOVED lines=9> */
.L_x_4643:
        /* <DEDUP_REMOVED lines=11> */
.L_x_4758:
[----:B------:R-:W-:Y:S05]  /*18710*/  BSYNC B2 ;  /* 0x0000000000027941 */ /* 0x000fea0003800000 */
.L_x_4626:
        /* <DEDUP_REMOVED lines=9> */
.L_x_4629:
[----:B------:R-:W-:Y:S05]  /*187b0*/  BSYNC B2 ;  /* 0x0000000000027941 */ /* 0x000fea0003800000 */
.L_x_4628:
        /* <DEDUP_REMOVED lines=11> */
.L_x_4630:
        /* <DEDUP_REMOVED lines=13> */
.L_x_4759:
[----:B------:R-:W-:Y:S05]  /*18940*/  BSYNC B2 ;  /* 0x0000000000027941 */ /* 0x000fea0003800000 */
.L_x_4631:
        /* <DEDUP_REMOVED lines=11> */
.L_x_4634:
[----:B------:R-:W-:Y:S05]  /*18a00*/  BSYNC B2 ;  /* 0x0000000000027941 */ /* 0x000fea0003800000 */
.L_x_4633:
        /* <DEDUP_REMOVED lines=9> */
.L_x_4635:
        /* <DEDUP_REMOVED lines=15> */
.L_x_4636:
        /* <DEDUP_REMOVED lines=15> */
.L_x_4637:
        /* <DEDUP_REMOVED lines=15> */
.L_x_4638:
        /* <DEDUP_REMOVED lines=15> */
.L_x_4639:
        /* <DEDUP_REMOVED lines=15> */
.L_x_4640:
        /* <DEDUP_REMOVED lines=15> */
.L_x_4641:
        /* <DEDUP_REMOVED lines=15> */
.L_x_4642:
        /* <DEDUP_REMOVED lines=10> */
.L_x_4625:
[----:B------:R-:W-:Y:S05]  /*191d0*/  BSYNC B1 ;  /* 0x0000000000017941 */ /* 0x000fea0003800000 */
.L_x_4624:
        /* <DEDUP_REMOVED lines=8> */
.L_x_4599:
[----:B------:R-:W-:Y:S05]  /*19260*/  BSYNC B0 ;  /* 0x0000000000007941 */ /* 0x000fea0003800000 */
.L_x_4598:
        /* <DEDUP_REMOVED lines=12> */
[----:B-1----:R-:W-:-:S06]  /*19330*/  VIADD R2, R2, 0xffffffe ;  /* 0x0ffffffe02027836 */ /* 0x002fcc0000000000 */
        /* <DEDUP_REMOVED lines=20> */
.L_x_4645:
[----:B------:R-:W-:Y:S05]  /*19480*/  BSYNC B0 ;  /* 0x0000000000007941 */ /* 0x000fea0003800000 */
.L_x_4644:
        /* <DEDUP_REMOVED lines=23> */
.L_x_4647:
        /* <DEDUP_REMOVED lines=20> */
.L_x_4650:
[----:B------:R-:W-:Y:S05]  /*19740*/  BSYNC B6 ;  /* 0x0000000000067941 */ /* 0x000fea0003800000 */
.L_x_4649:
        /* <DEDUP_REMOVED lines=20> */
.L_x_4653:
        /* <DEDUP_REMOVED lines=15> */
.L_x_4652:
[----:B------:R-:W-:Y:S05]  /*19980*/  BSYNC B6 ;  /* 0x0000000000067941 */ /* 0x000fea0003800000 */
.L_x_4651:
[----:B------:R-:W2:Y:S01]  /*19990*/  LDL R21, [R1+0x30] ;  /* 0x0000300001157983 */ /* 0x000ea20000100800 */
[----:B------:R-:W-:Y:S01]  /*199a0*/  ULDC.64 UR4, c[0x0][0xaf0] ;  /* 0x0002bc0000047ab9 */ /* 0x000fe20000000a00 */
[----:B------:R-:W1:Y:S01]  /*199b0*/  LDC R9, c[0x0][0x430] ;  /* 0x00010c00ff097b82 */ /* 0x000e620000000800 */
[----:B------:R-:W-:Y:S01]  /*199c0*/  ISETP.NE.U32.AND P0, PT, RZ, UR4, PT ;  /* 0x00000004ff007c0c */ /* 0x000fe2000bf05070 */
[----:B------:R-:W3:Y:S03]  /*199d0*/  S2R R20, SR_TID.X ;  /* 0x0000000000147919 */ /* 0x000ee60000002100 */
[----:B------:R-:W-:-:S13]  /*199e0*/  ISETP.NE.AND.EX P0, PT, RZ, UR5, PT, P0 ;  /* 0x00000005ff007c0c */ /* 0x000fda000bf05300 */
[----:B------:R-:W-:Y:S01]  /*199f0*/  @P0 IADD3 R2, P1, R31, UR4, RZ ;  /* 0x000000041f020c10 */ /* 0x000fe2000ff3e0ff */
[----:B------:R-:W-:-:S03]  /*19a00*/  ULDC UR4, c[0x0][0x320] ;  /* 0x0000c80000047ab9 */ /* 0x000fc60000000800 */
[----:B0-----:R-:W-:-:S05]  /*19a10*/  @P0 IADD3.X R3, R32, UR5, RZ, P1, !PT ;  /* 0x0000000520030c10 */ /* 0x001fca0008ffe4ff */
[----:B------:R0:W4:Y:S01]  /*19a20*/  @P0 LDG.E R30, desc[UR42][R2.64] ;  /* 0x0000002a021e0981 */ /* 0x000122000c1e1900 */
[----:B---3--:R-:W-:-:S04]  /*19a30*/  LOP3.LUT R20, R20, 0x7f, RZ, 0xc0, !PT ;  /* 0x0000007f14147812 */ /* 0x008fc800078ec0ff */
[----:B------:R-:W-:Y:S02]  /*19a40*/  SHF.R.U32.HI R35, RZ, 0x3, R20 ;  /* 0x00000003ff237819 */ /* 0x000fe40000011614 */
[----:B------:R-:W3:Y:S02]  /*19a50*/  S2R R20, SR_TID.X ;  /* 0x0000000000147919 */ /* 0x000ee40000002100 */
[----:B---3--:R-:W-:-:S05]  /*19a60*/  IMAD.SHL.U32 R20, R20, 0x10, RZ ;  /* 0x0000001014147824 */ /* 0x008fca00078e00ff */
[----:B------:R-:W-:Y:S02]  /*19a70*/  LOP3.LUT R20, R35, 0x70, R20, 0xf8, !PT ;  /* 0x0000007023147812 */ /* 0x000fe400078ef814 */
[----:B------:R-:W3:Y:S01]  /*19a80*/  S2R R35, SR_TID.X ;  /* 0x0000000000237919 */ /* 0x000ee20000002100 */
[----:B-1----:R-:W-:Y:S01]  /*19a90*/  ISETP.NE.AND P1, PT, R9, 0x1, PT ;  /* 0x000000010900780c */ /* 0x002fe20003f25270 */
[----:B------:R-:W1:-:S12]  /*19aa0*/  S2R R4, SR_TID.X ;  /* 0x0000000000047919 */ /* 0x000e580000002100 */
[----:B0-----:R-:W0:Y:S08]  /*19ab0*/  @P1 LDC R3, c[0x0][0x434] ;  /* 0x00010d00ff031b82 */ /* 0x001e300000000800 */
[----:B------:R-:W5:Y:S01]  /*19ac0*/  @P1 LDC R2, c[0x0][0x438] ;  /* 0x00010e00ff021b82 */ /* 0x000f620000000800 */
[----:B---3--:R-:W-:-:S05]  /*19ad0*/  IMAD.SHL.U32 R35, R35, 0x8, RZ ;  /* 0x0000000823237824 */ /* 0x008fca00078e00ff */
[----:B------:R-:W-:-:S04]  /*19ae0*/  LOP3.LUT R35, R35, 0x38, RZ, 0xc0, !PT ;  /* 0x0000003823237812 */ /* 0x000fc800078ec0ff */
[----:B------:R-:W-:-:S04]  /*19af0*/  LOP3.LUT R35, R35, 0x40, RZ, 0xfc, !PT ;  /* 0x0000004023237812 */ /* 0x000fc800078efcff */
[----:B------:R-:W-:Y:S02]  /*19b00*/  ISETP.GE.AND P2, PT, R35, UR4, PT ;  /* 0x0000000423007c0c */ /* 0x000fe4000bf46270 */
[----:B------:R-:W3:Y:S01]  /*19b10*/  S2R R35, SR_TID.X ;  /* 0x0000000000237919 */ /* 0x000ee20000002100 */
[----:B-1----:R-:W-:Y:S01]  /*19b20*/  IMAD.SHL.U32 R4, R4, 0x8, RZ ;  /* 0x0000000804047824 */ /* 0x002fe200078e00ff */
[----:B------:R-:W-:-:S04]  /*19b30*/  LOP3.LUT R16, R16, 0xffffffbf, RZ, 0xc0, !PT ;  /* 0xffffffbf10107812 */ /* 0x000fc800078ec0ff */
[----:B------:R-:W-:Y:S02]  /*19b40*/  LOP3.LUT R4, R4, 0x38, RZ, 0xc0, !PT ;  /* 0x0000003804047812 */ /* 0x000fe400078ec0ff */
[----:B------:R-:W-:Y:S02]  /*19b50*/  SEL R8, RZ, 0xffffffff, P2 ;  /* 0xffffffffff087807 */ /* 0x000fe40001000000 */
[----:B------:R-:W-:Y:S02]  /*19b60*/  LOP3.LUT R4, R4, 0x80, RZ, 0xfc, !PT ;  /* 0x0000008004047812 */ /* 0x000fe400078efcff */
[----:B------:R-:W-:Y:S01]  /*19b70*/  @P2 LOP3.LUT R16, R16, 0x40, RZ, 0xfc, !PT ;  /* 0x0000004010102812 */ /* 0x000fe200078efcff */
[----:B------:R-:W-:Y:S01]  /*19b80*/  IMAD.SHL.U32 R8, R8, 0x2, RZ ;  /* 0x0000000208087824 */ /* 0x000fe200078e00ff */
[----:B------:R-:W-:Y:S01]  /*19b90*/  ISETP.GE.AND P2, PT, R4, UR4, PT ;  /* 0x0000000404007c0c */ /* 0x000fe2000bf46270 */
[----:B---3--:R-:W-:-:S05]  /*19ba0*/  IMAD.SHL.U32 R35, R35, 0x8, RZ ;  /* 0x0000000823237824 */ /* 0x008fca00078e00ff */
[----:B------:R-:W-:-:S04]  /*19bb0*/  LOP3.LUT R35, R35, 0x38, RZ, 0xc0, !PT ;  /* 0x0000003823237812 */ /* 0x000fc800078ec0ff */
[----:B------:R-:W-:Y:S02]  /*19bc0*/  LOP3.LUT R35, R35, 0xc0, RZ, 0xfc, !PT ;  /* 0x000000c023237812 */ /* 0x000fe400078efcff */
[----:B------:R-:W-:Y:S02]  /*19bd0*/  LOP3.LUT R16, R16, 0xffffff7f, RZ, 0xc0, !PT ;  /* 0xffffff7f10107812 */ /* 0x000fe400078ec0ff */
[----:B--2---:R-:W-:Y:S02]  /*19be0*/  LEA R31, R21, 0xffffffc0, 0x6 ;  /* 0xffffffc0151f7811 */ /* 0x004fe400078e30ff */
[----:B------:R-:W1:Y:S03]  /*19bf0*/  S2R R21, SR_TID.X ;  /* 0x0000000000157919 */ /* 0x000e660000002100 */
[----:B------:R-:W-:-:S05]  /*19c00*/  IMAD.IADD R0, R20, 0x1, R31 ;  /* 0x0000000114007824 */ /* 0x000fca00078e021f */
[C---:B------:R-:W-:Y:S01]  /*19c10*/  ISETP.GE.AND P0, PT, R0.reuse, R26, PT ;  /* 0x0000001a0000720c */ /* 0x040fe20003f06270 */
[----:B------:R-:W-:-:S03]  /*19c20*/  IMAD.IADD R0, R0, 0x1, R34 ;  /* 0x0000000100007824 */ /* 0x000fc600078e0222 */
[----:B------:R-:W-:Y:S01]  /*19c30*/  ISETP.GT.U32.OR P0, PT, R20, 0x3f, P0 ;  /* 0x0000003f1400780c */ /* 0x000fe20000704470 */
[----:B0-----:R-:W-:-:S04]  /*19c40*/  @P1 IMAD.HI.U32 R3, R0, R3, RZ ;  /* 0x0000000300031227 */ /* 0x001fc800078e00ff */
[----:B------:R-:W-:Y:S01]  /*19c50*/  IMAD.MOV.U32 R6, RZ, RZ, R0 ;  /* 0x000000ffff067224 */ /* 0x000fe200078e0000 */
[----:B-----5:R-:W-:-:S07]  /*19c60*/  @P1 SHF.R.U32.HI R6, RZ, R2, R3 ;  /* 0x00000002ff061219 */ /* 0x020fce0000011603 */
[----:B------:R-:W0:Y:S01]  /*19c70*/  @!P0 LDC.64 R2, c[0x0][0x428] ;  /* 0x00010a00ff028b82 */ /* 0x000e220000000a00 */
[----:B-1----:R-:W-:-:S05]  /*19c80*/  IMAD.SHL.U32 R21, R21, 0x8, RZ ;  /* 0x0000000815157824 */ /* 0x002fca00078e00ff */
[----:B------:R-:W-:-:S04]  /*19c90*/  LOP3.LUT R21, R21, 0x38, RZ, 0xc0, !PT ;  /* 0x0000003815157812 */ /* 0x000fc800078ec0ff */
[----:B------:R-:W-:Y:S02]  /*19ca0*/  ISETP.GE.AND P3, PT, R21, UR4, PT ;  /* 0x0000000415007c0c */ /* 0x000fe4000bf66270 */
[----:B------:R-:W-:Y:S02]  /*19cb0*/  ISETP.GE.AND P1, PT, R35, UR4, PT ;  /* 0x0000000423007c0c */ /* 0x000fe4000bf26270 */
[----:B------:R-:W-:Y:S02]  /*19cc0*/  SEL R4, RZ, 0x1, P3 ;  /* 0x00000001ff047807 */ /* 0x000fe40001800000 */
[----:B------:R-:W-:Y:S02]  /*19cd0*/  SEL R5, RZ, 0x8, P1 ;  /* 0x00000008ff057807 */ /* 0x000fe40000800000 */
[----:B------:R-:W-:Y:S02]  /*19ce0*/  LOP3.LUT R8, R8, 0x2, R4, 0xe2, !PT ;  /* 0x0000000208087812 */ /* 0x000fe400078ee204 */
[----:B------:R-:W-:-:S02]  /*19cf0*/  SEL R4, RZ, 0x4, P2 ;  /* 0x00000004ff047807 */ /* 0x000fc40001000000 */
[----:B----4-:R-:W-:Y:S02]  /*19d00*/  SHF.R.S32.HI R35, RZ, 0x1f, R30 ;  /* 0x0000001fff237819 */ /* 0x010fe4000001141e */
[----:B------:R-:W-:Y:S01]  /*19d10*/  LOP3.LUT R8, R5, R8, R4, 0xfe, !PT ;  /* 0x0000000805087212 */ /* 0x000fe200078efe04 */
[--C-:B------:R-:W-:Y:S01]  /*19d20*/  @!P0 IMAD.MOV.U32 R4, RZ, RZ, R6.reuse ;  /* 0x000000ffff048224 */ /* 0x100fe200078e0006 */
[----:B------:R-:W-:Y:S01]  /*19d30*/  @!P0 SHF.R.S32.HI R5, RZ, 0x1f, R6 ;  /* 0x0000001fff058819 */ /* 0x000fe20000011406 */
[----:B0-----:R-:W-:-:S04]  /*19d40*/  @!P0 IMAD R7, R35, R2, RZ ;  /* 0x0000000223078224 */ /* 0x001fc800078e02ff */
[C---:B------:R-:W-:Y:S02]  /*19d50*/  @!P0 IMAD R7, R30.reuse, R3, R7 ;  /* 0x000000031e078224 */ /* 0x040fe400078e0207 */
[----:B------:R-:W-:Y:S02]  /*19d60*/  @!P0 IMAD.WIDE.U32 R4, R30, R2, R4 ;  /* 0x000000021e048225 */ /* 0x000fe400078e0004 */
[----:B------:R-:W0:Y:S01]  /*19d70*/  @!P0 LDC.64 R2, c[0x0][0x418] ;  /* 0x00010600ff028b82 */ /* 0x000e220000000a00 */
[----:B------:R-:W-:-:S04]  /*19d80*/  @P3 LOP3.LUT R16, R16, 0x80, RZ, 0xfc, !PT ;  /* 0x0000008010103812 */ /* 0x000fc800078efcff */
[----:B------:R-:W-:-:S04]  /*19d90*/  LOP3.LUT R16, R16, 0xffffffdf, RZ, 0xc0, !PT ;  /* 0xffffffdf10107812 */ /* 0x000fc800078ec0ff */
[----:B------:R-:W-:-:S04]  /*19da0*/  @P2 LOP3.LUT R16, R16, 0x20, RZ, 0xfc, !PT ;  /* 0x0000002010102812 */ /* 0x000fc800078efcff */
[----:B------:R-:W-:Y:S01]  /*19db0*/  LOP3.LUT R16, R16, 0xffffffef, RZ, 0xc0, !PT ;  /* 0xffffffef10107812 */ /* 0x000fe200078ec0ff */
[----:B------:R-:W-:-:S03]  /*19dc0*/  @!P0 IMAD.IADD R7, R5, 0x1, R7 ;  /* 0x0000000105078824 */ /* 0x000fc600078e0207 */
[----:B------:R-:W-:Y:S02]  /*19dd0*/  @P1 LOP3.LUT R16, R16, 0x10, RZ, 0xfc, !PT ;  /* 0x0000001010101812 */ /* 0x000fe400078efcff */
[----:B0-----:R-:W-:-:S04]  /*19de0*/  @!P0 LEA R2, P1, R4, R2, 0x2 ;  /* 0x0000000204028211 */ /* 0x001fc800078210ff */
[----:B------:R-:W-:Y:S01]  /*19df0*/  @!P0 LEA.HI.X R3, R4, R3, R7, 0x2, P1 ;  /* 0x0000000304038211 */ /* 0x000fe200008f1407 */
[----:B------:R-:W-:-:S06]  /*19e00*/  IMAD.MOV.U32 R4, RZ, RZ, RZ ;  /* 0x000000ffff047224 */ /* 0x000fcc00078e00ff */
[----:B------:R0:W2:Y:S01]  /*19e10*/  @!P0 LDG.E R4, desc[UR42][R2.64] ;  /* 0x0000002a02048981 */ /* 0x0000a2000c1e1900 */
[----:B------:R-:W1:Y:S01]  /*19e20*/  S2R R11, SR_TID.X ;  /* 0x00000000000b7919 */ /* 0x000e620000002100 */
[----:B------:R-:W3:Y:S01]  /*19e30*/  S2R R10, SR_TID.X ;  /* 0x00000000000a7919 */ /* 0x000ee20000002100 */
[----:B-1----:R-:W-:Y:S02]  /*19e40*/  IMAD.SHL.U32 R11, R11, 0x8, RZ ;  /* 0x000000080b0b7824 */ /* 0x002fe400078e00ff */
[----:B---3--:R-:W-:-:S03]  /*19e50*/  IMAD.SHL.U32 R10, R10, 0x8, RZ ;  /* 0x000000080a0a7824 */ /* 0x008fc600078e00ff */
[----:B------:R-:W-:-:S04]  /*19e60*/  LOP3.LUT R11, R11, 0x38, RZ, 0xc0, !PT ;  /* 0x000000380b0b7812 */ /* 0x000fc800078ec0ff */
[----:B------:R-:W-:Y:S02]  /*19e70*/  LOP3.LUT R11, R11, 0x180, RZ, 0xfc, !PT ;  /* 0x000001800b0b7812 */ /* 0x000fe400078efcff */
[----:B------:R-:W-:Y:S02]  /*19e80*/  LOP3.LUT R10, R10, 0x38, RZ, 0xc0, !PT ;  /* 0x000000380a0a7812 */ /* 0x000fe400078ec0ff */
[----:B------:R-:W-:Y:S02]  /*19e90*/  ISETP.GE.AND P0, PT, R11, UR4, PT ;  /* 0x000000040b007c0c */ /* 0x000fe4000bf06270 */
[C---:B------:R-:W-:Y:S02]  /*19ea0*/  LOP3.LUT R12, R10.reuse, 0x1c0, RZ, 0xfc, !PT ;  /* 0x000001c00a0c7812 */ /* 0x040fe400078efcff */
[C---:B------:R-:W-:Y:S02]  /*19eb0*/  LOP3.LUT R11, R10.reuse, 0x100, RZ, 0xfc, !PT ;  /* 0x000001000a0b7812 */ /* 0x040fe400078efcff */
[----:B------:R-:W-:-:S02]  /*19ec0*/  LOP3.LUT R10, R10, 0x140, RZ, 0xfc, !PT ;  /* 0x000001400a0a7812 */ /* 0x000fc400078efcff */
[----:B------:R-:W-:Y:S02]  /*19ed0*/  ISETP.GE.AND P3, PT, R11, UR4, PT ;  /* 0x000000040b007c0c */ /* 0x000fe4000bf66270 */
[----:B------:R-:W-:Y:S02]  /*19ee0*/  ISETP.GE.AND P2, PT, R10, UR4, PT ;  /* 0x000000040a007c0c */ /* 0x000fe4000bf46270 */
[----:B0-----:R-:W-:Y:S02]  /*19ef0*/  SEL R3, RZ, 0x10, P3 ;  /* 0x00000010ff037807 */ /* 0x001fe40001800000 */
[----:B------:R-:W-:Y:S02]  /*19f00*/  SEL R2, RZ, 0x40, P0 ;  /* 0x00000040ff027807 */ /* 0x000fe40000000000 */
[----:B------:R-:W-:Y:S02]  /*19f10*/  LOP3.LUT R16, R16, 0xfffffff7, RZ, 0xc0, !PT ;  /* 0xfffffff710107812 */ /* 0x000fe400078ec0ff */
[----:B------:R-:W-:Y:S01]  /*19f20*/  ISETP.GE.AND P0, PT, R12, UR4, PT ;  /* 0x000000040c007c0c */ /* 0x000fe2000bf06270 */
[----:B------:R-:W-:-:S02]  /*19f30*/  ULDC UR4, c[0x0][0x2f4] ;  /* 0x0000bd0000047ab9 */ /* 0x000fc40000000800 */
[----:B------:R-:W-:Y:S02]  /*19f40*/  @P3 LOP3.LUT R16, R16, 0x8, RZ, 0xfc, !PT ;  /* 0x0000000810103812 */ /* 0x000fe400078efcff */
[----:B------:R-:W-:Y:S02]  /*19f50*/  SEL R32, RZ, 0x80, P0 ;  /* 0x00000080ff207807 */ /* 0x000fe40000000000 */
[----:B------:R-:W-:Y:S02]  /*19f60*/  ISETP.GE.AND P0, PT, R21, UR4, PT ;  /* 0x0000000415007c0c */ /* 0x000fe4000bf06270 */
[----:B------:R-:W-:Y:S01]  /*19f70*/  LOP3.LUT R16, R16, 0xfffffffb, RZ, 0xc0, !PT ;  /* 0xfffffffb10107812 */ /* 0x000fe200078ec0ff */
[----:B------:R-:W-:-:S03]  /*19f80*/  UMOV UR5, 0xffffffff ;  /* 0xffffffff00057882 */ /* 0x000fc60000000000 */
[----:B------:R-:W-:-:S04]  /*19f90*/  @P2 LOP3.LUT R16, R16, 0x4, RZ, 0xfc, !PT ;  /* 0x0000000410102812 */ /* 0x000fc800078efcff */
[----:B------:R-:W-:-:S04]  /*19fa0*/  LOP3.LUT R16, R16, 0xfffffffd, RZ, 0xc0, !PT ;  /* 0xfffffffd10107812 */ /* 0x000fc800078ec0ff */
[----:B------:R-:W-:Y:S01]  /*19fb0*/  @P0 LOP3.LUT R16, R16, 0x2, RZ, 0xfc, !PT ;  /* 0x0000000210100812 */ /* 0x000fe200078efcff */
[----:B--2---:R0:W-:Y:S02]  /*19fc0*/  STL [R1+0x4], R4 ;  /* 0x0000040401007387 */ /* 0x0041e40000100800 */
[----:B0-----:R-:W-:-:S04]  /*19fd0*/  SEL R4, RZ, 0x20, P2 ;  /* 0x00000020ff047807 */ /* 0x001fc80001000000 */
[----:B------:R-:W-:-:S04]  /*19fe0*/  LOP3.LUT R3, R4, R8, R3, 0xfe, !PT ;  /* 0x0000000804037212 */ /* 0x000fc800078efe03 */
[----:B------:R-:W-:Y:S01]  /*19ff0*/  LOP3.LUT R5, R3, R2, RZ, 0xfc, !PT ;  /* 0x0000000203057212 */ /* 0x000fe200078efcff */
[----:B------:R-:W-:-:S04]  /*1a000*/  IMAD.MOV R2, RZ, RZ, -R6 ;  /* 0x000000ffff027224 */ /* 0x000fc800078e0a06 */
[----:B------:R-:W-:Y:S01]  /*1a010*/  IMAD R0, R9, R2, R0 ;  /* 0x0000000209007224 */ /* 0x000fe200078e0200 */
[----:B------:R0:W-:Y:S04]  /*1a020*/  STL [R1+0x44], R5 ;  /* 0x0000440501007387 */ /* 0x0001e80000100800 */
[----:B------:R0:W-:Y:S01]  /*1a030*/  STL [R1+0x8], R0 ;  /* 0x0000080001007387 */ /* 0x0001e20000100800 */
[----:B------:R-:W-:Y:S01]  /*1a040*/  IMAD.U32 R3, RZ, RZ, UR38 ;  /* 0x00000026ff037e24 */ /* 0x000fe2000f8e00ff */
[----:B------:R-:W-:Y:S06]  /*1a050*/  BRA.DIV UR5, `(.L_x_4654) ;  /* 0x0000005605e87947 */ /* 0x000fec000b800000 */
.L_x_4762:
[----:B------:R-:W-:Y:S02]  /*1a060*/  ISETP.NE.AND P0, PT, R3, 0x3, PT ;  /* 0x000000030300780c */ /* 0x000fe40003f05270 */
[----:B------:R-:W-:Y:S02]  /*1a070*/  ISETP.GT.U32.AND P1, PT, R20, 0x3f, PT ;  /* 0x0000003f1400780c */ /* 0x000fe40003f24070 */
[----:B------:R-:W-:Y:S02]  /*1a080*/  LOP3.LUT R16, R16, 0xffff7fff, RZ, 0xc0, !PT ;  /* 0xffff7fff10107812 */ /* 0x000fe400078ec0ff */
[----:B------:R-:W-:-:S07]  /*1a090*/  LOP3.LUT R32, R5, R32, RZ, 0xfc, !PT ;  /* 0x0000002005207212 */ /* 0x000fce00078efcff */
[----:B------:R-:W-:-:S04]  /*1a0a0*/  @P0 LOP3.LUT R16, R16, 0x8000, RZ, 0xfc, !PT ;  /* 0x0000800010100812 */ /* 0x000fc800078efcff */
[----:B------:R-:W-:-:S04]  /*1a0b0*/  LOP3.LUT R16, R16, 0xfffffffe, RZ, 0xc0, !PT ;  /* 0xfffffffe10107812 */ /* 0x000fc800078ec0ff */
[----:B------:R-:W-:Y:S01]  /*1a0c0*/  @P1 LOP3.LUT R16, R16, 0x1, RZ, 0xfc, !PT ;  /* 0x0000000110101812 */ /* 0x000fe200078efcff */
[----:B------:R-:W-:Y:S06]  /*1a0d0*/  @!P0 BRA `(.L_x_4655) ;  /* 0x0000000000048947 */ /* 0x000fec0003800000 */
[----:B------:R-:W-:Y:S01]  /*1a0e0*/  BPT.TRAP 0x1 ;  /* 0x000000040000795c */ /* 0x000fe20000300000 */
.L_x_4655:
[----:B0-----:R-:W0:Y:S01]  /*1a0f0*/  S2R R0, SR_TID.X ;  /* 0x0000000000007919 */ /* 0x001e220000002100 */
[----:B------:R-:W-:Y:S01]  /*1a100*/  BSSY B0, `(.L_x_4656) ;  /* 0x0000008000007945 */ /* 0x000fe20003800000 */
[----:B0-----:R-:W-:-:S04]  /*1a110*/  LOP3.LUT R0, R0, 0x7f, RZ, 0xc0, !PT ;  /* 0x0000007f00007812 */ /* 0x001fc800078ec0ff */
[----:B------:R-:W-:-:S04]  /*1a120*/  SHF.R.U32.HI R0, RZ, 0x3, R0 ;  /* 0x00000003ff007819 */ /* 0x000fc80000011600 */
[----:B------:R-:W-:Y:S01]  /*1a130*/  IADD3 R31, -R0, R26, -R31 ;  /* 0x0000001a001f7210 */ /* 0x000fe20007ffe91f */
[----:B------:R-:W-:Y:S01]  /*1a140*/  IMAD R26, R22, 0x8, R18 ;  /* 0x00000008161a7824 */ /* 0x000fe200078e0212 */
[----:B------:R-:W-:-:S04]  /*1a150*/  SHF.L.U32 R0, R28, 0x1f, RZ ;  /* 0x0000001f1c007819 */ /* 0x000fc800000006ff */
[----:B------:R-:W0:Y:S02]  /*1a160*/  SYNCS.PHASECHK.TRANS64.TRYWAIT P0, [R26+URZ+0x38840], R0 ;  /* 0x038840001a0075a7 */ /* 0x000e24000800017f */
[----:B0-----:R-:W-:Y:S05]  /*1a170*/  @!P0 BRA `(.L_x_4657) ;  /* 0x0000005400d48947 */ /* 0x001fea0003800000 */
.L_x_4763:
[----:B------:R-:W-:Y:S05]  /*1a180*/  BSYNC B0 ;  /* 0x0000000000007941 */ /* 0x000fea0003800000 */
.L_x_4656:
[----:B------:R-:W0:Y:S01]  /*1a190*/  LDL R2, [R1+0x8] ;  /* 0x0000080001027983 */ /* 0x000e220000100800 */
[----:B------:R-:W-:Y:S01]  /*1a1a0*/  ULDC.64 UR4, c[0x0][0x300] ;  /* 0x0000c00000047ab9 */ /* 0x000fe20000000a00 */
[----:B------:R-:W-:Y:S02]  /*1a1b0*/  ULDC.64 UR6, c[0x0][0x2e8] ;  /* 0x0000ba0000067ab9 */ /* 0x000fe40000000a00 */
[----:B------:R-:W2:Y:S01]  /*1a1c0*/  LDL R4, [R1+0x4] ;  /* 0x0000040001047983 */ /* 0x000ea20000100800 */
[----:B------:R-:W-:Y:S01]  /*1a1d0*/  LOP3.LUT P2, RZ, R16, 0x2, RZ, 0xc0, !PT ;  /* 0x0000000210ff7812 */ /* 0x000fe2000784c0ff */
[----:B------:R-:W1:Y:S02]  /*1a1e0*/  S2R R7, SR_TID.X ;  /* 0x0000000000077919 */ /* 0x000e640000002100 */
[----:B-1----:R-:W-:-:S05]  /*1a1f0*/  IMAD.SHL.U32 R7, R7, 0x8, RZ ;  /* 0x0000000807077824 */ /* 0x002fca00078e00ff */
[----:B------:R-:W-:Y:S02]  /*1a200*/  LOP3.LUT R7, R7, 0x38, RZ, 0xc0, !PT ;  /* 0x0000003807077812 */ /* 0x000fe400078ec0ff */
[----:B0-----:R-:W-:Y:S02]  /*1a210*/  SHF.R.S32.HI R0, RZ, 0x1f, R2 ;  /* 0x0000001fff007819 */ /* 0x001fe40000011402 */
[----:B--2---:R-:W-:-:S03]  /*1a220*/  SHF.R.S32.HI R5, RZ, 0x1f, R4 ;  /* 0x0000001fff057819 */ /* 0x004fc60000011404 */
        /* <DEDUP_REMOVED lines=52> */
.L_x_4773:
        /* <DEDUP_REMOVED lines=10> */
.L_x_4659:
        /* <DEDUP_REMOVED lines=11> */
.L_x_4660:
[----:B------:R1:W5:Y:S01]  /*1a6c0*/  LDL.LU R0, [R1+0x18] ;  /* 0x0000180001007983 */ /* 0x0003620000300800 */
[----:B------:R1:W-:Y:S03]  /*1a6d0*/  SYNCS.ARRIVE.TRANS64.A1T0 RZ, [R26+URZ+0x38830], RZ ;  /* 0x038830ff1aff79a7 */ /* 0x0003e6000810003f */
[----:B0-----:R1:W5:Y:S02]  /*1a6e0*/  LDL R2, [R1] ;  /* 0x0000000001027983 */ /* 0x0013640000100800 */
[----:B------:R-:W-:Y:S05]  /*1a6f0*/  WARPSYNC.ALL ;  /* 0x0000000000007948 */ /* 0x000fea0003800000 */
[----:B------:R-:W-:Y:S01]  /*1a700*/  ULDC.64 UR4, c[0x0][0xaf8] ;  /* 0x0002be0000047ab9 */ /* 0x000fe20000000a00 */
[----:B------:R-:W-:Y:S01]  /*1a710*/  BSSY B6, `(.L_x_4661) ;  /* 0x000001d000067945 */ /* 0x000fe20003800000 */
[----:B------:R-:W-:Y:S01]  /*1a720*/  BAR.SYNC.DEFER_BLOCKING 0x8, 0x100 ;  /* 0x0204000000007b1d */ /* 0x000fe20000010000 */
[----:B------:R-:W-:-:S04]  /*1a730*/  ISETP.NE.U32.AND P0, PT, RZ, UR4, PT ;  /* 0x00000004ff007c0c */ /* 0x000fc8000bf05070 */
[----:B------:R-:W-:-:S04]  /*1a740*/  ISETP.NE.AND.EX P0, PT, RZ, UR5, PT, P0 ;  /* 0x00000005ff007c0c */ /* 0x000fc8000bf05300 */
[----:B------:R-:W-:-:S05]  /*1a750*/  SEL R4, R37, RZ, !P0 ;  /* 0x000000ff25047207 */ /* 0x000fca0004000000 */
[----:B------:R0:W-:Y:S01]  /*1a760*/  STL [R1+0xc], R4 ;  /* 0x00000c0401007387 */ /* 0x0001e20000100800 */
[----:B-----5:R-:W-:Y:S01]  /*1a770*/  SEL R3, R0, RZ, !P0 ;  /* 0x000000ff00037207 */ /* 0x020fe20004000000 */
[----:B------:R-:W-:-:S04]  /*1a780*/  VIADD R0, R18, 0x20400 ;  /* 0x0002040012007836 */ /* 0x000fc80000000000 */
[----:B------:R0:W-:Y:S01]  /*1a790*/  STL [R1+0x24], R3 ;  /* 0x0000240301007387 */ /* 0x0001e20000100800 */
[----:B------:R-:W-:Y:S02]  /*1a7a0*/  LOP3.LUT P0, RZ, R0, 0x3ff, RZ, 0xc0, !PT ;  /* 0x000003ff00ff7812 */ /* 0x000fe4000780c0ff */
[----:B------:R-:W-:-:S05]  /*1a7b0*/  SHF.R.S32.HI R0, RZ, 0x1f, R2 ;  /* 0x0000001fff007819 */ /* 0x000fca0000011402 */
[----:B------:R0:W-:Y:S06]  /*1a7c0*/  STL [R1+0x20], R0 ;  /* 0x0000200001007387 */ /* 0x0001ec0000100800 */
        /* <DEDUP_REMOVED lines=17> */
.L_x_4662:
[----:B------:R-:W-:Y:S05]  /*1a8e0*/  BSYNC B6 ;  /* 0x0000000000067941 */ /* 0x000fea0003800000 */
.L_x_4661:
[----:B------:R-:W2:Y:S01]  /*1a8f0*/  LDL R20, [R1+0x24] ;  /* 0x0000240001147983 */ /* 0x000ea20000100800 */
[----:B------:R-:W3:Y:S01]  /*1a900*/  LDC R6, c[0x0][0x448] ;  /* 0x00011200ff067b82 */ /* 0x000ee20000000800 */
[----:B------:R-:W-:Y:S02]  /*1a910*/  ULDC.64 UR4, c[0x0][0x298] ;  /* 0x0000a60000047ab9 */ /* 0x000fe40000000a00 */
[----:B0-----:R-:W4:Y:S04]  /*1a920*/  LDL R4, [R1+0x20] ;  /* 0x0000200001047983 */ /* 0x001f280000100800 */
[----:B------:R-:W4:Y:S04]  /*1a930*/  LDL R5, [R1] ;  /* 0x0000000001057983 */ /* 0x000f280000100800 */
[----:B------:R0:W5:Y:S01]  /*1a940*/  LDL R9, [R1+0x14] ;  /* 0x0000140001097983 */ /* 0x0001620000100800 */
[----:B------:R-:W1:Y:S01]  /*1a950*/  S2R R2, SR_TID.X ;  /* 0x0000000000027919 */ /* 0x000e620000002100 */
[----:B------:R-:W0:Y:S01]  /*1a960*/  S2R R0, SR_TID.X ;  /* 0x0000000000007919 */ /* 0x000e220000002100 */
[----:B---3--:R-:W-:-:S13]  /*1a970*/  ISETP.NE.AND P0, PT, R6, 0x1, PT ;  /* 0x000000010600780c */ /* 0x008fda0003f05270 */
[----:B------:R-:W3:Y:S01]  /*1a980*/  @P0 LDC R3, c[0x0][0x450] ;  /* 0x00011400ff030b82 */ /* 0x000ee20000000800 */
[----:B-1----:R-:W-:-:S04]  /*1a990*/  LOP3.LUT R2, R2, 0x7f, RZ, 0xc0, !PT ;  /* 0x0000007f02027812 */ /* 0x002fc800078ec0ff */
[----:B------:R-:W-:Y:S01]  /*1a9a0*/  SHF.R.U32.HI R2, RZ, 0x3, R2 ;  /* 0x00000003ff027819 */ /* 0x000fe20000011602 */
[----:B0-----:R-:W-:Y:S02]  /*1a9b0*/  IMAD.SHL.U32 R0, R0, 0x10, RZ ;  /* 0x0000001000007824 */ /* 0x001fe400078e00ff */
[----:B--2---:R-:W-:Y:S02]  /*1a9c0*/  IMAD.MOV.U32 R21, RZ, RZ, R20 ;  /* 0x000000ffff157224 */ /* 0x004fe400078e0014 */
[----:B------:R-:W2:Y:S01]  /*1a9d0*/  LDL R20, [R1+0xc] ;  /* 0x00000c0001147983 */ /* 0x000ea20000100800 */
[----:B------:R-:W-:Y:S02]  /*1a9e0*/  LOP3.LUT R0, R2, 0x70, R0, 0xf8, !PT ;  /* 0x0000007002007812 */ /* 0x000fe400078ef800 */
[----:B------:R-:W0:Y:S03]  /*1a9f0*/  @P0 LDC R2, c[0x0][0x44c] ;  /* 0x00011300ff020b82 */ /* 0x000e260000000800 */
[----:B------:R-:W-:-:S02]  /*1aa00*/  IMAD R37, R25, 0x40, R0 ;  /* 0x0000004019257824 */ /* 0x000fc400078e0200 */
[----:B----4-:R-:W-:Y:S02]  /*1aa10*/  IMAD R4, R4, UR4, RZ ;  /* 0x0000000404047c24 */ /* 0x010fe4000f8e02ff */
[----:B------:R-:W-:Y:S02]  /*1aa20*/  IMAD.MOV.U32 R0, RZ, RZ, R37 ;  /* 0x000000ffff007224 */ /* 0x000fe400078e0025 */
[----:B------:R-:W-:Y:S02]  /*1aa30*/  IMAD R4, R5, UR5, R4 ;  /* 0x0000000505047c24 */ /* 0x000fe4000f8e0204 */
[----:B0-----:R-:W-:-:S05]  /*1aa40*/  @P0 IMAD.HI.U32 R2, R37, R2, RZ ;  /* 0x0000000225020227 */ /* 0x001fca00078e00ff */
[----:B---3--:R-:W-:Y:S01]  /*1aa50*/  @P0 SHF.R.U32.HI R0, RZ, R3, R2 ;  /* 0x00000003ff000219 */ /* 0x008fe20000011602 */
[----:B------:R-:W-:Y:S01]  /*1aa60*/  IMAD.WIDE.U32 R2, R5, UR4, RZ ;  /* 0x0000000405027c25 */ /* 0x000fe2000f8e00ff */
[----:B------:R-:W-:-:S03]  /*1aa70*/  ULDC.64 UR4, c[0x0][0x2d8] ;  /* 0x0000b60000047ab9 */ /* 0x000fc60000000a00 */
[----:B------:R-:W-:Y:S02]  /*1aa80*/  IMAD.IADD R3, R3, 0x1, R4 ;  /* 0x0000000103037824 */ /* 0x000fe400078e0204 */
[----:B------:R-:W-:-:S04]  /*1aa90*/  IMAD.WIDE.U32 R2, R17, UR4, R2 ;  /* 0x0000000411027c25 */ /* 0x000fc8000f8e0002 */
[----:B------:R-:W-:Y:S01]  /*1aaa0*/  IMAD R3, R17, UR5, R3 ;  /* 0x0000000511037c24 */ /* 0x000fe2000f8e0203 */
[----:B------:R-:W-:Y:S02]  /*1aab0*/  ULDC.64 UR4, c[0x0][0x2e0] ;  /* 0x0000b80000047ab9 */ /* 0x000fe40000000a00 */
[----:B------:R-:W-:Y:S01]  /*1aac0*/  IMAD R4, R21, UR4, RZ ;  /* 0x0000000415047c24 */ /* 0x000fe2000f8e02ff */
[----:B------:R-:W0:Y:S02]  /*1aad0*/  S2R R7, SR_TID.X ;  /* 0x0000000000077919 */ /* 0x000e240000002100 */
[----:B0-----:R-:W-:-:S05]  /*1aae0*/  IMAD.SHL.U32 R7, R7, 0x8, RZ ;  /* 0x0000000807077824 */ /* 0x001fca00078e00ff */
[----:B------:R-:W-:Y:S01]  /*1aaf0*/  LOP3.LUT R7, R7, 0x38, RZ, 0xc0, !PT ;  /* 0x0000003807077812 */ /* 0x000fe200078ec0ff */
[C---:B--2---:R-:W-:Y:S02]  /*1ab00*/  IMAD R4, R20.reuse, UR5, R4 ;  /* 0x0000000514047c24 */ /* 0x044fe4000f8e0204 */
[----:B------:R-:W-:Y:S01]  /*1ab10*/  IMAD.WIDE.U32 R2, R20, UR4, R2 ;  /* 0x0000000414027c25 */ /* 0x000fe2000f8e0002 */
        /* <DEDUP_REMOVED lines=26> */
[----:B-----5:R-:W-:Y:S02]  /*1acc0*/  IMAD R3, R9, R6, RZ ;  /* 0x0000000609037224 */ /* 0x020fe400078e02ff */
[----:B------:R-:W-:Y:S01]  /*1acd0*/  IMAD R25, R25, 0x40, R8 ;  /* 0x0000004019197824 */ /* 0x000fe200078e0208 */
[----:B------:R-:W1:Y:S03]  /*1ace0*/  SHFL.IDX PT, R5, R2, RZ, 0x181f ;  /* 0x00181fff02057589 */ /* 0x000e6600000e0000 */
[C---:B------:R-:W-:Y:S01]  /*1acf0*/  VIADD R6, R25.reuse, 0x10 ;  /* 0x0000001019067836 */ /* 0x040fe20000000000 */
[C---:B------:R-:W-:Y:S01]  /*1ad00*/  ISETP.GE.AND P0, PT, R25.reuse, R3, PT ;  /* 0x000000031900720c */ /* 0x040fe20003f06270 */
[----:B------:R-:W-:-:S03]  /*1ad10*/  VIADD R8, R25, 0x20 ;  /* 0x0000002019087836 */ /* 0x000fc60000000000 */
[----:B------:R-:W-:Y:S04]  /*1ad20*/  STL [R1+0x18], R6 ;  /* 0x0000180601007387 */ /* 0x000fe80000100800 */
[----:B------:R-:W-:Y:S05]  /*1ad30*/  STL [R1+0x1c], R8 ;  /* 0x00001c0801007387 */ /* 0x000fea0000100800 */
[----:B0-----:R-:W-:-:S05]  /*1ad40*/  @!P0 LEA R4, P2, R7, R4, 0x1 ;  /* 0x0000000407048211 */ /* 0x001fca00078408ff */
[----:B-1----:R-:W-:-:S05]  /*1ad50*/  @!P0 IMAD.X R5, RZ, RZ, R5, P2 ;  /* 0x000000ffff058224 */ /* 0x002fca00010e0605 */
[----:B------:R-:W-:Y:S01]  /*1ad60*/  @!PT LDS RZ, [RZ] ;  /* 0x00000000fffff984 */ /* 0x000fe20000000800 */
[----:B------:R0:W-:Y:S01]  /*1ad70*/  @!P0 LDGSTS.E.BYPASS.LTC128B.128 [R23+0x20400], desc[UR42][R4.64], !P1 ;  /* 0x2040000004178fae */ /* 0x0001e2000c901d6a */
[----:B------:R-:W-:-:S03]  /*1ad80*/  ISETP.GE.AND P0, PT, R6, R3, PT ;  /* 0x000000030600720c */ /* 0x000fc60003f06270 */
[----:B------:R-:W-:Y:S04]  /*1ad90*/  SHFL.IDX PT, R6, R2, 0x2, 0x181f ;  /* 0x00581f0002067f89 */ /* 0x000fe800000e0000 */
[----:B0-----:R-:W0:Y:S04]  /*1ada0*/  SHFL.IDX PT, R5, R0, 0x1, 0x181f ;  /* 0x00381f0000057f89 */ /* 0x001e2800000e0000 */
[----:B------:R-:W1:Y:S02]  /*1adb0*/  SHFL.IDX PT, R4, R2, 0x1, 0x181f ;  /* 0x00381f0002047f89 */ /* 0x000e6400000e0000 */
[----:B0-----:R-:W-:-:S05]  /*1adc0*/  @!P0 LEA R5, P2, R7, R5, 0x1 ;  /* 0x0000000507058211 */ /* 0x001fca00078408ff */
[----:B-1----:R-:W-:-:S05]  /*1add0*/  @!P0 IMAD.X R4, RZ, RZ, R4, P2 ;  /* 0x000000ffff048224 */ /* 0x002fca00010e0604 */
[----:B------:R-:W-:-:S04]  /*1ade0*/  @!P0 LOP3.LUT R5, R5, R4, RZ, 0x3c, !PT ;  /* 0x0000000405058212 */ /* 0x000fc800078e3cff */
[----:B------:R-:W-:-:S04]  /*1adf0*/  @!P0 LOP3.LUT R4, R5, R4, RZ, 0x3c, !PT ;  /* 0x0000000405048212 */ /* 0x000fc800078e3cff */
[----:B------:R-:W-:-:S05]  /*1ae00*/  @!P0 LOP3.LUT R5, R5, R4, RZ, 0x3c, !PT ;  /* 0x0000000405058212 */ /* 0x000fca00078e3cff */
[----:B------:R0:W-:Y:S01]  /*1ae10*/  @!P0 LDGSTS.E.BYPASS.LTC128B.128 [R23+0x20c00], desc[UR42][R4.64], !P1 ;  /* 0x20c0000004178fae */ /* 0x0001e2000c901d6a */
[----:B------:R-:W-:-:S03]  /*1ae20*/  ISETP.GE.AND P0, PT, R8, R3, PT ;  /* 0x000000030800720c */ /* 0x000fc60003f06270 */
[----:B0-----:R-:W0:Y:S04]  /*1ae30*/  SHFL.IDX PT, R4, R0, 0x2, 0x181f ;  /* 0x00581f0000047f89 */ /* 0x001e2800000e0000 */
[----:B------:R-:W1:Y:S06]  /*1ae40*/  SHFL.IDX PT, R0, R0, 0x3, 0x181f ;  /* 0x00781f0000007f89 */ /* 0x000e6c00000e0000 */
[----:B0-----:R-:W-:-:S05]  /*1ae50*/  @!P0 LEA R5, P2, R7, R4, 0x1 ;  /* 0x0000000407058211 */ /* 0x001fca00078408ff */
[----:B------:R-:W-:-:S05]  /*1ae60*/  @!P0 IMAD.X R4, RZ, RZ, R6, P2 ;  /* 0x000000ffff048224 */ /* 0x000fca00010e0606 */
[----:B------:R-:W-:-:S04]  /*1ae70*/  @!P0 LOP3.LUT R5, R5, R4, RZ, 0x3c, !PT ;  /* 0x0000000405058212 */ /* 0x000fc800078e3cff */
[----:B------:R-:W-:-:S04]  /*1ae80*/  @!P0 LOP3.LUT R4, R5, R4, RZ, 0x3c, !PT ;  /* 0x0000000405048212 */ /* 0x000fc800078e3cff */
[----:B------:R-:W-:-:S05]  /*1ae90*/  @!P0 LOP3.LUT R5, R5, R4, RZ, 0x3c, !PT ;  /* 0x0000000405058212 */ /* 0x000fca00078e3cff */
[----:B------:R0:W-:Y:S04]  /*1aea0*/  @!P0 LDGSTS.E.BYPASS.LTC128B.128 [R23+0x21400], desc[UR42][R4.64], !P1 ;  /* 0x2140000004178fae */ /* 0x0001e8000c901d6a */
[----:B01----:R0:W2:Y:S02]  /*1aeb0*/  SHFL.IDX PT, R4, R2, 0x3, 0x181f ;  /* 0x00781f0002047f89 */ /* 0x0030a400000e0000 */
.L_x_4782:
[----:B0-----:R-:W-:-:S05]  /*1aec0*/  VIADD R2, R25, 0x30 ;  /* 0x0000003019027836 */ /* 0x001fca0000000000 */
[----:B------:R-:W-:Y:S01]  /*1aed0*/  ISETP.GE.AND P0, PT, R2, R3, PT ;  /* 0x000000030200720c */ /* 0x000fe20003f06270 */
[----:B------:R0:W-:-:S12]  /*1aee0*/  STL [R1+0x2c], R2 ;  /* 0x00002c0201007387 */ /* 0x0001d80000100800 */
[----:B0-----:R-:W-:-:S05]  /*1aef0*/  @!P0 LEA R2, P2, R7, R0, 0x1 ;  /* 0x0000000007028211 */ /* 0x001fca00078408ff */
[----:B--2---:R-:W-:-:S05]  /*1af00*/  @!P0 IMAD.X R3, RZ, RZ, R4, P2 ;  /* 0x000000ffff038224 */ /* 0x004fca00010e0604 */
[----:B------:R-:W-:Y:S01]  /*1af10*/  @!PT LDS RZ, [RZ] ;  /* 0x00000000fffff984 */ /* 0x000fe20000000800 */
[----:B------:R-:W-:Y:S01]  /*1af20*/  @!PT LDS RZ, [RZ] ;  /* 0x00000000fffff984 */ /* 0x000fe20000000800 */
[----:B------:R-:W-:Y:S01]  /*1af30*/  @!PT LDS RZ, [RZ] ;  /* 0x00000000fffff984 */ /* 0x000fe20000000800 */
[----:B------:R0:W-:Y:S01]  /*1af40*/  @!P0 LDGSTS.E.BYPASS.LTC128B.128 [R23+0x21c00], desc[UR42][R2.64], !P1 ;  /* 0x21c0000002178fae */ /* 0x0001e2000c901d6a */
[----:B------:R-:W-:Y:S01]  /*1af50*/  PLOP3.LUT P0, PT, PT, PT, PT, 0x80, 0x0 ;  /* 0x000000000000781c */ /* 0x000fe20003f0f070 */
[----:B------:R-:W-:-:S12]  /*1af60*/  NOP ;  /* 0x0000000000007918 */ /* 0x000fd80000000000 */
.L_x_4664:
        /* <DEDUP_REMOVED lines=28> */
.L_x_4666:
[----:B------:R-:W-:Y:S05]  /*1b130*/  BSYNC B6 ;  /* 0x0000000000067941 */ /* 0x000fea0003800000 */
.L_x_4665:
[----:B------:R-:W2:Y:S01]  /*1b140*/  LDL.LU R0, [R1+0x20] ;  /* 0x0000200001007983 */ /* 0x000ea20000300800 */
[----:B------:R-:W1:Y:S01]  /*1b150*/  LDC R7, c[0x0][0x448] ;  /* 0x00011200ff077b82 */ /* 0x000e620000000800 */
[----:B------:R-:W-:Y:S02]  /*1b160*/  ULDC.64 UR4, c[0x0][0x398] ;  /* 0x0000e60000047ab9 */ /* 0x000fe40000000a00 */
[----:B0-----:R-:W3:Y:S04]  /*1b170*/  LDL.LU R2, [R1] ;  /* 0x0000000001027983 */ /* 0x001ee80000300800 */
[----:B------:R-:W4:Y:S04]  /*1b180*/  LDL.LU R21, [R1+0x24] ;  /* 0x0000240001157983 */ /* 0x000f280000300800 */
[----:B------:R-:W5:Y:S01]  /*1b190*/  LDL.LU R20, [R1+0xc] ;  /* 0x00000c0001147983 */ /* 0x000f620000300800 */
[----:B------:R-:W-:Y:S01]  /*1b1a0*/  IMAD.MOV.U32 R4, RZ, RZ, R37 ;  /* 0x000000ffff047224 */ /* 0x000fe200078e0025 */
[----:B------:R-:W-:Y:S01]  /*1b1b0*/  LOP3.LUT R16, R16, 0xfffffbff, RZ, 0xc0, !PT ;  /* 0xfffffbff10107812 */ /* 0x000fe200078ec0ff */
[----:B------:R-:W0:Y:S01]  /*1b1c0*/  S2R R9, SR_TID.X ;  /* 0x0000000000097919 */ /* 0x000e220000002100 */
[----:B-1----:R-:W-:-:S13]  /*1b1d0*/  ISETP.NE.AND P0, PT, R7, 0x1, PT ;  /* 0x000000010700780c */ /* 0x002fda0003f05270 */
[----:B------:R-:W1:Y:S01]  /*1b1e0*/  @P0 LDC R5, c[0x0][0x450] ;  /* 0x00011400ff050b82 */ /* 0x000e620000000800 */
[----:B0-----:R-:W-:-:S05]  /*1b1f0*/  IMAD.SHL.U32 R9, R9, 0x8, RZ ;  /* 0x0000000809097824 */ /* 0x001fca00078e00ff */
[----:B------:R-:W-:-:S04]  /*1b200*/  LOP3.LUT R9, R9, 0x38, RZ, 0xc0, !PT ;  /* 0x0000003809097812 */ /* 0x000fc800078ec0ff */
[----:B------:R-:W-:Y:S01]  /*1b210*/  LOP3.LUT R9, R9, 0xc0, RZ, 0xfc, !PT ;  /* 0x000000c009097812 */ /* 0x000fe200078efcff */
[----:B--2---:R-:W-:-:S04]  /*1b220*/  IMAD R0, R0, UR4, RZ ;  /* 0x0000000400007c24 */ /* 0x004fc8000f8e02ff */
[C---:B---3--:R-:W-:Y:S02]  /*1b230*/  IMAD R0, R2.reuse, UR5, R0 ;  /* 0x0000000502007c24 */ /* 0x048fe4000f8e0200 */
[----:B------:R-:W-:Y:S01]  /*1b240*/  IMAD.WIDE.U32 R2, R2, UR4, RZ ;  /* 0x0000000402027c25 */ /* 0x000fe2000f8e00ff */
[----:B------:R-:W-:-:S03]  /*1b250*/  ULDC.64 UR4, c[0x0][0x3d8] ;  /* 0x0000f60000047ab9 */ /* 0x000fc60000000a00 */
[----:B------:R-:W-:Y:S02]  /*1b260*/  IMAD.IADD R3, R3, 0x1, R0 ;  /* 0x0000000103037824 */ /* 0x000fe400078e0200 */
[----:B------:R-:W-:-:S04]  /*1b270*/  IMAD.WIDE.U32 R2, R17, UR4, R2 ;  /* 0x0000000411027c25 */ /* 0x000fc8000f8e0002 */
[----:B------:R-:W-:Y:S01]  /*1b280*/  IMAD R3, R17, UR5, R3 ;  /* 0x0000000511037c24 */ /* 0x000fe2000f8e0203 */
[----:B------:R-:W-:Y:S02]  /*1b290*/  ULDC.64 UR4, c[0x0][0x3e0] ;  /* 0x0000f80000047ab9 */ /* 0x000fe40000000a00 */
[----:B----4-:R-:W-:Y:S02]  /*1b2a0*/  IMAD R0, R21, UR4, RZ ;  /* 0x0000000415007c24 */ /* 0x010fe4000f8e02ff */
[C---:B-----5:R-:W-:Y:S01]  /*1b2b0*/  IMAD.WIDE.U32 R2, R20.reuse, UR4, R2 ;  /* 0x0000000414027c25 */ /* 0x060fe2000f8e0002 */
[----:B------:R-:W0:Y:S03]  /*1b2c0*/  S2R R21, SR_TID.X ;  /* 0x0000000000157919 */ /* 0x000e260000002100 */
[----:B------:R-:W-:Y:S01]  /*1b2d0*/  IMAD R0, R20, UR5, R0 ;  /* 0x0000000514007c24 */ /* 0x000fe2000f8e0200 */
[----:B------:R-:W-:Y:S01]  /*1b2e0*/  ULDC.64 UR4, c[0x0][0x3d0] ;  /* 0x0000f40000047ab9 */ /* 0x000fe20000000a00 */
[----:B------:R-:W2:Y:S02]  /*1b2f0*/  S2R R20, SR_TID.X ;  /* 0x0000000000147919 */ /* 0x000ea40000002100 */
[----:B------:R-:W-:-:S02]  /*1b300*/  IMAD.IADD R3, R3, 0x1, R0 ;  /* 0x0000000103037824 */ /* 0x000fc400078e0200 */
[----:B------:R-:W3:Y:S01]  /*1b310*/  @P0 LDC R0, c[0x0][0x44c] ;  /* 0x00011300ff000b82 */ /* 0x000ee20000000800 */
[----:B0-----:R-:W-:Y:S02]  /*1b320*/  IMAD.SHL.U32 R21, R21, 0x8, RZ ;  /* 0x0000000815157824 */ /* 0x001fe400078e00ff */
[----:B---3--:R-:W-:-:S03]  /*1b330*/  @P0 IMAD.HI.U32 R0, R37, R0, RZ ;  /* 0x0000000025000227 */ /* 0x008fc600078e00ff */
[----:B------:R-:W-:Y:S01]  /*1b340*/  LOP3.LUT R21, R21, 0x38, RZ, 0xc0, !PT ;  /* 0x0000003815157812 */ /* 0x000fe200078ec0ff */
[----:B--2---:R-:W-:Y:S01]  /*1b350*/  IMAD.SHL.U32 R20, R20, 0x8, RZ ;  /* 0x0000000814147824 */ /* 0x004fe200078e00ff */
[----:B-1----:R-:W-:Y:S02]  /*1b360*/  @P0 SHF.R.U32.HI R4, RZ, R5, R0 ;  /* 0x00000005ff040219 */ /* 0x002fe40000011600 */
[----:B------:R-:W-:Y:S02]  /*1b370*/  LOP3.LUT R8, R21, 0x80, RZ, 0xfc, !PT ;  /* 0x0000008015087812 */ /* 0x000fe400078efcff */
[--C-:B------:R-:W-:Y:S01]  /*1b380*/  SHF.R.S32.HI R5, RZ, 0x1f, R4.reuse ;  /* 0x0000001fff057819 */ /* 0x100fe20000011404 */
[----:B------:R-:W-:Y:S01]  /*1b390*/  IMAD.MOV R0, RZ, RZ, -R4 ;  /* 0x000000ffff007224 */ /* 0x000fe200078e0a04 */
[----:B------:R-:W0:Y:S01]  /*1b3a0*/  S2R R21, SR_TID.X ;  /* 0x0000000000157919 */ /* 0x000e220000002100 */
[----:B------:R-:W-:Y:S01]  /*1b3b0*/  IMAD.WIDE.U32 R2, R4, UR4, R2 ;  /* 0x0000000404027c25 */ /* 0x000fe2000f8e0002 */
[----:B------:R-:W-:-:S03]  /*1b3c0*/  LOP3.LUT R20, R20, 0x38, RZ, 0xc0, !PT ;  /* 0x0000003814147812 */ /* 0x000fc600078ec0ff */
[----:B------:R-:W-:Y:S02]  /*1b3d0*/  IMAD R0, R7, R0, R37 ;  /* 0x0000000007007224 */ /* 0x000fe400078e0225 */
        /* <DEDUP_REMOVED lines=11> */
[----:B------:R-:W-:Y:S02]  /*1b490*/  ULDC UR4, c[0x0][0x3b8] ;  /* 0x0000ee0000047ab9 */ /* 0x000fe40000000800 */
[----:B------:R-:W-:Y:S02]  /*1b4a0*/  ISETP.GE.AND P1, PT, R20, UR4, PT ;  /* 0x0000000414007c0c */ /* 0x000fe4000bf26270 */
[----:B------:R-:W-:Y:S01]  /*1b4b0*/  LEA.HI.X R6, R2, UR5, R6, 0x1, P0 ;  /* 0x0000000502067c11 */ /* 0x000fe200080f0c06 */
[----:B0-----:R-:W-:Y:S01]  /*1b4c0*/  IMAD.SHL.U32 R21, R21, 0x8, RZ ;  /* 0x0000000815157824 */ /* 0x001fe200078e00ff */
[----:B------:R-:W-:-:S02]  /*1b4d0*/  ISETP.GE.AND P0, PT, R8, UR4, PT ;  /* 0x0000000408007c0c */ /* 0x000fc4000bf06270 */
[----:B------:R-:W0:Y:S01]  /*1b4e0*/  S2R R8, SR_TID.X ;  /* 0x0000000000087919 */ /* 0x000e220000002100 */
[----:B------:R-:W-:Y:S02]  /*1b4f0*/  SEL R2, RZ, 0x1, P1 ;  /* 0x00000001ff027807 */ /* 0x000fe40000800000 */
[----:B------:R-:W-:Y:S02]  /*1b500*/  LOP3.LUT R21, R21, 0x38, RZ, 0xc0, !PT ;  /* 0x0000003815157812 */ /* 0x000fe400078ec0ff */
[----:B------:R-:W-:Y:S02]  /*1b510*/  SEL R3, RZ, 0x4, P0 ;  /* 0x00000004ff037807 */ /* 0x000fe40000000000 */
[----:B------:R-:W-:Y:S02]  /*1b520*/  @P1 LOP3.LUT R16, R16, 0x400, RZ, 0xfc, !PT ;  /* 0x0000040010101812 */ /* 0x000fe400078efcff */
[----:B------:R-:W-:Y:S02]  /*1b530*/  ISETP.GE.AND P5, PT, R9, UR4, PT ;  /* 0x0000000409007c0c */ /* 0x000fe4000bfa6270 */
[----:B------:R-:W-:-:S04]  /*1b540*/  LOP3.LUT R16, R16, 0xfffffeff, RZ, 0xc0, !PT ;  /* 0xfffffeff10107812 */ /* 0x000fc800078ec0ff */
[----:B------:R-:W-:-:S04]  /*1b550*/  @P0 LOP3.LUT R16, R16, 0x100, RZ, 0xfc, !PT ;  /* 0x0000010010100812 */ /* 0x000fc800078efcff */
[----:B------:R-:W-:Y:S01]  /*1b560*/  LOP3.LUT R16, R16, 0xfffffdff, RZ, 0xc0, !PT ;  /* 0xfffffdff10107812 */ /* 0x000fe200078ec0ff */
[----:B0-----:R-:W-:-:S05]  /*1b570*/  IMAD.SHL.U32 R8, R8, 0x8, RZ ;  /* 0x0000000808087824 */ /* 0x001fca00078e00ff */
[----:B------:R-:W-:-:S04]  /*1b580*/  LOP3.LUT R8, R8, 0x38, RZ, 0xc0, !PT ;  /* 0x0000003808087812 */ /* 0x000fc800078ec0ff */
[----:B------:R-:W-:-:S04]  /*1b590*/  LOP3.LUT R8, R8, 0x40, RZ, 0xfc, !PT ;  /* 0x0000004008087812 */ /* 0x000fc800078efcff */
[----:B------:R-:W-:Y:S02]  /*1b5a0*/  ISETP.GE.AND P0, PT, R8, UR4, PT ;  /* 0x0000000408007c0c */ /* 0x000fe4000bf06270 */
[----:B------:R-:W-:Y:S02]  /*1b5b0*/  LOP3.LUT R8, R21, 0x100, RZ, 0xfc, !PT ;  /* 0x0000010015087812 */ /* 0x000fe400078efcff */
[----:B------:R-:W0:Y:S01]  /*1b5c0*/  S2R R21, SR_TID.X ;  /* 0x0000000000157919 */ /* 0x000e220000002100 */
[----:B------:R-:W-:Y:S02]  /*1b5d0*/  SEL R4, RZ, 0x2, P0 ;  /* 0x00000002ff047807 */ /* 0x000fe40000000000 */
[----:B------:R-:W-:Y:S02]  /*1b5e0*/  ISETP.GE.AND P4, PT, R8, UR4, PT ;  /* 0x0000000408007c0c */ /* 0x000fe4000bf86270 */
[----:B------:R-:W1:Y:S01]  /*1b5f0*/  S2R R8, SR_TID.X ;  /* 0x0000000000087919 */ /* 0x000e620000002100 */
[----:B------:R-:W-:-:S02]  /*1b600*/  IADD3 R2, R3, R4, R2 ;  /* 0x0000000403027210 */ /* 0x000fc40007ffe002 */
[----:B------:R-:W-:Y:S02]  /*1b610*/  SEL R3, RZ, 0x10, P4 ;  /* 0x00000010ff037807 */ /* 0x000fe40002000000 */
[----:B------:R-:W-:Y:S02]  /*1b620*/  @P0 LOP3.LUT R16, R16, 0x200, RZ, 0xfc, !PT ;  /* 0x0000020010100812 */ /* 0x000fe400078efcff */
[----:B------:R-:W-:-:S04]  /*1b630*/  SEL R4, RZ, 0x8, P5 ;  /* 0x00000008ff047807 */ /* 0x000fc80002800000 */
[----:B------:R-:W-:Y:S01]  /*1b640*/  IADD3 R4, R3, R2, R4 ;  /* 0x0000000203047210 */ /* 0x000fe20007ffe004 */
[----:B0-----:R-:W-:Y:S02]  /*1b650*/  IMAD.SHL.U32 R21, R21, 0x8, RZ ;  /* 0x0000000815157824 */ /* 0x001fe400078e00ff */
[----:B-1----:R-:W-:-:S03]  /*1b660*/  IMAD.SHL.U32 R8, R8, 0x8, RZ ;  /* 0x0000000808087824 */ /* 0x002fc600078e00ff */
[----:B------:R-:W-:Y:S02]  /*1b670*/  LOP3.LUT R21, R21, 0x38, RZ, 0xc0, !PT ;  /* 0x0000003815157812 */ /* 0x000fe400078ec0ff */
[----:B------:R-:W-:Y:S02]  /*1b680*/  LOP3.LUT R8, R8, 0x38, RZ, 0xc0, !PT ;  /* 0x0000003808087812 */ /* 0x000fe400078ec0ff */
[----:B------:R-:W-:Y:S02]  /*1b690*/  LOP3.LUT R9, R21, 0x140, RZ, 0xfc, !PT ;  /* 0x0000014015097812 */ /* 0x000fe400078efcff */
[----:B------:R-:W-:Y:S02]  /*1b6a0*/  LOP3.LUT R8, R8, 0x180, RZ, 0xfc, !PT ;  /* 0x0000018008087812 */ /* 0x000fe400078efcff */
[----:B------:R-:W-:Y:S02]  /*1b6b0*/  ISETP.GE.AND P3, PT, R9, UR4, PT ;  /* 0x0000000409007c0c */ /* 0x000fe4000bf66270 */
[----:B------:R-:W-:-:S02]  /*1b6c0*/  ISETP.GE.AND P0, PT, R8, UR4, PT ;  /* 0x0000000408007c0c */ /* 0x000fc4000bf06270 */
[----:B------:R-:W-:Y:S02]  /*1b6d0*/  LOP3.LUT R8, R21, 0x1c0, RZ, 0xfc, !PT ;  /* 0x000001c015087812 */ /* 0x000fe400078efcff */
[----:B------:R-:W-:Y:S02]  /*1b6e0*/  SEL R2, RZ, 0x40, P0 ;  /* 0x00000040ff027807 */ /* 0x000fe40000000000 */
[----:B------:R-:W-:Y:S02]  /*1b6f0*/  SEL R3, RZ, 0x20, P3 ;  /* 0x00000020ff037807 */ /* 0x000fe40001800000 */
[----:B------:R-:W-:Y:S01]  /*1b700*/  ISETP.GE.AND P0, PT, R8, UR4, PT ;  /* 0x0000000408007c0c */ /* 0x000fe2000bf06270 */
[----:B------:R-:W-:Y:S01]  /*1b710*/  UMOV UR4, 0xffffffff ;  /* 0xffffffff00047882 */ /* 0x000fe20000000000 */
[----:B------:R-:W-:Y:S02]  /*1b720*/  IADD3 R4, R2, R4, R3 ;  /* 0x0000000402047210 */ /* 0x000fe40007ffe003 */
[----:B------:R-:W-:-:S05]  /*1b730*/  SEL R5, RZ, 0x80, P0 ;  /* 0x00000080ff057807 */ /* 0x000fca0000000000 */
[----:B------:R-:W-:Y:S01]  /*1b740*/  IMAD.IADD R5, R4, 0x1, R5 ;  /* 0x0000000104057824 */ /* 0x000fe200078e0205 */
[----:B------:R-:W-:Y:S06]  /*1b750*/  BRA.DIV UR4, `(.L_x_4667) ;  /* 0x0000004e04007947 */ /* 0x000fec000b800000 */
[----:B------:R-:W2:Y:S04]  /*1b760*/  LDL.LU R3, [R1+0x14] ;  /* 0x0000140001037983 */ /* 0x000ea80000300800 */
[----:B------:R-:W3:Y:S04]  /*1b770*/  LDL.LU R2, [R1+0x1c] ;  /* 0x00001c0001027983 */ /* 0x000ee80000300800 */
[----:B------:R-:W4:Y:S01]  /*1b780*/  LDL.LU R8, [R1+0x18] ;  /* 0x0000180001087983 */ /* 0x000f220000300800 */
[----:B------:R-:W-:-:S03]  /*1b790*/  LOP3.LUT R16, R16, 0xffbfffff, RZ, 0xc0, !PT ;  /* 0xffbfffff10107812 */ /* 0x000fc600078ec0ff */
[----:B------:R-:W-:Y:S01]  /*1b7a0*/  SHFL.IDX PT, R14, R0, 0x2, 0x181f ;  /* 0x00581f00000e7f89 */ /* 0x000fe200000e0000 */
[----:B------:R-:W-:-:S04]  /*1b7b0*/  @P4 LOP3.LUT R16, R16, 0x400000, RZ, 0xfc, !PT ;  /* 0x0040000010104812 */ /* 0x000fc800078efcff */
[C---:B------:R-:W-:Y:S02]  /*1b7c0*/  LOP3.LUT P4, RZ, R16.reuse, 0x400, RZ, 0xc0, !PT ;  /* 0x0000040010ff7812 */ /* 0x040fe4000788c0ff */
[----:B------:R-:W-:-:S04]  /*1b7d0*/  LOP3.LUT R16, R16, 0xffdfffff, RZ, 0xc0, !PT ;  /* 0xffdfffff10107812 */ /* 0x000fc800078ec0ff */
[----:B------:R-:W-:-:S04]  /*1b7e0*/  @P3 LOP3.LUT R16, R16, 0x200000, RZ, 0xfc, !PT ;  /* 0x0020000010103812 */ /* 0x000fc800078efcff */
[----:B------:R-:W-:Y:S01]  /*1b7f0*/  LOP3.LUT P3, RZ, R16, 0x200, RZ, 0xc0, !PT ;  /* 0x0000020010ff7812 */ /* 0x000fe2000786c0ff */
[----:B--2---:R-:W-:Y:S02]  /*1b800*/  IMAD R7, R3, R7, RZ ;  /* 0x0000000703077224 */ /* 0x004fe400078e02ff */
[----:B------:R-:W0:Y:S01]  /*1b810*/  SHFL.IDX PT, R3, R0, RZ, 0x181f ;  /* 0x00181fff00037589 */ /* 0x000e2200000e0000 */
[----:B---3--:R-:W-:Y:S02]  /*1b820*/  IMAD.MOV.U32 R9, RZ, RZ, R2 ;  /* 0x000000ffff097224 */ /* 0x008fe400078e0002 */
[----:B------:R-:W-:-:S13]  /*1b830*/  ISETP.GE.AND P0, PT, R25, R7, PT ;  /* 0x000000071900720c */ /* 0x000fda0003f06270 */
[----:B------:R-:W-:-:S04]  /*1b840*/  @!P0 LOP3.LUT R2, R4, 0x40, RZ, 0xc0, !PT ;  /* 0x0000004004028812 */ /* 0x000fc800078ec0ff */
[----:B------:R-:W-:-:S04]  /*1b850*/  @!P0 SHF.R.U32.HI R2, RZ, 0x2, R2 ;  /* 0x00000002ff028819 */ /* 0x000fc80000011602 */
[----:B------:R-:W-:Y:S02]  /*1b860*/  @!P0 ISETP.NE.U32.AND P2, PT, R2, RZ, PT ;  /* 0x000000ff0200820c */ /* 0x000fe40003f45070 */
[----:B------:R-:W-:Y:S02]  /*1b870*/  @!P0 LOP3.LUT R2, R5, 0x80, RZ, 0xc0, !PT ;  /* 0x0000008005028812 */ /* 0x000fe400078ec0ff */
[----:B0-----:R-:W-:Y:S02]  /*1b880*/  @!P0 LEA R3, P6, R20, R3, 0x1 ;  /* 0x0000000314038211 */ /* 0x001fe400078c08ff */
[----:B------:R-:W-:-:S04]  /*1b890*/  @!P0 SHF.R.U32.HI R2, RZ, 0x3, R2 ;  /* 0x00000003ff028819 */ /* 0x000fc80000011602 */
[----:B------:R-:W-:Y:S02]  /*1b8a0*/  @!P0 ISETP.NE.U32.AND P1, PT, R2, RZ, PT ;  /* 0x000000ff0200820c */ /* 0x000fe40003f25070 */
[----:B------:R-:W0:Y:S02]  /*1b8b0*/  SHFL.IDX PT, R2, R6, RZ, 0x181f ;  /* 0x00181fff06027589 */ /* 0x000e2400000e0000 */
[----:B0-----:R-:W-:Y:S01]  /*1b8c0*/  @!P0 IMAD.X R2, RZ, RZ, R2, P6 ;  /* 0x000000ffff028224 */ /* 0x001fe200030e0602 */
[----:B------:R-:W-:-:S04]  /*1b8d0*/  LOP3.LUT P6, RZ, R16, 0x100, RZ, 0xc0, !PT ;  /* 0x0000010010ff7812 */ /* 0x000fc800078cc0ff */
[----:B------:R-:W-:-:S04]  /*1b8e0*/  @!P0 LOP3.LUT R3, R3, R2, RZ, 0x3c, !PT ;  /* 0x0000000203038212 */ /* 0x000fc800078e3cff */
[----:B------:R-:W-:-:S04]  /*1b8f0*/  @!P0 LOP3.LUT R2, R3, R2, RZ, 0x3c, !PT ;  /* 0x0000000203028212 */ /* 0x000fc800078e3cff */
[----:B------:R-:W-:-:S05]  /*1b900*/  @!P0 LOP3.LUT R3, R3, R2, RZ, 0x3c, !PT ;  /* 0x0000000203038212 */ /* 0x000fca00078e3cff */
[----:B------:R-:W-:Y:S01]  /*1b910*/  @!P0 LDGSTS.E.BYPASS.LTC128B.128 [R23+0x26400], desc[UR42][R2.64], !P4 ;  /* 0x2640000002178fae */ /* 0x000fe2000e101d6a */
[----:B------:R-:W-:-:S03]  /*1b920*/  LOP3.LUT P4, RZ, R16, 0x400000, RZ, 0xc0, !PT ;  /* 0x0040000010ff7812 */ /* 0x000fc6000788c0ff */
[----:B------:R-:W-:Y:S01]  /*1b930*/  @!P0 LDGSTS.E.BYPASS.LTC128B.128 [R23+0x28400], desc[UR42][R2.64+0x80], !P3 ;  /* 0x2840008002178fae */ /* 0x000fe2000d901d6a */
[C---:B------:R-:W-:Y:S02]  /*1b940*/  LOP3.LUT P3, RZ, R16.reuse, 0x200000, RZ, 0xc0, !PT ;  /* 0x0020000010ff7812 */ /* 0x040fe4000786c0ff */
[----:B------:R-:W-:Y:S01]  /*1b950*/  LOP3.LUT R16, R16, 0xffefffff, RZ, 0xc0, !PT ;  /* 0xffefffff10107812 */ /* 0x000fe200078ec0ff */
[----:B------:R-:W-:Y:S03]  /*1b960*/  @!P0 LDGSTS.E.BYPASS.LTC128B.128 [R23+0x2a400], desc[UR42][R2.64+0x100], !P6 ;  /* 0x2a40010002178fae */ /* 0x000fe6000f101d6a */
[----:B------:R-:W-:Y:S01]  /*1b970*/  @P6 LOP3.LUT R16, R16, 0x100000, RZ, 0xfc, !PT ;  /* 0x0010000010106812 */ /* 0x000fe200078efcff */
[----:B------:R-:W-:Y:S03]  /*1b980*/  @!P0 LDGSTS.E.BYPASS.LTC128B.128 [R23+0x2c400], desc[UR42][R2.64+0x180], !P5 ;  /* 0x2c40018002178fae */ /* 0x000fe6000e901d6a */
[C---:B------:R-:W-:Y:S01]  /*1b990*/  LOP3.LUT P6, RZ, R16.reuse, 0x400, RZ, 0xc0, !PT ;  /* 0x0000040010ff7812 */ /* 0x040fe200078cc0ff */
[----:B------:R-:W-:Y:S01]  /*1b9a0*/  @!P0 LDGSTS.E.BYPASS.LTC128B.128 [R23+0x2e400], desc[UR42][R2.64+0x200], !P4 ;  /* 0x2e40020002178fae */ /* 0x000fe2000e101d6a */
[----:B------:R-:W-:-:S03]  /*1b9b0*/  LOP3.LUT R16, R16, 0xffffbfff, RZ, 0xc0, !PT ;  /* 0xffffbfff10107812 */ /* 0x000fc600078ec0ff */
[----:B------:R-:W-:Y:S04]  /*1b9c0*/  @!P0 LDGSTS.E.BYPASS.LTC128B.128 [R23+0x30400], desc[UR42][R2.64+0x280], !P3 ;  /* 0x3040028002178fae */ /* 0x000fe8000d901d6a */
[----:B------:R-:W-:Y:S04]  /*1b9d0*/  @!P0 LDGSTS.E.BYPASS.LTC128B.128 [R23+0x32400], desc[UR42][R2.64+0x300], P2 ;  /* 0x3240030002178fae */ /* 0x000fe80009101d6a */
[----:B------:R0:W-:Y:S01]  /*1b9e0*/  @!P0 LDGSTS.E.BYPASS.LTC128B.128 [R23+0x34400], desc[UR42][R2.64+0x380], P1 ;  /* 0x3440038002178fae */ /* 0x0001e20008901d6a */
[----:B----4-:R-:W-:-:S03]  /*1b9f0*/  ISETP.GE.AND P0, PT, R8, R7, PT ;  /* 0x000000070800720c */ /* 0x010fc60003f06270 */
[----:B------:R-:W-:Y:S10]  /*1ba00*/  SHFL.IDX PT, R8, R6, 0x2, 0x181f ;  /* 0x00581f0006087f89 */ /* 0x000ff400000e0000 */
[----:B0-----:R-:W-:-:S02]  /*1ba10*/  @!P0 LOP3.LUT R3, R4, 0x40, RZ, 0xc0, !PT ;  /* 0x0000004004038812 */ /* 0x001fc400078ec0ff */
[----:B------:R-:W-:Y:S02]  /*1ba20*/  @!P0 LOP3.LUT R2, R5, 0x80, RZ, 0xc0, !PT ;  /* 0x0000008005028812 */ /* 0x000fe400078ec0ff */
[----:B------:R-:W-:Y:S02]  /*1ba30*/  @!P0 SHF.R.U32.HI R3, RZ, 0x2, R3 ;  /* 0x00000002ff038819 */ /* 0x000fe40000011603 */
[----:B------:R-:W-:Y:S02]  /*1ba40*/  @!P0 SHF.R.U32.HI R2, RZ, 0x3, R2 ;  /* 0x00000003ff028819 */ /* 0x000fe40000011602 */
[----:B------:R-:W-:Y:S02]  /*1ba50*/  @!P0 ISETP.NE.U32.AND P2, PT, R3, RZ, PT ;  /* 0x000000ff0300820c */ /* 0x000fe40003f45070 */
[----:B------:R-:W0:Y:S01]  /*1ba60*/  SHFL.IDX PT, R3, R0, 0x1, 0x181f ;  /* 0x00381f0000037f89 */ /* 0x000e2200000e0000 */
[----:B------:R-:W-:-:S03]  /*1ba70*/  @!P0 ISETP.NE.U32.AND P1, PT, R2, RZ, PT ;  /* 0x000000ff0200820c */ /* 0x000fc60003f25070 */
[----:B------:R-:W1:Y:S04]  /*1ba80*/  SHFL.IDX PT, R2, R6, 0x1, 0x181f ;  /* 0x00381f0006027f89 */ /* 0x000e6800000e0000 */
[----:B------:R-:W2:Y:S03]  /*1ba90*/  SHFL.IDX PT, R0, R0, 0x3, 0x181f ;  /* 0x00781f0000007f89 */ /* 0x000ea600000e0000 */
[----:B------:R-:W-:Y:S01]  /*1baa0*/  @P2 LOP3.LUT R16, R16, 0x4000, RZ, 0xfc, !PT ;  /* 0x0000400010102812 */ /* 0x000fe200078efcff */
[----:B------:R-:W3:Y:S03]  /*1bab0*/  SHFL.IDX PT, R6, R6, 0x3, 0x181f ;  /* 0x00781f0006067f89 */ /* 0x000ee600000e0000 */
[----:B------:R-:W-:-:S04]  /*1bac0*/  LOP3.LUT R16, R16, 0xfff7ffff, RZ, 0xc0, !PT ;  /* 0xfff7ffff10107812 */ /* 0x000fc800078ec0ff */
[----:B------:R-:W-:-:S04]  /*1bad0*/  @P1 LOP3.LUT R16, R16, 0x80000, RZ, 0xfc, !PT ;  /* 0x0008000010101812 */ /* 0x000fc800078efcff */
[----:B------:R-:W-:Y:S02]  /*1bae0*/  LOP3.LUT P1, RZ, R16, 0x4000, RZ, 0xc0, !PT ;  /* 0x0000400010ff7812 */ /* 0x000fe4000782c0ff */
[----:B0-----:R-:W-:-:S05]  /*1baf0*/  @!P0 LEA R3, P2, R20, R3, 0x1 ;  /* 0x0000000314038211 */ /* 0x001fca00078408ff */
[----:B-1----:R-:W-:Y:S01]  /*1bb00*/  @!P0 IMAD.X R2, RZ, RZ, R2, P2 ;  /* 0x000000ffff028224 */ /* 0x002fe200010e0602 */
[----:B------:R-:W-:-:S04]  /*1bb10*/  LOP3.LUT P2, RZ, R16, 0x200, RZ, 0xc0, !PT ;  /* 0x0000020010ff7812 */ /* 0x000fc8000784c0ff */
[----:B------:R-:W-:-:S04]  /*1bb20*/  @!P0 LOP3.LUT R3, R3, R2, RZ, 0x3c, !PT ;  /* 0x0000000203038212 */ /* 0x000fc800078e3cff */
[----:B------:R-:W-:-:S04]  /*1bb30*/  @!P0 LOP3.LUT R2, R3, R2, RZ, 0x3c, !PT ;  /* 0x0000000203028212 */ /* 0x000fc800078e3cff */
[----:B------:R-:W-:-:S05]  /*1bb40*/  @!P0 LOP3.LUT R3, R3, R2, RZ, 0x3c, !PT ;  /* 0x0000000203038212 */ /* 0x000fca00078e3cff */
[----:B------:R-:W-:Y:S01]  /*1bb50*/  @!P0 LDGSTS.E.BYPASS.LTC128B.128 [R23+0x26c00], desc[UR42][R2.64], !P6 ;  /* 0x26c0000002178fae */ /* 0x000fe2000f101d6a */
[----:B------:R-:W-:-:S03]  /*1bb60*/  LOP3.LUT P6, RZ, R16, 0x100000, RZ, 0xc0, !PT ;  /* 0x0010000010ff7812 */ /* 0x000fc600078cc0ff */
[----:B------:R-:W-:Y:S10]  /*1bb70*/  @!P0 LDGSTS.E.BYPASS.LTC128B.128 [R23+0x28c00], desc[UR42][R2.64+0x80], !P2 ;  /* 0x28c0008002178fae */ /* 0x000ff4000d101d6a */
[----:B------:R-:W-:Y:S04]  /*1bb80*/  @!P0 LDGSTS.E.BYPASS.LTC128B.128 [R23+0x2ac00], desc[UR42][R2.64+0x100], !P6 ;  /* 0x2ac0010002178fae */ /* 0x000fe8000f101d6a */
[----:B------:R-:W-:Y:S04]  /*1bb90*/  @!P0 LDGSTS.E.BYPASS.LTC128B.128 [R23+0x2cc00], desc[UR42][R2.64+0x180], !P5 ;  /* 0x2cc0018002178fae */ /* 0x000fe8000e901d6a */
[----:B------:R-:W-:Y:S04]  /*1bba0*/  @!P0 LDGSTS.E.BYPASS.LTC128B.128 [R23+0x2ec00], desc[UR42][R2.64+0x200], !P4 ;  /* 0x2ec0020002178fae */ /* 0x000fe8000e101d6a */
[----:B------:R-:W-:Y:S04]  /*1bbb0*/  @!P0 LDGSTS.E.BYPASS.LTC128B.128 [R23+0x30c00], desc[UR42][R2.64+0x280], !P3 ;  /* 0x30c0028002178fae */ /* 0x000fe8000d901d6a */
[----:B------:R-:W-:Y:S01]  /*1bbc0*/  @!P0 LDGSTS.E.BYPASS.LTC128B.128 [R23+0x32c00], desc[UR42][R2.64+0x300], P1 ;  /* 0x32c0030002178fae */ /* 0x000fe20008901d6a */
[----:B------:R-:W-:-:S13]  /*1bbd0*/  LOP3.LUT P1, RZ, R16, 0x80000, RZ, 0xc0, !PT ;  /* 0x0008000010ff7812 */ /* 0x000fda000782c0ff */
[----:B------:R0:W-:Y:S01]  /*1bbe0*/  @!P0 LDGSTS.E.BYPASS.LTC128B.128 [R23+0x34c00], desc[UR42][R2.64+0x380], P1 ;  /* 0x34c0038002178fae */ /* 0x0001e20008901d6a */
[----:B------:R-:W-:-:S13]  /*1bbf0*/  ISETP.GE.AND P0, PT, R9, R7, PT ;  /* 0x000000070900720c */ /* 0x000fda0003f06270 */
[----:B------:R-:W-:-:S05]  /*1bc00*/  @!P0 LEA R9, P1, R20, R14, 0x1 ;  /* 0x0000000e14098211 */ /* 0x000fca00078208ff */
[----:B------:R-:W-:Y:S01]  /*1bc10*/  @!P0 IMAD.X R10, RZ, RZ, R8, P1 ;  /* 0x000000ffff0a8224 */ /* 0x000fe200008e0608 */
[----:B------:R-:W-:Y:S01]  /*1bc20*/  LOP3.LUT P1, RZ, R16, 0x400, RZ, 0xc0, !PT ;  /* 0x0000040010ff7812 */ /* 0x000fe2000782c0ff */
[----:B0-----:R-:W-:Y:S01]  /*1bc30*/  @!P0 IMAD.MOV.U32 R2, RZ, RZ, R9 ;  /* 0x000000ffff028224 */ /* 0x001fe200078e0009 */
[----:B------:R-:W-:Y:S01]  /*1bc40*/  @!P0 LOP3.LUT R8, R4, 0x40, RZ, 0xc0, !PT ;  /* 0x0000004004088812 */ /* 0x000fe200078ec0ff */
[----:B------:R-:W-:-:S03]  /*1bc50*/  @!P0 IMAD.MOV.U32 R3, RZ, RZ, R10 ;  /* 0x000000ffff038224 */ /* 0x000fc600078e000a */
        /* <DEDUP_REMOVED lines=12> */
[----:B--23--:R0:W-:Y:S02]  /*1bd20*/  @!P0 LDGSTS.E.BYPASS.LTC128B.128 [R23+0x35400], desc[UR42][R2.64+0x380], P1 ;  /* 0x3540038002178fae */ /* 0x00c1e40008901d6a */
.L_x_4792:
[----:B0-----:R-:W2:Y:S01]  /*1bd30*/  LDL.LU R2, [R1+0x2c] ;  /* 0x00002c0001027983 */ /* 0x001ea20000300800 */
[----:B------:R-:W-:Y:S01]  /*1bd40*/  BSSY B0, `(.L_x_4668) ;  /* 0x0000019000007945 */ /* 0x000fe20003800000 */
[----:B--2---:R-:W-:-:S13]  /*1bd50*/  ISETP.GE.AND P0, PT, R2, R7, PT ;  /* 0x000000070200720c */ /* 0x004fda0003f06270 */
[----:B------:R-:W-:Y:S05]  /*1bd60*/  @P0 BRA `(.L_x_4669) ;  /* 0x0000000000580947 */ /* 0x000fea0003800000 */
[----:B------:R-:W-:Y:S02]  /*1bd70*/  LOP3.LUT R4, R4, 0x40, RZ, 0xc0, !PT ;  /* 0x0000004004047812 */ /* 0x000fe400078ec0ff */
[----:B------:R-:W-:Y:S02]  /*1bd80*/  LOP3.LUT P6, RZ, R16, 0x400, RZ, 0xc0, !PT ;  /* 0x0000040010ff7812 */ /* 0x000fe400078cc0ff */
[----:B------:R-:W-:Y:S02]  /*1bd90*/  LEA R2, P0, R20, R0, 0x1 ;  /* 0x0000000014027211 */ /* 0x000fe400078008ff */
[C---:B------:R-:W-:Y:S02]  /*1bda0*/  LOP3.LUT P2, RZ, R16.reuse, 0x200, RZ, 0xc0, !PT ;  /* 0x0000020010ff7812 */ /* 0x040fe4000784c0ff */
[----:B------:R-:W-:Y:S01]  /*1bdb0*/  LOP3.LUT P1, RZ, R16, 0x100, RZ, 0xc0, !PT ;  /* 0x0000010010ff7812 */ /* 0x000fe2000782c0ff */
[----:B------:R-:W-:Y:S01]  /*1bdc0*/  IMAD.X R3, RZ, RZ, R6, P0 ;  /* 0x000000ffff037224 */ /* 0x000fe200000e0606 */
[----:B------:R-:W-:-:S02]  /*1bdd0*/  SHF.R.U32.HI R4, RZ, 0x2, R4 ;  /* 0x00000002ff047819 */ /* 0x000fc40000011604 */
[----:B------:R-:W-:Y:S02]  /*1bde0*/  LOP3.LUT R5, R5, 0x80, RZ, 0xc0, !PT ;  /* 0x0000008005057812 */ /* 0x000fe400078ec0ff */
[----:B------:R-:W-:Y:S01]  /*1bdf0*/  ISETP.NE.U32.AND P0, PT, R4, RZ, PT ;  /* 0x000000ff0400720c */ /* 0x000fe20003f05070 */
        /* <DEDUP_REMOVED lines=13> */
.L_x_4669:
[----:B------:R-:W-:Y:S05]  /*1bed0*/  BSYNC B0 ;  /* 0x0000000000007941 */ /* 0x000fea0003800000 */
.L_x_4668:
[----:B------:R-:W-:Y:S01]  /*1bee0*/  NOP ;  /* 0x0000000000007918 */ /* 0x000fe20000000000 */
[----:B------:R-:W-:-:S13]  /*1bef0*/  PLOP3.LUT P0, PT, PT, PT, PT, 0x80, 0x0 ;  /* 0x000000000000781c */ /* 0x000fda0003f0f070 */
.L_x_4670:
        /* <DEDUP_REMOVED lines=18> */
.L_x_4793:
[----:B------:R-:W-:Y:S05]  /*1c020*/  BSYNC B0 ;  /* 0x0000000000007941 */ /* 0x000fea0003800000 */
.L_x_4671:
[----:B------:R-:W-:-:S05]  /*1c030*/  IMAD.U32 R2, RZ, RZ, UR38 ;  /* 0x00000026ff027e24 */ /* 0x000fca000f8e00ff */
[----:B------:R-:W-:-:S13]  /*1c040*/  ISETP.NE.AND P0, PT, R2, 0x3, PT ;  /* 0x000000030200780c */ /* 0x000fda0003f05270 */
[----:B------:R-:W-:Y:S05]  /*1c050*/  @!P0 BRA `(.L_x_4673) ;  /* 0x0000000000048947 */ /* 0x000fea0003800000 */
[----:B------:R-:W-:Y:S01]  /*1c060*/  BPT.TRAP 0x1 ;  /* 0x000000040000795c */ /* 0x000fe20000300000 */
.L_x_4673:
[----:B0-----:R-:W-:Y:S01]  /*1c070*/  SHF.L.U32 R0, R28, 0x1f, RZ ;  /* 0x0000001f1c007819 */ /* 0x001fe200000006ff */
[----:B------:R-:W-:Y:S03]  /*1c080*/  BSSY B0, `(.L_x_4674) ;  /* 0x0000003000007945 */ /* 0x000fe60003800000 */
[----:B------:R-:W0:Y:S02]  /*1c090*/  SYNCS.PHASECHK.TRANS64.TRYWAIT P0, [R26+URZ+0x38860], R0 ;  /* 0x038860001a0075a7 */ /* 0x000e24000800017f */
[----:B0-----:R-:W-:Y:S05]  /*1c0a0*/  @!P0 BRA `(.L_x_4675) ;  /* 0x0000004c00808947 */ /* 0x001fea0003800000 */
.L_x_4794:
[----:B------:R-:W-:Y:S05]  /*1c0b0*/  BSYNC B0 ;  /* 0x0000000000007941 */ /* 0x000fea0003800000 */
.L_x_4674:
[----:B------:R-:W0:Y:S01]  /*1c0c0*/  LDL.LU R3, [R1+0x38] ;  /* 0x0000380001037983 */ /* 0x000e220000300800 */
[----:B------:R-:W-:Y:S01]  /*1c0d0*/  ULDC.64 UR4, c[0x0][0x328] ;  /* 0x0000ca0000047ab9 */ /* 0x000fe20000000a00 */
[----:B------:R-:W-:Y:S02]  /*1c0e0*/  ULDC.64 UR6, c[0x0][0x318] ;  /* 0x0000c60000067ab9 */ /* 0x000fe40000000a00 */
[----:B------:R-:W2:Y:S04]  /*1c0f0*/  LDL.LU R2, [R1+0x8] ;  /* 0x0000080001027983 */ /* 0x000ea80000300800 */
[----:B------:R-:W3:Y:S04]  /*1c100*/  LDL.LU R5, [R1+0x3c] ;  /* 0x00003c0001057983 */ /* 0x000ee80000300800 */
[----:B------:R-:W4:Y:S01]  /*1c110*/  LDL.LU R4, [R1+0x4] ;  /* 0x0000040001047983 */ /* 0x000f220000300800 */
[----:B0-----:R-:W-:-:S04]  /*1c120*/  IMAD R0, R3, UR4, RZ ;  /* 0x0000000403007c24 */ /* 0x001fc8000f8e02ff */
[C---:B--2---:R-:W-:Y:S02]  /*1c130*/  IMAD R0, R2.reuse, UR5, R0 ;  /* 0x0000000502007c24 */ /* 0x044fe4000f8e0200 */
[----:B------:R-:W-:Y:S01]  /*1c140*/  IMAD.WIDE.U32 R2, R2, UR4, RZ ;  /* 0x0000000402027c25 */ /* 0x000fe2000f8e00ff */
[----:B------:R-:W-:-:S03]  /*1c150*/  ULDC.64 UR4, c[0x0][0x338] ;  /* 0x0000ce0000047ab9 */ /* 0x000fc60000000a00 */
[----:B------:R-:W-:Y:S02]  /*1c160*/  IMAD.IADD R3, R3, 0x1, R0 ;  /* 0x0000000103037824 */ /* 0x000fe400078e0200 */
[----:B---3--:R-:W-:Y:S02]  /*1c170*/  IMAD R0, R5, UR4, RZ ;  /* 0x0000000405007c24 */ /* 0x008fe4000f8e02ff */
[----:B----4-:R-:W-:-:S04]  /*1c180*/  IMAD.WIDE.U32 R2, R4, UR4, R2 ;  /* 0x0000000404027c25 */ /* 0x010fc8000f8e0002 */
[----:B------:R-:W-:Y:S01]  /*1c190*/  IMAD R0, R4, UR5, R0 ;  /* 0x0000000504007c24 */ /* 0x000fe2000f8e0200 */
[----:B------:R-:W-:Y:S01]  /*1c1a0*/  ULDC.64 UR4, c[0x0][0x330] ;  /* 0x0000cc0000047ab9 */ /* 0x000fe20000000a00 */
[----:B------:R-:W-:Y:S02]  /*1c1b0*/  IMAD R4, R22, 0x8000, R36 ;  /* 0x0000800016047824 */ /* 0x000fe400078e0224 */
        /* <DEDUP_REMOVED lines=93> */
.L_x_4804:
        /* <DEDUP_REMOVED lines=34> */
.L_x_4677:
        /* <DEDUP_REMOVED lines=11> */
.L_x_4678:
        /* <DEDUP_REMOVED lines=11> */
.L_x_4693:
[----:B-1----:R-:W1:Y:S01]  /*1cb10*/  S2R R2, SR_TID.X ;  /* 0x0000000000027919 */ /* 0x002e620000002100 */
[----:B0-----:R-:W0:Y:S01]  /*1cb20*/  LDC R5, c[0x0][0x430] ;  /* 0x00010c00ff057b82 */ /* 0x001e220000000800 */
[----:B------:R-:W-:Y:S01]  /*1cb30*/  IMAD R4, R7, 0x40, R34 ;  /* 0x0000004007047824 */ /* 0x000fe200078e0222 */
[----:B--2---:R-:W2:Y:S01]  /*1cb40*/  S2R R8, SR_TID.X ;  /* 0x0000000000087919 */ /* 0x004ea20000002100 */
[----:B------:R-:W-:Y:S02]  /*1cb50*/  IMAD.U32 R10, RZ, RZ, UR38 ;  /* 0x00000026ff0a7e24 */ /* 0x000fe4000f8e00ff */
        /* <DEDUP_REMOVED lines=27> */
[----:B------:R-:W-:Y:S02]  /*1cd10*/  ISETP.NE.AND P1, PT, R10, 0x3, PT ;  /* 0x000000030a00780c */ /* 0x000fe40003f25270 */
[----:B------:R-:W-:Y:S01]  /*1cd20*/  SEL R2, RZ, 0x1, P0 ;  /* 0x00000001ff027807 */ /* 0x000fe20000000000 */
[----:B------:R-:W-:Y:S05]  /*1cd30*/  YIELD ;  /* 0x0000000000007946 */ /* 0x000fea0003800000 */
[----:B------:R-:W-:Y:S01]  /*1cd40*/  LOP3.LUT R28, R28, R2, RZ, 0x3c, !PT ;  /* 0x000000021c1c7212 */ /* 0x000fe200078e3cff */
[----:B------:R-:W-:Y:S01]  /*1cd50*/  IMAD.MOV.U32 R2, RZ, RZ, R7 ;  /* 0x000000ffff027224 */ /* 0x000fe200078e0007 */
[----:B------:R-:W-:Y:S01]  /*1cd60*/  SEL R22, R22, RZ, P0 ;  /* 0x000000ff16167207 */ /* 0x000fe20000000000 */
[----:B------:R-:W-:-:S03]  /*1cd70*/  VIADD R7, R7, 0xffffffff ;  /* 0xffffffff07077836 */ /* 0x000fc60000000000 */
[----:B------:R-:W-:Y:S01]  /*1cd80*/  ISETP.GT.AND P3, PT, R2, R33, PT ;  /* 0x000000210200720c */ /* 0x000fe20003f64270 */
[----:B0-----:R-:W-:-:S12]  /*1cd90*/  @!P1 BRA `(.L_x_4681) ;  /* 0x0000000000049947 */ /* 0x001fd80003800000 */
[----:B------:R-:W-:Y:S01]  /*1cda0*/  BPT.TRAP 0x1 ;  /* 0x000000040000795c */ /* 0x000fe20000300000 */
.L_x_4681:
[----:B------:R-:W-:Y:S01]  /*1cdb0*/  IMAD R6, R22, 0x8, R18 ;  /* 0x0000000816067824 */ /* 0x000fe200078e0212 */
[----:B------:R-:W-:Y:S01]  /*1cdc0*/  SHF.L.U32 R25, R28, 0x1f, RZ ;  /* 0x0000001f1c197819 */ /* 0x000fe200000006ff */
[----:B------:R-:W-:Y:S01]  /*1cdd0*/  BSSY B1, `(.L_x_4682) ;  /* 0x0000004000017945 */ /* 0x000fe20003800000 */
[----:B------:R-:W-:Y:S02]  /*1cde0*/  SHF.R.S32.HI R9, RZ, 0x1f, R5 ;  /* 0x0000001fff097819 */ /* 0x000fe40000011405 */
[----:B------:R-:W0:Y:S02]  /*1cdf0*/  SYNCS.PHASECHK.TRANS64.TRYWAIT P0, [R6+URZ+0x38840], R25 ;  /* 0x03884019060075a7 */ /* 0x000e24000800017f */
[----:B0-----:R-:W-:Y:S05]  /*1ce00*/  @!P0 BRA `(.L_x_4683) ;  /* 0x0000004800648947 */ /* 0x001fea0003800000 */
.L_x_4805:
[----:B------:R-:W-:Y:S05]  /*1ce10*/  BSYNC B1 ;  /* 0x0000000000017941 */ /* 0x000fea0003800000 */
.L_x_4682:
        /* <DEDUP_REMOVED lines=40> */
.L_x_4815:
        /* <DEDUP_REMOVED lines=8> */
.L_x_4685:
        /* <DEDUP_REMOVED lines=11> */
.L_x_4686:
[----:B------:R2:W-:Y:S01]  /*1d1d0*/  SYNCS.ARRIVE.TRANS64.A1T0 RZ, [R6+URZ+0x38830], RZ ;  /* 0x038830ff06ff79a7 */ /* 0x0005e2000810003f */
[----:B------:R-:W-:Y:S05]  /*1d1e0*/  @!P2 BRA `(.L_x_4687) ;  /* 0x000000000004a947 */ /* 0x000fea0003800000 */
[----:B------:R-:W-:Y:S01]  /*1d1f0*/  BPT.TRAP 0x1 ;  /* 0x000000040000795c */ /* 0x000fe20000300000 */
.L_x_4687:
[----:B------:R-:W3:Y:S01]  /*1d200*/  SYNCS.PHASECHK.TRANS64.TRYWAIT P0, [R6+URZ+0x38860], R25 ;  /* 0x03886019060075a7 */ /* 0x000ee2000800017f */
[----:B------:R-:W-:Y:S04]  /*1d210*/  BSSY B1, `(.L_x_4688) ;  /* 0x0000002000017945 */ /* 0x000fe80003800000 */
[----:B---3--:R-:W-:Y:S05]  /*1d220*/  @!P0 BRA `(.L_x_4689) ;  /* 0x00000048008c8947 */ /* 0x008fea0003800000 */
.L_x_4816:
[----:B------:R-:W-:Y:S05]  /*1d230*/  BSYNC B1 ;  /* 0x0000000000017941 */ /* 0x000fea0003800000 */
.L_x_4688:
        /* <DEDUP_REMOVED lines=8> */
[----:B------:R-:W-:Y:S02]  /*1d2c0*/  IMAD R21, R22, 0x7000, R8 ;  /* 0x0000700016157824 */ /* 0x000fe400078e0208 */
        /* <DEDUP_REMOVED lines=12> */
[----:B------:R-:W4:Y:S01]  /*1d390*/  SHFL.IDX PT, R2, R9, RZ, 0x181f ;  /* 0x00181fff09027589 */ /* 0x000f2200000e0000 */
[C---:B------:R-:W-:Y:S01]  /*1d3a0*/  LOP3.LUT P1, RZ, R16.reuse, 0x80, RZ, 0xc0, !PT ;  /* 0x0000008010ff7812 */ /* 0x040fe2000782c0ff */
[----:B------:R-:W-:Y:S01]  /*1d3b0*/  IMAD R21, R21, 0x2, R18 ;  /* 0x0000000215157824 */ /* 0x000fe200078e0212 */
[C---:B------:R-:W-:Y:S01]  /*1d3c0*/  LOP3.LUT P2, RZ, R16.reuse, 0x40, RZ, 0xc0, !PT ;  /* 0x0000004010ff7812 */ /* 0x040fe2000784c0ff */
[----:B------:R-:W5:Y:S01]  /*1d3d0*/  SHFL.IDX PT, R3, R10, RZ, 0x181f ;  /* 0x00181fff0a037589 */ /* 0x000f6200000e0000 */
[----:B------:R-:W-:-:S03]  /*1d3e0*/  LOP3.LUT R16, R16, 0xfff7ffff, RZ, 0xc0, !PT ;  /* 0xfff7ffff10107812 */ /* 0x000fc600078ec0ff */
[----:B------:R-:W0:Y:S01]  /*1d3f0*/  SHFL.IDX PT, R14, R9, 0x1, 0x181f ;  /* 0x00381f00090e7f89 */ /* 0x000e2200000e0000 */
[----:B------:R-:W-:-:S03]  /*1d400*/  @P3 LOP3.LUT R16, R16, 0x80000, RZ, 0xfc, !PT ;  /* 0x0008000010103812 */ /* 0x000fc600078efcff */
[----:B------:R-:W1:Y:S01]  /*1d410*/  SHFL.IDX PT, R5, R10, 0x1, 0x181f ;  /* 0x00381f000a057f89 */ /* 0x000e6200000e0000 */
[C---:B------:R-:W-:Y:S02]  /*1d420*/  LOP3.LUT P3, RZ, R16.reuse, 0x20, RZ, 0xc0, !PT ;  /* 0x0000002010ff7812 */ /* 0x040fe4000786c0ff */
[C---:B------:R-:W-:Y:S01]  /*1d430*/  LOP3.LUT P6, RZ, R16.reuse, 0x10, RZ, 0xc0, !PT ;  /* 0x0000001010ff7812 */ /* 0x040fe200078cc0ff */
[----:B------:R-:W-:Y:S01]  /*1d440*/  SHFL.IDX PT, R8, R10, 0x2, 0x181f ;  /* 0x00581f000a087f89 */ /* 0x000fe200000e0000 */
[----:B------:R-:W-:-:S03]  /*1d450*/  LOP3.LUT R16, R16, 0xffdfffff, RZ, 0xc0, !PT ;  /* 0xffdfffff10107812 */ /* 0x000fc600078ec0ff */
[----:B------:R-:W-:Y:S01]  /*1d460*/  SHFL.IDX PT, R10, R10, 0x3, 0x181f ;  /* 0x00781f000a0a7f89 */ /* 0x000fe200000e0000 */
[----:B----4-:R-:W-:-:S05]  /*1d470*/  IADD3 R2, P0, R2, R0, RZ ;  /* 0x0000000002027210 */ /* 0x010fca0007f1e0ff */
[----:B------:R-:W-:Y:S01]  /*1d480*/  @P3 LOP3.LUT R16, R16, 0x200000, RZ, 0xfc, !PT ;  /* 0x0020000010103812 */ /* 0x000fe200078efcff */
[----:B-----5:R-:W-:Y:S01]  /*1d490*/  IMAD.X R3, RZ, RZ, R3, P0 ;  /* 0x000000ffff037224 */ /* 0x020fe200000e0603 */
[----:B------:R-:W-:-:S04]  /*1d4a0*/  ISETP.NE.U32.AND P0, PT, R32, RZ, PT ;  /* 0x000000ff2000720c */ /* 0x000fc80003f05070 */
[----:B------:R-:W-:Y:S01]  /*1d4b0*/  LDGSTS.E.BYPASS.LTC128B.128 [R21+0x400], desc[UR42][R2.64], !P1 ;  /* 0x0040000002157fae */ /* 0x000fe2000c901d6a */
[----:B------:R-:W-:-:S03]  /*1d4c0*/  ISETP.NE.U32.AND P1, PT, R31, RZ, PT ;  /* 0x000000ff1f00720c */ /* 0x000fc60003f25070 */
[----:B------:R-:W-:Y:S01]  /*1d4d0*/  LDGSTS.E.BYPASS.LTC128B.128 [R21+0x2400], desc[UR42][R2.64+0x80], !P2 ;  /* 0x0240008002157fae */ /* 0x000fe2000d101d6a */
[----:B0-----:R-:W-:-:S03]  /*1d4e0*/  IADD3 R4, P2, R14, R0, RZ ;  /* 0x000000000e047210 */ /* 0x001fc60007f5e0ff */
[----:B------:R-:W-:Y:S01]  /*1d4f0*/  LDGSTS.E.BYPASS.LTC128B.128 [R21+0x4400], desc[UR42][R2.64+0x100], !P3 ;  /* 0x0440010002157fae */ /* 0x000fe2000d901d6a */
[C---:B------:R-:W-:Y:S01]  /*1d500*/  LOP3.LUT P3, RZ, R16.reuse, 0x80, RZ, 0xc0, !PT ;  /* 0x0000008010ff7812 */ /* 0x040fe2000786c0ff */
[----:B-1----:R-:W-:Y:S01]  /*1d510*/  IMAD.X R5, RZ, RZ, R5, P2 ;  /* 0x000000ffff057224 */ /* 0x002fe200010e0605 */
        /* <DEDUP_REMOVED lines=33> */
.L_x_4826:
        /* <DEDUP_REMOVED lines=25> */
.L_x_4691:
        /* <DEDUP_REMOVED lines=11> */
.L_x_4692:
[----:B------:R1:W-:Y:S01]  /*1d970*/  SYNCS.ARRIVE.TRANS64.A1T0 RZ, [R6+URZ+0x38850], RZ ;  /* 0x038850ff06ff79a7 */ /* 0x0003e2000810003f */
[----:B------:R-:W-:Y:S05]  /*1d980*/  @P3 BRA `(.L_x_4693) ;  /* 0xfffffff000603947 */ /* 0x000fea000383ffff */
.L_x_4680:
[----:B------:R-:W-:Y:S05]  /*1d990*/  BSYNC B0 ;  /* 0x0000000000007941 */ /* 0x000fea0003800000 */
.L_x_4679:
        /* <DEDUP_REMOVED lines=21> */
.L_x_4695:
[----:B------:R-:W-:Y:S05]  /*1daf0*/  BSYNC B0 ;  /* 0x0000000000007941 */ /* 0x000fea0003800000 */
.L_x_4694:
[----:B------:R-:W-:-:S07]  /*1db00*/  SEL R22, R22, RZ, P0 ;  /* 0x000000ff16167207 */ /* 0x000fce0000000000 */
.L_x_4648:
[----:B------:R-:W-:Y:S05]  /*1db10*/  BSYNC B7 ;  /* 0x0000000000077941 */ /* 0x000fea0003800000 */
.L_x_4646:
        /* <DEDUP_REMOVED lines=8> */
[----:B---3--:R3:W4:Y:S01]  /*1dba0*/  LDS.128 R24, [R18+0x388d0] ;  /* 0x0388d00012187984 */ /* 0x0087220000000c00 */
[----:B------:R-:W-:Y:S06]  /*1dbb0*/  BAR.ARV 0x4, 0x180 ;  /* 0x0106000000007b1d */ /* 0x000fec0000002000 */
[----:B------:R-:W-:Y:S05]  /*1dbc0*/  BRA `(.L_x_4697) ;  /* 0x0000000800d07947 */ /* 0x000fea0003800000 */
.L_x_4696:
        /* <DEDUP_REMOVED lines=43> */
.L_x_4836:
[----:B------:R-:W-:Y:S02]  /*1de80*/  ULDC UR4, c[0x0][0xd38] ;  /* 0x00034e0000047ab9 */ /* 0x000fe40000000800 */
[----:B------:R-:W-:-:S04]  /*1de90*/  IMAD.U32 R2, RZ, RZ, UR4 ;  /* 0x00000004ff027e24 */ /* 0x000fc8000f8e00ff */
[----:B-1----:R-:W-:-:S04]  /*1dea0*/  IMAD R5, R14, R2, RZ ;  /* 0x000000020e057224 */ /* 0x002fc800078e02ff */
[----:B------:R-:W-:-:S05]  /*1deb0*/  IMAD.IADD R6, R6, 0x1, R5 ;  /* 0x0000000106067824 */ /* 0x000fca00078e0205 */
[----:B------:R-:W-:-:S13]  /*1dec0*/  ISETP.GT.AND P6, PT, R6, R0, PT ;  /* 0x000000000600720c */ /* 0x000fda0003fc4270 */
[----:B------:R-:W-:Y:S05]  /*1ded0*/  @P6 BRA `(.L_x_4699) ;  /* 0x0000000000a46947 */ /* 0x000fea0003800000 */
.L_x_4702:
        /* <DEDUP_REMOVED lines=35> */
.L_x_4844:
[----:B------:R-:W-:Y:S02]  /*1e110*/  ULDC UR4, c[0x0][0xd38] ;  /* 0x00034e0000047ab9 */ /* 0x000fe40000000800 */
[----:B------:R-:W-:-:S04]  /*1e120*/  IMAD.U32 R2, RZ, RZ, UR4 ;  /* 0x00000004ff027e24 */ /* 0x000fc8000f8e00ff */
[----:B-1----:R-:W-:-:S04]  /*1e130*/  IMAD R5, R14, R2, RZ ;  /* 0x000000020e057224 */ /* 0x002fc800078e02ff */
[----:B------:R-:W-:-:S05]  /*1e140*/  IMAD.IADD R6, R5, 0x1, R6 ;  /* 0x0000000105067824 */ /* 0x000fca00078e0206 */
[----:B------:R-:W-:-:S13]  /*1e150*/  ISETP.GT.AND P6, PT, R6, R0, PT ;  /* 0x000000000600720c */ /* 0x000fda0003fc4270 */
[----:B------:R-:W-:Y:S05]  /*1e160*/  @!P6 BRA `(.L_x_4702) ;  /* 0xfffffffc005ce947 */ /* 0x000fea000383ffff */
.L_x_4699:
        /* <DEDUP_REMOVED lines=9> */
.L_x_4849:
[----:B------:R-:W-:-:S13]  /*1e200*/  ISETP.NE.AND P0, PT, R8, RZ, PT ;  /* 0x000000ff0800720c */ /* 0x000fda0003f05270 */
[----:B------:R-:W-:Y:S05]  /*1e210*/  @!P0 BRA `(.L_x_4704) ;  /* 0x0000000000108947 */ /* 0x000fea0003800000 */
[----:B------:R-:W-:Y:S01]  /*1e220*/  UMOV UR4, 0xffffffff ;  /* 0xffffffff00047882 */ /* 0x000fe20000000000 */
[----:B------:R-:W-:Y:S02]  /*1e230*/  VIADD R12, R5, 0xffffffff ;  /* 0xffffffff050c7836 */ /* 0x000fe40000000000 */
[----:B------:R-:W-:Y:S05]  /*1e240*/  BRA.DIV UR4, `(.L_x_4705) ;  /* 0x0000004a04c47947 */ /* 0x000fea000b800000 */
[----:B------:R4:W0:Y:S02]  /*1e250*/  SHFL.IDX PT, R24, R3, R12, 0x1f ;  /* 0x00001f0c03187589 */ /* 0x00082400000e0000 */
.L_x_4704:
        /* <DEDUP_REMOVED lines=58> */
.L_x_4700:
[----:B------:R-:W-:Y:S01]  /*1e600*/  UMOV UR4, URZ ;  /* 0x0000003f00047c82 */ /* 0x000fe20008000000 */
[----:B------:R-:W-:Y:S01]  /*1e610*/  UMOV UR5, URZ ;  /* 0x0000003f00057c82 */ /* 0x000fe20008000000 */
[----:B------:R-:W-:Y:S01]  /*1e620*/  ULDC UR6, c[0x0][0xd3c] ;  /* 0x00034f0000067ab9 */ /* 0x000fe20000000800 */
[----:B------:R-:W-:Y:S02]  /*1e630*/  IMAD.MOV.U32 R24, RZ, RZ, R0 ;  /* 0x000000ffff187224 */ /* 0x000fe400078e0000 */
[----:B------:R-:W-:Y:S02]  /*1e640*/  IMAD.U32 R25, RZ, RZ, UR4 ;  /* 0x00000004ff197e24 */ /* 0x000fe4000f8e00ff */
[----:B------:R-:W-:Y:S02]  /*1e650*/  IMAD.U32 R26, RZ, RZ, UR5 ;  /* 0x00000005ff1a7e24 */ /* 0x000fe4000f8e00ff */
[----:B------:R-:W-:-:S07]  /*1e660*/  IMAD.U32 R27, RZ, RZ, UR6 ;  /* 0x00000006ff1b7e24 */ /* 0x000fce000f8e00ff */
.L_x_4706:
        /* <DEDUP_REMOVED lines=10> */
.L_x_4697:
[----:B------:R-:W-:Y:S02]  /*1e710*/  ULDC UR4, c[0x0][0xd3c] ;  /* 0x00034f0000047ab9 */ /* 0x000fe40000000800 */
[----:B----4-:R-:W-:-:S13]  /*1e720*/  ISETP.GE.AND P0, PT, R27, UR4, PT ;  /* 0x000000041b007c0c */ /* 0x010fda000bf06270 */
[----:B------:R-:W-:Y:S05]  /*1e730*/  @!P0 BRA `(.L_x_4707) ;  /* 0xffffff8800388947 */ /* 0x000fea000383ffff */
[----:B------:R-:W-:Y:S05]  /*1e740*/  BSYNC B8 ;  /* 0x0000000000087941 */ /* 0x000fea0003800000 */
.L_x_4592:
        /* <DEDUP_REMOVED lines=12> */
.L_x_4852:
[----:B------:R-:W-:Y:S05]  /*1e810*/  BSYNC B0 ;  /* 0x0000000000007941 */ /* 0x000fea0003800000 */
.L_x_4708:
[----:B------:R-:W-:-:S03]  /*1e820*/  UMOV UR4, 0xffffffff ;  /* 0xffffffff00047882 */ /* 0x000fc60000000000 */
[----:B------:R-:W-:Y:S05]  /*1e830*/  BRA.DIV UR4, `(.L_x_4710) ;  /* 0x0000004604847947 */ /* 0x000fea000b800000 */
[----:B-1----:R-:W1:Y:S02]  /*1e840*/  S2R R0, SR_TID.X ;  /* 0x0000000000007919 */ /* 0x002e640000002100 */
[----:B-1----:R-:W-:-:S04]  /*1e850*/  SHF.R.U32.HI R0, RZ, 0x5, R0 ;  /* 0x00000005ff007819 */ /* 0x002fc80000011600 */
[----:B------:R-:W-:-:S05]  /*1e860*/  LOP3.LUT R0, R0, 0x3, RZ, 0xc0, !PT ;  /* 0x0000000300007812 */ /* 0x000fca00078ec0ff */
[----:B------:R1:W4:Y:S02]  /*1e870*/  SHFL.IDX PT, R14, R0, RZ, 0x1f ;  /* 0x00001fff000e7589 */ /* 0x00032400000e0000 */
.L_x_4855:
[----:B----4-:R-:W-:-:S13]  /*1e880*/  ISETP.NE.AND P0, PT, R14, RZ, PT ;  /* 0x000000ff0e00720c */ /* 0x010fda0003f05270 */
[----:B------:R-:W-:Y:S05]  /*1e890*/  @P0 BRA `(.L_x_4454) ;  /* 0x0000000000880947 */ /* 0x000fea0003800000 */
[----:B------:R-:W-:-:S03]  /*1e8a0*/  UMOV UR4, 0xffffffff ;  /* 0xffffffff00047882 */ /* 0x000fc60000000000 */
[----:B------:R-:W-:Y:S05]  /*1e8b0*/  BRA.DIV UR4, `(.L_x_4711) ;  /* 0x0000004604987947 */ /* 0x000fea000b800000 */
[----:B------:R-:W-:-:S13]  /*1e8c0*/  ELECT P6, URZ, PT ;  /* 0x00000000003f782f */ /* 0x000fda00038c0000 */
.L_x_4858:
[----:B------:R-:W-:Y:S05]  /*1e8d0*/  @!P6 BRA `(.L_x_4454) ;  /* 0x000000000078e947 */ /* 0x000fea0003800000 */
[----:B------:R-:W-:-:S06]  /*1e8e0*/  ULOP3.LUT UR4, UR36, 0x2, URZ, 0xfc, !UPT ;  /* 0x0000000224047892 */ /* 0x000fcc000f8efc3f */
[----:B-1----:R-:W-:-:S05]  /*1e8f0*/  IMAD.U32 R0, RZ, RZ, UR4 ;  /* 0x00000004ff007e24 */ /* 0x002fca000f8e00ff */
[----:B------:R-:W-:-:S13]  /*1e900*/  ISETP.NE.AND P0, PT, R0, 0x3, PT ;  /* 0x000000030000780c */ /* 0x000fda0003f05270 */
[----:B------:R-:W-:Y:S05]  /*1e910*/  @!P0 BRA `(.L_x_4712) ;  /* 0x0000000000048947 */ /* 0x000fea0003800000 */
[----:B------:R-:W-:Y:S01]  /*1e920*/  BPT.TRAP 0x1 ;  /* 0x000000040000795c */ /* 0x000fe20000300000 */
.L_x_4712:
[----:B------:R-:W-:Y:S01]  /*1e930*/  IMAD R5, R22, 0x8, R7 ;  /* 0x0000000816057824 */ /* 0x000fe200078e0207 */
[----:B------:R-:W-:Y:S01]  /*1e940*/  SHF.L.U32 R0, R28, 0x1f, RZ ;  /* 0x0000001f1c007819 */ /* 0x000fe200000006ff */
[----:B------:R-:W-:-:S03]  /*1e950*/  VIADD R22, R22, 0x1 ;  /* 0x0000000116167836 */ /* 0x000fc60000000000 */
[----:B------:R-:W1:Y:S02]  /*1e960*/  SYNCS.PHASECHK.TRANS64.TRYWAIT P1, [R5+URZ+0x38840], R0 ;  /* 0x03884000050075a7 */ /* 0x000e64000802017f */
[----:B------:R-:W-:-:S04]  /*1e970*/  ISETP.NE.AND P2, PT, R22, 0x2, PT ;  /* 0x000000021600780c */ /* 0x000fc80003f45270 */
[----:B------:R-:W-:Y:S01]  /*1e980*/  SEL R3, RZ, 0x1, P2 ;  /* 0x00000001ff037807 */ /* 0x000fe20001000000 */
[----:B-1----:R-:W-:Y:S08]  /*1e990*/  @!P1 BRA `(.L_x_4713) ;  /* 0x0000004400809947 */ /* 0x002ff00003800000 */
.L_x_4859:
[----:B------:R-:W-:Y:S02]  /*1e9a0*/  SEL R22, R22, RZ, P2 ;  /* 0x000000ff16167207 */ /* 0x000fe40001000000 */
[----:B------:R-:W-:Y:S01]  /*1e9b0*/  LOP3.LUT R2, R28, R3, RZ, 0x3c, !PT ;  /* 0x000000031c027212 */ /* 0x000fe200078e3cff */
[----:B------:R-:W-:Y:S06]  /*1e9c0*/  @!P0 BRA `(.L_x_4714) ;  /* 0x0000000000048947 */ /* 0x000fec0003800000 */
[----:B------:R-:W-:Y:S01]  /*1e9d0*/  BPT.TRAP 0x1 ;  /* 0x000000040000795c */ /* 0x000fe20000300000 */
.L_x_4714:
[----:B------:R-:W-:Y:S01]  /*1e9e0*/  IMAD R3, R22, 0x8, R7 ;  /* 0x0000000816037824 */ /* 0x000fe200078e0207 */
[----:B------:R-:W-:-:S04]  /*1e9f0*/  SHF.L.U32 R2, R2, 0x1f, RZ ;  /* 0x0000001f02027819 */ /* 0x000fc800000006ff */
[----:B------:R-:W4:Y:S02]  /*1ea00*/  SYNCS.PHASECHK.TRANS64.TRYWAIT P1, [R3+URZ+0x38840], R2 ;  /* 0x03884002030075a7 */ /* 0x000f24000802017f */
[----:B----4-:R-:W-:Y:S05]  /*1ea10*/  @!P1 BRA `(.L_x_4715) ;  /* 0x0000004400749947 */ /* 0x010fea0003800000 */
.L_x_4860:
[----:B------:R-:W-:Y:S05]  /*1ea20*/  @!P0 BRA `(.L_x_4716) ;  /* 0x0000000000048947 */ /* 0x000fea0003800000 */
[----:B------:R-:W-:Y:S01]  /*1ea30*/  BPT.TRAP 0x1 ;  /* 0x000000040000795c */ /* 0x000fe20000300000 */
.L_x_4716:
[----:B------:R-:W5:Y:S02]  /*1ea40*/  SYNCS.PHASECHK.TRANS64.TRYWAIT P1, [R5+URZ+0x38860], R0 ;  /* 0x03886000050075a7 */ /* 0x000f64000802017f */
[----:B-----5:R-:W-:Y:S05]  /*1ea50*/  @!P1 BRA `(.L_x_4717) ;  /* 0x0000004400789947 */ /* 0x020fea0003800000 */
.L_x_4861:
[----:B------:R-:W-:Y:S05]  /*1ea60*/  @!P0 BRA `(.L_x_4718) ;  /* 0x0000000000048947 */ /* 0x000fea0003800000 */
[----:B------:R-:W-:Y:S01]  /*1ea70*/  BPT.TRAP 0x1 ;  /* 0x000000040000795c */ /* 0x000fe20000300000 */
.L_x_4718:
[----:B------:R0:W0:Y:S02]  /*1ea80*/  SYNCS.PHASECHK.TRANS64.TRYWAIT P0, [R3+URZ+0x38860], R2 ;  /* 0x03886002030075a7 */ /* 0x000024000800017f */
[----:B0-----:R-:W-:Y:S05]  /*1ea90*/  @!P0 NANOSLEEP.SYNCS 0x989680 ;  /* 0x009896800000895d */ /* 0x001fea0003900000 */
[----:B------:R-:W0:Y:S02]  /*1eaa0*/  @!P0 SYNCS.PHASECHK.TRANS64 P0, [R3+URZ+0x38860], R2 ;  /* 0x03886002030085a7 */ /* 0x000e24000800007f */
[----:B0-----:R-:W-:Y:S05]  /*1eab0*/  @!P0 BRA `(.L_x_4718) ;  /* 0xfffffffc00f08947 */ /* 0x001fea000383ffff */
.L_x_4454:
[----:B------:R-:W-:Y:S05]  /*1eac0*/  BSYNC B9 ;  /* 0x0000000000097941 */ /* 0x000fea0003800000 */
.L_x_4451:
[----:B------:R-:W-:Y:S05]  /*1ead0*/  EXIT ;  /* 0x000000000000794d */ /* 0x000fea0003800000 */
.L_x_4472:
[----:B0-----:R0:W1:Y:S02]  /*1eae0*/  SYNCS.PHASECHK.TRANS64.TRYWAIT P4, [R58+URZ+0x38890], R65 ;  /* 0x038890413a0075a7 */ /* 0x001064000808017f */
[----:B-1----:R-:W-:Y:S05]  /*1eaf0*/  @!P4 NANOSLEEP.SYNCS 0x989680 ;  /* 0x009896800000c95d */ /* 0x002fea0003900000 */
[----:B------:R-:W1:Y:S02]  /*1eb00*/  @!P4 SYNCS.PHASECHK.TRANS64 P4, [R58+URZ+0x38890], R65 ;  /* 0x038890413a00c5a7 */ /* 0x000e64000808007f */
[----:B-1----:R-:W-:Y:S05]  /*1eb10*/  @!P4 BRA `(.L_x_4472) ;  /* 0xfffffffc00f0c947 */ /* 0x002fea000383ffff */
[----:B------:R-:W-:Y:S05]  /*1eb20*/  BRA `(.L_x_4719) ;  /* 0xfffffe44008c7947 */ /* 0x000fea000383ffff */
.L_x_4473:
[----:B------:R-:W-:Y:S01]  /*1eb30*/  BSSY B1, `(.L_x_4720) ;  /* 0x0000007000017945 */ /* 0x000fe20003800000 */
[----:B------:R-:W-:Y:S02]  /*1eb40*/  IMAD.MOV.U32 R12, RZ, RZ, RZ ;  /* 0x000000ffff0c7224 */ /* 0x000fe400078e00ff */
[----:B------:R-:W-:Y:S02]  /*1eb50*/  IMAD.MOV.U32 R11, RZ, RZ, 0x1c1f ;  /* 0x00001c1fff0b7424 */ /* 0x000fe400078e00ff */
[----:B------:R-:W-:-:S07]  /*1eb60*/  IMAD.MOV.U32 R15, RZ, RZ, -0x1 ;  /* 0xffffffffff0f7424 */ /* 0x000fce00078e00ff */
[----:B0-----:R-:W-:Y:S05]  /*1eb70*/  WARPSYNC.COLLECTIVE R15, `(.L_x_4721) ;  /* 0x000000000f087348 */ /* 0x001fea0003c00000 */
[----:B------:R1:W2:Y:S02]  /*1eb80*/  SHFL.IDX P6, R14, R13, R12, R11 ;  /* 0x0000000c0d0e7389 */ /* 0x0002a400000c000b */
[----:B012---:R-:W-:Y:S01]  /*1eb90*/  ENDCOLLECTIVE ;  /* 0x000000000000791b */ /* 0x007fe20003800000 */
.L_x_4721:
[----:B------:R-:W-:Y:S05]  /*1eba0*/  BSYNC B1 ;  /* 0x0000000000017941 */ /* 0x000fea0003800000 */
.L_x_4720:
        /* <DEDUP_REMOVED lines=8> */
.L_x_4722:
[----:B------:R-:W-:Y:S05]  /*1ec30*/  BRA `(.L_x_4723) ;  /* 0xfffffe44005c7947 */ /* 0x000fea000383ffff */
.L_x_4483:
[----:B0-----:R0:W1:Y:S02]  /*1ec40*/  SYNCS.PHASECHK.TRANS64.TRYWAIT P5, [R58+URZ+0x38890], R65 ;  /* 0x038890413a0075a7 */ /* 0x00106400080a017f */
[----:B-1----:R-:W-:Y:S05]  /*1ec50*/  @!P5 NANOSLEEP.SYNCS 0x989680 ;  /* 0x009896800000d95d */ /* 0x002fea0003900000 */
[----:B------:R-:W1:Y:S02]  /*1ec60*/  @!P5 SYNCS.PHASECHK.TRANS64 P5, [R58+URZ+0x38890], R65 ;  /* 0x038890413a00d5a7 */ /* 0x000e6400080a007f */
[----:B-1----:R-:W-:Y:S05]  /*1ec70*/  @!P5 BRA `(.L_x_4483) ;  /* 0xfffffffc00f0d947 */ /* 0x002fea000383ffff */
[----:B------:R-:W-:Y:S05]  /*1ec80*/  BRA `(.L_x_4724) ;  /* 0xfffffe4c00d07947 */ /* 0x000fea000383ffff */
.L_x_4484:
[----:B------:R-:W-:Y:S01]  /*1ec90*/  BSSY B1, `(.L_x_4725) ;  /* 0x0000007000017945 */ /* 0x000fe20003800000 */
[----:B------:R-:W-:Y:S02]  /*1eca0*/  IMAD.MOV.U32 R12, RZ, RZ, RZ ;  /* 0x000000ffff0c7224 */ /* 0x000fe400078e00ff */
[----:B------:R-:W-:Y:S02]  /*1ecb0*/  IMAD.MOV.U32 R11, RZ, RZ, 0x1c1f ;  /* 0x00001c1fff0b7424 */ /* 0x000fe400078e00ff */
[----:B------:R-:W-:-:S07]  /*1ecc0*/  IMAD.MOV.U32 R15, RZ, RZ, -0x1 ;  /* 0xffffffffff0f7424 */ /* 0x000fce00078e00ff */
[----:B0-----:R-:W-:Y:S05]  /*1ecd0*/  WARPSYNC.COLLECTIVE R15, `(.L_x_4726) ;  /* 0x000000000f087348 */ /* 0x001fea0003c00000 */
[----:B------:R1:W2:Y:S02]  /*1ece0*/  SHFL.IDX P6, R14, R13, R12, R11 ;  /* 0x0000000c0d0e7389 */ /* 0x0002a400000c000b */
[----:B012---:R-:W-:Y:S01]  /*1ecf0*/  ENDCOLLECTIVE ;  /* 0x000000000000791b */ /* 0x007fe20003800000 */
.L_x_4726:
[----:B------:R-:W-:Y:S05]  /*1ed00*/  BSYNC B1 ;  /* 0x0000000000017941 */ /* 0x000fea0003800000 */
.L_x_4725:
        /* <DEDUP_REMOVED lines=8> */
.L_x_4727:
[----:B------:R-:W-:Y:S01]  /*1ed90*/  IMAD.MOV.U32 R67, RZ, RZ, R14 ;  /* 0x000000ffff437224 */ /* 0x000fe200078e000e */
[----:B------:R-:W-:Y:S06]  /*1eda0*/  BRA `(.L_x_4728) ;  /* 0xfffffe4c009c7947 */ /* 0x000fec000383ffff */
.L_x_4489:
[----:B-1----:R1:W2:Y:S02]  /*1edb0*/  SYNCS.PHASECHK.TRANS64.TRYWAIT P2, [R58+URZ+0x38890], R65 ;  /* 0x038890413a0075a7 */ /* 0x0022a4000804017f */
[----:B--2---:R-:W-:Y:S05]  /*1edc0*/  @!P2 NANOSLEEP.SYNCS 0x989680 ;  /* 0x009896800000a95d */ /* 0x004fea0003900000 */
[----:B------:R-:W2:Y:S02]  /*1edd0*/  @!P2 SYNCS.PHASECHK.TRANS64 P2, [R58+URZ+0x38890], R65 ;  /* 0x038890413a00a5a7 */ /* 0x000ea4000804007f */
[----:B--2---:R-:W-:Y:S05]  /*1ede0*/  @!P2 BRA `(.L_x_4489) ;  /* 0xfffffffc00f0a947 */ /* 0x004fea000383ffff */
[----:B------:R-:W-:Y:S05]  /*1edf0*/  BRA `(.L_x_4729) ;  /* 0xfffffe5400a47947 */ /* 0x000fea000383ffff */
.L_x_4490:
[----:B------:R-:W-:Y:S01]  /*1ee00*/  BSSY B1, `(.L_x_4730) ;  /* 0x0000007000017945 */ /* 0x000fe20003800000 */
[----:B------:R-:W-:Y:S02]  /*1ee10*/  IMAD.MOV.U32 R12, RZ, RZ, RZ ;  /* 0x000000ffff0c7224 */ /* 0x000fe400078e00ff */
[----:B------:R-:W-:Y:S02]  /*1ee20*/  IMAD.MOV.U32 R11, RZ, RZ, 0x1c1f ;  /* 0x00001c1fff0b7424 */ /* 0x000fe400078e00ff */
[----:B------:R-:W-:-:S07]  /*1ee30*/  IMAD.MOV.U32 R15, RZ, RZ, -0x1 ;  /* 0xffffffffff0f7424 */ /* 0x000fce00078e00ff */
[----:B-1----:R-:W-:Y:S05]  /*1ee40*/  WARPSYNC.COLLECTIVE R15, `(.L_x_4731) ;  /* 0x000000000f087348 */ /* 0x002fea0003c00000 */
[----:B------:R0:W2:Y:S02]  /*1ee50*/  SHFL.IDX P6, R14, R13, R12, R11 ;  /* 0x0000000c0d0e7389 */ /* 0x0000a400000c000b */
[----:B012---:R-:W-:Y:S01]  /*1ee60*/  ENDCOLLECTIVE ;  /* 0x000000000000791b */ /* 0x007fe20003800000 */
.L_x_4731:
[----:B------:R-:W-:Y:S05]  /*1ee70*/  BSYNC B1 ;  /* 0x0000000000017941 */ /* 0x000fea0003800000 */
.L_x_4730:
        /* <DEDUP_REMOVED lines=8> */
.L_x_4732:
[----:B------:R-:W-:Y:S05]  /*1ef00*/  BRA `(.L_x_4733) ;  /* 0xfffffe5400c47947 */ /* 0x000fea000383ffff */
.L_x_4494:
[----:B-1----:R1:W2:Y:S02]  /*1ef10*/  SYNCS.PHASECHK.TRANS64.TRYWAIT P3, [R58+URZ+0x388b0], R65 ;  /* 0x0388b0413a0075a7 */ /* 0x0022a4000806017f */
[----:B--2---:R-:W-:Y:S05]  /*1ef20*/  @!P3 NANOSLEEP.SYNCS 0x989680 ;  /* 0x009896800000b95d */ /* 0x004fea0003900000 */
[----:B------:R-:W2:Y:S02]  /*1ef30*/  @!P3 SYNCS.PHASECHK.TRANS64 P3, [R58+URZ+0x388b0], R65 ;  /* 0x0388b0413a00b5a7 */ /* 0x000ea4000806007f */
[----:B--2---:R-:W-:Y:S05]  /*1ef40*/  @!P3 BRA `(.L_x_4494) ;  /* 0xfffffffc00f0b947 */ /* 0x004fea000383ffff */
[----:B------:R-:W-:Y:S05]  /*1ef50*/  BRA `(.L_x_4734) ;  /* 0xfffffe5800507947 */ /* 0x000fea000383ffff */
.L_x_4523:
        /* <DEDUP_REMOVED lines=8> */
.L_x_4736:
[----:B------:R-:W-:Y:S05]  /*1efe0*/  BSYNC B1 ;  /* 0x0000000000017941 */ /* 0x000fea0003800000 */
.L_x_4735:
        /* <DEDUP_REMOVED lines=8> */
.L_x_4737:
[----:B------:R-:W-:Y:S02]  /*1f070*/  IMAD.MOV.U32 R13, RZ, RZ, R24 ;  /* 0x000000ffff0d7224 */ /* 0x000fe400078e0018 */
[----:B------:R-:W-:-:S07]  /*1f080*/  IMAD.MOV.U32 R20, RZ, RZ, R14 ;  /* 0x000000ffff147224 */ /* 0x000fce00078e000e */
[----:B------:R-:W-:Y:S05]  /*1f090*/  WARPSYNC.COLLECTIVE R15, `(.L_x_4738) ;  /* 0x000000000f087348 */ /* 0x000fea0003c00000 */
[----:B------:R0:W1:Y:S02]  /*1f0a0*/  SHFL.IDX P6, R14, R13, R12, R11 ;  /* 0x0000000c0d0e7389 */ /* 0x00006400000c000b */
[----:B01----:R-:W-:Y:S01]  /*1f0b0*/  ENDCOLLECTIVE ;  /* 0x000000000000791b */ /* 0x003fe20003800000 */
.L_x_4738:
[----:B------:R-:W-:Y:S02]  /*1f0c0*/  IMAD.MOV.U32 R13, RZ, RZ, R27 ;  /* 0x000000ffff0d7224 */ /* 0x000fe400078e001b */
[----:B------:R-:W-:-:S07]  /*1f0d0*/  IMAD.MOV.U32 R24, RZ, RZ, R14 ;  /* 0x000000ffff187224 */ /* 0x000fce00078e000e */
[----:B------:R-:W-:Y:S05]  /*1f0e0*/  WARPSYNC.COLLECTIVE R15, `(.L_x_4739) ;  /* 0x000000000f087348 */ /* 0x000fea0003c00000 */
[----:B------:R0:W1:Y:S02]  /*1f0f0*/  SHFL.IDX P6, R14, R13, R12, R11 ;  /* 0x0000000c0d0e7389 */ /* 0x00006400000c000b */
[----:B01----:R-:W-:Y:S01]  /*1f100*/  ENDCOLLECTIVE ;  /* 0x000000000000791b */ /* 0x003fe20003800000 */
.L_x_4739:
[----:B------:R-:W-:Y:S01]  /*1f110*/  IMAD.MOV.U32 R21, RZ, RZ, R14 ;  /* 0x000000ffff157224 */ /* 0x000fe200078e000e */
[----:B------:R-:W-:Y:S06]  /*1f120*/  BRA `(.L_x_4740) ;  /* 0xfffffe8c00447947 */ /* 0x000fec000383ffff */
.L_x_4527:
[----:B0-----:R0:W1:Y:S02]  /*1f130*/  SYNCS.PHASECHK.TRANS64.TRYWAIT P0, [R2+URZ+0x38800], R13 ;  /* 0x0388000d020075a7 */ /* 0x001064000800017f */
[----:B-1----:R-:W-:Y:S05]  /*1f140*/  @!P0 NANOSLEEP.SYNCS 0x989680 ;  /* 0x009896800000895d */ /* 0x002fea0003900000 */
[----:B------:R-:W1:Y:S02]  /*1f150*/  @!P0 SYNCS.PHASECHK.TRANS64 P0, [R2+URZ+0x38800], R13 ;  /* 0x0388000d020085a7 */ /* 0x000e64000800007f */
[----:B-1----:R-:W-:Y:S05]  /*1f160*/  @!P0 BRA `(.L_x_4527) ;  /* 0xfffffffc00f08947 */ /* 0x002fea000383ffff */
[----:B------:R-:W-:Y:S05]  /*1f170*/  BRA `(.L_x_4741) ;  /* 0xfffffe9000647947 */ /* 0x000fea000383ffff */
.L_x_4535:
        /* <DEDUP_REMOVED lines=8> */
.L_x_4743:
[----:B------:R-:W-:Y:S05]  /*1f200*/  BSYNC B1 ;  /* 0x0000000000017941 */ /* 0x000fea0003800000 */
.L_x_4742:
        /* <DEDUP_REMOVED lines=8> */
.L_x_4744:
[----:B------:R-:W-:Y:S02]  /*1f290*/  IMAD.MOV.U32 R13, RZ, RZ, R24 ;  /* 0x000000ffff0d7224 */ /* 0x000fe400078e0018 */
[----:B------:R-:W-:-:S07]  /*1f2a0*/  IMAD.MOV.U32 R20, RZ, RZ, R14 ;  /* 0x000000ffff147224 */ /* 0x000fce00078e000e */
[----:B------:R-:W-:Y:S05]  /*1f2b0*/  WARPSYNC.COLLECTIVE R15, `(.L_x_4745) ;  /* 0x000000000f087348 */ /* 0x000fea0003c00000 */
[----:B------:R0:W1:Y:S02]  /*1f2c0*/  SHFL.IDX P6, R14, R13, R12, R11 ;  /* 0x0000000c0d0e7389 */ /* 0x00006400000c000b */
[----:B01----:R-:W-:Y:S01]  /*1f2d0*/  ENDCOLLECTIVE ;  /* 0x000000000000791b */ /* 0x003fe20003800000 */
.L_x_4745:
[----:B------:R-:W-:Y:S02]  /*1f2e0*/  IMAD.MOV.U32 R13, RZ, RZ, R27 ;  /* 0x000000ffff0d7224 */ /* 0x000fe400078e001b */
[----:B------:R-:W-:-:S07]  /*1f2f0*/  IMAD.MOV.U32 R21, RZ, RZ, R14 ;  /* 0x000000ffff157224 */ /* 0x000fce00078e000e */
[----:B------:R-:W-:Y:S05]  /*1f300*/  WARPSYNC.COLLECTIVE R15, `(.L_x_4746) ;  /* 0x000000000f087348 */ /* 0x000fea0003c00000 */
[----:B------:R0:W1:Y:S02]  /*1f310*/  SHFL.IDX P6, R14, R13, R12, R11 ;  /* 0x0000000c0d0e7389 */ /* 0x00006400000c000b */
[----:B01----:R-:W-:Y:S01]  /*1f320*/  ENDCOLLECTIVE ;  /* 0x000000000000791b */ /* 0x003fe20003800000 */
.L_x_4746:
[----:B------:R-:W-:Y:S05]  /*1f330*/  BRA `(.L_x_4747) ;  /* 0xfffffe9800c87947 */ /* 0x000fea000383ffff */
.L_x_4539:
[----:B0-----:R0:W1:Y:S02]  /*1f340*/  SYNCS.PHASECHK.TRANS64.TRYWAIT P1, [R2+URZ+0x38800], R25 ;  /* 0x03880019020075a7 */ /* 0x001064000802017f */
[----:B-1----:R-:W-:Y:S05]  /*1f350*/  @!P1 NANOSLEEP.SYNCS 0x989680 ;  /* 0x009896800000995d */ /* 0x002fea0003900000 */
[----:B------:R-:W1:Y:S02]  /*1f360*/  @!P1 SYNCS.PHASECHK.TRANS64 P1, [R2+URZ+0x38800], R25 ;  /* 0x03880019020095a7 */ /* 0x000e64000802007f */
[----:B-1----:R-:W-:Y:S05]  /*1f370*/  @!P1 BRA `(.L_x_4539) ;  /* 0xfffffffc00f09947 */ /* 0x002fea000383ffff */
[----:B------:R-:W-:Y:S05]  /*1f380*/  BRA `(.L_x_4748) ;  /* 0xfffffe9c00ac7947 */ /* 0x000fea000383ffff */
.L_x_4545:
[----:B-1----:R1:W2:Y:S02]  /*1f390*/  SYNCS.PHASECHK.TRANS64.TRYWAIT P1, [R11+URZ+0x38830], R10 ;  /* 0x0388300a0b0075a7 */ /* 0x0022a4000802017f */
[----:B--2---:R-:W-:Y:S05]  /*1f3a0*/  @!P1 NANOSLEEP.SYNCS 0x989680 ;  /* 0x009896800000995d */ /* 0x004fea0003900000 */
[----:B------:R-:W2:Y:S02]  /*1f3b0*/  @!P1 SYNCS.PHASECHK.TRANS64 P1, [R11+URZ+0x38830], R10 ;  /* 0x0388300a0b0095a7 */ /* 0x000ea4000802007f */
[----:B--2---:R-:W-:Y:S05]  /*1f3c0*/  @!P1 BRA `(.L_x_4545) ;  /* 0xfffffffc00f09947 */ /* 0x004fea000383ffff */
[----:B------:R-:W-:Y:S05]  /*1f3d0*/  BRA `(.L_x_4544) ;  /* 0xfffffea800d87947 */ /* 0x000fea000383ffff */
.L_x_4547:
[----:B--2---:R2:W3:Y:S02]  /*1f3e0*/  SYNCS.PHASECHK.TRANS64.TRYWAIT P1, [R2+URZ+0x38810], R3 ;  /* 0x03881003020075a7 */ /* 0x0044e4000802017f */
[----:B---3--:R-:W-:Y:S05]  /*1f3f0*/  @!P1 NANOSLEEP.SYNCS 0x989680 ;  /* 0x009896800000995d */ /* 0x008fea0003900000 */
[----:B------:R-:W3:Y:S02]  /*1f400*/  @!P1 SYNCS.PHASECHK.TRANS64 P1, [R2+URZ+0x38810], R3 ;  /* 0x03881003020095a7 */ /* 0x000ee4000802007f */
[----:B---3--:R-:W-:Y:S05]  /*1f410*/  @!P1 BRA `(.L_x_4547) ;  /* 0xfffffffc00f09947 */ /* 0x008fea000383ffff */
[----:B------:R-:W-:Y:S05]  /*1f420*/  BRA `(.L_x_4749) ;  /* 0xfffffeac00887947 */ /* 0x000fea000383ffff */
.L_x_4551:
[----:B0-----:R0:W2:Y:S02]  /*1f430*/  SYNCS.PHASECHK.TRANS64.TRYWAIT P1, [R11+URZ+0x38850], R10 ;  /* 0x0388500a0b0075a7 */ /* 0x0010a4000802017f */
[----:B--2---:R-:W-:Y:S05]  /*1f440*/  @!P1 NANOSLEEP.SYNCS 0x989680 ;  /* 0x009896800000995d */ /* 0x004fea0003900000 */
[----:B------:R-:W2:Y:S02]  /*1f450*/  @!P1 SYNCS.PHASECHK.TRANS64 P1, [R11+URZ+0x38850], R10 ;  /* 0x0388500a0b0095a7 */ /* 0x000ea4000802007f */
[----:B--2---:R-:W-:Y:S05]  /*1f460*/  @!P1 BRA `(.L_x_4551) ;  /* 0xfffffffc00f09947 */ /* 0x004fea000383ffff */
[----:B------:R-:W-:Y:S05]  /*1f470*/  BRA `(.L_x_4550) ;  /* 0xfffffeac00b47947 */ /* 0x000fea000383ffff */
.L_x_4560:
[----:B-1----:R1:W2:Y:S02]  /*1f480*/  SYNCS.PHASECHK.TRANS64.TRYWAIT P2, [R12+URZ+0x38830], R196 ;  /* 0x038830c40c0075a7 */ /* 0x0022a4000804017f */
[----:B--2---:R-:W-:Y:S05]  /*1f490*/  @!P2 NANOSLEEP.SYNCS 0x989680 ;  /* 0x009896800000a95d */ /* 0x004fea0003900000 */
[----:B------:R-:W2:Y:S02]  /*1f4a0*/  @!P2 SYNCS.PHASECHK.TRANS64 P2, [R12+URZ+0x38830], R196 ;  /* 0x038830c40c00a5a7 */ /* 0x000ea4000804007f */
[----:B--2---:R-:W-:Y:S05]  /*1f4b0*/  @!P2 BRA `(.L_x_4560) ;  /* 0xfffffffc00f0a947 */ /* 0x004fea000383ffff */
[----:B------:R-:W-:Y:S05]  /*1f4c0*/  BRA `(.L_x_4559) ;  /* 0xfffffedc00647947 */ /* 0x000fea000383ffff */
.L_x_4565:
[----:B---3--:R3:W4:Y:S02]  /*1f4d0*/  SYNCS.PHASECHK.TRANS64.TRYWAIT P2, [R12+URZ+0x38850], R196 ;  /* 0x038850c40c0075a7 */ /* 0x008724000804017f */
[----:B----4-:R-:W-:Y:S05]  /*1f4e0*/  @!P2 NANOSLEEP.SYNCS 0x989680 ;  /* 0x009896800000a95d */ /* 0x010fea0003900000 */
[----:B------:R-:W4:Y:S02]  /*1f4f0*/  @!P2 SYNCS.PHASECHK.TRANS64 P2, [R12+URZ+0x38850], R196 ;  /* 0x038850c40c00a5a7 */ /* 0x000f24000804007f */
[----:B----4-:R-:W-:Y:S05]  /*1f500*/  @!P2 BRA `(.L_x_4565) ;  /* 0xfffffffc00f0a947 */ /* 0x010fea000383ffff */
[----:B------:R-:W-:Y:S05]  /*1f510*/  BRA `(.L_x_4564) ;  /* 0xfffffee000087947 */ /* 0x000fea000383ffff */
.L_x_4600:
        /* <DEDUP_REMOVED lines=11> */
.L_x_4751:
[----:B------:R-:W-:Y:S05]  /*1f5d0*/  BSYNC B1 ;  /* 0x0000000000017941 */ /* 0x000fea0003800000 */
.L_x_4750:
[----:B------:R-:W-:Y:S05]  /*1f5e0*/  BRA `(.L_x_4752) ;  /* 0xffffff8000d87947 */ /* 0x000fea000383ffff */
.L_x_4602:
[----:B------:R-:W-:Y:S01]  /*1f5f0*/  BSSY B1, `(.L_x_4753) ;  /* 0x0000006000017945 */ /* 0x000fe20003800000 */
[----:B------:R-:W-:-:S07]  /*1f600*/  IMAD.MOV.U32 R15, RZ, RZ, -0x1 ;  /* 0xffffffffff0f7424 */ /* 0x000fce00078e00ff */
[----:B0-----:R-:W-:Y:S05]  /*1f610*/  WARPSYNC.COLLECTIVE R15, `(.L_x_4754) ;  /* 0x000000000f0c7348 */ /* 0x001fea0003c00000 */
[----:B------:R-:W-:Y:S02]  /*1f620*/  ELECT P6, UR62, PT ;  /* 0x00000000003e782f */ /* 0x000fe400038c0000 */
[----:B------:R-:W-:Y:S01]  /*1f630*/  MOV R14, UR62 ;  /* 0x0000003e000e7c02 */ /* 0x000fe20008000f00 */
[----:B0-----:R-:W-:Y:S10]  /*1f640*/  ENDCOLLECTIVE ;  /* 0x000000000000791b */ /* 0x001ff40003800000 */
.L_x_4754:
[----:B------:R-:W-:Y:S05]  /*1f650*/  BSYNC B1 ;  /* 0x0000000000017941 */ /* 0x000fea0003800000 */
.L_x_4753:
[----:B------:R-:W-:Y:S05]  /*1f660*/  BRA `(.L_x_4601) ;  /* 0xffffff8000d07947 */ /* 0x000fea000383ffff */
.L_x_4604:
[----:B0-----:R0:W1:Y:S02]  /*1f670*/  SYNCS.PHASECHK.TRANS64.TRYWAIT P0, [R18+URZ+0x38820], R3 ;  /* 0x03882003120075a7 */ /* 0x001064000800017f */
[----:B-1----:R-:W-:Y:S05]  /*1f680*/  @!P0 NANOSLEEP.SYNCS 0x989680 ;  /* 0x009896800000895d */ /* 0x002fea0003900000 */
[----:B------:R-:W1:Y:S02]  /*1f690*/  @!P0 SYNCS.PHASECHK.TRANS64 P0, [R18+URZ+0x38820], R3 ;  /* 0x03882003120085a7 */ /* 0x000e64000800007f */
[----:B-1----:R-:W-:Y:S05]  /*1f6a0*/  @!P0 BRA `(.L_x_4604) ;  /* 0xfffffffc00f08947 */ /* 0x002fea000383ffff */
[----:B------:R-:W-:Y:S05]  /*1f6b0*/  BRA `(.L_x_4755) ;  /* 0xffffff8000e07947 */ /* 0x000fea000383ffff */
.L_x_4608:
[----:B0-----:R0:W1:Y:S02]  /*1f6c0*/  SYNCS.PHASECHK.TRANS64.TRYWAIT P0, [R3+URZ+0x388a0], R8 ;  /* 0x0388a008030075a7 */ /* 0x001064000800017f */
[----:B-1----:R-:W-:Y:S05]  /*1f6d0*/  @!P0 NANOSLEEP.SYNCS 0x989680 ;  /* 0x009896800000895d */ /* 0x002fea0003900000 */
[----:B------:R-:W1:Y:S02]  /*1f6e0*/  @!P0 SYNCS.PHASECHK.TRANS64 P0, [R3+URZ+0x388a0], R8 ;  /* 0x0388a008030085a7 */ /* 0x000e64000800007f */
[----:B-1----:R-:W-:Y:S05]  /*1f6f0*/  @!P0 BRA `(.L_x_4608) ;  /* 0xfffffffc00f08947 */ /* 0x002fea000383ffff */
[----:B------:R-:W-:Y:S05]  /*1f700*/  BRA `(.L_x_4756) ;  /* 0xffffff8000f87947 */ /* 0x000fea000383ffff */
.L_x_4613:
[----:B-1----:R1:W2:Y:S02]  /*1f710*/  SYNCS.PHASECHK.TRANS64.TRYWAIT P0, [R3+URZ+0x388c0], R8 ;  /* 0x0388c008030075a7 */ /* 0x0022a4000800017f */
[----:B--2---:R-:W-:Y:S05]  /*1f720*/  @!P0 NANOSLEEP.SYNCS 0x989680 ;  /* 0x009896800000895d */ /* 0x004fea0003900000 */
[----:B------:R-:W2:Y:S02]  /*1f730*/  @!P0 SYNCS.PHASECHK.TRANS64 P0, [R3+URZ+0x388c0], R8 ;  /* 0x0388c008030085a7 */ /* 0x000ea4000800007f */
[----:B--2---:R-:W-:Y:S05]  /*1f740*/  @!P0 BRA `(.L_x_4613) ;  /* 0xfffffffc00f08947 */ /* 0x004fea000383ffff */
[----:B------:R-:W-:Y:S05]  /*1f750*/  BRA `(.L_x_4757) ;  /* 0xffffff8400747947 */ /* 0x000fea000383ffff */
.L_x_4627:
[----:B0-----:R0:W1:Y:S02]  /*1f760*/  SYNCS.PHASECHK.TRANS64.TRYWAIT P2, [R8+URZ+0x388a0], R2 ;  /* 0x0388a002080075a7 */ /* 0x001064000804017f */
[----:B-1----:R-:W-:Y:S05]  /*1f770*/  @!P2 NANOSLEEP.SYNCS 0x989680 ;  /* 0x009896800000a95d */ /* 0x002fea0003900000 */
[----:B------:R-:W1:Y:S02]  /*1f780*/  @!P2 SYNCS.PHASECHK.TRANS64 P2, [R8+URZ+0x388a0], R2 ;  /* 0x0388a0020800a5a7 */ /* 0x000e64000804007f */
[----:B-1----:R-:W-:Y:S05]  /*1f790*/  @!P2 BRA `(.L_x_4627) ;  /* 0xfffffffc00f0a947 */ /* 0x002fea000383ffff */
[----:B------:R-:W-:Y:S05]  /*1f7a0*/  BRA `(.L_x_4758) ;  /* 0xffffff8c00d87947 */ /* 0x000fea000383ffff */
.L_x_4632:
[----:B-1----:R1:W2:Y:S02]  /*1f7b0*/  SYNCS.PHASECHK.TRANS64.TRYWAIT P2, [R8+URZ+0x388c0], R2 ;  /* 0x0388c002080075a7 */ /* 0x0022a4000804017f */
[----:B--2---:R-:W-:Y:S05]  /*1f7c0*/  @!P2 NANOSLEEP.SYNCS 0x989680 ;  /* 0x009896800000a95d */ /* 0x004fea0003900000 */
[----:B------:R-:W2:Y:S02]  /*1f7d0*/  @!P2 SYNCS.PHASECHK.TRANS64 P2, [R8+URZ+0x388c0], R2 ;  /* 0x0388c0020800a5a7 */ /* 0x000ea4000804007f */
[----:B--2---:R-:W-:Y:S05]  /*1f7e0*/  @!P2 BRA `(.L_x_4632) ;  /* 0xfffffffc00f0a947 */ /* 0x004fea000383ffff */
[----:B------:R-:W-:Y:S05]  /*1f7f0*/  BRA `(.L_x_4759) ;  /* 0xffffff9000507947 */ /* 0x000fea000383ffff */
.L_x_4654:
        /* <DEDUP_REMOVED lines=8> */
[----:B0-----:R-:W-:Y:S05]  /*1f880*/  WARPSYNC.COLLECTIVE R15, `(.L_x_4761) ;  /* 0x000000000f087348 */ /* 0x001fea0003c00000 */
[----:B------:R1:W2:Y:S02]  /*1f890*/  SHFL.IDX P6, R14, R13, R12, R11 ;  /* 0x0000000c0d0e7389 */ /* 0x0002a400000c000b */
[----:B012---:R-:W-:Y:S01]  /*1f8a0*/  ENDCOLLECTIVE ;  /* 0x000000000000791b */ /* 0x007fe20003800000 */
.L_x_4761:
[----:B------:R-:W-:Y:S05]  /*1f8b0*/  BSYNC B0 ;  /* 0x0000000000007941 */ /* 0x000fea0003800000 */
.L_x_4760:
[----:B------:R-:W-:Y:S05]  /*1f8c0*/  BRA `(.L_x_4762) ;  /* 0xffffffa400e47947 */ /* 0x000fea000383ffff */
.L_x_4657:
[----:B0-----:R0:W1:Y:S02]  /*1f8d0*/  SYNCS.PHASECHK.TRANS64.TRYWAIT P0, [R26+URZ+0x38840], R0 ;  /* 0x038840001a0075a7 */ /* 0x001064000800017f */
[----:B-1----:R-:W-:Y:S05]  /*1f8e0*/  @!P0 NANOSLEEP.SYNCS 0x989680 ;  /* 0x009896800000895d */ /* 0x002fea0003900000 */
[----:B------:R-:W1:Y:S02]  /*1f8f0*/  @!P0 SYNCS.PHASECHK.TRANS64 P0, [R26+URZ+0x38840], R0 ;  /* 0x038840001a0085a7 */ /* 0x000e64000800007f */
[----:B-1----:R-:W-:Y:S05]  /*1f900*/  @!P0 BRA `(.L_x_4657) ;  /* 0xfffffffc00f08947 */ /* 0x002fea000383ffff */
[----:B------:R-:W-:Y:S05]  /*1f910*/  BRA `(.L_x_4763) ;  /* 0xffffffa800187947 */ /* 0x000fea000383ffff */
.L_x_4658:
        /* <DEDUP_REMOVED lines=8> */
.L_x_4765:
[----:B------:R-:W-:Y:S05]  /*1f9a0*/  BSYNC B0 ;  /* 0x0000000000007941 */ /* 0x000fea0003800000 */
.L_x_4764:
        /* <DEDUP_REMOVED lines=9> */
.L_x_4766:
[----:B------:R-:W-:Y:S02]  /*1fa40*/  IMAD.MOV.U32 R13, RZ, RZ, R4 ;  /* 0x000000ffff0d7224 */ /* 0x000fe400078e0004 */
[----:B------:R-:W-:Y:S02]  /*1fa50*/  IMAD.MOV.U32 R12, RZ, RZ, 0x1 ;  /* 0x00000001ff0c7424 */ /* 0x000fe400078e00ff */
[----:B------:R-:W-:-:S07]  /*1fa60*/  IMAD.MOV.U32 R3, RZ, RZ, R14 ;  /* 0x000000ffff037224 */ /* 0x000fce00078e000e */
[----:B------:R-:W-:Y:S05]  /*1fa70*/  WARPSYNC.COLLECTIVE R15, `(.L_x_4767) ;  /* 0x000000000f087348 */ /* 0x000fea0003c00000 */
[----:B------:R0:W1:Y:S02]  /*1fa80*/  SHFL.IDX P6, R14, R13, R12, R11 ;  /* 0x0000000c0d0e7389 */ /* 0x00006400000c000b */
[----:B01----:R-:W-:Y:S01]  /*1fa90*/  ENDCOLLECTIVE ;  /* 0x000000000000791b */ /* 0x003fe20003800000 */
.L_x_4767:
        /* <DEDUP_REMOVED lines=15> */
.L_x_4768:
[----:B------:R-:W-:Y:S02]  /*1fb90*/  @P0 IMAD R6, R5, 0x2, R18 ;  /* 0x0000000205060824 */ /* 0x000fe400078e0212 */
[----:B------:R-:W-:Y:S02]  /*1fba0*/  IMAD.MOV.U32 R13, RZ, RZ, R4 ;  /* 0x000000ffff0d7224 */ /* 0x000fe400078e0004 */
[----:B------:R-:W-:Y:S02]  /*1fbb0*/  IMAD.MOV.U32 R12, RZ, RZ, 0x2 ;  /* 0x00000002ff0c7424 */ /* 0x000fe400078e00ff */
[----:B------:R-:W-:-:S07]  /*1fbc0*/  IMAD.MOV.U32 R3, RZ, RZ, R14 ;  /* 0x000000ffff037224 */ /* 0x000fce00078e000e */
[----:B------:R-:W-:Y:S05]  /*1fbd0*/  WARPSYNC.COLLECTIVE R15, `(.L_x_4769) ;  /* 0x000000000f087348 */ /* 0x000fea0003c00000 */
[----:B------:R0:W1:Y:S02]  /*1fbe0*/  SHFL.IDX P6, R14, R13, R12, R11 ;  /* 0x0000000c0d0e7389 */ /* 0x00006400000c000b */
[----:B01----:R-:W-:Y:S01]  /*1fbf0*/  ENDCOLLECTIVE ;  /* 0x000000000000791b */ /* 0x003fe20003800000 */
.L_x_4769:
        /* <DEDUP_REMOVED lines=15> */
.L_x_4770:
[----:B------:R-:W-:Y:S02]  /*1fcf0*/  @P0 IMAD R6, R5, 0x2, R18 ;  /* 0x0000000205060824 */ /* 0x000fe400078e0212 */
[----:B------:R-:W-:Y:S02]  /*1fd00*/  IMAD.MOV.U32 R13, RZ, RZ, R4 ;  /* 0x000000ffff0d7224 */ /* 0x000fe400078e0004 */
[----:B------:R-:W-:Y:S02]  /*1fd10*/  IMAD.MOV.U32 R12, RZ, RZ, 0x3 ;  /* 0x00000003ff0c7424 */ /* 0x000fe400078e00ff */
[----:B------:R-:W-:-:S07]  /*1fd20*/  IMAD.MOV.U32 R3, RZ, RZ, R14 ;  /* 0x000000ffff037224 */ /* 0x000fce00078e000e */
[----:B------:R-:W-:Y:S05]  /*1fd30*/  WARPSYNC.COLLECTIVE R15, `(.L_x_4771) ;  /* 0x000000000f087348 */ /* 0x000fea0003c00000 */
[----:B------:R0:W1:Y:S02]  /*1fd40*/  SHFL.IDX P6, R14, R13, R12, R11 ;  /* 0x0000000c0d0e7389 */ /* 0x00006400000c000b */
[----:B01----:R-:W-:Y:S01]  /*1fd50*/  ENDCOLLECTIVE ;  /* 0x000000000000791b */ /* 0x003fe20003800000 */
.L_x_4771:
        /* <DEDUP_REMOVED lines=10> */
.L_x_4772:
[----:B------:R-:W-:Y:S01]  /*1fe00*/  @!PT LDS RZ, [RZ] ;  /* 0x00000000fffff984 */ /* 0x000fe20000000800 */
[----:B------:R-:W-:Y:S01]  /*1fe10*/  @!PT LDS RZ, [RZ] ;  /* 0x00000000fffff984 */ /* 0x000fe20000000800 */
[----:B------:R-:W-:Y:S01]  /*1fe20*/  @!PT LDS RZ, [RZ] ;  /* 0x00000000fffff984 */ /* 0x000fe20000000800 */
[----:B------:R0:W-:Y:S01]  /*1fe30*/  @P0 LDGSTS.E.BYPASS.LTC128B.128 [R6+0x23400], desc[UR42][R2.64], !P2 ;  /* 0x2340000002060fae */ /* 0x0001e2000d101d6a */
[----:B------:R-:W-:Y:S01]  /*1fe40*/  IMAD.MOV.U32 R0, RZ, RZ, R14 ;  /* 0x000000ffff007224 */ /* 0x000fe200078e000e */
[----:B------:R-:W-:Y:S06]  /*1fe50*/  BRA `(.L_x_4773) ;  /* 0xffffffa400c47947 */ /* 0x000fec000383ffff */
.L_x_4663:
        /* <DEDUP_REMOVED lines=9> */
.L_x_4774:
[C---:B------:R-:W-:Y:S01]  /*1fef0*/  VIADD R10, R25.reuse, 0x10 ;  /* 0x00000010190a7836 */ /* 0x040fe20000000000 */
[C---:B------:R-:W-:Y:S01]  /*1ff00*/  ISETP.GE.AND P0, PT, R25.reuse, R3, PT ;  /* 0x000000031900720c */ /* 0x040fe20003f06270 */
[----:B------:R-:W-:-:S03]  /*1ff10*/  VIADD R8, R25, 0x20 ;  /* 0x0000002019087836 */ /* 0x000fc60000000000 */
[----:B------:R0:W-:Y:S04]  /*1ff20*/  STL [R1+0x18], R10 ;  /* 0x0000180a01007387 */ /* 0x0001e80000100800 */
[----:B------:R0:W-:Y:S01]  /*1ff30*/  STL [R1+0x1c], R8 ;  /* 0x00001c0801007387 */ /* 0x0001e20000100800 */
[----:B------:R-:W-:Y:S02]  /*1ff40*/  IMAD.MOV.U32 R13, RZ, RZ, R0 ;  /* 0x000000ffff0d7224 */ /* 0x000fe400078e0000 */
[----:B------:R-:W-:-:S07]  /*1ff50*/  IMAD.MOV.U32 R5, RZ, RZ, R14 ;  /* 0x000000ffff057224 */ /* 0x000fce00078e000e */
[----:B0-----:R-:W-:Y:S05]  /*1ff60*/  WARPSYNC.COLLECTIVE R15, `(.L_x_4775) ;  /* 0x000000000f087348 */ /* 0x001fea0003c00000 */
[----:B------:R1:W2:Y:S02]  /*1ff70*/  SHFL.IDX P6, R14, R13, R12, R11 ;  /* 0x0000000c0d0e7389 */ /* 0x0002a400000c000b */
[----:B012---:R-:W-:Y:S01]  /*1ff80*/  ENDCOLLECTIVE ;  /* 0x000000000000791b */ /* 0x007fe20003800000 */
.L_x_4775:
[----:B------:R-:W-:Y:S02]  /*1ff90*/  IMAD.MOV.U32 R13, RZ, RZ, R2 ;  /* 0x000000ffff0d7224 */ /* 0x000fe400078e0002 */
[----:B------:R-:W-:Y:S02]  /*1ffa0*/  IMAD.MOV.U32 R12, RZ, RZ, 0x1 ;  /* 0x00000001ff0c7424 */ /* 0x000fe400078e00ff */
[----:B------:R-:W-:-:S07]  /*1ffb0*/  IMAD.MOV.U32 R4, RZ, RZ, R14 ;  /* 0x000000ffff047224 */ /* 0x000fce00078e000e */
[----:B------:R-:W-:Y:S05]  /*1ffc0*/  WARPSYNC.COLLECTIVE R15, `(.L_x_4776) ;  /* 0x000000000f087348 */ /* 0x000fea0003c00000 */
[----:B------:R0:W1:Y:S02]  /*1ffd0*/  SHFL.IDX P6, R14, R13, R12, R11 ;  /* 0x0000000c0d0e7389 */ /* 0x00006400000c000b */
[----:B01----:R-:W-:Y:S01]  /*1ffe0*/  ENDCOLLECTIVE ;  /* 0x000000000000791b */ /* 0x003fe20003800000 */
.L_x_4776:
[----:B------:R-:W-:-:S05]  /*1fff0*/  @!P0 LEA R4, P2, R7, R4, 0x1 ;  /* 0x0000000407048211 */ /* 0x000fca00078408ff */
[----:B------:R-:W-:-:S05]  /*20000*/  @!P0 IMAD.X R5, RZ, RZ, R5, P2 ;  /* 0x000000ffff058224 */ /* 0x000fca00010e0605 */
[----:B------:R-:W-:Y:S01]  /*20010*/  @!PT LDS RZ, [RZ] ;  /* 0x00000000fffff984 */ /* 0x000fe20000000800 */
[----:B------:R-:W-:Y:S01]  /*20020*/  @!PT LDS RZ, [RZ] ;  /* 0x00000000fffff984 */ /* 0x000fe20000000800 */
[----:B------:R-:W-:Y:S01]  /*20030*/  @!PT LDS RZ, [RZ] ;  /* 0x00000000fffff984 */ /* 0x000fe20000000800 */
[----:B------:R0:W-:Y:S01]  /*20040*/  @!P0 LDGSTS.E.BYPASS.LTC128B.128 [R23+0x20400], desc[UR42][R4.64], !P1 ;  /* 0x2040000004178fae */ /* 0x0001e2000c901d6a */
[----:B------:R-:W-:Y:S01]  /*20050*/  IMAD.MOV.U32 R13, RZ, RZ, R0 ;  /* 0x000000ffff0d7224 */ /* 0x000fe200078e0000 */
[----:B------:R-:W-:Y:S01]  /*20060*/  ISETP.GE.AND P0, PT, R10, R3, PT ;  /* 0x000000030a00720c */ /* 0x000fe20003f06270 */
[----:B0-----:R-:W-:-:S12]  /*20070*/  IMAD.MOV.U32 R4, RZ, RZ, R14 ;  /* 0x000000ffff047224 */ /* 0x001fd800078e000e */
[----:B------:R-:W-:Y:S05]  /*20080*/  WARPSYNC.COLLECTIVE R15, `(.L_x_4777) ;  /* 0x000000000f087348 */ /* 0x000fea0003c00000 */
[----:B------:R0:W1:Y:S02]  /*20090*/  SHFL.IDX P6, R14, R13, R12, R11 ;  /* 0x0000000c0d0e7389 */ /* 0x00006400000c000b */
[----:B01----:R-:W-:Y:S01]  /*200a0*/  ENDCOLLECTIVE ;  /* 0x000000000000791b */ /* 0x003fe20003800000 */
.L_x_4777:
[----:B------:R-:W-:Y:S02]  /*200b0*/  IMAD.MOV.U32 R13, RZ, RZ, R2 ;  /* 0x000000ffff0d7224 */ /* 0x000fe400078e0002 */
[----:B------:R-:W-:Y:S02]  /*200c0*/  IMAD.MOV.U32 R12, RZ, RZ, 0x2 ;  /* 0x00000002ff0c7424 */ /* 0x000fe400078e00ff */
[----:B------:R-:W-:-:S07]  /*200d0*/  IMAD.MOV.U32 R5, RZ, RZ, R14 ;  /* 0x000000ffff057224 */ /* 0x000fce00078e000e */
[----:B------:R-:W-:Y:S05]  /*200e0*/  WARPSYNC.COLLECTIVE R15, `(.L_x_4778) ;  /* 0x000000000f087348 */ /* 0x000fea0003c00000 */
[----:B------:R0:W1:Y:S02]  /*200f0*/  SHFL.IDX P6, R14, R13, R12, R11 ;  /* 0x0000000c0d0e7389 */ /* 0x00006400000c000b */
[----:B01----:R-:W-:Y:S01]  /*20100*/  ENDCOLLECTIVE ;  /* 0x000000000000791b */ /* 0x003fe20003800000 */
.L_x_4778:
        /* <DEDUP_REMOVED lines=10> */
.L_x_4779:
[----:B------:R-:W-:Y:S01]  /*201b0*/  @!PT LDS RZ, [RZ] ;  /* 0x00000000fffff984 */ /* 0x000fe20000000800 */
[----:B------:R-:W-:Y:S01]  /*201c0*/  @!PT LDS RZ, [RZ] ;  /* 0x00000000fffff984 */ /* 0x000fe20000000800 */
[----:B------:R-:W-:Y:S01]  /*201d0*/  @!PT LDS RZ, [RZ] ;  /* 0x00000000fffff984 */ /* 0x000fe20000000800 */
[----:B------:R0:W-:Y:S01]  /*201e0*/  @!P0 LDGSTS.E.BYPASS.LTC128B.128 [R23+0x20c00], desc[UR42][R4.64], !P1 ;  /* 0x20c0000004178fae */ /* 0x0001e2000c901d6a */
[----:B------:R-:W-:Y:S01]  /*201f0*/  ISETP.GE.AND P0, PT, R8, R3, PT ;  /* 0x000000030800720c */ /* 0x000fe20003f06270 */
[----:B------:R-:W-:Y:S02]  /*20200*/  IMAD.MOV.U32 R13, RZ, RZ, R2 ;  /* 0x000000ffff0d7224 */ /* 0x000fe400078e0002 */
[----:B------:R-:W-:Y:S02]  /*20210*/  IMAD.MOV.U32 R12, RZ, RZ, 0x3 ;  /* 0x00000003ff0c7424 */ /* 0x000fe400078e00ff */
[----:B0-----:R-:W-:-:S08]  /*20220*/  IMAD.MOV.U32 R4, RZ, RZ, R14 ;  /* 0x000000ffff047224 */ /* 0x001fd000078e000e */
[----:B------:R-:W-:Y:S05]  /*20230*/  WARPSYNC.COLLECTIVE R15, `(.L_x_4780) ;  /* 0x000000000f087348 */ /* 0x000fea0003c00000 */
[----:B------:R0:W1:Y:S02]  /*20240*/  SHFL.IDX P6, R14, R13, R12, R11 ;  /* 0x0000000c0d0e7389 */ /* 0x00006400000c000b */
[----:B01----:R-:W-:Y:S01]  /*20250*/  ENDCOLLECTIVE ;  /* 0x000000000000791b */ /* 0x003fe20003800000 */
.L_x_4780:
        /* <DEDUP_REMOVED lines=14> */
.L_x_4781:
[----:B------:R-:W-:Y:S01]  /*20340*/  IMAD.MOV.U32 R0, RZ, RZ, R14 ;  /* 0x000000ffff007224 */ /* 0x000fe200078e000e */
[----:B------:R-:W-:Y:S06]  /*20350*/  BRA `(.L_x_4782) ;  /* 0xffffffa800d87947 */ /* 0x000fec000383ffff */
.L_x_4667:
[----:B------:R-:W2:Y:S04]  /*20360*/  LDL.LU R10, [R1+0x14] ;  /* 0x00001400010a7983 */ /* 0x000ea80000300800 */
[----:B------:R-:W3:Y:S04]  /*20370*/  LDL.LU R9, [R1+0x18] ;  /* 0x0000180001097983 */ /* 0x000ee80000300800 */
[----:B------:R-:W4:Y:S01]  /*20380*/  LDL.LU R8, [R1+0x1c] ;  /* 0x00001c0001087983 */ /* 0x000f220000300800 */
[----:B------:R-:W-:Y:S01]  /*20390*/  LOP3.LUT R16, R16, 0xffffefff, RZ, 0xc0, !PT ;  /* 0xffffefff10107812 */ /* 0x000fe200078ec0ff */
[----:B------:R-:W-:Y:S01]  /*203a0*/  BSSY B0, `(.L_x_4783) ;  /* 0x0000029000007945 */ /* 0x000fe20003800000 */
[----:B------:R-:W-:-:S02]  /*203b0*/  IMAD.MOV.U32 R13, RZ, RZ, R6 ;  /* 0x000000ffff0d7224 */ /* 0x000fc400078e0006 */
[----:B------:R-:W-:Y:S02]  /*203c0*/  IMAD.MOV.U32 R12, RZ, RZ, RZ ;  /* 0x000000ffff0c7224 */ /* 0x000fe400078e00ff */
[----:B------:R-:W-:Y:S02]  /*203d0*/  IMAD.MOV.U32 R11, RZ, RZ, 0x181f ;  /* 0x0000181fff0b7424 */ /* 0x000fe400078e00ff */
[----:B------:R-:W-:Y:S02]  /*203e0*/  IMAD.MOV.U32 R15, RZ, RZ, -0x1 ;  /* 0xffffffffff0f7424 */ /* 0x000fe400078e00ff */
[----:B--2---:R-:W-:-:S05]  /*203f0*/  IMAD R7, R10, R7, RZ ;  /* 0x000000070a077224 */ /* 0x004fca00078e02ff */
[-C--:B------:R-:W-:Y:S02]  /*20400*/  ISETP.GE.AND P2, PT, R25, R7.reuse, PT ;  /* 0x000000071900720c */ /* 0x080fe40003f46270 */
[-C--:B---3--:R-:W-:Y:S02]  /*20410*/  ISETP.GE.AND P1, PT, R9, R7.reuse, PT ;  /* 0x000000070900720c */ /* 0x088fe40003f26270 */
[----:B----4-:R-:W-:-:S09]  /*20420*/  ISETP.GE.AND P0, PT, R8, R7, PT ;  /* 0x000000070800720c */ /* 0x010fd20003f06270 */
[C---:B------:R-:W-:Y:S02]  /*20430*/  @!P2 LOP3.LUT R2, R4.reuse, 0x40, RZ, 0xc0, !PT ;  /* 0x000000400402a812 */ /* 0x040fe400078ec0ff */
[----:B------:R-:W-:Y:S02]  /*20440*/  @!P1 LOP3.LUT R3, R4, 0x40, RZ, 0xc0, !PT ;  /* 0x0000004004039812 */ /* 0x000fe400078ec0ff */
[----:B------:R-:W-:Y:S02]  /*20450*/  @!P2 SHF.R.U32.HI R2, RZ, 0x2, R2 ;  /* 0x00000002ff02a819 */ /* 0x000fe40000011602 */
[----:B------:R-:W-:Y:S02]  /*20460*/  @!P1 SHF.R.U32.HI R3, RZ, 0x2, R3 ;  /* 0x00000002ff039819 */ /* 0x000fe40000011603 */
[----:B------:R-:W-:Y:S02]  /*20470*/  @!P2 ISETP.NE.U32.AND P6, PT, R2, RZ, PT ;  /* 0x000000ff0200a20c */ /* 0x000fe40003fc5070 */
[----:B------:R-:W-:-:S02]  /*20480*/  @!P2 LOP3.LUT R2, R5, 0x80, RZ, 0xc0, !PT ;  /* 0x000000800502a812 */ /* 0x000fc400078ec0ff */
[----:B------:R-:W-:Y:S02]  /*20490*/  @!P0 LOP3.LUT R8, R4, 0x40, RZ, 0xc0, !PT ;  /* 0x0000004004088812 */ /* 0x000fe400078ec0ff */
[----:B------:R-:W-:Y:S02]  /*204a0*/  @!P2 SHF.R.U32.HI R2, RZ, 0x3, R2 ;  /* 0x00000003ff02a819 */ /* 0x000fe40000011602 */
[----:B------:R-:W-:-:S05]  /*204b0*/  @!P0 SHF.R.U32.HI R8, RZ, 0x2, R8 ;  /* 0x00000002ff088819 */ /* 0x000fca0000011608 */
[----:B------:R-:W-:Y:S02]  /*204c0*/  @P6 LOP3.LUT R16, R16, 0x1000, RZ, 0xfc, !PT ;  /* 0x0000100010106812 */ /* 0x000fe400078efcff */
[----:B------:R-:W-:Y:S02]  /*204d0*/  @!P2 ISETP.NE.U32.AND P6, PT, R2, RZ, PT ;  /* 0x000000ff0200a20c */ /* 0x000fe40003fc5070 */
[----:B------:R-:W-:Y:S02]  /*204e0*/  LOP3.LUT R16, R16, 0xfffff7ff, RZ, 0xc0, !PT ;  /* 0xfffff7ff10107812 */ /* 0x000fe400078ec0ff */
[----:B------:R-:W-:-:S04]  /*204f0*/  @!P1 LOP3.LUT R2, R5, 0x80, RZ, 0xc0, !PT ;  /* 0x0000008005029812 */ /* 0x000fc800078ec0ff */
[----:B------:R-:W-:-:S05]  /*20500*/  @!P1 SHF.R.U32.HI R2, RZ, 0x3, R2 ;  /* 0x00000003ff029819 */ /* 0x000fca0000011602 */
[----:B------:R-:W-:Y:S02]  /*20510*/  @P6 LOP3.LUT R16, R16, 0x800, RZ, 0xfc, !PT ;  /* 0x0000080010106812 */ /* 0x000fe400078efcff */
[----:B------:R-:W-:Y:S02]  /*20520*/  @!P1 ISETP.NE.U32.AND P6, PT, R3, RZ, PT ;  /* 0x000000ff0300920c */ /* 0x000fe40003fc5070 */
[----:B------:R-:W-:-:S11]  /*20530*/  LOP3.LUT R16, R16, 0xffffbfff, RZ, 0xc0, !PT ;  /* 0xffffbfff10107812 */ /* 0x000fd600078ec0ff */
[----:B------:R-:W-:Y:S02]  /*20540*/  @P6 LOP3.LUT R16, R16, 0x4000, RZ, 0xfc, !PT ;  /* 0x0000400010106812 */ /* 0x000fe400078efcff */
[----:B------:R-:W-:Y:S02]  /*20550*/  @!P1 ISETP.NE.U32.AND P6, PT, R2, RZ, PT ;  /* 0x000000ff0200920c */ /* 0x000fe40003fc5070 */
[----:B------:R-:W-:-:S11]  /*20560*/  LOP3.LUT R16, R16, 0xffffdfff, RZ, 0xc0, !PT ;  /* 0xffffdfff10107812 */ /* 0x000fd600078ec0ff */
        /* <DEDUP_REMOVED lines=12> */
.L_x_4784:
[----:B------:R-:W-:Y:S05]  /*20630*/  BSYNC B0 ;  /* 0x0000000000007941 */ /* 0x000fea0003800000 */
.L_x_4783:
        /* <DEDUP_REMOVED lines=11> */
.L_x_4785:
[----:B------:R-:W-:-:S04]  /*206f0*/  LOP3.LUT R16, R16, 0xfdffffff, RZ, 0xc0, !PT ;  /* 0xfdffffff10107812 */ /* 0x000fc800078ec0ff */
[----:B------:R-:W-:-:S04]  /*20700*/  @P3 LOP3.LUT R16, R16, 0x2000000, RZ, 0xfc, !PT ;  /* 0x0200000010103812 */ /* 0x000fc800078efcff */
[C---:B------:R-:W-:Y:S02]  /*20710*/  LOP3.LUT P3, RZ, R16.reuse, 0x200, RZ, 0xc0, !PT ;  /* 0x0000020010ff7812 */ /* 0x040fe4000786c0ff */
[----:B------:R-:W-:Y:S01]  /*20720*/  LOP3.LUT R16, R16, 0xfeffffff, RZ, 0xc0, !PT ;  /* 0xfeffffff10107812 */ /* 0x000fe200078ec0ff */
[----:B------:R-:W-:-:S03]  /*20730*/  IMAD.MOV.U32 R13, RZ, RZ, R6 ;  /* 0x000000ffff0d7224 */ /* 0x000fc600078e0006 */
[----:B------:R-:W-:Y:S01]  /*20740*/  @P1 LOP3.LUT R16, R16, 0x1000000, RZ, 0xfc, !PT ;  /* 0x0100000010101812 */ /* 0x000fe200078efcff */
[----:B------:R-:W-:-:S03]  /*20750*/  IMAD.MOV.U32 R12, RZ, RZ, 0x1 ;  /* 0x00000001ff0c7424 */ /* 0x000fc600078e00ff */
[C---:B------:R-:W-:Y:S02]  /*20760*/  LOP3.LUT P1, RZ, R16.reuse, 0x100, RZ, 0xc0, !PT ;  /* 0x0000010010ff7812 */ /* 0x040fe4000782c0ff */
[----:B------:R-:W-:Y:S01]  /*20770*/  LOP3.LUT R16, R16, 0xffdfffff, RZ, 0xc0, !PT ;  /* 0xffdfffff10107812 */ /* 0x000fe200078ec0ff */
[----:B------:R-:W-:-:S03]  /*20780*/  IMAD.MOV.U32 R3, RZ, RZ, R14 ;  /* 0x000000ffff037224 */ /* 0x000fc600078e000e */
[----:B------:R-:W-:Y:S02]  /*20790*/  @P0 LOP3.LUT R16, R16, 0x200000, RZ, 0xfc, !PT ;  /* 0x0020000010100812 */ /* 0x000fe400078efcff */
[----:B------:R-:W-:Y:S02]  /*207a0*/  @!P2 LEA R3, P6, R20, R3, 0x1 ;  /* 0x000000031403a211 */ /* 0x000fe400078c08ff */
[----:B------:R-:W-:-:S03]  /*207b0*/  LOP3.LUT P0, RZ, R16, 0x1000, RZ, 0xc0, !PT ;  /* 0x0000100010ff7812 */ /* 0x000fc6000780c0ff */
[----:B------:R-:W-:Y:S01]  /*207c0*/  @!P2 IMAD.X R2, RZ, RZ, R2, P6 ;  /* 0x000000ffff02a224 */ /* 0x000fe200030e0602 */
[----:B------:R-:W-:-:S04]  /*207d0*/  LOP3.LUT P6, RZ, R16, 0x800, RZ, 0xc0, !PT ;  /* 0x0000080010ff7812 */ /* 0x000fc800078cc0ff */
[----:B------:R-:W-:-:S04]  /*207e0*/  @!P2 LOP3.LUT R3, R3, R2, RZ, 0x3c, !PT ;  /* 0x000000020303a212 */ /* 0x000fc800078e3cff */
[----:B------:R-:W-:-:S04]  /*207f0*/  @!P2 LOP3.LUT R2, R3, R2, RZ, 0x3c, !PT ;  /* 0x000000020302a212 */ /* 0x000fc800078e3cff */
[----:B------:R-:W-:-:S05]  /*20800*/  @!P2 LOP3.LUT R3, R3, R2, RZ, 0x3c, !PT ;  /* 0x000000020303a212 */ /* 0x000fca00078e3cff */
[----:B------:R-:W-:Y:S01]  /*20810*/  @!PT LDS RZ, [RZ] ;  /* 0x00000000fffff984 */ /* 0x000fe20000000800 */
[----:B------:R-:W-:Y:S01]  /*20820*/  @!PT LDS RZ, [RZ] ;  /* 0x00000000fffff984 */ /* 0x000fe20000000800 */
[----:B------:R-:W-:Y:S01]  /*20830*/  @!PT LDS RZ, [RZ] ;  /* 0x00000000fffff984 */ /* 0x000fe20000000800 */
[----:B------:R0:W-:Y:S01]  /*20840*/  @!P2 LDGSTS.E.BYPASS.LTC128B.128 [R23+0x26400], desc[UR42][R2.64], !P4 ;  /* 0x264000000217afae */ /* 0x0001e2000e101d6a */
[----:B------:R-:W-:-:S03]  /*20850*/  LOP3.LUT P4, RZ, R16, 0x4000000, RZ, 0xc0, !PT ;  /* 0x0400000010ff7812 */ /* 0x000fc6000788c0ff */
[----:B------:R0:W-:Y:S01]  /*20860*/  @!P2 LDGSTS.E.BYPASS.LTC128B.128 [R23+0x28400], desc[UR42][R2.64+0x80], !P3 ;  /* 0x284000800217afae */ /* 0x0001e2000d901d6a */
[----:B------:R-:W-:-:S03]  /*20870*/  LOP3.LUT P3, RZ, R16, 0x2000000, RZ, 0xc0, !PT ;  /* 0x0200000010ff7812 */ /* 0x000fc6000786c0ff */
        /* <DEDUP_REMOVED lines=9> */
[----:B------:R0:W-:Y:S04]  /*20910*/  @!P2 LDGSTS.E.BYPASS.LTC128B.128 [R23+0x32400], desc[UR42][R2.64+0x300], P0 ;  /* 0x324003000217afae */ /* 0x0001e80008101d6a */
[----:B------:R0:W-:Y:S04]  /*20920*/  @!P2 LDGSTS.E.BYPASS.LTC128B.128 [R23+0x34400], desc[UR42][R2.64+0x380], P6 ;  /* 0x344003800217afae */ /* 0x0001e8000b101d6a */
[----:B0-----:R-:W-:Y:S05]  /*20930*/  WARPSYNC.COLLECTIVE R15, `(.L_x_4786) ;  /* 0x000000000f087348 */ /* 0x001fea0003c00000 */
[----:B------:R1:W2:Y:S02]  /*20940*/  SHFL.IDX P6, R14, R13, R12, R11 ;  /* 0x0000000c0d0e7389 */ /* 0x0002a400000c000b */
[----:B012---:R-:W-:Y:S01]  /*20950*/  ENDCOLLECTIVE ;  /* 0x000000000000791b */ /* 0x007fe20003800000 */
.L_x_4786:
[----:B------:R-:W-:-:S04]  /*20960*/  @P5 LOP3.LUT R16, R16, 0x800000, RZ, 0xfc, !PT ;  /* 0x0080000010105812 */ /* 0x000fc800078efcff */
[C---:B------:R-:W-:Y:S02]  /*20970*/  LOP3.LUT P5, RZ, R16.reuse, 0x400, RZ, 0xc0, !PT ;  /* 0x0000040010ff7812 */ /* 0x040fe400078ac0ff */
[----:B------:R-:W-:Y:S01]  /*20980*/  LOP3.LUT P0, RZ, R16, 0x4000, RZ, 0xc0, !PT ;  /* 0x0000400010ff7812 */ /* 0x000fe2000780c0ff */
[----:B------:R-:W-:Y:S02]  /*20990*/  IMAD.MOV.U32 R13, RZ, RZ, R0 ;  /* 0x000000ffff0d7224 */ /* 0x000fe400078e0000 */
[----:B------:R-:W-:-:S10]  /*209a0*/  IMAD.MOV.U32 R2, RZ, RZ, R14 ;  /* 0x000000ffff027224 */ /* 0x000fd400078e000e */
[----:B------:R-:W-:Y:S05]  /*209b0*/  WARPSYNC.COLLECTIVE R15, `(.L_x_4787) ;  /* 0x000000000f087348 */ /* 0x000fea0003c00000 */
[----:B------:R0:W1:Y:S02]  /*209c0*/  SHFL.IDX P6, R14, R13, R12, R11 ;  /* 0x0000000c0d0e7389 */ /* 0x00006400000c000b */
[----:B01----:R-:W-:Y:S01]  /*209d0*/  ENDCOLLECTIVE ;  /* 0x000000000000791b */ /* 0x003fe20003800000 */
.L_x_4787:
[----:B------:R-:W-:Y:S02]  /*209e0*/  IMAD.MOV.U32 R13, RZ, RZ, R6 ;  /* 0x000000ffff0d7224 */ /* 0x000fe400078e0006 */
[----:B------:R-:W-:Y:S02]  /*209f0*/  IMAD.MOV.U32 R12, RZ, RZ, 0x2 ;  /* 0x00000002ff0c7424 */ /* 0x000fe400078e00ff */
[----:B------:R-:W-:Y:S01]  /*20a00*/  IMAD.MOV.U32 R3, RZ, RZ, R14 ;  /* 0x000000ffff037224 */ /* 0x000fe200078e000e */
[----:B------:R-:W-:-:S04]  /*20a10*/  LOP3.LUT P6, RZ, R16, 0x2000, RZ, 0xc0, !PT ;  /* 0x0000200010ff7812 */ /* 0x000fc800078cc0ff */
[----:B------:R-:W-:-:S05]  /*20a20*/  @!P1 LEA R3, P2, R20, R3, 0x1 ;  /* 0x0000000314039211 */ /* 0x000fca00078408ff */
[----:B------:R-:W-:Y:S01]  /*20a30*/  @!P1 IMAD.X R2, RZ, RZ, R2, P2 ;  /* 0x000000ffff029224 */ /* 0x000fe200010e0602 */
[C---:B------:R-:W-:Y:S02]  /*20a40*/  LOP3.LUT P2, RZ, R16.reuse, 0x10000, RZ, 0xc0, !PT ;  /* 0x0001000010ff7812 */ /* 0x040fe4000784c0ff */
[----:B------:R-:W-:Y:S02]  /*20a50*/  LOP3.LUT R16, R16, 0xfff7ffff, RZ, 0xc0, !PT ;  /* 0xfff7ffff10107812 */ /* 0x000fe400078ec0ff */
[----:B------:R-:W-:-:S04]  /*20a60*/  @!P1 LOP3.LUT R3, R3, R2, RZ, 0x3c, !PT ;  /* 0x0000000203039212 */ /* 0x000fc800078e3cff */
[----:B------:R-:W-:-:S04]  /*20a70*/  @!P1 LOP3.LUT R2, R3, R2, RZ, 0x3c, !PT ;  /* 0x0000000203029212 */ /* 0x000fc800078e3cff */
[----:B------:R-:W-:Y:S02]  /*20a80*/  @!P1 LOP3.LUT R3, R3, R2, RZ, 0x3c, !PT ;  /* 0x0000000203039212 */ /* 0x000fe400078e3cff */
[----:B------:R-:W-:-:S03]  /*20a90*/  @P2 LOP3.LUT R16, R16, 0x80000, RZ, 0xfc, !PT ;  /* 0x0008000010102812 */ /* 0x000fc600078efcff */
[----:B------:R-:W-:Y:S01]  /*20aa0*/  @!PT LDS RZ, [RZ] ;  /* 0x00000000fffff984 */ /* 0x000fe20000000800 */
[----:B------:R-:W-:Y:S01]  /*20ab0*/  @!PT LDS RZ, [RZ] ;  /* 0x00000000fffff984 */ /* 0x000fe20000000800 */
[----:B------:R-:W-:Y:S01]  /*20ac0*/  @!PT LDS RZ, [RZ] ;  /* 0x00000000fffff984 */ /* 0x000fe20000000800 */
[----:B------:R0:W-:Y:S01]  /*20ad0*/  @!P1 LDGSTS.E.BYPASS.LTC128B.128 [R23+0x26c00], desc[UR42][R2.64], !P5 ;  /* 0x26c0000002179fae */ /* 0x0001e2000e901d6a */
[C---:B------:R-:W-:Y:S02]  /*20ae0*/  LOP3.LUT P2, RZ, R16.reuse, 0x200, RZ, 0xc0, !PT ;  /* 0x0000020010ff7812 */ /* 0x040fe4000784c0ff */
[C---:B------:R-:W-:Y:S02]  /*20af0*/  LOP3.LUT P5, RZ, R16.reuse, 0x800000, RZ, 0xc0, !PT ;  /* 0x0080000010ff7812 */ /* 0x040fe400078ac0ff */
[----:B------:R-:W-:-:S09]  /*20b00*/  LOP3.LUT R16, R16, 0xffefffff, RZ, 0xc0, !PT ;  /* 0xffefffff10107812 */ /* 0x000fd200078ec0ff */
[----:B------:R-:W-:Y:S01]  /*20b10*/  @P2 LOP3.LUT R16, R16, 0x100000, RZ, 0xfc, !PT ;  /* 0x0010000010102812 */ /* 0x000fe200078efcff */
[----:B------:R0:W-:Y:S03]  /*20b20*/  @!P1 LDGSTS.E.BYPASS.LTC128B.128 [R23+0x28c00], desc[UR42][R2.64+0x80], !P2 ;  /* 0x28c0008002179fae */ /* 0x0001e6000d101d6a */
[C---:B------:R-:W-:Y:S01]  /*20b30*/  LOP3.LUT P2, RZ, R16.reuse, 0x400, RZ, 0xc0, !PT ;  /* 0x0000040010ff7812 */ /* 0x040fe2000784c0ff */
[----:B------:R0:W-:Y:S01]  /*20b40*/  @!P1 LDGSTS.E.BYPASS.LTC128B.128 [R23+0x2ac00], desc[UR42][R2.64+0x100], !P5 ;  /* 0x2ac0010002179fae */ /* 0x0001e2000e901d6a */
[----:B------:R-:W-:-:S13]  /*20b50*/  LOP3.LUT P5, RZ, R16, 0x400000, RZ, 0xc0, !PT ;  /* 0x0040000010ff7812 */ /* 0x000fda00078ac0ff */
[----:B------:R0:W-:Y:S04]  /*20b60*/  @!P1 LDGSTS.E.BYPASS.LTC128B.128 [R23+0x2cc00], desc[UR42][R2.64+0x180], !P5 ;  /* 0x2cc0018002179fae */ /* 0x0001e8000e901d6a */
[----:B------:R0:W-:Y:S04]  /*20b70*/  @!P1 LDGSTS.E.BYPASS.LTC128B.128 [R23+0x2ec00], desc[UR42][R2.64+0x200], !P4 ;  /* 0x2ec0020002179fae */ /* 0x0001e8000e101d6a */
[----:B------:R0:W-:Y:S04]  /*20b80*/  @!P1 LDGSTS.E.BYPASS.LTC128B.128 [R23+0x30c00], desc[UR42][R2.64+0x280], !P3 ;  /* 0x30c0028002179fae */ /* 0x0001e8000d901d6a */
[----:B------:R0:W-:Y:S01]  /*20b90*/  @!P1 LDGSTS.E.BYPASS.LTC128B.128 [R23+0x32c00], desc[UR42][R2.64+0x300], P0 ;  /* 0x32c0030002179fae */ /* 0x0001e20008101d6a */
[----:B------:R-:W-:-:S03]  /*20ba0*/  LOP3.LUT P0, RZ, R16, 0x200000, RZ, 0xc0, !PT ;  /* 0x0020000010ff7812 */ /* 0x000fc6000780c0ff */
[----:B------:R0:W-:Y:S10]  /*20bb0*/  @!P1 LDGSTS.E.BYPASS.LTC128B.128 [R23+0x34c00], desc[UR42][R2.64+0x380], P6 ;  /* 0x34c0038002179fae */ /* 0x0001f4000b101d6a */
[----:B0-----:R-:W-:Y:S05]  /*20bc0*/  WARPSYNC.COLLECTIVE R15, `(.L_x_4788) ;  /* 0x000000000f087348 */ /* 0x001fea0003c00000 */
[----:B------:R1:W2:Y:S02]  /*20bd0*/  SHFL.IDX P6, R14, R13, R12, R11 ;  /* 0x0000000c0d0e7389 */ /* 0x0002a400000c000b */
[----:B012---:R-:W-:Y:S01]  /*20be0*/  ENDCOLLECTIVE ;  /* 0x000000000000791b */ /* 0x007fe20003800000 */
.L_x_4788:
[----:B------:R-:W-:Y:S02]  /*20bf0*/  IMAD.MOV.U32 R13, RZ, RZ, R0 ;  /* 0x000000ffff0d7224 */ /* 0x000fe400078e0000 */
[----:B------:R-:W-:-:S07]  /*20c00*/  IMAD.MOV.U32 R8, RZ, RZ, R14 ;  /* 0x000000ffff087224 */ /* 0x000fce00078e000e */
[----:B------:R-:W-:Y:S05]  /*20c10*/  WARPSYNC.COLLECTIVE R15, `(.L_x_4789) ;  /* 0x000000000f087348 */ /* 0x000fea0003c00000 */
[----:B------:R0:W1:Y:S02]  /*20c20*/  SHFL.IDX P6, R14, R13, R12, R11 ;  /* 0x0000000c0d0e7389 */ /* 0x00006400000c000b */
[----:B01----:R-:W-:Y:S01]  /*20c30*/  ENDCOLLECTIVE ;  /* 0x000000000000791b */ /* 0x003fe20003800000 */
.L_x_4789:
[----:B------:R-:W-:Y:S02]  /*20c40*/  IMAD.MOV.U32 R13, RZ, RZ, R6 ;  /* 0x000000ffff0d7224 */ /* 0x000fe400078e0006 */
[----:B------:R-:W-:Y:S01]  /*20c50*/  IMAD.MOV.U32 R12, RZ, RZ, 0x3 ;  /* 0x00000003ff0c7424 */ /* 0x000fe200078e00ff */
[----:B------:R-:W-:Y:S02]  /*20c60*/  @!P0 LEA R9, P1, R20, R14, 0x1 ;  /* 0x0000000e14098211 */ /* 0x000fe400078208ff */
[----:B------:R-:W-:-:S03]  /*20c70*/  LOP3.LUT P6, RZ, R16, 0x20000, RZ, 0xc0, !PT ;  /* 0x0002000010ff7812 */ /* 0x000fc600078cc0ff */
[----:B------:R-:W-:Y:S01]  /*20c80*/  @!P0 IMAD.X R10, RZ, RZ, R8, P1 ;  /* 0x000000ffff0a8224 */ /* 0x000fe200008e0608 */
[----:B------:R-:W-:Y:S01]  /*20c90*/  LOP3.LUT P1, RZ, R16, 0x100, RZ, 0xc0, !PT ;  /* 0x0000010010ff7812 */ /* 0x000fe2000782c0ff */
[----:B------:R-:W-:Y:S02]  /*20ca0*/  @!P0 IMAD.MOV.U32 R2, RZ, RZ, R9 ;  /* 0x000000ffff028224 */ /* 0x000fe400078e0009 */
[----:B------:R-:W-:-:S05]  /*20cb0*/  @!P0 IMAD.MOV.U32 R3, RZ, RZ, R10 ;  /* 0x000000ffff038224 */ /* 0x000fca00078e000a */
[----:B------:R-:W-:Y:S01]  /*20cc0*/  @!PT LDS RZ, [RZ] ;  /* 0x00000000fffff984 */ /* 0x000fe20000000800 */
[----:B------:R-:W-:Y:S01]  /*20cd0*/  @!PT LDS RZ, [RZ] ;  /* 0x00000000fffff984 */ /* 0x000fe20000000800 */
[----:B------:R-:W-:Y:S01]  /*20ce0*/  @!PT LDS RZ, [RZ] ;  /* 0x00000000fffff984 */ /* 0x000fe20000000800 */
[----:B------:R0:W-:Y:S01]  /*20cf0*/  @!P0 LDGSTS.E.BYPASS.LTC128B.128 [R23+0x27400], desc[UR42][R2.64], !P2 ;  /* 0x2740000002178fae */ /* 0x0001e2000d101d6a */
[----:B------:R-:W-:-:S13]  /*20d00*/  LOP3.LUT P2, RZ, R16, 0x100000, RZ, 0xc0, !PT ;  /* 0x0010000010ff7812 */ /* 0x000fda000784c0ff */
[----:B------:R0:W-:Y:S01]  /*20d10*/  @!P0 LDGSTS.E.BYPASS.LTC128B.128 [R23+0x29400], desc[UR42][R2.64+0x80], !P2 ;  /* 0x2940008002178fae */ /* 0x0001e2000d101d6a */
[----:B------:R-:W-:-:S03]  /*20d20*/  LOP3.LUT P2, RZ, R16, 0x80000, RZ, 0xc0, !PT ;  /* 0x0008000010ff7812 */ /* 0x000fc6000784c0ff */
[----:B------:R0:W-:Y:S04]  /*20d30*/  @!P0 LDGSTS.E.BYPASS.LTC128B.128 [R23+0x2b400], desc[UR42][R2.64+0x100], !P1 ;  /* 0x2b40010002178fae */ /* 0x0001e8000c901d6a */
[----:B------:R0:W-:Y:S04]  /*20d40*/  @!P0 LDGSTS.E.BYPASS.LTC128B.128 [R23+0x2d400], desc[UR42][R2.64+0x180], !P5 ;  /* 0x2d40018002178fae */ /* 0x0001e8000e901d6a */
[----:B------:R0:W-:Y:S04]  /*20d50*/  @!P0 LDGSTS.E.BYPASS.LTC128B.128 [R23+0x2f400], desc[UR42][R2.64+0x200], !P4 ;  /* 0x2f40020002178fae */ /* 0x0001e8000e101d6a */
[----:B------:R0:W-:Y:S04]  /*20d60*/  @!P0 LDGSTS.E.BYPASS.LTC128B.128 [R23+0x31400], desc[UR42][R2.64+0x280], !P3 ;  /* 0x3140028002178fae */ /* 0x0001e8000d901d6a */
[----:B------:R0:W-:Y:S02]  /*20d70*/  @!P0 LDGSTS.E.BYPASS.LTC128B.128 [R23+0x33400], desc[UR42][R2.64+0x300], P6 ;  /* 0x3340030002178fae */ /* 0x0001e4000b101d6a */
[----:B0-----:R-:W-:Y:S05]  /*20d80*/  WARPSYNC.COLLECTIVE R15, `(.L_x_4790) ;  /* 0x000000000f087348 */ /* 0x001fea0003c00000 */
[----:B------:R1:W2:Y:S02]  /*20d90*/  SHFL.IDX P6, R14, R13, R12, R11 ;  /* 0x0000000c0d0e7389 */ /* 0x0002a400000c000b */
[----:B012---:R-:W-:Y:S01]  /*20da0*/  ENDCOLLECTIVE ;  /* 0x000000000000791b */ /* 0x007fe20003800000 */
.L_x_4790:
[----:B------:R-:W-:Y:S01]  /*20db0*/  @!PT LDS RZ, [RZ] ;  /* 0x00000000fffff984 */ /* 0x000fe20000000800 */
[----:B------:R-:W-:Y:S01]  /*20dc0*/  @!PT LDS RZ, [RZ] ;  /* 0x00000000fffff984 */ /* 0x000fe20000000800 */
[----:B------:R-:W-:Y:S01]  /*20dd0*/  @!PT LDS RZ, [RZ] ;  /* 0x00000000fffff984 */ /* 0x000fe20000000800 */
[----:B------:R0:W-:Y:S01]  /*20de0*/  @!P0 LDGSTS.E.BYPASS.LTC128B.128 [R23+0x35400], desc[UR42][R2.64+0x380], P2 ;  /* 0x3540038002178fae */ /* 0x0001e20009101d6a */
[----:B------:R-:W-:Y:S02]  /*20df0*/  IMAD.MOV.U32 R13, RZ, RZ, R0 ;  /* 0x000000ffff0d7224 */ /* 0x000fe400078e0000 */
[----:B------:R-:W-:-:S07]  /*20e00*/  IMAD.MOV.U32 R6, RZ, RZ, R14 ;  /* 0x000000ffff067224 */ /* 0x000fce00078e000e */
[----:B0-----:R-:W-:Y:S05]  /*20e10*/  WARPSYNC.COLLECTIVE R15, `(.L_x_4791) ;  /* 0x000000000f087348 */ /* 0x001fea0003c00000 */
[----:B------:R1:W2:Y:S02]  /*20e20*/  SHFL.IDX P6, R14, R13, R12, R11 ;  /* 0x0000000c0d0e7389 */ /* 0x0002a400000c000b */
[----:B012---:R-:W-:Y:S01]  /*20e30*/  ENDCOLLECTIVE ;  /* 0x000000000000791b */ /* 0x007fe20003800000 */
.L_x_4791:
[----:B------:R-:W-:Y:S01]  /*20e40*/  IMAD.MOV.U32 R0, RZ, RZ, R14 ;  /* 0x000000ffff007224 */ /* 0x000fe200078e000e */
[----:B------:R-:W-:Y:S06]  /*20e50*/  BRA `(.L_x_4792) ;  /* 0xffffffac00b47947 */ /* 0x000fec000383ffff */
.L_x_4672:
[----:B0-----:R0:W1:Y:S02]  /*20e60*/  SYNCS.PHASECHK.TRANS64.TRYWAIT P0, [R18+URZ+0x38820], R0 ;  /* 0x03882000120075a7 */ /* 0x001064000800017f */
[----:B-1----:R-:W-:Y:S05]  /*20e70*/  @!P0 NANOSLEEP.SYNCS 0x989680 ;  /* 0x009896800000895d */ /* 0x002fea0003900000 */
[----:B------:R-:W1:Y:S02]  /*20e80*/  @!P0 SYNCS.PHASECHK.TRANS64 P0, [R18+URZ+0x38820], R0 ;  /* 0x03882000120085a7 */ /* 0x000e64000800007f */
[----:B-1----:R-:W-:Y:S05]  /*20e90*/  @!P0 BRA `(.L_x_4672) ;  /* 0xfffffffc00f08947 */ /* 0x002fea000383ffff */
[----:B------:R-:W-:Y:S05]  /*20ea0*/  BRA `(.L_x_4793) ;  /* 0xffffffb0005c7947 */ /* 0x000fea000383ffff */
.L_x_4675:
[----:B0-----:R0:W1:Y:S02]  /*20eb0*/  SYNCS.PHASECHK.TRANS64.TRYWAIT P0, [R26+URZ+0x38860], R0 ;  /* 0x038860001a0075a7 */ /* 0x001064000800017f */
[----:B-1----:R-:W-:Y:S05]  /*20ec0*/  @!P0 NANOSLEEP.SYNCS 0x989680 ;  /* 0x009896800000895d */ /* 0x002fea0003900000 */
[----:B------:R-:W1:Y:S02]  /*20ed0*/  @!P0 SYNCS.PHASECHK.TRANS64 P0, [R26+URZ+0x38860], R0 ;  /* 0x038860001a0085a7 */ /* 0x000e64000800007f */
[----:B-1----:R-:W-:Y:S05]  /*20ee0*/  @!P0 BRA `(.L_x_4675) ;  /* 0xfffffffc00f08947 */ /* 0x002fea000383ffff */
[----:B------:R-:W-:Y:S05]  /*20ef0*/  BRA `(.L_x_4794) ;  /* 0xffffffb0006c7947 */ /* 0x000fea000383ffff */
.L_x_4676:
        /* <DEDUP_REMOVED lines=8> */
.L_x_4796:
[----:B------:R-:W-:Y:S05]  /*20f80*/  BSYNC B0 ;  /* 0x0000000000007941 */ /* 0x000fea0003800000 */
.L_x_4795:
        /* <DEDUP_REMOVED lines=15> */
.L_x_4797:
        /* <DEDUP_REMOVED lines=39> */
.L_x_4798:
[----:B------:R-:W-:Y:S02]  /*212f0*/  IMAD.MOV.U32 R13, RZ, RZ, R5 ;  /* 0x000000ffff0d7224 */ /* 0x000fe400078e0005 */
[----:B------:R-:W-:-:S07]  /*21300*/  IMAD.MOV.U32 R3, RZ, RZ, R14 ;  /* 0x000000ffff037224 */ /* 0x000fce00078e000e */
[----:B------:R-:W-:Y:S05]  /*21310*/  WARPSYNC.COLLECTIVE R15, `(.L_x_4799) ;  /* 0x000000000f087348 */ /* 0x000fea0003c00000 */
[----:B------:R0:W1:Y:S02]  /*21320*/  SHFL.IDX P6, R14, R13, R12, R11 ;  /* 0x0000000c0d0e7389 */ /* 0x00006400000c000b */
[----:B01----:R-:W-:Y:S01]  /*21330*/  ENDCOLLECTIVE ;  /* 0x000000000000791b */ /* 0x003fe20003800000 */
.L_x_4799:
        /* <DEDUP_REMOVED lines=29> */
.L_x_4800:
[----:B------:R-:W-:Y:S02]  /*21510*/  IMAD.MOV.U32 R13, RZ, RZ, R5 ;  /* 0x000000ffff0d7224 */ /* 0x000fe400078e0005 */
[----:B------:R-:W-:-:S07]  /*21520*/  IMAD.MOV.U32 R7, RZ, RZ, R14 ;  /* 0x000000ffff077224 */ /* 0x000fce00078e000e */
[----:B------:R-:W-:Y:S05]  /*21530*/  WARPSYNC.COLLECTIVE R15, `(.L_x_4801) ;  /* 0x000000000f087348 */ /* 0x000fea0003c00000 */
[----:B------:R0:W1:Y:S02]  /*21540*/  SHFL.IDX P6, R14, R13, R12, R11 ;  /* 0x0000000c0d0e7389 */ /* 0x00006400000c000b */
[----:B01----:R-:W-:Y:S01]  /*21550*/  ENDCOLLECTIVE ;  /* 0x000000000000791b */ /* 0x003fe20003800000 */
.L_x_4801:
        /* <DEDUP_REMOVED lines=29> */
.L_x_4802:
[----:B------:R-:W-:Y:S02]  /*21730*/  IMAD.MOV.U32 R13, RZ, RZ, R5 ;  /* 0x000000ffff0d7224 */ /* 0x000fe400078e0005 */
[----:B------:R-:W-:-:S07]  /*21740*/  IMAD.MOV.U32 R6, RZ, RZ, R14 ;  /* 0x000000ffff067224 */ /* 0x000fce00078e000e */
[----:B------:R-:W-:Y:S05]  /*21750*/  WARPSYNC.COLLECTIVE R15, `(.L_x_4803) ;  /* 0x000000000f087348 */ /* 0x000fea0003c00000 */
[----:B------:R0:W1:Y:S02]  /*21760*/  SHFL.IDX P6, R14, R13, R12, R11 ;  /* 0x0000000c0d0e7389 */ /* 0x00006400000c000b */
[----:B01----:R-:W-:Y:S01]  /*21770*/  ENDCOLLECTIVE ;  /* 0x000000000000791b */ /* 0x003fe20003800000 */
.L_x_4803:
[----:B------:R-:W-:Y:S01]  /*21780*/  IMAD.MOV.U32 R2, RZ, RZ, R14 ;  /* 0x000000ffff027224 */ /* 0x000fe200078e000e */
[----:B------:R-:W-:Y:S06]  /*21790*/  BRA `(.L_x_4804) ;  /* 0xffffffac00fc7947 */ /* 0x000fec000383ffff */
.L_x_4683:
[----:B0-----:R0:W1:Y:S02]  /*217a0*/  SYNCS.PHASECHK.TRANS64.TRYWAIT P0, [R6+URZ+0x38840], R25 ;  /* 0x03884019060075a7 */ /* 0x001064000800017f */
[----:B-1----:R-:W-:Y:S05]  /*217b0*/  @!P0 NANOSLEEP.SYNCS 0x989680 ;  /* 0x009896800000895d */ /* 0x002fea0003900000 */
[----:B------:R-:W1:Y:S02]  /*217c0*/  @!P0 SYNCS.PHASECHK.TRANS64 P0, [R6+URZ+0x38840], R25 ;  /* 0x03884019060085a7 */ /* 0x000e64000800007f */
[----:B-1----:R-:W-:Y:S05]  /*217d0*/  @!P0 BRA `(.L_x_4683) ;  /* 0xfffffffc00f08947 */ /* 0x002fea000383ffff */
[----:B------:R-:W-:Y:S05]  /*217e0*/  BRA `(.L_x_4805) ;  /* 0xffffffb400887947 */ /* 0x000fea000383ffff */
.L_x_4684:
        /* <DEDUP_REMOVED lines=8> */
.L_x_4807:
[----:B------:R-:W-:Y:S05]  /*21870*/  BSYNC B1 ;  /* 0x0000000000017941 */ /* 0x000fea0003800000 */
.L_x_4806:
        /* <DEDUP_REMOVED lines=9> */
.L_x_4808:
[----:B------:R-:W-:Y:S02]  /*21910*/  IMAD.MOV.U32 R13, RZ, RZ, R26 ;  /* 0x000000ffff0d7224 */ /* 0x000fe400078e001a */
[----:B------:R-:W-:Y:S02]  /*21920*/  IMAD.MOV.U32 R12, RZ, RZ, 0x1 ;  /* 0x00000001ff0c7424 */ /* 0x000fe400078e00ff */
[----:B------:R-:W-:-:S07]  /*21930*/  IMAD.MOV.U32 R2, RZ, RZ, R14 ;  /* 0x000000ffff027224 */ /* 0x000fce00078e000e */
[----:B------:R-:W-:Y:S05]  /*21940*/  WARPSYNC.COLLECTIVE R15, `(.L_x_4809) ;  /* 0x000000000f087348 */ /* 0x000fea0003c00000 */
[----:B------:R0:W1:Y:S02]  /*21950*/  SHFL.IDX P6, R14, R13, R12, R11 ;  /* 0x0000000c0d0e7389 */ /* 0x00006400000c000b */
[----:B01----:R-:W-:Y:S01]  /*21960*/  ENDCOLLECTIVE ;  /* 0x000000000000791b */ /* 0x003fe20003800000 */
.L_x_4809:
        /* <DEDUP_REMOVED lines=11> */
.L_x_4810:
[----:B------:R-:W-:Y:S02]  /*21a20*/  IMAD.MOV.U32 R13, RZ, RZ, R26 ;  /* 0x000000ffff0d7224 */ /* 0x000fe400078e001a */
[----:B------:R-:W-:Y:S02]  /*21a30*/  IMAD.MOV.U32 R12, RZ, RZ, 0x2 ;  /* 0x00000002ff0c7424 */ /* 0x000fe400078e00ff */
[----:B------:R-:W-:-:S07]  /*21a40*/  IMAD.MOV.U32 R2, RZ, RZ, R14 ;  /* 0x000000ffff027224 */ /* 0x000fce00078e000e */
[----:B------:R-:W-:Y:S05]  /*21a50*/  WARPSYNC.COLLECTIVE R15, `(.L_x_4811) ;  /* 0x000000000f087348 */ /* 0x000fea0003c00000 */
[----:B------:R0:W1:Y:S02]  /*21a60*/  SHFL.IDX P6, R14, R13, R12, R11 ;  /* 0x0000000c0d0e7389 */ /* 0x00006400000c000b */
[----:B01----:R-:W-:Y:S01]  /*21a70*/  ENDCOLLECTIVE ;  /* 0x000000000000791b */ /* 0x003fe20003800000 */
.L_x_4811:
        /* <DEDUP_REMOVED lines=11> */
.L_x_4812:
[----:B------:R-:W-:Y:S02]  /*21b30*/  IMAD.MOV.U32 R13, RZ, RZ, R26 ;  /* 0x000000ffff0d7224 */ /* 0x000fe400078e001a */
[----:B------:R-:W-:Y:S02]  /*21b40*/  IMAD.MOV.U32 R12, RZ, RZ, 0x3 ;  /* 0x00000003ff0c7424 */ /* 0x000fe400078e00ff */
[----:B------:R-:W-:-:S07]  /*21b50*/  IMAD.MOV.U32 R2, RZ, RZ, R14 ;  /* 0x000000ffff027224 */ /* 0x000fce00078e000e */
[----:B------:R-:W-:Y:S05]  /*21b60*/  WARPSYNC.COLLECTIVE R15, `(.L_x_4813) ;  /* 0x000000000f087348 */ /* 0x000fea0003c00000 */
[----:B------:R0:W1:Y:S02]  /*21b70*/  SHFL.IDX P6, R14, R13, R12, R11 ;  /* 0x0000000c0d0e7389 */ /* 0x00006400000c000b */
[----:B01----:R-:W-:Y:S01]  /*21b80*/  ENDCOLLECTIVE ;  /* 0x000000000000791b */ /* 0x003fe20003800000 */
.L_x_4813:
        /* <DEDUP_REMOVED lines=11> */
.L_x_4814:
[----:B------:R-:W-:Y:S01]  /*21c40*/  IMAD.MOV.U32 R2, RZ, RZ, R14 ;  /* 0x000000ffff027224 */ /* 0x000fe200078e000e */
[----:B------:R-:W-:Y:S06]  /*21c50*/  BRA `(.L_x_4815) ;  /* 0xffffffb400107947 */ /* 0x000fec000383ffff */
.L_x_4689:
[----:B---3--:R3:W4:Y:S02]  /*21c60*/  SYNCS.PHASECHK.TRANS64.TRYWAIT P0, [R6+URZ+0x38860], R25 ;  /* 0x03886019060075a7 */ /* 0x008724000800017f */
[----:B----4-:R-:W-:Y:S05]  /*21c70*/  @!P0 NANOSLEEP.SYNCS 0x989680 ;  /* 0x009896800000895d */ /* 0x010fea0003900000 */
[----:B------:R-:W4:Y:S02]  /*21c80*/  @!P0 SYNCS.PHASECHK.TRANS64 P0, [R6+URZ+0x38860], R25 ;  /* 0x03886019060085a7 */ /* 0x000f24000800007f */
[----:B----4-:R-:W-:Y:S05]  /*21c90*/  @!P0 BRA `(.L_x_4689) ;  /* 0xfffffffc00f08947 */ /* 0x010fea000383ffff */
[----:B------:R-:W-:Y:S05]  /*21ca0*/  BRA `(.L_x_4816) ;  /* 0xffffffb400607947 */ /* 0x000fea000383ffff */
.L_x_4690:
        /* <DEDUP_REMOVED lines=8> */
.L_x_4818:
[----:B------:R-:W-:Y:S05]  /*21d30*/  BSYNC B1 ;  /* 0x0000000000017941 */ /* 0x000fea0003800000 */
.L_x_4817:
        /* <DEDUP_REMOVED lines=13> */
.L_x_4819:
        /* <DEDUP_REMOVED lines=17> */
.L_x_4820:
        /* <DEDUP_REMOVED lines=16> */
.L_x_4821:
        /* <DEDUP_REMOVED lines=19> */
.L_x_4822:
        /* <DEDUP_REMOVED lines=14> */
.L_x_4823:
        /* <DEDUP_REMOVED lines=16> */
.L_x_4824:
        /* <DEDUP_REMOVED lines=14> */
.L_x_4825:
[----:B------:R-:W-:Y:S05]  /*22410*/  BRA `(.L_x_4826) ;  /* 0xffffffb000c47947 */ /* 0x000fea000383ffff */
.L_x_4698:
        /* <DEDUP_REMOVED lines=8> */
.L_x_4828:
[----:B------:R-:W-:Y:S05]  /*224a0*/  BSYNC B0 ;  /* 0x0000000000007941 */ /* 0x000fea0003800000 */
.L_x_4827:
        /* <DEDUP_REMOVED lines=9> */
.L_x_4829:
        /* <DEDUP_REMOVED lines=24> */
.L_x_4830:
[----:B------:R-:W-:Y:S01]  /*226c0*/  IMAD.MOV.U32 R12, RZ, RZ, 0x2 ;  /* 0x00000002ff0c7424 */ /* 0x000fe200078e00ff */
[----:B------:R-:W-:-:S05]  /*226d0*/  SEL R14, R14, RZ, P1 ;  /* 0x000000ff0e0e7207 */ /* 0x000fca0000800000 */
[----:B------:R-:W-:-:S04]  /*226e0*/  IMAD.IADD R5, R13, 0x1, R14 ;  /* 0x000000010d057824 */ /* 0x000fc800078e020e */
[----:B------:R-:W-:-:S07]  /*226f0*/  IMAD.MOV.U32 R13, RZ, RZ, R5 ;  /* 0x000000ffff0d7224 */ /* 0x000fce00078e0005 */
[----:B------:R-:W-:Y:S05]  /*22700*/  WARPSYNC.COLLECTIVE R15, `(.L_x_4831) ;  /* 0x000000000f087348 */ /* 0x000fea0003c00000 */
[----:B------:R0:W1:Y:S02]  /*22710*/  SHFL.UP P6, R14, R13, R12, R11 ;  /* 0x0400000c0d0e7389 */ /* 0x00006400000c000b */
[----:B01----:R-:W-:Y:S01]  /*22720*/  ENDCOLLECTIVE ;  /* 0x000000000000791b */ /* 0x003fe20003800000 */
.L_x_4831:
[----:B------:R-:W-:Y:S01]  /*22730*/  IMAD.MOV.U32 R12, RZ, RZ, 0x4 ;  /* 0x00000004ff0c7424 */ /* 0x000fe200078e00ff */
[----:B------:R-:W-:-:S05]  /*22740*/  SEL R2, R14, RZ, P2 ;  /* 0x000000ff0e027207 */ /* 0x000fca0001000000 */
[----:B------:R-:W-:-:S04]  /*22750*/  IMAD.IADD R2, R5, 0x1, R2 ;  /* 0x0000000105027824 */ /* 0x000fc800078e0202 */
[----:B------:R-:W-:-:S07]  /*22760*/  IMAD.MOV.U32 R13, RZ, RZ, R2 ;  /* 0x000000ffff0d7224 */ /* 0x000fce00078e0002 */
[----:B------:R-:W-:Y:S05]  /*22770*/  WARPSYNC.COLLECTIVE R15, `(.L_x_4832) ;  /* 0x000000000f087348 */ /* 0x000fea0003c00000 */
[----:B------:R0:W1:Y:S02]  /*22780*/  SHFL.UP P6, R14, R13, R12, R11 ;  /* 0x0400000c0d0e7389 */ /* 0x00006400000c000b */
[----:B01----:R-:W-:Y:S01]  /*22790*/  ENDCOLLECTIVE ;  /* 0x000000000000791b */ /* 0x003fe20003800000 */
.L_x_4832:
[----:B------:R-:W-:Y:S01]  /*227a0*/  IMAD.MOV.U32 R12, RZ, RZ, 0x8 ;  /* 0x00000008ff0c7424 */ /* 0x000fe200078e00ff */
[----:B------:R-:W-:-:S05]  /*227b0*/  SEL R3, R14, RZ, P3 ;  /* 0x000000ff0e037207 */ /* 0x000fca0001800000 */
[----:B------:R-:W-:-:S04]  /*227c0*/  IMAD.IADD R8, R2, 0x1, R3 ;  /* 0x0000000102087824 */ /* 0x000fc800078e0203 */
[----:B------:R-:W-:-:S07]  /*227d0*/  IMAD.MOV.U32 R13, RZ, RZ, R8 ;  /* 0x000000ffff0d7224 */ /* 0x000fce00078e0008 */
[----:B------:R-:W-:Y:S05]  /*227e0*/  WARPSYNC.COLLECTIVE R15, `(.L_x_4833) ;  /* 0x000000000f087348 */ /* 0x000fea0003c00000 */
[----:B------:R0:W1:Y:S02]  /*227f0*/  SHFL.UP P6, R14, R13, R12, R11 ;  /* 0x0400000c0d0e7389 */ /* 0x00006400000c000b */
[----:B01----:R-:W-:Y:S01]  /*22800*/  ENDCOLLECTIVE ;  /* 0x000000000000791b */ /* 0x003fe20003800000 */
.L_x_4833:
[----:B------:R-:W-:Y:S01]  /*22810*/  IMAD.MOV.U32 R12, RZ, RZ, 0x10 ;  /* 0x00000010ff0c7424 */ /* 0x000fe200078e00ff */
[----:B------:R-:W-:-:S05]  /*22820*/  SEL R5, R14, RZ, P4 ;  /* 0x000000ff0e057207 */ /* 0x000fca0002000000 */
[----:B------:R-:W-:-:S04]  /*22830*/  IMAD.IADD R5, R8, 0x1, R5 ;  /* 0x0000000108057824 */ /* 0x000fc800078e0205 */
[----:B------:R-:W-:-:S07]  /*22840*/  IMAD.MOV.U32 R13, RZ, RZ, R5 ;  /* 0x000000ffff0d7224 */ /* 0x000fce00078e0005 */
[----:B------:R-:W-:Y:S05]  /*22850*/  WARPSYNC.COLLECTIVE R15, `(.L_x_4834) ;  /* 0x000000000f087348 */ /* 0x000fea0003c00000 */
[----:B------:R0:W1:Y:S02]  /*22860*/  SHFL.UP P6, R14, R13, R12, R11 ;  /* 0x0400000c0d0e7389 */ /* 0x00006400000c000b */
[----:B01----:R-:W-:Y:S01]  /*22870*/  ENDCOLLECTIVE ;  /* 0x000000000000791b */ /* 0x003fe20003800000 */
.L_x_4834:
        /* <DEDUP_REMOVED lines=8> */
.L_x_4835:
[----:B------:R-:W-:Y:S05]  /*22900*/  BRA `(.L_x_4836) ;  /* 0xffffffb4005c7947 */ /* 0x000fea000383ffff */
.L_x_4701:
[----:B------:R-:W-:Y:S01]  /*22910*/  BSSY B0, `(.L_x_4837) ;  /* 0x0000007000007945 */ /* 0x000fe20003800000 */
[----:B------:R-:W-:Y:S02]  /*22920*/  IMAD.MOV.U32 R12, RZ, RZ, 0x1 ;  /* 0x00000001ff0c7424 */ /* 0x000fe400078e00ff */
[----:B------:R-:W-:Y:S02]  /*22930*/  IMAD.MOV.U32 R11, RZ, RZ, RZ ;  /* 0x000000ffff0b7224 */ /* 0x000fe400078e00ff */
[----:B------:R-:W-:-:S07]  /*22940*/  IMAD.MOV.U32 R15, RZ, RZ, -0x1 ;  /* 0xffffffffff0f7424 */ /* 0x000fce00078e00ff */
[----:B------:R-:W-:Y:S05]  /*22950*/  WARPSYNC.COLLECTIVE R15, `(.L_x_4838) ;  /* 0x000000000f087348 */ /* 0x000fea0003c00000 */
[----:B------:R0:W1:Y:S02]  /*22960*/  SHFL.UP P6, R14, R13, R12, R11 ;  /* 0x0400000c0d0e7389 */ /* 0x00006400000c000b */
[----:B01----:R-:W-:Y:S01]  /*22970*/  ENDCOLLECTIVE ;  /* 0x000000000000791b */ /* 0x003fe20003800000 */
.L_x_4838:
[----:B------:R-:W-:Y:S05]  /*22980*/  BSYNC B0 ;  /* 0x0000000000007941 */ /* 0x000fea0003800000 */
.L_x_4837:
        /* <DEDUP_REMOVED lines=8> */
.L_x_4839:
[----:B------:R-:W-:Y:S01]  /*22a10*/  IMAD.MOV.U32 R12, RZ, RZ, 0x4 ;  /* 0x00000004ff0c7424 */ /* 0x000fe200078e00ff */
[----:B------:R-:W-:-:S05]  /*22a20*/  SEL R2, R14, RZ, P2 ;  /* 0x000000ff0e027207 */ /* 0x000fca0001000000 */
[----:B------:R-:W-:-:S04]  /*22a30*/  IMAD.IADD R2, R13, 0x1, R2 ;  /* 0x000000010d027824 */ /* 0x000fc800078e0202 */
[----:B------:R-:W-:-:S07]  /*22a40*/  IMAD.MOV.U32 R13, RZ, RZ, R2 ;  /* 0x000000ffff0d7224 */ /* 0x000fce00078e0002 */
[----:B------:R-:W-:Y:S05]  /*22a50*/  WARPSYNC.COLLECTIVE R15, `(.L_x_4840) ;  /* 0x000000000f087348 */ /* 0x000fea0003c00000 */
[----:B------:R0:W1:Y:S02]  /*22a60*/  SHFL.UP P6, R14, R13, R12, R11 ;  /* 0x0400000c0d0e7389 */ /* 0x00006400000c000b */
[----:B01----:R-:W-:Y:S01]  /*22a70*/  ENDCOLLECTIVE ;  /* 0x000000000000791b */ /* 0x003fe20003800000 */
.L_x_4840:
[----:B------:R-:W-:Y:S01]  /*22a80*/  IMAD.MOV.U32 R12, RZ, RZ, 0x8 ;  /* 0x00000008ff0c7424 */ /* 0x000fe200078e00ff */
[----:B------:R-:W-:-:S05]  /*22a90*/  SEL R3, R14, RZ, P3 ;  /* 0x000000ff0e037207 */ /* 0x000fca0001800000 */
[----:B------:R-:W-:-:S04]  /*22aa0*/  IMAD.IADD R3, R2, 0x1, R3 ;  /* 0x0000000102037824 */ /* 0x000fc800078e0203 */
[----:B------:R-:W-:-:S07]  /*22ab0*/  IMAD.MOV.U32 R13, RZ, RZ, R3 ;  /* 0x000000ffff0d7224 */ /* 0x000fce00078e0003 */
[----:B------:R-:W-:Y:S05]  /*22ac0*/  WARPSYNC.COLLECTIVE R15, `(.L_x_4841) ;  /* 0x000000000f087348 */ /* 0x000fea0003c00000 */
[----:B------:R0:W1:Y:S02]  /*22ad0*/  SHFL.UP P6, R14, R13, R12, R11 ;  /* 0x0400000c0d0e7389 */ /* 0x00006400000c000b */
[----:B01----:R-:W-:Y:S01]  /*22ae0*/  ENDCOLLECTIVE ;  /* 0x000000000000791b */ /* 0x003fe20003800000 */
.L_x_4841:
[----:B------:R-:W-:Y:S01]  /*22af0*/  IMAD.MOV.U32 R12, RZ, RZ, 0x10 ;  /* 0x00000010ff0c7424 */ /* 0x000fe200078e00ff */
[----:B------:R-:W-:-:S05]  /*22b00*/  SEL R14, R14, RZ, P4 ;  /* 0x000000ff0e0e7207 */ /* 0x000fca0002000000 */
[----:B------:R-:W-:-:S04]  /*22b10*/  IMAD.IADD R5, R3, 0x1, R14 ;  /* 0x0000000103057824 */ /* 0x000fc800078e020e */
[----:B------:R-:W-:-:S07]  /*22b20*/  IMAD.MOV.U32 R13, RZ, RZ, R5 ;  /* 0x000000ffff0d7224 */ /* 0x000fce00078e0005 */
[----:B------:R-:W-:Y:S05]  /*22b30*/  WARPSYNC.COLLECTIVE R15, `(.L_x_4842) ;  /* 0x000000000f087348 */ /* 0x000fea0003c00000 */
[----:B------:R0:W1:Y:S02]  /*22b40*/  SHFL.UP P6, R14, R13, R12, R11 ;  /* 0x0400000c0d0e7389 */ /* 0x00006400000c000b */
[----:B01----:R-:W-:Y:S01]  /*22b50*/  ENDCOLLECTIVE ;  /* 0x000000000000791b */ /* 0x003fe20003800000 */
.L_x_4842:
        /* <DEDUP_REMOVED lines=8> */
.L_x_4843:
[----:B------:R-:W-:Y:S05]  /*22be0*/  BRA `(.L_x_4844) ;  /* 0xffffffb400487947 */ /* 0x000fea000383ffff */
.L_x_4703:
[----:B------:R-:W-:Y:S01]  /*22bf0*/  BSSY B0, `(.L_x_4845) ;  /* 0x0000006000007945 */ /* 0x000fe20003800000 */
[----:B------:R-:W-:Y:S01]  /*22c00*/  PLOP3.LUT P6, PT, P6, PT, PT, 0x8, 0x0 ;  /* 0x000000000000781c */ /* 0x000fe200037ce170 */
[----:B------:R-:W-:-:S12]  /*22c10*/  IMAD.MOV.U32 R15, RZ, RZ, -0x1 ;  /* 0xffffffffff0f7424 */ /* 0x000fd800078e00ff */
[----:B0-----:R-:W-:Y:S05]  /*22c20*/  WARPSYNC.COLLECTIVE R15, `(.L_x_4846) ;  /* 0x000000000f087348 */ /* 0x001fea0003c00000 */
[----:B------:R-:W-:Y:S01]  /*22c30*/  VOTE.ANY R14, PT, P6 ;  /* 0x00000000000e7806 */ /* 0x000fe200030e0100 */
[----:B0-----:R-:W-:Y:S06]  /*22c40*/  ENDCOLLECTIVE ;  /* 0x000000000000791b */ /* 0x001fec0003800000 */
.L_x_4846:
[----:B------:R-:W-:Y:S05]  /*22c50*/  BSYNC B0 ;  /* 0x0000000000007941 */ /* 0x000fea0003800000 */
.L_x_4845:
        /* <DEDUP_REMOVED lines=9> */
.L_x_4847:
[----:B------:R-:W-:Y:S02]  /*22cf0*/  IMAD.MOV.U32 R13, RZ, RZ, R4 ;  /* 0x000000ffff0d7224 */ /* 0x000fe400078e0004 */
[----:B------:R-:W-:-:S07]  /*22d00*/  IMAD.MOV.U32 R7, RZ, RZ, R14 ;  /* 0x000000ffff077224 */ /* 0x000fce00078e000e */
[----:B------:R-:W-:Y:S05]  /*22d10*/  WARPSYNC.COLLECTIVE R15, `(.L_x_4848) ;  /* 0x000000000f087348 */ /* 0x000fea0003c00000 */
[----:B------:R0:W1:Y:S02]  /*22d20*/  SHFL.IDX P6, R14, R13, R12, R11 ;  /* 0x0000000c0d0e7389 */ /* 0x00006400000c000b */
[----:B01----:R-:W-:Y:S01]  /*22d30*/  ENDCOLLECTIVE ;  /* 0x000000000000791b */ /* 0x003fe20003800000 */
.L_x_4848:
[----:B------:R-:W-:Y:S01]  /*22d40*/  IMAD.MOV.U32 R4, RZ, RZ, R14 ;  /* 0x000000ffff047224 */ /* 0x000fe200078e000e */
[----:B------:R-:W-:Y:S06]  /*22d50*/  BRA `(.L_x_4849) ;  /* 0xffffffb400287947 */ /* 0x000fec000383ffff */
.L_x_4705:
[----:B------:R-:W-:Y:S01]  /*22d60*/  BSSY B0, `(.L_x_4850) ;  /* 0x0000007000007945 */ /* 0x000fe20003800000 */
[----:B------:R-:W-:Y:S02]  /*22d70*/  IMAD.MOV.U32 R13, RZ, RZ, R3 ;  /* 0x000000ffff0d7224 */ /* 0x000fe400078e0003 */
[----:B------:R-:W-:Y:S02]  /*22d80*/  IMAD.MOV.U32 R11, RZ, RZ, 0x1f ;  /* 0x0000001fff0b7424 */ /* 0x000fe400078e00ff */
[----:B------:R-:W-:-:S07]  /*22d90*/  IMAD.MOV.U32 R15, RZ, RZ, -0x1 ;  /* 0xffffffffff0f7424 */ /* 0x000fce00078e00ff */
[----:B0123--:R-:W-:Y:S05]  /*22da0*/  WARPSYNC.COLLECTIVE R15, `(.L_x_4851) ;  /* 0x000000000f087348 */ /* 0x00ffea0003c00000 */
[----:B------:R4:W0:Y:S02]  /*22db0*/  SHFL.IDX P6, R14, R13, R12, R11 ;  /* 0x0000000c0d0e7389 */ /* 0x00082400000c000b */
[----:B01234-:R-:W-:Y:S01]  /*22dc0*/  ENDCOLLECTIVE ;  /* 0x000000000000791b */ /* 0x01ffe20003800000 */
.L_x_4851:
[----:B------:R-:W-:Y:S05]  /*22dd0*/  BSYNC B0 ;  /* 0x0000000000007941 */ /* 0x000fea0003800000 */
.L_x_4850:
[----:B------:R-:W-:Y:S01]  /*22de0*/  IMAD.MOV.U32 R24, RZ, RZ, R14 ;  /* 0x000000ffff187224 */ /* 0x000fe200078e000e */
[----:B------:R-:W-:Y:S06]  /*22df0*/  BRA `(.L_x_4704) ;  /* 0xffffffb400187947 */ /* 0x000fec000383ffff */
.L_x_4709:
[----:B-1----:R1:W4:Y:S02]  /*22e00*/  SYNCS.PHASECHK.TRANS64.TRYWAIT P0, [R7+URZ+0x38820], R0 ;  /* 0x03882000070075a7 */ /* 0x002324000800017f */
[----:B----4-:R-:W-:Y:S05]  /*22e10*/  @!P0 NANOSLEEP.SYNCS 0x989680 ;  /* 0x009896800000895d */ /* 0x010fea0003900000 */
[----:B------:R-:W4:Y:S02]  /*22e20*/  @!P0 SYNCS.PHASECHK.TRANS64 P0, [R7+URZ+0x38820], R0 ;  /* 0x03882000070085a7 */ /* 0x000f24000800007f */
[----:B----4-:R-:W-:Y:S05]  /*22e30*/  @!P0 BRA `(.L_x_4709) ;  /* 0xfffffffc00f08947 */ /* 0x010fea000383ffff */
[----:B------:R-:W-:Y:S05]  /*22e40*/  BRA `(.L_x_4852) ;  /* 0xffffffb800707947 */ /* 0x000fea000383ffff */
.L_x_4710:
        /* <DEDUP_REMOVED lines=11> */
.L_x_4854:
[----:B------:R-:W-:Y:S05]  /*22f00*/  BSYNC B0 ;  /* 0x0000000000007941 */ /* 0x000fea0003800000 */
.L_x_4853:
[----:B------:R-:W-:Y:S05]  /*22f10*/  BRA `(.L_x_4855) ;  /* 0xffffffb800587947 */ /* 0x000fea000383ffff */
.L_x_4711:
[----:B------:R-:W-:Y:S01]  /*22f20*/  BSSY B0, `(.L_x_4856) ;  /* 0x0000006000007945 */ /* 0x000fe20003800000 */
[----:B------:R-:W-:-:S07]  /*22f30*/  IMAD.MOV.U32 R15, RZ, RZ, -0x1 ;  /* 0xffffffffff0f7424 */ /* 0x000fce00078e00ff */
[----:B0123--:R-:W-:Y:S05]  /*22f40*/  WARPSYNC.COLLECTIVE R15, `(.L_x_4857) ;  /* 0x000000000f0c7348 */ /* 0x00ffea0003c00000 */
[----:B------:R-:W-:Y:S02]  /*22f50*/  ELECT P6, UR62, PT ;  /* 0x00000000003e782f */ /* 0x000fe400038c0000 */
[----:B------:R-:W-:Y:S01]  /*22f60*/  MOV R14, UR62 ;  /* 0x0000003e000e7c02 */ /* 0x000fe20008000f00 */
[----:B0123--:R-:W-:Y:S10]  /*22f70*/  ENDCOLLECTIVE ;  /* 0x000000000000791b */ /* 0x00fff40003800000 */
.L_x_4857:
[----:B------:R-:W-:Y:S05]  /*22f80*/  BSYNC B0 ;  /* 0x0000000000007941 */ /* 0x000fea0003800000 */
.L_x_4856:
[----:B------:R-:W-:Y:S05]  /*22f90*/  BRA `(.L_x_4858) ;  /* 0xffffffb8004c7947 */ /* 0x000fea000383ffff */
.L_x_4713:
[----:B-1----:R1:W4:Y:S02]  /*22fa0*/  SYNCS.PHASECHK.TRANS64.TRYWAIT P1, [R5+URZ+0x38840], R0 ;  /* 0x03884000050075a7 */ /* 0x002324000802017f */
[----:B----4-:R-:W-:Y:S05]  /*22fb0*/  @!P1 NANOSLEEP.SYNCS 0x989680 ;  /* 0x009896800000995d */ /* 0x010fea0003900000 */
[----:B------:R-:W4:Y:S02]  /*22fc0*/  @!P1 SYNCS.PHASECHK.TRANS64 P1, [R5+URZ+0x38840], R0 ;  /* 0x03884000050095a7 */ /* 0x000f24000802007f */
[----:B----4-:R-:W-:Y:S05]  /*22fd0*/  @!P1 BRA `(.L_x_4713) ;  /* 0xfffffffc00f09947 */ /* 0x010fea000383ffff */
[----:B------:R-:W-:Y:S05]  /*22fe0*/  BRA `(.L_x_4859) ;  /* 0xffffffb8006c7947 */ /* 0x000fea000383ffff */
.L_x_4715:
[----:B----4-:R4:W0:Y:S02]  /*22ff0*/  SYNCS.PHASECHK.TRANS64.TRYWAIT P1, [R3+URZ+0x38840], R2 ;  /* 0x03884002030075a7 */ /* 0x010824000802017f */
[----:B0-----:R-:W-:Y:S05]  /*23000*/  @!P1 NANOSLEEP.SYNCS 0x989680 ;  /* 0x009896800000995d */ /* 0x001fea0003900000 */
[----:B------:R-:W0:Y:S02]  /*23010*/  @!P1 SYNCS.PHASECHK.TRANS64 P1, [R3+URZ+0x38840], R2 ;  /* 0x03884002030095a7 */ /* 0x000e24000802007f */
[----:B0-----:R-:W-:Y:S05]  /*23020*/  @!P1 BRA `(.L_x_4715) ;  /* 0xfffffffc00f09947 */ /* 0x001fea000383ffff */
[----:B------:R-:W-:Y:S05]  /*23030*/  BRA `(.L_x_4860) ;  /* 0xffffffb800787947 */ /* 0x000fea000383ffff */
.L_x_4717:
[----:B------:R0:W0:Y:S02]  /*23040*/  SYNCS.PHASECHK.TRANS64.TRYWAIT P1, [R5+URZ+0x38860], R0 ;  /* 0x03886000050075a7 */ /* 0x000024000802017f */
[----:B0-----:R-:W-:Y:S05]  /*23050*/  @!P1 NANOSLEEP.SYNCS 0x989680 ;  /* 0x009896800000995d */ /* 0x001fea0003900000 */
[----:B------:R-:W0:Y:S02]  /*23060*/  @!P1 SYNCS.PHASECHK.TRANS64 P1, [R5+URZ+0x38860], R0 ;  /* 0x03886000050095a7 */ /* 0x000e24000802007f */
[----:B0-----:R-:W-:Y:S05]  /*23070*/  @!P1 BRA `(.L_x_4717) ;  /* 0xfffffffc00f09947 */ /* 0x001fea000383ffff */
[----:B------:R-:W-:Y:S05]  /*23080*/  BRA `(.L_x_4861) ;  /* 0xffffffb800747947 */ /* 0x000fea000383ffff */
.L_x_4862:
        /* <DEDUP_REMOVED lines=15> */
.L_x_15746:


//--------------------- .text._ZN7cutlass13device_kernelIN5flash11enable_sm90INS1_16FlashAttnFwdSm90INS1_25CollectiveMainloopFwdSm90ILi2EN4cute5tupleIJNS5_1CILi1EEES8_S8_EEENS6_IJNS7_ILi64EEESA_SA_EEELi512ENS_6half_tEfNS_4arch4Sm90ELb0ELb1ELb1ELb0ELb1ELb0ELb0ELb0ELb0ELb1ELb1ELb0EEENS1_21CollectiveEpilogueFwdINS6_IJSA_NS7_ILi512EEESA_EEES9_SC_SE_Li256ELb0ELb1ELb1ELb0EEENS1_19SingleTileSchedulerILb0ELb1ELb1ELi64EEEEEEEEEvNT_6ParamsE --------------------------
	.section	.text._ZN7cutlass13device_kernelIN5flash11enable_sm90INS1_16FlashAttnFwdSm90INS1_25CollectiveMainloopFwdSm90ILi2EN4cute5tupleIJNS5_1CILi1EEES8_S8_EEENS6_IJNS7_ILi64EEESA_SA_EEELi512ENS_6half_tEfNS_4arch4Sm90ELb0ELb1ELb1ELb0ELb1ELb0ELb0ELb0ELb0ELb1ELb1ELb0EEENS1_21CollectiveEpilogueFwdINS6_IJSA_NS7_ILi512EEESA_EEES9_SC_SE_Li256ELb0ELb1ELb1ELb0EEENS1_19SingleTileSchedulerILb0ELb1ELb1ELi64EEEEEEEEEvNT_6ParamsE,"ax",@progbits
	.align	128
.text._ZN7cutlass13device_kernelIN5flash11enable_sm90INS1_16FlashAttnFwdSm90INS1_25CollectiveMainloopFwdSm90ILi2EN4cute5tupleIJNS5_1CILi1EEES8_S8_EEENS6_IJNS7_ILi64EEESA_SA_EEELi512ENS_6half_tEfNS_4arch4Sm90ELb0ELb1ELb1ELb0ELb1ELb0ELb0ELb0ELb0ELb1ELb1ELb0EEENS1_21CollectiveEpilogueFwdINS6_IJSA_NS7_ILi512EEESA_EEES9_SC_SE_Li256ELb0ELb1ELb1ELb0EEENS1_19SingleTileSchedulerILb0ELb1ELb1ELi64EEEEEEEEEvNT_6ParamsE:
        .type           _ZN7cutlass13device_kernelIN5flash11enable_sm90INS1_16FlashAttnFwdSm90INS1_25CollectiveMainloopFwdSm90ILi2EN4cute5tupleIJNS5_1CILi1EEES8_S8_EEENS6_IJNS7_ILi64EEESA_SA_EEELi512ENS_6half_tEfNS_4arch4Sm90ELb0ELb1ELb1ELb0ELb1ELb0ELb0ELb0ELb0ELb1ELb1ELb0EEENS1_21CollectiveEpilogueFwdINS6_IJSA_NS7_ILi512EEESA_EEES9_SC_SE_Li256ELb0ELb1ELb1ELb0EEENS1_19SingleTileSchedulerILb0ELb1ELb1ELi64EEEEEEEEEvNT_6ParamsE,@function
        .size           _ZN7cutlass13device_kernelIN5flash11enable_sm90INS1_16FlashAttnFwdSm90INS1_25CollectiveMainloopFwdSm90ILi2EN4cute5tupleIJNS5_1CILi1EEES8_S8_EEENS6_IJNS7_ILi64EEESA_SA_EEELi512ENS_6half_tEfNS_4arch4Sm90ELb0ELb1ELb1ELb0ELb1ELb0ELb0ELb0ELb0ELb1ELb1ELb0EEENS1_21CollectiveEpilogueFwdINS6_IJSA_NS7_ILi512EEESA_EEES9_SC_SE_Li256ELb0ELb1ELb1ELb0EEENS1_19SingleTileSchedulerILb0ELb1ELb1ELi64EEEEEEEEEvNT_6ParamsE,(.L_x_15747 - _ZN7cutlass13device_kernelIN5flash11enable_sm90INS1_16FlashAttnFwdSm90INS1_25CollectiveMainloopFwdSm90ILi2EN4cute5tupleIJNS5_1CILi1EEES8_S8_EEENS6_IJNS7_ILi64EEESA_SA_EEELi512ENS_6half_tEfNS_4arch4Sm90ELb0ELb1ELb1ELb0ELb1ELb0ELb0ELb0ELb0ELb1ELb1ELb0EEENS1_21CollectiveEpilogueFwdINS6_IJSA_NS7_ILi512EEESA_EEES9_SC_SE_Li256ELb0ELb1ELb1ELb0EEENS1_19SingleTileSchedulerILb0ELb1ELb1ELi64EEEEEEEEEvNT_6ParamsE)
        .other          _ZN7cutlass13device_kernelIN5flash11enable_sm90INS1_16FlashAttnFwdSm90INS1_25CollectiveMainloopFwdSm90ILi2EN4cute5tupleIJNS5_1CILi1EEES8_S8_EEENS6_IJNS7_ILi64EEESA_SA_EEELi512ENS_6half_tEfNS_4arch4Sm90ELb0ELb1ELb1ELb0ELb1ELb0ELb0ELb0ELb0ELb1ELb1ELb0EEENS1_21CollectiveEpilogueFwdINS6_IJSA_NS7_ILi512EEESA_EEES9_SC_SE_Li256ELb0ELb1ELb1ELb0EEENS1_19SingleTileSchedulerILb0ELb1ELb1ELi64EEEEEEEEEvNT_6ParamsE,@"STO_CUDA_ENTRY STV_DEFAULT"
_ZN7cutlass13device_kernelIN5flash11enable_sm90INS1_16FlashAttnFwdSm90INS1_25CollectiveMainloopFwdSm90ILi2EN4cute5tupleIJNS5_1CILi1EEES8_S8_EEENS6_IJNS7_ILi64EEESA_SA_EEELi512ENS_6half_tEfNS_4arch4Sm90ELb0ELb1ELb1ELb0ELb1ELb0ELb0ELb0ELb0ELb1ELb1ELb0EEENS1_21CollectiveEpilogueFwdINS6_IJSA_NS7_ILi512EEESA_EEES9_SC_SE_Li256ELb0ELb1ELb1ELb0EEENS1_19SingleTileSchedulerILb0ELb1ELb1ELi64EEEEEEEEEvNT_6ParamsE:
        /* <DEDUP_REMOVED lines=40> */
.L_x_4863:
        /* <DEDUP_REMOVED lines=22> */
.L_x_4864:
        /* <DEDUP_REMOVED lines=18> */
.L_x_4865:
        /* <DEDUP_REMOVED lines=22> */
.L_x_4866:
        /* <DEDUP_REMOVED lines=23> */
.L_x_4867:
        /* <DEDUP_REMOVED lines=9> */
.L_x_4870:
[----:B------:R-:W-:-:S08]  /*0860*/  NOP ;  /* 0x0000000000007918 */ /* 0x000fd00000000000 */
[----:B------:R-:W0:Y:S02]  /*0870*/  USETMAXREG.TRY_ALLOC.CTAPOOL UP0, 0xe8 ;  /* 0x000000e8000079c8 */ /* 0x000e240008000600 */
[----:B0-----:R-:W-:-:S13]  /*0880*/  PLOP3.LUT P0, PT, PT, PT, UP0, 0x80, 0x0 ;  /* 0x000000000000781c */ /* 0x001fda0003f0f008 */
[----:B------:R-:W-:Y:S05]  /*0890*/  @!P0 BRA `(.L_x_4870) ;  /* 0xfffffffc00f08947 */ /* 0x000fea000383ffff */
[----:B------:R-:W0:Y:S01]  /*08a0*/  LDC R2, c[0x0][0xc50] ;  /* 0x00031400ff027b82 */ /* 0x000e220000000800 */
[----:B------:R-:W-:-:S04]  /*08b0*/  LOP3.LUT R0, R30, 0xffffff80, RZ, 0xc0, !PT ;  /* 0xffffff801e007812 */ /* 0x000fc800078ec0ff */
[----:B------:R-:W-:-:S03]  /*08c0*/  ISETP.NE.AND P0, PT, R0, 0x80, PT ;  /* 0x000000800000780c */ /* 0x000fc60003f05270 */
[----:B------:R-:W1:Y:S08]  /*08d0*/  S2UR UR4, SR_CTAID.Y ;  /* 0x00000000000479c3 */ /* 0x000e700000002600 */
[----:B------:R-:W2:Y:S08]  /*08e0*/  S2UR UR5, SR_CTAID.Z ;  /* 0x00000000000579c3 */ /* 0x000eb00000002700 */
[----:B------:R-:W-:Y:S06]  /*08f0*/  @!P0 BAR.ARV 0x8, 0x100 ;  /* 0x0204000000008b1d */ /* 0x000fec0000002000 */
[----:B0-----:R-:W-:-:S02]  /*0900*/  ISETP.NE.AND P1, PT, R2, 0x1, PT ;  /* 0x000000010200780c */ /* 0x001fc40003f25270 */
[----:B------:R-:W-:Y:S01]  /*0910*/  ISETP.GE.U32.AND P0, PT, R30, 0x100, PT ;  /* 0x000001001e00780c */ /* 0x000fe20003f06070 */
[----:B-1----:R-:W-:-:S10]  /*0920*/  IMAD.U32 R18, RZ, RZ, UR4 ;  /* 0x00000004ff127e24 */ /* 0x002fd4000f8e00ff */
[----:B------:R-:W0:Y:S08]  /*0930*/  @P1 LDC R0, c[0x0][0xc54] ;  /* 0x00031500ff001b82 */ /* 0x000e300000000800 */
[----:B------:R-:W-:Y:S08]  /*0940*/  @P0 BAR.ARV 0xf, 0x100 ;  /* 0x03c4000000000b1d */ /* 0x000ff00000002000 */
[----:B------:R-:W1:Y:S01]  /*0950*/  @P1 LDC R3, c[0x0][0xc58] ;  /* 0x00031600ff031b82 */ /* 0x000e620000000800 */
[----:B--2---:R-:W-:Y:S01]  /*0960*/  ISETP.LE.AND P0, PT, RZ, UR5, PT ;  /* 0x00000005ff007c0c */ /* 0x004fe2000bf03270 */
[----:B0-----:R-:W-:-:S05]  /*0970*/  @P1 IMAD.HI.U32 R0, R0, UR4, RZ ;  /* 0x0000000400001c27 */ /* 0x001fca000f8e00ff */
[----:B-1----:R-:W-:-:S05]  /*0980*/  @P1 SHF.R.U32.HI R18, RZ, R3, R0 ;  /* 0x00000003ff121219 */ /* 0x002fca0000011600 */
[----:B------:R-:W-:-:S04]  /*0990*/  IMAD.MOV R3, RZ, RZ, -R18 ;  /* 0x000000ffff037224 */ /* 0x000fc800078e0a12 */
[----:B------:R-:W-:Y:S01]  /*09a0*/  IMAD R8, R2, R3, UR4 ;  /* 0x0000000402087e24 */ /* 0x000fe2000f8e0203 */
[----:B------:R-:W-:Y:S06]  /*09b0*/  @!P0 BRA `(.L_x_4871) ;  /* 0x0000013800148947 */ /* 0x000fec0003800000 */
[----:B------:R-:W0:Y:S01]  /*09c0*/  S2R R152, SR_CTAID.X ;  /* 0x0000000000987919 */ /* 0x000e220000002500 */
[----:B------:R-:W-:Y:S01]  /*09d0*/  ULDC.64 UR4, c[0x0][0x418] ;  /* 0x0001060000047ab9 */ /* 0x000fe20000000a00 */
[----:B------:R-:W-:Y:S01]  /*09e0*/  ULDC UR41, c[0x0][0x424] ;  /* 0x0001090000297ab9 */ /* 0x000fe20000000800 */
[----:B------:R-:W-:Y:S01]  /*09f0*/  UISETP.NE.U32.AND UP0, UPT, UR4, URZ, UPT ;  /* 0x0000003f0400728c */ /* 0x000fe2000bf05070 */
[----:B------:R-:W1:Y:S01]  /*0a00*/  S2UR UR42, SR_CgaCtaId ;  /* 0x00000000002a79c3 */ /* 0x000e620000008800 */
[----:B------:R-:W-:Y:S01]  /*0a10*/  ULDC UR6, c[0x0][0x2f0] ;  /* 0x0000bc0000067ab9 */ /* 0x000fe20000000800 */
[----:B------:R-:W-:Y:S01]  /*0a20*/  VIADD R22, R30, 0xffffff80 ;  /* 0xffffff801e167836 */ /* 0x000fe20000000000 */
[----:B------:R-:W-:-:S04]  /*0a30*/  UISETP.NE.AND.EX UP0, UPT, UR5, URZ, UPT, UP0 ;  /* 0x0000003f0500728c */ /* 0x000fc8000bf05300 */
[----:B------:R-:W-:Y:S02]  /*0a40*/  USEL UR41, UR41, 0x1, UP0 ;  /* 0x0000000129297887 */ /* 0x000fe40008000000 */
[----:B------:R-:W-:Y:S02]  /*0a50*/  UISETP.NE.AND UP0, UPT, UR9, 0x1, UPT ;  /* 0x000000010900788c */ /* 0x000fe4000bf05270 */
[----:B------:R-:W-:-:S04]  /*0a60*/  UIMAD UR4, UR41, UR6, 0x3f ;  /* 0x0000003f290474a4 */ /* 0x000fc8000f8e0206 */
[----:B------:R-:W-:Y:S01]  /*0a70*/  PLOP3.LUT P0, PT, PT, PT, UP0, 0x80, 0x0 ;  /* 0x000000000000781c */ /* 0x000fe20003f0f008 */
[----:B------:R-:W-:-:S04]  /*0a80*/  USHF.R.S32.HI UR5, URZ, 0x1f, UR4 ;  /* 0x0000001f3f057899 */ /* 0x000fc80008011404 */
[----:B------:R-:W-:-:S04]  /*0a90*/  ULEA.HI UR5, UR5, UR4, URZ, 0x6 ;  /* 0x0000000405057291 */ /* 0x000fc8000f8f303f */
[----:B------:R-:W-:Y:S01]  /*0aa0*/  USHF.R.S32.HI UR5, URZ, 0x6, UR5 ;  /* 0x000000063f057899 */ /* 0x000fe20008011405 */
[----:B0-----:R-:W-:-:S03]  /*0ab0*/  SHF.L.U32 R152, R152, 0x6, RZ ;  /* 0x0000000698987819 */ /* 0x001fc600000006ff */
[----:B-1----:R-:W-:Y:S08]  /*0ac0*/  @!P0 BRA `(.L_x_4872) ;  /* 0x0000002000f48947 */ /* 0x002ff00003800000 */
[----:B------:R-:W0:Y:S01]  /*0ad0*/  LDC R0, c[0x0][0x448] ;  /* 0x00011200ff007b82 */ /* 0x000e220000000800 */
[----:B------:R-:W-:Y:S02]  /*0ae0*/  ULDC UR7, c[0x0][0x288] ;  /* 0x0000a20000077ab9 */ /* 0x000fe40000000800 */
[----:B------:R-:W-:-:S04]  /*0af0*/  UIADD3 UR4, -UR7, 0x1, URZ ;  /* 0x0000000107047890 */ /* 0x000fc8000fffe13f */
[----:B------:R-:W-:Y:S01]  /*0b00*/  UIMAD UR4, UR41, UR6, UR4 ;  /* 0x00000006290472a4 */ /* 0x000fe2000f8e0204 */
[----:B------:R-:W1:Y:S01]  /*0b10*/  LDC.64 R6, c[0x0][0x9e0] ;  /* 0x00027800ff067b82 */ /* 0x000e620000000a00 */
[----:B0-----:R-:W-:Y:S01]  /*0b20*/  ISETP.NE.AND P1, PT, R0, 0x1, PT ;  /* 0x000000010000780c */ /* 0x001fe20003f25270 */
[----:B------:R-:W-:Y:S01]  /*0b30*/  VIADD R0, R152, 0x3f ;  /* 0x0000003f98007836 */ /* 0x000fe20000000000 */
[----:B-1----:R-:W-:-:S11]  /*0b40*/  ISETP.GE.AND P2, PT, R7, 0x1, PT ;  /* 0x000000010700780c */ /* 0x002fd60003f46270 */
[----:B------:R-:W0:Y:S08]  /*0b50*/  @P1 LDC R3, c[0x0][0x44c] ;  /* 0x00011300ff031b82 */ /* 0x000e300000000800 */
[----:B------:R-:W1:Y:S01]  /*0b60*/  @P1 LDC R5, c[0x0][0x450] ;  /* 0x00011400ff051b82 */ /* 0x000e620000000800 */
[----:B0-----:R-:W-:-:S05]  /*0b70*/  @P1 IMAD.HI.U32 R2, R0, R3, RZ ;  /* 0x0000000300021227 */ /* 0x001fca00078e00ff */
[----:B-1----:R-:W-:-:S05]  /*0b80*/  @P1 SHF.R.U32.HI R0, RZ, R5, R2 ;  /* 0x00000005ff001219 */ /* 0x002fca0000011602 */
[----:B------:R-:W-:-:S04]  /*0b90*/  VIADD R3, R0, UR4 ;  /* 0x0000000400037c36 */ /* 0x000fc80008000000 */
[----:B------:R-:W-:Y:S01]  /*0ba0*/  IMAD.IADD R0, R3, 0x1, R6 ;  /* 0x0000000103007824 */ /* 0x000fe200078e0206 */
[----:B------:R-:W-:Y:S06]  /*0bb0*/  @!P2 BRA `(.L_x_4873) ;  /* 0x000000000040a947 */ /* 0x000fec0003800000 */
[C---:B------:R-:W-:Y:S02]  /*0bc0*/  ISETP.GT.AND P0, PT, R3.reuse, RZ, PT ;  /* 0x000000ff0300720c */ /* 0x040fe40003f04270 */
        /* <DEDUP_REMOVED lines=9> */
.L_x_4874:
[----:B------:R-:W-:-:S13]  /*0c60*/  ISETP.NE.AND P0, PT, R7, 0x1, PT ;  /* 0x000000010700780c */ /* 0x000fda0003f05270 */
[----:B------:R-:W0:Y:S02]  /*0c70*/  @P0 LDC.64 R4, c[0x0][0x9e8] ;  /* 0x00027a00ff040b82 */ /* 0x000e240000000a00 */
[----:B0-----:R-:W-:-:S05]  /*0c80*/  @P0 IMAD.HI.U32 R4, R2, R4, RZ ;  /* 0x0000000402040227 */ /* 0x001fca00078e00ff */
[----:B------:R-:W-:-:S07]  /*0c90*/  @P0 SHF.R.U32.HI R2, RZ, R5, R4 ;  /* 0x00000005ff020219 */ /* 0x000fce0000011604 */
.L_x_4875:
[----:B------:R-:W-:-:S05]  /*0ca0*/  IMAD R3, R2, R7, R7 ;  /* 0x0000000702037224 */ /* 0x000fca00078e0207 */
[----:B------:R-:W-:-:S07]  /*0cb0*/  VIMNMX R0, R0, R3, PT ;  /* 0x0000000300007248 */ /* 0x000fce0003fe0100 */
.L_x_4873:
[----:B------:R-:W0:Y:S01]  /*0cc0*/  @P1 LDC R5, c[0x0][0x44c] ;  /* 0x00011300ff051b82 */ /* 0x000e220000000800 */
[----:B------:R-:W-:Y:S01]  /*0cd0*/  VIADD R0, R0, 0x3f ;  /* 0x0000003f00007836 */ /* 0x000fe20000000000 */
[----:B------:R-:W-:Y:S01]  /*0ce0*/  UIMAD UR41, UR41, UR6, -UR7 ;  /* 0x00000006292972a4 */ /* 0x000fe2000f8e0a07 */
[----:B------:R-:W-:-:S03]  /*0cf0*/  ULDC UR4, c[0x0][0x9dc] ;  /* 0x0002770000047ab9 */ /* 0x000fc60000000800 */
[----:B------:R-:W-:Y:S02]  /*0d00*/  SHF.R.S32.HI R3, RZ, 0x1f, R0 ;  /* 0x0000001fff037819 */ /* 0x000fe40000011400 */
[----:B------:R-:W1:Y:S02]  /*0d10*/  @P1 LDC R9, c[0x0][0x450] ;  /* 0x00011400ff091b82 */ /* 0x000e640000000800 */
[----:B------:R-:W-:-:S04]  /*0d20*/  LEA.HI R3, R3, R0, RZ, 0x6 ;  /* 0x0000000003037211 */ /* 0x000fc800078f30ff */
[----:B------:R-:W-:-:S04]  /*0d30*/  SHF.R.S32.HI R3, RZ, 0x6, R3 ;  /* 0x00000006ff037819 */ /* 0x000fc80000011403 */
[----:B------:R-:W-:Y:S01]  /*0d40*/  VIMNMX R11, R3, UR5, PT ;  /* 0x00000005030b7c48 */ /* 0x000fe2000bfe0100 */
[----:B0-----:R-:W-:-:S05]  /*0d50*/  @P1 IMAD.HI.U32 R2, R152, R5, RZ ;  /* 0x0000000598021227 */ /* 0x001fca00078e00ff */
[----:B-1----:R-:W-:-:S05]  /*0d60*/  @P1 SHF.R.U32.HI R152, RZ, R9, R2 ;  /* 0x00000009ff981219 */ /* 0x002fca0000011602 */
[----:B------:R-:W-:-:S05]  /*0d70*/  VIADD R152, R152, UR41 ;  /* 0x0000002998987c36 */ /* 0x000fca0008000000 */
[----:B------:R-:W-:Y:S01]  /*0d80*/  IADD3 R0, R152, -UR4, RZ ;  /* 0x8000000498007c10 */ /* 0x000fe2000fffe0ff */
        /* <DEDUP_REMOVED lines=10> */
.L_x_4877:
[----:B------:R-:W-:-:S13]  /*0e30*/  ISETP.NE.AND P0, PT, R7, 0x1, PT ;  /* 0x000000010700780c */ /* 0x000fda0003f05270 */
[----:B------:R-:W0:Y:S02]  /*0e40*/  @P0 LDC.64 R2, c[0x0][0x9e8] ;  /* 0x00027a00ff020b82 */ /* 0x000e240000000a00 */
[----:B0-----:R-:W-:-:S05]  /*0e50*/  @P0 IMAD.HI.U32 R2, R152, R2, RZ ;  /* 0x0000000298020227 */ /* 0x001fca00078e00ff */
[----:B------:R-:W-:-:S07]  /*0e60*/  @P0 SHF.R.U32.HI R152, RZ, R3, R2 ;  /* 0x00000003ff980219 */ /* 0x000fce0000011602 */
.L_x_4878:
[----:B------:R-:W-:-:S05]  /*0e70*/  IMAD R3, R152, R7, RZ ;  /* 0x0000000798037224 */ /* 0x000fca00078e02ff */
[----:B------:R-:W-:-:S07]  /*0e80*/  VIMNMX R0, R0, R3, !PT ;  /* 0x0000000300007248 */ /* 0x000fce0007fe0100 */
.L_x_4876:
[----:B------:R-:W-:Y:S01]  /*0e90*/  SHF.R.S32.HI R3, RZ, 0x1f, R0 ;  /* 0x0000001fff037819 */ /* 0x000fe20000011400 */
[----:B------:R-:W-:Y:S01]  /*0ea0*/  IMAD.MOV.U32 R4, RZ, RZ, RZ ;  /* 0x000000ffff047224 */ /* 0x000fe200078e00ff */
[----:B------:R-:W-:Y:S02]  /*0eb0*/  LOP3.LUT R7, R8, 0xffff, RZ, 0xc0, !PT ;  /* 0x0000ffff08077812 */ /* 0x000fe400078ec0ff */
[----:B------:R-:W-:Y:S02]  /*0ec0*/  LEA.HI R3, R3, R0, RZ, 0x6 ;  /* 0x0000000003037211 */ /* 0x000fe400078f30ff */
[----:B------:R-:W-:Y:S02]  /*0ed0*/  SHF.R.U32.HI R0, RZ, 0x10, R8 ;  /* 0x00000010ff007819 */ /* 0x000fe40000011608 */
[----:B------:R-:W-:Y:S02]  /*0ee0*/  SHF.R.S32.HI R3, RZ, 0x6, R3 ;  /* 0x00000006ff037819 */ /* 0x000fe40000011403 */
[----:B------:R-:W-:-:S02]  /*0ef0*/  ISETP.NE.AND P0, PT, R0, RZ, PT ;  /* 0x000000ff0000720c */ /* 0x000fc40003f05270 */
[----:B------:R-:W-:-:S04]  /*0f00*/  VIMNMX R10, RZ, R3, !PT ;  /* 0x00000003ff0a7248 */ /* 0x000fc80007fe0100 */
[----:B------:R-:W-:-:S07]  /*0f10*/  ISETP.GT.AND P1, PT, R11, R10, PT ;  /* 0x0000000a0b00720c */ /* 0x000fce0003f24270 */
[----:B------:R-:W0:Y:S06]  /*0f20*/  @!P0 LDC R0, c[0x0][0x9f0] ;  /* 0x00027c00ff008b82 */ /* 0x000e2c0000000800 */
[----:B------:R-:W-:Y:S05]  /*0f30*/  @!P1 BRA `(.L_x_4879) ;  /* 0x0000000000709947 */ /* 0x000fea0003800000 */
[----:B0-----:R-:W-:Y:S02]  /*0f40*/  IABS R6, R0 ;  /* 0x0000000000067213 */ /* 0x001fe40000000000 */
[----:B------:R-:W-:Y:S02]  /*0f50*/  IADD3 R2, R0, -0x1, R11 ;  /* 0xffffffff00027810 */ /* 0x000fe40007ffe00b */
[----:B------:R-:W0:Y:S02]  /*0f60*/  I2F.RP R4, R6 ;  /* 0x0000000600047306 */ /* 0x000e240000209400 */
[----:B------:R-:W-:Y:S02]  /*0f70*/  IADD3 R5, -R10, R2, RZ ;  /* 0x000000020a057210 */ /* 0x000fe40007ffe1ff */
[----:B------:R-:W-:Y:S02]  /*0f80*/  IABS R2, R0 ;  /* 0x0000000000027213 */ /* 0x000fe40000000000 */
[----:B------:R-:W-:-:S02]  /*0f90*/  IABS R8, R5 ;  /* 0x0000000500087213 */ /* 0x000fc40000000000 */
        /* <DEDUP_REMOVED lines=22> */
.L_x_4879:
[-C--:B------:R-:W-:Y:S01]  /*1100*/  IMAD R3, R7, R4.reuse, R10 ;  /* 0x0000000407037224 */ /* 0x080fe200078e020a */
[----:B------:R-:W-:Y:S02]  /*1110*/  PLOP3.LUT P0, PT, PT, PT, PT, 0x80, 0x0 ;  /* 0x000000000000781c */ /* 0x000fe40003f0f070 */
[----:B------:R-:W-:Y:S02]  /*1120*/  CS2R R150, SRZ ;  /* 0x0000000000967805 */ /* 0x000fe4000001ff00 */
[----:B------:R-:W-:Y:S02]  /*1130*/  MOV R2, RZ ;  /* 0x000000ff00027202 */ /* 0x000fe40000000f00 */
[----:B------:R-:W-:Y:S02]  /*1140*/  CS2R R148, SRZ ;  /* 0x0000000000947805 */ /* 0x000fe4000001ff00 */
[----:B0-----:R-:W-:Y:S01]  /*1150*/  VIADDMNMX R0, R3, R4, R11, PT ;  /* 0x0000000403007246 */ /* 0x001fe2000380010b */
        /* <DEDUP_REMOVED lines=81> */
[----:B------:R-:W-:Y:S01]  /*1670*/  ULEA.HI UR5, UR4, UR4, URZ, 0x1 ;  /* 0x0000000404057291 */ /* 0x000fe2000f8f083f */
[----:B------:R-:W-:-:S03]  /*1680*/  IADD3 R7, R2, -R7, RZ ;  /* 0x8000000702077210 */ /* 0x000fc60007ffe0ff */
[----:B------:R-:W-:Y:S02]  /*1690*/  ULOP3.LUT UR6, UR5, 0x1fffe, URZ, 0xc0, !UPT ;  /* 0x0001fffe05067892 */ /* 0x000fe4000f8ec03f */
[----:B------:R-:W-:Y:S01]  /*16a0*/  ULEA UR5, UR42, UR7, 0x18 ;  /* 0x000000072a057291 */ /* 0x000fe2000f8ec03f */
[----:B------:R-:W-:Y:S01]  /*16b0*/  IMAD R4, R4, 0x10, R7 ;  /* 0x0000001004047824 */ /* 0x000fe200078e0207 */
[----:B------:R-:W-:Y:S02]  /*16c0*/  UIADD3 UR6, UR4, -UR6, URZ ;  /* 0x8000000604067290 */ /* 0x000fe4000fffe03f */
[----:B------:R-:W-:Y:S02]  /*16d0*/  ULOP3.LUT UR4, UR39, 0x1, URZ, 0xfc, !UPT ;  /* 0x0000000127047892 */ /* 0x000fe4000f8efc3f */
[----:B------:R-:W-:Y:S02]  /*16e0*/  ULEA UR6, UR6, UR5, 0xf ;  /* 0x0000000506067291 */ /* 0x000fe4000f8e783f */
[----:B------:R-:W-:-:S02]  /*16f0*/  UISETP.NE.AND UP0, UPT, UR4, 0x3, UPT ;  /* 0x000000030400788c */ /* 0x000fc4000bf05270 */
[----:B------:R-:W-:-:S04]  /*1700*/  UIADD3 UR6, UR6, 0x400, URZ ;  /* 0x0000040006067890 */ /* 0x000fc8000fffe03f */
[----:B------:R-:W-:Y:S01]  /*1710*/  PLOP3.LUT P0, PT, PT, PT, UP0, 0x80, 0x0 ;  /* 0x000000000000781c */ /* 0x000fe20003f0f008 */
[----:B------:R-:W-:-:S04]  /*1720*/  USHF.R.U32.HI UR6, URZ, 0x4, UR6 ;  /* 0x000000043f067899 */ /* 0x000fc80008011606 */
[----:B------:R-:W-:-:S04]  /*1730*/  ULOP3.LUT UR6, UR6, 0x3fff, URZ, 0xc0, !UPT ;  /* 0x00003fff06067892 */ /* 0x000fc8000f8ec03f */
[----:B------:R-:W-:-:S04]  /*1740*/  ULOP3.LUT UR6, UR6, 0x2000000, URZ, 0xfc, !UPT ;  /* 0x0200000006067892 */ /* 0x000fc8000f8efc3f */
[----:B------:R-:W-:Y:S08]  /*1750*/  @!P0 BRA `(.L_x_4881) ;  /* 0x0000000000048947 */ /* 0x000ff00003800000 */
[----:B------:R-:W-:Y:S01]  /*1760*/  BPT.TRAP 0x1 ;  /* 0x000000040000795c */ /* 0x000fe20000300000 */
.L_x_4881:
[----:B------:R-:W-:-:S04]  /*1770*/  SHF.L.U32 R2, RZ, 0x1f, RZ ;  /* 0x0000001fff027819 */ /* 0x000fc800000006ff */
[----:B------:R-:W0:Y:S02]  /*1780*/  SYNCS.PHASECHK.TRANS64.TRYWAIT P1, [UR5+0x28c50], R2 ;  /* 0x028c5002ff0075a7 */ /* 0x000e240008020145 */
[----:B0-----:R-:W-:Y:S05]  /*1790*/  @!P1 BRA `(.L_x_4882) ;  /* 0x0000012800a49947 */ /* 0x001fea0003800000 */
.L_x_5032:
        /* <DEDUP_REMOVED lines=39> */
.L_x_4883:
[----:B------:R-:W-:Y:S01]  /*1a10*/  VIADD R0, R0, 0xfffffffe ;  /* 0xfffffffe00007836 */ /* 0x000fe20000000000 */
[----:B------:R-:W-:-:S04]  /*1a20*/  UIADD3 UR4, UR5, 0x28c60, URZ ;  /* 0x00028c6005047890 */ /* 0x000fc8000fffe03f */
[----:B------:R-:W-:Y:S01]  /*1a30*/  ISETP.GE.AND P1, PT, R0, R3, PT ;  /* 0x000000030000720c */ /* 0x000fe20003f26270 */
[----:B------:R-:W-:-:S09]  /*1a40*/  UPRMT UR4, UR42, 0x654, UR4 ;  /* 0x000006542a047896 */ /* 0x000fd20008000004 */
[----:B------:R-:W-:Y:S01]  /*1a50*/  SYNCS.ARRIVE.TRANS64.RED.A1T0 RZ, [UR4], RZ ;  /* 0x000000ffffff79a7 */ /* 0x000fe20008100404 */
[----:B------:R-:W-:Y:S02]  /*1a60*/  UMOV UR4, URZ ;  /* 0x0000003f00047c82 */ /* 0x000fe40008000000 */
[----:B------:R-:W-:Y:S05]  /*1a70*/  @!P1 BRA `(.L_x_4884) ;  /* 0x0000000800e09947 */ /* 0x000fea0003800000 */
[----:B------:R-:W-:Y:S01]  /*1a80*/  MOV R7, RZ ;  /* 0x000000ff00077202 */ /* 0x000fe20000000f00 */
[----:B------:R-:W-:-:S06]  /*1a90*/  UMOV UR4, URZ ;  /* 0x0000003f00047c82 */ /* 0x000fcc0008000000 */
.L_x_4890:
[----:B------:R-:W-:Y:S01]  /*1aa0*/  BAR.SYNC.DEFER_BLOCKING 0xe, 0x100 ;  /* 0x0384000000007b1d */ /* 0x000fe20000010000 */
[----:B01----:R-:W-:Y:S01]  /*1ab0*/  IMAD.U32 R5, RZ, RZ, UR4 ;  /* 0x00000004ff057e24 */ /* 0x003fe2000f8e00ff */
[----:B------:R-:W-:Y:S01]  /*1ac0*/  UIADD3 UR4, UR4, 0x1, URZ ;  /* 0x0000000104047890 */ /* 0x000fe2000fffe03f */
[C---:B------:R-:W-:Y:S02]  /*1ad0*/  ISETP.GT.AND P2, PT, R0.reuse, R3, PT ;  /* 0x000000030000720c */ /* 0x040fe40003f44270 */
[----:B------:R-:W-:Y:S01]  /*1ae0*/  IMAD R2, R5, 0x40, R4 ;  /* 0x0000004005027824 */ /* 0x000fe200078e0204 */
[----:B------:R-:W-:Y:S01]  /*1af0*/  UISETP.NE.AND UP0, UPT, UR4, 0x2, UPT ;  /* 0x000000020400788c */ /* 0x000fe2000bf05270 */
[----:B------:R-:W-:-:S03]  /*1b00*/  IADD3 R0, R0, -0x1, RZ ;  /* 0xffffffff00007810 */ /* 0x000fc60007ffe0ff */
        /* <DEDUP_REMOVED lines=136> */
.L_x_4885:
[----:B------:R-:W-:Y:S01]  /*2390*/  ULEA UR7, UR4, UR5, 0x3 ;  /* 0x0000000504077291 */ /* 0x000fe2000f8e183f */
[----:B------:R-:W-:-:S08]  /*23a0*/  SHF.L.U32 R2, R7, 0x1f, RZ ;  /* 0x0000001f07027819 */ /* 0x000fd000000006ff */
[----:B------:R0:W1:Y:S01]  /*23b0*/  SYNCS.PHASECHK.TRANS64.TRYWAIT P1, [UR7+0x28c50], R2 ;  /* 0x028c5002ff0075a7 */ /* 0x0000620008020147 */
[----:B------:R-:W-:Y:S05]  /*23c0*/  @!P0 BRA `(.L_x_4886) ;  /* 0x0000000000048947 */ /* 0x000fea0003800000 */
[----:B------:R-:W-:Y:S01]  /*23d0*/  BPT.TRAP 0x1 ;  /* 0x000000040000795c */ /* 0x000fe20000300000 */
.L_x_4886:
[----:B-1----:R-:W-:Y:S05]  /*23e0*/  @P1 BRA `(.L_x_4887) ;  /* 0x0000000000081947 */ /* 0x002fea0003800000 */
[----:B------:R-:W1:Y:S02]  /*23f0*/  SYNCS.PHASECHK.TRANS64.TRYWAIT P1, [UR7+0x28c50], R2 ;  /* 0x028c5002ff0075a7 */ /* 0x000e640008020147 */
[----:B-1----:R-:W-:Y:S05]  /*2400*/  @!P1 BRA `(.L_x_4888) ;  /* 0x0000011c00a09947 */ /* 0x002fea0003800000 */
.L_x_4887:
        /* <DEDUP_REMOVED lines=26> */
.L_x_4889:
[----:B------:R-:W-:-:S04]  /*25b0*/  UIADD3 UR7, UR7, 0x28c60, URZ ;  /* 0x00028c6007077890 */ /* 0x000fc8000fffe03f */
[----:B------:R-:W-:-:S09]  /*25c0*/  UPRMT UR7, UR42, 0x654, UR7 ;  /* 0x000006542a077896 */ /* 0x000fd20008000007 */
[----:B------:R-:W-:Y:S01]  /*25d0*/  SYNCS.ARRIVE.TRANS64.RED.A1T0 RZ, [UR7], RZ ;  /* 0x000000ffffff79a7 */ /* 0x000fe20008100407 */
[----:B------:R-:W-:Y:S05]  /*25e0*/  @P2 BRA `(.L_x_4890) ;  /* 0xfffffff4002c2947 */ /* 0x000fea000383ffff */
[----:B------:R-:W-:-:S12]  /*25f0*/  USHF.L.U32 UR4, UR4, 0x6, URZ ;  /* 0x0000000604047899 */ /* 0x000fd8000800063f */
.L_x_4884:
[----:B------:R-:W-:Y:S01]  /*2600*/  BAR.SYNC.DEFER_BLOCKING 0xe, 0x100 ;  /* 0x0384000000007b1d */ /* 0x000fe20000010000 */
[----:B------:R-:W-:Y:S01]  /*2610*/  VIADD R4, R4, UR4 ;  /* 0x0000000404047c36 */ /* 0x000fe20008000000 */
[----:B------:R-:W-:-:S04]  /*2620*/  PLOP3.LUT P0, PT, PT, PT, PT, 0x8, 0x0 ;  /* 0x000000000000781c */ /* 0x000fc80003f0e170 */
[----:B------:R-:W-:-:S05]  /*2630*/  LEA R4, R4, UR5, 0x2 ;  /* 0x0000000504047c11 */ /* 0x000fca000f8e10ff */
[----:B01----:R-:W0:Y:S04]  /*2640*/  LDS R2, [R4+0x28800] ;  /* 0x0288000004027984 */ /* 0x003e280000000800 */
[----:B------:R1:W2:Y:S02]  /*2650*/  LDS R0, [R4+0x28820] ;  /* 0x0288200004007984 */ /* 0x0002a40000000800 */
[----:B-1----:R-:W-:Y:S01]  /*2660*/  MOV R4, RZ ;  /* 0x000000ff00047202 */ /* 0x002fe20000000f00 */
        /* <DEDUP_REMOVED lines=131> */
.L_x_4872:
[----:B------:R-:W0:Y:S01]  /*2ea0*/  LDC R19, c[0x0][0x448] ;  /* 0x00011200ff137b82 */ /* 0x000e220000000800 */
[----:B------:R-:W-:Y:S01]  /*2eb0*/  VIADD R0, R152, 0x3f ;  /* 0x0000003f98007836 */ /* 0x000fe20000000000 */
[----:B------:R-:W-:Y:S01]  /*2ec0*/  ULDC UR4, c[0x0][0x288] ;  /* 0x0000a20000047ab9 */ /* 0x000fe20000000800 */
[----:B------:R-:W-:Y:S01]  /*2ed0*/  LOP3.LUT R16, R16, 0xfffffffd, RZ, 0xc0, !PT ;  /* 0xfffffffd10107812 */ /* 0x000fe200078ec0ff */
[----:B------:R-:W-:-:S04]  /*2ee0*/  UIADD3 UR7, -UR4, 0x1, URZ ;  /* 0x0000000104077890 */ /* 0x000fc8000fffe13f */
[----:B------:R-:W1:Y:S01]  /*2ef0*/  LDC.64 R4, c[0x0][0x9e0] ;  /* 0x00027800ff047b82 */ /* 0x000e620000000a00 */
[----:B------:R-:W-:Y:S01]  /*2f00*/  UIMAD UR7, UR41, UR6, UR7 ;  /* 0x00000006290772a4 */ /* 0x000fe2000f8e0207 */
[----:B0-----:R-:W-:Y:S02]  /*2f10*/  ISETP.NE.AND P2, PT, R19, 0x1, PT ;  /* 0x000000011300780c */ /* 0x001fe40003f45270 */
[----:B-1----:R-:W-:-:S11]  /*2f20*/  ISETP.GE.AND P1, PT, R5, 0x1, PT ;  /* 0x000000010500780c */ /* 0x002fd60003f26270 */
[----:B------:R-:W0:Y:S01]  /*2f30*/  @P2 LDC R3, c[0x0][0x44c] ;  /* 0x00011300ff032b82 */ /* 0x000e220000000800 */
[----:B------:R-:W-:-:S04]  /*2f40*/  @P2 LOP3.LUT R16, R16, 0x2, RZ, 0xfc, !PT ;  /* 0x0000000210102812 */ /* 0x000fc800078efcff */
[----:B------:R-:W-:-:S03]  /*2f50*/  LOP3.LUT R16, R16, 0xfffffffe, RZ, 0xc0, !PT ;  /* 0xfffffffe10107812 */ /* 0x000fc600078ec0ff */
[----:B------:R-:W1:Y:S01]  /*2f60*/  @P2 LDC R2, c[0x0][0x450] ;  /* 0x00011400ff022b82 */ /* 0x000e620000000800 */
[----:B------:R-:W-:Y:S01]  /*2f70*/  @P1 LOP3.LUT R16, R16, 0x1, RZ, 0xfc, !PT ;  /* 0x0000000110101812 */ /* 0x000fe200078efcff */
[----:B0-----:R-:W-:-:S05]  /*2f80*/  @P2 IMAD.HI.U32 R3, R0, R3, RZ ;  /* 0x0000000300032227 */ /* 0x001fca00078e00ff */
[----:B-1----:R-:W-:-:S05]  /*2f90*/  @P2 SHF.R.U32.HI R0, RZ, R2, R3 ;  /* 0x00000002ff002219 */ /* 0x002fca0000011603 */
[----:B------:R-:W-:-:S05]  /*2fa0*/  VIADD R3, R0, UR7 ;  /* 0x0000000700037c36 */ /* 0x000fca0008000000 */
[----:B------:R-:W-:Y:S01]  /*2fb0*/  IADD3 R0, R3, R4, RZ ;  /* 0x0000000403007210 */ /* 0x000fe20007ffe0ff */
        /* <DEDUP_REMOVED lines=11> */
.L_x_4892:
[----:B------:R-:W-:-:S13]  /*3070*/  ISETP.NE.AND P0, PT, R5, 0x1, PT ;  /* 0x000000010500780c */ /* 0x000fda0003f05270 */
[----:B------:R-:W0:Y:S02]  /*3080*/  @P0 LDC.64 R6, c[0x0][0x9e8] ;  /* 0x00027a00ff060b82 */ /* 0x000e240000000a00 */
[----:B0-----:R-:W-:-:S05]  /*3090*/  @P0 IMAD.HI.U32 R4, R2, R6, RZ ;  /* 0x0000000602040227 */ /* 0x001fca00078e00ff */
[----:B------:R-:W-:-:S07]  /*30a0*/  @P0 SHF.R.U32.HI R2, RZ, R7, R4 ;  /* 0x00000007ff020219 */ /* 0x000fce0000011604 */
.L_x_4893:
[----:B------:R-:W-:-:S05]  /*30b0*/  IMAD R3, R2, R5, R5 ;  /* 0x0000000502037224 */ /* 0x000fca00078e0205 */
[----:B------:R-:W-:-:S07]  /*30c0*/  VIMNMX R0, R0, R3, PT ;  /* 0x0000000300007248 */ /* 0x000fce0003fe0100 */
.L_x_4891:
[----:B------:R-:W0:Y:S01]  /*30d0*/  @P2 LDC R7, c[0x0][0x44c] ;  /* 0x00011300ff072b82 */ /* 0x000e220000000800 */
[----:B------:R-:W-:Y:S01]  /*30e0*/  IADD3 R0, R0, 0x3f, RZ ;  /* 0x0000003f00007810 */ /* 0x000fe20007ffe0ff */
[----:B------:R-:W-:Y:S01]  /*30f0*/  IMAD.MOV.U32 R2, RZ, RZ, R152 ;  /* 0x000000ffff027224 */ /* 0x000fe200078e0098 */
[----:B------:R-:W-:Y:S02]  /*3100*/  UIMAD UR4, UR41, UR6, -UR4 ;  /* 0x00000006290472a4 */ /* 0x000fe4000f8e0a04 */
[----:B------:R-:W-:-:S03]  /*3110*/  SHF.R.S32.HI R3, RZ, 0x1f, R0 ;  /* 0x0000001fff037819 */ /* 0x000fc60000011400 */
[----:B------:R-:W1:Y:S01]  /*3120*/  @P2 LDC R4, c[0x0][0x450] ;  /* 0x00011400ff042b82 */ /* 0x000e620000000800 */
[----:B------:R-:W-:-:S04]  /*3130*/  LEA.HI R3, R3, R0, RZ, 0x6 ;  /* 0x0000000003037211 */ /* 0x000fc800078f30ff */
[----:B------:R-:W-:-:S04]  /*3140*/  SHF.R.S32.HI R3, RZ, 0x6, R3 ;  /* 0x00000006ff037819 */ /* 0x000fc80000011403 */
[----:B------:R-:W-:Y:S01]  /*3150*/  VIMNMX R6, R3, UR5, PT ;  /* 0x0000000503067c48 */ /* 0x000fe2000bfe0100 */
[----:B0-----:R-:W-:-:S05]  /*3160*/  @P2 IMAD.HI.U32 R7, R152, R7, RZ ;  /* 0x0000000798072227 */ /* 0x001fca00078e00ff */
[----:B-1----:R-:W-:-:S05]  /*3170*/  @P2 SHF.R.U32.HI R2, RZ, R4, R7 ;  /* 0x00000004ff022219 */ /* 0x002fca0000011607 */
[----:B------:R-:W-:Y:S01]  /*3180*/  VIADD R0, R2, UR4 ;  /* 0x0000000402007c36 */ /* 0x000fe20008000000 */
[----:B------:R-:W-:-:S04]  /*3190*/  ULDC UR4, c[0x0][0x9dc] ;  /* 0x0002770000047ab9 */ /* 0x000fc80000000800 */
        /* <DEDUP_REMOVED lines=11> */
.L_x_4895:
[----:B------:R-:W-:-:S13]  /*3250*/  ISETP.NE.AND P0, PT, R5, 0x1, PT ;  /* 0x000000010500780c */ /* 0x000fda0003f05270 */
[----:B------:R-:W0:Y:S02]  /*3260*/  @P0 LDC.64 R10, c[0x0][0x9e8] ;  /* 0x00027a00ff0a0b82 */ /* 0x000e240000000a00 */
[----:B0-----:R-:W-:-:S05]  /*3270*/  @P0 IMAD.HI.U32 R4, R0, R10, RZ ;  /* 0x0000000a00040227 */ /* 0x001fca00078e00ff */
[----:B------:R-:W-:-:S07]  /*3280*/  @P0 SHF.R.U32.HI R0, RZ, R11, R4 ;  /* 0x0000000bff000219 */ /* 0x000fce0000011604 */
.L_x_4896:
[----:B------:R-:W-:-:S05]  /*3290*/  IMAD R3, R0, R5, RZ ;  /* 0x0000000500037224 */ /* 0x000fca00078e02ff */
[----:B------:R-:W-:-:S07]  /*32a0*/  VIMNMX R2, R2, R3, !PT ;  /* 0x0000000302027248 */ /* 0x000fce0007fe0100 */
.L_x_4894:
[----:B------:R-:W-:Y:S01]  /*32b0*/  SHF.R.U32.HI R9, RZ, 0x10, R8 ;  /* 0x00000010ff097819 */ /* 0x000fe20000011608 */
[----:B------:R-:W-:Y:S01]  /*32c0*/  IMAD.MOV.U32 R0, RZ, RZ, RZ ;  /* 0x000000ffff007224 */ /* 0x000fe200078e00ff */
[----:B------:R-:W-:Y:S02]  /*32d0*/  SHF.R.S32.HI R3, RZ, 0x1f, R2 ;  /* 0x0000001fff037819 */ /* 0x000fe40000011402 */
[----:B------:R-:W-:Y:S02]  /*32e0*/  ISETP.NE.AND P1, PT, R9, RZ, PT ;  /* 0x000000ff0900720c */ /* 0x000fe40003f25270 */
[----:B------:R-:W-:Y:S02]  /*32f0*/  LEA.HI R3, R3, R2, RZ, 0x6 ;  /* 0x0000000203037211 */ /* 0x000fe400078f30ff */
[----:B------:R-:W-:Y:S02]  /*3300*/  LOP3.LUT R8, R8, 0xffff, RZ, 0xc0, !PT ;  /* 0x0000ffff08087812 */ /* 0x000fe400078ec0ff */
[----:B------:R-:W-:-:S04]  /*3310*/  SHF.R.S32.HI R3, RZ, 0x6, R3 ;  /* 0x00000006ff037819 */ /* 0x000fc80000011403 */
[----:B------:R-:W-:-:S03]  /*3320*/  VIMNMX R17, RZ, R3, !PT ;  /* 0x00000003ff117248 */ /* 0x000fc60007fe0100 */
[----:B------:R-:W0:Y:S01]  /*3330*/  @!P1 LDC R9, c[0x0][0x9f0] ;  /* 0x00027c00ff099b82 */ /* 0x000e220000000800 */
[----:B------:R-:W-:-:S13]  /*3340*/  ISETP.GT.AND P0, PT, R6, R17, PT ;  /* 0x000000110600720c */ /* 0x000fda0003f04270 */
[----:B------:R-:W-:Y:S05]  /*3350*/  @!P0 BRA `(.L_x_4897) ;  /* 0x0000000000708947 */ /* 0x000fea0003800000 */
[-C--:B0-----:R-:W-:Y:S02]  /*3360*/  IABS R5, R9.reuse ;  /* 0x0000000900057213 */ /* 0x081fe40000000000 */
[----:B------:R-:W-:Y:S02]  /*3370*/  IADD3 R0, R9, -0x1, R6 ;  /* 0xffffffff09007810 */ /* 0x000fe40007ffe006 */
[----:B------:R-:W0:Y:S01]  /*3380*/  I2F.RP R4, R5 ;  /* 0x0000000500047306 */ /* 0x000e220000209400 */
[----:B------:R-:W-:Y:S02]  /*3390*/  IABS R11, R9 ;  /* 0x00000009000b7213 */ /* 0x000fe40000000000 */
[----:B------:R-:W-:-:S05]  /*33a0*/  IMAD.IADD R0, R0, 0x1, -R17 ;  /* 0x0000000100007824 */ /* 0x000fca00078e0a11 */
[----:B0-----:R-:W0:Y:S02]  /*33b0*/  MUFU.RCP R4, R4 ;  /* 0x0000000400047308 */ /* 0x001e240000001000 */
[----:B0-----:R-:W-:Y:S02]  /*33c0*/  VIADD R2, R4, 0xffffffe ;  /* 0x0ffffffe04027836 */ /* 0x001fe40000000000 */
[----:B------:R-:W-:-:S04]  /*33d0*/  IMAD.MOV R4, RZ, RZ, -R11 ;  /* 0x000000ffff047224 */ /* 0x000fc800078e0a0b */
[----:B------:R0:W1:Y:S02]  /*33e0*/  F2I.FTZ.U32.TRUNC.NTZ R3, R2 ;  /* 0x0000000200037305 */ /* 0x000064000021f000 */
[----:B0-----:R-:W-:Y:S02]  /*33f0*/  MOV R2, RZ ;  /* 0x000000ff00027202 */ /* 0x001fe40000000f00 */
[----:B-1----:R-:W-:-:S05]  /*3400*/  IADD3 R10, RZ, -R3, RZ ;  /* 0x80000003ff0a7210 */ /* 0x002fca0007ffe0ff */
[----:B------:R-:W-:Y:S01]  /*3410*/  IMAD R7, R10, R5, RZ ;  /* 0x000000050a077224 */ /* 0x000fe200078e02ff */
[----:B------:R-:W-:Y:S02]  /*3420*/  IABS R10, R0 ;  /* 0x00000000000a7213 */ /* 0x000fe40000000000 */
[----:B------:R-:W-:Y:S01]  /*3430*/  LOP3.LUT R0, R0, R9, RZ, 0x3c, !PT ;  /* 0x0000000900007212 */ /* 0x000fe200078e3cff */
[----:B------:R-:W-:-:S03]  /*3440*/  IMAD.HI.U32 R3, R3, R7, R2 ;  /* 0x0000000703037227 */ /* 0x000fc600078e0002 */
[----:B------:R-:W-:Y:S01]  /*3450*/  ISETP.GE.AND P2, PT, R0, RZ, PT ;  /* 0x000000ff0000720c */ /* 0x000fe20003f46270 */
[----:B------:R-:W-:-:S04]  /*3460*/  IMAD.MOV.U32 R2, RZ, RZ, R10 ;  /* 0x000000ffff027224 */ /* 0x000fc800078e000a */
        /* <DEDUP_REMOVED lines=11> */
.L_x_4897:
        /* <DEDUP_REMOVED lines=77> */
[----:B------:R-:W1:Y:S02]  /*39f0*/  SHFL.IDX PT, R0, R25, RZ, 0x1f ;  /* 0x00001fff19007589 */ /* 0x000e6400000e0000 */
[----:B-1----:R-:W-:-:S13]  /*3a00*/  R2UR UR4, R0 ;  /* 0x00000000000472ca */ /* 0x002fda00000e0000 */
        /* <DEDUP_REMOVED lines=9> */
[----:B------:R-:W-:-:S04]  /*3aa0*/  ULOP3.LUT UR5, UR5, 0x3fff, URZ, 0xc0, !UPT ;  /* 0x00003fff05057892 */ /* 0x000fc8000f8ec03f */
[----:B------:R-:W-:-:S04]  /*3ab0*/  ULOP3.LUT UR38, UR5, 0x2000000, URZ, 0xfc, !UPT ;  /* 0x0200000005267892 */ /* 0x000fc8000f8efc3f */
[----:B------:R-:W-:Y:S08]  /*3ac0*/  @!P0 BRA `(.L_x_4898) ;  /* 0x0000000000408947 */ /* 0x000ff00003800000 */
[----:B------:R-:W-:Y:S01]  /*3ad0*/  MOV R0, 0x0 ;  /* 0x0000000000007802 */ /* 0x000fe20000000f00 */
[----:B------:R-:W-:Y:S01]  /*3ae0*/  ULDC.64 UR4, c[0x4][0xf0] ;  /* 0x01003c0000047ab9 */ /* 0x000fe20000000a00 */
[----:B------:R-:W-:Y:S01]  /*3af0*/  ULDC.64 UR6, c[0x4][0x58] ;  /* 0x0100160000067ab9 */ /* 0x000fe20000000a00 */
[----:B------:R-:W-:Y:S01]  /*3b00*/  MOV R4, UR4 ;  /* 0x0000000400047c02 */ /* 0x000fe20008000f00 */
[----:B------:R1:W2:Y:S01]  /*3b10*/  LDC.64 R2, c[0x4][R0] ;  /* 0x0100000000027b82 */ /* 0x0002a20000000a00 */
        /* <DEDUP_REMOVED lines=8> */
[----:B-1----:R-:W-:-:S07]  /*3ba0*/  IMAD.MOV.U32 R13, RZ, RZ, RZ ;  /* 0x000000ffff0d7224 */ /* 0x002fce00078e00ff */
[----:B------:R-:W-:-:S07]  /*3bb0*/  LEPC R20, `(.L_x_4898) ;  /* 0x000000001014794e */ /* 0x000fce0000000000 */
[----:B0-2---:R-:W-:Y:S05]  /*3bc0*/  CALL.ABS.NOINC R2 ;  /* 0x0000000002007343 */ /* 0x005fea0003c00000 */
.L_x_4898:
[----:B------:R-:W-:Y:S02]  /*3bd0*/  SHF.L.U32 R13, RZ, 0x1f, RZ ;  /* 0x0000001fff0d7819 */ /* 0x000fe400000006ff */
[----:B------:R-:W-:Y:S02]  /*3be0*/  LOP3.LUT R3, R24, 0xffffff80, RZ, 0xc0, !PT ;  /* 0xffffff8018037812 */ /* 0x000fe400078ec0ff */
[----:B------:R-:W1:Y:S01]  /*3bf0*/  SYNCS.PHASECHK.TRANS64.TRYWAIT P0, [UR40+0x28c00], R13 ;  /* 0x028c000dff0075a7 */ /* 0x000e620008000168 */
[----:B------:R-:W-:Y:S02]  /*3c00*/  LEA.HI R0, R25, R25, RZ, 0x1 ;  /* 0x0000001919007211 */ /* 0x000fe400078f08ff */
[----:B------:R-:W-:Y:S02]  /*3c10*/  IADD3 R5, R22, -R3, RZ ;  /* 0x8000000316057210 */ /* 0x000fe40007ffe0ff */
[----:B------:R-:W-:Y:S02]  /*3c20*/  LOP3.LUT R2, R0, 0xfffffe, RZ, 0xc0, !PT ;  /* 0x00fffffe00027812 */ /* 0x000fe400078ec0ff */
[----:B------:R-:W-:-:S04]  /*3c30*/  SHF.R.S32.HI R4, RZ, 0x1f, R5 ;  /* 0x0000001fff047819 */ /* 0x000fc80000011405 */
[----:B------:R-:W-:-:S04]  /*3c40*/  LEA.HI R3, R4, R5, RZ, 0x2 ;  /* 0x0000000504037211 */ /* 0x000fc800078f10ff */
[--C-:B------:R-:W-:Y:S02]  /*3c50*/  SHF.R.S32.HI R6, RZ, 0x2, R3.reuse ;  /* 0x00000002ff067819 */ /* 0x100fe40000011403 */
[----:B------:R-:W-:Y:S01]  /*3c60*/  SHF.R.S32.HI R7, RZ, 0x1f, R3 ;  /* 0x0000001fff077819 */ /* 0x000fe20000011403 */
[----:B-1----:R-:W-:Y:S06]  /*3c70*/  @!P0 BRA `(.L_x_4899) ;  /* 0x00000104009c8947 */ /* 0x002fec0003800000 */
.L_x_5033:
[----:B------:R-:W-:Y:S01]  /*3c80*/  ULOP3.LUT UR4, UR39, 0x1, URZ, 0xfc, !UPT ;  /* 0x0000000127047892 */ /* 0x000fe2000f8efc3f */
[----:B-1----:R-:W-:Y:S01]  /*3c90*/  LOP3.LUT R0, R3, 0x7ffffffc, RZ, 0xc0, !PT ;  /* 0x7ffffffc03007812 */ /* 0x002fe200078ec0ff */
[----:B------:R-:W-:Y:S01]  /*3ca0*/  IMAD.IADD R3, R25, 0x1, -R2 ;  /* 0x0000000119037824 */ /* 0x000fe200078e0a02 */
[----:B------:R-:W-:Y:S02]  /*3cb0*/  LEA.HI R7, R7, R6, RZ, 0x3 ;  /* 0x0000000607077211 */ /* 0x000fe400078f18ff */
[-C--:B------:R-:W-:Y:S01]  /*3cc0*/  IADD3 R0, -R0, R5.reuse, RZ ;  /* 0x0000000500007210 */ /* 0x080fe20007ffe1ff */
[----:B------:R-:W-:Y:S01]  /*3cd0*/  IMAD.U32 R2, RZ, RZ, UR4 ;  /* 0x00000004ff027e24 */ /* 0x000fe2000f8e00ff */
[----:B------:R-:W-:Y:S02]  /*3ce0*/  LOP3.LUT R7, R7, 0xfffffff8, RZ, 0xc0, !PT ;  /* 0xfffffff807077812 */ /* 0x000fe400078ec0ff */
[----:B------:R-:W-:Y:S01]  /*3cf0*/  LEA.HI R4, R4, R5, RZ, 0x5 ;  /* 0x0000000504047211 */ /* 0x000fe200078f28ff */
[----:B------:R-:W-:Y:S01]  /*3d00*/  IMAD.SHL.U32 R0, R0, 0x2, RZ ;  /* 0x0000000200007824 */ /* 0x000fe200078e00ff */
[----:B------:R-:W-:Y:S01]  /*3d10*/  ISETP.NE.AND P4, PT, R2, 0x3, PT ;  /* 0x000000030200780c */ /* 0x000fe20003f85270 */
[----:B------:R-:W-:Y:S01]  /*3d20*/  IMAD.IADD R7, R6, 0x1, -R7 ;  /* 0x0000000106077824 */ /* 0x000fe200078e0a07 */
[----:B------:R-:W-:-:S02]  /*3d30*/  SHF.R.S32.HI R4, RZ, 0x5, R4 ;  /* 0x00000005ff047819 */ /* 0x000fc40000011404 */
[----:B------:R-:W-:-:S03]  /*3d40*/  LEA R10, R3, R0, 0x8 ;  /* 0x00000000030a7211 */ /* 0x000fc600078e40ff */
[----:B0-----:R-:W-:-:S06]  /*3d50*/  IMAD R9, R4, 0x10, R7 ;  /* 0x0000001004097824 */ /* 0x001fcc00078e0207 */
[----:B------:R-:W-:Y:S05]  /*3d60*/  @!P4 BRA `(.L_x_4900) ;  /* 0x000000000004c947 */ /* 0x000fea0003800000 */
[----:B------:R-:W-:Y:S01]  /*3d70*/  BPT.TRAP 0x1 ;  /* 0x000000040000795c */ /* 0x000fe20000300000 */
.L_x_4900:
[----:B------:R0:W1:Y:S01]  /*3d80*/  SYNCS.PHASECHK.TRANS64.TRYWAIT P0, [UR40+0x28c30], R13 ;  /* 0x028c300dff0075a7 */ /* 0x0000620008000168 */
[----:B------:R-:W-:Y:S05]  /*3d90*/  @!P4 BRA `(.L_x_4901) ;  /* 0x000000000004c947 */ /* 0x000fea0003800000 */
[----:B------:R-:W-:Y:S01]  /*3da0*/  BPT.TRAP 0x1 ;  /* 0x000000040000795c */ /* 0x000fe20000300000 */
.L_x_4901:
[----:B-1----:R-:W-:Y:S05]  /*3db0*/  @P0 BRA `(.L_x_4902) ;  /* 0x0000000000080947 */ /* 0x002fea0003800000 */
[----:B------:R-:W1:Y:S02]  /*3dc0*/  SYNCS.PHASECHK.TRANS64.TRYWAIT P0, [UR40+0x28c30], R13 ;  /* 0x028c300dff0075a7 */ /* 0x000e640008000168 */
[----:B-1----:R-:W-:Y:S05]  /*3dd0*/  @!P0 BRA `(.L_x_4903) ;  /* 0x00000104005c8947 */ /* 0x002fea0003800000 */
.L_x_4902:
        /* <DEDUP_REMOVED lines=12> */
[----:B------:R-:W-:Y:S02]  /*3ea0*/  UIADD3 UR12, UR4, 0x2, URZ ;  /* 0x00000002040c7890 */ /* 0x000fe4000fffe03f */
[----:B------:R-:W-:-:S02]  /*3eb0*/  UMOV UR8, UR4 ;  /* 0x0000000400087c82 */ /* 0x000fc40008000000 */
[----:B------:R-:W-:Y:S01]  /*3ec0*/  UMOV UR10, UR24 ;  /* 0x00000018000a7c82 */ /* 0x000fe20008000000 */
[----:B------:R-:W-:Y:S01]  /*3ed0*/  UIADD3 UR14, UR24, 0x2, URZ ;  /* 0x00000002180e7890 */ /* 0x000fe2000fffe03f */
        /* <DEDUP_REMOVED lines=23> */
.L_x_4904:
[----:B------:R-:W-:Y:S01]  /*4050*/  ISETP.NE.AND P0, PT, R19, 0x1, PT ;  /* 0x000000011300780c */ /* 0x000fe20003f05270 */
[----:B------:R-:W-:Y:S01]  /*4060*/  UMOV UR6, 0xffffffc0 ;  /* 0xffffffc000067882 */ /* 0x000fe20000000000 */
[----:B-1----:R-:W-:Y:S01]  /*4070*/  LEA.HI R2, R23, R22, RZ, 0x2 ;  /* 0x0000001617027211 */ /* 0x002fe200078f10ff */
[----:B------:R-:W-:Y:S01]  /*4080*/  UIMAD UR5, UR43, UR6, 0x41 ;  /* 0x000000412b0574a4 */ /* 0x000fe2000f8e0206 */
[----:B------:R-:W-:Y:S01]  /*4090*/  LOP3.LUT P1, RZ, R16, 0x1, RZ, 0xc0, !PT ;  /* 0x0000000110ff7812 */ /* 0x000fe2000782c0ff */
[----:B------:R-:W-:Y:S01]  /*40a0*/  UIADD3 UR4, UR40, 0x28c40, URZ ;  /* 0x00028c4028047890 */ /* 0x000fe2000fffe03f */
[----:B------:R-:W-:Y:S01]  /*40b0*/  LOP3.LUT R3, R2, 0xfffffffc, RZ, 0xc0, !PT ;  /* 0xfffffffc02037812 */ /* 0x000fe200078ec0ff */
[----:B------:R-:W-:Y:S01]  /*40c0*/  ULDC UR11, c[0x0][0x2f0] ;  /* 0x0000bc00000b7ab9 */ /* 0x000fe20000000800 */
[----:B------:R-:W-:Y:S01]  /*40d0*/  ULDC UR10, c[0x0][0x9d8] ;  /* 0x00027600000a7ab9 */ /* 0x000fe20000000800 */
[----:B------:R-:W-:Y:S01]  /*40e0*/  UIMAD UR5, UR41, UR11, UR5 ;  /* 0x0000000b290572a4 */ /* 0x000fe2000f8e0205 */
[----:B------:R-:W-:Y:S01]  /*40f0*/  FMUL.FTZ R24, R24, UR10 ;  /* 0x0000000a18187c20 */ /* 0x000fe20008410000 */
[----:B------:R-:W-:Y:S01]  /*4100*/  IMAD.IADD R3, R22, 0x1, -R3 ;  /* 0x0000000116037824 */ /* 0x000fe200078e0a03 */
[----:B------:R-:W-:Y:S01]  /*4110*/  UPRMT UR4, UR42, 0x654, UR4 ;  /* 0x000006542a047896 */ /* 0x000fe20008000004 */
[----:B------:R-:W1:Y:S01]  /*4120*/  @P0 LDC R5, c[0x0][0x44c] ;  /* 0x00011300ff050b82 */ /* 0x000e620000000800 */
[----:B------:R-:W-:Y:S01]  /*4130*/  FMUL.FTZ R25, R25, UR10 ;  /* 0x0000000a19197c20 */ /* 0x000fe20008410000 */
[----:B------:R-:W-:Y:S01]  /*4140*/  FMUL.FTZ R26, R26, UR10 ;  /* 0x0000000a1a1a7c20 */ /* 0x000fe20008410000 */
[----:B------:R-:W-:Y:S01]  /*4150*/  LEA.HI R2, R3, R3, RZ, 0x1 ;  /* 0x0000000303027211 */ /* 0x000fe200078f08ff */
[----:B------:R-:W-:Y:S01]  /*4160*/  FMUL.FTZ R27, R27, UR10 ;  /* 0x0000000a1b1b7c20 */ /* 0x000fe20008410000 */
[----:B------:R-:W-:Y:S01]  /*4170*/  FMUL.FTZ R28, R28, UR10 ;  /* 0x0000000a1c1c7c20 */ /* 0x000fe20008410000 */
[----:B------:R-:W-:Y:S01]  /*4180*/  FMUL.FTZ R29, R29, UR10 ;  /* 0x0000000a1d1d7c20 */ /* 0x000fe20008410000 */
[----:B------:R-:W-:Y:S01]  /*4190*/  LOP3.LUT R2, R2, 0x1ffffffe, RZ, 0xc0, !PT ;  /* 0x1ffffffe02027812 */ /* 0x000fe200078ec0ff */
[----:B------:R-:W2:Y:S01]  /*41a0*/  @P0 LDC R7, c[0x0][0x450] ;  /* 0x00011400ff070b82 */ /* 0x000ea20000000800 */
[----:B------:R-:W-:Y:S01]  /*41b0*/  FMUL.FTZ R30, R30, UR10 ;  /* 0x0000000a1e1e7c20 */ /* 0x000fe20008410000 */
[----:B------:R-:W-:Y:S01]  /*41c0*/  FMUL.FTZ R31, R31, UR10 ;  /* 0x0000000a1f1f7c20 */ /* 0x000fe20008410000 */
[----:B------:R-:W-:Y:S01]  /*41d0*/  IADD3 R2, R3, -R2, RZ ;  /* 0x8000000203027210 */ /* 0x000fe20007ffe0ff */
[----:B------:R-:W-:-:S02]  /*41e0*/  IMAD.IADD R3, R152, 0x1, R9 ;  /* 0x0000000198037824 */ /* 0x000fc400078e0209 */
[----:B------:R-:W-:Y:S01]  /*41f0*/  FMUL.FTZ R37, R37, UR10 ;  /* 0x0000000a25257c20 */ /* 0x000fe20008410000 */
[----:B------:R-:W-:Y:S01]  /*4200*/  FMUL.FTZ R40, R40, UR10 ;  /* 0x0000000a28287c20 */ /* 0x000fe20008410000 */
[----:B------:R-:W-:Y:S01]  /*4210*/  FMUL.FTZ R41, R41, UR10 ;  /* 0x0000000a29297c20 */ /* 0x000fe20008410000 */
[----:B------:R-:W-:Y:S02]  /*4220*/  IMAD R2, R2, 0x8, R3 ;  /* 0x0000000802027824 */ /* 0x000fe400078e0203 */
[----:B------:R-:W-:Y:S01]  /*4230*/  FMUL.FTZ R42, R42, UR10 ;  /* 0x0000000a2a2a7c20 */ /* 0x000fe20008410000 */
[----:B------:R-:W-:Y:S01]  /*4240*/  FMUL.FTZ R43, R43, UR10 ;  /* 0x0000000a2b2b7c20 */ /* 0x000fe20008410000 */
[----:B------:R-:W-:Y:S01]  /*4250*/  FMUL.FTZ R44, R44, UR10 ;  /* 0x0000000a2c2c7c20 */ /* 0x000fe20008410000 */
[----:B------:R-:W-:Y:S01]  /*4260*/  FMUL.FTZ R46, R46, UR10 ;  /* 0x0000000a2e2e7c20 */ /* 0x000fe20008410000 */
[----:B------:R-:W-:Y:S01]  /*4270*/  MOV R3, R2 ;  /* 0x0000000200037202 */ /* 0x000fe20000000f00 */
[----:B------:R-:W-:Y:S01]  /*4280*/  FMUL.FTZ R47, R47, UR10 ;  /* 0x0000000a2f2f7c20 */ /* 0x000fe20008410000 */
[----:B------:R-:W-:Y:S01]  /*4290*/  FMUL.FTZ R49, R49, UR10 ;  /* 0x0000000a31317c20 */ /* 0x000fe20008410000 */
[----:B-1----:R-:W-:-:S04]  /*42a0*/  @P0 IMAD.HI.U32 R4, R2, R5, RZ ;  /* 0x0000000502040227 */ /* 0x002fc800078e00ff */
[----:B------:R-:W-:Y:S01]  /*42b0*/  FMUL.FTZ R50, R50, UR10 ;  /* 0x0000000a32327c20 */ /* 0x000fe20008410000 */
[----:B------:R-:W-:Y:S01]  /*42c0*/  FMUL.FTZ R51, R51, UR10 ;  /* 0x0000000a33337c20 */ /* 0x000fe20008410000 */
[----:B------:R-:W-:Y:S01]  /*42d0*/  FMUL.FTZ R52, R52, UR10 ;  /* 0x0000000a34347c20 */ /* 0x000fe20008410000 */
[----:B------:R-:W-:Y:S01]  /*42e0*/  FMUL.FTZ R53, R53, UR10 ;  /* 0x0000000a35357c20 */ /* 0x000fe20008410000 */
[----:B------:R-:W-:Y:S01]  /*42f0*/  FMUL.FTZ R54, R54, UR10 ;  /* 0x0000000a36367c20 */ /* 0x000fe20008410000 */
[----:B------:R-:W-:Y:S01]  /*4300*/  FMUL.FTZ R55, R55, UR10 ;  /* 0x0000000a37377c20 */ /* 0x000fe20008410000 */
[----:B------:R-:W-:Y:S01]  /*4310*/  FMUL.FTZ R34, R34, UR10 ;  /* 0x0000000a22227c20 */ /* 0x000fe20008410000 */
[----:B--2---:R-:W-:Y:S01]  /*4320*/  @P0 SHF.R.U32.HI R3, RZ, R7, R4 ;  /* 0x00000007ff030219 */ /* 0x004fe20000011604 */
[----:B------:R-:W-:Y:S01]  /*4330*/  FMUL.FTZ R35, R35, UR10 ;  /* 0x0000000a23237c20 */ /* 0x000fe20008410000 */
[----:B------:R-:W-:Y:S01]  /*4340*/  FMUL.FTZ R36, R36, UR10 ;  /* 0x0000000a24247c20 */ /* 0x000fe20008410000 */
[----:B------:R-:W-:Y:S01]  /*4350*/  FMUL.FTZ R38, R38, UR10 ;  /* 0x0000000a26267c20 */ /* 0x000fe20008410000 */
[----:B------:R-:W-:Y:S01]  /*4360*/  FMUL.FTZ R39, R39, UR10 ;  /* 0x0000000a27277c20 */ /* 0x000fe20008410000 */
[----:B------:R-:W1:Y:S01]  /*4370*/  SHFL.IDX PT, R7, R3, RZ, 0x1c1f ;  /* 0x001c1fff03077589 */ /* 0x000e6200000e0000 */
[----:B------:R-:W-:Y:S01]  /*4380*/  FMUL.FTZ R45, R45, UR10 ;  /* 0x0000000a2d2d7c20 */ /* 0x000fe20008410000 */
[----:B------:R-:W-:Y:S01]  /*4390*/  FMUL.FTZ R48, R48, UR10 ;  /* 0x0000000a30307c20 */ /* 0x000fe20008410000 */
[----:B------:R-:W-:Y:S01]  /*43a0*/  IMAD.U32 R5, RZ, RZ, UR5 ;  /* 0x00000005ff057e24 */ /* 0x000fe2000f8e00ff */
[----:B------:R-:W-:Y:S01]  /*43b0*/  ULEA UR15, UR43, 0xffffffc0, 0x6 ;  /* 0xffffffc02b0f7891 */ /* 0x000fe2000f8e303f */
[----:B------:R-:W2:Y:S01]  /*43c0*/  MUFU.TANH R11, R28 ;  /* 0x0000001c000b7308 */ /* 0x000ea20000002400 */
[----:B------:R-:W-:Y:S01]  /*43d0*/  ULDC UR7, c[0x0][0x9dc] ;  /* 0x0002770000077ab9 */ /* 0x000fe20000000800 */
[----:B------:R-:W-:Y:S01]  /*43e0*/  ULDC UR14, c[0x0][0x288] ;  /* 0x0000a200000e7ab9 */ /* 0x000fe20000000800 */
[----:B------:R-:W-:Y:S01]  /*43f0*/  SYNCS.ARRIVE.TRANS64.RED.A1T0 RZ, [UR4], RZ ;  /* 0x000000ffffff79a7 */ /* 0x000fe20008100404 */
[----:B------:R-:W-:Y:S01]  /*4400*/  ULOP3.LUT UR7, URZ, UR7, URZ, 0x33, !UPT ;  /* 0x000000073f077292 */ /* 0x000fe2000f8e333f */
[----:B------:R-:W-:Y:S01]  /*4410*/  FMUL.FTZ R32, R32, UR10 ;  /* 0x0000000a20207c20 */ /* 0x000fe20008410000 */
[----:B------:R-:W-:Y:S01]  /*4420*/  FMUL.FTZ R33, R33, UR10 ;  /* 0x0000000a21217c20 */ /* 0x000fe20008410000 */
[----:B------:R-:W-:Y:S01]  /*4430*/  UIMAD UR4, UR41, UR11, -UR15 ;  /* 0x0000000b290472a4 */ /* 0x000fe2000f8e0a0f */
[----:B------:R-:W3:Y:S01]  /*4440*/  MUFU.TANH R14, R29 ;  /* 0x0000001d000e7308 */ /* 0x000ee20000002400 */
[----:B------:R-:W-:Y:S01]  /*4450*/  IADD3 R4, R5, -UR14, -R0 ;  /* 0x8000000e05047c10 */ /* 0x000fe2000fffe800 */
[----:B------:R-:W-:-:S03]  /*4460*/  ULDC UR18, c[0x0][0x9e0] ;  /* 0x0002780000127ab9 */ /* 0x000fc60000000800 */
[----:B------:R-:W-:-:S03]  /*4470*/  IADD3 R8, -R0, UR4, RZ ;  /* 0x0000000400087c10 */ /* 0x000fc6000fffe1ff */
        /* <DEDUP_REMOVED lines=29> */
[----:B------:R2:W0:Y:S01]  /*4650*/  MUFU.TANH R20, R33 ;  /* 0x0000002100147308 */ /* 0x0004220000002400 */
[----:B-----5:R-:W-:-:S05]  /*4660*/  IADD3 R32, R4, UR7, RZ ;  /* 0x0000000704207c10 */ /* 0x020fca000fffe0ff */
[----:B-1----:R-:W-:Y:S02]  /*4670*/  IMAD.IADD R5, R32, 0x1, R7 ;  /* 0x0000000120057824 */ /* 0x002fe400078e0207 */
[----:B--2---:R-:W-:-:S05]  /*4680*/  VIADD R33, R4, UR18 ;  /* 0x0000001204217c36 */ /* 0x004fca0008000000 */
[----:B------:R-:W-:Y:S01]  /*4690*/  VIADDMNMX R4, R7, R33, R8, PT ;  /* 0x0000002107047246 */ /* 0x000fe20003800108 */
[----:B---34-:R-:W-:Y:S06]  /*46a0*/  @!P1 BRA `(.L_x_4905) ;  /* 0x0000000000689947 */ /* 0x018fec0003800000 */
[----:B------:R-:W-:Y:S01]  /*46b0*/  IMAD.U32 R6, RZ, RZ, UR11 ;  /* 0x0000000bff067e24 */ /* 0x000fe2000f8e00ff */
[----:B------:R-:W-:Y:S03]  /*46c0*/  BSSY B0, `(.L_x_4906) ;  /* 0x0000014000007945 */ /* 0x000fe60003800000 */
[----:B------:R-:W-:-:S05]  /*46d0*/  IMAD R6, R6, UR41, R7 ;  /* 0x0000002906067c24 */ /* 0x000fca000f8e0207 */
[----:B------:R-:W-:-:S04]  /*46e0*/  IADD3 R7, R6, -UR14, RZ ;  /* 0x8000000e06077c10 */ /* 0x000fc8000fffe0ff */
        /* <DEDUP_REMOVED lines=11> */
.L_x_4907:
[----:B------:R-:W-:Y:S02]  /*47a0*/  ULDC UR4, c[0x0][0x9e4] ;  /* 0x0002790000047ab9 */ /* 0x000fe40000000800 */
[----:B------:R-:W-:-:S05]  /*47b0*/  IMAD.U32 R34, RZ, RZ, UR4 ;  /* 0x00000004ff227e24 */ /* 0x000fca000f8e00ff */
[----:B------:R-:W-:-:S13]  /*47c0*/  ISETP.NE.AND P0, PT, R34, 0x1, PT ;  /* 0x000000012200780c */ /* 0x000fda0003f05270 */
[----:B------:R-:W1:Y:S02]  /*47d0*/  @P0 LDC.64 R38, c[0x0][0x9e8] ;  /* 0x00027a00ff260b82 */ /* 0x000e640000000a00 */
[----:B-1----:R-:W-:-:S05]  /*47e0*/  @P0 IMAD.HI.U32 R6, R7, R38, RZ ;  /* 0x0000002607060227 */ /* 0x002fca00078e00ff */
[----:B------:R-:W-:-:S07]  /*47f0*/  @P0 SHF.R.U32.HI R7, RZ, R39, R6 ;  /* 0x00000027ff070219 */ /* 0x000fce0000011606 */
.L_x_4908:
[----:B------:R-:W-:Y:S05]  /*4800*/  BSYNC B0 ;  /* 0x0000000000007941 */ /* 0x000fea0003800000 */
.L_x_4906:
[----:B------:R-:W-:-:S05]  /*4810*/  IMAD R7, R7, R34, -UR15 ;  /* 0x8000000f07077e24 */ /* 0x000fca000f8e0222 */
[----:B------:R-:W-:-:S04]  /*4820*/  IADD3 R7, -R0, R7, RZ ;  /* 0x0000000700077210 */ /* 0x000fc80007ffe1ff */
[----:B------:R-:W-:Y:S02]  /*4830*/  VIADDMNMX R4, R7, R34, R4, PT ;  /* 0x0000002207047246 */ /* 0x000fe40003800104 */
[----:B------:R-:W-:-:S07]  /*4840*/  VIMNMX R5, R5, R7, !PT ;  /* 0x0000000705057248 */ /* 0x000fce0007fe0100 */
.L_x_4905:
[----:B------:R-:W1:Y:S02]  /*4850*/  SHFL.IDX PT, R3, R3, 0x1, 0x1c1f ;  /* 0x003c1f0003037f89 */ /* 0x000e6400000e0000 */
[----:B-1----:R-:W-:Y:S01]  /*4860*/  VIADDMNMX R6, R3, R33, R8, PT ;  /* 0x0000002103067246 */ /* 0x002fe20003800108 */
[----:B------:R-:W-:Y:S01]  /*4870*/  IMAD.IADD R7, R32, 0x1, R3 ;  /* 0x0000000120077824 */ /* 0x000fe200078e0203 */
[----:B------:R-:W-:Y:S06]  /*4880*/  @!P1 BRA `(.L_x_4909) ;  /* 0x0000000000689947 */ /* 0x000fec0003800000 */
        /* <DEDUP_REMOVED lines=15> */
.L_x_4911:
[----:B------:R-:W-:Y:S02]  /*4980*/  ULDC UR4, c[0x0][0x9e4] ;  /* 0x0002790000047ab9 */ /* 0x000fe40000000800 */
[----:B------:R-:W-:-:S05]  /*4990*/  IMAD.U32 R32, RZ, RZ, UR4 ;  /* 0x00000004ff207e24 */ /* 0x000fca000f8e00ff */
[----:B------:R-:W-:-:S13]  /*49a0*/  ISETP.NE.AND P0, PT, R32, 0x1, PT ;  /* 0x000000012000780c */ /* 0x000fda0003f05270 */
[----:B------:R-:W1:Y:S02]  /*49b0*/  @P0 LDC.64 R34, c[0x0][0x9e8] ;  /* 0x00027a00ff220b82 */ /* 0x000e640000000a00 */
[----:B-1----:R-:W-:-:S05]  /*49c0*/  @P0 IMAD.HI.U32 R8, R3, R34, RZ ;  /* 0x0000002203080227 */ /* 0x002fca00078e00ff */
[----:B------:R-:W-:-:S07]  /*49d0*/  @P0 SHF.R.U32.HI R3, RZ, R35, R8 ;  /* 0x00000023ff030219 */ /* 0x000fce0000011608 */
.L_x_4912:
[----:B------:R-:W-:Y:S05]  /*49e0*/  BSYNC B0 ;  /* 0x0000000000007941 */ /* 0x000fea0003800000 */
.L_x_4910:
[----:B------:R-:W-:-:S05]  /*49f0*/  IMAD R3, R3, R32, -UR15 ;  /* 0x8000000f03037e24 */ /* 0x000fca000f8e0220 */
[----:B------:R-:W-:-:S04]  /*4a00*/  IADD3 R3, -R0, R3, RZ ;  /* 0x0000000300037210 */ /* 0x000fc80007ffe1ff */
[----:B------:R-:W-:Y:S02]  /*4a10*/  VIADDMNMX R6, R3, R32, R6, PT ;  /* 0x0000002003067246 */ /* 0x000fe40003800106 */
[----:B------:R-:W-:-:S07]  /*4a20*/  VIMNMX R7, R7, R3, !PT ;  /* 0x0000000307077248 */ /* 0x000fce0007fe0100 */
.L_x_4909:
[----:B------:R-:W-:Y:S01]  /*4a30*/  UIMAD UR4, UR43, UR6, 0x40 ;  /* 0x000000402b0474a4 */ /* 0x000fe2000f8e0206 */
[----:B------:R-:W-:Y:S03]  /*4a40*/  BAR.SYNC.DEFER_BLOCKING 0xf, 0x100 ;  /* 0x03c4000000007b1d */ /* 0x000fe60000010000 */
[----:B------:R-:W-:Y:S02]  /*4a50*/  UISETP.GE.AND UP5, UPT, UR4, 0x1, UPT ;  /* 0x000000010400788c */ /* 0x000fe4000bfa6270 */
[----:B------:R-:W-:Y:S02]  /*4a60*/  UISETP.GE.AND UP6, UPT, UR4, 0x2, UPT ;  /* 0x000000020400788c */ /* 0x000fe4000bfc6270 */
[----:B------:R-:W-:Y:S02]  /*4a70*/  UISETP.GE.AND UP0, UPT, UR4, 0x9, UPT ;  /* 0x000000090400788c */ /* 0x000fe4000bf06270 */
[----:B------:R-:W-:Y:S01]  /*4a80*/  PLOP3.LUT P1, PT, PT, PT, UP5, 0x40, 0x0 ;  /* 0x000000000000781c */ /* 0x000fe20003f2e858 */
[----:B------:R-:W-:Y:S01]  /*4a90*/  UISETP.GE.AND UP1, UPT, UR4, 0xa, UPT ;  /* 0x0000000a0400788c */ /* 0x000fe2000bf26270 */
[----:B------:R-:W-:Y:S01]  /*4aa0*/  PLOP3.LUT P3, PT, PT, PT, UP6, 0x40, 0x0 ;  /* 0x000000000000781c */ /* 0x000fe20003f6e868 */
[----:B------:R-:W-:Y:S01]  /*4ab0*/  UISETP.GE.AND UP2, UPT, UR4, 0x11, UPT ;  /* 0x000000110400788c */ /* 0x000fe2000bf46270 */
[C---:B------:R-:W-:Y:S01]  /*4ac0*/  ISETP.GT.AND P1, PT, R5.reuse, RZ, P1 ;  /* 0x000000ff0500720c */ /* 0x040fe20000f24270 */
[----:B------:R-:W-:Y:S01]  /*4ad0*/  UISETP.GE.AND UP3, UPT, UR4, 0x12, UPT ;  /* 0x000000120400788c */ /* 0x000fe2000bf66270 */
[----:B------:R-:W-:Y:S01]  /*4ae0*/  ISETP.GT.AND P3, PT, R5, 0x1, P3 ;  /* 0x000000010500780c */ /* 0x000fe20001f64270 */
[----:B------:R-:W-:Y:S01]  /*4af0*/  UISETP.GE.AND UP4, UPT, UR4, 0x19, UPT ;  /* 0x000000190400788c */ /* 0x000fe2000bf86270 */
[----:B------:R-:W-:Y:S01]  /*4b00*/  ISETP.LT.OR P1, PT, R4, 0x1, P1 ;  /* 0x000000010400780c */ /* 0x000fe20000f21670 */
[----:B------:R-:W-:Y:S01]  /*4b10*/  ULDC UR10, c[0x0][0x988] ;  /* 0x00026200000a7ab9 */ /* 0x000fe20000000800 */
[----:B------:R-:W-:Y:S01]  /*4b20*/  PLOP3.LUT P2, PT, PT, PT, UP6, 0x40, 0x0 ;  /* 0x000000000000781c */ /* 0x000fe20003f4e868 */
[----:B------:R-:W-:Y:S01]  /*4b30*/  UISETP.GE.AND UP6, UPT, UR4, 0x21, UPT ;  /* 0x000000210400788c */ /* 0x000fe2000bfc6270 */
[----:B------:R-:W-:-:S02]  /*4b40*/  FSEL R3, R24, -INF , !P1 ;  /* 0xff80000018037808 */ /* 0x000fc40004800000 */
[----:B------:R-:W-:Y:S02]  /*4b50*/  PLOP3.LUT P1, PT, PT, PT, UP0, 0x40, 0x0 ;  /* 0x000000000000781c */ /* 0x000fe40003f2e808 */
[----:B------:R-:W-:Y:S02]  /*4b60*/  ISETP.LT.OR P3, PT, R4, 0x2, P3 ;  /* 0x000000020400780c */ /* 0x000fe40001f61670 */
[----:B------:R-:W-:Y:S02]  /*4b70*/  ISETP.GT.AND P2, PT, R7, 0x1, P2 ;  /* 0x000000010700780c */ /* 0x000fe40001744270 */
[----:B------:R-:W-:Y:S02]  /*4b80*/  ISETP.GT.AND P1, PT, R5, 0x8, P1 ;  /* 0x000000080500780c */ /* 0x000fe40000f24270 */
[----:B------:R-:W-:Y:S01]  /*4b90*/  PLOP3.LUT P0, PT, PT, PT, UP5, 0x40, 0x0 ;  /* 0x000000000000781c */ /* 0x000fe20003f0e858 */
[----:B------:R-:W-:Y:S01]  /*4ba0*/  UISETP.GE.AND UP5, UPT, UR4, 0x1a, UPT ;  /* 0x0000001a0400788c */ /* 0x000fe2000bfa6270 */
[----:B0-----:R-:W-:-:S02]  /*4bb0*/  FSEL R8, R25, -INF , !P3 ;  /* 0xff80000019087808 */ /* 0x001fc40005800000 */
[----:B------:R-:W-:Y:S02]  /*4bc0*/  PLOP3.LUT P3, PT, PT, PT, UP1, 0x40, 0x0 ;  /* 0x000000000000781c */ /* 0x000fe40003f6e818 */
[----:B------:R-:W-:Y:S02]  /*4bd0*/  ISETP.LT.OR P2, PT, R6, 0x2, P2 ;  /* 0x000000020600780c */ /* 0x000fe40001741670 */
[----:B------:R-:W-:Y:S02]  /*4be0*/  ISETP.LT.OR P1, PT, R4, 0x9, P1 ;  /* 0x000000090400780c */ /* 0x000fe40000f21670 */
[----:B------:R-:W-:Y:S02]  /*4bf0*/  ISETP.GT.AND P0, PT, R7, RZ, P0 ;  /* 0x000000ff0700720c */ /* 0x000fe40000704270 */
[----:B------:R-:W-:Y:S02]  /*4c00*/  ISETP.GT.AND P3, PT, R5, 0x9, P3 ;  /* 0x000000090500780c */ /* 0x000fe40001f64270 */
[----:B------:R-:W-:-:S02]  /*4c10*/  FSEL R33, R27, -INF , !P2 ;  /* 0xff8000001b217808 */ /* 0x000fc40005000000 */
[----:B------:R-:W-:Y:S02]  /*4c20*/  FSEL R11, R11, -INF , !P1 ;  /* 0xff8000000b0b7808 */ /* 0x000fe40004800000 */
[----:B------:R-:W-:Y:S01]  /*4c30*/  PLOP3.LUT P2, PT, PT, PT, UP1, 0x40, 0x0 ;  /* 0x000000000000781c */ /* 0x000fe20003f4e818 */
[----:B------:R-:W-:Y:S01]  /*4c40*/  UISETP.GE.AND UP1, UPT, UR4, 0x29, UPT ;  /* 0x000000290400788c */ /* 0x000fe2000bf26270 */
[----:B------:R-:W-:Y:S02]  /*4c50*/  PLOP3.LUT P1, PT, PT, PT, UP2, 0x40, 0x0 ;  /* 0x000000000000781c */ /* 0x000fe40003f2e828 */
[----:B------:R-:W-:Y:S02]  /*4c60*/  ISETP.LT.OR P0, PT, R6, 0x1, P0 ;  /* 0x000000010600780c */ /* 0x000fe40000701670 */
[----:B------:R-:W-:Y:S02]  /*4c70*/  ISETP.LT.OR P3, PT, R4, 0xa, P3 ;  /* 0x0000000a0400780c */ /* 0x000fe40001f61670 */
[----:B------:R-:W-:-:S02]  /*4c80*/  ISETP.GT.AND P2, PT, R7, 0x9, P2 ;  /* 0x000000090700780c */ /* 0x000fc40001744270 */
[----:B------:R-:W-:Y:S02]  /*4c90*/  ISETP.GT.AND P1, PT, R5, 0x10, P1 ;  /* 0x000000100500780c */ /* 0x000fe40000f24270 */
[----:B------:R-:W-:Y:S02]  /*4ca0*/  FSEL R32, R26, -INF , !P0 ;  /* 0xff8000001a207808 */ /* 0x000fe40004000000 */
[----:B------:R-:W-:Y:S01]  /*4cb0*/  PLOP3.LUT P0, PT, PT, PT, UP0, 0x40, 0x0 ;  /* 0x000000000000781c */ /* 0x000fe20003f0e808 */
[----:B------:R-:W-:Y:S01]  /*4cc0*/  UISETP.GE.AND UP0, UPT, UR4, 0x22, UPT ;  /* 0x000000220400788c */ /* 0x000fe2000bf06270 */
[----:B------:R-:W-:Y:S02]  /*4cd0*/  FSEL R14, R14, -INF , !P3 ;  /* 0xff8000000e0e7808 */ /* 0x000fe40005800000 */
[----:B------:R-:W-:Y:S01]  /*4ce0*/  PLOP3.LUT P3, PT, PT, PT, UP3, 0x40, 0x0 ;  /* 0x000000000000781c */ /* 0x000fe20003f6e838 */
[----:B------:R-:W-:Y:S01]  /*4cf0*/  UP2UR UR5, UPR, URZ, 0x1 ;  /* 0x000000013f057883 */ /* 0x000fe20008000000 */
[----:B------:R-:W-:-:S02]  /*4d00*/  ISETP.LT.OR P2, PT, R6, 0xa, P2 ;  /* 0x0000000a0600780c */ /* 0x000fc40001741670 */
[----:B------:R-:W-:Y:S02]  /*4d10*/  ISETP.LT.OR P1, PT, R4, 0x11, P1 ;  /* 0x000000110400780c */ /* 0x000fe40000f21670 */
[----:B------:R-:W-:Y:S02]  /*4d20*/  ISETP.GT.AND P0, PT, R7, 0x8, P0 ;  /* 0x000000080700780c */ /* 0x000fe40000704270 */
[----:B------:R-:W-:Y:S02]  /*4d30*/  ISETP.GT.AND P3, PT, R5, 0x11, P3 ;  /* 0x000000110500780c */ /* 0x000fe40001f64270 */
[----:B------:R-:W-:Y:S02]  /*4d40*/  FSEL R35, R31, -INF , !P2 ;  /* 0xff8000001f237808 */ /* 0x000fe40005000000 */
[----:B------:R-:W-:Y:S02]  /*4d50*/  FSEL R15, R15, -INF , !P1 ;  /* 0xff8000000f0f7808 */ /* 0x000fe40004800000 */
[----:B------:R-:W-:-:S02]  /*4d60*/  PLOP3.LUT P2, PT, PT, PT, UP4, 0x40, 0x0 ;  /* 0x000000000000781c */ /* 0x000fc40003f4e848 */
[----:B------:R-:W-:Y:S02]  /*4d70*/  PLOP3.LUT P1, PT, PT, PT, UP5, 0x40, 0x0 ;  /* 0x000000000000781c */ /* 0x000fe40003f2e858 */
[----:B------:R-:W-:Y:S02]  /*4d80*/  ISETP.LT.OR P0, PT, R6, 0x9, P0 ;  /* 0x000000090600780c */ /* 0x000fe40000701670 */
[----:B------:R-:W-:Y:S02]  /*4d90*/  ISETP.LT.OR P3, PT, R4, 0x12, P3 ;  /* 0x000000120400780c */ /* 0x000fe40001f61670 */
[C---:B------:R-:W-:Y:S02]  /*4da0*/  ISETP.GT.AND P2, PT, R5.reuse, 0x18, P2 ;  /* 0x000000180500780c */ /* 0x040fe40001744270 */
[----:B------:R-:W-:Y:S02]  /*4db0*/  ISETP.GT.AND P1, PT, R5, 0x19, P1 ;  /* 0x000000190500780c */ /* 0x000fe40000f24270 */
[----:B------:R-:W-:-:S02]  /*4dc0*/  FSEL R34, R30, -INF , !P0 ;  /* 0xff8000001e227808 */ /* 0x000fc40004000000 */
[----:B------:R-:W-:Y:S01]  /*4dd0*/  PLOP3.LUT P0, PT, PT, PT, UP2, 0x40, 0x0 ;  /* 0x000000000000781c */ /* 0x000fe20003f0e828 */
[----:B------:R-:W-:Y:S01]  /*4de0*/  UISETP.GE.AND UP2, UPT, UR4, 0x2a, UPT ;  /* 0x0000002a0400788c */ /* 0x000fe2000bf46270 */
[----:B------:R-:W-:Y:S02]  /*4df0*/  FSEL R20, R20, -INF , !P3 ;  /* 0xff80000014147808 */ /* 0x000fe40005800000 */
[----:B------:R-:W-:Y:S01]  /*4e00*/  PLOP3.LUT P3, PT, PT, PT, UP6, 0x40, 0x0 ;  /* 0x000000000000781c */ /* 0x000fe20003f6e868 */
[----:B------:R-:W-:Y:S01]  /*4e10*/  UISETP.GE.AND UP6, UPT, UR4, 0x3a, UPT ;  /* 0x0000003a0400788c */ /* 0x000fe2000bfc6270 */
[C---:B------:R-:W-:Y:S02]  /*4e20*/  ISETP.LT.OR P2, PT, R4.reuse, 0x19, P2 ;  /* 0x000000190400780c */ /* 0x040fe40001741670 */
[----:B------:R-:W-:Y:S02]  /*4e30*/  ISETP.LT.OR P1, PT, R4, 0x1a, P1 ;  /* 0x0000001a0400780c */ /* 0x000fe40000f21670 */
[----:B------:R-:W-:-:S02]  /*4e40*/  ISETP.GT.AND P0, PT, R7, 0x10, P0 ;  /* 0x000000100700780c */ /* 0x000fc40000704270 */
[----:B------:R-:W-:Y:S02]  /*4e50*/  ISETP.GT.AND P3, PT, R5, 0x20, P3 ;  /* 0x000000200500780c */ /* 0x000fe40001f64270 */
[----:B------:R-:W-:Y:S02]  /*4e60*/  FSEL R21, R21, -INF , !P2 ;  /* 0xff80000015157808 */ /* 0x000fe40005000000 */
[----:B------:R-:W-:Y:S02]  /*4e70*/  FSEL R24, R37, -INF , !P1 ;  /* 0xff80000025187808 */ /* 0x000fe40004800000 */
[----:B------:R-:W-:Y:S01]  /*4e80*/  PLOP3.LUT P2, PT, PT, PT, UP0, 0x40, 0x0 ;  /* 0x000000000000781c */ /* 0x000fe20003f4e808 */
[----:B------:R-:W-:Y:S01]  /*4e90*/  UISETP.GE.AND UP0, UPT, UR4, 0x21, UPT ;  /* 0x000000210400788c */ /* 0x000fe2000bf06270 */
[----:B------:R-:W-:Y:S02]  /*4ea0*/  PLOP3.LUT P1, PT, PT, PT, UP1, 0x40, 0x0 ;  /* 0x000000000000781c */ /* 0x000fe40003f2e818 */
[----:B------:R-:W-:-:S02]  /*4eb0*/  ISETP.LT.OR P0, PT, R6, 0x11, P0 ;  /* 0x000000110600780c */ /* 0x000fc40000701670 */
[----:B------:R-:W-:Y:S02]  /*4ec0*/  ISETP.LT.OR P3, PT, R4, 0x21, P3 ;  /* 0x000000210400780c */ /* 0x000fe40001f61670 */
[C---:B------:R-:W-:Y:S02]  /*4ed0*/  ISETP.GT.AND P2, PT, R5.reuse, 0x21, P2 ;  /* 0x000000210500780c */ /* 0x040fe40001744270 */
[----:B------:R-:W-:Y:S02]  /*4ee0*/  ISETP.GT.AND P1, PT, R5, 0x28, P1 ;  /* 0x000000280500780c */ /* 0x000fe40000f24270 */
[----:B------:R-:W-:Y:S02]  /*4ef0*/  FSEL R36, R12, -INF , !P0 ;  /* 0xff8000000c247808 */ /* 0x000fe40004000000 */
[----:B------:R-:W-:Y:S01]  /*4f00*/  PLOP3.LUT P0, PT, PT, PT, UP3, 0x40, 0x0 ;  /* 0x000000000000781c */ /* 0x000fe20003f0e838 */
[----:B------:R-:W-:Y:S01]  /*4f10*/  UISETP.GE.AND UP3, UPT, UR4, 0x31, UPT ;  /* 0x000000310400788c */ /* 0x000fe2000bf66270 */
[----:B------:R-:W-:-:S02]  /*4f20*/  FSEL R25, R40, -INF , !P3 ;  /* 0xff80000028197808 */ /* 0x000fc40005800000 */
[----:B------:R-:W-:Y:S02]  /*4f30*/  PLOP3.LUT P3, PT, PT, PT, UP2, 0x40, 0x0 ;  /* 0x000000000000781c */ /* 0x000fe40003f6e828 */
[C---:B------:R-:W-:Y:S02]  /*4f40*/  ISETP.LT.OR P2, PT, R4.reuse, 0x22, P2 ;  /* 0x000000220400780c */ /* 0x040fe40001741670 */
[----:B------:R-:W-:Y:S02]  /*4f50*/  ISETP.LT.OR P1, PT, R4, 0x29, P1 ;  /* 0x000000290400780c */ /* 0x000fe40000f21670 */
[----:B------:R-:W-:Y:S02]  /*4f60*/  ISETP.GT.AND P3, PT, R5, 0x29, P3 ;  /* 0x000000290500780c */ /* 0x000fe40001f64270 */
[----:B------:R-:W-:Y:S02]  /*4f70*/  FSEL R26, R41, -INF , !P2 ;  /* 0xff800000291a7808 */ /* 0x000fe40005000000 */
[----:B------:R-:W-:-:S02]  /*4f80*/  FSEL R27, R44, -INF , !P1 ;  /* 0xff8000002c1b7808 */ /* 0x000fc40004800000 */
[----:B------:R-:W-:Y:S01]  /*4f90*/  PLOP3.LUT P2, PT, PT, PT, UP4, 0x40, 0x0 ;  /* 0x000000000000781c */ /* 0x000fe20003f4e848 */
[----:B------:R-:W-:Y:S01]  /*4fa0*/  UISETP.GE.AND UP4, UPT, UR4, 0x32, UPT ;  /* 0x000000320400788c */ /* 0x000fe2000bf86270 */
[----:B------:R-:W-:Y:S02]  /*4fb0*/  PLOP3.LUT P1, PT, PT, PT, UP3, 0x40, 0x0 ;  /* 0x000000000000781c */ /* 0x000fe40003f2e838 */
[----:B------:R-:W-:Y:S02]  /*4fc0*/  ISETP.LT.OR P3, PT, R4, 0x2a, P3 ;  /* 0x0000002a0400780c */ /* 0x000fe40001f61670 */
[----:B------:R-:W-:Y:S02]  /*4fd0*/  ISETP.GT.AND P1, PT, R5, 0x30, P1 ;  /* 0x000000300500780c */ /* 0x000fe40000f24270 */
[----:B------:R-:W-:Y:S02]  /*4fe0*/  FSEL R28, R28, -INF , !P3 ;  /* 0xff8000001c1c7808 */ /* 0x000fe40005800000 */
[----:B------:R-:W-:-:S02]  /*4ff0*/  PLOP3.LUT P3, PT, PT, PT, UP4, 0x40, 0x0 ;  /* 0x000000000000781c */ /* 0x000fc40003f6e848 */
[C---:B------:R-:W-:Y:S02]  /*5000*/  ISETP.LT.OR P1, PT, R4.reuse, 0x31, P1 ;  /* 0x000000310400780c */ /* 0x040fe40000f21670 */
[----:B------:R-:W-:Y:S02]  /*5010*/  ISETP.GT.AND P3, PT, R5, 0x31, P3 ;  /* 0x000000310500780c */ /* 0x000fe40001f64270 */
[----:B------:R-:W-:Y:S02]  /*5020*/  FSEL R29, R29, -INF , !P1 ;  /* 0xff8000001d1d7808 */ /* 0x000fe40004800000 */
[----:B------:R-:W-:Y:S01]  /*5030*/  PLOP3.LUT P1, PT, PT, PT, UP5, 0x40, 0x0 ;  /* 0x000000000000781c */ /* 0x000fe20003f2e858 */
[----:B------:R-:W-:Y:S01]  /*5040*/  UISETP.GE.AND UP5, UPT, UR4, 0x39, UPT ;  /* 0x000000390400788c */ /* 0x000fe2000bfa6270 */
[----:B------:R-:W-:Y:S02]  /*5050*/  ISETP.LT.OR P3, PT, R4, 0x32, P3 ;  /* 0x000000320400780c */ /* 0x000fe40001f61670 */
[----:B------:R-:W-:-:S02]  /*5060*/  FMNMX.FTZ R12, R3, R8, !PT ;  /* 0x00000008030c7209 */ /* 0x000fc40007810000 */
[----:B------:R-:W-:Y:S02]  /*5070*/  FSEL R30, R49, -INF , !P3 ;  /* 0xff800000311e7808 */ /* 0x000fe40005800000 */
[----:B------:R-:W-:Y:S02]  /*5080*/  PLOP3.LUT P3, PT, PT, PT, UP5, 0x40, 0x0 ;  /* 0x000000000000781c */ /* 0x000fe40003f6e858 */
[----:B------:R-:W-:Y:S02]  /*5090*/  ISETP.GT.AND P0, PT, R7, 0x11, P0 ;  /* 0x000000110700780c */ /* 0x000fe40000704270 */
[----:B------:R-:W-:Y:S02]  /*50a0*/  ISETP.GT.AND P3, PT, R5, 0x38, P3 ;  /* 0x000000380500780c */ /* 0x000fe40001f64270 */
[----:B------:R-:W-:Y:S02]  /*50b0*/  FMNMX.FTZ R39, R32, R33, !PT ;  /* 0x0000002120277209 */ /* 0x000fe40007810000 */
[----:B------:R-:W-:-:S02]  /*50c0*/  ISETP.LT.OR P3, PT, R4, 0x39, P3 ;  /* 0x000000390400780c */ /* 0x000fc40001f61670 */
[----:B------:R-:W-:Y:S02]  /*50d0*/  ISETP.LT.OR P0, PT, R6, 0x12, P0 ;  /* 0x000000120600780c */ /* 0x000fe40000701670 */
[----:B------:R-:W-:Y:S02]  /*50e0*/  FSEL R31, R52, -INF , !P3 ;  /* 0xff800000341f7808 */ /* 0x000fe40005800000 */
[----:B------:R-:W-:Y:S02]  /*50f0*/  PLOP3.LUT P3, PT, PT, PT, UP6, 0x40, 0x0 ;  /* 0x000000000000781c */ /* 0x000fe40003f6e868 */
[----:B------:R-:W-:Y:S02]  /*5100*/  FMNMX.FTZ R40, R34, R39, !PT ;  /* 0x0000002722287209 */ /* 0x000fe40007810000 */
[----:B------:R-:W-:Y:S02]  /*5110*/  ISETP.GT.AND P3, PT, R5, 0x39, P3 ;  /* 0x000000390500780c */ /* 0x000fe40001f64270 */
[----:B------:R-:W-:-:S02]  /*5120*/  FMNMX.FTZ R5, R11, R12, !PT ;  /* 0x0000000c0b057209 */ /* 0x000fc40007810000 */
[----:B------:R-:W-:Y:S02]  /*5130*/  ISETP.LT.OR P3, PT, R4, 0x3a, P3 ;  /* 0x0000003a0400780c */ /* 0x000fe40001f61670 */
[----:B------:R-:W-:Y:S02]  /*5140*/  FMNMX.FTZ R12, R14, R5, !PT ;  /* 0x000000050e0c7209 */ /* 0x000fe40007810000 */
[----:B------:R-:W-:Y:S02]  /*5150*/  FSEL R4, R53, -INF , !P3 ;  /* 0xff80000035047808 */ /* 0x000fe40005800000 */
[----:B------:R-:W-:Y:S02]  /*5160*/  FMNMX.FTZ R5, R15, R12, !PT ;  /* 0x0000000c0f057209 */ /* 0x000fe40007810000 */
[----:B------:R-:W-:Y:S01]  /*5170*/  PLOP3.LUT P3, PT, PT, PT, UP0, 0x40, 0x0 ;  /* 0x000000000000781c */ /* 0x000fe20003f6e808 */
[----:B------:R-:W-:Y:S01]  /*5180*/  UISETP.NE.AND UP0, UPT, UR5, URZ, UPT ;  /* 0x0000003f0500728c */ /* 0x000fe2000bf05270 */
[----:B------:R-:W-:-:S02]  /*5190*/  FMNMX.FTZ R12, R20, R5, !PT ;  /* 0x00000005140c7209 */ /* 0x000fc40007810000 */
[----:B------:R-:W-:Y:S02]  /*51a0*/  ISETP.GT.AND P3, PT, R7, 0x20, P3 ;  /* 0x000000200700780c */ /* 0x000fe40001f64270 */
[----:B------:R-:W-:Y:S02]  /*51b0*/  FMNMX.FTZ R5, R21, R12, !PT ;  /* 0x0000000c15057209 */ /* 0x000fe40007810000 */
[----:B------:R-:W-:Y:S02]  /*51c0*/  ISETP.LT.OR P3, PT, R6, 0x21, P3 ;  /* 0x000000210600780c */ /* 0x000fe40001f61670 */
[----:B------:R-:W-:Y:S02]  /*51d0*/  FMNMX.FTZ R12, R24, R5, !PT ;  /* 0x00000005180c7209 */ /* 0x000fe40007810000 */
[----:B------:R-:W-:Y:S02]  /*51e0*/  ISETP.GT.AND P2, PT, R7, 0x18, P2 ;  /* 0x000000180700780c */ /* 0x000fe40001744270 */
[----:B------:R-:W-:-:S02]  /*51f0*/  FMNMX.FTZ R5, R25, R12, !PT ;  /* 0x0000000c19057209 */ /* 0x000fc40007810000 */
[----:B------:R-:W-:Y:S02]  /*5200*/  FMNMX.FTZ R41, R35, R40, !PT ;  /* 0x0000002823297209 */ /* 0x000fe40007810000 */
[----:B------:R-:W-:Y:S02]  /*5210*/  FMNMX.FTZ R12, R26, R5, !PT ;  /* 0x000000051a0c7209 */ /* 0x000fe40007810000 */
[----:B------:R-:W-:Y:S02]  /*5220*/  FSEL R39, R42, -INF , !P3 ;  /* 0xff8000002a277808 */ /* 0x000fe40005800000 */
[----:B------:R-:W-:Y:S02]  /*5230*/  FMNMX.FTZ R5, R27, R12, !PT ;  /* 0x0000000c1b057209 */ /* 0x000fe40007810000 */
[----:B------:R-:W-:Y:S02]  /*5240*/  ISETP.LT.OR P2, PT, R6, 0x19, P2 ;  /* 0x000000190600780c */ /* 0x000fe40001741670 */
[----:B------:R-:W-:-:S02]  /*5250*/  FMNMX.FTZ R12, R28, R5, !PT ;  /* 0x000000051c0c7209 */ /* 0x000fc40007810000 */
[----:B------:R-:W-:Y:S02]  /*5260*/  ISETP.GT.AND P1, PT, R7, 0x19, P1 ;  /* 0x000000190700780c */ /* 0x000fe40000f24270 */
[----:B------:R-:W-:Y:S02]  /*5270*/  FMNMX.FTZ R5, R29, R12, !PT ;  /* 0x0000000c1d057209 */ /* 0x000fe40007810000 */
[----:B------:R-:W-:Y:S02]  /*5280*/  FMNMX.FTZ R42, R36, R41, !PT ;  /* 0x00000029242a7209 */ /* 0x000fe40007810000 */
[----:B------:R-:W-:Y:S02]  /*5290*/  FMNMX.FTZ R12, R30, R5, !PT ;  /* 0x000000051e0c7209 */ /* 0x000fe40007810000 */
[----:B------:R-:W-:Y:S02]  /*52a0*/  ISETP.LT.OR P1, PT, R6, 0x1a, P1 ;  /* 0x0000001a0600780c */ /* 0x000fe40000f21670 */
[----:B------:R-:W-:-:S02]  /*52b0*/  FMNMX.FTZ R5, R31, R12, !PT ;  /* 0x0000000c1f057209 */ /* 0x000fc40007810000 */
[----:B------:R-:W-:Y:S02]  /*52c0*/  PLOP3.LUT P3, PT, PT, PT, UP3, 0x40, 0x0 ;  /* 0x000000000000781c */ /* 0x000fe40003f6e838 */
[----:B------:R-:W-:Y:S02]  /*52d0*/  FMNMX.FTZ R37, R4, R5, !PT ;  /* 0x0000000504257209 */ /* 0x000fe40007810000 */
[----:B------:R-:W-:-:S03]  /*52e0*/  ISETP.GT.AND P3, PT, R7, 0x30, P3 ;  /* 0x000000300700780c */ /* 0x000fc60001f64270 */
[----:B------:R-:W0:Y:S01]  /*52f0*/  SHFL.BFLY PT, R12, R37, 0x2, 0x1f ;  /* 0x0c401f00250c7f89 */ /* 0x000e2200000e0000 */
[----:B------:R-:W-:Y:S02]  /*5300*/  ISETP.LT.OR P3, PT, R6, 0x31, P3 ;  /* 0x000000310600780c */ /* 0x000fe40001f61670 */
[----:B0-----:R-:W-:Y:S02]  /*5310*/  FMNMX.FTZ R38, R37, R12, !PT ;  /* 0x0000000c25267209 */ /* 0x001fe40007810000 */
[----:B------:R-:W-:Y:S02]  /*5320*/  FSEL R37, R57, -INF , !P2 ;  /* 0xff80000039257808 */ /* 0x000fe40005000000 */
[----:B------:R-:W-:Y:S01]  /*5330*/  PLOP3.LUT P2, PT, PT, PT, UP1, 0x40, 0x0 ;  /* 0x000000000000781c */ /* 0x000fe20003f4e818 */
[----:B------:R-:W0:Y:S03]  /*5340*/  SHFL.BFLY PT, R5, R38, 0x1, 0x1f ;  /* 0x0c201f0026057f89 */ /* 0x000e2600000e0000 */
[----:B------:R-:W-:-:S04]  /*5350*/  ISETP.GT.AND P2, PT, R7, 0x28, P2 ;  /* 0x000000280700780c */ /* 0x000fc80001744270 */
[----:B------:R-:W-:-:S04]  /*5360*/  ISETP.LT.OR P2, PT, R6, 0x29, P2 ;  /* 0x000000290600780c */ /* 0x000fc80001741670 */
[----:B------:R-:W-:Y:S02]  /*5370*/  FSEL R41, R46, -INF , !P2 ;  /* 0xff8000002e297808 */ /* 0x000fe40005000000 */
[----:B------:R-:W-:-:S04]  /*5380*/  PLOP3.LUT P2, PT, PT, PT, UP5, 0x40, 0x0 ;  /* 0x000000000000781c */ /* 0x000fc80003f4e858 */
[----:B------:R-:W-:-:S04]  /*5390*/  ISETP.GT.AND P2, PT, R7, 0x38, P2 ;  /* 0x000000380700780c */ /* 0x000fc80001744270 */
[----:B------:R-:W-:Y:S02]  /*53a0*/  ISETP.LT.OR P2, PT, R6, 0x39, P2 ;  /* 0x000000390600780c */ /* 0x000fe40001741670 */
[----:B0-----:R-:W-:Y:S02]  /*53b0*/  FMNMX.FTZ R12, R38, R5, !PT ;  /* 0x00000005260c7209 */ /* 0x001fe40007810000 */
[----:B------:R-:W-:Y:S02]  /*53c0*/  FSEL R5, R56, -INF , !P0 ;  /* 0xff80000038057808 */ /* 0x000fe40004000000 */
[----:B------:R-:W-:Y:S01]  /*53d0*/  PLOP3.LUT P0, PT, PT, PT, UP0, 0x40, 0x0 ;  /* 0x000000000000781c */ /* 0x000fe20003f0e808 */
[----:B------:R-:W-:Y:S01]  /*53e0*/  FMUL.FTZ R46, R12, UR10 ;  /* 0x0000000a0c2e7c20 */ /* 0x000fe20008410000 */
[----:B------:R-:W-:Y:S02]  /*53f0*/  FMNMX.FTZ R42, R5, R42, !PT ;  /* 0x0000002a052a7209 */ /* 0x000fe40007810000 */
[----:B------:R-:W-:-:S02]  /*5400*/  ISETP.GT.AND P0, PT, R7, 0x21, P0 ;  /* 0x000000210700780c */ /* 0x000fc40000704270 */
[----:B------:R-:W-:Y:S02]  /*5410*/  FSEL R38, R58, -INF , !P1 ;  /* 0xff8000003a267808 */ /* 0x000fe40004800000 */
[----:B------:R-:W-:Y:S02]  /*5420*/  ISETP.LT.OR P0, PT, R6, 0x22, P0 ;  /* 0x000000220600780c */ /* 0x000fe40000701670 */
[----:B------:R-:W-:Y:S02]  /*5430*/  PLOP3.LUT P1, PT, PT, PT, UP2, 0x40, 0x0 ;  /* 0x000000000000781c */ /* 0x000fe40003f2e828 */
[----:B------:R-:W-:Y:S02]  /*5440*/  FSEL R40, R43, -INF , !P0 ;  /* 0xff8000002b287808 */ /* 0x000fe40004000000 */
[----:B------:R-:W-:Y:S02]  /*5450*/  FMNMX.FTZ R43, R37, R42, !PT ;  /* 0x0000002a252b7209 */ /* 0x000fe40007810000 */
[----:B------:R-:W-:-:S02]  /*5460*/  ISETP.GT.AND P1, PT, R7, 0x29, P1 ;  /* 0x000000290700780c */ /* 0x000fc40000f24270 */
[----:B------:R-:W-:Y:S02]  /*5470*/  FMNMX.FTZ R44, R38, R43, !PT ;  /* 0x0000002b262c7209 */ /* 0x000fe40007810000 */
[----:B------:R-:W-:Y:S02]  /*5480*/  PLOP3.LUT P0, PT, PT, PT, UP4, 0x40, 0x0 ;  /* 0x000000000000781c */ /* 0x000fe40003f0e848 */
[----:B------:R-:W-:Y:S02]  /*5490*/  FMNMX.FTZ R45, R39, R44, !PT ;  /* 0x0000002c272d7209 */ /* 0x000fe40007810000 */
[----:B------:R-:W-:Y:S02]  /*54a0*/  ISETP.LT.OR P1, PT, R6, 0x2a, P1 ;  /* 0x0000002a0600780c */ /* 0x000fe40000f21670 */
[----:B------:R-:W-:Y:S02]  /*54b0*/  FMNMX.FTZ R44, R40, R45, !PT ;  /* 0x0000002d282c7209 */ /* 0x000fe40007810000 */
[----:B------:R-:W-:-:S02]  /*54c0*/  FSEL R42, R47, -INF , !P1 ;  /* 0xff8000002f2a7808 */ /* 0x000fc40004800000 */
[----:B------:R-:W-:Y:S02]  /*54d0*/  ISETP.GT.AND P0, PT, R7, 0x31, P0 ;  /* 0x000000310700780c */ /* 0x000fe40000704270 */
[----:B------:R-:W-:Y:S02]  /*54e0*/  FMNMX.FTZ R45, R41, R44, !PT ;  /* 0x0000002c292d7209 */ /* 0x000fe40007810000 */
[----:B------:R-:W-:Y:S02]  /*54f0*/  FSEL R43, R50, -INF , !P3 ;  /* 0xff800000322b7808 */ /* 0x000fe40005800000 */
[----:B------:R-:W-:Y:S02]  /*5500*/  FSETP.NEU.FTZ.AND P3, PT, R12, -INF , PT ;  /* 0xff8000000c00780b */ /* 0x000fe40003f7d000 */
[----:B------:R-:W-:Y:S02]  /*5510*/  PLOP3.LUT P1, PT, PT, PT, UP6, 0x40, 0x0 ;  /* 0x000000000000781c */ /* 0x000fe40003f2e868 */
[----:B------:R-:W-:-:S02]  /*5520*/  ISETP.LT.OR P0, PT, R6, 0x32, P0 ;  /* 0x000000320600780c */ /* 0x000fc40000701670 */
[----:B------:R-:W-:Y:S02]  /*5530*/  FMNMX.FTZ R44, R42, R45, !PT ;  /* 0x0000002d2a2c7209 */ /* 0x000fe40007810000 */
[----:B------:R-:W-:Y:S02]  /*5540*/  FSEL R47, R46, RZ, P3 ;  /* 0x000000ff2e2f7208 */ /* 0x000fe40001800000 */
[----:B------:R-:W-:Y:S02]  /*5550*/  ISETP.GT.AND P1, PT, R7, 0x39, P1 ;  /* 0x000000390700780c */ /* 0x000fe40000f24270 */
[----:B------:R-:W-:Y:S01]  /*5560*/  FSEL R7, R51, -INF , !P0 ;  /* 0xff80000033077808 */ /* 0x000fe20004000000 */
[--C-:B------:R-:W-:Y:S01]  /*5570*/  FFMA.FTZ R48, R3, UR10, -R47.reuse ;  /* 0x0000000a03307c23 */ /* 0x100fe2000801082f */
[----:B------:R-:W-:Y:S01]  /*5580*/  FMNMX.FTZ R46, R43, R44, !PT ;  /* 0x0000002c2b2e7209 */ /* 0x000fe20007810000 */
[--C-:B------:R-:W-:Y:S01]  /*5590*/  FFMA.FTZ R45, R8, UR10, -R47.reuse ;  /* 0x0000000a082d7c23 */ /* 0x100fe2000801082f */
[----:B------:R-:W-:Y:S01]  /*55a0*/  ISETP.LT.OR P1, PT, R6, 0x3a, P1 ;  /* 0x0000003a0600780c */ /* 0x000fe20000f21670 */
[--C-:B------:R-:W-:Y:S01]  /*55b0*/  FFMA.FTZ R11, R11, UR10, -R47.reuse ;  /* 0x0000000a0b0b7c23 */ /* 0x100fe2000801082f */
[----:B------:R-:W-:Y:S01]  /*55c0*/  FSEL R44, R54, -INF , !P2 ;  /* 0xff800000362c7808 */ /* 0x000fe20005000000 */
[--C-:B------:R-:W-:Y:S01]  /*55d0*/  FFMA.FTZ R14, R14, UR10, -R47.reuse ;  /* 0x0000000a0e0e7c23 */ /* 0x100fe2000801082f */
[----:B------:R-:W-:Y:S01]  /*55e0*/  FMNMX.FTZ R3, R7, R46, !PT ;  /* 0x0000002e07037209 */ /* 0x000fe20007810000 */
[----:B------:R0:W-:Y:S01]  /*55f0*/  MUFU.EX2 R154, R11 ;  /* 0x0000000b009a7308 */ /* 0x0001e20000000800 */
[----:B------:R-:W-:Y:S01]  /*5600*/  FSEL R8, R55, -INF , !P1 ;  /* 0xff80000037087808 */ /* 0x000fe20004800000 */
        /* <DEDUP_REMOVED lines=12> */
[--C-:B------:R-:W-:Y:S01]  /*56d0*/  FFMA.FTZ R30, R30, UR10, -R47.reuse ;  /* 0x0000000a1e1e7c23 */ /* 0x100fe2000801082f */
[--C-:B------:R-:W-:Y:S01]  /*56e0*/  FFMA.FTZ R31, R31, UR10, -R47.reuse ;  /* 0x0000000a1f1f7c23 */ /* 0x100fe2000801082f */
[----:B------:R-:W-:Y:S01]  /*56f0*/  FFMA.FTZ R4, R4, UR10, -R47 ;  /* 0x0000000a04047c23 */ /* 0x000fe2000801082f */
[----:B------:R-:W-:Y:S08]  /*5700*/  MUFU.EX2 R49, R14 ;  /* 0x0000000e00317308 */ /* 0x000ff00000000800 */
[----:B------:R-:W-:Y:S08]  /*5710*/  MUFU.EX2 R14, R4 ;  /* 0x00000004000e7308 */ /* 0x000ff00000000800 */
[----:B------:R-:W-:Y:S01]  /*5720*/  MUFU.EX2 R48, R48 ;  /* 0x0000003000307308 */ /* 0x000fe20000000800 */
[----:B-1----:R-:W-:-:S05]  /*5730*/  FMNMX.FTZ R6, R3, R6, !PT ;  /* 0x0000000603067209 */ /* 0x002fca0007810000 */
[----:B0-----:R-:W0:Y:S02]  /*5740*/  SHFL.BFLY PT, R11, R6, 0x1, 0x1f ;  /* 0x0c201f00060b7f89 */ /* 0x001e2400000e0000 */
[----:B------:R-:W1:Y:S08]  /*5750*/  MUFU.EX2 R45, R45 ;  /* 0x0000002d002d7308 */ /* 0x000e700000000800 */
[----:B------:R-:W-:Y:S08]  /*5760*/  MUFU.EX2 R15, R15 ;  /* 0x0000000f000f7308 */ /* 0x000ff00000000800 */
[----:B------:R-:W2:Y:S01]  /*5770*/  MUFU.EX2 R20, R20 ;  /* 0x0000001400147308 */ /* 0x000ea20000000800 */
[----:B-1----:R-:W-:-:S02]  /*5780*/  F2FP.F16.F32.PACK_AB R152, R45, R48 ;  /* 0x000000302d98723e */ /* 0x002fc400000000ff */
[----:B0-----:R-:W-:-:S05]  /*5790*/  FMNMX.FTZ R11, R6, R11, !PT ;  /* 0x0000000b060b7209 */ /* 0x001fca0007810000 */
[----:B------:R-:W-:Y:S01]  /*57a0*/  MUFU.EX2 R21, R21 ;  /* 0x0000001500157308 */ /* 0x000fe20000000800 */
[C---:B------:R-:W-:Y:S01]  /*57b0*/  FSETP.NEU.FTZ.AND P0, PT, R11.reuse, -INF , PT ;  /* 0xff8000000b00780b */ /* 0x040fe20003f1d000 */
[----:B------:R-:W-:-:S06]  /*57c0*/  FMUL.FTZ R3, R11, UR10 ;  /* 0x0000000a0b037c20 */ /* 0x000fcc0008410000 */
[----:B------:R-:W0:Y:S01]  /*57d0*/  MUFU.EX2 R24, R24 ;  /* 0x0000001800187308 */ /* 0x000e220000000800 */
[----:B------:R-:W-:Y:S02]  /*57e0*/  FSEL R46, R3, RZ, P0 ;  /* 0x000000ff032e7208 */ /* 0x000fe40000000000 */
[-C--:B------:R-:W-:Y:S02]  /*57f0*/  LEA.HI R3, R23, R22.reuse, RZ, 0x4 ;  /* 0x0000001617037211 */ /* 0x080fe400078f20ff */
[----:B--2---:R-:W-:Y:S01]  /*5800*/  F2FP.F16.F32.PACK_AB R156, R20, R15 ;  /* 0x0000000f149c723e */ /* 0x004fe200000000ff */
[--C-:B------:R-:W-:Y:S01]  /*5810*/  FFMA.FTZ R47, R5, UR10, -R46.reuse ;  /* 0x0000000a052f7c23 */ /* 0x100fe2000801082e */
[----:B------:R-:W-:Y:S01]  /*5820*/  LOP3.LUT R5, R3, 0xfffffff0, RZ, 0xc0, !PT ;  /* 0xfffffff003057812 */ /* 0x000fe200078ec0ff */
[--C-:B------:R-:W-:Y:S01]  /*5830*/  FFMA.FTZ R32, R32, UR10, -R46.reuse ;  /* 0x0000000a20207c23 */ /* 0x100fe2000801082e */
[--C-:B------:R-:W-:Y:S01]  /*5840*/  FFMA.FTZ R33, R33, UR10, -R46.reuse ;  /* 0x0000000a21217c23 */ /* 0x100fe2000801082e */
[--C-:B------:R-:W-:Y:S01]  /*5850*/  FFMA.FTZ R34, R34, UR10, -R46.reuse ;  /* 0x0000000a22227c23 */ /* 0x100fe2000801082e */
[--C-:B------:R-:W-:Y:S01]  /*5860*/  FFMA.FTZ R35, R35, UR10, -R46.reuse ;  /* 0x0000000a23237c23 */ /* 0x100fe2000801082e */
[----:B------:R-:W-:Y:S01]  /*5870*/  IMAD.IADD R5, R22, 0x1, -R5 ;  /* 0x0000000116057824 */ /* 0x000fe200078e0a05 */
[----:B------:R-:W-:Y:S01]  /*5880*/  LEA.HI R22, R23, R22, RZ, 0x5 ;  /* 0x0000001617167211 */ /* 0x000fe200078f28ff */
[----:B------:R-:W-:Y:S01]  /*5890*/  MUFU.EX2 R32, R32 ;  /* 0x0000002000207308 */ /* 0x000fe20000000800 */
[--C-:B------:R-:W-:Y:S01]  /*58a0*/  FFMA.FTZ R36, R36, UR10, -R46.reuse ;  /* 0x0000000a24247c23 */ /* 0x100fe2000801082e */
[----:B------:R-:W-:Y:S01]  /*58b0*/  FFMA.FTZ R37, R37, UR10, -R46 ;  /* 0x0000000a25257c23 */ /* 0x000fe2000801082e */
[----:B------:R-:W-:Y:S01]  /*58c0*/  SHF.R.S32.HI R4, RZ, 0x1f, R5 ;  /* 0x0000001fff047819 */ /* 0x000fe20000011405 */
[----:B------:R-:W-:-:S02]  /*58d0*/  IMAD.SHL.U32 R22, R22, 0x20, RZ ;  /* 0x0000002016167824 */ /* 0x000fc400078e00ff */
[--C-:B------:R-:W-:Y:S01]  /*58e0*/  FFMA.FTZ R38, R38, UR10, -R46.reuse ;  /* 0x0000000a26267c23 */ /* 0x100fe2000801082e */
[--C-:B------:R-:W-:Y:S01]  /*58f0*/  FFMA.FTZ R39, R39, UR10, -R46.reuse ;  /* 0x0000000a27277c23 */ /* 0x100fe2000801082e */
[----:B------:R-:W-:Y:S01]  /*5900*/  LEA.HI R4, R4, R5, RZ, 0x3 ;  /* 0x0000000504047211 */ /* 0x000fe200078f18ff */
[----:B------:R-:W1:Y:S01]  /*5910*/  MUFU.EX2 R33, R33 ;  /* 0x0000002100217308 */ /* 0x000e620000000800 */
[--C-:B------:R-:W-:Y:S01]  /*5920*/  FFMA.FTZ R40, R40, UR10, -R46.reuse ;  /* 0x0000000a28287c23 */ /* 0x100fe2000801082e */
[--C-:B------:R-:W-:Y:S01]  /*5930*/  FFMA.FTZ R41, R41, UR10, -R46.reuse ;  /* 0x0000000a29297c23 */ /* 0x100fe2000801082e */
[----:B------:R-:W-:Y:S01]  /*5940*/  LOP3.LUT R6, R4, 0xfffffff8, RZ, 0xc0, !PT ;  /* 0xfffffff804067812 */ /* 0x000fe200078ec0ff */
[--C-:B------:R-:W-:Y:S01]  /*5950*/  FFMA.FTZ R42, R42, UR10, -R46.reuse ;  /* 0x0000000a2a2a7c23 */ /* 0x100fe2000801082e */
[----:B------:R-:W-:Y:S01]  /*5960*/  SHF.L.U32 R23, R4, 0x6, RZ ;  /* 0x0000000604177819 */ /* 0x000fe200000006ff */
[--C-:B------:R-:W-:Y:S01]  /*5970*/  FFMA.FTZ R43, R43, UR10, -R46.reuse ;  /* 0x0000000a2b2b7c23 */ /* 0x100fe2000801082e */
[----:B------:R-:W-:Y:S01]  /*5980*/  FFMA.FTZ R7, R7, UR10, -R46 ;  /* 0x0000000a07077c23 */ /* 0x000fe2000801082e */
[----:B------:R-:W-:Y:S01]  /*5990*/  IMAD.IADD R6, R5, 0x1, -R6 ;  /* 0x0000000105067824 */ /* 0x000fe200078e0a06 */
[----:B------:R-:W-:Y:S01]  /*59a0*/  SHF.R.S32.HI R5, RZ, 0x4, R3 ;  /* 0x00000004ff057819 */ /* 0x000fe20000011403 */
[----:B------:R-:W-:Y:S01]  /*59b0*/  MUFU.EX2 R34, R34 ;  /* 0x0000002200227308 */ /* 0x000fe20000000800 */
[----:B------:R-:W-:Y:S01]  /*59c0*/  LOP3.LUT R23, R23, 0x7ffffe00, RZ, 0xc0, !PT ;  /* 0x7ffffe0017177812 */ /* 0x000fe200078ec0ff */
[--C-:B------:R-:W-:Y:S01]  /*59d0*/  FFMA.FTZ R44, R44, UR10, -R46.reuse ;  /* 0x0000000a2c2c7c23 */ /* 0x100fe2000801082e */
[----:B------:R-:W-:Y:S01]  /*59e0*/  SHF.L.U32 R3, R6, 0x6, RZ ;  /* 0x0000000606037819 */ /* 0x000fe200000006ff */
[----:B------:R-:W-:Y:S01]  /*59f0*/  IMAD.SHL.U32 R50, R5, 0x8, RZ ;  /* 0x0000000805327824 */ /* 0x000fe200078e00ff */
[----:B------:R-:W-:Y:S01]  /*5a00*/  LOP3.LUT R5, R22, 0x7ffffc00, RZ, 0xc0, !PT ;  /* 0x7ffffc0016057812 */ /* 0x000fe200078ec0ff */
[----:B------:R-:W-:Y:S01]  /*5a10*/  FFMA.FTZ R46, R8, UR10, -R46 ;  /* 0x0000000a082e7c23 */ /* 0x000fe2000801082e */
[----:B------:R-:W-:Y:S01]  /*5a20*/  LOP3.LUT R3, R3, 0x1c0, RZ, 0xc0, !PT ;  /* 0x000001c003037812 */ /* 0x000fe200078ec0ff */
[----:B------:R-:W2:Y:S01]  /*5a30*/  MUFU.EX2 R35, R35 ;  /* 0x0000002300237308 */ /* 0x000ea20000000800 */
[----:B------:R-:W-:-:S02]  /*5a40*/  LOP3.LUT P0, RZ, R6, 0x2, RZ, 0xc0, !PT ;  /* 0x0000000206ff7812 */ /* 0x000fc4000780c0ff */
[----:B------:R-:W-:Y:S02]  /*5a50*/  LOP3.LUT R50, R3, 0x8, R50, 0xf8, !PT ;  /* 0x0000000803327812 */ /* 0x000fe400078ef832 */
[----:B------:R-:W-:Y:S02]  /*5a60*/  SHF.R.U32.HI R3, RZ, 0x3, R3 ;  /* 0x00000003ff037819 */ /* 0x000fe40000011603 */
[----:B------:R-:W-:Y:S01]  /*5a70*/  LOP3.LUT P1, RZ, R6, 0x4, RZ, 0xc0, !PT ;  /* 0x0000000406ff7812 */ /* 0x000fe2000782c0ff */
[----:B------:R-:W3:Y:S01]  /*5a80*/  MUFU.EX2 R25, R25 ;  /* 0x0000001900197308 */ /* 0x000ee20000000800 */
[----:B------:R-:W-:Y:S01]  /*5a90*/  LOP3.LUT R50, R50, R3, RZ, 0x3c, !PT ;  /* 0x0000000332327212 */ /* 0x000fe200078e3cff */
[----:B------:R-:W-:Y:S01]  /*5aa0*/  FADD.FTZ R3, R48, R45 ;  /* 0x0000002d30037221 */ /* 0x000fe20000010000 */
[----:B0-----:R-:W-:Y:S02]  /*5ab0*/  F2FP.F16.F32.PACK_AB R158, R24, R21 ;  /* 0x00000015189e723e */ /* 0x001fe400000000ff */
[----:B------:R-:W-:Y:S01]  /*5ac0*/  IADD3 R23, R50, R23, R5 ;  /* 0x0000001732177210 */ /* 0x000fe20007ffe005 */
[----:B------:R-:W-:Y:S01]  /*5ad0*/  FADD.FTZ R4, R154, R3 ;  /* 0x000000039a047221 */ /* 0x000fe20000010000 */
[----:B------:R-:W-:Y:S01]  /*5ae0*/  F2FP.F16.F32.PACK_AB R154, R49, R154 ;  /* 0x0000009a319a723e */ /* 0x000fe200000000ff */
[----:B------:R-:W0:Y:S01]  /*5af0*/  MUFU.EX2 R36, R36 ;  /* 0x0000002400247308 */ /* 0x000e220000000800 */
[----:B-1----:R-:W-:Y:S01]  /*5b00*/  F2FP.F16.F32.PACK_AB R153, R33, R32 ;  /* 0x000000202199723e */ /* 0x002fe200000000ff */
[----:B------:R-:W-:Y:S01]  /*5b10*/  FADD.FTZ R4, R49, R4 ;  /* 0x0000000431047221 */ /* 0x000fe20000010000 */
[----:B--2---:R-:W-:-:S03]  /*5b20*/  F2FP.F16.F32.PACK_AB R155, R35, R34 ;  /* 0x00000022239b723e */ /* 0x004fc600000000ff */
[----:B------:R-:W-:Y:S02]  /*5b30*/  FADD.FTZ R3, R15, R4 ;  /* 0x000000040f037221 */ /* 0x000fe40000010000 */
[----:B------:R-:W1:Y:S02]  /*5b40*/  MUFU.EX2 R47, R47 ;  /* 0x0000002f002f7308 */ /* 0x000e640000000800 */
[----:B------:R-:W-:Y:S01]  /*5b50*/  FADD.FTZ R4, R20, R3 ;  /* 0x0000000314047221 */ /* 0x000fe20000010000 */
[----:B------:R-:W-:-:S03]  /*5b60*/  FADD.FTZ R3, R32, R33 ;  /* 0x0000002120037221 */ /* 0x000fc60000010000 */
[----:B------:R-:W-:Y:S01]  /*5b70*/  FADD.FTZ R5, R21, R4 ;  /* 0x0000000415057221 */ /* 0x000fe20000010000 */
[----:B------:R-:W-:Y:S01]  /*5b80*/  FADD.FTZ R4, R34, R3 ;  /* 0x0000000322047221 */ /* 0x000fe20000010000 */
[----:B------:R-:W2:Y:S02]  /*5b90*/  MUFU.EX2 R37, R37 ;  /* 0x0000002500257308 */ /* 0x000ea40000000800 */
[----:B------:R-:W-:Y:S01]  /*5ba0*/  FADD.FTZ R6, R24, R5 ;  /* 0x0000000518067221 */ /* 0x000fe20000010000 */
[----:B------:R-:W-:Y:S01]  /*5bb0*/  FADD.FTZ R3, R35, R4 ;  /* 0x0000000423037221 */ /* 0x000fe20000010000 */
[----:B------:R-:W-:Y:S02]  /*5bc0*/  IMAD.MOV.U32 R24, RZ, RZ, 0x20 ;  /* 0x00000020ff187424 */ /* 0x000fe400078e00ff */
[----:B---3--:R-:W-:Y:S01]  /*5bd0*/  FADD.FTZ R5, R25, R6 ;  /* 0x0000000619057221 */ /* 0x008fe20000010000 */
[----:B0-----:R-:W-:Y:S01]  /*5be0*/  FADD.FTZ R6, R36, R3 ;  /* 0x0000000324067221 */ /* 0x001fe20000010000 */
[----:B------:R-:W0:Y:S01]  /*5bf0*/  MUFU.EX2 R38, R38 ;  /* 0x0000002600267308 */ /* 0x000e220000000800 */
[----:B------:R-:W-:-:S02]  /*5c00*/  SEL R24, R24, 0xffffffe0, !P0 ;  /* 0xffffffe018187807 */ /* 0x000fc40004000000 */
[C---:B-1----:R-:W-:Y:S01]  /*5c10*/  FADD.FTZ R6, R47.reuse, R6 ;  /* 0x000000062f067221 */ /* 0x042fe20000010000 */
[----:B------:R-:W-:-:S04]  /*5c20*/  F2FP.F16.F32.PACK_AB R157, R47, R36 ;  /* 0x000000242f9d723e */ /* 0x000fc800000000ff */
[----:B------:R-:W1:Y:S01]  /*5c30*/  MUFU.EX2 R39, R39 ;  /* 0x0000002700277308 */ /* 0x000e620000000800 */
[----:B--2---:R-:W-:Y:S01]  /*5c40*/  FADD.FTZ R3, R37, R6 ;  /* 0x0000000625037221 */ /* 0x004fe20000010000 */
[----:B------:R-:W-:-:S05]  /*5c50*/  LEA R6, R23, UR40, 0x1 ;  /* 0x0000002817067c11 */ /* 0x000fca000f8e08ff */
[----:B------:R2:W-:Y:S01]  /*5c60*/  STSM.16.M88.4 [R6+0x26800], R152 ;  /* 0x0268009806007844 */ /* 0x0005e20000000200 */
[----:B------:R-:W3:Y:S01]  /*5c70*/  MUFU.EX2 R26, R26 ;  /* 0x0000001a001a7308 */ /* 0x000ee20000000800 */
[C---:B0-----:R-:W-:Y:S01]  /*5c80*/  FADD.FTZ R8, R38.reuse, R3 ;  /* 0x0000000326087221 */ /* 0x041fe20000010000 */
[----:B------:R-:W-:-:S06]  /*5c90*/  F2FP.F16.F32.PACK_AB R159, R38, R37 ;  /* 0x00000025269f723e */ /* 0x000fcc00000000ff */
[----:B------:R-:W0:Y:S01]  /*5ca0*/  MUFU.EX2 R40, R40 ;  /* 0x0000002800287308 */ /* 0x000e220000000800 */
[----:B-1----:R-:W-:-:S07]  /*5cb0*/  FADD.FTZ R3, R39, R8 ;  /* 0x0000000827037221 */ /* 0x002fce0000010000 */
[----:B------:R-:W1:Y:S01]  /*5cc0*/  MUFU.EX2 R27, R27 ;  /* 0x0000001b001b7308 */ /* 0x000e620000000800 */
[----:B---3--:R-:W-:Y:S01]  /*5cd0*/  FADD.FTZ R20, R26, R5 ;  /* 0x000000051a147221 */ /* 0x008fe20000010000 */
[----:B------:R-:W-:Y:S02]  /*5ce0*/  IADD3 R5, R6, 0x26840, RZ ;  /* 0x0002684006057810 */ /* 0x000fe40007ffe0ff */
[----:B------:R-:W-:-:S04]  /*5cf0*/  F2FP.F16.F32.PACK_AB R160, R26, R25 ;  /* 0x000000191aa0723e */ /* 0x000fc800000000ff */
[----:B------:R-:W3:Y:S01]  /*5d00*/  MUFU.EX2 R41, R41 ;  /* 0x0000002900297308 */ /* 0x000ee20000000800 */
[C---:B0-----:R-:W-:Y:S01]  /*5d10*/  FADD.FTZ R22, R40.reuse, R3 ;  /* 0x0000000328167221 */ /* 0x041fe20000010000 */
[----:B------:R-:W-:-:S06]  /*5d20*/  F2FP.F16.F32.PACK_AB R161, R40, R39 ;  /* 0x0000002728a1723e */ /* 0x000fcc00000000ff */
[----:B------:R-:W0:Y:S01]  /*5d30*/  MUFU.EX2 R28, R28 ;  /* 0x0000001c001c7308 */ /* 0x000e220000000800 */
[----:B-1----:R-:W-:-:S07]  /*5d40*/  FADD.FTZ R3, R27, R20 ;  /* 0x000000141b037221 */ /* 0x002fce0000010000 */
[----:B------:R-:W1:Y:S01]  /*5d50*/  MUFU.EX2 R42, R42 ;  /* 0x0000002a002a7308 */ /* 0x000e620000000800 */
[----:B---3--:R-:W-:-:S07]  /*5d60*/  FADD.FTZ R21, R41, R22 ;  /* 0x0000001629157221 */ /* 0x008fce0000010000 */
[----:B------:R-:W-:Y:S01]  /*5d70*/  MUFU.EX2 R29, R29 ;  /* 0x0000001d001d7308 */ /* 0x000fe20000000800 */
[C---:B0-----:R-:W-:Y:S01]  /*5d80*/  F2FP.F16.F32.PACK_AB R162, R28.reuse, R27 ;  /* 0x0000001b1ca2723e */ /* 0x041fe200000000ff */
[----:B------:R-:W-:-:S06]  /*5d90*/  FADD.FTZ R28, R28, R3 ;  /* 0x000000031c1c7221 */ /* 0x000fcc0000010000 */
[----:B------:R-:W0:Y:S01]  /*5da0*/  MUFU.EX2 R30, R30 ;  /* 0x0000001e001e7308 */ /* 0x000e220000000800 */
[C---:B-1----:R-:W-:Y:S01]  /*5db0*/  F2FP.F16.F32.PACK_AB R163, R42.reuse, R41 ;  /* 0x000000292aa3723e */ /* 0x042fe200000000ff */
[----:B------:R-:W-:-:S06]  /*5dc0*/  FADD.FTZ R42, R42, R21 ;  /* 0x000000152a2a7221 */ /* 0x000fcc0000010000 */
[----:B------:R-:W-:Y:S08]  /*5dd0*/  MUFU.EX2 R43, R43 ;  /* 0x0000002b002b7308 */ /* 0x000ff00000000800 */
[----:B------:R1:W3:Y:S01]  /*5de0*/  MUFU.EX2 R4, R7 ;  /* 0x0000000700047308 */ /* 0x0002e20000000800 */
[----:B0-----:R-:W-:Y:S01]  /*5df0*/  F2FP.F16.F32.PACK_AB R164, R30, R29 ;  /* 0x0000001d1ea4723e */ /* 0x001fe200000000ff */
[----:B------:R-:W-:-:S04]  /*5e00*/  FADD.FTZ R29, R29, R28 ;  /* 0x0000001c1d1d7221 */ /* 0x000fc80000010000 */
[----:B------:R-:W-:Y:S02]  /*5e10*/  FADD.FTZ R30, R30, R29 ;  /* 0x0000001d1e1e7221 */ /* 0x000fe40000010000 */
[----:B------:R-:W0:Y:S01]  /*5e20*/  MUFU.EX2 R31, R31 ;  /* 0x0000001f001f7308 */ /* 0x000e220000000800 */
[----:B-1----:R-:W-:-:S04]  /*5e30*/  VIADD R7, R6, 0x26800 ;  /* 0x0002680006077836 */ /* 0x002fc80000000000 */
[C---:B------:R-:W-:Y:S02]  /*5e40*/  @P1 VIADD R5, R7.reuse, 0xffffffc0 ;  /* 0xffffffc007051836 */ /* 0x040fe40000000000 */
[----:B------:R-:W-:Y:S01]  /*5e50*/  IMAD.IADD R8, R7, 0x1, R24 ;  /* 0x0000000107087824 */ /* 0x000fe200078e0218 */
[----:B------:R-:W1:Y:S01]  /*5e60*/  MUFU.EX2 R44, R44 ;  /* 0x0000002c002c7308 */ /* 0x000e620000000800 */
[----:B---3--:R-:W-:Y:S01]  /*5e70*/  F2FP.F16.F32.PACK_AB R165, R4, R43 ;  /* 0x0000002b04a5723e */ /* 0x008fe200000000ff */
[----:B------:R-:W-:Y:S01]  /*5e80*/  FADD.FTZ R43, R43, R42 ;  /* 0x0000002a2b2b7221 */ /* 0x000fe20000010000 */
[----:B------:R-:W-:Y:S01]  /*5e90*/  IADD3 R7, R24, R5, RZ ;  /* 0x0000000518077210 */ /* 0x000fe20007ffe0ff */
[----:B------:R2:W-:Y:S02]  /*5ea0*/  STSM.16.M88.4 [R8], R156 ;  /* 0x0000009c08007844 */ /* 0x0005e40000000200 */
[----:B------:R-:W-:Y:S02]  /*5eb0*/  FADD.FTZ R43, R4, R43 ;  /* 0x0000002b042b7221 */ /* 0x000fe40000010000 */
[----:B------:R-:W3:Y:S01]  /*5ec0*/  MUFU.EX2 R15, R46 ;  /* 0x0000002e000f7308 */ /* 0x000ee20000000800 */
[----:B0-----:R-:W-:Y:S01]  /*5ed0*/  F2FP.F16.F32.PACK_AB R166, R14, R31 ;  /* 0x0000001f0ea6723e */ /* 0x001fe200000000ff */
[----:B------:R2:W-:Y:S01]  /*5ee0*/  STSM.16.M88.4 [R5], R160 ;  /* 0x000000a005007844 */ /* 0x0005e20000000200 */
[----:B------:R-:W-:-:S04]  /*5ef0*/  FADD.FTZ R3, R31, R30 ;  /* 0x0000001e1f037221 */ /* 0x000fc80000010000 */
[----:B------:R-:W-:Y:S01]  /*5f00*/  FADD.FTZ R3, R14, R3 ;  /* 0x000000030e037221 */ /* 0x000fe20000010000 */
[----:B-1----:R-:W-:Y:S01]  /*5f10*/  FADD.FTZ R4, R44, R43 ;  /* 0x0000002b2c047221 */ /* 0x002fe20000010000 */
[----:B---3--:R-:W-:-:S03]  /*5f20*/  F2FP.F16.F32.PACK_AB R167, R15, R44 ;  /* 0x0000002c0fa7723e */ /* 0x008fc600000000ff */
[----:B------:R-:W-:Y:S02]  /*5f30*/  FADD.FTZ R4, R15, R4 ;  /* 0x000000040f047221 */ /* 0x000fe40000010000 */
[----:B------:R2:W-:Y:S01]  /*5f40*/  STSM.16.M88.4 [R7], R164 ;  /* 0x000000a407007844 */ /* 0x0005e20000000200 */
[----:B------:R-:W-:Y:S05]  /*5f50*/  @!P4 BRA `(.L_x_4913) ;  /* 0x000000000004c947 */ /* 0x000fea0003800000 */
[----:B------:R-:W-:Y:S01]  /*5f60*/  BPT.TRAP 0x1 ;  /* 0x000000040000795c */ /* 0x000fe20000300000 */
.L_x_4913:
[----:B------:R0:W1:Y:S01]  /*5f70*/  SYNCS.PHASECHK.TRANS64.TRYWAIT P0, [UR40+0x28c50], R13 ;  /* 0x028c500dff0075a7 */ /* 0x0000620008000168 */
[----:B------:R-:W-:Y:S05]  /*5f80*/  @!P4 BRA `(.L_x_4914) ;  /* 0x000000000004c947 */ /* 0x000fea0003800000 */
[----:B------:R-:W-:Y:S01]  /*5f90*/  BPT.TRAP 0x1 ;  /* 0x000000040000795c */ /* 0x000fe20000300000 */
.L_x_4914:
[----:B-1----:R-:W-:Y:S05]  /*5fa0*/  @P0 BRA `(.L_x_4915) ;  /* 0x0000000000080947 */ /* 0x002fea0003800000 */
[----:B------:R-:W1:Y:S02]  /*5fb0*/  SYNCS.PHASECHK.TRANS64.TRYWAIT P0, [UR40+0x28c50], R13 ;  /* 0x028c500dff0075a7 */ /* 0x000e640008000168 */
[----:B-1----:R-:W-:Y:S05]  /*5fc0*/  @!P0 BRA `(.L_x_4916) ;  /* 0x000000e000f88947 */ /* 0x002fea0003800000 */
.L_x_4915:
        /* <DEDUP_REMOVED lines=36> */
.L_x_4917:
[----:B------:R-:W-:Y:S01]  /*6210*/  ISETP.NE.AND P1, PT, R19, 0x1, PT ;  /* 0x000000011300780c */ /* 0x000fe20003f25270 */
[----:B01----:R-:W0:Y:S01]  /*6220*/  S2R R13, SR_CTAID.X ;  /* 0x00000000000d7919 */ /* 0x003e220000002500 */
[----:B------:R-:W-:Y:S01]  /*6230*/  UIMAD UR5, UR41, UR11, -UR14 ;  /* 0x0000000b290572a4 */ /* 0x000fe2000f8e0a0e */
[----:B------:R-:W-:Y:S01]  /*6240*/  LOP3.LUT P0, RZ, R16, 0x1, RZ, 0xc0, !PT ;  /* 0x0000000110ff7812 */ /* 0x000fe2000780c0ff */
[----:B------:R-:W-:Y:S02]  /*6250*/  UIADD3 UR4, UR40, 0x28c60, URZ ;  /* 0x00028c6028047890 */ /* 0x000fe4000fffe03f */
[----:B------:R-:W-:Y:S02]  /*6260*/  UIADD3 UR43, UR43, -0x2, URZ ;  /* 0xfffffffe2b2b7890 */ /* 0x000fe4000fffe03f */
[----:B------:R-:W-:-:S05]  /*6270*/  UPRMT UR4, UR42, 0x654, UR4 ;  /* 0x000006542a047896 */ /* 0x000fca0008000004 */
[----:B------:R-:W1:Y:S08]  /*6280*/  @P1 LDC R14, c[0x0][0x44c] ;  /* 0x00011300ff0e1b82 */ /* 0x000e700000000800 */
[----:B------:R-:W3:Y:S01]  /*6290*/  @P1 LDC R15, c[0x0][0x450] ;  /* 0x00011400ff0f1b82 */ /* 0x000ee20000000800 */
[----:B------:R-:W-:Y:S01]  /*62a0*/  SYNCS.ARRIVE.TRANS64.RED.A1T0 RZ, [UR4], RZ ;  /* 0x000000ffffff79a7 */ /* 0x000fe20008100404 */
[----:B0-----:R-:W-:-:S04]  /*62b0*/  IMAD.SHL.U32 R13, R13, 0x40, RZ ;  /* 0x000000400d0d7824 */ /* 0x001fc800078e00ff */
[----:B-1----:R-:W-:-:S05]  /*62c0*/  @P1 IMAD.HI.U32 R14, R13, R14, RZ ;  /* 0x0000000e0d0e1227 */ /* 0x002fca00078e00ff */
[----:B---3--:R-:W-:-:S05]  /*62d0*/  @P1 SHF.R.U32.HI R13, RZ, R15, R14 ;  /* 0x0000000fff0d1219 */ /* 0x008fca000001160e */
[----:B------:R-:W-:-:S05]  /*62e0*/  VIADD R13, R13, UR5 ;  /* 0x000000050d0d7c36 */ /* 0x000fca0008000000 */
[----:B------:R-:W-:-:S04]  /*62f0*/  IADD3 R14, R13, UR18, RZ ;  /* 0x000000120d0e7c10 */ /* 0x000fc8000fffe0ff */
[----:B------:R-:W-:Y:S01]  /*6300*/  R2UR UR6, R14 ;  /* 0x000000000e0672ca */ /* 0x000fe200000e0000 */
[----:B------:R-:W-:-:S14]  /*6310*/  @!P0 BRA `(.L_x_4918) ;  /* 0x0000000000548947 */ /* 0x000fdc0003800000 */
[C---:B------:R-:W-:Y:S01]  /*6320*/  ISETP.GT.AND P0, PT, R13.reuse, RZ, PT ;  /* 0x000000ff0d00720c */ /* 0x040fe20003f04270 */
[----:B------:R-:W-:-:S05]  /*6330*/  VIADD R14, R13, 0xffffffff ;  /* 0xffffffff0d0e7836 */ /* 0x000fca0000000000 */
[----:B------:R-:W-:-:S07]  /*6340*/  R2UR UR15, R14 ;  /* 0x000000000e0f72ca */ /* 0x000fce00000e0000 */
[----:B------:R-:W-:Y:S08]  /*6350*/  @P0 BRA `(.L_x_4919) ;  /* 0x0000000000240947 */ /* 0x000ff00003800000 */
[----:B------:R-:W-:Y:S01]  /*6360*/  R2UR UR15, R13 ;  /* 0x000000000d0f72ca */ /* 0x000fe200000e0000 */
[----:B------:R-:W-:Y:S02]  /*6370*/  ULDC UR18, c[0x0][0x9e4] ;  /* 0x0002790000127ab9 */ /* 0x000fe40000000800 */
[----:B------:R-:W-:-:S10]  /*6380*/  UISETP.NE.AND UP0, UPT, UR18, 0x1, UPT ;  /* 0x000000011200788c */ /* 0x000fd4000bf05270 */
[----:B------:R-:W-:Y:S01]  /*6390*/  UIADD3 UR15, -UR15, URZ, URZ ;  /* 0x0000003f0f0f7290 */ /* 0x000fe2000fffe13f */
[----:B------:R-:W-:-:S03]  /*63a0*/  @UP0 ULDC.64 UR22, c[0x0][0x9e8] ;  /* 0x00027a0000160ab9 */ /* 0x000fc60000000a00 */
[----:B------:R-:W-:-:S04]  /*63b0*/  UIMAD.WIDE.U32 UR4, UR15, UR22, URZ ;  /* 0x000000160f0472a5 */ /* 0x000fc8000f8e003f */
[----:B------:R-:W-:-:S04]  /*63c0*/  @UP0 USHF.R.U32.HI UR15, URZ, UR23, UR5 ;  /* 0x000000173f0f0299 */ /* 0x000fc80008011605 */
[----:B------:R-:W-:Y:S01]  /*63d0*/  ULOP3.LUT UR15, URZ, UR15, URZ, 0x33, !UPT ;  /* 0x0000000f3f0f7292 */ /* 0x000fe2000f8e333f */
[----:B------:R-:W-:Y:S11]  /*63e0*/  BRA `(.L_x_4920) ;  /* 0x0000000000147947 */ /* 0x000ff60003800000 */
.L_x_4919:
[----:B------:R-:W-:Y:S02]  /*63f0*/  ULDC UR18, c[0x0][0x9e4] ;  /* 0x0002790000127ab9 */ /* 0x000fe40000000800 */
[----:B------:R-:W-:-:S11]  /*6400*/  UISETP.NE.AND UP0, UPT, UR18, 0x1, UPT ;  /* 0x000000011200788c */ /* 0x000fd6000bf05270 */
[----:B------:R-:W-:Y:S02]  /*6410*/  @UP0 ULDC.64 UR22, c[0x0][0x9e8] ;  /* 0x00027a0000160ab9 */ /* 0x000fe40000000a00 */
[----:B------:R-:W-:-:S04]  /*6420*/  UIMAD.WIDE.U32 UR4, UR15, UR22, URZ ;  /* 0x000000160f0472a5 */ /* 0x000fc8000f8e003f */
[----:B------:R-:W-:-:S12]  /*6430*/  @UP0 USHF.R.U32.HI UR15, URZ, UR23, UR5 ;  /* 0x000000173f0f0299 */ /* 0x000fd80008011605 */
.L_x_4920:
[----:B------:R-:W-:-:S04]  /*6440*/  UIMAD UR15, UR15, UR18, UR18 ;  /* 0x000000120f0f72a4 */ /* 0x000fc8000f8e0212 */
[----:B------:R-:W-:-:S04]  /*6450*/  UISETP.LT.AND UP0, UPT, UR6, UR15, UPT ;  /* 0x0000000f0600728c */ /* 0x000fc8000bf01270 */
[----:B------:R-:W-:-:S12]  /*6460*/  USEL UR6, UR6, UR15, UP0 ;  /* 0x0000000f06067287 */ /* 0x000fd80008000000 */
.L_x_4918:
[----:B------:R-:W-:Y:S01]  /*6470*/  R2UR UR25, R17 ;  /* 0x00000000111972ca */ /* 0x000fe200000e0000 */
[----:B------:R-:W-:Y:S01]  /*6480*/  USHF.R.S32.HI UR4, URZ, 0x1f, UR6 ;  /* 0x0000001f3f047899 */ /* 0x000fe20008011406 */
[----:B------:R-:W-:-:S03]  /*6490*/  UMOV UR5, URZ ;  /* 0x0000003f00057c82 */ /* 0x000fc60008000000 */
[----:B------:R-:W-:-:S04]  /*64a0*/  ULEA.HI UR4, UR4, UR6, URZ, 0x6 ;  /* 0x0000000604047291 */ /* 0x000fc8000f8f303f */
[----:B------:R-:W-:-:S04]  /*64b0*/  USHF.R.S32.HI UR4, URZ, 0x6, UR4 ;  /* 0x000000063f047899 */ /* 0x000fc80008011404 */
[----:B------:R-:W-:-:S04]  /*64c0*/  UISETP.LT.AND UP0, UPT, UR25, UR4, UPT ;  /* 0x000000041900728c */ /* 0x000fc8000bf01270 */
[----:B------:R-:W-:-:S03]  /*64d0*/  USEL UR25, UR25, UR4, !UP0 ;  /* 0x0000000419197287 */ /* 0x000fc6000c000000 */
[----:B------:R-:W-:Y:S01]  /*64e0*/  UMOV UR4, URZ ;  /* 0x0000003f00047c82 */ /* 0x000fe20008000000 */
[----:B------:R-:W-:-:S06]  /*64f0*/  UISETP.GE.AND UP0, UPT, UR43, UR25, UPT ;  /* 0x000000192b00728c */ /* 0x000fcc000bf06270 */
[----:B------:R-:W-:-:S13]  /*6500*/  PLOP3.LUT P0, PT, PT, PT, UP0, 0x80, 0x0 ;  /* 0x000000000000781c */ /* 0x000fda0003f0f008 */
[----:B------:R-:W-:Y:S05]  /*6510*/  @!P0 BRA `(.L_x_4921) ;  /* 0x0000002800108947 */ /* 0x000fea0003800000 */
[----:B------:R-:W-:Y:S01]  /*6520*/  IMAD.MOV.U32 R21, RZ, RZ, R11 ;  /* 0x000000ffff157224 */ /* 0x000fe200078e000b */
[----:B------:R-:W-:Y:S01]  /*6530*/  MOV R20, R12 ;  /* 0x0000000c00147202 */ /* 0x000fe20000000f00 */
[----:B------:R-:W-:Y:S01]  /*6540*/  UMOV UR5, URZ ;  /* 0x0000003f00057c82 */ /* 0x000fe20008000000 */
[----:B------:R-:W-:Y:S01]  /*6550*/  UMOV UR6, URZ ;  /* 0x0000003f00067c82 */ /* 0x000fe20008000000 */
[----:B------:R-:W-:Y:S01]  /*6560*/  ULDC UR30, c[0x0][0x9e4] ;  /* 0x00027900001e7ab9 */ /* 0x000fe20000000800 */
[----:B------:R-:W-:Y:S01]  /*6570*/  ULDC UR27, c[0x0][0x288] ;  /* 0x0000a200001b7ab9 */ /* 0x000fe20000000800 */
[----:B------:R-:W-:Y:S01]  /*6580*/  ULDC UR28, c[0x0][0x2f0] ;  /* 0x0000bc00001c7ab9 */ /* 0x000fe20000000800 */
[----:B------:R-:W-:Y:S01]  /*6590*/  ULDC UR31, c[0x0][0x9d8] ;  /* 0x00027600001f7ab9 */ /* 0x000fe20000000800 */
[----:B------:R-:W-:Y:S01]  /*65a0*/  ULDC UR26, c[0x0][0x988] ;  /* 0x00026200001a7ab9 */ /* 0x000fe20000000800 */
[----:B------:R-:W-:-:S05]  /*65b0*/  ULDC UR32, c[0x0][0x9e0] ;  /* 0x0002780000207ab9 */ /* 0x000fca0000000800 */
.L_x_4940:
[----:B------:R-:W-:-:S04]  /*65c0*/  UIADD3 UR4, UR6, 0x1, URZ ;  /* 0x0000000106047890 */ /* 0x000fc8000fffe03f */
[----:B------:R-:W-:-:S04]  /*65d0*/  UISETP.NE.AND UP0, UPT, UR4, 0x2, UPT ;  /* 0x000000020400788c */ /* 0x000fc8000bf05270 */
[----:B------:R-:W-:Y:S02]  /*65e0*/  USEL UR10, URZ, 0x1, UP0 ;  /* 0x000000013f0a7887 */ /* 0x000fe40008000000 */
[----:B------:R-:W-:Y:S02]  /*65f0*/  USEL UR4, UR4, URZ, UP0 ;  /* 0x0000003f04047287 */ /* 0x000fe40008000000 */
[----:B------:R-:W-:Y:S01]  /*6600*/  ULOP3.LUT UR5, UR5, UR10, URZ, 0x3c, !UPT ;  /* 0x0000000a05057292 */ /* 0x000fe2000f8e3c3f */
[----:B012---:R-:W-:Y:S11]  /*6610*/  @!P4 BRA `(.L_x_4922) ;  /* 0x000000000004c947 */ /* 0x007ff60003800000 */
[----:B------:R-:W-:Y:S01]  /*6620*/  BPT.TRAP 0x1 ;  /* 0x000000040000795c */ /* 0x000fe20000300000 */
.L_x_4922:
[----:B------:R-:W-:Y:S01]  /*6630*/  ULEA UR29, UR4, UR40, 0x3 ;  /* 0x00000028041d7291 */ /* 0x000fe2000f8e183f */
[----:B------:R-:W-:-:S05]  /*6640*/  IMAD.U32 R13, RZ, RZ, UR5 ;  /* 0x00000005ff0d7e24 */ /* 0x000fca000f8e00ff */
[----:B------:R-:W-:-:S04]  /*6650*/  SHF.L.U32 R13, R13, 0x1f, RZ ;  /* 0x0000001f0d0d7819 */ /* 0x000fc800000006ff */
[----:B------:R0:W1:Y:S01]  /*6660*/  SYNCS.PHASECHK.TRANS64.TRYWAIT P0, [UR29+0x28c30], R13 ;  /* 0x028c300dff0075a7 */ /* 0x000062000800015d */
[----:B------:R-:W-:Y:S05]  /*6670*/  @!P4 BRA `(.L_x_4923) ;  /* 0x000000000004c947 */ /* 0x000fea0003800000 */
[----:B------:R-:W-:Y:S01]  /*6680*/  BPT.TRAP 0x1 ;  /* 0x000000040000795c */ /* 0x000fe20000300000 */
.L_x_4923:
[----:B-1----:R-:W-:Y:S05]  /*6690*/  @P0 BRA `(.L_x_4924) ;  /* 0x0000000000080947 */ /* 0x002fea0003800000 */
[----:B------:R-:W1:Y:S02]  /*66a0*/  SYNCS.PHASECHK.TRANS64.TRYWAIT P0, [UR29+0x28c30], R13 ;  /* 0x028c300dff0075a7 */ /* 0x000e64000800015d */
[----:B-1----:R-:W-:Y:S05]  /*66b0*/  @!P0 BRA `(.L_x_4925) ;  /* 0x000000dc00548947 */ /* 0x002fea0003800000 */
.L_x_4924:
[----:B------:R-:W-:Y:S01]  /*66c0*/  ULEA UR10, UR4, UR24, 0x9 ;  /* 0x00000018040a7291 */ /* 0x000fe2000f8e483f */
[----:B--2---:R-:W-:Y:S01]  /*66d0*/  WARPGROUP.ARRIVE ;  /* 0x00000000000079c5 */ /* 0x004fe20000000000 */
        /* <DEDUP_REMOVED lines=20> */
.L_x_4926:
[----:B------:R-:W-:Y:S01]  /*6820*/  ISETP.NE.AND P0, PT, R19, 0x1, PT ;  /* 0x000000011300780c */ /* 0x000fe20003f05270 */
[----:B------:R-:W-:Y:S01]  /*6830*/  FMUL.FTZ R187, R165, UR31 ;  /* 0x0000001fa5bb7c20 */ /* 0x000fe20008410000 */
[----:B------:R-:W-:Y:S01]  /*6840*/  FMUL.FTZ R186, R164, UR31 ;  /* 0x0000001fa4ba7c20 */ /* 0x000fe20008410000 */
[----:B------:R-:W-:Y:S01]  /*6850*/  FMUL.FTZ R14, R153, UR31 ;  /* 0x0000001f990e7c20 */ /* 0x000fe20008410000 */
[----:B------:R-:W-:Y:S01]  /*6860*/  FMUL.FTZ R153, R162, UR31 ;  /* 0x0000001fa2997c20 */ /* 0x000fe20008410000 */
[----:B------:R-:W-:Y:S01]  /*6870*/  FMUL.FTZ R162, R178, UR31 ;  /* 0x0000001fb2a27c20 */ /* 0x000fe20008410000 */
[----:B------:R-:W-:Y:S01]  /*6880*/  IMAD.MOV.U32 R178, RZ, RZ, R2 ;  /* 0x000000ffffb27224 */ /* 0x000fe200078e0002 */
[----:B------:R-:W-:Y:S01]  /*6890*/  USHF.L.U32 UR15, UR43, 0x6, URZ ;  /* 0x000000062b0f7899 */ /* 0x000fe2000800063f */
[----:B------:R-:W-:Y:S01]  /*68a0*/  FMUL.FTZ R15, R156, UR31 ;  /* 0x0000001f9c0f7c20 */ /* 0x000fe20008410000 */
[----:B------:R-:W-:Y:S01]  /*68b0*/  FMUL.FTZ R156, R167, UR31 ;  /* 0x0000001fa79c7c20 */ /* 0x000fe20008410000 */
[----:B-1----:R-:W-:Y:S01]  /*68c0*/  FMUL.FTZ R12, R152, UR31 ;  /* 0x0000001f980c7c20 */ /* 0x002fe20008410000 */
[----:B------:R-:W-:Y:S01]  /*68d0*/  FMUL.FTZ R11, R154, UR31 ;  /* 0x0000001f9a0b7c20 */ /* 0x000fe20008410000 */
[----:B------:R-:W-:Y:S01]  /*68e0*/  FMUL.FTZ R22, R155, UR31 ;  /* 0x0000001f9b167c20 */ /* 0x000fe20008410000 */
[----:B------:R-:W1:Y:S01]  /*68f0*/  @P0 LDC R165, c[0x0][0x44c] ;  /* 0x00011300ffa50b82 */ /* 0x000e620000000800 */
[----:B------:R-:W-:Y:S01]  /*6900*/  MOV R167, UR15 ;  /* 0x0000000f00a77c02 */ /* 0x000fe20008000f00 */
[----:B------:R-:W-:Y:S01]  /*6910*/  FMUL.FTZ R23, R158, UR31 ;  /* 0x0000001f9e177c20 */ /* 0x000fe20008410000 */
[----:B------:R-:W-:Y:S01]  /*6920*/  FMUL.FTZ R185, R160, UR31 ;  /* 0x0000001fa0b97c20 */ /* 0x000fe20008410000 */
[----:B------:R-:W-:Y:S01]  /*6930*/  UMOV UR11, UR28 ;  /* 0x0000001c000b7c82 */ /* 0x000fe20008000000 */
[----:B------:R-:W-:Y:S01]  /*6940*/  FMUL.FTZ R184, R157, UR31 ;  /* 0x0000001f9db87c20 */ /* 0x000fe20008410000 */
[----:B------:R-:W-:Y:S01]  /*6950*/  FMUL.FTZ R152, R159, UR31 ;  /* 0x0000001f9f987c20 */ /* 0x000fe20008410000 */
[----:B------:R-:W-:Y:S01]  /*6960*/  FMUL.FTZ R154, R163, UR31 ;  /* 0x0000001fa39a7c20 */ /* 0x000fe20008410000 */
[----:B------:R-:W2:Y:S01]  /*6970*/  @P0 LDC R164, c[0x0][0x450] ;  /* 0x00011400ffa40b82 */ /* 0x000ea20000000800 */
        /* <DEDUP_REMOVED lines=15> */
[----:B-1----:R-:W-:Y:S01]  /*6a70*/  @P0 IMAD.HI.U32 R165, R2, R165, RZ ;  /* 0x000000a502a50227 */ /* 0x002fe200078e00ff */
[----:B------:R-:W-:Y:S01]  /*6a80*/  UIADD3 UR10, UR29, 0x28c40, URZ ;  /* 0x00028c401d0a7890 */ /* 0x000fe2000fffe03f */
[----:B------:R-:W-:Y:S01]  /*6a90*/  LOP3.LUT P5, RZ, R16, 0x1, RZ, 0xc0, !PT ;  /* 0x0000000110ff7812 */ /* 0x000fe200078ac0ff */
[----:B------:R-:W1:Y:S01]  /*6aa0*/  MUFU.TANH R12, R12 ;  /* 0x0000000c000c7308 */ /* 0x000e620000002400 */
[----:B------:R-:W-:Y:S01]  /*6ab0*/  IMAD.U32 R175, RZ, RZ, UR11 ;  /* 0x0000000bffaf7e24 */ /* 0x000fe2000f8e00ff */
[----:B------:R-:W-:Y:S01]  /*6ac0*/  UPRMT UR10, UR42, 0x654, UR10 ;  /* 0x000006542a0a7896 */ /* 0x000fe2000800000a */
[----:B------:R-:W-:Y:S01]  /*6ad0*/  FMUL.FTZ R180, R180, UR31 ;  /* 0x0000001fb4b47c20 */ /* 0x000fe20008410000 */
[----:B------:R-:W-:Y:S01]  /*6ae0*/  UMOV UR14, UR27 ;  /* 0x0000001b000e7c82 */ /* 0x000fe20008000000 */
[----:B--2---:R-:W-:-:S02]  /*6af0*/  @P0 SHF.R.U32.HI R178, RZ, R164, R165 ;  /* 0x000000a4ffb20219 */ /* 0x004fc400000116a5 */
[----:B------:R-:W-:Y:S01]  /*6b00*/  IADD3 R164, -R0, 0x1, -R167 ;  /* 0x0000000100a47810 */ /* 0x000fe20007ffe9a7 */
[----:B------:R-:W-:Y:S01]  /*6b10*/  FMUL.FTZ R167, R183, UR31 ;  /* 0x0000001fb7a77c20 */ /* 0x000fe20008410000 */
[----:B------:R-:W2:Y:S01]  /*6b20*/  MUFU.TANH R14, R14 ;  /* 0x0000000e000e7308 */ /* 0x000ea20000002400 */
[----:B------:R-:W3:Y:S01]  /*6b30*/  SHFL.IDX PT, R165, R178, RZ, 0x1c1f ;  /* 0x001c1fffb2a57589 */ /* 0x000ee200000e0000 */
[----:B------:R-:W-:Y:S01]  /*6b40*/  SYNCS.ARRIVE.TRANS64.RED.A1T0 RZ, [UR10], RZ ;  /* 0x000000ffffff79a7 */ /* 0x000fe2000810040a */
[----:B------:R-:W-:-:S04]  /*6b50*/  IMAD R164, R175, UR41, R164 ;  /* 0x00000029afa47c24 */ /* 0x000fc8000f8e02a4 */
[----:B------:R-:W-:Y:S01]  /*6b60*/  VIADD R164, R164, -UR14 ;  /* 0x8000000ea4a47c36 */ /* 0x000fe20008000000 */
[----:B------:R-:W4:Y:S03]  /*6b70*/  MUFU.TANH R11, R11 ;  /* 0x0000000b000b7308 */ /* 0x000f260000002400 */
[C---:B------:R-:W-:Y:S01]  /*6b80*/  VIADD R190, R164.reuse, UR7 ;  /* 0x00000007a4be7c36 */ /* 0x040fe20008000000 */
[----:B------:R-:W-:-:S04]  /*6b90*/  IADD3 R182, R164, UR32, RZ ;  /* 0x00000020a4b67c10 */ /* 0x000fc8000fffe0ff */
[----:B------:R-:W0:Y:S08]  /*6ba0*/  MUFU.TANH R22, R22 ;  /* 0x0000001600167308 */ /* 0x000e300000002400 */
[----:B------:R-:W0:Y:S01]  /*6bb0*/  MUFU.TANH R15, R15 ;  /* 0x0000000f000f7308 */ /* 0x000e220000002400 */
[----:B---3--:R-:W-:-:S07]  /*6bc0*/  IMAD.IADD R179, R182, 0x1, R165 ;  /* 0x00000001b6b37824 */ /* 0x008fce00078e02a5 */
        /* <DEDUP_REMOVED lines=27> */
[----:B-----5:R-:W-:Y:S01]  /*6d80*/  IADD3 R180, R165, R190, RZ ;  /* 0x000000bea5b47210 */ /* 0x020fe20007ffe0ff */
[----:B-1234-:R-:W-:Y:S06]  /*6d90*/  @!P5 BRA `(.L_x_4927) ;  /* 0x000000000060d947 */ /* 0x01efec0003800000 */
[----:B------:R-:W-:Y:S01]  /*6da0*/  IMAD.U32 R164, RZ, RZ, UR11 ;  /* 0x0000000bffa47e24 */ /* 0x000fe2000f8e00ff */
[----:B------:R-:W-:Y:S03]  /*6db0*/  BSSY B0, `(.L_x_4928) ;  /* 0x0000012000007945 */ /* 0x000fe60003800000 */
[----:B------:R-:W-:-:S04]  /*6dc0*/  IMAD R164, R164, UR41, R165 ;  /* 0x00000029a4a47c24 */ /* 0x000fc8000f8e02a5 */
[----:B------:R-:W-:-:S05]  /*6dd0*/  VIADD R175, R164, -UR14 ;  /* 0x8000000ea4af7c36 */ /* 0x000fca0008000000 */
[----:B------:R-:W-:-:S13]  /*6de0*/  ISETP.GT.AND P0, PT, R175, -0x1, PT ;  /* 0xffffffffaf00780c */ /* 0x000fda0003f04270 */
[----:B------:R-:W-:Y:S05]  /*6df0*/  @P0 BRA `(.L_x_4929) ;  /* 0x0000000000200947 */ /* 0x000fea0003800000 */
[----:B------:R-:W-:Y:S02]  /*6e00*/  MOV R170, UR30 ;  /* 0x0000001e00aa7c02 */ /* 0x000fe40008000f00 */
[----:B------:R-:W-:Y:S02]  /*6e10*/  LOP3.LUT R175, RZ, R175, RZ, 0x33, !PT ;  /* 0x000000afffaf7212 */ /* 0x000fe400078e33ff */
[----:B------:R-:W-:-:S13]  /*6e20*/  ISETP.NE.AND P0, PT, R170, 0x1, PT ;  /* 0x00000001aa00780c */ /* 0x000fda0003f05270 */
[----:B------:R-:W1:Y:S02]  /*6e30*/  @P0 LDC.64 R164, c[0x0][0x9e8] ;  /* 0x00027a00ffa40b82 */ /* 0x000e640000000a00 */
[----:B-1----:R-:W-:-:S05]  /*6e40*/  @P0 IMAD.HI.U32 R164, R175, R164, RZ ;  /* 0x000000a4afa40227 */ /* 0x002fca00078e00ff */
[----:B------:R-:W-:-:S04]  /*6e50*/  @P0 SHF.R.U32.HI R175, RZ, R165, R164 ;  /* 0x000000a5ffaf0219 */ /* 0x000fc800000116a4 */
[----:B------:R-:W-:Y:S01]  /*6e60*/  LOP3.LUT R175, RZ, R175, RZ, 0x33, !PT ;  /* 0x000000afffaf7212 */ /* 0x000fe200078e33ff */
[----:B------:R-:W-:Y:S06]  /*6e70*/  BRA `(.L_x_4930) ;  /* 0x0000000000147947 */ /* 0x000fec0003800000 */
.L_x_4929:
[----:B------:R-:W-:-:S05]  /*6e80*/  IMAD.U32 R170, RZ, RZ, UR30 ;  /* 0x0000001effaa7e24 */ /* 0x000fca000f8e00ff */
[----:B------:R-:W-:-:S13]  /*6e90*/  ISETP.NE.AND P0, PT, R170, 0x1, PT ;  /* 0x00000001aa00780c */ /* 0x000fda0003f05270 */
[----:B------:R-:W1:Y:S02]  /*6ea0*/  @P0 LDC.64 R164, c[0x0][0x9e8] ;  /* 0x00027a00ffa40b82 */ /* 0x000e640000000a00 */
[----:B-1----:R-:W-:-:S05]  /*6eb0*/  @P0 IMAD.HI.U32 R164, R175, R164, RZ ;  /* 0x000000a4afa40227 */ /* 0x002fca00078e00ff */
[----:B------:R-:W-:-:S07]  /*6ec0*/  @P0 SHF.R.U32.HI R175, RZ, R165, R164 ;  /* 0x000000a5ffaf0219 */ /* 0x000fce00000116a4 */
.L_x_4930:
[----:B------:R-:W-:Y:S05]  /*6ed0*/  BSYNC B0 ;  /* 0x0000000000007941 */ /* 0x000fea0003800000 */
.L_x_4928:
[----:B------:R-:W-:-:S04]  /*6ee0*/  IMAD R175, R175, R170, -UR15 ;  /* 0x8000000fafaf7e24 */ /* 0x000fc8000f8e02aa */
[----:B------:R-:W-:-:S05]  /*6ef0*/  IMAD.IADD R175, R175, 0x1, -R0 ;  /* 0x00000001afaf7824 */ /* 0x000fca00078e0a00 */
[----:B------:R-:W-:Y:S02]  /*6f00*/  VIADDMNMX R179, R175, R170, R179, PT ;  /* 0x000000aaafb37246 */ /* 0x000fe400038001b3 */
[----:B------:R-:W-:-:S07]  /*6f10*/  VIMNMX R180, R180, R175, !PT ;  /* 0x000000afb4b47248 */ /* 0x000fce0007fe0100 */
.L_x_4927:
[----:B------:R-:W-:-:S06]  /*6f20*/  UISETP.GT.AND UP0, UPT, UR43, -0x1, UPT ;  /* 0xffffffff2b00788c */ /* 0x000fcc000bf04270 */
[----:B------:R-:W-:-:S04]  /*6f30*/  PLOP3.LUT P0, PT, PT, PT, UP0, 0x80, 0x0 ;  /* 0x000000000000781c */ /* 0x000fc80003f0f008 */
[C---:B------:R-:W-:Y:S02]  /*6f40*/  ISETP.GT.AND P1, PT, R180.reuse, RZ, P0 ;  /* 0x000000ffb400720c */ /* 0x040fe40000724270 */
[C---:B------:R-:W-:Y:S02]  /*6f50*/  ISETP.GT.AND P3, PT, R180.reuse, 0x1, P0 ;  /* 0x00000001b400780c */ /* 0x040fe40000764270 */
[----:B------:R-:W-:Y:S02]  /*6f60*/  ISETP.LT.OR P2, PT, R179, 0x1, P1 ;  /* 0x00000001b300780c */ /* 0x000fe40000f41670 */
[----:B------:R-:W-:Y:S02]  /*6f70*/  ISETP.GT.AND P1, PT, R180, 0x8, P0 ;  /* 0x00000008b400780c */ /* 0x000fe40000724270 */
[----:B------:R-:W-:Y:S02]  /*6f80*/  FSEL R177, R12, -INF , !P2 ;  /* 0xff8000000cb17808 */ /* 0x000fe40005000000 */
[----:B------:R-:W-:-:S02]  /*6f90*/  ISETP.GT.AND P2, PT, R180, 0x9, P0 ;  /* 0x00000009b400780c */ /* 0x000fc40000744270 */
[C---:B------:R-:W-:Y:S02]  /*6fa0*/  ISETP.LT.OR P3, PT, R179.reuse, 0x2, P3 ;  /* 0x00000002b300780c */ /* 0x040fe40001f61670 */
[C---:B------:R-:W-:Y:S02]  /*6fb0*/  ISETP.LT.OR P1, PT, R179.reuse, 0x9, P1 ;  /* 0x00000009b300780c */ /* 0x040fe40000f21670 */
[----:B------:R-:W-:Y:S02]  /*6fc0*/  ISETP.LT.OR P2, PT, R179, 0xa, P2 ;  /* 0x0000000ab300780c */ /* 0x000fe40001741670 */
[----:B------:R-:W-:Y:S02]  /*6fd0*/  FSEL R175, R14, -INF , !P3 ;  /* 0xff8000000eaf7808 */ /* 0x000fe40005800000 */
[----:B0-----:R-:W-:Y:S02]  /*6fe0*/  FSEL R174, R15, -INF , !P1 ;  /* 0xff8000000fae7808 */ /* 0x001fe40004800000 */
[----:B------:R-:W-:Y:S01]  /*6ff0*/  FSEL R184, R184, -INF , !P2 ;  /* 0xff800000b8b87808 */ /* 0x000fe20005000000 */
[----:B------:R-:W0:Y:S01]  /*7000*/  SHFL.IDX PT, R15, R178, 0x1, 0x1c1f ;  /* 0x003c1f00b20f7f89 */ /* 0x000e2200000e0000 */
[----:B------:R-:W-:-:S02]  /*7010*/  ISETP.GT.AND P3, PT, R180, 0x10, P0 ;  /* 0x00000010b400780c */ /* 0x000fc40000764270 */
[C---:B------:R-:W-:Y:S02]  /*7020*/  ISETP.GT.AND P1, PT, R180.reuse, 0x11, P0 ;  /* 0x00000011b400780c */ /* 0x040fe40000724270 */
[----:B------:R-:W-:Y:S02]  /*7030*/  ISETP.GT.AND P2, PT, R180, 0x18, P0 ;  /* 0x00000018b400780c */ /* 0x000fe40000744270 */
[C---:B------:R-:W-:Y:S02]  /*7040*/  ISETP.LT.OR P3, PT, R179.reuse, 0x11, P3 ;  /* 0x00000011b300780c */ /* 0x040fe40001f61670 */
[C---:B------:R-:W-:Y:S02]  /*7050*/  ISETP.LT.OR P1, PT, R179.reuse, 0x12, P1 ;  /* 0x00000012b300780c */ /* 0x040fe40000f21670 */
[----:B------:R-:W-:Y:S02]  /*7060*/  ISETP.LT.OR P2, PT, R179, 0x19, P2 ;  /* 0x00000019b300780c */ /* 0x000fe40001741670 */
[----:B------:R-:W-:-:S02]  /*7070*/  FSEL R185, R185, -INF , !P3 ;  /* 0xff800000b9b97808 */ /* 0x000fc40005800000 */
[----:B------:R-:W-:Y:S02]  /*7080*/  FSEL R164, R161, -INF , !P1 ;  /* 0xff800000a1a47808 */ /* 0x000fe40004800000 */
[----:B------:R-:W-:Y:S02]  /*7090*/  FSEL R186, R186, -INF , !P2 ;  /* 0xff800000baba7808 */ /* 0x000fe40005000000 */
[C---:B------:R-:W-:Y:S02]  /*70a0*/  ISETP.GT.AND P3, PT, R180.reuse, 0x19, P0 ;  /* 0x00000019b400780c */ /* 0x040fe40000764270 */
[C---:B------:R-:W-:Y:S02]  /*70b0*/  ISETP.GT.AND P1, PT, R180.reuse, 0x20, P0 ;  /* 0x00000020b400780c */ /* 0x040fe40000724270 */
[----:B------:R-:W-:Y:S01]  /*70c0*/  ISETP.GT.AND P2, PT, R180, 0x21, P0 ;  /* 0x00000021b400780c */ /* 0x000fe20000744270 */
[----:B0-----:R-:W-:Y:S01]  /*70d0*/  IMAD.IADD R178, R190, 0x1, R15 ;  /* 0x00000001beb27824 */ /* 0x001fe200078e020f */
[----:B------:R-:W-:-:S02]  /*70e0*/  ISETP.LT.OR P3, PT, R179, 0x1a, P3 ;  /* 0x0000001ab300780c */ /* 0x000fc40001f61670 */
[C---:B------:R-:W-:Y:S02]  /*70f0*/  ISETP.LT.OR P1, PT, R179.reuse, 0x21, P1 ;  /* 0x00000021b300780c */ /* 0x040fe40000f21670 */
[----:B------:R-:W-:Y:S02]  /*7100*/  ISETP.LT.OR P2, PT, R179, 0x22, P2 ;  /* 0x00000022b300780c */ /* 0x000fe40001741670 */
[----:B------:R-:W-:Y:S02]  /*7110*/  FSEL R187, R187, -INF , !P3 ;  /* 0xff800000bbbb7808 */ /* 0x000fe40005800000 */
[----:B------:R-:W-:Y:S02]  /*7120*/  FSEL R170, R168, -INF , !P1 ;  /* 0xff800000a8aa7808 */ /* 0x000fe40004800000 */
[----:B------:R-:W-:Y:S02]  /*7130*/  FSEL R172, R169, -INF , !P2 ;  /* 0xff800000a9ac7808 */ /* 0x000fe40005000000 */
        /* <DEDUP_REMOVED lines=11> */
[----:B------:R-:W-:Y:S02]  /*71f0*/  ISETP.GT.AND P2, PT, R180, 0x39, P0 ;  /* 0x00000039b400780c */ /* 0x000fe40000744270 */
[----:B------:R-:W-:-:S02]  /*7200*/  ISETP.LT.OR P3, PT, R179, 0x32, P3 ;  /* 0x00000032b300780c */ /* 0x000fc40001f61670 */
[C---:B------:R-:W-:Y:S02]  /*7210*/  ISETP.LT.OR P1, PT, R179.reuse, 0x39, P1 ;  /* 0x00000039b300780c */ /* 0x040fe40000f21670 */
[----:B------:R-:W-:Y:S02]  /*7220*/  ISETP.LT.OR P2, PT, R179, 0x3a, P2 ;  /* 0x0000003ab300780c */ /* 0x000fe40001741670 */
[----:B------:R-:W-:Y:S02]  /*7230*/  IADD3 R176, R182, R15, RZ ;  /* 0x0000000fb6b07210 */ /* 0x000fe40007ffe0ff */
[----:B------:R-:W-:Y:S02]  /*7240*/  FSEL R173, R188, -INF , !P3 ;  /* 0xff800000bcad7808 */ /* 0x000fe40005800000 */
[----:B------:R-:W-:Y:S02]  /*7250*/  FSEL R168, R189, -INF , !P1 ;  /* 0xff800000bda87808 */ /* 0x000fe40004800000 */
[----:B------:R-:W-:Y:S01]  /*7260*/  FSEL R165, R181, -INF , !P2 ;  /* 0xff800000b5a57808 */ /* 0x000fe20005000000 */
[----:B------:R-:W-:Y:S06]  /*7270*/  @!P5 BRA `(.L_x_4931) ;  /* 0x000000000060d947 */ /* 0x000fec0003800000 */
[----:B------:R-:W-:Y:S01]  /*7280*/  IMAD.U32 R12, RZ, RZ, UR11 ;  /* 0x0000000bff0c7e24 */ /* 0x000fe2000f8e00ff */
[----:B------:R-:W-:Y:S03]  /*7290*/  BSSY B0, `(.L_x_4932) ;  /* 0x0000012000007945 */ /* 0x000fe60003800000 */
[----:B------:R-:W-:-:S05]  /*72a0*/  IMAD R12, R12, UR41, R15 ;  /* 0x000000290c0c7c24 */ /* 0x000fca000f8e020f */
[----:B------:R-:W-:-:S04]  /*72b0*/  IADD3 R179, R12, -UR14, RZ ;  /* 0x8000000e0cb37c10 */ /* 0x000fc8000fffe0ff */
        /* <DEDUP_REMOVED lines=10> */
.L_x_4933:
[----:B------:R-:W-:-:S05]  /*7360*/  IMAD.U32 R12, RZ, RZ, UR30 ;  /* 0x0000001eff0c7e24 */ /* 0x000fca000f8e00ff */
[----:B------:R-:W-:-:S13]  /*7370*/  ISETP.NE.AND P1, PT, R12, 0x1, PT ;  /* 0x000000010c00780c */ /* 0x000fda0003f25270 */
[----:B------:R-:W0:Y:S02]  /*7380*/  @P1 LDC.64 R14, c[0x0][0x9e8] ;  /* 0x00027a00ff0e1b82 */ /* 0x000e240000000a00 */
[----:B0-----:R-:W-:-:S05]  /*7390*/  @P1 IMAD.HI.U32 R14, R179, R14, RZ ;  /* 0x0000000eb30e1227 */ /* 0x001fca00078e00ff */
[----:B------:R-:W-:-:S07]  /*73a0*/  @P1 SHF.R.U32.HI R179, RZ, R15, R14 ;  /* 0x0000000fffb31219 */ /* 0x000fce000001160e */
.L_x_4934:
[----:B------:R-:W-:Y:S05]  /*73b0*/  BSYNC B0 ;  /* 0x0000000000007941 */ /* 0x000fea0003800000 */
.L_x_4932:
[----:B------:R-:W-:-:S05]  /*73c0*/  IMAD R179, R179, R12, -UR15 ;  /* 0x8000000fb3b37e24 */ /* 0x000fca000f8e020c */
[----:B------:R-:W-:-:S04]  /*73d0*/  IADD3 R179, -R0, R179, RZ ;  /* 0x000000b300b37210 */ /* 0x000fc80007ffe1ff */
[----:B------:R-:W-:Y:S02]  /*73e0*/  VIADDMNMX R176, R179, R12, R176, PT ;  /* 0x0000000cb3b07246 */ /* 0x000fe400038001b0 */
[----:B------:R-:W-:-:S07]  /*73f0*/  VIMNMX R178, R178, R179, !PT ;  /* 0x000000b3b2b27248 */ /* 0x000fce0007fe0100 */
.L_x_4931:
[----:B------:R-:W-:Y:S01]  /*7400*/  FMNMX.FTZ R12, R177, R20, !PT ;  /* 0x00000014b10c7209 */ /* 0x000fe20007810000 */
[----:B------:R-:W-:Y:S01]  /*7410*/  UMOV UR10, UR26 ;  /* 0x0000001a000a7c82 */ /* 0x000fe20008000000 */
[----:B------:R-:W-:Y:S02]  /*7420*/  ISETP.GT.AND P1, PT, R178, 0x1, P0 ;  /* 0x00000001b200780c */ /* 0x000fe40000724270 */
[----:B------:R-:W-:Y:S02]  /*7430*/  FMNMX.FTZ R15, R175, R12, !PT ;  /* 0x0000000caf0f7209 */ /* 0x000fe40007810000 */
[----:B------:R-:W-:Y:S02]  /*7440*/  ISETP.LT.OR P1, PT, R176, 0x2, P1 ;  /* 0x00000002b000780c */ /* 0x000fe40000f21670 */
[----:B------:R-:W-:Y:S02]  /*7450*/  FMNMX.FTZ R15, R174, R15, !PT ;  /* 0x0000000fae0f7209 */ /* 0x000fe40007810000 */
[----:B------:R-:W-:-:S02]  /*7460*/  FSEL R22, R22, -INF , !P1 ;  /* 0xff80000016167808 */ /* 0x000fc40004800000 */
[----:B------:R-:W-:Y:S02]  /*7470*/  FMNMX.FTZ R12, R184, R15, !PT ;  /* 0x0000000fb80c7209 */ /* 0x000fe40007810000 */
[----:B------:R-:W-:Y:S02]  /*7480*/  ISETP.GT.AND P1, PT, R178, RZ, P0 ;  /* 0x000000ffb200720c */ /* 0x000fe40000724270 */
[----:B------:R-:W-:Y:S02]  /*7490*/  FMNMX.FTZ R15, R185, R12, !PT ;  /* 0x0000000cb90f7209 */ /* 0x000fe40007810000 */
[----:B------:R-:W-:Y:S02]  /*74a0*/  ISETP.LT.OR P1, PT, R176, 0x1, P1 ;  /* 0x00000001b000780c */ /* 0x000fe40000f21670 */
[----:B------:R-:W-:Y:S02]  /*74b0*/  FMNMX.FTZ R15, R164, R15, !PT ;  /* 0x0000000fa40f7209 */ /* 0x000fe40007810000 */
[----:B------:R-:W-:-:S02]  /*74c0*/  ISETP.GT.AND P2, PT, R178, 0x8, P0 ;  /* 0x00000008b200780c */ /* 0x000fc40000744270 */
[----:B------:R-:W-:Y:S02]  /*74d0*/  FMNMX.FTZ R12, R186, R15, !PT ;  /* 0x0000000fba0c7209 */ /* 0x000fe40007810000 */
[----:B------:R-:W-:Y:S02]  /*74e0*/  ISETP.LT.OR P2, PT, R176, 0x9, P2 ;  /* 0x00000009b000780c */ /* 0x000fe40001741670 */
[----:B------:R-:W-:Y:S02]  /*74f0*/  FMNMX.FTZ R15, R187, R12, !PT ;  /* 0x0000000cbb0f7209 */ /* 0x000fe40007810000 */
[----:B------:R-:W-:Y:S02]  /*7500*/  ISETP.GT.AND P3, PT, R178, 0x9, P0 ;  /* 0x00000009b200780c */ /* 0x000fe40000764270 */
[----:B------:R-:W-:Y:S02]  /*7510*/  FMNMX.FTZ R15, R170, R15, !PT ;  /* 0x0000000faa0f7209 */ /* 0x000fe40007810000 */
[----:B------:R-:W-:-:S02]  /*7520*/  FSEL R23, R23, -INF , !P2 ;  /* 0xff80000017177808 */ /* 0x000fc40005000000 */
        /* <DEDUP_REMOVED lines=14> */
[----:B------:R-:W-:Y:S01]  /*7610*/  ISETP.GT.AND P2, PT, R178, 0x19, P0 ;  /* 0x00000019b200780c */ /* 0x000fe20000744270 */
[----:B------:R-:W0:Y:S01]  /*7620*/  SHFL.BFLY PT, R15, R14, 0x2, 0x1f ;  /* 0x0c401f000e0f7f89 */ /* 0x000e2200000e0000 */
[----:B------:R-:W-:Y:S02]  /*7630*/  FSEL R154, R154, -INF , !P3 ;  /* 0xff8000009a9a7808 */ /* 0x000fe40005800000 */
[----:B------:R-:W-:Y:S02]  /*7640*/  ISETP.GT.AND P3, PT, R178, 0x20, P0 ;  /* 0x00000020b200780c */ /* 0x000fe40000764270 */
[----:B------:R-:W-:-:S02]  /*7650*/  ISETP.LT.OR P2, PT, R176, 0x1a, P2 ;  /* 0x0000001ab000780c */ /* 0x000fc40001741670 */
[----:B------:R-:W-:Y:S02]  /*7660*/  ISETP.LT.OR P3, PT, R176, 0x21, P3 ;  /* 0x00000021b000780c */ /* 0x000fe40001f61670 */
[----:B------:R-:W-:Y:S02]  /*7670*/  FSEL R156, R156, -INF , !P2 ;  /* 0xff8000009c9c7808 */ /* 0x000fe40005000000 */
[----:B------:R-:W-:Y:S02]  /*7680*/  ISETP.GT.AND P2, PT, R178, 0x28, P0 ;  /* 0x00000028b200780c */ /* 0x000fe40000744270 */
[----:B------:R-:W-:Y:S02]  /*7690*/  FSEL R157, R157, -INF , !P3 ;  /* 0xff8000009d9d7808 */ /* 0x000fe40005800000 */
[----:B------:R-:W-:-:S04]  /*76a0*/  ISETP.LT.OR P2, PT, R176, 0x29, P2 ;  /* 0x00000029b000780c */ /* 0x000fc80001741670 */
[----:B------:R-:W-:Y:S02]  /*76b0*/  FSEL R159, R159, -INF , !P2 ;  /* 0xff8000009f9f7808 */ /* 0x000fe40005000000 */
[----:B------:R-:W-:Y:S02]  /*76c0*/  ISETP.GT.AND P2, PT, R178, 0x30, P0 ;  /* 0x00000030b200780c */ /* 0x000fe40000744270 */
[----:B0-----:R-:W-:Y:S02]  /*76d0*/  FMNMX.FTZ R15, R14, R15, !PT ;  /* 0x0000000f0e0f7209 */ /* 0x001fe40007810000 */
[----:B------:R-:W-:Y:S02]  /*76e0*/  FSEL R14, R11, -INF , !P1 ;  /* 0xff8000000b0e7808 */ /* 0x000fe40004800000 */
[----:B------:R-:W-:Y:S01]  /*76f0*/  ISETP.GT.AND P1, PT, R178, 0x18, P0 ;  /* 0x00000018b200780c */ /* 0x000fe20000724270 */
[----:B------:R-:W0:Y:S01]  /*7700*/  SHFL.BFLY PT, R12, R15, 0x1, 0x1f ;  /* 0x0c201f000f0c7f89 */ /* 0x000e2200000e0000 */
[----:B------:R-:W-:-:S02]  /*7710*/  FMNMX.FTZ R11, R14, R21, !PT ;  /* 0x000000150e0b7209 */ /* 0x000fc40007810000 */
[----:B------:R-:W-:Y:S02]  /*7720*/  ISETP.LT.OR P1, PT, R176, 0x19, P1 ;  /* 0x00000019b000780c */ /* 0x000fe40000f21670 */
[----:B------:R-:W-:Y:S02]  /*7730*/  FMNMX.FTZ R180, R22, R11, !PT ;  /* 0x0000000b16b47209 */ /* 0x000fe40007810000 */
[----:B------:R-:W-:Y:S02]  /*7740*/  FSEL R155, R155, -INF , !P1 ;  /* 0xff8000009b9b7808 */ /* 0x000fe40004800000 */
[----:B------:R-:W-:Y:S02]  /*7750*/  FMNMX.FTZ R11, R23, R180, !PT ;  /* 0x000000b4170b7209 */ /* 0x000fe40007810000 */
[----:B------:R-:W-:Y:S02]  /*7760*/  ISETP.GT.AND P1, PT, R178, 0x21, P0 ;  /* 0x00000021b200780c */ /* 0x000fe40000724270 */
        /* <DEDUP_REMOVED lines=9> */
[----:B------:R-:W-:Y:S02]  /*7800*/  ISETP.LT.OR P2, PT, R176, 0x31, P2 ;  /* 0x00000031b000780c */ /* 0x000fe40001741670 */
[----:B------:R-:W-:Y:S02]  /*7810*/  FMNMX.FTZ R11, R157, R188, !PT ;  /* 0x000000bc9d0b7209 */ /* 0x000fe40007810000 */
[----:B------:R-:W-:Y:S02]  /*7820*/  FSEL R160, R160, -INF , !P1 ;  /* 0xff800000a0a07808 */ /* 0x000fe40004800000 */
[----:B------:R-:W-:-:S02]  /*7830*/  FMNMX.FTZ R188, R158, R11, !PT ;  /* 0x0000000b9ebc7209 */ /* 0x000fc40007810000 */
[----:B0-----:R-:W-:Y:S02]  /*7840*/  FMNMX.FTZ R12, R15, R12, !PT ;  /* 0x0000000c0f0c7209 */ /* 0x001fe40007810000 */
[----:B------:R-:W-:Y:S02]  /*7850*/  ISETP.GT.AND P1, PT, R178, 0x31, P0 ;  /* 0x00000031b200780c */ /* 0x000fe40000724270 */
[----:B------:R-:W-:Y:S01]  /*7860*/  FMNMX.FTZ R11, R159, R188, !PT ;  /* 0x000000bc9f0b7209 */ /* 0x000fe20007810000 */
[----:B------:R-:W-:Y:S01]  /*7870*/  FMUL.FTZ R182, R12, UR10 ;  /* 0x0000000a0cb67c20 */ /* 0x000fe20008410000 */
[----:B------:R-:W-:Y:S02]  /*7880*/  FSEL R162, R162, -INF , !P2 ;  /* 0xff800000a2a27808 */ /* 0x000fe40005000000 */
[----:B------:R-:W-:Y:S02]  /*7890*/  ISETP.GT.AND P2, PT, R178, 0x38, P0 ;  /* 0x00000038b200780c */ /* 0x000fe40000744270 */
[----:B------:R-:W-:-:S02]  /*78a0*/  ISETP.LT.OR P1, PT, R176, 0x32, P1 ;  /* 0x00000032b000780c */ /* 0x000fc40000f21670 */
[----:B------:R-:W-:Y:S02]  /*78b0*/  FMNMX.FTZ R11, R160, R11, !PT ;  /* 0x0000000ba00b7209 */ /* 0x000fe40007810000 */
[----:B------:R-:W-:Y:S02]  /*78c0*/  FSETP.NEU.FTZ.AND P3, PT, R12, -INF , PT ;  /* 0xff8000000c00780b */ /* 0x000fe40003f7d000 */
[----:B------:R-:W-:Y:S02]  /*78d0*/  ISETP.GT.AND P0, PT, R178, 0x39, P0 ;  /* 0x00000039b200780c */ /* 0x000fe40000704270 */
[----:B------:R-:W-:Y:S02]  /*78e0*/  ISETP.LT.OR P2, PT, R176, 0x39, P2 ;  /* 0x00000039b000780c */ /* 0x000fe40001741670 */
[----:B------:R-:W-:Y:S02]  /*78f0*/  FSEL R163, R163, -INF , !P1 ;  /* 0xff800000a3a37808 */ /* 0x000fe40004800000 */
[----:B------:R-:W-:-:S02]  /*7900*/  FMNMX.FTZ R178, R162, R11, !PT ;  /* 0x0000000ba2b27209 */ /* 0x000fc40007810000 */
[----:B------:R-:W-:Y:S02]  /*7910*/  FSEL R182, R182, RZ, P3 ;  /* 0x000000ffb6b67208 */ /* 0x000fe40001800000 */
[----:B------:R-:W-:Y:S02]  /*7920*/  ISETP.LT.OR P0, PT, R176, 0x3a, P0 ;  /* 0x0000003ab000780c */ /* 0x000fe40000701670 */
[----:B------:R-:W-:Y:S01]  /*7930*/  FSEL R166, R166, -INF , !P2 ;  /* 0xff800000a6a67808 */ /* 0x000fe20005000000 */
[--C-:B------:R-:W-:Y:S01]  /*7940*/  FFMA.FTZ R15, R175, UR10, -R182.reuse ;  /* 0x0000000aaf0f7c23 */ /* 0x100fe200080108b6 */
[----:B------:R-:W-:Y:S01]  /*7950*/  FMNMX.FTZ R11, R163, R178, !PT ;  /* 0x000000b2a30b7209 */ /* 0x000fe20007810000 */
[--C-:B------:R-:W-:Y:S01]  /*7960*/  FFMA.FTZ R184, R184, UR10, -R182.reuse ;  /* 0x0000000ab8b87c23 */ /* 0x100fe200080108b6 */
[----:B------:R-:W-:Y:S01]  /*7970*/  FSEL R175, R167, -INF , !P0 ;  /* 0xff800000a7af7808 */ /* 0x000fe20004000000 */
[--C-:B------:R-:W-:Y:S01]  /*7980*/  FFMA.FTZ R180, R177, UR10, -R182.reuse ;  /* 0x0000000ab1b47c23 */ /* 0x100fe200080108b6 */
[----:B------:R-:W-:Y:S01]  /*7990*/  FMNMX.FTZ R176, R166, R11, !PT ;  /* 0x0000000ba6b07209 */ /* 0x000fe20007810000 */
[----:B------:R0:W-:Y:S01]  /*79a0*/  MUFU.EX2 R167, R184 ;  /* 0x000000b800a77308 */ /* 0x0001e20000000800 */
[----:B------:R-:W-:Y:S01]  /*79b0*/  FSEL R183, R12, RZ, P3 ;  /* 0x000000ff0cb77208 */ /* 0x000fe20001800000 */
[--C-:B------:R-:W-:Y:S01]  /*79c0*/  FFMA.FTZ R174, R174, UR10, -R182.reuse ;  /* 0x0000000aaeae7c23 */ /* 0x100fe200080108b6 */
[----:B------:R-:W-:Y:S01]  /*79d0*/  FMNMX.FTZ R11, R175, R176, !PT ;  /* 0x000000b0af0b7209 */ /* 0x000fe20007810000 */
[--C-:B------:R-:W-:Y:S01]  /*79e0*/  FFMA.FTZ R185, R185, UR10, -R182.reuse ;  /* 0x0000000ab9b97c23 */ /* 0x100fe200080108b6 */
[----:B------:R-:W-:Y:S01]  /*79f0*/  FFMA.FTZ R177, R164, UR10, -R182 ;  /* 0x0000000aa4b17c23 */ /* 0x000fe200080108b6 */
[----:B------:R-:W-:Y:S01]  /*7a00*/  FADD.FTZ R183, -R183, R20 ;  /* 0x00000014b7b77221 */ /* 0x000fe20000010100 */
[--C-:B------:R-:W-:Y:S01]  /*7a10*/  FFMA.FTZ R164, R186, UR10, -R182.reuse ;  /* 0x0000000abaa47c23 */ /* 0x100fe200080108b6 */
[----:B------:R-:W1:Y:S01]  /*7a20*/  SHFL.BFLY PT, R178, R11, 0x2, 0x1f ;  /* 0x0c401f000bb27f89 */ /* 0x000e6200000e0000 */
[--C-:B0-----:R-:W-:Y:S01]  /*7a30*/  FFMA.FTZ R184, R169, UR10, -R182.reuse ;  /* 0x0000000aa9b87c23 */ /* 0x101fe200080108b6 */
[----:B------:R-:W-:Y:S01]  /*7a40*/  FMUL.FTZ R169, R183, UR10 ;  /* 0x0000000ab7a97c20 */ /* 0x000fe20008410000 */
[----:B------:R-:W-:Y:S01]  /*7a50*/  MUFU.EX2 R180, R180 ;  /* 0x000000b400b47308 */ /* 0x000fe20000000800 */
[--C-:B------:R-:W-:Y:S01]  /*7a60*/  FFMA.FTZ R181, R172, UR10, -R182.reuse ;  /* 0x0000000aacb57c23 */ /* 0x100fe200080108b6 */
[--C-:B------:R-:W-:Y:S01]  /*7a70*/  FFMA.FTZ R172, R161, UR10, -R182.reuse ;  /* 0x0000000aa1ac7c23 */ /* 0x100fe200080108b6 */
[--C-:B------:R-:W-:Y:S01]  /*7a80*/  FFMA.FTZ R179, R187, UR10, -R182.reuse ;  /* 0x0000000abbb37c23 */ /* 0x100fe200080108b6 */
[--C-:B------:R-:W-:Y:S01]  /*7a90*/  FFMA.FTZ R170, R170, UR10, -R182.reuse ;  /* 0x0000000aaaaa7c23 */ /* 0x100fe200080108b6 */
[--C-:B------:R-:W-:Y:S01]  /*7aa0*/  FFMA.FTZ R171, R171, UR10, -R182.reuse ;  /* 0x0000000aabab7c23 */ /* 0x100fe200080108b6 */
[----:B------:R-:W-:Y:S01]  /*7ab0*/  ISETP.NE.AND P0, PT, R10, RZ, PT ;  /* 0x000000ff0a00720c */ /* 0x000fe20003f05270 */
[--C-:B------:R-:W-:Y:S01]  /*7ac0*/  FFMA.FTZ R168, R168, UR10, -R182.reuse ;  /* 0x0000000aa8a87c23 */ /* 0x100fe200080108b6 */
[----:B------:R-:W0:Y:S01]  /*7ad0*/  MUFU.EX2 R169, R169 ;  /* 0x000000a900a97308 */ /* 0x000e220000000800 */
[--C-:B------:R-:W-:Y:S01]  /*7ae0*/  FFMA.FTZ R173, R173, UR10, -R182.reuse ;  /* 0x0000000aadad7c23 */ /* 0x100fe200080108b6 */
[----:B------:R-:W-:-:S06]  /*7af0*/  FFMA.FTZ R182, R165, UR10, -R182 ;  /* 0x0000000aa5b67c23 */ /* 0x000fcc00080108b6 */
[----:B------:R-:W2:Y:S01]  /*7b00*/  MUFU.EX2 R15, R15 ;  /* 0x0000000f000f7308 */ /* 0x000ea20000000800 */
[----:B-1----:R-:W-:-:S07]  /*7b10*/  FMNMX.FTZ R178, R11, R178, !PT ;  /* 0x000000b20bb27209 */ /* 0x002fce0007810000 */
[----:B------:R-:W1:Y:S01]  /*7b20*/  MUFU.EX2 R174, R174 ;  /* 0x000000ae00ae7308 */ /* 0x000e620000000800 */
[-C--:B0-----:R-:W-:Y:S01]  /*7b30*/  FMUL.FTZ R24, R24, R169.reuse ;  /* 0x000000a918187220 */ /* 0x081fe20000410000 */
[----:B------:R-:W0:Y:S01]  /*7b40*/  SHFL.BFLY PT, R11, R178, 0x1, 0x1f ;  /* 0x0c201f00b20b7f89 */ /* 0x000e2200000e0000 */
        /* <DEDUP_REMOVED lines=22> */
[----:B------:R-:W-:Y:S01]  /*7cb0*/  FMUL.FTZ R64, R64, R169 ;  /* 0x000000a940407220 */ /* 0x000fe20000410000 */
[----:B0-----:R-:W-:Y:S01]  /*7cc0*/  FMNMX.FTZ R11, R178, R11, !PT ;  /* 0x0000000bb20b7209 */ /* 0x001fe20007810000 */
[----:B------:R-:W-:Y:S01]  /*7cd0*/  FFMA.FTZ R178, R169, R3, R180 ;  /* 0x00000003a9b27223 */ /* 0x000fe200000100b4 */
[-C--:B------:R-:W-:Y:S01]  /*7ce0*/  FMUL.FTZ R65, R65, R169.reuse ;  /* 0x000000a941417220 */ /* 0x080fe20000410000 */
[-C--:B------:R-:W-:Y:S01]  /*7cf0*/  FMUL.FTZ R68, R68, R169.reuse ;  /* 0x000000a944447220 */ /* 0x080fe20000410000 */
[C---:B------:R-:W-:Y:S01]  /*7d00*/  FSETP.NEU.FTZ.AND P1, PT, R11.reuse, -INF , PT ;  /* 0xff8000000b00780b */ /* 0x040fe20003f3d000 */
[----:B------:R-:W-:Y:S01]  /*7d10*/  FMUL.FTZ R3, R11, UR10 ;  /* 0x0000000a0b037c20 */ /* 0x000fe20008410000 */
[----:B--2---:R-:W-:Y:S01]  /*7d20*/  FADD.FTZ R161, R15, R178 ;  /* 0x000000b20fa17221 */ /* 0x004fe20000010000 */
[----:B------:R-:W0:Y:S01]  /*7d30*/  MUFU.EX2 R179, R179 ;  /* 0x000000b300b37308 */ /* 0x000e220000000800 */
[-C--:B------:R-:W-:Y:S01]  /*7d40*/  FMUL.FTZ R69, R69, R169.reuse ;  /* 0x000000a945457220 */ /* 0x080fe20000410000 */
[-C--:B------:R-:W-:Y:S01]  /*7d50*/  FMUL.FTZ R72, R72, R169.reuse ;  /* 0x000000a948487220 */ /* 0x080fe20000410000 */
[----:B------:R-:W-:Y:S01]  /*7d60*/  FSEL R183, R3, RZ, P1 ;  /* 0x000000ff03b77208 */ /* 0x000fe20000800000 */
[----:B-1----:R-:W-:Y:S01]  /*7d70*/  FADD.FTZ R178, R174, R161 ;  /* 0x000000a1aeb27221 */ /* 0x002fe20000010000 */
[-C--:B------:R-:W-:Y:S01]  /*7d80*/  FMUL.FTZ R73, R73, R169.reuse ;  /* 0x000000a949497220 */ /* 0x080fe20000410000 */
[-C--:B------:R-:W-:Y:S01]  /*7d90*/  FMUL.FTZ R76, R76, R169.reuse ;  /* 0x000000a94c4c7220 */ /* 0x080fe20000410000 */
[-C--:B------:R-:W-:Y:S01]  /*7da0*/  FMUL.FTZ R77, R77, R169.reuse ;  /* 0x000000a94d4d7220 */ /* 0x080fe20000410000 */
[----:B------:R-:W-:Y:S01]  /*7db0*/  FADD.FTZ R3, R167, R178 ;  /* 0x000000b2a7037221 */ /* 0x000fe20000010000 */
[--C-:B------:R-:W-:Y:S01]  /*7dc0*/  FFMA.FTZ R161, R14, UR10, -R183.reuse ;  /* 0x0000000a0ea17c23 */ /* 0x100fe200080108b7 */
[----:B------:R-:W-:Y:S01]  /*7dd0*/  FSEL R14, R11, RZ, P1 ;  /* 0x000000ff0b0e7208 */ /* 0x000fe20000800000 */
[----:B------:R-:W1:Y:S01]  /*7de0*/  MUFU.EX2 R170, R170 ;  /* 0x000000aa00aa7308 */ /* 0x000e620000000800 */
[--C-:B------:R-:W-:Y:S01]  /*7df0*/  FFMA.FTZ R178, R22, UR10, -R183.reuse ;  /* 0x0000000a16b27c23 */ /* 0x100fe200080108b7 */
[--C-:B------:R-:W-:Y:S01]  /*7e00*/  FFMA.FTZ R23, R23, UR10, -R183.reuse ;  /* 0x0000000a17177c23 */ /* 0x100fe200080108b7 */
[--C-:B------:R-:W-:Y:S01]  /*7e10*/  FFMA.FTZ R186, R157, UR10, -R183.reuse ;  /* 0x0000000a9dba7c23 */ /* 0x100fe200080108b7 */
[--C-:B------:R-:W-:Y:S01]  /*7e20*/  FFMA.FTZ R153, R153, UR10, -R183.reuse ;  /* 0x0000000a99997c23 */ /* 0x100fe200080108b7 */
        /* <DEDUP_REMOVED lines=8> */
[----:B------:R-:W-:Y:S01]  /*7eb0*/  FFMA.FTZ R175, R175, UR10, -R183 ;  /* 0x0000000aafaf7c23 */ /* 0x000fe200080108b7 */
[----:B0-----:R-:W-:Y:S01]  /*7ec0*/  F2FP.F16.F32.PACK_AB R158, R179, R164 ;  /* 0x000000a4b39e723e */ /* 0x001fe200000000ff */
[-C--:B------:R-:W-:Y:S01]  /*7ed0*/  FMUL.FTZ R80, R80, R169.reuse ;  /* 0x000000a950507220 */ /* 0x080fe20000410000 */
[----:B------:R-:W0:Y:S01]  /*7ee0*/  MUFU.EX2 R181, R181 ;  /* 0x000000b500b57308 */ /* 0x000e220000000800 */
[----:B--2---:R-:W-:Y:S01]  /*7ef0*/  FADD.FTZ R184, R176, R3 ;  /* 0x00000003b0b87221 */ /* 0x004fe20000010000 */
[----:B------:R-:W-:Y:S01]  /*7f00*/  FADD.FTZ R3, -R14, R21 ;  /* 0x000000150e037221 */ /* 0x000fe20000010100 */
[-C--:B------:R-:W-:Y:S01]  /*7f10*/  FMUL.FTZ R81, R81, R169.reuse ;  /* 0x000000a951517220 */ /* 0x080fe20000410000 */
[-C--:B------:R-:W-:Y:S01]  /*7f20*/  FMUL.FTZ R84, R84, R169.reuse ;  /* 0x000000a954547220 */ /* 0x080fe20000410000 */
[----:B------:R-:W-:Y:S01]  /*7f30*/  FADD.FTZ R21, R177, R184 ;  /* 0x000000b8b1157221 */ /* 0x000fe20000010000 */
[----:B------:R-:W-:Y:S01]  /*7f40*/  FMUL.FTZ R3, R3, UR10 ;  /* 0x0000000a03037c20 */ /* 0x000fe20008410000 */
[----:B------:R-:W-:Y:S01]  /*7f50*/  FFMA.FTZ R184, R154, UR10, -R183 ;  /* 0x0000000a9ab87c23 */ /* 0x000fe200080108b7 */
[----:B------:R-:W2:Y:S01]  /*7f60*/  MUFU.EX2 R171, R171 ;  /* 0x000000ab00ab7308 */ /* 0x000ea20000000800 */
[----:B------:R-:W-:Y:S01]  /*7f70*/  FADD.FTZ R22, R164, R21 ;  /* 0x00000015a4167221 */ /* 0x000fe20000010000 */
[----:B------:R-:W-:Y:S01]  /*7f80*/  FFMA.FTZ R21, R152, UR10, -R183 ;  /* 0x0000000a98157c23 */ /* 0x000fe200080108b7 */
[----:B------:R-:W-:Y:S01]  /*7f90*/  F2FP.F16.F32.PACK_AB R154, R167, R174 ;  /* 0x000000aea79a723e */ /* 0x000fe200000000ff */
[-C--:B------:R-:W-:Y:S01]  /*7fa0*/  FMUL.FTZ R85, R85, R169.reuse ;  /* 0x000000a955557220 */ /* 0x080fe20000410000 */
[----:B------:R-:W-:Y:S01]  /*7fb0*/  FADD.FTZ R185, R179, R22 ;  /* 0x00000016b3b97221 */ /* 0x000fe20000010000 */
[-C--:B------:R-:W-:Y:S01]  /*7fc0*/  FMUL.FTZ R88, R88, R169.reuse ;  /* 0x000000a958587220 */ /* 0x080fe20000410000 */
[-C--:B------:R-:W-:Y:S01]  /*7fd0*/  FMUL.FTZ R89, R89, R169.reuse ;  /* 0x000000a959597220 */ /* 0x080fe20000410000 */
[----:B------:R-:W3:Y:S01]  /*7fe0*/  MUFU.EX2 R172, R172 ;  /* 0x000000ac00ac7308 */ /* 0x000ee20000000800 */
[----:B-1----:R-:W-:Y:S01]  /*7ff0*/  FADD.FTZ R152, R170, R185 ;  /* 0x000000b9aa987221 */ /* 0x002fe20000010000 */
[----:B------:R-:W-:Y:S01]  /*8000*/  FFMA.FTZ R185, R156, UR10, -R183 ;  /* 0x0000000a9cb97c23 */ /* 0x000fe200080108b7 */
[-C--:B------:R-:W-:Y:S01]  /*8010*/  FMUL.FTZ R92, R92, R169.reuse ;  /* 0x000000a95c5c7220 */ /* 0x080fe20000410000 */
[-C--:B------:R-:W-:Y:S01]  /*8020*/  FMUL.FTZ R93, R93, R169.reuse ;  /* 0x000000a95d5d7220 */ /* 0x080fe20000410000 */
[----:B0-----:R-:W-:Y:S01]  /*8030*/  FADD.FTZ R152, R181, R152 ;  /* 0x00000098b5987221 */ /* 0x001fe20000010000 */
[-C--:B------:R-:W-:Y:S01]  /*8040*/  FMUL.FTZ R96, R96, R169.reuse ;  /* 0x000000a960607220 */ /* 0x080fe20000410000 */
[-C--:B------:R-:W-:Y:S01]  /*8050*/  FMUL.FTZ R97, R97, R169.reuse ;  /* 0x000000a961617220 */ /* 0x080fe20000410000 */
[----:B------:R-:W-:Y:S01]  /*8060*/  MUFU.EX2 R161, R161 ;  /* 0x000000a100a17308 */ /* 0x000fe20000000800 */
[----:B--2---:R-:W-:Y:S01]  /*8070*/  FADD.FTZ R157, R171, R152 ;  /* 0x00000098ab9d7221 */ /* 0x004fe20000010000 */
[----:B------:R-:W-:Y:S01]  /*8080*/  F2FP.F16.F32.PACK_AB R152, R15, R180 ;  /* 0x000000b40f98723e */ /* 0x000fe200000000ff */
[----:B------:R-:W-:Y:S01]  /*8090*/  FMUL.FTZ R100, R100, R169 ;  /* 0x000000a964647220 */ /* 0x000fe20000410000 */
[C---:B------:R-:W-:Y:S01]  /*80a0*/  F2FP.F16.F32.PACK_AB R162, R20.reuse, R171 ;  /* 0x000000ab14a2723e */ /* 0x040fe200000000ff */
[----:B------:R-:W-:Y:S01]  /*80b0*/  FADD.FTZ R157, R20, R157 ;  /* 0x0000009d149d7221 */ /* 0x000fe20000010000 */
        /* <DEDUP_REMOVED lines=17> */
[-C--:B------:R-:W-:Y:S01]  /*81d0*/  FMUL.FTZ R129, R129, R169.reuse ;  /* 0x000000a981817220 */ /* 0x080fe20000410000 */
[----:B------:R-:W2:Y:S01]  /*81e0*/  MUFU.EX2 R23, R23 ;  /* 0x0000001700177308 */ /* 0x000ea20000000800 */
[----:B0-----:R-:W-:Y:S01]  /*81f0*/  FFMA.FTZ R15, R22, R4, R161 ;  /* 0x00000004160f7223 */ /* 0x001fe200000100a1 */
[-C--:B------:R-:W-:Y:S01]  /*8200*/  FMUL.FTZ R132, R132, R169.reuse ;  /* 0x000000a984847220 */ /* 0x080fe20000410000 */
        /* <DEDUP_REMOVED lines=10> */
[----:B------:R-:W-:Y:S01]  /*82b0*/  FMUL.FTZ R149, R149, R169 ;  /* 0x000000a995957220 */ /* 0x000fe20000410000 */
[-C--:B------:R-:W-:Y:S01]  /*82c0*/  FMUL.FTZ R26, R26, R22.reuse ;  /* 0x000000161a1a7220 */ /* 0x080fe20000410000 */
[-C--:B------:R-:W-:Y:S01]  /*82d0*/  FMUL.FTZ R27, R27, R22.reuse ;  /* 0x000000161b1b7220 */ /* 0x080fe20000410000 */
[----:B------:R1:W-:Y:S01]  /*82e0*/  MUFU.EX2 R165, R168 ;  /* 0x000000a800a57308 */ /* 0x0003e20000000800 */
[----:B--2---:R-:W-:Y:S01]  /*82f0*/  FADD.FTZ R15, R23, R4 ;  /* 0x00000004170f7221 */ /* 0x004fe20000010000 */
[-C--:B------:R-:W-:Y:S01]  /*8300*/  FMUL.FTZ R30, R30, R22.reuse ;  /* 0x000000161e1e7220 */ /* 0x080fe20000410000 */
[-C--:B------:R-:W-:Y:S01]  /*8310*/  FMUL.FTZ R31, R31, R22.reuse ;  /* 0x000000161f1f7220 */ /* 0x080fe20000410000 */
[-C--:B------:R-:W-:Y:S01]  /*8320*/  FMUL.FTZ R34, R34, R22.reuse ;  /* 0x0000001622227220 */ /* 0x080fe20000410000 */
[-C--:B------:R-:W-:Y:S01]  /*8330*/  FMUL.FTZ R35, R35, R22.reuse ;  /* 0x0000001623237220 */ /* 0x080fe20000410000 */
[-C--:B------:R-:W-:Y:S01]  /*8340*/  FMUL.FTZ R38, R38, R22.reuse ;  /* 0x0000001626267220 */ /* 0x080fe20000410000 */
[----:B------:R-:W-:Y:S01]  /*8350*/  FMUL.FTZ R39, R39, R22 ;  /* 0x0000001627277220 */ /* 0x000fe20000410000 */
[----:B------:R2:W3:Y:S01]  /*8360*/  MUFU.EX2 R157, R153 ;  /* 0x00000099009d7308 */ /* 0x0004e20000000800 */
[----:B-1----:R-:W-:-:S02]  /*8370*/  IMAD.U32 R168, RZ, RZ, UR6 ;  /* 0x00000006ffa87e24 */ /* 0x002fc4000f8e00ff */
[-C--:B------:R-:W-:Y:S01]  /*8380*/  FMUL.FTZ R42, R42, R22.reuse ;  /* 0x000000162a2a7220 */ /* 0x080fe20000410000 */
[-C--:B------:R-:W-:Y:S01]  /*8390*/  FMUL.FTZ R43, R43, R22.reuse ;  /* 0x000000162b2b7220 */ /* 0x080fe20000410000 */
[-C--:B------:R-:W-:Y:S01]  /*83a0*/  FMUL.FTZ R46, R46, R22.reuse ;  /* 0x000000162e2e7220 */ /* 0x080fe20000410000 */
[----:B------:R-:W-:Y:S02]  /*83b0*/  @!P0 IMAD R168, R168, 0x40, R9 ;  /* 0x00000040a8a88824 */ /* 0x000fe400078e0209 */
[-C--:B------:R-:W-:Y:S01]  /*83c0*/  FMUL.FTZ R47, R47, R22.reuse ;  /* 0x000000162f2f7220 */ /* 0x080fe20000410000 */
[-C--:B------:R-:W-:Y:S01]  /*83d0*/  FMUL.FTZ R50, R50, R22.reuse ;  /* 0x0000001632327220 */ /* 0x080fe20000410000 */
[----:B------:R-:W1:Y:S01]  /*83e0*/  MUFU.EX2 R184, R184 ;  /* 0x000000b800b87308 */ /* 0x000e620000000800 */
[----:B--2---:R-:W-:Y:S01]  /*83f0*/  F2FP.F16.F32.PACK_AB R153, R14, R161 ;  /* 0x000000a10e99723e */ /* 0x004fe200000000ff */
[-C--:B------:R-:W-:Y:S01]  /*8400*/  FMUL.FTZ R51, R51, R22.reuse ;  /* 0x0000001633337220 */ /* 0x080fe20000410000 */
[----:B------:R-:W-:Y:S01]  /*8410*/  @!P0 LEA R168, R168, UR40, 0x2 ;  /* 0x00000028a8a88c11 */ /* 0x000fe2000f8e10ff */
[-C--:B------:R-:W-:Y:S01]  /*8420*/  FMUL.FTZ R54, R54, R22.reuse ;  /* 0x0000001636367220 */ /* 0x080fe20000410000 */
[-C--:B------:R-:W-:Y:S01]  /*8430*/  FMUL.FTZ R55, R55, R22.reuse ;  /* 0x0000001637377220 */ /* 0x080fe20000410000 */
[-C--:B------:R-:W-:Y:S01]  /*8440*/  FMUL.FTZ R58, R58, R22.reuse ;  /* 0x000000163a3a7220 */ /* 0x080fe20000410000 */
[-C--:B------:R-:W-:Y:S01]  /*8450*/  FMUL.FTZ R59, R59, R22.reuse ;  /* 0x000000163b3b7220 */ /* 0x080fe20000410000 */
[----:B------:R0:W-:Y:S01]  /*8460*/  MUFU.EX2 R159, R155 ;  /* 0x0000009b009f7308 */ /* 0x0001e20000000800 */
[----:B------:R-:W-:Y:S01]  /*8470*/  @!P0 STS [R168+0x28800], R169 ;  /* 0x028800a9a8008388 */ /* 0x000fe20000000800 */
[-C--:B------:R-:W-:Y:S01]  /*8480*/  FMUL.FTZ R62, R62, R22.reuse ;  /* 0x000000163e3e7220 */ /* 0x080fe20000410000 */
[-C--:B------:R-:W-:Y:S01]  /*8490*/  FMUL.FTZ R63, R63, R22.reuse ;  /* 0x000000163f3f7220 */ /* 0x080fe20000410000 */
[-C--:B------:R-:W-:Y:S01]  /*84a0*/  FMUL.FTZ R66, R66, R22.reuse ;  /* 0x0000001642427220 */ /* 0x080fe20000410000 */
[----:B------:R2:W-:Y:S01]  /*84b0*/  @!P0 STS [R168+0x28820], R22 ;  /* 0x02882016a8008388 */ /* 0x0005e20000000800 */
[-C--:B------:R-:W-:Y:S01]  /*84c0*/  FMUL.FTZ R67, R67, R22.reuse ;  /* 0x0000001643437220 */ /* 0x080fe20000410000 */
[-C--:B------:R-:W-:Y:S01]  /*84d0*/  FMUL.FTZ R70, R70, R22.reuse ;  /* 0x0000001646467220 */ /* 0x080fe20000410000 */
[----:B------:R-:W4:Y:S01]  /*84e0*/  MUFU.EX2 R173, R173 ;  /* 0x000000ad00ad7308 */ /* 0x000f220000000800 */
[----:B0-----:R-:W-:Y:S01]  /*84f0*/  F2FP.F16.F32.PACK_AB R155, R178, R23 ;  /* 0x00000017b29b723e */ /* 0x001fe200000000ff */
[----:B------:R-:W-:Y:S01]  /*8500*/  BAR.SYNC.DEFER_BLOCKING 0xf, 0x100 ;  /* 0x03c4000000007b1d */ /* 0x000fe20000010000 */
[-C--:B------:R-:W-:Y:S01]  /*8510*/  FMUL.FTZ R71, R71, R22.reuse ;  /* 0x0000001647477220 */ /* 0x080fe20000410000 */
[-C--:B------:R-:W-:Y:S01]  /*8520*/  FMUL.FTZ R74, R74, R22.reuse ;  /* 0x000000164a4a7220 */ /* 0x080fe20000410000 */
[-C--:B------:R-:W-:Y:S01]  /*8530*/  FMUL.FTZ R75, R75, R22.reuse ;  /* 0x000000164b4b7220 */ /* 0x080fe20000410000 */
[-C--:B------:R-:W-:Y:S01]  /*8540*/  FMUL.FTZ R78, R78, R22.reuse ;  /* 0x000000164e4e7220 */ /* 0x080fe20000410000 */
[----:B--2---:R-:W-:Y:S01]  /*8550*/  FADD.FTZ R168, R178, R15 ;  /* 0x0000000fb2a87221 */ /* 0x004fe20000010000 */
[----:B------:R-:W0:Y:S01]  /*8560*/  MUFU.EX2 R20, R185 ;  /* 0x000000b900147308 */ /* 0x000e220000000800 */
[-C--:B------:R-:W-:Y:S01]  /*8570*/  FMUL.FTZ R79, R79, R22.reuse ;  /* 0x000000164f4f7220 */ /* 0x080fe20000410000 */
[-C--:B------:R-:W-:Y:S01]  /*8580*/  FMUL.FTZ R82, R82, R22.reuse ;  /* 0x0000001652527220 */ /* 0x080fe20000410000 */
[----:B---3--:R-:W-:Y:S01]  /*8590*/  FADD.FTZ R15, R157, R168 ;  /* 0x000000a89d0f7221 */ /* 0x008fe20000010000 */
[----:B-1----:R-:W-:Y:S01]  /*85a0*/  F2FP.F16.F32.PACK_AB R157, R184, R157 ;  /* 0x0000009db89d723e */ /* 0x002fe200000000ff */
[-C--:B------:R-:W-:Y:S01]  /*85b0*/  FMUL.FTZ R83, R83, R22.reuse ;  /* 0x0000001653537220 */ /* 0x080fe20000410000 */
[----:B------:R-:W-:Y:S01]  /*85c0*/  FMUL.FTZ R86, R86, R22 ;  /* 0x0000001656567220 */ /* 0x000fe20000410000 */
[----:B------:R-:W-:Y:S01]  /*85d0*/  FADD.FTZ R168, R184, R15 ;  /* 0x0000000fb8a87221 */ /* 0x000fe20000010000 */
[----:B------:R-:W1:Y:S01]  /*85e0*/  MUFU.EX2 R182, R182 ;  /* 0x000000b600b67308 */ /* 0x000e620000000800 */
[C---:B----4-:R-:W-:Y:S01]  /*85f0*/  FADD.FTZ R160, R173.reuse, R156 ;  /* 0x0000009cada07221 */ /* 0x050fe20000010000 */
[----:B------:R-:W-:Y:S01]  /*8600*/  F2FP.F16.F32.PACK_AB R164, R173, R172 ;  /* 0x000000acada4723e */ /* 0x000fe200000000ff */
[----:B------:R-:W-:Y:S01]  /*8610*/  FADD.FTZ R15, R159, R168 ;  /* 0x000000a89f0f7221 */ /* 0x000fe20000010000 */
[----:B------:R-:W-:Y:S01]  /*8620*/  F2FP.F16.F32.PACK_AB R156, R177, R176 ;  /* 0x000000b0b19c723e */ /* 0x000fe200000000ff */
[----:B------:R-:W-:Y:S01]  /*8630*/  FADD.FTZ R3, R165, R160 ;  /* 0x000000a0a5037221 */ /* 0x000fe20000010000 */
[----:B------:R-:W-:Y:S01]  /*8640*/  F2FP.F16.F32.PACK_AB R160, R181, R170 ;  /* 0x000000aab5a0723e */ /* 0x000fe200000000ff */
[-C--:B------:R-:W-:Y:S01]  /*8650*/  FMUL.FTZ R87, R87, R22.reuse ;  /* 0x0000001657577220 */ /* 0x080fe20000410000 */
[----:B------:R-:W2:Y:S01]  /*8660*/  MUFU.EX2 R186, R186 ;  /* 0x000000ba00ba7308 */ /* 0x000ea20000000800 */
[C---:B0-----:R-:W-:Y:S01]  /*8670*/  FADD.FTZ R15, R20.reuse, R15 ;  /* 0x0000000f140f7221 */ /* 0x041fe20000010000 */
[----:B------:R-:W-:Y:S01]  /*8680*/  F2FP.F16.F32.PACK_AB R159, R20, R159 ;  /* 0x0000009f149f723e */ /* 0x000fe200000000ff */
[----:B------:R0:W-:Y:S01]  /*8690*/  STSM.16.M88.4 [R6+0x26800], R152 ;  /* 0x0268009806007844 */ /* 0x0001e20000000200 */
[-C--:B------:R-:W-:Y:S01]  /*86a0*/  FMUL.FTZ R90, R90, R22.reuse ;  /* 0x000000165a5a7220 */ /* 0x080fe20000410000 */
[-C--:B------:R-:W-:Y:S01]  /*86b0*/  FMUL.FTZ R91, R91, R22.reuse ;  /* 0x000000165b5b7220 */ /* 0x080fe20000410000 */
[-C--:B------:R-:W-:Y:S01]  /*86c0*/  FMUL.FTZ R94, R94, R22.reuse ;  /* 0x000000165e5e7220 */ /* 0x080fe20000410000 */
[----:B------:R0:W-:Y:S01]  /*86d0*/  STSM.16.M88.4 [R8], R156 ;  /* 0x0000009c08007844 */ /* 0x0001e20000000200 */
[----:B------:R-:W3:Y:S01]  /*86e0*/  MUFU.EX2 R187, R187 ;  /* 0x000000bb00bb7308 */ /* 0x000ee20000000800 */
[C---:B-1----:R-:W-:Y:S01]  /*86f0*/  F2FP.F16.F32.PACK_AB R166, R182.reuse, R165 ;  /* 0x000000a5b6a6723e */ /* 0x042fe200000000ff */
[----:B------:R-:W-:Y:S01]  /*8700*/  FADD.FTZ R3, R182, R3 ;  /* 0x00000003b6037221 */ /* 0x000fe20000010000 */
        /* <DEDUP_REMOVED lines=12> */
[----:B------:R-:W-:Y:S01]  /*87d0*/  FMUL.FTZ R115, R115, R22 ;  /* 0x0000001673737220 */ /* 0x000fe20000410000 */
[----:B------:R-:W2:Y:S01]  /*87e0*/  MUFU.EX2 R4, R189 ;  /* 0x000000bd00047308 */ /* 0x000ea20000000800 */
        /* <DEDUP_REMOVED lines=27> */
[----:B------:R-:W-:-:S04]  /*89a0*/  FMUL.FTZ R151, R151, R22 ;  /* 0x0000001697977220 */ /* 0x000fc80000410000 */
[----:B------:R-:W3:Y:S01]  /*89b0*/  MUFU.EX2 R170, R175 ;  /* 0x000000af00aa7308 */ /* 0x000ee20000000800 */
[C---:B-1----:R-:W-:Y:S01]  /*89c0*/  FADD.FTZ R14, R168.reuse, R15 ;  /* 0x0000000fa80e7221 */ /* 0x042fe20000010000 */
[----:B------:R-:W-:-:S03]  /*89d0*/  F2FP.F16.F32.PACK_AB R165, R168, R165 ;  /* 0x000000a5a8a5723e */ /* 0x000fc600000000ff */
[----:B--2---:R-:W-:Y:S01]  /*89e0*/  FADD.FTZ R15, R167, R14 ;  /* 0x0000000ea70f7221 */ /* 0x004fe20000010000 */
[----:B---3--:R-:W-:-:S03]  /*89f0*/  F2FP.F16.F32.PACK_AB R167, R170, R167 ;  /* 0x000000a7aaa7723e */ /* 0x008fc600000000ff */
[----:B------:R-:W-:Y:S02]  /*8a00*/  FADD.FTZ R4, R170, R15 ;  /* 0x0000000faa047221 */ /* 0x000fe40000010000 */
[----:B------:R0:W-:Y:S01]  /*8a10*/  STSM.16.M88.4 [R7], R164 ;  /* 0x000000a407007844 */ /* 0x0001e20000000200 */
[----:B------:R-:W-:Y:S05]  /*8a20*/  @!P4 BRA `(.L_x_4935) ;  /* 0x000000000004c947 */ /* 0x000fea0003800000 */
[----:B------:R-:W-:Y:S01]  /*8a30*/  BPT.TRAP 0x1 ;  /* 0x000000040000795c */ /* 0x000fe20000300000 */
.L_x_4935:
[----:B------:R1:W2:Y:S01]  /*8a40*/  SYNCS.PHASECHK.TRANS64.TRYWAIT P0, [UR29+0x28c50], R13 ;  /* 0x028c500dff0075a7 */ /* 0x0002a2000800015d */
[----:B------:R-:W-:Y:S05]  /*8a50*/  @!P4 BRA `(.L_x_4936) ;  /* 0x000000000004c947 */ /* 0x000fea0003800000 */
[----:B------:R-:W-:Y:S01]  /*8a60*/  BPT.TRAP 0x1 ;  /* 0x000000040000795c */ /* 0x000fe20000300000 */
.L_x_4936:
[----:B--2---:R-:W-:Y:S05]  /*8a70*/  @P0 BRA `(.L_x_4937) ;  /* 0x0000000000080947 */ /* 0x004fea0003800000 */
[----:B------:R-:W2:Y:S02]  /*8a80*/  SYNCS.PHASECHK.TRANS64.TRYWAIT P0, [UR29+0x28c50], R13 ;  /* 0x028c500dff0075a7 */ /* 0x000ea4000800015d */
[----:B--2---:R-:W-:Y:S05]  /*8a90*/  @!P0 BRA `(.L_x_4938) ;  /* 0x000000b800748947 */ /* 0x004fea0003800000 */
.L_x_4937:
        /* <DEDUP_REMOVED lines=34> */
.L_x_4939:
[----:B------:R-:W-:Y:S01]  /*8cc0*/  UISETP.GT.AND UP0, UPT, UR43, UR25, UPT ;  /* 0x000000192b00728c */ /* 0x000fe2000bf04270 */
[----:B------:R-:W-:Y:S01]  /*8cd0*/  MOV R21, R11 ;  /* 0x0000000b00157202 */ /* 0x000fe20000000f00 */
[----:B------:R-:W-:Y:S01]  /*8ce0*/  UIADD3 UR29, UR29, 0x28c60, URZ ;  /* 0x00028c601d1d7890 */ /* 0x000fe2000fffe03f */
[----:B------:R-:W-:Y:S01]  /*8cf0*/  IMAD.MOV.U32 R20, RZ, RZ, R12 ;  /* 0x000000ffff147224 */ /* 0x000fe200078e000c */
[----:B------:R-:W-:Y:S02]  /*8d00*/  UIADD3 UR43, UR43, -0x1, URZ ;  /* 0xffffffff2b2b7890 */ /* 0x000fe4000fffe03f */
[----:B------:R-:W-:Y:S01]  /*8d10*/  PLOP3.LUT P0, PT, PT, PT, UP0, 0x80, 0x0 ;  /* 0x000000000000781c */ /* 0x000fe20003f0f008 */
[----:B------:R-:W-:Y:S01]  /*8d20*/  UPRMT UR29, UR42, 0x654, UR29 ;  /* 0x000006542a1d7896 */ /* 0x000fe2000800001d */
[----:B------:R-:W-:-:S08]  /*8d30*/  UMOV UR6, UR4 ;  /* 0x0000000400067c82 */ /* 0x000fd00008000000 */
[----:B------:R-:W-:Y:S03]  /*8d40*/  SYNCS.ARRIVE.TRANS64.RED.A1T0 RZ, [UR29], RZ ;  /* 0x000000ffffff79a7 */ /* 0x000fe6000810041d */
[----:B------:R-:W-:Y:S05]  /*8d50*/  @P0 BRA `(.L_x_4940) ;  /* 0xffffffd800180947 */ /* 0x000fea000383ffff */
.L_x_4921:
[----:B------:R-:W-:Y:S01]  /*8d60*/  ISETP.NE.AND P1, PT, R19, 0x1, PT ;  /* 0x000000011300780c */ /* 0x000fe20003f25270 */
[----:B-12---:R-:W1:Y:S01]  /*8d70*/  S2R R13, SR_CTAID.X ;  /* 0x00000000000d7919 */ /* 0x006e620000002500 */
[----:B------:R-:W-:Y:S01]  /*8d80*/  UIADD3 UR14, -UR14, 0x1, URZ ;  /* 0x000000010e0e7890 */ /* 0x000fe2000fffe13f */
[----:B------:R-:W-:Y:S01]  /*8d90*/  LOP3.LUT P0, RZ, R16, 0x1, RZ, 0xc0, !PT ;  /* 0x0000000110ff7812 */ /* 0x000fe2000780c0ff */
[----:B------:R-:W-:Y:S02]  /*8da0*/  ULDC UR6, c[0x0][0x9dc] ;  /* 0x0002770000067ab9 */ /* 0x000fe40000000800 */
[----:B------:R-:W-:-:S07]  /*8db0*/  UIMAD UR14, UR41, UR11, UR14 ;  /* 0x0000000b290e72a4 */ /* 0x000fce000f8e020e */
[----:B------:R-:W2:Y:S08]  /*8dc0*/  @P1 LDC R14, c[0x0][0x44c] ;  /* 0x00011300ff0e1b82 */ /* 0x000eb00000000800 */
[----:B------:R-:W3:Y:S01]  /*8dd0*/  @P1 LDC R15, c[0x0][0x450] ;  /* 0x00011400ff0f1b82 */ /* 0x000ee20000000800 */
[----:B-1----:R-:W-:-:S05]  /*8de0*/  LEA R13, R13, 0x3f, 0x6 ;  /* 0x0000003f0d0d7811 */ /* 0x002fca00078e30ff */
[----:B--2---:R-:W-:-:S05]  /*8df0*/  @P1 IMAD.HI.U32 R14, R13, R14, RZ ;  /* 0x0000000e0d0e1227 */ /* 0x004fca00078e00ff */
[----:B---3--:R-:W-:-:S05]  /*8e00*/  @P1 SHF.R.U32.HI R13, RZ, R15, R14 ;  /* 0x0000000fff0d1219 */ /* 0x008fca000001160e */
[----:B------:R-:W-:-:S05]  /*8e10*/  VIADD R13, R13, UR14 ;  /* 0x0000000e0d0d7c36 */ /* 0x000fca0008000000 */
[----:B------:R-:W-:Y:S01]  /*8e20*/  IADD3 R14, R13, -UR6, RZ ;  /* 0x800000060d0e7c10 */ /* 0x000fe2000fffe0ff */
[----:B------:R-:W-:Y:S06]  /*8e30*/  @!P0 BRA `(.L_x_4941) ;  /* 0x0000000000448947 */ /* 0x000fec0003800000 */
[----:B------:R-:W-:-:S13]  /*8e40*/  ISETP.GT.AND P0, PT, R13, -0x1, PT ;  /* 0xffffffff0d00780c */ /* 0x000fda0003f04270 */
[----:B------:R-:W-:Y:S05]  /*8e50*/  @P0 BRA `(.L_x_4942) ;  /* 0x0000000000200947 */ /* 0x000fea0003800000 */
[----:B------:R-:W1:Y:S01]  /*8e60*/  LDC R22, c[0x0][0x9e4] ;  /* 0x00027900ff167b82 */ /* 0x000e620000000800 */
[----:B------:R-:W-:Y:S02]  /*8e70*/  LOP3.LUT R13, RZ, R13, RZ, 0x33, !PT ;  /* 0x0000000dff0d7212 */ /* 0x000fe400078e33ff */
[----:B-1----:R-:W-:-:S13]  /*8e80*/  ISETP.NE.AND P0, PT, R22, 0x1, PT ;  /* 0x000000011600780c */ /* 0x002fda0003f05270 */
[----:B------:R-:W1:Y:S02]  /*8e90*/  @P0 LDC.64 R20, c[0x0][0x9e8] ;  /* 0x00027a00ff140b82 */ /* 0x000e640000000a00 */
[----:B-1----:R-:W-:-:S05]  /*8ea0*/  @P0 IMAD.HI.U32 R20, R13, R20, RZ ;  /* 0x000000140d140227 */ /* 0x002fca00078e00ff */
[----:B------:R-:W-:-:S04]  /*8eb0*/  @P0 SHF.R.U32.HI R13, RZ, R21, R20 ;  /* 0x00000015ff0d0219 */ /* 0x000fc80000011614 */
[----:B------:R-:W-:Y:S01]  /*8ec0*/  LOP3.LUT R13, RZ, R13, RZ, 0x33, !PT ;  /* 0x0000000dff0d7212 */ /* 0x000fe200078e33ff */
[----:B------:R-:W-:Y:S06]  /*8ed0*/  BRA `(.L_x_4943) ;  /* 0x0000000000147947 */ /* 0x000fec0003800000 */
.L_x_4942:
[----:B------:R-:W1:Y:S02]  /*8ee0*/  LDC R22, c[0x0][0x9e4] ;  /* 0x00027900ff167b82 */ /* 0x000e640000000800 */
[----:B-1----:R-:W-:-:S13]  /*8ef0*/  ISETP.NE.AND P0, PT, R22, 0x1, PT ;  /* 0x000000011600780c */ /* 0x002fda0003f05270 */
[----:B------:R-:W1:Y:S02]  /*8f00*/  @P0 LDC.64 R20, c[0x0][0x9e8] ;  /* 0x00027a00ff140b82 */ /* 0x000e640000000a00 */
[----:B-1----:R-:W-:-:S05]  /*8f10*/  @P0 IMAD.HI.U32 R20, R13, R20, RZ ;  /* 0x000000140d140227 */ /* 0x002fca00078e00ff */
[----:B------:R-:W-:-:S07]  /*8f20*/  @P0 SHF.R.U32.HI R13, RZ, R21, R20 ;  /* 0x00000015ff0d0219 */ /* 0x000fce0000011614 */
.L_x_4943:
[----:B------:R-:W-:-:S05]  /*8f30*/  IMAD R13, R13, R22, RZ ;  /* 0x000000160d0d7224 */ /* 0x000fca00078e02ff */
[----:B------:R-:W-:-:S07]  /*8f40*/  VIMNMX R14, R14, R13, !PT ;  /* 0x0000000d0e0e7248 */ /* 0x000fce0007fe0100 */
.L_x_4941:
[----:B------:R-:W-:-:S05]  /*8f50*/  VIADD R14, R14, 0x3f ;  /* 0x0000003f0e0e7836 */ /* 0x000fca0000000000 */
[----:B------:R-:W-:-:S04]  /*8f60*/  SHF.R.S32.HI R13, RZ, 0x1f, R14 ;  /* 0x0000001fff0d7819 */ /* 0x000fc8000001140e */
[----:B------:R-:W-:-:S04]  /*8f70*/  LEA.HI R13, R13, R14, RZ, 0x6 ;  /* 0x0000000e0d0d7211 */ /* 0x000fc800078f30ff */
[----:B------:R-:W-:-:S04]  /*8f80*/  SHF.R.S32.HI R14, RZ, 0x6, R13 ;  /* 0x00000006ff0e7819 */ /* 0x000fc8000001140d */
[----:B------:R-:W-:-:S04]  /*8f90*/  VIMNMX R13, R17, R14, !PT ;  /* 0x0000000e110d7248 */ /* 0x000fc80007fe0100 */
[----:B------:R-:W-:-:S13]  /*8fa0*/  ISETP.LE.AND P0, PT, R13, UR43, PT ;  /* 0x0000002b0d007c0c */ /* 0x000fda000bf03270 */
[----:B------:R-:W-:Y:S05]  /*8fb0*/  @!P0 BRA `(.L_x_4944) ;  /* 0x0000001c00408947 */ /* 0x000fea0003800000 */
[----:B------:R-:W-:Y:S01]  /*8fc0*/  IMAD.MOV.U32 R20, RZ, RZ, R11 ;  /* 0x000000ffff147224 */ /* 0x000fe200078e000b */
[----:B------:R-:W-:Y:S01]  /*8fd0*/  MOV R185, R12 ;  /* 0x0000000c00b97202 */ /* 0x000fe20000000f00 */
[----:B------:R-:W-:Y:S01]  /*8fe0*/  UMOV UR27, UR4 ;  /* 0x00000004001b7c82 */ /* 0x000fe20008000000 */
[----:B------:R-:W-:Y:S01]  /*8ff0*/  ULDC UR28, c[0x0][0x9d8] ;  /* 0x00027600001c7ab9 */ /* 0x000fe20000000800 */
[----:B------:R-:W-:-:S05]  /*9000*/  ULDC UR25, c[0x0][0x988] ;  /* 0x0002620000197ab9 */ /* 0x000fca0000000800 */
.L_x_4955:
[----:B------:R-:W-:Y:S01]  /*9010*/  UIADD3 UR4, UR27, 0x1, URZ ;  /* 0x000000011b047890 */ /* 0x000fe2000fffe03f */
[----:B------:R-:W-:Y:S01]  /*9020*/  IMAD.U32 R12, RZ, RZ, UR43 ;  /* 0x0000002bff0c7e24 */ /* 0x000fe2000f8e00ff */
[----:B------:R-:W-:Y:S02]  /*9030*/  UIADD3 UR6, UR43, -0x1, URZ ;  /* 0xffffffff2b067890 */ /* 0x000fe4000fffe03f */
[----:B------:R-:W-:Y:S02]  /*9040*/  UISETP.NE.AND UP0, UPT, UR4, 0x2, UPT ;  /* 0x000000020400788c */ /* 0x000fe4000bf05270 */
[----:B------:R-:W-:Y:S02]  /*9050*/  ISETP.GT.AND P0, PT, R12, R13, PT ;  /* 0x0000000d0c00720c */ /* 0x000fe40003f04270 */
[----:B------:R-:W-:Y:S02]  /*9060*/  USEL UR10, URZ, 0x1, UP0 ;  /* 0x000000013f0a7887 */ /* 0x000fe40008000000 */
[----:B------:R-:W-:-:S02]  /*9070*/  USEL UR4, UR4, URZ, UP0 ;  /* 0x0000003f04047287 */ /* 0x000fc40008000000 */
[----:B------:R-:W-:Y:S01]  /*9080*/  ULOP3.LUT UR5, UR5, UR10, URZ, 0x3c, !UPT ;  /* 0x0000000a05057292 */ /* 0x000fe2000f8e3c3f */
[----:B------:R-:W-:Y:S01]  /*9090*/  UMOV UR43, UR6 ;  /* 0x00000006002b7c82 */ /* 0x000fe20008000000 */
[----:B012---:R-:W-:Y:S10]  /*90a0*/  @!P4 BRA `(.L_x_4945) ;  /* 0x000000000004c947 */ /* 0x007ff40003800000 */
[----:B------:R-:W-:Y:S01]  /*90b0*/  BPT.TRAP 0x1 ;  /* 0x000000040000795c */ /* 0x000fe20000300000 */
.L_x_4945:
[----:B------:R-:W-:Y:S01]  /*90c0*/  ULEA UR26, UR4, UR40, 0x3 ;  /* 0x00000028041a7291 */ /* 0x000fe2000f8e183f */
[----:B------:R-:W-:-:S05]  /*90d0*/  IMAD.U32 R14, RZ, RZ, UR5 ;  /* 0x00000005ff0e7e24 */ /* 0x000fca000f8e00ff */
[----:B------:R-:W-:-:S04]  /*90e0*/  SHF.L.U32 R14, R14, 0x1f, RZ ;  /* 0x0000001f0e0e7819 */ /* 0x000fc800000006ff */
[----:B------:R1:W2:Y:S01]  /*90f0*/  SYNCS.PHASECHK.TRANS64.TRYWAIT P1, [UR26+0x28c30], R14 ;  /* 0x028c300eff0075a7 */ /* 0x0002a2000802015a */
[----:B------:R-:W-:Y:S05]  /*9100*/  @!P4 BRA `(.L_x_4946) ;  /* 0x000000000004c947 */ /* 0x000fea0003800000 */
[----:B------:R-:W-:Y:S01]  /*9110*/  BPT.TRAP 0x1 ;  /* 0x000000040000795c */ /* 0x000fe20000300000 */
.L_x_4946:
[----:B--2---:R-:W-:Y:S05]  /*9120*/  @P1 BRA `(.L_x_4947) ;  /* 0x0000000000081947 */ /* 0x004fea0003800000 */
[----:B------:R-:W2:Y:S02]  /*9130*/  SYNCS.PHASECHK.TRANS64.TRYWAIT P1, [UR26+0x28c30], R14 ;  /* 0x028c300eff0075a7 */ /* 0x000ea4000802015a */
[----:B--2---:R-:W-:Y:S05]  /*9140*/  @!P1 BRA `(.L_x_4948) ;  /* 0x000000b000e09947 */ /* 0x004fea0003800000 */
.L_x_4947:
[----:B------:R-:W-:Y:S01]  /*9150*/  ULEA UR10, UR4, UR24, 0x9 ;  /* 0x00000018040a7291 */ /* 0x000fe2000f8e483f */
[----:B0-----:R-:W-:Y:S01]  /*9160*/  WARPGROUP.ARRIVE ;  /* 0x00000000000079c5 */ /* 0x001fe20000000000 */
        /* <DEDUP_REMOVED lines=20> */
.L_x_4949:
[----:B------:R-:W-:Y:S01]  /*92b0*/  FMUL.FTZ R152, R152, UR28 ;  /* 0x0000001c98987c20 */ /* 0x000fe20008410000 */
[----:B--2---:R-:W-:Y:S01]  /*92c0*/  FMUL.FTZ R11, R153, UR28 ;  /* 0x0000001c990b7c20 */ /* 0x004fe20008410000 */
        /* <DEDUP_REMOVED lines=27> */
[----:B------:R-:W-:Y:S01]  /*9480*/  UMOV UR10, UR25 ;  /* 0x00000019000a7c82 */ /* 0x000fe20008000000 */
[----:B------:R-:W0:Y:S01]  /*9490*/  MUFU.TANH R154, R154 ;  /* 0x0000009a009a7308 */ /* 0x000e220000002400 */
[----:B--2---:R-:W-:Y:S01]  /*94a0*/  FMNMX.FTZ R12, R11, R12, !PT ;  /* 0x0000000c0b0c7209 */ /* 0x004fe20007810000 */
[----:B------:R-:W-:Y:S01]  /*94b0*/  UIADD3 UR11, UR26, 0x28c40, URZ ;  /* 0x00028c401a0b7890 */ /* 0x000fe2000fffe03f */
[----:B------:R-:W-:-:S03]  /*94c0*/  ISETP.NE.AND P1, PT, R10, RZ, PT ;  /* 0x000000ff0a00720c */ /* 0x000fc60003f25270 */
[----:B------:R-:W-:Y:S02]  /*94d0*/  UPRMT UR11, UR42, 0x654, UR11 ;  /* 0x000006542a0b7896 */ /* 0x000fe4000800000b */
[----:B------:R-:W2:Y:S01]  /*94e0*/  MUFU.TANH R155, R155 ;  /* 0x0000009b009b7308 */ /* 0x000ea20000002400 */
[----:B---3--:R-:W-:-:S06]  /*94f0*/  FMNMX.FTZ R169, R153, R12, !PT ;  /* 0x0000000c99a97209 */ /* 0x008fcc0007810000 */
[----:B------:R-:W-:Y:S01]  /*9500*/  SYNCS.ARRIVE.TRANS64.RED.A1T0 RZ, [UR11], RZ ;  /* 0x000000ffffff79a7 */ /* 0x000fe2000810040b */
[----:B------:R-:W3:Y:S01]  /*9510*/  MUFU.TANH R156, R156 ;  /* 0x0000009c009c7308 */ /* 0x000ee20000002400 */
[----:B0-----:R-:W-:-:S07]  /*9520*/  FMNMX.FTZ R12, R154, R169, !PT ;  /* 0x000000a99a0c7209 */ /* 0x001fce0007810000 */
[----:B------:R-:W0:Y:S01]  /*9530*/  MUFU.TANH R157, R157 ;  /* 0x0000009d009d7308 */ /* 0x000e220000002400 */
[----:B--2---:R-:W-:-:S07]  /*9540*/  FMNMX.FTZ R169, R155, R12, !PT ;  /* 0x0000000c9ba97209 */ /* 0x004fce0007810000 */
[----:B------:R-:W2:Y:S01]  /*9550*/  MUFU.TANH R158, R158 ;  /* 0x0000009e009e7308 */ /* 0x000ea20000002400 */
[----:B---3--:R-:W-:Y:S01]  /*9560*/  FMNMX.FTZ R12, R156, R169, !PT ;  /* 0x000000a99c0c7209 */ /* 0x008fe20007810000 */
[----:B------:R-:W-:-:S06]  /*9570*/  FMUL.FTZ R169, R180, UR28 ;  /* 0x0000001cb4a97c20 */ /* 0x000fcc0008410000 */
        /* <DEDUP_REMOVED lines=19> */
[----:B0-----:R-:W-:Y:S01]  /*96b0*/  FMNMX.FTZ R12, R172, R173, !PT ;  /* 0x000000adac0c7209 */ /* 0x001fe20007810000 */
[----:B------:R-:W-:Y:S01]  /*96c0*/  FMUL.FTZ R173, R174, UR28 ;  /* 0x0000001caead7c20 */ /* 0x000fe20008410000 */
[----:B------:R-:W-:Y:S01]  /*96d0*/  FMUL.FTZ R174, R175, UR28 ;  /* 0x0000001cafae7c20 */ /* 0x000fe20008410000 */
[----:B------:R-:W-:Y:S01]  /*96e0*/  FMUL.FTZ R175, R178, UR28 ;  /* 0x0000001cb2af7c20 */ /* 0x000fe20008410000 */
[----:B------:R-:W-:Y:S01]  /*96f0*/  FMUL.FTZ R178, R182, UR28 ;  /* 0x0000001cb6b27c20 */ /* 0x000fe20008410000 */
[----:B------:R-:W0:Y:S02]  /*9700*/  SHFL.BFLY PT, R177, R12, 0x2, 0x1f ;  /* 0x0c401f000cb17f89 */ /* 0x000e2400000e0000 */
[----:B------:R-:W4:Y:S08]  /*9710*/  MUFU.TANH R22, R22 ;  /* 0x0000001600167308 */ /* 0x000f300000002400 */
[----:B------:R-:W5:Y:S08]  /*9720*/  MUFU.TANH R23, R23 ;  /* 0x0000001700177308 */ /* 0x000f700000002400 */
[----:B------:R-:W1:Y:S01]  /*9730*/  MUFU.TANH R162, R162 ;  /* 0x000000a200a27308 */ /* 0x000e620000002400 */
[----:B0-----:R-:W-:Y:S01]  /*9740*/  FMNMX.FTZ R180, R12, R177, !PT ;  /* 0x000000b10cb47209 */ /* 0x001fe20007810000 */
[----:B------:R-:W-:Y:S01]  /*9750*/  FMUL.FTZ R177, R179, UR28 ;  /* 0x0000001cb3b17c20 */ /* 0x000fe20008410000 */
[----:B--2---:R-:W-:-:S05]  /*9760*/  FMNMX.FTZ R12, R15, R20, !PT ;  /* 0x000000140f0c7209 */ /* 0x004fca0007810000 */
[----:B------:R-:W0:Y:S01]  /*9770*/  MUFU.TANH R163, R163 ;  /* 0x000000a300a37308 */ /* 0x000e220000002400 */
[----:B------:R-:W2:Y:S01]  /*9780*/  SHFL.BFLY PT, R181, R180, 0x1, 0x1f ;  /* 0x0c201f00b4b57f89 */ /* 0x000ea200000e0000 */
[----:B---3--:R-:W-:-:S04]  /*9790*/  FMNMX.FTZ R179, R21, R12, !PT ;  /* 0x0000000c15b37209 */ /* 0x008fc80007810000 */
[----:B----4-:R-:W-:Y:S02]  /*97a0*/  FMNMX.FTZ R12, R22, R179, !PT ;  /* 0x000000b3160c7209 */ /* 0x010fe40007810000 */
[----:B------:R-:W3:Y:S02]  /*97b0*/  MUFU.TANH R166, R166 ;  /* 0x000000a600a67308 */ /* 0x000ee40000002400 */
[----:B-----5:R-:W-:-:S04]  /*97c0*/  FMNMX.FTZ R179, R23, R12, !PT ;  /* 0x0000000c17b37209 */ /* 0x020fc80007810000 */
[----:B-1----:R-:W-:Y:S02]  /*97d0*/  FMNMX.FTZ R176, R162, R179, !PT ;  /* 0x000000b3a2b07209 */ /* 0x002fe40007810000 */
[----:B------:R-:W1:Y:S01]  /*97e0*/  MUFU.TANH R167, R167 ;  /* 0x000000a700a77308 */ /* 0x000e620000002400 */
[----:B------:R-:W-:-:S07]  /*97f0*/  FMUL.FTZ R179, R183, UR28 ;  /* 0x0000001cb7b37c20 */ /* 0x000fce0008410000 */
[----:B------:R-:W4:Y:S01]  /*9800*/  MUFU.TANH R170, R170 ;  /* 0x000000aa00aa7308 */ /* 0x000f220000002400 */
[----:B--2---:R-:W-:Y:S02]  /*9810*/  FMNMX.FTZ R12, R180, R181, !PT ;  /* 0x000000b5b40c7209 */ /* 0x004fe40007810000 */
[----:B0-----:R-:W-:-:S03]  /*9820*/  FMNMX.FTZ R181, R163, R176, !PT ;  /* 0x000000b0a3b57209 */ /* 0x001fc60007810000 */
[----:B------:R-:W-:Y:S02]  /*9830*/  FADD.FTZ R180, -R12, R185 ;  /* 0x000000b90cb47221 */ /* 0x000fe40000010100 */
[----:B------:R-:W0:Y:S01]  /*9840*/  MUFU.TANH R171, R171 ;  /* 0x000000ab00ab7308 */ /* 0x000e220000002400 */
[----:B---3--:R-:W-:Y:S01]  /*9850*/  FMNMX.FTZ R176, R166, R181, !PT ;  /* 0x000000b5a6b07209 */ /* 0x008fe20007810000 */
[----:B------:R-:W-:Y:S01]  /*9860*/  FMUL.FTZ R188, R12, UR10 ;  /* 0x0000000a0cbc7c20 */ /* 0x000fe20008410000 */
[----:B------:R-:W-:Y:S02]  /*9870*/  FMUL.FTZ R182, R180, UR10 ;  /* 0x0000000ab4b67c20 */ /* 0x000fe40008410000 */
[----:B-1----:R-:W-:Y:S01]  /*9880*/  FMNMX.FTZ R181, R167, R176, !PT ;  /* 0x000000b0a7b57209 */ /* 0x002fe20007810000 */
[--C-:B------:R-:W-:Y:S01]  /*9890*/  FFMA.FTZ R189, R164, UR10, -R188.reuse ;  /* 0x0000000aa4bd7c23 */ /* 0x100fe200080108bc */
[--C-:B------:R-:W-:Y:S01]  /*98a0*/  FFMA.FTZ R164, R165, UR10, -R188.reuse ;  /* 0x0000000aa5a47c23 */ /* 0x100fe200080108bc */
[----:B------:R-:W1:Y:S01]  /*98b0*/  MUFU.TANH R173, R173 ;  /* 0x000000ad00ad7308 */ /* 0x000e620000002400 */
[----:B----4-:R-:W-:Y:S01]  /*98c0*/  FMNMX.FTZ R180, R170, R181, !PT ;  /* 0x000000b5aab47209 */ /* 0x010fe20007810000 */
[--C-:B------:R-:W-:Y:S01]  /*98d0*/  FFMA.FTZ R181, R152, UR10, -R188.reuse ;  /* 0x0000000a98b57c23 */ /* 0x100fe200080108bc */
[--C-:B------:R-:W-:Y:S01]  /*98e0*/  FFMA.FTZ R152, R11, UR10, -R188.reuse ;  /* 0x0000000a0b987c23 */ /* 0x100fe200080108bc */
[--C-:B------:R-:W-:Y:S01]  /*98f0*/  FFMA.FTZ R165, R168, UR10, -R188.reuse ;  /* 0x0000000aa8a57c23 */ /* 0x100fe200080108bc */
[--C-:B------:R-:W-:Y:S01]  /*9900*/  FFMA.FTZ R168, R169, UR10, -R188.reuse ;  /* 0x0000000aa9a87c23 */ /* 0x100fe200080108bc */
[--C-:B------:R-:W-:Y:S01]  /*9910*/  FFMA.FTZ R169, R172, UR10, -R188.reuse ;  /* 0x0000000aaca97c23 */ /* 0x100fe200080108bc */
[--C-:B------:R-:W-:Y:S01]  /*9920*/  FFMA.FTZ R153, R153, UR10, -R188.reuse ;  /* 0x0000000a99997c23 */ /* 0x100fe200080108bc */
[----:B------:R-:W2:Y:S01]  /*9930*/  MUFU.TANH R174, R174 ;  /* 0x000000ae00ae7308 */ /* 0x000ea20000002400 */
[----:B0-----:R-:W-:Y:S01]  /*9940*/  FMNMX.FTZ R180, R171, R180, !PT ;  /* 0x000000b4abb47209 */ /* 0x001fe20007810000 */
[--C-:B------:R-:W-:Y:S01]  /*9950*/  FFMA.FTZ R154, R154, UR10, -R188.reuse ;  /* 0x0000000a9a9a7c23 */ /* 0x100fe200080108bc */
[--C-:B------:R-:W-:Y:S01]  /*9960*/  FFMA.FTZ R187, R160, UR10, -R188.reuse ;  /* 0x0000000aa0bb7c23 */ /* 0x100fe200080108bc */
[----:B------:R-:W-:Y:S01]  /*9970*/  MOV R160, UR27 ;  /* 0x0000001b00a07c02 */ /* 0x000fe20008000f00 */
[--C-:B------:R-:W-:Y:S01]  /*9980*/  FFMA.FTZ R184, R159, UR10, -R188.reuse ;  /* 0x0000000a9fb87c23 */ /* 0x100fe200080108bc */
[----:B------:R-:W-:-:S02]  /*9990*/  FFMA.FTZ R185, R158, UR10, -R188 ;  /* 0x0000000a9eb97c23 */ /* 0x000fc400080108bc */
[----:B------:R-:W0:Y:S01]  /*99a0*/  MUFU.TANH R175, R175 ;  /* 0x000000af00af7308 */ /* 0x000e220000002400 */
[----:B-1----:R-:W-:-:S07]  /*99b0*/  FMNMX.FTZ R183, R173, R180, !PT ;  /* 0x000000b4adb77209 */ /* 0x002fce0007810000 */
[----:B------:R-:W1:Y:S01]  /*99c0*/  MUFU.TANH R177, R177 ;  /* 0x000000b100b17308 */ /* 0x000e620000002400 */
[----:B--2---:R-:W-:Y:S01]  /*99d0*/  FMNMX.FTZ R180, R174, R183, !PT ;  /* 0x000000b7aeb47209 */ /* 0x004fe20007810000 */
[----:B------:R-:W-:-:S06]  /*99e0*/  FFMA.FTZ R183, R156, UR10, -R188 ;  /* 0x0000000a9cb77c23 */ /* 0x000fcc00080108bc */
[----:B------:R-:W2:Y:S01]  /*99f0*/  MUFU.TANH R178, R178 ;  /* 0x000000b200b27308 */ /* 0x000ea20000002400 */
[----:B0-----:R-:W-:-:S07]  /*9a00*/  FMNMX.FTZ R180, R175, R180, !PT ;  /* 0x000000b4afb47209 */ /* 0x001fce0007810000 */
[----:B------:R-:W0:Y:S01]  /*9a10*/  MUFU.TANH R179, R179 ;  /* 0x000000b300b37308 */ /* 0x000e220000002400 */
[----:B-1----:R-:W-:-:S07]  /*9a20*/  FMNMX.FTZ R11, R177, R180, !PT ;  /* 0x000000b4b10b7209 */ /* 0x002fce0007810000 */
[----:B------:R1:W3:Y:S01]  /*9a30*/  MUFU.EX2 R176, R182 ;  /* 0x000000b600b07308 */ /* 0x0002e20000000800 */
[----:B--2---:R-:W-:-:S07]  /*9a40*/  FMNMX.FTZ R180, R178, R11, !PT ;  /* 0x0000000bb2b47209 */ /* 0x004fce0007810000 */
[----:B------:R-:W2:Y:S01]  /*9a50*/  MUFU.EX2 R181, R181 ;  /* 0x000000b500b57308 */ /* 0x000ea20000000800 */
[----:B0-----:R-:W-:Y:S01]  /*9a60*/  FMNMX.FTZ R11, R179, R180, !PT ;  /* 0x000000b4b30b7209 */ /* 0x001fe20007810000 */
[--C-:B------:R-:W-:Y:S01]  /*9a70*/  FFMA.FTZ R180, R155, UR10, -R188.reuse ;  /* 0x0000000a9bb47c23 */ /* 0x100fe200080108bc */
[----:B-1----:R-:W-:-:S03]  /*9a80*/  FFMA.FTZ R182, R157, UR10, -R188 ;  /* 0x0000000a9db67c23 */ /* 0x002fc600080108bc */
[----:B------:R-:W0:Y:S02]  /*9a90*/  SHFL.BFLY PT, R186, R11, 0x2, 0x1f ;  /* 0x0c401f000bba7f89 */ /* 0x000e2400000e0000 */
[----:B------:R-:W-:Y:S01]  /*9aa0*/  MUFU.EX2 R152, R152 ;  /* 0x0000009800987308 */ /* 0x000fe20000000800 */
[-C--:B---3--:R-:W-:Y:S01]  /*9ab0*/  FMUL.FTZ R24, R24, R176.reuse ;  /* 0x000000b018187220 */ /* 0x088fe20000410000 */
        /* <DEDUP_REMOVED lines=20> */
[----:B0-----:R-:W-:Y:S01]  /*9c00*/  FMNMX.FTZ R155, R11, R186, !PT ;  /* 0x000000ba0b9b7209 */ /* 0x001fe20007810000 */
[----:B------:R-:W-:Y:S01]  /*9c10*/  FFMA.FTZ R186, R161, UR10, -R188 ;  /* 0x0000000aa1ba7c23 */ /* 0x000fe200080108bc */
        /* <DEDUP_REMOVED lines=66> */
[----:B------:R2:W3:Y:S01]  /*a040*/  MUFU.EX2 R155, R15 ;  /* 0x0000000f009b7308 */ /* 0x0004e20000000800 */
[----:B0-----:R-:W-:Y:S01]  /*a050*/  FFMA.FTZ R4, R191, R4, R20 ;  /* 0x00000004bf047223 */ /* 0x001fe20000010014 */
[-C--:B------:R-:W-:Y:S01]  /*a060*/  FMUL.FTZ R133, R133, R176.reuse ;  /* 0x000000b085857220 */ /* 0x080fe20000410000 */
[-C--:B------:R-:W-:Y:S01]  /*a070*/  FMUL.FTZ R136, R136, R176.reuse ;  /* 0x000000b088887220 */ /* 0x080fe20000410000 */
[-C--:B------:R-:W-:Y:S01]  /*a080*/  FMUL.FTZ R137, R137, R176.reuse ;  /* 0x000000b089897220 */ /* 0x080fe20000410000 */
[-C--:B------:R-:W-:Y:S01]  /*a090*/  FMUL.FTZ R140, R140, R176.reuse ;  /* 0x000000b08c8c7220 */ /* 0x080fe20000410000 */
[-C--:B------:R-:W-:Y:S01]  /*a0a0*/  FMUL.FTZ R141, R141, R176.reuse ;  /* 0x000000b08d8d7220 */ /* 0x080fe20000410000 */
[----:B------:R-:W-:Y:S01]  /*a0b0*/  FMUL.FTZ R144, R144, R176 ;  /* 0x000000b090907220 */ /* 0x000fe20000410000 */
[----:B------:R3:W0:Y:S01]  /*a0c0*/  MUFU.EX2 R156, R23 ;  /* 0x00000017009c7308 */ /* 0x0006220000000800 */
[----:B--2---:R-:W-:-:S02]  /*a0d0*/  @!P1 IMAD R15, R160, 0x40, R9 ;  /* 0x00000040a00f9824 */ /* 0x004fc400078e0209 */
[C---:B------:R-:W-:Y:S01]  /*a0e0*/  FADD.FTZ R160, R152.reuse, R3 ;  /* 0x0000000398a07221 */ /* 0x040fe20000010000 */
[----:B-1----:R-:W-:Y:S01]  /*a0f0*/  FADD.FTZ R4, R21, R4 ;  /* 0x0000000415047221 */ /* 0x002fe20000010000 */
[----:B------:R-:W-:Y:S01]  /*a100*/  F2FP.F16.F32.PACK_AB R152, R152, R181 ;  /* 0x000000b59898723e */ /* 0x000fe200000000ff */
[----:B------:R-:W-:Y:S01]  /*a110*/  FMUL.FTZ R145, R145, R176 ;  /* 0x000000b091917220 */ /* 0x000fe20000410000 */
[----:B------:R-:W-:Y:S01]  /*a120*/  FADD.FTZ R3, R153, R160 ;  /* 0x000000a099037221 */ /* 0x000fe20000010000 */
[----:B------:R-:W-:Y:S01]  /*a130*/  @!P1 LEA R15, R15, UR40, 0x2 ;  /* 0x000000280f0f9c11 */ /* 0x000fe2000f8e10ff */
[----:B------:R-:W1:Y:S01]  /*a140*/  MUFU.EX2 R157, R157 ;  /* 0x0000009d009d7308 */ /* 0x000e620000000800 */
[----:B---3--:R-:W-:Y:S01]  /*a150*/  FADD.FTZ R23, R155, R4 ;  /* 0x000000049b177221 */ /* 0x008fe20000010000 */
[C---:B------:R-:W-:Y:S01]  /*a160*/  FADD.FTZ R3, R154.reuse, R3 ;  /* 0x000000039a037221 */ /* 0x040fe20000010000 */
[----:B------:R-:W-:Y:S01]  /*a170*/  F2FP.F16.F32.PACK_AB R154, R154, R153 ;  /* 0x000000999a9a723e */ /* 0x000fe200000000ff */
[----:B------:R-:W-:Y:S01]  /*a180*/  @!P1 STS [R15+0x28800], R176 ;  /* 0x028800b00f009388 */ /* 0x000fe20000000800 */
[----:B------:R-:W-:Y:S01]  /*a190*/  F2FP.F16.F32.PACK_AB R153, R21, R20 ;  /* 0x000000141599723e */ /* 0x000fe200000000ff */
[----:B------:R-:W-:Y:S01]  /*a1a0*/  FADD.FTZ R160, R180, R3 ;  /* 0x00000003b4a07221 */ /* 0x000fe20000010000 */
[-C--:B------:R-:W-:Y:S01]  /*a1b0*/  FMUL.FTZ R148, R148, R176.reuse ;  /* 0x000000b094947220 */ /* 0x080fe20000410000 */
[----:B------:R-:W2:Y:S01]  /*a1c0*/  MUFU.EX2 R158, R163 ;  /* 0x000000a3009e7308 */ /* 0x000ea20000000800 */
[C---:B0-----:R-:W-:Y:S01]  /*a1d0*/  FADD.FTZ R4, R156.reuse, R23 ;  /* 0x000000179c047221 */ /* 0x041fe20000010000 */
[----:B------:R-:W-:Y:S01]  /*a1e0*/  FADD.FTZ R23, R183, R160 ;  /* 0x000000a0b7177221 */ /* 0x000fe20000010000 */
[----:B------:R0:W-:Y:S01]  /*a1f0*/  @!P1 STS [R15+0x28820], R191 ;  /* 0x028820bf0f009388 */ /* 0x0001e20000000800 */
[----:B------:R-:W-:Y:S01]  /*a200*/  F2FP.F16.F32.PACK_AB R155, R156, R155 ;  /* 0x0000009b9c9b723e */ /* 0x000fe200000000ff */
[----:B------:R-:W-:Y:S01]  /*a210*/  FMUL.FTZ R149, R149, R176 ;  /* 0x000000b095957220 */ /* 0x000fe20000410000 */
[----:B------:R-:W-:Y:S01]  /*a220*/  FADD.FTZ R160, R182, R23 ;  /* 0x00000017b6a07221 */ /* 0x000fe20000010000 */
[----:B------:R-:W-:Y:S01]  /*a230*/  BAR.SYNC.DEFER_BLOCKING 0xf, 0x100 ;  /* 0x03c4000000007b1d */ /* 0x000fe20000010000 */
[----:B------:R-:W-:Y:S01]  /*a240*/  F2FP.F16.F32.PACK_AB R156, R183, R180 ;  /* 0x000000b4b79c723e */ /* 0x000fe200000000ff */
[----:B-1----:R-:W-:Y:S01]  /*a250*/  FADD.FTZ R3, R157, R4 ;  /* 0x000000049d037221 */ /* 0x002fe20000010000 */
[----:B------:R-:W-:Y:S01]  /*a260*/  FADD.FTZ R23, R185, R160 ;  /* 0x000000a0b9177221 */ /* 0x000fe20000010000 */
[-C--:B------:R-:W-:Y:S01]  /*a270*/  FMUL.FTZ R26, R26, R191.reuse ;  /* 0x000000bf1a1a7220 */ /* 0x080fe20000410000 */
[-C--:B------:R-:W-:Y:S01]  /*a280*/  FMUL.FTZ R27, R27, R191.reuse ;  /* 0x000000bf1b1b7220 */ /* 0x080fe20000410000 */
[----:B------:R-:W1:Y:S01]  /*a290*/  MUFU.EX2 R159, R159 ;  /* 0x0000009f009f7308 */ /* 0x000e620000000800 */
[----:B------:R-:W-:Y:S01]  /*a2a0*/  FADD.FTZ R166, R184, R23 ;  /* 0x00000017b8a67221 */ /* 0x000fe20000010000 */
[-C--:B------:R-:W-:Y:S01]  /*a2b0*/  FMUL.FTZ R30, R30, R191.reuse ;  /* 0x000000bf1e1e7220 */ /* 0x080fe20000410000 */
[----:B------:R-:W-:Y:S01]  /*a2c0*/  FMUL.FTZ R31, R31, R191 ;  /* 0x000000bf1f1f7220 */ /* 0x000fe20000410000 */
[C---:B--2---:R-:W-:Y:S01]  /*a2d0*/  FADD.FTZ R4, R158.reuse, R3 ;  /* 0x000000039e047221 */ /* 0x044fe20000010000 */
[----:B------:R-:W-:Y:S01]  /*a2e0*/  F2FP.F16.F32.PACK_AB R157, R158, R157 ;  /* 0x0000009d9e9d723e */ /* 0x000fe200000000ff */
[-C--:B------:R-:W-:Y:S01]  /*a2f0*/  FMUL.FTZ R34, R34, R191.reuse ;  /* 0x000000bf22227220 */ /* 0x080fe20000410000 */
[----:B------:R-:W-:Y:S01]  /*a300*/  F2FP.F16.F32.PACK_AB R158, R185, R182 ;  /* 0x000000b6b99e723e */ /* 0x000fe200000000ff */
[----:B------:R-:W2:Y:S01]  /*a310*/  MUFU.EX2 R22, R22 ;  /* 0x0000001600167308 */ /* 0x000ea20000000800 */
[-C--:B------:R-:W-:Y:S01]  /*a320*/  FMUL.FTZ R35, R35, R191.reuse ;  /* 0x000000bf23237220 */ /* 0x080fe20000410000 */
[-C--:B------:R-:W-:Y:S01]  /*a330*/  FMUL.FTZ R38, R38, R191.reuse ;  /* 0x000000bf26267220 */ /* 0x080fe20000410000 */
[-C--:B------:R-:W-:Y:S01]  /*a340*/  FMUL.FTZ R39, R39, R191.reuse ;  /* 0x000000bf27277220 */ /* 0x080fe20000410000 */
[-C--:B------:R-:W-:Y:S01]  /*a350*/  FMUL.FTZ R42, R42, R191.reuse ;  /* 0x000000bf2a2a7220 */ /* 0x080fe20000410000 */
[-C--:B------:R-:W-:Y:S01]  /*a360*/  FMUL.FTZ R43, R43, R191.reuse ;  /* 0x000000bf2b2b7220 */ /* 0x080fe20000410000 */
[-C--:B------:R-:W-:Y:S01]  /*a370*/  FMUL.FTZ R46, R46, R191.reuse ;  /* 0x000000bf2e2e7220 */ /* 0x080fe20000410000 */
[-C--:B------:R-:W-:Y:S01]  /*a380*/  FMUL.FTZ R47, R47, R191.reuse ;  /* 0x000000bf2f2f7220 */ /* 0x080fe20000410000 */
[----:B------:R-:W3:Y:S01]  /*a390*/  MUFU.EX2 R161, R161 ;  /* 0x000000a100a17308 */ /* 0x000ee20000000800 */
[----:B-1----:R-:W-:Y:S01]  /*a3a0*/  FADD.FTZ R3, R159, R4 ;  /* 0x000000049f037221 */ /* 0x002fe20000010000 */
[----:B------:R1:W-:Y:S01]  /*a3b0*/  STSM.16.M88.4 [R6+0x26800], R152 ;  /* 0x0268009806007844 */ /* 0x0003e20000000200 */
[-C--:B------:R-:W-:Y:S01]  /*a3c0*/  FMUL.FTZ R50, R50, R191.reuse ;  /* 0x000000bf32327220 */ /* 0x080fe20000410000 */
[-C--:B------:R-:W-:Y:S01]  /*a3d0*/  FMUL.FTZ R51, R51, R191.reuse ;  /* 0x000000bf33337220 */ /* 0x080fe20000410000 */
[-C--:B------:R-:W-:Y:S01]  /*a3e0*/  FMUL.FTZ R54, R54, R191.reuse ;  /* 0x000000bf36367220 */ /* 0x080fe20000410000 */
[-C--:B------:R-:W-:Y:S01]  /*a3f0*/  FMUL.FTZ R55, R55, R191.reuse ;  /* 0x000000bf37377220 */ /* 0x080fe20000410000 */
[----:B------:R-:W-:Y:S01]  /*a400*/  FMUL.FTZ R58, R58, R191 ;  /* 0x000000bf3a3a7220 */ /* 0x000fe20000410000 */
[----:B------:R-:W0:Y:S01]  /*a410*/  MUFU.EX2 R187, R187 ;  /* 0x000000bb00bb7308 */ /* 0x000e220000000800 */
        /* <DEDUP_REMOVED lines=48> */
[----:B--2---:R-:W-:Y:S01]  /*a720*/  FADD.FTZ R15, R189, R160 ;  /* 0x000000a0bd0f7221 */ /* 0x004fe20000010000 */
[----:B------:R-:W-:Y:S01]  /*a730*/  F2FP.F16.F32.PACK_AB R160, R187, R184 ;  /* 0x000000b8bba0723e */ /* 0x000fe200000000ff */
[-C--:B------:R-:W-:Y:S01]  /*a740*/  FMUL.FTZ R126, R126, R191.reuse ;  /* 0x000000bf7e7e7220 */ /* 0x080fe20000410000 */
[----:B------:R-:W-:Y:S01]  /*a750*/  F2FP.F16.F32.PACK_AB R162, R189, R186 ;  /* 0x000000babda2723e */ /* 0x000fe200000000ff */
        /* <DEDUP_REMOVED lines=17> */
[----:B------:R-:W-:Y:S01]  /*a870*/  FMUL.FTZ R151, R151, R191 ;  /* 0x000000bf97977220 */ /* 0x000fe20000410000 */
[----:B------:R1:W-:Y:S01]  /*a880*/  STSM.16.M88.4 [R5], R160 ;  /* 0x000000a005007844 */ /* 0x0003e20000000200 */
[----:B------:R-:W0:Y:S01]  /*a890*/  MUFU.EX2 R168, R168 ;  /* 0x000000a800a87308 */ /* 0x000e220000000800 */
[C---:B--2---:R-:W-:Y:S01]  /*a8a0*/  FADD.FTZ R15, R165.reuse, R22 ;  /* 0x00000016a50f7221 */ /* 0x044fe20000010000 */
[----:B------:R-:W-:-:S06]  /*a8b0*/  F2FP.F16.F32.PACK_AB R164, R165, R164 ;  /* 0x000000a4a5a4723e */ /* 0x000fcc00000000ff */
[----:B------:R-:W2:Y:S01]  /*a8c0*/  MUFU.EX2 R4, R177 ;  /* 0x000000b100047308 */ /* 0x000ea20000000800 */
[----:B---3--:R-:W-:-:S07]  /*a8d0*/  FADD.FTZ R3, R175, R166 ;  /* 0x000000a6af037221 */ /* 0x008fce0000010000 */
[----:B------:R-:W3:Y:S01]  /*a8e0*/  MUFU.EX2 R169, R169 ;  /* 0x000000a900a97308 */ /* 0x000ee20000000800 */
[----:B0-----:R-:W-:-:S07]  /*a8f0*/  FADD.FTZ R166, R168, R15 ;  /* 0x0000000fa8a67221 */ /* 0x001fce0000010000 */
[----:B------:R-:W0:Y:S01]  /*a900*/  MUFU.EX2 R167, R178 ;  /* 0x000000b200a77308 */ /* 0x000e220000000800 */
[C---:B--2---:R-:W-:Y:S01]  /*a910*/  FADD.FTZ R22, R4.reuse, R3 ;  /* 0x0000000304167221 */ /* 0x044fe20000010000 */
[----:B------:R-:W-:-:S06]  /*a920*/  F2FP.F16.F32.PACK_AB R165, R4, R175 ;  /* 0x000000af04a5723e */ /* 0x000fcc00000000ff */
[----:B------:R-:W2:Y:S01]  /*a930*/  MUFU.EX2 R20, R179 ;  /* 0x000000b300147308 */ /* 0x000ea20000000800 */
[C---:B---3--:R-:W-:Y:S01]  /*a940*/  FADD.FTZ R3, R169.reuse, R166 ;  /* 0x000000a6a9037221 */ /* 0x048fe20000010000 */
[----:B------:R-:W-:Y:S01]  /*a950*/  F2FP.F16.F32.PACK_AB R166, R169, R168 ;  /* 0x000000a8a9a6723e */ /* 0x000fe200000000ff */
[----:B0-----:R-:W-:Y:S01]  /*a960*/  FADD.FTZ R15, R167, R22 ;  /* 0x00000016a70f7221 */ /* 0x001fe20000010000 */
[----:B--2---:R-:W-:-:S03]  /*a970*/  F2FP.F16.F32.PACK_AB R167, R20, R167 ;  /* 0x000000a714a7723e */ /* 0x004fc600000000ff */
[----:B------:R-:W-:Y:S02]  /*a980*/  FADD.FTZ R4, R20, R15 ;  /* 0x0000000f14047221 */ /* 0x000fe40000010000 */
[----:B------:R1:W-:Y:S01]  /*a990*/  STSM.16.M88.4 [R7], R164 ;  /* 0x000000a407007844 */ /* 0x0003e20000000200 */
[----:B------:R-:W-:Y:S05]  /*a9a0*/  @!P4 BRA `(.L_x_4950) ;  /* 0x000000000004c947 */ /* 0x000fea0003800000 */
[----:B------:R-:W-:Y:S01]  /*a9b0*/  BPT.TRAP 0x1 ;  /* 0x000000040000795c */ /* 0x000fe20000300000 */
.L_x_4950:
[----:B------:R0:W2:Y:S01]  /*a9c0*/  SYNCS.PHASECHK.TRANS64.TRYWAIT P1, [UR26+0x28c50], R14 ;  /* 0x028c500eff0075a7 */ /* 0x0000a2000802015a */
[----:B------:R-:W-:Y:S05]  /*a9d0*/  @!P4 BRA `(.L_x_4951) ;  /* 0x000000000004c947 */ /* 0x000fea0003800000 */
[----:B------:R-:W-:Y:S01]  /*a9e0*/  BPT.TRAP 0x1 ;  /* 0x000000040000795c */ /* 0x000fe20000300000 */
.L_x_4951:
[----:B--2---:R-:W-:Y:S05]  /*a9f0*/  @P1 BRA `(.L_x_4952) ;  /* 0x0000000000081947 */ /* 0x004fea0003800000 */
[----:B------:R-:W2:Y:S02]  /*aa00*/  SYNCS.PHASECHK.TRANS64.TRYWAIT P1, [UR26+0x28c50], R14 ;  /* 0x028c500eff0075a7 */ /* 0x000ea4000802015a */
[----:B--2---:R-:W-:Y:S05]  /*aa10*/  @!P1 BRA `(.L_x_4953) ;  /* 0x0000009800c49947 */ /* 0x004fea0003800000 */
.L_x_4952:
        /* <DEDUP_REMOVED lines=34> */
.L_x_4954:
[----:B------:R-:W-:Y:S01]  /*ac40*/  UIADD3 UR26, UR26, 0x28c60, URZ ;  /* 0x00028c601a1a7890 */ /* 0x000fe2000fffe03f */
[----:B------:R-:W-:Y:S01]  /*ac50*/  IMAD.MOV.U32 R20, RZ, RZ, R11 ;  /* 0x000000ffff147224 */ /* 0x000fe200078e000b */
[----:B------:R-:W-:Y:S01]  /*ac60*/  UMOV UR27, UR4 ;  /* 0x00000004001b7c82 */ /* 0x000fe20008000000 */
[----:B------:R-:W-:Y:S01]  /*ac70*/  MOV R185, R12 ;  /* 0x0000000c00b97202 */ /* 0x000fe20000000f00 */
[----:B------:R-:W-:-:S09]  /*ac80*/  UPRMT UR26, UR42, 0x654, UR26 ;  /* 0x000006542a1a7896 */ /* 0x000fd2000800001a */
[----:B------:R-:W-:Y:S01]  /*ac90*/  SYNCS.ARRIVE.TRANS64.RED.A1T0 RZ, [UR26], RZ ;  /* 0x000000ffffff79a7 */ /* 0x000fe2000810041a */
[----:B------:R-:W-:Y:S05]  /*aca0*/  @P0 BRA `(.L_x_4955) ;  /* 0xffffffe000d80947 */ /* 0x000fea000383ffff */
[----:B------:R-:W-:-:S05]  /*acb0*/  UMOV UR43, UR6 ;  /* 0x00000006002b7c82 */ /* 0x000fca0008000000 */
.L_x_4944:
[----:B------:R-:W-:-:S13]  /*acc0*/  ISETP.LE.AND P0, PT, R17, UR43, PT ;  /* 0x0000002b11007c0c */ /* 0x000fda000bf03270 */
[----:B------:R-:W-:Y:S05]  /*acd0*/  @!P0 BRA `(.L_x_4956) ;  /* 0x0000002400f88947 */ /* 0x000fea0003800000 */
[----:B------:R-:W-:Y:S01]  /*ace0*/  IMAD.MOV.U32 R21, RZ, RZ, R11 ;  /* 0x000000ffff157224 */ /* 0x000fe200078e000b */
[----:B------:R-:W-:Y:S01]  /*acf0*/  UMOV UR26, UR4 ;  /* 0x00000004001a7c82 */ /* 0x000fe20008000000 */
[----:B------:R-:W-:Y:S01]  /*ad00*/  IMAD.MOV.U32 R20, RZ, RZ, R12 ;  /* 0x000000ffff147224 */ /* 0x000fe200078e000c */
[----:B------:R-:W-:Y:S01]  /*ad10*/  ULDC UR28, c[0x0][0x9e4] ;  /* 0x00027900001c7ab9 */ /* 0x000fe20000000800 */
[----:B------:R-:W-:Y:S01]  /*ad20*/  ULDC UR29, c[0x0][0x288] ;  /* 0x0000a200001d7ab9 */ /* 0x000fe20000000800 */
[----:B------:R-:W-:Y:S01]  /*ad30*/  ULDC UR30, c[0x0][0x2f0] ;  /* 0x0000bc00001e7ab9 */ /* 0x000fe20000000800 */
[----:B------:R-:W-:Y:S01]  /*ad40*/  ULDC UR31, c[0x0][0x9d8] ;  /* 0x00027600001f7ab9 */ /* 0x000fe20000000800 */
[----:B------:R-:W-:Y:S01]  /*ad50*/  ULDC UR6, c[0x0][0x988] ;  /* 0x0002620000067ab9 */ /* 0x000fe20000000800 */
[----:B------:R-:W-:-:S05]  /*ad60*/  ULDC UR27, c[0x0][0x9e0] ;  /* 0x00027800001b7ab9 */ /* 0x000fca0000000800 */
.L_x_4975:
[----:B------:R-:W-:-:S04]  /*ad70*/  UIADD3 UR4, UR26, 0x1, URZ ;  /* 0x000000011a047890 */ /* 0x000fc8000fffe03f */
[----:B------:R-:W-:-:S04]  /*ad80*/  UISETP.NE.AND UP0, UPT, UR4, 0x2, UPT ;  /* 0x000000020400788c */ /* 0x000fc8000bf05270 */
[----:B------:R-:W-:Y:S02]  /*ad90*/  USEL UR10, URZ, 0x1, UP0 ;  /* 0x000000013f0a7887 */ /* 0x000fe40008000000 */
[----:B------:R-:W-:Y:S02]  /*ada0*/  USEL UR4, UR4, URZ, UP0 ;  /* 0x0000003f04047287 */ /* 0x000fe40008000000 */
[----:B------:R-:W-:Y:S01]  /*adb0*/  ULOP3.LUT UR5, UR5, UR10, URZ, 0x3c, !UPT ;  /* 0x0000000a05057292 */ /* 0x000fe2000f8e3c3f */
[----:B-123--:R-:W-:Y:S11]  /*adc0*/  @!P4 BRA `(.L_x_4957) ;  /* 0x000000000004c947 */ /* 0x00eff60003800000 */
[----:B------:R-:W-:Y:S01]  /*add0*/  BPT.TRAP 0x1 ;  /* 0x000000040000795c */ /* 0x000fe20000300000 */
.L_x_4957:
[----:B------:R-:W-:Y:S01]  /*ade0*/  ULEA UR25, UR4, UR40, 0x3 ;  /* 0x0000002804197291 */ /* 0x000fe2000f8e183f */
[----:B------:R-:W-:-:S04]  /*adf0*/  MOV R13, UR5 ;  /* 0x00000005000d7c02 */ /* 0x000fc80008000f00 */
[----:B------:R-:W-:-:S04]  /*ae00*/  SHF.L.U32 R13, R13, 0x1f, RZ ;  /* 0x0000001f0d0d7819 */ /* 0x000fc800000006ff */
[----:B------:R3:W4:Y:S01]  /*ae10*/  SYNCS.PHASECHK.TRANS64.TRYWAIT P0, [UR25+0x28c30], R13 ;  /* 0x028c300dff0075a7 */ /* 0x0007220008000159 */
[----:B------:R-:W-:Y:S05]  /*ae20*/  @!P4 BRA `(.L_x_4958) ;  /* 0x000000000004c947 */ /* 0x000fea0003800000 */
[----:B------:R-:W-:Y:S01]  /*ae30*/  BPT.TRAP 0x1 ;  /* 0x000000040000795c */ /* 0x000fe20000300000 */
.L_x_4958:
[----:B----4-:R-:W-:Y:S05]  /*ae40*/  @P0 BRA `(.L_x_4959) ;  /* 0x0000000000080947 */ /* 0x010fea0003800000 */
[----:B------:R-:W4:Y:S02]  /*ae50*/  SYNCS.PHASECHK.TRANS64.TRYWAIT P0, [UR25+0x28c30], R13 ;  /* 0x028c300dff0075a7 */ /* 0x000f240008000159 */
[----:B----4-:R-:W-:Y:S05]  /*ae60*/  @!P0 BRA `(.L_x_4960) ;  /* 0x0000009400c88947 */ /* 0x010fea0003800000 */
.L_x_4959:
[----:B------:R-:W-:Y:S01]  /*ae70*/  ULEA UR10, UR4, UR24, 0x9 ;  /* 0x00000018040a7291 */ /* 0x000fe2000f8e483f */
[----:B01----:R-:W-:Y:S01]  /*ae80*/  WARPGROUP.ARRIVE ;  /* 0x00000000000079c5 */ /* 0x003fe20000000000 */
        /* <DEDUP_REMOVED lines=20> */
.L_x_4961:
[----:B------:R-:W-:Y:S01]  /*afd0*/  ISETP.NE.AND P0, PT, R19, 0x1, PT ;  /* 0x000000011300780c */ /* 0x000fe20003f05270 */
[----:B------:R-:W-:Y:S01]  /*afe0*/  FMUL.FTZ R187, R165, UR31 ;  /* 0x0000001fa5bb7c20 */ /* 0x000fe20008410000 */
[----:B------:R-:W-:Y:S01]  /*aff0*/  FMUL.FTZ R186, R164, UR31 ;  /* 0x0000001fa4ba7c20 */ /* 0x000fe20008410000 */
[----:B--2---:R-:W-:Y:S01]  /*b000*/  FMUL.FTZ R14, R153, UR31 ;  /* 0x0000001f990e7c20 */ /* 0x004fe20008410000 */
[----:B------:R-:W-:Y:S01]  /*b010*/  FMUL.FTZ R153, R162, UR31 ;  /* 0x0000001fa2997c20 */ /* 0x000fe20008410000 */
[----:B------:R-:W-:Y:S01]  /*b020*/  FMUL.FTZ R162, R178, UR31 ;  /* 0x0000001fb2a27c20 */ /* 0x000fe20008410000 */
[----:B------:R-:W-:Y:S01]  /*b030*/  IMAD.MOV.U32 R178, RZ, RZ, R2 ;  /* 0x000000ffffb27224 */ /* 0x000fe200078e0002 */
[----:B------:R-:W-:Y:S01]  /*b040*/  USHF.L.U32 UR11, UR43, 0x6, URZ ;  /* 0x000000062b0b7899 */ /* 0x000fe2000800063f */
[----:B------:R-:W-:Y:S01]  /*b050*/  FMUL.FTZ R15, R156, UR31 ;  /* 0x0000001f9c0f7c20 */ /* 0x000fe20008410000 */
[----:B------:R-:W-:Y:S01]  /*b060*/  FMUL.FTZ R156, R167, UR31 ;  /* 0x0000001fa79c7c20 */ /* 0x000fe20008410000 */
[----:B----4-:R-:W-:Y:S01]  /*b070*/  FMUL.FTZ R12, R152, UR31 ;  /* 0x0000001f980c7c20 */ /* 0x010fe20008410000 */
[----:B------:R-:W-:Y:S01]  /*b080*/  FMUL.FTZ R11, R154, UR31 ;  /* 0x0000001f9a0b7c20 */ /* 0x000fe20008410000 */
[----:B------:R-:W-:Y:S01]  /*b090*/  FMUL.FTZ R22, R155, UR31 ;  /* 0x0000001f9b167c20 */ /* 0x000fe20008410000 */
[----:B------:R-:W0:Y:S01]  /*b0a0*/  @P0 LDC R165, c[0x0][0x44c] ;  /* 0x00011300ffa50b82 */ /* 0x000e220000000800 */
[----:B------:R-:W-:-:S02]  /*b0b0*/  IMAD.U32 R167, RZ, RZ, UR11 ;  /* 0x0000000bffa77e24 */ /* 0x000fc4000f8e00ff */
        /* <DEDUP_REMOVED lines=8> */
[----:B------:R-:W-:Y:S01]  /*b140*/  MOV R191, UR30 ;  /* 0x0000001e00bf7c02 */ /* 0x000fe20008000f00 */
        /* <DEDUP_REMOVED lines=13> */
[----:B0-----:R-:W-:Y:S01]  /*b220*/  @P0 IMAD.HI.U32 R165, R2, R165, RZ ;  /* 0x000000a502a50227 */ /* 0x001fe200078e00ff */
[----:B------:R-:W-:Y:S01]  /*b230*/  UIADD3 UR10, UR25, 0x28c40, URZ ;  /* 0x00028c40190a7890 */ /* 0x000fe2000fffe03f */
[----:B------:R-:W-:Y:S01]  /*b240*/  LOP3.LUT P5, RZ, R16, 0x1, RZ, 0xc0, !PT ;  /* 0x0000000110ff7812 */ /* 0x000fe200078ac0ff */
[----:B------:R-:W0:Y:S01]  /*b250*/  MUFU.TANH R12, R12 ;  /* 0x0000000c000c7308 */ /* 0x000e220000002400 */
[----:B------:R-:W-:Y:S01]  /*b260*/  FMUL.FTZ R180, R180, UR31 ;  /* 0x0000001fb4b47c20 */ /* 0x000fe20008410000 */
[----:B------:R-:W-:Y:S01]  /*b270*/  UPRMT UR10, UR42, 0x654, UR10 ;  /* 0x000006542a0a7896 */ /* 0x000fe2000800000a */
[----:B-1----:R-:W-:-:S02]  /*b280*/  @P0 SHF.R.U32.HI R178, RZ, R164, R165 ;  /* 0x000000a4ffb20219 */ /* 0x002fc400000116a5 */
[----:B------:R-:W-:Y:S01]  /*b290*/  IADD3 R164, -R0, 0x1, -R167 ;  /* 0x0000000100a47810 */ /* 0x000fe20007ffe9a7 */
[----:B------:R-:W-:Y:S02]  /*b2a0*/  FMUL.FTZ R167, R183, UR31 ;  /* 0x0000001fb7a77c20 */ /* 0x000fe40008410000 */
[----:B------:R-:W1:Y:S01]  /*b2b0*/  MUFU.TANH R14, R14 ;  /* 0x0000000e000e7308 */ /* 0x000e620000002400 */
[----:B------:R-:W2:Y:S02]  /*b2c0*/  SHFL.IDX PT, R165, R178, RZ, 0x1c1f ;  /* 0x001c1fffb2a57589 */ /* 0x000ea400000e0000 */
        /* <DEDUP_REMOVED lines=8> */
[----:B--2---:R-:W-:-:S07]  /*b350*/  IMAD.IADD R179, R182, 0x1, R165 ;  /* 0x00000001b6b37824 */ /* 0x004fce00078e02a5 */
[----:B------:R-:W2:Y:S08]  /*b360*/  MUFU.TANH R184, R184 ;  /* 0x000000b800b87308 */ /* 0x000eb00000002400 */
        /* <DEDUP_REMOVED lines=26> */
[----:B-----5:R-:W-:Y:S01]  /*b510*/  IMAD.IADD R180, R183, 0x1, R165 ;  /* 0x00000001b7b47824 */ /* 0x020fe200078e02a5 */
[----:B-12-4-:R-:W-:Y:S06]  /*b520*/  @!P5 BRA `(.L_x_4962) ;  /* 0x00000000005cd947 */ /* 0x016fec0003800000 */
[----:B------:R-:W-:Y:S01]  /*b530*/  IMAD R164, R191, UR41, R165 ;  /* 0x00000029bfa47c24 */ /* 0x000fe2000f8e02a5 */
[----:B------:R-:W-:Y:S04]  /*b540*/  BSSY B0, `(.L_x_4963) ;  /* 0x0000011000007945 */ /* 0x000fe80003800000 */
[----:B------:R-:W-:-:S04]  /*b550*/  IADD3 R175, R164, -UR29, RZ ;  /* 0x8000001da4af7c10 */ /* 0x000fc8000fffe0ff */
        /* <DEDUP_REMOVED lines=10> */
.L_x_4964:
[----:B------:R-:W-:-:S05]  /*b600*/  IMAD.U32 R170, RZ, RZ, UR28 ;  /* 0x0000001cffaa7e24 */ /* 0x000fca000f8e00ff */
[----:B------:R-:W-:-:S13]  /*b610*/  ISETP.NE.AND P0, PT, R170, 0x1, PT ;  /* 0x00000001aa00780c */ /* 0x000fda0003f05270 */
[----:B------:R-:W1:Y:S02]  /*b620*/  @P0 LDC.64 R164, c[0x0][0x9e8] ;  /* 0x00027a00ffa40b82 */ /* 0x000e640000000a00 */
[----:B-1----:R-:W-:-:S05]  /*b630*/  @P0 IMAD.HI.U32 R164, R175, R164, RZ ;  /* 0x000000a4afa40227 */ /* 0x002fca00078e00ff */
[----:B------:R-:W-:-:S07]  /*b640*/  @P0 SHF.R.U32.HI R175, RZ, R165, R164 ;  /* 0x000000a5ffaf0219 */ /* 0x000fce00000116a4 */
.L_x_4965:
[----:B------:R-:W-:Y:S05]  /*b650*/  BSYNC B0 ;  /* 0x0000000000007941 */ /* 0x000fea0003800000 */
.L_x_4963:
[----:B------:R-:W-:-:S05]  /*b660*/  IMAD R175, R175, R170, -UR11 ;  /* 0x8000000bafaf7e24 */ /* 0x000fca000f8e02aa */
[----:B------:R-:W-:-:S04]  /*b670*/  IADD3 R175, -R0, R175, RZ ;  /* 0x000000af00af7210 */ /* 0x000fc80007ffe1ff */
[----:B------:R-:W-:Y:S02]  /*b680*/  VIADDMNMX R179, R175, R170, R179, PT ;  /* 0x000000aaafb37246 */ /* 0x000fe400038001b3 */
[----:B------:R-:W-:-:S07]  /*b690*/  VIMNMX R180, R180, R175, !PT ;  /* 0x000000afb4b47248 */ /* 0x000fce0007fe0100 */
.L_x_4962:
[----:B------:R-:W-:-:S06]  /*b6a0*/  UISETP.GT.AND UP0, UPT, UR43, -0x1, UPT ;  /* 0xffffffff2b00788c */ /* 0x000fcc000bf04270 */
[----:B------:R-:W-:-:S04]  /*b6b0*/  PLOP3.LUT P0, PT, PT, PT, UP0, 0x80, 0x0 ;  /* 0x000000000000781c */ /* 0x000fc80003f0f008 */
[C---:B------:R-:W-:Y:S02]  /*b6c0*/  ISETP.GT.AND P1, PT, R180.reuse, RZ, P0 ;  /* 0x000000ffb400720c */ /* 0x040fe40000724270 */
[C---:B------:R-:W-:Y:S02]  /*b6d0*/  ISETP.GT.AND P3, PT, R180.reuse, 0x1, P0 ;  /* 0x00000001b400780c */ /* 0x040fe40000764270 */
[C---:B------:R-:W-:Y:S02]  /*b6e0*/  ISETP.LT.OR P2, PT, R179.reuse, 0x1, P1 ;  /* 0x00000001b300780c */ /* 0x040fe40000f41670 */
[----:B------:R-:W-:Y:S02]  /*b6f0*/  ISETP.GT.AND P1, PT, R180, 0x8, P0 ;  /* 0x00000008b400780c */ /* 0x000fe40000724270 */
[----:B0-----:R-:W-:Y:S02]  /*b700*/  FSEL R177, R12, -INF , !P2 ;  /* 0xff8000000cb17808 */ /* 0x001fe40005000000 */
[----:B------:R-:W-:Y:S01]  /*b710*/  ISETP.GT.AND P2, PT, R180, 0x9, P0 ;  /* 0x00000009b400780c */ /* 0x000fe20000744270 */
[----:B------:R-:W0:Y:S01]  /*b720*/  SHFL.IDX PT, R12, R178, 0x1, 0x1c1f ;  /* 0x003c1f00b20c7f89 */ /* 0x000e2200000e0000 */
        /* <DEDUP_REMOVED lines=11> */
[----:B------:R-:W-:Y:S01]  /*b7e0*/  ISETP.LT.OR P2, PT, R179, 0x19, P2 ;  /* 0x00000019b300780c */ /* 0x000fe20001741670 */
[----:B0-----:R-:W-:Y:S01]  /*b7f0*/  IMAD.IADD R178, R183, 0x1, R12 ;  /* 0x00000001b7b27824 */ /* 0x001fe200078e020c */
        /* <DEDUP_REMOVED lines=20> */
[----:B------:R-:W-:Y:S01]  /*b940*/  FSEL R161, R176, -INF , !P2 ;  /* 0xff800000b0a17808 */ /* 0x000fe20005000000 */
[----:B------:R-:W-:Y:S01]  /*b950*/  IMAD.IADD R176, R182, 0x1, R12 ;  /* 0x00000001b6b07824 */ /* 0x000fe200078e020c */
        /* <DEDUP_REMOVED lines=8> */
[----:B------:R-:W-:Y:S01]  /*b9e0*/  FSEL R165, R181, -INF , !P2 ;  /* 0xff800000b5a57808 */ /* 0x000fe20005000000 */
[----:B------:R-:W-:Y:S06]  /*b9f0*/  @!P5 BRA `(.L_x_4966) ;  /* 0x00000000005cd947 */ /* 0x000fec0003800000 */
        /* <DEDUP_REMOVED lines=13> */
.L_x_4968:
[----:B------:R-:W-:-:S05]  /*bad0*/  IMAD.U32 R12, RZ, RZ, UR28 ;  /* 0x0000001cff0c7e24 */ /* 0x000fca000f8e00ff */
[----:B------:R-:W-:-:S13]  /*bae0*/  ISETP.NE.AND P1, PT, R12, 0x1, PT ;  /* 0x000000010c00780c */ /* 0x000fda0003f25270 */
[----:B------:R-:W0:Y:S02]  /*baf0*/  @P1 LDC.64 R14, c[0x0][0x9e8] ;  /* 0x00027a00ff0e1b82 */ /* 0x000e240000000a00 */
[----:B0-----:R-:W-:-:S05]  /*bb00*/  @P1 IMAD.HI.U32 R14, R179, R14, RZ ;  /* 0x0000000eb30e1227 */ /* 0x001fca00078e00ff */
[----:B------:R-:W-:-:S07]  /*bb10*/  @P1 SHF.R.U32.HI R179, RZ, R15, R14 ;  /* 0x0000000fffb31219 */ /* 0x000fce000001160e */
.L_x_4969:
[----:B------:R-:W-:Y:S05]  /*bb20*/  BSYNC B0 ;  /* 0x0000000000007941 */ /* 0x000fea0003800000 */
.L_x_4967:
[----:B------:R-:W-:-:S05]  /*bb30*/  IMAD R179, R179, R12, -UR11 ;  /* 0x8000000bb3b37e24 */ /* 0x000fca000f8e020c */
[----:B------:R-:W-:-:S04]  /*bb40*/  IADD3 R179, -R0, R179, RZ ;  /* 0x000000b300b37210 */ /* 0x000fc80007ffe1ff */
[----:B------:R-:W-:Y:S02]  /*bb50*/  VIADDMNMX R176, R179, R12, R176, PT ;  /* 0x0000000cb3b07246 */ /* 0x000fe400038001b0 */
[----:B------:R-:W-:-:S07]  /*bb60*/  VIMNMX R178, R178, R179, !PT ;  /* 0x000000b3b2b27248 */ /* 0x000fce0007fe0100 */
.L_x_4966:
        /* <DEDUP_REMOVED lines=190> */
[----:B------:R-:W4:Y:S01]  /*c750*/  MUFU.EX2 R172, R172 ;  /* 0x000000ac00ac7308 */ /* 0x000f220000000800 */
        /* <DEDUP_REMOVED lines=16> */
[----:B----4-:R-:W-:Y:S01]  /*c860*/  FADD.FTZ R156, R172, R157 ;  /* 0x0000009dac9c7221 */ /* 0x010fe20000010000 */
        /* <DEDUP_REMOVED lines=38> */
[----:B------:R2:W4:Y:S01]  /*cad0*/  MUFU.EX2 R157, R153 ;  /* 0x00000099009d7308 */ /* 0x0005220000000800 */
        /* <DEDUP_REMOVED lines=23> */
[----:B------:R-:W5:Y:S01]  /*cc50*/  MUFU.EX2 R173, R173 ;  /* 0x000000ad00ad7308 */ /* 0x000f620000000800 */
        /* <DEDUP_REMOVED lines=10> */
[----:B----4-:R-:W-:Y:S01]  /*cd00*/  FADD.FTZ R15, R157, R168 ;  /* 0x000000a89d0f7221 */ /* 0x010fe20000010000 */
[----:B-1----:R-:W-:Y:S01]  /*cd10*/  F2FP.F16.F32.PACK_AB R157, R184, R157 ;  /* 0x0000009db89d723e */ /* 0x002fe200000000ff */
[-C--:B------:R-:W-:Y:S01]  /*cd20*/  FMUL.FTZ R83, R83, R22.reuse ;  /* 0x0000001653537220 */ /* 0x080fe20000410000 */
[----:B------:R-:W-:Y:S01]  /*cd30*/  FMUL.FTZ R86, R86, R22 ;  /* 0x0000001656567220 */ /* 0x000fe20000410000 */
[----:B------:R-:W-:Y:S01]  /*cd40*/  FADD.FTZ R168, R184, R15 ;  /* 0x0000000fb8a87221 */ /* 0x000fe20000010000 */
[----:B------:R-:W1:Y:S01]  /*cd50*/  MUFU.EX2 R182, R182 ;  /* 0x000000b600b67308 */ /* 0x000e620000000800 */
[C---:B-----5:R-:W-:Y:S01]  /*cd60*/  FADD.FTZ R160, R173.reuse, R156 ;  /* 0x0000009cada07221 */ /* 0x060fe20000010000 */
        /* <DEDUP_REMOVED lines=38> */
[----:B------:R-:W4:Y:S01]  /*cfd0*/  MUFU.EX2 R165, R190 ;  /* 0x000000be00a57308 */ /* 0x000f220000000800 */
        /* <DEDUP_REMOVED lines=16> */
[----:B----4-:R-:W-:Y:S01]  /*d0e0*/  FADD.FTZ R15, R165, R172 ;  /* 0x000000aca50f7221 */ /* 0x010fe20000010000 */
[-C--:B------:R-:W-:Y:S01]  /*d0f0*/  FMUL.FTZ R147, R147, R22.reuse ;  /* 0x0000001693937220 */ /* 0x080fe20000410000 */
[-C--:B------:R-:W-:Y:S01]  /*d100*/  FMUL.FTZ R150, R150, R22.reuse ;  /* 0x0000001696967220 */ /* 0x080fe20000410000 */
[----:B------:R-:W-:-:S04]  /*d110*/  FMUL.FTZ R151, R151, R22 ;  /* 0x0000001697977220 */ /* 0x000fc80000410000 */
[----:B------:R-:W4:Y:S01]  /*d120*/  MUFU.EX2 R170, R175 ;  /* 0x000000af00aa7308 */ /* 0x000f220000000800 */
[C---:B-1----:R-:W-:Y:S01]  /*d130*/  FADD.FTZ R14, R168.reuse, R15 ;  /* 0x0000000fa80e7221 */ /* 0x042fe20000010000 */
[----:B------:R-:W-:-:S03]  /*d140*/  F2FP.F16.F32.PACK_AB R165, R168, R165 ;  /* 0x000000a5a8a5723e */ /* 0x000fc600000000ff */
[----:B--2---:R-:W-:Y:S01]  /*d150*/  FADD.FTZ R15, R167, R14 ;  /* 0x0000000ea70f7221 */ /* 0x004fe20000010000 */
[----:B----4-:R-:W-:-:S03]  /*d160*/  F2FP.F16.F32.PACK_AB R167, R170, R167 ;  /* 0x000000a7aaa7723e */ /* 0x010fc600000000ff */
[----:B------:R-:W-:Y:S02]  /*d170*/  FADD.FTZ R4, R170, R15 ;  /* 0x0000000faa047221 */ /* 0x000fe40000010000 */
[----:B------:R0:W-:Y:S01]  /*d180*/  STSM.16.M88.4 [R7], R164 ;  /* 0x000000a407007844 */ /* 0x0001e20000000200 */
[----:B------:R-:W-:Y:S05]  /*d190*/  @!P4 BRA `(.L_x_4970) ;  /* 0x000000000004c947 */ /* 0x000fea0003800000 */
[----:B------:R-:W-:Y:S01]  /*d1a0*/  BPT.TRAP 0x1 ;  /* 0x000000040000795c */ /* 0x000fe20000300000 */
.L_x_4970:
[----:B------:R1:W2:Y:S01]  /*d1b0*/  SYNCS.PHASECHK.TRANS64.TRYWAIT P0, [UR25+0x28c50], R13 ;  /* 0x028c500dff0075a7 */ /* 0x0002a20008000159 */
[----:B------:R-:W-:Y:S05]  /*d1c0*/  @!P4 BRA `(.L_x_4971) ;  /* 0x000000000004c947 */ /* 0x000fea0003800000 */
[----:B------:R-:W-:Y:S01]  /*d1d0*/  BPT.TRAP 0x1 ;  /* 0x000000040000795c */ /* 0x000fe20000300000 */
.L_x_4971:
[----:B--2---:R-:W-:Y:S05]  /*d1e0*/  @P0 BRA `(.L_x_4972) ;  /* 0x0000000000080947 */ /* 0x004fea0003800000 */
[----:B------:R-:W2:Y:S02]  /*d1f0*/  SYNCS.PHASECHK.TRANS64.TRYWAIT P0, [UR25+0x28c50], R13 ;  /* 0x028c500dff0075a7 */ /* 0x000ea40008000159 */
[----:B--2---:R-:W-:Y:S05]  /*d200*/  @!P0 BRA `(.L_x_4973) ;  /* 0x0000007000f88947 */ /* 0x004fea0003800000 */
.L_x_4972:
        /* <DEDUP_REMOVED lines=34> */
.L_x_4974:
[----:B------:R-:W-:Y:S01]  /*d430*/  UIADD3 UR25, UR25, 0x28c60, URZ ;  /* 0x00028c6019197890 */ /* 0x000fe2000fffe03f */
[----:B------:R-:W-:Y:S01]  /*d440*/  ISETP.LT.AND P0, PT, R17, UR43, PT ;  /* 0x0000002b11007c0c */ /* 0x000fe2000bf01270 */
[----:B------:R-:W-:Y:S01]  /*d450*/  UIADD3 UR43, UR43, -0x1, URZ ;  /* 0xffffffff2b2b7890 */ /* 0x000fe2000fffe03f */
[----:B------:R-:W-:Y:S01]  /*d460*/  MOV R21, R11 ;  /* 0x0000000b00157202 */ /* 0x000fe20000000f00 */
[----:B------:R-:W-:Y:S01]  /*d470*/  UPRMT UR25, UR42, 0x654, UR25 ;  /* 0x000006542a197896 */ /* 0x000fe20008000019 */
[----:B------:R-:W-:Y:S01]  /*d480*/  IMAD.MOV.U32 R20, RZ, RZ, R12 ;  /* 0x000000ffff147224 */ /* 0x000fe200078e000c */
[----:B------:R-:W-:-:S07]  /*d490*/  UMOV UR26, UR4 ;  /* 0x00000004001a7c82 */ /* 0x000fce0008000000 */
[----:B------:R-:W-:Y:S01]  /*d4a0*/  SYNCS.ARRIVE.TRANS64.RED.A1T0 RZ, [UR25], RZ ;  /* 0x000000ffffff79a7 */ /* 0x000fe20008100419 */
[----:B------:R-:W-:Y:S05]  /*d4b0*/  @P0 BRA `(.L_x_4975) ;  /* 0xffffffd8002c0947 */ /* 0x000fea000383ffff */
.L_x_4956:
[----:B------:R-:W4:Y:S01]  /*d4c0*/  SHFL.BFLY PT, R0, R3, 0x2, 0x1f ;  /* 0x0c401f0003007f89 */ /* 0x000f2200000e0000 */
[----:B------:R-:W-:Y:S08]  /*d4d0*/  BAR.ARV 0x8, 0x100 ;  /* 0x0204000000007b1d */ /* 0x000ff00000002000 */
[----:B------:R-:W-:Y:S01]  /*d4e0*/  BAR.SYNC.DEFER_BLOCKING 0xf, 0x100 ;  /* 0x03c4000000007b1d */ /* 0x000fe20000010000 */
[----:B------:R-:W-:-:S05]  /*d4f0*/  ISETP.NE.AND P0, PT, R10, RZ, PT ;  /* 0x000000ff0a00720c */ /* 0x000fca0003f05270 */
[----:B01----:R-:W0:Y:S01]  /*d500*/  SHFL.BFLY PT, R7, R4, 0x2, 0x1f ;  /* 0x0c401f0004077f89 */ /* 0x003e2200000e0000 */
[----:B----4-:R-:W-:Y:S01]  /*d510*/  FADD.FTZ R2, R0, R3 ;  /* 0x0000000300027221 */ /* 0x010fe20000010000 */
[----:B------:R-:W-:-:S04]  /*d520*/  MOV R3, UR10 ;  /* 0x0000000a00037c02 */ /* 0x000fc80008000f00 */
[----:B------:R-:W1:Y:S01]  /*d530*/  SHFL.BFLY PT, R5, R2, 0x1, 0x1f ;  /* 0x0c201f0002057f89 */ /* 0x000e6200000e0000 */
[----:B0-----:R-:W-:Y:S01]  /*d540*/  FADD.FTZ R7, R7, R4 ;  /* 0x0000000407077221 */ /* 0x001fe20000010000 */
[----:B------:R-:W-:-:S04]  /*d550*/  IMAD.MOV.U32 R4, RZ, RZ, -0x800000 ;  /* 0xff800000ff047424 */ /* 0x000fc800078e00ff */
[----:B------:R-:W2:Y:S01]  /*d560*/  SHFL.BFLY PT, R0, R7, 0x1, 0x1f ;  /* 0x0c201f0007007f89 */ /* 0x000ea200000e0000 */
[----:B-1----:R-:W-:Y:S01]  /*d570*/  FADD.FTZ R8, R2, R5 ;  /* 0x0000000502087221 */ /* 0x002fe20000010000 */
[----:B------:R-:W-:Y:S02]  /*d580*/  IMAD.MOV.U32 R5, RZ, RZ, RZ ;  /* 0x000000ffff057224 */ /* 0x000fe400078e00ff */
[----:B------:R-:W-:Y:S02]  /*d590*/  IMAD.U32 R2, RZ, RZ, UR4 ;  /* 0x00000004ff027e24 */ /* 0x000fe4000f8e00ff */
[----:B------:R-:W-:Y:S02]  /*d5a0*/  FSETP.NE.FTZ.AND P1, PT, R8, RZ, PT ;  /* 0x000000ff0800720b */ /* 0x000fe40003f35000 */
[----:B------:R-:W-:-:S05]  /*d5b0*/  IMAD R2, R2, 0x40, R9 ;  /* 0x0000004002027824 */ /* 0x000fca00078e0209 */
[----:B------:R-:W-:-:S06]  /*d5c0*/  @!P0 LEA R2, R2, UR40, 0x2 ;  /* 0x0000002802028c11 */ /* 0x000fcc000f8e10ff */
[----:B------:R-:W0:Y:S01]  /*d5d0*/  @P1 MUFU.RCP R5, R8 ;  /* 0x0000000800051308 */ /* 0x000e220000001000 */
[----:B------:R-:W-:Y:S01]  /*d5e0*/  @P1 FMUL.FTZ R3, R3, 0.69314718246459960938 ;  /* 0x3f31721803031820 */ /* 0x000fe20000410000 */
[----:B--23--:R-:W-:Y:S01]  /*d5f0*/  FADD.FTZ R13, R7, R0 ;  /* 0x00000000070d7221 */ /* 0x00cfe20000010000 */
[----:B------:R-:W-:-:S04]  /*d600*/  MOV R0, RZ ;  /* 0x000000ff00007202 */ /* 0x000fc80000000f00 */
[----:B------:R-:W-:Y:S01]  /*d610*/  FSETP.NE.FTZ.AND P2, PT, R13, RZ, PT ;  /* 0x000000ff0d00720b */ /* 0x000fe20003f55000 */
[----:B------:R-:W-:Y:S01]  /*d620*/  @P1 MUFU.LG2 R6, R8 ;  /* 0x0000000800061308 */ /* 0x000fe20000000c00 */
[----:B0-----:R0:W-:Y:S01]  /*d630*/  @!P0 STS [R2+0x28800], R5 ;  /* 0x0288000502008388 */ /* 0x0011e20000000800 */
[-C--:B------:R-:W-:Y:S01]  /*d640*/  FMUL.FTZ R24, R24, R5.reuse ;  /* 0x0000000518187220 */ /* 0x080fe20000410000 */
[----:B------:R-:W-:-:S09]  /*d650*/  FMUL.FTZ R25, R25, R5 ;  /* 0x0000000519197220 */ /* 0x000fd20000410000 */
        /* <DEDUP_REMOVED lines=8> */
[----:B------:R-:W2:Y:S01]  /*d6e0*/  @P2 MUFU.LG2 R7, R13 ;  /* 0x0000000d00072308 */ /* 0x000ea20000000c00 */
        /* <DEDUP_REMOVED lines=57> */
[----:B------:R-:W-:Y:S01]  /*da80*/  @P1 FMUL.FTZ R6, R6, 0.69314718246459960938 ;  /* 0x3f31721806061820 */ /* 0x000fe20000410000 */
[----:B--2---:R-:W-:Y:S01]  /*da90*/  @P2 FMUL.FTZ R8, R7, 0.69314718246459960938 ;  /* 0x3f31721807082820 */ /* 0x004fe20000410000 */
[----:B-1----:R-:W-:Y:S01]  /*daa0*/  MOV R2, 0xff800000 ;  /* 0xff80000000027802 */ /* 0x002fe20000000f00 */
        /* <DEDUP_REMOVED lines=69> */
.L_x_4880:
[----:B------:R-:W-:Y:S05]  /*df00*/  @P0 BRA `(.L_x_4976) ;  /* 0x0000002000e00947 */ /* 0x000fea0003800000 */
[----:B------:R-:W1:Y:S01]  /*df10*/  S2R R0, SR_TID.X ;  /* 0x0000000000007919 */ /* 0x000e620000002100 */
[----:B------:R-:W2:Y:S01]  /*df20*/  S2UR UR5, SR_CgaCtaId ;  /* 0x00000000000579c3 */ /* 0x000ea20000008800 */
[----:B------:R-:W-:Y:S01]  /*df30*/  UMOV UR4, 0x400 ;  /* 0x0000040000047882 */ /* 0x000fe20000000000 */
[----:B------:R-:W-:-:S06]  /*df40*/  IMAD.MOV R3, RZ, RZ, -R18 ;  /* 0x000000ffff037224 */ /* 0x000fcc00078e0a12 */
[----:B------:R-:W-:Y:S01]  /*df50*/  BAR.SYNC.DEFER_BLOCKING 0x1, 0x100 ;  /* 0x0044000000007b1d */ /* 0x000fe20000010000 */
[----:B0-----:R-:W-:-:S07]  /*df60*/  SHF.R.S32.HI R9, RZ, 0x1f, R18 ;  /* 0x0000001fff097819 */ /* 0x001fce0000011412 */
[----:B------:R-:W0:Y:S08]  /*df70*/  S2UR UR6, SR_CTAID.Y ;  /* 0x00000000000679c3 */ /* 0x000e300000002600 */
[----:B------:R-:W0:Y:S01]  /*df80*/  LDC R12, c[0x0][0xc50] ;  /* 0x00031400ff0c7b82 */ /* 0x000e220000000800 */
[----:B--2---:R-:W-:-:S07]  /*df90*/  ULEA UR4, UR5, UR4, 0x18 ;  /* 0x0000000405047291 */ /* 0x004fce000f8ec03f */
[----:B------:R-:W2:Y:S01]  /*dfa0*/  LDC R6, c[0x0][0xbe8] ;  /* 0x0002fa00ff067b82 */ /* 0x000ea20000000800 */
[----:B------:R-:W-:Y:S01]  /*dfb0*/  UIADD3 UR4, UR4, 0x28c20, URZ ;  /* 0x00028c2004047890 */ /* 0x000fe2000fffe03f */
[----:B-1----:R-:W-:-:S03]  /*dfc0*/  VIADD R152, R0, 0xffffff80 ;  /* 0xffffff8000987836 */ /* 0x002fc60000000000 */
[----:B------:R-:W-:Y:S02]  /*dfd0*/  UPRMT UR4, URZ, 0x654, UR4 ;  /* 0x000006543f047896 */ /* 0x000fe40008000004 */
[----:B------:R-:W-:-:S04]  /*dfe0*/  SHF.R.S32.HI R153, RZ, 0x1f, R152 ;  /* 0x0000001fff997819 */ /* 0x000fc80000011498 */
[----:B------:R-:W-:Y:S01]  /*dff0*/  LEA.HI R10, R153, R152, RZ, 0x7 ;  /* 0x00000098990a7211 */ /* 0x000fe200078f38ff */
[----:B0-----:R-:W-:Y:S02]  /*e000*/  IMAD R3, R12, R3, UR6 ;  /* 0x000000060c037e24 */ /* 0x001fe4000f8e0203 */
[----:B------:R-:W-:Y:S01]  /*e010*/  SYNCS.ARRIVE.TRANS64.RED.A1T0 RZ, [UR4], RZ ;  /* 0x000000ffffff79a7 */ /* 0x000fe20008100404 */
[----:B------:R-:W-:Y:S02]  /*e020*/  SHF.R.S32.HI R8, RZ, 0x7, R10 ;  /* 0x00000007ff087819 */ /* 0x000fe4000001140a */
[----:B------:R-:W-:-:S03]  /*e030*/  LOP3.LUT R5, R10, 0xffffff80, RZ, 0xc0, !PT ;  /* 0xffffff800a057812 */ /* 0x000fc600078ec0ff */
[----:B------:R-:W0:Y:S01]  /*e040*/  SHFL.IDX PT, R7, R8, RZ, 0x1f ;  /* 0x00001fff08077589 */ /* 0x000e2200000e0000 */
[----:B------:R-:W-:Y:S02]  /*e050*/  IADD3 R0, R152, -R5, RZ ;  /* 0x8000000598007210 */ /* 0x000fe40007ffe0ff */
[----:B------:R-:W-:Y:S02]  /*e060*/  SHF.R.S32.HI R5, RZ, 0x1f, R3 ;  /* 0x0000001fff057819 */ /* 0x000fe40000011403 */
[----:B------:R-:W-:Y:S02]  /*e070*/  SHF.R.S32.HI R157, RZ, 0x1f, R0 ;  /* 0x0000001fff9d7819 */ /* 0x000fe40000011400 */
[----:B0-----:R-:W-:Y:S02]  /*e080*/  ISETP.NE.AND P0, PT, R7, RZ, PT ;  /* 0x000000ff0700720c */ /* 0x001fe40003f05270 */
[----:B------:R-:W-:-:S11]  /*e090*/  LEA.HI R7, R157, R0, RZ, 0x2 ;  /* 0x000000009d077211 */ /* 0x000fd600078f10ff */
[----:B--2---:R-:W-:Y:S05]  /*e0a0*/  @P0 BRA `(.L_x_4977) ;  /* 0x0000000400380947 */ /* 0x004fea0003800000 */
[----:B------:R-:W0:Y:S01]  /*e0b0*/  LDC R19, c[0x0][0xbe8] ;  /* 0x0002fa00ff137b82 */ /* 0x000e220000000800 */
[----:B------:R-:W-:Y:S01]  /*e0c0*/  LOP3.LUT R11, R10, 0xffffff80, RZ, 0xc0, !PT ;  /* 0xffffff800a0b7812 */ /* 0x000fe200078ec0ff */
[----:B------:R-:W1:Y:S01]  /*e0d0*/  S2R R155, SR_CTAID.X ;  /* 0x00000000009b7919 */ /* 0x000e620000002500 */
[----:B------:R-:W-:Y:S01]  /*e0e0*/  LEA.HI R12, R153, R152, RZ, 0x2 ;  /* 0x00000098990c7211 */ /* 0x000fe200078f10ff */
[----:B------:R-:W-:Y:S02]  /*e0f0*/  ULDC.64 UR4, c[0x0][0xbd0] ;  /* 0x0002f40000047ab9 */ /* 0x000fe40000000a00 */
[----:B------:R-:W-:Y:S01]  /*e100*/  IMAD.IADD R16, R152, 0x1, -R11 ;  /* 0x0000000198107824 */ /* 0x000fe200078e0a0b */
[----:B------:R-:W-:Y:S01]  /*e110*/  LOP3.LUT R15, R12, 0xfffffffc, RZ, 0xc0, !PT ;  /* 0xfffffffc0c0f7812 */ /* 0x000fe200078ec0ff */
[----:B------:R-:W2:Y:S03]  /*e120*/  S2UR UR6, SR_CTAID.Z ;  /* 0x00000000000679c3 */ /* 0x000ea60000002700 */
[----:B------:R-:W-:Y:S01]  /*e130*/  SHF.R.S32.HI R11, RZ, 0x1f, R16 ;  /* 0x0000001fff0b7819 */ /* 0x000fe20000011410 */
[----:B------:R-:W-:-:S03]  /*e140*/  IMAD.IADD R15, R152, 0x1, -R15 ;  /* 0x00000001980f7824 */ /* 0x000fc600078e0a0f */
[-C--:B------:R-:W-:Y:S01]  /*e150*/  LEA.HI R20, R11, R16.reuse, RZ, 0x2 ;  /* 0x000000100b147211 */ /* 0x080fe200078f10ff */
[----:B------:R-:W3:Y:S01]  /*e160*/  LDC.64 R22, c[0x0][0xbd8] ;  /* 0x0002f600ff167b82 */ /* 0x000ee20000000a00 */
[----:B------:R-:W-:Y:S02]  /*e170*/  LEA.HI R12, R15, R15, RZ, 0x1 ;  /* 0x0000000f0f0c7211 */ /* 0x000fe400078f08ff */
[--C-:B------:R-:W-:Y:S02]  /*e180*/  SHF.R.S32.HI R10, RZ, 0x2, R20.reuse ;  /* 0x00000002ff0a7819 */ /* 0x100fe40000011414 */
[----:B------:R-:W-:Y:S02]  /*e190*/  SHF.R.S32.HI R13, RZ, 0x1f, R20 ;  /* 0x0000001fff0d7819 */ /* 0x000fe40000011414 */
[----:B------:R-:W-:Y:S02]  /*e1a0*/  LEA.HI R11, R11, R16, RZ, 0x5 ;  /* 0x000000100b0b7211 */ /* 0x000fe400078f28ff */
[----:B0-----:R-:W-:-:S02]  /*e1b0*/  ISETP.NE.AND P0, PT, R19, 0x1, PT ;  /* 0x000000011300780c */ /* 0x001fc40003f05270 */
[----:B------:R-:W-:Y:S02]  /*e1c0*/  LEA.HI R13, R13, R10, RZ, 0x3 ;  /* 0x0000000a0d0d7211 */ /* 0x000fe400078f18ff */
[----:B------:R-:W-:Y:S02]  /*e1d0*/  LOP3.LUT R12, R12, 0x1ffffffe, RZ, 0xc0, !PT ;  /* 0x1ffffffe0c0c7812 */ /* 0x000fe400078ec0ff */
[----:B------:R-:W-:Y:S02]  /*e1e0*/  LOP3.LUT R13, R13, 0xfffffff8, RZ, 0xc0, !PT ;  /* 0xfffffff80d0d7812 */ /* 0x000fe400078ec0ff */
[----:B------:R-:W-:Y:S01]  /*e1f0*/  SHF.R.S32.HI R11, RZ, 0x5, R11 ;  /* 0x00000005ff0b7819 */ /* 0x000fe2000001140b */
[----:B------:R-:W-:Y:S01]  /*e200*/  IMAD.IADD R15, R15, 0x1, -R12 ;  /* 0x000000010f0f7824 */ /* 0x000fe200078e0a0c */
[----:B------:R-:W-:Y:S01]  /*e210*/  IADD3 R10, R10, -R13, RZ ;  /* 0x8000000d0a0a7210 */ /* 0x000fe20007ffe0ff */
[----:B------:R-:W-:Y:S02]  /*e220*/  IMAD R13, R9, UR4, RZ ;  /* 0x00000004090d7c24 */ /* 0x000fe4000f8e02ff */
[----:B------:R-:W0:Y:S02]  /*e230*/  @P0 LDC R17, c[0x0][0xbec] ;  /* 0x0002fb00ff110b82 */ /* 0x000e240000000800 */
[----:B------:R-:W-:-:S02]  /*e240*/  IMAD R154, R11, 0x10, R10 ;  /* 0x000000100b9a7824 */ /* 0x000fc400078e020a */
[C---:B------:R-:W-:Y:S01]  /*e250*/  IMAD.WIDE.U32 R10, R18.reuse, UR4, RZ ;  /* 0x00000004120a7c25 */ /* 0x040fe2000f8e00ff */
[----:B--2---:R-:W-:Y:S02]  /*e260*/  USHF.R.S32.HI UR4, URZ, 0x1f, UR6 ;  /* 0x0000001f3f047899 */ /* 0x004fe40008011406 */
[----:B------:R-:W-:Y:S01]  /*e270*/  LEA R12, R15, R154, 0x3 ;  /* 0x0000009a0f0c7211 */ /* 0x000fe200078e18ff */
[----:B------:R-:W2:Y:S01]  /*e280*/  @P0 LDC R21, c[0x0][0xbf0] ;  /* 0x0002fc00ff150b82 */ /* 0x000ea20000000800 */
[----:B------:R-:W-:Y:S02]  /*e290*/  IMAD R13, R18, UR5, R13 ;  /* 0x00000005120d7c24 */ /* 0x000fe4000f8e020d */
[----:B---3--:R-:W-:Y:S01]  /*e2a0*/  IMAD R14, R22, UR4, RZ ;  /* 0x00000004160e7c24 */ /* 0x008fe2000f8e02ff */
[----:B------:R-:W-:Y:S01]  /*e2b0*/  ULDC.64 UR4, c[0x0][0xbe0] ;  /* 0x0002f80000047ab9 */ /* 0x000fe20000000a00 */
[----:B-1----:R-:W-:Y:S02]  /*e2c0*/  IMAD R12, R155, 0x40, R12 ;  /* 0x000000409b0c7824 */ /* 0x002fe400078e020c */
[----:B------:R-:W-:-:S02]  /*e2d0*/  IMAD R15, R23, UR6, R14 ;  /* 0x00000006170f7c24 */ /* 0x000fc4000f8e020e */
[----:B------:R-:W-:Y:S01]  /*e2e0*/  IMAD.IADD R11, R11, 0x1, R13 ;  /* 0x000000010b0b7824 */ /* 0x000fe200078e020d */
[----:B------:R-:W-:Y:S01]  /*e2f0*/  MOV R13, R12 ;  /* 0x0000000c000d7202 */ /* 0x000fe20000000f00 */
[----:B------:R-:W-:-:S04]  /*e300*/  IMAD.WIDE.U32 R10, R22, UR6, R10 ;  /* 0x00000006160a7c25 */ /* 0x000fc8000f8e000a */
[----:B0-----:R-:W-:-:S04]  /*e310*/  @P0 IMAD.HI.U32 R14, R12, R17, RZ ;  /* 0x000000110c0e0227 */ /* 0x001fc800078e00ff */
[----:B------:R-:W-:Y:S01]  /*e320*/  IMAD.IADD R11, R11, 0x1, R15 ;  /* 0x000000010b0b7824 */ /* 0x000fe200078e020f */
[----:B--2---:R-:W-:Y:S01]  /*e330*/  @P0 SHF.R.U32.HI R13, RZ, R21, R14 ;  /* 0x00000015ff0d0219 */ /* 0x004fe2000001160e */
[----:B------:R-:W-:Y:S02]  /*e340*/  IMAD R14, R5, UR4, RZ ;  /* 0x00000004050e7c24 */ /* 0x000fe4000f8e02ff */
[----:B------:R-:W-:Y:S01]  /*e350*/  IMAD.WIDE.U32 R10, R3, UR4, R10 ;  /* 0x00000004030a7c25 */ /* 0x000fe2000f8e000a */
[----:B------:R-:W-:-:S03]  /*e360*/  SHF.R.S32.HI R17, RZ, 0x1f, R13 ;  /* 0x0000001fff117819 */ /* 0x000fc6000001140d */
[----:B------:R-:W-:Y:S01]  /*e370*/  IMAD.MOV R15, RZ, RZ, -R13 ;  /* 0x000000ffff0f7224 */ /* 0x000fe200078e0a0d */
[----:B------:R-:W-:Y:S01]  /*e380*/  IADD3 R10, P0, R13, R10, RZ ;  /* 0x0000000a0d0a7210 */ /* 0x000fe20007f1e0ff */
[----:B------:R-:W-:Y:S01]  /*e390*/  IMAD R14, R3, UR5, R14 ;  /* 0x00000005030e7c24 */ /* 0x000fe2000f8e020e */
[----:B------:R-:W-:Y:S01]  /*e3a0*/  ULDC.64 UR4, c[0x0][0xbc8] ;  /* 0x0002f20000047ab9 */ /* 0x000fe20000000a00 */
[----:B------:R-:W-:Y:S01]  /*e3b0*/  IMAD R15, R19, R15, R12 ;  /* 0x0000000f130f7224 */ /* 0x000fe200078e020c */
[----:B------:R-:W-:Y:S02]  /*e3c0*/  LOP3.LUT R13, R20, 0x7ffffffc, RZ, 0xc0, !PT ;  /* 0x7ffffffc140d7812 */ /* 0x000fe400078ec0ff */
[----:B------:R-:W-:Y:S02]  /*e3d0*/  IADD3.X R11, R17, R11, R14, P0, !PT ;  /* 0x0000000b110b7210 */ /* 0x000fe400007fe40e */
[----:B------:R-:W-:Y:S02]  /*e3e0*/  SHF.R.S32.HI R12, RZ, 0x1f, R15 ;  /* 0x0000001fff0c7819 */ /* 0x000fe4000001140f */
[----:B------:R-:W-:Y:S01]  /*e3f0*/  LEA R14, R155, R154, 0x6 ;  /* 0x0000009a9b0e7211 */ /* 0x000fe200078e30ff */
        /* <DEDUP_REMOVED lines=10> */
[----:B------:R-:W-:Y:S02]  /*e4a0*/  SHFL.IDX PT, R12, R17, 0x1, 0x1c1f ;  /* 0x003c1f00110c7f89 */ /* 0x000fe400000e0000 */
[----:B------:R-:W-:-:S02]  /*e4b0*/  IMAD.IADD R21, R8, 0x1, -R15 ;  /* 0x0000000108157824 */ /* 0x000fc400078e0a0f */
[----:B------:R-:W-:Y:S01]  /*e4c0*/  IMAD.IADD R15, R16, 0x1, -R13 ;  /* 0x00000001100f7824 */ /* 0x000fe200078e0a0d */
[----:B------:R-:W-:Y:S01]  /*e4d0*/  SHFL.IDX PT, R10, R17, RZ, 0x1c1f ;  /* 0x001c1fff110a7589 */ /* 0x000fe200000e0000 */
[----:B------:R-:W-:Y:S02]  /*e4e0*/  IMAD.U32 R16, R21, -0x100, RZ ;  /* 0xffffff0015107824 */ /* 0x000fe400078e00ff */
[----:B------:R-:W-:Y:S01]  /*e4f0*/  IMAD.SHL.U32 R21, R15, 0x2, RZ ;  /* 0x000000020f157824 */ /* 0x000fe200078e00ff */
[----:B------:R-:W0:Y:S01]  /*e500*/  SHFL.IDX PT, R11, R20, RZ, 0x1c1f ;  /* 0x001c1fff140b7589 */ /* 0x000e2200000e0000 */
[----:B------:R-:W-:-:S03]  /*e510*/  IMAD R15, R19, UR4, RZ ;  /* 0x00000004130f7c24 */ /* 0x000fc6000f8e02ff */
[----:B------:R-:W1:Y:S01]  /*e520*/  SHFL.IDX PT, R13, R20, 0x1, 0x1c1f ;  /* 0x003c1f00140d7f89 */ /* 0x000e6200000e0000 */
[----:B------:R-:W-:Y:S02]  /*e530*/  ISETP.NE.AND P0, PT, R21, R16, PT ;  /* 0x000000101500720c */ /* 0x000fe40003f05270 */
[C---:B------:R-:W-:Y:S02]  /*e540*/  IADD3 R16, R14.reuse, 0x8, RZ ;  /* 0x000000080e107810 */ /* 0x040fe40007ffe0ff */
[-C--:B------:R-:W-:Y:S02]  /*e550*/  ISETP.GE.OR P1, PT, R14, R15.reuse, P0 ;  /* 0x0000000f0e00720c */ /* 0x080fe40000726670 */
[----:B------:R-:W-:-:S11]  /*e560*/  ISETP.GE.OR P0, PT, R16, R15, P0 ;  /* 0x0000000f1000720c */ /* 0x000fd60000706670 */
[----:B0-----:R0:W-:Y:S04]  /*e570*/  @!P1 ST.E desc[UR36][R10.64], R4 ;  /* 0x000000040a009985 */ /* 0x0011e8000c101924 */
[----:B-1----:R0:W-:Y:S02]  /*e580*/  @!P0 ST.E desc[UR36][R12.64], R2 ;  /* 0x000000020c008985 */ /* 0x0021e4000c101924 */
.L_x_4977:
[----:B------:R-:W-:Y:S01]  /*e590*/  ISETP.NE.AND P0, PT, R6, 0x1, PT ;  /* 0x000000010600780c */ /* 0x000fe20003f05270 */
[----:B------:R-:W1:Y:S01]  /*e5a0*/  S2R R14, SR_CTAID.X ;  /* 0x00000000000e7919 */ /* 0x000e620000002500 */
[--C-:B0-----:R-:W-:Y:S01]  /*e5b0*/  SHF.R.S32.HI R2, RZ, 0x2, R7.reuse ;  /* 0x00000002ff027819 */ /* 0x101fe20000011407 */
[----:B------:R-:W0:Y:S01]  /*e5c0*/  S2UR UR6, SR_CTAID.Z ;  /* 0x00000000000679c3 */ /* 0x000e220000002700 */
[----:B------:R-:W-:Y:S01]  /*e5d0*/  SHF.R.S32.HI R11, RZ, 0x1f, R7 ;  /* 0x0000001fff0b7819 */ /* 0x000fe20000011407 */
[----:B------:R-:W-:Y:S01]  /*e5e0*/  ULDC.64 UR4, c[0x0][0xb38] ;  /* 0x0002ce0000047ab9 */ /* 0x000fe20000000a00 */
[----:B------:R-:W-:Y:S01]  /*e5f0*/  LEA.HI R153, R153, R152, RZ, 0x2 ;  /* 0x0000009899997211 */ /* 0x000fe200078f10ff */
[----:B------:R-:W-:Y:S01]  /*e600*/  IMAD R9, R9, UR4, RZ ;  /* 0x0000000409097c24 */ /* 0x000fe2000f8e02ff */
[----:B------:R-:W-:Y:S01]  /*e610*/  LEA.HI R11, R11, R2, RZ, 0x3 ;  /* 0x000000020b0b7211 */ /* 0x000fe200078f18ff */
[----:B------:R-:W-:Y:S01]  /*e620*/  BSSY B0, `(.L_x_4978) ;  /* 0x00000ff000007945 */ /* 0x000fe20003800000 */
[----:B------:R-:W-:Y:S01]  /*e630*/  LOP3.LUT R153, R153, 0xfffffffc, RZ, 0xc0, !PT ;  /* 0xfffffffc99997812 */ /* 0x000fe200078ec0ff */
[----:B------:R-:W2:Y:S01]  /*e640*/  LDC.64 R12, c[0x0][0xb40] ;  /* 0x0002d000ff0c7b82 */ /* 0x000ea20000000a00 */
[----:B------:R-:W-:Y:S01]  /*e650*/  LOP3.LUT R11, R11, 0xfffffff8, RZ, 0xc0, !PT ;  /* 0xfffffff80b0b7812 */ /* 0x000fe200078ec0ff */
[----:B------:R-:W-:Y:S01]  /*e660*/  IMAD R9, R18, UR5, R9 ;  /* 0x0000000512097c24 */ /* 0x000fe2000f8e0209 */
[----:B------:R-:W-:Y:S01]  /*e670*/  LEA.HI R157, R157, R0, RZ, 0x5 ;  /* 0x000000009d9d7211 */ /* 0x000fe200078f28ff */
[----:B------:R-:W-:-:S02]  /*e680*/  IMAD.IADD R153, R152, 0x1, -R153 ;  /* 0x0000000198997824 */ /* 0x000fc400078e0a99 */
[----:B------:R-:W-:Y:S01]  /*e690*/  IMAD.IADD R4, R2, 0x1, -R11 ;  /* 0x0000000102047824 */ /* 0x000fe200078e0a0b */
[----:B------:R-:W-:Y:S01]  /*e6a0*/  SHF.R.S32.HI R157, RZ, 0x5, R157 ;  /* 0x00000005ff9d7819 */ /* 0x000fe2000001149d */
[----:B------:R-:W3:Y:S01]  /*e6b0*/  @P0 LDC R16, c[0x0][0xbec] ;  /* 0x0002fb00ff100b82 */ /* 0x000ee20000000800 */
[----:B------:R-:W-:Y:S01]  /*e6c0*/  LEA.HI R2, R153, R153, RZ, 0x1 ;  /* 0x0000009999027211 */ /* 0x000fe200078f08ff */
[----:B------:R-:W-:-:S03]  /*e6d0*/  IMAD.WIDE.U32 R18, R18, UR4, RZ ;  /* 0x0000000412127c25 */ /* 0x000fc6000f8e00ff */
[----:B------:R-:W-:Y:S01]  /*e6e0*/  LOP3.LUT R2, R2, 0x1ffffffe, RZ, 0xc0, !PT ;  /* 0x1ffffffe02027812 */ /* 0x000fe200078ec0ff */
[----:B------:R-:W-:Y:S01]  /*e6f0*/  IMAD R157, R157, 0x10, R4 ;  /* 0x000000109d9d7824 */ /* 0x000fe200078e0204 */
[----:B------:R-:W-:Y:S01]  /*e700*/  IADD3 R19, R19, R9, RZ ;  /* 0x0000000913137210 */ /* 0x000fe20007ffe0ff */
[----:B------:R-:W4:Y:S01]  /*e710*/  @P0 LDC R17, c[0x0][0xbf0] ;  /* 0x0002fc00ff110b82 */ /* 0x000f220000000800 */
[----:B------:R-:W-:Y:S01]  /*e720*/  IADD3 R2, R153, -R2, RZ ;  /* 0x8000000299027210 */ /* 0x000fe20007ffe0ff */
[----:B0-----:R-:W-:-:S04]  /*e730*/  USHF.R.S32.HI UR4, URZ, 0x1f, UR6 ;  /* 0x0000001f3f047899 */ /* 0x001fc80008011406 */
[----:B------:R-:W-:Y:S02]  /*e740*/  IMAD R11, R2, 0x8, R157 ;  /* 0x00000008020b7824 */ /* 0x000fe400078e029d */
[----:B--2---:R-:W-:Y:S01]  /*e750*/  IMAD R2, R12, UR4, RZ ;  /* 0x000000040c027c24 */ /* 0x004fe2000f8e02ff */
[----:B------:R-:W-:Y:S01]  /*e760*/  ULDC.64 UR4, c[0x0][0xb48] ;  /* 0x0002d20000047ab9 */ /* 0x000fe20000000a00 */
[----:B-1----:R-:W-:Y:S02]  /*e770*/  IMAD R15, R14, 0x40, R11 ;  /* 0x000000400e0f7824 */ /* 0x002fe400078e020b */
[----:B------:R-:W-:Y:S02]  /*e780*/  IMAD R13, R13, UR6, R2 ;  /* 0x000000060d0d7c24 */ /* 0x000fe4000f8e0202 */
[----:B------:R-:W-:-:S04]  /*e790*/  IMAD.WIDE.U32 R10, R12, UR6, R18 ;  /* 0x000000060c0a7c25 */ /* 0x000fc8000f8e0012 */
[----:B---3--:R-:W-:Y:S01]  /*e7a0*/  @P0 IMAD.HI.U32 R16, R15, R16, RZ ;  /* 0x000000100f100227 */ /* 0x008fe200078e00ff */
[----:B------:R-:W-:-:S03]  /*e7b0*/  IADD3 R11, R11, R13, RZ ;  /* 0x0000000d0b0b7210 */ /* 0x000fc60007ffe0ff */
[----:B------:R-:W-:Y:S02]  /*e7c0*/  IMAD.MOV.U32 R9, RZ, RZ, R15 ;  /* 0x000000ffff097224 */ /* 0x000fe400078e000f */
[----:B------:R-:W-:Y:S01]  /*e7d0*/  IMAD R2, R5, UR4, RZ ;  /* 0x0000000405027c24 */ /* 0x000fe2000f8e02ff */
[----:B----4-:R-:W-:-:S03]  /*e7e0*/  @P0 SHF.R.U32.HI R9, RZ, R17, R16 ;  /* 0x00000011ff090219 */ /* 0x010fc60000011610 */
[C---:B------:R-:W-:Y:S01]  /*e7f0*/  IMAD R13, R3.reuse, UR5, R2 ;  /* 0x00000005030d7c24 */ /* 0x040fe2000f8e0202 */
[--C-:B------:R-:W-:Y:S01]  /*e800*/  SHF.R.S32.HI R4, RZ, 0x1f, R9.reuse ;  /* 0x0000001fff047819 */ /* 0x100fe20000011409 */
[----:B------:R-:W-:Y:S02]  /*e810*/  IMAD.MOV R5, RZ, RZ, -R9 ;  /* 0x000000ffff057224 */ /* 0x000fe400078e0a09 */
[----:B------:R-:W-:Y:S01]  /*e820*/  IMAD.WIDE.U32 R2, R3, UR4, R10 ;  /* 0x0000000403027c25 */ /* 0x000fe2000f8e000a */
[----:B------:R-:W-:-:S03]  /*e830*/  ULDC.64 UR4, c[0x0][0xb30] ;  /* 0x0002cc0000047ab9 */ /* 0x000fc60000000a00 */
[----:B------:R-:W-:Y:S02]  /*e840*/  IMAD R5, R6, R5, R15 ;  /* 0x0000000506057224 */ /* 0x000fe400078e020f */
[----:B------:R-:W-:Y:S02]  /*e850*/  IMAD R4, R4, UR4, RZ ;  /* 0x0000000404047c24 */ /* 0x000fe4000f8e02ff */
[----:B------:R-:W-:Y:S02]  /*e860*/  IMAD.IADD R3, R3, 0x1, R13 ;  /* 0x0000000103037824 */ /* 0x000fe400078e020d */
[C---:B------:R-:W-:Y:S01]  /*e870*/  IMAD R11, R9.reuse, UR5, R4 ;  /* 0x00000005090b7c24 */ /* 0x040fe2000f8e0204 */
[----:B------:R-:W-:Y:S01]  /*e880*/  SHF.R.S32.HI R4, RZ, 0x1f, R5 ;  /* 0x0000001fff047819 */ /* 0x000fe20000011405 */
[----:B------:R-:W-:Y:S01]  /*e890*/  IMAD.WIDE.U32 R2, R9, UR4, R2 ;  /* 0x0000000409027c25 */ /* 0x000fe2000f8e0002 */
[----:B------:R-:W-:-:S03]  /*e8a0*/  ULDC.64 UR4, c[0x0][0xb28] ;  /* 0x0002ca0000047ab9 */ /* 0x000fc60000000a00 */
[----:B------:R-:W-:Y:S01]  /*e8b0*/  IMAD R4, R4, UR4, RZ ;  /* 0x0000000404047c24 */ /* 0x000fe2000f8e02ff */
[----:B------:R-:W-:-:S03]  /*e8c0*/  IADD3 R3, R3, R11, RZ ;  /* 0x0000000b03037210 */ /* 0x000fc60007ffe0ff */
[C---:B------:R-:W-:Y:S02]  /*e8d0*/  IMAD R9, R5.reuse, UR5, R4 ;  /* 0x0000000505097c24 */ /* 0x040fe4000f8e0204 */
[----:B------:R-:W-:Y:S01]  /*e8e0*/  IMAD.WIDE.U32 R2, R5, UR4, R2 ;  /* 0x0000000405027c25 */ /* 0x000fe2000f8e0002 */
[----:B------:R-:W-:-:S03]  /*e8f0*/  ULDC.64 UR4, c[0x0][0xb00] ;  /* 0x0002c00000047ab9 */ /* 0x000fc60000000a00 */
[----:B------:R-:W-:Y:S01]  /*e900*/  IMAD.IADD R5, R3, 0x1, R9 ;  /* 0x0000000103057824 */ /* 0x000fe200078e0209 */
[-C--:B------:R-:W-:Y:S02]  /*e910*/  LEA.HI R9, R8, R8.reuse, RZ, 0x1 ;  /* 0x0000000808097211 */ /* 0x080fe400078f08ff */
[----:B------:R-:W-:Y:S01]  /*e920*/  LEA R4, P0, R2, UR4, 0x2 ;  /* 0x0000000402047c11 */ /* 0x000fe2000f8010ff */
[----:B------:R-:W-:Y:S01]  /*e930*/  ULDC UR4, c[0x0][0xa88] ;  /* 0x0002a20000047ab9 */ /* 0x000fe20000000800 */
[----:B------:R-:W-:Y:S01]  /*e940*/  LOP3.LUT R11, R9, 0xfffffe, RZ, 0xc0, !PT ;  /* 0x00fffffe090b7812 */ /* 0x000fe200078ec0ff */
[----:B------:R-:W-:Y:S01]  /*e950*/  IMAD R6, R6, UR4, RZ ;  /* 0x0000000406067c24 */ /* 0x000fe2000f8e02ff */
[----:B------:R-:W-:Y:S01]  /*e960*/  LOP3.LUT R9, R7, 0x7ffffffc, RZ, 0xc0, !PT ;  /* 0x7ffffffc07097812 */ /* 0x000fe200078ec0ff */
[----:B------:R-:W-:Y:S01]  /*e970*/  IMAD R7, R14, 0x40, R157 ;  /* 0x000000400e077824 */ /* 0x000fe200078e029d */
[----:B------:R-:W-:Y:S02]  /*e980*/  LEA.HI.X R5, R2, UR5, R5, 0x2, P0 ;  /* 0x0000000502057c11 */ /* 0x000fe400080f1405 */
[----:B------:R-:W-:Y:S01]  /*e990*/  IADD3 R11, -R11, R8, RZ ;  /* 0x000000080b0b7210 */ /* 0x000fe20007ffe1ff */
[----:B------:R-:W-:Y:S01]  /*e9a0*/  IMAD.IADD R0, R0, 0x1, -R9 ;  /* 0x0000000100007824 */ /* 0x000fe200078e0a09 */
[----:B------:R-:W-:Y:S01]  /*e9b0*/  ISETP.GE.AND P0, PT, R7, R6, PT ;  /* 0x000000060700720c */ /* 0x000fe20003f06270 */
[----:B------:R0:W1:Y:S02]  /*e9c0*/  SHFL.IDX PT, R2, R4, RZ, 0x1c1f ;  /* 0x001c1fff04027589 */ /* 0x00006400000e0000 */
[----:B------:R-:W-:-:S02]  /*e9d0*/  IMAD R0, R11, 0x80, R0 ;  /* 0x000000800b007824 */ /* 0x000fc400078e0200 */
[----:B------:R0:W2:Y:S03]  /*e9e0*/  SHFL.IDX PT, R3, R5, RZ, 0x1c1f ;  /* 0x001c1fff05037589 */ /* 0x0000a600000e0000 */
[----:B------:R-:W-:-:S05]  /*e9f0*/  SHF.L.U32 R0, R0, 0x1, RZ ;  /* 0x0000000100007819 */ /* 0x000fca00000006ff */
[----:B0-----:R-:W-:Y:S05]  /*ea00*/  @P0 BRA `(.L_x_4979) ;  /* 0x0000000c00000947 */ /* 0x001fea0003800000 */
[C---:B------:R-:W-:Y:S01]  /*ea10*/  VIADD R9, R0.reuse, 0x8 ;  /* 0x0000000800097836 */ /* 0x040fe20000000000 */
[----:B------:R-:W-:Y:S01]  /*ea20*/  ULDC UR4, c[0x0][0xac8] ;  /* 0x0002b20000047ab9 */ /* 0x000fe20000000800 */
[C---:B------:R-:W-:Y:S01]  /*ea30*/  VIADD R11, R0.reuse, 0x10 ;  /* 0x00000010000b7836 */ /* 0x040fe20000000000 */
        /* <DEDUP_REMOVED lines=11> */
[----:B------:R-:W-:Y:S01]  /*eaf0*/  VIADD R23, R0, 0x58 ;  /* 0x0000005800177836 */ /* 0x000fe20000000000 */
[----:B------:R-:W-:-:S02]  /*eb00*/  ISETP.GE.AND P1, PT, R17, UR4, PT ;  /* 0x0000000411007c0c */ /* 0x000fc4000bf26270 */
[C---:B------:R-:W-:Y:S02]  /*eb10*/  IADD3 R18, R0.reuse, 0x30, RZ ;  /* 0x0000003000127810 */ /* 0x040fe40007ffe0ff */
        /* <DEDUP_REMOVED lines=9> */
[----:B------:R-:W-:Y:S01]  /*ebb0*/  IADD3 R21, R0, 0x48, RZ ;  /* 0x0000004800157810 */ /* 0x000fe20007ffe0ff */
        /* <DEDUP_REMOVED lines=11> */
[----:B------:R-:W-:Y:S02]  /*ec70*/  ISETP.GE.AND P5, PT, R21, UR4, PT ;  /* 0x0000000415007c0c */ /* 0x000fe4000bfa6270 */
[----:B------:R-:W-:Y:S02]  /*ec80*/  @!P0 LEA.HI R16, R16, R16, RZ, 0x1 ;  /* 0x0000001010108211 */ /* 0x000fe400078f08ff */
[----:B------:R-:W-:-:S02]  /*ec90*/  @!P1 LEA.HI R17, R17, R17, RZ, 0x1 ;  /* 0x0000001111119211 */ /* 0x000fc400078f08ff */
        /* <DEDUP_REMOVED lines=83> */
[----:B0-----:R-:W-:Y:S02]  /*f1d0*/  @!P0 LOP3.LUT R9, R23, 0xfffffffe, RZ, 0xc0, !PT ;  /* 0xfffffffe17098812 */ /* 0x001fe400078ec0ff */
[----:B------:R-:W-:Y:S02]  /*f1e0*/  @!P2 LEA.HI R18, R18, R18, RZ, 0x1 ;  /* 0x000000121212a211 */ /* 0x000fe400078f08ff */
[----:B------:R-:W-:Y:S01]  /*f1f0*/  @!P3 LEA.HI R19, R19, R19, RZ, 0x1 ;  /* 0x000000131313b211 */ /* 0x000fe200078f08ff */
[----:B------:R-:W-:Y:S01]  /*f200*/  @!P0 IMAD.WIDE R8, R9, 0x4, R2 ;  /* 0x0000000409088825 */ /* 0x000fe200078e0202 */
[----:B-1----:R-:W-:-:S02]  /*f210*/  @!P1 LOP3.LUT R11, R24, 0xfffffffe, RZ, 0xc0, !PT ;  /* 0xfffffffe180b9812 */ /* 0x002fc400078ec0ff */
[----:B------:R-:W-:Y:S02]  /*f220*/  @!P4 LEA.HI R20, R20, R20, RZ, 0x1 ;  /* 0x000000141414c211 */ /* 0x000fe400078f08ff */
[----:B--2---:R-:W-:Y:S01]  /*f230*/  @!P2 LOP3.LUT R13, R18, 0xfffffffe, RZ, 0xc0, !PT ;  /* 0xfffffffe120da812 */ /* 0x004fe200078ec0ff */
[--C-:B------:R-:W-:Y:S01]  /*f240*/  @!P1 IMAD.WIDE R10, R11, 0x4, R2.reuse ;  /* 0x000000040b0a9825 */ /* 0x100fe200078e0202 */
[----:B------:R-:W-:Y:S01]  /*f250*/  @!P5 LEA.HI R21, R21, R21, RZ, 0x1 ;  /* 0x000000151515d211 */ /* 0x000fe200078f08ff */
[----:B------:R0:W-:Y:S01]  /*f260*/  @!P0 ST.E.64 desc[UR36][R8.64], R96 ;  /* 0x0000006008008985 */ /* 0x0001e2000c101b24 */
[----:B------:R-:W-:Y:S01]  /*f270*/  @!P3 LOP3.LUT R19, R19, 0xfffffffe, RZ, 0xc0, !PT ;  /* 0xfffffffe1313b812 */ /* 0x000fe200078ec0ff */
[----:B------:R-:W-:Y:S01]  /*f280*/  @!P2 IMAD.WIDE R12, R13, 0x4, R2 ;  /* 0x000000040d0ca825 */ /* 0x000fe200078e0202 */
[----:B------:R-:W-:Y:S01]  /*f290*/  @!P6 LEA.HI R22, R22, R22, RZ, 0x1 ;  /* 0x000000161616e211 */ /* 0x000fe200078f08ff */
[----:B------:R1:W-:Y:S01]  /*f2a0*/  @!P1 ST.E.64 desc[UR36][R10.64], R100 ;  /* 0x000000640a009985 */ /* 0x0003e2000c101b24 */
[----:B---3--:R-:W-:Y:S01]  /*f2b0*/  @!P4 LOP3.LUT R15, R20, 0xfffffffe, RZ, 0xc0, !PT ;  /* 0xfffffffe140fc812 */ /* 0x008fe200078ec0ff */
[----:B------:R-:W-:Y:S01]  /*f2c0*/  VIADD R18, R0, 0xc8 ;  /* 0x000000c800127836 */ /* 0x000fe20000000000 */
[----:B------:R-:W-:Y:S01]  /*f2d0*/  @!P5 LOP3.LUT R21, R21, 0xfffffffe, RZ, 0xc0, !PT ;  /* 0xfffffffe1515d812 */ /* 0x000fe200078ec0ff */
[----:B------:R2:W-:Y:S01]  /*f2e0*/  @!P2 ST.E.64 desc[UR36][R12.64], R104 ;  /* 0x000000680c00a985 */ /* 0x0005e2000c101b24 */
[----:B----4-:R-:W-:-:S02]  /*f2f0*/  @!P6 LOP3.LUT R17, R22, 0xfffffffe, RZ, 0xc0, !PT ;  /* 0xfffffffe1611e812 */ /* 0x010fc400078ec0ff */
[----:B------:R-:W-:Y:S02]  /*f300*/  IADD3 R20, R0, 0xd8, RZ ;  /* 0x000000d800147810 */ /* 0x000fe40007ffe0ff */
[----:B------:R-:W-:Y:S01]  /*f310*/  ISETP.GE.AND P0, PT, R18, UR4, PT ;  /* 0x0000000412007c0c */ /* 0x000fe2000bf06270 */
[----:B0-----:R-:W-:Y:S01]  /*f320*/  @!P3 IMAD.WIDE R8, R19, 0x4, R2 ;  /* 0x000000041308b825 */ /* 0x001fe200078e0202 */
[----:B------:R-:W-:-:S03]  /*f330*/  ISETP.GE.AND P2, PT, R20, UR4, PT ;  /* 0x0000000414007c0c */ /* 0x000fc6000bf46270 */
[--C-:B-1----:R-:W-:Y:S01]  /*f340*/  @!P4 IMAD.WIDE R10, R15, 0x4, R2.reuse ;  /* 0x000000040f0ac825 */ /* 0x102fe200078e0202 */
[----:B------:R0:W-:Y:S03]  /*f350*/  @!P3 ST.E.64 desc[UR36][R8.64], R108 ;  /* 0x0000006c0800b985 */ /* 0x0001e6000c101b24 */
[--C-:B------:R-:W-:Y:S01]  /*f360*/  @!P5 IMAD.WIDE R14, R21, 0x4, R2.reuse ;  /* 0x00000004150ed825 */ /* 0x100fe200078e0202 */
[----:B------:R1:W-:Y:S01]  /*f370*/  @!P4 ST.E.64 desc[UR36][R10.64], R112 ;  /* 0x000000700a00c985 */ /* 0x0003e2000c101b24 */
[C---:B--2---:R-:W-:Y:S02]  /*f380*/  IADD3 R13, R0.reuse, 0xf0, RZ ;  /* 0x000000f0000d7810 */ /* 0x044fe40007ffe0ff */
[----:B------:R-:W-:Y:S01]  /*f390*/  VIADD R19, R0, 0xd0 ;  /* 0x000000d000137836 */ /* 0x000fe20000000000 */
[----:B------:R2:W-:Y:S01]  /*f3a0*/  @!P5 ST.E.64 desc[UR36][R14.64], R116 ;  /* 0x000000740e00d985 */ /* 0x0005e2000c101b24 */
[----:B------:R-:W-:Y:S01]  /*f3b0*/  @!P6 IMAD.WIDE R16, R17, 0x4, R2 ;  /* 0x000000041110e825 */ /* 0x000fe200078e0202 */
[----:B------:R-:W-:-:S02]  /*f3c0*/  ISETP.GE.AND P5, PT, R13, UR4, PT ;  /* 0x000000040d007c0c */ /* 0x000fc4000bfa6270 */
[----:B------:R-:W-:Y:S01]  /*f3d0*/  ISETP.GE.AND P1, PT, R19, UR4, PT ;  /* 0x0000000413007c0c */ /* 0x000fe2000bf26270 */
[C---:B------:R-:W-:Y:S01]  /*f3e0*/  VIADD R21, R0.reuse, 0xe0 ;  /* 0x000000e000157836 */ /* 0x040fe20000000000 */
[----:B------:R3:W-:Y:S01]  /*f3f0*/  @!P6 ST.E.64 desc[UR36][R16.64], R120 ;  /* 0x000000781000e985 */ /* 0x0007e2000c101b24 */
[----:B0-----:R-:W-:Y:S01]  /*f400*/  VIADD R9, R0, 0xf8 ;  /* 0x000000f800097836 */ /* 0x001fe20000000000 */
[----:B------:R-:W-:Y:S01]  /*f410*/  @!P0 LEA.HI R18, R18, R18, RZ, 0x1 ;  /* 0x0000001212128211 */ /* 0x000fe200078f08ff */
[----:B------:R-:W-:Y:S01]  /*f420*/  VIADD R12, R0, 0xe8 ;  /* 0x000000e8000c7836 */ /* 0x000fe20000000000 */
[----:B------:R-:W-:Y:S02]  /*f430*/  ISETP.GE.AND P3, PT, R21, UR4, PT ;  /* 0x0000000415007c0c */ /* 0x000fe4000bf66270 */
[----:B------:R-:W-:Y:S02]  /*f440*/  ISETP.GE.AND P6, PT, R9, UR4, PT ;  /* 0x0000000409007c0c */ /* 0x000fe4000bfc6270 */
[----:B------:R-:W-:-:S02]  /*f450*/  ISETP.GE.AND P4, PT, R12, UR4, PT ;  /* 0x000000040c007c0c */ /* 0x000fc4000bf86270 */
[----:B------:R-:W-:Y:S02]  /*f460*/  @!P2 LEA.HI R20, R20, R20, RZ, 0x1 ;  /* 0x000000141414a211 */ /* 0x000fe400078f08ff */
[----:B------:R-:W-:Y:S02]  /*f470*/  @!P1 LEA.HI R19, R19, R19, RZ, 0x1 ;  /* 0x0000001313139211 */ /* 0x000fe400078f08ff */
[----:B------:R-:W-:Y:S02]  /*f480*/  @!P5 LEA.HI R8, R13, R13, RZ, 0x1 ;  /* 0x0000000d0d08d211 */ /* 0x000fe400078f08ff */
[----:B-1----:R-:W-:Y:S02]  /*f490*/  @!P1 LOP3.LUT R11, R19, 0xfffffffe, RZ, 0xc0, !PT ;  /* 0xfffffffe130b9812 */ /* 0x002fe400078ec0ff */
[----:B------:R-:W-:Y:S02]  /*f4a0*/  @!P3 LEA.HI R21, R21, R21, RZ, 0x1 ;  /* 0x000000151515b211 */ /* 0x000fe400078f08ff */
[----:B------:R-:W-:-:S02]  /*f4b0*/  @!P6 LEA.HI R10, R9, R9, RZ, 0x1 ;  /* 0x00000009090ae211 */ /* 0x000fc400078f08ff */
[----:B------:R-:W-:Y:S02]  /*f4c0*/  @!P4 LEA.HI R12, R12, R12, RZ, 0x1 ;  /* 0x0000000c0c0cc211 */ /* 0x000fe400078f08ff */
[----:B------:R-:W-:Y:S02]  /*f4d0*/  @!P0 LOP3.LUT R9, R18, 0xfffffffe, RZ, 0xc0, !PT ;  /* 0xfffffffe12098812 */ /* 0x000fe400078ec0ff */
[----:B------:R-:W-:Y:S02]  /*f4e0*/  @!P2 LOP3.LUT R13, R20, 0xfffffffe, RZ, 0xc0, !PT ;  /* 0xfffffffe140da812 */ /* 0x000fe400078ec0ff */
[----:B--2---:R-:W-:Y:S02]  /*f4f0*/  @!P3 LOP3.LUT R15, R21, 0xfffffffe, RZ, 0xc0, !PT ;  /* 0xfffffffe150fb812 */ /* 0x004fe400078ec0ff */
[----:B---3--:R-:W-:Y:S01]  /*f500*/  @!P4 LOP3.LUT R17, R12, 0xfffffffe, RZ, 0xc0, !PT ;  /* 0xfffffffe0c11c812 */ /* 0x008fe200078ec0ff */
[----:B------:R-:W-:Y:S01]  /*f510*/  @!P2 IMAD.WIDE R12, R13, 0x4, R2 ;  /* 0x000000040d0ca825 */ /* 0x000fe200078e0202 */
[----:B------:R-:W-:-:S02]  /*f520*/  @!P5 LOP3.LUT R19, R8, 0xfffffffe, RZ, 0xc0, !PT ;  /* 0xfffffffe0813d812 */ /* 0x000fc400078ec0ff */
        /* <DEDUP_REMOVED lines=14> */
.L_x_4979:
[----:B------:R-:W-:Y:S05]  /*f610*/  BSYNC B0 ;  /* 0x0000000000007941 */ /* 0x000fea0003800000 */
.L_x_4978:
[----:B------:R-:W-:Y:S01]  /*f620*/  VIADD R7, R7, 0x8 ;  /* 0x0000000807077836 */ /* 0x000fe20000000000 */
[----:B0-2---:R2:W3:Y:S04]  /*f630*/  SHFL.IDX PT, R3, R5, 0x1, 0x1c1f ;  /* 0x003c1f0005037f89 */ /* 0x0054e800000e0000 */
[----:B------:R-:W-:Y:S01]  /*f640*/  ISETP.GE.AND P0, PT, R7, R6, PT ;  /* 0x000000060700720c */ /* 0x000fe20003f06270 */
[----:B-1----:R2:W4:-:S12]  /*f650*/  SHFL.IDX PT, R2, R4, 0x1, 0x1c1f ;  /* 0x003c1f0004027f89 */ /* 0x00251800000e0000 */
[----:B--2---:R-:W-:Y:S05]  /*f660*/  @P0 BRA `(.L_x_4871) ;  /* 0x0000004800e80947 */ /* 0x004fea0003800000 */
        /* <DEDUP_REMOVED lines=19> */
[----:B------:R-:W-:Y:S02]  /*f7a0*/  @!P0 LOP3.LUT R5, R4, 0xfffffffe, RZ, 0xc0, !PT ;  /* 0xfffffffe04058812 */ /* 0x000fe400078ec0ff */
[----:B------:R-:W-:-:S02]  /*f7b0*/  @!P1 LOP3.LUT R7, R6, 0xfffffffe, RZ, 0xc0, !PT ;  /* 0xfffffffe06079812 */ /* 0x000fc400078ec0ff */
[----:B------:R-:W-:Y:S01]  /*f7c0*/  @!P2 LOP3.LUT R9, R8, 0xfffffffe, RZ, 0xc0, !PT ;  /* 0xfffffffe0809a812 */ /* 0x000fe200078ec0ff */
[--C-:B---34-:R-:W-:Y:S01]  /*f7d0*/  @!P0 IMAD.WIDE R4, R5, 0x4, R2.reuse ;  /* 0x0000000405048825 */ /* 0x118fe200078e0202 */
[----:B------:R-:W-:Y:S02]  /*f7e0*/  ISETP.GE.AND P3, PT, R15, UR4, PT ;  /* 0x000000040f007c0c */ /* 0x000fe4000bf66270 */
[----:B------:R-:W-:Y:S01]  /*f7f0*/  ISETP.GE.AND P4, PT, R16, UR4, PT ;  /* 0x0000000410007c0c */ /* 0x000fe2000bf86270 */
[--C-:B------:R-:W-:Y:S01]  /*f800*/  @!P1 IMAD.WIDE R6, R7, 0x4, R2.reuse ;  /* 0x0000000407069825 */ /* 0x100fe200078e0202 */
[----:B------:R0:W-:Y:S01]  /*f810*/  @!P0 ST.E.64 desc[UR36][R4.64], R26 ;  /* 0x0000001a04008985 */ /* 0x0001e2000c101b24 */
[----:B------:R-:W-:Y:S02]  /*f820*/  ISETP.GE.AND P0, PT, R12, UR4, PT ;  /* 0x000000040c007c0c */ /* 0x000fe4000bf06270 */
[----:B------:R-:W-:Y:S01]  /*f830*/  @!P2 IMAD.WIDE R8, R9, 0x4, R2 ;  /* 0x000000040908a825 */ /* 0x000fe200078e0202 */
[----:B------:R1:W-:Y:S01]  /*f840*/  @!P1 ST.E.64 desc[UR36][R6.64], R30 ;  /* 0x0000001e06009985 */ /* 0x0003e2000c101b24 */
[----:B------:R-:W-:-:S02]  /*f850*/  ISETP.GE.AND P1, PT, R13, UR4, PT ;  /* 0x000000040d007c0c */ /* 0x000fc4000bf26270 */
[----:B------:R-:W-:Y:S01]  /*f860*/  @!P5 LEA.HI R10, R10, R10, RZ, 0x1 ;  /* 0x0000000a0a0ad211 */ /* 0x000fe200078f08ff */
[----:B------:R2:W-:Y:S01]  /*f870*/  @!P2 ST.E.64 desc[UR36][R8.64], R34 ;  /* 0x000000220800a985 */ /* 0x0005e2000c101b24 */
[----:B------:R-:W-:Y:S02]  /*f880*/  ISETP.GE.AND P2, PT, R14, UR4, PT ;  /* 0x000000040e007c0c */ /* 0x000fe4000bf46270 */
[----:B------:R-:W-:Y:S02]  /*f890*/  @!P6 LEA.HI R11, R11, R11, RZ, 0x1 ;  /* 0x0000000b0b0be211 */ /* 0x000fe400078f08ff */
[----:B------:R-:W-:Y:S02]  /*f8a0*/  @!P3 LEA.HI R15, R15, R15, RZ, 0x1 ;  /* 0x0000000f0f0fb211 */ /* 0x000fe400078f08ff */
[----:B0-----:R-:W-:Y:S02]  /*f8b0*/  @!P5 LOP3.LUT R5, R10, 0xfffffffe, RZ, 0xc0, !PT ;  /* 0xfffffffe0a05d812 */ /* 0x001fe400078ec0ff */
[----:B------:R-:W-:-:S02]  /*f8c0*/  @!P0 LEA.HI R12, R12, R12, RZ, 0x1 ;  /* 0x0000000c0c0c8211 */ /* 0x000fc400078f08ff */
[----:B-1----:R-:W-:Y:S01]  /*f8d0*/  @!P6 LOP3.LUT R7, R11, 0xfffffffe, RZ, 0xc0, !PT ;  /* 0xfffffffe0b07e812 */ /* 0x002fe200078ec0ff */
[--C-:B------:R-:W-:Y:S01]  /*f8e0*/  @!P5 IMAD.WIDE R4, R5, 0x4, R2.reuse ;  /* 0x000000040504d825 */ /* 0x100fe200078e0202 */
[----:B------:R-:W-:Y:S02]  /*f8f0*/  @!P1 LEA.HI R13, R13, R13, RZ, 0x1 ;  /* 0x0000000d0d0d9211 */ /* 0x000fe400078f08ff */
        /* <DEDUP_REMOVED lines=11> */
[C---:B------:R-:W-:Y:S01]  /*f9b0*/  VIADD R16, R0.reuse, 0x70 ;  /* 0x0000007000107836 */ /* 0x040fe20000000000 */
[----:B------:R-:W-:Y:S02]  /*f9c0*/  IADD3 R18, R0, 0x50, RZ ;  /* 0x0000005000127810 */ /* 0x000fe40007ffe0ff */
[----:B------:R-:W-:Y:S01]  /*f9d0*/  ISETP.GE.AND P6, PT, R19, UR4, PT ;  /* 0x0000000413007c0c */ /* 0x000fe2000bfc6270 */
[--C-:B0-----:R-:W-:Y:S01]  /*f9e0*/  @!P0 IMAD.WIDE R4, R9, 0x4, R2.reuse ;  /* 0x0000000409048825 */ /* 0x101fe200078e0202 */
[----:B------:R-:W-:Y:S02]  /*f9f0*/  ISETP.GE.AND P5, PT, R18, UR4, PT ;  /* 0x0000000412007c0c */ /* 0x000fe4000bfa6270 */
[----:B------:R-:W-:Y:S01]  /*fa00*/  IADD3 R20, R0, 0x80, RZ ;  /* 0x0000008000147810 */ /* 0x000fe20007ffe0ff */
[--C-:B-1----:R-:W-:Y:S01]  /*fa10*/  @!P1 IMAD.WIDE R6, R13, 0x4, R2.reuse ;  /* 0x000000040d069825 */ /* 0x102fe200078e0202 */
[----:B------:R0:W-:Y:S02]  /*fa20*/  @!P0 ST.E.64 desc[UR36][R4.64], R46 ;  /* 0x0000002e04008985 */ /* 0x0001e4000c101b24 */
[----:B------:R-:W-:Y:S01]  /*fa30*/  ISETP.GE.AND P0, PT, R20, UR4, PT ;  /* 0x0000000414007c0c */ /* 0x000fe2000bf06270 */
[--C-:B------:R-:W-:Y:S01]  /*fa40*/  @!P2 IMAD.WIDE R8, R11, 0x4, R2.reuse ;  /* 0x000000040b08a825 */ /* 0x100fe200078e0202 */
[----:B------:R1:W-:Y:S03]  /*fa50*/  @!P1 ST.E.64 desc[UR36][R6.64], R50 ;  /* 0x0000003206009985 */ /* 0x0003e6000c101b24 */
        /* <DEDUP_REMOVED lines=38> */
[----:B------:R0:W-:Y:S03]  /*fcc0*/  @!P4 ST.E.64 desc[UR36][R4.64], R74 ;  /* 0x0000004a0400c985 */ /* 0x0001e6000c101b24 */
[----:B------:R-:W-:Y:S01]  /*fcd0*/  @!P2 IMAD.WIDE R8, R11, 0x4, R2 ;  /* 0x000000040b08a825 */ /* 0x000fe200078e0202 */
[----:B------:R1:W-:Y:S01]  /*fce0*/  @!P3 ST.E.64 desc[UR36][R6.64], R78 ;  /* 0x0000004e0600b985 */ /* 0x0003e2000c101b24 */
[----:B------:R-:W-:-:S02]  /*fcf0*/  ISETP.GE.AND P3, PT, R16, UR4, PT ;  /* 0x0000000410007c0c */ /* 0x000fc4000bf66270 */
[--C-:B------:R-:W-:Y:S01]  /*fd00*/  @!P1 IMAD.WIDE R10, R17, 0x4, R2.reuse ;  /* 0x00000004110a9825 */ /* 0x100fe200078e0202 */
[----:B------:R2:W-:Y:S01]  /*fd10*/  @!P2 ST.E.64 desc[UR36][R8.64], R82 ;  /* 0x000000520800a985 */ /* 0x0005e2000c101b24 */
[C---:B------:R-:W-:Y:S02]  /*fd20*/  IADD3 R17, R0.reuse, 0xb0, RZ ;  /* 0x000000b000117810 */ /* 0x040fe40007ffe0ff */
[----:B------:R-:W-:Y:S01]  /*fd30*/  @!P0 IMAD.WIDE R12, R13, 0x4, R2 ;  /* 0x000000040d0c8825 */ /* 0x000fe200078e0202 */
[----:B------:R3:W-:Y:S01]  /*fd40*/  @!P1 ST.E.64 desc[UR36][R10.64], R86 ;  /* 0x000000560a009985 */ /* 0x0007e2000c101b24 */
[----:B------:R-:W-:Y:S02]  /*fd50*/  ISETP.GE.AND P2, PT, R17, UR4, PT ;  /* 0x0000000411007c0c */ /* 0x000fe4000bf46270 */
[----:B------:R-:W-:Y:S01]  /*fd60*/  VIADD R15, R0, 0xa0 ;  /* 0x000000a0000f7836 */ /* 0x000fe20000000000 */
[----:B------:R4:W-:Y:S01]  /*fd70*/  @!P0 ST.E.64 desc[UR36][R12.64], R90 ;  /* 0x0000005a0c008985 */ /* 0x0009e2000c101b24 */
[----:B------:R-:W-:-:S02]  /*fd80*/  ISETP.GE.AND P0, PT, R14, UR4, PT ;  /* 0x000000040e007c0c */ /* 0x000fc4000bf06270 */
[----:B------:R-:W-:Y:S02]  /*fd90*/  ISETP.GE.AND P1, PT, R20, UR4, PT ;  /* 0x0000000414007c0c */ /* 0x000fe4000bf26270 */
[----:B------:R-:W-:Y:S02]  /*fda0*/  ISETP.GE.AND P4, PT, R15, UR4, PT ;  /* 0x000000040f007c0c */ /* 0x000fe4000bf86270 */
[----:B------:R-:W-:Y:S02]  /*fdb0*/  @!P6 LEA.HI R18, R18, R18, RZ, 0x1 ;  /* 0x000000121212e211 */ /* 0x000fe400078f08ff */
[----:B------:R-:W-:Y:S02]  /*fdc0*/  @!P5 LEA.HI R19, R19, R19, RZ, 0x1 ;  /* 0x000000131313d211 */ /* 0x000fe400078f08ff */
[----:B0-----:R-:W-:Y:S01]  /*fdd0*/  @!P6 LOP3.LUT R5, R18, 0xfffffffe, RZ, 0xc0, !PT ;  /* 0xfffffffe1205e812 */ /* 0x001fe200078ec0ff */
[----:B------:R-:W-:Y:S01]  /*fde0*/  VIADD R18, R0, 0xc0 ;  /* 0x000000c000127836 */ /* 0x000fe20000000000 */
[----:B-1----:R-:W-:-:S02]  /*fdf0*/  @!P5 LOP3.LUT R7, R19, 0xfffffffe, RZ, 0xc0, !PT ;  /* 0xfffffffe1307d812 */ /* 0x002fc400078ec0ff */
[----:B------:R-:W-:Y:S01]  /*fe00*/  @!P0 LEA.HI R14, R14, R14, RZ, 0x1 ;  /* 0x0000000e0e0e8211 */ /* 0x000fe200078f08ff */
[--C-:B------:R-:W-:Y:S01]  /*fe10*/  @!P6 IMAD.WIDE R4, R5, 0x4, R2.reuse ;  /* 0x000000040504e825 */ /* 0x100fe200078e0202 */
[----:B------:R-:W-:Y:S02]  /*fe20*/  @!P3 LEA.HI R16, R16, R16, RZ, 0x1 ;  /* 0x000000101010b211 */ /* 0x000fe400078f08ff */
[----:B------:R-:W-:Y:S01]  /*fe30*/  @!P4 LEA.HI R15, R15, R15, RZ, 0x1 ;  /* 0x0000000f0f0fc211 */ /* 0x000fe200078f08ff */
[----:B------:R-:W-:Y:S01]  /*fe40*/  @!P5 IMAD.WIDE R6, R7, 0x4, R2 ;  /* 0x000000040706d825 */ /* 0x000fe200078e0202 */
[----:B------:R-:W-:Y:S01]  /*fe50*/  @!P2 LEA.HI R17, R17, R17, RZ, 0x1 ;  /* 0x000000111111a211 */ /* 0x000fe200078f08ff */
[----:B------:R0:W-:Y:S01]  /*fe60*/  @!P6 ST.E.64 desc[UR36][R4.64], R94 ;  /* 0x0000005e0400e985 */ /* 0x0001e2000c101b24 */
[----:B------:R-:W-:Y:S02]  /*fe70*/  @!P1 LEA.HI R20, R20, R20, RZ, 0x1 ;  /* 0x0000001414149211 */ /* 0x000fe400078f08ff */
[----:B--2---:R-:W-:Y:S01]  /*fe80*/  @!P0 LOP3.LUT R9, R14, 0xfffffffe, RZ, 0xc0, !PT ;  /* 0xfffffffe0e098812 */ /* 0x004fe200078ec0ff */
[----:B------:R1:W-:Y:S01]  /*fe90*/  @!P5 ST.E.64 desc[UR36][R6.64], R98 ;  /* 0x000000620600d985 */ /* 0x0003e2000c101b24 */
[----:B------:R-:W-:Y:S01]  /*fea0*/  @!P4 LOP3.LUT R15, R15, 0xfffffffe, RZ, 0xc0, !PT ;  /* 0xfffffffe0f0fc812 */ /* 0x000fe200078ec0ff */
[----:B------:R-:W-:Y:S01]  /*feb0*/  VIADD R14, R0, 0xd0 ;  /* 0x000000d0000e7836 */ /* 0x000fe20000000000 */
[----:B---3--:R-:W-:-:S02]  /*fec0*/  @!P3 LOP3.LUT R11, R16, 0xfffffffe, RZ, 0xc0, !PT ;  /* 0xfffffffe100bb812 */ /* 0x008fc400078ec0ff */
[----:B------:R-:W-:Y:S02]  /*fed0*/  @!P2 LOP3.LUT R17, R17, 0xfffffffe, RZ, 0xc0, !PT ;  /* 0xfffffffe1111a812 */ /* 0x000fe400078ec0ff */
[----:B----4-:R-:W-:Y:S01]  /*fee0*/  @!P1 LOP3.LUT R13, R20, 0xfffffffe, RZ, 0xc0, !PT ;  /* 0xfffffffe140d9812 */ /* 0x010fe200078ec0ff */
[C---:B------:R-:W-:Y:S01]  /*fef0*/  VIADD R20, R0.reuse, 0xf0 ;  /* 0x000000f000147836 */ /* 0x040fe20000000000 */
[----:B------:R-:W-:Y:S01]  /*ff00*/  IADD3 R19, R0, 0xc8, RZ ;  /* 0x000000c800137810 */ /* 0x000fe20007ffe0ff */
[--C-:B0-----:R-:W-:Y:S01]  /*ff10*/  @!P0 IMAD.WIDE R4, R9, 0x4, R2.reuse ;  /* 0x0000000409048825 */ /* 0x101fe200078e0202 */
[----:B------:R-:W-:Y:S02]  /*ff20*/  ISETP.GE.AND P5, PT, R18, UR4, PT ;  /* 0x0000000412007c0c */ /* 0x000fe4000bfa6270 */
[----:B------:R-:W-:Y:S01]  /*ff30*/  ISETP.GE.AND P6, PT, R19, UR4, PT ;  /* 0x0000000413007c0c */ /* 0x000fe2000bfc6270 */
[----:B-1----:R-:W-:Y:S01]  /*ff40*/  @!P4 IMAD.WIDE R6, R15, 0x4, R2 ;  /* 0x000000040f06c825 */ /* 0x002fe200078e0202 */
[----:B------:R0:W-:Y:S01]  /*ff50*/  @!P0 ST.E.64 desc[UR36][R4.64], R102 ;  /* 0x0000006604008985 */ /* 0x0001e2000c101b24 */
[----:B------:R-:W-:-:S02]  /*ff60*/  IADD3 R16, R0, 0xe0, RZ ;  /* 0x000000e000107810 */ /* 0x000fc40007ffe0ff */
[--C-:B------:R-:W-:Y:S01]  /*ff70*/  @!P3 IMAD.WIDE R8, R11, 0x4, R2.reuse ;  /* 0x000000040b08b825 */ /* 0x100fe200078e0202 */
[----:B------:R1:W-:Y:S01]  /*ff80*/  @!P4 ST.E.64 desc[UR36][R6.64], R106 ;  /* 0x0000006a0600c985 */ /* 0x0003e2000c101b24 */
[----:B------:R-:W-:Y:S02]  /*ff90*/  ISETP.GE.AND P0, PT, R14, UR4, PT ;  /* 0x000000040e007c0c */ /* 0x000fe4000bf06270 */
[--C-:B------:R-:W-:Y:S01]  /*ffa0*/  @!P2 IMAD.WIDE R10, R17, 0x4, R2.reuse ;  /* 0x00000004110aa825 */ /* 0x100fe200078e0202 */
[----:B------:R2:W-:Y:S01]  /*ffb0*/  @!P3 ST.E.64 desc[UR36][R8.64], R110 ;  /* 0x0000006e0800b985 */ /* 0x0005e2000c101b24 */
[----:B------:R-:W-:Y:S02]  /*ffc0*/  ISETP.GE.AND P4, PT, R20, UR4, PT ;  /* 0x0000000414007c0c */ /* 0x000fe4000bf86270 */
[----:B------:R-:W-:Y:S01]  /*ffd0*/  @!P1 IMAD.WIDE R12, R13, 0x4, R2 ;  /* 0x000000040d0c9825 */ /* 0x000fe200078e0202 */
[----:B------:R3:W-:Y:S01]  /*ffe0*/  @!P2 ST.E.64 desc[UR36][R10.64], R114 ;  /* 0x000000720a00a985 */ /* 0x0007e2000c101b24 */
[----:B------:R-:W-:-:S02]  /*fff0*/  ISETP.GE.AND P2, PT, R16, UR4, PT ;  /* 0x0000000410007c0c */ /* 0x000fc4000bf46270 */
[C---:B------:R-:W-:Y:S01]  /*10000*/  VIADD R15, R0.reuse, 0xd8 ;  /* 0x000000d8000f7836 */ /* 0x040fe20000000000 */
[----:B------:R4:W-:Y:S01]  /*10010*/  @!P1 ST.E.64 desc[UR36][R12.64], R118 ;  /* 0x000000760c009985 */ /* 0x0009e2000c101b24 */
[----:B------:R-:W-:Y:S01]  /*10020*/  VIADD R17, R0, 0xe8 ;  /* 0x000000e800117836 */ /* 0x000fe20000000000 */
[----:B------:R-:W-:Y:S02]  /*10030*/  @!P5 LEA.HI R18, R18, R18, RZ, 0x1 ;  /* 0x000000121212d211 */ /* 0x000fe400078f08ff */
[----:B------:R-:W-:Y:S02]  /*10040*/  ISETP.GE.AND P1, PT, R15, UR4, PT ;  /* 0x000000040f007c0c */ /* 0x000fe4000bf26270 */
        /* <DEDUP_REMOVED lines=17> */
[----:B----4-:R-:W-:Y:S02]  /*10160*/  @!P4 LOP3.LUT R13, R20, 0xfffffffe, RZ, 0xc0, !PT ;  /* 0xfffffffe140dc812 */ /* 0x010fe400078ec0ff */
[----:B------:R-:W-:Y:S01]  /*10170*/  IADD3 R0, R0, 0xf8, RZ ;  /* 0x000000f800007810 */ /* 0x000fe20007ffe0ff */
        /* <DEDUP_REMOVED lines=17> */
.L_x_4976:
[----:B------:R-:W1:Y:S02]  /*10290*/  S2R R0, SR_TID.X ;  /* 0x0000000000007919 */ /* 0x000e640000002100 */
[----:B-1----:R-:W-:-:S05]  /*102a0*/  VIADD R2, R0, 0xffffff80 ;  /* 0xffffff8000027836 */ /* 0x002fca0000000000 */
[----:B------:R-:W-:-:S13]  /*102b0*/  ISETP.GT.AND P0, PT, R2, 0x3f, PT ;  /* 0x0000003f0200780c */ /* 0x000fda0003f04270 */
[----:B------:R-:W-:Y:S05]  /*102c0*/  @P0 BRA `(.L_x_4871) ;  /* 0x0000003c00d00947 */ /* 0x000fea0003800000 */
[----:B------:R-:W1:Y:S01]  /*102d0*/  S2R R3, SR_CTAID.X ;  /* 0x0000000000037919 */ /* 0x000e620000002500 */
[----:B------:R-:W2:Y:S01]  /*102e0*/  LDC R6, c[0x0][0xbe8] ;  /* 0x0002fa00ff067b82 */ /* 0x000ea20000000800 */
[----:B------:R-:W-:Y:S01]  /*102f0*/  ULDC UR4, c[0x0][0xa88] ;  /* 0x0002a20000047ab9 */ /* 0x000fe20000000800 */
[----:B-1----:R-:W-:Y:S02]  /*10300*/  IMAD R0, R3, 0x40, R0 ;  /* 0x0000004003007824 */ /* 0x002fe400078e0200 */
[----:B--2---:R-:W-:-:S03]  /*10310*/  IMAD R3, R6, UR4, RZ ;  /* 0x0000000406037c24 */ /* 0x004fc6000f8e02ff */
[----:B------:R-:W-:-:S04]  /*10320*/  IADD3 R0, R0, -0x80, RZ ;  /* 0xffffff8000007810 */ /* 0x000fc80007ffe0ff */
        /* <DEDUP_REMOVED lines=11> */
[----:B0-----:R-:W0:Y:S01]  /*103e0*/  @P0 LDC R9, c[0x0][0xbec] ;  /* 0x0002fb00ff090b82 */ /* 0x001e220000000800 */
[----:B------:R-:W-:Y:S01]  /*103f0*/  IMAD.IADD R3, R3, 0x1, R5 ;  /* 0x0000000103037824 */ /* 0x000fe200078e0205 */
[----:B------:R-:W-:-:S06]  /*10400*/  MOV R5, R0 ;  /* 0x0000000000057202 */ /* 0x000fcc0000000f00 */
        /* <DEDUP_REMOVED lines=8> */
[----:B------:R-:W-:-:S03]  /*10490*/  ULDC.64 UR4, c[0x0][0xbe0] ;  /* 0x0002f80000047ab9 */ /* 0x000fc60000000a00 */
[----:B------:R-:W-:Y:S02]  /*104a0*/  IMAD.IADD R3, R13, 0x1, R3 ;  /* 0x000000010d037824 */ /* 0x000fe400078e0203 */
        /* <DEDUP_REMOVED lines=23> */
.L_x_4869:
        /* <DEDUP_REMOVED lines=18> */
.L_x_4980:
[----:B------:R-:W-:Y:S01]  /*10740*/  ULDC UR7, c[0x0][0xc50] ;  /* 0x0003140000077ab9 */ /* 0x000fe20000000800 */
[----:B------:R-:W-:Y:S01]  /*10750*/  UMOV UR40, UR6 ;  /* 0x0000000600287c82 */ /* 0x000fe20008000000 */
[----:B------:R-:W-:-:S11]  /*10760*/  UISETP.NE.AND UP0, UPT, UR7, 0x1, UPT ;  /* 0x000000010700788c */ /* 0x000fd6000bf05270 */
[----:B------:R-:W-:Y:S01]  /*10770*/  @UP0 ULDC UR4, c[0x0][0xc54] ;  /* 0x0003150000040ab9 */ /* 0x000fe20000000800 */
[----:B------:R-:W-:Y:S01]  /*10780*/  @UP0 ULDC UR8, c[0x0][0xc58] ;  /* 0x0003160000080ab9 */ /* 0x000fe20000000800 */
[----:B------:R-:W-:-:S04]  /*10790*/  UIMAD.WIDE.U32 UR4, UR6, UR4, URZ ;  /* 0x00000004060472a5 */ /* 0x000fc8000f8e003f */
[----:B------:R-:W-:-:S12]  /*107a0*/  @UP0 USHF.R.U32.HI UR40, URZ, UR8, UR5 ;  /* 0x000000083f280299 */ /* 0x000fd80008011605 */
.L_x_4981:
        /* <DEDUP_REMOVED lines=8> */
[----:B------:R-:W-:Y:S01]  /*10830*/  IMAD.MOV.U32 R28, RZ, RZ, RZ ;  /* 0x000000ffff1c7224 */ /* 0x000fe200078e00ff */
[----:B------:R-:W-:Y:S01]  /*10840*/  ULDC.64 UR4, c[0x0][0x418] ;  /* 0x0001060000047ab9 */ /* 0x000fe20000000a00 */
        /* <DEDUP_REMOVED lines=9> */
[----:B------:R-:W-:Y:S02]  /*108e0*/  UISETP.NE.U32.AND UP0, UPT, UR4, URZ, UPT ;  /* 0x0000003f0400728c */ /* 0x000fe4000bf05070 */
[----:B------:R-:W-:Y:S02]  /*108f0*/  UISETP.NE.AND UP1, UPT, UR6, 0x1, UPT ;  /* 0x000000010600788c */ /* 0x000fe4000bf25270 */
[----:B------:R-:W-:Y:S01]  /*10900*/  UISETP.NE.AND.EX UP0, UPT, UR5, URZ, UPT, UP0 ;  /* 0x0000003f0500728c */ /* 0x000fe2000bf05300 */
[----:B------:R-:W-:Y:S02]  /*10910*/  ULDC UR6, c[0x0][0x424] ;  /* 0x0001090000067ab9 */ /* 0x000fe40000000800 */
[----:B------:R-:W-:Y:S01]  /*10920*/  ULDC.64 UR4, c[0x0][0x9e0] ;  /* 0x0002780000047ab9 */ /* 0x000fe20000000a00 */
[----:B------:R-:W-:-:S02]  /*10930*/  USEL UR9, UR6, 0x1, UP0 ;  /* 0x0000000106097887 */ /* 0x000fc40008000000 */
[----:B------:R-:W-:Y:S02]  /*10940*/  UISETP.GE.AND UP0, UPT, UR5, 0x1, UPT ;  /* 0x000000010500788c */ /* 0x000fe4000bf06270 */
[----:B------:R-:W-:Y:S01]  /*10950*/  UIMAD UR47, UR9, UR10, URZ ;  /* 0x0000000a092f72a4 */ /* 0x000fe2000f8e023f */
[----:B------:R-:W-:Y:S01]  /*10960*/  @UP1 ULDC UR7, c[0x0][0x44c] ;  /* 0x0001130000071ab9 */ /* 0x000fe20000000800 */
[----:B------:R-:W-:Y:S02]  /*10970*/  UIMAD UR9, UR9, UR10, 0x3f ;  /* 0x0000003f090974a4 */ /* 0x000fe4000f8e020a */
[----:B------:R-:W-:Y:S01]  /*10980*/  PLOP3.LUT P1, PT, PT, PT, UP0, 0x80, 0x0 ;  /* 0x000000000000781c */ /* 0x000fe20003f2f008 */
[----:B------:R-:W-:Y:S01]  /*10990*/  @UP1 ULDC UR12, c[0x0][0x450] ;  /* 0x00011400000c1ab9 */ /* 0x000fe20000000800 */
[----:B------:R-:W-:Y:S02]  /*109a0*/  UP2UR UR48, UPR, URZ, 0x2 ;  /* 0x000000023f307883 */ /* 0x000fe40008000000 */
[----:B-1----:R-:W-:-:S04]  /*109b0*/  USHF.L.U32 UR41, UR41, 0x6, URZ ;  /* 0x0000000629297899 */ /* 0x002fc8000800063f */
[----:B------:R-:W-:-:S04]  /*109c0*/  UIADD3 UR8, UR41, 0x3f, URZ ;  /* 0x0000003f29087890 */ /* 0x000fc8000fffe03f */
[----:B------:R-:W-:Y:S02]  /*109d0*/  UIMAD.WIDE.U32 UR6, UR8, UR7, URZ ;  /* 0x00000007080672a5 */ /* 0x000fe4000f8e003f */
[----:B------:R-:W-:Y:S02]  /*109e0*/  UIADD3 UR6, UR47, 0x1, -UR11 ;  /* 0x000000012f067890 */ /* 0x000fe4000fffe80b */
[----:B------:R-:W-:Y:S02]  /*109f0*/  @UP1 USHF.R.U32.HI UR8, URZ, UR12, UR7 ;  /* 0x0000000c3f081299 */ /* 0x000fe40008011607 */
[----:B------:R-:W-:Y:S02]  /*10a00*/  USHF.R.S32.HI UR7, URZ, 0x1f, UR9 ;  /* 0x0000001f3f077899 */ /* 0x000fe40008011409 */
[----:B------:R-:W-:Y:S02]  /*10a10*/  UIADD3 UR6, UR6, UR8, URZ ;  /* 0x0000000806067290 */ /* 0x000fe4000fffe03f */
[----:B------:R-:W-:-:S02]  /*10a20*/  ULEA.HI UR7, UR7, UR9, URZ, 0x6 ;  /* 0x0000000907077291 */ /* 0x000fc4000f8f303f */
[----:B------:R-:W-:Y:S02]  /*10a30*/  UIADD3 UR4, UR6, UR4, URZ ;  /* 0x0000000406047290 */ /* 0x000fe4000fffe03f */
[----:B------:R-:W-:Y:S01]  /*10a40*/  USHF.R.S32.HI UR42, URZ, 0x6, UR7 ;  /* 0x000000063f2a7899 */ /* 0x000fe20008011407 */
[----:B0-----:R-:W-:Y:S11]  /*10a50*/  @!P1 BRA `(.L_x_4983) ;  /* 0x0000000000449947 */ /* 0x001ff60003800000 */
        /* <DEDUP_REMOVED lines=10> */
.L_x_4984:
[----:B------:R-:W-:-:S11]  /*10b00*/  UISETP.NE.AND UP0, UPT, UR5, 0x1, UPT ;  /* 0x000000010500788c */ /* 0x000fd6000bf05270 */
[----:B------:R-:W-:Y:S02]  /*10b10*/  @UP0 ULDC.64 UR12, c[0x0][0x9e8] ;  /* 0x00027a00000c0ab9 */ /* 0x000fe40000000a00 */
[----:B------:R-:W-:-:S04]  /*10b20*/  UIMAD.WIDE.U32 UR6, UR8, UR12, URZ ;  /* 0x0000000c080672a5 */ /* 0x000fc8000f8e003f */
[----:B------:R-:W-:-:S12]  /*10b30*/  @UP0 USHF.R.U32.HI UR8, URZ, UR13, UR7 ;  /* 0x0000000d3f080299 */ /* 0x000fd80008011607 */
.L_x_4985:
[----:B------:R-:W-:-:S04]  /*10b40*/  UIMAD UR8, UR8, UR5, UR5 ;  /* 0x00000005080872a4 */ /* 0x000fc8000f8e0205 */
[----:B------:R-:W-:-:S04]  /*10b50*/  UISETP.LT.AND UP0, UPT, UR4, UR8, UPT ;  /* 0x000000080400728c */ /* 0x000fc8000bf01270 */
[----:B------:R-:W-:-:S12]  /*10b60*/  USEL UR4, UR4, UR8, UP0 ;  /* 0x0000000804047287 */ /* 0x000fd80008000000 */
.L_x_4983:
[----:B------:R-:W-:Y:S02]  /*10b70*/  UISETP.NE.AND UP0, UPT, UR48, URZ, UPT ;  /* 0x0000003f3000728c */ /* 0x000fe4000bf05270 */
[----:B------:R-:W-:-:S04]  /*10b80*/  UIADD3 UR4, UR4, 0x3f, URZ ;  /* 0x0000003f04047890 */ /* 0x000fc8000fffe03f */
[----:B------:R-:W-:-:S04]  /*10b90*/  USHF.R.S32.HI UR8, URZ, 0x1f, UR4 ;  /* 0x0000001f3f087899 */ /* 0x000fc80008011404 */
[----:B------:R-:W-:Y:S01]  /*10ba0*/  ULEA.HI UR8, UR8, UR4, URZ, 0x6 ;  /* 0x0000000408087291 */ /* 0x000fe2000f8f303f */
[----:B------:R-:W-:Y:S01]  /*10bb0*/  @UP0 ULDC UR6, c[0x0][0x44c] ;  /* 0x0001130000060ab9 */ /* 0x000fe20000000800 */
[----:B------:R-:W-:Y:S01]  /*10bc0*/  @UP0 ULDC UR9, c[0x0][0x450] ;  /* 0x0001140000090ab9 */ /* 0x000fe20000000800 */
[----:B------:R-:W-:Y:S02]  /*10bd0*/  UIMAD.WIDE.U32 UR6, UR41, UR6, URZ ;  /* 0x00000006290672a5 */ /* 0x000fe4000f8e003f */
[----:B------:R-:W-:Y:S01]  /*10be0*/  UMOV UR4, UR41 ;  /* 0x0000002900047c82 */ /* 0x000fe20008000000 */
[----:B------:R-:W-:Y:S02]  /*10bf0*/  USHF.R.S32.HI UR43, URZ, 0x6, UR8 ;  /* 0x000000063f2b7899 */ /* 0x000fe40008011408 */
        /* <DEDUP_REMOVED lines=17> */
.L_x_4987:
[----:B------:R-:W-:-:S11]  /*10d10*/  UISETP.NE.AND UP0, UPT, UR5, 0x1, UPT ;  /* 0x000000010500788c */ /* 0x000fd6000bf05270 */
[----:B------:R-:W-:Y:S02]  /*10d20*/  @UP0 ULDC.64 UR10, c[0x0][0x9e8] ;  /* 0x00027a00000a0ab9 */ /* 0x000fe40000000a00 */
[----:B------:R-:W-:-:S04]  /*10d30*/  UIMAD.WIDE.U32 UR6, UR4, UR10, URZ ;  /* 0x0000000a040672a5 */ /* 0x000fc8000f8e003f */
[----:B------:R-:W-:-:S12]  /*10d40*/  @UP0 USHF.R.U32.HI UR4, URZ, UR11, UR7 ;  /* 0x0000000b3f040299 */ /* 0x000fd80008011607 */
.L_x_4988:
[----:B------:R-:W-:-:S04]  /*10d50*/  UIMAD UR4, UR4, UR5, URZ ;  /* 0x00000005040472a4 */ /* 0x000fc8000f8e023f */
[----:B------:R-:W-:-:S04]  /*10d60*/  UISETP.LT.AND UP0, UPT, UR8, UR4, UPT ;  /* 0x000000040800728c */ /* 0x000fc8000bf01270 */
[----:B------:R-:W-:-:S12]  /*10d70*/  USEL UR8, UR8, UR4, !UP0 ;  /* 0x0000000408087287 */ /* 0x000fd8000c000000 */
.L_x_4986:
[----:B------:R-:W-:Y:S02]  /*10d80*/  USHF.R.S32.HI UR4, URZ, 0x1f, UR8 ;  /* 0x0000001f3f047899 */ /* 0x000fe40008011408 */
[----:B------:R-:W-:Y:S02]  /*10d90*/  USHF.R.U32.HI UR9, URZ, 0x10, UR45 ;  /* 0x000000103f097899 */ /* 0x000fe4000801162d */
[----:B------:R-:W-:Y:S02]  /*10da0*/  ULEA.HI UR4, UR4, UR8, URZ, 0x6 ;  /* 0x0000000804047291 */ /* 0x000fe4000f8f303f */
[----:B------:R-:W-:Y:S02]  /*10db0*/  ULOP3.LUT UR45, UR45, 0xffff, URZ, 0xc0, !UPT ;  /* 0x0000ffff2d2d7892 */ /* 0x000fe4000f8ec03f */
[----:B------:R-:W-:Y:S01]  /*10dc0*/  USHF.R.S32.HI UR4, URZ, 0x6, UR4 ;  /* 0x000000063f047899 */ /* 0x000fe20008011404 */
        /* <DEDUP_REMOVED lines=39> */
.L_x_4989:
[----:B------:R-:W-:Y:S02]  /*11040*/  UIMAD UR49, UR45, UR38, UR44 ;  /* 0x000000262d3172a4 */ /* 0x000fe4000f8e022c */
[----:B------:R-:W-:Y:S01]  /*11050*/  IMAD.U32 R0, RZ, RZ, UR38 ;  /* 0x00000026ff007e24 */ /* 0x000fe2000f8e00ff */
[----:B------:R-:W-:Y:S01]  /*11060*/  MOV R4, 0x1 ;  /* 0x0000000100047802 */ /* 0x000fe20000000f00 */
[----:B------:R-:W-:Y:S02]  /*11070*/  IMAD.MOV.U32 R21, RZ, RZ, 0x1 ;  /* 0x00000001ff157424 */ /* 0x000fe400078e00ff */
[----:B------:R-:W-:-:S04]  /*11080*/  MOV R25, UR49 ;  /* 0x0000003100197c02 */ /* 0x000fc80008000f00 */
        /* <DEDUP_REMOVED lines=27> */
.L_x_4990:
        /* <DEDUP_REMOVED lines=20> */
.L_x_4992:
        /* <DEDUP_REMOVED lines=15> */
.L_x_4991:
        /* <DEDUP_REMOVED lines=39> */
[----:B------:R-:W-:Y:S01]  /*116e0*/  IMAD.MOV R0, RZ, RZ, -R7 ;  /* 0x000000ffff007224 */ /* 0x000fe200078e0a07 */
[----:B------:R-:W-:Y:S02]  /*116f0*/  LOP3.LUT R16, R16, 0xffffffdf, RZ, 0xc0, !PT ;  /* 0xffffffdf10107812 */ /* 0x000fe400078ec0ff */
[----:B------:R-:W-:Y:S01]  /*11700*/  CS2R R26, SRZ ;  /* 0x00000000001a7805 */ /* 0x000fe2000001ff00 */
        /* <DEDUP_REMOVED lines=10> */
[----:B------:R-:W-:Y:S02]  /*117b0*/  ISETP.GE.AND P2, PT, R2, UR4, PT ;  /* 0x0000000402007c0c */ /* 0x000fe4000bf46270 */
[----:B------:R-:W-:Y:S02]  /*117c0*/  LOP3.LUT R3, R22, 0x180, RZ, 0xfc, !PT ;  /* 0x0000018016037812 */ /* 0x000fe400078efcff */
[----:B------:R-:W-:Y:S02]  /*117d0*/  @P6 LOP3.LUT R16, R16, 0x20, RZ, 0xfc, !PT ;  /* 0x0000002010106812 */ /* 0x000fe400078efcff */
[----:B------:R-:W-:Y:S02]  /*117e0*/  ISETP.GE.AND P5, PT, R22, UR4, PT ;  /* 0x0000000416007c0c */ /* 0x000fe4000bfa6270 */
[----:B------:R-:W-:-:S02]  /*117f0*/  LOP3.LUT R16, R16, 0xffffffef, RZ, 0xc0, !PT ;  /* 0xffffffef10107812 */ /* 0x000fc400078ec0ff */
[----:B------:R-:W-:Y:S02]  /*11800*/  SEL R0, RZ, 0xffffffff, P6 ;  /* 0xffffffffff007807 */ /* 0x000fe40003000000 */
[----:B------:R-:W-:Y:S02]  /*11810*/  @P4 LOP3.LUT R16, R16, 0x10, RZ, 0xfc, !PT ;  /* 0x0000001010104812 */ /* 0x000fe400078efcff */
[----:B------:R-:W-:Y:S02]  /*11820*/  LOP3.LUT R2, R22, 0x140, RZ, 0xfc, !PT ;  /* 0x0000014016027812 */ /* 0x000fe400078efcff */
[----:B------:R-:W-:-:S04]  /*11830*/  LOP3.LUT R16, R16, 0xfffffff7, RZ, 0xc0, !PT ;  /* 0xfffffff710107812 */ /* 0x000fc800078ec0ff */
[----:B------:R-:W-:-:S04]  /*11840*/  @P3 LOP3.LUT R16, R16, 0x8, RZ, 0xfc, !PT ;  /* 0x0000000810103812 */ /* 0x000fc800078efcff */
[----:B------:R-:W-:-:S04]  /*11850*/  LOP3.LUT R16, R16, 0xfffffffb, RZ, 0xc0, !PT ;  /* 0xfffffffb10107812 */ /* 0x000fc800078ec0ff */
[----:B------:R-:W-:-:S04]  /*11860*/  @P2 LOP3.LUT R16, R16, 0x4, RZ, 0xfc, !PT ;  /* 0x0000000410102812 */ /* 0x000fc800078efcff */
[----:B------:R-:W-:-:S04]  /*11870*/  LOP3.LUT R16, R16, 0xffffffbf, RZ, 0xc0, !PT ;  /* 0xffffffbf10107812 */ /* 0x000fc800078ec0ff */
[----:B------:R-:W-:-:S04]  /*11880*/  @P5 LOP3.LUT R16, R16, 0x40, RZ, 0xfc, !PT ;  /* 0x0000004010105812 */ /* 0x000fc800078efcff */
[----:B------:R-:W-:Y:S02]  /*11890*/  LOP3.LUT R16, R16, 0xfffffffd, RZ, 0xc0, !PT ;  /* 0xfffffffd10107812 */ /* 0x000fe400078ec0ff */
[--C-:B--2---:R-:W-:Y:S01]  /*118a0*/  @!P0 SHF.R.S32.HI R27, RZ, 0x1f, R5.reuse ;  /* 0x0000001fff1b8819 */ /* 0x104fe20000011405 */
[----:B------:R-:W-:Y:S01]  /*118b0*/  @!P0 IMAD.MOV.U32 R26, RZ, RZ, R5 ;  /* 0x000000ffff1a8224 */ /* 0x000fe200078e0005 */
[----:B------:R-:W-:Y:S01]  /*118c0*/  ISETP.GE.AND P0, PT, R3, UR4, PT ;  /* 0x0000000403007c0c */ /* 0x000fe2000bf06270 */
[----:B------:R-:W-:Y:S01]  /*118d0*/  IMAD.SHL.U32 R3, R0, 0x2, RZ ;  /* 0x0000000200037824 */ /* 0x000fe200078e00ff */
[----:B------:R-:W-:Y:S02]  /*118e0*/  SEL R0, RZ, 0x1, P5 ;  /* 0x00000001ff007807 */ /* 0x000fe40002800000 */
[----:B------:R-:W-:Y:S02]  /*118f0*/  SEL R34, RZ, 0x40, P0 ;  /* 0x00000040ff227807 */ /* 0x000fe40000000000 */
[----:B------:R-:W-:-:S02]  /*11900*/  ISETP.GE.AND P0, PT, R2, UR4, PT ;  /* 0x0000000402007c0c */ /* 0x000fc4000bf06270 */
[----:B------:R-:W-:Y:S02]  /*11910*/  LOP3.LUT R5, R22, 0x1c0, RZ, 0xfc, !PT ;  /* 0x000001c016057812 */ /* 0x000fe400078efcff */
[----:B------:R-:W-:Y:S02]  /*11920*/  LOP3.LUT R0, R3, 0x2, R0, 0xe2, !PT ;  /* 0x0000000203007812 */ /* 0x000fe400078ee200 */
[----:B------:R-:W-:Y:S02]  /*11930*/  SEL R3, RZ, 0x4, P4 ;  /* 0x00000004ff037807 */ /* 0x000fe40002000000 */
[----:B------:R-:W-:Y:S02]  /*11940*/  SEL R2, RZ, 0x8, P3 ;  /* 0x00000008ff027807 */ /* 0x000fe40001800000 */
[----:B------:R-:W-:Y:S01]  /*11950*/  ISETP.GE.AND P1, PT, R5, UR4, PT ;  /* 0x0000000405007c0c */ /* 0x000fe2000bf26270 */
[----:B------:R-:W-:Y:S01]  /*11960*/  UMOV UR4, 0xffffffff ;  /* 0xffffffff00047882 */ /* 0x000fe20000000000 */
[----:B------:R-:W-:-:S02]  /*11970*/  LOP3.LUT R0, R2, R0, R3, 0xfe, !PT ;  /* 0x0000000002007212 */ /* 0x000fc400078efe03 */
[----:B------:R-:W-:Y:S02]  /*11980*/  SEL R3, RZ, 0x10, P2 ;  /* 0x00000010ff037807 */ /* 0x000fe40001000000 */
[----:B------:R-:W-:Y:S02]  /*11990*/  SEL R2, RZ, 0x20, P0 ;  /* 0x00000020ff027807 */ /* 0x000fe40000000000 */
[----:B------:R-:W-:Y:S02]  /*119a0*/  SEL R17, RZ, 0x80, P1 ;  /* 0x00000080ff117807 */ /* 0x000fe40000800000 */
[----:B------:R-:W-:Y:S02]  /*119b0*/  @P0 LOP3.LUT R16, R16, 0x2, RZ, 0xfc, !PT ;  /* 0x0000000210100812 */ /* 0x000fe400078efcff */
[----:B------:R-:W-:Y:S01]  /*119c0*/  LOP3.LUT R3, R2, R0, R3, 0xfe, !PT ;  /* 0x0000000002037212 */ /* 0x000fe200078efe03 */
[----:B------:R-:W-:Y:S06]  /*119d0*/  BRA.DIV UR4, `(.L_x_4993) ;  /* 0x0000002e041c7947 */ /* 0x000fec000b800000 */
.L_x_5035:
        /* <DEDUP_REMOVED lines=14> */
.L_x_4994:
[----:B------:R-:W-:-:S05]  /*11ac0*/  IMAD.MOV.U32 R0, RZ, RZ, 0x1 ;  /* 0x00000001ff007424 */ /* 0x000fca00078e00ff */
[----:B------:R-:W-:-:S04]  /*11ad0*/  SHF.L.U32 R0, R0, 0x1f, RZ ;  /* 0x0000001f00007819 */ /* 0x000fc800000006ff */
[----:B------:R-:W0:Y:S02]  /*11ae0*/  SYNCS.PHASECHK.TRANS64.TRYWAIT P0, [UR46+0x28c40], R0 ;  /* 0x028c4000ff0075a7 */ /* 0x000e24000800016e */
[----:B0-----:R-:W-:Y:S05]  /*11af0*/  @!P0 BRA `(.L_x_4995) ;  /* 0x0000002800f48947 */ /* 0x001fea0003800000 */
.L_x_5036:
        /* <DEDUP_REMOVED lines=57> */
.L_x_5046:
        /* <DEDUP_REMOVED lines=15> */
.L_x_4997:
        /* <DEDUP_REMOVED lines=23> */
.L_x_4998:
[----:B------:R-:W-:Y:S01]  /*120f0*/  UISETP.NE.AND UP0, UPT, UR48, URZ, UPT ;  /* 0x0000003f3000728c */ /* 0x000fe2000bf05270 */
[----:B------:R-:W0:Y:S01]  /*12100*/  S2R R20, SR_CTAID.Z ;  /* 0x0000000000147919 */ /* 0x000e220000002700 */
[----:B------:R-:W-:Y:S01]  /*12110*/  VIADD R9, R31, UR41 ;  /* 0x000000291f097c36 */ /* 0x000fe20008000000 */
[----:B------:R-:W-:Y:S01]  /*12120*/  R2UR UR6, R23 ;  /* 0x00000000170672ca */ /* 0x000fe200000e0000 */
[----:B------:R-:W-:Y:S02]  /*12130*/  ULDC.64 UR8, c[0x0][0x2d8] ;  /* 0x0000b60000087ab9 */ /* 0x000fe40000000a00 */
[----:B------:R-:W-:Y:S01]  /*12140*/  PLOP3.LUT P0, PT, PT, PT, UP0, 0x80, 0x0 ;  /* 0x000000000000781c */ /* 0x000fe20003f0f008 */
[----:B------:R-:W-:-:S04]  /*12150*/  IMAD.MOV.U32 R7, RZ, RZ, R9 ;  /* 0x000000ffff077224 */ /* 0x000fc800078e0009 */
[----:B------:R-:W-:-:S05]  /*12160*/  @UP0 ULDC UR4, c[0x0][0x44c] ;  /* 0x0001130000040ab9 */ /* 0x000fca0000000800 */
[----:B------:R-:W-:-:S03]  /*12170*/  UIMAD UR6, UR6, UR8, URZ ;  /* 0x00000008060672a4 */ /* 0x000fc6000f8e023f */
[----:B------:R-:W-:Y:S01]  /*12180*/  @P0 IMAD.HI.U32 R0, R9, UR4, RZ ;  /* 0x0000000409000c27 */ /* 0x000fe2000f8e00ff */
[----:B------:R-:W-:Y:S01]  /*12190*/  PLOP3.LUT P0, PT, PT, PT, UP0, 0x80, 0x0 ;  /* 0x000000000000781c */ /* 0x000fe20003f0f008 */
[----:B------:R-:W-:Y:S01]  /*121a0*/  @UP0 ULDC UR4, c[0x0][0x450] ;  /* 0x0001140000040ab9 */ /* 0x000fe20000000800 */
[----:B------:R-:W-:-:S11]  /*121b0*/  UIMAD UR6, UR40, UR9, UR6 ;  /* 0x00000009280672a4 */ /* 0x000fd6000f8e0206 */
[----:B------:R-:W-:Y:S01]  /*121c0*/  @P0 SHF.R.U32.HI R7, RZ, UR4, R0 ;  /* 0x00000004ff070c19 */ /* 0x000fe20008011600 */
[----:B------:R-:W-:Y:S01]  /*121d0*/  UIMAD.WIDE.U32 UR4, UR40, UR8, URZ ;  /* 0x00000008280472a5 */ /* 0x000fe2000f8e003f */
[----:B------:R-:W1:Y:S01]  /*121e0*/  LDC R0, c[0x0][0x448] ;  /* 0x00011200ff007b82 */ /* 0x000e620000000800 */
[----:B0-----:R-:W-:Y:S01]  /*121f0*/  SHF.R.S32.HI R6, RZ, 0x1f, R20 ;  /* 0x0000001fff067819 */ /* 0x001fe20000011414 */
[----:B------:R-:W-:Y:S01]  /*12200*/  ULDC.64 UR8, c[0x0][0x2e0] ;  /* 0x0000b80000087ab9 */ /* 0x000fe20000000a00 */
[----:B------:R-:W-:Y:S02]  /*12210*/  UIADD3 UR6, UR5, UR6, URZ ;  /* 0x0000000605067290 */ /* 0x000fe4000fffe03f */
[----:B------:R-:W-:Y:S02]  /*12220*/  IMAD.U32 R4, RZ, RZ, UR4 ;  /* 0x00000004ff047e24 */ /* 0x000fe4000f8e00ff */
[----:B------:R-:W-:Y:S02]  /*12230*/  IMAD R6, R6, UR8, RZ ;  /* 0x0000000806067c24 */ /* 0x000fe4000f8e02ff */
[----:B------:R-:W-:Y:S01]  /*12240*/  MOV R3, UR6 ;  /* 0x0000000600037c02 */ /* 0x000fe20008000f00 */
[----:B------:R-:W-:Y:S01]  /*12250*/  IMAD.U32 R5, RZ, RZ, UR5 ;  /* 0x00000005ff057e24 */ /* 0x000fe2000f8e00ff */
[----:B------:R-:W-:Y:S01]  /*12260*/  MOV R2, R4 ;  /* 0x0000000400027202 */ /* 0x000fe20000000f00 */
[----:B------:R-:W-:Y:S01]  /*12270*/  IMAD R5, R20, UR9, R6 ;  /* 0x0000000914057c24 */ /* 0x000fe2000f8e0206 */
[----:B------:R-:W-:Y:S01]  /*12280*/  SHF.R.S32.HI R4, RZ, 0x1f, R7 ;  /* 0x0000001fff047819 */ /* 0x000fe20000011407 */
[----:B------:R-:W-:-:S02]  /*12290*/  ULDC.64 UR4, c[0x0][0x2d0] ;  /* 0x0000b40000047ab9 */ /* 0x000fc40000000a00 */
[----:B------:R-:W-:-:S04]  /*122a0*/  IMAD.WIDE.U32 R2, R20, UR8, R2 ;  /* 0x0000000814027c25 */ /* 0x000fc8000f8e0002 */
[----:B------:R-:W-:Y:S02]  /*122b0*/  IMAD.IADD R3, R3, 0x1, R5 ;  /* 0x0000000103037824 */ /* 0x000fe400078e0205 */
[----:B------:R-:W-:Y:S02]  /*122c0*/  IMAD.MOV R5, RZ, RZ, -R7 ;  /* 0x000000ffff057224 */ /* 0x000fe400078e0a07 */
[----:B------:R-:W-:Y:S02]  /*122d0*/  IMAD R4, R4, UR4, RZ ;  /* 0x0000000404047c24 */ /* 0x000fe4000f8e02ff */
[----:B-1----:R-:W-:Y:S02]  /*122e0*/  IMAD R5, R0, R5, R9 ;  /* 0x0000000500057224 */ /* 0x002fe400078e0209 */
        /* <DEDUP_REMOVED lines=18> */
[----:B------:R-:W-:Y:S02]  /*12410*/  VIADD R7, R35, UR41 ;  /* 0x0000002923077c36 */ /* 0x000fe40008000000 */
        /* <DEDUP_REMOVED lines=26> */
.L_x_5055:
        /* <DEDUP_REMOVED lines=18> */
.L_x_5056:
[----:B------:R-:W-:-:S13]  /*126e0*/  ISETP.NE.AND P0, PT, R33, 0x3, PT ;  /* 0x000000032100780c */ /* 0x000fda0003f05270 */
[----:B------:R-:W-:Y:S05]  /*126f0*/  @!P0 BRA `(.L_x_5001) ;  /* 0x0000000000048947 */ /* 0x000fea0003800000 */
[----:B------:R-:W-:Y:S01]  /*12700*/  BPT.TRAP 0x1 ;  /* 0x000000040000795c */ /* 0x000fe20000300000 */
.L_x_5001:
[----:B------:R-:W1:Y:S02]  /*12710*/  SYNCS.PHASECHK.TRANS64.TRYWAIT P0, [UR46+0x28c60], R0 ;  /* 0x028c6000ff0075a7 */ /* 0x000e64000800016e */
[----:B-1----:R-:W-:Y:S05]  /*12720*/  @!P0 BRA `(.L_x_5002) ;  /* 0x0000002800608947 */ /* 0x002fea0003800000 */
.L_x_5057:
        /* <DEDUP_REMOVED lines=105> */
.L_x_5067:
        /* <DEDUP_REMOVED lines=30> */
.L_x_5004:
        /* <DEDUP_REMOVED lines=10> */
[----:B------:R-:W-:Y:S01]  /*13040*/  LOP3.LUT R5, RZ, UR42, RZ, 0x33, !PT ;  /* 0x0000002aff057c12 */ /* 0x000fe2000f8e33ff */
[----:B------:R-:W-:Y:S01]  /*13050*/  UIMAD UR4, UR4, UR38, URZ ;  /* 0x00000026040472a4 */ /* 0x000fe2000f8e023f */
[----:B------:R-:W-:Y:S02]  /*13060*/  IADD3 R35, R36, R28, R35 ;  /* 0x0000001c24237210 */ /* 0x000fe40007ffe023 */
[----:B------:R-:W-:Y:S02]  /*13070*/  LOP3.LUT R28, R34, 0x40, RZ, 0xc0, !PT ;  /* 0x00000040221c7812 */ /* 0x000fe400078ec0ff */
[----:B------:R-:W-:Y:S01]  /*13080*/  LOP3.LUT R25, R17, 0x80, RZ, 0xc0, !PT ;  /* 0x0000008011197812 */ /* 0x000fe200078ec0ff */
[----:B------:R-:W-:Y:S01]  /*13090*/  VIADD R2, R35, 0xffffff40 ;  /* 0xffffff4023027836 */ /* 0x000fe20000000000 */
[----:B------:R-:W-:-:S02]  /*130a0*/  LOP3.LUT R0, RZ, UR4, RZ, 0x33, !PT ;  /* 0x00000004ff007c12 */ /* 0x000fc4000f8e33ff */
[----:B------:R-:W-:Y:S02]  /*130b0*/  SHF.R.U32.HI R28, RZ, 0x2, R28 ;  /* 0x00000002ff1c7819 */ /* 0x000fe4000001161c */
[----:B------:R-:W-:Y:S02]  /*130c0*/  VIADDMNMX R0, R0, -UR44, R3, !PT ;  /* 0x8000002c00007c46 */ /* 0x000fe4000f800103 */
[----:B------:R-:W-:Y:S02]  /*130d0*/  SHF.R.U32.HI R25, RZ, 0x3, R25 ;  /* 0x00000003ff197819 */ /* 0x000fe40000011619 */
[----:B------:R-:W-:Y:S02]  /*130e0*/  VIMNMX R5, R0, R5, !PT ;  /* 0x0000000500057248 */ /* 0x000fe40007fe0100 */
[----:B------:R-:W-:Y:S02]  /*130f0*/  MOV R0, 0x1 ;  /* 0x0000000100007802 */ /* 0x000fe40000000f00 */
[C---:B------:R-:W-:Y:S01]  /*13100*/  IADD3 R22, -R5.reuse, -0x2, RZ ;  /* 0xfffffffe05167810 */ /* 0x040fe20007ffe1ff */
[----:B------:R-:W-:-:S07]  /*13110*/  IMAD R9, R5, -0x40, R2 ;  /* 0xffffffc005097824 */ /* 0x000fce00078e0202 */
.L_x_5020:
[----:B------:R-:W-:Y:S01]  /*13120*/  ISETP.NE.AND P1, PT, R37, 0x1, PT ;  /* 0x000000012500780c */ /* 0x000fe20003f25270 */
[----:B------:R-:W-:Y:S01]  /*13130*/  BSSY B1, `(.L_x_5006) ;  /* 0x0000014000017945 */ /* 0x000fe20003800000 */
[----:B------:R-:W-:Y:S01]  /*13140*/  ISETP.GT.U32.AND P0, PT, R31, 0x3f, PT ;  /* 0x0000003f1f00780c */ /* 0x000fe20003f04070 */
[----:B------:R-:W-:Y:S02]  /*13150*/  IMAD.MOV.U32 R7, RZ, RZ, R9 ;  /* 0x000000ffff077224 */ /* 0x000fe400078e0009 */
[----:B------:R-:W-:-:S08]  /*13160*/  IMAD.MOV.U32 R6, RZ, RZ, RZ ;  /* 0x000000ffff067224 */ /* 0x000fd000078e00ff */
        /* <DEDUP_REMOVED lines=16> */
.L_x_5007:
[----:B------:R-:W-:Y:S05]  /*13270*/  BSYNC B1 ;  /* 0x0000000000017941 */ /* 0x000fea0003800000 */
.L_x_5006:
[----:B------:R-:W-:-:S13]  /*13280*/  ISETP.NE.AND P0, PT, R33, 0x3, PT ;  /* 0x000000032100780c */ /* 0x000fda0003f05270 */
[----:B------:R-:W-:Y:S05]  /*13290*/  @!P0 BRA `(.L_x_5008) ;  /* 0x0000000000048947 */ /* 0x000fea0003800000 */
[----:B------:R-:W-:Y:S01]  /*132a0*/  BPT.TRAP 0x1 ;  /* 0x000000040000795c */ /* 0x000fe20000300000 */
.L_x_5008:
[----:B------:R-:W-:Y:S01]  /*132b0*/  LEA R10, R0, UR46, 0x3 ;  /* 0x0000002e000a7c11 */ /* 0x000fe2000f8e18ff */
[----:B------:R-:W-:Y:S01]  /*132c0*/  BSSY B1, `(.L_x_5009) ;  /* 0x0000004000017945 */ /* 0x000fe20003800000 */
[----:B------:R-:W-:-:S04]  /*132d0*/  SHF.L.U32 R20, R21, 0x1f, RZ ;  /* 0x0000001f15147819 */ /* 0x000fc800000006ff */
[----:B------:R-:W1:Y:S02]  /*132e0*/  SYNCS.PHASECHK.TRANS64.TRYWAIT P0, [R10+URZ+0x28c40], R20 ;  /* 0x028c40140a0075a7 */ /* 0x000e64000800017f */
[----:B-1----:R-:W-:Y:S05]  /*132f0*/  @!P0 BRA `(.L_x_5010) ;  /* 0x0000002400948947 */ /* 0x002fea0003800000 */
.L_x_5068:
[----:B------:R-:W-:Y:S05]  /*13300*/  BSYNC B1 ;  /* 0x0000000000017941 */ /* 0x000fea0003800000 */
.L_x_5009:
        /* <DEDUP_REMOVED lines=47> */
.L_x_5078:
        /* <DEDUP_REMOVED lines=8> */
.L_x_5012:
        /* <DEDUP_REMOVED lines=10> */
.L_x_5013:
[----:B------:R2:W-:Y:S01]  /*13720*/  SYNCS.ARRIVE.TRANS64.A1T0 RZ, [R10+URZ+0x28c30], RZ ;  /* 0x028c30ff0aff79a7 */ /* 0x0005e2000810003f */
[----:B------:R-:W-:Y:S05]  /*13730*/  @!P2 BRA `(.L_x_5014) ;  /* 0x000000000004a947 */ /* 0x000fea0003800000 */
[----:B------:R-:W-:Y:S01]  /*13740*/  BPT.TRAP 0x1 ;  /* 0x000000040000795c */ /* 0x000fe20000300000 */
.L_x_5014:
[----:B------:R-:W3:Y:S01]  /*13750*/  SYNCS.PHASECHK.TRANS64.TRYWAIT P0, [R10+URZ+0x28c60], R20 ;  /* 0x028c60140a0075a7 */ /* 0x000ee2000800017f */
[----:B------:R-:W-:Y:S04]  /*13760*/  BSSY B1, `(.L_x_5015) ;  /* 0x0000002000017945 */ /* 0x000fe80003800000 */
[----:B---3--:R-:W-:Y:S05]  /*13770*/  @!P0 BRA `(.L_x_5016) ;  /* 0x0000002400948947 */ /* 0x008fea0003800000 */
.L_x_5079:
[----:B------:R-:W-:Y:S05]  /*13780*/  BSYNC B1 ;  /* 0x0000000000017941 */ /* 0x000fea0003800000 */
.L_x_5015:
        /* <DEDUP_REMOVED lines=77> */
.L_x_5089:
        /* <DEDUP_REMOVED lines=20> */
.L_x_5018:
        /* <DEDUP_REMOVED lines=10> */
.L_x_5019:
        /* <DEDUP_REMOVED lines=10> */
.L_x_5005:
[----:B------:R-:W-:Y:S05]  /*13ee0*/  BSYNC B0 ;  /* 0x0000000000007941 */ /* 0x000fea0003800000 */
.L_x_4982:
[----:B------:R-:W0:Y:S01]  /*13ef0*/  S2R R3, SR_CgaCtaId ;  /* 0x0000000000037919 */ /* 0x000e220000008800 */
[----:B------:R-:W-:Y:S01]  /*13f00*/  MOV R2, 0x400 ;  /* 0x0000040000027802 */ /* 0x000fe20000000f00 */
[----:B------:R-:W-:Y:S01]  /*13f10*/  BSSY B0, `(.L_x_5021) ;  /* 0x0000005000007945 */ /* 0x000fe20003800000 */
[----:B------:R-:W-:Y:S02]  /*13f20*/  SHF.L.U32 R4, R4, 0x1f, RZ ;  /* 0x0000001f04047819 */ /* 0x000fe400000006ff */
[----:B0-----:R-:W-:-:S04]  /*13f30*/  LEA R5, R3, R2, 0x18 ;  /* 0x0000000203057211 */ /* 0x001fc800078ec0ff */
[----:B------:R-:W0:Y:S02]  /*13f40*/  SYNCS.PHASECHK.TRANS64.TRYWAIT P0, [R5+URZ+0x28c20], R4 ;  /* 0x028c2004050075a7 */ /* 0x000e24000800017f */
[----:B0-----:R-:W-:Y:S05]  /*13f50*/  @!P0 BRA `(.L_x_5022) ;  /* 0x0000002400748947 */ /* 0x001fea0003800000 */
.L_x_5090:
[----:B------:R-:W-:Y:S05]  /*13f60*/  BSYNC B0 ;  /* 0x0000000000007941 */ /* 0x000fea0003800000 */
.L_x_5021:
[----:B------:R-:W-:-:S03]  /*13f70*/  UMOV UR4, 0xffffffff ;  /* 0xffffffff00047882 */ /* 0x000fc60000000000 */
[----:B------:R-:W-:Y:S05]  /*13f80*/  BRA.DIV UR4, `(.L_x_5023) ;  /* 0x00000026047c7947 */ /* 0x000fea000b800000 */
[----:B------:R-:W1:Y:S02]  /*13f90*/  S2R R2, SR_TID.X ;  /* 0x0000000000027919 */ /* 0x000e640000002100 */
[----:B-1----:R-:W-:-:S04]  /*13fa0*/  SHF.R.U32.HI R2, RZ, 0x5, R2 ;  /* 0x00000005ff027819 */ /* 0x002fc80000011602 */
[----:B------:R-:W-:-:S05]  /*13fb0*/  LOP3.LUT R2, R2, 0x3, RZ, 0xc0, !PT ;  /* 0x0000000302027812 */ /* 0x000fca00078ec0ff */
[----:B------:R1:W3:Y:S02]  /*13fc0*/  SHFL.IDX PT, R14, R2, RZ, 0x1f ;  /* 0x00001fff020e7589 */ /* 0x0002e400000e0000 */
.L_x_5093:
[----:B---3--:R-:W-:-:S13]  /*13fd0*/  ISETP.NE.AND P0, PT, R14, RZ, PT ;  /* 0x000000ff0e00720c */ /* 0x008fda0003f05270 */
[----:B------:R-:W-:Y:S05]  /*13fe0*/  @P0 BRA `(.L_x_4871) ;  /* 0x0000000000880947 */ /* 0x000fea0003800000 */
[----:B------:R-:W-:-:S03]  /*13ff0*/  UMOV UR4, 0xffffffff ;  /* 0xffffffff00047882 */ /* 0x000fc60000000000 */
[----:B------:R-:W-:Y:S05]  /*14000*/  BRA.DIV UR4, `(.L_x_5024) ;  /* 0x0000002604907947 */ /* 0x000fea000b800000 */
[----:B------:R-:W-:-:S13]  /*14010*/  ELECT P6, URZ, PT ;  /* 0x00000000003f782f */ /* 0x000fda00038c0000 */
.L_x_5096:
[----:B------:R-:W-:Y:S05]  /*14020*/  @!P6 BRA `(.L_x_4871) ;  /* 0x000000000078e947 */ /* 0x000fea0003800000 */
[----:B------:R-:W-:-:S06]  /*14030*/  ULOP3.LUT UR4, UR39, 0x2, URZ, 0xfc, !UPT ;  /* 0x0000000227047892 */ /* 0x000fcc000f8efc3f */
[----:B-1----:R-:W-:-:S05]  /*14040*/  IMAD.U32 R2, RZ, RZ, UR4 ;  /* 0x00000004ff027e24 */ /* 0x002fca000f8e00ff */
[----:B------:R-:W-:-:S13]  /*14050*/  ISETP.NE.AND P0, PT, R2, 0x3, PT ;  /* 0x000000030200780c */ /* 0x000fda0003f05270 */
[----:B------:R-:W-:Y:S05]  /*14060*/  @!P0 BRA `(.L_x_5025) ;  /* 0x0000000000048947 */ /* 0x000fea0003800000 */
[----:B------:R-:W-:Y:S01]  /*14070*/  BPT.TRAP 0x1 ;  /* 0x000000040000795c */ /* 0x000fe20000300000 */
.L_x_5025:
[C---:B0-----:R-:W-:Y:S01]  /*14080*/  LEA R4, R0.reuse, R5, 0x3 ;  /* 0x0000000500047211 */ /* 0x041fe200078e18ff */
[----:B------:R-:W-:Y:S01]  /*14090*/  VIADD R0, R0, 0x1 ;  /* 0x0000000100007836 */ /* 0x000fe20000000000 */
[----:B------:R-:W-:-:S04]  /*140a0*/  SHF.L.U32 R3, R21, 0x1f, RZ ;  /* 0x0000001f15037819 */ /* 0x000fc800000006ff */
[----:B------:R-:W0:Y:S01]  /*140b0*/  SYNCS.PHASECHK.TRANS64.TRYWAIT P1, [R4+URZ+0x28c40], R3 ;  /* 0x028c4003040075a7 */ /* 0x000e22000802017f */
[----:B------:R-:W-:-:S04]  /*140c0*/  ISETP.NE.AND P2, PT, R0, 0x2, PT ;  /* 0x000000020000780c */ /* 0x000fc80003f45270 */
[----:B------:R-:W-:Y:S01]  /*140d0*/  SEL R2, RZ, 0x1, P2 ;  /* 0x00000001ff027807 */ /* 0x000fe20001000000 */
[----:B0-----:R-:W-:Y:S08]  /*140e0*/  @!P1 BRA `(.L_x_5026) ;  /* 0x0000002400789947 */ /* 0x001ff00003800000 */
.L_x_5097:
[----:B------:R-:W-:Y:S02]  /*140f0*/  SEL R0, R0, RZ, P2 ;  /* 0x000000ff00007207 */ /* 0x000fe40001000000 */
[----:B------:R-:W-:Y:S01]  /*14100*/  LOP3.LUT R2, R21, R2, RZ, 0x3c, !PT ;  /* 0x0000000215027212 */ /* 0x000fe200078e3cff */
[----:B------:R-:W-:Y:S06]  /*14110*/  @!P0 BRA `(.L_x_5027) ;  /* 0x0000000000048947 */ /* 0x000fec0003800000 */
[----:B------:R-:W-:Y:S01]  /*14120*/  BPT.TRAP 0x1 ;  /* 0x000000040000795c */ /* 0x000fe20000300000 */
.L_x_5027:
[----:B------:R-:W-:Y:S01]  /*14130*/  IMAD R5, R0, 0x8, R5 ;  /* 0x0000000800057824 */ /* 0x000fe200078e0205 */
[----:B------:R-:W-:-:S04]  /*14140*/  SHF.L.U32 R0, R2, 0x1f, RZ ;  /* 0x0000001f02007819 */ /* 0x000fc800000006ff */
[----:B------:R-:W1:Y:S02]  /*14150*/  SYNCS.PHASECHK.TRANS64.TRYWAIT P1, [R5+URZ+0x28c40], R0 ;  /* 0x028c4000050075a7 */ /* 0x000e64000802017f */
[----:B-1----:R-:W-:Y:S05]  /*14160*/  @!P1 BRA `(.L_x_5028) ;  /* 0x00000024006c9947 */ /* 0x002fea0003800000 */
.L_x_5098:
[----:B------:R-:W-:Y:S05]  /*14170*/  @!P0 BRA `(.L_x_5029) ;  /* 0x0000000000048947 */ /* 0x000fea0003800000 */
[----:B------:R-:W-:Y:S01]  /*14180*/  BPT.TRAP 0x1 ;  /* 0x000000040000795c */ /* 0x000fe20000300000 */
.L_x_5029:
[----:B------:R-:W3:Y:S02]  /*14190*/  SYNCS.PHASECHK.TRANS64.TRYWAIT P1, [R4+URZ+0x28c60], R3 ;  /* 0x028c6003040075a7 */ /* 0x000ee4000802017f */
[----:B---3--:R-:W-:Y:S05]  /*141a0*/  @!P1 BRA `(.L_x_5030) ;  /* 0x0000002400709947 */ /* 0x008fea0003800000 */
.L_x_5099:
[----:B------:R-:W-:Y:S05]  /*141b0*/  @!P0 BRA `(.L_x_5031) ;  /* 0x0000000000048947 */ /* 0x000fea0003800000 */
[----:B------:R-:W-:Y:S01]  /*141c0*/  BPT.TRAP 0x1 ;  /* 0x000000040000795c */ /* 0x000fe20000300000 */
.L_x_5031:
[----:B----4-:R4:W0:Y:S02]  /*141d0*/  SYNCS.PHASECHK.TRANS64.TRYWAIT P0, [R5+URZ+0x28c60], R0 ;  /* 0x028c6000050075a7 */ /* 0x010824000800017f */
[----:B0-----:R-:W-:Y:S05]  /*141e0*/  @!P0 NANOSLEEP.SYNCS 0x989680 ;  /* 0x009896800000895d */ /* 0x001fea0003900000 */
[----:B------:R-:W0:Y:S02]  /*141f0*/  @!P0 SYNCS.PHASECHK.TRANS64 P0, [R5+URZ+0x28c60], R0 ;  /* 0x028c6000050085a7 */ /* 0x000e24000800007f */
[----:B0-----:R-:W-:Y:S05]  /*14200*/  @!P0 BRA `(.L_x_5031) ;  /* 0xfffffffc00f08947 */ /* 0x001fea000383ffff */
.L_x_4871:
[----:B------:R-:W-:Y:S05]  /*14210*/  BSYNC B6 ;  /* 0x0000000000067941 */ /* 0x000fea0003800000 */
.L_x_4868:
[----:B------:R-:W-:Y:S05]  /*14220*/  EXIT ;  /* 0x000000000000794d */ /* 0x000fea0003800000 */
.L_x_4882:
[----:B0-----:R-:W-:-:S04]  /*14230*/  MOV R5, UR5 ;  /* 0x0000000500057c02 */ /* 0x001fc80008000f00 */
[----:B------:R0:W1:Y:S03]  /*14240*/  SYNCS.PHASECHK.TRANS64.TRYWAIT P1, [R5+URZ+0x28c50], R2 ;  /* 0x028c5002050075a7 */ /* 0x000066000802017f */
[----:B-1----:R-:W-:Y:S05]  /*14250*/  @!P1 NANOSLEEP.SYNCS 0x989680 ;  /* 0x009896800000995d */ /* 0x002fea0003900000 */
[----:B------:R-:W1:Y:S02]  /*14260*/  @!P1 SYNCS.PHASECHK.TRANS64 P1, [R5+URZ+0x28c50], R2 ;  /* 0x028c5002050095a7 */ /* 0x000e64000802007f */
[----:B-1----:R-:W-:Y:S05]  /*14270*/  @!P1 BRA `(.L_x_4882) ;  /* 0xfffffffc00ec9947 */ /* 0x002fea000383ffff */
[----:B------:R-:W-:Y:S05]  /*14280*/  BRA `(.L_x_5032) ;  /* 0xfffffed400447947 */ /* 0x000fea000383ffff */
.L_x_4888:
[----:B-1----:R-:W-:-:S04]  /*14290*/  IMAD.U32 R5, RZ, RZ, UR7 ;  /* 0x00000007ff057e24 */ /* 0x002fc8000f8e00ff */
[----:B------:R1:W2:Y:S03]  /*142a0*/  SYNCS.PHASECHK.TRANS64.TRYWAIT P1, [R5+URZ+0x28c50], R2 ;  /* 0x028c5002050075a7 */ /* 0x0002a6000802017f */
[----:B--2---:R-:W-:Y:S05]  /*142b0*/  @!P1 NANOSLEEP.SYNCS 0x989680 ;  /* 0x009896800000995d */ /* 0x004fea0003900000 */
[----:B------:R-:W2:Y:S02]  /*142c0*/  @!P1 SYNCS.PHASECHK.TRANS64 P1, [R5+URZ+0x28c50], R2 ;  /* 0x028c5002050095a7 */ /* 0x000ea4000802007f */
[----:B--2---:R-:W-:Y:S05]  /*142d0*/  @!P1 BRA `(.L_x_4888) ;  /* 0xfffffffc00ec9947 */ /* 0x004fea000383ffff */
[----:B------:R-:W-:Y:S05]  /*142e0*/  BRA `(.L_x_4887) ;  /* 0xfffffee000487947 */ /* 0x000fea000383ffff */
.L_x_4899:
[----:B-1----:R-:W-:-:S04]  /*142f0*/  IMAD.U32 R0, RZ, RZ, UR40 ;  /* 0x00000028ff007e24 */ /* 0x002fc8000f8e00ff */
[----:B------:R1:W2:Y:S03]  /*14300*/  SYNCS.PHASECHK.TRANS64.TRYWAIT P0, [R0+URZ+0x28c00], R13 ;  /* 0x028c000d000075a7 */ /* 0x0002a6000800017f */
[----:B--2---:R-:W-:Y:S05]  /*14310*/  @!P0 NANOSLEEP.SYNCS 0x989680 ;  /* 0x009896800000895d */ /* 0x004fea0003900000 */
[----:B------:R-:W2:Y:S02]  /*14320*/  @!P0 SYNCS.PHASECHK.TRANS64 P0, [R0+URZ+0x28c00], R13 ;  /* 0x028c000d000085a7 */ /* 0x000ea4000800007f */
[----:B--2---:R-:W-:Y:S05]  /*14330*/  @!P0 BRA `(.L_x_4899) ;  /* 0xfffffffc00ec8947 */ /* 0x004fea000383ffff */
[----:B------:R-:W-:Y:S05]  /*14340*/  BRA `(.L_x_5033) ;  /* 0xfffffef8004c7947 */ /* 0x000fea000383ffff */
.L_x_4903:
[----:B-1----:R-:W-:-:S04]  /*14350*/  MOV R2, UR40 ;  /* 0x0000002800027c02 */ /* 0x002fc80008000f00 */
[----:B------:R1:W2:Y:S03]  /*14360*/  SYNCS.PHASECHK.TRANS64.TRYWAIT P0, [R2+URZ+0x28c30], R13 ;  /* 0x028c300d020075a7 */ /* 0x0002a6000800017f */
[----:B--2---:R-:W-:Y:S05]  /*14370*/  @!P0 NANOSLEEP.SYNCS 0x989680 ;  /* 0x009896800000895d */ /* 0x004fea0003900000 */
[----:B------:R-:W2:Y:S02]  /*14380*/  @!P0 SYNCS.PHASECHK.TRANS64 P0, [R2+URZ+0x28c30], R13 ;  /* 0x028c300d020085a7 */ /* 0x000ea4000800007f */
[----:B--2---:R-:W-:Y:S05]  /*14390*/  @!P0 BRA `(.L_x_4903) ;  /* 0xfffffffc00ec8947 */ /* 0x004fea000383ffff */
[----:B------:R-:W-:Y:S05]  /*143a0*/  BRA `(.L_x_4902) ;  /* 0xfffffef8008c7947 */ /* 0x000fea000383ffff */
.L_x_4916:
[----:B-1----:R-:W-:-:S04]  /*143b0*/  IMAD.U32 R14, RZ, RZ, UR40 ;  /* 0x00000028ff0e7e24 */ /* 0x002fc8000f8e00ff */
[----:B------:R1:W3:Y:S03]  /*143c0*/  SYNCS.PHASECHK.TRANS64.TRYWAIT P0, [R14+URZ+0x28c50], R13 ;  /* 0x028c500d0e0075a7 */ /* 0x0002e6000800017f */
[----:B---3--:R-:W-:Y:S05]  /*143d0*/  @!P0 NANOSLEEP.SYNCS 0x989680 ;  /* 0x009896800000895d */ /* 0x008fea0003900000 */
[----:B------:R-:W3:Y:S02]  /*143e0*/  @!P0 SYNCS.PHASECHK.TRANS64 P0, [R14+URZ+0x28c50], R13 ;  /* 0x028c500d0e0085a7 */ /* 0x000ee4000800007f */
[----:B---3--:R-:W-:Y:S05]  /*143f0*/  @!P0 BRA `(.L_x_4916) ;  /* 0xfffffffc00ec8947 */ /* 0x008fea000383ffff */
[----:B------:R-:W-:Y:S05]  /*14400*/  BRA `(.L_x_4915) ;  /* 0xffffff1800f07947 */ /* 0x000fea000383ffff */
.L_x_4925:
[----:B-1----:R-:W-:-:S04]  /*14410*/  IMAD.U32 R12, RZ, RZ, UR29 ;  /* 0x0000001dff0c7e24 */ /* 0x002fc8000f8e00ff */
[----:B------:R1:W3:Y:S03]  /*14420*/  SYNCS.PHASECHK.TRANS64.TRYWAIT P0, [R12+URZ+0x28c30], R13 ;  /* 0x028c300d0c0075a7 */ /* 0x0002e6000800017f */
[----:B---3--:R-:W-:Y:S05]  /*14430*/  @!P0 NANOSLEEP.SYNCS 0x989680 ;  /* 0x009896800000895d */ /* 0x008fea0003900000 */
[----:B------:R-:W3:Y:S02]  /*14440*/  @!P0 SYNCS.PHASECHK.TRANS64 P0, [R12+URZ+0x28c30], R13 ;  /* 0x028c300d0c0085a7 */ /* 0x000ee4000800007f */
[----:B---3--:R-:W-:Y:S05]  /*14450*/  @!P0 BRA `(.L_x_4925) ;  /* 0xfffffffc00ec8947 */ /* 0x008fea000383ffff */
[----:B------:R-:W-:Y:S05]  /*14460*/  BRA `(.L_x_4924) ;  /* 0xffffff2000947947 */ /* 0x000fea000383ffff */
.L_x_4938:
[----:B--2---:R-:W-:-:S04]  /*14470*/  MOV R14, UR29 ;  /* 0x0000001d000e7c02 */ /* 0x004fc80008000f00 */
[----:B------:R2:W3:Y:S03]  /*14480*/  SYNCS.PHASECHK.TRANS64.TRYWAIT P0, [R14+URZ+0x28c50], R13 ;  /* 0x028c500d0e0075a7 */ /* 0x0004e6000800017f */
[----:B---3--:R-:W-:Y:S05]  /*14490*/  @!P0 NANOSLEEP.SYNCS 0x989680 ;  /* 0x009896800000895d */ /* 0x008fea0003900000 */
[----:B------:R-:W3:Y:S02]  /*144a0*/  @!P0 SYNCS.PHASECHK.TRANS64 P0, [R14+URZ+0x28c50], R13 ;  /* 0x028c500d0e0085a7 */ /* 0x000ee4000800007f */
[----:B---3--:R-:W-:Y:S05]  /*144b0*/  @!P0 BRA `(.L_x_4938) ;  /* 0xfffffffc00ec8947 */ /* 0x008fea000383ffff */
[----:B------:R-:W-:Y:S05]  /*144c0*/  BRA `(.L_x_4937) ;  /* 0xffffff4400747947 */ /* 0x000fea000383ffff */
.L_x_4948:
[----:B--2---:R-:W-:-:S04]  /*144d0*/  IMAD.U32 R11, RZ, RZ, UR26 ;  /* 0x0000001aff0b7e24 */ /* 0x004fc8000f8e00ff */
[----:B------:R2:W3:Y:S03]  /*144e0*/  SYNCS.PHASECHK.TRANS64.TRYWAIT P1, [R11+URZ+0x28c30], R14 ;  /* 0x028c300e0b0075a7 */ /* 0x0004e6000802017f */
[----:B---3--:R-:W-:Y:S05]  /*144f0*/  @!P1 NANOSLEEP.SYNCS 0x989680 ;  /* 0x009896800000995d */ /* 0x008fea0003900000 */
[----:B------:R-:W3:Y:S02]  /*14500*/  @!P1 SYNCS.PHASECHK.TRANS64 P1, [R11+URZ+0x28c30], R14 ;  /* 0x028c300e0b0095a7 */ /* 0x000ee4000802007f */
[----:B---3--:R-:W-:Y:S05]  /*14510*/  @!P1 BRA `(.L_x_4948) ;  /* 0xfffffffc00ec9947 */ /* 0x008fea000383ffff */
[----:B------:R-:W-:Y:S05]  /*14520*/  BRA `(.L_x_4947) ;  /* 0xffffff4c00087947 */ /* 0x000fea000383ffff */
.L_x_4953:
[----:B--2---:R-:W-:-:S04]  /*14530*/  IMAD.U32 R15, RZ, RZ, UR26 ;  /* 0x0000001aff0f7e24 */ /* 0x004fc8000f8e00ff */
[----:B------:R2:W3:Y:S03]  /*14540*/  SYNCS.PHASECHK.TRANS64.TRYWAIT P1, [R15+URZ+0x28c50], R14 ;  /* 0x028c500e0f0075a7 */ /* 0x0004e6000802017f */
[----:B---3--:R-:W-:Y:S05]  /*14550*/  @!P1 NANOSLEEP.SYNCS 0x989680 ;  /* 0x009896800000995d */ /* 0x008fea0003900000 */
[----:B------:R-:W3:Y:S02]  /*14560*/  @!P1 SYNCS.PHASECHK.TRANS64 P1, [R15+URZ+0x28c50], R14 ;  /* 0x028c500e0f0095a7 */ /* 0x000ee4000802007f */
[----:B---3--:R-:W-:Y:S05]  /*14570*/  @!P1 BRA `(.L_x_4953) ;  /* 0xfffffffc00ec9947 */ /* 0x008fea000383ffff */
[----:B------:R-:W-:Y:S05]  /*14580*/  BRA `(.L_x_4952) ;  /* 0xffffff6400247947 */ /* 0x000fea000383ffff */
.L_x_4960:
[----:B----4-:R-:W-:-:S04]  /*14590*/  MOV R12, UR25 ;  /* 0x00000019000c7c02 */ /* 0x010fc80008000f00 */
[----:B------:R4:W0:Y:S03]  /*145a0*/  SYNCS.PHASECHK.TRANS64.TRYWAIT P0, [R12+URZ+0x28c30], R13 ;  /* 0x028c300d0c0075a7 */ /* 0x000826000800017f */
[----:B0-----:R-:W-:Y:S05]  /*145b0*/  @!P0 NANOSLEEP.SYNCS 0x989680 ;  /* 0x009896800000895d */ /* 0x001fea0003900000 */
[----:B------:R-:W0:Y:S02]  /*145c0*/  @!P0 SYNCS.PHASECHK.TRANS64 P0, [R12+URZ+0x28c30], R13 ;  /* 0x028c300d0c0085a7 */ /* 0x000e24000800007f */
[----:B0-----:R-:W-:Y:S05]  /*145d0*/  @!P0 BRA `(.L_x_4960) ;  /* 0xfffffffc00ec8947 */ /* 0x001fea000383ffff */
[----:B------:R-:W-:Y:S05]  /*145e0*/  BRA `(.L_x_4959) ;  /* 0xffffff6800207947 */ /* 0x000fea000383ffff */
.L_x_4973:
[----:B--2---:R-:W-:-:S04]  /*145f0*/  IMAD.U32 R14, RZ, RZ, UR25 ;  /* 0x00000019ff0e7e24 */ /* 0x004fc8000f8e00ff */
[----:B------:R2:W4:Y:S03]  /*14600*/  SYNCS.PHASECHK.TRANS64.TRYWAIT P0, [R14+URZ+0x28c50], R13 ;  /* 0x028c500d0e0075a7 */ /* 0x000526000800017f */
[----:B----4-:R-:W-:Y:S05]  /*14610*/  @!P0 NANOSLEEP.SYNCS 0x989680 ;  /* 0x009896800000895d */ /* 0x010fea0003900000 */
[----:B------:R-:W4:Y:S02]  /*14620*/  @!P0 SYNCS.PHASECHK.TRANS64 P0, [R14+URZ+0x28c50], R13 ;  /* 0x028c500d0e0085a7 */ /* 0x000f24000800007f */
[----:B----4-:R-:W-:Y:S05]  /*14630*/  @!P0 BRA `(.L_x_4973) ;  /* 0xfffffffc00ec8947 */ /* 0x010fea000383ffff */
[----:B------:R-:W-:Y:S05]  /*14640*/  BRA `(.L_x_4972) ;  /* 0xffffff8800f07947 */ /* 0x000fea000383ffff */
.L_x_4993:
[----:B------:R-:W-:Y:S01]  /*14650*/  IMAD.MOV.U32 R13, RZ, RZ, R23 ;  /* 0x000000ffff0d7224 */ /* 0x000fe200078e0017 */
[----:B------:R-:W-:Y:S01]  /*14660*/  MOV R12, RZ ;  /* 0x000000ff000c7202 */ /* 0x000fe20000000f00 */
[----:B------:R-:W-:Y:S02]  /*14670*/  IMAD.MOV.U32 R11, RZ, RZ, 0x1f ;  /* 0x0000001fff0b7424 */ /* 0x000fe400078e00ff */
[----:B------:R-:W-:-:S07]  /*14680*/  IMAD.MOV.U32 R15, RZ, RZ, -0x1 ;  /* 0xffffffffff0f7424 */ /* 0x000fce00078e00ff */
[----:B------:R-:W-:Y:S05]  /*14690*/  WARPSYNC.COLLECTIVE R15, `(.L_x_5034) ;  /* 0x000000000f087348 */ /* 0x000fea0003c00000 */
[----:B------:R0:W1:Y:S02]  /*146a0*/  SHFL.IDX P6, R14, R13, R12, R11 ;  /* 0x0000000c0d0e7389 */ /* 0x00006400000c000b */
[----:B01----:R-:W-:Y:S01]  /*146b0*/  ENDCOLLECTIVE ;  /* 0x000000000000791b */ /* 0x003fe20003800000 */
.L_x_5034:
[----:B------:R-:W-:Y:S05]  /*146c0*/  BRA `(.L_x_5035) ;  /* 0xffffffd000c47947 */ /* 0x000fea000383ffff */
.L_x_4995:
[----:B0-----:R-:W-:-:S04]  /*146d0*/  MOV R3, UR46 ;  /* 0x0000002e00037c02 */ /* 0x001fc80008000f00 */
[----:B------:R0:W1:Y:S03]  /*146e0*/  SYNCS.PHASECHK.TRANS64.TRYWAIT P0, [R3+URZ+0x28c40], R0 ;  /* 0x028c4000030075a7 */ /* 0x000066000800017f */
[----:B-1----:R-:W-:Y:S05]  /*146f0*/  @!P0 NANOSLEEP.SYNCS 0x989680 ;  /* 0x009896800000895d */ /* 0x002fea0003900000 */
[----:B------:R-:W1:Y:S02]  /*14700*/  @!P0 SYNCS.PHASECHK.TRANS64 P0, [R3+URZ+0x28c40], R0 ;  /* 0x028c4000030085a7 */ /* 0x000e64000800007f */
[----:B-1----:R-:W-:Y:S05]  /*14710*/  @!P0 BRA `(.L_x_4995) ;  /* 0xfffffffc00ec8947 */ /* 0x002fea000383ffff */
[----:B------:R-:W-:Y:S05]  /*14720*/  BRA `(.L_x_5036) ;  /* 0xffffffd000f47947 */ /* 0x000fea000383ffff */
.L_x_4996:
        /* <DEDUP_REMOVED lines=8> */
.L_x_5038:
[----:B------:R-:W-:Y:S05]  /*147b0*/  BSYNC B0 ;  /* 0x0000000000007941 */ /* 0x000fea0003800000 */
.L_x_5037:
[----:B------:R-:W-:Y:S01]  /*147c0*/  MOV R13, R0 ;  /* 0x00000000000d7202 */ /* 0x000fe20000000f00 */
[----:B------:R-:W-:Y:S01]  /*147d0*/  IMAD.MOV.U32 R12, RZ, RZ, RZ ;  /* 0x000000ffff0c7224 */ /* 0x000fe200078e00ff */
[----:B------:R-:W-:Y:S01]  /*147e0*/  MOV R15, 0xffffffff ;  /* 0xffffffff000f7802 */ /* 0x000fe20000000f00 */
[----:B------:R-:W-:Y:S01]  /*147f0*/  IMAD.MOV.U32 R11, RZ, RZ, 0x181f ;  /* 0x0000181fff0b7424 */ /* 0x000fe200078e00ff */
[----:B------:R-:W-:Y:S01]  /*14800*/  @P0 LEA R7, R30, UR46, 0x1 ;  /* 0x0000002e1e070c11 */ /* 0x000fe2000f8e08ff */
[----:B------:R-:W-:-:S07]  /*14810*/  IMAD.MOV.U32 R2, RZ, RZ, R14 ;  /* 0x000000ffff027224 */ /* 0x000fce00078e000e */
[----:B------:R-:W-:Y:S05]  /*14820*/  WARPSYNC.COLLECTIVE R15, `(.L_x_5039) ;  /* 0x000000000f087348 */ /* 0x000fea0003c00000 */
[----:B------:R0:W1:Y:S02]  /*14830*/  SHFL.IDX P6, R14, R13, R12, R11 ;  /* 0x0000000c0d0e7389 */ /* 0x00006400000c000b */
[----:B01----:R-:W-:Y:S01]  /*14840*/  ENDCOLLECTIVE ;  /* 0x000000000000791b */ /* 0x003fe20003800000 */
.L_x_5039:
[----:B------:R-:W-:Y:S01]  /*14850*/  MOV R13, R5 ;  /* 0x00000005000d7202 */ /* 0x000fe20000000f00 */
[----:B------:R-:W-:Y:S01]  /*14860*/  IMAD.MOV.U32 R12, RZ, RZ, 0x1 ;  /* 0x00000001ff0c7424 */ /* 0x000fe200078e00ff */
[----:B------:R-:W-:-:S05]  /*14870*/  @P0 LEA R14, P1, R22, R14, 0x1 ;  /* 0x0000000e160e0211 */ /* 0x000fca00078208ff */
[----:B------:R-:W-:Y:S02]  /*14880*/  @P0 IMAD.X R3, RZ, RZ, R2, P1 ;  /* 0x000000ffff030224 */ /* 0x000fe400008e0602 */
[----:B------:R-:W-:-:S07]  /*14890*/  @P0 IMAD.MOV.U32 R2, RZ, RZ, R14 ;  /* 0x000000ffff020224 */ /* 0x000fce00078e000e */
[----:B------:R-:W-:Y:S05]  /*148a0*/  WARPSYNC.COLLECTIVE R15, `(.L_x_5040) ;  /* 0x000000000f087348 */ /* 0x000fea0003c00000 */
[----:B------:R0:W1:Y:S02]  /*148b0*/  SHFL.IDX P6, R14, R13, R12, R11 ;  /* 0x0000000c0d0e7389 */ /* 0x00006400000c000b */
[----:B01----:R-:W-:Y:S01]  /*148c0*/  ENDCOLLECTIVE ;  /* 0x000000000000791b */ /* 0x003fe20003800000 */
.L_x_5040:
[----:B------:R-:W-:Y:S01]  /*148d0*/  @!PT LDS RZ, [RZ] ;  /* 0x00000000fffff984 */ /* 0x000fe20000000800 */
[----:B------:R-:W-:Y:S01]  /*148e0*/  @!PT LDS RZ, [RZ] ;  /* 0x00000000fffff984 */ /* 0x000fe20000000800 */
[----:B------:R-:W-:Y:S01]  /*148f0*/  @!PT LDS RZ, [RZ] ;  /* 0x00000000fffff984 */ /* 0x000fe20000000800 */
[----:B------:R0:W-:Y:S01]  /*14900*/  @P0 LDGSTS.E.BYPASS.LTC128B.128 [R7+0x22400], desc[UR36][R2.64], !P2 ;  /* 0x2240000002070fae */ /* 0x0001e2000d101d64 */
[----:B------:R-:W-:Y:S02]  /*14910*/  ISETP.GE.AND P0, PT, R18, 0x11, PT ;  /* 0x000000111200780c */ /* 0x000fe40003f06270 */
[----:B------:R-:W-:-:S11]  /*14920*/  MOV R13, R0 ;  /* 0x00000000000d7202 */ /* 0x000fd60000000f00 */
[----:B------:R-:W-:Y:S01]  /*14930*/  @P0 LEA R9, R30, UR46, 0x1 ;  /* 0x0000002e1e090c11 */ /* 0x000fe2000f8e08ff */
[----:B0-----:R-:W-:-:S07]  /*14940*/  IMAD.MOV.U32 R4, RZ, RZ, R14 ;  /* 0x000000ffff047224 */ /* 0x001fce00078e000e */
[----:B------:R-:W-:Y:S05]  /*14950*/  WARPSYNC.COLLECTIVE R15, `(.L_x_5041) ;  /* 0x000000000f087348 */ /* 0x000fea0003c00000 */
[----:B------:R0:W1:Y:S02]  /*14960*/  SHFL.IDX P6, R14, R13, R12, R11 ;  /* 0x0000000c0d0e7389 */ /* 0x00006400000c000b */
[----:B01----:R-:W-:Y:S01]  /*14970*/  ENDCOLLECTIVE ;  /* 0x000000000000791b */ /* 0x003fe20003800000 */
.L_x_5041:
[----:B------:R-:W-:Y:S01]  /*14980*/  IMAD.MOV.U32 R13, RZ, RZ, R5 ;  /* 0x000000ffff0d7224 */ /* 0x000fe200078e0005 */
[----:B------:R-:W-:Y:S02]  /*14990*/  MOV R12, 0x2 ;  /* 0x00000002000c7802 */ /* 0x000fe40000000f00 */
[----:B------:R-:W-:-:S13]  /*149a0*/  @P0 LEA R2, P1, R22, R14, 0x1 ;  /* 0x0000000e16020211 */ /* 0x000fda00078208ff */
[----:B------:R-:W-:Y:S05]  /*149b0*/  WARPSYNC.COLLECTIVE R15, `(.L_x_5042) ;  /* 0x000000000f087348 */ /* 0x000fea0003c00000 */
[----:B------:R0:W1:Y:S02]  /*149c0*/  SHFL.IDX P6, R14, R13, R12, R11 ;  /* 0x0000000c0d0e7389 */ /* 0x00006400000c000b */
[----:B01----:R-:W-:Y:S01]  /*149d0*/  ENDCOLLECTIVE ;  /* 0x000000000000791b */ /* 0x003fe20003800000 */
.L_x_5042:
[----:B------:R-:W-:-:S05]  /*149e0*/  @P0 IMAD.X R3, RZ, RZ, R4, P1 ;  /* 0x000000ffff030224 */ /* 0x000fca00008e0604 */
        /* <DEDUP_REMOVED lines=11> */
.L_x_5043:
[----:B------:R-:W-:Y:S02]  /*14aa0*/  IMAD.MOV.U32 R13, RZ, RZ, R5 ;  /* 0x000000ffff0d7224 */ /* 0x000fe400078e0005 */
[----:B------:R-:W-:Y:S01]  /*14ab0*/  IMAD.MOV.U32 R12, RZ, RZ, 0x3 ;  /* 0x00000003ff0c7424 */ /* 0x000fe200078e00ff */
[----:B------:R-:W-:-:S13]  /*14ac0*/  @P0 LEA R2, P1, R22, R14, 0x1 ;  /* 0x0000000e16020211 */ /* 0x000fda00078208ff */
[----:B------:R-:W-:Y:S05]  /*14ad0*/  WARPSYNC.COLLECTIVE R15, `(.L_x_5044) ;  /* 0x000000000f087348 */ /* 0x000fea0003c00000 */
[----:B------:R0:W1:Y:S02]  /*14ae0*/  SHFL.IDX P6, R14, R13, R12, R11 ;  /* 0x0000000c0d0e7389 */ /* 0x00006400000c000b */
[----:B01----:R-:W-:Y:S01]  /*14af0*/  ENDCOLLECTIVE ;  /* 0x000000000000791b */ /* 0x003fe20003800000 */
.L_x_5044:
[----:B------:R-:W-:-:S05]  /*14b00*/  @P0 IADD3.X R3, RZ, R4, RZ, P1, !PT ;  /* 0x00000004ff030210 */ /* 0x000fca0000ffe4ff */
[----:B------:R-:W-:Y:S01]  /*14b10*/  @!PT LDS RZ, [RZ] ;  /* 0x00000000fffff984 */ /* 0x000fe20000000800 */
[----:B------:R-:W-:Y:S01]  /*14b20*/  @!PT LDS RZ, [RZ] ;  /* 0x00000000fffff984 */ /* 0x000fe20000000800 */
[----:B------:R-:W-:Y:S01]  /*14b30*/  @!PT LDS RZ, [RZ] ;  /* 0x00000000fffff984 */ /* 0x000fe20000000800 */
[----:B------:R0:W-:Y:S01]  /*14b40*/  @P0 LDGSTS.E.BYPASS.LTC128B.128 [R7+0x23400], desc[UR36][R2.64], !P2 ;  /* 0x2340000002070fae */ /* 0x0001e2000d101d64 */
[----:B------:R-:W-:Y:S01]  /*14b50*/  IMAD.MOV.U32 R13, RZ, RZ, R0 ;  /* 0x000000ffff0d7224 */ /* 0x000fe200078e0000 */
[----:B------:R-:W-:-:S07]  /*14b60*/  MOV R4, R14 ;  /* 0x0000000e00047202 */ /* 0x000fce0000000f00 */
[----:B0-----:R-:W-:Y:S05]  /*14b70*/  WARPSYNC.COLLECTIVE R15, `(.L_x_5045) ;  /* 0x000000000f087348 */ /* 0x001fea0003c00000 */
[----:B------:R1:W2:Y:S02]  /*14b80*/  SHFL.IDX P6, R14, R13, R12, R11 ;  /* 0x0000000c0d0e7389 */ /* 0x0002a400000c000b */
[----:B012---:R-:W-:Y:S01]  /*14b90*/  ENDCOLLECTIVE ;  /* 0x000000000000791b */ /* 0x007fe20003800000 */
.L_x_5045:
[----:B------:R-:W-:Y:S05]  /*14ba0*/  BRA `(.L_x_5046) ;  /* 0xffffffd000b87947 */ /* 0x000fea000383ffff */
.L_x_4999:
[----:B------:R-:W-:Y:S01]  /*14bb0*/  IMAD.MOV.U32 R13, RZ, RZ, R5 ;  /* 0x000000ffff0d7224 */ /* 0x000fe200078e0005 */
[----:B------:R-:W-:Y:S01]  /*14bc0*/  MOV R12, RZ ;  /* 0x000000ff000c7202 */ /* 0x000fe20000000f00 */
[----:B------:R-:W-:Y:S02]  /*14bd0*/  IMAD.MOV.U32 R11, RZ, RZ, 0x181f ;  /* 0x0000181fff0b7424 */ /* 0x000fe400078e00ff */
[----:B------:R-:W-:Y:S02]  /*14be0*/  IMAD.MOV.U32 R15, RZ, RZ, -0x1 ;  /* 0xffffffffff0f7424 */ /* 0x000fe400078e00ff */
[----:B------:R-:W-:-:S07]  /*14bf0*/  VIADD R7, R35, UR41 ;  /* 0x0000002923077c36 */ /* 0x000fce0008000000 */
[----:B------:R-:W-:Y:S05]  /*14c00*/  WARPSYNC.COLLECTIVE R15, `(.L_x_5047) ;  /* 0x000000000f087348 */ /* 0x000fea0003c00000 */
[----:B------:R0:W1:Y:S02]  /*14c10*/  SHFL.IDX P6, R14, R13, R12, R11 ;  /* 0x0000000c0d0e7389 */ /* 0x00006400000c000b */
[----:B01----:R-:W-:Y:S01]  /*14c20*/  ENDCOLLECTIVE ;  /* 0x000000000000791b */ /* 0x003fe20003800000 */
.L_x_5047:
[----:B------:R-:W-:Y:S01]  /*14c30*/  IMAD.MOV.U32 R13, RZ, RZ, R4 ;  /* 0x000000ffff0d7224 */ /* 0x000fe200078e0004 */
[----:B------:R-:W-:-:S07]  /*14c40*/  MOV R2, R14 ;  /* 0x0000000e00027202 */ /* 0x000fce0000000f00 */
[----:B------:R-:W-:Y:S05]  /*14c50*/  WARPSYNC.COLLECTIVE R15, `(.L_x_5048) ;  /* 0x000000000f087348 */ /* 0x000fea0003c00000 */
[----:B------:R0:W1:Y:S02]  /*14c60*/  SHFL.IDX P6, R14, R13, R12, R11 ;  /* 0x0000000c0d0e7389 */ /* 0x00006400000c000b */
[----:B01----:R-:W-:Y:S01]  /*14c70*/  ENDCOLLECTIVE ;  /* 0x000000000000791b */ /* 0x003fe20003800000 */
.L_x_5048:
[----:B------:R-:W-:Y:S02]  /*14c80*/  ULDC UR4, c[0x0][0x288] ;  /* 0x0000a20000047ab9 */ /* 0x000fe40000000800 */
[----:B------:R-:W-:-:S05]  /*14c90*/  IMAD R0, R0, UR4, RZ ;  /* 0x0000000400007c24 */ /* 0x000fca000f8e02ff */
[C---:B------:R-:W-:Y:S01]  /*14ca0*/  ISETP.GE.AND P0, PT, R7.reuse, R0, PT ;  /* 0x000000000700720c */ /* 0x040fe20003f06270 */
[----:B------:R-:W-:Y:S01]  /*14cb0*/  VIADD R11, R7, 0x10 ;  /* 0x00000010070b7836 */ /* 0x000fe20000000000 */
[----:B------:R-:W-:Y:S01]  /*14cc0*/  MOV R13, R5 ;  /* 0x00000005000d7202 */ /* 0x000fe20000000f00 */
[----:B------:R-:W-:-:S10]  /*14cd0*/  IMAD.MOV.U32 R12, RZ, RZ, 0x1 ;  /* 0x00000001ff0c7424 */ /* 0x000fd400078e00ff */
[----:B------:R-:W-:Y:S02]  /*14ce0*/  @!P0 LEA R9, R30, UR46, 0x1 ;  /* 0x0000002e1e098c11 */ /* 0x000fe4000f8e08ff */
[----:B------:R-:W-:-:S04]  /*14cf0*/  @!P0 LEA R14, P2, R22, R14, 0x1 ;  /* 0x0000000e160e8211 */ /* 0x000fc800078408ff */
[----:B------:R-:W-:Y:S01]  /*14d00*/  @!P0 IADD3.X R3, RZ, R2, RZ, P2, !PT ;  /* 0x00000002ff038210 */ /* 0x000fe200017fe4ff */
[----:B------:R-:W-:-:S05]  /*14d10*/  @!P0 IMAD.MOV.U32 R2, RZ, RZ, R14 ;  /* 0x000000ffff028224 */ /* 0x000fca00078e000e */
[----:B------:R-:W-:Y:S01]  /*14d20*/  @!PT LDS RZ, [RZ] ;  /* 0x00000000fffff984 */ /* 0x000fe20000000800 */
[----:B------:R-:W-:Y:S01]  /*14d30*/  @!PT LDS RZ, [RZ] ;  /* 0x00000000fffff984 */ /* 0x000fe20000000800 */
[----:B------:R-:W-:Y:S01]  /*14d40*/  @!PT LDS RZ, [RZ] ;  /* 0x00000000fffff984 */ /* 0x000fe20000000800 */
[----:B------:R0:W-:Y:S01]  /*14d50*/  @!P0 LDGSTS.E.BYPASS.LTC128B.128 [R9+0x20400], desc[UR36][R2.64], !P1 ;  /* 0x2040000002098fae */ /* 0x0001e2000c901d64 */
[----:B------:R-:W-:Y:S01]  /*14d60*/  ISETP.GE.AND P0, PT, R11, R0, PT ;  /* 0x000000000b00720c */ /* 0x000fe20003f06270 */
[----:B------:R-:W-:-:S12]  /*14d70*/  IMAD.MOV.U32 R11, RZ, RZ, 0x181f ;  /* 0x0000181fff0b7424 */ /* 0x000fd800078e00ff */
[----:B0-----:R-:W-:Y:S05]  /*14d80*/  WARPSYNC.COLLECTIVE R15, `(.L_x_5049) ;  /* 0x000000000f087348 */ /* 0x001fea0003c00000 */
[----:B------:R1:W2:Y:S02]  /*14d90*/  SHFL.IDX P6, R14, R13, R12, R11 ;  /* 0x0000000c0d0e7389 */ /* 0x0002a400000c000b */
[----:B012---:R-:W-:Y:S01]  /*14da0*/  ENDCOLLECTIVE ;  /* 0x000000000000791b */ /* 0x007fe20003800000 */
.L_x_5049:
[----:B------:R-:W-:Y:S02]  /*14db0*/  IADD3 R9, R7, 0x20, RZ ;  /* 0x0000002007097810 */ /* 0x000fe40007ffe0ff */
[----:B------:R-:W-:Y:S01]  /*14dc0*/  @!P0 LEA R21, R30, UR46, 0x1 ;  /* 0x0000002e1e158c11 */ /* 0x000fe2000f8e08ff */
[----:B------:R-:W-:Y:S01]  /*14dd0*/  IMAD.MOV.U32 R13, RZ, RZ, R4 ;  /* 0x000000ffff0d7224 */ /* 0x000fe200078e0004 */
[----:B------:R-:W-:-:S07]  /*14de0*/  MOV R6, R14 ;  /* 0x0000000e00067202 */ /* 0x000fce0000000f00 */
[----:B------:R-:W-:Y:S05]  /*14df0*/  WARPSYNC.COLLECTIVE R15, `(.L_x_5050) ;  /* 0x000000000f087348 */ /* 0x000fea0003c00000 */
[----:B------:R0:W1:Y:S02]  /*14e00*/  SHFL.IDX P6, R14, R13, R12, R11 ;  /* 0x0000000c0d0e7389 */ /* 0x00006400000c000b */
[----:B01----:R-:W-:Y:S01]  /*14e10*/  ENDCOLLECTIVE ;  /* 0x000000000000791b */ /* 0x003fe20003800000 */
.L_x_5050:
[----:B------:R-:W-:Y:S02]  /*14e20*/  IMAD.MOV.U32 R13, RZ, RZ, R5 ;  /* 0x000000ffff0d7224 */ /* 0x000fe400078e0005 */
[----:B------:R-:W-:Y:S01]  /*14e30*/  IMAD.MOV.U32 R12, RZ, RZ, 0x2 ;  /* 0x00000002ff0c7424 */ /* 0x000fe200078e00ff */
[----:B------:R-:W-:-:S13]  /*14e40*/  @!P0 LEA R2, P2, R22, R14, 0x1 ;  /* 0x0000000e16028211 */ /* 0x000fda00078408ff */
[----:B------:R-:W-:Y:S05]  /*14e50*/  WARPSYNC.COLLECTIVE R15, `(.L_x_5051) ;  /* 0x000000000f087348 */ /* 0x000fea0003c00000 */
[----:B------:R0:W1:Y:S02]  /*14e60*/  SHFL.IDX P6, R14, R13, R12, R11 ;  /* 0x0000000c0d0e7389 */ /* 0x00006400000c000b */
[----:B01----:R-:W-:Y:S01]  /*14e70*/  ENDCOLLECTIVE ;  /* 0x000000000000791b */ /* 0x003fe20003800000 */
.L_x_5051:
[----:B------:R-:W-:-:S05]  /*14e80*/  @!P0 IMAD.X R3, RZ, RZ, R6, P2 ;  /* 0x000000ffff038224 */ /* 0x000fca00010e0606 */
[----:B------:R-:W-:Y:S01]  /*14e90*/  @!PT LDS RZ, [RZ] ;  /* 0x00000000fffff984 */ /* 0x000fe20000000800 */
[----:B------:R-:W-:Y:S01]  /*14ea0*/  @!PT LDS RZ, [RZ] ;  /* 0x00000000fffff984 */ /* 0x000fe20000000800 */
[----:B------:R-:W-:Y:S01]  /*14eb0*/  @!PT LDS RZ, [RZ] ;  /* 0x00000000fffff984 */ /* 0x000fe20000000800 */
[----:B------:R0:W-:Y:S01]  /*14ec0*/  @!P0 LDGSTS.E.BYPASS.LTC128B.128 [R21+0x20c00], desc[UR36][R2.64], !P1 ;  /* 0x20c0000002158fae */ /* 0x0001e2000c901d64 */
[----:B------:R-:W-:Y:S01]  /*14ed0*/  ISETP.GE.AND P0, PT, R9, R0, PT ;  /* 0x000000000900720c */ /* 0x000fe20003f06270 */
[----:B------:R-:W-:-:S12]  /*14ee0*/  IMAD.MOV.U32 R13, RZ, RZ, R4 ;  /* 0x000000ffff0d7224 */ /* 0x000fd800078e0004 */
[----:B------:R-:W-:Y:S02]  /*14ef0*/  @!P0 LEA R9, R30, UR46, 0x1 ;  /* 0x0000002e1e098c11 */ /* 0x000fe4000f8e08ff */
[----:B0-----:R-:W-:-:S07]  /*14f00*/  MOV R6, R14 ;  /* 0x0000000e00067202 */ /* 0x001fce0000000f00 */
[----:B------:R-:W-:Y:S05]  /*14f10*/  WARPSYNC.COLLECTIVE R15, `(.L_x_5052) ;  /* 0x000000000f087348 */ /* 0x000fea0003c00000 */
[----:B------:R0:W1:Y:S02]  /*14f20*/  SHFL.IDX P6, R14, R13, R12, R11 ;  /* 0x0000000c0d0e7389 */ /* 0x00006400000c000b */
[----:B01----:R-:W-:Y:S01]  /*14f30*/  ENDCOLLECTIVE ;  /* 0x000000000000791b */ /* 0x003fe20003800000 */
.L_x_5052:
[----:B------:R-:W-:Y:S01]  /*14f40*/  MOV R13, R5 ;  /* 0x00000005000d7202 */ /* 0x000fe20000000f00 */
[----:B------:R-:W-:Y:S01]  /*14f50*/  IMAD.MOV.U32 R12, RZ, RZ, 0x3 ;  /* 0x00000003ff0c7424 */ /* 0x000fe200078e00ff */
[----:B------:R-:W-:-:S13]  /*14f60*/  @!P0 LEA R2, P2, R22, R14, 0x1 ;  /* 0x0000000e16028211 */ /* 0x000fda00078408ff */
[----:B------:R-:W-:Y:S05]  /*14f70*/  WARPSYNC.COLLECTIVE R15, `(.L_x_5053) ;  /* 0x000000000f087348 */ /* 0x000fea0003c00000 */
[----:B------:R0:W1:Y:S02]  /*14f80*/  SHFL.IDX P6, R14, R13, R12, R11 ;  /* 0x0000000c0d0e7389 */ /* 0x00006400000c000b */
[----:B01----:R-:W-:Y:S01]  /*14f90*/  ENDCOLLECTIVE ;  /* 0x000000000000791b */ /* 0x003fe20003800000 */
.L_x_5053:
[----:B------:R-:W-:-:S05]  /*14fa0*/  @!P0 IMAD.X R3, RZ, RZ, R6, P2 ;  /* 0x000000ffff038224 */ /* 0x000fca00010e0606 */
[----:B------:R-:W-:Y:S01]  /*14fb0*/  @!PT LDS RZ, [RZ] ;  /* 0x00000000fffff984 */ /* 0x000fe20000000800 */
[----:B------:R-:W-:Y:S01]  /*14fc0*/  @!PT LDS RZ, [RZ] ;  /* 0x00000000fffff984 */ /* 0x000fe20000000800 */
[----:B------:R-:W-:Y:S01]  /*14fd0*/  @!PT LDS RZ, [RZ] ;  /* 0x00000000fffff984 */ /* 0x000fe20000000800 */
[----:B------:R0:W-:Y:S01]  /*14fe0*/  @!P0 LDGSTS.E.BYPASS.LTC128B.128 [R9+0x21400], desc[UR36][R2.64], !P1 ;  /* 0x2140000002098fae */ /* 0x0001e2000c901d64 */
[----:B------:R-:W-:Y:S01]  /*14ff0*/  MOV R13, R4 ;  /* 0x00000004000d7202 */ /* 0x000fe20000000f00 */
[----:B------:R-:W-:-:S07]  /*15000*/  IMAD.MOV.U32 R6, RZ, RZ, R14 ;  /* 0x000000ffff067224 */ /* 0x000fce00078e000e */
[----:B0-----:R-:W-:Y:S05]  /*15010*/  WARPSYNC.COLLECTIVE R15, `(.L_x_5054) ;  /* 0x000000000f087348 */ /* 0x001fea0003c00000 */
[----:B------:R1:W2:Y:S02]  /*15020*/  SHFL.IDX P6, R14, R13, R12, R11 ;  /* 0x0000000c0d0e7389 */ /* 0x0002a400000c000b */
[----:B012---:R-:W-:Y:S01]  /*15030*/  ENDCOLLECTIVE ;  /* 0x000000000000791b */ /* 0x007fe20003800000 */
.L_x_5054:
[----:B------:R-:W-:Y:S05]  /*15040*/  BRA `(.L_x_5055) ;  /* 0xffffffd4005c7947 */ /* 0x000fea000383ffff */
.L_x_5000:
[----:B0-----:R-:W-:-:S04]  /*15050*/  IMAD.U32 R3, RZ, RZ, UR46 ;  /* 0x0000002eff037e24 */ /* 0x001fc8000f8e00ff */
[----:B------:R0:W1:Y:S03]  /*15060*/  SYNCS.PHASECHK.TRANS64.TRYWAIT P0, [R3+URZ+0x28c20], R0 ;  /* 0x028c2000030075a7 */ /* 0x000066000800017f */
[----:B-1----:R-:W-:Y:S05]  /*15070*/  @!P0 NANOSLEEP.SYNCS 0x989680 ;  /* 0x009896800000895d */ /* 0x002fea0003900000 */
[----:B------:R-:W1:Y:S02]  /*15080*/  @!P0 SYNCS.PHASECHK.TRANS64 P0, [R3+URZ+0x28c20], R0 ;  /* 0x028c2000030085a7 */ /* 0x000e64000800007f */
[----:B-1----:R-:W-:Y:S05]  /*15090*/  @!P0 BRA `(.L_x_5000) ;  /* 0xfffffffc00ec8947 */ /* 0x002fea000383ffff */
[----:B------:R-:W-:Y:S05]  /*150a0*/  BRA `(.L_x_5056) ;  /* 0xffffffd4008c7947 */ /* 0x000fea000383ffff */
.L_x_5002:
[----:B0-----:R-:W-:-:S04]  /*150b0*/  IMAD.U32 R3, RZ, RZ, UR46 ;  /* 0x0000002eff037e24 */ /* 0x001fc8000f8e00ff */
[----:B------:R0:W1:Y:S03]  /*150c0*/  SYNCS.PHASECHK.TRANS64.TRYWAIT P0, [R3+URZ+0x28c60], R0 ;  /* 0x028c6000030075a7 */ /* 0x000066000800017f */
[----:B-1----:R-:W-:Y:S05]  /*150d0*/  @!P0 NANOSLEEP.SYNCS 0x989680 ;  /* 0x009896800000895d */ /* 0x002fea0003900000 */
[----:B------:R-:W1:Y:S02]  /*150e0*/  @!P0 SYNCS.PHASECHK.TRANS64 P0, [R3+URZ+0x28c60], R0 ;  /* 0x028c6000030085a7 */ /* 0x000e64000800007f */
[----:B-1----:R-:W-:Y:S05]  /*150f0*/  @!P0 BRA `(.L_x_5002) ;  /* 0xfffffffc00ec8947 */ /* 0x002fea000383ffff */
[----:B------:R-:W-:Y:S05]  /*15100*/  BRA `(.L_x_5057) ;  /* 0xffffffd400887947 */ /* 0x000fea000383ffff */
.L_x_5003:
        /* <DEDUP_REMOVED lines=8> */
.L_x_5059:
[----:B------:R-:W-:Y:S05]  /*15190*/  BSYNC B0 ;  /* 0x0000000000007941 */ /* 0x000fea0003800000 */
.L_x_5058:
[----:B------:R-:W-:Y:S01]  /*151a0*/  IMAD.MOV.U32 R13, RZ, RZ, R0 ;  /* 0x000000ffff0d7224 */ /* 0x000fe200078e0000 */
[----:B------:R-:W-:Y:S01]  /*151b0*/  MOV R12, RZ ;  /* 0x000000ff000c7202 */ /* 0x000fe20000000f00 */
[----:B------:R-:W-:Y:S01]  /*151c0*/  IMAD.MOV.U32 R11, RZ, RZ, 0x181f ;  /* 0x0000181fff0b7424 */ /* 0x000fe200078e00ff */
[----:B------:R-:W-:Y:S01]  /*151d0*/  SHF.L.U32 R8, R22, 0x1, RZ ;  /* 0x0000000116087819 */ /* 0x000fe200000006ff */
[----:B------:R-:W-:Y:S01]  /*151e0*/  IMAD.MOV.U32 R15, RZ, RZ, -0x1 ;  /* 0xffffffffff0f7424 */ /* 0x000fe200078e00ff */
[----:B------:R-:W-:Y:S01]  /*151f0*/  LOP3.LUT R4, R17, 0x1, RZ, 0xc0, !PT ;  /* 0x0000000111047812 */ /* 0x000fe200078ec0ff */
[----:B------:R-:W-:Y:S01]  /*15200*/  IMAD.MOV.U32 R3, RZ, RZ, R14 ;  /* 0x000000ffff037224 */ /* 0x000fe200078e000e */
[----:B------:R-:W-:-:S07]  /*15210*/  LEA R7, R30, UR46, 0x1 ;  /* 0x0000002e1e077c11 */ /* 0x000fce000f8e08ff */
[----:B------:R-:W-:Y:S05]  /*15220*/  WARPSYNC.COLLECTIVE R15, `(.L_x_5060) ;  /* 0x000000000f087348 */ /* 0x000fea0003c00000 */
[----:B------:R0:W1:Y:S02]  /*15230*/  SHFL.IDX P6, R14, R13, R12, R11 ;  /* 0x0000000c0d0e7389 */ /* 0x00006400000c000b */
[----:B01----:R-:W-:Y:S01]  /*15240*/  ENDCOLLECTIVE ;  /* 0x000000000000791b */ /* 0x003fe20003800000 */
.L_x_5060:
[----:B------:R-:W-:Y:S02]  /*15250*/  ISETP.NE.U32.AND P1, PT, R4, 0x1, PT ;  /* 0x000000010400780c */ /* 0x000fe40003f25070 */
[C---:B------:R-:W-:Y:S02]  /*15260*/  LOP3.LUT P5, RZ, R17.reuse, 0x2, RZ, 0xc0, !PT ;  /* 0x0000000211ff7812 */ /* 0x040fe400078ac0ff */
[C---:B------:R-:W-:Y:S02]  /*15270*/  LOP3.LUT P4, RZ, R17.reuse, 0x4, RZ, 0xc0, !PT ;  /* 0x0000000411ff7812 */ /* 0x040fe4000788c0ff */
[C---:B------:R-:W-:Y:S02]  /*15280*/  LOP3.LUT P3, RZ, R17.reuse, 0x8, RZ, 0xc0, !PT ;  /* 0x0000000811ff7812 */ /* 0x040fe4000786c0ff */
[----:B------:R-:W-:Y:S02]  /*15290*/  LOP3.LUT P2, RZ, R17, 0x10, RZ, 0xc0, !PT ;  /* 0x0000001011ff7812 */ /* 0x000fe4000784c0ff */
[----:B------:R-:W-:-:S02]  /*152a0*/  LOP3.LUT R16, R16, 0xfffffeff, RZ, 0xc0, !PT ;  /* 0xfffffeff10107812 */ /* 0x000fc400078ec0ff */
[----:B------:R-:W-:Y:S01]  /*152b0*/  PRMT R4, R17, 0x8880, RZ ;  /* 0x0000888011047816 */ /* 0x000fe200000000ff */
[----:B------:R-:W-:Y:S01]  /*152c0*/  IMAD.MOV.U32 R13, RZ, RZ, R6 ;  /* 0x000000ffff0d7224 */ /* 0x000fe200078e0006 */
[----:B------:R-:W-:Y:S02]  /*152d0*/  @P1 LOP3.LUT R16, R16, 0x100, RZ, 0xfc, !PT ;  /* 0x0000010010101812 */ /* 0x000fe400078efcff */
[----:B------:R-:W-:Y:S02]  /*152e0*/  MOV R12, 0x1 ;  /* 0x00000001000c7802 */ /* 0x000fe40000000f00 */
        /* <DEDUP_REMOVED lines=30> */
.L_x_5061:
[----:B------:R-:W-:Y:S02]  /*154d0*/  IMAD.MOV.U32 R13, RZ, RZ, R0 ;  /* 0x000000ffff0d7224 */ /* 0x000fe400078e0000 */
[----:B------:R-:W-:-:S07]  /*154e0*/  IMAD.MOV.U32 R5, RZ, RZ, R14 ;  /* 0x000000ffff057224 */ /* 0x000fce00078e000e */
[----:B------:R-:W-:Y:S05]  /*154f0*/  WARPSYNC.COLLECTIVE R15, `(.L_x_5062) ;  /* 0x000000000f087348 */ /* 0x000fea0003c00000 */
[----:B------:R0:W1:Y:S02]  /*15500*/  SHFL.IDX P6, R14, R13, R12, R11 ;  /* 0x0000000c0d0e7389 */ /* 0x00006400000c000b */
[----:B01----:R-:W-:Y:S01]  /*15510*/  ENDCOLLECTIVE ;  /* 0x000000000000791b */ /* 0x003fe20003800000 */
.L_x_5062:
        /* <DEDUP_REMOVED lines=28> */
.L_x_5063:
[----:B------:R-:W-:Y:S01]  /*156e0*/  IMAD.MOV.U32 R13, RZ, RZ, R0 ;  /* 0x000000ffff0d7224 */ /* 0x000fe200078e0000 */
[----:B------:R-:W-:-:S07]  /*156f0*/  MOV R9, R14 ;  /* 0x0000000e00097202 */ /* 0x000fce0000000f00 */
[----:B------:R-:W-:Y:S05]  /*15700*/  WARPSYNC.COLLECTIVE R15, `(.L_x_5064) ;  /* 0x000000000f087348 */ /* 0x000fea0003c00000 */
[----:B------:R0:W1:Y:S02]  /*15710*/  SHFL.IDX P6, R14, R13, R12, R11 ;  /* 0x0000000c0d0e7389 */ /* 0x00006400000c000b */
[----:B01----:R-:W-:Y:S01]  /*15720*/  ENDCOLLECTIVE ;  /* 0x000000000000791b */ /* 0x003fe20003800000 */
.L_x_5064:
[----:B------:R-:W-:Y:S01]  /*15730*/  MOV R13, R6 ;  /* 0x00000006000d7202 */ /* 0x000fe20000000f00 */
        /* <DEDUP_REMOVED lines=27> */
.L_x_5065:
[----:B------:R-:W-:Y:S01]  /*158f0*/  MOV R13, R0 ;  /* 0x00000000000d7202 */ /* 0x000fe20000000f00 */
[----:B------:R-:W-:-:S07]  /*15900*/  IMAD.MOV.U32 R6, RZ, RZ, R14 ;  /* 0x000000ffff067224 */ /* 0x000fce00078e000e */
[----:B------:R-:W-:Y:S05]  /*15910*/  WARPSYNC.COLLECTIVE R15, `(.L_x_5066) ;  /* 0x000000000f087348 */ /* 0x000fea0003c00000 */
[----:B------:R0:W1:Y:S02]  /*15920*/  SHFL.IDX P6, R14, R13, R12, R11 ;  /* 0x0000000c0d0e7389 */ /* 0x00006400000c000b */
[----:B01----:R-:W-:Y:S01]  /*15930*/  ENDCOLLECTIVE ;  /* 0x000000000000791b */ /* 0x003fe20003800000 */
.L_x_5066:
[----:B------:R-:W-:Y:S05]  /*15940*/  BRA `(.L_x_5067) ;  /* 0xffffffd4001c7947 */ /* 0x000fea000383ffff */
.L_x_5010:
[----:B-1----:R1:W2:Y:S02]  /*15950*/  SYNCS.PHASECHK.TRANS64.TRYWAIT P0, [R10+URZ+0x28c40], R20 ;  /* 0x028c40140a0075a7 */ /* 0x0022a4000800017f */
[----:B--2---:R-:W-:Y:S05]  /*15960*/  @!P0 NANOSLEEP.SYNCS 0x989680 ;  /* 0x009896800000895d */ /* 0x004fea0003900000 */
[----:B------:R-:W2:Y:S02]  /*15970*/  @!P0 SYNCS.PHASECHK.TRANS64 P0, [R10+URZ+0x28c40], R20 ;  /* 0x028c40140a0085a7 */ /* 0x000ea4000800007f */
[----:B--2---:R-:W-:Y:S05]  /*15980*/  @!P0 BRA `(.L_x_5010) ;  /* 0xfffffffc00f08947 */ /* 0x004fea000383ffff */
[----:B------:R-:W-:Y:S05]  /*15990*/  BRA `(.L_x_5068) ;  /* 0xffffffd800587947 */ /* 0x000fea000383ffff */
.L_x_5011:
        /* <DEDUP_REMOVED lines=8> */
.L_x_5070:
[----:B------:R-:W-:Y:S05]  /*15a20*/  BSYNC B1 ;  /* 0x0000000000017941 */ /* 0x000fea0003800000 */
.L_x_5069:
[----:B------:R-:W-:Y:S01]  /*15a30*/  IMAD.MOV.U32 R13, RZ, RZ, R26 ;  /* 0x000000ffff0d7224 */ /* 0x000fe200078e001a */
[----:B------:R-:W-:Y:S01]  /*15a40*/  MOV R11, 0x181f ;  /* 0x0000181f000b7802 */ /* 0x000fe20000000f00 */
[----:B------:R-:W-:Y:S01]  /*15a50*/  IMAD.MOV.U32 R12, RZ, RZ, RZ ;  /* 0x000000ffff0c7224 */ /* 0x000fe200078e00ff */
[----:B------:R-:W-:Y:S01]  /*15a60*/  MOV R3, R14 ;  /* 0x0000000e00037202 */ /* 0x000fe20000000f00 */
[----:B------:R-:W-:Y:S01]  /*15a70*/  IMAD.MOV.U32 R15, RZ, RZ, -0x1 ;  /* 0xffffffffff0f7424 */ /* 0x000fe200078e00ff */
[----:B------:R-:W-:-:S07]  /*15a80*/  LEA R27, R17, UR46, 0x1 ;  /* 0x0000002e111b7c11 */ /* 0x000fce000f8e08ff */
[----:B------:R-:W-:Y:S05]  /*15a90*/  WARPSYNC.COLLECTIVE R15, `(.L_x_5071) ;  /* 0x000000000f087348 */ /* 0x000fea0003c00000 */
[----:B------:R0:W1:Y:S02]  /*15aa0*/  SHFL.IDX P6, R14, R13, R12, R11 ;  /* 0x0000000c0d0e7389 */ /* 0x00006400000c000b */
[----:B01----:R-:W-:Y:S01]  /*15ab0*/  ENDCOLLECTIVE ;  /* 0x000000000000791b */ /* 0x003fe20003800000 */
.L_x_5071:
[----:B------:R-:W-:Y:S01]  /*15ac0*/  MOV R13, R29 ;  /* 0x0000001d000d7202 */ /* 0x000fe20000000f00 */
[----:B------:R-:W-:Y:S01]  /*15ad0*/  IMAD.MOV.U32 R12, RZ, RZ, 0x1 ;  /* 0x00000001ff0c7424 */ /* 0x000fe200078e00ff */
[----:B------:R-:W-:-:S13]  /*15ae0*/  IADD3 R2, P0, R14, R8, RZ ;  /* 0x000000080e027210 */ /* 0x000fda0007f1e0ff */
[----:B------:R-:W-:Y:S05]  /*15af0*/  WARPSYNC.COLLECTIVE R15, `(.L_x_5072) ;  /* 0x000000000f087348 */ /* 0x000fea0003c00000 */
[----:B------:R0:W1:Y:S02]  /*15b00*/  SHFL.IDX P6, R14, R13, R12, R11 ;  /* 0x0000000c0d0e7389 */ /* 0x00006400000c000b */
[----:B01----:R-:W-:Y:S01]  /*15b10*/  ENDCOLLECTIVE ;  /* 0x000000000000791b */ /* 0x003fe20003800000 */
.L_x_5072:
        /* <DEDUP_REMOVED lines=10> */
.L_x_5073:
[----:B------:R-:W-:Y:S01]  /*15bc0*/  IMAD.MOV.U32 R13, RZ, RZ, R29 ;  /* 0x000000ffff0d7224 */ /* 0x000fe200078e001d */
[----:B------:R-:W-:Y:S02]  /*15bd0*/  MOV R12, 0x2 ;  /* 0x00000002000c7802 */ /* 0x000fe40000000f00 */
[----:B------:R-:W-:-:S13]  /*15be0*/  IADD3 R2, P0, R14, R8, RZ ;  /* 0x000000080e027210 */ /* 0x000fda0007f1e0ff */
[----:B------:R-:W-:Y:S05]  /*15bf0*/  WARPSYNC.COLLECTIVE R15, `(.L_x_5074) ;  /* 0x000000000f087348 */ /* 0x000fea0003c00000 */
[----:B------:R0:W1:Y:S02]  /*15c00*/  SHFL.IDX P6, R14, R13, R12, R11 ;  /* 0x0000000c0d0e7389 */ /* 0x00006400000c000b */
[----:B01----:R-:W-:Y:S01]  /*15c10*/  ENDCOLLECTIVE ;  /* 0x000000000000791b */ /* 0x003fe20003800000 */
.L_x_5074:
        /* <DEDUP_REMOVED lines=10> */
.L_x_5075:
[----:B------:R-:W-:Y:S02]  /*15cc0*/  IMAD.MOV.U32 R13, RZ, RZ, R29 ;  /* 0x000000ffff0d7224 */ /* 0x000fe400078e001d */
[----:B------:R-:W-:Y:S01]  /*15cd0*/  IMAD.MOV.U32 R12, RZ, RZ, 0x3 ;  /* 0x00000003ff0c7424 */ /* 0x000fe200078e00ff */
[----:B------:R-:W-:-:S13]  /*15ce0*/  IADD3 R2, P0, R14, R8, RZ ;  /* 0x000000080e027210 */ /* 0x000fda0007f1e0ff */
[----:B------:R-:W-:Y:S05]  /*15cf0*/  WARPSYNC.COLLECTIVE R15, `(.L_x_5076) ;  /* 0x000000000f087348 */ /* 0x000fea0003c00000 */
[----:B------:R0:W1:Y:S02]  /*15d00*/  SHFL.IDX P6, R14, R13, R12, R11 ;  /* 0x0000000c0d0e7389 */ /* 0x00006400000c000b */
[----:B01----:R-:W-:Y:S01]  /*15d10*/  ENDCOLLECTIVE ;  /* 0x000000000000791b */ /* 0x003fe20003800000 */
.L_x_5076:
[----:B------:R-:W-:-:S05]  /*15d20*/  IADD3.X R3, RZ, R3, RZ, P0, !PT ;  /* 0x00000003ff037210 */ /* 0x000fca00007fe4ff */
[----:B------:R-:W-:Y:S01]  /*15d30*/  @!PT LDS RZ, [RZ] ;  /* 0x00000000fffff984 */ /* 0x000fe20000000800 */
[----:B------:R-:W-:Y:S01]  /*15d40*/  @!PT LDS RZ, [RZ] ;  /* 0x00000000fffff984 */ /* 0x000fe20000000800 */
[----:B------:R-:W-:Y:S01]  /*15d50*/  @!PT LDS RZ, [RZ] ;  /* 0x00000000fffff984 */ /* 0x000fe20000000800 */
[----:B------:R0:W-:Y:S01]  /*15d60*/  LDGSTS.E.BYPASS.LTC128B.128 [R27+0x23400], desc[UR36][R2.64], !P1 ;  /* 0x23400000021b7fae */ /* 0x0001e2000c901d64 */
[----:B------:R-:W-:Y:S01]  /*15d70*/  IMAD.MOV.U32 R13, RZ, RZ, R26 ;  /* 0x000000ffff0d7224 */ /* 0x000fe200078e001a */
[----:B------:R-:W-:-:S07]  /*15d80*/  MOV R34, R14 ;  /* 0x0000000e00227202 */ /* 0x000fce0000000f00 */
[----:B0-----:R-:W-:Y:S05]  /*15d90*/  WARPSYNC.COLLECTIVE R15, `(.L_x_5077) ;  /* 0x000000000f087348 */ /* 0x001fea0003c00000 */
[----:B------:R1:W2:Y:S02]  /*15da0*/  SHFL.IDX P6, R14, R13, R12, R11 ;  /* 0x0000000c0d0e7389 */ /* 0x0002a400000c000b */
[----:B012---:R-:W-:Y:S01]  /*15db0*/  ENDCOLLECTIVE ;  /* 0x000000000000791b */ /* 0x007fe20003800000 */
.L_x_5077:
[----:B------:R-:W-:Y:S05]  /*15dc0*/  BRA `(.L_x_5078) ;  /* 0xffffffd8000c7947 */ /* 0x000fea000383ffff */
.L_x_5016:
[----:B---3--:R3:W4:Y:S02]  /*15dd0*/  SYNCS.PHASECHK.TRANS64.TRYWAIT P0, [R10+URZ+0x28c60], R20 ;  /* 0x028c60140a0075a7 */ /* 0x008724000800017f */
[----:B----4-:R-:W-:Y:S05]  /*15de0*/  @!P0 NANOSLEEP.SYNCS 0x989680 ;  /* 0x009896800000895d */ /* 0x010fea0003900000 */
[----:B------:R-:W4:Y:S02]  /*15df0*/  @!P0 SYNCS.PHASECHK.TRANS64 P0, [R10+URZ+0x28c60], R20 ;  /* 0x028c60140a0085a7 */ /* 0x000f24000800007f */
[----:B----4-:R-:W-:Y:S05]  /*15e00*/  @!P0 BRA `(.L_x_5016) ;  /* 0xfffffffc00f08947 */ /* 0x010fea000383ffff */
[----:B------:R-:W-:Y:S05]  /*15e10*/  BRA `(.L_x_5079) ;  /* 0xffffffd800587947 */ /* 0x000fea000383ffff */
.L_x_5017:
[----:B------:R-:W-:Y:S01]  /*15e20*/  BSSY B1, `(.L_x_5080) ;  /* 0x0000008000017945 */ /* 0x000fe20003800000 */
[----:B------:R-:W-:Y:S01]  /*15e30*/  IMAD.MOV.U32 R13, RZ, RZ, R19 ;  /* 0x000000ffff0d7224 */ /* 0x000fe200078e0013 */
[----:B------:R-:W-:Y:S01]  /*15e40*/  MOV R12, RZ ;  /* 0x000000ff000c7202 */ /* 0x000fe20000000f00 */
[----:B------:R-:W-:Y:S02]  /*15e50*/  IMAD.MOV.U32 R11, RZ, RZ, 0x181f ;  /* 0x0000181fff0b7424 */ /* 0x000fe400078e00ff */
[----:B------:R-:W-:-:S07]  /*15e60*/  IMAD.MOV.U32 R15, RZ, RZ, -0x1 ;  /* 0xffffffffff0f7424 */ /* 0x000fce00078e00ff */
[----:B-123--:R-:W-:Y:S05]  /*15e70*/  WARPSYNC.COLLECTIVE R15, `(.L_x_5081) ;  /* 0x000000000f087348 */ /* 0x00efea0003c00000 */
[----:B------:R0:W4:Y:S02]  /*15e80*/  SHFL.IDX P6, R14, R13, R12, R11 ;  /* 0x0000000c0d0e7389 */ /* 0x00012400000c000b */
[----:B01234-:R-:W-:Y:S01]  /*15e90*/  ENDCOLLECTIVE ;  /* 0x000000000000791b */ /* 0x01ffe20003800000 */
.L_x_5081:
[----:B------:R-:W-:Y:S05]  /*15ea0*/  BSYNC B1 ;  /* 0x0000000000017941 */ /* 0x000fea0003800000 */
.L_x_5080:
[----:B------:R-:W-:Y:S01]  /*15eb0*/  IMAD.MOV.U32 R13, RZ, RZ, R18 ;  /* 0x000000ffff0d7224 */ /* 0x000fe200078e0012 */
[----:B------:R-:W-:Y:S01]  /*15ec0*/  MOV R11, 0x181f ;  /* 0x0000181f000b7802 */ /* 0x000fe20000000f00 */
[----:B------:R-:W-:Y:S01]  /*15ed0*/  IMAD.MOV.U32 R12, RZ, RZ, RZ ;  /* 0x000000ffff0c7224 */ /* 0x000fe200078e00ff */
[----:B------:R-:W-:Y:S01]  /*15ee0*/  MOV R3, R14 ;  /* 0x0000000e00037202 */ /* 0x000fe20000000f00 */
[----:B------:R-:W-:Y:S01]  /*15ef0*/  IMAD.MOV.U32 R15, RZ, RZ, -0x1 ;  /* 0xffffffffff0f7424 */ /* 0x000fe200078e00ff */
[----:B------:R-:W-:Y:S02]  /*15f00*/  LEA R17, R17, UR46, 0x1 ;  /* 0x0000002e11117c11 */ /* 0x000fe4000f8e08ff */
[----:B------:R-:W-:-:S13]  /*15f10*/  LOP3.LUT P2, RZ, R16, 0x20, RZ, 0xc0, !PT ;  /* 0x0000002010ff7812 */ /* 0x000fda000784c0ff */
[----:B------:R-:W-:Y:S05]  /*15f20*/  WARPSYNC.COLLECTIVE R15, `(.L_x_5082) ;  /* 0x000000000f087348 */ /* 0x000fea0003c00000 */
[----:B------:R0:W1:Y:S02]  /*15f30*/  SHFL.IDX P6, R14, R13, R12, R11 ;  /* 0x0000000c0d0e7389 */ /* 0x00006400000c000b */
[----:B01----:R-:W-:Y:S01]  /*15f40*/  ENDCOLLECTIVE ;  /* 0x000000000000791b */ /* 0x003fe20003800000 */
.L_x_5082:
[C---:B------:R-:W-:Y:S02]  /*15f50*/  LOP3.LUT P1, RZ, R16.reuse, 0x10, RZ, 0xc0, !PT ;  /* 0x0000001010ff7812 */ /* 0x040fe4000782c0ff */
[----:B------:R-:W-:Y:S02]  /*15f60*/  P2R R4, PR, RZ, 0x20 ;  /* 0x00000020ff047803 */ /* 0x000fe40000000000 */
[----:B------:R-:W-:Y:S01]  /*15f70*/  MOV R13, R19 ;  /* 0x00000013000d7202 */ /* 0x000fe20000000f00 */
        /* <DEDUP_REMOVED lines=12> */
.L_x_5083:
        /* <DEDUP_REMOVED lines=16> */
.L_x_5084:
[----:B------:R-:W-:Y:S01]  /*16140*/  @!PT LDS RZ, [RZ] ;  /* 0x00000000fffff984 */ /* 0x000fe20000000800 */
[----:B------:R-:W-:Y:S01]  /*16150*/  @!PT LDS RZ, [RZ] ;  /* 0x00000000fffff984 */ /* 0x000fe20000000800 */
[----:B------:R-:W-:Y:S01]  /*16160*/  @!PT LDS RZ, [RZ] ;  /* 0x00000000fffff984 */ /* 0x000fe20000000800 */
[----:B------:R0:W-:Y:S01]  /*16170*/  LDGSTS.E.BYPASS.LTC128B.128 [R17+0xe400], desc[UR36][R2.64+0x380], P1 ;  /* 0x0e40038002117fae */ /* 0x0001e20008901d64 */
[----:B------:R-:W-:Y:S01]  /*16180*/  IMAD.MOV.U32 R13, RZ, RZ, R19 ;  /* 0x000000ffff0d7224 */ /* 0x000fe200078e0013 */
[----:B------:R-:W-:Y:S02]  /*16190*/  MOV R12, 0x2 ;  /* 0x00000002000c7802 */ /* 0x000fe40000000f00 */
        /* <DEDUP_REMOVED lines=12> */
.L_x_5085:
        /* <DEDUP_REMOVED lines=14> */
.L_x_5086:
[----:B------:R-:W-:Y:S02]  /*16340*/  IMAD.MOV.U32 R13, RZ, RZ, R19 ;  /* 0x000000ffff0d7224 */ /* 0x000fe400078e0013 */
[----:B------:R-:W-:Y:S01]  /*16350*/  IMAD.MOV.U32 R12, RZ, RZ, 0x3 ;  /* 0x00000003ff0c7424 */ /* 0x000fe200078e00ff */
        /* <DEDUP_REMOVED lines=15> */
.L_x_5087:
        /* <DEDUP_REMOVED lines=13> */
.L_x_5088:
[----:B------:R-:W-:Y:S05]  /*16520*/  BRA `(.L_x_5089) ;  /* 0xffffffd400cc7947 */ /* 0x000fea000383ffff */
.L_x_5022:
[----:B0-----:R0:W1:Y:S02]  /*16530*/  SYNCS.PHASECHK.TRANS64.TRYWAIT P0, [R5+URZ+0x28c20], R4 ;  /* 0x028c2004050075a7 */ /* 0x001064000800017f */
[----:B-1----:R-:W-:Y:S05]  /*16540*/  @!P0 NANOSLEEP.SYNCS 0x989680 ;  /* 0x009896800000895d */ /* 0x002fea0003900000 */
[----:B------:R-:W1:Y:S02]  /*16550*/  @!P0 SYNCS.PHASECHK.TRANS64 P0, [R5+URZ+0x28c20], R4 ;  /* 0x028c2004050085a7 */ /* 0x000e64000800007f */
[----:B-1----:R-:W-:Y:S05]  /*16560*/  @!P0 BRA `(.L_x_5022) ;  /* 0xfffffffc00f08947 */ /* 0x002fea000383ffff */
[----:B------:R-:W-:Y:S05]  /*16570*/  BRA `(.L_x_5090) ;  /* 0xffffffd800787947 */ /* 0x000fea000383ffff */
.L_x_5023:
        /* <DEDUP_REMOVED lines=8> */
[----:B0-2--5:R-:W-:Y:S05]  /*16600*/  WARPSYNC.COLLECTIVE R15, `(.L_x_5092) ;  /* 0x000000000f087348 */ /* 0x025fea0003c00000 */
[----:B------:R1:W3:Y:S02]  /*16610*/  SHFL.IDX P6, R14, R13, R12, R11 ;  /* 0x0000000c0d0e7389 */ /* 0x0002e400000c000b */
[----:B0123-5:R-:W-:Y:S01]  /*16620*/  ENDCOLLECTIVE ;  /* 0x000000000000791b */ /* 0x02ffe20003800000 */
.L_x_5092:
[----:B------:R-:W-:Y:S05]  /*16630*/  BSYNC B0 ;  /* 0x0000000000007941 */ /* 0x000fea0003800000 */
.L_x_5091:
[----:B------:R-:W-:Y:S05]  /*16640*/  BRA `(.L_x_5093) ;  /* 0xffffffd800607947 */ /* 0x000fea000383ffff */
.L_x_5024:
[----:B------:R-:W-:Y:S01]  /*16650*/  BSSY B0, `(.L_x_5094) ;  /* 0x0000006000007945 */ /* 0x000fe20003800000 */
[----:B------:R-:W-:-:S07]  /*16660*/  IMAD.MOV.U32 R15, RZ, RZ, -0x1 ;  /* 0xffffffffff0f7424 */ /* 0x000fce00078e00ff */
[----:B012--5:R-:W-:Y:S05]  /*16670*/  WARPSYNC.COLLECTIVE R15, `(.L_x_5095) ;  /* 0x000000000f0c7348 */ /* 0x027fea0003c00000 */
[----:B------:R-:W-:Y:S02]  /*16680*/  ELECT P6, UR62, PT ;  /* 0x00000000003e782f */ /* 0x000fe400038c0000 */
[----:B------:R-:W-:Y:S01]  /*16690*/  MOV R14, UR62 ;  /* 0x0000003e000e7c02 */ /* 0x000fe20008000f00 */
[----:B012--5:R-:W-:Y:S10]  /*166a0*/  ENDCOLLECTIVE ;  /* 0x000000000000791b */ /* 0x027ff40003800000 */
.L_x_5095:
[----:B------:R-:W-:Y:S05]  /*166b0*/  BSYNC B0 ;  /* 0x0000000000007941 */ /* 0x000fea0003800000 */
.L_x_5094:
[----:B------:R-:W-:Y:S05]  /*166c0*/  BRA `(.L_x_5096) ;  /* 0xffffffd800547947 */ /* 0x000fea000383ffff */
.L_x_5026:
[----:B0-----:R0:W1:Y:S02]  /*166d0*/  SYNCS.PHASECHK.TRANS64.TRYWAIT P1, [R4+URZ+0x28c40], R3 ;  /* 0x028c4003040075a7 */ /* 0x001064000802017f */
[----:B-1----:R-:W-:Y:S05]  /*166e0*/  @!P1 NANOSLEEP.SYNCS 0x989680 ;  /* 0x009896800000995d */ /* 0x002fea0003900000 */
[----:B------:R-:W1:Y:S02]  /*166f0*/  @!P1 SYNCS.PHASECHK.TRANS64 P1, [R4+URZ+0x28c40], R3 ;  /* 0x028c4003040095a7 */ /* 0x000e64000802007f */
[----:B-1----:R-:W-:Y:S05]  /*16700*/  @!P1 BRA `(.L_x_5026) ;  /* 0xfffffffc00f09947 */ /* 0x002fea000383ffff */
[----:B------:R-:W-:Y:S05]  /*16710*/  BRA `(.L_x_5097) ;  /* 0xffffffd800747947 */ /* 0x000fea000383ffff */
.L_x_5028:
[----:B-1----:R1:W3:Y:S02]  /*16720*/  SYNCS.PHASECHK.TRANS64.TRYWAIT P1, [R5+URZ+0x28c40], R0 ;  /* 0x028c4000050075a7 */ /* 0x0022e4000802017f */
[----:B---3--:R-:W-:Y:S05]  /*16730*/  @!P1 NANOSLEEP.SYNCS 0x989680 ;  /* 0x009896800000995d */ /* 0x008fea0003900000 */
[----:B------:R-:W3:Y:S02]  /*16740*/  @!P1 SYNCS.PHASECHK.TRANS64 P1, [R5+URZ+0x28c40], R0 ;  /* 0x028c4000050095a7 */ /* 0x000ee4000802007f */
[----:B---3--:R-:W-:Y:S05]  /*16750*/  @!P1 BRA `(.L_x_5028) ;  /* 0xfffffffc00f09947 */ /* 0x008fea000383ffff */
[----:B------:R-:W-:Y:S05]  /*16760*/  BRA `(.L_x_5098) ;  /* 0xffffffd800807947 */ /* 0x000fea000383ffff */
.L_x_5030:
[----:B---3--:R3:W4:Y:S02]  /*16770*/  SYNCS.PHASECHK.TRANS64.TRYWAIT P1, [R4+URZ+0x28c60], R3 ;  /* 0x028c6003040075a7 */ /* 0x008724000802017f */
[----:B----4-:R-:W-:Y:S05]  /*16780*/  @!P1 NANOSLEEP.SYNCS 0x989680 ;  /* 0x009896800000995d */ /* 0x010fea0003900000 */
[----:B------:R-:W4:Y:S02]  /*16790*/  @!P1 SYNCS.PHASECHK.TRANS64 P1, [R4+URZ+0x28c60], R3 ;  /* 0x028c6003040095a7 */ /* 0x000f24000802007f */
[----:B----4-:R-:W-:Y:S05]  /*167a0*/  @!P1 BRA `(.L_x_5030) ;  /* 0xfffffffc00f09947 */ /* 0x010fea000383ffff */
[----:B------:R-:W-:Y:S05]  /*167b0*/  BRA `(.L_x_5099) ;  /* 0xffffffd8007c7947 */ /* 0x000fea000383ffff */
.L_x_5100:
        /* <DEDUP_REMOVED lines=12> */
.L_x_15747:


//--------------------- .text._ZN7cutlass13device_kernelIN5flash11enable_sm90INS1_16FlashAttnFwdSm90INS1_25CollectiveMainloopFwdSm90ILi2EN4cute5tupleIJNS5_1CILi1EEES8_S8_EEENS6_IJNS7_ILi64EEESA_SA_EEELi512ENS_6half_tEfNS_4arch4Sm90ELb0ELb1ELb1ELb0ELb1ELb0ELb1ELb0ELb0ELb1ELb1ELb0EEENS1_21CollectiveEpilogueFwdINS6_IJSA_NS7_ILi512EEESA_EEES9_SC_SE_Li256ELb0ELb1ELb1ELb0EEENS1_19SingleTileSchedulerILb0ELb1ELb1ELi64EEEEEEEEEvNT_6ParamsE --------------------------
	.section	.text._ZN7cutlass13device_kernelIN5flash11enable_sm90INS1_16FlashAttnFwdSm90INS1_25CollectiveMainloopFwdSm90ILi2EN4cute5tupleIJNS5_1CILi1EEES8_S8_EEENS6_IJNS7_ILi64EEESA_SA_EEELi512ENS_6half_tEfNS_4arch4Sm90ELb0ELb1ELb1ELb0ELb1ELb0ELb1ELb0ELb0ELb1ELb1ELb0EEENS1_21CollectiveEpilogueFwdINS6_IJSA_NS7_ILi512EEESA_EEES9_SC_SE_Li256ELb0ELb1ELb1ELb0EEENS1_19SingleTileSchedulerILb0ELb1ELb1ELi64EEEEEEEEEvNT_6ParamsE,"ax",@progbits
	.align	128
.text._ZN7cutlass13device_kernelIN5flash11enable_sm90INS1_16FlashAttnFwdSm90INS1_25CollectiveMainloopFwdSm90ILi2EN4cute5tupleIJNS5_1CILi1EEES8_S8_EEENS6_IJNS7_ILi64EEESA_SA_EEELi512ENS_6half_tEfNS_4arch4Sm90ELb0ELb1ELb1ELb0ELb1ELb0ELb1ELb0ELb0ELb1ELb1ELb0EEENS1_21CollectiveEpilogueFwdINS6_IJSA_NS7_ILi512EEESA_EEES9_SC_SE_Li256ELb0ELb1ELb1ELb0EEENS1_19SingleTileSchedulerILb0ELb1ELb1ELi64EEEEEEEEEvNT_6ParamsE:
        .type           _ZN7cutlass13device_kernelIN5flash11enable_sm90INS1_16FlashAttnFwdSm90INS1_25CollectiveMainloopFwdSm90ILi2EN4cute5tupleIJNS5_1CILi1EEES8_S8_EEENS6_IJNS7_ILi64EEESA_SA_EEELi512ENS_6half_tEfNS_4arch4Sm90ELb0ELb1ELb1ELb0ELb1ELb0ELb1ELb0ELb0ELb1ELb1ELb0EEENS1_21CollectiveEpilogueFwdINS6_IJSA_NS7_ILi512EEESA_EEES9_SC_SE_Li256ELb0ELb1ELb1ELb0EEENS1_19SingleTileSchedulerILb0ELb1ELb1ELi64EEEEEEEEEvNT_6ParamsE,@function
        .size           _ZN7cutlass13device_kernelIN5flash11enable_sm90INS1_16FlashAttnFwdSm90INS1_25CollectiveMainloopFwdSm90ILi2EN4cute5tupleIJNS5_1CILi1EEES8_S8_EEENS6_IJNS7_ILi64EEESA_SA_EEELi512ENS_6half_tEfNS_4arch4Sm90ELb0ELb1ELb1ELb0ELb1ELb0ELb1ELb0ELb0ELb1ELb1ELb0EEENS1_21CollectiveEpilogueFwdINS6_IJSA_NS7_ILi512EEESA_EEES9_SC_SE_Li256ELb0ELb1ELb1ELb0EEENS1_19SingleTileSchedulerILb0ELb1ELb1ELi64EEEEEEEEEvNT_6ParamsE,(.L_x_15748 - _ZN7cutlass13device_kernelIN5flash11enable_sm90INS1_16FlashAttnFwdSm90INS1_25CollectiveMainloopFwdSm90ILi2EN4cute5tupleIJNS5_1CILi1EEES8_S8_EEENS6_IJNS7_ILi64EEESA_SA_EEELi512ENS_6half_tEfNS_4arch4Sm90ELb0ELb1ELb1ELb0ELb1ELb0ELb1ELb0ELb0ELb1ELb1ELb0EEENS1_21CollectiveEpilogueFwdINS6_IJSA_NS7_ILi512EEESA_EEES9_SC_SE_Li256ELb0ELb1ELb1ELb0EEENS1_19SingleTileSchedulerILb0ELb1ELb1ELi64EEEEEEEEEvNT_6ParamsE)
        .other          _ZN7cutlass13device_kernelIN5flash11enable_sm90INS1_16FlashAttnFwdSm90INS1_25CollectiveMainloopFwdSm90ILi2EN4cute5tupleIJNS5_1CILi1EEES8_S8_EEENS6_IJNS7_ILi64EEESA_SA_EEELi512ENS_6half_tEfNS_4arch4Sm90ELb0ELb1ELb1ELb0ELb1ELb0ELb1ELb0ELb0ELb1ELb1ELb0EEENS1_21CollectiveEpilogueFwdINS6_IJSA_NS7_ILi512EEESA_EEES9_SC_SE_Li256ELb0ELb1ELb1ELb0EEENS1_19SingleTileSchedulerILb0ELb1ELb1ELi64EEEEEEEEEvNT_6ParamsE,@"STO_CUDA_ENTRY STV_DEFAULT"
_ZN7cutlass13device_kernelIN5flash11enable_sm90INS1_16FlashAttnFwdSm90INS1_25CollectiveMainloopFwdSm90ILi2EN4cute5tupleIJNS5_1CILi1EEES8_S8_EEENS6_IJNS7_ILi64EEESA_SA_EEELi512ENS_6half_tEfNS_4arch4Sm90ELb0ELb1ELb1ELb0ELb1ELb0ELb1ELb0ELb0ELb1ELb1ELb0EEENS1_21CollectiveEpilogueFwdINS6_IJSA_NS7_ILi512EEESA_EEES9_SC_SE_Li256ELb0ELb1ELb1ELb0EEENS1_19SingleTileSchedulerILb0ELb1ELb1ELi64EEEEEEEEEvNT_6ParamsE:
        /* <DEDUP_REMOVED lines=43> */
.L_x_5101:
        /* <DEDUP_REMOVED lines=22> */
.L_x_5102:
        /* <DEDUP_REMOVED lines=18> */
.L_x_5103:
        /* <DEDUP_REMOVED lines=22> */
.L_x_5104:
        /* <DEDUP_REMOVED lines=23> */
.L_x_5105:
[----:B------:R-:W-:Y:S01]  /*0800*/  UISETP.NE.AND UP0, UPT, UR9, URZ, UPT ;  /* 0x0000003f0900728c */ /* 0x000fe2000bf05270 */
[----:B------:R-:W-:Y:S01]  /*0810*/  NOP ;  /* 0x0000000000007918 */ /* 0x000fe20000000000 */
[----:B0-----:R-:W-:Y:S01]  /*0820*/  ULDC UR4, c[0x0][0x20] ;  /* 0x0000080000047ab9 */ /* 0x001fe20000000800 */
[----:B------:R-:W-:Y:S01]  /*0830*/  ULDC UR5, c[0x0][0x24] ;  /* 0x0000090000057ab9 */ /* 0x000fe20000000800 */
[----:B-1234-:R-:W-:Y:S01]  /*0840*/  BAR.SYNC.DEFER_BLOCKING 0x0 ;  /* 0x0000000000007b1d */ /* 0x01efe20000010000 */
[----:B------:R-:W-:Y:S02]  /*0850*/  IADD3 R46, P0, R1, UR4, RZ ;  /* 0x00000004012e7c10 */ /* 0x000fe4000ff1e0ff */
[----:B------:R-:W-:Y:S02]  /*0860*/  PLOP3.LUT P3, PT, PT, PT, UP0, 0x80, 0x0 ;  /* 0x000000000000781c */ /* 0x000fe40003f6f008 */
[C---:B------:R-:W-:Y:S01]  /*0870*/  IADD3 R44, P1, R46.reuse, 0x1d4, RZ ;  /* 0x000001d42e2c7810 */ /* 0x040fe20007f3e0ff */
[----:B------:R-:W-:Y:S01]  /*0880*/  IMAD.X R39, RZ, RZ, UR5, P0 ;  /* 0x00000005ff277e24 */ /* 0x000fe200080e06ff */
[----:B------:R-:W-:Y:S01]  /*0890*/  UMOV UR61, 0x1 ;  /* 0x00000001003d7882 */ /* 0x000fe20000000000 */
[C---:B------:R-:W-:Y:S01]  /*08a0*/  IADD3 R19, P0, R46.reuse, 0x50, RZ ;  /* 0x000000502e137810 */ /* 0x040fe20007f1e0ff */
[----:B------:R-:W-:Y:S01]  /*08b0*/  USEL UR61, UR61, 0x2, !UP0 ;  /* 0x000000023d3d7887 */ /* 0x000fe2000c000000 */
[----:B------:R-:W-:Y:S01]  /*08c0*/  IADD3 R40, P2, R46, 0x210, RZ ;  /* 0x000002102e287810 */ /* 0x000fe20007f5e0ff */
[----:B------:R-:W-:Y:S01]  /*08d0*/  ULDC.64 UR36, c[0x0][0x208] ;  /* 0x0000820000247ab9 */ /* 0x000fe20000000a00 */
[----:B------:R-:W-:Y:S01]  /*08e0*/  BSSY B6, `(.L_x_5106) ;  /* 0x00028e3000067945 */ /* 0x000fe20003800000 */
[----:B------:R-:W-:-:S02]  /*08f0*/  IMAD.X R18, RZ, RZ, R39, P0 ;  /* 0x000000ffff127224 */ /* 0x000fc400000e0627 */
[--C-:B------:R-:W-:Y:S02]  /*0900*/  IMAD.X R45, RZ, RZ, R39.reuse, P1 ;  /* 0x000000ffff2d7224 */ /* 0x100fe400008e0627 */
[----:B------:R-:W-:Y:S01]  /*0910*/  IMAD.X R41, RZ, RZ, R39, P2 ;  /* 0x000000ffff297224 */ /* 0x000fe200010e0627 */
[----:B------:R-:W-:Y:S06]  /*0920*/  @!P3 BRA `(.L_x_5107) ;  /* 0x0000024000d8b947 */ /* 0x000fec0003800000 */
.L_x_5108:
[----:B------:R-:W-:-:S08]  /*0930*/  NOP ;  /* 0x0000000000007918 */ /* 0x000fd00000000000 */
[----:B------:R-:W0:Y:S02]  /*0940*/  USETMAXREG.TRY_ALLOC.CTAPOOL UP0, 0xe8 ;  /* 0x000000e8000079c8 */ /* 0x000e240008000600 */
[----:B0-----:R-:W-:-:S13]  /*0950*/  PLOP3.LUT P0, PT, PT, PT, UP0, 0x80, 0x0 ;  /* 0x000000000000781c */ /* 0x001fda0003f0f008 */
[----:B------:R-:W-:Y:S05]  /*0960*/  @!P0 BRA `(.L_x_5108) ;  /* 0xfffffffc00f08947 */ /* 0x000fea000383ffff */
[----:B------:R-:W0:Y:S01]  /*0970*/  LDC R2, c[0x0][0xd50] ;  /* 0x00035400ff027b82 */ /* 0x000e220000000800 */
[----:B------:R-:W-:Y:S01]  /*0980*/  LOP3.LUT R0, R37, 0xffffff80, RZ, 0xc0, !PT ;  /* 0xffffff8025007812 */ /* 0x000fe200078ec0ff */
[----:B------:R1:W-:Y:S03]  /*0990*/  STL.64 [R1+0x1c8], RZ ;  /* 0x0001c8ff01007387 */ /* 0x0003e60000100a00 */
[----:B------:R-:W-:Y:S01]  /*09a0*/  ISETP.NE.AND P0, PT, R0, 0x80, PT ;  /* 0x000000800000780c */ /* 0x000fe20003f05270 */
[----:B------:R1:W-:Y:S02]  /*09b0*/  STL [R1+0x1d0], RZ ;  /* 0x0001d0ff01007387 */ /* 0x0003e40000100800 */
[----:B------:R-:W2:Y:S02]  /*09c0*/  S2UR UR4, SR_CTAID.Y ;  /* 0x00000000000479c3 */ /* 0x000ea40000002600 */
[----:B------:R1:W-:Y:S06]  /*09d0*/  STL [R1+0x1d4], RZ ;  /* 0x0001d4ff01007387 */ /* 0x0003ec0000100800 */
[----:B------:R-:W3:Y:S08]  /*09e0*/  S2UR UR5, SR_CTAID.Z ;  /* 0x00000000000579c3 */ /* 0x000ef00000002700 */
[----:B------:R-:W-:Y:S06]  /*09f0*/  @!P0 BAR.ARV 0x8, 0x100 ;  /* 0x0204000000008b1d */ /* 0x000fec0000002000 */
[----:B0-----:R-:W-:-:S02]  /*0a00*/  ISETP.NE.AND P1, PT, R2, 0x1, PT ;  /* 0x000000010200780c */ /* 0x001fc40003f25270 */
[----:B------:R-:W-:Y:S01]  /*0a10*/  ISETP.GE.U32.AND P0, PT, R37, 0x100, PT ;  /* 0x000001002500780c */ /* 0x000fe20003f06070 */
[----:B--2---:R-:W-:-:S10]  /*0a20*/  IMAD.U32 R152, RZ, RZ, UR4 ;  /* 0x00000004ff987e24 */ /* 0x004fd4000f8e00ff */
[----:B------:R-:W0:Y:S08]  /*0a30*/  @P1 LDC R0, c[0x0][0xd54] ;  /* 0x00035500ff001b82 */ /* 0x000e300000000800 */
[----:B------:R-:W-:Y:S08]  /*0a40*/  @P0 BAR.ARV 0xf, 0x100 ;  /* 0x03c4000000000b1d */ /* 0x000ff00000002000 */
[----:B------:R-:W2:Y:S01]  /*0a50*/  @P1 LDC R3, c[0x0][0xd58] ;  /* 0x00035600ff031b82 */ /* 0x000ea20000000800 */
[----:B---3--:R-:W-:Y:S01]  /*0a60*/  ISETP.LE.AND P0, PT, RZ, UR5, PT ;  /* 0x00000005ff007c0c */ /* 0x008fe2000bf03270 */
[----:B0-----:R-:W-:-:S05]  /*0a70*/  @P1 IMAD.HI.U32 R0, R0, UR4, RZ ;  /* 0x0000000400001c27 */ /* 0x001fca000f8e00ff */
[----:B--2---:R-:W-:Y:S02]  /*0a80*/  @P1 SHF.R.U32.HI R152, RZ, R3, R0 ;  /* 0x00000003ff981219 */ /* 0x004fe40000011600 */
[----:B------:R-:W-:-:S03]  /*0a90*/  IADD3 R24, P1, R46, 0x1c8, RZ ;  /* 0x000001c82e187810 */ /* 0x000fc60007f3e0ff */
[----:B------:R-:W-:Y:S02]  /*0aa0*/  IMAD.MOV R23, RZ, RZ, -R152 ;  /* 0x000000ffff177224 */ /* 0x000fe400078e0a98 */
[----:B------:R-:W-:Y:S02]  /*0ab0*/  IMAD.X R25, RZ, RZ, R39, P1 ;  /* 0x000000ffff197224 */ /* 0x000fe400008e0627 */
[----:B------:R-:W-:Y:S01]  /*0ac0*/  IMAD R23, R2, R23, UR4 ;  /* 0x0000000402177e24 */ /* 0x000fe2000f8e0217 */
[----:B-1----:R-:W-:Y:S06]  /*0ad0*/  @!P0 BRA `(.L_x_5109) ;  /* 0x0000028c000c8947 */ /* 0x002fec0003800000 */
[----:B------:R-:W0:Y:S01]  /*0ae0*/  S2UR UR7, SR_CTAID.Z ;  /* 0x00000000000779c3 */ /* 0x000e220000002700 */
[C---:B------:R-:W-:Y:S01]  /*0af0*/  IADD3 R38, P6, R46.reuse, 0xc8, RZ ;  /* 0x000000c82e267810 */ /* 0x040fe20007fde0ff */
[----:B------:R-:W-:Y:S01]  /*0b00*/  UISETP.NE.AND UP1, UPT, UR9, 0x1, UPT ;  /* 0x000000010900788c */ /* 0x000fe2000bf25270 */
[----:B------:R-:W-:Y:S01]  /*0b10*/  STL.128 [R1+0x1e0], RZ ;  /* 0x0001e0ff01007387 */ /* 0x000fe20000100c00 */
[----:B------:R-:W-:Y:S01]  /*0b20*/  ULDC.64 UR4, c[0x0][0x418] ;  /* 0x0001060000047ab9 */ /* 0x000fe20000000a00 */
[C---:B------:R-:W-:Y:S01]  /*0b30*/  IADD3 R34, P0, R46.reuse, 0x1e0, RZ ;  /* 0x000001e02e227810 */ /* 0x040fe20007f1e0ff */
[--C-:B------:R-:W-:Y:S01]  /*0b40*/  IMAD.X R71, RZ, RZ, R39.reuse, P6 ;  /* 0x000000ffff477224 */ /* 0x100fe200030e0627 */
[C---:B------:R-:W-:Y:S01]  /*0b50*/  IADD3 R64, P6, R46.reuse, 0x80, RZ ;  /* 0x000000802e407810 */ /* 0x040fe20007fde0ff */
[----:B------:R-:W1:Y:S01]  /*0b60*/  LDC R0, c[0x0][0xa80] ;  /* 0x0002a000ff007b82 */ /* 0x000e620000000800 */
[----:B------:R-:W-:Y:S01]  /*0b70*/  STL.128 [R1+0x1f0], RZ ;  /* 0x0001f0ff01007387 */ /* 0x000fe20000100c00 */
[C---:B------:R-:W-:Y:S01]  /*0b80*/  IADD3 R26, P1, R46.reuse, 0x120, RZ ;  /* 0x000001202e1a7810 */ /* 0x040fe20007f3e0ff */
[----:B------:R-:W-:Y:S01]  /*0b90*/  UISETP.NE.U32.AND UP0, UPT, UR4, URZ, UPT ;  /* 0x0000003f0400728c */ /* 0x000fe2000bf05070 */
[C---:B------:R-:W-:Y:S01]  /*0ba0*/  IADD3 R32, P2, R46.reuse, 0x108, RZ ;  /* 0x000001082e207810 */ /* 0x040fe20007f5e0ff */
[----:B------:R-:W-:Y:S01]  /*0bb0*/  STL.128 [R1+0x210], RZ ;  /* 0x000210ff01007387 */ /* 0x000fe20000100c00 */
[C---:B------:R-:W-:Y:S01]  /*0bc0*/  IADD3 R36, P3, R46.reuse, 0x100, RZ ;  /* 0x000001002e247810 */ /* 0x040fe20007f7e0ff */
[--C-:B------:R-:W-:Y:S01]  /*0bd0*/  IMAD.X R67, RZ, RZ, R39.reuse, P6 ;  /* 0x000000ffff437224 */ /* 0x100fe200030e0627 */
[C---:B------:R-:W-:Y:S01]  /*0be0*/  IADD3 R33, P4, R46.reuse, 0xfc, RZ ;  /* 0x000000fc2e217810 */ /* 0x040fe20007f9e0ff */
[----:B------:R-:W-:Y:S01]  /*0bf0*/  STL.128 [R1+0x220], RZ ;  /* 0x000220ff01007387 */ /* 0x000fe20000100c00 */
[C---:B------:R-:W-:Y:S01]  /*0c00*/  IADD3 R16, P5, R46.reuse, 0xcc, RZ ;  /* 0x000000cc2e107810 */ /* 0x040fe20007fbe0ff */
[--C-:B------:R-:W-:Y:S01]  /*0c10*/  IMAD.X R35, RZ, RZ, R39.reuse, P0 ;  /* 0x000000ffff237224 */ /* 0x100fe200000e0627 */
[----:B------:R-:W-:Y:S01]  /*0c20*/  PLOP3.LUT P6, PT, PT, PT, UP1, 0x80, 0x0 ;  /* 0x000000000000781c */ /* 0x000fe20003fcf018 */
[----:B------:R-:W-:Y:S01]  /*0c30*/  STL.128 [R1+0x230], RZ ;  /* 0x000230ff01007387 */ /* 0x000fe20000100c00 */
[--C-:B------:R-:W-:Y:S01]  /*0c40*/  IMAD.X R27, RZ, RZ, R39.reuse, P1 ;  /* 0x000000ffff1b7224 */ /* 0x100fe200008e0627 */
[----:B------:R-:W-:Y:S01]  /*0c50*/  UISETP.NE.AND.EX UP0, UPT, UR5, URZ, UPT, UP0 ;  /* 0x0000003f0500728c */ /* 0x000fe2000bf05300 */
[--C-:B------:R-:W-:Y:S01]  /*0c60*/  IMAD.X R53, RZ, RZ, R39.reuse, P2 ;  /* 0x000000ffff357224 */ /* 0x100fe200010e0627 */
[----:B------:R-:W-:Y:S01]  /*0c70*/  STL.128 [R1+0x240], RZ ;  /* 0x000240ff01007387 */ /* 0x000fe20000100c00 */
[--C-:B------:R-:W-:Y:S01]  /*0c80*/  IMAD.X R57, RZ, RZ, R39.reuse, P3 ;  /* 0x000000ffff397224 */ /* 0x100fe200018e0627 */
[C---:B------:R-:W-:Y:S01]  /*0c90*/  IADD3 R54, P0, R46.reuse, 0xb8, RZ ;  /* 0x000000b82e367810 */ /* 0x040fe20007f1e0ff */
[--C-:B------:R-:W-:Y:S01]  /*0ca0*/  IMAD.X R50, RZ, RZ, R39.reuse, P4 ;  /* 0x000000ffff327224 */ /* 0x100fe200020e0627 */
[----:B------:R-:W-:Y:S01]  /*0cb0*/  STL.128 [R1+0x250], RZ ;  /* 0x000250ff01007387 */ /* 0x000fe20000100c00 */
[--C-:B------:R-:W-:Y:S01]  /*0cc0*/  IMAD.X R2, RZ, RZ, R39.reuse, P5 ;  /* 0x000000ffff027224 */ /* 0x100fe200028e0627 */
[C---:B------:R-:W-:Y:S01]  /*0cd0*/  IADD3 R30, P1, R46.reuse, 0xb0, RZ ;  /* 0x000000b02e1e7810 */ /* 0x040fe20007f3e0ff */
[----:B0-----:R-:W-:Y:S01]  /*0ce0*/  USHF.R.S32.HI UR5, URZ, 0x1f, UR7 ;  /* 0x0000001f3f057899 */ /* 0x001fe20008011407 */
[----:B------:R-:W-:Y:S01]  /*0cf0*/  STL.128 [R1+0x260], RZ ;  /* 0x000260ff01007387 */ /* 0x000fe20000100c00 */
[C---:B------:R-:W-:Y:S01]  /*0d00*/  IADD3 R48, P2, R46.reuse, 0xa0, RZ ;  /* 0x000000a02e307810 */ /* 0x040fe20007f5e0ff */
[----:B------:R-:W-:Y:S01]  /*0d10*/  ULDC UR42, c[0x0][0x424] ;  /* 0x00010900002a7ab9 */ /* 0x000fe20000000800 */
[C---:B------:R-:W-:Y:S01]  /*0d20*/  IADD3 R56, P3, R46.reuse, 0x98, RZ ;  /* 0x000000982e387810 */ /* 0x040fe20007f7e0ff */
[----:B------:R-:W-:Y:S01]  /*0d30*/  STL.128 [R1+0x270], RZ ;  /* 0x000270ff01007387 */ /* 0x000fe20000100c00 */
[C---:B------:R-:W-:Y:S01]  /*0d40*/  IADD3 R58, P4, R46.reuse, 0x90, RZ ;  /* 0x000000902e3a7810 */ /* 0x040fe20007f9e0ff */
[----:B------:R-:W-:Y:S01]  /*0d50*/  USEL UR42, UR42, 0x1, UP0 ;  /* 0x000000012a2a7887 */ /* 0x000fe20008000000 */
[C---:B------:R-:W-:Y:S01]  /*0d60*/  IADD3 R47, P5, R46.reuse, 0x88, RZ ;  /* 0x000000882e2f7810 */ /* 0x040fe20007fbe0ff */
[----:B------:R-:W-:Y:S01]  /*0d70*/  STL.128 [R1+0x280], RZ ;  /* 0x000280ff01007387 */ /* 0x000fe20000100c00 */
[--C-:B------:R-:W-:Y:S01]  /*0d80*/  IMAD.X R55, RZ, RZ, R39.reuse, P0 ;  /* 0x000000ffff377224 */ /* 0x100fe200000e0627 */
[----:B------:R-:W-:Y:S01]  /*0d90*/  ULDC UR4, c[0x0][0x2f0] ;  /* 0x0000bc0000047ab9 */ /* 0x000fe20000000800 */
        /* <DEDUP_REMOVED lines=8> */
[--C-:B------:R-:W-:Y:S01]  /*0e20*/  IMAD.X R52, RZ, RZ, R39.reuse, P5 ;  /* 0x000000ffff347224 */ /* 0x100fe200028e0627 */
[----:B------:R-:W-:Y:S01]  /*0e30*/  STL.128 [R1+0x2b0], RZ ;  /* 0x0002b0ff01007387 */ /* 0x000fe20000100c00 */
[C---:B------:R-:W-:Y:S01]  /*0e40*/  IADD3 R60, P2, R46.reuse, 0x68, RZ ;  /* 0x000000682e3c7810 */ /* 0x040fe20007f5e0ff */
[----:B------:R-:W0:Y:S01]  /*0e50*/  S2UR UR6, SR_CTAID.X ;  /* 0x00000000000679c3 */ /* 0x000e220000002500 */
[C---:B------:R-:W-:Y:S01]  /*0e60*/  IADD3 R68, P3, R46.reuse, 0x60, RZ ;  /* 0x000000602e447810 */ /* 0x040fe20007f7e0ff */
[----:B------:R-:W-:Y:S01]  /*0e70*/  STL.128 [R1+0x2c0], RZ ;  /* 0x0002c0ff01007387 */ /* 0x000fe20000100c00 */
[C---:B------:R-:W-:Y:S01]  /*0e80*/  IADD3 R28, P4, R46.reuse, 0x58, RZ ;  /* 0x000000582e1c7810 */ /* 0x040fe20007f9e0ff */
[----:B------:R-:W-:Y:S01]  /*0e90*/  UIMAD UR42, UR42, UR4, URZ ;  /* 0x000000042a2a72a4 */ /* 0x000fe2000f8e023f */
[C---:B------:R-:W-:Y:S01]  /*0ea0*/  IADD3 R62, P5, R46.reuse, 0x28, RZ ;  /* 0x000000282e3e7810 */ /* 0x040fe20007fbe0ff */
[----:B------:R-:W-:Y:S01]  /*0eb0*/  STL.128 [R1+0x2d0], RZ ;  /* 0x0002d0ff01007387 */ /* 0x000fe20000100c00 */
[----:B------:R-:W-:Y:S01]  /*0ec0*/  VIADD R17, R46, 0x128 ;  /* 0x000001282e117836 */ /* 0x000fe20000000000 */
[----:B------:R-:W2:Y:S01]  /*0ed0*/  S2UR UR43, SR_CgaCtaId ;  /* 0x00000000002b79c3 */ /* 0x000ea20000008800 */
[----:B------:R-:W-:Y:S01]  /*0ee0*/  VIADD R154, R37, 0xffffff80 ;  /* 0xffffff80259a7836 */ /* 0x000fe20000000000 */
[----:B------:R-:W-:Y:S01]  /*0ef0*/  STL.128 [R1+0x2e0], RZ ;  /* 0x0002e0ff01007387 */ /* 0x000fe20000100c00 */
[----:B------:R-:W-:-:S02]  /*0f00*/  IMAD.X R66, RZ, RZ, R39, P0 ;  /* 0x000000ffff427224 */ /* 0x000fc400000e0627 */
[--C-:B------:R-:W-:Y:S01]  /*0f10*/  IMAD.X R43, RZ, RZ, R39.reuse, P1 ;  /* 0x000000ffff2b7224 */ /* 0x100fe200008e0627 */
[----:B------:R-:W-:Y:S01]  /*0f20*/  STL.128 [R1+0x2f0], RZ ;  /* 0x0002f0ff01007387 */ /* 0x000fe20000100c00 */
[--C-:B------:R-:W-:Y:S02]  /*0f30*/  IMAD.X R63, RZ, RZ, R39.reuse, P2 ;  /* 0x000000ffff3f7224 */ /* 0x100fe400010e0627 */
[--C-:B------:R-:W-:Y:S01]  /*0f40*/  IMAD.X R73, RZ, RZ, R39.reuse, P3 ;  /* 0x000000ffff497224 */ /* 0x100fe200018e0627 */
[----:B------:R-:W-:Y:S01]  /*0f50*/  STL.128 [R1+0x300], RZ ;  /* 0x000300ff01007387 */ /* 0x000fe20000100c00 */
[--C-:B------:R-:W-:Y:S02]  /*0f60*/  IMAD.X R29, RZ, RZ, R39.reuse, P4 ;  /* 0x000000ffff1d7224 */ /* 0x100fe400020e0627 */
[----:B------:R-:W-:Y:S01]  /*0f70*/  IMAD.X R65, RZ, RZ, R39, P5 ;  /* 0x000000ffff417224 */ /* 0x000fe200028e0627 */
[----:B------:R-:W-:Y:S04]  /*0f80*/  STL.128 [R1+0x310], RZ ;  /* 0x000310ff01007387 */ /* 0x000fe80000100c00 */
        /* <DEDUP_REMOVED lines=15> */
[----:B-1----:R1:W-:Y:S02]  /*1080*/  STL [R1+0x200], R0 ;  /* 0x0002000001007387 */ /* 0x0023e40000100800 */
[----:B-1----:R-:W-:Y:S01]  /*1090*/  IMAD.U32 R0, RZ, RZ, UR5 ;  /* 0x00000005ff007e24 */ /* 0x002fe2000f8e00ff */
[----:B0-2---:R-:W-:Y:S06]  /*10a0*/  @!P6 BRA `(.L_x_5110) ;  /* 0x0000008000c0e947 */ /* 0x005fec0003800000 */
[----:B------:R-:W0:Y:S01]  /*10b0*/  LDC.64 R4, c[0x0][0xad8] ;  /* 0x0002b600ff047b82 */ /* 0x000e220000000a00 */
[----:B------:R-:W-:Y:S01]  /*10c0*/  ULDC UR4, c[0x0][0x448] ;  /* 0x0001120000047ab9 */ /* 0x000fe20000000800 */
[----:B------:R-:W-:Y:S02]  /*10d0*/  USHF.L.U32 UR6, UR6, 0x6, URZ ;  /* 0x0000000606067899 */ /* 0x000fe4000800063f */
[----:B------:R-:W-:Y:S01]  /*10e0*/  UISETP.NE.AND UP0, UPT, UR4, 0x1, UPT ;  /* 0x000000010400788c */ /* 0x000fe2000bf05270 */
[----:B------:R-:W-:Y:S01]  /*10f0*/  ULDC UR9, c[0x0][0x288] ;  /* 0x0000a20000097ab9 */ /* 0x000fe20000000800 */
[----:B------:R-:W-:Y:S02]  /*1100*/  UIADD3 UR7, UR6, 0x3f, URZ ;  /* 0x0000003f06077890 */ /* 0x000fe4000fffe03f */
[----:B------:R-:W-:-:S07]  /*1110*/  UIADD3 UR8, UR42, 0x1, -UR9 ;  /* 0x000000012a087890 */ /* 0x000fce000fffe809 */
[----:B------:R-:W-:Y:S01]  /*1120*/  @UP0 UIADD3 UR4, UR6, 0x3f, URZ ;  /* 0x0000003f06040890 */ /* 0x000fe2000fffe03f */
[----:B------:R-:W-:Y:S01]  /*1130*/  @UP0 ULDC UR5, c[0x0][0x44c] ;  /* 0x0001130000050ab9 */ /* 0x000fe20000000800 */
[----:B------:R-:W-:Y:S02]  /*1140*/  @UP0 ULDC UR10, c[0x0][0x450] ;  /* 0x00011400000a0ab9 */ /* 0x000fe40000000800 */
[----:B------:R-:W-:-:S04]  /*1150*/  UIMAD.WIDE.U32 UR4, UR4, UR5, URZ ;  /* 0x00000005040472a5 */ /* 0x000fc8000f8e003f */
[----:B------:R-:W-:Y:S01]  /*1160*/  @UP0 USHF.R.U32.HI UR7, URZ, UR10, UR5 ;  /* 0x0000000a3f070299 */ /* 0x000fe20008011605 */
[----:B0-----:R-:W-:-:S03]  /*1170*/  ISETP.GE.AND P1, PT, R5, 0x1, PT ;  /* 0x000000010500780c */ /* 0x001fc60003f26270 */
[----:B------:R-:W-:-:S06]  /*1180*/  UIADD3 UR7, UR8, UR7, URZ ;  /* 0x0000000708077290 */ /* 0x000fcc000fffe03f */
[----:B------:R-:W-:-:S04]  /*1190*/  VIADD R0, R4, UR7 ;  /* 0x0000000704007c36 */ /* 0x000fc80008000000 */
[----:B------:R-:W-:Y:S05]  /*11a0*/  @!P1 BRA `(.L_x_5111) ;  /* 0x0000000000449947 */ /* 0x000fea0003800000 */
[----:B------:R-:W-:Y:S01]  /*11b0*/  ISETP.LT.AND P0, PT, RZ, UR7, PT ;  /* 0x00000007ff007c0c */ /* 0x000fe2000bf01270 */
[----:B------:R-:W-:-:S06]  /*11c0*/  UIADD3 UR4, UR7, -0x1, URZ ;  /* 0xffffffff07047890 */ /* 0x000fcc000fffe03f */
[----:B------:R-:W-:-:S06]  /*11d0*/  IMAD.U32 R2, RZ, RZ, UR4 ;  /* 0x00000004ff027e24 */ /* 0x000fcc000f8e00ff */
[----:B------:R-:W-:Y:S05]  /*11e0*/  @P0 BRA `(.L_x_5112) ;  /* 0x00000000001c0947 */ /* 0x000fea0003800000 */
[----:B------:R-:W-:Y:S01]  /*11f0*/  ISETP.NE.AND P0, PT, R5, 0x1, PT ;  /* 0x000000010500780c */ /* 0x000fe20003f05270 */
[----:B------:R-:W-:-:S12]  /*1200*/  IMAD R3, RZ, RZ, -UR7 ;  /* 0x80000007ff037e24 */ /* 0x000fd8000f8e02ff */
[----:B------:R-:W0:Y:S02]  /*1210*/  @P0 LDC.64 R6, c[0x0][0xae0] ;  /* 0x0002b800ff060b82 */ /* 0x000e240000000a00 */
[----:B0-----:R-:W-:-:S05]  /*1220*/  @P0 IMAD.HI.U32 R2, R3, R6, RZ ;  /* 0x0000000603020227 */ /* 0x001fca00078e00ff */
[----:B------:R-:W-:-:S04]  /*1230*/  @P0 SHF.R.U32.HI R3, RZ, R7, R2 ;  /* 0x00000007ff030219 */ /* 0x000fc80000011602 */
[----:B------:R-:W-:Y:S01]  /*1240*/  LOP3.LUT R2, RZ, R3, RZ, 0x33, !PT ;  /* 0x00000003ff027212 */ /* 0x000fe200078e33ff */
[----:B------:R-:W-:Y:S06]  /*1250*/  BRA `(.L_x_5113) ;  /* 0x0000000000107947 */ /* 0x000fec0003800000 */
.L_x_5112:
[----:B------:R-:W-:-:S13]  /*1260*/  ISETP.NE.AND P0, PT, R5, 0x1, PT ;  /* 0x000000010500780c */ /* 0x000fda0003f05270 */
[----:B------:R-:W0:Y:S02]  /*1270*/  @P0 LDC.64 R6, c[0x0][0xae0] ;  /* 0x0002b800ff060b82 */ /* 0x000e240000000a00 */
[----:B0-----:R-:W-:-:S05]  /*1280*/  @P0 IMAD.HI.U32 R4, R2, R6, RZ ;  /* 0x0000000602040227 */ /* 0x001fca00078e00ff */
[----:B------:R-:W-:-:S07]  /*1290*/  @P0 SHF.R.U32.HI R2, RZ, R7, R4 ;  /* 0x00000007ff020219 */ /* 0x000fce0000011604 */
.L_x_5113:
[----:B------:R-:W-:-:S05]  /*12a0*/  IMAD R3, R2, R5, R5 ;  /* 0x0000000502037224 */ /* 0x000fca00078e0205 */
[----:B------:R-:W-:-:S07]  /*12b0*/  VIMNMX R0, R0, R3, PT ;  /* 0x0000000300007248 */ /* 0x000fce0003fe0100 */
.L_x_5111:
[----:B------:R-:W-:Y:S01]  /*12c0*/  @UP0 ULDC UR4, c[0x0][0x44c] ;  /* 0x0001130000040ab9 */ /* 0x000fe20000000800 */
[----:B------:R-:W-:Y:S01]  /*12d0*/  UIADD3 UR7, UR42, 0x3f, URZ ;  /* 0x0000003f2a077890 */ /* 0x000fe2000fffe03f */
[----:B------:R-:W-:Y:S01]  /*12e0*/  VIADD R0, R0, 0x3f ;  /* 0x0000003f00007836 */ /* 0x000fe20000000000 */
[----:B------:R-:W-:Y:S01]  /*12f0*/  UIMAD.WIDE.U32 UR4, UR6, UR4, URZ ;  /* 0x00000004060472a5 */ /* 0x000fe2000f8e003f */
[----:B------:R-:W-:Y:S01]  /*1300*/  @UP0 ULDC UR10, c[0x0][0x450] ;  /* 0x00011400000a0ab9 */ /* 0x000fe20000000800 */
[----:B------:R-:W-:Y:S02]  /*1310*/  USHF.R.S32.HI UR8, URZ, 0x1f, UR7 ;  /* 0x0000001f3f087899 */ /* 0x000fe40008011407 */
[----:B------:R-:W-:Y:S01]  /*1320*/  SHF.R.S32.HI R3, RZ, 0x1f, R0 ;  /* 0x0000001fff037819 */ /* 0x000fe20000011400 */
[----:B------:R-:W-:Y:S02]  /*1330*/  @UP0 USHF.R.U32.HI UR6, URZ, UR10, UR5 ;  /* 0x0000000a3f060299 */ /* 0x000fe40008011605 */
[----:B------:R-:W-:Y:S01]  /*1340*/  ULEA.HI UR8, UR8, UR7, URZ, 0x6 ;  /* 0x0000000708087291 */ /* 0x000fe2000f8f303f */
[----:B------:R-:W-:Y:S01]  /*1350*/  LEA.HI R3, R3, R0, RZ, 0x6 ;  /* 0x0000000003037211 */ /* 0x000fe200078f30ff */
[----:B------:R-:W-:Y:S01]  /*1360*/  UIADD3 UR6, UR6, -UR9, UR42 ;  /* 0x8000000906067290 */ /* 0x000fe2000fffe02a */
[----:B------:R-:W-:Y:S01]  /*1370*/  ULDC UR4, c[0x0][0xad4] ;  /* 0x0002b50000047ab9 */ /* 0x000fe20000000800 */
[----:B------:R-:W-:Y:S01]  /*1380*/  USHF.R.S32.HI UR8, URZ, 0x6, UR8 ;  /* 0x000000063f087899 */ /* 0x000fe20008011408 */
[----:B------:R-:W-:Y:S01]  /*1390*/  SHF.R.S32.HI R3, RZ, 0x6, R3 ;  /* 0x00000006ff037819 */ /* 0x000fe20000011403 */
[----:B------:R-:W-:-:S04]  /*13a0*/  UIADD3 UR4, UR6, -UR4, URZ ;  /* 0x8000000406047290 */ /* 0x000fc8000fffe03f */
[----:B------:R-:W-:Y:S02]  /*13b0*/  VIMNMX R9, R3, UR8, PT ;  /* 0x0000000803097c48 */ /* 0x000fe4000bfe0100 */
[----:B------:R-:W-:Y:S01]  /*13c0*/  IMAD.U32 R2, RZ, RZ, UR4 ;  /* 0x00000004ff027e24 */ /* 0x000fe2000f8e00ff */
[----:B------:R-:W-:Y:S06]  /*13d0*/  @!P1 BRA `(.L_x_5114) ;  /* 0x0000000000409947 */ /* 0x000fec0003800000 */
[----:B------:R-:W-:-:S05]  /*13e0*/  IMAD.U32 R0, RZ, RZ, UR6 ;  /* 0x00000006ff007e24 */ /* 0x000fca000f8e00ff */
        /* <DEDUP_REMOVED lines=9> */
.L_x_5115:
[----:B------:R-:W-:-:S13]  /*1480*/  ISETP.NE.AND P0, PT, R5, 0x1, PT ;  /* 0x000000010500780c */ /* 0x000fda0003f05270 */
[----:B------:R-:W0:Y:S02]  /*1490*/  @P0 LDC.64 R6, c[0x0][0xae0] ;  /* 0x0002b800ff060b82 */ /* 0x000e240000000a00 */
[----:B0-----:R-:W-:-:S05]  /*14a0*/  @P0 IMAD.HI.U32 R4, R0, R6, RZ ;  /* 0x0000000600040227 */ /* 0x001fca00078e00ff */
[----:B------:R-:W-:-:S07]  /*14b0*/  @P0 SHF.R.U32.HI R0, RZ, R7, R4 ;  /* 0x00000007ff000219 */ /* 0x000fce0000011604 */
.L_x_5116:
[----:B------:R-:W-:-:S05]  /*14c0*/  IMAD R3, R0, R5, RZ ;  /* 0x0000000500037224 */ /* 0x000fca00078e02ff */
[----:B------:R-:W-:-:S07]  /*14d0*/  VIMNMX R2, R2, R3, !PT ;  /* 0x0000000302027248 */ /* 0x000fce0007fe0100 */
.L_x_5114:
[----:B------:R-:W-:Y:S01]  /*14e0*/  SHF.R.S32.HI R3, RZ, 0x1f, R2 ;  /* 0x0000001fff037819 */ /* 0x000fe20000011402 */
[----:B------:R-:W-:Y:S01]  /*14f0*/  IMAD.MOV.U32 R225, RZ, RZ, RZ ;  /* 0x000000ffffe17224 */ /* 0x000fe200078e00ff */
[----:B------:R-:W-:Y:S02]  /*1500*/  LOP3.LUT R6, R23, 0xffff, RZ, 0xc0, !PT ;  /* 0x0000ffff17067812 */ /* 0x000fe400078ec0ff */
[----:B------:R-:W-:-:S04]  /*1510*/  LEA.HI R3, R3, R2, RZ, 0x6 ;  /* 0x0000000203037211 */ /* 0x000fc800078f30ff */
[----:B------:R-:W-:-:S04]  /*1520*/  SHF.R.S32.HI R3, RZ, 0x6, R3 ;  /* 0x00000006ff037819 */ /* 0x000fc80000011403 */
[----:B------:R-:W-:-:S04]  /*1530*/  VIMNMX R10, RZ, R3, !PT ;  /* 0x00000003ff0a7248 */ /* 0x000fc80007fe0100 */
[----:B------:R-:W-:-:S13]  /*1540*/  ISETP.GT.AND P0, PT, R9, R10, PT ;  /* 0x0000000a0900720c */ /* 0x000fda0003f04270 */
[----:B------:R-:W-:Y:S05]  /*1550*/  @!P0 BRA `(.L_x_5117) ;  /* 0x00000000007c8947 */ /* 0x000fea0003800000 */
[----:B------:R-:W-:-:S04]  /*1560*/  SHF.R.U32.HI R0, RZ, 0x10, R23 ;  /* 0x00000010ff007819 */ /* 0x000fc80000011617 */
[----:B------:R-:W-:-:S13]  /*1570*/  ISETP.NE.AND P0, PT, R0, RZ, PT ;  /* 0x000000ff0000720c */ /* 0x000fda0003f05270 */
[----:B------:R-:W0:Y:S02]  /*1580*/  @!P0 LDC R0, c[0x0][0xae8] ;  /* 0x0002ba00ff008b82 */ /* 0x000e240000000800 */
        /* <DEDUP_REMOVED lines=28> */
.L_x_5117:
[----:B------:R-:W-:Y:S01]  /*1750*/  IMAD R0, R6, R225, R10 ;  /* 0x000000e106007224 */ /* 0x000fe200078e020a */
[----:B------:R-:W-:-:S04]  /*1760*/  PRMT R3, RZ, 0x7610, R3 ;  /* 0x00007610ff037816 */ /* 0x000fc80000000003 */
[----:B------:R-:W-:-:S04]  /*1770*/  VIADDMNMX R225, R0, R225, R9, PT ;  /* 0x000000e100e17246 */ /* 0x000fc80003800109 */
[----:B------:R-:W-:-:S13]  /*1780*/  ISETP.GT.AND P0, PT, R225, R0, PT ;  /* 0x00000000e100720c */ /* 0x000fda0003f04270 */
[----:B------:R-:W-:Y:S05]  /*1790*/  @!P0 BRA `(.L_x_5118) ;  /* 0x0000020800648947 */ /* 0x000fea0003800000 */
[----:B------:R-:W2:Y:S04]  /*17a0*/  LDL R25, [R1+0x1c8] ;  /* 0x0001c80001197983 */ /* 0x000ea80000100800 */
[----:B------:R-:W3:Y:S04]  /*17b0*/  LDL R24, [R1+0x210] ;  /* 0x0002100001187983 */ /* 0x000ee80000100800 */
[----:B------:R-:W4:Y:S04]  /*17c0*/  LDL R40, [R1+0x214] ;  /* 0x0002140001287983 */ /* 0x000f280000100800 */
        /* <DEDUP_REMOVED lines=125> */
[----:B------:R-:W4:Y:S01]  /*1fa0*/  LDL R219, [R1+0x40c] ;  /* 0x00040c0001db7983 */ /* 0x000f220000100800 */
[----:B------:R-:W-:-:S04]  /*1fb0*/  SHF.R.S32.HI R223, RZ, 0x1f, R154 ;  /* 0x0000001fffdf7819 */ /* 0x000fc8000001149a */
[----:B------:R-:W-:-:S04]  /*1fc0*/  LEA.HI R223, R223, R154, RZ, 0x7 ;  /* 0x0000009adfdf7211 */ /* 0x000fc800078f38ff */
[----:B------:R-:W-:-:S06]  /*1fd0*/  SHF.R.S32.HI R2, RZ, 0x7, R223 ;  /* 0x00000007ff027819 */ /* 0x000fcc00000114df */
[----:B------:R-:W0:Y:S01]  /*1fe0*/  SHFL.IDX PT, R2, R2, RZ, 0x1f ;  /* 0x00001fff02027589 */ /* 0x000e2200000e0000 */
[----:B------:R-:W-:Y:S02]  /*1ff0*/  UMOV UR4, 0x400 ;  /* 0x0000040000047882 */ /* 0x000fe40000000000 */
[----:B------:R-:W-:Y:S01]  /*2000*/  ULEA UR43, UR43, UR4, 0x18 ;  /* 0x000000042b2b7291 */ /* 0x000fe2000f8ec03f */
[----:B0-----:R-:W-:-:S04]  /*2010*/  LEA.HI R4, R2, R2, RZ, 0x1 ;  /* 0x0000000202047211 */ /* 0x001fc800078f08ff */
[----:B------:R-:W-:-:S05]  /*2020*/  LOP3.LUT R5, R4, 0x1fffe, RZ, 0xc0, !PT ;  /* 0x0001fffe04057812 */ /* 0x000fca00078ec0ff */
[----:B------:R-:W-:-:S05]  /*2030*/  IMAD.IADD R5, R2, 0x1, -R5 ;  /* 0x0000000102057824 */ /* 0x000fca00078e0a05 */
[----:B------:R-:W-:-:S05]  /*2040*/  LEA R5, R5, UR43, 0xf ;  /* 0x0000002b05057c11 */ /* 0x000fca000f8e78ff */
[----:B------:R-:W-:-:S05]  /*2050*/  VIADD R5, R5, 0x400 ;  /* 0x0000040005057836 */ /* 0x000fca0000000000 */
[----:B------:R-:W-:-:S04]  /*2060*/  SHF.R.U32.HI R5, RZ, 0x4, R5 ;  /* 0x00000004ff057819 */ /* 0x000fc80000011605 */
[----:B------:R-:W-:Y:S01]  /*2070*/  LOP3.LUT R2, R5, 0x3fff, RZ, 0xc0, !PT ;  /* 0x00003fff05027812 */ /* 0x000fe200078ec0ff */
[----:B------:R-:W-:-:S03]  /*2080*/  UIADD3 UR4, UR43, 0x36400, URZ ;  /* 0x000364002b047890 */ /* 0x000fc6000fffe03f */
[----:B------:R-:W-:Y:S01]  /*2090*/  LOP3.LUT R2, R2, 0x2000000, RZ, 0xfc, !PT ;  /* 0x0200000002027812 */ /* 0x000fe200078efcff */
[----:B------:R-:W-:Y:S01]  /*20a0*/  IMAD.MOV.U32 R5, RZ, RZ, 0x40000040 ;  /* 0x40000040ff057424 */ /* 0x000fe200078e00ff */
[----:B------:R-:W-:-:S03]  /*20b0*/  USHF.R.U32.HI UR4, URZ, 0x4, UR4 ;  /* 0x000000043f047899 */ /* 0x000fc60008011604 */
[----:B--2---:R-:W-:Y:S01]  /*20c0*/  IMAD R4, R25, 0x1000, R2 ;  /* 0x0000100019047824 */ /* 0x004fe200078e0202 */
[----:B------:R-:W-:Y:S01]  /*20d0*/  R2UR UR7, R5 ;  /* 0x00000000050772ca */ /* 0x000fe200000e0000 */
[----:B------:R-:W-:-:S03]  /*20e0*/  ULOP3.LUT UR4, UR4, 0x3fff, URZ, 0xc0, !UPT ;  /* 0x00003fff04047892 */ /* 0x000fc6000f8ec03f */
[----:B------:R-:W-:Y:S01]  /*20f0*/  R2UR UR6, R4 ;  /* 0x00000000040672ca */ /* 0x000fe200000e0000 */
[----:B------:R-:W-:Y:S01]  /*2100*/  ULOP3.LUT UR16, UR4, 0x10000, URZ, 0xfc, !UPT ;  /* 0x0001000004107892 */ /* 0x000fe2000f8efc3f */
[----:B---3--:R-:W-:Y:S04]  /*2110*/  STL [R1+0x210], R24 ;  /* 0x0002101801007387 */ /* 0x008fe80000100800 */
[----:B----4-:R-:W-:Y:S04]  /*2120*/  STL [R1+0x214], R40 ;  /* 0x0002142801007387 */ /* 0x010fe80000100800 */
[----:B------:R-:W-:Y:S04]  /*2130*/  STL [R1+0x218], R42 ;  /* 0x0002182a01007387 */ /* 0x000fe80000100800 */
        /* <DEDUP_REMOVED lines=32> */
[----:B------:R0:W-:Y:S01]  /*2340*/  STL [R1+0x2a4], R94 ;  /* 0x0002a45e01007387 */ /* 0x0001e20000100800 */
[----:B------:R-:W-:Y:S06]  /*2350*/  BAR.SYNC.DEFER_BLOCKING 0xe, 0x100 ;  /* 0x0384000000007b1d */ /* 0x000fec0000010000 */
[----:B------:R-:W-:Y:S01]  /*2360*/  UMOV UR4, UR16 ;  /* 0x0000001000047c82 */ /* 0x000fe20008000000 */
[----:B------:R-:W-:Y:S01]  /*2370*/  UMOV UR5, 0x40000040 ;  /* 0x4000004000057882 */ /* 0x000fe20000000000 */
[----:B0-----:R-:W-:-:S06]  /*2380*/  WARPGROUP.ARRIVE ;  /* 0x00000000000079c5 */ /* 0x001fcc0000000000 */
[----:B------:R-:W-:Y:S01]  /*2390*/  HGMMA.64x256x16.F32 R24, gdesc[UR4].tnspB, RZ, !UPT, gsb0 ;  /* 0x43e00000041879f0 */ /* 0x000fe2000c0008ff */
[----:B------:R0:W-:Y:S04]  /*23a0*/  STL [R1+0x2a8], R6 ;  /* 0x0002a80601007387 */ /* 0x0001e80000100800 */
[----:B------:R1:W-:Y:S01]  /*23b0*/  STL [R1+0x364], R7 ;  /* 0x0003640701007387 */ /* 0x0003e20000100800 */
[----:B0-----:R-:W-:Y:S02]  /*23c0*/  VIADD R6, R4, 0x80 ;  /* 0x0000008004067836 */ /* 0x001fe40000000000 */
[----:B-1----:R-:W-:-:S03]  /*23d0*/  IMAD.MOV.U32 R7, RZ, RZ, 0x40000040 ;  /* 0x40000040ff077424 */ /* 0x002fc600078e00ff */
[----:B------:R-:W-:Y:S02]  /*23e0*/  R2UR UR10, R6 ;  /* 0x00000000060a72ca */ /* 0x000fe400000e0000 */
[----:B------:R-:W-:Y:S01]  /*23f0*/  R2UR UR11, R7 ;  /* 0x00000000070b72ca */ /* 0x000fe200000e0000 */
[----:B------:R-:W-:Y:S01]  /*2400*/  UIADD3 UR8, UR16, 0x2, URZ ;  /* 0x0000000210087890 */ /* 0x000fe2000fffe03f */
        /* <DEDUP_REMOVED lines=60> */
[----:B------:R-:W-:Y:S01]  /*27d0*/  STL [R1+0x398], R163 ;  /* 0x000398a301007387 */ /* 0x000fe20000100800 */
[----:B------:R-:W-:-:S03]  /*27e0*/  WARPGROUP.DEPBAR.LE gsb0, 0x0 ;  /* 0x00008000000079c5 */ /* 0x000fc60000010000 */
        /* <DEDUP_REMOVED lines=29> */
[----:B------:R-:W-:Y:S04]  /*29c0*/  STL.128 [R1+0x210], R24 ;  /* 0x0002101801007387 */ /* 0x000fe80000100c00 */
        /* <DEDUP_REMOVED lines=30> */
[----:B------:R0:W-:Y:S01]  /*2bb0*/  STL.128 [R1+0x400], R148 ;  /* 0x0004009401007387 */ /* 0x0001e20000100c00 */
[----:B------:R-:W-:Y:S01]  /*2bc0*/  UMOV UR9, 0x40000040 ;  /* 0x4000004000097882 */ /* 0x000fe20000000000 */
[----:B0-----:R-:W-:-:S06]  /*2bd0*/  WARPGROUP.ARRIVE ;  /* 0x00000000000079c5 */ /* 0x001fcc0000000000 */
[----:B------:R-:W-:Y:S01]  /*2be0*/  HGMMA.64x256x16.F32 R24, gdesc[UR8].tnspB, R24, gsb0 ;  /* 0x43e00000081879f0 */ /* 0x000fe20008000818 */
[----:B------:R-:W-:Y:S02]  /*2bf0*/  VIADD R6, R4, 0x100 ;  /* 0x0000010004067836 */ /* 0x000fe40000000000 */
[----:B------:R-:W-:-:S03]  /*2c00*/  IMAD.MOV.U32 R7, RZ, RZ, 0x40000040 ;  /* 0x40000040ff077424 */ /* 0x000fc600078e00ff */
[----:B------:R-:W-:Y:S02]  /*2c10*/  R2UR UR14, R6 ;  /* 0x00000000060e72ca */ /* 0x000fe400000e0000 */
[----:B------:R-:W-:Y:S01]  /*2c20*/  R2UR UR15, R7 ;  /* 0x00000000070f72ca */ /* 0x000fe200000e0000 */
[----:B------:R-:W-:Y:S01]  /*2c30*/  UIADD3 UR12, UR16, 0x4, URZ ;  /* 0x00000004100c7890 */ /* 0x000fe2000fffe03f */
[----:B------:R-:W-:Y:S01]  /*2c40*/  UMOV UR13, 0x40000040 ;  /* 0x40000040000d7882 */ /* 0x000fe20000000000 */
[----:B------:R-:W-:Y:S02]  /*2c50*/  VIADD R4, R4, 0x180 ;  /* 0x0000018004047836 */ /* 0x000fe40000000000 */
[----:B------:R-:W-:Y:S01]  /*2c60*/  IMAD.MOV.U32 R5, RZ, RZ, 0x40000040 ;  /* 0x40000040ff057424 */ /* 0x000fe200078e00ff */
[----:B------:R-:W-:Y:S01]  /*2c70*/  UMOV UR17, 0x40000040 ;  /* 0x4000004000117882 */ /* 0x000fe20000000000 */
[----:B------:R0:W5:Y:S01]  /*2c80*/  LDL R7, [R1+0x1c8] ;  /* 0x0001c80001077983 */ /* 0x0001620000100800 */
[----:B------:R-:W-:-:S02]  /*2c90*/  R2UR UR18, R4 ;  /* 0x00000000041272ca */ /* 0x000fc400000e0000 */
[----:B------:R-:W-:Y:S01]  /*2ca0*/  R2UR UR19, R5 ;  /* 0x00000000051372ca */ /* 0x000fe200000e0000 */
[----:B------:R-:W-:Y:S01]  /*2cb0*/  UIADD3 UR16, UR16, 0x6, URZ ;  /* 0x0000000610107890 */ /* 0x000fe2000fffe03f */
[----:B------:R-:W-:Y:S02]  /*2cc0*/  WARPGROUP.DEPBAR.LE gsb0, 0x0 ;  /* 0x00008000000079c5 */ /* 0x000fe40000010000 */
        /* <DEDUP_REMOVED lines=31> */
[----:B------:R1:W-:Y:S02]  /*2ec0*/  STL.128 [R1+0x400], R148 ;  /* 0x0004009401007387 */ /* 0x0003e40000100c00 */
[----:B-1----:R-:W-:-:S06]  /*2ed0*/  WARPGROUP.ARRIVE ;  /* 0x00000000000079c5 */ /* 0x002fcc0000000000 */
[----:B------:R-:W-:Y:S03]  /*2ee0*/  HGMMA.64x256x16.F32 R24, gdesc[UR12].tnspB, R24, gsb0 ;  /* 0x43e000000c1879f0 */ /* 0x000fe60008000818 */
        /* <DEDUP_REMOVED lines=37> */
[----:B------:R-:W2:Y:S04]  /*3140*/  LDL R4, [R1+0x210] ;  /* 0x0002100001047983 */ /* 0x000ea80000100800 */
[----:B------:R-:W-:Y:S04]  /*3150*/  STL.128 [R1+0x3a0], R124 ;  /* 0x0003a07c01007387 */ /* 0x000fe80000100c00 */
[----:B------:R-:W3:Y:S04]  /*3160*/  LDL R3, [R1+0x3ac] ;  /* 0x0003ac0001037983 */ /* 0x000ee80000100800 */
        /* <DEDUP_REMOVED lines=10> */
[----:B------:R1:W-:Y:S04]  /*3210*/  STL.128 [R1+0x2c0], R68 ;  /* 0x0002c04401007387 */ /* 0x0003e80000100c00 */
        /* <DEDUP_REMOVED lines=18> */
[----:B------:R-:W-:Y:S04]  /*3340*/  STL.128 [R1+0x400], R148 ;  /* 0x0004009401007387 */ /* 0x000fe80000100c00 */
[----:B-1----:R-:W3:Y:S04]  /*3350*/  LDL R68, [R1+0x214] ;  /* 0x0002140001447983 */ /* 0x002ee80000100800 */
[----:B------:R-:W3:Y:S04]  /*3360*/  LDL R70, [R1+0x218] ;  /* 0x0002180001467983 */ /* 0x000ee80000100800 */
[----:B----4-:R-:W4:Y:S04]  /*3370*/  LDL R72, [R1+0x21c] ;  /* 0x00021c0001487983 */ /* 0x010f280000100800 */
[----:B------:R-:W4:Y:S04]  /*3380*/  LDL R74, [R1+0x224] ;  /* 0x00022400014a7983 */ /* 0x000f280000100800 */
[----:B0-----:R-:W4:Y:S04]  /*3390*/  LDL R76, [R1+0x228] ;  /* 0x00022800014c7983 */ /* 0x001f280000100800 */
        /* <DEDUP_REMOVED lines=41> */
[----:B--2---:R-:W2:Y:S04]  /*3630*/  LDL R140, [R1+0x2d4] ;  /* 0x0002d400018c7983 */ /* 0x004ea80000100800 */
[----:B------:R-:W2:Y:S04]  /*3640*/  LDL R142, [R1+0x2d8] ;  /* 0x0002d800018e7983 */ /* 0x000ea80000100800 */
        /* <DEDUP_REMOVED lines=77> */
[----:B------:R-:W2:Y:S01]  /*3b20*/  LDL R22, [R1+0x2a0] ;  /* 0x0002a00001167983 */ /* 0x000ea20000100800 */
[----:B------:R-:W-:-:S05]  /*3b30*/  LOP3.LUT R223, R223, 0xffffff80, RZ, 0xc0, !PT ;  /* 0xffffff80dfdf7812 */ /* 0x000fca00078ec0ff */
[----:B------:R-:W-:Y:S01]  /*3b40*/  IMAD.IADD R223, R154, 0x1, -R223 ;  /* 0x000000019adf7824 */ /* 0x000fe200078e0adf */
[----:B------:R0:W-:Y:S01]  /*3b50*/  STL [R1+0x210], R4 ;  /* 0x0002100401007387 */ /* 0x0001e20000100800 */
[----:B------:R-:W-:-:S03]  /*3b60*/  ULOP3.LUT UR6, UR61, 0x1, URZ, 0xfc, !UPT ;  /* 0x000000013d067892 */ /* 0x000fc6000f8efc3f */
[----:B---3--:R1:W-:Y:S01]  /*3b70*/  STL [R1+0x3ac], R3 ;  /* 0x0003ac0301007387 */ /* 0x0083e20000100800 */
[----:B------:R-:W-:Y:S01]  /*3b80*/  UISETP.NE.AND UP0, UPT, UR6, 0x3, UPT ;  /* 0x000000030600788c */ /* 0x000fe2000bf05270 */
[----:B0-----:R-:W-:Y:S02]  /*3b90*/  SHF.R.S32.HI R4, RZ, 0x1f, R223 ;  /* 0x0000001fff047819 */ /* 0x001fe400000114df */
[----:B------:R-:W-:Y:S02]  /*3ba0*/  STL [R1+0x214], R68 ;  /* 0x0002144401007387 */ /* 0x000fe40000100800 */
[----:B-1----:R-:W-:Y:S02]  /*3bb0*/  LEA.HI R3, R4, R223, RZ, 0x2 ;  /* 0x000000df04037211 */ /* 0x002fe400078f10ff */
[----:B------:R-:W-:Y:S04]  /*3bc0*/  STL [R1+0x218], R70 ;  /* 0x0002184601007387 */ /* 0x000fe80000100800 */
        /* <DEDUP_REMOVED lines=44> */
[----:B--2---:R-:W-:Y:S04]  /*3e90*/  STL [R1+0x2d4], R140 ;  /* 0x0002d48c01007387 */ /* 0x004fe80000100800 */
        /* <DEDUP_REMOVED lines=76> */
[----:B------:R-:W-:Y:S06]  /*4360*/  BAR.ARV 0xf, 0x100 ;  /* 0x03c4000000007b1d */ /* 0x000fec0000002000 */
[----:B------:R0:W-:Y:S01]  /*4370*/  STL [R1+0x220], R6 ;  /* 0x0002200601007387 */ /* 0x0001e20000100800 */
[----:B------:R-:W-:-:S03]  /*4380*/  PLOP3.LUT P1, PT, PT, PT, UP0, 0x80, 0x0 ;  /* 0x000000000000781c */ /* 0x000fc60003f2f008 */
[----:B------:R1:W-:Y:S01]  /*4390*/  STL [R1+0x3b4], R5 ;  /* 0x0003b40501007387 */ /* 0x0003e20000100800 */
[--C-:B0-----:R-:W-:Y:S02]  /*43a0*/  SHF.R.S32.HI R6, RZ, 0x1f, R3.reuse ;  /* 0x0000001fff067819 */ /* 0x101fe40000011403 */
[----:B-1----:R-:W-:-:S04]  /*43b0*/  SHF.R.S32.HI R5, RZ, 0x2, R3 ;  /* 0x00000002ff057819 */ /* 0x002fc80000011403 */
[----:B------:R-:W-:Y:S02]  /*43c0*/  LEA.HI R6, R6, R5, RZ, 0x3 ;  /* 0x0000000506067211 */ /* 0x000fe400078f18ff */
[----:B------:R-:W-:Y:S02]  /*43d0*/  LEA.HI R4, R4, R223, RZ, 0x5 ;  /* 0x000000df04047211 */ /* 0x000fe400078f28ff */
[----:B------:R-:W-:Y:S02]  /*43e0*/  LOP3.LUT R6, R6, 0xfffffff8, RZ, 0xc0, !PT ;  /* 0xfffffff806067812 */ /* 0x000fe400078ec0ff */
[----:B------:R-:W-:-:S03]  /*43f0*/  SHF.R.S32.HI R3, RZ, 0x5, R4 ;  /* 0x00000005ff037819 */ /* 0x000fc60000011404 */
[----:B------:R-:W-:Y:S01]  /*4400*/  IMAD.IADD R6, R5, 0x1, -R6 ;  /* 0x0000000105067824 */ /* 0x000fe200078e0a06 */
[----:B------:R0:W-:Y:S03]  /*4410*/  STL [R1+0x2a0], R22 ;  /* 0x0002a01601007387 */ /* 0x0001e60000100800 */
[----:B0-----:R-:W-:Y:S01]  /*4420*/  IMAD R22, R3, 0x10, R6 ;  /* 0x0000001003167824 */ /* 0x001fe200078e0206 */
[----:B------:R-:W-:Y:S06]  /*4430*/  @!P1 BRA `(.L_x_5119) ;  /* 0x0000000000049947 */ /* 0x000fec0003800000 */
[----:B------:R-:W-:Y:S01]  /*4440*/  BPT.TRAP 0x1 ;  /* 0x000000040000795c */ /* 0x000fe20000300000 */
.L_x_5119:
[----:B------:R-:W0:Y:S01]  /*4450*/  S2R R153, SR_CgaCtaId ;  /* 0x0000000000997919 */ /* 0x000e220000008800 */
[----:B------:R-:W-:Y:S01]  /*4460*/  VIADD R3, R225, 0xfffffffe ;  /* 0xfffffffee1037836 */ /* 0x000fe20000000000 */
[----:B-----5:R-:W-:-:S04]  /*4470*/  LEA R7, R7, UR43, 0x3 ;  /* 0x0000002b07077c11 */ /* 0x020fc8000f8e18ff */
[----:B------:R-:W-:Y:S01]  /*4480*/  ISETP.GE.AND P0, PT, R3, R0, PT ;  /* 0x000000000300720c */ /* 0x000fe20003f06270 */
[----:B------:R-:W-:-:S05]  /*4490*/  VIADD R4, R7, 0x38860 ;  /* 0x0003886007047836 */ /* 0x000fca0000000000 */
[----:B0-----:R-:W-:-:S04]  /*44a0*/  PRMT R4, R153, 0x654, R4 ;  /* 0x0000065499047816 */ /* 0x001fc80000000004 */
[----:B------:R0:W-:Y:S03]  /*44b0*/  SYNCS.ARRIVE.TRANS64.RED.A1T0 RZ, [R4+URZ], RZ ;  /* 0x000000ff04ff79a7 */ /* 0x0001e6000810043f */
[----:B------:R-:W-:Y:S05]  /*44c0*/  @!P0 BRA `(.L_x_5120) ;  /* 0x0000003c005c8947 */ /* 0x000fea0003800000 */
.L_x_5122:
[----:B------:R-:W2:Y:S04]  /*44d0*/  LDL R155, [R1+0x1c8] ;  /* 0x0001c800019b7983 */ /* 0x000ea80000100800 */
[----:B------:R-:W3:Y:S04]  /*44e0*/  LDL.64 R64, [R1+0x220] ;  /* 0x0002200001407983 */ /* 0x000ee80000100a00 */
[----:B------:R-:W4:Y:S04]  /*44f0*/  LDL.64 R66, [R1+0x230] ;  /* 0x0002300001427983 */ /* 0x000f280000100a00 */
        /* <DEDUP_REMOVED lines=57> */
[----:B01----:R-:W4:Y:S04]  /*4890*/  LDL.64 R4, [R1+0x3c8] ;  /* 0x0003c80001047983 */ /* 0x003f280000100a00 */
[----:B------:R-:W4:Y:S04]  /*48a0*/  LDL.64 R12, [R1+0x3d8] ;  /* 0x0003d800010c7983 */ /* 0x000f280000100a00 */
[----:B------:R-:W4:Y:S04]  /*48b0*/  LDL.64 R10, [R1+0x3e8] ;  /* 0x0003e800010a7983 */ /* 0x000f280000100a00 */
[----:B------:R-:W4:Y:S04]  /*48c0*/  LDL.64 R8, [R1+0x3f8] ;  /* 0x0003f80001087983 */ /* 0x000f280000100a00 */
[----:B------:R-:W4:Y:S01]  /*48d0*/  LDL.64 R6, [R1+0x408] ;  /* 0x0004080001067983 */ /* 0x000f220000100a00 */
[----:B--2---:R-:W-:-:S05]  /*48e0*/  IMAD R58, R155, 0x40, R22 ;  /* 0x000000409b3a7824 */ /* 0x004fca00078e0216 */
[----:B------:R-:W-:Y:S01]  /*48f0*/  LEA R58, R58, UR43, 0x2 ;  /* 0x0000002b3a3a7c11 */ /* 0x000fe2000f8e10ff */
[----:B------:R-:W-:Y:S06]  /*4900*/  BAR.SYNC.DEFER_BLOCKING 0xe, 0x100 ;  /* 0x0384000000007b1d */ /* 0x000fec0000010000 */
[----:B------:R-:W3:Y:S04]  /*4910*/  LDS R61, [R58+0x38400] ;  /* 0x038400003a3d7984 */ /* 0x000ee80000000800 */
[----:B------:R0:W1:Y:S01]  /*4920*/  LDS R60, [R58+0x38420] ;  /* 0x038420003a3c7984 */ /* 0x0000620000000800 */
[C---:B---3--:R-:W-:Y:S01]  /*4930*/  FMUL.FTZ R65, R61.reuse, R65 ;  /* 0x000000413d417220 */ /* 0x048fe20000410000 */
[C---:B------:R-:W-:Y:S01]  /*4940*/  FMUL.FTZ R64, R61.reuse, R64 ;  /* 0x000000403d407220 */ /* 0x040fe20000410000 */
[C---:B----4-:R-:W-:Y:S01]  /*4950*/  FMUL.FTZ R67, R61.reuse, R67 ;  /* 0x000000433d437220 */ /* 0x050fe20000410000 */
[C---:B------:R-:W-:Y:S01]  /*4960*/  FMUL.FTZ R66, R61.reuse, R66 ;  /* 0x000000423d427220 */ /* 0x040fe20000410000 */
        /* <DEDUP_REMOVED lines=55> */
[----:B------:R-:W-:Y:S01]  /*4ce0*/  FMUL.FTZ R122, R61, R122 ;  /* 0x0000007a3d7a7220 */ /* 0x000fe20000410000 */
[-C--:B0-----:R-:W-:Y:S01]  /*4cf0*/  FMUL.FTZ R58, R62, R61.reuse ;  /* 0x0000003d3e3a7220 */ /* 0x081fe20000410000 */
[----:B------:R-:W-:Y:S01]  /*4d00*/  FMUL.FTZ R59, R63, R61 ;  /* 0x0000003d3f3b7220 */ /* 0x000fe20000410000 */
[C---:B------:R-:W-:Y:S01]  /*4d10*/  FMUL.FTZ R125, R61.reuse, R125 ;  /* 0x0000007d3d7d7220 */ /* 0x040fe20000410000 */
[----:B------:R-:W-:Y:S01]  /*4d20*/  FMUL.FTZ R124, R61, R124 ;  /* 0x0000007c3d7c7220 */ /* 0x000fe20000410000 */
[C---:B-1----:R-:W-:Y:S01]  /*4d30*/  FMUL.FTZ R127, R60.reuse, R127 ;  /* 0x0000007f3c7f7220 */ /* 0x042fe20000410000 */
[C---:B------:R-:W-:Y:S01]  /*4d40*/  FMUL.FTZ R126, R60.reuse, R126 ;  /* 0x0000007e3c7e7220 */ /* 0x040fe20000410000 */
[C---:B------:R-:W-:Y:S01]  /*4d50*/  FMUL.FTZ R129, R60.reuse, R129 ;  /* 0x000000813c817220 */ /* 0x040fe20000410000 */
[C---:B------:R-:W-:Y:S01]  /*4d60*/  FMUL.FTZ R128, R60.reuse, R128 ;  /* 0x000000803c807220 */ /* 0x040fe20000410000 */
[----:B------:R-:W-:Y:S01]  /*4d70*/  STL.64 [R1+0x220], R64 ;  /* 0x0002204001007387 */ /* 0x000fe20000100a00 */
[C---:B------:R-:W-:Y:S01]  /*4d80*/  FMUL.FTZ R131, R60.reuse, R131 ;  /* 0x000000833c837220 */ /* 0x040fe20000410000 */
[----:B------:R-:W-:-:S02]  /*4d90*/  FMUL.FTZ R130, R60, R130 ;  /* 0x000000823c827220 */ /* 0x000fc40000410000 */
[----:B------:R-:W-:Y:S01]  /*4da0*/  STL.64 [R1+0x230], R66 ;  /* 0x0002304201007387 */ /* 0x000fe20000100a00 */
[C---:B------:R-:W-:Y:S01]  /*4db0*/  FMUL.FTZ R133, R60.reuse, R133 ;  /* 0x000000853c857220 */ /* 0x040fe20000410000 */
[C---:B------:R-:W-:Y:S02]  /*4dc0*/  FMUL.FTZ R132, R60.reuse, R132 ;  /* 0x000000843c847220 */ /* 0x040fe40000410000 */
[----:B------:R-:W-:Y:S01]  /*4dd0*/  STL.64 [R1+0x240], R68 ;  /* 0x0002404401007387 */ /* 0x000fe20000100a00 */
[C---:B------:R-:W-:Y:S01]  /*4de0*/  FMUL.FTZ R135, R60.reuse, R135 ;  /* 0x000000873c877220 */ /* 0x040fe20000410000 */
[C---:B------:R-:W-:Y:S02]  /*4df0*/  FMUL.FTZ R134, R60.reuse, R134 ;  /* 0x000000863c867220 */ /* 0x040fe40000410000 */
[----:B------:R0:W-:Y:S01]  /*4e00*/  STL.64 [R1+0x250], R70 ;  /* 0x0002504601007387 */ /* 0x0001e20000100a00 */
[C---:B------:R-:W-:Y:S01]  /*4e10*/  FMUL.FTZ R137, R60.reuse, R137 ;  /* 0x000000893c897220 */ /* 0x040fe20000410000 */
[----:B------:R-:W-:-:S02]  /*4e20*/  FMUL.FTZ R136, R60, R136 ;  /* 0x000000883c887220 */ /* 0x000fc40000410000 */
[----:B------:R1:W-:Y:S01]  /*4e30*/  STL.64 [R1+0x260], R72 ;  /* 0x0002604801007387 */ /* 0x0003e20000100a00 */
[C---:B------:R-:W-:Y:S01]  /*4e40*/  FMUL.FTZ R57, R60.reuse, R57 ;  /* 0x000000393c397220 */ /* 0x040fe20000410000 */
[C---:B------:R-:W-:Y:S02]  /*4e50*/  FMUL.FTZ R56, R60.reuse, R56 ;  /* 0x000000383c387220 */ /* 0x040fe40000410000 */
[----:B------:R2:W-:Y:S01]  /*4e60*/  STL.64 [R1+0x270], R74 ;  /* 0x0002704a01007387 */ /* 0x0005e20000100a00 */
[C---:B------:R-:W-:Y:S01]  /*4e70*/  FMUL.FTZ R47, R60.reuse, R47 ;  /* 0x0000002f3c2f7220 */ /* 0x040fe20000410000 */
[C---:B------:R-:W-:Y:S02]  /*4e80*/  FMUL.FTZ R46, R60.reuse, R46 ;  /* 0x0000002e3c2e7220 */ /* 0x040fe40000410000 */
        /* <DEDUP_REMOVED lines=71> */
[----:B------:R-:W-:Y:S02]  /*5300*/  FMUL.FTZ R6, R60, R6 ;  /* 0x000000063c067220 */ /* 0x000fe40000410000 */
[----:B------:R-:W-:Y:S04]  /*5310*/  STL.64 [R1+0x210], R58 ;  /* 0x0002103a01007387 */ /* 0x000fe80000100a00 */
        /* <DEDUP_REMOVED lines=23> */
[----:B------:R3:W-:Y:S04]  /*5490*/  STL.64 [R1+0x378], R14 ;  /* 0x0003780e01007387 */ /* 0x0007e80000100a00 */
        /* <DEDUP_REMOVED lines=8> */
[----:B------:R4:W-:Y:S04]  /*5520*/  STL.64 [R1+0x408], R6 ;  /* 0x0004080601007387 */ /* 0x0009e80000100a00 */
[----:B0-----:R-:W4:Y:S04]  /*5530*/  LDL R70, [R1+0x214] ;  /* 0x0002140001467983 */ /* 0x001f280000100800 */
[----:B-1----:R-:W4:Y:S04]  /*5540*/  LDL R72, [R1+0x218] ;  /* 0x0002180001487983 */ /* 0x002f280000100800 */
[----:B--2---:R-:W2:Y:S04]  /*5550*/  LDL R74, [R1+0x21c] ;  /* 0x00021c00014a7983 */ /* 0x004ea80000100800 */
[----:B---3--:R-:W3:Y:S04]  /*5560*/  LDL R14, [R1+0x220] ;  /* 0x00022000010e7983 */ /* 0x008ee80000100800 */
[----:B------:R-:W3:Y:S04]  /*5570*/  LDL R76, [R1+0x224] ;  /* 0x00022400014c7983 */ /* 0x000ee80000100800 */
[----:B------:R-:W3:Y:S04]  /*5580*/  LDL R78, [R1+0x228] ;  /* 0x00022800014e7983 */ /* 0x000ee80000100800 */
[----:B------:R-:W3:Y:S04]  /*5590*/  LDL R80, [R1+0x22c] ;  /* 0x00022c0001507983 */ /* 0x000ee80000100800 */
[----:B----4-:R-:W4:Y:S04]  /*55a0*/  LDL R4, [R1+0x230] ;  /* 0x0002300001047983 */ /* 0x010f280000100800 */
        /* <DEDUP_REMOVED lines=119> */
[----:B------:R-:W-:Y:S04]  /*5d20*/  STL [R1+0x210], R58 ;  /* 0x0002103a01007387 */ /* 0x000fe80000100800 */
[----:B------:R-:W-:Y:S04]  /*5d30*/  STL [R1+0x214], R70 ;  /* 0x0002144601007387 */ /* 0x000fe80000100800 */
[----:B------:R-:W-:Y:S04]  /*5d40*/  STL [R1+0x218], R72 ;  /* 0x0002184801007387 */ /* 0x000fe80000100800 */
[----:B--2---:R-:W-:Y:S04]  /*5d50*/  STL [R1+0x21c], R74 ;  /* 0x00021c4a01007387 */ /* 0x004fe80000100800 */
[----:B---3--:R-:W-:Y:S04]  /*5d60*/  STL [R1+0x220], R14 ;  /* 0x0002200e01007387 */ /* 0x008fe80000100800 */
[----:B------:R-:W-:Y:S04]  /*5d70*/  STL [R1+0x224], R76 ;  /* 0x0002244c01007387 */ /* 0x000fe80000100800 */
[----:B------:R-:W-:Y:S04]  /*5d80*/  STL [R1+0x228], R78 ;  /* 0x0002284e01007387 */ /* 0x000fe80000100800 */
        /* <DEDUP_REMOVED lines=37> */
[----:B------:R0:W-:Y:S04]  /*5fe0*/  STL [R1+0x2c0], R26 ;  /* 0x0002c01a01007387 */ /* 0x0001e80000100800 */
        /* <DEDUP_REMOVED lines=74> */
[----:B------:R2:W-:Y:S04]  /*6490*/  STL [R1+0x3ec], R33 ;  /* 0x0003ec2101007387 */ /* 0x0005e80000100800 */
[----:B------:R-:W-:Y:S04]  /*64a0*/  STL [R1+0x3f0], R66 ;  /* 0x0003f04201007387 */ /* 0x000fe80000100800 */
[----:B------:R3:W-:Y:S04]  /*64b0*/  STL [R1+0x3f4], R41 ;  /* 0x0003f42901007387 */ /* 0x0007e80000100800 */
[----:B------:R4:W-:Y:S04]  /*64c0*/  STL [R1+0x3f8], R45 ;  /* 0x0003f82d01007387 */ /* 0x0009e80000100800 */
[----:B------:R4:W-:Y:S04]  /*64d0*/  STL [R1+0x3fc], R49 ;  /* 0x0003fc3101007387 */ /* 0x0009e80000100800 */
[----:B------:R-:W-:Y:S04]  /*64e0*/  STL [R1+0x400], R68 ;  /* 0x0004004401007387 */ /* 0x000fe80000100800 */
[----:B------:R4:W-:Y:S04]  /*64f0*/  STL [R1+0x404], R57 ;  /* 0x0004043901007387 */ /* 0x0009e80000100800 */
[----:B------:R4:W-:Y:S04]  /*6500*/  STL [R1+0x408], R61 ;  /* 0x0004083d01007387 */ /* 0x0009e80000100800 */
[----:B------:R4:W-:Y:S04]  /*6510*/  STL [R1+0x40c], R65 ;  /* 0x00040c4101007387 */ /* 0x0009e80000100800 */
[----:B0-----:R-:W4:Y:S04]  /*6520*/  LDL.128 R24, [R1+0x210] ;  /* 0x0002100001187983 */ /* 0x001f280000100c00 */
[----:B-1----:R-:W4:Y:S04]  /*6530*/  LDL.128 R28, [R1+0x220] ;  /* 0x00022000011c7983 */ /* 0x002f280000100c00 */
[----:B--2---:R-:W2:Y:S04]  /*6540*/  LDL.128 R32, [R1+0x230] ;  /* 0x0002300001207983 */ /* 0x004ea80000100c00 */
[----:B------:R-:W2:Y:S04]  /*6550*/  LDL.128 R36, [R1+0x240] ;  /* 0x0002400001247983 */ /* 0x000ea80000100c00 */
[----:B---3--:R-:W2:Y:S04]  /*6560*/  LDL.128 R40, [R1+0x250] ;  /* 0x0002500001287983 */ /* 0x008ea80000100c00 */
[----:B----4-:R-:W2:Y:S04]  /*6570*/  LDL.128 R44, [R1+0x260] ;  /* 0x00026000012c7983 */ /* 0x010ea80000100c00 */
[----:B------:R-:W2:Y:S04]  /*6580*/  LDL.128 R48, [R1+0x270] ;  /* 0x0002700001307983 */ /* 0x000ea80000100c00 */
        /* <DEDUP_REMOVED lines=24> */
[----:B------:R-:W2:Y:S01]  /*6710*/  LDL.128 R148, [R1+0x400] ;  /* 0x0004000001947983 */ /* 0x000ea20000100c00 */
[----:B------:R-:W-:-:S02]  /*6720*/  VIADD R155, R155, 0x1 ;  /* 0x000000019b9b7836 */ /* 0x000fc40000000000 */
[----:B------:R-:W-:Y:S02]  /*6730*/  IMAD.MOV.U32 R5, RZ, RZ, 0x40000040 ;  /* 0x40000040ff057424 */ /* 0x000fe400078e00ff */
[----:B------:R-:W-:Y:S01]  /*6740*/  IMAD.MOV.U32 R7, RZ, RZ, 0x40000040 ;  /* 0x40000040ff077424 */ /* 0x000fe200078e00ff */
[----:B------:R-:W-:Y:S01]  /*6750*/  ISETP.NE.AND P0, PT, R155, 0x2, PT ;  /* 0x000000029b00780c */ /* 0x000fe20003f05270 */
[----:B------:R0:W-:Y:S01]  /*6760*/  STL [R1+0x1c8], R155 ;  /* 0x0001c89b01007387 */ /* 0x0001e20000100800 */
[----:B------:R-:W-:Y:S01]  /*6770*/  R2UR UR7, R5 ;  /* 0x00000000050772ca */ /* 0x000fe200000e0000 */
[----:B------:R-:W-:Y:S01]  /*6780*/  IMAD.MOV.U32 R5, RZ, RZ, 0x40000040 ;  /* 0x40000040ff057424 */ /* 0x000fe200078e00ff */
[----:B------:R-:W-:Y:S01]  /*6790*/  R2UR UR11, R7 ;  /* 0x00000000070b72ca */ /* 0x000fe200000e0000 */
[----:B------:R-:W-:-:S03]  /*67a0*/  IMAD.MOV.U32 R7, RZ, RZ, 0x40000040 ;  /* 0x40000040ff077424 */ /* 0x000fc600078e00ff */
[----:B------:R-:W-:Y:S02]  /*67b0*/  R2UR UR19, R5 ;  /* 0x00000000051372ca */ /* 0x000fe400000e0000 */
[----:B------:R-:W-:-:S03]  /*67c0*/  R2UR UR15, R7 ;  /* 0x00000000070f72ca */ /* 0x000fc600000e0000 */
[----:B0-----:R-:W-:-:S04]  /*67d0*/  @!P0 IMAD.MOV.U32 R155, RZ, RZ, RZ ;  /* 0x000000ffff9b8224 */ /* 0x001fc800078e00ff */
[----:B------:R-:W-:-:S04]  /*67e0*/  IMAD R4, R155, 0x1000, R2 ;  /* 0x000010009b047824 */ /* 0x000fc800078e0202 */
[C---:B------:R-:W-:Y:S01]  /*67f0*/  VIADD R6, R4.reuse, 0x80 ;  /* 0x0000008004067836 */ /* 0x040fe20000000000 */
[----:B------:R-:W-:-:S04]  /*6800*/  R2UR UR6, R4 ;  /* 0x00000000040672ca */ /* 0x000fc800000e0000 */
[----:B------:R-:W-:Y:S01]  /*6810*/  R2UR UR10, R6 ;  /* 0x00000000060a72ca */ /* 0x000fe200000e0000 */
[C---:B------:R-:W-:Y:S02]  /*6820*/  VIADD R6, R4.reuse, 0x100 ;  /* 0x0000010004067836 */ /* 0x040fe40000000000 */
[----:B------:R-:W-:-:S03]  /*6830*/  VIADD R4, R4, 0x180 ;  /* 0x0000018004047836 */ /* 0x000fc60000000000 */
[----:B------:R-:W-:Y:S02]  /*6840*/  R2UR UR14, R6 ;  /* 0x00000000060e72ca */ /* 0x000fe400000e0000 */
[----:B------:R-:W-:Y:S01]  /*6850*/  R2UR UR18, R4 ;  /* 0x00000000041272ca */ /* 0x000fe200000e0000 */
[----:B------:R-:W3:Y:S04]  /*6860*/  @!P0 LDL R6, [R1+0x1cc] ;  /* 0x0001cc0001068983 */ /* 0x000ee80000100800 */
[----:B------:R-:W4:Y:S01]  /*6870*/  LDL R4, [R1+0x1d0] ;  /* 0x0001d00001047983 */ /* 0x000f220000100800 */
[----:B--2---:R-:W-:-:S06]  /*6880*/  WARPGROUP.ARRIVE ;  /* 0x00000000000079c5 */ /* 0x004fcc0000000000 */
        /* <DEDUP_REMOVED lines=34> */
[----:B0-----:R-:W-:-:S06]  /*6ab0*/  WARPGROUP.ARRIVE ;  /* 0x00000000000079c5 */ /* 0x001fcc0000000000 */
        /* <DEDUP_REMOVED lines=35> */
[----:B------:R-:W-:Y:S01]  /*6cf0*/  HGMMA.64x256x16.F32 R24, gdesc[UR12].tnspB, R24, gsb0 ;  /* 0x43e000000c1879f0 */ /* 0x000fe20008000818 */
[----:B------:R-:W-:Y:S04]  /*6d00*/  @!P0 STL [R1+0x1c8], RZ ;  /* 0x0001c8ff01008387 */ /* 0x000fe80000100800 */
[----:B------:R0:W5:Y:S01]  /*6d10*/  LDL R5, [R1+0x1c8] ;  /* 0x0001c80001057983 */ /* 0x0001620000100800 */
[----:B------:R-:W-:-:S03]  /*6d20*/  WARPGROUP.DEPBAR.LE gsb0, 0x0 ;  /* 0x00008000000079c5 */ /* 0x000fc60000010000 */
        /* <DEDUP_REMOVED lines=67> */
[----:B------:R-:W4:Y:S04]  /*7160*/  LDL R8, [R1+0x210] ;  /* 0x0002100001087983 */ /* 0x000f280000100800 */
[----:B-1----:R-:W4:Y:S04]  /*7170*/  LDL R74, [R1+0x214] ;  /* 0x00021400014a7983 */ /* 0x002f280000100800 */
[----:B--2---:R-:W2:Y:S04]  /*7180*/  LDL R76, [R1+0x218] ;  /* 0x00021800014c7983 */ /* 0x004ea80000100800 */
[----:B------:R-:W2:Y:S04]  /*7190*/  LDL R78, [R1+0x21c] ;  /* 0x00021c00014e7983 */ /* 0x000ea80000100800 */
[----:B------:R-:W2:Y:S04]  /*71a0*/  LDL R10, [R1+0x220] ;  /* 0x00022000010a7983 */ /* 0x000ea80000100800 */
[----:B---3--:R-:W3:Y:S04]  /*71b0*/  LDL R80, [R1+0x224] ;  /* 0x0002240001507983 */ /* 0x008ee80000100800 */
[----:B------:R-:W3:Y:S04]  /*71c0*/  LDL R82, [R1+0x228] ;  /* 0x0002280001527983 */ /* 0x000ee80000100800 */
[----:B----4-:R-:W4:Y:S04]  /*71d0*/  LDL R84, [R1+0x22c] ;  /* 0x00022c0001547983 */ /* 0x010f280000100800 */
[----:B------:R-:W4:Y:S04]  /*71e0*/  LDL R12, [R1+0x230] ;  /* 0x00023000010c7983 */ /* 0x000f280000100800 */
        /* <DEDUP_REMOVED lines=119> */
[----:B------:R-:W-:-:S03]  /*7960*/  VIADD R4, R4, 0x1 ;  /* 0x0000000104047836 */ /* 0x000fc60000000000 */
[----:B------:R0:W-:Y:S04]  /*7970*/  STL [R1+0x210], R8 ;  /* 0x0002100801007387 */ /* 0x0001e80000100800 */
[----:B------:R0:W-:Y:S04]  /*7980*/  STL [R1+0x1d0], R4 ;  /* 0x0001d00401007387 */ /* 0x0001e80000100800 */
[----:B------:R0:W-:Y:S04]  /*7990*/  STL [R1+0x214], R74 ;  /* 0x0002144a01007387 */ /* 0x0001e80000100800 */
[----:B--2---:R0:W-:Y:S04]  /*79a0*/  STL [R1+0x218], R76 ;  /* 0x0002184c01007387 */ /* 0x0041e80000100800 */
[----:B------:R0:W-:Y:S04]  /*79b0*/  STL [R1+0x21c], R78 ;  /* 0x00021c4e01007387 */ /* 0x0001e80000100800 */
[----:B------:R0:W-:Y:S04]  /*79c0*/  STL [R1+0x220], R10 ;  /* 0x0002200a01007387 */ /* 0x0001e80000100800 */
[----:B---3--:R0:W-:Y:S04]  /*79d0*/  STL [R1+0x224], R80 ;  /* 0x0002245001007387 */ /* 0x0081e80000100800 */
[----:B------:R0:W-:Y:S04]  /*79e0*/  STL [R1+0x228], R82 ;  /* 0x0002285201007387 */ /* 0x0001e80000100800 */
[----:B----4-:R0:W-:Y:S04]  /*79f0*/  STL [R1+0x22c], R84 ;  /* 0x00022c5401007387 */ /* 0x0101e80000100800 */
[----:B------:R0:W-:Y:S04]  /*7a00*/  STL [R1+0x230], R12 ;  /* 0x0002300c01007387 */ /* 0x0001e80000100800 */
        /* <DEDUP_REMOVED lines=118> */
[----:B------:R0:W-:Y:S01]  /*8170*/  STL [R1+0x40c], R45 ;  /* 0x00040c2d01007387 */ /* 0x0001e20000100800 */
[----:B------:R-:W-:-:S05]  /*8180*/  @!P0 LOP3.LUT R6, R6, 0x1, RZ, 0x3c, !PT ;  /* 0x0000000106068812 */ /* 0x000fca00078e3cff */
[----:B------:R0:W-:Y:S01]  /*8190*/  @!P0 STL [R1+0x1cc], R6 ;  /* 0x0001cc0601008387 */ /* 0x0001e20000100800 */
[----:B------:R-:W-:Y:S06]  /*81a0*/  BAR.ARV 0xf, 0x100 ;  /* 0x03c4000000007b1d */ /* 0x000fec0000002000 */
[C---:B------:R-:W-:Y:S01]  /*81b0*/  ISETP.GT.AND P0, PT, R3.reuse, R0, PT ;  /* 0x000000000300720c */ /* 0x040fe20003f04270 */
[----:B------:R-:W-:Y:S01]  /*81c0*/  VIADD R3, R3, 0xffffffff ;  /* 0xffffffff03037836 */ /* 0x000fe20000000000 */
[----:B------:R-:W-:Y:S11]  /*81d0*/  @!P1 BRA `(.L_x_5121) ;  /* 0x0000000000049947 */ /* 0x000ff60003800000 */
[----:B------:R-:W-:Y:S01]  /*81e0*/  BPT.TRAP 0x1 ;  /* 0x000000040000795c */ /* 0x000fe20000300000 */
.L_x_5121:
[----:B-----5:R-:W-:-:S05]  /*81f0*/  LEA R5, R5, UR43, 0x3 ;  /* 0x0000002b05057c11 */ /* 0x020fca000f8e18ff */
[----:B0-----:R-:W-:-:S05]  /*8200*/  VIADD R4, R5, 0x38860 ;  /* 0x0003886005047836 */ /* 0x001fca0000000000 */
[----:B------:R-:W-:-:S04]  /*8210*/  PRMT R4, R153, 0x654, R4 ;  /* 0x0000065499047816 */ /* 0x000fc80000000004 */
[----:B------:R1:W-:Y:S01]  /*8220*/  SYNCS.ARRIVE.TRANS64.RED.A1T0 RZ, [R4+URZ], RZ ;  /* 0x000000ff04ff79a7 */ /* 0x0003e2000810043f */
[----:B------:R-:W-:Y:S05]  /*8230*/  @P0 BRA `(.L_x_5122) ;  /* 0xffffffc000a40947 */ /* 0x000fea000383ffff */
.L_x_5120:
[----:B------:R-:W2:Y:S04]  /*8240*/  LDL R51, [R1+0x1c8] ;  /* 0x0001c80001337983 */ /* 0x000ea80000100800 */
[----:B------:R-:W3:Y:S04]  /*8250*/  LDL.64 R18, [R1+0x348] ;  /* 0x0003480001127983 */ /* 0x000ee80000100a00 */
[----:B------:R-:W4:Y:S04]  /*8260*/  LDL.64 R54, [R1+0x210] ;  /* 0x0002100001367983 */ /* 0x000f280000100a00 */
[----:B------:R-:W5:Y:S04]  /*8270*/  LDL.64 R56, [R1+0x220] ;  /* 0x0002200001387983 */ /* 0x000f680000100a00 */
        /* <DEDUP_REMOVED lines=60> */
[----:B01----:R-:W5:Y:S04]  /*8640*/  LDL.64 R4, [R1+0x408] ;  /* 0x0004080001047983 */ /* 0x003f680000100a00 */
[----:B------:R-:W5:Y:S04]  /*8650*/  LDL R50, [R1+0x1d0] ;  /* 0x0001d00001327983 */ /* 0x000f680000100800 */
[----:B------:R-:W5:Y:S01]  /*8660*/  LDL R0, [R1+0x1c8] ;  /* 0x0001c80001007983 */ /* 0x000f620000100800 */
[----:B--2---:R-:W-:-:S05]  /*8670*/  IMAD R22, R51, 0x40, R22 ;  /* 0x0000004033167824 */ /* 0x004fca00078e0216 */
[----:B------:R-:W-:Y:S01]  /*8680*/  LEA R22, R22, UR43, 0x2 ;  /* 0x0000002b16167c11 */ /* 0x000fe2000f8e10ff */
[----:B------:R-:W-:Y:S06]  /*8690*/  BAR.SYNC.DEFER_BLOCKING 0xe, 0x100 ;  /* 0x0384000000007b1d */ /* 0x000fec0000010000 */
[----:B------:R-:W-:Y:S04]  /*86a0*/  LDS R51, [R22+0x38400] ;  /* 0x0384000016337984 */ /* 0x000fe80000000800 */
[----:B------:R-:W3:Y:S01]  /*86b0*/  LDS R22, [R22+0x38420] ;  /* 0x0384200016167984 */ /* 0x000ee20000000800 */
[----:B------:R-:W-:Y:S01]  /*86c0*/  BSSY B0, `(.L_x_5123) ;  /* 0x00000cd000007945 */ /* 0x000fe20003800000 */
[C---:B---3--:R-:W-:Y:S01]  /*86d0*/  FMUL.FTZ R19, R22.reuse, R19 ;  /* 0x0000001316137220 */ /* 0x048fe20000410000 */
[C---:B------:R-:W-:Y:S01]  /*86e0*/  FMUL.FTZ R18, R22.reuse, R18 ;  /* 0x0000001216127220 */ /* 0x040fe20000410000 */
[C---:B----4-:R-:W-:Y:S01]  /*86f0*/  FMUL.FTZ R55, R51.reuse, R55 ;  /* 0x0000003733377220 */ /* 0x050fe20000410000 */
[C---:B------:R-:W-:Y:S01]  /*8700*/  FMUL.FTZ R54, R51.reuse, R54 ;  /* 0x0000003633367220 */ /* 0x040fe20000410000 */
[C---:B-----5:R-:W-:Y:S01]  /*8710*/  FMUL.FTZ R57, R51.reuse, R57 ;  /* 0x0000003933397220 */ /* 0x060fe20000410000 */
[C---:B------:R-:W-:Y:S01]  /*8720*/  FMUL.FTZ R56, R51.reuse, R56 ;  /* 0x0000003833387220 */ /* 0x040fe20000410000 */
[----:B------:R0:W-:Y:S01]  /*8730*/  STL.64 [R1+0x348], R18 ;  /* 0x0003481201007387 */ /* 0x0001e20000100a00 */
        /* <DEDUP_REMOVED lines=116> */
[C---:B0-----:R-:W-:Y:S01]  /*8e80*/  FMUL.FTZ R19, R22.reuse, R3 ;  /* 0x0000000316137220 */ /* 0x041fe20000410000 */
[C---:B------:R-:W-:Y:S01]  /*8e90*/  FMUL.FTZ R18, R22.reuse, R2 ;  /* 0x0000000216127220 */ /* 0x040fe20000410000 */
[C---:B------:R-:W-:Y:S01]  /*8ea0*/  FMUL.FTZ R7, R22.reuse, R7 ;  /* 0x0000000716077220 */ /* 0x040fe20000410000 */
[C---:B------:R-:W-:Y:S01]  /*8eb0*/  FMUL.FTZ R6, R22.reuse, R6 ;  /* 0x0000000616067220 */ /* 0x040fe20000410000 */
[C---:B------:R-:W-:Y:S01]  /*8ec0*/  FMUL.FTZ R5, R22.reuse, R5 ;  /* 0x0000000516057220 */ /* 0x040fe20000410000 */
[----:B------:R-:W-:Y:S01]  /*8ed0*/  FMUL.FTZ R4, R22, R4 ;  /* 0x0000000416047220 */ /* 0x000fe20000410000 */
[----:B------:R-:W-:-:S02]  /*8ee0*/  VIADD R50, R50, 0x1 ;  /* 0x0000000132327836 */ /* 0x000fc40000000000 */
[----:B------:R-:W-:Y:S01]  /*8ef0*/  VIADD R0, R0, 0x1 ;  /* 0x0000000100007836 */ /* 0x000fe20000000000 */
[----:B------:R0:W-:Y:S04]  /*8f00*/  STL.64 [R1+0x210], R54 ;  /* 0x0002103601007387 */ /* 0x0001e80000100a00 */
        /* <DEDUP_REMOVED lines=62> */
[----:B------:R0:W-:Y:S04]  /*92f0*/  STL [R1+0x1d0], R50 ;  /* 0x0001d03201007387 */ /* 0x0001e80000100800 */
[----:B------:R0:W-:Y:S01]  /*9300*/  STL [R1+0x1c8], R0 ;  /* 0x0001c80001007387 */ /* 0x0001e20000100800 */
[----:B------:R-:W-:Y:S06]  /*9310*/  BAR.ARV 0xf, 0x100 ;  /* 0x03c4000000007b1d */ /* 0x000fec0000002000 */
[----:B------:R-:W-:Y:S01]  /*9320*/  ISETP.NE.AND P0, PT, R0, 0x2, PT ;  /* 0x000000020000780c */ /* 0x000fe20003f05270 */
[----:B------:R-:W-:-:S12]  /*9330*/  IMAD.MOV.U32 R3, RZ, RZ, 0x1 ;  /* 0x00000001ff037424 */ /* 0x000fd800078e00ff */
[----:B0-----:R-:W-:Y:S05]  /*9340*/  @P0 BRA `(.L_x_5124) ;  /* 0x0000000000100947 */ /* 0x001fea0003800000 */
[----:B------:R-:W2:Y:S04]  /*9350*/  LDL R0, [R1+0x1cc] ;  /* 0x0001cc0001007983 */ /* 0x000ea80000100800 */
[----:B------:R0:W-:Y:S01]  /*9360*/  STL [R1+0x1c8], RZ ;  /* 0x0001c8ff01007387 */ /* 0x0001e20000100800 */
[----:B--2---:R-:W-:-:S05]  /*9370*/  LOP3.LUT R0, R0, 0x1, RZ, 0x3c, !PT ;  /* 0x0000000100007812 */ /* 0x004fca00078e3cff */
[----:B------:R0:W-:Y:S02]  /*9380*/  STL [R1+0x1cc], R0 ;  /* 0x0001cc0001007387 */ /* 0x0001e40000100800 */
.L_x_5124:
[----:B------:R-:W-:Y:S05]  /*9390*/  BSYNC B0 ;  /* 0x0000000000007941 */ /* 0x000fea0003800000 */
.L_x_5123:
[----:B------:R-:W-:Y:S05]  /*93a0*/  BRA `(.L_x_5118) ;  /* 0x0000018c00607947 */ /* 0x000fea0003800000 */
.L_x_5110:
[----:B------:R-:W0:Y:S01]  /*93b0*/  S2UR UR4, SR_SWINHI ;  /* 0x00000000000479c3 */ /* 0x000e220000002f00 */
[----:B------:R-:W1:Y:S01]  /*93c0*/  S2R R7, SR_CgaCtaId ;  /* 0x0000000000077919 */ /* 0x000e620000008800 */
[----:B------:R-:W-:Y:S01]  /*93d0*/  UMOV UR5, 0x400 ;  /* 0x0000040000057882 */ /* 0x000fe20000000000 */
[----:B------:R-:W-:Y:S01]  /*93e0*/  ULDC UR7, c[0x0][0x448] ;  /* 0x0001120000077ab9 */ /* 0x000fe20000000800 */
[----:B------:R-:W-:Y:S01]  /*93f0*/  ULEA UR43, UR43, UR5, 0x18 ;  /* 0x000000052b2b7291 */ /* 0x000fe2000f8ec03f */
[----:B------:R-:W2:Y:S01]  /*9400*/  S2R R12, SR_CTAID.X ;  /* 0x00000000000c7919 */ /* 0x000ea20000002500 */
[----:B------:R-:W-:Y:S01]  /*9410*/  UISETP.NE.AND UP2, UPT, UR7, 0x1, UPT ;  /* 0x000000010700788c */ /* 0x000fe2000bf45270 */
[----:B------:R-:W-:Y:S01]  /*9420*/  IMAD.U32 R10, RZ, RZ, UR61 ;  /* 0x0000003dff0a7e24 */ /* 0x000fe2000f8e00ff */
[----:B------:R-:W-:Y:S01]  /*9430*/  USHF.L.U32 UR6, UR6, 0x6, URZ ;  /* 0x0000000606067899 */ /* 0x000fe2000800063f */
[----:B------:R-:W-:Y:S01]  /*9440*/  IMAD.MOV.U32 R11, RZ, RZ, 0x80 ;  /* 0x00000080ff0b7424 */ /* 0x000fe200078e00ff */
[----:B------:R-:W-:Y:S01]  /*9450*/  STL [R1+0x10], RZ ;  /* 0x000010ff01007387 */ /* 0x000fe20000100800 */
[----:B------:R-:W-:Y:S01]  /*9460*/  IMAD.U32 R4, RZ, RZ, UR61 ;  /* 0x0000003dff047e24 */ /* 0x000fe2000f8e00ff */
[----:B------:R-:W-:Y:S01]  /*9470*/  ULDC UR44, c[0x0][0x288] ;  /* 0x0000a200002c7ab9 */ /* 0x000fe20000000800 */
[----:B------:R-:W-:Y:S01]  /*9480*/  IMAD.MOV.U32 R5, RZ, RZ, 0x80 ;  /* 0x00000080ff057424 */ /* 0x000fe200078e00ff */
[----:B------:R3:W-:Y:S01]  /*9490*/  STL.64 [R1+0x28], R10 ;  /* 0x0000280a01007387 */ /* 0x0007e20000100a00 */
[----:B------:R-:W-:Y:S01]  /*94a0*/  IMAD.MOV.U32 R6, RZ, RZ, 0x80 ;  /* 0x00000080ff067424 */ /* 0x000fe200078e00ff */
[----:B------:R-:W-:Y:S01]  /*94b0*/  UIADD3 UR40, UR42, 0x1, -UR44 ;  /* 0x000000012a287890 */ /* 0x000fe2000fffe82c */
[----:B------:R-:W-:Y:S01]  /*94c0*/  IMAD.MOV.U32 R8, RZ, RZ, 0x100 ;  /* 0x00000100ff087424 */ /* 0x000fe200078e00ff */
[----:B------:R-:W-:Y:S01]  /*94d0*/  STL [R1+0x38], RZ ;  /* 0x000038ff01007387 */ /* 0x000fe20000100800 */
[----:B------:R-:W-:Y:S01]  /*94e0*/  @UP2 ULDC UR10, c[0x0][0x450] ;  /* 0x00011400000a2ab9 */ /* 0x000fe20000000800 */
[----:B------:R-:W-:Y:S01]  /*94f0*/  UP2UR UR41, UPR, URZ, 0x4 ;  /* 0x000000043f297883 */ /* 0x000fe20008000000 */
[----:B------:R-:W-:Y:S01]  /*9500*/  UMOV UR38, UR43 ;  /* 0x0000002b00267c82 */ /* 0x000fe20008000000 */
[----:B0-----:R-:W-:Y:S01]  /*9510*/  UMOV UR39, UR4 ;  /* 0x0000000400277c82 */ /* 0x001fe20008000000 */
[----:B------:R-:W-:-:S02]  /*9520*/  UIADD3 UR7, UP0, UR38, 0x38850, URZ ;  /* 0x0003885026077890 */ /* 0x000fc4000ff1e03f */
[----:B------:R-:W-:Y:S02]  /*9530*/  UIADD3 UR4, UP1, UR38, 0x38860, URZ ;  /* 0x0003886026047890 */ /* 0x000fe4000ff3e03f */
[----:B------:R-:W-:Y:S02]  /*9540*/  UIADD3.X UR8, URZ, UR39, URZ, UP0, !UPT ;  /* 0x000000273f087290 */ /* 0x000fe400087fe43f */
[----:B------:R-:W-:Y:S01]  /*9550*/  UIADD3.X UR5, URZ, UR39, URZ, UP1, !UPT ;  /* 0x000000273f057290 */ /* 0x000fe20008ffe43f */
[----:B------:R-:W-:Y:S01]  /*9560*/  IMAD.U32 R0, RZ, RZ, UR7 ;  /* 0x00000007ff007e24 */ /* 0x000fe2000f8e00ff */
[----:B------:R-:W-:Y:S01]  /*9570*/  UIADD3 UR7, UP1, UR38, 0x38840, URZ ;  /* 0x0003884026077890 */ /* 0x000fe2000ff3e03f */
[----:B---3--:R-:W-:Y:S01]  /*9580*/  IMAD.U32 R10, RZ, RZ, UR4 ;  /* 0x00000004ff0a7e24 */ /* 0x008fe2000f8e00ff */
[----:B------:R-:W-:Y:S01]  /*9590*/  UIADD3 UR9, UP0, UR38, 0x38830, URZ ;  /* 0x0003883026097890 */ /* 0x000fe2000ff1e03f */
[----:B------:R-:W-:Y:S01]  /*95a0*/  IMAD.U32 R3, RZ, RZ, UR8 ;  /* 0x00000008ff037e24 */ /* 0x000fe2000f8e00ff */
[----:B------:R-:W-:Y:S01]  /*95b0*/  UIADD3.X UR8, URZ, UR39, URZ, UP1, !UPT ;  /* 0x000000273f087290 */ /* 0x000fe20008ffe43f */
[----:B-1----:R-:W-:Y:S01]  /*95c0*/  IMAD.MOV.U32 R9, RZ, RZ, R7 ;  /* 0x000000ffff097224 */ /* 0x002fe200078e0007 */
[----:B------:R-:W-:Y:S01]  /*95d0*/  UIADD3.X UR4, URZ, UR39, URZ, UP0, !UPT ;  /* 0x000000273f047290 */ /* 0x000fe200087fe43f */
[----:B------:R0:W-:Y:S01]  /*95e0*/  STL.128 [R1], R4 ;  /* 0x0000000401007387 */ /* 0x0001e20000100c00 */
[----:B------:R-:W-:-:S03]  /*95f0*/  IMAD.U32 R11, RZ, RZ, UR5 ;  /* 0x00000005ff0b7e24 */ /* 0x000fc6000f8e00ff */
[----:B------:R1:W-:Y:S04]  /*9600*/  STL.64 [R1+0x30], R8 ;  /* 0x0000300801007387 */ /* 0x0003e80000100a00 */
[----:B--2---:R2:W-:Y:S01]  /*9610*/  STL [R1+0x50], R12 ;  /* 0x0000500c01007387 */ /* 0x0045e20000100800 */
[----:B0-----:R-:W-:Y:S01]  /*9620*/  IMAD.U32 R7, RZ, RZ, UR8 ;  /* 0x00000008ff077e24 */ /* 0x001fe2000f8e00ff */
[----:B------:R-:W-:Y:S01]  /*9630*/  @UP2 UIADD3 UR8, UR6, 0x3f, URZ ;  /* 0x0000003f06082890 */ /* 0x000fe2000fffe03f */
[----:B-1----:R-:W-:Y:S02]  /*9640*/  IMAD.MOV.U32 R8, RZ, RZ, R0 ;  /* 0x000000ffff087224 */ /* 0x002fe400078e0000 */
[----:B------:R-:W-:Y:S02]  /*9650*/  IMAD.MOV.U32 R9, RZ, RZ, R3 ;  /* 0x000000ffff097224 */ /* 0x000fe400078e0003 */
[----:B------:R-:W-:Y:S01]  /*9660*/  IMAD.U32 R4, RZ, RZ, UR9 ;  /* 0x00000009ff047e24 */ /* 0x000fe2000f8e00ff */
[----:B------:R-:W-:Y:S01]  /*9670*/  @UP2 ULDC UR9, c[0x0][0x44c] ;  /* 0x0001130000092ab9 */ /* 0x000fe20000000800 */
[----:B------:R-:W-:Y:S01]  /*9680*/  IMAD.U32 R5, RZ, RZ, UR4 ;  /* 0x00000004ff057e24 */ /* 0x000fe2000f8e00ff */
[----:B------:R-:W-:Y:S01]  /*9690*/  ULDC.64 UR4, c[0x0][0xad8] ;  /* 0x0002b60000047ab9 */ /* 0x000fe20000000a00 */
[----:B------:R-:W-:Y:S01]  /*96a0*/  IMAD.U32 R6, RZ, RZ, UR7 ;  /* 0x00000007ff067e24 */ /* 0x000fe2000f8e00ff */
[----:B------:R-:W-:Y:S01]  /*96b0*/  UIMAD.WIDE.U32 UR8, UR8, UR9, URZ ;  /* 0x00000009080872a5 */ /* 0x000fe2000f8e003f */
[----:B------:R2:W-:Y:S01]  /*96c0*/  STL.128 [R1+0x40], R8 ;  /* 0x0000400801007387 */ /* 0x0005e20000100c00 */
[----:B------:R-:W-:-:S02]  /*96d0*/  UISETP.GE.AND UP0, UPT, UR5, 0x1, UPT ;  /* 0x000000010500788c */ /* 0x000fc4000bf06270 */
[----:B------:R-:W-:Y:S01]  /*96e0*/  UIADD3 UR7, UR6, 0x3f, URZ ;  /* 0x0000003f06077890 */ /* 0x000fe2000fffe03f */
[----:B------:R2:W-:Y:S01]  /*96f0*/  STL.64 [R1+0x18], R4 ;  /* 0x0000180401007387 */ /* 0x0005e20000100a00 */
[----:B------:R-:W-:Y:S02]  /*9700*/  @UP2 USHF.R.U32.HI UR7, URZ, UR10, UR9 ;  /* 0x0000000a3f072299 */ /* 0x000fe40008011609 */
[----:B------:R-:W-:Y:S01]  /*9710*/  PLOP3.LUT P0, PT, PT, PT, UP0, 0x40, 0x0 ;  /* 0x000000000000781c */ /* 0x000fe20003f0e808 */
[----:B------:R2:W-:Y:S01]  /*9720*/  STL.64 [R1+0x20], R6 ;  /* 0x0000200601007387 */ /* 0x0005e20000100a00 */
[----:B------:R-:W-:Y:S02]  /*9730*/  UIADD3 UR7, UR40, UR7, URZ ;  /* 0x0000000728077290 */ /* 0x000fe4000fffe03f */
[----:B------:R-:W-:Y:S02]  /*9740*/  UP2UR UR60, UPR, URZ, 0x1 ;  /* 0x000000013f3c7883 */ /* 0x000fe40008000000 */
[----:B------:R-:W-:-:S06]  /*9750*/  UIADD3 UR4, UR7, UR4, URZ ;  /* 0x0000000407047290 */ /* 0x000fcc000fffe03f */
[----:B------:R-:W-:Y:S01]  /*9760*/  IMAD.U32 R0, RZ, RZ, UR4 ;  /* 0x00000004ff007e24 */ /* 0x000fe2000f8e00ff */
[----:B--2---:R-:W-:Y:S06]  /*9770*/  @P0 BRA `(.L_x_5125) ;  /* 0x0000000000400947 */ /* 0x004fec0003800000 */
        /* <DEDUP_REMOVED lines=10> */
.L_x_5126:
[----:B------:R-:W-:-:S11]  /*9820*/  UISETP.NE.AND UP0, UPT, UR5, 0x1, UPT ;  /* 0x000000010500788c */ /* 0x000fd6000bf05270 */
[----:B------:R-:W-:Y:S02]  /*9830*/  @UP0 ULDC.64 UR10, c[0x0][0xae0] ;  /* 0x0002b800000a0ab9 */ /* 0x000fe40000000a00 */
[----:B------:R-:W-:-:S04]  /*9840*/  UIMAD.WIDE.U32 UR8, UR4, UR10, URZ ;  /* 0x0000000a040872a5 */ /* 0x000fc8000f8e003f */
[----:B------:R-:W-:-:S12]  /*9850*/  @UP0 USHF.R.U32.HI UR4, URZ, UR11, UR9 ;  /* 0x0000000b3f040299 */ /* 0x000fd80008011609 */
.L_x_5127:
[----:B------:R-:W-:-:S06]  /*9860*/  UIMAD UR4, UR4, UR5, UR5 ;  /* 0x00000005040472a4 */ /* 0x000fcc000f8e0205 */
[----:B------:R-:W-:-:S07]  /*9870*/  VIMNMX R0, R0, UR4, PT ;  /* 0x0000000400007c48 */ /* 0x000fce000bfe0100 */
.L_x_5125:
[----:B------:R-:W-:Y:S01]  /*9880*/  UISETP.NE.AND UP0, UPT, UR41, URZ, UPT ;  /* 0x0000003f2900728c */ /* 0x000fe2000bf05270 */
[----:B------:R-:W-:Y:S01]  /*9890*/  VIADD R0, R0, 0x3f ;  /* 0x0000003f00007836 */ /* 0x000fe20000000000 */
[----:B------:R-:W-:Y:S02]  /*98a0*/  UIADD3 UR4, UR42, 0x3f, URZ ;  /* 0x0000003f2a047890 */ /* 0x000fe4000fffe03f */
[----:B------:R-:W-:Y:S02]  /*98b0*/  UIADD3 UR44, UR42, -UR44, URZ ;  /* 0x8000002c2a2c7290 */ /* 0x000fe4000fffe03f */
[----:B------:R-:W-:Y:S01]  /*98c0*/  USHF.R.S32.HI UR7, URZ, 0x1f, UR4 ;  /* 0x0000001f3f077899 */ /* 0x000fe20008011404 */
[----:B------:R-:W-:Y:S01]  /*98d0*/  SHF.R.S32.HI R3, RZ, 0x1f, R0 ;  /* 0x0000001fff037819 */ /* 0x000fe20000011400 */
[----:B------:R-:W-:Y:S02]  /*98e0*/  ULDC UR10, c[0x0][0xad4] ;  /* 0x0002b500000a7ab9 */ /* 0x000fe40000000800 */
[----:B------:R-:W-:Y:S01]  /*98f0*/  ULEA.HI UR7, UR7, UR4, URZ, 0x6 ;  /* 0x0000000407077291 */ /* 0x000fe2000f8f303f */
[----:B------:R-:W-:Y:S01]  /*9900*/  LEA.HI R3, R3, R0, RZ, 0x6 ;  /* 0x0000000003037211 */ /* 0x000fe200078f30ff */
[----:B------:R-:W-:Y:S01]  /*9910*/  @UP0 ULDC UR8, c[0x0][0x44c] ;  /* 0x0001130000080ab9 */ /* 0x000fe20000000800 */
[----:B------:R-:W-:Y:S01]  /*9920*/  @UP0 ULDC UR11, c[0x0][0x450] ;  /* 0x00011400000b0ab9 */ /* 0x000fe20000000800 */
[----:B------:R-:W-:Y:S01]  /*9930*/  UIMAD.WIDE.U32 UR8, UR6, UR8, URZ ;  /* 0x00000008060872a5 */ /* 0x000fe2000f8e003f */
[----:B------:R-:W-:Y:S01]  /*9940*/  SHF.R.S32.HI R3, RZ, 0x6, R3 ;  /* 0x00000006ff037819 */ /* 0x000fe20000011403 */
[----:B------:R-:W-:-:S02]  /*9950*/  USHF.R.S32.HI UR7, URZ, 0x6, UR7 ;  /* 0x000000063f077899 */ /* 0x000fc40008011407 */
[----:B------:R-:W-:Y:S02]  /*9960*/  @UP0 USHF.R.U32.HI UR6, URZ, UR11, UR9 ;  /* 0x0000000b3f060299 */ /* 0x000fe40008011609 */
[----:B------:R-:W-:Y:S02]  /*9970*/  UISETP.GE.AND UP0, UPT, UR5, 0x1, UPT ;  /* 0x000000010500788c */ /* 0x000fe4000bf06270 */
[----:B------:R-:W-:Y:S01]  /*9980*/  UIADD3 UR6, UR44, UR6, URZ ;  /* 0x000000062c067290 */ /* 0x000fe2000fffe03f */
[----:B------:R-:W-:-:S03]  /*9990*/  VIMNMX R8, R3, UR7, PT ;  /* 0x0000000703087c48 */ /* 0x000fc6000bfe0100 */
[----:B------:R-:W-:Y:S01]  /*99a0*/  PLOP3.LUT P0, PT, PT, PT, UP0, 0x40, 0x0 ;  /* 0x000000000000781c */ /* 0x000fe20003f0e808 */
[----:B------:R-:W-:-:S06]  /*99b0*/  UIADD3 UR4, UR6, -UR10, URZ ;  /* 0x8000000a06047290 */ /* 0x000fcc000fffe03f */
[----:B------:R-:W-:-:S06]  /*99c0*/  IMAD.U32 R0, RZ, RZ, UR4 ;  /* 0x00000004ff007e24 */ /* 0x000fcc000f8e00ff */
[----:B------:R-:W-:Y:S05]  /*99d0*/  @P0 BRA `(.L_x_5128) ;  /* 0x0000000000440947 */ /* 0x000fea0003800000 */
[----:B------:R-:W-:Y:S02]  /*99e0*/  UMOV UR4, UR6 ;  /* 0x0000000600047c82 */ /* 0x000fe40008000000 */
        /* <DEDUP_REMOVED lines=10> */
.L_x_5129:
[----:B------:R-:W-:-:S11]  /*9a90*/  UISETP.NE.AND UP0, UPT, UR5, 0x1, UPT ;  /* 0x000000010500788c */ /* 0x000fd6000bf05270 */
[----:B------:R-:W-:Y:S02]  /*9aa0*/  @UP0 ULDC.64 UR8, c[0x0][0xae0] ;  /* 0x0002b80000080ab9 */ /* 0x000fe40000000a00 */
[----:B------:R-:W-:-:S04]  /*9ab0*/  UIMAD.WIDE.U32 UR6, UR4, UR8, URZ ;  /* 0x00000008040672a5 */ /* 0x000fc8000f8e003f */
[----:B------:R-:W-:-:S12]  /*9ac0*/  @UP0 USHF.R.U32.HI UR4, URZ, UR9, UR7 ;  /* 0x000000093f040299 */ /* 0x000fd80008011607 */
.L_x_5130:
[----:B------:R-:W-:-:S06]  /*9ad0*/  UIMAD UR4, UR4, UR5, URZ ;  /* 0x00000005040472a4 */ /* 0x000fcc000f8e023f */
[----:B------:R-:W-:-:S07]  /*9ae0*/  VIMNMX R0, R0, UR4, !PT ;  /* 0x0000000400007c48 */ /* 0x000fce000ffe0100 */
.L_x_5128:
        /* <DEDUP_REMOVED lines=13> */
[----:B------:R-:W0:Y:S01]  /*9bc0*/  I2F.RP R3, R6 ;  /* 0x0000000600037306 */ /* 0x000e220000209400 */
[----:B------:R-:W-:Y:S02]  /*9bd0*/  IABS R12, R11 ;  /* 0x0000000b000c7213 */ /* 0x000fe40000000000 */
[----:B------:R-:W-:-:S05]  /*9be0*/  IMAD.IADD R0, R0, 0x1, -R9 ;  /* 0x0000000100007824 */ /* 0x000fca00078e0a09 */
        /* <DEDUP_REMOVED lines=23> */
.L_x_5131:
[----:B------:R-:W-:Y:S01]  /*9d60*/  IMAD R22, R22, R177, R9 ;  /* 0x000000b116167224 */ /* 0x000fe200078e0209 */
[----:B------:R-:W-:-:S04]  /*9d70*/  PRMT R3, RZ, 0x7610, R3 ;  /* 0x00007610ff037816 */ /* 0x000fc80000000003 */
[----:B------:R-:W-:-:S04]  /*9d80*/  VIADDMNMX R177, R22, R177, R8, PT ;  /* 0x000000b116b17246 */ /* 0x000fc80003800108 */
[----:B------:R-:W-:-:S13]  /*9d90*/  ISETP.GT.AND P0, PT, R177, R22, PT ;  /* 0x00000016b100720c */ /* 0x000fda0003f04270 */
[----:B------:R-:W-:Y:S05]  /*9da0*/  @!P0 BRA `(.L_x_5118) ;  /* 0x0000018000e08947 */ /* 0x000fea0003800000 */
[----:B------:R-:W-:Y:S01]  /*9db0*/  SHF.R.S32.HI R3, RZ, 0x1f, R154 ;  /* 0x0000001fff037819 */ /* 0x000fe2000001149a */
[----:B------:R-:W-:Y:S01]  /*9dc0*/  UIADD3 UR8, UR43, 0x400, URZ ;  /* 0x000004002b087890 */ /* 0x000fe2000fffe03f */
[----:B------:R-:W-:Y:S01]  /*9dd0*/  IMAD.MOV.U32 R4, RZ, RZ, 0x1 ;  /* 0x00000001ff047424 */ /* 0x000fe200078e00ff */
[----:B------:R-:W-:Y:S01]  /*9de0*/  UIADD3 UR6, UR43, 0x26400, URZ ;  /* 0x000264002b067890 */ /* 0x000fe2000fffe03f */
[----:B------:R-:W-:Y:S01]  /*9df0*/  LEA.HI R70, R3, R154, RZ, 0x7 ;  /* 0x0000009a03467211 */ /* 0x000fe200078f38ff */
[----:B------:R-:W-:Y:S01]  /*9e00*/  UIADD3 UR5, UR43, 0x22400, URZ ;  /* 0x000224002b057890 */ /* 0x000fe2000fffe03f */
[----:B------:R-:W-:Y:S01]  /*9e10*/  IMAD.MOV.U32 R5, RZ, RZ, RZ ;  /* 0x000000ffff057224 */ /* 0x000fe200078e00ff */
[----:B------:R-:W-:Y:S01]  /*9e20*/  UIADD3 UR4, UR43, 0x20400, URZ ;  /* 0x000204002b047890 */ /* 0x000fe2000fffe03f */
[----:B------:R-:W-:Y:S01]  /*9e30*/  SHF.R.S32.HI R72, RZ, 0x7, R70 ;  /* 0x00000007ff487819 */ /* 0x000fe20000011446 */
[----:B------:R-:W-:Y:S01]  /*9e40*/  USHF.R.U32.HI UR6, URZ, 0x4, UR6 ;  /* 0x000000043f067899 */ /* 0x000fe20008011606 */
[----:B------:R-:W-:Y:S01]  /*9e50*/  IMAD.MOV.U32 R6, RZ, RZ, 0x1 ;  /* 0x00000001ff067424 */ /* 0x000fe200078e00ff */
[----:B------:R-:W-:Y:S01]  /*9e60*/  USHF.R.U32.HI UR7, URZ, 0x4, UR8 ;  /* 0x000000043f077899 */ /* 0x000fe20008011608 */
[----:B------:R-:W-:Y:S01]  /*9e70*/  IMAD.MOV.U32 R7, RZ, RZ, RZ ;  /* 0x000000ffff077224 */ /* 0x000fe200078e00ff */
[----:B------:R-:W0:Y:S01]  /*9e80*/  SHFL.IDX PT, R0, R72, RZ, 0x1f ;  /* 0x00001fff48007589 */ /* 0x000e2200000e0000 */
[----:B------:R-:W-:Y:S01]  /*9e90*/  USHF.R.U32.HI UR5, URZ, 0x4, UR5 ;  /* 0x000000043f057899 */ /* 0x000fe20008011605 */
[----:B------:R-:W-:Y:S01]  /*9ea0*/  IMAD.MOV.U32 R13, RZ, RZ, 0x40000040 ;  /* 0x40000040ff0d7424 */ /* 0x000fe200078e00ff */
[----:B------:R-:W-:Y:S01]  /*9eb0*/  UIADD3 UR9, UP0, UR38, 0x38400, URZ ;  /* 0x0003840026097890 */ /* 0x000fe2000ff1e03f */
[----:B------:R1:W-:Y:S01]  /*9ec0*/  STL.128 [R1+0x60], R4 ;  /* 0x0000600401007387 */ /* 0x0003e20000100c00 */
[----:B------:R-:W-:-:S02]  /*9ed0*/  USHF.R.U32.HI UR4, URZ, 0x4, UR4 ;  /* 0x000000043f047899 */ /* 0x000fc40008011604 */
[----:B------:R-:W-:Y:S01]  /*9ee0*/  ULOP3.LUT UR6, UR6, 0x3fff, URZ, 0xc0, !UPT ;  /* 0x00003fff06067892 */ /* 0x000fe2000f8ec03f */
[----:B------:R-:W-:Y:S01]  /*9ef0*/  STL [R1+0x74], R154 ;  /* 0x0000749a01007387 */ /* 0x000fe20000100800 */
[----:B------:R-:W-:Y:S01]  /*9f00*/  ULOP3.LUT UR7, UR7, 0x3fff, URZ, 0xc0, !UPT ;  /* 0x00003fff07077892 */ /* 0x000fe2000f8ec03f */
[----:B------:R-:W-:Y:S01]  /*9f10*/  IMAD.U32 R8, RZ, RZ, UR9 ;  /* 0x00000009ff087e24 */ /* 0x000fe2000f8e00ff */
[----:B------:R-:W-:Y:S02]  /*9f20*/  ULOP3.LUT UR5, UR5, 0x3fff, URZ, 0xc0, !UPT ;  /* 0x00003fff05057892 */ /* 0x000fe4000f8ec03f */
[----:B------:R-:W-:Y:S02]  /*9f30*/  UIADD3.X UR10, URZ, UR39, URZ, UP0, !UPT ;  /* 0x000000273f0a7290 */ /* 0x000fe400087fe43f */
[----:B------:R-:W-:Y:S02]  /*9f40*/  ULOP3.LUT UR4, UR4, 0x3fff, URZ, 0xc0, !UPT ;  /* 0x00003fff04047892 */ /* 0x000fe4000f8ec03f */
[----:B------:R-:W-:-:S02]  /*9f50*/  ULOP3.LUT UR6, UR6, 0x10000, URZ, 0xfc, !UPT ;  /* 0x0001000006067892 */ /* 0x000fc4000f8efc3f */
[----:B------:R-:W-:Y:S01]  /*9f60*/  ULOP3.LUT UR7, UR7, 0x10000, URZ, 0xfc, !UPT ;  /* 0x0001000007077892 */ /* 0x000fe2000f8efc3f */
[----:B------:R-:W-:Y:S01]  /*9f70*/  IMAD.U32 R9, RZ, RZ, UR10 ;  /* 0x0000000aff097e24 */ /* 0x000fe2000f8e00ff */
[----:B------:R-:W-:Y:S01]  /*9f80*/  ULOP3.LUT UR5, UR5, 0x10000, URZ, 0xfc, !UPT ;  /* 0x0001000005057892 */ /* 0x000fe2000f8efc3f */
[----:B-1----:R-:W-:Y:S01]  /*9f90*/  IMAD.MOV.U32 R5, RZ, RZ, 0x40000040 ;  /* 0x40000040ff057424 */ /* 0x002fe200078e00ff */
[----:B------:R-:W-:Y:S01]  /*9fa0*/  ULOP3.LUT UR4, UR4, 0x10000, URZ, 0xfc, !UPT ;  /* 0x0001000004047892 */ /* 0x000fe2000f8efc3f */
[----:B0-----:R-:W-:Y:S01]  /*9fb0*/  LEA.HI R3, R0, R0, RZ, 0x1 ;  /* 0x0000000000037211 */ /* 0x001fe200078f08ff */
[----:B------:R-:W-:Y:S01]  /*9fc0*/  IMAD.U32 R10, RZ, RZ, UR6 ;  /* 0x00000006ff0a7e24 */ /* 0x000fe2000f8e00ff */
[----:B------:R0:W-:Y:S01]  /*9fd0*/  STL.64 [R1+0x58], R8 ;  /* 0x0000580801007387 */ /* 0x0001e20000100a00 */
[----:B------:R-:W-:Y:S01]  /*9fe0*/  IMAD.U32 R11, RZ, RZ, UR7 ;  /* 0x00000007ff0b7e24 */ /* 0x000fe2000f8e00ff */
[----:B------:R-:W-:Y:S01]  /*9ff0*/  LOP3.LUT R3, R3, 0x6, RZ, 0xc0, !PT ;  /* 0x0000000603037812 */ /* 0x000fe200078ec0ff */
[----:B------:R-:W-:Y:S01]  /*a000*/  IMAD.U32 R12, RZ, RZ, UR4 ;  /* 0x00000004ff0c7e24 */ /* 0x000fe2000f8e00ff */
[----:B------:R-:W-:Y:S01]  /*a010*/  UIADD3 UR4, UR43, 0x36400, URZ ;  /* 0x000364002b047890 */ /* 0x000fe2000fffe03f */
[----:B------:R-:W-:-:S02]  /*a020*/  IMAD.MOV.U32 R4, RZ, RZ, R10 ;  /* 0x000000ffff047224 */ /* 0x000fc400078e000a */
[----:B------:R-:W-:Y:S01]  /*a030*/  IMAD.IADD R0, R0, 0x1, -R3 ;  /* 0x0000000100007824 */ /* 0x000fe200078e0a03 */
[----:B------:R-:W-:Y:S01]  /*a040*/  ULOP3.LUT UP0, URZ, UR4, 0x3ff, URZ, 0xc0, !UPT ;  /* 0x000003ff043f7892 */ /* 0x000fe2000f80c03f */
[----:B------:R-:W-:Y:S01]  /*a050*/  IMAD.U32 R3, RZ, RZ, UR5 ;  /* 0x00000005ff037e24 */ /* 0x000fe2000f8e00ff */
[----:B------:R1:W-:Y:S01]  /*a060*/  STL.64 [R1+0x78], R12 ;  /* 0x0000780c01007387 */ /* 0x0003e20000100a00 */
[----:B------:R-:W-:Y:S01]  /*a070*/  IMAD.MOV.U32 R6, RZ, RZ, R11 ;  /* 0x000000ffff067224 */ /* 0x000fe200078e000b */
[----:B------:R-:W-:Y:S01]  /*a080*/  LEA R0, R0, UR8, 0xf ;  /* 0x0000000800007c11 */ /* 0x000fe2000f8e78ff */
[----:B------:R-:W-:Y:S01]  /*a090*/  IMAD.MOV.U32 R7, RZ, RZ, 0x40000040 ;  /* 0x40000040ff077424 */ /* 0x000fe200078e00ff */
[----:B------:R-:W-:Y:S01]  /*a0a0*/  PLOP3.LUT P0, PT, PT, PT, UP0, 0x80, 0x0 ;  /* 0x000000000000781c */ /* 0x000fe20003f0f008 */
[----:B0-----:R-:W-:Y:S01]  /*a0b0*/  IMAD.MOV.U32 R8, RZ, RZ, R3 ;  /* 0x000000ffff087224 */ /* 0x001fe200078e0003 */
[----:B------:R-:W-:Y:S01]  /*a0c0*/  SHF.R.U32.HI R0, RZ, 0x4, R0 ;  /* 0x00000004ff007819 */ /* 0x000fe20000011600 */
[----:B------:R-:W-:Y:S01]  /*a0d0*/  IMAD.MOV.U32 R9, RZ, RZ, 0x40000040 ;  /* 0x40000040ff097424 */ /* 0x000fe200078e00ff */
[----:B------:R1:W-:Y:S01]  /*a0e0*/  STL.128 [R1+0x90], R4 ;  /* 0x0000900401007387 */ /* 0x0003e20000100c00 */
[----:B------:R-:W-:Y:S01]  /*a0f0*/  IMAD.MOV.U32 R11, RZ, RZ, 0x40000040 ;  /* 0x40000040ff0b7424 */ /* 0x000fe200078e00ff */
[----:B------:R-:W-:-:S04]  /*a100*/  LOP3.LUT R0, R0, 0x3fff, RZ, 0xc0, !PT ;  /* 0x00003fff00007812 */ /* 0x000fc800078ec0ff */
[----:B------:R-:W-:Y:S01]  /*a110*/  LOP3.LUT R10, R0, 0x2000000, RZ, 0xfc, !PT ;  /* 0x02000000000a7812 */ /* 0x000fe200078efcff */
[----:B------:R-:W-:-:S04]  /*a120*/  IMAD.MOV.U32 R0, RZ, RZ, R154 ;  /* 0x000000ffff007224 */ /* 0x000fc800078e009a */
[----:B------:R1:W-:Y:S01]  /*a130*/  STL.128 [R1+0x80], R8 ;  /* 0x0000800801007387 */ /* 0x0003e20000100c00 */
[----:B------:R-:W-:Y:S05]  /*a140*/  @!P0 BRA `(.L_x_5132) ;  /* 0x0000000000448947 */ /* 0x000fea0003800000 */
[----:B------:R-:W-:Y:S01]  /*a150*/  MOV R0, 0x0 ;  /* 0x0000000000007802 */ /* 0x000fe20000000f00 */
[----:B------:R-:W-:Y:S01]  /*a160*/  ULDC.64 UR4, c[0x4][0xf0] ;  /* 0x01003c0000047ab9 */ /* 0x000fe20000000a00 */
[----:B------:R-:W-:Y:S01]  /*a170*/  ULDC.64 UR6, c[0x4][0x58] ;  /* 0x0100160000067ab9 */ /* 0x000fe20000000a00 */
[----:B-1----:R-:W-:Y:S01]  /*a180*/  IMAD.U32 R4, RZ, RZ, UR4 ;  /* 0x00000004ff047e24 */ /* 0x002fe2000f8e00ff */
        /* <DEDUP_REMOVED lines=12> */
.L_x_5133:
[----:B------:R0:W5:Y:S02]  /*a250*/  LDL R0, [R1+0x74] ;  /* 0x0000740001007983 */ /* 0x0001640000100800 */
.L_x_5132:
[----:B------:R-:W2:Y:S01]  /*a260*/  LDL R49, [R1+0x1d4] ;  /* 0x0001d40001317983 */ /* 0x000ea20000100800 */
[----:B-----5:R-:W-:Y:S01]  /*a270*/  SHF.R.S32.HI R3, RZ, 0x1f, R0 ;  /* 0x0000001fff037819 */ /* 0x020fe20000011400 */
[----:B-1----:R-:W-:Y:S01]  /*a280*/  IMAD.MOV.U32 R4, RZ, RZ, R42 ;  /* 0x000000ffff047224 */ /* 0x002fe200078e002a */
[----:B------:R-:W-:Y:S01]  /*a290*/  LOP3.LUT R11, R70, 0xffffff80, RZ, 0xc0, !PT ;  /* 0xffffff80460b7812 */ /* 0x000fe200078ec0ff */
[----:B------:R-:W-:Y:S01]  /*a2a0*/  IMAD.MOV.U32 R5, RZ, RZ, R43 ;  /* 0x000000ffff057224 */ /* 0x000fe200078e002b */
[CC--:B------:R-:W-:Y:S01]  /*a2b0*/  LEA.HI R8, R3.reuse, R0.reuse, RZ, 0x4 ;  /* 0x0000000003087211 */ /* 0x0c0fe200078f20ff */
[----:B------:R-:W-:Y:S01]  /*a2c0*/  IMAD.MOV.U32 R6, RZ, RZ, R48 ;  /* 0x000000ffff067224 */ /* 0x000fe200078e0030 */
[----:B------:R-:W-:Y:S01]  /*a2d0*/  LEA.HI R3, R3, R0, RZ, 0x5 ;  /* 0x0000000003037211 */ /* 0x000fe200078f28ff */
[----:B------:R-:W-:Y:S01]  /*a2e0*/  IMAD.IADD R12, R154, 0x1, -R11 ;  /* 0x000000019a0c7824 */ /* 0x000fe200078e0a0b */
[----:B------:R-:W-:Y:S01]  /*a2f0*/  LOP3.LUT R9, R8, 0xfffffff0, RZ, 0xc0, !PT ;  /* 0xfffffff008097812 */ /* 0x000fe200078ec0ff */
[----:B------:R-:W-:Y:S01]  /*a300*/  IMAD.MOV.U32 R7, RZ, RZ, R51 ;  /* 0x000000ffff077224 */ /* 0x000fe200078e0033 */
[----:B------:R-:W-:Y:S01]  /*a310*/  LEA.HI R11, R72, R72, RZ, 0x1 ;  /* 0x00000048480b7211 */ /* 0x000fe200078f08ff */
[----:B------:R-:W-:Y:S01]  /*a320*/  IMAD.SHL.U32 R3, R3, 0x20, RZ ;  /* 0x0000002003037824 */ /* 0x000fe200078e00ff */
[----:B------:R-:W-:Y:S01]  /*a330*/  SHF.R.S32.HI R13, RZ, 0x1f, R12 ;  /* 0x0000001fff0d7819 */ /* 0x000fe2000001140c */
[----:B------:R-:W-:Y:S01]  /*a340*/  IMAD.IADD R9, R0, 0x1, -R9 ;  /* 0x0000000100097824 */ /* 0x000fe200078e0a09 */
[----:B------:R1:W-:Y:S01]  /*a350*/  STL.128 [R1+0x110], R4 ;  /* 0x0001100401007387 */ /* 0x0003e20000100c00 */
[----:B------:R-:W-:Y:S01]  /*a360*/  LOP3.LUT R11, R11, 0xfffffe, RZ, 0xc0, !PT ;  /* 0x00fffffe0b0b7812 */ /* 0x000fe200078ec0ff */
[----:B------:R-:W3:Y:S01]  /*a370*/  LDC.64 R74, c[0x0][0xad0] ;  /* 0x0002b400ff4a7b82 */ /* 0x000ee20000000a00 */
[----:B------:R-:W-:Y:S01]  /*a380*/  LOP3.LUT R3, R3, 0xfffffc00, RZ, 0xc0, !PT ;  /* 0xfffffc0003037812 */ /* 0x000fe200078ec0ff */
[----:B------:R-:W-:Y:S01]  /*a390*/  VIADD R14, R37, 0xffffff80 ;  /* 0xffffff80250e7836 */ /* 0x000fe20000000000 */
[----:B------:R-:W-:Y:S01]  /*a3a0*/  SHF.R.S32.HI R10, RZ, 0x1f, R9 ;  /* 0x0000001fff0a7819 */ /* 0x000fe20000011409 */
[----:B------:R-:W-:Y:S01]  /*a3b0*/  IMAD.IADD R11, R72, 0x1, -R11 ;  /* 0x00000001480b7824 */ /* 0x000fe200078e0a0b */
[----:B------:R4:W-:Y:S01]  /*a3c0*/  STL.64 [R1+0xb8], R30 ;  /* 0x0000b81e01007387 */ /* 0x0009e20000100a00 */
[----:B------:R-:W-:Y:S01]  /*a3d0*/  IMAD.MOV.U32 R48, RZ, RZ, RZ ;  /* 0x000000ffff307224 */ /* 0x000fe200078e00ff */
[----:B------:R-:W-:Y:S01]  /*a3e0*/  LEA.HI R10, R10, R9, RZ, 0x3 ;  /* 0x000000090a0a7211 */ /* 0x000fe200078f18ff */
[----:B------:R-:W0:Y:S01]  /*a3f0*/  LDC.64 R154, c[0x0][0xad8] ;  /* 0x0002b600ff9a7b82 */ /* 0x000e220000000a00 */
[----:B------:R-:W-:Y:S01]  /*a400*/  STL [R1+0xcc], R14 ;  /* 0x0000cc0e01007387 */ /* 0x000fe20000100800 */
[----:B------:R-:W-:Y:S03]  /*a410*/  BSSY B0, `(.L_x_5134) ;  /* 0x0000043000007945 */ /* 0x000fe60003800000 */
[----:B------:R4:W-:Y:S01]  /*a420*/  STL.64 [R1+0xc0], R28 ;  /* 0x0000c01c01007387 */ /* 0x0009e20000100a00 */
[C---:B-1----:R-:W-:Y:S01]  /*a430*/  LOP3.LUT R4, R10.reuse, 0xfffffff8, RZ, 0xc0, !PT ;  /* 0xfffffff80a047812 */ /* 0x042fe200078ec0ff */
[----:B------:R-:W-:Y:S01]  /*a440*/  IMAD.SHL.U32 R10, R10, 0x40, RZ ;  /* 0x000000400a0a7824 */ /* 0x000fe200078e00ff */
[-C--:B------:R-:W-:Y:S01]  /*a450*/  LEA.HI R6, R13, R12.reuse, RZ, 0x2 ;  /* 0x0000000c0d067211 */ /* 0x080fe200078f10ff */
[----:B------:R-:W1:Y:S01]  /*a460*/  LDC.64 R172, c[0x0][0xae0] ;  /* 0x0002b800ffac7b82 */ /* 0x000e620000000a00 */
[----:B----4-:R-:W-:Y:S01]  /*a470*/  IADD3 R30, P2, R46, 0x70, RZ ;  /* 0x000000702e1e7810 */ /* 0x010fe20007f5e0ff */
[----:B------:R-:W-:Y:S01]  /*a480*/  IMAD.IADD R4, R9, 0x1, -R4 ;  /* 0x0000000109047824 */ /* 0x000fe200078e0a04 */
[----:B------:R-:W-:Y:S01]  /*a490*/  LOP3.LUT R5, R6, 0x7ffffffc, RZ, 0xc0, !PT ;  /* 0x7ffffffc06057812 */ /* 0x000fe200078ec0ff */
[----:B------:R4:W-:Y:S01]  /*a4a0*/  STL.U8 [R1+0xc8], RZ ;  /* 0x0000c8ff01007387 */ /* 0x0009e20000100000 */
[--C-:B------:R-:W-:Y:S01]  /*a4b0*/  SHF.R.S32.HI R7, RZ, 0x2, R6.reuse ;  /* 0x00000002ff077819 */ /* 0x100fe20000011406 */
[----:B------:R-:W-:Y:S01]  /*a4c0*/  IMAD.SHL.U32 R0, R4, 0x40, RZ ;  /* 0x0000004004007824 */ /* 0x000fe200078e00ff */
[----:B------:R-:W-:Y:S01]  /*a4d0*/  SHF.R.S32.HI R6, RZ, 0x1f, R6 ;  /* 0x0000001fff067819 */ /* 0x000fe20000011406 */
[----:B------:R-:W-:Y:S01]  /*a4e0*/  IMAD.MOV.U32 R29, RZ, RZ, R50 ;  /* 0x000000ffff1d7224 */ /* 0x000fe200078e0032 */
[----:B------:R-:W-:Y:S01]  /*a4f0*/  SHF.R.U32.HI R9, RZ, 0x1, R8 ;  /* 0x00000001ff097819 */ /* 0x000fe20000011608 */
[----:B------:R-:W-:Y:S01]  /*a500*/  IMAD.IADD R8, R12, 0x1, -R5 ;  /* 0x000000010c087824 */ /* 0x000fe200078e0a05 */
[----:B------:R-:W-:Y:S01]  /*a510*/  LEA.HI R6, R6, R7, RZ, 0x3 ;  /* 0x0000000706067211 */ /* 0x000fe200078f18ff */
[----:B------:R-:W-:Y:S01]  /*a520*/  IMAD.MOV.U32 R28, RZ, RZ, R33 ;  /* 0x000000ffff1c7224 */ /* 0x000fe200078e0021 */
[----:B------:R-:W-:Y:S01]  /*a530*/  LOP3.LUT R0, R0, 0x1c0, RZ, 0xc0, !PT ;  /* 0x000001c000007812 */ /* 0x000fe200078ec0ff */
[----:B------:R-:W-:Y:S01]  /*a540*/  IMAD R8, R11, 0x80, R8 ;  /* 0x000000800b087824 */ /* 0x000fe200078e0208 */
[----:B------:R-:W-:Y:S01]  /*a550*/  LEA.HI R12, R13, R12, RZ, 0x5 ;  /* 0x0000000c0d0c7211 */ /* 0x000fe200078f28ff */
[----:B------:R-:W-:Y:S01]  /*a560*/  IMAD.U32 R11, RZ, RZ, UR39 ;  /* 0x00000027ff0b7e24 */ /* 0x000fe2000f8e00ff */
[----:B------:R-:W-:Y:S01]  /*a570*/  LOP3.LUT R6, R6, 0xfffffff8, RZ, 0xc0, !PT ;  /* 0xfffffff806067812 */ /* 0x000fe200078ec0ff */
[----:B------:R-:W-:Y:S01]  /*a580*/  IMAD.SHL.U32 R43, R8, 0x2, RZ ;  /* 0x00000002082b7824 */ /* 0x000fe200078e00ff */
[----:B------:R-:W-:Y:S01]  /*a590*/  LOP3.LUT R9, R0, 0x8, R9, 0xf8, !PT ;  /* 0x0000000800097812 */ /* 0x000fe200078ef809 */
[----:B------:R-:W-:Y:S01]  /*a5a0*/  IMAD.X R31, RZ, RZ, R39, P2 ;  /* 0x000000ffff1f7224 */ /* 0x000fe200010e0627 */
[----:B------:R-:W-:Y:S01]  /*a5b0*/  SHF.R.S32.HI R12, RZ, 0x5, R12 ;  /* 0x00000005ff0c7819 */ /* 0x000fe2000001140c */
[----:B------:R-:W-:Y:S01]  /*a5c0*/  IMAD.IADD R7, R7, 0x1, -R6 ;  /* 0x0000000107077824 */ /* 0x000fe200078e0a06 */
[----:B------:R-:W-:Y:S01]  /*a5d0*/  SHF.R.U32.HI R0, RZ, 0x3, R0 ;  /* 0x00000003ff007819 */ /* 0x000fe20000011600 */
[----:B------:R-:W4:Y:S01]  /*a5e0*/  LDC R6, c[0x0][0x450] ;  /* 0x00011400ff067b82 */ /* 0x000f220000000800 */
[----:B------:R-:W-:Y:S01]  /*a5f0*/  LOP3.LUT R10, R10, 0xfffffe00, RZ, 0xc0, !PT ;  /* 0xfffffe000a0a7812 */ /* 0x000fe200078ec0ff */
[----:B------:R-:W-:Y:S01]  /*a600*/  IMAD R42, R12, 0x10, R7 ;  /* 0x000000100c2a7824 */ /* 0x000fe200078e0207 */
[----:B------:R-:W-:Y:S01]  /*a610*/  LOP3.LUT R0, R9, R0, RZ, 0x3c, !PT ;  /* 0x0000000009007212 */ /* 0x000fe200078e3cff */
[----:B------:R-:W-:Y:S01]  /*a620*/  IMAD.MOV.U32 R7, RZ, RZ, 0x10 ;  /* 0x00000010ff077424 */ /* 0x000fe200078e00ff */
[C---:B------:R-:W-:Y:S01]  /*a630*/  LOP3.LUT P0, RZ, R4.reuse, 0x2, RZ, 0xc0, !PT ;  /* 0x0000000204ff7812 */ /* 0x040fe2000780c0ff */
[----:B------:R-:W-:Y:S01]  /*a640*/  IMAD.MOV.U32 R9, RZ, RZ, 0x20 ;  /* 0x00000020ff097424 */ /* 0x000fe200078e00ff */
[----:B------:R-:W-:Y:S01]  /*a650*/  LOP3.LUT P1, RZ, R4, 0x4, RZ, 0xc0, !PT ;  /* 0x0000000404ff7812 */ /* 0x000fe2000782c0ff */
[----:B------:R-:W4:Y:S01]  /*a660*/  LDC R12, c[0x0][0x288] ;  /* 0x0000a200ff0c7b82 */ /* 0x000f220000000800 */
[----:B------:R-:W-:Y:S01]  /*a670*/  IADD3 R3, R0, R10, R3 ;  /* 0x0000000a00037210 */ /* 0x000fe20007ffe003 */
[----:B------:R-:W-:Y:S01]  /*a680*/  IMAD.U32 R10, RZ, RZ, UR38 ;  /* 0x00000026ff0a7e24 */ /* 0x000fe2000f8e00ff */
[----:B------:R-:W-:Y:S01]  /*a690*/  SEL R8, R7, 0xfffffff0, !P0 ;  /* 0xfffffff007087807 */ /* 0x000fe20004000000 */
[----:B------:R-:W-:Y:S01]  /*a6a0*/  IMAD.U32 R13, RZ, RZ, UR42 ;  /* 0x0000002aff0d7e24 */ /* 0x000fe2000f8e00ff */
[----:B------:R-:W-:Y:S01]  /*a6b0*/  SEL R9, R9, 0xffffffe0, !P1 ;  /* 0xffffffe009097807 */ /* 0x000fe20004800000 */
[----:B------:R-:W-:Y:S01]  /*a6c0*/  IMAD.WIDE.U32 R14, R3, 0x2, R10 ;  /* 0x00000002030e7825 */ /* 0x000fe200078e000a */
[----:B------:R0:W-:Y:S01]  /*a6d0*/  STL.128 [R1+0x100], R28 ;  /* 0x0001001c01007387 */ /* 0x0001e20000100c00 */
[----:B------:R-:W4:Y:S02]  /*a6e0*/  LDC.64 R4, c[0x0][0x448] ;  /* 0x00011200ff047b82 */ /* 0x000f240000000a00 */
[----:B-1----:R-:W-:Y:S01]  /*a6f0*/  IMAD.MOV.U32 R50, RZ, RZ, R172 ;  /* 0x000000ffff327224 */ /* 0x002fe200078e00ac */
[----:B------:R-:W-:Y:S01]  /*a700*/  IADD3 R20, P0, R14, 0x36400, RZ ;  /* 0x000364000e147810 */ /* 0x000fe20007f1e0ff */
[----:B---3--:R-:W-:Y:S01]  /*a710*/  IMAD.MOV.U32 R14, RZ, RZ, R75 ;  /* 0x000000ffff0e7224 */ /* 0x008fe200078e004b */
[----:B------:R1:W-:Y:S01]  /*a720*/  STL.64 [R1+0xb0], R42 ;  /* 0x0000b02a01007387 */ /* 0x0003e20000100a00 */
[----:B------:R-:W-:-:S02]  /*a730*/  IMAD.MOV.U32 R51, RZ, RZ, R173 ;  /* 0x000000ffff337224 */ /* 0x000fc400078e00ad */
[----:B------:R-:W-:Y:S01]  /*a740*/  IMAD.X R21, RZ, RZ, R15, P0 ;  /* 0x000000ffff157224 */ /* 0x000fe200000e060f */
[----:B------:R1:W-:Y:S01]  /*a750*/  STL.64 [R1+0xa0], R8 ;  /* 0x0000a00801007387 */ /* 0x0003e20000100a00 */
[----:B0-----:R-:W-:Y:S02]  /*a760*/  IMAD.MOV.U32 R15, RZ, RZ, R154 ;  /* 0x000000ffff0f7224 */ /* 0x001fe400078e009a */
[----:B------:R-:W-:Y:S01]  /*a770*/  IMAD.MOV.U32 R7, RZ, RZ, R74 ;  /* 0x000000ffff077224 */ /* 0x000fe200078e004a */
[----:B------:R1:W-:Y:S04]  /*a780*/  STL.64 [R1+0xa8], R20 ;  /* 0x0000a81401007387 */ /* 0x0003e80000100a00 */
[----:B----4-:R1:W-:Y:S04]  /*a790*/  STL.128 [R1+0xd0], R12 ;  /* 0x0000d00c01007387 */ /* 0x0103e80000100c00 */
[----:B------:R1:W-:Y:S04]  /*a7a0*/  STL.U8 [R1+0x120], RZ ;  /* 0x000120ff01007387 */ /* 0x0003e80000100000 */
[----:B------:R1:W-:Y:S01]  /*a7b0*/  STL.128 [R1+0xf0], R4 ;  /* 0x0000f00401007387 */ /* 0x0003e20000100c00 */
[----:B--2---:R-:W-:-:S04]  /*a7c0*/  LEA.HI R0, R49, R49, RZ, 0x1 ;  /* 0x0000003131007211 */ /* 0x004fc800078f08ff */
[----:B------:R-:W-:-:S05]  /*a7d0*/  LOP3.LUT R0, R0, 0xfffffffe, RZ, 0xc0, !PT ;  /* 0xfffffffe00007812 */ /* 0x000fca00078ec0ff */
[----:B------:R-:W-:Y:S02]  /*a7e0*/  IMAD.IADD R0, R49, 0x1, -R0 ;  /* 0x0000000131007824 */ /* 0x000fe400078e0a00 */
[----:B------:R-:W-:-:S03]  /*a7f0*/  IMAD.MOV.U32 R49, RZ, RZ, R155 ;  /* 0x000000ffff317224 */ /* 0x000fc600078e009b */
[----:B------:R-:W-:Y:S02]  /*a800*/  SHF.L.U32 R0, R0, 0x1f, RZ ;  /* 0x0000001f00007819 */ /* 0x000fe400000006ff */
[----:B------:R1:W-:Y:S02]  /*a810*/  STL.128 [R1+0xe0], R48 ;  /* 0x0000e03001007387 */ /* 0x0003e40000100c00 */
[----:B------:R-:W0:Y:S02]  /*a820*/  SYNCS.PHASECHK.TRANS64.TRYWAIT P0, [UR43+0x38800], R0 ;  /* 0x03880000ff0075a7 */ /* 0x000e24000800016b */
[----:B01----:R-:W-:Y:S05]  /*a830*/  @!P0 BRA `(.L_x_5135) ;  /* 0x000001ec00bc8947 */ /* 0x003fea0003800000 */
.L_x_5299:
[----:B------:R-:W-:Y:S05]  /*a840*/  BSYNC B0 ;  /* 0x0000000000007941 */ /* 0x000fea0003800000 */
.L_x_5134:
[----:B------:R-:W2:Y:S04]  /*a850*/  LDL R4, [R1] ;  /* 0x0000000001047983 */ /* 0x000ea80000100800 */
[----:B------:R1:W5:Y:S01]  /*a860*/  LDL.64 R12, [R1+0x1c8] ;  /* 0x0001c800010c7983 */ /* 0x0003620000100a00 */
[----:B------:R-:W-:Y:S01]  /*a870*/  IMAD.MOV.U32 R8, RZ, RZ, R64 ;  /* 0x000000ffff087224 */ /* 0x000fe200078e0040 */
[----:B0-----:R-:W-:Y:S01]  /*a880*/  IADD3 R0, P0, R46, 0x410, RZ ;  /* 0x000004102e007810 */ /* 0x001fe20007f1e0ff */
[----:B------:R-:W-:Y:S01]  /*a890*/  IMAD.MOV.U32 R9, RZ, RZ, R67 ;  /* 0x000000ffff097224 */ /* 0x000fe200078e0043 */
[----:B------:R-:W-:Y:S01]  /*a8a0*/  STL.64 [R1+0x128], R24 ;  /* 0x0001281801007387 */ /* 0x000fe20000100a00 */
[----:B------:R-:W-:Y:S01]  /*a8b0*/  IMAD.MOV.U32 R28, RZ, RZ, R68 ;  /* 0x000000ffff1c7224 */ /* 0x000fe200078e0044 */
[----:B------:R-:W-:Y:S01]  /*a8c0*/  BSSY B0, `(.L_x_5136) ;  /* 0x000002e000007945 */ /* 0x000fe20003800000 */
[----:B------:R-:W-:Y:S01]  /*a8d0*/  IMAD.X R3, RZ, RZ, R39, P0 ;  /* 0x000000ffff037224 */ /* 0x000fe200000e0627 */
[----:B------:R0:W-:Y:S01]  /*a8e0*/  STL.128 [R1+0x150], R8 ;  /* 0x0001500801007387 */ /* 0x0001e20000100c00 */
[----:B------:R-:W-:-:S02]  /*a8f0*/  IMAD.MOV.U32 R29, RZ, RZ, R73 ;  /* 0x000000ffff1d7224 */ /* 0x000fc400078e0049 */
[----:B------:R-:W-:Y:S01]  /*a900*/  IMAD.MOV.U32 R30, RZ, RZ, R38 ;  /* 0x000000ffff1e7224 */ /* 0x000fe200078e0026 */
[----:B------:R-:W-:Y:S01]  /*a910*/  STL.64 [R1+0x1c0], R26 ;  /* 0x0001c01a01007387 */ /* 0x000fe20000100a00 */
[----:B------:R-:W-:Y:S02]  /*a920*/  IMAD.MOV.U32 R31, RZ, RZ, R71 ;  /* 0x000000ffff1f7224 */ /* 0x000fe400078e0047 */
[----:B------:R-:W-:Y:S02]  /*a930*/  IMAD.MOV.U32 R37, RZ, RZ, R57 ;  /* 0x000000ffff257224 */ /* 0x000fe400078e0039 */
[----:B------:R-:W-:Y:S01]  /*a940*/  IMAD.MOV.U32 R38, RZ, RZ, R34 ;  /* 0x000000ffff267224 */ /* 0x000fe200078e0022 */
[----:B------:R3:W-:Y:S01]  /*a950*/  STL.128 [R1+0x130], R28 ;  /* 0x0001301c01007387 */ /* 0x0007e20000100c00 */
[----:B0-----:R-:W-:Y:S02]  /*a960*/  IMAD.MOV.U32 R8, RZ, RZ, R44 ;  /* 0x000000ffff087224 */ /* 0x001fe400078e002c */
[----:B------:R-:W-:-:S02]  /*a970*/  IMAD.MOV.U32 R9, RZ, RZ, R45 ;  /* 0x000000ffff097224 */ /* 0x000fc400078e002d */
[----:B------:R-:W-:Y:S02]  /*a980*/  IMAD.MOV.U32 R10, RZ, RZ, R62 ;  /* 0x000000ffff0a7224 */ /* 0x000fe400078e003e */
[----:B------:R-:W-:Y:S02]  /*a990*/  IMAD.MOV.U32 R11, RZ, RZ, R65 ;  /* 0x000000ffff0b7224 */ /* 0x000fe400078e0041 */
[----:B---3--:R-:W-:-:S03]  /*a9a0*/  IMAD.MOV.U32 R29, RZ, RZ, R39 ;  /* 0x000000ffff1d7224 */ /* 0x008fc600078e0027 */
[----:B------:R0:W-:Y:S01]  /*a9b0*/  STL.128 [R1+0x160], R8 ;  /* 0x0001600801007387 */ /* 0x0001e20000100c00 */
[----:B------:R-:W-:Y:S02]  /*a9c0*/  IMAD.MOV.U32 R30, RZ, RZ, R69 ;  /* 0x000000ffff1e7224 */ /* 0x000fe400078e0045 */
[----:B------:R-:W-:Y:S02]  /*a9d0*/  IMAD.MOV.U32 R31, RZ, RZ, R66 ;  /* 0x000000ffff1f7224 */ /* 0x000fe400078e0042 */
[----:B------:R-:W-:Y:S02]  /*a9e0*/  IMAD.MOV.U32 R28, RZ, RZ, R46 ;  /* 0x000000ffff1c7224 */ /* 0x000fe400078e002e */
[----:B------:R-:W-:-:S03]  /*a9f0*/  IMAD.MOV.U32 R39, RZ, RZ, R35 ;  /* 0x000000ffff277224 */ /* 0x000fc600078e0023 */
[----:B------:R-:W-:Y:S04]  /*aa00*/  STL.128 [R1+0x140], R28 ;  /* 0x0001401c01007387 */ /* 0x000fe80000100c00 */
[----:B------:R-:W-:Y:S01]  /*aa10*/  STL.128 [R1+0x190], R36 ;  /* 0x0001902401007387 */ /* 0x000fe20000100c00 */
[----:B0-----:R-:W-:Y:S02]  /*aa20*/  IMAD.MOV.U32 R8, RZ, RZ, R60 ;  /* 0x000000ffff087224 */ /* 0x001fe400078e003c */
[----:B------:R-:W-:Y:S02]  /*aa30*/  IMAD.MOV.U32 R9, RZ, RZ, R63 ;  /* 0x000000ffff097224 */ /* 0x000fe400078e003f */
[----:B------:R-:W-:Y:S02]  /*aa40*/  IMAD.MOV.U32 R10, RZ, RZ, R58 ;  /* 0x000000ffff0a7224 */ /* 0x000fe400078e003a */
[----:B------:R-:W-:-:S05]  /*aa50*/  IMAD.MOV.U32 R11, RZ, RZ, R61 ;  /* 0x000000ffff0b7224 */ /* 0x000fca00078e003d */
[----:B------:R0:W-:Y:S02]  /*aa60*/  STL.128 [R1+0x170], R8 ;  /* 0x0001700801007387 */ /* 0x0001e40000100c00 */
        /* <DEDUP_REMOVED lines=14> */
[----:B------:R1:W-:Y:S01]  /*ab50*/  STL.128 [R1+0x1b0], R8 ;  /* 0x0001b00801007387 */ /* 0x0003e20000100c00 */
[----:B--2---:R-:W-:-:S04]  /*ab60*/  LOP3.LUT R0, R4, 0x1, RZ, 0xfc, !PT ;  /* 0x0000000104007812 */ /* 0x004fc800078efcff */
[----:B------:R-:W-:-:S13]  /*ab70*/  ISETP.NE.AND P1, PT, R0, 0x3, PT ;  /* 0x000000030000780c */ /* 0x000fda0003f25270 */
[----:B-1----:R-:W-:Y:S05]  /*ab80*/  @!P1 BRA `(.L_x_5137) ;  /* 0x0000000000049947 */ /* 0x002fea0003800000 */
[----:B------:R-:W-:Y:S01]  /*ab90*/  BPT.TRAP 0x1 ;  /* 0x000000040000795c */ /* 0x000fe20000300000 */
.L_x_5137:
[----:B------:R-:W-:Y:S05]  /*aba0*/  BSYNC B0 ;  /* 0x0000000000007941 */ /* 0x000fea0003800000 */
.L_x_5136:
[----:B------:R-:W2:Y:S01]  /*abb0*/  LDL.64 R8, [R1+0x18] ;  /* 0x0000180001087983 */ /* 0x000ea20000100a00 */
[----:B-----5:R-:W-:Y:S01]  /*abc0*/  SHF.L.U32 R13, R13, 0x1f, RZ ;  /* 0x0000001f0d0d7819 */ /* 0x020fe200000006ff */
[----:B------:R-:W-:Y:S01]  /*abd0*/  BSSY B0, `(.L_x_5138) ;  /* 0x0000006000007945 */ /* 0x000fe20003800000 */
[----:B--2---:R-:W-:-:S05]  /*abe0*/  MOV R3, R8 ;  /* 0x0000000800037202 */ /* 0x004fca0000000f00 */
[----:B------:R-:W-:-:S04]  /*abf0*/  IMAD R12, R12, 0x8, R3 ;  /* 0x000000080c0c7824 */ /* 0x000fc800078e0203 */
[----:B------:R0:W1:Y:S01]  /*ac00*/  SYNCS.PHASECHK.TRANS64.TRYWAIT P0, [R12+URZ], R13 ;  /* 0x0000000d0c0075a7 */ /* 0x000062000800017f */
[----:B------:R-:W-:Y:S05]  /*ac10*/  @!P1 BRA `(.L_x_5139) ;  /* 0x0000000000049947 */ /* 0x000fea0003800000 */
[----:B------:R-:W-:Y:S01]  /*ac20*/  BPT.TRAP 0x1 ;  /* 0x000000040000795c */ /* 0x000fe20000300000 */
.L_x_5139:
[----:B------:R-:W-:Y:S05]  /*ac30*/  BSYNC B0 ;  /* 0x0000000000007941 */ /* 0x000fea0003800000 */
.L_x_5138:
[----:B------:R-:W-:Y:S04]  /*ac40*/  BSSY B0, `(.L_x_5140) ;  /* 0x0000004000007945 */ /* 0x000fe80003800000 */
[----:B-1----:R-:W-:Y:S05]  /*ac50*/  @P0 BRA `(.L_x_5141) ;  /* 0x0000000000080947 */ /* 0x002fea0003800000 */
[----:B------:R-:W1:Y:S02]  /*ac60*/  SYNCS.PHASECHK.TRANS64.TRYWAIT P0, [R12+URZ], R13 ;  /* 0x0000000d0c0075a7 */ /* 0x000e64000800017f */
[----:B-1----:R-:W-:Y:S05]  /*ac70*/  @!P0 BRA `(.L_x_5142) ;  /* 0x000001e800c48947 */ /* 0x002fea0003800000 */
.L_x_5141:
[----:B------:R-:W-:Y:S05]  /*ac80*/  BSYNC B0 ;  /* 0x0000000000007941 */ /* 0x000fea0003800000 */
.L_x_5140:
[----:B------:R-:W2:Y:S04]  /*ac90*/  LDL R7, [R1+0x1c8] ;  /* 0x0001c80001077983 */ /* 0x000ea80000100800 */
[----:B------:R-:W2:Y:S01]  /*aca0*/  LDL.64 R8, [R1+0x80] ;  /* 0x0000800001087983 */ /* 0x000ea20000100a00 */
[----:B------:R-:W-:Y:S05]  /*acb0*/  WARPSYNC.ALL ;  /* 0x0000000000007948 */ /* 0x000fea0003800000 */
[----:B01----:R-:W3:Y:S04]  /*acc0*/  LDL.64 R12, [R1+0x78] ;  /* 0x00007800010c7983 */ /* 0x003ee80000100a00 */
[----:B------:R-:W4:Y:S04]  /*acd0*/  LDL.64 R10, [R1+0x78] ;  /* 0x00007800010a7983 */ /* 0x000f280000100a00 */
[----:B------:R-:W5:Y:S04]  /*ace0*/  LDL.64 R14, [R1+0x78] ;  /* 0x00007800010e7983 */ /* 0x000f680000100a00 */
[----:B------:R-:W5:Y:S01]  /*acf0*/  LDL.64 R20, [R1+0x78] ;  /* 0x0000780001147983 */ /* 0x000f620000100a00 */
[----:B--2---:R-:W-:Y:S01]  /*ad00*/  IMAD R8, R7, 0x200, R8 ;  /* 0x0000020007087824 */ /* 0x004fe200078e0208 */
[----:B------:R-:W-:-:S02]  /*ad10*/  R2UR UR7, R9 ;  /* 0x00000000090772ca */ /* 0x000fc400000e0000 */
[----:B------:R-:W2:Y:S01]  /*ad20*/  LDL R3, [R1+0x1d4] ;  /* 0x0001d40001037983 */ /* 0x000ea20000100800 */
[----:B------:R-:W-:Y:S01]  /*ad30*/  WARPGROUP.ARRIVE ;  /* 0x00000000000079c5 */ /* 0x000fe20000000000 */
[----:B------:R-:W-:Y:S01]  /*ad40*/  R2UR UR6, R8 ;  /* 0x00000000080672ca */ /* 0x000fe200000e0000 */
[----:B------:R-:W-:Y:S01]  /*ad50*/  BSSY B0, `(.L_x_5143) ;  /* 0x000002e000007945 */ /* 0x000fe20003800000 */
[----:B------:R0:W-:Y:S01]  /*ad60*/  STL [R1+0x60], RZ ;  /* 0x000060ff01007387 */ /* 0x0001e20000100800 */
[----:B---3--:R-:W-:Y:S01]  /*ad70*/  R2UR UR4, R12 ;  /* 0x000000000c0472ca */ /* 0x008fe200000e0000 */
[----:B------:R-:W-:Y:S01]  /*ad80*/  VIADD R12, R8, 0x2 ;  /* 0x00000002080c7836 */ /* 0x000fe20000000000 */
[----:B------:R-:W-:Y:S01]  /*ad90*/  R2UR UR5, R13 ;  /* 0x000000000d0572ca */ /* 0x000fe200000e0000 */
[----:B------:R-:W-:Y:S02]  /*ada0*/  IMAD.MOV.U32 R13, RZ, RZ, R9 ;  /* 0x000000ffff0d7224 */ /* 0x000fe400078e0009 */
[----:B----4-:R-:W-:-:S02]  /*adb0*/  VIADD R10, R10, 0x2 ;  /* 0x000000020a0a7836 */ /* 0x010fc40000000000 */
[----:B-----5:R-:W-:Y:S02]  /*adc0*/  VIADD R14, R14, 0x4 ;  /* 0x000000040e0e7836 */ /* 0x020fe40000000000 */
[----:B------:R-:W-:-:S06]  /*add0*/  VIADD R20, R20, 0x6 ;  /* 0x0000000614147836 */ /* 0x000fcc0000000000 */
[----:B------:R-:W-:Y:S01]  /*ade0*/  HGMMA.64x64x16.F32 R24, gdesc[UR4], RZ, !UPT, gsb0 ;  /* 0x00e00000041879f0 */ /* 0x000fe2000c0008ff */
[----:B------:R-:W-:Y:S02]  /*adf0*/  R2UR UR6, R12 ;  /* 0x000000000c0672ca */ /* 0x000fe400000e0000 */
[----:B------:R-:W-:Y:S02]  /*ae00*/  R2UR UR7, R13 ;  /* 0x000000000d0772ca */ /* 0x000fe400000e0000 */
[----:B------:R-:W-:Y:S01]  /*ae10*/  R2UR UR4, R10 ;  /* 0x000000000a0472ca */ /* 0x000fe200000e0000 */
[C---:B------:R-:W-:Y:S01]  /*ae20*/  VIADD R10, R8.reuse, 0x4 ;  /* 0x00000004080a7836 */ /* 0x040fe20000000000 */
[----:B------:R-:W-:Y:S01]  /*ae30*/  R2UR UR5, R11 ;  /* 0x000000000b0572ca */ /* 0x000fe200000e0000 */
[----:B------:R-:W-:Y:S01]  /*ae40*/  IMAD.MOV.U32 R11, RZ, RZ, R9 ;  /* 0x000000ffff0b7224 */ /* 0x000fe200078e0009 */
[----:B--2---:R-:W-:Y:S01]  /*ae50*/  LEA.HI R0, R3, R3, RZ, 0x1 ;  /* 0x0000000303007211 */ /* 0x004fe200078f08ff */
[----:B------:R-:W-:-:S03]  /*ae60*/  VIADD R8, R8, 0x6 ;  /* 0x0000000608087836 */ /* 0x000fc60000000000 */
[----:B------:R-:W-:Y:S01]  /*ae70*/  LOP3.LUT R4, R0, 0xfffffffe, RZ, 0xc0, !PT ;  /* 0xfffffffe00047812 */ /* 0x000fe200078ec0ff */
[----:B------:R-:W-:-:S04]  /*ae80*/  IMAD.MOV.U32 R0, RZ, RZ, 0x1 ;  /* 0x00000001ff007424 */ /* 0x000fc800078e00ff */
[----:B------:R-:W-:Y:S01]  /*ae90*/  IMAD.IADD R3, R3, 0x1, -R4 ;  /* 0x0000000103037824 */ /* 0x000fe200078e0a04 */
[----:B------:R0:W-:Y:S04]  /*aea0*/  STL [R1+0x60], R0 ;  /* 0x0000600001007387 */ /* 0x0001e80000100800 */
[----:B------:R-:W-:Y:S01]  /*aeb0*/  SHF.L.U32 R3, R3, 0x1f, RZ ;  /* 0x0000001f03037819 */ /* 0x000fe200000006ff */
[----:B------:R0:W-:Y:S04]  /*aec0*/  STL [R1+0x60], R0 ;  /* 0x0000600001007387 */ /* 0x0001e80000100800 */
[----:B------:R0:W-:Y:S04]  /*aed0*/  STL [R1+0x60], R0 ;  /* 0x0000600001007387 */ /* 0x0001e80000100800 */
[----:B------:R0:W-:Y:S01]  /*aee0*/  STL [R1+0x60], R0 ;  /* 0x0000600001007387 */ /* 0x0001e20000100800 */
[----:B------:R-:W-:-:S02]  /*aef0*/  WARPGROUP.DEPBAR.LE gsb0, 0x0 ;  /* 0x00008000000079c5 */ /* 0x000fc40000010000 */
        /* <DEDUP_REMOVED lines=17> */
[----:B------:R-:W1:Y:S02]  /*b010*/  SYNCS.PHASECHK.TRANS64.TRYWAIT P0, [UR43+0x38810], R3 ;  /* 0x03881003ff0075a7 */ /* 0x000e64000800016b */
[----:B01----:R-:W-:Y:S05]  /*b020*/  @!P0 BRA `(.L_x_5144) ;  /* 0x000001e400ec8947 */ /* 0x003fea0003800000 */
.L_x_5300:
[----:B------:R-:W-:Y:S05]  /*b030*/  BSYNC B0 ;  /* 0x0000000000007941 */ /* 0x000fea0003800000 */
.L_x_5143:
[----:B0-----:R-:W2:Y:S04]  /*b040*/  LDL R3, [R1+0x28] ;  /* 0x0000280001037983 */ /* 0x001ea80000100800 */
[----:B------:R0:W5:Y:S01]  /*b050*/  LDL.64 R8, [R1+0x1c8] ;  /* 0x0001c80001087983 */ /* 0x0001620000100a00 */
[----:B------:R-:W-:Y:S01]  /*b060*/  BSSY B0, `(.L_x_5145) ;  /* 0x0000005000007945 */ /* 0x000fe20003800000 */
[----:B--2---:R-:W-:-:S04]  /*b070*/  LOP3.LUT R3, R3, 0x1, RZ, 0xfc, !PT ;  /* 0x0000000103037812 */ /* 0x004fc800078efcff */
[----:B------:R-:W-:-:S13]  /*b080*/  ISETP.NE.AND P1, PT, R3, 0x3, PT ;  /* 0x000000030300780c */ /* 0x000fda0003f25270 */
[----:B0-----:R-:W-:Y:S05]  /*b090*/  @!P1 BRA `(.L_x_5146) ;  /* 0x0000000000049947 */ /* 0x001fea0003800000 */
[----:B------:R-:W-:Y:S01]  /*b0a0*/  BPT.TRAP 0x1 ;  /* 0x000000040000795c */ /* 0x000fe20000300000 */
.L_x_5146:
[----:B------:R-:W-:Y:S05]  /*b0b0*/  BSYNC B0 ;  /* 0x0000000000007941 */ /* 0x000fea0003800000 */
.L_x_5145:
        /* <DEDUP_REMOVED lines=8> */
.L_x_5148:
[----:B------:R-:W-:Y:S05]  /*b140*/  BSYNC B0 ;  /* 0x0000000000007941 */ /* 0x000fea0003800000 */
.L_x_5147:
[----:B------:R-:W-:Y:S04]  /*b150*/  BSSY B0, `(.L_x_5149) ;  /* 0x0000004000007945 */ /* 0x000fe80003800000 */
[----:B-1----:R-:W-:Y:S05]  /*b160*/  @P0 BRA `(.L_x_5150) ;  /* 0x0000000000080947 */ /* 0x002fea0003800000 */
[----:B------:R-:W1:Y:S02]  /*b170*/  SYNCS.PHASECHK.TRANS64.TRYWAIT P0, [R8+URZ], R9 ;  /* 0x00000009080075a7 */ /* 0x000e64000800017f */
[----:B-1----:R-:W-:Y:S05]  /*b180*/  @!P0 BRA `(.L_x_5151) ;  /* 0x000001e400ac8947 */ /* 0x002fea0003800000 */
.L_x_5150:
[----:B------:R-:W-:Y:S05]  /*b190*/  BSYNC B0 ;  /* 0x0000000000007941 */ /* 0x000fea0003800000 */
.L_x_5149:
[----:B------:R-:W2:Y:S04]  /*b1a0*/  LDL R4, [R1+0x68] ;  /* 0x0000680001047983 */ /* 0x000ea80000100800 */
[----:B------:R-:W3:Y:S04]  /*b1b0*/  LDL R3, [R1+0x1c8] ;  /* 0x0001c80001037983 */ /* 0x000ee80000100800 */
[----:B01----:R-:W3:Y:S04]  /*b1c0*/  LDL.64 R8, [R1+0x98] ;  /* 0x0000980001087983 */ /* 0x003ee80000100a00 */
[----:B------:R-:W4:Y:S04]  /*b1d0*/  LDL.64 R10, [R1+0x90] ;  /* 0x00009000010a7983 */ /* 0x000f280000100a00 */
[----:B------:R-:W4:Y:S04]  /*b1e0*/  LDL.64 R12, [R1+0x90] ;  /* 0x00009000010c7983 */ /* 0x000f280000100a00 */
[----:B------:R-:W4:Y:S04]  /*b1f0*/  LDL.64 R14, [R1+0x90] ;  /* 0x00009000010e7983 */ /* 0x000f280000100a00 */
[----:B------:R-:W4:Y:S01]  /*b200*/  LDL.64 R20, [R1+0x90] ;  /* 0x0000900001147983 */ /* 0x000f220000100a00 */
[----:B------:R-:W-:Y:S05]  /*b210*/  WARPSYNC.ALL ;  /* 0x0000000000007948 */ /* 0x000fea0003800000 */
[----:B------:R-:W-:Y:S01]  /*b220*/  WARPGROUP.ARRIVE ;  /* 0x00000000000079c5 */ /* 0x000fe20000000000 */
[----:B------:R-:W4:Y:S04]  /*b230*/  LDL.64 R56, [R1+0x90] ;  /* 0x0000900001387983 */ /* 0x000f280000100a00 */
[----:B------:R-:W4:Y:S01]  /*b240*/  LDL.64 R58, [R1+0x90] ;  /* 0x00009000013a7983 */ /* 0x000f220000100a00 */
[----:B------:R-:W0:Y:S03]  /*b250*/  S2R R7, SR_TID.X ;  /* 0x0000000000077919 */ /* 0x000e260000002100 */
[----:B------:R-:W4:Y:S04]  /*b260*/  LDL.64 R60, [R1+0x90] ;  /* 0x00009000013c7983 */ /* 0x000f280000100a00 */
[----:B------:R-:W4:Y:S04]  /*b270*/  LDL.64 R62, [R1+0x90] ;  /* 0x00009000013e7983 */ /* 0x000f280000100a00 */
[----:B------:R-:W4:Y:S01]  /*b280*/  LDL.64 R64, [R1+0x90] ;  /* 0x0000900001407983 */ /* 0x000f220000100a00 */
[----:B--2---:R-:W-:Y:S01]  /*b290*/  ISETP.NE.U32.AND P0, PT, R4, RZ, PT ;  /* 0x000000ff0400720c */ /* 0x004fe20003f05070 */
[----:B---3--:R-:W-:Y:S01]  /*b2a0*/  IMAD R8, R3, 0x1000, R8 ;  /* 0x0000100003087824 */ /* 0x008fe200078e0208 */
[----:B------:R-:W-:-:S02]  /*b2b0*/  R2UR UR7, R9 ;  /* 0x00000000090772ca */ /* 0x000fc400000e0000 */
[----:B----4-:R-:W-:Y:S02]  /*b2c0*/  R2UR UR4, R10 ;  /* 0x000000000a0472ca */ /* 0x010fe400000e0000 */
[----:B------:R-:W-:Y:S02]  /*b2d0*/  R2UR UR6, R8 ;  /* 0x00000000080672ca */ /* 0x000fe400000e0000 */
[----:B------:R-:W-:-:S05]  /*b2e0*/  R2UR UR5, R11 ;  /* 0x000000000b0572ca */ /* 0x000fca00000e0000 */
[----:B------:R-:W-:-:S08]  /*b2f0*/  VOTEU.ANY UP0, P0 ;  /* 0x00000000003f7886 */ /* 0x000fd00000000100 */
[----:B------:R-:W-:Y:S01]  /*b300*/  HGMMA.64x64x16.F32 R24, gdesc[UR4], R24, UP0, gsb0 ;  /* 0x00e00000041879f0 */ /* 0x000fe2000b800818 */
[----:B------:R-:W-:Y:S02]  /*b310*/  VIADD R12, R12, 0x2 ;  /* 0x000000020c0c7836 */ /* 0x000fe40000000000 */
[----:B------:R-:W-:Y:S02]  /*b320*/  VIADD R10, R8, 0x2 ;  /* 0x00000002080a7836 */ /* 0x000fe40000000000 */
[----:B------:R-:W-:Y:S01]  /*b330*/  IMAD.MOV.U32 R11, RZ, RZ, R9 ;  /* 0x000000ffff0b7224 */ /* 0x000fe200078e0009 */
[----:B------:R-:W-:Y:S02]  /*b340*/  R2UR UR4, R12 ;  /* 0x000000000c0472ca */ /* 0x000fe400000e0000 */
[----:B------:R-:W-:Y:S02]  /*b350*/  R2UR UR6, R10 ;  /* 0x000000000a0672ca */ /* 0x000fe400000e0000 */
[----:B------:R-:W-:-:S02]  /*b360*/  R2UR UR7, R11 ;  /* 0x000000000b0772ca */ /* 0x000fc400000e0000 */
[----:B------:R-:W-:Y:S01]  /*b370*/  R2UR UR5, R13 ;  /* 0x000000000d0572ca */ /* 0x000fe200000e0000 */
[----:B------:R-:W-:Y:S02]  /*b380*/  WARPGROUP.DEPBAR.LE gsb0, 0x0 ;  /* 0x00008000000079c5 */ /* 0x000fe40000010000 */
[----:B------:R-:W-:Y:S01]  /*b390*/  WARPGROUP.ARRIVE ;  /* 0x00000000000079c5 */ /* 0x000fe20000000000 */
[----:B------:R-:W-:Y:S01]  /*b3a0*/  VIADD R14, R14, 0x4 ;  /* 0x000000040e0e7836 */ /* 0x000fe20000000000 */
[----:B------:R-:W2:Y:S08]  /*b3b0*/  LDL.64 R12, [R1+0x90] ;  /* 0x00009000010c7983 */ /* 0x000eb00000100a00 */
[----:B------:R-:W-:Y:S01]  /*b3c0*/  HGMMA.64x64x16.F32 R24, gdesc[UR4], R24, gsb0 ;  /* 0x00e00000041879f0 */ /* 0x000fe20008000818 */
[----:B------:R-:W-:-:S02]  /*b3d0*/  VIADD R10, R8, 0x4 ;  /* 0x00000004080a7836 */ /* 0x000fc40000000000 */
[----:B------:R-:W-:Y:S01]  /*b3e0*/  IMAD.MOV.U32 R11, RZ, RZ, R9 ;  /* 0x000000ffff0b7224 */ /* 0x000fe200078e0009 */
[----:B------:R-:W-:Y:S02]  /*b3f0*/  R2UR UR4, R14 ;  /* 0x000000000e0472ca */ /* 0x000fe400000e0000 */
[----:B------:R-:W-:Y:S02]  /*b400*/  R2UR UR6, R10 ;  /* 0x000000000a0672ca */ /* 0x000fe400000e0000 */
[----:B------:R-:W-:Y:S02]  /*b410*/  R2UR UR7, R11 ;  /* 0x000000000b0772ca */ /* 0x000fe400000e0000 */
[----:B------:R-:W-:Y:S01]  /*b420*/  R2UR UR5, R15 ;  /* 0x000000000f0572ca */ /* 0x000fe200000e0000 */
[----:B------:R-:W-:Y:S02]  /*b430*/  WARPGROUP.DEPBAR.LE gsb0, 0x0 ;  /* 0x00008000000079c5 */ /* 0x000fe40000010000 */
[----:B------:R-:W-:Y:S01]  /*b440*/  WARPGROUP.ARRIVE ;  /* 0x00000000000079c5 */ /* 0x000fe20000000000 */
[----:B------:R-:W-:Y:S01]  /*b450*/  VIADD R20, R20, 0x6 ;  /* 0x0000000614147836 */ /* 0x000fe20000000000 */
[----:B------:R-:W3:Y:S08]  /*b460*/  LDL.64 R14, [R1+0x90] ;  /* 0x00009000010e7983 */ /* 0x000ef00000100a00 */
        /* <DEDUP_REMOVED lines=10> */
[----:B------:R-:W4:Y:S08]  /*b510*/  LDL.64 R20, [R1+0x90] ;  /* 0x0000900001147983 */ /* 0x000f300000100a00 */
        /* <DEDUP_REMOVED lines=20> */
[----:B--2---:R-:W-:Y:S01]  /*b660*/  VIADD R12, R12, 0x204 ;  /* 0x000002040c0c7836 */ /* 0x004fe20000000000 */
        /* <DEDUP_REMOVED lines=10> */
[----:B---3--:R-:W-:Y:S01]  /*b710*/  VIADD R14, R14, 0x206 ;  /* 0x000002060e0e7836 */ /* 0x008fe20000000000 */
        /* <DEDUP_REMOVED lines=10> */
[----:B----4-:R-:W-:Y:S01]  /*b7c0*/  VIADD R20, R20, 0x400 ;  /* 0x0000040014147836 */ /* 0x010fe20000000000 */
        /* <DEDUP_REMOVED lines=84> */
[----:B------:R-:W-:Y:S02]  /*bd10*/  R2UR UR5, R59 ;  /* 0x000000003b0572ca */ /* 0x000fe400000e0000 */
[----:B0-----:R-:W-:Y:S01]  /*bd20*/  SHF.R.U32.HI R7, RZ, 0x7, R7 ;  /* 0x00000007ff077819 */ /* 0x001fe20000011607 */
[----:B------:R-:W-:-:S02]  /*bd30*/  WARPGROUP.DEPBAR.LE gsb0, 0x0 ;  /* 0x00008000000079c5 */ /* 0x000fc40000010000 */
[----:B------:R-:W-:Y:S01]  /*bd40*/  WARPGROUP.ARRIVE ;  /* 0x00000000000079c5 */ /* 0x000fe20000000000 */
[----:B------:R-:W-:Y:S01]  /*bd50*/  VIADD R4, R8, 0x800 ;  /* 0x0000080008047836 */ /* 0x000fe20000000000 */
[----:B----4-:R-:W-:Y:S01]  /*bd60*/  R2UR UR9, R13 ;  /* 0x000000000d0972ca */ /* 0x010fe200000e0000 */
[----:B------:R-:W-:Y:S01]  /*bd70*/  IMAD.MOV.U32 R11, RZ, RZ, R9 ;  /* 0x000000ffff0b7224 */ /* 0x000fe200078e0009 */
[----:B------:R-:W4:Y:S04]  /*bd80*/  LDL.64 R58, [R1+0x90] ;  /* 0x00009000013a7983 */ /* 0x000f280000100a00 */
[----:B------:R-:W-:Y:S01]  /*bd90*/  HGMMA.64x64x16.F32 R24, gdesc[UR4], R24, gsb0 ;  /* 0x00e00000041879f0 */ /* 0x000fe20008000818 */
[----:B------:R-:W0:Y:S01]  /*bda0*/  SHFL.IDX PT, R3, R7, RZ, 0x1f ;  /* 0x00001fff07037589 */ /* 0x000e2200000e0000 */
[----:B------:R-:W-:Y:S01]  /*bdb0*/  R2UR UR11, R11 ;  /* 0x000000000b0b72ca */ /* 0x000fe200000e0000 */
[----:B------:R-:W-:-:S02]  /*bdc0*/  UMOV UR4, 0x1 ;  /* 0x0000000100047882 */ /* 0x000fc40000000000 */
[----:B------:R-:W-:Y:S01]  /*bdd0*/  UISETP.NE.U32.AND UP0, UPT, UR4, URZ, UPT ;  /* 0x0000003f0400728c */ /* 0x000fe2000bf05070 */
[----:B0-----:R-:W-:-:S04]  /*bde0*/  ISETP.GT.AND P0, PT, R3, 0x7f, PT ;  /* 0x0000007f0300780c */ /* 0x001fc80003f04270 */
[----:B------:R-:W-:-:S04]  /*bdf0*/  SEL R3, RZ, 0x2, !P0 ;  /* 0x00000002ff037807 */ /* 0x000fc80004000000 */
[----:B------:R-:W-:Y:S01]  /*be00*/  IADD3 R12, R12, 0x800, R3 ;  /* 0x000008000c0c7810 */ /* 0x000fe20007ffe003 */
[----:B------:R-:W-:-:S03]  /*be10*/  IMAD.IADD R10, R3, 0x1, R4 ;  /* 0x00000001030a7824 */ /* 0x000fc600078e0204 */
[----:B------:R-:W-:Y:S02]  /*be20*/  R2UR UR8, R12 ;  /* 0x000000000c0872ca */ /* 0x000fe400000e0000 */
[----:B------:R-:W-:Y:S01]  /*be30*/  R2UR UR10, R10 ;  /* 0x000000000a0a72ca */ /* 0x000fe200000e0000 */
[----:B------:R-:W-:Y:S02]  /*be40*/  WARPGROUP.DEPBAR.LE gsb0, 0x0 ;  /* 0x00008000000079c5 */ /* 0x000fe40000010000 */
[----:B------:R-:W-:-:S10]  /*be50*/  WARPGROUP.ARRIVE ;  /* 0x00000000000079c5 */ /* 0x000fd40000000000 */
[----:B------:R-:W-:Y:S01]  /*be60*/  HGMMA.64x64x16.F32 R24, gdesc[UR8], R24, UP0, gsb0 ;  /* 0x00e00000081879f0 */ /* 0x000fe2000b800818 */
[----:B------:R-:W-:-:S05]  /*be70*/  IMAD.MOV.U32 R12, RZ, RZ, 0x4 ;  /* 0x00000004ff0c7424 */ /* 0x000fca00078e00ff */
[----:B------:R-:W-:Y:S01]  /*be80*/  SEL R7, R12, 0x2, P0 ;  /* 0x000000020c077807 */ /* 0x000fe20000000000 */
[----:B------:R-:W-:-:S03]  /*be90*/  IMAD.MOV.U32 R11, RZ, RZ, R9 ;  /* 0x000000ffff0b7224 */ /* 0x000fc600078e0009 */
[----:B------:R-:W-:Y:S01]  /*bea0*/  IADD3 R14, R7, 0x800, R14 ;  /* 0x00000800070e7810 */ /* 0x000fe20007ffe00e */
[----:B------:R-:W-:Y:S01]  /*beb0*/  IMAD.IADD R10, R4, 0x1, R7 ;  /* 0x00000001040a7824 */ /* 0x000fe200078e0207 */
[----:B------:R-:W-:Y:S02]  /*bec0*/  R2UR UR7, R11 ;  /* 0x000000000b0772ca */ /* 0x000fe400000e0000 */
[----:B------:R-:W-:Y:S02]  /*bed0*/  R2UR UR4, R14 ;  /* 0x000000000e0472ca */ /* 0x000fe400000e0000 */
[----:B------:R-:W-:Y:S02]  /*bee0*/  R2UR UR6, R10 ;  /* 0x000000000a0672ca */ /* 0x000fe400000e0000 */
[----:B------:R-:W-:Y:S01]  /*bef0*/  R2UR UR5, R15 ;  /* 0x000000000f0572ca */ /* 0x000fe200000e0000 */
[----:B------:R-:W-:Y:S02]  /*bf00*/  WARPGROUP.DEPBAR.LE gsb0, 0x0 ;  /* 0x00008000000079c5 */ /* 0x000fe40000010000 */
[----:B------:R-:W-:-:S10]  /*bf10*/  WARPGROUP.ARRIVE ;  /* 0x00000000000079c5 */ /* 0x000fd40000000000 */
[----:B------:R-:W-:Y:S01]  /*bf20*/  HGMMA.64x64x16.F32 R24, gdesc[UR4], R24, gsb0 ;  /* 0x00e00000041879f0 */ /* 0x000fe20008000818 */
[----:B------:R-:W-:Y:S01]  /*bf30*/  SEL R11, R12, 0x6, !P0 ;  /* 0x000000060c0b7807 */ /* 0x000fe20004000000 */
[----:B------:R-:W-:-:S03]  /*bf40*/  IMAD.MOV.U32 R13, RZ, RZ, R9 ;  /* 0x000000ffff0d7224 */ /* 0x000fc600078e0009 */
[----:B--2---:R-:W-:Y:S01]  /*bf50*/  IADD3 R20, R11, 0x800, R20 ;  /* 0x000008000b147810 */ /* 0x004fe20007ffe014 */
[----:B------:R-:W-:Y:S01]  /*bf60*/  IMAD.IADD R12, R4, 0x1, R11 ;  /* 0x00000001040c7824 */ /* 0x000fe200078e020b */
[----:B------:R-:W-:Y:S02]  /*bf70*/  R2UR UR7, R13 ;  /* 0x000000000d0772ca */ /* 0x000fe400000e0000 */
[----:B------:R-:W-:Y:S02]  /*bf80*/  R2UR UR4, R20 ;  /* 0x00000000140472ca */ /* 0x000fe400000e0000 */
[----:B------:R-:W-:Y:S02]  /*bf90*/  R2UR UR6, R12 ;  /* 0x000000000c0672ca */ /* 0x000fe400000e0000 */
[----:B------:R-:W-:Y:S01]  /*bfa0*/  R2UR UR5, R21 ;  /* 0x00000000150572ca */ /* 0x000fe200000e0000 */
[----:B------:R-:W-:Y:S01]  /*bfb0*/  IMAD.MOV.U32 R4, RZ, RZ, 0x28 ;  /* 0x00000028ff047424 */ /* 0x000fe200078e00ff */
[----:B------:R-:W2:Y:S01]  /*bfc0*/  LDL.64 R20, [R1+0x90] ;  /* 0x0000900001147983 */ /* 0x000ea20000100a00 */
[----:B------:R-:W-:-:S03]  /*bfd0*/  IMAD.MOV.U32 R13, RZ, RZ, 0xa00 ;  /* 0x00000a00ff0d7424 */ /* 0x000fc600078e00ff */
[----:B------:R-:W-:Y:S01]  /*bfe0*/  SEL R4, R4, 0x26, P0 ;  /* 0x0000002604047807 */ /* 0x000fe20000000000 */
[----:B------:R-:W-:Y:S02]  /*bff0*/  WARPGROUP.DEPBAR.LE gsb0, 0x0 ;  /* 0x00008000000079c5 */ /* 0x000fe40000010000 */
[----:B------:R-:W-:-:S06]  /*c000*/  WARPGROUP.ARRIVE ;  /* 0x00000000000079c5 */ /* 0x000fcc0000000000 */
[----:B------:R-:W-:Y:S01]  /*c010*/  HGMMA.64x64x16.F32 R24, gdesc[UR4], R24, gsb0 ;  /* 0x00e00000041879f0 */ /* 0x000fe20008000818 */
[----:B------:R-:W-:-:S05]  /*c020*/  SEL R13, R13, 0x980, P0 ;  /* 0x000009800d0d7807 */ /* 0x000fca0000000000 */
[----:B------:R-:W-:-:S05]  /*c030*/  IMAD.IADD R4, R4, 0x1, R13 ;  /* 0x0000000104047824 */ /* 0x000fca00078e020d */
[----:B------:R-:W-:-:S05]  /*c040*/  LOP3.LUT R13, R4, 0xa06, RZ, 0xc0, !PT ;  /* 0x00000a06040d7812 */ /* 0x000fca00078ec0ff */
[----:B---3--:R-:W-:Y:S02]  /*c050*/  IMAD.IADD R56, R13, 0x1, R56 ;  /* 0x000000010d387824 */ /* 0x008fe400078e0238 */
[----:B------:R-:W-:Y:S02]  /*c060*/  IMAD.IADD R12, R8, 0x1, R13 ;  /* 0x00000001080c7824 */ /* 0x000fe400078e020d */
[----:B------:R-:W-:Y:S01]  /*c070*/  IMAD.MOV.U32 R13, RZ, RZ, R9 ;  /* 0x000000ffff0d7224 */ /* 0x000fe200078e0009 */
[----:B------:R-:W-:Y:S02]  /*c080*/  R2UR UR4, R56 ;  /* 0x00000000380472ca */ /* 0x000fe400000e0000 */
[----:B------:R-:W-:Y:S02]  /*c090*/  R2UR UR6, R12 ;  /* 0x000000000c0672ca */ /* 0x000fe400000e0000 */
[----:B------:R-:W-:Y:S02]  /*c0a0*/  R2UR UR7, R13 ;  /* 0x000000000d0772ca */ /* 0x000fe400000e0000 */
[----:B------:R-:W-:Y:S01]  /*c0b0*/  R2UR UR5, R57 ;  /* 0x00000000390572ca */ /* 0x000fe200000e0000 */
[----:B------:R-:W-:-:S02]  /*c0c0*/  WARPGROUP.DEPBAR.LE gsb0, 0x0 ;  /* 0x00008000000079c5 */ /* 0x000fc40000010000 */
[----:B------:R-:W-:Y:S01]  /*c0d0*/  WARPGROUP.ARRIVE ;  /* 0x00000000000079c5 */ /* 0x000fe20000000000 */
[----:B------:R-:W-:Y:S01]  /*c0e0*/  VIADD R4, R8, 0xa00 ;  /* 0x00000a0008047836 */ /* 0x000fe20000000000 */
[C---:B------:R-:W-:Y:S01]  /*c0f0*/  IADD3 R12, R3.reuse, 0xa00, R60 ;  /* 0x00000a00030c7810 */ /* 0x040fe20007ffe03c */
[----:B------:R-:W-:Y:S01]  /*c100*/  IMAD.MOV.U32 R13, RZ, RZ, R61 ;  /* 0x000000ffff0d7224 */ /* 0x000fe200078e003d */
[----:B------:R-:W3:Y:S06]  /*c110*/  LDL.64 R56, [R1+0x90] ;  /* 0x0000900001387983 */ /* 0x000eec0000100a00 */
[----:B------:R-:W-:Y:S01]  /*c120*/  HGMMA.64x64x16.F32 R24, gdesc[UR4], R24, gsb0 ;  /* 0x00e00000041879f0 */ /* 0x000fe20008000818 */
[----:B------:R-:W-:-:S02]  /*c130*/  IMAD.IADD R14, R3, 0x1, R4 ;  /* 0x00000001030e7824 */ /* 0x000fc400078e0204 */
[----:B------:R-:W-:Y:S01]  /*c140*/  IMAD.MOV.U32 R15, RZ, RZ, R9 ;  /* 0x000000ffff0f7224 */ /* 0x000fe200078e0009 */
[----:B------:R-:W-:Y:S01]  /*c150*/  R2UR UR4, R12 ;  /* 0x000000000c0472ca */ /* 0x000fe200000e0000 */
[----:B------:R-:W3:Y:S01]  /*c160*/  LDL.64 R60, [R1+0x90] ;  /* 0x00009000013c7983 */ /* 0x000ee20000100a00 */
[----:B------:R-:W-:Y:S02]  /*c170*/  R2UR UR6, R14 ;  /* 0x000000000e0672ca */ /* 0x000fe400000e0000 */
[----:B------:R-:W-:Y:S02]  /*c180*/  R2UR UR7, R15 ;  /* 0x000000000f0772ca */ /* 0x000fe400000e0000 */
[----:B------:R-:W-:Y:S01]  /*c190*/  R2UR UR5, R13 ;  /* 0x000000000d0572ca */ /* 0x000fe200000e0000 */
[----:B------:R-:W-:Y:S02]  /*c1a0*/  WARPGROUP.DEPBAR.LE gsb0, 0x0 ;  /* 0x00008000000079c5 */ /* 0x000fe40000010000 */
[----:B------:R-:W-:-:S10]  /*c1b0*/  WARPGROUP.ARRIVE ;  /* 0x00000000000079c5 */ /* 0x000fd40000000000 */
[----:B------:R-:W-:Y:S01]  /*c1c0*/  HGMMA.64x64x16.F32 R24, gdesc[UR4], R24, gsb0 ;  /* 0x00e00000041879f0 */ /* 0x000fe20008000818 */
[C---:B------:R-:W-:Y:S01]  /*c1d0*/  IMAD.IADD R14, R7.reuse, 0x1, R4 ;  /* 0x00000001070e7824 */ /* 0x040fe200078e0204 */
[----:B------:R-:W-:Y:S01]  /*c1e0*/  IADD3 R12, R7, 0xa00, R62 ;  /* 0x00000a00070c7810 */ /* 0x000fe20007ffe03e */
[----:B------:R-:W-:Y:S02]  /*c1f0*/  IMAD.MOV.U32 R13, RZ, RZ, R63 ;  /* 0x000000ffff0d7224 */ /* 0x000fe400078e003f */
[----:B------:R-:W-:Y:S01]  /*c200*/  IMAD.MOV.U32 R15, RZ, RZ, R9 ;  /* 0x000000ffff0f7224 */ /* 0x000fe200078e0009 */
[----:B------:R-:W-:Y:S02]  /*c210*/  R2UR UR6, R14 ;  /* 0x000000000e0672ca */ /* 0x000fe400000e0000 */
[----:B------:R-:W-:Y:S02]  /*c220*/  R2UR UR4, R12 ;  /* 0x000000000c0472ca */ /* 0x000fe400000e0000 */
[----:B------:R-:W-:-:S02]  /*c230*/  R2UR UR7, R15 ;  /* 0x000000000f0772ca */ /* 0x000fc400000e0000 */
[----:B------:R-:W-:Y:S01]  /*c240*/  R2UR UR5, R13 ;  /* 0x000000000d0572ca */ /* 0x000fe200000e0000 */
[----:B------:R-:W-:Y:S02]  /*c250*/  WARPGROUP.DEPBAR.LE gsb0, 0x0 ;  /* 0x00008000000079c5 */ /* 0x000fe40000010000 */
[----:B------:R-:W-:Y:S01]  /*c260*/  WARPGROUP.ARRIVE ;  /* 0x00000000000079c5 */ /* 0x000fe20000000000 */
[C---:B------:R-:W-:Y:S01]  /*c270*/  IMAD.IADD R12, R11.reuse, 0x1, R4 ;  /* 0x000000010b0c7824 */ /* 0x040fe200078e0204 */
[----:B----4-:R-:W-:Y:S01]  /*c280*/  IADD3 R58, R11, 0xa00, R58 ;  /* 0x00000a000b3a7810 */ /* 0x010fe20007ffe03a */
[----:B------:R-:W4:Y:S07]  /*c290*/  LDL.64 R14, [R1+0x90] ;  /* 0x00009000010e7983 */ /* 0x000f2e0000100a00 */
[----:B------:R-:W-:Y:S01]  /*c2a0*/  HGMMA.64x64x16.F32 R24, gdesc[UR4], R24, gsb0 ;  /* 0x00e00000041879f0 */ /* 0x000fe20008000818 */
[----:B------:R-:W-:Y:S01]  /*c2b0*/  IMAD.MOV.U32 R13, RZ, RZ, R9 ;  /* 0x000000ffff0d7224 */ /* 0x000fe200078e0009 */
[----:B------:R-:W-:-:S02]  /*c2c0*/  R2UR UR6, R12 ;  /* 0x000000000c0672ca */ /* 0x000fc400000e0000 */
[----:B------:R-:W-:Y:S02]  /*c2d0*/  R2UR UR4, R58 ;  /* 0x000000003a0472ca */ /* 0x000fe400000e0000 */
[----:B------:R-:W-:Y:S02]  /*c2e0*/  R2UR UR7, R13 ;  /* 0x000000000d0772ca */ /* 0x000fe400000e0000 */
[----:B------:R-:W-:Y:S01]  /*c2f0*/  R2UR UR5, R59 ;  /* 0x000000003b0572ca */ /* 0x000fe200000e0000 */
[----:B------:R-:W-:Y:S02]  /*c300*/  IMAD.MOV.U32 R4, RZ, RZ, 0x30 ;  /* 0x00000030ff047424 */ /* 0x000fe400078e00ff */
[----:B------:R-:W-:-:S03]  /*c310*/  IMAD.MOV.U32 R13, RZ, RZ, 0xc00 ;  /* 0x00000c00ff0d7424 */ /* 0x000fc600078e00ff */
[----:B------:R-:W-:Y:S02]  /*c320*/  SEL R4, R4, 0x2e, P0 ;  /* 0x0000002e04047807 */ /* 0x000fe40000000000 */
[----:B------:R-:W-:Y:S01]  /*c330*/  SEL R13, R13, 0xb80, P0 ;  /* 0x00000b800d0d7807 */ /* 0x000fe20000000000 */
[----:B------:R-:W-:Y:S02]  /*c340*/  WARPGROUP.DEPBAR.LE gsb0, 0x0 ;  /* 0x00008000000079c5 */ /* 0x000fe40000010000 */
[----:B------:R-:W-:-:S06]  /*c350*/  WARPGROUP.ARRIVE ;  /* 0x00000000000079c5 */ /* 0x000fcc0000000000 */
[----:B------:R-:W-:Y:S01]  /*c360*/  HGMMA.64x64x16.F32 R24, gdesc[UR4], R24, gsb0 ;  /* 0x00e00000041879f0 */ /* 0x000fe20008000818 */
[----:B------:R-:W-:-:S05]  /*c370*/  IMAD.IADD R4, R4, 0x1, R13 ;  /* 0x0000000104047824 */ /* 0x000fca00078e020d */
[----:B------:R-:W-:Y:S01]  /*c380*/  LOP3.LUT R59, R4, 0xe06, RZ, 0xc0, !PT ;  /* 0x00000e06043b7812 */ /* 0x000fe200078ec0ff */
[----:B------:R-:W-:-:S04]  /*c390*/  IMAD.MOV.U32 R13, RZ, RZ, R65 ;  /* 0x000000ffff0d7224 */ /* 0x000fc800078e0041 */
[----:B------:R-:W-:Y:S02]  /*c3a0*/  IMAD.IADD R12, R59, 0x1, R64 ;  /* 0x000000013b0c7824 */ /* 0x000fe400078e0240 */
        /* <DEDUP_REMOVED lines=9> */
[C---:B--2---:R-:W-:Y:S01]  /*c440*/  IADD3 R20, R3.reuse, 0xc00, R20 ;  /* 0x00000c0003147810 */ /* 0x044fe20007ffe014 */
[----:B------:R-:W2:Y:S07]  /*c450*/  LDL.64 R58, [R1+0x90] ;  /* 0x00009000013a7983 */ /* 0x000eae0000100a00 */
[----:B------:R-:W-:Y:S01]  /*c460*/  HGMMA.64x64x16.F32 R24, gdesc[UR4], R24, gsb0 ;  /* 0x00e00000041879f0 */ /* 0x000fe20008000818 */
[----:B------:R-:W-:-:S02]  /*c470*/  IMAD.IADD R12, R3, 0x1, R4 ;  /* 0x00000001030c7824 */ /* 0x000fc400078e0204 */
[--C-:B------:R-:W-:Y:S01]  /*c480*/  IMAD.MOV.U32 R13, RZ, RZ, R9.reuse ;  /* 0x000000ffff0d7224 */ /* 0x100fe200078e0009 */
[----:B------:R-:W-:Y:S02]  /*c490*/  R2UR UR4, R20 ;  /* 0x00000000140472ca */ /* 0x000fe400000e0000 */
[----:B------:R-:W-:Y:S02]  /*c4a0*/  R2UR UR6, R12 ;  /* 0x000000000c0672ca */ /* 0x000fe400000e0000 */
[----:B------:R-:W-:Y:S02]  /*c4b0*/  R2UR UR7, R13 ;  /* 0x000000000d0772ca */ /* 0x000fe400000e0000 */
[----:B------:R-:W-:Y:S01]  /*c4c0*/  R2UR UR5, R21 ;  /* 0x00000000150572ca */ /* 0x000fe200000e0000 */
[----:B------:R-:W-:Y:S02]  /*c4d0*/  WARPGROUP.DEPBAR.LE gsb0, 0x0 ;  /* 0x00008000000079c5 */ /* 0x000fe40000010000 */
[----:B------:R-:W-:Y:S01]  /*c4e0*/  WARPGROUP.ARRIVE ;  /* 0x00000000000079c5 */ /* 0x000fe20000000000 */
[C---:B------:R-:W-:Y:S01]  /*c4f0*/  IMAD.IADD R12, R7.reuse, 0x1, R4 ;  /* 0x00000001070c7824 */ /* 0x040fe200078e0204 */
[----:B---3--:R-:W-:Y:S01]  /*c500*/  IADD3 R56, R7, 0xc00, R56 ;  /* 0x00000c0007387810 */ /* 0x008fe20007ffe038 */
[----:B------:R-:W-:Y:S01]  /*c510*/  IMAD.MOV.U32 R13, RZ, RZ, R9 ;  /* 0x000000ffff0d7224 */ /* 0x000fe200078e0009 */
[----:B------:R-:W3:Y:S06]  /*c520*/  LDL.64 R20, [R1+0x90] ;  /* 0x0000900001147983 */ /* 0x000eec0000100a00 */
[----:B------:R-:W-:Y:S01]  /*c530*/  HGMMA.64x64x16.F32 R24, gdesc[UR4], R24, gsb0 ;  /* 0x00e00000041879f0 */ /* 0x000fe20008000818 */
[----:B------:R-:W-:-:S02]  /*c540*/  R2UR UR6, R12 ;  /* 0x000000000c0672ca */ /* 0x000fc400000e0000 */
[----:B------:R-:W-:Y:S02]  /*c550*/  R2UR UR7, R13 ;  /* 0x000000000d0772ca */ /* 0x000fe400000e0000 */
[----:B------:R-:W-:Y:S02]  /*c560*/  R2UR UR4, R56 ;  /* 0x00000000380472ca */ /* 0x000fe400000e0000 */
[----:B------:R-:W-:Y:S01]  /*c570*/  R2UR UR5, R57 ;  /* 0x00000000390572ca */ /* 0x000fe200000e0000 */
[----:B------:R-:W-:Y:S02]  /*c580*/  WARPGROUP.DEPBAR.LE gsb0, 0x0 ;  /* 0x00008000000079c5 */ /* 0x000fe40000010000 */
[----:B------:R-:W-:Y:S01]  /*c590*/  WARPGROUP.ARRIVE ;  /* 0x00000000000079c5 */ /* 0x000fe20000000000 */
[C---:B------:R-:W-:Y:S01]  /*c5a0*/  IMAD.IADD R12, R11.reuse, 0x1, R4 ;  /* 0x000000010b0c7824 */ /* 0x040fe200078e0204 */
[----:B----4-:R-:W-:Y:S01]  /*c5b0*/  IADD3 R14, R11, 0xc00, R14 ;  /* 0x00000c000b0e7810 */ /* 0x010fe20007ffe00e */
[----:B------:R-:W-:Y:S01]  /*c5c0*/  IMAD.MOV.U32 R13, RZ, RZ, R9 ;  /* 0x000000ffff0d7224 */ /* 0x000fe200078e0009 */
[----:B------:R-:W4:Y:S06]  /*c5d0*/  LDL.64 R56, [R1+0x90] ;  /* 0x0000900001387983 */ /* 0x000f2c0000100a00 */
[----:B------:R-:W-:Y:S01]  /*c5e0*/  HGMMA.64x64x16.F32 R24, gdesc[UR4], R24, gsb0 ;  /* 0x00e00000041879f0 */ /* 0x000fe20008000818 */
        /* <DEDUP_REMOVED lines=15> */
[----:B------:R-:W-:Y:S01]  /*c6e0*/  IMAD.IADD R14, R8, 0x1, R15 ;  /* 0x00000001080e7824 */ /* 0x000fe200078e020f */
[----:B------:R-:W-:Y:S01]  /*c6f0*/  R2UR UR5, R13 ;  /* 0x000000000d0572ca */ /* 0x000fe200000e0000 */
[----:B------:R-:W-:Y:S01]  /*c700*/  IMAD.MOV.U32 R15, RZ, RZ, R9 ;  /* 0x000000ffff0f7224 */ /* 0x000fe200078e0009 */
[----:B------:R-:W-:Y:S01]  /*c710*/  R2UR UR4, R12 ;  /* 0x000000000c0472ca */ /* 0x000fe200000e0000 */
[----:B------:R-:W4:Y:S01]  /*c720*/  LDL.64 R60, [R1+0x90] ;  /* 0x00009000013c7983 */ /* 0x000f220000100a00 */
[----:B------:R-:W-:Y:S02]  /*c730*/  R2UR UR6, R14 ;  /* 0x000000000e0672ca */ /* 0x000fe400000e0000 */
[----:B------:R-:W-:Y:S01]  /*c740*/  R2UR UR7, R15 ;  /* 0x000000000f0772ca */ /* 0x000fe200000e0000 */
[----:B------:R-:W-:-:S02]  /*c750*/  WARPGROUP.DEPBAR.LE gsb0, 0x0 ;  /* 0x00008000000079c5 */ /* 0x000fc40000010000 */
[----:B------:R-:W-:Y:S01]  /*c760*/  WARPGROUP.ARRIVE ;  /* 0x00000000000079c5 */ /* 0x000fe20000000000 */
[----:B------:R-:W-:Y:S01]  /*c770*/  VIADD R4, R8, 0xe00 ;  /* 0x00000e0008047836 */ /* 0x000fe20000000000 */
[C---:B--2---:R-:W-:Y:S01]  /*c780*/  IADD3 R58, R3.reuse, 0xe00, R58 ;  /* 0x00000e00033a7810 */ /* 0x044fe20007ffe03a */
[----:B------:R-:W-:Y:S01]  /*c790*/  IMAD.MOV.U32 R13, RZ, RZ, R9 ;  /* 0x000000ffff0d7224 */ /* 0x000fe200078e0009 */
[----:B------:R-:W2:Y:S06]  /*c7a0*/  LDL R15, [R1] ;  /* 0x00000000010f7983 */ /* 0x000eac0000100800 */
[----:B------:R-:W-:Y:S01]  /*c7b0*/  HGMMA.64x64x16.F32 R24, gdesc[UR4], R24, gsb0 ;  /* 0x00e00000041879f0 */ /* 0x000fe20008000818 */
[----:B------:R-:W-:Y:S01]  /*c7c0*/  IMAD.IADD R12, R3, 0x1, R4 ;  /* 0x00000001030c7824 */ /* 0x000fe200078e0204 */
[----:B------:R-:W-:Y:S01]  /*c7d0*/  R2UR UR7, R13 ;  /* 0x000000000d0772ca */ /* 0x000fe200000e0000 */
[----:B------:R0:W5:Y:S01]  /*c7e0*/  LDL R3, [R1+0x1c8] ;  /* 0x0001c80001037983 */ /* 0x0001620000100800 */
[----:B------:R-:W-:-:S02]  /*c7f0*/  R2UR UR4, R58 ;  /* 0x000000003a0472ca */ /* 0x000fc400000e0000 */
[----:B------:R-:W-:Y:S01]  /*c800*/  R2UR UR6, R12 ;  /* 0x000000000c0672ca */ /* 0x000fe200000e0000 */
[----:B------:R0:W5:Y:S01]  /*c810*/  LDL R14, [R1+0xc] ;  /* 0x00000c00010e7983 */ /* 0x0001620000100800 */
[----:B------:R-:W-:Y:S01]  /*c820*/  R2UR UR5, R59 ;  /* 0x000000003b0572ca */ /* 0x000fe200000e0000 */
[----:B------:R-:W-:Y:S02]  /*c830*/  WARPGROUP.DEPBAR.LE gsb0, 0x0 ;  /* 0x00008000000079c5 */ /* 0x000fe40000010000 */
[----:B------:R-:W-:-:S10]  /*c840*/  WARPGROUP.ARRIVE ;  /* 0x00000000000079c5 */ /* 0x000fd40000000000 */
[----:B------:R-:W-:Y:S01]  /*c850*/  HGMMA.64x64x16.F32 R24, gdesc[UR4], R24, gsb0 ;  /* 0x00e00000041879f0 */ /* 0x000fe20008000818 */
[C---:B------:R-:W-:Y:S01]  /*c860*/  IMAD.IADD R12, R7.reuse, 0x1, R4 ;  /* 0x00000001070c7824 */ /* 0x040fe200078e0204 */
[----:B---3--:R-:W-:Y:S01]  /*c870*/  IADD3 R20, R7, 0xe00, R20 ;  /* 0x00000e0007147810 */ /* 0x008fe20007ffe014 */
[----:B------:R-:W-:Y:S01]  /*c880*/  IMAD.MOV.U32 R13, RZ, RZ, R9 ;  /* 0x000000ffff0d7224 */ /* 0x000fe200078e0009 */
[----:B------:R-:W-:Y:S02]  /*c890*/  R2UR UR5, R21 ;  /* 0x00000000150572ca */ /* 0x000fe400000e0000 */
[----:B------:R-:W-:Y:S02]  /*c8a0*/  R2UR UR6, R12 ;  /* 0x000000000c0672ca */ /* 0x000fe400000e0000 */
[----:B------:R-:W-:Y:S02]  /*c8b0*/  R2UR UR7, R13 ;  /* 0x000000000d0772ca */ /* 0x000fe400000e0000 */
[----:B------:R-:W-:Y:S01]  /*c8c0*/  R2UR UR4, R20 ;  /* 0x00000000140472ca */ /* 0x000fe200000e0000 */
[----:B------:R-:W-:-:S02]  /*c8d0*/  WARPGROUP.DEPBAR.LE gsb0, 0x0 ;  /* 0x00008000000079c5 */ /* 0x000fc40000010000 */
[----:B------:R-:W-:-:S10]  /*c8e0*/  WARPGROUP.ARRIVE ;  /* 0x00000000000079c5 */ /* 0x000fd40000000000 */
[----:B------:R-:W-:Y:S01]  /*c8f0*/  HGMMA.64x64x16.F32 R24, gdesc[UR4], R24, gsb0 ;  /* 0x00e00000041879f0 */ /* 0x000fe20008000818 */
[C---:B----4-:R-:W-:Y:S01]  /*c900*/  IADD3 R56, R11.reuse, 0xe00, R56 ;  /* 0x00000e000b387810 */ /* 0x050fe20007ffe038 */
[----:B------:R-:W-:Y:S02]  /*c910*/  IMAD.IADD R10, R11, 0x1, R4 ;  /* 0x000000010b0a7824 */ /* 0x000fe400078e0204 */
[----:B------:R-:W-:Y:S01]  /*c920*/  IMAD.MOV.U32 R11, RZ, RZ, R9 ;  /* 0x000000ffff0b7224 */ /* 0x000fe200078e0009 */
[----:B------:R-:W-:Y:S02]  /*c930*/  R2UR UR4, R56 ;  /* 0x00000000380472ca */ /* 0x000fe400000e0000 */
[----:B------:R-:W-:Y:S02]  /*c940*/  R2UR UR6, R10 ;  /* 0x000000000a0672ca */ /* 0x000fe400000e0000 */
[----:B------:R-:W-:Y:S02]  /*c950*/  R2UR UR7, R11 ;  /* 0x000000000b0772ca */ /* 0x000fe400000e0000 */
[----:B------:R-:W-:Y:S01]  /*c960*/  R2UR UR5, R57 ;  /* 0x00000000390572ca */ /* 0x000fe200000e0000 */
[----:B------:R-:W-:-:S02]  /*c970*/  IMAD.MOV.U32 R4, RZ, RZ, 0x40 ;  /* 0x00000040ff047424 */ /* 0x000fc400078e00ff */
        /* <DEDUP_REMOVED lines=8> */
[----:B------:R-:W-:Y:S02]  /*ca00*/  IMAD.MOV.U32 R11, RZ, RZ, R9 ;  /* 0x000000ffff0b7224 */ /* 0x000fe400078e0009 */
[----:B------:R-:W-:Y:S02]  /*ca10*/  IMAD.MOV.U32 R9, RZ, RZ, R61 ;  /* 0x000000ffff097224 */ /* 0x000fe400078e003d */
[----:B------:R-:W-:Y:S02]  /*ca20*/  IMAD.IADD R10, R8, 0x1, R7 ;  /* 0x00000001080a7824 */ /* 0x000fe400078e0207 */
[----:B------:R-:W-:Y:S01]  /*ca30*/  IMAD.IADD R8, R7, 0x1, R60 ;  /* 0x0000000107087824 */ /* 0x000fe200078e023c */
[----:B------:R-:W-:Y:S02]  /*ca40*/  R2UR UR7, R11 ;  /* 0x000000000b0772ca */ /* 0x000fe400000e0000 */
[----:B------:R-:W-:-:S02]  /*ca50*/  R2UR UR6, R10 ;  /* 0x000000000a0672ca */ /* 0x000fc400000e0000 */
[----:B------:R-:W-:Y:S02]  /*ca60*/  R2UR UR4, R8 ;  /* 0x00000000080472ca */ /* 0x000fe400000e0000 */
[----:B------:R-:W-:Y:S01]  /*ca70*/  R2UR UR5, R9 ;  /* 0x00000000090572ca */ /* 0x000fe200000e0000 */
[----:B------:R0:W-:Y:S04]  /*ca80*/  STL [R1+0x68], R0 ;  /* 0x0000680001007387 */ /* 0x0001e80000100800 */
[----:B------:R0:W-:Y:S04]  /*ca90*/  STL [R1+0x68], R0 ;  /* 0x0000680001007387 */ /* 0x0001e80000100800 */
[----:B------:R0:W-:Y:S04]  /*caa0*/  STL [R1+0x68], R0 ;  /* 0x0000680001007387 */ /* 0x0001e80000100800 */
[----:B------:R0:W-:Y:S04]  /*cab0*/  STL [R1+0x68], R0 ;  /* 0x0000680001007387 */ /* 0x0001e80000100800 */
[----:B------:R0:W-:Y:S01]  /*cac0*/  STL [R1+0x68], R0 ;  /* 0x0000680001007387 */ /* 0x0001e20000100800 */
[----:B------:R-:W-:-:S02]  /*cad0*/  WARPGROUP.DEPBAR.LE gsb0, 0x0 ;  /* 0x00008000000079c5 */ /* 0x000fc40000010000 */
[----:B------:R-:W-:-:S06]  /*cae0*/  WARPGROUP.ARRIVE ;  /* 0x00000000000079c5 */ /* 0x000fcc0000000000 */
[----:B------:R-:W-:Y:S01]  /*caf0*/  HGMMA.64x64x16.F32 R24, gdesc[UR4], R24, gsb0 ;  /* 0x00e00000041879f0 */ /* 0x000fe20008000818 */
        /* <DEDUP_REMOVED lines=24> */
[----:B--2---:R-:W-:-:S03]  /*cc80*/  LOP3.LUT R4, R15, 0x1, RZ, 0xfc, !PT ;  /* 0x000000010f047812 */ /* 0x004fc600078efcff */
[----:B------:R0:W-:Y:S04]  /*cc90*/  STL [R1+0x68], R0 ;  /* 0x0000680001007387 */ /* 0x0001e80000100800 */
[----:B------:R0:W-:Y:S04]  /*cca0*/  STL [R1+0x68], R0 ;  /* 0x0000680001007387 */ /* 0x0001e80000100800 */
[----:B------:R0:W-:Y:S01]  /*ccb0*/  STL [R1+0x68], R0 ;  /* 0x0000680001007387 */ /* 0x0001e20000100800 */
[----:B------:R-:W-:Y:S01]  /*ccc0*/  ISETP.NE.AND P0, PT, R4, 0x3, PT ;  /* 0x000000030400780c */ /* 0x000fe20003f05270 */
[----:B------:R-:W-:-:S02]  /*ccd0*/  WARPGROUP.DEPBAR.LE gsb0, 0x0 ;  /* 0x00008000000079c5 */ /* 0x000fc40000010000 */
[----:B------:R-:W-:Y:S10]  /*cce0*/  BSSY B0, `(.L_x_5152) ;  /* 0x0000003000007945 */ /* 0x000ff40003800000 */
[----:B0-----:R-:W-:Y:S05]  /*ccf0*/  @!P0 BRA `(.L_x_5153) ;  /* 0x0000000000048947 */ /* 0x001fea0003800000 */
[----:B------:R-:W-:Y:S01]  /*cd00*/  BPT.TRAP 0x1 ;  /* 0x000000040000795c */ /* 0x000fe20000300000 */
.L_x_5153:
[----:B------:R-:W-:Y:S05]  /*cd10*/  BSYNC B0 ;  /* 0x0000000000007941 */ /* 0x000fea0003800000 */
.L_x_5152:
[----:B------:R-:W2:Y:S02]  /*cd20*/  LDL.64 R8, [R1+0x20] ;  /* 0x0000200001087983 */ /* 0x000ea40000100a00 */
[----:B--2---:R-:W-:-:S05]  /*cd30*/  MOV R0, R8 ;  /* 0x0000000800007202 */ /* 0x004fca0000000f00 */
[----:B-----5:R-:W-:-:S05]  /*cd40*/  IMAD R3, R3, 0x8, R0 ;  /* 0x0000000803037824 */ /* 0x020fca00078e0200 */
[----:B------:R-:W-:-:S04]  /*cd50*/  PRMT R3, R14, 0x654, R3 ;  /* 0x000006540e037816 */ /* 0x000fc80000000003 */
[----:B------:R0:W-:Y:S01]  /*cd60*/  SYNCS.ARRIVE.TRANS64.RED.A1T0 RZ, [R3+URZ], RZ ;  /* 0x000000ff03ff79a7 */ /* 0x0001e2000810043f */
[----:B------:R-:W2:Y:S04]  /*cd70*/  LDL.64 R56, [R1+0x100] ;  /* 0x0001000001387983 */ /* 0x000ea80000100a00 */
[----:B------:R-:W3:Y:S04]  /*cd80*/  LDL R0, [R1+0xcc] ;  /* 0x0000cc0001007983 */ /* 0x000ee80000100800 */
[----:B------:R-:W4:Y:S04]  /*cd90*/  LDL.64 R20, [R1+0xf0] ;  /* 0x0000f00001147983 */ /* 0x000f280000100a00 */
[----:B0-----:R-:W4:Y:S04]  /*cda0*/  LDL R3, [R1+0x50] ;  /* 0x0000500001037983 */ /* 0x001f280000100800 */
[----:B------:R-:W4:Y:S04]  /*cdb0*/  LDL R4, [R1+0xf8] ;  /* 0x0000f80001047983 */ /* 0x000f280000100800 */
[----:B------:R-:W4:Y:S04]  /*cdc0*/  LDL.128 R8, [R1+0xd0] ;  /* 0x0000d00001087983 */ /* 0x000f280000100c00 */
[----:B------:R-:W4:Y:S04]  /*cdd0*/  LDL.128 R12, [R1+0xe0] ;  /* 0x0000e000010c7983 */ /* 0x000f280000100c00 */
[----:B--2---:R-:W2:Y:S01]  /*cde0*/  LD.E R56, desc[UR36][R56.64] ;  /* 0x0000002438387980 */ /* 0x004ea2000c101900 */
[----:B---3--:R-:W-:-:S02]  /*cdf0*/  SHF.R.S32.HI R7, RZ, 0x1f, R0 ;  /* 0x0000001fff077819 */ /* 0x008fc40000011400 */
[----:B----4-:R-:W-:Y:S01]  /*ce00*/  ISETP.NE.AND P0, PT, R20, 0x1, PT ;  /* 0x000000011400780c */ /* 0x010fe20003f05270 */
[----:B------:R-:W-:Y:S01]  /*ce10*/  BSSY B0, `(.L_x_5154) ;  /* 0x000007d000007945 */ /* 0x000fe20003800000 */
[----:B------:R-:W-:Y:S01]  /*ce20*/  ISETP.GE.AND P1, PT, R13, 0x1, PT ;  /* 0x000000010d00780c */ /* 0x000fe20003f26270 */
[----:B--2---:R-:W-:-:S04]  /*ce30*/  FMUL.FTZ R29, R29, R56 ;  /* 0x000000381d1d7220 */ /* 0x004fc80000410000 */
[----:B------:R0:W1:Y:S02]  /*ce40*/  MUFU.TANH R57, R29 ;  /* 0x0000001d00397308 */ /* 0x0000640000002400 */
[----:B0-----:R-:W-:-:S04]  /*ce50*/  LEA.HI R29, R7, R0, RZ, 0x7 ;  /* 0x00000000071d7211 */ /* 0x001fc800078f38ff */
[----:B------:R-:W-:Y:S01]  /*ce60*/  LOP3.LUT R29, R29, 0xffffff80, RZ, 0xc0, !PT ;  /* 0xffffff801d1d7812 */ /* 0x000fe200078ec0ff */
[-C--:B------:R-:W-:Y:S01]  /*ce70*/  FMUL.FTZ R30, R30, R56.reuse ;  /* 0x000000381e1e7220 */ /* 0x080fe20000410000 */
[----:B------:R-:W-:-:S03]  /*ce80*/  FMUL.FTZ R33, R33, R56 ;  /* 0x0000003821217220 */ /* 0x000fc60000410000 */
[----:B------:R-:W-:Y:S01]  /*ce90*/  IMAD.IADD R29, R0, 0x1, -R29 ;  /* 0x00000001001d7824 */ /* 0x000fe200078e0a1d */
[----:B------:R0:W2:Y:S01]  /*cea0*/  MUFU.TANH R58, R30 ;  /* 0x0000001e003a7308 */ /* 0x0000a20000002400 */
[-C--:B------:R-:W-:Y:S01]  /*ceb0*/  FMUL.FTZ R31, R31, R56.reuse ;  /* 0x000000381f1f7220 */ /* 0x080fe20000410000 */
[----:B------:R-:W-:-:S06]  /*cec0*/  FMUL.FTZ R32, R32, R56 ;  /* 0x0000003820207220 */ /* 0x000fcc0000410000 */
[----:B------:R3:W4:Y:S01]  /*ced0*/  MUFU.TANH R61, R33 ;  /* 0x00000021003d7308 */ /* 0x0007220000002400 */
[----:B0-----:R-:W-:-:S07]  /*cee0*/  SHF.R.S32.HI R30, RZ, 0x1f, R29 ;  /* 0x0000001fff1e7819 */ /* 0x001fce000001141d */
[----:B------:R0:W1:Y:S01]  /*cef0*/  MUFU.TANH R59, R31 ;  /* 0x0000001f003b7308 */ /* 0x0000620000002400 */
[----:B---3--:R-:W-:-:S04]  /*cf00*/  LEA.HI R33, R7, R0, RZ, 0x2 ;  /* 0x0000000007217211 */ /* 0x008fc800078f10ff */
[----:B------:R-:W-:Y:S02]  /*cf10*/  LOP3.LUT R33, R33, 0xfffffffc, RZ, 0xc0, !PT ;  /* 0xfffffffc21217812 */ /* 0x000fe400078ec0ff */
[-C--:B0-----:R-:W-:Y:S01]  /*cf20*/  LEA.HI R31, R30, R29.reuse, RZ, 0x2 ;  /* 0x0000001d1e1f7211 */ /* 0x081fe200078f10ff */
[----:B------:R0:W3:Y:S03]  /*cf30*/  MUFU.TANH R60, R32 ;  /* 0x00000020003c7308 */ /* 0x0000e60000002400 */
[----:B------:R-:W-:Y:S01]  /*cf40*/  SHF.R.S32.HI R7, RZ, 0x2, R31 ;  /* 0x00000002ff077819 */ /* 0x000fe2000001141f */
[----:B------:R-:W-:Y:S01]  /*cf50*/  IMAD.IADD R33, R0, 0x1, -R33 ;  /* 0x0000000100217824 */ /* 0x000fe200078e0a21 */
[----:B------:R-:W-:Y:S02]  /*cf60*/  LEA.HI R30, R30, R29, RZ, 0x5 ;  /* 0x0000001d1e1e7211 */ /* 0x000fe400078f28ff */
[----:B0-----:R-:W-:-:S04]  /*cf70*/  SHF.R.S32.HI R32, RZ, 0x1f, R31 ;  /* 0x0000001fff207819 */ /* 0x001fc8000001141f */
[----:B------:R-:W-:Y:S02]  /*cf80*/  LEA.HI R32, R32, R7, RZ, 0x3 ;  /* 0x0000000720207211 */ /* 0x000fe400078f18ff */
[----:B------:R-:W-:Y:S02]  /*cf90*/  SHF.R.S32.HI R30, RZ, 0x5, R30 ;  /* 0x00000005ff1e7819 */ /* 0x000fe4000001141e */
[----:B------:R-:W-:Y:S02]  /*cfa0*/  LOP3.LUT R32, R32, 0xfffffff8, RZ, 0xc0, !PT ;  /* 0xfffffff820207812 */ /* 0x000fe400078ec0ff */
[----:B------:R-:W-:Y:S01]  /*cfb0*/  LEA.HI R0, R33, R33, RZ, 0x1 ;  /* 0x0000002121007211 */ /* 0x000fe200078f08ff */
[----:B------:R-:W-:Y:S02]  /*cfc0*/  IMAD R3, R3, 0x4, R30 ;  /* 0x0000000403037824 */ /* 0x000fe400078e021e */
[----:B------:R-:W-:Y:S01]  /*cfd0*/  IMAD.IADD R32, R7, 0x1, -R32 ;  /* 0x0000000107207824 */ /* 0x000fe200078e0a20 */
[----:B------:R-:W-:-:S03]  /*cfe0*/  LOP3.LUT R0, R0, 0x1ffffffe, RZ, 0xc0, !PT ;  /* 0x1ffffffe00007812 */ /* 0x000fc600078ec0ff */
[----:B------:R-:W-:Y:S02]  /*cff0*/  IMAD.U32 R3, R3, 0x10, R32 ;  /* 0x0000001003037824 */ /* 0x000fe400078e0020 */
[----:B------:R-:W-:-:S04]  /*d000*/  IMAD.IADD R0, R33, 0x1, -R0 ;  /* 0x0000000121007824 */ /* 0x000fc800078e0a00 */
[----:B------:R-:W-:-:S04]  /*d010*/  IMAD R20, R0, 0x8, R3 ;  /* 0x0000000800147824 */ /* 0x000fc800078e0203 */
[----:B------:R-:W-:-:S04]  /*d020*/  @P0 IMAD.HI.U32 R21, R20, R21, RZ ;  /* 0x0000001514150227 */ /* 0x000fc800078e00ff */
[----:B------:R-:W-:Y:S01]  /*d030*/  IMAD.MOV.U32 R0, RZ, RZ, -0x40 ;  /* 0xffffffc0ff007424 */ /* 0x000fe200078e00ff */
[----:B------:R-:W-:-:S03]  /*d040*/  @P0 SHF.R.U32.HI R20, RZ, R4, R21 ;  /* 0x00000004ff140219 */ /* 0x000fc60000011615 */
[----:B------:R-:W-:Y:S01]  /*d050*/  IMAD R4, R177, R0, 0x41 ;  /* 0x00000041b1047424 */ /* 0x000fe200078e0200 */
[----:B------:R-:W-:Y:S01]  /*d060*/  LOP3.LUT R0, R31, 0x7ffffffc, RZ, 0xc0, !PT ;  /* 0x7ffffffc1f007812 */ /* 0x000fe200078ec0ff */
[----:B------:R-:W0:Y:S01]  /*d070*/  SHFL.IDX PT, R62, R20, RZ, 0x1c1f ;  /* 0x001c1fff143e7589 */ /* 0x000e2200000e0000 */
        /* <DEDUP_REMOVED lines=25> */
[----:B------:R-:W-:-:S02]  /*d210*/  IMAD.IADD R0, R29, 0x1, -R0 ;  /* 0x000000011d007824 */ /* 0x000fc400078e0a00 */
[-C--:B------:R-:W-:Y:S01]  /*d220*/  FMUL.FTZ R55, R55, R56.reuse ;  /* 0x0000003837377220 */ /* 0x080fe20000410000 */
[----:B------:R-:W-:Y:S02]  /*d230*/  IMAD.IADD R3, R9, 0x1, R4 ;  /* 0x0000000109037824 */ /* 0x000fe400078e0204 */
[----:B------:R-:W-:Y:S01]  /*d240*/  FMUL.FTZ R51, R51, R56 ;  /* 0x0000003833337220 */ /* 0x000fe20000410000 */
[----:B------:R-:W-:Y:S01]  /*d250*/  LEA R30, R177, 0xffffffc0, 0x6 ;  /* 0xffffffc0b11e7811 */ /* 0x000fe200078e30ff */
[----:B------:R-:W-:Y:S01]  /*d260*/  IMAD R7, R0, -0x2, R3 ;  /* 0xfffffffe00077824 */ /* 0x000fe200078e0203 */
[----:B------:R-:W0:Y:S03]  /*d270*/  MUFU.TANH R24, R24 ;  /* 0x0000001800187308 */ /* 0x000e260000002400 */
[----:B------:R-:W-:Y:S02]  /*d280*/  IMAD.IADD R3, R9, 0x1, -R30 ;  /* 0x0000000109037824 */ /* 0x000fe400078e0a1e */
[----:B------:R-:W-:Y:S01]  /*d290*/  IMAD.IADD R4, R7, 0x1, -R8 ;  /* 0x0000000107047824 */ /* 0x000fe200078e0a08 */
[----:B------:R-:W-:-:S02]  /*d2a0*/  LOP3.LUT R7, RZ, R10, RZ, 0x33, !PT ;  /* 0x0000000aff077212 */ /* 0x000fc400078e33ff */
[----:B------:R-:W0:Y:S01]  /*d2b0*/  MUFU.TANH R25, R25 ;  /* 0x0000001900197308 */ /* 0x000e220000002400 */
[----:B------:R-:W-:-:S07]  /*d2c0*/  IMAD R21, R0, -0x2, R3 ;  /* 0xfffffffe00157824 */ /* 0x000fce00078e0203 */
[----:B------:R-:W0:Y:S01]  /*d2d0*/  MUFU.TANH R26, R26 ;  /* 0x0000001a001a7308 */ /* 0x000e220000002400 */
[----:B------:R-:W-:-:S07]  /*d2e0*/  IMAD.IADD R56, R4, 0x1, R11 ;  /* 0x0000000104387824 */ /* 0x000fce00078e020b */
        /* <DEDUP_REMOVED lines=22> */
[----:B------:R-:W1:Y:S08]  /*d450*/  MUFU.TANH R54, R54 ;  /* 0x0000003600367308 */ /* 0x000e700000002400 */
[----:B------:R-:W1:Y:S01]  /*d460*/  MUFU.TANH R55, R55 ;  /* 0x0000003700377308 */ /* 0x000e620000002400 */
[----:B------:R-:W-:Y:S01]  /*d470*/  IMAD.IADD R11, R4, 0x1, R7 ;  /* 0x00000001040b7824 */ /* 0x000fe200078e0207 */
[----:B0-----:R-:W-:Y:S01]  /*d480*/  VIADDMNMX R4, R62, R56, R21, PT ;  /* 0x000000383e047246 */ /* 0x001fe20003800115 */
[----:B------:R-:W-:-:S02]  /*d490*/  IMAD.IADD R12, R12, 0x1, -R30 ;  /* 0x000000010c0c7824 */ /* 0x000fc400078e0a1e */
[----:B------:R-:W-:Y:S01]  /*d4a0*/  IMAD.IADD R3, R11, 0x1, R62 ;  /* 0x000000010b037824 */ /* 0x000fe200078e023e */
[----:B--234-:R-:W-:Y:S06]  /*d4b0*/  @!P1 BRA `(.L_x_5155) ;  /* 0x0000000000489947 */ /* 0x01cfec0003800000 */
[----:B------:R-:W-:Y:S01]  /*d4c0*/  IADD3 R7, -R8, R9, R62 ;  /* 0x0000000908077210 */ /* 0x000fe20007ffe13e */
[----:B------:R-:W-:Y:S03]  /*d4d0*/  BSSY B1, `(.L_x_5156) ;  /* 0x000000c000017945 */ /* 0x000fe60003800000 */
[----:B------:R-:W-:-:S13]  /*d4e0*/  ISETP.GT.AND P0, PT, R7, -0x1, PT ;  /* 0xffffffff0700780c */ /* 0x000fda0003f04270 */
[----:B------:R-:W-:Y:S05]  /*d4f0*/  @P0 BRA `(.L_x_5157) ;  /* 0x0000000000180947 */ /* 0x000fea0003800000 */
[----:B------:R-:W-:Y:S02]  /*d500*/  ISETP.NE.AND P0, PT, R13, 0x1, PT ;  /* 0x000000010d00780c */ /* 0x000fe40003f05270 */
[----:B------:R-:W-:-:S11]  /*d510*/  LOP3.LUT R7, RZ, R7, RZ, 0x33, !PT ;  /* 0x00000007ff077212 */ /* 0x000fd600078e33ff */
[----:B------:R-:W-:-:S05]  /*d520*/  @P0 IMAD.HI.U32 R10, R7, R14, RZ ;  /* 0x0000000e070a0227 */ /* 0x000fca00078e00ff */
[----:B------:R-:W-:-:S04]  /*d530*/  @P0 SHF.R.U32.HI R7, RZ, R15, R10 ;  /* 0x0000000fff070219 */ /* 0x000fc8000001160a */
[----:B------:R-:W-:Y:S01]  /*d540*/  LOP3.LUT R7, RZ, R7, RZ, 0x33, !PT ;  /* 0x00000007ff077212 */ /* 0x000fe200078e33ff */
[----:B------:R-:W-:Y:S06]  /*d550*/  BRA `(.L_x_5158) ;  /* 0x00000000000c7947 */ /* 0x000fec0003800000 */
.L_x_5157:
[----:B------:R-:W-:-:S13]  /*d560*/  ISETP.NE.AND P0, PT, R13, 0x1, PT ;  /* 0x000000010d00780c */ /* 0x000fda0003f05270 */
[----:B------:R-:W-:-:S05]  /*d570*/  @P0 IMAD.HI.U32 R10, R7, R14, RZ ;  /* 0x0000000e070a0227 */ /* 0x000fca00078e00ff */
[----:B------:R-:W-:-:S07]  /*d580*/  @P0 SHF.R.U32.HI R7, RZ, R15, R10 ;  /* 0x0000000fff070219 */ /* 0x000fce000001160a */
.L_x_5158:
[----:B------:R-:W-:Y:S05]  /*d590*/  BSYNC B1 ;  /* 0x0000000000017941 */ /* 0x000fea0003800000 */
.L_x_5156:
[----:B------:R-:W-:-:S04]  /*d5a0*/  IMAD R7, R7, R13, -R30 ;  /* 0x0000000d07077224 */ /* 0x000fc800078e0a1e */
[----:B------:R-:W-:-:S05]  /*d5b0*/  IMAD R10, R0, -0x2, R7 ;  /* 0xfffffffe000a7824 */ /* 0x000fca00078e0207 */
[----:B------:R-:W-:Y:S02]  /*d5c0*/  VIMNMX R3, R3, R10, !PT ;  /* 0x0000000a03037248 */ /* 0x000fe40007fe0100 */
[----:B------:R-:W-:-:S07]  /*d5d0*/  VIADDMNMX R4, R10, R13, R4, PT ;  /* 0x0000000d0a047246 */ /* 0x000fce0003800104 */
.L_x_5155:
[----:B------:R-:W-:Y:S05]  /*d5e0*/  BSYNC B0 ;  /* 0x0000000000007941 */ /* 0x000fea0003800000 */
.L_x_5154:
[C---:B------:R-:W-:Y:S01]  /*d5f0*/  ISETP.GE.AND P1, PT, R12.reuse, 0x9, PT ;  /* 0x000000090c00780c */ /* 0x040fe20003f26270 */
[----:B------:R-:W0:Y:S01]  /*d600*/  SHFL.IDX PT, R20, R20, 0x1, 0x1c1f ;  /* 0x003c1f0014147f89 */ /* 0x000e2200000e0000 */
[----:B------:R-:W-:Y:S01]  /*d610*/  ISETP.GE.AND P0, PT, R12, 0x2, PT ;  /* 0x000000020c00780c */ /* 0x000fe20003f06270 */
[----:B------:R-:W-:Y:S01]  /*d620*/  BSSY B0, `(.L_x_5159) ;  /* 0x000005f000007945 */ /* 0x000fe20003800000 */
        /* <DEDUP_REMOVED lines=11> */
[C---:B------:R-:W-:Y:S02]  /*d6e0*/  ISETP.GT.AND P3, PT, R3.reuse, 0x9, !P5 ;  /* 0x000000090300780c */ /* 0x040fe40006f64270 */
[----:B------:R-:W-:Y:S02]  /*d6f0*/  ISETP.GE.AND P4, PT, R12, 0x12, PT ;  /* 0x000000120c00780c */ /* 0x000fe40003f86270 */
[----:B------:R-:W-:Y:S02]  /*d700*/  FSEL R60, R60, -INF , !P2 ;  /* 0xff8000003c3c7808 */ /* 0x000fe40005000000 */
[----:B------:R-:W-:Y:S02]  /*d710*/  ISETP.LT.OR P3, PT, R4, 0xa, P3 ;  /* 0x0000000a0400780c */ /* 0x000fe40001f61670 */
[----:B------:R-:W-:-:S02]  /*d720*/  ISETP.GT.AND P2, PT, R3, 0x11, !P4 ;  /* 0x000000110300780c */ /* 0x000fc40006744270 */
[----:B-1----:R-:W-:Y:S02]  /*d730*/  FSEL R64, R57, -INF , !P3 ;  /* 0xff80000039407808 */ /* 0x002fe40005800000 */
        /* <DEDUP_REMOVED lines=26> */
[----:B------:R-:W-:Y:S02]  /*d8e0*/  P2R R28, PR, RZ, 0x10 ;  /* 0x00000010ff1c7803 */ /* 0x000fe40000000000 */
[----:B------:R-:W-:Y:S02]  /*d8f0*/  FSEL R44, R44, -INF , !P2 ;  /* 0xff8000002c2c7808 */ /* 0x000fe40005000000 */
[----:B------:R-:W-:-:S02]  /*d900*/  ISETP.GE.AND P2, PT, R12, 0x2a, PT ;  /* 0x0000002a0c00780c */ /* 0x000fc40003f46270 */
        /* <DEDUP_REMOVED lines=25> */
[----:B------:R-:W-:Y:S02]  /*daa0*/  ISETP.LT.OR P6, PT, R4, 0x3a, P6 ;  /* 0x0000003a0400780c */ /* 0x000fe400037c1670 */
[----:B------:R-:W-:Y:S02]  /*dab0*/  VIADDMNMX R4, R20, R56, R21, PT ;  /* 0x0000003814047246 */ /* 0x000fe40003800115 */
        /* <DEDUP_REMOVED lines=13> */
.L_x_5162:
[----:B------:R-:W-:-:S13]  /*db90*/  ISETP.NE.AND P6, PT, R13, 0x1, PT ;  /* 0x000000010d00780c */ /* 0x000fda0003fc5270 */
[----:B------:R-:W-:-:S05]  /*dba0*/  @P6 IMAD.HI.U32 R14, R8, R14, RZ ;  /* 0x0000000e080e6227 */ /* 0x000fca00078e00ff */
[----:B------:R-:W-:-:S07]  /*dbb0*/  @P6 SHF.R.U32.HI R8, RZ, R15, R14 ;  /* 0x0000000fff086219 */ /* 0x000fce000001160e */
.L_x_5163:
[----:B------:R-:W-:Y:S05]  /*dbc0*/  BSYNC B1 ;  /* 0x0000000000017941 */ /* 0x000fea0003800000 */
.L_x_5161:
[----:B------:R-:W-:-:S04]  /*dbd0*/  IMAD R7, R8, R13, -R30 ;  /* 0x0000000d08077224 */ /* 0x000fc800078e0a1e */
[----:B------:R-:W-:-:S05]  /*dbe0*/  IMAD R0, R0, -0x2, R7 ;  /* 0xfffffffe00007824 */ /* 0x000fca00078e0207 */
[----:B------:R-:W-:Y:S02]  /*dbf0*/  VIADDMNMX R4, R0, R13, R4, PT ;  /* 0x0000000d00047246 */ /* 0x000fe40003800104 */
[----:B------:R-:W-:-:S07]  /*dc00*/  VIMNMX R3, R3, R0, !PT ;  /* 0x0000000003037248 */ /* 0x000fce0007fe0100 */
.L_x_5160:
[----:B------:R-:W-:Y:S05]  /*dc10*/  BSYNC B0 ;  /* 0x0000000000007941 */ /* 0x000fea0003800000 */
.L_x_5159:
[----:B------:R-:W-:Y:S01]  /*dc20*/  ISETP.GT.AND P0, PT, R3, 0x1, !P0 ;  /* 0x000000010300780c */ /* 0x000fe20004704270 */
[----:B------:R-:W-:Y:S01]  /*dc30*/  BAR.SYNC.DEFER_BLOCKING 0xf, 0x100 ;  /* 0x03c4000000007b1d */ /* 0x000fe20000010000 */
[----:B------:R-:W-:Y:S02]  /*dc40*/  FMNMX.FTZ R0, R156, R62, !PT ;  /* 0x0000003e9c007209 */ /* 0x000fe40007810000 */
[----:B------:R-:W-:Y:S02]  /*dc50*/  ISETP.LT.OR P0, PT, R4, 0x2, P0 ;  /* 0x000000020400780c */ /* 0x000fe40000701670 */
[----:B------:R-:W-:Y:S02]  /*dc60*/  FMNMX.FTZ R0, R158, R0, !PT ;  /* 0x000000009e007209 */ /* 0x000fe40007810000 */
[----:B------:R-:W-:Y:S01]  /*dc70*/  FSEL R27, R27, -INF , !P0 ;  /* 0xff8000001b1b7808 */ /* 0x000fe20004000000 */
[----:B------:R-:W2:Y:S01]  /*dc80*/  LDL R78, [R1+0x248] ;  /* 0x00024800014e7983 */ /* 0x000ea20000100800 */
[----:B------:R-:W-:-:S02]  /*dc90*/  ISETP.NE.AND P0, PT, R25, RZ, PT ;  /* 0x000000ff1900720c */ /* 0x000fc40003f05270 */
[----:B------:R-:W-:Y:S01]  /*dca0*/  FMNMX.FTZ R0, R64, R0, !PT ;  /* 0x0000000040007209 */ /* 0x000fe20007810000 */
[----:B------:R-:W3:Y:S01]  /*dcb0*/  LDL R80, [R1+0x24c] ;  /* 0x00024c0001507983 */ /* 0x000ee20000100800 */
[C---:B------:R-:W-:Y:S02]  /*dcc0*/  ISETP.GT.AND P0, PT, R3.reuse, 0x9, !P0 ;  /* 0x000000090300780c */ /* 0x040fe40004704270 */
[----:B------:R-:W-:Y:S01]  /*dcd0*/  ISETP.GT.AND P1, PT, R3, 0x8, !P1 ;  /* 0x000000080300780c */ /* 0x000fe20004f24270 */
[----:B------:R-:W4:Y:S01]  /*dce0*/  LDL R82, [R1+0x254] ;  /* 0x0002540001527983 */ /* 0x000f220000100800 */
[----:B------:R-:W-:Y:S02]  /*dcf0*/  ISETP.LT.OR P0, PT, R4, 0xa, P0 ;  /* 0x0000000a0400780c */ /* 0x000fe40000701670 */
[----:B------:R-:W-:Y:S01]  /*dd00*/  FMNMX.FTZ R0, R60, R0, !PT ;  /* 0x000000003c007209 */ /* 0x000fe20007810000 */
[----:B------:R-:W4:Y:S01]  /*dd10*/  LDL R84, [R1+0x258] ;  /* 0x0002580001547983 */ /* 0x000f220000100800 */
[----:B------:R-:W-:-:S02]  /*dd20*/  FSEL R13, R59, -INF , !P0 ;  /* 0xff8000003b0d7808 */ /* 0x000fc40004000000 */
[----:B------:R-:W-:Y:S01]  /*dd30*/  ISETP.NE.AND P0, PT, R29, RZ, PT ;  /* 0x000000ff1d00720c */ /* 0x000fe20003f05270 */
[----:B------:R-:W4:Y:S01]  /*dd40*/  LDL R86, [R1+0x25c] ;  /* 0x00025c0001567983 */ /* 0x000f220000100800 */
[----:B------:R-:W-:Y:S02]  /*dd50*/  ISETP.LT.OR P1, PT, R4, 0x9, P1 ;  /* 0x000000090400780c */ /* 0x000fe40000f21670 */
[----:B------:R-:W-:Y:S01]  /*dd60*/  ISETP.GT.AND P0, PT, R3, 0x10, !P0 ;  /* 0x000000100300780c */ /* 0x000fe20004704270 */
[----:B------:R-:W4:Y:S01]  /*dd70*/  LDL R88, [R1+0x264] ;  /* 0x0002640001587983 */ /* 0x000f220000100800 */
[----:B------:R-:W-:Y:S02]  /*dd80*/  FMNMX.FTZ R0, R66, R0, !PT ;  /* 0x0000000042007209 */ /* 0x000fe40007810000 */
[----:B------:R-:W-:Y:S01]  /*dd90*/  ISETP.LT.OR P0, PT, R4, 0x11, P0 ;  /* 0x000000110400780c */ /* 0x000fe20000701670 */
[----:B------:R-:W4:Y:S01]  /*dda0*/  LDL R90, [R1+0x268] ;  /* 0x00026800015a7983 */ /* 0x000f220000100800 */
[----:B------:R-:W-:-:S02]  /*ddb0*/  FSEL R12, R58, -INF , !P1 ;  /* 0xff8000003a0c7808 */ /* 0x000fc40004800000 */
[----:B------:R-:W-:Y:S01]  /*ddc0*/  FSEL R14, R34, -INF , !P0 ;  /* 0xff800000220e7808 */ /* 0x000fe20004000000 */
[----:B------:R-:W2:Y:S01]  /*ddd0*/  LDL R58, [R1+0x214] ;  /* 0x00021400013a7983 */ /* 0x000ea20000100800 */
[----:B------:R-:W-:Y:S02]  /*dde0*/  ISETP.NE.AND P0, PT, R28, RZ, PT ;  /* 0x000000ff1c00720c */ /* 0x000fe40003f05270 */
[----:B------:R-:W-:Y:S01]  /*ddf0*/  ISETP.NE.AND P1, PT, R33, RZ, PT ;  /* 0x000000ff2100720c */ /* 0x000fe20003f25270 */
[----:B------:R-:W4:Y:S01]  /*de00*/  LDL R92, [R1+0x26c] ;  /* 0x00026c00015c7983 */ /* 0x000f220000100800 */
[----:B------:R-:W-:Y:S02]  /*de10*/  ISETP.GT.AND P0, PT, R3, 0x11, !P0 ;  /* 0x000000110300780c */ /* 0x000fe40004704270 */
[----:B------:R-:W-:Y:S01]  /*de20*/  FMNMX.FTZ R0, R162, R0, !PT ;  /* 0x00000000a2007209 */ /* 0x000fe20007810000 */
[----:B------:R-:W4:Y:S01]  /*de30*/  LDL R94, [R1+0x274] ;  /* 0x00027400015e7983 */ /* 0x000f220000100800 */
[----:B------:R-:W-:-:S02]  /*de40*/  ISETP.LT.OR P0, PT, R4, 0x12, P0 ;  /* 0x000000120400780c */ /* 0x000fc40000701670 */
[----:B------:R-:W-:Y:S01]  /*de50*/  FMNMX.FTZ R0, R68, R0, !PT ;  /* 0x0000000044007209 */ /* 0x000fe20007810000 */
[----:B------:R-:W4:Y:S01]  /*de60*/  LDL R96, [R1+0x278] ;  /* 0x0002780001607983 */ /* 0x000f220000100800 */
[----:B------:R-:W-:Y:S02]  /*de70*/  FSEL R15, R35, -INF , !P0 ;  /* 0xff800000230f7808 */ /* 0x000fe40004000000 */
[----:B------:R-:W-:Y:S01]  /*de80*/  ISETP.NE.AND P0, PT, R31, RZ, PT ;  /* 0x000000ff1f00720c */ /* 0x000fe20003f05270 */
[----:B------:R-:W4:Y:S01]  /*de90*/  LDL R98, [R1+0x27c] ;  /* 0x00027c0001627983 */ /* 0x000f220000100800 */
[----:B------:R-:W-:Y:S02]  /*dea0*/  FMNMX.FTZ R0, R40, R0, !PT ;  /* 0x0000000028007209 */ /* 0x000fe40007810000 */
[----:B------:R-:W-:Y:S01]  /*deb0*/  ISETP.GT.AND P0, PT, R3, 0x18, !P0 ;  /* 0x000000180300780c */ /* 0x000fe20004704270 */
[----:B------:R-:W4:Y:S01]  /*dec0*/  LDL R100, [R1+0x284] ;  /* 0x0002840001647983 */ /* 0x000f220000100800 */
[----:B------:R-:W-:-:S02]  /*ded0*/  FMNMX.FTZ R0, R70, R0, !PT ;  /* 0x0000000046007209 */ /* 0x000fc40007810000 */
[----:B------:R-:W-:Y:S01]  /*dee0*/  ISETP.LT.OR P0, PT, R4, 0x19, P0 ;  /* 0x000000190400780c */ /* 0x000fe20000701670 */
[----:B------:R-:W4:Y:S01]  /*def0*/  LDL R102, [R1+0x288] ;  /* 0x0002880001667983 */ /* 0x000f220000100800 */
[----:B------:R-:W-:Y:S02]  /*df00*/  FMNMX.FTZ R0, R44, R0, !PT ;  /* 0x000000002c007209 */ /* 0x000fe40007810000 */
[----:B------:R-:W-:Y:S01]  /*df10*/  FSEL R20, R38, -INF , !P0 ;  /* 0xff80000026147808 */ /* 0x000fe20004000000 */
[----:B------:R-:W4:Y:S01]  /*df20*/  LDL R104, [R1+0x28c] ;  /* 0x00028c0001687983 */ /* 0x000f220000100800 */
[----:B------:R-:W-:Y:S02]  /*df30*/  ISETP.GT.AND P0, PT, R3, 0x19, !P1 ;  /* 0x000000190300780c */ /* 0x000fe40004f04270 */
[----:B------:R-:W-:Y:S01]  /*df40*/  FMNMX.FTZ R0, R72, R0, !PT ;  /* 0x0000000048007209 */ /* 0x000fe20007810000 */
[----:B------:R-:W3:Y:S01]  /*df50*/  LDL R38, [R1+0x200] ;  /* 0x0002000001267983 */ /* 0x000ee20000100800 */
[----:B------:R-:W-:-:S02]  /*df60*/  ISETP.LT.OR P0, PT, R4, 0x1a, P0 ;  /* 0x0000001a0400780c */ /* 0x000fc40000701670 */
[----:B------:R-:W-:Y:S01]  /*df70*/  ISETP.NE.AND P6, PT, R10, RZ, PT ;  /* 0x000000ff0a00720c */ /* 0x000fe20003fc5270 */
        /* <DEDUP_REMOVED lines=13> */
[----:B------:R-:W-:Y:S02]  /*e050*/  ISETP.GT.AND P0, PT, R3, RZ, !P6 ;  /* 0x000000ff0300720c */ /* 0x000fe40007704270 */
[----:B------:R-:W-:Y:S01]  /*e060*/  FMNMX.FTZ R8, R76, R0, !PT ;  /* 0x000000004c087209 */ /* 0x000fe20007810000 */
[----:B------:R-:W4:Y:S01]  /*e070*/  LDL R42, [R1+0x280] ;  /* 0x00028000012a7983 */ /* 0x000f220000100800 */
[----:B------:R-:W-:-:S02]  /*e080*/  ISETP.LT.OR P0, PT, R4, 0x1, P0 ;  /* 0x000000010400780c */ /* 0x000fc40000701670 */
[----:B------:R-:W-:Y:S01]  /*e090*/  ISETP.NE.AND P1, PT, R41, RZ, PT ;  /* 0x000000ff2900720c */ /* 0x000fe20003f25270 */
[----:B------:R-:W0:Y:S01]  /*e0a0*/  SHFL.BFLY PT, R9, R8, 0x2, 0x1f ;  /* 0x0c401f0008097f89 */ /* 0x000e2200000e0000 */
[----:B------:R-:W-:Y:S02]  /*e0b0*/  FSEL R26, R26, -INF , !P0 ;  /* 0xff8000001a1a7808 */ /* 0x000fe40004000000 */
[----:B------:R-:W-:Y:S01]  /*e0c0*/  ISETP.NE.AND P0, PT, R37, RZ, PT ;  /* 0x000000ff2500720c */ /* 0x000fe20003f05270 */
[----:B------:R-:W4:Y:S01]  /*e0d0*/  LDL R116, [R1+0x2ac] ;  /* 0x0002ac0001747983 */ /* 0x000f220000100800 */
[----:B------:R-:W-:Y:S02]  /*e0e0*/  FMNMX.FTZ R7, R26, R27, !PT ;  /* 0x0000001b1a077209 */ /* 0x000fe40007810000 */
[----:B------:R-:W-:Y:S01]  /*e0f0*/  ISETP.GT.AND P0, PT, R3, 0x21, !P0 ;  /* 0x000000210300780c */ /* 0x000fe20004704270 */
[----:B------:R-:W4:Y:S01]  /*e100*/  LDL R118, [R1+0x2b4] ;  /* 0x0002b40001767983 */ /* 0x000f220000100800 */
[----:B------:R-:W-:-:S02]  /*e110*/  FMNMX.FTZ R0, R12, R7, !PT ;  /* 0x000000070c007209 */ /* 0x000fc40007810000 */
[----:B------:R-:W-:Y:S01]  /*e120*/  ISETP.GT.AND P1, PT, R3, 0x28, !P1 ;  /* 0x000000280300780c */ /* 0x000fe20004f24270 */
[----:B------:R-:W4:Y:S01]  /*e130*/  LDL R120, [R1+0x2b8] ;  /* 0x0002b80001787983 */ /* 0x000f220000100800 */
[----:B------:R-:W-:Y:S02]  /*e140*/  FMNMX.FTZ R7, R13, R0, !PT ;  /* 0x000000000d077209 */ /* 0x000fe40007810000 */
[----:B------:R-:W-:Y:S01]  /*e150*/  ISETP.LT.OR P0, PT, R4, 0x22, P0 ;  /* 0x000000220400780c */ /* 0x000fe20000701670 */
        /* <DEDUP_REMOVED lines=10> */
[----:B------:R-:W-:Y:S02]  /*e200*/  FMNMX.FTZ R7, R21, R0, !PT ;  /* 0x0000000015077209 */ /* 0x000fe40007810000 */
[----:B0-----:R-:W-:Y:S01]  /*e210*/  FMNMX.FTZ R10, R8, R9, !PT ;  /* 0x00000009080a7209 */ /* 0x001fe20007810000 */
[----:B------:R-:W4:Y:S01]  /*e220*/  LDL R130, [R1+0x2d4] ;  /* 0x0002d40001827983 */ /* 0x000f220000100800 */
[----:B------:R-:W-:-:S02]  /*e230*/  FMNMX.FTZ R0, R24, R7, !PT ;  /* 0x0000000718007209 */ /* 0x000fc40007810000 */
[----:B------:R-:W-:Y:S01]  /*e240*/  ISETP.GT.AND P3, PT, R3, 0x30, !P3 ;  /* 0x000000300300780c */ /* 0x000fe20005f64270 */
[----:B------:R-:W0:Y:S01]  /*e250*/  SHFL.BFLY PT, R11, R10, 0x1, 0x1f ;  /* 0x0c201f000a0b7f89 */ /* 0x000e2200000e0000 */
[----:B------:R-:W-:Y:S02]  /*e260*/  ISETP.LT.OR P2, PT, R4, 0x2a, P2 ;  /* 0x0000002a0400780c */ /* 0x000fe40001741670 */
[----:B------:R-:W-:Y:S01]  /*e270*/  FSEL R28, R46, -INF , !P1 ;  /* 0xff8000002e1c7808 */ /* 0x000fe20004800000 */
[----:B------:R-:W4:Y:S01]  /*e280*/  LDL R132, [R1+0x2d8] ;  /* 0x0002d80001847983 */ /* 0x000f220000100800 */
[----:B------:R-:W-:Y:S02]  /*e290*/  FMNMX.FTZ R7, R25, R0, !PT ;  /* 0x0000000019077209 */ /* 0x000fe40007810000 */
[----:B------:R-:W-:Y:S01]  /*e2a0*/  ISETP.GT.AND P4, PT, R3, 0x31, !P4 ;  /* 0x000000310300780c */ /* 0x000fe20006784270 */
[----:B------:R-:W4:Y:S01]  /*e2b0*/  LDL R46, [R1+0x2a0] ;  /* 0x0002a000012e7983 */ /* 0x000f220000100800 */
[----:B------:R-:W-:-:S02]  /*e2c0*/  ISETP.LT.OR P3, PT, R4, 0x31, P3 ;  /* 0x000000310400780c */ /* 0x000fc40001f61670 */
[----:B------:R-:W-:Y:S01]  /*e2d0*/  FSEL R30, R47, -INF , !P2 ;  /* 0xff8000002f1e7808 */ /* 0x000fe20005000000 */
[----:B------:R-:W4:Y:S01]  /*e2e0*/  LDL R134, [R1+0x2dc] ;  /* 0x0002dc0001867983 */ /* 0x000f220000100800 */
[----:B------:R-:W-:Y:S02]  /*e2f0*/  FMNMX.FTZ R7, R28, R7, !PT ;  /* 0x000000071c077209 */ /* 0x000fe40007810000 */
[----:B------:R-:W-:Y:S01]  /*e300*/  ISETP.NE.AND P6, PT, R45, RZ, PT ;  /* 0x000000ff2d00720c */ /* 0x000fe20003fc5270 */
[----:B------:R-:W4:Y:S01]  /*e310*/  LDL R136, [R1+0x2e4] ;  /* 0x0002e40001887983 */ /* 0x000f220000100800 */
[----:B------:R-:W-:Y:S02]  /*e320*/  ISETP.GT.AND P5, PT, R3, 0x38, !P5 ;  /* 0x000000380300780c */ /* 0x000fe40006fa4270 */
[----:B------:R-:W-:Y:S01]  /*e330*/  ISETP.LT.OR P4, PT, R4, 0x32, P4 ;  /* 0x000000320400780c */ /* 0x000fe20002781670 */
[----:B------:R-:W4:Y:S01]  /*e340*/  LDL R138, [R1+0x2e8] ;  /* 0x0002e800018a7983 */ /* 0x000f220000100800 */
[----:B------:R-:W-:-:S02]  /*e350*/  FSEL R31, R50, -INF , !P3 ;  /* 0xff800000321f7808 */ /* 0x000fc40005800000 */
[----:B------:R-:W-:Y:S01]  /*e360*/  FMNMX.FTZ R0, R30, R7, !PT ;  /* 0x000000071e007209 */ /* 0x000fe20007810000 */
[----:B------:R-:W4:Y:S01]  /*e370*/  LDL R50, [R1+0x2c0] ;  /* 0x0002c00001327983 */ /* 0x000f220000100800 */
[----:B------:R-:W-:Y:S02]  /*e380*/  ISETP.GT.AND P0, PT, R3, 0x39, !P6 ;  /* 0x000000390300780c */ /* 0x000fe40007704270 */
[----:B------:R-:W-:Y:S01]  /*e390*/  ISETP.LT.OR P5, PT, R4, 0x39, P5 ;  /* 0x000000390400780c */ /* 0x000fe20002fa1670 */
[----:B------:R-:W4:Y:S01]  /*e3a0*/  LDL R140, [R1+0x2ec] ;  /* 0x0002ec00018c7983 */ /* 0x000f220000100800 */
[----:B------:R-:W-:Y:S02]  /*e3b0*/  FSEL R32, R32, -INF , !P4 ;  /* 0xff80000020207808 */ /* 0x000fe40006000000 */
[----:B------:R-:W-:Y:S01]  /*e3c0*/  FMNMX.FTZ R3, R31, R0, !PT ;  /* 0x000000001f037209 */ /* 0x000fe20007810000 */
[----:B------:R-:W4:Y:S01]  /*e3d0*/  LDL R56, [R1+0x2f0] ;  /* 0x0002f00001387983 */ /* 0x000f220000100800 */
[----:B------:R-:W-:-:S02]  /*e3e0*/  ISETP.LT.OR P0, PT, R4, 0x3a, P0 ;  /* 0x0000003a0400780c */ /* 0x000fc40000701670 */
[----:B------:R-:W-:Y:S01]  /*e3f0*/  FSEL R34, R54, -INF , !P5 ;  /* 0xff80000036227808 */ /* 0x000fe20006800000 */
[----:B------:R-:W4:Y:S01]  /*e400*/  LDL R142, [R1+0x2f4] ;  /* 0x0002f400018e7983 */ /* 0x000f220000100800 */
[----:B------:R-:W-:Y:S02]  /*e410*/  FMNMX.FTZ R3, R32, R3, !PT ;  /* 0x0000000320037209 */ /* 0x000fe40007810000 */
[----:B------:R-:W-:Y:S01]  /*e420*/  FSEL R36, R55, -INF , !P0 ;  /* 0xff80000037247808 */ /* 0x000fe20004000000 */
[----:B------:R-:W4:Y:S01]  /*e430*/  LDL R54, [R1+0x2e0] ;  /* 0x0002e00001367983 */ /* 0x000f220000100800 */
[----:B------:R-:W-:Y:S02]  /*e440*/  FMNMX.FTZ R3, R34, R3, !PT ;  /* 0x0000000322037209 */ /* 0x000fe40007810000 */
[----:B0-----:R-:W-:Y:S01]  /*e450*/  FMNMX.FTZ R0, R10, R11, !PT ;  /* 0x0000000b0a007209 */ /* 0x001fe20007810000 */
[----:B------:R-:W4:Y:S01]  /*e460*/  LDL R144, [R1+0x2f8] ;  /* 0x0002f80001907983 */ /* 0x000f220000100800 */
[----:B------:R-:W-:-:S03]  /*e470*/  FMNMX.FTZ R9, R36, R3, !PT ;  /* 0x0000000324097209 */ /* 0x000fc60007810000 */
[----:B------:R-:W2:Y:S04]  /*e480*/  LDL.64 R10, [R1+0x118] ;  /* 0x00011800010a7983 */ /* 0x000ea80000100a00 */
[----:B------:R-:W-:Y:S04]  /*e490*/  STL.64 [R1+0x1e0], R8 ;  /* 0x0001e00801007387 */ /* 0x000fe80000100a00 */
[----:B------:R0:W-:Y:S04]  /*e4a0*/  STL [R1+0x1e0], R0 ;  /* 0x0001e00001007387 */ /* 0x0001e80000100800 */
[----:B------:R-:W3:Y:S04]  /*e4b0*/  LDL R7, [R1+0x1e0] ;  /* 0x0001e00001077983 */ /* 0x000ee80000100800 */
[----:B------:R-:W4:Y:S04]  /*e4c0*/  LDL R4, [R1+0x1e4] ;  /* 0x0001e40001047983 */ /* 0x000f280000100800 */
        /* <DEDUP_REMOVED lines=57> */
[----:B---3--:R-:W-:Y:S01]  /*e860*/  FMUL.FTZ R3, R38, R7 ;  /* 0x0000000726037220 */ /* 0x008fe20000410000 */
[----:B------:R-:W-:-:S02]  /*e870*/  FSETP.NEU.FTZ.AND P0, PT, R7, -INF , PT ;  /* 0xff8000000700780b */ /* 0x000fc40003f1d000 */
[----:B----4-:R-:W1:Y:S02]  /*e880*/  SHFL.BFLY PT, R7, R4, 0x2, 0x1f ;  /* 0x0c401f0004077f89 */ /* 0x010e6400000e0000 */
[----:B------:R-:W-:-:S05]  /*e890*/  FSEL R3, R3, RZ, P0 ;  /* 0x000000ff03037208 */ /* 0x000fca0000000000 */
[----:B0-----:R-:W-:Y:S01]  /*e8a0*/  FFMA.FTZ R0, R64, R38, -R3 ;  /* 0x0000002640007223 */ /* 0x001fe20000010803 */
[----:B-1----:R-:W-:-:S03]  /*e8b0*/  FMNMX.FTZ R7, R7, R4, !PT ;  /* 0x0000000407077209 */ /* 0x002fc60007810000 */
        /* <DEDUP_REMOVED lines=9> */
[----:B0-----:R-:W0:Y:S01]  /*e950*/  SHFL.BFLY PT, R0, R7, 0x1, 0x1f ;  /* 0x0c201f0007007f89 */ /* 0x001e2200000e0000 */
        /* <DEDUP_REMOVED lines=8> */
[----:B------:R-:W3:Y:S04]  /*e9e0*/  LDL R60, [R1+0x218] ;  /* 0x00021800013c7983 */ /* 0x000ee80000100800 */
[----:B------:R-:W4:Y:S03]  /*e9f0*/  LDL R62, [R1+0x21c] ;  /* 0x00021c00013e7983 */ /* 0x000f260000100800 */
[----:B------:R-:W1:Y:S01]  /*ea00*/  MUFU.EX2 R29, R29 ;  /* 0x0000001d001d7308 */ /* 0x000e620000000800 */
[----:B------:R-:W4:Y:S04]  /*ea10*/  LDL R64, [R1+0x224] ;  /* 0x0002240001407983 */ /* 0x000f280000100800 */
[----:B------:R-:W4:Y:S01]  /*ea20*/  LDL R66, [R1+0x228] ;  /* 0x0002280001427983 */ /* 0x000f220000100800 */
[----:B0-----:R-:W-:-:S02]  /*ea30*/  FMNMX.FTZ R0, R7, R0, !PT ;  /* 0x0000000007007209 */ /* 0x001fc40007810000 */
[----:B------:R-:W-:Y:S01]  /*ea40*/  MUFU.EX2 R158, R158 ;  /* 0x0000009e009e7308 */ /* 0x000fe20000000800 */
[----:B------:R-:W4:Y:S01]  /*ea50*/  LDL R68, [R1+0x22c] ;  /* 0x00022c0001447983 */ /* 0x000f220000100800 */
[C---:B------:R-:W-:Y:S01]  /*ea60*/  FSETP.NEU.FTZ.AND P0, PT, R0.reuse, -INF , PT ;  /* 0xff8000000000780b */ /* 0x040fe20003f1d000 */
[-C--:B------:R-:W-:Y:S02]  /*ea70*/  FMUL.FTZ R4, R0, R38.reuse ;  /* 0x0000002600047220 */ /* 0x080fe40000410000 */
[----:B------:R-:W4:Y:S03]  /*ea80*/  LDL R70, [R1+0x234] ;  /* 0x0002340001467983 */ /* 0x000f260000100800 */
[----:B------:R-:W-:Y:S01]  /*ea90*/  FSEL R3, R4, RZ, P0 ;  /* 0x000000ff04037208 */ /* 0x000fe20000000000 */
[----:B------:R-:W-:Y:S01]  /*eaa0*/  MUFU.EX2 R160, R160 ;  /* 0x000000a000a07308 */ /* 0x000fe20000000800 */
[----:B------:R-:W4:Y:S03]  /*eab0*/  LDL R72, [R1+0x238] ;  /* 0x0002380001487983 */ /* 0x000f260000100800 */
[-CC-:B------:R-:W-:Y:S01]  /*eac0*/  FFMA.FTZ R157, R26, R38.reuse, -R3.reuse ;  /* 0x000000261a9d7223 */ /* 0x180fe20000010803 */
[-CC-:B------:R-:W-:Y:S01]  /*ead0*/  FFMA.FTZ R148, R27, R38.reuse, -R3.reuse ;  /* 0x000000261b947223 */ /* 0x180fe20000010803 */
[-CC-:B------:R-:W-:Y:S01]  /*eae0*/  FFMA.FTZ R159, R12, R38.reuse, -R3.reuse ;  /* 0x000000260c9f7223 */ /* 0x180fe20000010803 */
[-CC-:B------:R-:W-:Y:S01]  /*eaf0*/  FFMA.FTZ R150, R13, R38.reuse, -R3.reuse ;  /* 0x000000260d967223 */ /* 0x180fe20000010803 */
[----:B------:R-:W-:Y:S01]  /*eb00*/  MUFU.EX2 R35, R35 ;  /* 0x0000002300237308 */ /* 0x000fe20000000800 */
[-CC-:B------:R-:W-:Y:S01]  /*eb10*/  FFMA.FTZ R161, R14, R38.reuse, -R3.reuse ;  /* 0x000000260ea17223 */ /* 0x180fe20000010803 */
[-CC-:B------:R-:W-:Y:S01]  /*eb20*/  FFMA.FTZ R47, R15, R38.reuse, -R3.reuse ;  /* 0x000000260f2f7223 */ /* 0x180fe20000010803 */
[-C--:B------:R-:W-:Y:S01]  /*eb30*/  FFMA.FTZ R163, R20, R38.reuse, -R3 ;  /* 0x0000002614a37223 */ /* 0x080fe20000010803 */
[----:B-1----:R-:W-:Y:S01]  /*eb40*/  FADD.FTZ R7, R156, R29 ;  /* 0x0000001d9c077221 */ /* 0x002fe20000010000 */
[-CC-:B------:R-:W-:Y:S01]  /*eb50*/  FFMA.FTZ R49, R21, R38.reuse, -R3.reuse ;  /* 0x0000002615317223 */ /* 0x180fe20000010803 */
[----:B------:R-:W-:-:S02]  /*eb60*/  FFMA.FTZ R165, R24, R38, -R3 ;  /* 0x0000002618a57223 */ /* 0x000fc40000010803 */
[----:B------:R-:W-:Y:S01]  /*eb70*/  MUFU.EX2 R162, R162 ;  /* 0x000000a200a27308 */ /* 0x000fe20000000800 */
[-CC-:B------:R-:W-:Y:S01]  /*eb80*/  FFMA.FTZ R51, R25, R38.reuse, -R3.reuse ;  /* 0x0000002619337223 */ /* 0x180fe20000010803 */
[-CC-:B------:R-:W-:Y:S01]  /*eb90*/  FFMA.FTZ R167, R28, R38.reuse, -R3.reuse ;  /* 0x000000261ca77223 */ /* 0x180fe20000010803 */
[----:B------:R-:W4:Y:S05]  /*eba0*/  LDL R40, [R1+0x270] ;  /* 0x0002700001287983 */ /* 0x000f2a0000100800 */
[----:B------:R-:W-:Y:S01]  /*ebb0*/  MUFU.EX2 R37, R37 ;  /* 0x0000002500257308 */ /* 0x000fe20000000800 */
[----:B------:R-:W-:-:S07]  /*ebc0*/  FFMA.FTZ R53, R30, R38, -R3 ;  /* 0x000000261e357223 */ /* 0x000fce0000010803 */
[----:B------:R-:W-:Y:S01]  /*ebd0*/  MUFU.EX2 R164, R164 ;  /* 0x000000a400a47308 */ /* 0x000fe20000000800 */
[----:B------:R-:W-:-:S07]  /*ebe0*/  FFMA.FTZ R169, R31, R38, -R3 ;  /* 0x000000261fa97223 */ /* 0x000fce0000010803 */
[----:B------:R-:W-:Y:S01]  /*ebf0*/  MUFU.EX2 R39, R39 ;  /* 0x0000002700277308 */ /* 0x000fe20000000800 */
[-CC-:B------:R-:W-:Y:S01]  /*ec00*/  FFMA.FTZ R55, R32, R38.reuse, -R3.reuse ;  /* 0x0000002620377223 */ /* 0x180fe20000010803 */
[----:B------:R-:W4:Y:S06]  /*ec10*/  LDL R44, [R1+0x290] ;  /* 0x00029000012c7983 */ /* 0x000f2c0000100800 */
[----:B------:R-:W-:Y:S08]  /*ec20*/  MUFU.EX2 R166, R166 ;  /* 0x000000a600a67308 */ /* 0x000ff00000000800 */
[----:B------:R-:W-:Y:S01]  /*ec30*/  MUFU.EX2 R41, R41 ;  /* 0x0000002900297308 */ /* 0x000fe20000000800 */
[----:B------:R-:W-:Y:S01]  /*ec40*/  FFMA.FTZ R34, R34, R38, -R3 ;  /* 0x0000002622227223 */ /* 0x000fe20000010803 */
[----:B------:R-:W4:Y:S04]  /*ec50*/  LDL R74, [R1+0x23c] ;  /* 0x00023c00014a7983 */ /* 0x000f280000100800 */
[----:B------:R-:W4:Y:S02]  /*ec60*/  LDL R76, [R1+0x244] ;  /* 0x00024400014c7983 */ /* 0x000f240000100800 */
[----:B------:R-:W-:Y:S02]  /*ec70*/  MUFU.EX2 R157, R157 ;  /* 0x0000009d009d7308 */ /* 0x000fe40000000800 */
[----:B------:R-:W4:Y:S04]  /*ec80*/  LDL R48, [R1+0x2b0] ;  /* 0x0002b00001307983 */ /* 0x000f280000100800 */
[----:B------:R-:W4:Y:S02]  /*ec90*/  LDL R52, [R1+0x2d0] ;  /* 0x0002d00001347983 */ /* 0x000f240000100800 */
[----:B------:R-:W0:Y:S08]  /*eca0*/  MUFU.EX2 R148, R148 ;  /* 0x0000009400947308 */ /* 0x000e300000000800 */
[----:B------:R-:W-:Y:S08]  /*ecb0*/  MUFU.EX2 R168, R168 ;  /* 0x000000a800a87308 */ /* 0x000ff00000000800 */
[----:B------:R-:W-:Y:S08]  /*ecc0*/  MUFU.EX2 R43, R43 ;  /* 0x0000002b002b7308 */ /* 0x000ff00000000800 */
[----:B------:R-:W1:Y:S08]  /*ecd0*/  MUFU.EX2 R159, R159 ;  /* 0x0000009f009f7308 */ /* 0x000e700000000800 */
[----:B------:R-:W1:Y:S01]  /*ece0*/  MUFU.EX2 R150, R150 ;  /* 0x0000009600967308 */ /* 0x000e620000000800 */
[----:B0-----:R-:W-:-:S07]  /*ecf0*/  FADD.FTZ R4, R157, R148 ;  /* 0x000000949d047221 */ /* 0x001fce0000010000 */
[----:B------:R-:W-:Y:S08]  /*ed00*/  MUFU.EX2 R170, R170 ;  /* 0x000000aa00aa7308 */ /* 0x000ff00000000800 */
[----:B------:R-:W-:Y:S01]  /*ed10*/  MUFU.EX2 R45, R45 ;  /* 0x0000002d002d7308 */ /* 0x000fe20000000800 */
[----:B------:R0:W-:Y:S04]  /*ed20*/  STL [R1+0x1e4], R0 ;  /* 0x0001e40001007387 */ /* 0x0001e80000100800 */
[----:B------:R-:W4:Y:S03]  /*ed30*/  LDL R14, [R1+0x328] ;  /* 0x00032800010e7983 */ /* 0x000f260000100800 */
[----:B------:R-:W0:Y:S01]  /*ed40*/  MUFU.EX2 R161, R161 ;  /* 0x000000a100a17308 */ /* 0x000e220000000800 */
[----:B------:R-:W-:Y:S01]  /*ed50*/  FADD.FTZ R8, R158, R7 ;  /* 0x000000079e087221 */ /* 0x000fe20000010000 */
[----:B-1----:R-:W-:Y:S01]  /*ed60*/  FADD.FTZ R7, R159, R4 ;  /* 0x000000049f077221 */ /* 0x002fe20000010000 */
[----:B------:R-:W4:Y:S04]  /*ed70*/  LDL R31, [R1+0x1c8] ;  /* 0x0001c800011f7983 */ /* 0x000f280000100800 */
[----:B------:R-:W4:Y:S01]  /*ed80*/  LDL R15, [R1+0x32c] ;  /* 0x00032c00010f7983 */ /* 0x000f220000100800 */
[----:B------:R-:W1:Y:S01]  /*ed90*/  MUFU.EX2 R47, R47 ;  /* 0x0000002f002f7308 */ /* 0x000e620000000800 */
[----:B------:R-:W-:Y:S01]  /*eda0*/  FADD.FTZ R9, R33, R8 ;  /* 0x0000000821097221 */ /* 0x000fe20000010000 */
[----:B------:R-:W-:Y:S01]  /*edb0*/  FADD.FTZ R4, R150, R7 ;  /* 0x0000000796047221 */ /* 0x000fe20000010000 */
[----:B------:R-:W4:Y:S04]  /*edc0*/  LDL R28, [R1+0x210] ;  /* 0x00021000011c7983 */ /* 0x000f280000100800 */
[----:B------:R-:W4:Y:S01]  /*edd0*/  LDL R20, [R1+0x330] ;  /* 0x0003300001147983 */ /* 0x000f220000100800 */
[----:B------:R-:W2:Y:S01]  /*ede0*/  MUFU.EX2 R163, R163 ;  /* 0x000000a300a37308 */ /* 0x000ea20000000800 */
[----:B------:R-:W-:Y:S01]  /*edf0*/  FADD.FTZ R8, R160, R9 ;  /* 0x00000009a0087221 */ /* 0x000fe20000010000 */
[----:B0-----:R-:W-:Y:S01]  /*ee00*/  FADD.FTZ R4, R161, R4 ;  /* 0x00000004a1047221 */ /* 0x001fe20000010000 */
[----:B------:R-:W4:Y:S04]  /*ee10*/  LDL R30, [R1+0x220] ;  /* 0x00022000011e7983 */ /* 0x000f280000100800 */
[----:B------:R-:W4:Y:S01]  /*ee20*/  LDL R21, [R1+0x334] ;  /* 0x0003340001157983 */ /* 0x000f220000100800 */
[----:B------:R-:W0:Y:S01]  /*ee30*/  MUFU.EX2 R49, R49 ;  /* 0x0000003100317308 */ /* 0x000e220000000800 */
[----:B------:R-:W-:Y:S01]  /*ee40*/  FADD.FTZ R7, R35, R8 ;  /* 0x0000000823077221 */ /* 0x000fe20000010000 */
[----:B-1----:R-:W-:-:S06]  /*ee50*/  FADD.FTZ R4, R47, R4 ;  /* 0x000000042f047221 */ /* 0x002fcc0000010000 */
[----:B------:R-:W1:Y:S01]  /*ee60*/  MUFU.EX2 R165, R165 ;  /* 0x000000a500a57308 */ /* 0x000e620000000800 */
[----:B------:R-:W-:Y:S01]  /*ee70*/  FADD.FTZ R8, R162, R7 ;  /* 0x00000007a2087221 */ /* 0x000fe20000010000 */
[----:B--2---:R-:W-:-:S06]  /*ee80*/  FADD.FTZ R4, R163, R4 ;  /* 0x00000004a3047221 */ /* 0x004fcc0000010000 */
[----:B------:R-:W2:Y:S01]  /*ee90*/  MUFU.EX2 R51, R51 ;  /* 0x0000003300337308 */ /* 0x000ea20000000800 */
[----:B------:R-:W-:Y:S01]  /*eea0*/  FADD.FTZ R7, R37, R8 ;  /* 0x0000000825077221 */ /* 0x000fe20000010000 */
[----:B0-----:R-:W-:-:S06]  /*eeb0*/  FADD.FTZ R4, R49, R4 ;  /* 0x0000000431047221 */ /* 0x001fcc0000010000 */
[----:B------:R-:W0:Y:S01]  /*eec0*/  MUFU.EX2 R167, R167 ;  /* 0x000000a700a77308 */ /* 0x000e220000000800 */
[----:B------:R-:W-:Y:S01]  /*eed0*/  FADD.FTZ R8, R164, R7 ;  /* 0x00000007a4087221 */ /* 0x000fe20000010000 */
[----:B-1----:R-:W-:-:S06]  /*eee0*/  FADD.FTZ R4, R165, R4 ;  /* 0x00000004a5047221 */ /* 0x002fcc0000010000 */
[----:B------:R-:W1:Y:S01]  /*eef0*/  MUFU.EX2 R53, R53 ;  /* 0x0000003500357308 */ /* 0x000e620000000800 */
[----:B------:R-:W-:Y:S01]  /*ef00*/  FADD.FTZ R7, R39, R8 ;  /* 0x0000000827077221 */ /* 0x000fe20000010000 */
[----:B--2---:R-:W-:-:S06]  /*ef10*/  FADD.FTZ R4, R51, R4 ;  /* 0x0000000433047221 */ /* 0x004fcc0000010000 */
[----:B------:R-:W2:Y:S01]  /*ef20*/  MUFU.EX2 R169, R169 ;  /* 0x000000a900a97308 */ /* 0x000ea20000000800 */
[----:B------:R-:W-:Y:S01]  /*ef30*/  FFMA.FTZ R3, R36, R38, -R3 ;  /* 0x0000002624037223 */ /* 0x000fe20000010803 */
[----:B------:R-:W-:Y:S01]  /*ef40*/  FADD.FTZ R8, R166, R7 ;  /* 0x00000007a6087221 */ /* 0x000fe20000010000 */
[----:B0-----:R-:W-:Y:S01]  /*ef50*/  FADD.FTZ R4, R167, R4 ;  /* 0x00000004a7047221 */ /* 0x001fe20000010000 */
[----:B------:R-:W4:Y:S04]  /*ef60*/  LDL R32, [R1+0x230] ;  /* 0x0002300001207983 */ /* 0x000f280000100800 */
[----:B------:R-:W0:Y:S01]  /*ef70*/  MUFU.EX2 R55, R55 ;  /* 0x0000003700377308 */ /* 0x000e220000000800 */
[----:B------:R-:W-:Y:S01]  /*ef80*/  FADD.FTZ R7, R41, R8 ;  /* 0x0000000829077221 */ /* 0x000fe20000010000 */
[----:B-1----:R-:W-:Y:S01]  /*ef90*/  FADD.FTZ R4, R53, R4 ;  /* 0x0000000435047221 */ /* 0x002fe20000010000 */
[----:B------:R-:W4:Y:S04]  /*efa0*/  LDL R36, [R1+0x250] ;  /* 0x0002500001247983 */ /* 0x000f280000100800 */
[----:B------:R-:W4:Y:S01]  /*efb0*/  LDL R38, [R1+0x260] ;  /* 0x0002600001267983 */ /* 0x000f220000100800 */
[----:B------:R1:W1:Y:S01]  /*efc0*/  MUFU.EX2 R171, R34 ;  /* 0x0000002200ab7308 */ /* 0x0002620000000800 */
[----:B------:R-:W-:Y:S01]  /*efd0*/  FADD.FTZ R8, R168, R7 ;  /* 0x00000007a8087221 */ /* 0x000fe20000010000 */
[----:B--2---:R-:W-:Y:S01]  /*efe0*/  FADD.FTZ R4, R169, R4 ;  /* 0x00000004a9047221 */ /* 0x004fe20000010000 */
[----:B------:R-:W2:Y:S05]  /*eff0*/  LDL R0, [R1+0x304] ;  /* 0x0003040001007983 */ /* 0x000eaa0000100800 */
[----:B------:R1:W1:Y:S01]  /*f000*/  MUFU.EX2 R57, R3 ;  /* 0x0000000300397308 */ /* 0x0002620000000800 */
[----:B------:R-:W-:Y:S01]  /*f010*/  FADD.FTZ R7, R43, R8 ;  /* 0x000000082b077221 */ /* 0x000fe20000010000 */
[----:B0-----:R-:W-:Y:S01]  /*f020*/  FADD.FTZ R4, R55, R4 ;  /* 0x0000000437047221 */ /* 0x001fe20000010000 */
[----:B------:R-:W2:Y:S02]  /*f030*/  LDL.64 R8, [R1+0x88] ;  /* 0x0000880001087983 */ /* 0x000ea40000100a00 */
[----:B------:R-:W-:-:S02]  /*f040*/  FADD.FTZ R12, R170, R7 ;  /* 0x00000007aa0c7221 */ /* 0x000fc40000010000 */
[----:B-1----:R-:W2:Y:S01]  /*f050*/  LDL R34, [R1+0x240] ;  /* 0x0002400001227983 */ /* 0x002ea20000100800 */
[----:B------:R-:W-:Y:S01]  /*f060*/  FADD.FTZ R4, R171, R4 ;  /* 0x00000004ab047221 */ /* 0x000fe20000010000 */
[----:B------:R-:W-:Y:S02]  /*f070*/  FADD.FTZ R12, R45, R12 ;  /* 0x0000000c2d0c7221 */ /* 0x000fe40000010000 */
[----:B------:R-:W2:Y:S04]  /*f080*/  LDL R3, [R1+0x308] ;  /* 0x0003080001037983 */ /* 0x000ea80000100800 */
[----:B------:R-:W2:Y:S01]  /*f090*/  LDL R7, [R1+0x314] ;  /* 0x0003140001077983 */ /* 0x000ea20000100800 */
[----:B------:R-:W-:-:S03]  /*f0a0*/  FADD.FTZ R13, R57, R4 ;  /* 0x00000004390d7221 */ /* 0x000fc60000010000 */
[----:B------:R-:W2:Y:S04]  /*f0b0*/  LDL R4, [R1+0x30c] ;  /* 0x00030c0001047983 */ /* 0x000ea80000100800 */
[----:B------:R0:W-:Y:S04]  /*f0c0*/  STL.64 [R1+0x1f0], R12 ;  /* 0x0001f00c01007387 */ /* 0x0001e80000100a00 */
[----:B------:R-:W2:Y:S04]  /*f0d0*/  LD.E.64 R26, desc[UR36][R10.64+0x8] ;  /* 0x000008240a1a7980 */ /* 0x000ea8000c101b00 */
[----:B------:R-:W2:Y:S04]  /*f0e0*/  LD.E.64 R24, desc[UR36][R10.64] ;  /* 0x000000240a187980 */ /* 0x000ea8000c101b00 */
[----:B0-----:R-:W2:Y:S04]  /*f0f0*/  LDL R12, [R1+0x320] ;  /* 0x00032000010c7983 */ /* 0x001ea80000100800 */
[----:B------:R-:W2:Y:S04]  /*f100*/  LDL R13, [R1+0x324] ;  /* 0x00032400010d7983 */ /* 0x000ea80000100800 */
[----:B------:R-:W2:Y:S04]  /*f110*/  LDL R10, [R1+0x318] ;  /* 0x00031800010a7983 */ /* 0x000ea80000100800 */
[----:B------:R-:W2:Y:S01]  /*f120*/  LDL R11, [R1+0x31c] ;  /* 0x00031c00010b7983 */ /* 0x000ea20000100800 */
        /* <DEDUP_REMOVED lines=15> */
[----:B------:R-:W-:Y:S01]  /*f220*/  F2FP.F16.F32.PACK_AB R171, R57, R171 ;  /* 0x000000ab39ab723e */ /* 0x000fe200000000ff */
[----:B------:R-:W-:Y:S04]  /*f230*/  STL [R1+0x214], R58 ;  /* 0x0002143a01007387 */ /* 0x000fe80000100800 */
        /* <DEDUP_REMOVED lines=53> */
[----:B--2---:R-:W-:Y:S01]  /*f590*/  IMAD R8, R31, 0x1000, R8 ;  /* 0x000010001f087824 */ /* 0x004fe200078e0208 */
[----:B------:R-:W-:-:S04]  /*f5a0*/  R2UR UR7, R9 ;  /* 0x00000000090772ca */ /* 0x000fc800000e0000 */
[----:B------:R-:W-:Y:S01]  /*f5b0*/  R2UR UR6, R8 ;  /* 0x00000000080672ca */ /* 0x000fe200000e0000 */
[----:B------:R-:W-:Y:S04]  /*f5c0*/  STL [R1+0x240], R34 ;  /* 0x0002402201007387 */ /* 0x000fe80000100800 */
[----:B------:R-:W-:Y:S01]  /*f5d0*/  STL [R1+0x2ec], R140 ;  /* 0x0002ec8c01007387 */ /* 0x000fe20000100800 */
[----:B------:R-:W-:-:S05]  /*f5e0*/  MOV R26, R26 ;  /* 0x0000001a001a7202 */ /* 0x000fca0000000f00 */
[--C-:B------:R-:W-:Y:S02]  /*f5f0*/  IMAD R27, R25, 0x2, R26.reuse ;  /* 0x00000002191b7824 */ /* 0x100fe400078e021a */
[C---:B------:R-:W-:Y:S02]  /*f600*/  IMAD R25, R24.reuse, 0x2, R26 ;  /* 0x0000000218197824 */ /* 0x040fe400078e021a */
[----:B------:R-:W-:Y:S01]  /*f610*/  IMAD R24, R24, 0x2, R27 ;  /* 0x0000000218187824 */ /* 0x000fe200078e021b */
[----:B------:R-:W-:Y:S04]  /*f620*/  STSM.16.M88.4 [R26], R156 ;  /* 0x0000009c1a007844 */ /* 0x000fe80000000200 */
[----:B------:R-:W-:Y:S04]  /*f630*/  STSM.16.M88.4 [R25], R160 ;  /* 0x000000a019007844 */ /* 0x000fe80000000200 */
[----:B------:R-:W-:Y:S04]  /*f640*/  STSM.16.M88.4 [R27], R164 ;  /* 0x000000a41b007844 */ /* 0x000fe80000000200 */
[----:B------:R-:W-:Y:S04]  /*f650*/  STSM.16.M88.4 [R24], R168 ;  /* 0x000000a818007844 */ /* 0x000fe80000000200 */
[----:B------:R-:W-:Y:S04]  /*f660*/  STL [R1+0x2f0], R56 ;  /* 0x0002f03801007387 */ /* 0x000fe80000100800 */
[----:B------:R-:W-:Y:S04]  /*f670*/  STL [R1+0x2f4], R142 ;  /* 0x0002f48e01007387 */ /* 0x000fe80000100800 */
[----:B------:R-:W-:Y:S04]  /*f680*/  STL [R1+0x2f8], R144 ;  /* 0x0002f89001007387 */ /* 0x000fe80000100800 */
[----:B------:R0:W-:Y:S02]  /*f690*/  STL [R1+0x2fc], R146 ;  /* 0x0002fc9201007387 */ /* 0x0001e40000100800 */
[----:B0-----:R-:W-:-:S06]  /*f6a0*/  WARPGROUP.ARRIVE ;  /* 0x00000000000079c5 */ /* 0x001fcc0000000000 */
[----:B------:R-:W-:Y:S01]  /*f6b0*/  HGMMA.64x256x16.F32 R24, R156, gdesc[UR4].tnspB, RZ, !UPT, gsb0 ;  /* 0x43e000049c187df0 */ /* 0x000fe2000c0008ff */
[----:B------:R0:W-:Y:S04]  /*f6c0*/  STL [R1+0x318], R10 ;  /* 0x0003180a01007387 */ /* 0x0001e80000100800 */
[----:B------:R1:W-:Y:S01]  /*f6d0*/  STL [R1+0x31c], R11 ;  /* 0x00031c0b01007387 */ /* 0x0003e20000100800 */
[----:B0-----:R-:W-:Y:S02]  /*f6e0*/  VIADD R10, R8, 0x80 ;  /* 0x00000080080a7836 */ /* 0x001fe40000000000 */
[----:B-1----:R-:W-:-:S03]  /*f6f0*/  IMAD.MOV.U32 R11, RZ, RZ, R9 ;  /* 0x000000ffff0b7224 */ /* 0x002fc600078e0009 */
[----:B------:R-:W-:Y:S02]  /*f700*/  R2UR UR6, R10 ;  /* 0x000000000a0672ca */ /* 0x000fe400000e0000 */
[----:B------:R-:W-:Y:S01]  /*f710*/  R2UR UR7, R11 ;  /* 0x000000000b0772ca */ /* 0x000fe200000e0000 */
        /* <DEDUP_REMOVED lines=100> */
[----:B------:R-:W-:Y:S01]  /*fd60*/  HGMMA.64x256x16.F32 R24, R160, gdesc[UR4].tnspB, R24, gsb0 ;  /* 0x43e00004a0187df0 */ /* 0x000fe20008000818 */
[----:B------:R-:W-:Y:S02]  /*fd70*/  VIADD R10, R8, 0x100 ;  /* 0x00000100080a7836 */ /* 0x000fe40000000000 */
[----:B------:R-:W-:-:S03]  /*fd80*/  IMAD.MOV.U32 R11, RZ, RZ, R9 ;  /* 0x000000ffff0b7224 */ /* 0x000fc600078e0009 */
[----:B------:R-:W-:Y:S02]  /*fd90*/  R2UR UR6, R10 ;  /* 0x000000000a0672ca */ /* 0x000fe400000e0000 */
[----:B------:R-:W-:Y:S01]  /*fda0*/  R2UR UR7, R11 ;  /* 0x000000000b0772ca */ /* 0x000fe200000e0000 */
[----:B------:R-:W-:Y:S01]  /*fdb0*/  VIADD R8, R8, 0x180 ;  /* 0x0000018008087836 */ /* 0x000fe20000000000 */
        /* <DEDUP_REMOVED lines=35> */
[----:B------:R-:W-:Y:S02]  /*fff0*/  R2UR UR6, R8 ;  /* 0x00000000080672ca */ /* 0x000fe400000e0000 */
[----:B------:R-:W-:Y:S01]  /*10000*/  R2UR UR7, R9 ;  /* 0x00000000090772ca */ /* 0x000fe200000e0000 */
        /* <DEDUP_REMOVED lines=34> */
[----:B------:R-:W-:Y:S03]  /*10230*/  HGMMA.64x256x16.F32 R24, R168, gdesc[UR4].tnspB, R24, gsb0 ;  /* 0x43e00004a8187df0 */ /* 0x000fe60008000818 */
        /* <DEDUP_REMOVED lines=34> */
[----:B0-----:R-:W4:Y:S04]  /*10460*/  LDL R74, [R1+0x214] ;  /* 0x00021400014a7983 */ /* 0x001f280000100800 */
[----:B-1----:R-:W4:Y:S04]  /*10470*/  LDL R76, [R1+0x218] ;  /* 0x00021800014c7983 */ /* 0x002f280000100800 */
[----:B------:R-:W4:Y:S04]  /*10480*/  LDL R78, [R1+0x21c] ;  /* 0x00021c00014e7983 */ /* 0x000f280000100800 */
[----:B------:R-:W4:Y:S04]  /*10490*/  LDL R4, [R1+0x220] ;  /* 0x0002200001047983 */ /* 0x000f280000100800 */
[----:B--2---:R-:W2:Y:S04]  /*104a0*/  LDL R80, [R1+0x224] ;  /* 0x0002240001507983 */ /* 0x004ea80000100800 */
[----:B------:R-:W2:Y:S04]  /*104b0*/  LDL R82, [R1+0x228] ;  /* 0x0002280001527983 */ /* 0x000ea80000100800 */
[----:B---3--:R-:W3:Y:S04]  /*104c0*/  LDL R84, [R1+0x22c] ;  /* 0x00022c0001547983 */ /* 0x008ee80000100800 */
        /* <DEDUP_REMOVED lines=120> */
[----:B------:R-:W-:Y:S01]  /*10c50*/  @!PT LDS RZ, [RZ] ;  /* 0x00000000fffff984 */ /* 0x000fe20000000800 */
[----:B------:R-:W-:Y:S01]  /*10c60*/  @!PT LDS RZ, [RZ] ;  /* 0x00000000fffff984 */ /* 0x000fe20000000800 */
[----:B------:R-:W-:Y:S01]  /*10c70*/  @!PT LDS RZ, [RZ] ;  /* 0x00000000fffff984 */ /* 0x000fe20000000800 */
[----:B------:R-:W-:Y:S01]  /*10c80*/  @!PT LDS RZ, [RZ] ;  /* 0x00000000fffff984 */ /* 0x000fe20000000800 */
[----:B------:R0:W-:Y:S06]  /*10c90*/  MEMBAR.ALL.CTA ;  /* 0x0000000000007992 */ /* 0x0001ec0000008000 */
[----:B0-----:R-:W0:Y:S04]  /*10ca0*/  FENCE.VIEW.ASYNC.S ;  /* 0x00000000000073c6 */ /* 0x001e280000000000 */
[----:B------:R-:W-:Y:S04]  /*10cb0*/  STL [R1+0x210], R0 ;  /* 0x0002100001007387 */ /* 0x000fe80000100800 */
[----:B------:R-:W-:Y:S04]  /*10cc0*/  STL [R1+0x214], R74 ;  /* 0x0002144a01007387 */ /* 0x000fe80000100800 */
[----:B------:R-:W-:Y:S04]  /*10cd0*/  STL [R1+0x218], R76 ;  /* 0x0002184c01007387 */ /* 0x000fe80000100800 */
[----:B------:R-:W-:Y:S04]  /*10ce0*/  STL [R1+0x21c], R78 ;  /* 0x00021c4e01007387 */ /* 0x000fe80000100800 */
[----:B------:R-:W-:Y:S04]  /*10cf0*/  STL [R1+0x220], R4 ;  /* 0x0002200401007387 */ /* 0x000fe80000100800 */
[----:B--2---:R-:W-:Y:S04]  /*10d00*/  STL [R1+0x224], R80 ;  /* 0x0002245001007387 */ /* 0x004fe80000100800 */
[----:B------:R-:W-:Y:S04]  /*10d10*/  STL [R1+0x228], R82 ;  /* 0x0002285201007387 */ /* 0x000fe80000100800 */
[----:B---3--:R-:W-:Y:S04]  /*10d20*/  STL [R1+0x22c], R84 ;  /* 0x00022c5401007387 */ /* 0x008fe80000100800 */
        /* <DEDUP_REMOVED lines=120> */
[----:B0-----:R-:W-:-:S03]  /*114b0*/  NOP ;  /* 0x0000000000007918 */ /* 0x001fc60000000000 */
[----:B-1----:R-:W3:Y:S04]  /*114c0*/  LDL R3, [R1+0x28] ;  /* 0x0000280001037983 */ /* 0x002ee80000100800 */
[----:B------:R2:W5:Y:S01]  /*114d0*/  LDL R0, [R1+0x1c8] ;  /* 0x0001c80001007983 */ /* 0x0005620000100800 */
[----:B------:R-:W-:Y:S01]  /*114e0*/  BSSY B0, `(.L_x_5164) ;  /* 0x0000006000007945 */ /* 0x000fe20003800000 */
[----:B------:R-:W-:Y:S06]  /*114f0*/  BAR.ARV 0xe, 0x100 ;  /* 0x0384000000007b1d */ /* 0x000fec0000002000 */
[----:B---3--:R-:W-:-:S04]  /*11500*/  LOP3.LUT R3, R3, 0x1, RZ, 0xfc, !PT ;  /* 0x0000000103037812 */ /* 0x008fc800078efcff */
[----:B------:R-:W-:-:S13]  /*11510*/  ISETP.NE.AND P0, PT, R3, 0x3, PT ;  /* 0x000000030300780c */ /* 0x000fda0003f05270 */
[----:B--2---:R-:W-:Y:S05]  /*11520*/  @!P0 BRA `(.L_x_5165) ;  /* 0x0000000000048947 */ /* 0x004fea0003800000 */
[----:B------:R-:W-:Y:S01]  /*11530*/  BPT.TRAP 0x1 ;  /* 0x000000040000795c */ /* 0x000fe20000300000 */
.L_x_5165:
[----:B------:R-:W-:Y:S05]  /*11540*/  BSYNC B0 ;  /* 0x0000000000007941 */ /* 0x000fea0003800000 */
.L_x_5164:
[----:B------:R-:W2:Y:S01]  /*11550*/  LDL.64 R8, [R1+0x48] ;  /* 0x0000480001087983 */ /* 0x000ea20000100a00 */
[----:B------:R-:W-:Y:S02]  /*11560*/  UISETP.NE.AND UP1, UPT, UR41, URZ, UPT ;  /* 0x0000003f2900728c */ /* 0x000fe4000bf25270 */
[----:B------:R-:W-:Y:S01]  /*11570*/  UISETP.NE.AND UP0, UPT, UR60, URZ, UPT ;  /* 0x0000003f3c00728c */ /* 0x000fe2000bf05270 */
[----:B------:R-:W3:Y:S01]  /*11580*/  LDL R3, [R1+0x34] ;  /* 0x0000340001037983 */ /* 0x000ee20000100800 */
[----:B--2---:R-:W-:-:S05]  /*11590*/  MOV R7, R8 ;  /* 0x0000000800077202 */ /* 0x004fca0000000f00 */
[----:B-----5:R-:W-:-:S05]  /*115a0*/  IMAD R0, R0, 0x8, R7 ;  /* 0x0000000800007824 */ /* 0x020fca00078e0207 */
[----:B---3--:R-:W-:-:S04]  /*115b0*/  PRMT R0, R3, 0x654, R0 ;  /* 0x0000065403007816 */ /* 0x008fc80000000000 */
[----:B------:R0:W-:Y:S02]  /*115c0*/  SYNCS.ARRIVE.TRANS64.RED.A1T0 RZ, [R0+URZ], RZ ;  /* 0x000000ff00ff79a7 */ /* 0x0001e4000810043f */
[----:B0-----:R-:W2:Y:S01]  /*115d0*/  LDL R0, [R1+0x50] ;  /* 0x0000500001007983 */ /* 0x001ea20000100800 */
[----:B------:R-:W-:Y:S02]  /*115e0*/  PLOP3.LUT P0, PT, PT, PT, UP1, 0x80, 0x0 ;  /* 0x000000000000781c */ /* 0x000fe40003f0f018 */
[----:B------:R-:W-:Y:S01]  /*115f0*/  PLOP3.LUT P1, PT, PT, PT, UP1, 0x80, 0x0 ;  /* 0x000000000000781c */ /* 0x000fe20003f2f018 */
[----:B--2---:R-:W-:-:S10]  /*11600*/  IMAD.SHL.U32 R4, R0, 0x40, RZ ;  /* 0x0000004000047824 */ /* 0x004fd400078e00ff */
[----:B------:R-:W-:Y:S01]  /*11610*/  @P0 IMAD.HI.U32 R5, R4, R5, RZ ;  /* 0x0000000504050227 */ /* 0x000fe200078e00ff */
[----:B------:R-:W-:-:S03]  /*11620*/  PLOP3.LUT P0, PT, PT, PT, UP0, 0x40, 0x0 ;  /* 0x000000000000781c */ /* 0x000fc60003f0e808 */
[----:B------:R-:W-:Y:S01]  /*11630*/  IMAD.MOV.U32 R0, RZ, RZ, R4 ;  /* 0x000000ffff007224 */ /* 0x000fe200078e0004 */
[----:B------:R-:W-:-:S05]  /*11640*/  @P1 SHF.R.U32.HI R0, RZ, R6, R5 ;  /* 0x00000006ff001219 */ /* 0x000fca0000011605 */
[----:B------:R-:W-:Y:S02]  /*11650*/  VIADD R3, R0, UR44 ;  /* 0x0000002c00037c36 */ /* 0x000fe40008000000 */
[----:B------:R-:W-:Y:S02]  /*11660*/  VIADD R0, R177, 0xfffffffe ;  /* 0xfffffffeb1007836 */ /* 0x000fe40000000000 */
[----:B------:R-:W-:Y:S01]  /*11670*/  IMAD.IADD R154, R3, 0x1, R154 ;  /* 0x00000001039a7824 */ /* 0x000fe200078e029a */
[----:B------:R-:W-:Y:S06]  /*11680*/  @P0 BRA `(.L_x_5166) ;  /* 0x0000000000400947 */ /* 0x000fec0003800000 */
[C---:B------:R-:W-:Y:S01]  /*11690*/  ISETP.GT.AND P0, PT, R3.reuse, RZ, PT ;  /* 0x000000ff0300720c */ /* 0x040fe20003f04270 */
[----:B------:R-:W-:Y:S01]  /*116a0*/  BSSY B0, `(.L_x_5167) ;  /* 0x000000c000007945 */ /* 0x000fe20003800000 */
[----:B------:R-:W-:-:S11]  /*116b0*/  VIADD R5, R3, 0xffffffff ;  /* 0xffffffff03057836 */ /* 0x000fd60000000000 */
[----:B------:R-:W-:Y:S05]  /*116c0*/  @P0 BRA `(.L_x_5168) ;  /* 0x0000000000180947 */ /* 0x000fea0003800000 */
[----:B------:R-:W-:Y:S01]  /*116d0*/  ISETP.NE.AND P0, PT, R155, 0x1, PT ;  /* 0x000000019b00780c */ /* 0x000fe20003f05270 */
[----:B------:R-:W-:-:S12]  /*116e0*/  IMAD.MOV R3, RZ, RZ, -R3 ;  /* 0x000000ffff037224 */ /* 0x000fd800078e0a03 */
[----:B------:R-:W-:-:S05]  /*116f0*/  @P0 IMAD.HI.U32 R172, R3, R172, RZ ;  /* 0x000000ac03ac0227 */ /* 0x000fca00078e00ff */
[----:B------:R-:W-:-:S04]  /*11700*/  @P0 SHF.R.U32.HI R3, RZ, R173, R172 ;  /* 0x000000adff030219 */ /* 0x000fc800000116ac */
[----:B------:R-:W-:Y:S01]  /*11710*/  LOP3.LUT R5, RZ, R3, RZ, 0x33, !PT ;  /* 0x00000003ff057212 */ /* 0x000fe200078e33ff */
[----:B------:R-:W-:Y:S06]  /*11720*/  BRA `(.L_x_5169) ;  /* 0x00000000000c7947 */ /* 0x000fec0003800000 */
.L_x_5168:
[----:B------:R-:W-:-:S13]  /*11730*/  ISETP.NE.AND P0, PT, R155, 0x1, PT ;  /* 0x000000019b00780c */ /* 0x000fda0003f05270 */
[----:B------:R-:W-:-:S05]  /*11740*/  @P0 IMAD.HI.U32 R172, R5, R172, RZ ;  /* 0x000000ac05ac0227 */ /* 0x000fca00078e00ff */
[----:B------:R-:W-:-:S07]  /*11750*/  @P0 SHF.R.U32.HI R5, RZ, R173, R172 ;  /* 0x000000adff050219 */ /* 0x000fce00000116ac */
.L_x_5169:
[----:B------:R-:W-:Y:S05]  /*11760*/  BSYNC B0 ;  /* 0x0000000000007941 */ /* 0x000fea0003800000 */
.L_x_5167:
[----:B------:R-:W-:-:S05]  /*11770*/  IMAD R5, R5, R155, R155 ;  /* 0x0000009b05057224 */ /* 0x000fca00078e029b */
[----:B------:R-:W-:-:S07]  /*11780*/  VIMNMX R154, R154, R5, PT ;  /* 0x000000059a9a7248 */ /* 0x000fce0003fe0100 */
.L_x_5166:
[----:B------:R-:W-:Y:S01]  /*11790*/  SHF.R.S32.HI R3, RZ, 0x1f, R154 ;  /* 0x0000001fff037819 */ /* 0x000fe2000001149a */
[----:B------:R-:W-:Y:S03]  /*117a0*/  BSSY B1, `(.L_x_5170) ;  /* 0x000000f000017945 */ /* 0x000fe60003800000 */
[----:B------:R-:W-:-:S04]  /*117b0*/  LEA.HI R3, R3, R154, RZ, 0x6 ;  /* 0x0000009a03037211 */ /* 0x000fc800078f30ff */
[----:B------:R-:W-:-:S04]  /*117c0*/  SHF.R.S32.HI R3, RZ, 0x6, R3 ;  /* 0x00000006ff037819 */ /* 0x000fc80000011403 */
[----:B------:R-:W-:-:S04]  /*117d0*/  VIMNMX R3, R22, R3, !PT ;  /* 0x0000000316037248 */ /* 0x000fc80007fe0100 */
[----:B------:R-:W-:-:S13]  /*117e0*/  ISETP.GE.AND P0, PT, R0, R3, PT ;  /* 0x000000030000720c */ /* 0x000fda0003f06270 */
[----:B------:R-:W-:Y:S05]  /*117f0*/  @!P0 BRA `(.L_x_5171) ;  /* 0x0000000000248947 */ /* 0x000fea0003800000 */
[----:B------:R-:W-:Y:S01]  /*11800*/  BSSY B0, `(.L_x_5172) ;  /* 0x0000006000007945 */ /* 0x000fe20003800000 */
.L_x_5173:
[----:B------:R-:W-:-:S07]  /*11810*/  MOV R6, 0x11830 ;  /* 0x0001183000067802 */ /* 0x000fce0000000f00 */
[----:B------:R-:W-:Y:S05]  /*11820*/  CALL.REL.NOINC `($_ZN7cutlass13device_kernelIN5flash11enable_sm90INS1_16FlashAttnFwdSm90INS1_25CollectiveMainloopFwdSm90ILi2EN4cute5tupleIJNS5_1CILi1EEES8_S8_EEENS6_IJNS7_ILi64EEESA_SA_EEELi512ENS_6half_tEfNS_4arch4Sm90ELb0ELb1ELb1ELb0ELb1ELb0ELb1ELb0ELb0ELb1ELb1ELb0EEENS1_21CollectiveEpilogueFwdINS6_IJSA_NS7_ILi512EEESA_EEES9_SC_SE_Li256ELb0ELb1ELb1ELb0EEENS1_19SingleTileSchedulerILb0ELb1ELb1ELi64EEEEEEEEEvNT_6ParamsE$_ZZN5flash25CollectiveMainloopFwdSm90ILi2EN4cute5tupleIJNS1_1CILi1EEES4_S4_EEENS2_IJNS3_ILi64EEES6_S6_EEELi512EN7cutlass6half_tEfNS8_4arch4Sm90ELb0ELb1ELb1ELb0ELb1ELb0ELb1ELb0ELb0ELb1ELb1ELb0EE3mmaINS_16FlashAttnFwdSm90ISC_NS_21CollectiveEpilogueFwdINS2_IJS6_NS3_ILi512EEES6_EEES5_S9_SB_Li256ELb0ELb1ELb1ELb0EEENS_19SingleTileSchedulerILb0ELb1ELb1ELi64EEEE13SharedStorageENS1_6TensorINS1_11ArrayEngineIfLm128EEENS1_6LayoutINS2_IJNS2_IJNS3_ILi2EEESR_NS3_ILi32EEEEEES4_S4_EEENS2_IJNS2_IJS4_SR_NS3_ILi4EEEEEENS3_ILi0EEESX_EEEEEEENS_7SoftmaxILi2ELi0EEEEEbRKNSC_6ParamsENS8_13PipelineAsyncILi2EEES17_RNS8_13PipelineStateILj2EEERT0_RT1_iRiRKNS_16SeqlenInfoQKNewKILb0ELb0EEENS2_IJiiiiEEERT_ENKUliT_T0_T1_E_clIZSD_ISM_S10_S12_EbS15_S17_S17_S1A_S1C_S1E_iS1F_S1J_S1K_S1M_EUlRS1N_iE1_NS3_ILb0EEENS3_ILb1EEEEEDaiS1N_S1O_S1P_) ;  /* 0x000001ac00447944 */ /* 0x000fea0003c00000 */
[C---:B------:R-:W-:Y:S01]  /*11830*/  ISETP.GT.AND P0, PT, R0.reuse, R3, PT ;  /* 0x000000030000720c */ /* 0x040fe20003f04270 */
[----:B------:R-:W-:-:S12]  /*11840*/  VIADD R0, R0, 0xffffffff ;  /* 0xffffffff00007836 */ /* 0x000fd80000000000 */
[----:B------:R-:W-:Y:S05]  /*11850*/  @P0 BRA `(.L_x_5173) ;  /* 0xfffffffc00ec0947 */ /* 0x000fea000383ffff */
[----:B------:R-:W-:Y:S05]  /*11860*/  BSYNC B0 ;  /* 0x0000000000007941 */ /* 0x000fea0003800000 */
.L_x_5172:
[----:B------:R-:W2:Y:S02]  /*11870*/  LDL R4, [R1+0x50] ;  /* 0x0000500001047983 */ /* 0x000ea40000100800 */
[----:B--2---:R-:W-:-:S07]  /*11880*/  IMAD.SHL.U32 R4, R4, 0x40, RZ ;  /* 0x0000004004047824 */ /* 0x004fce00078e00ff */
.L_x_5171:
[----:B------:R-:W-:Y:S05]  /*11890*/  BSYNC B1 ;  /* 0x0000000000017941 */ /* 0x000fea0003800000 */
.L_x_5170:
[----:B------:R-:W-:Y:S01]  /*118a0*/  UISETP.NE.AND UP1, UPT, UR41, URZ, UPT ;  /* 0x0000003f2900728c */ /* 0x000fe2000bf25270 */
[----:B------:R-:W-:Y:S01]  /*118b0*/  VIADD R4, R4, 0x3f ;  /* 0x0000003f04047836 */ /* 0x000fe20000000000 */
[----:B------:R-:W-:-:S04]  /*118c0*/  UISETP.NE.AND UP0, UPT, UR60, URZ, UPT ;  /* 0x0000003f3c00728c */ /* 0x000fc8000bf05270 */
[----:B------:R-:W-:Y:S02]  /*118d0*/  PLOP3.LUT P0, PT, PT, PT, UP1, 0x80, 0x0 ;  /* 0x000000000000781c */ /* 0x000fe40003f0f018 */
[----:B------:R-:W-:-:S03]  /*118e0*/  PLOP3.LUT P1, PT, PT, PT, UP1, 0x80, 0x0 ;  /* 0x000000000000781c */ /* 0x000fc60003f2f018 */
[----:B------:R-:W-:-:S08]  /*118f0*/  @UP1 ULDC UR4, c[0x0][0x44c] ;  /* 0x0001130000041ab9 */ /* 0x000fd00000000800 */
[----:B------:R-:W-:Y:S01]  /*11900*/  @P0 IMAD.HI.U32 R2, R4, UR4, RZ ;  /* 0x0000000404020c27 */ /* 0x000fe2000f8e00ff */
[----:B------:R-:W-:Y:S01]  /*11910*/  PLOP3.LUT P0, PT, PT, PT, UP0, 0x40, 0x0 ;  /* 0x000000000000781c */ /* 0x000fe20003f0e808 */
[----:B------:R-:W-:-:S03]  /*11920*/  @UP1 ULDC UR4, c[0x0][0x450] ;  /* 0x0001140000041ab9 */ /* 0x000fc60000000800 */
[----:B------:R-:W-:Y:S01]  /*11930*/  @P1 SHF.R.U32.HI R4, RZ, UR4, R2 ;  /* 0x00000004ff041c19 */ /* 0x000fe20008011602 */
[----:B------:R-:W-:-:S04]  /*11940*/  ULDC UR4, c[0x0][0xad4] ;  /* 0x0002b50000047ab9 */ /* 0x000fc80000000800 */
[----:B------:R-:W-:-:S04]  /*11950*/  VIADD R4, R4, UR40 ;  /* 0x0000002804047c36 */ /* 0x000fc80008000000 */
[----:B------:R-:W-:Y:S01]  /*11960*/  VIADD R2, R4, -UR4 ;  /* 0x8000000404027c36 */ /* 0x000fe20008000000 */
[----:B------:R-:W-:Y:S06]  /*11970*/  @P0 BRA `(.L_x_5174) ;  /* 0x0000000000540947 */ /* 0x000fec0003800000 */
[----:B------:R-:W-:Y:S01]  /*11980*/  ISETP.GT.AND P0, PT, R4, -0x1, PT ;  /* 0xffffffff0400780c */ /* 0x000fe20003f04270 */
[----:B------:R-:W-:-:S12]  /*11990*/  BSSY B0, `(.L_x_5175) ;  /* 0x0000011000007945 */ /* 0x000fd80003800000 */
        /* <DEDUP_REMOVED lines=10> */
.L_x_5176:
[----:B------:R-:W-:Y:S02]  /*11a40*/  ULDC UR4, c[0x0][0xadc] ;  /* 0x0002b70000047ab9 */ /* 0x000fe40000000800 */
[----:B------:R-:W-:-:S05]  /*11a50*/  IMAD.U32 R5, RZ, RZ, UR4 ;  /* 0x00000004ff057e24 */ /* 0x000fca000f8e00ff */
[----:B------:R-:W-:-:S13]  /*11a60*/  ISETP.NE.AND P0, PT, R5, 0x1, PT ;  /* 0x000000010500780c */ /* 0x000fda0003f05270 */
[----:B------:R-:W0:Y:S02]  /*11a70*/  @P0 LDC.64 R6, c[0x0][0xae0] ;  /* 0x0002b800ff060b82 */ /* 0x000e240000000a00 */
[----:B0-----:R-:W-:-:S05]  /*11a80*/  @P0 IMAD.HI.U32 R6, R4, R6, RZ ;  /* 0x0000000604060227 */ /* 0x001fca00078e00ff */
[----:B------:R-:W-:-:S07]  /*11a90*/  @P0 SHF.R.U32.HI R4, RZ, R7, R6 ;  /* 0x00000007ff040219 */ /* 0x000fce0000011606 */
.L_x_5177:
[----:B------:R-:W-:Y:S05]  /*11aa0*/  BSYNC B0 ;  /* 0x0000000000007941 */ /* 0x000fea0003800000 */
.L_x_5175:
[----:B------:R-:W-:-:S05]  /*11ab0*/  IMAD R3, R4, R5, RZ ;  /* 0x0000000504037224 */ /* 0x000fca00078e02ff */
[----:B------:R-:W-:-:S07]  /*11ac0*/  VIMNMX R2, R2, R3, !PT ;  /* 0x0000000302027248 */ /* 0x000fce0007fe0100 */
.L_x_5174:
[----:B------:R-:W-:-:S05]  /*11ad0*/  VIADD R2, R2, 0x3f ;  /* 0x0000003f02027836 */ /* 0x000fca0000000000 */
[----:B------:R-:W-:-:S04]  /*11ae0*/  SHF.R.S32.HI R3, RZ, 0x1f, R2 ;  /* 0x0000001fff037819 */ /* 0x000fc80000011402 */
[----:B------:R-:W-:-:S04]  /*11af0*/  LEA.HI R3, R3, R2, RZ, 0x6 ;  /* 0x0000000203037211 */ /* 0x000fc800078f30ff */
[----:B------:R-:W-:-:S04]  /*11b00*/  SHF.R.S32.HI R3, RZ, 0x6, R3 ;  /* 0x00000006ff037819 */ /* 0x000fc80000011403 */
[----:B------:R-:W-:-:S04]  /*11b10*/  VIMNMX R21, R22, R3, !PT ;  /* 0x0000000316157248 */ /* 0x000fc80007fe0100 */
[----:B------:R-:W-:-:S13]  /*11b20*/  ISETP.GE.AND P0, PT, R0, R21, PT ;  /* 0x000000150000720c */ /* 0x000fda0003f06270 */
[----:B------:R-:W-:Y:S05]  /*11b30*/  @!P0 BRA `(.L_x_5178) ;  /* 0x0000007000588947 */ /* 0x000fea0003800000 */
.L_x_5201:
[----:B------:R-:W2:Y:S04]  /*11b40*/  LDL R20, [R1+0x1c8] ;  /* 0x0001c80001147983 */ /* 0x000ea80000100800 */
[----:B0-----:R-:W3:Y:S04]  /*11b50*/  LDL R2, [R1+0x1d0] ;  /* 0x0001d00001027983 */ /* 0x001ee80000100800 */
[----:B------:R-:W4:Y:S01]  /*11b60*/  LDL R3, [R1] ;  /* 0x0000000001037983 */ /* 0x000f220000100800 */
[----:B--2---:R-:W-:-:S05]  /*11b70*/  VIADD R4, R20, 0x1 ;  /* 0x0000000114047836 */ /* 0x004fca0000000000 */
[----:B------:R-:W-:-:S13]  /*11b80*/  ISETP.NE.AND P0, PT, R4, 0x2, PT ;  /* 0x000000020400780c */ /* 0x000fda0003f05270 */
[----:B------:R0:W5:Y:S04]  /*11b90*/  @P0 LDL R6, [R1+0x1cc] ;  /* 0x0001cc0001060983 */ /* 0x0001680000100800 */
[----:B------:R-:W2:Y:S01]  /*11ba0*/  @!P0 LDL R5, [R1+0x1cc] ;  /* 0x0001cc0001058983 */ /* 0x000ea20000100800 */
[----:B---3--:R-:W-:Y:S01]  /*11bb0*/  VIADD R2, R2, 0x1 ;  /* 0x0000000102027836 */ /* 0x008fe20000000000 */
[----:B----4-:R-:W-:Y:S02]  /*11bc0*/  LOP3.LUT R3, R3, 0x1, RZ, 0xfc, !PT ;  /* 0x0000000103037812 */ /* 0x010fe400078efcff */
[----:B------:R1:W-:Y:S04]  /*11bd0*/  STL [R1+0x1c8], R4 ;  /* 0x0001c80401007387 */ /* 0x0003e80000100800 */
[----:B------:R0:W-:Y:S04]  /*11be0*/  STL [R1+0x1d0], R2 ;  /* 0x0001d00201007387 */ /* 0x0001e80000100800 */
[----:B------:R0:W-:Y:S01]  /*11bf0*/  @!P0 STL [R1+0x1c8], RZ ;  /* 0x0001c8ff01008387 */ /* 0x0001e20000100800 */
[----:B------:R-:W-:Y:S01]  /*11c00*/  ISETP.NE.AND P1, PT, R3, 0x3, PT ;  /* 0x000000030300780c */ /* 0x000fe20003f25270 */
[----:B------:R-:W-:Y:S05]  /*11c10*/  YIELD ;  /* 0x0000000000007946 */ /* 0x000fea0003800000 */
[----:B------:R-:W-:Y:S01]  /*11c20*/  BSSY B0, `(.L_x_5179) ;  /* 0x0000006000007945 */ /* 0x000fe20003800000 */
[----:B-1----:R-:W-:Y:S01]  /*11c30*/  @!P0 IMAD.MOV.U32 R4, RZ, RZ, RZ ;  /* 0x000000ffff048224 */ /* 0x002fe200078e00ff */
[----:B--2---:R-:W-:-:S05]  /*11c40*/  @!P0 LOP3.LUT R6, R5, 0x1, RZ, 0x3c, !PT ;  /* 0x0000000105068812 */ /* 0x004fca00078e3cff */
[----:B------:R0:W-:Y:S01]  /*11c50*/  @!P0 STL [R1+0x1cc], R6 ;  /* 0x0001cc0601008387 */ /* 0x0001e20000100800 */
[----:B------:R-:W-:Y:S05]  /*11c60*/  @!P1 BRA `(.L_x_5180) ;  /* 0x0000000000049947 */ /* 0x000fea0003800000 */
[----:B------:R-:W-:Y:S01]  /*11c70*/  BPT.TRAP 0x1 ;  /* 0x000000040000795c */ /* 0x000fe20000300000 */
.L_x_5180:
[----:B------:R-:W-:Y:S05]  /*11c80*/  BSYNC B0 ;  /* 0x0000000000007941 */ /* 0x000fea0003800000 */
.L_x_5179:
[----:B0-----:R-:W2:Y:S01]  /*11c90*/  LDL.64 R2, [R1+0x18] ;  /* 0x0000180001027983 */ /* 0x001ea20000100a00 */
[----:B-----5:R-:W-:Y:S02]  /*11ca0*/  SHF.L.U32 R5, R6, 0x1f, RZ ;  /* 0x0000001f06057819 */ /* 0x020fe400000006ff */
[----:B--2---:R-:W-:-:S05]  /*11cb0*/  MOV R3, R2 ;  /* 0x0000000200037202 */ /* 0x004fca0000000f00 */
[----:B------:R-:W-:-:S04]  /*11cc0*/  IMAD R4, R4, 0x8, R3 ;  /* 0x0000000804047824 */ /* 0x000fc800078e0203 */
[----:B------:R0:W1:Y:S01]  /*11cd0*/  SYNCS.PHASECHK.TRANS64.TRYWAIT P0, [R4+URZ], R5 ;  /* 0x00000005040075a7 */ /* 0x000062000800017f */
[----:B------:R0:W5:Y:S01]  /*11ce0*/  LDL.64 R6, [R1+0x1c8] ;  /* 0x0001c80001067983 */ /* 0x0001620000100a00 */
[----:B------:R-:W-:Y:S04]  /*11cf0*/  BSSY B0, `(.L_x_5181) ;  /* 0x0000003000007945 */ /* 0x000fe80003800000 */
[----:B------:R-:W-:Y:S05]  /*11d00*/  @!P1 BRA `(.L_x_5182) ;  /* 0x0000000000049947 */ /* 0x000fea0003800000 */
[----:B------:R-:W-:Y:S01]  /*11d10*/  BPT.TRAP 0x1 ;  /* 0x000000040000795c */ /* 0x000fe20000300000 */
.L_x_5182:
[----:B------:R-:W-:Y:S05]  /*11d20*/  BSYNC B0 ;  /* 0x0000000000007941 */ /* 0x000fea0003800000 */
.L_x_5181:
[----:B------:R-:W-:Y:S04]  /*11d30*/  BSSY B0, `(.L_x_5183) ;  /* 0x0000006000007945 */ /* 0x000fe80003800000 */
[----:B-1----:R-:W-:Y:S05]  /*11d40*/  @P0 BRA `(.L_x_5184) ;  /* 0x0000000000100947 */ /* 0x002fea0003800000 */
[----:B-----5:R-:W-:Y:S01]  /*11d50*/  IMAD R6, R6, 0x8, R3 ;  /* 0x0000000806067824 */ /* 0x020fe200078e0203 */
[----:B------:R-:W-:-:S04]  /*11d60*/  SHF.L.U32 R7, R7, 0x1f, RZ ;  /* 0x0000001f07077819 */ /* 0x000fc800000006ff */
[----:B------:R-:W1:Y:S02]  /*11d70*/  SYNCS.PHASECHK.TRANS64.TRYWAIT P0, [R6+URZ], R7 ;  /* 0x00000007060075a7 */ /* 0x000e64000800017f */
[----:B-1----:R-:W-:Y:S05]  /*11d80*/  @!P0 BRA `(.L_x_5185) ;  /* 0x0000017800c08947 */ /* 0x002fea0003800000 */
.L_x_5184:
[----:B------:R-:W-:Y:S05]  /*11d90*/  BSYNC B0 ;  /* 0x0000000000007941 */ /* 0x000fea0003800000 */
.L_x_5183:
[----:B-1---5:R-:W2:Y:S04]  /*11da0*/  LDL R7, [R1+0x1c8] ;  /* 0x0001c80001077983 */ /* 0x022ea80000100800 */
[----:B------:R-:W2:Y:S01]  /*11db0*/  LDL.64 R2, [R1+0x80] ;  /* 0x0000800001027983 */ /* 0x000ea20000100a00 */
[----:B------:R-:W-:Y:S05]  /*11dc0*/  WARPSYNC.ALL ;  /* 0x0000000000007948 */ /* 0x000fea0003800000 */
[----:B------:R-:W3:Y:S04]  /*11dd0*/  LDL.64 R12, [R1+0x78] ;  /* 0x00007800010c7983 */ /* 0x000ee80000100a00 */
[----:B0-----:R-:W4:Y:S04]  /*11de0*/  LDL.64 R4, [R1+0x78] ;  /* 0x0000780001047983 */ /* 0x001f280000100a00 */
[----:B------:R-:W4:Y:S04]  /*11df0*/  LDL.64 R8, [R1+0x78] ;  /* 0x0000780001087983 */ /* 0x000f280000100a00 */
[----:B------:R-:W4:Y:S01]  /*11e00*/  LDL.64 R10, [R1+0x78] ;  /* 0x00007800010a7983 */ /* 0x000f220000100a00 */
[----:B--2---:R-:W-:Y:S01]  /*11e10*/  IMAD R2, R7, 0x200, R2 ;  /* 0x0000020007027824 */ /* 0x004fe200078e0202 */
[----:B------:R-:W-:-:S02]  /*11e20*/  R2UR UR7, R3 ;  /* 0x00000000030772ca */ /* 0x000fc400000e0000 */
[----:B------:R-:W2:Y:S02]  /*11e30*/  LDL R14, [R1+0x28] ;  /* 0x00002800010e7983 */ /* 0x000ea40000100800 */
[C---:B------:R-:W-:Y:S01]  /*11e40*/  R2UR UR6, R2.reuse ;  /* 0x00000000020672ca */ /* 0x040fe200000e0000 */
[----:B------:R-:W-:Y:S01]  /*11e50*/  WARPGROUP.ARRIVE ;  /* 0x00000000000079c5 */ /* 0x000fe20000000000 */
[----:B------:R-:W-:Y:S02]  /*11e60*/  VIADD R6, R2, 0x2 ;  /* 0x0000000202067836 */ /* 0x000fe40000000000 */
[----:B------:R-:W-:Y:S01]  /*11e70*/  IMAD.MOV.U32 R7, RZ, RZ, R3 ;  /* 0x000000ffff077224 */ /* 0x000fe200078e0003 */
[----:B---3--:R-:W-:Y:S02]  /*11e80*/  R2UR UR4, R12 ;  /* 0x000000000c0472ca */ /* 0x008fe400000e0000 */
[----:B------:R-:W-:Y:S02]  /*11e90*/  R2UR UR5, R13 ;  /* 0x000000000d0572ca */ /* 0x000fe400000e0000 */
[----:B------:R0:W5:Y:S11]  /*11ea0*/  LDL.64 R12, [R1+0x1c8] ;  /* 0x0001c800010c7983 */ /* 0x0001760000100a00 */
[----:B------:R-:W-:Y:S01]  /*11eb0*/  HGMMA.64x64x16.F32 R24, gdesc[UR4], RZ, !UPT, gsb0 ;  /* 0x00e00000041879f0 */ /* 0x000fe2000c0008ff */
[----:B----4-:R-:W-:Y:S01]  /*11ec0*/  VIADD R4, R4, 0x2 ;  /* 0x0000000204047836 */ /* 0x010fe20000000000 */
[----:B------:R-:W-:-:S02]  /*11ed0*/  R2UR UR6, R6 ;  /* 0x00000000060672ca */ /* 0x000fc400000e0000 */
[----:B------:R-:W-:Y:S02]  /*11ee0*/  R2UR UR7, R7 ;  /* 0x00000000070772ca */ /* 0x000fe400000e0000 */
[----:B------:R-:W-:Y:S02]  /*11ef0*/  R2UR UR4, R4 ;  /* 0x00000000040472ca */ /* 0x000fe400000e0000 */
[----:B------:R-:W-:Y:S01]  /*11f00*/  R2UR UR5, R5 ;  /* 0x00000000050572ca */ /* 0x000fe200000e0000 */
[----:B------:R-:W-:Y:S02]  /*11f10*/  WARPGROUP.DEPBAR.LE gsb0, 0x0 ;  /* 0x00008000000079c5 */ /* 0x000fe40000010000 */
[----:B------:R-:W-:-:S10]  /*11f20*/  WARPGROUP.ARRIVE ;  /* 0x00000000000079c5 */ /* 0x000fd40000000000 */
[----:B------:R-:W-:Y:S01]  /*11f30*/  HGMMA.64x64x16.F32 R24, gdesc[UR4], R24, gsb0 ;  /* 0x00e00000041879f0 */ /* 0x000fe20008000818 */
        /* <DEDUP_REMOVED lines=8> */
[----:B------:R-:W-:-:S10]  /*11fc0*/  WARPGROUP.ARRIVE ;  /* 0x00000000000079c5 */ /* 0x000fd40000000000 */
[----:B------:R-:W-:Y:S01]  /*11fd0*/  HGMMA.64x64x16.F32 R24, gdesc[UR4], R24, gsb0 ;  /* 0x00e00000041879f0 */ /* 0x000fe20008000818 */
[----:B------:R-:W-:Y:S02]  /*11fe0*/  VIADD R2, R2, 0x6 ;  /* 0x0000000602027836 */ /* 0x000fe40000000000 */
[----:B------:R-:W-:Y:S01]  /*11ff0*/  VIADD R10, R10, 0x6 ;  /* 0x000000060a0a7836 */ /* 0x000fe20000000000 */
[----:B------:R-:W-:Y:S02]  /*12000*/  R2UR UR7, R3 ;  /* 0x00000000030772ca */ /* 0x000fe400000e0000 */
[----:B------:R-:W-:Y:S02]  /*12010*/  R2UR UR6, R2 ;  /* 0x00000000020672ca */ /* 0x000fe400000e0000 */
[----:B------:R-:W-:Y:S02]  /*12020*/  R2UR UR4, R10 ;  /* 0x000000000a0472ca */ /* 0x000fe400000e0000 */
[----:B------:R-:W-:Y:S01]  /*12030*/  R2UR UR5, R11 ;  /* 0x000000000b0572ca */ /* 0x000fe200000e0000 */
[----:B------:R-:W-:Y:S01]  /*12040*/  IMAD.MOV.U32 R4, RZ, RZ, 0x1 ;  /* 0x00000001ff047424 */ /* 0x000fe200078e00ff */
[----:B------:R0:W-:Y:S01]  /*12050*/  STL [R1+0x60], RZ ;  /* 0x000060ff01007387 */ /* 0x0001e20000100800 */
[----:B------:R-:W-:-:S02]  /*12060*/  WARPGROUP.DEPBAR.LE gsb0, 0x0 ;  /* 0x00008000000079c5 */ /* 0x000fc40000010000 */
[----:B------:R-:W-:-:S08]  /*12070*/  WARPGROUP.ARRIVE ;  /* 0x00000000000079c5 */ /* 0x000fd00000000000 */
[----:B------:R-:W-:Y:S01]  /*12080*/  HGMMA.64x64x16.F32 R24, gdesc[UR4], R24, gsb0 ;  /* 0x00e00000041879f0 */ /* 0x000fe20008000818 */
[----:B------:R0:W-:Y:S01]  /*12090*/  STL [R1+0x60], R4 ;  /* 0x0000600401007387 */ /* 0x0001e20000100800 */
[----:B--2---:R-:W-:-:S03]  /*120a0*/  LOP3.LUT R14, R14, 0x1, RZ, 0xfc, !PT ;  /* 0x000000010e0e7812 */ /* 0x004fc600078efcff */
[----:B------:R0:W-:Y:S04]  /*120b0*/  STL [R1+0x60], R4 ;  /* 0x0000600401007387 */ /* 0x0001e80000100800 */
[----:B------:R0:W-:Y:S04]  /*120c0*/  STL [R1+0x60], R4 ;  /* 0x0000600401007387 */ /* 0x0001e80000100800 */
[----:B------:R0:W-:Y:S01]  /*120d0*/  STL [R1+0x60], R4 ;  /* 0x0000600401007387 */ /* 0x0001e20000100800 */
[----:B------:R-:W-:Y:S01]  /*120e0*/  ISETP.NE.AND P1, PT, R14, 0x3, PT ;  /* 0x000000030e00780c */ /* 0x000fe20003f25270 */
[----:B------:R-:W-:Y:S01]  /*120f0*/  BSSY B0, `(.L_x_5186) ;  /* 0x0000004000007945 */ /* 0x000fe20003800000 */
[----:B------:R-:W-:-:S11]  /*12100*/  WARPGROUP.DEPBAR.LE gsb0, 0x0 ;  /* 0x00008000000079c5 */ /* 0x000fd60000010000 */
[----:B0-----:R-:W-:Y:S05]  /*12110*/  @!P1 BRA `(.L_x_5187) ;  /* 0x0000000000049947 */ /* 0x001fea0003800000 */
[----:B------:R-:W-:Y:S01]  /*12120*/  BPT.TRAP 0x1 ;  /* 0x000000040000795c */ /* 0x000fe20000300000 */
.L_x_5187:
[----:B------:R-:W-:Y:S05]  /*12130*/  BSYNC B0 ;  /* 0x0000000000007941 */ /* 0x000fea0003800000 */
.L_x_5186:
        /* <DEDUP_REMOVED lines=8> */
.L_x_5189:
[----:B------:R-:W-:Y:S05]  /*121c0*/  BSYNC B0 ;  /* 0x0000000000007941 */ /* 0x000fea0003800000 */
.L_x_5188:
[----:B------:R-:W-:Y:S04]  /*121d0*/  BSSY B0, `(.L_x_5190) ;  /* 0x0000004000007945 */ /* 0x000fe80003800000 */
[----:B-1----:R-:W-:Y:S05]  /*121e0*/  @P0 BRA `(.L_x_5191) ;  /* 0x0000000000080947 */ /* 0x002fea0003800000 */
[----:B------:R-:W1:Y:S02]  /*121f0*/  SYNCS.PHASECHK.TRANS64.TRYWAIT P0, [R12+URZ], R13 ;  /* 0x0000000d0c0075a7 */ /* 0x000e64000800017f */
[----:B-1----:R-:W-:Y:S05]  /*12200*/  @!P0 BRA `(.L_x_5192) ;  /* 0x0000017400b48947 */ /* 0x002fea0003800000 */
.L_x_5191:
[----:B------:R-:W-:Y:S05]  /*12210*/  BSYNC B0 ;  /* 0x0000000000007941 */ /* 0x000fea0003800000 */
.L_x_5190:
[----:B------:R-:W2:Y:S04]  /*12220*/  LDL R14, [R1+0x68] ;  /* 0x00006800010e7983 */ /* 0x000ea80000100800 */
[----:B------:R-:W3:Y:S04]  /*12230*/  LDL R5, [R1+0x1c8] ;  /* 0x0001c80001057983 */ /* 0x000ee80000100800 */
[----:B------:R-:W3:Y:S04]  /*12240*/  LDL.64 R2, [R1+0x98] ;  /* 0x0000980001027983 */ /* 0x000ee80000100a00 */
[----:B------:R-:W4:Y:S04]  /*12250*/  LDL.64 R6, [R1+0x90] ;  /* 0x0000900001067983 */ /* 0x000f280000100a00 */
[----:B------:R-:W4:Y:S04]  /*12260*/  LDL.64 R8, [R1+0x90] ;  /* 0x0000900001087983 */ /* 0x000f280000100a00 */
[----:B------:R-:W4:Y:S04]  /*12270*/  LDL.64 R10, [R1+0x90] ;  /* 0x00009000010a7983 */ /* 0x000f280000100a00 */
[----:B01----:R-:W4:Y:S01]  /*12280*/  LDL.64 R12, [R1+0x90] ;  /* 0x00009000010c7983 */ /* 0x003f220000100a00 */
[----:B------:R-:W-:Y:S05]  /*12290*/  WARPSYNC.ALL ;  /* 0x0000000000007948 */ /* 0x000fea0003800000 */
[----:B------:R-:W-:Y:S01]  /*122a0*/  WARPGROUP.ARRIVE ;  /* 0x00000000000079c5 */ /* 0x000fe20000000000 */
[----:B------:R-:W4:Y:S05]  /*122b0*/  LDL.64 R16, [R1+0x90] ;  /* 0x0000900001107983 */ /* 0x000f2a0000100a00 */
[----:B------:R-:W0:Y:S01]  /*122c0*/  S2R R18, SR_TID.X ;  /* 0x0000000000127919 */ /* 0x000e220000002100 */
[----:B------:R-:W4:Y:S04]  /*122d0*/  LDL.64 R56, [R1+0x90] ;  /* 0x0000900001387983 */ /* 0x000f280000100a00 */
[----:B------:R-:W4:Y:S01]  /*122e0*/  LDL.64 R58, [R1+0x90] ;  /* 0x00009000013a7983 */ /* 0x000f220000100a00 */
[----:B--2---:R-:W-:-:S03]  /*122f0*/  ISETP.NE.U32.AND P0, PT, R14, RZ, PT ;  /* 0x000000ff0e00720c */ /* 0x004fc60003f05070 */
[----:B------:R-:W2:Y:S01]  /*12300*/  LDL.64 R14, [R1+0x90] ;  /* 0x00009000010e7983 */ /* 0x000ea20000100a00 */
[----:B---3--:R-:W-:Y:S01]  /*12310*/  IMAD R2, R5, 0x1000, R2 ;  /* 0x0000100005027824 */ /* 0x008fe200078e0202 */
[----:B------:R-:W-:Y:S02]  /*12320*/  R2UR UR7, R3 ;  /* 0x00000000030772ca */ /* 0x000fe400000e0000 */
[----:B----4-:R-:W-:Y:S02]  /*12330*/  R2UR UR4, R6 ;  /* 0x00000000060472ca */ /* 0x010fe400000e0000 */
[----:B------:R-:W-:Y:S02]  /*12340*/  R2UR UR6, R2 ;  /* 0x00000000020672ca */ /* 0x000fe400000e0000 */
[----:B------:R-:W-:Y:S02]  /*12350*/  R2UR UR5, R7 ;  /* 0x00000000070572ca */ /* 0x000fe400000e0000 */
[----:B------:R-:W-:-:S11]  /*12360*/  VOTEU.ANY UP0, P0 ;  /* 0x00000000003f7886 */ /* 0x000fd60000000100 */
        /* <DEDUP_REMOVED lines=25> */
[--C-:B------:R-:W-:Y:S01]  /*12500*/  IMAD.MOV.U32 R7, RZ, RZ, R3.reuse ;  /* 0x000000ffff077224 */ /* 0x100fe200078e0003 */
        /* <DEDUP_REMOVED lines=9> */
[----:B------:R-:W-:Y:S01]  /*125a0*/  IMAD.MOV.U32 R7, RZ, RZ, R3 ;  /* 0x000000ffff077224 */ /* 0x000fe200078e0003 */
[----:B------:R-:W-:-:S04]  /*125b0*/  R2UR UR6, R6 ;  /* 0x00000000060672ca */ /* 0x000fc800000e0000 */
[----:B------:R-:W-:Y:S01]  /*125c0*/  R2UR UR7, R7 ;  /* 0x00000000070772ca */ /* 0x000fe200000e0000 */
[----:B--2---:R-:W-:Y:S01]  /*125d0*/  VIADD R14, R14, 0x200 ;  /* 0x000002000e0e7836 */ /* 0x004fe20000000000 */
[----:B------:R-:W-:-:S04]  /*125e0*/  R2UR UR5, R15 ;  /* 0x000000000f0572ca */ /* 0x000fc800000e0000 */
        /* <DEDUP_REMOVED lines=121> */
[----:B------:R-:W-:Y:S02]  /*12d80*/  R2UR UR5, R17 ;  /* 0x00000000110572ca */ /* 0x000fe400000e0000 */
[----:B0-----:R-:W-:-:S05]  /*12d90*/  SHF.R.U32.HI R18, RZ, 0x7, R18 ;  /* 0x00000007ff127819 */ /* 0x001fca0000011612 */
[----:B------:R0:W1:Y:S01]  /*12da0*/  SHFL.IDX PT, R5, R18, RZ, 0x1f ;  /* 0x00001fff12057589 */ /* 0x00006200000e0000 */
[----:B------:R-:W-:Y:S02]  /*12db0*/  WARPGROUP.DEPBAR.LE gsb0, 0x0 ;  /* 0x00008000000079c5 */ /* 0x000fe40000010000 */
[----:B------:R-:W-:Y:S01]  /*12dc0*/  WARPGROUP.ARRIVE ;  /* 0x00000000000079c5 */ /* 0x000fe20000000000 */
[----:B------:R-:W-:Y:S01]  /*12dd0*/  VIADD R6, R2, 0x800 ;  /* 0x0000080002067836 */ /* 0x000fe20000000000 */
[----:B------:R-:W-:Y:S01]  /*12de0*/  R2UR UR9, R9 ;  /* 0x00000000090972ca */ /* 0x000fe200000e0000 */
[----:B------:R-:W-:Y:S01]  /*12df0*/  IMAD.MOV.U32 R17, RZ, RZ, R3 ;  /* 0x000000ffff117224 */ /* 0x000fe200078e0003 */
[----:B0-----:R-:W4:Y:S02]  /*12e00*/  LDL.64 R18, [R1+0x90] ;  /* 0x0000900001127983 */ /* 0x001f240000100a00 */
[----:B------:R-:W-:Y:S01]  /*12e10*/  HGMMA.64x64x16.F32 R24, gdesc[UR4], R24, gsb0 ;  /* 0x00e00000041879f0 */ /* 0x000fe20008000818 */
[----:B-1----:R-:W-:-:S04]  /*12e20*/  ISETP.GT.AND P0, PT, R5, 0x7f, PT ;  /* 0x0000007f0500780c */ /* 0x002fc80003f04270 */
[----:B------:R-:W-:-:S04]  /*12e30*/  SEL R5, RZ, 0x2, !P0 ;  /* 0x00000002ff057807 */ /* 0x000fc80004000000 */
[----:B------:R-:W-:Y:S01]  /*12e40*/  IADD3 R8, R8, 0x800, R5 ;  /* 0x0000080008087810 */ /* 0x000fe20007ffe005 */
[----:B------:R-:W-:Y:S01]  /*12e50*/  IMAD.IADD R16, R5, 0x1, R6 ;  /* 0x0000000105107824 */ /* 0x000fe200078e0206 */
[----:B------:R-:W-:Y:S01]  /*12e60*/  R2UR UR11, R17 ;  /* 0x00000000110b72ca */ /* 0x000fe200000e0000 */
[----:B------:R-:W-:Y:S01]  /*12e70*/  UMOV UR4, 0x1 ;  /* 0x0000000100047882 */ /* 0x000fe20000000000 */
[----:B------:R-:W-:Y:S02]  /*12e80*/  R2UR UR8, R8 ;  /* 0x00000000080872ca */ /* 0x000fe400000e0000 */
[----:B------:R-:W-:Y:S01]  /*12e90*/  R2UR UR10, R16 ;  /* 0x00000000100a72ca */ /* 0x000fe200000e0000 */
[----:B------:R-:W-:Y:S01]  /*12ea0*/  UISETP.NE.U32.AND UP0, UPT, UR4, URZ, UPT ;  /* 0x0000003f0400728c */ /* 0x000fe2000bf05070 */
[----:B------:R-:W-:Y:S02]  /*12eb0*/  WARPGROUP.DEPBAR.LE gsb0, 0x0 ;  /* 0x00008000000079c5 */ /* 0x000fe40000010000 */
[----:B------:R-:W-:-:S09]  /*12ec0*/  WARPGROUP.ARRIVE ;  /* 0x00000000000079c5 */ /* 0x000fd20000000000 */
[----:B------:R-:W-:Y:S01]  /*12ed0*/  HGMMA.64x64x16.F32 R24, gdesc[UR8], R24, UP0, gsb0 ;  /* 0x00e00000081879f0 */ /* 0x000fe2000b800818 */
[----:B------:R-:W-:-:S05]  /*12ee0*/  IMAD.MOV.U32 R16, RZ, RZ, 0x4 ;  /* 0x00000004ff107424 */ /* 0x000fca00078e00ff */
[----:B------:R-:W-:Y:S01]  /*12ef0*/  SEL R7, R16, 0x2, P0 ;  /* 0x0000000210077807 */ /* 0x000fe20000000000 */
[----:B------:R-:W-:-:S03]  /*12f00*/  IMAD.MOV.U32 R9, RZ, RZ, R3 ;  /* 0x000000ffff097224 */ /* 0x000fc600078e0003 */
[----:B--2---:R-:W-:Y:S01]  /*12f10*/  IADD3 R10, R7, 0x800, R10 ;  /* 0x00000800070a7810 */ /* 0x004fe20007ffe00a */
[----:B------:R-:W-:Y:S01]  /*12f20*/  IMAD.IADD R8, R6, 0x1, R7 ;  /* 0x0000000106087824 */ /* 0x000fe200078e0207 */
[----:B------:R-:W-:Y:S02]  /*12f30*/  R2UR UR7, R9 ;  /* 0x00000000090772ca */ /* 0x000fe400000e0000 */
[----:B------:R-:W-:Y:S02]  /*12f40*/  R2UR UR4, R10 ;  /* 0x000000000a0472ca */ /* 0x000fe400000e0000 */
[----:B------:R-:W-:Y:S02]  /*12f50*/  R2UR UR6, R8 ;  /* 0x00000000080672ca */ /* 0x000fe400000e0000 */
[----:B------:R-:W-:Y:S01]  /*12f60*/  R2UR UR5, R11 ;  /* 0x000000000b0572ca */ /* 0x000fe200000e0000 */
[----:B------:R-:W-:Y:S02]  /*12f70*/  WARPGROUP.DEPBAR.LE gsb0, 0x0 ;  /* 0x00008000000079c5 */ /* 0x000fe40000010000 */
[----:B------:R-:W-:Y:S01]  /*12f80*/  WARPGROUP.ARRIVE ;  /* 0x00000000000079c5 */ /* 0x000fe20000000000 */
[----:B------:R-:W-:Y:S01]  /*12f90*/  SEL R9, R16, 0x6, !P0 ;  /* 0x0000000610097807 */ /* 0x000fe20004000000 */
[----:B------:R-:W-:Y:S01]  /*12fa0*/  IMAD.MOV.U32 R11, RZ, RZ, R3 ;  /* 0x000000ffff0b7224 */ /* 0x000fe200078e0003 */
[----:B------:R-:W2:Y:S07]  /*12fb0*/  LDL.64 R16, [R1+0x90] ;  /* 0x0000900001107983 */ /* 0x000eae0000100a00 */
[----:B------:R-:W-:Y:S01]  /*12fc0*/  HGMMA.64x64x16.F32 R24, gdesc[UR4], R24, gsb0 ;  /* 0x00e00000041879f0 */ /* 0x000fe20008000818 */
[----:B------:R-:W-:Y:S01]  /*12fd0*/  IMAD.IADD R10, R6, 0x1, R9 ;  /* 0x00000001060a7824 */ /* 0x000fe200078e0209 */
[----:B---3--:R-:W-:Y:S01]  /*12fe0*/  IADD3 R12, R9, 0x800, R12 ;  /* 0x00000800090c7810 */ /* 0x008fe20007ffe00c */
[----:B------:R0:W5:Y:S01]  /*12ff0*/  LDL R8, [R1+0xc] ;  /* 0x00000c0001087983 */ /* 0x0001620000100800 */
        /* <DEDUP_REMOVED lines=12> */
[----:B------:R-:W-:-:S05]  /*130c0*/  LOP3.LUT R11, R6, 0xa06, RZ, 0xc0, !PT ;  /* 0x00000a06060b7812 */ /* 0x000fca00078ec0ff */
[----:B----4-:R-:W-:Y:S02]  /*130d0*/  IMAD.IADD R14, R11, 0x1, R14 ;  /* 0x000000010b0e7824 */ /* 0x010fe400078e020e */
        /* <DEDUP_REMOVED lines=16> */
[----:B------:R-:W4:Y:S01]  /*131e0*/  LDL.64 R18, [R1+0x90] ;  /* 0x0000900001127983 */ /* 0x000f220000100a00 */
        /* <DEDUP_REMOVED lines=10> */
[----:B------:R-:W-:Y:S01]  /*13290*/  R2UR UR6, R12 ;  /* 0x000000000c0672ca */ /* 0x000fe200000e0000 */
[----:B------:R-:W4:Y:S01]  /*132a0*/  LDL.64 R56, [R1+0x90] ;  /* 0x0000900001387983 */ /* 0x000f220000100a00 */
[----:B------:R-:W-:Y:S02]  /*132b0*/  R2UR UR4, R10 ;  /* 0x000000000a0472ca */ /* 0x000fe400000e0000 */
[----:B------:R-:W-:-:S02]  /*132c0*/  R2UR UR7, R13 ;  /* 0x000000000d0772ca */ /* 0x000fc400000e0000 */
[----:B------:R-:W-:Y:S01]  /*132d0*/  R2UR UR5, R11 ;  /* 0x000000000b0572ca */ /* 0x000fe200000e0000 */
[----:B------:R-:W-:Y:S02]  /*132e0*/  WARPGROUP.DEPBAR.LE gsb0, 0x0 ;  /* 0x00008000000079c5 */ /* 0x000fe40000010000 */
[----:B------:R-:W-:Y:S01]  /*132f0*/  WARPGROUP.ARRIVE ;  /* 0x00000000000079c5 */ /* 0x000fe20000000000 */
[C---:B------:R-:W-:Y:S01]  /*13300*/  IMAD.IADD R10, R9.reuse, 0x1, R6 ;  /* 0x00000001090a7824 */ /* 0x040fe200078e0206 */
[----:B--2---:R-:W-:Y:S01]  /*13310*/  IADD3 R16, R9, 0xa00, R16 ;  /* 0x00000a0009107810 */ /* 0x004fe20007ffe010 */
[----:B------:R-:W2:Y:S07]  /*13320*/  LDL.64 R12, [R1+0x90] ;  /* 0x00009000010c7983 */ /* 0x000eae0000100a00 */
        /* <DEDUP_REMOVED lines=26> */
[C---:B---3--:R-:W-:Y:S01]  /*134d0*/  IADD3 R14, R5.reuse, 0xc00, R14 ;  /* 0x00000c00050e7810 */ /* 0x048fe20007ffe00e */
[----:B------:R-:W3:Y:S07]  /*134e0*/  LDL.64 R16, [R1+0x90] ;  /* 0x0000900001107983 */ /* 0x000eee0000100a00 */
        /* <DEDUP_REMOVED lines=21> */
[----:B--2---:R-:W-:Y:S01]  /*13640*/  IADD3 R12, R9, 0xc00, R12 ;  /* 0x00000c00090c7810 */ /* 0x004fe20007ffe00c */
[----:B------:R-:W-:Y:S01]  /*13650*/  IMAD.MOV.U32 R11, RZ, RZ, R3 ;  /* 0x000000ffff0b7224 */ /* 0x000fe200078e0003 */
[----:B------:R-:W2:Y:S06]  /*13660*/  LDL.64 R18, [R1+0x90] ;  /* 0x0000900001127983 */ /* 0x000eac0000100a00 */
        /* <DEDUP_REMOVED lines=20> */
[----:B------:R-:W2:Y:S01]  /*137b0*/  LDL.64 R56, [R1+0x90] ;  /* 0x0000900001387983 */ /* 0x000ea20000100a00 */
[----:B------:R-:W-:Y:S02]  /*137c0*/  R2UR UR6, R12 ;  /* 0x000000000c0672ca */ /* 0x000fe400000e0000 */
[----:B------:R-:W-:Y:S01]  /*137d0*/  R2UR UR7, R13 ;  /* 0x000000000d0772ca */ /* 0x000fe200000e0000 */
[----:B------:R-:W-:-:S02]  /*137e0*/  WARPGROUP.DEPBAR.LE gsb0, 0x0 ;  /* 0x00008000000079c5 */ /* 0x000fc40000010000 */
[----:B------:R-:W-:Y:S01]  /*137f0*/  WARPGROUP.ARRIVE ;  /* 0x00000000000079c5 */ /* 0x000fe20000000000 */
[----:B------:R-:W-:Y:S01]  /*13800*/  VIADD R6, R2, 0xe00 ;  /* 0x00000e0002067836 */ /* 0x000fe20000000000 */
[C---:B---3--:R-:W-:Y:S01]  /*13810*/  IADD3 R16, R5.reuse, 0xe00, R16 ;  /* 0x00000e0005107810 */ /* 0x048fe20007ffe010 */
[----:B------:R-:W-:Y:S01]  /*13820*/  IMAD.MOV.U32 R11, RZ, RZ, R3 ;  /* 0x000000ffff0b7224 */ /* 0x000fe200078e0003 */
[----:B------:R-:W3:Y:S06]  /*13830*/  LDL R12, [R1] ;  /* 0x00000000010c7983 */ /* 0x000eec0000100800 */
[----:B------:R-:W-:Y:S01]  /*13840*/  HGMMA.64x64x16.F32 R24, gdesc[UR4], R24, gsb0 ;  /* 0x00e00000041879f0 */ /* 0x000fe20008000818 */
[----:B------:R-:W-:Y:S01]  /*13850*/  IMAD.IADD R10, R5, 0x1, R6 ;  /* 0x00000001050a7824 */ /* 0x000fe200078e0206 */
[----:B------:R-:W-:Y:S01]  /*13860*/  R2UR UR7, R11 ;  /* 0x000000000b0772ca */ /* 0x000fe200000e0000 */
[----:B------:R0:W5:Y:S01]  /*13870*/  LDL R5, [R1+0x1c8] ;  /* 0x0001c80001057983 */ /* 0x0001620000100800 */
[----:B------:R-:W-:-:S02]  /*13880*/  R2UR UR4, R16 ;  /* 0x00000000100472ca */ /* 0x000fc400000e0000 */
[----:B------:R-:W-:Y:S02]  /*13890*/  R2UR UR6, R10 ;  /* 0x000000000a0672ca */ /* 0x000fe400000e0000 */
[----:B------:R-:W-:Y:S01]  /*138a0*/  R2UR UR5, R17 ;  /* 0x00000000110572ca */ /* 0x000fe200000e0000 */
[----:B------:R-:W-:Y:S02]  /*138b0*/  WARPGROUP.DEPBAR.LE gsb0, 0x0 ;  /* 0x00008000000079c5 */ /* 0x000fe40000010000 */
[----:B------:R-:W-:-:S10]  /*138c0*/  WARPGROUP.ARRIVE ;  /* 0x00000000000079c5 */ /* 0x000fd40000000000 */
[----:B------:R-:W-:Y:S01]  /*138d0*/  HGMMA.64x64x16.F32 R24, gdesc[UR4], R24, gsb0 ;  /* 0x00e00000041879f0 */ /* 0x000fe20008000818 */
[C---:B------:R-:W-:Y:S01]  /*138e0*/  IMAD.IADD R10, R7.reuse, 0x1, R6 ;  /* 0x00000001070a7824 */ /* 0x040fe200078e0206 */
[----:B----4-:R-:W-:Y:S01]  /*138f0*/  IADD3 R14, R7, 0xe00, R14 ;  /* 0x00000e00070e7810 */ /* 0x010fe20007ffe00e */
        /* <DEDUP_REMOVED lines=8> */
[C---:B------:R-:W-:Y:S01]  /*13980*/  IMAD.IADD R6, R9.reuse, 0x1, R6 ;  /* 0x0000000109067824 */ /* 0x040fe200078e0206 */
[----:B--2---:R-:W-:Y:S01]  /*13990*/  IADD3 R18, R9, 0xe00, R18 ;  /* 0x00000e0009127810 */ /* 0x004fe20007ffe012 */
        /* <DEDUP_REMOVED lines=14> */
[----:B------:R-:W-:Y:S02]  /*13a80*/  IMAD.IADD R6, R2, 0x1, R7 ;  /* 0x0000000102067824 */ /* 0x000fe400078e0207 */
[----:B------:R-:W-:Y:S02]  /*13a90*/  IMAD.IADD R2, R7, 0x1, R56 ;  /* 0x0000000107027824 */ /* 0x000fe400078e0238 */
[----:B------:R-:W-:Y:S02]  /*13aa0*/  IMAD.MOV.U32 R7, RZ, RZ, R3 ;  /* 0x000000ffff077224 */ /* 0x000fe400078e0003 */
[----:B------:R-:W-:Y:S01]  /*13ab0*/  IMAD.MOV.U32 R3, RZ, RZ, R57 ;  /* 0x000000ffff037224 */ /* 0x000fe200078e0039 */
[----:B------:R-:W-:Y:S02]  /*13ac0*/  R2UR UR6, R6 ;  /* 0x00000000060672ca */ /* 0x000fe400000e0000 */
[----:B------:R-:W-:Y:S02]  /*13ad0*/  R2UR UR7, R7 ;  /* 0x00000000070772ca */ /* 0x000fe400000e0000 */
[----:B------:R-:W-:-:S02]  /*13ae0*/  R2UR UR4, R2 ;  /* 0x00000000020472ca */ /* 0x000fc400000e0000 */
[----:B------:R-:W-:Y:S01]  /*13af0*/  R2UR UR5, R3 ;  /* 0x00000000030572ca */ /* 0x000fe200000e0000 */
        /* <DEDUP_REMOVED lines=32> */
[----:B---3--:R-:W-:-:S03]  /*13d00*/  LOP3.LUT R2, R12, 0x1, RZ, 0xfc, !PT ;  /* 0x000000010c027812 */ /* 0x008fc600078efcff */
        /* <DEDUP_REMOVED lines=8> */
.L_x_5194:
[----:B------:R-:W-:Y:S05]  /*13d90*/  BSYNC B0 ;  /* 0x0000000000007941 */ /* 0x000fea0003800000 */
.L_x_5193:
[----:B------:R-:W2:Y:S02]  /*13da0*/  LDL.64 R2, [R1+0x20] ;  /* 0x0000200001027983 */ /* 0x000ea40000100a00 */
[----:B--2---:R-:W-:-:S05]  /*13db0*/  MOV R2, R2 ;  /* 0x0000000200027202 */ /* 0x004fca0000000f00 */
[----:B-----5:R-:W-:-:S05]  /*13dc0*/  IMAD R5, R5, 0x8, R2 ;  /* 0x0000000805057824 */ /* 0x020fca00078e0202 */
[----:B------:R-:W-:-:S04]  /*13dd0*/  PRMT R5, R8, 0x654, R5 ;  /* 0x0000065408057816 */ /* 0x000fc80000000005 */
[----:B------:R0:W-:Y:S01]  /*13de0*/  SYNCS.ARRIVE.TRANS64.RED.A1T0 RZ, [R5+URZ], RZ ;  /* 0x000000ff05ff79a7 */ /* 0x0001e2000810043f */
[----:B------:R-:W2:Y:S04]  /*13df0*/  LDL.64 R6, [R1+0x100] ;  /* 0x0001000001067983 */ /* 0x000ea80000100a00 */
[----:B------:R-:W3:Y:S04]  /*13e00*/  LDL.64 R12, [R1+0x1f0] ;  /* 0x0001f000010c7983 */ /* 0x000ee80000100a00 */
[----:B0-----:R-:W4:Y:S04]  /*13e10*/  LDL.64 R4, [R1+0x1e0] ;  /* 0x0001e00001047983 */ /* 0x001f280000100a00 */
[----:B------:R-:W3:Y:S04]  /*13e20*/  LDL.64 R18, [R1+0xb8] ;  /* 0x0000b80001127983 */ /* 0x000ee80000100a00 */
[----:B--2---:R-:W2:Y:S02]  /*13e30*/  LD.E R7, desc[UR36][R6.64] ;  /* 0x0000002406077980 */ /* 0x004ea4000c101900 */
[-C--:B--2---:R-:W-:Y:S01]  /*13e40*/  FMUL.FTZ R16, R26, R7.reuse ;  /* 0x000000071a107220 */ /* 0x084fe20000410000 */
[-C--:B------:R-:W-:Y:S01]  /*13e50*/  FMUL.FTZ R24, R24, R7.reuse ;  /* 0x0000000718187220 */ /* 0x080fe20000410000 */
[-C--:B------:R-:W-:Y:S01]  /*13e60*/  FMUL.FTZ R3, R25, R7.reuse ;  /* 0x0000000719037220 */ /* 0x080fe20000410000 */
[----:B------:R-:W-:-:S02]  /*13e70*/  FMUL.FTZ R2, R27, R7 ;  /* 0x000000071b027220 */ /* 0x000fc40000410000 */
[----:B------:R-:W4:Y:S01]  /*13e80*/  MUFU.TANH R15, R24 ;  /* 0x00000018000f7308 */ /* 0x000f220000002400 */
[-C--:B------:R-:W-:Y:S01]  /*13e90*/  FMUL.FTZ R159, R30, R7.reuse ;  /* 0x000000071e9f7220 */ /* 0x080fe20000410000 */
[-C--:B------:R-:W-:Y:S01]  /*13ea0*/  FMUL.FTZ R28, R28, R7.reuse ;  /* 0x000000071c1c7220 */ /* 0x080fe20000410000 */
[----:B------:R-:W-:-:S05]  /*13eb0*/  FMUL.FTZ R85, R29, R7 ;  /* 0x000000071d557220 */ /* 0x000fca0000410000 */
[----:B------:R-:W0:Y:S01]  /*13ec0*/  MUFU.TANH R16, R16 ;  /* 0x0000001000107308 */ /* 0x000e220000002400 */
[-C--:B------:R-:W-:Y:S01]  /*13ed0*/  FMUL.FTZ R153, R31, R7.reuse ;  /* 0x000000071f997220 */ /* 0x080fe20000410000 */
[----:B------:R-:W-:-:S06]  /*13ee0*/  FMUL.FTZ R89, R32, R7 ;  /* 0x0000000720597220 */ /* 0x000fcc0000410000 */
[----:B------:R-:W1:Y:S01]  /*13ef0*/  MUFU.TANH R3, R3 ;  /* 0x0000000300037308 */ /* 0x000e620000002400 */
[----:B------:R-:W-:-:S07]  /*13f00*/  FMUL.FTZ R161, R34, R7 ;  /* 0x0000000722a17220 */ /* 0x000fce0000410000 */
[----:B------:R-:W2:Y:S01]  /*13f10*/  MUFU.TANH R2, R2 ;  /* 0x0000000200027308 */ /* 0x000ea20000002400 */
[----:B------:R-:W-:-:S07]  /*13f20*/  FMUL.FTZ R95, R33, R7 ;  /* 0x00000007215f7220 */ /* 0x000fce0000410000 */
[----:B------:R-:W3:Y:S01]  /*13f30*/  MUFU.TANH R6, R28 ;  /* 0x0000001c00067308 */ /* 0x000ee20000002400 */
[----:B------:R-:W-:-:S07]  /*13f40*/  FMUL.FTZ R164, R35, R7 ;  /* 0x0000000723a47220 */ /* 0x000fce0000410000 */
[----:B------:R-:W3:Y:S01]  /*13f50*/  MUFU.TANH R159, R159 ;  /* 0x0000009f009f7308 */ /* 0x000ee20000002400 */
[----:B----4-:R-:W-:Y:S01]  /*13f60*/  FMNMX.FTZ R8, R15, R4, !PT ;  /* 0x000000040f087209 */ /* 0x010fe20007810000 */
[----:B------:R-:W-:-:S06]  /*13f70*/  FMUL.FTZ R99, R36, R7 ;  /* 0x0000000724637220 */ /* 0x000fcc0000410000 */
[----:B------:R-:W4:Y:S01]  /*13f80*/  MUFU.TANH R85, R85 ;  /* 0x0000005500557308 */ /* 0x000f220000002400 */
[----:B0-----:R-:W-:Y:S01]  /*13f90*/  FMNMX.FTZ R9, R16, R5, !PT ;  /* 0x0000000510097209 */ /* 0x001fe20007810000 */
[----:B------:R-:W-:-:S06]  /*13fa0*/  FMUL.FTZ R166, R38, R7 ;  /* 0x0000000726a67220 */ /* 0x000fcc0000410000 */
[----:B------:R-:W0:Y:S01]  /*13fb0*/  MUFU.TANH R153, R153 ;  /* 0x0000009900997308 */ /* 0x000e220000002400 */
[----:B-1----:R-:W-:Y:S01]  /*13fc0*/  FMNMX.FTZ R11, R3, R8, !PT ;  /* 0x00000008030b7209 */ /* 0x002fe20007810000 */
[----:B------:R-:W-:-:S06]  /*13fd0*/  FMUL.FTZ R105, R37, R7 ;  /* 0x0000000725697220 */ /* 0x000fcc0000410000 */
[----:B------:R-:W1:Y:S01]  /*13fe0*/  MUFU.TANH R89, R89 ;  /* 0x0000005900597308 */ /* 0x000e620000002400 */
[----:B--2---:R-:W-:Y:S01]  /*13ff0*/  FMNMX.FTZ R8, R2, R9, !PT ;  /* 0x0000000902087209 */ /* 0x004fe20007810000 */
[----:B------:R-:W-:-:S06]  /*14000*/  FMUL.FTZ R165, R39, R7 ;  /* 0x0000000727a57220 */ /* 0x000fcc0000410000 */
[----:B------:R-:W2:Y:S01]  /*14010*/  MUFU.TANH R161, R161 ;  /* 0x000000a100a17308 */ /* 0x000ea20000002400 */
[----:B---3--:R-:W-:Y:S01]  /*14020*/  FMNMX.FTZ R10, R6, R11, !PT ;  /* 0x0000000b060a7209 */ /* 0x008fe20007810000 */
[----:B------:R-:W-:-:S06]  /*14030*/  FMUL.FTZ R109, R40, R7 ;  /* 0x00000007286d7220 */ /* 0x000fcc0000410000 */
[----:B------:R-:W3:Y:S01]  /*14040*/  MUFU.TANH R95, R95 ;  /* 0x0000005f005f7308 */ /* 0x000ee20000002400 */
[----:B------:R-:W-:Y:S01]  /*14050*/  FMNMX.FTZ R8, R159, R8, !PT ;  /* 0x000000089f087209 */ /* 0x000fe20007810000 */
[----:B------:R-:W-:-:S06]  /*14060*/  FMUL.FTZ R168, R42, R7 ;  /* 0x000000072aa87220 */ /* 0x000fcc0000410000 */
        /* <DEDUP_REMOVED lines=14> */
[-C--:B------:R-:W-:Y:S01]  /*14150*/  FMUL.FTZ R125, R45, R7.reuse ;  /* 0x000000072d7d7220 */ /* 0x080fe20000410000 */
[-C--:B------:R-:W-:Y:S01]  /*14160*/  FMUL.FTZ R169, R47, R7.reuse ;  /* 0x000000072fa97220 */ /* 0x080fe20000410000 */
[-C--:B------:R-:W-:Y:S01]  /*14170*/  FMUL.FTZ R129, R48, R7.reuse ;  /* 0x0000000730817220 */ /* 0x080fe20000410000 */
[-C--:B------:R-:W-:Y:S01]  /*14180*/  FMUL.FTZ R174, R50, R7.reuse ;  /* 0x0000000732ae7220 */ /* 0x080fe20000410000 */
[-C--:B------:R-:W-:Y:S01]  /*14190*/  FMUL.FTZ R135, R49, R7.reuse ;  /* 0x0000000731877220 */ /* 0x080fe20000410000 */
[----:B------:R-:W-:Y:S01]  /*141a0*/  FMUL.FTZ R175, R51, R7 ;  /* 0x0000000733af7220 */ /* 0x000fe20000410000 */
[----:B------:R-:W3:Y:S01]  /*141b0*/  MUFU.TANH R109, R109 ;  /* 0x0000006d006d7308 */ /* 0x000ee20000002400 */
[----:B------:R-:W-:Y:S01]  /*141c0*/  FMNMX.FTZ R9, R164, R9, !PT ;  /* 0x00000009a4097209 */ /* 0x000fe20007810000 */
[-C--:B------:R-:W-:Y:S01]  /*141d0*/  FMUL.FTZ R137, R52, R7.reuse ;  /* 0x0000000734897220 */ /* 0x080fe20000410000 */
[-C--:B------:R-:W-:Y:S01]  /*141e0*/  FMUL.FTZ R176, R54, R7.reuse ;  /* 0x0000000736b07220 */ /* 0x080fe20000410000 */
[-C--:B------:R-:W-:Y:S01]  /*141f0*/  FMUL.FTZ R147, R53, R7.reuse ;  /* 0x0000000735937220 */ /* 0x080fe20000410000 */
[----:B------:R-:W-:Y:S01]  /*14200*/  FMUL.FTZ R177, R55, R7 ;  /* 0x0000000737b17220 */ /* 0x000fe20000410000 */
[----:B------:R-:W3:Y:S02]  /*14210*/  LDL R11, [R1+0x200] ;  /* 0x00020000010b7983 */ /* 0x000ee40000100800 */
[----:B------:R-:W3:Y:S01]  /*14220*/  MUFU.TANH R168, R168 ;  /* 0x000000a800a87308 */ /* 0x000ee20000002400 */
[----:B----4-:R-:W-:-:S07]  /*14230*/  FMNMX.FTZ R10, R99, R10, !PT ;  /* 0x0000000a630a7209 */ /* 0x010fce0007810000 */
[----:B------:R-:W4:Y:S01]  /*14240*/  MUFU.TANH R115, R115 ;  /* 0x0000007300737308 */ /* 0x000f220000002400 */
[----:B0-----:R-:W-:-:S07]  /*14250*/  FMNMX.FTZ R8, R166, R9, !PT ;  /* 0x00000009a6087209 */ /* 0x001fce0007810000 */
[----:B------:R-:W0:Y:S01]  /*14260*/  MUFU.TANH R167, R167 ;  /* 0x000000a700a77308 */ /* 0x000e220000002400 */
[----:B-1----:R-:W-:-:S07]  /*14270*/  FMNMX.FTZ R10, R105, R10, !PT ;  /* 0x0000000a690a7209 */ /* 0x002fce0007810000 */
[----:B------:R-:W1:Y:S01]  /*14280*/  MUFU.TANH R119, R119 ;  /* 0x0000007700777308 */ /* 0x000e620000002400 */
[----:B--2---:R-:W-:-:S07]  /*14290*/  FMNMX.FTZ R9, R165, R8, !PT ;  /* 0x00000008a5097209 */ /* 0x004fce0007810000 */
[----:B------:R-:W2:Y:S01]  /*142a0*/  MUFU.TANH R170, R170 ;  /* 0x000000aa00aa7308 */ /* 0x000ea20000002400 */
[----:B---3--:R-:W-:-:S07]  /*142b0*/  FMNMX.FTZ R10, R109, R10, !PT ;  /* 0x0000000a6d0a7209 */ /* 0x008fce0007810000 */
[----:B------:R-:W3:Y:S01]  /*142c0*/  MUFU.TANH R125, R125 ;  /* 0x0000007d007d7308 */ /* 0x000ee20000002400 */
[----:B------:R-:W-:-:S07]  /*142d0*/  FMNMX.FTZ R8, R168, R9, !PT ;  /* 0x00000009a8087209 */ /* 0x000fce0007810000 */
        /* <DEDUP_REMOVED lines=13> */
[----:B----4-:R-:W-:Y:S02]  /*143b0*/  FMNMX.FTZ R10, R129, R10, !PT ;  /* 0x0000000a810a7209 */ /* 0x010fe40007810000 */
[----:B0-----:R-:W-:-:S05]  /*143c0*/  FMNMX.FTZ R8, R174, R7, !PT ;  /* 0x00000007ae087209 */ /* 0x001fca0007810000 */
[----:B------:R-:W0:Y:S08]  /*143d0*/  MUFU.TANH R147, R147 ;  /* 0x0000009300937308 */ /* 0x000e300000002400 */
[----:B------:R-:W4:Y:S01]  /*143e0*/  MUFU.TANH R177, R177 ;  /* 0x000000b100b17308 */ /* 0x000f220000002400 */
[----:B-1----:R-:W-:Y:S02]  /*143f0*/  FMNMX.FTZ R10, R135, R10, !PT ;  /* 0x0000000a870a7209 */ /* 0x002fe40007810000 */
[----:B--2---:R-:W-:-:S02]  /*14400*/  FMNMX.FTZ R7, R175, R8, !PT ;  /* 0x00000008af077209 */ /* 0x004fc40007810000 */
[----:B---3--:R-:W-:Y:S02]  /*14410*/  FMNMX.FTZ R8, R137, R10, !PT ;  /* 0x0000000a89087209 */ /* 0x008fe40007810000 */
[----:B------:R-:W-:Y:S02]  /*14420*/  FMNMX.FTZ R10, R176, R7, !PT ;  /* 0x00000007b00a7209 */ /* 0x000fe40007810000 */
[----:B0-----:R-:W-:Y:S02]  /*14430*/  FMNMX.FTZ R8, R147, R8, !PT ;  /* 0x0000000893087209 */ /* 0x001fe40007810000 */
[----:B----4-:R-:W-:-:S03]  /*14440*/  FMNMX.FTZ R9, R177, R10, !PT ;  /* 0x0000000ab1097209 */ /* 0x010fc60007810000 */
[----:B------:R-:W0:Y:S04]  /*14450*/  SHFL.BFLY PT, R7, R8, 0x2, 0x1f ;  /* 0x0c401f0008077f89 */ /* 0x000e2800000e0000 */
[----:B------:R-:W-:Y:S04]  /*14460*/  STL.64 [R1+0x1e0], R8 ;  /* 0x0001e00801007387 */ /* 0x000fe80000100a00 */
[----:B------:R-:W2:Y:S01]  /*14470*/  LDL R24, [R1+0x1e4] ;  /* 0x0001e40001187983 */ /* 0x000ea20000100800 */
[----:B0-----:R-:W-:-:S05]  /*14480*/  FMNMX.FTZ R7, R8, R7, !PT ;  /* 0x0000000708077209 */ /* 0x001fca0007810000 */
[----:B------:R-:W0:Y:S02]  /*14490*/  SHFL.BFLY PT, R10, R7, 0x1, 0x1f ;  /* 0x0c201f00070a7f89 */ /* 0x000e2400000e0000 */
[----:B0-----:R-:W-:-:S05]  /*144a0*/  FMNMX.FTZ R10, R7, R10, !PT ;  /* 0x0000000a070a7209 */ /* 0x001fca0007810000 */
[----:B------:R-:W-:Y:S04]  /*144b0*/  STL [R1+0x1e0], R10 ;  /* 0x0001e00a01007387 */ /* 0x000fe80000100800 */
[----:B------:R-:W3:Y:S04]  /*144c0*/  LDL R17, [R1+0x1e0] ;  /* 0x0001e00001117983 */ /* 0x000ee80000100800 */
[----:B--2---:R-:W0:Y:S02]  /*144d0*/  SHFL.BFLY PT, R9, R24, 0x2, 0x1f ;  /* 0x0c401f0018097f89 */ /* 0x004e2400000e0000 */
[----:B0-----:R-:W-:-:S05]  /*144e0*/  FMNMX.FTZ R9, R9, R24, !PT ;  /* 0x0000001809097209 */ /* 0x001fca0007810000 */
[----:B------:R-:W0:Y:S02]  /*144f0*/  SHFL.BFLY PT, R8, R9, 0x1, 0x1f ;  /* 0x0c201f0009087f89 */ /* 0x000e2400000e0000 */
[----:B0-----:R-:W-:Y:S01]  /*14500*/  FMNMX.FTZ R8, R9, R8, !PT ;  /* 0x0000000809087209 */ /* 0x001fe20007810000 */
[----:B---3--:R-:W-:-:S04]  /*14510*/  FADD.FTZ R4, R4, -R17 ;  /* 0x8000001104047221 */ /* 0x008fc80000010000 */
[----:B------:R-:W-:Y:S01]  /*14520*/  FADD.FTZ R14, R5, -R8 ;  /* 0x80000008050e7221 */ /* 0x000fe20000010000 */
[----:B------:R-:W-:-:S03]  /*14530*/  FMUL.FTZ R4, R4, R11 ;  /* 0x0000000b04047220 */ /* 0x000fc60000410000 */
[----:B------:R-:W-:Y:S01]  /*14540*/  FMUL.FTZ R14, R11, R14 ;  /* 0x0000000e0b0e7220 */ /* 0x000fe20000410000 */
[----:B------:R-:W0:Y:S08]  /*14550*/  MUFU.EX2 R173, R4 ;  /* 0x0000000400ad7308 */ /* 0x000e300000000800 */
[----:B------:R-:W1:Y:S01]  /*14560*/  MUFU.EX2 R160, R14 ;  /* 0x0000000e00a07308 */ /* 0x000e620000000800 */
[----:B------:R2:W-:Y:S01]  /*14570*/  STL [R1+0x1e4], R8 ;  /* 0x0001e40801007387 */ /* 0x0005e20000100800 */
[----:B0-----:R-:W-:Y:S01]  /*14580*/  FMUL.FTZ R12, R173, R12 ;  /* 0x0000000cad0c7220 */ /* 0x001fe20000410000 */
[----:B-1----:R-:W-:-:S05]  /*14590*/  FMUL.FTZ R13, R13, R160 ;  /* 0x000000a00d0d7220 */ /* 0x002fca0000410000 */
[----:B------:R2:W-:Y:S04]  /*145a0*/  STL.64 [R1+0x1f0], R12 ;  /* 0x0001f00c01007387 */ /* 0x0005e80000100a00 */
[----:B------:R-:W3:Y:S01]  /*145b0*/  LD.E R5, desc[UR36][R18.64+0x4] ;  /* 0x0000042412057980 */ /* 0x000ee2000c101900 */
[----:B------:R-:W-:Y:S01]  /*145c0*/  BSSY B0, `(.L_x_5195) ;  /* 0x000000c000007945 */ /* 0x000fe20003800000 */
[----:B---3--:R-:W-:-:S13]  /*145d0*/  ISETP.NE.AND P0, PT, R5, RZ, PT ;  /* 0x000000ff0500720c */ /* 0x008fda0003f05270 */
[----:B--2---:R-:W-:Y:S05]  /*145e0*/  @P0 BRA `(.L_x_5196) ;  /* 0x0000000000240947 */ /* 0x004fea0003800000 */
[----:B------:R-:W2:Y:S04]  /*145f0*/  LDL.64 R8, [R1+0xc0] ;  /* 0x0000c00001087983 */ /* 0x000ea80000100a00 */
[----:B------:R-:W3:Y:S04]  /*14600*/  LD.E R19, desc[UR36][R18.64] ;  /* 0x0000002412137980 */ /* 0x000ee8000c101900 */
[----:B--2---:R-:W2:Y:S01]  /*14610*/  LD.E.64 R8, desc[UR36][R8.64] ;  /* 0x0000002408087980 */ /* 0x004ea2000c101b00 */
[----:B---3--:R-:W-:-:S04]  /*14620*/  IMAD R4, R20, 0x40, R19 ;  /* 0x0000004014047824 */ /* 0x008fc800078e0213 */
[----:B--2---:R-:W-:-:S05]  /*14630*/  IMAD.WIDE R4, R4, 0x4, R8 ;  /* 0x0000000404047825 */ /* 0x004fca00078e0208 */
[----:B------:R0:W-:Y:S04]  /*14640*/  ST.E desc[UR36][R4.64], R173 ;  /* 0x000000ad04007985 */ /* 0x0001e8000c101924 */
[----:B------:R-:W2:Y:S04]  /*14650*/  LDL.64 R18, [R1+0xb8] ;  /* 0x0000b80001127983 */ /* 0x000ea80000100a00 */
[----:B--2---:R-:W2:Y:S02]  /*14660*/  LD.E R7, desc[UR36][R18.64+0x4] ;  /* 0x0000042412077980 */ /* 0x004ea4000c101900 */
[----:B0-2---:R-:W-:-:S13]  /*14670*/  ISETP.NE.AND P0, PT, R7, RZ, PT ;  /* 0x000000ff0700720c */ /* 0x005fda0003f05270 */
.L_x_5196:
[----:B------:R-:W-:Y:S05]  /*14680*/  BSYNC B0 ;  /* 0x0000000000007941 */ /* 0x000fea0003800000 */
.L_x_5195:
[----:B------:R-:W-:Y:S04]  /*14690*/  BSSY B0, `(.L_x_5197) ;  /* 0x0000009000007945 */ /* 0x000fe80003800000 */
[----:B------:R-:W-:Y:S05]  /*146a0*/  @P0 BRA `(.L_x_5198) ;  /* 0x00000000001c0947 */ /* 0x000fea0003800000 */
[----:B------:R-:W2:Y:S04]  /*146b0*/  LDL.64 R8, [R1+0xc0] ;  /* 0x0000c00001087983 */ /* 0x000ea80000100a00 */
[----:B------:R-:W3:Y:S04]  /*146c0*/  LD.E R19, desc[UR36][R18.64] ;  /* 0x0000002412137980 */ /* 0x000ee8000c101900 */
[----:B--2---:R-:W2:Y:S01]  /*146d0*/  LD.E.64 R4, desc[UR36][R8.64] ;  /* 0x0000002408047980 */ /* 0x004ea2000c101b00 */
[----:B---3--:R-:W-:-:S04]  /*146e0*/  IMAD R20, R20, 0x40, R19 ;  /* 0x0000004014147824 */ /* 0x008fc800078e0213 */
[----:B------:R-:W-:-:S04]  /*146f0*/  VIADD R20, R20, 0x8 ;  /* 0x0000000814147836 */ /* 0x000fc80000000000 */
[----:B--2---:R-:W-:-:S05]  /*14700*/  IMAD.WIDE R4, R20, 0x4, R4 ;  /* 0x0000000414047825 */ /* 0x004fca00078e0204 */
[----:B------:R0:W-:Y:S02]  /*14710*/  ST.E desc[UR36][R4.64], R160 ;  /* 0x000000a004007985 */ /* 0x0001e4000c101924 */
.L_x_5198:
[----:B------:R-:W-:Y:S05]  /*14720*/  BSYNC B0 ;  /* 0x0000000000007941 */ /* 0x000fea0003800000 */
.L_x_5197:
[----:B------:R-:W2:Y:S04]  /*14730*/  LDL R178, [R1+0x200] ;  /* 0x0002000001b27983 */ /* 0x000ea80000100800 */
[----:B------:R-:W2:Y:S04]  /*14740*/  LDL.64 R144, [R1+0x1e0] ;  /* 0x0001e00001907983 */ /* 0x000ea80000100a00 */
        /* <DEDUP_REMOVED lines=51> */
[----:B------:R-:W4:Y:S01]  /*14a80*/  LDL.64 R150, [R1+0x3e8] ;  /* 0x0003e80001967983 */ /* 0x000f220000100a00 */
[----:B--2---:R-:W-:-:S04]  /*14a90*/  FMUL.FTZ R144, R144, R178 ;  /* 0x000000b290907220 */ /* 0x004fc80000410000 */
        /* <DEDUP_REMOVED lines=13> */
[-CC-:B0-----:R-:W-:Y:S01]  /*14b70*/  FFMA.FTZ R5, R135, R178.reuse, -R144.reuse ;  /* 0x000000b287057223 */ /* 0x181fe20000010890 */
[-CC-:B------:R-:W-:Y:S01]  /*14b80*/  FFMA.FTZ R7, R137, R178.reuse, -R144.reuse ;  /* 0x000000b289077223 */ /* 0x180fe20000010890 */
[-C--:B------:R-:W-:Y:S01]  /*14b90*/  FFMA.FTZ R4, R147, R178.reuse, -R144 ;  /* 0x000000b293047223 */ /* 0x080fe20000010890 */
[-C--:B------:R-:W-:Y:S01]  /*14ba0*/  FMUL.FTZ R3, R145, R178.reuse ;  /* 0x000000b291037220 */ /* 0x080fe20000410000 */
[----:B------:R-:W2:Y:S04]  /*14bb0*/  LDL.64 R84, [R1+0x3c0] ;  /* 0x0003c00001547983 */ /* 0x000ea80000100a00 */
        /* <DEDUP_REMOVED lines=12> */
[----:B------:R-:W2:Y:S01]  /*14c80*/  LDL.64 R146, [R1+0x3c8] ;  /* 0x0003c80001927983 */ /* 0x000ea20000100a00 */
[-CC-:B------:R-:W-:Y:S01]  /*14c90*/  FFMA.FTZ R20, R16, R178.reuse, -R3.reuse ;  /* 0x000000b210147223 */ /* 0x180fe20000010803 */
[-CC-:B------:R-:W-:Y:S01]  /*14ca0*/  FFMA.FTZ R157, R2, R178.reuse, -R3.reuse ;  /* 0x000000b2029d7223 */ /* 0x180fe20000010803 */
[----:B------:R-:W-:Y:S01]  /*14cb0*/  MUFU.EX2 R19, R19 ;  /* 0x0000001300137308 */ /* 0x000fe20000000800 */
[-CC-:B------:R-:W-:Y:S01]  /*14cc0*/  FFMA.FTZ R159, R159, R178.reuse, -R3.reuse ;  /* 0x000000b29f9f7223 */ /* 0x180fe20000010803 */
[----:B------:R-:W-:-:S06]  /*14cd0*/  FFMA.FTZ R18, R153, R178, -R3 ;  /* 0x000000b299127223 */ /* 0x000fcc0000010803 */
[----:B------:R-:W3:Y:S01]  /*14ce0*/  MUFU.EX2 R20, R20 ;  /* 0x0000001400147308 */ /* 0x000ee20000000800 */
[----:B------:R-:W-:-:S07]  /*14cf0*/  FFMA.FTZ R161, R161, R178, -R3 ;  /* 0x000000b2a1a17223 */ /* 0x000fce0000010803 */
[----:B------:R-:W0:Y:S08]  /*14d00*/  MUFU.EX2 R157, R157 ;  /* 0x0000009d009d7308 */ /* 0x000e300000000800 */
[----:B------:R-:W1:Y:S01]  /*14d10*/  MUFU.EX2 R156, R156 ;  /* 0x0000009c009c7308 */ /* 0x000e620000000800 */
[----:B------:R-:W-:-:S07]  /*14d20*/  FFMA.FTZ R16, R164, R178, -R3 ;  /* 0x000000b2a4107223 */ /* 0x000fce0000010803 */
[----:B------:R-:W1:Y:S08]  /*14d30*/  MUFU.EX2 R159, R159 ;  /* 0x0000009f009f7308 */ /* 0x000e700000000800 */
[----:B------:R-:W1:Y:S01]  /*14d40*/  MUFU.EX2 R158, R158 ;  /* 0x0000009e009e7308 */ /* 0x000e620000000800 */
[----:B---3--:R-:W-:Y:S01]  /*14d50*/  FADD.FTZ R2, R20, R163 ;  /* 0x000000a314027221 */ /* 0x008fe20000010000 */
[----:B------:R-:W-:-:S06]  /*14d60*/  FFMA.FTZ R164, R166, R178, -R3 ;  /* 0x000000b2a6a47223 */ /* 0x000fcc0000010803 */
[----:B------:R-:W3:Y:S01]  /*14d70*/  MUFU.EX2 R18, R18 ;  /* 0x0000001200127308 */ /* 0x000ee20000000800 */
[----:B------:R-:W-:-:S07]  /*14d80*/  FADD.FTZ R153, R19, R162 ;  /* 0x000000a213997221 */ /* 0x000fce0000010000 */
[----:B------:R-:W3:Y:S01]  /*14d90*/  MUFU.EX2 R17, R17 ;  /* 0x0000001100117308 */ /* 0x000ee20000000800 */
[----:B0-----:R-:W-:Y:S01]  /*14da0*/  FADD.FTZ R2, R157, R2 ;  /* 0x000000029d027221 */ /* 0x001fe20000010000 */
[----:B------:R-:W-:-:S06]  /*14db0*/  FFMA.FTZ R171, R165, R178, -R3 ;  /* 0x000000b2a5ab7223 */ /* 0x000fcc0000010803 */
[----:B------:R-:W0:Y:S01]  /*14dc0*/  MUFU.EX2 R161, R161 ;  /* 0x000000a100a17308 */ /* 0x000e220000000800 */
[----:B-1----:R-:W-:-:S07]  /*14dd0*/  FADD.FTZ R153, R156, R153 ;  /* 0x000000999c997221 */ /* 0x002fce0000010000 */
[----:B------:R-:W1:Y:S01]  /*14de0*/  MUFU.EX2 R14, R14 ;  /* 0x0000000e000e7308 */ /* 0x000e620000000800 */
[----:B------:R-:W-:Y:S01]  /*14df0*/  FADD.FTZ R163, R159, R2 ;  /* 0x000000029fa37221 */ /* 0x000fe20000010000 */
[----:B------:R-:W-:-:S06]  /*14e00*/  FFMA.FTZ R165, R168, R178, -R3 ;  /* 0x000000b2a8a57223 */ /* 0x000fcc0000010803 */
[----:B------:R-:W1:Y:S01]  /*14e10*/  MUFU.EX2 R16, R16 ;  /* 0x0000001000107308 */ /* 0x000e620000000800 */
[----:B------:R-:W-:-:S07]  /*14e20*/  FADD.FTZ R2, R158, R153 ;  /* 0x000000999e027221 */ /* 0x000fce0000010000 */
[----:B------:R-:W1:Y:S01]  /*14e30*/  MUFU.EX2 R15, R15 ;  /* 0x0000000f000f7308 */ /* 0x000e620000000800 */
[----:B---3--:R-:W-:Y:S01]  /*14e40*/  FADD.FTZ R162, R18, R163 ;  /* 0x000000a312a27221 */ /* 0x008fe20000010000 */
[----:B------:R-:W-:-:S06]  /*14e50*/  FFMA.FTZ R166, R167, R178, -R3 ;  /* 0x000000b2a7a67223 */ /* 0x000fcc0000010803 */
[----:B------:R-:W3:Y:S01]  /*14e60*/  MUFU.EX2 R164, R164 ;  /* 0x000000a400a47308 */ /* 0x000ee20000000800 */
[----:B------:R-:W-:-:S07]  /*14e70*/  FADD.FTZ R163, R17, R2 ;  /* 0x0000000211a37221 */ /* 0x000fce0000010000 */
[----:B------:R-:W3:Y:S01]  /*14e80*/  MUFU.EX2 R12, R12 ;  /* 0x0000000c000c7308 */ /* 0x000ee20000000800 */
[----:B------:R-:W-:Y:S01]  /*14e90*/  FFMA.FTZ R172, R169, R178, -R3 ;  /* 0x000000b2a9ac7223 */ /* 0x000fe20000010803 */
[----:B0-----:R-:W-:-:S06]  /*14ea0*/  FADD.FTZ R169, R161, R162 ;  /* 0x000000a2a1a97221 */ /* 0x001fcc0000010000 */
[----:B------:R-:W0:Y:S01]  /*14eb0*/  MUFU.EX2 R171, R171 ;  /* 0x000000ab00ab7308 */ /* 0x000e220000000800 */
[----:B------:R-:W-:Y:S01]  /*14ec0*/  FFMA.FTZ R167, R170, R178, -R3 ;  /* 0x000000b2aaa77223 */ /* 0x000fe20000010803 */
[----:B-1----:R-:W-:-:S06]  /*14ed0*/  FADD.FTZ R2, R14, R163 ;  /* 0x000000a30e027221 */ /* 0x002fcc0000010000 */
[----:B------:R-:W1:Y:S01]  /*14ee0*/  MUFU.EX2 R13, R13 ;  /* 0x0000000d000d7308 */ /* 0x000e620000000800 */
[----:B------:R-:W-:Y:S01]  /*14ef0*/  FADD.FTZ R169, R16, R169 ;  /* 0x000000a910a97221 */ /* 0x000fe20000010000 */
[----:B------:R-:W-:-:S06]  /*14f00*/  FADD.FTZ R163, R15, R2 ;  /* 0x000000020fa37221 */ /* 0x000fcc0000010000 */
[----:B------:R-:W4:Y:S08]  /*14f10*/  MUFU.EX2 R165, R165 ;  /* 0x000000a500a57308 */ /* 0x000f300000000800 */
[----:B------:R-:W4:Y:S01]  /*14f20*/  MUFU.EX2 R10, R10 ;  /* 0x0000000a000a7308 */ /* 0x000f220000000800 */
[----:B---3--:R-:W-:Y:S01]  /*14f30*/  FADD.FTZ R162, R164, R169 ;  /* 0x000000a9a4a27221 */ /* 0x008fe20000010000 */
[----:B------:R-:W-:-:S06]  /*14f40*/  FFMA.FTZ R153, R174, R178, -R3 ;  /* 0x000000b2ae997223 */ /* 0x000fcc0000010803 */
[----:B------:R-:W3:Y:S01]  /*14f50*/  MUFU.EX2 R166, R166 ;  /* 0x000000a600a67308 */ /* 0x000ee20000000800 */
[----:B------:R-:W-:-:S07]  /*14f60*/  FADD.FTZ R2, R12, R163 ;  /* 0x000000a30c027221 */ /* 0x000fce0000010000 */
[----:B------:R-:W3:Y:S01]  /*14f70*/  MUFU.EX2 R11, R11 ;  /* 0x0000000b000b7308 */ /* 0x000ee20000000800 */
[----:B0-----:R-:W-:Y:S01]  /*14f80*/  FADD.FTZ R162, R171, R162 ;  /* 0x000000a2aba27221 */ /* 0x001fe20000010000 */
[----:B-1----:R-:W-:-:S06]  /*14f90*/  FADD.FTZ R163, R13, R2 ;  /* 0x000000020da37221 */ /* 0x002fcc0000010000 */
[----:B------:R-:W0:Y:S01]  /*14fa0*/  MUFU.EX2 R167, R167 ;  /* 0x000000a700a77308 */ /* 0x000e220000000800 */
[----:B------:R-:W-:-:S07]  /*14fb0*/  FFMA.FTZ R168, R175, R178, -R3 ;  /* 0x000000b2afa87223 */ /* 0x000fce0000010803 */
[----:B------:R-:W1:Y:S01]  /*14fc0*/  MUFU.EX2 R9, R9 ;  /* 0x0000000900097308 */ /* 0x000e620000000800 */
[----:B----4-:R-:W-:Y:S01]  /*14fd0*/  FADD.FTZ R175, R165, R162 ;  /* 0x000000a2a5af7221 */ /* 0x010fe20000010000 */
[----:B------:R-:W-:-:S06]  /*14fe0*/  FADD.FTZ R2, R10, R163 ;  /* 0x000000a30a027221 */ /* 0x000fcc0000010000 */
[----:B------:R-:W4:Y:S01]  /*14ff0*/  MUFU.EX2 R172, R172 ;  /* 0x000000ac00ac7308 */ /* 0x000f220000000800 */
[----:B------:R-:W-:-:S07]  /*15000*/  FFMA.FTZ R169, R176, R178, -R3 ;  /* 0x000000b2b0a97223 */ /* 0x000fce0000010803 */
[----:B------:R-:W4:Y:S01]  /*15010*/  MUFU.EX2 R8, R8 ;  /* 0x0000000800087308 */ /* 0x000f220000000800 */
[----:B---3--:R-:W-:Y:S01]  /*15020*/  FADD.FTZ R162, R166, R175 ;  /* 0x000000afa6a27221 */ /* 0x008fe20000010000 */
[----:B------:R-:W-:-:S06]  /*15030*/  FADD.FTZ R2, R11, R2 ;  /* 0x000000020b027221 */ /* 0x000fcc0000010000 */
[----:B------:R-:W3:Y:S01]  /*15040*/  MUFU.EX2 R153, R153 ;  /* 0x0000009900997308 */ /* 0x000ee20000000800 */
[----:B------:R-:W-:-:S07]  /*15050*/  FFMA.FTZ R170, R177, R178, -R3 ;  /* 0x000000b2b1aa7223 */ /* 0x000fce0000010803 */
[----:B------:R-:W3:Y:S01]  /*15060*/  MUFU.EX2 R6, R6 ;  /* 0x0000000600067308 */ /* 0x000ee20000000800 */
[----:B0-----:R-:W-:Y:S01]  /*15070*/  FADD.FTZ R163, R167, R162 ;  /* 0x000000a2a7a37221 */ /* 0x001fe20000010000 */
[----:B-1----:R-:W-:-:S06]  /*15080*/  FADD.FTZ R3, R9, R2 ;  /* 0x0000000209037221 */ /* 0x002fcc0000010000 */
[----:B------:R-:W-:Y:S08]  /*15090*/  MUFU.EX2 R5, R5 ;  /* 0x0000000500057308 */ /* 0x000ff00000000800 */
[----:B------:R-:W0:Y:S01]  /*150a0*/  MUFU.EX2 R168, R168 ;  /* 0x000000a800a87308 */ /* 0x000e220000000800 */
[----:B----4-:R-:W-:Y:S01]  /*150b0*/  FADD.FTZ R2, R172, R163 ;  /* 0x000000a3ac027221 */ /* 0x010fe20000010000 */
[----:B------:R-:W-:-:S06]  /*150c0*/  FADD.FTZ R3, R8, R3 ;  /* 0x0000000308037221 */ /* 0x000fcc0000010000 */
[----:B------:R-:W-:Y:S08]  /*150d0*/  MUFU.EX2 R7, R7 ;  /* 0x0000000700077308 */ /* 0x000ff00000000800 */
[----:B------:R-:W1:Y:S01]  /*150e0*/  MUFU.EX2 R169, R169 ;  /* 0x000000a900a97308 */ /* 0x000e620000000800 */
[----:B---3--:R-:W-:Y:S01]  /*150f0*/  FADD.FTZ R163, R153, R2 ;  /* 0x0000000299a37221 */ /* 0x008fe20000010000 */
[----:B------:R-:W-:-:S06]  /*15100*/  FADD.FTZ R2, R6, R3 ;  /* 0x0000000306027221 */ /* 0x000fcc0000010000 */
[----:B------:R-:W3:Y:S08]  /*15110*/  MUFU.EX2 R4, R4 ;  /* 0x0000000400047308 */ /* 0x000ef00000000800 */
[----:B------:R-:W4:Y:S01]  /*15120*/  MUFU.EX2 R170, R170 ;  /* 0x000000aa00aa7308 */ /* 0x000f220000000800 */
[----:B0-----:R-:W-:Y:S01]  /*15130*/  FADD.FTZ R162, R168, R163 ;  /* 0x000000a3a8a27221 */ /* 0x001fe20000010000 */
[----:B------:R-:W-:-:S03]  /*15140*/  FADD.FTZ R2, R5, R2 ;  /* 0x0000000205027221 */ /* 0x000fc60000010000 */
[----:B-1----:R-:W-:Y:S01]  /*15150*/  FADD.FTZ R163, R169, R162 ;  /* 0x000000a2a9a37221 */ /* 0x002fe20000010000 */
[----:B------:R-:W-:Y:S01]  /*15160*/  FADD.FTZ R3, R7, R2 ;  /* 0x0000000207037221 */ /* 0x000fe20000010000 */
[C---:B------:R-:W-:Y:S01]  /*15170*/  FMUL.FTZ R113, R160.reuse, R113 ;  /* 0x00000071a0717220 */ /* 0x040fe20000410000 */
[----:B------:R-:W-:Y:S02]  /*15180*/  FMUL.FTZ R112, R160, R112 ;  /* 0x00000070a0707220 */ /* 0x000fe40000410000 */
[----:B---3--:R-:W-:Y:S01]  /*15190*/  FADD.FTZ R162, R4, R3 ;  /* 0x0000000304a27221 */ /* 0x008fe20000010000 */
[C---:B------:R-:W-:Y:S01]  /*151a0*/  FMUL.FTZ R155, R160.reuse, R155 ;  /* 0x0000009ba09b7220 */ /* 0x040fe20000410000 */
[----:B------:R-:W-:Y:S01]  /*151b0*/  FMUL.FTZ R154, R160, R154 ;  /* 0x0000009aa09a7220 */ /* 0x000fe20000410000 */
[----:B----4-:R-:W-:-:S05]  /*151c0*/  FADD.FTZ R163, R170, R163 ;  /* 0x000000a3aaa37221 */ /* 0x010fca0000010000 */
[----:B------:R0:W-:Y:S01]  /*151d0*/  STL.64 [R1+0x1f0], R162 ;  /* 0x0001f0a201007387 */ /* 0x0001e20000100a00 */
[----:B------:R-:W-:Y:S01]  /*151e0*/  BAR.SYNC.DEFER_BLOCKING 0xf, 0x100 ;  /* 0x03c4000000007b1d */ /* 0x000fe20000010000 */
        /* <DEDUP_REMOVED lines=16> */
[----:B------:R-:W3:Y:S04]  /*152f0*/  LD.E.64 R2, desc[UR36][R64.64+0x8] ;  /* 0x0000082440027980 */ /* 0x000ee8000c101b00 */
[----:B0-----:R-:W4:Y:S04]  /*15300*/  LD.E.64 R162, desc[UR36][R64.64] ;  /* 0x0000002440a27980 */ /* 0x001f28000c101b00 */
[----:B------:R-:W-:Y:S04]  /*15310*/  STL.64 [R1+0x2b8], R112 ;  /* 0x0002b87001007387 */ /* 0x000fe80000100a00 */
[----:B------:R0:W-:Y:S01]  /*15320*/  STL.64 [R1+0x3f8], R154 ;  /* 0x0003f89a01007387 */ /* 0x0001e20000100a00 */
[C---:B------:R-:W-:Y:S01]  /*15330*/  FMUL.FTZ R33, R173.reuse, R33 ;  /* 0x00000021ad217220 */ /* 0x040fe20000410000 */
[C---:B------:R-:W-:Y:S01]  /*15340*/  FMUL.FTZ R32, R173.reuse, R32 ;  /* 0x00000020ad207220 */ /* 0x040fe20000410000 */
[C---:B------:R-:W-:Y:S01]  /*15350*/  FMUL.FTZ R35, R173.reuse, R35 ;  /* 0x00000023ad237220 */ /* 0x040fe20000410000 */
[C---:B------:R-:W-:Y:S01]  /*15360*/  FMUL.FTZ R34, R173.reuse, R34 ;  /* 0x00000022ad227220 */ /* 0x040fe20000410000 */
[C---:B------:R-:W-:Y:S01]  /*15370*/  FMUL.FTZ R37, R173.reuse, R37 ;  /* 0x00000025ad257220 */ /* 0x040fe20000410000 */
[C---:B------:R-:W-:Y:S01]  /*15380*/  FMUL.FTZ R36, R173.reuse, R36 ;  /* 0x00000024ad247220 */ /* 0x040fe20000410000 */
[----:B0-----:R-:W3:Y:S01]  /*15390*/  LDL R154, [R1+0x2bc] ;  /* 0x0002bc00019a7983 */ /* 0x001ee20000100800 */
        /* <DEDUP_REMOVED lines=36> */
[C---:B--2---:R-:W-:Y:S01]  /*155e0*/  FMUL.FTZ R85, R173.reuse, R85 ;  /* 0x00000055ad557220 */ /* 0x044fe20000410000 */
        /* <DEDUP_REMOVED lines=127> */
[----:B0-----:R-:W3:Y:S04]  /*15de0*/  LDL R24, [R1+0x210] ;  /* 0x0002100001187983 */ /* 0x001ee80000100800 */
[----:B-1----:R-:W3:Y:S04]  /*15df0*/  LDL R88, [R1+0x214] ;  /* 0x0002140001587983 */ /* 0x002ee80000100800 */
[----:B--2---:R-:W2:Y:S04]  /*15e00*/  LDL R90, [R1+0x218] ;  /* 0x00021800015a7983 */ /* 0x004ea80000100800 */
[----:B------:R-:W2:Y:S04]  /*15e10*/  LDL R92, [R1+0x21c] ;  /* 0x00021c00015c7983 */ /* 0x000ea80000100800 */
[----:B------:R-:W2:Y:S04]  /*15e20*/  LDL R26, [R1+0x220] ;  /* 0x00022000011a7983 */ /* 0x000ea80000100800 */
[----:B------:R-:W2:Y:S04]  /*15e30*/  LDL R94, [R1+0x224] ;  /* 0x00022400015e7983 */ /* 0x000ea80000100800 */
[----:B------:R-:W2:Y:S04]  /*15e40*/  LDL R96, [R1+0x228] ;  /* 0x0002280001607983 */ /* 0x000ea80000100800 */
[----:B------:R-:W2:Y:S04]  /*15e50*/  LDL R98, [R1+0x22c] ;  /* 0x00022c0001627983 */ /* 0x000ea80000100800 */
[----:B------:R-:W2:Y:S04]  /*15e60*/  LDL R28, [R1+0x230] ;  /* 0x00023000011c7983 */ /* 0x000ea80000100800 */
[----:B----4-:R-:W4:Y:S04]  /*15e70*/  LDL R100, [R1+0x234] ;  /* 0x0002340001647983 */ /* 0x010f280000100800 */
[----:B------:R-:W4:Y:S04]  /*15e80*/  LDL R102, [R1+0x238] ;  /* 0x0002380001667983 */ /* 0x000f280000100800 */
[----:B------:R-:W4:Y:S04]  /*15e90*/  LDL R104, [R1+0x23c] ;  /* 0x00023c0001687983 */ /* 0x000f280000100800 */
[----:B------:R-:W4:Y:S04]  /*15ea0*/  LDL R30, [R1+0x240] ;  /* 0x00024000011e7983 */ /* 0x000f280000100800 */
[----:B------:R-:W4:Y:S04]  /*15eb0*/  LDL R106, [R1+0x244] ;  /* 0x00024400016a7983 */ /* 0x000f280000100800 */
[----:B------:R-:W4:Y:S04]  /*15ec0*/  LDL R108, [R1+0x248] ;  /* 0x00024800016c7983 */ /* 0x000f280000100800 */
[----:B---3--:R-:W3:Y:S04]  /*15ed0*/  LDL R110, [R1+0x24c] ;  /* 0x00024c00016e7983 */ /* 0x008ee80000100800 */
[----:B------:R-:W3:Y:S04]  /*15ee0*/  LDL R32, [R1+0x250] ;  /* 0x0002500001207983 */ /* 0x000ee80000100800 */
        /* <DEDUP_REMOVED lines=110> */
[----:B------:R0:W-:Y:S04]  /*165d0*/  STL [R1+0x2bc], R154 ;  /* 0x0002bc9a01007387 */ /* 0x0001e80000100800 */
[----:B------:R-:W3:Y:S04]  /*165e0*/  LDL R173, [R1+0x1c8] ;  /* 0x0001c80001ad7983 */ /* 0x000ee80000100800 */
[----:B0-----:R-:W3:Y:S04]  /*165f0*/  LDL.64 R154, [R1+0x88] ;  /* 0x00008800019a7983 */ /* 0x001ee80000100a00 */
        /* <DEDUP_REMOVED lines=15> */
[----:B---3--:R-:W-:Y:S04]  /*166f0*/  STL [R1+0x24c], R110 ;  /* 0x00024c6e01007387 */ /* 0x008fe80000100800 */
        /* <DEDUP_REMOVED lines=70> */
[----:B------:R1:W-:Y:S04]  /*16b60*/  STL [R1+0x36c], R31 ;  /* 0x00036c1f01007387 */ /* 0x0003e80000100800 */
[----:B------:R-:W-:Y:S04]  /*16b70*/  STL [R1+0x370], R68 ;  /* 0x0003704401007387 */ /* 0x000fe80000100800 */
[----:B------:R-:W-:Y:S04]  /*16b80*/  STL [R1+0x374], R33 ;  /* 0x0003742101007387 */ /* 0x000fe80000100800 */
[----:B------:R2:W-:Y:S04]  /*16b90*/  STL [R1+0x378], R35 ;  /* 0x0003782301007387 */ /* 0x0005e80000100800 */
        /* <DEDUP_REMOVED lines=37> */
[----:B0-----:R-:W4:Y:S04]  /*16df0*/  LDL.128 R24, [R1+0x210] ;  /* 0x0002100001187983 */ /* 0x001f280000100c00 */
[----:B-1----:R-:W4:Y:S04]  /*16e00*/  LDL.128 R28, [R1+0x220] ;  /* 0x00022000011c7983 */ /* 0x002f280000100c00 */
[----:B--2---:R-:W2:Y:S04]  /*16e10*/  LDL.128 R32, [R1+0x230] ;  /* 0x0002300001207983 */ /* 0x004ea80000100c00 */
        /* <DEDUP_REMOVED lines=29> */
[----:B------:R-:W-:Y:S01]  /*16ff0*/  MOV R177, R2 ;  /* 0x0000000200b17202 */ /* 0x000fe20000000f00 */
[----:B------:R-:W-:-:S04]  /*17000*/  IMAD R154, R173, 0x1000, R154 ;  /* 0x00001000ad9a7824 */ /* 0x000fc800078e029a */
[--C-:B------:R-:W-:Y:S01]  /*17010*/  IMAD R3, R163, 0x2, R177.reuse ;  /* 0x00000002a3037824 */ /* 0x100fe200078e02b1 */
[----:B------:R-:W-:Y:S01]  /*17020*/  F2FP.F16.F32.PACK_AB R156, R156, R19 ;  /* 0x000000139c9c723e */ /* 0x000fe200000000ff */
[C---:B------:R-:W-:Y:S01]  /*17030*/  IMAD R2, R162.reuse, 0x2, R177 ;  /* 0x00000002a2027824 */ /* 0x040fe200078e02b1 */
[----:B------:R-:W-:Y:S01]  /*17040*/  F2FP.F16.F32.PACK_AB R157, R157, R20 ;  /* 0x000000149d9d723e */ /* 0x000fe200000000ff */
[----:B------:R-:W-:Y:S01]  /*17050*/  IMAD R176, R162, 0x2, R3 ;  /* 0x00000002a2b07824 */ /* 0x000fe200078e0203 */
[----:B------:R-:W-:Y:S02]  /*17060*/  F2FP.F16.F32.PACK_AB R158, R17, R158 ;  /* 0x0000009e119e723e */ /* 0x000fe400000000ff */
[----:B------:R-:W-:Y:S02]  /*17070*/  F2FP.F16.F32.PACK_AB R159, R18, R159 ;  /* 0x0000009f129f723e */ /* 0x000fe400000000ff */
[----:B------:R-:W-:Y:S02]  /*17080*/  F2FP.F16.F32.PACK_AB R160, R15, R14 ;  /* 0x0000000e0fa0723e */ /* 0x000fe400000000ff */
[----:B------:R-:W-:-:S02]  /*17090*/  F2FP.F16.F32.PACK_AB R161, R16, R161 ;  /* 0x000000a110a1723e */ /* 0x000fc400000000ff */
[----:B------:R-:W-:Y:S02]  /*170a0*/  F2FP.F16.F32.PACK_AB R162, R13, R12 ;  /* 0x0000000c0da2723e */ /* 0x000fe400000000ff */
[----:B------:R-:W-:Y:S02]  /*170b0*/  F2FP.F16.F32.PACK_AB R163, R171, R164 ;  /* 0x000000a4aba3723e */ /* 0x000fe400000000ff */
[----:B------:R-:W-:Y:S02]  /*170c0*/  F2FP.F16.F32.PACK_AB R165, R166, R165 ;  /* 0x000000a5a6a5723e */ /* 0x000fe400000000ff */
[----:B------:R-:W-:Y:S02]  /*170d0*/  R2UR UR6, R154 ;  /* 0x000000009a0672ca */ /* 0x000fe400000e0000 */
[----:B------:R-:W-:Y:S02]  /*170e0*/  R2UR UR7, R155 ;  /* 0x000000009b0772ca */ /* 0x000fe400000e0000 */
[----:B------:R-:W-:-:S02]  /*170f0*/  F2FP.F16.F32.PACK_AB R164, R11, R10 ;  /* 0x0000000a0ba4723e */ /* 0x000fc400000000ff */
[----:B------:R-:W-:Y:S02]  /*17100*/  F2FP.F16.F32.PACK_AB R166, R8, R9 ;  /* 0x0000000908a6723e */ /* 0x000fe400000000ff */
[----:B------:R-:W-:Y:S02]  /*17110*/  F2FP.F16.F32.PACK_AB R167, R172, R167 ;  /* 0x000000a7aca7723e */ /* 0x000fe400000000ff */
[----:B------:R-:W-:Y:S02]  /*17120*/  F2FP.F16.F32.PACK_AB R172, R5, R6 ;  /* 0x0000000605ac723e */ /* 0x000fe400000000ff */
[----:B------:R-:W-:Y:S02]  /*17130*/  F2FP.F16.F32.PACK_AB R173, R168, R153 ;  /* 0x00000099a8ad723e */ /* 0x000fe400000000ff */
[----:B------:R-:W-:Y:S02]  /*17140*/  F2FP.F16.F32.PACK_AB R174, R4, R7 ;  /* 0x0000000704ae723e */ /* 0x000fe400000000ff */
[----:B------:R-:W-:Y:S01]  /*17150*/  F2FP.F16.F32.PACK_AB R175, R170, R169 ;  /* 0x000000a9aaaf723e */ /* 0x000fe200000000ff */
[----:B------:R-:W-:Y:S04]  /*17160*/  STSM.16.M88.4 [R177], R156 ;  /* 0x0000009cb1007844 */ /* 0x000fe80000000200 */
[----:B------:R0:W-:Y:S04]  /*17170*/  STSM.16.M88.4 [R2], R160 ;  /* 0x000000a002007844 */ /* 0x0001e80000000200 */
[----:B------:R1:W-:Y:S04]  /*17180*/  STSM.16.M88.4 [R3], R164 ;  /* 0x000000a403007844 */ /* 0x0003e80000000200 */
[----:B------:R-:W-:Y:S01]  /*17190*/  STSM.16.M88.4 [R176], R172 ;  /* 0x000000acb0007844 */ /* 0x000fe20000000200 */
[----:B------:R-:W-:-:S02]  /*171a0*/  VIADD R4, R154, 0x80 ;  /* 0x000000809a047836 */ /* 0x000fc40000000000 */
[----:B------:R-:W-:Y:S01]  /*171b0*/  IMAD.MOV.U32 R5, RZ, RZ, R155 ;  /* 0x000000ffff057224 */ /* 0x000fe200078e009b */
[----:B--2---:R-:W-:-:S06]  /*171c0*/  WARPGROUP.ARRIVE ;  /* 0x00000000000079c5 */ /* 0x004fcc0000000000 */
[----:B------:R-:W-:Y:S01]  /*171d0*/  HGMMA.64x256x16.F32 R24, R156, gdesc[UR4].tnspB, R24, gsb0 ;  /* 0x43e000049c187df0 */ /* 0x000fe20008000818 */
[----:B------:R-:W-:Y:S02]  /*171e0*/  R2UR UR6, R4 ;  /* 0x00000000040672ca */ /* 0x000fe400000e0000 */
[----:B------:R-:W-:Y:S01]  /*171f0*/  R2UR UR7, R5 ;  /* 0x00000000050772ca */ /* 0x000fe200000e0000 */
[----:B0-----:R-:W-:Y:S02]  /*17200*/  VIADD R2, R154, 0x100 ;  /* 0x000001009a027836 */ /* 0x001fe40000000000 */
[----:B-1----:R-:W-:Y:S01]  /*17210*/  IMAD.MOV.U32 R3, RZ, RZ, R155 ;  /* 0x000000ffff037224 */ /* 0x002fe200078e009b */
        /* <DEDUP_REMOVED lines=145> */
[----:B------:R-:W4:Y:S04]  /*17b30*/  LDL R70, [R1+0x218] ;  /* 0x0002180001467983 */ /* 0x000f280000100800 */
[----:B-1----:R-:W4:Y:S04]  /*17b40*/  LDL R72, [R1+0x21c] ;  /* 0x00021c0001487983 */ /* 0x002f280000100800 */
[----:B------:R-:W4:Y:S04]  /*17b50*/  LDL R4, [R1+0x220] ;  /* 0x0002200001047983 */ /* 0x000f280000100800 */
[----:B------:R-:W4:Y:S04]  /*17b60*/  LDL R74, [R1+0x224] ;  /* 0x00022400014a7983 */ /* 0x000f280000100800 */
        /* <DEDUP_REMOVED lines=137> */
[----:B---3--:R-:W-:Y:S04]  /*18400*/  STL [R1+0x234], R80 ;  /* 0x0002345001007387 */ /* 0x008fe80000100800 */
        /* <DEDUP_REMOVED lines=127> */
.L_x_5200:
[----:B------:R-:W-:Y:S05]  /*18c00*/  BSYNC B0 ;  /* 0x0000000000007941 */ /* 0x000fea0003800000 */
.L_x_5199:
[----:B------:R-:W2:Y:S04]  /*18c10*/  LDL.64 R4, [R1+0x48] ;  /* 0x0000480001047983 */ /* 0x000ea80000100a00 */
[----:B------:R-:W3:Y:S01]  /*18c20*/  LDL R3, [R1+0x34] ;  /* 0x0000340001037983 */ /* 0x000ee20000100800 */
[C---:B------:R-:W-:Y:S01]  /*18c30*/  ISETP.GT.AND P0, PT, R0.reuse, R21, PT ;  /* 0x000000150000720c */ /* 0x040fe20003f04270 */
[----:B------:R-:W-:Y:S01]  /*18c40*/  VIADD R0, R0, 0xffffffff ;  /* 0xffffffff00007836 */ /* 0x000fe20000000000 */
[----:B--2---:R-:W-:-:S05]  /*18c50*/  MOV R5, R4 ;  /* 0x0000000400057202 */ /* 0x004fca0000000f00 */
[----:B-----5:R-:W-:-:S05]  /*18c60*/  IMAD R2, R2, 0x8, R5 ;  /* 0x0000000802027824 */ /* 0x020fca00078e0205 */
[----:B---3--:R-:W-:-:S04]  /*18c70*/  PRMT R2, R3, 0x654, R2 ;  /* 0x0000065403027816 */ /* 0x008fc80000000002 */
[----:B------:R0:W-:Y:S01]  /*18c80*/  SYNCS.ARRIVE.TRANS64.RED.A1T0 RZ, [R2+URZ], RZ ;  /* 0x000000ff02ff79a7 */ /* 0x0001e2000810043f */
[----:B------:R-:W-:Y:S05]  /*18c90*/  @P0 BRA `(.L_x_5201) ;  /* 0xffffff8c00a80947 */ /* 0x000fea000383ffff */
.L_x_5178:
[----:B------:R-:W-:-:S13]  /*18ca0*/  ISETP.GE.AND P0, PT, R0, R22, PT ;  /* 0x000000160000720c */ /* 0x000fda0003f06270 */
[----:B------:R-:W-:Y:S05]  /*18cb0*/  @!P0 BRA `(.L_x_5202) ;  /* 0x0000007c00f48947 */ /* 0x000fea0003800000 */
.L_x_5235:
[----:B------:R-:W2:Y:S04]  /*18cc0*/  LDL R20, [R1+0x1c8] ;  /* 0x0001c80001147983 */ /* 0x000ea80000100800 */
[----:B01----:R-:W3:Y:S04]  /*18cd0*/  LDL R2, [R1+0x1d0] ;  /* 0x0001d00001027983 */ /* 0x003ee80000100800 */
        /* <DEDUP_REMOVED lines=18> */
.L_x_5204:
[----:B------:R-:W-:Y:S05]  /*18e00*/  BSYNC B0 ;  /* 0x0000000000007941 */ /* 0x000fea0003800000 */
.L_x_5203:
        /* <DEDUP_REMOVED lines=9> */
.L_x_5206:
[----:B------:R-:W-:Y:S05]  /*18ea0*/  BSYNC B0 ;  /* 0x0000000000007941 */ /* 0x000fea0003800000 */
.L_x_5205:
[----:B------:R-:W-:Y:S04]  /*18eb0*/  BSSY B0, `(.L_x_5207) ;  /* 0x0000006000007945 */ /* 0x000fe80003800000 */
[----:B-1----:R-:W-:Y:S05]  /*18ec0*/  @P0 BRA `(.L_x_5208) ;  /* 0x0000000000100947 */ /* 0x002fea0003800000 */
[----:B-----5:R-:W-:Y:S01]  /*18ed0*/  IMAD R6, R6, 0x8, R3 ;  /* 0x0000000806067824 */ /* 0x020fe200078e0203 */
[----:B------:R-:W-:-:S04]  /*18ee0*/  SHF.L.U32 R7, R7, 0x1f, RZ ;  /* 0x0000001f07077819 */ /* 0x000fc800000006ff */
[----:B------:R-:W1:Y:S02]  /*18ef0*/  SYNCS.PHASECHK.TRANS64.TRYWAIT P0, [R6+URZ], R7 ;  /* 0x00000007060075a7 */ /* 0x000e64000800017f */
[----:B-1----:R-:W-:Y:S05]  /*18f00*/  @!P0 BRA `(.L_x_5209) ;  /* 0x0000010800888947 */ /* 0x002fea0003800000 */
.L_x_5208:
[----:B------:R-:W-:Y:S05]  /*18f10*/  BSYNC B0 ;  /* 0x0000000000007941 */ /* 0x000fea0003800000 */
.L_x_5207:
        /* <DEDUP_REMOVED lines=57> */
.L_x_5211:
[----:B------:R-:W-:Y:S05]  /*192b0*/  BSYNC B0 ;  /* 0x0000000000007941 */ /* 0x000fea0003800000 */
.L_x_5210:
        /* <DEDUP_REMOVED lines=8> */
.L_x_5213:
[----:B------:R-:W-:Y:S05]  /*19340*/  BSYNC B0 ;  /* 0x0000000000007941 */ /* 0x000fea0003800000 */
.L_x_5212:
[----:B------:R-:W-:Y:S04]  /*19350*/  BSSY B0, `(.L_x_5214) ;  /* 0x0000004000007945 */ /* 0x000fe80003800000 */
[----:B-1----:R-:W-:Y:S05]  /*19360*/  @P0 BRA `(.L_x_5215) ;  /* 0x0000000000080947 */ /* 0x002fea0003800000 */
[----:B------:R-:W1:Y:S02]  /*19370*/  SYNCS.PHASECHK.TRANS64.TRYWAIT P0, [R12+URZ], R13 ;  /* 0x0000000d0c0075a7 */ /* 0x000e64000800017f */
[----:B-1----:R-:W-:Y:S05]  /*19380*/  @!P0 BRA `(.L_x_5216) ;  /* 0x00000104007c8947 */ /* 0x002fea0003800000 */
.L_x_5215:
[----:B------:R-:W-:Y:S05]  /*19390*/  BSYNC B0 ;  /* 0x0000000000007941 */ /* 0x000fea0003800000 */
.L_x_5214:
        /* <DEDUP_REMOVED lines=439> */
.L_x_5218:
[----:B------:R-:W-:Y:S05]  /*1af10*/  BSYNC B0 ;  /* 0x0000000000007941 */ /* 0x000fea0003800000 */
.L_x_5217:
        /* <DEDUP_REMOVED lines=8> */
[----:B------:R-:W4:Y:S04]  /*1afa0*/  LDL R13, [R1+0x50] ;  /* 0x00005000010d7983 */ /* 0x000f280000100800 */
[----:B------:R-:W4:Y:S04]  /*1afb0*/  LDL R16, [R1+0xf8] ;  /* 0x0000f80001107983 */ /* 0x000f280000100800 */
[----:B------:R-:W4:Y:S04]  /*1afc0*/  LDL.128 R8, [R1+0xe0] ;  /* 0x0000e00001087983 */ /* 0x000f280000100c00 */
[----:B0-----:R-:W4:Y:S04]  /*1afd0*/  LDL.128 R4, [R1+0xd0] ;  /* 0x0000d00001047983 */ /* 0x001f280000100c00 */
[----:B--2---:R3:W2:Y:S02]  /*1afe0*/  LD.E R2, desc[UR36][R2.64] ;  /* 0x0000002402027980 */ /* 0x0046a4000c101900 */
[----:B---3--:R-:W-:-:S04]  /*1aff0*/  SHF.R.S32.HI R3, RZ, 0x1f, R12 ;  /* 0x0000001fff037819 */ /* 0x008fc8000001140c */
[----:B------:R-:W-:-:S04]  /*1b000*/  LEA.HI R17, R3, R12, RZ, 0x7 ;  /* 0x0000000c03117211 */ /* 0x000fc800078f38ff */
[----:B------:R-:W-:-:S05]  /*1b010*/  LOP3.LUT R17, R17, 0xffffff80, RZ, 0xc0, !PT ;  /* 0xffffff8011117812 */ /* 0x000fca00078ec0ff */
[----:B------:R-:W-:Y:S01]  /*1b020*/  IMAD.IADD R17, R12, 0x1, -R17 ;  /* 0x000000010c117824 */ /* 0x000fe200078e0a11 */
[----:B------:R-:W-:-:S04]  /*1b030*/  LEA.HI R21, R3, R12, RZ, 0x2 ;  /* 0x0000000c03157211 */ /* 0x000fc800078f10ff */
[----:B------:R-:W-:-:S05]  /*1b040*/  LOP3.LUT R21, R21, 0xfffffffc, RZ, 0xc0, !PT ;  /* 0xfffffffc15157812 */ /* 0x000fca00078ec0ff */
[----:B------:R-:W-:Y:S01]  /*1b050*/  IMAD.IADD R21, R12, 0x1, -R21 ;  /* 0x000000010c157824 */ /* 0x000fe200078e0a15 */
[----:B----4-:R-:W-:-:S04]  /*1b060*/  ISETP.NE.AND P0, PT, R14, 0x1, PT ;  /* 0x000000010e00780c */ /* 0x010fc80003f05270 */
[----:B------:R-:W-:-:S04]  /*1b070*/  LEA.HI R12, R21, R21, RZ, 0x1 ;  /* 0x00000015150c7211 */ /* 0x000fc800078f08ff */
[----:B------:R-:W-:-:S05]  /*1b080*/  LOP3.LUT R12, R12, 0x1ffffffe, RZ, 0xc0, !PT ;  /* 0x1ffffffe0c0c7812 */ /* 0x000fca00078ec0ff */
[----:B------:R-:W-:Y:S01]  /*1b090*/  IMAD.IADD R12, R21, 0x1, -R12 ;  /* 0x00000001150c7824 */ /* 0x000fe200078e0a0c */
[----:B------:R-:W-:Y:S01]  /*1b0a0*/  ISETP.GE.AND P1, PT, R9, 0x1, PT ;  /* 0x000000010900780c */ /* 0x000fe20003f26270 */
[----:B------:R-:W-:Y:S01]  /*1b0b0*/  BSSY B0, `(.L_x_5219) ;  /* 0x000006f000007945 */ /* 0x000fe20003800000 */
[----:B--2---:R-:W-:-:S04]  /*1b0c0*/  FMUL.FTZ R26, R26, R2 ;  /* 0x000000021a1a7220 */ /* 0x004fc80000410000 */
[----:B------:R0:W1:Y:S01]  /*1b0d0*/  MUFU.TANH R18, R26 ;  /* 0x0000001a00127308 */ /* 0x0000620000002400 */
[----:B------:R-:W-:Y:S01]  /*1b0e0*/  FMUL.FTZ R30, R30, R2 ;  /* 0x000000021e1e7220 */ /* 0x000fe20000410000 */
[----:B0-----:R-:W-:-:S06]  /*1b0f0*/  SHF.R.S32.HI R26, RZ, 0x1f, R17 ;  /* 0x0000001fff1a7819 */ /* 0x001fcc0000011411 */
[----:B------:R0:W2:Y:S01]  /*1b100*/  MUFU.TANH R159, R30 ;  /* 0x0000001e009f7308 */ /* 0x0000a20000002400 */
[----:B------:R-:W-:-:S04]  /*1b110*/  LEA.HI R19, R26, R17, RZ, 0x2 ;  /* 0x000000111a137211 */ /* 0x000fc800078f10ff */
[--C-:B------:R-:W-:Y:S02]  /*1b120*/  SHF.R.S32.HI R3, RZ, 0x2, R19.reuse ;  /* 0x00000002ff037819 */ /* 0x100fe40000011413 */
[----:B0-----:R-:W-:Y:S02]  /*1b130*/  SHF.R.S32.HI R30, RZ, 0x1f, R19 ;  /* 0x0000001fff1e7819 */ /* 0x001fe40000011413 */
[----:B------:R-:W-:Y:S02]  /*1b140*/  LEA.HI R26, R26, R17, RZ, 0x5 ;  /* 0x000000111a1a7211 */ /* 0x000fe400078f28ff */
[----:B------:R-:W-:Y:S02]  /*1b150*/  LEA.HI R30, R30, R3, RZ, 0x3 ;  /* 0x000000031e1e7211 */ /* 0x000fe400078f18ff */
[----:B------:R-:W-:Y:S02]  /*1b160*/  SHF.R.S32.HI R26, RZ, 0x5, R26 ;  /* 0x00000005ff1a7819 */ /* 0x000fe4000001141a */
[----:B------:R-:W-:-:S05]  /*1b170*/  LOP3.LUT R30, R30, 0xfffffff8, RZ, 0xc0, !PT ;  /* 0xfffffff81e1e7812 */ /* 0x000fca00078ec0ff */
[----:B------:R-:W-:Y:S02]  /*1b180*/  IMAD.IADD R30, R3, 0x1, -R30 ;  /* 0x00000001031e7824 */ /* 0x000fe400078e0a1e */
[----:B------:R-:W-:-:S04]  /*1b190*/  IMAD R3, R13, 0x4, R26 ;  /* 0x000000040d037824 */ /* 0x000fc800078e021a */
[----:B------:R-:W-:-:S04]  /*1b1a0*/  IMAD.U32 R3, R3, 0x10, R30 ;  /* 0x0000001003037824 */ /* 0x000fc800078e001e */
[----:B------:R-:W-:-:S04]  /*1b1b0*/  IMAD R14, R12, 0x8, R3 ;  /* 0x000000080c0e7824 */ /* 0x000fc800078e0203 */
[----:B------:R-:W-:-:S05]  /*1b1c0*/  @P0 IMAD.HI.U32 R15, R14, R15, RZ ;  /* 0x0000000f0e0f0227 */ /* 0x000fca00078e00ff */
[----:B------:R-:W-:Y:S01]  /*1b1d0*/  @P0 SHF.R.U32.HI R14, RZ, R16, R15 ;  /* 0x00000010ff0e0219 */ /* 0x000fe2000001160f */
[----:B------:R-:W-:Y:S01]  /*1b1e0*/  IMAD.SHL.U32 R13, R0, 0x40, RZ ;  /* 0x00000040000d7824 */ /* 0x000fe200078e00ff */
[----:B------:R-:W-:-:S03]  /*1b1f0*/  LOP3.LUT R12, R19, 0x7ffffffc, RZ, 0xc0, !PT ;  /* 0x7ffffffc130c7812 */ /* 0x000fc600078ec0ff */
[----:B------:R-:W0:Y:S01]  /*1b200*/  SHFL.IDX PT, R15, R14, RZ, 0x1c1f ;  /* 0x001c1fff0e0f7589 */ /* 0x000e2200000e0000 */
[----:B------:R-:W-:Y:S01]  /*1b210*/  IADD3 R3, -R13, 0x1, RZ ;  /* 0x000000010d037810 */ /* 0x000fe20007ffe1ff */
[----:B------:R-:W-:Y:S02]  /*1b220*/  IMAD.IADD R12, R17, 0x1, -R12 ;  /* 0x00000001110c7824 */ /* 0x000fe400078e0a0c */
        /* <DEDUP_REMOVED lines=30> */
[----:B------:R-:W-:Y:S01]  /*1b410*/  IMAD R3, R12, -0x2, R3 ;  /* 0xfffffffe0c037824 */ /* 0x000fe200078e0203 */
[----:B------:R-:W3:Y:S04]  /*1b420*/  MUFU.TANH R24, R24 ;  /* 0x0000001800187308 */ /* 0x000ee80000002400 */
[----:B------:R-:W-:-:S04]  /*1b430*/  IADD3 R16, -R4, R3, R5 ;  /* 0x0000000304107210 */ /* 0x000fc80007ffe105 */
[----:B------:R-:W4:Y:S01]  /*1b440*/  MUFU.TANH R25, R25 ;  /* 0x0000001900197308 */ /* 0x000f220000002400 */
[----:B------:R-:W-:-:S07]  /*1b450*/  LOP3.LUT R3, RZ, R6, RZ, 0x33, !PT ;  /* 0x00000006ff037212 */ /* 0x000fce00078e33ff */
        /* <DEDUP_REMOVED lines=27> */
[----:B------:R-:W1:Y:S08]  /*1b610*/  MUFU.TANH R54, R54 ;  /* 0x0000003600367308 */ /* 0x000e700000002400 */
[----:B------:R1:W1:Y:S01]  /*1b620*/  MUFU.TANH R162, R2 ;  /* 0x0000000200a27308 */ /* 0x0002620000002400 */
[----:B------:R-:W-:-:S02]  /*1b630*/  IMAD.IADD R16, R16, 0x1, R3 ;  /* 0x0000000110107824 */ /* 0x000fc400078e0203 */
[----:B------:R-:W-:Y:S02]  /*1b640*/  IMAD.IADD R21, R8, 0x1, -R13 ;  /* 0x0000000108157824 */ /* 0x000fe400078e0a0d */
[--C-:B0-----:R-:W-:Y:S02]  /*1b650*/  IMAD.IADD R6, R19, 0x1, R15.reuse ;  /* 0x0000000113067824 */ /* 0x101fe400078e020f */
[----:B------:R-:W-:Y:S01]  /*1b660*/  IMAD.IADD R3, R16, 0x1, R15 ;  /* 0x0000000110037824 */ /* 0x000fe200078e020f */
[----:B--234-:R-:W-:Y:S06]  /*1b670*/  @!P1 BRA `(.L_x_5220) ;  /* 0x0000000000489947 */ /* 0x01cfec0003800000 */
[----:B-1----:R-:W-:Y:S01]  /*1b680*/  IADD3 R2, -R4, R5, R15 ;  /* 0x0000000504027210 */ /* 0x002fe20007ffe10f */
        /* <DEDUP_REMOVED lines=9> */
.L_x_5222:
[----:B------:R-:W-:-:S13]  /*1b720*/  ISETP.NE.AND P0, PT, R9, 0x1, PT ;  /* 0x000000010900780c */ /* 0x000fda0003f05270 */
[----:B------:R-:W-:-:S05]  /*1b730*/  @P0 IMAD.HI.U32 R8, R2, R10, RZ ;  /* 0x0000000a02080227 */ /* 0x000fca00078e00ff */
[----:B------:R-:W-:-:S07]  /*1b740*/  @P0 SHF.R.U32.HI R2, RZ, R11, R8 ;  /* 0x0000000bff020219 */ /* 0x000fce0000011608 */
.L_x_5223:
[----:B------:R-:W-:Y:S05]  /*1b750*/  BSYNC B1 ;  /* 0x0000000000017941 */ /* 0x000fea0003800000 */
.L_x_5221:
[----:B------:R-:W-:-:S04]  /*1b760*/  IMAD R7, R2, R9, -R13 ;  /* 0x0000000902077224 */ /* 0x000fc800078e0a0d */
[----:B------:R-:W-:-:S05]  /*1b770*/  IMAD R2, R12, -0x2, R7 ;  /* 0xfffffffe0c027824 */ /* 0x000fca00078e0207 */
[----:B------:R-:W-:Y:S02]  /*1b780*/  VIMNMX R3, R3, R2, !PT ;  /* 0x0000000203037248 */ /* 0x000fe40007fe0100 */
[----:B------:R-:W-:-:S07]  /*1b790*/  VIADDMNMX R6, R2, R9, R6, PT ;  /* 0x0000000902067246 */ /* 0x000fce0003800106 */
.L_x_5220:
[----:B------:R-:W-:Y:S05]  /*1b7a0*/  BSYNC B0 ;  /* 0x0000000000007941 */ /* 0x000fea0003800000 */
.L_x_5219:
        /* <DEDUP_REMOVED lines=8> */
[----:B------:R-:W-:Y:S02]  /*1b830*/  ISETP.LT.OR P3, PT, R6, 0x2, P3 ;  /* 0x000000020600780c */ /* 0x000fe40001f61670 */
[----:B------:R-:W-:Y:S02]  /*1b840*/  FSEL R71, R28, -INF , !P2 ;  /* 0xff8000001c477808 */ /* 0x000fe40005000000 */
[----:B------:R-:W-:Y:S02]  /*1b850*/  ISETP.GT.AND P2, PT, R3, 0x10, !P4 ;  /* 0x000000100300780c */ /* 0x000fe40006744270 */
[----:B------:R-:W-:Y:S02]  /*1b860*/  ISETP.GE.AND P5, PT, R21, 0xa, PT ;  /* 0x0000000a1500780c */ /* 0x000fe40003fa6270 */
[----:B------:R-:W-:Y:S02]  /*1b870*/  FSEL R73, R25, -INF , !P3 ;  /* 0xff80000019497808 */ /* 0x000fe40005800000 */
[----:B------:R-:W-:-:S02]  /*1b880*/  P2R R25, PR, RZ, 0x10 ;  /* 0x00000010ff197803 */ /* 0x000fc40000000000 */
[----:B------:R-:W-:Y:S01]  /*1b890*/  ISETP.LT.OR P2, PT, R6, 0x11, P2 ;  /* 0x000000110600780c */ /* 0x000fe20001741670 */
[----:B0-----:R-:W-:Y:S01]  /*1b8a0*/  IMAD.IADD R7, R16, 0x1, R14 ;  /* 0x0000000110077824 */ /* 0x001fe200078e020e */
        /* <DEDUP_REMOVED lines=52> */
[----:B-1----:R-:W-:Y:S02]  /*1bbf0*/  P2R R2, PR, RZ, 0x40 ;  /* 0x00000040ff027803 */ /* 0x002fe40000000000 */
[----:B------:R-:W-:-:S04]  /*1bc00*/  ISETP.GT.AND P6, PT, R3, RZ, !P6 ;  /* 0x000000ff0300720c */ /* 0x000fc800077c4270 */
[----:B------:R-:W-:-:S04]  /*1bc10*/  ISETP.LT.OR P6, PT, R6, 0x1, P6 ;  /* 0x000000010600780c */ /* 0x000fc800037c1670 */
[----:B------:R-:W-:Y:S02]  /*1bc20*/  FSEL R59, R24, -INF , !P6 ;  /* 0xff800000183b7808 */ /* 0x000fe40007000000 */
[----:B------:R-:W-:-:S04]  /*1bc30*/  ISETP.GE.AND P6, PT, R21, 0x3a, PT ;  /* 0x0000003a1500780c */ /* 0x000fc80003fc6270 */
[----:B------:R-:W-:Y:S02]  /*1bc40*/  P2R R21, PR, RZ, 0x40 ;  /* 0x00000040ff157803 */ /* 0x000fe40000000000 */
[----:B------:R-:W-:-:S04]  /*1bc50*/  ISETP.GT.AND P6, PT, R3, 0x39, !P6 ;  /* 0x000000390300780c */ /* 0x000fc800077c4270 */
[----:B------:R-:W-:Y:S01]  /*1bc60*/  ISETP.LT.OR P6, PT, R6, 0x3a, P6 ;  /* 0x0000003a0600780c */ /* 0x000fe200037c1670 */
[----:B------:R-:W-:-:S03]  /*1bc70*/  IMAD.IADD R6, R19, 0x1, R14 ;  /* 0x0000000113067824 */ /* 0x000fc600078e020e */
        /* <DEDUP_REMOVED lines=13> */
.L_x_5227:
[----:B------:R-:W-:-:S13]  /*1bd50*/  ISETP.NE.AND P6, PT, R9, 0x1, PT ;  /* 0x000000010900780c */ /* 0x000fda0003fc5270 */
[----:B------:R-:W-:-:S05]  /*1bd60*/  @P6 IMAD.HI.U32 R10, R4, R10, RZ ;  /* 0x0000000a040a6227 */ /* 0x000fca00078e00ff */
[----:B------:R-:W-:-:S07]  /*1bd70*/  @P6 SHF.R.U32.HI R4, RZ, R11, R10 ;  /* 0x0000000bff046219 */ /* 0x000fce000001160a */
.L_x_5228:
[----:B------:R-:W-:Y:S05]  /*1bd80*/  BSYNC B1 ;  /* 0x0000000000017941 */ /* 0x000fea0003800000 */
.L_x_5226:
[----:B------:R-:W-:-:S04]  /*1bd90*/  IMAD R3, R4, R9, -R13 ;  /* 0x0000000904037224 */ /* 0x000fc800078e0a0d */
[----:B------:R-:W-:-:S05]  /*1bda0*/  IMAD R12, R12, -0x2, R3 ;  /* 0xfffffffe0c0c7824 */ /* 0x000fca00078e0203 */
[----:B------:R-:W-:Y:S02]  /*1bdb0*/  VIADDMNMX R6, R12, R9, R6, PT ;  /* 0x000000090c067246 */ /* 0x000fe40003800106 */
[----:B------:R-:W-:-:S07]  /*1bdc0*/  VIMNMX R7, R7, R12, !PT ;  /* 0x0000000c07077248 */ /* 0x000fce0007fe0100 */
.L_x_5225:
[----:B------:R-:W-:Y:S05]  /*1bdd0*/  BSYNC B0 ;  /* 0x0000000000007941 */ /* 0x000fea0003800000 */
.L_x_5224:
[C---:B------:R-:W-:Y:S01]  /*1bde0*/  ISETP.GT.AND P1, PT, R7.reuse, 0x8, !P1 ;  /* 0x000000080700780c */ /* 0x040fe20004f24270 */
[----:B------:R-:W2:Y:S01]  /*1bdf0*/  LDL.64 R10, [R1+0x1f0] ;  /* 0x0001f000010a7983 */ /* 0x000ea20000100a00 */
[----:B------:R-:W-:Y:S02]  /*1be00*/  ISETP.GT.AND P0, PT, R7, 0x1, !P0 ;  /* 0x000000010700780c */ /* 0x000fe40004704270 */
[C---:B------:R-:W-:Y:S01]  /*1be10*/  ISETP.LT.OR P1, PT, R6.reuse, 0x9, P1 ;  /* 0x000000090600780c */ /* 0x040fe20000f21670 */
[----:B------:R-:W3:Y:S01]  /*1be20*/  LDL.64 R12, [R1+0xb8] ;  /* 0x0000b800010c7983 */ /* 0x000ee20000100a00 */
[----:B------:R-:W-:Y:S02]  /*1be30*/  ISETP.LT.OR P0, PT, R6, 0x2, P0 ;  /* 0x000000020600780c */ /* 0x000fe40000701670 */
[----:B------:R-:W-:Y:S02]  /*1be40*/  FSEL R159, R159, -INF , !P1 ;  /* 0xff8000009f9f7808 */ /* 0x000fe40004800000 */
[----:B------:R-:W-:-:S02]  /*1be50*/  ISETP.NE.AND P1, PT, R25, RZ, PT ;  /* 0x000000ff1900720c */ /* 0x000fc40003f25270 */
[----:B------:R-:W4:Y:S01]  /*1be60*/  LDL.64 R24, [R1+0x1e0] ;  /* 0x0001e00001187983 */ /* 0x000f220000100a00 */
[----:B------:R-:W-:Y:S02]  /*1be70*/  FSEL R151, R27, -INF , !P0 ;  /* 0xff8000001b977808 */ /* 0x000fe40004000000 */
[----:B------:R-:W-:Y:S02]  /*1be80*/  ISETP.NE.AND P0, PT, R8, RZ, PT ;  /* 0x000000ff0800720c */ /* 0x000fe40003f05270 */
[----:B------:R-:W-:Y:S01]  /*1be90*/  ISETP.NE.AND P6, PT, R29, RZ, PT ;  /* 0x000000ff1d00720c */ /* 0x000fe20003fc5270 */
[----:B------:R-:W5:Y:S01]  /*1bea0*/  LDL R8, [R1+0x200] ;  /* 0x0002000001087983 */ /* 0x000f620000100800 */
[----:B------:R-:W-:-:S04]  /*1beb0*/  ISETP.GT.AND P0, PT, R7, 0x9, !P0 ;  /* 0x000000090700780c */ /* 0x000fc80004704270 */
[----:B------:R-:W-:-:S04]  /*1bec0*/  ISETP.LT.OR P0, PT, R6, 0xa, P0 ;  /* 0x0000000a0600780c */ /* 0x000fc80000701670 */
[----:B------:R-:W-:Y:S02]  /*1bed0*/  FSEL R163, R31, -INF , !P0 ;  /* 0xff8000001fa37808 */ /* 0x000fe40004000000 */
[----:B------:R-:W-:Y:S02]  /*1bee0*/  ISETP.GT.AND P0, PT, R7, 0x10, !P1 ;  /* 0x000000100700780c */ /* 0x000fe40004f04270 */
[----:B------:R-:W-:Y:S02]  /*1bef0*/  ISETP.NE.AND P1, PT, R33, RZ, PT ;  /* 0x000000ff2100720c */ /* 0x000fe40003f25270 */
        /* <DEDUP_REMOVED lines=10> */
[C---:B------:R-:W-:Y:S02]  /*1bfa0*/  ISETP.GT.AND P0, PT, R7.reuse, 0x19, !P6 ;  /* 0x000000190700780c */ /* 0x040fe40007704270 */
[C---:B------:R-:W-:Y:S02]  /*1bfb0*/  ISETP.GT.AND P1, PT, R7.reuse, 0x28, !P1 ;  /* 0x000000280700780c */ /* 0x040fe40004f24270 */
[----:B------:R-:W-:Y:S02]  /*1bfc0*/  ISETP.LT.OR P0, PT, R6, 0x1a, P0 ;  /* 0x0000001a0600780c */ /* 0x000fe40000701670 */
[----:B------:R-:W-:Y:S02]  /*1bfd0*/  ISETP.GT.AND P2, PT, R7, 0x29, !P2 ;  /* 0x000000290700780c */ /* 0x000fe40005744270 */
[----:B------:R-:W-:-:S02]  /*1bfe0*/  FSEL R154, R39, -INF , !P0 ;  /* 0xff800000279a7808 */ /* 0x000fc40004000000 */
[----:B------:R-:W-:Y:S02]  /*1bff0*/  ISETP.NE.AND P0, PT, R30, RZ, PT ;  /* 0x000000ff1e00720c */ /* 0x000fe40003f05270 */
[C---:B------:R-:W-:Y:S02]  /*1c000*/  ISETP.GT.AND P3, PT, R7.reuse, 0x30, !P3 ;  /* 0x000000300700780c */ /* 0x040fe40005f64270 */
[C---:B------:R-:W-:Y:S02]  /*1c010*/  ISETP.GT.AND P0, PT, R7.reuse, 0x20, !P0 ;  /* 0x000000200700780c */ /* 0x040fe40004704270 */
[----:B------:R-:W-:Y:S02]  /*1c020*/  ISETP.GT.AND P4, PT, R7, 0x31, !P4 ;  /* 0x000000310700780c */ /* 0x000fe40006784270 */
[----:B------:R-:W-:Y:S02]  /*1c030*/  ISETP.LT.OR P0, PT, R6, 0x21, P0 ;  /* 0x000000210600780c */ /* 0x000fe40000701670 */
[----:B------:R-:W-:-:S02]  /*1c040*/  ISETP.NE.AND P6, PT, R21, RZ, PT ;  /* 0x000000ff1500720c */ /* 0x000fc40003fc5270 */
[----:B------:R-:W-:Y:S02]  /*1c050*/  FSEL R153, R42, -INF , !P0 ;  /* 0xff8000002a997808 */ /* 0x000fe40004000000 */
[----:B------:R-:W-:-:S04]  /*1c060*/  ISETP.NE.AND P0, PT, R2, RZ, PT ;  /* 0x000000ff0200720c */ /* 0x000fc80003f05270 */
[----:B------:R-:W-:-:S04]  /*1c070*/  ISETP.GT.AND P0, PT, R7, RZ, !P0 ;  /* 0x000000ff0700720c */ /* 0x000fc80004704270 */
[----:B------:R-:W-:-:S04]  /*1c080*/  ISETP.LT.OR P0, PT, R6, 0x1, P0 ;  /* 0x000000010600780c */ /* 0x000fc80000701670 */
[----:B------:R-:W-:Y:S02]  /*1c090*/  FSEL R18, R18, -INF , !P0 ;  /* 0xff80000012127808 */ /* 0x000fe40004000000 */
[----:B------:R-:W-:-:S04]  /*1c0a0*/  ISETP.NE.AND P0, PT, R32, RZ, PT ;  /* 0x000000ff2000720c */ /* 0x000fc80003f05270 */
[----:B------:R-:W-:-:S04]  /*1c0b0*/  ISETP.GT.AND P0, PT, R7, 0x21, !P0 ;  /* 0x000000210700780c */ /* 0x000fc80004704270 */
[C---:B------:R-:W-:Y:S02]  /*1c0c0*/  ISETP.LT.OR P0, PT, R6.reuse, 0x22, P0 ;  /* 0x000000220600780c */ /* 0x040fe40000701670 */
[C---:B------:R-:W-:Y:S02]  /*1c0d0*/  ISETP.LT.OR P1, PT, R6.reuse, 0x29, P1 ;  /* 0x000000290600780c */ /* 0x040fe40000f21670 */
[----:B------:R-:W-:Y:S02]  /*1c0e0*/  FSEL R166, R43, -INF , !P0 ;  /* 0xff8000002ba67808 */ /* 0x000fe40004000000 */
[----:B------:R-:W-:Y:S02]  /*1c0f0*/  ISETP.LT.OR P2, PT, R6, 0x2a, P2 ;  /* 0x0000002a0600780c */ /* 0x000fe40001741670 */
[----:B------:R-:W-:Y:S02]  /*1c100*/  FSEL R167, R46, -INF , !P1 ;  /* 0xff8000002ea77808 */ /* 0x000fe40004800000 */
[----:B------:R-:W-:-:S02]  /*1c110*/  ISETP.LT.OR P3, PT, R6, 0x31, P3 ;  /* 0x000000310600780c */ /* 0x000fc40001f61670 */
[----:B------:R-:W-:Y:S02]  /*1c120*/  FSEL R171, R47, -INF , !P2 ;  /* 0xff8000002fab7808 */ /* 0x000fe40005000000 */
[C---:B------:R-:W-:Y:S02]  /*1c130*/  ISETP.GT.AND P5, PT, R7.reuse, 0x38, !P5 ;  /* 0x000000380700780c */ /* 0x040fe40006fa4270 */
[----:B------:R-:W-:Y:S02]  /*1c140*/  ISETP.LT.OR P4, PT, R6, 0x32, P4 ;  /* 0x000000320600780c */ /* 0x000fe40002781670 */
[----:B------:R-:W-:Y:S02]  /*1c150*/  FSEL R170, R50, -INF , !P3 ;  /* 0xff80000032aa7808 */ /* 0x000fe40005800000 */
[----:B------:R-:W-:Y:S02]  /*1c160*/  ISETP.GT.AND P6, PT, R7, 0x39, !P6 ;  /* 0x000000390700780c */ /* 0x000fe400077c4270 */
[----:B------:R-:W-:-:S02]  /*1c170*/  ISETP.LT.OR P5, PT, R6, 0x39, P5 ;  /* 0x000000390600780c */ /* 0x000fc40002fa1670 */
[----:B------:R-:W-:Y:S02]  /*1c180*/  FSEL R168, R51, -INF , !P4 ;  /* 0xff80000033a87808 */ /* 0x000fe40006000000 */
[----:B------:R-:W-:Y:S02]  /*1c190*/  ISETP.LT.OR P6, PT, R6, 0x3a, P6 ;  /* 0x0000003a0600780c */ /* 0x000fe400037c1670 */
[----:B------:R-:W-:Y:S02]  /*1c1a0*/  FSEL R169, R54, -INF , !P5 ;  /* 0xff80000036a97808 */ /* 0x000fe40006800000 */
[----:B------:R-:W-:Y:S02]  /*1c1b0*/  FSEL R162, R162, -INF , !P6 ;  /* 0xff800000a2a27808 */ /* 0x000fe40007000000 */
[----:B----4-:R-:W-:-:S04]  /*1c1c0*/  FMNMX.FTZ R2, R59, R24, !PT ;  /* 0x000000183b027209 */ /* 0x010fc80007810000 */
[----:B------:R-:W-:Y:S02]  /*1c1d0*/  FMNMX.FTZ R3, R73, R2, !PT ;  /* 0x0000000249037209 */ /* 0x000fe40007810000 */
[----:B------:R-:W-:Y:S02]  /*1c1e0*/  FMNMX.FTZ R2, R18, R25, !PT ;  /* 0x0000001912027209 */ /* 0x000fe40007810000 */
[----:B------:R-:W-:Y:S02]  /*1c1f0*/  FMNMX.FTZ R3, R71, R3, !PT ;  /* 0x0000000347037209 */ /* 0x000fe40007810000 */
[----:B------:R-:W-:Y:S02]  /*1c200*/  FMNMX.FTZ R2, R151, R2, !PT ;  /* 0x0000000297027209 */ /* 0x000fe40007810000 */
[----:B------:R-:W-:Y:S02]  /*1c210*/  FMNMX.FTZ R3, R17, R3, !PT ;  /* 0x0000000311037209 */ /* 0x000fe40007810000 */
[----:B------:R-:W-:-:S02]  /*1c220*/  FMNMX.FTZ R2, R159, R2, !PT ;  /* 0x000000029f027209 */ /* 0x000fc40007810000 */
        /* <DEDUP_REMOVED lines=23> */
[----:B------:R-:W-:-:S03]  /*1c3a0*/  FMNMX.FTZ R3, R169, R4, !PT ;  /* 0x00000004a9037209 */ /* 0x000fc60007810000 */
[----:B------:R-:W0:Y:S01]  /*1c3b0*/  SHFL.BFLY PT, R5, R2, 0x2, 0x1f ;  /* 0x0c401f0002057f89 */ /* 0x000e2200000e0000 */
[----:B------:R-:W-:-:S05]  /*1c3c0*/  FMNMX.FTZ R3, R162, R3, !PT ;  /* 0x00000003a2037209 */ /* 0x000fca0007810000 */
[----:B------:R-:W-:Y:S04]  /*1c3d0*/  STL.64 [R1+0x1e0], R2 ;  /* 0x0001e00201007387 */ /* 0x000fe80000100a00 */
[----:B------:R-:W4:Y:S01]  /*1c3e0*/  LDL R16, [R1+0x1e4] ;  /* 0x0001e40001107983 */ /* 0x000f220000100800 */
[----:B0-----:R-:W-:-:S05]  /*1c3f0*/  FMNMX.FTZ R4, R2, R5, !PT ;  /* 0x0000000502047209 */ /* 0x001fca0007810000 */
[----:B------:R-:W0:Y:S02]  /*1c400*/  SHFL.BFLY PT, R5, R4, 0x1, 0x1f ;  /* 0x0c201f0004057f89 */ /* 0x000e2400000e0000 */
[----:B0-----:R-:W-:-:S05]  /*1c410*/  FMNMX.FTZ R6, R4, R5, !PT ;  /* 0x0000000504067209 */ /* 0x001fca0007810000 */
[----:B------:R-:W-:Y:S04]  /*1c420*/  STL [R1+0x1e0], R6 ;  /* 0x0001e00601007387 */ /* 0x000fe80000100800 */
[----:B------:R-:W2:Y:S04]  /*1c430*/  LDL R7, [R1+0x1e0] ;  /* 0x0001e00001077983 */ /* 0x000ea80000100800 */
[----:B----4-:R-:W0:Y:S02]  /*1c440*/  SHFL.BFLY PT, R5, R16, 0x2, 0x1f ;  /* 0x0c401f0010057f89 */ /* 0x010e2400000e0000 */
[----:B0-----:R-:W-:-:S05]  /*1c450*/  FMNMX.FTZ R5, R5, R16, !PT ;  /* 0x0000001005057209 */ /* 0x001fca0007810000 */
[----:B------:R-:W0:Y:S01]  /*1c460*/  SHFL.BFLY PT, R2, R5, 0x1, 0x1f ;  /* 0x0c201f0005027f89 */ /* 0x000e2200000e0000 */
[----:B--2---:R-:W-:Y:S02]  /*1c470*/  FSETP.NEU.FTZ.AND P0, PT, R7, -INF , PT ;  /* 0xff8000000700780b */ /* 0x004fe40003f1d000 */
[----:B0-----:R-:W-:Y:S02]  /*1c480*/  FMNMX.FTZ R2, R5, R2, !PT ;  /* 0x0000000205027209 */ /* 0x001fe40007810000 */
[----:B------:R-:W-:Y:S02]  /*1c490*/  FSEL R3, R7, RZ, P0 ;  /* 0x000000ff07037208 */ /* 0x000fe40000000000 */
[----:B------:R-:W-:-:S04]  /*1c4a0*/  FSETP.NEU.FTZ.AND P0, PT, R2, -INF , PT ;  /* 0xff8000000200780b */ /* 0x000fc80003f1d000 */
[----:B------:R-:W-:Y:S01]  /*1c4b0*/  FSEL R4, R2, RZ, P0 ;  /* 0x000000ff02047208 */ /* 0x000fe20000000000 */
[----:B------:R-:W-:-:S04]  /*1c4c0*/  FADD.FTZ R3, R24, -R3 ;  /* 0x8000000318037221 */ /* 0x000fc80000010000 */
[----:B------:R-:W-:Y:S01]  /*1c4d0*/  FADD.FTZ R25, R25, -R4 ;  /* 0x8000000419197221 */ /* 0x000fe20000010000 */
[----:B-----5:R-:W-:-:S03]  /*1c4e0*/  FMUL.FTZ R3, R3, R8 ;  /* 0x0000000803037220 */ /* 0x020fc60000410000 */
[----:B------:R-:W-:Y:S01]  /*1c4f0*/  FMUL.FTZ R25, R8, R25 ;  /* 0x0000001908197220 */ /* 0x000fe20000410000 */
[----:B------:R-:W0:Y:S08]  /*1c500*/  MUFU.EX2 R173, R3 ;  /* 0x0000000300ad7308 */ /* 0x000e300000000800 */
[----:B------:R-:W1:Y:S01]  /*1c510*/  MUFU.EX2 R174, R25 ;  /* 0x0000001900ae7308 */ /* 0x000e620000000800 */
[----:B------:R2:W-:Y:S01]  /*1c520*/  STL [R1+0x1e4], R2 ;  /* 0x0001e40201007387 */ /* 0x0005e20000100800 */
[----:B0-----:R-:W-:Y:S01]  /*1c530*/  FMUL.FTZ R10, R173, R10 ;  /* 0x0000000aad0a7220 */ /* 0x001fe20000410000 */
[----:B-1----:R-:W-:-:S05]  /*1c540*/  FMUL.FTZ R11, R11, R174 ;  /* 0x000000ae0b0b7220 */ /* 0x002fca0000410000 */
[----:B------:R2:W-:Y:S04]  /*1c550*/  STL.64 [R1+0x1f0], R10 ;  /* 0x0001f00a01007387 */ /* 0x0005e80000100a00 */
[----:B---3--:R-:W3:Y:S01]  /*1c560*/  LD.E R4, desc[UR36][R12.64+0x4] ;  /* 0x000004240c047980 */ /* 0x008ee2000c101900 */
        /* <DEDUP_REMOVED lines=12> */
.L_x_5230:
[----:B------:R-:W-:Y:S05]  /*1c630*/  BSYNC B0 ;  /* 0x0000000000007941 */ /* 0x000fea0003800000 */
.L_x_5229:
        /* <DEDUP_REMOVED lines=9> */
.L_x_5232:
[----:B------:R-:W-:Y:S05]  /*1c6d0*/  BSYNC B0 ;  /* 0x0000000000007941 */ /* 0x000fea0003800000 */
.L_x_5231:
[----:B------:R-:W2:Y:S04]  /*1c6e0*/  LDL R175, [R1+0x200] ;  /* 0x0002000001af7983 */ /* 0x000ea80000100800 */
[----:B------:R-:W2:Y:S04]  /*1c6f0*/  LDL.64 R6, [R1+0x1e0] ;  /* 0x0001e00001067983 */ /* 0x000ea80000100a00 */
[----:B------:R-:W3:Y:S04]  /*1c700*/  LDL.64 R98, [R1+0x1f0] ;  /* 0x0001f00001627983 */ /* 0x000ee80000100a00 */
[----:B------:R-:W4:Y:S04]  /*1c710*/  LDL.64 R62, [R1+0x210] ;  /* 0x00021000013e7983 */ /* 0x000f280000100a00 */
[----:B------:R-:W4:Y:S04]  /*1c720*/  LDL.64 R20, [R1+0x230] ;  /* 0x0002300001147983 */ /* 0x000f280000100a00 */
[----:B------:R-:W4:Y:S04]  /*1c730*/  LDL.64 R130, [R1+0x358] ;  /* 0x0003580001827983 */ /* 0x000f280000100a00 */
[----:B0-----:R-:W4:Y:S04]  /*1c740*/  LDL.64 R2, [R1+0x400] ;  /* 0x0004000001027983 */ /* 0x001f280000100a00 */
        /* <DEDUP_REMOVED lines=45> */
[CC--:B--2---:R-:W-:Y:S01]  /*1ca20*/  FMUL.FTZ R4, R6.reuse, R175.reuse ;  /* 0x000000af06047220 */ /* 0x0c4fe20000410000 */
[----:B------:R-:W-:Y:S01]  /*1ca30*/  FSETP.NEU.FTZ.AND P0, PT, R6, -INF , PT ;  /* 0xff8000000600780b */ /* 0x000fe20003f1d000 */
[----:B------:R-:W-:-:S03]  /*1ca40*/  FMUL.FTZ R142, R7, R175 ;  /* 0x000000af078e7220 */ /* 0x000fc60000410000 */
[----:B------:R-:W-:Y:S02]  /*1ca50*/  FSEL R4, R4, RZ, P0 ;  /* 0x000000ff04047208 */ /* 0x000fe40000000000 */
[----:B------:R-:W-:-:S04]  /*1ca60*/  FSETP.NEU.FTZ.AND P0, PT, R7, -INF , PT ;  /* 0xff8000000700780b */ /* 0x000fc80003f1d000 */
[----:B------:R-:W-:Y:S01]  /*1ca70*/  FSEL R176, R142, RZ, P0 ;  /* 0x000000ff8eb07208 */ /* 0x000fe20000000000 */
        /* <DEDUP_REMOVED lines=34> */
[----:B------:R-:W-:Y:S01]  /*1cca0*/  MUFU.EX2 R19, R19 ;  /* 0x0000001300137308 */ /* 0x000fe20000000800 */
[----:B------:R-:W-:-:S07]  /*1ccb0*/  FFMA.FTZ R159, R159, R175, -R176 ;  /* 0x000000af9f9f7223 */ /* 0x000fce00000108b0 */
[----:B------:R-:W3:Y:S01]  /*1ccc0*/  MUFU.EX2 R18, R18 ;  /* 0x0000001200127308 */ /* 0x000ee20000000800 */
[----:B------:R-:W-:-:S07]  /*1ccd0*/  FFMA.FTZ R161, R161, R175, -R176 ;  /* 0x000000afa1a17223 */ /* 0x000fce00000108b0 */
[----:B------:R-:W0:Y:S08]  /*1cce0*/  MUFU.EX2 R157, R157 ;  /* 0x0000009d009d7308 */ /* 0x000e300000000800 */
[----:B------:R-:W1:Y:S08]  /*1ccf0*/  MUFU.EX2 R156, R156 ;  /* 0x0000009c009c7308 */ /* 0x000e700000000800 */
[----:B------:R3:W-:Y:S01]  /*1cd00*/  MUFU.EX2 R7, R16 ;  /* 0x0000001000077308 */ /* 0x0007e20000000800 */
[-CC-:B------:R-:W-:Y:S01]  /*1cd10*/  FFMA.FTZ R14, R14, R175.reuse, -R176.reuse ;  /* 0x000000af0e0e7223 */ /* 0x180fe200000108b0 */
[----:B---3--:R-:W-:-:S06]  /*1cd20*/  FFMA.FTZ R16, R163, R175, -R176 ;  /* 0x000000afa3107223 */ /* 0x008fcc00000108b0 */
[----:B------:R-:W3:Y:S01]  /*1cd30*/  MUFU.EX2 R159, R159 ;  /* 0x0000009f009f7308 */ /* 0x000ee20000000800 */
[----:B------:R-:W-:-:S07]  /*1cd40*/  FFMA.FTZ R164, R154, R175, -R176 ;  /* 0x000000af9aa47223 */ /* 0x000fce00000108b0 */
[----:B------:R-:W3:Y:S01]  /*1cd50*/  MUFU.EX2 R158, R158 ;  /* 0x0000009e009e7308 */ /* 0x000ee20000000800 */
[----:B------:R-:W-:Y:S01]  /*1cd60*/  FADD.FTZ R154, R18, R99 ;  /* 0x00000063129a7221 */ /* 0x000fe20000010000 */
[----:B------:R-:W-:-:S06]  /*1cd70*/  FFMA.FTZ R163, R155, R175, -R176 ;  /* 0x000000af9ba37223 */ /* 0x000fcc00000108b0 */
[----:B------:R-:W3:Y:S01]  /*1cd80*/  MUFU.EX2 R16, R16 ;  /* 0x0000001000107308 */ /* 0x000ee20000000800 */
[----:B------:R-:W-:-:S07]  /*1cd90*/  FADD.FTZ R99, R19, R98 ;  /* 0x0000006213637221 */ /* 0x000fce0000010000 */
[----:B------:R-:W4:Y:S01]  /*1cda0*/  MUFU.EX2 R17, R17 ;  /* 0x0000001100117308 */ /* 0x000f220000000800 */
[----:B0-----:R-:W-:Y:S01]  /*1cdb0*/  FADD.FTZ R154, R157, R154 ;  /* 0x0000009a9d9a7221 */ /* 0x001fe20000010000 */
[----:B-1----:R-:W-:-:S06]  /*1cdc0*/  FADD.FTZ R99, R156, R99 ;  /* 0x000000639c637221 */ /* 0x002fcc0000010000 */
[----:B------:R-:W0:Y:S01]  /*1cdd0*/  MUFU.EX2 R161, R161 ;  /* 0x000000a100a17308 */ /* 0x000e220000000800 */
[----:B------:R-:W-:-:S07]  /*1cde0*/  FFMA.FTZ R165, R153, R175, -R176 ;  /* 0x000000af99a57223 */ /* 0x000fce00000108b0 */
[----:B------:R-:W1:Y:S01]  /*1cdf0*/  MUFU.EX2 R160, R160 ;  /* 0x000000a000a07308 */ /* 0x000e620000000800 */
[----:B---3--:R-:W-:Y:S01]  /*1ce00*/  FADD.FTZ R153, R159, R154 ;  /* 0x0000009a9f997221 */ /* 0x008fe20000010000 */
[----:B------:R-:W-:-:S06]  /*1ce10*/  FADD.FTZ R98, R158, R99 ;  /* 0x000000639e627221 */ /* 0x000fcc0000010000 */
[----:B------:R-:W3:Y:S08]  /*1ce20*/  MUFU.EX2 R14, R14 ;  /* 0x0000000e000e7308 */ /* 0x000ef00000000800 */
[----:B------:R-:W3:Y:S01]  /*1ce30*/  MUFU.EX2 R15, R15 ;  /* 0x0000000f000f7308 */ /* 0x000ee20000000800 */
[----:B------:R-:W-:Y:S01]  /*1ce40*/  FADD.FTZ R154, R16, R153 ;  /* 0x00000099109a7221 */ /* 0x000fe20000010000 */
[----:B------:R-:W-:-:S06]  /*1ce50*/  FFMA.FTZ R166, R166, R175, -R176 ;  /* 0x000000afa6a67223 */ /* 0x000fcc00000108b0 */
[----:B------:R-:W3:Y:S01]  /*1ce60*/  MUFU.EX2 R163, R163 ;  /* 0x000000a300a37308 */ /* 0x000ee20000000800 */
[----:B----4-:R-:W-:-:S07]  /*1ce70*/  FADD.FTZ R99, R17, R98 ;  /* 0x0000006211637221 */ /* 0x010fce0000010000 */
[----:B------:R-:W4:Y:S01]  /*1ce80*/  MUFU.EX2 R12, R12 ;  /* 0x0000000c000c7308 */ /* 0x000f220000000800 */
[----:B0-----:R-:W-:Y:S01]  /*1ce90*/  FADD.FTZ R155, R161, R154 ;  /* 0x0000009aa19b7221 */ /* 0x001fe20000010000 */
[----:B------:R-:W-:-:S06]  /*1cea0*/  FFMA.FTZ R167, R167, R175, -R176 ;  /* 0x000000afa7a77223 */ /* 0x000fcc00000108b0 */
[----:B------:R-:W0:Y:S01]  /*1ceb0*/  MUFU.EX2 R164, R164 ;  /* 0x000000a400a47308 */ /* 0x000e220000000800 */
[----:B-1----:R-:W-:-:S07]  /*1cec0*/  FADD.FTZ R98, R160, R99 ;  /* 0x00000063a0627221 */ /* 0x002fce0000010000 */
[----:B------:R-:W1:Y:S01]  /*1ced0*/  MUFU.EX2 R13, R13 ;  /* 0x0000000d000d7308 */ /* 0x000e620000000800 */
[----:B---3--:R-:W-:Y:S01]  /*1cee0*/  FADD.FTZ R154, R14, R155 ;  /* 0x0000009b0e9a7221 */ /* 0x008fe20000010000 */
[----:B------:R-:W-:-:S06]  /*1cef0*/  FFMA.FTZ R172, R171, R175, -R176 ;  /* 0x000000afabac7223 */ /* 0x000fcc00000108b0 */
[----:B------:R-:W3:Y:S01]  /*1cf00*/  MUFU.EX2 R165, R165 ;  /* 0x000000a500a57308 */ /* 0x000ee20000000800 */
[----:B------:R-:W-:-:S07]  /*1cf10*/  FADD.FTZ R99, R15, R98 ;  /* 0x000000620f637221 */ /* 0x000fce0000010000 */
[----:B------:R-:W3:Y:S01]  /*1cf20*/  MUFU.EX2 R10, R10 ;  /* 0x0000000a000a7308 */ /* 0x000ee20000000800 */
[----:B------:R-:W-:Y:S01]  /*1cf30*/  FADD.FTZ R155, R163, R154 ;  /* 0x0000009aa39b7221 */ /* 0x000fe20000010000 */
[----:B------:R-:W-:-:S06]  /*1cf40*/  FFMA.FTZ R153, R170, R175, -R176 ;  /* 0x000000afaa997223 */ /* 0x000fcc00000108b0 */
[----:B------:R-:W3:Y:S01]  /*1cf50*/  MUFU.EX2 R166, R166 ;  /* 0x000000a600a67308 */ /* 0x000ee20000000800 */
[----:B----4-:R-:W-:-:S07]  /*1cf60*/  FADD.FTZ R98, R12, R99 ;  /* 0x000000630c627221 */ /* 0x010fce0000010000 */
[----:B------:R-:W4:Y:S01]  /*1cf70*/  MUFU.EX2 R11, R11 ;  /* 0x0000000b000b7308 */ /* 0x000f220000000800 */
[----:B0-----:R-:W-:Y:S01]  /*1cf80*/  FADD.FTZ R154, R164, R155 ;  /* 0x0000009ba49a7221 */ /* 0x001fe20000010000 */
[----:B-1----:R-:W-:Y:S01]  /*1cf90*/  FADD.FTZ R99, R13, R98 ;  /* 0x000000620d637221 */ /* 0x002fe20000010000 */
[-CC-:B------:R-:W-:Y:S01]  /*1cfa0*/  FFMA.FTZ R168, R168, R175.reuse, -R176.reuse ;  /* 0x000000afa8a87223 */ /* 0x180fe200000108b0 */
[----:B------:R-:W-:Y:S01]  /*1cfb0*/  FFMA.FTZ R169, R169, R175, -R176 ;  /* 0x000000afa9a97223 */ /* 0x000fe200000108b0 */
[C---:B------:R-:W-:Y:S01]  /*1cfc0*/  FMUL.FTZ R63, R173.reuse, R63 ;  /* 0x0000003fad3f7220 */ /* 0x040fe20000410000 */
[C---:B------:R-:W-:Y:S01]  /*1cfd0*/  FMUL.FTZ R62, R173.reuse, R62 ;  /* 0x0000003ead3e7220 */ /* 0x040fe20000410000 */
[----:B------:R-:W-:Y:S01]  /*1cfe0*/  FMUL.FTZ R21, R173, R21 ;  /* 0x00000015ad157220 */ /* 0x000fe20000410000 */
[----:B------:R-:W0:Y:S08]  /*1cff0*/  MUFU.EX2 R167, R167 ;  /* 0x000000a700a77308 */ /* 0x000e300000000800 */
[----:B------:R-:W1:Y:S01]  /*1d000*/  MUFU.EX2 R9, R9 ;  /* 0x0000000900097308 */ /* 0x000e620000000800 */
[----:B---3--:R-:W-:Y:S01]  /*1d010*/  FADD.FTZ R155, R165, R154 ;  /* 0x0000009aa59b7221 */ /* 0x008fe20000010000 */
[----:B------:R-:W-:Y:S01]  /*1d020*/  FADD.FTZ R98, R10, R99 ;  /* 0x000000630a627221 */ /* 0x000fe20000010000 */
[C---:B------:R-:W-:Y:S01]  /*1d030*/  FMUL.FTZ R20, R173.reuse, R20 ;  /* 0x00000014ad147220 */ /* 0x040fe20000410000 */
[C---:B------:R-:W-:Y:S01]  /*1d040*/  FMUL.FTZ R131, R174.reuse, R131 ;  /* 0x00000083ae837220 */ /* 0x040fe20000410000 */
[C---:B------:R-:W-:Y:S01]  /*1d050*/  FMUL.FTZ R130, R174.reuse, R130 ;  /* 0x00000082ae827220 */ /* 0x040fe20000410000 */
[----:B------:R-:W-:Y:S01]  /*1d060*/  FMUL.FTZ R177, R173, R3 ;  /* 0x00000003adb17220 */ /* 0x000fe20000410000 */
[----:B------:R-:W-:Y:S01]  /*1d070*/  FMUL.FTZ R67, R174, R67 ;  /* 0x00000043ae437220 */ /* 0x000fe20000410000 */
[----:B------:R-:W3:Y:S08]  /*1d080*/  MUFU.EX2 R172, R172 ;  /* 0x000000ac00ac7308 */ /* 0x000ef00000000800 */
[----:B------:R-:W3:Y:S01]  /*1d090*/  MUFU.EX2 R8, R8 ;  /* 0x0000000800087308 */ /* 0x000ee20000000800 */
[----:B------:R-:W-:Y:S01]  /*1d0a0*/  FADD.FTZ R154, R166, R155 ;  /* 0x0000009ba69a7221 */ /* 0x000fe20000010000 */
[----:B----4-:R-:W-:Y:S01]  /*1d0b0*/  FADD.FTZ R98, R11, R98 ;  /* 0x000000620b627221 */ /* 0x010fe20000010000 */
[----:B------:R-:W-:Y:S01]  /*1d0c0*/  FMUL.FTZ R66, R174, R66 ;  /* 0x00000042ae427220 */ /* 0x000fe20000410000 */
[C---:B------:R-:W-:Y:S01]  /*1d0d0*/  FMUL.FTZ R65, R173.reuse, R65 ;  /* 0x00000041ad417220 */ /* 0x040fe20000410000 */
[C---:B------:R-:W-:Y:S01]  /*1d0e0*/  FMUL.FTZ R64, R173.reuse, R64 ;  /* 0x00000040ad407220 */ /* 0x040fe20000410000 */
[C---:B------:R-:W-:Y:S01]  /*1d0f0*/  FMUL.FTZ R25, R173.reuse, R25 ;  /* 0x00000019ad197220 */ /* 0x040fe20000410000 */
[----:B------:R-:W-:Y:S01]  /*1d100*/  FMUL.FTZ R24, R173, R24 ;  /* 0x00000018ad187220 */ /* 0x000fe20000410000 */
[----:B------:R-:W4:Y:S01]  /*1d110*/  MUFU.EX2 R153, R153 ;  /* 0x0000009900997308 */ /* 0x000f220000000800 */
[----:B------:R-:W-:-:S07]  /*1d120*/  FFMA.FTZ R170, R162, R175, -R176 ;  /* 0x000000afa2aa7223 */ /* 0x000fce00000108b0 */
[----:B------:R-:W4:Y:S01]  /*1d130*/  MUFU.EX2 R6, R6 ;  /* 0x0000000600067308 */ /* 0x000f220000000800 */
[----:B0-----:R-:W-:Y:S01]  /*1d140*/  FADD.FTZ R155, R167, R154 ;  /* 0x0000009aa79b7221 */ /* 0x001fe20000010000 */
[----:B-1----:R-:W-:Y:S01]  /*1d150*/  FADD.FTZ R99, R9, R98 ;  /* 0x0000006209637221 */ /* 0x002fe20000010000 */
[C---:B------:R-:W-:Y:S01]  /*1d160*/  FMUL.FTZ R27, R173.reuse, R27 ;  /* 0x0000001bad1b7220 */ /* 0x040fe20000410000 */
[C---:B------:R-:W-:Y:S01]  /*1d170*/  FMUL.FTZ R26, R173.reuse, R26 ;  /* 0x0000001aad1a7220 */ /* 0x040fe20000410000 */
[C---:B------:R-:W-:Y:S01]  /*1d180*/  FMUL.FTZ R29, R173.reuse, R29 ;  /* 0x0000001dad1d7220 */ /* 0x040fe20000410000 */
[C---:B------:R-:W-:Y:S01]  /*1d190*/  FMUL.FTZ R28, R173.reuse, R28 ;  /* 0x0000001cad1c7220 */ /* 0x040fe20000410000 */
[C---:B------:R-:W-:Y:S01]  /*1d1a0*/  FMUL.FTZ R31, R173.reuse, R31 ;  /* 0x0000001fad1f7220 */ /* 0x040fe20000410000 */
[----:B------:R-:W-:Y:S01]  /*1d1b0*/  MUFU.EX2 R5, R5 ;  /* 0x0000000500057308 */ /* 0x000fe20000000800 */
[C---:B------:R-:W-:Y:S01]  /*1d1c0*/  FMUL.FTZ R30, R173.reuse, R30 ;  /* 0x0000001ead1e7220 */ /* 0x040fe20000410000 */
[C---:B------:R-:W-:Y:S01]  /*1d1d0*/  FMUL.FTZ R33, R173.reuse, R33 ;  /* 0x00000021ad217220 */ /* 0x040fe20000410000 */
[C---:B------:R-:W-:Y:S01]  /*1d1e0*/  FMUL.FTZ R32, R173.reuse, R32 ;  /* 0x00000020ad207220 */ /* 0x040fe20000410000 */
[C---:B------:R-:W-:Y:S01]  /*1d1f0*/  FMUL.FTZ R35, R173.reuse, R35 ;  /* 0x00000023ad237220 */ /* 0x040fe20000410000 */
[C---:B------:R-:W-:Y:S01]  /*1d200*/  FMUL.FTZ R34, R173.reuse, R34 ;  /* 0x00000022ad227220 */ /* 0x040fe20000410000 */
[C---:B------:R-:W-:Y:S01]  /*1d210*/  FMUL.FTZ R37, R173.reuse, R37 ;  /* 0x00000025ad257220 */ /* 0x040fe20000410000 */
[C---:B------:R-:W-:Y:S01]  /*1d220*/  FMUL.FTZ R36, R173.reuse, R36 ;  /* 0x00000024ad247220 */ /* 0x040fe20000410000 */
[----:B------:R-:W0:Y:S01]  /*1d230*/  MUFU.EX2 R168, R168 ;  /* 0x000000a800a87308 */ /* 0x000e220000000800 */
[----:B---3--:R-:W-:Y:S01]  /*1d240*/  FADD.FTZ R98, R172, R155 ;  /* 0x0000009bac627221 */ /* 0x008fe20000010000 */
[----:B------:R-:W-:Y:S01]  /*1d250*/  FADD.FTZ R99, R8, R99 ;  /* 0x0000006308637221 */ /* 0x000fe20000010000 */
[C---:B------:R-:W-:Y:S01]  /*1d260*/  FMUL.FTZ R39, R173.reuse, R39 ;  /* 0x00000027ad277220 */ /* 0x040fe20000410000 */
[C---:B------:R-:W-:Y:S01]  /*1d270*/  FMUL.FTZ R38, R173.reuse, R38 ;  /* 0x00000026ad267220 */ /* 0x040fe20000410000 */
[C---:B------:R-:W-:Y:S01]  /*1d280*/  FMUL.FTZ R41, R173.reuse, R41 ;  /* 0x00000029ad297220 */ /* 0x040fe20000410000 */
[C---:B------:R-:W-:Y:S01]  /*1d290*/  FMUL.FTZ R40, R173.reuse, R40 ;  /* 0x00000028ad287220 */ /* 0x040fe20000410000 */
[----:B------:R-:W-:Y:S01]  /*1d2a0*/  FMUL.FTZ R43, R173, R43 ;  /* 0x0000002bad2b7220 */ /* 0x000fe20000410000 */
[----:B------:R-:W1:Y:S01]  /*1d2b0*/  MUFU.EX2 R169, R169 ;  /* 0x000000a900a97308 */ /* 0x000e620000000800 */
[----:B----4-:R-:W-:Y:S01]  /*1d2c0*/  FADD.FTZ R155, R153, R98 ;  /* 0x00000062999b7221 */ /* 0x010fe20000010000 */
[----:B------:R-:W-:Y:S01]  /*1d2d0*/  FADD.FTZ R98, R6, R99 ;  /* 0x0000006306627221 */ /* 0x000fe20000010000 */
[----:B------:R-:W-:-:S05]  /*1d2e0*/  FMUL.FTZ R42, R173, R42 ;  /* 0x0000002aad2a7220 */ /* 0x000fca0000410000 */
[----:B------:R-:W3:Y:S01]  /*1d2f0*/  MUFU.EX2 R4, R4 ;  /* 0x0000000400047308 */ /* 0x000ee20000000800 */
[C---:B------:R-:W-:Y:S01]  /*1d300*/  FMUL.FTZ R45, R173.reuse, R45 ;  /* 0x0000002dad2d7220 */ /* 0x040fe20000410000 */
[C---:B------:R-:W-:Y:S01]  /*1d310*/  FMUL.FTZ R44, R173.reuse, R44 ;  /* 0x0000002cad2c7220 */ /* 0x040fe20000410000 */
[C---:B------:R-:W-:Y:S01]  /*1d320*/  FMUL.FTZ R47, R173.reuse, R47 ;  /* 0x0000002fad2f7220 */ /* 0x040fe20000410000 */
[C---:B------:R-:W-:Y:S01]  /*1d330*/  FMUL.FTZ R46, R173.reuse, R46 ;  /* 0x0000002ead2e7220 */ /* 0x040fe20000410000 */
[C---:B------:R-:W-:Y:S01]  /*1d340*/  FMUL.FTZ R49, R173.reuse, R49 ;  /* 0x00000031ad317220 */ /* 0x040fe20000410000 */
[C---:B------:R-:W-:Y:S01]  /*1d350*/  FMUL.FTZ R48, R173.reuse, R48 ;  /* 0x00000030ad307220 */ /* 0x040fe20000410000 */
[----:B------:R-:W-:Y:S01]  /*1d360*/  FMUL.FTZ R51, R173, R51 ;  /* 0x00000033ad337220 */ /* 0x000fe20000410000 */
[----:B------:R-:W4:Y:S01]  /*1d370*/  MUFU.EX2 R170, R170 ;  /* 0x000000aa00aa7308 */ /* 0x000f220000000800 */
[----:B0-----:R-:W-:Y:S01]  /*1d380*/  FADD.FTZ R154, R168, R155 ;  /* 0x0000009ba89a7221 */ /* 0x001fe20000010000 */
[----:B------:R-:W-:Y:S01]  /*1d390*/  FADD.FTZ R98, R5, R98 ;  /* 0x0000006205627221 */ /* 0x000fe20000010000 */
[C---:B------:R-:W-:Y:S01]  /*1d3a0*/  FMUL.FTZ R50, R173.reuse, R50 ;  /* 0x00000032ad327220 */ /* 0x040fe20000410000 */
[----:B------:R-:W-:Y:S01]  /*1d3b0*/  FMUL.FTZ R55, R173, R55 ;  /* 0x00000037ad377220 */ /* 0x000fe20000410000 */
[----:B-1----:R-:W-:Y:S01]  /*1d3c0*/  FADD.FTZ R99, R169, R154 ;  /* 0x0000009aa9637221 */ /* 0x002fe20000010000 */
[----:B------:R-:W-:Y:S01]  /*1d3d0*/  FADD.FTZ R155, R7, R98 ;  /* 0x00000062079b7221 */ /* 0x000fe20000010000 */
[C---:B------:R-:W-:Y:S01]  /*1d3e0*/  FMUL.FTZ R54, R173.reuse, R54 ;  /* 0x00000036ad367220 */ /* 0x040fe20000410000 */
[C---:B------:R-:W-:Y:S01]  /*1d3f0*/  FMUL.FTZ R57, R173.reuse, R57 ;  /* 0x00000039ad397220 */ /* 0x040fe20000410000 */
[C---:B------:R-:W-:Y:S01]  /*1d400*/  FMUL.FTZ R56, R173.reuse, R56 ;  /* 0x00000038ad387220 */ /* 0x040fe20000410000 */
[----:B---3--:R-:W-:Y:S01]  /*1d410*/  FADD.FTZ R98, R4, R155 ;  /* 0x0000009b04627221 */ /* 0x008fe20000010000 */
[C---:B------:R-:W-:Y:S01]  /*1d420*/  FMUL.FTZ R176, R173.reuse, R2 ;  /* 0x00000002adb07220 */ /* 0x040fe20000410000 */
[C---:B--2---:R-:W-:Y:S01]  /*1d430*/  FMUL.FTZ R59, R173.reuse, R59 ;  /* 0x0000003bad3b7220 */ /* 0x044fe20000410000 */
[C---:B------:R-:W-:Y:S01]  /*1d440*/  FMUL.FTZ R58, R173.reuse, R58 ;  /* 0x0000003aad3a7220 */ /* 0x040fe20000410000 */
[C---:B------:R-:W-:Y:S01]  /*1d450*/  FMUL.FTZ R61, R173.reuse, R61 ;  /* 0x0000003dad3d7220 */ /* 0x040fe20000410000 */
[C---:B------:R-:W-:Y:S01]  /*1d460*/  FMUL.FTZ R60, R173.reuse, R60 ;  /* 0x0000003cad3c7220 */ /* 0x040fe20000410000 */
[C---:B------:R-:W-:Y:S01]  /*1d470*/  FMUL.FTZ R69, R173.reuse, R69 ;  /* 0x00000045ad457220 */ /* 0x040fe20000410000 */
[----:B----4-:R-:W-:Y:S01]  /*1d480*/  FADD.FTZ R99, R170, R99 ;  /* 0x00000063aa637221 */ /* 0x010fe20000010000 */
[C---:B------:R-:W-:Y:S01]  /*1d490*/  FMUL.FTZ R68, R173.reuse, R68 ;  /* 0x00000044ad447220 */ /* 0x040fe20000410000 */
[C---:B------:R-:W-:Y:S01]  /*1d4a0*/  FMUL.FTZ R77, R173.reuse, R77 ;  /* 0x0000004dad4d7220 */ /* 0x040fe20000410000 */
[C---:B------:R-:W-:Y:S01]  /*1d4b0*/  FMUL.FTZ R76, R173.reuse, R76 ;  /* 0x0000004cad4c7220 */ /* 0x040fe20000410000 */
[C---:B------:R-:W-:Y:S01]  /*1d4c0*/  FMUL.FTZ R75, R173.reuse, R75 ;  /* 0x0000004bad4b7220 */ /* 0x040fe20000410000 */
[----:B------:R-:W-:Y:S01]  /*1d4d0*/  STL.64 [R1+0x1f0], R98 ;  /* 0x0001f06201007387 */ /* 0x000fe20000100a00 */
        /* <DEDUP_REMOVED lines=24> */
[----:B------:R-:W2:Y:S04]  /*1d660*/  LD.E.64 R2, desc[UR36][R52.64+0x8] ;  /* 0x0000082434027980 */ /* 0x000ea8000c101b00 */
[----:B------:R-:W3:Y:S04]  /*1d670*/  LD.E.64 R154, desc[UR36][R52.64] ;  /* 0x00000024349a7980 */ /* 0x000ee8000c101b00 */
[----:B------:R-:W-:Y:S04]  /*1d680*/  STL.64 [R1+0x210], R62 ;  /* 0x0002103e01007387 */ /* 0x000fe80000100a00 */
[----:B------:R0:W-:Y:S04]  /*1d690*/  STL.64 [R1+0x230], R20 ;  /* 0x0002301401007387 */ /* 0x0001e80000100a00 */
[----:B------:R-:W-:Y:S01]  /*1d6a0*/  STL.64 [R1+0x358], R130 ;  /* 0x0003588201007387 */ /* 0x000fe20000100a00 */
[C---:B------:R-:W-:Y:S01]  /*1d6b0*/  FMUL.FTZ R97, R174.reuse, R97 ;  /* 0x00000061ae617220 */ /* 0x040fe20000410000 */
[C---:B------:R-:W-:Y:S01]  /*1d6c0*/  FMUL.FTZ R96, R174.reuse, R96 ;  /* 0x00000060ae607220 */ /* 0x040fe20000410000 */
[C---:B------:R-:W-:Y:S01]  /*1d6d0*/  FMUL.FTZ R101, R174.reuse, R101 ;  /* 0x00000065ae657220 */ /* 0x040fe20000410000 */
[C---:B------:R-:W-:Y:S01]  /*1d6e0*/  FMUL.FTZ R100, R174.reuse, R100 ;  /* 0x00000064ae647220 */ /* 0x040fe20000410000 */
[C---:B------:R-:W-:Y:S01]  /*1d6f0*/  FMUL.FTZ R103, R174.reuse, R103 ;  /* 0x00000067ae677220 */ /* 0x040fe20000410000 */
[C---:B------:R-:W-:Y:S01]  /*1d700*/  FMUL.FTZ R102, R174.reuse, R102 ;  /* 0x00000066ae667220 */ /* 0x040fe20000410000 */
[C---:B------:R-:W-:Y:S01]  /*1d710*/  FMUL.FTZ R105, R174.reuse, R105 ;  /* 0x00000069ae697220 */ /* 0x040fe20000410000 */
[----:B0-----:R-:W4:Y:S04]  /*1d720*/  LDL R20, [R1+0x210] ;  /* 0x0002100001147983 */ /* 0x001f280000100800 */
[----:B------:R-:W2:Y:S01]  /*1d730*/  LDL R21, [R1+0x35c] ;  /* 0x00035c0001157983 */ /* 0x000ea20000100800 */
        /* <DEDUP_REMOVED lines=106> */
[----:B0-----:R-:W2:Y:S04]  /*1dde0*/  LDL R86, [R1+0x214] ;  /* 0x0002140001567983 */ /* 0x001ea80000100800 */
[----:B-1----:R-:W2:Y:S04]  /*1ddf0*/  LDL R88, [R1+0x218] ;  /* 0x0002180001587983 */ /* 0x002ea80000100800 */
        /* <DEDUP_REMOVED lines=124> */
[----:B------:R-:W-:Y:S04]  /*1e5c0*/  STL [R1+0x210], R20 ;  /* 0x0002101401007387 */ /* 0x000fe80000100800 */
[----:B------:R0:W-:Y:S04]  /*1e5d0*/  STL [R1+0x35c], R21 ;  /* 0x00035c1501007387 */ /* 0x0001e80000100800 */
[----:B------:R-:W2:Y:S04]  /*1e5e0*/  LDL R171, [R1+0x1c8] ;  /* 0x0001c80001ab7983 */ /* 0x000ea80000100800 */
[----:B0-----:R-:W2:Y:S04]  /*1e5f0*/  LDL.64 R20, [R1+0x88] ;  /* 0x0000880001147983 */ /* 0x001ea80000100a00 */
        /* <DEDUP_REMOVED lines=159> */
[----:B------:R-:W-:Y:S01]  /*1eff0*/  IMAD R20, R171, 0x1000, R20 ;  /* 0x00001000ab147824 */ /* 0x000fe200078e0214 */
[----:B------:R-:W-:-:S02]  /*1f000*/  F2FP.F16.F32.PACK_AB R156, R156, R19 ;  /* 0x000000139c9c723e */ /* 0x000fc400000000ff */
[----:B------:R-:W-:Y:S01]  /*1f010*/  F2FP.F16.F32.PACK_AB R157, R157, R18 ;  /* 0x000000129d9d723e */ /* 0x000fe200000000ff */
[--C-:B------:R-:W-:Y:S01]  /*1f020*/  IMAD R155, R155, 0x2, R3.reuse ;  /* 0x000000029b9b7824 */ /* 0x100fe200078e0203 */
[----:B------:R-:W-:Y:S01]  /*1f030*/  F2FP.F16.F32.PACK_AB R158, R17, R158 ;  /* 0x0000009e119e723e */ /* 0x000fe200000000ff */
[----:B------:R-:W-:Y:S01]  /*1f040*/  IMAD R2, R154, 0x2, R3 ;  /* 0x000000029a027824 */ /* 0x000fe200078e0203 */
[----:B------:R-:W-:Y:S02]  /*1f050*/  F2FP.F16.F32.PACK_AB R159, R16, R159 ;  /* 0x0000009f109f723e */ /* 0x000fe400000000ff */
[----:B------:R-:W-:Y:S02]  /*1f060*/  F2FP.F16.F32.PACK_AB R160, R15, R160 ;  /* 0x000000a00fa0723e */ /* 0x000fe400000000ff */
[----:B------:R-:W-:Y:S02]  /*1f070*/  F2FP.F16.F32.PACK_AB R161, R14, R161 ;  /* 0x000000a10ea1723e */ /* 0x000fe400000000ff */
[----:B------:R-:W-:-:S02]  /*1f080*/  F2FP.F16.F32.PACK_AB R162, R13, R12 ;  /* 0x0000000c0da2723e */ /* 0x000fc400000000ff */
[----:B------:R-:W-:Y:S02]  /*1f090*/  F2FP.F16.F32.PACK_AB R163, R164, R163 ;  /* 0x000000a3a4a3723e */ /* 0x000fe400000000ff */
[----:B------:R-:W-:Y:S01]  /*1f0a0*/  F2FP.F16.F32.PACK_AB R165, R166, R165 ;  /* 0x000000a5a6a5723e */ /* 0x000fe200000000ff */
[----:B------:R-:W-:Y:S01]  /*1f0b0*/  IMAD R154, R154, 0x2, R155 ;  /* 0x000000029a9a7824 */ /* 0x000fe200078e029b */
[----:B------:R-:W-:Y:S02]  /*1f0c0*/  R2UR UR6, R20 ;  /* 0x00000000140672ca */ /* 0x000fe400000e0000 */
[----:B------:R-:W-:Y:S02]  /*1f0d0*/  R2UR UR7, R21 ;  /* 0x00000000150772ca */ /* 0x000fe400000e0000 */
[----:B------:R-:W-:Y:S02]  /*1f0e0*/  F2FP.F16.F32.PACK_AB R164, R11, R10 ;  /* 0x0000000a0ba4723e */ /* 0x000fe400000000ff */
[----:B------:R-:W-:-:S02]  /*1f0f0*/  F2FP.F16.F32.PACK_AB R166, R8, R9 ;  /* 0x0000000908a6723e */ /* 0x000fc400000000ff */
[----:B------:R-:W-:Y:S02]  /*1f100*/  F2FP.F16.F32.PACK_AB R167, R172, R167 ;  /* 0x000000a7aca7723e */ /* 0x000fe400000000ff */
[----:B------:R-:W-:Y:S02]  /*1f110*/  F2FP.F16.F32.PACK_AB R172, R5, R6 ;  /* 0x0000000605ac723e */ /* 0x000fe400000000ff */
[----:B------:R-:W-:Y:S02]  /*1f120*/  F2FP.F16.F32.PACK_AB R173, R168, R153 ;  /* 0x00000099a8ad723e */ /* 0x000fe400000000ff */
[----:B------:R-:W-:Y:S02]  /*1f130*/  F2FP.F16.F32.PACK_AB R174, R4, R7 ;  /* 0x0000000704ae723e */ /* 0x000fe400000000ff */
[----:B------:R-:W-:Y:S01]  /*1f140*/  F2FP.F16.F32.PACK_AB R175, R170, R169 ;  /* 0x000000a9aaaf723e */ /* 0x000fe200000000ff */
[----:B------:R-:W-:Y:S04]  /*1f150*/  STSM.16.M88.4 [R3], R156 ;  /* 0x0000009c03007844 */ /* 0x000fe80000000200 */
[----:B------:R0:W-:Y:S04]  /*1f160*/  STSM.16.M88.4 [R2], R160 ;  /* 0x000000a002007844 */ /* 0x0001e80000000200 */
[----:B------:R-:W-:Y:S04]  /*1f170*/  STSM.16.M88.4 [R155], R164 ;  /* 0x000000a49b007844 */ /* 0x000fe80000000200 */
        /* <DEDUP_REMOVED lines=8> */
[----:B------:R-:W-:Y:S01]  /*1f200*/  IMAD.MOV.U32 R3, RZ, RZ, R21 ;  /* 0x000000ffff037224 */ /* 0x000fe200078e0015 */
        /* <DEDUP_REMOVED lines=414> */
.L_x_5234:
[----:B------:R-:W-:Y:S05]  /*20bf0*/  BSYNC B0 ;  /* 0x0000000000007941 */ /* 0x000fea0003800000 */
.L_x_5233:
        /* <DEDUP_REMOVED lines=9> */
.L_x_5202:
[----:B------:R-:W-:Y:S05]  /*20c90*/  WARPSYNC.ALL ;  /* 0x0000000000007948 */ /* 0x000fea0003800000 */
[----:B------:R-:W2:Y:S04]  /*20ca0*/  LDL R5, [R1+0x1f0] ;  /* 0x0001f00001057983 */ /* 0x000ea80000100800 */
[----:B------:R-:W3:Y:S04]  /*20cb0*/  LDL R6, [R1+0x1f4] ;  /* 0x0001f40001067983 */ /* 0x000ee80000100800 */
[----:B------:R-:W4:Y:S01]  /*20cc0*/  LDL.64 R14, [R1+0xb8] ;  /* 0x0000b800010e7983 */ /* 0x000f220000100a00 */
[----:B------:R-:W-:Y:S01]  /*20cd0*/  IMAD.MOV.U32 R8, RZ, RZ, -0x800000 ;  /* 0xff800000ff087424 */ /* 0x000fe200078e00ff */
[----:B------:R-:W-:Y:S08]  /*20ce0*/  BAR.ARV 0x8, 0x100 ;  /* 0x0204000000007b1d */ /* 0x000ff00000002000 */
[----:B------:R-:W-:Y:S06]  /*20cf0*/  BAR.SYNC.DEFER_BLOCKING 0xf, 0x100 ;  /* 0x03c4000000007b1d */ /* 0x000fec0000010000 */
[----:B--2---:R-:W2:Y:S02]  /*20d00*/  SHFL.BFLY PT, R0, R5, 0x2, 0x1f ;  /* 0x0c401f0005007f89 */ /* 0x004ea400000e0000 */
[----:B--2---:R-:W-:-:S05]  /*20d10*/  FADD.FTZ R0, R5, R0 ;  /* 0x0000000005007221 */ /* 0x004fca0000010000 */
[----:B------:R-:W0:Y:S02]  /*20d20*/  SHFL.BFLY PT, R3, R0, 0x1, 0x1f ;  /* 0x0c201f0000037f89 */ /* 0x000e2400000e0000 */
[----:B01----:R-:W-:-:S05]  /*20d30*/  FADD.FTZ R2, R0, R3 ;  /* 0x0000000300027221 */ /* 0x003fca0000010000 */
[----:B------:R-:W-:Y:S04]  /*20d40*/  STL [R1+0x1f0], R2 ;  /* 0x0001f00201007387 */ /* 0x000fe80000100800 */
[----:B------:R-:W2:Y:S04]  /*20d50*/  LDL R13, [R1+0x1f0] ;  /* 0x0001f000010d7983 */ /* 0x000ea80000100800 */
[----:B---3--:R-:W0:Y:S02]  /*20d60*/  SHFL.BFLY PT, R3, R6, 0x2, 0x1f ;  /* 0x0c401f0006037f89 */ /* 0x008e2400000e0000 */
[----:B0-----:R-:W-:-:S05]  /*20d70*/  FADD.FTZ R3, R3, R6 ;  /* 0x0000000603037221 */ /* 0x001fca0000010000 */
[----:B------:R-:W0:Y:S02]  /*20d80*/  SHFL.BFLY PT, R4, R3, 0x1, 0x1f ;  /* 0x0c201f0003047f89 */ /* 0x000e2400000e0000 */
[----:B0-----:R-:W-:-:S05]  /*20d90*/  FADD.FTZ R4, R3, R4 ;  /* 0x0000000403047221 */ /* 0x001fca0000010000 */
[----:B------:R-:W-:-:S13]  /*20da0*/  FSETP.NE.FTZ.AND P2, PT, R4, RZ, PT ;  /* 0x000000ff0400720b */ /* 0x000fda0003f55000 */
[----:B------:R-:W3:Y:S04]  /*20db0*/  @P2 LDL R7, [R1+0x200] ;  /* 0x0002000001072983 */ /* 0x000ee80000100800 */
[----:B------:R-:W5:Y:S01]  /*20dc0*/  @P2 LDL R10, [R1+0x1e4] ;  /* 0x0001e400010a2983 */ /* 0x000f620000100800 */
[----:B--2---:R-:W-:-:S13]  /*20dd0*/  FSETP.NE.FTZ.AND P1, PT, R13, RZ, PT ;  /* 0x000000ff0d00720b */ /* 0x004fda0003f35000 */
[----:B------:R-:W2:Y:S04]  /*20de0*/  @P1 LDL R5, [R1+0x200] ;  /* 0x0002000001051983 */ /* 0x000ea80000100800 */
[----:B------:R-:W4:Y:S01]  /*20df0*/  @P1 LDL R2, [R1+0x1e0] ;  /* 0x0001e00001021983 */ /* 0x000f220000100800 */
[----:B------:R-:W0:Y:S08]  /*20e00*/  @P2 MUFU.LG2 R9, R4 ;  /* 0x0000000400092308 */ /* 0x000e300000000c00 */
[----:B------:R-:W1:Y:S01]  /*20e10*/  @P1 MUFU.LG2 R6, R13 ;  /* 0x0000000d00061308 */ /* 0x000e620000000c00 */
[----:B------:R-:W-:-:S02]  /*20e20*/  IMAD.MOV.U32 R0, RZ, RZ, -0x800000 ;  /* 0xff800000ff007424 */ /* 0x000fc400078e00ff */
[----:B0-----:R-:W-:Y:S01]  /*20e30*/  @P2 FMUL.FTZ R12, R9, 0.69314718246459960938 ;  /* 0x3f317218090c2820 */ /* 0x001fe20000410000 */
[----:B-1----:R-:W-:Y:S01]  /*20e40*/  @P1 FMUL.FTZ R6, R6, 0.69314718246459960938 ;  /* 0x3f31721806061820 */ /* 0x002fe20000410000 */
[----:B------:R-:W-:Y:S01]  /*20e50*/  STL [R1+0x1f4], R4 ;  /* 0x0001f40401007387 */ /* 0x000fe20000100800 */
[----:B---3--:R-:W-:-:S04]  /*20e60*/  @P2 FMUL.FTZ R7, R7, 0.69314718246459960938 ;  /* 0x3f31721807072820 */ /* 0x008fc80000410000 */
[----:B-----5:R-:W-:-:S05]  /*20e70*/  @P2 FFMA.FTZ R8, R7, R10, R12 ;  /* 0x0000000a07082223 */ /* 0x020fca000001000c */
[----:B------:R0:W-:Y:S01]  /*20e80*/  STL [R1+0x1f4], R8 ;  /* 0x0001f40801007387 */ /* 0x0001e20000100800 */
[----:B--2---:R-:W-:-:S04]  /*20e90*/  @P1 FMUL.FTZ R5, R5, 0.69314718246459960938 ;  /* 0x3f31721805051820 */ /* 0x004fc80000410000 */
[----:B----4-:R-:W-:-:S05]  /*20ea0*/  @P1 FFMA.FTZ R0, R5, R2, R6 ;  /* 0x0000000205001223 */ /* 0x010fca0000010006 */
[----:B------:R1:W-:Y:S04]  /*20eb0*/  STL [R1+0x1f0], R0 ;  /* 0x0001f00001007387 */ /* 0x0003e80000100800 */
[----:B------:R-:W2:Y:S02]  /*20ec0*/  LD.E R2, desc[UR36][R14.64+0x4] ;  /* 0x000004240e027980 */ /* 0x000ea4000c101900 */
[----:B--2---:R-:W-:Y:S02]  /*20ed0*/  ISETP.NE.AND P0, PT, R2, RZ, PT ;  /* 0x000000ff0200720c */ /* 0x004fe40003f05270 */
[----:B------:R-:W2:Y:S11]  /*20ee0*/  LDL R2, [R1+0x1c8] ;  /* 0x0001c80001027983 */ /* 0x000eb60000100800 */
[----:B------:R-:W3:Y:S04]  /*20ef0*/  @!P0 LDL.64 R6, [R1+0xc0] ;  /* 0x0000c00001068983 */ /* 0x000ee80000100a00 */
[----:B------:R-:W2:Y:S01]  /*20f00*/  @!P0 LD.E R3, desc[UR36][R14.64] ;  /* 0x000000240e038980 */ /* 0x000ea2000c101900 */
[----:B------:R-:W-:-:S06]  /*20f10*/  IMAD.MOV.U32 R47, RZ, RZ, RZ ;  /* 0x000000ffff2f7224 */ /* 0x000fcc00078e00ff */
[----:B------:R-:W4:Y:S01]  /*20f20*/  @P1 MUFU.RCP R47, R13 ;  /* 0x0000000d002f1308 */ /* 0x000f220000001000 */
[----:B---3--:R-:W0:Y:S01]  /*20f30*/  @!P0 LD.E.64 R6, desc[UR36][R6.64] ;  /* 0x0000002406068980 */ /* 0x008e22000c101b00 */
[----:B--2---:R-:W-:-:S04]  /*20f40*/  @!P0 IMAD R3, R2, 0x40, R3 ;  /* 0x0000004002038824 */ /* 0x004fc800078e0203 */
[----:B0-----:R-:W-:-:S05]  /*20f50*/  @!P0 IMAD.WIDE R8, R3, 0x4, R6 ;  /* 0x0000000403088825 */ /* 0x001fca00078e0206 */
[----:B----4-:R0:W-:Y:S04]  /*20f60*/  @!P0 ST.E desc[UR36][R8.64], R47 ;  /* 0x0000002f08008985 */ /* 0x0101e8000c101924 */
[----:B------:R-:W1:Y:S04]  /*20f70*/  @!P0 LDL.64 R14, [R1+0xb8] ;  /* 0x0000b800010e8983 */ /* 0x000e680000100a00 */
[----:B-1----:R-:W2:Y:S02]  /*20f80*/  @!P0 LD.E R0, desc[UR36][R14.64+0x4] ;  /* 0x000004240e008980 */ /* 0x002ea4000c101900 */
[----:B--2---:R-:W-:-:S13]  /*20f90*/  @!P0 ISETP.NE.AND P0, PT, R0, RZ, PT ;  /* 0x000000ff0000820c */ /* 0x004fda0003f05270 */
[----:B------:R-:W2:Y:S04]  /*20fa0*/  @!P0 LDL.64 R10, [R1+0xc0] ;  /* 0x0000c000010a8983 */ /* 0x000ea80000100a00 */
[----:B------:R-:W3:Y:S01]  /*20fb0*/  @!P0 LD.E R3, desc[UR36][R14.64] ;  /* 0x000000240e038980 */ /* 0x000ee2000c101900 */
[----:B------:R-:W-:-:S06]  /*20fc0*/  IMAD.MOV.U32 R0, RZ, RZ, RZ ;  /* 0x000000ffff007224 */ /* 0x000fcc00078e00ff */
[----:B------:R-:W1:Y:S01]  /*20fd0*/  @P2 MUFU.RCP R0, R4 ;  /* 0x0000000400002308 */ /* 0x000e620000001000 */
[----:B--2---:R-:W2:Y:S01]  /*20fe0*/  @!P0 LD.E.64 R10, desc[UR36][R10.64] ;  /* 0x000000240a0a8980 */ /* 0x004ea2000c101b00 */
[----:B---3--:R-:W-:-:S04]  /*20ff0*/  @!P0 IMAD R3, R2, 0x40, R3 ;  /* 0x0000004002038824 */ /* 0x008fc800078e0203 */
[----:B------:R-:W-:-:S04]  /*21000*/  @!P0 VIADD R3, R3, 0x8 ;  /* 0x0000000803038836 */ /* 0x000fc80000000000 */
[----:B--2---:R-:W-:-:S05]  /*21010*/  @!P0 IMAD.WIDE R2, R3, 0x4, R10 ;  /* 0x0000000403028825 */ /* 0x004fca00078e020a */
[----:B-1----:R1:W-:Y:S04]  /*21020*/  @!P0 ST.E desc[UR36][R2.64], R0 ;  /* 0x0000000002008985 */ /* 0x0023e8000c101924 */
        /* <DEDUP_REMOVED lines=28> */
[----:B0-----:R-:W5:Y:S04]  /*211f0*/  LDL.64 R8, [R1+0x3b8] ;  /* 0x0003b80001087983 */ /* 0x001f680000100a00 */
[----:B------:R-:W5:Y:S04]  /*21200*/  LDL.64 R4, [R1+0x3c8] ;  /* 0x0003c80001047983 */ /* 0x000f680000100a00 */
[----:B------:R-:W5:Y:S04]  /*21210*/  LDL.64 R10, [R1+0x3d8] ;  /* 0x0003d800010a7983 */ /* 0x000f680000100a00 */
[----:B-1----:R-:W5:Y:S04]  /*21220*/  LDL.64 R2, [R1+0x3e8] ;  /* 0x0003e80001027983 */ /* 0x002f680000100a00 */
        /* <DEDUP_REMOVED lines=33> */
[----:B------:R-:W5:Y:S04]  /*21440*/  LDL R45, [R1+0x1d0] ;  /* 0x0001d000012d7983 */ /* 0x000f680000100800 */
[----:B------:R-:W5:Y:S01]  /*21450*/  LDL R22, [R1+0x1d4] ;  /* 0x0001d40001167983 */ /* 0x000f620000100800 */
[----:B--2---:R-:W-:-:S05]  /*21460*/  VIADD R46, R46, 0x1 ;  /* 0x000000012e2e7836 */ /* 0x004fca0000000000 */
[----:B------:R-:W-:-:S13]  /*21470*/  ISETP.NE.AND P0, PT, R46, 0x2, PT ;  /* 0x000000022e00780c */ /* 0x000fda0003f05270 */
[----:B------:R-:W2:Y:S01]  /*21480*/  @!P0 LDL R44, [R1+0x1cc] ;  /* 0x0001cc00012c8983 */ /* 0x000ea20000100800 */
[-C--:B---3--:R-:W-:Y:S01]  /*21490*/  FMUL.FTZ R135, R135, R0.reuse ;  /* 0x0000000087877220 */ /* 0x088fe20000410000 */
[-C--:B------:R-:W-:Y:S01]  /*214a0*/  FMUL.FTZ R134, R134, R0.reuse ;  /* 0x0000000086867220 */ /* 0x080fe20000410000 */
[-C--:B----4-:R-:W-:Y:S01]  /*214b0*/  FMUL.FTZ R119, R119, R0.reuse ;  /* 0x0000000077777220 */ /* 0x090fe20000410000 */
[-C--:B------:R-:W-:Y:S01]  /*214c0*/  FMUL.FTZ R118, R118, R0.reuse ;  /* 0x0000000076767220 */ /* 0x080fe20000410000 */
[-C--:B-----5:R-:W-:Y:S01]  /*214d0*/  FMUL.FTZ R121, R121, R0.reuse ;  /* 0x0000000079797220 */ /* 0x0a0fe20000410000 */
        /* <DEDUP_REMOVED lines=123> */
[----:B------:R-:W-:-:S02]  /*21c90*/  VIADD R0, R45, 0x1 ;  /* 0x000000012d007836 */ /* 0x000fc40000000000 */
[----:B------:R-:W-:Y:S01]  /*21ca0*/  VIADD R22, R22, 0x1 ;  /* 0x0000000116167836 */ /* 0x000fe20000000000 */
[----:B------:R-:W-:Y:S04]  /*21cb0*/  STL [R1+0x1c8], R46 ;  /* 0x0001c82e01007387 */ /* 0x000fe80000100800 */
        /* <DEDUP_REMOVED lines=11> */
[----:B------:R-:W-:Y:S01]  /*21d70*/  STL.64 [R1+0x2a0], R72 ;  /* 0x0002a04801007387 */ /* 0x000fe20000100a00 */
[----:B--2---:R-:W-:-:S03]  /*21d80*/  @!P0 LOP3.LUT R44, R44, 0x1, RZ, 0x3c, !PT ;  /* 0x000000012c2c8812 */ /* 0x004fc600078e3cff */
        /* <DEDUP_REMOVED lines=51> */
[----:B------:R-:W-:Y:S04]  /*220c0*/  STL [R1+0x1d0], R0 ;  /* 0x0001d00001007387 */ /* 0x000fe80000100800 */
[----:B------:R-:W-:Y:S04]  /*220d0*/  @!P0 STL [R1+0x1cc], R44 ;  /* 0x0001cc2c01008387 */ /* 0x000fe80000100800 */
[----:B------:R-:W-:Y:S04]  /*220e0*/  STL [R1+0x1d4], R22 ;  /* 0x0001d41601007387 */ /* 0x000fe80000100800 */
[----:B------:R-:W-:Y:S04]  /*220f0*/  @!P0 STL [R1+0x1c8], RZ ;  /* 0x0001c8ff01008387 */ /* 0x000fe80000100800 */
[----:B------:R0:W-:Y:S02]  /*22100*/  STL.64 [R1+0x3e8], R2 ;  /* 0x0003e80201007387 */ /* 0x0001e40000100a00 */
[----:B0-----:R-:W-:Y:S01]  /*22110*/  IMAD.MOV.U32 R3, RZ, RZ, 0x1 ;  /* 0x00000001ff037424 */ /* 0x001fe200078e00ff */
[----:B------:R-:W-:Y:S06]  /*22120*/  BAR.ARV 0xe, 0x100 ;  /* 0x0384000000007b1d */ /* 0x000fec0000002000 */
.L_x_5118:
[----:B0-----:R-:W-:-:S04]  /*22130*/  PRMT R0, R3, 0x9910, RZ ;  /* 0x0000991003007816 */ /* 0x001fc800000000ff */
[----:B------:R-:W-:-:S13]  /*22140*/  ISETP.NE.AND P0, PT, R0, RZ, PT ;  /* 0x000000ff0000720c */ /* 0x000fda0003f05270 */
[----:B------:R-:W-:Y:S05]  /*22150*/  @!P0 BRA `(.L_x_5236) ;  /* 0x0000002400f88947 */ /* 0x000fea0003800000 */
[----:B------:R-:W0:Y:S01]  /*22160*/  S2R R0, SR_TID.X ;  /* 0x0000000000007919 */ /* 0x000e220000002100 */
[----:B------:R-:W1:Y:S01]  /*22170*/  S2UR UR5, SR_CgaCtaId ;  /* 0x00000000000579c3 */ /* 0x000e620000008800 */
[----:B------:R-:W-:Y:S01]  /*22180*/  UMOV UR4, 0x400 ;  /* 0x0000040000047882 */ /* 0x000fe20000000000 */
[----:B------:R-:W-:-:S06]  /*22190*/  SHF.R.S32.HI R14, RZ, 0x1f, R152 ;  /* 0x0000001fff0e7819 */ /* 0x000fcc0000011498 */
[----:B------:R-:W-:Y:S01]  /*221a0*/  BAR.SYNC.DEFER_BLOCKING 0x1, 0x100 ;  /* 0x0044000000007b1d */ /* 0x000fe20000010000 */
[----:B------:R-:W-:-:S07]  /*221b0*/  SHF.R.S32.HI R16, RZ, 0x1f, R23 ;  /* 0x0000001fff107819 */ /* 0x000fce0000011417 */
[----:B------:R-:W2:Y:S01]  /*221c0*/  LDC R29, c[0x0][0xce8] ;  /* 0x00033a00ff1d7b82 */ /* 0x000ea20000000800 */
[----:B------:R-:W3:Y:S07]  /*221d0*/  S2R R20, SR_CTAID.X ;  /* 0x0000000000147919 */ /* 0x000eee0000002500 */
[----:B------:R-:W4:Y:S01]  /*221e0*/  LDC.64 R18, c[0x0][0xc40] ;  /* 0x00031000ff127b82 */ /* 0x000f220000000a00 */
[----:B-1----:R-:W-:-:S04]  /*221f0*/  ULEA UR4, UR5, UR4, 0x18 ;  /* 0x0000000405047291 */ /* 0x002fc8000f8ec03f */
[----:B------:R-:W-:Y:S01]  /*22200*/  UIADD3 UR4, UR4, 0x38820, URZ ;  /* 0x0003882004047890 */ /* 0x000fe2000fffe03f */
[----:B0-----:R-:W-:-:S03]  /*22210*/  VIADD R5, R0, 0xffffff80 ;  /* 0xffffff8000057836 */ /* 0x001fc60000000000 */
[----:B------:R-:W-:Y:S01]  /*22220*/  UPRMT UR4, URZ, 0x654, UR4 ;  /* 0x000006543f047896 */ /* 0x000fe20008000004 */
[----:B--2---:R-:W-:Y:S02]  /*22230*/  ISETP.NE.AND P1, PT, R29, 0x1, PT ;  /* 0x000000011d00780c */ /* 0x004fe40003f25270 */
[----:B------:R-:W-:-:S04]  /*22240*/  SHF.R.S32.HI R2, RZ, 0x1f, R5 ;  /* 0x0000001fff027819 */ /* 0x000fc80000011405 */
[----:B------:R-:W-:Y:S02]  /*22250*/  LEA.HI R0, R2, R5, RZ, 0x7 ;  /* 0x0000000502007211 */ /* 0x000fe400078f38ff */
[----:B------:R-:W-:Y:S02]  /*22260*/  SYNCS.ARRIVE.TRANS64.RED.A1T0 RZ, [UR4], RZ ;  /* 0x000000ffffff79a7 */ /* 0x000fe40008100404 */
[----:B------:R-:W-:Y:S02]  /*22270*/  SHF.R.S32.HI R24, RZ, 0x7, R0 ;  /* 0x00000007ff187819 */ /* 0x000fe40000011400 */
[----:B------:R-:W-:-:S03]  /*22280*/  LOP3.LUT R4, R0, 0xffffff80, RZ, 0xc0, !PT ;  /* 0xffffff8000047812 */ /* 0x000fc600078ec0ff */
[----:B------:R-:W0:Y:S02]  /*22290*/  SHFL.IDX PT, R3, R24, RZ, 0x1f ;  /* 0x00001fff18037589 */ /* 0x000e2400000e0000 */
[----:B------:R-:W-:Y:S01]  /*222a0*/  IMAD.IADD R25, R5, 0x1, -R4 ;  /* 0x0000000105197824 */ /* 0x000fe200078e0a04 */
[----:B------:R-:W-:-:S04]  /*222b0*/  LEA.HI R4, R2, R5, RZ, 0x2 ;  /* 0x0000000502047211 */ /* 0x000fc800078f10ff */
[----:B------:R-:W-:Y:S02]  /*222c0*/  SHF.R.S32.HI R22, RZ, 0x1f, R25 ;  /* 0x0000001fff167819 */ /* 0x000fe40000011419 */
[----:B------:R-:W-:Y:S02]  /*222d0*/  LOP3.LUT R4, R4, 0xfffffffc, RZ, 0xc0, !PT ;  /* 0xfffffffc04047812 */ /* 0x000fe400078ec0ff */
[----:B------:R-:W-:-:S03]  /*222e0*/  LEA.HI R21, R22, R25, RZ, 0x2 ;  /* 0x0000001916157211 */ /* 0x000fc600078f10ff */
[----:B------:R-:W-:Y:S01]  /*222f0*/  IMAD.IADD R28, R5, 0x1, -R4 ;  /* 0x00000001051c7824 */ /* 0x000fe200078e0a04 */
[--C-:B------:R-:W-:Y:S02]  /*22300*/  SHF.R.S32.HI R26, RZ, 0x2, R21.reuse ;  /* 0x00000002ff1a7819 */ /* 0x100fe40000011415 */
[----:B0-----:R-:W-:Y:S02]  /*22310*/  ISETP.NE.AND P0, PT, R3, RZ, PT ;  /* 0x000000ff0300720c */ /* 0x001fe40003f05270 */
[----:B------:R-:W-:-:S04]  /*22320*/  SHF.R.S32.HI R3, RZ, 0x1f, R21 ;  /* 0x0000001fff037819 */ /* 0x000fc80000011415 */
[----:B------:R-:W-:-:S04]  /*22330*/  LEA.HI R3, R3, R26, RZ, 0x3 ;  /* 0x0000001a03037211 */ /* 0x000fc800078f18ff */
[----:B------:R-:W-:-:S03]  /*22340*/  LOP3.LUT R27, R3, 0xfffffff8, RZ, 0xc0, !PT ;  /* 0xfffffff8031b7812 */ /* 0x000fc600078ec0ff */
[----:B---34-:R-:W-:Y:S05]  /*22350*/  @P0 BRA `(.L_x_5237) ;  /* 0x0000000400500947 */ /* 0x018fea0003800000 */
[----:B------:R-:W-:Y:S01]  /*22360*/  LOP3.LUT R0, R0, 0xffffff80, RZ, 0xc0, !PT ;  /* 0xffffff8000007812 */ /* 0x000fe200078ec0ff */
[----:B------:R-:W0:Y:S01]  /*22370*/  S2R R11, SR_CTAID.X ;  /* 0x00000000000b7919 */ /* 0x000e220000002500 */
[----:B------:R-:W1:Y:S01]  /*22380*/  LDC R12, c[0x0][0xce8] ;  /* 0x00033a00ff0c7b82 */ /* 0x000e620000000800 */
[----:B------:R-:W-:Y:S01]  /*22390*/  LEA.HI R9, R24, R24, RZ, 0x1 ;  /* 0x0000001818097211 */ /* 0x000fe200078f08ff */
[----:B------:R-:W-:Y:S01]  /*223a0*/  ULDC UR4, c[0x0][0xb88] ;  /* 0x0002e20000047ab9 */ /* 0x000fe20000000800 */
[----:B------:R-:W-:Y:S02]  /*223b0*/  IMAD.IADD R0, R5, 0x1, -R0 ;  /* 0x0000000105007824 */ /* 0x000fe400078e0a00 */
[----:B------:R-:W-:-:S03]  /*223c0*/  LOP3.LUT R13, R9, 0xfffffe, RZ, 0xc0, !PT ;  /* 0x00fffffe090d7812 */ /* 0x000fc600078ec0ff */
[----:B------:R-:W-:Y:S02]  /*223d0*/  SHF.R.S32.HI R3, RZ, 0x1f, R0 ;  /* 0x0000001fff037819 */ /* 0x000fe40000011400 */
[----:B------:R-:W-:Y:S02]  /*223e0*/  IMAD.IADD R13, R24, 0x1, -R13 ;  /* 0x00000001180d7824 */ /* 0x000fe400078e0a0d */
[CC--:B------:R-:W-:Y:S02]  /*223f0*/  LEA.HI R4, R3.reuse, R0.reuse, RZ, 0x2 ;  /* 0x0000000003047211 */ /* 0x0c0fe400078f10ff */
[----:B------:R-:W-:Y:S02]  /*22400*/  LEA.HI R3, R3, R0, RZ, 0x5 ;  /* 0x0000000003037211 */ /* 0x000fe400078f28ff */
[--C-:B------:R-:W-:Y:S02]  /*22410*/  SHF.R.S32.HI R6, RZ, 0x2, R4.reuse ;  /* 0x00000002ff067819 */ /* 0x100fe40000011404 */
[----:B------:R-:W-:-:S04]  /*22420*/  SHF.R.S32.HI R7, RZ, 0x1f, R4 ;  /* 0x0000001fff077819 */ /* 0x000fc80000011404 */
[----:B------:R-:W-:Y:S02]  /*22430*/  LEA.HI R8, R7, R6, RZ, 0x3 ;  /* 0x0000000607087211 */ /* 0x000fe400078f18ff */
[----:B------:R-:W-:Y:S02]  /*22440*/  LOP3.LUT R7, R4, 0x7ffffffc, RZ, 0xc0, !PT ;  /* 0x7ffffffc04077812 */ /* 0x000fe400078ec0ff */
[----:B------:R-:W-:Y:S01]  /*22450*/  LOP3.LUT R9, R8, 0xfffffff8, RZ, 0xc0, !PT ;  /* 0xfffffff808097812 */ /* 0x000fe200078ec0ff */
[----:B-1----:R-:W-:Y:S01]  /*22460*/  IMAD R8, R12, UR4, RZ ;  /* 0x000000040c087c24 */ /* 0x002fe2000f8e02ff */
[----:B------:R-:W-:Y:S01]  /*22470*/  SHF.R.S32.HI R4, RZ, 0x5, R3 ;  /* 0x00000005ff047819 */ /* 0x000fe20000011403 */
[----:B------:R-:W-:Y:S01]  /*22480*/  IMAD.IADD R0, R0, 0x1, -R7 ;  /* 0x0000000100007824 */ /* 0x000fe200078e0a07 */
[----:B------:R-:W1:Y:S01]  /*22490*/  S2UR UR6, SR_CTAID.Z ;  /* 0x00000000000679c3 */ /* 0x000e620000002700 */
[----:B------:R-:W-:Y:S01]  /*224a0*/  IMAD.IADD R9, R6, 0x1, -R9 ;  /* 0x0000000106097824 */ /* 0x000fe200078e0a09 */
[----:B------:R-:W-:Y:S01]  /*224b0*/  ISETP.NE.AND P3, PT, R12, 0x1, PT ;  /* 0x000000010c00780c */ /* 0x000fe20003f65270 */
[----:B------:R-:W-:Y:S01]  /*224c0*/  IMAD.U32 R3, R13, -0x100, RZ ;  /* 0xffffff000d037824 */ /* 0x000fe200078e00ff */
[----:B------:R-:W-:Y:S01]  /*224d0*/  ULDC.64 UR4, c[0x0][0xcd0] ;  /* 0x0003340000047ab9 */ /* 0x000fe20000000a00 */
[----:B------:R-:W-:-:S02]  /*224e0*/  IMAD.SHL.U32 R0, R0, 0x2, RZ ;  /* 0x0000000200007824 */ /* 0x000fc400078e00ff */
[----:B------:R-:W-:Y:S01]  /*224f0*/  IMAD R10, R4, 0x10, R9 ;  /* 0x00000010040a7824 */ /* 0x000fe200078e0209 */
[----:B------:R-:W2:Y:S02]  /*22500*/  LDC.64 R6, c[0x0][0xcd8] ;  /* 0x00033600ff067b82 */ /* 0x000ea40000000a00 */
[----:B------:R-:W-:Y:S01]  /*22510*/  ISETP.NE.AND P0, PT, R0, R3, PT ;  /* 0x000000030000720c */ /* 0x000fe20003f05270 */
[----:B0-----:R-:W-:-:S05]  /*22520*/  IMAD R13, R11, 0x40, R10 ;  /* 0x000000400b0d7824 */ /* 0x001fca00078e020a */
[----:B------:R-:W-:Y:S01]  /*22530*/  ISETP.GE.OR P2, PT, R13, R8, P0 ;  /* 0x000000080d00720c */ /* 0x000fe20000746670 */
[----:B------:R-:W0:-:S12]  /*22540*/  @P3 LDC R4, c[0x0][0xcec] ;  /* 0x00033b00ff043b82 */ /* 0x000e180000000800 */
[----:B------:R-:W3:Y:S01]  /*22550*/  @!P2 LDL R15, [R1+0x1f0] ;  /* 0x0001f000010fa983 */ /* 0x000ee20000100800 */
[----:B------:R-:W-:Y:S01]  /*22560*/  LEA.HI R0, R2, R5, RZ, 0x2 ;  /* 0x0000000502007211 */ /* 0x000fe200078f10ff */
[----:B-1----:R-:W-:Y:S01]  /*22570*/  USHF.R.S32.HI UR7, URZ, 0x1f, UR6 ;  /* 0x0000001f3f077899 */ /* 0x002fe20008011406 */
[----:B------:R-:W1:Y:S01]  /*22580*/  S2UR UR6, SR_CTAID.Z ;  /* 0x00000000000679c3 */ /* 0x000e620000002700 */
[----:B------:R-:W-:Y:S01]  /*22590*/  IMAD R9, R14, UR4, RZ ;  /* 0x000000040e097c24 */ /* 0x000fe2000f8e02ff */
[----:B------:R-:W-:Y:S01]  /*225a0*/  LOP3.LUT R0, R0, 0xfffffffc, RZ, 0xc0, !PT ;  /* 0xfffffffc00007812 */ /* 0x000fe200078ec0ff */
[----:B------:R-:W-:Y:S01]  /*225b0*/  VIADD R13, R13, 0x8 ;  /* 0x000000080d0d7836 */ /* 0x000fe20000000000 */
[----:B------:R-:W-:Y:S01]  /*225c0*/  BSSY B0, `(.L_x_5237) ;  /* 0x000002d000007945 */ /* 0x000fe20003800000 */
[----:B------:R-:W-:Y:S02]  /*225d0*/  IMAD R9, R152, UR5, R9 ;  /* 0x0000000598097c24 */ /* 0x000fe4000f8e0209 */
[----:B------:R-:W-:Y:S01]  /*225e0*/  IMAD.IADD R0, R5, 0x1, -R0 ;  /* 0x0000000105007824 */ /* 0x000fe200078e0a00 */
[----:B------:R-:W-:Y:S01]  /*225f0*/  ISETP.GE.OR P0, PT, R13, R8, P0 ;  /* 0x000000080d00720c */ /* 0x000fe20000706670 */
[----:B------:R-:W4:Y:S03]  /*22600*/  @P3 LDC R5, c[0x0][0xcf0] ;  /* 0x00033c00ff053b82 */ /* 0x000f260000000800 */
[----:B------:R-:W-:-:S04]  /*22610*/  LEA.HI R2, R0, R0, RZ, 0x1 ;  /* 0x0000000000027211 */ /* 0x000fc800078f08ff */
[----:B------:R-:W-:-:S05]  /*22620*/  LOP3.LUT R3, R2, 0x1ffffffe, RZ, 0xc0, !PT ;  /* 0x1ffffffe02037812 */ /* 0x000fca00078ec0ff */
[----:B------:R-:W-:Y:S02]  /*22630*/  IMAD.IADD R0, R0, 0x1, -R3 ;  /* 0x0000000100007824 */ /* 0x000fe400078e0a03 */
[----:B------:R-:W-:Y:S01]  /*22640*/  IMAD.WIDE.U32 R2, R152, UR4, RZ ;  /* 0x0000000498027c25 */ /* 0x000fe2000f8e00ff */
[----:B------:R-:W-:-:S03]  /*22650*/  ULDC.64 UR4, c[0x0][0xce0] ;  /* 0x0003380000047ab9 */ /* 0x000fc60000000a00 */
[----:B------:R-:W-:Y:S02]  /*22660*/  IMAD R0, R0, 0x8, R10 ;  /* 0x0000000800007824 */ /* 0x000fe400078e020a */
[----:B------:R-:W-:Y:S02]  /*22670*/  IMAD.IADD R3, R3, 0x1, R9 ;  /* 0x0000000103037824 */ /* 0x000fe400078e0209 */
[----:B------:R-:W-:Y:S02]  /*22680*/  IMAD R9, R11, 0x40, R0 ;  /* 0x000000400b097824 */ /* 0x000fe400078e0200 */
[----:B--2---:R-:W-:Y:S02]  /*22690*/  IMAD R10, R6, UR7, RZ ;  /* 0x00000007060a7c24 */ /* 0x004fe4000f8e02ff */
[----:B0-----:R-:W-:-:S04]  /*226a0*/  @P3 IMAD.HI.U32 R4, R9, R4, RZ ;  /* 0x0000000409043227 */ /* 0x001fc800078e00ff */
[----:B-1----:R-:W-:Y:S02]  /*226b0*/  IMAD R17, R7, UR6, R10 ;  /* 0x0000000607117c24 */ /* 0x002fe4000f8e020a */
[----:B------:R-:W-:Y:S01]  /*226c0*/  IMAD.MOV.U32 R11, RZ, RZ, R9 ;  /* 0x000000ffff0b7224 */ /* 0x000fe200078e0009 */
[----:B----4-:R-:W-:Y:S01]  /*226d0*/  @P3 SHF.R.U32.HI R11, RZ, R5, R4 ;  /* 0x00000005ff0b3219 */ /* 0x010fe20000011604 */
[----:B------:R-:W-:-:S04]  /*226e0*/  IMAD.WIDE.U32 R6, R6, UR6, R2 ;  /* 0x0000000606067c25 */ /* 0x000fc8000f8e0002 */
[----:B------:R-:W-:Y:S02]  /*226f0*/  IMAD.IADD R7, R7, 0x1, R17 ;  /* 0x0000000107077824 */ /* 0x000fe400078e0211 */
[----:B------:R-:W-:Y:S02]  /*22700*/  IMAD.MOV R5, RZ, RZ, -R11 ;  /* 0x000000ffff057224 */ /* 0x000fe400078e0a0b */
[----:B------:R-:W-:Y:S02]  /*22710*/  IMAD R0, R16, UR4, RZ ;  /* 0x0000000410007c24 */ /* 0x000fe4000f8e02ff */
[----:B------:R-:W-:Y:S01]  /*22720*/  IMAD.WIDE.U32 R2, R23, UR4, R6 ;  /* 0x0000000417027c25 */ /* 0x000fe2000f8e0006 */
[----:B------:R-:W-:-:S03]  /*22730*/  SHF.R.S32.HI R7, RZ, 0x1f, R11 ;  /* 0x0000001fff077819 */ /* 0x000fc6000001140b */
[----:B------:R-:W-:Y:S01]  /*22740*/  IMAD R5, R12, R5, R9 ;  /* 0x000000050c057224 */ /* 0x000fe200078e0209 */
[----:B------:R-:W-:Y:S01]  /*22750*/  IADD3 R2, P3, R11, R2, RZ ;  /* 0x000000020b027210 */ /* 0x000fe20007f7e0ff */
        /* <DEDUP_REMOVED lines=9> */
[----:B------:R-:W-:-:S04]  /*227f0*/  IMAD.IADD R3, R3, 0x1, R5 ;  /* 0x0000000103037824 */ /* 0x000fc800078e0205 */
[----:B------:R-:W-:Y:S01]  /*22800*/  SHFL.IDX PT, R4, R0, 0x1, 0x1c1f ;  /* 0x003c1f0000047f89 */ /* 0x000fe200000e0000 */
[----:B------:R-:W-:-:S03]  /*22810*/  LEA.HI.X R6, R2, UR5, R3, 0x2, P3 ;  /* 0x0000000502067c11 */ /* 0x000fc600098f1403 */
[----:B------:R-:W-:Y:S04]  /*22820*/  SHFL.IDX PT, R2, R0, RZ, 0x1c1f ;  /* 0x001c1fff00027589 */ /* 0x000fe800000e0000 */
[----:B------:R-:W3:Y:S04]  /*22830*/  SHFL.IDX PT, R3, R6, RZ, 0x1c1f ;  /* 0x001c1fff06037589 */ /* 0x000ee800000e0000 */
[----:B------:R0:W1:Y:S04]  /*22840*/  SHFL.IDX PT, R5, R6, 0x1, 0x1c1f ;  /* 0x003c1f0006057f89 */ /* 0x00006800000e0000 */
[----:B---3--:R0:W-:Y:S01]  /*22850*/  @!P2 ST.E desc[UR36][R2.64], R15 ;  /* 0x0000000f0200a985 */ /* 0x0081e2000c101924 */
[----:B-1----:R-:W-:Y:S05]  /*22860*/  @P0 BRA `(.L_x_5238) ;  /* 0x0000000000080947 */ /* 0x002fea0003800000 */
[----:B0-----:R-:W2:Y:S04]  /*22870*/  LDL R3, [R1+0x1f4] ;  /* 0x0001f40001037983 */ /* 0x001ea80000100800 */
[----:B--2---:R1:W-:Y:S02]  /*22880*/  ST.E desc[UR36][R4.64], R3 ;  /* 0x0000000304007985 */ /* 0x0043e4000c101924 */
.L_x_5238:
[----:B------:R-:W-:Y:S05]  /*22890*/  BSYNC B0 ;  /* 0x0000000000007941 */ /* 0x000fea0003800000 */
.L_x_5237:
[----:B------:R-:W2:Y:S01]  /*228a0*/  S2UR UR6, SR_CTAID.Z ;  /* 0x00000000000679c3 */ /* 0x000ea20000002700 */
[----:B------:R-:W-:Y:S01]  /*228b0*/  LEA.HI R0, R28, R28, RZ, 0x1 ;  /* 0x0000001c1c007211 */ /* 0x000fe200078f08ff */
[----:B------:R-:W-:Y:S01]  /*228c0*/  ULDC.64 UR4, c[0x0][0xc38] ;  /* 0x00030e0000047ab9 */ /* 0x000fe20000000a00 */
[----:B------:R-:W-:Y:S01]  /*228d0*/  LEA.HI R22, R22, R25, RZ, 0x5 ;  /* 0x0000001916167211 */ /* 0x000fe200078f28ff */
[----:B01----:R-:W-:Y:S01]  /*228e0*/  IMAD R3, R14, UR4, RZ ;  /* 0x000000040e037c24 */ /* 0x003fe2000f8e02ff */
[----:B------:R-:W-:Y:S01]  /*228f0*/  LOP3.LUT R7, R0, 0x1ffffffe, RZ, 0xc0, !PT ;  /* 0x1ffffffe00077812 */ /* 0x000fe200078ec0ff */
[----:B------:R-:W-:Y:S01]  /*22900*/  IMAD.IADD R27, R26, 0x1, -R27 ;  /* 0x000000011a1b7824 */ /* 0x000fe200078e0a1b */
[----:B------:R-:W-:Y:S01]  /*22910*/  SHF.R.S32.HI R22, RZ, 0x5, R22 ;  /* 0x00000005ff167819 */ /* 0x000fe20000011416 */
[----:B------:R-:W0:Y:S01]  /*22920*/  @P1 LDC R4, c[0x0][0xcec] ;  /* 0x00033b00ff041b82 */ /* 0x000e220000000800 */
[C---:B------:R-:W-:Y:S01]  /*22930*/  IMAD R5, R152.reuse, UR5, R3 ;  /* 0x0000000598057c24 */ /* 0x040fe2000f8e0203 */
[----:B------:R-:W-:Y:S01]  /*22940*/  BSSY B0, `(.L_x_5239) ;  /* 0x0000115000007945 */ /* 0x000fe20003800000 */
[----:B------:R-:W-:Y:S01]  /*22950*/  IMAD.WIDE.U32 R2, R152, UR4, RZ ;  /* 0x0000000498027c25 */ /* 0x000fe2000f8e00ff */
[----:B------:R-:W-:-:S03]  /*22960*/  ULDC.64 UR4, c[0x0][0xc48] ;  /* 0x0003120000047ab9 */ /* 0x000fc60000000a00 */
[----:B------:R-:W-:Y:S01]  /*22970*/  IMAD.IADD R28, R28, 0x1, -R7 ;  /* 0x000000011c1c7824 */ /* 0x000fe200078e0a07 */
[----:B------:R-:W1:Y:S01]  /*22980*/  @P1 LDC R11, c[0x0][0xcf0] ;  /* 0x00033c00ff0b1b82 */ /* 0x000e620000000800 */
[----:B------:R-:W-:Y:S02]  /*22990*/  IMAD R27, R22, 0x10, R27 ;  /* 0x00000010161b7824 */ /* 0x000fe400078e021b */
[----:B------:R-:W-:Y:S02]  /*229a0*/  IMAD.IADD R3, R3, 0x1, R5 ;  /* 0x0000000103037824 */ /* 0x000fe400078e0205 */
[----:B------:R-:W-:Y:S01]  /*229b0*/  IMAD R5, R28, 0x8, R27 ;  /* 0x000000081c057824 */ /* 0x000fe200078e021b */
[----:B--2---:R-:W-:Y:S02]  /*229c0*/  USHF.R.S32.HI UR7, URZ, 0x1f, UR6 ;  /* 0x0000001f3f077899 */ /* 0x004fe40008011406 */
[----:B------:R-:W2:Y:S01]  /*229d0*/  S2UR UR6, SR_CTAID.Z ;  /* 0x00000000000679c3 */ /* 0x000ea20000002700 */
[----:B------:R-:W-:-:S02]  /*229e0*/  IMAD R9, R20, 0x40, R5 ;  /* 0x0000004014097824 */ /* 0x000fc400078e0205 */
[----:B------:R-:W-:Y:S02]  /*229f0*/  IMAD R20, R20, 0x40, R27 ;  /* 0x0000004014147824 */ /* 0x000fe400078e021b */
[----:B------:R-:W-:Y:S02]  /*22a00*/  IMAD R0, R18, UR7, RZ ;  /* 0x0000000712007c24 */ /* 0x000fe4000f8e02ff */
[----:B0-----:R-:W-:-:S04]  /*22a10*/  @P1 IMAD.HI.U32 R4, R9, R4, RZ ;  /* 0x0000000409041227 */ /* 0x001fc800078e00ff */
[----:B------:R-:W-:Y:S01]  /*22a20*/  IMAD.MOV.U32 R5, RZ, RZ, R9 ;  /* 0x000000ffff057224 */ /* 0x000fe200078e0009 */
[----:B-1----:R-:W-:-:S05]  /*22a30*/  @P1 SHF.R.U32.HI R5, RZ, R11, R4 ;  /* 0x0000000bff051219 */ /* 0x002fca0000011604 */
[----:B------:R-:W-:Y:S02]  /*22a40*/  IMAD.MOV R4, RZ, RZ, -R5 ;  /* 0x000000ffff047224 */ /* 0x000fe400078e0a05 */
[----:B--2---:R-:W-:Y:S02]  /*22a50*/  IMAD R7, R19, UR6, R0 ;  /* 0x0000000613077c24 */ /* 0x004fe4000f8e0200 */
[----:B------:R-:W-:-:S04]  /*22a60*/  IMAD.WIDE.U32 R2, R18, UR6, R2 ;  /* 0x0000000612027c25 */ /* 0x000fc8000f8e0002 */
[----:B------:R-:W-:Y:S02]  /*22a70*/  IMAD R0, R16, UR4, RZ ;  /* 0x0000000410007c24 */ /* 0x000fe4000f8e02ff */
[----:B------:R-:W-:Y:S02]  /*22a80*/  IMAD.IADD R3, R3, 0x1, R7 ;  /* 0x0000000103037824 */ /* 0x000fe400078e0207 */
[C---:B------:R-:W-:Y:S01]  /*22a90*/  IMAD R7, R23.reuse, UR5, R0 ;  /* 0x0000000517077c24 */ /* 0x040fe2000f8e0200 */
[----:B------:R-:W-:Y:S01]  /*22aa0*/  SHF.R.S32.HI R0, RZ, 0x1f, R5 ;  /* 0x0000001fff007819 */ /* 0x000fe20000011405 */
        /* <DEDUP_REMOVED lines=11> */
[C---:B------:R-:W-:Y:S01]  /*22b60*/  IMAD R5, R23.reuse, UR5, R0 ;  /* 0x0000000517057c24 */ /* 0x040fe2000f8e0200 */
[----:B------:R-:W-:Y:S01]  /*22b70*/  LEA.HI R0, R24, R24, RZ, 0x1 ;  /* 0x0000001818007211 */ /* 0x000fe200078f08ff */
[----:B------:R-:W-:Y:S01]  /*22b80*/  IMAD.WIDE.U32 R22, R23, UR4, R2 ;  /* 0x0000000417167c25 */ /* 0x000fe2000f8e0002 */
[----:B------:R-:W-:-:S03]  /*22b90*/  ULDC.64 UR4, c[0x0][0xc00] ;  /* 0x0003000000047ab9 */ /* 0x000fc60000000a00 */
[----:B------:R-:W-:Y:S01]  /*22ba0*/  IMAD.IADD R3, R23, 0x1, R5 ;  /* 0x0000000117037824 */ /* 0x000fe200078e0205 */
[----:B------:R-:W-:Y:S01]  /*22bb0*/  LEA R19, P0, R22, UR4, 0x2 ;  /* 0x0000000416137c11 */ /* 0x000fe2000f8010ff */
[----:B------:R-:W-:-:S03]  /*22bc0*/  ULDC UR4, c[0x0][0xb88] ;  /* 0x0002e20000047ab9 */ /* 0x000fc60000000800 */
[----:B------:R-:W-:Y:S01]  /*22bd0*/  LEA.HI.X R22, R22, UR5, R3, 0x2, P0 ;  /* 0x0000000516167c11 */ /* 0x000fe200080f1403 */
[----:B------:R0:W1:Y:S01]  /*22be0*/  SHFL.IDX PT, R14, R19, RZ, 0x1c1f ;  /* 0x001c1fff130e7589 */ /* 0x00006200000e0000 */
[----:B------:R-:W-:Y:S02]  /*22bf0*/  LOP3.LUT R3, R0, 0xfffffe, RZ, 0xc0, !PT ;  /* 0x00fffffe00037812 */ /* 0x000fe400078ec0ff */
[----:B------:R-:W-:Y:S01]  /*22c00*/  LOP3.LUT R0, R21, 0x7ffffffc, RZ, 0xc0, !PT ;  /* 0x7ffffffc15007812 */ /* 0x000fe200078ec0ff */
[----:B------:R-:W-:Y:S01]  /*22c10*/  IMAD R21, R29, UR4, RZ ;  /* 0x000000041d157c24 */ /* 0x000fe2000f8e02ff */
[----:B------:R0:W2:Y:S01]  /*22c20*/  SHFL.IDX PT, R15, R22, RZ, 0x1c1f ;  /* 0x001c1fff160f7589 */ /* 0x0000a200000e0000 */
[----:B------:R-:W-:Y:S02]  /*22c30*/  IMAD.IADD R3, R24, 0x1, -R3 ;  /* 0x0000000118037824 */ /* 0x000fe400078e0a03 */
[----:B------:R-:W-:Y:S01]  /*22c40*/  IMAD.IADD R0, R25, 0x1, -R0 ;  /* 0x0000000119007824 */ /* 0x000fe200078e0a00 */
[----:B------:R-:W-:-:S03]  /*22c50*/  ISETP.GE.AND P0, PT, R20, R21, PT ;  /* 0x000000151400720c */ /* 0x000fc60003f06270 */
[----:B------:R-:W-:-:S04]  /*22c60*/  IMAD R0, R3, 0x80, R0 ;  /* 0x0000008003007824 */ /* 0x000fc800078e0200 */
[----:B------:R-:W-:-:S06]  /*22c70*/  IMAD.SHL.U32 R18, R0, 0x2, RZ ;  /* 0x0000000200127824 */ /* 0x000fcc00078e00ff */
[----:B0-----:R-:W-:Y:S05]  /*22c80*/  @P0 BRA `(.L_x_5240) ;  /* 0x0000000c00800947 */ /* 0x001fea0003800000 */
[----:B------:R-:W-:Y:S02]  /*22c90*/  ULDC UR4, c[0x0][0xbc8] ;  /* 0x0002f20000047ab9 */ /* 0x000fe40000000800 */
[----:B------:R-:W-:-:S13]  /*22ca0*/  ISETP.GE.AND P0, PT, R18, UR4, PT ;  /* 0x0000000412007c0c */ /* 0x000fda000bf06270 */
[----:B------:R-:W3:Y:S01]  /*22cb0*/  @!P0 LDL.64 R12, [R1+0x210] ;  /* 0x00021000010c8983 */ /* 0x000ee20000100a00 */
[C---:B------:R-:W-:Y:S01]  /*22cc0*/  VIADD R4, R18.reuse, 0x8 ;  /* 0x0000000812047836 */ /* 0x040fe20000000000 */
[----:B------:R-:W-:-:S04]  /*22cd0*/  @!P0 LEA.HI R0, R18, R18, RZ, 0x1 ;  /* 0x0000001212008211 */ /* 0x000fc800078f08ff */
[----:B------:R-:W-:Y:S02]  /*22ce0*/  ISETP.GE.AND P1, PT, R4, UR4, PT ;  /* 0x0000000404007c0c */ /* 0x000fe4000bf26270 */
[----:B------:R-:W-:-:S05]  /*22cf0*/  @!P0 LOP3.LUT R0, R0, 0xfffffffe, RZ, 0xc0, !PT ;  /* 0xfffffffe00008812 */ /* 0x000fca00078ec0ff */
[----:B-12---:R-:W-:-:S05]  /*22d00*/  @!P0 IMAD.WIDE R2, R0, 0x4, R14 ;  /* 0x0000000400028825 */ /* 0x006fca00078e020e */
[----:B---3--:R0:W-:Y:S04]  /*22d10*/  @!P0 ST.E.64 desc[UR36][R2.64], R12 ;  /* 0x0000000c02008985 */ /* 0x0081e8000c101b24 */
[----:B------:R-:W2:Y:S01]  /*22d20*/  @!P1 LDL.64 R6, [R1+0x220] ;  /* 0x0002200001069983 */ /* 0x000ea20000100a00 */
[----:B------:R-:W-:Y:S01]  /*22d30*/  VIADD R0, R18, 0x10 ;  /* 0x0000001012007836 */ /* 0x000fe20000000000 */
[----:B------:R-:W-:-:S04]  /*22d40*/  @!P1 LEA.HI R4, R4, R4, RZ, 0x1 ;  /* 0x0000000404049211 */ /* 0x000fc800078f08ff */
[----:B------:R-:W-:Y:S02]  /*22d50*/  ISETP.GE.AND P0, PT, R0, UR4, PT ;  /* 0x0000000400007c0c */ /* 0x000fe4000bf06270 */
[----:B------:R-:W-:-:S05]  /*22d60*/  @!P1 LOP3.LUT R4, R4, 0xfffffffe, RZ, 0xc0, !PT ;  /* 0xfffffffe04049812 */ /* 0x000fca00078ec0ff */
[----:B------:R-:W-:-:S05]  /*22d70*/  @!P1 IMAD.WIDE R4, R4, 0x4, R14 ;  /* 0x0000000404049825 */ /* 0x000fca00078e020e */
[----:B--2---:R1:W-:Y:S04]  /*22d80*/  @!P1 ST.E.64 desc[UR36][R4.64], R6 ;  /* 0x0000000604009985 */ /* 0x0043e8000c101b24 */
[----:B------:R-:W2:Y:S01]  /*22d90*/  @!P0 LDL.64 R8, [R1+0x230] ;  /* 0x0002300001088983 */ /* 0x000ea20000100a00 */
[----:B------:R-:W-:Y:S01]  /*22da0*/  VIADD R10, R18, 0x18 ;  /* 0x00000018120a7836 */ /* 0x000fe20000000000 */
[----:B------:R-:W-:-:S04]  /*22db0*/  @!P0 LEA.HI R0, R0, R0, RZ, 0x1 ;  /* 0x0000000000008211 */ /* 0x000fc800078f08ff */
[----:B------:R-:W-:Y:S02]  /*22dc0*/  ISETP.GE.AND P1, PT, R10, UR4, PT ;  /* 0x000000040a007c0c */ /* 0x000fe4000bf26270 */
[----:B------:R-:W-:-:S05]  /*22dd0*/  @!P0 LOP3.LUT R0, R0, 0xfffffffe, RZ, 0xc0, !PT ;  /* 0xfffffffe00008812 */ /* 0x000fca00078ec0ff */
[----:B0-----:R-:W-:-:S05]  /*22de0*/  @!P0 IMAD.WIDE R2, R0, 0x4, R14 ;  /* 0x0000000400028825 */ /* 0x001fca00078e020e */
[----:B--2---:R0:W-:Y:S04]  /*22df0*/  @!P0 ST.E.64 desc[UR36][R2.64], R8 ;  /* 0x0000000802008985 */ /* 0x0041e8000c101b24 */
[----:B------:R-:W2:Y:S01]  /*22e00*/  @!P1 LDL.64 R12, [R1+0x240] ;  /* 0x00024000010c9983 */ /* 0x000ea20000100a00 */
[----:B------:R-:W-:Y:S01]  /*22e10*/  VIADD R0, R18, 0x20 ;  /* 0x0000002012007836 */ /* 0x000fe20000000000 */
[----:B------:R-:W-:-:S04]  /*22e20*/  @!P1 LEA.HI R10, R10, R10, RZ, 0x1 ;  /* 0x0000000a0a0a9211 */ /* 0x000fc800078f08ff */
[----:B------:R-:W-:Y:S02]  /*22e30*/  ISETP.GE.AND P0, PT, R0, UR4, PT ;  /* 0x0000000400007c0c */ /* 0x000fe4000bf06270 */
[----:B------:R-:W-:-:S05]  /*22e40*/  @!P1 LOP3.LUT R10, R10, 0xfffffffe, RZ, 0xc0, !PT ;  /* 0xfffffffe0a0a9812 */ /* 0x000fca00078ec0ff */
[----:B------:R-:W-:-:S05]  /*22e50*/  @!P1 IMAD.WIDE R10, R10, 0x4, R14 ;  /* 0x000000040a0a9825 */ /* 0x000fca00078e020e */
[----:B--2---:R2:W-:Y:S04]  /*22e60*/  @!P1 ST.E.64 desc[UR36][R10.64], R12 ;  /* 0x0000000c0a009985 */ /* 0x0045e8000c101b24 */
[----:B-1----:R-:W3:Y:S01]  /*22e70*/  @!P0 LDL.64 R4, [R1+0x250] ;  /* 0x0002500001048983 */ /* 0x002ee20000100a00 */
[----:B------:R-:W-:Y:S01]  /*22e80*/  VIADD R6, R18, 0x28 ;  /* 0x0000002812067836 */ /* 0x000fe20000000000 */
[----:B------:R-:W-:-:S04]  /*22e90*/  @!P0 LEA.HI R0, R0, R0, RZ, 0x1 ;  /* 0x0000000000008211 */ /* 0x000fc800078f08ff */
[----:B------:R-:W-:Y:S02]  /*22ea0*/  ISETP.GE.AND P1, PT, R6, UR4, PT ;  /* 0x0000000406007c0c */ /* 0x000fe4000bf26270 */
[----:B------:R-:W-:-:S05]  /*22eb0*/  @!P0 LOP3.LUT R0, R0, 0xfffffffe, RZ, 0xc0, !PT ;  /* 0xfffffffe00008812 */ /* 0x000fca00078ec0ff */
[----:B0-----:R-:W-:-:S05]  /*22ec0*/  @!P0 IMAD.WIDE R2, R0, 0x4, R14 ;  /* 0x0000000400028825 */ /* 0x001fca00078e020e */
[----:B---3--:R0:W-:Y:S04]  /*22ed0*/  @!P0 ST.E.64 desc[UR36][R2.64], R4 ;  /* 0x0000000402008985 */ /* 0x0081e8000c101b24 */
[----:B------:R-:W3:Y:S01]  /*22ee0*/  @!P1 LDL.64 R8, [R1+0x260] ;  /* 0x0002600001089983 */ /* 0x000ee20000100a00 */
[----:B------:R-:W-:Y:S01]  /*22ef0*/  VIADD R0, R18, 0x30 ;  /* 0x0000003012007836 */ /* 0x000fe20000000000 */
[----:B------:R-:W-:-:S04]  /*22f00*/  @!P1 LEA.HI R6, R6, R6, RZ, 0x1 ;  /* 0x0000000606069211 */ /* 0x000fc800078f08ff */
[----:B------:R-:W-:Y:S02]  /*22f10*/  ISETP.GE.AND P0, PT, R0, UR4, PT ;  /* 0x0000000400007c0c */ /* 0x000fe4000bf06270 */
[----:B------:R-:W-:-:S05]  /*22f20*/  @!P1 LOP3.LUT R6, R6, 0xfffffffe, RZ, 0xc0, !PT ;  /* 0xfffffffe06069812 */ /* 0x000fca00078ec0ff */
[----:B------:R-:W-:-:S05]  /*22f30*/  @!P1 IMAD.WIDE R6, R6, 0x4, R14 ;  /* 0x0000000406069825 */ /* 0x000fca00078e020e */
[----:B---3--:R1:W-:Y:S04]  /*22f40*/  @!P1 ST.E.64 desc[UR36][R6.64], R8 ;  /* 0x0000000806009985 */ /* 0x0083e8000c101b24 */
[----:B--2---:R-:W2:Y:S01]  /*22f50*/  @!P0 LDL.64 R10, [R1+0x270] ;  /* 0x00027000010a8983 */ /* 0x004ea20000100a00 */
        /* <DEDUP_REMOVED lines=129> */
[----:B0-----:R-:W-:-:S05]  /*23770*/  @!P0 LOP3.LUT R3, R0, 0xfffffffe, RZ, 0xc0, !PT ;  /* 0xfffffffe00038812 */ /* 0x001fca00078ec0ff */
[----:B------:R-:W-:-:S05]  /*23780*/  @!P0 IMAD.WIDE R2, R3, 0x4, R14 ;  /* 0x0000000403028825 */ /* 0x000fca00078e020e */
        /* <DEDUP_REMOVED lines=12> */
[----:B0-----:R-:W-:-:S05]  /*23850*/  @!P0 LOP3.LUT R3, R0, 0xfffffffe, RZ, 0xc0, !PT ;  /* 0xfffffffe00038812 */ /* 0x001fca00078ec0ff */
[----:B------:R-:W-:-:S05]  /*23860*/  @!P0 IMAD.WIDE R2, R3, 0x4, R14 ;  /* 0x0000000403028825 */ /* 0x000fca00078e020e */
[----:B--2---:R0:W-:Y:S04]  /*23870*/  @!P0 ST.E.64 desc[UR36][R2.64], R6 ;  /* 0x0000000602008985 */ /* 0x0041e8000c101b24 */
[----:B------:R-:W2:Y:S01]  /*23880*/  @!P1 LDL.64 R8, [R1+0x3c0] ;  /* 0x0003c00001089983 */ /* 0x000ea20000100a00 */
[----:B------:R-:W-:Y:S01]  /*23890*/  VIADD R0, R18, 0xe0 ;  /* 0x000000e012007836 */ /* 0x000fe20000000000 */
[----:B------:R-:W-:-:S04]  /*238a0*/  @!P1 LEA.HI R10, R10, R10, RZ, 0x1 ;  /* 0x0000000a0a0a9211 */ /* 0x000fc800078f08ff */
[----:B------:R-:W-:Y:S02]  /*238b0*/  ISETP.GE.AND P0, PT, R0, UR4, PT ;  /* 0x0000000400007c0c */ /* 0x000fe4000bf06270 */
[----:B-1----:R-:W-:-:S05]  /*238c0*/  @!P1 LOP3.LUT R5, R10, 0xfffffffe, RZ, 0xc0, !PT ;  /* 0xfffffffe0a059812 */ /* 0x002fca00078ec0ff */
[----:B------:R-:W-:-:S05]  /*238d0*/  @!P1 IMAD.WIDE R4, R5, 0x4, R14 ;  /* 0x0000000405049825 */ /* 0x000fca00078e020e */
[----:B--2---:R1:W-:Y:S04]  /*238e0*/  @!P1 ST.E.64 desc[UR36][R4.64], R8 ;  /* 0x0000000804009985 */ /* 0x0043e8000c101b24 */
[----:B------:R-:W2:Y:S01]  /*238f0*/  @!P0 LDL.64 R10, [R1+0x3d0] ;  /* 0x0003d000010a8983 */ /* 0x000ea20000100a00 */
        /* <DEDUP_REMOVED lines=21> */
[----:B------:R-:W-:-:S04]  /*23a50*/  @!P1 LEA.HI R12, R12, R12, RZ, 0x1 ;  /* 0x0000000c0c0c9211 */ /* 0x000fc800078f08ff */
[----:B------:R-:W-:-:S05]  /*23a60*/  @!P1 LOP3.LUT R11, R12, 0xfffffffe, RZ, 0xc0, !PT ;  /* 0xfffffffe0c0b9812 */ /* 0x000fca00078ec0ff */
[----:B------:R-:W-:-:S05]  /*23a70*/  @!P1 IMAD.WIDE R14, R11, 0x4, R14 ;  /* 0x000000040b0e9825 */ /* 0x000fca00078e020e */
[----:B--2---:R3:W-:Y:S02]  /*23a80*/  @!P1 ST.E.64 desc[UR36][R14.64], R16 ;  /* 0x000000100e009985 */ /* 0x0047e4000c101b24 */
.L_x_5240:
[----:B------:R-:W-:Y:S05]  /*23a90*/  BSYNC B0 ;  /* 0x0000000000007941 */ /* 0x000fea0003800000 */
.L_x_5239:
[----:B------:R-:W-:Y:S01]  /*23aa0*/  VIADD R20, R20, 0x8 ;  /* 0x0000000814147836 */ /* 0x000fe20000000000 */
[----:B--23--:R2:W3:Y:S04]  /*23ab0*/  SHFL.IDX PT, R15, R22, 0x1, 0x1c1f ;  /* 0x003c1f00160f7f89 */ /* 0x00c4e800000e0000 */
[----:B------:R-:W-:Y:S01]  /*23ac0*/  ISETP.GE.AND P0, PT, R20, R21, PT ;  /* 0x000000151400720c */ /* 0x000fe20003f06270 */
[----:B-1----:R2:W1:-:S12]  /*23ad0*/  SHFL.IDX PT, R14, R19, 0x1, 0x1c1f ;  /* 0x003c1f00130e7f89 */ /* 0x00245800000e0000 */
[----:B--2---:R-:W-:Y:S05]  /*23ae0*/  @P0 BRA `(.L_x_5109) ;  /* 0x0000005c00080947 */ /* 0x004fea0003800000 */
[----:B------:R-:W0:Y:S02]  /*23af0*/  LDC R17, c[0x0][0xbc8] ;  /* 0x0002f200ff117b82 */ /* 0x000e240000000800 */
[----:B0-----:R-:W-:-:S13]  /*23b00*/  ISETP.GE.AND P0, PT, R18, R17, PT ;  /* 0x000000111200720c */ /* 0x001fda0003f06270 */
[----:B------:R-:W2:Y:S01]  /*23b10*/  @!P0 LDL.64 R10, [R1+0x218] ;  /* 0x00021800010a8983 */ /* 0x000ea20000100a00 */
[C---:B------:R-:W-:Y:S01]  /*23b20*/  VIADD R4, R18.reuse, 0x8 ;  /* 0x0000000812047836 */ /* 0x040fe20000000000 */
[----:B------:R-:W-:-:S04]  /*23b30*/  @!P0 LEA.HI R0, R18, R18, RZ, 0x1 ;  /* 0x0000001212008211 */ /* 0x000fc800078f08ff */
[----:B------:R-:W-:Y:S02]  /*23b40*/  ISETP.GE.AND P1, PT, R4, R17, PT ;  /* 0x000000110400720c */ /* 0x000fe40003f26270 */
[----:B------:R-:W-:-:S05]  /*23b50*/  @!P0 LOP3.LUT R0, R0, 0xfffffffe, RZ, 0xc0, !PT ;  /* 0xfffffffe00008812 */ /* 0x000fca00078ec0ff */
[----:B-1-3--:R-:W-:-:S05]  /*23b60*/  @!P0 IMAD.WIDE R2, R0, 0x4, R14 ;  /* 0x0000000400028825 */ /* 0x00afca00078e020e */
[----:B--2---:R0:W-:Y:S04]  /*23b70*/  @!P0 ST.E.64 desc[UR36][R2.64], R10 ;  /* 0x0000000a02008985 */ /* 0x0041e8000c101b24 */
[----:B------:R-:W2:Y:S01]  /*23b80*/  @!P1 LDL.64 R6, [R1+0x228] ;  /* 0x0002280001069983 */ /* 0x000ea20000100a00 */
[----:B------:R-:W-:Y:S01]  /*23b90*/  VIADD R0, R18, 0x10 ;  /* 0x0000001012007836 */ /* 0x000fe20000000000 */
[----:B------:R-:W-:-:S04]  /*23ba0*/  @!P1 LEA.HI R4, R4, R4, RZ, 0x1 ;  /* 0x0000000404049211 */ /* 0x000fc800078f08ff */
[----:B------:R-:W-:Y:S02]  /*23bb0*/  ISETP.GE.AND P0, PT, R0, R17, PT ;  /* 0x000000110000720c */ /* 0x000fe40003f06270 */
[----:B------:R-:W-:-:S05]  /*23bc0*/  @!P1 LOP3.LUT R4, R4, 0xfffffffe, RZ, 0xc0, !PT ;  /* 0xfffffffe04049812 */ /* 0x000fca00078ec0ff */
[----:B------:R-:W-:-:S05]  /*23bd0*/  @!P1 IMAD.WIDE R4, R4, 0x4, R14 ;  /* 0x0000000404049825 */ /* 0x000fca00078e020e */
[----:B--2---:R1:W-:Y:S04]  /*23be0*/  @!P1 ST.E.64 desc[UR36][R4.64], R6 ;  /* 0x0000000604009985 */ /* 0x0043e8000c101b24 */
[----:B------:R-:W2:Y:S01]  /*23bf0*/  @!P0 LDL.64 R8, [R1+0x238] ;  /* 0x0002380001088983 */ /* 0x000ea20000100a00 */
[----:B------:R-:W-:Y:S01]  /*23c00*/  VIADD R12, R18, 0x18 ;  /* 0x00000018120c7836 */ /* 0x000fe20000000000 */
[----:B------:R-:W-:-:S04]  /*23c10*/  @!P0 LEA.HI R0, R0, R0, RZ, 0x1 ;  /* 0x0000000000008211 */ /* 0x000fc800078f08ff */
[----:B------:R-:W-:Y:S02]  /*23c20*/  ISETP.GE.AND P1, PT, R12, R17, PT ;  /* 0x000000110c00720c */ /* 0x000fe40003f26270 */
[----:B------:R-:W-:-:S05]  /*23c30*/  @!P0 LOP3.LUT R0, R0, 0xfffffffe, RZ, 0xc0, !PT ;  /* 0xfffffffe00008812 */ /* 0x000fca00078ec0ff */
[----:B0-----:R-:W-:-:S05]  /*23c40*/  @!P0 IMAD.WIDE R2, R0, 0x4, R14 ;  /* 0x0000000400028825 */ /* 0x001fca00078e020e */
[----:B--2---:R0:W-:Y:S04]  /*23c50*/  @!P0 ST.E.64 desc[UR36][R2.64], R8 ;  /* 0x0000000802008985 */ /* 0x0041e8000c101b24 */
[----:B------:R-:W2:Y:S01]  /*23c60*/  @!P1 LDL.64 R10, [R1+0x248] ;  /* 0x00024800010a9983 */ /* 0x000ea20000100a00 */
[----:B------:R-:W-:Y:S01]  /*23c70*/  VIADD R0, R18, 0x20 ;  /* 0x0000002012007836 */ /* 0x000fe20000000000 */
[----:B------:R-:W-:-:S04]  /*23c80*/  @!P1 LEA.HI R12, R12, R12, RZ, 0x1 ;  /* 0x0000000c0c0c9211 */ /* 0x000fc800078f08ff */
[----:B------:R-:W-:Y:S02]  /*23c90*/  ISETP.GE.AND P0, PT, R0, R17, PT ;  /* 0x000000110000720c */ /* 0x000fe40003f06270 */
[----:B-1----:R-:W-:-:S05]  /*23ca0*/  @!P1 LOP3.LUT R4, R12, 0xfffffffe, RZ, 0xc0, !PT ;  /* 0xfffffffe0c049812 */ /* 0x002fca00078ec0ff */
        /* <DEDUP_REMOVED lines=90> */
[----:B0-----:R-:W-:-:S05]  /*24250*/  @!P0 LOP3.LUT R3, R0, 0xfffffffe, RZ, 0xc0, !PT ;  /* 0xfffffffe00038812 */ /* 0x001fca00078ec0ff */
[----:B------:R-:W-:-:S05]  /*24260*/  @!P0 IMAD.WIDE R2, R3, 0x4, R14 ;  /* 0x0000000403028825 */ /* 0x000fca00078e020e */
        /* <DEDUP_REMOVED lines=83> */
[----:B------:R-:W-:-:S04]  /*247a0*/  @!P0 IMAD.WIDE R2, R3, 0x4, R14 ;  /* 0x0000000403028825 */ /* 0x000fc800078e020e */
[----:B------:R-:W-:Y:S01]  /*247b0*/  VIADD R0, R18, 0xf0 ;  /* 0x000000f012007836 */ /* 0x000fe20000000000 */
[----:B--2---:R0:W-:Y:S04]  /*247c0*/  @!P0 ST.E.64 desc[UR36][R2.64], R6 ;  /* 0x0000000602008985 */ /* 0x0041e8000c101b24 */
[----:B------:R-:W2:Y:S01]  /*247d0*/  @!P1 LDL.64 R8, [R1+0x3e8] ;  /* 0x0003e80001089983 */ /* 0x000ea20000100a00 */
[----:B------:R-:W-:Y:S01]  /*247e0*/  @!P1 LEA.HI R12, R12, R12, RZ, 0x1 ;  /* 0x0000000c0c0c9211 */ /* 0x000fe200078f08ff */
[----:B------:R-:W-:Y:S01]  /*247f0*/  VIADD R18, R18, 0xf8 ;  /* 0x000000f812127836 */ /* 0x000fe20000000000 */
[----:B------:R-:W-:Y:S01]  /*24800*/  ISETP.GE.AND P0, PT, R0, R17, PT ;  /* 0x000000110000720c */ /* 0x000fe20003f06270 */
[----:B------:R-:W-:Y:S01]  /*24810*/  BSSY B0, `(.L_x_5241) ;  /* 0x000000b000007945 */ /* 0x000fe20003800000 */
[----:B------:R-:W-:-:S05]  /*24820*/  @!P1 LOP3.LUT R13, R12, 0xfffffffe, RZ, 0xc0, !PT ;  /* 0xfffffffe0c0d9812 */ /* 0x000fca00078ec0ff */
[----:B-1----:R-:W-:-:S05]  /*24830*/  @!P1 IMAD.WIDE R4, R13, 0x4, R14 ;  /* 0x000000040d049825 */ /* 0x002fca00078e020e */
[----:B--2---:R0:W-:Y:S01]  /*24840*/  @!P1 ST.E.64 desc[UR36][R4.64], R8 ;  /* 0x0000000804009985 */ /* 0x0041e2000c101b24 */
[----:B------:R-:W-:Y:S01]  /*24850*/  ISETP.GE.AND P1, PT, R18, R17, PT ;  /* 0x000000111200720c */ /* 0x000fe20003f26270 */
[----:B------:R-:W-:-:S12]  /*24860*/  @P0 BRA `(.L_x_5242) ;  /* 0x0000000000140947 */ /* 0x000fd80003800000 */
[----:B0-----:R-:W2:Y:S01]  /*24870*/  LDL.64 R4, [R1+0x3f8] ;  /* 0x0003f80001047983 */ /* 0x001ea20000100a00 */
[----:B------:R-:W-:-:S04]  /*24880*/  LEA.HI R0, R0, R0, RZ, 0x1 ;  /* 0x0000000000007211 */ /* 0x000fc800078f08ff */
[----:B------:R-:W-:-:S05]  /*24890*/  LOP3.LUT R3, R0, 0xfffffffe, RZ, 0xc0, !PT ;  /* 0xfffffffe00037812 */ /* 0x000fca00078ec0ff */
[----:B------:R-:W-:-:S05]  /*248a0*/  IMAD.WIDE R2, R3, 0x4, R14 ;  /* 0x0000000403027825 */ /* 0x000fca00078e020e */
[----:B--2---:R1:W-:Y:S02]  /*248b0*/  ST.E.64 desc[UR36][R2.64], R4 ;  /* 0x0000000402007985 */ /* 0x0043e4000c101b24 */
.L_x_5242:
[----:B------:R-:W-:Y:S05]  /*248c0*/  BSYNC B0 ;  /* 0x0000000000007941 */ /* 0x000fea0003800000 */
.L_x_5241:
[----:B------:R-:W-:Y:S05]  /*248d0*/  @P1 BRA `(.L_x_5109) ;  /* 0x0000004c008c1947 */ /* 0x000fea0003800000 */
[----:B01----:R-:W2:Y:S01]  /*248e0*/  LDL.64 R4, [R1+0x408] ;  /* 0x0004080001047983 */ /* 0x003ea20000100a00 */
[----:B------:R-:W-:-:S04]  /*248f0*/  LEA.HI R18, R18, R18, RZ, 0x1 ;  /* 0x0000001212127211 */ /* 0x000fc800078f08ff */
[----:B------:R-:W-:-:S05]  /*24900*/  LOP3.LUT R3, R18, 0xfffffffe, RZ, 0xc0, !PT ;  /* 0xfffffffe12037812 */ /* 0x000fca00078ec0ff */
[----:B------:R-:W-:-:S05]  /*24910*/  IMAD.WIDE R2, R3, 0x4, R14 ;  /* 0x0000000403027825 */ /* 0x000fca00078e020e */
[----:B--2---:R2:W-:Y:S01]  /*24920*/  ST.E.64 desc[UR36][R2.64], R4 ;  /* 0x0000000402007985 */ /* 0x0045e2000c101b24 */
[----:B------:R-:W-:Y:S05]  /*24930*/  BRA `(.L_x_5109) ;  /* 0x0000004c00747947 */ /* 0x000fea0003800000 */
.L_x_5236:
[----:B------:R-:W0:Y:S02]  /*24940*/  S2R R0, SR_TID.X ;  /* 0x0000000000007919 */ /* 0x000e240000002100 */
[----:B0-----:R-:W-:-:S05]  /*24950*/  VIADD R0, R0, 0xffffff80 ;  /* 0xffffff8000007836 */ /* 0x001fca0000000000 */
[----:B------:R-:W-:-:S13]  /*24960*/  ISETP.GT.AND P0, PT, R0, 0x3f, PT ;  /* 0x0000003f0000780c */ /* 0x000fda0003f04270 */
[----:B------:R-:W-:Y:S05]  /*24970*/  @P0 BRA `(.L_x_5109) ;  /* 0x0000004c00640947 */ /* 0x000fea0003800000 */
[----:B------:R-:W0:Y:S01]  /*24980*/  S2R R3, SR_CTAID.X ;  /* 0x0000000000037919 */ /* 0x000e220000002500 */
[----:B------:R-:W1:Y:S01]  /*24990*/  LDC R6, c[0x0][0xce8] ;  /* 0x00033a00ff067b82 */ /* 0x000e620000000800 */
[----:B------:R-:W-:Y:S02]  /*249a0*/  ULDC UR4, c[0x0][0xb88] ;  /* 0x0002e20000047ab9 */ /* 0x000fe40000000800 */
[----:B-1----:R-:W-:Y:S02]  /*249b0*/  IMAD R5, R6, UR4, RZ ;  /* 0x0000000406057c24 */ /* 0x002fe4000f8e02ff */
[----:B0-----:R-:W-:-:S05]  /*249c0*/  IMAD R0, R3, 0x40, R0 ;  /* 0x0000004003007824 */ /* 0x001fca00078e0200 */
[----:B------:R-:W-:-:S13]  /*249d0*/  ISETP.GE.AND P0, PT, R0, R5, PT ;  /* 0x000000050000720c */ /* 0x000fda0003f06270 */
[----:B------:R-:W-:Y:S05]  /*249e0*/  @P0 BRA `(.L_x_5109) ;  /* 0x0000004c00480947 */ /* 0x000fea0003800000 */
[----:B------:R-:W0:Y:S01]  /*249f0*/  S2UR UR6, SR_CTAID.Z ;  /* 0x00000000000679c3 */ /* 0x000e220000002700 */
[----:B------:R-:W-:Y:S01]  /*24a00*/  ISETP.NE.AND P0, PT, R6, 0x1, PT ;  /* 0x000000010600780c */ /* 0x000fe20003f05270 */
[----:B------:R-:W-:Y:S01]  /*24a10*/  ULDC.64 UR4, c[0x0][0xcd0] ;  /* 0x0003340000047ab9 */ /* 0x000fe20000000a00 */
[----:B------:R-:W-:Y:S01]  /*24a20*/  SHF.R.S32.HI R3, RZ, 0x1f, R152 ;  /* 0x0000001fff037819 */ /* 0x000fe20000011498 */
[----:B------:R-:W-:-:S04]  /*24a30*/  IMAD.MOV.U32 R5, RZ, RZ, R0 ;  /* 0x000000ffff057224 */ /* 0x000fc800078e0000 */
[----:B------:R-:W1:Y:S01]  /*24a40*/  LDC.64 R12, c[0x0][0xcd8] ;  /* 0x00033600ff0c7b82 */ /* 0x000e620000000a00 */
[----:B------:R-:W-:-:S04]  /*24a50*/  IMAD R3, R3, UR4, RZ ;  /* 0x0000000403037c24 */ /* 0x000fc8000f8e02ff */
[C---:B------:R-:W-:Y:S02]  /*24a60*/  IMAD R7, R152.reuse, UR5, R3 ;  /* 0x0000000598077c24 */ /* 0x040fe4000f8e0203 */
[----:B------:R-:W-:Y:S01]  /*24a70*/  IMAD.WIDE.U32 R2, R152, UR4, RZ ;  /* 0x0000000498027c25 */ /* 0x000fe2000f8e00ff */
[----:B------:R-:W2:Y:S01]  /*24a80*/  @P0 LDC R9, c[0x0][0xcec] ;  /* 0x00033b00ff090b82 */ /* 0x000ea20000000800 */
[----:B------:R-:W-:Y:S02]  /*24a90*/  ULDC.64 UR4, c[0x0][0xce0] ;  /* 0x0003380000047ab9 */ /* 0x000fe40000000a00 */
[----:B------:R-:W-:-:S05]  /*24aa0*/  IMAD.IADD R3, R3, 0x1, R7 ;  /* 0x0000000103037824 */ /* 0x000fca00078e0207 */
[----:B------:R-:W3:Y:S01]  /*24ab0*/  @P0 LDC R11, c[0x0][0xcf0] ;  /* 0x00033c00ff0b0b82 */ /* 0x000ee20000000800 */
[----:B0-----:R-:W-:-:S07]  /*24ac0*/  USHF.R.S32.HI UR7, URZ, 0x1f, UR6 ;  /* 0x0000001f3f077899 */ /* 0x001fce0008011406 */
[----:B------:R-:W0:Y:S01]  /*24ad0*/  S2UR UR6, SR_CTAID.Z ;  /* 0x00000000000679c3 */ /* 0x000e220000002700 */
[----:B-1----:R-:W-:Y:S02]  /*24ae0*/  IMAD R8, R12, UR7, RZ ;  /* 0x000000070c087c24 */ /* 0x002fe4000f8e02ff */
[----:B--2---:R-:W-:-:S05]  /*24af0*/  @P0 IMAD.HI.U32 R4, R0, R9, RZ ;  /* 0x0000000900040227 */ /* 0x004fca00078e00ff */
[----:B---3--:R-:W-:Y:S02]  /*24b00*/  @P0 SHF.R.U32.HI R5, RZ, R11, R4 ;  /* 0x0000000bff050219 */ /* 0x008fe40000011604 */
[----:B------:R-:W-:Y:S02]  /*24b10*/  SHF.R.S32.HI R4, RZ, 0x1f, R23 ;  /* 0x0000001fff047819 */ /* 0x000fe40000011417 */
[--C-:B------:R-:W-:Y:S01]  /*24b20*/  SHF.R.S32.HI R9, RZ, 0x1f, R5.reuse ;  /* 0x0000001fff097819 */ /* 0x100fe20000011405 */
[----:B------:R-:W-:Y:S02]  /*24b30*/  IMAD.MOV R7, RZ, RZ, -R5 ;  /* 0x000000ffff077224 */ /* 0x000fe400078e0a05 */
[----:B------:R-:W-:Y:S02]  /*24b40*/  IMAD R4, R4, UR4, RZ ;  /* 0x0000000404047c24 */ /* 0x000fe4000f8e02ff */
[----:B0-----:R-:W-:Y:S02]  /*24b50*/  IMAD R13, R13, UR6, R8 ;  /* 0x000000060d0d7c24 */ /* 0x001fe4000f8e0208 */
[----:B------:R-:W-:-:S04]  /*24b60*/  IMAD.WIDE.U32 R2, R12, UR6, R2 ;  /* 0x000000060c027c25 */ /* 0x000fc8000f8e0002 */
[----:B------:R-:W-:Y:S02]  /*24b70*/  IMAD.IADD R3, R13, 0x1, R3 ;  /* 0x000000010d037824 */ /* 0x000fe400078e0203 */
[----:B------:R-:W-:Y:S02]  /*24b80*/  IMAD R7, R6, R7, R0 ;  /* 0x0000000706077224 */ /* 0x000fe400078e0200 */
[----:B------:R-:W-:-:S03]  /*24b90*/  IMAD.WIDE.U32 R2, R23, UR4, R2 ;  /* 0x0000000417027c25 */ /* 0x000fc6000f8e0002 */
[----:B------:R-:W-:Y:S01]  /*24ba0*/  SHF.R.S32.HI R0, RZ, 0x1f, R7 ;  /* 0x0000001fff007819 */ /* 0x000fe20000011407 */
[----:B------:R-:W-:Y:S01]  /*24bb0*/  IMAD R4, R23, UR5, R4 ;  /* 0x0000000517047c24 */ /* 0x000fe2000f8e0204 */
[----:B------:R-:W-:Y:S01]  /*24bc0*/  IADD3 R2, P0, R5, R2, RZ ;  /* 0x0000000205027210 */ /* 0x000fe20007f1e0ff */
        /* <DEDUP_REMOVED lines=12> */
.L_x_5107:
        /* <DEDUP_REMOVED lines=18> */
.L_x_5243:
[----:B------:R-:W-:Y:S01]  /*24db0*/  ULDC UR7, c[0x0][0xd50] ;  /* 0x0003540000077ab9 */ /* 0x000fe20000000800 */
[----:B------:R-:W-:Y:S01]  /*24dc0*/  UMOV UR39, UR6 ;  /* 0x0000000600277c82 */ /* 0x000fe20008000000 */
[----:B------:R-:W-:-:S11]  /*24dd0*/  UISETP.NE.AND UP0, UPT, UR7, 0x1, UPT ;  /* 0x000000010700788c */ /* 0x000fd6000bf05270 */
[----:B------:R-:W-:Y:S01]  /*24de0*/  @UP0 ULDC UR4, c[0x0][0xd54] ;  /* 0x0003550000040ab9 */ /* 0x000fe20000000800 */
[----:B------:R-:W-:Y:S01]  /*24df0*/  @UP0 ULDC UR8, c[0x0][0xd58] ;  /* 0x0003560000080ab9 */ /* 0x000fe20000000800 */
[----:B------:R-:W-:-:S04]  /*24e00*/  UIMAD.WIDE.U32 UR4, UR6, UR4, URZ ;  /* 0x00000004060472a5 */ /* 0x000fc8000f8e003f */
[----:B------:R-:W-:-:S12]  /*24e10*/  @UP0 USHF.R.U32.HI UR39, URZ, UR8, UR5 ;  /* 0x000000083f270299 */ /* 0x000fd80008011605 */
.L_x_5244:
        /* <DEDUP_REMOVED lines=35> */
[----:B------:R-:W-:Y:S02]  /*25050*/  USHF.R.S32.HI UR6, URZ, 0x1f, UR9 ;  /* 0x0000001f3f067899 */ /* 0x000fe40008011409 */
[----:B------:R-:W-:Y:S02]  /*25060*/  @UP1 USHF.R.U32.HI UR8, URZ, UR12, UR7 ;  /* 0x0000000c3f081299 */ /* 0x000fe40008011607 */
[----:B------:R-:W-:Y:S02]  /*25070*/  UIADD3 UR7, UR46, 0x1, -UR11 ;  /* 0x000000012e077890 */ /* 0x000fe4000fffe80b */
[----:B------:R-:W-:Y:S02]  /*25080*/  ULEA.HI UR6, UR6, UR9, URZ, 0x6 ;  /* 0x0000000906067291 */ /* 0x000fe4000f8f303f */
[----:B------:R-:W-:-:S02]  /*25090*/  UIADD3 UR7, UR7, UR8, URZ ;  /* 0x0000000807077290 */ /* 0x000fc4000fffe03f */
[----:B------:R-:W-:Y:S02]  /*250a0*/  USHF.R.S32.HI UR41, URZ, 0x6, UR6 ;  /* 0x000000063f297899 */ /* 0x000fe40008011406 */
[----:B------:R-:W-:Y:S01]  /*250b0*/  UIADD3 UR4, UR7, UR4, URZ ;  /* 0x0000000407047290 */ /* 0x000fe2000fffe03f */
        /* <DEDUP_REMOVED lines=11> */
.L_x_5247:
[----:B------:R-:W-:-:S11]  /*25170*/  UISETP.NE.AND UP0, UPT, UR5, 0x1, UPT ;  /* 0x000000010500788c */ /* 0x000fd6000bf05270 */
[----:B------:R-:W-:Y:S02]  /*25180*/  @UP0 ULDC.64 UR12, c[0x0][0xae0] ;  /* 0x0002b800000c0ab9 */ /* 0x000fe40000000a00 */
[----:B------:R-:W-:-:S04]  /*25190*/  UIMAD.WIDE.U32 UR6, UR8, UR12, URZ ;  /* 0x0000000c080672a5 */ /* 0x000fc8000f8e003f */
[----:B------:R-:W-:-:S12]  /*251a0*/  @UP0 USHF.R.U32.HI UR8, URZ, UR13, UR7 ;  /* 0x0000000d3f080299 */ /* 0x000fd80008011607 */
.L_x_5248:
[----:B------:R-:W-:-:S04]  /*251b0*/  UIMAD UR8, UR8, UR5, UR5 ;  /* 0x00000005080872a4 */ /* 0x000fc8000f8e0205 */
[----:B------:R-:W-:-:S04]  /*251c0*/  UISETP.LT.AND UP0, UPT, UR4, UR8, UPT ;  /* 0x000000080400728c */ /* 0x000fc8000bf01270 */
[----:B------:R-:W-:-:S12]  /*251d0*/  USEL UR4, UR4, UR8, UP0 ;  /* 0x0000000804047287 */ /* 0x000fd80008000000 */
.L_x_5246:
        /* <DEDUP_REMOVED lines=26> */
.L_x_5250:
[----:B------:R-:W-:-:S11]  /*25380*/  UISETP.NE.AND UP0, UPT, UR5, 0x1, UPT ;  /* 0x000000010500788c */ /* 0x000fd6000bf05270 */
[----:B------:R-:W-:Y:S02]  /*25390*/  @UP0 ULDC.64 UR10, c[0x0][0xae0] ;  /* 0x0002b800000a0ab9 */ /* 0x000fe40000000a00 */
[----:B------:R-:W-:-:S04]  /*253a0*/  UIMAD.WIDE.U32 UR6, UR4, UR10, URZ ;  /* 0x0000000a040672a5 */ /* 0x000fc8000f8e003f */
[----:B------:R-:W-:-:S12]  /*253b0*/  @UP0 USHF.R.U32.HI UR4, URZ, UR11, UR7 ;  /* 0x0000000b3f040299 */ /* 0x000fd80008011607 */
.L_x_5251:
[----:B------:R-:W-:-:S04]  /*253c0*/  UIMAD UR4, UR4, UR5, URZ ;  /* 0x00000005040472a4 */ /* 0x000fc8000f8e023f */
[----:B------:R-:W-:-:S04]  /*253d0*/  UISETP.LT.AND UP0, UPT, UR8, UR4, UPT ;  /* 0x000000040800728c */ /* 0x000fc8000bf01270 */
[----:B------:R-:W-:-:S12]  /*253e0*/  USEL UR8, UR8, UR4, !UP0 ;  /* 0x0000000408087287 */ /* 0x000fd8000c000000 */
.L_x_5249:
        /* <DEDUP_REMOVED lines=44> */
.L_x_5252:
[----:B------:R-:W-:Y:S02]  /*256b0*/  UIMAD UR48, UR44, UR38, UR43 ;  /* 0x000000262c3072a4 */ /* 0x000fe4000f8e022b */
[----:B------:R-:W-:Y:S02]  /*256c0*/  IMAD.U32 R3, RZ, RZ, UR38 ;  /* 0x00000026ff037e24 */ /* 0x000fe4000f8e00ff */
[----:B------:R-:W-:Y:S02]  /*256d0*/  IMAD.MOV.U32 R8, RZ, RZ, RZ ;  /* 0x000000ffff087224 */ /* 0x000fe400078e00ff */
[----:B------:R-:W-:Y:S02]  /*256e0*/  IMAD.MOV.U32 R21, RZ, RZ, 0x1 ;  /* 0x00000001ff157424 */ /* 0x000fe400078e00ff */
[----:B------:R-:W-:Y:S02]  /*256f0*/  IMAD.U32 R28, RZ, RZ, UR48 ;  /* 0x00000030ff1c7e24 */ /* 0x000fe4000f8e00ff */
[----:B------:R-:W-:-:S03]  /*25700*/  IMAD.MOV.U32 R4, RZ, RZ, 0x1 ;  /* 0x00000001ff047424 */ /* 0x000fc600078e00ff */
        /* <DEDUP_REMOVED lines=26> */
.L_x_5253:
        /* <DEDUP_REMOVED lines=19> */
[----:B-1---5:R-:W-:Y:S05]  /*259e0*/  CALL.ABS.NOINC R2 ;  /* 0x0000000002007343 */ /* 0x022fea0003c00000 */
.L_x_5255:
        /* <DEDUP_REMOVED lines=15> */
.L_x_5254:
        /* <DEDUP_REMOVED lines=16> */
[----:B------:R-:W-:Y:S01]  /*25be0*/  LOP3.LUT R16, R16, 0xffffdfff, RZ, 0xc0, !PT ;  /* 0xffffdfff10107812 */ /* 0x000fe200078ec0ff */
[----:B------:R-:W-:-:S04]  /*25bf0*/  IMAD.IADD R4, R31, 0x1, R18 ;  /* 0x000000011f047824 */ /* 0x000fc800078e0212 */
[C---:B-----5:R-:W-:Y:S01]  /*25c00*/  IMAD.IADD R10, R4.reuse, 0x1, R29 ;  /* 0x00000001040a7824 */ /* 0x060fe200078e021d */
[----:B------:R-:W-:-:S03]  /*25c10*/  ISETP.GE.AND P0, PT, R4, UR46, PT ;  /* 0x0000002e04007c0c */ /* 0x000fc6000bf06270 */
[----:B------:R-:W-:Y:S01]  /*25c20*/  IMAD.MOV.U32 R7, RZ, RZ, R10 ;  /* 0x000000ffff077224 */ /* 0x000fe200078e000a */
[----:B------:R-:W-:Y:S01]  /*25c30*/  ISETP.GT.U32.OR P0, PT, R31, 0x3f, P0 ;  /* 0x0000003f1f00780c */ /* 0x000fe20000704470 */
[----:B------:R-:W1:Y:S01]  /*25c40*/  @P1 LDC R0, c[0x0][0x434] ;  /* 0x00010d00ff001b82 */ /* 0x000e620000000800 */
[----:B------:R-:W-:-:S07]  /*25c50*/  @P1 LOP3.LUT R16, R16, 0x2000, RZ, 0xfc, !PT ;  /* 0x0000200010101812 */ /* 0x000fce00078efcff */
[----:B0-----:R-:W0:Y:S08]  /*25c60*/  @P1 LDC R3, c[0x0][0x438] ;  /* 0x00010e00ff031b82 */ /* 0x001e300000000800 */
[----:B------:R-:W3:Y:S08]  /*25c70*/  @!P0 LDC.64 R8, c[0x0][0x428] ;  /* 0x00010a00ff088b82 */ /* 0x000ef00000000a00 */
[----:B------:R-:W4:Y:S01]  /*25c80*/  @!P0 LDC.64 R4, c[0x0][0x418] ;  /* 0x00010600ff048b82 */ /* 0x000f220000000a00 */
[----:B-1----:R-:W-:-:S05]  /*25c90*/  @P1 IMAD.HI.U32 R0, R10, R0, RZ ;  /* 0x000000000a001227 */ /* 0x002fca00078e00ff */
[----:B0-----:R-:W-:-:S04]  /*25ca0*/  @P1 SHF.R.U32.HI R7, RZ, R3, R0 ;  /* 0x00000003ff071219 */ /* 0x001fc80000011600 */
[--C-:B------:R-:W-:Y:S01]  /*25cb0*/  @!P0 SHF.R.S32.HI R3, RZ, 0x1f, R7.reuse ;  /* 0x0000001fff038819 */ /* 0x100fe20000011407 */
[----:B------:R-:W-:Y:S01]  /*25cc0*/  @!P0 IMAD.MOV.U32 R2, RZ, RZ, R7 ;  /* 0x000000ffff028224 */ /* 0x000fe200078e0007 */
        /* <DEDUP_REMOVED lines=44> */
[----:B------:R-:W-:-:S02]  /*25f90*/  LOP3.LUT R2, R22, 0x1c0, RZ, 0xfc, !PT ;  /* 0x000001c016027812 */ /* 0x000fc400078efcff */
[----:B------:R-:W-:Y:S02]  /*25fa0*/  @P2 LOP3.LUT R16, R16, 0x4, RZ, 0xfc, !PT ;  /* 0x0000000410102812 */ /* 0x000fe400078efcff */
[----:B------:R-:W-:Y:S02]  /*25fb0*/  SEL R34, RZ, 0x40, P0 ;  /* 0x00000040ff227807 */ /* 0x000fe40000000000 */
[----:B------:R-:W-:Y:S01]  /*25fc0*/  ISETP.GE.AND P0, PT, R2, UR4, PT ;  /* 0x0000000402007c0c */ /* 0x000fe2000bf06270 */
[----:B------:R-:W-:Y:S01]  /*25fd0*/  UMOV UR4, 0xffffffff ;  /* 0xffffffff00047882 */ /* 0x000fe20000000000 */
[----:B------:R-:W-:Y:S02]  /*25fe0*/  SEL R3, RZ, 0x10, P2 ;  /* 0x00000010ff037807 */ /* 0x000fe40001000000 */
[----:B------:R-:W-:Y:S02]  /*25ff0*/  LOP3.LUT R16, R16, 0xfffffffd, RZ, 0xc0, !PT ;  /* 0xfffffffd10107812 */ /* 0x000fe400078ec0ff */
[----:B------:R-:W-:-:S02]  /*26000*/  SEL R2, RZ, 0x20, P1 ;  /* 0x00000020ff027807 */ /* 0x000fc40000800000 */
[----:B------:R-:W-:Y:S02]  /*26010*/  SEL R17, RZ, 0x80, P0 ;  /* 0x00000080ff117807 */ /* 0x000fe40000000000 */
[----:B------:R-:W-:Y:S02]  /*26020*/  @P1 LOP3.LUT R16, R16, 0x2, RZ, 0xfc, !PT ;  /* 0x0000000210101812 */ /* 0x000fe400078efcff */
[----:B------:R-:W-:Y:S01]  /*26030*/  LOP3.LUT R3, R2, R0, R3, 0xfe, !PT ;  /* 0x0000000002037212 */ /* 0x000fe200078efe03 */
[----:B------:R-:W-:Y:S06]  /*26040*/  BRA.DIV UR4, `(.L_x_5256) ;  /* 0x0000003a04607947 */ /* 0x000fec000b800000 */
.L_x_5302:
[----:B------:R-:W-:Y:S01]  /*26050*/  ULOP3.LUT UR4, UR61, 0x2, URZ, 0xfc, !UPT ;  /* 0x000000023d047892 */ /* 0x000fe2000f8efc3f */
[----:B------:R-:W-:Y:S01]  /*26060*/  ISETP.GT.U32.AND P1, PT, R31, 0x3f, PT ;  /* 0x0000003f1f00780c */ /* 0x000fe20003f24070 */
[----:B------:R-:W-:Y:S01]  /*26070*/  IMAD.U32 R24, RZ, RZ, UR39 ;  /* 0x00000027ff187e24 */ /* 0x000fe2000f8e00ff */
[----:B------:R-:W-:Y:S02]  /*26080*/  LOP3.LUT R16, R16, 0xfffffbff, RZ, 0xc0, !PT ;  /* 0xfffffbff10107812 */ /* 0x000fe400078ec0ff */
[----:B------:R-:W-:Y:S01]  /*26090*/  LOP3.LUT R34, R3, R34, RZ, 0xfc, !PT ;  /* 0x0000002203227212 */ /* 0x000fe200078efcff */
[----:B------:R-:W-:Y:S01]  /*260a0*/  IMAD.U32 R33, RZ, RZ, UR4 ;  /* 0x00000004ff217e24 */ /* 0x000fe2000f8e00ff */
[----:B------:R-:W-:Y:S02]  /*260b0*/  SHF.R.S32.HI R24, RZ, 0x1f, R24 ;  /* 0x0000001fff187819 */ /* 0x000fe40000011418 */
[----:B------:R-:W-:Y:S02]  /*260c0*/  LOP3.LUT R17, R34, R17, RZ, 0xfc, !PT ;  /* 0x0000001122117212 */ /* 0x000fe400078efcff */
[----:B------:R-:W-:-:S13]  /*260d0*/  ISETP.NE.AND P0, PT, R33, 0x3, PT ;  /* 0x000000032100780c */ /* 0x000fda0003f05270 */
[----:B------:R-:W-:-:S04]  /*260e0*/  @P0 LOP3.LUT R16, R16, 0x400, RZ, 0xfc, !PT ;  /* 0x0000040010100812 */ /* 0x000fc800078efcff */
[----:B------:R-:W-:-:S04]  /*260f0*/  LOP3.LUT R16, R16, 0xffffbfff, RZ, 0xc0, !PT ;  /* 0xffffbfff10107812 */ /* 0x000fc800078ec0ff */
[----:B------:R-:W-:Y:S01]  /*26100*/  @P1 LOP3.LUT R16, R16, 0x4000, RZ, 0xfc, !PT ;  /* 0x0000400010101812 */ /* 0x000fe200078efcff */
[----:B------:R-:W-:Y:S06]  /*26110*/  @!P0 BRA `(.L_x_5257) ;  /* 0x0000000000048947 */ /* 0x000fec0003800000 */
[----:B------:R-:W-:Y:S01]  /*26120*/  BPT.TRAP 0x1 ;  /* 0x000000040000795c */ /* 0x000fe20000300000 */
.L_x_5257:
[----:B------:R-:W-:-:S05]  /*26130*/  IMAD.MOV.U32 R0, RZ, RZ, 0x1 ;  /* 0x00000001ff007424 */ /* 0x000fca00078e00ff */
[----:B------:R-:W-:-:S04]  /*26140*/  SHF.L.U32 R0, R0, 0x1f, RZ ;  /* 0x0000001f00007819 */ /* 0x000fc800000006ff */
[----:B------:R-:W0:Y:S02]  /*26150*/  SYNCS.PHASECHK.TRANS64.TRYWAIT P0, [UR45+0x38840], R0 ;  /* 0x03884000ff0075a7 */ /* 0x000e24000800016d */
[----:B0-----:R-:W-:Y:S05]  /*26160*/  @!P0 BRA `(.L_x_5258) ;  /* 0x0000003800388947 */ /* 0x001fea0003800000 */
.L_x_5303:
[----:B------:R-:W-:Y:S01]  /*26170*/  SHF.R.S32.HI R30, RZ, 0x1f, R19 ;  /* 0x0000001fff1e7819 */ /* 0x000fe20000011413 */
[----:B------:R-:W-:Y:S01]  /*26180*/  ULDC.64 UR4, c[0x0][0x300] ;  /* 0x0000c00000047ab9 */ /* 0x000fe20000000a00 */
[----:B------:R-:W-:Y:S01]  /*26190*/  R2UR UR6, R24 ;  /* 0x00000000180672ca */ /* 0x000fe200000e0000 */
[C---:B0-----:R-:W-:Y:S01]  /*261a0*/  IMAD.WIDE.U32 R2, R19.reuse, UR4, RZ ;  /* 0x0000000413027c25 */ /* 0x041fe2000f8e00ff */
[----:B------:R-:W-:Y:S02]  /*261b0*/  SHF.R.U32.HI R8, RZ, 0x3, R6 ;  /* 0x00000003ff087819 */ /* 0x000fe40000011606 */
[----:B------:R-:W-:Y:S01]  /*261c0*/  LOP3.LUT R16, R16, 0xfffffffe, RZ, 0xc0, !PT ;  /* 0xfffffffe10107812 */ /* 0x000fe200078ec0ff */
[----:B------:R-:W-:Y:S01]  /*261d0*/  IMAD R0, R30, UR4, RZ ;  /* 0x000000041e007c24 */ /* 0x000fe2000f8e02ff */
[----:B------:R-:W-:Y:S01]  /*261e0*/  IADD3 R18, -R8, UR46, -R18 ;  /* 0x0000002e08127c10 */ /* 0x000fe2000fffe912 */
[----:B------:R-:W-:Y:S02]  /*261f0*/  IMAD.SHL.U32 R23, R6, 0x8, RZ ;  /* 0x0000000806177824 */ /* 0x000fe400078e00ff */
        /* <DEDUP_REMOVED lines=22> */
[----:B------:R-:W-:Y:S02]  /*26360*/  LOP3.LUT R2, R2, 0x38, R37, 0x78, !PT ;  /* 0x0000003802027812 */ /* 0x000fe400078e7825 */
[----:B------:R-:W-:Y:S02]  /*26370*/  @P2 LOP3.LUT R16, R16, 0x1, RZ, 0xfc, !PT ;  /* 0x0000000110102812 */ /* 0x000fe400078efcff */
        /* <DEDUP_REMOVED lines=25> */
.L_x_5313:
        /* <DEDUP_REMOVED lines=15> */
.L_x_5260:
[----:B------:R-:W-:Y:S01]  /*26600*/  SYNCS.ARRIVE.TRANS64.A1T0 RZ, [UR45+0x38830], RZ ;  /* 0x038830ffffff79a7 */ /* 0x000fe2000810002d */
[----:B------:R-:W-:Y:S05]  /*26610*/  WARPSYNC.ALL ;  /* 0x0000000000007948 */ /* 0x000fea0003800000 */
[----:B------:R-:W-:Y:S01]  /*26620*/  UIADD3 UR4, UR45, 0x20400, URZ ;  /* 0x000204002d047890 */ /* 0x000fe2000fffe03f */
[----:B------:R-:W-:Y:S03]  /*26630*/  BAR.SYNC.DEFER_BLOCKING 0x8, 0x100 ;  /* 0x0204000000007b1d */ /* 0x000fe60000010000 */
[----:B------:R-:W-:-:S06]  /*26640*/  ULOP3.LUT UP0, URZ, UR4, 0x3ff, URZ, 0xc0, !UPT ;  /* 0x000003ff043f7892 */ /* 0x000fcc000f80c03f */
[----:B------:R-:W-:-:S13]  /*26650*/  PLOP3.LUT P0, PT, PT, PT, UP0, 0x80, 0x0 ;  /* 0x000000000000781c */ /* 0x000fda0003f0f008 */
        /* <DEDUP_REMOVED lines=17> */
.L_x_5261:
[----:B------:R-:W0:Y:S01]  /*26770*/  S2R R20, SR_CTAID.Z ;  /* 0x0000000000147919 */ /* 0x000e220000002700 */
[----:B------:R-:W-:Y:S01]  /*26780*/  UISETP.NE.AND UP0, UPT, UR47, URZ, UPT ;  /* 0x0000003f2f00728c */ /* 0x000fe2000bf05270 */
[----:B------:R-:W-:Y:S01]  /*26790*/  VIADD R37, R31, UR40 ;  /* 0x000000281f257c36 */ /* 0x000fe20008000000 */
[----:B------:R-:W-:Y:S01]  /*267a0*/  R2UR UR6, R24 ;  /* 0x00000000180672ca */ /* 0x000fe200000e0000 */
[----:B------:R-:W-:Y:S01]  /*267b0*/  ULDC.64 UR8, c[0x0][0x2d8] ;  /* 0x0000b60000087ab9 */ /* 0x000fe20000000a00 */
[----:B------:R-:W1:Y:S01]  /*267c0*/  LDC R6, c[0x0][0x448] ;  /* 0x00011200ff067b82 */ /* 0x000e620000000800 */
[----:B------:R-:W-:Y:S01]  /*267d0*/  IMAD.MOV.U32 R0, RZ, RZ, R37 ;  /* 0x000000ffff007224 */ /* 0x000fe200078e0025 */
[----:B------:R-:W-:-:S05]  /*267e0*/  PLOP3.LUT P0, PT, PT, PT, UP0, 0x80, 0x0 ;  /* 0x000000000000781c */ /* 0x000fca0003f0f008 */
[----:B------:R-:W-:-:S04]  /*267f0*/  @UP0 ULDC UR4, c[0x0][0x44c] ;  /* 0x0001130000040ab9 */ /* 0x000fc80000000800 */
[----:B------:R-:W-:-:S04]  /*26800*/  UIMAD UR6, UR6, UR8, URZ ;  /* 0x00000008060672a4 */ /* 0x000fc8000f8e023f */
[----:B------:R-:W-:Y:S01]  /*26810*/  @P0 IMAD.HI.U32 R2, R37, UR4, RZ ;  /* 0x0000000425020c27 */ /* 0x000fe2000f8e00ff */
[----:B------:R-:W-:Y:S01]  /*26820*/  PLOP3.LUT P0, PT, PT, PT, UP0, 0x80, 0x0 ;  /* 0x000000000000781c */ /* 0x000fe20003f0f008 */
[----:B------:R-:W-:Y:S01]  /*26830*/  @UP0 ULDC UR4, c[0x0][0x450] ;  /* 0x0001140000040ab9 */ /* 0x000fe20000000800 */
[----:B------:R-:W-:Y:S01]  /*26840*/  UIMAD UR6, UR39, UR9, UR6 ;  /* 0x00000009270672a4 */ /* 0x000fe2000f8e0206 */
[----:B0-----:R-:W-:Y:S02]  /*26850*/  SHF.R.S32.HI R21, RZ, 0x1f, R20 ;  /* 0x0000001fff157819 */ /* 0x001fe40000011414 */
[----:B------:R-:W0:Y:S08]  /*26860*/  S2R R20, SR_CTAID.Z ;  /* 0x0000000000147919 */ /* 0x000e300000002700 */
[----:B------:R-:W-:Y:S01]  /*26870*/  @P0 SHF.R.U32.HI R0, RZ, UR4, R2 ;  /* 0x00000004ff000c19 */ /* 0x000fe20008011602 */
[----:B------:R-:W-:-:S04]  /*26880*/  UIMAD.WIDE.U32 UR4, UR39, UR8, URZ ;  /* 0x00000008270472a5 */ /* 0x000fc8000f8e003f */
[----:B------:R-:W-:Y:S02]  /*26890*/  UIADD3 UR6, UR5, UR6, URZ ;  /* 0x0000000605067290 */ /* 0x000fe4000fffe03f */
[----:B------:R-:W-:Y:S02]  /*268a0*/  IMAD.U32 R4, RZ, RZ, UR4 ;  /* 0x00000004ff047e24 */ /* 0x000fe4000f8e00ff */
[----:B------:R-:W-:Y:S01]  /*268b0*/  IMAD.U32 R5, RZ, RZ, UR5 ;  /* 0x00000005ff057e24 */ /* 0x000fe2000f8e00ff */
[----:B------:R-:W-:Y:S01]  /*268c0*/  ULDC.64 UR4, c[0x0][0x2e0] ;  /* 0x0000b80000047ab9 */ /* 0x000fe20000000a00 */
[----:B------:R-:W-:Y:S01]  /*268d0*/  IMAD.MOV.U32 R2, RZ, RZ, R4 ;  /* 0x000000ffff027224 */ /* 0x000fe200078e0004 */
[----:B------:R-:W-:Y:S01]  /*268e0*/  SHF.R.S32.HI R5, RZ, 0x1f, R0 ;  /* 0x0000001fff057819 */ /* 0x000fe20000011400 */
[----:B------:R-:W-:Y:S02]  /*268f0*/  IMAD.U32 R3, RZ, RZ, UR6 ;  /* 0x00000006ff037e24 */ /* 0x000fe4000f8e00ff */
[----:B------:R-:W-:-:S04]  /*26900*/  IMAD R4, R21, UR4, RZ ;  /* 0x0000000415047c24 */ /* 0x000fc8000f8e02ff */
[C---:B0-----:R-:W-:Y:S02]  /*26910*/  IMAD R4, R20.reuse, UR5, R4 ;  /* 0x0000000514047c24 */ /* 0x041fe4000f8e0204 */
[----:B------:R-:W-:Y:S01]  /*26920*/  IMAD.WIDE.U32 R2, R20, UR4, R2 ;  /* 0x0000000414027c25 */ /* 0x000fe2000f8e0002 */
[----:B------:R-:W-:Y:S01]  /*26930*/  ULDC.64 UR4, c[0x0][0x2d0] ;  /* 0x0000b40000047ab9 */ /* 0x000fe20000000a00 */
[----:B------:R-:W0:Y:S02]  /*26940*/  S2R R20, SR_TID.X ;  /* 0x0000000000147919 */ /* 0x000e240000002100 */
[----:B------:R-:W-:Y:S02]  /*26950*/  IMAD.IADD R3, R3, 0x1, R4 ;  /* 0x0000000103037824 */ /* 0x000fe400078e0204 */
[----:B------:R-:W-:Y:S02]  /*26960*/  IMAD.MOV R4, RZ, RZ, -R0 ;  /* 0x000000ffff047224 */ /* 0x000fe400078e0a00 */
[----:B------:R-:W-:-:S02]  /*26970*/  IMAD R5, R5, UR4, RZ ;  /* 0x0000000405057c24 */ /* 0x000fc4000f8e02ff */
[----:B-1----:R-:W-:Y:S02]  /*26980*/  IMAD R4, R6, R4, R37 ;  /* 0x0000000406047224 */ /* 0x002fe400078e0225 */
[C---:B------:R-:W-:Y:S02]  /*26990*/  IMAD R5, R0.reuse, UR5, R5 ;  /* 0x0000000500057c24 */ /* 0x040fe4000f8e0205 */
[----:B------:R-:W-:Y:S01]  /*269a0*/  IMAD.WIDE.U32 R2, R0, UR4, R2 ;  /* 0x0000000400027c25 */ /* 0x000fe2000f8e0002 */
[----:B------:R-:W-:Y:S01]  /*269b0*/  SHF.R.S32.HI R0, RZ, 0x1f, R4 ;  /* 0x0000001fff007819 */ /* 0x000fe20000011404 */
[----:B------:R-:W-:Y:S02]  /*269c0*/  ULDC.64 UR4, c[0x0][0x2c8] ;  /* 0x0000b20000047ab9 */ /* 0x000fe40000000a00 */
[----:B------:R-:W-:Y:S02]  /*269d0*/  IMAD.IADD R3, R3, 0x1, R5 ;  /* 0x0000000103037824 */ /* 0x000fe400078e0205 */
[----:B------:R-:W-:-:S02]  /*269e0*/  IMAD R0, R0, UR4, RZ ;  /* 0x0000000400007c24 */ /* 0x000fc4000f8e02ff */
[----:B------:R-:W-:-:S04]  /*269f0*/  IMAD.WIDE.U32 R2, R4, UR4, R2 ;  /* 0x0000000404027c25 */ /* 0x000fc8000f8e0002 */
[----:B------:R-:W-:Y:S01]  /*26a00*/  IMAD R0, R4, UR5, R0 ;  /* 0x0000000504007c24 */ /* 0x000fe2000f8e0200 */
[----:B------:R-:W-:-:S03]  /*26a10*/  ULDC.64 UR4, c[0x0][0x280] ;  /* 0x0000a00000047ab9 */ /* 0x000fc60000000a00 */
[----:B------:R-:W-:Y:S01]  /*26a20*/  IMAD.IADD R3, R3, 0x1, R0 ;  /* 0x0000000103037824 */ /* 0x000fe200078e0200 */
[----:B------:R-:W-:Y:S01]  /*26a30*/  LEA R0, P0, R2, UR4, 0x1 ;  /* 0x0000000402007c11 */ /* 0x000fe2000f8008ff */
[----:B------:R-:W-:Y:S01]  /*26a40*/  ULDC UR4, c[0x0][0x2b8] ;  /* 0x0000ae0000047ab9 */ /* 0x000fe20000000800 */
[----:B0-----:R-:W-:Y:S02]  /*26a50*/  LOP3.LUT R20, R20, 0x7f, RZ, 0xc0, !PT ;  /* 0x0000007f14147812 */ /* 0x001fe400078ec0ff */
[----:B------:R-:W-:Y:S01]  /*26a60*/  LEA.HI.X R4, R2, UR5, R3, 0x1, P0 ;  /* 0x0000000502047c11 */ /* 0x000fe200080f0c03 */
[----:B------:R-:W-:Y:S01]  /*26a70*/  UMOV UR5, 0xffffffff ;  /* 0xffffffff00057882 */ /* 0x000fe20000000000 */
[----:B------:R-:W-:Y:S02]  /*26a80*/  ISETP.GE.AND P0, PT, R22, UR4, PT ;  /* 0x0000000416007c0c */ /* 0x000fe4000bf06270 */
[----:B------:R-:W-:Y:S01]  /*26a90*/  SHF.R.U32.HI R20, RZ, 0x3, R20 ;  /* 0x00000003ff147819 */ /* 0x000fe20000011614 */
[----:B------:R-:W-:Y:S10]  /*26aa0*/  BRA.DIV UR5, `(.L_x_5262) ;  /* 0x0000003605207947 */ /* 0x000ff4000b800000 */
[----:B------:R-:W0:Y:S01]  /*26ab0*/  SHFL.IDX PT, R3, R0, RZ, 0x181f ;  /* 0x00181fff00037589 */ /* 0x000e2200000e0000 */
[----:B------:R-:W-:Y:S01]  /*26ac0*/  ULDC UR4, c[0x0][0x288] ;  /* 0x0000a20000047ab9 */ /* 0x000fe20000000800 */
[----:B------:R-:W-:Y:S01]  /*26ad0*/  LOP3.LUT R16, R16, 0xfffffeff, RZ, 0xc0, !PT ;  /* 0xfffffeff10107812 */ /* 0x000fe200078ec0ff */
[----:B------:R-:W-:Y:S01]  /*26ae0*/  IMAD R5, R6, UR4, RZ ;  /* 0x0000000406057c24 */ /* 0x000fe2000f8e02ff */
[----:B------:R-:W1:Y:S01]  /*26af0*/  SHFL.IDX PT, R2, R4, RZ, 0x181f ;  /* 0x00181fff04027589 */ /* 0x000e6200000e0000 */
[----:B------:R-:W-:-:S03]  /*26b00*/  VIADD R6, R20, UR40 ;  /* 0x0000002814067c36 */ /* 0x000fc60008000000 */
[----:B------:R-:W-:Y:S02]  /*26b10*/  SHFL.IDX PT, R14, R0, 0x3, 0x181f ;  /* 0x00781f00000e7f89 */ /* 0x000fe400000e0000 */
[----:B------:R-:W-:-:S13]  /*26b20*/  ISETP.GE.AND P2, PT, R6, R5, PT ;  /* 0x000000050600720c */ /* 0x000fda0003f46270 */
[----:B------:R-:W-:Y:S02]  /*26b30*/  @!P2 LEA R7, R23, UR45, 0x1 ;  /* 0x0000002d1707ac11 */ /* 0x000fe4000f8e08ff */
[----:B0-----:R-:W-:Y:S02]  /*26b40*/  @!P2 LEA R3, P1, R22, R3, 0x1 ;  /* 0x000000031603a211 */ /* 0x001fe400078208ff */
[----:B------:R-:W-:-:S03]  /*26b50*/  @P2 LOP3.LUT R16, R16, 0x100, RZ, 0xfc, !PT ;  /* 0x0000010010102812 */ /* 0x000fc600078efcff */
[----:B-1----:R-:W-:Y:S01]  /*26b60*/  @!P2 IMAD.X R2, RZ, RZ, R2, P1 ;  /* 0x000000ffff02a224 */ /* 0x002fe200008e0602 */
[----:B------:R-:W-:-:S04]  /*26b70*/  LOP3.LUT R16, R16, 0xffffff7f, RZ, 0xc0, !PT ;  /* 0xffffff7f10107812 */ /* 0x000fc800078ec0ff */
[----:B------:R-:W-:-:S04]  /*26b80*/  @!P2 LOP3.LUT R3, R3, R2, RZ, 0x3c, !PT ;  /* 0x000000020303a212 */ /* 0x000fc800078e3cff */
[----:B------:R-:W-:-:S04]  /*26b90*/  @!P2 LOP3.LUT R2, R3, R2, RZ, 0x3c, !PT ;  /* 0x000000020302a212 */ /* 0x000fc800078e3cff */
[----:B------:R-:W-:-:S05]  /*26ba0*/  @!P2 LOP3.LUT R3, R3, R2, RZ, 0x3c, !PT ;  /* 0x000000020303a212 */ /* 0x000fca00078e3cff */
[----:B------:R0:W-:Y:S04]  /*26bb0*/  @!P2 LDGSTS.E.BYPASS.LTC128B.128 [R7+0x20400], desc[UR36][R2.64], !P0 ;  /* 0x204000000207afae */ /* 0x0001e8000c101d64 */
[----:B0-----:R-:W0:Y:S01]  /*26bc0*/  SHFL.IDX PT, R3, R0, 0x1, 0x181f ;  /* 0x00381f0000037f89 */ /* 0x001e2200000e0000 */
[----:B------:R-:W-:-:S03]  /*26bd0*/  VIADD R7, R6, 0x10 ;  /* 0x0000001006077836 */ /* 0x000fc60000000000 */
[----:B------:R-:W1:Y:S02]  /*26be0*/  SHFL.IDX PT, R2, R4, 0x1, 0x181f ;  /* 0x00381f0004027f89 */ /* 0x000e6400000e0000 */
[----:B------:R-:W-:-:S13]  /*26bf0*/  ISETP.GE.AND P2, PT, R7, R5, PT ;  /* 0x000000050700720c */ /* 0x000fda0003f46270 */
[----:B------:R-:W-:Y:S02]  /*26c00*/  @!P2 LEA R7, R23, UR45, 0x1 ;  /* 0x0000002d1707ac11 */ /* 0x000fe4000f8e08ff */
[----:B------:R-:W-:Y:S02]  /*26c10*/  @P2 LOP3.LUT R16, R16, 0x80, RZ, 0xfc, !PT ;  /* 0x0000008010102812 */ /* 0x000fe400078efcff */
[----:B0-----:R-:W-:Y:S02]  /*26c20*/  @!P2 LEA R3, P1, R22, R3, 0x1 ;  /* 0x000000031603a211 */ /* 0x001fe400078208ff */
[----:B------:R-:W-:-:S03]  /*26c30*/  LOP3.LUT R16, R16, 0xffffffbf, RZ, 0xc0, !PT ;  /* 0xffffffbf10107812 */ /* 0x000fc600078ec0ff */
[----:B-1----:R-:W-:-:S05]  /*26c40*/  @!P2 IMAD.X R2, RZ, RZ, R2, P1 ;  /* 0x000000ffff02a224 */ /* 0x002fca00008e0602 */
[----:B------:R-:W-:-:S04]  /*26c50*/  @!P2 LOP3.LUT R3, R3, R2, RZ, 0x3c, !PT ;  /* 0x000000020303a212 */ /* 0x000fc800078e3cff */
[----:B------:R-:W-:-:S04]  /*26c60*/  @!P2 LOP3.LUT R2, R3, R2, RZ, 0x3c, !PT ;  /* 0x000000020302a212 */ /* 0x000fc800078e3cff */
[----:B------:R-:W-:-:S05]  /*26c70*/  @!P2 LOP3.LUT R3, R3, R2, RZ, 0x3c, !PT ;  /* 0x000000020303a212 */ /* 0x000fca00078e3cff */
[----:B------:R0:W-:Y:S04]  /*26c80*/  @!P2 LDGSTS.E.BYPASS.LTC128B.128 [R7+0x20c00], desc[UR36][R2.64], !P0 ;  /* 0x20c000000207afae */ /* 0x0001e8000c101d64 */
[----:B0-----:R-:W0:Y:S01]  /*26c90*/  SHFL.IDX PT, R3, R0, 0x2, 0x181f ;  /* 0x00581f0000037f89 */ /* 0x001e2200000e0000 */
[----:B------:R-:W-:-:S03]  /*26ca0*/  VIADD R7, R6, 0x20 ;  /* 0x0000002006077836 */ /* 0x000fc60000000000 */
[----:B------:R-:W1:Y:S02]  /*26cb0*/  SHFL.IDX PT, R2, R4, 0x2, 0x181f ;  /* 0x00581f0004027f89 */ /* 0x000e6400000e0000 */
[----:B------:R-:W-:Y:S02]  /*26cc0*/  ISETP.GE.AND P2, PT, R7, R5, PT ;  /* 0x000000050700720c */ /* 0x000fe40003f46270 */
[----:B------:R-:W2:Y:S11]  /*26cd0*/  SHFL.IDX PT, R4, R4, 0x3, 0x181f ;  /* 0x00781f0004047f89 */ /* 0x000eb600000e0000 */
[----:B------:R-:W-:-:S02]  /*26ce0*/  @!P2 LEA R7, R23, UR45, 0x1 ;  /* 0x0000002d1707ac11 */ /* 0x000fc4000f8e08ff */
[----:B------:R-:W-:Y:S02]  /*26cf0*/  @P2 LOP3.LUT R16, R16, 0x40, RZ, 0xfc, !PT ;  /* 0x0000004010102812 */ /* 0x000fe400078efcff */
[----:B0-----:R-:W-:-:S05]  /*26d00*/  @!P2 LEA R3, P1, R22, R3, 0x1 ;  /* 0x000000031603a211 */ /* 0x001fca00078208ff */
[----:B-1----:R-:W-:-:S05]  /*26d10*/  @!P2 IMAD.X R2, RZ, RZ, R2, P1 ;  /* 0x000000ffff02a224 */ /* 0x002fca00008e0602 */
[----:B------:R-:W-:-:S04]  /*26d20*/  @!P2 LOP3.LUT R3, R3, R2, RZ, 0x3c, !PT ;  /* 0x000000020303a212 */ /* 0x000fc800078e3cff */
[----:B------:R-:W-:-:S04]  /*26d30*/  @!P2 LOP3.LUT R2, R3, R2, RZ, 0x3c, !PT ;  /* 0x000000020302a212 */ /* 0x000fc800078e3cff */
[----:B------:R-:W-:-:S05]  /*26d40*/  @!P2 LOP3.LUT R3, R3, R2, RZ, 0x3c, !PT ;  /* 0x000000020303a212 */ /* 0x000fca00078e3cff */
[----:B--2---:R0:W-:Y:S02]  /*26d50*/  @!P2 LDGSTS.E.BYPASS.LTC128B.128 [R7+0x21400], desc[UR36][R2.64], !P0 ;  /* 0x214000000207afae */ /* 0x0041e4000c101d64 */
.L_x_5322:
        /* <DEDUP_REMOVED lines=36> */
.L_x_5263:
[----:B------:R-:W-:Y:S01]  /*26fa0*/  UISETP.NE.AND UP0, UPT, UR47, URZ, UPT ;  /* 0x0000003f2f00728c */ /* 0x000fe2000bf05270 */
[----:B------:R-:W0:Y:S01]  /*26fb0*/  S2R R20, SR_CTAID.Z ;  /* 0x0000000000147919 */ /* 0x000e220000002700 */
[----:B------:R-:W-:Y:S01]  /*26fc0*/  R2UR UR6, R24 ;  /* 0x00000000180672ca */ /* 0x000fe200000e0000 */
[----:B------:R-:W-:Y:S01]  /*26fd0*/  ULDC.64 UR8, c[0x0][0x3d8] ;  /* 0x0000f60000087ab9 */ /* 0x000fe20000000a00 */
[----:B------:R-:W-:Y:S01]  /*26fe0*/  IMAD.MOV.U32 R0, RZ, RZ, R37 ;  /* 0x000000ffff007224 */ /* 0x000fe200078e0025 */
[C---:B------:R-:W-:Y:S02]  /*26ff0*/  LOP3.LUT R8, R22.reuse, 0x80, RZ, 0xfc, !PT ;  /* 0x0000008016087812 */ /* 0x040fe400078efcff */
[----:B------:R-:W-:Y:S02]  /*27000*/  PLOP3.LUT P0, PT, PT, PT, UP0, 0x80, 0x0 ;  /* 0x000000000000781c */ /* 0x000fe40003f0f008 */
[C---:B------:R-:W-:Y:S02]  /*27010*/  LOP3.LUT R7, R22.reuse, 0x40, RZ, 0xfc, !PT ;  /* 0x0000004016077812 */ /* 0x040fe400078efcff */
[----:B------:R-:W-:Y:S01]  /*27020*/  @UP0 ULDC UR4, c[0x0][0x44c] ;  /* 0x0001130000040ab9 */ /* 0x000fe20000000800 */
[----:B------:R-:W-:-:S02]  /*27030*/  LOP3.LUT R21, R22, 0x180, RZ, 0xfc, !PT ;  /* 0x0000018016157812 */ /* 0x000fc400078efcff */
[----:B------:R-:W-:Y:S01]  /*27040*/  LOP3.LUT R16, R16, 0xfffff7ff, RZ, 0xc0, !PT ;  /* 0xfffff7ff10107812 */ /* 0x000fe200078ec0ff */
[----:B------:R-:W-:-:S04]  /*27050*/  UIMAD UR6, UR6, UR8, URZ ;  /* 0x00000008060672a4 */ /* 0x000fc8000f8e023f */
[----:B------:R-:W-:Y:S01]  /*27060*/  UIMAD UR6, UR39, UR9, UR6 ;  /* 0x00000009270672a4 */ /* 0x000fe2000f8e0206 */
[----:B------:R-:W-:Y:S01]  /*27070*/  @P0 IMAD.HI.U32 R2, R37, UR4, RZ ;  /* 0x0000000425020c27 */ /* 0x000fe2000f8e00ff */
[----:B------:R-:W-:Y:S01]  /*27080*/  PLOP3.LUT P0, PT, PT, PT, UP0, 0x80, 0x0 ;  /* 0x000000000000781c */ /* 0x000fe20003f0f008 */
[----:B------:R-:W-:Y:S01]  /*27090*/  @UP0 ULDC UR4, c[0x0][0x450] ;  /* 0x0001140000040ab9 */ /* 0x000fe20000000800 */
[----:B0-----:R-:W-:-:S11]  /*270a0*/  SHF.R.S32.HI R20, RZ, 0x1f, R20 ;  /* 0x0000001fff147819 */ /* 0x001fd60000011414 */
[----:B------:R-:W-:Y:S01]  /*270b0*/  @P0 SHF.R.U32.HI R0, RZ, UR4, R2 ;  /* 0x00000004ff000c19 */ /* 0x000fe20008011602 */
[----:B------:R-:W-:-:S03]  /*270c0*/  UIMAD.WIDE.U32 UR4, UR39, UR8, URZ ;  /* 0x00000008270472a5 */ /* 0x000fc6000f8e003f */
[----:B------:R-:W-:Y:S01]  /*270d0*/  ULDC.64 UR8, c[0x0][0x3e0] ;  /* 0x0000f80000087ab9 */ /* 0x000fe20000000a00 */
[----:B------:R-:W-:Y:S01]  /*270e0*/  UIADD3 UR6, UR5, UR6, URZ ;  /* 0x0000000605067290 */ /* 0x000fe2000fffe03f */
[----:B------:R-:W-:Y:S02]  /*270f0*/  IMAD R6, R20, UR8, RZ ;  /* 0x0000000814067c24 */ /* 0x000fe4000f8e02ff */
[----:B------:R-:W0:Y:S01]  /*27100*/  S2R R20, SR_CTAID.Z ;  /* 0x0000000000147919 */ /* 0x000e220000002700 */
[----:B------:R-:W-:Y:S02]  /*27110*/  IMAD.U32 R4, RZ, RZ, UR4 ;  /* 0x00000004ff047e24 */ /* 0x000fe4000f8e00ff */
[----:B------:R-:W-:Y:S01]  /*27120*/  IMAD.U32 R3, RZ, RZ, UR6 ;  /* 0x00000006ff037e24 */ /* 0x000fe2000f8e00ff */
[----:B------:R-:W-:Y:S01]  /*27130*/  ULDC UR6, c[0x0][0x448] ;  /* 0x0001120000067ab9 */ /* 0x000fe20000000800 */
[----:B------:R-:W-:Y:S01]  /*27140*/  IMAD.MOV.U32 R2, RZ, RZ, R4 ;  /* 0x000000ffff027224 */ /* 0x000fe200078e0004 */
[----:B------:R-:W-:Y:S01]  /*27150*/  SHF.R.S32.HI R4, RZ, 0x1f, R0 ;  /* 0x0000001fff047819 */ /* 0x000fe20000011400 */
[----:B------:R-:W-:Y:S01]  /*27160*/  IMAD.U32 R5, RZ, RZ, UR5 ;  /* 0x00000005ff057e24 */ /* 0x000fe2000f8e00ff */
[----:B------:R-:W-:Y:S01]  /*27170*/  ULDC.64 UR4, c[0x0][0x3d0] ;  /* 0x0000f40000047ab9 */ /* 0x000fe20000000a00 */
[----:B0-----:R-:W-:-:S02]  /*27180*/  IMAD R5, R20, UR9, R6 ;  /* 0x0000000914057c24 */ /* 0x001fc4000f8e0206 */
[----:B------:R-:W-:Y:S01]  /*27190*/  IMAD.WIDE.U32 R2, R20, UR8, R2 ;  /* 0x0000000814027c25 */ /* 0x000fe2000f8e0002 */
[----:B------:R-:W-:-:S03]  /*271a0*/  LOP3.LUT R20, R22, 0x1c0, RZ, 0xfc, !PT ;  /* 0x000001c016147812 */ /* 0x000fc600078efcff */
[----:B------:R-:W-:Y:S02]  /*271b0*/  IMAD.MOV R6, RZ, RZ, -R0 ;  /* 0x000000ffff067224 */ /* 0x000fe400078e0a00 */
[----:B------:R-:W-:Y:S02]  /*271c0*/  IMAD.IADD R3, R3, 0x1, R5 ;  /* 0x0000000103037824 */ /* 0x000fe400078e0205 */
[----:B------:R-:W-:Y:S02]  /*271d0*/  IMAD R5, R4, UR4, RZ ;  /* 0x0000000404057c24 */ /* 0x000fe4000f8e02ff */
[----:B------:R-:W-:Y:S02]  /*271e0*/  IMAD R4, R6, UR6, R37 ;  /* 0x0000000606047c24 */ /* 0x000fe4000f8e0225 */
[C---:B------:R-:W-:Y:S02]  /*271f0*/  IMAD R5, R0.reuse, UR5, R5 ;  /* 0x0000000500057c24 */ /* 0x040fe4000f8e0205 */
[----:B------:R-:W-:Y:S01]  /*27200*/  IMAD.WIDE.U32 R2, R0, UR4, R2 ;  /* 0x0000000400027c25 */ /* 0x000fe2000f8e0002 */
[----:B------:R-:W-:Y:S01]  /*27210*/  SHF.R.S32.HI R0, RZ, 0x1f, R4 ;  /* 0x0000001fff007819 */ /* 0x000fe20000011404 */
[----:B------:R-:W-:-:S02]  /*27220*/  ULDC.64 UR4, c[0x0][0x3c8] ;  /* 0x0000f20000047ab9 */ /* 0x000fc40000000a00 */
[----:B------:R-:W-:Y:S02]  /*27230*/  IMAD.IADD R3, R3, 0x1, R5 ;  /* 0x0000000103037824 */ /* 0x000fe400078e0205 */
        /* <DEDUP_REMOVED lines=65> */
[C---:B------:R-:W-:Y:S01]  /*27650*/  LOP3.LUT P0, RZ, R16.reuse, 0x800, RZ, 0xc0, !PT ;  /* 0x0000080010ff7812 */ /* 0x040fe2000780c0ff */
        /* <DEDUP_REMOVED lines=24> */
[----:B0-----:R-:W-:-:S05]  /*277e0*/  @!P5 LEA R14, P0, R22, R14, 0x1 ;  /* 0x0000000e160ed211 */ /* 0x001fca00078008ff */
[----:B-1----:R-:W-:Y:S01]  /*277f0*/  @!P5 IMAD.X R7, RZ, RZ, R7, P0 ;  /* 0x000000ffff07d224 */ /* 0x002fe200000e0607 */
        /* <DEDUP_REMOVED lines=21> */
.L_x_5332:
        /* <DEDUP_REMOVED lines=24> */
.L_x_5266:
[----:B------:R-:W-:Y:S05]  /*27ad0*/  BSYNC B0 ;  /* 0x0000000000007941 */ /* 0x000fea0003800000 */
.L_x_5265:
        /* <DEDUP_REMOVED lines=9> */
.L_x_5333:
[----:B------:R-:W-:-:S13]  /*27b70*/  ISETP.NE.AND P0, PT, R33, 0x3, PT ;  /* 0x000000032100780c */ /* 0x000fda0003f05270 */
[----:B------:R-:W-:Y:S05]  /*27b80*/  @!P0 BRA `(.L_x_5268) ;  /* 0x0000000000048947 */ /* 0x000fea0003800000 */
[----:B------:R-:W-:Y:S01]  /*27b90*/  BPT.TRAP 0x1 ;  /* 0x000000040000795c */ /* 0x000fe20000300000 */
.L_x_5268:
[----:B------:R-:W2:Y:S02]  /*27ba0*/  SYNCS.PHASECHK.TRANS64.TRYWAIT P0, [UR45+0x38860], R0 ;  /* 0x03886000ff0075a7 */ /* 0x000ea4000800016d */
[----:B--2---:R-:W-:Y:S05]  /*27bb0*/  @!P0 BRA `(.L_x_5269) ;  /* 0x00000030009c8947 */ /* 0x004fea0003800000 */
.L_x_5334:
        /* <DEDUP_REMOVED lines=23> */
[----:B------:R-:W-:Y:S01]  /*27d30*/  IMAD.SHL.U32 R0, R22, 0x2, RZ ;  /* 0x0000000216007824 */ /* 0x000fe200078e00ff */
[----:B------:R-:W-:Y:S02]  /*27d40*/  LOP3.LUT R4, R17, 0x1, RZ, 0xc0, !PT ;  /* 0x0000000111047812 */ /* 0x000fe400078ec0ff */
        /* <DEDUP_REMOVED lines=80> */
.L_x_5344:
        /* <DEDUP_REMOVED lines=30> */
.L_x_5271:
        /* <DEDUP_REMOVED lines=13> */
[----:B------:R-:W-:Y:S01]  /*28500*/  LOP3.LUT R5, RZ, UR41, RZ, 0x33, !PT ;  /* 0x00000029ff057c12 */ /* 0x000fe2000f8e33ff */
[----:B------:R-:W-:Y:S01]  /*28510*/  IMAD.MOV.U32 R8, RZ, RZ, 0x1 ;  /* 0x00000001ff087424 */ /* 0x000fe200078e00ff */
[----:B------:R-:W-:Y:S02]  /*28520*/  LOP3.LUT R30, R34, 0x40, RZ, 0xc0, !PT ;  /* 0x00000040221e7812 */ /* 0x000fe400078ec0ff */
[----:B------:R-:W-:-:S02]  /*28530*/  LOP3.LUT R28, R17, 0x80, RZ, 0xc0, !PT ;  /* 0x00000080111c7812 */ /* 0x000fc400078ec0ff */
[----:B------:R-:W-:Y:S02]  /*28540*/  LOP3.LUT R2, RZ, UR4, RZ, 0x33, !PT ;  /* 0x00000004ff027c12 */ /* 0x000fe4000f8e33ff */
[----:B------:R-:W-:Y:S02]  /*28550*/  SHF.R.U32.HI R30, RZ, 0x2, R30 ;  /* 0x00000002ff1e7819 */ /* 0x000fe4000001161e */
[----:B------:R-:W-:Y:S02]  /*28560*/  VIADDMNMX R2, R2, -UR43, R3, !PT ;  /* 0x8000002b02027c46 */ /* 0x000fe4000f800103 */
[----:B------:R-:W-:Y:S02]  /*28570*/  SHF.R.U32.HI R28, RZ, 0x3, R28 ;  /* 0x00000003ff1c7819 */ /* 0x000fe4000001161c */
[----:B------:R-:W-:-:S04]  /*28580*/  VIMNMX R2, R2, R5, !PT ;  /* 0x0000000502027248 */ /* 0x000fc80007fe0100 */
[----:B------:R-:W-:Y:S01]  /*28590*/  IADD3 R22, -R2, -0x2, RZ ;  /* 0xfffffffe02167810 */ /* 0x000fe20007ffe1ff */
[----:B0-----:R-:W-:Y:S01]  /*285a0*/  IMAD.SHL.U32 R6, R6, 0x10, RZ ;  /* 0x0000001006067824 */ /* 0x001fe200078e00ff */
[----:B-1----:R-:W-:-:S04]  /*285b0*/  LOP3.LUT R7, R7, 0x7f, RZ, 0xc0, !PT ;  /* 0x0000007f07077812 */ /* 0x002fc800078ec0ff */
[----:B------:R-:W-:Y:S02]  /*285c0*/  LOP3.LUT R6, R6, 0x70, RZ, 0xc0, !PT ;  /* 0x0000007006067812 */ /* 0x000fe400078ec0ff */
[----:B------:R-:W-:-:S04]  /*285d0*/  SHF.R.U32.HI R7, RZ, 0x3, R7 ;  /* 0x00000003ff077819 */ /* 0x000fc80000011607 */
[----:B------:R-:W-:-:S05]  /*285e0*/  IADD3 R29, R6, R29, R7 ;  /* 0x0000001d061d7210 */ /* 0x000fca0007ffe007 */
[----:B------:R-:W-:-:S04]  /*285f0*/  VIADD R29, R29, 0xffffff40 ;  /* 0xffffff401d1d7836 */ /* 0x000fc80000000000 */
[----:B------:R-:W-:-:S07]  /*28600*/  IMAD R9, R2, -0x40, R29 ;  /* 0xffffffc002097824 */ /* 0x000fce00078e021d */
.L_x_5287:
        /* <DEDUP_REMOVED lines=22> */
.L_x_5274:
[----:B------:R-:W-:Y:S05]  /*28770*/  BSYNC B1 ;  /* 0x0000000000017941 */ /* 0x000fea0003800000 */
.L_x_5273:
[----:B------:R-:W-:-:S13]  /*28780*/  ISETP.NE.AND P0, PT, R33, 0x3, PT ;  /* 0x000000032100780c */ /* 0x000fda0003f05270 */
[----:B------:R-:W-:Y:S05]  /*28790*/  @!P0 BRA `(.L_x_5275) ;  /* 0x0000000000048947 */ /* 0x000fea0003800000 */
[----:B------:R-:W-:Y:S01]  /*287a0*/  BPT.TRAP 0x1 ;  /* 0x000000040000795c */ /* 0x000fe20000300000 */
.L_x_5275:
[----:B------:R-:W-:Y:S01]  /*287b0*/  LEA R10, R8, UR45, 0x3 ;  /* 0x0000002d080a7c11 */ /* 0x000fe2000f8e18ff */
[----:B------:R-:W-:Y:S01]  /*287c0*/  BSSY B1, `(.L_x_5276) ;  /* 0x0000004000017945 */ /* 0x000fe20003800000 */
[----:B------:R-:W-:-:S04]  /*287d0*/  SHF.L.U32 R20, R21, 0x1f, RZ ;  /* 0x0000001f15147819 */ /* 0x000fc800000006ff */
[----:B------:R-:W1:Y:S02]  /*287e0*/  SYNCS.PHASECHK.TRANS64.TRYWAIT P0, [R10+URZ+0x38840], R20 ;  /* 0x038840140a0075a7 */ /* 0x000e64000800017f */
[----:B-1----:R-:W-:Y:S05]  /*287f0*/  @!P0 BRA `(.L_x_5277) ;  /* 0x0000002c00b48947 */ /* 0x002fea0003800000 */
.L_x_5345:
[----:B------:R-:W-:Y:S05]  /*28800*/  BSYNC B1 ;  /* 0x0000000000017941 */ /* 0x000fea0003800000 */
.L_x_5276:
        /* <DEDUP_REMOVED lines=47> */
.L_x_5355:
        /* <DEDUP_REMOVED lines=8> */
.L_x_5279:
        /* <DEDUP_REMOVED lines=10> */
.L_x_5280:
[----:B------:R2:W-:Y:S01]  /*28c20*/  SYNCS.ARRIVE.TRANS64.A1T0 RZ, [R10+URZ+0x38830], RZ ;  /* 0x038830ff0aff79a7 */ /* 0x0005e2000810003f */
[----:B------:R-:W-:Y:S05]  /*28c30*/  @!P2 BRA `(.L_x_5281) ;  /* 0x000000000004a947 */ /* 0x000fea0003800000 */
[----:B------:R-:W-:Y:S01]  /*28c40*/  BPT.TRAP 0x1 ;  /* 0x000000040000795c */ /* 0x000fe20000300000 */
.L_x_5281:
[----:B------:R-:W3:Y:S01]  /*28c50*/  SYNCS.PHASECHK.TRANS64.TRYWAIT P0, [R10+URZ+0x38860], R20 ;  /* 0x038860140a0075a7 */ /* 0x000ee2000800017f */
[----:B------:R-:W-:Y:S04]  /*28c60*/  BSSY B1, `(.L_x_5282) ;  /* 0x0000002000017945 */ /* 0x000fe80003800000 */
[----:B---3--:R-:W-:Y:S05]  /*28c70*/  @!P0 BRA `(.L_x_5283) ;  /* 0x0000002c00b48947 */ /* 0x008fea0003800000 */
.L_x_5356:
[----:B------:R-:W-:Y:S05]  /*28c80*/  BSYNC B1 ;  /* 0x0000000000017941 */ /* 0x000fea0003800000 */
.L_x_5282:
        /* <DEDUP_REMOVED lines=16> */
[----:B------:R-:W-:Y:S02]  /*28d90*/  IMAD.IADD R3, R3, 0x1, R7 ;  /* 0x0000000103037824 */ /* 0x000fe400078e0207 */
        /* <DEDUP_REMOVED lines=60> */
.L_x_5366:
        /* <DEDUP_REMOVED lines=20> */
.L_x_5285:
        /* <DEDUP_REMOVED lines=10> */
.L_x_5286:
[----:B------:R-:W-:Y:S01]  /*29340*/  VIADD R8, R8, 0x1 ;  /* 0x0000000108087836 */ /* 0x000fe20000000000 */
[----:B------:R1:W-:Y:S01]  /*29350*/  SYNCS.ARRIVE.TRANS64.A1T0 RZ, [R10+URZ+0x38850], RZ ;  /* 0x038850ff0aff79a7 */ /* 0x0003e2000810003f */
[----:B------:R-:W-:Y:S02]  /*29360*/  VIADD R22, R22, 0xffffffff ;  /* 0xffffffff16167836 */ /* 0x000fe40000000000 */
[----:B------:R-:W-:Y:S01]  /*29370*/  VIADD R9, R9, 0xffffffc0 ;  /* 0xffffffc009097836 */ /* 0x000fe20000000000 */
[----:B------:R-:W-:-:S04]  /*29380*/  ISETP.NE.AND P0, PT, R8, 0x2, PT ;  /* 0x000000020800780c */ /* 0x000fc80003f05270 */
[----:B------:R-:W-:Y:S02]  /*29390*/  SEL R8, R8, RZ, P0 ;  /* 0x000000ff08087207 */ /* 0x000fe40000000000 */
[----:B0-----:R-:W-:Y:S02]  /*293a0*/  SEL R2, RZ, 0x1, P0 ;  /* 0x00000001ff027807 */ /* 0x001fe40000000000 */
[----:B------:R-:W-:Y:S02]  /*293b0*/  ISETP.GT.AND P0, PT, R22, UR48, PT ;  /* 0x0000003016007c0c */ /* 0x000fe4000bf04270 */
[----:B------:R-:W-:-:S11]  /*293c0*/  LOP3.LUT R21, R21, R2, RZ, 0x3c, !PT ;  /* 0x0000000215157212 */ /* 0x000fd600078e3cff */
[----:B-1----:R-:W-:Y:S05]  /*293d0*/  @P0 BRA `(.L_x_5287) ;  /* 0xfffffff0008c0947 */ /* 0x002fea000383ffff */
.L_x_5272:
[----:B------:R-:W-:Y:S05]  /*293e0*/  BSYNC B0 ;  /* 0x0000000000007941 */ /* 0x000fea0003800000 */
.L_x_5245:
[----:B------:R-:W0:Y:S01]  /*293f0*/  S2R R3, SR_CgaCtaId ;  /* 0x0000000000037919 */ /* 0x000e220000008800 */
[----:B------:R-:W-:Y:S01]  /*29400*/  MOV R0, 0x400 ;  /* 0x0000040000007802 */ /* 0x000fe20000000f00 */
[----:B------:R-:W-:Y:S01]  /*29410*/  BSSY B0, `(.L_x_5288) ;  /* 0x0000005000007945 */ /* 0x000fe20003800000 */
[----:B------:R-:W-:Y:S02]  /*29420*/  SHF.L.U32 R4, R4, 0x1f, RZ ;  /* 0x0000001f04047819 */ /* 0x000fe400000006ff */
[----:B0-----:R-:W-:-:S04]  /*29430*/  LEA R5, R3, R0, 0x18 ;  /* 0x0000000003057211 */ /* 0x001fc800078ec0ff */
[----:B------:R-:W0:Y:S02]  /*29440*/  SYNCS.PHASECHK.TRANS64.TRYWAIT P0, [R5+URZ+0x38820], R4 ;  /* 0x03882004050075a7 */ /* 0x000e24000800017f */
[----:B0-----:R-:W-:Y:S05]  /*29450*/  @!P0 BRA `(.L_x_5289) ;  /* 0x0000002c00948947 */ /* 0x001fea0003800000 */
.L_x_5367:
[----:B------:R-:W-:Y:S05]  /*29460*/  BSYNC B0 ;  /* 0x0000000000007941 */ /* 0x000fea0003800000 */
.L_x_5288:
[----:B------:R-:W-:-:S03]  /*29470*/  UMOV UR4, 0xffffffff ;  /* 0xffffffff00047882 */ /* 0x000fc60000000000 */
[----:B------:R-:W-:Y:S05]  /*29480*/  BRA.DIV UR4, `(.L_x_5290) ;  /* 0x0000002e049c7947 */ /* 0x000fea000b800000 */
[----:B------:R-:W1:Y:S02]  /*29490*/  S2R R0, SR_TID.X ;  /* 0x0000000000007919 */ /* 0x000e640000002100 */
[----:B-1----:R-:W-:-:S04]  /*294a0*/  SHF.R.U32.HI R0, RZ, 0x5, R0 ;  /* 0x00000005ff007819 */ /* 0x002fc80000011600 */
[----:B------:R-:W-:-:S05]  /*294b0*/  LOP3.LUT R0, R0, 0x3, RZ, 0xc0, !PT ;  /* 0x0000000300007812 */ /* 0x000fca00078ec0ff */
[----:B------:R1:W3:Y:S02]  /*294c0*/  SHFL.IDX PT, R14, R0, RZ, 0x1f ;  /* 0x00001fff000e7589 */ /* 0x0002e400000e0000 */
.L_x_5370:
[----:B---3--:R-:W-:-:S13]  /*294d0*/  ISETP.NE.AND P0, PT, R14, RZ, PT ;  /* 0x000000ff0e00720c */ /* 0x008fda0003f05270 */
[----:B------:R-:W-:Y:S05]  /*294e0*/  @P0 BRA `(.L_x_5109) ;  /* 0x0000000000880947 */ /* 0x000fea0003800000 */
[----:B------:R-:W-:-:S03]  /*294f0*/  UMOV UR4, 0xffffffff ;  /* 0xffffffff00047882 */ /* 0x000fc60000000000 */
[----:B------:R-:W-:Y:S05]  /*29500*/  BRA.DIV UR4, `(.L_x_5291) ;  /* 0x0000002e04b07947 */ /* 0x000fea000b800000 */
[----:B------:R-:W-:-:S13]  /*29510*/  ELECT P6, URZ, PT ;  /* 0x00000000003f782f */ /* 0x000fda00038c0000 */
.L_x_5373:
[----:B------:R-:W-:Y:S05]  /*29520*/  @!P6 BRA `(.L_x_5109) ;  /* 0x000000000078e947 */ /* 0x000fea0003800000 */
[----:B------:R-:W-:-:S06]  /*29530*/  ULOP3.LUT UR4, UR61, 0x2, URZ, 0xfc, !UPT ;  /* 0x000000023d047892 */ /* 0x000fcc000f8efc3f */
[----:B-1----:R-:W-:-:S05]  /*29540*/  IMAD.U32 R0, RZ, RZ, UR4 ;  /* 0x00000004ff007e24 */ /* 0x002fca000f8e00ff */
[----:B------:R-:W-:-:S13]  /*29550*/  ISETP.NE.AND P0, PT, R0, 0x3, PT ;  /* 0x000000030000780c */ /* 0x000fda0003f05270 */
[----:B------:R-:W-:Y:S05]  /*29560*/  @!P0 BRA `(.L_x_5292) ;  /* 0x0000000000048947 */ /* 0x000fea0003800000 */
[----:B------:R-:W-:Y:S01]  /*29570*/  BPT.TRAP 0x1 ;  /* 0x000000040000795c */ /* 0x000fe20000300000 */
.L_x_5292:
[C---:B------:R-:W-:Y:S01]  /*29580*/  IMAD R3, R8.reuse, 0x8, R5 ;  /* 0x0000000808037824 */ /* 0x040fe200078e0205 */
[----:B------:R-:W-:Y:S01]  /*29590*/  SHF.L.U32 R2, R21, 0x1f, RZ ;  /* 0x0000001f15027819 */ /* 0x000fe200000006ff */
[----:B------:R-:W-:-:S03]  /*295a0*/  VIADD R8, R8, 0x1 ;  /* 0x0000000108087836 */ /* 0x000fc60000000000 */
[----:B------:R-:W1:Y:S02]  /*295b0*/  SYNCS.PHASECHK.TRANS64.TRYWAIT P1, [R3+URZ+0x38840], R2 ;  /* 0x03884002030075a7 */ /* 0x000e64000802017f */
[----:B------:R-:W-:-:S04]  /*295c0*/  ISETP.NE.AND P2, PT, R8, 0x2, PT ;  /* 0x000000020800780c */ /* 0x000fc80003f45270 */
[----:B------:R-:W-:Y:S01]  /*295d0*/  SEL R0, RZ, 0x1, P2 ;  /* 0x00000001ff007807 */ /* 0x000fe20001000000 */
[----:B-1----:R-:W-:Y:S08]  /*295e0*/  @!P1 BRA `(.L_x_5293) ;  /* 0x0000002c00989947 */ /* 0x002ff00003800000 */
.L_x_5374:
[----:B------:R-:W-:Y:S02]  /*295f0*/  SEL R8, R8, RZ, P2 ;  /* 0x000000ff08087207 */ /* 0x000fe40001000000 */
[----:B------:R-:W-:Y:S01]  /*29600*/  LOP3.LUT R0, R21, R0, RZ, 0x3c, !PT ;  /* 0x0000000015007212 */ /* 0x000fe200078e3cff */
[----:B------:R-:W-:Y:S06]  /*29610*/  @!P0 BRA `(.L_x_5294) ;  /* 0x0000000000048947 */ /* 0x000fec0003800000 */
[----:B------:R-:W-:Y:S01]  /*29620*/  BPT.TRAP 0x1 ;  /* 0x000000040000795c */ /* 0x000fe20000300000 */
.L_x_5294:
[----:B0-----:R-:W-:Y:S01]  /*29630*/  IMAD R5, R8, 0x8, R5 ;  /* 0x0000000808057824 */ /* 0x001fe200078e0205 */
[----:B------:R-:W-:-:S04]  /*29640*/  SHF.L.U32 R0, R0, 0x1f, RZ ;  /* 0x0000001f00007819 */ /* 0x000fc800000006ff */
[----:B------:R-:W0:Y:S02]  /*29650*/  SYNCS.PHASECHK.TRANS64.TRYWAIT P1, [R5+URZ+0x38840], R0 ;  /* 0x03884000050075a7 */ /* 0x000e24000802017f */
[----:B0-----:R-:W-:Y:S05]  /*29660*/  @!P1 BRA `(.L_x_5295) ;  /* 0x0000002c008c9947 */ /* 0x001fea0003800000 */
.L_x_5375:
[----:B------:R-:W-:Y:S05]  /*29670*/  @!P0 BRA `(.L_x_5296) ;  /* 0x0000000000048947 */ /* 0x000fea0003800000 */
[----:B------:R-:W-:Y:S01]  /*29680*/  BPT.TRAP 0x1 ;  /* 0x000000040000795c */ /* 0x000fe20000300000 */
.L_x_5296:
[----:B------:R-:W3:Y:S02]  /*29690*/  SYNCS.PHASECHK.TRANS64.TRYWAIT P1, [R3+URZ+0x38860], R2 ;  /* 0x03886002030075a7 */ /* 0x000ee4000802017f */
[----:B---3--:R-:W-:Y:S05]  /*296a0*/  @!P1 BRA `(.L_x_5297) ;  /* 0x0000002c00909947 */ /* 0x008fea0003800000 */
.L_x_5376:
[----:B------:R-:W-:Y:S05]  /*296b0*/  @!P0 BRA `(.L_x_5298) ;  /* 0x0000000000048947 */ /* 0x000fea0003800000 */
[----:B------:R-:W-:Y:S01]  /*296c0*/  BPT.TRAP 0x1 ;  /* 0x000000040000795c */ /* 0x000fe20000300000 */
.L_x_5298:
[----:B----4-:R4:W0:Y:S02]  /*296d0*/  SYNCS.PHASECHK.TRANS64.TRYWAIT P0, [R5+URZ+0x38860], R0 ;  /* 0x03886000050075a7 */ /* 0x010824000800017f */
[----:B0-----:R-:W-:Y:S05]  /*296e0*/  @!P0 NANOSLEEP.SYNCS 0x989680 ;  /* 0x009896800000895d */ /* 0x001fea0003900000 */
[----:B------:R-:W0:Y:S02]  /*296f0*/  @!P0 SYNCS.PHASECHK.TRANS64 P0, [R5+URZ+0x38860], R0 ;  /* 0x03886000050085a7 */ /* 0x000e24000800007f */
[----:B0-----:R-:W-:Y:S05]  /*29700*/  @!P0 BRA `(.L_x_5298) ;  /* 0xfffffffc00f08947 */ /* 0x001fea000383ffff */
.L_x_5109:
[----:B------:R-:W-:Y:S05]  /*29710*/  BSYNC B6 ;  /* 0x0000000000067941 */ /* 0x000fea0003800000 */
.L_x_5106:
[----:B------:R-:W-:Y:S05]  /*29720*/  EXIT ;  /* 0x000000000000794d */ /* 0x000fea0003800000 */
.L_x_5135:
[----:B0-----:R-:W-:-:S04]  /*29730*/  IMAD.U32 R3, RZ, RZ, UR43 ;  /* 0x0000002bff037e24 */ /* 0x001fc8000f8e00ff */
[----:B------:R0:W1:Y:S03]  /*29740*/  SYNCS.PHASECHK.TRANS64.TRYWAIT P0, [R3+URZ+0x38800], R0 ;  /* 0x03880000030075a7 */ /* 0x000066000800017f */
[----:B-1----:R-:W-:Y:S05]  /*29750*/  @!P0 NANOSLEEP.SYNCS 0x989680 ;  /* 0x009896800000895d */ /* 0x002fea0003900000 */
[----:B------:R-:W1:Y:S02]  /*29760*/  @!P0 SYNCS.PHASECHK.TRANS64 P0, [R3+URZ+0x38800], R0 ;  /* 0x03880000030085a7 */ /* 0x000e64000800007f */
[----:B-1----:R-:W-:Y:S05]  /*29770*/  @!P0 BRA `(.L_x_5135) ;  /* 0xfffffffc00ec8947 */ /* 0x002fea000383ffff */
[----:B------:R-:W-:Y:S05]  /*29780*/  BRA `(.L_x_5299) ;  /* 0xfffffe10002c7947 */ /* 0x000fea000383ffff */
.L_x_5142:
[----:B-1----:R1:W2:Y:S02]  /*29790*/  SYNCS.PHASECHK.TRANS64.TRYWAIT P0, [R12+URZ], R13 ;  /* 0x0000000d0c0075a7 */ /* 0x0022a4000800017f */
[----:B--2---:R-:W-:Y:S05]  /*297a0*/  @!P0 NANOSLEEP.SYNCS 0x989680 ;  /* 0x009896800000895d */ /* 0x004fea0003900000 */
[----:B------:R-:W2:Y:S02]  /*297b0*/  @!P0 SYNCS.PHASECHK.TRANS64 P0, [R12+URZ], R13 ;  /* 0x0000000d0c0085a7 */ /* 0x000ea4000800007f */
[----:B--2---:R-:W-:Y:S05]  /*297c0*/  @!P0 BRA `(.L_x_5142) ;  /* 0xfffffffc00f08947 */ /* 0x004fea000383ffff */
[----:B------:R-:W-:Y:S05]  /*297d0*/  BRA `(.L_x_5141) ;  /* 0xfffffe1400287947 */ /* 0x000fea000383ffff */
.L_x_5144:
[----:B0-----:R-:W-:-:S04]  /*297e0*/  IMAD.U32 R4, RZ, RZ, UR43 ;  /* 0x0000002bff047e24 */ /* 0x001fc8000f8e00ff */
[----:B------:R0:W1:Y:S03]  /*297f0*/  SYNCS.PHASECHK.TRANS64.TRYWAIT P0, [R4+URZ+0x38810], R3 ;  /* 0x03881003040075a7 */ /* 0x000066000800017f */
[----:B-1----:R-:W-:Y:S05]  /*29800*/  @!P0 NANOSLEEP.SYNCS 0x989680 ;  /* 0x009896800000895d */ /* 0x002fea0003900000 */
[----:B------:R-:W1:Y:S02]  /*29810*/  @!P0 SYNCS.PHASECHK.TRANS64 P0, [R4+URZ+0x38810], R3 ;  /* 0x03881003040085a7 */ /* 0x000e64000800007f */
[----:B-1----:R-:W-:Y:S05]  /*29820*/  @!P0 BRA `(.L_x_5144) ;  /* 0xfffffffc00ec8947 */ /* 0x002fea000383ffff */
[----:B------:R-:W-:Y:S05]  /*29830*/  BRA `(.L_x_5300) ;  /* 0xfffffe1400fc7947 */ /* 0x000fea000383ffff */
.L_x_5151:
[----:B-1----:R1:W2:Y:S02]  /*29840*/  SYNCS.PHASECHK.TRANS64.TRYWAIT P0, [R8+URZ], R9 ;  /* 0x00000009080075a7 */ /* 0x0022a4000800017f */
[----:B--2---:R-:W-:Y:S05]  /*29850*/  @!P0 NANOSLEEP.SYNCS 0x989680 ;  /* 0x009896800000895d */ /* 0x004fea0003900000 */
[----:B------:R-:W2:Y:S02]  /*29860*/  @!P0 SYNCS.PHASECHK.TRANS64 P0, [R8+URZ], R9 ;  /* 0x00000009080085a7 */ /* 0x000ea4000800007f */
[----:B--2---:R-:W-:Y:S05]  /*29870*/  @!P0 BRA `(.L_x_5151) ;  /* 0xfffffffc00f08947 */ /* 0x004fea000383ffff */
[----:B------:R-:W-:Y:S05]  /*29880*/  BRA `(.L_x_5150) ;  /* 0xfffffe1800407947 */ /* 0x000fea000383ffff */
.L_x_5185:
[----:B-1----:R1:W2:Y:S02]  /*29890*/  SYNCS.PHASECHK.TRANS64.TRYWAIT P0, [R6+URZ], R7 ;  /* 0x00000007060075a7 */ /* 0x0022a4000800017f */
[----:B--2---:R-:W-:Y:S05]  /*298a0*/  @!P0 NANOSLEEP.SYNCS 0x989680 ;  /* 0x009896800000895d */ /* 0x004fea0003900000 */
[----:B------:R-:W2:Y:S02]  /*298b0*/  @!P0 SYNCS.PHASECHK.TRANS64 P0, [R6+URZ], R7 ;  /* 0x00000007060085a7 */ /* 0x000ea4000800007f */
[----:B--2---:R-:W-:Y:S05]  /*298c0*/  @!P0 BRA `(.L_x_5185) ;  /* 0xfffffffc00f08947 */ /* 0x004fea000383ffff */
[----:B------:R-:W-:Y:S05]  /*298d0*/  BRA `(.L_x_5184) ;  /* 0xfffffe84002c7947 */ /* 0x000fea000383ffff */
.L_x_5192:
[----:B-1----:R1:W2:Y:S02]  /*298e0*/  SYNCS.PHASECHK.TRANS64.TRYWAIT P0, [R12+URZ], R13 ;  /* 0x0000000d0c0075a7 */ /* 0x0022a4000800017f */
[----:B--2---:R-:W-:Y:S05]  /*298f0*/  @!P0 NANOSLEEP.SYNCS 0x989680 ;  /* 0x009896800000895d */ /* 0x004fea0003900000 */
[----:B------:R-:W2:Y:S02]  /*29900*/  @!P0 SYNCS.PHASECHK.TRANS64 P0, [R12+URZ], R13 ;  /* 0x0000000d0c0085a7 */ /* 0x000ea4000800007f */
[----:B--2---:R-:W-:Y:S05]  /*29910*/  @!P0 BRA `(.L_x_5192) ;  /* 0xfffffffc00f08947 */ /* 0x004fea000383ffff */
[----:B------:R-:W-:Y:S05]  /*29920*/  BRA `(.L_x_5191) ;  /* 0xfffffe8800387947 */ /* 0x000fea000383ffff */
.L_x_5209:
[----:B-1----:R1:W2:Y:S02]  /*29930*/  SYNCS.PHASECHK.TRANS64.TRYWAIT P0, [R6+URZ], R7 ;  /* 0x00000007060075a7 */ /* 0x0022a4000800017f */
[----:B--2---:R-:W-:Y:S05]  /*29940*/  @!P0 NANOSLEEP.SYNCS 0x989680 ;  /* 0x009896800000895d */ /* 0x004fea0003900000 */
[----:B------:R-:W2:Y:S02]  /*29950*/  @!P0 SYNCS.PHASECHK.TRANS64 P0, [R6+URZ], R7 ;  /* 0x00000007060085a7 */ /* 0x000ea4000800007f */
[----:B--2---:R-:W-:Y:S05]  /*29960*/  @!P0 BRA `(.L_x_5209) ;  /* 0xfffffffc00f08947 */ /* 0x004fea000383ffff */
[----:B------:R-:W-:Y:S05]  /*29970*/  BRA `(.L_x_5208) ;  /* 0xfffffef400647947 */ /* 0x000fea000383ffff */
.L_x_5216:
[----:B-1----:R1:W2:Y:S02]  /*29980*/  SYNCS.PHASECHK.TRANS64.TRYWAIT P0, [R12+URZ], R13 ;  /* 0x0000000d0c0075a7 */ /* 0x0022a4000800017f */
[----:B--2---:R-:W-:Y:S05]  /*29990*/  @!P0 NANOSLEEP.SYNCS 0x989680 ;  /* 0x009896800000895d */ /* 0x004fea0003900000 */
[----:B------:R-:W2:Y:S02]  /*299a0*/  @!P0 SYNCS.PHASECHK.TRANS64 P0, [R12+URZ], R13 ;  /* 0x0000000d0c0085a7 */ /* 0x000ea4000800007f */
[----:B--2---:R-:W-:Y:S05]  /*299b0*/  @!P0 BRA `(.L_x_5216) ;  /* 0xfffffffc00f08947 */ /* 0x004fea000383ffff */
[----:B------:R-:W-:Y:S05]  /*299c0*/  BRA `(.L_x_5215) ;  /* 0xfffffef800707947 */ /* 0x000fea000383ffff */
.L_x_5256:
[----:B------:R-:W-:Y:S02]  /*299d0*/  IMAD.MOV.U32 R13, RZ, RZ, R23 ;  /* 0x000000ffff0d7224 */ /* 0x000fe400078e0017 */
[----:B------:R-:W-:Y:S02]  /*299e0*/  IMAD.MOV.U32 R12, RZ, RZ, RZ ;  /* 0x000000ffff0c7224 */ /* 0x000fe400078e00ff */
[----:B------:R-:W-:Y:S02]  /*299f0*/  IMAD.MOV.U32 R11, RZ, RZ, 0x1f ;  /* 0x0000001fff0b7424 */ /* 0x000fe400078e00ff */
[----:B------:R-:W-:-:S07]  /*29a00*/  IMAD.MOV.U32 R15, RZ, RZ, -0x1 ;  /* 0xffffffffff0f7424 */ /* 0x000fce00078e00ff */
[----:B------:R-:W-:Y:S05]  /*29a10*/  WARPSYNC.COLLECTIVE R15, `(.L_x_5301) ;  /* 0x000000000f087348 */ /* 0x000fea0003c00000 */
[----:B------:R0:W1:Y:S02]  /*29a20*/  SHFL.IDX P6, R14, R13, R12, R11 ;  /* 0x0000000c0d0e7389 */ /* 0x00006400000c000b */
[----:B01----:R-:W-:Y:S01]  /*29a30*/  ENDCOLLECTIVE ;  /* 0x000000000000791b */ /* 0x003fe20003800000 */
.L_x_5301:
[----:B------:R-:W-:Y:S05]  /*29a40*/  BRA `(.L_x_5302) ;  /* 0xffffffc400807947 */ /* 0x000fea000383ffff */
.L_x_5258:
[----:B0-----:R-:W-:-:S04]  /*29a50*/  IMAD.U32 R3, RZ, RZ, UR45 ;  /* 0x0000002dff037e24 */ /* 0x001fc8000f8e00ff */
[----:B------:R0:W1:Y:S03]  /*29a60*/  SYNCS.PHASECHK.TRANS64.TRYWAIT P0, [R3+URZ+0x38840], R0 ;  /* 0x03884000030075a7 */ /* 0x000066000800017f */
[----:B-1----:R-:W-:Y:S05]  /*29a70*/  @!P0 NANOSLEEP.SYNCS 0x989680 ;  /* 0x009896800000895d */ /* 0x002fea0003900000 */
[----:B------:R-:W1:Y:S02]  /*29a80*/  @!P0 SYNCS.PHASECHK.TRANS64 P0, [R3+URZ+0x38840], R0 ;  /* 0x03884000030085a7 */ /* 0x000e64000800007f */
[----:B-1----:R-:W-:Y:S05]  /*29a90*/  @!P0 BRA `(.L_x_5258) ;  /* 0xfffffffc00ec8947 */ /* 0x002fea000383ffff */
[----:B------:R-:W-:Y:S05]  /*29aa0*/  BRA `(.L_x_5303) ;  /* 0xffffffc400b07947 */ /* 0x000fea000383ffff */
.L_x_5259:
        /* <DEDUP_REMOVED lines=8> */
.L_x_5305:
[----:B------:R-:W-:Y:S05]  /*29b30*/  BSYNC B0 ;  /* 0x0000000000007941 */ /* 0x000fea0003800000 */
.L_x_5304:
        /* <DEDUP_REMOVED lines=9> */
.L_x_5306:
        /* <DEDUP_REMOVED lines=8> */
.L_x_5307:
        /* <DEDUP_REMOVED lines=11> */
.L_x_5308:
[----:B------:R-:W-:Y:S02]  /*29d00*/  IMAD.MOV.U32 R13, RZ, RZ, R4 ;  /* 0x000000ffff0d7224 */ /* 0x000fe400078e0004 */
[----:B------:R-:W-:Y:S01]  /*29d10*/  IMAD.MOV.U32 R12, RZ, RZ, 0x2 ;  /* 0x00000002ff0c7424 */ /* 0x000fe200078e00ff */
[----:B------:R-:W-:-:S13]  /*29d20*/  @P0 LEA R2, P1, R22, R14, 0x1 ;  /* 0x0000000e16020211 */ /* 0x000fda00078208ff */
[----:B------:R-:W-:Y:S05]  /*29d30*/  WARPSYNC.COLLECTIVE R15, `(.L_x_5309) ;  /* 0x000000000f087348 */ /* 0x000fea0003c00000 */
[----:B------:R0:W1:Y:S02]  /*29d40*/  SHFL.IDX P6, R14, R13, R12, R11 ;  /* 0x0000000c0d0e7389 */ /* 0x00006400000c000b */
[----:B01----:R-:W-:Y:S01]  /*29d50*/  ENDCOLLECTIVE ;  /* 0x000000000000791b */ /* 0x003fe20003800000 */
.L_x_5309:
        /* <DEDUP_REMOVED lines=11> */
.L_x_5310:
[----:B------:R-:W-:Y:S02]  /*29e10*/  IMAD.MOV.U32 R13, RZ, RZ, R4 ;  /* 0x000000ffff0d7224 */ /* 0x000fe400078e0004 */
[----:B------:R-:W-:Y:S01]  /*29e20*/  IMAD.MOV.U32 R12, RZ, RZ, 0x3 ;  /* 0x00000003ff0c7424 */ /* 0x000fe200078e00ff */
[----:B------:R-:W-:-:S13]  /*29e30*/  @P0 LEA R2, P1, R22, R14, 0x1 ;  /* 0x0000000e16020211 */ /* 0x000fda00078208ff */
[----:B------:R-:W-:Y:S05]  /*29e40*/  WARPSYNC.COLLECTIVE R15, `(.L_x_5311) ;  /* 0x000000000f087348 */ /* 0x000fea0003c00000 */
[----:B------:R0:W1:Y:S02]  /*29e50*/  SHFL.IDX P6, R14, R13, R12, R11 ;  /* 0x0000000c0d0e7389 */ /* 0x00006400000c000b */
[----:B01----:R-:W-:Y:S01]  /*29e60*/  ENDCOLLECTIVE ;  /* 0x000000000000791b */ /* 0x003fe20003800000 */
.L_x_5311:
        /* <DEDUP_REMOVED lines=11> */
.L_x_5312:
[----:B------:R-:W-:Y:S05]  /*29f20*/  BRA `(.L_x_5313) ;  /* 0xffffffc400787947 */ /* 0x000fea000383ffff */
.L_x_5262:
[----:B------:R-:W-:Y:S01]  /*29f30*/  IMAD.MOV.U32 R13, RZ, RZ, R4 ;  /* 0x000000ffff0d7224 */ /* 0x000fe200078e0004 */
[----:B------:R-:W-:Y:S01]  /*29f40*/  LOP3.LUT R16, R16, 0xfffffeff, RZ, 0xc0, !PT ;  /* 0xfffffeff10107812 */ /* 0x000fe200078ec0ff */
[----:B------:R-:W-:Y:S02]  /*29f50*/  IMAD.MOV.U32 R12, RZ, RZ, RZ ;  /* 0x000000ffff0c7224 */ /* 0x000fe400078e00ff */
[----:B------:R-:W-:Y:S02]  /*29f60*/  IMAD.MOV.U32 R11, RZ, RZ, 0x181f ;  /* 0x0000181fff0b7424 */ /* 0x000fe400078e00ff */
[----:B------:R-:W-:-:S07]  /*29f70*/  IMAD.MOV.U32 R15, RZ, RZ, -0x1 ;  /* 0xffffffffff0f7424 */ /* 0x000fce00078e00ff */
[----:B------:R-:W-:Y:S05]  /*29f80*/  WARPSYNC.COLLECTIVE R15, `(.L_x_5314) ;  /* 0x000000000f087348 */ /* 0x000fea0003c00000 */
[----:B------:R0:W1:Y:S02]  /*29f90*/  SHFL.IDX P6, R14, R13, R12, R11 ;  /* 0x0000000c0d0e7389 */ /* 0x00006400000c000b */
[----:B01----:R-:W-:Y:S01]  /*29fa0*/  ENDCOLLECTIVE ;  /* 0x000000000000791b */ /* 0x003fe20003800000 */
.L_x_5314:
[----:B------:R-:W-:Y:S02]  /*29fb0*/  IMAD.MOV.U32 R13, RZ, RZ, R0 ;  /* 0x000000ffff0d7224 */ /* 0x000fe400078e0000 */
[----:B------:R-:W-:-:S07]  /*29fc0*/  IMAD.MOV.U32 R2, RZ, RZ, R14 ;  /* 0x000000ffff027224 */ /* 0x000fce00078e000e */
[----:B------:R-:W-:Y:S05]  /*29fd0*/  WARPSYNC.COLLECTIVE R15, `(.L_x_5315) ;  /* 0x000000000f087348 */ /* 0x000fea0003c00000 */
[----:B------:R0:W1:Y:S02]  /*29fe0*/  SHFL.IDX P6, R14, R13, R12, R11 ;  /* 0x0000000c0d0e7389 */ /* 0x00006400000c000b */
[----:B01----:R-:W-:Y:S01]  /*29ff0*/  ENDCOLLECTIVE ;  /* 0x000000000000791b */ /* 0x003fe20003800000 */
.L_x_5315:
[----:B------:R-:W-:Y:S02]  /*2a000*/  ULDC UR4, c[0x0][0x288] ;  /* 0x0000a20000047ab9 */ /* 0x000fe40000000800 */
[----:B------:R-:W-:Y:S02]  /*2a010*/  IMAD R5, R6, UR4, RZ ;  /* 0x0000000406057c24 */ /* 0x000fe4000f8e02ff */
[----:B------:R-:W-:-:S04]  /*2a020*/  VIADD R6, R20, UR40 ;  /* 0x0000002814067c36 */ /* 0x000fc80008000000 */
[C---:B------:R-:W-:Y:S01]  /*2a030*/  VIADD R8, R6.reuse, 0x10 ;  /* 0x0000001006087836 */ /* 0x040fe20000000000 */
[----:B------:R-:W-:Y:S01]  /*2a040*/  ISETP.GE.AND P2, PT, R6, R5, PT ;  /* 0x000000050600720c */ /* 0x000fe20003f46270 */
[----:B------:R-:W-:Y:S02]  /*2a050*/  IMAD.MOV.U32 R13, RZ, RZ, R4 ;  /* 0x000000ffff0d7224 */ /* 0x000fe400078e0004 */
[----:B------:R-:W-:-:S10]  /*2a060*/  IMAD.MOV.U32 R12, RZ, RZ, 0x1 ;  /* 0x00000001ff0c7424 */ /* 0x000fd400078e00ff */
[----:B------:R-:W-:Y:S01]  /*2a070*/  @!P2 LEA R7, R23, UR45, 0x1 ;  /* 0x0000002d1707ac11 */ /* 0x000fe2000f8e08ff */
[----:B------:R-:W-:Y:S01]  /*2a080*/  IMAD.MOV.U32 R3, RZ, RZ, R14 ;  /* 0x000000ffff037224 */ /* 0x000fe200078e000e */
[----:B------:R-:W-:-:S07]  /*2a090*/  @P2 LOP3.LUT R16, R16, 0x100, RZ, 0xfc, !PT ;  /* 0x0000010010102812 */ /* 0x000fce00078efcff */
[----:B------:R-:W-:Y:S05]  /*2a0a0*/  WARPSYNC.COLLECTIVE R15, `(.L_x_5316) ;  /* 0x000000000f087348 */ /* 0x000fea0003c00000 */
[----:B------:R0:W1:Y:S02]  /*2a0b0*/  SHFL.IDX P6, R14, R13, R12, R11 ;  /* 0x0000000c0d0e7389 */ /* 0x00006400000c000b */
[----:B01----:R-:W-:Y:S01]  /*2a0c0*/  ENDCOLLECTIVE ;  /* 0x000000000000791b */ /* 0x003fe20003800000 */
.L_x_5316:
[----:B------:R-:W-:Y:S02]  /*2a0d0*/  @!P2 LEA R3, P1, R22, R3, 0x1 ;  /* 0x000000031603a211 */ /* 0x000fe400078208ff */
[----:B------:R-:W-:-:S03]  /*2a0e0*/  LOP3.LUT R16, R16, 0xffffff7f, RZ, 0xc0, !PT ;  /* 0xffffff7f10107812 */ /* 0x000fc600078ec0ff */
        /* <DEDUP_REMOVED lines=10> */
[----:B------:R-:W-:Y:S02]  /*2a190*/  VIADD R8, R6, 0x20 ;  /* 0x0000002006087836 */ /* 0x000fe40000000000 */
[----:B0-----:R-:W-:-:S10]  /*2a1a0*/  IMAD.MOV.U32 R2, RZ, RZ, R14 ;  /* 0x000000ffff027224 */ /* 0x001fd400078e000e */
[----:B------:R-:W-:Y:S05]  /*2a1b0*/  WARPSYNC.COLLECTIVE R15, `(.L_x_5317) ;  /* 0x000000000f087348 */ /* 0x000fea0003c00000 */
[----:B------:R0:W1:Y:S02]  /*2a1c0*/  SHFL.IDX P6, R14, R13, R12, R11 ;  /* 0x0000000c0d0e7389 */ /* 0x00006400000c000b */
[----:B01----:R-:W-:Y:S01]  /*2a1d0*/  ENDCOLLECTIVE ;  /* 0x000000000000791b */ /* 0x003fe20003800000 */
.L_x_5317:
[----:B------:R-:W-:Y:S02]  /*2a1e0*/  @!P2 LEA R7, R23, UR45, 0x1 ;  /* 0x0000002d1707ac11 */ /* 0x000fe4000f8e08ff */
        /* <DEDUP_REMOVED lines=8> */
.L_x_5318:
        /* <DEDUP_REMOVED lines=15> */
.L_x_5319:
[----:B------:R-:W-:Y:S02]  /*2a360*/  @!P2 LEA R7, R23, UR45, 0x1 ;  /* 0x0000002d1707ac11 */ /* 0x000fe4000f8e08ff */
[----:B------:R-:W-:Y:S01]  /*2a370*/  @P2 LOP3.LUT R16, R16, 0x40, RZ, 0xfc, !PT ;  /* 0x0000004010102812 */ /* 0x000fe200078efcff */
[----:B------:R-:W-:Y:S02]  /*2a380*/  IMAD.MOV.U32 R13, RZ, RZ, R4 ;  /* 0x000000ffff0d7224 */ /* 0x000fe400078e0004 */
[----:B------:R-:W-:Y:S02]  /*2a390*/  IMAD.MOV.U32 R12, RZ, RZ, 0x3 ;  /* 0x00000003ff0c7424 */ /* 0x000fe400078e00ff */
[----:B------:R-:W-:-:S07]  /*2a3a0*/  IMAD.MOV.U32 R3, RZ, RZ, R14 ;  /* 0x000000ffff037224 */ /* 0x000fce00078e000e */
[----:B------:R-:W-:Y:S05]  /*2a3b0*/  WARPSYNC.COLLECTIVE R15, `(.L_x_5320) ;  /* 0x000000000f087348 */ /* 0x000fea0003c00000 */
[----:B------:R0:W1:Y:S02]  /*2a3c0*/  SHFL.IDX P6, R14, R13, R12, R11 ;  /* 0x0000000c0d0e7389 */ /* 0x00006400000c000b */
[----:B01----:R-:W-:Y:S01]  /*2a3d0*/  ENDCOLLECTIVE ;  /* 0x000000000000791b */ /* 0x003fe20003800000 */
.L_x_5320:
[----:B------:R-:W-:-:S05]  /*2a3e0*/  @!P2 LEA R3, P1, R22, R3, 0x1 ;  /* 0x000000031603a211 */ /* 0x000fca00078208ff */
[----:B------:R-:W-:-:S05]  /*2a3f0*/  @!P2 IMAD.X R2, RZ, RZ, R2, P1 ;  /* 0x000000ffff02a224 */ /* 0x000fca00008e0602 */
[----:B------:R-:W-:Y:S01]  /*2a400*/  @!P2 LOP3.LUT R3, R3, R2, RZ, 0x3c, !PT ;  /* 0x000000020303a212 */ /* 0x000fe200078e3cff */
[----:B------:R-:W-:-:S03]  /*2a410*/  IMAD.MOV.U32 R13, RZ, RZ, R0 ;  /* 0x000000ffff0d7224 */ /* 0x000fc600078e0000 */
[----:B------:R-:W-:-:S04]  /*2a420*/  @!P2 LOP3.LUT R2, R3, R2, RZ, 0x3c, !PT ;  /* 0x000000020302a212 */ /* 0x000fc800078e3cff */
[----:B------:R-:W-:Y:S01]  /*2a430*/  @!P2 LOP3.LUT R3, R3, R2, RZ, 0x3c, !PT ;  /* 0x000000020303a212 */ /* 0x000fe200078e3cff */
[----:B------:R-:W-:-:S04]  /*2a440*/  IMAD.MOV.U32 R4, RZ, RZ, R14 ;  /* 0x000000ffff047224 */ /* 0x000fc800078e000e */
[----:B------:R-:W-:Y:S01]  /*2a450*/  @!PT LDS RZ, [RZ] ;  /* 0x00000000fffff984 */ /* 0x000fe20000000800 */
[----:B------:R-:W-:Y:S01]  /*2a460*/  @!PT LDS RZ, [RZ] ;  /* 0x00000000fffff984 */ /* 0x000fe20000000800 */
[----:B------:R-:W-:Y:S01]  /*2a470*/  @!PT LDS RZ, [RZ] ;  /* 0x00000000fffff984 */ /* 0x000fe20000000800 */
[----:B------:R0:W-:Y:S03]  /*2a480*/  @!P2 LDGSTS.E.BYPASS.LTC128B.128 [R7+0x21400], desc[UR36][R2.64], !P0 ;  /* 0x214000000207afae */ /* 0x0001e6000c101d64 */
[----:B0-----:R-:W-:Y:S05]  /*2a490*/  WARPSYNC.COLLECTIVE R15, `(.L_x_5321) ;  /* 0x000000000f087348 */ /* 0x001fea0003c00000 */
[----:B------:R1:W2:Y:S02]  /*2a4a0*/  SHFL.IDX P6, R14, R13, R12, R11 ;  /* 0x0000000c0d0e7389 */ /* 0x0002a400000c000b */
[----:B012---:R-:W-:Y:S01]  /*2a4b0*/  ENDCOLLECTIVE ;  /* 0x000000000000791b */ /* 0x007fe20003800000 */
.L_x_5321:
[----:B------:R-:W-:Y:S05]  /*2a4c0*/  BRA `(.L_x_5322) ;  /* 0xffffffc800247947 */ /* 0x000fea000383ffff */
.L_x_5264:
        /* <DEDUP_REMOVED lines=8> */
.L_x_5324:
[----:B------:R-:W-:Y:S05]  /*2a550*/  BSYNC B0 ;  /* 0x0000000000007941 */ /* 0x000fea0003800000 */
.L_x_5323:
[----:B------:R-:W-:Y:S01]  /*2a560*/  IMAD.MOV.U32 R13, RZ, RZ, R0 ;  /* 0x000000ffff0d7224 */ /* 0x000fe200078e0000 */
[----:B------:R-:W-:Y:S01]  /*2a570*/  P2R R3, PR, RZ, 0x4 ;  /* 0x00000004ff037803 */ /* 0x000fe20000000000 */
[----:B------:R-:W-:Y:S01]  /*2a580*/  IMAD.MOV.U32 R12, RZ, RZ, RZ ;  /* 0x000000ffff0c7224 */ /* 0x000fe200078e00ff */
[C---:B------:R-:W-:Y:S01]  /*2a590*/  LOP3.LUT P2, RZ, R16.reuse, 0x100, RZ, 0xc0, !PT ;  /* 0x0000010010ff7812 */ /* 0x040fe2000784c0ff */
[----:B------:R-:W-:Y:S01]  /*2a5a0*/  IMAD.MOV.U32 R11, RZ, RZ, 0x181f ;  /* 0x0000181fff0b7424 */ /* 0x000fe200078e00ff */
[----:B------:R-:W-:Y:S01]  /*2a5b0*/  P2R R8, PR, RZ, 0x2 ;  /* 0x00000002ff087803 */ /* 0x000fe20000000000 */
[----:B------:R-:W-:Y:S01]  /*2a5c0*/  IMAD.MOV.U32 R15, RZ, RZ, -0x1 ;  /* 0xffffffffff0f7424 */ /* 0x000fe200078e00ff */
[----:B------:R-:W-:Y:S01]  /*2a5d0*/  LOP3.LUT P1, RZ, R16, 0x800, RZ, 0xc0, !PT ;  /* 0x0000080010ff7812 */ /* 0x000fe2000782c0ff */
[----:B------:R-:W-:Y:S01]  /*2a5e0*/  IMAD.MOV.U32 R2, RZ, RZ, R14 ;  /* 0x000000ffff027224 */ /* 0x000fe200078e000e */
[----:B------:R-:W-:-:S11]  /*2a5f0*/  P2R R10, PR, RZ, 0x8 ;  /* 0x00000008ff0a7803 */ /* 0x000fd60000000000 */
[----:B------:R-:W-:Y:S05]  /*2a600*/  WARPSYNC.COLLECTIVE R15, `(.L_x_5325) ;  /* 0x000000000f087348 */ /* 0x000fea0003c00000 */
[----:B------:R0:W1:Y:S02]  /*2a610*/  SHFL.IDX P6, R14, R13, R12, R11 ;  /* 0x0000000c0d0e7389 */ /* 0x00006400000c000b */
[----:B01----:R-:W-:Y:S01]  /*2a620*/  ENDCOLLECTIVE ;  /* 0x000000000000791b */ /* 0x003fe20003800000 */
.L_x_5325:
        /* <DEDUP_REMOVED lines=38> */
.L_x_5326:
[----:B------:R-:W-:-:S04]  /*2a890*/  @!P3 LOP3.LUT R7, R6, 0x80, RZ, 0xc0, !PT ;  /* 0x000000800607b812 */ /* 0x000fc800078ec0ff */
[----:B------:R-:W-:Y:S01]  /*2a8a0*/  @!P3 SHF.R.U32.HI R7, RZ, 0x3, R7 ;  /* 0x00000003ff07b819 */ /* 0x000fe20000011607 */
[----:B------:R-:W-:Y:S02]  /*2a8b0*/  IMAD.MOV.U32 R13, RZ, RZ, R0 ;  /* 0x000000ffff0d7224 */ /* 0x000fe400078e0000 */
[----:B------:R-:W-:-:S07]  /*2a8c0*/  IMAD.MOV.U32 R9, RZ, RZ, R14 ;  /* 0x000000ffff097224 */ /* 0x000fce00078e000e */
[----:B------:R-:W-:Y:S05]  /*2a8d0*/  WARPSYNC.COLLECTIVE R15, `(.L_x_5327) ;  /* 0x000000000f087348 */ /* 0x000fea0003c00000 */
[----:B------:R0:W1:Y:S02]  /*2a8e0*/  SHFL.IDX P6, R14, R13, R12, R11 ;  /* 0x0000000c0d0e7389 */ /* 0x00006400000c000b */
[----:B01----:R-:W-:Y:S01]  /*2a8f0*/  ENDCOLLECTIVE ;  /* 0x000000000000791b */ /* 0x003fe20003800000 */
.L_x_5327:
        /* <DEDUP_REMOVED lines=35> */
.L_x_5328:
[----:B------:R-:W-:-:S04]  /*2ab30*/  @!P1 LOP3.LUT R9, R6, 0x80, RZ, 0xc0, !PT ;  /* 0x0000008006099812 */ /* 0x000fc800078ec0ff */
[----:B------:R-:W-:Y:S01]  /*2ab40*/  @!P1 SHF.R.U32.HI R9, RZ, 0x3, R9 ;  /* 0x00000003ff099819 */ /* 0x000fe20000011609 */
[----:B------:R-:W-:Y:S02]  /*2ab50*/  IMAD.MOV.U32 R13, RZ, RZ, R0 ;  /* 0x000000ffff0d7224 */ /* 0x000fe400078e0000 */
[----:B------:R-:W-:-:S07]  /*2ab60*/  IMAD.MOV.U32 R7, RZ, RZ, R14 ;  /* 0x000000ffff077224 */ /* 0x000fce00078e000e */
[----:B------:R-:W-:Y:S05]  /*2ab70*/  WARPSYNC.COLLECTIVE R15, `(.L_x_5329) ;  /* 0x000000000f087348 */ /* 0x000fea0003c00000 */
[----:B------:R0:W1:Y:S02]  /*2ab80*/  SHFL.IDX P6, R14, R13, R12, R11 ;  /* 0x0000000c0d0e7389 */ /* 0x00006400000c000b */
[----:B01----:R-:W-:Y:S01]  /*2ab90*/  ENDCOLLECTIVE ;  /* 0x000000000000791b */ /* 0x003fe20003800000 */
.L_x_5329:
        /* <DEDUP_REMOVED lines=29> */
.L_x_5330:
[----:B------:R-:W-:Y:S02]  /*2ad70*/  IMAD.MOV.U32 R13, RZ, RZ, R0 ;  /* 0x000000ffff0d7224 */ /* 0x000fe400078e0000 */
[----:B------:R-:W-:-:S07]  /*2ad80*/  IMAD.MOV.U32 R4, RZ, RZ, R14 ;  /* 0x000000ffff047224 */ /* 0x000fce00078e000e */
[----:B------:R-:W-:Y:S05]  /*2ad90*/  WARPSYNC.COLLECTIVE R15, `(.L_x_5331) ;  /* 0x000000000f087348 */ /* 0x000fea0003c00000 */
[----:B------:R0:W1:Y:S02]  /*2ada0*/  SHFL.IDX P6, R14, R13, R12, R11 ;  /* 0x0000000c0d0e7389 */ /* 0x00006400000c000b */
[----:B01----:R-:W-:Y:S01]  /*2adb0*/  ENDCOLLECTIVE ;  /* 0x000000000000791b */ /* 0x003fe20003800000 */
.L_x_5331:
[----:B------:R-:W-:Y:S05]  /*2adc0*/  BRA `(.L_x_5332) ;  /* 0xffffffc800e07947 */ /* 0x000fea000383ffff */
.L_x_5267:
[----:B01----:R-:W-:-:S04]  /*2add0*/  IMAD.U32 R3, RZ, RZ, UR45 ;  /* 0x0000002dff037e24 */ /* 0x003fc8000f8e00ff */
[----:B------:R0:W1:Y:S03]  /*2ade0*/  SYNCS.PHASECHK.TRANS64.TRYWAIT P0, [R3+URZ+0x38820], R0 ;  /* 0x03882000030075a7 */ /* 0x000066000800017f */
[----:B-1----:R-:W-:Y:S05]  /*2adf0*/  @!P0 NANOSLEEP.SYNCS 0x989680 ;  /* 0x009896800000895d */ /* 0x002fea0003900000 */
[----:B------:R-:W1:Y:S02]  /*2ae00*/  @!P0 SYNCS.PHASECHK.TRANS64 P0, [R3+URZ+0x38820], R0 ;  /* 0x03882000030085a7 */ /* 0x000e64000800007f */
[----:B-1----:R-:W-:Y:S05]  /*2ae10*/  @!P0 BRA `(.L_x_5267) ;  /* 0xfffffffc00ec8947 */ /* 0x002fea000383ffff */
[----:B------:R-:W-:Y:S05]  /*2ae20*/  BRA `(.L_x_5333) ;  /* 0xffffffcc00507947 */ /* 0x000fea000383ffff */
.L_x_5269:
[----:B01----:R-:W-:-:S04]  /*2ae30*/  IMAD.U32 R3, RZ, RZ, UR45 ;  /* 0x0000002dff037e24 */ /* 0x003fc8000f8e00ff */
[----:B------:R0:W1:Y:S03]  /*2ae40*/  SYNCS.PHASECHK.TRANS64.TRYWAIT P0, [R3+URZ+0x38860], R0 ;  /* 0x03886000030075a7 */ /* 0x000066000800017f */
[----:B-1----:R-:W-:Y:S05]  /*2ae50*/  @!P0 NANOSLEEP.SYNCS 0x989680 ;  /* 0x009896800000895d */ /* 0x002fea0003900000 */
[----:B------:R-:W1:Y:S02]  /*2ae60*/  @!P0 SYNCS.PHASECHK.TRANS64 P0, [R3+URZ+0x38860], R0 ;  /* 0x03886000030085a7 */ /* 0x000e64000800007f */
[----:B-1----:R-:W-:Y:S05]  /*2ae70*/  @!P0 BRA `(.L_x_5269) ;  /* 0xfffffffc00ec8947 */ /* 0x002fea000383ffff */
[----:B------:R-:W-:Y:S05]  /*2ae80*/  BRA `(.L_x_5334) ;  /* 0xffffffcc004c7947 */ /* 0x000fea000383ffff */
.L_x_5270:
        /* <DEDUP_REMOVED lines=8> */
.L_x_5336:
[----:B------:R-:W-:Y:S05]  /*2af10*/  BSYNC B0 ;  /* 0x0000000000007941 */ /* 0x000fea0003800000 */
.L_x_5335:
[----:B------:R-:W-:Y:S01]  /*2af20*/  IMAD.MOV.U32 R13, RZ, RZ, R6 ;  /* 0x000000ffff0d7224 */ /* 0x000fe200078e0006 */
[----:B------:R-:W-:Y:S01]  /*2af30*/  LOP3.LUT R4, R17, 0x1, RZ, 0xc0, !PT ;  /* 0x0000000111047812 */ /* 0x000fe200078ec0ff */
[----:B------:R-:W-:Y:S01]  /*2af40*/  IMAD.MOV.U32 R12, RZ, RZ, RZ ;  /* 0x000000ffff0c7224 */ /* 0x000fe200078e00ff */
[----:B------:R-:W-:Y:S01]  /*2af50*/  LEA R7, R23, UR45, 0x1 ;  /* 0x0000002d17077c11 */ /* 0x000fe2000f8e08ff */
[----:B------:R-:W-:Y:S01]  /*2af60*/  IMAD.MOV.U32 R11, RZ, RZ, 0x181f ;  /* 0x0000181fff0b7424 */ /* 0x000fe200078e00ff */
[----:B------:R-:W-:Y:S01]  /*2af70*/  ISETP.NE.U32.AND P1, PT, R4, 0x1, PT ;  /* 0x000000010400780c */ /* 0x000fe20003f25070 */
[----:B------:R-:W-:Y:S01]  /*2af80*/  IMAD.MOV.U32 R15, RZ, RZ, -0x1 ;  /* 0xffffffffff0f7424 */ /* 0x000fe200078e00ff */
[C---:B------:R-:W-:Y:S01]  /*2af90*/  LOP3.LUT P5, RZ, R17.reuse, 0x2, RZ, 0xc0, !PT ;  /* 0x0000000211ff7812 */ /* 0x040fe200078ac0ff */
[----:B------:R-:W-:Y:S01]  /*2afa0*/  IMAD.MOV.U32 R3, RZ, RZ, R14 ;  /* 0x000000ffff037224 */ /* 0x000fe200078e000e */
[----:B------:R-:W-:Y:S01]  /*2afb0*/  LOP3.LUT P4, RZ, R17, 0x4, RZ, 0xc0, !PT ;  /* 0x0000000411ff7812 */ /* 0x000fe2000788c0ff */
[----:B------:R-:W-:-:S12]  /*2afc0*/  IMAD.SHL.U32 R0, R22, 0x2, RZ ;  /* 0x0000000216007824 */ /* 0x000fd800078e00ff */
[----:B------:R-:W-:Y:S05]  /*2afd0*/  WARPSYNC.COLLECTIVE R15, `(.L_x_5337) ;  /* 0x000000000f087348 */ /* 0x000fea0003c00000 */
[----:B------:R0:W1:Y:S02]  /*2afe0*/  SHFL.IDX P6, R14, R13, R12, R11 ;  /* 0x0000000c0d0e7389 */ /* 0x00006400000c000b */
[----:B01----:R-:W-:Y:S01]  /*2aff0*/  ENDCOLLECTIVE ;  /* 0x000000000000791b */ /* 0x003fe20003800000 */
.L_x_5337:
[C---:B------:R-:W-:Y:S02]  /*2b000*/  LOP3.LUT P3, RZ, R17.reuse, 0x8, RZ, 0xc0, !PT ;  /* 0x0000000811ff7812 */ /* 0x040fe4000786c0ff */
[C---:B------:R-:W-:Y:S02]  /*2b010*/  LOP3.LUT P2, RZ, R17.reuse, 0x10, RZ, 0xc0, !PT ;  /* 0x0000001011ff7812 */ /* 0x040fe4000784c0ff */
[----:B------:R-:W-:Y:S02]  /*2b020*/  LOP3.LUT R16, R16, 0xffffffbf, RZ, 0xc0, !PT ;  /* 0xffffffbf10107812 */ /* 0x000fe400078ec0ff */
[----:B------:R-:W-:Y:S02]  /*2b030*/  PRMT R4, R17, 0x8880, RZ ;  /* 0x0000888011047816 */ /* 0x000fe400000000ff */
[----:B------:R-:W-:-:S04]  /*2b040*/  @P1 LOP3.LUT R16, R16, 0x40, RZ, 0xfc, !PT ;  /* 0x0000004010101812 */ /* 0x000fc800078efcff */
[----:B------:R-:W-:Y:S01]  /*2b050*/  LOP3.LUT R16, R16, 0xffffff7f, RZ, 0xc0, !PT ;  /* 0xffffff7f10107812 */ /* 0x000fe200078ec0ff */
[----:B------:R-:W-:Y:S02]  /*2b060*/  IMAD.MOV.U32 R13, RZ, RZ, R8 ;  /* 0x000000ffff0d7224 */ /* 0x000fe400078e0008 */
        /* <DEDUP_REMOVED lines=30> */
.L_x_5338:
[----:B------:R-:W-:Y:S02]  /*2b250*/  IMAD.MOV.U32 R13, RZ, RZ, R6 ;  /* 0x000000ffff0d7224 */ /* 0x000fe400078e0006 */
[----:B------:R-:W-:-:S07]  /*2b260*/  IMAD.MOV.U32 R5, RZ, RZ, R14 ;  /* 0x000000ffff057224 */ /* 0x000fce00078e000e */
[----:B------:R-:W-:Y:S05]  /*2b270*/  WARPSYNC.COLLECTIVE R15, `(.L_x_5339) ;  /* 0x000000000f087348 */ /* 0x000fea0003c00000 */
[----:B------:R0:W1:Y:S02]  /*2b280*/  SHFL.IDX P6, R14, R13, R12, R11 ;  /* 0x0000000c0d0e7389 */ /* 0x00006400000c000b */
[----:B01----:R-:W-:Y:S01]  /*2b290*/  ENDCOLLECTIVE ;  /* 0x000000000000791b */ /* 0x003fe20003800000 */
.L_x_5339:
        /* <DEDUP_REMOVED lines=28> */
.L_x_5340:
[----:B------:R-:W-:Y:S02]  /*2b460*/  IMAD.MOV.U32 R13, RZ, RZ, R6 ;  /* 0x000000ffff0d7224 */ /* 0x000fe400078e0006 */
[----:B------:R-:W-:-:S07]  /*2b470*/  IMAD.MOV.U32 R9, RZ, RZ, R14 ;  /* 0x000000ffff097224 */ /* 0x000fce00078e000e */
[----:B------:R-:W-:Y:S05]  /*2b480*/  WARPSYNC.COLLECTIVE R15, `(.L_x_5341) ;  /* 0x000000000f087348 */ /* 0x000fea0003c00000 */
[----:B------:R0:W1:Y:S02]  /*2b490*/  SHFL.IDX P6, R14, R13, R12, R11 ;  /* 0x0000000c0d0e7389 */ /* 0x00006400000c000b */
[----:B01----:R-:W-:Y:S01]  /*2b4a0*/  ENDCOLLECTIVE ;  /* 0x000000000000791b */ /* 0x003fe20003800000 */
.L_x_5341:
        /* <DEDUP_REMOVED lines=28> */
.L_x_5342:
[----:B------:R-:W-:Y:S02]  /*2b670*/  IMAD.MOV.U32 R13, RZ, RZ, R6 ;  /* 0x000000ffff0d7224 */ /* 0x000fe400078e0006 */
[----:B------:R-:W-:-:S07]  /*2b680*/  IMAD.MOV.U32 R8, RZ, RZ, R14 ;  /* 0x000000ffff087224 */ /* 0x000fce00078e000e */
[----:B------:R-:W-:Y:S05]  /*2b690*/  WARPSYNC.COLLECTIVE R15, `(.L_x_5343) ;  /* 0x000000000f087348 */ /* 0x000fea0003c00000 */
[----:B------:R0:W1:Y:S02]  /*2b6a0*/  SHFL.IDX P6, R14, R13, R12, R11 ;  /* 0x0000000c0d0e7389 */ /* 0x00006400000c000b */
[----:B01----:R-:W-:Y:S01]  /*2b6b0*/  ENDCOLLECTIVE ;  /* 0x000000000000791b */ /* 0x003fe20003800000 */
.L_x_5343:
[----:B------:R-:W-:Y:S05]  /*2b6c0*/  BRA `(.L_x_5344) ;  /* 0xffffffc800e07947 */ /* 0x000fea000383ffff */
.L_x_5277:
[----:B-1----:R1:W2:Y:S02]  /*2b6d0*/  SYNCS.PHASECHK.TRANS64.TRYWAIT P0, [R10+URZ+0x38840], R20 ;  /* 0x038840140a0075a7 */ /* 0x0022a4000800017f */
[----:B--2---:R-:W-:Y:S05]  /*2b6e0*/  @!P0 NANOSLEEP.SYNCS 0x989680 ;  /* 0x009896800000895d */ /* 0x004fea0003900000 */
[----:B------:R-:W2:Y:S02]  /*2b6f0*/  @!P0 SYNCS.PHASECHK.TRANS64 P0, [R10+URZ+0x38840], R20 ;  /* 0x038840140a0085a7 */ /* 0x000ea4000800007f */
[----:B--2---:R-:W-:Y:S05]  /*2b700*/  @!P0 BRA `(.L_x_5277) ;  /* 0xfffffffc00f08947 */ /* 0x004fea000383ffff */
[----:B------:R-:W-:Y:S05]  /*2b710*/  BRA `(.L_x_5345) ;  /* 0xffffffd000387947 */ /* 0x000fea000383ffff */
.L_x_5278:
[----:B------:R-:W-:Y:S01]  /*2b720*/  BSSY B1, `(.L_x_5346) ;  /* 0x0000008000017945 */ /* 0x000fe20003800000 */
[----:B------:R-:W-:Y:S02]  /*2b730*/  IMAD.MOV.U32 R13, RZ, RZ, R29 ;  /* 0x000000ffff0d7224 */ /* 0x000fe400078e001d */
[----:B------:R-:W-:Y:S02]  /*2b740*/  IMAD.MOV.U32 R12, RZ, RZ, RZ ;  /* 0x000000ffff0c7224 */ /* 0x000fe400078e00ff */
[----:B------:R-:W-:Y:S02]  /*2b750*/  IMAD.MOV.U32 R11, RZ, RZ, 0x181f ;  /* 0x0000181fff0b7424 */ /* 0x000fe400078e00ff */
[----:B------:R-:W-:-:S07]  /*2b760*/  IMAD.MOV.U32 R15, RZ, RZ, -0x1 ;  /* 0xffffffffff0f7424 */ /* 0x000fce00078e00ff */
[----:B-1----:R-:W-:Y:S05]  /*2b770*/  WARPSYNC.COLLECTIVE R15, `(.L_x_5347) ;  /* 0x000000000f087348 */ /* 0x002fea0003c00000 */
[----:B------:R0:W2:Y:S02]  /*2b780*/  SHFL.IDX P6, R14, R13, R12, R11 ;  /* 0x0000000c0d0e7389 */ /* 0x0000a400000c000b */
[----:B012---:R-:W-:Y:S01]  /*2b790*/  ENDCOLLECTIVE ;  /* 0x000000000000791b */ /* 0x007fe20003800000 */
.L_x_5347:
[----:B------:R-:W-:Y:S05]  /*2b7a0*/  BSYNC B1 ;  /* 0x0000000000017941 */ /* 0x000fea0003800000 */
.L_x_5346:
        /* <DEDUP_REMOVED lines=9> */
.L_x_5348:
[----:B------:R-:W-:Y:S02]  /*2b840*/  IMAD.MOV.U32 R13, RZ, RZ, R29 ;  /* 0x000000ffff0d7224 */ /* 0x000fe400078e001d */
[----:B------:R-:W-:Y:S01]  /*2b850*/  IMAD.MOV.U32 R12, RZ, RZ, 0x1 ;  /* 0x00000001ff0c7424 */ /* 0x000fe200078e00ff */
[----:B------:R-:W-:-:S13]  /*2b860*/  IADD3 R2, P0, R14, R0, RZ ;  /* 0x000000000e027210 */ /* 0x000fda0007f1e0ff */
[----:B------:R-:W-:Y:S05]  /*2b870*/  WARPSYNC.COLLECTIVE R15, `(.L_x_5349) ;  /* 0x000000000f087348 */ /* 0x000fea0003c00000 */
[----:B------:R0:W1:Y:S02]  /*2b880*/  SHFL.IDX P6, R14, R13, R12, R11 ;  /* 0x0000000c0d0e7389 */ /* 0x00006400000c000b */
[----:B01----:R-:W-:Y:S01]  /*2b890*/  ENDCOLLECTIVE ;  /* 0x000000000000791b */ /* 0x003fe20003800000 */
.L_x_5349:
        /* <DEDUP_REMOVED lines=10> */
.L_x_5350:
[----:B------:R-:W-:Y:S02]  /*2b940*/  IMAD.MOV.U32 R13, RZ, RZ, R29 ;  /* 0x000000ffff0d7224 */ /* 0x000fe400078e001d */
[----:B------:R-:W-:Y:S01]  /*2b950*/  IMAD.MOV.U32 R12, RZ, RZ, 0x2 ;  /* 0x00000002ff0c7424 */ /* 0x000fe200078e00ff */
[----:B------:R-:W-:-:S13]  /*2b960*/  IADD3 R2, P0, R14, R0, RZ ;  /* 0x000000000e027210 */ /* 0x000fda0007f1e0ff */
[----:B------:R-:W-:Y:S05]  /*2b970*/  WARPSYNC.COLLECTIVE R15, `(.L_x_5351) ;  /* 0x000000000f087348 */ /* 0x000fea0003c00000 */
[----:B------:R0:W1:Y:S02]  /*2b980*/  SHFL.IDX P6, R14, R13, R12, R11 ;  /* 0x0000000c0d0e7389 */ /* 0x00006400000c000b */
[----:B01----:R-:W-:Y:S01]  /*2b990*/  ENDCOLLECTIVE ;  /* 0x000000000000791b */ /* 0x003fe20003800000 */
.L_x_5351:
        /* <DEDUP_REMOVED lines=10> */
.L_x_5352:
[----:B------:R-:W-:Y:S02]  /*2ba40*/  IMAD.MOV.U32 R13, RZ, RZ, R29 ;  /* 0x000000ffff0d7224 */ /* 0x000fe400078e001d */
[----:B------:R-:W-:Y:S01]  /*2ba50*/  IMAD.MOV.U32 R12, RZ, RZ, 0x3 ;  /* 0x00000003ff0c7424 */ /* 0x000fe200078e00ff */
[----:B------:R-:W-:-:S13]  /*2ba60*/  IADD3 R2, P0, R14, R0, RZ ;  /* 0x000000000e027210 */ /* 0x000fda0007f1e0ff */
[----:B------:R-:W-:Y:S05]  /*2ba70*/  WARPSYNC.COLLECTIVE R15, `(.L_x_5353) ;  /* 0x000000000f087348 */ /* 0x000fea0003c00000 */
[----:B------:R0:W1:Y:S02]  /*2ba80*/  SHFL.IDX P6, R14, R13, R12, R11 ;  /* 0x0000000c0d0e7389 */ /* 0x00006400000c000b */
[----:B01----:R-:W-:Y:S01]  /*2ba90*/  ENDCOLLECTIVE ;  /* 0x000000000000791b */ /* 0x003fe20003800000 */
.L_x_5353:
        /* <DEDUP_REMOVED lines=10> */
.L_x_5354:
[----:B------:R-:W-:Y:S05]  /*2bb40*/  BRA `(.L_x_5355) ;  /* 0xffffffcc00ec7947 */ /* 0x000fea000383ffff */
.L_x_5283:
[----:B---3--:R3:W4:Y:S02]  /*2bb50*/  SYNCS.PHASECHK.TRANS64.TRYWAIT P0, [R10+URZ+0x38860], R20 ;  /* 0x038860140a0075a7 */ /* 0x008724000800017f */
[----:B----4-:R-:W-:Y:S05]  /*2bb60*/  @!P0 NANOSLEEP.SYNCS 0x989680 ;  /* 0x009896800000895d */ /* 0x010fea0003900000 */
[----:B------:R-:W4:Y:S02]  /*2bb70*/  @!P0 SYNCS.PHASECHK.TRANS64 P0, [R10+URZ+0x38860], R20 ;  /* 0x038860140a0085a7 */ /* 0x000f24000800007f */
[----:B----4-:R-:W-:Y:S05]  /*2bb80*/  @!P0 BRA `(.L_x_5283) ;  /* 0xfffffffc00f08947 */ /* 0x010fea000383ffff */
[----:B------:R-:W-:Y:S05]  /*2bb90*/  BRA `(.L_x_5356) ;  /* 0xffffffd000387947 */ /* 0x000fea000383ffff */
.L_x_5284:
        /* <DEDUP_REMOVED lines=8> */
.L_x_5358:
[----:B------:R-:W-:Y:S05]  /*2bc20*/  BSYNC B1 ;  /* 0x0000000000017941 */ /* 0x000fea0003800000 */
.L_x_5357:
[----:B------:R-:W-:Y:S01]  /*2bc30*/  IMAD.MOV.U32 R13, RZ, RZ, R18 ;  /* 0x000000ffff0d7224 */ /* 0x000fe200078e0012 */
[----:B------:R-:W-:Y:S01]  /*2bc40*/  LEA R17, R17, UR45, 0x1 ;  /* 0x0000002d11117c11 */ /* 0x000fe2000f8e08ff */
[----:B------:R-:W-:Y:S01]  /*2bc50*/  IMAD.MOV.U32 R12, RZ, RZ, RZ ;  /* 0x000000ffff0c7224 */ /* 0x000fe200078e00ff */
[C---:B------:R-:W-:Y:S01]  /*2bc60*/  LOP3.LUT P2, RZ, R16.reuse, 0x20, RZ, 0xc0, !PT ;  /* 0x0000002010ff7812 */ /* 0x040fe2000784c0ff */
[----:B------:R-:W-:Y:S01]  /*2bc70*/  IMAD.MOV.U32 R11, RZ, RZ, 0x181f ;  /* 0x0000181fff0b7424 */ /* 0x000fe200078e00ff */
[----:B------:R-:W-:Y:S01]  /*2bc80*/  LOP3.LUT P1, RZ, R16, 0x10, RZ, 0xc0, !PT ;  /* 0x0000001010ff7812 */ /* 0x000fe2000782c0ff */
[----:B------:R-:W-:Y:S01]  /*2bc90*/  IMAD.MOV.U32 R15, RZ, RZ, -0x1 ;  /* 0xffffffffff0f7424 */ /* 0x000fe200078e00ff */
[----:B------:R-:W-:Y:S01]  /*2bca0*/  P2R R4, PR, RZ, 0x20 ;  /* 0x00000020ff047803 */ /* 0x000fe20000000000 */
[----:B------:R-:W-:-:S10]  /*2bcb0*/  IMAD.MOV.U32 R3, RZ, RZ, R14 ;  /* 0x000000ffff037224 */ /* 0x000fd400078e000e */
[----:B------:R-:W-:Y:S05]  /*2bcc0*/  WARPSYNC.COLLECTIVE R15, `(.L_x_5359) ;  /* 0x000000000f087348 */ /* 0x000fea0003c00000 */
[----:B------:R0:W1:Y:S02]  /*2bcd0*/  SHFL.IDX P6, R14, R13, R12, R11 ;  /* 0x0000000c0d0e7389 */ /* 0x00006400000c000b */
[----:B01----:R-:W-:Y:S01]  /*2bce0*/  ENDCOLLECTIVE ;  /* 0x000000000000791b */ /* 0x003fe20003800000 */
.L_x_5359:
        /* <DEDUP_REMOVED lines=13> */
.L_x_5360:
        /* <DEDUP_REMOVED lines=16> */
.L_x_5361:
        /* <DEDUP_REMOVED lines=18> */
.L_x_5362:
        /* <DEDUP_REMOVED lines=14> */
.L_x_5363:
        /* <DEDUP_REMOVED lines=17> */
.L_x_5364:
        /* <DEDUP_REMOVED lines=13> */
.L_x_5365:
[----:B------:R-:W-:Y:S05]  /*2c2a0*/  BRA `(.L_x_5366) ;  /* 0xffffffcc00ac7947 */ /* 0x000fea000383ffff */
.L_x_5289:
[----:B0-----:R0:W1:Y:S02]  /*2c2b0*/  SYNCS.PHASECHK.TRANS64.TRYWAIT P0, [R5+URZ+0x38820], R4 ;  /* 0x03882004050075a7 */ /* 0x001064000800017f */
[----:B-1----:R-:W-:Y:S05]  /*2c2c0*/  @!P0 NANOSLEEP.SYNCS 0x989680 ;  /* 0x009896800000895d */ /* 0x002fea0003900000 */
[----:B------:R-:W1:Y:S02]  /*2c2d0*/  @!P0 SYNCS.PHASECHK.TRANS64 P0, [R5+URZ+0x38820], R4 ;  /* 0x03882004050085a7 */ /* 0x000e64000800007f */
[----:B-1----:R-:W-:Y:S05]  /*2c2e0*/  @!P0 BRA `(.L_x_5289) ;  /* 0xfffffffc00f08947 */ /* 0x002fea000383ffff */
[----:B------:R-:W-:Y:S05]  /*2c2f0*/  BRA `(.L_x_5367) ;  /* 0xffffffd000587947 */ /* 0x000fea000383ffff */
.L_x_5290:
        /* <DEDUP_REMOVED lines=11> */
.L_x_5369:
[----:B------:R-:W-:Y:S05]  /*2c3b0*/  BSYNC B0 ;  /* 0x0000000000007941 */ /* 0x000fea0003800000 */
.L_x_5368:
[----:B------:R-:W-:Y:S05]  /*2c3c0*/  BRA `(.L_x_5370) ;  /* 0xffffffd000407947 */ /* 0x000fea000383ffff */
.L_x_5291:
[----:B------:R-:W-:Y:S01]  /*2c3d0*/  BSSY B0, `(.L_x_5371) ;  /* 0x0000006000007945 */ /* 0x000fe20003800000 */
[----:B------:R-:W-:-:S07]  /*2c3e0*/  IMAD.MOV.U32 R15, RZ, RZ, -0x1 ;  /* 0xffffffffff0f7424 */ /* 0x000fce00078e00ff */
[----:B012--5:R-:W-:Y:S05]  /*2c3f0*/  WARPSYNC.COLLECTIVE R15, `(.L_x_5372) ;  /* 0x000000000f0c7348 */ /* 0x027fea0003c00000 */
[----:B------:R-:W-:Y:S02]  /*2c400*/  ELECT P6, UR62, PT ;  /* 0x00000000003e782f */ /* 0x000fe400038c0000 */
[----:B------:R-:W-:Y:S01]  /*2c410*/  MOV R14, UR62 ;  /* 0x0000003e000e7c02 */ /* 0x000fe20008000f00 */
[----:B012--5:R-:W-:Y:S10]  /*2c420*/  ENDCOLLECTIVE ;  /* 0x000000000000791b */ /* 0x027ff40003800000 */
.L_x_5372:
[----:B------:R-:W-:Y:S05]  /*2c430*/  BSYNC B0 ;  /* 0x0000000000007941 */ /* 0x000fea0003800000 */
.L_x_5371:
[----:B------:R-:W-:Y:S05]  /*2c440*/  BRA `(.L_x_5373) ;  /* 0xffffffd000347947 */ /* 0x000fea000383ffff */
.L_x_5293:
[----:B-1----:R1:W3:Y:S02]  /*2c450*/  SYNCS.PHASECHK.TRANS64.TRYWAIT P1, [R3+URZ+0x38840], R2 ;  /* 0x03884002030075a7 */ /* 0x0022e4000802017f */
[----:B---3--:R-:W-:Y:S05]  /*2c460*/  @!P1 NANOSLEEP.SYNCS 0x989680 ;  /* 0x009896800000995d */ /* 0x008fea0003900000 */
[----:B------:R-:W3:Y:S02]  /*2c470*/  @!P1 SYNCS.PHASECHK.TRANS64 P1, [R3+URZ+0x38840], R2 ;  /* 0x03884002030095a7 */ /* 0x000ee4000802007f */
[----:B---3--:R-:W-:Y:S05]  /*2c480*/  @!P1 BRA `(.L_x_5293) ;  /* 0xfffffffc00f09947 */ /* 0x008fea000383ffff */
[----:B------:R-:W-:Y:S05]  /*2c490*/  BRA `(.L_x_5374) ;  /* 0xffffffd000547947 */ /* 0x000fea000383ffff */
.L_x_5295:
[----:B0-----:R0:W3:Y:S02]  /*2c4a0*/  SYNCS.PHASECHK.TRANS64.TRYWAIT P1, [R5+URZ+0x38840], R0 ;  /* 0x03884000050075a7 */ /* 0x0010e4000802017f */
[----:B---3--:R-:W-:Y:S05]  /*2c4b0*/  @!P1 NANOSLEEP.SYNCS 0x989680 ;  /* 0x009896800000995d */ /* 0x008fea0003900000 */
[----:B------:R-:W3:Y:S02]  /*2c4c0*/  @!P1 SYNCS.PHASECHK.TRANS64 P1, [R5+URZ+0x38840], R0 ;  /* 0x03884000050095a7 */ /* 0x000ee4000802007f */
[----:B---3--:R-:W-:Y:S05]  /*2c4d0*/  @!P1 BRA `(.L_x_5295) ;  /* 0xfffffffc00f09947 */ /* 0x008fea000383ffff */
[----:B------:R-:W-:Y:S05]  /*2c4e0*/  BRA `(.L_x_5375) ;  /* 0xffffffd000607947 */ /* 0x000fea000383ffff */
.L_x_5297:
[----:B---3--:R3:W4:Y:S02]  /*2c4f0*/  SYNCS.PHASECHK.TRANS64.TRYWAIT P1, [R3+URZ+0x38860], R2 ;  /* 0x03886002030075a7 */ /* 0x008724000802017f */
[----:B----4-:R-:W-:Y:S05]  /*2c500*/  @!P1 NANOSLEEP.SYNCS 0x989680 ;  /* 0x009896800000995d */ /* 0x010fea0003900000 */
[----:B------:R-:W4:Y:S02]  /*2c510*/  @!P1 SYNCS.PHASECHK.TRANS64 P1, [R3+URZ+0x38860], R2 ;  /* 0x03886002030095a7 */ /* 0x000f24000802007f */
[----:B----4-:R-:W-:Y:S05]  /*2c520*/  @!P1 BRA `(.L_x_5297) ;  /* 0xfffffffc00f09947 */ /* 0x010fea000383ffff */
[----:B------:R-:W-:Y:S05]  /*2c530*/  BRA `(.L_x_5376) ;  /* 0xffffffd0005c7947 */ /* 0x000fea000383ffff */
        .type           $_ZN7cutlass13device_kernelIN5flash11enable_sm90INS1_16FlashAttnFwdSm90INS1_25CollectiveMainloopFwdSm90ILi2EN4cute5tupleIJNS5_1CILi1EEES8_S8_EEENS6_IJNS7_ILi64EEESA_SA_EEELi512ENS_6half_tEfNS_4arch4Sm90ELb0ELb1ELb1ELb0ELb1ELb0ELb1ELb0ELb0ELb1ELb1ELb0EEENS1_21CollectiveEpilogueFwdINS6_IJSA_NS7_ILi512EEESA_EEES9_SC_SE_Li256ELb0ELb1ELb1ELb0EEENS1_19SingleTileSchedulerILb0ELb1ELb1ELi64EEEEEEEEEvNT_6ParamsE$_ZZN5flash25CollectiveMainloopFwdSm90ILi2EN4cute5tupleIJNS1_1CILi1EEES4_S4_EEENS2_IJNS3_ILi64EEES6_S6_EEELi512EN7cutlass6half_tEfNS8_4arch4Sm90ELb0ELb1ELb1ELb0ELb1ELb0ELb1ELb0ELb0ELb1ELb1ELb0EE3mmaINS_16FlashAttnFwdSm90ISC_NS_21CollectiveEpilogueFwdINS2_IJS6_NS3_ILi512EEES6_EEES5_S9_SB_Li256ELb0ELb1ELb1ELb0EEENS_19SingleTileSchedulerILb0ELb1ELb1ELi64EEEE13SharedStorageENS1_6TensorINS1_11ArrayEngineIfLm128EEENS1_6LayoutINS2_IJNS2_IJNS3_ILi2EEESR_NS3_ILi32EEEEEES4_S4_EEENS2_IJNS2_IJS4_SR_NS3_ILi4EEEEEENS3_ILi0EEESX_EEEEEEENS_7SoftmaxILi2ELi0EEEEEbRKNSC_6ParamsENS8_13PipelineAsyncILi2EEES17_RNS8_13PipelineStateILj2EEERT0_RT1_iRiRKNS_16SeqlenInfoQKNewKILb0ELb0EEENS2_IJiiiiEEERT_ENKUliT_T0_T1_E_clIZSD_ISM_S10_S12_EbS15_S17_S17_S1A_S1C_S1E_iS1F_S1J_S1K_S1M_EUlRS1N_iE1_NS3_ILb0EEENS3_ILb1EEEEEDaiS1N_S1O_S1P_,@function
        .size           $_ZN7cutlass13device_kernelIN5flash11enable_sm90INS1_16FlashAttnFwdSm90INS1_25CollectiveMainloopFwdSm90ILi2EN4cute5tupleIJNS5_1CILi1EEES8_S8_EEENS6_IJNS7_ILi64EEESA_SA_EEELi512ENS_6half_tEfNS_4arch4Sm90ELb0ELb1ELb1ELb0ELb1ELb0ELb1ELb0ELb0ELb1ELb1ELb0EEENS1_21CollectiveEpilogueFwdINS6_IJSA_NS7_ILi512EEESA_EEES9_SC_SE_Li256ELb0ELb1ELb1ELb0EEENS1_19SingleTileSchedulerILb0ELb1ELb1ELi64EEEEEEEEEvNT_6ParamsE$_ZZN5flash25CollectiveMainloopFwdSm90ILi2EN4cute5tupleIJNS1_1CILi1EEES4_S4_EEENS2_IJNS3_ILi64EEES6_S6_EEELi512EN7cutlass6half_tEfNS8_4arch4Sm90ELb0ELb1ELb1ELb0ELb1ELb0ELb1ELb0ELb0ELb1ELb1ELb0EE3mmaINS_16FlashAttnFwdSm90ISC_NS_21CollectiveEpilogueFwdINS2_IJS6_NS3_ILi512EEES6_EEES5_S9_SB_Li256ELb0ELb1ELb1ELb0EEENS_19SingleTileSchedulerILb0ELb1ELb1ELi64EEEE13SharedStorageENS1_6TensorINS1_11ArrayEngineIfLm128EEENS1_6LayoutINS2_IJNS2_IJNS3_ILi2EEESR_NS3_ILi32EEEEEES4_S4_EEENS2_IJNS2_IJS4_SR_NS3_ILi4EEEEEENS3_ILi0EEESX_EEEEEEENS_7SoftmaxILi2ELi0EEEEEbRKNSC_6ParamsENS8_13PipelineAsyncILi2EEES17_RNS8_13PipelineStateILj2EEERT0_RT1_iRiRKNS_16SeqlenInfoQKNewKILb0ELb0EEENS2_IJiiiiEEERT_ENKUliT_T0_T1_E_clIZSD_ISM_S10_S12_EbS15_S17_S17_S1A_S1C_S1E_iS1F_S1J_S1K_S1M_EUlRS1N_iE1_NS3_ILb0EEENS3_ILb1EEEEEDaiS1N_S1O_S1P_,(.L_x_15748 - $_ZN7cutlass13device_kernelIN5flash11enable_sm90INS1_16FlashAttnFwdSm90INS1_25CollectiveMainloopFwdSm90ILi2EN4cute5tupleIJNS5_1CILi1EEES8_S8_EEENS6_IJNS7_ILi64EEESA_SA_EEELi512ENS_6half_tEfNS_4arch4Sm90ELb0ELb1ELb1ELb0ELb1ELb0ELb1ELb0ELb0ELb1ELb1ELb0EEENS1_21CollectiveEpilogueFwdINS6_IJSA_NS7_ILi512EEESA_EEES9_SC_SE_Li256ELb0ELb1ELb1ELb0EEENS1_19SingleTileSchedulerILb0ELb1ELb1ELi64EEEEEEEEEvNT_6ParamsE$_ZZN5flash25CollectiveMainloopFwdSm90ILi2EN4cute5tupleIJNS1_1CILi1EEES4_S4_EEENS2_IJNS3_ILi64EEES6_S6_EEELi512EN7cutlass6half_tEfNS8_4arch4Sm90ELb0ELb1ELb1ELb0ELb1ELb0ELb1ELb0ELb0ELb1ELb1ELb0EE3mmaINS_16FlashAttnFwdSm90ISC_NS_21CollectiveEpilogueFwdINS2_IJS6_NS3_ILi512EEES6_EEES5_S9_SB_Li256ELb0ELb1ELb1ELb0EEENS_19SingleTileSchedulerILb0ELb1ELb1ELi64EEEE13SharedStorageENS1_6TensorINS1_11ArrayEngineIfLm128EEENS1_6LayoutINS2_IJNS2_IJNS3_ILi2EEESR_NS3_ILi32EEEEEES4_S4_EEENS2_IJNS2_IJS4_SR_NS3_ILi4EEEEEENS3_ILi0EEESX_EEEEEEENS_7SoftmaxILi2ELi0EEEEEbRKNSC_6ParamsENS8_13PipelineAsyncILi2EEES17_RNS8_13PipelineStateILj2EEERT0_RT1_iRiRKNS_16SeqlenInfoQKNewKILb0ELb0EEENS2_IJiiiiEEERT_ENKUliT_T0_T1_E_clIZSD_ISM_S10_S12_EbS15_S17_S17_S1A_S1C_S1E_iS1F_S1J_S1K_S1M_EUlRS1N_iE1_NS3_ILb0EEENS3_ILb1EEEEEDaiS1N_S1O_S1P_)
$_ZN7cutlass13device_kernelIN5flash11enable_sm90INS1_16FlashAttnFwdSm90INS1_25CollectiveMainloopFwdSm90ILi2EN4cute5tupleIJNS5_1CILi1EEES8_S8_EEENS6_IJNS7_ILi64EEESA_SA_EEELi512ENS_6half_tEfNS_4arch4Sm90ELb0ELb1ELb1ELb0ELb1ELb0ELb1ELb0ELb0ELb1ELb1ELb0EEENS1_21CollectiveEpilogueFwdINS6_IJSA_NS7_ILi512EEESA_EEES9_SC_SE_Li256ELb0ELb1ELb1ELb0EEENS1_19SingleTileSchedulerILb0ELb1ELb1ELi64EEEEEEEEEvNT_6ParamsE$_ZZN5flash25CollectiveMainloopFwdSm90ILi2EN4cute5tupleIJNS1_1CILi1EEES4_S4_EEENS2_IJNS3_ILi64EEES6_S6_EEELi512EN7cutlass6half_tEfNS8_4arch4Sm90ELb0ELb1ELb1ELb0ELb1ELb0ELb1ELb0ELb0ELb1ELb1ELb0EE3mmaINS_16FlashAttnFwdSm90ISC_NS_21CollectiveEpilogueFwdINS2_IJS6_NS3_ILi512EEES6_EEES5_S9_SB_Li256ELb0ELb1ELb1ELb0EEENS_19SingleTileSchedulerILb0ELb1ELb1ELi64EEEE13SharedStorageENS1_6TensorINS1_11ArrayEngineIfLm128EEENS1_6LayoutINS2_IJNS2_IJNS3_ILi2EEESR_NS3_ILi32EEEEEES4_S4_EEENS2_IJNS2_IJS4_SR_NS3_ILi4EEEEEENS3_ILi0EEESX_EEEEEEENS_7SoftmaxILi2ELi0EEEEEbRKNSC_6ParamsENS8_13PipelineAsyncILi2EEES17_RNS8_13PipelineStateILj2EEERT0_RT1_iRiRKNS_16SeqlenInfoQKNewKILb0ELb0EEENS2_IJiiiiEEERT_ENKUliT_T0_T1_E_clIZSD_ISM_S10_S12_EbS15_S17_S17_S1A_S1C_S1E_iS1F_S1J_S1K_S1M_EUlRS1N_iE1_NS3_ILb0EEENS3_ILb1EEEEEDaiS1N_S1O_S1P_:
[----:B------:R-:W-:Y:S05]  /*2c540*/  YIELD ;  /* 0x0000000000007946 */ /* 0x000fea0003800000 */
[----:B------:R-:W-:Y:S02]  /*2c550*/  ULDC UR4, c[0x0][0x20] ;  /* 0x0000080000047ab9 */ /* 0x000fe40000000800 */
[----:B------:R-:W-:-:S05]  /*2c560*/  VIADD R7, R17, -UR4 ;  /* 0x8000000411077c36 */ /* 0x000fca0008000000 */
[----:B------:R-:W2:Y:S01]  /*2c570*/  LDL.64 R8, [R7] ;  /* 0x0000000007087983 */ /* 0x000ea20000100a00 */
[----:B------:R-:W0:Y:S02]  /*2c580*/  LDC.64 R4, c[0x0][0x208] ;  /* 0x00008200ff047b82 */ /* 0x000e240000000a00 */
[----:B0-----:R-:W-:Y:S02]  /*2c590*/  R2UR UR4, R4 ;  /* 0x00000000040472ca */ /* 0x001fe400000e0000 */
[----:B------:R-:W-:-:S13]  /*2c5a0*/  R2UR UR5, R5 ;  /* 0x00000000050572ca */ /* 0x000fda00000e0000 */
[----:B--2---:R-:W2:Y:S01]  /*2c5b0*/  LD.E R10, desc[UR4][R8.64] ;  /* 0x00000004080a7980 */ /* 0x004ea2000c101900 */
[----:B------:R-:W-:Y:S02]  /*2c5c0*/  R2UR UR4, R4 ;  /* 0x00000000040472ca */ /* 0x000fe400000e0000 */
[----:B------:R-:W-:-:S13]  /*2c5d0*/  R2UR UR5, R5 ;  /* 0x00000000050572ca */ /* 0x000fda00000e0000 */
[----:B------:R-:W3:Y:S01]  /*2c5e0*/  LD.E R12, desc[UR4][R8.64+0x8] ;  /* 0x00000804080c7980 */ /* 0x000ee2000c101900 */
[----:B--2---:R-:W-:-:S05]  /*2c5f0*/  VIADD R11, R10, 0x1 ;  /* 0x000000010a0b7836 */ /* 0x004fca0000000000 */
[----:B------:R-:W-:-:S13]  /*2c600*/  ISETP.NE.AND P0, PT, R11, 0x2, PT ;  /* 0x000000020b00780c */ /* 0x000fda0003f05270 */
[----:B------:R-:W-:Y:S02]  /*2c610*/  @!P0 R2UR UR6, R4 ;  /* 0x00000000040682ca */ /* 0x000fe400000e0000 */
[----:B------:R-:W-:-:S13]  /*2c620*/  @!P0 R2UR UR7, R5 ;  /* 0x00000000050782ca */ /* 0x000fda00000e0000 */
[----:B------:R-:W2:Y:S01]  /*2c630*/  @!P0 LD.E R13, desc[UR6][R8.64+0x4] ;  /* 0x00000406080d8980 */ /* 0x000ea2000c101900 */
[C---:B------:R-:W-:Y:S02]  /*2c640*/  R2UR UR4, R4.reuse ;  /* 0x00000000040472ca */ /* 0x040fe400000e0000 */
[C---:B------:R-:W-:Y:S02]  /*2c650*/  R2UR UR5, R5.reuse ;  /* 0x00000000050572ca */ /* 0x040fe400000e0000 */
[C---:B------:R-:W-:Y:S02]  /*2c660*/  R2UR UR6, R4.reuse ;  /* 0x00000000040672ca */ /* 0x040fe400000e0000 */
[C---:B------:R-:W-:Y:S02]  /*2c670*/  R2UR UR7, R5.reuse ;  /* 0x00000000050772ca */ /* 0x040fe400000e0000 */
[----:B------:R-:W-:Y:S02]  /*2c680*/  @!P0 R2UR UR8, R4 ;  /* 0x00000000040882ca */ /* 0x000fe400000e0000 */
[----:B------:R-:W-:-:S02]  /*2c690*/  @!P0 R2UR UR9, R5 ;  /* 0x00000000050982ca */ /* 0x000fc400000e0000 */
[----:B------:R-:W-:Y:S02]  /*2c6a0*/  @!P0 R2UR UR10, R4 ;  /* 0x00000000040a82ca */ /* 0x000fe400000e0000 */
[----:B------:R-:W-:Y:S01]  /*2c6b0*/  @!P0 R2UR UR11, R5 ;  /* 0x00000000050b82ca */ /* 0x000fe200000e0000 */
[----:B---3--:R-:W-:Y:S01]  /*2c6c0*/  VIADD R21, R12, 0x1 ;  /* 0x000000010c157836 */ /* 0x008fe20000000000 */
[----:B------:R-:W-:Y:S04]  /*2c6d0*/  ST.E desc[UR4][R8.64], R11 ;  /* 0x0000000b08007985 */ /* 0x000fe8000c101904 */
[----:B------:R-:W-:Y:S04]  /*2c6e0*/  ST.E desc[UR6][R8.64+0x8], R21 ;  /* 0x0000081508007985 */ /* 0x000fe8000c101906 */
[----:B------:R-:W-:Y:S01]  /*2c6f0*/  @!P0 ST.E desc[UR8][R8.64], RZ ;  /* 0x000000ff08008985 */ /* 0x000fe2000c101908 */
[----:B--2---:R-:W-:-:S05]  /*2c700*/  @!P0 LOP3.LUT R25, R13, 0x1, RZ, 0x3c, !PT ;  /* 0x000000010d198812 */ /* 0x004fca00078e3cff */
[----:B------:R0:W-:Y:S04]  /*2c710*/  @!P0 ST.E desc[UR10][R8.64+0x4], R25 ;  /* 0x0000041908008985 */ /* 0x0001e8000c10190a */
[----:B------:R-:W2:Y:S01]  /*2c720*/  LDL.64 R14, [R7+0x18] ;  /* 0x00001800070e7983 */ /* 0x000ea20000100a00 */
[----:B------:R-:W-:Y:S02]  /*2c730*/  R2UR UR4, R4 ;  /* 0x00000000040472ca */ /* 0x000fe400000e0000 */
[----:B------:R-:W-:Y:S01]  /*2c740*/  R2UR UR5, R5 ;  /* 0x00000000050572ca */ /* 0x000fe200000e0000 */
[----:B------:R-:W3:-:S12]  /*2c750*/  LDL.64 R12, [R7] ;  /* 0x00000000070c7983 */ /* 0x000ed80000100a00 */
[----:B--2---:R-:W2:Y:S01]  /*2c760*/  LD.E R20, desc[UR4][R14.64] ;  /* 0x000000040e147980 */ /* 0x004ea2000c101900 */
[C---:B------:R-:W-:Y:S02]  /*2c770*/  R2UR UR4, R4.reuse ;  /* 0x00000000040472ca */ /* 0x040fe400000e0000 */
[C---:B------:R-:W-:Y:S02]  /*2c780*/  R2UR UR5, R5.reuse ;  /* 0x00000000050572ca */ /* 0x040fe400000e0000 */
[----:B------:R-:W-:Y:S02]  /*2c790*/  R2UR UR6, R4 ;  /* 0x00000000040672ca */ /* 0x000fe400000e0000 */
[----:B------:R-:W-:Y:S01]  /*2c7a0*/  R2UR UR7, R5 ;  /* 0x00000000050772ca */ /* 0x000fe200000e0000 */
[----:B------:R-:W-:Y:S01]  /*2c7b0*/  BSSY B2, `(.L_x_5377) ;  /* 0x0000009000027945 */ /* 0x000fe20003800000 */
[----:B0-----:R-:W-:Y:S02]  /*2c7c0*/  IMAD.MOV.U32 R8, RZ, RZ, R16 ;  /* 0x000000ffff087224 */ /* 0x001fe400078e0010 */
[----:B------:R-:W-:-:S05]  /*2c7d0*/  IMAD.MOV.U32 R9, RZ, RZ, R2 ;  /* 0x000000ffff097224 */ /* 0x000fca00078e0002 */
[----:B---3--:R0:W5:Y:S04]  /*2c7e0*/  LD.E R24, desc[UR4][R12.64] ;  /* 0x000000040c187980 */ /* 0x008168000c101900 */
[----:B------:R0:W5:Y:S01]  /*2c7f0*/  LD.E R11, desc[UR6][R12.64+0x4] ;  /* 0x000004060c0b7980 */ /* 0x000162000c101900 */
[----:B--2---:R-:W-:-:S04]  /*2c800*/  LOP3.LUT R20, R20, 0x1, RZ, 0xfc, !PT ;  /* 0x0000000114147812 */ /* 0x004fc800078efcff */
[----:B------:R-:W-:-:S13]  /*2c810*/  ISETP.NE.AND P0, PT, R20, 0x3, PT ;  /* 0x000000031400780c */ /* 0x000fda0003f05270 */
[----:B0-----:R-:W-:Y:S05]  /*2c820*/  @!P0 BRA `(.L_x_5378) ;  /* 0x0000000000048947 */ /* 0x001fea0003800000 */
[----:B------:R-:W-:Y:S01]  /*2c830*/  BPT.TRAP 0x1 ;  /* 0x000000040000795c */ /* 0x000fe20000300000 */
.L_x_5378:
[----:B------:R-:W-:Y:S05]  /*2c840*/  BSYNC B2 ;  /* 0x0000000000027941 */ /* 0x000fea0003800000 */
.L_x_5377:
[----:B------:R-:W-:Y:S02]  /*2c850*/  R2UR UR4, R4 ;  /* 0x00000000040472ca */ /* 0x000fe400000e0000 */
[----:B------:R-:W-:-:S13]  /*2c860*/  R2UR UR5, R5 ;  /* 0x00000000050572ca */ /* 0x000fda00000e0000 */
[----:B------:R-:W2:Y:S01]  /*2c870*/  LD.E.64 R20, desc[UR4][R14.64+0x18] ;  /* 0x000018040e147980 */ /* 0x000ea2000c101b00 */
[----:B-----5:R-:W-:Y:S02]  /*2c880*/  SHF.L.U32 R25, R11, 0x1f, RZ ;  /* 0x0000001f0b197819 */ /* 0x020fe400000006ff */
[----:B--2---:R-:W-:-:S05]  /*2c890*/  MOV R21, R20 ;  /* 0x0000001400157202 */ /* 0x004fca0000000f00 */
[----:B------:R-:W-:-:S04]  /*2c8a0*/  IMAD R24, R24, 0x8, R21 ;  /* 0x0000000818187824 */ /* 0x000fc800078e0215 */
[----:B------:R0:W1:Y:S01]  /*2c8b0*/  SYNCS.PHASECHK.TRANS64.TRYWAIT P0, [R24+URZ], R25 ;  /* 0x00000019180075a7 */ /* 0x000062000800017f */
[----:B------:R-:W2:Y:S01]  /*2c8c0*/  LD.E R21, desc[UR4][R14.64] ;  /* 0x000000040e157980 */ /* 0x000ea2000c101900 */
[----:B------:R-:W-:Y:S02]  /*2c8d0*/  R2UR UR6, R4 ;  /* 0x00000000040672ca */ /* 0x000fe400000e0000 */
[----:B------:R-:W-:Y:S01]  /*2c8e0*/  R2UR UR7, R5 ;  /* 0x00000000050772ca */ /* 0x000fe200000e0000 */
[----:B------:R0:W5:Y:S01]  /*2c8f0*/  LD.E R11, desc[UR4][R12.64] ;  /* 0x000000040c0b7980 */ /* 0x000162000c101900 */
[----:B------:R-:W-:Y:S11]  /*2c900*/  BSSY B2, `(.L_x_5379) ;  /* 0x0000006000027945 */ /* 0x000ff60003800000 */
[----:B------:R0:W5:Y:S01]  /*2c910*/  LD.E R20, desc[UR6][R12.64+0x4] ;  /* 0x000004060c147980 */ /* 0x000162000c101900 */
[----:B--2---:R-:W-:-:S04]  /*2c920*/  LOP3.LUT R21, R21, 0x1, RZ, 0xfc, !PT ;  /* 0x0000000115157812 */ /* 0x004fc800078efcff */
[----:B------:R-:W-:-:S13]  /*2c930*/  ISETP.NE.AND P1, PT, R21, 0x3, PT ;  /* 0x000000031500780c */ /* 0x000fda0003f25270 */
[----:B01----:R-:W-:Y:S05]  /*2c940*/  @!P1 BRA `(.L_x_5380) ;  /* 0x0000000000049947 */ /* 0x003fea0003800000 */
[----:B------:R-:W-:Y:S01]  /*2c950*/  BPT.TRAP 0x1 ;  /* 0x000000040000795c */ /* 0x000fe20000300000 */
.L_x_5380:
[----:B------:R-:W-:Y:S05]  /*2c960*/  BSYNC B2 ;  /* 0x0000000000027941 */ /* 0x000fea0003800000 */
.L_x_5379:
[----:B------:R-:W-:Y:S04]  /*2c970*/  BSSY B2, `(.L_x_5381) ;  /* 0x000000a000027945 */ /* 0x000fe80003800000 */
[----:B------:R-:W-:Y:S05]  /*2c980*/  @P0 BRA `(.L_x_5382) ;  /* 0x0000000000200947 */ /* 0x000fea0003800000 */
[----:B------:R-:W-:Y:S02]  /*2c990*/  R2UR UR4, R4 ;  /* 0x00000000040472ca */ /* 0x000fe400000e0000 */
[----:B------:R-:W-:-:S13]  /*2c9a0*/  R2UR UR5, R5 ;  /* 0x00000000050572ca */ /* 0x000fda00000e0000 */
[----:B------:R-:W2:Y:S01]  /*2c9b0*/  LD.E.64 R14, desc[UR4][R14.64+0x18] ;  /* 0x000018040e0e7980 */ /* 0x000ea2000c101b00 */
[----:B-----5:R-:W-:Y:S02]  /*2c9c0*/  SHF.L.U32 R20, R20, 0x1f, RZ ;  /* 0x0000001f14147819 */ /* 0x020fe400000006ff */
[----:B--2---:R-:W-:-:S05]  /*2c9d0*/  MOV R12, R14 ;  /* 0x0000000e000c7202 */ /* 0x004fca0000000f00 */
[----:B------:R-:W-:-:S04]  /*2c9e0*/  IMAD R11, R11, 0x8, R12 ;  /* 0x000000080b0b7824 */ /* 0x000fc800078e020c */
[----:B------:R-:W0:Y:S02]  /*2c9f0*/  SYNCS.PHASECHK.TRANS64.TRYWAIT P0, [R11+URZ], R20 ;  /* 0x000000140b0075a7 */ /* 0x000e24000800017f */
[----:B0-----:R-:W-:Y:S05]  /*2ca00*/  @!P0 BRA `(.L_x_5383) ;  /* 0x0000011800348947 */ /* 0x001fea0003800000 */
.L_x_5382:
[----:B------:R-:W-:Y:S05]  /*2ca10*/  BSYNC B2 ;  /* 0x0000000000027941 */ /* 0x000fea0003800000 */
.L_x_5381:
[----:B0----5:R-:W2:Y:S04]  /*2ca20*/  LDL.64 R20, [R7] ;  /* 0x0000000007147983 */ /* 0x021ea80000100a00 */
[----:B------:R-:W3:Y:S01]  /*2ca30*/  LDL.64 R14, [R7+0x28] ;  /* 0x00002800070e7983 */ /* 0x000ee20000100a00 */
[C---:B------:R-:W-:Y:S02]  /*2ca40*/  R2UR UR6, R4.reuse ;  /* 0x00000000040672ca */ /* 0x040fe400000e0000 */
[C---:B------:R-:W-:Y:S01]  /*2ca50*/  R2UR UR7, R5.reuse ;  /* 0x00000000050772ca */ /* 0x040fe200000e0000 */
[----:B------:R-:W4:Y:S01]  /*2ca60*/  LDL.64 R12, [R7+0x20] ;  /* 0x00002000070c7983 */ /* 0x000f220000100a00 */
[C---:B------:R-:W-:Y:S02]  /*2ca70*/  R2UR UR4, R4.reuse ;  /* 0x00000000040472ca */ /* 0x040fe400000e0000 */
[----:B------:R-:W-:Y:S01]  /*2ca80*/  R2UR UR5, R5 ;  /* 0x00000000050572ca */ /* 0x000fe200000e0000 */
[----:B------:R-:W4:Y:S08]  /*2ca90*/  LDL.64 R56, [R7+0x8] ;  /* 0x0000080007387983 */ /* 0x000f300000100a00 */
[----:B--2---:R-:W2:Y:S04]  /*2caa0*/  LD.E R21, desc[UR6][R20.64] ;  /* 0x0000000614157980 */ /* 0x004ea8000c101900 */
[----:B---3--:R-:W2:Y:S01]  /*2cab0*/  LD.E.64 R58, desc[UR4][R14.64] ;  /* 0x000000040e3a7980 */ /* 0x008ea2000c101b00 */
[----:B------:R-:W-:Y:S05]  /*2cac0*/  WARPSYNC.ALL ;  /* 0x0000000000007948 */ /* 0x000fea0003800000 */
[----:B------:R-:W-:-:S02]  /*2cad0*/  R2UR UR4, R4 ;  /* 0x00000000040472ca */ /* 0x000fc400000e0000 */
[C---:B------:R-:W-:Y:S02]  /*2cae0*/  R2UR UR5, R5.reuse ;  /* 0x00000000050572ca */ /* 0x040fe400000e0000 */
[----:B------:R-:W-:Y:S02]  /*2caf0*/  R2UR UR6, R4 ;  /* 0x00000000040672ca */ /* 0x000fe400000e0000 */
[----:B------:R-:W-:-:S09]  /*2cb00*/  R2UR UR7, R5 ;  /* 0x00000000050772ca */ /* 0x000fd200000e0000 */
[----:B----4-:R0:W-:Y:S04]  /*2cb10*/  ST.E desc[UR4][R56.64], RZ ;  /* 0x000000ff38007985 */ /* 0x0101e8000c101904 */
[----:B------:R-:W3:Y:S01]  /*2cb20*/  LD.E.64 R14, desc[UR6][R12.64] ;  /* 0x000000060c0e7980 */ /* 0x000ee2000c101b00 */
[----:B--2---:R-:W-:Y:S01]  /*2cb30*/  IMAD R20, R21, 0x200, R58 ;  /* 0x0000020015147824 */ /* 0x004fe200078e023a */
[----:B------:R-:W-:Y:S01]  /*2cb40*/  WARPGROUP.ARRIVE ;  /* 0x00000000000079c5 */ /* 0x000fe20000000000 */
[----:B------:R-:W-:Y:S01]  /*2cb50*/  IMAD.MOV.U32 R21, RZ, RZ, R59 ;  /* 0x000000ffff157224 */ /* 0x000fe200078e003b */
[----:B------:R-:W-:Y:S01]  /*2cb60*/  R2UR UR8, R4 ;  /* 0x00000000040872ca */ /* 0x000fe200000e0000 */
[----:B------:R-:W-:Y:S01]  /*2cb70*/  IMAD.MOV.U32 R11, RZ, RZ, 0x1 ;  /* 0x00000001ff0b7424 */ /* 0x000fe200078e00ff */
[----:B------:R-:W-:-:S02]  /*2cb80*/  R2UR UR6, R20 ;  /* 0x00000000140672ca */ /* 0x000fc400000e0000 */
[----:B------:R-:W-:Y:S02]  /*2cb90*/  R2UR UR7, R21 ;  /* 0x00000000150772ca */ /* 0x000fe400000e0000 */
[C---:B------:R-:W-:Y:S02]  /*2cba0*/  R2UR UR9, R5.reuse ;  /* 0x00000000050972ca */ /* 0x040fe400000e0000 */
[----:B------:R-:W-:Y:S02]  /*2cbb0*/  R2UR UR10, R4 ;  /* 0x00000000040a72ca */ /* 0x000fe400000e0000 */
[----:B------:R-:W-:Y:S02]  /*2cbc0*/  R2UR UR11, R5 ;  /* 0x00000000050b72ca */ /* 0x000fe400000e0000 */
[----:B---3--:R-:W-:Y:S02]  /*2cbd0*/  R2UR UR4, R14 ;  /* 0x000000000e0472ca */ /* 0x008fe400000e0000 */
[----:B------:R-:W-:-:S13]  /*2cbe0*/  R2UR UR5, R15 ;  /* 0x000000000f0572ca */ /* 0x000fda00000e0000 */
[----:B------:R-:W-:Y:S03]  /*2cbf0*/  HGMMA.64x64x16.F32 R24, gdesc[UR4], RZ, !UPT, gsb0 ;  /* 0x00e00000041879f0 */ /* 0x000fe6000c0008ff */
[----:B------:R-:W-:Y:S02]  /*2cc00*/  WARPGROUP.DEPBAR.LE gsb0, 0x0 ;  /* 0x00008000000079c5 */ /* 0x000fe40000010000 */
[----:B------:R0:W-:Y:S04]  /*2cc10*/  ST.E desc[UR8][R56.64], R11 ;  /* 0x0000000b38007985 */ /* 0x0001e8000c101908 */
[----:B------:R-:W2:Y:S01]  /*2cc20*/  LD.E.64 R14, desc[UR10][R12.64] ;  /* 0x0000000a0c0e7980 */ /* 0x000ea2000c101b00 */
[----:B------:R-:W-:Y:S01]  /*2cc30*/  VIADD R58, R20, 0x2 ;  /* 0x00000002143a7836 */ /* 0x000fe20000000000 */
[----:B------:R-:W-:Y:S01]  /*2cc40*/  R2UR UR7, R59 ;  /* 0x000000003b0772ca */ /* 0x000fe200000e0000 */
[----:B------:R-:W-:Y:S01]  /*2cc50*/  WARPGROUP.ARRIVE ;  /* 0x00000000000079c5 */ /* 0x000fe20000000000 */
[----:B------:R-:W-:-:S02]  /*2cc60*/  R2UR UR8, R4 ;  /* 0x00000000040872ca */ /* 0x000fc400000e0000 */
[----:B------:R-:W-:Y:S02]  /*2cc70*/  R2UR UR6, R58 ;  /* 0x000000003a0672ca */ /* 0x000fe400000e0000 */
[C---:B------:R-:W-:Y:S02]  /*2cc80*/  R2UR UR9, R5.reuse ;  /* 0x00000000050972ca */ /* 0x040fe400000e0000 */
[----:B------:R-:W-:Y:S02]  /*2cc90*/  R2UR UR10, R4 ;  /* 0x00000000040a72ca */ /* 0x000fe400000e0000 */
[----:B------:R-:W-:Y:S01]  /*2cca0*/  R2UR UR11, R5 ;  /* 0x00000000050b72ca */ /* 0x000fe200000e0000 */
[----:B--2---:R-:W-:Y:S01]  /*2ccb0*/  VIADD R14, R14, 0x2 ;  /* 0x000000020e0e7836 */ /* 0x004fe20000000000 */
[----:B------:R-:W-:-:S04]  /*2ccc0*/  R2UR UR5, R15 ;  /* 0x000000000f0572ca */ /* 0x000fc800000e0000 */
[----:B------:R-:W-:-:S13]  /*2ccd0*/  R2UR UR4, R14 ;  /* 0x000000000e0472ca */ /* 0x000fda00000e0000 */
[----:B------:R-:W-:Y:S03]  /*2cce0*/  HGMMA.64x64x16.F32 R24, gdesc[UR4], R24, gsb0 ;  /* 0x00e00000041879f0 */ /* 0x000fe60008000818 */
        /* <DEDUP_REMOVED lines=19> */
[----:B------:R-:W-:Y:S01]  /*2ce20*/  WARPGROUP.ARRIVE ;  /* 0x00000000000079c5 */ /* 0x000fe20000000000 */
[----:B------:R-:W-:Y:S01]  /*2ce30*/  IMAD.MOV.U32 R21, RZ, RZ, R59 ;  /* 0x000000ffff157224 */ /* 0x000fe200078e003b */
[----:B------:R-:W-:-:S02]  /*2ce40*/  R2UR UR8, R4 ;  /* 0x00000000040872ca */ /* 0x000fc400000e0000 */
[----:B------:R-:W-:Y:S02]  /*2ce50*/  R2UR UR6, R20 ;  /* 0x00000000140672ca */ /* 0x000fe400000e0000 */
        /* <DEDUP_REMOVED lines=8> */
[----:B------:R-:W2:Y:S01]  /*2cee0*/  LDL.64 R14, [R7+0x40] ;  /* 0x00004000070e7983 */ /* 0x000ea20000100a00 */
[----:B------:R-:W-:-:S02]  /*2cef0*/  R2UR UR4, R4 ;  /* 0x00000000040472ca */ /* 0x000fc400000e0000 */
[----:B------:R-:W-:Y:S01]  /*2cf00*/  R2UR UR5, R5 ;  /* 0x00000000050572ca */ /* 0x000fe200000e0000 */
[----:B------:R-:W3:-:S12]  /*2cf10*/  LDL.64 R12, [R7] ;  /* 0x00000000070c7983 */ /* 0x000ed80000100a00 */
[----:B--2---:R-:W2:Y:S01]  /*2cf20*/  LD.E R20, desc[UR4][R14.64] ;  /* 0x000000040e147980 */ /* 0x004ea2000c101900 */
[C---:B------:R-:W-:Y:S02]  /*2cf30*/  R2UR UR4, R4.reuse ;  /* 0x00000000040472ca */ /* 0x040fe400000e0000 */
[C---:B------:R-:W-:Y:S02]  /*2cf40*/  R2UR UR5, R5.reuse ;  /* 0x00000000050572ca */ /* 0x040fe400000e0000 */
[----:B------:R-:W-:Y:S02]  /*2cf50*/  R2UR UR6, R4 ;  /* 0x00000000040672ca */ /* 0x000fe400000e0000 */
[----:B------:R-:W-:Y:S01]  /*2cf60*/  R2UR UR7, R5 ;  /* 0x00000000050772ca */ /* 0x000fe200000e0000 */
[----:B------:R-:W-:Y:S08]  /*2cf70*/  BSSY B2, `(.L_x_5384) ;  /* 0x0000007000027945 */ /* 0x000ff00003800000 */
[----:B---3--:R0:W5:Y:S04]  /*2cf80*/  LD.E R58, desc[UR4][R12.64] ;  /* 0x000000040c3a7980 */ /* 0x008168000c101900 */
[----:B------:R0:W5:Y:S01]  /*2cf90*/  LD.E R59, desc[UR6][R12.64+0x4] ;  /* 0x000004060c3b7980 */ /* 0x000162000c101900 */
[----:B--2---:R-:W-:-:S04]  /*2cfa0*/  LOP3.LUT R20, R20, 0x1, RZ, 0xfc, !PT ;  /* 0x0000000114147812 */ /* 0x004fc800078efcff */
[----:B------:R-:W-:-:S13]  /*2cfb0*/  ISETP.NE.AND P0, PT, R20, 0x3, PT ;  /* 0x000000031400780c */ /* 0x000fda0003f05270 */
[----:B0-----:R-:W-:Y:S05]  /*2cfc0*/  @!P0 BRA `(.L_x_5385) ;  /* 0x0000000000048947 */ /* 0x001fea0003800000 */
[----:B------:R-:W-:Y:S01]  /*2cfd0*/  BPT.TRAP 0x1 ;  /* 0x000000040000795c */ /* 0x000fe20000300000 */
.L_x_5385:
[----:B------:R-:W-:Y:S05]  /*2cfe0*/  BSYNC B2 ;  /* 0x0000000000027941 */ /* 0x000fea0003800000 */
.L_x_5384:
        /* <DEDUP_REMOVED lines=17> */
.L_x_5387:
[----:B------:R-:W-:Y:S05]  /*2d100*/  BSYNC B2 ;  /* 0x0000000000027941 */ /* 0x000fea0003800000 */
.L_x_5386:
        /* <DEDUP_REMOVED lines=10> */
.L_x_5389:
[----:B------:R-:W-:Y:S05]  /*2d1b0*/  BSYNC B2 ;  /* 0x0000000000027941 */ /* 0x000fea0003800000 */
.L_x_5388:
[----:B------:R-:W2:Y:S04]  /*2d1c0*/  LDL.64 R58, [R7] ;  /* 0x00000000073a7983 */ /* 0x000ea80000100a00 */
[----:B------:R-:W3:Y:S04]  /*2d1d0*/  LDL.64 R56, [R7+0x58] ;  /* 0x0000580007387983 */ /* 0x000ee80000100a00 */
[----:B------:R-:W4:Y:S04]  /*2d1e0*/  LDL.64 R12, [R7+0x48] ;  /* 0x00004800070c7983 */ /* 0x000f280000100a00 */
[----:B0----5:R-:W4:Y:S01]  /*2d1f0*/  LDL.64 R20, [R7+0x50] ;  /* 0x0000500007147983 */ /* 0x021f220000100a00 */
[----:B------:R-:W-:-:S02]  /*2d200*/  R2UR UR6, R4 ;  /* 0x00000000040672ca */ /* 0x000fc400000e0000 */
[C---:B------:R-:W-:Y:S02]  /*2d210*/  R2UR UR7, R5.reuse ;  /* 0x00000000050772ca */ /* 0x040fe400000e0000 */
[----:B------:R-:W-:Y:S02]  /*2d220*/  R2UR UR4, R4 ;  /* 0x00000000040472ca */ /* 0x000fe400000e0000 */
[----:B------:R-:W-:-:S09]  /*2d230*/  R2UR UR5, R5 ;  /* 0x00000000050572ca */ /* 0x000fd200000e0000 */
[----:B--2---:R-:W2:Y:S04]  /*2d240*/  LD.E R59, desc[UR6][R58.64] ;  /* 0x000000063a3b7980 */ /* 0x004ea8000c101900 */
[----:B---3--:R-:W2:Y:S01]  /*2d250*/  LD.E.64 R14, desc[UR4][R56.64] ;  /* 0x00000004380e7980 */ /* 0x008ea2000c101b00 */
[----:B------:R-:W-:Y:S05]  /*2d260*/  WARPSYNC.ALL ;  /* 0x0000000000007948 */ /* 0x000fea0003800000 */
[----:B------:R-:W-:-:S02]  /*2d270*/  R2UR UR6, R4 ;  /* 0x00000000040672ca */ /* 0x000fc400000e0000 */
[C---:B------:R-:W-:Y:S02]  /*2d280*/  R2UR UR7, R5.reuse ;  /* 0x00000000050772ca */ /* 0x040fe400000e0000 */
[----:B------:R-:W-:Y:S02]  /*2d290*/  R2UR UR4, R4 ;  /* 0x00000000040472ca */ /* 0x000fe400000e0000 */
[----:B------:R-:W-:-:S09]  /*2d2a0*/  R2UR UR5, R5 ;  /* 0x00000000050572ca */ /* 0x000fd200000e0000 */
[----:B----4-:R-:W3:Y:S04]  /*2d2b0*/  LD.E R62, desc[UR6][R12.64] ;  /* 0x000000060c3e7980 */ /* 0x010ee8000c101900 */
[----:B------:R-:W4:Y:S01]  /*2d2c0*/  LD.E.64 R60, desc[UR4][R20.64] ;  /* 0x00000004143c7980 */ /* 0x000f22000c101b00 */
[----:B------:R-:W-:Y:S01]  /*2d2d0*/  WARPGROUP.ARRIVE ;  /* 0x00000000000079c5 */ /* 0x000fe20000000000 */
[C---:B------:R-:W-:Y:S02]  /*2d2e0*/  R2UR UR8, R4.reuse ;  /* 0x00000000040872ca */ /* 0x040fe400000e0000 */
[----:B------:R-:W-:Y:S02]  /*2d2f0*/  R2UR UR9, R5 ;  /* 0x00000000050972ca */ /* 0x000fe400000e0000 */
[----:B------:R-:W-:-:S02]  /*2d300*/  R2UR UR10, R4 ;  /* 0x00000000040a72ca */ /* 0x000fc400000e0000 */
[----:B------:R-:W-:Y:S01]  /*2d310*/  R2UR UR11, R5 ;  /* 0x00000000050b72ca */ /* 0x000fe200000e0000 */
[----:B--2---:R-:W-:Y:S01]  /*2d320*/  IMAD R14, R59, 0x1000, R14 ;  /* 0x000010003b0e7824 */ /* 0x004fe200078e020e */
[----:B------:R-:W-:-:S04]  /*2d330*/  R2UR UR7, R15 ;  /* 0x000000000f0772ca */ /* 0x000fc800000e0000 */
[----:B------:R-:W-:Y:S02]  /*2d340*/  R2UR UR6, R14 ;  /* 0x000000000e0672ca */ /* 0x000fe400000e0000 */
[----:B---3--:R-:W-:Y:S02]  /*2d350*/  ISETP.NE.U32.AND P0, PT, R62, RZ, PT ;  /* 0x000000ff3e00720c */ /* 0x008fe40003f05070 */
[----:B----4-:R-:W-:Y:S02]  /*2d360*/  R2UR UR4, R60 ;  /* 0x000000003c0472ca */ /* 0x010fe400000e0000 */
[----:B------:R-:W-:-:S09]  /*2d370*/  R2UR UR5, R61 ;  /* 0x000000003d0572ca */ /* 0x000fd200000e0000 */
[----:B------:R-:W-:-:S05]  /*2d380*/  VOTEU.ANY UP0, P0 ;  /* 0x00000000003f7886 */ /* 0x000fca0000000100 */
[----:B------:R-:W-:Y:S03]  /*2d390*/  HGMMA.64x64x16.F32 R24, gdesc[UR4], R24, UP0, gsb0 ;  /* 0x00e00000041879f0 */ /* 0x000fe6000b800818 */
[----:B------:R-:W-:Y:S02]  /*2d3a0*/  WARPGROUP.DEPBAR.LE gsb0, 0x0 ;  /* 0x00008000000079c5 */ /* 0x000fe40000010000 */
[----:B------:R-:W-:Y:S04]  /*2d3b0*/  ST.E desc[UR8][R12.64], R11 ;  /* 0x0000000b0c007985 */ /* 0x000fe8000c101908 */
[----:B------:R-:W2:Y:S01]  /*2d3c0*/  LD.E.64 R56, desc[UR10][R20.64] ;  /* 0x0000000a14387980 */ /* 0x000ea2000c101b00 */
[----:B------:R-:W-:Y:S01]  /*2d3d0*/  VIADD R58, R14, 0x2 ;  /* 0x000000020e3a7836 */ /* 0x000fe20000000000 */
[----:B------:R-:W-:Y:S01]  /*2d3e0*/  WARPGROUP.ARRIVE ;  /* 0x00000000000079c5 */ /* 0x000fe20000000000 */
[----:B------:R-:W-:Y:S01]  /*2d3f0*/  IMAD.MOV.U32 R59, RZ, RZ, R15 ;  /* 0x000000ffff3b7224 */ /* 0x000fe200078e000f */
[----:B------:R-:W-:-:S02]  /*2d400*/  R2UR UR8, R4 ;  /* 0x00000000040872ca */ /* 0x000fc400000e0000 */
[----:B------:R-:W-:Y:S02]  /*2d410*/  R2UR UR6, R58 ;  /* 0x000000003a0672ca */ /* 0x000fe400000e0000 */
        /* <DEDUP_REMOVED lines=236> */
[----:B------:R-:W-:Y:S01]  /*2e2e0*/  UMOV UR4, 0x1 ;  /* 0x0000000100047882 */ /* 0x000fe20000000000 */
[----:B------:R-:W-:Y:S01]  /*2e2f0*/  IMAD.MOV.U32 R59, RZ, RZ, R15 ;  /* 0x000000ffff3b7224 */ /* 0x000fe200078e000f */
[----:B------:R-:W0:Y:S01]  /*2e300*/  S2R R60, SR_TID.X ;  /* 0x00000000003c7919 */ /* 0x000e220000002100 */
[----:B------:R-:W-:Y:S01]  /*2e310*/  UISETP.NE.U32.AND UP0, UPT, UR4, URZ, UPT ;  /* 0x0000003f0400728c */ /* 0x000fe2000bf05070 */
[----:B------:R-:W-:Y:S01]  /*2e320*/  WARPGROUP.ARRIVE ;  /* 0x00000000000079c5 */ /* 0x000fe20000000000 */
[----:B------:R-:W-:-:S02]  /*2e330*/  R2UR UR6, R4 ;  /* 0x00000000040672ca */ /* 0x000fc400000e0000 */
[----:B------:R-:W-:Y:S02]  /*2e340*/  R2UR UR11, R59 ;  /* 0x000000003b0b72ca */ /* 0x000fe400000e0000 */
[C---:B------:R-:W-:Y:S02]  /*2e350*/  R2UR UR7, R5.reuse ;  /* 0x00000000050772ca */ /* 0x040fe400000e0000 */
[----:B------:R-:W-:Y:S02]  /*2e360*/  R2UR UR12, R4 ;  /* 0x00000000040c72ca */ /* 0x000fe400000e0000 */
[----:B------:R-:W-:Y:S02]  /*2e370*/  R2UR UR13, R5 ;  /* 0x00000000050d72ca */ /* 0x000fe400000e0000 */
[----:B0-----:R-:W-:-:S06]  /*2e380*/  SHF.R.U32.HI R60, RZ, 0x7, R60 ;  /* 0x00000007ff3c7819 */ /* 0x001fcc000001163c */
[----:B------:R-:W0:Y:S02]  /*2e390*/  SHFL.IDX PT, R60, R60, RZ, 0x1f ;  /* 0x00001fff3c3c7589 */ /* 0x000e2400000e0000 */
[----:B0-----:R-:W-:-:S04]  /*2e3a0*/  ISETP.GT.AND P0, PT, R60, 0x7f, PT ;  /* 0x0000007f3c00780c */ /* 0x001fc80003f04270 */
[----:B------:R-:W-:-:S05]  /*2e3b0*/  SEL R61, RZ, 0x2, !P0 ;  /* 0x00000002ff3d7807 */ /* 0x000fca0004000000 */
[----:B------:R-:W-:-:S05]  /*2e3c0*/  IMAD.IADD R58, R61, 0x1, R62 ;  /* 0x000000013d3a7824 */ /* 0x000fca00078e023e */
[----:B------:R-:W-:Y:S02]  /*2e3d0*/  R2UR UR10, R58 ;  /* 0x000000003a0a72ca */ /* 0x000fe400000e0000 */
[----:B--2---:R-:W-:Y:S02]  /*2e3e0*/  IADD3 R56, R61, 0x800, R56 ;  /* 0x000008003d387810 */ /* 0x004fe40007ffe038 */
[----:B------:R-:W-:Y:S02]  /*2e3f0*/  R2UR UR9, R57 ;  /* 0x00000000390972ca */ /* 0x000fe400000e0000 */
[----:B------:R-:W-:-:S13]  /*2e400*/  R2UR UR8, R56 ;  /* 0x00000000380872ca */ /* 0x000fda00000e0000 */
[----:B------:R-:W-:Y:S03]  /*2e410*/  HGMMA.64x64x16.F32 R24, gdesc[UR8], R24, UP0, gsb0 ;  /* 0x00e00000081879f0 */ /* 0x000fe6000b800818 */
[----:B------:R-:W-:Y:S02]  /*2e420*/  WARPGROUP.DEPBAR.LE gsb0, 0x0 ;  /* 0x00008000000079c5 */ /* 0x000fe40000010000 */
[----:B------:R0:W-:Y:S04]  /*2e430*/  ST.E desc[UR6][R12.64], R11 ;  /* 0x0000000b0c007985 */ /* 0x0001e8000c101906 */
[----:B------:R-:W2:Y:S01]  /*2e440*/  LD.E.64 R56, desc[UR12][R20.64] ;  /* 0x0000000c14387980 */ /* 0x000ea2000c101b00 */
[----:B------:R-:W-:Y:S01]  /*2e450*/  IMAD.MOV.U32 R65, RZ, RZ, 0x4 ;  /* 0x00000004ff417424 */ /* 0x000fe200078e00ff */
[----:B------:R-:W-:Y:S01]  /*2e460*/  WARPGROUP.ARRIVE ;  /* 0x00000000000079c5 */ /* 0x000fe20000000000 */
[----:B------:R-:W-:Y:S01]  /*2e470*/  IMAD.MOV.U32 R59, RZ, RZ, R15 ;  /* 0x000000ffff3b7224 */ /* 0x000fe200078e000f */
[----:B------:R-:W-:-:S02]  /*2e480*/  R2UR UR8, R4 ;  /* 0x00000000040872ca */ /* 0x000fc400000e0000 */
[----:B------:R-:W-:Y:S02]  /*2e490*/  SEL R63, R65, 0x2, P0 ;  /* 0x00000002413f7807 */ /* 0x000fe40000000000 */
[----:B------:R-:W-:Y:S02]  /*2e4a0*/  R2UR UR7, R59 ;  /* 0x000000003b0772ca */ /* 0x000fe400000e0000 */
[C---:B------:R-:W-:Y:S01]  /*2e4b0*/  R2UR UR9, R5.reuse ;  /* 0x00000000050972ca */ /* 0x040fe200000e0000 */
[----:B------:R-:W-:Y:S01]  /*2e4c0*/  IMAD.IADD R58, R62, 0x1, R63 ;  /* 0x000000013e3a7824 */ /* 0x000fe200078e023f */
[----:B------:R-:W-:Y:S02]  /*2e4d0*/  R2UR UR10, R4 ;  /* 0x00000000040a72ca */ /* 0x000fe400000e0000 */
[----:B------:R-:W-:Y:S02]  /*2e4e0*/  R2UR UR11, R5 ;  /* 0x00000000050b72ca */ /* 0x000fe400000e0000 */
[----:B------:R-:W-:-:S02]  /*2e4f0*/  R2UR UR6, R58 ;  /* 0x000000003a0672ca */ /* 0x000fc400000e0000 */
[----:B--2---:R-:W-:Y:S02]  /*2e500*/  IADD3 R56, R63, 0x800, R56 ;  /* 0x000008003f387810 */ /* 0x004fe40007ffe038 */
[----:B------:R-:W-:Y:S02]  /*2e510*/  R2UR UR5, R57 ;  /* 0x00000000390572ca */ /* 0x000fe400000e0000 */
[----:B------:R-:W-:-:S13]  /*2e520*/  R2UR UR4, R56 ;  /* 0x00000000380472ca */ /* 0x000fda00000e0000 */
[----:B------:R-:W-:Y:S03]  /*2e530*/  HGMMA.64x64x16.F32 R24, gdesc[UR4], R24, gsb0 ;  /* 0x00e00000041879f0 */ /* 0x000fe60008000818 */
[----:B------:R-:W-:Y:S02]  /*2e540*/  WARPGROUP.DEPBAR.LE gsb0, 0x0 ;  /* 0x00008000000079c5 */ /* 0x000fe40000010000 */
[----:B------:R0:W-:Y:S04]  /*2e550*/  ST.E desc[UR8][R12.64], R11 ;  /* 0x0000000b0c007985 */ /* 0x0001e8000c101908 */
[----:B------:R-:W2:Y:S01]  /*2e560*/  LD.E.64 R56, desc[UR10][R20.64] ;  /* 0x0000000a14387980 */ /* 0x000ea2000c101b00 */
[----:B------:R-:W-:Y:S01]  /*2e570*/  SEL R65, R65, 0x6, !P0 ;  /* 0x0000000641417807 */ /* 0x000fe20004000000 */
[----:B------:R-:W-:Y:S01]  /*2e580*/  IMAD.MOV.U32 R59, RZ, RZ, R15 ;  /* 0x000000ffff3b7224 */ /* 0x000fe200078e000f */
[----:B------:R-:W-:Y:S01]  /*2e590*/  WARPGROUP.ARRIVE ;  /* 0x00000000000079c5 */ /* 0x000fe20000000000 */
[----:B------:R-:W-:-:S02]  /*2e5a0*/  R2UR UR8, R4 ;  /* 0x00000000040872ca */ /* 0x000fc400000e0000 */
[----:B------:R-:W-:Y:S01]  /*2e5b0*/  IMAD.IADD R58, R62, 0x1, R65 ;  /* 0x000000013e3a7824 */ /* 0x000fe200078e0241 */
[----:B------:R-:W-:Y:S02]  /*2e5c0*/  R2UR UR7, R59 ;  /* 0x000000003b0772ca */ /* 0x000fe400000e0000 */
[C---:B------:R-:W-:Y:S02]  /*2e5d0*/  R2UR UR9, R5.reuse ;  /* 0x00000000050972ca */ /* 0x040fe400000e0000 */
[----:B------:R-:W-:Y:S02]  /*2e5e0*/  R2UR UR6, R58 ;  /* 0x000000003a0672ca */ /* 0x000fe400000e0000 */
[----:B------:R-:W-:Y:S02]  /*2e5f0*/  R2UR UR10, R4 ;  /* 0x00000000040a72ca */ /* 0x000fe400000e0000 */
[----:B------:R-:W-:Y:S02]  /*2e600*/  R2UR UR11, R5 ;  /* 0x00000000050b72ca */ /* 0x000fe400000e0000 */
[----:B--2---:R-:W-:-:S02]  /*2e610*/  IADD3 R56, R65, 0x800, R56 ;  /* 0x0000080041387810 */ /* 0x004fc40007ffe038 */
[----:B------:R-:W-:Y:S02]  /*2e620*/  R2UR UR5, R57 ;  /* 0x00000000390572ca */ /* 0x000fe400000e0000 */
[----:B------:R-:W-:-:S13]  /*2e630*/  R2UR UR4, R56 ;  /* 0x00000000380472ca */ /* 0x000fda00000e0000 */
[----:B------:R-:W-:Y:S03]  /*2e640*/  HGMMA.64x64x16.F32 R24, gdesc[UR4], R24, gsb0 ;  /* 0x00e00000041879f0 */ /* 0x000fe60008000818 */
[----:B------:R-:W-:Y:S02]  /*2e650*/  WARPGROUP.DEPBAR.LE gsb0, 0x0 ;  /* 0x00008000000079c5 */ /* 0x000fe40000010000 */
[----:B------:R0:W-:Y:S04]  /*2e660*/  ST.E desc[UR8][R12.64], R11 ;  /* 0x0000000b0c007985 */ /* 0x0001e8000c101908 */
[----:B------:R-:W2:Y:S01]  /*2e670*/  LD.E.64 R66, desc[UR10][R20.64] ;  /* 0x0000000a14427980 */ /* 0x000ea2000c101b00 */
[----:B------:R-:W-:Y:S01]  /*2e680*/  IMAD.MOV.U32 R56, RZ, RZ, 0x28 ;  /* 0x00000028ff387424 */ /* 0x000fe200078e00ff */
[----:B------:R-:W-:Y:S01]  /*2e690*/  WARPGROUP.ARRIVE ;  /* 0x00000000000079c5 */ /* 0x000fe20000000000 */
[----:B------:R-:W-:Y:S01]  /*2e6a0*/  IMAD.MOV.U32 R57, RZ, RZ, 0xa00 ;  /* 0x00000a00ff397424 */ /* 0x000fe200078e00ff */
[----:B------:R-:W-:Y:S01]  /*2e6b0*/  R2UR UR8, R4 ;  /* 0x00000000040872ca */ /* 0x000fe200000e0000 */
[----:B------:R-:W-:Y:S01]  /*2e6c0*/  IMAD.MOV.U32 R59, RZ, RZ, R15 ;  /* 0x000000ffff3b7224 */ /* 0x000fe200078e000f */
[----:B------:R-:W-:-:S02]  /*2e6d0*/  SEL R56, R56, 0x26, P0 ;  /* 0x0000002638387807 */ /* 0x000fc40000000000 */
[----:B------:R-:W-:Y:S02]  /*2e6e0*/  SEL R57, R57, 0x980, P0 ;  /* 0x0000098039397807 */ /* 0x000fe40000000000 */
[----:B------:R-:W-:Y:S02]  /*2e6f0*/  R2UR UR7, R59 ;  /* 0x000000003b0772ca */ /* 0x000fe400000e0000 */
[C---:B------:R-:W-:Y:S01]  /*2e700*/  R2UR UR9, R5.reuse ;  /* 0x00000000050972ca */ /* 0x040fe200000e0000 */
[----:B------:R-:W-:Y:S01]  /*2e710*/  IMAD.IADD R56, R56, 0x1, R57 ;  /* 0x0000000138387824 */ /* 0x000fe200078e0239 */
[----:B------:R-:W-:Y:S02]  /*2e720*/  R2UR UR10, R4 ;  /* 0x00000000040a72ca */ /* 0x000fe400000e0000 */
[----:B------:R-:W-:Y:S02]  /*2e730*/  R2UR UR11, R5 ;  /* 0x00000000050b72ca */ /* 0x000fe400000e0000 */
[----:B------:R-:W-:-:S05]  /*2e740*/  LOP3.LUT R57, R56, 0xa06, RZ, 0xc0, !PT ;  /* 0x00000a0638397812 */ /* 0x000fca00078ec0ff */
[----:B------:R-:W-:-:S05]  /*2e750*/  IMAD.IADD R58, R14, 0x1, R57 ;  /* 0x000000010e3a7824 */ /* 0x000fca00078e0239 */
[----:B------:R-:W-:Y:S01]  /*2e760*/  R2UR UR6, R58 ;  /* 0x000000003a0672ca */ /* 0x000fe200000e0000 */
[----:B--2---:R-:W-:Y:S02]  /*2e770*/  IMAD.IADD R56, R57, 0x1, R66 ;  /* 0x0000000139387824 */ /* 0x004fe400078e0242 */
[----:B------:R-:W-:-:S03]  /*2e780*/  IMAD.MOV.U32 R57, RZ, RZ, R67 ;  /* 0x000000ffff397224 */ /* 0x000fc600078e0043 */
[----:B------:R-:W-:Y:S02]  /*2e790*/  R2UR UR4, R56 ;  /* 0x00000000380472ca */ /* 0x000fe400000e0000 */
        /* <DEDUP_REMOVED lines=8> */
[----:B------:R-:W-:Y:S01]  /*2e820*/  R2UR UR8, R4 ;  /* 0x00000000040872ca */ /* 0x000fe200000e0000 */
[----:B------:R-:W-:Y:S01]  /*2e830*/  IMAD.IADD R58, R61, 0x1, R60 ;  /* 0x000000013d3a7824 */ /* 0x000fe200078e023c */
[----:B------:R-:W-:-:S02]  /*2e840*/  R2UR UR9, R5 ;  /* 0x00000000050972ca */ /* 0x000fc400000e0000 */
[----:B------:R-:W-:Y:S02]  /*2e850*/  R2UR UR7, R59 ;  /* 0x000000003b0772ca */ /* 0x000fe400000e0000 */
[----:B------:R-:W-:Y:S02]  /*2e860*/  R2UR UR6, R58 ;  /* 0x000000003a0672ca */ /* 0x000fe400000e0000 */
[----:B------:R-:W-:Y:S02]  /*2e870*/  R2UR UR10, R4 ;  /* 0x00000000040a72ca */ /* 0x000fe400000e0000 */
[----:B------:R-:W-:Y:S02]  /*2e880*/  R2UR UR11, R5 ;  /* 0x00000000050b72ca */ /* 0x000fe400000e0000 */
[----:B--2---:R-:W-:Y:S02]  /*2e890*/  IADD3 R56, R61, 0xa00, R56 ;  /* 0x00000a003d387810 */ /* 0x004fe40007ffe038 */
[----:B------:R-:W-:-:S02]  /*2e8a0*/  R2UR UR5, R57 ;  /* 0x00000000390572ca */ /* 0x000fc400000e0000 */
[----:B------:R-:W-:-:S13]  /*2e8b0*/  R2UR UR4, R56 ;  /* 0x00000000380472ca */ /* 0x000fda00000e0000 */
[----:B------:R-:W-:Y:S03]  /*2e8c0*/  HGMMA.64x64x16.F32 R24, gdesc[UR4], R24, gsb0 ;  /* 0x00e00000041879f0 */ /* 0x000fe60008000818 */
[----:B------:R-:W-:Y:S02]  /*2e8d0*/  WARPGROUP.DEPBAR.LE gsb0, 0x0 ;  /* 0x00008000000079c5 */ /* 0x000fe40000010000 */
[----:B------:R0:W-:Y:S04]  /*2e8e0*/  ST.E desc[UR8][R12.64], R11 ;  /* 0x0000000b0c007985 */ /* 0x0001e8000c101908 */
[----:B------:R-:W2:Y:S01]  /*2e8f0*/  LD.E.64 R56, desc[UR10][R20.64] ;  /* 0x0000000a14387980 */ /* 0x000ea2000c101b00 */
[----:B------:R-:W-:Y:S01]  /*2e900*/  IMAD.IADD R58, R63, 0x1, R60 ;  /* 0x000000013f3a7824 */ /* 0x000fe200078e023c */
[----:B------:R-:W-:Y:S01]  /*2e910*/  WARPGROUP.ARRIVE ;  /* 0x00000000000079c5 */ /* 0x000fe20000000000 */
[----:B------:R-:W-:Y:S01]  /*2e920*/  IMAD.MOV.U32 R59, RZ, RZ, R15 ;  /* 0x000000ffff3b7224 */ /* 0x000fe200078e000f */
[----:B------:R-:W-:-:S02]  /*2e930*/  R2UR UR8, R4 ;  /* 0x00000000040872ca */ /* 0x000fc400000e0000 */
[----:B------:R-:W-:Y:S02]  /*2e940*/  R2UR UR6, R58 ;  /* 0x000000003a0672ca */ /* 0x000fe400000e0000 */
[----:B------:R-:W-:Y:S02]  /*2e950*/  R2UR UR7, R59 ;  /* 0x000000003b0772ca */ /* 0x000fe400000e0000 */
[C---:B------:R-:W-:Y:S02]  /*2e960*/  R2UR UR9, R5.reuse ;  /* 0x00000000050972ca */ /* 0x040fe400000e0000 */
        /* <DEDUP_REMOVED lines=172> */
[----:B------:R-:W-:-:S02]  /*2f430*/  R2UR UR8, R4 ;  /* 0x00000000040872ca */ /* 0x000fc400000e0000 */
[----:B------:R-:W-:Y:S02]  /*2f440*/  SEL R56, R56, 0x3e, P0 ;  /* 0x0000003e38387807 */ /* 0x000fe40000000000 */
[----:B------:R-:W-:Y:S02]  /*2f450*/  SEL R57, R57, 0xf80, P0 ;  /* 0x00000f8039397807 */ /* 0x000fe40000000000 */
[----:B------:R-:W-:-:S03]  /*2f460*/  R2UR UR9, R5 ;  /* 0x00000000050972ca */ /* 0x000fc600000e0000 */
[----:B------:R-:W-:-:S05]  /*2f470*/  IMAD.IADD R56, R56, 0x1, R57 ;  /* 0x0000000138387824 */ /* 0x000fca00078e0239 */
[----:B------:R-:W-:-:S05]  /*2f480*/  LOP3.LUT R57, R56, 0x1e06, RZ, 0xc0, !PT ;  /* 0x00001e0638397812 */ /* 0x000fca00078ec0ff */
[----:B------:R-:W-:-:S05]  /*2f490*/  IMAD.IADD R56, R14, 0x1, R57 ;  /* 0x000000010e387824 */ /* 0x000fca00078e0239 */
[----:B------:R-:W-:Y:S01]  /*2f4a0*/  R2UR UR6, R56 ;  /* 0x00000000380672ca */ /* 0x000fe200000e0000 */
[----:B--2---:R-:W-:Y:S02]  /*2f4b0*/  IMAD.IADD R14, R57, 0x1, R20 ;  /* 0x00000001390e7824 */ /* 0x004fe400078e0214 */
[----:B------:R-:W-:Y:S02]  /*2f4c0*/  IMAD.MOV.U32 R57, RZ, RZ, R15 ;  /* 0x000000ffff397224 */ /* 0x000fe400078e000f */
[----:B------:R-:W-:Y:S01]  /*2f4d0*/  IMAD.MOV.U32 R15, RZ, RZ, R21 ;  /* 0x000000ffff0f7224 */ /* 0x000fe200078e0015 */
[----:B------:R-:W-:Y:S02]  /*2f4e0*/  R2UR UR4, R14 ;  /* 0x000000000e0472ca */ /* 0x000fe400000e0000 */
[----:B------:R-:W-:Y:S02]  /*2f4f0*/  R2UR UR7, R57 ;  /* 0x00000000390772ca */ /* 0x000fe400000e0000 */
        /* <DEDUP_REMOVED lines=9> */
[----:B------:R-:W-:Y:S02]  /*2f590*/  R2UR UR4, R4 ;  /* 0x00000000040472ca */ /* 0x000fe400000e0000 */
[----:B------:R-:W-:Y:S01]  /*2f5a0*/  R2UR UR5, R5 ;  /* 0x00000000050572ca */ /* 0x000fe200000e0000 */
[----:B------:R-:W-:-:S12]  /*2f5b0*/  BSSY B2, `(.L_x_5391) ;  /* 0x0000006000027945 */ /* 0x000fd80003800000 */
[----:B---3--:R0:W5:Y:S01]  /*2f5c0*/  LD.E R14, desc[UR4][R14.64] ;  /* 0x000000040e0e7980 */ /* 0x008162000c101900 */
[----:B--2---:R-:W-:-:S04]  /*2f5d0*/  LOP3.LUT R56, R56, 0x1, RZ, 0xfc, !PT ;  /* 0x0000000138387812 */ /* 0x004fc800078efcff */
[----:B------:R-:W-:-:S13]  /*2f5e0*/  ISETP.NE.AND P0, PT, R56, 0x3, PT ;  /* 0x000000033800780c */ /* 0x000fda0003f05270 */
[----:B0-----:R-:W-:Y:S05]  /*2f5f0*/  @!P0 BRA `(.L_x_5392) ;  /* 0x0000000000048947 */ /* 0x001fea0003800000 */
[----:B------:R-:W-:Y:S01]  /*2f600*/  BPT.TRAP 0x1 ;  /* 0x000000040000795c */ /* 0x000fe20000300000 */
.L_x_5392:
[----:B------:R-:W-:Y:S05]  /*2f610*/  BSYNC B2 ;  /* 0x0000000000027941 */ /* 0x000fea0003800000 */
.L_x_5391:
[C---:B------:R-:W-:Y:S02]  /*2f620*/  R2UR UR6, R4.reuse ;  /* 0x00000000040672ca */ /* 0x040fe400000e0000 */
[C---:B------:R-:W-:Y:S02]  /*2f630*/  R2UR UR7, R5.reuse ;  /* 0x00000000050772ca */ /* 0x040fe400000e0000 */
[----:B------:R-:W-:Y:S02]  /*2f640*/  R2UR UR4, R4 ;  /* 0x00000000040472ca */ /* 0x000fe400000e0000 */
[----:B------:R-:W-:-:S09]  /*2f650*/  R2UR UR5, R5 ;  /* 0x00000000050572ca */ /* 0x000fd200000e0000 */
[----:B------:R-:W2:Y:S04]  /*2f660*/  LD.E.64 R12, desc[UR6][R20.64+0x20] ;  /* 0x00002006140c7980 */ /* 0x000ea8000c101b00 */
[----:B------:R-:W3:Y:S01]  /*2f670*/  LD.E R11, desc[UR4][R20.64+0xc] ;  /* 0x00000c04140b7980 */ /* 0x000ee2000c101900 */
[----:B--2---:R-:W-:-:S05]  /*2f680*/  MOV R13, R12 ;  /* 0x0000000c000d7202 */ /* 0x004fca0000000f00 */
[----:B-----5:R-:W-:-:S05]  /*2f690*/  IMAD R14, R14, 0x8, R13 ;  /* 0x000000080e0e7824 */ /* 0x020fca00078e020d */
[----:B---3--:R-:W-:-:S04]  /*2f6a0*/  PRMT R11, R11, 0x654, R14 ;  /* 0x000006540b0b7816 */ /* 0x008fc8000000000e */
[----:B------:R0:W-:Y:S01]  /*2f6b0*/  SYNCS.ARRIVE.TRANS64.RED.A1T0 RZ, [R11+URZ], RZ ;  /* 0x000000ff0bff79a7 */ /* 0x0001e2000810043f */
[----:B------:R-:W2:Y:S04]  /*2f6c0*/  LDL.64 R12, [R7+0x68] ;  /* 0x00006800070c7983 */ /* 0x000ea80000100a00 */
[----:B------:R-:W3:Y:S04]  /*2f6d0*/  LD.E R15, desc[UR4][R8.64+0x24] ;  /* 0x00002404080f7980 */ /* 0x000ee8000c101900 */
[----:B------:R-:W4:Y:S04]  /*2f6e0*/  LD.E R14, desc[UR4][R8.64] ;  /* 0x00000004080e7980 */ /* 0x000f28000c101900 */
[----:B--2---:R-:W0:Y:S01]  /*2f6f0*/  LD.E.64 R12, desc[UR4][R12.64] ;  /* 0x000000040c0c7980 */ /* 0x004e22000c101b00 */
[----:B---3--:R-:W-:-:S13]  /*2f700*/  ISETP.NE.AND P0, PT, R15, 0x1, PT ;  /* 0x000000010f00780c */ /* 0x008fda0003f05270 */
[C---:B------:R-:W-:Y:S02]  /*2f710*/  @P0 R2UR UR6, R4.reuse ;  /* 0x00000000040602ca */ /* 0x040fe400000e0000 */
[C---:B------:R-:W-:Y:S02]  /*2f720*/  @P0 R2UR UR7, R5.reuse ;  /* 0x00000000050702ca */ /* 0x040fe400000e0000 */
[C---:B------:R-:W-:Y:S02]  /*2f730*/  R2UR UR14, R4.reuse ;  /* 0x00000000040e72ca */ /* 0x040fe400000e0000 */
[----:B------:R-:W-:Y:S02]  /*2f740*/  R2UR UR15, R5 ;  /* 0x00000000050f72ca */ /* 0x000fe400000e0000 */
[----:B------:R-:W-:-:S07]  /*2f750*/  R2UR UR10, R4 ;  /* 0x00000000040a72ca */ /* 0x000fce00000e0000 */
[----:B------:R-:W2:Y:S01]  /*2f760*/  @P0 LD.E R57, desc[UR6][R8.64+0x2c] ;  /* 0x00002c0608390980 */ /* 0x000ea2000c101900 */
[C---:B------:R-:W-:Y:S02]  /*2f770*/  R2UR UR6, R4.reuse ;  /* 0x00000000040672ca */ /* 0x040fe400000e0000 */
[C---:B------:R-:W-:Y:S01]  /*2f780*/  R2UR UR7, R5.reuse ;  /* 0x00000000050772ca */ /* 0x040fe200000e0000 */
[----:B------:R-:W3:Y:S01]  /*2f790*/  LD.E R63, desc[UR14][R8.64+0x18] ;  /* 0x0000180e083f7980 */ /* 0x000ee2000c101900 */
[C---:B------:R-:W-:Y:S02]  /*2f7a0*/  R2UR UR11, R5.reuse ;  /* 0x00000000050b72ca */ /* 0x040fe400000e0000 */
[C---:B------:R-:W-:Y:S02]  /*2f7b0*/  R2UR UR8, R4.reuse ;  /* 0x00000000040872ca */ /* 0x040fe400000e0000 */
[----:B------:R-:W-:Y:S02]  /*2f7c0*/  R2UR UR9, R5 ;  /* 0x00000000050972ca */ /* 0x000fe400000e0000 */
[----:B------:R-:W-:-:S02]  /*2f7d0*/  R2UR UR12, R4 ;  /* 0x00000000040c72ca */ /* 0x000fc400000e0000 */
[----:B------:R-:W-:-:S03]  /*2f7e0*/  R2UR UR13, R5 ;  /* 0x00000000050d72ca */ /* 0x000fc600000e0000 */
[----:B------:R-:W2:Y:S04]  /*2f7f0*/  LD.E R59, desc[UR6][R8.64+0x4] ;  /* 0x00000406083b7980 */ /* 0x000ea8000c101900 */
[----:B------:R-:W2:Y:S04]  /*2f800*/  LD.E R61, desc[UR10][R8.64+0xc] ;  /* 0x00000c0a083d7980 */ /* 0x000ea8000c101900 */
[----:B------:R-:W2:Y:S04]  /*2f810*/  LD.E R60, desc[UR8][R8.64+0x10] ;  /* 0x00001008083c7980 */ /* 0x000ea8000c101900 */
[----:B------:R-:W2:Y:S04]  /*2f820*/  LD.E R62, desc[UR12][R8.64+0x14] ;  /* 0x0000140c083e7980 */ /* 0x000ea8000c101900 */
[----:B0-----:R0:W2:Y:S02]  /*2f830*/  LD.E R11, desc[UR4][R12.64] ;  /* 0x000000040c0b7980 */ /* 0x0010a4000c101900 */
[----:B0-----:R-:W-:-:S02]  /*2f840*/  IMAD.MOV.U32 R12, RZ, RZ, R19 ;  /* 0x000000ffff0c7224 */ /* 0x001fc400078e0013 */
[----:B------:R-:W-:-:S05]  /*2f850*/  IMAD.MOV.U32 R13, RZ, RZ, R18 ;  /* 0x000000ffff0d7224 */ /* 0x000fca00078e0012 */
[----:B------:R4:W2:Y:S01]  /*2f860*/  LD.E R21, desc[UR4][R12.64] ;  /* 0x000000040c157980 */ /* 0x0008a2000c101900 */
[----:B------:R-:W-:Y:S02]  /*2f870*/  @P0 R2UR UR4, R4 ;  /* 0x00000000040402ca */ /* 0x000fe400000e0000 */
[----:B------:R-:W-:-:S13]  /*2f880*/  @P0 R2UR UR5, R5 ;  /* 0x00000000050502ca */ /* 0x000fda00000e0000 */
[----:B------:R-:W2:Y:S01]  /*2f890*/  @P0 LD.E R56, desc[UR4][R8.64+0x28] ;  /* 0x0000280408380980 */ /* 0x000ea2000c101900 */
[----:B------:R-:W-:Y:S02]  /*2f8a0*/  R2UR UR4, R4 ;  /* 0x00000000040472ca */ /* 0x000fe400000e0000 */
[----:B------:R-:W-:-:S13]  /*2f8b0*/  R2UR UR5, R5 ;  /* 0x00000000050572ca */ /* 0x000fda00000e0000 */
[----:B------:R-:W2:Y:S01]  /*2f8c0*/  LD.E R58, desc[UR4][R8.64+0x8] ;  /* 0x00000804083a7980 */ /* 0x000ea2000c101900 */
[----:B----4-:R-:W-:-:S04]  /*2f8d0*/  SHF.R.S32.HI R13, RZ, 0x1f, R14 ;  /* 0x0000001fff0d7819 */ /* 0x010fc8000001140e */
[----:B------:R-:W-:-:S04]  /*2f8e0*/  LEA.HI R12, R13, R14, RZ, 0x7 ;  /* 0x0000000e0d0c7211 */ /* 0x000fc800078f38ff */
[----:B------:R-:W-:-:S05]  /*2f8f0*/  LOP3.LUT R15, R12, 0xffffff80, RZ, 0xc0, !PT ;  /* 0xffffff800c0f7812 */ /* 0x000fca00078ec0ff */
[----:B------:R-:W-:-:S05]  /*2f900*/  IMAD.IADD R15, R14, 0x1, -R15 ;  /* 0x000000010e0f7824 */ /* 0x000fca00078e0a0f */
[----:B------:R-:W-:-:S04]  /*2f910*/  SHF.R.S32.HI R12, RZ, 0x1f, R15 ;  /* 0x0000001fff0c7819 */ /* 0x000fc8000001140f */
[CC--:B------:R-:W-:Y:S02]  /*2f920*/  LEA.HI R20, R12.reuse, R15.reuse, RZ, 0x2 ;  /* 0x0000000f0c147211 */ /* 0x0c0fe400078f10ff */
[----:B------:R-:W-:-:S04]  /*2f930*/  LEA.HI R12, R12, R15, RZ, 0x5 ;  /* 0x0000000f0c0c7211 */ /* 0x000fc800078f28ff */
[----:B------:R-:W-:Y:S02]  /*2f940*/  SHF.R.S32.HI R12, RZ, 0x5, R12 ;  /* 0x00000005ff0c7819 */ /* 0x000fe4000001140c */
[----:B---3--:R-:W-:Y:S01]  /*2f950*/  ISETP.GE.AND P1, PT, R63, 0x1, PT ;  /* 0x000000013f00780c */ /* 0x008fe20003f26270 */
[----:B------:R-:W-:Y:S01]  /*2f960*/  BSSY B2, `(.L_x_5393) ;  /* 0x0000081000027945 */ /* 0x000fe20003800000 */
[-C--:B--2---:R-:W-:Y:S01]  /*2f970*/  FMUL.FTZ R25, R25, R11.reuse ;  /* 0x0000000b19197220 */ /* 0x084fe20000410000 */
[----:B------:R-:W-:-:S03]  /*2f980*/  FMUL.FTZ R24, R24, R11 ;  /* 0x0000000b18187220 */ /* 0x000fc60000410000 */
[----:B------:R0:W1:Y:S02]  /*2f990*/  MUFU.TANH R65, R25 ;  /* 0x0000001900417308 */ /* 0x0000640000002400 */
[----:B0-----:R-:W-:-:S06]  /*2f9a0*/  LEA.HI R25, R13, R14, RZ, 0x2 ;  /* 0x0000000e0d197211 */ /* 0x001fcc00078f10ff */
[----:B------:R0:W2:Y:S01]  /*2f9b0*/  MUFU.TANH R64, R24 ;  /* 0x0000001800407308 */ /* 0x0000a20000002400 */
[--C-:B------:R-:W-:Y:S02]  /*2f9c0*/  SHF.R.S32.HI R13, RZ, 0x2, R20.reuse ;  /* 0x00000002ff0d7819 */ /* 0x100fe40000011414 */
[----:B------:R-:W-:Y:S02]  /*2f9d0*/  LOP3.LUT R25, R25, 0xfffffffc, RZ, 0xc0, !PT ;  /* 0xfffffffc19197812 */ /* 0x000fe400078ec0ff */
[----:B0-----:R-:W-:-:S03]  /*2f9e0*/  SHF.R.S32.HI R24, RZ, 0x1f, R20 ;  /* 0x0000001fff187819 */ /* 0x001fc60000011414 */
[----:B------:R-:W-:Y:S01]  /*2f9f0*/  IMAD.IADD R25, R14, 0x1, -R25 ;  /* 0x000000010e197824 */ /* 0x000fe200078e0a19 */
[----:B------:R-:W-:-:S04]  /*2fa00*/  LEA.HI R24, R24, R13, RZ, 0x3 ;  /* 0x0000000d18187211 */ /* 0x000fc800078f18ff */
[----:B------:R-:W-:Y:S02]  /*2fa10*/  LEA.HI R14, R25, R25, RZ, 0x1 ;  /* 0x00000019190e7211 */ /* 0x000fe400078f08ff */
[----:B------:R-:W-:Y:S02]  /*2fa20*/  LOP3.LUT R24, R24, 0xfffffff8, RZ, 0xc0, !PT ;  /* 0xfffffff818187812 */ /* 0x000fe400078ec0ff */
[----:B------:R-:W-:-:S03]  /*2fa30*/  LOP3.LUT R14, R14, 0x1ffffffe, RZ, 0xc0, !PT ;  /* 0x1ffffffe0e0e7812 */ /* 0x000fc600078ec0ff */
[----:B------:R-:W-:Y:S02]  /*2fa40*/  IMAD.IADD R24, R13, 0x1, -R24 ;  /* 0x000000010d187824 */ /* 0x000fe400078e0a18 */
[----:B------:R-:W-:Y:S02]  /*2fa50*/  IMAD R13, R21, 0x4, R12 ;  /* 0x00000004150d7824 */ /* 0x000fe400078e020c */
[----:B------:R-:W-:Y:S02]  /*2fa60*/  IMAD.IADD R14, R25, 0x1, -R14 ;  /* 0x00000001190e7824 */ /* 0x000fe400078e0a0e */
[----:B------:R-:W-:-:S04]  /*2fa70*/  IMAD.U32 R13, R13, 0x10, R24 ;  /* 0x000000100d0d7824 */ /* 0x000fc800078e0018 */
[----:B------:R-:W-:-:S04]  /*2fa80*/  IMAD R13, R14, 0x8, R13 ;  /* 0x000000080e0d7824 */ /* 0x000fc800078e020d */
[----:B------:R-:W-:Y:S01]  /*2fa90*/  @P0 IMAD.HI.U32 R56, R13, R56, RZ ;  /* 0x000000380d380227 */ /* 0x000fe200078e00ff */
[----:B------:R-:W-:-:S04]  /*2faa0*/  LOP3.LUT R20, R20, 0x7ffffffc, RZ, 0xc0, !PT ;  /* 0x7ffffffc14147812 */ /* 0x000fc800078ec0ff */
[----:B------:R-:W-:Y:S01]  /*2fab0*/  @P0 SHF.R.U32.HI R13, RZ, R57, R56 ;  /* 0x00000039ff0d0219 */ /* 0x000fe20000011638 */
[----:B------:R-:W-:-:S04]  /*2fac0*/  IMAD.SHL.U32 R25, R0, 0x40, RZ ;  /* 0x0000004000197824 */ /* 0x000fc800078e00ff */
[----:B------:R-:W0:Y:S01]  /*2fad0*/  SHFL.IDX PT, R24, R13, RZ, 0x1c1f ;  /* 0x001c1fff0d187589 */ /* 0x000e2200000e0000 */
[----:B------:R-:W-:Y:S01]  /*2fae0*/  IMAD.IADD R20, R15, 0x1, -R20 ;  /* 0x000000010f147824 */ /* 0x000fe200078e0a14 */
[----:B------:R-:W-:Y:S01]  /*2faf0*/  IADD3 R15, -R25, 0x1, RZ ;  /* 0x00000001190f7810 */ /* 0x000fe20007ffe1ff */
        /* <DEDUP_REMOVED lines=31> */
[----:B------:R-:W3:Y:S01]  /*2fcf0*/  MUFU.TANH R27, R27 ;  /* 0x0000001b001b7308 */ /* 0x000ee20000002400 */
[----:B------:R-:W-:-:S03]  /*2fd00*/  LOP3.LUT R12, RZ, R61, RZ, 0x33, !PT ;  /* 0x0000003dff0c7212 */ /* 0x000fc600078e33ff */
[----:B------:R-:W-:-:S04]  /*2fd10*/  IADD3 R15, -R59, R15, R58 ;  /* 0x0000000f3b0f7210 */ /* 0x000fc80007ffe13a */
[----:B------:R4:W0:Y:S01]  /*2fd20*/  MUFU.TANH R66, R26 ;  /* 0x0000001a00427308 */ /* 0x0008220000002400 */
        /* <DEDUP_REMOVED lines=33> */
[----:B--23--:R-:W-:Y:S06]  /*2ff40*/  @!P1 BRA `(.L_x_5394) ;  /* 0x0000000000889947 */ /* 0x00cfec0003800000 */
[----:B------:R-:W-:Y:S01]  /*2ff50*/  IADD3 R24, -R59, R58, R24 ;  /* 0x0000003a3b187210 */ /* 0x000fe20007ffe118 */
[----:B------:R-:W-:Y:S03]  /*2ff60*/  BSSY B3, `(.L_x_5395) ;  /* 0x000001c000037945 */ /* 0x000fe60003800000 */
[----:B------:R-:W-:-:S13]  /*2ff70*/  ISETP.GT.AND P0, PT, R24, -0x1, PT ;  /* 0xffffffff1800780c */ /* 0x000fda0003f04270 */
[----:B------:R-:W-:Y:S05]  /*2ff80*/  @P0 BRA `(.L_x_5396) ;  /* 0x00000000003c0947 */ /* 0x000fea0003800000 */
[----:B------:R-:W-:Y:S01]  /*2ff90*/  ISETP.NE.AND P0, PT, R63, 0x1, PT ;  /* 0x000000013f00780c */ /* 0x000fe20003f05270 */
[----:B------:R-:W-:Y:S01]  /*2ffa0*/  BSSY B4, `(.L_x_5397) ;  /* 0x000000b000047945 */ /* 0x000fe20003800000 */
[----:B------:R-:W-:-:S11]  /*2ffb0*/  LOP3.LUT R24, RZ, R24, RZ, 0x33, !PT ;  /* 0x00000018ff187212 */ /* 0x000fd600078e33ff */
[----:B------:R-:W-:Y:S05]  /*2ffc0*/  @!P0 BRA `(.L_x_5398) ;  /* 0x0000000000208947 */ /* 0x000fea0003800000 */
[C---:B------:R-:W-:Y:S02]  /*2ffd0*/  R2UR UR4, R4.reuse ;  /* 0x00000000040472ca */ /* 0x040fe400000e0000 */
[C---:B------:R-:W-:Y:S02]  /*2ffe0*/  R2UR UR5, R5.reuse ;  /* 0x00000000050572ca */ /* 0x040fe400000e0000 */
[----:B------:R-:W-:Y:S02]  /*2fff0*/  R2UR UR6, R4 ;  /* 0x00000000040672ca */ /* 0x000fe400000e0000 */
[----:B------:R-:W-:-:S09]  /*30000*/  R2UR UR7, R5 ;  /* 0x00000000050772ca */ /* 0x000fd200000e0000 */
[----:B----4-:R-:W2:Y:S04]  /*30010*/  LD.E R11, desc[UR4][R8.64+0x1c] ;  /* 0x00001c04080b7980 */ /* 0x010ea8000c101900 */
[----:B------:R-:W3:Y:S01]  /*30020*/  LD.E R26, desc[UR6][R8.64+0x20] ;  /* 0x00002006081a7980 */ /* 0x000ee2000c101900 */
[----:B--2---:R-:W-:-:S05]  /*30030*/  IMAD.HI.U32 R11, R24, R11, RZ ;  /* 0x0000000b180b7227 */ /* 0x004fca00078e00ff */
[----:B---3--:R-:W-:-:S07]  /*30040*/  SHF.R.U32.HI R24, RZ, R26, R11 ;  /* 0x0000001aff187219 */ /* 0x008fce000001160b */
.L_x_5398:
[----:B------:R-:W-:Y:S05]  /*30050*/  BSYNC B4 ;  /* 0x0000000000047941 */ /* 0x000fea0003800000 */
.L_x_5397:
[----:B------:R-:W-:Y:S01]  /*30060*/  LOP3.LUT R24, RZ, R24, RZ, 0x33, !PT ;  /* 0x00000018ff187212 */ /* 0x000fe200078e33ff */
[----:B------:R-:W-:Y:S06]  /*30070*/  BRA `(.L_x_5399) ;  /* 0x0000000000287947 */ /* 0x000fec0003800000 */
.L_x_5396:
[----:B------:R-:W-:-:S13]  /*30080*/  ISETP.NE.AND P0, PT, R63, 0x1, PT ;  /* 0x000000013f00780c */ /* 0x000fda0003f05270 */
        /* <DEDUP_REMOVED lines=9> */
.L_x_5399:
[----:B------:R-:W-:Y:S05]  /*30120*/  BSYNC B3 ;  /* 0x0000000000037941 */ /* 0x000fea0003800000 */
.L_x_5395:
[----:B----4-:R-:W-:-:S04]  /*30130*/  IMAD R11, R63, R24, -R25 ;  /* 0x000000183f0b7224 */ /* 0x010fc800078e0a19 */
[----:B------:R-:W-:-:S05]  /*30140*/  IMAD R11, R20, -0x2, R11 ;  /* 0xfffffffe140b7824 */ /* 0x000fca00078e020b */
[----:B------:R-:W-:Y:S02]  /*30150*/  VIMNMX R14, R14, R11, !PT ;  /* 0x0000000b0e0e7248 */ /* 0x000fe40007fe0100 */
[----:B------:R-:W-:-:S07]  /*30160*/  VIADDMNMX R12, R11, R63, R12, PT ;  /* 0x0000003f0b0c7246 */ /* 0x000fce000380010c */
.L_x_5394:
[----:B------:R-:W-:Y:S05]  /*30170*/  BSYNC B2 ;  /* 0x0000000000027941 */ /* 0x000fea0003800000 */
.L_x_5393:
[C---:B------:R-:W-:Y:S01]  /*30180*/  ISETP.GE.AND P1, PT, R62.reuse, 0x9, PT ;  /* 0x000000093e00780c */ /* 0x040fe20003f26270 */
[----:B------:R-:W4:Y:S01]  /*30190*/  SHFL.IDX PT, R13, R13, 0x1, 0x1c1f ;  /* 0x003c1f000d0d7f89 */ /* 0x000f2200000e0000 */
        /* <DEDUP_REMOVED lines=10> */
[----:B-1----:R-:W-:Y:S02]  /*30240*/  FSEL R65, R65, -INF , !P3 ;  /* 0xff80000041417808 */ /* 0x002fe40005800000 */
[----:B------:R-:W-:-:S02]  /*30250*/  P2R R56, PR, RZ, 0x10 ;  /* 0x00000010ff387803 */ /* 0x000fc40000000000 */
[----:B------:R-:W-:Y:S01]  /*30260*/  ISETP.LT.OR P2, PT, R12, 0x11, P2 ;  /* 0x000000110c00780c */ /* 0x000fe20001741670 */
[----:B----4-:R-:W-:Y:S01]  /*30270*/  IMAD.IADD R11, R15, 0x1, R13 ;  /* 0x000000010f0b7824 */ /* 0x010fe200078e020d */
        /* <DEDUP_REMOVED lines=76> */
[----:B------:R-:W2:Y:S04]  /*30740*/  LD.E R13, desc[UR4][R8.64+0x1c] ;  /* 0x00001c04080d7980 */ /* 0x000ea8000c101900 */
[----:B------:R-:W3:Y:S01]  /*30750*/  LD.E R15, desc[UR6][R8.64+0x20] ;  /* 0x00002006080f7980 */ /* 0x000ee2000c101900 */
[----:B--2---:R-:W-:-:S05]  /*30760*/  IMAD.HI.U32 R58, R58, R13, RZ ;  /* 0x0000000d3a3a7227 */ /* 0x004fca00078e00ff */
[----:B---3--:R-:W-:-:S07]  /*30770*/  SHF.R.U32.HI R58, RZ, R15, R58 ;  /* 0x0000000fff3a7219 */ /* 0x008fce000001163a */
.L_x_5405:
[----:B------:R-:W-:Y:S05]  /*30780*/  BSYNC B4 ;  /* 0x0000000000047941 */ /* 0x000fea0003800000 */
.L_x_5404:
[----:B------:R-:W-:Y:S01]  /*30790*/  LOP3.LUT R58, RZ, R58, RZ, 0x33, !PT ;  /* 0x0000003aff3a7212 */ /* 0x000fe200078e33ff */
[----:B------:R-:W-:Y:S06]  /*307a0*/  BRA `(.L_x_5406) ;  /* 0x0000000000287947 */ /* 0x000fec0003800000 */
.L_x_5403:
[----:B------:R-:W-:-:S13]  /*307b0*/  ISETP.NE.AND P6, PT, R63, 0x1, PT ;  /* 0x000000013f00780c */ /* 0x000fda0003fc5270 */
        /* <DEDUP_REMOVED lines=9> */
.L_x_5406:
[----:B------:R-:W-:Y:S05]  /*30850*/  BSYNC B3 ;  /* 0x0000000000037941 */ /* 0x000fea0003800000 */
.L_x_5402:
[----:B------:R-:W-:-:S04]  /*30860*/  IMAD R9, R63, R58, -R25 ;  /* 0x0000003a3f097224 */ /* 0x000fc800078e0a19 */
[----:B------:R-:W-:-:S05]  /*30870*/  IMAD R20, R20, -0x2, R9 ;  /* 0xfffffffe14147824 */ /* 0x000fca00078e0209 */
[----:B------:R-:W-:Y:S02]  /*30880*/  VIADDMNMX R12, R20, R63, R12, PT ;  /* 0x0000003f140c7246 */ /* 0x000fe4000380010c */
[----:B------:R-:W-:-:S07]  /*30890*/  VIMNMX R11, R11, R20, !PT ;  /* 0x000000140b0b7248 */ /* 0x000fce0007fe0100 */
.L_x_5401:
[----:B------:R-:W-:Y:S05]  /*308a0*/  BSYNC B2 ;  /* 0x0000000000027941 */ /* 0x000fea0003800000 */
.L_x_5400:
[----:B------:R-:W2:Y:S01]  /*308b0*/  LDL.64 R8, [R7+0x70] ;  /* 0x0000700007087983 */ /* 0x000ea20000100a00 */
[----:B------:R-:W-:Y:S02]  /*308c0*/  R2UR UR4, R4 ;  /* 0x00000000040472ca */ /* 0x000fe400000e0000 */
[----:B------:R-:W-:Y:S02]  /*308d0*/  R2UR UR5, R5 ;  /* 0x00000000050572ca */ /* 0x000fe400000e0000 */
[C---:B------:R-:W-:Y:S02]  /*308e0*/  ISETP.GT.AND P0, PT, R11.reuse, 0x1, !P0 ;  /* 0x000000010b00780c */ /* 0x040fe40004704270 */
[----:B------:R-:W-:Y:S02]  /*308f0*/  ISETP.NE.AND P6, PT, R36, RZ, PT ;  /* 0x000000ff2400720c */ /* 0x000fe40003fc5270 */
[----:B------:R-:W-:Y:S02]  /*30900*/  ISETP.LT.OR P0, PT, R12, 0x2, P0 ;  /* 0x000000020c00780c */ /* 0x000fe40000701670 */
[----:B------:R-:W-:-:S02]  /*30910*/  ISETP.GT.AND P1, PT, R11, 0x8, !P1 ;  /* 0x000000080b00780c */ /* 0x000fc40004f24270 */
[----:B------:R-:W-:Y:S02]  /*30920*/  FSEL R59, R27, -INF , !P0 ;  /* 0xff8000001b3b7808 */ /* 0x000fe40004000000 */
[----:B------:R-:W-:Y:S02]  /*30930*/  ISETP.NE.AND P0, PT, R26, RZ, PT ;  /* 0x000000ff1a00720c */ /* 0x000fe40003f05270 */
[----:B------:R-:W-:Y:S02]  /*30940*/  ISETP.LT.OR P1, PT, R12, 0x9, P1 ;  /* 0x000000090c00780c */ /* 0x000fe40000f21670 */
[----:B------:R-:W-:Y:S02]  /*30950*/  ISETP.GT.AND P0, PT, R11, 0x9, !P0 ;  /* 0x000000090b00780c */ /* 0x000fe40004704270 */
[----:B------:R-:W-:Y:S02]  /*30960*/  FSEL R63, R30, -INF , !P1 ;  /* 0xff8000001e3f7808 */ /* 0x000fe40004800000 */
[----:B------:R-:W-:-:S02]  /*30970*/  ISETP.LT.OR P0, PT, R12, 0xa, P0 ;  /* 0x0000000a0c00780c */ /* 0x000fc40000701670 */
[----:B------:R-:W-:Y:S02]  /*30980*/  ISETP.NE.AND P1, PT, R68, RZ, PT ;  /* 0x000000ff4400720c */ /* 0x000fe40003f25270 */
        /* <DEDUP_REMOVED lines=13> */
[C---:B------:R-:W-:Y:S01]  /*30a60*/  ISETP.GT.AND P0, PT, R11.reuse, 0x19, !P6 ;  /* 0x000000190b00780c */ /* 0x040fe20007704270 */
[----:B--2---:R-:W2:Y:S03]  /*30a70*/  LD.E.64 R14, desc[UR4][R8.64] ;  /* 0x00000004080e7980 */ /* 0x004ea6000c101b00 */
[----:B------:R-:W-:Y:S02]  /*30a80*/  ISETP.LT.OR P0, PT, R12, 0x1a, P0 ;  /* 0x0000001a0c00780c */ /* 0x000fe40000701670 */
[----:B------:R-:W-:Y:S02]  /*30a90*/  ISETP.GT.AND P1, PT, R11, 0x28, !P1 ;  /* 0x000000280b00780c */ /* 0x000fe40004f24270 */
[----:B------:R-:W-:-:S02]  /*30aa0*/  FSEL R39, R39, -INF , !P0 ;  /* 0xff80000027277808 */ /* 0x000fc40004000000 */
[----:B------:R-:W-:Y:S02]  /*30ab0*/  ISETP.NE.AND P0, PT, R57, RZ, PT ;  /* 0x000000ff3900720c */ /* 0x000fe40003f05270 */
[C---:B------:R-:W-:Y:S02]  /*30ac0*/  ISETP.GT.AND P2, PT, R11.reuse, 0x29, !P2 ;  /* 0x000000290b00780c */ /* 0x040fe40005744270 */
[C---:B------:R-:W-:Y:S02]  /*30ad0*/  ISETP.GT.AND P0, PT, R11.reuse, 0x20, !P0 ;  /* 0x000000200b00780c */ /* 0x040fe40004704270 */
[C---:B------:R-:W-:Y:S02]  /*30ae0*/  ISETP.GT.AND P3, PT, R11.reuse, 0x30, !P3 ;  /* 0x000000300b00780c */ /* 0x040fe40005f64270 */
[----:B------:R-:W-:Y:S02]  /*30af0*/  ISETP.LT.OR P0, PT, R12, 0x21, P0 ;  /* 0x000000210c00780c */ /* 0x000fe40000701670 */
[----:B------:R-:W-:-:S02]  /*30b00*/  ISETP.GT.AND P4, PT, R11, 0x31, !P4 ;  /* 0x000000310b00780c */ /* 0x000fc40006784270 */
[----:B------:R-:W-:Y:S02]  /*30b10*/  FSEL R87, R42, -INF , !P0 ;  /* 0xff8000002a577808 */ /* 0x000fe40004000000 */
[----:B------:R-:W-:Y:S02]  /*30b20*/  ISETP.NE.AND P0, PT, R24, RZ, PT ;  /* 0x000000ff1800720c */ /* 0x000fe40003f05270 */
[----:B------:R-:W-:Y:S01]  /*30b30*/  ISETP.LT.OR P1, PT, R12, 0x29, P1 ;  /* 0x000000290c00780c */ /* 0x000fe20000f21670 */
[----:B------:R-:W3:Y:S01]  /*30b40*/  LD.E R24, desc[UR4][R8.64+0x10] ;  /* 0x0000100408187980 */ /* 0x000ee2000c101900 */
[----:B------:R-:W-:Y:S02]  /*30b50*/  ISETP.GT.AND P0, PT, R11, RZ, !P0 ;  /* 0x000000ff0b00720c */ /* 0x000fe40004704270 */
[----:B------:R-:W-:Y:S02]  /*30b60*/  ISETP.NE.AND P6, PT, R44, RZ, PT ;  /* 0x000000ff2c00720c */ /* 0x000fe40003fc5270 */
[----:B------:R-:W-:-:S04]  /*30b70*/  ISETP.LT.OR P0, PT, R12, 0x1, P0 ;  /* 0x000000010c00780c */ /* 0x000fc80000701670 */
[----:B------:R-:W-:Y:S02]  /*30b80*/  FSEL R31, R66, -INF , !P0 ;  /* 0xff800000421f7808 */ /* 0x000fe40004000000 */
[----:B------:R-:W-:-:S04]  /*30b90*/  ISETP.NE.AND P0, PT, R40, RZ, PT ;  /* 0x000000ff2800720c */ /* 0x000fc80003f05270 */
[----:B------:R-:W-:-:S04]  /*30ba0*/  ISETP.GT.AND P0, PT, R11, 0x21, !P0 ;  /* 0x000000210b00780c */ /* 0x000fc80004704270 */
[----:B------:R-:W-:-:S04]  /*30bb0*/  ISETP.LT.OR P0, PT, R12, 0x22, P0 ;  /* 0x000000220c00780c */ /* 0x000fc80000701670 */
[----:B------:R-:W-:Y:S02]  /*30bc0*/  FSEL R89, R43, -INF , !P0 ;  /* 0xff8000002b597808 */ /* 0x000fe40004000000 */
[----:B------:R-:W-:Y:S02]  /*30bd0*/  ISETP.LT.OR P2, PT, R12, 0x2a, P2 ;  /* 0x0000002a0c00780c */ /* 0x000fe40001741670 */
[----:B------:R-:W-:Y:S02]  /*30be0*/  FSEL R91, R46, -INF , !P1 ;  /* 0xff8000002e5b7808 */ /* 0x000fe40004800000 */
[----:B------:R-:W-:Y:S02]  /*30bf0*/  ISETP.LT.OR P3, PT, R12, 0x31, P3 ;  /* 0x000000310c00780c */ /* 0x000fe40001f61670 */
[----:B------:R-:W-:Y:S02]  /*30c00*/  FSEL R93, R47, -INF , !P2 ;  /* 0xff8000002f5d7808 */ /* 0x000fe40005000000 */
[----:B------:R-:W-:-:S02]  /*30c10*/  ISETP.GT.AND P5, PT, R11, 0x38, !P5 ;  /* 0x000000380b00780c */ /* 0x000fc40006fa4270 */
[----:B------:R-:W-:Y:S02]  /*30c20*/  ISETP.LT.OR P4, PT, R12, 0x32, P4 ;  /* 0x000000320c00780c */ /* 0x000fe40002781670 */
[----:B------:R-:W-:Y:S02]  /*30c30*/  FSEL R95, R50, -INF , !P3 ;  /* 0xff800000325f7808 */ /* 0x000fe40005800000 */
[----:B------:R-:W-:Y:S02]  /*30c40*/  ISETP.GT.AND P6, PT, R11, 0x39, !P6 ;  /* 0x000000390b00780c */ /* 0x000fe400077c4270 */
[C---:B------:R-:W-:Y:S02]  /*30c50*/  ISETP.LT.OR P5, PT, R12.reuse, 0x39, P5 ;  /* 0x000000390c00780c */ /* 0x040fe40002fa1670 */
[----:B------:R-:W-:Y:S02]  /*30c60*/  FSEL R97, R51, -INF , !P4 ;  /* 0xff80000033617808 */ /* 0x000fe40006000000 */
[----:B------:R-:W-:-:S02]  /*30c70*/  ISETP.LT.OR P6, PT, R12, 0x3a, P6 ;  /* 0x0000003a0c00780c */ /* 0x000fc400037c1670 */
[----:B------:R-:W-:Y:S02]  /*30c80*/  FSEL R99, R54, -INF , !P5 ;  /* 0xff80000036637808 */ /* 0x000fe40006800000 */
[----:B------:R-:W-:Y:S02]  /*30c90*/  R2UR UR6, R4 ;  /* 0x00000000040672ca */ /* 0x000fe400000e0000 */
[----:B------:R-:W-:Y:S02]  /*30ca0*/  R2UR UR7, R5 ;  /* 0x00000000050772ca */ /* 0x000fe400000e0000 */
[----:B------:R-:W-:-:S11]  /*30cb0*/  FSEL R101, R21, -INF , !P6 ;  /* 0xff80000015657808 */ /* 0x000fd60007000000 */
[----:B------:R-:W4:Y:S01]  /*30cc0*/  LD.E R27, desc[UR6][R8.64+0x14] ;  /* 0x00001406081b7980 */ /* 0x000f22000c101900 */
[----:B--2---:R-:W-:Y:S02]  /*30cd0*/  FMNMX.FTZ R13, R29, R14, !PT ;  /* 0x0000000e1d0d7209 */ /* 0x004fe40007810000 */
        /* <DEDUP_REMOVED lines=30> */
[----:B------:R-:W-:-:S03]  /*30ec0*/  FMNMX.FTZ R13, R101, R20, !PT ;  /* 0x00000014650d7209 */ /* 0x000fc60007810000 */
[----:B------:R-:W0:Y:S04]  /*30ed0*/  SHFL.BFLY PT, R11, R12, 0x2, 0x1f ;  /* 0x0c401f000c0b7f89 */ /* 0x000e2800000e0000 */
[----:B------:R-:W-:Y:S04]  /*30ee0*/  ST.E.64 desc[UR4][R8.64], R12 ;  /* 0x0000000c08007985 */ /* 0x000fe8000c101b04 */
[----:B------:R-:W2:Y:S01]  /*30ef0*/  LD.E R28, desc[UR6][R8.64+0x4] ;  /* 0x00000406081c7980 */ /* 0x000ea2000c101900 */
[----:B0-----:R-:W-:-:S05]  /*30f00*/  FMNMX.FTZ R11, R12, R11, !PT ;  /* 0x0000000b0c0b7209 */ /* 0x001fca0007810000 */
[----:B------:R-:W0:Y:S02]  /*30f10*/  SHFL.BFLY PT, R20, R11, 0x1, 0x1f ;  /* 0x0c201f000b147f89 */ /* 0x000e2400000e0000 */
[----:B0-----:R-:W-:Y:S02]  /*30f20*/  FMNMX.FTZ R21, R11, R20, !PT ;  /* 0x000000140b157209 */ /* 0x001fe40007810000 */
[----:B------:R-:W5:Y:S04]  /*30f30*/  LD.E R20, desc[UR4][R8.64+0x20] ;  /* 0x0000200408147980 */ /* 0x000f68000c101900 */
[----:B------:R-:W-:Y:S04]  /*30f40*/  ST.E desc[UR4][R8.64], R21 ;  /* 0x0000001508007985 */ /* 0x000fe8000c101904 */
[----:B------:R-:W3:Y:S01]  /*30f50*/  LD.E R25, desc[UR6][R8.64] ;  /* 0x0000000608197980 */ /* 0x000ee2000c101900 */
[----:B------:R-:W-:-:S02]  /*30f60*/  R2UR UR8, R4 ;  /* 0x00000000040872ca */ /* 0x000fc400000e0000 */
[----:B------:R-:W-:Y:S01]  /*30f70*/  R2UR UR9, R5 ;  /* 0x00000000050972ca */ /* 0x000fe200000e0000 */
[----:B--2---:R-:W0:Y:S02]  /*30f80*/  SHFL.BFLY PT, R11, R28, 0x2, 0x1f ;  /* 0x0c401f001c0b7f89 */ /* 0x004e2400000e0000 */
[----:B0-----:R-:W-:-:S05]  /*30f90*/  FMNMX.FTZ R12, R11, R28, !PT ;  /* 0x0000001c0b0c7209 */ /* 0x001fca0007810000 */
[----:B------:R-:W0:Y:S02]  /*30fa0*/  SHFL.BFLY PT, R11, R12, 0x1, 0x1f ;  /* 0x0c201f000c0b7f89 */ /* 0x000e2400000e0000 */
[----:B0-----:R-:W-:Y:S02]  /*30fb0*/  FMNMX.FTZ R13, R12, R11, !PT ;  /* 0x0000000b0c0d7209 */ /* 0x001fe40007810000 */
[----:B---3--:R-:W-:Y:S02]  /*30fc0*/  FSETP.NEU.FTZ.AND P0, PT, R25, -INF , PT ;  /* 0xff8000001900780b */ /* 0x008fe40003f1d000 */
[----:B------:R-:W-:Y:S02]  /*30fd0*/  FSETP.NEU.FTZ.AND P1, PT, R13, -INF , PT ;  /* 0xff8000000d00780b */ /* 0x000fe40003f3d000 */
[----:B------:R-:W-:Y:S02]  /*30fe0*/  FSEL R11, R25, RZ, P0 ;  /* 0x000000ff190b7208 */ /* 0x000fe40000000000 */
[----:B------:R-:W-:-:S03]  /*30ff0*/  FSEL R26, R13, RZ, P1 ;  /* 0x000000ff0d1a7208 */ /* 0x000fc60000800000 */
[----:B------:R-:W-:Y:S02]  /*31000*/  FADD.FTZ R11, R14, -R11 ;  /* 0x8000000b0e0b7221 */ /* 0x000fe40000010000 */
[----:B------:R-:W-:Y:S02]  /*31010*/  FADD.FTZ R15, R15, -R26 ;  /* 0x8000001a0f0f7221 */ /* 0x000fe40000010000 */
[----:B-----5:R-:W-:Y:S02]  /*31020*/  FMUL.FTZ R11, R11, R20 ;  /* 0x000000140b0b7220 */ /* 0x020fe40000410000 */
[----:B------:R-:W-:-:S04]  /*31030*/  FMUL.FTZ R20, R20, R15 ;  /* 0x0000000f14147220 */ /* 0x000fc80000410000 */
[----:B------:R-:W0:Y:S08]  /*31040*/  MUFU.EX2 R11, R11 ;  /* 0x0000000b000b7308 */ /* 0x000e300000000800 */
[----:B------:R-:W4:Y:S01]  /*31050*/  MUFU.EX2 R12, R20 ;  /* 0x00000014000c7308 */ /* 0x000f220000000800 */
[----:B------:R1:W-:Y:S01]  /*31060*/  ST.E desc[UR4][R8.64+0x4], R13 ;  /* 0x0000040d08007985 */ /* 0x0003e2000c101904 */
[----:B0-----:R-:W-:Y:S01]  /*31070*/  FMUL.FTZ R25, R11, R24 ;  /* 0x000000180b197220 */ /* 0x001fe20000410000 */
[----:B----4-:R-:W-:-:S04]  /*31080*/  FMUL.FTZ R27, R12, R27 ;  /* 0x0000001b0c1b7220 */ /* 0x010fc80000410000 */
[----:B------:R1:W-:Y:S04]  /*31090*/  ST.E desc[UR6][R8.64+0x10], R25 ;  /* 0x0000101908007985 */ /* 0x0003e8000c101906 */
[----:B------:R1:W-:Y:S04]  /*310a0*/  ST.E desc[UR8][R8.64+0x14], R27 ;  /* 0x0000141b08007985 */ /* 0x0003e8000c101908 */
[----:B------:R-:W2:Y:S04]  /*310b0*/  LDL.64 R14, [R7+0x78] ;  /* 0x00007800070e7983 */ /* 0x000ea80000100a00 */
[----:B--2---:R-:W2:Y:S04]  /*310c0*/  LD.E.64 R20, desc[UR4][R14.64] ;  /* 0x000000040e147980 */ /* 0x004ea8000c101b00 */
[----:B--2---:R-:W2:Y:S01]  /*310d0*/  LD.E R24, desc[UR4][R20.64+0x4] ;  /* 0x0000040414187980 */ /* 0x004ea2000c101900 */
[----:B------:R-:W-:Y:S01]  /*310e0*/  BSSY B2, `(.L_x_5407) ;  /* 0x0000010000027945 */ /* 0x000fe20003800000 */
[----:B--2---:R-:W-:-:S13]  /*310f0*/  ISETP.NE.AND P0, PT, R24, RZ, PT ;  /* 0x000000ff1800720c */ /* 0x004fda0003f05270 */
[----:B-1----:R-:W-:Y:S05]  /*31100*/  @P0 BRA `(.L_x_5408) ;  /* 0x0000000000340947 */ /* 0x002fea0003800000 */
[----:B------:R-:W-:Y:S02]  /*31110*/  R2UR UR4, R4 ;  /* 0x00000000040472ca */ /* 0x000fe400000e0000 */
[----:B------:R-:W-:-:S13]  /*31120*/  R2UR UR5, R5 ;  /* 0x00000000050572ca */ /* 0x000fda00000e0000 */
[----:B------:R-:W2:Y:S01]  /*31130*/  LD.E.64 R8, desc[UR4][R14.64+0x8] ;  /* 0x000008040e087980 */ /* 0x000ea2000c101b00 */
[----:B------:R-:W-:Y:S02]  /*31140*/  R2UR UR6, R4 ;  /* 0x00000000040672ca */ /* 0x000fe400000e0000 */
[----:B------:R-:W-:Y:S01]  /*31150*/  R2UR UR7, R5 ;  /* 0x00000000050772ca */ /* 0x000fe200000e0000 */
[----:B------:R-:W3:-:S12]  /*31160*/  LD.E R21, desc[UR4][R20.64] ;  /* 0x0000000414157980 */ /* 0x000ed8000c101900 */
[----:B--2---:R-:W2:Y:S01]  /*31170*/  LD.E.64 R8, desc[UR6][R8.64] ;  /* 0x0000000608087980 */ /* 0x004ea2000c101b00 */
[----:B---3--:R-:W-:-:S04]  /*31180*/  IMAD R25, R10, 0x40, R21 ;  /* 0x000000400a197824 */ /* 0x008fc800078e0215 */
[----:B--2---:R-:W-:-:S05]  /*31190*/  IMAD.WIDE R24, R25, 0x4, R8 ;  /* 0x0000000419187825 */ /* 0x004fca00078e0208 */
[----:B------:R0:W-:Y:S04]  /*311a0*/  ST.E desc[UR4][R24.64], R11 ;  /* 0x0000000b18007985 */ /* 0x0001e8000c101904 */
[----:B------:R-:W2:Y:S04]  /*311b0*/  LD.E.64 R20, desc[UR6][R14.64] ;  /* 0x000000060e147980 */ /* 0x000ea8000c101b00 */
[----:B--2---:R-:W2:Y:S02]  /*311c0*/  LD.E R13, desc[UR4][R20.64+0x4] ;  /* 0x00000404140d7980 */ /* 0x004ea4000c101900 */
[----:B0-2---:R-:W-:-:S13]  /*311d0*/  ISETP.NE.AND P0, PT, R13, RZ, PT ;  /* 0x000000ff0d00720c */ /* 0x005fda0003f05270 */
.L_x_5408:
[----:B------:R-:W-:Y:S05]  /*311e0*/  BSYNC B2 ;  /* 0x0000000000027941 */ /* 0x000fea0003800000 */
.L_x_5407:
[----:B------:R-:W-:Y:S04]  /*311f0*/  BSSY B2, `(.L_x_5409) ;  /* 0x000000d000027945 */ /* 0x000fe80003800000 */
[----:B------:R-:W-:Y:S05]  /*31200*/  @P0 BRA `(.L_x_5410) ;  /* 0x00000000002c0947 */ /* 0x000fea0003800000 */
        /* <DEDUP_REMOVED lines=8> */
[----:B------:R-:W-:-:S04]  /*31290*/  VIADD R13, R10, 0x8 ;  /* 0x000000080a0d7836 */ /* 0x000fc80000000000 */
[----:B--2---:R-:W-:-:S05]  /*312a0*/  IMAD.WIDE R8, R13, 0x4, R8 ;  /* 0x000000040d087825 */ /* 0x004fca00078e0208 */
[----:B------:R0:W-:Y:S02]  /*312b0*/  ST.E desc[UR4][R8.64], R12 ;  /* 0x0000000c08007985 */ /* 0x0001e4000c101904 */
.L_x_5410:
[----:B------:R-:W-:Y:S05]  /*312c0*/  BSYNC B2 ;  /* 0x0000000000027941 */ /* 0x000fea0003800000 */
.L_x_5409:
[----:B0-----:R-:W2:Y:S01]  /*312d0*/  LDL.64 R8, [R7+0x70] ;  /* 0x0000700007087983 */ /* 0x001ea20000100a00 */
[C---:B------:R-:W-:Y:S02]  /*312e0*/  R2UR UR4, R4.reuse ;  /* 0x00000000040472ca */ /* 0x040fe400000e0000 */
[C---:B------:R-:W-:Y:S02]  /*312f0*/  R2UR UR5, R5.reuse ;  /* 0x00000000050572ca */ /* 0x040fe400000e0000 */
[C---:B------:R-:W-:Y:S02]  /*31300*/  R2UR UR6, R4.reuse ;  /* 0x00000000040672ca */ /* 0x040fe400000e0000 */
[C---:B------:R-:W-:Y:S02]  /*31310*/  R2UR UR7, R5.reuse ;  /* 0x00000000050772ca */ /* 0x040fe400000e0000 */
[----:B------:R-:W-:Y:S02]  /*31320*/  R2UR UR8, R4 ;  /* 0x00000000040872ca */ /* 0x000fe400000e0000 */
[----:B------:R-:W-:-:S05]  /*31330*/  R2UR UR9, R5 ;  /* 0x00000000050972ca */ /* 0x000fca00000e0000 */
[----:B--2---:R-:W2:Y:S04]  /*31340*/  LD.E R10, desc[UR4][R8.64] ;  /* 0x00000004080a7980 */ /* 0x004ea8000c101900 */
[----:B------:R-:W3:Y:S04]  /*31350*/  LD.E R13, desc[UR6][R8.64+0x20] ;  /* 0x00002006080d7980 */ /* 0x000ee8000c101900 */
[----:B------:R-:W4:Y:S04]  /*31360*/  LD.E R20, desc[UR8][R8.64+0x4] ;  /* 0x0000040808147980 */ /* 0x000f28000c101900 */
[----:B------:R-:W4:Y:S04]  /*31370*/  LD.E R57, desc[UR4][R8.64+0x10] ;  /* 0x0000100408397980 */ /* 0x000f28000c101900 */
[----:B------:R-:W4:Y:S01]  /*31380*/  LD.E R56, desc[UR6][R8.64+0x14] ;  /* 0x0000140608387980 */ /* 0x000f22000c101900 */
[C---:B--2---:R-:W-:Y:S01]  /*31390*/  FSETP.NEU.FTZ.AND P0, PT, R10.reuse, -INF , PT ;  /* 0xff8000000a00780b */ /* 0x044fe20003f1d000 */
[----:B---3--:R-:W-:Y:S01]  /*313a0*/  FMUL.FTZ R14, R10, R13 ;  /* 0x0000000d0a0e7220 */ /* 0x008fe20000410000 */
[----:B----4-:R-:W-:Y:S01]  /*313b0*/  FSETP.NEU.FTZ.AND P1, PT, R20, -INF , PT ;  /* 0xff8000001400780b */ /* 0x010fe20003f3d000 */
[----:B------:R-:W-:-:S03]  /*313c0*/  FMUL.FTZ R20, R13, R20 ;  /* 0x000000140d147220 */ /* 0x000fc60000410000 */
[----:B------:R-:W-:Y:S02]  /*313d0*/  FSEL R14, R14, RZ, P0 ;  /* 0x000000ff0e0e7208 */ /* 0x000fe40000000000 */
[----:B------:R-:W-:-:S03]  /*313e0*/  FSEL R40, R20, RZ, P1 ;  /* 0x000000ff14287208 */ /* 0x000fc60000800000 */
[-CC-:B------:R-:W-:Y:S01]  /*313f0*/  FFMA.FTZ R10, R29, R13.reuse, -R14.reuse ;  /* 0x0000000d1d0a7223 */ /* 0x180fe2000001080e */
[-CC-:B------:R-:W-:Y:S01]  /*31400*/  FFMA.FTZ R32, R41, R13.reuse, -R14.reuse ;  /* 0x0000000d29207223 */ /* 0x180fe2000001080e */
[-CC-:B------:R-:W-:Y:S01]  /*31410*/  FFMA.FTZ R28, R37, R13.reuse, -R14.reuse ;  /* 0x0000000d251c7223 */ /* 0x180fe2000001080e */
[-C--:B------:R-:W-:Y:S01]  /*31420*/  FFMA.FTZ R15, R65, R13.reuse, -R14 ;  /* 0x0000000d410f7223 */ /* 0x080fe2000001080e */
[-CC-:B------:R-:W-:Y:S01]  /*31430*/  FFMA.FTZ R41, R31, R13.reuse, -R40.reuse ;  /* 0x0000000d1f297223 */ /* 0x180fe20000010828 */
        /* <DEDUP_REMOVED lines=13> */
[-C--:B------:R-:W-:Y:S01]  /*31510*/  FFMA.FTZ R14, R53, R13.reuse, -R14 ;  /* 0x0000000d350e7223 */ /* 0x080fe2000001080e */
        /* <DEDUP_REMOVED lines=15> */
[----:B------:R-:W-:Y:S08]  /*31610*/  MUFU.EX2 R42, R42 ;  /* 0x0000002a002a7308 */ /* 0x000ff00000000800 */
[----:B------:R0:W1:Y:S08]  /*31620*/  MUFU.EX2 R13, R15 ;  /* 0x0000000f000d7308 */ /* 0x0000700000000800 */
[----:B------:R2:W-:Y:S01]  /*31630*/  MUFU.EX2 R158, R20 ;  /* 0x00000014009e7308 */ /* 0x0005e20000000800 */
[----:B0-----:R-:W-:-:S07]  /*31640*/  FADD.FTZ R15, R41, R56 ;  /* 0x00000038290f7221 */ /* 0x001fce0000010000 */
[----:B------:R-:W0:Y:S01]  /*31650*/  MUFU.EX2 R43, R43 ;  /* 0x0000002b002b7308 */ /* 0x000e220000000800 */
[----:B--2---:R-:W-:-:S07]  /*31660*/  FADD.FTZ R20, R10, R57 ;  /* 0x000000390a147221 */ /* 0x004fce0000010000 */
[----:B------:R1:W2:Y:S08]  /*31670*/  MUFU.EX2 R27, R21 ;  /* 0x00000015001b7308 */ /* 0x0002b00000000800 */
[----:B------:R-:W3:Y:S01]  /*31680*/  MUFU.EX2 R44, R44 ;  /* 0x0000002c002c7308 */ /* 0x000ee20000000800 */
[----:B-1----:R-:W-:Y:S01]  /*31690*/  FADD.FTZ R21, R13, R20 ;  /* 0x000000140d157221 */ /* 0x002fe20000010000 */
[----:B------:R-:W-:-:S04]  /*316a0*/  FADD.FTZ R20, R42, R15 ;  /* 0x0000000f2a147221 */ /* 0x000fc80000010000 */
[----:B0-----:R-:W-:Y:S02]  /*316b0*/  FADD.FTZ R15, R43, R20 ;  /* 0x000000142b0f7221 */ /* 0x001fe40000010000 */
[----:B------:R-:W0:Y:S08]  /*316c0*/  MUFU.EX2 R160, R24 ;  /* 0x0000001800a07308 */ /* 0x000e300000000800 */
[----:B------:R-:W1:Y:S08]  /*316d0*/  MUFU.EX2 R45, R45 ;  /* 0x0000002d002d7308 */ /* 0x000e700000000800 */
[----:B------:R-:W4:Y:S08]  /*316e0*/  MUFU.EX2 R29, R25 ;  /* 0x00000019001d7308 */ /* 0x000f300000000800 */
[----:B------:R-:W4:Y:S08]  /*316f0*/  MUFU.EX2 R46, R46 ;  /* 0x0000002e002e7308 */ /* 0x000f300000000800 */
[----:B------:R2:W-:Y:S08]  /*31700*/  MUFU.EX2 R39, R14 ;  /* 0x0000000e00277308 */ /* 0x0005f00000000800 */
[----:B------:R-:W4:Y:S01]  /*31710*/  MUFU.EX2 R26, R26 ;  /* 0x0000001a001a7308 */ /* 0x000f220000000800 */
[----:B--2---:R-:W-:-:S04]  /*31720*/  FADD.FTZ R14, R158, R21 ;  /* 0x000000159e0e7221 */ /* 0x004fc80000010000 */
[----:B------:R-:W-:Y:S01]  /*31730*/  FADD.FTZ R21, R27, R14 ;  /* 0x0000000e1b157221 */ /* 0x000fe20000010000 */
[----:B---3--:R-:W-:Y:S02]  /*31740*/  FADD.FTZ R14, R44, R15 ;  /* 0x0000000f2c0e7221 */ /* 0x008fe40000010000 */
[----:B------:R-:W2:Y:S01]  /*31750*/  MUFU.EX2 R47, R47 ;  /* 0x0000002f002f7308 */ /* 0x000ea20000000800 */
[----:B0-----:R-:W-:Y:S01]  /*31760*/  FADD.FTZ R20, R160, R21 ;  /* 0x00000015a0147221 */ /* 0x001fe20000010000 */
[----:B-1----:R-:W-:-:S03]  /*31770*/  FADD.FTZ R15, R45, R14 ;  /* 0x0000000e2d0f7221 */ /* 0x002fc60000010000 */
[----:B----4-:R-:W-:Y:S01]  /*31780*/  FADD.FTZ R21, R29, R20 ;  /* 0x000000141d157221 */ /* 0x010fe20000010000 */
[----:B------:R-:W-:Y:S02]  /*31790*/  FADD.FTZ R14, R46, R15 ;  /* 0x0000000f2e0e7221 */ /* 0x000fe40000010000 */
[----:B------:R-:W0:Y:S01]  /*317a0*/  MUFU.EX2 R31, R28 ;  /* 0x0000001c001f7308 */ /* 0x000e220000000800 */
[----:B------:R-:W-:-:S07]  /*317b0*/  FADD.FTZ R20, R26, R21 ;  /* 0x000000151a147221 */ /* 0x000fce0000010000 */
        /* <DEDUP_REMOVED lines=31> */
[----:B--2---:R-:W-:-:S04]  /*319b0*/  FADD.FTZ R20, R38, R21 ;  /* 0x0000001526147221 */ /* 0x004fc80000010000 */
[----:B------:R-:W-:Y:S01]  /*319c0*/  FADD.FTZ R57, R39, R20 ;  /* 0x0000001427397221 */ /* 0x000fe20000010000 */
[----:B0-----:R-:W-:-:S04]  /*319d0*/  FADD.FTZ R15, R55, R14 ;  /* 0x0000000e370f7221 */ /* 0x001fc80000010000 */
[----:B------:R-:W-:Y:S01]  /*319e0*/  ST.E desc[UR4][R8.64+0x10], R57 ;  /* 0x0000103908007985 */ /* 0x000fe2000c101904 */
[----:B-1----:R-:W-:-:S05]  /*319f0*/  FADD.FTZ R59, R40, R15 ;  /* 0x0000000f283b7221 */ /* 0x002fca0000010000 */
[----:B------:R0:W-:Y:S04]  /*31a00*/  ST.E desc[UR6][R8.64+0x14], R59 ;  /* 0x0000143b08007985 */ /* 0x0001e8000c101906 */
[----:B------:R-:W2:Y:S01]  /*31a10*/  LDL.64 R20, [R7+0x80] ;  /* 0x0000800007147983 */ /* 0x000ea20000100a00 */
[----:B------:R-:W-:Y:S06]  /*31a20*/  BAR.SYNC.DEFER_BLOCKING 0xf, 0x100 ;  /* 0x03c4000000007b1d */ /* 0x000fec0000010000 */
[----:B------:R-:W3:Y:S04]  /*31a30*/  LDL.64 R14, [R7+0x88] ;  /* 0x00008800070e7983 */ /* 0x000ee80000100a00 */
[----:B--2---:R-:W2:Y:S04]  /*31a40*/  LD.E.64 R20, desc[UR4][R20.64+0x10] ;  /* 0x0000100414147980 */ /* 0x004ea8000c101b00 */
[----:B--2---:R-:W2:Y:S04]  /*31a50*/  LD.E.64 R24, desc[UR6][R20.64+0x8] ;  /* 0x0000080614187980 */ /* 0x004ea8000c101b00 */
[----:B------:R-:W4:Y:S01]  /*31a60*/  LD.E.64 R60, desc[UR4][R20.64] ;  /* 0x00000004143c7980 */ /* 0x000f22000c101b00 */
        /* <DEDUP_REMOVED lines=16> */
[----:B--2---:R-:W-:-:S05]  /*31b70*/  MOV R24, R24 ;  /* 0x0000001800187202 */ /* 0x004fca0000000f00 */
[--C-:B----4-:R-:W-:Y:S02]  /*31b80*/  IMAD R61, R61, 0x2, R24.reuse ;  /* 0x000000023d3d7824 */ /* 0x110fe400078e0218 */
[C---:B0-----:R-:W-:Y:S02]  /*31b90*/  IMAD R8, R60.reuse, 0x2, R24 ;  /* 0x000000023c087824 */ /* 0x041fe400078e0218 */
[----:B------:R-:W-:Y:S01]  /*31ba0*/  IMAD R60, R60, 0x2, R61 ;  /* 0x000000023c3c7824 */ /* 0x000fe200078e023d */
[----:B------:R-:W-:Y:S04]  /*31bb0*/  STSM.16.M88.4 [R24], R156 ;  /* 0x0000009c18007844 */ /* 0x000fe80000000200 */
[----:B------:R0:W-:Y:S04]  /*31bc0*/  STSM.16.M88.4 [R8], R160 ;  /* 0x000000a008007844 */ /* 0x0001e80000000200 */
[----:B------:R-:W-:Y:S04]  /*31bd0*/  STSM.16.M88.4 [R61], R164 ;  /* 0x000000a43d007844 */ /* 0x000fe80000000200 */
[----:B------:R1:W-:Y:S04]  /*31be0*/  STSM.16.M88.4 [R60], R168 ;  /* 0x000000a83c007844 */ /* 0x0003e80000000200 */
[----:B---3--:R-:W2:Y:S04]  /*31bf0*/  LD.E R10, desc[UR4][R14.64] ;  /* 0x000000040e0a7980 */ /* 0x008ea8000c101900 */
[----:B0-----:R-:W3:Y:S04]  /*31c00*/  LD.E R8, desc[UR4][R14.64+0x14] ;  /* 0x000014040e087980 */ /* 0x001ee8000c101900 */
[----:B------:R-:W4:Y:S04]  /*31c10*/  LD.E R36, desc[UR4][R14.64+0x44] ;  /* 0x000044040e247980 */ /* 0x000f28000c101900 */
[----:B------:R-:W4:Y:S01]  /*31c20*/  LD.E R50, desc[UR4][R14.64+0x80] ;  /* 0x000080040e327980 */ /* 0x000f22000c101900 */
[----:B------:R-:W-:-:S02]  /*31c30*/  R2UR UR18, R4 ;  /* 0x00000000041272ca */ /* 0x000fc400000e0000 */
[----:B------:R-:W-:Y:S01]  /*31c40*/  R2UR UR19, R5 ;  /* 0x00000000051372ca */ /* 0x000fe200000e0000 */
[----:B------:R-:W4:Y:S04]  /*31c50*/  LD.E R66, desc[UR4][R14.64+0xc0] ;  /* 0x0000c0040e427980 */ /* 0x000f28000c101900 */
        /* <DEDUP_REMOVED lines=11> */
[----:B------:R-:W4:Y:S01]  /*31d10*/  LD.E R86, desc[UR8][R14.64+0x110] ;  /* 0x000110080e567980 */ /* 0x000f22000c101900 */
[----:B------:R-:W-:-:S02]  /*31d20*/  R2UR UR10, R4 ;  /* 0x00000000040a72ca */ /* 0x000fc400000e0000 */
[C---:B------:R-:W-:Y:S01]  /*31d30*/  R2UR UR11, R5.reuse ;  /* 0x00000000050b72ca */ /* 0x040fe200000e0000 */
[----:B------:R-:W4:Y:S01]  /*31d40*/  LD.E R64, desc[UR18][R14.64+0xb4] ;  /* 0x0000b4120e407980 */ /* 0x000f22000c101900 */
[C---:B------:R-:W-:Y:S02]  /*31d50*/  R2UR UR12, R4.reuse ;  /* 0x00000000040c72ca */ /* 0x040fe400000e0000 */
[C---:B------:R-:W-:Y:S01]  /*31d60*/  R2UR UR13, R5.reuse ;  /* 0x00000000050d72ca */ /* 0x040fe200000e0000 */
[----:B------:R-:W4:Y:S01]  /*31d70*/  LD.E R80, desc[UR18][R14.64+0xf4] ;  /* 0x0000f4120e507980 */ /* 0x000f22000c101900 */
[C---:B------:R-:W-:Y:S02]  /*31d80*/  R2UR UR14, R4.reuse ;  /* 0x00000000040e72ca */ /* 0x040fe400000e0000 */
[----:B------:R-:W-:Y:S02]  /*31d90*/  R2UR UR15, R5 ;  /* 0x00000000050f72ca */ /* 0x000fe400000e0000 */
        /* <DEDUP_REMOVED lines=12> */
[----:B-1----:R-:W4:Y:S04]  /*31e60*/  LD.E R60, desc[UR14][R14.64+0xa4] ;  /* 0x0000a40e0e3c7980 */ /* 0x002f28000c101900 */
        /* <DEDUP_REMOVED lines=9> */
[----:B--2---:R-:W-:-:S05]  /*31f00*/  FMUL.FTZ R9, R11, R10 ;  /* 0x0000000a0b097220 */ /* 0x004fca0000410000 */
[----:B------:R3:W-:Y:S02]  /*31f10*/  ST.E desc[UR4][R14.64], R9 ;  /* 0x000000090e007985 */ /* 0x0007e4000c101904 */
[C---:B---3--:R-:W-:Y:S02]  /*31f20*/  FMUL.FTZ R9, R11.reuse, R8 ;  /* 0x000000080b097220 */ /* 0x048fe40000410000 */
[----:B------:R-:W2:Y:S04]  /*31f30*/  LD.E R8, desc[UR18][R14.64+0x134] ;  /* 0x000134120e087980 */ /* 0x000ea8000c101900 */
[----:B------:R4:W-:Y:S02]  /*31f40*/  ST.E desc[UR4][R14.64+0x14], R9 ;  /* 0x000014090e007985 */ /* 0x0009e4000c101904 */
[----:B----4-:R-:W-:-:S05]  /*31f50*/  FMUL.FTZ R9, R11, R36 ;  /* 0x000000240b097220 */ /* 0x010fca0000410000 */
[----:B------:R0:W-:Y:S02]  /*31f60*/  ST.E desc[UR4][R14.64+0x44], R9 ;  /* 0x000044090e007985 */ /* 0x0001e4000c101904 */
[----:B0-----:R-:W-:-:S05]  /*31f70*/  FMUL.FTZ R9, R11, R50 ;  /* 0x000000320b097220 */ /* 0x001fca0000410000 */
[----:B------:R0:W-:Y:S02]  /*31f80*/  ST.E desc[UR4][R14.64+0x80], R9 ;  /* 0x000080090e007985 */ /* 0x0001e4000c101904 */
[----:B0-----:R-:W-:-:S05]  /*31f90*/  FMUL.FTZ R9, R11, R66 ;  /* 0x000000420b097220 */ /* 0x001fca0000410000 */
[----:B------:R0:W-:Y:S02]  /*31fa0*/  ST.E desc[UR4][R14.64+0xc0], R9 ;  /* 0x0000c0090e007985 */ /* 0x0001e4000c101904 */
[----:B0-----:R-:W-:-:S05]  /*31fb0*/  FMUL.FTZ R9, R11, R82 ;  /* 0x000000520b097220 */ /* 0x001fca0000410000 */
[----:B------:R2:W-:Y:S02]  /*31fc0*/  ST.E desc[UR4][R14.64+0x100], R9 ;  /* 0x000100090e007985 */ /* 0x0005e4000c101904 */
[C---:B--2---:R-:W-:Y:S02]  /*31fd0*/  FMUL.FTZ R9, R11.reuse, R8 ;  /* 0x000000080b097220 */ /* 0x044fe40000410000 */
[----:B------:R-:W2:Y:S01]  /*31fe0*/  LD.E R8, desc[UR6][R14.64+0x140] ;  /* 0x000140060e087980 */ /* 0x000ea2000c101900 */
[----:B------:R-:W-:-:S05]  /*31ff0*/  FMUL.FTZ R13, R11, R20 ;  /* 0x000000140b0d7220 */ /* 0x000fca0000410000 */
[----:B------:R0:W-:Y:S02]  /*32000*/  ST.E desc[UR6][R14.64+0x4], R13 ;  /* 0x0000040d0e007985 */ /* 0x0001e4000c101906 */
[----:B0-----:R-:W-:-:S05]  /*32010*/  FMUL.FTZ R13, R11, R34 ;  /* 0x000000220b0d7220 */ /* 0x001fca0000410000 */
        /* <DEDUP_REMOVED lines=22> */
[----:B------:R-:W2:Y:S04]  /*32180*/  LD.E R8, desc[UR6][R14.64+0x150] ;  /* 0x000150060e087980 */ /* 0x000ea8000c101900 */
[----:B------:R2:W-:Y:S02]  /*32190*/  ST.E desc[UR4][R14.64+0x134], R9 ;  /* 0x000134090e007985 */ /* 0x0005e4000c101904 */
[----:B--2---:R-:W-:-:S02]  /*321a0*/  FMUL.FTZ R9, R11, R8 ;  /* 0x000000080b097220 */ /* 0x004fc40000410000 */
[----:B------:R-:W2:Y:S04]  /*321b0*/  LD.E R8, desc[UR6][R14.64+0x154] ;  /* 0x000154060e087980 */ /* 0x000ea8000c101900 */
        /* <DEDUP_REMOVED lines=57> */
[----:B------:R2:W-:Y:S01]  /*32550*/  ST.E desc[UR4][R14.64+0x1d4], R21 ;  /* 0x0001d4150e007985 */ /* 0x0005e2000c101904 */
[C---:B------:R-:W-:Y:S01]  /*32560*/  FMUL.FTZ R25, R11.reuse, R26 ;  /* 0x0000001a0b197220 */ /* 0x040fe20000410000 */
[C---:B------:R-:W-:Y:S01]  /*32570*/  FMUL.FTZ R27, R11.reuse, R28 ;  /* 0x0000001c0b1b7220 */ /* 0x040fe20000410000 */
[C---:B------:R-:W-:Y:S01]  /*32580*/  FMUL.FTZ R29, R11.reuse, R30 ;  /* 0x0000001e0b1d7220 */ /* 0x040fe20000410000 */
[----:B------:R-:W-:-:S02]  /*32590*/  FMUL.FTZ R31, R11, R32 ;  /* 0x000000200b1f7220 */ /* 0x000fc40000410000 */
[----:B------:R0:W-:Y:S04]  /*325a0*/  ST.E desc[UR10][R14.64+0x20], R25 ;  /* 0x000020190e007985 */ /* 0x0001e8000c10190a */
[----:B------:R1:W-:Y:S04]  /*325b0*/  ST.E desc[UR12][R14.64+0x24], R27 ;  /* 0x0000241b0e007985 */ /* 0x0003e8000c10190c */
[----:B------:R3:W-:Y:S01]  /*325c0*/  ST.E desc[UR14][R14.64+0x30], R29 ;  /* 0x0000301d0e007985 */ /* 0x0007e2000c10190e */
[----:B--2---:R-:W-:-:S03]  /*325d0*/  FMUL.FTZ R21, R11, R8 ;  /* 0x000000080b157220 */ /* 0x004fc60000410000 */
[----:B------:R-:W2:Y:S01]  /*325e0*/  LD.E R8, desc[UR6][R14.64+0x1f4] ;  /* 0x0001f4060e087980 */ /* 0x000ea2000c101900 */
[C---:B0-----:R-:W-:Y:S01]  /*325f0*/  FMUL.FTZ R25, R11.reuse, R40 ;  /* 0x000000280b197220 */ /* 0x041fe20000410000 */
[C---:B-1----:R-:W-:Y:S01]  /*32600*/  FMUL.FTZ R27, R11.reuse, R42 ;  /* 0x0000002a0b1b7220 */ /* 0x042fe20000410000 */
[C---:B---3--:R-:W-:Y:S01]  /*32610*/  FMUL.FTZ R29, R11.reuse, R44 ;  /* 0x0000002c0b1d7220 */ /* 0x048fe20000410000 */
[----:B------:R0:W-:Y:S04]  /*32620*/  ST.E desc[UR16][R14.64+0x34], R31 ;  /* 0x0000341f0e007985 */ /* 0x0001e8000c101910 */
[----:B------:R1:W-:Y:S01]  /*32630*/  ST.E desc[UR10][R14.64+0x54], R25 ;  /* 0x000054190e007985 */ /* 0x0003e2000c10190a */
[----:B0-----:R-:W-:-:S03]  /*32640*/  FMUL.FTZ R31, R11, R48 ;  /* 0x000000300b1f7220 */ /* 0x001fc60000410000 */
[----:B------:R0:W-:Y:S01]  /*32650*/  ST.E desc[UR12][R14.64+0x60], R27 ;  /* 0x0000601b0e007985 */ /* 0x0001e2000c10190c */
[----:B-1----:R-:W-:-:S03]  /*32660*/  FMUL.FTZ R25, R11, R54 ;  /* 0x000000360b197220 */ /* 0x002fc60000410000 */
[----:B------:R1:W-:Y:S04]  /*32670*/  ST.E desc[UR14][R14.64+0x64], R29 ;  /* 0x0000641d0e007985 */ /* 0x0003e8000c10190e */
[----:B------:R3:W-:Y:S01]  /*32680*/  ST.E desc[UR16][R14.64+0x74], R31 ;  /* 0x0000741f0e007985 */ /* 0x0007e2000c101910 */
[C---:B0-----:R-:W-:Y:S01]  /*32690*/  FMUL.FTZ R27, R11.reuse, R58 ;  /* 0x0000003a0b1b7220 */ /* 0x041fe20000410000 */
[C---:B-1----:R-:W-:Y:S01]  /*326a0*/  FMUL.FTZ R29, R11.reuse, R60 ;  /* 0x0000003c0b1d7220 */ /* 0x042fe20000410000 */
[C---:B---3--:R-:W-:Y:S01]  /*326b0*/  FMUL.FTZ R31, R11.reuse, R62 ;  /* 0x0000003e0b1f7220 */ /* 0x048fe20000410000 */
[----:B------:R0:W-:Y:S01]  /*326c0*/  ST.E desc[UR10][R14.64+0x90], R25 ;  /* 0x000090190e007985 */ /* 0x0001e2000c10190a */
[----:B------:R-:W-:-:S03]  /*326d0*/  FMUL.FTZ R33, R11, R64 ;  /* 0x000000400b217220 */ /* 0x000fc60000410000 */
[----:B------:R1:W-:Y:S04]  /*326e0*/  ST.E desc[UR12][R14.64+0xa0], R27 ;  /* 0x0000a01b0e007985 */ /* 0x0003e8000c10190c */
[----:B------:R3:W-:Y:S04]  /*326f0*/  ST.E desc[UR14][R14.64+0xa4], R29 ;  /* 0x0000a41d0e007985 */ /* 0x0007e8000c10190e */
[----:B------:R4:W-:Y:S01]  /*32700*/  ST.E desc[UR16][R14.64+0xb0], R31 ;  /* 0x0000b01f0e007985 */ /* 0x0009e2000c101910 */
[C---:B0-----:R-:W-:Y:S01]  /*32710*/  FMUL.FTZ R25, R11.reuse, R72 ;  /* 0x000000480b197220 */ /* 0x041fe20000410000 */
[C---:B-1----:R-:W-:Y:S01]  /*32720*/  FMUL.FTZ R27, R11.reuse, R74 ;  /* 0x0000004a0b1b7220 */ /* 0x042fe20000410000 */
[C---:B---3--:R-:W-:Y:S01]  /*32730*/  FMUL.FTZ R29, R11.reuse, R76 ;  /* 0x0000004c0b1d7220 */ /* 0x048fe20000410000 */
[C---:B----4-:R-:W-:Y:S01]  /*32740*/  FMUL.FTZ R31, R11.reuse, R78 ;  /* 0x0000004e0b1f7220 */ /* 0x050fe20000410000 */
[----:B------:R0:W-:Y:S04]  /*32750*/  ST.E desc[UR18][R14.64+0xb4], R33 ;  /* 0x0000b4210e007985 */ /* 0x0001e8000c101912 */
[----:B------:R1:W-:Y:S04]  /*32760*/  ST.E desc[UR10][R14.64+0xd4], R25 ;  /* 0x0000d4190e007985 */ /* 0x0003e8000c10190a */
[----:B------:R3:W-:Y:S04]  /*32770*/  ST.E desc[UR12][R14.64+0xe0], R27 ;  /* 0x0000e01b0e007985 */ /* 0x0007e8000c10190c */
[----:B------:R4:W-:Y:S01]  /*32780*/  ST.E desc[UR14][R14.64+0xe4], R29 ;  /* 0x0000e41d0e007985 */ /* 0x0009e2000c10190e */
[----:B0-----:R-:W-:-:S03]  /*32790*/  FMUL.FTZ R33, R11, R80 ;  /* 0x000000500b217220 */ /* 0x001fc60000410000 */
[----:B------:R0:W-:Y:S01]  /*327a0*/  ST.E desc[UR16][R14.64+0xf0], R31 ;  /* 0x0000f01f0e007985 */ /* 0x0001e2000c101910 */
[C---:B-1----:R-:W-:Y:S01]  /*327b0*/  FMUL.FTZ R25, R11.reuse, R88 ;  /* 0x000000580b197220 */ /* 0x042fe20000410000 */
[C---:B---3--:R-:W-:Y:S01]  /*327c0*/  FMUL.FTZ R27, R11.reuse, R90 ;  /* 0x0000005a0b1b7220 */ /* 0x048fe20000410000 */
[C---:B----4-:R-:W-:Y:S01]  /*327d0*/  FMUL.FTZ R29, R11.reuse, R92 ;  /* 0x0000005c0b1d7220 */ /* 0x050fe20000410000 */
[C---:B0-----:R-:W-:Y:S01]  /*327e0*/  FMUL.FTZ R31, R11.reuse, R94 ;  /* 0x0000005e0b1f7220 */ /* 0x041fe20000410000 */
[----:B------:R0:W-:Y:S04]  /*327f0*/  ST.E desc[UR4][R14.64+0x1e0], R9 ;  /* 0x0001e0090e007985 */ /* 0x0001e8000c101904 */
[----:B------:R1:W-:Y:S04]  /*32800*/  ST.E desc[UR4][R14.64+0x1e4], R13 ;  /* 0x0001e40d0e007985 */ /* 0x0003e8000c101904 */
[----:B0-----:R-:W3:Y:S04]  /*32810*/  LD.E R9, desc[UR6][R14.64+0x8] ;  /* 0x000008060e097980 */ /* 0x001ee8000c101900 */
[----:B-1----:R-:W4:Y:S01]  /*32820*/  LD.E R13, desc[UR6][R14.64+0xc] ;  /* 0x00000c060e0d7980 */ /* 0x002f22000c101900 */
[----:B--2---:R-:W-:-:S05]  /*32830*/  FMUL.FTZ R11, R11, R8 ;  /* 0x000000080b0b7220 */ /* 0x004fca0000410000 */
[----:B------:R0:W-:Y:S04]  /*32840*/  ST.E desc[UR4][R14.64+0x1f4], R11 ;  /* 0x0001f40b0e007985 */ /* 0x0001e8000c101904 */
[----:B0-----:R-:W2:Y:S01]  /*32850*/  LD.E R11, desc[UR6][R14.64+0x18] ;  /* 0x000018060e0b7980 */ /* 0x001ea2000c101900 */
[C---:B---3--:R-:W-:Y:S01]  /*32860*/  FMUL.FTZ R9, R12.reuse, R9 ;  /* 0x000000090c097220 */ /* 0x048fe20000410000 */
[----:B----4-:R-:W-:-:S04]  /*32870*/  FMUL.FTZ R13, R12, R13 ;  /* 0x0000000d0c0d7220 */ /* 0x010fc80000410000 */
        /* <DEDUP_REMOVED lines=60> */
[----:B0-----:R-:W2:Y:S04]  /*32c40*/  LD.E R11, desc[UR6][R14.64+0xbc] ;  /* 0x0000bc060e0b7980 */ /* 0x001ea8000c101900 */
[----:B------:R-:W-:Y:S04]  /*32c50*/  ST.E desc[UR18][R14.64+0xf4], R33 ;  /* 0x0000f4210e007985 */ /* 0x000fe8000c101912 */
[----:B------:R-:W-:Y:S04]  /*32c60*/  ST.E desc[UR10][R14.64+0x114], R25 ;  /* 0x000114190e007985 */ /* 0x000fe8000c10190a */
[----:B------:R-:W-:Y:S04]  /*32c70*/  ST.E desc[UR12][R14.64+0x120], R27 ;  /* 0x0001201b0e007985 */ /* 0x000fe8000c10190c */
[----:B------:R-:W-:Y:S04]  /*32c80*/  ST.E desc[UR14][R14.64+0x124], R29 ;  /* 0x0001241d0e007985 */ /* 0x000fe8000c10190e */
[----:B------:R-:W-:Y:S04]  /*32c90*/  ST.E desc[UR16][R14.64+0x130], R31 ;  /* 0x0001301f0e007985 */ /* 0x000fe8000c101910 */
[----:B------:R-:W-:Y:S01]  /*32ca0*/  ST.E desc[UR4][R14.64+0x1f0], R21 ;  /* 0x0001f0150e007985 */ /* 0x000fe2000c101904 */
[C---:B---3--:R-:W-:Y:S01]  /*32cb0*/  FMUL.FTZ R9, R12.reuse, R9 ;  /* 0x000000090c097220 */ /* 0x048fe20000410000 */
[----:B----4-:R-:W-:-:S04]  /*32cc0*/  FMUL.FTZ R13, R12, R13 ;  /* 0x0000000d0c0d7220 */ /* 0x010fc80000410000 */
[----:B------:R0:W-:Y:S04]  /*32cd0*/  ST.E desc[UR4][R14.64+0xac], R9 ;  /* 0x0000ac090e007985 */ /* 0x0001e8000c101904 */
[----:B------:R1:W-:Y:S01]  /*32ce0*/  ST.E desc[UR4][R14.64+0xb8], R13 ;  /* 0x0000b80d0e007985 */ /* 0x0003e2000c101904 */
[----:B--2---:R-:W-:-:S05]  /*32cf0*/  FMUL.FTZ R11, R12, R11 ;  /* 0x0000000b0c0b7220 */ /* 0x004fca0000410000 */
[----:B------:R2:W-:Y:S04]  /*32d00*/  ST.E desc[UR4][R14.64+0xbc], R11 ;  /* 0x0000bc0b0e007985 */ /* 0x0005e8000c101904 */
[----:B0-----:R-:W3:Y:S02]  /*32d10*/  LD.E R9, desc[UR6][R14.64+0xc8] ;  /* 0x0000c8060e097980 */ /* 0x001ee4000c101900 */
[----:B---3--:R-:W-:-:S05]  /*32d20*/  FMUL.FTZ R9, R12, R9 ;  /* 0x000000090c097220 */ /* 0x008fca0000410000 */
[----:B------:R0:W-:Y:S04]  /*32d30*/  ST.E desc[UR4][R14.64+0xc8], R9 ;  /* 0x0000c8090e007985 */ /* 0x0001e8000c101904 */
[----:B-1----:R-:W3:Y:S02]  /*32d40*/  LD.E R13, desc[UR6][R14.64+0xcc] ;  /* 0x0000cc060e0d7980 */ /* 0x002ee4000c101900 */
[----:B---3--:R-:W-:-:S05]  /*32d50*/  FMUL.FTZ R13, R12, R13 ;  /* 0x0000000d0c0d7220 */ /* 0x008fca0000410000 */
[----:B------:R1:W-:Y:S04]  /*32d60*/  ST.E desc[UR4][R14.64+0xcc], R13 ;  /* 0x0000cc0d0e007985 */ /* 0x0003e8000c101904 */
[----:B--2---:R-:W2:Y:S02]  /*32d70*/  LD.E R11, desc[UR6][R14.64+0xd8] ;  /* 0x0000d8060e0b7980 */ /* 0x004ea4000c101900 */
        /* <DEDUP_REMOVED lines=109> */
[----:B------:R-:W-:Y:S04]  /*33450*/  ST.E desc[UR4][R14.64+0x1f8], R21 ;  /* 0x0001f8150e007985 */ /* 0x000fe8000c101904 */
[----:B0-----:R-:W2:Y:S02]  /*33460*/  LD.E R9, desc[UR6][R14.64+0x1fc] ;  /* 0x0001fc060e097980 */ /* 0x001ea4000c101900 */
[----:B--2---:R-:W-:-:S05]  /*33470*/  FMUL.FTZ R25, R12, R9 ;  /* 0x000000090c197220 */ /* 0x004fca0000410000 */
[----:B------:R0:W-:Y:S04]  /*33480*/  ST.E desc[UR4][R14.64+0x1fc], R25 ;  /* 0x0001fc190e007985 */ /* 0x0001e8000c101904 */
[----:B------:R-:W2:Y:S04]  /*33490*/  LDL.64 R8, [R7+0x88] ;  /* 0x0000880007087983 */ /* 0x000ea80000100a00 */
[----:B-1----:R-:W3:Y:S04]  /*334a0*/  LDL.64 R12, [R7] ;  /* 0x00000000070c7983 */ /* 0x002ee80000100a00 */
[----:B------:R-:W4:Y:S04]  /*334b0*/  LDL.64 R10, [R7+0x90] ;  /* 0x00009000070a7983 */ /* 0x000f280000100a00 */
[----:B--2---:R-:W2:Y:S04]  /*334c0*/  LD.E R27, desc[UR4][R8.64] ;  /* 0x00000004081b7980 */ /* 0x004ea8000c101900 */
[----:B---3--:R-:W3:Y:S04]  /*334d0*/  LD.E R13, desc[UR6][R12.64] ;  /* 0x000000060c0d7980 */ /* 0x008ee8000c101900 */
[----:B----4-:R-:W3:Y:S04]  /*334e0*/  LD.E.64 R10, desc[UR4][R10.64] ;  /* 0x000000040a0a7980 */ /* 0x010ee8000c101b00 */
[----:B--2---:R1:W-:Y:S04]  /*334f0*/  ST.E desc[UR8][R8.64], R27 ;  /* 0x0000001b08007985 */ /* 0x0043e8000c101908 */
[----:B0-----:R-:W2:Y:S04]  /*33500*/  LD.E R15, desc[UR10][R8.64+0x4] ;  /* 0x0000040a080f7980 */ /* 0x001ea8000c101900 */
[----:B--2---:R0:W-:Y:S04]  /*33510*/  ST.E desc[UR4][R8.64+0x4], R15 ;  /* 0x0000040f08007985 */ /* 0x0041e8000c101904 */
[----:B------:R-:W2:Y:S04]  /*33520*/  LD.E R21, desc[UR6][R8.64+0x8] ;  /* 0x0000080608157980 */ /* 0x000ea8000c101900 */
[----:B--2---:R2:W-:Y:S04]  /*33530*/  ST.E desc[UR4][R8.64+0x8], R21 ;  /* 0x0000081508007985 */ /* 0x0045e8000c101904 */
[----:B------:R-:W4:Y:S04]  /*33540*/  LD.E R25, desc[UR6][R8.64+0xc] ;  /* 0x00000c0608197980 */ /* 0x000f28000c101900 */
[----:B----4-:R4:W-:Y:S04]  /*33550*/  ST.E desc[UR4][R8.64+0xc], R25 ;  /* 0x00000c1908007985 */ /* 0x0109e8000c101904 */
[----:B-1----:R-:W3:Y:S04]  /*33560*/  LD.E R27, desc[UR6][R8.64+0x10] ;  /* 0x00001006081b7980 */ /* 0x002ee8000c101900 */
[----:B---3--:R1:W-:Y:S04]  /*33570*/  ST.E desc[UR4][R8.64+0x10], R27 ;  /* 0x0000101b08007985 */ /* 0x0083e8000c101904 */
[----:B0-----:R-:W3:Y:S04]  /*33580*/  LD.E R15, desc[UR6][R8.64+0x14] ;  /* 0x00001406080f7980 */ /* 0x001ee8000c101900 */
[----:B---3--:R0:W-:Y:S04]  /*33590*/  ST.E desc[UR4][R8.64+0x14], R15 ;  /* 0x0000140f08007985 */ /* 0x0081e8000c101904 */
[----:B--2---:R-:W2:Y:S04]  /*335a0*/  LD.E R21, desc[UR6][R8.64+0x18] ;  /* 0x0000180608157980 */ /* 0x004ea8000c101900 */
[----:B--2---:R2:W-:Y:S04]  /*335b0*/  ST.E desc[UR4][R8.64+0x18], R21 ;  /* 0x0000181508007985 */ /* 0x0045e8000c101904 */
[----:B----4-:R-:W3:Y:S04]  /*335c0*/  LD.E R25, desc[UR6][R8.64+0x1c] ;  /* 0x00001c0608197980 */ /* 0x010ee8000c101900 */
[----:B---3--:R3:W-:Y:S04]  /*335d0*/  ST.E desc[UR4][R8.64+0x1c], R25 ;  /* 0x00001c1908007985 */ /* 0x0087e8000c101904 */
[----:B-1----:R-:W4:Y:S04]  /*335e0*/  LD.E R27, desc[UR6][R8.64+0x20] ;  /* 0x00002006081b7980 */ /* 0x002f28000c101900 */
[----:B----4-:R1:W-:Y:S04]  /*335f0*/  ST.E desc[UR4][R8.64+0x20], R27 ;  /* 0x0000201b08007985 */ /* 0x0103e8000c101904 */
[----:B0-----:R-:W4:Y:S04]  /*33600*/  LD.E R15, desc[UR6][R8.64+0x24] ;  /* 0x00002406080f7980 */ /* 0x001f28000c101900 */
[----:B----4-:R0:W-:Y:S04]  /*33610*/  ST.E desc[UR4][R8.64+0x24], R15 ;  /* 0x0000240f08007985 */ /* 0x0101e8000c101904 */
[----:B--2---:R-:W2:Y:S04]  /*33620*/  LD.E R21, desc[UR6][R8.64+0x28] ;  /* 0x0000280608157980 */ /* 0x004ea8000c101900 */
[----:B--2---:R2:W-:Y:S04]  /*33630*/  ST.E desc[UR4][R8.64+0x28], R21 ;  /* 0x0000281508007985 */ /* 0x0045e8000c101904 */
[----:B---3--:R-:W3:Y:S04]  /*33640*/  LD.E R25, desc[UR6][R8.64+0x2c] ;  /* 0x00002c0608197980 */ /* 0x008ee8000c101900 */
        /* <DEDUP_REMOVED lines=226> */
[----:B----4-:R-:W-:Y:S04]  /*34470*/  ST.E desc[UR4][R8.64+0x1f0], R27 ;  /* 0x0001f01b08007985 */ /* 0x010fe8000c101904 */
[----:B0-----:R-:W4:Y:S04]  /*34480*/  LD.E R15, desc[UR6][R8.64+0x1f4] ;  /* 0x0001f406080f7980 */ /* 0x001f28000c101900 */
[----:B----4-:R-:W-:Y:S04]  /*34490*/  ST.E desc[UR4][R8.64+0x1f4], R15 ;  /* 0x0001f40f08007985 */ /* 0x010fe8000c101904 */
[----:B--2---:R-:W2:Y:S01]  /*344a0*/  LD.E R21, desc[UR6][R8.64+0x1f8] ;  /* 0x0001f80608157980 */ /* 0x004ea2000c101900 */
[----:B------:R-:W-:-:S02]  /*344b0*/  R2UR UR20, R4 ;  /* 0x00000000041472ca */ /* 0x000fc400000e0000 */
[C---:B------:R-:W-:Y:S02]  /*344c0*/  R2UR UR21, R5.reuse ;  /* 0x00000000051572ca */ /* 0x040fe400000e0000 */
[C---:B------:R-:W-:Y:S02]  /*344d0*/  R2UR UR22, R4.reuse ;  /* 0x00000000041672ca */ /* 0x040fe400000e0000 */
[C---:B------:R-:W-:Y:S02]  /*344e0*/  R2UR UR23, R5.reuse ;  /* 0x00000000051772ca */ /* 0x040fe400000e0000 */
[C---:B------:R-:W-:Y:S02]  /*344f0*/  R2UR UR24, R4.reuse ;  /* 0x00000000041872ca */ /* 0x040fe400000e0000 */
[----:B------:R-:W-:Y:S01]  /*34500*/  R2UR UR25, R5 ;  /* 0x00000000051972ca */ /* 0x000fe200000e0000 */
[----:B--2---:R-:W-:Y:S04]  /*34510*/  ST.E desc[UR4][R8.64+0x1f8], R21 ;  /* 0x0001f81508007985 */ /* 0x004fe8000c101904 */
[----:B---3--:R-:W2:Y:S01]  /*34520*/  LD.E R25, desc[UR6][R8.64+0x1fc] ;  /* 0x0001fc0608197980 */ /* 0x008ea2000c101900 */
[----:B------:R-:W-:-:S02]  /*34530*/  R2UR UR26, R4 ;  /* 0x00000000041a72ca */ /* 0x000fc400000e0000 */
[C---:B------:R-:W-:Y:S02]  /*34540*/  R2UR UR27, R5.reuse ;  /* 0x00000000051b72ca */ /* 0x040fe400000e0000 */
[C---:B------:R-:W-:Y:S02]  /*34550*/  R2UR UR28, R4.reuse ;  /* 0x00000000041c72ca */ /* 0x040fe400000e0000 */
[C---:B------:R-:W-:Y:S02]  /*34560*/  R2UR UR29, R5.reuse ;  /* 0x00000000051d72ca */ /* 0x040fe400000e0000 */
[C---:B------:R-:W-:Y:S02]  /*34570*/  R2UR UR30, R4.reuse ;  /* 0x00000000041e72ca */ /* 0x040fe400000e0000 */
[----:B------:R-:W-:Y:S02]  /*34580*/  R2UR UR31, R5 ;  /* 0x00000000051f72ca */ /* 0x000fe400000e0000 */
        /* <DEDUP_REMOVED lines=22> */
[----:B------:R-:W-:Y:S02]  /*346f0*/  R2UR UR58, R4 ;  /* 0x00000000043a72ca */ /* 0x000fe400000e0000 */
[----:B------:R-:W-:Y:S01]  /*34700*/  R2UR UR59, R5 ;  /* 0x00000000053b72ca */ /* 0x000fe200000e0000 */
[----:B--2---:R0:W-:Y:S04]  /*34710*/  ST.E desc[UR4][R8.64+0x1fc], R25 ;  /* 0x0001fc1908007985 */ /* 0x0041e8000c101904 */
[----:B------:R-:W2:Y:S04]  /*34720*/  LD.E R24, desc[UR6][R8.64] ;  /* 0x0000000608187980 */ /* 0x000ea8000c101900 */
[----:B------:R-:W2:Y:S04]  /*34730*/  LD.E R26, desc[UR10][R8.64+0x8] ;  /* 0x0000080a081a7980 */ /* 0x000ea8000c101900 */
[----:B0-----:R-:W2:Y:S04]  /*34740*/  LD.E R25, desc[UR8][R8.64+0x4] ;  /* 0x0000040808197980 */ /* 0x001ea8000c101900 */
[----:B------:R-:W2:Y:S04]  /*34750*/  LD.E R27, desc[UR12][R8.64+0xc] ;  /* 0x00000c0c081b7980 */ /* 0x000ea8000c101900 */
        /* <DEDUP_REMOVED lines=123> */
[----:B------:R-:W2:Y:S01]  /*34f10*/  LD.E R151, desc[UR56][R8.64+0x1fc] ;  /* 0x0001fc3808977980 */ /* 0x000ea2000c101900 */
[----:B------:R-:W-:Y:S01]  /*34f20*/  IMAD R10, R13, 0x1000, R10 ;  /* 0x000010000d0a7824 */ /* 0x000fe200078e020a */
[----:B------:R-:W-:-:S04]  /*34f30*/  R2UR UR7, R11 ;  /* 0x000000000b0772ca */ /* 0x000fc800000e0000 */
[----:B------:R-:W-:Y:S02]  /*34f40*/  R2UR UR6, R10 ;  /* 0x000000000a0672ca */ /* 0x000fe400000e0000 */
        /* <DEDUP_REMOVED lines=48> */
[----:B------:R-:W-:Y:S02]  /*35250*/  R2UR UR14, R4 ;  /* 0x00000000040e72ca */ /* 0x000fe400000e0000 */
[----:B------:R-:W-:Y:S01]  /*35260*/  R2UR UR15, R5 ;  /* 0x00000000050f72ca */ /* 0x000fe200000e0000 */
[----:B--2---:R-:W-:-:S06]  /*35270*/  WARPGROUP.ARRIVE ;  /* 0x00000000000079c5 */ /* 0x004fcc0000000000 */
[----:B------:R-:W-:Y:S01]  /*35280*/  HGMMA.64x256x16.F32 R24, R156, gdesc[UR4].tnspB, R24, gsb0 ;  /* 0x43e000049c187df0 */ /* 0x000fe20008000818 */
[----:B------:R-:W-:Y:S02]  /*35290*/  VIADD R12, R10, 0x80 ;  /* 0x000000800a0c7836 */ /* 0x000fe40000000000 */
[----:B------:R-:W-:-:S03]  /*352a0*/  IMAD.MOV.U32 R13, RZ, RZ, R11 ;  /* 0x000000ffff0d7224 */ /* 0x000fc600078e000b */
[----:B------:R-:W-:Y:S02]  /*352b0*/  R2UR UR6, R12 ;  /* 0x000000000c0672ca */ /* 0x000fe400000e0000 */
[----:B------:R-:W-:Y:S01]  /*352c0*/  R2UR UR7, R13 ;  /* 0x000000000d0772ca */ /* 0x000fe200000e0000 */
[----:B------:R-:W-:Y:S02]  /*352d0*/  WARPGROUP.DEPBAR.LE gsb0, 0x0 ;  /* 0x00008000000079c5 */ /* 0x000fe40000010000 */
[----:B------:R-:W-:Y:S04]  /*352e0*/  ST.E desc[UR12][R8.64], R24 ;  /* 0x0000001808007985 */ /* 0x000fe8000c10190c */
[----:B------:R-:W-:Y:S04]  /*352f0*/  ST.E desc[UR58][R8.64+0x4], R25 ;  /* 0x0000041908007985 */ /* 0x000fe8000c10193a */
[----:B------:R-:W-:Y:S04]  /*35300*/  ST.E desc[UR56][R8.64+0x8], R26 ;  /* 0x0000081a08007985 */ /* 0x000fe8000c101938 */
[----:B------:R-:W-:Y:S04]  /*35310*/  ST.E desc[UR10][R8.64+0xc], R27 ;  /* 0x00000c1b08007985 */ /* 0x000fe8000c10190a */
[----:B------:R-:W-:Y:S04]  /*35320*/  ST.E desc[UR8][R8.64+0x10], R28 ;  /* 0x0000101c08007985 */ /* 0x000fe8000c101908 */
[----:B------:R-:W-:Y:S04]  /*35330*/  ST.E desc[UR4][R8.64+0x14], R29 ;  /* 0x0000141d08007985 */ /* 0x000fe8000c101904 */
[----:B------:R-:W-:Y:S04]  /*35340*/  ST.E desc[UR54][R8.64+0x18], R30 ;  /* 0x0000181e08007985 */ /* 0x000fe8000c101936 */
[----:B------:R-:W-:Y:S04]  /*35350*/  ST.E desc[UR52][R8.64+0x1c], R31 ;  /* 0x00001c1f08007985 */ /* 0x000fe8000c101934 */
[----:B------:R-:W-:Y:S01]  /*35360*/  ST.E desc[UR50][R8.64+0x20], R32 ;  /* 0x0000202008007985 */ /* 0x000fe2000c101932 */
[----:B------:R-:W-:-:S03]  /*35370*/  R2UR UR12, R4 ;  /* 0x00000000040c72ca */ /* 0x000fc600000e0000 */
[----:B------:R-:W-:Y:S01]  /*35380*/  ST.E desc[UR48][R8.64+0x24], R33 ;  /* 0x0000242108007985 */ /* 0x000fe2000c101930 */
[----:B------:R-:W-:-:S03]  /*35390*/  R2UR UR13, R5 ;  /* 0x00000000050d72ca */ /* 0x000fc600000e0000 */
[----:B------:R-:W-:Y:S01]  /*353a0*/  ST.E desc[UR46][R8.64+0x28], R34 ;  /* 0x0000282208007985 */ /* 0x000fe2000c10192e */
[----:B------:R-:W-:-:S03]  /*353b0*/  R2UR UR58, R4 ;  /* 0x00000000043a72ca */ /* 0x000fc600000e0000 */
[----:B------:R-:W-:Y:S01]  /*353c0*/  ST.E desc[UR44][R8.64+0x2c], R35 ;  /* 0x00002c2308007985 */ /* 0x000fe2000c10192c */
[----:B------:R-:W-:-:S03]  /*353d0*/  R2UR UR59, R5 ;  /* 0x00000000053b72ca */ /* 0x000fc600000e0000 */
[----:B------:R-:W-:Y:S01]  /*353e0*/  ST.E desc[UR42][R8.64+0x30], R36 ;  /* 0x0000302408007985 */ /* 0x000fe2000c10192a */
[C---:B------:R-:W-:Y:S02]  /*353f0*/  R2UR UR56, R4.reuse ;  /* 0x00000000043872ca */ /* 0x040fe400000e0000 */
[C---:B------:R-:W-:Y:S01]  /*35400*/  R2UR UR57, R5.reuse ;  /* 0x00000000053972ca */ /* 0x040fe200000e0000 */
[----:B------:R-:W-:Y:S01]  /*35410*/  ST.E desc[UR38][R8.64+0x34], R37 ;  /* 0x0000342508007985 */ /* 0x000fe2000c101926 */
[C---:B------:R-:W-:Y:S02]  /*35420*/  R2UR UR10, R4.reuse ;  /* 0x00000000040a72ca */ /* 0x040fe400000e0000 */
[C---:B------:R-:W-:Y:S01]  /*35430*/  R2UR UR11, R5.reuse ;  /* 0x00000000050b72ca */ /* 0x040fe200000e0000 */
[----:B------:R-:W-:Y:S01]  /*35440*/  ST.E desc[UR34][R8.64+0x38], R38 ;  /* 0x0000382608007985 */ /* 0x000fe2000c101922 */
[C---:B------:R-:W-:Y:S02]  /*35450*/  R2UR UR8, R4.reuse ;  /* 0x00000000040872ca */ /* 0x040fe400000e0000 */
[----:B------:R-:W-:Y:S01]  /*35460*/  R2UR UR9, R5 ;  /* 0x00000000050972ca */ /* 0x000fe200000e0000 */
[----:B------:R-:W-:Y:S01]  /*35470*/  ST.E desc[UR32][R8.64+0x3c], R39 ;  /* 0x00003c2708007985 */ /* 0x000fe2000c101920 */
[----:B------:R-:W-:-:S02]  /*35480*/  R2UR UR4, R4 ;  /* 0x00000000040472ca */ /* 0x000fc400000e0000 */
        /* <DEDUP_REMOVED lines=290> */
[----:B------:R-:W-:Y:S02]  /*366b0*/  R2UR UR56, R4 ;  /* 0x00000000043872ca */ /* 0x000fe400000e0000 */
[----:B------:R-:W-:Y:S01]  /*366c0*/  R2UR UR57, R5 ;  /* 0x00000000053972ca */ /* 0x000fe200000e0000 */
        /* <DEDUP_REMOVED lines=14> */
[----:B------:R0:W-:Y:S02]  /*367b0*/  ST.E desc[UR56][R8.64+0x1fc], R151 ;  /* 0x0001fc9708007985 */ /* 0x0001e4000c101938 */
[----:B0-----:R-:W-:-:S06]  /*367c0*/  WARPGROUP.ARRIVE ;  /* 0x00000000000079c5 */ /* 0x001fcc0000000000 */
[----:B------:R-:W-:Y:S01]  /*367d0*/  HGMMA.64x256x16.F32 R24, R160, gdesc[UR4].tnspB, R24, gsb0 ;  /* 0x43e00004a0187df0 */ /* 0x000fe20008000818 */
        /* <DEDUP_REMOVED lines=48> */
[----:B------:R-:W-:Y:S02]  /*36ae0*/  R2UR UR14, R4 ;  /* 0x00000000040e72ca */ /* 0x000fe400000e0000 */
[----:B------:R-:W-:Y:S01]  /*36af0*/  R2UR UR15, R5 ;  /* 0x00000000050f72ca */ /* 0x000fe200000e0000 */
        /* <DEDUP_REMOVED lines=391> */
[----:B------:R-:W-:Y:S01]  /*38370*/  VIADD R10, R10, 0x180 ;  /* 0x000001800a0a7836 */ /* 0x000fe20000000000 */
[----:B------:R-:W-:-:S04]  /*38380*/  R2UR UR7, R11 ;  /* 0x000000000b0772ca */ /* 0x000fc800000e0000 */
        /* <DEDUP_REMOVED lines=359> */
[----:B------:R-:W-:Y:S01]  /*39a00*/  R2UR UR25, R5 ;  /* 0x00000000051972ca */ /* 0x000fe200000e0000 */
[----:B------:R-:W-:Y:S02]  /*39a10*/  WARPGROUP.DEPBAR.LE gsb0, 0x0 ;  /* 0x00008000000079c5 */ /* 0x000fe40000010000 */
[----:B------:R-:W-:Y:S01]  /*39a20*/  ST.E desc[UR4][R8.64], R24 ;  /* 0x0000001808007985 */ /* 0x000fe2000c101904 */
[----:B------:R-:W-:-:S02]  /*39a30*/  R2UR UR4, R4 ;  /* 0x00000000040472ca */ /* 0x000fc400000e0000 */
[----:B------:R-:W-:Y:S01]  /*39a40*/  R2UR UR5, R5 ;  /* 0x00000000050572ca */ /* 0x000fe200000e0000 */
[----:B------:R-:W-:Y:S04]  /*39a50*/  ST.E desc[UR6][R8.64+0x4], R25 ;  /* 0x0000041908007985 */ /* 0x000fe8000c101906 */
[----:B------:R-:W-:Y:S04]  /*39a60*/  ST.E desc[UR8][R8.64+0x8], R26 ;  /* 0x0000081a08007985 */ /* 0x000fe8000c101908 */
[----:B------:R-:W-:Y:S01]  /*39a70*/  ST.E desc[UR10][R8.64+0xc], R27 ;  /* 0x00000c1b08007985 */ /* 0x000fe2000c10190a */
[----:B------:R-:W-:-:S03]  /*39a80*/  R2UR UR6, R4 ;  /* 0x00000000040672ca */ /* 0x000fc600000e0000 */
[----:B------:R-:W-:Y:S01]  /*39a90*/  ST.E desc[UR12][R8.64+0x10], R28 ;  /* 0x0000101c08007985 */ /* 0x000fe2000c10190c */
[----:B------:R-:W-:-:S03]  /*39aa0*/  R2UR UR7, R5 ;  /* 0x00000000050772ca */ /* 0x000fc600000e0000 */
        /* <DEDUP_REMOVED lines=21> */
[C---:B------:R-:W-:Y:S02]  /*39c00*/  R2UR UR20, R4.reuse ;  /* 0x00000000041472ca */ /* 0x040fe400000e0000 */
[----:B------:R-:W-:Y:S01]  /*39c10*/  R2UR UR21, R5 ;  /* 0x00000000051572ca */ /* 0x000fe200000e0000 */
[----:B------:R-:W-:Y:S01]  /*39c20*/  ST.E desc[UR6][R8.64+0x30], R36 ;  /* 0x0000302408007985 */ /* 0x000fe2000c101906 */
[----:B------:R-:W-:-:S02]  /*39c30*/  R2UR UR22, R4 ;  /* 0x00000000041672ca */ /* 0x000fc400000e0000 */
[C---:B------:R-:W-:Y:S02]  /*39c40*/  R2UR UR23, R5.reuse ;  /* 0x00000000051772ca */ /* 0x040fe400000e0000 */
[C---:B------:R-:W-:Y:S02]  /*39c50*/  R2UR UR24, R4.reuse ;  /* 0x00000000041872ca */ /* 0x040fe400000e0000 */
[C---:B------:R-:W-:Y:S02]  /*39c60*/  R2UR UR25, R5.reuse ;  /* 0x00000000051972ca */ /* 0x040fe400000e0000 */
[C---:B------:R-:W-:Y:S02]  /*39c70*/  R2UR UR6, R4.reuse ;  /* 0x00000000040672ca */ /* 0x040fe400000e0000 */
[----:B------:R-:W-:Y:S01]  /*39c80*/  R2UR UR7, R5 ;  /* 0x00000000050772ca */ /* 0x000fe200000e0000 */
[----:B------:R-:W-:Y:S01]  /*39c90*/  ST.E desc[UR8][R8.64+0x34], R37 ;  /* 0x0000342508007985 */ /* 0x000fe2000c101908 */
[----:B------:R-:W-:-:S02]  /*39ca0*/  R2UR UR8, R4 ;  /* 0x00000000040872ca */ /* 0x000fc400000e0000 */
[----:B------:R-:W-:Y:S01]  /*39cb0*/  R2UR UR9, R5 ;  /* 0x00000000050972ca */ /* 0x000fe200000e0000 */
        /* <DEDUP_REMOVED lines=28> */
[C---:B------:R-:W-:Y:S01]  /*39e80*/  R2UR UR21, R5.reuse ;  /* 0x00000000051572ca */ /* 0x040fe200000e0000 */
[----:B------:R-:W-:Y:S01]  /*39e90*/  ST.E desc[UR4][R8.64+0x64], R49 ;  /* 0x0000643108007985 */ /* 0x000fe2000c101904 */
[C---:B------:R-:W-:Y:S02]  /*39ea0*/  R2UR UR22, R4.reuse ;  /* 0x00000000041672ca */ /* 0x040fe400000e0000 */
[C---:B------:R-:W-:Y:S01]  /*39eb0*/  R2UR UR23, R5.reuse ;  /* 0x00000000051772ca */ /* 0x040fe200000e0000 */
[----:B------:R-:W-:Y:S01]  /*39ec0*/  ST.E desc[UR6][R8.64+0x68], R50 ;  /* 0x0000683208007985 */ /* 0x000fe2000c101906 */
[C---:B------:R-:W-:Y:S02]  /*39ed0*/  R2UR UR24, R4.reuse ;  /* 0x00000000041872ca */ /* 0x040fe400000e0000 */
[----:B------:R-:W-:Y:S02]  /*39ee0*/  R2UR UR25, R5 ;  /* 0x00000000051972ca */ /* 0x000fe400000e0000 */
[----:B------:R-:W-:-:S02]  /*39ef0*/  R2UR UR4, R4 ;  /* 0x00000000040472ca */ /* 0x000fc400000e0000 */
[C---:B------:R-:W-:Y:S02]  /*39f00*/  R2UR UR5, R5.reuse ;  /* 0x00000000050572ca */ /* 0x040fe400000e0000 */
[C---:B------:R-:W-:Y:S02]  /*39f10*/  R2UR UR6, R4.reuse ;  /* 0x00000000040672ca */ /* 0x040fe400000e0000 */
        /* <DEDUP_REMOVED lines=9> */
[----:B------:R-:W-:Y:S04]  /*39fb0*/  ST.E desc[UR20][R8.64+0x84], R57 ;  /* 0x0000843908007985 */ /* 0x000fe8000c101914 */
[----:B------:R-:W-:Y:S04]  /*39fc0*/  ST.E desc[UR22][R8.64+0x88], R58 ;  /* 0x0000883a08007985 */ /* 0x000fe8000c101916 */
[----:B------:R-:W-:Y:S01]  /*39fd0*/  ST.E desc[UR24][R8.64+0x8c], R59 ;  /* 0x00008c3b08007985 */ /* 0x000fe2000c101918 */
[----:B------:R-:W-:-:S03]  /*39fe0*/  R2UR UR10, R4 ;  /* 0x00000000040a72ca */ /* 0x000fc600000e0000 */
[----:B------:R-:W-:Y:S01]  /*39ff0*/  ST.E desc[UR4][R8.64+0x90], R60 ;  /* 0x0000903c08007985 */ /* 0x000fe2000c101904 */
[C---:B------:R-:W-:Y:S02]  /*3a000*/  R2UR UR4, R4.reuse ;  /* 0x00000000040472ca */ /* 0x040fe400000e0000 */
[C---:B------:R-:W-:Y:S01]  /*3a010*/  R2UR UR5, R5.reuse ;  /* 0x00000000050572ca */ /* 0x040fe200000e0000 */
[----:B------:R-:W-:Y:S01]  /*3a020*/  ST.E desc[UR6][R8.64+0x94], R61 ;  /* 0x0000943d08007985 */ /* 0x000fe2000c101906 */
        /* <DEDUP_REMOVED lines=267> */
[----:B------:R-:W2:Y:S01]  /*3b0e0*/  LD.E R21, desc[UR28][R8.64+0x1fc] ;  /* 0x0001fc1c08157980 */ /* 0x000ea2000c101900 */
[----:B------:R-:W-:-:S02]  /*3b0f0*/  R2UR UR6, R4 ;  /* 0x00000000040672ca */ /* 0x000fc400000e0000 */
[C---:B------:R-:W-:Y:S02]  /*3b100*/  R2UR UR7, R5.reuse ;  /* 0x00000000050772ca */ /* 0x040fe400000e0000 */
[----:B------:R-:W-:Y:S02]  /*3b110*/  R2UR UR4, R4 ;  /* 0x00000000040472ca */ /* 0x000fe400000e0000 */
[----:B------:R-:W-:-:S09]  /*3b120*/  R2UR UR5, R5 ;  /* 0x00000000050572ca */ /* 0x000fd200000e0000 */
[----:B--2---:R0:W-:Y:S04]  /*3b130*/  ST.E desc[UR6][R8.64+0x1fc], R21 ;  /* 0x0001fc1508007985 */ /* 0x0041e8000c101906 */
[----:B------:R-:W2:Y:S01]  /*3b140*/  LD.E R11, desc[UR4][R8.64] ;  /* 0x00000004080b7980 */ /* 0x000ea2000c101900 */
[C---:B------:R-:W-:Y:S02]  /*3b150*/  R2UR UR4, R4.reuse ;  /* 0x00000000040472ca */ /* 0x040fe400000e0000 */
        /* <DEDUP_REMOVED lines=10> */
[----:B------:R-:W3:Y:S01]  /*3b200*/  LD.E R15, desc[UR6][R8.64+0x8] ;  /* 0x00000806080f7980 */ /* 0x000ee2000c101900 */
[C---:B------:R-:W-:Y:S02]  /*3b210*/  R2UR UR4, R4.reuse ;  /* 0x00000000040472ca */ /* 0x040fe400000e0000 */
[C---:B------:R-:W-:Y:S02]  /*3b220*/  R2UR UR5, R5.reuse ;  /* 0x00000000050572ca */ /* 0x040fe400000e0000 */
[----:B------:R-:W-:Y:S02]  /*3b230*/  R2UR UR6, R4 ;  /* 0x00000000040672ca */ /* 0x000fe400000e0000 */
[----:B------:R-:W-:-:S09]  /*3b240*/  R2UR UR7, R5 ;  /* 0x00000000050772ca */ /* 0x000fd200000e0000 */
[----:B---3--:R3:W-:Y:S04]  /*3b250*/  ST.E desc[UR4][R8.64+0x8], R15 ;  /* 0x0000080f08007985 */ /* 0x0087e8000c101904 */
[----:B0-----:R-:W4:Y:S01]  /*3b260*/  LD.E R21, desc[UR6][R8.64+0xc] ;  /* 0x00000c0608157980 */ /* 0x001f22000c101900 */
[C---:B------:R-:W-:Y:S02]  /*3b270*/  R2UR UR4, R4.reuse ;  /* 0x00000000040472ca */ /* 0x040fe400000e0000 */
[C---:B------:R-:W-:Y:S02]  /*3b280*/  R2UR UR5, R5.reuse ;  /* 0x00000000050572ca */ /* 0x040fe400000e0000 */
[----:B------:R-:W-:Y:S02]  /*3b290*/  R2UR UR6, R4 ;  /* 0x00000000040672ca */ /* 0x000fe400000e0000 */
[----:B------:R-:W-:-:S09]  /*3b2a0*/  R2UR UR7, R5 ;  /* 0x00000000050772ca */ /* 0x000fd200000e0000 */
[----:B----4-:R0:W-:Y:S04]  /*3b2b0*/  ST.E desc[UR4][R8.64+0xc], R21 ;  /* 0x00000c1508007985 */ /* 0x0101e8000c101904 */
[----:B-1----:R-:W4:Y:S01]  /*3b2c0*/  LD.E R11, desc[UR6][R8.64+0x10] ;  /* 0x00001006080b7980 */ /* 0x002f22000c101900 */
[C---:B------:R-:W-:Y:S02]  /*3b2d0*/  R2UR UR4, R4.reuse ;  /* 0x00000000040472ca */ /* 0x040fe400000e0000 */
[C---:B------:R-:W-:Y:S02]  /*3b2e0*/  R2UR UR5, R5.reuse ;  /* 0x00000000050572ca */ /* 0x040fe400000e0000 */
[----:B------:R-:W-:Y:S02]  /*3b2f0*/  R2UR UR6, R4 ;  /* 0x00000000040672ca */ /* 0x000fe400000e0000 */
[----:B------:R-:W-:-:S09]  /*3b300*/  R2UR UR7, R5 ;  /* 0x00000000050772ca */ /* 0x000fd200000e0000 */
[----:B----4-:R1:W-:Y:S04]  /*3b310*/  ST.E desc[UR4][R8.64+0x10], R11 ;  /* 0x0000100b08007985 */ /* 0x0103e8000c101904 */
[----:B--2---:R-:W2:Y:S01]  /*3b320*/  LD.E R13, desc[UR6][R8.64+0x14] ;  /* 0x00001406080d7980 */ /* 0x004ea2000c101900 */
[C---:B------:R-:W-:Y:S02]  /*3b330*/  R2UR UR4, R4.reuse ;  /* 0x00000000040472ca */ /* 0x040fe400000e0000 */
[C---:B------:R-:W-:Y:S02]  /*3b340*/  R2UR UR5, R5.reuse ;  /* 0x00000000050572ca */ /* 0x040fe400000e0000 */
[----:B------:R-:W-:Y:S02]  /*3b350*/  R2UR UR6, R4 ;  /* 0x00000000040672ca */ /* 0x000fe400000e0000 */
[----:B------:R-:W-:-:S09]  /*3b360*/  R2UR UR7, R5 ;  /* 0x00000000050772ca */ /* 0x000fd200000e0000 */
[----:B--2---:R2:W-:Y:S04]  /*3b370*/  ST.E desc[UR4][R8.64+0x14], R13 ;  /* 0x0000140d08007985 */ /* 0x0045e8000c101904 */
[----:B---3--:R-:W3:Y:S01]  /*3b380*/  LD.E R15, desc[UR6][R8.64+0x18] ;  /* 0x00001806080f7980 */ /* 0x008ee2000c101900 */
        /* <DEDUP_REMOVED lines=694> */
[----:B--2---:R-:W-:Y:S04]  /*3def0*/  ST.E desc[UR4][R8.64+0x1e4], R13 ;  /* 0x0001e40d08007985 */ /* 0x004fe8000c101904 */
[----:B---3--:R-:W2:Y:S01]  /*3df00*/  LD.E R15, desc[UR6][R8.64+0x1e8] ;  /* 0x0001e806080f7980 */ /* 0x008ea2000c101900 */
[C---:B------:R-:W-:Y:S02]  /*3df10*/  R2UR UR4, R4.reuse ;  /* 0x00000000040472ca */ /* 0x040fe400000e0000 */
[C---:B------:R-:W-:Y:S02]  /*3df20*/  R2UR UR5, R5.reuse ;  /* 0x00000000050572ca */ /* 0x040fe400000e0000 */
[----:B------:R-:W-:Y:S02]  /*3df30*/  R2UR UR6, R4 ;  /* 0x00000000040672ca */ /* 0x000fe400000e0000 */
[----:B------:R-:W-:-:S09]  /*3df40*/  R2UR UR7, R5 ;  /* 0x00000000050772ca */ /* 0x000fd200000e0000 */
[----:B--2---:R2:W-:Y:S04]  /*3df50*/  ST.E desc[UR4][R8.64+0x1e8], R15 ;  /* 0x0001e80f08007985 */ /* 0x0045e8000c101904 */
[----:B0-----:R-:W3:Y:S01]  /*3df60*/  LD.E R21, desc[UR6][R8.64+0x1ec] ;  /* 0x0001ec0608157980 */ /* 0x001ee2000c101900 */
[C---:B------:R-:W-:Y:S02]  /*3df70*/  R2UR UR4, R4.reuse ;  /* 0x00000000040472ca */ /* 0x040fe400000e0000 */
[C---:B------:R-:W-:Y:S02]  /*3df80*/  R2UR UR5, R5.reuse ;  /* 0x00000000050572ca */ /* 0x040fe400000e0000 */
[----:B------:R-:W-:Y:S02]  /*3df90*/  R2UR UR6, R4 ;  /* 0x00000000040672ca */ /* 0x000fe400000e0000 */
[----:B------:R-:W-:-:S09]  /*3dfa0*/  R2UR UR7, R5 ;  /* 0x00000000050772ca */ /* 0x000fd200000e0000 */
[----:B---3--:R-:W-:Y:S04]  /*3dfb0*/  ST.E desc[UR4][R8.64+0x1ec], R21 ;  /* 0x0001ec1508007985 */ /* 0x008fe8000c101904 */
[----:B-1----:R-:W3:Y:S01]  /*3dfc0*/  LD.E R11, desc[UR6][R8.64+0x1f0] ;  /* 0x0001f006080b7980 */ /* 0x002ee2000c101900 */
[C---:B------:R-:W-:Y:S02]  /*3dfd0*/  R2UR UR4, R4.reuse ;  /* 0x00000000040472ca */ /* 0x040fe400000e0000 */
[C---:B------:R-:W-:Y:S02]  /*3dfe0*/  R2UR UR5, R5.reuse ;  /* 0x00000000050572ca */ /* 0x040fe400000e0000 */
[----:B------:R-:W-:Y:S02]  /*3dff0*/  R2UR UR6, R4 ;  /* 0x00000000040672ca */ /* 0x000fe400000e0000 */
[----:B------:R-:W-:-:S09]  /*3e000*/  R2UR UR7, R5 ;  /* 0x00000000050772ca */ /* 0x000fd200000e0000 */
[----:B---3--:R0:W-:Y:S04]  /*3e010*/  ST.E desc[UR4][R8.64+0x1f0], R11 ;  /* 0x0001f00b08007985 */ /* 0x0081e8000c101904 */
[----:B------:R-:W3:Y:S01]  /*3e020*/  LD.E R25, desc[UR6][R8.64+0x1f4] ;  /* 0x0001f40608197980 */ /* 0x000ee2000c101900 */
[C---:B------:R-:W-:Y:S02]  /*3e030*/  R2UR UR4, R4.reuse ;  /* 0x00000000040472ca */ /* 0x040fe400000e0000 */
[C---:B------:R-:W-:Y:S02]  /*3e040*/  R2UR UR5, R5.reuse ;  /* 0x00000000050572ca */ /* 0x040fe400000e0000 */
[----:B------:R-:W-:Y:S02]  /*3e050*/  R2UR UR6, R4 ;  /* 0x00000000040672ca */ /* 0x000fe400000e0000 */
[----:B------:R-:W-:-:S09]  /*3e060*/  R2UR UR7, R5 ;  /* 0x00000000050772ca */ /* 0x000fd200000e0000 */
[----:B---3--:R1:W-:Y:S04]  /*3e070*/  ST.E desc[UR4][R8.64+0x1f4], R25 ;  /* 0x0001f41908007985 */ /* 0x0083e8000c101904 */
[----:B--2---:R-:W2:Y:S01]  /*3e080*/  LD.E R15, desc[UR6][R8.64+0x1f8] ;  /* 0x0001f806080f7980 */ /* 0x004ea2000c101900 */
[----:B------:R-:W-:Y:S02]  /*3e090*/  R2UR UR4, R4 ;  /* 0x00000000040472ca */ /* 0x000fe400000e0000 */
[----:B------:R-:W-:-:S13]  /*3e0a0*/  R2UR UR5, R5 ;  /* 0x00000000050572ca */ /* 0x000fda00000e0000 */
[----:B--2---:R1:W-:Y:S01]  /*3e0b0*/  ST.E desc[UR4][R8.64+0x1f8], R15 ;  /* 0x0001f80f08007985 */ /* 0x0043e2000c101904 */
[----:B------:R-:W-:Y:S01]  /*3e0c0*/  @!PT LDS RZ, [RZ] ;  /* 0x00000000fffff984 */ /* 0x000fe20000000800 */
[----:B------:R-:W-:Y:S01]  /*3e0d0*/  @!PT LDS RZ, [RZ] ;  /* 0x00000000fffff984 */ /* 0x000fe20000000800 */
[----:B------:R-:W-:Y:S01]  /*3e0e0*/  @!PT LDS RZ, [RZ] ;  /* 0x00000000fffff984 */ /* 0x000fe20000000800 */
[----:B------:R-:W-:Y:S01]  /*3e0f0*/  @!PT LDS RZ, [RZ] ;  /* 0x00000000fffff984 */ /* 0x000fe20000000800 */
[----:B------:R2:W-:Y:S06]  /*3e100*/  MEMBAR.ALL.CTA ;  /* 0x0000000000007992 */ /* 0x0005ec0000008000 */
[----:B--2---:R-:W2:Y:S02]  /*3e110*/  FENCE.VIEW.ASYNC.S ;  /* 0x00000000000073c6 */ /* 0x004ea40000000000 */
[----:B--2---:R-:W-:Y:S02]  /*3e120*/  NOP ;  /* 0x0000000000007918 */ /* 0x004fe40000000000 */
[----:B------:R-:W2:Y:S01]  /*3e130*/  LDL.64 R12, [R7+0x40] ;  /* 0x00004000070c7983 */ /* 0x000ea20000100a00 */
[----:B------:R-:W-:-:S02]  /*3e140*/  R2UR UR4, R4 ;  /* 0x00000000040472ca */ /* 0x000fc400000e0000 */
[----:B------:R-:W-:Y:S01]  /*3e150*/  R2UR UR5, R5 ;  /* 0x00000000050572ca */ /* 0x000fe200000e0000 */
[----:B------:R-:W-:Y:S06]  /*3e160*/  BAR.ARV 0xe, 0x100 ;  /* 0x0384000000007b1d */ /* 0x000fec0000002000 */
[----:B0-----:R-:W3:Y:S06]  /*3e170*/  LDL.64 R10, [R7] ;  /* 0x00000000070a7983 */ /* 0x001eec0000100a00 */
[----:B--2---:R-:W2:Y:S01]  /*3e180*/  LD.E R14, desc[UR4][R12.64] ;  /* 0x000000040c0e7980 */ /* 0x004ea2000c101900 */
[----:B------:R-:W-:-:S02]  /*3e190*/  R2UR UR4, R4 ;  /* 0x00000000040472ca */ /* 0x000fc400000e0000 */
[----:B------:R-:W-:Y:S01]  /*3e1a0*/  R2UR UR5, R5 ;  /* 0x00000000050572ca */ /* 0x000fe200000e0000 */
[----:B------:R-:W-:-:S12]  /*3e1b0*/  BSSY B2, `(.L_x_5411) ;  /* 0x0000006000027945 */ /* 0x000fd80003800000 */
[----:B---3--:R1:W5:Y:S01]  /*3e1c0*/  LD.E R10, desc[UR4][R10.64] ;  /* 0x000000040a0a7980 */ /* 0x008362000c101900 */
[----:B--2---:R-:W-:-:S04]  /*3e1d0*/  LOP3.LUT R14, R14, 0x1, RZ, 0xfc, !PT ;  /* 0x000000010e0e7812 */ /* 0x004fc800078efcff */
[----:B------:R-:W-:-:S13]  /*3e1e0*/  ISETP.NE.AND P0, PT, R14, 0x3, PT ;  /* 0x000000030e00780c */ /* 0x000fda0003f05270 */
[----:B-1----:R-:W-:Y:S05]  /*3e1f0*/  @!P0 BRA `(.L_x_5412) ;  /* 0x0000000000048947 */ /* 0x002fea0003800000 */
[----:B------:R-:W-:Y:S01]  /*3e200*/  BPT.TRAP 0x1 ;  /* 0x000000040000795c */ /* 0x000fe20000300000 */
.L_x_5412:
[----:B------:R-:W-:Y:S05]  /*3e210*/  BSYNC B2 ;  /* 0x0000000000027941 */ /* 0x000fea0003800000 */
.L_x_5411:
        /* <DEDUP_REMOVED lines=9> */
[----:B------:R0:W-:Y:S02]  /*3e2b0*/  SYNCS.ARRIVE.TRANS64.RED.A1T0 RZ, [R7+URZ], RZ ;  /* 0x000000ff07ff79a7 */ /* 0x0001e4000810043f */
[----:B0-----:R-:W-:-:S04]  /*3e2c0*/  IMAD.MOV.U32 R7, RZ, RZ, 0x0 ;  /* 0x00000000ff077424 */ /* 0x001fc800078e00ff */
[----:B------:R-:W-:Y:S05]  /*3e2d0*/  RET.REL.NODEC R6 `(_ZN7cutlass13device_kernelIN5flash11enable_sm90INS1_16FlashAttnFwdSm90INS1_25CollectiveMainloopFwdSm90ILi2EN4cute5tupleIJNS5_1CILi1EEES8_S8_EEENS6_IJNS7_ILi64EEESA_SA_EEELi512ENS_6half_tEfNS_4arch4Sm90ELb0ELb1ELb1ELb0ELb1ELb0ELb1ELb0ELb0ELb1ELb1ELb0EEENS1_21CollectiveEpilogueFwdINS6_IJSA_NS7_ILi512EEESA_EEES9_SC_SE_Li256ELb0ELb1ELb1ELb0EEENS1_19SingleTileSchedulerILb0ELb1ELb1ELi64EEEEEEEEEvNT_6ParamsE) ;  /* 0xfffffc1c06487950 */ /* 0x000fea0003c3ffff */
.L_x_5383:
[----:B0-----:R0:W1:Y:S02]  /*3e2e0*/  SYNCS.PHASECHK.TRANS64.TRYWAIT P0, [R11+URZ], R20 ;  /* 0x000000140b0075a7 */ /* 0x001064000800017f */
[----:B-1----:R-:W-:Y:S05]  /*3e2f0*/  @!P0 NANOSLEEP.SYNCS 0x989680 ;  /* 0x009896800000895d */ /* 0x002fea0003900000 */
[----:B------:R-:W1:Y:S02]  /*3e300*/  @!P0 SYNCS.PHASECHK.TRANS64 P0, [R11+URZ], R20 ;  /* 0x000000140b0085a7 */ /* 0x000e64000800007f */
[----:B-1----:R-:W-:Y:S05]  /*3e310*/  @!P0 BRA `(.L_x_5383) ;  /* 0xfffffffc00f08947 */ /* 0x002fea000383ffff */
[----:B------:R-:W-:Y:S05]  /*3e320*/  BRA `(.L_x_5382) ;  /* 0xfffffee400b87947 */ /* 0x000fea000383ffff */
.L_x_5390:
[----:B0-----:R0:W1:Y:S02]  /*3e330*/  SYNCS.PHASECHK.TRANS64.TRYWAIT P0, [R20+URZ], R21 ;  /* 0x00000015140075a7 */ /* 0x001064000800017f */
[----:B-1----:R-:W-:Y:S05]  /*3e340*/  @!P0 NANOSLEEP.SYNCS 0x989680 ;  /* 0x009896800000895d */ /* 0x002fea0003900000 */
[----:B------:R-:W1:Y:S02]  /*3e350*/  @!P0 SYNCS.PHASECHK.TRANS64 P0, [R20+URZ], R21 ;  /* 0x00000015140085a7 */ /* 0x000e64000800007f */
[----:B-1----:R-:W-:Y:S05]  /*3e360*/  @!P0 BRA `(.L_x_5390) ;  /* 0xfffffffc00f08947 */ /* 0x002fea000383ffff */
[----:B------:R-:W-:Y:S05]  /*3e370*/  BRA `(.L_x_5389) ;  /* 0xfffffeec008c7947 */ /* 0x000fea000383ffff */
.L_x_5413:
        /* <DEDUP_REMOVED lines=16> */
.L_x_15748:


//--------------------- .text._ZN7cutlass13device_kernelIN5flash11enable_sm90INS1_16FlashAttnFwdSm90INS1_25CollectiveMainloopFwdSm90ILi2EN4cute5tupleIJNS5_1CILi1EEES8_S8_EEENS6_IJNS7_ILi64EEESA_SA_EEELi512ENS_6half_tEfNS_4arch4Sm90ELb0ELb1ELb1ELb1ELb1ELb0ELb0ELb0ELb0ELb1ELb1ELb0EEENS1_21CollectiveEpilogueFwdINS6_IJSA_NS7_ILi512EEESA_EEES9_SC_SE_Li256ELb1ELb1ELb1ELb0EEENS1_36VarlenDynamicPersistentTileSchedulerILi64ELi64ELi256ELi128ELb1ELb1ELb1ELb1ELb0ELb1EEEEEEEEEvNT_6ParamsE --------------------------
	.section	.text._ZN7cutlass13device_kernelIN5flash11enable_sm90INS1_16FlashAttnFwdSm90INS1_25CollectiveMainloopFwdSm90ILi2EN4cute5tupleIJNS5_1CILi1EEES8_S8_EEENS6_IJNS7_ILi64EEESA_SA_EEELi512ENS_6half_tEfNS_4arch4Sm90ELb0ELb1ELb1ELb1ELb1ELb0ELb0ELb0ELb0ELb1ELb1ELb0EEENS1_21CollectiveEpilogueFwdINS6_IJSA_NS7_ILi512EEESA_EEES9_SC_SE_Li256ELb1ELb1ELb1ELb0EEENS1_36VarlenDynamicPersistentTileSchedulerILi64ELi64ELi256ELi128ELb1ELb1ELb1ELb1ELb0ELb1EEEEEEEEEvNT_6ParamsE,"ax",@progbits
	.align	128
.text._ZN7cutlass13device_kernelIN5flash11enable_sm90INS1_16FlashAttnFwdSm90INS1_25CollectiveMainloopFwdSm90ILi2EN4cute5tupleIJNS5_1CILi1EEES8_S8_EEENS6_IJNS7_ILi64EEESA_SA_EEELi512ENS_6half_tEfNS_4arch4Sm90ELb0ELb1ELb1ELb1ELb1ELb0ELb0ELb0ELb0ELb1ELb1ELb0EEENS1_21CollectiveEpilogueFwdINS6_IJSA_NS7_ILi512EEESA_EEES9_SC_SE_Li256ELb1ELb1ELb1ELb0EEENS1_36VarlenDynamicPersistentTileSchedulerILi64ELi64ELi256ELi128ELb1ELb1ELb1ELb1ELb0ELb1EEEEEEEEEvNT_6ParamsE:
        .type           _ZN7cutlass13device_kernelIN5flash11enable_sm90INS1_16FlashAttnFwdSm90INS1_25CollectiveMainloopFwdSm90ILi2EN4cute5tupleIJNS5_1CILi1EEES8_S8_EEENS6_IJNS7_ILi64EEESA_SA_EEELi512ENS_6half_tEfNS_4arch4Sm90ELb0ELb1ELb1ELb1ELb1ELb0ELb0ELb0ELb0ELb1ELb1ELb0EEENS1_21CollectiveEpilogueFwdINS6_IJSA_NS7_ILi512EEESA_EEES9_SC_SE_Li256ELb1ELb1ELb1ELb0EEENS1_36VarlenDynamicPersistentTileSchedulerILi64ELi64ELi256ELi128ELb1ELb1ELb1ELb1ELb0ELb1EEEEEEEEEvNT_6ParamsE,@function
        .size           _ZN7cutlass13device_kernelIN5flash11enable_sm90INS1_16FlashAttnFwdSm90INS1_25CollectiveMainloopFwdSm90ILi2EN4cute5tupleIJNS5_1CILi1EEES8_S8_EEENS6_IJNS7_ILi64EEESA_SA_EEELi512ENS_6half_tEfNS_4arch4Sm90ELb0ELb1ELb1ELb1ELb1ELb0ELb0ELb0ELb0ELb1ELb1ELb0EEENS1_21CollectiveEpilogueFwdINS6_IJSA_NS7_ILi512EEESA_EEES9_SC_SE_Li256ELb1ELb1ELb1ELb0EEENS1_36VarlenDynamicPersistentTileSchedulerILi64ELi64ELi256ELi128ELb1ELb1ELb1ELb1ELb0ELb1EEEEEEEEEvNT_6ParamsE,(.L_x_15750 - _ZN7cutlass13device_kernelIN5flash11enable_sm90INS1_16FlashAttnFwdSm90INS1_25CollectiveMainloopFwdSm90ILi2EN4cute5tupleIJNS5_1CILi1EEES8_S8_EEENS6_IJNS7_ILi64EEESA_SA_EEELi512ENS_6half_tEfNS_4arch4Sm90ELb0ELb1ELb1ELb1ELb1ELb0ELb0ELb0ELb0ELb1ELb1ELb0EEENS1_21CollectiveEpilogueFwdINS6_IJSA_NS7_ILi512EEESA_EEES9_SC_SE_Li256ELb1ELb1ELb1ELb0EEENS1_36VarlenDynamicPersistentTileSchedulerILi64ELi64ELi256ELi128ELb1ELb1ELb1ELb1ELb0ELb1EEEEEEEEEvNT_6ParamsE)
        .other          _ZN7cutlass13device_kernelIN5flash11enable_sm90INS1_16FlashAttnFwdSm90INS1_25CollectiveMainloopFwdSm90ILi2EN4cute5tupleIJNS5_1CILi1EEES8_S8_EEENS6_IJNS7_ILi64EEESA_SA_EEELi512ENS_6half_tEfNS_4arch4Sm90ELb0ELb1ELb1ELb1ELb1ELb0ELb0ELb0ELb0ELb1ELb1ELb0EEENS1_21CollectiveEpilogueFwdINS6_IJSA_NS7_ILi512EEESA_EEES9_SC_SE_Li256ELb1ELb1ELb1ELb0EEENS1_36VarlenDynamicPersistentTileSchedulerILi64ELi64ELi256ELi128ELb1ELb1ELb1ELb1ELb0ELb1EEEEEEEEEvNT_6ParamsE,@"STO_CUDA_ENTRY STV_DEFAULT"
_ZN7cutlass13device_kernelIN5flash11enable_sm90INS1_16FlashAttnFwdSm90INS1_25CollectiveMainloopFwdSm90ILi2EN4cute5tupleIJNS5_1CILi1EEES8_S8_EEENS6_IJNS7_ILi64EEESA_SA_EEELi512ENS_6half_tEfNS_4arch4Sm90ELb0ELb1ELb1ELb1ELb1ELb0ELb0ELb0ELb0ELb1ELb1ELb0EEENS1_21CollectiveEpilogueFwdINS6_IJSA_NS7_ILi512EEESA_EEES9_SC_SE_Li256ELb1ELb1ELb1ELb0EEENS1_36VarlenDynamicPersistentTileSchedulerILi64ELi64ELi256ELi128ELb1ELb1ELb1ELb1ELb0ELb1EEEEEEEEEvNT_6ParamsE:
        /* <DEDUP_REMOVED lines=41> */
.L_x_5414:
        /* <DEDUP_REMOVED lines=22> */
.L_x_5415:
        /* <DEDUP_REMOVED lines=18> */
.L_x_5416:
        /* <DEDUP_REMOVED lines=22> */
.L_x_5417:
        /* <DEDUP_REMOVED lines=23> */
.L_x_5418:
        /* <DEDUP_REMOVED lines=8> */
.L_x_5420:
        /* <DEDUP_REMOVED lines=30> */
[CC--:B------:R-:W-:Y:S02]  /*0a40*/  LEA.HI R6, R3.reuse, R0.reuse, RZ, 0x2 ;  /* 0x0000000003067211 */ /* 0x0c0fe400078f10ff */
[----:B------:R-:W-:Y:S02]  /*0a50*/  LEA.HI R219, R3, R0, RZ, 0x3 ;  /* 0x0000000003db7211 */ /* 0x000fe400078f18ff */
[----:B------:R-:W-:Y:S02]  /*0a60*/  SHF.R.S32.HI R7, RZ, 0x4, R2 ;  /* 0x00000004ff077819 */ /* 0x000fe40000011402 */
[----:B------:R-:W-:Y:S02]  /*0a70*/  LOP3.LUT R3, R2, 0xfffffff0, RZ, 0xc0, !PT ;  /* 0xfffffff002037812 */ /* 0x000fe400078ec0ff */
[----:B------:R-:W-:-:S02]  /*0a80*/  SHF.R.S32.HI R5, RZ, 0x5, R4 ;  /* 0x00000005ff057819 */ /* 0x000fc40000011404 */
[----:B------:R-:W-:Y:S01]  /*0a90*/  SHF.R.S32.HI R4, RZ, 0x1f, R4 ;  /* 0x0000001fff047819 */ /* 0x000fe20000011404 */
[----:B------:R-:W-:Y:S01]  /*0aa0*/  IMAD.IADD R3, R0, 0x1, -R3 ;  /* 0x0000000100037824 */ /* 0x000fe200078e0a03 */
[----:B------:R-:W-:Y:S02]  /*0ab0*/  LOP3.LUT R13, R6, 0xfffffffc, RZ, 0xc0, !PT ;  /* 0xfffffffc060d7812 */ /* 0x000fe400078ec0ff */
[----:B------:R-:W-:Y:S02]  /*0ac0*/  LOP3.LUT R11, R9, 0xffffff80, RZ, 0xc0, !PT ;  /* 0xffffff80090b7812 */ /* 0x000fe400078ec0ff */
[----:B------:R-:W-:Y:S01]  /*0ad0*/  LOP3.LUT R187, R219, 0xfffffff8, RZ, 0xc0, !PT ;  /* 0xfffffff8dbbb7812 */ /* 0x000fe200078ec0ff */
[----:B------:R-:W-:Y:S01]  /*0ae0*/  IMAD.IADD R13, R0, 0x1, -R13 ;  /* 0x00000001000d7824 */ /* 0x000fe200078e0a0d */
[----:B------:R-:W-:Y:S01]  /*0af0*/  LEA.HI R2, R2, R7, RZ, 0x1 ;  /* 0x0000000702027211 */ /* 0x000fe200078f08ff */
[----:B------:R-:W-:Y:S01]  /*0b00*/  IMAD.IADD R11, R0, 0x1, -R11 ;  /* 0x00000001000b7824 */ /* 0x000fe200078e0a0b */
[----:B------:R-:W-:Y:S01]  /*0b10*/  LEA.HI R4, R4, R5, RZ, 0x2 ;  /* 0x0000000504047211 */ /* 0x000fe200078f10ff */
[----:B------:R-:W-:Y:S01]  /*0b20*/  IMAD.IADD R187, R0, 0x1, -R187 ;  /* 0x0000000100bb7824 */ /* 0x000fe200078e0abb */
[----:B------:R-:W-:-:S02]  /*0b30*/  LOP3.LUT R2, R2, 0x1ffffffe, RZ, 0xc0, !PT ;  /* 0x1ffffffe02027812 */ /* 0x000fc400078ec0ff */
[----:B------:R-:W-:Y:S01]  /*0b40*/  SHF.R.S32.HI R220, RZ, 0x7, R9 ;  /* 0x00000007ffdc7819 */ /* 0x000fe20000011409 */
[----:B------:R-:W-:Y:S01]  /*0b50*/  IMAD.SHL.U32 R19, R187, 0x8, RZ ;  /* 0x00000008bb137824 */ /* 0x000fe200078e00ff */
[--C-:B------:R-:W-:Y:S01]  /*0b60*/  SHF.R.S32.HI R0, RZ, 0x1f, R3.reuse ;  /* 0x0000001fff007819 */ /* 0x100fe20000011403 */
[----:B------:R-:W-:Y:S01]  /*0b70*/  IMAD.IADD R2, R7, 0x1, -R2 ;  /* 0x0000000107027824 */ /* 0x000fe200078e0a02 */
[----:B------:R-:W-:Y:S01]  /*0b80*/  LOP3.LUT R4, R4, 0x3ffffc, RZ, 0xc0, !PT ;  /* 0x003ffffc04047812 */ /* 0x000fe200078ec0ff */
[----:B------:R-:W-:Y:S01]  /*0b90*/  IMAD R15, R220, 0x100, R3 ;  /* 0x00000100dc0f7824 */ /* 0x000fe200078e0203 */
[----:B------:R-:W-:Y:S01]  /*0ba0*/  LEA.HI R7, R13, R13, RZ, 0x1 ;  /* 0x0000000d0d077211 */ /* 0x000fe200078f08ff */
[----:B------:R-:W-:Y:S01]  /*0bb0*/  IMAD.SHL.U32 R2, R2, 0x8, RZ ;  /* 0x0000000802027824 */ /* 0x000fe200078e00ff */
[----:B------:R-:W-:Y:S01]  /*0bc0*/  LEA.HI R6, R0, R3, RZ, 0x3 ;  /* 0x0000000300067211 */ /* 0x000fe200078f18ff */
[----:B------:R-:W-:Y:S01]  /*0bd0*/  IMAD.IADD R4, R5, 0x1, -R4 ;  /* 0x0000000105047824 */ /* 0x000fe200078e0a04 */
[----:B------:R-:W-:-:S02]  /*0be0*/  SHF.R.S32.HI R0, RZ, 0x1f, R11 ;  /* 0x0000001fff007819 */ /* 0x000fc4000001140b */
[----:B------:R-:W-:Y:S01]  /*0bf0*/  LOP3.LUT R10, R7, 0x1ffffffe, RZ, 0xc0, !PT ;  /* 0x1ffffffe070a7812 */ /* 0x000fe200078ec0ff */
[----:B------:R-:W-:Y:S01]  /*0c00*/  IMAD R15, R4, 0x10, R15 ;  /* 0x00000010040f7824 */ /* 0x000fe200078e020f */
[C---:B------:R-:W-:Y:S01]  /*0c10*/  LOP3.LUT R8, R6.reuse, 0xfffffff8, RZ, 0xc0, !PT ;  /* 0xfffffff806087812 */ /* 0x040fe200078ec0ff */
[----:B------:R-:W-:Y:S01]  /*0c20*/  IMAD.SHL.U32 R7, R6, 0x40, RZ ;  /* 0x0000004006077824 */ /* 0x000fe200078e00ff */
[----:B------:R-:W-:Y:S01]  /*0c30*/  LEA.HI R4, R0, R11, RZ, 0x2 ;  /* 0x0000000b00047211 */ /* 0x000fe200078f10ff */
[----:B------:R-:W-:Y:S01]  /*0c40*/  IMAD.IADD R186, R13, 0x1, -R10 ;  /* 0x000000010dba7824 */ /* 0x000fe200078e0a0a */
[----:B------:R-:W-:Y:S01]  /*0c50*/  LEA.HI R9, R9, R220, RZ, 0x1 ;  /* 0x000000dc09097211 */ /* 0x000fe200078f08ff */
[----:B------:R-:W-:Y:S01]  /*0c60*/  IMAD.IADD R8, R3, 0x1, -R8 ;  /* 0x0000000103087824 */ /* 0x000fe200078e0a08 */
[--C-:B------:R-:W-:Y:S02]  /*0c70*/  SHF.R.S32.HI R3, RZ, 0x2, R4.reuse ;  /* 0x00000002ff037819 */ /* 0x100fe40000011404 */
[----:B------:R-:W-:-:S02]  /*0c80*/  SHF.R.S32.HI R6, RZ, 0x1f, R4 ;  /* 0x0000001fff067819 */ /* 0x000fc40000011404 */
[----:B------:R-:W-:Y:S02]  /*0c90*/  LOP3.LUT R10, R4, 0x7ffffffc, RZ, 0xc0, !PT ;  /* 0x7ffffffc040a7812 */ /* 0x000fe400078ec0ff */
[----:B------:R-:W-:Y:S02]  /*0ca0*/  LOP3.LUT R4, R7, 0x7ffffe00, RZ, 0xc0, !PT ;  /* 0x7ffffe0007047812 */ /* 0x000fe400078ec0ff */
[----:B------:R-:W-:Y:S01]  /*0cb0*/  LEA.HI R6, R6, R3, RZ, 0x3 ;  /* 0x0000000306067211 */ /* 0x000fe200078f18ff */
[----:B------:R-:W-:Y:S01]  /*0cc0*/  IMAD.IADD R10, R11, 0x1, -R10 ;  /* 0x000000010b0a7824 */ /* 0x000fe200078e0a0a */
[----:B------:R-:W-:Y:S01]  /*0cd0*/  LOP3.LUT R9, R9, 0xfffffe, RZ, 0xc0, !PT ;  /* 0x00fffffe09097812 */ /* 0x000fe200078ec0ff */
[----:B------:R-:W-:Y:S01]  /*0ce0*/  IMAD R7, R5, 0x400, R4 ;  /* 0x0000040005077824 */ /* 0x000fe200078e0204 */
[----:B------:R-:W-:Y:S01]  /*0cf0*/  LOP3.LUT R6, R6, 0xfffffff8, RZ, 0xc0, !PT ;  /* 0xfffffff806067812 */ /* 0x000fe200078ec0ff */
[----:B------:R-:W-:Y:S01]  /*0d00*/  IMAD.SHL.U32 R4, R8, 0x40, RZ ;  /* 0x0000004008047824 */ /* 0x000fe200078e00ff */
[----:B------:R-:W-:Y:S01]  /*0d10*/  LEA.HI R0, R0, R11, RZ, 0x5 ;  /* 0x0000000b00007211 */ /* 0x000fe200078f28ff */
[----:B------:R-:W-:Y:S01]  /*0d20*/  IMAD.IADD R9, R220, 0x1, -R9 ;  /* 0x00000001dc097824 */ /* 0x000fe200078e0a09 */
[----:B------:R-:W-:Y:S01]  /*0d30*/  R2P PR, R8, 0x6 ;  /* 0x0000000608007804 */ /* 0x000fe20000000000 */
[----:B------:R-:W-:Y:S01]  /*0d40*/  IMAD.IADD R17, R3, 0x1, -R6 ;  /* 0x0000000103117824 */ /* 0x000fe200078e0a06 */
[----:B------:R-:W-:Y:S01]  /*0d50*/  LOP3.LUT R5, R4, 0x1c0, RZ, 0xc0, !PT ;  /* 0x000001c004057812 */ /* 0x000fe200078ec0ff */
[----:B------:R-:W-:Y:S01]  /*0d60*/  IMAD.U32 R3, R15, 0x40, R2 ;  /* 0x000000400f037824 */ /* 0x000fe200078e0002 */
[----:B------:R-:W-:-:S02]  /*0d70*/  SHF.R.S32.HI R0, RZ, 0x5, R0 ;  /* 0x00000005ff007819 */ /* 0x000fc40000011400 */
[----:B------:R-:W-:Y:S02]  /*0d80*/  LOP3.LUT R2, R5, 0x8, R2, 0xf8, !PT ;  /* 0x0000000805027812 */ /* 0x000fe400078ef802 */
[----:B------:R-:W-:Y:S01]  /*0d90*/  SHF.R.U32.HI R5, RZ, 0x3, R5 ;  /* 0x00000003ff057819 */ /* 0x000fe20000011605 */
[----:B------:R0:W-:Y:S01]  /*0da0*/  STL [R1+0x20], R3 ;  /* 0x0000200301007387 */ /* 0x0001e20000100800 */
[----:B------:R-:W-:Y:S01]  /*0db0*/  IMAD R17, R0, 0x10, R17 ;  /* 0x0000001000117824 */ /* 0x000fe200078e0211 */
[----:B------:R-:W-:Y:S02]  /*0dc0*/  SEL R184, R184, 0xffffffe0, !P1 ;  /* 0xffffffe0b8b87807 */ /* 0x000fe40004800000 */
[----:B------:R-:W-:Y:S01]  /*0dd0*/  LOP3.LUT R4, R2, R5, RZ, 0x3c, !PT ;  /* 0x0000000502047212 */ /* 0x000fe200078e3cff */
[----:B------:R-:W-:Y:S01]  /*0de0*/  IMAD.SHL.U32 R2, R10, 0x2, RZ ;  /* 0x000000020a027824 */ /* 0x000fe200078e00ff */
[----:B------:R-:W-:Y:S01]  /*0df0*/  SHF.R.S32.HI R219, RZ, 0x3, R219 ;  /* 0x00000003ffdb7819 */ /* 0x000fe200000114db */
[----:B------:R-:W-:-:S02]  /*0e00*/  IMAD R186, R186, 0x8, R17 ;  /* 0x00000008baba7824 */ /* 0x000fc400078e0211 */
[----:B------:R-:W-:Y:S02]  /*0e10*/  IMAD.IADD R4, R7, 0x1, R4 ;  /* 0x0000000107047824 */ /* 0x000fe400078e0204 */
[----:B0-----:R-:W-:-:S03]  /*0e20*/  IMAD.SHL.U32 R3, R9, 0x100, RZ ;  /* 0x0000010009037824 */ /* 0x001fc600078e00ff */
[----:B------:R-:W-:Y:S01]  /*0e30*/  LEA R22, R4, UR41, 0x1 ;  /* 0x0000002904167c11 */ /* 0x000fe2000f8e08ff */
[----:B------:R-:W-:Y:S01]  /*0e40*/  IMAD.IADD R18, R2, 0x1, R3 ;  /* 0x0000000102127824 */ /* 0x000fe200078e0203 */
[----:B------:R0:W-:Y:S03]  /*0e50*/  STL [R1+0x1c], R3 ;  /* 0x00001c0301007387 */ /* 0x0001e60000100800 */
[C---:B------:R-:W-:Y:S01]  /*0e60*/  VIADD R218, R18.reuse, 0x8 ;  /* 0x0000000812da7836 */ /* 0x040fe20000000000 */
[----:B------:R-:W-:Y:S01]  /*0e70*/  SHF.R.S32.HI R0, RZ, 0x1f, R18 ;  /* 0x0000001fff007819 */ /* 0x000fe20000011412 */
[C---:B------:R-:W-:Y:S02]  /*0e80*/  VIADD R217, R18.reuse, 0x10 ;  /* 0x0000001012d97836 */ /* 0x040fe40000000000 */
[C---:B------:R-:W-:Y:S02]  /*0e90*/  VIADD R216, R18.reuse, 0x18 ;  /* 0x0000001812d87836 */ /* 0x040fe40000000000 */
        /* <DEDUP_REMOVED lines=62> */
[----:B------:R-:W-:-:S02]  /*1280*/  IMAD.IADD R185, R185, 0x1, R184 ;  /* 0x00000001b9b97824 */ /* 0x000fc400078e02b8 */
[----:B------:R-:W-:-:S07]  /*1290*/  IMAD.IADD R184, R184, 0x1, R23 ;  /* 0x00000001b8b87824 */ /* 0x000fce00078e0217 */
.L_x_5543:
[----:B------:R-:W-:Y:S02]  /*12a0*/  ULDC.64 UR8, c[0x0][0xa28] ;  /* 0x00028a0000087ab9 */ /* 0x000fe40000000a00 */
[----:B------:R-:W-:-:S04]  /*12b0*/  UISETP.NE.U32.AND UP0, UPT, UR8, URZ, UPT ;  /* 0x0000003f0800728c */ /* 0x000fc8000bf05070 */
[----:B------:R-:W-:-:S03]  /*12c0*/  UISETP.NE.AND.EX UP0, UPT, UR9, URZ, UPT, UP0 ;  /* 0x0000003f0900728c */ /* 0x000fc6000bf05300 */
[----:B------:R-:W-:Y:S02]  /*12d0*/  ULDC.64 UR8, c[0x0][0xa18] ;  /* 0x0002860000087ab9 */ /* 0x000fe40000000a00 */
[----:B------:R-:W-:Y:S01]  /*12e0*/  UISETP.NE.U32.AND UP1, UPT, UR8, URZ, UPT ;  /* 0x0000003f0800728c */ /* 0x000fe2000bf25070 */
[----:B------:R-:W-:-:S03]  /*12f0*/  PLOP3.LUT P0, PT, PT, PT, UP0, 0x80, 0x0 ;  /* 0x000000000000781c */ /* 0x000fc60003f0f008 */
[----:B------:R-:W-:-:S03]  /*1300*/  UISETP.NE.AND.EX UP1, UPT, UR9, URZ, UPT, UP1 ;  /* 0x0000003f0900728c */ /* 0x000fc6000bf25310 */
[----:B------:R-:W-:Y:S02]  /*1310*/  @UP0 ULDC.64 UR8, c[0x0][0xa28] ;  /* 0x00028a0000080ab9 */ /* 0x000fe40000000a00 */
[----:B------:R-:W-:Y:S01]  /*1320*/  @UP0 UIMAD.WIDE UR8, UR6, 0x4, UR8 ;  /* 0x00000004060808a5 */ /* 0x000fe2000f8e0208 */
[----:B------:R-:W-:-:S05]  /*1330*/  PLOP3.LUT P2, PT, PT, PT, UP1, 0x80, 0x0 ;  /* 0x000000000000781c */ /* 0x000fca0003f4f018 */
[----:B------:R-:W-:Y:S01]  /*1340*/  @UP1 ULDC.64 UR10, c[0x0][0xa18] ;  /* 0x00028600000a1ab9 */ /* 0x000fe20000000a00 */
[----:B0-234-:R-:W-:Y:S02]  /*1350*/  IMAD.U32 R4, RZ, RZ, UR8 ;  /* 0x00000008ff047e24 */ /* 0x01dfe4000f8e00ff */
[----:B------:R-:W-:Y:S01]  /*1360*/  IMAD.U32 R5, RZ, RZ, UR9 ;  /* 0x00000009ff057e24 */ /* 0x000fe2000f8e00ff */
[----:B------:R-:W-:Y:S02]  /*1370*/  @UP1 UIMAD.WIDE UR8, UR6, 0x4, UR10 ;  /* 0x00000004060818a5 */ /* 0x000fe4000f8e020a */
[----:B------:R-:W-:Y:S02]  /*1380*/  ULOP3.LUT UR4, UR7, 0xff000000, URZ, 0xc0, !UPT ;  /* 0xff00000007047892 */ /* 0x000fe4000f8ec03f */
[----:B------:R-:W2:Y:S01]  /*1390*/  @P0 LDG.E R4, desc[UR54][R4.64] ;  /* 0x0000003604040981 */ /* 0x000ea2000c1e1900 */
[----:B------:R-:W-:Y:S01]  /*13a0*/  ULDC.64 UR10, c[0x0][0xa20] ;  /* 0x00028800000a7ab9 */ /* 0x000fe20000000a00 */
[----:B-1----:R-:W-:-:S02]  /*13b0*/  IMAD.U32 R6, RZ, RZ, UR8 ;  /* 0x00000008ff067e24 */ /* 0x002fc4000f8e00ff */
[----:B------:R-:W-:Y:S01]  /*13c0*/  IMAD.U32 R7, RZ, RZ, UR9 ;  /* 0x00000009ff077e24 */ /* 0x000fe2000f8e00ff */
[----:B------:R-:W-:-:S04]  /*13d0*/  ULDC.64 UR8, c[0x0][0x418] ;  /* 0x0001060000087ab9 */ /* 0x000fc80000000a00 */
[----:B------:R-:W3:Y:S01]  /*13e0*/  @P2 LDG.E R6, desc[UR54][R6.64] ;  /* 0x0000003606062981 */ /* 0x000ee2000c1e1900 */
[----:B------:R-:W-:Y:S01]  /*13f0*/  UISETP.NE.U32.AND UP0, UPT, UR8, URZ, UPT ;  /* 0x0000003f0800728c */ /* 0x000fe2000bf05070 */
[----:B------:R-:W-:Y:S01]  /*1400*/  ISETP.NE.U32.AND P1, PT, RZ, UR10, PT ;  /* 0x0000000aff007c0c */ /* 0x000fe2000bf25070 */
[----:B------:R-:W-:Y:S02]  /*1410*/  ULOP3.LUT UR42, UR7, 0xff0000, URZ, 0xc0, !UPT ;  /* 0x00ff0000072a7892 */ /* 0x000fe4000f8ec03f */
[----:B------:R-:W-:Y:S01]  /*1420*/  UISETP.NE.AND.EX UP0, UPT, UR9, URZ, UPT, UP0 ;  /* 0x0000003f0900728c */ /* 0x000fe2000bf05300 */
[----:B------:R-:W-:Y:S01]  /*1430*/  ISETP.NE.AND.EX P1, PT, RZ, UR11, PT, P1 ;  /* 0x0000000bff007c0c */ /* 0x000fe2000bf25310 */
[----:B------:R-:W-:Y:S01]  /*1440*/  ULDC UR8, c[0x0][0x424] ;  /* 0x0001090000087ab9 */ /* 0x000fe20000000800 */
[----:B------:R-:W-:Y:S02]  /*1450*/  USHF.R.U32.HI UR4, URZ, 0x8, UR4 ;  /* 0x000000083f047899 */ /* 0x000fe40008011604 */
[----:B------:R-:W-:Y:S01]  /*1460*/  USEL UR8, UR8, 0x1, UP0 ;  /* 0x0000000108087887 */ /* 0x000fe20008000000 */
[----:B------:R-:W-:Y:S01]  /*1470*/  ULDC UR9, c[0x0][0x2f0] ;  /* 0x0000bc0000097ab9 */ /* 0x000fe20000000800 */
[----:B------:R-:W-:Y:S01]  /*1480*/  UMOV UR48, URZ ;  /* 0x0000003f00307c82 */ /* 0x000fe20008000000 */
[----:B------:R-:W-:-:S02]  /*1490*/  ULEA.HI UR42, UR42, UR4, URZ, 0x10 ;  /* 0x000000042a2a7291 */ /* 0x000fc4000f8f803f */
[----:B------:R-:W-:Y:S02]  /*14a0*/  UIMAD UR4, UR8, UR9, URZ ;  /* 0x00000009080472a4 */ /* 0x000fe4000f8e023f */
[----:B------:R-:W-:Y:S01]  /*14b0*/  ULOP3.LUT UR43, UR7, 0xffff, URZ, 0xc0, !UPT ;  /* 0x0000ffff072b7892 */ /* 0x000fe2000f8ec03f */
        /* <DEDUP_REMOVED lines=17> */
.L_x_5421:
[----:B------:R-:W-:Y:S01]  /*15d0*/  UMOV UR44, UR6 ;  /* 0x00000006002c7c82 */ /* 0x000fe20008000000 */
[----:B------:R-:W-:Y:S05]  /*15e0*/  @!P1 BRA `(.L_x_5422) ;  /* 0x00000000001c9947 */ /* 0x000fea0003800000 */
[----:B------:R-:W-:Y:S02]  /*15f0*/  ULDC.64 UR8, c[0x0][0xa20] ;  /* 0x0002880000087ab9 */ /* 0x000fe40000000a00 */
[----:B------:R-:W-:-:S06]  /*1600*/  UIMAD.WIDE UR6, UR6, 0x4, UR8 ;  /* 0x00000004060678a5 */ /* 0x000fcc000f8e0208 */
[----:B------:R-:W-:Y:S02]  /*1610*/  IMAD.U32 R4, RZ, RZ, UR6 ;  /* 0x00000006ff047e24 */ /* 0x000fe4000f8e00ff */
[----:B------:R-:W-:-:S05]  /*1620*/  IMAD.U32 R5, RZ, RZ, UR7 ;  /* 0x00000007ff057e24 */ /* 0x000fca000f8e00ff */
[----:B------:R-:W2:Y:S02]  /*1630*/  LDG.E R4, desc[UR54][R4.64] ;  /* 0x0000003604047981 */ /* 0x000ea4000c1e1900 */
[----:B--2---:R-:W-:Y:S01]  /*1640*/  R2UR UR4, R4 ;  /* 0x00000000040472ca */ /* 0x004fe200000e0000 */
[----:B------:R-:W-:-:S14]  /*1650*/  BRA `(.L_x_5423) ;  /* 0x0000000000347947 */ /* 0x000fdc0003800000 */
.L_x_5422:
        /* <DEDUP_REMOVED lines=13> */
.L_x_5423:
[----:B------:R-:W-:Y:S02]  /*1730*/  UISETP.NE.AND UP0, UPT, UR46, 0x1, UPT ;  /* 0x000000012e00788c */ /* 0x000fe4000bf05270 */
[----:B------:R-:W-:Y:S02]  /*1740*/  UIADD3 UR48, UR4, -UR48, URZ ;  /* 0x8000003004307290 */ /* 0x000fe4000fffe03f */
[----:B------:R-:W-:Y:S02]  /*1750*/  USHF.L.U32 UR45, UR5, 0x6, URZ ;  /* 0x00000006052d7899 */ /* 0x000fe4000800063f */
[----:B------:R-:W-:Y:S01]  /*1760*/  UIADD3 UR4, UR48, 0x3f, URZ ;  /* 0x0000003f30047890 */ /* 0x000fe2000fffe03f */
[----:B------:R-:W-:-:S03]  /*1770*/  PLOP3.LUT P0, PT, PT, PT, UP0, 0x80, 0x0 ;  /* 0x000000000000781c */ /* 0x000fc60003f0f008 */
[----:B------:R-:W-:-:S04]  /*1780*/  USHF.R.S32.HI UR6, URZ, 0x1f, UR4 ;  /* 0x0000001f3f067899 */ /* 0x000fc80008011404 */
[----:B------:R-:W-:-:S04]  /*1790*/  ULEA.HI UR6, UR6, UR4, URZ, 0x6 ;  /* 0x0000000406067291 */ /* 0x000fc8000f8f303f */
[----:B------:R-:W-:Y:S02]  /*17a0*/  USHF.R.S32.HI UR6, URZ, 0x6, UR6 ;  /* 0x000000063f067899 */ /* 0x000fe40008011406 */
[----:B------:R-:W-:Y:S10]  /*17b0*/  @!P0 BRA `(.L_x_5424) ;  /* 0x0000002400148947 */ /* 0x000ff40003800000 */
[----:B------:R-:W-:Y:S01]  /*17c0*/  ULDC UR4, c[0x0][0x448] ;  /* 0x0001120000047ab9 */ /* 0x000fe20000000800 */
[----:B------:R-:W-:Y:S02]  /*17d0*/  UIADD3 UR7, UR45, 0x3f, URZ ;  /* 0x0000003f2d077890 */ /* 0x000fe4000fffe03f */
[----:B------:R-:W-:Y:S02]  /*17e0*/  UISETP.NE.AND UP0, UPT, UR4, 0x1, UPT ;  /* 0x000000010400788c */ /* 0x000fe4000bf05270 */
[----:B------:R-:W-:Y:S01]  /*17f0*/  UIADD3 UR10, UR48, 0x1, -UR50 ;  /* 0x00000001300a7890 */ /* 0x000fe2000fffe832 */
[----:B------:R-:W-:Y:S02]  /*1800*/  ULDC.64 UR4, c[0x0][0x9e0] ;  /* 0x0002780000047ab9 */ /* 0x000fe40000000a00 */
[----:B------:R-:W-:-:S06]  /*1810*/  UISETP.GE.AND UP1, UPT, UR5, 0x1, UPT ;  /* 0x000000010500788c */ /* 0x000fcc000bf26270 */
[----:B------:R-:W-:Y:S01]  /*1820*/  @UP0 ULDC UR8, c[0x0][0x44c] ;  /* 0x0001130000080ab9 */ /* 0x000fe20000000800 */
[----:B------:R-:W-:Y:S01]  /*1830*/  PLOP3.LUT P1, PT, PT, PT, UP1, 0x80, 0x0 ;  /* 0x000000000000781c */ /* 0x000fe20003f2f018 */
[----:B------:R-:W-:Y:S01]  /*1840*/  UIMAD.WIDE.U32 UR8, UR7, UR8, URZ ;  /* 0x00000008070872a5 */ /* 0x000fe2000f8e003f */
[----:B------:R-:W-:-:S03]  /*1850*/  @UP0 ULDC UR11, c[0x0][0x450] ;  /* 0x00011400000b0ab9 */ /* 0x000fc60000000800 */
[----:B------:R-:W-:-:S04]  /*1860*/  @UP0 USHF.R.U32.HI UR7, URZ, UR11, UR9 ;  /* 0x0000000b3f070299 */ /* 0x000fc80008011609 */
[----:B------:R-:W-:-:S04]  /*1870*/  UIADD3 UR10, UR10, UR7, URZ ;  /* 0x000000070a0a7290 */ /* 0x000fc8000fffe03f */
[----:B------:R-:W-:Y:S01]  /*1880*/  UIADD3 UR4, UR10, UR4, URZ ;  /* 0x000000040a047290 */ /* 0x000fe2000fffe03f */
[----:B------:R-:W-:Y:S11]  /*1890*/  @!P1 BRA `(.L_x_5425) ;  /* 0x0000000000449947 */ /* 0x000ff60003800000 */
        /* <DEDUP_REMOVED lines=10> */
.L_x_5426:
[----:B------:R-:W-:-:S11]  /*1940*/  UISETP.NE.AND UP1, UPT, UR5, 0x1, UPT ;  /* 0x000000010500788c */ /* 0x000fd6000bf25270 */
[----:B------:R-:W-:Y:S02]  /*1950*/  @UP1 ULDC.64 UR10, c[0x0][0x9e8] ;  /* 0x00027a00000a1ab9 */ /* 0x000fe40000000a00 */
[----:B------:R-:W-:-:S04]  /*1960*/  UIMAD.WIDE.U32 UR8, UR7, UR10, URZ ;  /* 0x0000000a070872a5 */ /* 0x000fc8000f8e003f */
[----:B------:R-:W-:-:S12]  /*1970*/  @UP1 USHF.R.U32.HI UR7, URZ, UR11, UR9 ;  /* 0x0000000b3f071299 */ /* 0x000fd80008011609 */
.L_x_5427:
[----:B------:R-:W-:-:S04]  /*1980*/  UIMAD UR7, UR7, UR5, UR5 ;  /* 0x00000005070772a4 */ /* 0x000fc8000f8e0205 */
[----:B------:R-:W-:-:S04]  /*1990*/  UISETP.LT.AND UP1, UPT, UR4, UR7, UPT ;  /* 0x000000070400728c */ /* 0x000fc8000bf21270 */
[----:B------:R-:W-:-:S12]  /*19a0*/  USEL UR4, UR4, UR7, UP1 ;  /* 0x0000000704047287 */ /* 0x000fd80008800000 */
.L_x_5425:
[----:B------:R-:W-:Y:S01]  /*19b0*/  UIADD3 UR4, UR4, 0x3f, URZ ;  /* 0x0000003f04047890 */ /* 0x000fe2000fffe03f */
[----:B------:R-:W-:Y:S01]  /*19c0*/  @UP0 ULDC UR8, c[0x0][0x44c] ;  /* 0x0001130000080ab9 */ /* 0x000fe20000000800 */
[----:B------:R-:W-:Y:S02]  /*19d0*/  @UP0 ULDC UR10, c[0x0][0x450] ;  /* 0x00011400000a0ab9 */ /* 0x000fe40000000800 */
[----:B------:R-:W-:Y:S02]  /*19e0*/  USHF.R.S32.HI UR7, URZ, 0x1f, UR4 ;  /* 0x0000001f3f077899 */ /* 0x000fe40008011404 */
[----:B------:R-:W-:Y:S02]  /*19f0*/  UIMAD.WIDE.U32 UR8, UR45, UR8, URZ ;  /* 0x000000082d0872a5 */ /* 0x000fe4000f8e003f */
[----:B------:R-:W-:-:S03]  /*1a00*/  ULEA.HI UR7, UR7, UR4, URZ, 0x6 ;  /* 0x0000000407077291 */ /* 0x000fc6000f8f303f */
[----:B------:R-:W-:Y:S01]  /*1a10*/  UMOV UR4, UR45 ;  /* 0x0000002d00047c82 */ /* 0x000fe20008000000 */
[----:B------:R-:W-:Y:S02]  /*1a20*/  @UP0 USHF.R.U32.HI UR4, URZ, UR10, UR9 ;  /* 0x0000000a3f040299 */ /* 0x000fe40008011609 */
[----:B------:R-:W-:Y:S02]  /*1a30*/  USHF.R.S32.HI UR7, URZ, 0x6, UR7 ;  /* 0x000000063f077899 */ /* 0x000fe40008011407 */
[----:B------:R-:W-:Y:S02]  /*1a40*/  UIADD3 UR48, UR4, UR48, -UR50 ;  /* 0x0000003004307290 */ /* 0x000fe4000fffe832 */
[----:B------:R-:W-:Y:S01]  /*1a50*/  UISETP.LT.AND UP0, UPT, UR6, UR7, UPT ;  /* 0x000000070600728c */ /* 0x000fe2000bf01270 */
[----:B------:R-:W-:-:S03]  /*1a60*/  ULDC UR4, c[0x0][0x9dc] ;  /* 0x0002770000047ab9 */ /* 0x000fc60000000800 */
        /* <DEDUP_REMOVED lines=13> */
.L_x_5429:
[----:B------:R-:W-:-:S11]  /*1b40*/  UISETP.NE.AND UP0, UPT, UR5, 0x1, UPT ;  /* 0x000000010500788c */ /* 0x000fd6000bf05270 */
[----:B------:R-:W-:Y:S02]  /*1b50*/  @UP0 ULDC.64 UR10, c[0x0][0x9e8] ;  /* 0x00027a00000a0ab9 */ /* 0x000fe40000000a00 */
[----:B------:R-:W-:-:S04]  /*1b60*/  UIMAD.WIDE.U32 UR6, UR48, UR10, URZ ;  /* 0x0000000a300672a5 */ /* 0x000fc8000f8e003f */
[----:B------:R-:W-:-:S12]  /*1b70*/  @UP0 USHF.R.U32.HI UR48, URZ, UR11, UR7 ;  /* 0x0000000b3f300299 */ /* 0x000fd80008011607 */
.L_x_5430:
[----:B------:R-:W-:-:S04]  /*1b80*/  UIMAD UR5, UR48, UR5, URZ ;  /* 0x00000005300572a4 */ /* 0x000fc8000f8e023f */
[----:B------:R-:W-:-:S04]  /*1b90*/  UISETP.LT.AND UP0, UPT, UR4, UR5, UPT ;  /* 0x000000050400728c */ /* 0x000fc8000bf01270 */
[----:B------:R-:W-:-:S12]  /*1ba0*/  USEL UR4, UR4, UR5, !UP0 ;  /* 0x0000000504047287 */ /* 0x000fd8000c000000 */
.L_x_5428:
[----:B------:R-:W-:Y:S02]  /*1bb0*/  USHF.R.S32.HI UR5, URZ, 0x1f, UR4 ;  /* 0x0000001f3f057899 */ /* 0x000fe40008011404 */
[----:B------:R-:W-:Y:S02]  /*1bc0*/  ULOP3.LUT UR20, UR42, 0xff, URZ, 0xc0, !UPT ;  /* 0x000000ff2a147892 */ /* 0x000fe4000f8ec03f */
[----:B------:R-:W-:-:S03]  /*1bd0*/  ULEA.HI UR5, UR5, UR4, URZ, 0x6 ;  /* 0x0000000405057291 */ /* 0x000fc6000f8f303f */
[----:B------:R-:W-:Y:S01]  /*1be0*/  UMOV UR4, URZ ;  /* 0x0000003f00047c82 */ /* 0x000fe20008000000 */
[----:B------:R-:W-:-:S04]  /*1bf0*/  USHF.R.S32.HI UR5, URZ, 0x6, UR5 ;  /* 0x000000063f057899 */ /* 0x000fc80008011405 */
[----:B------:R-:W-:-:S04]  /*1c00*/  UISETP.LT.AND UP0, UPT, URZ, UR5, UPT ;  /* 0x000000053f00728c */ /* 0x000fc8000bf01270 */
[----:B------:R-:W-:-:S04]  /*1c10*/  USEL UR10, URZ, UR5, !UP0 ;  /* 0x000000053f0a7287 */ /* 0x000fc8000c000000 */
[----:B------:R-:W-:-:S06]  /*1c20*/  UISETP.GT.AND UP0, UPT, UR9, UR10, UPT ;  /* 0x0000000a0900728c */ /* 0x000fcc000bf04270 */
[----:B------:R-:W-:-:S13]  /*1c30*/  PLOP3.LUT P0, PT, PT, PT, UP0, 0x80, 0x0 ;  /* 0x000000000000781c */ /* 0x000fda0003f0f008 */
[----:B------:R-:W-:Y:S05]  /*1c40*/  @!P0 BRA `(.L_x_5431) ;  /* 0x0000000000948947 */ /* 0x000fea0003800000 */
[----:B------:R-:W-:-:S04]  /*1c50*/  USHF.R.U32.HI UR11, URZ, 0x10, UR42 ;  /* 0x000000103f0b7899 */ /* 0x000fc8000801162a */
[----:B------:R-:W-:-:S11]  /*1c60*/  UISETP.NE.AND UP0, UPT, UR11, URZ, UPT ;  /* 0x0000003f0b00728c */ /* 0x000fd6000bf05270 */
[----:B------:R-:W-:Y:S02]  /*1c70*/  @!UP0 ULDC UR11, c[0x0][0x9f0] ;  /* 0x00027c00000b8ab9 */ /* 0x000fe40000000800 */
[----:B------:R-:W-:Y:S01]  /*1c80*/  IMAD.U32 R4, RZ, RZ, UR11 ;  /* 0x0000000bff047e24 */ /* 0x000fe2000f8e00ff */
[----:B------:R-:W-:-:S04]  /*1c90*/  UIADD3 UR4, UR11, -0x1, UR9 ;  /* 0xffffffff0b047890 */ /* 0x000fc8000fffe009 */
[-C--:B------:R-:W-:Y:S01]  /*1ca0*/  IABS R0, R4.reuse ;  /* 0x0000000400007213 */ /* 0x080fe20000000000 */
[----:B------:R-:W-:Y:S01]  /*1cb0*/  UIADD3 UR6, -UR10, UR4, URZ ;  /* 0x000000040a067290 */ /* 0x000fe2000fffe13f */
[----:B------:R-:W-:Y:S02]  /*1cc0*/  IABS R6, R4 ;  /* 0x0000000400067213 */ /* 0x000fe40000000000 */
[----:B------:R-:W-:Y:S01]  /*1cd0*/  R2UR UR12, R0 ;  /* 0x00000000000c72ca */ /* 0x000fe200000e0000 */
[----:B------:R-:W-:Y:S02]  /*1ce0*/  UMOV UR4, URZ ;  /* 0x0000003f00047c82 */ /* 0x000fe40008000000 */
[----:B------:R-:W-:Y:S01]  /*1cf0*/  IMAD.U32 R5, RZ, RZ, UR6 ;  /* 0x00000006ff057e24 */ /* 0x000fe2000f8e00ff */
[----:B------:R-:W-:-:S04]  /*1d00*/  ULOP3.LUT UR6, UR6, UR11, URZ, 0x3c, !UPT ;  /* 0x0000000b06067292 */ /* 0x000fc8000f8e3c3f */
[----:B------:R-:W-:-:S05]  /*1d10*/  IABS R5, R5 ;  /* 0x0000000500057213 */ /* 0x000fca0000000000 */
[----:B------:R-:W0:Y:S01]  /*1d20*/  I2F.RP R0, UR12 ;  /* 0x0000000c00007d06 */ /* 0x000e220008209400 */
[----:B------:R-:W-:-:S05]  /*1d30*/  IMAD.MOV.U32 R4, RZ, RZ, R5 ;  /* 0x000000ffff047224 */ /* 0x000fca00078e0005 */
[----:B------:R-:W-:Y:S02]  /*1d40*/  R2UR UR8, R4 ;  /* 0x00000000040872ca */ /* 0x000fe400000e0000 */
[----:B0-----:R-:W0:Y:S02]  /*1d50*/  MUFU.RCP R0, R0 ;  /* 0x0000000000007308 */ /* 0x001e240000001000 */
[----:B0-----:R-:W-:Y:S02]  /*1d60*/  VIADD R3, R0, 0xffffffe ;  /* 0x0ffffffe00037836 */ /* 0x001fe40000000000 */
        /* <DEDUP_REMOVED lines=19> */
.L_x_5431:
[----:B------:R-:W-:Y:S01]  /*1ea0*/  UIMAD UR20, UR20, UR4, UR10 ;  /* 0x00000004141472a4 */ /* 0x000fe2000f8e020a */
[----:B------:R-:W-:Y:S01]  /*1eb0*/  IMAD.U32 R0, RZ, RZ, UR9 ;  /* 0x00000009ff007e24 */ /* 0x000fe2000f8e00ff */
[----:B------:R-:W-:Y:S01]  /*1ec0*/  PLOP3.LUT P0, PT, PT, PT, PT, 0x80, 0x0 ;  /* 0x000000000000781c */ /* 0x000fe20003f0f070 */
[----:B------:R-:W-:Y:S01]  /*1ed0*/  IMAD.U32 R3, RZ, RZ, UR4 ;  /* 0x00000004ff037e24 */ /* 0x000fe2000f8e00ff */
[----:B------:R-:W-:Y:S01]  /*1ee0*/  CS2R R150, SRZ ;  /* 0x0000000000967805 */ /* 0x000fe2000001ff00 */
[----:B------:R-:W-:Y:S01]  /*1ef0*/  IMAD.MOV.U32 R12, RZ, RZ, RZ ;  /* 0x000000ffff0c7224 */ /* 0x000fe200078e00ff */
[----:B------:R-:W-:Y:S02]  /*1f00*/  CS2R R148, SRZ ;  /* 0x0000000000947805 */ /* 0x000fe4000001ff00 */
[----:B------:R-:W-:Y:S02]  /*1f10*/  CS2R R146, SRZ ;  /* 0x0000000000927805 */ /* 0x000fe4000001ff00 */
[----:B------:R-:W-:Y:S01]  /*1f20*/  VIADDMNMX R0, R3, UR20, R0, PT ;  /* 0x0000001403007c46 */ /* 0x000fe2000b800100 */
[----:B------:R-:W-:Y:S01]  /*1f30*/  IMAD.MOV.U32 R3, RZ, RZ, RZ ;  /* 0x000000ffff037224 */ /* 0x000fe200078e00ff */
[----:B------:R-:W-:-:S02]  /*1f40*/  CS2R R144, SRZ ;  /* 0x0000000000907805 */ /* 0x000fc4000001ff00 */
[----:B------:R-:W-:Y:S02]  /*1f50*/  CS2R R142, SRZ ;  /* 0x00000000008e7805 */ /* 0x000fe4000001ff00 */
[----:B------:R-:W-:Y:S02]  /*1f60*/  R2UR UR22, R0 ;  /* 0x00000000001672ca */ /* 0x000fe400000e0000 */
        /* <DEDUP_REMOVED lines=12> */
[----:B------:R-:W-:Y:S01]  /*2030*/  UISETP.GT.AND UP0, UPT, UR22, UR20, UPT ;  /* 0x000000141600728c */ /* 0x000fe2000bf04270 */
[----:B------:R-:W-:Y:S02]  /*2040*/  CS2R R116, SRZ ;  /* 0x0000000000747805 */ /* 0x000fe4000001ff00 */
[----:B------:R-:W-:Y:S02]  /*2050*/  CS2R R114, SRZ ;  /* 0x0000000000727805 */ /* 0x000fe4000001ff00 */
[----:B------:R-:W-:Y:S02]  /*2060*/  CS2R R112, SRZ ;  /* 0x0000000000707805 */ /* 0x000fe4000001ff00 */
[----:B------:R-:W-:-:S02]  /*2070*/  CS2R R110, SRZ ;  /* 0x00000000006e7805 */ /* 0x000fc4000001ff00 */
[----:B------:R-:W-:Y:S02]  /*2080*/  CS2R R108, SRZ ;  /* 0x00000000006c7805 */ /* 0x000fe4000001ff00 */
[----:B------:R-:W-:Y:S02]  /*2090*/  PLOP3.LUT P1, PT, PT, PT, UP0, 0x80, 0x0 ;  /* 0x000000000000781c */ /* 0x000fe40003f2f008 */
        /* <DEDUP_REMOVED lines=60> */
.L_x_5433:
[----:B------:R-:W-:Y:S01]  /*2460*/  ULEA UR23, UR38, UR41, 0x3 ;  /* 0x0000002926177291 */ /* 0x000fe2000f8e183f */
[----:B------:R-:W-:-:S05]  /*2470*/  IMAD.U32 R0, RZ, RZ, UR37 ;  /* 0x00000025ff007e24 */ /* 0x000fca000f8e00ff */
[----:B------:R-:W-:-:S04]  /*2480*/  SHF.L.U32 R0, R0, 0x1f, RZ ;  /* 0x0000001f00007819 */ /* 0x000fc800000006ff */
[----:B------:R-:W0:Y:S02]  /*2490*/  SYNCS.PHASECHK.TRANS64.TRYWAIT P1, [UR23+0x28c50], R0 ;  /* 0x028c5000ff0075a7 */ /* 0x000e240008020157 */
[----:B0-----:R-:W-:Y:S05]  /*24a0*/  @!P1 BRA `(.L_x_5434) ;  /* 0x0000017800489947 */ /* 0x001fea0003800000 */
.L_x_5638:
[----:B------:R-:W-:Y:S01]  /*24b0*/  BAR.SYNC.DEFER_BLOCKING 0xe, 0x100 ;  /* 0x0384000000007b1d */ /* 0x000fe20000010000 */
[----:B------:R-:W-:Y:S02]  /*24c0*/  UIADD3 UR4, UR41, 0x26800, URZ ;  /* 0x0002680029047890 */ /* 0x000fe4000fffe03f */
[----:B------:R-:W-:Y:S02]  /*24d0*/  ULEA UR18, UR38, UR21, 0xc ;  /* 0x0000001526127291 */ /* 0x000fe4000f8e603f */
[----:B------:R-:W-:Y:S01]  /*24e0*/  USHF.R.U32.HI UR4, URZ, 0x4, UR4 ;  /* 0x000000043f047899 */ /* 0x000fe20008011604 */
[----:B------:R-:W-:Y:S01]  /*24f0*/  UMOV UR19, 0x40000040 ;  /* 0x4000004000137882 */ /* 0x000fe20000000000 */
[----:B------:R-:W-:Y:S02]  /*2500*/  UMOV UR17, 0x40000040 ;  /* 0x4000004000117882 */ /* 0x000fe40000000000 */
[----:B------:R-:W-:Y:S02]  /*2510*/  ULOP3.LUT UR4, UR4, 0x3fff, URZ, 0xc0, !UPT ;  /* 0x00003fff04047892 */ /* 0x000fe4000f8ec03f */
[----:B------:R-:W-:-:S02]  /*2520*/  UIADD3 UR6, UR18, 0x80, URZ ;  /* 0x0000008012067890 */ /* 0x000fc4000fffe03f */
[----:B------:R-:W-:Y:S01]  /*2530*/  ULOP3.LUT UR16, UR4, 0x10000, URZ, 0xfc, !UPT ;  /* 0x0001000004107892 */ /* 0x000fe2000f8efc3f */
[----:B------:R-:W-:Y:S01]  /*2540*/  UMOV UR7, 0x40000040 ;  /* 0x4000004000077882 */ /* 0x000fe20000000000 */
[----:B------:R-:W-:Y:S02]  /*2550*/  UMOV UR5, 0x40000040 ;  /* 0x4000004000057882 */ /* 0x000fe40000000000 */
[----:B------:R-:W-:Y:S02]  /*2560*/  UIADD3 UR4, UR16, 0x2, URZ ;  /* 0x0000000210047890 */ /* 0x000fe4000fffe03f */
[----:B------:R-:W-:Y:S02]  /*2570*/  UIADD3 UR10, UR18, 0x100, URZ ;  /* 0x00000100120a7890 */ /* 0x000fe4000fffe03f */
[----:B------:R-:W-:Y:S01]  /*2580*/  UIADD3 UR8, UR16, 0x4, URZ ;  /* 0x0000000410087890 */ /* 0x000fe2000fffe03f */
[----:B------:R-:W-:Y:S01]  /*2590*/  UMOV UR11, 0x40000040 ;  /* 0x40000040000b7882 */ /* 0x000fe20000000000 */
[----:B------:R-:W-:Y:S01]  /*25a0*/  WARPGROUP.ARRIVE ;  /* 0x00000000000079c5 */ /* 0x000fe20000000000 */
[----:B------:R-:W-:Y:S01]  /*25b0*/  UMOV UR9, 0x40000040 ;  /* 0x4000004000097882 */ /* 0x000fe20000000000 */
[----:B------:R-:W-:-:S02]  /*25c0*/  UIADD3 UR14, UR18, 0x180, URZ ;  /* 0x00000180120e7890 */ /* 0x000fc4000fffe03f */
[----:B------:R-:W-:Y:S02]  /*25d0*/  UIADD3 UR12, UR16, 0x6, URZ ;  /* 0x00000006100c7890 */ /* 0x000fe4000fffe03f */
[----:B------:R-:W-:Y:S01]  /*25e0*/  HGMMA.64x256x16.F32 R24, gdesc[UR16].tnspB, RZ, !UPT, gsb0 ;  /* 0x43e00000101879f0 */ /* 0x000fe2000c0008ff */
[----:B------:R-:W-:Y:S01]  /*25f0*/  UMOV UR15, 0x40000040 ;  /* 0x40000040000f7882 */ /* 0x000fe20000000000 */
[----:B------:R-:W-:Y:S01]  /*2600*/  UMOV UR13, 0x40000040 ;  /* 0x40000040000d7882 */ /* 0x000fe20000000000 */
        /* <DEDUP_REMOVED lines=16> */
.L_x_5435:
        /* <DEDUP_REMOVED lines=8> */
.L_x_5442:
[----:B------:R-:W-:Y:S01]  /*2790*/  BAR.SYNC.DEFER_BLOCKING 0xe, 0x100 ;  /* 0x0384000000007b1d */ /* 0x000fe20000010000 */
[----:B01----:R-:W-:Y:S01]  /*27a0*/  IMAD.U32 R0, RZ, RZ, UR38 ;  /* 0x00000026ff007e24 */ /* 0x003fe2000f8e00ff */
[----:B------:R-:W-:-:S03]  /*27b0*/  UIADD3 UR38, UR38, 0x1, URZ ;  /* 0x0000000126267890 */ /* 0x000fc6000fffe03f */
[----:B------:R-:W-:Y:S01]  /*27c0*/  IMAD R0, R0, 0x40, R17 ;  /* 0x0000004000007824 */ /* 0x000fe200078e0211 */
[----:B------:R-:W-:Y:S01]  /*27d0*/  UISETP.NE.AND UP0, UPT, UR38, 0x2, UPT ;  /* 0x000000022600788c */ /* 0x000fe2000bf05270 */
[----:B------:R-:W-:Y:S01]  /*27e0*/  UMOV UR6, UR22 ;  /* 0x0000001600067c82 */ /* 0x000fe20008000000 */
[----:B------:R-:W-:Y:S02]  /*27f0*/  UIADD3 UR22, UR22, -0x1, URZ ;  /* 0xffffffff16167890 */ /* 0x000fe4000fffe03f */
[----:B------:R-:W-:Y:S01]  /*2800*/  LEA R0, R0, UR41, 0x2 ;  /* 0x0000002900007c11 */ /* 0x000fe2000f8e10ff */
[----:B------:R-:W-:Y:S02]  /*2810*/  UISETP.GT.AND UP1, UPT, UR6, UR20, UPT ;  /* 0x000000140600728c */ /* 0x000fe4000bf24270 */
[----:B------:R-:W-:Y:S02]  /*2820*/  USEL UR6, URZ, 0x1, UP0 ;  /* 0x000000013f067887 */ /* 0x000fe40008000000 */
[----:B------:R-:W-:-:S02]  /*2830*/  USEL UR38, UR38, URZ, UP0 ;  /* 0x0000003f26267287 */ /* 0x000fc40008000000 */
        /* <DEDUP_REMOVED lines=133> */
.L_x_5437:
[----:B------:R-:W-:Y:S01]  /*3090*/  ULEA UR23, UR38, UR41, 0x3 ;  /* 0x0000002926177291 */ /* 0x000fe2000f8e183f */
[----:B------:R-:W-:-:S05]  /*30a0*/  IMAD.U32 R0, RZ, RZ, UR37 ;  /* 0x00000025ff007e24 */ /* 0x000fca000f8e00ff */
[----:B------:R-:W-:-:S04]  /*30b0*/  SHF.L.U32 R0, R0, 0x1f, RZ ;  /* 0x0000001f00007819 */ /* 0x000fc800000006ff */
[----:B------:R0:W1:Y:S01]  /*30c0*/  SYNCS.PHASECHK.TRANS64.TRYWAIT P1, [UR23+0x28c50], R0 ;  /* 0x028c5000ff0075a7 */ /* 0x0000620008020157 */
[----:B------:R-:W-:Y:S05]  /*30d0*/  @!P0 BRA `(.L_x_5438) ;  /* 0x0000000000048947 */ /* 0x000fea0003800000 */
[----:B------:R-:W-:Y:S01]  /*30e0*/  BPT.TRAP 0x1 ;  /* 0x000000040000795c */ /* 0x000fe20000300000 */
.L_x_5438:
[----:B-1----:R-:W-:Y:S05]  /*30f0*/  @P1 BRA `(.L_x_5439) ;  /* 0x0000000000081947 */ /* 0x002fea0003800000 */
[----:B------:R-:W1:Y:S02]  /*3100*/  SYNCS.PHASECHK.TRANS64.TRYWAIT P1, [UR23+0x28c50], R0 ;  /* 0x028c5000ff0075a7 */ /* 0x000e640008020157 */
[----:B-1----:R-:W-:Y:S05]  /*3110*/  @!P1 BRA `(.L_x_5440) ;  /* 0x0000016c00449947 */ /* 0x002fea0003800000 */
.L_x_5439:
        /* <DEDUP_REMOVED lines=26> */
.L_x_5441:
[----:B------:R-:W-:Y:S01]  /*32c0*/  UIADD3 UR6, UR23, 0x28c60, URZ ;  /* 0x00028c6017067890 */ /* 0x000fe2000fffe03f */
[----:B------:R-:W-:-:S03]  /*32d0*/  PLOP3.LUT P1, PT, PT, PT, UP1, 0x80, 0x0 ;  /* 0x000000000000781c */ /* 0x000fc60003f2f018 */
[----:B------:R-:W-:-:S09]  /*32e0*/  UPRMT UR6, UR40, 0x654, UR6 ;  /* 0x0000065428067896 */ /* 0x000fd20008000006 */
[----:B------:R-:W-:Y:S01]  /*32f0*/  SYNCS.ARRIVE.TRANS64.RED.A1T0 RZ, [UR6], RZ ;  /* 0x000000ffffff79a7 */ /* 0x000fe20008100406 */
[----:B------:R-:W-:Y:S05]  /*3300*/  @P1 BRA `(.L_x_5442) ;  /* 0xfffffff400201947 */ /* 0x000fea000383ffff */
.L_x_5436:
[----:B------:R-:W-:Y:S01]  /*3310*/  BAR.SYNC.DEFER_BLOCKING 0xe, 0x100 ;  /* 0x0384000000007b1d */ /* 0x000fe20000010000 */
[----:B01----:R-:W-:Y:S01]  /*3320*/  IMAD.U32 R0, RZ, RZ, UR38 ;  /* 0x00000026ff007e24 */ /* 0x003fe2000f8e00ff */
[----:B------:R-:W-:Y:S01]  /*3330*/  UIADD3 UR38, UR38, 0x1, URZ ;  /* 0x0000000126267890 */ /* 0x000fe2000fffe03f */
[----:B------:R-:W-:Y:S01]  /*3340*/  PLOP3.LUT P0, PT, PT, PT, PT, 0x8, 0x0 ;  /* 0x000000000000781c */ /* 0x000fe20003f0e170 */
[----:B------:R-:W-:Y:S02]  /*3350*/  IMAD.MOV.U32 R12, RZ, RZ, RZ ;  /* 0x000000ffff0c7224 */ /* 0x000fe400078e00ff */
        /* <DEDUP_REMOVED lines=139> */
.L_x_5424:
[----:B------:R-:W-:Y:S01]  /*3c10*/  ULDC UR4, c[0x0][0x448] ;  /* 0x0001120000047ab9 */ /* 0x000fe20000000800 */
[----:B------:R-:W-:Y:S02]  /*3c20*/  UIADD3 UR7, UR45, 0x3f, URZ ;  /* 0x0000003f2d077890 */ /* 0x000fe4000fffe03f */
[----:B------:R-:W-:Y:S02]  /*3c30*/  UISETP.NE.AND UP0, UPT, UR4, 0x1, UPT ;  /* 0x000000010400788c */ /* 0x000fe4000bf05270 */
[----:B------:R-:W-:Y:S01]  /*3c40*/  UIADD3 UR10, UR48, 0x1, -UR50 ;  /* 0x00000001300a7890 */ /* 0x000fe2000fffe832 */
[----:B------:R-:W-:Y:S01]  /*3c50*/  ULDC.64 UR4, c[0x0][0x9e0] ;  /* 0x0002780000047ab9 */ /* 0x000fe20000000a00 */
[----:B------:R-:W-:-:S07]  /*3c60*/  UP2UR UR52, UPR, URZ, 0x1 ;  /* 0x000000013f347883 */ /* 0x000fce0008000000 */
[----:B------:R-:W-:Y:S01]  /*3c70*/  @UP0 ULDC UR8, c[0x0][0x44c] ;  /* 0x0001130000080ab9 */ /* 0x000fe20000000800 */
[----:B------:R-:W-:Y:S01]  /*3c80*/  @UP0 ULDC UR11, c[0x0][0x450] ;  /* 0x00011400000b0ab9 */ /* 0x000fe20000000800 */
[----:B------:R-:W-:-:S04]  /*3c90*/  UIMAD.WIDE.U32 UR8, UR7, UR8, URZ ;  /* 0x00000008070872a5 */ /* 0x000fc8000f8e003f */
[----:B------:R-:W-:Y:S02]  /*3ca0*/  @UP0 USHF.R.U32.HI UR7, URZ, UR11, UR9 ;  /* 0x0000000b3f070299 */ /* 0x000fe40008011609 */
[----:B------:R-:W-:Y:S02]  /*3cb0*/  UISETP.GE.AND UP0, UPT, UR5, 0x1, UPT ;  /* 0x000000010500788c */ /* 0x000fe4000bf06270 */
[----:B------:R-:W-:Y:S02]  /*3cc0*/  UIADD3 UR8, UR10, UR7, URZ ;  /* 0x000000070a087290 */ /* 0x000fe4000fffe03f */
[----:B------:R-:W-:Y:S02]  /*3cd0*/  UP2UR UR51, UPR, URZ, 0x1 ;  /* 0x000000013f337883 */ /* 0x000fe40008000000 */
[----:B------:R-:W-:Y:S01]  /*3ce0*/  PLOP3.LUT P0, PT, PT, PT, UP0, 0x40, 0x0 ;  /* 0x000000000000781c */ /* 0x000fe20003f0e808 */
[----:B------:R-:W-:-:S12]  /*3cf0*/  UIADD3 UR4, UR8, UR4, URZ ;  /* 0x0000000408047290 */ /* 0x000fd8000fffe03f */
        /* <DEDUP_REMOVED lines=11> */
.L_x_5444:
[----:B------:R-:W-:-:S11]  /*3db0*/  UISETP.NE.AND UP0, UPT, UR5, 0x1, UPT ;  /* 0x000000010500788c */ /* 0x000fd6000bf05270 */
[----:B------:R-:W-:Y:S02]  /*3dc0*/  @UP0 ULDC.64 UR10, c[0x0][0x9e8] ;  /* 0x00027a00000a0ab9 */ /* 0x000fe40000000a00 */
[----:B------:R-:W-:-:S04]  /*3dd0*/  UIMAD.WIDE.U32 UR8, UR7, UR10, URZ ;  /* 0x0000000a070872a5 */ /* 0x000fc8000f8e003f */
[----:B------:R-:W-:-:S12]  /*3de0*/  @UP0 USHF.R.U32.HI UR7, URZ, UR11, UR9 ;  /* 0x0000000b3f070299 */ /* 0x000fd80008011609 */
.L_x_5445:
[----:B------:R-:W-:-:S04]  /*3df0*/  UIMAD UR7, UR7, UR5, UR5 ;  /* 0x00000005070772a4 */ /* 0x000fc8000f8e0205 */
[----:B------:R-:W-:-:S04]  /*3e00*/  UISETP.LT.AND UP0, UPT, UR4, UR7, UPT ;  /* 0x000000070400728c */ /* 0x000fc8000bf01270 */
[----:B------:R-:W-:-:S12]  /*3e10*/  USEL UR4, UR4, UR7, UP0 ;  /* 0x0000000704047287 */ /* 0x000fd80008000000 */
.L_x_5443:
[----:B------:R-:W-:Y:S02]  /*3e20*/  UISETP.NE.AND UP0, UPT, UR52, URZ, UPT ;  /* 0x0000003f3400728c */ /* 0x000fe4000bf05270 */
[----:B------:R-:W-:Y:S02]  /*3e30*/  UIADD3 UR4, UR4, 0x3f, URZ ;  /* 0x0000003f04047890 */ /* 0x000fe4000fffe03f */
[----:B------:R-:W-:Y:S02]  /*3e40*/  UISETP.GE.AND UP1, UPT, UR5, 0x1, UPT ;  /* 0x000000010500788c */ /* 0x000fe4000bf26270 */
[----:B------:R-:W-:Y:S01]  /*3e50*/  USHF.R.S32.HI UR7, URZ, 0x1f, UR4 ;  /* 0x0000001f3f077899 */ /* 0x000fe20008011404 */
[----:B------:R-:W-:-:S03]  /*3e60*/  ULDC UR10, c[0x0][0x9dc] ;  /* 0x00027700000a7ab9 */ /* 0x000fc60000000800 */
[----:B------:R-:W-:Y:S01]  /*3e70*/  ULEA.HI UR7, UR7, UR4, URZ, 0x6 ;  /* 0x0000000407077291 */ /* 0x000fe2000f8f303f */
[----:B------:R-:W-:Y:S01]  /*3e80*/  PLOP3.LUT P0, PT, PT, PT, UP1, 0x40, 0x0 ;  /* 0x000000000000781c */ /* 0x000fe20003f0e818 */
[----:B------:R-:W-:Y:S01]  /*3e90*/  @UP0 ULDC UR8, c[0x0][0x44c] ;  /* 0x0001130000080ab9 */ /* 0x000fe20000000800 */
[----:B------:R-:W-:Y:S01]  /*3ea0*/  @UP0 ULDC UR11, c[0x0][0x450] ;  /* 0x00011400000b0ab9 */ /* 0x000fe20000000800 */
[----:B------:R-:W-:Y:S02]  /*3eb0*/  UIMAD.WIDE.U32 UR8, UR45, UR8, URZ ;  /* 0x000000082d0872a5 */ /* 0x000fe4000f8e003f */
[----:B------:R-:W-:Y:S01]  /*3ec0*/  UMOV UR4, UR45 ;  /* 0x0000002d00047c82 */ /* 0x000fe20008000000 */
[----:B------:R-:W-:Y:S02]  /*3ed0*/  USHF.R.S32.HI UR7, URZ, 0x6, UR7 ;  /* 0x000000063f077899 */ /* 0x000fe40008011407 */
[----:B------:R-:W-:Y:S02]  /*3ee0*/  @UP0 USHF.R.U32.HI UR4, URZ, UR11, UR9 ;  /* 0x0000000b3f040299 */ /* 0x000fe40008011609 */
[----:B------:R-:W-:-:S02]  /*3ef0*/  UISETP.LT.AND UP0, UPT, UR6, UR7, UPT ;  /* 0x000000070600728c */ /* 0x000fc4000bf01270 */
[----:B------:R-:W-:Y:S02]  /*3f00*/  UIADD3 UR4, UR4, UR48, -UR50 ;  /* 0x0000003004047290 */ /* 0x000fe4000fffe832 */
[----:B------:R-:W-:Y:S02]  /*3f10*/  USEL UR6, UR6, UR7, UP0 ;  /* 0x0000000706067287 */ /* 0x000fe40008000000 */
[----:B------:R-:W-:Y:S01]  /*3f20*/  UIADD3 UR7, UR4, -UR10, URZ ;  /* 0x8000000a04077290 */ /* 0x000fe2000fffe03f */
[----:B------:R-:W-:Y:S11]  /*3f30*/  @P0 BRA `(.L_x_5446) ;  /* 0x0000000000440947 */ /* 0x000ff60003800000 */
        /* <DEDUP_REMOVED lines=10> */
.L_x_5447:
[----:B------:R-:W-:-:S11]  /*3fe0*/  UISETP.NE.AND UP0, UPT, UR5, 0x1, UPT ;  /* 0x000000010500788c */ /* 0x000fd6000bf05270 */
[----:B------:R-:W-:Y:S02]  /*3ff0*/  @UP0 ULDC.64 UR10, c[0x0][0x9e8] ;  /* 0x00027a00000a0ab9 */ /* 0x000fe40000000a00 */
[----:B------:R-:W-:-:S04]  /*4000*/  UIMAD.WIDE.U32 UR8, UR4, UR10, URZ ;  /* 0x0000000a040872a5 */ /* 0x000fc8000f8e003f */
[----:B------:R-:W-:-:S12]  /*4010*/  @UP0 USHF.R.U32.HI UR4, URZ, UR11, UR9 ;  /* 0x0000000b3f040299 */ /* 0x000fd80008011609 */
.L_x_5448:
[----:B------:R-:W-:-:S04]  /*4020*/  UIMAD UR4, UR4, UR5, URZ ;  /* 0x00000005040472a4 */ /* 0x000fc8000f8e023f */
[----:B------:R-:W-:-:S04]  /*4030*/  UISETP.LT.AND UP0, UPT, UR7, UR4, UPT ;  /* 0x000000040700728c */ /* 0x000fc8000bf01270 */
[----:B------:R-:W-:-:S12]  /*4040*/  USEL UR7, UR7, UR4, !UP0 ;  /* 0x0000000407077287 */ /* 0x000fd8000c000000 */
.L_x_5446:
[----:B------:R-:W-:Y:S02]  /*4050*/  USHF.R.S32.HI UR4, URZ, 0x1f, UR7 ;  /* 0x0000001f3f047899 */ /* 0x000fe40008011407 */
[----:B------:R-:W-:Y:S02]  /*4060*/  ULOP3.LUT UR10, UR42, 0xff, URZ, 0xc0, !UPT ;  /* 0x000000ff2a0a7892 */ /* 0x000fe4000f8ec03f */
[----:B------:R-:W-:-:S04]  /*4070*/  ULEA.HI UR4, UR4, UR7, URZ, 0x6 ;  /* 0x0000000704047291 */ /* 0x000fc8000f8f303f */
[----:B------:R-:W-:-:S04]  /*4080*/  USHF.R.S32.HI UR4, URZ, 0x6, UR4 ;  /* 0x000000063f047899 */ /* 0x000fc80008011404 */
[----:B------:R-:W-:-:S04]  /*4090*/  UISETP.LT.AND UP0, UPT, URZ, UR4, UPT ;  /* 0x000000043f00728c */ /* 0x000fc8000bf01270 */
[----:B------:R-:W-:-:S03]  /*40a0*/  USEL UR47, URZ, UR4, !UP0 ;  /* 0x000000043f2f7287 */ /* 0x000fc6000c000000 */
[----:B------:R-:W-:Y:S01]  /*40b0*/  UMOV UR4, URZ ;  /* 0x0000003f00047c82 */ /* 0x000fe20008000000 */
        /* <DEDUP_REMOVED lines=40> */
.L_x_5449:
[----:B------:R-:W-:Y:S01]  /*4340*/  UIMAD UR47, UR10, UR4, UR47 ;  /* 0x000000040a2f72a4 */ /* 0x000fe2000f8e022f */
[----:B------:R-:W-:Y:S01]  /*4350*/  IMAD.U32 R168, RZ, RZ, UR6 ;  /* 0x00000006ffa87e24 */ /* 0x000fe2000f8e00ff */
[----:B------:R-:W-:Y:S01]  /*4360*/  PLOP3.LUT P0, PT, PT, PT, PT, 0x80, 0x0 ;  /* 0x000000000000781c */ /* 0x000fe20003f0f070 */
[----:B------:R-:W-:Y:S01]  /*4370*/  IMAD.U32 R5, RZ, RZ, UR4 ;  /* 0x00000004ff057e24 */ /* 0x000fe2000f8e00ff */
[----:B------:R-:W-:Y:S01]  /*4380*/  CS2R R150, SRZ ;  /* 0x0000000000967805 */ /* 0x000fe2000001ff00 */
[----:B------:R-:W-:Y:S01]  /*4390*/  IMAD.MOV.U32 R3, RZ, RZ, RZ ;  /* 0x000000ffff037224 */ /* 0x000fe200078e00ff */
[----:B------:R-:W-:Y:S01]  /*43a0*/  CS2R R148, SRZ ;  /* 0x0000000000947805 */ /* 0x000fe2000001ff00 */
[----:B------:R-:W-:Y:S01]  /*43b0*/  IMAD.MOV.U32 R12, RZ, RZ, RZ ;  /* 0x000000ffff0c7224 */ /* 0x000fe200078e00ff */
[----:B------:R-:W-:Y:S02]  /*43c0*/  VIADDMNMX R168, R5, UR47, R168, PT ;  /* 0x0000002f05a87c46 */ /* 0x000fe4000b8001a8 */
[----:B------:R-:W-:-:S02]  /*43d0*/  CS2R R146, SRZ ;  /* 0x0000000000927805 */ /* 0x000fc4000001ff00 */
[----:B------:R-:W-:Y:S02]  /*43e0*/  CS2R R144, SRZ ;  /* 0x0000000000907805 */ /* 0x000fe4000001ff00 */
[----:B------:R-:W-:Y:S02]  /*43f0*/  CS2R R142, SRZ ;  /* 0x00000000008e7805 */ /* 0x000fe4000001ff00 */
[----:B------:R-:W-:Y:S02]  /*4400*/  ISETP.GT.AND P1, PT, R168, UR47, PT ;  /* 0x0000002fa8007c0c */ /* 0x000fe4000bf24270 */
        /* <DEDUP_REMOVED lines=90> */
.L_x_5450:
        /* <DEDUP_REMOVED lines=12> */
.L_x_5639:
[----:B------:R-:W-:Y:S05]  /*4a70*/  @!P0 BRA `(.L_x_5452) ;  /* 0x0000000000048947 */ /* 0x000fea0003800000 */
[----:B------:R-:W-:Y:S01]  /*4a80*/  BPT.TRAP 0x1 ;  /* 0x000000040000795c */ /* 0x000fe20000300000 */
.L_x_5452:
[----:B------:R-:W-:Y:S02]  /*4a90*/  IMAD.U32 R7, RZ, RZ, UR38 ;  /* 0x00000026ff077e24 */ /* 0x000fe4000f8e00ff */
[----:B------:R-:W-:-:S03]  /*4aa0*/  IMAD.U32 R8, RZ, RZ, UR37 ;  /* 0x00000025ff087e24 */ /* 0x000fc6000f8e00ff */
[----:B------:R-:W-:Y:S02]  /*4ab0*/  LEA R7, R7, UR41, 0x3 ;  /* 0x0000002907077c11 */ /* 0x000fe4000f8e18ff */
[----:B------:R-:W-:-:S04]  /*4ac0*/  SHF.L.U32 R8, R8, 0x1f, RZ ;  /* 0x0000001f08087819 */ /* 0x000fc800000006ff */
[----:B------:R1:W2:Y:S01]  /*4ad0*/  SYNCS.PHASECHK.TRANS64.TRYWAIT P1, [R7+URZ+0x28c30], R8 ;  /* 0x028c3008070075a7 */ /* 0x0002a2000802017f */
[----:B------:R-:W-:Y:S05]  /*4ae0*/  @!P0 BRA `(.L_x_5453) ;  /* 0x0000000000048947 */ /* 0x000fea0003800000 */
[----:B------:R-:W-:Y:S01]  /*4af0*/  BPT.TRAP 0x1 ;  /* 0x000000040000795c */ /* 0x000fe20000300000 */
.L_x_5453:
[----:B--2---:R-:W-:Y:S05]  /*4b00*/  @P1 BRA `(.L_x_5454) ;  /* 0x0000000000081947 */ /* 0x004fea0003800000 */
[----:B------:R-:W2:Y:S02]  /*4b10*/  SYNCS.PHASECHK.TRANS64.TRYWAIT P1, [R7+URZ+0x28c30], R8 ;  /* 0x028c3008070075a7 */ /* 0x000ea4000802017f */
[----:B--2---:R-:W-:Y:S05]  /*4b20*/  @!P1 BRA `(.L_x_5455) ;  /* 0x0000015000f09947 */ /* 0x004fea0003800000 */
.L_x_5454:
        /* <DEDUP_REMOVED lines=40> */
.L_x_5456:
[----:B------:R-:W-:Y:S01]  /*4db0*/  UISETP.NE.AND UP1, UPT, UR52, URZ, UPT ;  /* 0x0000003f3400728c */ /* 0x000fe2000bf25270 */
[----:B------:R-:W-:Y:S01]  /*4dc0*/  VIADD R4, R186, UR45 ;  /* 0x0000002dba047c36 */ /* 0x000fe20008000000 */
[----:B------:R-:W-:Y:S01]  /*4dd0*/  ULDC UR7, c[0x0][0x9d8] ;  /* 0x0002760000077ab9 */ /* 0x000fe20000000800 */
[----:B------:R-:W-:Y:S01]  /*4de0*/  R2UR UR6, R7 ;  /* 0x00000000070672ca */ /* 0x000fe200000e0000 */
[----:B------:R-:W-:Y:S01]  /*4df0*/  FMUL.FTZ R28, R28, UR7 ;  /* 0x000000071c1c7c20 */ /* 0x000fe20008410000 */
[----:B------:R-:W-:Y:S01]  /*4e00*/  FMUL.FTZ R3, R26, UR7 ;  /* 0x000000071a037c20 */ /* 0x000fe20008410000 */
[----:B------:R-:W-:Y:S01]  /*4e10*/  PLOP3.LUT P1, PT, PT, PT, UP1, 0x80, 0x0 ;  /* 0x000000000000781c */ /* 0x000fe20003f2f018 */
[----:B------:R-:W-:Y:S01]  /*4e20*/  FMUL.FTZ R11, R50, UR7 ;  /* 0x00000007320b7c20 */ /* 0x000fe20008410000 */
[----:B------:R-:W-:Y:S01]  /*4e30*/  PLOP3.LUT P2, PT, PT, PT, UP1, 0x80, 0x0 ;  /* 0x000000000000781c */ /* 0x000fe20003f4f018 */
[----:B------:R0:W3:Y:S01]  /*4e40*/  MUFU.TANH R26, R28 ;  /* 0x0000001c001a7308 */ /* 0x0000e20000002400 */
[----:B------:R-:W-:Y:S01]  /*4e50*/  FMUL.FTZ R25, R25, UR7 ;  /* 0x0000000719197c20 */ /* 0x000fe20008410000 */
[----:B------:R-:W-:Y:S01]  /*4e60*/  @UP1 ULDC UR10, c[0x0][0x44c] ;  /* 0x00011300000a1ab9 */ /* 0x000fe20000000800 */
[----:B------:R-:W-:Y:S01]  /*4e70*/  UISETP.NE.AND UP0, UPT, UR51, URZ, UPT ;  /* 0x0000003f3300728c */ /* 0x000fe2000bf05270 */
[----:B------:R-:W-:Y:S01]  /*4e80*/  FMUL.FTZ R6, R27, UR7 ;  /* 0x000000071b067c20 */ /* 0x000fe20008410000 */
[----:B------:R-:W-:Y:S01]  /*4e90*/  FMUL.FTZ R14, R30, UR7 ;  /* 0x000000071e0e7c20 */ /* 0x000fe20008410000 */
[----:B------:R-:W-:Y:S01]  /*4ea0*/  FMUL.FTZ R20, R31, UR7 ;  /* 0x000000071f147c20 */ /* 0x000fe20008410000 */
[----:B------:R-:W-:Y:S01]  /*4eb0*/  UIADD3 UR6, UR6, 0x28c40, URZ ;  /* 0x00028c4006067890 */ /* 0x000fe2000fffe03f */
[----:B------:R4:W1:Y:S01]  /*4ec0*/  MUFU.TANH R57, R25 ;  /* 0x0000001900397308 */ /* 0x0008620000002400 */
[----:B0-----:R-:W-:-:S02]  /*4ed0*/  IMAD.MOV.U32 R28, RZ, RZ, R4 ;  /* 0x000000ffff1c7224 */ /* 0x001fc400078e0004 */
[----:B------:R-:W-:Y:S01]  /*4ee0*/  FMUL.FTZ R32, R32, UR7 ;  /* 0x0000000720207c20 */ /* 0x000fe20008410000 */
[----:B------:R-:W-:Y:S01]  /*4ef0*/  @P1 IMAD.HI.U32 R5, R4, UR10, RZ ;  /* 0x0000000a04051c27 */ /* 0x000fe2000f8e00ff */
[----:B------:R-:W-:Y:S01]  /*4f00*/  @UP1 ULDC UR10, c[0x0][0x450] ;  /* 0x00011400000a1ab9 */ /* 0x000fe20000000800 */
[----:B------:R-:W-:Y:S02]  /*4f10*/  UPRMT UR6, UR40, 0x654, UR6 ;  /* 0x0000065428067896 */ /* 0x000fe40008000006 */
[----:B------:R-:W-:Y:S01]  /*4f20*/  FMUL.FTZ R33, R33, UR7 ;  /* 0x0000000721217c20 */ /* 0x000fe20008410000 */
[----:B------:R-:W-:Y:S01]  /*4f30*/  FMUL.FTZ R34, R34, UR7 ;  /* 0x0000000722227c20 */ /* 0x000fe20008410000 */
[----:B------:R-:W-:Y:S01]  /*4f40*/  @P2 SHF.R.U32.HI R28, RZ, UR10, R5 ;  /* 0x0000000aff1c2c19 */ /* 0x000fe20008011605 */
[----:B------:R-:W-:Y:S02]  /*4f50*/  IMAD.MOV.U32 R5, RZ, RZ, -0x40 ;  /* 0xffffffc0ff057424 */ /* 0x000fe400078e00ff */
[----:B------:R-:W-:Y:S01]  /*4f60*/  FMUL.FTZ R35, R35, UR7 ;  /* 0x0000000723237c20 */ /* 0x000fe20008410000 */
[----:B------:R-:W-:Y:S01]  /*4f70*/  FMUL.FTZ R36, R36, UR7 ;  /* 0x0000000724247c20 */ /* 0x000fe20008410000 */
[----:B------:R-:W-:Y:S01]  /*4f80*/  FMUL.FTZ R37, R37, UR7 ;  /* 0x0000000725257c20 */ /* 0x000fe20008410000 */
[----:B------:R-:W0:Y:S01]  /*4f90*/  SHFL.IDX PT, R50, R28, RZ, 0x1c1f ;  /* 0x001c1fff1c327589 */ /* 0x000e2200000e0000 */
        /* <DEDUP_REMOVED lines=15> */
[----:B----4-:R-:W-:Y:S01]  /*5090*/  FMUL.FTZ R25, R54, UR7 ;  /* 0x0000000736197c20 */ /* 0x010fe20008410000 */
[----:B------:R-:W-:Y:S01]  /*50a0*/  FMUL.FTZ R15, R55, UR7 ;  /* 0x00000007370f7c20 */ /* 0x000fe20008410000 */
[----:B------:R-:W-:Y:S01]  /*50b0*/  PLOP3.LUT P1, PT, PT, PT, UP0, 0x40, 0x0 ;  /* 0x000000000000781c */ /* 0x000fe20003f2e808 */
[----:B------:R-:W4:Y:S01]  /*50c0*/  MUFU.TANH R3, R3 ;  /* 0x0000000300037308 */ /* 0x000f220000002400 */
[----:B------:R-:W-:Y:S01]  /*50d0*/  IADD3 R4, -R2, UR48, R5 ;  /* 0x0000003002047c10 */ /* 0x000fe2000fffe105 */
[----:B------:R-:W-:Y:S01]  /*50e0*/  ULDC UR22, c[0x0][0x9dc] ;  /* 0x0002770000167ab9 */ /* 0x000fe20000000800 */
[----:B------:R-:W-:Y:S01]  /*50f0*/  SYNCS.ARRIVE.TRANS64.RED.A1T0 RZ, [UR6], RZ ;  /* 0x000000ffffff79a7 */ /* 0x000fe20008100406 */
[----:B------:R-:W-:Y:S01]  /*5100*/  ULOP3.LUT UR6, URZ, UR22, URZ, 0x33, !UPT ;  /* 0x000000163f067292 */ /* 0x000fe2000f8e333f */
[----:B------:R-:W-:Y:S01]  /*5110*/  LEA R46, R168, 0xffffffc0, 0x6 ;  /* 0xffffffc0a82e7811 */ /* 0x000fe200078e30ff */
[----:B------:R-:W-:-:S02]  /*5120*/  VIADD R4, R4, -UR50 ;  /* 0x8000003204047c36 */ /* 0x000fc40008000000 */
[----:B------:R-:W-:Y:S01]  /*5130*/  FMUL.FTZ R24, R24, UR7 ;  /* 0x0000000718187c20 */ /* 0x000fe20008410000 */
[----:B------:R-:W1:Y:S01]  /*5140*/  MUFU.TANH R6, R6 ;  /* 0x0000000600067308 */ /* 0x000e620000002400 */
[----:B------:R-:W-:Y:S01]  /*5150*/  ULDC UR11, c[0x0][0x9e0] ;  /* 0x00027800000b7ab9 */ /* 0x000fe20000000800 */
[----:B------:R-:W-:Y:S01]  /*5160*/  FMUL.FTZ R29, R29, UR7 ;  /* 0x000000071d1d7c20 */ /* 0x000fe20008410000 */
[----:B------:R-:W-:Y:S01]  /*5170*/  FMUL.FTZ R49, R49, UR7 ;  /* 0x0000000731317c20 */ /* 0x000fe20008410000 */
[----:B------:R-:W-:Y:S01]  /*5180*/  VIADD R31, R4, UR11 ;  /* 0x0000000b041f7c36 */ /* 0x000fe20008000000 */
[----:B------:R-:W-:Y:S01]  /*5190*/  IADD3 R30, -R2, UR48, -R46 ;  /* 0x00000030021e7c10 */ /* 0x000fe2000fffe92e */
[----:B------:R-:W-:Y:S02]  /*51a0*/  VIADD R47, R4, UR6 ;  /* 0x00000006042f7c36 */ /* 0x000fe40008000000 */
[----:B------:R-:W1:Y:S01]  /*51b0*/  MUFU.TANH R14, R14 ;  /* 0x0000000e000e7308 */ /* 0x000e620000002400 */
[----:B0-----:R-:W-:-:S07]  /*51c0*/  VIADDMNMX R21, R50, R31, R30, PT ;  /* 0x0000001f32157246 */ /* 0x001fce000380011e */
        /* <DEDUP_REMOVED lines=27> */
[----:B-----5:R-:W-:-:S02]  /*5380*/  IMAD.IADD R29, R47, 0x1, R50 ;  /* 0x000000012f1d7824 */ /* 0x020fc400078e0232 */
[----:B--2---:R-:W-:Y:S01]  /*5390*/  VIADD R49, R5, 0xffffffff ;  /* 0xffffffff05317836 */ /* 0x004fe20000000000 */
[----:B-1-34-:R-:W-:Y:S06]  /*53a0*/  @P1 BRA `(.L_x_5457) ;  /* 0x0000000000641947 */ /* 0x01afec0003800000 */
[----:B------:R-:W-:Y:S01]  /*53b0*/  IMAD.U32 R13, RZ, RZ, UR50 ;  /* 0x00000032ff0d7e24 */ /* 0x000fe2000f8e00ff */
[----:B------:R-:W-:Y:S04]  /*53c0*/  BSSY B0, `(.L_x_5458) ;  /* 0x0000013000007945 */ /* 0x000fe80003800000 */
[----:B------:R-:W-:-:S04]  /*53d0*/  IADD3 R13, -R13, UR48, R50 ;  /* 0x000000300d0d7c10 */ /* 0x000fc8000fffe132 */
        /* <DEDUP_REMOVED lines=11> */
.L_x_5459:
[----:B------:R-:W-:Y:S02]  /*5490*/  ULDC UR6, c[0x0][0x9e4] ;  /* 0x0002790000067ab9 */ /* 0x000fe40000000800 */
[----:B------:R-:W-:-:S05]  /*54a0*/  IMAD.U32 R50, RZ, RZ, UR6 ;  /* 0x00000006ff327e24 */ /* 0x000fca000f8e00ff */
[----:B------:R-:W-:-:S13]  /*54b0*/  ISETP.NE.AND P1, PT, R50, 0x1, PT ;  /* 0x000000013200780c */ /* 0x000fda0003f25270 */
[----:B------:R-:W1:Y:S02]  /*54c0*/  @P1 LDC.64 R4, c[0x0][0x9e8] ;  /* 0x00027a00ff041b82 */ /* 0x000e640000000a00 */
[----:B-1----:R-:W-:-:S05]  /*54d0*/  @P1 IMAD.HI.U32 R4, R13, R4, RZ ;  /* 0x000000040d041227 */ /* 0x002fca00078e00ff */
[----:B------:R-:W-:-:S07]  /*54e0*/  @P1 SHF.R.U32.HI R13, RZ, R5, R4 ;  /* 0x00000005ff0d1219 */ /* 0x000fce0000011604 */
.L_x_5460:
[----:B------:R-:W-:Y:S05]  /*54f0*/  BSYNC B0 ;  /* 0x0000000000007941 */ /* 0x000fea0003800000 */
.L_x_5458:
[----:B------:R-:W-:-:S04]  /*5500*/  IMAD R13, R13, R50, -R46 ;  /* 0x000000320d0d7224 */ /* 0x000fc800078e0a2e */
[----:B------:R-:W-:-:S05]  /*5510*/  IMAD.IADD R4, R13, 0x1, -R2 ;  /* 0x000000010d047824 */ /* 0x000fca00078e0a02 */
[----:B------:R-:W-:Y:S02]  /*5520*/  VIADDMNMX R21, R4, R50, R21, PT ;  /* 0x0000003204157246 */ /* 0x000fe40003800115 */
[----:B------:R-:W-:-:S07]  /*5530*/  VIMNMX R29, R29, R4, !PT ;  /* 0x000000041d1d7248 */ /* 0x000fce0007fe0100 */
.L_x_5457:
        /* <DEDUP_REMOVED lines=52> */
[----:B------:R-:W-:Y:S02]  /*5880*/  P2R R58, PR, RZ, 0x20 ;  /* 0x00000020ff3a7803 */ /* 0x000fe40000000000 */
[----:B------:R-:W-:Y:S02]  /*5890*/  FSEL R27, R45, -INF , !P3 ;  /* 0xff8000002d1b7808 */ /* 0x000fe40005800000 */
[----:B------:R-:W-:Y:S02]  /*58a0*/  ISETP.GE.AND P3, PT, R49, 0x31, PT ;  /* 0x000000313100780c */ /* 0x000fe40003f66270 */
[----:B------:R-:W-:-:S02]  /*58b0*/  P2R R50, PR, RZ, 0x40 ;  /* 0x00000040ff327803 */ /* 0x000fc40000000000 */
        /* <DEDUP_REMOVED lines=18> */
[----:B------:R-:W-:Y:S02]  /*59e0*/  ISETP.GT.AND P6, PT, R29, 0x39, !P6 ;  /* 0x000000391d00780c */ /* 0x000fe400077c4270 */
[----:B-1----:R-:W-:Y:S01]  /*59f0*/  VIADDMNMX R29, R28, R31, R30, PT ;  /* 0x0000001f1c1d7246 */ /* 0x002fe2000380011e */
[----:B------:R-:W-:Y:S01]  /*5a00*/  IMAD.IADD R30, R47, 0x1, R28 ;  /* 0x000000012f1e7824 */ /* 0x000fe200078e021c */
[----:B------:R-:W-:-:S04]  /*5a10*/  ISETP.LT.OR P6, PT, R21, 0x3a, P6 ;  /* 0x0000003a1500780c */ /* 0x000fc800037c1670 */
[----:B------:R-:W-:Y:S02]  /*5a20*/  FSEL R21, R53, -INF , !P6 ;  /* 0xff80000035157808 */ /* 0x000fe40007000000 */
[----:B------:R-:W-:-:S13]  /*5a30*/  PLOP3.LUT P6, PT, PT, PT, UP0, 0x40, 0x0 ;  /* 0x000000000000781c */ /* 0x000fda0003fce808 */
[----:B------:R-:W-:Y:S05]  /*5a40*/  @P6 BRA `(.L_x_5461) ;  /* 0x0000000000646947 */ /* 0x000fea0003800000 */
        /* <DEDUP_REMOVED lines=14> */
.L_x_5463:
[----:B------:R-:W-:Y:S02]  /*5b30*/  ULDC UR6, c[0x0][0x9e4] ;  /* 0x0002790000067ab9 */ /* 0x000fe40000000800 */
[----:B------:R-:W-:-:S05]  /*5b40*/  IMAD.U32 R28, RZ, RZ, UR6 ;  /* 0x00000006ff1c7e24 */ /* 0x000fca000f8e00ff */
[----:B------:R-:W-:-:S13]  /*5b50*/  ISETP.NE.AND P6, PT, R28, 0x1, PT ;  /* 0x000000011c00780c */ /* 0x000fda0003fc5270 */
[----:B------:R-:W0:Y:S02]  /*5b60*/  @P6 LDC.64 R4, c[0x0][0x9e8] ;  /* 0x00027a00ff046b82 */ /* 0x000e240000000a00 */
[----:B0-----:R-:W-:-:S05]  /*5b70*/  @P6 IMAD.HI.U32 R4, R31, R4, RZ ;  /* 0x000000041f046227 */ /* 0x001fca00078e00ff */
[----:B------:R-:W-:-:S07]  /*5b80*/  @P6 SHF.R.U32.HI R31, RZ, R5, R4 ;  /* 0x00000005ff1f6219 */ /* 0x000fce0000011604 */
.L_x_5464:
[----:B------:R-:W-:Y:S05]  /*5b90*/  BSYNC B0 ;  /* 0x0000000000007941 */ /* 0x000fea0003800000 */
.L_x_5462:
[----:B------:R-:W-:-:S04]  /*5ba0*/  IMAD R31, R31, R28, -R46 ;  /* 0x0000001c1f1f7224 */ /* 0x000fc800078e0a2e */
[----:B------:R-:W-:-:S05]  /*5bb0*/  IMAD.IADD R31, R31, 0x1, -R2 ;  /* 0x000000011f1f7824 */ /* 0x000fca00078e0a02 */
[----:B------:R-:W-:Y:S02]  /*5bc0*/  VIADDMNMX R29, R31, R28, R29, PT ;  /* 0x0000001c1f1d7246 */ /* 0x000fe4000380011d */
[----:B------:R-:W-:-:S07]  /*5bd0*/  VIMNMX R30, R30, R31, !PT ;  /* 0x0000001f1e1e7248 */ /* 0x000fce0007fe0100 */
.L_x_5461:
[----:B------:R-:W-:Y:S01]  /*5be0*/  ISETP.GT.AND P1, PT, R30, 0x1, !P1 ;  /* 0x000000011e00780c */ /* 0x000fe20004f24270 */
[----:B------:R-:W-:Y:S01]  /*5bf0*/  ULDC UR10, c[0x0][0x988] ;  /* 0x00026200000a7ab9 */ /* 0x000fe20000000800 */
[----:B------:R-:W-:Y:S01]  /*5c00*/  FMNMX.FTZ R5, R41, R57, !PT ;  /* 0x0000003929057209 */ /* 0x000fe20007810000 */
[----:B------:R-:W-:Y:S01]  /*5c10*/  BAR.SYNC.DEFER_BLOCKING 0xf, 0x100 ;  /* 0x03c4000000007b1d */ /* 0x000fe20000010000 */
[----:B------:R-:W-:Y:S02]  /*5c20*/  ISETP.LT.OR P1, PT, R29, 0x2, P1 ;  /* 0x000000021d00780c */ /* 0x000fe40000f21670 */
[----:B------:R-:W-:Y:S02]  /*5c30*/  FMNMX.FTZ R5, R51, R5, !PT ;  /* 0x0000000533057209 */ /* 0x000fe40007810000 */
        /* <DEDUP_REMOVED lines=20> */
[----:B------:R-:W-:Y:S02]  /*5d80*/  ISETP.NE.AND P6, PT, R32, RZ, PT ;  /* 0x000000ff2000720c */ /* 0x000fe40003fc5270 */
        /* <DEDUP_REMOVED lines=11> */
[----:B------:R-:W-:Y:S02]  /*5e40*/  ISETP.GT.AND P2, PT, R30, 0x8, !P2 ;  /* 0x000000081e00780c */ /* 0x000fe40005744270 */
[C---:B------:R-:W-:Y:S02]  /*5e50*/  ISETP.LT.OR P1, PT, R29.reuse, 0x1a, P1 ;  /* 0x0000001a1d00780c */ /* 0x040fe40000f21670 */
[----:B------:R-:W-:Y:S02]  /*5e60*/  ISETP.LT.OR P2, PT, R29, 0x9, P2 ;  /* 0x000000091d00780c */ /* 0x000fe40001741670 */
[----:B------:R-:W-:Y:S02]  /*5e70*/  FSEL R33, R39, -INF , !P1 ;  /* 0xff80000027217808 */ /* 0x000fe40004800000 */
[----:B------:R-:W-:Y:S02]  /*5e80*/  ISETP.NE.AND P1, PT, R37, RZ, PT ;  /* 0x000000ff2500720c */ /* 0x000fe40003f25270 */
[----:B------:R-:W-:-:S02]  /*5e90*/  FMNMX.FTZ R37, R21, R6, !PT ;  /* 0x0000000615257209 */ /* 0x000fc40007810000 */
[----:B------:R-:W-:Y:S02]  /*5ea0*/  ISETP.GT.AND P1, PT, R30, 0x20, !P1 ;  /* 0x000000201e00780c */ /* 0x000fe40004f24270 */
[----:B------:R-:W-:Y:S01]  /*5eb0*/  FSEL R14, R14, -INF , !P2 ;  /* 0xff8000000e0e7808 */ /* 0x000fe20005000000 */
[----:B------:R-:W0:Y:S01]  /*5ec0*/  SHFL.BFLY PT, R6, R37, 0x2, 0x1f ;  /* 0x0c401f0025067f89 */ /* 0x000e2200000e0000 */
[----:B------:R-:W-:Y:S02]  /*5ed0*/  ISETP.LT.OR P1, PT, R29, 0x21, P1 ;  /* 0x000000211d00780c */ /* 0x000fe40000f21670 */
[----:B------:R-:W-:Y:S02]  /*5ee0*/  ISETP.NE.AND P2, PT, R40, RZ, PT ;  /* 0x000000ff2800720c */ /* 0x000fe40003f45270 */
[----:B------:R-:W-:Y:S02]  /*5ef0*/  FSEL R34, R42, -INF , !P1 ;  /* 0xff8000002a227808 */ /* 0x000fe40004800000 */
[----:B------:R-:W-:-:S02]  /*5f00*/  ISETP.GT.AND P1, PT, R30, 0x21, !P2 ;  /* 0x000000211e00780c */ /* 0x000fc40005724270 */
[----:B------:R-:W-:Y:S02]  /*5f10*/  ISETP.NE.AND P2, PT, R44, RZ, PT ;  /* 0x000000ff2c00720c */ /* 0x000fe40003f45270 */
[----:B------:R-:W-:Y:S02]  /*5f20*/  ISETP.LT.OR P1, PT, R29, 0x22, P1 ;  /* 0x000000221d00780c */ /* 0x000fe40000f21670 */
[C---:B------:R-:W-:Y:S02]  /*5f30*/  ISETP.GT.AND P2, PT, R30.reuse, 0x29, !P2 ;  /* 0x000000291e00780c */ /* 0x040fe40005744270 */
[----:B------:R-:W-:Y:S02]  /*5f40*/  FSEL R35, R43, -INF , !P1 ;  /* 0xff8000002b237808 */ /* 0x000fe40004800000 */
[----:B------:R-:W-:Y:S02]  /*5f50*/  ISETP.GT.AND P1, PT, R30, RZ, !P6 ;  /* 0x000000ff1e00720c */ /* 0x000fe40007724270 */
[----:B------:R-:W-:-:S02]  /*5f60*/  ISETP.NE.AND P6, PT, R45, RZ, PT ;  /* 0x000000ff2d00720c */ /* 0x000fc40003fc5270 */
[----:B------:R-:W-:Y:S02]  /*5f70*/  ISETP.LT.OR P1, PT, R29, 0x1, P1 ;  /* 0x000000011d00780c */ /* 0x000fe40000f21670 */
[----:B------:R-:W-:Y:S02]  /*5f80*/  ISETP.GT.AND P3, PT, R30, 0x30, !P3 ;  /* 0x000000301e00780c */ /* 0x000fe40005f64270 */
[----:B0-----:R-:W-:Y:S02]  /*5f90*/  FMNMX.FTZ R38, R37, R6, !PT ;  /* 0x0000000625267209 */ /* 0x001fe40007810000 */
[----:B------:R-:W-:Y:S02]  /*5fa0*/  FSEL R3, R3, -INF , !P1 ;  /* 0xff80000003037808 */ /* 0x000fe40004800000 */
[----:B------:R-:W-:Y:S01]  /*5fb0*/  ISETP.NE.AND P1, PT, R60, RZ, PT ;  /* 0x000000ff3c00720c */ /* 0x000fe20003f25270 */
[----:B------:R-:W0:Y:S01]  /*5fc0*/  SHFL.BFLY PT, R39, R38, 0x1, 0x1f ;  /* 0x0c201f0026277f89 */ /* 0x000e2200000e0000 */
[----:B------:R-:W-:-:S02]  /*5fd0*/  FMNMX.FTZ R5, R3, R4, !PT ;  /* 0x0000000403057209 */ /* 0x000fc40007810000 */
[----:B------:R-:W-:Y:S02]  /*5fe0*/  ISETP.GT.AND P1, PT, R30, 0x28, !P1 ;  /* 0x000000281e00780c */ /* 0x000fe40004f24270 */
[----:B------:R-:W-:Y:S02]  /*5ff0*/  FMNMX.FTZ R5, R14, R5, !PT ;  /* 0x000000050e057209 */ /* 0x000fe40007810000 */
[----:B------:R-:W-:Y:S02]  /*6000*/  ISETP.LT.OR P1, PT, R29, 0x29, P1 ;  /* 0x000000291d00780c */ /* 0x000fe40000f21670 */
[----:B------:R-:W-:Y:S02]  /*6010*/  FMNMX.FTZ R5, R20, R5, !PT ;  /* 0x0000000514057209 */ /* 0x000fe40007810000 */
[----:B------:R-:W-:Y:S02]  /*6020*/  FSEL R12, R12, -INF , !P1 ;  /* 0xff8000000c0c7808 */ /* 0x000fe40004800000 */
[----:B------:R-:W-:-:S02]  /*6030*/  FMNMX.FTZ R36, R28, R5, !PT ;  /* 0x000000051c247209 */ /* 0x000fc40007810000 */
[----:B------:R-:W-:Y:S02]  /*6040*/  ISETP.LT.OR P2, PT, R29, 0x2a, P2 ;  /* 0x0000002a1d00780c */ /* 0x000fe40001741670 */
[----:B------:R-:W-:Y:S02]  /*6050*/  FMNMX.FTZ R5, R31, R36, !PT ;  /* 0x000000241f057209 */ /* 0x000fe40007810000 */
[----:B------:R-:W-:Y:S02]  /*6060*/  ISETP.GT.AND P4, PT, R30, 0x31, !P4 ;  /* 0x000000311e00780c */ /* 0x000fe40006784270 */
[----:B------:R-:W-:Y:S02]  /*6070*/  FMNMX.FTZ R36, R32, R5, !PT ;  /* 0x0000000520247209 */ /* 0x000fe40007810000 */
[----:B------:R-:W-:Y:S02]  /*6080*/  ISETP.GT.AND P5, PT, R30, 0x38, !P5 ;  /* 0x000000381e00780c */ /* 0x000fe40006fa4270 */
[----:B0-----:R-:W-:-:S02]  /*6090*/  FMNMX.FTZ R6, R38, R39, !PT ;  /* 0x0000002726067209 */ /* 0x001fc40007810000 */
[----:B------:R-:W-:Y:S02]  /*60a0*/  FMNMX.FTZ R5, R33, R36, !PT ;  /* 0x0000002421057209 */ /* 0x000fe40007810000 */
[C---:B------:R-:W-:Y:S01]  /*60b0*/  FSETP.NEU.FTZ.AND P1, PT, R6.reuse, -INF , PT ;  /* 0xff8000000600780b */ /* 0x040fe20003f3d000 */
[----:B------:R-:W-:Y:S01]  /*60c0*/  FMUL.FTZ R37, R6, UR10 ;  /* 0x0000000a06257c20 */ /* 0x000fe20008410000 */
[----:B------:R-:W-:Y:S02]  /*60d0*/  FMNMX.FTZ R36, R34, R5, !PT ;  /* 0x0000000522247209 */ /* 0x000fe40007810000 */
[----:B------:R-:W-:Y:S02]  /*60e0*/  ISETP.LT.OR P3, PT, R29, 0x31, P3 ;  /* 0x000000311d00780c */ /* 0x000fe40001f61670 */
[----:B------:R-:W-:Y:S02]  /*60f0*/  FMNMX.FTZ R5, R35, R36, !PT ;  /* 0x0000002423057209 */ /* 0x000fe40007810000 */
[----:B------:R-:W-:-:S02]  /*6100*/  FSEL R38, R37, RZ, P1 ;  /* 0x000000ff25267208 */ /* 0x000fc40000800000 */
[----:B------:R-:W-:Y:S02]  /*6110*/  ISETP.GT.AND P1, PT, R30, 0x39, !P6 ;  /* 0x000000391e00780c */ /* 0x000fe40007724270 */
[----:B------:R-:W-:Y:S01]  /*6120*/  FSEL R9, R9, -INF , !P2 ;  /* 0xff80000009097808 */ /* 0x000fe20005000000 */
[--C-:B------:R-:W-:Y:S01]  /*6130*/  FFMA.FTZ R36, R41, UR10, -R38.reuse ;  /* 0x0000000a29247c23 */ /* 0x100fe20008010826 */
[----:B------:R-:W-:Y:S01]  /*6140*/  FMNMX.FTZ R30, R12, R5, !PT ;  /* 0x000000050c1e7209 */ /* 0x000fe20007810000 */
[--C-:B------:R-:W-:Y:S01]  /*6150*/  FFMA.FTZ R37, R57, UR10, -R38.reuse ;  /* 0x0000000a39257c23 */ /* 0x100fe20008010826 */
[----:B------:R-:W-:Y:S01]  /*6160*/  ISETP.LT.OR P4, PT, R29, 0x32, P4 ;  /* 0x000000321d00780c */ /* 0x000fe20002781670 */
[--C-:B------:R-:W-:Y:S01]  /*6170*/  FFMA.FTZ R39, R55, UR10, -R38.reuse ;  /* 0x0000000a37277c23 */ /* 0x100fe20008010826 */
[----:B------:R-:W-:Y:S01]  /*6180*/  FSEL R11, R11, -INF , !P3 ;  /* 0xff8000000b0b7808 */ /* 0x000fe20005800000 */
[----:B------:R-:W-:Y:S01]  /*6190*/  MUFU.EX2 R36, R36 ;  /* 0x0000002400247308 */ /* 0x000fe20000000800 */
[----:B------:R-:W-:Y:S01]  /*61a0*/  FMNMX.FTZ R30, R9, R30, !PT ;  /* 0x0000001e091e7209 */ /* 0x000fe20007810000 */
[--C-:B------:R-:W-:Y:S01]  /*61b0*/  FFMA.FTZ R40, R59, UR10, -R38.reuse ;  /* 0x0000000a3b287c23 */ /* 0x100fe20008010826 */
[----:B------:R-:W-:Y:S01]  /*61c0*/  ISETP.LT.OR P5, PT, R29, 0x39, P5 ;  /* 0x000000391d00780c */ /* 0x000fe20002fa1670 */
[--C-:B------:R-:W-:Y:S01]  /*61d0*/  FFMA.FTZ R41, R61, UR10, -R38.reuse ;  /* 0x0000000a3d297c23 */ /* 0x100fe20008010826 */
[----:B------:R-:W-:Y:S01]  /*61e0*/  FSEL R10, R10, -INF , !P4 ;  /* 0xff8000000a0a7808 */ /* 0x000fe20006000000 */
[--C-:B------:R-:W-:Y:S01]  /*61f0*/  FFMA.FTZ R21, R21, UR10, -R38.reuse ;  /* 0x0000000a15157c23 */ /* 0x100fe20008010826 */
[----:B------:R-:W-:Y:S01]  /*6200*/  FMNMX.FTZ R5, R11, R30, !PT ;  /* 0x0000001e0b057209 */ /* 0x000fe20007810000 */
[----:B------:R-:W0:Y:S01]  /*6210*/  MUFU.EX2 R37, R37 ;  /* 0x0000002500257308 */ /* 0x000e220000000800 */
[----:B------:R-:W-:Y:S01]  /*6220*/  ISETP.LT.OR P1, PT, R29, 0x3a, P1 ;  /* 0x0000003a1d00780c */ /* 0x000fe20000f21670 */
[--C-:B------:R-:W-:Y:S01]  /*6230*/  FFMA.FTZ R29, R51, UR10, -R38.reuse ;  /* 0x0000000a331d7c23 */ /* 0x100fe20008010826 */
[----:B------:R-:W-:Y:S01]  /*6240*/  FSEL R25, R25, -INF , !P5 ;  /* 0xff80000019197808 */ /* 0x000fe20006800000 */
[--C-:B------:R-:W-:Y:S01]  /*6250*/  FFMA.FTZ R42, R63, UR10, -R38.reuse ;  /* 0x0000000a3f2a7c23 */ /* 0x100fe20008010826 */
[----:B------:R-:W-:Y:S01]  /*6260*/  FMNMX.FTZ R30, R10, R5, !PT ;  /* 0x000000050a1e7209 */ /* 0x000fe20007810000 */
[--C-:B------:R-:W-:Y:S01]  /*6270*/  FFMA.FTZ R43, R65, UR10, -R38.reuse ;  /* 0x0000000a412b7c23 */ /* 0x100fe20008010826 */
[----:B------:R-:W-:Y:S01]  /*6280*/  FSEL R15, R15, -INF , !P1 ;  /* 0xff8000000f0f7808 */ /* 0x000fe20004800000 */
[----:B------:R1:W-:Y:S01]  /*6290*/  MUFU.EX2 R154, R29 ;  /* 0x0000001d009a7308 */ /* 0x0003e20000000800 */
[----:B------:R-:W-:Y:S01]  /*62a0*/  FMNMX.FTZ R30, R25, R30, !PT ;  /* 0x0000001e191e7209 */ /* 0x000fe20007810000 */
[--C-:B------:R-:W-:Y:S01]  /*62b0*/  FFMA.FTZ R24, R24, UR10, -R38.reuse ;  /* 0x0000000a18187c23 */ /* 0x100fe20008010826 */
[--C-:B------:R-:W-:Y:S01]  /*62c0*/  FFMA.FTZ R44, R67, UR10, -R38.reuse ;  /* 0x0000000a432c7c23 */ /* 0x100fe20008010826 */
[--C-:B------:R-:W-:Y:S01]  /*62d0*/  FFMA.FTZ R45, R69, UR10, -R38.reuse ;  /* 0x0000000a452d7c23 */ /* 0x100fe20008010826 */
[----:B------:R-:W-:Y:S01]  /*62e0*/  FMNMX.FTZ R30, R15, R30, !PT ;  /* 0x0000001e0f1e7209 */ /* 0x000fe20007810000 */
[--C-:B------:R-:W-:Y:S01]  /*62f0*/  FFMA.FTZ R46, R71, UR10, -R38.reuse ;  /* 0x0000000a472e7c23 */ /* 0x100fe20008010826 */
[--C-:B------:R-:W-:Y:S01]  /*6300*/  FFMA.FTZ R27, R27, UR10, -R38.reuse ;  /* 0x0000000a1b1b7c23 */ /* 0x100fe20008010826 */
[----:B------:R-:W-:Y:S01]  /*6310*/  MUFU.EX2 R39, R39 ;  /* 0x0000002700277308 */ /* 0x000fe20000000800 */
[--C-:B------:R-:W-:Y:S01]  /*6320*/  FFMA.FTZ R26, R26, UR10, -R38.reuse ;  /* 0x0000000a1a1a7c23 */ /* 0x100fe20008010826 */
[----:B------:R-:W1:Y:S01]  /*6330*/  SHFL.BFLY PT, R5, R30, 0x2, 0x1f ;  /* 0x0c401f001e057f89 */ /* 0x000e6200000e0000 */
[----:B------:R-:W-:Y:S01]  /*6340*/  FFMA.FTZ R13, R13, UR10, -R38 ;  /* 0x0000000a0d0d7c23 */ /* 0x000fe20008010826 */
[----:B0-----:R-:W-:-:S04]  /*6350*/  F2FP.F16.F32.PACK_AB R152, R37, R36 ;  /* 0x000000242598723e */ /* 0x001fc800000000ff */
[----:B------:R-:W-:Y:S08]  /*6360*/  MUFU.EX2 R40, R40 ;  /* 0x0000002800287308 */ /* 0x000ff00000000800 */
[----:B------:R-:W0:Y:S08]  /*6370*/  MUFU.EX2 R41, R41 ;  /* 0x0000002900297308 */ /* 0x000e300000000800 */
[----:B------:R-:W-:Y:S01]  /*6380*/  MUFU.EX2 R42, R42 ;  /* 0x0000002a002a7308 */ /* 0x000fe20000000800 */
[----:B-1----:R-:W-:-:S05]  /*6390*/  FMNMX.FTZ R29, R30, R5, !PT ;  /* 0x000000051e1d7209 */ /* 0x002fca0007810000 */
[----:B------:R-:W1:Y:S02]  /*63a0*/  SHFL.BFLY PT, R30, R29, 0x1, 0x1f ;  /* 0x0c201f001d1e7f89 */ /* 0x000e6400000e0000 */
[----:B------:R-:W2:Y:S01]  /*63b0*/  MUFU.EX2 R43, R43 ;  /* 0x0000002b002b7308 */ /* 0x000ea20000000800 */
[----:B0-----:R-:W-:-:S07]  /*63c0*/  F2FP.F16.F32.PACK_AB R156, R41, R40 ;  /* 0x00000028299c723e */ /* 0x001fce00000000ff */
[----:B------:R-:W-:Y:S08]  /*63d0*/  MUFU.EX2 R47, R24 ;  /* 0x00000018002f7308 */ /* 0x000ff00000000800 */
[----:B------:R-:W-:Y:S01]  /*63e0*/  MUFU.EX2 R44, R44 ;  /* 0x0000002c002c7308 */ /* 0x000fe20000000800 */
[----:B--2---:R-:W-:Y:S02]  /*63f0*/  F2FP.F16.F32.PACK_AB R158, R43, R42 ;  /* 0x0000002a2b9e723e */ /* 0x004fe400000000ff */
[----:B-1----:R-:W-:-:S05]  /*6400*/  FMNMX.FTZ R5, R29, R30, !PT ;  /* 0x0000001e1d057209 */ /* 0x002fca0007810000 */
[----:B------:R-:W0:Y:S01]  /*6410*/  MUFU.EX2 R45, R45 ;  /* 0x0000002d002d7308 */ /* 0x000e220000000800 */
[C---:B------:R-:W-:Y:S01]  /*6420*/  FSETP.NEU.FTZ.AND P1, PT, R5.reuse, -INF , PT ;  /* 0xff8000000500780b */ /* 0x040fe20003f3d000 */
[----:B------:R-:W-:-:S06]  /*6430*/  FMUL.FTZ R29, R5, UR10 ;  /* 0x0000000a051d7c20 */ /* 0x000fcc0008410000 */
[----:B------:R1:W-:Y:S01]  /*6440*/  MUFU.EX2 R30, R21 ;  /* 0x00000015001e7308 */ /* 0x0003e20000000800 */
[----:B------:R-:W-:-:S05]  /*6450*/  FSEL R29, R29, RZ, P1 ;  /* 0x000000ff1d1d7208 */ /* 0x000fca0000800000 */
[--C-:B------:R-:W-:Y:S01]  /*6460*/  FFMA.FTZ R3, R3, UR10, -R29.reuse ;  /* 0x0000000a03037c23 */ /* 0x100fe2000801081d */
[--C-:B------:R-:W-:Y:S01]  /*6470*/  FFMA.FTZ R4, R4, UR10, -R29.reuse ;  /* 0x0000000a04047c23 */ /* 0x100fe2000801081d */
[--C-:B------:R-:W-:Y:S01]  /*6480*/  FFMA.FTZ R14, R14, UR10, -R29.reuse ;  /* 0x0000000a0e0e7c23 */ /* 0x100fe2000801081d */
[--C-:B------:R-:W-:Y:S01]  /*6490*/  FFMA.FTZ R20, R20, UR10, -R29.reuse ;  /* 0x0000000a14147c23 */ /* 0x100fe2000801081d */
[--C-:B------:R-:W-:Y:S01]  /*64a0*/  FFMA.FTZ R28, R28, UR10, -R29.reuse ;  /* 0x0000000a1c1c7c23 */ /* 0x100fe2000801081d */
[----:B------:R-:W-:Y:S01]  /*64b0*/  FFMA.FTZ R31, R31, UR10, -R29 ;  /* 0x0000000a1f1f7c23 */ /* 0x000fe2000801081d */
[----:B------:R-:W-:Y:S01]  /*64c0*/  MUFU.EX2 R3, R3 ;  /* 0x0000000300037308 */ /* 0x000fe20000000800 */
[----:B-1----:R-:W-:Y:S01]  /*64d0*/  FADD.FTZ R21, R36, R37 ;  /* 0x0000002524157221 */ /* 0x002fe20000010000 */
        /* <DEDUP_REMOVED lines=10> */
[----:B------:R-:W-:Y:S01]  /*6580*/  FFMA.FTZ R15, R15, UR10, -R29 ;  /* 0x0000000a0f0f7c23 */ /* 0x000fe2000801081d */
[----:B0-----:R-:W-:-:S03]  /*6590*/  F2FP.F16.F32.PACK_AB R160, R45, R44 ;  /* 0x0000002c2da0723e */ /* 0x001fc600000000ff */
[----:B------:R-:W0:Y:S08]  /*65a0*/  MUFU.EX2 R14, R14 ;  /* 0x0000000e000e7308 */ /* 0x000e300000000800 */
[----:B------:R2:W3:Y:S01]  /*65b0*/  MUFU.EX2 R155, R20 ;  /* 0x00000014009b7308 */ /* 0x0004e20000000800 */
[----:B-1----:R-:W-:-:S07]  /*65c0*/  F2FP.F16.F32.PACK_AB R153, R4, R3 ;  /* 0x000000030499723e */ /* 0x002fce00000000ff */
[----:B------:R-:W1:Y:S01]  /*65d0*/  MUFU.EX2 R28, R28 ;  /* 0x0000001c001c7308 */ /* 0x000e620000000800 */
[----:B--2---:R-:W-:Y:S01]  /*65e0*/  FADD.FTZ R20, R154, R21 ;  /* 0x000000159a147221 */ /* 0x004fe20000010000 */
[----:B------:R-:W-:Y:S01]  /*65f0*/  FADD.FTZ R21, R3, R4 ;  /* 0x0000000403157221 */ /* 0x000fe20000010000 */
[C---:B------:R-:W-:Y:S02]  /*6600*/  F2FP.F16.F32.PACK_AB R154, R39.reuse, R154 ;  /* 0x0000009a279a723e */ /* 0x040fe400000000ff */
[----:B------:R-:W-:Y:S01]  /*6610*/  FADD.FTZ R49, R39, R20 ;  /* 0x0000001427317221 */ /* 0x000fe20000010000 */
[----:B0-----:R-:W-:Y:S02]  /*6620*/  FADD.FTZ R20, R14, R21 ;  /* 0x000000150e147221 */ /* 0x001fe40000010000 */
[----:B------:R-:W0:Y:S01]  /*6630*/  MUFU.EX2 R31, R31 ;  /* 0x0000001f001f7308 */ /* 0x000e220000000800 */
[----:B------:R-:W-:Y:S01]  /*6640*/  FADD.FTZ R24, R40, R49 ;  /* 0x0000003128187221 */ /* 0x000fe20000010000 */
[C---:B---3--:R-:W-:Y:S01]  /*6650*/  FADD.FTZ R21, R155.reuse, R20 ;  /* 0x000000149b157221 */ /* 0x048fe20000010000 */
[----:B------:R-:W-:-:S02]  /*6660*/  F2FP.F16.F32.PACK_AB R155, R155, R14 ;  /* 0x0000000e9b9b723e */ /* 0x000fc400000000ff */
[----:B------:R-:W-:-:S03]  /*6670*/  FADD.FTZ R49, R41, R24 ;  /* 0x0000001829317221 */ /* 0x000fc60000010000 */
[----:B------:R-:W2:Y:S01]  /*6680*/  MUFU.EX2 R32, R32 ;  /* 0x0000002000207308 */ /* 0x000ea20000000800 */
[----:B-1----:R-:W-:Y:S01]  /*6690*/  FADD.FTZ R20, R28, R21 ;  /* 0x000000151c147221 */ /* 0x002fe20000010000 */
[----:B------:R-:W-:Y:S01]  /*66a0*/  FADD.FTZ R24, R42, R49 ;  /* 0x000000312a187221 */ /* 0x000fe20000010000 */
[----:B------:R1:W-:Y:S03]  /*66b0*/  STSM.16.M88.4 [R22+0x26800], R152 ;  /* 0x0268009816007844 */ /* 0x0003e60000000200 */
[----:B------:R-:W-:Y:S02]  /*66c0*/  FADD.FTZ R29, R43, R24 ;  /* 0x000000182b1d7221 */ /* 0x000fe40000010000 */
[----:B------:R-:W3:Y:S01]  /*66d0*/  MUFU.EX2 R33, R33 ;  /* 0x0000002100217308 */ /* 0x000ee20000000800 */
[C---:B0-----:R-:W-:Y:S01]  /*66e0*/  FADD.FTZ R21, R31.reuse, R20 ;  /* 0x000000141f157221 */ /* 0x041fe20000010000 */
[----:B------:R-:W-:Y:S01]  /*66f0*/  FADD.FTZ R36, R44, R29 ;  /* 0x0000001d2c247221 */ /* 0x000fe20000010000 */
[----:B------:R-:W-:-:S03]  /*6700*/  F2FP.F16.F32.PACK_AB R157, R31, R28 ;  /* 0x0000001c1f9d723e */ /* 0x000fc600000000ff */
[----:B------:R-:W-:Y:S02]  /*6710*/  FADD.FTZ R29, R45, R36 ;  /* 0x000000242d1d7221 */ /* 0x000fe40000010000 */
[----:B------:R-:W0:Y:S01]  /*6720*/  MUFU.EX2 R34, R34 ;  /* 0x0000002200227308 */ /* 0x000e220000000800 */
[----:B--2---:R-:W-:-:S07]  /*6730*/  FADD.FTZ R24, R32, R21 ;  /* 0x0000001520187221 */ /* 0x004fce0000010000 */
[----:B------:R-:W2:Y:S01]  /*6740*/  MUFU.EX2 R35, R35 ;  /* 0x0000002300237308 */ /* 0x000ea20000000800 */
[C---:B---3--:R-:W-:Y:S01]  /*6750*/  FADD.FTZ R21, R33.reuse, R24 ;  /* 0x0000001821157221 */ /* 0x048fe20000010000 */
[----:B------:R-:W-:-:S05]  /*6760*/  F2FP.F16.F32.PACK_AB R159, R33, R32 ;  /* 0x00000020219f723e */ /* 0x000fca00000000ff */
[----:B------:R1:W-:Y:S01]  /*6770*/  STSM.16.M88.4 [R185], R156 ;  /* 0x0000009cb9007844 */ /* 0x0003e20000000200 */
[----:B------:R-:W3:Y:S01]  /*6780*/  MUFU.EX2 R46, R46 ;  /* 0x0000002e002e7308 */ /* 0x000ee20000000800 */
[----:B0-----:R-:W-:-:S07]  /*6790*/  FADD.FTZ R4, R34, R21 ;  /* 0x0000001522047221 */ /* 0x001fce0000010000 */
        /* <DEDUP_REMOVED lines=8> */
[C---:B--2---:R-:W-:Y:S01]  /*6820*/  F2FP.F16.F32.PACK_AB R162, R27.reuse, R46 ;  /* 0x0000002e1ba2723e */ /* 0x044fe200000000ff */
[----:B------:R-:W-:-:S06]  /*6830*/  FADD.FTZ R27, R27, R4 ;  /* 0x000000041b1b7221 */ /* 0x000fcc0000010000 */
[----:B------:R-:W-:Y:S01]  /*6840*/  MUFU.EX2 R11, R11 ;  /* 0x0000000b000b7308 */ /* 0x000fe20000000800 */
[C---:B---3--:R-:W-:Y:S01]  /*6850*/  FADD.FTZ R14, R9.reuse, R14 ;  /* 0x0000000e090e7221 */ /* 0x048fe20000010000 */
[----:B------:R-:W-:-:S05]  /*6860*/  F2FP.F16.F32.PACK_AB R163, R9, R12 ;  /* 0x0000000c09a3723e */ /* 0x000fca00000000ff */
[----:B------:R1:W-:Y:S01]  /*6870*/  STSM.16.M88.4 [R23], R160 ;  /* 0x000000a017007844 */ /* 0x0003e20000000200 */
[----:B------:R-:W2:Y:S01]  /*6880*/  MUFU.EX2 R10, R10 ;  /* 0x0000000a000a7308 */ /* 0x000ea20000000800 */
[----:B0-----:R-:W-:Y:S01]  /*6890*/  F2FP.F16.F32.PACK_AB R164, R47, R26 ;  /* 0x0000001a2fa4723e */ /* 0x001fe200000000ff */
[----:B------:R-:W-:-:S04]  /*68a0*/  FADD.FTZ R26, R26, R27 ;  /* 0x0000001b1a1a7221 */ /* 0x000fc80000010000 */
[----:B------:R-:W-:Y:S02]  /*68b0*/  FADD.FTZ R26, R47, R26 ;  /* 0x0000001a2f1a7221 */ /* 0x000fe40000010000 */
[----:B------:R-:W0:Y:S08]  /*68c0*/  MUFU.EX2 R13, R13 ;  /* 0x0000000d000d7308 */ /* 0x000e300000000800 */
[----:B------:R-:W-:Y:S01]  /*68d0*/  MUFU.EX2 R25, R25 ;  /* 0x0000001900197308 */ /* 0x000fe20000000800 */
[----:B--2---:R-:W-:Y:S01]  /*68e0*/  F2FP.F16.F32.PACK_AB R165, R10, R11 ;  /* 0x0000000b0aa5723e */ /* 0x004fe200000000ff */
[----:B------:R-:W-:-:S04]  /*68f0*/  FADD.FTZ R11, R11, R14 ;  /* 0x0000000e0b0b7221 */ /* 0x000fc80000010000 */
[----:B------:R-:W-:Y:S02]  /*6900*/  FADD.FTZ R10, R10, R11 ;  /* 0x0000000b0a0a7221 */ /* 0x000fe40000010000 */
[----:B------:R-:W2:Y:S01]  /*6910*/  MUFU.EX2 R20, R15 ;  /* 0x0000000f00147308 */ /* 0x000ea20000000800 */
[----:B0-----:R-:W-:Y:S01]  /*6920*/  F2FP.F16.F32.PACK_AB R166, R30, R13 ;  /* 0x0000000d1ea6723e */ /* 0x001fe200000000ff */
[----:B------:R-:W-:-:S04]  /*6930*/  FADD.FTZ R3, R13, R26 ;  /* 0x0000001a0d037221 */ /* 0x000fc80000010000 */
[----:B------:R-:W-:Y:S01]  /*6940*/  FADD.FTZ R3, R30, R3 ;  /* 0x000000031e037221 */ /* 0x000fe20000010000 */
[----:B--2---:R-:W-:Y:S01]  /*6950*/  F2FP.F16.F32.PACK_AB R167, R20, R25 ;  /* 0x0000001914a7723e */ /* 0x004fe200000000ff */
[----:B------:R-:W-:-:S04]  /*6960*/  FADD.FTZ R25, R25, R10 ;  /* 0x0000000a19197221 */ /* 0x000fc80000010000 */
[----:B------:R1:W-:Y:S01]  /*6970*/  STSM.16.M88.4 [R184], R164 ;  /* 0x000000a4b8007844 */ /* 0x0003e20000000200 */
[----:B------:R-:W-:Y:S01]  /*6980*/  FADD.FTZ R4, R20, R25 ;  /* 0x0000001914047221 */ /* 0x000fe20000010000 */
[----:B------:R-:W-:Y:S06]  /*6990*/  @!P0 BRA `(.L_x_5465) ;  /* 0x0000000000048947 */ /* 0x000fec0003800000 */
[----:B------:R-:W-:Y:S01]  /*69a0*/  BPT.TRAP 0x1 ;  /* 0x000000040000795c */ /* 0x000fe20000300000 */
.L_x_5465:
[----:B------:R0:W2:Y:S01]  /*69b0*/  SYNCS.PHASECHK.TRANS64.TRYWAIT P1, [R7+URZ+0x28c50], R8 ;  /* 0x028c5008070075a7 */ /* 0x0000a2000802017f */
[----:B------:R-:W-:Y:S05]  /*69c0*/  @!P0 BRA `(.L_x_5466) ;  /* 0x0000000000048947 */ /* 0x000fea0003800000 */
[----:B------:R-:W-:Y:S01]  /*69d0*/  BPT.TRAP 0x1 ;  /* 0x000000040000795c */ /* 0x000fe20000300000 */
.L_x_5466:
[----:B--2---:R-:W-:Y:S05]  /*69e0*/  @P1 BRA `(.L_x_5467) ;  /* 0x0000000000081947 */ /* 0x004fea0003800000 */
[----:B------:R-:W2:Y:S02]  /*69f0*/  SYNCS.PHASECHK.TRANS64.TRYWAIT P1, [R7+URZ+0x28c50], R8 ;  /* 0x028c5008070075a7 */ /* 0x000ea4000802017f */
[----:B--2---:R-:W-:Y:S05]  /*6a00*/  @!P1 BRA `(.L_x_5468) ;  /* 0x00000134004c9947 */ /* 0x004fea0003800000 */
.L_x_5467:
        /* <DEDUP_REMOVED lines=34> */
.L_x_5469:
[----:B------:R-:W-:Y:S01]  /*6c30*/  R2UR UR6, R7 ;  /* 0x00000000070672ca */ /* 0x000fe200000e0000 */
[----:B------:R-:W-:Y:S01]  /*6c40*/  UISETP.NE.AND UP1, UPT, UR52, URZ, UPT ;  /* 0x0000003f3400728c */ /* 0x000fe2000bf25270 */
[----:B------:R-:W-:Y:S01]  /*6c50*/  R2UR UR26, R168 ;  /* 0x00000000a81a72ca */ /* 0x000fe200000e0000 */
[----:B------:R-:W-:-:S06]  /*6c60*/  UISETP.NE.AND UP0, UPT, UR51, URZ, UPT ;  /* 0x0000003f3300728c */ /* 0x000fcc000bf05270 */
[----:B------:R-:W-:-:S03]  /*6c70*/  PLOP3.LUT P1, PT, PT, PT, UP0, 0x40, 0x0 ;  /* 0x000000000000781c */ /* 0x000fc60003f2e808 */
[----:B------:R-:W-:Y:S01]  /*6c80*/  @UP1 ULDC UR15, c[0x0][0x450] ;  /* 0x00011400000f1ab9 */ /* 0x000fe20000000800 */
[----:B------:R-:W-:Y:S02]  /*6c90*/  UIADD3 UR6, UR6, 0x28c60, URZ ;  /* 0x00028c6006067890 */ /* 0x000fe4000fffe03f */
[----:B------:R-:W-:Y:S02]  /*6ca0*/  UIADD3 UR26, UR26, -0x2, URZ ;  /* 0xfffffffe1a1a7890 */ /* 0x000fe4000fffe03f */
[----:B------:R-:W-:-:S03]  /*6cb0*/  UPRMT UR14, UR40, 0x654, UR6 ;  /* 0x00000654280e7896 */ /* 0x000fc60008000006 */
[----:B------:R-:W-:Y:S02]  /*6cc0*/  @UP1 ULDC UR6, c[0x0][0x44c] ;  /* 0x0001130000061ab9 */ /* 0x000fe40000000800 */
[----:B------:R-:W-:-:S04]  /*6cd0*/  UIMAD.WIDE.U32 UR6, UR45, UR6, URZ ;  /* 0x000000062d0672a5 */ /* 0x000fc8000f8e003f */
[----:B------:R-:W-:Y:S01]  /*6ce0*/  SYNCS.ARRIVE.TRANS64.RED.A1T0 RZ, [UR14], RZ ;  /* 0x000000ffffff79a7 */ /* 0x000fe2000810040e */
[----:B------:R-:W-:Y:S01]  /*6cf0*/  UMOV UR14, UR45 ;  /* 0x0000002d000e7c82 */ /* 0x000fe20008000000 */
[----:B------:R-:W-:-:S04]  /*6d00*/  @UP1 USHF.R.U32.HI UR14, URZ, UR15, UR7 ;  /* 0x0000000f3f0e1299 */ /* 0x000fc80008011607 */
[----:B------:R-:W-:-:S04]  /*6d10*/  UIADD3 UR6, UR14, UR48, -UR50 ;  /* 0x000000300e067290 */ /* 0x000fc8000fffe832 */
[----:B------:R-:W-:Y:S01]  /*6d20*/  UIADD3 UR11, UR6, UR11, URZ ;  /* 0x0000000b060b7290 */ /* 0x000fe2000fffe03f */
[----:B------:R-:W-:Y:S11]  /*6d30*/  @P1 BRA `(.L_x_5470) ;  /* 0x00000000004c1947 */ /* 0x000ff60003800000 */
        /* <DEDUP_REMOVED lines=11> */
.L_x_5471:
[----:B------:R-:W-:Y:S02]  /*6df0*/  ULDC UR19, c[0x0][0x9e4] ;  /* 0x0002790000137ab9 */ /* 0x000fe40000000800 */
[----:B------:R-:W-:-:S11]  /*6e00*/  UISETP.NE.AND UP0, UPT, UR19, 0x1, UPT ;  /* 0x000000011300788c */ /* 0x000fd6000bf05270 */
[----:B------:R-:W-:Y:S02]  /*6e10*/  @UP0 ULDC.64 UR6, c[0x0][0x9e8] ;  /* 0x00027a0000060ab9 */ /* 0x000fe40000000a00 */
[----:B------:R-:W-:-:S04]  /*6e20*/  UIMAD.WIDE.U32 UR14, UR18, UR6, URZ ;  /* 0x00000006120e72a5 */ /* 0x000fc8000f8e003f */
[----:B------:R-:W-:-:S12]  /*6e30*/  @UP0 USHF.R.U32.HI UR18, URZ, UR7, UR15 ;  /* 0x000000073f120299 */ /* 0x000fd8000801160f */
.L_x_5472:
[----:B------:R-:W-:-:S04]  /*6e40*/  UIMAD UR18, UR18, UR19, UR19 ;  /* 0x00000013121272a4 */ /* 0x000fc8000f8e0213 */
[----:B------:R-:W-:-:S04]  /*6e50*/  UISETP.LT.AND UP0, UPT, UR11, UR18, UPT ;  /* 0x000000120b00728c */ /* 0x000fc8000bf01270 */
[----:B------:R-:W-:-:S12]  /*6e60*/  USEL UR11, UR11, UR18, UP0 ;  /* 0x000000120b0b7287 */ /* 0x000fd80008000000 */
.L_x_5470:
[----:B------:R-:W-:-:S04]  /*6e70*/  USHF.R.S32.HI UR6, URZ, 0x1f, UR11 ;  /* 0x0000001f3f067899 */ /* 0x000fc8000801140b */
[----:B------:R-:W-:-:S04]  /*6e80*/  ULEA.HI UR6, UR6, UR11, URZ, 0x6 ;  /* 0x0000000b06067291 */ /* 0x000fc8000f8f303f */
[----:B------:R-:W-:-:S04]  /*6e90*/  USHF.R.S32.HI UR6, URZ, 0x6, UR6 ;  /* 0x000000063f067899 */ /* 0x000fc80008011406 */
[----:B------:R-:W-:-:S04]  /*6ea0*/  UISETP.LT.AND UP0, UPT, UR47, UR6, UPT ;  /* 0x000000062f00728c */ /* 0x000fc8000bf01270 */
[----:B------:R-:W-:-:S04]  /*6eb0*/  USEL UR20, UR47, UR6, !UP0 ;  /* 0x000000062f147287 */ /* 0x000fc8000c000000 */
[----:B------:R-:W-:-:S06]  /*6ec0*/  UISETP.GE.AND UP0, UPT, UR26, UR20, UPT ;  /* 0x000000141a00728c */ /* 0x000fcc000bf06270 */
[----:B------:R-:W-:-:S13]  /*6ed0*/  PLOP3.LUT P1, PT, PT, PT, UP0, 0x80, 0x0 ;  /* 0x000000000000781c */ /* 0x000fda0003f2f008 */
        /* <DEDUP_REMOVED lines=8> */
[----:B------:R-:W-:-:S05]  /*6f60*/  ULDC UR24, c[0x0][0x9e0] ;  /* 0x0002780000187ab9 */ /* 0x000fca0000000800 */
.L_x_5492:
[----:B------:R-:W-:-:S04]  /*6f70*/  UIADD3 UR38, UR28, 0x1, URZ ;  /* 0x000000011c267890 */ /* 0x000fc8000fffe03f */
[----:B------:R-:W-:-:S04]  /*6f80*/  UISETP.NE.AND UP0, UPT, UR38, 0x2, UPT ;  /* 0x000000022600788c */ /* 0x000fc8000bf05270 */
[----:B------:R-:W-:Y:S02]  /*6f90*/  USEL UR6, URZ, 0x1, UP0 ;  /* 0x000000013f067887 */ /* 0x000fe40008000000 */
[----:B------:R-:W-:Y:S02]  /*6fa0*/  USEL UR38, UR38, URZ, UP0 ;  /* 0x0000003f26267287 */ /* 0x000fe40008000000 */
[----:B------:R-:W-:Y:S01]  /*6fb0*/  ULOP3.LUT UR37, UR37, UR6, URZ, 0x3c, !UPT ;  /* 0x0000000625257292 */ /* 0x000fe2000f8e3c3f */
[----:B-1----:R-:W-:Y:S11]  /*6fc0*/  @!P0 BRA `(.L_x_5474) ;  /* 0x0000000000048947 */ /* 0x002ff60003800000 */
[----:B------:R-:W-:Y:S01]  /*6fd0*/  BPT.TRAP 0x1 ;  /* 0x000000040000795c */ /* 0x000fe20000300000 */
.L_x_5474:
[----:B------:R-:W-:Y:S01]  /*6fe0*/  ULEA UR25, UR38, UR41, 0x3 ;  /* 0x0000002926197291 */ /* 0x000fe2000f8e183f */
[----:B0-2---:R-:W-:-:S05]  /*6ff0*/  IMAD.U32 R7, RZ, RZ, UR37 ;  /* 0x00000025ff077e24 */ /* 0x005fca000f8e00ff */
[----:B------:R-:W-:-:S04]  /*7000*/  SHF.L.U32 R7, R7, 0x1f, RZ ;  /* 0x0000001f07077819 */ /* 0x000fc800000006ff */
[----:B------:R0:W2:Y:S01]  /*7010*/  SYNCS.PHASECHK.TRANS64.TRYWAIT P1, [UR25+0x28c30], R7 ;  /* 0x028c3007ff0075a7 */ /* 0x0000a20008020159 */
[----:B------:R-:W-:Y:S05]  /*7020*/  @!P0 BRA `(.L_x_5475) ;  /* 0x0000000000048947 */ /* 0x000fea0003800000 */
[----:B------:R-:W-:Y:S01]  /*7030*/  BPT.TRAP 0x1 ;  /* 0x000000040000795c */ /* 0x000fe20000300000 */
.L_x_5475:
[----:B--2---:R-:W-:Y:S05]  /*7040*/  @P1 BRA `(.L_x_5476) ;  /* 0x0000000000081947 */ /* 0x004fea0003800000 */
[----:B------:R-:W2:Y:S02]  /*7050*/  SYNCS.PHASECHK.TRANS64.TRYWAIT P1, [UR25+0x28c30], R7 ;  /* 0x028c3007ff0075a7 */ /* 0x000ea40008020159 */
[----:B--2---:R-:W-:Y:S05]  /*7060*/  @!P1 BRA `(.L_x_5477) ;  /* 0x0000012c00c89947 */ /* 0x004fea0003800000 */
.L_x_5476:
[----:B------:R-:W-:Y:S01]  /*7070*/  R2UR UR18, R0 ;  /* 0x00000000001272ca */ /* 0x000fe200000e0000 */
[----:B-1----:R-:W-:Y:S01]  /*7080*/  WARPGROUP.ARRIVE ;  /* 0x00000000000079c5 */ /* 0x002fe20000000000 */
[----:B------:R-:W-:Y:S01]  /*7090*/  UMOV UR19, 0x40000040 ;  /* 0x4000004000137882 */ /* 0x000fe20000000000 */
[----:B------:R-:W-:Y:S01]  /*70a0*/  UMOV UR7, 0x40000040 ;  /* 0x4000004000077882 */ /* 0x000fe20000000000 */
[----:B------:R-:W-:Y:S01]  /*70b0*/  UMOV UR11, 0x40000040 ;  /* 0x40000040000b7882 */ /* 0x000fe20000000000 */
[----:B------:R-:W-:-:S08]  /*70c0*/  UMOV UR15, 0x40000040 ;  /* 0x40000040000f7882 */ /* 0x000fd00000000000 */
[----:B------:R-:W-:-:S04]  /*70d0*/  ULEA UR18, UR38, UR18, 0x9 ;  /* 0x0000001226127291 */ /* 0x000fc8000f8e483f */
[----:B------:R-:W-:Y:S02]  /*70e0*/  UIADD3 UR6, UR18, 0x2, URZ ;  /* 0x0000000212067890 */ /* 0x000fe4000fffe03f */
[----:B------:R-:W-:Y:S02]  /*70f0*/  UIADD3 UR10, UR18, 0x4, URZ ;  /* 0x00000004120a7890 */ /* 0x000fe4000fffe03f */
[----:B------:R-:W-:Y:S02]  /*7100*/  UIADD3 UR14, UR18, 0x6, URZ ;  /* 0x00000006120e7890 */ /* 0x000fe4000fffe03f */
        /* <DEDUP_REMOVED lines=13> */
.L_x_5478:
[----:B------:R-:W-:Y:S01]  /*71e0*/  UISETP.NE.AND UP1, UPT, UR52, URZ, UPT ;  /* 0x0000003f3400728c */ /* 0x000fe2000bf25270 */
[----:B------:R-:W-:Y:S02]  /*71f0*/  VIADD R227, R186, UR45 ;  /* 0x0000002dbae37c36 */ /* 0x000fe40008000000 */
[----:B------:R-:W-:Y:S01]  /*7200*/  FMUL.FTZ R13, R153, UR23 ;  /* 0x00000017990d7c20 */ /* 0x000fe20008410000 */
[----:B------:R-:W-:Y:S01]  /*7210*/  FMUL.FTZ R153, R163, UR23 ;  /* 0x00000017a3997c20 */ /* 0x000fe20008410000 */
[----:B------:R-:W-:Y:S01]  /*7220*/  FMUL.FTZ R163, R174, UR23 ;  /* 0x00000017aea37c20 */ /* 0x000fe20008410000 */
[----:B------:R-:W-:Y:S01]  /*7230*/  USHF.L.U32 UR7, UR26, 0x6, URZ ;  /* 0x000000061a077899 */ /* 0x000fe2000800063f */
[----:B------:R-:W-:Y:S01]  /*7240*/  PLOP3.LUT P1, PT, PT, PT, UP1, 0x80, 0x0 ;  /* 0x000000000000781c */ /* 0x000fe20003f2f018 */
[----:B------:R-:W-:Y:S01]  /*7250*/  FMUL.FTZ R174, R180, UR23 ;  /* 0x00000017b4ae7c20 */ /* 0x000fe20008410000 */
[----:B------:R-:W-:Y:S01]  /*7260*/  PLOP3.LUT P2, PT, PT, PT, UP1, 0x80, 0x0 ;  /* 0x000000000000781c */ /* 0x000fe20003f4f018 */
[----:B------:R-:W-:Y:S01]  /*7270*/  FMUL.FTZ R12, R152, UR23 ;  /* 0x00000017980c7c20 */ /* 0x000fe20008410000 */
[----:B------:R-:W-:Y:S01]  /*7280*/  FMUL.FTZ R5, R154, UR23 ;  /* 0x000000179a057c20 */ /* 0x000fe20008410000 */
[----:B------:R-:W-:Y:S01]  /*7290*/  @UP1 ULDC UR6, c[0x0][0x44c] ;  /* 0x0001130000061ab9 */ /* 0x000fe20000000800 */
[----:B------:R-:W-:Y:S01]  /*72a0*/  FMUL.FTZ R20, R156, UR23 ;  /* 0x000000179c147c20 */ /* 0x000fe20008410000 */
[----:B------:R-:W-:Y:S01]  /*72b0*/  UISETP.NE.AND UP0, UPT, UR51, URZ, UPT ;  /* 0x0000003f3300728c */ /* 0x000fe2000bf05270 */
[----:B--2---:R-:W-:Y:S01]  /*72c0*/  FMUL.FTZ R6, R155, UR23 ;  /* 0x000000179b067c20 */ /* 0x004fe20008410000 */
[----:B------:R-:W-:Y:S01]  /*72d0*/  FMUL.FTZ R21, R157, UR23 ;  /* 0x000000179d157c20 */ /* 0x000fe20008410000 */
        /* <DEDUP_REMOVED lines=9> */
[----:B------:R-:W-:Y:S01]  /*7370*/  UIADD3 UR6, UR25, 0x28c40, URZ ;  /* 0x00028c4019067890 */ /* 0x000fe2000fffe03f */
[----:B------:R-:W-:Y:S01]  /*7380*/  FMUL.FTZ R158, R164, UR23 ;  /* 0x00000017a49e7c20 */ /* 0x000fe20008410000 */
[----:B------:R-:W-:Y:S01]  /*7390*/  FMUL.FTZ R160, R165, UR23 ;  /* 0x00000017a5a07c20 */ /* 0x000fe20008410000 */
[----:B------:R-:W-:Y:S01]  /*73a0*/  FMUL.FTZ R157, R166, UR23 ;  /* 0x00000017a69d7c20 */ /* 0x000fe20008410000 */
[----:B------:R-:W1:Y:S01]  /*73b0*/  SHFL.IDX PT, R180, R227, RZ, 0x1c1f ;  /* 0x001c1fffe3b47589 */ /* 0x000e6200000e0000 */
[----:B------:R-:W-:Y:S01]  /*73c0*/  FMUL.FTZ R162, R168, UR23 ;  /* 0x00000017a8a27c20 */ /* 0x000fe20008410000 */
[----:B------:R-:W-:Y:S01]  /*73d0*/  FMUL.FTZ R167, R178, UR23 ;  /* 0x00000017b2a77c20 */ /* 0x000fe20008410000 */
[----:B------:R-:W-:Y:S01]  /*73e0*/  UPRMT UR6, UR40, 0x654, UR6 ;  /* 0x0000065428067896 */ /* 0x000fe20008000006 */
[----:B------:R-:W-:Y:S01]  /*73f0*/  FMUL.FTZ R164, R169, UR23 ;  /* 0x00000017a9a47c20 */ /* 0x000fe20008410000 */
[----:B------:R-:W-:Y:S01]  /*7400*/  FMUL.FTZ R159, R170, UR23 ;  /* 0x00000017aa9f7c20 */ /* 0x000fe20008410000 */
[----:B------:R-:W-:Y:S01]  /*7410*/  FMUL.FTZ R161, R171, UR23 ;  /* 0x00000017aba17c20 */ /* 0x000fe20008410000 */
[----:B------:R-:W-:Y:S01]  /*7420*/  FMUL.FTZ R166, R172, UR23 ;  /* 0x00000017aca67c20 */ /* 0x000fe20008410000 */
[----:B------:R-:W-:Y:S01]  /*7430*/  FMUL.FTZ R168, R173, UR23 ;  /* 0x00000017ada87c20 */ /* 0x000fe20008410000 */
[----:B------:R-:W-:Y:S01]  /*7440*/  FMUL.FTZ R165, R175, UR23 ;  /* 0x00000017afa57c20 */ /* 0x000fe20008410000 */
[----:B------:R-:W-:-:S02]  /*7450*/  IMAD.U32 R178, RZ, RZ, UR7 ;  /* 0x00000007ffb27e24 */ /* 0x000fc4000f8e00ff */
[----:B------:R-:W-:Y:S01]  /*7460*/  FMUL.FTZ R170, R176, UR23 ;  /* 0x00000017b0aa7c20 */ /* 0x000fe20008410000 */
[----:B------:R-:W-:Y:S01]  /*7470*/  FMUL.FTZ R172, R177, UR23 ;  /* 0x00000017b1ac7c20 */ /* 0x000fe20008410000 */
[----:B------:R-:W-:Y:S01]  /*7480*/  FMUL.FTZ R169, R179, UR23 ;  /* 0x00000017b3a97c20 */ /* 0x000fe20008410000 */
[----:B------:R-:W-:Y:S01]  /*7490*/  FMUL.FTZ R175, R181, UR23 ;  /* 0x00000017b5af7c20 */ /* 0x000fe20008410000 */
[----:B------:R-:W-:Y:S01]  /*74a0*/  FMUL.FTZ R171, R182, UR23 ;  /* 0x00000017b6ab7c20 */ /* 0x000fe20008410000 */
[----:B------:R-:W-:Y:S01]  /*74b0*/  FMUL.FTZ R173, R183, UR23 ;  /* 0x00000017b7ad7c20 */ /* 0x000fe20008410000 */
[----:B------:R-:W-:Y:S01]  /*74c0*/  IMAD.U32 R8, RZ, RZ, UR50 ;  /* 0x00000032ff087e24 */ /* 0x000fe2000f8e00ff */
[----:B------:R-:W-:Y:S01]  /*74d0*/  PLOP3.LUT P1, PT, PT, PT, UP0, 0x40, 0x0 ;  /* 0x000000000000781c */ /* 0x000fe20003f2e808 */
[----:B------:R-:W2:Y:S01]  /*74e0*/  MUFU.TANH R12, R12 ;  /* 0x0000000c000c7308 */ /* 0x000ea20000002400 */
[----:B------:R-:W-:Y:S01]  /*74f0*/  IADD3 R178, -R2, 0x1, -R178 ;  /* 0x0000000102b27810 */ /* 0x000fe20007ffe9b2 */
[----:B------:R-:W-:Y:S01]  /*7500*/  SYNCS.ARRIVE.TRANS64.RED.A1T0 RZ, [UR6], RZ ;  /* 0x000000ffffff79a7 */ /* 0x000fe20008100406 */
[----:B------:R-:W-:-:S02]  /*7510*/  ULOP3.LUT UR6, URZ, UR22, URZ, 0x33, !UPT ;  /* 0x000000163f067292 */ /* 0x000fc4000f8e333f */
[----:B------:R-:W-:-:S03]  /*7520*/  IADD3 R178, -R8, UR48, R178 ;  /* 0x0000003008b27c10 */ /* 0x000fc6000fffe1b2 */
[----:B------:R-:W3:Y:S02]  /*7530*/  MUFU.TANH R13, R13 ;  /* 0x0000000d000d7308 */ /* 0x000ee40000002400 */
[C---:B------:R-:W-:Y:S02]  /*7540*/  VIADD R179, R178.reuse, UR24 ;  /* 0x00000018b2b37c36 */ /* 0x040fe40008000000 */
[----:B------:R-:W-:Y:S02]  /*7550*/  VIADD R178, R178, UR6 ;  /* 0x00000006b2b27c36 */ /* 0x000fe40008000000 */
[----:B-1----:R-:W-:Y:S02]  /*7560*/  IMAD.IADD R177, R179, 0x1, R180 ;  /* 0x00000001b3b17824 */ /* 0x002fe400078e02b4 */
[----:B------:R-:W1:Y:S01]  /*7570*/  MUFU.TANH R5, R5 ;  /* 0x0000000500057308 */ /* 0x000e620000002400 */
[----:B------:R-:W-:-:S07]  /*7580*/  IMAD.IADD R176, R180, 0x1, R178 ;  /* 0x00000001b4b07824 */ /* 0x000fce00078e02b2 */
        /* <DEDUP_REMOVED lines=30> */
[----:B------:R-:W-:Y:S01]  /*7770*/  IMAD.U32 R8, RZ, RZ, UR50 ;  /* 0x00000032ff087e24 */ /* 0x000fe2000f8e00ff */
[----:B------:R-:W-:Y:S04]  /*7780*/  BSSY B0, `(.L_x_5480) ;  /* 0x0000011000007945 */ /* 0x000fe80003800000 */
[----:B------:R-:W-:-:S04]  /*7790*/  IADD3 R180, -R8, UR48, R180 ;  /* 0x0000003008b47c10 */ /* 0x000fc8000fffe1b4 */
        /* <DEDUP_REMOVED lines=10> */
.L_x_5481:
[----:B------:R-:W-:-:S05]  /*7840*/  IMAD.U32 R181, RZ, RZ, UR21 ;  /* 0x00000015ffb57e24 */ /* 0x000fca000f8e00ff */
[----:B------:R-:W-:-:S13]  /*7850*/  ISETP.NE.AND P1, PT, R181, 0x1, PT ;  /* 0x00000001b500780c */ /* 0x000fda0003f25270 */
[----:B------:R-:W1:Y:S02]  /*7860*/  @P1 LDC.64 R8, c[0x0][0x9e8] ;  /* 0x00027a00ff081b82 */ /* 0x000e640000000a00 */
[----:B-1----:R-:W-:-:S05]  /*7870*/  @P1 IMAD.HI.U32 R8, R180, R8, RZ ;  /* 0x00000008b4081227 */ /* 0x002fca00078e00ff */
[----:B------:R-:W-:-:S07]  /*7880*/  @P1 SHF.R.U32.HI R180, RZ, R9, R8 ;  /* 0x00000009ffb41219 */ /* 0x000fce0000011608 */
.L_x_5482:
[----:B------:R-:W-:Y:S05]  /*7890*/  BSYNC B0 ;  /* 0x0000000000007941 */ /* 0x000fea0003800000 */
.L_x_5480:
[----:B------:R-:W-:-:S04]  /*78a0*/  IMAD R180, R180, R181, -UR7 ;  /* 0x80000007b4b47e24 */ /* 0x000fc8000f8e02b5 */
[----:B------:R-:W-:-:S05]  /*78b0*/  IMAD.IADD R180, R180, 0x1, -R2 ;  /* 0x00000001b4b47824 */ /* 0x000fca00078e0a02 */
[----:B------:R-:W-:Y:S02]  /*78c0*/  VIMNMX R176, R176, R180, !PT ;  /* 0x000000b4b0b07248 */ /* 0x000fe40007fe0100 */
[----:B------:R-:W-:-:S07]  /*78d0*/  VIADDMNMX R177, R180, R181, R177, PT ;  /* 0x000000b5b4b17246 */ /* 0x000fce00038001b1 */
.L_x_5479:
[----:B------:R-:W-:Y:S01]  /*78e0*/  UISETP.GT.AND UP0, UPT, UR26, -0x1, UPT ;  /* 0xffffffff1a00788c */ /* 0x000fe2000bf04270 */
[----:B------:R-:W1:Y:S01]  /*78f0*/  SHFL.IDX PT, R8, R227, 0x1, 0x1c1f ;  /* 0x003c1f00e3087f89 */ /* 0x000e6200000e0000 */
[----:B------:R-:W-:-:S04]  /*7900*/  UISETP.NE.AND UP1, UPT, UR51, URZ, UPT ;  /* 0x0000003f3300728c */ /* 0x000fc8000bf25270 */
[----:B------:R-:W-:-:S04]  /*7910*/  PLOP3.LUT P1, PT, PT, PT, UP0, 0x80, 0x0 ;  /* 0x000000000000781c */ /* 0x000fc80003f2f008 */
[C---:B------:R-:W-:Y:S02]  /*7920*/  ISETP.GT.AND P4, PT, R176.reuse, 0x1, P1 ;  /* 0x00000001b000780c */ /* 0x040fe40000f84270 */
[C---:B------:R-:W-:Y:S02]  /*7930*/  ISETP.GT.AND P5, PT, R176.reuse, RZ, P1 ;  /* 0x000000ffb000720c */ /* 0x040fe40000fa4270 */
[C---:B------:R-:W-:Y:S02]  /*7940*/  ISETP.LT.OR P4, PT, R177.reuse, 0x2, P4 ;  /* 0x00000002b100780c */ /* 0x040fe40002781670 */
[----:B------:R-:W-:Y:S02]  /*7950*/  ISETP.LT.OR P5, PT, R177, 0x1, P5 ;  /* 0x00000001b100780c */ /* 0x000fe40002fa1670 */
[----:B------:R-:W-:Y:S02]  /*7960*/  FSEL R13, R13, -INF , !P4 ;  /* 0xff8000000d0d7808 */ /* 0x000fe40006000000 */
[----:B------:R-:W-:-:S02]  /*7970*/  ISETP.GT.AND P4, PT, R176, 0x18, P1 ;  /* 0x00000018b000780c */ /* 0x000fc40000f84270 */
[----:B------:R-:W-:Y:S02]  /*7980*/  FSEL R12, R12, -INF , !P5 ;  /* 0xff8000000c0c7808 */ /* 0x000fe40006800000 */
[----:B------:R-:W-:Y:S01]  /*7990*/  ISETP.LT.OR P4, PT, R177, 0x19, P4 ;  /* 0x00000019b100780c */ /* 0x000fe20002781670 */
[--C-:B-1----:R-:W-:Y:S01]  /*79a0*/  IMAD.IADD R179, R179, 0x1, R8.reuse ;  /* 0x00000001b3b37824 */ /* 0x102fe200078e0208 */
[----:B------:R-:W-:Y:S01]  /*79b0*/  ISETP.GT.AND P6, PT, R176, 0x8, P1 ;  /* 0x00000008b000780c */ /* 0x000fe20000fc4270 */
[----:B------:R-:W-:Y:S01]  /*79c0*/  IMAD.IADD R178, R178, 0x1, R8 ;  /* 0x00000001b2b27824 */ /* 0x000fe200078e0208 */
[C---:B------:R-:W-:Y:S02]  /*79d0*/  ISETP.GT.AND P2, PT, R176.reuse, 0x9, P1 ;  /* 0x00000009b000780c */ /* 0x040fe40000f44270 */
[C---:B------:R-:W-:Y:S02]  /*79e0*/  ISETP.GT.AND P3, PT, R176.reuse, 0x10, P1 ;  /* 0x00000010b000780c */ /* 0x040fe40000f64270 */
[----:B------:R-:W-:-:S02]  /*79f0*/  ISETP.GT.AND P5, PT, R176, 0x11, P1 ;  /* 0x00000011b000780c */ /* 0x000fc40000fa4270 */
[----:B0-----:R-:W-:Y:S02]  /*7a00*/  FSEL R158, R158, -INF , !P4 ;  /* 0xff8000009e9e7808 */ /* 0x001fe40006000000 */
[----:B------:R-:W-:Y:S02]  /*7a10*/  ISETP.GT.AND P4, PT, R176, 0x29, P1 ;  /* 0x00000029b000780c */ /* 0x000fe40000f84270 */
[C---:B------:R-:W-:Y:S02]  /*7a20*/  ISETP.LT.OR P6, PT, R177.reuse, 0x9, P6 ;  /* 0x00000009b100780c */ /* 0x040fe400037c1670 */
[C---:B------:R-:W-:Y:S02]  /*7a30*/  ISETP.LT.OR P2, PT, R177.reuse, 0xa, P2 ;  /* 0x0000000ab100780c */ /* 0x040fe40001741670 */
[C---:B------:R-:W-:Y:S02]  /*7a40*/  ISETP.LT.OR P3, PT, R177.reuse, 0x11, P3 ;  /* 0x00000011b100780c */ /* 0x040fe40001f61670 */
[----:B------:R-:W-:-:S02]  /*7a50*/  ISETP.LT.OR P5, PT, R177, 0x12, P5 ;  /* 0x00000012b100780c */ /* 0x000fc40002fa1670 */
[----:B------:R-:W-:Y:S02]  /*7a60*/  ISETP.LT.OR P4, PT, R177, 0x2a, P4 ;  /* 0x0000002ab100780c */ /* 0x000fe40002781670 */
[----:B------:R-:W-:Y:S02]  /*7a70*/  FSEL R20, R20, -INF , !P6 ;  /* 0xff80000014147808 */ /* 0x000fe40007000000 */
[----:B------:R-:W-:Y:S02]  /*7a80*/  FSEL R21, R21, -INF , !P2 ;  /* 0xff80000015157808 */ /* 0x000fe40005000000 */
[----:B------:R-:W-:Y:S02]  /*7a90*/  FSEL R154, R154, -INF , !P3 ;  /* 0xff8000009a9a7808 */ /* 0x000fe40005800000 */
[----:B------:R-:W-:Y:S02]  /*7aa0*/  FSEL R155, R155, -INF , !P5 ;  /* 0xff8000009b9b7808 */ /* 0x000fe40006800000 */
[----:B------:R-:W-:-:S02]  /*7ab0*/  ISETP.GT.AND P6, PT, R176, 0x19, P1 ;  /* 0x00000019b000780c */ /* 0x000fc40000fc4270 */
[C---:B------:R-:W-:Y:S02]  /*7ac0*/  ISETP.GT.AND P2, PT, R176.reuse, 0x20, P1 ;  /* 0x00000020b000780c */ /* 0x040fe40000f44270 */
[C---:B------:R-:W-:Y:S02]  /*7ad0*/  ISETP.GT.AND P3, PT, R176.reuse, 0x21, P1 ;  /* 0x00000021b000780c */ /* 0x040fe40000f64270 */
[----:B------:R-:W-:Y:S02]  /*7ae0*/  ISETP.GT.AND P5, PT, R176, 0x28, P1 ;  /* 0x00000028b000780c */ /* 0x000fe40000fa4270 */
[----:B------:R-:W-:Y:S02]  /*7af0*/  FSEL R168, R168, -INF , !P4 ;  /* 0xff800000a8a87808 */ /* 0x000fe40006000000 */
[----:B------:R-:W-:Y:S02]  /*7b00*/  PLOP3.LUT P4, PT, PT, PT, UP1, 0x40, 0x0 ;  /* 0x000000000000781c */ /* 0x000fe40003f8e818 */
[----:B------:R-:W-:-:S02]  /*7b10*/  ISETP.LT.OR P6, PT, R177, 0x1a, P6 ;  /* 0x0000001ab100780c */ /* 0x000fc400037c1670 */
[C---:B------:R-:W-:Y:S02]  /*7b20*/  ISETP.LT.OR P2, PT, R177.reuse, 0x21, P2 ;  /* 0x00000021b100780c */ /* 0x040fe40001741670 */
[C---:B------:R-:W-:Y:S02]  /*7b30*/  ISETP.LT.OR P3, PT, R177.reuse, 0x22, P3 ;  /* 0x00000022b100780c */ /* 0x040fe40001f61670 */
[----:B------:R-:W-:Y:S02]  /*7b40*/  ISETP.LT.OR P5, PT, R177, 0x29, P5 ;  /* 0x00000029b100780c */ /* 0x000fe40002fa1670 */
[----:B------:R-:W-:Y:S02]  /*7b50*/  FSEL R160, R160, -INF , !P6 ;  /* 0xff800000a0a07808 */ /* 0x000fe40007000000 */
[----:B------:R-:W-:Y:S02]  /*7b60*/  FSEL R162, R162, -INF , !P2 ;  /* 0xff800000a2a27808 */ /* 0x000fe40005000000 */
[----:B------:R-:W-:-:S02]  /*7b70*/  FSEL R164, R164, -INF , !P3 ;  /* 0xff800000a4a47808 */ /* 0x000fc40005800000 */
[----:B------:R-:W-:Y:S02]  /*7b80*/  FSEL R166, R166, -INF , !P5 ;  /* 0xff800000a6a67808 */ /* 0x000fe40006800000 */
[C---:B------:R-:W-:Y:S02]  /*7b90*/  ISETP.GT.AND P6, PT, R176.reuse, 0x30, P1 ;  /* 0x00000030b000780c */ /* 0x040fe40000fc4270 */
[C---:B------:R-:W-:Y:S02]  /*7ba0*/  ISETP.GT.AND P2, PT, R176.reuse, 0x31, P1 ;  /* 0x00000031b000780c */ /* 0x040fe40000f44270 */
[C---:B------:R-:W-:Y:S02]  /*7bb0*/  ISETP.GT.AND P3, PT, R176.reuse, 0x38, P1 ;  /* 0x00000038b000780c */ /* 0x040fe40000f64270 */
[----:B------:R-:W-:Y:S02]  /*7bc0*/  ISETP.GT.AND P5, PT, R176, 0x39, P1 ;  /* 0x00000039b000780c */ /* 0x000fe40000fa4270 */
[----:B------:R-:W-:-:S02]  /*7bd0*/  ISETP.LT.OR P6, PT, R177, 0x31, P6 ;  /* 0x00000031b100780c */ /* 0x000fc400037c1670 */
[C---:B------:R-:W-:Y:S02]  /*7be0*/  ISETP.LT.OR P2, PT, R177.reuse, 0x32, P2 ;  /* 0x00000032b100780c */ /* 0x040fe40001741670 */
[C---:B------:R-:W-:Y:S02]  /*7bf0*/  ISETP.LT.OR P3, PT, R177.reuse, 0x39, P3 ;  /* 0x00000039b100780c */ /* 0x040fe40001f61670 */
[----:B------:R-:W-:Y:S02]  /*7c00*/  ISETP.LT.OR P5, PT, R177, 0x3a, P5 ;  /* 0x0000003ab100780c */ /* 0x000fe40002fa1670 */
[----:B------:R-:W-:Y:S02]  /*7c10*/  FSEL R170, R170, -INF , !P6 ;  /* 0xff800000aaaa7808 */ /* 0x000fe40007000000 */
[----:B------:R-:W-:Y:S02]  /*7c20*/  FSEL R172, R172, -INF , !P2 ;  /* 0xff800000acac7808 */ /* 0x000fe40005000000 */
[----:B------:R-:W-:-:S02]  /*7c30*/  FSEL R174, R174, -INF , !P3 ;  /* 0xff800000aeae7808 */ /* 0x000fc40005800000 */
[----:B------:R-:W-:Y:S01]  /*7c40*/  FSEL R175, R175, -INF , !P5 ;  /* 0xff800000afaf7808 */ /* 0x000fe20006800000 */
[----:B------:R-:W-:Y:S06]  /*7c50*/  @P4 BRA `(.L_x_5483) ;  /* 0x00000000005c4947 */ /* 0x000fec0003800000 */
        /* <DEDUP_REMOVED lines=13> */
.L_x_5485:
[----:B------:R-:W-:-:S05]  /*7d30*/  IMAD.U32 R177, RZ, RZ, UR21 ;  /* 0x00000015ffb17e24 */ /* 0x000fca000f8e00ff */
[----:B------:R-:W-:-:S13]  /*7d40*/  ISETP.NE.AND P2, PT, R177, 0x1, PT ;  /* 0x00000001b100780c */ /* 0x000fda0003f45270 */
[----:B------:R-:W0:Y:S02]  /*7d50*/  @P2 LDC.64 R8, c[0x0][0x9e8] ;  /* 0x00027a00ff082b82 */ /* 0x000e240000000a00 */
[----:B0-----:R-:W-:-:S05]  /*7d60*/  @P2 IMAD.HI.U32 R8, R176, R8, RZ ;  /* 0x00000008b0082227 */ /* 0x001fca00078e00ff */
[----:B------:R-:W-:-:S07]  /*7d70*/  @P2 SHF.R.U32.HI R176, RZ, R9, R8 ;  /* 0x00000009ffb02219 */ /* 0x000fce0000011608 */
.L_x_5486:
[----:B------:R-:W-:Y:S05]  /*7d80*/  BSYNC B0 ;  /* 0x0000000000007941 */ /* 0x000fea0003800000 */
.L_x_5484:
[----:B------:R-:W-:-:S04]  /*7d90*/  IMAD R176, R176, R177, -UR7 ;  /* 0x80000007b0b07e24 */ /* 0x000fc8000f8e02b1 */
[----:B------:R-:W-:-:S05]  /*7da0*/  IMAD.IADD R176, R176, 0x1, -R2 ;  /* 0x00000001b0b07824 */ /* 0x000fca00078e0a02 */
[----:B------:R-:W-:Y:S02]  /*7db0*/  VIMNMX R178, R178, R176, !PT ;  /* 0x000000b0b2b27248 */ /* 0x000fe40007fe0100 */
[----:B------:R-:W-:-:S07]  /*7dc0*/  VIADDMNMX R179, R176, R177, R179, PT ;  /* 0x000000b1b0b37246 */ /* 0x000fce00038001b3 */
.L_x_5483:
[----:B------:R-:W-:Y:S01]  /*7dd0*/  LOP3.LUT R16, R16, 0xffffbfff, RZ, 0xc0, !PT ;  /* 0xffffbfff10107812 */ /* 0x000fe200078ec0ff */
[----:B------:R-:W-:Y:S01]  /*7de0*/  UMOV UR10, UR27 ;  /* 0x0000001b000a7c82 */ /* 0x000fe20008000000 */
[----:B------:R-:W-:Y:S02]  /*7df0*/  ISETP.GT.AND P5, PT, R178, 0x1, P1 ;  /* 0x00000001b200780c */ /* 0x000fe40000fa4270 */
[----:B------:R-:W-:Y:S02]  /*7e00*/  @P0 LOP3.LUT R16, R16, 0x4000, RZ, 0xfc, !PT ;  /* 0x0000400010100812 */ /* 0x000fe400078efcff */
[----:B------:R-:W-:Y:S02]  /*7e10*/  ISETP.GT.AND P0, PT, R178, 0x19, P1 ;  /* 0x00000019b200780c */ /* 0x000fe40000f04270 */
[----:B------:R-:W-:Y:S02]  /*7e20*/  LOP3.LUT R16, R16, 0xfffbffff, RZ, 0xc0, !PT ;  /* 0xfffbffff10107812 */ /* 0x000fe400078ec0ff */
[----:B------:R-:W-:-:S02]  /*7e30*/  ISETP.LT.OR P5, PT, R179, 0x2, P5 ;  /* 0x00000002b300780c */ /* 0x000fc40002fa1670 */
[----:B------:R-:W-:Y:S02]  /*7e40*/  ISETP.GT.AND P6, PT, R178, 0x8, P1 ;  /* 0x00000008b200780c */ /* 0x000fe40000fc4270 */
[----:B------:R-:W-:Y:S02]  /*7e50*/  FSEL R8, R6, -INF , !P5 ;  /* 0xff80000006087808 */ /* 0x000fe40006800000 */
[----:B------:R-:W-:Y:S02]  /*7e60*/  FMNMX.FTZ R6, R12, R10, !PT ;  /* 0x0000000a0c067209 */ /* 0x000fe40007810000 */
[----:B------:R-:W-:Y:S02]  /*7e70*/  ISETP.GT.AND P2, PT, R178, 0x9, P1 ;  /* 0x00000009b200780c */ /* 0x000fe40000f44270 */
[----:B------:R-:W-:Y:S02]  /*7e80*/  @P0 LOP3.LUT R16, R16, 0x40000, RZ, 0xfc, !PT ;  /* 0x0004000010100812 */ /* 0x000fe400078efcff */
[----:B------:R-:W-:-:S02]  /*7e90*/  ISETP.GT.AND P0, PT, R178, 0x31, P1 ;  /* 0x00000031b200780c */ /* 0x000fc40000f04270 */
[----:B------:R-:W-:Y:S02]  /*7ea0*/  LOP3.LUT R16, R16, 0xfffffffd, RZ, 0xc0, !PT ;  /* 0xfffffffd10107812 */ /* 0x000fe400078ec0ff */
[----:B------:R-:W-:Y:S02]  /*7eb0*/  FMNMX.FTZ R6, R13, R6, !PT ;  /* 0x000000060d067209 */ /* 0x000fe40007810000 */
[----:B------:R-:W-:Y:S02]  /*7ec0*/  ISETP.GT.AND P3, PT, R178, 0x10, P1 ;  /* 0x00000010b200780c */ /* 0x000fe40000f64270 */
[----:B------:R-:W-:Y:S02]  /*7ed0*/  FMNMX.FTZ R6, R20, R6, !PT ;  /* 0x0000000614067209 */ /* 0x000fe40007810000 */
[----:B------:R-:W-:Y:S02]  /*7ee0*/  ISETP.GT.AND P4, PT, R178, 0x11, P1 ;  /* 0x00000011b200780c */ /* 0x000fe40000f84270 */
[----:B------:R-:W-:-:S02]  /*7ef0*/  FMNMX.FTZ R6, R21, R6, !PT ;  /* 0x0000000615067209 */ /* 0x000fc40007810000 */
[----:B------:R-:W-:Y:S02]  /*7f00*/  @P0 LOP3.LUT R16, R16, 0x2, RZ, 0xfc, !PT ;  /* 0x0000000210100812 */ /* 0x000fe400078efcff */
[----:B------:R-:W-:Y:S02]  /*7f10*/  ISETP.GT.AND P0, PT, R178, 0x38, P1 ;  /* 0x00000038b200780c */ /* 0x000fe40000f04270 */
[----:B------:R-:W-:Y:S02]  /*7f20*/  LOP3.LUT R16, R16, 0xfffffff7, RZ, 0xc0, !PT ;  /* 0xfffffff710107812 */ /* 0x000fe400078ec0ff */
[----:B------:R-:W-:Y:S02]  /*7f30*/  FMNMX.FTZ R6, R154, R6, !PT ;  /* 0x000000069a067209 */ /* 0x000fe40007810000 */
[----:B------:R-:W-:Y:S02]  /*7f40*/  ISETP.GT.AND P5, PT, R178, 0x18, P1 ;  /* 0x00000018b200780c */ /* 0x000fe40000fa4270 */
[----:B------:R-:W-:-:S02]  /*7f50*/  FMNMX.FTZ R6, R155, R6, !PT ;  /* 0x000000069b067209 */ /* 0x000fc40007810000 */
[C---:B------:R-:W-:Y:S02]  /*7f60*/  ISETP.LT.OR P6, PT, R179.reuse, 0x9, P6 ;  /* 0x00000009b300780c */ /* 0x040fe400037c1670 */
[C---:B------:R-:W-:Y:S02]  /*7f70*/  ISETP.LT.OR P2, PT, R179.reuse, 0xa, P2 ;  /* 0x0000000ab300780c */ /* 0x040fe40001741670 */
[----:B------:R-:W-:Y:S02]  /*7f80*/  @P0 LOP3.LUT R16, R16, 0x8, RZ, 0xfc, !PT ;  /* 0x0000000810100812 */ /* 0x000fe400078efcff */
[----:B------:R-:W-:Y:S02]  /*7f90*/  ISETP.GT.AND P0, PT, R178, RZ, P1 ;  /* 0x000000ffb200720c */ /* 0x000fe40000f04270 */
[C---:B------:R-:W-:Y:S02]  /*7fa0*/  ISETP.LT.OR P3, PT, R179.reuse, 0x11, P3 ;  /* 0x00000011b300780c */ /* 0x040fe40001f61670 */
[----:B------:R-:W-:-:S02]  /*7fb0*/  ISETP.LT.OR P4, PT, R179, 0x12, P4 ;  /* 0x00000012b300780c */ /* 0x000fc40002781670 */
[----:B------:R-:W-:Y:S02]  /*7fc0*/  ISETP.LT.OR P5, PT, R179, 0x19, P5 ;  /* 0x00000019b300780c */ /* 0x000fe40002fa1670 */
[----:B------:R-:W-:Y:S02]  /*7fd0*/  FMNMX.FTZ R6, R158, R6, !PT ;  /* 0x000000069e067209 */ /* 0x000fe40007810000 */
[----:B------:R-:W-:Y:S02]  /*7fe0*/  LOP3.LUT R16, R16, 0xffffff7f, RZ, 0xc0, !PT ;  /* 0xffffff7f10107812 */ /* 0x000fe400078ec0ff */
[----:B------:R-:W-:Y:S02]  /*7ff0*/  FSEL R14, R14, -INF , !P6 ;  /* 0xff8000000e0e7808 */ /* 0x000fe40007000000 */
[----:B------:R-:W-:Y:S02]  /*8000*/  FSEL R15, R15, -INF , !P2 ;  /* 0xff8000000f0f7808 */ /* 0x000fe40005000000 */
[----:B------:R-:W-:-:S02]  /*8010*/  FSEL R152, R152, -INF , !P3 ;  /* 0xff80000098987808 */ /* 0x000fc40005800000 */
[----:B------:R-:W-:Y:S02]  /*8020*/  FSEL R153, R153, -INF , !P4 ;  /* 0xff80000099997808 */ /* 0x000fe40006000000 */
[----:B------:R-:W-:Y:S02]  /*8030*/  FSEL R157, R157, -INF , !P5 ;  /* 0xff8000009d9d7808 */ /* 0x000fe40006800000 */
[C---:B------:R-:W-:Y:S02]  /*8040*/  ISETP.GT.AND P2, PT, R178.reuse, 0x20, P1 ;  /* 0x00000020b200780c */ /* 0x040fe40000f44270 */
[C---:B------:R-:W-:Y:S02]  /*8050*/  ISETP.GT.AND P3, PT, R178.reuse, 0x21, P1 ;  /* 0x00000021b200780c */ /* 0x040fe40000f64270 */
[C---:B------:R-:W-:Y:S02]  /*8060*/  ISETP.GT.AND P4, PT, R178.reuse, 0x28, P1 ;  /* 0x00000028b200780c */ /* 0x040fe40000f84270 */
[----:B------:R-:W-:-:S02]  /*8070*/  ISETP.GT.AND P5, PT, R178, 0x29, P1 ;  /* 0x00000029b200780c */ /* 0x000fc40000fa4270 */
[C---:B------:R-:W-:Y:S02]  /*8080*/  ISETP.GT.AND P6, PT, R178.reuse, 0x30, P1 ;  /* 0x00000030b200780c */ /* 0x040fe40000fc4270 */
[----:B------:R-:W-:Y:S02]  /*8090*/  ISETP.GT.AND P1, PT, R178, 0x39, P1 ;  /* 0x00000039b200780c */ /* 0x000fe40000f24270 */
[----:B------:R-:W-:Y:S02]  /*80a0*/  FMNMX.FTZ R6, R160, R6, !PT ;  /* 0x00000006a0067209 */ /* 0x000fe40007810000 */
[----:B------:R-:W-:Y:S02]  /*80b0*/  @P0 LOP3.LUT R16, R16, 0x80, RZ, 0xfc, !PT ;  /* 0x0000008010100812 */ /* 0x000fe400078efcff */
[----:B------:R-:W-:Y:S02]  /*80c0*/  FMNMX.FTZ R6, R162, R6, !PT ;  /* 0x00000006a2067209 */ /* 0x000fe40007810000 */
[----:B------:R-:W-:-:S02]  /*80d0*/  LOP3.LUT P0, RZ, R16, 0x40000, RZ, 0xc0, !PT ;  /* 0x0004000010ff7812 */ /* 0x000fc4000780c0ff */
[----:B------:R-:W-:Y:S02]  /*80e0*/  FMNMX.FTZ R6, R164, R6, !PT ;  /* 0x00000006a4067209 */ /* 0x000fe40007810000 */
[----:B------:R-:W-:Y:S02]  /*80f0*/  LOP3.LUT R16, R16, 0xffffffdf, RZ, 0xc0, !PT ;  /* 0xffffffdf10107812 */ /* 0x000fe400078ec0ff */
[----:B------:R-:W-:Y:S02]  /*8100*/  ISETP.LT.OR P0, PT, R179, 0x1a, P0 ;  /* 0x0000001ab300780c */ /* 0x000fe40000701670 */
[----:B------:R-:W-:Y:S02]  /*8110*/  FMNMX.FTZ R6, R166, R6, !PT ;  /* 0x00000006a6067209 */ /* 0x000fe40007810000 */
[----:B------:R-:W-:Y:S02]  /*8120*/  @P1 LOP3.LUT R16, R16, 0x20, RZ, 0xfc, !PT ;  /* 0x0000002010101812 */ /* 0x000fe400078efcff */
[----:B------:R-:W-:-:S02]  /*8130*/  FMNMX.FTZ R6, R168, R6, !PT ;  /* 0x00000006a8067209 */ /* 0x000fc40007810000 */
[C---:B------:R-:W-:Y:S02]  /*8140*/  LOP3.LUT P1, RZ, R16.reuse, 0x2, RZ, 0xc0, !PT ;  /* 0x0000000210ff7812 */ /* 0x040fe4000782c0ff */
[----:B------:R-:W-:Y:S02]  /*8150*/  LOP3.LUT R16, R16, 0xfffffeff, RZ, 0xc0, !PT ;  /* 0xfffffeff10107812 */ /* 0x000fe400078ec0ff */
[----:B------:R-:W-:Y:S02]  /*8160*/  FMNMX.FTZ R6, R170, R6, !PT ;  /* 0x00000006aa067209 */ /* 0x000fe40007810000 */
[----:B------:R-:W-:Y:S02]  /*8170*/  @P0 LOP3.LUT R16, R16, 0x100, RZ, 0xfc, !PT ;  /* 0x0000010010100812 */ /* 0x000fe400078efcff */
[----:B------:R-:W-:Y:S02]  /*8180*/  ISETP.LT.OR P0, PT, R179, 0x21, P2 ;  /* 0x00000021b300780c */ /* 0x000fe40001701670 */
[----:B------:R-:W-:-:S02]  /*8190*/  FMNMX.FTZ R6, R172, R6, !PT ;  /* 0x00000006ac067209 */ /* 0x000fc40007810000 */
[----:B------:R-:W-:Y:S02]  /*81a0*/  LOP3.LUT P2, RZ, R16, 0x8, RZ, 0xc0, !PT ;  /* 0x0000000810ff7812 */ /* 0x000fe4000784c0ff */
[----:B------:R-:W-:Y:S02]  /*81b0*/  FMNMX.FTZ R6, R174, R6, !PT ;  /* 0x00000006ae067209 */ /* 0x000fe40007810000 */
[----:B------:R-:W-:Y:S02]  /*81c0*/  LOP3.LUT R16, R16, 0xffffffbf, RZ, 0xc0, !PT ;  /* 0xffffffbf10107812 */ /* 0x000fe400078ec0ff */
[----:B------:R-:W-:Y:S02]  /*81d0*/  FMNMX.FTZ R6, R175, R6, !PT ;  /* 0x00000006af067209 */ /* 0x000fe40007810000 */
[C---:B------:R-:W-:Y:S02]  /*81e0*/  ISETP.LT.OR P6, PT, R179.reuse, 0x31, P6 ;  /* 0x00000031b300780c */ /* 0x040fe400037c1670 */
[----:B------:R-:W-:Y:S01]  /*81f0*/  @P0 LOP3.LUT R16, R16, 0x40, RZ, 0xfc, !PT ;  /* 0x0000004010100812 */ /* 0x000fe200078efcff */
[----:B------:R-:W0:Y:S01]  /*8200*/  SHFL.BFLY PT, R9, R6, 0x2, 0x1f ;  /* 0x0c401f0006097f89 */ /* 0x000e2200000e0000 */
[----:B------:R-:W-:-:S02]  /*8210*/  ISETP.LT.OR P0, PT, R179, 0x22, P3 ;  /* 0x00000022b300780c */ /* 0x000fc40001f01670 */
[C---:B------:R-:W-:Y:S02]  /*8220*/  LOP3.LUT P3, RZ, R16.reuse, 0x80, RZ, 0xc0, !PT ;  /* 0x0000008010ff7812 */ /* 0x040fe4000786c0ff */
[----:B------:R-:W-:Y:S02]  /*8230*/  LOP3.LUT R16, R16, 0xffffffef, RZ, 0xc0, !PT ;  /* 0xffffffef10107812 */ /* 0x000fe400078ec0ff */
[C---:B------:R-:W-:Y:S02]  /*8240*/  ISETP.LT.OR P3, PT, R179.reuse, 0x1, P3 ;  /* 0x00000001b300780c */ /* 0x040fe40001f61670 */
[----:B------:R-:W-:Y:S02]  /*8250*/  ISETP.LT.OR P1, PT, R179, 0x32, P1 ;  /* 0x00000032b300780c */ /* 0x000fe40000f21670 */
[----:B------:R-:W-:Y:S02]  /*8260*/  FSEL R176, R5, -INF , !P3 ;  /* 0xff80000005b07808 */ /* 0x000fe40005800000 */
[----:B------:R-:W-:-:S02]  /*8270*/  ISETP.LT.OR P2, PT, R179, 0x39, P2 ;  /* 0x00000039b300780c */ /* 0x000fc40001741670 */
[----:B------:R-:W-:Y:S02]  /*8280*/  @P0 LOP3.LUT R16, R16, 0x10, RZ, 0xfc, !PT ;  /* 0x0000001010100812 */ /* 0x000fe400078efcff */
[----:B------:R-:W-:Y:S02]  /*8290*/  ISETP.LT.OR P0, PT, R179, 0x29, P4 ;  /* 0x00000029b300780c */ /* 0x000fe40002701670 */
[C---:B------:R-:W-:Y:S02]  /*82a0*/  LOP3.LUT P4, RZ, R16.reuse, 0x20, RZ, 0xc0, !PT ;  /* 0x0000002010ff7812 */ /* 0x040fe4000788c0ff */
[----:B------:R-:W-:Y:S02]  /*82b0*/  LOP3.LUT R16, R16, 0xfffffffb, RZ, 0xc0, !PT ;  /* 0xfffffffb10107812 */ /* 0x000fe400078ec0ff */
[----:B------:R-:W-:Y:S02]  /*82c0*/  FMNMX.FTZ R5, R176, R11, !PT ;  /* 0x0000000bb0057209 */ /* 0x000fe40007810000 */
[----:B0-----:R-:W-:-:S02]  /*82d0*/  FMNMX.FTZ R6, R6, R9, !PT ;  /* 0x0000000906067209 */ /* 0x001fc40007810000 */
[----:B------:R-:W-:Y:S02]  /*82e0*/  FMNMX.FTZ R5, R8, R5, !PT ;  /* 0x0000000508057209 */ /* 0x000fe40007810000 */
[C---:B------:R-:W-:Y:S01]  /*82f0*/  ISETP.LT.OR P4, PT, R179.reuse, 0x3a, P4 ;  /* 0x0000003ab300780c */ /* 0x040fe20002781670 */
[----:B------:R-:W0:Y:S01]  /*8300*/  SHFL.BFLY PT, R9, R6, 0x1, 0x1f ;  /* 0x0c201f0006097f89 */ /* 0x000e2200000e0000 */
[----:B------:R-:W-:Y:S02]  /*8310*/  @P0 LOP3.LUT R16, R16, 0x4, RZ, 0xfc, !PT ;  /* 0x0000000410100812 */ /* 0x000fe400078efcff */
[----:B------:R-:W-:Y:S02]  /*8320*/  ISETP.LT.OR P0, PT, R179, 0x2a, P5 ;  /* 0x0000002ab300780c */ /* 0x000fe40002f01670 */
[----:B------:R-:W-:Y:S02]  /*8330*/  LOP3.LUT R16, R16, 0xffff7fff, RZ, 0xc0, !PT ;  /* 0xffff7fff10107812 */ /* 0x000fe400078ec0ff */
[----:B------:R-:W-:-:S02]  /*8340*/  FMNMX.FTZ R5, R14, R5, !PT ;  /* 0x000000050e057209 */ /* 0x000fc40007810000 */
[----:B------:R-:W-:Y:S02]  /*8350*/  FSEL R171, R171, -INF , !P2 ;  /* 0xff800000abab7808 */ /* 0x000fe40005000000 */
[----:B------:R-:W-:Y:S02]  /*8360*/  FMNMX.FTZ R5, R15, R5, !PT ;  /* 0x000000050f057209 */ /* 0x000fe40007810000 */
[----:B------:R-:W-:Y:S02]  /*8370*/  FSEL R173, R173, -INF , !P4 ;  /* 0xff800000adad7808 */ /* 0x000fe40006000000 */
[----:B------:R-:W-:Y:S02]  /*8380*/  FMNMX.FTZ R5, R152, R5, !PT ;  /* 0x0000000598057209 */ /* 0x000fe40007810000 */
[----:B------:R-:W-:Y:S02]  /*8390*/  @P0 LOP3.LUT R16, R16, 0x8000, RZ, 0xfc, !PT ;  /* 0x0000800010100812 */ /* 0x000fe400078efcff */
[----:B------:R-:W-:-:S02]  /*83a0*/  FMNMX.FTZ R5, R153, R5, !PT ;  /* 0x0000000599057209 */ /* 0x000fc40007810000 */
[----:B------:R-:W-:Y:S02]  /*83b0*/  LOP3.LUT R16, R16, 0xfffeffff, RZ, 0xc0, !PT ;  /* 0xfffeffff10107812 */ /* 0x000fe400078ec0ff */
[----:B------:R-:W-:Y:S02]  /*83c0*/  FMNMX.FTZ R5, R157, R5, !PT ;  /* 0x000000059d057209 */ /* 0x000fe40007810000 */
[----:B------:R-:W-:Y:S02]  /*83d0*/  @P6 LOP3.LUT R16, R16, 0x10000, RZ, 0xfc, !PT ;  /* 0x0001000010106812 */ /* 0x000fe400078efcff */
[----:B0-----:R-:W-:Y:S02]  /*83e0*/  FMNMX.FTZ R6, R6, R9, !PT ;  /* 0x0000000906067209 */ /* 0x001fe40007810000 */
[----:B------:R-:W-:Y:S02]  /*83f0*/  LOP3.LUT R16, R16, 0xfffdffff, RZ, 0xc0, !PT ;  /* 0xfffdffff10107812 */ /* 0x000fe400078ec0ff */
[----:B------:R-:W-:-:S02]  /*8400*/  FSETP.NEU.FTZ.AND P5, PT, R6, -INF , PT ;  /* 0xff8000000600780b */ /* 0x000fc40003fbd000 */
[----:B------:R-:W-:Y:S02]  /*8410*/  @P1 LOP3.LUT R16, R16, 0x20000, RZ, 0xfc, !PT ;  /* 0x0002000010101812 */ /* 0x000fe400078efcff */
[----:B------:R-:W-:Y:S02]  /*8420*/  FSEL R9, R6, RZ, P5 ;  /* 0x000000ff06097208 */ /* 0x000fe40002800000 */
[C---:B------:R-:W-:Y:S02]  /*8430*/  LOP3.LUT P1, RZ, R16.reuse, 0x100, RZ, 0xc0, !PT ;  /* 0x0000010010ff7812 */ /* 0x040fe4000782c0ff */
[----:B------:R-:W-:Y:S01]  /*8440*/  LOP3.LUT P6, RZ, R16, 0x40, RZ, 0xc0, !PT ;  /* 0x0000004010ff7812 */ /* 0x000fe200078cc0ff */
[----:B------:R-:W-:Y:S01]  /*8450*/  FADD.FTZ R9, -R9, R10 ;  /* 0x0000000a09097221 */ /* 0x000fe20000010100 */
[----:B------:R-:W-:Y:S01]  /*8460*/  FSEL R156, R156, -INF , !P1 ;  /* 0xff8000009c9c7808 */ /* 0x000fe20004800000 */
[----:B------:R-:W-:Y:S01]  /*8470*/  FMUL.FTZ R10, R6, UR10 ;  /* 0x0000000a060a7c20 */ /* 0x000fe20008410000 */
[----:B------:R-:W-:Y:S01]  /*8480*/  LOP3.LUT P0, RZ, R16, 0x10, RZ, 0xc0, !PT ;  /* 0x0000001010ff7812 */ /* 0x000fe2000780c0ff */
[----:B------:R-:W-:Y:S01]  /*8490*/  FMUL.FTZ R9, R9, UR10 ;  /* 0x0000000a09097c20 */ /* 0x000fe20008410000 */
[----:B------:R-:W-:-:S02]  /*84a0*/  FSEL R159, R159, -INF , !P6 ;  /* 0xff8000009f9f7808 */ /* 0x000fc40007000000 */
[----:B------:R-:W-:Y:S02]  /*84b0*/  FMNMX.FTZ R5, R156, R5, !PT ;  /* 0x000000059c057209 */ /* 0x000fe40007810000 */
[----:B------:R-:W-:Y:S02]  /*84c0*/  FSEL R10, R10, RZ, P5 ;  /* 0x000000ff0a0a7208 */ /* 0x000fe40002800000 */
[----:B------:R-:W-:Y:S02]  /*84d0*/  LOP3.LUT P5, RZ, R16, 0x4, RZ, 0xc0, !PT ;  /* 0x0000000410ff7812 */ /* 0x000fe400078ac0ff */
[----:B------:R-:W-:Y:S01]  /*84e0*/  FSEL R161, R161, -INF , !P0 ;  /* 0xff800000a1a17808 */ /* 0x000fe20004000000 */
[--C-:B------:R-:W-:Y:S01]  /*84f0*/  FFMA.FTZ R12, R12, UR10, -R10.reuse ;  /* 0x0000000a0c0c7c23 */ /* 0x100fe2000801080a */
[----:B------:R-:W-:Y:S01]  /*8500*/  FMNMX.FTZ R5, R159, R5, !PT ;  /* 0x000000059f057209 */ /* 0x000fe20007810000 */
[--C-:B------:R-:W-:Y:S01]  /*8510*/  FFMA.FTZ R13, R13, UR10, -R10.reuse ;  /* 0x0000000a0d0d7c23 */ /* 0x100fe2000801080a */
[----:B------:R-:W-:Y:S01]  /*8520*/  LOP3.LUT P0, RZ, R16, 0x8000, RZ, 0xc0, !PT ;  /* 0x0000800010ff7812 */ /* 0x000fe2000780c0ff */
[--C-:B------:R-:W-:Y:S01]  /*8530*/  FFMA.FTZ R20, R20, UR10, -R10.reuse ;  /* 0x0000000a14147c23 */ /* 0x100fe2000801080a */
        /* <DEDUP_REMOVED lines=16> */
[----:B------:R-:W-:Y:S01]  /*8640*/  FSEL R169, R169, -INF , !P1 ;  /* 0xff800000a9a97808 */ /* 0x000fe20004800000 */
[--C-:B------:R-:W-:Y:S01]  /*8650*/  FFMA.FTZ R168, R168, UR10, -R10.reuse ;  /* 0x0000000aa8a87c23 */ /* 0x100fe2000801080a */
[----:B------:R-:W-:Y:S01]  /*8660*/  FMNMX.FTZ R5, R167, R5, !PT ;  /* 0x00000005a7057209 */ /* 0x000fe20007810000 */
[--C-:B------:R-:W-:Y:S01]  /*8670*/  FFMA.FTZ R170, R170, UR10, -R10.reuse ;  /* 0x0000000aaaaa7c23 */ /* 0x100fe2000801080a */
[--C-:B------:R-:W-:Y:S01]  /*8680*/  FFMA.FTZ R172, R172, UR10, -R10.reuse ;  /* 0x0000000aacac7c23 */ /* 0x100fe2000801080a */
[--C-:B------:R-:W-:Y:S01]  /*8690*/  FFMA.FTZ R174, R174, UR10, -R10.reuse ;  /* 0x0000000aaeae7c23 */ /* 0x100fe2000801080a */
[----:B------:R-:W-:Y:S01]  /*86a0*/  FMNMX.FTZ R5, R169, R5, !PT ;  /* 0x00000005a9057209 */ /* 0x000fe20007810000 */
[----:B------:R-:W-:Y:S01]  /*86b0*/  FFMA.FTZ R10, R175, UR10, -R10 ;  /* 0x0000000aaf0a7c23 */ /* 0x000fe2000801080a */
[----:B------:R-:W-:Y:S01]  /*86c0*/  MUFU.EX2 R12, R12 ;  /* 0x0000000c000c7308 */ /* 0x000fe20000000800 */
[----:B------:R-:W-:-:S02]  /*86d0*/  ISETP.NE.AND P1, PT, R18, RZ, PT ;  /* 0x000000ff1200720c */ /* 0x000fc40003f25270 */
[----:B------:R-:W-:Y:S02]  /*86e0*/  FMNMX.FTZ R5, R171, R5, !PT ;  /* 0x00000005ab057209 */ /* 0x000fe40007810000 */
[----:B------:R-:W-:Y:S02]  /*86f0*/  LOP3.LUT P0, RZ, R16, 0x4000, RZ, 0xc0, !PT ;  /* 0x0000400010ff7812 */ /* 0x000fe4000780c0ff */
[----:B------:R-:W-:Y:S01]  /*8700*/  FMNMX.FTZ R5, R173, R5, !PT ;  /* 0x00000005ad057209 */ /* 0x000fe20007810000 */
[----:B------:R-:W-:Y:S04]  /*8710*/  MUFU.EX2 R13, R13 ;  /* 0x0000000d000d7308 */ /* 0x000fe80000000800 */
[----:B------:R-:W0:Y:S04]  /*8720*/  SHFL.BFLY PT, R175, R5, 0x2, 0x1f ;  /* 0x0c401f0005af7f89 */ /* 0x000e2800000e0000 */
[----:B------:R-:W-:Y:S08]  /*8730*/  MUFU.EX2 R20, R20 ;  /* 0x0000001400147308 */ /* 0x000ff00000000800 */
        /* <DEDUP_REMOVED lines=9> */
[----:B------:R-:W-:-:S03]  /*87d0*/  FSETP.NEU.FTZ.AND P2, PT, R5, -INF , PT ;  /* 0xff8000000500780b */ /* 0x000fc60003f5d000 */
[----:B------:R0:W-:Y:S08]  /*87e0*/  MUFU.EX2 R175, R154 ;  /* 0x0000009a00af7308 */ /* 0x0001f00000000800 */
[----:B------:R-:W-:Y:S01]  /*87f0*/  MUFU.EX2 R166, R166 ;  /* 0x000000a600a67308 */ /* 0x000fe20000000800 */
[----:B0-----:R-:W-:-:S05]  /*8800*/  FSEL R154, R5, RZ, P2 ;  /* 0x000000ff059a7208 */ /* 0x001fca0001000000 */
[----:B------:R-:W-:Y:S02]  /*8810*/  FADD.FTZ R154, -R154, R11 ;  /* 0x0000000b9a9a7221 */ /* 0x000fe40000010100 */
[----:B------:R0:W1:Y:S08]  /*8820*/  MUFU.EX2 R11, R9 ;  /* 0x00000009000b7308 */ /* 0x0000700000000800 */
[----:B------:R-:W-:Y:S01]  /*8830*/  MUFU.EX2 R168, R168 ;  /* 0x000000a800a87308 */ /* 0x000fe20000000800 */
[----:B0-----:R-:W-:Y:S01]  /*8840*/  FMUL.FTZ R9, R154, UR10 ;  /* 0x0000000a9a097c20 */ /* 0x001fe20008410000 */
[----:B------:R-:W-:-:S04]  /*8850*/  IMAD.U32 R154, RZ, RZ, UR28 ;  /* 0x0000001cff9a7e24 */ /* 0x000fc8000f8e00ff */
[----:B------:R-:W-:Y:S02]  /*8860*/  @!P1 IMAD R154, R154, 0x40, R17 ;  /* 0x000000409a9a9824 */ /* 0x000fe400078e0211 */
[----:B------:R-:W0:Y:S01]  /*8870*/  MUFU.EX2 R9, R9 ;  /* 0x0000000900097308 */ /* 0x000e220000000800 */
[----:B-1----:R-:W-:Y:S01]  /*8880*/  FFMA.FTZ R3, R11, R3, R12 ;  /* 0x000000030b037223 */ /* 0x002fe2000001000c */
[-C--:B------:R-:W-:Y:S01]  /*8890*/  FMUL.FTZ R24, R24, R11.reuse ;  /* 0x0000000b18187220 */ /* 0x080fe20000410000 */
[----:B------:R-:W-:Y:S01]  /*88a0*/  @!P1 LEA R154, R154, UR41, 0x2 ;  /* 0x000000299a9a9c11 */ /* 0x000fe2000f8e10ff */
[-C--:B------:R-:W-:Y:S01]  /*88b0*/  FMUL.FTZ R25, R25, R11.reuse ;  /* 0x0000000b19197220 */ /* 0x080fe20000410000 */
[----:B------:R-:W-:Y:S01]  /*88c0*/  FADD.FTZ R3, R13, R3 ;  /* 0x000000030d037221 */ /* 0x000fe20000010000 */
[-C--:B------:R-:W-:Y:S01]  /*88d0*/  FMUL.FTZ R28, R28, R11.reuse ;  /* 0x0000000b1c1c7220 */ /* 0x080fe20000410000 */
[-C--:B------:R-:W-:Y:S01]  /*88e0*/  FMUL.FTZ R29, R29, R11.reuse ;  /* 0x0000000b1d1d7220 */ /* 0x080fe20000410000 */
[----:B------:R-:W-:Y:S01]  /*88f0*/  @!P1 STS [R154+0x28800], R11 ;  /* 0x0288000b9a009388 */ /* 0x000fe20000000800 */
[----:B------:R-:W-:Y:S01]  /*8900*/  FADD.FTZ R3, R20, R3 ;  /* 0x0000000314037221 */ /* 0x000fe20000010000 */
[----:B------:R-:W1:Y:S01]  /*8910*/  MUFU.EX2 R170, R170 ;  /* 0x000000aa00aa7308 */ /* 0x000e620000000800 */
[-C--:B------:R-:W-:Y:S01]  /*8920*/  FMUL.FTZ R32, R32, R11.reuse ;  /* 0x0000000b20207220 */ /* 0x080fe20000410000 */
[-C--:B------:R-:W-:Y:S01]  /*8930*/  FMUL.FTZ R33, R33, R11.reuse ;  /* 0x0000000b21217220 */ /* 0x080fe20000410000 */
[----:B------:R-:W-:Y:S01]  /*8940*/  FADD.FTZ R3, R21, R3 ;  /* 0x0000000315037221 */ /* 0x000fe20000010000 */
[-C--:B------:R-:W-:Y:S01]  /*8950*/  FMUL.FTZ R36, R36, R11.reuse ;  /* 0x0000000b24247220 */ /* 0x080fe20000410000 */
[-C--:B------:R-:W-:Y:S01]  /*8960*/  FMUL.FTZ R37, R37, R11.reuse ;  /* 0x0000000b25257220 */ /* 0x080fe20000410000 */
[-C--:B------:R-:W-:Y:S01]  /*8970*/  FMUL.FTZ R40, R40, R11.reuse ;  /* 0x0000000b28287220 */ /* 0x080fe20000410000 */
[----:B------:R-:W-:Y:S01]  /*8980*/  FADD.FTZ R3, R175, R3 ;  /* 0x00000003af037221 */ /* 0x000fe20000010000 */
[----:B0-----:R0:W-:Y:S01]  /*8990*/  @!P1 STS [R154+0x28820], R9 ;  /* 0x028820099a009388 */ /* 0x0011e20000000800 */
[----:B------:R-:W-:Y:S01]  /*89a0*/  MUFU.EX2 R172, R172 ;  /* 0x000000ac00ac7308 */ /* 0x000fe20000000800 */
[-C--:B------:R-:W-:Y:S01]  /*89b0*/  FMUL.FTZ R41, R41, R11.reuse ;  /* 0x0000000b29297220 */ /* 0x080fe20000410000 */
[----:B------:R-:W-:Y:S01]  /*89c0*/  FADD.FTZ R3, R155, R3 ;  /* 0x000000039b037221 */ /* 0x000fe20000010000 */
[-C--:B------:R-:W-:Y:S01]  /*89d0*/  FMUL.FTZ R44, R44, R11.reuse ;  /* 0x0000000b2c2c7220 */ /* 0x080fe20000410000 */
[-C--:B------:R-:W-:Y:S01]  /*89e0*/  FMUL.FTZ R45, R45, R11.reuse ;  /* 0x0000000b2d2d7220 */ /* 0x080fe20000410000 */
[-C--:B------:R-:W-:Y:S01]  /*89f0*/  FMUL.FTZ R48, R48, R11.reuse ;  /* 0x0000000b30307220 */ /* 0x080fe20000410000 */
[----:B------:R-:W-:Y:S01]  /*8a00*/  FADD.FTZ R3, R158, R3 ;  /* 0x000000039e037221 */ /* 0x000fe20000010000 */
[C---:B------:R-:W-:Y:S01]  /*8a10*/  F2FP.F16.F32.PACK_AB R158, R160.reuse, R158 ;  /* 0x0000009ea09e723e */ /* 0x040fe200000000ff */
[----:B------:R-:W-:Y:S01]  /*8a20*/  MUFU.EX2 R174, R174 ;  /* 0x000000ae00ae7308 */ /* 0x000fe20000000800 */
[----:B0-----:R-:W-:Y:S01]  /*8a30*/  FMUL.FTZ R154, R5, UR10 ;  /* 0x0000000a059a7c20 */ /* 0x001fe20008410000 */
[----:B------:R-:W-:Y:S01]  /*8a40*/  FADD.FTZ R3, R160, R3 ;  /* 0x00000003a0037221 */ /* 0x000fe20000010000 */
[----:B------:R-:W-:Y:S01]  /*8a50*/  F2FP.F16.F32.PACK_AB R160, R164, R162 ;  /* 0x000000a2a4a0723e */ /* 0x000fe200000000ff */
[-C--:B------:R-:W-:Y:S01]  /*8a60*/  FMUL.FTZ R49, R49, R11.reuse ;  /* 0x0000000b31317220 */ /* 0x080fe20000410000 */
[-C--:B------:R-:W-:Y:S01]  /*8a70*/  FMUL.FTZ R52, R52, R11.reuse ;  /* 0x0000000b34347220 */ /* 0x080fe20000410000 */
[----:B------:R-:W-:Y:S01]  /*8a80*/  FSEL R154, R154, RZ, P2 ;  /* 0x000000ff9a9a7208 */ /* 0x000fe20001000000 */
[----:B------:R-:W-:Y:S01]  /*8a90*/  FADD.FTZ R3, R162, R3 ;  /* 0x00000003a2037221 */ /* 0x000fe20000010000 */
[----:B------:R-:W0:Y:S01]  /*8aa0*/  MUFU.EX2 R10, R10 ;  /* 0x0000000a000a7308 */ /* 0x000e220000000800 */
[----:B------:R-:W-:Y:S01]  /*8ab0*/  F2FP.F16.F32.PACK_AB R162, R168, R166 ;  /* 0x000000a6a8a2723e */ /* 0x000fe200000000ff */
[----:B------:R-:W-:Y:S01]  /*8ac0*/  FMUL.FTZ R53, R53, R11 ;  /* 0x0000000b35357220 */ /* 0x000fe20000410000 */
[--C-:B------:R-:W-:Y:S01]  /*8ad0*/  FFMA.FTZ R176, R176, UR10, -R154.reuse ;  /* 0x0000000ab0b07c23 */ /* 0x100fe2000801089a */
[----:B------:R-:W-:Y:S01]  /*8ae0*/  FADD.FTZ R3, R164, R3 ;  /* 0x00000003a4037221 */ /* 0x000fe20000010000 */
[--C-:B------:R-:W-:Y:S01]  /*8af0*/  FFMA.FTZ R8, R8, UR10, -R154.reuse ;  /* 0x0000000a08087c23 */ /* 0x100fe2000801089a */
[--C-:B------:R-:W-:Y:S01]  /*8b00*/  FFMA.FTZ R14, R14, UR10, -R154.reuse ;  /* 0x0000000a0e0e7c23 */ /* 0x100fe2000801089a */
[--C-:B------:R-:W-:Y:S01]  /*8b10*/  FFMA.FTZ R15, R15, UR10, -R154.reuse ;  /* 0x0000000a0f0f7c23 */ /* 0x100fe2000801089a */
[----:B------:R-:W-:Y:S01]  /*8b20*/  FADD.FTZ R3, R166, R3 ;  /* 0x00000003a6037221 */ /* 0x000fe20000010000 */
[----:B------:R-:W2:Y:S01]  /*8b30*/  MUFU.EX2 R176, R176 ;  /* 0x000000b000b07308 */ /* 0x000ea20000000800 */
[--C-:B------:R-:W-:Y:S01]  /*8b40*/  FFMA.FTZ R177, R152, UR10, -R154.reuse ;  /* 0x0000000a98b17c23 */ /* 0x100fe2000801089a */
[--C-:B------:R-:W-:Y:S01]  /*8b50*/  FFMA.FTZ R153, R153, UR10, -R154.reuse ;  /* 0x0000000a99997c23 */ /* 0x100fe2000801089a */
[----:B------:R-:W-:Y:S01]  /*8b60*/  FADD.FTZ R3, R168, R3 ;  /* 0x00000003a8037221 */ /* 0x000fe20000010000 */
[--C-:B------:R-:W-:Y:S01]  /*8b70*/  FFMA.FTZ R157, R157, UR10, -R154.reuse ;  /* 0x0000000a9d9d7c23 */ /* 0x100fe2000801089a */
[--C-:B------:R-:W-:Y:S01]  /*8b80*/  FFMA.FTZ R178, R156, UR10, -R154.reuse ;  /* 0x0000000a9cb27c23 */ /* 0x100fe2000801089a */
[----:B------:R-:W-:Y:S01]  /*8b90*/  F2FP.F16.F32.PACK_AB R152, R13, R12 ;  /* 0x0000000c0d98723e */ /* 0x000fe200000000ff */
[----:B-1----:R-:W-:Y:S01]  /*8ba0*/  FADD.FTZ R3, R170, R3 ;  /* 0x00000003aa037221 */ /* 0x002fe20000010000 */
[----:B------:R-:W1:Y:S01]  /*8bb0*/  MUFU.EX2 R8, R8 ;  /* 0x0000000800087308 */ /* 0x000e620000000800 */
[----:B0-----:R-:W-:Y:S01]  /*8bc0*/  F2FP.F16.F32.PACK_AB R166, R10, R174 ;  /* 0x000000ae0aa6723e */ /* 0x001fe200000000ff */
[--C-:B------:R-:W-:Y:S01]  /*8bd0*/  FFMA.FTZ R159, R159, UR10, -R154.reuse ;  /* 0x0000000a9f9f7c23 */ /* 0x100fe2000801089a */
[----:B------:R-:W-:Y:S01]  /*8be0*/  FADD.FTZ R3, R172, R3 ;  /* 0x00000003ac037221 */ /* 0x000fe20000010000 */
[--C-:B------:R-:W-:Y:S01]  /*8bf0*/  FFMA.FTZ R161, R161, UR10, -R154.reuse ;  /* 0x0000000aa1a17c23 */ /* 0x100fe2000801089a */
[--C-:B------:R-:W-:Y:S01]  /*8c00*/  FFMA.FTZ R163, R163, UR10, -R154.reuse ;  /* 0x0000000aa3a37c23 */ /* 0x100fe2000801089a */
[----:B------:R-:W-:Y:S01]  /*8c10*/  FFMA.FTZ R165, R165, UR10, -R154 ;  /* 0x0000000aa5a57c23 */ /* 0x000fe2000801089a */
[----:B------:R-:W-:Y:S01]  /*8c20*/  FADD.FTZ R3, R174, R3 ;  /* 0x00000003ae037221 */ /* 0x000fe20000010000 */
[----:B------:R-:W0:Y:S01]  /*8c30*/  MUFU.EX2 R14, R14 ;  /* 0x0000000e000e7308 */ /* 0x000e220000000800 */
[----:B--2---:R-:W-:Y:S01]  /*8c40*/  FFMA.FTZ R4, R9, R4, R176 ;  /* 0x0000000409047223 */ /* 0x004fe200000100b0 */
[--C-:B------:R-:W-:Y:S01]  /*8c50*/  FFMA.FTZ R167, R167, UR10, -R154.reuse ;  /* 0x0000000aa7a77c23 */ /* 0x100fe2000801089a */
[----:B------:R-:W-:Y:S01]  /*8c60*/  FADD.FTZ R3, R10, R3 ;  /* 0x000000030a037221 */ /* 0x000fe20000010000 */
[--C-:B------:R-:W-:Y:S01]  /*8c70*/  FFMA.FTZ R169, R169, UR10, -R154.reuse ;  /* 0x0000000aa9a97c23 */ /* 0x100fe2000801089a */
[--C-:B------:R-:W-:Y:S01]  /*8c80*/  FFMA.FTZ R171, R171, UR10, -R154.reuse ;  /* 0x0000000aabab7c23 */ /* 0x100fe2000801089a */
[----:B------:R-:W-:Y:S01]  /*8c90*/  FFMA.FTZ R173, R173, UR10, -R154 ;  /* 0x0000000aadad7c23 */ /* 0x000fe2000801089a */
[----:B------:R-:W-:Y:S01]  /*8ca0*/  F2FP.F16.F32.PACK_AB R156, R155, R175 ;  /* 0x000000af9b9c723e */ /* 0x000fe200000000ff */
[----:B------:R-:W2:Y:S01]  /*8cb0*/  MUFU.EX2 R15, R15 ;  /* 0x0000000f000f7308 */ /* 0x000ea20000000800 */
[----:B-1----:R-:W-:Y:S01]  /*8cc0*/  FADD.FTZ R4, R8, R4 ;  /* 0x0000000408047221 */ /* 0x002fe20000010000 */
[----:B------:R-:W-:Y:S01]  /*8cd0*/  F2FP.F16.F32.PACK_AB R154, R21, R20 ;  /* 0x00000014159a723e */ /* 0x000fe200000000ff */
[-C--:B------:R-:W-:Y:S01]  /*8ce0*/  FMUL.FTZ R56, R56, R11.reuse ;  /* 0x0000000b38387220 */ /* 0x080fe20000410000 */
[----:B------:R-:W-:Y:S01]  /*8cf0*/  F2FP.F16.F32.PACK_AB R164, R172, R170 ;  /* 0x000000aaaca4723e */ /* 0x000fe200000000ff */
[-C--:B------:R-:W-:Y:S01]  /*8d00*/  FMUL.FTZ R57, R57, R11.reuse ;  /* 0x0000000b39397220 */ /* 0x080fe20000410000 */
[-C--:B------:R-:W-:Y:S01]  /*8d10*/  FMUL.FTZ R60, R60, R11.reuse ;  /* 0x0000000b3c3c7220 */ /* 0x080fe20000410000 */
[-C--:B------:R-:W-:Y:S01]  /*8d20*/  FMUL.FTZ R61, R61, R11.reuse ;  /* 0x0000000b3d3d7220 */ /* 0x080fe20000410000 */
[----:B------:R-:W1:Y:S01]  /*8d30*/  MUFU.EX2 R177, R177 ;  /* 0x000000b100b17308 */ /* 0x000e620000000800 */
[----:B0-----:R-:W-:Y:S01]  /*8d40*/  FADD.FTZ R4, R14, R4 ;  /* 0x000000040e047221 */ /* 0x001fe20000010000 */
[-C--:B------:R-:W-:Y:S01]  /*8d50*/  FMUL.FTZ R64, R64, R11.reuse ;  /* 0x0000000b40407220 */ /* 0x080fe20000410000 */
[-C--:B------:R-:W-:Y:S01]  /*8d60*/  FMUL.FTZ R65, R65, R11.reuse ;  /* 0x0000000b41417220 */ /* 0x080fe20000410000 */
[-C--:B------:R-:W-:Y:S01]  /*8d70*/  FMUL.FTZ R68, R68, R11.reuse ;  /* 0x0000000b44447220 */ /* 0x080fe20000410000 */
[-C--:B------:R-:W-:Y:S01]  /*8d80*/  FMUL.FTZ R69, R69, R11.reuse ;  /* 0x0000000b45457220 */ /* 0x080fe20000410000 */
[-C--:B------:R-:W-:Y:S01]  /*8d90*/  FMUL.FTZ R72, R72, R11.reuse ;  /* 0x0000000b48487220 */ /* 0x080fe20000410000 */
[-C--:B------:R-:W-:Y:S01]  /*8da0*/  FMUL.FTZ R73, R73, R11.reuse ;  /* 0x0000000b49497220 */ /* 0x080fe20000410000 */
[----:B------:R0:W3:Y:S01]  /*8db0*/  MUFU.EX2 R10, R153 ;  /* 0x00000099000a7308 */ /* 0x0000e20000000800 */
[C---:B--2---:R-:W-:Y:S01]  /*8dc0*/  FADD.FTZ R4, R15.reuse, R4 ;  /* 0x000000040f047221 */ /* 0x044fe20000010000 */
[----:B------:R-:W-:Y:S01]  /*8dd0*/  F2FP.F16.F32.PACK_AB R155, R15, R14 ;  /* 0x0000000e0f9b723e */ /* 0x000fe200000000ff */
[-C--:B------:R-:W-:Y:S01]  /*8de0*/  FMUL.FTZ R76, R76, R11.reuse ;  /* 0x0000000b4c4c7220 */ /* 0x080fe20000410000 */
[-C--:B------:R-:W-:Y:S01]  /*8df0*/  FMUL.FTZ R77, R77, R11.reuse ;  /* 0x0000000b4d4d7220 */ /* 0x080fe20000410000 */
[-C--:B------:R-:W-:Y:S01]  /*8e00*/  FMUL.FTZ R80, R80, R11.reuse ;  /* 0x0000000b50507220 */ /* 0x080fe20000410000 */
[-C--:B------:R-:W-:Y:S01]  /*8e10*/  FMUL.FTZ R81, R81, R11.reuse ;  /* 0x0000000b51517220 */ /* 0x080fe20000410000 */
[-C--:B------:R-:W-:Y:S01]  /*8e20*/  FMUL.FTZ R84, R84, R11.reuse ;  /* 0x0000000b54547220 */ /* 0x080fe20000410000 */
[----:B------:R2:W4:Y:S01]  /*8e30*/  MUFU.EX2 R12, R157 ;  /* 0x0000009d000c7308 */ /* 0x0005220000000800 */
[----:B-1----:R-:W-:Y:S01]  /*8e40*/  FADD.FTZ R4, R177, R4 ;  /* 0x00000004b1047221 */ /* 0x002fe20000010000 */
[----:B0-----:R-:W-:Y:S01]  /*8e50*/  F2FP.F16.F32.PACK_AB R153, R8, R176 ;  /* 0x000000b00899723e */ /* 0x001fe200000000ff */
[----:B------:R-:W-:Y:S01]  /*8e60*/  BAR.SYNC.DEFER_BLOCKING 0xf, 0x100 ;  /* 0x03c4000000007b1d */ /* 0x000fe20000010000 */
[-C--:B------:R-:W-:Y:S01]  /*8e70*/  FMUL.FTZ R85, R85, R11.reuse ;  /* 0x0000000b55557220 */ /* 0x080fe20000410000 */
[-C--:B------:R-:W-:Y:S01]  /*8e80*/  FMUL.FTZ R88, R88, R11.reuse ;  /* 0x0000000b58587220 */ /* 0x080fe20000410000 */
[-C--:B------:R-:W-:Y:S01]  /*8e90*/  FMUL.FTZ R89, R89, R11.reuse ;  /* 0x0000000b59597220 */ /* 0x080fe20000410000 */
[-C--:B------:R-:W-:Y:S01]  /*8ea0*/  FMUL.FTZ R92, R92, R11.reuse ;  /* 0x0000000b5c5c7220 */ /* 0x080fe20000410000 */
[----:B------:R-:W-:Y:S01]  /*8eb0*/  FMUL.FTZ R93, R93, R11 ;  /* 0x0000000b5d5d7220 */ /* 0x000fe20000410000 */
[----:B------:R-:W0:Y:S01]  /*8ec0*/  MUFU.EX2 R178, R178 ;  /* 0x000000b200b27308 */ /* 0x000e220000000800 */
[C---:B---3--:R-:W-:Y:S01]  /*8ed0*/  FADD.FTZ R4, R10.reuse, R4 ;  /* 0x000000040a047221 */ /* 0x048fe20000010000 */
[----:B--2---:R-:W-:Y:S01]  /*8ee0*/  F2FP.F16.F32.PACK_AB R157, R10, R177 ;  /* 0x000000b10a9d723e */ /* 0x004fe200000000ff */
[-C--:B------:R-:W-:Y:S01]  /*8ef0*/  FMUL.FTZ R96, R96, R11.reuse ;  /* 0x0000000b60607220 */ /* 0x080fe20000410000 */
[-C--:B------:R-:W-:Y:S01]  /*8f00*/  FMUL.FTZ R97, R97, R11.reuse ;  /* 0x0000000b61617220 */ /* 0x080fe20000410000 */
[-C--:B------:R-:W-:Y:S01]  /*8f10*/  FMUL.FTZ R100, R100, R11.reuse ;  /* 0x0000000b64647220 */ /* 0x080fe20000410000 */
[-C--:B------:R-:W-:Y:S01]  /*8f20*/  FMUL.FTZ R101, R101, R11.reuse ;  /* 0x0000000b65657220 */ /* 0x080fe20000410000 */
[-C--:B------:R-:W-:Y:S01]  /*8f30*/  FMUL.FTZ R104, R104, R11.reuse ;  /* 0x0000000b68687220 */ /* 0x080fe20000410000 */
[----:B------:R1:W2:Y:S01]  /*8f40*/  MUFU.EX2 R13, R159 ;  /* 0x0000009f000d7308 */ /* 0x0002a20000000800 */
[----:B----4-:R-:W-:Y:S01]  /*8f50*/  FADD.FTZ R4, R12, R4 ;  /* 0x000000040c047221 */ /* 0x010fe20000010000 */
[-C--:B------:R-:W-:Y:S01]  /*8f60*/  FMUL.FTZ R105, R105, R11.reuse ;  /* 0x0000000b69697220 */ /* 0x080fe20000410000 */
[-C--:B------:R-:W-:Y:S01]  /*8f70*/  FMUL.FTZ R108, R108, R11.reuse ;  /* 0x0000000b6c6c7220 */ /* 0x080fe20000410000 */
[-C--:B------:R-:W-:Y:S01]  /*8f80*/  FMUL.FTZ R109, R109, R11.reuse ;  /* 0x0000000b6d6d7220 */ /* 0x080fe20000410000 */
[-C--:B------:R-:W-:Y:S01]  /*8f90*/  FMUL.FTZ R112, R112, R11.reuse ;  /* 0x0000000b70707220 */ /* 0x080fe20000410000 */
[-C--:B------:R-:W-:Y:S01]  /*8fa0*/  FMUL.FTZ R113, R113, R11.reuse ;  /* 0x0000000b71717220 */ /* 0x080fe20000410000 */
[-C--:B------:R-:W-:Y:S01]  /*8fb0*/  FMUL.FTZ R116, R116, R11.reuse ;  /* 0x0000000b74747220 */ /* 0x080fe20000410000 */
[----:B------:R-:W3:Y:S01]  /*8fc0*/  MUFU.EX2 R161, R161 ;  /* 0x000000a100a17308 */ /* 0x000ee20000000800 */
[C---:B0-----:R-:W-:Y:S01]  /*8fd0*/  FADD.FTZ R4, R178.reuse, R4 ;  /* 0x00000004b2047221 */ /* 0x041fe20000010000 */
[----:B-1----:R-:W-:Y:S01]  /*8fe0*/  F2FP.F16.F32.PACK_AB R159, R178, R12 ;  /* 0x0000000cb29f723e */ /* 0x002fe200000000ff */
[----:B------:R0:W-:Y:S01]  /*8ff0*/  STSM.16.M88.4 [R22+0x26800], R152 ;  /* 0x0268009816007844 */ /* 0x0001e20000000200 */
[-C--:B------:R-:W-:Y:S01]  /*9000*/  FMUL.FTZ R117, R117, R11.reuse ;  /* 0x0000000b75757220 */ /* 0x080fe20000410000 */
[-C--:B------:R-:W-:Y:S01]  /*9010*/  FMUL.FTZ R120, R120, R11.reuse ;  /* 0x0000000b78787220 */ /* 0x080fe20000410000 */
[-C--:B------:R-:W-:Y:S01]  /*9020*/  FMUL.FTZ R121, R121, R11.reuse ;  /* 0x0000000b79797220 */ /* 0x080fe20000410000 */
[----:B------:R0:W-:Y:S01]  /*9030*/  STSM.16.M88.4 [R185], R156 ;  /* 0x0000009cb9007844 */ /* 0x0001e20000000200 */
        /* <DEDUP_REMOVED lines=20> */
[----:B------:R-:W-:Y:S01]  /*9180*/  FMUL.FTZ R149, R149, R11 ;  /* 0x0000000b95957220 */ /* 0x000fe20000410000 */
[-C--:B------:R-:W-:Y:S01]  /*9190*/  FMUL.FTZ R26, R26, R9.reuse ;  /* 0x000000091a1a7220 */ /* 0x080fe20000410000 */
[-C--:B------:R-:W-:Y:S01]  /*91a0*/  FMUL.FTZ R27, R27, R9.reuse ;  /* 0x000000091b1b7220 */ /* 0x080fe20000410000 */
[----:B------:R-:W-:Y:S01]  /*91b0*/  FMUL.FTZ R30, R30, R9 ;  /* 0x000000091e1e7220 */ /* 0x000fe20000410000 */
        /* <DEDUP_REMOVED lines=24> */
[-C--:B------:R-:W-:Y:S01]  /*9340*/  FMUL.FTZ R62, R62, R9.reuse ;  /* 0x000000093e3e7220 */ /* 0x080fe20000410000 */
[----:B--2---:R-:W-:Y:S01]  /*9350*/  FADD.FTZ R4, R171, R4 ;  /* 0x00000004ab047221 */ /* 0x004fe20000010000 */
[-C--:B------:R-:W-:Y:S01]  /*9360*/  FMUL.FTZ R63, R63, R9.reuse ;  /* 0x000000093f3f7220 */ /* 0x080fe20000410000 */
[-C--:B------:R-:W-:Y:S01]  /*9370*/  FMUL.FTZ R66, R66, R9.reuse ;  /* 0x0000000942427220 */ /* 0x080fe20000410000 */
[-C--:B------:R-:W-:Y:S01]  /*9380*/  FMUL.FTZ R67, R67, R9.reuse ;  /* 0x0000000943437220 */ /* 0x080fe20000410000 */
[-C--:B------:R-:W-:Y:S01]  /*9390*/  FMUL.FTZ R70, R70, R9.reuse ;  /* 0x0000000946467220 */ /* 0x080fe20000410000 */
[-C--:B------:R-:W-:Y:S01]  /*93a0*/  FMUL.FTZ R71, R71, R9.reuse ;  /* 0x0000000947477220 */ /* 0x080fe20000410000 */
[-C--:B------:R-:W-:Y:S01]  /*93b0*/  FMUL.FTZ R74, R74, R9.reuse ;  /* 0x000000094a4a7220 */ /* 0x080fe20000410000 */
[----:B------:R-:W-:Y:S01]  /*93c0*/  FMUL.FTZ R75, R75, R9 ;  /* 0x000000094b4b7220 */ /* 0x000fe20000410000 */
[C---:B---3--:R-:W-:Y:S01]  /*93d0*/  F2FP.F16.F32.PACK_AB R167, R173.reuse, R171 ;  /* 0x000000abada7723e */ /* 0x048fe200000000ff */
[----:B------:R-:W-:Y:S01]  /*93e0*/  FADD.FTZ R4, R173, R4 ;  /* 0x00000004ad047221 */ /* 0x000fe20000010000 */
[-C--:B------:R-:W-:Y:S01]  /*93f0*/  FMUL.FTZ R78, R78, R9.reuse ;  /* 0x000000094e4e7220 */ /* 0x080fe20000410000 */
[-C--:B------:R-:W-:Y:S01]  /*9400*/  FMUL.FTZ R79, R79, R9.reuse ;  /* 0x000000094f4f7220 */ /* 0x080fe20000410000 */
[-C--:B------:R-:W-:Y:S01]  /*9410*/  FMUL.FTZ R82, R82, R9.reuse ;  /* 0x0000000952527220 */ /* 0x080fe20000410000 */
[----:B------:R0:W-:Y:S01]  /*9420*/  STSM.16.M88.4 [R184], R164 ;  /* 0x000000a4b8007844 */ /* 0x0001e20000000200 */
        /* <DEDUP_REMOVED lines=35> */
[----:B0-----:R-:W-:Y:S06]  /*9660*/  @!P0 BRA `(.L_x_5487) ;  /* 0x0000000000048947 */ /* 0x001fec0003800000 */
[----:B------:R-:W-:Y:S01]  /*9670*/  BPT.TRAP 0x1 ;  /* 0x000000040000795c */ /* 0x000fe20000300000 */
.L_x_5487:
[----:B------:R0:W1:Y:S01]  /*9680*/  SYNCS.PHASECHK.TRANS64.TRYWAIT P1, [UR25+0x28c50], R7 ;  /* 0x028c5007ff0075a7 */ /* 0x0000620008020159 */
[----:B------:R-:W-:Y:S05]  /*9690*/  @!P0 BRA `(.L_x_5488) ;  /* 0x0000000000048947 */ /* 0x000fea0003800000 */
[----:B------:R-:W-:Y:S01]  /*96a0*/  BPT.TRAP 0x1 ;  /* 0x000000040000795c */ /* 0x000fe20000300000 */
.L_x_5488:
[----:B-1----:R-:W-:Y:S05]  /*96b0*/  @P1 BRA `(.L_x_5489) ;  /* 0x0000000000081947 */ /* 0x002fea0003800000 */
[----:B------:R-:W1:Y:S02]  /*96c0*/  SYNCS.PHASECHK.TRANS64.TRYWAIT P1, [UR25+0x28c50], R7 ;  /* 0x028c5007ff0075a7 */ /* 0x000e640008020159 */
[----:B-1----:R-:W-:Y:S05]  /*96d0*/  @!P1 BRA `(.L_x_5490) ;  /* 0x0000010800449947 */ /* 0x002fea0003800000 */
.L_x_5489:
        /* <DEDUP_REMOVED lines=29> */
[----:B--2---:R-:W2:Y:S02]  /*98b0*/  FENCE.VIEW.ASYNC.S ;  /* 0x00000000000073c6 */ /* 0x004ea40000000000 */
[----:B--2---:R-:W-:Y:S01]  /*98c0*/  NOP ;  /* 0x0000000000007918 */ /* 0x004fe20000000000 */
[----:B------:R-:W-:Y:S06]  /*98d0*/  BAR.ARV 0xe, 0x100 ;  /* 0x0384000000007b1d */ /* 0x000fec0000002000 */
[----:B------:R-:W-:Y:S05]  /*98e0*/  @!P0 BRA `(.L_x_5491) ;  /* 0x0000000000048947 */ /* 0x000fea0003800000 */
[----:B------:R-:W-:Y:S01]  /*98f0*/  BPT.TRAP 0x1 ;  /* 0x000000040000795c */ /* 0x000fe20000300000 */
.L_x_5491:
[----:B------:R-:W-:Y:S01]  /*9900*/  UISETP.GT.AND UP0, UPT, UR26, UR20, UPT ;  /* 0x000000141a00728c */ /* 0x000fe2000bf04270 */
[----:B------:R-:W-:Y:S01]  /*9910*/  IMAD.MOV.U32 R11, RZ, RZ, R5 ;  /* 0x000000ffff0b7224 */ /* 0x000fe200078e0005 */
        /* <DEDUP_REMOVED lines=8> */
.L_x_5473:
[----:B------:R-:W-:Y:S02]  /*99a0*/  UISETP.NE.AND UP1, UPT, UR52, URZ, UPT ;  /* 0x0000003f3400728c */ /* 0x000fe4000bf25270 */
[----:B------:R-:W-:Y:S02]  /*99b0*/  UISETP.NE.AND UP0, UPT, UR51, URZ, UPT ;  /* 0x0000003f3300728c */ /* 0x000fe4000bf05270 */
[----:B------:R-:W-:Y:S02]  /*99c0*/  UIADD3 UR11, UR45, 0x3f, URZ ;  /* 0x0000003f2d0b7890 */ /* 0x000fe4000fffe03f */
[----:B------:R-:W-:Y:S02]  /*99d0*/  UIADD3 UR14, UR48, 0x1, -UR50 ;  /* 0x00000001300e7890 */ /* 0x000fe4000fffe832 */
[----:B------:R-:W-:-:S03]  /*99e0*/  PLOP3.LUT P1, PT, PT, PT, UP0, 0x40, 0x0 ;  /* 0x000000000000781c */ /* 0x000fc60003f2e808 */
[----:B------:R-:W-:Y:S01]  /*99f0*/  @UP1 ULDC UR6, c[0x0][0x44c] ;  /* 0x0001130000061ab9 */ /* 0x000fe20000000800 */
[----:B------:R-:W-:Y:S01]  /*9a00*/  @UP1 ULDC UR15, c[0x0][0x450] ;  /* 0x00011400000f1ab9 */ /* 0x000fe20000000800 */
[----:B------:R-:W-:-:S04]  /*9a10*/  UIMAD.WIDE.U32 UR6, UR11, UR6, URZ ;  /* 0x000000060b0672a5 */ /* 0x000fc8000f8e003f */
[----:B------:R-:W-:-:S04]  /*9a20*/  @UP1 USHF.R.U32.HI UR11, URZ, UR15, UR7 ;  /* 0x0000000f3f0b1299 */ /* 0x000fc80008011607 */
[----:B------:R-:W-:-:S04]  /*9a30*/  UIADD3 UR11, UR14, UR11, URZ ;  /* 0x0000000b0e0b7290 */ /* 0x000fc8000fffe03f */
[----:B------:R-:W-:Y:S01]  /*9a40*/  UIADD3 UR22, UR11, -UR22, URZ ;  /* 0x800000160b167290 */ /* 0x000fe2000fffe03f */
[----:B------:R-:W-:Y:S11]  /*9a50*/  @P1 BRA `(.L_x_5493) ;  /* 0x00000000004c1947 */ /* 0x000ff60003800000 */
        /* <DEDUP_REMOVED lines=11> */
.L_x_5494:
[----:B------:R-:W-:Y:S02]  /*9b10*/  ULDC UR18, c[0x0][0x9e4] ;  /* 0x0002790000127ab9 */ /* 0x000fe40000000800 */
[----:B------:R-:W-:-:S11]  /*9b20*/  UISETP.NE.AND UP0, UPT, UR18, 0x1, UPT ;  /* 0x000000011200788c */ /* 0x000fd6000bf05270 */
[----:B------:R-:W-:Y:S02]  /*9b30*/  @UP0 ULDC.64 UR6, c[0x0][0x9e8] ;  /* 0x00027a0000060ab9 */ /* 0x000fe40000000a00 */
[----:B------:R-:W-:-:S04]  /*9b40*/  UIMAD.WIDE.U32 UR14, UR11, UR6, URZ ;  /* 0x000000060b0e72a5 */ /* 0x000fc8000f8e003f */
[----:B------:R-:W-:-:S12]  /*9b50*/  @UP0 USHF.R.U32.HI UR11, URZ, UR7, UR15 ;  /* 0x000000073f0b0299 */ /* 0x000fd8000801160f */
.L_x_5495:
[----:B------:R-:W-:-:S04]  /*9b60*/  UIMAD UR11, UR11, UR18, URZ ;  /* 0x000000120b0b72a4 */ /* 0x000fc8000f8e023f */
[----:B------:R-:W-:-:S04]  /*9b70*/  UISETP.LT.AND UP0, UPT, UR22, UR11, UPT ;  /* 0x0000000b1600728c */ /* 0x000fc8000bf01270 */
[----:B------:R-:W-:-:S12]  /*9b80*/  USEL UR22, UR22, UR11, !UP0 ;  /* 0x0000000b16167287 */ /* 0x000fd8000c000000 */
.L_x_5493:
[----:B------:R-:W-:-:S04]  /*9b90*/  UIADD3 UR22, UR22, 0x3f, URZ ;  /* 0x0000003f16167890 */ /* 0x000fc8000fffe03f */
        /* <DEDUP_REMOVED lines=8> */
[----:B012---:R-:W-:Y:S01]  /*9c20*/  IMAD.MOV.U32 R8, RZ, RZ, R5 ;  /* 0x000000ffff087224 */ /* 0x007fe200078e0005 */
[----:B------:R-:W-:Y:S01]  /*9c30*/  UMOV UR24, UR38 ;  /* 0x0000002600187c82 */ /* 0x000fe20008000000 */
[----:B------:R-:W-:Y:S01]  /*9c40*/  IMAD.MOV.U32 R9, RZ, RZ, R6 ;  /* 0x000000ffff097224 */ /* 0x000fe200078e0006 */
[----:B------:R-:W-:Y:S01]  /*9c50*/  ULDC UR23, c[0x0][0x9d8] ;  /* 0x0002760000177ab9 */ /* 0x000fe20000000800 */
[----:B------:R-:W-:-:S05]  /*9c60*/  ULDC UR22, c[0x0][0x988] ;  /* 0x0002620000167ab9 */ /* 0x000fca0000000800 */
.L_x_5507:
        /* <DEDUP_REMOVED lines=8> */
[----:B012---:R-:W-:Y:S10]  /*9cf0*/  @!P0 BRA `(.L_x_5497) ;  /* 0x0000000000048947 */ /* 0x007ff40003800000 */
[----:B------:R-:W-:Y:S01]  /*9d00*/  BPT.TRAP 0x1 ;  /* 0x000000040000795c */ /* 0x000fe20000300000 */
.L_x_5497:
[----:B------:R-:W-:Y:S01]  /*9d10*/  ULEA UR21, UR38, UR41, 0x3 ;  /* 0x0000002926157291 */ /* 0x000fe2000f8e183f */
[----:B------:R-:W-:-:S05]  /*9d20*/  IMAD.U32 R7, RZ, RZ, UR37 ;  /* 0x00000025ff077e24 */ /* 0x000fca000f8e00ff */
[----:B------:R-:W-:-:S04]  /*9d30*/  SHF.L.U32 R7, R7, 0x1f, RZ ;  /* 0x0000001f07077819 */ /* 0x000fc800000006ff */
[----:B------:R0:W1:Y:S01]  /*9d40*/  SYNCS.PHASECHK.TRANS64.TRYWAIT P1, [UR21+0x28c30], R7 ;  /* 0x028c3007ff0075a7 */ /* 0x0000620008020155 */
[----:B------:R-:W-:Y:S05]  /*9d50*/  @!P0 BRA `(.L_x_5498) ;  /* 0x0000000000048947 */ /* 0x000fea0003800000 */
[----:B------:R-:W-:Y:S01]  /*9d60*/  BPT.TRAP 0x1 ;  /* 0x000000040000795c */ /* 0x000fe20000300000 */
.L_x_5498:
[----:B-1----:R-:W-:Y:S05]  /*9d70*/  @P1 BRA `(.L_x_5499) ;  /* 0x0000000000081947 */ /* 0x002fea0003800000 */
[----:B------:R-:W1:Y:S02]  /*9d80*/  SYNCS.PHASECHK.TRANS64.TRYWAIT P1, [UR21+0x28c30], R7 ;  /* 0x028c3007ff0075a7 */ /* 0x000e640008020155 */
[----:B-1----:R-:W-:Y:S05]  /*9d90*/  @!P1 BRA `(.L_x_5500) ;  /* 0x0000010000ac9947 */ /* 0x002fea0003800000 */
.L_x_5499:
[----:B------:R-:W-:Y:S01]  /*9da0*/  R2UR UR18, R0 ;  /* 0x00000000001272ca */ /* 0x000fe200000e0000 */
[----:B------:R-:W-:Y:S01]  /*9db0*/  WARPGROUP.ARRIVE ;  /* 0x00000000000079c5 */ /* 0x000fe20000000000 */
        /* <DEDUP_REMOVED lines=21> */
.L_x_5501:
        /* <DEDUP_REMOVED lines=23> */
[----:B-1----:R-:W-:Y:S01]  /*a080*/  FMNMX.FTZ R6, R5, R9, !PT ;  /* 0x0000000905067209 */ /* 0x002fe20007810000 */
[----:B------:R-:W-:Y:S01]  /*a090*/  FMUL.FTZ R162, R162, UR23 ;  /* 0x00000017a2a27c20 */ /* 0x000fe20008410000 */
[----:B------:R-:W-:Y:S01]  /*a0a0*/  FMUL.FTZ R172, R182, UR23 ;  /* 0x00000017b6ac7c20 */ /* 0x000fe20008410000 */
[----:B------:R-:W-:Y:S01]  /*a0b0*/  FMUL.FTZ R173, R183, UR23 ;  /* 0x00000017b7ad7c20 */ /* 0x000fe20008410000 */
[----:B------:R-:W-:Y:S01]  /*a0c0*/  ISETP.NE.AND P1, PT, R18, RZ, PT ;  /* 0x000000ff1200720c */ /* 0x000fe20003f25270 */
[----:B------:R-:W-:-:S02]  /*a0d0*/  UIADD3 UR6, UR21, 0x28c40, URZ ;  /* 0x00028c4015067890 */ /* 0x000fc4000fffe03f */
[----:B------:R-:W1:Y:S01]  /*a0e0*/  MUFU.TANH R12, R12 ;  /* 0x0000000c000c7308 */ /* 0x000e620000002400 */
[----:B--2---:R-:W-:Y:S01]  /*a0f0*/  FMNMX.FTZ R6, R10, R6, !PT ;  /* 0x000000060a067209 */ /* 0x004fe20007810000 */
[----:B------:R-:W-:-:S06]  /*a100*/  UPRMT UR6, UR40, 0x654, UR6 ;  /* 0x0000065428067896 */ /* 0x000fcc0008000006 */
[----:B------:R-:W2:Y:S01]  /*a110*/  MUFU.TANH R13, R13 ;  /* 0x0000000d000d7308 */ /* 0x000ea20000002400 */
[----:B---3--:R-:W-:Y:S02]  /*a120*/  FMNMX.FTZ R6, R11, R6, !PT ;  /* 0x000000060b067209 */ /* 0x008fe40007810000 */
[----:B------:R-:W-:Y:S05]  /*a130*/  SYNCS.ARRIVE.TRANS64.RED.A1T0 RZ, [UR6], RZ ;  /* 0x000000ffffff79a7 */ /* 0x000fea0008100406 */
[----:B------:R-:W3:Y:S01]  /*a140*/  MUFU.TANH R14, R14 ;  /* 0x0000000e000e7308 */ /* 0x000ee20000002400 */
[----:B-1----:R-:W-:-:S07]  /*a150*/  FMNMX.FTZ R6, R12, R6, !PT ;  /* 0x000000060c067209 */ /* 0x002fce0007810000 */
[----:B------:R-:W1:Y:S01]  /*a160*/  MUFU.TANH R15, R15 ;  /* 0x0000000f000f7308 */ /* 0x000e620000002400 */
[----:B--2---:R-:W-:-:S07]  /*a170*/  FMNMX.FTZ R6, R13, R6, !PT ;  /* 0x000000060d067209 */ /* 0x004fce0007810000 */
[----:B------:R-:W2:Y:S01]  /*a180*/  MUFU.TANH R20, R20 ;  /* 0x0000001400147308 */ /* 0x000ea20000002400 */
[----:B---3--:R-:W-:-:S07]  /*a190*/  FMNMX.FTZ R6, R14, R6, !PT ;  /* 0x000000060e067209 */ /* 0x008fce0007810000 */
        /* <DEDUP_REMOVED lines=16> */
[----:B------:R-:W-:Y:S01]  /*a2a0*/  MUFU.TANH R155, R155 ;  /* 0x0000009b009b7308 */ /* 0x000fe20000002400 */
[----:B---3--:R-:W-:-:S07]  /*a2b0*/  FMNMX.FTZ R6, R164, R6, !PT ;  /* 0x00000006a4067209 */ /* 0x008fce0007810000 */
[----:B------:R-:W-:Y:S01]  /*a2c0*/  MUFU.TANH R158, R158 ;  /* 0x0000009e009e7308 */ /* 0x000fe20000002400 */
[----:B-1----:R-:W-:-:S05]  /*a2d0*/  FMNMX.FTZ R6, R165, R6, !PT ;  /* 0x00000006a5067209 */ /* 0x002fca0007810000 */
[----:B------:R-:W1:Y:S02]  /*a2e0*/  SHFL.BFLY PT, R161, R6, 0x2, 0x1f ;  /* 0x0c401f0006a17f89 */ /* 0x000e6400000e0000 */
[----:B------:R-:W-:Y:S08]  /*a2f0*/  MUFU.TANH R159, R159 ;  /* 0x0000009f009f7308 */ /* 0x000ff00000002400 */
[----:B------:R-:W-:Y:S08]  /*a300*/  MUFU.TANH R162, R162 ;  /* 0x000000a200a27308 */ /* 0x000ff00000002400 */
[----:B------:R-:W-:Y:S01]  /*a310*/  MUFU.TANH R172, R172 ;  /* 0x000000ac00ac7308 */ /* 0x000fe20000002400 */
[----:B-1----:R-:W-:Y:S01]  /*a320*/  FMNMX.FTZ R6, R6, R161, !PT ;  /* 0x000000a106067209 */ /* 0x002fe20007810000 */
[----:B------:R-:W-:-:S06]  /*a330*/  FMUL.FTZ R161, R154, UR23 ;  /* 0x000000179aa17c20 */ /* 0x000fcc0008410000 */
[----:B------:R-:W-:Y:S01]  /*a340*/  MUFU.TANH R173, R173 ;  /* 0x000000ad00ad7308 */ /* 0x000fe20000002400 */
[----:B------:R-:W1:Y:S07]  /*a350*/  SHFL.BFLY PT, R168, R6, 0x1, 0x1f ;  /* 0x0c201f0006a87f89 */ /* 0x000e6e00000e0000 */
[----:B------:R-:W-:Y:S01]  /*a360*/  MUFU.TANH R161, R161 ;  /* 0x000000a100a17308 */ /* 0x000fe20000002400 */
[----:B-1----:R-:W-:-:S05]  /*a370*/  FMNMX.FTZ R6, R6, R168, !PT ;  /* 0x000000a806067209 */ /* 0x002fca0007810000 */
        /* <DEDUP_REMOVED lines=22> */
[-C--:B-1----:R-:W-:Y:S01]  /*a4e0*/  FMUL.FTZ R24, R24, R9.reuse ;  /* 0x0000000918187220 */ /* 0x082fe20000410000 */
[-C--:B------:R-:W-:Y:S01]  /*a4f0*/  FMUL.FTZ R25, R25, R9.reuse ;  /* 0x0000000919197220 */ /* 0x080fe20000410000 */
[-C--:B------:R-:W-:Y:S01]  /*a500*/  FMUL.FTZ R28, R28, R9.reuse ;  /* 0x000000091c1c7220 */ /* 0x080fe20000410000 */
[-C--:B------:R-:W-:Y:S01]  /*a510*/  FMUL.FTZ R29, R29, R9.reuse ;  /* 0x000000091d1d7220 */ /* 0x080fe20000410000 */
[-C--:B------:R-:W-:Y:S01]  /*a520*/  FMUL.FTZ R32, R32, R9.reuse ;  /* 0x0000000920207220 */ /* 0x080fe20000410000 */
[-C--:B------:R-:W-:Y:S01]  /*a530*/  FMUL.FTZ R33, R33, R9.reuse ;  /* 0x0000000921217220 */ /* 0x080fe20000410000 */
[----:B------:R-:W-:Y:S01]  /*a540*/  FMUL.FTZ R36, R36, R9 ;  /* 0x0000000924247220 */ /* 0x000fe20000410000 */
        /* <DEDUP_REMOVED lines=11> */
[----:B-1----:R-:W-:Y:S01]  /*a600*/  FMUL.FTZ R12, R170, UR23 ;  /* 0x00000017aa0c7c20 */ /* 0x002fe20008410000 */
[----:B------:R-:W-:Y:S01]  /*a610*/  FMUL.FTZ R170, R178, UR23 ;  /* 0x00000017b2aa7c20 */ /* 0x000fe20008410000 */
        /* <DEDUP_REMOVED lines=18> */
[----:B------:R-:W-:Y:S01]  /*a740*/  FMUL.FTZ R69, R69, R9 ;  /* 0x0000000945457220 */ /* 0x000fe20000410000 */
[----:B------:R-:W3:Y:S01]  /*a750*/  MUFU.TANH R3, R3 ;  /* 0x0000000300037308 */ /* 0x000ee20000002400 */
[----:B-1----:R-:W-:Y:S01]  /*a760*/  FADD.FTZ R11, R5, R154 ;  /* 0x0000009a050b7221 */ /* 0x002fe20000010000 */
[----:B------:R-:W-:Y:S01]  /*a770*/  F2FP.F16.F32.PACK_AB R154, R169, R5 ;  /* 0x00000005a99a723e */ /* 0x000fe200000000ff */
[-C--:B------:R-:W-:Y:S01]  /*a780*/  FMUL.FTZ R72, R72, R9.reuse ;  /* 0x0000000948487220 */ /* 0x080fe20000410000 */
[----:B------:R-:W-:Y:S01]  /*a790*/  FMNMX.FTZ R5, R161, R8, !PT ;  /* 0x00000008a1057209 */ /* 0x000fe20007810000 */
[----:B------:R-:W-:Y:S01]  /*a7a0*/  FADD.FTZ R11, R169, R11 ;  /* 0x0000000ba90b7221 */ /* 0x000fe20000010000 */
[----:B------:R-:W-:Y:S01]  /*a7b0*/  FMUL.FTZ R169, R175, UR23 ;  /* 0x00000017afa97c20 */ /* 0x000fe20008410000 */
[----:B------:R-:W-:Y:S01]  /*a7c0*/  FMUL.FTZ R73, R73, R9 ;  /* 0x0000000949497220 */ /* 0x000fe20000410000 */
[----:B------:R-:W-:Y:S01]  /*a7d0*/  FMNMX.FTZ R5, R155, R5, !PT ;  /* 0x000000059b057209 */ /* 0x000fe20007810000 */
[----:B------:R-:W1:Y:S01]  /*a7e0*/  MUFU.TANH R12, R12 ;  /* 0x0000000c000c7308 */ /* 0x000e620000002400 */
[-C--:B------:R-:W-:Y:S01]  /*a7f0*/  FMUL.FTZ R76, R76, R9.reuse ;  /* 0x000000094c4c7220 */ /* 0x080fe20000410000 */
[----:B------:R-:W-:Y:S01]  /*a800*/  FMUL.FTZ R77, R77, R9 ;  /* 0x000000094d4d7220 */ /* 0x000fe20000410000 */
[----:B------:R-:W-:Y:S01]  /*a810*/  FMNMX.FTZ R5, R158, R5, !PT ;  /* 0x000000059e057209 */ /* 0x000fe20007810000 */
[-C--:B------:R-:W-:Y:S01]  /*a820*/  FMUL.FTZ R80, R80, R9.reuse ;  /* 0x0000000950507220 */ /* 0x080fe20000410000 */
[-C--:B------:R-:W-:Y:S01]  /*a830*/  FMUL.FTZ R81, R81, R9.reuse ;  /* 0x0000000951517220 */ /* 0x080fe20000410000 */
[----:B------:R-:W-:Y:S01]  /*a840*/  FMUL.FTZ R84, R84, R9 ;  /* 0x0000000954547220 */ /* 0x000fe20000410000 */
[----:B------:R-:W-:Y:S01]  /*a850*/  FMNMX.FTZ R5, R159, R5, !PT ;  /* 0x000000059f057209 */ /* 0x000fe20007810000 */
[----:B------:R-:W4:Y:S01]  /*a860*/  MUFU.TANH R166, R166 ;  /* 0x000000a600a67308 */ /* 0x000f220000002400 */
[-C--:B------:R-:W-:Y:S01]  /*a870*/  FMUL.FTZ R85, R85, R9.reuse ;  /* 0x0000000955557220 */ /* 0x080fe20000410000 */
[----:B------:R-:W-:Y:S01]  /*a880*/  FMUL.FTZ R88, R88, R9 ;  /* 0x0000000958587220 */ /* 0x000fe20000410000 */
[----:B------:R-:W-:Y:S01]  /*a890*/  FMNMX.FTZ R5, R162, R5, !PT ;  /* 0x00000005a2057209 */ /* 0x000fe20007810000 */
[-C--:B------:R-:W-:Y:S01]  /*a8a0*/  FMUL.FTZ R89, R89, R9.reuse ;  /* 0x0000000959597220 */ /* 0x080fe20000410000 */
[-C--:B------:R-:W-:Y:S01]  /*a8b0*/  FMUL.FTZ R92, R92, R9.reuse ;  /* 0x000000095c5c7220 */ /* 0x080fe20000410000 */
[----:B------:R-:W-:Y:S01]  /*a8c0*/  FMUL.FTZ R93, R93, R9 ;  /* 0x000000095d5d7220 */ /* 0x000fe20000410000 */
[----:B------:R-:W-:Y:S01]  /*a8d0*/  FMNMX.FTZ R5, R10, R5, !PT ;  /* 0x000000050a057209 */ /* 0x000fe20007810000 */
[----:B------:R-:W5:Y:S01]  /*a8e0*/  MUFU.TANH R167, R167 ;  /* 0x000000a700a77308 */ /* 0x000f620000002400 */
[-C--:B------:R-:W-:Y:S01]  /*a8f0*/  FMUL.FTZ R96, R96, R9.reuse ;  /* 0x0000000960607220 */ /* 0x080fe20000410000 */
[----:B------:R-:W-:Y:S01]  /*a900*/  FMUL.FTZ R97, R97, R9 ;  /* 0x0000000961617220 */ /* 0x000fe20000410000 */
[----:B--2---:R-:W-:Y:S01]  /*a910*/  FMNMX.FTZ R5, R163, R5, !PT ;  /* 0x00000005a3057209 */ /* 0x004fe20007810000 */
[-C--:B------:R-:W-:Y:S01]  /*a920*/  FMUL.FTZ R100, R100, R9.reuse ;  /* 0x0000000964647220 */ /* 0x080fe20000410000 */
[-C--:B------:R-:W-:Y:S01]  /*a930*/  FMUL.FTZ R101, R101, R9.reuse ;  /* 0x0000000965657220 */ /* 0x080fe20000410000 */
[----:B------:R-:W-:Y:S01]  /*a940*/  FMUL.FTZ R104, R104, R9 ;  /* 0x0000000968687220 */ /* 0x000fe20000410000 */
[----:B---3--:R-:W-:Y:S01]  /*a950*/  FMNMX.FTZ R5, R3, R5, !PT ;  /* 0x0000000503057209 */ /* 0x008fe20007810000 */
[----:B------:R-:W2:Y:S01]  /*a960*/  MUFU.TANH R169, R169 ;  /* 0x000000a900a97308 */ /* 0x000ea20000002400 */
[-C--:B------:R-:W-:Y:S01]  /*a970*/  FMUL.FTZ R105, R105, R9.reuse ;  /* 0x0000000969697220 */ /* 0x080fe20000410000 */
[----:B------:R-:W-:Y:S01]  /*a980*/  FMUL.FTZ R108, R108, R9 ;  /* 0x000000096c6c7220 */ /* 0x000fe20000410000 */
[----:B-1----:R-:W-:Y:S01]  /*a990*/  FMNMX.FTZ R5, R12, R5, !PT ;  /* 0x000000050c057209 */ /* 0x002fe20007810000 */
[-C--:B------:R-:W-:Y:S01]  /*a9a0*/  FMUL.FTZ R109, R109, R9.reuse ;  /* 0x000000096d6d7220 */ /* 0x080fe20000410000 */
[-C--:B------:R-:W-:Y:S01]  /*a9b0*/  FMUL.FTZ R112, R112, R9.reuse ;  /* 0x0000000970707220 */ /* 0x080fe20000410000 */
[----:B------:R-:W-:Y:S01]  /*a9c0*/  FMUL.FTZ R113, R113, R9 ;  /* 0x0000000971717220 */ /* 0x000fe20000410000 */
[----:B----4-:R-:W-:Y:S01]  /*a9d0*/  FMNMX.FTZ R5, R166, R5, !PT ;  /* 0x00000005a6057209 */ /* 0x010fe20007810000 */
[----:B------:R-:W1:Y:S01]  /*a9e0*/  MUFU.TANH R170, R170 ;  /* 0x000000aa00aa7308 */ /* 0x000e620000002400 */
[-C--:B------:R-:W-:Y:S01]  /*a9f0*/  FMUL.FTZ R116, R116, R9.reuse ;  /* 0x0000000974747220 */ /* 0x080fe20000410000 */
[----:B------:R-:W-:Y:S01]  /*aa00*/  FMUL.FTZ R117, R117, R9 ;  /* 0x0000000975757220 */ /* 0x000fe20000410000 */
[----:B-----5:R-:W-:Y:S01]  /*aa10*/  FMNMX.FTZ R5, R167, R5, !PT ;  /* 0x00000005a7057209 */ /* 0x020fe20007810000 */
[-C--:B------:R-:W-:Y:S01]  /*aa20*/  FMUL.FTZ R120, R120, R9.reuse ;  /* 0x0000000978787220 */ /* 0x080fe20000410000 */
[-C--:B------:R-:W-:Y:S01]  /*aa30*/  FMUL.FTZ R121, R121, R9.reuse ;  /* 0x0000000979797220 */ /* 0x080fe20000410000 */
[-C--:B------:R-:W-:Y:S01]  /*aa40*/  FMUL.FTZ R124, R124, R9.reuse ;  /* 0x000000097c7c7220 */ /* 0x080fe20000410000 */
[----:B------:R-:W-:Y:S01]  /*aa50*/  FMUL.FTZ R125, R125, R9 ;  /* 0x000000097d7d7220 */ /* 0x000fe20000410000 */
[----:B------:R-:W3:Y:S01]  /*aa60*/  MUFU.TANH R171, R171 ;  /* 0x000000ab00ab7308 */ /* 0x000ee20000002400 */
[----:B--2---:R-:W-:Y:S01]  /*aa70*/  FMNMX.FTZ R5, R169, R5, !PT ;  /* 0x00000005a9057209 */ /* 0x004fe20007810000 */
[-C--:B------:R-:W-:Y:S01]  /*aa80*/  FMUL.FTZ R128, R128, R9.reuse ;  /* 0x0000000980807220 */ /* 0x080fe20000410000 */
[-C--:B------:R-:W-:Y:S01]  /*aa90*/  FMUL.FTZ R129, R129, R9.reuse ;  /* 0x0000000981817220 */ /* 0x080fe20000410000 */
[-C--:B------:R-:W-:Y:S01]  /*aaa0*/  FMUL.FTZ R132, R132, R9.reuse ;  /* 0x0000000984847220 */ /* 0x080fe20000410000 */
[-C--:B------:R-:W-:Y:S01]  /*aab0*/  FMUL.FTZ R133, R133, R9.reuse ;  /* 0x0000000985857220 */ /* 0x080fe20000410000 */
[-C--:B------:R-:W-:Y:S01]  /*aac0*/  FMUL.FTZ R136, R136, R9.reuse ;  /* 0x0000000988887220 */ /* 0x080fe20000410000 */
[----:B------:R-:W-:Y:S01]  /*aad0*/  FMUL.FTZ R137, R137, R9 ;  /* 0x0000000989897220 */ /* 0x000fe20000410000 */
[----:B------:R-:W-:Y:S01]  /*aae0*/  MUFU.EX2 R178, R156 ;  /* 0x0000009c00b27308 */ /* 0x000fe20000000800 */
[----:B-1----:R-:W-:Y:S01]  /*aaf0*/  FMNMX.FTZ R5, R170, R5, !PT ;  /* 0x00000005aa057209 */ /* 0x002fe20007810000 */
        /* <DEDUP_REMOVED lines=11> */
[----:B------:R-:W1:Y:S02]  /*abb0*/  SHFL.BFLY PT, R174, R5, 0x2, 0x1f ;  /* 0x0c401f0005ae7f89 */ /* 0x000e6400000e0000 */
[----:B------:R-:W-:Y:S08]  /*abc0*/  MUFU.EX2 R15, R15 ;  /* 0x0000000f000f7308 */ /* 0x000ff00000000800 */
[----:B------:R-:W-:Y:S08]  /*abd0*/  MUFU.EX2 R20, R20 ;  /* 0x0000001400147308 */ /* 0x000ff00000000800 */
[----:B------:R-:W-:Y:S01]  /*abe0*/  MUFU.EX2 R21, R21 ;  /* 0x0000001500157308 */ /* 0x000fe20000000800 */
[----:B-1----:R-:W-:-:S07]  /*abf0*/  FMNMX.FTZ R5, R5, R174, !PT ;  /* 0x000000ae05057209 */ /* 0x002fce0007810000 */
[----:B------:R-:W1:Y:S01]  /*ac00*/  MUFU.EX2 R168, R168 ;  /* 0x000000a800a87308 */ /* 0x000e620000000800 */
[----:B------:R-:W2:Y:S07]  /*ac10*/  SHFL.BFLY PT, R174, R5, 0x1, 0x1f ;  /* 0x0c201f0005ae7f89 */ /* 0x000eae00000e0000 */
[----:B------:R-:W-:Y:S08]  /*ac20*/  MUFU.EX2 R177, R165 ;  /* 0x000000a500b17308 */ /* 0x000ff00000000800 */
[----:B------:R1:W-:Y:S02]  /*ac30*/  MUFU.EX2 R179, R160 ;  /* 0x000000a000b37308 */ /* 0x0003e40000000800 */
[----:B-1----:R-:W-:-:S02]  /*ac40*/  F2FP.F16.F32.PACK_AB R160, R168, R21 ;  /* 0x00000015a8a0723e */ /* 0x002fc400000000ff */
        /* <DEDUP_REMOVED lines=24> */
[-C--:B-1----:R-:W-:Y:S01]  /*add0*/  FMUL.FTZ R26, R26, R10.reuse ;  /* 0x0000000a1a1a7220 */ /* 0x082fe20000410000 */
[-C--:B------:R-:W-:Y:S01]  /*ade0*/  FMUL.FTZ R27, R27, R10.reuse ;  /* 0x0000000a1b1b7220 */ /* 0x080fe20000410000 */
[-C--:B------:R-:W-:Y:S01]  /*adf0*/  FMUL.FTZ R30, R30, R10.reuse ;  /* 0x0000000a1e1e7220 */ /* 0x080fe20000410000 */
[-C--:B------:R-:W-:Y:S01]  /*ae00*/  FMUL.FTZ R31, R31, R10.reuse ;  /* 0x0000000a1f1f7220 */ /* 0x080fe20000410000 */
[-C--:B------:R-:W-:Y:S01]  /*ae10*/  FMUL.FTZ R34, R34, R10.reuse ;  /* 0x0000000a22227220 */ /* 0x080fe20000410000 */
[-C--:B------:R-:W-:Y:S01]  /*ae20*/  FMUL.FTZ R35, R35, R10.reuse ;  /* 0x0000000a23237220 */ /* 0x080fe20000410000 */
[----:B------:R-:W-:Y:S01]  /*ae30*/  FMUL.FTZ R38, R38, R10 ;  /* 0x0000000a26267220 */ /* 0x000fe20000410000 */
        /* <DEDUP_REMOVED lines=49> */
[----:B-1----:R-:W-:Y:S01]  /*b150*/  FADD.FTZ R11, R176, R11 ;  /* 0x0000000bb00b7221 */ /* 0x002fe20000010000 */
[----:B------:R-:W-:Y:S01]  /*b160*/  FADD.FTZ R4, R20, R4 ;  /* 0x0000000414047221 */ /* 0x000fe20000010000 */
[----:B------:R-:W-:Y:S01]  /*b170*/  BAR.SYNC.DEFER_BLOCKING 0xf, 0x100 ;  /* 0x03c4000000007b1d */ /* 0x000fe20000010000 */
[----:B------:R-:W-:Y:S01]  /*b180*/  F2FP.F16.F32.PACK_AB R157, R176, R157 ;  /* 0x0000009db09d723e */ /* 0x000fe200000000ff */
[-C--:B------:R-:W-:Y:S01]  /*b190*/  FMUL.FTZ R90, R90, R10.reuse ;  /* 0x0000000a5a5a7220 */ /* 0x080fe20000410000 */
[-C--:B------:R-:W-:Y:S01]  /*b1a0*/  FMUL.FTZ R91, R91, R10.reuse ;  /* 0x0000000a5b5b7220 */ /* 0x080fe20000410000 */
[-C--:B------:R-:W-:Y:S01]  /*b1b0*/  FMUL.FTZ R94, R94, R10.reuse ;  /* 0x0000000a5e5e7220 */ /* 0x080fe20000410000 */
[-C--:B------:R-:W-:Y:S01]  /*b1c0*/  FMUL.FTZ R95, R95, R10.reuse ;  /* 0x0000000a5f5f7220 */ /* 0x080fe20000410000 */
[----:B------:R-:W1:Y:S01]  /*b1d0*/  MUFU.EX2 R12, R12 ;  /* 0x0000000c000c7308 */ /* 0x000e620000000800 */
        /* <DEDUP_REMOVED lines=16> */
[----:B-1----:R-:W-:Y:S01]  /*b2e0*/  FADD.FTZ R11, R12, R11 ;  /* 0x0000000b0c0b7221 */ /* 0x002fe20000010000 */
        /* <DEDUP_REMOVED lines=51> */
.L_x_5502:
[----:B------:R2:W3:Y:S01]  /*b620*/  SYNCS.PHASECHK.TRANS64.TRYWAIT P1, [UR21+0x28c50], R7 ;  /* 0x028c5007ff0075a7 */ /* 0x0004e20008020155 */
[----:B------:R-:W-:Y:S05]  /*b630*/  @!P0 BRA `(.L_x_5503) ;  /* 0x0000000000048947 */ /* 0x000fea0003800000 */
[----:B------:R-:W-:Y:S01]  /*b640*/  BPT.TRAP 0x1 ;  /* 0x000000040000795c */ /* 0x000fe20000300000 */
.L_x_5503:
[----:B---3--:R-:W-:Y:S05]  /*b650*/  @P1 BRA `(.L_x_5504) ;  /* 0x0000000000081947 */ /* 0x008fea0003800000 */
[----:B------:R-:W3:Y:S02]  /*b660*/  SYNCS.PHASECHK.TRANS64.TRYWAIT P1, [UR21+0x28c50], R7 ;  /* 0x028c5007ff0075a7 */ /* 0x000ee40008020155 */
[----:B---3--:R-:W-:Y:S05]  /*b670*/  @!P1 BRA `(.L_x_5505) ;  /* 0x000000e8008c9947 */ /* 0x008fea0003800000 */
.L_x_5504:
        /* <DEDUP_REMOVED lines=34> */
.L_x_5506:
[----:B------:R-:W-:Y:S01]  /*b8a0*/  UIADD3 UR21, UR21, 0x28c60, URZ ;  /* 0x00028c6015157890 */ /* 0x000fe2000fffe03f */
[----:B------:R-:W-:Y:S01]  /*b8b0*/  PLOP3.LUT P1, PT, PT, PT, UP0, 0x80, 0x0 ;  /* 0x000000000000781c */ /* 0x000fe20003f2f008 */
[----:B------:R-:W-:Y:S01]  /*b8c0*/  UMOV UR24, UR38 ;  /* 0x0000002600187c82 */ /* 0x000fe20008000000 */
[----:B---3--:R-:W-:Y:S01]  /*b8d0*/  IMAD.MOV.U32 R8, RZ, RZ, R5 ;  /* 0x000000ffff087224 */ /* 0x008fe200078e0005 */
[----:B------:R-:W-:Y:S01]  /*b8e0*/  UPRMT UR21, UR40, 0x654, UR21 ;  /* 0x0000065428157896 */ /* 0x000fe20008000015 */
[----:B------:R-:W-:-:S08]  /*b8f0*/  IMAD.MOV.U32 R9, RZ, RZ, R6 ;  /* 0x000000ffff097224 */ /* 0x000fd000078e0006 */
[----:B------:R-:W-:Y:S01]  /*b900*/  SYNCS.ARRIVE.TRANS64.RED.A1T0 RZ, [UR21], RZ ;  /* 0x000000ffffff79a7 */ /* 0x000fe20008100415 */
[----:B------:R-:W-:Y:S05]  /*b910*/  @P1 BRA `(.L_x_5507) ;  /* 0xffffffe000d41947 */ /* 0x000fea000383ffff */
.L_x_5496:
        /* <DEDUP_REMOVED lines=11> */
.L_x_5527:
[----:B------:R-:W-:-:S04]  /*b9d0*/  UIADD3 UR38, UR27, 0x1, URZ ;  /* 0x000000011b267890 */ /* 0x000fc8000fffe03f */
[----:B------:R-:W-:-:S04]  /*b9e0*/  UISETP.NE.AND UP0, UPT, UR38, 0x2, UPT ;  /* 0x000000022600788c */ /* 0x000fc8000bf05270 */
[----:B------:R-:W-:Y:S02]  /*b9f0*/  USEL UR6, URZ, 0x1, UP0 ;  /* 0x000000013f067887 */ /* 0x000fe40008000000 */
[----:B------:R-:W-:Y:S02]  /*ba00*/  USEL UR38, UR38, URZ, UP0 ;  /* 0x0000003f26267287 */ /* 0x000fe40008000000 */
[----:B------:R-:W-:Y:S01]  /*ba10*/  ULOP3.LUT UR37, UR37, UR6, URZ, 0x3c, !UPT ;  /* 0x0000000625257292 */ /* 0x000fe2000f8e3c3f */
[----:B------:R-:W-:Y:S11]  /*ba20*/  @!P0 BRA `(.L_x_5509) ;  /* 0x0000000000048947 */ /* 0x000ff60003800000 */
[----:B------:R-:W-:Y:S01]  /*ba30*/  BPT.TRAP 0x1 ;  /* 0x000000040000795c */ /* 0x000fe20000300000 */
.L_x_5509:
[----:B------:R-:W-:Y:S01]  /*ba40*/  ULEA UR20, UR38, UR41, 0x3 ;  /* 0x0000002926147291 */ /* 0x000fe2000f8e183f */
[----:B012---:R-:W-:-:S05]  /*ba50*/  IMAD.U32 R7, RZ, RZ, UR37 ;  /* 0x00000025ff077e24 */ /* 0x007fca000f8e00ff */
[----:B------:R-:W-:-:S04]  /*ba60*/  SHF.L.U32 R7, R7, 0x1f, RZ ;  /* 0x0000001f07077819 */ /* 0x000fc800000006ff */
[----:B------:R0:W1:Y:S01]  /*ba70*/  SYNCS.PHASECHK.TRANS64.TRYWAIT P1, [UR20+0x28c30], R7 ;  /* 0x028c3007ff0075a7 */ /* 0x0000620008020154 */
[----:B------:R-:W-:Y:S05]  /*ba80*/  @!P0 BRA `(.L_x_5510) ;  /* 0x0000000000048947 */ /* 0x000fea0003800000 */
[----:B------:R-:W-:Y:S01]  /*ba90*/  BPT.TRAP 0x1 ;  /* 0x000000040000795c */ /* 0x000fe20000300000 */
.L_x_5510:
[----:B-1----:R-:W-:Y:S05]  /*baa0*/  @P1 BRA `(.L_x_5511) ;  /* 0x0000000000081947 */ /* 0x002fea0003800000 */
[----:B------:R-:W1:Y:S02]  /*bab0*/  SYNCS.PHASECHK.TRANS64.TRYWAIT P1, [UR20+0x28c30], R7 ;  /* 0x028c3007ff0075a7 */ /* 0x000e640008020154 */
[----:B-1----:R-:W-:Y:S05]  /*bac0*/  @!P1 BRA `(.L_x_5512) ;  /* 0x000000e400909947 */ /* 0x002fea0003800000 */
.L_x_5511:
        /* <DEDUP_REMOVED lines=23> */
.L_x_5513:
        /* <DEDUP_REMOVED lines=14> */
[----:B-1----:R-:W-:Y:S01]  /*bd20*/  FMUL.FTZ R6, R155, UR21 ;  /* 0x000000159b067c20 */ /* 0x002fe20008410000 */
        /* <DEDUP_REMOVED lines=41> */
[--C-:B-1----:R-:W-:Y:S02]  /*bfc0*/  IMAD.IADD R177, R179, 0x1, R180.reuse ;  /* 0x00000001b3b17824 */ /* 0x102fe400078e02b4 */
        /* <DEDUP_REMOVED lines=45> */
.L_x_5516:
[----:B------:R-:W-:-:S05]  /*c2a0*/  IMAD.U32 R181, RZ, RZ, UR23 ;  /* 0x00000017ffb57e24 */ /* 0x000fca000f8e00ff */
[----:B------:R-:W-:-:S13]  /*c2b0*/  ISETP.NE.AND P1, PT, R181, 0x1, PT ;  /* 0x00000001b500780c */ /* 0x000fda0003f25270 */
[----:B------:R-:W1:Y:S02]  /*c2c0*/  @P1 LDC.64 R8, c[0x0][0x9e8] ;  /* 0x00027a00ff081b82 */ /* 0x000e640000000a00 */
[----:B-1----:R-:W-:-:S05]  /*c2d0*/  @P1 IMAD.HI.U32 R8, R180, R8, RZ ;  /* 0x00000008b4081227 */ /* 0x002fca00078e00ff */
[----:B------:R-:W-:-:S07]  /*c2e0*/  @P1 SHF.R.U32.HI R180, RZ, R9, R8 ;  /* 0x00000009ffb41219 */ /* 0x000fce0000011608 */
.L_x_5517:
[----:B------:R-:W-:Y:S05]  /*c2f0*/  BSYNC B0 ;  /* 0x0000000000007941 */ /* 0x000fea0003800000 */
.L_x_5515:
[----:B------:R-:W-:-:S04]  /*c300*/  IMAD R180, R180, R181, -UR7 ;  /* 0x80000007b4b47e24 */ /* 0x000fc8000f8e02b5 */
[----:B------:R-:W-:-:S05]  /*c310*/  IMAD.IADD R180, R180, 0x1, -R2 ;  /* 0x00000001b4b47824 */ /* 0x000fca00078e0a02 */
[----:B------:R-:W-:Y:S02]  /*c320*/  VIMNMX R176, R176, R180, !PT ;  /* 0x000000b4b0b07248 */ /* 0x000fe40007fe0100 */
[----:B------:R-:W-:-:S07]  /*c330*/  VIADDMNMX R177, R180, R181, R177, PT ;  /* 0x000000b5b4b17246 */ /* 0x000fce00038001b1 */
.L_x_5514:
        /* <DEDUP_REMOVED lines=69> */
.L_x_5520:
[----:B------:R-:W-:-:S05]  /*c790*/  IMAD.U32 R177, RZ, RZ, UR23 ;  /* 0x00000017ffb17e24 */ /* 0x000fca000f8e00ff */
[----:B------:R-:W-:-:S13]  /*c7a0*/  ISETP.NE.AND P2, PT, R177, 0x1, PT ;  /* 0x00000001b100780c */ /* 0x000fda0003f45270 */
[----:B------:R-:W0:Y:S02]  /*c7b0*/  @P2 LDC.64 R8, c[0x0][0x9e8] ;  /* 0x00027a00ff082b82 */ /* 0x000e240000000a00 */
[----:B0-----:R-:W-:-:S05]  /*c7c0*/  @P2 IMAD.HI.U32 R8, R176, R8, RZ ;  /* 0x00000008b0082227 */ /* 0x001fca00078e00ff */
[----:B------:R-:W-:-:S07]  /*c7d0*/  @P2 SHF.R.U32.HI R176, RZ, R9, R8 ;  /* 0x00000009ffb02219 */ /* 0x000fce0000011608 */
.L_x_5521:
[----:B------:R-:W-:Y:S05]  /*c7e0*/  BSYNC B0 ;  /* 0x0000000000007941 */ /* 0x000fea0003800000 */
.L_x_5519:
[----:B------:R-:W-:-:S04]  /*c7f0*/  IMAD R176, R176, R177, -UR7 ;  /* 0x80000007b0b07e24 */ /* 0x000fc8000f8e02b1 */
[----:B------:R-:W-:-:S05]  /*c800*/  IMAD.IADD R176, R176, 0x1, -R2 ;  /* 0x00000001b0b07824 */ /* 0x000fca00078e0a02 */
[----:B------:R-:W-:Y:S02]  /*c810*/  VIMNMX R178, R178, R176, !PT ;  /* 0x000000b0b2b27248 */ /* 0x000fe40007fe0100 */
[----:B------:R-:W-:-:S07]  /*c820*/  VIADDMNMX R179, R176, R177, R179, PT ;  /* 0x000000b1b0b37246 */ /* 0x000fce00038001b3 */
.L_x_5518:
        /* <DEDUP_REMOVED lines=395> */
.L_x_5522:
[----:B------:R0:W1:Y:S01]  /*e0e0*/  SYNCS.PHASECHK.TRANS64.TRYWAIT P1, [UR20+0x28c50], R7 ;  /* 0x028c5007ff0075a7 */ /* 0x0000620008020154 */
[----:B------:R-:W-:Y:S05]  /*e0f0*/  @!P0 BRA `(.L_x_5523) ;  /* 0x0000000000048947 */ /* 0x000fea0003800000 */
[----:B------:R-:W-:Y:S01]  /*e100*/  BPT.TRAP 0x1 ;  /* 0x000000040000795c */ /* 0x000fe20000300000 */
.L_x_5523:
[----:B-1----:R-:W-:Y:S05]  /*e110*/  @P1 BRA `(.L_x_5524) ;  /* 0x0000000000081947 */ /* 0x002fea0003800000 */
[----:B------:R-:W1:Y:S02]  /*e120*/  SYNCS.PHASECHK.TRANS64.TRYWAIT P1, [UR20+0x28c50], R7 ;  /* 0x028c5007ff0075a7 */ /* 0x000e640008020154 */
[----:B-1----:R-:W-:Y:S05]  /*e130*/  @!P1 BRA `(.L_x_5525) ;  /* 0x000000c0000c9947 */ /* 0x002fea0003800000 */
.L_x_5524:
        /* <DEDUP_REMOVED lines=34> */
.L_x_5526:
        /* <DEDUP_REMOVED lines=10> */
.L_x_5508:
[----:B------:R-:W3:Y:S01]  /*e400*/  SHFL.BFLY PT, R0, R3, 0x2, 0x1f ;  /* 0x0c401f0003007f89 */ /* 0x000ee200000e0000 */
[----:B------:R-:W-:Y:S08]  /*e410*/  BAR.ARV 0x8, 0x100 ;  /* 0x0204000000007b1d */ /* 0x000ff00000002000 */
[----:B------:R-:W-:Y:S01]  /*e420*/  BAR.SYNC.DEFER_BLOCKING 0xf, 0x100 ;  /* 0x03c4000000007b1d */ /* 0x000fe20000010000 */
[----:B------:R-:W-:Y:S01]  /*e430*/  ISETP.NE.AND P2, PT, R18, RZ, PT ;  /* 0x000000ff1200720c */ /* 0x000fe20003f45270 */
[----:B------:R-:W-:Y:S01]  /*e440*/  IMAD.MOV.U32 R12, RZ, RZ, -0x800000 ;  /* 0xff800000ff0c7424 */ /* 0x000fe200078e00ff */
[----:B------:R-:W-:-:S03]  /*e450*/  UIADD3 UR36, UR36, 0x1, URZ ;  /* 0x0000000124247890 */ /* 0x000fc6000fffe03f */
[----:B------:R-:W4:Y:S01]  /*e460*/  SHFL.BFLY PT, R9, R4, 0x2, 0x1f ;  /* 0x0c401f0004097f89 */ /* 0x000f2200000e0000 */
[----:B---3--:R-:W-:Y:S01]  /*e470*/  FADD.FTZ R0, R0, R3 ;  /* 0x0000000300007221 */ /* 0x008fe20000010000 */
[----:B------:R-:W-:-:S04]  /*e480*/  IMAD.MOV.U32 R3, RZ, RZ, RZ ;  /* 0x000000ffff037224 */ /* 0x000fc800078e00ff */
[----:B012---:R-:W0:Y:S01]  /*e490*/  SHFL.BFLY PT, R7, R0, 0x1, 0x1f ;  /* 0x0c201f0000077f89 */ /* 0x007e2200000e0000 */
[----:B----4-:R-:W-:Y:S01]  /*e4a0*/  FADD.FTZ R9, R9, R4 ;  /* 0x0000000409097221 */ /* 0x010fe20000010000 */
[----:B------:R-:W-:Y:S01]  /*e4b0*/  IMAD.U32 R4, RZ, RZ, UR38 ;  /* 0x00000026ff047e24 */ /* 0x000fe2000f8e00ff */
[----:B------:R-:W-:-:S03]  /*e4c0*/  UIADD3 UR38, UR38, 0x1, URZ ;  /* 0x0000000126267890 */ /* 0x000fc6000fffe03f */
[----:B------:R-:W1:Y:S01]  /*e4d0*/  SHFL.BFLY PT, R8, R9, 0x1, 0x1f ;  /* 0x0c201f0009087f89 */ /* 0x000e6200000e0000 */
[----:B------:R-:W-:Y:S01]  /*e4e0*/  @!P2 IMAD R4, R4, 0x40, R17 ;  /* 0x000000400404a824 */ /* 0x000fe200078e0211 */
[----:B------:R-:W-:Y:S01]  /*e4f0*/  UISETP.NE.AND UP0, UPT, UR38, 0x2, UPT ;  /* 0x000000022600788c */ /* 0x000fe2000bf05270 */
[----:B0-----:R-:W-:Y:S01]  /*e500*/  FADD.FTZ R11, R0, R7 ;  /* 0x00000007000b7221 */ /* 0x001fe20000010000 */
[----:B------:R-:W-:Y:S02]  /*e510*/  IMAD.MOV.U32 R0, RZ, RZ, RZ ;  /* 0x000000ffff007224 */ /* 0x000fe400078e00ff */
[----:B------:R-:W-:Y:S01]  /*e520*/  @!P2 LEA R4, R4, UR41, 0x2 ;  /* 0x000000290404ac11 */ /* 0x000fe2000f8e10ff */
[----:B------:R-:W-:Y:S01]  /*e530*/  IMAD.U32 R7, RZ, RZ, UR10 ;  /* 0x0000000aff077e24 */ /* 0x000fe2000f8e00ff */
[----:B------:R-:W-:Y:S01]  /*e540*/  USEL UR4, URZ, 0x1, UP0 ;  /* 0x000000013f047887 */ /* 0x000fe20008000000 */
[----:B------:R-:W-:Y:S01]  /*e550*/  FSETP.NE.FTZ.AND P0, PT, R11, RZ, PT ;  /* 0x000000ff0b00720b */ /* 0x000fe20003f15000 */
[----:B------:R-:W-:-:S02]  /*e560*/  USEL UR38, UR38, URZ, UP0 ;  /* 0x0000003f26267287 */ /* 0x000fc40008000000 */
[----:B------:R-:W-:-:S10]  /*e570*/  ULOP3.LUT UR37, UR37, UR4, URZ, 0x3c, !UPT ;  /* 0x0000000425257292 */ /* 0x000fd4000f8e3c3f */
[----:B------:R-:W0:Y:S01]  /*e580*/  @P0 MUFU.LG2 R10, R11 ;  /* 0x0000000b000a0308 */ /* 0x000e220000000c00 */
[----:B------:R-:W-:Y:S01]  /*e590*/  @P0 FMUL.FTZ R7, R7, 0.69314718246459960938 ;  /* 0x3f31721807070820 */ /* 0x000fe20000410000 */
[----:B-1----:R-:W-:-:S05]  /*e5a0*/  FADD.FTZ R8, R9, R8 ;  /* 0x0000000809087221 */ /* 0x002fca0000010000 */
[----:B------:R-:W-:Y:S01]  /*e5b0*/  FSETP.NE.FTZ.AND P1, PT, R8, RZ, PT ;  /* 0x000000ff0800720b */ /* 0x000fe20003f35000 */
[----:B------:R-:W1:Y:S01]  /*e5c0*/  @P0 MUFU.RCP R3, R11 ;  /* 0x0000000b00030308 */ /* 0x000e620000001000 */
[----:B0-----:R-:W-:-:S11]  /*e5d0*/  @P0 FMUL.FTZ R10, R10, 0.69314718246459960938 ;  /* 0x3f3172180a0a0820 */ /* 0x001fd60000410000 */
[----:B------:R-:W0:Y:S01]  /*e5e0*/  @P1 MUFU.RCP R0, R8 ;  /* 0x0000000800001308 */ /* 0x000e220000001000 */
[----:B------:R-:W-:Y:S01]  /*e5f0*/  @P0 FFMA.FTZ R12, R7, R6, R10 ;  /* 0x00000006070c0223 */ /* 0x000fe2000001000a */
[----:B------:R-:W-:Y:S01]  /*e600*/  PLOP3.LUT P0, PT, PT, PT, PT, 0x8, 0x0 ;  /* 0x000000000000781c */ /* 0x000fe20003f0e170 */
[----:B-1----:R-:W-:Y:S01]  /*e610*/  @!P2 STS [R4+0x28800], R3 ;  /* 0x028800030400a388 */ /* 0x002fe20000000800 */
[-C--:B------:R-:W-:Y:S01]  /*e620*/  FMUL.FTZ R24, R24, R3.reuse ;  /* 0x0000000318187220 */ /* 0x080fe20000410000 */
[----:B------:R-:W-:-:S03]  /*e630*/  FMUL.FTZ R25, R25, R3 ;  /* 0x0000000319197220 */ /* 0x000fc60000410000 */
[----:B------:R-:W1:Y:S01]  /*e640*/  @P1 MUFU.LG2 R6, R8 ;  /* 0x0000000800061308 */ /* 0x000e620000000c00 */
        /* <DEDUP_REMOVED lines=17> */
[----:B------:R-:W-:Y:S01]  /*e760*/  FMUL.FTZ R57, R57, R3 ;  /* 0x0000000339397220 */ /* 0x000fe20000410000 */
[----:B0-----:R-:W-:-:S02]  /*e770*/  IMAD.U32 R4, RZ, RZ, UR10 ;  /* 0x0000000aff047e24 */ /* 0x001fc4000f8e00ff */
[-C--:B------:R-:W-:Y:S01]  /*e780*/  FMUL.FTZ R60, R60, R3.reuse ;  /* 0x000000033c3c7220 */ /* 0x080fe20000410000 */
[-C--:B------:R-:W-:Y:S01]  /*e790*/  FMUL.FTZ R61, R61, R3.reuse ;  /* 0x000000033d3d7220 */ /* 0x080fe20000410000 */
[-C--:B------:R-:W-:Y:S01]  /*e7a0*/  FMUL.FTZ R64, R64, R3.reuse ;  /* 0x0000000340407220 */ /* 0x080fe20000410000 */
[----:B------:R-:W-:Y:S01]  /*e7b0*/  @P1 FMUL.FTZ R4, R4, 0.69314718246459960938 ;  /* 0x3f31721804041820 */ /* 0x000fe20000410000 */
        /* <DEDUP_REMOVED lines=43> */
[----:B------:R-:W-:-:S02]  /*ea70*/  IMAD.MOV.U32 R3, RZ, RZ, -0x800000 ;  /* 0xff800000ff037424 */ /* 0x000fc400078e00ff */
        /* <DEDUP_REMOVED lines=66> */
.L_x_5432:
[----:B------:R-:W0:Y:S08]  /*eea0*/  S2UR UR40, SR_CgaCtaId ;  /* 0x00000000002879c3 */ /* 0x000e300000008800 */
[----:B------:R-:W-:Y:S01]  /*eeb0*/  BAR.SYNC.DEFER_BLOCKING 0x5, 0x180 ;  /* 0x0146000000007b1d */ /* 0x000fe20000010000 */
[----:B------:R-:W-:-:S05]  /*eec0*/  USHF.R.U32.HI UR9, URZ, 0x10, UR42 ;  /* 0x000000103f097899 */ /* 0x000fca000801162a */
        /* <DEDUP_REMOVED lines=12> */
[----:B------:R-:W-:Y:S01]  /*ef90*/  ULDC.64 UR14, c[0x0][0xc00] ;  /* 0x00030000000e7ab9 */ /* 0x000fe20000000a00 */
[----:B------:R-:W-:Y:S01]  /*efa0*/  F2FP.F16.F32.PACK_AB R7, R31, R30 ;  /* 0x0000001e1f07723e */ /* 0x000fe200000000ff */
[----:B------:R-:W-:Y:S01]  /*efb0*/  ULDC.64 UR12, c[0x0][0xc00] ;  /* 0x00030000000c7ab9 */ /* 0x000fe20000000a00 */
[----:B------:R-:W-:Y:S01]  /*efc0*/  F2FP.F16.F32.PACK_AB R10, R37, R36 ;  /* 0x00000024250a723e */ /* 0x000fe200000000ff */
[----:B------:R-:W-:Y:S01]  /*efd0*/  UIMAD.WIDE UR12, UR44, 0x4, UR12 ;  /* 0x000000042c0c78a5 */ /* 0x000fe2000f8e020c */
[----:B------:R-:W-:Y:S01]  /*efe0*/  F2FP.F16.F32.PACK_AB R11, R39, R38 ;  /* 0x00000026270b723e */ /* 0x000fe200000000ff */
[----:B------:R-:W-:Y:S01]  /*eff0*/  UMOV UR10, UR41 ;  /* 0x00000029000a7c82 */ /* 0x000fe20008000000 */
[----:B0-----:R-:W-:Y:S01]  /*f000*/  UMOV UR11, UR4 ;  /* 0x00000004000b7c82 */ /* 0x001fe20008000000 */
[----:B------:R-:W-:Y:S01]  /*f010*/  ULDC UR4, c[0x0][0xad4] ;  /* 0x0002b50000047ab9 */ /* 0x000fe20000000800 */
[----:B------:R-:W-:-:S02]  /*f020*/  IMAD.U32 R14, RZ, RZ, UR10 ;  /* 0x0000000aff0e7e24 */ /* 0x000fc4000f8e00ff */
[----:B------:R-:W-:Y:S01]  /*f030*/  IMAD.U32 R15, RZ, RZ, UR11 ;  /* 0x0000000bff0f7e24 */ /* 0x000fe2000f8e00ff */
[----:B------:R-:W-:Y:S02]  /*f040*/  ULDC.64 UR10, c[0x0][0xc08] ;  /* 0x00030200000a7ab9 */ /* 0x000fe40000000a00 */
[----:B------:R-:W-:-:S04]  /*f050*/  UISETP.NE.U32.AND UP0, UPT, UR10, URZ, UPT ;  /* 0x0000003f0a00728c */ /* 0x000fc8000bf05070 */
[----:B------:R-:W-:Y:S01]  /*f060*/  UISETP.NE.AND.EX UP0, UPT, UR11, URZ, UPT, UP0 ;  /* 0x0000003f0b00728c */ /* 0x000fe2000bf05300 */
[----:B------:R-:W-:Y:S05]  /*f070*/  BAR.SYNC.DEFER_BLOCKING 0x1, 0x100 ;  /* 0x0044000000007b1d */ /* 0x000fea0000010000 */
[----:B------:R-:W-:-:S05]  /*f080*/  PLOP3.LUT P1, PT, PT, PT, UP0, 0x80, 0x0 ;  /* 0x000000000000781c */ /* 0x000fca0003f2f008 */
[----:B------:R-:W-:Y:S02]  /*f090*/  @UP0 ULDC.64 UR10, c[0x0][0xc08] ;  /* 0x00030200000a0ab9 */ /* 0x000fe40000000a00 */
[----:B------:R-:W-:Y:S01]  /*f0a0*/  @UP0 UIMAD.WIDE UR10, UR44, 0x4, UR10 ;  /* 0x000000042c0a08a5 */ /* 0x000fe2000f8e020a */
        /* <DEDUP_REMOVED lines=17> */
[----:B------:R-:W-:-:S02]  /*f1c0*/  F2FP.F16.F32.PACK_AB R9, R35, R34 ;  /* 0x000000222309723e */ /* 0x000fc400000000ff */
[----:B------:R-:W-:Y:S02]  /*f1d0*/  LOP3.LUT R4, R5, 0x380, RZ, 0xc0, !PT ;  /* 0x0000038005047812 */ /* 0x000fe400078ec0ff */
[----:B------:R-:W-:Y:S01]  /*f1e0*/  F2FP.F16.F32.PACK_AB R6, R45, R44 ;  /* 0x0000002c2d06723e */ /* 0x000fe200000000ff */
[----:B------:R0:W-:Y:S01]  /*f1f0*/  STSM.16.M88.4 [R13], R8 ;  /* 0x000000080d007844 */ /* 0x0001e20000000200 */
[----:B------:R-:W-:Y:S02]  /*f200*/  SHF.R.U64 R4, R4, 0x3, RZ ;  /* 0x0000000304047819 */ /* 0x000fe400000012ff */
[----:B------:R-:W-:Y:S02]  /*f210*/  F2FP.F16.F32.PACK_AB R7, R47, R46 ;  /* 0x0000002e2f07723e */ /* 0x000fe400000000ff */
[----:B------:R-:W-:Y:S01]  /*f220*/  LOP3.LUT R4, R4, R5, RZ, 0x3c, !PT ;  /* 0x0000000504047212 */ /* 0x000fe200078e3cff */
[----:B------:R-:W-:-:S05]  /*f230*/  IMAD.X R5, RZ, RZ, R21, P0 ;  /* 0x000000ffff057224 */ /* 0x000fca00000e0615 */
[----:B------:R-:W-:Y:S02]  /*f240*/  MOV R0, R4 ;  /* 0x0000000400007202 */ /* 0x000fe40000000f00 */
[----:B------:R-:W-:Y:S02]  /*f250*/  F2FP.F16.F32.PACK_AB R4, R41, R40 ;  /* 0x000000282904723e */ /* 0x000fe400000000ff */
[----:B------:R-:W-:Y:S02]  /*f260*/  F2FP.F16.F32.PACK_AB R5, R43, R42 ;  /* 0x0000002a2b05723e */ /* 0x000fe400000000ff */
[----:B0-----:R-:W-:Y:S02]  /*f270*/  IADD3 R9, P0, R20, 0x60, RZ ;  /* 0x0000006014097810 */ /* 0x001fe40007f1e0ff */
[----:B------:R-:W-:Y:S01]  /*f280*/  F2FP.F16.F32.PACK_AB R10, R53, R52 ;  /* 0x00000034350a723e */ /* 0x000fe200000000ff */
[----:B------:R0:W-:Y:S01]  /*f290*/  STSM.16.M88.4 [R0], R4 ;  /* 0x0000000400007844 */ /* 0x0001e20000000200 */
[----:B------:R-:W-:-:S02]  /*f2a0*/  LOP3.LUT R8, R9, 0x380, RZ, 0xc0, !PT ;  /* 0x0000038009087812 */ /* 0x000fc400078ec0ff */
[----:B------:R-:W-:Y:S02]  /*f2b0*/  F2FP.F16.F32.PACK_AB R11, R55, R54 ;  /* 0x00000036370b723e */ /* 0x000fe400000000ff */
[----:B------:R-:W-:Y:S01]  /*f2c0*/  SHF.R.U64 R8, R8, 0x3, RZ ;  /* 0x0000000308087819 */ /* 0x000fe200000012ff */
[----:B0-----:R-:W-:-:S03]  /*f2d0*/  IMAD.X R5, RZ, RZ, R21, P0 ;  /* 0x000000ffff057224 */ /* 0x001fc600000e0615 */
[----:B------:R-:W-:Y:S02]  /*f2e0*/  LOP3.LUT R4, R8, R9, RZ, 0x3c, !PT ;  /* 0x0000000908047212 */ /* 0x000fe400078e3cff */
[----:B------:R-:W-:Y:S02]  /*f2f0*/  F2FP.F16.F32.PACK_AB R8, R49, R48 ;  /* 0x000000303108723e */ /* 0x000fe400000000ff */
[----:B------:R-:W-:Y:S02]  /*f300*/  MOV R13, R4 ;  /* 0x00000004000d7202 */ /* 0x000fe40000000f00 */
[----:B------:R-:W-:Y:S02]  /*f310*/  IADD3 R5, P0, R20, 0x2000, RZ ;  /* 0x0000200014057810 */ /* 0x000fe40007f1e0ff */
[----:B------:R-:W-:Y:S02]  /*f320*/  F2FP.F16.F32.PACK_AB R9, R51, R50 ;  /* 0x000000323309723e */ /* 0x000fe400000000ff */
[----:B------:R-:W-:-:S02]  /*f330*/  LOP3.LUT R4, R5, 0x380, RZ, 0xc0, !PT ;  /* 0x0000038005047812 */ /* 0x000fc400078ec0ff */
        /* <DEDUP_REMOVED lines=119> */
[----:B0-----:R-:W-:-:S03]  /*fab0*/  IADD3 R9, P0, R20, 0x6060, RZ ;  /* 0x0000606014097810 */ /* 0x001fc60007f1e0ff */
[----:B------:R0:W-:Y:S01]  /*fac0*/  STSM.16.M88.4 [R0], R4 ;  /* 0x0000000400007844 */ /* 0x0001e20000000200 */
[----:B------:R-:W-:Y:S01]  /*fad0*/  LOP3.LUT R8, R9, 0x380, RZ, 0xc0, !PT ;  /* 0x0000038009087812 */ /* 0x000fe200078ec0ff */
[----:B------:R-:W-:Y:S01]  /*fae0*/  IMAD.X R21, RZ, RZ, R21, P0 ;  /* 0x000000ffff157224 */ /* 0x000fe200000e0615 */
[----:B------:R-:W-:Y:S02]  /*faf0*/  ISETP.NE.U32.AND P0, PT, RZ, UR14, PT ;  /* 0x0000000eff007c0c */ /* 0x000fe4000bf05070 */
[----:B------:R-:W-:Y:S02]  /*fb00*/  SHF.R.U64 R8, R8, 0x3, RZ ;  /* 0x0000000308087819 */ /* 0x000fe400000012ff */
[----:B------:R-:W-:Y:S02]  /*fb10*/  ISETP.NE.AND.EX P0, PT, RZ, UR15, PT, P0 ;  /* 0x0000000fff007c0c */ /* 0x000fe4000bf05300 */
[----:B------:R-:W-:-:S04]  /*fb20*/  LOP3.LUT R20, R8, R9, RZ, 0x3c, !PT ;  /* 0x0000000908147212 */ /* 0x000fc800078e3cff */
[----:B------:R-:W-:Y:S02]  /*fb30*/  MOV R20, R20 ;  /* 0x0000001400147202 */ /* 0x000fe40000000f00 */
[----:B0-----:R-:W-:Y:S02]  /*fb40*/  F2FP.F16.F32.PACK_AB R4, R145, R144 ;  /* 0x000000909104723e */ /* 0x001fe400000000ff */
[----:B------:R-:W-:Y:S02]  /*fb50*/  F2FP.F16.F32.PACK_AB R5, R147, R146 ;  /* 0x000000929305723e */ /* 0x000fe400000000ff */
[----:B------:R-:W-:Y:S02]  /*fb60*/  F2FP.F16.F32.PACK_AB R6, R149, R148 ;  /* 0x000000949506723e */ /* 0x000fe400000000ff */
[----:B------:R-:W-:-:S05]  /*fb70*/  F2FP.F16.F32.PACK_AB R7, R151, R150 ;  /* 0x000000969707723e */ /* 0x000fca00000000ff */
[----:B------:R0:W-:Y:S02]  /*fb80*/  STSM.16.M88.4 [R20], R4 ;  /* 0x0000000414007844 */ /* 0x0001e40000000200 */
[----:B0-----:R-:W-:Y:S02]  /*fb90*/  IMAD.U32 R4, RZ, RZ, UR10 ;  /* 0x0000000aff047e24 */ /* 0x001fe4000f8e00ff */
[----:B------:R-:W-:Y:S01]  /*fba0*/  IMAD.U32 R5, RZ, RZ, UR11 ;  /* 0x0000000bff057e24 */ /* 0x000fe2000f8e00ff */
[----:B------:R-:W-:Y:S06]  /*fbb0*/  BAR.SYNC.DEFER_BLOCKING 0x1, 0x100 ;  /* 0x0044000000007b1d */ /* 0x000fec0000010000 */
[----:B------:R0:W2:Y:S02]  /*fbc0*/  @P1 LDG.E R6, desc[UR54][R4.64] ;  /* 0x0000003604061981 */ /* 0x0000a4000c1e1900 */
[----:B0-----:R-:W-:-:S02]  /*fbd0*/  IMAD.U32 R4, RZ, RZ, UR12 ;  /* 0x0000000cff047e24 */ /* 0x001fc4000f8e00ff */
[----:B------:R-:W-:-:S05]  /*fbe0*/  IMAD.U32 R5, RZ, RZ, UR13 ;  /* 0x0000000dff057e24 */ /* 0x000fca000f8e00ff */
[----:B------:R0:W5:Y:S01]  /*fbf0*/  @P0 LDG.E R0, desc[UR54][R4.64] ;  /* 0x0000003604000981 */ /* 0x000162000c1e1900 */
[----:B------:R-:W-:Y:S01]  /*fc00*/  UISETP.NE.AND UP0, UPT, UR9, URZ, UPT ;  /* 0x0000003f0900728c */ /* 0x000fe2000bf05270 */
[----:B------:R-:W-:Y:S01]  /*fc10*/  ULDC UR8, c[0x0][0xa88] ;  /* 0x0002a20000087ab9 */ /* 0x000fe20000000800 */
[----:B------:R-:W-:Y:S02]  /*fc20*/  ULOP3.LUT UR42, UR42, 0xff, URZ, 0xc0, !UPT ;  /* 0x000000ff2a2a7892 */ /* 0x000fe4000f8ec03f */
[----:B------:R-:W-:Y:S01]  /*fc30*/  USEL UR10, UR9, UR4, UP0 ;  /* 0x00000004090a7287 */ /* 0x000fe20008000000 */
[----:B--2---:R-:W-:Y:S01]  /*fc40*/  @P1 R2UR UR8, R6 ;  /* 0x00000000060812ca */ /* 0x004fe200000e0000 */
[----:B0-----:R-:W-:-:S14]  /*fc50*/  @P1 BRA `(.L_x_5530) ;  /* 0x0000000000201947 */ /* 0x001fdc0003800000 */
[----:B------:R-:W-:Y:S05]  /*fc60*/  @!P0 BRA `(.L_x_5530) ;  /* 0x00000000001c8947 */ /* 0x000fea0003800000 */
[----:B------:R-:W-:Y:S02]  /*fc70*/  IMAD.U32 R4, RZ, RZ, UR12 ;  /* 0x0000000cff047e24 */ /* 0x000fe4000f8e00ff */
[----:B------:R-:W-:-:S05]  /*fc80*/  IMAD.U32 R5, RZ, RZ, UR13 ;  /* 0x0000000dff057e24 */ /* 0x000fca000f8e00ff */
[----:B------:R-:W2:Y:S04]  /*fc90*/  LDG.E R6, desc[UR54][R4.64] ;  /* 0x0000003604067981 */ /* 0x000ea8000c1e1900 */
[----:B------:R-:W3:Y:S01]  /*fca0*/  LDG.E R7, desc[UR54][R4.64+0x4] ;  /* 0x0000043604077981 */ /* 0x000ee2000c1e1900 */
[----:B--2---:R-:W-:Y:S02]  /*fcb0*/  R2UR UR4, R6 ;  /* 0x00000000060472ca */ /* 0x004fe400000e0000 */
[----:B---3--:R-:W-:-:S13]  /*fcc0*/  R2UR UR8, R7 ;  /* 0x00000000070872ca */ /* 0x008fda00000e0000 */
[----:B------:R-:W-:-:S12]  /*fcd0*/  UIADD3 UR8, -UR4, UR8, URZ ;  /* 0x0000000804087290 */ /* 0x000fd8000fffe13f */
.L_x_5530:
        /* <DEDUP_REMOVED lines=13> */
[----:B------:R-:W-:Y:S01]  /*fdb0*/  UISETP.GT.AND UP1, UPT, UR10, 0x1, UPT ;  /* 0x000000010a00788c */ /* 0x000fe2000bf24270 */
[----:B------:R-:W-:Y:S01]  /*fdc0*/  VIADD R9, R186, UR45 ;  /* 0x0000002dba097c36 */ /* 0x000fe20008000000 */
[----:B------:R-:W-:Y:S01]  /*fdd0*/  UMOV UR21, 0x9b8 ;  /* 0x000009b800157882 */ /* 0x000fe20000000000 */
[----:B------:R-:W-:Y:S02]  /*fde0*/  UISETP.NE.U32.AND UP0, UPT, UR14, URZ, UPT ;  /* 0x0000003f0e00728c */ /* 0x000fe4000bf05070 */
[----:B------:R-:W-:Y:S01]  /*fdf0*/  USEL UR21, UR21, 0x978, UP1 ;  /* 0x0000097815157887 */ /* 0x000fe20008800000 */
[----:B------:R-:W-:Y:S01]  /*fe00*/  IMAD.MOV.U32 R5, RZ, RZ, R9 ;  /* 0x000000ffff057224 */ /* 0x000fe200078e0009 */
[----:B------:R-:W-:Y:S02]  /*fe10*/  UISETP.NE.AND.EX UP0, UPT, UR15, URZ, UPT, UP0 ;  /* 0x0000003f0f00728c */ /* 0x000fe4000bf05300 */
[----:B------:R-:W-:-:S02]  /*fe20*/  USEL UR16, UR42, URZ, UP1 ;  /* 0x0000003f2a107287 */ /* 0x000fc40008800000 */
[----:B------:R-:W-:Y:S02]  /*fe30*/  USEL UR19, UR44, URZ, !UP0 ;  /* 0x0000003f2c137287 */ /* 0x000fe4000c000000 */
[----:B------:R-:W-:-:S04]  /*fe40*/  USHF.R.S32.HI UR17, URZ, 0x1f, UR44 ;  /* 0x0000001f3f117899 */ /* 0x000fc8000801142c */
[----:B------:R-:W-:Y:S01]  /*fe50*/  ULDC.64 UR14, c[0x0][UR21+0x228] ;  /* 0x00008a00150e7abb */ /* 0x000fe20008000a00 */
[----:B------:R-:W-:Y:S01]  /*fe60*/  ULDC.64 UR12, c[0x0][UR21+0x220] ;  /* 0x00008800150c7abb */ /* 0x000fe20008000a00 */
[----:B------:R-:W-:Y:S02]  /*fe70*/  UIMAD.WIDE.U32 UR22, UR14, UR16, URZ ;  /* 0x000000100e1672a5 */ /* 0x000fe4000f8e003f */
[----:B------:R-:W-:Y:S01]  /*fe80*/  UIMAD UR24, UR15, UR16, URZ ;  /* 0x000000100f1872a4 */ /* 0x000fe2000f8e023f */
[C---:B0-----:R-:W-:Y:S01]  /*fe90*/  ISETP.NE.AND P0, PT, R0.reuse, 0x1, PT ;  /* 0x000000010000780c */ /* 0x041fe20003f05270 */
[----:B------:R-:W-:Y:S01]  /*fea0*/  UIMAD.WIDE.U32 UR14, UR12, UR19, URZ ;  /* 0x000000130c0e72a5 */ /* 0x000fe2000f8e003f */
[----:B------:R-:W-:Y:S01]  /*feb0*/  IMAD R11, R0, UR8, RZ ;  /* 0x00000008000b7c24 */ /* 0x000fe2000f8e02ff */
[----:B------:R-:W-:Y:S01]  /*fec0*/  ULDC.64 UR10, c[0x0][UR21+0x218] ;  /* 0x00008600150a7abb */ /* 0x000fe20008000a00 */
[----:B------:R-:W-:Y:S02]  /*fed0*/  USEL UR20, UR17, URZ, !UP0 ;  /* 0x0000003f11147287 */ /* 0x000fe4000c000000 */
[----:B------:R-:W-:-:S02]  /*fee0*/  UIMAD UR19, UR13, UR19, URZ ;  /* 0x000000130d1372a4 */ /* 0x000fc4000f8e023f */
[----:B------:R-:W-:Y:S02]  /*fef0*/  UIMAD.WIDE.U32 UR16, UR10, UR43, URZ ;  /* 0x0000002b0a1072a5 */ /* 0x000fe4000f8e003f */
[----:B------:R-:W-:Y:S02]  /*ff00*/  UIMAD UR10, UR11, UR43, URZ ;  /* 0x0000002b0b0a72a4 */ /* 0x000fe4000f8e023f */
[----:B------:R-:W-:Y:S01]  /*ff10*/  UIMAD UR19, UR12, UR20, UR19 ;  /* 0x000000140c1372a4 */ /* 0x000fe2000f8e0213 */
[----:B------:R-:W0:Y:S01]  /*ff20*/  @P0 LDC R4, c[0x0][0xbec] ;  /* 0x0002fb00ff040b82 */ /* 0x000e220000000800 */
[----:B------:R-:W-:Y:S02]  /*ff30*/  UIADD3 UR24, UR23, UR24, URZ ;  /* 0x0000001817187290 */ /* 0x000fe4000fffe03f */
[----:B------:R-:W-:Y:S02]  /*ff40*/  UIADD3 UR11, UR17, UR10, URZ ;  /* 0x0000000a110b7290 */ /* 0x000fe4000fffe03f */
[----:B------:R-:W-:-:S02]  /*ff50*/  UIADD3 UR16, UP0, UP2, UR14, UR16, UR4 ;  /* 0x000000100e107290 */ /* 0x000fc4000fa1e004 */
[----:B------:R-:W-:Y:S01]  /*ff60*/  UIADD3 UR10, UR15, UR19, URZ ;  /* 0x000000130f0a7290 */ /* 0x000fe2000fffe03f */
[----:B------:R-:W1:Y:S01]  /*ff70*/  @P0 LDC R7, c[0x0][0xbf0] ;  /* 0x0002fc00ff070b82 */ /* 0x000e620000000800 */
[----:B------:R-:W-:Y:S02]  /*ff80*/  IMAD.U32 R6, RZ, RZ, UR24 ;  /* 0x00000018ff067e24 */ /* 0x000fe4000f8e00ff */
[----:B------:R-:W-:Y:S01]  /*ff90*/  UIADD3.X UR10, UR10, UR11, UR18, UP0, UP2 ;  /* 0x0000000b0a0a7290 */ /* 0x000fe200087e4412 */
[----:B0-----:R-:W-:-:S05]  /*ffa0*/  @P0 IMAD.HI.U32 R4, R9, R4, RZ ;  /* 0x0000000409040227 */ /* 0x001fca00078e00ff */
[----:B-1----:R-:W-:Y:S01]  /*ffb0*/  @P0 SHF.R.U32.HI R5, RZ, R7, R4 ;  /* 0x00000007ff050219 */ /* 0x002fe20000011604 */
[----:B------:R-:W-:-:S04]  /*ffc0*/  IMAD.U32 R4, RZ, RZ, UR22 ;  /* 0x00000016ff047e24 */ /* 0x000fc8000f8e00ff */
[--C-:B------:R-:W-:Y:S01]  /*ffd0*/  IMAD.MOV R7, RZ, RZ, -R5.reuse ;  /* 0x000000ffff077224 */ /* 0x100fe200078e0a05 */
[----:B------:R-:W-:Y:S02]  /*ffe0*/  IADD3 R4, P0, P2, R5, UR16, R4 ;  /* 0x0000001005047c10 */ /* 0x000fe4000fa1e004 */
[----:B------:R-:W-:Y:S01]  /*fff0*/  SHF.R.S32.HI R5, RZ, 0x1f, R5 ;  /* 0x0000001fff057819 */ /* 0x000fe20000011405 */
[----:B------:R-:W-:Y:S02]  /*10000*/  IMAD R7, R0, R7, R9 ;  /* 0x0000000700077224 */ /* 0x000fe400078e0209 */
[----:B------:R-:W-:Y:S01]  /*10010*/  VIADD R0, R17, UR45 ;  /* 0x0000002d11007c36 */ /* 0x000fe20008000000 */
[----:B------:R-:W-:Y:S01]  /*10020*/  IADD3.X R5, R5, UR10, R6, P0, P2 ;  /* 0x0000000a05057c10 */ /* 0x000fe200087e4406 */
[----:B------:R-:W-:Y:S01]  /*10030*/  ULDC.64 UR10, c[0x0][UR21+0x210] ;  /* 0x00008400150a7abb */ /* 0x000fe20008000a00 */
[----:B------:R-:W-:Y:S01]  /*10040*/  SHF.R.S32.HI R6, RZ, 0x1f, R7 ;  /* 0x0000001fff067819 */ /* 0x000fe20000011407 */
[----:B------:R-:W-:-:S02]  /*10050*/  IMAD R9, R7, UR11, RZ ;  /* 0x0000000b07097c24 */ /* 0x000fc4000f8e02ff */
        /* <DEDUP_REMOVED lines=8> */
[----:B------:R-:W-:Y:S04]  /*100e0*/  SHFL.IDX PT, R6, R8, 0x1, 0x1c1f ;  /* 0x003c1f0008067f89 */ /* 0x000fe800000e0000 */
[----:B------:R-:W-:Y:S04]  /*100f0*/  SHFL.IDX PT, R4, R8, RZ, 0x1c1f ;  /* 0x001c1fff08047589 */ /* 0x000fe800000e0000 */
[----:B------:R-:W-:Y:S01]  /*10100*/  SHFL.IDX PT, R7, R9, 0x1, 0x1c1f ;  /* 0x003c1f0009077f89 */ /* 0x000fe200000e0000 */
[----:B--2---:R-:W-:-:S05]  /*10110*/  IMAD.MOV R5, RZ, RZ, -R10 ;  /* 0x000000ffff057224 */ /* 0x004fca00078e0a0a */
[----:B------:R-:W-:Y:S02]  /*10120*/  ISETP.NE.AND P0, PT, R2, R5, PT ;  /* 0x000000050200720c */ /* 0x000fe40003f05270 */
[----:B------:R-:W0:Y:S02]  /*10130*/  SHFL.IDX PT, R5, R9, RZ, 0x1c1f ;  /* 0x001c1fff09057589 */ /* 0x000e2400000e0000 */
[C---:B------:R-:W-:Y:S01]  /*10140*/  ISETP.GE.OR P2, PT, R0.reuse, R11, P0 ;  /* 0x0000000b0000720c */ /* 0x040fe20000746670 */
[----:B------:R-:W-:-:S05]  /*10150*/  VIADD R0, R0, 0x8 ;  /* 0x0000000800007836 */ /* 0x000fca0000000000 */
[----:B------:R-:W-:-:S07]  /*10160*/  ISETP.GE.OR P0, PT, R0, R11, P0 ;  /* 0x0000000b0000720c */ /* 0x000fce0000706670 */
[----:B0-----:R0:W-:Y:S06]  /*10170*/  @!P2 ST.E desc[UR54][R4.64], R12 ;  /* 0x0000000c0400a985 */ /* 0x0011ec000c101936 */
[----:B------:R0:W-:Y:S02]  /*10180*/  @!P0 ST.E desc[UR54][R6.64], R3 ;  /* 0x0000000306008985 */ /* 0x0001e4000c101936 */
.L_x_5531:
[----:B------:R-:W-:Y:S05]  /*10190*/  @P1 BRA `(.L_x_5532) ;  /* 0x0000001000501947 */ /* 0x000fea0003800000 */
[----:B0-----:R-:W-:Y:S01]  /*101a0*/  IMAD R3, R219, 0x40, R19 ;  /* 0x00000040db037824 */ /* 0x001fe200078e0213 */
[----:B------:R-:W0:Y:S01]  /*101b0*/  LDC R82, c[0x0][0xbe8] ;  /* 0x0002fa00ff527b82 */ /* 0x000e220000000800 */
[----:B------:R-:W-:Y:S01]  /*101c0*/  ULDC UR14, c[0x0][0xac8] ;  /* 0x0002b200000e7ab9 */ /* 0x000fe20000000800 */
[----:B------:R-:W-:Y:S01]  /*101d0*/  ULDC.64 UR12, c[0x0][0xaa0] ;  /* 0x0002a800000c7ab9 */ /* 0x000fe20000000a00 */
        /* <DEDUP_REMOVED lines=9> */
[--C-:B------:R-:W-:Y:S01]  /*10270*/  IMAD.X R9, RZ, RZ, R15.reuse, P3 ;  /* 0x000000ffff097224 */ /* 0x100fe200018e060f */
[----:B------:R-:W-:Y:S02]  /*10280*/  LOP3.LUT R32, R33, 0x380, RZ, 0xc0, !PT ;  /* 0x0000038021207812 */ /* 0x000fe400078ec0ff */
[----:B------:R-:W-:Y:S02]  /*10290*/  IADD3 R45, P3, R14, 0x8000, RZ ;  /* 0x000080000e2d7810 */ /* 0x000fe40007f7e0ff */
[----:B------:R-:W-:Y:S01]  /*102a0*/  LOP3.LUT R40, R40, R41, RZ, 0x3c, !PT ;  /* 0x0000002928287212 */ /* 0x000fe200078e3cff */
[--C-:B------:R-:W-:Y:S01]  /*102b0*/  IMAD.X R41, RZ, RZ, R15.reuse, P2 ;  /* 0x000000ffff297224 */ /* 0x100fe200010e060f */
[C---:B------:R-:W-:Y:S01]  /*102c0*/  IADD3 R37, P1, R14.reuse, 0x6000, RZ ;  /* 0x000060000e257810 */ /* 0x040fe20007f3e0ff */
[----:B------:R-:W-:Y:S01]  /*102d0*/  VIADD R91, R19, 0x40 ;  /* 0x00000040135b7836 */ /* 0x000fe20000000000 */
[----:B------:R-:W-:Y:S01]  /*102e0*/  IADD3 R69, P2, R14, 0xe000, RZ ;  /* 0x0000e0000e457810 */ /* 0x000fe20007f5e0ff */
[----:B------:R-:W-:Y:S01]  /*102f0*/  UIMAD UR18, UR18, UR12, URZ ;  /* 0x0000000c121272a4 */ /* 0x000fe2000f8e023f */
[----:B------:R-:W-:Y:S01]  /*10300*/  SHF.R.U64 R32, R32, 0x3, RZ ;  /* 0x0000000320207819 */ /* 0x000fe200000012ff */
[----:B------:R-:W-:Y:S01]  /*10310*/  UIMAD.WIDE.U32 UR10, UR4, UR12, URZ ;  /* 0x0000000c040a72a5 */ /* 0x000fe2000f8e003f */
[----:B------:R-:W-:Y:S01]  /*10320*/  LOP3.LUT R44, R45, 0x380, RZ, 0xc0, !PT ;  /* 0x000003802d2c7812 */ /* 0x000fe200078ec0ff */
[----:B------:R-:W-:Y:S01]  /*10330*/  VIADD R87, R19, 0x80 ;  /* 0x0000008013577836 */ /* 0x000fe20000000000 */
[----:B------:R-:W-:Y:S01]  /*10340*/  LOP3.LUT R36, R37, 0x380, RZ, 0xc0, !PT ;  /* 0x0000038025247812 */ /* 0x000fe200078ec0ff */
[----:B------:R-:W-:Y:S01]  /*10350*/  VIADD R89, R19, 0x100 ;  /* 0x0000010013597836 */ /* 0x000fe20000000000 */
[----:B------:R-:W-:Y:S01]  /*10360*/  LOP3.LUT R68, R69, 0x380, RZ, 0xc0, !PT ;  /* 0x0000038045447812 */ /* 0x000fe200078ec0ff */
[----:B------:R-:W-:Y:S01]  /*10370*/  VIADD R99, R19, 0x140 ;  /* 0x0000014013637836 */ /* 0x000fe20000000000 */
[----:B------:R-:W-:Y:S01]  /*10380*/  LOP3.LUT R32, R32, R33, RZ, 0x3c, !PT ;  /* 0x0000002120207212 */ /* 0x000fe200078e3cff */
[----:B------:R-:W-:Y:S01]  /*10390*/  IMAD.X R33, RZ, RZ, R15, P0 ;  /* 0x000000ffff217224 */ /* 0x000fe200000e060f */
[----:B------:R-:W-:Y:S01]  /*103a0*/  SHF.R.U64 R44, R44, 0x3, RZ ;  /* 0x000000032c2c7819 */ /* 0x000fe200000012ff */
[----:B------:R-:W5:Y:S01]  /*103b0*/  LD.E.128 R8, desc[UR54][R8.64] ;  /* 0x0000003608087980 */ /* 0x000f62000c101d00 */
[----:B------:R-:W-:-:S02]  /*103c0*/  SHF.R.U64 R36, R36, 0x3, RZ ;  /* 0x0000000324247819 */ /* 0x000fc400000012ff */
[----:B------:R-:W-:Y:S01]  /*103d0*/  IADD3 R61, P0, R14, 0xc000, RZ ;  /* 0x0000c0000e3d7810 */ /* 0x000fe20007f1e0ff */
[----:B------:R-:W-:Y:S01]  /*103e0*/  UIMAD UR18, UR4, UR13, UR18 ;  /* 0x0000000d041272a4 */ /* 0x000fe2000f8e0212 */
[----:B------:R-:W-:Y:S01]  /*103f0*/  SHF.R.U64 R68, R68, 0x3, RZ ;  /* 0x0000000344447819 */ /* 0x000fe200000012ff */
[----:B------:R-:W5:Y:S01]  /*10400*/  LD.E.128 R32, desc[UR54][R32.64] ;  /* 0x0000003620207980 */ /* 0x000f62000c101d00 */
[----:B------:R-:W-:Y:S01]  /*10410*/  LOP3.LUT R44, R44, R45, RZ, 0x3c, !PT ;  /* 0x0000002d2c2c7212 */ /* 0x000fe200078e3cff */
[--C-:B------:R-:W-:Y:S01]  /*10420*/  IMAD.X R45, RZ, RZ, R15.reuse, P3 ;  /* 0x000000ffff2d7224 */ /* 0x100fe200018e060f */
[----:B------:R-:W-:Y:S01]  /*10430*/  LOP3.LUT R36, R36, R37, RZ, 0x3c, !PT ;  /* 0x0000002524247212 */ /* 0x000fe200078e3cff */
[--C-:B------:R-:W-:Y:S01]  /*10440*/  IMAD.X R37, RZ, RZ, R15.reuse, P1 ;  /* 0x000000ffff257224 */ /* 0x100fe200008e060f */
[----:B------:R-:W-:Y:S01]  /*10450*/  LOP3.LUT R60, R61, 0x380, RZ, 0xc0, !PT ;  /* 0x000003803d3c7812 */ /* 0x000fe200078ec0ff */
[----:B------:R-:W-:Y:S01]  /*10460*/  ULDC.64 UR12, c[0x0][0xae8] ;  /* 0x0002ba00000c7ab9 */ /* 0x000fe20000000a00 */
[----:B------:R-:W-:Y:S01]  /*10470*/  LOP3.LUT R68, R68, R69, RZ, 0x3c, !PT ;  /* 0x0000004544447212 */ /* 0x000fe200078e3cff */
[----:B------:R-:W-:Y:S01]  /*10480*/  IMAD.X R69, RZ, RZ, R15, P2 ;  /* 0x000000ffff457224 */ /* 0x000fe200010e060f */
[----:B------:R-:W-:-:S02]  /*10490*/  IADD3 R3, P3, R14, 0xf000, RZ ;  /* 0x0000f0000e037810 */ /* 0x000fc40007f7e0ff */
[C---:B------:R-:W-:Y:S02]  /*104a0*/  IADD3 R13, P4, R14.reuse, 0x2000, RZ ;  /* 0x000020000e0d7810 */ /* 0x040fe40007f9e0ff */
[C---:B------:R-:W-:Y:S02]  /*104b0*/  IADD3 R25, P5, R14.reuse, 0x3000, RZ ;  /* 0x000030000e197810 */ /* 0x040fe40007fbe0ff */
[C---:B------:R-:W-:Y:S01]  /*104c0*/  IADD3 R29, P6, R14.reuse, 0x4000, RZ ;  /* 0x000040000e1d7810 */ /* 0x040fe20007fde0ff */
[----:B------:R-:W-:Y:S01]  /*104d0*/  UIADD3 UR11, UR11, UR18, URZ ;  /* 0x000000120b0b7290 */ /* 0x000fe2000fffe03f */
[----:B------:R-:W-:Y:S01]  /*104e0*/  IADD3 R65, P1, R14, 0xd000, RZ ;  /* 0x0000d0000e417810 */ /* 0x000fe20007f3e0ff */
[----:B------:R-:W-:Y:S01]  /*104f0*/  USHF.R.S32.HI UR4, URZ, 0x1f, UR9 ;  /* 0x0000001f3f047899 */ /* 0x000fe20008011409 */
[----:B0-----:R-:W-:Y:S01]  /*10500*/  ISETP.NE.AND P2, PT, R82, 0x1, PT ;  /* 0x000000015200780c */ /* 0x001fe20003f45270 */
[----:B------:R-:W-:Y:S01]  /*10510*/  IMAD.X R73, RZ, RZ, R15, P3 ;  /* 0x000000ffff497224 */ /* 0x000fe200018e060f */
[----:B------:R-:W-:Y:S01]  /*10520*/  SHF.R.U64 R60, R60, 0x3, RZ ;  /* 0x000000033c3c7819 */ /* 0x000fe200000012ff */
[----:B------:R-:W5:Y:S01]  /*10530*/  LD.E.128 R36, desc[UR54][R36.64] ;  /* 0x0000003624247980 */ /* 0x000f62000c101d00 */
[----:B------:R-:W-:-:S02]  /*10540*/  LOP3.LUT R0, R3, 0x380, RZ, 0xc0, !PT ;  /* 0x0000038003007812 */ /* 0x000fc400078ec0ff */
[----:B------:R-:W-:Y:S01]  /*10550*/  LOP3.LUT R64, R65, 0x380, RZ, 0xc0, !PT ;  /* 0x0000038041407812 */ /* 0x000fe200078ec0ff */
[----:B------:R-:W5:Y:S01]  /*10560*/  LD.E.128 R40, desc[UR54][R40.64] ;  /* 0x0000003628287980 */ /* 0x000f62000c101d00 */
[----:B------:R-:W-:Y:S01]  /*10570*/  LOP3.LUT R60, R60, R61, RZ, 0x3c, !PT ;  /* 0x0000003d3c3c7212 */ /* 0x000fe200078e3cff */
[----:B------:R-:W-:Y:S01]  /*10580*/  IMAD.X R61, RZ, RZ, R15, P0 ;  /* 0x000000ffff3d7224 */ /* 0x000fe200000e060f */
[----:B------:R-:W-:Y:S01]  /*10590*/  SHF.R.U64 R0, R0, 0x3, RZ ;  /* 0x0000000300007819 */ /* 0x000fe200000012ff */
[----:B------:R-:W5:Y:S01]  /*105a0*/  LD.E.128 R44, desc[UR54][R44.64] ;  /* 0x000000362c2c7980 */ /* 0x000f62000c101d00 */
[----:B------:R-:W-:Y:S01]  /*105b0*/  SHF.R.U64 R64, R64, 0x3, RZ ;  /* 0x0000000340407819 */ /* 0x000fe200000012ff */
[----:B------:R-:W0:Y:S01]  /*105c0*/  @P2 LDC R79, c[0x0][0xbec] ;  /* 0x0002fb00ff4f2b82 */ /* 0x000e220000000800 */
[----:B------:R-:W-:Y:S01]  /*105d0*/  ISETP.GE.AND P0, PT, R91, UR14, PT ;  /* 0x0000000e5b007c0c */ /* 0x000fe2000bf06270 */
[----:B------:R-:W5:Y:S01]  /*105e0*/  LD.E.128 R68, desc[UR54][R68.64] ;  /* 0x0000003644447980 */ /* 0x000f62000c101d00 */
[----:B------:R-:W-:-:S02]  /*105f0*/  LOP3.LUT R72, R0, R3, RZ, 0x3c, !PT ;  /* 0x0000000300487212 */ /* 0x000fc400078e3cff */
[----:B------:R-:W-:Y:S01]  /*10600*/  LOP3.LUT R64, R64, R65, RZ, 0x3c, !PT ;  /* 0x0000004140407212 */ /* 0x000fe200078e3cff */
[----:B------:R-:W-:Y:S01]  /*10610*/  IMAD.X R65, RZ, RZ, R15, P1 ;  /* 0x000000ffff417224 */ /* 0x000fe200008e060f */
[----:B------:R-:W-:Y:S01]  /*10620*/  SEL R3, RZ, 0xffffffff, P0 ;  /* 0xffffffffff037807 */ /* 0x000fe20000000000 */
[----:B------:R-:W1:Y:S01]  /*10630*/  @P2 LDC R81, c[0x0][0xbf0] ;  /* 0x0002fc00ff512b82 */ /* 0x000e620000000800 */
[----:B------:R-:W-:Y:S02]  /*10640*/  ISETP.GE.AND P1, PT, R19, UR14, PT ;  /* 0x0000000e13007c0c */ /* 0x000fe4000bf26270 */
[----:B------:R-:W-:Y:S01]  /*10650*/  LOP3.LUT R12, R13, 0x380, RZ, 0xc0, !PT ;  /* 0x000003800d0c7812 */ /* 0x000fe200078ec0ff */
[----:B------:R-:W-:Y:S01]  /*10660*/  IMAD.SHL.U32 R3, R3, 0x2, RZ ;  /* 0x0000000203037824 */ /* 0x000fe200078e00ff */
[----:B------:R-:W-:Y:S02]  /*10670*/  SEL R0, RZ, 0x1, P1 ;  /* 0x00000001ff007807 */ /* 0x000fe40000800000 */
[----:B------:R-:W-:-:S02]  /*10680*/  LOP3.LUT R24, R25, 0x380, RZ, 0xc0, !PT ;  /* 0x0000038019187812 */ /* 0x000fc400078ec0ff */
[----:B------:R-:W-:Y:S01]  /*10690*/  LOP3.LUT R28, R29, 0x380, RZ, 0xc0, !PT ;  /* 0x000003801d1c7812 */ /* 0x000fe200078ec0ff */
[----:B------:R-:W-:Y:S01]  /*106a0*/  UIMAD.WIDE.U32 UR10, UR43, UR12, UR10 ;  /* 0x0000000c2b0a72a5 */ /* 0x000fe2000f8e000a */
[----:B------:R-:W-:Y:S01]  /*106b0*/  LOP3.LUT R20, R3, 0x2, R0, 0xe2, !PT ;  /* 0x0000000203147812 */ /* 0x000fe200078ee200 */
[----:B------:R-:W-:Y:S01]  /*106c0*/  VIADD R3, R19, 0xc0 ;  /* 0x000000c013037836 */ /* 0x000fe20000000000 */
[----:B------:R-:W-:Y:S01]  /*106d0*/  SHF.R.U64 R12, R12, 0x3, RZ ;  /* 0x000000030c0c7819 */ /* 0x000fe200000012ff */
[----:B------:R-:W-:Y:S01]  /*106e0*/  IMAD R0, R187, 0x20, R219 ;  /* 0x00000020bb007824 */ /* 0x000fe200078e02db */
[----:B------:R-:W-:Y:S01]  /*106f0*/  SHF.R.U64 R24, R24, 0x3, RZ ;  /* 0x0000000318187819 */ /* 0x000fe200000012ff */
[----:B------:R-:W5:Y:S01]  /*10700*/  LD.E.128 R60, desc[UR54][R60.64] ;  /* 0x000000363c3c7980 */ /* 0x000f62000c101d00 */
[----:B------:R-:W-:Y:S01]  /*10710*/  ISETP.GE.AND P0, PT, R3, UR14, PT ;  /* 0x0000000e03007c0c */ /* 0x000fe2000bf06270 */
[----:B------:R-:W-:Y:S01]  /*10720*/  VIADD R80, R0, UR45 ;  /* 0x0000002d00507c36 */ /* 0x000fe20008000000 */
[----:B------:R-:W-:Y:S01]  /*10730*/  SHF.R.U64 R28, R28, 0x3, RZ ;  /* 0x000000031c1c7819 */ /* 0x000fe200000012ff */
[----:B------:R-:W5:Y:S01]  /*10740*/  LD.E.128 R64, desc[UR54][R64.64] ;  /* 0x0000003640407980 */ /* 0x000f62000c101d00 */
[----:B------:R-:W-:Y:S01]  /*10750*/  SEL R0, RZ, 0xffffffff, P0 ;  /* 0xffffffffff007807 */ /* 0x000fe20000000000 */
[----:B------:R-:W-:Y:S01]  /*10760*/  UIMAD UR11, UR43, UR13, UR11 ;  /* 0x0000000d2b0b72a4 */ /* 0x000fe2000f8e020b */
[----:B------:R-:W-:Y:S01]  /*10770*/  LOP3.LUT R12, R12, R13, RZ, 0x3c, !PT ;  /* 0x0000000d0c0c7212 */ /* 0x000fe200078e3cff */
[--C-:B------:R-:W-:Y:S01]  /*10780*/  IMAD.X R13, RZ, RZ, R15.reuse, P4 ;  /* 0x000000ffff0d7224 */ /* 0x100fe200020e060f */
[----:B------:R-:W-:Y:S01]  /*10790*/  LOP3.LUT R24, R24, R25, RZ, 0x3c, !PT ;  /* 0x0000001918187212 */ /* 0x000fe200078e3cff */
[--C-:B------:R-:W-:Y:S01]  /*107a0*/  IMAD.X R25, RZ, RZ, R15.reuse, P5 ;  /* 0x000000ffff197224 */ /* 0x100fe200028e060f */
[----:B------:R-:W-:Y:S01]  /*107b0*/  LOP3.LUT R28, R28, R29, RZ, 0x3c, !PT ;  /* 0x0000001d1c1c7212 */ /* 0x000fe200078e3cff */
[----:B------:R-:W-:Y:S01]  /*107c0*/  IMAD.X R29, RZ, RZ, R15, P6 ;  /* 0x000000ffff1d7224 */ /* 0x000fe200030e060f */
[----:B------:R-:W-:Y:S01]  /*107d0*/  ISETP.GE.AND P1, PT, R87, UR14, PT ;  /* 0x0000000e57007c0c */ /* 0x000fe2000bf26270 */
[----:B------:R-:W-:Y:S01]  /*107e0*/  ULDC.64 UR12, c[0x0][0xaf0] ;  /* 0x0002bc00000c7ab9 */ /* 0x000fe20000000a00 */
[----:B------:R-:W-:Y:S01]  /*107f0*/  IADD3 R49, P4, R14, 0x9000, RZ ;  /* 0x000090000e317810 */ /* 0x000fe20007f9e0ff */
[----:B------:R-:W-:Y:S01]  /*10800*/  IMAD.SHL.U32 R83, R0, 0x8, RZ ;  /* 0x0000000800537824 */ /* 0x000fe200078e00ff */
[----:B------:R-:W-:-:S02]  /*10810*/  IADD3 R53, P5, R14, 0xa000, RZ ;  /* 0x0000a0000e357810 */ /* 0x000fc40007fbe0ff */
[C---:B------:R-:W-:Y:S01]  /*10820*/  LOP3.LUT R5, R14.reuse, 0x380, RZ, 0xc0, !PT ;  /* 0x000003800e057812 */ /* 0x040fe200078ec0ff */
[----:B------:R-:W-:Y:S01]  /*10830*/  IMAD.MOV.U32 R77, RZ, RZ, R80 ;  /* 0x000000ffff4d7224 */ /* 0x000fe200078e0050 */
[----:B------:R-:W-:Y:S01]  /*10840*/  IADD3 R57, P6, R14, 0xb000, RZ ;  /* 0x0000b0000e397810 */ /* 0x000fe20007fde0ff */
[----:B------:R-:W-:Y:S01]  /*10850*/  UIMAD UR4, UR4, UR12, URZ ;  /* 0x0000000c040472a4 */ /* 0x000fe2000f8e023f */
[----:B------:R-:W-:Y:S01]  /*10860*/  SEL R21, RZ, 0xffffffff, P1 ;  /* 0xffffffffff157807 */ /* 0x000fe20000800000 */
[----:B0-----:R-:W-:Y:S01]  /*10870*/  @P2 IMAD.HI.U32 R0, R80, R79, RZ ;  /* 0x0000004f50002227 */ /* 0x001fe200078e00ff */
[----:B------:R-:W-:Y:S01]  /*10880*/  LOP3.LUT R48, R49, 0x380, RZ, 0xc0, !PT ;  /* 0x0000038031307812 */ /* 0x000fe200078ec0ff */
[----:B------:R-:W5:Y:S01]  /*10890*/  LD.E.128 R24, desc[UR54][R24.64] ;  /* 0x0000003618187980 */ /* 0x000f62000c101d00 */
[----:B------:R-:W-:Y:S02]  /*108a0*/  LOP3.LUT R52, R53, 0x380, RZ, 0xc0, !PT ;  /* 0x0000038035347812 */ /* 0x000fe400078ec0ff */
[----:B------:R-:W-:Y:S01]  /*108b0*/  LOP3.LUT R56, R57, 0x380, RZ, 0xc0, !PT ;  /* 0x0000038039387812 */ /* 0x000fe200078ec0ff */
[----:B------:R-:W-:Y:S01]  /*108c0*/  UIMAD UR4, UR9, UR13, UR4 ;  /* 0x0000000d090472a4 */ /* 0x000fe2000f8e0204 */
[----:B------:R-:W-:Y:S01]  /*108d0*/  IMAD.SHL.U32 R21, R21, 0x4, RZ ;  /* 0x0000000415157824 */ /* 0x000fe200078e00ff */
[----:B------:R-:W-:Y:S01]  /*108e0*/  UIMAD.WIDE.U32 UR10, UR9, UR12, UR10 ;  /* 0x0000000c090a72a5 */ /* 0x000fe2000f8e000a */
[----:B-1----:R-:W-:Y:S01]  /*108f0*/  @P2 SHF.R.U32.HI R77, RZ, R81, R0 ;  /* 0x00000051ff4d2219 */ /* 0x002fe20000011600 */
[----:B------:R-:W5:Y:S01]  /*10900*/  LD.E.128 R28, desc[UR54][R28.64] ;  /* 0x000000361c1c7980 */ /* 0x000f62000c101d00 */
[----:B------:R-:W-:-:S02]  /*10910*/  SHF.R.U64 R48, R48, 0x3, RZ ;  /* 0x0000000330307819 */ /* 0x000fc400000012ff */
[----:B------:R-:W-:Y:S01]  /*10920*/  SHF.R.U64 R52, R52, 0x3, RZ ;  /* 0x0000000334347819 */ /* 0x000fe200000012ff */
[----:B------:R-:W5:Y:S01]  /*10930*/  LD.E.128 R72, desc[UR54][R72.64] ;  /* 0x0000003648487980 */ /* 0x000f62000c101d00 */
[----:B------:R-:W-:Y:S02]  /*10940*/  SHF.R.U64 R56, R56, 0x3, RZ ;  /* 0x0000000338387819 */ /* 0x000fe400000012ff */
[----:B------:R-:W-:Y:S01]  /*10950*/  SHF.R.U64 R5, R5, 0x3, RZ ;  /* 0x0000000305057819 */ /* 0x000fe200000012ff */
[----:B------:R-:W-:Y:S01]  /*10960*/  UIADD3 UR4, UR11, UR4, URZ ;  /* 0x000000040b047290 */ /* 0x000fe2000fffe03f */
[----:B------:R-:W-:Y:S01]  /*10970*/  ISETP.GE.AND P0, PT, R89, UR14, PT ;  /* 0x0000000e59007c0c */ /* 0x000fe2000bf06270 */
[--C-:B------:R-:W-:Y:S01]  /*10980*/  IMAD.MOV R79, RZ, RZ, -R77.reuse ;  /* 0x000000ffff4f7224 */ /* 0x100fe200078e0a4d */
[----:B------:R-:W-:Y:S02]  /*10990*/  SHF.R.S32.HI R78, RZ, 0x1f, R77 ;  /* 0x0000001fff4e7819 */ /* 0x000fe4000001144d */
        /* <DEDUP_REMOVED lines=8> */
[----:B------:R-:W-:Y:S01]  /*10a20*/  LOP3.LUT R76, R21, 0x4, R20, 0xe2, !PT ;  /* 0x00000004154c7812 */ /* 0x000fe200078ee214 */
[----:B------:R-:W-:Y:S01]  /*10a30*/  IMAD.U32 R20, RZ, RZ, UR10 ;  /* 0x0000000aff147e24 */ /* 0x000fe2000f8e00ff */
[----:B------:R-:W-:Y:S01]  /*10a40*/  SEL R0, RZ, 0xffffffff, P0 ;  /* 0xffffffffff007807 */ /* 0x000fe20000000000 */
[----:B------:R-:W-:Y:S01]  /*10a50*/  IMAD.U32 R21, RZ, RZ, UR11 ;  /* 0x0000000bff157e24 */ /* 0x000fe2000f8e00ff */
[----:B------:R-:W-:Y:S01]  /*10a60*/  ULDC.64 UR10, c[0x0][0xae0] ;  /* 0x0002b800000a7ab9 */ /* 0x000fe20000000a00 */
[----:B------:R-:W-:Y:S01]  /*10a70*/  IMAD.U32 R21, RZ, RZ, UR4 ;  /* 0x00000004ff157e24 */ /* 0x000fe2000f8e00ff */
[----:B------:R-:W-:Y:S01]  /*10a80*/  ISETP.GE.AND P0, PT, R99, UR14, PT ;  /* 0x0000000e63007c0c */ /* 0x000fe2000bf06270 */
[----:B------:R-:W-:-:S02]  /*10a90*/  IMAD R78, R78, UR10, RZ ;  /* 0x0000000a4e4e7c24 */ /* 0x000fc4000f8e02ff */
[----:B------:R-:W-:Y:S01]  /*10aa0*/  IMAD R79, R82, R79, R80 ;  /* 0x0000004f524f7224 */ /* 0x000fe200078e0250 */
[----:B------:R-:W-:Y:S01]  /*10ab0*/  LOP3.LUT R76, R83, 0x8, R76, 0xe2, !PT ;  /* 0x00000008534c7812 */ /* 0x000fe200078ee24c */
[----:B------:R-:W5:Y:S01]  /*10ac0*/  LD.E.128 R4, desc[UR54][R4.64] ;  /* 0x0000003604047980 */ /* 0x000f62000c101d00 */
[----:B------:R-:W-:Y:S01]  /*10ad0*/  IMAD.SHL.U32 R83, R0, 0x10, RZ ;  /* 0x0000001000537824 */ /* 0x000fe200078e00ff */
[----:B------:R-:W-:Y:S01]  /*10ae0*/  SEL R0, RZ, 0xffffffff, P0 ;  /* 0xffffffffff007807 */ /* 0x000fe20000000000 */
[C---:B------:R-:W-:Y:S01]  /*10af0*/  IMAD R81, R77.reuse, UR11, R78 ;  /* 0x0000000b4d517c24 */ /* 0x040fe2000f8e024e */
[----:B------:R-:W5:Y:S01]  /*10b00*/  LD.E.128 R12, desc[UR54][R12.64] ;  /* 0x000000360c0c7980 */ /* 0x000f62000c101d00 */
[----:B------:R-:W-:Y:S01]  /*10b10*/  IMAD.WIDE.U32 R20, R77, UR10, R20 ;  /* 0x0000000a4d147c25 */ /* 0x000fe2000f8e0014 */
[----:B------:R-:W-:Y:S01]  /*10b20*/  SHF.R.S32.HI R77, RZ, 0x1f, R79 ;  /* 0x0000001fff4d7819 */ /* 0x000fe2000001144f */
[----:B------:R-:W-:Y:S01]  /*10b30*/  ULDC.64 UR10, c[0x0][0xad8] ;  /* 0x0002b600000a7ab9 */ /* 0x000fe20000000a00 */
[----:B------:R-:W5:Y:S01]  /*10b40*/  LD.E.128 R48, desc[UR54][R48.64] ;  /* 0x0000003630307980 */ /* 0x000f62000c101d00 */
[----:B------:R-:W-:-:S03]  /*10b50*/  VIADD R95, R19, 0x180 ;  /* 0x00000180135f7836 */ /* 0x000fc60000000000 */
[----:B------:R-:W5:Y:S04]  /*10b60*/  LD.E.128 R52, desc[UR54][R52.64] ;  /* 0x0000003634347980 */ /* 0x000f68000c101d00 */
[----:B------:R-:W5:Y:S01]  /*10b70*/  LD.E.128 R56, desc[UR54][R56.64] ;  /* 0x0000003638387980 */ /* 0x000f62000c101d00 */
[----:B------:R-:W-:Y:S01]  /*10b80*/  @!PT LDS RZ, [RZ] ;  /* 0x00000000fffff984 */ /* 0x000fe20000000800 */
[----:B------:R-:W-:Y:S01]  /*10b90*/  @!PT LDS RZ, [RZ] ;  /* 0x00000000fffff984 */ /* 0x000fe20000000800 */
[----:B------:R-:W-:Y:S01]  /*10ba0*/  @!PT LDS RZ, [RZ] ;  /* 0x00000000fffff984 */ /* 0x000fe20000000800 */
[----:B------:R-:W-:Y:S01]  /*10bb0*/  @!PT LDS RZ, [RZ] ;  /* 0x00000000fffff984 */ /* 0x000fe20000000800 */
[----:B------:R0:W-:Y:S06]  /*10bc0*/  MEMBAR.ALL.CTA ;  /* 0x0000000000007992 */ /* 0x0001ec0000008000 */
[----:B0-----:R-:W0:Y:S01]  /*10bd0*/  FENCE.VIEW.ASYNC.S ;  /* 0x00000000000073c6 */ /* 0x001e220000000000 */
[----:B------:R-:W-:Y:S01]  /*10be0*/  LOP3.LUT R76, R83, 0x10, R76, 0xe2, !PT ;  /* 0x00000010534c7812 */ /* 0x000fe200078ee24c */
[----:B------:R-:W-:Y:S01]  /*10bf0*/  IMAD.SHL.U32 R83, R0, 0x20, RZ ;  /* 0x0000002000537824 */ /* 0x000fe200078e00ff */
[----:B------:R-:W-:Y:S01]  /*10c00*/  ISETP.GE.AND P0, PT, R95, UR14, PT ;  /* 0x0000000e5f007c0c */ /* 0x000fe2000bf06270 */
[----:B------:R-:W-:-:S02]  /*10c10*/  IMAD.IADD R21, R21, 0x1, R81 ;  /* 0x0000000115157824 */ /* 0x000fc400078e0251 */
[----:B------:R-:W-:Y:S02]  /*10c20*/  IMAD R0, R77, UR10, RZ ;  /* 0x0000000a4d007c24 */ /* 0x000fe4000f8e02ff */
[----:B------:R-:W-:Y:S02]  /*10c30*/  VIADD R92, R219, UR45 ;  /* 0x0000002ddb5c7c36 */ /* 0x000fe40008000000 */
[----:B------:R-:W-:Y:S02]  /*10c40*/  IMAD R93, R82, UR8, RZ ;  /* 0x00000008525d7c24 */ /* 0x000fe4000f8e02ff */
[----:B------:R-:W-:Y:S01]  /*10c50*/  VIADD R97, R19, 0x1c0 ;  /* 0x000001c013617836 */ /* 0x000fe20000000000 */
[----:B------:R-:W-:Y:S01]  /*10c60*/  UIADD3 UR4, UR41, 0x28c20, URZ ;  /* 0x00028c2029047890 */ /* 0x000fe2000fffe03f */
[C---:B------:R-:W-:Y:S01]  /*10c70*/  IMAD R81, R79.reuse, UR11, R0 ;  /* 0x0000000b4f517c24 */ /* 0x040fe2000f8e0200 */
[----:B------:R-:W-:Y:S01]  /*10c80*/  SEL R77, RZ, 0x40, P0 ;  /* 0x00000040ff4d7807 */ /* 0x000fe20000000000 */
[----:B------:R-:W-:Y:S01]  /*10c90*/  IMAD.WIDE.U32 R20, R79, UR10, R20 ;  /* 0x0000000a4f147c25 */ /* 0x000fe2000f8e0014 */
[----:B------:R-:W-:Y:S01]  /*10ca0*/  ISETP.GE.AND P0, PT, R92, R93, PT ;  /* 0x0000005d5c00720c */ /* 0x000fe20003f06270 */
[----:B------:R-:W-:Y:S01]  /*10cb0*/  ULDC.64 UR10, c[0x0][0xa80] ;  /* 0x0002a000000a7ab9 */ /* 0x000fe20000000a00 */
[----:B------:R-:W-:Y:S01]  /*10cc0*/  ISETP.GE.AND P1, PT, R97, UR14, PT ;  /* 0x0000000e61007c0c */ /* 0x000fe2000bf26270 */
[----:B------:R-:W-:Y:S01]  /*10cd0*/  IMAD.IADD R79, R21, 0x1, R81 ;  /* 0x00000001154f7824 */ /* 0x000fe200078e0251 */
[----:B------:R-:W-:Y:S01]  /*10ce0*/  LOP3.LUT R76, R83, 0x20, R76, 0xe2, !PT ;  /* 0x00000020534c7812 */ /* 0x000fe200078ee24c */
[----:B------:R-:W-:Y:S01]  /*10cf0*/  UPRMT UR4, URZ, 0x654, UR4 ;  /* 0x000006543f047896 */ /* 0x000fe20008000004 */
[----:B------:R-:W-:-:S02]  /*10d00*/  LEA R88, P2, R20, UR10, 0x1 ;  /* 0x0000000a14587c11 */ /* 0x000fc4000f8408ff */
[----:B------:R-:W-:Y:S02]  /*10d10*/  SEL R21, RZ, 0x80, P1 ;  /* 0x00000080ff157807 */ /* 0x000fe40000800000 */
[----:B------:R-:W-:Y:S02]  /*10d20*/  LOP3.LUT R0, R76, R77, RZ, 0xfc, !PT ;  /* 0x0000004d4c007212 */ /* 0x000fe400078efcff */
[----:B------:R-:W-:Y:S01]  /*10d30*/  LEA.HI.X R90, R20, UR11, R79, 0x1, P2 ;  /* 0x0000000b145a7c11 */ /* 0x000fe200090f0c4f */
[----:B------:R-:W-:Y:S01]  /*10d40*/  BSSY B1, `(.L_x_5533) ;  /* 0x000002c000017945 */ /* 0x000fe20003800000 */
[----:B------:R-:W-:Y:S01]  /*10d50*/  LOP3.LUT R86, R0, R21, RZ, 0xfc, !PT ;  /* 0x0000001500567212 */ /* 0x000fe200078efcff */
[----:B0-----:R-:W-:Y:S01]  /*10d60*/  SYNCS.ARRIVE.TRANS64.RED.A1T0 RZ, [UR4], RZ ;  /* 0x000000ffffff79a7 */ /* 0x001fe20008100404 */
[----:B------:R0:W1:Y:S04]  /*10d70*/  SHFL.IDX PT, R20, R88, RZ, 0x181f ;  /* 0x00181fff58147589 */ /* 0x00006800000e0000 */
[----:B------:R0:W2:Y:S01]  /*10d80*/  SHFL.IDX PT, R21, R90, RZ, 0x181f ;  /* 0x00181fff5a157589 */ /* 0x0000a200000e0000 */
[----:B------:R-:W-:Y:S05]  /*10d90*/  @P0 BRA `(.L_x_5534) ;  /* 0x0000000000980947 */ /* 0x000fea0003800000 */
[----:B------:R-:W-:Y:S02]  /*10da0*/  ISETP.GE.AND P1, PT, R91, UR14, PT ;  /* 0x0000000e5b007c0c */ /* 0x000fe4000bf26270 */
[----:B------:R-:W-:Y:S02]  /*10db0*/  ISETP.GE.AND P0, PT, R19, UR14, PT ;  /* 0x0000000e13007c0c */ /* 0x000fe4000bf06270 */
[----:B------:R-:W-:Y:S02]  /*10dc0*/  ISETP.GE.AND P4, PT, R87, UR14, PT ;  /* 0x0000000e57007c0c */ /* 0x000fe4000bf86270 */
[----:B------:R-:W-:Y:S02]  /*10dd0*/  SHF.R.S32.HI R77, RZ, 0x1f, R91 ;  /* 0x0000001fff4d7819 */ /* 0x000fe4000001145b */
[----:B------:R-:W-:Y:S02]  /*10de0*/  ISETP.GE.AND P3, PT, R3, UR14, PT ;  /* 0x0000000e03007c0c */ /* 0x000fe4000bf66270 */
[----:B------:R-:W-:-:S02]  /*10df0*/  SHF.R.S32.HI R81, RZ, 0x1f, R87 ;  /* 0x0000001fff517819 */ /* 0x000fc40000011457 */
[----:B------:R-:W-:Y:S02]  /*10e00*/  SHF.R.S32.HI R83, RZ, 0x1f, R3 ;  /* 0x0000001fff537819 */ /* 0x000fe40000011403 */
[-C--:B-1----:R-:W-:Y:S01]  /*10e10*/  @!P1 LEA R76, P2, R91, R20.reuse, 0x1 ;  /* 0x000000145b4c9211 */ /* 0x082fe200078408ff */
[----:B--2---:R-:W-:Y:S01]  /*10e20*/  @!P0 IMAD.WIDE R78, R19, 0x2, R20 ;  /* 0x00000002134e8825 */ /* 0x004fe200078e0214 */
[----:B------:R-:W-:Y:S02]  /*10e30*/  SHF.R.S32.HI R85, RZ, 0x1f, R89 ;  /* 0x0000001fff557819 */ /* 0x000fe40000011459 */
[----:B------:R-:W-:Y:S02]  /*10e40*/  @!P1 LEA.HI.X R77, R91, R21, R77, 0x1, P2 ;  /* 0x000000155b4d9211 */ /* 0x000fe400010f0c4d */
[----:B------:R-:W-:Y:S01]  /*10e50*/  ISETP.GE.AND P2, PT, R89, UR14, PT ;  /* 0x0000000e59007c0c */ /* 0x000fe2000bf46270 */
[----:B-----5:R1:W-:Y:S01]  /*10e60*/  @!P0 ST.E.128 desc[UR54][R78.64], R4 ;  /* 0x000000044e008985 */ /* 0x0203e2000c101d36 */
[----:B------:R-:W-:-:S02]  /*10e70*/  @!P4 LEA R80, P5, R87, R20, 0x1 ;  /* 0x000000145750c211 */ /* 0x000fc400078a08ff */
[----:B------:R-:W-:Y:S01]  /*10e80*/  LOP3.LUT P0, RZ, R0, 0x40, RZ, 0xc0, !PT ;  /* 0x0000004000ff7812 */ /* 0x000fe2000780c0ff */
[----:B------:R2:W-:Y:S01]  /*10e90*/  @!P1 ST.E.128 desc[UR54][R76.64], R12 ;  /* 0x0000000c4c009985 */ /* 0x0005e2000c101d36 */
[----:B------:R-:W-:Y:S02]  /*10ea0*/  ISETP.GE.AND P1, PT, R99, UR14, PT ;  /* 0x0000000e63007c0c */ /* 0x000fe4000bf26270 */
[-C--:B------:R-:W-:Y:S02]  /*10eb0*/  @!P3 LEA R82, P6, R3, R20.reuse, 0x1 ;  /* 0x000000140352b211 */ /* 0x080fe400078c08ff */
[-C--:B------:R-:W-:Y:S02]  /*10ec0*/  @!P4 LEA.HI.X R81, R87, R21.reuse, R81, 0x1, P5 ;  /* 0x000000155751c211 */ /* 0x080fe400028f0c51 */
[----:B------:R-:W-:Y:S02]  /*10ed0*/  @!P3 LEA.HI.X R83, R3, R21, R83, 0x1, P6 ;  /* 0x000000150353b211 */ /* 0x000fe400030f0c53 */
[----:B------:R-:W-:Y:S01]  /*10ee0*/  @!P2 LEA R84, P5, R89, R20, 0x1 ;  /* 0x000000145954a211 */ /* 0x000fe200078a08ff */
[----:B------:R3:W-:Y:S01]  /*10ef0*/  @!P4 ST.E.128 desc[UR54][R80.64], R28 ;  /* 0x0000001c5000c985 */ /* 0x0007e2000c101d36 */
[----:B------:R-:W-:-:S02]  /*10f00*/  LOP3.LUT P6, RZ, R86, 0x80, RZ, 0xc0, !PT ;  /* 0x0000008056ff7812 */ /* 0x000fc400078cc0ff */
[-C--:B------:R-:W-:Y:S01]  /*10f10*/  @!P2 LEA.HI.X R85, R89, R21.reuse, R85, 0x1, P5 ;  /* 0x000000155955a211 */ /* 0x080fe200028f0c55 */
[----:B------:R3:W-:Y:S01]  /*10f20*/  @!P3 ST.E.128 desc[UR54][R82.64], R36 ;  /* 0x000000245200b985 */ /* 0x0007e2000c101d36 */
[----:B-1----:R-:W-:Y:S02]  /*10f30*/  SHF.R.S32.HI R5, RZ, 0x1f, R99 ;  /* 0x0000001fff057819 */ /* 0x002fe40000011463 */
[CC--:B------:R-:W-:Y:S01]  /*10f40*/  @!P1 LEA R4, P5, R99.reuse, R20.reuse, 0x1 ;  /* 0x0000001463049211 */ /* 0x0c0fe200078a08ff */
[----:B------:R3:W-:Y:S01]  /*10f50*/  @!P2 ST.E.128 desc[UR54][R84.64], R44 ;  /* 0x0000002c5400a985 */ /* 0x0007e2000c101d36 */
[----:B------:R-:W-:Y:S02]  /*10f60*/  SHF.R.S32.HI R7, RZ, 0x1f, R95 ;  /* 0x0000001fff077819 */ /* 0x000fe4000001145f */
[----:B------:R-:W-:Y:S02]  /*10f70*/  @!P1 LEA.HI.X R5, R99, R21, R5, 0x1, P5 ;  /* 0x0000001563059211 */ /* 0x000fe400028f0c05 */
[----:B------:R-:W-:-:S02]  /*10f80*/  @P0 LEA R6, P5, R95, R20, 0x1 ;  /* 0x000000145f060211 */ /* 0x000fc400078a08ff */
[----:B--2---:R-:W-:Y:S01]  /*10f90*/  SHF.R.S32.HI R13, RZ, 0x1f, R97 ;  /* 0x0000001fff0d7819 */ /* 0x004fe20000011461 */
[----:B------:R3:W-:Y:S01]  /*10fa0*/  @!P1 ST.E.128 desc[UR54][R4.64], R52 ;  /* 0x0000003404009985 */ /* 0x0007e2000c101d36 */
[----:B------:R-:W-:Y:S02]  /*10fb0*/  @P0 LEA.HI.X R7, R95, R21, R7, 0x1, P5 ;  /* 0x000000155f070211 */ /* 0x000fe400028f0c07 */
[----:B------:R-:W-:-:S03]  /*10fc0*/  @P6 LEA R12, P5, R97, R20, 0x1 ;  /* 0x00000014610c6211 */ /* 0x000fc600078a08ff */
[----:B------:R3:W-:Y:S01]  /*10fd0*/  @P0 ST.E.128 desc[UR54][R6.64], R60 ;  /* 0x0000003c06000985 */ /* 0x0007e2000c101d36 */
[----:B------:R-:W-:-:S05]  /*10fe0*/  @P6 LEA.HI.X R13, R97, R21, R13, 0x1, P5 ;  /* 0x00000015610d6211 */ /* 0x000fca00028f0c0d */
[----:B------:R3:W-:Y:S04]  /*10ff0*/  @P6 ST.E.128 desc[UR54][R12.64], R68 ;  /* 0x000000440c006985 */ /* 0x0007e8000c101d36 */
.L_x_5534:
[----:B------:R-:W-:Y:S05]  /*11000*/  BSYNC B1 ;  /* 0x0000000000017941 */ /* 0x000fea0003800000 */
.L_x_5533:
        /* <DEDUP_REMOVED lines=9> */
[----:B------:R-:W-:Y:S02]  /*110a0*/  SHF.R.S32.HI R7, RZ, 0x1f, R91 ;  /* 0x0000001fff077819 */ /* 0x000fe4000001145b */
[----:B------:R-:W-:-:S02]  /*110b0*/  ISETP.GE.AND P3, PT, R89, UR14, PT ;  /* 0x0000000e59007c0c */ /* 0x000fc4000bf66270 */
[----:B------:R-:W-:Y:S02]  /*110c0*/  SHF.R.S32.HI R15, RZ, 0x1f, R87 ;  /* 0x0000001fff0f7819 */ /* 0x000fe40000011457 */
[-C--:B0-----:R-:W-:Y:S01]  /*110d0*/  @!P0 LEA R6, P4, R91, R4.reuse, 0x1 ;  /* 0x000000045b068211 */ /* 0x081fe200078808ff */
[----:B----4-:R-:W-:Y:S01]  /*110e0*/  @!P5 IMAD.WIDE R12, R19, 0x2, R4 ;  /* 0x00000002130cd825 */ /* 0x010fe200078e0204 */
[----:B--2---:R-:W-:Y:S02]  /*110f0*/  SHF.R.S32.HI R21, RZ, 0x1f, R3 ;  /* 0x0000001fff157819 */ /* 0x004fe40000011403 */
[----:B------:R-:W-:Y:S02]  /*11100*/  @!P0 LEA.HI.X R7, R91, R5, R7, 0x1, P4 ;  /* 0x000000055b078211 */ /* 0x000fe400020f0c07 */
[----:B------:R-:W-:Y:S01]  /*11110*/  ISETP.GE.AND P4, PT, R99, UR14, PT ;  /* 0x0000000e63007c0c */ /* 0x000fe2000bf86270 */
[----:B------:R0:W-:Y:S01]  /*11120*/  @!P5 ST.E.128 desc[UR54][R12.64], R8 ;  /* 0x000000080c00d985 */ /* 0x0001e2000c101d36 */
[----:B------:R-:W-:-:S02]  /*11130*/  @!P1 LEA R14, P6, R87, R4, 0x1 ;  /* 0x00000004570e9211 */ /* 0x000fc400078c08ff */
[-C--:B-1----:R-:W-:Y:S01]  /*11140*/  @!P2 LEA R20, P5, R3, R4.reuse, 0x1 ;  /* 0x000000040314a211 */ /* 0x082fe200078a08ff */
[----:B------:R1:W-:Y:S01]  /*11150*/  @!P0 ST.E.128 desc[UR54][R6.64], R24 ;  /* 0x0000001806008985 */ /* 0x0003e2000c101d36 */
[-C--:B------:R-:W-:Y:S02]  /*11160*/  @!P1 LEA.HI.X R15, R87, R5.reuse, R15, 0x1, P6 ;  /* 0x00000005570f9211 */ /* 0x080fe400030f0c0f */
[----:B------:R-:W-:Y:S02]  /*11170*/  LOP3.LUT P6, RZ, R0, 0x40, RZ, 0xc0, !PT ;  /* 0x0000004000ff7812 */ /* 0x000fe400078cc0ff */
[----:B------:R-:W-:Y:S01]  /*11180*/  @!P2 LEA.HI.X R21, R3, R5, R21, 0x1, P5 ;  /* 0x000000050315a211 */ /* 0x000fe200028f0c15 */
[----:B------:R1:W-:Y:S01]  /*11190*/  @!P1 ST.E.128 desc[UR54][R14.64], R32 ;  /* 0x000000200e009985 */ /* 0x0003e2000c101d36 */
[----:B------:R-:W-:Y:S02]  /*111a0*/  SHF.R.S32.HI R0, RZ, 0x1f, R89 ;  /* 0x0000001fff007819 */ /* 0x000fe40000011459 */
[----:B------:R-:W-:Y:S01]  /*111b0*/  @!P3 LEA R28, P5, R89, R4, 0x1 ;  /* 0x00000004591cb211 */ /* 0x000fe200078a08ff */
[----:B------:R1:W-:Y:S01]  /*111c0*/  @!P2 ST.E.128 desc[UR54][R20.64], R40 ;  /* 0x000000281400a985 */ /* 0x0003e2000c101d36 */
[----:B------:R-:W-:-:S02]  /*111d0*/  LOP3.LUT P0, RZ, R86, 0x80, RZ, 0xc0, !PT ;  /* 0x0000008056ff7812 */ /* 0x000fc4000780c0ff */
[-C--:B------:R-:W-:Y:S02]  /*111e0*/  @!P3 LEA.HI.X R29, R89, R5.reuse, R0, 0x1, P5 ;  /* 0x00000005591db211 */ /* 0x080fe400028f0c00 */
[----:B------:R-:W-:Y:S02]  /*111f0*/  SHF.R.S32.HI R0, RZ, 0x1f, R99 ;  /* 0x0000001fff007819 */ /* 0x000fe40000011463 */
[C---:B0-----:R-:W-:Y:S01]  /*11200*/  @!P4 LEA R8, P5, R99.reuse, R4, 0x1 ;  /* 0x000000046308c211 */ /* 0x041fe200078a08ff */
[----:B------:R1:W-:Y:S03]  /*11210*/  @!P3 ST.E.128 desc[UR54][R28.64], R48 ;  /* 0x000000301c00b985 */ /* 0x0003e6000c101d36 */
[----:B------:R-:W-:Y:S02]  /*11220*/  @!P4 LEA.HI.X R9, R99, R5, R0, 0x1, P5 ;  /* 0x000000056309c211 */ /* 0x000fe400028f0c00 */
[----:B------:R-:W-:-:S02]  /*11230*/  SHF.R.S32.HI R0, RZ, 0x1f, R95 ;  /* 0x0000001fff007819 */ /* 0x000fc4000001145f */
[C---:B------:R-:W-:Y:S01]  /*11240*/  @P6 LEA R10, P5, R95.reuse, R4, 0x1 ;  /* 0x000000045f0a6211 */ /* 0x040fe200078a08ff */
[----:B------:R1:W-:Y:S03]  /*11250*/  @!P4 ST.E.128 desc[UR54][R8.64], R56 ;  /* 0x000000380800c985 */ /* 0x0003e6000c101d36 */
[----:B------:R-:W-:-:S05]  /*11260*/  @P6 LEA.HI.X R11, R95, R5, R0, 0x1, P5 ;  /* 0x000000055f0b6211 */ /* 0x000fca00028f0c00 */
[----:B------:R1:W-:Y:S01]  /*11270*/  @P6 ST.E.128 desc[UR54][R10.64], R64 ;  /* 0x000000400a006985 */ /* 0x0003e2000c101d36 */
[----:B------:R-:W-:Y:S05]  /*11280*/  @!P0 BRA `(.L_x_5535) ;  /* 0x0000002400788947 */ /* 0x000fea0003800000 */
[----:B------:R-:W-:Y:S02]  /*11290*/  LEA R4, P0, R97, R4, 0x1 ;  /* 0x0000000461047211 */ /* 0x000fe400078008ff */
[----:B------:R-:W-:-:S04]  /*112a0*/  SHF.R.S32.HI R0, RZ, 0x1f, R97 ;  /* 0x0000001fff007819 */ /* 0x000fc80000011461 */
[----:B------:R-:W-:-:S05]  /*112b0*/  LEA.HI.X R5, R97, R5, R0, 0x1, P0 ;  /* 0x0000000561057211 */ /* 0x000fca00000f0c00 */
[----:B------:R0:W-:Y:S01]  /*112c0*/  ST.E.128 desc[UR54][R4.64], R72 ;  /* 0x0000004804007985 */ /* 0x0001e2000c101d36 */
[----:B------:R-:W-:Y:S05]  /*112d0*/  BRA `(.L_x_5535) ;  /* 0x0000002400647947 */ /* 0x000fea0003800000 */
.L_x_5532:
[----:B------:R-:W-:Y:S01]  /*112e0*/  ULDC.64 UR12, c[0x0][0xb08] ;  /* 0x0002c200000c7ab9 */ /* 0x000fe20000000a00 */
[----:B------:R-:W-:Y:S01]  /*112f0*/  ULDC UR14, c[0x0][0xbe8] ;  /* 0x0002fa00000e7ab9 */ /* 0x000fe20000000800 */
[----:B------:R-:W-:Y:S01]  /*11300*/  UIMAD UR18, UR18, UR12, URZ ;  /* 0x0000000c121272a4 */ /* 0x000fe2000f8e023f */
[----:B0-----:R-:W-:Y:S01]  /*11310*/  VIADD R6, R186, UR45 ;  /* 0x0000002dba067c36 */ /* 0x001fe20008000000 */
[----:B------:R-:W-:Y:S01]  /*11320*/  UIMAD.WIDE.U32 UR10, UR4, UR12, URZ ;  /* 0x0000000c040a72a5 */ /* 0x000fe2000f8e003f */
[----:B------:R-:W-:Y:S01]  /*11330*/  BSSY B1, `(.L_x_5536) ;  /* 0x00000cc000017945 */ /* 0x000fe20003800000 */
[----:B------:R-:W-:Y:S01]  /*11340*/  UIMAD UR18, UR4, UR13, UR18 ;  /* 0x0000000d041272a4 */ /* 0x000fe2000f8e0212 */
[----:B------:R-:W-:Y:S01]  /*11350*/  IMAD.MOV.U32 R3, RZ, RZ, R6 ;  /* 0x000000ffff037224 */ /* 0x000fe200078e0006 */
        /* <DEDUP_REMOVED lines=23> */
[----:B------:R-:W-:Y:S01]  /*114d0*/  @P0 IMAD.HI.U32 R0, R6, UR9, RZ ;  /* 0x0000000906000c27 */ /* 0x000fe2000f8e00ff */
[----:B------:R-:W-:Y:S01]  /*114e0*/  ULDC.64 UR12, c[0x0][0xb48] ;  /* 0x0002d200000c7ab9 */ /* 0x000fe20000000a00 */
[----:B------:R-:W-:Y:S01]  /*114f0*/  @UP0 ULDC UR4, c[0x0][0xbf0] ;  /* 0x0002fc0000040ab9 */ /* 0x000fe20000000800 */
[----:B------:R-:W-:Y:S01]  /*11500*/  UIMAD.WIDE.U32 UR10, UR42, UR12, UR10 ;  /* 0x0000000c2a0a72a5 */ /* 0x000fe2000f8e000a */
[----:B------:R-:W-:-:S02]  /*11510*/  SHF.R.S32.HI R160, RZ, 0x1f, R205 ;  /* 0x0000001fffa07819 */ /* 0x000fc400000114cd */
[----:B------:R-:W-:Y:S01]  /*11520*/  @P0 SHF.R.U32.HI R3, RZ, UR4, R0 ;  /* 0x00000004ff030c19 */ /* 0x000fe20008011600 */
[----:B------:R-:W-:Y:S01]  /*11530*/  UIMAD UR42, UR42, UR13, UR11 ;  /* 0x0000000d2a2a72a4 */ /* 0x000fe2000f8e020b */
[----:B------:R-:W-:Y:S01]  /*11540*/  SHF.R.S32.HI R161, RZ, 0x1f, R206 ;  /* 0x0000001fffa17819 */ /* 0x000fe200000114ce */
[----:B------:R-:W-:Y:S01]  /*11550*/  IMAD.U32 R5, RZ, RZ, UR11 ;  /* 0x0000000bff057e24 */ /* 0x000fe2000f8e00ff */
[--C-:B------:R-:W-:Y:S01]  /*11560*/  SHF.R.S32.HI R0, RZ, 0x1f, R3.reuse ;  /* 0x0000001fff007819 */ /* 0x100fe20000011403 */
[----:B------:R-:W-:Y:S01]  /*11570*/  IMAD.MOV R7, RZ, RZ, -R3 ;  /* 0x000000ffff077224 */ /* 0x000fe200078e0a03 */
[----:B------:R-:W-:Y:S01]  /*11580*/  ULDC.64 UR12, c[0x0][0xb30] ;  /* 0x0002cc00000c7ab9 */ /* 0x000fe20000000a00 */
[----:B------:R-:W-:Y:S01]  /*11590*/  IMAD.U32 R4, RZ, RZ, UR10 ;  /* 0x0000000aff047e24 */ /* 0x000fe2000f8e00ff */
[----:B------:R-:W-:Y:S01]  /*115a0*/  ULDC.64 UR10, c[0x0][0xb28] ;  /* 0x0002ca00000a7ab9 */ /* 0x000fe20000000a00 */
[----:B------:R-:W-:Y:S01]  /*115b0*/  IMAD R0, R0, UR12, RZ ;  /* 0x0000000c00007c24 */ /* 0x000fe2000f8e02ff */
[----:B------:R-:W-:Y:S01]  /*115c0*/  UIADD3 UR4, UR41, 0x28c20, URZ ;  /* 0x00028c2029047890 */ /* 0x000fe2000fffe03f */
[----:B------:R-:W-:Y:S01]  /*115d0*/  IMAD R7, R7, UR14, R6 ;  /* 0x0000000e07077c24 */ /* 0x000fe2000f8e0206 */
[----:B------:R-:W-:Y:S01]  /*115e0*/  SHF.R.S32.HI R162, RZ, 0x1f, R207 ;  /* 0x0000001fffa27819 */ /* 0x000fe200000114cf */
[----:B------:R-:W-:Y:S01]  /*115f0*/  IMAD R9, R3, UR13, R0 ;  /* 0x0000000d03097c24 */ /* 0x000fe2000f8e0200 */
[----:B------:R-:W-:Y:S01]  /*11600*/  UPRMT UR4, URZ, 0x654, UR4 ;  /* 0x000006543f047896 */ /* 0x000fe20008000004 */
[----:B------:R-:W-:Y:S01]  /*11610*/  IMAD.U32 R5, RZ, RZ, UR42 ;  /* 0x0000002aff057e24 */ /* 0x000fe2000f8e00ff */
[----:B------:R-:W-:-:S02]  /*11620*/  SHF.R.S32.HI R0, RZ, 0x1f, R7 ;  /* 0x0000001fff007819 */ /* 0x000fc40000011407 */
[----:B------:R-:W-:Y:S01]  /*11630*/  SHF.R.S32.HI R163, RZ, 0x1f, R208 ;  /* 0x0000001fffa37819 */ /* 0x000fe200000114d0 */
[----:B------:R-:W-:Y:S01]  /*11640*/  IMAD.WIDE.U32 R4, R3, UR12, R4 ;  /* 0x0000000c03047c25 */ /* 0x000fe2000f8e0004 */
[----:B------:R-:W-:Y:S02]  /*11650*/  SHF.R.S32.HI R164, RZ, 0x1f, R209 ;  /* 0x0000001fffa47819 */ /* 0x000fe400000114d1 */
[----:B------:R-:W-:Y:S01]  /*11660*/  SHF.R.S32.HI R165, RZ, 0x1f, R210 ;  /* 0x0000001fffa57819 */ /* 0x000fe200000114d2 */
[----:B------:R-:W-:Y:S01]  /*11670*/  IMAD R0, R0, UR10, RZ ;  /* 0x0000000a00007c24 */ /* 0x000fe2000f8e02ff */
[----:B------:R-:W-:Y:S01]  /*11680*/  SYNCS.ARRIVE.TRANS64.RED.A1T0 RZ, [UR4], RZ ;  /* 0x000000ffffff79a7 */ /* 0x000fe20008100404 */
[----:B------:R-:W-:Y:S01]  /*11690*/  IMAD.IADD R5, R5, 0x1, R9 ;  /* 0x0000000105057824 */ /* 0x000fe200078e0209 */
[----:B------:R-:W-:Y:S01]  /*116a0*/  SHF.R.S32.HI R166, RZ, 0x1f, R211 ;  /* 0x0000001fffa67819 */ /* 0x000fe200000114d3 */
[----:B------:R-:W-:Y:S01]  /*116b0*/  IMAD R3, R7, UR11, R0 ;  /* 0x0000000b07037c24 */ /* 0x000fe2000f8e0200 */
[----:B------:R-:W-:Y:S01]  /*116c0*/  SHF.R.S32.HI R167, RZ, 0x1f, R212 ;  /* 0x0000001fffa77819 */ /* 0x000fe200000114d4 */
[----:B------:R-:W-:Y:S01]  /*116d0*/  VIADD R0, R17, UR45 ;  /* 0x0000002d11007c36 */ /* 0x000fe20008000000 */
[----:B------:R-:W-:Y:S01]  /*116e0*/  SHF.R.S32.HI R168, RZ, 0x1f, R213 ;  /* 0x0000001fffa87819 */ /* 0x000fe200000114d5 */
[----:B------:R-:W-:Y:S01]  /*116f0*/  IMAD.WIDE.U32 R4, R7, UR10, R4 ;  /* 0x0000000a07047c25 */ /* 0x000fe2000f8e0004 */
[----:B------:R-:W-:Y:S01]  /*11700*/  ULDC.64 UR10, c[0x0][0xb00] ;  /* 0x0002c000000a7ab9 */ /* 0x000fe20000000a00 */
[----:B------:R-:W-:-:S02]  /*11710*/  SHF.R.S32.HI R169, RZ, 0x1f, R214 ;  /* 0x0000001fffa97819 */ /* 0x000fc400000114d6 */
[----:B------:R-:W-:Y:S01]  /*11720*/  ISETP.GE.AND P0, PT, R0, UR8, PT ;  /* 0x0000000800007c0c */ /* 0x000fe2000bf06270 */
[----:B------:R-:W-:Y:S01]  /*11730*/  IMAD.IADD R5, R5, 0x1, R3 ;  /* 0x0000000105057824 */ /* 0x000fe200078e0203 */
[C---:B------:R-:W-:Y:S02]  /*11740*/  LEA R3, P1, R4.reuse, UR10, 0x2 ;  /* 0x0000000a04037c11 */ /* 0x040fe4000f8210ff */
[----:B------:R-:W-:Y:S02]  /*11750*/  SHF.R.S32.HI R170, RZ, 0x1f, R215 ;  /* 0x0000001fffaa7819 */ /* 0x000fe400000114d7 */
[----:B------:R-:W-:Y:S01]  /*11760*/  LEA.HI.X R10, R4, UR11, R5, 0x2, P1 ;  /* 0x0000000b040a7c11 */ /* 0x000fe200088f1405 */
[----:B------:R0:W1:Y:S01]  /*11770*/  SHFL.IDX PT, R12, R3, RZ, 0x1c1f ;  /* 0x001c1fff030c7589 */ /* 0x00006200000e0000 */
[----:B------:R-:W-:Y:S02]  /*11780*/  SHF.R.S32.HI R14, RZ, 0x1f, R216 ;  /* 0x0000001fff0e7819 */ /* 0x000fe400000114d8 */
[----:B------:R-:W-:Y:S01]  /*11790*/  SHF.R.S32.HI R15, RZ, 0x1f, R217 ;  /* 0x0000001fff0f7819 */ /* 0x000fe200000114d9 */
[----:B------:R0:W2:Y:S01]  /*117a0*/  SHFL.IDX PT, R11, R10, RZ, 0x1c1f ;  /* 0x001c1fff0a0b7589 */ /* 0x0000a200000e0000 */
[----:B------:R-:W-:-:S02]  /*117b0*/  SHF.R.S32.HI R171, RZ, 0x1f, R218 ;  /* 0x0000001fffab7819 */ /* 0x000fc400000114da */
[----:B------:R-:W-:Y:S01]  /*117c0*/  SHF.R.S32.HI R172, RZ, 0x1f, R18 ;  /* 0x0000001fffac7819 */ /* 0x000fe20000011412 */
[----:B------:R-:W-:Y:S06]  /*117d0*/  @P0 BRA `(.L_x_5537) ;  /* 0x0000000800040947 */ /* 0x000fec0003800000 */
[----:B------:R-:W-:Y:S02]  /*117e0*/  ULDC UR4, c[0x0][0xac8] ;  /* 0x0002b20000047ab9 */ /* 0x000fe40000000800 */
[----:B------:R-:W-:Y:S02]  /*117f0*/  ISETP.GE.AND P0, PT, R18, UR4, PT ;  /* 0x0000000412007c0c */ /* 0x000fe4000bf06270 */
[----:B------:R-:W-:Y:S02]  /*11800*/  ISETP.GE.AND P3, PT, R218, UR4, PT ;  /* 0x00000004da007c0c */ /* 0x000fe4000bf66270 */
[----:B------:R-:W-:-:S09]  /*11810*/  ISETP.GE.AND P2, PT, R217, UR4, PT ;  /* 0x00000004d9007c0c */ /* 0x000fd2000bf46270 */
[----:B-1----:R-:W-:-:S04]  /*11820*/  @!P0 LEA R4, P1, R18, R12, 0x2 ;  /* 0x0000000c12048211 */ /* 0x002fc800078210ff */
[----:B--2---:R-:W-:Y:S02]  /*11830*/  @!P0 LEA.HI.X R5, R18, R11, R172, 0x2, P1 ;  /* 0x0000000b12058211 */ /* 0x004fe400008f14ac */
[----:B------:R-:W-:-:S03]  /*11840*/  ISETP.GE.AND P1, PT, R216, UR4, PT ;  /* 0x00000004d8007c0c */ /* 0x000fc6000bf26270 */
[----:B------:R1:W-:Y:S01]  /*11850*/  @!P0 ST.E.64 desc[UR54][R4.64], R24 ;  /* 0x0000001804008985 */ /* 0x0003e2000c101b36 */
[----:B------:R-:W-:-:S09]  /*11860*/  ISETP.GE.AND P0, PT, R215, UR4, PT ;  /* 0x00000004d7007c0c */ /* 0x000fd2000bf06270 */
[-C--:B------:R-:W-:Y:S02]  /*11870*/  @!P1 LEA R6, P5, R216, R12.reuse, 0x2 ;  /* 0x0000000cd8069211 */ /* 0x080fe400078a10ff */
[----:B-1----:R-:W-:Y:S02]  /*11880*/  @!P3 LEA R4, P4, R218, R12, 0x2 ;  /* 0x0000000cda04b211 */ /* 0x002fe400078810ff */
[-C--:B------:R-:W-:Y:S02]  /*11890*/  @!P1 LEA.HI.X R7, R216, R11.reuse, R14, 0x2, P5 ;  /* 0x0000000bd8079211 */ /* 0x080fe400028f140e */
[----:B------:R-:W-:Y:S02]  /*118a0*/  @!P3 LEA.HI.X R5, R218, R11, R171, 0x2, P4 ;  /* 0x0000000bda05b211 */ /* 0x000fe400020f14ab */
[----:B------:R-:W-:Y:S02]  /*118b0*/  ISETP.GE.AND P4, PT, R213, UR4, PT ;  /* 0x00000004d5007c0c */ /* 0x000fe4000bf86270 */
[----:B------:R-:W-:Y:S01]  /*118c0*/  ISETP.GE.AND P5, PT, R212, UR4, PT ;  /* 0x00000004d4007c0c */ /* 0x000fe2000bfa6270 */
[----:B------:R1:W-:Y:S01]  /*118d0*/  @!P3 ST.E.64 desc[UR54][R4.64], R28 ;  /* 0x0000001c0400b985 */ /* 0x0003e2000c101b36 */
[----:B------:R-:W-:-:S02]  /*118e0*/  ISETP.GE.AND P3, PT, R214, UR4, PT ;  /* 0x00000004d6007c0c */ /* 0x000fc4000bf66270 */
[----:B-1----:R-:W-:-:S04]  /*118f0*/  @!P2 LEA R4, P6, R217, R12, 0x2 ;  /* 0x0000000cd904a211 */ /* 0x002fc800078c10ff */
[----:B------:R-:W-:Y:S02]  /*11900*/  @!P2 LEA.HI.X R5, R217, R11, R15, 0x2, P6 ;  /* 0x0000000bd905a211 */ /* 0x000fe400030f140f */
[----:B------:R-:W-:-:S03]  /*11910*/  @!P0 LEA R8, P6, R215, R12, 0x2 ;  /* 0x0000000cd7088211 */ /* 0x000fc600078c10ff */
[----:B------:R1:W-:Y:S01]  /*11920*/  @!P2 ST.E.64 desc[UR54][R4.64], R32 ;  /* 0x000000200400a985 */ /* 0x0003e2000c101b36 */
[----:B------:R-:W-:-:S03]  /*11930*/  @!P0 LEA.HI.X R9, R215, R11, R170, 0x2, P6 ;  /* 0x0000000bd7098211 */ /* 0x000fc600030f14aa */
[----:B------:R2:W-:Y:S04]  /*11940*/  @!P1 ST.E.64 desc[UR54][R6.64], R36 ;  /* 0x0000002406009985 */ /* 0x0005e8000c101b36 */
[----:B------:R3:W-:Y:S01]  /*11950*/  @!P0 ST.E.64 desc[UR54][R8.64], R40 ;  /* 0x0000002808008985 */ /* 0x0007e2000c101b36 */
[----:B------:R-:W-:Y:S02]  /*11960*/  ISETP.GE.AND P0, PT, R211, UR4, PT ;  /* 0x00000004d3007c0c */ /* 0x000fe4000bf06270 */
[CC--:B-1----:R-:W-:Y:S02]  /*11970*/  @!P3 LEA R4, P1, R214.reuse, R12.reuse, 0x2 ;  /* 0x0000000cd604b211 */ /* 0x0c2fe400078210ff */
[----:B--2---:R-:W-:Y:S02]  /*11980*/  @!P4 LEA R6, P2, R213, R12, 0x2 ;  /* 0x0000000cd506c211 */ /* 0x004fe400078410ff */
[----:B------:R-:W-:-:S02]  /*11990*/  @!P3 LEA.HI.X R5, R214, R11, R169, 0x2, P1 ;  /* 0x0000000bd605b211 */ /* 0x000fc400008f14a9 */
[----:B------:R-:W-:Y:S02]  /*119a0*/  ISETP.GE.AND P1, PT, R210, UR4, PT ;  /* 0x00000004d2007c0c */ /* 0x000fe4000bf26270 */
[-C--:B------:R-:W-:Y:S01]  /*119b0*/  @!P4 LEA.HI.X R7, R213, R11.reuse, R168, 0x2, P2 ;  /* 0x0000000bd507c211 */ /* 0x080fe200010f14a8 */
[----:B------:R1:W-:Y:S01]  /*119c0*/  @!P3 ST.E.64 desc[UR54][R4.64], R44 ;  /* 0x0000002c0400b985 */ /* 0x0003e2000c101b36 */
[----:B------:R-:W-:Y:S02]  /*119d0*/  ISETP.GE.AND P2, PT, R209, UR4, PT ;  /* 0x00000004d1007c0c */ /* 0x000fe4000bf46270 */
[----:B---3--:R-:W-:Y:S01]  /*119e0*/  @!P5 LEA R8, P6, R212, R12, 0x2 ;  /* 0x0000000cd408d211 */ /* 0x008fe200078c10ff */
[----:B------:R2:W-:Y:S01]  /*119f0*/  @!P4 ST.E.64 desc[UR54][R6.64], R48 ;  /* 0x000000300600c985 */ /* 0x0005e2000c101b36 */
[----:B------:R-:W-:Y:S02]  /*11a00*/  ISETP.GE.AND P3, PT, R208, UR4, PT ;  /* 0x00000004d0007c0c */ /* 0x000fe4000bf66270 */
[----:B------:R-:W-:-:S02]  /*11a10*/  @!P5 LEA.HI.X R9, R212, R11, R167, 0x2, P6 ;  /* 0x0000000bd409d211 */ /* 0x000fc400030f14a7 */
        /* <DEDUP_REMOVED lines=11> */
[----:B------:R-:W-:Y:S02]  /*11ad0*/  @!P2 LEA.HI.X R9, R209, R11, R164, 0x2, P6 ;  /* 0x0000000bd109a211 */ /* 0x000fe400030f14a4 */
        /* <DEDUP_REMOVED lines=52> */
[C---:B-1----:R-:W-:Y:S01]  /*11e20*/  @!P4 LEA R6, P2, R195.reuse, R12, 0x2 ;  /* 0x0000000cc306c211 */ /* 0x042fe200078410ff */
[----:B------:R1:W-:Y:S03]  /*11e30*/  @!P5 ST.E.64 desc[UR54][R4.64], R116 ;  /* 0x000000740400d985 */ /* 0x0003e6000c101b36 */
[----:B------:R-:W-:-:S02]  /*11e40*/  @!P4 LEA.HI.X R7, R195, R11, R229, 0x2, P2 ;  /* 0x0000000bc307c211 */ /* 0x000fc400010f14e5 */
[----:B------:R-:W-:Y:S02]  /*11e50*/  ISETP.GE.AND P2, PT, R189, UR4, PT ;  /* 0x00000004bd007c0c */ /* 0x000fe4000bf46270 */
[CC--:B--2---:R-:W-:Y:S01]  /*11e60*/  @!P3 LEA R8, P6, R194.reuse, R12.reuse, 0x2 ;  /* 0x0000000cc208b211 */ /* 0x0c4fe200078c10ff */
        /* <DEDUP_REMOVED lines=10> */
[----:B------:R-:W-:-:S03]  /*11f10*/  @!P1 LEA.HI.X R7, R192, R11, R225, 0x2, P6 ;  /* 0x0000000bc0079211 */ /* 0x000fc600030f14e1 */
[CC--:B-1----:R-:W-:Y:S02]  /*11f20*/  @!P3 LEA R8, P6, R190.reuse, R12.reuse, 0x2 ;  /* 0x0000000cbe08b211 */ /* 0x0c2fe400078c10ff */
[----:B------:R1:W-:Y:S02]  /*11f30*/  @!P1 ST.E.64 desc[UR54][R6.64], R132 ;  /* 0x0000008406009985 */ /* 0x0003e4000c101b36 */
        /* <DEDUP_REMOVED lines=11> */
.L_x_5537:
[----:B------:R-:W-:Y:S05]  /*11ff0*/  BSYNC B1 ;  /* 0x0000000000017941 */ /* 0x000fea0003800000 */
.L_x_5536:
        /* <DEDUP_REMOVED lines=10> */
[-C--:B0--3--:R-:W-:Y:S02]  /*120a0*/  @!P4 LEA R4, P3, R18, R3.reuse, 0x2 ;  /* 0x000000031204c211 */ /* 0x089fe400078610ff */
[----:B------:R-:W-:Y:S02]  /*120b0*/  @!P2 LEA R6, P6, R218, R3, 0x2 ;  /* 0x00000003da06a211 */ /* 0x000fe400078c10ff */
[----:B-1----:R-:W-:Y:S02]  /*120c0*/  @!P4 LEA.HI.X R5, R18, R21, R172, 0x2, P3 ;  /* 0x000000151205c211 */ /* 0x002fe400018f14ac */
[----:B------:R-:W-:Y:S02]  /*120d0*/  ISETP.GE.AND P3, PT, R215, UR4, PT ;  /* 0x00000004d7007c0c */ /* 0x000fe4000bf66270 */
[----:B------:R-:W-:Y:S01]  /*120e0*/  @!P1 LEA R8, P5, R217, R3, 0x2 ;  /* 0x00000003d9089211 */ /* 0x000fe200078a10ff */
[----:B------:R0:W-:Y:S01]  /*120f0*/  @!P4 ST.E.64 desc[UR54][R4.64], R26 ;  /* 0x0000001a0400c985 */ /* 0x0001e2000c101b36 */
[----:B------:R-:W-:-:S02]  /*12100*/  ISETP.GE.AND P4, PT, R214, UR4, PT ;  /* 0x00000004d6007c0c */ /* 0x000fc4000bf86270 */
[----:B------:R-:W-:Y:S02]  /*12110*/  @!P2 LEA.HI.X R7, R218, R21, R171, 0x2, P6 ;  /* 0x00000015da07a211 */ /* 0x000fe400030f14ab */
[C---:B------:R-:W-:Y:S02]  /*12120*/  @!P0 LEA R10, P6, R216.reuse, R3, 0x2 ;  /* 0x00000003d80a8211 */ /* 0x040fe400078c10ff */
        /* <DEDUP_REMOVED lines=14> */
[----:B------:R-:W-:Y:S01]  /*12210*/  @!P5 LEA R14, P6, R213, R3, 0x2 ;  /* 0x00000003d50ed211 */ /* 0x000fe200078c10ff */
[----:B------:R4:W-:Y:S01]  /*12220*/  @!P4 ST.E.64 desc[UR54][R12.64], R46 ;  /* 0x0000002e0c00c985 */ /* 0x0009e2000c101b36 */
[----:B------:R-:W-:Y:S02]  /*12230*/  ISETP.GE.AND P3, PT, R209, UR4, PT ;  /* 0x00000004d1007c0c */ /* 0x000fe4000bf66270 */
[----:B------:R-:W-:Y:S02]  /*12240*/  @!P5 LEA.HI.X R15, R213, R21, R168, 0x2, P6 ;  /* 0x00000015d50fd211 */ /* 0x000fe400030f14a8 */
[-C--:B-1----:R-:W-:Y:S02]  /*12250*/  @!P0 LEA R6, P6, R212, R3.reuse, 0x2 ;  /* 0x00000003d4068211 */ /* 0x082fe400078c10ff */
[----:B------:R-:W-:Y:S01]  /*12260*/  ISETP.GE.AND P4, PT, R208, UR4, PT ;  /* 0x00000004d0007c0c */ /* 0x000fe2000bf86270 */
[----:B------:R1:W-:Y:S01]  /*12270*/  @!P5 ST.E.64 desc[UR54][R14.64], R50 ;  /* 0x000000320e00d985 */ /* 0x0003e2000c101b36 */
[----:B--2---:R-:W-:-:S02]  /*12280*/  @!P1 LEA R8, P5, R211, R3, 0x2 ;  /* 0x00000003d3089211 */ /* 0x004fc400078a10ff */
[----:B------:R-:W-:Y:S02]  /*12290*/  @!P0 LEA.HI.X R7, R212, R21, R167, 0x2, P6 ;  /* 0x00000015d4078211 */ /* 0x000fe400030f14a7 */
        /* <DEDUP_REMOVED lines=9> */
[C---:B----4-:R-:W-:Y:S02]  /*12330*/  @!P4 LEA R12, P2, R208.reuse, R3, 0x2 ;  /* 0x00000003d00cc211 */ /* 0x050fe400078410ff */
[----:B------:R-:W-:Y:S02]  /*12340*/  ISETP.GE.AND P1, PT, R205, UR4, PT ;  /* 0x00000004cd007c0c */ /* 0x000fe4000bf26270 */
[-C--:B------:R-:W-:Y:S02]  /*12350*/  @!P3 LEA.HI.X R5, R209, R21.reuse, R164, 0x2, P6 ;  /* 0x00000015d105b211 */ /* 0x080fe400030f14a4 */
[----:B------:R-:W-:Y:S02]  /*12360*/  @!P4 LEA.HI.X R13, R208, R21, R163, 0x2, P2 ;  /* 0x00000015d00dc211 */ /* 0x000fe400010f14a3 */
[----:B------:R-:W-:Y:S01]  /*12370*/  ISETP.GE.AND P2, PT, R204, UR4, PT ;  /* 0x00000004cc007c0c */ /* 0x000fe2000bf46270 */
[----:B------:R-:W-:Y:S01]  /*12380*/  @!P3 ST.E.64 desc[UR54][R4.64], R66 ;  /* 0x000000420400b985 */ /* 0x000fe2000c101b36 */
[----:B-1----:R-:W-:-:S03]  /*12390*/  @!P5 LEA R14, P6, R207, R3, 0x2 ;  /* 0x00000003cf0ed211 */ /* 0x002fc600078c10ff */
[----:B------:R1:W-:Y:S01]  /*123a0*/  @!P4 ST.E.64 desc[UR54][R12.64], R70 ;  /* 0x000000460c00c985 */ /* 0x0003e2000c101b36 */
[----:B------:R-:W-:Y:S02]  /*123b0*/  @!P5 LEA.HI.X R15, R207, R21, R162, 0x2, P6 ;  /* 0x00000015cf0fd211 */ /* 0x000fe400030f14a2 */
[CC--:B0-----:R-:W-:Y:S02]  /*123c0*/  @!P0 LEA R6, P4, R206.reuse, R3.reuse, 0x2 ;  /* 0x00000003ce068211 */ /* 0x0c1fe400078810ff */
[----:B--2---:R-:W-:Y:S01]  /*123d0*/  @!P1 LEA R8, P3, R205, R3, 0x2 ;  /* 0x00000003cd089211 */ /* 0x004fe200078610ff */
        /* <DEDUP_REMOVED lines=14> */
[C---:B------:R-:W-:Y:S02]  /*124c0*/  @!P5 LEA R4, P6, R203.reuse, R3, 0x2 ;  /* 0x00000003cb04d211 */ /* 0x040fe400078c10ff */
[-C--:B------:R-:W-:Y:S02]  /*124d0*/  @!P4 LEA.HI.X R13, R202, R21.reuse, R157, 0x2, P0 ;  /* 0x00000015ca0dc211 */ /* 0x080fe400000f149d */
[----:B------:R-:W-:Y:S02]  /*124e0*/  @!P5 LEA.HI.X R5, R203, R21, R158, 0x2, P6 ;  /* 0x00000015cb05d211 */ /* 0x000fe400030f149e */
[----:B------:R-:W-:Y:S02]  /*124f0*/  ISETP.GE.AND P0, PT, R198, UR4, PT ;  /* 0x00000004c6007c0c */ /* 0x000fe4000bf06270 */
[----:B0-----:R-:W-:Y:S01]  /*12500*/  @!P3 LEA R14, P6, R201, R3, 0x2 ;  /* 0x00000003c90eb211 */ /* 0x001fe200078c10ff */
[----:B------:R0:W-:Y:S01]  /*12510*/  @!P5 ST.E.64 desc[UR54][R4.64], R90 ;  /* 0x0000005a0400d985 */ /* 0x0001e2000c101b36 */
[----:B------:R-:W-:-:S02]  /*12520*/  ISETP.GE.AND P5, PT, R197, UR4, PT ;  /* 0x00000004c5007c0c */ /* 0x000fc4000bfa6270 */
[----:B------:R-:W-:Y:S01]  /*12530*/  @!P3 LEA.HI.X R15, R201, R21, R156, 0x2, P6 ;  /* 0x00000015c90fb211 */ /* 0x000fe200030f149c */
[----:B------:R4:W-:Y:S01]  /*12540*/  @!P4 ST.E.64 desc[UR54][R12.64], R94 ;  /* 0x0000005e0c00c985 */ /* 0x0009e2000c101b36 */
[-C--:B--2---:R-:W-:Y:S02]  /*12550*/  @!P2 LEA R6, P6, R200, R3.reuse, 0x2 ;  /* 0x00000003c806a211 */ /* 0x084fe400078c10ff */
[----:B------:R-:W-:Y:S01]  /*12560*/  ISETP.GE.AND P4, PT, R196, UR4, PT ;  /* 0x00000004c4007c0c */ /* 0x000fe2000bf86270 */
[----:B------:R2:W-:Y:S01]  /*12570*/  @!P3 ST.E.64 desc[UR54][R14.64], R98 ;  /* 0x000000620e00b985 */ /* 0x0005e2000c101b36 */
[----:B---3--:R-:W-:Y:S02]  /*12580*/  @!P1 LEA R8, P3, R199, R3, 0x2 ;  /* 0x00000003c7089211 */ /* 0x008fe400078610ff */
        /* <DEDUP_REMOVED lines=11> */
[----:B------:R-:W-:Y:S02]  /*12640*/  @!P5 LEA.HI.X R5, R197, R21, R152, 0x2, P1 ;  /* 0x00000015c505d211 */ /* 0x000fe400008f1498 */
        /* <DEDUP_REMOVED lines=8> */
[C---:B-1----:R-:W-:Y:S01]  /*126d0*/  @!P0 LEA R6, P5, R194.reuse, R3, 0x2 ;  /* 0x00000003c2068211 */ /* 0x042fe200078a10ff */
[----:B------:R1:W-:Y:S01]  /*126e0*/  @!P3 ST.E.64 desc[UR54][R14.64], R122 ;  /* 0x0000007a0e00b985 */ /* 0x0003e2000c101b36 */
[----:B------:R-:W-:Y:S02]  /*126f0*/  ISETP.GE.AND P3, PT, R191, UR4, PT ;  /* 0x00000004bf007c0c */ /* 0x000fe4000bf66270 */
[----:B------:R-:W-:Y:S02]  /*12700*/  @!P0 LEA.HI.X R7, R194, R21, R228, 0x2, P5 ;  /* 0x00000015c2078211 */ /* 0x000fe400028f14e4 */
[----:B------:R-:W-:Y:S02]  /*12710*/  ISETP.GE.AND P5, PT, R189, UR4, PT ;  /* 0x00000004bd007c0c */ /* 0x000fe4000bfa6270 */
[-C--:B---3--:R-:W-:Y:S01]  /*12720*/  @!P1 LEA R8, P6, R193, R3.reuse, 0x2 ;  /* 0x00000003c1089211 */ /* 0x088fe200078c10ff */
[----:B------:R4:W-:Y:S02]  /*12730*/  @!P0 ST.E.64 desc[UR54][R6.64], R126 ;  /* 0x0000007e06008985 */ /* 0x0009e4000c101b36 */
[----:B0-----:R-:W-:-:S02]  /*12740*/  @!P4 LEA R4, P0, R192, R3, 0x2 ;  /* 0x00000003c004c211 */ /* 0x001fc400078010ff */
[----:B------:R-:W-:Y:S02]  /*12750*/  @!P1 LEA.HI.X R9, R193, R21, R226, 0x2, P6 ;  /* 0x00000015c1099211 */ /* 0x000fe400030f14e2 */
[----:B------:R-:W-:Y:S02]  /*12760*/  @!P3 LEA R10, P6, R191, R3, 0x2 ;  /* 0x00000003bf0ab211 */ /* 0x000fe400078c10ff */
[----:B------:R-:W-:Y:S01]  /*12770*/  @!P4 LEA.HI.X R5, R192, R21, R225, 0x2, P0 ;  /* 0x00000015c005c211 */ /* 0x000fe200000f14e1 */
        /* <DEDUP_REMOVED lines=12> */
[----:B----4-:R-:W-:-:S04]  /*12840*/  LEA R4, P0, R188, R3, 0x2 ;  /* 0x00000003bc047211 */ /* 0x010fc800078010ff */
[----:B------:R-:W-:-:S05]  /*12850*/  LEA.HI.X R5, R188, R21, R221, 0x2, P0 ;  /* 0x00000015bc057211 */ /* 0x000fca00000f14dd */
[----:B------:R0:W-:Y:S01]  /*12860*/  ST.E.64 desc[UR54][R4.64], R150 ;  /* 0x0000009604007985 */ /* 0x0001e2000c101b36 */
[----:B------:R-:W-:Y:S05]  /*12870*/  BRA `(.L_x_5535) ;  /* 0x0000000c00fc7947 */ /* 0x000fea0003800000 */
.L_x_5529:
        /* <DEDUP_REMOVED lines=9> */
[----:B------:R-:W-:Y:S01]  /*12910*/  UISETP.NE.U32.AND UP1, UPT, UR10, URZ, UPT ;  /* 0x0000003f0a00728c */ /* 0x000fe2000bf25070 */
[----:B------:R-:W-:Y:S02]  /*12920*/  ULDC UR4, c[0x0][0xa88] ;  /* 0x0002a20000047ab9 */ /* 0x000fe40000000800 */
[----:B------:R-:W2:Y:S01]  /*12930*/  @P1 LDG.E R9, desc[UR54][R4.64] ;  /* 0x0000003604091981 */ /* 0x000ea2000c1e1900 */
[----:B------:R-:W-:Y:S01]  /*12940*/  UISETP.NE.AND.EX UP1, UPT, UR11, URZ, UPT, UP1 ;  /* 0x0000003f0b00728c */ /* 0x000fe2000bf25310 */
[----:B------:R-:W-:-:S05]  /*12950*/  IMAD.U32 R0, RZ, RZ, UR4 ;  /* 0x00000004ff007e24 */ /* 0x000fca000f8e00ff */
[----:B------:R-:W-:-:S05]  /*12960*/  PLOP3.LUT P2, PT, PT, PT, UP1, 0x80, 0x0 ;  /* 0x000000000000781c */ /* 0x000fca0003f4f018 */
[----:B------:R-:W-:Y:S02]  /*12970*/  @UP1 ULDC.64 UR10, c[0x0][0xc08] ;  /* 0x00030200000a1ab9 */ /* 0x000fe40000000a00 */
[----:B------:R-:W-:-:S06]  /*12980*/  @UP1 UIMAD.WIDE UR10, UR44, 0x4, UR10 ;  /* 0x000000042c0a18a5 */ /* 0x000fcc000f8e020a */
[----:B------:R-:W-:Y:S02]  /*12990*/  IMAD.U32 R6, RZ, RZ, UR10 ;  /* 0x0000000aff067e24 */ /* 0x000fe4000f8e00ff */
[----:B------:R-:W-:-:S05]  /*129a0*/  IMAD.U32 R7, RZ, RZ, UR11 ;  /* 0x0000000bff077e24 */ /* 0x000fca000f8e00ff */
[----:B------:R0:W5:Y:S01]  /*129b0*/  @P2 LDG.E R0, desc[UR54][R6.64] ;  /* 0x0000003606002981 */ /* 0x000162000c1e1900 */
[----:B------:R-:W-:Y:S01]  /*129c0*/  UISETP.NE.AND UP1, UPT, UR9, URZ, UPT ;  /* 0x0000003f0900728c */ /* 0x000fe2000bf25270 */
[----:B------:R-:W-:Y:S01]  /*129d0*/  UMOV UR4, URZ ;  /* 0x0000003f00047c82 */ /* 0x000fe20008000000 */
[----:B------:R-:W1:Y:S09]  /*129e0*/  S2R R8, SR_TID.X ;  /* 0x0000000000087919 */ /* 0x000e720000002100 */
[----:B------:R-:W-:Y:S01]  /*129f0*/  @!UP1 ULDC UR9, c[0x0][0xad4] ;  /* 0x0002b50000099ab9 */ /* 0x000fe20000000800 */
[----:B-1----:R-:W-:-:S05]  /*12a00*/  VIADD R3, R8, 0xffffff80 ;  /* 0xffffff8008037836 */ /* 0x002fca0000000000 */
[----:B------:R-:W-:Y:S02]  /*12a10*/  ISETP.GT.AND P0, PT, R3, 0x3f, PT ;  /* 0x0000003f0300780c */ /* 0x000fe40003f04270 */
[----:B--2---:R-:W-:Y:S01]  /*12a20*/  @P1 R2UR UR4, R9 ;  /* 0x00000000090412ca */ /* 0x004fe200000e0000 */
[----:B0-----:R-:W-:-:S14]  /*12a30*/  @P2 BRA `(.L_x_5538) ;  /* 0x0000000000102947 */ /* 0x001fdc0003800000 */
[----:B------:R-:W-:Y:S05]  /*12a40*/  @!P1 BRA `(.L_x_5538) ;  /* 0x00000000000c9947 */ /* 0x000fea0003800000 */
[----:B------:R-:W2:Y:S04]  /*12a50*/  LDG.E R3, desc[UR54][R4.64] ;  /* 0x0000003604037981 */ /* 0x000ea8000c1e1900 */
[----:B-----5:R-:W2:Y:S02]  /*12a60*/  LDG.E R0, desc[UR54][R4.64+0x4] ;  /* 0x0000043604007981 */ /* 0x020ea4000c1e1900 */
[----:B--2---:R-:W-:-:S07]  /*12a70*/  IMAD.IADD R0, R0, 0x1, -R3 ;  /* 0x0000000100007824 */ /* 0x004fce00078e0a03 */
.L_x_5538:
[----:B------:R-:W-:Y:S01]  /*12a80*/  USHF.R.S32.HI UR16, URZ, 0x1f, UR44 ;  /* 0x0000001f3f107899 */ /* 0x000fe2000801142c */
[----:B------:R-:W-:Y:S01]  /*12a90*/  BSSY B1, `(.L_x_5539) ;  /* 0x000003a000017945 */ /* 0x000fe20003800000 */
[----:B------:R-:W-:Y:S02]  /*12aa0*/  USHF.R.S32.HI UR24, URZ, 0x1f, UR4 ;  /* 0x0000001f3f187899 */ /* 0x000fe40008011404 */
[----:B------:R-:W-:Y:S02]  /*12ab0*/  USEL UR8, UR44, URZ, !UP0 ;  /* 0x0000003f2c087287 */ /* 0x000fe4000c000000 */
[----:B------:R-:W-:Y:S01]  /*12ac0*/  USEL UR16, UR16, URZ, !UP0 ;  /* 0x0000003f10107287 */ /* 0x000fe2000c000000 */
[----:B------:R-:W-:Y:S11]  /*12ad0*/  @P0 BRA `(.L_x_5540) ;  /* 0x0000000000d40947 */ /* 0x000ff60003800000 */
[----:B------:R-:W0:Y:S01]  /*12ae0*/  LDC R9, c[0x0][0xbe8] ;  /* 0x0002fa00ff097b82 */ /* 0x000e220000000800 */
[----:B------:R-:W-:-:S05]  /*12af0*/  IMAD.U32 R5, RZ, RZ, UR45 ;  /* 0x0000002dff057e24 */ /* 0x000fca000f8e00ff */
[----:B------:R-:W-:Y:S01]  /*12b00*/  IADD3 R6, R5, -0x80, R8 ;  /* 0xffffff8005067810 */ /* 0x000fe20007ffe008 */
[----:B0----5:R-:W-:-:S05]  /*12b10*/  IMAD R3, R0, R9, RZ ;  /* 0x0000000900037224 */ /* 0x021fca00078e02ff */
[----:B------:R-:W-:-:S13]  /*12b20*/  ISETP.GE.AND P0, PT, R6, R3, PT ;  /* 0x000000030600720c */ /* 0x000fda0003f06270 */
[----:B------:R-:W-:Y:S05]  /*12b30*/  @P0 BRA `(.L_x_5540) ;  /* 0x0000000000bc0947 */ /* 0x000fea0003800000 */
[----:B------:R-:W-:Y:S01]  /*12b40*/  ISETP.NE.AND P0, PT, R9, 0x1, PT ;  /* 0x000000010900780c */ /* 0x000fe20003f05270 */
[----:B------:R-:W-:Y:S01]  /*12b50*/  UISETP.GT.AND UP0, UPT, UR9, 0x1, UPT ;  /* 0x000000010900788c */ /* 0x000fe2000bf04270 */
[----:B------:R-:W-:Y:S01]  /*12b60*/  UMOV UR20, 0x9b8 ;  /* 0x000009b800147882 */ /* 0x000fe20000000000 */
[----:B------:R-:W-:Y:S02]  /*12b70*/  ULOP3.LUT UR17, UR42, 0xff, URZ, 0xc0, !UPT ;  /* 0x000000ff2a117892 */ /* 0x000fe4000f8ec03f */
[----:B------:R-:W-:Y:S02]  /*12b80*/  USEL UR20, UR20, 0x978, UP0 ;  /* 0x0000097814147887 */ /* 0x000fe40008000000 */
[----:B------:R-:W-:-:S06]  /*12b90*/  USEL UR17, UR17, URZ, UP0 ;  /* 0x0000003f11117287 */ /* 0x000fcc0008000000 */
[----:B------:R-:W0:Y:S04]  /*12ba0*/  @P0 LDC R3, c[0x0][0xbec] ;  /* 0x0002fb00ff030b82 */ /* 0x000e280000000800 */
[----:B------:R-:W-:Y:S01]  /*12bb0*/  ULDC.64 UR10, c[0x0][UR20+0x218] ;  /* 0x00008600140a7abb */ /* 0x000fe20008000a00 */
[----:B------:R-:W-:Y:S01]  /*12bc0*/  ULDC.64 UR14, c[0x0][UR20+0x220] ;  /* 0x00008800140e7abb */ /* 0x000fe20008000a00 */
[----:B------:R-:W-:Y:S02]  /*12bd0*/  ULDC.64 UR18, c[0x0][UR20+0x228] ;  /* 0x00008a0014127abb */ /* 0x000fe40008000a00 */
[----:B------:R-:W1:Y:S01]  /*12be0*/  @P0 LDC R5, c[0x0][0xbf0] ;  /* 0x0002fc00ff050b82 */ /* 0x000e620000000800 */
[----:B------:R-:W-:Y:S02]  /*12bf0*/  UIMAD.WIDE.U32 UR12, UR10, UR43, URZ ;  /* 0x0000002b0a0c72a5 */ /* 0x000fe4000f8e003f */
[----:B------:R-:W-:-:S02]  /*12c00*/  UIMAD UR21, UR11, UR43, URZ ;  /* 0x0000002b0b1572a4 */ /* 0x000fc4000f8e023f */
[----:B------:R-:W-:Y:S02]  /*12c10*/  UIMAD UR15, UR15, UR8, URZ ;  /* 0x000000080f0f72a4 */ /* 0x000fe4000f8e023f */
[----:B------:R-:W-:Y:S02]  /*12c20*/  UIMAD.WIDE.U32 UR22, UR18, UR17, URZ ;  /* 0x00000011121672a5 */ /* 0x000fe4000f8e003f */
[----:B------:R-:W-:Y:S02]  /*12c30*/  UIMAD.WIDE.U32 UR10, UR14, UR8, URZ ;  /* 0x000000080e0a72a5 */ /* 0x000fe4000f8e003f */
[----:B------:R-:W-:Y:S02]  /*12c40*/  UIMAD UR17, UR19, UR17, URZ ;  /* 0x00000011131172a4 */ /* 0x000fe4000f8e023f */
[----:B------:R-:W-:Y:S02]  /*12c50*/  UIMAD UR15, UR14, UR16, UR15 ;  /* 0x000000100e0f72a4 */ /* 0x000fe4000f8e020f */
[----:B------:R-:W-:Y:S01]  /*12c60*/  UIADD3 UR12, UP1, UP2, UR10, UR12, UR4 ;  /* 0x0000000c0a0c7290 */ /* 0x000fe2000fa3e004 */
[----:B0-----:R-:W-:Y:S01]  /*12c70*/  @P0 IMAD.HI.U32 R4, R6, R3, RZ ;  /* 0x0000000306040227 */ /* 0x001fe200078e00ff */
[----:B------:R-:W-:-:S02]  /*12c80*/  UIADD3 UR17, UR23, UR17, URZ ;  /* 0x0000001117117290 */ /* 0x000fc4000fffe03f */
[----:B------:R-:W-:Y:S01]  /*12c90*/  UIADD3 UR21, UR13, UR21, URZ ;  /* 0x000000150d157290 */ /* 0x000fe2000fffe03f */
[----:B------:R-:W-:Y:S01]  /*12ca0*/  IMAD.MOV.U32 R3, RZ, RZ, R6 ;  /* 0x000000ffff037224 */ /* 0x000fe200078e0006 */
[----:B------:R-:W-:Y:S02]  /*12cb0*/  UIADD3 UR15, UR11, UR15, URZ ;  /* 0x0000000f0b0f7290 */ /* 0x000fe4000fffe03f */
[----:B------:R-:W-:Y:S01]  /*12cc0*/  IMAD.U32 R8, RZ, RZ, UR17 ;  /* 0x00000011ff087e24 */ /* 0x000fe2000f8e00ff */
[----:B-1----:R-:W-:Y:S01]  /*12cd0*/  @P0 SHF.R.U32.HI R3, RZ, R5, R4 ;  /* 0x00000005ff030219 */ /* 0x002fe20000011604 */
[----:B------:R-:W-:Y:S01]  /*12ce0*/  IMAD.U32 R4, RZ, RZ, UR22 ;  /* 0x00000016ff047e24 */ /* 0x000fe2000f8e00ff */
[----:B------:R-:W-:Y:S01]  /*12cf0*/  ULDC.64 UR10, c[0x0][UR20+0x210] ;  /* 0x00008400140a7abb */ /* 0x000fe20008000a00 */
        /* <DEDUP_REMOVED lines=19> */
.L_x_5540:
[----:B------:R-:W-:Y:S05]  /*12e30*/  BSYNC B1 ;  /* 0x0000000000017941 */ /* 0x000fea0003800000 */
.L_x_5539:
[----:B------:R-:W-:-:S06]  /*12e40*/  UISETP.GT.AND UP0, UPT, UR9, 0x1, UPT ;  /* 0x000000010900788c */ /* 0x000fcc000bf04270 */
[----:B------:R-:W-:-:S13]  /*12e50*/  PLOP3.LUT P0, PT, PT, PT, UP0, 0x80, 0x0 ;  /* 0x000000000000781c */ /* 0x000fda0003f0f008 */
[----:B------:R-:W-:Y:S05]  /*12e60*/  @P0 BRA `(.L_x_5535) ;  /* 0x0000000800800947 */ /* 0x000fea0003800000 */
[----:B------:R-:W1:Y:S01]  /*12e70*/  LDC R11, c[0x0][0xbe8] ;  /* 0x0002fa00ff0b7b82 */ /* 0x000e620000000800 */
[C---:B------:R-:W-:Y:S01]  /*12e80*/  VIADD R37, R19.reuse, 0x40 ;  /* 0x0000004013257836 */ /* 0x040fe20000000000 */
[----:B------:R-:W-:Y:S01]  /*12e90*/  ULDC UR14, c[0x0][0xac8] ;  /* 0x0002b200000e7ab9 */ /* 0x000fe20000000800 */
[----:B------:R-:W-:Y:S01]  /*12ea0*/  ULDC.64 UR12, c[0x0][0xaa0] ;  /* 0x0002a800000c7ab9 */ /* 0x000fe20000000a00 */
[----:B------:R-:W-:Y:S01]  /*12eb0*/  ISETP.GE.AND P2, PT, R19, UR14, PT ;  /* 0x0000000e13007c0c */ /* 0x000fe2000bf46270 */
[----:B------:R-:W-:Y:S01]  /*12ec0*/  UIMAD UR9, UR24, UR12, URZ ;  /* 0x0000000c180972a4 */ /* 0x000fe2000f8e023f */
[----:B------:R-:W-:Y:S01]  /*12ed0*/  ISETP.GE.AND P1, PT, R37, UR14, PT ;  /* 0x0000000e25007c0c */ /* 0x000fe2000bf26270 */
[----:B------:R-:W-:Y:S01]  /*12ee0*/  UIMAD.WIDE.U32 UR10, UR4, UR12, URZ ;  /* 0x0000000c040a72a5 */ /* 0x000fe2000f8e003f */
[----:B0-----:R-:W-:Y:S01]  /*12ef0*/  SEL R3, RZ, 0x1, P2 ;  /* 0x00000001ff037807 */ /* 0x001fe20001000000 */
[----:B------:R-:W-:Y:S01]  /*12f00*/  UIMAD UR9, UR4, UR13, UR9 ;  /* 0x0000000d040972a4 */ /* 0x000fe2000f8e0209 */
[----:B------:R-:W-:Y:S01]  /*12f10*/  SEL R4, RZ, 0xffffffff, P1 ;  /* 0xffffffffff047807 */ /* 0x000fe20000800000 */
[C---:B------:R-:W-:Y:S01]  /*12f20*/  VIADD R35, R19.reuse, 0x80 ;  /* 0x0000008013237836 */ /* 0x040fe20000000000 */
[----:B------:R-:W-:Y:S01]  /*12f30*/  ULDC.64 UR12, c[0x0][0xae8] ;  /* 0x0002ba00000c7ab9 */ /* 0x000fe20000000a00 */
[----:B------:R-:W-:Y:S01]  /*12f40*/  UIADD3 UR11, UR11, UR9, URZ ;  /* 0x000000090b0b7290 */ /* 0x000fe2000fffe03f */
[----:B------:R-:W-:Y:S01]  /*12f50*/  VIADD R39, R19, 0xc0 ;  /* 0x000000c013277836 */ /* 0x000fe20000000000 */
[----:B------:R-:W-:Y:S01]  /*12f60*/  BSSY B1, `(.L_x_5541) ;  /* 0x000006c000017945 */ /* 0x000fe20003800000 */
[----:B------:R-:W-:Y:S01]  /*12f70*/  IMAD.SHL.U32 R4, R4, 0x2, RZ ;  /* 0x0000000204047824 */ /* 0x000fe200078e00ff */
[----:B------:R-:W-:Y:S01]  /*12f80*/  ISETP.GE.AND P1, PT, R35, UR14, PT ;  /* 0x0000000e23007c0c */ /* 0x000fe2000bf26270 */
[----:B------:R-:W-:Y:S01]  /*12f90*/  UIMAD.WIDE.U32 UR10, UR43, UR12, UR10 ;  /* 0x0000000c2b0a72a5 */ /* 0x000fe2000f8e000a */
[C---:B------:R-:W-:Y:S01]  /*12fa0*/  VIADD R29, R19.reuse, 0x100 ;  /* 0x00000100131d7836 */ /* 0x040fe20000000000 */
[----:B------:R-:W-:Y:S01]  /*12fb0*/  SHF.R.S32.HI R32, RZ, 0x1f, R35 ;  /* 0x0000001fff207819 */ /* 0x000fe20000011423 */
[----:B------:R-:W-:Y:S01]  /*12fc0*/  VIADD R27, R19, 0x140 ;  /* 0x00000140131b7836 */ /* 0x000fe20000000000 */
[----:B------:R-:W-:Y:S01]  /*12fd0*/  LOP3.LUT R6, R4, 0x2, R3, 0xe2, !PT ;  /* 0x0000000204067812 */ /* 0x000fe200078ee203 */
[----:B------:R-:W-:Y:S01]  /*12fe0*/  IMAD R3, R187, 0x20, R219 ;  /* 0x00000020bb037824 */ /* 0x000fe200078e02db */
[----:B-1----:R-:W-:Y:S01]  /*12ff0*/  ISETP.NE.AND P0, PT, R11, 0x1, PT ;  /* 0x000000010b00780c */ /* 0x002fe20003f05270 */
[----:B------:R-:W-:Y:S01]  /*13000*/  UIMAD UR11, UR43, UR13, UR11 ;  /* 0x0000000d2b0b72a4 */ /* 0x000fe2000f8e020b */
[----:B------:R-:W-:Y:S01]  /*13010*/  VIADD R33, R19, 0x180 ;  /* 0x0000018013217836 */ /* 0x000fe20000000000 */
[----:B------:R-:W-:Y:S01]  /*13020*/  SHF.R.S32.HI R28, RZ, 0x1f, R27 ;  /* 0x0000001fff1c7819 */ /* 0x000fe2000001141b */
[----:B------:R-:W-:Y:S01]  /*13030*/  VIADD R8, R3, UR45 ;  /* 0x0000002d03087c36 */ /* 0x000fe20008000000 */
[----:B------:R-:W-:Y:S01]  /*13040*/  SEL R3, RZ, 0xffffffff, P1 ;  /* 0xffffffffff037807 */ /* 0x000fe20000800000 */
[----:B------:R-:W-:Y:S01]  /*13050*/  ULDC.64 UR12, c[0x0][0xaf0] ;  /* 0x0002bc00000c7ab9 */ /* 0x000fe20000000a00 */
[----:B------:R-:W-:Y:S01]  /*13060*/  ISETP.GE.AND P1, PT, R39, UR14, PT ;  /* 0x0000000e27007c0c */ /* 0x000fe2000bf26270 */
[----:B------:R-:W-:Y:S01]  /*13070*/  UIMAD UR16, UR16, UR12, URZ ;  /* 0x0000000c101072a4 */ /* 0x000fe2000f8e023f */
[----:B-----5:R-:W-:Y:S01]  /*13080*/  IMAD R25, R0, R11, RZ ;  /* 0x0000000b00197224 */ /* 0x020fe200078e02ff */
[----:B------:R-:W-:Y:S01]  /*13090*/  SHF.R.S32.HI R30, RZ, 0x1f, R29 ;  /* 0x0000001fff1e7819 */ /* 0x000fe2000001141d */
[----:B------:R-:W-:Y:S01]  /*130a0*/  IMAD.SHL.U32 R9, R3, 0x4, RZ ;  /* 0x0000000403097824 */ /* 0x000fe200078e00ff */
[----:B------:R-:W-:Y:S01]  /*130b0*/  UIMAD UR4, UR8, UR13, UR16 ;  /* 0x0000000d080472a4 */ /* 0x000fe2000f8e0210 */
[----:B------:R-:W0:Y:S01]  /*130c0*/  @P0 LDC R5, c[0x0][0xbec] ;  /* 0x0002fb00ff050b82 */ /* 0x000e220000000800 */
[----:B------:R-:W-:Y:S01]  /*130d0*/  IMAD.MOV.U32 R3, RZ, RZ, R8 ;  /* 0x000000ffff037224 */ /* 0x000fe200078e0008 */
[----:B------:R-:W-:Y:S01]  /*130e0*/  UIMAD.WIDE.U32 UR8, UR8, UR12, UR10 ;  /* 0x0000000c080872a5 */ /* 0x000fe2000f8e000a */
[----:B------:R-:W-:Y:S01]  /*130f0*/  LOP3.LUT R6, R9, 0x4, R6, 0xe2, !PT ;  /* 0x0000000409067812 */ /* 0x000fe200078ee206 */
[----:B------:R-:W-:Y:S01]  /*13100*/  VIADD R26, R219, UR45 ;  /* 0x0000002ddb1a7c36 */ /* 0x000fe20008000000 */
[----:B------:R-:W-:Y:S01]  /*13110*/  SHF.R.S32.HI R34, RZ, 0x1f, R37 ;  /* 0x0000001fff227819 */ /* 0x000fe20000011425 */
[----:B------:R-:W-:Y:S01]  /*13120*/  UIADD3 UR4, UR9, UR4, URZ ;  /* 0x0000000409047290 */ /* 0x000fe2000fffe03f */
[----:B------:R-:W-:Y:S01]  /*13130*/  VIADD R31, R19, 0x1c0 ;  /* 0x000001c0131f7836 */ /* 0x000fe20000000000 */
[----:B------:R-:W1:Y:S01]  /*13140*/  @P0 LDC R7, c[0x0][0xbf0] ;  /* 0x0002fc00ff070b82 */ /* 0x000e620000000800 */
[----:B------:R-:W-:-:S02]  /*13150*/  SHF.R.S32.HI R36, RZ, 0x1f, R33 ;  /* 0x0000001fff247819 */ /* 0x000fc40000011421 */
[----:B------:R-:W-:Y:S02]  /*13160*/  SHF.R.S32.HI R38, RZ, 0x1f, R39 ;  /* 0x0000001fff267819 */ /* 0x000fe40000011427 */
[----:B------:R-:W-:Y:S01]  /*13170*/  SHF.R.S32.HI R40, RZ, 0x1f, R31 ;  /* 0x0000001fff287819 */ /* 0x000fe2000001141f */
[----:B0-----:R-:W-:Y:S01]  /*13180*/  @P0 IMAD.HI.U32 R4, R8, R5, RZ ;  /* 0x0000000508040227 */ /* 0x001fe200078e00ff */
[----:B------:R-:W-:Y:S02]  /*13190*/  SEL R5, RZ, 0xffffffff, P1 ;  /* 0xffffffffff057807 */ /* 0x000fe40000800000 */
[----:B------:R-:W-:-:S04]  /*131a0*/  ISETP.GE.AND P1, PT, R31, UR14, PT ;  /* 0x0000000e1f007c0c */ /* 0x000fc8000bf26270 */
[----:B------:R-:W-:Y:S02]  /*131b0*/  SEL R0, RZ, 0x80, P1 ;  /* 0x00000080ff007807 */ /* 0x000fe40000800000 */
[----:B-1----:R-:W-:Y:S01]  /*131c0*/  @P0 SHF.R.U32.HI R3, RZ, R7, R4 ;  /* 0x00000007ff030219 */ /* 0x002fe20000011604 */
[----:B------:R-:W-:Y:S01]  /*131d0*/  IMAD.SHL.U32 R7, R5, 0x8, RZ ;  /* 0x0000000805077824 */ /* 0x000fe200078e00ff */
[----:B------:R-:W-:Y:S01]  /*131e0*/  ISETP.GE.AND P0, PT, R29, UR14, PT ;  /* 0x0000000e1d007c0c */ /* 0x000fe2000bf06270 */
[----:B------:R-:W-:Y:S02]  /*131f0*/  IMAD.U32 R4, RZ, RZ, UR8 ;  /* 0x00000008ff047e24 */ /* 0x000fe4000f8e00ff */
[----:B------:R-:W-:Y:S01]  /*13200*/  IMAD.U32 R5, RZ, RZ, UR9 ;  /* 0x00000009ff057e24 */ /* 0x000fe2000f8e00ff */
[----:B------:R-:W-:Y:S01]  /*13210*/  LOP3.LUT R10, R7, 0x8, R6, 0xe2, !PT ;  /* 0x00000008070a7812 */ /* 0x000fe200078ee206 */
[--C-:B------:R-:W-:Y:S01]  /*13220*/  IMAD.MOV R7, RZ, RZ, -R3.reuse ;  /* 0x000000ffff077224 */ /* 0x100fe200078e0a03 */
[----:B------:R-:W-:Y:S01]  /*13230*/  SHF.R.S32.HI R6, RZ, 0x1f, R3 ;  /* 0x0000001fff067819 */ /* 0x000fe20000011403 */
[----:B------:R-:W-:Y:S01]  /*13240*/  ULDC.64 UR8, c[0x0][0xae0] ;  /* 0x0002b80000087ab9 */ /* 0x000fe20000000a00 */
[----:B------:R-:W-:Y:S01]  /*13250*/  SEL R9, RZ, 0xffffffff, P0 ;  /* 0xffffffffff097807 */ /* 0x000fe20000000000 */
[----:B------:R-:W-:Y:S01]  /*13260*/  IMAD.U32 R5, RZ, RZ, UR4 ;  /* 0x00000004ff057e24 */ /* 0x000fe2000f8e00ff */
[----:B------:R-:W-:Y:S01]  /*13270*/  ISETP.GE.AND P0, PT, R27, UR14, PT ;  /* 0x0000000e1b007c0c */ /* 0x000fe2000bf06270 */
[----:B------:R-:W-:-:S02]  /*13280*/  IMAD R6, R6, UR8, RZ ;  /* 0x0000000806067c24 */ /* 0x000fc4000f8e02ff */
[----:B------:R-:W-:Y:S01]  /*13290*/  IMAD R7, R11, R7, R8 ;  /* 0x000000070b077224 */ /* 0x000fe200078e0208 */
[----:B------:R-:W-:Y:S01]  /*132a0*/  SEL R8, RZ, 0xffffffff, P0 ;  /* 0xffffffffff087807 */ /* 0x000fe20000000000 */
[----:B------:R-:W-:Y:S01]  /*132b0*/  IMAD.SHL.U32 R13, R9, 0x10, RZ ;  /* 0x00000010090d7824 */ /* 0x000fe200078e00ff */
[----:B------:R-:W-:Y:S01]  /*132c0*/  ISETP.GE.AND P0, PT, R33, UR14, PT ;  /* 0x0000000e21007c0c */ /* 0x000fe2000bf06270 */
[C---:B------:R-:W-:Y:S02]  /*132d0*/  IMAD R9, R3.reuse, UR9, R6 ;  /* 0x0000000903097c24 */ /* 0x040fe4000f8e0206 */
[----:B------:R-:W-:Y:S01]  /*132e0*/  IMAD.WIDE.U32 R4, R3, UR8, R4 ;  /* 0x0000000803047c25 */ /* 0x000fe2000f8e0004 */
[----:B------:R-:W-:Y:S01]  /*132f0*/  SHF.R.S32.HI R3, RZ, 0x1f, R7 ;  /* 0x0000001fff037819 */ /* 0x000fe20000011407 */
[----:B------:R-:W-:Y:S01]  /*13300*/  ULDC.64 UR8, c[0x0][0xad8] ;  /* 0x0002b60000087ab9 */ /* 0x000fe20000000a00 */
[----:B------:R-:W-:Y:S01]  /*13310*/  LOP3.LUT R10, R13, 0x10, R10, 0xe2, !PT ;  /* 0x000000100d0a7812 */ /* 0x000fe200078ee20a */
[----:B------:R-:W-:-:S02]  /*13320*/  IMAD.IADD R5, R5, 0x1, R9 ;  /* 0x0000000105057824 */ /* 0x000fc400078e0209 */
[----:B------:R-:W-:Y:S02]  /*13330*/  IMAD R6, R3, UR8, RZ ;  /* 0x0000000803067c24 */ /* 0x000fe4000f8e02ff */
[----:B------:R-:W-:-:S04]  /*13340*/  IMAD.WIDE.U32 R4, R7, UR8, R4 ;  /* 0x0000000807047c25 */ /* 0x000fc8000f8e0004 */
[----:B------:R-:W-:Y:S01]  /*13350*/  IMAD R3, R7, UR9, R6 ;  /* 0x0000000907037c24 */ /* 0x000fe2000f8e0206 */
[----:B------:R-:W-:Y:S01]  /*13360*/  ULDC.64 UR8, c[0x0][0xa80] ;  /* 0x0002a00000087ab9 */ /* 0x000fe20000000a00 */
[----:B------:R-:W-:Y:S01]  /*13370*/  SEL R7, RZ, 0x40, P0 ;  /* 0x00000040ff077807 */ /* 0x000fe20000000000 */
[----:B------:R-:W-:Y:S01]  /*13380*/  IMAD.SHL.U32 R9, R8, 0x20, RZ ;  /* 0x0000002008097824 */ /* 0x000fe200078e00ff */
[----:B------:R-:W-:Y:S01]  /*13390*/  LEA R20, P0, R4, UR8, 0x1 ;  /* 0x0000000804147c11 */ /* 0x000fe2000f8008ff */
[----:B------:R-:W-:-:S03]  /*133a0*/  IMAD.IADD R3, R5, 0x1, R3 ;  /* 0x0000000105037824 */ /* 0x000fc600078e0203 */
[----:B------:R-:W-:Y:S01]  /*133b0*/  LOP3.LUT R10, R9, 0x20, R10, 0xe2, !PT ;  /* 0x00000020090a7812 */ /* 0x000fe200078ee20a */
[----:B------:R0:W1:Y:S01]  /*133c0*/  SHFL.IDX PT, R6, R20, RZ, 0x181f ;  /* 0x00181fff14067589 */ /* 0x00006200000e0000 */
[----:B------:R-:W-:Y:S02]  /*133d0*/  LEA.HI.X R3, R4, UR9, R3, 0x1, P0 ;  /* 0x0000000904037c11 */ /* 0x000fe400080f0c03 */
[----:B------:R-:W-:Y:S02]  /*133e0*/  ISETP.GE.AND P0, PT, R26, R25, PT ;  /* 0x000000191a00720c */ /* 0x000fe40003f06270 */
[----:B------:R-:W-:Y:S02]  /*133f0*/  LOP3.LUT R21, R10, R7, RZ, 0xfc, !PT ;  /* 0x000000070a157212 */ /* 0x000fe400078efcff */
[----:B------:R0:W2:Y:S02]  /*13400*/  SHFL.IDX PT, R7, R3, RZ, 0x181f ;  /* 0x00181fff03077589 */ /* 0x0000a400000e0000 */
        /* <DEDUP_REMOVED lines=33> */
.L_x_5542:
[----:B------:R-:W-:Y:S05]  /*13620*/  BSYNC B1 ;  /* 0x0000000000017941 */ /* 0x000fea0003800000 */
.L_x_5541:
        /* <DEDUP_REMOVED lines=9> */
[----:B------:R-:W-:-:S05]  /*136c0*/  ISETP.GE.AND P2, PT, R29, UR14, PT ;  /* 0x0000000e1d007c0c */ /* 0x000fca000bf46270 */
[----:B-1-3--:R-:W-:Y:S02]  /*136d0*/  @!P1 IMAD.WIDE R4, R19, 0x2, R6 ;  /* 0x0000000213049825 */ /* 0x00afe400078e0206 */
[-C--:B------:R-:W-:Y:S02]  /*136e0*/  @!P5 LEA R8, P0, R37, R6.reuse, 0x1 ;  /* 0x000000062508d211 */ /* 0x080fe400078008ff */
        /* <DEDUP_REMOVED lines=24> */
.L_x_5535:
[----:B------:R-:W-:Y:S05]  /*13870*/  BSYNC B0 ;  /* 0x0000000000007941 */ /* 0x000fea0003800000 */
.L_x_5528:
[----:B------:R-:W-:Y:S02]  /*13880*/  ULDC UR4, c[0x0][0xc3c] ;  /* 0x00030f0000047ab9 */ /* 0x000fe40000000800 */
[----:B------:R-:W-:-:S06]  /*13890*/  UISETP.GE.AND UP0, UPT, UR6, UR4, UPT ;  /* 0x000000040600728c */ /* 0x000fcc000bf06270 */
[----:B------:R-:W-:-:S13]  /*138a0*/  PLOP3.LUT P0, PT, PT, PT, UP0, 0x80, 0x0 ;  /* 0x000000000000781c */ /* 0x000fda0003f0f008 */
[----:B------:R-:W-:Y:S05]  /*138b0*/  @!P0 BRA `(.L_x_5543) ;  /* 0xfffffed800788947 */ /* 0x000fea000383ffff */
[----:B------:R-:W-:Y:S05]  /*138c0*/  EXIT ;  /* 0x000000000000794d */ /* 0x000fea0003800000 */
.L_x_5419:
        /* <DEDUP_REMOVED lines=16> */
.L_x_5544:
        /* <DEDUP_REMOVED lines=43> */
.L_x_5548:
        /* <DEDUP_REMOVED lines=35> */
.L_x_5546:
        /* <DEDUP_REMOVED lines=13> */
.L_x_5549:
        /* <DEDUP_REMOVED lines=62> */
.L_x_5550:
        /* <DEDUP_REMOVED lines=61> */
.L_x_5551:
[----:B------:R-:W-:-:S05]  /*14730*/  LOP3.LUT R25, RZ, R2, RZ, 0x33, !PT ;  /* 0x00000002ff197212 */ /* 0x000fca00078e33ff */
[----:B------:R-:W-:Y:S01]  /*14740*/  IMAD.IADD R25, R6, 0x1, R25 ;  /* 0x0000000106197824 */ /* 0x000fe200078e0219 */
[----:B------:R-:W-:Y:S06]  /*14750*/  BRA `(.L_x_5552) ;  /* 0x0000000000147947 */ /* 0x000fec0003800000 */
.L_x_5547:
[----:B------:R-:W-:Y:S01]  /*14760*/  ULDC UR4, c[0x0][0xc3c] ;  /* 0x00030f0000047ab9 */ /* 0x000fe20000000800 */
[----:B------:R-:W-:Y:S02]  /*14770*/  IMAD.MOV.U32 R25, RZ, RZ, RZ ;  /* 0x000000ffff197224 */ /* 0x000fe400078e00ff */
[----:B------:R-:W-:Y:S02]  /*14780*/  IMAD.U32 R24, RZ, RZ, UR6 ;  /* 0x00000006ff187e24 */ /* 0x000fe4000f8e00ff */
[----:B------:R-:W-:Y:S02]  /*14790*/  IMAD.MOV.U32 R26, RZ, RZ, RZ ;  /* 0x000000ffff1a7224 */ /* 0x000fe400078e00ff */
[----:B------:R-:W-:-:S07]  /*147a0*/  IMAD.U32 R27, RZ, RZ, UR4 ;  /* 0x00000004ff1b7e24 */ /* 0x000fce000f8e00ff */
.L_x_5552:
[----:B------:R-:W-:-:S13]  /*147b0*/  ISETP.NE.AND P0, PT, R7, RZ, PT ;  /* 0x000000ff0700720c */ /* 0x000fda0003f05270 */
[----:B------:R-:W0:Y:S01]  /*147c0*/  @!P0 S2R R3, SR_CgaCtaId ;  /* 0x0000000000038919 */ /* 0x000e220000008800 */
[----:B------:R-:W-:-:S04]  /*147d0*/  @!P0 MOV R2, 0x400 ;  /* 0x0000040000028802 */ /* 0x000fc80000000f00 */
[----:B0-----:R-:W-:-:S05]  /*147e0*/  @!P0 LEA R2, R3, R2, 0x18 ;  /* 0x0000000203028211 */ /* 0x001fca00078ec0ff */
[----:B------:R1:W-:Y:S01]  /*147f0*/  @!P0 STS.128 [R2+0x28cd0], R24 ;  /* 0x028cd01802008388 */ /* 0x0003e20000000c00 */
[----:B------:R-:W-:Y:S06]  /*14800*/  BAR.ARV 0x5, 0x180 ;  /* 0x0146000000007b1d */ /* 0x000fec0000002000 */
.L_x_5545:
        /* <DEDUP_REMOVED lines=9> */
[----:B------:R-:W-:Y:S01]  /*148a0*/  LOP3.LUT R4, R0, 0x7f, RZ, 0xc0, !PT ;  /* 0x0000007f00047812 */ /* 0x000fe200078ec0ff */
[----:B------:R1:W-:Y:S01]  /*148b0*/  STL [R1+0x10], RZ ;  /* 0x000010ff01007387 */ /* 0x0003e20000100800 */
[----:B------:R-:W-:Y:S01]  /*148c0*/  BSSY B8, `(.L_x_5553) ;  /* 0x0000516000087945 */ /* 0x000fe20003800000 */
[----:B------:R-:W-:Y:S01]  /*148d0*/  LOP3.LUT R3, R2, 0x1f8, RZ, 0xc0, !PT ;  /* 0x000001f802037812 */ /* 0x000fe200078ec0ff */
[----:B------:R-:W-:Y:S01]  /*148e0*/  IMAD.MOV.U32 R22, RZ, RZ, 0x1 ;  /* 0x00000001ff167424 */ /* 0x000fe200078e00ff */
[----:B------:R-:W-:Y:S01]  /*148f0*/  SHF.R.U32.HI R37, RZ, 0x3, R4 ;  /* 0x00000003ff257819 */ /* 0x000fe20000011604 */
[----:B------:R-:W-:Y:S01]  /*14900*/  IMAD.MOV.U32 R18, RZ, RZ, RZ ;  /* 0x000000ffff127224 */ /* 0x000fe200078e00ff */
[----:B------:R-:W-:Y:S01]  /*14910*/  LOP3.LUT R3, R3, 0x38, R0, 0x78, !PT ;  /* 0x0000003803037812 */ /* 0x000fe200078e7800 */
[----:B------:R-:W-:Y:S01]  /*14920*/  IMAD.SHL.U32 R0, R0, 0x10, RZ ;  /* 0x0000001000007824 */ /* 0x000fe200078e00ff */
        /* <DEDUP_REMOVED lines=16> */
.L_x_5624:
        /* <DEDUP_REMOVED lines=10> */
[----:B-1----:R-:W-:Y:S01]  /*14ad0*/  IMAD.MOV.U32 R0, RZ, RZ, RZ ;  /* 0x000000ffff007224 */ /* 0x002fe200078e00ff */
        /* <DEDUP_REMOVED lines=10> */
[----:B--2---:R-:W2:Y:S01]  /*14b80*/  @P2 LDG.E R0, desc[UR54][R2.64] ;  /* 0x0000003602002981 */ /* 0x004ea2000c1e1900 */
[----:B-1----:R-:W-:-:S05]  /*14b90*/  @P1 IMAD.WIDE R4, R27, 0x4, R4 ;  /* 0x000000041b041825 */ /* 0x002fca00078e0204 */
        /* <DEDUP_REMOVED lines=8> */
[----:B--2---:R0:W-:Y:S01]  /*14c20*/  STL [R1], R0 ;  /* 0x0000000001007387 */ /* 0x0041e20000100800 */
[----:B---3--:R-:W-:Y:S05]  /*14c30*/  @P1 BRA `(.L_x_5554) ;  /* 0x0000000000181947 */ /* 0x008fea0003800000 */
[----:B------:R-:W-:Y:S02]  /*14c40*/  ULDC UR4, c[0x0][0x288] ;  /* 0x0000a20000047ab9 */ /* 0x000fe40000000800 */
[----:B-----5:R-:W-:Y:S01]  /*14c50*/  IMAD.U32 R36, RZ, RZ, UR4 ;  /* 0x00000004ff247e24 */ /* 0x020fe2000f8e00ff */
[----:B------:R-:W-:Y:S06]  /*14c60*/  @!P2 BRA `(.L_x_5554) ;  /* 0x00000000000ca947 */ /* 0x000fec0003800000 */
[----:B0-----:R-:W2:Y:S04]  /*14c70*/  LDG.E R5, desc[UR54][R2.64] ;  /* 0x0000003602057981 */ /* 0x001ea8000c1e1900 */
[----:B------:R-:W2:Y:S02]  /*14c80*/  LDG.E R36, desc[UR54][R2.64+0x4] ;  /* 0x0000043602247981 */ /* 0x000ea4000c1e1900 */
[----:B--2---:R-:W-:-:S07]  /*14c90*/  IMAD.IADD R36, R36, 0x1, -R5 ;  /* 0x0000000124247824 */ /* 0x004fce00078e0a05 */
.L_x_5554:
[----:B------:R-:W-:Y:S02]  /*14ca0*/  ULDC.64 UR4, c[0x0][0xa20] ;  /* 0x0002880000047ab9 */ /* 0x000fe40000000a00 */
[----:B------:R-:W-:-:S04]  /*14cb0*/  ISETP.NE.U32.AND P0, PT, RZ, UR4, PT ;  /* 0x00000004ff007c0c */ /* 0x000fc8000bf05070 */
[----:B------:R-:W-:-:S13]  /*14cc0*/  ISETP.NE.AND.EX P0, PT, RZ, UR5, PT, P0 ;  /* 0x00000005ff007c0c */ /* 0x000fda000bf05300 */
[----:B------:R-:W-:Y:S05]  /*14cd0*/  @!P0 BRA `(.L_x_5555) ;  /* 0x0000000000108947 */ /* 0x000fea0003800000 */
[----:B------:R-:W1:Y:S02]  /*14ce0*/  LDC.64 R2, c[0x0][0xa20] ;  /* 0x00028800ff027b82 */ /* 0x000e640000000a00 */
[----:B-1----:R-:W-:-:S05]  /*14cf0*/  IMAD.WIDE R2, R27, 0x4, R2 ;  /* 0x000000041b027825 */ /* 0x002fca00078e0202 */
[----:B------:R1:W5:Y:S01]  /*14d00*/  LDG.E R28, desc[UR54][R2.64] ;  /* 0x00000036021c7981 */ /* 0x000362000c1e1900 */
[----:B------:R-:W-:Y:S05]  /*14d10*/  BRA `(.L_x_5556) ;  /* 0x0000000000247947 */ /* 0x000fea0003800000 */
.L_x_5555:
[----:B------:R-:W-:Y:S02]  /*14d20*/  ULDC.64 UR4, c[0x0][0xa08] ;  /* 0x0002820000047ab9 */ /* 0x000fe40000000a00 */
[----:B------:R-:W-:-:S04]  /*14d30*/  ISETP.NE.U32.AND P0, PT, RZ, UR4, PT ;  /* 0x00000004ff007c0c */ /* 0x000fc8000bf05070 */
[----:B------:R-:W-:-:S13]  /*14d40*/  ISETP.NE.AND.EX P0, PT, RZ, UR5, PT, P0 ;  /* 0x00000005ff007c0c */ /* 0x000fda000bf05300 */
[----:B------:R-:W-:Y:S05]  /*14d50*/  @!P0 BRA `(.L_x_5556) ;  /* 0x0000000000148947 */ /* 0x000fea0003800000 */
[----:B------:R-:W1:Y:S02]  /*14d60*/  LDC.64 R2, c[0x0][0xa08] ;  /* 0x00028200ff027b82 */ /* 0x000e640000000a00 */
[----:B-1----:R-:W-:-:S05]  /*14d70*/  IMAD.WIDE R2, R27, 0x4, R2 ;  /* 0x000000041b027825 */ /* 0x002fca00078e0202 */
[----:B------:R-:W2:Y:S04]  /*14d80*/  LDG.E R28, desc[UR54][R2.64] ;  /* 0x00000036021c7981 */ /* 0x000ea8000c1e1900 */
[----:B0-----:R-:W2:Y:S02]  /*14d90*/  LDG.E R5, desc[UR54][R2.64+0x4] ;  /* 0x0000043602057981 */ /* 0x001ea4000c1e1900 */
[----:B--2---:R-:W-:-:S07]  /*14da0*/  IMAD.IADD R28, R5, 0x1, -R28 ;  /* 0x00000001051c7824 */ /* 0x004fce00078e0a1c */
.L_x_5556:
[----:B0-----:R-:W0:Y:S01]  /*14db0*/  LDC R0, c[0x0][0x448] ;  /* 0x00011200ff007b82 */ /* 0x001e220000000800 */
[----:B------:R-:W-:Y:S01]  /*14dc0*/  IMAD.SHL.U32 R34, R25, 0x40, RZ ;  /* 0x0000004019227824 */ /* 0x000fe200078e00ff */
[----:B------:R-:W-:Y:S01]  /*14dd0*/  LOP3.LUT R16, R16, 0xfffffeff, RZ, 0xc0, !PT ;  /* 0xfffffeff10107812 */ /* 0x000fe200078ec0ff */
[----:B-----5:R-:W-:-:S05]  /*14de0*/  IMAD.IADD R28, R28, 0x1, -R31 ;  /* 0x000000011c1c7824 */ /* 0x020fca00078e0a1f */
[----:B-1----:R-:W1:Y:S01]  /*14df0*/  LDC.64 R2, c[0x0][0x9e0] ;  /* 0x00027800ff027b82 */ /* 0x002e620000000a00 */
[----:B0-----:R-:W-:Y:S01]  /*14e00*/  ISETP.NE.AND P2, PT, R0, 0x1, PT ;  /* 0x000000010000780c */ /* 0x001fe20003f45270 */
[----:B------:R-:W-:Y:S01]  /*14e10*/  VIADD R0, R34, 0x3f ;  /* 0x0000003f22007836 */ /* 0x000fe20000000000 */
[----:B-1----:R-:W-:-:S11]  /*14e20*/  ISETP.GE.AND P1, PT, R3, 0x1, PT ;  /* 0x000000010300780c */ /* 0x002fd60003f26270 */
        /* <DEDUP_REMOVED lines=20> */
.L_x_5559:
[----:B------:R-:W-:-:S13]  /*14f70*/  ISETP.NE.AND P0, PT, R3, 0x1, PT ;  /* 0x000000010300780c */ /* 0x000fda0003f05270 */
[----:B------:R-:W0:Y:S02]  /*14f80*/  @P0 LDC.64 R4, c[0x0][0x9e8] ;  /* 0x00027a00ff040b82 */ /* 0x000e240000000a00 */
[----:B0-----:R-:W-:-:S05]  /*14f90*/  @P0 IMAD.HI.U32 R4, R0, R4, RZ ;  /* 0x0000000400040227 */ /* 0x001fca00078e00ff */
[----:B------:R-:W-:-:S07]  /*14fa0*/  @P0 SHF.R.U32.HI R0, RZ, R5, R4 ;  /* 0x00000005ff000219 */ /* 0x000fce0000011604 */
.L_x_5560:
[----:B------:R-:W-:Y:S05]  /*14fb0*/  BSYNC B0 ;  /* 0x0000000000007941 */ /* 0x000fea0003800000 */
.L_x_5558:
[----:B------:R-:W-:-:S05]  /*14fc0*/  IMAD R5, R0, R3, R3 ;  /* 0x0000000300057224 */ /* 0x000fca00078e0203 */
[----:B------:R-:W-:-:S07]  /*14fd0*/  VIMNMX R2, R2, R5, PT ;  /* 0x0000000502027248 */ /* 0x000fce0003fe0100 */
.L_x_5557:
[----:B------:R-:W0:Y:S01]  /*14fe0*/  @P2 LDC R5, c[0x0][0x44c] ;  /* 0x00011300ff052b82 */ /* 0x000e220000000800 */
[----:B------:R-:W-:Y:S01]  /*14ff0*/  VIADD R2, R2, 0x3f ;  /* 0x0000003f02027836 */ /* 0x000fe20000000000 */
[----:B------:R-:W-:-:S06]  /*15000*/  ULDC UR4, c[0x0][0x9dc] ;  /* 0x0002770000047ab9 */ /* 0x000fcc0000000800 */
[----:B------:R-:W1:Y:S01]  /*15010*/  @P2 LDC R7, c[0x0][0x450] ;  /* 0x00011400ff072b82 */ /* 0x000e620000000800 */
[----:B0-----:R-:W-:-:S04]  /*15020*/  @P2 IMAD.HI.U32 R0, R34, R5, RZ ;  /* 0x0000000522002227 */ /* 0x001fc800078e00ff */
[----:B------:R-:W-:Y:S01]  /*15030*/  IMAD.MOV.U32 R5, RZ, RZ, R34 ;  /* 0x000000ffff057224 */ /* 0x000fe200078e0022 */
[----:B-1----:R-:W-:Y:S01]  /*15040*/  @P2 SHF.R.U32.HI R5, RZ, R7, R0 ;  /* 0x00000007ff052219 */ /* 0x002fe20000011600 */
[----:B------:R-:W-:Y:S01]  /*15050*/  VIADD R0, R28, 0x3f ;  /* 0x0000003f1c007836 */ /* 0x000fe20000000000 */
[----:B------:R-:W-:Y:S02]  /*15060*/  SHF.R.S32.HI R7, RZ, 0x1f, R2 ;  /* 0x0000001fff077819 */ /* 0x000fe40000011402 */
[----:B------:R-:W-:Y:S02]  /*15070*/  IADD3 R6, R5, R28, -R36 ;  /* 0x0000001c05067210 */ /* 0x000fe40007ffe824 */
[----:B------:R-:W-:Y:S02]  /*15080*/  LEA.HI R2, R7, R2, RZ, 0x6 ;  /* 0x0000000207027211 */ /* 0x000fe400078f30ff */
[----:B------:R-:W-:Y:S02]  /*15090*/  SHF.R.S32.HI R7, RZ, 0x1f, R0 ;  /* 0x0000001fff077819 */ /* 0x000fe40000011400 */
[----:B------:R-:W-:Y:S01]  /*150a0*/  SHF.R.S32.HI R9, RZ, 0x6, R2 ;  /* 0x00000006ff097819 */ /* 0x000fe20000011402 */
[----:B------:R-:W-:Y:S01]  /*150b0*/  VIADD R2, R6, -UR4 ;  /* 0x8000000406027c36 */ /* 0x000fe20008000000 */
[----:B------:R-:W-:-:S04]  /*150c0*/  LEA.HI R7, R7, R0, RZ, 0x6 ;  /* 0x0000000007077211 */ /* 0x000fc800078f30ff */
[----:B------:R-:W-:-:S04]  /*150d0*/  SHF.R.S32.HI R0, RZ, 0x6, R7 ;  /* 0x00000006ff007819 */ /* 0x000fc80000011407 */
[----:B------:R-:W-:Y:S01]  /*150e0*/  VIMNMX R0, R0, R9, PT ;  /* 0x0000000900007248 */ /* 0x000fe20003fe0100 */
        /* <DEDUP_REMOVED lines=11> */
.L_x_5563:
[----:B------:R-:W-:-:S13]  /*151a0*/  ISETP.NE.AND P0, PT, R3, 0x1, PT ;  /* 0x000000010300780c */ /* 0x000fda0003f05270 */
[----:B------:R-:W0:Y:S02]  /*151b0*/  @P0 LDC.64 R4, c[0x0][0x9e8] ;  /* 0x00027a00ff040b82 */ /* 0x000e240000000a00 */
[----:B0-----:R-:W-:-:S05]  /*151c0*/  @P0 IMAD.HI.U32 R4, R6, R4, RZ ;  /* 0x0000000406040227 */ /* 0x001fca00078e00ff */
[----:B------:R-:W-:-:S07]  /*151d0*/  @P0 SHF.R.U32.HI R6, RZ, R5, R4 ;  /* 0x00000005ff060219 */ /* 0x000fce0000011604 */
.L_x_5564:
[----:B------:R-:W-:Y:S05]  /*151e0*/  BSYNC B0 ;  /* 0x0000000000007941 */ /* 0x000fea0003800000 */
.L_x_5562:
[----:B------:R-:W-:-:S05]  /*151f0*/  IMAD R3, R6, R3, RZ ;  /* 0x0000000306037224 */ /* 0x000fca00078e02ff */
[----:B------:R-:W-:-:S07]  /*15200*/  VIMNMX R2, R2, R3, !PT ;  /* 0x0000000302027248 */ /* 0x000fce0007fe0100 */
.L_x_5561:
[----:B------:R-:W-:Y:S01]  /*15210*/  SHF.R.S32.HI R3, RZ, 0x1f, R2 ;  /* 0x0000001fff037819 */ /* 0x000fe20000011402 */
[----:B------:R-:W-:Y:S03]  /*15220*/  BSSY B0, `(.L_x_5565) ;  /* 0x000002a000007945 */ /* 0x000fe60003800000 */
[----:B------:R-:W-:Y:S02]  /*15230*/  LEA.HI R3, R3, R2, RZ, 0x6 ;  /* 0x0000000203037211 */ /* 0x000fe400078f30ff */
[----:B------:R-:W-:Y:S02]  /*15240*/  LOP3.LUT R2, R26, 0xff000000, RZ, 0xc0, !PT ;  /* 0xff0000001a027812 */ /* 0x000fe400078ec0ff */
[----:B------:R-:W-:-:S04]  /*15250*/  SHF.R.S32.HI R3, RZ, 0x6, R3 ;  /* 0x00000006ff037819 */ /* 0x000fc80000011403 */
        /* <DEDUP_REMOVED lines=8> */
[----:B------:R-:W-:-:S04]  /*152e0*/  SHF.R.U32.HI R5, RZ, 0x10, R2 ;  /* 0x00000010ff057819 */ /* 0x000fc80000011602 */
[----:B------:R-:W-:-:S13]  /*152f0*/  ISETP.NE.AND P0, PT, R5, RZ, PT ;  /* 0x000000ff0500720c */ /* 0x000fda0003f05270 */
[----:B------:R-:W0:Y:S02]  /*15300*/  @!P0 LDC R5, c[0x0][0x9f0] ;  /* 0x00027c00ff058b82 */ /* 0x000e240000000800 */
[----:B0-----:R-:W-:Y:S02]  /*15310*/  IABS R7, R5 ;  /* 0x0000000500077213 */ /* 0x001fe40000000000 */
[----:B------:R-:W-:Y:S02]  /*15320*/  IADD3 R9, R5, -0x1, R0 ;  /* 0xffffffff05097810 */ /* 0x000fe40007ffe000 */
[----:B------:R-:W0:Y:S03]  /*15330*/  I2F.RP R10, R7 ;  /* 0x00000007000a7306 */ /* 0x000e260000209400 */
[----:B------:R-:W-:-:S05]  /*15340*/  IMAD.IADD R6, R9, 0x1, -R30 ;  /* 0x0000000109067824 */ /* 0x000fca00078e0a1e */
[----:B------:R-:W-:-:S04]  /*15350*/  LOP3.LUT R2, R6, R5, RZ, 0x3c, !PT ;  /* 0x0000000506027212 */ /* 0x000fc800078e3cff */
[----:B------:R-:W-:Y:S01]  /*15360*/  ISETP.GE.AND P2, PT, R2, RZ, PT ;  /* 0x000000ff0200720c */ /* 0x000fe20003f46270 */
        /* <DEDUP_REMOVED lines=21> */
.L_x_5566:
[----:B------:R-:W-:Y:S05]  /*154c0*/  BSYNC B0 ;  /* 0x0000000000007941 */ /* 0x000fea0003800000 */
.L_x_5565:
        /* <DEDUP_REMOVED lines=23> */
.L_x_5568:
        /* <DEDUP_REMOVED lines=20> */
.L_x_5571:
[----:B------:R-:W-:Y:S05]  /*15780*/  BSYNC B6 ;  /* 0x0000000000067941 */ /* 0x000fea0003800000 */
.L_x_5570:
        /* <DEDUP_REMOVED lines=20> */
.L_x_5574:
        /* <DEDUP_REMOVED lines=15> */
.L_x_5573:
[----:B------:R-:W-:Y:S05]  /*159c0*/  BSYNC B6 ;  /* 0x0000000000067941 */ /* 0x000fea0003800000 */
.L_x_5572:
[----:B------:R-:W0:Y:S01]  /*159d0*/  S2R R19, SR_TID.X ;  /* 0x0000000000137919 */ /* 0x000e220000002100 */
[----:B------:R-:W-:Y:S01]  /*159e0*/  ULDC.64 UR4, c[0x0][0x9f8] ;  /* 0x00027e0000047ab9 */ /* 0x000fe20000000a00 */
[----:B------:R-:W-:Y:S01]  /*159f0*/  IMAD.MOV.U32 R23, RZ, RZ, R27 ;  /* 0x000000ffff177224 */ /* 0x000fe200078e001b */
[----:B------:R-:W-:Y:S01]  /*15a00*/  ISETP.NE.U32.AND P0, PT, RZ, UR4, PT ;  /* 0x00000004ff007c0c */ /* 0x000fe2000bf05070 */
[----:B------:R-:W1:Y:S01]  /*15a10*/  S2R R20, SR_TID.X ;  /* 0x0000000000147919 */ /* 0x000e620000002100 */
[----:B------:R-:W-:Y:S01]  /*15a20*/  ULDC UR4, c[0x0][0x320] ;  /* 0x0000c80000047ab9 */ /* 0x000fe20000000800 */
[----:B------:R-:W2:Y:S01]  /*15a30*/  LDC R10, c[0x0][0x430] ;  /* 0x00010c00ff0a7b82 */ /* 0x000ea20000000800 */
[----:B------:R-:W-:-:S13]  /*15a40*/  ISETP.NE.AND.EX P0, PT, RZ, UR5, PT, P0 ;  /* 0x00000005ff007c0c */ /* 0x000fda000bf05300 */
[----:B------:R-:W3:Y:S01]  /*15a50*/  @P0 LDC.64 R2, c[0x0][0x9f8] ;  /* 0x00027e00ff020b82 */ /* 0x000ee20000000a00 */
[----:B0-----:R-:W-:-:S05]  /*15a60*/  IMAD.SHL.U32 R19, R19, 0x8, RZ ;  /* 0x0000000813137824 */ /* 0x001fca00078e00ff */
[----:B------:R-:W-:-:S04]  /*15a70*/  LOP3.LUT R19, R19, 0x38, RZ, 0xc0, !PT ;  /* 0x0000003813137812 */ /* 0x000fc800078ec0ff */
[C---:B------:R-:W-:Y:S02]  /*15a80*/  LOP3.LUT R21, R19.reuse, 0x40, RZ, 0xfc, !PT ;  /* 0x0000004013157812 */ /* 0x040fe400078efcff */
[----:B------:R-:W-:Y:S01]  /*15a90*/  LOP3.LUT R29, R19, 0x180, RZ, 0xfc, !PT ;  /* 0x00000180131d7812 */ /* 0x000fe200078efcff */
[----:B---3--:R-:W-:Y:S01]  /*15aa0*/  @P0 IMAD.WIDE R2, R27, 0x4, R2 ;  /* 0x000000041b020825 */ /* 0x008fe200078e0202 */
[----:B------:R-:W-:Y:S02]  /*15ab0*/  ISETP.GE.AND P3, PT, R21, UR4, PT ;  /* 0x0000000415007c0c */ /* 0x000fe4000bf66270 */
[----:B------:R-:W0:Y:S01]  /*15ac0*/  S2R R21, SR_TID.X ;  /* 0x0000000000157919 */ /* 0x000e220000002100 */
[----:B------:R-:W-:Y:S01]  /*15ad0*/  LOP3.LUT R19, R19, 0x1c0, RZ, 0xfc, !PT ;  /* 0x000001c013137812 */ /* 0x000fe200078efcff */
[----:B------:R3:W5:Y:S03]  /*15ae0*/  @P0 LDG.E R23, desc[UR54][R2.64] ;  /* 0x0000003602170981 */ /* 0x000766000c1e1900 */
[----:B------:R-:W-:Y:S01]  /*15af0*/  ISETP.GE.AND P0, PT, R19, UR4, PT ;  /* 0x0000000413007c0c */ /* 0x000fe2000bf06270 */
[----:B-1----:R-:W-:Y:S01]  /*15b00*/  IMAD.SHL.U32 R20, R20, 0x8, RZ ;  /* 0x0000000814147824 */ /* 0x002fe200078e00ff */
[----:B------:R-:W-:Y:S01]  /*15b10*/  LOP3.LUT R16, R16, 0xffffffbf, RZ, 0xc0, !PT ;  /* 0xffffffbf10107812 */ /* 0x000fe200078ec0ff */
[----:B------:R-:W1:Y:S01]  /*15b20*/  S2R R19, SR_TID.X ;  /* 0x0000000000137919 */ /* 0x000e620000002100 */
[----:B------:R-:W-:Y:S01]  /*15b30*/  UMOV UR5, 0xffffffff ;  /* 0xffffffff00057882 */ /* 0x000fe20000000000 */
[----:B------:R-:W-:-:S02]  /*15b40*/  ISETP.GE.AND P1, PT, R29, UR4, PT ;  /* 0x000000041d007c0c */ /* 0x000fc4000bf26270 */
[----:B------:R-:W-:Y:S02]  /*15b50*/  LOP3.LUT R20, R20, 0x38, RZ, 0xc0, !PT ;  /* 0x0000003814147812 */ /* 0x000fe400078ec0ff */
[----:B------:R-:W-:Y:S02]  /*15b60*/  @P3 LOP3.LUT R16, R16, 0x40, RZ, 0xfc, !PT ;  /* 0x0000004010103812 */ /* 0x000fe400078efcff */
[----:B------:R-:W-:Y:S02]  /*15b70*/  ISETP.GE.AND P2, PT, R20, UR4, PT ;  /* 0x0000000414007c0c */ /* 0x000fe4000bf46270 */
[----:B------:R-:W-:Y:S02]  /*15b80*/  LOP3.LUT R16, R16, 0xffffff7f, RZ, 0xc0, !PT ;  /* 0xffffff7f10107812 */ /* 0x000fe400078ec0ff */
[----:B------:R-:W-:Y:S02]  /*15b90*/  SEL R6, RZ, 0x40, P1 ;  /* 0x00000040ff067807 */ /* 0x000fe40000800000 */
[----:B------:R-:W-:-:S07]  /*15ba0*/  LEA R0, R25, 0xffffffc0, 0x6 ;  /* 0xffffffc019007811 */ /* 0x000fce00078e30ff */
[----:B------:R-:W-:Y:S01]  /*15bb0*/  @P2 LOP3.LUT R16, R16, 0x80, RZ, 0xfc, !PT ;  /* 0x0000008010102812 */ /* 0x000fe200078efcff */
[----:B0-----:R-:W-:-:S03]  /*15bc0*/  IMAD.SHL.U32 R21, R21, 0x8, RZ ;  /* 0x0000000815157824 */ /* 0x001fc600078e00ff */
[----:B------:R-:W-:Y:S02]  /*15bd0*/  LOP3.LUT R16, R16, 0xffffffdf, RZ, 0xc0, !PT ;  /* 0xffffffdf10107812 */ /* 0x000fe400078ec0ff */
[----:B------:R-:W-:Y:S01]  /*15be0*/  LOP3.LUT R21, R21, 0x38, RZ, 0xc0, !PT ;  /* 0x0000003815157812 */ /* 0x000fe200078ec0ff */
[----:B-1----:R-:W-:-:S03]  /*15bf0*/  IMAD.SHL.U32 R19, R19, 0x8, RZ ;  /* 0x0000000813137824 */ /* 0x002fc600078e00ff */
[----:B------:R-:W-:Y:S02]  /*15c00*/  LOP3.LUT R21, R21, 0x80, RZ, 0xfc, !PT ;  /* 0x0000008015157812 */ /* 0x000fe400078efcff */
[----:B------:R-:W-:Y:S02]  /*15c10*/  LOP3.LUT R19, R19, 0x38, RZ, 0xc0, !PT ;  /* 0x0000003813137812 */ /* 0x000fe400078ec0ff */
[----:B------:R-:W-:Y:S02]  /*15c20*/  ISETP.GE.AND P5, PT, R21, UR4, PT ;  /* 0x0000000415007c0c */ /* 0x000fe4000bfa6270 */
[----:B------:R-:W-:Y:S02]  /*15c30*/  LOP3.LUT R21, R19, 0xc0, RZ, 0xfc, !PT ;  /* 0x000000c013157812 */ /* 0x000fe400078efcff */
[----:B------:R-:W-:Y:S02]  /*15c40*/  SEL R19, RZ, 0x80, P0 ;  /* 0x00000080ff137807 */ /* 0x000fe40000000000 */
[----:B------:R-:W-:-:S02]  /*15c50*/  ISETP.GE.AND P4, PT, R21, UR4, PT ;  /* 0x0000000415007c0c */ /* 0x000fc4000bf86270 */
[C---:B------:R-:W-:Y:S02]  /*15c60*/  LOP3.LUT R21, R20.reuse, 0x100, RZ, 0xfc, !PT ;  /* 0x0000010014157812 */ /* 0x040fe400078efcff */
[----:B------:R-:W-:Y:S02]  /*15c70*/  LOP3.LUT R20, R20, 0x140, RZ, 0xfc, !PT ;  /* 0x0000014014147812 */ /* 0x000fe400078efcff */
[----:B------:R-:W-:Y:S02]  /*15c80*/  ISETP.GE.AND P3, PT, R21, UR4, PT ;  /* 0x0000000415007c0c */ /* 0x000fe4000bf66270 */
[----:B------:R-:W-:Y:S02]  /*15c90*/  @P5 LOP3.LUT R16, R16, 0x20, RZ, 0xfc, !PT ;  /* 0x0000002010105812 */ /* 0x000fe400078efcff */
[----:B------:R-:W-:Y:S02]  /*15ca0*/  ISETP.GE.AND P2, PT, R20, UR4, PT ;  /* 0x0000000414007c0c */ /* 0x000fe4000bf46270 */
[----:B------:R-:W-:-:S04]  /*15cb0*/  LOP3.LUT R16, R16, 0xffffffef, RZ, 0xc0, !PT ;  /* 0xffffffef10107812 */ /* 0x000fc800078ec0ff */
[----:B------:R-:W-:-:S04]  /*15cc0*/  @P4 LOP3.LUT R16, R16, 0x10, RZ, 0xfc, !PT ;  /* 0x0000001010104812 */ /* 0x000fc800078efcff */
[----:B------:R-:W-:-:S04]  /*15cd0*/  LOP3.LUT R16, R16, 0xfffffffb, RZ, 0xc0, !PT ;  /* 0xfffffffb10107812 */ /* 0x000fc800078ec0ff */
[----:B------:R-:W-:-:S04]  /*15ce0*/  @P2 LOP3.LUT R16, R16, 0x4, RZ, 0xfc, !PT ;  /* 0x0000000410102812 */ /* 0x000fc800078efcff */
[----:B------:R-:W-:-:S04]  /*15cf0*/  LOP3.LUT R16, R16, 0xfffffff7, RZ, 0xc0, !PT ;  /* 0xfffffff710107812 */ /* 0x000fc800078ec0ff */
[----:B------:R-:W-:Y:S01]  /*15d00*/  @P3 LOP3.LUT R16, R16, 0x8, RZ, 0xfc, !PT ;  /* 0x0000000810103812 */ /* 0x000fe200078efcff */
[----:B--23--:R-:W-:Y:S06]  /*15d10*/  BRA.DIV UR5, `(.L_x_5575) ;  /* 0x00000046052c7947 */ /* 0x00cfec000b800000 */
.L_x_5642:
        /* <DEDUP_REMOVED lines=28> */
[C---:B------:R-:W-:Y:S02]  /*15ee0*/  LOP3.LUT P1, RZ, R16.reuse, 0x40, RZ, 0xc0, !PT ;  /* 0x0000004010ff7812 */ /* 0x040fe4000782c0ff */
        /* <DEDUP_REMOVED lines=19> */
[----:B------:R0:W-:Y:S01]  /*16020*/  STL [R1+0x14], R6 ;  /* 0x0000140601007387 */ /* 0x0001e20000100800 */
[----:B------:R-:W-:-:S09]  /*16030*/  IMAD R35, R10, R2, R35 ;  /* 0x000000020a237224 */ /* 0x000fd200078e0223 */
[----:B------:R-:W-:-:S04]  /*16040*/  @P0 LOP3.LUT R16, R16, 0x400, RZ, 0xfc, !PT ;  /* 0x0000040010100812 */ /* 0x000fc800078efcff */
[----:B------:R-:W-:-:S04]  /*16050*/  LOP3.LUT R16, R16, 0xfffffffe, RZ, 0xc0, !PT ;  /* 0xfffffffe10107812 */ /* 0x000fc800078ec0ff */
[----:B------:R-:W-:Y:S01]  /*16060*/  @P1 LOP3.LUT R16, R16, 0x1, RZ, 0xfc, !PT ;  /* 0x0000000110101812 */ /* 0x000fe200078efcff */
[----:B0-----:R-:W-:Y:S06]  /*16070*/  @!P0 BRA `(.L_x_5576) ;  /* 0x0000000000048947 */ /* 0x001fec0003800000 */
[----:B------:R-:W-:Y:S01]  /*16080*/  BPT.TRAP 0x1 ;  /* 0x000000040000795c */ /* 0x000fe20000300000 */
.L_x_5576:
[----:B------:R-:W-:Y:S01]  /*16090*/  IADD3 R28, -R37, R28, -R0 ;  /* 0x0000001c251c7210 */ /* 0x000fe20007ffe900 */
[----:B------:R-:W-:Y:S01]  /*160a0*/  IMAD R25, R18, 0x8, R17 ;  /* 0x0000000812197824 */ /* 0x000fe200078e0211 */
[----:B------:R-:W-:Y:S01]  /*160b0*/  SHF.L.U32 R0, R22, 0x1f, RZ ;  /* 0x0000001f16007819 */ /* 0x000fe200000006ff */
[----:B------:R-:W-:Y:S03]  /*160c0*/  BSSY B0, `(.L_x_5577) ;  /* 0x0000003000007945 */ /* 0x000fe60003800000 */
[----:B------:R-:W0:Y:S02]  /*160d0*/  SYNCS.PHASECHK.TRANS64.TRYWAIT P0, [R25+URZ+0x28c40], R0 ;  /* 0x028c4000190075a7 */ /* 0x000e24000800017f */
[----:B0-----:R-:W-:Y:S05]  /*160e0*/  @!P0 BRA `(.L_x_5578) ;  /* 0x00000040006c8947 */ /* 0x001fea0003800000 */
.L_x_5643:
[----:B------:R-:W-:Y:S05]  /*160f0*/  BSYNC B0 ;  /* 0x0000000000007941 */ /* 0x000fea0003800000 */
.L_x_5577:
        /* <DEDUP_REMOVED lines=63> */
.L_x_5653:
        /* <DEDUP_REMOVED lines=10> */
.L_x_5580:
        /* <DEDUP_REMOVED lines=11> */
.L_x_5581:
[----:B------:R-:W-:Y:S01]  /*16640*/  VIADD R0, R17, 0x20400 ;  /* 0x0002040011007836 */ /* 0x000fe20000000000 */
[----:B------:R1:W-:Y:S06]  /*16650*/  SYNCS.ARRIVE.TRANS64.A1T0 RZ, [R25+URZ+0x28c30], RZ ;  /* 0x028c30ff19ff79a7 */ /* 0x0003ec000810003f */
[----:B------:R-:W-:Y:S05]  /*16660*/  WARPSYNC.ALL ;  /* 0x0000000000007948 */ /* 0x000fea0003800000 */
[----:B------:R-:W-:Y:S01]  /*16670*/  BAR.SYNC.DEFER_BLOCKING 0x8, 0x100 ;  /* 0x0204000000007b1d */ /* 0x000fe20000010000 */
[----:B------:R-:W-:-:S05]  /*16680*/  LOP3.LUT P0, RZ, R0, 0x3ff, RZ, 0xc0, !PT ;  /* 0x000003ff00ff7812 */ /* 0x000fca000780c0ff */
[----:B------:R-:W-:Y:S08]  /*16690*/  BSSY B6, `(.L_x_5582) ;  /* 0x0000012000067945 */ /* 0x000ff00003800000 */
        /* <DEDUP_REMOVED lines=17> */
.L_x_5583:
[----:B------:R-:W-:Y:S05]  /*167b0*/  BSYNC B6 ;  /* 0x0000000000067941 */ /* 0x000fea0003800000 */
.L_x_5582:
[----:B0-----:R-:W2:Y:S01]  /*167c0*/  LDL.LU R2, [R1] ;  /* 0x0000000001027983 */ /* 0x001ea20000300800 */
[----:B------:R-:W0:Y:S01]  /*167d0*/  LDC R20, c[0x0][0x448] ;  /* 0x00011200ff147b82 */ /* 0x000e220000000800 */
[----:B------:R-:W-:Y:S01]  /*167e0*/  ULDC.64 UR4, c[0x0][0x298] ;  /* 0x0000a60000047ab9 */ /* 0x000fe20000000a00 */
[----:B------:R-:W-:Y:S01]  /*167f0*/  LOP3.LUT P6, RZ, R16, 0x200, RZ, 0xc0, !PT ;  /* 0x0000020010ff7812 */ /* 0x000fe200078cc0ff */
[----:B------:R3:W5:Y:S01]  /*16800*/  LDL R7, [R1+0x18] ;  /* 0x0000180001077983 */ /* 0x0007620000100800 */
[----:B------:R-:W-:-:S04]  /*16810*/  SHF.R.S32.HI R4, RZ, 0x1f, R27 ;  /* 0x0000001fff047819 */ /* 0x000fc8000001141b */
[----:B------:R-:W-:Y:S01]  /*16820*/  SEL R4, R4, RZ, !P6 ;  /* 0x000000ff04047207 */ /* 0x000fe20007000000 */
[----:B------:R-:W4:Y:S02]  /*16830*/  S2R R8, SR_TID.X ;  /* 0x0000000000087919 */ /* 0x000f240000002100 */
[----:B----4-:R-:W-:-:S05]  /*16840*/  IMAD.SHL.U32 R8, R8, 0x8, RZ ;  /* 0x0000000808087824 */ /* 0x010fca00078e00ff */
[----:B------:R-:W-:Y:S02]  /*16850*/  LOP3.LUT R8, R8, 0x38, RZ, 0xc0, !PT ;  /* 0x0000003808087812 */ /* 0x000fe400078ec0ff */
[----:B--2---:R-:W-:-:S05]  /*16860*/  SHF.R.S32.HI R0, RZ, 0x1f, R2 ;  /* 0x0000001fff007819 */ /* 0x004fca0000011402 */
[----:B------:R-:W-:-:S04]  /*16870*/  IMAD R0, R0, UR4, RZ ;  /* 0x0000000400007c24 */ /* 0x000fc8000f8e02ff */
[C---:B------:R-:W-:Y:S02]  /*16880*/  IMAD R0, R2.reuse, UR5, R0 ;  /* 0x0000000502007c24 */ /* 0x040fe4000f8e0200 */
[----:B------:R-:W-:Y:S01]  /*16890*/  IMAD.WIDE.U32 R2, R2, UR4, RZ ;  /* 0x0000000402027c25 */ /* 0x000fe2000f8e00ff */
[----:B------:R-:W-:-:S03]  /*168a0*/  ULDC.64 UR4, c[0x0][0x2d8] ;  /* 0x0000b60000047ab9 */ /* 0x000fc60000000a00 */
[----:B------:R-:W-:Y:S01]  /*168b0*/  IMAD.IADD R3, R3, 0x1, R0 ;  /* 0x0000000103037824 */ /* 0x000fe200078e0200 */
[----:B------:R-:W-:Y:S02]  /*168c0*/  SEL R0, R27, RZ, !P6 ;  /* 0x000000ff1b007207 */ /* 0x000fe40007000000 */
[----:B0-----:R-:W-:Y:S01]  /*168d0*/  ISETP.NE.AND P6, PT, R20, 0x1, PT ;  /* 0x000000011400780c */ /* 0x001fe20003fc5270 */
[C---:B------:R-:W-:Y:S01]  /*168e0*/  IMAD.WIDE.U32 R2, R26.reuse, UR4, R2 ;  /* 0x000000041a027c25 */ /* 0x040fe2000f8e0002 */
[----:B------:R-:W0:Y:S03]  /*168f0*/  S2R R20, SR_TID.X ;  /* 0x0000000000147919 */ /* 0x000e260000002100 */
[----:B------:R-:W-:Y:S01]  /*16900*/  IMAD R3, R26, UR5, R3 ;  /* 0x000000051a037c24 */ /* 0x000fe2000f8e0203 */
[----:B------:R-:W-:Y:S02]  /*16910*/  ULDC.64 UR4, c[0x0][0x2e0] ;  /* 0x0000b80000047ab9 */ /* 0x000fe40000000a00 */
[----:B------:R-:W-:-:S02]  /*16920*/  IMAD R4, R4, UR4, RZ ;  /* 0x0000000404047c24 */ /* 0x000fc4000f8e02ff */
[----:B------:R-:W-:-:S03]  /*16930*/  IMAD.WIDE.U32 R2, R0, UR4, R2 ;  /* 0x0000000400027c25 */ /* 0x000fc6000f8e0002 */
[----:B------:R-:W2:Y:S01]  /*16940*/  @P6 LDC R6, c[0x0][0x44c] ;  /* 0x00011300ff066b82 */ /* 0x000ea20000000800 */
[----:B------:R-:W-:Y:S01]  /*16950*/  IMAD R4, R0, UR5, R4 ;  /* 0x0000000500047c24 */ /* 0x000fe2000f8e0204 */
[----:B------:R-:W-:-:S03]  /*16960*/  ULDC.64 UR4, c[0x0][0x2d0] ;  /* 0x0000b40000047ab9 */ /* 0x000fc60000000a00 */
[----:B------:R-:W-:-:S03]  /*16970*/  IMAD.IADD R3, R3, 0x1, R4 ;  /* 0x0000000103037824 */ /* 0x000fc600078e0204 */
[----:B------:R-:W4:Y:S01]  /*16980*/  @P6 LDC R0, c[0x0][0x450] ;  /* 0x00011400ff006b82 */ /* 0x000f220000000800 */
[----:B0-----:R-:W-:-:S05]  /*16990*/  IMAD.SHL.U32 R20, R20, 0x10, RZ ;  /* 0x0000001014147824 */ /* 0x001fca00078e00ff */
[----:B------:R-:W-:-:S05]  /*169a0*/  LOP3.LUT R20, R37, 0x70, R20, 0xf8, !PT ;  /* 0x0000007025147812 */ /* 0x000fca00078ef814 */
[----:B------:R-:W-:-:S04]  /*169b0*/  IMAD.IADD R5, R20, 0x1, R34 ;  /* 0x0000000114057824 */ /* 0x000fc800078e0222 */
[----:B--2---:R-:W-:-:S04]  /*169c0*/  @P6 IMAD.HI.U32 R6, R5, R6, RZ ;  /* 0x0000000605066227 */ /* 0x004fc800078e00ff */
[----:B------:R-:W-:Y:S01]  /*169d0*/  IMAD.MOV.U32 R4, RZ, RZ, R5 ;  /* 0x000000ffff047224 */ /* 0x000fe200078e0005 */
[----:B----4-:R-:W-:Y:S02]  /*169e0*/  @P6 SHF.R.U32.HI R4, RZ, R0, R6 ;  /* 0x00000000ff046219 */ /* 0x010fe40000011606 */
[----:B------:R-:W0:Y:S03]  /*169f0*/  LDC R6, c[0x0][0x448] ;  /* 0x00011200ff067b82 */ /* 0x000e260000000800 */
        /* <DEDUP_REMOVED lines=19> */
[----:B---3--:R-:W-:Y:S11]  /*16b30*/  BRA.DIV UR5, `(.L_x_5584) ;  /* 0x0000003e053c7947 */ /* 0x008ff6000b800000 */
[----:B------:R-:W0:Y:S01]  /*16b40*/  SHFL.IDX PT, R3, R0, RZ, 0x181f ;  /* 0x00181fff00037589 */ /* 0x000e2200000e0000 */
[----:B------:R-:W-:Y:S02]  /*16b50*/  IMAD R36, R36, R6, RZ ;  /* 0x0000000624247224 */ /* 0x000fe400078e02ff */
[----:B------:R-:W-:Y:S01]  /*16b60*/  IMAD.IADD R34, R37, 0x1, R34 ;  /* 0x0000000125227824 */ /* 0x000fe200078e0222 */
[----:B------:R-:W2:Y:S04]  /*16b70*/  SHFL.IDX PT, R2, R4, RZ, 0x181f ;  /* 0x00181fff04027589 */ /* 0x000ea800000e0000 */
[----:B------:R-:W-:-:S13]  /*16b80*/  ISETP.GE.AND P0, PT, R34, R36, PT ;  /* 0x000000242200720c */ /* 0x000fda0003f06270 */
[----:B0-----:R-:W-:-:S05]  /*16b90*/  @!P0 LEA R3, P2, R8, R3, 0x1 ;  /* 0x0000000308038211 */ /* 0x001fca00078408ff */
[----:B--2---:R-:W-:-:S05]  /*16ba0*/  @!P0 IMAD.X R2, RZ, RZ, R2, P2 ;  /* 0x000000ffff028224 */ /* 0x004fca00010e0602 */
[----:B------:R-:W-:-:S04]  /*16bb0*/  @!P0 LOP3.LUT R3, R3, R2, RZ, 0x3c, !PT ;  /* 0x0000000203038212 */ /* 0x000fc800078e3cff */
[----:B------:R-:W-:-:S04]  /*16bc0*/  @!P0 LOP3.LUT R2, R3, R2, RZ, 0x3c, !PT ;  /* 0x0000000203028212 */ /* 0x000fc800078e3cff */
[----:B------:R-:W-:-:S05]  /*16bd0*/  @!P0 LOP3.LUT R3, R3, R2, RZ, 0x3c, !PT ;  /* 0x0000000203038212 */ /* 0x000fca00078e3cff */
[----:B------:R-:W-:Y:S01]  /*16be0*/  @!PT LDS RZ, [RZ] ;  /* 0x00000000fffff984 */ /* 0x000fe20000000800 */
[----:B-----5:R0:W-:Y:S02]  /*16bf0*/  @!P0 LDGSTS.E.BYPASS.LTC128B.128 [R7+0x20400], desc[UR54][R2.64], !P1 ;  /* 0x2040000002078fae */ /* 0x0201e4000c901d76 */
[----:B0-----:R-:W-:Y:S02]  /*16c00*/  VIADD R2, R34, 0x10 ;  /* 0x0000001022027836 */ /* 0x001fe40000000000 */
[----:B------:R-:W0:Y:S03]  /*16c10*/  SHFL.IDX PT, R3, R0, 0x1, 0x181f ;  /* 0x00381f0000037f89 */ /* 0x000e2600000e0000 */
[----:B------:R-:W-:Y:S02]  /*16c20*/  ISETP.GE.AND P0, PT, R2, R36, PT ;  /* 0x000000240200720c */ /* 0x000fe40003f06270 */
[----:B------:R-:W2:Y:S11]  /*16c30*/  SHFL.IDX PT, R2, R4, 0x1, 0x181f ;  /* 0x00381f0004027f89 */ /* 0x000eb600000e0000 */
[----:B0-----:R-:W-:-:S05]  /*16c40*/  @!P0 LEA R3, P2, R8, R3, 0x1 ;  /* 0x0000000308038211 */ /* 0x001fca00078408ff */
[----:B--2---:R-:W-:-:S05]  /*16c50*/  @!P0 IMAD.X R2, RZ, RZ, R2, P2 ;  /* 0x000000ffff028224 */ /* 0x004fca00010e0602 */
        /* <DEDUP_REMOVED lines=8> */
[----:B------:R-:W2:Y:S04]  /*16ce0*/  SHFL.IDX PT, R2, R4, 0x2, 0x181f ;  /* 0x00581f0004027f89 */ /* 0x000ea800000e0000 */
[----:B------:R-:W3:Y:S04]  /*16cf0*/  SHFL.IDX PT, R4, R4, 0x3, 0x181f ;  /* 0x00781f0004047f89 */ /* 0x000ee800000e0000 */
[----:B0-----:R-:W-:-:S05]  /*16d00*/  @!P0 LEA R3, P2, R8, R3, 0x1 ;  /* 0x0000000308038211 */ /* 0x001fca00078408ff */
[----:B--2---:R-:W-:-:S05]  /*16d10*/  @!P0 IMAD.X R2, RZ, RZ, R2, P2 ;  /* 0x000000ffff028224 */ /* 0x004fca00010e0602 */
[----:B------:R-:W-:-:S04]  /*16d20*/  @!P0 LOP3.LUT R3, R3, R2, RZ, 0x3c, !PT ;  /* 0x0000000203038212 */ /* 0x000fc800078e3cff */
[----:B------:R-:W-:-:S04]  /*16d30*/  @!P0 LOP3.LUT R2, R3, R2, RZ, 0x3c, !PT ;  /* 0x0000000203028212 */ /* 0x000fc800078e3cff */
[----:B------:R-:W-:-:S05]  /*16d40*/  @!P0 LOP3.LUT R3, R3, R2, RZ, 0x3c, !PT ;  /* 0x0000000203038212 */ /* 0x000fca00078e3cff */
[----:B---3--:R0:W-:Y:S02]  /*16d50*/  @!P0 LDGSTS.E.BYPASS.LTC128B.128 [R7+0x21400], desc[UR54][R2.64], !P1 ;  /* 0x2140000002078fae */ /* 0x0081e4000c901d76 */
.L_x_5662:
[----:B------:R-:W-:-:S05]  /*16d60*/  VIADD R34, R34, 0x30 ;  /* 0x0000003022227836 */ /* 0x000fca0000000000 */
[----:B------:R-:W-:-:S13]  /*16d70*/  ISETP.GE.AND P0, PT, R34, R36, PT ;  /* 0x000000242200720c */ /* 0x000fda0003f06270 */
[----:B0-2---:R-:W-:-:S05]  /*16d80*/  @!P0 LEA R2, P2, R8, R0, 0x1 ;  /* 0x0000000008028211 */ /* 0x005fca00078408ff */
[----:B------:R-:W-:-:S05]  /*16d90*/  @!P0 IMAD.X R3, RZ, RZ, R4, P2 ;  /* 0x000000ffff038224 */ /* 0x000fca00010e0604 */
[----:B------:R-:W-:Y:S01]  /*16da0*/  @!PT LDS RZ, [RZ] ;  /* 0x00000000fffff984 */ /* 0x000fe20000000800 */
[----:B------:R-:W-:Y:S01]  /*16db0*/  @!PT LDS RZ, [RZ] ;  /* 0x00000000fffff984 */ /* 0x000fe20000000800 */
[----:B------:R-:W-:Y:S01]  /*16dc0*/  @!PT LDS RZ, [RZ] ;  /* 0x00000000fffff984 */ /* 0x000fe20000000800 */
[----:B------:R0:W-:Y:S01]  /*16dd0*/  @!P0 LDGSTS.E.BYPASS.LTC128B.128 [R7+0x21c00], desc[UR54][R2.64], !P1 ;  /* 0x21c0000002078fae */ /* 0x0001e2000c901d76 */
[----:B------:R-:W-:Y:S01]  /*16de0*/  PLOP3.LUT P0, PT, PT, PT, PT, 0x80, 0x0 ;  /* 0x000000000000781c */ /* 0x000fe20003f0f070 */
[----:B------:R-:W-:-:S12]  /*16df0*/  NOP ;  /* 0x0000000000007918 */ /* 0x000fd80000000000 */
.L_x_5585:
        /* <DEDUP_REMOVED lines=16> */
[----:B------:R-:W2:Y:S03]  /*16f00*/  SYNCS.PHASECHK.TRANS64.TRYWAIT P0, [R17+URZ+0x28c20], R0 ;  /* 0x028c2000110075a7 */ /* 0x000ea6000800017f */
[----:B0-2---:R-:W-:Y:S05]  /*16f10*/  @!P0 BRA `(.L_x_5587) ;  /* 0x0000003c00888947 */ /* 0x005fea0003800000 */
.L_x_5663:
[----:B------:R-:W-:Y:S05]  /*16f20*/  BSYNC B0 ;  /* 0x0000000000007941 */ /* 0x000fea0003800000 */
.L_x_5586:
[----:B------:R-:W-:-:S05]  /*16f30*/  IMAD.U32 R2, RZ, RZ, UR36 ;  /* 0x00000024ff027e24 */ /* 0x000fca000f8e00ff */
[----:B------:R-:W-:-:S13]  /*16f40*/  ISETP.NE.AND P0, PT, R2, 0x3, PT ;  /* 0x000000030200780c */ /* 0x000fda0003f05270 */
[----:B------:R-:W-:Y:S05]  /*16f50*/  @!P0 BRA `(.L_x_5588) ;  /* 0x0000000000048947 */ /* 0x000fea0003800000 */
[----:B------:R-:W-:Y:S01]  /*16f60*/  BPT.TRAP 0x1 ;  /* 0x000000040000795c */ /* 0x000fe20000300000 */
.L_x_5588:
[----:B0-----:R-:W-:Y:S01]  /*16f70*/  SHF.L.U32 R0, R22, 0x1f, RZ ;  /* 0x0000001f16007819 */ /* 0x001fe200000006ff */
[----:B------:R-:W-:Y:S03]  /*16f80*/  BSSY B0, `(.L_x_5589) ;  /* 0x0000003000007945 */ /* 0x000fe60003800000 */
[----:B------:R-:W0:Y:S02]  /*16f90*/  SYNCS.PHASECHK.TRANS64.TRYWAIT P0, [R25+URZ+0x28c60], R0 ;  /* 0x028c6000190075a7 */ /* 0x000e24000800017f */
[----:B0-----:R-:W-:Y:S05]  /*16fa0*/  @!P0 BRA `(.L_x_5590) ;  /* 0x0000003c00788947 */ /* 0x001fea0003800000 */
.L_x_5664:
[----:B------:R-:W-:Y:S05]  /*16fb0*/  BSYNC B0 ;  /* 0x0000000000007941 */ /* 0x000fea0003800000 */
.L_x_5589:
        /* <DEDUP_REMOVED lines=24> */
[----:B------:R-:W2:Y:S01]  /*17140*/  SHFL.IDX PT, R2, R4, RZ, 0x181f ;  /* 0x00181fff04027589 */ /* 0x000ea200000e0000 */
[C---:B------:R-:W-:Y:S02]  /*17150*/  LOP3.LUT P4, RZ, R19.reuse, 0x4, RZ, 0xc0, !PT ;  /* 0x0000000413ff7812 */ /* 0x040fe4000788c0ff */
[C---:B------:R-:W-:Y:S01]  /*17160*/  LOP3.LUT P3, RZ, R19.reuse, 0x8, RZ, 0xc0, !PT ;  /* 0x0000000813ff7812 */ /* 0x040fe2000786c0ff */
[----:B------:R-:W3:Y:S01]  /*17170*/  SHFL.IDX PT, R3, R6, RZ, 0x181f ;  /* 0x00181fff06037589 */ /* 0x000ee200000e0000 */
[----:B------:R-:W-:Y:S02]  /*17180*/  LOP3.LUT P2, RZ, R19, 0x10, RZ, 0xc0, !PT ;  /* 0x0000001013ff7812 */ /* 0x000fe4000784c0ff */
[----:B------:R-:W-:Y:S01]  /*17190*/  LOP3.LUT R16, R16, 0xfffffeff, RZ, 0xc0, !PT ;  /* 0xfffffeff10107812 */ /* 0x000fe200078ec0ff */
[----:B0-----:R-:W-:-:S05]  /*171a0*/  IMAD.SHL.U32 R7, R7, 0x8, RZ ;  /* 0x0000000807077824 */ /* 0x001fca00078e00ff */
[----:B------:R-:W-:-:S05]  /*171b0*/  LOP3.LUT R7, R7, 0x38, RZ, 0xc0, !PT ;  /* 0x0000003807077812 */ /* 0x000fca00078ec0ff */
[----:B------:R-:W-:Y:S01]  /*171c0*/  IMAD.SHL.U32 R0, R7, 0x2, RZ ;  /* 0x0000000207007824 */ /* 0x000fe200078e00ff */
[----:B------:R-:W-:-:S04]  /*171d0*/  LOP3.LUT R7, R19, 0x1, RZ, 0xc0, !PT ;  /* 0x0000000113077812 */ /* 0x000fc800078ec0ff */
[----:B--2---:R-:W-:Y:S02]  /*171e0*/  IADD3 R2, P0, R2, R0, RZ ;  /* 0x0000000002027210 */ /* 0x004fe40007f1e0ff */
[----:B------:R-:W-:Y:S02]  /*171f0*/  ISETP.NE.U32.AND P1, PT, R7, 0x1, PT ;  /* 0x000000010700780c */ /* 0x000fe40003f25070 */
[----:B------:R-:W-:Y:S01]  /*17200*/  PRMT R7, R19, 0x8880, RZ ;  /* 0x0000888013077816 */ /* 0x000fe200000000ff */
[----:B---3--:R-:W-:Y:S01]  /*17210*/  IMAD.X R3, RZ, RZ, R3, P0 ;  /* 0x000000ffff037224 */ /* 0x008fe200000e0603 */
        /* <DEDUP_REMOVED lines=25> */
[----:B------:R-:W2:Y:S04]  /*173b0*/  SHFL.IDX PT, R3, R6, 0x1, 0x181f ;  /* 0x00381f0006037f89 */ /* 0x000ea800000e0000 */
[----:B------:R-:W-:Y:S01]  /*173c0*/  SHFL.IDX PT, R6, R6, 0x3, 0x181f ;  /* 0x00781f0006067f89 */ /* 0x000fe200000e0000 */
[----:B0-----:R-:W-:-:S05]  /*173d0*/  IADD3 R2, P6, R2, R0, RZ ;  /* 0x0000000002027210 */ /* 0x001fca0007fde0ff */
[----:B--2---:R-:W-:Y:S01]  /*173e0*/  IMAD.X R3, RZ, RZ, R3, P6 ;  /* 0x000000ffff037224 */ /* 0x004fe200030e0603 */
        /* <DEDUP_REMOVED lines=39> */
[----:B0-----:R0:W2:Y:S02]  /*17660*/  SHFL.IDX PT, R2, R4, 0x3, 0x181f ;  /* 0x00781f0004027f89 */ /* 0x0010a400000e0000 */
.L_x_5674:
        /* <DEDUP_REMOVED lines=11> */
[----:B--2---:R-:W-:Y:S02]  /*17720*/  IADD3 R2, P0, R2, R0, RZ ;  /* 0x0000000002027210 */ /* 0x004fe40007f1e0ff */
        /* <DEDUP_REMOVED lines=22> */
.L_x_5592:
        /* <DEDUP_REMOVED lines=11> */
.L_x_5593:
[----:B------:R-:W2:Y:S01]  /*17940*/  LDL.LU R2, [R1+0x4] ;  /* 0x0000040001027983 */ /* 0x000ea20000300800 */
[----:B------:R3:W-:Y:S01]  /*17950*/  SYNCS.ARRIVE.TRANS64.A1T0 RZ, [R25+URZ+0x28c50], RZ ;  /* 0x028c50ff19ff79a7 */ /* 0x0007e2000810003f */
[----:B------:R-:W-:Y:S01]  /*17960*/  BSSY B0, `(.L_x_5594) ;  /* 0x00000f0000007945 */ /* 0x000fe20003800000 */
[----:B--2---:R-:W-:-:S05]  /*17970*/  VIADD R7, R2, 0xfffffffe ;  /* 0xfffffffe02077836 */ /* 0x004fca0000000000 */
[----:B------:R-:W-:-:S13]  /*17980*/  ISETP.GE.AND P0, PT, R7, R30, PT ;  /* 0x0000001e0700720c */ /* 0x000fda0003f06270 */
[----:B---3--:R-:W-:Y:S05]  /*17990*/  @!P0 BRA `(.L_x_5595) ;  /* 0x0000000c00b08947 */ /* 0x008fea0003800000 */
[----:B------:R-:W2:Y:S01]  /*179a0*/  LDL.LU R2, [R1+0x14] ;  /* 0x0000140001027983 */ /* 0x000ea20000300800 */
[----:B------:R-:W-:-:S04]  /*179b0*/  LOP3.LUT R28, R19, 0x80, RZ, 0xc0, !PT ;  /* 0x00000080131c7812 */ /* 0x000fc800078ec0ff */
[----:B------:R-:W-:Y:S02]  /*179c0*/  SHF.R.U32.HI R28, RZ, 0x3, R28 ;  /* 0x00000003ff1c7819 */ /* 0x000fe4000001161c */
[----:B--2---:R-:W-:-:S04]  /*179d0*/  LOP3.LUT R29, R2, 0x40, RZ, 0xc0, !PT ;  /* 0x00000040021d7812 */ /* 0x004fc800078ec0ff */
[----:B------:R-:W-:-:S07]  /*179e0*/  SHF.R.U32.HI R29, RZ, 0x2, R29 ;  /* 0x00000002ff1d7819 */ /* 0x000fce000001161d */
.L_x_5608:
[----:B0-----:R-:W0:Y:S01]  /*179f0*/  S2R R4, SR_TID.X ;  /* 0x0000000000047919 */ /* 0x001e220000002100 */
[----:B--2---:R-:W2:Y:S01]  /*17a00*/  LDC R2, c[0x0][0x430] ;  /* 0x00010c00ff027b82 */ /* 0x004ea20000000800 */
[----:B---3--:R-:W-:Y:S01]  /*17a10*/  IMAD R6, R7, 0x40, R31 ;  /* 0x0000004007067824 */ /* 0x008fe200078e021f */
[----:B------:R-:W-:Y:S05]  /*17a20*/  YIELD ;  /* 0x0000000000007946 */ /* 0x000fea0003800000 */
[----:B------:R-:W-:Y:S01]  /*17a30*/  IMAD.U32 R11, RZ, RZ, UR36 ;  /* 0x00000024ff0b7e24 */ /* 0x000fe2000f8e00ff */
[----:B------:R-:W-:Y:S01]  /*17a40*/  ULDC UR4, c[0x0][0x430] ;  /* 0x00010c0000047ab9 */ /* 0x000fe20000000800 */
[----:B------:R-:W-:Y:S01]  /*17a50*/  VIADD R18, R18, 0x1 ;  /* 0x0000000112127836 */ /* 0x000fe20000000000 */
[----:B--2---:R-:W-:Y:S01]  /*17a60*/  ISETP.NE.AND P0, PT, R2, 0x1, PT ;  /* 0x000000010200780c */ /* 0x004fe20003f05270 */
[----:B0-----:R-:W-:-:S05]  /*17a70*/  IMAD.SHL.U32 R4, R4, 0x10, RZ ;  /* 0x0000001004047824 */ /* 0x001fca00078e00ff */
[----:B------:R-:W-:-:S07]  /*17a80*/  LOP3.LUT R4, R37, 0x70, R4, 0xf8, !PT ;  /* 0x0000007025047812 */ /* 0x000fce00078ef804 */
[----:B------:R-:W0:Y:S01]  /*17a90*/  @P0 LDC R3, c[0x0][0x434] ;  /* 0x00010d00ff030b82 */ /* 0x000e220000000800 */
[C---:B------:R-:W-:Y:S01]  /*17aa0*/  ISETP.GT.U32.AND P1, PT, R4.reuse, 0x3f, PT ;  /* 0x0000003f0400780c */ /* 0x040fe20003f24070 */
[----:B------:R-:W-:-:S06]  /*17ab0*/  IMAD.IADD R6, R4, 0x1, R6 ;  /* 0x0000000104067824 */ /* 0x000fcc00078e0206 */
[----:B------:R-:W2:Y:S01]  /*17ac0*/  @P0 LDC R2, c[0x0][0x438] ;  /* 0x00010e00ff020b82 */ /* 0x000ea20000000800 */
[----:B------:R-:W-:-:S07]  /*17ad0*/  IMAD.MOV.U32 R10, RZ, RZ, R6 ;  /* 0x000000ffff0a7224 */ /* 0x000fce00078e0006 */
[----:B------:R-:W3:Y:S01]  /*17ae0*/  @!P1 LDC.64 R4, c[0x0][0x428] ;  /* 0x00010a00ff049b82 */ /* 0x000ee20000000a00 */
[----:B0-----:R-:W-:-:S07]  /*17af0*/  @P0 IMAD.HI.U32 R3, R6, R3, RZ ;  /* 0x0000000306030227 */ /* 0x001fce00078e00ff */
[----:B------:R-:W0:Y:S01]  /*17b00*/  @!P1 LDC.64 R8, c[0x0][0x418] ;  /* 0x00010600ff089b82 */ /* 0x000e220000000a00 */
[----:B--2---:R-:W-:-:S04]  /*17b10*/  @P0 SHF.R.U32.HI R10, RZ, R2, R3 ;  /* 0x00000002ff0a0219 */ /* 0x004fc80000011603 */
[--C-:B------:R-:W-:Y:S01]  /*17b20*/  @!P1 SHF.R.S32.HI R3, RZ, 0x1f, R10.reuse ;  /* 0x0000001fff039819 */ /* 0x100fe2000001140a */
[----:B------:R-:W-:-:S04]  /*17b30*/  @!P1 IMAD.MOV.U32 R2, RZ, RZ, R10 ;  /* 0x000000ffff029224 */ /* 0x000fc800078e000a */
[----:B---3--:R-:W-:-:S04]  /*17b40*/  @!P1 IMAD.WIDE.U32 R2, R23, R4, R2 ;  /* 0x0000000417029225 */ /* 0x008fc800078e0002 */
        /* <DEDUP_REMOVED lines=17> */
[----:B01----:R-:W-:Y:S08]  /*17c60*/  @!P1 BRA `(.L_x_5596) ;  /* 0x0000000000049947 */ /* 0x003ff00003800000 */
[----:B------:R-:W-:Y:S01]  /*17c70*/  BPT.TRAP 0x1 ;  /* 0x000000040000795c */ /* 0x000fe20000300000 */
.L_x_5596:
[----:B------:R-:W-:Y:S01]  /*17c80*/  IMAD R6, R18, 0x8, R17 ;  /* 0x0000000812067824 */ /* 0x000fe200078e0211 */
[----:B------:R-:W-:Y:S01]  /*17c90*/  SHF.L.U32 R19, R22, 0x1f, RZ ;  /* 0x0000001f16137819 */ /* 0x000fe200000006ff */
[----:B------:R-:W-:Y:S01]  /*17ca0*/  BSSY B1, `(.L_x_5597) ;  /* 0x0000004000017945 */ /* 0x000fe20003800000 */
[----:B------:R-:W-:Y:S02]  /*17cb0*/  SHF.R.S32.HI R9, RZ, 0x1f, R5 ;  /* 0x0000001fff097819 */ /* 0x000fe40000011405 */
[----:B------:R-:W0:Y:S02]  /*17cc0*/  SYNCS.PHASECHK.TRANS64.TRYWAIT P0, [R6+URZ+0x28c40], R19 ;  /* 0x028c4013060075a7 */ /* 0x000e24000800017f */
[----:B0-----:R-:W-:Y:S05]  /*17cd0*/  @!P0 BRA `(.L_x_5598) ;  /* 0x0000003800688947 */ /* 0x001fea0003800000 */
.L_x_5675:
[----:B------:R-:W-:Y:S05]  /*17ce0*/  BSYNC B1 ;  /* 0x0000000000017941 */ /* 0x000fea0003800000 */
.L_x_5597:
        /* <DEDUP_REMOVED lines=17> */
[----:B-1----:R-:W-:Y:S01]  /*17e00*/  IMAD R25, R26, UR5, R3 ;  /* 0x000000051a197c24 */ /* 0x002fe2000f8e0203 */
        /* <DEDUP_REMOVED lines=22> */
.L_x_5685:
        /* <DEDUP_REMOVED lines=8> */
.L_x_5600:
        /* <DEDUP_REMOVED lines=11> */
.L_x_5601:
[----:B------:R2:W-:Y:S01]  /*180a0*/  SYNCS.ARRIVE.TRANS64.A1T0 RZ, [R6+URZ+0x28c30], RZ ;  /* 0x028c30ff06ff79a7 */ /* 0x0005e2000810003f */
[----:B------:R-:W-:Y:S05]  /*180b0*/  @!P2 BRA `(.L_x_5602) ;  /* 0x000000000004a947 */ /* 0x000fea0003800000 */
[----:B------:R-:W-:Y:S01]  /*180c0*/  BPT.TRAP 0x1 ;  /* 0x000000040000795c */ /* 0x000fe20000300000 */
.L_x_5602:
[----:B------:R-:W3:Y:S01]  /*180d0*/  SYNCS.PHASECHK.TRANS64.TRYWAIT P0, [R6+URZ+0x28c60], R19 ;  /* 0x028c6013060075a7 */ /* 0x000ee2000800017f */
[----:B------:R-:W-:Y:S04]  /*180e0*/  BSSY B1, `(.L_x_5603) ;  /* 0x0000002000017945 */ /* 0x000fe80003800000 */
[----:B---3--:R-:W-:Y:S05]  /*180f0*/  @!P0 BRA `(.L_x_5604) ;  /* 0x0000003800908947 */ /* 0x008fea0003800000 */
.L_x_5686:
[----:B------:R-:W-:Y:S05]  /*18100*/  BSYNC B1 ;  /* 0x0000000000017941 */ /* 0x000fea0003800000 */
.L_x_5603:
        /* <DEDUP_REMOVED lines=79> */
.L_x_5696:
        /* <DEDUP_REMOVED lines=25> */
.L_x_5606:
        /* <DEDUP_REMOVED lines=11> */
.L_x_5607:
[----:B------:R3:W-:Y:S01]  /*18840*/  SYNCS.ARRIVE.TRANS64.A1T0 RZ, [R6+URZ+0x28c50], RZ ;  /* 0x028c50ff06ff79a7 */ /* 0x0007e2000810003f */
[----:B------:R-:W-:Y:S05]  /*18850*/  @P3 BRA `(.L_x_5608) ;  /* 0xfffffff000643947 */ /* 0x000fea000383ffff */
.L_x_5595:
[----:B------:R-:W-:Y:S05]  /*18860*/  BSYNC B0 ;  /* 0x0000000000007941 */ /* 0x000fea0003800000 */
.L_x_5594:
        /* <DEDUP_REMOVED lines=21> */
.L_x_5610:
[----:B------:R-:W-:Y:S05]  /*189c0*/  BSYNC B0 ;  /* 0x0000000000007941 */ /* 0x000fea0003800000 */
.L_x_5609:
[----:B------:R-:W-:-:S07]  /*189d0*/  SEL R18, R18, RZ, P0 ;  /* 0x000000ff12127207 */ /* 0x000fce0000000000 */
.L_x_5569:
[----:B------:R-:W-:Y:S05]  /*189e0*/  BSYNC B7 ;  /* 0x0000000000077941 */ /* 0x000fea0003800000 */
.L_x_5567:
        /* <DEDUP_REMOVED lines=8> */
[----:B-1----:R1:W4:Y:S01]  /*18a70*/  LDS.128 R24, [R17+0x28cd0] ;  /* 0x028cd00011187984 */ /* 0x0023220000000c00 */
[----:B------:R-:W-:Y:S06]  /*18a80*/  BAR.ARV 0x4, 0x180 ;  /* 0x0106000000007b1d */ /* 0x000fec0000002000 */
[----:B------:R-:W-:Y:S05]  /*18a90*/  BRA `(.L_x_5612) ;  /* 0x0000000c00d47947 */ /* 0x000fea0003800000 */
.L_x_5611:
        /* <DEDUP_REMOVED lines=14> */
[----:B-1----:R-:W-:Y:S01]  /*18b80*/  IMAD.MOV.U32 R25, RZ, RZ, RZ ;  /* 0x000000ffff197224 */ /* 0x002fe200078e00ff */
        /* <DEDUP_REMOVED lines=28> */
.L_x_5706:
[----:B------:R-:W-:Y:S02]  /*18d50*/  ULDC UR4, c[0x0][0xc38] ;  /* 0x00030e0000047ab9 */ /* 0x000fe40000000800 */
[----:B------:R-:W-:-:S04]  /*18d60*/  IMAD.U32 R4, RZ, RZ, UR4 ;  /* 0x00000004ff047e24 */ /* 0x000fc8000f8e00ff */
[----:B-1----:R-:W-:-:S04]  /*18d70*/  IMAD R5, R14, R4, RZ ;  /* 0x000000040e057224 */ /* 0x002fc800078e02ff */
[----:B------:R-:W-:-:S05]  /*18d80*/  IMAD.IADD R6, R6, 0x1, R5 ;  /* 0x0000000106067824 */ /* 0x000fca00078e0205 */
[----:B------:R-:W-:-:S13]  /*18d90*/  ISETP.GT.AND P6, PT, R6, R0, PT ;  /* 0x000000000600720c */ /* 0x000fda0003fc4270 */
[----:B------:R-:W-:Y:S05]  /*18da0*/  @P6 BRA `(.L_x_5614) ;  /* 0x0000000000a46947 */ /* 0x000fea0003800000 */
.L_x_5617:
        /* <DEDUP_REMOVED lines=35> */
.L_x_5714:
[----:B------:R-:W-:Y:S02]  /*18fe0*/  ULDC UR4, c[0x0][0xc38] ;  /* 0x00030e0000047ab9 */ /* 0x000fe40000000800 */
[----:B------:R-:W-:-:S04]  /*18ff0*/  IMAD.U32 R4, RZ, RZ, UR4 ;  /* 0x00000004ff047e24 */ /* 0x000fc8000f8e00ff */
[----:B-1----:R-:W-:-:S04]  /*19000*/  IMAD R5, R14, R4, RZ ;  /* 0x000000040e057224 */ /* 0x002fc800078e02ff */
[----:B------:R-:W-:-:S05]  /*19010*/  IMAD.IADD R6, R5, 0x1, R6 ;  /* 0x0000000105067824 */ /* 0x000fca00078e0206 */
[----:B------:R-:W-:-:S13]  /*19020*/  ISETP.GT.AND P6, PT, R6, R0, PT ;  /* 0x000000000600720c */ /* 0x000fda0003fc4270 */
[----:B------:R-:W-:Y:S05]  /*19030*/  @!P6 BRA `(.L_x_5617) ;  /* 0xfffffffc005ce947 */ /* 0x000fea000383ffff */
.L_x_5614:
        /* <DEDUP_REMOVED lines=10> */
.L_x_5719:
[----:B------:R-:W-:-:S13]  /*190e0*/  ISETP.NE.AND P0, PT, R2, RZ, PT ;  /* 0x000000ff0200720c */ /* 0x000fda0003f05270 */
[----:B------:R-:W-:Y:S05]  /*190f0*/  @!P0 BRA `(.L_x_5619) ;  /* 0x0000000000108947 */ /* 0x000fea0003800000 */
[----:B------:R-:W-:Y:S01]  /*19100*/  UMOV UR4, 0xffffffff ;  /* 0xffffffff00047882 */ /* 0x000fe20000000000 */
[----:B-1----:R-:W-:Y:S02]  /*19110*/  VIADD R12, R12, 0xffffffff ;  /* 0xffffffff0c0c7836 */ /* 0x002fe40000000000 */
[----:B------:R-:W-:Y:S05]  /*19120*/  BRA.DIV UR4, `(.L_x_5620) ;  /* 0x0000003a04c07947 */ /* 0x000fea000b800000 */
[----:B------:R4:W1:Y:S02]  /*19130*/  SHFL.IDX PT, R24, R3, R12, 0x1f ;  /* 0x00001f0c03187589 */ /* 0x00086400000e0000 */
.L_x_5619:
        /* <DEDUP_REMOVED lines=8> */
[----:B-1----:R-:W1:Y:S08]  /*191c0*/  MUFU.RCP R6, R6 ;  /* 0x0000000600067308 */ /* 0x002e700000001000 */
[----:B--2---:R-:W-:Y:S01]  /*191d0*/  MUFU.RCP R9, R9 ;  /* 0x0000000900097308 */ /* 0x004fe20000001000 */
[----:B-1----:R-:W-:-:S07]  /*191e0*/  VIADD R2, R6, 0xffffffe ;  /* 0x0ffffffe06027836 */ /* 0x002fce0000000000 */
[----:B0---4-:R0:W1:Y:S02]  /*191f0*/  F2I.FTZ.U32.TRUNC.NTZ R3, R2 ;  /* 0x0000000200037305 */ /* 0x011064000021f000 */
[----:B0-----:R-:W-:Y:S02]  /*19200*/  IMAD.MOV.U32 R2, RZ, RZ, RZ ;  /* 0x000000ffff027224 */ /* 0x001fe400078e00ff */
[----:B-1----:R-:W-:-:S04]  /*19210*/  IMAD.MOV R7, RZ, RZ, -R3 ;  /* 0x000000ffff077224 */ /* 0x002fc800078e0a03 */
[----:B------:R-:W-:-:S04]  /*19220*/  IMAD R7, R7, R4, RZ ;  /* 0x0000000407077224 */ /* 0x000fc800078e02ff */
[----:B------:R-:W-:Y:S01]  /*19230*/  IMAD.HI.U32 R3, R3, R7, R2 ;  /* 0x0000000703037227 */ /* 0x000fe200078e0002 */
[----:B------:R-:W-:Y:S02]  /*19240*/  IABS R7, R0 ;  /* 0x0000000000077213 */ /* 0x000fe40000000000 */
[----:B------:R-:W-:-:S03]  /*19250*/  IABS R2, R25 ;  /* 0x0000001900027213 */ /* 0x000fc60000000000 */
[----:B------:R-:W-:-:S04]  /*19260*/  IMAD.HI.U32 R6, R3, R7, RZ ;  /* 0x0000000703067227 */ /* 0x000fc800078e00ff */
[----:B------:R-:W-:Y:S02]  /*19270*/  IMAD.MOV R2, RZ, RZ, -R2 ;  /* 0x000000ffff027224 */ /* 0x000fe400078e0a02 */
        /* <DEDUP_REMOVED lines=19> */
[----:B------:R-:W-:-:S05]  /*193b0*/  IABS R3, R6 ;  /* 0x0000000600037213 */ /* 0x000fca0000000000 */
        /* <DEDUP_REMOVED lines=14> */
[--C-:B------:R-:W-:Y:S02]  /*194a0*/  IMAD R8, R8, R3, R6.reuse ;  /* 0x0000000308087224 */ /* 0x100fe400078e0206 */
[----:B------:R-:W-:Y:S02]  /*194b0*/  IMAD.MOV R3, RZ, RZ, -R6 ;  /* 0x000000ffff037224 */ /* 0x000fe400078e0a06 */
[----:B------:R-:W-:Y:S02]  /*194c0*/  IMAD R26, R8, 0x10000, R5 ;  /* 0x00010000081a7824 */ /* 0x000fe400078e0205 */
[----:B------:R-:W-:Y:S01]  /*194d0*/  IMAD R3, R25, R3, R0 ;  /* 0x0000000319037224 */ /* 0x000fe200078e0200 */
[----:B------:R-:W-:Y:S06]  /*194e0*/  BRA `(.L_x_5622) ;  /* 0x0000000000f07947 */ /* 0x000fec0003800000 */
.L_x_5621:
        /* <DEDUP_REMOVED lines=11> */
[----:B------:R-:W-:Y:S01]  /*195a0*/  IMAD R11, R10, R7, RZ ;  /* 0x000000070a0b7224 */ /* 0x000fe200078e02ff */
[----:B------:R-:W-:-:S03]  /*195b0*/  IABS R10, R5 ;  /* 0x00000005000a7213 */ /* 0x000fc60000000000 */
        /* <DEDUP_REMOVED lines=18> */
[----:B------:R-:W-:-:S03]  /*196e0*/  IMAD R0, R5, R9, R0 ;  /* 0x0000000905007224 */ /* 0x000fc600078e0200 */
[----:B------:R-:W-:-:S04]  /*196f0*/  VIADDMNMX R4, R3, R4, R6, PT ;  /* 0x0000000403047246 */ /* 0x000fc80003800106 */
[----:B------:R-:W-:-:S04]  /*19700*/  IABS R6, R4 ;  /* 0x0000000400067213 */ /* 0x000fc80000000000 */
[----:B------:R-:W0:Y:S08]  /*19710*/  I2F.RP R8, R6 ;  /* 0x0000000600087306 */ /* 0x000e300000209400 */
[----:B0-----:R-:W0:Y:S02]  /*19720*/  MUFU.RCP R8, R8 ;  /* 0x0000000800087308 */ /* 0x001e240000001000 */
[----:B0-----:R-:W-:Y:S01]  /*19730*/  VIADD R2, R8, 0xffffffe ;  /* 0x0ffffffe08027836 */ /* 0x001fe20000000000 */
[----:B------:R-:W-:-:S05]  /*19740*/  IABS R8, R0 ;  /* 0x0000000000087213 */ /* 0x000fca0000000000 */
[----:B------:R0:W1:Y:S02]  /*19750*/  F2I.FTZ.U32.TRUNC.NTZ R3, R2 ;  /* 0x0000000200037305 */ /* 0x000064000021f000 */
[----:B0-----:R-:W-:Y:S02]  /*19760*/  IMAD.MOV.U32 R2, RZ, RZ, RZ ;  /* 0x000000ffff027224 */ /* 0x001fe400078e00ff */
[----:B-1----:R-:W-:-:S04]  /*19770*/  IMAD.MOV R5, RZ, RZ, -R3 ;  /* 0x000000ffff057224 */ /* 0x002fc800078e0a03 */
[----:B------:R-:W-:-:S04]  /*19780*/  IMAD R5, R5, R6, RZ ;  /* 0x0000000605057224 */ /* 0x000fc800078e02ff */
[----:B------:R-:W-:Y:S01]  /*19790*/  IMAD.HI.U32 R3, R3, R5, R2 ;  /* 0x0000000503037227 */ /* 0x000fe200078e0002 */
[-C--:B------:R-:W-:Y:S02]  /*197a0*/  IABS R5, R4.reuse ;  /* 0x0000000400057213 */ /* 0x080fe40000000000 */
[----:B------:R-:W-:Y:S02]  /*197b0*/  LOP3.LUT R2, R0, R4, RZ, 0x3c, !PT ;  /* 0x0000000400027212 */ /* 0x000fe400078e3cff */
[----:B------:R-:W-:Y:S01]  /*197c0*/  IADD3 R0, R7, 0x1000000, R0 ;  /* 0x0100000007007810 */ /* 0x000fe20007ffe000 */
[----:B------:R-:W-:Y:S01]  /*197d0*/  IMAD.MOV R5, RZ, RZ, -R5 ;  /* 0x000000ffff057224 */ /* 0x000fe200078e0a05 */
[----:B------:R-:W-:Y:S01]  /*197e0*/  ISETP.GE.AND P2, PT, R2, RZ, PT ;  /* 0x000000ff0200720c */ /* 0x000fe20003f46270 */
        /* <DEDUP_REMOVED lines=9> */
[----:B------:R-:W-:Y:S01]  /*19880*/  @!P1 LOP3.LUT R3, RZ, R4, RZ, 0x33, !PT ;  /* 0x00000004ff039212 */ /* 0x000fe200078e33ff */
[----:B------:R-:W-:-:S04]  /*19890*/  IMAD.MOV R4, RZ, RZ, -R4 ;  /* 0x000000ffff047224 */ /* 0x000fc800078e0a04 */
[----:B------:R-:W-:-:S07]  /*198a0*/  IMAD R26, R3, R4, R0 ;  /* 0x00000004031a7224 */ /* 0x000fce00078e0200 */
.L_x_5622:
[----:B------:R-:W-:-:S05]  /*198b0*/  LOP3.LUT R0, RZ, R3, RZ, 0x33, !PT ;  /* 0x00000003ff007212 */ /* 0x000fca00078e33ff */
[----:B------:R-:W-:Y:S01]  /*198c0*/  IMAD.IADD R25, R25, 0x1, R0 ;  /* 0x0000000119197824 */ /* 0x000fe200078e0200 */
[----:B------:R-:W-:Y:S06]  /*198d0*/  BRA `(.L_x_5623) ;  /* 0x00000000001c7947 */ /* 0x000fec0003800000 */
.L_x_5615:
[----:B------:R-:W-:Y:S01]  /*198e0*/  UMOV UR4, URZ ;  /* 0x0000003f00047c82 */ /* 0x000fe20008000000 */
[----:B------:R-:W-:Y:S01]  /*198f0*/  UMOV UR5, URZ ;  /* 0x0000003f00057c82 */ /* 0x000fe20008000000 */
[----:B------:R-:W-:Y:S01]  /*19900*/  ULDC UR6, c[0x0][0xc3c] ;  /* 0x00030f0000067ab9 */ /* 0x000fe20000000800 */
[----:B------:R-:W-:Y:S02]  /*19910*/  IMAD.MOV.U32 R24, RZ, RZ, R0 ;  /* 0x000000ffff187224 */ /* 0x000fe400078e0000 */
[----:B------:R-:W-:Y:S02]  /*19920*/  IMAD.U32 R25, RZ, RZ, UR4 ;  /* 0x00000004ff197e24 */ /* 0x000fe4000f8e00ff */
[----:B------:R-:W-:Y:S02]  /*19930*/  IMAD.U32 R26, RZ, RZ, UR5 ;  /* 0x00000005ff1a7e24 */ /* 0x000fe4000f8e00ff */
[----:B------:R-:W-:-:S07]  /*19940*/  IMAD.U32 R27, RZ, RZ, UR6 ;  /* 0x00000006ff1b7e24 */ /* 0x000fce000f8e00ff */
.L_x_5623:
[----:B------:R-:W1:Y:S01]  /*19950*/  S2R R0, SR_TID.X ;  /* 0x0000000000007919 */ /* 0x000e620000002100 */
[----:B------:R-:W-:Y:S05]  /*19960*/  WARPSYNC.ALL ;  /* 0x0000000000007948 */ /* 0x000fea0003800000 */
[----:B------:R-:W-:Y:S01]  /*19970*/  BAR.SYNC.DEFER_BLOCKING 0x4, 0x180 ;  /* 0x0106000000007b1d */ /* 0x000fe20000010000 */
[----:B-1----:R-:W-:-:S04]  /*19980*/  LOP3.LUT R0, R0, 0x1f, RZ, 0xc0, !PT ;  /* 0x0000001f00007812 */ /* 0x002fc800078ec0ff */
[----:B------:R-:W-:-:S13]  /*19990*/  ISETP.NE.AND P0, PT, R0, RZ, PT ;  /* 0x000000ff0000720c */ /* 0x000fda0003f05270 */
[----:B0-----:R-:W0:Y:S01]  /*199a0*/  @!P0 S2R R3, SR_CgaCtaId ;  /* 0x0000000000038919 */ /* 0x001e220000008800 */
[----:B------:R-:W-:-:S04]  /*199b0*/  @!P0 MOV R0, 0x400 ;  /* 0x0000040000008802 */ /* 0x000fc80000000f00 */
[----:B0-----:R-:W-:-:S05]  /*199c0*/  @!P0 LEA R17, R3, R0, 0x18 ;  /* 0x0000000003118211 */ /* 0x001fca00078ec0ff */
[----:B------:R0:W-:Y:S01]  /*199d0*/  @!P0 STS.128 [R17+0x28cd0], R24 ;  /* 0x028cd01811008388 */ /* 0x0001e20000000c00 */
[----:B------:R-:W-:Y:S06]  /*199e0*/  BAR.ARV 0x5, 0x180 ;  /* 0x0146000000007b1d */ /* 0x000fec0000002000 */
.L_x_5612:
[----:B------:R-:W-:Y:S02]  /*199f0*/  ULDC UR4, c[0x0][0xc3c] ;  /* 0x00030f0000047ab9 */ /* 0x000fe40000000800 */
[----:B----4-:R-:W-:-:S13]  /*19a00*/  ISETP.GE.AND P0, PT, R27, UR4, PT ;  /* 0x000000041b007c0c */ /* 0x010fda000bf06270 */
[----:B------:R-:W-:Y:S05]  /*19a10*/  @!P0 BRA `(.L_x_5624) ;  /* 0xffffffb000048947 */ /* 0x000fea000383ffff */
[----:B------:R-:W-:Y:S05]  /*19a20*/  BSYNC B8 ;  /* 0x0000000000087941 */ /* 0x000fea0003800000 */
.L_x_5553:
[----:B------:R-:W4:Y:S01]  /*19a30*/  LDL.LU R0, [R1+0x10] ;  /* 0x0000100001007983 */ /* 0x000f220000300800 */
[----:B------:R-:W-:Y:S01]  /*19a40*/  BSSY B0, `(.L_x_5625) ;  /* 0x000000b000007945 */ /* 0x000fe20003800000 */
[----:B------:R-:W5:Y:S01]  /*19a50*/  S2R R5, SR_CgaCtaId ;  /* 0x0000000000057919 */ /* 0x000f620000008800 */
[----:B----4-:R-:W-:-:S05]  /*19a60*/  VIADD R0, R0, 0x1 ;  /* 0x0000000100007836 */ /* 0x010fca0000000000 */
[----:B-1----:R-:W-:-:S04]  /*19a70*/  LEA.HI R2, R0, R0, RZ, 0x1 ;  /* 0x0000000000027211 */ /* 0x002fc800078f08ff */
[----:B------:R-:W-:Y:S02]  /*19a80*/  LOP3.LUT R3, R2, 0xfffffffe, RZ, 0xc0, !PT ;  /* 0xfffffffe02037812 */ /* 0x000fe400078ec0ff */
[----:B------:R-:W-:-:S03]  /*19a90*/  MOV R2, 0x400 ;  /* 0x0000040000027802 */ /* 0x000fc60000000f00 */
[----:B------:R-:W-:Y:S01]  /*19aa0*/  IMAD.IADD R0, R0, 0x1, -R3 ;  /* 0x0000000100007824 */ /* 0x000fe200078e0a03 */
[----:B-----5:R-:W-:-:S04]  /*19ab0*/  LEA R7, R5, R2, 0x18 ;  /* 0x0000000205077211 */ /* 0x020fc800078ec0ff */
[----:B------:R-:W-:-:S04]  /*19ac0*/  SHF.L.U32 R0, R0, 0x1f, RZ ;  /* 0x0000001f00007819 */ /* 0x000fc800000006ff */
[----:B------:R-:W1:Y:S02]  /*19ad0*/  SYNCS.PHASECHK.TRANS64.TRYWAIT P0, [R7+URZ+0x28c20], R0 ;  /* 0x028c2000070075a7 */ /* 0x000e64000800017f */
[----:B-1----:R-:W-:Y:S05]  /*19ae0*/  @!P0 BRA `(.L_x_5626) ;  /* 0x0000003000788947 */ /* 0x002fea0003800000 */
.L_x_5722:
[----:B------:R-:W-:Y:S05]  /*19af0*/  BSYNC B0 ;  /* 0x0000000000007941 */ /* 0x000fea0003800000 */
.L_x_5625:
[----:B------:R-:W-:-:S03]  /*19b00*/  UMOV UR4, 0xffffffff ;  /* 0xffffffff00047882 */ /* 0x000fc60000000000 */
[----:B------:R-:W-:Y:S05]  /*19b10*/  BRA.DIV UR4, `(.L_x_5627) ;  /* 0x0000003204807947 */ /* 0x000fea000b800000 */
[----:B-1----:R-:W1:Y:S02]  /*19b20*/  S2R R0, SR_TID.X ;  /* 0x0000000000007919 */ /* 0x002e640000002100 */
[----:B-1----:R-:W-:-:S04]  /*19b30*/  SHF.R.U32.HI R0, RZ, 0x5, R0 ;  /* 0x00000005ff007819 */ /* 0x002fc80000011600 */
[----:B------:R-:W-:-:S05]  /*19b40*/  LOP3.LUT R0, R0, 0x3, RZ, 0xc0, !PT ;  /* 0x0000000300007812 */ /* 0x000fca00078ec0ff */
[----:B------:R1:W4:Y:S02]  /*19b50*/  SHFL.IDX PT, R14, R0, RZ, 0x1f ;  /* 0x00001fff000e7589 */ /* 0x00032400000e0000 */
.L_x_5725:
[----:B----4-:R-:W-:Y:S01]  /*19b60*/  ISETP.NE.AND P0, PT, R14, RZ, PT ;  /* 0x000000ff0e00720c */ /* 0x010fe20003f05270 */
[----:B------:R-:W-:-:S12]  /*19b70*/  BSSY B0, `(.L_x_5628) ;  /* 0x0000024000007945 */ /* 0x000fd80003800000 */
[----:B------:R-:W-:Y:S05]  /*19b80*/  @P0 BRA `(.L_x_5629) ;  /* 0x0000000000880947 */ /* 0x000fea0003800000 */
[----:B------:R-:W-:-:S03]  /*19b90*/  UMOV UR4, 0xffffffff ;  /* 0xffffffff00047882 */ /* 0x000fc60000000000 */
[----:B------:R-:W-:Y:S05]  /*19ba0*/  BRA.DIV UR4, `(.L_x_5630) ;  /* 0x0000003204907947 */ /* 0x000fea000b800000 */
[----:B------:R-:W-:-:S13]  /*19bb0*/  ELECT P6, URZ, PT ;  /* 0x00000000003f782f */ /* 0x000fda00038c0000 */
.L_x_5728:
[----:B------:R-:W-:Y:S05]  /*19bc0*/  @!P6 BRA `(.L_x_5629) ;  /* 0x000000000078e947 */ /* 0x000fea0003800000 */
[----:B------:R-:W-:-:S06]  /*19bd0*/  ULOP3.LUT UR4, UR39, 0x2, URZ, 0xfc, !UPT ;  /* 0x0000000227047892 */ /* 0x000fcc000f8efc3f */
[----:B-1----:R-:W-:-:S05]  /*19be0*/  IMAD.U32 R0, RZ, RZ, UR4 ;  /* 0x00000004ff007e24 */ /* 0x002fca000f8e00ff */
[----:B------:R-:W-:-:S13]  /*19bf0*/  ISETP.NE.AND P0, PT, R0, 0x3, PT ;  /* 0x000000030000780c */ /* 0x000fda0003f05270 */
[----:B------:R-:W-:Y:S05]  /*19c00*/  @!P0 BRA `(.L_x_5631) ;  /* 0x0000000000048947 */ /* 0x000fea0003800000 */
[----:B------:R-:W-:Y:S01]  /*19c10*/  BPT.TRAP 0x1 ;  /* 0x000000040000795c */ /* 0x000fe20000300000 */
.L_x_5631:
[----:B------:R-:W-:Y:S01]  /*19c20*/  IMAD R5, R18, 0x8, R7 ;  /* 0x0000000812057824 */ /* 0x000fe200078e0207 */
[----:B------:R-:W-:Y:S01]  /*19c30*/  SHF.L.U32 R0, R22, 0x1f, RZ ;  /* 0x0000001f16007819 */ /* 0x000fe200000006ff */
[----:B------:R-:W-:-:S03]  /*19c40*/  VIADD R18, R18, 0x1 ;  /* 0x0000000112127836 */ /* 0x000fc60000000000 */
[----:B------:R-:W1:Y:S02]  /*19c50*/  SYNCS.PHASECHK.TRANS64.TRYWAIT P1, [R5+URZ+0x28c40], R0 ;  /* 0x028c4000050075a7 */ /* 0x000e64000802017f */
[----:B------:R-:W-:-:S04]  /*19c60*/  ISETP.NE.AND P2, PT, R18, 0x2, PT ;  /* 0x000000021200780c */ /* 0x000fc80003f45270 */
[----:B------:R-:W-:Y:S01]  /*19c70*/  SEL R3, RZ, 0x1, P2 ;  /* 0x00000001ff037807 */ /* 0x000fe20001000000 */
[----:B-1----:R-:W-:Y:S08]  /*19c80*/  @!P1 BRA `(.L_x_5632) ;  /* 0x0000003000789947 */ /* 0x002ff00003800000 */
.L_x_5729:
[----:B------:R-:W-:Y:S02]  /*19c90*/  SEL R18, R18, RZ, P2 ;  /* 0x000000ff12127207 */ /* 0x000fe40001000000 */
[----:B------:R-:W-:Y:S01]  /*19ca0*/  LOP3.LUT R2, R22, R3, RZ, 0x3c, !PT ;  /* 0x0000000316027212 */ /* 0x000fe200078e3cff */
[----:B------:R-:W-:Y:S06]  /*19cb0*/  @!P0 BRA `(.L_x_5633) ;  /* 0x0000000000048947 */ /* 0x000fec0003800000 */
[----:B------:R-:W-:Y:S01]  /*19cc0*/  BPT.TRAP 0x1 ;  /* 0x000000040000795c */ /* 0x000fe20000300000 */
.L_x_5633:
[----:B------:R-:W-:Y:S01]  /*19cd0*/  IMAD R3, R18, 0x8, R7 ;  /* 0x0000000812037824 */ /* 0x000fe200078e0207 */
[----:B------:R-:W-:-:S04]  /*19ce0*/  SHF.L.U32 R2, R2, 0x1f, RZ ;  /* 0x0000001f02027819 */ /* 0x000fc800000006ff */
[----:B------:R-:W4:Y:S02]  /*19cf0*/  SYNCS.PHASECHK.TRANS64.TRYWAIT P1, [R3+URZ+0x28c40], R2 ;  /* 0x028c4002030075a7 */ /* 0x000f24000802017f */
[----:B----4-:R-:W-:Y:S05]  /*19d00*/  @!P1 BRA `(.L_x_5634) ;  /* 0x00000030006c9947 */ /* 0x010fea0003800000 */
.L_x_5730:
[----:B------:R-:W-:Y:S05]  /*19d10*/  @!P0 BRA `(.L_x_5635) ;  /* 0x0000000000048947 */ /* 0x000fea0003800000 */
[----:B------:R-:W-:Y:S01]  /*19d20*/  BPT.TRAP 0x1 ;  /* 0x000000040000795c */ /* 0x000fe20000300000 */
.L_x_5635:
[----:B------:R-:W5:Y:S02]  /*19d30*/  SYNCS.PHASECHK.TRANS64.TRYWAIT P1, [R5+URZ+0x28c60], R0 ;  /* 0x028c6000050075a7 */ /* 0x000f64000802017f */
[----:B-----5:R-:W-:Y:S05]  /*19d40*/  @!P1 BRA `(.L_x_5636) ;  /* 0x0000003000709947 */ /* 0x020fea0003800000 */
.L_x_5731:
[----:B------:R-:W-:Y:S05]  /*19d50*/  @!P0 BRA `(.L_x_5637) ;  /* 0x0000000000048947 */ /* 0x000fea0003800000 */
[----:B------:R-:W-:Y:S01]  /*19d60*/  BPT.TRAP 0x1 ;  /* 0x000000040000795c */ /* 0x000fe20000300000 */
.L_x_5637:
[----:B------:R0:W0:Y:S02]  /*19d70*/  SYNCS.PHASECHK.TRANS64.TRYWAIT P0, [R3+URZ+0x28c60], R2 ;  /* 0x028c6002030075a7 */ /* 0x000024000800017f */
[----:B0-----:R-:W-:Y:S05]  /*19d80*/  @!P0 NANOSLEEP.SYNCS 0x989680 ;  /* 0x009896800000895d */ /* 0x001fea0003900000 */
[----:B------:R-:W0:Y:S02]  /*19d90*/  @!P0 SYNCS.PHASECHK.TRANS64 P0, [R3+URZ+0x28c60], R2 ;  /* 0x028c6002030085a7 */ /* 0x000e24000800007f */
[----:B0-----:R-:W-:Y:S05]  /*19da0*/  @!P0 BRA `(.L_x_5637) ;  /* 0xfffffffc00f08947 */ /* 0x001fea000383ffff */
.L_x_5629:
[----:B------:R-:W-:Y:S05]  /*19db0*/  BSYNC B0 ;  /* 0x0000000000007941 */ /* 0x000fea0003800000 */
.L_x_5628:
[----:B------:R-:W-:Y:S05]  /*19dc0*/  EXIT ;  /* 0x000000000000794d */ /* 0x000fea0003800000 */
.L_x_5434:
[----:B0-----:R-:W-:-:S04]  /*19dd0*/  IMAD.U32 R3, RZ, RZ, UR23 ;  /* 0x00000017ff037e24 */ /* 0x001fc8000f8e00ff */
[----:B------:R0:W1:Y:S03]  /*19de0*/  SYNCS.PHASECHK.TRANS64.TRYWAIT P1, [R3+URZ+0x28c50], R0 ;  /* 0x028c5000030075a7 */ /* 0x000066000802017f */
[----:B-1----:R-:W-:Y:S05]  /*19df0*/  @!P1 NANOSLEEP.SYNCS 0x989680 ;  /* 0x009896800000995d */ /* 0x002fea0003900000 */
[----:B------:R-:W1:Y:S02]  /*19e00*/  @!P1 SYNCS.PHASECHK.TRANS64 P1, [R3+URZ+0x28c50], R0 ;  /* 0x028c5000030095a7 */ /* 0x000e64000802007f */
[----:B-1----:R-:W-:Y:S05]  /*19e10*/  @!P1 BRA `(.L_x_5434) ;  /* 0xfffffffc00ec9947 */ /* 0x002fea000383ffff */
[----:B------:R-:W-:Y:S05]  /*19e20*/  BRA `(.L_x_5638) ;  /* 0xfffffe8400a07947 */ /* 0x000fea000383ffff */
.L_x_5440:
[----:B-1----:R-:W-:-:S04]  /*19e30*/  IMAD.U32 R3, RZ, RZ, UR23 ;  /* 0x00000017ff037e24 */ /* 0x002fc8000f8e00ff */
[----:B------:R1:W2:Y:S03]  /*19e40*/  SYNCS.PHASECHK.TRANS64.TRYWAIT P1, [R3+URZ+0x28c50], R0 ;  /* 0x028c5000030075a7 */ /* 0x0002a6000802017f */
[----:B--2---:R-:W-:Y:S05]  /*19e50*/  @!P1 NANOSLEEP.SYNCS 0x989680 ;  /* 0x009896800000995d */ /* 0x004fea0003900000 */
[----:B------:R-:W2:Y:S02]  /*19e60*/  @!P1 SYNCS.PHASECHK.TRANS64 P1, [R3+URZ+0x28c50], R0 ;  /* 0x028c5000030095a7 */ /* 0x000ea4000802007f */
[----:B--2---:R-:W-:Y:S05]  /*19e70*/  @!P1 BRA `(.L_x_5440) ;  /* 0xfffffffc00ec9947 */ /* 0x004fea000383ffff */
[----:B------:R-:W-:Y:S05]  /*19e80*/  BRA `(.L_x_5439) ;  /* 0xfffffe9000a47947 */ /* 0x000fea000383ffff */
.L_x_5451:
[----:B0-----:R-:W-:-:S04]  /*19e90*/  IMAD.U32 R3, RZ, RZ, UR41 ;  /* 0x00000029ff037e24 */ /* 0x001fc8000f8e00ff */
[----:B------:R0:W1:Y:S03]  /*19ea0*/  SYNCS.PHASECHK.TRANS64.TRYWAIT P1, [R3+URZ+0x28c00], R0 ;  /* 0x028c0000030075a7 */ /* 0x000066000802017f */
[----:B-1----:R-:W-:Y:S05]  /*19eb0*/  @!P1 NANOSLEEP.SYNCS 0x989680 ;  /* 0x009896800000995d */ /* 0x002fea0003900000 */
[----:B------:R-:W1:Y:S02]  /*19ec0*/  @!P1 SYNCS.PHASECHK.TRANS64 P1, [R3+URZ+0x28c00], R0 ;  /* 0x028c0000030095a7 */ /* 0x000e64000802007f */
[----:B-1----:R-:W-:Y:S05]  /*19ed0*/  @!P1 BRA `(.L_x_5451) ;  /* 0xfffffffc00ec9947 */ /* 0x002fea000383ffff */
[----:B------:R-:W-:Y:S05]  /*19ee0*/  BRA `(.L_x_5639) ;  /* 0xfffffea800e07947 */ /* 0x000fea000383ffff */
.L_x_5455:
[----:B--2---:R2:W3:Y:S02]  /*19ef0*/  SYNCS.PHASECHK.TRANS64.TRYWAIT P1, [R7+URZ+0x28c30], R8 ;  /* 0x028c3008070075a7 */ /* 0x0044e4000802017f */
[----:B---3--:R-:W-:Y:S05]  /*19f00*/  @!P1 NANOSLEEP.SYNCS 0x989680 ;  /* 0x009896800000995d */ /* 0x008fea0003900000 */
[----:B------:R-:W3:Y:S02]  /*19f10*/  @!P1 SYNCS.PHASECHK.TRANS64 P1, [R7+URZ+0x28c30], R8 ;  /* 0x028c3008070095a7 */ /* 0x000ee4000802007f */
[----:B---3--:R-:W-:Y:S05]  /*19f20*/  @!P1 BRA `(.L_x_5455) ;  /* 0xfffffffc00f09947 */ /* 0x008fea000383ffff */
[----:B------:R-:W-:Y:S05]  /*19f30*/  BRA `(.L_x_5454) ;  /* 0xfffffea800fc7947 */ /* 0x000fea000383ffff */
.L_x_5468:
[----:B--2---:R2:W3:Y:S02]  /*19f40*/  SYNCS.PHASECHK.TRANS64.TRYWAIT P1, [R7+URZ+0x28c50], R8 ;  /* 0x028c5008070075a7 */ /* 0x0044e4000802017f */
[----:B---3--:R-:W-:Y:S05]  /*19f50*/  @!P1 NANOSLEEP.SYNCS 0x989680 ;  /* 0x009896800000995d */ /* 0x008fea0003900000 */
[----:B------:R-:W3:Y:S02]  /*19f60*/  @!P1 SYNCS.PHASECHK.TRANS64 P1, [R7+URZ+0x28c50], R8 ;  /* 0x028c5008070095a7 */ /* 0x000ee4000802007f */
[----:B---3--:R-:W-:Y:S05]  /*19f70*/  @!P1 BRA `(.L_x_5468) ;  /* 0xfffffffc00f09947 */ /* 0x008fea000383ffff */
[----:B------:R-:W-:Y:S05]  /*19f80*/  BRA `(.L_x_5467) ;  /* 0xfffffec800a07947 */ /* 0x000fea000383ffff */
.L_x_5477:
[----:B--2---:R-:W-:-:S04]  /*19f90*/  IMAD.U32 R6, RZ, RZ, UR25 ;  /* 0x00000019ff067e24 */ /* 0x004fc8000f8e00ff */
[----:B------:R2:W3:Y:S03]  /*19fa0*/  SYNCS.PHASECHK.TRANS64.TRYWAIT P1, [R6+URZ+0x28c30], R7 ;  /* 0x028c3007060075a7 */ /* 0x0004e6000802017f */
[----:B---3--:R-:W-:Y:S05]  /*19fb0*/  @!P1 NANOSLEEP.SYNCS 0x989680 ;  /* 0x009896800000995d */ /* 0x008fea0003900000 */
[----:B------:R-:W3:Y:S02]  /*19fc0*/  @!P1 SYNCS.PHASECHK.TRANS64 P1, [R6+URZ+0x28c30], R7 ;  /* 0x028c3007060095a7 */ /* 0x000ee4000802007f */
[----:B---3--:R-:W-:Y:S05]  /*19fd0*/  @!P1 BRA `(.L_x_5477) ;  /* 0xfffffffc00ec9947 */ /* 0x008fea000383ffff */
[----:B------:R-:W-:Y:S05]  /*19fe0*/  BRA `(.L_x_5476) ;  /* 0xfffffed000207947 */ /* 0x000fea000383ffff */
.L_x_5490:
[----:B-1----:R-:W-:-:S04]  /*19ff0*/  IMAD.U32 R8, RZ, RZ, UR25 ;  /* 0x00000019ff087e24 */ /* 0x002fc8000f8e00ff */
[----:B------:R1:W2:Y:S03]  /*1a000*/  SYNCS.PHASECHK.TRANS64.TRYWAIT P1, [R8+URZ+0x28c50], R7 ;  /* 0x028c5007080075a7 */ /* 0x0002a6000802017f */
[----:B--2---:R-:W-:Y:S05]  /*1a010*/  @!P1 NANOSLEEP.SYNCS 0x989680 ;  /* 0x009896800000995d */ /* 0x004fea0003900000 */
[----:B------:R-:W2:Y:S02]  /*1a020*/  @!P1 SYNCS.PHASECHK.TRANS64 P1, [R8+URZ+0x28c50], R7 ;  /* 0x028c5007080095a7 */ /* 0x000ea4000802007f */
[----:B--2---:R-:W-:Y:S05]  /*1a030*/  @!P1 BRA `(.L_x_5490) ;  /* 0xfffffffc00ec9947 */ /* 0x004fea000383ffff */
[----:B------:R-:W-:Y:S05]  /*1a040*/  BRA `(.L_x_5489) ;  /* 0xfffffef400a47947 */ /* 0x000fea000383ffff */
.L_x_5500:
[----:B-1----:R-:W-:-:S04]  /*1a050*/  IMAD.U32 R6, RZ, RZ, UR21 ;  /* 0x00000015ff067e24 */ /* 0x002fc8000f8e00ff */
[----:B------:R1:W2:Y:S03]  /*1a060*/  SYNCS.PHASECHK.TRANS64.TRYWAIT P1, [R6+URZ+0x28c30], R7 ;  /* 0x028c3007060075a7 */ /* 0x0002a6000802017f */
[----:B--2---:R-:W-:Y:S05]  /*1a070*/  @!P1 NANOSLEEP.SYNCS 0x989680 ;  /* 0x009896800000995d */ /* 0x004fea0003900000 */
[----:B------:R-:W2:Y:S02]  /*1a080*/  @!P1 SYNCS.PHASECHK.TRANS64 P1, [R6+URZ+0x28c30], R7 ;  /* 0x028c3007060095a7 */ /* 0x000ea4000802007f */
[----:B--2---:R-:W-:Y:S05]  /*1a090*/  @!P1 BRA `(.L_x_5500) ;  /* 0xfffffffc00ec9947 */ /* 0x004fea000383ffff */
[----:B------:R-:W-:Y:S05]  /*1a0a0*/  BRA `(.L_x_5499) ;  /* 0xfffffefc003c7947 */ /* 0x000fea000383ffff */
.L_x_5505:
[----:B---3--:R-:W-:-:S04]  /*1a0b0*/  IMAD.U32 R8, RZ, RZ, UR21 ;  /* 0x00000015ff087e24 */ /* 0x008fc8000f8e00ff */
[----:B------:R3:W4:Y:S03]  /*1a0c0*/  SYNCS.PHASECHK.TRANS64.TRYWAIT P1, [R8+URZ+0x28c50], R7 ;  /* 0x028c5007080075a7 */ /* 0x000726000802017f */
[----:B----4-:R-:W-:Y:S05]  /*1a0d0*/  @!P1 NANOSLEEP.SYNCS 0x989680 ;  /* 0x009896800000995d */ /* 0x010fea0003900000 */
[----:B------:R-:W4:Y:S02]  /*1a0e0*/  @!P1 SYNCS.PHASECHK.TRANS64 P1, [R8+URZ+0x28c50], R7 ;  /* 0x028c5007080095a7 */ /* 0x000f24000802007f */
[----:B----4-:R-:W-:Y:S05]  /*1a0f0*/  @!P1 BRA `(.L_x_5505) ;  /* 0xfffffffc00ec9947 */ /* 0x010fea000383ffff */
[----:B------:R-:W-:Y:S05]  /*1a100*/  BRA `(.L_x_5504) ;  /* 0xffffff14005c7947 */ /* 0x000fea000383ffff */
.L_x_5512:
[----:B-1----:R-:W-:-:S04]  /*1a110*/  IMAD.U32 R6, RZ, RZ, UR20 ;  /* 0x00000014ff067e24 */ /* 0x002fc8000f8e00ff */
[----:B------:R1:W2:Y:S03]  /*1a120*/  SYNCS.PHASECHK.TRANS64.TRYWAIT P1, [R6+URZ+0x28c30], R7 ;  /* 0x028c3007060075a7 */ /* 0x0002a6000802017f */
[----:B--2---:R-:W-:Y:S05]  /*1a130*/  @!P1 NANOSLEEP.SYNCS 0x989680 ;  /* 0x009896800000995d */ /* 0x004fea0003900000 */
[----:B------:R-:W2:Y:S02]  /*1a140*/  @!P1 SYNCS.PHASECHK.TRANS64 P1, [R6+URZ+0x28c30], R7 ;  /* 0x028c3007060095a7 */ /* 0x000ea4000802007f */
[----:B--2---:R-:W-:Y:S05]  /*1a150*/  @!P1 BRA `(.L_x_5512) ;  /* 0xfffffffc00ec9947 */ /* 0x004fea000383ffff */
[----:B------:R-:W-:Y:S05]  /*1a160*/  BRA `(.L_x_5511) ;  /* 0xffffff1800587947 */ /* 0x000fea000383ffff */
.L_x_5525:
[----:B-1----:R-:W-:-:S04]  /*1a170*/  IMAD.U32 R8, RZ, RZ, UR20 ;  /* 0x00000014ff087e24 */ /* 0x002fc8000f8e00ff */
[----:B------:R1:W2:Y:S03]  /*1a180*/  SYNCS.PHASECHK.TRANS64.TRYWAIT P1, [R8+URZ+0x28c50], R7 ;  /* 0x028c5007080075a7 */ /* 0x0002a6000802017f */
[----:B--2---:R-:W-:Y:S05]  /*1a190*/  @!P1 NANOSLEEP.SYNCS 0x989680 ;  /* 0x009896800000995d */ /* 0x004fea0003900000 */
[----:B------:R-:W2:Y:S02]  /*1a1a0*/  @!P1 SYNCS.PHASECHK.TRANS64 P1, [R8+URZ+0x28c50], R7 ;  /* 0x028c5007080095a7 */ /* 0x000ea4000802007f */
[----:B--2---:R-:W-:Y:S05]  /*1a1b0*/  @!P1 BRA `(.L_x_5525) ;  /* 0xfffffffc00ec9947 */ /* 0x004fea000383ffff */
[----:B------:R-:W-:Y:S05]  /*1a1c0*/  BRA `(.L_x_5524) ;  /* 0xffffff3c00dc7947 */ /* 0x000fea000383ffff */
.L_x_5575:
        /* <DEDUP_REMOVED lines=11> */
.L_x_5641:
[----:B------:R-:W-:Y:S05]  /*1a280*/  BSYNC B0 ;  /* 0x0000000000007941 */ /* 0x000fea0003800000 */
.L_x_5640:
[----:B------:R-:W-:Y:S05]  /*1a290*/  BRA `(.L_x_5642) ;  /* 0xffffffb800a07947 */ /* 0x000fea000383ffff */
.L_x_5578:
[----:B0-----:R0:W1:Y:S02]  /*1a2a0*/  SYNCS.PHASECHK.TRANS64.TRYWAIT P0, [R25+URZ+0x28c40], R0 ;  /* 0x028c4000190075a7 */ /* 0x001064000800017f */
[----:B-1----:R-:W-:Y:S05]  /*1a2b0*/  @!P0 NANOSLEEP.SYNCS 0x989680 ;  /* 0x009896800000895d */ /* 0x002fea0003900000 */
[----:B------:R-:W1:Y:S02]  /*1a2c0*/  @!P0 SYNCS.PHASECHK.TRANS64 P0, [R25+URZ+0x28c40], R0 ;  /* 0x028c4000190085a7 */ /* 0x000e64000800007f */
[----:B-1----:R-:W-:Y:S05]  /*1a2d0*/  @!P0 BRA `(.L_x_5578) ;  /* 0xfffffffc00f08947 */ /* 0x002fea000383ffff */
[----:B------:R-:W-:Y:S05]  /*1a2e0*/  BRA `(.L_x_5643) ;  /* 0xffffffbc00807947 */ /* 0x000fea000383ffff */
.L_x_5579:
        /* <DEDUP_REMOVED lines=8> */
.L_x_5645:
[----:B------:R-:W-:Y:S05]  /*1a370*/  BSYNC B0 ;  /* 0x0000000000007941 */ /* 0x000fea0003800000 */
.L_x_5644:
        /* <DEDUP_REMOVED lines=9> */
.L_x_5646:
[----:B------:R-:W-:Y:S02]  /*1a410*/  IMAD.MOV.U32 R13, RZ, RZ, R5 ;  /* 0x000000ffff0d7224 */ /* 0x000fe400078e0005 */
[----:B------:R-:W-:Y:S02]  /*1a420*/  IMAD.MOV.U32 R12, RZ, RZ, 0x1 ;  /* 0x00000001ff0c7424 */ /* 0x000fe400078e00ff */
[----:B------:R-:W-:-:S07]  /*1a430*/  IMAD.MOV.U32 R3, RZ, RZ, R14 ;  /* 0x000000ffff037224 */ /* 0x000fce00078e000e */
[----:B------:R-:W-:Y:S05]  /*1a440*/  WARPSYNC.COLLECTIVE R15, `(.L_x_5647) ;  /* 0x000000000f087348 */ /* 0x000fea0003c00000 */
[----:B------:R0:W1:Y:S02]  /*1a450*/  SHFL.IDX P6, R14, R13, R12, R11 ;  /* 0x0000000c0d0e7389 */ /* 0x00006400000c000b */
[----:B01----:R-:W-:Y:S01]  /*1a460*/  ENDCOLLECTIVE ;  /* 0x000000000000791b */ /* 0x003fe20003800000 */
.L_x_5647:
        /* <DEDUP_REMOVED lines=15> */
.L_x_5648:
[----:B------:R-:W-:Y:S02]  /*1a560*/  @P0 IMAD R6, R4, 0x2, R17 ;  /* 0x0000000204060824 */ /* 0x000fe400078e0211 */
[----:B------:R-:W-:Y:S02]  /*1a570*/  IMAD.MOV.U32 R13, RZ, RZ, R5 ;  /* 0x000000ffff0d7224 */ /* 0x000fe400078e0005 */
[----:B------:R-:W-:Y:S02]  /*1a580*/  IMAD.MOV.U32 R12, RZ, RZ, 0x2 ;  /* 0x00000002ff0c7424 */ /* 0x000fe400078e00ff */
[----:B------:R-:W-:-:S07]  /*1a590*/  IMAD.MOV.U32 R3, RZ, RZ, R14 ;  /* 0x000000ffff037224 */ /* 0x000fce00078e000e */
[----:B------:R-:W-:Y:S05]  /*1a5a0*/  WARPSYNC.COLLECTIVE R15, `(.L_x_5649) ;  /* 0x000000000f087348 */ /* 0x000fea0003c00000 */
[----:B------:R0:W1:Y:S02]  /*1a5b0*/  SHFL.IDX P6, R14, R13, R12, R11 ;  /* 0x0000000c0d0e7389 */ /* 0x00006400000c000b */
[----:B01----:R-:W-:Y:S01]  /*1a5c0*/  ENDCOLLECTIVE ;  /* 0x000000000000791b */ /* 0x003fe20003800000 */
.L_x_5649:
        /* <DEDUP_REMOVED lines=15> */
.L_x_5650:
[----:B------:R-:W-:Y:S02]  /*1a6c0*/  @P0 IMAD R6, R4, 0x2, R17 ;  /* 0x0000000204060824 */ /* 0x000fe400078e0211 */
[----:B------:R-:W-:Y:S02]  /*1a6d0*/  IMAD.MOV.U32 R13, RZ, RZ, R5 ;  /* 0x000000ffff0d7224 */ /* 0x000fe400078e0005 */
[----:B------:R-:W-:Y:S02]  /*1a6e0*/  IMAD.MOV.U32 R12, RZ, RZ, 0x3 ;  /* 0x00000003ff0c7424 */ /* 0x000fe400078e00ff */
[----:B------:R-:W-:-:S07]  /*1a6f0*/  IMAD.MOV.U32 R3, RZ, RZ, R14 ;  /* 0x000000ffff037224 */ /* 0x000fce00078e000e */
[----:B------:R-:W-:Y:S05]  /*1a700*/  WARPSYNC.COLLECTIVE R15, `(.L_x_5651) ;  /* 0x000000000f087348 */ /* 0x000fea0003c00000 */
[----:B------:R0:W1:Y:S02]  /*1a710*/  SHFL.IDX P6, R14, R13, R12, R11 ;  /* 0x0000000c0d0e7389 */ /* 0x00006400000c000b */
[----:B01----:R-:W-:Y:S01]  /*1a720*/  ENDCOLLECTIVE ;  /* 0x000000000000791b */ /* 0x003fe20003800000 */
.L_x_5651:
        /* <DEDUP_REMOVED lines=10> */
.L_x_5652:
[----:B------:R-:W-:Y:S01]  /*1a7d0*/  @!PT LDS RZ, [RZ] ;  /* 0x00000000fffff984 */ /* 0x000fe20000000800 */
[----:B------:R-:W-:Y:S01]  /*1a7e0*/  @!PT LDS RZ, [RZ] ;  /* 0x00000000fffff984 */ /* 0x000fe20000000800 */
[----:B------:R-:W-:Y:S01]  /*1a7f0*/  @!PT LDS RZ, [RZ] ;  /* 0x00000000fffff984 */ /* 0x000fe20000000800 */
[----:B------:R0:W-:Y:S01]  /*1a800*/  @P0 LDGSTS.E.BYPASS.LTC128B.128 [R6+0x23400], desc[UR54][R2.64], !P2 ;  /* 0x2340000002060fae */ /* 0x0001e2000d101d76 */
[----:B------:R-:W-:Y:S01]  /*1a810*/  IMAD.MOV.U32 R0, RZ, RZ, R14 ;  /* 0x000000ffff007224 */ /* 0x000fe200078e000e */
[----:B------:R-:W-:Y:S06]  /*1a820*/  BRA `(.L_x_5653) ;  /* 0xffffffbc00307947 */ /* 0x000fec000383ffff */
.L_x_5584:
[----:B------:R-:W-:Y:S02]  /*1a830*/  IMAD.MOV.U32 R13, RZ, RZ, R4 ;  /* 0x000000ffff0d7224 */ /* 0x000fe400078e0004 */
[----:B------:R-:W-:Y:S02]  /*1a840*/  IMAD.MOV.U32 R12, RZ, RZ, RZ ;  /* 0x000000ffff0c7224 */ /* 0x000fe400078e00ff */
[----:B------:R-:W-:Y:S02]  /*1a850*/  IMAD.MOV.U32 R11, RZ, RZ, 0x181f ;  /* 0x0000181fff0b7424 */ /* 0x000fe400078e00ff */
[----:B------:R-:W-:Y:S02]  /*1a860*/  IMAD.MOV.U32 R15, RZ, RZ, -0x1 ;  /* 0xffffffffff0f7424 */ /* 0x000fe400078e00ff */
[----:B------:R-:W-:Y:S02]  /*1a870*/  IMAD R36, R36, R6, RZ ;  /* 0x0000000624247224 */ /* 0x000fe400078e02ff */
[----:B------:R-:W-:-:S07]  /*1a880*/  IMAD.IADD R34, R37, 0x1, R34 ;  /* 0x0000000125227824 */ /* 0x000fce00078e0222 */
[----:B-1---5:R-:W-:Y:S05]  /*1a890*/  WARPSYNC.COLLECTIVE R15, `(.L_x_5654) ;  /* 0x000000000f087348 */ /* 0x022fea0003c00000 */
[----:B------:R0:W2:Y:S02]  /*1a8a0*/  SHFL.IDX P6, R14, R13, R12, R11 ;  /* 0x0000000c0d0e7389 */ /* 0x0000a400000c000b */
[----:B012--5:R-:W-:Y:S01]  /*1a8b0*/  ENDCOLLECTIVE ;  /* 0x000000000000791b */ /* 0x027fe20003800000 */
.L_x_5654:
[C---:B------:R-:W-:Y:S01]  /*1a8c0*/  VIADD R5, R34.reuse, 0x10 ;  /* 0x0000001022057836 */ /* 0x040fe20000000000 */
[----:B------:R-:W-:Y:S01]  /*1a8d0*/  ISETP.GE.AND P0, PT, R34, R36, PT ;  /* 0x000000242200720c */ /* 0x000fe20003f06270 */
[----:B------:R-:W-:Y:S02]  /*1a8e0*/  IMAD.MOV.U32 R13, RZ, RZ, R0 ;  /* 0x000000ffff0d7224 */ /* 0x000fe400078e0000 */
[----:B------:R-:W-:-:S10]  /*1a8f0*/  IMAD.MOV.U32 R2, RZ, RZ, R14 ;  /* 0x000000ffff027224 */ /* 0x000fd400078e000e */
[----:B------:R-:W-:Y:S05]  /*1a900*/  WARPSYNC.COLLECTIVE R15, `(.L_x_5655) ;  /* 0x000000000f087348 */ /* 0x000fea0003c00000 */
[----:B------:R0:W1:Y:S02]  /*1a910*/  SHFL.IDX P6, R14, R13, R12, R11 ;  /* 0x0000000c0d0e7389 */ /* 0x00006400000c000b */
[----:B01----:R-:W-:Y:S01]  /*1a920*/  ENDCOLLECTIVE ;  /* 0x000000000000791b */ /* 0x003fe20003800000 */
.L_x_5655:
[----:B------:R-:W-:Y:S02]  /*1a930*/  IMAD.MOV.U32 R13, RZ, RZ, R4 ;  /* 0x000000ffff0d7224 */ /* 0x000fe400078e0004 */
[----:B------:R-:W-:Y:S02]  /*1a940*/  IMAD.MOV.U32 R12, RZ, RZ, 0x1 ;  /* 0x00000001ff0c7424 */ /* 0x000fe400078e00ff */
[----:B------:R-:W-:-:S07]  /*1a950*/  IMAD.MOV.U32 R3, RZ, RZ, R14 ;  /* 0x000000ffff037224 */ /* 0x000fce00078e000e */
[----:B------:R-:W-:Y:S05]  /*1a960*/  WARPSYNC.COLLECTIVE R15, `(.L_x_5656) ;  /* 0x000000000f087348 */ /* 0x000fea0003c00000 */
[----:B------:R0:W1:Y:S02]  /*1a970*/  SHFL.IDX P6, R14, R13, R12, R11 ;  /* 0x0000000c0d0e7389 */ /* 0x00006400000c000b */
[----:B01----:R-:W-:Y:S01]  /*1a980*/  ENDCOLLECTIVE ;  /* 0x000000000000791b */ /* 0x003fe20003800000 */
.L_x_5656:
        /* <DEDUP_REMOVED lines=15> */
.L_x_5657:
[----:B------:R-:W-:Y:S02]  /*1aa80*/  IMAD.MOV.U32 R13, RZ, RZ, R4 ;  /* 0x000000ffff0d7224 */ /* 0x000fe400078e0004 */
[----:B------:R-:W-:Y:S02]  /*1aa90*/  IMAD.MOV.U32 R12, RZ, RZ, 0x2 ;  /* 0x00000002ff0c7424 */ /* 0x000fe400078e00ff */
[----:B------:R-:W-:-:S07]  /*1aaa0*/  IMAD.MOV.U32 R3, RZ, RZ, R14 ;  /* 0x000000ffff037224 */ /* 0x000fce00078e000e */
[----:B------:R-:W-:Y:S05]  /*1aab0*/  WARPSYNC.COLLECTIVE R15, `(.L_x_5658) ;  /* 0x000000000f087348 */ /* 0x000fea0003c00000 */
[----:B------:R0:W1:Y:S02]  /*1aac0*/  SHFL.IDX P6, R14, R13, R12, R11 ;  /* 0x0000000c0d0e7389 */ /* 0x00006400000c000b */
[----:B01----:R-:W-:Y:S01]  /*1aad0*/  ENDCOLLECTIVE ;  /* 0x000000000000791b */ /* 0x003fe20003800000 */
.L_x_5658:
        /* <DEDUP_REMOVED lines=16> */
.L_x_5659:
[----:B------:R-:W-:Y:S02]  /*1abe0*/  IMAD.MOV.U32 R13, RZ, RZ, R4 ;  /* 0x000000ffff0d7224 */ /* 0x000fe400078e0004 */
[----:B------:R-:W-:Y:S02]  /*1abf0*/  IMAD.MOV.U32 R12, RZ, RZ, 0x3 ;  /* 0x00000003ff0c7424 */ /* 0x000fe400078e00ff */
[----:B------:R-:W-:-:S07]  /*1ac00*/  IMAD.MOV.U32 R3, RZ, RZ, R14 ;  /* 0x000000ffff037224 */ /* 0x000fce00078e000e */
[----:B------:R-:W-:Y:S05]  /*1ac10*/  WARPSYNC.COLLECTIVE R15, `(.L_x_5660) ;  /* 0x000000000f087348 */ /* 0x000fea0003c00000 */
[----:B------:R0:W1:Y:S02]  /*1ac20*/  SHFL.IDX P6, R14, R13, R12, R11 ;  /* 0x0000000c0d0e7389 */ /* 0x00006400000c000b */
[----:B01----:R-:W-:Y:S01]  /*1ac30*/  ENDCOLLECTIVE ;  /* 0x000000000000791b */ /* 0x003fe20003800000 */
.L_x_5660:
        /* <DEDUP_REMOVED lines=10> */
.L_x_5661:
[----:B------:R-:W-:Y:S01]  /*1ace0*/  @!PT LDS RZ, [RZ] ;  /* 0x00000000fffff984 */ /* 0x000fe20000000800 */
[----:B------:R-:W-:Y:S01]  /*1acf0*/  @!PT LDS RZ, [RZ] ;  /* 0x00000000fffff984 */ /* 0x000fe20000000800 */
[----:B------:R-:W-:Y:S01]  /*1ad00*/  @!PT LDS RZ, [RZ] ;  /* 0x00000000fffff984 */ /* 0x000fe20000000800 */
[----:B------:R2:W-:Y:S01]  /*1ad10*/  @!P0 LDGSTS.E.BYPASS.LTC128B.128 [R7+0x21400], desc[UR54][R2.64], !P1 ;  /* 0x2140000002078fae */ /* 0x0005e2000c901d76 */
[----:B------:R-:W-:Y:S01]  /*1ad20*/  IMAD.MOV.U32 R0, RZ, RZ, R14 ;  /* 0x000000ffff007224 */ /* 0x000fe200078e000e */
[----:B------:R-:W-:Y:S06]  /*1ad30*/  BRA `(.L_x_5662) ;  /* 0xffffffc000087947 */ /* 0x000fec000383ffff */
.L_x_5587:
[----:B0-----:R0:W2:Y:S02]  /*1ad40*/  SYNCS.PHASECHK.TRANS64.TRYWAIT P0, [R17+URZ+0x28c20], R0 ;  /* 0x028c2000110075a7 */ /* 0x0010a4000800017f */
[----:B--2---:R-:W-:Y:S05]  /*1ad50*/  @!P0 NANOSLEEP.SYNCS 0x989680 ;  /* 0x009896800000895d */ /* 0x004fea0003900000 */
[----:B------:R-:W2:Y:S02]  /*1ad60*/  @!P0 SYNCS.PHASECHK.TRANS64 P0, [R17+URZ+0x28c20], R0 ;  /* 0x028c2000110085a7 */ /* 0x000ea4000800007f */
[----:B--2---:R-:W-:Y:S05]  /*1ad70*/  @!P0 BRA `(.L_x_5587) ;  /* 0xfffffffc00f08947 */ /* 0x004fea000383ffff */
[----:B------:R-:W-:Y:S05]  /*1ad80*/  BRA `(.L_x_5663) ;  /* 0xffffffc000647947 */ /* 0x000fea000383ffff */
.L_x_5590:
[----:B0-----:R0:W2:Y:S02]  /*1ad90*/  SYNCS.PHASECHK.TRANS64.TRYWAIT P0, [R25+URZ+0x28c60], R0 ;  /* 0x028c6000190075a7 */ /* 0x0010a4000800017f */
[----:B--2---:R-:W-:Y:S05]  /*1ada0*/  @!P0 NANOSLEEP.SYNCS 0x989680 ;  /* 0x009896800000895d */ /* 0x004fea0003900000 */
[----:B------:R-:W2:Y:S02]  /*1adb0*/  @!P0 SYNCS.PHASECHK.TRANS64 P0, [R25+URZ+0x28c60], R0 ;  /* 0x028c6000190085a7 */ /* 0x000ea4000800007f */
[----:B--2---:R-:W-:Y:S05]  /*1adc0*/  @!P0 BRA `(.L_x_5590) ;  /* 0xfffffffc00f08947 */ /* 0x004fea000383ffff */
[----:B------:R-:W-:Y:S05]  /*1add0*/  BRA `(.L_x_5664) ;  /* 0xffffffc000747947 */ /* 0x000fea000383ffff */
.L_x_5591:
        /* <DEDUP_REMOVED lines=8> */
.L_x_5666:
[----:B------:R-:W-:Y:S05]  /*1ae60*/  BSYNC B0 ;  /* 0x0000000000007941 */ /* 0x000fea0003800000 */
.L_x_5665:
        /* <DEDUP_REMOVED lines=15> */
.L_x_5667:
        /* <DEDUP_REMOVED lines=39> */
.L_x_5668:
[----:B------:R-:W-:Y:S02]  /*1b1d0*/  IMAD.MOV.U32 R13, RZ, RZ, R4 ;  /* 0x000000ffff0d7224 */ /* 0x000fe400078e0004 */
[----:B------:R-:W-:-:S07]  /*1b1e0*/  IMAD.MOV.U32 R3, RZ, RZ, R14 ;  /* 0x000000ffff037224 */ /* 0x000fce00078e000e */
[----:B------:R-:W-:Y:S05]  /*1b1f0*/  WARPSYNC.COLLECTIVE R15, `(.L_x_5669) ;  /* 0x000000000f087348 */ /* 0x000fea0003c00000 */
[----:B------:R0:W1:Y:S02]  /*1b200*/  SHFL.IDX P6, R14, R13, R12, R11 ;  /* 0x0000000c0d0e7389 */ /* 0x00006400000c000b */
[----:B01----:R-:W-:Y:S01]  /*1b210*/  ENDCOLLECTIVE ;  /* 0x000000000000791b */ /* 0x003fe20003800000 */
.L_x_5669:
        /* <DEDUP_REMOVED lines=29> */
.L_x_5670:
[----:B------:R-:W-:Y:S02]  /*1b3f0*/  IMAD.MOV.U32 R13, RZ, RZ, R4 ;  /* 0x000000ffff0d7224 */ /* 0x000fe400078e0004 */
[----:B------:R-:W-:-:S07]  /*1b400*/  IMAD.MOV.U32 R7, RZ, RZ, R14 ;  /* 0x000000ffff077224 */ /* 0x000fce00078e000e */
[----:B------:R-:W-:Y:S05]  /*1b410*/  WARPSYNC.COLLECTIVE R15, `(.L_x_5671) ;  /* 0x000000000f087348 */ /* 0x000fea0003c00000 */
[----:B------:R0:W1:Y:S02]  /*1b420*/  SHFL.IDX P6, R14, R13, R12, R11 ;  /* 0x0000000c0d0e7389 */ /* 0x00006400000c000b */
[----:B01----:R-:W-:Y:S01]  /*1b430*/  ENDCOLLECTIVE ;  /* 0x000000000000791b */ /* 0x003fe20003800000 */
.L_x_5671:
        /* <DEDUP_REMOVED lines=29> */
.L_x_5672:
[----:B------:R-:W-:Y:S02]  /*1b610*/  IMAD.MOV.U32 R13, RZ, RZ, R4 ;  /* 0x000000ffff0d7224 */ /* 0x000fe400078e0004 */
[----:B------:R-:W-:-:S07]  /*1b620*/  IMAD.MOV.U32 R6, RZ, RZ, R14 ;  /* 0x000000ffff067224 */ /* 0x000fce00078e000e */
[----:B------:R-:W-:Y:S05]  /*1b630*/  WARPSYNC.COLLECTIVE R15, `(.L_x_5673) ;  /* 0x000000000f087348 */ /* 0x000fea0003c00000 */
[----:B------:R0:W1:Y:S02]  /*1b640*/  SHFL.IDX P6, R14, R13, R12, R11 ;  /* 0x0000000c0d0e7389 */ /* 0x00006400000c000b */
[----:B01----:R-:W-:Y:S01]  /*1b650*/  ENDCOLLECTIVE ;  /* 0x000000000000791b */ /* 0x003fe20003800000 */
.L_x_5673:
[----:B------:R-:W-:Y:S01]  /*1b660*/  IMAD.MOV.U32 R2, RZ, RZ, R14 ;  /* 0x000000ffff027224 */ /* 0x000fe200078e000e */
[----:B------:R-:W-:Y:S06]  /*1b670*/  BRA `(.L_x_5674) ;  /* 0xffffffbc00fc7947 */ /* 0x000fec000383ffff */
.L_x_5598:
[----:B0-----:R0:W2:Y:S02]  /*1b680*/  SYNCS.PHASECHK.TRANS64.TRYWAIT P0, [R6+URZ+0x28c40], R19 ;  /* 0x028c4013060075a7 */ /* 0x0010a4000800017f */
[----:B--2---:R-:W-:Y:S05]  /*1b690*/  @!P0 NANOSLEEP.SYNCS 0x989680 ;  /* 0x009896800000895d */ /* 0x004fea0003900000 */
[----:B------:R-:W2:Y:S02]  /*1b6a0*/  @!P0 SYNCS.PHASECHK.TRANS64 P0, [R6+URZ+0x28c40], R19 ;  /* 0x028c4013060085a7 */ /* 0x000ea4000800007f */
[----:B--2---:R-:W-:Y:S05]  /*1b6b0*/  @!P0 BRA `(.L_x_5598) ;  /* 0xfffffffc00f08947 */ /* 0x004fea000383ffff */
[----:B------:R-:W-:Y:S05]  /*1b6c0*/  BRA `(.L_x_5675) ;  /* 0xffffffc400847947 */ /* 0x000fea000383ffff */
.L_x_5599:
        /* <DEDUP_REMOVED lines=8> */
.L_x_5677:
[----:B------:R-:W-:Y:S05]  /*1b750*/  BSYNC B1 ;  /* 0x0000000000017941 */ /* 0x000fea0003800000 */
.L_x_5676:
        /* <DEDUP_REMOVED lines=9> */
.L_x_5678:
[----:B------:R-:W-:Y:S02]  /*1b7f0*/  IMAD.MOV.U32 R13, RZ, RZ, R25 ;  /* 0x000000ffff0d7224 */ /* 0x000fe400078e0019 */
[----:B------:R-:W-:Y:S02]  /*1b800*/  IMAD.MOV.U32 R12, RZ, RZ, 0x1 ;  /* 0x00000001ff0c7424 */ /* 0x000fe400078e00ff */
[----:B------:R-:W-:-:S07]  /*1b810*/  IMAD.MOV.U32 R2, RZ, RZ, R14 ;  /* 0x000000ffff027224 */ /* 0x000fce00078e000e */
[----:B------:R-:W-:Y:S05]  /*1b820*/  WARPSYNC.COLLECTIVE R15, `(.L_x_5679) ;  /* 0x000000000f087348 */ /* 0x000fea0003c00000 */
[----:B------:R0:W1:Y:S02]  /*1b830*/  SHFL.IDX P6, R14, R13, R12, R11 ;  /* 0x0000000c0d0e7389 */ /* 0x00006400000c000b */
[----:B01----:R-:W-:Y:S01]  /*1b840*/  ENDCOLLECTIVE ;  /* 0x000000000000791b */ /* 0x003fe20003800000 */
.L_x_5679:
        /* <DEDUP_REMOVED lines=11> */
.L_x_5680:
[----:B------:R-:W-:Y:S02]  /*1b900*/  IMAD.MOV.U32 R13, RZ, RZ, R25 ;  /* 0x000000ffff0d7224 */ /* 0x000fe400078e0019 */
[----:B------:R-:W-:Y:S02]  /*1b910*/  IMAD.MOV.U32 R12, RZ, RZ, 0x2 ;  /* 0x00000002ff0c7424 */ /* 0x000fe400078e00ff */
[----:B------:R-:W-:-:S07]  /*1b920*/  IMAD.MOV.U32 R2, RZ, RZ, R14 ;  /* 0x000000ffff027224 */ /* 0x000fce00078e000e */
[----:B------:R-:W-:Y:S05]  /*1b930*/  WARPSYNC.COLLECTIVE R15, `(.L_x_5681) ;  /* 0x000000000f087348 */ /* 0x000fea0003c00000 */
[----:B------:R0:W1:Y:S02]  /*1b940*/  SHFL.IDX P6, R14, R13, R12, R11 ;  /* 0x0000000c0d0e7389 */ /* 0x00006400000c000b */
[----:B01----:R-:W-:Y:S01]  /*1b950*/  ENDCOLLECTIVE ;  /* 0x000000000000791b */ /* 0x003fe20003800000 */
.L_x_5681:
        /* <DEDUP_REMOVED lines=11> */
.L_x_5682:
[----:B------:R-:W-:Y:S02]  /*1ba10*/  IMAD.MOV.U32 R13, RZ, RZ, R25 ;  /* 0x000000ffff0d7224 */ /* 0x000fe400078e0019 */
[----:B------:R-:W-:Y:S02]  /*1ba20*/  IMAD.MOV.U32 R12, RZ, RZ, 0x3 ;  /* 0x00000003ff0c7424 */ /* 0x000fe400078e00ff */
[----:B------:R-:W-:-:S07]  /*1ba30*/  IMAD.MOV.U32 R2, RZ, RZ, R14 ;  /* 0x000000ffff027224 */ /* 0x000fce00078e000e */
[----:B------:R-:W-:Y:S05]  /*1ba40*/  WARPSYNC.COLLECTIVE R15, `(.L_x_5683) ;  /* 0x000000000f087348 */ /* 0x000fea0003c00000 */
[----:B------:R0:W1:Y:S02]  /*1ba50*/  SHFL.IDX P6, R14, R13, R12, R11 ;  /* 0x0000000c0d0e7389 */ /* 0x00006400000c000b */
[----:B01----:R-:W-:Y:S01]  /*1ba60*/  ENDCOLLECTIVE ;  /* 0x000000000000791b */ /* 0x003fe20003800000 */
.L_x_5683:
        /* <DEDUP_REMOVED lines=11> */
.L_x_5684:
[----:B------:R-:W-:Y:S01]  /*1bb20*/  IMAD.MOV.U32 R2, RZ, RZ, R14 ;  /* 0x000000ffff027224 */ /* 0x000fe200078e000e */
[----:B------:R-:W-:Y:S06]  /*1bb30*/  BRA `(.L_x_5685) ;  /* 0xffffffc4000c7947 */ /* 0x000fec000383ffff */
.L_x_5604:
[----:B---3--:R3:W4:Y:S02]  /*1bb40*/  SYNCS.PHASECHK.TRANS64.TRYWAIT P0, [R6+URZ+0x28c60], R19 ;  /* 0x028c6013060075a7 */ /* 0x008724000800017f */
[----:B----4-:R-:W-:Y:S05]  /*1bb50*/  @!P0 NANOSLEEP.SYNCS 0x989680 ;  /* 0x009896800000895d */ /* 0x010fea0003900000 */
[----:B------:R-:W4:Y:S02]  /*1bb60*/  @!P0 SYNCS.PHASECHK.TRANS64 P0, [R6+URZ+0x28c60], R19 ;  /* 0x028c6013060085a7 */ /* 0x000f24000800007f */
[----:B----4-:R-:W-:Y:S05]  /*1bb70*/  @!P0 BRA `(.L_x_5604) ;  /* 0xfffffffc00f08947 */ /* 0x010fea000383ffff */
[----:B------:R-:W-:Y:S05]  /*1bb80*/  BRA `(.L_x_5686) ;  /* 0xffffffc4005c7947 */ /* 0x000fea000383ffff */
.L_x_5605:
        /* <DEDUP_REMOVED lines=8> */
.L_x_5688:
[----:B------:R-:W-:Y:S05]  /*1bc10*/  BSYNC B1 ;  /* 0x0000000000017941 */ /* 0x000fea0003800000 */
.L_x_5687:
        /* <DEDUP_REMOVED lines=13> */
.L_x_5689:
        /* <DEDUP_REMOVED lines=17> */
.L_x_5690:
        /* <DEDUP_REMOVED lines=16> */
.L_x_5691:
        /* <DEDUP_REMOVED lines=19> */
.L_x_5692:
        /* <DEDUP_REMOVED lines=14> */
.L_x_5693:
        /* <DEDUP_REMOVED lines=16> */
.L_x_5694:
        /* <DEDUP_REMOVED lines=14> */
.L_x_5695:
[----:B------:R-:W-:Y:S05]  /*1c2f0*/  BRA `(.L_x_5696) ;  /* 0xffffffc000c07947 */ /* 0x000fea000383ffff */
.L_x_5613:
        /* <DEDUP_REMOVED lines=8> */
.L_x_5698:
[----:B------:R-:W-:Y:S05]  /*1c380*/  BSYNC B0 ;  /* 0x0000000000007941 */ /* 0x000fea0003800000 */
.L_x_5697:
        /* <DEDUP_REMOVED lines=9> */
.L_x_5699:
[----:B------:R-:W-:Y:S02]  /*1c420*/  ULDC UR4, c[0x0][0xc3c] ;  /* 0x00030f0000047ab9 */ /* 0x000fe40000000800 */
[----:B------:R-:W-:-:S13]  /*1c430*/  ISETP.GE.OR P1, PT, R9, UR4, !P0 ;  /* 0x0000000409007c0c */ /* 0x000fda000c726670 */
[----:B------:R-:W0:Y:S08]  /*1c440*/  @!P1 LDC.64 R2, c[0x0][0xc80] ;  /* 0x00032000ff029b82 */ /* 0x000e300000000a00 */
[----:B------:R-:W1:Y:S01]  /*1c450*/  @!P1 LDC.64 R4, c[0x0][0xc78] ;  /* 0x00031e00ff049b82 */ /* 0x000e620000000a00 */
[----:B------:R-:W-:Y:S01]  /*1c460*/  CS2R R24, SRZ ;  /* 0x0000000000187805 */ /* 0x000fe2000001ff00 */
[----:B------:R-:W-:-:S02]  /*1c470*/  IMAD.MOV.U32 R8, RZ, RZ, RZ ;  /* 0x000000ffff087224 */ /* 0x000fc400078e00ff */
[----:B------:R-:W-:Y:S02]  /*1c480*/  IMAD.MOV.U32 R11, RZ, RZ, RZ ;  /* 0x000000ffff0b7224 */ /* 0x000fe400078e00ff */
[----:B------:R-:W-:Y:S02]  /*1c490*/  IMAD.MOV.U32 R6, RZ, RZ, R14 ;  /* 0x000000ffff067224 */ /* 0x000fe400078e000e */
[----:B0-----:R-:W-:-:S05]  /*1c4a0*/  @!P1 IMAD.WIDE R2, R9, 0x4, R2 ;  /* 0x0000000409029825 */ /* 0x001fca00078e0202 */
[----:B------:R1:W2:Y:S02]  /*1c4b0*/  @!P1 LDG.E R7, desc[UR54][R2.64] ;  /* 0x0000003602079981 */ /* 0x0002a4000c1e1900 */
[----:B-1----:R-:W-:-:S05]  /*1c4c0*/  @!P1 IMAD.WIDE R2, R9, 0x4, R4 ;  /* 0x0000000409029825 */ /* 0x002fca00078e0204 */
        /* <DEDUP_REMOVED lines=12> */
.L_x_5700:
[----:B------:R-:W-:Y:S01]  /*1c590*/  IMAD.MOV.U32 R12, RZ, RZ, 0x2 ;  /* 0x00000002ff0c7424 */ /* 0x000fe200078e00ff */
[----:B------:R-:W-:-:S05]  /*1c5a0*/  SEL R4, R14, RZ, P1 ;  /* 0x000000ff0e047207 */ /* 0x000fca0000800000 */
[----:B------:R-:W-:-:S04]  /*1c5b0*/  IMAD.IADD R4, R13, 0x1, R4 ;  /* 0x000000010d047824 */ /* 0x000fc800078e0204 */
[----:B------:R-:W-:-:S07]  /*1c5c0*/  IMAD.MOV.U32 R13, RZ, RZ, R4 ;  /* 0x000000ffff0d7224 */ /* 0x000fce00078e0004 */
[----:B------:R-:W-:Y:S05]  /*1c5d0*/  WARPSYNC.COLLECTIVE R15, `(.L_x_5701) ;  /* 0x000000000f087348 */ /* 0x000fea0003c00000 */
[----:B------:R0:W1:Y:S02]  /*1c5e0*/  SHFL.UP P6, R14, R13, R12, R11 ;  /* 0x0400000c0d0e7389 */ /* 0x00006400000c000b */
[----:B01----:R-:W-:Y:S01]  /*1c5f0*/  ENDCOLLECTIVE ;  /* 0x000000000000791b */ /* 0x003fe20003800000 */
.L_x_5701:
[----:B------:R-:W-:Y:S01]  /*1c600*/  IMAD.MOV.U32 R12, RZ, RZ, 0x4 ;  /* 0x00000004ff0c7424 */ /* 0x000fe200078e00ff */
[----:B------:R-:W-:-:S05]  /*1c610*/  SEL R3, R14, RZ, P2 ;  /* 0x000000ff0e037207 */ /* 0x000fca0001000000 */
[----:B------:R-:W-:-:S04]  /*1c620*/  IMAD.IADD R2, R4, 0x1, R3 ;  /* 0x0000000104027824 */ /* 0x000fc800078e0203 */
[----:B------:R-:W-:-:S07]  /*1c630*/  IMAD.MOV.U32 R13, RZ, RZ, R2 ;  /* 0x000000ffff0d7224 */ /* 0x000fce00078e0002 */
[----:B------:R-:W-:Y:S05]  /*1c640*/  WARPSYNC.COLLECTIVE R15, `(.L_x_5702) ;  /* 0x000000000f087348 */ /* 0x000fea0003c00000 */
[----:B------:R0:W1:Y:S02]  /*1c650*/  SHFL.UP P6, R14, R13, R12, R11 ;  /* 0x0400000c0d0e7389 */ /* 0x00006400000c000b */
[----:B01----:R-:W-:Y:S01]  /*1c660*/  ENDCOLLECTIVE ;  /* 0x000000000000791b */ /* 0x003fe20003800000 */
.L_x_5702:
[----:B------:R-:W-:Y:S01]  /*1c670*/  IMAD.MOV.U32 R12, RZ, RZ, 0x8 ;  /* 0x00000008ff0c7424 */ /* 0x000fe200078e00ff */
[----:B------:R-:W-:-:S05]  /*1c680*/  SEL R3, R14, RZ, P3 ;  /* 0x000000ff0e037207 */ /* 0x000fca0001800000 */
[----:B------:R-:W-:-:S04]  /*1c690*/  IMAD.IADD R3, R2, 0x1, R3 ;  /* 0x0000000102037824 */ /* 0x000fc800078e0203 */
[----:B------:R-:W-:-:S07]  /*1c6a0*/  IMAD.MOV.U32 R13, RZ, RZ, R3 ;  /* 0x000000ffff0d7224 */ /* 0x000fce00078e0003 */
[----:B------:R-:W-:Y:S05]  /*1c6b0*/  WARPSYNC.COLLECTIVE R15, `(.L_x_5703) ;  /* 0x000000000f087348 */ /* 0x000fea0003c00000 */
[----:B------:R0:W1:Y:S02]  /*1c6c0*/  SHFL.UP P6, R14, R13, R12, R11 ;  /* 0x0400000c0d0e7389 */ /* 0x00006400000c000b */
[----:B01----:R-:W-:Y:S01]  /*1c6d0*/  ENDCOLLECTIVE ;  /* 0x000000000000791b */ /* 0x003fe20003800000 */
.L_x_5703:
[----:B------:R-:W-:Y:S01]  /*1c6e0*/  IMAD.MOV.U32 R12, RZ, RZ, 0x10 ;  /* 0x00000010ff0c7424 */ /* 0x000fe200078e00ff */
[----:B------:R-:W-:-:S05]  /*1c6f0*/  SEL R4, R14, RZ, P4 ;  /* 0x000000ff0e047207 */ /* 0x000fca0002000000 */
[----:B------:R-:W-:-:S04]  /*1c700*/  IMAD.IADD R4, R3, 0x1, R4 ;  /* 0x0000000103047824 */ /* 0x000fc800078e0204 */
[----:B------:R-:W-:-:S07]  /*1c710*/  IMAD.MOV.U32 R13, RZ, RZ, R4 ;  /* 0x000000ffff0d7224 */ /* 0x000fce00078e0004 */
[----:B------:R-:W-:Y:S05]  /*1c720*/  WARPSYNC.COLLECTIVE R15, `(.L_x_5704) ;  /* 0x000000000f087348 */ /* 0x000fea0003c00000 */
[----:B------:R0:W1:Y:S02]  /*1c730*/  SHFL.UP P6, R14, R13, R12, R11 ;  /* 0x0400000c0d0e7389 */ /* 0x00006400000c000b */
[----:B01----:R-:W-:Y:S01]  /*1c740*/  ENDCOLLECTIVE ;  /* 0x000000000000791b */ /* 0x003fe20003800000 */
.L_x_5704:
        /* <DEDUP_REMOVED lines=8> */
.L_x_5705:
[----:B------:R-:W-:Y:S05]  /*1c7d0*/  BRA `(.L_x_5706) ;  /* 0xffffffc4005c7947 */ /* 0x000fea000383ffff */
.L_x_5616:
[----:B------:R-:W-:Y:S01]  /*1c7e0*/  BSSY B0, `(.L_x_5707) ;  /* 0x0000007000007945 */ /* 0x000fe20003800000 */
[----:B------:R-:W-:Y:S02]  /*1c7f0*/  IMAD.MOV.U32 R12, RZ, RZ, 0x1 ;  /* 0x00000001ff0c7424 */ /* 0x000fe400078e00ff */
[----:B------:R-:W-:Y:S02]  /*1c800*/  IMAD.MOV.U32 R11, RZ, RZ, RZ ;  /* 0x000000ffff0b7224 */ /* 0x000fe400078e00ff */
[----:B------:R-:W-:-:S07]  /*1c810*/  IMAD.MOV.U32 R15, RZ, RZ, -0x1 ;  /* 0xffffffffff0f7424 */ /* 0x000fce00078e00ff */
[----:B------:R-:W-:Y:S05]  /*1c820*/  WARPSYNC.COLLECTIVE R15, `(.L_x_5708) ;  /* 0x000000000f087348 */ /* 0x000fea0003c00000 */
[----:B------:R0:W1:Y:S02]  /*1c830*/  SHFL.UP P6, R14, R13, R12, R11 ;  /* 0x0400000c0d0e7389 */ /* 0x00006400000c000b */
[----:B01----:R-:W-:Y:S01]  /*1c840*/  ENDCOLLECTIVE ;  /* 0x000000000000791b */ /* 0x003fe20003800000 */
.L_x_5708:
[----:B------:R-:W-:Y:S05]  /*1c850*/  BSYNC B0 ;  /* 0x0000000000007941 */ /* 0x000fea0003800000 */
.L_x_5707:
        /* <DEDUP_REMOVED lines=8> */
.L_x_5709:
[----:B------:R-:W-:Y:S01]  /*1c8e0*/  IMAD.MOV.U32 R12, RZ, RZ, 0x4 ;  /* 0x00000004ff0c7424 */ /* 0x000fe200078e00ff */
[----:B------:R-:W-:-:S05]  /*1c8f0*/  SEL R2, R14, RZ, P2 ;  /* 0x000000ff0e027207 */ /* 0x000fca0001000000 */
[----:B------:R-:W-:-:S04]  /*1c900*/  IMAD.IADD R2, R13, 0x1, R2 ;  /* 0x000000010d027824 */ /* 0x000fc800078e0202 */
[----:B------:R-:W-:-:S07]  /*1c910*/  IMAD.MOV.U32 R13, RZ, RZ, R2 ;  /* 0x000000ffff0d7224 */ /* 0x000fce00078e0002 */
[----:B------:R-:W-:Y:S05]  /*1c920*/  WARPSYNC.COLLECTIVE R15, `(.L_x_5710) ;  /* 0x000000000f087348 */ /* 0x000fea0003c00000 */
[----:B------:R0:W1:Y:S02]  /*1c930*/  SHFL.UP P6, R14, R13, R12, R11 ;  /* 0x0400000c0d0e7389 */ /* 0x00006400000c000b */
[----:B01----:R-:W-:Y:S01]  /*1c940*/  ENDCOLLECTIVE ;  /* 0x000000000000791b */ /* 0x003fe20003800000 */
.L_x_5710:
[----:B------:R-:W-:Y:S01]  /*1c950*/  IMAD.MOV.U32 R12, RZ, RZ, 0x8 ;  /* 0x00000008ff0c7424 */ /* 0x000fe200078e00ff */
[----:B------:R-:W-:-:S05]  /*1c960*/  SEL R3, R14, RZ, P3 ;  /* 0x000000ff0e037207 */ /* 0x000fca0001800000 */
[----:B------:R-:W-:-:S04]  /*1c970*/  IMAD.IADD R3, R2, 0x1, R3 ;  /* 0x0000000102037824 */ /* 0x000fc800078e0203 */
[----:B------:R-:W-:-:S07]  /*1c980*/  IMAD.MOV.U32 R13, RZ, RZ, R3 ;  /* 0x000000ffff0d7224 */ /* 0x000fce00078e0003 */
[----:B------:R-:W-:Y:S05]  /*1c990*/  WARPSYNC.COLLECTIVE R15, `(.L_x_5711) ;  /* 0x000000000f087348 */ /* 0x000fea0003c00000 */
[----:B------:R0:W1:Y:S02]  /*1c9a0*/  SHFL.UP P6, R14, R13, R12, R11 ;  /* 0x0400000c0d0e7389 */ /* 0x00006400000c000b */
[----:B01----:R-:W-:Y:S01]  /*1c9b0*/  ENDCOLLECTIVE ;  /* 0x000000000000791b */ /* 0x003fe20003800000 */
.L_x_5711:
[----:B------:R-:W-:Y:S01]  /*1c9c0*/  IMAD.MOV.U32 R12, RZ, RZ, 0x10 ;  /* 0x00000010ff0c7424 */ /* 0x000fe200078e00ff */
[----:B------:R-:W-:-:S05]  /*1c9d0*/  SEL R4, R14, RZ, P4 ;  /* 0x000000ff0e047207 */ /* 0x000fca0002000000 */
[----:B------:R-:W-:-:S04]  /*1c9e0*/  IMAD.IADD R4, R3, 0x1, R4 ;  /* 0x0000000103047824 */ /* 0x000fc800078e0204 */
[----:B------:R-:W-:-:S07]  /*1c9f0*/  IMAD.MOV.U32 R13, RZ, RZ, R4 ;  /* 0x000000ffff0d7224 */ /* 0x000fce00078e0004 */
[----:B------:R-:W-:Y:S05]  /*1ca00*/  WARPSYNC.COLLECTIVE R15, `(.L_x_5712) ;  /* 0x000000000f087348 */ /* 0x000fea0003c00000 */
[----:B------:R0:W1:Y:S02]  /*1ca10*/  SHFL.UP P6, R14, R13, R12, R11 ;  /* 0x0400000c0d0e7389 */ /* 0x00006400000c000b */
[----:B01----:R-:W-:Y:S01]  /*1ca20*/  ENDCOLLECTIVE ;  /* 0x000000000000791b */ /* 0x003fe20003800000 */
.L_x_5712:
        /* <DEDUP_REMOVED lines=8> */
.L_x_5713:
[----:B------:R-:W-:Y:S05]  /*1cab0*/  BRA `(.L_x_5714) ;  /* 0xffffffc400487947 */ /* 0x000fea000383ffff */
.L_x_5618:
[----:B------:R-:W-:Y:S01]  /*1cac0*/  BSSY B0, `(.L_x_5715) ;  /* 0x0000006000007945 */ /* 0x000fe20003800000 */
[----:B------:R-:W-:Y:S01]  /*1cad0*/  PLOP3.LUT P6, PT, P6, PT, PT, 0x8, 0x0 ;  /* 0x000000000000781c */ /* 0x000fe200037ce170 */
[----:B------:R-:W-:-:S12]  /*1cae0*/  IMAD.MOV.U32 R15, RZ, RZ, -0x1 ;  /* 0xffffffffff0f7424 */ /* 0x000fd800078e00ff */
[----:B0-----:R-:W-:Y:S05]  /*1caf0*/  WARPSYNC.COLLECTIVE R15, `(.L_x_5716) ;  /* 0x000000000f087348 */ /* 0x001fea0003c00000 */
[----:B------:R-:W-:Y:S01]  /*1cb00*/  VOTE.ANY R14, PT, P6 ;  /* 0x00000000000e7806 */ /* 0x000fe200030e0100 */
[----:B0-----:R-:W-:Y:S06]  /*1cb10*/  ENDCOLLECTIVE ;  /* 0x000000000000791b */ /* 0x001fec0003800000 */
.L_x_5716:
[----:B------:R-:W-:Y:S05]  /*1cb20*/  BSYNC B0 ;  /* 0x0000000000007941 */ /* 0x000fea0003800000 */
.L_x_5715:
        /* <DEDUP_REMOVED lines=8> */
.L_x_5717:
[----:B------:R-:W-:Y:S02]  /*1cbb0*/  IMAD.IADD R27, R12, 0x1, R27 ;  /* 0x000000010c1b7824 */ /* 0x000fe400078e021b */
[----:B------:R-:W-:Y:S02]  /*1cbc0*/  IMAD.MOV.U32 R13, RZ, RZ, R8 ;  /* 0x000000ffff0d7224 */ /* 0x000fe400078e0008 */
[----:B------:R-:W-:-:S07]  /*1cbd0*/  IMAD.MOV.U32 R25, RZ, RZ, R14 ;  /* 0x000000ffff197224 */ /* 0x000fce00078e000e */
[----:B------:R-:W-:Y:S05]  /*1cbe0*/  WARPSYNC.COLLECTIVE R15, `(.L_x_5718) ;  /* 0x000000000f087348 */ /* 0x000fea0003c00000 */
[----:B------:R0:W1:Y:S02]  /*1cbf0*/  SHFL.IDX P6, R14, R13, R12, R11 ;  /* 0x0000000c0d0e7389 */ /* 0x00006400000c000b */
[----:B01----:R-:W-:Y:S01]  /*1cc00*/  ENDCOLLECTIVE ;  /* 0x000000000000791b */ /* 0x003fe20003800000 */
.L_x_5718:
[----:B------:R-:W-:Y:S01]  /*1cc10*/  IMAD.MOV.U32 R8, RZ, RZ, R14 ;  /* 0x000000ffff087224 */ /* 0x000fe200078e000e */
[----:B------:R-:W-:Y:S06]  /*1cc20*/  BRA `(.L_x_5719) ;  /* 0xffffffc4002c7947 */ /* 0x000fec000383ffff */
.L_x_5620:
[----:B------:R-:W-:Y:S01]  /*1cc30*/  BSSY B0, `(.L_x_5720) ;  /* 0x0000007000007945 */ /* 0x000fe20003800000 */
[----:B------:R-:W-:Y:S02]  /*1cc40*/  IMAD.MOV.U32 R13, RZ, RZ, R3 ;  /* 0x000000ffff0d7224 */ /* 0x000fe400078e0003 */
[----:B------:R-:W-:Y:S02]  /*1cc50*/  IMAD.MOV.U32 R11, RZ, RZ, 0x1f ;  /* 0x0000001fff0b7424 */ /* 0x000fe400078e00ff */
[----:B------:R-:W-:-:S07]  /*1cc60*/  IMAD.MOV.U32 R15, RZ, RZ, -0x1 ;  /* 0xffffffffff0f7424 */ /* 0x000fce00078e00ff */
[----:B0-23--:R-:W-:Y:S05]  /*1cc70*/  WARPSYNC.COLLECTIVE R15, `(.L_x_5721) ;  /* 0x000000000f087348 */ /* 0x00dfea0003c00000 */
[----:B------:R1:W4:Y:S02]  /*1cc80*/  SHFL.IDX P6, R14, R13, R12, R11 ;  /* 0x0000000c0d0e7389 */ /* 0x00032400000c000b */
[----:B01234-:R-:W-:Y:S01]  /*1cc90*/  ENDCOLLECTIVE ;  /* 0x000000000000791b */ /* 0x01ffe20003800000 */
.L_x_5721:
[----:B------:R-:W-:Y:S05]  /*1cca0*/  BSYNC B0 ;  /* 0x0000000000007941 */ /* 0x000fea0003800000 */
.L_x_5720:
[----:B------:R-:W-:Y:S01]  /*1ccb0*/  IMAD.MOV.U32 R24, RZ, RZ, R14 ;  /* 0x000000ffff187224 */ /* 0x000fe200078e000e */
[----:B------:R-:W-:Y:S06]  /*1ccc0*/  BRA `(.L_x_5619) ;  /* 0xffffffc4001c7947 */ /* 0x000fec000383ffff */
.L_x_5626:
[----:B-1----:R1:W4:Y:S02]  /*1ccd0*/  SYNCS.PHASECHK.TRANS64.TRYWAIT P0, [R7+URZ+0x28c20], R0 ;  /* 0x028c2000070075a7 */ /* 0x002324000800017f */
[----:B----4-:R-:W-:Y:S05]  /*1cce0*/  @!P0 NANOSLEEP.SYNCS 0x989680 ;  /* 0x009896800000895d */ /* 0x010fea0003900000 */
[----:B------:R-:W4:Y:S02]  /*1ccf0*/  @!P0 SYNCS.PHASECHK.TRANS64 P0, [R7+URZ+0x28c20], R0 ;  /* 0x028c2000070085a7 */ /* 0x000f24000800007f */
[----:B----4-:R-:W-:Y:S05]  /*1cd00*/  @!P0 BRA `(.L_x_5626) ;  /* 0xfffffffc00f08947 */ /* 0x010fea000383ffff */
[----:B------:R-:W-:Y:S05]  /*1cd10*/  BRA `(.L_x_5722) ;  /* 0xffffffcc00747947 */ /* 0x000fea000383ffff */
.L_x_5627:
        /* <DEDUP_REMOVED lines=11> */
.L_x_5724:
[----:B------:R-:W-:Y:S05]  /*1cdd0*/  BSYNC B0 ;  /* 0x0000000000007941 */ /* 0x000fea0003800000 */
.L_x_5723:
[----:B------:R-:W-:Y:S05]  /*1cde0*/  BRA `(.L_x_5725) ;  /* 0xffffffcc005c7947 */ /* 0x000fea000383ffff */
.L_x_5630:
[----:B------:R-:W-:Y:S01]  /*1cdf0*/  BSSY B1, `(.L_x_5726) ;  /* 0x0000006000017945 */ /* 0x000fe20003800000 */
[----:B------:R-:W-:-:S07]  /*1ce00*/  IMAD.MOV.U32 R15, RZ, RZ, -0x1 ;  /* 0xffffffffff0f7424 */ /* 0x000fce00078e00ff */
[----:B0123--:R-:W-:Y:S05]  /*1ce10*/  WARPSYNC.COLLECTIVE R15, `(.L_x_5727) ;  /* 0x000000000f0c7348 */ /* 0x00ffea0003c00000 */
[----:B------:R-:W-:Y:S02]  /*1ce20*/  ELECT P6, UR62, PT ;  /* 0x00000000003e782f */ /* 0x000fe400038c0000 */
[----:B------:R-:W-:Y:S01]  /*1ce30*/  MOV R14, UR62 ;  /* 0x0000003e000e7c02 */ /* 0x000fe20008000f00 */
[----:B0123--:R-:W-:Y:S10]  /*1ce40*/  ENDCOLLECTIVE ;  /* 0x000000000000791b */ /* 0x00fff40003800000 */
.L_x_5727:
[----:B------:R-:W-:Y:S05]  /*1ce50*/  BSYNC B1 ;  /* 0x0000000000017941 */ /* 0x000fea0003800000 */
.L_x_5726:
[----:B------:R-:W-:Y:S05]  /*1ce60*/  BRA `(.L_x_5728) ;  /* 0xffffffcc00547947 */ /* 0x000fea000383ffff */
.L_x_5632:
[----:B-1----:R1:W4:Y:S02]  /*1ce70*/  SYNCS.PHASECHK.TRANS64.TRYWAIT P1, [R5+URZ+0x28c40], R0 ;  /* 0x028c4000050075a7 */ /* 0x002324000802017f */
[----:B----4-:R-:W-:Y:S05]  /*1ce80*/  @!P1 NANOSLEEP.SYNCS 0x989680 ;  /* 0x009896800000995d */ /* 0x010fea0003900000 */
[----:B------:R-:W4:Y:S02]  /*1ce90*/  @!P1 SYNCS.PHASECHK.TRANS64 P1, [R5+URZ+0x28c40], R0 ;  /* 0x028c4000050095a7 */ /* 0x000f24000802007f */
[----:B----4-:R-:W-:Y:S05]  /*1cea0*/  @!P1 BRA `(.L_x_5632) ;  /* 0xfffffffc00f09947 */ /* 0x010fea000383ffff */
[----:B------:R-:W-:Y:S05]  /*1ceb0*/  BRA `(.L_x_5729) ;  /* 0xffffffcc00747947 */ /* 0x000fea000383ffff */
.L_x_5634:
[----:B----4-:R4:W0:Y:S02]  /*1cec0*/  SYNCS.PHASECHK.TRANS64.TRYWAIT P1, [R3+URZ+0x28c40], R2 ;  /* 0x028c4002030075a7 */ /* 0x010824000802017f */
[----:B0-----:R-:W-:Y:S05]  /*1ced0*/  @!P1 NANOSLEEP.SYNCS 0x989680 ;  /* 0x009896800000995d */ /* 0x001fea0003900000 */
[----:B------:R-:W0:Y:S02]  /*1cee0*/  @!P1 SYNCS.PHASECHK.TRANS64 P1, [R3+URZ+0x28c40], R2 ;  /* 0x028c4002030095a7 */ /* 0x000e24000802007f */
[----:B0-----:R-:W-:Y:S05]  /*1cef0*/  @!P1 BRA `(.L_x_5634) ;  /* 0xfffffffc00f09947 */ /* 0x001fea000383ffff */
[----:B------:R-:W-:Y:S05]  /*1cf00*/  BRA `(.L_x_5730) ;  /* 0xffffffcc00807947 */ /* 0x000fea000383ffff */
.L_x_5636:
[----:B------:R0:W0:Y:S02]  /*1cf10*/  SYNCS.PHASECHK.TRANS64.TRYWAIT P1, [R5+URZ+0x28c60], R0 ;  /* 0x028c6000050075a7 */ /* 0x000024000802017f */
[----:B0-----:R-:W-:Y:S05]  /*1cf20*/  @!P1 NANOSLEEP.SYNCS 0x989680 ;  /* 0x009896800000995d */ /* 0x001fea0003900000 */
[----:B------:R-:W0:Y:S02]  /*1cf30*/  @!P1 SYNCS.PHASECHK.TRANS64 P1, [R5+URZ+0x28c60], R0 ;  /* 0x028c6000050095a7 */ /* 0x000e24000802007f */
[----:B0-----:R-:W-:Y:S05]  /*1cf40*/  @!P1 BRA `(.L_x_5636) ;  /* 0xfffffffc00f09947 */ /* 0x001fea000383ffff */
[----:B------:R-:W-:Y:S05]  /*1cf50*/  BRA `(.L_x_5731) ;  /* 0xffffffcc007c7947 */ /* 0x000fea000383ffff */
.L_x_5732:
        /* <DEDUP_REMOVED lines=10> */
.L_x_15750:


//--------------------- .text._ZN7cutlass13device_kernelIN5flash11enable_sm90INS1_16FlashAttnFwdSm90INS1_25CollectiveMainloopFwdSm90ILi2EN4cute5tupleIJNS5_1CILi1EEES8_S8_EEENS6_IJNS7_ILi64EEESA_SA_EEELi512ENS_6half_tEfNS_4arch4Sm90ELb0ELb1ELb1ELb1ELb1ELb1ELb0ELb0ELb0ELb1ELb1ELb0EEENS1_21CollectiveEpilogueFwdINS6_IJSA_NS7_ILi512EEESA_EEES9_SC_SE_Li256ELb1ELb1ELb1ELb0EEENS1_36VarlenDynamicPersistentTileSchedulerILi64ELi64ELi256ELi128ELb1ELb1ELb1ELb1ELb0ELb1EEEEEEEEEvNT_6ParamsE --------------------------
	.section	.text._ZN7cutlass13device_kernelIN5flash11enable_sm90INS1_16FlashAttnFwdSm90INS1_25CollectiveMainloopFwdSm90ILi2EN4cute5tupleIJNS5_1CILi1EEES8_S8_EEENS6_IJNS7_ILi64EEESA_SA_EEELi512ENS_6half_tEfNS_4arch4Sm90ELb0ELb1ELb1ELb1ELb1ELb1ELb0ELb0ELb0ELb1ELb1ELb0EEENS1_21CollectiveEpilogueFwdINS6_IJSA_NS7_ILi512EEESA_EEES9_SC_SE_Li256ELb1ELb1ELb1ELb0EEENS1_36VarlenDynamicPersistentTileSchedulerILi64ELi64ELi256ELi128ELb1ELb1ELb1ELb1ELb0ELb1EEEEEEEEEvNT_6ParamsE,"ax",@progbits
	.align	128
.text._ZN7cutlass13device_kernelIN5flash11enable_sm90INS1_16FlashAttnFwdSm90INS1_25CollectiveMainloopFwdSm90ILi2EN4cute5tupleIJNS5_1CILi1EEES8_S8_EEENS6_IJNS7_ILi64EEESA_SA_EEELi512ENS_6half_tEfNS_4arch4Sm90ELb0ELb1ELb1ELb1ELb1ELb1ELb0ELb0ELb0ELb1ELb1ELb0EEENS1_21CollectiveEpilogueFwdINS6_IJSA_NS7_ILi512EEESA_EEES9_SC_SE_Li256ELb1ELb1ELb1ELb0EEENS1_36VarlenDynamicPersistentTileSchedulerILi64ELi64ELi256ELi128ELb1ELb1ELb1ELb1ELb0ELb1EEEEEEEEEvNT_6ParamsE:
        .type           _ZN7cutlass13device_kernelIN5flash11enable_sm90INS1_16FlashAttnFwdSm90INS1_25CollectiveMainloopFwdSm90ILi2EN4cute5tupleIJNS5_1CILi1EEES8_S8_EEENS6_IJNS7_ILi64EEESA_SA_EEELi512ENS_6half_tEfNS_4arch4Sm90ELb0ELb1ELb1ELb1ELb1ELb1ELb0ELb0ELb0ELb1ELb1ELb0EEENS1_21CollectiveEpilogueFwdINS6_IJSA_NS7_ILi512EEESA_EEES9_SC_SE_Li256ELb1ELb1ELb1ELb0EEENS1_36VarlenDynamicPersistentTileSchedulerILi64ELi64ELi256ELi128ELb1ELb1ELb1ELb1ELb0ELb1EEEEEEEEEvNT_6ParamsE,@function
        .size           _ZN7cutlass13device_kernelIN5flash11enable_sm90INS1_16FlashAttnFwdSm90INS1_25CollectiveMainloopFwdSm90ILi2EN4cute5tupleIJNS5_1CILi1EEES8_S8_EEENS6_IJNS7_ILi64EEESA_SA_EEELi512ENS_6half_tEfNS_4arch4Sm90ELb0ELb1ELb1ELb1ELb1ELb1ELb0ELb0ELb0ELb1ELb1ELb0EEENS1_21CollectiveEpilogueFwdINS6_IJSA_NS7_ILi512EEESA_EEES9_SC_SE_Li256ELb1ELb1ELb1ELb0EEENS1_36VarlenDynamicPersistentTileSchedulerILi64ELi64ELi256ELi128ELb1ELb1ELb1ELb1ELb0ELb1EEEEEEEEEvNT_6ParamsE,(.L_x_15751 - _ZN7cutlass13device_kernelIN5flash11enable_sm90INS1_16FlashAttnFwdSm90INS1_25CollectiveMainloopFwdSm90ILi2EN4cute5tupleIJNS5_1CILi1EEES8_S8_EEENS6_IJNS7_ILi64EEESA_SA_EEELi512ENS_6half_tEfNS_4arch4Sm90ELb0ELb1ELb1ELb1ELb1ELb1ELb0ELb0ELb0ELb1ELb1ELb0EEENS1_21CollectiveEpilogueFwdINS6_IJSA_NS7_ILi512EEESA_EEES9_SC_SE_Li256ELb1ELb1ELb1ELb0EEENS1_36VarlenDynamicPersistentTileSchedulerILi64ELi64ELi256ELi128ELb1ELb1ELb1ELb1ELb0ELb1EEEEEEEEEvNT_6ParamsE)
        .other          _ZN7cutlass13device_kernelIN5flash11enable_sm90INS1_16FlashAttnFwdSm90INS1_25CollectiveMainloopFwdSm90ILi2EN4cute5tupleIJNS5_1CILi1EEES8_S8_EEENS6_IJNS7_ILi64EEESA_SA_EEELi512ENS_6half_tEfNS_4arch4Sm90ELb0ELb1ELb1ELb1ELb1ELb1ELb0ELb0ELb0ELb1ELb1ELb0EEENS1_21CollectiveEpilogueFwdINS6_IJSA_NS7_ILi512EEESA_EEES9_SC_SE_Li256ELb1ELb1ELb1ELb0EEENS1_36VarlenDynamicPersistentTileSchedulerILi64ELi64ELi256ELi128ELb1ELb1ELb1ELb1ELb0ELb1EEEEEEEEEvNT_6ParamsE,@"STO_CUDA_ENTRY STV_DEFAULT"
_ZN7cutlass13device_kernelIN5flash11enable_sm90INS1_16FlashAttnFwdSm90INS1_25CollectiveMainloopFwdSm90ILi2EN4cute5tupleIJNS5_1CILi1EEES8_S8_EEENS6_IJNS7_ILi64EEESA_SA_EEELi512ENS_6half_tEfNS_4arch4Sm90ELb0ELb1ELb1ELb1ELb1ELb1ELb0ELb0ELb0ELb1ELb1ELb0EEENS1_21CollectiveEpilogueFwdINS6_IJSA_NS7_ILi512EEESA_EEES9_SC_SE_Li256ELb1ELb1ELb1ELb0EEENS1_36VarlenDynamicPersistentTileSchedulerILi64ELi64ELi256ELi128ELb1ELb1ELb1ELb1ELb0ELb1EEEEEEEEEvNT_6ParamsE:
        /* <DEDUP_REMOVED lines=18> */
.L_x_5734:
[----:B------:R-:W-:Y:S05]  /*0120*/  BSYNC B0 ;  /* 0x0000000000007941 */ /* 0x000fea0003800000 */
.L_x_5733:
        /* <DEDUP_REMOVED lines=37> */
.L_x_5735:
        /* <DEDUP_REMOVED lines=22> */
.L_x_5736:
        /* <DEDUP_REMOVED lines=18> */
.L_x_5737:
        /* <DEDUP_REMOVED lines=22> */
.L_x_5738:
        /* <DEDUP_REMOVED lines=22> */
.L_x_5739:
        /* <DEDUP_REMOVED lines=8> */
.L_x_5742:
        /* <DEDUP_REMOVED lines=25> */
[CC--:B------:R-:W-:Y:S02]  /*0ad0*/  LEA.HI R4, R3.reuse, R0.reuse, RZ, 0x4 ;  /* 0x0000000003047211 */ /* 0x0c0fe400078f20ff */
[----:B------:R-:W-:-:S02]  /*0ae0*/  LEA.HI R5, R3, R0, RZ, 0x5 ;  /* 0x0000000003057211 */ /* 0x000fc400078f28ff */
[CC--:B------:R-:W-:Y:S02]  /*0af0*/  LEA.HI R6, R3.reuse, R0.reuse, RZ, 0x7 ;  /* 0x0000000003067211 */ /* 0x0c0fe400078f38ff */
[CC--:B------:R-:W-:Y:S02]  /*0b00*/  LEA.HI R10, R3.reuse, R0.reuse, RZ, 0x2 ;  /* 0x00000000030a7211 */ /* 0x0c0fe400078f10ff */
[----:B------:R-:W-:Y:S02]  /*0b10*/  LEA.HI R3, R3, R0, RZ, 0x3 ;  /* 0x0000000003037211 */ /* 0x000fe400078f18ff */
[----:B------:R-:W-:Y:S02]  /*0b20*/  SHF.R.S32.HI R208, RZ, 0x5, R5 ;  /* 0x00000005ffd07819 */ /* 0x000fe40000011405 */
[----:B------:R-:W-:Y:S02]  /*0b30*/  LOP3.LUT R13, R3, 0xfffffff8, RZ, 0xc0, !PT ;  /* 0xfffffff8030d7812 */ /* 0x000fe400078ec0ff */
[----:B------:R-:W-:-:S02]  /*0b40*/  LOP3.LUT R3, R4, 0xfffffff0, RZ, 0xc0, !PT ;  /* 0xfffffff004037812 */ /* 0x000fc400078ec0ff */
[----:B------:R-:W-:Y:S01]  /*0b50*/  SHF.R.S32.HI R7, RZ, 0x4, R4 ;  /* 0x00000004ff077819 */ /* 0x000fe20000011404 */
[C---:B------:R-:W-:Y:S01]  /*0b60*/  IMAD.IADD R13, R0.reuse, 0x1, -R13 ;  /* 0x00000001000d7824 */ /* 0x040fe200078e0a0d */
[----:B------:R-:W-:Y:S01]  /*0b70*/  SHF.R.S32.HI R5, RZ, 0x1f, R5 ;  /* 0x0000001fff057819 */ /* 0x000fe20000011405 */
[----:B------:R-:W-:Y:S01]  /*0b80*/  IMAD.IADD R3, R0, 0x1, -R3 ;  /* 0x0000000100037824 */ /* 0x000fe200078e0a03 */
[----:B------:R-:W-:Y:S01]  /*0b90*/  LOP3.LUT R9, R6, 0xffffff80, RZ, 0xc0, !PT ;  /* 0xffffff8006097812 */ /* 0x000fe200078ec0ff */
[----:B------:R-:W-:Y:S01]  /*0ba0*/  IMAD.SHL.U32 R199, R13, 0x8, RZ ;  /* 0x000000080dc77824 */ /* 0x000fe200078e00ff */
[----:B------:R-:W-:Y:S02]  /*0bb0*/  LEA.HI R4, R4, R7, RZ, 0x1 ;  /* 0x0000000704047211 */ /* 0x000fe400078f08ff */
[----:B------:R-:W-:Y:S01]  /*0bc0*/  LOP3.LUT R11, R10, 0xfffffffc, RZ, 0xc0, !PT ;  /* 0xfffffffc0a0b7812 */ /* 0x000fe200078ec0ff */
[----:B------:R-:W-:Y:S01]  /*0bd0*/  IMAD.IADD R9, R0, 0x1, -R9 ;  /* 0x0000000100097824 */ /* 0x000fe200078e0a09 */
[----:B------:R-:W-:Y:S01]  /*0be0*/  LEA.HI R5, R5, R208, RZ, 0x2 ;  /* 0x000000d005057211 */ /* 0x000fe200078f10ff */
[C---:B------:R-:W-:Y:S01]  /*0bf0*/  VIADD R34, R199.reuse, 0xc0 ;  /* 0x000000c0c7227836 */ /* 0x040fe20000000000 */
[----:B------:R-:W-:Y:S01]  /*0c00*/  LOP3.LUT R4, R4, 0x1ffffffe, RZ, 0xc0, !PT ;  /* 0x1ffffffe04047812 */ /* 0x000fe200078ec0ff */
[----:B------:R-:W-:Y:S01]  /*0c10*/  IMAD.IADD R190, R0, 0x1, -R11 ;  /* 0x0000000100be7824 */ /* 0x000fe200078e0a0b */
[----:B------:R-:W-:Y:S01]  /*0c20*/  SHF.R.S32.HI R20, RZ, 0x7, R6 ;  /* 0x00000007ff147819 */ /* 0x000fe20000011406 */
[----:B------:R-:W-:Y:S01]  /*0c30*/  VIADD R31, R199, 0x180 ;  /* 0x00000180c71f7836 */ /* 0x000fe20000000000 */
[--C-:B------:R-:W-:Y:S01]  /*0c40*/  SHF.R.S32.HI R8, RZ, 0x1f, R3.reuse ;  /* 0x0000001fff087819 */ /* 0x100fe20000011403 */
[----:B------:R-:W-:Y:S01]  /*0c50*/  IMAD.IADD R4, R7, 0x1, -R4 ;  /* 0x0000000107047824 */ /* 0x000fe200078e0a04 */
[----:B------:R-:W-:Y:S01]  /*0c60*/  LOP3.LUT R5, R5, 0x3ffffc, RZ, 0xc0, !PT ;  /* 0x003ffffc05057812 */ /* 0x000fe200078ec0ff */
[----:B------:R-:W-:Y:S01]  /*0c70*/  IMAD R16, R20, 0x100, R3 ;  /* 0x0000010014107824 */ /* 0x000fe200078e0203 */
[----:B------:R-:W-:Y:S01]  /*0c80*/  SHF.R.S32.HI R0, RZ, 0x1f, R9 ;  /* 0x0000001fff007819 */ /* 0x000fe20000011409 */
[----:B------:R-:W-:Y:S01]  /*0c90*/  IMAD.SHL.U32 R4, R4, 0x8, RZ ;  /* 0x0000000804047824 */ /* 0x000fe200078e00ff */
[----:B------:R-:W-:Y:S01]  /*0ca0*/  LEA.HI R12, R8, R3, RZ, 0x3 ;  /* 0x00000003080c7211 */ /* 0x000fe200078f18ff */
[----:B------:R-:W-:Y:S01]  /*0cb0*/  IMAD.IADD R5, R208, 0x1, -R5 ;  /* 0x00000001d0057824 */ /* 0x000fe200078e0a05 */
[----:B------:R-:W-:Y:S01]  /*0cc0*/  SHF.R.S32.HI R193, RZ, 0x2, R10 ;  /* 0x00000002ffc17819 */ /* 0x000fe2000001140a */
[----:B------:R0:W-:Y:S01]  /*0cd0*/  STL [R1+0x5c], R20 ;  /* 0x00005c1401007387 */ /* 0x0001e20000100800 */
[-C--:B------:R-:W-:Y:S01]  /*0ce0*/  LEA.HI R7, R0, R9.reuse, RZ, 0x2 ;  /* 0x0000000900077211 */ /* 0x080fe200078f10ff */
[----:B------:R-:W-:Y:S01]  /*0cf0*/  IMAD R17, R5, 0x10, R16 ;  /* 0x0000001005117824 */ /* 0x000fe200078e0210 */
[----:B------:R-:W-:Y:S01]  /*0d00*/  LOP3.LUT R14, R12, 0xfffffff8, RZ, 0xc0, !PT ;  /* 0xfffffff80c0e7812 */ /* 0x000fe200078ec0ff */
[----:B------:R-:W-:Y:S01]  /*0d10*/  VIADD R5, R193, 0x20 ;  /* 0x00000020c1057836 */ /* 0x000fe20000000000 */
[--C-:B------:R-:W-:Y:S01]  /*0d20*/  SHF.R.S32.HI R8, RZ, 0x2, R7.reuse ;  /* 0x00000002ff087819 */ /* 0x100fe20000011407 */
[----:B------:R-:W-:Y:S01]  /*0d30*/  VIADD R36, R199, 0x40 ;  /* 0x00000040c7247836 */ /* 0x000fe20000000000 */
[----:B------:R-:W-:Y:S01]  /*0d40*/  SHF.R.S32.HI R11, RZ, 0x1f, R7 ;  /* 0x0000001fff0b7819 */ /* 0x000fe20000011407 */
[----:B------:R-:W-:Y:S01]  /*0d50*/  IMAD.IADD R14, R3, 0x1, -R14 ;  /* 0x00000001030e7824 */ /* 0x000fe200078e0a0e */
[----:B------:R-:W-:Y:S01]  /*0d60*/  LOP3.LUT R16, R7, 0x7ffffffc, RZ, 0xc0, !PT ;  /* 0x7ffffffc07107812 */ /* 0x000fe200078ec0ff */
[----:B------:R-:W-:Y:S01]  /*0d70*/  VIADD R35, R199, 0x80 ;  /* 0x00000080c7237836 */ /* 0x000fe20000000000 */
[----:B------:R-:W-:Y:S01]  /*0d80*/  LEA.HI R11, R11, R8, RZ, 0x3 ;  /* 0x000000080b0b7211 */ /* 0x000fe200078f18ff */
[----:B------:R-:W-:Y:S01]  /*0d90*/  IMAD.SHL.U32 R3, R14, 0x40, RZ ;  /* 0x000000400e037824 */ /* 0x000fe200078e00ff */
[----:B------:R-:W-:Y:S01]  /*0da0*/  SHF.R.S32.HI R18, RZ, 0x1f, R5 ;  /* 0x0000001fff127819 */ /* 0x000fe20000011405 */
[----:B------:R-:W-:Y:S01]  /*0db0*/  IMAD.IADD R16, R9, 0x1, -R16 ;  /* 0x0000000109107824 */ /* 0x000fe200078e0a10 */
[----:B------:R-:W-:Y:S01]  /*0dc0*/  LEA.HI R0, R0, R9, RZ, 0x5 ;  /* 0x0000000900007211 */ /* 0x000fe200078f28ff */
[----:B------:R-:W-:Y:S01]  /*0dd0*/  VIADD R33, R199, 0x100 ;  /* 0x00000100c7217836 */ /* 0x000fe20000000000 */
[----:B------:R-:W-:Y:S01]  /*0de0*/  LOP3.LUT R11, R11, 0xfffffff8, RZ, 0xc0, !PT ;  /* 0xfffffff80b0b7812 */ /* 0x000fe200078ec0ff */
[----:B------:R-:W-:Y:S01]  /*0df0*/  VIADD R32, R199, 0x140 ;  /* 0x00000140c7207836 */ /* 0x000fe20000000000 */
[----:B------:R-:W-:Y:S01]  /*0e00*/  LEA.HI R9, R18, R5, RZ, 0x3 ;  /* 0x0000000512097211 */ /* 0x000fe200078f18ff */
[----:B------:R-:W-:Y:S01]  /*0e10*/  IMAD.SHL.U32 R5, R5, 0x40, RZ ;  /* 0x0000004005057824 */ /* 0x000fe200078e00ff */
[----:B------:R-:W-:Y:S01]  /*0e20*/  LOP3.LUT R3, R3, 0x1c0, RZ, 0xc0, !PT ;  /* 0x000001c003037812 */ /* 0x000fe200078ec0ff */
[----:B------:R-:W-:Y:S01]  /*0e30*/  IMAD.IADD R11, R8, 0x1, -R11 ;  /* 0x00000001080b7824 */ /* 0x000fe200078e0a0b */
[----:B------:R-:W-:Y:S01]  /*0e40*/  SHF.R.S32.HI R0, RZ, 0x5, R0 ;  /* 0x00000005ff007819 */ /* 0x000fe20000011400 */
[----:B------:R-:W-:Y:S01]  /*0e50*/  IMAD.SHL.U32 R18, R190, 0x8, RZ ;  /* 0x00000008be127824 */ /* 0x000fe200078e00ff */
[----:B------:R-:W-:Y:S01]  /*0e60*/  SHF.L.U32 R12, R12, 0x6, RZ ;  /* 0x000000060c0c7819 */ /* 0x000fe200000006ff */
[--C-:B------:R-:W-:Y:S01]  /*0e70*/  IMAD.U32 R8, R17, 0x40, R4.reuse ;  /* 0x0000004011087824 */ /* 0x100fe200078e0004 */
[----:B------:R-:W-:Y:S01]  /*0e80*/  LEA.HI R6, R6, R20, RZ, 0x1 ;  /* 0x0000001406067211 */ /* 0x000fe200078f08ff */
[----:B------:R-:W-:Y:S01]  /*0e90*/  IMAD R194, R0, 0x10, R11 ;  /* 0x0000001000c27824 */ /* 0x000fe200078e020b */
[----:B------:R-:W-:Y:S01]  /*0ea0*/  LOP3.LUT R7, R5, 0x1c0, RZ, 0xc0, !PT ;  /* 0x000001c005077812 */ /* 0x000fe200078ec0ff */
[C---:B------:R-:W-:Y:S01]  /*0eb0*/  VIADD R29, R18.reuse, 0x40 ;  /* 0x00000040121d7836 */ /* 0x040fe20000000000 */
[----:B------:R-:W-:Y:S01]  /*0ec0*/  LOP3.LUT R4, R3, 0x8, R4, 0xf8, !PT ;  /* 0x0000000803047812 */ /* 0x000fe200078ef804 */
[----:B------:R-:W-:Y:S01]  /*0ed0*/  IMAD.SHL.U32 R9, R9, 0x40, RZ ;  /* 0x0000004009097824 */ /* 0x000fe200078e00ff */
[----:B------:R-:W-:Y:S01]  /*0ee0*/  SHF.R.U32.HI R5, RZ, 0x3, R3 ;  /* 0x00000003ff057819 */ /* 0x000fe20000011603 */
[----:B------:R-:W-:Y:S01]  /*0ef0*/  VIADD R28, R18, 0x60 ;  /* 0x00000060121c7836 */ /* 0x000fe20000000000 */
[----:B------:R-:W-:Y:S01]  /*0f00*/  LOP3.LUT R3, R12, 0x7ffffe00, RZ, 0xc0, !PT ;  /* 0x7ffffe000c037812 */ /* 0x000fe200078ec0ff */
[----:B------:R1:W-:Y:S01]  /*0f10*/  STL [R1+0x68], R8 ;  /* 0x0000680801007387 */ /* 0x0003e20000100800 */
[----:B------:R-:W-:Y:S01]  /*0f20*/  LOP3.LUT R6, R6, 0xfffffe, RZ, 0xc0, !PT ;  /* 0x00fffffe06067812 */ /* 0x000fe200078ec0ff */
[----:B------:R-:W-:Y:S01]  /*0f30*/  VIADD R27, R18, 0x80 ;  /* 0x00000080121b7836 */ /* 0x000fe20000000000 */
[----:B------:R-:W-:Y:S01]  /*0f40*/  LEA.HI R0, R190, R190, RZ, 0x1 ;  /* 0x000000bebe007211 */ /* 0x000fe200078f08ff */
[----:B------:R-:W-:Y:S01]  /*0f50*/  IMAD R3, R208, 0x400, R3 ;  /* 0x00000400d0037824 */ /* 0x000fe200078e0203 */
[----:B------:R-:W-:Y:S01]  /*0f60*/  SHF.R.S32.HI R10, RZ, 0x1f, R10 ;  /* 0x0000001fff0a7819 */ /* 0x000fe2000001140a */
[----:B------:R-:W-:Y:S01]  /*0f70*/  IMAD.IADD R6, R20, 0x1, -R6 ;  /* 0x0000000114067824 */ /* 0x000fe200078e0a06 */
[----:B------:R-:W-:Y:S01]  /*0f80*/  LOP3.LUT R4, R4, R5, RZ, 0x3c, !PT ;  /* 0x0000000504047212 */ /* 0x000fe200078e3cff */
[----:B------:R-:W-:Y:S01]  /*0f90*/  VIADD R26, R18, 0xa0 ;  /* 0x000000a0121a7836 */ /* 0x000fe20000000000 */
[----:B------:R-:W-:Y:S01]  /*0fa0*/  LOP3.LUT R5, R0, 0x1ffffffe, RZ, 0xc0, !PT ;  /* 0x1ffffffe00057812 */ /* 0x000fe200078ec0ff */
[----:B------:R-:W-:Y:S01]  /*0fb0*/  STL [R1+0x58], RZ ;  /* 0x000058ff01007387 */ /* 0x000fe20000100800 */
[----:B------:R-:W-:Y:S01]  /*0fc0*/  SHF.R.U32.HI R15, RZ, 0x3, R7 ;  /* 0x00000003ff0f7819 */ /* 0x000fe20000011607 */
[----:B------:R-:W-:Y:S01]  /*0fd0*/  IMAD.IADD R3, R3, 0x1, R4 ;  /* 0x0000000103037824 */ /* 0x000fe200078e0204 */
[----:B------:R-:W-:Y:S01]  /*0fe0*/  SHF.R.S32.HI R0, RZ, 0x1f, R29 ;  /* 0x0000001fff007819 */ /* 0x000fe2000001141d */
[----:B------:R-:W-:Y:S01]  /*0ff0*/  STL [R1+0x10], R29 ;  /* 0x0000101d01007387 */ /* 0x000fe20000100800 */
[----:B------:R-:W-:Y:S01]  /*1000*/  LOP3.LUT R7, R7, 0x38, R18, 0xf8, !PT ;  /* 0x0000003807077812 */ /* 0x000fe200078ef812 */
[----:B0-----:R-:W-:Y:S01]  /*1010*/  IMAD.SHL.U32 R20, R6, 0x100, RZ ;  /* 0x0000010006147824 */ /* 0x001fe200078e00ff */
[----:B-1----:R-:W-:Y:S01]  /*1020*/  LOP3.LUT R8, R9, 0xfffffe00, RZ, 0xc0, !PT ;  /* 0xfffffe0009087812 */ /* 0x002fe200078ec0ff */
[----:B------:R0:W-:Y:S01]  /*1030*/  STL [R1+0xc], R28 ;  /* 0x00000c1c01007387 */ /* 0x0001e20000100800 */
[----:B------:R-:W-:Y:S01]  /*1040*/  LEA.HI R10, R10, R193, RZ, 0x3 ;  /* 0x000000c10a0a7211 */ /* 0x000fe200078f18ff */
[C---:B------:R-:W-:Y:S01]  /*1050*/  VIADD R229, R18.reuse, 0xe0 ;  /* 0x000000e012e57836 */ /* 0x040fe20000000000 */
[C---:B------:R-:W-:Y:S01]  /*1060*/  IADD3 R24, R18.reuse, 0xc0, RZ ;  /* 0x000000c012187810 */ /* 0x040fe20007ffe0ff */
[----:B------:R-:W-:Y:S01]  /*1070*/  STL [R1+0x8], R27 ;  /* 0x0000081b01007387 */ /* 0x000fe20000100800 */
[----:B------:R-:W-:Y:S01]  /*1080*/  SHF.R.S32.HI R4, RZ, 0x1f, R28 ;  /* 0x0000001fff047819 */ /* 0x000fe2000001141c */
[----:B------:R-:W-:Y:S01]  /*1090*/  VIADD R228, R18, 0x100 ;  /* 0x0000010012e47836 */ /* 0x000fe20000000000 */
[----:B------:R-:W-:Y:S01]  /*10a0*/  SHF.L.U64.HI R0, R29, 0x1, R0 ;  /* 0x000000011d007819 */ /* 0x000fe20000010200 */
[----:B------:R-:W-:Y:S01]  /*10b0*/  STL [R1+0x4], R26 ;  /* 0x0000041a01007387 */ /* 0x000fe20000100800 */
[----:B------:R-:W-:Y:S01]  /*10c0*/  LOP3.LUT R7, R8, R7, R15, 0xf6, !PT ;  /* 0x0000000708077212 */ /* 0x000fe200078ef60f */
[----:B------:R-:W-:Y:S01]  /*10d0*/  VIADD R226, R18, 0x120 ;  /* 0x0000012012e27836 */ /* 0x000fe20000000000 */
[----:B------:R-:W-:Y:S01]  /*10e0*/  LOP3.LUT R10, R10, 0xfffffff8, RZ, 0xc0, !PT ;  /* 0xfffffff80a0a7812 */ /* 0x000fe200078ec0ff */
[----:B------:R-:W-:Y:S01]  /*10f0*/  STL [R1], R24 ;  /* 0x0000001801007387 */ /* 0x000fe20000100800 */
[----:B------:R-:W-:Y:S01]  /*1100*/  SHF.R.S32.HI R6, RZ, 0x1f, R27 ;  /* 0x0000001fff067819 */ /* 0x000fe2000001141b */
[----:B------:R-:W-:Y:S01]  /*1110*/  VIADD R219, R18, 0x140 ;  /* 0x0000014012db7836 */ /* 0x000fe20000000000 */
[----:B------:R-:W-:Y:S01]  /*1120*/  SHF.R.S32.HI R8, RZ, 0x1f, R26 ;  /* 0x0000001fff087819 */ /* 0x000fe2000001141a */
[----:B------:R-:W-:Y:S01]  /*1130*/  STL [R1+0x64], R20 ;  /* 0x0000641401007387 */ /* 0x000fe20000100800 */
[----:B0-----:R-:W-:Y:S01]  /*1140*/  SHF.L.U64.HI R28, R28, 0x1, R4 ;  /* 0x000000011c1c7819 */ /* 0x001fe20000010204 */
[----:B------:R-:W-:Y:S01]  /*1150*/  IMAD.IADD R198, R193, 0x1, -R10 ;  /* 0x00000001c1c67824 */ /* 0x000fe200078e0a0a */
[----:B------:R-:W-:Y:S01]  /*1160*/  SHF.L.U64.HI R4, R27, 0x1, R6 ;  /* 0x000000011b047819 */ /* 0x000fe20000010206 */
[----:B------:R0:W-:Y:S01]  /*1170*/  STL [R1+0x14], R0 ;  /* 0x0000140001007387 */ /* 0x0001e20000100800 */
[----:B------:R-:W-:Y:S01]  /*1180*/  SHF.R.S32.HI R9, RZ, 0x1f, R24 ;  /* 0x0000001fff097819 */ /* 0x000fe20000011418 */
[C---:B------:R-:W-:Y:S01]  /*1190*/  VIADD R216, R18.reuse, 0x160 ;  /* 0x0000016012d87836 */ /* 0x040fe20000000000 */
[----:B------:R-:W-:Y:S01]  /*11a0*/  SHF.R.S32.HI R10, RZ, 0x1f, R229 ;  /* 0x0000001fff0a7819 */ /* 0x000fe200000114e5 */
[----:B------:R-:W-:Y:S01]  /*11b0*/  STL [R1+0x18], R28 ;  /* 0x0000181c01007387 */ /* 0x000fe20000100800 */
[----:B------:R-:W-:Y:S01]  /*11c0*/  SHF.R.S32.HI R11, RZ, 0x1f, R228 ;  /* 0x0000001fff0b7819 */ /* 0x000fe200000114e4 */
[----:B------:R-:W-:Y:S01]  /*11d0*/  VIADD R215, R18, 0x180 ;  /* 0x0000018012d77836 */ /* 0x000fe20000000000 */
[----:B------:R-:W-:Y:S01]  /*11e0*/  SHF.L.U64.HI R6, R24, 0x1, R9 ;  /* 0x0000000118067819 */ /* 0x000fe20000010209 */
[----:B------:R1:W-:Y:S01]  /*11f0*/  STL [R1+0x1c], R4 ;  /* 0x00001c0401007387 */ /* 0x0003e20000100800 */
[----:B------:R-:W-:Y:S01]  /*1200*/  SHF.R.S32.HI R13, RZ, 0x1f, R226 ;  /* 0x0000001fff0d7819 */ /* 0x000fe200000114e2 */
[----:B------:R-:W-:Y:S01]  /*1210*/  VIADD R214, R18, 0x1a0 ;  /* 0x000001a012d67836 */ /* 0x000fe20000000000 */
[----:B0-----:R-:W-:Y:S01]  /*1220*/  SHF.L.U64.HI R0, R26, 0x1, R8 ;  /* 0x000000011a007819 */ /* 0x001fe20000010208 */
[C---:B------:R-:W-:Y:S01]  /*1230*/  VIADD R212, R18.reuse, 0x1c0 ;  /* 0x000001c012d47836 */ /* 0x040fe20000000000 */
[----:B------:R-:W-:Y:S01]  /*1240*/  SHF.R.S32.HI R12, RZ, 0x1f, R219 ;  /* 0x0000001fff0c7819 */ /* 0x000fe200000114db */
[----:B------:R-:W-:Y:S01]  /*1250*/  VIADD R210, R18, 0x1e0 ;  /* 0x000001e012d27836 */ /* 0x000fe20000000000 */
[----:B------:R-:W-:Y:S01]  /*1260*/  SHF.R.S32.HI R15, RZ, 0x1f, R216 ;  /* 0x0000001fff0f7819 */ /* 0x000fe200000114d8 */
[----:B------:R0:W-:Y:S01]  /*1270*/  STL [R1+0x20], R0 ;  /* 0x0000200001007387 */ /* 0x0001e20000100800 */
[----:B------:R-:W-:Y:S01]  /*1280*/  R2P PR, R14, 0x6 ;  /* 0x000000060e007804 */ /* 0x000fe20000000000 */
[----:B------:R-:W-:Y:S01]  /*1290*/  IMAD.IADD R5, R190, 0x1, -R5 ;  /* 0x00000001be057824 */ /* 0x000fe200078e0a05 */
[----:B-1----:R-:W-:Y:S01]  /*12a0*/  SHF.L.U64.HI R4, R229, 0x1, R10 ;  /* 0x00000001e5047819 */ /* 0x002fe2000001020a */
[----:B------:R1:W-:Y:S01]  /*12b0*/  STL [R1+0x24], R6 ;  /* 0x0000240601007387 */ /* 0x0003e20000100800 */
[----:B------:R-:W-:Y:S01]  /*12c0*/  SHF.R.S32.HI R14, RZ, 0x1f, R215 ;  /* 0x0000001fff0e7819 */ /* 0x000fe200000114d7 */
[----:B------:R-:W-:Y:S01]  /*12d0*/  IMAD R200, R3, 0x2, R2 ;  /* 0x0000000203c87824 */ /* 0x000fe200078e0202 */
[----:B------:R-:W-:Y:S01]  /*12e0*/  SHF.L.U32 R189, R16, 0x1, RZ ;  /* 0x0000000110bd7819 */ /* 0x000fe200000006ff */
[----:B------:R2:W-:Y:S01]  /*12f0*/  STL [R1+0x28], R4 ;  /* 0x0000280401007387 */ /* 0x0005e20000100800 */
[----:B------:R-:W-:Y:S01]  /*1300*/  SHF.R.S32.HI R21, RZ, 0x1f, R214 ;  /* 0x0000001fff157819 */ /* 0x000fe200000114d6 */
[----:B------:R-:W-:Y:S01]  /*1310*/  VIADD R30, R199, 0x1c0 ;  /* 0x000001c0c71e7836 */ /* 0x000fe20000000000 */
[----:B0-----:R-:W-:Y:S01]  /*1320*/  SHF.L.U64.HI R0, R228, 0x1, R11 ;  /* 0x00000001e4007819 */ /* 0x001fe2000001020b */
[----:B------:R-:W-:Y:S01]  /*1330*/  IMAD.IADD R197, R189, 0x1, R20 ;  /* 0x00000001bdc57824 */ /* 0x000fe200078e0214 */
[----:B------:R-:W-:Y:S01]  /*1340*/  SHF.R.S32.HI R23, RZ, 0x1f, R212 ;  /* 0x0000001fff177819 */ /* 0x000fe200000114d4 */
[----:B------:R-:W-:Y:S01]  /*1350*/  IMAD R206, R5, 0x8, R194 ;  /* 0x0000000805ce7824 */ /* 0x000fe200078e02c2 */
[----:B-1----:R-:W-:Y:S01]  /*1360*/  SHF.L.U64.HI R6, R226, 0x1, R13 ;  /* 0x00000001e2067819 */ /* 0x002fe2000001020d */
[----:B------:R0:W-:Y:S01]  /*1370*/  STL [R1+0x2c], R0 ;  /* 0x00002c0001007387 */ /* 0x0001e20000100800 */
[----:B------:R-:W-:Y:S01]  /*1380*/  SHF.R.S32.HI R25, RZ, 0x1f, R210 ;  /* 0x0000001fff197819 */ /* 0x000fe200000114d2 */
[----:B------:R-:W-:Y:S01]  /*1390*/  VIADD R37, R197, 0x10 ;  /* 0x00000010c5257836 */ /* 0x000fe20000000000 */
[----:B--2---:R-:W-:Y:S01]  /*13a0*/  SHF.L.U64.HI R4, R219, 0x1, R12 ;  /* 0x00000001db047819 */ /* 0x004fe2000001020c */
[----:B------:R1:W-:Y:S01]  /*13b0*/  STL [R1+0x30], R6 ;  /* 0x0000300601007387 */ /* 0x0003e20000100800 */
[----:B------:R-:W-:Y:S01]  /*13c0*/  SHF.R.S32.HI R34, RZ, 0x1f, R34 ;  /* 0x0000001fff227819 */ /* 0x000fe20000011422 */
[C---:B------:R-:W-:Y:S01]  /*13d0*/  VIADD R34, R197.reuse, 0x28 ;  /* 0x00000028c5227836 */ /* 0x040fe20000000000 */
[----:B------:R-:W-:Y:S01]  /*13e0*/  SHF.R.S32.HI R31, RZ, 0x1f, R31 ;  /* 0x0000001fff1f7819 */ /* 0x000fe2000001141f */
[----:B------:R2:W-:Y:S01]  /*13f0*/  STL [R1+0x34], R4 ;  /* 0x0000340401007387 */ /* 0x0005e20000100800 */
[C---:B------:R-:W-:Y:S01]  /*1400*/  VIADD R31, R197.reuse, 0x40 ;  /* 0x00000040c51f7836 */ /* 0x040fe20000000000 */
[----:B0-----:R-:W-:Y:S01]  /*1410*/  SHF.L.U64.HI R0, R216, 0x1, R15 ;  /* 0x00000001d8007819 */ /* 0x001fe2000001020f */
[----:B------:R-:W-:Y:S01]  /*1420*/  VIADD R28, R197, 0x58 ;  /* 0x00000058c51c7836 */ /* 0x000fe20000000000 */
[----:B------:R-:W-:Y:S01]  /*1430*/  SHF.R.S32.HI R5, RZ, 0x1f, R37 ;  /* 0x0000001fff057819 */ /* 0x000fe20000011425 */
[----:B------:R-:W-:Y:S01]  /*1440*/  VIADD R203, R200, 0x26800 ;  /* 0x00026800c8cb7836 */ /* 0x000fe20000000000 */
[----:B-1----:R-:W-:Y:S01]  /*1450*/  SHF.L.U64.HI R6, R215, 0x1, R14 ;  /* 0x00000001d7067819 */ /* 0x002fe2000001020e */
[----:B------:R0:W-:Y:S01]  /*1460*/  STL [R1+0x38], R0 ;  /* 0x0000380001007387 */ /* 0x0001e20000100800 */
[C---:B------:R-:W-:Y:S01]  /*1470*/  VIADD R15, R197.reuse, 0xa0 ;  /* 0x000000a0c50f7836 */ /* 0x040fe20000000000 */
[----:B------:R-:W-:Y:S01]  /*1480*/  SHF.R.S32.HI R5, RZ, 0x1f, R34 ;  /* 0x0000001fff057819 */ /* 0x000fe20000011422 */
[C---:B------:R-:W-:Y:S01]  /*1490*/  VIADD R12, R197.reuse, 0xb8 ;  /* 0x000000b8c50c7836 */ /* 0x040fe20000000000 */
[----:B--2---:R-:W-:Y:S01]  /*14a0*/  SHF.L.U64.HI R4, R212, 0x1, R23 ;  /* 0x00000001d4047819 */ /* 0x004fe20000010217 */
[----:B------:R-:W-:Y:S01]  /*14b0*/  STL [R1+0x3c], R6 ;  /* 0x00003c0601007387 */ /* 0x000fe20000100800 */
[C---:B------:R-:W-:Y:S01]  /*14c0*/  VIADD R9, R197.reuse, 0xd0 ;  /* 0x000000d0c5097836 */ /* 0x040fe20000000000 */
[----:B------:R-:W-:Y:S01]  /*14d0*/  SHF.R.S32.HI R5, RZ, 0x1f, R31 ;  /* 0x0000001fff057819 */ /* 0x000fe2000001141f */
[C---:B------:R-:W-:Y:S01]  /*14e0*/  VIADD R10, R197.reuse, 0xc8 ;  /* 0x000000c8c50a7836 */ /* 0x040fe20000000000 */
        /* <DEDUP_REMOVED lines=8> */
[----:B------:R-:W-:Y:S01]  /*1570*/  SHF.R.S32.HI R32, RZ, 0x1f, R32 ;  /* 0x0000001fff207819 */ /* 0x000fe20000011420 */
[C---:B------:R-:W-:Y:S01]  /*1580*/  VIADD R38, R197.reuse, 0x8 ;  /* 0x00000008c5267836 */ /* 0x040fe20000000000 */
[----:B------:R-:W-:Y:S01]  /*1590*/  SHF.R.S32.HI R30, RZ, 0x1f, R30 ;  /* 0x0000001fff1e7819 */ /* 0x000fe2000001141e */
[----:B------:R1:W-:Y:S01]  /*15a0*/  STL [R1+0x44], R4 ;  /* 0x0000440401007387 */ /* 0x0003e20000100800 */
[----:B------:R-:W-:Y:S01]  /*15b0*/  SEL R202, R202, 0xffffffe0, !P1 ;  /* 0xffffffe0caca7807 */ /* 0x000fe20004800000 */
[C---:B------:R-:W-:Y:S01]  /*15c0*/  VIADD R36, R197.reuse, 0x18 ;  /* 0x00000018c5247836 */ /* 0x040fe20000000000 */
[----:B------:R-:W-:Y:S01]  /*15d0*/  SHF.R.S32.HI R5, RZ, 0x1f, R28 ;  /* 0x0000001fff057819 */ /* 0x000fe2000001141c */
[C---:B------:R-:W-:Y:S01]  /*15e0*/  VIADD R35, R197.reuse, 0x20 ;  /* 0x00000020c5237836 */ /* 0x040fe20000000000 */
[C---:B------:R-:W-:Y:S01]  /*15f0*/  IADD3 R20, R197.reuse, 0x90, RZ ;  /* 0x00000090c5147810 */ /* 0x040fe20007ffe0ff */
[C---:B------:R-:W-:Y:S01]  /*1600*/  VIADD R33, R197.reuse, 0x30 ;  /* 0x00000030c5217836 */ /* 0x040fe20000000000 */
[----:B0-----:R-:W-:Y:S01]  /*1610*/  SHF.L.U64.HI R0, R210, 0x1, R25 ;  /* 0x00000001d2007819 */ /* 0x001fe20000010219 */
[----:B------:R-:W-:Y:S01]  /*1620*/  VIADD R25, R197, 0x70 ;  /* 0x00000070c5197836 */ /* 0x000fe20000000000 */
[----:B------:R-:W-:Y:S01]  /*1630*/  SHF.R.S32.HI R3, RZ, 0x1f, R9 ;  /* 0x0000001fff037819 */ /* 0x000fe20000011409 */
[----:B-1----:R-:W-:Y:S01]  /*1640*/  IMAD R4, R7, 0x2, R2 ;  /* 0x0000000207047824 */ /* 0x002fe200078e0202 */
[----:B------:R-:W-:Y:S01]  /*1650*/  SHF.R.S32.HI R19, RZ, 0x1f, R18 ;  /* 0x0000001fff137819 */ /* 0x000fe20000011412 */
[----:B------:R0:W-:Y:S01]  /*1660*/  STL [R1+0x48], R0 ;  /* 0x0000480001007387 */ /* 0x0001e20000100800 */
[C---:B------:R-:W-:Y:S01]  /*1670*/  VIADD R7, R197.reuse, 0xe0 ;  /* 0x000000e0c5077836 */ /* 0x040fe20000000000 */
[----:B------:R-:W-:Y:S01]  /*1680*/  SHF.R.S32.HI R5, RZ, 0x1f, R25 ;  /* 0x0000001fff057819 */ /* 0x000fe20000011419 */
[C---:B------:R-:W-:Y:S01]  /*1690*/  VIADD R32, R197.reuse, 0x38 ;  /* 0x00000038c5207836 */ /* 0x040fe20000000000 */
[----:B------:R1:W-:Y:S01]  /*16a0*/  STL [R1+0x60], R4 ;  /* 0x0000600401007387 */ /* 0x0003e20000100800 */
        /* <DEDUP_REMOVED lines=24> */
[C---:B-1----:R-:W-:Y:S01]  /*1830*/  VIADD R4, R197.reuse, 0xf0 ;  /* 0x000000f0c5047836 */ /* 0x042fe20000000000 */
[----:B------:R-:W-:Y:S01]  /*1840*/  SHF.R.S32.HI R30, RZ, 0x1f, R30 ;  /* 0x0000001fff1e7819 */ /* 0x000fe2000001141e */
[----:B------:R-:W-:Y:S01]  /*1850*/  VIADD R0, R197, 0xf8 ;  /* 0x000000f8c5007836 */ /* 0x000fe20000000000 */
[----:B------:R-:W-:Y:S01]  /*1860*/  SHF.R.S32.HI R29, RZ, 0x1f, R29 ;  /* 0x0000001fff1d7819 */ /* 0x000fe2000001141d */
[C---:B------:R-:W-:Y:S01]  /*1870*/  @P2 VIADD R201, R203.reuse, 0xffffffc0 ;  /* 0xffffffc0cbc92836 */ /* 0x040fe20000000000 */
[----:B------:R-:W-:Y:S01]  /*1880*/  SHF.R.S32.HI R27, RZ, 0x1f, R27 ;  /* 0x0000001fff1b7819 */ /* 0x000fe2000001141b */
[----:B------:R-:W-:Y:S01]  /*1890*/  IMAD.SHL.U32 R190, R190, 0x4, RZ ;  /* 0x00000004bebe7824 */ /* 0x000fe200078e00ff */
[----:B------:R-:W-:Y:S01]  /*18a0*/  SHF.R.S32.HI R26, RZ, 0x1f, R26 ;  /* 0x0000001fff1a7819 */ /* 0x000fe2000001141a */
[----:B------:R-:W-:Y:S01]  /*18b0*/  IMAD.IADD R203, R203, 0x1, R202 ;  /* 0x00000001cbcb7824 */ /* 0x000fe200078e02ca */
[----:B------:R-:W-:Y:S01]  /*18c0*/  SHF.R.S32.HI R24, RZ, 0x1f, R24 ;  /* 0x0000001fff187819 */ /* 0x000fe20000011418 */
[----:B------:R-:W-:Y:S01]  /*18d0*/  IMAD.MOV.U32 R17, RZ, RZ, RZ ;  /* 0x000000ffff117224 */ /* 0x000fe200078e00ff */
[----:B------:R-:W-:Y:S01]  /*18e0*/  SHF.R.S32.HI R23, RZ, 0x1f, R23 ;  /* 0x0000001fff177819 */ /* 0x000fe20000011417 */
[----:B------:R-:W-:Y:S01]  /*18f0*/  VIADD R205, R190, 0x10 ;  /* 0x00000010becd7836 */ /* 0x000fe20000000000 */
        /* <DEDUP_REMOVED lines=9> */
[----:B------:R-:W-:-:S07]  /*1990*/  IADD3 R202, R202, R201, RZ ;  /* 0x000000c9caca7210 */ /* 0x000fce0007ffe0ff */
.L_x_5971:
        /* <DEDUP_REMOVED lines=12> */
[----:B--2---:R-:W1:Y:S01]  /*1a60*/  @P0 LDC.64 R8, c[0x0][0xa28] ;  /* 0x00028a00ff080b82 */ /* 0x004e620000000a00 */
[----:B------:R-:W-:Y:S01]  /*1a70*/  ISETP.NE.AND.EX P3, PT, RZ, UR5, PT, P3 ;  /* 0x00000005ff007c0c */ /* 0x000fe2000bf65330 */
[----:B0-----:R-:W-:-:S06]  /*1a80*/  IMAD.WIDE R4, R83, 0x4, R4 ;  /* 0x0000000453047825 */ /* 0x001fcc00078e0204 */
[----:B------:R-:W0:Y:S01]  /*1a90*/  @P1 LDC.64 R6, c[0x0][0xa18] ;  /* 0x00028600ff061b82 */ /* 0x000e220000000a00 */
[----:B------:R-:W-:Y:S02]  /*1aa0*/  ULDC UR4, c[0x0][0x288] ;  /* 0x0000a20000047ab9 */ /* 0x000fe40000000800 */
[----:B------:R-:W-:Y:S01]  /*1ab0*/  IMAD.U32 R23, RZ, RZ, UR4 ;  /* 0x00000004ff177e24 */ /* 0x000fe2000f8e00ff */
[----:B------:R2:W-:Y:S01]  /*1ac0*/  STL [R1+0x50], R83 ;  /* 0x0000505301007387 */ /* 0x0005e20000100800 */
[----:B------:R-:W-:-:S03]  /*1ad0*/  ULDC.64 UR4, c[0x0][0x418] ;  /* 0x0001060000047ab9 */ /* 0x000fc60000000a00 */
        /* <DEDUP_REMOVED lines=18> */
[----:B------:R-:W-:Y:S01]  /*1c00*/  LOP3.LUT R188, R82, 0xffff, RZ, 0xc0, !PT ;  /* 0x0000ffff52bc7812 */ /* 0x000fe200078ec0ff */
[----:B--2---:R-:W-:Y:S07]  /*1c10*/  @P1 BRA `(.L_x_5744) ;  /* 0x0000000000241947 */ /* 0x004fee0003800000 */
        /* <DEDUP_REMOVED lines=9> */
.L_x_5744:
[----:B------:R-:W-:Y:S02]  /*1cb0*/  IMAD.U32 R34, RZ, RZ, UR5 ;  /* 0x00000005ff227e24 */ /* 0x000fe4000f8e00ff */
[----:B------:R-:W-:Y:S01]  /*1cc0*/  IMAD.U32 R25, RZ, RZ, UR4 ;  /* 0x00000004ff197e24 */ /* 0x000fe2000f8e00ff */
[----:B------:R-:W-:Y:S06]  /*1cd0*/  @!P2 BRA `(.L_x_5745) ;  /* 0x000000000010a947 */ /* 0x000fec0003800000 */
[----:B------:R-:W0:Y:S02]  /*1ce0*/  LDC.64 R4, c[0x0][0xa20] ;  /* 0x00028800ff047b82 */ /* 0x000e240000000a00 */
[----:B0-----:R-:W-:-:S05]  /*1cf0*/  IMAD.WIDE R4, R83, 0x4, R4 ;  /* 0x0000000453047825 */ /* 0x001fca00078e0204 */
[----:B------:R0:W5:Y:S01]  /*1d00*/  LDG.E R25, desc[UR40][R4.64] ;  /* 0x0000002804197981 */ /* 0x000162000c1e1900 */
[----:B------:R-:W-:Y:S05]  /*1d10*/  BRA `(.L_x_5746) ;  /* 0x0000000000107947 */ /* 0x000fea0003800000 */
.L_x_5745:
[----:B------:R-:W-:Y:S05]  /*1d20*/  @!P3 BRA `(.L_x_5746) ;  /* 0x00000000000cb947 */ /* 0x000fea0003800000 */
[----:B------:R-:W2:Y:S04]  /*1d30*/  LDG.E R0, desc[UR40][R4.64] ;  /* 0x0000002804007981 */ /* 0x000ea8000c1e1900 */
[----:B------:R-:W2:Y:S02]  /*1d40*/  LDG.E R25, desc[UR40][R4.64+0x4] ;  /* 0x0000042804197981 */ /* 0x000ea4000c1e1900 */
[----:B--2---:R-:W-:-:S07]  /*1d50*/  IMAD.IADD R25, R25, 0x1, -R0 ;  /* 0x0000000119197824 */ /* 0x004fce00078e0a00 */
.L_x_5746:
        /* <DEDUP_REMOVED lines=8> */
[----:B0-----:R-:W0:Y:S01]  /*1de0*/  @P1 LDC.64 R4, c[0x0][0xa30] ;  /* 0x00028c00ff041b82 */ /* 0x001e220000000a00 */
[----:B--2---:R-:W-:-:S05]  /*1df0*/  @P0 IMAD.WIDE R6, R83, 0x4, R6 ;  /* 0x0000000453060825 */ /* 0x004fca00078e0206 */
[----:B------:R-:W2:Y:S04]  /*1e00*/  @P0 LDG.E R0, desc[UR40][R6.64] ;  /* 0x0000002806000981 */ /* 0x000ea8000c1e1900 */
[----:B------:R-:W2:Y:S01]  /*1e10*/  @P0 LDG.E R3, desc[UR40][R6.64+0x4] ;  /* 0x0000042806030981 */ /* 0x000ea2000c1e1900 */
[----:B-----5:R-:W-:Y:S02]  /*1e20*/  IMAD.MOV.U32 R80, RZ, RZ, R25 ;  /* 0x000000ffff507224 */ /* 0x020fe400078e0019 */
[----:B0-----:R-:W-:-:S05]  /*1e30*/  @P1 IMAD.WIDE R4, R83, 0x4, R4 ;  /* 0x0000000453041825 */ /* 0x001fca00078e0204 */
[----:B------:R0:W5:Y:S01]  /*1e40*/  @P1 LDG.E R80, desc[UR40][R4.64] ;  /* 0x0000002804501981 */ /* 0x000162000c1e1900 */
[----:B-1----:R-:W-:Y:S01]  /*1e50*/  ISETP.NE.AND P1, PT, R8, 0x1, PT ;  /* 0x000000010800780c */ /* 0x002fe20003f25270 */
[----:B------:R-:W-:Y:S02]  /*1e60*/  IMAD.SHL.U32 R196, R81, 0x40, RZ ;  /* 0x0000004051c47824 */ /* 0x000fe400078e00ff */
[----:B------:R-:W-:Y:S01]  /*1e70*/  IMAD.IADD R13, R25, 0x1, -R10 ;  /* 0x00000001190d7824 */ /* 0x000fe200078e0a0a */
[----:B0-----:R-:W0:Y:S09]  /*1e80*/  LDC.64 R4, c[0x0][0x9e0] ;  /* 0x00027800ff047b82 */ /* 0x001e320000000a00 */
[----:B------:R-:W1:Y:S08]  /*1e90*/  @P1 LDC R9, c[0x0][0x44c] ;  /* 0x00011300ff091b82 */ /* 0x000e700000000800 */
[----:B------:R-:W3:Y:S01]  /*1ea0*/  @P1 LDC R8, c[0x0][0x450] ;  /* 0x00011400ff081b82 */ /* 0x000ee20000000800 */
[----:B0-----:R-:W-:Y:S01]  /*1eb0*/  ISETP.GE.AND P2, PT, R5, 0x1, PT ;  /* 0x000000010500780c */ /* 0x001fe20003f46270 */
[----:B--2---:R-:W-:-:S02]  /*1ec0*/  @P0 IMAD.IADD R34, R3, 0x1, -R0 ;  /* 0x0000000103220824 */ /* 0x004fc400078e0a00 */
[----:B------:R-:W-:Y:S02]  /*1ed0*/  VIADD R0, R196, 0x3f ;  /* 0x0000003fc4007836 */ /* 0x000fe40000000000 */
[----:B------:R-:W-:Y:S02]  /*1ee0*/  IMAD.IADD R184, R13, 0x1, R34 ;  /* 0x000000010db87824 */ /* 0x000fe400078e0222 */
[----:B-1----:R-:W-:-:S03]  /*1ef0*/  @P1 IMAD.HI.U32 R3, R0, R9, RZ ;  /* 0x0000000900031227 */ /* 0x002fc600078e00ff */
[C---:B------:R-:W-:Y:S01]  /*1f00*/  IADD3 R7, R184.reuse, 0x1, -R23 ;  /* 0x00000001b8077810 */ /* 0x040fe20007ffe817 */
[----:B------:R-:W-:Y:S01]  /*1f10*/  IMAD.MOV.U32 R6, RZ, RZ, R0 ;  /* 0x000000ffff067224 */ /* 0x000fe200078e0000 */
[----:B---3--:R-:W-:Y:S01]  /*1f20*/  @P1 SHF.R.U32.HI R6, RZ, R8, R3 ;  /* 0x00000008ff061219 */ /* 0x008fe20000011603 */
[----:B------:R-:W-:-:S04]  /*1f30*/  VIADD R0, R184, 0x3f ;  /* 0x0000003fb8007836 */ /* 0x000fc80000000000 */
[----:B------:R-:W-:Y:S01]  /*1f40*/  IMAD.IADD R9, R7, 0x1, R6 ;  /* 0x0000000107097824 */ /* 0x000fe200078e0206 */
[----:B------:R-:W-:-:S03]  /*1f50*/  SHF.R.S32.HI R3, RZ, 0x1f, R0 ;  /* 0x0000001fff037819 */ /* 0x000fc60000011400 */
[----:B------:R-:W-:Y:S01]  /*1f60*/  IMAD.IADD R4, R9, 0x1, R4 ;  /* 0x0000000109047824 */ /* 0x000fe200078e0204 */
[----:B------:R-:W-:-:S04]  /*1f70*/  LEA.HI R3, R3, R0, RZ, 0x6 ;  /* 0x0000000003037211 */ /* 0x000fc800078f30ff */
[----:B------:R-:W-:Y:S01]  /*1f80*/  SHF.R.S32.HI R38, RZ, 0x6, R3 ;  /* 0x00000006ff267819 */ /* 0x000fe20000011403 */
        /* <DEDUP_REMOVED lines=12> */
.L_x_5749:
[----:B------:R-:W-:-:S13]  /*2050*/  ISETP.NE.AND P0, PT, R5, 0x1, PT ;  /* 0x000000010500780c */ /* 0x000fda0003f05270 */
[----:B------:R-:W0:Y:S02]  /*2060*/  @P0 LDC.64 R6, c[0x0][0x9e8] ;  /* 0x00027a00ff060b82 */ /* 0x000e240000000a00 */
[----:B0-----:R-:W-:-:S05]  /*2070*/  @P0 IMAD.HI.U32 R6, R0, R6, RZ ;  /* 0x0000000600060227 */ /* 0x001fca00078e00ff */
[----:B------:R-:W-:-:S07]  /*2080*/  @P0 SHF.R.U32.HI R0, RZ, R7, R6 ;  /* 0x00000007ff000219 */ /* 0x000fce0000011606 */
.L_x_5750:
[----:B------:R-:W-:Y:S05]  /*2090*/  BSYNC B0 ;  /* 0x0000000000007941 */ /* 0x000fea0003800000 */
.L_x_5748:
[----:B------:R-:W-:-:S05]  /*20a0*/  IMAD R3, R0, R5, R5 ;  /* 0x0000000500037224 */ /* 0x000fca00078e0205 */
[----:B------:R-:W-:-:S07]  /*20b0*/  VIMNMX R4, R4, R3, PT ;  /* 0x0000000304047248 */ /* 0x000fce0003fe0100 */
.L_x_5747:
[----:B------:R-:W0:Y:S01]  /*20c0*/  @P1 LDC R7, c[0x0][0x44c] ;  /* 0x00011300ff071b82 */ /* 0x000e220000000800 */
[----:B------:R-:W-:Y:S01]  /*20d0*/  IADD3 R4, R4, 0x3f, RZ ;  /* 0x0000003f04047810 */ /* 0x000fe20007ffe0ff */
[----:B------:R-:W-:Y:S01]  /*20e0*/  IMAD.MOV.U32 R0, RZ, RZ, R196 ;  /* 0x000000ffff007224 */ /* 0x000fe200078e00c4 */
[----:B------:R-:W-:Y:S01]  /*20f0*/  ULDC UR4, c[0x0][0x9dc] ;  /* 0x0002770000047ab9 */ /* 0x000fe20000000800 */
[----:B------:R-:W-:Y:S01]  /*2100*/  IMAD.IADD R37, R184, 0x1, -R23 ;  /* 0x00000001b8257824 */ /* 0x000fe200078e0a17 */
[----:B------:R-:W-:-:S03]  /*2110*/  SHF.R.S32.HI R3, RZ, 0x1f, R4 ;  /* 0x0000001fff037819 */ /* 0x000fc60000011404 */
[----:B------:R-:W1:Y:S01]  /*2120*/  @P1 LDC R9, c[0x0][0x450] ;  /* 0x00011400ff091b82 */ /* 0x000e620000000800 */
[----:B------:R-:W-:-:S04]  /*2130*/  LEA.HI R3, R3, R4, RZ, 0x6 ;  /* 0x0000000403037211 */ /* 0x000fc800078f30ff */
[----:B------:R-:W-:-:S04]  /*2140*/  SHF.R.S32.HI R3, RZ, 0x6, R3 ;  /* 0x00000006ff037819 */ /* 0x000fc80000011403 */
[----:B------:R-:W-:Y:S01]  /*2150*/  VIMNMX R8, R38, R3, PT ;  /* 0x0000000326087248 */ /* 0x000fe20003fe0100 */
[----:B0-----:R-:W-:-:S05]  /*2160*/  @P1 IMAD.HI.U32 R6, R196, R7, RZ ;  /* 0x00000007c4061227 */ /* 0x001fca00078e00ff */
[----:B-1----:R-:W-:-:S05]  /*2170*/  @P1 SHF.R.U32.HI R0, RZ, R9, R6 ;  /* 0x00000009ff001219 */ /* 0x002fca0000011606 */
        /* <DEDUP_REMOVED lines=13> */
.L_x_5753:
[----:B------:R-:W-:-:S13]  /*2250*/  ISETP.NE.AND P0, PT, R5, 0x1, PT ;  /* 0x000000010500780c */ /* 0x000fda0003f05270 */
[----:B------:R-:W0:Y:S02]  /*2260*/  @P0 LDC.64 R6, c[0x0][0x9e8] ;  /* 0x00027a00ff060b82 */ /* 0x000e240000000a00 */
[----:B0-----:R-:W-:-:S05]  /*2270*/  @P0 IMAD.HI.U32 R6, R0, R6, RZ ;  /* 0x0000000600060227 */ /* 0x001fca00078e00ff */
[----:B------:R-:W-:-:S07]  /*2280*/  @P0 SHF.R.U32.HI R0, RZ, R7, R6 ;  /* 0x00000007ff000219 */ /* 0x000fce0000011606 */
.L_x_5754:
[----:B------:R-:W-:Y:S05]  /*2290*/  BSYNC B0 ;  /* 0x0000000000007941 */ /* 0x000fea0003800000 */
.L_x_5752:
[----:B------:R-:W-:-:S05]  /*22a0*/  IMAD R0, R0, R5, RZ ;  /* 0x0000000500007224 */ /* 0x000fca00078e02ff */
[----:B------:R-:W-:-:S07]  /*22b0*/  VIMNMX R3, R3, R0, !PT ;  /* 0x0000000003037248 */ /* 0x000fce0007fe0100 */
.L_x_5751:
[----:B------:R-:W-:Y:S01]  /*22c0*/  SHF.R.S32.HI R0, RZ, 0x1f, R3 ;  /* 0x0000001fff007819 */ /* 0x000fe20000011403 */
[----:B------:R-:W-:Y:S01]  /*22d0*/  BSSY B0, `(.L_x_5755) ;  /* 0x000002a000007945 */ /* 0x000fe20003800000 */
[----:B------:R-:W-:Y:S02]  /*22e0*/  LOP3.LUT R14, R11, 0xff, RZ, 0xc0, !PT ;  /* 0x000000ff0b0e7812 */ /* 0x000fe400078ec0ff */
[----:B------:R-:W-:Y:S02]  /*22f0*/  LEA.HI R0, R0, R3, RZ, 0x6 ;  /* 0x0000000300007211 */ /* 0x000fe400078f30ff */
[----:B------:R-:W-:Y:S01]  /*2300*/  SHF.R.U32.HI R4, RZ, 0x10, R11 ;  /* 0x00000010ff047819 */ /* 0x000fe2000001160b */
[----:B------:R0:W-:Y:S01]  /*2310*/  STL [R1+0x54], R14 ;  /* 0x0000540e01007387 */ /* 0x0001e20000100800 */
[----:B------:R-:W-:-:S03]  /*2320*/  SHF.R.S32.HI R0, RZ, 0x6, R0 ;  /* 0x00000006ff007819 */ /* 0x000fc60000011400 */
[----:B------:R0:W-:Y:S01]  /*2330*/  STL [R1+0x4c], R4 ;  /* 0x00004c0401007387 */ /* 0x0001e20000100800 */
[----:B------:R-:W-:Y:S01]  /*2340*/  VIMNMX R9, RZ, R0, !PT ;  /* 0x00000000ff097248 */ /* 0x000fe20007fe0100 */
[----:B------:R-:W-:-:S03]  /*2350*/  IMAD.MOV.U32 R0, RZ, RZ, RZ ;  /* 0x000000ffff007224 */ /* 0x000fc600078e00ff */
[----:B------:R-:W-:-:S13]  /*2360*/  ISETP.GT.AND P0, PT, R8, R9, PT ;  /* 0x000000090800720c */ /* 0x000fda0003f04270 */
[----:B0-----:R-:W-:Y:S05]  /*2370*/  @!P0 BRA `(.L_x_5756) ;  /* 0x00000000007c8947 */ /* 0x001fea0003800000 */
[----:B------:R-:W-:Y:S01]  /*2380*/  ISETP.NE.AND P0, PT, R4, RZ, PT ;  /* 0x000000ff0400720c */ /* 0x000fe20003f05270 */
[----:B------:R-:W-:-:S03]  /*2390*/  ULDC UR4, c[0x0][0x9f0] ;  /* 0x00027c0000047ab9 */ /* 0x000fc60000000800 */
[----:B------:R-:W-:-:S04]  /*23a0*/  SEL R11, R4, UR4, P0 ;  /* 0x00000004040b7c07 */ /* 0x000fc80008000000 */
[-C--:B------:R-:W-:Y:S02]  /*23b0*/  IABS R6, R11.reuse ;  /* 0x0000000b00067213 */ /* 0x080fe40000000000 */
        /* <DEDUP_REMOVED lines=27> */
.L_x_5756:
[----:B------:R-:W-:Y:S05]  /*2570*/  BSYNC B0 ;  /* 0x0000000000007941 */ /* 0x000fea0003800000 */
.L_x_5755:
[----:B------:R-:W-:Y:S01]  /*2580*/  IMAD R3, R14, R0, R9 ;  /* 0x000000000e037224 */ /* 0x000fe200078e0209 */
[----:B------:R-:W-:-:S04]  /*2590*/  PLOP3.LUT P3, PT, PT, PT, PT, 0x80, 0x0 ;  /* 0x000000000000781c */ /* 0x000fc80003f6f070 */
[C---:B------:R-:W-:Y:S01]  /*25a0*/  VIADDMNMX R0, R3.reuse, R0, R8, PT ;  /* 0x0000000003007246 */ /* 0x040fe20003800108 */
[----:B------:R-:W-:-:S04]  /*25b0*/  IMAD R3, R3, 0x40, -R13 ;  /* 0x0000004003037824 */ /* 0x000fc800078e0a0d */
[----:B------:R-:W-:Y:S01]  /*25c0*/  IMAD R5, R0, 0x40, -R13 ;  /* 0x0000004000057824 */ /* 0x000fe200078e0a0d */
[----:B------:R-:W-:-:S04]  /*25d0*/  VIMNMX R3, RZ, R3, !PT ;  /* 0x00000003ff037248 */ /* 0x000fc80007fe0100 */
[----:B------:R-:W-:Y:S02]  /*25e0*/  VIMNMX R0, R5, R34, PT ;  /* 0x0000002205007248 */ /* 0x000fe40003fe0100 */
[----:B------:R-:W-:Y:S02]  /*25f0*/  SHF.R.U32.HI R36, RZ, 0x6, R3 ;  /* 0x00000006ff247819 */ /* 0x000fe40000011603 */
[----:B------:R-:W-:Y:S02]  /*2600*/  ISETP.GT.AND P0, PT, R0, R3, PT ;  /* 0x000000030000720c */ /* 0x000fe40003f04270 */
[----:B------:R-:W-:-:S11]  /*2610*/  MOV R35, R36 ;  /* 0x0000002400237202 */ /* 0x000fd60000000f00 */
        /* <DEDUP_REMOVED lines=26> */
.L_x_5759:
[----:B------:R-:W-:Y:S05]  /*27c0*/  BSYNC B6 ;  /* 0x0000000000067941 */ /* 0x000fea0003800000 */
.L_x_5758:
        /* <DEDUP_REMOVED lines=8> */
[----:B------:R-:W-:Y:S01]  /*2850*/  MOV R13, RZ ;  /* 0x000000ff000d7202 */ /* 0x000fe20000000f00 */
        /* <DEDUP_REMOVED lines=8> */
[----:B------:R-:W-:-:S07]  /*28e0*/  IMAD.MOV.U32 R12, RZ, RZ, 0x1 ;  /* 0x00000001ff0c7424 */ /* 0x000fce00078e00ff */
[----:B------:R-:W-:-:S07]  /*28f0*/  LEPC R20, `(.L_x_5761) ;  /* 0x000000001014794e */ /* 0x000fce0000000000 */
[----:B0----5:R-:W-:Y:S05]  /*2900*/  CALL.ABS.NOINC R14 ;  /* 0x000000000e007343 */ /* 0x021fea0003c00000 */
.L_x_5761:
[----:B------:R-:W-:Y:S05]  /*2910*/  BSYNC B6 ;  /* 0x0000000000067941 */ /* 0x000fea0003800000 */
.L_x_5760:
[----:B------:R-:W-:Y:S01]  /*2920*/  ULDC.64 UR4, c[0x0][0x9f8] ;  /* 0x00027e0000047ab9 */ /* 0x000fe20000000a00 */
[----:B------:R-:W-:Y:S01]  /*2930*/  IMAD.MOV.U32 R0, RZ, RZ, R83 ;  /* 0x000000ffff007224 */ /* 0x000fe200078e0053 */
[----:B------:R-:W-:Y:S01]  /*2940*/  ISETP.NE.U32.AND P0, PT, RZ, UR4, PT ;  /* 0x00000004ff007c0c */ /* 0x000fe2000bf05070 */
[----:B------:R-:W0:Y:S01]  /*2950*/  S2R R3, SR_TID.X ;  /* 0x0000000000037919 */ /* 0x000e220000002100 */
[----:B------:R-:W1:Y:S08]  /*2960*/  LDC.64 R6, c[0x0][0x3f8] ;  /* 0x0000fe00ff067b82 */ /* 0x000e700000000a00 */
[----:B------:R-:W2:Y:S01]  /*2970*/  LDC R47, c[0x0][0x3f4] ;  /* 0x0000fd00ff2f7b82 */ /* 0x000ea20000000800 */
[----:B------:R-:W-:-:S02]  /*2980*/  ISETP.NE.AND.EX P0, PT, RZ, UR5, PT, P0 ;  /* 0x00000005ff007c0c */ /* 0x000fc4000bf05300 */
[----:B------:R-:W-:Y:S02]  /*2990*/  SHF.R.S32.HI R9, RZ, 0x1f, R193 ;  /* 0x0000001fff097819 */ /* 0x000fe400000114c1 */
[----:B------:R-:W-:Y:S01]  /*29a0*/  SHF.R.S32.HI R191, RZ, 0x1f, R190 ;  /* 0x0000001fffbf7819 */ /* 0x000fe200000114be */
[----:B------:R-:W3:Y:S01]  /*29b0*/  S2R R46, SR_TID.X ;  /* 0x00000000002e7919 */ /* 0x000ee20000002100 */
[----:B------:R-:W-:Y:S01]  /*29c0*/  IMAD.SHL.U32 R42, R198, 0x40, RZ ;  /* 0x00000040c62a7824 */ /* 0x000fe200078e00ff */
[----:B------:R-:W-:-:S06]  /*29d0*/  ULDC UR4, c[0x0][0x2f4] ;  /* 0x0000bd0000047ab9 */ /* 0x000fcc0000000800 */
[----:B------:R-:W4:Y:S02]  /*29e0*/  @P0 LDC.64 R4, c[0x0][0x9f8] ;  /* 0x00027e00ff040b82 */ /* 0x000f240000000a00 */
[----:B----4-:R-:W-:-:S05]  /*29f0*/  @P0 IMAD.WIDE R4, R83, 0x4, R4 ;  /* 0x0000000453040825 */ /* 0x010fca00078e0204 */
[----:B------:R4:W3:Y:S01]  /*2a00*/  @P0 LDG.E R0, desc[UR40][R4.64] ;  /* 0x0000002804000981 */ /* 0x0008e2000c1e1900 */
[----:B0-----:R-:W-:Y:S01]  /*2a10*/  VIADD R10, R3, 0xffffff80 ;  /* 0xffffff80030a7836 */ /* 0x001fe20000000000 */
[----:B--2---:R-:W-:Y:S01]  /*2a20*/  ISETP.GE.AND P0, PT, R18, R47, PT ;  /* 0x0000002f1200720c */ /* 0x004fe20003f06270 */
[-C--:B-1----:R-:W-:Y:S01]  /*2a30*/  IMAD R8, R9, R6.reuse, RZ ;  /* 0x0000000609087224 */ /* 0x082fe200078e02ff */
[----:B------:R-:W-:Y:S01]  /*2a40*/  LOP3.LUT R42, R42, 0x1c0, RZ, 0xc0, !PT ;  /* 0x000001c02a2a7812 */ /* 0x000fe200078ec0ff */
[C---:B------:R-:W-:Y:S01]  /*2a50*/  IMAD.WIDE.U32 R20, R193.reuse, R6, R190 ;  /* 0x00000006c1147225 */ /* 0x040fe200078e00be */
[----:B------:R-:W-:Y:S02]  /*2a60*/  SHF.R.S32.HI R3, RZ, 0x1f, R10 ;  /* 0x0000001fff037819 */ /* 0x000fe4000001140a */
[----:B------:R-:W-:Y:S01]  /*2a70*/  SHF.R.U32.HI R44, RZ, 0x3, R42 ;  /* 0x00000003ff2c7819 */ /* 0x000fe2000001162a */
[----:B------:R-:W-:Y:S01]  /*2a80*/  IMAD R11, R193, R7, R8 ;  /* 0x00000007c10b7224 */ /* 0x000fe200078e0208 */
[----:B----4-:R-:W0:Y:S01]  /*2a90*/  LDC.64 R4, c[0x0][0x408] ;  /* 0x00010200ff047b82 */ /* 0x010e220000000a00 */
[----:B------:R-:W-:Y:S01]  /*2aa0*/  LEA.HI R3, R3, R10, RZ, 0x2 ;  /* 0x0000000a03037211 */ /* 0x000fe200078f10ff */
[----:B------:R-:W-:Y:S01]  /*2ab0*/  IMAD.WIDE.U32 R28, R193, R6, R18 ;  /* 0x00000006c11c7225 */ /* 0x000fe200078e0012 */
[----:B------:R-:W-:-:S02]  /*2ac0*/  ISETP.GE.AND P2, PT, R18, UR4, PT ;  /* 0x0000000412007c0c */ /* 0x000fc4000bf46270 */
[----:B------:R-:W-:Y:S01]  /*2ad0*/  LOP3.LUT R13, R3, 0xfffffffc, RZ, 0xc0, !PT ;  /* 0xfffffffc030d7812 */ /* 0x000fe200078ec0ff */
[----:B------:R-:W-:Y:S01]  /*2ae0*/  IMAD.IADD R21, R21, 0x1, R11 ;  /* 0x0000000115157824 */ /* 0x000fe200078e020b */
[----:B------:R-:W-:Y:S01]  /*2af0*/  SHF.L.U64.HI R40, R6, 0x6, R7 ;  /* 0x0000000606287819 */ /* 0x000fe20000010207 */
[----:B------:R-:W-:Y:S01]  /*2b00*/  IMAD.IADD R29, R11, 0x1, R29 ;  /* 0x000000010b1d7824 */ /* 0x000fe200078e021d */
[----:B-----5:R-:W-:Y:S01]  /*2b10*/  SHF.R.S32.HI R11, RZ, 0x1f, R80 ;  /* 0x0000001fff0b7819 */ /* 0x020fe20000011450 */
[----:B------:R-:W-:Y:S01]  /*2b20*/  IMAD.IADD R12, R10, 0x1, -R13 ;  /* 0x000000010a0c7824 */ /* 0x000fe200078e0a0d */
[----:B------:R-:W-:Y:S01]  /*2b30*/  ISETP.GE.AND P1, PT, R185, UR4, PT ;  /* 0x00000004b9007c0c */ /* 0x000fe2000bf26270 */
[-C--:B------:R-:W-:Y:S01]  /*2b40*/  IMAD.WIDE.U32 R20, R80, R6.reuse, R20 ;  /* 0x0000000650147225 */ /* 0x080fe200078e0014 */
[----:B------:R-:W-:Y:S02]  /*2b50*/  P2R R60, PR, RZ, 0x4 ;  /* 0x00000004ff3c7803 */ /* 0x000fe40000000000 */
[----:B---3--:R-:W-:Y:S01]  /*2b60*/  LEA.HI R46, R46, 0x8, RZ, 0x19 ;  /* 0x000000082e2e7811 */ /* 0x008fe200078fc8ff */
[----:B------:R-:W-:-:S02]  /*2b70*/  IMAD R10, R11, R6, RZ ;  /* 0x000000060b0a7224 */ /* 0x000fc400078e02ff */
[----:B------:R-:W-:-:S04]  /*2b80*/  IMAD.WIDE.U32 R28, R80, R6, R28 ;  /* 0x00000006501c7225 */ /* 0x000fc800078e001c */
[----:B------:R-:W-:Y:S02]  /*2b90*/  IMAD.IADD R3, R24, 0x1, R25 ;  /* 0x0000000118037824 */ /* 0x000fe400078e0219 */
[-C--:B0-----:R-:W-:Y:S01]  /*2ba0*/  IMAD R8, R9, R4.reuse, RZ ;  /* 0x0000000409087224 */ /* 0x081fe200078e02ff */
[----:B------:R-:W-:Y:S01]  /*2bb0*/  SEL R9, R47, RZ, P0 ;  /* 0x000000ff2f097207 */ /* 0x000fe20000000000 */
[-C--:B------:R-:W-:Y:S01]  /*2bc0*/  IMAD R11, R11, R4.reuse, RZ ;  /* 0x000000040b0b7224 */ /* 0x080fe200078e02ff */
[----:B------:R-:W-:Y:S01]  /*2bd0*/  SHF.L.U64.HI R43, R4, 0x6, R5 ;  /* 0x00000006042b7819 */ /* 0x000fe20000010205 */
[CC--:B------:R-:W-:Y:S02]  /*2be0*/  IMAD R13, R193.reuse, R5.reuse, R8 ;  /* 0x00000005c10d7224 */ /* 0x0c0fe400078e0208 */
[----:B------:R-:W-:Y:S02]  /*2bf0*/  IMAD.IADD R9, R18, 0x1, R9 ;  /* 0x0000000112097824 */ /* 0x000fe400078e0209 */
[----:B------:R-:W-:Y:S01]  /*2c00*/  IMAD R11, R80, R5, R11 ;  /* 0x00000005500b7224 */ /* 0x000fe200078e020b */
[----:B------:R-:W-:Y:S01]  /*2c10*/  LOP3.LUT R5, R42, 0x18, R18, 0xf8, !PT ;  /* 0x000000182a057812 */ /* 0x000fe200078ef812 */
[----:B------:R-:W-:Y:S01]  /*2c20*/  IMAD.WIDE.U32 R30, R193, R4, R190 ;  /* 0x00000004c11e7225 */ /* 0x000fe200078e00be */
[----:B------:R-:W-:-:S02]  /*2c30*/  SHF.R.S32.HI R8, RZ, 0x1f, R9 ;  /* 0x0000001fff087819 */ /* 0x000fc40000011409 */
[----:B------:R-:W-:Y:S01]  /*2c40*/  LOP3.LUT R5, R5, R44, RZ, 0x3c, !PT ;  /* 0x0000002c05057212 */ /* 0x000fe200078e3cff */
[----:B------:R-:W-:Y:S01]  /*2c50*/  IMAD.WIDE.U32 R32, R193, R4, R18 ;  /* 0x00000004c1207225 */ /* 0x000fe200078e0012 */
[----:B------:R-:W-:-:S03]  /*2c60*/  LEA.HI R39, R8, R9, RZ, 0x3 ;  /* 0x0000000908277211 */ /* 0x000fc600078f18ff */
[----:B------:R-:W-:Y:S01]  /*2c70*/  IMAD R48, R208, 0x200, R5 ;  /* 0x00000200d0307824 */ /* 0x000fe200078e0205 */
[----:B------:R-:W-:Y:S01]  /*2c80*/  LOP3.LUT R5, R42, 0x38, R39, 0xf8, !PT ;  /* 0x000000382a057812 */ /* 0x000fe200078ef827 */
[----:B------:R-:W-:Y:S01]  /*2c90*/  IMAD.IADD R31, R31, 0x1, R13 ;  /* 0x000000011f1f7824 */ /* 0x000fe200078e020d */
[----:B------:R-:W-:Y:S01]  /*2ca0*/  LOP3.LUT R53, R39, 0xfffffff8, RZ, 0xc0, !PT ;  /* 0xfffffff827357812 */ /* 0x000fe200078ec0ff */
[----:B------:R-:W-:Y:S01]  /*2cb0*/  IMAD.IADD R33, R13, 0x1, R33 ;  /* 0x000000010d217824 */ /* 0x000fe200078e0221 */
[----:B------:R-:W-:Y:S01]  /*2cc0*/  LOP3.LUT R5, R5, R44, RZ, 0x3c, !PT ;  /* 0x0000002c05057212 */ /* 0x000fe200078e3cff */
[C---:B------:R-:W-:Y:S01]  /*2cd0*/  IMAD R9, R80.reuse, R7, R10 ;  /* 0x0000000750097224 */ /* 0x040fe200078e020a */
[----:B------:R-:W-:Y:S01]  /*2ce0*/  SHF.R.S32.HI R58, RZ, 0x1f, R53 ;  /* 0x0000001fff3a7819 */ /* 0x000fe20000011435 */
[----:B------:R-:W-:Y:S01]  /*2cf0*/  IMAD.WIDE.U32 R30, R80, R4, R30 ;  /* 0x00000004501e7225 */ /* 0x000fe200078e001e */
[----:B------:R-:W-:-:S03]  /*2d00*/  LEA R59, R208, R5, 0x9 ;  /* 0x00000005d03b7211 */ /* 0x000fc600078e48ff */
[----:B------:R-:W-:-:S04]  /*2d10*/  IMAD.WIDE.U32 R32, R80, R4, R32 ;  /* 0x0000000450207225 */ /* 0x000fc800078e0020 */
[----:B------:R-:W-:Y:S02]  /*2d20*/  IMAD.SHL.U32 R41, R6, 0x40, RZ ;  /* 0x0000004006297824 */ /* 0x000fe400078e00ff */
[----:B------:R-:W-:Y:S02]  /*2d30*/  IMAD.SHL.U32 R45, R4, 0x40, RZ ;  /* 0x00000040042d7824 */ /* 0x000fe400078e00ff */
[----:B------:R-:W-:Y:S02]  /*2d40*/  IMAD.SHL.U32 R47, R47, 0x2, RZ ;  /* 0x000000022f2f7824 */ /* 0x000fe400078e00ff */
[----:B------:R-:W-:Y:S02]  /*2d50*/  IMAD R49, R12, 0x40, R193 ;  /* 0x000000400c317824 */ /* 0x000fe400078e02c1 */
[----:B------:R-:W-:Y:S02]  /*2d60*/  IMAD.IADD R51, R21, 0x1, R9 ;  /* 0x0000000115337824 */ /* 0x000fe400078e0209 */
[----:B------:R-:W-:-:S02]  /*2d70*/  IMAD.IADD R52, R9, 0x1, R29 ;  /* 0x0000000109347824 */ /* 0x000fc400078e021d */
[----:B------:R-:W-:Y:S02]  /*2d80*/  IMAD.IADD R56, R31, 0x1, R11 ;  /* 0x000000011f387824 */ /* 0x000fe400078e020b */
[----:B------:R-:W-:Y:S01]  /*2d90*/  IMAD.IADD R57, R11, 0x1, R33 ;  /* 0x000000010b397824 */ /* 0x000fe200078e0221 */
[----:B------:R-:W-:-:S07]  /*2da0*/  SHF.R.S32.HI R50, RZ, 0x1f, R0 ;  /* 0x0000001fff327819 */ /* 0x000fce0000011400 */
.L_x_5794:
[----:B0-----:R-:W0:Y:S01]  /*2db0*/  LDC R63, c[0x0][0x430] ;  /* 0x00010c00ff3f7b82 */ /* 0x001e220000000800 */
[----:B------:R-:W-:Y:S02]  /*2dc0*/  VIADD R35, R35, 0xffffffff ;  /* 0xffffffff23237836 */ /* 0x000fe40000000000 */
[----:B------:R-:W-:Y:S02]  /*2dd0*/  IMAD.MOV.U32 R62, RZ, RZ, RZ ;  /* 0x000000ffff3e7224 */ /* 0x000fe400078e00ff */
[----:B------:R-:W-:-:S03]  /*2de0*/  IMAD R4, R35, 0x40, R49 ;  /* 0x0000004023047824 */ /* 0x000fc600078e0231 */
[----:B------:R-:W1:Y:S01]  /*2df0*/  LDC R69, c[0x0][0x3f4] ;  /* 0x0000fd00ff457b82 */ /* 0x000e620000000800 */
[----:B------:R-:W-:Y:S01]  /*2e00*/  IMAD.IADD R12, R3, 0x1, R4 ;  /* 0x00000001030c7824 */ /* 0x000fe200078e0204 */
[----:B------:R-:W-:-:S03]  /*2e10*/  ISETP.GE.AND P2, PT, R4, R34, PT ;  /* 0x000000220400720c */ /* 0x000fc60003f46270 */
[----:B------:R-:W-:Y:S01]  /*2e20*/  IMAD.MOV.U32 R8, RZ, RZ, R12 ;  /* 0x000000ffff087224 */ /* 0x000fe200078e000c */
[----:B------:R-:W-:Y:S02]  /*2e30*/  ISETP.GT.OR P2, PT, R49, 0x3f, P2 ;  /* 0x0000003f3100780c */ /* 0x000fe40001744670 */
[----:B0-----:R-:W-:-:S11]  /*2e40*/  ISETP.NE.AND P3, PT, R63, 0x1, PT ;  /* 0x000000013f00780c */ /* 0x001fd60003f65270 */
[----:B------:R-:W0:Y:S08]  /*2e50*/  @!P2 LDC.64 R6, c[0x0][0x428] ;  /* 0x00010a00ff06ab82 */ /* 0x000e300000000a00 */
[----:B------:R-:W2:Y:S08]  /*2e60*/  @!P2 LDC.64 R4, c[0x0][0x418] ;  /* 0x00010600ff04ab82 */ /* 0x000eb00000000a00 */
        /* <DEDUP_REMOVED lines=40> */
[----:B------:R-:W-:Y:S02]  /*30f0*/  IMAD R9, R10, R41, R8 ;  /* 0x000000290a097224 */ /* 0x000fe400078e0208 */
        /* <DEDUP_REMOVED lines=17> */
[----:B------:R-:W-:Y:S01]  /*3210*/  ULDC.64 UR4, c[0x0][0x3e8] ;  /* 0x0000fa0000047ab9 */ /* 0x000fe20000000a00 */
[----:B------:R-:W-:Y:S01]  /*3220*/  IMAD.MOV.U32 R6, RZ, RZ, R30 ;  /* 0x000000ffff067224 */ /* 0x000fe200078e001e */
[----:B------:R-:W-:Y:S01]  /*3230*/  ULDC.64 UR6, c[0x0][0x400] ;  /* 0x0001000000067ab9 */ /* 0x000fe20000000a00 */
[----:B------:R-:W-:Y:S01]  /*3240*/  IMAD.MOV.U32 R7, RZ, RZ, R56 ;  /* 0x000000ffff077224 */ /* 0x000fe200078e0038 */
[----:B------:R-:W-:Y:S01]  /*3250*/  CS2R R24, SRZ ;  /* 0x0000000000187805 */ /* 0x000fe2000001ff00 */
[-C--:B------:R-:W-:Y:S02]  /*3260*/  IMAD R5, R10, R45.reuse, R8 ;  /* 0x0000002d0a057224 */ /* 0x080fe400078e0208 */
[----:B------:R-:W-:Y:S01]  /*3270*/  IMAD.WIDE.U32 R8, R35, R45, R6 ;  /* 0x0000002d23087225 */ /* 0x000fe200078e0006 */
[----:B------:R-:W-:-:S03]  /*3280*/  IADD3 R7, P3, R20, R4, RZ ;  /* 0x0000000414077210 */ /* 0x000fc60007f7e0ff */
[----:B------:R-:W-:Y:S01]  /*3290*/  IMAD.IADD R5, R9, 0x1, R5 ;  /* 0x0000000109057824 */ /* 0x000fe200078e0205 */
[C---:B------:R-:W-:Y:S01]  /*32a0*/  LEA R4, P5, R8.reuse, UR6, 0x1 ;  /* 0x0000000608047c11 */ /* 0x040fe2000f8a08ff */
[----:B------:R-:W-:Y:S01]  /*32b0*/  IMAD.X R10, R11, 0x1, R51, P3 ;  /* 0x000000010b0a7824 */ /* 0x000fe200018e0633 */
[C---:B------:R-:W-:Y:S02]  /*32c0*/  LEA R6, P3, R7.reuse, UR4, 0x1 ;  /* 0x0000000407067c11 */ /* 0x040fe4000f8608ff */
[----:B------:R-:W-:Y:S02]  /*32d0*/  LEA.HI.X R5, R8, UR7, R5, 0x1, P5 ;  /* 0x0000000708057c11 */ /* 0x000fe4000a8f0c05 */
[----:B------:R-:W-:Y:S02]  /*32e0*/  CS2R R8, SRZ ;  /* 0x0000000000087805 */ /* 0x000fe4000001ff00 */
[----:B------:R-:W-:Y:S02]  /*32f0*/  LEA.HI.X R7, R7, UR5, R10, 0x1, P3 ;  /* 0x0000000507077c11 */ /* 0x000fe400098f0c0a */
[----:B------:R-:W-:-:S02]  /*3300*/  ISETP.GE.AND P5, PT, R190, R69, PT ;  /* 0x00000045be00720c */ /* 0x000fc40003fa6270 */
[----:B------:R-:W-:-:S11]  /*3310*/  ISETP.GE.AND P3, PT, R205, R69, PT ;  /* 0x00000045cd00720c */ /* 0x000fd60003f66270 */
[----:B------:R0:W5:Y:S04]  /*3320*/  @!P5 LDG.E.64 R26, desc[UR40][R6.64] ;  /* 0x00000028061ad981 */ /* 0x000168000c1e1b00 */
[----:B------:R0:W5:Y:S04]  /*3330*/  @!P3 LDG.E.64 R8, desc[UR40][R6.64+0x20] ;  /* 0x000020280608b981 */ /* 0x000168000c1e1b00 */
[----:B------:R0:W5:Y:S04]  /*3340*/  @!P5 LDG.E.64 R54, desc[UR40][R4.64] ;  /* 0x000000280436d981 */ /* 0x000168000c1e1b00 */
[----:B------:R0:W5:Y:S02]  /*3350*/  @!P3 LDG.E.64 R24, desc[UR40][R4.64+0x20] ;  /* 0x000020280418b981 */ /* 0x000164000c1e1b00 */
.L_x_5766:
[----:B------:R-:W-:Y:S05]  /*3360*/  BSYNC B1 ;  /* 0x0000000000017941 */ /* 0x000fea0003800000 */
.L_x_5765:
[----:B------:R-:W-:Y:S01]  /*3370*/  UISETP.NE.AND UP0, UPT, UR37, 0x3, UPT ;  /* 0x000000032500788c */ /* 0x000fe2000bf05270 */
[----:B0----5:R-:W-:Y:S01]  /*3380*/  IMAD.MOV.U32 R4, RZ, RZ, R8 ;  /* 0x000000ffff047224 */ /* 0x021fe200078e0008 */
[----:B------:R-:W-:Y:S01]  /*3390*/  MOV R6, R26 ;  /* 0x0000001a00067202 */ /* 0x000fe20000000f00 */
[----:B------:R-:W-:Y:S02]  /*33a0*/  IMAD.MOV.U32 R5, RZ, RZ, R9 ;  /* 0x000000ffff057224 */ /* 0x000fe400078e0009 */
[----:B------:R-:W-:Y:S01]  /*33b0*/  IMAD.MOV.U32 R7, RZ, RZ, R55 ;  /* 0x000000ffff077224 */ /* 0x000fe200078e0037 */
[----:B------:R-:W-:Y:S02]  /*33c0*/  PLOP3.LUT P3, PT, PT, PT, UP0, 0x80, 0x0 ;  /* 0x000000000000781c */ /* 0x000fe40003f6f008 */
        /* <DEDUP_REMOVED lines=10> */
.L_x_5767:
[----:B------:R-:W-:Y:S01]  /*3470*/  IMAD R61, R187, 0x8, R2 ;  /* 0x00000008bb3d7824 */ /* 0x000fe200078e0202 */
[----:B------:R-:W-:Y:S01]  /*3480*/  SHF.L.U32 R68, R192, 0x1f, RZ ;  /* 0x0000001fc0447819 */ /* 0x000fe200000006ff */
[----:B------:R-:W-:Y:S03]  /*3490*/  BSSY B1, `(.L_x_5768) ;  /* 0x0000003000017945 */ /* 0x000fe60003800000 */
[----:B------:R-:W0:Y:S02]  /*34a0*/  SYNCS.PHASECHK.TRANS64.TRYWAIT P5, [R61+URZ+0x28c90], R68 ;  /* 0x028c90443d0075a7 */ /* 0x000e2400080a017f */
[----:B0-----:R-:W-:Y:S05]  /*34b0*/  @!P5 BRA `(.L_x_5769) ;  /* 0x000001fc00e0d947 */ /* 0x001fea0003800000 */
.L_x_6120:
[----:B------:R-:W-:Y:S05]  /*34c0*/  BSYNC B1 ;  /* 0x0000000000017941 */ /* 0x000fea0003800000 */
.L_x_5768:
[----:B------:R-:W-:-:S03]  /*34d0*/  UMOV UR4, 0xffffffff ;  /* 0xffffffff00047882 */ /* 0x000fc60000000000 */
[----:B------:R-:W-:Y:S05]  /*34e0*/  BRA.DIV UR4, `(.L_x_5770) ;  /* 0x000001fe04e87947 */ /* 0x000fea000b800000 */
[----:B------:R1:W2:Y:S04]  /*34f0*/  SHFL.IDX PT, R73, R14, RZ, 0x1c1f ;  /* 0x001c1fff0e497589 */ /* 0x0002a800000e0000 */
[----:B------:R-:W3:Y:S02]  /*3500*/  SHFL.IDX PT, R70, R70, RZ, 0x1c1f ;  /* 0x001c1fff46467589 */ /* 0x000ee400000e0000 */
.L_x_6124:
[----:B------:R-:W-:Y:S05]  /*3510*/  @P4 BRA `(.L_x_5771) ;  /* 0x00000014004c4947 */ /* 0x000fea0003800000 */
[----:B------:R-:W-:Y:S01]  /*3520*/  ISETP.NE.AND P5, PT, R60, RZ, PT ;  /* 0x000000ff3c00720c */ /* 0x000fe20003fa5270 */
[----:B------:R-:W-:-:S12]  /*3530*/  BSSY B1, `(.L_x_5772) ;  /* 0x0000032000017945 */ /* 0x000fd80003800000 */
[----:B------:R-:W-:Y:S05]  /*3540*/  @P5 BRA `(.L_x_5773) ;  /* 0x0000000000c05947 */ /* 0x000fea0003800000 */
[----:B------:R4:W0:Y:S01]  /*3550*/  LDS.128 R4, [R71+0x22400] ;  /* 0x0224000047047984 */ /* 0x0008220000000c00 */
[----:B------:R-:W-:Y:S01]  /*3560*/  ISETP.GE.AND P5, PT, R190, R69, PT ;  /* 0x00000045be00720c */ /* 0x000fe20003fa6270 */
[----:B------:R-:W-:Y:S01]  /*3570*/  BSSY B2, `(.L_x_5774) ;  /* 0x000002c000027945 */ /* 0x000fe20003800000 */
[----:B---3--:R-:W-:-:S04]  /*3580*/  LEA R10, P4, R18, R70, 0x1 ;  /* 0x00000046120a7211 */ /* 0x008fc800078808ff */
[----:B--2---:R-:W-:-:S07]  /*3590*/  LEA.HI.X R11, R18, R73, R19, 0x1, P4 ;  /* 0x00000049120b7211 */ /* 0x004fce00020f0c13 */
[----:B----4-:R-:W-:Y:S05]  /*35a0*/  @P5 BRA `(.L_x_5775) ;  /* 0x0000000000a05947 */ /* 0x010fea0003800000 */
[--C-:B------:R-:W-:Y:S01]  /*35b0*/  SHF.R.U64 R15, R54, 0x10, R55.reuse ;  /* 0x00000010360f7819 */ /* 0x100fe20000001237 */
[----:B0-----:R-:W-:Y:S01]  /*35c0*/  HADD2.F32 R12, -RZ, R5.H1_H1 ;  /* 0x30000005ff0c7230 */ /* 0x001fe20000004100 */
[----:B------:R-:W-:Y:S01]  /*35d0*/  SHF.R.U32.HI R54, RZ, 0x10, R55 ;  /* 0x00000010ff367819 */ /* 0x000fe20000011637 */
[----:B------:R-:W-:Y:S01]  /*35e0*/  HADD2.F32 R13, -RZ, R7.H1_H1 ;  /* 0x30000007ff0d7230 */ /* 0x000fe20000004100 */
[--C-:B-1----:R-:W-:Y:S01]  /*35f0*/  SHF.R.U64 R14, R26, 0x10, R27.reuse ;  /* 0x000000101a0e7819 */ /* 0x102fe2000000121b */
[----:B------:R-:W-:Y:S01]  /*3600*/  HADD2.F32 R15, -RZ, R15.H0_H0 ;  /* 0x2000000fff0f7230 */ /* 0x000fe20000004100 */
[----:B------:R-:W-:Y:S01]  /*3610*/  SHF.R.U32.HI R26, RZ, 0x10, R27 ;  /* 0x00000010ff1a7819 */ /* 0x000fe2000001161b */
[----:B------:R-:W-:Y:S02]  /*3620*/  HADD2.F32 R54, -RZ, R54.H0_H0 ;  /* 0x20000036ff367230 */ /* 0x000fe40000004100 */
[----:B------:R-:W-:Y:S02]  /*3630*/  HADD2.F32 R5, -RZ, R5.H0_H0 ;  /* 0x20000005ff057230 */ /* 0x000fe40000004100 */
[----:B------:R-:W-:Y:S01]  /*3640*/  FMUL.FTZ R72, R12, R15 ;  /* 0x0000000f0c487220 */ /* 0x000fe20000410000 */
[----:B------:R-:W-:-:S02]  /*3650*/  HADD2.F32 R7, -RZ, R7.H0_H0 ;  /* 0x20000007ff077230 */ /* 0x000fc40000004100 */
[-C--:B------:R-:W-:Y:S01]  /*3660*/  FMUL.FTZ R74, R13, R54.reuse ;  /* 0x000000360d4a7220 */ /* 0x080fe20000410000 */
[----:B------:R-:W-:Y:S02]  /*3670*/  HADD2.F32 R14, -RZ, R14.H0_H0 ;  /* 0x2000000eff0e7230 */ /* 0x000fe40000004100 */
[----:B------:R-:W-:Y:S01]  /*3680*/  FMUL.FTZ R15, R5, R15 ;  /* 0x0000000f050f7220 */ /* 0x000fe20000410000 */
[----:B------:R-:W-:Y:S02]  /*3690*/  HADD2.F32 R26, -RZ, R26.H0_H0 ;  /* 0x2000001aff1a7230 */ /* 0x000fe40000004100 */
[----:B------:R-:W-:Y:S01]  /*36a0*/  FMUL.FTZ R54, R7, R54 ;  /* 0x0000003607367220 */ /* 0x000fe20000410000 */
[--C-:B------:R-:W-:Y:S02]  /*36b0*/  HADD2.F32 R55, -RZ, R78.reuse.H1_H1 ;  /* 0x3000004eff377230 */ /* 0x100fe40000004100 */
[-C--:B------:R-:W-:Y:S01]  /*36c0*/  FFMA.FTZ R5, R5, R14.reuse, -R72 ;  /* 0x0000000e05057223 */ /* 0x080fe20000010848 */
[----:B------:R-:W-:Y:S01]  /*36d0*/  FFMA.FTZ R12, R12, R14, R15 ;  /* 0x0000000e0c0c7223 */ /* 0x000fe2000001000f */
        /* <DEDUP_REMOVED lines=9> */
[----:B------:R-:W-:Y:S02]  /*3770*/  HADD2.F32 R6, -RZ, R6.H0_H0 ;  /* 0x20000006ff067230 */ /* 0x000fe40000004100 */
[--C-:B------:R-:W-:Y:S02]  /*3780*/  HADD2.F32 R15, -RZ, R75.reuse.H0_H0 ;  /* 0x2000004bff0f7230 */ /* 0x100fe40000004100 */
[----:B------:R-:W-:Y:S01]  /*3790*/  FMUL.FTZ R26, R4, R26 ;  /* 0x0000001a041a7220 */ /* 0x000fe20000410000 */
[----:B------:R-:W-:-:S02]  /*37a0*/  HADD2.F32 R27, -RZ, R75.H1_H1 ;  /* 0x3000004bff1b7230 */ /* 0x000fc40000004100 */
[-C--:B------:R-:W-:Y:S01]  /*37b0*/  FMUL.FTZ R75, R14, R55.reuse ;  /* 0x000000370e4b7220 */ /* 0x080fe20000410000 */
[----:B------:R-:W-:Y:S01]  /*37c0*/  FMUL.FTZ R55, R6, R55 ;  /* 0x0000003706377220 */ /* 0x000fe20000410000 */
[-C--:B------:R-:W-:Y:S01]  /*37d0*/  FFMA.FTZ R71, R4, R15.reuse, -R71 ;  /* 0x0000000f04477223 */ /* 0x080fe20000010847 */
[----:B------:R-:W-:Y:S01]  /*37e0*/  FFMA.FTZ R26, R13, R15, R26 ;  /* 0x0000000f0d1a7223 */ /* 0x000fe2000001001a */
[-C--:B------:R-:W-:Y:S01]  /*37f0*/  FFMA.FTZ R75, R6, R27.reuse, -R75 ;  /* 0x0000001b064b7223 */ /* 0x080fe2000001084b */
[----:B------:R-:W-:-:S03]  /*3800*/  FFMA.FTZ R14, R14, R27, R55 ;  /* 0x0000001b0e0e7223 */ /* 0x000fc60000010037 */
[----:B------:R-:W-:Y:S02]  /*3810*/  F2FP.F16.F32.PACK_AB R4, R26, R71 ;  /* 0x000000471a04723e */ /* 0x000fe400000000ff */
[----:B------:R-:W-:-:S07]  /*3820*/  F2FP.F16.F32.PACK_AB R6, R14, R75 ;  /* 0x0000004b0e06723e */ /* 0x000fce00000000ff */
.L_x_5775:
[----:B------:R-:W-:Y:S05]  /*3830*/  BSYNC B2 ;  /* 0x0000000000027941 */ /* 0x000fea0003800000 */
.L_x_5774:
[----:B0-----:R4:W-:Y:S02]  /*3840*/  ST.E.128 desc[UR40][R10.64], R4 ;  /* 0x000000040a007985 */ /* 0x0019e4000c101d28 */
.L_x_5773:
[----:B------:R-:W-:Y:S05]  /*3850*/  BSYNC B1 ;  /* 0x0000000000017941 */ /* 0x000fea0003800000 */
.L_x_5772:
[----:B------:R-:W-:Y:S05]  /*3860*/  @P1 BRA `(.L_x_5771) ;  /* 0x0000001000781947 */ /* 0x000fea0003800000 */
[----:B----4-:R-:W-:Y:S01]  /*3870*/  IMAD.MOV.U32 R4, RZ, RZ, 0x20 ;  /* 0x00000020ff047424 */ /* 0x010fe200078e00ff */
[----:B------:R-:W-:Y:S01]  /*3880*/  LOP3.LUT P4, RZ, R198, 0x4, RZ, 0xc0, !PT ;  /* 0x00000004c6ff7812 */ /* 0x000fe2000788c0ff */
[----:B------:R-:W-:Y:S01]  /*3890*/  BSSY B1, `(.L_x_5776) ;  /* 0x0000032000017945 */ /* 0x000fe20003800000 */
[----:B------:R-:W-:Y:S02]  /*38a0*/  ISETP.GE.AND P5, PT, R205, R69, PT ;  /* 0x00000045cd00720c */ /* 0x000fe40003fa6270 */
[----:B------:R-:W-:Y:S02]  /*38b0*/  SEL R4, R4, 0xffffffe0, !P4 ;  /* 0xffffffe004047807 */ /* 0x000fe40006000000 */
[C---:B---3--:R-:W-:Y:S02]  /*38c0*/  LEA R10, P4, R185.reuse, R70, 0x1 ;  /* 0x00000046b90a7211 */ /* 0x048fe400078808ff */
[----:B------:R-:W-:Y:S02]  /*38d0*/  IADD3 R67, R4, R48, R67 ;  /* 0x0000003004437210 */ /* 0x000fe40007ffe043 */
[----:B--2---:R-:W-:-:S03]  /*38e0*/  LEA.HI.X R11, R185, R73, R204, 0x1, P4 ;  /* 0x00000049b90b7211 */ /* 0x004fc600020f0ccc */
[----:B------:R-:W-:-:S06]  /*38f0*/  IMAD R4, R67, 0x2, R2 ;  /* 0x0000000243047824 */ /* 0x000fcc00078e0202 */
[----:B------:R-:W2:Y:S01]  /*3900*/  LDS.128 R4, [R4+0x22400] ;  /* 0x0224000004047984 */ /* 0x000ea20000000c00 */
[----:B------:R-:W-:Y:S05]  /*3910*/  @P5 BRA `(.L_x_5777) ;  /* 0x0000000000a45947 */ /* 0x000fea0003800000 */
[----:B------:R-:W-:Y:S02]  /*3920*/  SHF.R.U64 R13, R24, 0x10, R25 ;  /* 0x00000010180d7819 */ /* 0x000fe40000001219 */
[----:B------:R-:W-:Y:S01]  /*3930*/  SHF.R.U64 R12, R8, 0x10, R9 ;  /* 0x00000010080c7819 */ /* 0x000fe20000001209 */
[----:B--2---:R-:W-:Y:S01]  /*3940*/  IMAD.MOV.U32 R8, RZ, RZ, R6 ;  /* 0x000000ffff087224 */ /* 0x004fe200078e0006 */
[----:B------:R-:W-:Y:S01]  /*3950*/  SHF.R.U32.HI R24, RZ, 0x10, R25 ;  /* 0x00000010ff187819 */ /* 0x000fe20000011619 */
[----:B------:R-:W-:Y:S01]  /*3960*/  HADD2.F32 R13, -RZ, R13.H0_H0 ;  /* 0x2000000dff0d7230 */ /* 0x000fe20000004100 */
[----:B-1----:R-:W-:Y:S01]  /*3970*/  SHF.R.U32.HI R14, RZ, 0x10, R9 ;  /* 0x00000010ff0e7819 */ /* 0x002fe20000011609 */
        /* <DEDUP_REMOVED lines=35> */
.L_x_5777:
[----:B------:R-:W-:Y:S05]  /*3bb0*/  BSYNC B1 ;  /* 0x0000000000017941 */ /* 0x000fea0003800000 */
.L_x_5776:
[----:B--2---:R2:W-:Y:S01]  /*3bc0*/  ST.E.128 desc[UR40][R10.64], R4 ;  /* 0x000000040a007985 */ /* 0x0045e2000c101d28 */
[----:B------:R-:W-:Y:S05]  /*3bd0*/  BRA `(.L_x_5771) ;  /* 0x0000000c009c7947 */ /* 0x000fea0003800000 */
.L_x_5764:
[----:B------:R-:W-:-:S05]  /*3be0*/  IMAD R66, R35, -0x40, R34 ;  /* 0xffffffc023427824 */ /* 0x000fca00078e0222 */
[----:B------:R-:W-:-:S04]  /*3bf0*/  VIMNMX R66, R66, 0x40, PT ;  /* 0x0000004042427848 */ /* 0x000fc80003fe0100 */
[----:B------:R-:W-:-:S04]  /*3c00*/  ISETP.GE.AND P4, PT, R193, R66, PT ;  /* 0x00000042c100720c */ /* 0x000fc80003f86270 */
[----:B------:R-:W-:-:S13]  /*3c10*/  ISETP.GE.OR P3, PT, R18, R69, P4 ;  /* 0x000000451200720c */ /* 0x000fda0002766670 */
[----:B------:R-:W0:Y:S01]  /*3c20*/  @!P3 LDC.64 R12, c[0x0][0x3e8] ;  /* 0x0000fa00ff0cbb82 */ /* 0x000e220000000a00 */
[----:B------:R-:W-:Y:S01]  /*3c30*/  @!P3 IADD3 R6, P5, R28, R4, RZ ;  /* 0x000000041c06b210 */ /* 0x000fe20007fbe0ff */
[----:B------:R-:W-:Y:S02]  /*3c40*/  @!P3 IMAD R4, R43, R35, RZ ;  /* 0x000000232b04b224 */ /* 0x000fe400078e02ff */
[----:B------:R-:W-:Y:S02]  /*3c50*/  @!P3 IMAD.MOV.U32 R5, RZ, RZ, R57 ;  /* 0x000000ffff05b224 */ /* 0x000fe400078e0039 */
[----:B------:R-:W-:Y:S02]  /*3c60*/  @!P3 IMAD R15, R10, R45, R4 ;  /* 0x0000002d0a0fb224 */ /* 0x000fe400078e0204 */
[----:B------:R-:W1:Y:S01]  /*3c70*/  @!P3 LDC.64 R8, c[0x0][0x400] ;  /* 0x00010000ff08bb82 */ /* 0x000e620000000a00 */
[----:B------:R-:W-:Y:S02]  /*3c80*/  @!P3 IMAD.X R7, R11, 0x1, R52, P5 ;  /* 0x000000010b07b824 */ /* 0x000fe400028e0634 */
[----:B------:R-:W-:-:S04]  /*3c90*/  @!P3 IMAD.MOV.U32 R4, RZ, RZ, R32 ;  /* 0x000000ffff04b224 */ /* 0x000fc800078e0020 */
[----:B------:R-:W-:Y:S01]  /*3ca0*/  @!P3 IMAD.WIDE.U32 R10, R35, R45, R4 ;  /* 0x0000002d230ab225 */ /* 0x000fe200078e0004 */
[----:B------:R-:W-:-:S03]  /*3cb0*/  CS2R R4, SRZ ;  /* 0x0000000000047805 */ /* 0x000fc6000001ff00 */
[----:B------:R-:W-:Y:S01]  /*3cc0*/  @!P3 IMAD.IADD R11, R15, 0x1, R11 ;  /* 0x000000010f0bb824 */ /* 0x000fe200078e020b */
[----:B0-----:R-:W-:-:S04]  /*3cd0*/  @!P3 LEA R12, P5, R6, R12, 0x1 ;  /* 0x0000000c060cb211 */ /* 0x001fc800078a08ff */
[----:B------:R-:W-:Y:S02]  /*3ce0*/  @!P3 LEA.HI.X R13, R6, R13, R7, 0x1, P5 ;  /* 0x0000000d060db211 */ /* 0x000fe400028f0c07 */
[----:B------:R-:W-:Y:S02]  /*3cf0*/  CS2R R6, SRZ ;  /* 0x0000000000067805 */ /* 0x000fe4000001ff00 */
[C---:B-1----:R-:W-:Y:S02]  /*3d00*/  @!P3 LEA R8, P5, R10.reuse, R8, 0x1 ;  /* 0x000000080a08b211 */ /* 0x042fe400078a08ff */
[----:B------:R-:W-:Y:S02]  /*3d10*/  CS2R R26, SRZ ;  /* 0x00000000001a7805 */ /* 0x000fe4000001ff00 */
[----:B------:R-:W-:Y:S01]  /*3d20*/  CS2R R24, SRZ ;  /* 0x0000000000187805 */ /* 0x000fe2000001ff00 */
[----:B------:R-:W2:Y:S01]  /*3d30*/  @!P3 LDG.E.128 R4, desc[UR40][R12.64] ;  /* 0x000000280c04b981 */ /* 0x000ea2000c1e1d00 */
[----:B------:R-:W-:-:S05]  /*3d40*/  @!P3 LEA.HI.X R9, R10, R9, R11, 0x1, P5 ;  /* 0x000000090a09b211 */ /* 0x000fca00028f0c0b */
        /* <DEDUP_REMOVED lines=13> */
[----:B------:R-:W-:Y:S01]  /*3e20*/  MOV R10, R24 ;  /* 0x00000018000a7202 */ /* 0x000fe20000000f00 */
[----:B------:R-:W-:Y:S01]  /*3e30*/  IMAD.MOV.U32 R11, RZ, RZ, R25 ;  /* 0x000000ffff0b7224 */ /* 0x000fe200078e0019 */
[----:B------:R-:W-:-:S02]  /*3e40*/  PRMT R77, R54, 0x7610, R77 ;  /* 0x00007610364d7816 */ /* 0x000fc4000000004d */
[----:B------:R-:W-:Y:S02]  /*3e50*/  PRMT R81, R81, 0x5410, R8 ;  /* 0x0000541051517816 */ /* 0x000fe40000000008 */
[----:B------:R-:W-:Y:S02]  /*3e60*/  PRMT R82, R9, 0x7610, R82 ;  /* 0x0000761009527816 */ /* 0x000fe40000000052 */
[----:B------:R-:W-:Y:S02]  /*3e70*/  PRMT R83, R10, 0x7610, R83 ;  /* 0x000076100a537816 */ /* 0x000fe40000000053 */
[----:B------:R-:W-:Y:S01]  /*3e80*/  PRMT R76, R11, 0x7610, R76 ;  /* 0x000076100b4c7816 */ /* 0x000fe2000000004c */
[----:B------:R-:W-:Y:S06]  /*3e90*/  @!P3 BRA `(.L_x_5778) ;  /* 0x000000000004b947 */ /* 0x000fec0003800000 */
[----:B------:R-:W-:Y:S01]  /*3ea0*/  BPT.TRAP 0x1 ;  /* 0x000000040000795c */ /* 0x000fe20000300000 */
.L_x_5778:
[----:B------:R-:W-:Y:S01]  /*3eb0*/  IMAD R61, R187, 0x8, R2 ;  /* 0x00000008bb3d7824 */ /* 0x000fe200078e0202 */
[----:B------:R-:W-:Y:S01]  /*3ec0*/  SHF.L.U32 R68, R192, 0x1f, RZ ;  /* 0x0000001fc0447819 */ /* 0x000fe200000006ff */
[----:B------:R-:W-:Y:S03]  /*3ed0*/  BSSY B1, `(.L_x_5779) ;  /* 0x0000003000017945 */ /* 0x000fe60003800000 */
[----:B------:R-:W0:Y:S02]  /*3ee0*/  SYNCS.PHASECHK.TRANS64.TRYWAIT P6, [R61+URZ+0x28c90], R68 ;  /* 0x028c90443d0075a7 */ /* 0x000e2400080c017f */
[----:B0-----:R-:W-:Y:S05]  /*3ef0*/  @!P6 BRA `(.L_x_5780) ;  /* 0x000001f400b0e947 */ /* 0x001fea0003800000 */
.L_x_6125:
[----:B------:R-:W-:Y:S05]  /*3f00*/  BSYNC B1 ;  /* 0x0000000000017941 */ /* 0x000fea0003800000 */
.L_x_5779:
[----:B------:R-:W-:-:S03]  /*3f10*/  UMOV UR4, 0xffffffff ;  /* 0xffffffff00047882 */ /* 0x000fc60000000000 */
[----:B------:R-:W-:Y:S05]  /*3f20*/  BRA.DIV UR4, `(.L_x_5781) ;  /* 0x000001f604b87947 */ /* 0x000fea000b800000 */
[----:B------:R1:W2:Y:S04]  /*3f30*/  SHFL.IDX PT, R69, R14, RZ, 0x1c1f ;  /* 0x001c1fff0e457589 */ /* 0x0002a800000e0000 */
[----:B------:R-:W3:Y:S02]  /*3f40*/  SHFL.IDX PT, R70, R70, RZ, 0x1c1f ;  /* 0x001c1fff46467589 */ /* 0x000ee400000e0000 */
.L_x_6129:
[----:B------:R-:W4:Y:S02]  /*3f50*/  LDC R72, c[0x0][0x2f4] ;  /* 0x0000bd00ff487b82 */ /* 0x000f240000000800 */
[----:B----4-:R-:W-:-:S13]  /*3f60*/  ISETP.GE.OR P4, PT, R18, R72, P4 ;  /* 0x000000481200720c */ /* 0x010fda0002786670 */
[----:B------:R-:W-:Y:S05]  /*3f70*/  @P4 BRA `(.L_x_5771) ;  /* 0x0000000800b44947 */ /* 0x000fea0003800000 */
[----:B------:R-:W-:Y:S01]  /*3f80*/  IMAD.IADD R8, R72, 0x1, -R47 ;  /* 0x0000000148087824 */ /* 0x000fe200078e0a2f */
[----:B---3--:R-:W-:Y:S01]  /*3f90*/  LEA R54, P4, R53, R70, 0x1 ;  /* 0x0000004635367211 */ /* 0x008fe200078808ff */
[----:B------:R-:W-:Y:S03]  /*3fa0*/  BSSY B1, `(.L_x_5782) ;  /* 0x000006d000017945 */ /* 0x000fe60003800000 */
[----:B------:R-:W-:Y:S02]  /*3fb0*/  SEL R8, R47, R8, !P0 ;  /* 0x000000082f087207 */ /* 0x000fe40004000000 */
[----:B--2---:R-:W-:Y:S02]  /*3fc0*/  LEA.HI.X R55, R53, R69, R58, 0x1, P4 ;  /* 0x0000004535377211 */ /* 0x004fe400020f0c3a */
        /* <DEDUP_REMOVED lines=12> */
[----:B------:R-:W2:Y:S04]  /*4090*/  LDS.128 R8, [R9+0x22400] ;  /* 0x0224000009087984 */ /* 0x000ea80000000c00 */
[----:B-1----:R1:W3:Y:S01]  /*40a0*/  LDS.128 R12, [R67+0x22400] ;  /* 0x02240000430c7984 */ /* 0x0022e20000000c00 */
[----:B------:R-:W-:Y:S05]  /*40b0*/  @P5 BRA `(.L_x_5783) ;  /* 0x00000004006c5947 */ /* 0x000fea0003800000 */
[----:B---3--:R-:W-:Y:S01]  /*40c0*/  IMAD.MOV.U32 R73, RZ, RZ, R13 ;  /* 0x000000ffff497224 */ /* 0x008fe200078e000d */
[----:B------:R-:W-:Y:S01]  /*40d0*/  SHF.R.U32.HI R75, RZ, 0x10, R25 ;  /* 0x00000010ff4b7819 */ /* 0x000fe20000011619 */
[----:B-12---:R-:W-:Y:S01]  /*40e0*/  IMAD.MOV.U32 R67, RZ, RZ, R9 ;  /* 0x000000ffff437224 */ /* 0x006fe200078e0009 */
[----:B------:R-:W-:Y:S01]  /*40f0*/  SHF.R.U64 R24, R24, 0x10, R25 ;  /* 0x0000001018187819 */ /* 0x000fe20000001219 */
[----:B------:R-:W-:Y:S01]  /*4100*/  HADD2.F32 R76, -RZ, R76.H0_H0 ;  /* 0x2000004cff4c7230 */ /* 0x000fe20000004100 */
[----:B------:R-:W-:Y:S01]  /*4110*/  SHF.R.U64 R6, R6, 0x10, R7 ;  /* 0x0000001006067819 */ /* 0x000fe20000001207 */
[----:B------:R-:W-:Y:S02]  /*4120*/  HADD2.F32 R9, -RZ, R73.H0_H0 ;  /* 0x20000049ff097230 */ /* 0x000fe40000004100 */
[----:B------:R-:W-:Y:S02]  /*4130*/  HADD2.F32 R13, -RZ, R67.H0_H0 ;  /* 0x20000043ff0d7230 */ /* 0x000fe40000004100 */
[----:B------:R-:W-:-:S02]  /*4140*/  HADD2.F32 R74, -RZ, R74.H0_H0 ;  /* 0x2000004aff4a7230 */ /* 0x000fc40000004100 */
[-C--:B------:R-:W-:Y:S01]  /*4150*/  FMUL.FTZ R78, R9, R76.reuse ;  /* 0x0000004c094e7220 */ /* 0x080fe20000410000 */
[----:B------:R-:W-:Y:S02]  /*4160*/  HADD2.F32 R82, -RZ, R82.H0_H0 ;  /* 0x20000052ff527230 */ /* 0x000fe40000004100 */
[C---:B------:R-:W-:Y:S01]  /*4170*/  FMUL.FTZ R76, R13.reuse, R76 ;  /* 0x0000004c0d4c7220 */ /* 0x040fe20000410000 */
[----:B------:R-:W-:Y:S02]  /*4180*/  HADD2.F32 R24, -RZ, R24.H0_H0 ;  /* 0x20000018ff187230 */ /* 0x000fe40000004100 */
[-C--:B------:R-:W-:Y:S01]  /*4190*/  FFMA.FTZ R13, R13, R74.reuse, -R78 ;  /* 0x0000004a0d0d7223 */ /* 0x080fe2000001084e */
[----:B------:R-:W-:Y:S02]  /*41a0*/  HADD2.F32 R78, -RZ, R77.H0_H0 ;  /* 0x2000004dff4e7230 */ /* 0x000fe40000004100 */
[----:B------:R-:W-:Y:S01]  /*41b0*/  FFMA.FTZ R9, R9, R74, R76 ;  /* 0x0000004a09097223 */ /* 0x000fe2000001004c */
[----:B------:R-:W-:-:S02]  /*41c0*/  HADD2.F32 R74, -RZ, R73.H1_H1 ;  /* 0x30000049ff4a7230 */ /* 0x000fc40000004100 */
[----:B------:R-:W-:Y:S01]  /*41d0*/  HADD2.F32 R73, -RZ, R75.H0_H0 ;  /* 0x2000004bff497230 */ /* 0x000fe20000004100 */
[--C-:B------:R-:W-:Y:S01]  /*41e0*/  SHF.R.U32.HI R75, RZ, 0x10, R5.reuse ;  /* 0x00000010ff4b7819 */ /* 0x100fe20000011605 */
[----:B------:R-:W-:Y:S01]  /*41f0*/  HADD2.F32 R76, -RZ, R67.H1_H1 ;  /* 0x30000043ff4c7230 */ /* 0x000fe20000004100 */
[----:B------:R-:W-:Y:S01]  /*4200*/  SHF.R.U64 R5, R4, 0x10, R5 ;  /* 0x0000001004057819 */ /* 0x000fe20000001205 */
[----:B------:R-:W-:Y:S01]  /*4210*/  IMAD.MOV.U32 R77, RZ, RZ, R12 ;  /* 0x000000ffff4d7224 */ /* 0x000fe200078e000c */
[--C-:B------:R-:W-:Y:S01]  /*4220*/  SHF.R.U32.HI R12, RZ, 0x10, R27.reuse ;  /* 0x00000010ff0c7819 */ /* 0x100fe2000001161b */
[----:B------:R-:W-:Y:S02]  /*4230*/  HADD2.F32 R67, -RZ, R75.H0_H0 ;  /* 0x2000004bff437230 */ /* 0x000fe40000004100 */
[-C--:B------:R-:W-:Y:S01]  /*4240*/  FMUL.FTZ R75, R74, R73.reuse ;  /* 0x000000494a4b7220 */ /* 0x080fe20000410000 */
[----:B------:R-:W-:Y:S01]  /*4250*/  FMUL.FTZ R73, R76, R73 ;  /* 0x000000494c497220 */ /* 0x000fe20000410000 */
[----:B------:R-:W-:Y:S01]  /*4260*/  SHF.R.U64 R27, R26, 0x10, R27 ;  /* 0x000000101a1b7819 */ /* 0x000fe2000000121b */
[----:B------:R-:W-:-:S02]  /*4270*/  HADD2.F32 R26, -RZ, R81.H1_H1 ;  /* 0x30000051ff1a7230 */ /* 0x000fc40000004100 */
[-C--:B------:R-:W-:Y:S01]  /*4280*/  FFMA.FTZ R76, R76, R67.reuse, -R75 ;  /* 0x000000434c4c7223 */ /* 0x080fe2000001084b */
[----:B------:R-:W-:Y:S01]  /*4290*/  FFMA.FTZ R74, R74, R67, R73 ;  /* 0x000000434a4a7223 */ /* 0x000fe20000010049 */
[----:B------:R-:W-:Y:S02]  /*42a0*/  IMAD.MOV.U32 R73, RZ, RZ, R15 ;  /* 0x000000ffff497224 */ /* 0x000fe400078e000f */
[----:B------:R-:W-:Y:S01]  /*42b0*/  IMAD.MOV.U32 R67, RZ, RZ, R11 ;  /* 0x000000ffff437224 */ /* 0x000fe200078e000b */
[----:B------:R-:W-:Y:S01]  /*42c0*/  F2FP.F16.F32.PACK_AB R13, R76, R13 ;  /* 0x0000000d4c0d723e */ /* 0x000fe200000000ff */
[----:B------:R-:W-:Y:S01]  /*42d0*/  IMAD.MOV.U32 R75, RZ, RZ, R8 ;  /* 0x000000ffff4b7224 */ /* 0x000fe200078e0008 */
[----:B------:R-:W-:Y:S01]  /*42e0*/  F2FP.F16.F32.PACK_AB R74, R74, R9 ;  /* 0x000000094a4a723e */ /* 0x000fe200000000ff */
[----:B------:R-:W-:Y:S02]  /*42f0*/  HADD2.F32 R11, -RZ, R73.H0_H0 ;  /* 0x20000049ff0b7230 */ /* 0x000fe40000004100 */
[----:B------:R-:W-:-:S02]  /*4300*/  HADD2.F32 R15, -RZ, R67.H0_H0 ;  /* 0x20000043ff0f7230 */ /* 0x000fc40000004100 */
[----:B------:R-:W-:Y:S02]  /*4310*/  HADD2.F32 R8, -RZ, R73.H1_H1 ;  /* 0x30000049ff087230 */ /* 0x000fe40000004100 */
[-C--:B------:R-:W-:Y:S01]  /*4320*/  FMUL.FTZ R84, R11, R82.reuse ;  /* 0x000000520b547220 */ /* 0x080fe20000410000 */
[----:B------:R-:W-:Y:S02]  /*4330*/  HADD2.F32 R73, -RZ, R12.H0_H0 ;  /* 0x2000000cff497230 */ /* 0x000fe40000004100 */
[C---:B------:R-:W-:Y:S01]  /*4340*/  FMUL.FTZ R82, R15.reuse, R82 ;  /* 0x000000520f527220 */ /* 0x040fe20000410000 */
[----:B------:R-:W-:Y:S02]  /*4350*/  HADD2.F32 R12, -RZ, R67.H1_H1 ;  /* 0x30000043ff0c7230 */ /* 0x000fe40000004100 */
[-C--:B------:R-:W-:Y:S01]  /*4360*/  FFMA.FTZ R15, R15, R78.reuse, -R84 ;  /* 0x0000004e0f0f7223 */ /* 0x080fe20000010854 */
[----:B------:R-:W-:Y:S02]  /*4370*/  HADD2.F32 R4, -RZ, R75.H1_H1 ;  /* 0x3000004bff047230 */ /* 0x000fe40000004100 */
[----:B------:R-:W-:Y:S01]  /*4380*/  FFMA.FTZ R11, R11, R78, R82 ;  /* 0x0000004e0b0b7223 */ /* 0x000fe20000010052 */
[----:B------:R-:W-:Y:S01]  /*4390*/  SHF.R.U32.HI R78, RZ, 0x10, R7 ;  /* 0x00000010ff4e7819 */ /* 0x000fe20000011607 */
[-C--:B------:R-:W-:Y:S01]  /*43a0*/  FMUL.FTZ R79, R8, R73.reuse ;  /* 0x00000049084f7220 */ /* 0x080fe20000410000 */
[----:B------:R-:W-:Y:S01]  /*43b0*/  FMUL.FTZ R73, R12, R73 ;  /* 0x000000490c497220 */ /* 0x000fe20000410000 */
[----:B------:R-:W-:-:S02]  /*43c0*/  HADD2.F32 R7, -RZ, R5.H0_H0 ;  /* 0x20000005ff077230 */ /* 0x000fc40000004100 */
[----:B------:R-:W-:Y:S02]  /*43d0*/  HADD2.F32 R67, -RZ, R78.H0_H0 ;  /* 0x2000004eff437230 */ /* 0x000fe40000004100 */
[----:B------:R-:W-:Y:S02]  /*43e0*/  HADD2.F32 R82, -RZ, R83.H0_H0 ;  /* 0x20000053ff527230 */ /* 0x000fe40000004100 */
[----:B------:R-:W-:Y:S02]  /*43f0*/  IMAD.MOV.U32 R5, RZ, RZ, R10 ;  /* 0x000000ffff057224 */ /* 0x000fe400078e000a */
[-C--:B------:R-:W-:Y:S01]  /*4400*/  FFMA.FTZ R8, R8, R67.reuse, R73 ;  /* 0x0000004308087223 */ /* 0x080fe20000010049 */
[--C-:B------:R-:W-:Y:S02]  /*4410*/  HADD2.F32 R73, -RZ, R77.reuse.H0_H0 ;  /* 0x2000004dff497230 */ /* 0x100fe40000004100 */
[----:B------:R-:W-:Y:S01]  /*4420*/  FFMA.FTZ R12, R12, R67, -R79 ;  /* 0x000000430c0c7223 */ /* 0x000fe2000001084f */
[----:B------:R-:W-:-:S02]  /*4430*/  HADD2.F32 R77, -RZ, R77.H1_H1 ;  /* 0x3000004dff4d7230 */ /* 0x000fc40000004100 */
[C---:B------:R-:W-:Y:S01]  /*4440*/  FMUL.FTZ R10, R4.reuse, R24 ;  /* 0x00000018040a7220 */ /* 0x040fe20000410000 */
[----:B------:R-:W-:Y:S02]  /*4450*/  HADD2.F32 R67, -RZ, R75.H0_H0 ;  /* 0x2000004bff437230 */ /* 0x000fe40000004100 */
[----:B------:R-:W-:Y:S01]  /*4460*/  FMUL.FTZ R84, R73, R82 ;  /* 0x0000005249547220 */ /* 0x000fe20000410000 */
[----:B------:R-:W-:Y:S02]  /*4470*/  HADD2.F32 R78, -RZ, R81.H0_H0 ;  /* 0x20000051ff4e7230 */ /* 0x000fe40000004100 */
[C---:B------:R-:W-:Y:S01]  /*4480*/  FMUL.FTZ R25, R77.reuse, R24 ;  /* 0x000000184d197220 */ /* 0x040fe20000410000 */
[-C--:B------:R-:W-:Y:S01]  /*4490*/  FFMA.FTZ R10, R77, R7.reuse, R10 ;  /* 0x000000074d0a7223 */ /* 0x080fe2000001000a */
[----:B------:R-:W-:Y:S01]  /*44a0*/  FMUL.FTZ R82, R67, R82 ;  /* 0x0000005243527220 */ /* 0x000fe20000410000 */
[----:B------:R-:W-:Y:S02]  /*44b0*/  HADD2.F32 R24, -RZ, R14.H0_H0 ;  /* 0x2000000eff187230 */ /* 0x000fe40000004100 */
[----:B------:R-:W-:Y:S01]  /*44c0*/  FFMA.FTZ R4, R4, R7, -R25 ;  /* 0x0000000704047223 */ /* 0x000fe20000010819 */
[----:B------:R-:W-:-:S02]  /*44d0*/  HADD2.F32 R7, -RZ, R5.H0_H0 ;  /* 0x20000005ff077230 */ /* 0x000fc40000004100 */
[-C--:B------:R-:W-:Y:S01]  /*44e0*/  FFMA.FTZ R67, R67, R78.reuse, -R84 ;  /* 0x0000004e43437223 */ /* 0x080fe20000010854 */
        /* <DEDUP_REMOVED lines=8> */
[----:B------:R-:W-:Y:S02]  /*4570*/  HADD2.F32 R25, -RZ, R83.H1_H1 ;  /* 0x30000053ff197230 */ /* 0x000fe40000004100 */
[C---:B------:R-:W-:Y:S01]  /*4580*/  FMUL.FTZ R27, R5.reuse, R27 ;  /* 0x0000001b051b7220 */ /* 0x040fe20000410000 */
[----:B------:R-:W-:Y:S01]  /*4590*/  F2FP.F16.F32.PACK_AB R15, R12, R15 ;  /* 0x0000000f0c0f723e */ /* 0x000fe200000000ff */
[-C--:B------:R-:W-:Y:S01]  /*45a0*/  FFMA.FTZ R5, R5, R6.reuse, -R26 ;  /* 0x0000000605057223 */ /* 0x080fe2000001081a */
[----:B------:R-:W-:Y:S01]  /*45b0*/  F2FP.F16.F32.PACK_AB R12, R10, R73 ;  /* 0x000000490a0c723e */ /* 0x000fe200000000ff */
[-C--:B------:R-:W-:Y:S01]  /*45c0*/  FFMA.FTZ R78, R7, R25.reuse, -R78 ;  /* 0x00000019074e7223 */ /* 0x080fe2000001084e */
[----:B------:R-:W-:Y:S01]  /*45d0*/  FFMA.FTZ R75, R24, R25, R75 ;  /* 0x00000019184b7223 */ /* 0x000fe2000001004b */
[----:B------:R-:W-:Y:S01]  /*45e0*/  FFMA.FTZ R6, R14, R6, R27 ;  /* 0x000000060e067223 */ /* 0x000fe2000001001b */
[----:B------:R-:W-:Y:S01]  /*45f0*/  F2FP.F16.F32.PACK_AB R7, R8, R11 ;  /* 0x0000000b0807723e */ /* 0x000fe200000000ff */
[----:B------:R-:W-:Y:S01]  /*4600*/  IMAD.MOV.U32 R9, RZ, RZ, R13 ;  /* 0x000000ffff097224 */ /* 0x000fe200078e000d */
[----:B------:R-:W-:Y:S01]  /*4610*/  F2FP.F16.F32.PACK_AB R8, R4, R67 ;  /* 0x000000430408723e */ /* 0x000fe200000000ff */
[----:B------:R-:W-:Y:S01]  /*4620*/  IMAD.MOV.U32 R11, RZ, RZ, R15 ;  /* 0x000000ffff0b7224 */ /* 0x000fe200078e000f */
[----:B------:R-:W-:Y:S01]  /*4630*/  F2FP.F16.F32.PACK_AB R10, R5, R78 ;  /* 0x0000004e050a723e */ /* 0x000fe200000000ff */
[----:B------:R-:W-:Y:S01]  /*4640*/  IMAD.MOV.U32 R13, RZ, RZ, R74 ;  /* 0x000000ffff0d7224 */ /* 0x000fe200078e004a */
[----:B------:R-:W-:-:S02]  /*4650*/  F2FP.F16.F32.PACK_AB R14, R6, R75 ;  /* 0x0000004b060e723e */ /* 0x000fc400000000ff */
[----:B------:R-:W-:-:S07]  /*4660*/  MOV R15, R7 ;  /* 0x00000007000f7202 */ /* 0x000fce0000000f00 */
.L_x_5783:
[----:B------:R-:W-:Y:S05]  /*4670*/  BSYNC B1 ;  /* 0x0000000000017941 */ /* 0x000fea0003800000 */
.L_x_5782:
[----:B--2---:R2:W-:Y:S01]  /*4680*/  ST.E.128 desc[UR40][R54.64], R8 ;  /* 0x0000000836007985 */ /* 0x0045e2000c101d28 */
[----:B------:R-:W-:Y:S01]  /*4690*/  ISETP.GE.AND P4, PT, R71, R72, PT ;  /* 0x000000484700720c */ /* 0x000fe20003f86270 */
[----:B------:R-:W-:Y:S02]  /*46a0*/  IMAD.MOV.U32 R4, RZ, RZ, R70 ;  /* 0x000000ffff047224 */ /* 0x000fe400078e0046 */
[----:B------:R-:W-:-:S10]  /*46b0*/  IMAD.MOV.U32 R5, RZ, RZ, R69 ;  /* 0x000000ffff057224 */ /* 0x000fd400078e0045 */
[----:B------:R-:W-:Y:S05]  /*46c0*/  @P4 BRA `(.L_x_5771) ;  /* 0x0000000000e04947 */ /* 0x000fea0003800000 */
[----:B------:R-:W-:-:S05]  /*46d0*/  IMAD.WIDE R4, R71, 0x2, R4 ;  /* 0x0000000247047825 */ /* 0x000fca00078e0204 */
[----:B---3--:R3:W-:Y:S01]  /*46e0*/  ST.E.128 desc[UR40][R4.64], R12 ;  /* 0x0000000c04007985 */ /* 0x0087e2000c101d28 */
[----:B------:R-:W-:Y:S05]  /*46f0*/  BRA `(.L_x_5771) ;  /* 0x0000000000d47947 */ /* 0x000fea0003800000 */
.L_x_5763:
[----:B------:R-:W-:-:S06]  /*4700*/  UISETP.NE.AND UP0, UPT, UR37, 0x3, UPT ;  /* 0x000000032500788c */ /* 0x000fcc000bf05270 */
[----:B------:R-:W-:-:S13]  /*4710*/  PLOP3.LUT P3, PT, PT, PT, UP0, 0x80, 0x0 ;  /* 0x000000000000781c */ /* 0x000fda0003f6f008 */
[----:B------:R-:W-:Y:S05]  /*4720*/  @!P3 BRA `(.L_x_5784) ;  /* 0x000000000004b947 */ /* 0x000fea0003800000 */
[----:B------:R-:W-:Y:S01]  /*4730*/  BPT.TRAP 0x1 ;  /* 0x000000040000795c */ /* 0x000fe20000300000 */
.L_x_5784:
[----:B------:R-:W-:Y:S01]  /*4740*/  IMAD R61, R187, 0x8, R2 ;  /* 0x00000008bb3d7824 */ /* 0x000fe200078e0202 */
[----:B------:R-:W-:Y:S01]  /*4750*/  SHF.L.U32 R68, R192, 0x1f, RZ ;  /* 0x0000001fc0447819 */ /* 0x000fe200000006ff */
[----:B------:R-:W-:Y:S01]  /*4760*/  BSSY B1, `(.L_x_5785) ;  /* 0x0000004000017945 */ /* 0x000fe20003800000 */
[----:B------:R-:W-:Y:S02]  /*4770*/  SHF.R.S32.HI R65, RZ, 0x1f, R63 ;  /* 0x0000001fff417819 */ /* 0x000fe4000001143f */
[----:B------:R-:W1:Y:S02]  /*4780*/  SYNCS.PHASECHK.TRANS64.TRYWAIT P4, [R61+URZ+0x28c90], R68 ;  /* 0x028c90443d0075a7 */ /* 0x000e64000808017f */
[----:B-1----:R-:W-:Y:S05]  /*4790*/  @!P4 BRA `(.L_x_5786) ;  /* 0x000001ec00e8c947 */ /* 0x002fea0003800000 */
.L_x_6130:
[----:B------:R-:W-:Y:S05]  /*47a0*/  BSYNC B1 ;  /* 0x0000000000017941 */ /* 0x000fea0003800000 */
.L_x_5785:
        /* <DEDUP_REMOVED lines=14> */
[----:B------:R-:W-:-:S02]  /*4890*/  ISETP.GT.AND P4, PT, R66, R193, PT ;  /* 0x000000c14200720c */ /* 0x000fc40003f84270 */
[----:B------:R-:W-:Y:S02]  /*48a0*/  IMAD.IADD R5, R5, 0x1, R9 ;  /* 0x0000000105057824 */ /* 0x000fe400078e0209 */
[----:B------:R-:W-:Y:S01]  /*48b0*/  IMAD.WIDE.U32 R4, R188, UR4, R4 ;  /* 0x00000004bc047c25 */ /* 0x000fe2000f8e0004 */
[----:B------:R-:W-:-:S03]  /*48c0*/  UMOV UR4, 0xffffffff ;  /* 0xffffffff00047882 */ /* 0x000fc60000000000 */
[----:B------:R-:W-:Y:S01]  /*48d0*/  IMAD R13, R188, UR5, R5 ;  /* 0x00000005bc0d7c24 */ /* 0x000fe2000f8e0205 */
[----:B------:R-:W-:-:S04]  /*48e0*/  LEA R5, P5, R4, UR6, 0x1 ;  /* 0x0000000604057c11 */ /* 0x000fc8000f8a08ff */
[----:B------:R-:W-:Y:S01]  /*48f0*/  LEA.HI.X R13, R4, UR7, R13, 0x1, P5 ;  /* 0x00000007040d7c11 */ /* 0x000fe2000a8f0c0d */
[----:B------:R-:W-:Y:S08]  /*4900*/  BRA.DIV UR4, `(.L_x_5787) ;  /* 0x000001ee04a07947 */ /* 0x000ff0000b800000 */
[----:B------:R0:W2:Y:S04]  /*4910*/  SHFL.IDX PT, R25, R13, RZ, 0x1c1f ;  /* 0x001c1fff0d197589 */ /* 0x0000a800000e0000 */
[----:B------:R0:W3:Y:S02]  /*4920*/  SHFL.IDX PT, R14, R5, RZ, 0x1c1f ;  /* 0x001c1fff050e7589 */ /* 0x0000e400000e0000 */
.L_x_6134:
        /* <DEDUP_REMOVED lines=18> */
.L_x_5771:
[----:B------:R-:W-:Y:S05]  /*4a50*/  BSYNC B0 ;  /* 0x0000000000007941 */ /* 0x000fea0003800000 */
.L_x_5762:
[----:B0-234-:R-:W0:Y:S01]  /*4a60*/  S2R R4, SR_TID.X ;  /* 0x0000000000047919 */ /* 0x01de220000002100 */
[----:B------:R-:W-:Y:S01]  /*4a70*/  @!PT LDS RZ, [RZ] ;  /* 0x00000000fffff984 */ /* 0x000fe20000000800 */
[----:B------:R-:W-:Y:S01]  /*4a80*/  @!PT LDS RZ, [RZ] ;  /* 0x00000000fffff984 */ /* 0x000fe20000000800 */
[----:B------:R-:W-:Y:S01]  /*4a90*/  @!PT LDS RZ, [RZ] ;  /* 0x00000000fffff984 */ /* 0x000fe20000000800 */
[----:B------:R-:W-:Y:S01]  /*4aa0*/  @!PT LDS RZ, [RZ] ;  /* 0x00000000fffff984 */ /* 0x000fe20000000800 */
[----:B------:R2:W-:Y:S06]  /*4ab0*/  MEMBAR.ALL.CTA ;  /* 0x0000000000007992 */ /* 0x0005ec0000008000 */
[----:B--2---:R-:W2:Y:S01]  /*4ac0*/  FENCE.VIEW.ASYNC.S ;  /* 0x00000000000073c6 */ /* 0x004ea20000000000 */
[----:B------:R-:W-:Y:S05]  /*4ad0*/  WARPSYNC.ALL ;  /* 0x0000000000007948 */ /* 0x000fea0003800000 */
[----:B------:R-:W-:Y:S01]  /*4ae0*/  BSSY B0, `(.L_x_5788) ;  /* 0x0000009000007945 */ /* 0x000fe20003800000 */
[----:B0-----:R-:W-:Y:S01]  /*4af0*/  LOP3.LUT R4, R4, 0x7f, RZ, 0xc0, !PT ;  /* 0x0000007f04047812 */ /* 0x001fe200078ec0ff */
[----:B--2---:R0:W-:Y:S03]  /*4b00*/  BAR.SYNC.DEFER_BLOCKING R46, 0x80 ;  /* 0x0002002e0000751d */ /* 0x0041e60000010000 */
[----:B------:R-:W-:-:S13]  /*4b10*/  ISETP.NE.AND P4, PT, R4, RZ, PT ;  /* 0x000000ff0400720c */ /* 0x000fda0003f85270 */
[----:B------:R-:W-:-:S05]  /*4b20*/  @!P4 VIADD R4, R61, 0x28ca0 ;  /* 0x00028ca03d04c836 */ /* 0x000fca0000000000 */
[----:B------:R-:W-:-:S04]  /*4b30*/  @!P4 PRMT R4, RZ, 0x654, R4 ;  /* 0x00000654ff04c816 */ /* 0x000fc80000000004 */
[----:B------:R0:W-:Y:S01]  /*4b40*/  @!P4 SYNCS.ARRIVE.TRANS64.RED.A1T0 RZ, [R4+URZ], RZ ;  /* 0x000000ff04ffc9a7 */ /* 0x0001e2000810043f */
[----:B------:R-:W-:Y:S05]  /*4b50*/  @!P3 BRA `(.L_x_5789) ;  /* 0x000000000004b947 */ /* 0x000fea0003800000 */
[----:B------:R-:W-:Y:S01]  /*4b60*/  BPT.TRAP 0x1 ;  /* 0x000000040000795c */ /* 0x000fe20000300000 */
.L_x_5789:
[----:B------:R-:W-:Y:S05]  /*4b70*/  BSYNC B0 ;  /* 0x0000000000007941 */ /* 0x000fea0003800000 */
.L_x_5788:
[----:B------:R-:W2:Y:S01]  /*4b80*/  SYNCS.PHASECHK.TRANS64.TRYWAIT P3, [R61+URZ+0x28cb0], R68 ;  /* 0x028cb0443d0075a7 */ /* 0x000ea2000806017f */
[----:B------:R-:W-:Y:S04]  /*4b90*/  BSSY B0, `(.L_x_5790) ;  /* 0x0000002000007945 */ /* 0x000fe80003800000 */
[----:B--2---:R-:W-:Y:S05]  /*4ba0*/  @!P3 BRA `(.L_x_5791) ;  /* 0x000001ec003cb947 */ /* 0x004fea0003800000 */
.L_x_6135:
[----:B------:R-:W-:Y:S05]  /*4bb0*/  BSYNC B0 ;  /* 0x0000000000007941 */ /* 0x000fea0003800000 */
.L_x_5790:
        /* <DEDUP_REMOVED lines=19> */
[----:B------:R-:W3:Y:S08]  /*4cf0*/  SHFL.IDX PT, R10, R10, RZ, 0x1c1f ;  /* 0x001c1fff0a0a7589 */ /* 0x000ef000000e0000 */
[----:B------:R-:W-:Y:S05]  /*4d00*/  @!P3 BRA `(.L_x_5793) ;  /* 0x0000000400e0b947 */ /* 0x000fea0003800000 */
[----:B------:R-:W4:Y:S01]  /*4d10*/  LDL R71, [R1+0x10] ;  /* 0x0000100001477983 */ /* 0x000f220000100800 */
[----:B------:R-:W-:-:S03]  /*4d20*/  ULDC UR4, c[0x0][0x320] ;  /* 0x0000c80000047ab9 */ /* 0x000fc60000000800 */
[----:B------:R-:W5:Y:S04]  /*4d30*/  LDL R25, [R1+0x14] ;  /* 0x0000140001197983 */ /* 0x000f680000100800 */
[----:B------:R-:W2:Y:S04]  /*4d40*/  LDL R70, [R1+0xc] ;  /* 0x00000c0001467983 */ /* 0x000ea80000100800 */
[----:B------:R-:W2:Y:S04]  /*4d50*/  LDL R24, [R1+0x18] ;  /* 0x0000180001187983 */ /* 0x000ea80000100800 */
[----:B------:R-:W2:Y:S04]  /*4d60*/  LDL R69, [R1+0x8] ;  /* 0x0000080001457983 */ /* 0x000ea80000100800 */
[----:B-1----:R-:W2:Y:S04]  /*4d70*/  LDL R67, [R1+0x1c] ;  /* 0x00001c0001437983 */ /* 0x002ea80000100800 */
[----:B------:R-:W2:Y:S04]  /*4d80*/  LDL R55, [R1+0x4] ;  /* 0x0000040001377983 */ /* 0x000ea80000100800 */
[----:B------:R-:W2:Y:S01]  /*4d90*/  LDL R54, [R1+0x20] ;  /* 0x0000200001367983 */ /* 0x000ea20000100800 */
[----:B------:R-:W-:Y:S01]  /*4da0*/  ISETP.GE.AND P5, PT, R18, UR4, PT ;  /* 0x0000000412007c0c */ /* 0x000fe2000bfa6270 */
[----:B------:R-:W-:-:S02]  /*4db0*/  IMAD R9, R187, 0x8000, R48 ;  /* 0x00008000bb097824 */ /* 0x000fc400078e0230 */
[----:B------:R-:W2:Y:S02]  /*4dc0*/  LDL R27, [R1] ;  /* 0x00000000011b7983 */ /* 0x000ea40000100800 */
[C---:B------:R-:W-:Y:S02]  /*4dd0*/  IMAD R13, R9.reuse, 0x2, R2 ;  /* 0x00000002090d7824 */ /* 0x040fe400078e0202 */
[----:B------:R-:W2:Y:S01]  /*4de0*/  LDL R26, [R1+0x24] ;  /* 0x00002400011a7983 */ /* 0x000ea20000100800 */
[----:B------:R-:W-:Y:S01]  /*4df0*/  LOP3.LUT P3, RZ, R198, 0x4, RZ, 0xc0, !PT ;  /* 0x00000004c6ff7812 */ /* 0x000fe2000786c0ff */
[C---:B------:R-:W-:Y:S02]  /*4e00*/  VIADD R15, R9.reuse, 0x20 ;  /* 0x00000020090f7836 */ /* 0x040fe40000000000 */
[C---:B------:R-:W-:Y:S02]  /*4e10*/  VIADD R14, R18.reuse, 0x40 ;  /* 0x00000040120e7836 */ /* 0x040fe40000000000 */
[----:B------:R-:W1:Y:S08]  /*4e20*/  @!P5 LDS.128 R4, [R13+0x400] ;  /* 0x000400000d04d984 */ /* 0x000e700000000c00 */
[----:B------:R-:W-:Y:S01]  /*4e30*/  @P3 VIADD R15, R9, 0xffffffe0 ;  /* 0xffffffe0090f3836 */ /* 0x000fe20000000000 */
[----:B0-----:R-:W-:-:S03]  /*4e40*/  @!P5 LEA R8, P3, R18, R11, 0x1 ;  /* 0x0000000b1208d211 */ /* 0x001fc600078608ff */
[----:B------:R-:W-:Y:S01]  /*4e50*/  IMAD R12, R15, 0x2, R2 ;  /* 0x000000020f0c7824 */ /* 0x000fe200078e0202 */
[----:B---3--:R-:W-:Y:S01]  /*4e60*/  @!P5 LEA.HI.X R9, R18, R10, R19, 0x1, P3 ;  /* 0x0000000a1209d211 */ /* 0x008fe200018f0c13 */
[----:B------:R-:W3:Y:S01]  /*4e70*/  LDL R15, [R1+0x30] ;  /* 0x00003000010f7983 */ /* 0x000ee20000100800 */
[----:B------:R-:W-:-:S03]  /*4e80*/  ISETP.GE.AND P3, PT, R185, UR4, PT ;  /* 0x00000004b9007c0c */ /* 0x000fc6000bf66270 */
[----:B-1----:R0:W-:Y:S10]  /*4e90*/  @!P5 ST.E.128 desc[UR40][R8.64], R4 ;  /* 0x000000040800d985 */ /* 0x0021f4000c101d28 */
[----:B------:R-:W1:Y:S01]  /*4ea0*/  @!P3 LDS.128 R4, [R12+0x400] ;  /* 0x000400000c04b984 */ /* 0x000e620000000c00 */
[----:B0-----:R-:W-:-:S04]  /*4eb0*/  @!P3 LEA R8, P5, R185, R11, 0x1 ;  /* 0x0000000bb908b211 */ /* 0x001fc800078a08ff */
[----:B------:R-:W-:Y:S02]  /*4ec0*/  @!P3 LEA.HI.X R9, R185, R10, R204, 0x1, P5 ;  /* 0x0000000ab909b211 */ /* 0x000fe400028f0ccc */
[----:B------:R-:W-:Y:S01]  /*4ed0*/  ISETP.GE.AND P5, PT, R14, UR4, PT ;  /* 0x000000040e007c0c */ /* 0x000fe2000bfa6270 */
[----:B------:R-:W-:Y:S02]  /*4ee0*/  VIADD R14, R18, 0x60 ;  /* 0x00000060120e7836 */ /* 0x000fe40000000000 */
[----:B-1----:R4:W-:Y:S10]  /*4ef0*/  @!P3 ST.E.128 desc[UR40][R8.64], R4 ;  /* 0x000000040800b985 */ /* 0x0029f4000c101d28 */
[----:B------:R-:W0:Y:S01]  /*4f00*/  @!P5 LDS.128 R4, [R13+0x2400] ;  /* 0x002400000d04d984 */ /* 0x000e220000000c00 */
[----:B----4-:R-:W-:-:S04]  /*4f10*/  @!P5 LEA R8, P3, R71, R11, 0x1 ;  /* 0x0000000b4708d211 */ /* 0x010fc800078608ff */
[----:B-----5:R-:W-:Y:S02]  /*4f20*/  @!P5 IADD3.X R9, R10, R25, RZ, P3, !PT ;  /* 0x000000190a09d210 */ /* 0x020fe40001ffe4ff */
[----:B------:R-:W4:Y:S01]  /*4f30*/  LDL R25, [R1+0x28] ;  /* 0x0000280001197983 */ /* 0x000f220000100800 */
[----:B------:R-:W-:Y:S01]  /*4f40*/  ISETP.GE.AND P3, PT, R14, UR4, PT ;  /* 0x000000040e007c0c */ /* 0x000fe2000bf66270 */
[----:B------:R-:W-:Y:S02]  /*4f50*/  VIADD R14, R18, 0x80 ;  /* 0x00000080120e7836 */ /* 0x000fe40000000000 */
[----:B0-----:R2:W-:Y:S10]  /*4f60*/  @!P5 ST.E.128 desc[UR40][R8.64], R4 ;  /* 0x000000040800d985 */ /* 0x0015f4000c101d28 */
[----:B------:R-:W0:Y:S01]  /*4f70*/  @!P3 LDS.128 R4, [R12+0x2400] ;  /* 0x002400000c04b984 */ /* 0x000e220000000c00 */
[----:B--2---:R-:W-:-:S05]  /*4f80*/  @!P3 LEA R8, P5, R70, R11, 0x1 ;  /* 0x0000000b4608b211 */ /* 0x004fca00078a08ff */
[----:B------:R-:W-:Y:S02]  /*4f90*/  @!P3 IMAD.X R9, R10, 0x1, R24, P5 ;  /* 0x000000010a09b824 */ /* 0x000fe400028e0618 */
[----:B------:R-:W2:Y:S01]  /*4fa0*/  LDL R24, [R1+0x2c] ;  /* 0x00002c0001187983 */ /* 0x000ea20000100800 */
[----:B------:R-:W-:Y:S01]  /*4fb0*/  ISETP.GE.AND P5, PT, R14, UR4, PT ;  /* 0x000000040e007c0c */ /* 0x000fe2000bfa6270 */
[----:B------:R-:W-:Y:S02]  /*4fc0*/  VIADD R14, R18, 0xa0 ;  /* 0x000000a0120e7836 */ /* 0x000fe40000000000 */
[----:B0-----:R0:W-:Y:S10]  /*4fd0*/  @!P3 ST.E.128 desc[UR40][R8.64], R4 ;  /* 0x000000040800b985 */ /* 0x0011f4000c101d28 */
[----:B------:R-:W1:Y:S01]  /*4fe0*/  @!P5 LDS.128 R4, [R13+0x4400] ;  /* 0x004400000d04d984 */ /* 0x000e620000000c00 */
[----:B0-----:R-:W-:-:S05]  /*4ff0*/  @!P5 LEA R8, P3, R69, R11, 0x1 ;  /* 0x0000000b4508d211 */ /* 0x001fca00078608ff */
[----:B------:R-:W-:Y:S01]  /*5000*/  @!P5 IMAD.X R9, R10, 0x1, R67, P3 ;  /* 0x000000010a09d824 */ /* 0x000fe200018e0643 */
[----:B------:R-:W-:-:S04]  /*5010*/  ISETP.GE.AND P3, PT, R14, UR4, PT ;  /* 0x000000040e007c0c */ /* 0x000fc8000bf66270 */
[----:B-1----:R0:W-:Y:S09]  /*5020*/  @!P5 ST.E.128 desc[UR40][R8.64], R4 ;  /* 0x000000040800d985 */ /* 0x0021f2000c101d28 */
[----:B------:R-:W1:Y:S01]  /*5030*/  @!P3 LDS.128 R4, [R12+0x4400] ;  /* 0x004400000c04b984 */ /* 0x000e620000000c00 */
[----:B0-----:R-:W-:-:S05]  /*5040*/  @!P3 LEA R8, P5, R55, R11, 0x1 ;  /* 0x0000000b3708b211 */ /* 0x001fca00078a08ff */
[----:B------:R-:W-:Y:S02]  /*5050*/  @!P3 IMAD.X R9, R10, 0x1, R54, P5 ;  /* 0x000000010a09b824 */ /* 0x000fe400028e0636 */
[----:B------:R-:W5:Y:S01]  /*5060*/  LDL R54, [R1+0x34] ;  /* 0x0000340001367983 */ /* 0x000f620000100800 */
[----:B------:R-:W-:-:S05]  /*5070*/  VIADD R14, R18, 0xc0 ;  /* 0x000000c0120e7836 */ /* 0x000fca0000000000 */
[----:B------:R-:W-:Y:S01]  /*5080*/  ISETP.GE.AND P5, PT, R14, UR4, PT ;  /* 0x000000040e007c0c */ /* 0x000fe2000bfa6270 */
[----:B-1----:R0:W-:-:S12]  /*5090*/  @!P3 ST.E.128 desc[UR40][R8.64], R4 ;  /* 0x000000040800b985 */ /* 0x0021d8000c101d28 */
[----:B------:R-:W1:Y:S01]  /*50a0*/  @!P5 LDS.128 R4, [R13+0x6400] ;  /* 0x006400000d04d984 */ /* 0x000e620000000c00 */
[----:B0-----:R-:W-:-:S03]  /*50b0*/  @!P5 LEA R8, P3, R27, R11, 0x1 ;  /* 0x0000000b1b08d211 */ /* 0x001fc600078608ff */
[----:B------:R-:W5:Y:S02]  /*50c0*/  LDL R27, [R1+0x38] ;  /* 0x00003800011b7983 */ /* 0x000f640000100800 */
[----:B------:R-:W-:Y:S02]  /*50d0*/  @!P5 IMAD.X R9, R10, 0x1, R26, P3 ;  /* 0x000000010a09d824 */ /* 0x000fe400018e061a */
[----:B------:R-:W5:Y:S01]  /*50e0*/  LDL R26, [R1+0x3c] ;  /* 0x00003c00011a7983 */ /* 0x000f620000100800 */
[----:B------:R-:W-:-:S05]  /*50f0*/  VIADD R14, R18, 0xe0 ;  /* 0x000000e0120e7836 */ /* 0x000fca0000000000 */
[----:B------:R-:W-:Y:S01]  /*5100*/  ISETP.GE.AND P3, PT, R14, UR4, PT ;  /* 0x000000040e007c0c */ /* 0x000fe2000bf66270 */
[----:B-1----:R0:W-:-:S12]  /*5110*/  @!P5 ST.E.128 desc[UR40][R8.64], R4 ;  /* 0x000000040800d985 */ /* 0x0021d8000c101d28 */
[----:B------:R-:W1:Y:S01]  /*5120*/  @!P3 LDS.128 R4, [R12+0x6400] ;  /* 0x006400000c04b984 */ /* 0x000e620000000c00 */
[----:B0-----:R-:W-:Y:S01]  /*5130*/  @!P3 LEA R8, P5, R229, R11, 0x1 ;  /* 0x0000000be508b211 */ /* 0x001fe200078a08ff */
[----:B------:R-:W-:-:S04]  /*5140*/  VIADD R14, R18, 0x100 ;  /* 0x00000100120e7836 */ /* 0x000fc80000000000 */
[----:B----4-:R-:W-:Y:S02]  /*5150*/  @!P3 IMAD.X R9, R10, 0x1, R25, P5 ;  /* 0x000000010a09b824 */ /* 0x010fe400028e0619 */
[----:B------:R-:W4:Y:S01]  /*5160*/  LDL R25, [R1+0x40] ;  /* 0x0000400001197983 */ /* 0x000f220000100800 */
[----:B------:R-:W-:-:S03]  /*5170*/  ISETP.GE.AND P5, PT, R14, UR4, PT ;  /* 0x000000040e007c0c */ /* 0x000fc6000bfa6270 */
[----:B-1----:R0:W-:Y:S10]  /*5180*/  @!P3 ST.E.128 desc[UR40][R8.64], R4 ;  /* 0x000000040800b985 */ /* 0x0021f4000c101d28 */
[----:B------:R-:W1:Y:S01]  /*5190*/  @!P5 LDS.128 R4, [R13+0x8400] ;  /* 0x008400000d04d984 */ /* 0x000e620000000c00 */
[----:B0-----:R-:W-:-:S05]  /*51a0*/  @!P5 LEA R8, P3, R228, R11, 0x1 ;  /* 0x0000000be408d211 */ /* 0x001fca00078608ff */
[----:B--2---:R-:W-:Y:S02]  /*51b0*/  @!P5 IMAD.X R9, R10, 0x1, R24, P3 ;  /* 0x000000010a09d824 */ /* 0x004fe400018e0618 */
[----:B------:R-:W2:Y:S01]  /*51c0*/  LDL R24, [R1+0x44] ;  /* 0x0000440001187983 */ /* 0x000ea20000100800 */
[----:B------:R-:W-:-:S05]  /*51d0*/  VIADD R14, R18, 0x120 ;  /* 0x00000120120e7836 */ /* 0x000fca0000000000 */
[----:B------:R-:W-:Y:S01]  /*51e0*/  ISETP.GE.AND P3, PT, R14, UR4, PT ;  /* 0x000000040e007c0c */ /* 0x000fe2000bf66270 */
[----:B-1----:R0:W-:-:S12]  /*51f0*/  @!P5 ST.E.128 desc[UR40][R8.64], R4 ;  /* 0x000000040800d985 */ /* 0x0021d8000c101d28 */
[----:B------:R-:W1:Y:S01]  /*5200*/  @!P3 LDS.128 R4, [R12+0x8400] ;  /* 0x008400000c04b984 */ /* 0x000e620000000c00 */
[----:B0-----:R-:W-:-:S05]  /*5210*/  @!P3 LEA R8, P5, R226, R11, 0x1 ;  /* 0x0000000be208b211 */ /* 0x001fca00078a08ff */
[----:B---3--:R-:W-:Y:S02]  /*5220*/  @!P3 IMAD.X R9, R10, 0x1, R15, P5 ;  /* 0x000000010a09b824 */ /* 0x008fe400028e060f */
[----:B------:R-:W3:Y:S01]  /*5230*/  LDL R15, [R1+0x48] ;  /* 0x00004800010f7983 */ /* 0x000ee20000100800 */
[----:B------:R-:W-:-:S05]  /*5240*/  VIADD R14, R18, 0x140 ;  /* 0x00000140120e7836 */ /* 0x000fca0000000000 */
[----:B------:R-:W-:Y:S01]  /*5250*/  ISETP.GE.AND P5, PT, R14, UR4, PT ;  /* 0x000000040e007c0c */ /* 0x000fe2000bfa6270 */
[----:B-1----:R0:W-:-:S12]  /*5260*/  @!P3 ST.E.128 desc[UR40][R8.64], R4 ;  /* 0x000000040800b985 */ /* 0x0021d8000c101d28 */
[----:B------:R-:W1:Y:S01]  /*5270*/  @!P5 LDS.128 R4, [R13+0xa400] ;  /* 0x00a400000d04d984 */ /* 0x000e620000000c00 */
[----:B------:R-:W-:Y:S01]  /*5280*/  VIADD R14, R18, 0x160 ;  /* 0x00000160120e7836 */ /* 0x000fe20000000000 */
[----:B0-----:R-:W-:-:S05]  /*5290*/  @!P5 LEA R8, P3, R219, R11, 0x1 ;  /* 0x0000000bdb08d211 */ /* 0x001fca00078608ff */
[----:B-----5:R-:W-:Y:S01]  /*52a0*/  @!P5 IMAD.X R9, R10, 0x1, R54, P3 ;  /* 0x000000010a09d824 */ /* 0x020fe200018e0636 */
[----:B------:R-:W-:-:S04]  /*52b0*/  ISETP.GE.AND P3, PT, R14, UR4, PT ;  /* 0x000000040e007c0c */ /* 0x000fc8000bf66270 */
[----:B-1----:R0:W-:Y:S09]  /*52c0*/  @!P5 ST.E.128 desc[UR40][R8.64], R4 ;  /* 0x000000040800d985 */ /* 0x0021f2000c101d28 */
[----:B------:R-:W1:Y:S01]  /*52d0*/  @!P3 LDS.128 R4, [R12+0xa400] ;  /* 0x00a400000c04b984 */ /* 0x000e620000000c00 */
[----:B------:R-:W-:Y:S01]  /*52e0*/  VIADD R14, R18, 0x180 ;  /* 0x00000180120e7836 */ /* 0x000fe20000000000 */
[----:B0-----:R-:W-:-:S05]  /*52f0*/  @!P3 LEA R8, P5, R216, R11, 0x1 ;  /* 0x0000000bd808b211 */ /* 0x001fca00078a08ff */
[----:B------:R-:W-:Y:S01]  /*5300*/  @!P3 IMAD.X R9, R10, 0x1, R27, P5 ;  /* 0x000000010a09b824 */ /* 0x000fe200028e061b */
[----:B------:R-:W-:-:S04]  /*5310*/  ISETP.GE.AND P5, PT, R14, UR4, PT ;  /* 0x000000040e007c0c */ /* 0x000fc8000bfa6270 */
[----:B-1----:R0:W-:Y:S09]  /*5320*/  @!P3 ST.E.128 desc[UR40][R8.64], R4 ;  /* 0x000000040800b985 */ /* 0x0021f2000c101d28 */
[----:B------:R-:W1:Y:S01]  /*5330*/  @!P5 LDS.128 R4, [R13+0xc400] ;  /* 0x00c400000d04d984 */ /* 0x000e620000000c00 */
[----:B------:R-:W-:Y:S01]  /*5340*/  VIADD R14, R18, 0x1a0 ;  /* 0x000001a0120e7836 */ /* 0x000fe20000000000 */
[----:B0-----:R-:W-:-:S04]  /*5350*/  @!P5 LEA R8, P3, R215, R11, 0x1 ;  /* 0x0000000bd708d211 */ /* 0x001fc800078608ff */
[----:B------:R-:W-:Y:S02]  /*5360*/  @!P5 IADD3.X R9, R10, R26, RZ, P3, !PT ;  /* 0x0000001a0a09d210 */ /* 0x000fe40001ffe4ff */
[----:B------:R-:W-:-:S03]  /*5370*/  ISETP.GE.AND P3, PT, R14, UR4, PT ;  /* 0x000000040e007c0c */ /* 0x000fc6000bf66270 */
[----:B-1----:R0:W-:Y:S10]  /*5380*/  @!P5 ST.E.128 desc[UR40][R8.64], R4 ;  /* 0x000000040800d985 */ /* 0x0021f4000c101d28 */
[----:B------:R-:W1:Y:S01]  /*5390*/  @!P3 LDS.128 R4, [R12+0xc400] ;  /* 0x00c400000c04b984 */ /* 0x000e620000000c00 */
[----:B------:R-:W-:Y:S01]  /*53a0*/  VIADD R14, R18, 0x1c0 ;  /* 0x000001c0120e7836 */ /* 0x000fe20000000000 */
[----:B0-----:R-:W-:-:S05]  /*53b0*/  @!P3 LEA R8, P5, R214, R11, 0x1 ;  /* 0x0000000bd608b211 */ /* 0x001fca00078a08ff */
[----:B----4-:R-:W-:Y:S01]  /*53c0*/  @!P3 IMAD.X R9, R10, 0x1, R25, P5 ;  /* 0x000000010a09b824 */ /* 0x010fe200028e0619 */
[----:B------:R-:W-:-:S04]  /*53d0*/  ISETP.GE.AND P5, PT, R14, UR4, PT ;  /* 0x000000040e007c0c */ /* 0x000fc8000bfa6270 */
[----:B-1----:R0:W-:Y:S09]  /*53e0*/  @!P3 ST.E.128 desc[UR40][R8.64], R4 ;  /* 0x000000040800b985 */ /* 0x0021f2000c101d28 */
[----:B------:R-:W1:Y:S01]  /*53f0*/  @!P5 LDS.128 R4, [R13+0xe400] ;  /* 0x00e400000d04d984 */ /* 0x000e620000000c00 */
[----:B------:R-:W-:Y:S01]  /*5400*/  VIADD R14, R18, 0x1e0 ;  /* 0x000001e0120e7836 */ /* 0x000fe20000000000 */
[----:B0-----:R-:W-:-:S05]  /*5410*/  @!P5 LEA R8, P3, R212, R11, 0x1 ;  /* 0x0000000bd408d211 */ /* 0x001fca00078608ff */
[----:B--2---:R-:W-:Y:S01]  /*5420*/  @!P5 IMAD.X R9, R10, 0x1, R24, P3 ;  /* 0x000000010a09d824 */ /* 0x004fe200018e0618 */
[----:B------:R-:W-:-:S04]  /*5430*/  ISETP.GE.AND P3, PT, R14, UR4, PT ;  /* 0x000000040e007c0c */ /* 0x000fc8000bf66270 */
[----:B-1----:R0:W-:Y:S09]  /*5440*/  @!P5 ST.E.128 desc[UR40][R8.64], R4 ;  /* 0x000000040800d985 */ /* 0x0021f2000c101d28 */
[----:B------:R-:W1:Y:S01]  /*5450*/  @!P3 LDS.128 R4, [R12+0xe400] ;  /* 0x00e400000c04b984 */ /* 0x000e620000000c00 */
[----:B0-----:R-:W-:-:S05]  /*5460*/  @!P3 LEA R8, P5, R210, R11, 0x1 ;  /* 0x0000000bd208b211 */ /* 0x001fca00078a08ff */
[----:B---3--:R-:W-:-:S05]  /*5470*/  @!P3 IMAD.X R9, R10, 0x1, R15, P5 ;  /* 0x000000010a09b824 */ /* 0x008fca00028e060f */
[----:B-1----:R4:W-:Y:S03]  /*5480*/  @!P3 ST.E.128 desc[UR40][R8.64], R4 ;  /* 0x000000040800b985 */ /* 0x0029e6000c101d28 */
.L_x_5793:
[----:B------:R-:W-:Y:S05]  /*5490*/  BSYNC B0 ;  /* 0x0000000000007941 */ /* 0x000fea0003800000 */
.L_x_5792:
[----:B------:R-:W-:Y:S01]  /*54a0*/  @!PT LDS RZ, [RZ] ;  /* 0x00000000fffff984 */ /* 0x000fe20000000800 */
[----:B------:R-:W-:Y:S01]  /*54b0*/  @!PT LDS RZ, [RZ] ;  /* 0x00000000fffff984 */ /* 0x000fe20000000800 */
[----:B------:R-:W-:Y:S01]  /*54c0*/  @!PT LDS RZ, [RZ] ;  /* 0x00000000fffff984 */ /* 0x000fe20000000800 */
[----:B------:R-:W-:Y:S01]  /*54d0*/  @!PT LDS RZ, [RZ] ;  /* 0x00000000fffff984 */ /* 0x000fe20000000800 */
[----:B------:R5:W-:Y:S06]  /*54e0*/  MEMBAR.ALL.CTA ;  /* 0x0000000000007992 */ /* 0x000bec0000008000 */
[----:B-----5:R-:W5:Y:S01]  /*54f0*/  FENCE.VIEW.ASYNC.S ;  /* 0x00000000000073c6 */ /* 0x020f620000000000 */
[----:B-12---:R-:W-:Y:S01]  /*5500*/  @!P4 VIADD R61, R61, 0x28cc0 ;  /* 0x00028cc03d3dc836 */ /* 0x006fe20000000000 */
[----:B-----5:R1:W-:Y:S04]  /*5510*/  BAR.SYNC.DEFER_BLOCKING R46, 0x80 ;  /* 0x0002002e0000751d */ /* 0x0203e80000010000 */
[----:B------:R-:W-:Y:S01]  /*5520*/  @!P4 PRMT R61, RZ, 0x654, R61 ;  /* 0x00000654ff3dc816 */ /* 0x000fe2000000003d */
[----:B------:R-:W-:Y:S01]  /*5530*/  VIADD R187, R187, 0x1 ;  /* 0x00000001bbbb7836 */ /* 0x000fe20000000000 */
[----:B------:R-:W-:-:S02]  /*5540*/  PLOP3.LUT P3, PT, PT, PT, PT, 0x8, 0x0 ;  /* 0x000000000000781c */ /* 0x000fc40003f6e170 */
[----:B------:R1:W-:Y:S02]  /*5550*/  @!P4 SYNCS.ARRIVE.TRANS64.RED.A1T0 RZ, [R61+URZ], RZ ;  /* 0x000000ff3dffc9a7 */ /* 0x0003e4000810043f */
[----:B------:R-:W-:-:S04]  /*5560*/  ISETP.NE.AND P4, PT, R187, 0x2, PT ;  /* 0x00000002bb00780c */ /* 0x000fc80003f85270 */
[----:B----4-:R-:W-:Y:S02]  /*5570*/  SEL R5, RZ, 0x1, P4 ;  /* 0x00000001ff057807 */ /* 0x010fe40002000000 */
[----:B------:R-:W-:Y:S02]  /*5580*/  SEL R187, R187, RZ, P4 ;  /* 0x000000ffbbbb7207 */ /* 0x000fe40002000000 */
[----:B------:R-:W-:Y:S01]  /*5590*/  LOP3.LUT R192, R192, R5, RZ, 0x3c, !PT ;  /* 0x00000005c0c07212 */ /* 0x000fe200078e3cff */
[----:B-1----:R-:W-:Y:S06]  /*55a0*/  @P2 BRA `(.L_x_5794) ;  /* 0xffffffd800002947 */ /* 0x002fec000383ffff */
.L_x_5757:
[----:B------:R-:W-:Y:S04]  /*55b0*/  BSSY B0, `(.L_x_5795) ;  /* 0x0000004000007945 */ /* 0x000fe80003800000 */
[----:B------:R-:W-:Y:S05]  /*55c0*/  @P3 BRA `(.L_x_5796) ;  /* 0x0000000000083947 */ /* 0x000fea0003800000 */
[----:B------:R-:W1:Y:S02]  /*55d0*/  FENCE.VIEW.ASYNC.G ;  /* 0x00000000000073c6 */ /* 0x000e640000000100 */
[----:B-1----:R-:W-:Y:S06]  /*55e0*/  BAR.ARV 0xc, 0x180 ;  /* 0x0306000000007b1d */ /* 0x002fec0000002000 */
.L_x_5796:
[----:B------:R-:W-:Y:S05]  /*55f0*/  BSYNC B0 ;  /* 0x0000000000007941 */ /* 0x000fea0003800000 */
.L_x_5795:
[----:B------:R-:W-:Y:S01]  /*5600*/  UISETP.NE.AND UP0, UPT, UR39, 0x1, UPT ;  /* 0x000000012700788c */ /* 0x000fe2000bf05270 */
[----:B------:R-:W-:Y:S05]  /*5610*/  BSSY B7, `(.L_x_5797) ;  /* 0x0001064000077945 */ /* 0x000fea0003800000 */
[----:B------:R-:W-:-:S13]  /*5620*/  PLOP3.LUT P0, PT, PT, PT, UP0, 0x80, 0x0 ;  /* 0x000000000000781c */ /* 0x000fda0003f0f008 */
[----:B------:R-:W-:Y:S05]  /*5630*/  @!P0 BRA `(.L_x_5798) ;  /* 0x0000002400508947 */ /* 0x000fea0003800000 */
[----:B------:R-:W1:Y:S01]  /*5640*/  LDC R0, c[0x0][0x448] ;  /* 0x00011200ff007b82 */ /* 0x000e620000000800 */
[----:B------:R-:W-:-:S07]  /*5650*/  IADD3 R23, R184, 0x1, -R23 ;  /* 0x00000001b8177810 */ /* 0x000fce0007ffe817 */
[----:B------:R-:W2:Y:S01]  /*5660*/  LDC.64 R4, c[0x0][0x9e0] ;  /* 0x00027800ff047b82 */ /* 0x000ea20000000a00 */
[----:B-1----:R-:W-:Y:S01]  /*5670*/  ISETP.NE.AND P1, PT, R0, 0x1, PT ;  /* 0x000000010000780c */ /* 0x002fe20003f25270 */
[----:B------:R-:W-:Y:S01]  /*5680*/  VIADD R0, R196, 0x3f ;  /* 0x0000003fc4007836 */ /* 0x000fe20000000000 */
        /* <DEDUP_REMOVED lines=19> */
.L_x_5801:
[----:B------:R-:W-:-:S13]  /*57c0*/  ISETP.NE.AND P0, PT, R5, 0x1, PT ;  /* 0x000000010500780c */ /* 0x000fda0003f05270 */
[----:B------:R-:W1:Y:S02]  /*57d0*/  @P0 LDC.64 R6, c[0x0][0x9e8] ;  /* 0x00027a00ff060b82 */ /* 0x000e640000000a00 */
[----:B-1----:R-:W-:-:S05]  /*57e0*/  @P0 IMAD.HI.U32 R6, R0, R6, RZ ;  /* 0x0000000600060227 */ /* 0x002fca00078e00ff */
[----:B------:R-:W-:-:S07]  /*57f0*/  @P0 SHF.R.U32.HI R0, RZ, R7, R6 ;  /* 0x00000007ff000219 */ /* 0x000fce0000011606 */
.L_x_5802:
[----:B------:R-:W-:Y:S05]  /*5800*/  BSYNC B0 ;  /* 0x0000000000007941 */ /* 0x000fea0003800000 */
.L_x_5800:
[----:B------:R-:W-:-:S05]  /*5810*/  IMAD R3, R0, R5, R5 ;  /* 0x0000000500037224 */ /* 0x000fca00078e0205 */
[----:B------:R-:W-:-:S07]  /*5820*/  VIMNMX R4, R4, R3, PT ;  /* 0x0000000304047248 */ /* 0x000fce0003fe0100 */
.L_x_5799:
[----:B------:R-:W1:Y:S01]  /*5830*/  @P1 LDC R7, c[0x0][0x44c] ;  /* 0x00011300ff071b82 */ /* 0x000e620000000800 */
[----:B------:R-:W-:Y:S01]  /*5840*/  VIADD R4, R4, 0x3f ;  /* 0x0000003f04047836 */ /* 0x000fe20000000000 */
[----:B------:R-:W-:Y:S01]  /*5850*/  ULDC UR4, c[0x0][0x9dc] ;  /* 0x0002770000047ab9 */ /* 0x000fe20000000800 */
[----:B------:R-:W-:-:S03]  /*5860*/  IMAD.MOV.U32 R0, RZ, RZ, R196 ;  /* 0x000000ffff007224 */ /* 0x000fc600078e00c4 */
[----:B------:R-:W-:Y:S02]  /*5870*/  SHF.R.S32.HI R3, RZ, 0x1f, R4 ;  /* 0x0000001fff037819 */ /* 0x000fe40000011404 */
[----:B------:R-:W2:Y:S02]  /*5880*/  @P1 LDC R6, c[0x0][0x450] ;  /* 0x00011400ff061b82 */ /* 0x000ea40000000800 */
[----:B------:R-:W-:-:S04]  /*5890*/  LEA.HI R3, R3, R4, RZ, 0x6 ;  /* 0x0000000403037211 */ /* 0x000fc800078f30ff */
[----:B------:R-:W-:-:S04]  /*58a0*/  SHF.R.S32.HI R3, RZ, 0x6, R3 ;  /* 0x00000006ff037819 */ /* 0x000fc80000011403 */
[----:B------:R-:W-:Y:S01]  /*58b0*/  VIMNMX R38, R38, R3, PT ;  /* 0x0000000326267248 */ /* 0x000fe20003fe0100 */
[----:B-1----:R-:W-:-:S05]  /*58c0*/  @P1 IMAD.HI.U32 R7, R196, R7, RZ ;  /* 0x00000007c4071227 */ /* 0x002fca00078e00ff */
[----:B--2---:R-:W-:-:S05]  /*58d0*/  @P1 SHF.R.U32.HI R0, RZ, R6, R7 ;  /* 0x00000006ff001219 */ /* 0x004fca0000011607 */
        /* <DEDUP_REMOVED lines=13> */
.L_x_5805:
[----:B------:R-:W-:-:S13]  /*59b0*/  ISETP.NE.AND P0, PT, R5, 0x1, PT ;  /* 0x000000010500780c */ /* 0x000fda0003f05270 */
[----:B------:R-:W1:Y:S02]  /*59c0*/  @P0 LDC.64 R6, c[0x0][0x9e8] ;  /* 0x00027a00ff060b82 */ /* 0x000e640000000a00 */
[----:B-1----:R-:W-:-:S05]  /*59d0*/  @P0 IMAD.HI.U32 R6, R37, R6, RZ ;  /* 0x0000000625060227 */ /* 0x002fca00078e00ff */
[----:B------:R-:W-:-:S07]  /*59e0*/  @P0 SHF.R.U32.HI R37, RZ, R7, R6 ;  /* 0x00000007ff250219 */ /* 0x000fce0000011606 */
.L_x_5806:
[----:B------:R-:W-:Y:S05]  /*59f0*/  BSYNC B0 ;  /* 0x0000000000007941 */ /* 0x000fea0003800000 */
.L_x_5804:
[----:B------:R-:W-:-:S05]  /*5a00*/  IMAD R5, R37, R5, RZ ;  /* 0x0000000525057224 */ /* 0x000fca00078e02ff */
[----:B------:R-:W-:-:S07]  /*5a10*/  VIMNMX R0, R0, R5, !PT ;  /* 0x0000000500007248 */ /* 0x000fce0007fe0100 */
.L_x_5803:
[----:B------:R-:W-:Y:S01]  /*5a20*/  SHF.R.S32.HI R3, RZ, 0x1f, R0 ;  /* 0x0000001fff037819 */ /* 0x000fe20000011400 */
[----:B------:R-:W-:Y:S03]  /*5a30*/  BSSY B0, `(.L_x_5807) ;  /* 0x0000027000007945 */ /* 0x000fe60003800000 */
[----:B------:R-:W-:-:S04]  /*5a40*/  LEA.HI R3, R3, R0, RZ, 0x6 ;  /* 0x0000000003037211 */ /* 0x000fc800078f30ff */
[----:B------:R-:W-:-:S04]  /*5a50*/  SHF.R.S32.HI R3, RZ, 0x6, R3 ;  /* 0x00000006ff037819 */ /* 0x000fc80000011403 */
[----:B------:R-:W-:Y:S01]  /*5a60*/  VIMNMX R9, RZ, R3, !PT ;  /* 0x00000003ff097248 */ /* 0x000fe20007fe0100 */
[----:B------:R-:W-:-:S03]  /*5a70*/  IMAD.MOV.U32 R3, RZ, RZ, RZ ;  /* 0x000000ffff037224 */ /* 0x000fc600078e00ff */
[----:B------:R-:W-:-:S13]  /*5a80*/  ISETP.GT.AND P0, PT, R38, R9, PT ;  /* 0x000000092600720c */ /* 0x000fda0003f04270 */
[----:B------:R-:W-:Y:S05]  /*5a90*/  @!P0 BRA `(.L_x_5808) ;  /* 0x0000000000808947 */ /* 0x000fea0003800000 */
[----:B------:R-:W2:Y:S01]  /*5aa0*/  LDL R4, [R1+0x4c] ;  /* 0x00004c0001047983 */ /* 0x000ea20000100800 */
[----:B------:R-:W-:Y:S01]  /*5ab0*/  ULDC UR4, c[0x0][0x9f0] ;  /* 0x00027c0000047ab9 */ /* 0x000fe20000000800 */
[----:B--2---:R-:W-:-:S04]  /*5ac0*/  ISETP.NE.AND P0, PT, R4, RZ, PT ;  /* 0x000000ff0400720c */ /* 0x004fc80003f05270 */
[----:B0-----:R-:W-:-:S04]  /*5ad0*/  SEL R11, R4, UR4, P0 ;  /* 0x00000004040b7c07 */ /* 0x001fc80008000000 */
[-C--:B------:R-:W-:Y:S02]  /*5ae0*/  IABS R6, R11.reuse ;  /* 0x0000000b00067213 */ /* 0x080fe40000000000 */
[----:B------:R-:W-:Y:S02]  /*5af0*/  IADD3 R0, R11, -0x1, R38 ;  /* 0xffffffff0b007810 */ /* 0x000fe40007ffe026 */
[----:B------:R-:W0:Y:S01]  /*5b00*/  I2F.RP R3, R6 ;  /* 0x0000000600037306 */ /* 0x000e220000209400 */
[----:B---3--:R-:W-:Y:S02]  /*5b10*/  IABS R10, R11 ;  /* 0x0000000b000a7213 */ /* 0x008fe40000000000 */
        /* <DEDUP_REMOVED lines=24> */
.L_x_5808:
[----:B------:R-:W-:Y:S05]  /*5ca0*/  BSYNC B0 ;  /* 0x0000000000007941 */ /* 0x000fea0003800000 */
.L_x_5807:
[----:B------:R-:W2:Y:S01]  /*5cb0*/  LDL R0, [R1+0x54] ;  /* 0x0000540001007983 */ /* 0x000ea20000100800 */
        /* <DEDUP_REMOVED lines=65> */
[----:B--2---:R-:W-:-:S05]  /*60d0*/  IMAD R0, R0, R3, R9 ;  /* 0x0000000300007224 */ /* 0x004fca00078e0209 */
[----:B------:R-:W-:Y:S02]  /*60e0*/  VIADDMNMX R3, R0, R3, R38, PT ;  /* 0x0000000300037246 */ /* 0x000fe40003800126 */
[----:B------:R-:W-:Y:S02]  /*60f0*/  CS2R R38, SRZ ;  /* 0x0000000000267805 */ /* 0x000fe4000001ff00 */
[----:B------:R-:W-:-:S13]  /*6100*/  ISETP.GT.AND P1, PT, R3, R0, PT ;  /* 0x000000000300720c */ /* 0x000fda0003f24270 */
[----:B------:R-:W-:Y:S05]  /*6110*/  @!P1 BRA `(.L_x_5809) ;  /* 0x000000f800cc9947 */ /* 0x000fea0003800000 */
[----:B------:R-:W2:Y:S04]  /*6120*/  LDL R8, [R1+0x5c] ;  /* 0x00005c0001087983 */ /* 0x000ea80000100800 */
[----:B--2---:R-:W1:Y:S02]  /*6130*/  SHFL.IDX PT, R4, R8, RZ, 0x1f ;  /* 0x00001fff08047589 */ /* 0x004e6400000e0000 */
[----:B-1----:R-:W-:-:S04]  /*6140*/  LEA.HI R5, R4, R4, RZ, 0x1 ;  /* 0x0000000404057211 */ /* 0x002fc800078f08ff */
        /* <DEDUP_REMOVED lines=11> */
.L_x_5810:
[C---:B------:R-:W-:Y:S01]  /*6200*/  IMAD R12, R17.reuse, 0x8, R2 ;  /* 0x00000008110c7824 */ /* 0x040fe200078e0202 */
[----:B------:R-:W-:Y:S01]  /*6210*/  SHF.L.U32 R5, R22, 0x1f, RZ ;  /* 0x0000001f16057819 */ /* 0x000fe200000006ff */
[----:B------:R-:W-:Y:S01]  /*6220*/  VIADD R4, R2, 0x26800 ;  /* 0x0002680002047836 */ /* 0x000fe20000000000 */
[----:B------:R-:W-:Y:S01]  /*6230*/  BSSY B0, `(.L_x_5811) ;  /* 0x0000008000007945 */ /* 0x000fe20003800000 */
[----:B------:R-:W-:Y:S01]  /*6240*/  IMAD R6, R17, 0x1000, R20 ;  /* 0x0000100011067824 */ /* 0x000fe200078e0214 */
[----:B------:R-:W1:Y:S01]  /*6250*/  SYNCS.PHASECHK.TRANS64.TRYWAIT P1, [R12+URZ+0x28c50], R5 ;  /* 0x028c50050c0075a7 */ /* 0x000e62000802017f */
[----:B------:R-:W-:Y:S01]  /*6260*/  IMAD.MOV.U32 R7, RZ, RZ, 0x40000040 ;  /* 0x40000040ff077424 */ /* 0x000fe200078e00ff */
[----:B------:R-:W-:-:S04]  /*6270*/  SHF.R.U32.HI R4, RZ, 0x4, R4 ;  /* 0x00000004ff047819 */ /* 0x000fc80000011604 */
[----:B------:R-:W-:-:S04]  /*6280*/  LOP3.LUT R4, R4, 0x3fff, RZ, 0xc0, !PT ;  /* 0x00003fff04047812 */ /* 0x000fc800078ec0ff */
[----:B------:R-:W-:Y:S01]  /*6290*/  LOP3.LUT R4, R4, 0x10000, RZ, 0xfc, !PT ;  /* 0x0001000004047812 */ /* 0x000fe200078efcff */
[----:B-1----:R-:W-:Y:S06]  /*62a0*/  @!P1 BRA `(.L_x_5812) ;  /* 0x000001d400909947 */ /* 0x002fec0003800000 */
.L_x_6136:
[----:B------:R-:W-:Y:S05]  /*62b0*/  BSYNC B0 ;  /* 0x0000000000007941 */ /* 0x000fea0003800000 */
.L_x_5811:
[----:B------:R-:W-:Y:S01]  /*62c0*/  BAR.SYNC.DEFER_BLOCKING 0xe, 0x100 ;  /* 0x0384000000007b1d */ /* 0x000fe20000010000 */
[----:B-1----:R-:W-:Y:S01]  /*62d0*/  IMAD.MOV.U32 R5, RZ, RZ, 0x40000040 ;  /* 0x40000040ff057424 */ /* 0x002fe200078e00ff */
[C---:B------:R-:W-:Y:S01]  /*62e0*/  R2UR UR14, R6.reuse ;  /* 0x00000000060e72ca */ /* 0x040fe200000e0000 */
[----:B---3--:R-:W-:Y:S01]  /*62f0*/  VIADD R10, R6, 0x100 ;  /* 0x00000100060a7836 */ /* 0x008fe20000000000 */
[----:B------:R-:W-:Y:S01]  /*6300*/  R2UR UR15, R7 ;  /* 0x00000000070f72ca */ /* 0x000fe200000e0000 */
[----:B0-----:R-:W-:Y:S01]  /*6310*/  IMAD.MOV.U32 R11, RZ, RZ, 0x40000040 ;  /* 0x40000040ff0b7424 */ /* 0x001fe200078e00ff */
[----:B------:R-:W-:Y:S01]  /*6320*/  R2UR UR12, R4 ;  /* 0x00000000040c72ca */ /* 0x000fe200000e0000 */
[C---:B------:R-:W-:Y:S01]  /*6330*/  VIADD R8, R6.reuse, 0x80 ;  /* 0x0000008006087836 */ /* 0x040fe20000000000 */
[----:B------:R-:W-:Y:S01]  /*6340*/  R2UR UR13, R5 ;  /* 0x00000000050d72ca */ /* 0x000fe200000e0000 */
[----:B------:R-:W-:Y:S01]  /*6350*/  VIADD R6, R6, 0x180 ;  /* 0x0000018006067836 */ /* 0x000fe20000000000 */
[----:B------:R-:W-:Y:S01]  /*6360*/  R2UR UR6, R10 ;  /* 0x000000000a0672ca */ /* 0x000fe200000e0000 */
[----:B------:R-:W-:Y:S01]  /*6370*/  VIADD R10, R4, 0x2 ;  /* 0x00000002040a7836 */ /* 0x000fe20000000000 */
[----:B------:R-:W-:Y:S01]  /*6380*/  R2UR UR7, R11 ;  /* 0x000000000b0772ca */ /* 0x000fe200000e0000 */
[----:B------:R-:W-:Y:S01]  /*6390*/  IMAD.MOV.U32 R11, RZ, RZ, 0x40000040 ;  /* 0x40000040ff0b7424 */ /* 0x000fe200078e00ff */
[----:B------:R-:W-:Y:S01]  /*63a0*/  MOV R9, 0x40000040 ;  /* 0x4000004000097802 */ /* 0x000fe20000000f00 */
[----:B------:R-:W-:Y:S01]  /*63b0*/  IMAD.MOV.U32 R7, RZ, RZ, 0x40000040 ;  /* 0x40000040ff077424 */ /* 0x000fe200078e00ff */
[----:B------:R-:W-:Y:S01]  /*63c0*/  R2UR UR10, R8 ;  /* 0x00000000080a72ca */ /* 0x000fe200000e0000 */
[----:B------:R-:W-:Y:S01]  /*63d0*/  VIADD R8, R4, 0x4 ;  /* 0x0000000404087836 */ /* 0x000fe20000000000 */
[----:B------:R-:W-:Y:S01]  /*63e0*/  R2UR UR11, R9 ;  /* 0x00000000090b72ca */ /* 0x000fe200000e0000 */
[----:B------:R-:W-:Y:S01]  /*63f0*/  IMAD.MOV.U32 R9, RZ, RZ, 0x40000040 ;  /* 0x40000040ff097424 */ /* 0x000fe200078e00ff */
[----:B------:R-:W-:-:S02]  /*6400*/  R2UR UR8, R10 ;  /* 0x000000000a0872ca */ /* 0x000fc400000e0000 */
[----:B------:R-:W-:Y:S01]  /*6410*/  R2UR UR9, R11 ;  /* 0x000000000b0972ca */ /* 0x000fe200000e0000 */
[----:B-----5:R-:W-:Y:S01]  /*6420*/  WARPGROUP.ARRIVE ;  /* 0x00000000000079c5 */ /* 0x020fe20000000000 */
        /* <DEDUP_REMOVED lines=25> */
.L_x_5813:
[----:B------:R-:W-:Y:S01]  /*65c0*/  VIADD R3, R3, 0xfffffffe ;  /* 0xfffffffe03037836 */ /* 0x000fe20000000000 */
[----:B------:R-:W-:Y:S01]  /*65d0*/  BSSY B0, `(.L_x_5814) ;  /* 0x00000cc000007945 */ /* 0x000fe20003800000 */
[----:B------:R-:W-:-:S03]  /*65e0*/  VIADD R12, R12, 0x28c60 ;  /* 0x00028c600c0c7836 */ /* 0x000fc60000000000 */
[----:B------:R-:W-:Y:S02]  /*65f0*/  ISETP.GE.AND P1, PT, R3, R0, PT ;  /* 0x000000000300720c */ /* 0x000fe40003f26270 */
[----:B------:R-:W-:-:S04]  /*6600*/  PRMT R12, R186, 0x654, R12 ;  /* 0x00000654ba0c7816 */ /* 0x000fc8000000000c */
[----:B------:R0:W-:Y:S07]  /*6610*/  SYNCS.ARRIVE.TRANS64.RED.A1T0 RZ, [R12+URZ], RZ ;  /* 0x000000ff0cff79a7 */ /* 0x0001ee000810043f */
[----:B------:R-:W-:Y:S05]  /*6620*/  @!P1 BRA `(.L_x_5815) ;  /* 0x0000000c00189947 */ /* 0x000fea0003800000 */
.L_x_5822:
[----:B------:R-:W-:Y:S01]  /*6630*/  BAR.SYNC.DEFER_BLOCKING 0xe, 0x100 ;  /* 0x0384000000007b1d */ /* 0x000fe20000010000 */
[----:B0-----:R-:W-:Y:S01]  /*6640*/  IMAD R12, R17, 0x40, R194 ;  /* 0x00000040110c7824 */ /* 0x001fe200078e02c2 */
[----:B------:R-:W-:Y:S01]  /*6650*/  ISETP.GT.AND P2, PT, R3, R0, PT ;  /* 0x000000000300720c */ /* 0x000fe20003f44270 */
[----:B------:R-:W-:Y:S02]  /*6660*/  VIADD R17, R17, 0x1 ;  /* 0x0000000111117836 */ /* 0x000fe40000000000 */
[----:B------:R-:W-:Y:S02]  /*6670*/  IMAD R12, R12, 0x4, R2 ;  /* 0x000000040c0c7824 */ /* 0x000fe400078e0202 */
[----:B------:R-:W-:Y:S01]  /*6680*/  VIADD R3, R3, 0xffffffff ;  /* 0xffffffff03037836 */ /* 0x000fe20000000000 */
[----:B------:R-:W-:-:S04]  /*6690*/  ISETP.NE.AND P1, PT, R17, 0x2, PT ;  /* 0x000000021100780c */ /* 0x000fc80003f25270 */
[----:B------:R-:W-:Y:S01]  /*66a0*/  SEL R17, R17, RZ, P1 ;  /* 0x000000ff11117207 */ /* 0x000fe20000800000 */
[----:B------:R-:W0:Y:S04]  /*66b0*/  LDS R13, [R12+0x28800] ;  /* 0x028800000c0d7984 */ /* 0x000e280000000800 */
[----:B-1----:R-:W1:Y:S01]  /*66c0*/  LDS R12, [R12+0x28820] ;  /* 0x028820000c0c7984 */ /* 0x002e620000000800 */
        /* <DEDUP_REMOVED lines=132> */
.L_x_5816:
[----:B------:R-:W-:Y:S01]  /*6f10*/  IMAD R21, R17, 0x8, R2 ;  /* 0x0000000811157824 */ /* 0x000fe200078e0202 */
[----:B------:R-:W-:-:S04]  /*6f20*/  SHF.L.U32 R12, R22, 0x1f, RZ ;  /* 0x0000001f160c7819 */ /* 0x000fc800000006ff */
[----:B------:R0:W1:Y:S01]  /*6f30*/  SYNCS.PHASECHK.TRANS64.TRYWAIT P1, [R21+URZ+0x28c50], R12 ;  /* 0x028c500c150075a7 */ /* 0x000062000802017f */
[----:B------:R-:W-:Y:S05]  /*6f40*/  @!P0 BRA `(.L_x_5817) ;  /* 0x0000000000048947 */ /* 0x000fea0003800000 */
[----:B------:R-:W-:Y:S01]  /*6f50*/  BPT.TRAP 0x1 ;  /* 0x000000040000795c */ /* 0x000fe20000300000 */
.L_x_5817:
[----:B------:R-:W-:Y:S04]  /*6f60*/  BSSY B1, `(.L_x_5818) ;  /* 0x0000004000017945 */ /* 0x000fe80003800000 */
[----:B-1----:R-:W-:Y:S05]  /*6f70*/  @P1 BRA `(.L_x_5819) ;  /* 0x0000000000081947 */ /* 0x002fea0003800000 */
[----:B------:R-:W1:Y:S02]  /*6f80*/  SYNCS.PHASECHK.TRANS64.TRYWAIT P1, [R21+URZ+0x28c50], R12 ;  /* 0x028c500c150075a7 */ /* 0x000e64000802017f */
[----:B-1----:R-:W-:Y:S05]  /*6f90*/  @!P1 BRA `(.L_x_5820) ;  /* 0x000001c800689947 */ /* 0x002fea0003800000 */
.L_x_5819:
[----:B------:R-:W-:Y:S05]  /*6fa0*/  BSYNC B1 ;  /* 0x0000000000017941 */ /* 0x000fea0003800000 */
.L_x_5818:
[----:B01----:R-:W-:Y:S01]  /*6fb0*/  IMAD R12, R17, 0x1000, R20 ;  /* 0x00001000110c7824 */ /* 0x003fe200078e0214 */
[----:B------:R-:W-:Y:S01]  /*6fc0*/  R2UR UR4, R4 ;  /* 0x00000000040472ca */ /* 0x000fe200000e0000 */
[----:B------:R-:W-:Y:S01]  /*6fd0*/  IMAD.MOV.U32 R13, RZ, RZ, 0x40000040 ;  /* 0x40000040ff0d7424 */ /* 0x000fe200078e00ff */
[----:B------:R-:W-:Y:S01]  /*6fe0*/  R2UR UR5, R5 ;  /* 0x00000000050572ca */ /* 0x000fe200000e0000 */
[----:B------:R-:W-:Y:S01]  /*6ff0*/  WARPGROUP.ARRIVE ;  /* 0x00000000000079c5 */ /* 0x000fe20000000000 */
[C---:B------:R-:W-:Y:S01]  /*7000*/  R2UR UR6, R12.reuse ;  /* 0x000000000c0672ca */ /* 0x040fe200000e0000 */
[----:B------:R-:W-:Y:S01]  /*7010*/  VIADD R14, R12, 0x80 ;  /* 0x000000800c0e7836 */ /* 0x000fe20000000000 */
[----:B------:R-:W-:Y:S01]  /*7020*/  R2UR UR7, R13 ;  /* 0x000000000d0772ca */ /* 0x000fe200000e0000 */
[----:B------:R-:W-:Y:S01]  /*7030*/  IMAD.MOV.U32 R13, RZ, RZ, 0x40000040 ;  /* 0x40000040ff0d7424 */ /* 0x000fe200078e00ff */
[----:B------:R-:W-:-:S11]  /*7040*/  MOV R15, 0x40000040 ;  /* 0x40000040000f7802 */ /* 0x000fd60000000f00 */
        /* <DEDUP_REMOVED lines=27> */
[----:B------:R-:W-:Y:S03]  /*7200*/  HGMMA.64x256x16.F32 R24, gdesc[UR4].tnspB, R24, gsb0 ;  /* 0x43e00000041879f0 */ /* 0x000fe60008000818 */
[----:B------:R-:W-:Y:S02]  /*7210*/  WARPGROUP.DEPBAR.LE gsb0, 0x0 ;  /* 0x00008000000079c5 */ /* 0x000fe40000010000 */
[----:B------:R-:W-:Y:S06]  /*7220*/  BAR.ARV 0xf, 0x100 ;  /* 0x03c4000000007b1d */ /* 0x000fec0000002000 */
[----:B------:R-:W-:Y:S05]  /*7230*/  @!P0 BRA `(.L_x_5821) ;  /* 0x0000000000048947 */ /* 0x000fea0003800000 */
[----:B------:R-:W-:Y:S01]  /*7240*/  BPT.TRAP 0x1 ;  /* 0x000000040000795c */ /* 0x000fe20000300000 */
.L_x_5821:
[----:B------:R-:W-:-:S05]  /*7250*/  VIADD R21, R21, 0x28c60 ;  /* 0x00028c6015157836 */ /* 0x000fca0000000000 */
[----:B------:R-:W-:-:S04]  /*7260*/  PRMT R21, R186, 0x654, R21 ;  /* 0x00000654ba157816 */ /* 0x000fc80000000015 */
[----:B------:R1:W-:Y:S01]  /*7270*/  SYNCS.ARRIVE.TRANS64.RED.A1T0 RZ, [R21+URZ], RZ ;  /* 0x000000ff15ff79a7 */ /* 0x0003e2000810043f */
[----:B------:R-:W-:Y:S05]  /*7280*/  @P2 BRA `(.L_x_5822) ;  /* 0xfffffff000e82947 */ /* 0x000fea000383ffff */
.L_x_5815:
[----:B------:R-:W-:Y:S05]  /*7290*/  BSYNC B0 ;  /* 0x0000000000007941 */ /* 0x000fea0003800000 */
.L_x_5814:
        /* <DEDUP_REMOVED lines=142> */
.L_x_5798:
        /* <DEDUP_REMOVED lines=24> */
.L_x_5825:
[----:B------:R-:W-:-:S13]  /*7d00*/  ISETP.NE.AND P0, PT, R5, 0x1, PT ;  /* 0x000000010500780c */ /* 0x000fda0003f05270 */
[----:B------:R-:W1:Y:S02]  /*7d10*/  @P0 LDC.64 R6, c[0x0][0x9e8] ;  /* 0x00027a00ff060b82 */ /* 0x000e640000000a00 */
[----:B-1----:R-:W-:-:S05]  /*7d20*/  @P0 IMAD.HI.U32 R6, R0, R6, RZ ;  /* 0x0000000600060227 */ /* 0x002fca00078e00ff */
[----:B------:R-:W-:-:S07]  /*7d30*/  @P0 SHF.R.U32.HI R0, RZ, R7, R6 ;  /* 0x00000007ff000219 */ /* 0x000fce0000011606 */
.L_x_5826:
[----:B------:R-:W-:Y:S05]  /*7d40*/  BSYNC B0 ;  /* 0x0000000000007941 */ /* 0x000fea0003800000 */
.L_x_5824:
[----:B------:R-:W-:-:S05]  /*7d50*/  IMAD R3, R0, R5, R5 ;  /* 0x0000000500037224 */ /* 0x000fca00078e0205 */
[----:B------:R-:W-:-:S07]  /*7d60*/  VIMNMX R4, R4, R3, PT ;  /* 0x0000000304047248 */ /* 0x000fce0003fe0100 */
.L_x_5823:
        /* <DEDUP_REMOVED lines=24> */
.L_x_5829:
[----:B------:R-:W-:-:S13]  /*7ef0*/  ISETP.NE.AND P0, PT, R5, 0x1, PT ;  /* 0x000000010500780c */ /* 0x000fda0003f05270 */
[----:B------:R-:W1:Y:S02]  /*7f00*/  @P0 LDC.64 R6, c[0x0][0x9e8] ;  /* 0x00027a00ff060b82 */ /* 0x000e640000000a00 */
[----:B-1----:R-:W-:-:S05]  /*7f10*/  @P0 IMAD.HI.U32 R6, R37, R6, RZ ;  /* 0x0000000625060227 */ /* 0x002fca00078e00ff */
[----:B------:R-:W-:-:S07]  /*7f20*/  @P0 SHF.R.U32.HI R37, RZ, R7, R6 ;  /* 0x00000007ff250219 */ /* 0x000fce0000011606 */
.L_x_5830:
[----:B------:R-:W-:Y:S05]  /*7f30*/  BSYNC B0 ;  /* 0x0000000000007941 */ /* 0x000fea0003800000 */
.L_x_5828:
[----:B------:R-:W-:-:S05]  /*7f40*/  IMAD R5, R37, R5, RZ ;  /* 0x0000000525057224 */ /* 0x000fca00078e02ff */
[----:B------:R-:W-:-:S07]  /*7f50*/  VIMNMX R0, R0, R5, !PT ;  /* 0x0000000500007248 */ /* 0x000fce0007fe0100 */
.L_x_5827:
[----:B------:R-:W-:Y:S01]  /*7f60*/  SHF.R.S32.HI R3, RZ, 0x1f, R0 ;  /* 0x0000001fff037819 */ /* 0x000fe20000011400 */
[----:B------:R-:W-:Y:S01]  /*7f70*/  BSSY B0, `(.L_x_5831) ;  /* 0x0000027000007945 */ /* 0x000fe20003800000 */
[----:B------:R-:W-:Y:S02]  /*7f80*/  IMAD.MOV.U32 R168, RZ, RZ, RZ ;  /* 0x000000ffffa87224 */ /* 0x000fe400078e00ff */
[----:B------:R-:W-:-:S04]  /*7f90*/  LEA.HI R3, R3, R0, RZ, 0x6 ;  /* 0x0000000003037211 */ /* 0x000fc800078f30ff */
[----:B------:R-:W-:-:S04]  /*7fa0*/  SHF.R.S32.HI R3, RZ, 0x6, R3 ;  /* 0x00000006ff037819 */ /* 0x000fc80000011403 */
[----:B------:R-:W-:-:S04]  /*7fb0*/  VIMNMX R207, RZ, R3, !PT ;  /* 0x00000003ffcf7248 */ /* 0x000fc80007fe0100 */
[----:B------:R-:W-:-:S13]  /*7fc0*/  ISETP.GT.AND P0, PT, R38, R207, PT ;  /* 0x000000cf2600720c */ /* 0x000fda0003f04270 */
[----:B------:R-:W-:Y:S05]  /*7fd0*/  @!P0 BRA `(.L_x_5832) ;  /* 0x0000000000808947 */ /* 0x000fea0003800000 */
[----:B------:R-:W2:Y:S01]  /*7fe0*/  LDL R4, [R1+0x4c] ;  /* 0x00004c0001047983 */ /* 0x000ea20000100800 */
[----:B------:R-:W-:Y:S01]  /*7ff0*/  ULDC UR4, c[0x0][0x9f0] ;  /* 0x00027c0000047ab9 */ /* 0x000fe20000000800 */
[----:B--2---:R-:W-:-:S04]  /*8000*/  ISETP.NE.AND P0, PT, R4, RZ, PT ;  /* 0x000000ff0400720c */ /* 0x004fc80003f05270 */
[----:B------:R-:W-:-:S04]  /*8010*/  SEL R9, R4, UR4, P0 ;  /* 0x0000000404097c07 */ /* 0x000fc80008000000 */
[-C--:B------:R-:W-:Y:S02]  /*8020*/  IABS R6, R9.reuse ;  /* 0x0000000900067213 */ /* 0x080fe40000000000 */
[----:B------:R-:W-:Y:S02]  /*8030*/  IADD3 R0, R9, -0x1, R38 ;  /* 0xffffffff09007810 */ /* 0x000fe40007ffe026 */
[----:B------:R-:W1:Y:S01]  /*8040*/  I2F.RP R3, R6 ;  /* 0x0000000600037306 */ /* 0x000e620000209400 */
[----:B---3--:R-:W-:Y:S02]  /*8050*/  IABS R10, R9 ;  /* 0x00000009000a7213 */ /* 0x008fe40000000000 */
[----:B------:R-:W-:-:S05]  /*8060*/  IMAD.IADD R0, R0, 0x1, -R207 ;  /* 0x0000000100007824 */ /* 0x000fca00078e0acf */
[----:B------:R-:W-:Y:S02]  /*8070*/  IABS R8, R0 ;  /* 0x0000000000087213 */ /* 0x000fe40000000000 */
[----:B------:R-:W-:-:S04]  /*8080*/  LOP3.LUT R0, R0, R9, RZ, 0x3c, !PT ;  /* 0x0000000900007212 */ /* 0x000fc800078e3cff */
[----:B------:R-:W-:Y:S01]  /*8090*/  ISETP.GE.AND P2, PT, R0, RZ, PT ;  /* 0x000000ff0000720c */ /* 0x000fe20003f46270 */
[----:B-1----:R-:W1:Y:S02]  /*80a0*/  MUFU.RCP R3, R3 ;  /* 0x0000000300037308 */ /* 0x002e640000001000 */
[----:B-1----:R-:W-:Y:S02]  /*80b0*/  VIADD R4, R3, 0xffffffe ;  /* 0x0ffffffe03047836 */ /* 0x002fe40000000000 */
[----:B------:R-:W-:-:S04]  /*80c0*/  IMAD.MOV R3, RZ, RZ, -R10 ;  /* 0x000000ffff037224 */ /* 0x000fc800078e0a0a */
[----:B------:R1:W2:Y:S02]  /*80d0*/  F2I.FTZ.U32.TRUNC.NTZ R5, R4 ;  /* 0x0000000400057305 */ /* 0x0002a4000021f000 */
[----:B-1----:R-:W-:Y:S01]  /*80e0*/  IMAD.MOV.U32 R4, RZ, RZ, RZ ;  /* 0x000000ffff047224 */ /* 0x002fe200078e00ff */
[----:B--2---:R-:W-:-:S05]  /*80f0*/  IADD3 R7, RZ, -R5, RZ ;  /* 0x80000005ff077210 */ /* 0x004fca0007ffe0ff */
        /* <DEDUP_REMOVED lines=14> */
.L_x_5832:
[----:B------:R-:W-:Y:S05]  /*81e0*/  BSYNC B0 ;  /* 0x0000000000007941 */ /* 0x000fea0003800000 */
.L_x_5831:
        /* <DEDUP_REMOVED lines=71> */
[----:B------:R-:W2:Y:S01]  /*8660*/  LDL R0, [R1+0x5c] ;  /* 0x00005c0001007983 */ /* 0x000ea20000100800 */
[----:B------:R-:W-:Y:S03]  /*8670*/  BSSY B6, `(.L_x_5833) ;  /* 0x000001d000067945 */ /* 0x000fe60003800000 */
[----:B--2---:R-:W1:Y:S02]  /*8680*/  SHFL.IDX PT, R0, R0, RZ, 0x1f ;  /* 0x00001fff00007589 */ /* 0x004e6400000e0000 */
[----:B-1----:R-:W-:-:S04]  /*8690*/  LEA.HI R3, R0, R0, RZ, 0x1 ;  /* 0x0000000000037211 */ /* 0x002fc800078f08ff */
[----:B------:R-:W-:-:S05]  /*86a0*/  LOP3.LUT R3, R3, 0x1fffe, RZ, 0xc0, !PT ;  /* 0x0001fffe03037812 */ /* 0x000fca00078ec0ff */
[----:B------:R-:W-:Y:S02]  /*86b0*/  IMAD.IADD R3, R0, 0x1, -R3 ;  /* 0x0000000100037824 */ /* 0x000fe400078e0a03 */
[----:B------:R-:W-:Y:S02]  /*86c0*/  VIADD R0, R2, 0x26800 ;  /* 0x0002680002007836 */ /* 0x000fe40000000000 */
[----:B------:R-:W-:-:S03]  /*86d0*/  IMAD R3, R3, 0x8000, R2 ;  /* 0x0000800003037824 */ /* 0x000fc600078e0202 */
[----:B------:R-:W-:Y:S01]  /*86e0*/  LOP3.LUT P0, RZ, R0, 0x3ff, RZ, 0xc0, !PT ;  /* 0x000003ff00ff7812 */ /* 0x000fe2000780c0ff */
[----:B------:R-:W-:-:S05]  /*86f0*/  VIADD R3, R3, 0x400 ;  /* 0x0000040003037836 */ /* 0x000fca0000000000 */
[----:B------:R-:W-:-:S04]  /*8700*/  SHF.R.U32.HI R3, RZ, 0x4, R3 ;  /* 0x00000004ff037819 */ /* 0x000fc80000011603 */
[----:B------:R-:W-:-:S04]  /*8710*/  LOP3.LUT R3, R3, 0x3fff, RZ, 0xc0, !PT ;  /* 0x00003fff03037812 */ /* 0x000fc800078ec0ff */
[----:B------:R-:W-:Y:S01]  /*8720*/  LOP3.LUT R195, R3, 0x2000000, RZ, 0xfc, !PT ;  /* 0x0200000003c37812 */ /* 0x000fe200078efcff */
[----:B------:R-:W-:Y:S06]  /*8730*/  @!P0 BRA `(.L_x_5834) ;  /* 0x0000000000408947 */ /* 0x000fec0003800000 */
[----:B------:R-:W-:Y:S01]  /*8740*/  MOV R14, 0x0 ;  /* 0x00000000000e7802 */ /* 0x000fe20000000f00 */
[----:B------:R-:W-:Y:S01]  /*8750*/  ULDC.64 UR4, c[0x4][0xf0] ;  /* 0x01003c0000047ab9 */ /* 0x000fe20000000a00 */
[----:B------:R-:W-:Y:S01]  /*8760*/  ULDC.64 UR6, c[0x4][0xf8] ;  /* 0x01003e0000067ab9 */ /* 0x000fe20000000a00 */
[----:B------:R-:W-:Y:S01]  /*8770*/  IMAD.U32 R4, RZ, RZ, UR4 ;  /* 0x00000004ff047e24 */ /* 0x000fe2000f8e00ff */
[----:B------:R-:W-:Y:S01]  /*8780*/  MOV R8, 0x70 ;  /* 0x0000007000087802 */ /* 0x000fe20000000f00 */
[----:B------:R-:W-:Y:S01]  /*8790*/  IMAD.U32 R5, RZ, RZ, UR5 ;  /* 0x00000005ff057e24 */ /* 0x000fe2000f8e00ff */
[----:B------:R-:W1:Y:S01]  /*87a0*/  LDC.64 R14, c[0x4][R14] ;  /* 0x010000000e0e7b82 */ /* 0x000e620000000a00 */
[----:B------:R-:W-:Y:S01]  /*87b0*/  ULDC.64 UR4, c[0x4][0x58] ;  /* 0x0100160000047ab9 */ /* 0x000fe20000000a00 */
[----:B------:R-:W-:Y:S02]  /*87c0*/  IMAD.U32 R6, RZ, RZ, UR6 ;  /* 0x00000006ff067e24 */ /* 0x000fe4000f8e00ff */
[----:B------:R-:W-:-:S02]  /*87d0*/  IMAD.U32 R7, RZ, RZ, UR7 ;  /* 0x00000007ff077e24 */ /* 0x000fc4000f8e00ff */
[----:B---3--:R-:W-:Y:S02]  /*87e0*/  IMAD.U32 R10, RZ, RZ, UR4 ;  /* 0x00000004ff0a7e24 */ /* 0x008fe4000f8e00ff */
[----:B0-----:R-:W-:Y:S02]  /*87f0*/  IMAD.U32 R11, RZ, RZ, UR5 ;  /* 0x00000005ff0b7e24 */ /* 0x001fe4000f8e00ff */
[----:B------:R-:W-:Y:S02]  /*8800*/  IMAD.MOV.U32 R12, RZ, RZ, 0x1 ;  /* 0x00000001ff0c7424 */ /* 0x000fe400078e00ff */
[----:B------:R-:W-:-:S07]  /*8810*/  IMAD.MOV.U32 R13, RZ, RZ, RZ ;  /* 0x000000ffff0d7224 */ /* 0x000fce00078e00ff */
[----:B------:R-:W-:-:S07]  /*8820*/  LEPC R20, `(.L_x_5834) ;  /* 0x000000001014794e */ /* 0x000fce0000000000 */
[----:B-1---5:R-:W-:Y:S05]  /*8830*/  CALL.ABS.NOINC R14 ;  /* 0x000000000e007343 */ /* 0x022fea0003c00000 */
.L_x_5834:
[----:B------:R-:W-:Y:S05]  /*8840*/  BSYNC B6 ;  /* 0x0000000000067941 */ /* 0x000fea0003800000 */
.L_x_5833:
        /* <DEDUP_REMOVED lines=8> */
[----:B------:R1:W2:Y:S03]  /*88d0*/  SYNCS.PHASECHK.TRANS64.TRYWAIT P0, [R2+URZ+0x28c00], R3 ;  /* 0x028c0003020075a7 */ /* 0x0002a6000800017f */
[----:B--2---:R-:W-:Y:S05]  /*88e0*/  @!P0 NANOSLEEP.SYNCS 0x989680 ;  /* 0x009896800000895d */ /* 0x004fea0003900000 */
[----:B------:R-:W2:Y:S01]  /*88f0*/  @!P0 SYNCS.PHASECHK.TRANS64 P0, [R2+URZ+0x28c00], R3 ;  /* 0x028c0003020085a7 */ /* 0x000ea2000800007f */
[----:B------:R-:W-:Y:S04]  /*8900*/  BSSY B0, `(.L_x_5836) ;  /* 0x0000006000007945 */ /* 0x000fe80003800000 */
[----:B--2---:R-:W-:Y:S05]  /*8910*/  @P0 BRA `(.L_x_5837) ;  /* 0x0000000000100947 */ /* 0x004fea0003800000 */
.L_x_5838:
[----:B--2---:R2:W4:Y:S02]  /*8920*/  SYNCS.PHASECHK.TRANS64.TRYWAIT P0, [R2+URZ+0x28c00], R3 ;  /* 0x028c0003020075a7 */ /* 0x004524000800017f */
[----:B----4-:R-:W-:Y:S05]  /*8930*/  @!P0 NANOSLEEP.SYNCS 0x989680 ;  /* 0x009896800000895d */ /* 0x010fea0003900000 */
[----:B------:R-:W4:Y:S02]  /*8940*/  @!P0 SYNCS.PHASECHK.TRANS64 P0, [R2+URZ+0x28c00], R3 ;  /* 0x028c0003020085a7 */ /* 0x000f24000800007f */
[----:B----4-:R-:W-:Y:S05]  /*8950*/  @!P0 BRA `(.L_x_5838) ;  /* 0xfffffffc00f08947 */ /* 0x010fea000383ffff */
.L_x_5837:
[----:B------:R-:W-:Y:S05]  /*8960*/  BSYNC B0 ;  /* 0x0000000000007941 */ /* 0x000fea0003800000 */
.L_x_5836:
[----:B------:R-:W-:Y:S05]  /*8970*/  BRA `(.L_x_5839) ;  /* 0x0000002c003c7947 */ /* 0x000fea0003800000 */
.L_x_5835:
[----:B------:R-:W-:Y:S01]  /*8980*/  VIADD R4, R2, 0x20400 ;  /* 0x0002040002047836 */ /* 0x000fe20000000000 */
[----:B-----5:R-:W-:Y:S01]  /*8990*/  SHF.R.S32.HI R0, RZ, 0x1f, R80 ;  /* 0x0000001fff007819 */ /* 0x020fe20000011450 */
[----:B------:R-:W-:Y:S01]  /*89a0*/  ULDC.64 UR4, c[0x0][0x3f8] ;  /* 0x0000fe0000047ab9 */ /* 0x000fe20000000a00 */
[----:B------:R-:W-:Y:S01]  /*89b0*/  ULDC.64 UR6, c[0x0][0x408] ;  /* 0x0001020000067ab9 */ /* 0x000fe20000000a00 */
[----:B------:R-:W-:Y:S01]  /*89c0*/  IMAD.WIDE.U32 R24, R80, UR4, RZ ;  /* 0x0000000450187c25 */ /* 0x000fe2000f8e00ff */
[----:B------:R-:W-:Y:S01]  /*89d0*/  LOP3.LUT P0, RZ, R4, 0x3ff, RZ, 0xc0, !PT ;  /* 0x000003ff04ff7812 */ /* 0x000fe2000780c0ff */
[----:B------:R-:W-:Y:S02]  /*89e0*/  BSSY B6, `(.L_x_5840) ;  /* 0x0000019000067945 */ /* 0x000fe40003800000 */
[C---:B------:R-:W-:Y:S02]  /*89f0*/  IMAD R3, R0.reuse, UR4, RZ ;  /* 0x0000000400037c24 */ /* 0x040fe4000f8e02ff */
[----:B------:R-:W-:-:S02]  /*8a00*/  IMAD R5, R0, UR6, RZ ;  /* 0x0000000600057c24 */ /* 0x000fc4000f8e02ff */
[C---:B------:R-:W-:Y:S02]  /*8a10*/  IMAD R3, R80.reuse, UR5, R3 ;  /* 0x0000000550037c24 */ /* 0x040fe4000f8e0203 */
[C---:B------:R-:W-:Y:S02]  /*8a20*/  IMAD R5, R80.reuse, UR7, R5 ;  /* 0x0000000750057c24 */ /* 0x040fe4000f8e0205 */
[----:B------:R-:W-:-:S04]  /*8a30*/  IMAD.WIDE.U32 R80, R80, UR6, RZ ;  /* 0x0000000650507c25 */ /* 0x000fc8000f8e00ff */
[----:B------:R-:W-:Y:S02]  /*8a40*/  IMAD.IADD R27, R3, 0x1, R25 ;  /* 0x00000001031b7824 */ /* 0x000fe400078e0219 */
[----:B------:R-:W-:Y:S01]  /*8a50*/  IMAD.IADD R29, R5, 0x1, R81 ;  /* 0x00000001051d7824 */ /* 0x000fe200078e0251 */
[----:B------:R-:W-:Y:S06]  /*8a60*/  @!P0 BRA `(.L_x_5841) ;  /* 0x0000000000408947 */ /* 0x000fec0003800000 */
[----:B------:R-:W-:Y:S01]  /*8a70*/  MOV R14, 0x0 ;  /* 0x00000000000e7802 */ /* 0x000fe20000000f00 */
[----:B------:R-:W-:Y:S01]  /*8a80*/  ULDC.64 UR4, c[0x4][0xf0] ;  /* 0x01003c0000047ab9 */ /* 0x000fe20000000a00 */
[----:B------:R-:W-:Y:S01]  /*8a90*/  ULDC.64 UR6, c[0x4][0x58] ;  /* 0x0100160000067ab9 */ /* 0x000fe20000000a00 */
[----:B------:R-:W-:Y:S02]  /*8aa0*/  IMAD.U32 R4, RZ, RZ, UR4 ;  /* 0x00000004ff047e24 */ /* 0x000fe4000f8e00ff */
[----:B------:R-:W-:Y:S01]  /*8ab0*/  IMAD.U32 R5, RZ, RZ, UR5 ;  /* 0x00000005ff057e24 */ /* 0x000fe2000f8e00ff */
[----:B------:R-:W1:Y:S01]  /*8ac0*/  LDC.64 R14, c[0x4][R14] ;  /* 0x010000000e0e7b82 */ /* 0x000e620000000a00 */
[----:B------:R-:W-:Y:S01]  /*8ad0*/  ULDC.64 UR4, c[0x4][0xf8] ;  /* 0x01003e0000047ab9 */ /* 0x000fe20000000a00 */
[----:B---3--:R-:W-:Y:S02]  /*8ae0*/  IMAD.U32 R10, RZ, RZ, UR6 ;  /* 0x00000006ff0a7e24 */ /* 0x008fe4000f8e00ff */
[----:B------:R-:W-:-:S02]  /*8af0*/  IMAD.U32 R6, RZ, RZ, UR4 ;  /* 0x00000004ff067e24 */ /* 0x000fc4000f8e00ff */
[----:B------:R-:W-:Y:S02]  /*8b00*/  IMAD.U32 R7, RZ, RZ, UR5 ;  /* 0x00000005ff077e24 */ /* 0x000fe4000f8e00ff */
[----:B0-----:R-:W-:Y:S02]  /*8b10*/  IMAD.U32 R11, RZ, RZ, UR7 ;  /* 0x00000007ff0b7e24 */ /* 0x001fe4000f8e00ff */
[----:B------:R-:W-:Y:S02]  /*8b20*/  IMAD.MOV.U32 R8, RZ, RZ, 0x70 ;  /* 0x00000070ff087424 */ /* 0x000fe400078e00ff */
[----:B------:R-:W-:Y:S02]  /*8b30*/  IMAD.MOV.U32 R12, RZ, RZ, 0x1 ;  /* 0x00000001ff0c7424 */ /* 0x000fe400078e00ff */
[----:B------:R-:W-:-:S07]  /*8b40*/  IMAD.MOV.U32 R13, RZ, RZ, RZ ;  /* 0x000000ffff0d7224 */ /* 0x000fce00078e00ff */
[----:B------:R-:W-:-:S07]  /*8b50*/  LEPC R20, `(.L_x_5841) ;  /* 0x000000001014794e */ /* 0x000fce0000000000 */
[----:B-1----:R-:W-:Y:S05]  /*8b60*/  CALL.ABS.NOINC R14 ;  /* 0x000000000e007343 */ /* 0x002fea0003c00000 */
.L_x_5841:
[----:B------:R-:W-:Y:S05]  /*8b70*/  BSYNC B6 ;  /* 0x0000000000067941 */ /* 0x000fea0003800000 */
.L_x_5840:
[----:B------:R-:W-:Y:S01]  /*8b80*/  ULDC.U8 UR4, c[0x0][0x410] ;  /* 0x0001040000047ab9 */ /* 0x000fe20000000000 */
[----:B------:R-:W-:Y:S01]  /*8b90*/  BSSY B0, `(.L_x_5842) ;  /* 0x00002a5000007945 */ /* 0x000fe20003800000 */
[----:B------:R-:W-:Y:S01]  /*8ba0*/  ISETP.NE.AND P0, PT, RZ, UR4, PT ;  /* 0x00000004ff007c0c */ /* 0x000fe2000bf05270 */
[----:B------:R-:W-:-:S12]  /*8bb0*/  IMAD.IADD R34, R193, 0x1, R196 ;  /* 0x00000001c1227824 */ /* 0x000fd800078e02c4 */
[----:B------:R-:W-:Y:S05]  /*8bc0*/  @!P0 BRA `(.L_x_5843) ;  /* 0x0000001400748947 */ /* 0x000fea0003800000 */
[----:B------:R-:W1:Y:S01]  /*8bd0*/  LDC R6, c[0x0][0x448] ;  /* 0x00011200ff067b82 */ /* 0x000e620000000800 */
[----:B------:R-:W2:Y:S01]  /*8be0*/  S2R R0, SR_TID.X ;  /* 0x0000000000007919 */ /* 0x000ea20000002100 */
[----:B------:R-:W-:Y:S01]  /*8bf0*/  ULDC.64 UR4, c[0x0][0x3f8] ;  /* 0x0000fe0000047ab9 */ /* 0x000fe20000000a00 */
[----:B------:R-:W-:Y:S01]  /*8c00*/  MOV R25, R27 ;  /* 0x0000001b00197202 */ /* 0x000fe20000000f00 */
[----:B------:R-:W-:Y:S01]  /*8c10*/  ULDC.64 UR6, c[0x0][0x408] ;  /* 0x0001020000067ab9 */ /* 0x000fe20000000a00 */
[----:B------:R-:W-:Y:S01]  /*8c20*/  IMAD.MOV.U32 R81, RZ, RZ, R29 ;  /* 0x000000ffff517224 */ /* 0x000fe200078e001d */
[----:B-1----:R-:W-:Y:S01]  /*8c30*/  ISETP.NE.AND P0, PT, R6, 0x1, PT ;  /* 0x000000010600780c */ /* 0x002fe20003f05270 */
[----:B--2---:R-:W-:-:S12]  /*8c40*/  VIADD R3, R0, 0xffffff80 ;  /* 0xffffff8000037836 */ /* 0x004fd80000000000 */
[----:B------:R-:W1:Y:S01]  /*8c50*/  @P0 LDC R0, c[0x0][0x44c] ;  /* 0x00011300ff000b82 */ /* 0x000e620000000800 */
[----:B------:R-:W-:-:S04]  /*8c60*/  SHF.R.S32.HI R4, RZ, 0x1f, R3 ;  /* 0x0000001fff047819 */ /* 0x000fc80000011403 */
[----:B------:R-:W-:-:S03]  /*8c70*/  LEA.HI R4, R4, R3, RZ, 0x2 ;  /* 0x0000000304047211 */ /* 0x000fc600078f10ff */
[----:B------:R-:W2:Y:S01]  /*8c80*/  @P0 LDC R5, c[0x0][0x450] ;  /* 0x00011400ff050b82 */ /* 0x000ea20000000800 */
[----:B------:R-:W-:-:S05]  /*8c90*/  LOP3.LUT R4, R4, 0xfffffffc, RZ, 0xc0, !PT ;  /* 0xfffffffc04047812 */ /* 0x000fca00078ec0ff */
[----:B------:R-:W-:-:S04]  /*8ca0*/  IMAD.IADD R3, R3, 0x1, -R4 ;  /* 0x0000000103037824 */ /* 0x000fc800078e0a04 */
[----:B------:R-:W-:-:S04]  /*8cb0*/  IMAD R3, R3, 0x20, R34 ;  /* 0x0000002003037824 */ /* 0x000fc800078e0222 */
[----:B-1----:R-:W-:-:S05]  /*8cc0*/  @P0 IMAD.HI.U32 R0, R3, R0, RZ ;  /* 0x0000000003000227 */ /* 0x002fca00078e00ff */
[----:B--2---:R-:W-:-:S04]  /*8cd0*/  @P0 SHF.R.U32.HI R3, RZ, R5, R0 ;  /* 0x00000005ff030219 */ /* 0x004fc80000011600 */
[----:B------:R-:W-:Y:S01]  /*8ce0*/  SHF.R.S32.HI R0, RZ, 0x1f, R3 ;  /* 0x0000001fff007819 */ /* 0x000fe20000011403 */
[----:B------:R-:W-:-:S04]  /*8cf0*/  IMAD.WIDE.U32 R24, R3, UR4, R24 ;  /* 0x0000000403187c25 */ /* 0x000fc8000f8e0018 */
[C---:B------:R-:W-:Y:S02]  /*8d00*/  IMAD R4, R0.reuse, UR4, RZ ;  /* 0x0000000400047c24 */ /* 0x040fe4000f8e02ff */
[----:B------:R-:W-:Y:S02]  /*8d10*/  IMAD R0, R0, UR6, RZ ;  /* 0x0000000600007c24 */ /* 0x000fe4000f8e02ff */
[C---:B------:R-:W-:Y:S01]  /*8d20*/  IMAD R31, R3.reuse, UR5, R4 ;  /* 0x00000005031f7c24 */ /* 0x040fe2000f8e0204 */
[----:B------:R-:W-:Y:S01]  /*8d30*/  ULDC.64 UR4, c[0x0][0x3e8] ;  /* 0x0000fa0000047ab9 */ /* 0x000fe20000000a00 */
[C---:B------:R-:W-:Y:S01]  /*8d40*/  IMAD.WIDE.U32 R80, R3.reuse, UR6, R80 ;  /* 0x0000000603507c25 */ /* 0x040fe2000f8e0050 */
[----:B---3--:R-:W-:Y:S01]  /*8d50*/  LEA R10, P0, R24, UR4, 0x1 ;  /* 0x00000004180a7c11 */ /* 0x008fe2000f8008ff */
        /* <DEDUP_REMOVED lines=13> */
.L_x_6142:
[----:B------:R-:W-:Y:S01]  /*8e30*/  IMAD R33, R23, R6, RZ ;  /* 0x0000000617217224 */ /* 0x000fe200078e02ff */
[----:B------:R-:W-:Y:S01]  /*8e40*/  BSSY B1, `(.L_x_5845) ;  /* 0x000001e000017945 */ /* 0x000fe20003800000 */
[----:B------:R-:W-:Y:S02]  /*8e50*/  CS2R R24, SRZ ;  /* 0x0000000000187805 */ /* 0x000fe4000001ff00 */
[----:B------:R-:W-:Y:S02]  /*8e60*/  CS2R R26, SRZ ;  /* 0x00000000001a7805 */ /* 0x000fe4000001ff00 */
[----:B------:R-:W-:Y:S02]  /*8e70*/  CS2R R20, SRZ ;  /* 0x0000000000147805 */ /* 0x000fe4000001ff00 */
[----:B------:R-:W-:Y:S02]  /*8e80*/  ISETP.GE.AND P0, PT, R34, R33, PT ;  /* 0x000000212200720c */ /* 0x000fe40003f06270 */
[----:B------:R-:W-:-:S11]  /*8e90*/  CS2R R28, SRZ ;  /* 0x00000000001c7805 */ /* 0x000fd6000001ff00 */
[----:B------:R-:W-:Y:S05]  /*8ea0*/  @P0 BRA `(.L_x_5846) ;  /* 0x00000000005c0947 */ /* 0x000fea0003800000 */
[----:B------:R-:W-:Y:S01]  /*8eb0*/  ULDC UR4, c[0x0][0x3f4] ;  /* 0x0000fd0000047ab9 */ /* 0x000fe20000000800 */
[----:B---3--:R-:W-:Y:S01]  /*8ec0*/  IMAD.MOV.U32 R4, RZ, RZ, R3 ;  /* 0x000000ffff047224 */ /* 0x008fe200078e0003 */
[----:B------:R-:W-:Y:S01]  /*8ed0*/  ISETP.GE.AND P2, PT, R190, UR4, PT ;  /* 0x00000004be007c0c */ /* 0x000fe2000bf46270 */
[----:B--2---:R-:W-:Y:S01]  /*8ee0*/  IMAD.MOV.U32 R5, RZ, RZ, R0 ;  /* 0x000000ffff057224 */ /* 0x004fe200078e0000 */
[----:B------:R-:W-:Y:S02]  /*8ef0*/  ISETP.GE.AND P3, PT, R205, UR4, PT ;  /* 0x00000004cd007c0c */ /* 0x000fe4000bf66270 */
[----:B------:R-:W-:Y:S02]  /*8f00*/  CS2R R26, SRZ ;  /* 0x00000000001a7805 */ /* 0x000fe4000001ff00 */
[----:B------:R-:W-:Y:S01]  /*8f10*/  SHF.R.S32.HI R12, RZ, 0x1f, R205 ;  /* 0x0000001fff0c7819 */ /* 0x000fe200000114cd */
[----:B----4-:R-:W-:-:S06]  /*8f20*/  IMAD.MOV.U32 R9, RZ, RZ, R7 ;  /* 0x000000ffff097224 */ /* 0x010fcc00078e0007 */
[----:B------:R-:W-:Y:S02]  /*8f30*/  @!P2 IMAD.WIDE R4, R190, 0x2, R4 ;  /* 0x00000002be04a825 */ /* 0x000fe400078e0204 */
[C---:B0-----:R-:W-:Y:S02]  /*8f40*/  @!P3 SHF.L.U64.HI R11, R205.reuse, 0x1, R12 ;  /* 0x00000001cd0bb819 */ /* 0x041fe4000001020c */
[----:B------:R-:W-:Y:S01]  /*8f50*/  @!P3 IMAD.SHL.U32 R6, R205, 0x2, RZ ;  /* 0x00000002cd06b824 */ /* 0x000fe200078e00ff */
[----:B------:R0:W5:Y:S01]  /*8f60*/  @!P2 LD.E.64 R26, desc[UR40][R4.64] ;  /* 0x00000028041aa980 */ /* 0x000162000c101b00 */
[----:B------:R-:W-:Y:S02]  /*8f70*/  CS2R R28, SRZ ;  /* 0x00000000001c7805 */ /* 0x000fe4000001ff00 */
[----:B------:R-:W-:Y:S02]  /*8f80*/  CS2R R24, SRZ ;  /* 0x0000000000187805 */ /* 0x000fe4000001ff00 */
[----:B------:R-:W-:-:S02]  /*8f90*/  CS2R R20, SRZ ;  /* 0x0000000000147805 */ /* 0x000fc4000001ff00 */
[-C--:B0-----:R-:W-:Y:S02]  /*8fa0*/  @!P3 IADD3 R4, P0, R3, R6.reuse, RZ ;  /* 0x000000060304b210 */ /* 0x081fe40007f1e0ff */
[----:B------:R-:W-:Y:S01]  /*8fb0*/  @!P3 IADD3 R6, P1, R8, R6, RZ ;  /* 0x000000060806b210 */ /* 0x000fe20007f3e0ff */
[----:B------:R-:W-:-:S04]  /*8fc0*/  @!P2 IMAD.WIDE R8, R190, 0x2, R8 ;  /* 0x00000002be08a825 */ /* 0x000fc800078e0208 */
[--C-:B------:R-:W-:Y:S01]  /*8fd0*/  @!P3 IMAD.X R5, R0, 0x1, R11.reuse, P0 ;  /* 0x000000010005b824 */ /* 0x100fe200000e060b */
[----:B------:R0:W5:Y:S01]  /*8fe0*/  @!P2 LD.E.64 R28, desc[UR40][R8.64] ;  /* 0x00000028081ca980 */ /* 0x000162000c101b00 */
[----:B------:R-:W-:-:S03]  /*8ff0*/  @!P3 IMAD.X R7, R7, 0x1, R11, P1 ;  /* 0x000000010707b824 */ /* 0x000fc600008e060b */
[----:B------:R0:W5:Y:S04]  /*9000*/  @!P3 LD.E.64 R24, desc[UR40][R4.64] ;  /* 0x000000280418b980 */ /* 0x000168000c101b00 */
[----:B------:R0:W5:Y:S02]  /*9010*/  @!P3 LD.E.64 R20, desc[UR40][R6.64] ;  /* 0x000000280614b980 */ /* 0x000164000c101b00 */
.L_x_5846:
[----:B------:R-:W-:Y:S05]  /*9020*/  BSYNC B1 ;  /* 0x0000000000017941 */ /* 0x000fea0003800000 */
.L_x_5845:
[----:B--2--5:R-:W-:Y:S01]  /*9030*/  IMAD.MOV.U32 R0, RZ, RZ, R24 ;  /* 0x000000ffff007224 */ /* 0x024fe200078e0018 */
[----:B------:R-:W-:Y:S01]  /*9040*/  UMOV UR4, 0xffffffff ;  /* 0xffffffff00047882 */ /* 0x000fe20000000000 */
[----:B---3--:R-:W-:Y:S01]  /*9050*/  IMAD.MOV.U32 R3, RZ, RZ, R25 ;  /* 0x000000ffff037224 */ /* 0x008fe200078e0019 */
[----:B0-----:R-:W-:Y:S01]  /*9060*/  CS2R R8, SRZ ;  /* 0x0000000000087805 */ /* 0x001fe2000001ff00 */
[----:B------:R-:W-:Y:S02]  /*9070*/  IMAD.MOV.U32 R4, RZ, RZ, R26 ;  /* 0x000000ffff047224 */ /* 0x000fe400078e001a */
        /* <DEDUP_REMOVED lines=8> */
[----:B------:R-:W-:Y:S02]  /*9100*/  PRMT R44, R44, 0x5410, R0 ;  /* 0x000054102c2c7816 */ /* 0x000fe40000000000 */
[----:B------:R-:W-:Y:S02]  /*9110*/  PRMT R37, R37, 0x5410, R4 ;  /* 0x0000541025257816 */ /* 0x000fe40000000004 */
[----:B------:R-:W-:Y:S01]  /*9120*/  PRMT R45, R3, 0x5410, R5 ;  /* 0x00005410032d7816 */ /* 0x000fe20000000005 */
[----:B------:R-:W-:Y:S06]  /*9130*/  BRA.DIV UR4, `(.L_x_5847) ;  /* 0x000001aa04887947 */ /* 0x000fec000b800000 */
[----:B------:R0:W2:Y:S04]  /*9140*/  SHFL.IDX PT, R0, R31, 0x1, 0x1c1f ;  /* 0x003c1f001f007f89 */ /* 0x0000a800000e0000 */
[----:B------:R0:W3:Y:S04]  /*9150*/  SHFL.IDX PT, R3, R10, 0x1, 0x1c1f ;  /* 0x003c1f000a037f89 */ /* 0x0000e800000e0000 */
[----:B----4-:R0:W4:Y:S04]  /*9160*/  SHFL.IDX PT, R7, R80, 0x1, 0x1c1f ;  /* 0x003c1f0050077f89 */ /* 0x01012800000e0000 */
[----:B-1----:R-:W1:Y:S02]  /*9170*/  SHFL.IDX PT, R30, R30, 0x1, 0x1c1f ;  /* 0x003c1f001e1e7f89 */ /* 0x002e6400000e0000 */
.L_x_6148:
[----:B------:R-:W5:Y:S01]  /*9180*/  LDL R5, [R1+0x58] ;  /* 0x0000580001057983 */ /* 0x000f620000100800 */
[----:B------:R-:W-:Y:S01]  /*9190*/  VIADD R34, R34, 0x20 ;  /* 0x0000002022227836 */ /* 0x000fe20000000000 */
[----:B------:R-:W-:Y:S01]  /*91a0*/  BSSY B1, `(.L_x_5848) ;  /* 0x0000023000017945 */ /* 0x000fe20003800000 */
[----:B------:R-:W-:Y:S02]  /*91b0*/  SHF.L.U32 R32, R198, 0x6, RZ ;  /* 0x00000006c6207819 */ /* 0x000fe400000006ff */
[----:B------:R-:W-:Y:S02]  /*91c0*/  CS2R R12, SRZ ;  /* 0x00000000000c7805 */ /* 0x000fe4000001ff00 */
[----:B0-----:R-:W-:Y:S02]  /*91d0*/  CS2R R10, SRZ ;  /* 0x00000000000a7805 */ /* 0x001fe4000001ff00 */
[----:B------:R-:W-:Y:S02]  /*91e0*/  ISETP.GE.AND P0, PT, R34, R33, PT ;  /* 0x000000212200720c */ /* 0x000fe40003f06270 */
[----:B------:R-:W-:-:S02]  /*91f0*/  CS2R R14, SRZ ;  /* 0x00000000000e7805 */ /* 0x000fc4000001ff00 */
[----:B-----5:R-:W-:-:S04]  /*9200*/  LEA.HI R4, R5, R5, RZ, 0x1 ;  /* 0x0000000505047211 */ /* 0x020fc800078f08ff */
[----:B------:R-:W-:-:S05]  /*9210*/  LOP3.LUT R4, R4, 0xfffffffe, RZ, 0xc0, !PT ;  /* 0xfffffffe04047812 */ /* 0x000fca00078ec0ff */
[----:B------:R-:W-:-:S05]  /*9220*/  IMAD.IADD R4, R5, 0x1, -R4 ;  /* 0x0000000105047824 */ /* 0x000fca00078e0a04 */
[----:B------:R-:W-:Y:S01]  /*9230*/  SHF.L.U32 R35, R4, 0x1f, RZ ;  /* 0x0000001f04237819 */ /* 0x000fe200000006ff */
[----:B------:R-:W-:Y:S06]  /*9240*/  @P0 BRA `(.L_x_5849) ;  /* 0x0000000000600947 */ /* 0x000fec0003800000 */
[----:B------:R-:W-:Y:S01]  /*9250*/  ULDC UR4, c[0x0][0x3f4] ;  /* 0x0000fd0000047ab9 */ /* 0x000fe20000000800 */
[----:B---3--:R-:W-:Y:S01]  /*9260*/  IMAD.MOV.U32 R4, RZ, RZ, R3 ;  /* 0x000000ffff047224 */ /* 0x008fe200078e0003 */
[----:B------:R-:W-:Y:S01]  /*9270*/  ISETP.GE.AND P2, PT, R190, UR4, PT ;  /* 0x00000004be007c0c */ /* 0x000fe2000bf46270 */
[----:B--2---:R-:W-:Y:S01]  /*9280*/  IMAD.MOV.U32 R5, RZ, RZ, R0 ;  /* 0x000000ffff057224 */ /* 0x004fe200078e0000 */
[----:B------:R-:W-:Y:S02]  /*9290*/  ISETP.GE.AND P3, PT, R205, UR4, PT ;  /* 0x00000004cd007c0c */ /* 0x000fe4000bf66270 */
[----:B------:R-:W-:Y:S02]  /*92a0*/  CS2R R12, SRZ ;  /* 0x00000000000c7805 */ /* 0x000fe4000001ff00 */
[----:B------:R-:W-:Y:S01]  /*92b0*/  SHF.R.S32.HI R10, RZ, 0x1f, R205 ;  /* 0x0000001fff0a7819 */ /* 0x000fe200000114cd */
[----:B-1----:R-:W-:-:S06]  /*92c0*/  IMAD.MOV.U32 R8, RZ, RZ, R30 ;  /* 0x000000ffff087224 */ /* 0x002fcc00078e001e */
[----:B------:R-:W-:Y:S02]  /*92d0*/  @!P2 IMAD.WIDE R4, R190, 0x2, R4 ;  /* 0x00000002be04a825 */ /* 0x000fe400078e0204 */
[C---:B------:R-:W-:Y:S02]  /*92e0*/  @!P3 SHF.L.U64.HI R10, R205.reuse, 0x1, R10 ;  /* 0x00000001cd0ab819 */ /* 0x040fe4000001020a */
[----:B------:R-:W-:Y:S01]  /*92f0*/  @!P3 IMAD.SHL.U32 R6, R205, 0x2, RZ ;  /* 0x00000002cd06b824 */ /* 0x000fe200078e00ff */
[----:B------:R0:W5:Y:S01]  /*9300*/  @!P2 LD.E.64 R12, desc[UR40][R4.64] ;  /* 0x00000028040ca980 */ /* 0x000162000c101b00 */
[----:B----4-:R-:W-:Y:S01]  /*9310*/  IMAD.MOV.U32 R9, RZ, RZ, R7 ;  /* 0x000000ffff097224 */ /* 0x010fe200078e0007 */
[----:B------:R-:W-:Y:S02]  /*9320*/  CS2R R14, SRZ ;  /* 0x00000000000e7805 */ /* 0x000fe4000001ff00 */
[-C--:B0-----:R-:W-:Y:S02]  /*9330*/  @!P3 IADD3 R4, P0, R3, R6.reuse, RZ ;  /* 0x000000060304b210 */ /* 0x081fe40007f1e0ff */
[----:B------:R-:W-:Y:S01]  /*9340*/  @!P3 IADD3 R6, P1, R30, R6, RZ ;  /* 0x000000061e06b210 */ /* 0x000fe20007f3e0ff */
[----:B------:R-:W-:Y:S01]  /*9350*/  @!P2 IMAD.WIDE R30, R190, 0x2, R8 ;  /* 0x00000002be1ea825 */ /* 0x000fe200078e0208 */
[----:B------:R-:W-:-:S03]  /*9360*/  CS2R R8, SRZ ;  /* 0x0000000000087805 */ /* 0x000fc6000001ff00 */
[--C-:B------:R-:W-:Y:S01]  /*9370*/  @!P3 IMAD.X R5, R0, 0x1, R10.reuse, P0 ;  /* 0x000000010005b824 */ /* 0x100fe200000e060a */
[----:B------:R0:W5:Y:S01]  /*9380*/  @!P2 LD.E.64 R14, desc[UR40][R30.64] ;  /* 0x000000281e0ea980 */ /* 0x000162000c101b00 */
[----:B------:R-:W-:Y:S01]  /*9390*/  @!P3 IMAD.X R7, R7, 0x1, R10, P1 ;  /* 0x000000010707b824 */ /* 0x000fe200008e060a */
[----:B------:R-:W-:Y:S02]  /*93a0*/  CS2R R10, SRZ ;  /* 0x00000000000a7805 */ /* 0x000fe4000001ff00 */
[----:B------:R0:W5:Y:S04]  /*93b0*/  @!P3 LD.E.64 R8, desc[UR40][R4.64] ;  /* 0x000000280408b980 */ /* 0x000168000c101b00 */
[----:B------:R0:W5:Y:S02]  /*93c0*/  @!P3 LD.E.64 R10, desc[UR40][R6.64] ;  /* 0x00000028060ab980 */ /* 0x000164000c101b00 */
.L_x_5849:
[----:B------:R-:W-:Y:S05]  /*93d0*/  BSYNC B1 ;  /* 0x0000000000017941 */ /* 0x000fea0003800000 */
.L_x_5848:
[----:B------:R-:W4:Y:S01]  /*93e0*/  SYNCS.PHASECHK.TRANS64.TRYWAIT P0, [R2+URZ+0x28c00], R35 ;  /* 0x028c0023020075a7 */ /* 0x000f22000800017f */
[----:B---3--:R-:W-:Y:S01]  /*93f0*/  LOP3.LUT R3, R32, 0x1c0, RZ, 0xc0, !PT ;  /* 0x000001c020037812 */ /* 0x008fe200078ec0ff */
[----:B0----5:R-:W-:Y:S01]  /*9400*/  IMAD.MOV.U32 R4, RZ, RZ, R8 ;  /* 0x000000ffff047224 */ /* 0x021fe200078e0008 */
[----:B-1----:R-:W-:Y:S01]  /*9410*/  VIADDMNMX R30, R33, -R196, 0x40, PT ;  /* 0x00000040211e7446 */ /* 0x002fe200038009c4 */
[----:B------:R-:W-:Y:S01]  /*9420*/  IMAD.MOV.U32 R5, RZ, RZ, R13 ;  /* 0x000000ffff057224 */ /* 0x000fe200078e000d */
[----:B--2---:R-:W-:Y:S01]  /*9430*/  LOP3.LUT R0, R3, 0x18, R18, 0xf8, !PT ;  /* 0x0000001803007812 */ /* 0x004fe200078ef812 */
[----:B------:R-:W-:Y:S01]  /*9440*/  IMAD.MOV.U32 R6, RZ, RZ, R10 ;  /* 0x000000ffff067224 */ /* 0x000fe200078e000a */
[----:B------:R-:W-:Y:S01]  /*9450*/  SHF.R.U32.HI R3, RZ, 0x3, R3 ;  /* 0x00000003ff037819 */ /* 0x000fe20000011603 */
[----:B------:R-:W-:Y:S01]  /*9460*/  BSSY B1, `(.L_x_5850) ;  /* 0x0000014000017945 */ /* 0x000fe20003800000 */
[----:B------:R-:W-:Y:S01]  /*9470*/  PRMT R32, R4, 0x7610, R32 ;  /* 0x0000761004207816 */ /* 0x000fe20000000020 */
[----:B------:R-:W-:Y:S01]  /*9480*/  IMAD.MOV.U32 R4, RZ, RZ, R12 ;  /* 0x000000ffff047224 */ /* 0x000fe200078e000c */
[----:B------:R-:W-:Y:S01]  /*9490*/  LOP3.LUT R3, R0, R3, RZ, 0x3c, !PT ;  /* 0x0000000300037212 */ /* 0x000fe200078e3cff */
[----:B------:R-:W-:Y:S01]  /*94a0*/  IMAD.MOV.U32 R0, RZ, RZ, R9 ;  /* 0x000000ffff007224 */ /* 0x000fe200078e0009 */
[----:B------:R-:W-:Y:S01]  /*94b0*/  PRMT R46, R5, 0x5410, R6 ;  /* 0x00005410052e7816 */ /* 0x000fe20000000006 */
[----:B------:R-:W-:Y:S01]  /*94c0*/  IMAD.MOV.U32 R5, RZ, RZ, R15 ;  /* 0x000000ffff057224 */ /* 0x000fe200078e000f */
[----:B------:R-:W-:Y:S01]  /*94d0*/  PRMT R32, R32, 0x5410, R4 ;  /* 0x0000541020207816 */ /* 0x000fe20000000004 */
[----:B------:R-:W-:Y:S01]  /*94e0*/  IMAD R3, R208, 0x200, R3 ;  /* 0x00000200d0037824 */ /* 0x000fe200078e0203 */
[----:B------:R-:W-:Y:S01]  /*94f0*/  PRMT R31, R0, 0x7610, R31 ;  /* 0x00007610001f7816 */ /* 0x000fe2000000001f */
[----:B------:R-:W-:Y:S01]  /*9500*/  IMAD.MOV.U32 R0, RZ, RZ, R11 ;  /* 0x000000ffff007224 */ /* 0x000fe200078e000b */
[----:B------:R-:W-:Y:S01]  /*9510*/  LOP3.LUT P2, RZ, R198, 0x4, RZ, 0xc0, !PT ;  /* 0x00000004c6ff7812 */ /* 0x000fe2000784c0ff */
[----:B------:R-:W-:Y:S01]  /*9520*/  IMAD.MOV.U32 R4, RZ, RZ, R14 ;  /* 0x000000ffff047224 */ /* 0x000fe200078e000e */
[----:B------:R-:W-:Y:S01]  /*9530*/  ISETP.GE.AND P1, PT, R193, R30, PT ;  /* 0x0000001ec100720c */ /* 0x000fe20003f26270 */
[----:B------:R-:W-:Y:S01]  /*9540*/  IMAD R3, R3, 0x2, R2 ;  /* 0x0000000203037824 */ /* 0x000fe200078e0202 */
[----:B------:R-:W-:-:S02]  /*9550*/  PRMT R31, R31, 0x5410, R0 ;  /* 0x000054101f1f7816 */ /* 0x000fc40000000000 */
[----:B------:R-:W-:Y:S01]  /*9560*/  PRMT R47, R4, 0x7610, R47 ;  /* 0x00007610042f7816 */ /* 0x000fe2000000002f */
[C---:B------:R-:W-:Y:S02]  /*9570*/  VIADD R4, R3.reuse, 0x20400 ;  /* 0x0002040003047836 */ /* 0x040fe40000000000 */
[----:B------:R-:W-:Y:S01]  /*9580*/  VIADD R0, R3, 0x20440 ;  /* 0x0002044003007836 */ /* 0x000fe20000000000 */
[----:B----4-:R-:W-:Y:S06]  /*9590*/  @!P0 BRA `(.L_x_5851) ;  /* 0x000001a400e48947 */ /* 0x010fec0003800000 */
.L_x_6149:
[----:B------:R-:W-:Y:S05]  /*95a0*/  BSYNC B1 ;  /* 0x0000000000017941 */ /* 0x000fea0003800000 */
.L_x_5850:
[----:B------:R-:W-:Y:S01]  /*95b0*/  BSSY B1, `(.L_x_5852) ;  /* 0x000005f000017945 */ /* 0x000fe20003800000 */
[----:B------:R-:W-:Y:S02]  /*95c0*/  PRMT R47, R47, 0x5410, R5 ;  /* 0x000054102f2f7816 */ /* 0x000fe40000000005 */
[----:B------:R-:W-:Y:S01]  /*95d0*/  @P2 IADD3 R0, R4, -0x40, RZ ;  /* 0xffffffc004002810 */ /* 0x000fe20007ffe0ff */
[----:B------:R-:W-:Y:S06]  /*95e0*/  @P1 BRA `(.L_x_5853) ;  /* 0x00000004006c1947 */ /* 0x000fec0003800000 */
[----:B------:R-:W1:Y:S01]  /*95f0*/  LDC R4, c[0x0][0x3f4] ;  /* 0x0000fd00ff047b82 */ /* 0x000e620000000800 */
[----:B------:R-:W-:Y:S01]  /*9600*/  BSSY B2, `(.L_x_5854) ;  /* 0x000002e000027945 */ /* 0x000fe20003800000 */
[-C--:B-1----:R-:W-:Y:S02]  /*9610*/  ISETP.GE.AND P0, PT, R190, R4.reuse, PT ;  /* 0x00000004be00720c */ /* 0x082fe40003f06270 */
[----:B------:R-:W-:-:S11]  /*9620*/  ISETP.GE.AND P1, PT, R205, R4, PT ;  /* 0x00000004cd00720c */ /* 0x000fd60003f26270 */
[----:B------:R-:W-:Y:S05]  /*9630*/  @P0 BRA `(.L_x_5855) ;  /* 0x0000000000a80947 */ /* 0x000fea0003800000 */
[----:B------:R-:W1:Y:S01]  /*9640*/  LDS.128 R4, [R3+0x20400] ;  /* 0x0204000003047984 */ /* 0x000e620000000c00 */
[----:B------:R-:W-:Y:S01]  /*9650*/  SHF.R.U32.HI R36, RZ, 0x10, R29 ;  /* 0x00000010ff247819 */ /* 0x000fe2000001161d */
[--C-:B0-----:R-:W-:Y:S01]  /*9660*/  HADD2.F32 R35, -RZ, R37.reuse.H1_H1 ;  /* 0x30000025ff237230 */ /* 0x101fe20000004100 */
[----:B------:R-:W-:Y:S01]  /*9670*/  SHF.R.U32.HI R34, RZ, 0x10, R27 ;  /* 0x00000010ff227819 */ /* 0x000fe2000001161b */
[----:B------:R-:W-:Y:S01]  /*9680*/  HADD2.F32 R33, -RZ, R37.H0_H0 ;  /* 0x20000025ff217230 */ /* 0x000fe20000004100 */
[----:B------:R-:W-:Y:S01]  /*9690*/  SHF.R.U64 R41, R28, 0x10, R29 ;  /* 0x000000101c297819 */ /* 0x000fe2000000121d */
[----:B------:R-:W-:Y:S01]  /*96a0*/  HADD2.F32 R36, -RZ, R36.H0_H0 ;  /* 0x20000024ff247230 */ /* 0x000fe20000004100 */
[----:B------:R-:W-:Y:S01]  /*96b0*/  SHF.R.U64 R42, R26, 0x10, R27 ;  /* 0x000000101a2a7819 */ /* 0x000fe2000000121b */
[----:B------:R-:W-:Y:S02]  /*96c0*/  HADD2.F32 R34, -RZ, R34.H0_H0 ;  /* 0x20000022ff227230 */ /* 0x000fe40000004100 */
[----:B-1----:R-:W-:-:S02]  /*96d0*/  HADD2.F32 R28, -RZ, R7.H0_H0 ;  /* 0x20000007ff1c7230 */ /* 0x002fc40000004100 */
[----:B------:R-:W-:Y:S02]  /*96e0*/  HADD2.F32 R29, -RZ, R7.H1_H1 ;  /* 0x30000007ff1d7230 */ /* 0x000fe40000004100 */
[--C-:B------:R-:W-:Y:S02]  /*96f0*/  HADD2.F32 R7, -RZ, R4.reuse.H0_H0 ;  /* 0x20000004ff077230 */ /* 0x100fe40000004100 */
[----:B------:R-:W-:Y:S02]  /*9700*/  HADD2.F32 R4, -RZ, R4.H1_H1 ;  /* 0x30000004ff047230 */ /* 0x000fe40000004100 */
[C---:B------:R-:W-:Y:S01]  /*9710*/  FMUL.FTZ R37, R29.reuse, R36 ;  /* 0x000000241d257220 */ /* 0x040fe20000410000 */
[----:B------:R-:W-:Y:S01]  /*9720*/  FMUL.FTZ R29, R29, R34 ;  /* 0x000000221d1d7220 */ /* 0x000fe20000410000 */
[--C-:B------:R-:W-:Y:S02]  /*9730*/  HADD2.F32 R26, -RZ, R6.reuse.H0_H0 ;  /* 0x20000006ff1a7230 */ /* 0x100fe40000004100 */
[----:B------:R-:W-:Y:S01]  /*9740*/  FMUL.FTZ R38, R4, R35 ;  /* 0x0000002304267220 */ /* 0x000fe20000410000 */
[----:B------:R-:W-:-:S02]  /*9750*/  HADD2.F32 R27, -RZ, R6.H1_H1 ;  /* 0x30000006ff1b7230 */ /* 0x000fc40000004100 */
[C---:B------:R-:W-:Y:S01]  /*9760*/  FFMA.FTZ R39, R28.reuse, R34, -R37 ;  /* 0x000000221c277223 */ /* 0x040fe20000010825 */
[--C-:B------:R-:W-:Y:S02]  /*9770*/  HADD2.F32 R6, -RZ, R5.reuse.H0_H0 ;  /* 0x20000005ff067230 */ /* 0x100fe40000004100 */
[----:B------:R-:W-:Y:S01]  /*9780*/  FFMA.FTZ R40, R28, R36, R29 ;  /* 0x000000241c287223 */ /* 0x000fe2000001001d */
[-C--:B------:R-:W-:Y:S01]  /*9790*/  FMUL.FTZ R34, R4, R33.reuse ;  /* 0x0000002104227220 */ /* 0x080fe20000410000 */
[C---:B------:R-:W-:Y:S01]  /*97a0*/  FFMA.FTZ R38, R7.reuse, R33, -R38 ;  /* 0x0000002107267223 */ /* 0x040fe20000010826 */
[----:B------:R-:W-:Y:S02]  /*97b0*/  HADD2.F32 R5, -RZ, R5.H1_H1 ;  /* 0x30000005ff057230 */ /* 0x000fe40000004100 */
[----:B------:R-:W-:Y:S02]  /*97c0*/  HADD2.F32 R33, -RZ, R45.H1_H1 ;  /* 0x3000002dff217230 */ /* 0x000fe40000004100 */
[----:B------:R-:W-:Y:S01]  /*97d0*/  FFMA.FTZ R35, R7, R35, R34 ;  /* 0x0000002307237223 */ /* 0x000fe20000010022 */
[----:B------:R-:W-:-:S02]  /*97e0*/  HADD2.F32 R28, -RZ, R44.H0_H0 ;  /* 0x2000002cff1c7230 */ /* 0x000fc40000004100 */
        /* <DEDUP_REMOVED lines=15> */
.L_x_5855:
[----:B------:R-:W-:Y:S05]  /*98e0*/  BSYNC B2 ;  /* 0x0000000000027941 */ /* 0x000fea0003800000 */
.L_x_5854:
[----:B------:R-:W-:Y:S05]  /*98f0*/  @P1 BRA `(.L_x_5853) ;  /* 0x0000000000a81947 */ /* 0x000fea0003800000 */
[----:B-1----:R-:W1:Y:S01]  /*9900*/  LDS.128 R4, [R0] ;  /* 0x0000000000047984 */ /* 0x002e620000000c00 */
[----:B------:R-:W-:Y:S01]  /*9910*/  SHF.R.U32.HI R27, RZ, 0x10, R25 ;  /* 0x00000010ff1b7819 */ /* 0x000fe20000011619 */
[----:B------:R-:W-:Y:S01]  /*9920*/  HADD2.F32 R28, -RZ, R44.H1_H1 ;  /* 0x3000002cff1c7230 */ /* 0x000fe20000004100 */
[----:B------:R-:W-:Y:S01]  /*9930*/  SHF.R.U32.HI R29, RZ, 0x10, R21 ;  /* 0x00000010ff1d7819 */ /* 0x000fe20000011615 */
[----:B------:R-:W-:Y:S01]  /*9940*/  HADD2.F32 R26, -RZ, R43.H0_H0 ;  /* 0x2000002bff1a7230 */ /* 0x000fe20000004100 */
[----:B------:R-:W-:Y:S01]  /*9950*/  SHF.R.U64 R37, R24, 0x10, R25 ;  /* 0x0000001018257819 */ /* 0x000fe20000001219 */
[----:B------:R-:W-:Y:S01]  /*9960*/  HADD2.F32 R27, -RZ, R27.H0_H0 ;  /* 0x2000001bff1b7230 */ /* 0x000fe20000004100 */
[----:B0-----:R-:W-:Y:S01]  /*9970*/  SHF.R.U64 R35, R20, 0x10, R21 ;  /* 0x0000001014237819 */ /* 0x001fe20000001215 */
[----:B------:R-:W-:Y:S02]  /*9980*/  HADD2.F32 R29, -RZ, R29.H0_H0 ;  /* 0x2000001dff1d7230 */ /* 0x000fe40000004100 */
[----:B-1----:R-:W-:-:S02]  /*9990*/  HADD2.F32 R24, -RZ, R7.H0_H0 ;  /* 0x20000007ff187230 */ /* 0x002fc40000004100 */
[----:B------:R-:W-:Y:S02]  /*99a0*/  HADD2.F32 R25, -RZ, R7.H1_H1 ;  /* 0x30000007ff197230 */ /* 0x000fe40000004100 */
[--C-:B------:R-:W-:Y:S02]  /*99b0*/  HADD2.F32 R7, -RZ, R4.reuse.H0_H0 ;  /* 0x20000004ff077230 */ /* 0x100fe40000004100 */
[----:B------:R-:W-:Y:S02]  /*99c0*/  HADD2.F32 R4, -RZ, R4.H1_H1 ;  /* 0x30000004ff047230 */ /* 0x000fe40000004100 */
[C---:B------:R-:W-:Y:S01]  /*99d0*/  FMUL.FTZ R36, R25.reuse, R27 ;  /* 0x0000001b19247220 */ /* 0x040fe20000410000 */
[-C--:B------:R-:W-:Y:S01]  /*99e0*/  FMUL.FTZ R33, R25, R29.reuse ;  /* 0x0000001d19217220 */ /* 0x080fe20000410000 */
[--C-:B------:R-:W-:Y:S02]  /*99f0*/  HADD2.F32 R20, -RZ, R6.reuse.H0_H0 ;  /* 0x20000006ff147230 */ /* 0x100fe40000004100 */
[----:B------:R-:W-:Y:S01]  /*9a00*/  FMUL.FTZ R34, R4, R28 ;  /* 0x0000001c04227220 */ /* 0x000fe20000410000 */
[----:B------:R-:W-:Y:S01]  /*9a10*/  FFMA.FTZ R38, R24, R29, R36 ;  /* 0x0000001d18267223 */ /* 0x000fe20000010024 */
[----:B------:R-:W-:-:S02]  /*9a20*/  HADD2.F32 R21, -RZ, R6.H1_H1 ;  /* 0x30000006ff157230 */ /* 0x000fc40000004100 */
[-C--:B------:R-:W-:Y:S01]  /*9a30*/  FMUL.FTZ R36, R4, R26.reuse ;  /* 0x0000001a04247220 */ /* 0x080fe20000410000 */
[C---:B------:R-:W-:Y:S01]  /*9a40*/  FFMA.FTZ R34, R7.reuse, R26, -R34 ;  /* 0x0000001a07227223 */ /* 0x040fe20000010822 */
[----:B------:R-:W-:Y:S02]  /*9a50*/  HADD2.F32 R6, -RZ, R5.H0_H0 ;  /* 0x20000005ff067230 */ /* 0x000fe40000004100 */
[----:B------:R-:W-:Y:S01]  /*9a60*/  FFMA.FTZ R33, R24, R27, -R33 ;  /* 0x0000001b18217223 */ /* 0x000fe20000010821 */
[----:B------:R-:W-:Y:S02]  /*9a70*/  HADD2.F32 R26, -RZ, R45.H0_H0 ;  /* 0x2000002dff1a7230 */ /* 0x000fe40000004100 */
[----:B------:R-:W-:Y:S01]  /*9a80*/  FFMA.FTZ R27, R7, R28, R36 ;  /* 0x0000001c071b7223 */ /* 0x000fe20000010024 */
[----:B------:R-:W-:Y:S02]  /*9a90*/  HADD2.F32 R5, -RZ, R5.H1_H1 ;  /* 0x30000005ff057230 */ /* 0x000fe40000004100 */
[----:B------:R-:W-:-:S02]  /*9aa0*/  HADD2.F32 R24, -RZ, R43.H1_H1 ;  /* 0x3000002bff187230 */ /* 0x000fc40000004100 */
[C---:B------:R-:W-:Y:S01]  /*9ab0*/  FMUL.FTZ R29, R21.reuse, R26 ;  /* 0x0000001a151d7220 */ /* 0x040fe20000410000 */
[----:B------:R-:W-:Y:S02]  /*9ac0*/  HADD2.F32 R25, -RZ, R35.H0_H0 ;  /* 0x20000023ff197230 */ /* 0x000fe40000004100 */
[----:B------:R-:W-:Y:S02]  /*9ad0*/  HADD2.F32 R4, -RZ, R37.H0_H0 ;  /* 0x20000025ff047230 */ /* 0x000fe40000004100 */
[-C--:B------:R-:W-:Y:S01]  /*9ae0*/  FMUL.FTZ R21, R21, R24.reuse ;  /* 0x0000001815157220 */ /* 0x080fe20000410000 */
[C---:B------:R-:W-:Y:S01]  /*9af0*/  FFMA.FTZ R29, R20.reuse, R24, -R29 ;  /* 0x00000018141d7223 */ /* 0x040fe2000001081d */
[C---:B------:R-:W-:Y:S01]  /*9b00*/  FMUL.FTZ R7, R5.reuse, R25 ;  /* 0x0000001905077220 */ /* 0x040fe20000410000 */
[----:B------:R-:W-:Y:S01]  /*9b10*/  FMUL.FTZ R28, R5, R4 ;  /* 0x00000004051c7220 */ /* 0x000fe20000410000 */
[----:B------:R-:W-:Y:S02]  /*9b20*/  FFMA.FTZ R20, R20, R26, R21 ;  /* 0x0000001a14147223 */ /* 0x000fe40000010015 */
[----:B------:R-:W-:Y:S01]  /*9b30*/  FFMA.FTZ R5, R6, R4, -R7 ;  /* 0x0000000406057223 */ /* 0x000fe20000010807 */
[----:B------:R-:W-:Y:S01]  /*9b40*/  F2FP.F16.F32.PACK_AB R7, R38, R33 ;  /* 0x000000212607723e */ /* 0x000fe200000000ff */
[----:B------:R-:W-:Y:S01]  /*9b50*/  FFMA.FTZ R28, R6, R25, R28 ;  /* 0x00000019061c7223 */ /* 0x000fe2000001001c */
[----:B------:R-:W-:-:S02]  /*9b60*/  F2FP.F16.F32.PACK_AB R4, R27, R34 ;  /* 0x000000221b04723e */ /* 0x000fc400000000ff */
[----:B------:R-:W-:Y:S02]  /*9b70*/  F2FP.F16.F32.PACK_AB R6, R20, R29 ;  /* 0x0000001d1406723e */ /* 0x000fe400000000ff */
[----:B------:R-:W-:-:S05]  /*9b80*/  F2FP.F16.F32.PACK_AB R5, R28, R5 ;  /* 0x000000051c05723e */ /* 0x000fca00000000ff */
[----:B------:R2:W-:Y:S02]  /*9b90*/  STS.128 [R0], R4 ;  /* 0x0000000400007388 */ /* 0x0005e40000000c00 */
.L_x_5853:
[----:B------:R-:W-:Y:S05]  /*9ba0*/  BSYNC B1 ;  /* 0x0000000000017941 */ /* 0x000fea0003800000 */
.L_x_5852:
        /* <DEDUP_REMOVED lines=9> */
[----:B------:R-:W-:Y:S01]  /*9c40*/  SHF.R.U32.HI R21, RZ, 0x10, R13 ;  /* 0x00000010ff157819 */ /* 0x000fe2000001160d */
[----:B------:R-:W-:Y:S01]  /*9c50*/  HADD2.F32 R24, -RZ, R47.H0_H0 ;  /* 0x2000002fff187230 */ /* 0x000fe20000004100 */
[--C-:B------:R-:W-:Y:S01]  /*9c60*/  SHF.R.U32.HI R25, RZ, 0x10, R15.reuse ;  /* 0x00000010ff197819 */ /* 0x100fe2000001160f */
[----:B------:R-:W-:Y:S01]  /*9c70*/  HADD2.F32 R20, -RZ, R32.H1_H1 ;  /* 0x30000020ff147230 */ /* 0x000fe20000004100 */
        /* <DEDUP_REMOVED lines=18> */
[----:B------:R-:W-:Y:S02]  /*9da0*/  HADD2.F32 R20, -RZ, R47.H1_H1 ;  /* 0x3000002fff147230 */ /* 0x000fe40000004100 */
[----:B------:R-:W-:Y:S01]  /*9db0*/  FFMA.FTZ R21, R7, R24, R28 ;  /* 0x0000001807157223 */ /* 0x000fe2000001001c */
[----:B------:R-:W-:Y:S02]  /*9dc0*/  HADD2.F32 R5, -RZ, R5.H1_H1 ;  /* 0x30000005ff057230 */ /* 0x000fe40000004100 */
[----:B------:R-:W-:-:S02]  /*9dd0*/  HADD2.F32 R14, -RZ, R46.H0_H0 ;  /* 0x2000002eff0e7230 */ /* 0x000fc40000004100 */
        /* <DEDUP_REMOVED lines=14> */
[----:B------:R1:W-:Y:S02]  /*9ec0*/  STS.128 [R3+0x21400], R4 ;  /* 0x0214000403007388 */ /* 0x0003e40000000c00 */
.L_x_5858:
[----:B------:R-:W-:Y:S05]  /*9ed0*/  BSYNC B1 ;  /* 0x0000000000017941 */ /* 0x000fea0003800000 */
.L_x_5857:
[----:B------:R-:W-:Y:S05]  /*9ee0*/  @P1 BRA `(.L_x_5856) ;  /* 0x0000001400bc1947 */ /* 0x000fea0003800000 */
[----:B-1----:R-:W1:Y:S01]  /*9ef0*/  LDS.128 R4, [R0+0x1000] ;  /* 0x0010000000047984 */ /* 0x002e620000000c00 */
[----:B------:R-:W-:Y:S01]  /*9f00*/  SHF.R.U64 R24, R8, 0x10, R9 ;  /* 0x0000001008187819 */ /* 0x000fe20000001209 */
[----:B------:R-:W-:Y:S01]  /*9f10*/  HADD2.F32 R12, -RZ, R46.H1_H1 ;  /* 0x3000002eff0c7230 */ /* 0x000fe20000004100 */
[----:B------:R-:W-:Y:S01]  /*9f20*/  SHF.R.U32.HI R13, RZ, 0x10, R11 ;  /* 0x00000010ff0d7819 */ /* 0x000fe2000001160b */
[----:B------:R-:W-:Y:S01]  /*9f30*/  HADD2.F32 R32, -RZ, R32.H0_H0 ;  /* 0x20000020ff207230 */ /* 0x000fe20000004100 */
[----:B------:R-:W-:Y:S02]  /*9f40*/  SHF.R.U32.HI R8, RZ, 0x10, R9 ;  /* 0x00000010ff087819 */ /* 0x000fe40000011609 */
[----:B------:R-:W-:Y:S01]  /*9f50*/  SHF.R.U64 R21, R10, 0x10, R11 ;  /* 0x000000100a157819 */ /* 0x000fe2000000120b */
[----:B------:R-:W-:Y:S02]  /*9f60*/  HADD2.F32 R13, -RZ, R13.H0_H0 ;  /* 0x2000000dff0d7230 */ /* 0x000fe40000004100 */
[----:B------:R-:W-:-:S02]  /*9f70*/  HADD2.F32 R11, -RZ, R8.H0_H0 ;  /* 0x20000008ff0b7230 */ /* 0x000fc40000004100 */
[--C-:B-1----:R-:W-:Y:S02]  /*9f80*/  HADD2.F32 R10, -RZ, R7.reuse.H1_H1 ;  /* 0x30000007ff0a7230 */ /* 0x102fe40000004100 */
[--C-:B------:R-:W-:Y:S02]  /*9f90*/  HADD2.F32 R3, -RZ, R4.reuse.H0_H0 ;  /* 0x20000004ff037230 */ /* 0x100fe40000004100 */
[----:B------:R-:W-:Y:S02]  /*9fa0*/  HADD2.F32 R4, -RZ, R4.H1_H1 ;  /* 0x30000004ff047230 */ /* 0x000fe40000004100 */
[C---:B------:R-:W-:Y:S01]  /*9fb0*/  FMUL.FTZ R14, R10.reuse, R13 ;  /* 0x0000000d0a0e7220 */ /* 0x040fe20000410000 */
[----:B------:R-:W-:Y:S02]  /*9fc0*/  HADD2.F32 R9, -RZ, R7.H0_H0 ;  /* 0x20000007ff097230 */ /* 0x000fe40000004100 */
[----:B------:R-:W-:Y:S01]  /*9fd0*/  FMUL.FTZ R20, R10, R11 ;  /* 0x0000000b0a147220 */ /* 0x000fe20000410000 */
[----:B------:R-:W-:-:S02]  /*9fe0*/  HADD2.F32 R7, -RZ, R6.H0_H0 ;  /* 0x20000006ff077230 */ /* 0x000fc40000004100 */
[C---:B------:R-:W-:Y:S01]  /*9ff0*/  FMUL.FTZ R10, R4.reuse, R12 ;  /* 0x0000000c040a7220 */ /* 0x040fe20000410000 */
[----:B------:R-:W-:Y:S02]  /*a000*/  HADD2.F32 R8, -RZ, R6.H1_H1 ;  /* 0x30000006ff087230 */ /* 0x000fe40000004100 */
[----:B------:R-:W-:Y:S01]  /*a010*/  FFMA.FTZ R15, R9, R11, -R14 ;  /* 0x0000000b090f7223 */ /* 0x000fe2000001080e */
[-C--:B------:R-:W-:Y:S01]  /*a020*/  FMUL.FTZ R14, R4, R32.reuse ;  /* 0x00000020040e7220 */ /* 0x080fe20000410000 */
[----:B------:R-:W-:Y:S01]  /*a030*/  FFMA.FTZ R32, R3, R32, -R10 ;  /* 0x0000002003207223 */ /* 0x000fe2000001080a */
[----:B------:R-:W-:Y:S02]  /*a040*/  HADD2.F32 R10, -RZ, R31.H1_H1 ;  /* 0x3000001fff0a7230 */ /* 0x000fe40000004100 */
[----:B------:R-:W-:Y:S01]  /*a050*/  FFMA.FTZ R20, R9, R13, R20 ;  /* 0x0000000d09147223 */ /* 0x000fe20000010014 */
[----:B------:R-:W-:Y:S02]  /*a060*/  HADD2.F32 R6, -RZ, R5.H0_H0 ;  /* 0x20000005ff067230 */ /* 0x000fe40000004100 */
[----:B------:R-:W-:Y:S01]  /*a070*/  FFMA.FTZ R3, R3, R12, R14 ;  /* 0x0000000c03037223 */ /* 0x000fe2000001000e */
[----:B------:R-:W-:-:S02]  /*a080*/  HADD2.F32 R31, -RZ, R31.H0_H0 ;  /* 0x2000001fff1f7230 */ /* 0x000fc40000004100 */
[CC--:B------:R-:W-:Y:S01]  /*a090*/  FMUL.FTZ R12, R8.reuse, R10.reuse ;  /* 0x0000000a080c7220 */ /* 0x0c0fe20000410000 */
[----:B------:R-:W-:Y:S02]  /*a0a0*/  HADD2.F32 R5, -RZ, R5.H1_H1 ;  /* 0x30000005ff057230 */ /* 0x000fe40000004100 */
[----:B------:R-:W-:Y:S02]  /*a0b0*/  HADD2.F32 R9, -RZ, R21.H0_H0 ;  /* 0x20000015ff097230 */ /* 0x000fe40000004100 */
[-C--:B------:R-:W-:Y:S01]  /*a0c0*/  FMUL.FTZ R13, R8, R31.reuse ;  /* 0x0000001f080d7220 */ /* 0x080fe20000410000 */
[----:B------:R-:W-:Y:S02]  /*a0d0*/  HADD2.F32 R4, -RZ, R24.H0_H0 ;  /* 0x20000018ff047230 */ /* 0x000fe40000004100 */
[----:B------:R-:W-:Y:S01]  /*a0e0*/  FFMA.FTZ R12, R7, R31, -R12 ;  /* 0x0000001f070c7223 */ /* 0x000fe2000001080c */
[----:B------:R-:W-:Y:S01]  /*a0f0*/  FMUL.FTZ R11, R5, R9 ;  /* 0x00000009050b7220 */ /* 0x000fe20000410000 */
[----:B------:R-:W-:Y:S01]  /*a100*/  FFMA.FTZ R13, R7, R10, R13 ;  /* 0x0000000a070d7223 */ /* 0x000fe2000001000d */
[-C--:B------:R-:W-:Y:S01]  /*a110*/  FMUL.FTZ R8, R5, R4.reuse ;  /* 0x0000000405087220 */ /* 0x080fe20000410000 */
[----:B------:R-:W-:Y:S01]  /*a120*/  F2FP.F16.F32.PACK_AB R7, R20, R15 ;  /* 0x0000000f1407723e */ /* 0x000fe200000000ff */
[C---:B------:R-:W-:Y:S01]  /*a130*/  FFMA.FTZ R5, R6.reuse, R4, -R11 ;  /* 0x0000000406057223 */ /* 0x040fe2000001080b */
[----:B------:R-:W-:Y:S01]  /*a140*/  F2FP.F16.F32.PACK_AB R4, R3, R32 ;  /* 0x000000200304723e */ /* 0x000fe200000000ff */
[----:B------:R-:W-:Y:S01]  /*a150*/  FFMA.FTZ R8, R6, R9, R8 ;  /* 0x0000000906087223 */ /* 0x000fe20000010008 */
[----:B------:R-:W-:-:S04]  /*a160*/  F2FP.F16.F32.PACK_AB R6, R13, R12 ;  /* 0x0000000c0d06723e */ /* 0x000fc800000000ff */
[----:B------:R-:W-:-:S05]  /*a170*/  F2FP.F16.F32.PACK_AB R5, R8, R5 ;  /* 0x000000050805723e */ /* 0x000fca00000000ff */
[----:B------:R2:W-:Y:S01]  /*a180*/  STS.128 [R0+0x1000], R4 ;  /* 0x0010000400007388 */ /* 0x0005e20000000c00 */
[----:B------:R-:W-:Y:S05]  /*a190*/  BRA `(.L_x_5856) ;  /* 0x0000001400107947 */ /* 0x000fea0003800000 */
.L_x_5843:
[----:B------:R-:W1:Y:S01]  /*a1a0*/  LDC R6, c[0x0][0x448] ;  /* 0x00011200ff067b82 */ /* 0x000e620000000800 */
[----:B------:R-:W2:Y:S01]  /*a1b0*/  S2R R0, SR_TID.X ;  /* 0x0000000000007919 */ /* 0x000ea20000002100 */
[----:B------:R-:W-:Y:S01]  /*a1c0*/  ULDC.64 UR4, c[0x0][0x3f8] ;  /* 0x0000fe0000047ab9 */ /* 0x000fe20000000a00 */
[----:B------:R-:W-:Y:S01]  /*a1d0*/  ULDC.64 UR6, c[0x0][0x408] ;  /* 0x0001020000067ab9 */ /* 0x000fe20000000a00 */
[----:B------:R-:W-:Y:S02]  /*a1e0*/  IMAD.MOV.U32 R25, RZ, RZ, R27 ;  /* 0x000000ffff197224 */ /* 0x000fe400078e001b */
        /* <DEDUP_REMOVED lines=29> */
[----:B------:R-:W1:Y:S01]  /*a3c0*/  LDC R37, c[0x0][0x3f4] ;  /* 0x0000fd00ff257b82 */ /* 0x000e620000000800 */
[----:B------:R-:W2:Y:S01]  /*a3d0*/  SHFL.IDX PT, R4, R26, RZ, 0x1c1f ;  /* 0x001c1fff1a047589 */ /* 0x000ea200000e0000 */
[----:B------:R-:W-:-:S03]  /*a3e0*/  IMAD R3, R23, R6, RZ ;  /* 0x0000000617037224 */ /* 0x000fc600078e02ff */
[----:B------:R-:W4:Y:S04]  /*a3f0*/  SHFL.IDX PT, R0, R27, RZ, 0x1c1f ;  /* 0x001c1fff1b007589 */ /* 0x000f2800000e0000 */
[----:B------:R-:W5:Y:S04]  /*a400*/  SHFL.IDX PT, R14, R35, RZ, 0x1c1f ;  /* 0x001c1fff230e7589 */ /* 0x000f6800000e0000 */
[----:B------:R-:W5:Y:S01]  /*a410*/  SHFL.IDX PT, R5, R25, RZ, 0x1c1f ;  /* 0x001c1fff19057589 */ /* 0x000f6200000e0000 */
[----:B-1----:R-:W-:-:S04]  /*a420*/  ISETP.GE.AND P0, PT, R18, R37, PT ;  /* 0x000000251200720c */ /* 0x002fc80003f06270 */
[----:B------:R-:W-:-:S13]  /*a430*/  ISETP.GE.OR P1, PT, R34, R3, P0 ;  /* 0x000000032200720c */ /* 0x000fda0000726670 */
[C---:B------:R-:W-:Y:S01]  /*a440*/  @!P1 IMAD.SHL.U32 R7, R18.reuse, 0x2, RZ ;  /* 0x0000000212079824 */ /* 0x040fe200078e00ff */
[----:B------:R-:W-:-:S04]  /*a450*/  @!P1 SHF.L.U64.HI R6, R18, 0x1, R19 ;  /* 0x0000000112069819 */ /* 0x000fc80000010213 */
[----:B--2---:R-:W-:-:S05]  /*a460*/  @!P1 IADD3 R8, P2, R4, R7, RZ ;  /* 0x0000000704089210 */ /* 0x004fca0007f5e0ff */
[----:B----4-:R-:W-:-:S06]  /*a470*/  @!P1 IMAD.X R9, R0, 0x1, R6, P2 ;  /* 0x0000000100099824 */ /* 0x010fcc00010e0606 */
[----:B0--3--:R-:W2:Y:S01]  /*a480*/  @!P1 LD.E.128 R8, desc[UR40][R8.64] ;  /* 0x0000002808089980 */ /* 0x009ea2000c101d00 */
[----:B-----5:R-:W-:-:S05]  /*a490*/  @!P1 IADD3 R4, P2, R14, R7, RZ ;  /* 0x000000070e049210 */ /* 0x020fca0007f5e0ff */
[----:B------:R-:W-:-:S06]  /*a4a0*/  @!P1 IMAD.X R5, R5, 0x1, R6, P2 ;  /* 0x0000000105059824 */ /* 0x000fcc00010e0606 */
[----:B------:R-:W3:Y:S01]  /*a4b0*/  @!P1 LD.E.128 R4, desc[UR40][R4.64] ;  /* 0x0000002804049980 */ /* 0x000ee2000c101d00 */
[----:B------:R-:W-:Y:S02]  /*a4c0*/  CS2R R20, SRZ ;  /* 0x0000000000147805 */ /* 0x000fe4000001ff00 */
[----:B------:R-:W-:Y:S02]  /*a4d0*/  CS2R R30, SRZ ;  /* 0x00000000001e7805 */ /* 0x000fe4000001ff00 */
[----:B------:R-:W-:Y:S01]  /*a4e0*/  CS2R R28, SRZ ;  /* 0x00000000001c7805 */ /* 0x000fe2000001ff00 */
[----:B------:R0:W1:Y:S01]  /*a4f0*/  SHFL.IDX PT, R24, R26, 0x1, 0x1c1f ;  /* 0x003c1f001a187f89 */ /* 0x00006200000e0000 */
[----:B------:R-:W-:-:S03]  /*a500*/  CS2R R32, SRZ ;  /* 0x0000000000207805 */ /* 0x000fc6000001ff00 */
[----:B------:R0:W4:Y:S04]  /*a510*/  SHFL.IDX PT, R14, R35, 0x1, 0x1c1f ;  /* 0x003c1f00230e7f89 */ /* 0x00012800000e0000 */
[----:B------:R-:W0:Y:S01]  /*a520*/  SHFL.IDX PT, R25, R25, 0x1, 0x1c1f ;  /* 0x003c1f0019197f89 */ /* 0x000e2200000e0000 */
[----:B--2---:R-:W-:Y:S02]  /*a530*/  @!P1 IMAD.MOV.U32 R20, RZ, RZ, R8 ;  /* 0x000000ffff149224 */ /* 0x004fe400078e0008 */
[----:B------:R-:W-:Y:S02]  /*a540*/  @!P1 IMAD.MOV.U32 R21, RZ, RZ, R9 ;  /* 0x000000ffff159224 */ /* 0x000fe400078e0009 */
[----:B------:R-:W-:Y:S02]  /*a550*/  IMAD.MOV.U32 R0, RZ, RZ, R20 ;  /* 0x000000ffff007224 */ /* 0x000fe400078e0014 */
[----:B------:R-:W-:-:S02]  /*a560*/  @!P1 IMAD.MOV.U32 R28, RZ, RZ, R10 ;  /* 0x000000ffff1c9224 */ /* 0x000fc400078e000a */
[----:B------:R-:W-:Y:S01]  /*a570*/  @!P1 IMAD.MOV.U32 R29, RZ, RZ, R11 ;  /* 0x000000ffff1d9224 */ /* 0x000fe200078e000b */
[----:B------:R-:W-:Y:S01]  /*a580*/  PRMT R56, R56, 0x5410, R0 ;  /* 0x0000541038387816 */ /* 0x000fe20000000000 */
[----:B------:R-:W-:Y:S01]  /*a590*/  IMAD.MOV.U32 R12, RZ, RZ, R21 ;  /* 0x000000ffff0c7224 */ /* 0x000fe200078e0015 */
[----:B------:R2:W0:Y:S01]  /*a5a0*/  SHFL.IDX PT, R0, R27, 0x1, 0x1c1f ;  /* 0x003c1f001b007f89 */ /* 0x00042200000e0000 */
[----:B---3--:R-:W-:Y:S01]  /*a5b0*/  @!P1 MOV R30, R4 ;  /* 0x00000004001e9202 */ /* 0x008fe20000000f00 */
[----:B------:R-:W-:Y:S02]  /*a5c0*/  @!P1 IMAD.MOV.U32 R31, RZ, RZ, R5 ;  /* 0x000000ffff1f9224 */ /* 0x000fe400078e0005 */
[----:B------:R-:W-:Y:S01]  /*a5d0*/  @!P1 IMAD.MOV.U32 R32, RZ, RZ, R6 ;  /* 0x000000ffff209224 */ /* 0x000fe200078e0006 */
[----:B------:R-:W-:Y:S01]  /*a5e0*/  PRMT R46, R12, 0x7610, R46 ;  /* 0x000076100c2e7816 */ /* 0x000fe2000000002e */
[----:B------:R-:W-:Y:S02]  /*a5f0*/  @!P1 IMAD.MOV.U32 R33, RZ, RZ, R7 ;  /* 0x000000ffff219224 */ /* 0x000fe400078e0007 */
[----:B------:R-:W-:-:S02]  /*a600*/  IMAD.MOV.U32 R4, RZ, RZ, R30 ;  /* 0x000000ffff047224 */ /* 0x000fc400078e001e */
[----:B------:R-:W-:Y:S02]  /*a610*/  IMAD.MOV.U32 R5, RZ, RZ, R31 ;  /* 0x000000ffff057224 */ /* 0x000fe400078e001f */
[----:B------:R-:W-:Y:S01]  /*a620*/  IMAD.MOV.U32 R8, RZ, RZ, R28 ;  /* 0x000000ffff087224 */ /* 0x000fe200078e001c */
[----:B------:R-:W-:Y:S01]  /*a630*/  PRMT R56, R4, 0x7610, R56 ;  /* 0x0000761004387816 */ /* 0x000fe20000000038 */
[----:B------:R-:W-:Y:S01]  /*a640*/  IMAD.MOV.U32 R9, RZ, RZ, R29 ;  /* 0x000000ffff097224 */ /* 0x000fe200078e001d */
[----:B------:R-:W-:Y:S01]  /*a650*/  PRMT R47, R5, 0x7610, R47 ;  /* 0x00007610052f7816 */ /* 0x000fe2000000002f */
[----:B------:R-:W-:Y:S01]  /*a660*/  IMAD.MOV.U32 R6, RZ, RZ, R32 ;  /* 0x000000ffff067224 */ /* 0x000fe200078e0020 */
[----:B------:R-:W-:Y:S01]  /*a670*/  CS2R R4, SRZ ;  /* 0x0000000000047805 */ /* 0x000fe2000001ff00 */
[----:B------:R-:W-:Y:S01]  /*a680*/  IMAD.MOV.U32 R7, RZ, RZ, R33 ;  /* 0x000000ffff077224 */ /* 0x000fe200078e0021 */
[----:B------:R-:W-:Y:S02]  /*a690*/  PRMT R36, R8, 0x5410, R9 ;  /* 0x0000541008247816 */ /* 0x000fe40000000009 */
[----:B------:R-:W-:-:S02]  /*a6a0*/  PRMT R57, R6, 0x7610, R57 ;  /* 0x0000761006397816 */ /* 0x000fc40000000039 */
[----:B-12-4-:R-:W-:-:S07]  /*a6b0*/  PRMT R50, R7, 0x7610, R50 ;  /* 0x0000761007327816 */ /* 0x016fce0000000032 */
.L_x_6159:
[----:B------:R-:W2:Y:S01]  /*a6c0*/  LDL R7, [R1+0x58] ;  /* 0x0000580001077983 */ /* 0x000ea20000100800 */
[----:B------:R-:W-:Y:S01]  /*a6d0*/  VIADD R34, R34, 0x20 ;  /* 0x0000002022227836 */ /* 0x000fe20000000000 */
[----:B------:R-:W-:Y:S01]  /*a6e0*/  BSSY B1, `(.L_x_5860) ;  /* 0x0000016000017945 */ /* 0x000fe20003800000 */
[----:B------:R-:W-:Y:S02]  /*a6f0*/  CS2R R8, SRZ ;  /* 0x0000000000087805 */ /* 0x000fe4000001ff00 */
[----:B------:R-:W-:Y:S02]  /*a700*/  CS2R R10, SRZ ;  /* 0x00000000000a7805 */ /* 0x000fe4000001ff00 */
[----:B------:R-:W-:Y:S02]  /*a710*/  ISETP.GE.AND P1, PT, R34, R3, PT ;  /* 0x000000032200720c */ /* 0x000fe40003f26270 */
[----:B--2---:R-:W-:-:S04]  /*a720*/  LEA.HI R6, R7, R7, RZ, 0x1 ;  /* 0x0000000707067211 */ /* 0x004fc800078f08ff */
[----:B------:R-:W-:-:S05]  /*a730*/  LOP3.LUT R6, R6, 0xfffffffe, RZ, 0xc0, !PT ;  /* 0xfffffffe06067812 */ /* 0x000fca00078ec0ff */
[----:B------:R-:W-:Y:S01]  /*a740*/  IMAD.IADD R13, R7, 0x1, -R6 ;  /* 0x00000001070d7824 */ /* 0x000fe200078e0a06 */
[----:B------:R-:W-:-:S04]  /*a750*/  CS2R R6, SRZ ;  /* 0x0000000000067805 */ /* 0x000fc8000001ff00 */
[----:B------:R-:W-:Y:S01]  /*a760*/  SHF.L.U32 R13, R13, 0x1f, RZ ;  /* 0x0000001f0d0d7819 */ /* 0x000fe200000006ff */
[----:B------:R-:W-:Y:S06]  /*a770*/  @P1 BRA `(.L_x_5861) ;  /* 0x0000000000301947 */ /* 0x000fec0003800000 */
[----:B------:R-:W-:Y:S02]  /*a780*/  CS2R R6, SRZ ;  /* 0x0000000000067805 */ /* 0x000fe4000001ff00 */
[----:B------:R-:W-:Y:S02]  /*a790*/  CS2R R8, SRZ ;  /* 0x0000000000087805 */ /* 0x000fe4000001ff00 */
[----:B------:R-:W-:Y:S01]  /*a7a0*/  CS2R R10, SRZ ;  /* 0x00000000000a7805 */ /* 0x000fe2000001ff00 */
[----:B------:R-:W-:Y:S06]  /*a7b0*/  @P0 BRA `(.L_x_5861) ;  /* 0x0000000000200947 */ /* 0x000fec0003800000 */
[C---:B------:R-:W-:Y:S01]  /*a7c0*/  IMAD.SHL.U32 R7, R18.reuse, 0x2, RZ ;  /* 0x0000000212077824 */ /* 0x040fe200078e00ff */
[----:B------:R-:W-:-:S04]  /*a7d0*/  SHF.L.U64.HI R5, R18, 0x1, R19 ;  /* 0x0000000112057819 */ /* 0x000fc80000010213 */
[-C--:B------:R-:W-:Y:S02]  /*a7e0*/  IADD3 R8, P1, R24, R7.reuse, RZ ;  /* 0x0000000718087210 */ /* 0x080fe40007f3e0ff */
[----:B------:R-:W-:-:S03]  /*a7f0*/  IADD3 R4, P2, R14, R7, RZ ;  /* 0x000000070e047210 */ /* 0x000fc60007f5e0ff */
[--C-:B0-----:R-:W-:Y:S02]  /*a800*/  IMAD.X R9, R0, 0x1, R5.reuse, P1 ;  /* 0x0000000100097824 */ /* 0x101fe400008e0605 */
[----:B------:R-:W-:-:S04]  /*a810*/  IMAD.X R5, R25, 0x1, R5, P2 ;  /* 0x0000000119057824 */ /* 0x000fc800010e0605 */
[----:B------:R-:W5:Y:S04]  /*a820*/  LD.E.128 R8, desc[UR40][R8.64] ;  /* 0x0000002808087980 */ /* 0x000f68000c101d00 */
[----:B------:R-:W5:Y:S02]  /*a830*/  LD.E.128 R4, desc[UR40][R4.64] ;  /* 0x0000002804047980 */ /* 0x000f64000c101d00 */
.L_x_5861:
[----:B------:R-:W-:Y:S05]  /*a840*/  BSYNC B1 ;  /* 0x0000000000017941 */ /* 0x000fea0003800000 */
.L_x_5860:
[----:B------:R-:W1:Y:S01]  /*a850*/  SYNCS.PHASECHK.TRANS64.TRYWAIT P1, [R2+URZ+0x28c00], R13 ;  /* 0x028c000d020075a7 */ /* 0x000e62000802017f */
[----:B------:R-:W-:Y:S01]  /*a860*/  VIADDMNMX R3, R3, -R196, 0x40, PT ;  /* 0x0000004003037446 */ /* 0x000fe200038009c4 */
[C---:B0-----:R-:W-:Y:S01]  /*a870*/  VIADD R0, R193.reuse, 0x20 ;  /* 0x00000020c1007836 */ /* 0x041fe20000000000 */
[----:B------:R-:W-:Y:S01]  /*a880*/  BSSY B1, `(.L_x_5862) ;  /* 0x0000010000017945 */ /* 0x000fe20003800000 */
[----:B-----5:R-:W-:Y:S01]  /*a890*/  IMAD.MOV.U32 R12, RZ, RZ, R4 ;  /* 0x000000ffff0c7224 */ /* 0x020fe200078e0004 */
[-C--:B------:R-:W-:Y:S01]  /*a8a0*/  ISETP.GE.OR P2, PT, R193, R3.reuse, P0 ;  /* 0x00000003c100720c */ /* 0x080fe20000746670 */
[----:B------:R-:W-:Y:S01]  /*a8b0*/  IMAD.MOV.U32 R14, RZ, RZ, R5 ;  /* 0x000000ffff0e7224 */ /* 0x000fe200078e0005 */
[----:B------:R-:W-:Y:S01]  /*a8c0*/  ISETP.GE.OR P0, PT, R0, R3, P0 ;  /* 0x000000030000720c */ /* 0x000fe20000706670 */
[----:B------:R-:W-:Y:S01]  /*a8d0*/  IMAD.MOV.U32 R3, RZ, RZ, R6 ;  /* 0x000000ffff037224 */ /* 0x000fe200078e0006 */
[----:B------:R-:W-:Y:S01]  /*a8e0*/  PRMT R40, R12, 0x7610, R40 ;  /* 0x000076100c287816 */ /* 0x000fe20000000028 */
[----:B------:R-:W-:Y:S01]  /*a8f0*/  IMAD.MOV.U32 R12, RZ, RZ, R7 ;  /* 0x000000ffff0c7224 */ /* 0x000fe200078e0007 */
[----:B------:R-:W-:Y:S01]  /*a900*/  PRMT R57, R57, 0x5410, R14 ;  /* 0x0000541039397816 */ /* 0x000fe2000000000e */
[----:B------:R-:W-:Y:S01]  /*a910*/  IMAD.MOV.U32 R14, RZ, RZ, R8 ;  /* 0x000000ffff0e7224 */ /* 0x000fe200078e0008 */
[----:B------:R-:W-:Y:S01]  /*a920*/  IADD3 R35, R18, R37, RZ ;  /* 0x0000002512237210 */ /* 0x000fe20007ffe0ff */
[----:B------:R-:W-:Y:S01]  /*a930*/  IMAD.MOV.U32 R15, RZ, RZ, R9 ;  /* 0x000000ffff0f7224 */ /* 0x000fe200078e0009 */
[----:B------:R-:W-:-:S02]  /*a940*/  PRMT R39, R12, 0x5410, R3 ;  /* 0x000054100c277816 */ /* 0x000fc40000000003 */
[----:B------:R-:W-:Y:S02]  /*a950*/  PRMT R40, R40, 0x5410, R14 ;  /* 0x0000541028287816 */ /* 0x000fe4000000000e */
[----:B------:R-:W-:Y:S01]  /*a960*/  PRMT R58, R15, 0x7610, R58 ;  /* 0x000076100f3a7816 */ /* 0x000fe2000000003a */
[----:B-1----:R-:W-:Y:S06]  /*a970*/  @!P1 BRA `(.L_x_5863) ;  /* 0x0000019800649947 */ /* 0x002fec0003800000 */
.L_x_6160:
[----:B------:R-:W-:Y:S05]  /*a980*/  BSYNC B1 ;  /* 0x0000000000017941 */ /* 0x000fea0003800000 */
.L_x_5862:
[----:B------:R-:W-:Y:S01]  /*a990*/  BSSY B1, `(.L_x_5864) ;  /* 0x0000063000017945 */ /* 0x000fe20003800000 */
[----:B------:R-:W-:Y:S01]  /*a9a0*/  IMAD.MOV.U32 R3, RZ, RZ, R10 ;  /* 0x000000ffff037224 */ /* 0x000fe200078e000a */
[----:B------:R-:W-:Y:S01]  /*a9b0*/  LOP3.LUT R35, R35, 0x38, RZ, 0xc0, !PT ;  /* 0x0000003823237812 */ /* 0x000fe200078ec0ff */
[----:B------:R-:W-:Y:S01]  /*a9c0*/  IMAD.MOV.U32 R34, RZ, RZ, R11 ;  /* 0x000000ffff227224 */ /* 0x000fe200078e000b */
[----:B------:R-:W-:Y:S06]  /*a9d0*/  @P2 BRA `(.L_x_5865) ;  /* 0x0000000400782947 */ /* 0x000fec0003800000 */
[----:B------:R-:W-:Y:S01]  /*a9e0*/  IMAD.SHL.U32 R12, R198, 0x40, RZ ;  /* 0x00000040c60c7824 */ /* 0x000fe200078e00ff */
[--C-:B------:R-:W-:Y:S01]  /*a9f0*/  SHF.R.U64 R20, R20, 0x10, R21.reuse ;  /* 0x0000001014147819 */ /* 0x100fe20000001215 */
[----:B------:R-:W-:Y:S01]  /*aa00*/  HADD2.F32 R47, -RZ, R47.H0_H0 ;  /* 0x2000002fff2f7230 */ /* 0x000fe20000004100 */
[----:B------:R-:W-:Y:S01]  /*aa10*/  SHF.R.U32.HI R49, RZ, 0x10, R21 ;  /* 0x00000010ff317819 */ /* 0x000fe20000011615 */
[----:B------:R-:W-:Y:S01]  /*aa20*/  HADD2.F32 R46, -RZ, R46.H0_H0 ;  /* 0x2000002eff2e7230 */ /* 0x000fe20000004100 */
[----:B------:R-:W-:Y:S02]  /*aa30*/  LOP3.LUT R25, R12, 0x1c0, RZ, 0xc0, !PT ;  /* 0x000001c00c197812 */ /* 0x000fe400078ec0ff */
[----:B------:R-:W-:Y:S02]  /*aa40*/  SHF.R.U64 R21, R28, 0x10, R29 ;  /* 0x000000101c157819 */ /* 0x000fe4000000121d */
[----:B------:R-:W-:Y:S02]  /*aa50*/  LOP3.LUT R12, R25, 0x38, R18, 0xf8, !PT ;  /* 0x00000038190c7812 */ /* 0x000fe400078ef812 */
[----:B------:R-:W-:Y:S01]  /*aa60*/  SHF.R.U32.HI R14, RZ, 0x3, R25 ;  /* 0x00000003ff0e7819 */ /* 0x000fe20000011619 */
[----:B------:R-:W-:Y:S01]  /*aa70*/  HADD2.F32 R21, -RZ, R21.H0_H0 ;  /* 0x20000015ff157230 */ /* 0x000fe20000004100 */
[----:B------:R-:W-:-:S02]  /*aa80*/  SHF.R.U64 R28, R32, 0x10, R33 ;  /* 0x00000010201c7819 */ /* 0x000fc40000001221 */
[----:B0-----:R-:W-:Y:S02]  /*aa90*/  LOP3.LUT R13, R12, R14, RZ, 0x3c, !PT ;  /* 0x0000000e0c0d7212 */ /* 0x001fe400078e3cff */
[----:B------:R-:W-:Y:S02]  /*aaa0*/  LOP3.LUT R25, R14, R35, R25, 0x1e, !PT ;  /* 0x000000230e197212 */ /* 0x000fe400078e1e19 */
[----:B------:R-:W-:Y:S01]  /*aab0*/  SHF.R.U32.HI R53, RZ, 0x10, R33 ;  /* 0x00000010ff357819 */ /* 0x000fe20000011621 */
[C---:B------:R-:W-:Y:S01]  /*aac0*/  IMAD R13, R208.reuse, 0x200, R13 ;  /* 0x00000200d00d7824 */ /* 0x040fe200078e020d */
[----:B------:R-:W-:Y:S01]  /*aad0*/  SHF.R.U32.HI R48, RZ, 0x10, R31 ;  /* 0x00000010ff307819 */ /* 0x000fe2000001161f */
[----:B------:R-:W-:Y:S01]  /*aae0*/  IMAD R25, R208, 0x200, R25 ;  /* 0x00000200d0197824 */ /* 0x000fe200078e0219 */
[----:B------:R-:W-:Y:S01]  /*aaf0*/  SHF.R.U32.HI R55, RZ, 0x10, R29 ;  /* 0x00000010ff377819 */ /* 0x000fe2000001161d */
[--C-:B------:R-:W-:Y:S01]  /*ab00*/  IMAD R37, R13, 0x2, R2.reuse ;  /* 0x000000020d257824 */ /* 0x100fe200078e0202 */
[----:B------:R-:W-:Y:S01]  /*ab10*/  SHF.R.U64 R30, R30, 0x10, R31 ;  /* 0x000000101e1e7819 */ /* 0x000fe2000000121f */
[----:B------:R-:W-:-:S02]  /*ab20*/  IMAD R38, R25, 0x2, R2 ;  /* 0x0000000219267824 */ /* 0x000fc400078e0202 */
[----:B------:R-:W-:Y:S01]  /*ab30*/  HADD2.F32 R48, -RZ, R48.H0_H0 ;  /* 0x20000030ff307230 */ /* 0x000fe20000004100 */
[----:B------:R-:W0:Y:S04]  /*ab40*/  LDS.128 R12, [R37+0x20400] ;  /* 0x02040000250c7984 */ /* 0x000e280000000c00 */
[----:B------:R-:W1:Y:S01]  /*ab50*/  LDS.128 R24, [R38+0x20400] ;  /* 0x0204000026187984 */ /* 0x000e620000000c00 */
[--C-:B0-----:R-:W-:Y:S02]  /*ab60*/  HADD2.F32 R32, -RZ, R13.reuse.H0_H0 ;  /* 0x2000000dff207230 */ /* 0x101fe40000004100 */
[----:B------:R-:W-:Y:S02]  /*ab70*/  HADD2.F32 R33, -RZ, R13.H1_H1 ;  /* 0x3000000dff217230 */ /* 0x000fe40000004100 */
[----:B-1----:R-:W-:-:S02]  /*ab80*/  HADD2.F32 R13, -RZ, R25.H0_H0 ;  /* 0x20000019ff0d7230 */ /* 0x002fc40000004100 */
[----:B------:R-:W-:Y:S02]  /*ab90*/  HADD2.F32 R43, -RZ, R25.H1_H1 ;  /* 0x30000019ff2b7230 */ /* 0x000fe40000004100 */
[----:B------:R-:W-:Y:S02]  /*aba0*/  HADD2.F32 R44, -RZ, R27.H0_H0 ;  /* 0x2000001bff2c7230 */ /* 0x000fe40000004100 */
[CC--:B------:R-:W-:Y:S01]  /*abb0*/  FMUL.FTZ R25, R13.reuse, R47.reuse ;  /* 0x0000002f0d197220 */ /* 0x0c0fe20000410000 */
[-C--:B------:R-:W-:Y:S01]  /*abc0*/  FMUL.FTZ R51, R13, R46.reuse ;  /* 0x0000002e0d337220 */ /* 0x080fe20000410000 */
[----:B------:R-:W-:Y:S02]  /*abd0*/  HADD2.F32 R41, -RZ, R15.H0_H0 ;  /* 0x2000000fff297230 */ /* 0x000fe40000004100 */
[C---:B------:R-:W-:Y:S01]  /*abe0*/  FFMA.FTZ R13, R32.reuse, R46, -R25 ;  /* 0x0000002e200d7223 */ /* 0x040fe20000010819 */
[----:B------:R-:W-:Y:S02]  /*abf0*/  HADD2.F32 R46, -RZ, R49.H0_H0 ;  /* 0x20000031ff2e7230 */ /* 0x000fe40000004100 */
[----:B------:R-:W-:Y:S01]  /*ac00*/  FFMA.FTZ R25, R32, R47, R51 ;  /* 0x0000002f20197223 */ /* 0x000fe20000010033 */
[----:B------:R-:W-:-:S02]  /*ac10*/  HADD2.F32 R49, -RZ, R50.H0_H0 ;  /* 0x20000032ff317230 */ /* 0x000fc40000004100 */
[C---:B------:R-:W-:Y:S01]  /*ac20*/  FMUL.FTZ R50, R43.reuse, R48 ;  /* 0x000000302b327220 */ /* 0x040fe20000410000 */
[----:B------:R-:W-:Y:S02]  /*ac30*/  HADD2.F32 R47, -RZ, R36.H1_H1 ;  /* 0x30000024ff2f7230 */ /* 0x000fe40000004100 */
[-C--:B------:R-:W-:Y:S01]  /*ac40*/  FMUL.FTZ R52, R43, R46.reuse ;  /* 0x0000002e2b347220 */ /* 0x080fe20000410000 */
[----:B------:R-:W-:Y:S02]  /*ac50*/  HADD2.F32 R45, -RZ, R27.H1_H1 ;  /* 0x3000001bff2d7230 */ /* 0x000fe40000004100 */
[----:B------:R-:W-:Y:S01]  /*ac60*/  FFMA.FTZ R32, R33, R46, -R50 ;  /* 0x0000002e21207223 */ /* 0x000fe20000010832 */
[C---:B------:R-:W-:Y:S01]  /*ac70*/  FMUL.FTZ R50, R44.reuse, R49 ;  /* 0x000000312c327220 */ /* 0x040fe20000410000 */
[----:B------:R-:W-:Y:S02]  /*ac80*/  HADD2.F32 R46, -RZ, R53.H0_H0 ;  /* 0x20000035ff2e7230 */ /* 0x000fe40000004100 */
[----:B------:R-:W-:Y:S01]  /*ac90*/  FMUL.FTZ R54, R44, R47 ;  /* 0x0000002f2c367220 */ /* 0x000fe20000410000 */
[----:B------:R-:W-:-:S02]  /*aca0*/  HADD2.F32 R31, -RZ, R15.H1_H1 ;  /* 0x3000000fff1f7230 */ /* 0x000fc40000004100 */
[----:B------:R-:W-:Y:S01]  /*acb0*/  FFMA.FTZ R52, R33, R48, R52 ;  /* 0x0000003021347223 */ /* 0x000fe20000010034 */
[C---:B------:R-:W-:Y:S01]  /*acc0*/  FFMA.FTZ R47, R41.reuse, R47, -R50 ;  /* 0x0000002f292f7223 */ /* 0x040fe20000010832 */
[----:B------:R-:W-:Y:S02]  /*acd0*/  HADD2.F32 R44, -RZ, R55.H0_H0 ;  /* 0x20000037ff2c7230 */ /* 0x000fe40000004100 */
[----:B------:R-:W-:Y:S01]  /*ace0*/  FFMA.FTZ R54, R41, R49, R54 ;  /* 0x0000003129367223 */ /* 0x000fe20000010036 */
[----:B------:R-:W-:Y:S02]  /*acf0*/  HADD2.F32 R42, -RZ, R24.H0_H0 ;  /* 0x20000018ff2a7230 */ /* 0x000fe40000004100 */
[C---:B------:R-:W-:Y:S01]  /*ad00*/  FMUL.FTZ R48, R45.reuse, R46 ;  /* 0x0000002e2d307220 */ /* 0x040fe20000410000 */
[--C-:B------:R-:W-:Y:S02]  /*ad10*/  HADD2.F32 R41, -RZ, R56.reuse.H0_H0 ;  /* 0x20000038ff297230 */ /* 0x100fe40000004100 */
[----:B------:R-:W-:Y:S01]  /*ad20*/  FMUL.FTZ R50, R45, R44 ;  /* 0x0000002c2d327220 */ /* 0x000fe20000410000 */
[----:B------:R-:W-:-:S02]  /*ad30*/  HADD2.F32 R33, -RZ, R56.H1_H1 ;  /* 0x30000038ff217230 */ /* 0x000fc40000004100 */
[C---:B------:R-:W-:Y:S01]  /*ad40*/  FFMA.FTZ R56, R31.reuse, R44, -R48 ;  /* 0x0000002c1f387223 */ /* 0x040fe20000010830 */
[----:B------:R-:W-:Y:S02]  /*ad50*/  HADD2.F32 R29, -RZ, R12.H0_H0 ;  /* 0x2000000cff1d7230 */ /* 0x000fe40000004100 */
[C---:B------:R-:W-:Y:S01]  /*ad60*/  FMUL.FTZ R48, R42.reuse, R41 ;  /* 0x000000292a307220 */ /* 0x040fe20000410000 */
[----:B------:R-:W-:Y:S02]  /*ad70*/  HADD2.F32 R27, -RZ, R26.H0_H0 ;  /* 0x2000001aff1b7230 */ /* 0x000fe40000004100 */
[----:B------:R-:W-:Y:S01]  /*ad80*/  FMUL.FTZ R42, R42, R33 ;  /* 0x000000212a2a7220 */ /* 0x000fe20000410000 */
[----:B------:R-:W-:Y:S02]  /*ad90*/  HADD2.F32 R44, -RZ, R57.H0_H0 ;  /* 0x20000039ff2c7230 */ /* 0x000fe40000004100 */
[----:B------:R-:W-:Y:S01]  /*ada0*/  FFMA.FTZ R43, R31, R46, R50 ;  /* 0x0000002e1f2b7223 */ /* 0x000fe20000010032 */
[----:B------:R-:W-:-:S02]  /*adb0*/  HADD2.F32 R36, -RZ, R36.H0_H0 ;  /* 0x20000024ff247230 */ /* 0x000fc40000004100 */
[C---:B------:R-:W-:Y:S01]  /*adc0*/  FFMA.FTZ R48, R29.reuse, R33, -R48 ;  /* 0x000000211d307223 */ /* 0x040fe20000010830 */
[----:B------:R-:W-:Y:S02]  /*add0*/  HADD2.F32 R15, -RZ, R14.H0_H0 ;  /* 0x2000000eff0f7230 */ /* 0x000fe40000004100 */
[----:B------:R-:W-:Y:S01]  /*ade0*/  FFMA.FTZ R42, R29, R41, R42 ;  /* 0x000000291d2a7223 */ /* 0x000fe2000001002a */
[----:B------:R-:W-:Y:S02]  /*adf0*/  HADD2.F32 R24, -RZ, R24.H1_H1 ;  /* 0x30000018ff187230 */ /* 0x000fe40000004100 */
[C---:B------:R-:W-:Y:S01]  /*ae00*/  FMUL.FTZ R46, R27.reuse, R44 ;  /* 0x0000002c1b2e7220 */ /* 0x040fe20000410000 */
[----:B------:R-:W-:Y:S02]  /*ae10*/  HADD2.F32 R26, -RZ, R26.H1_H1 ;  /* 0x3000001aff1a7230 */ /* 0x000fe40000004100 */
[----:B------:R-:W-:Y:S01]  /*ae20*/  FMUL.FTZ R50, R27, R36 ;  /* 0x000000241b327220 */ /* 0x000fe20000410000 */
        /* <DEDUP_REMOVED lines=21> */
[----:B------:R1:W-:Y:S01]  /*af80*/  STS.128 [R37+0x20400], R12 ;  /* 0x0204000c25007388 */ /* 0x0003e20000000c00 */
[----:B------:R-:W-:Y:S02]  /*af90*/  F2FP.F16.F32.PACK_AB R24, R29, R42 ;  /* 0x0000002a1d18723e */ /* 0x000fe400000000ff */
[----:B------:R-:W-:-:S05]  /*afa0*/  F2FP.F16.F32.PACK_AB R26, R31, R50 ;  /* 0x000000321f1a723e */ /* 0x000fca00000000ff */
[----:B------:R1:W-:Y:S02]  /*afb0*/  STS.128 [R38+0x20400], R24 ;  /* 0x0204001826007388 */ /* 0x0003e40000000c00 */
.L_x_5865:
[----:B------:R-:W-:Y:S05]  /*afc0*/  BSYNC B1 ;  /* 0x0000000000017941 */ /* 0x000fea0003800000 */
.L_x_5864:
[----:B------:R-:W-:Y:S01]  /*afd0*/  PRMT R41, R3, 0x5410, R34 ;  /* 0x0000541003297816 */ /* 0x000fe20000000022 */
[----:B------:R-:W-:Y:S06]  /*afe0*/  @P0 BRA `(.L_x_5856) ;  /* 0x00000004007c0947 */ /* 0x000fec0003800000 */
[----:B------:R-:W0:Y:S01]  /*aff0*/  LDL R42, [R1+0x60] ;  /* 0x00006000012a7983 */ /* 0x000e220000100800 */
[----:B-1----:R-:W-:Y:S01]  /*b000*/  IMAD.SHL.U32 R12, R0, 0x40, RZ ;  /* 0x00000040000c7824 */ /* 0x002fe200078e00ff */
[----:B------:R-:W-:Y:S01]  /*b010*/  SHF.R.S32.HI R3, RZ, 0x1f, R0 ;  /* 0x0000001fff037819 */ /* 0x000fe20000011400 */
[----:B------:R-:W-:Y:S01]  /*b020*/  HADD2.F32 R21, -RZ, R58.H0_H0 ;  /* 0x2000003aff157230 */ /* 0x000fe20000004100 */
[--C-:B------:R-:W-:Y:S01]  /*b030*/  SHF.R.U64 R38, R4, 0x10, R5.reuse ;  /* 0x0000001004267819 */ /* 0x100fe20000001205 */
[----:B------:R-:W-:Y:S01]  /*b040*/  HADD2.F32 R29, -RZ, R57.H1_H1 ;  /* 0x30000039ff1d7230 */ /* 0x000fe20000004100 */
[----:B------:R-:W-:Y:S02]  /*b050*/  LEA.HI R3, R3, R0, RZ, 0x3 ;  /* 0x0000000003037211 */ /* 0x000fe400078f18ff */
[----:B------:R-:W-:Y:S02]  /*b060*/  LOP3.LUT R12, R12, 0x1c0, RZ, 0xc0, !PT ;  /* 0x000001c00c0c7812 */ /* 0x000fe400078ec0ff */
[----:B------:R-:W-:Y:S01]  /*b070*/  SHF.R.U32.HI R30, RZ, 0x10, R5 ;  /* 0x00000010ff1e7819 */ /* 0x000fe20000011605 */
[----:B------:R-:W-:Y:S01]  /*b080*/  IMAD.SHL.U32 R3, R3, 0x40, RZ ;  /* 0x0000004003037824 */ /* 0x000fe200078e00ff */
[----:B------:R-:W-:-:S02]  /*b090*/  SHF.R.U32.HI R0, RZ, 0x3, R12 ;  /* 0x00000003ff007819 */ /* 0x000fc4000001160c */
[----:B------:R-:W-:Y:S01]  /*b0a0*/  SHF.R.U64 R4, R10, 0x10, R11 ;  /* 0x000000100a047819 */ /* 0x000fe2000000120b */
[----:B------:R-:W-:Y:S01]  /*b0b0*/  HADD2.F32 R30, -RZ, R30.H0_H0 ;  /* 0x2000001eff1e7230 */ /* 0x000fe20000004100 */
[----:B------:R-:W-:Y:S02]  /*b0c0*/  LOP3.LUT R35, R0, R35, R12, 0x1e, !PT ;  /* 0x0000002300237212 */ /* 0x000fe400078e1e0c */
[----:B------:R-:W-:Y:S02]  /*b0d0*/  LOP3.LUT R0, R3, 0xfffffe00, RZ, 0xc0, !PT ;  /* 0xfffffe0003007812 */ /* 0x000fe400078ec0ff */
[----:B------:R-:W-:Y:S02]  /*b0e0*/  SHF.R.U32.HI R28, RZ, 0x10, R9 ;  /* 0x00000010ff1c7819 */ /* 0x000fe40000011609 */
[----:B------:R-:W-:Y:S01]  /*b0f0*/  SHF.R.U64 R37, R6, 0x10, R7 ;  /* 0x0000001006257819 */ /* 0x000fe20000001207 */
[----:B------:R-:W-:Y:S01]  /*b100*/  IMAD.IADD R35, R0, 0x1, R35 ;  /* 0x0000000100237824 */ /* 0x000fe200078e0223 */
[----:B------:R-:W-:-:S02]  /*b110*/  SHF.R.U64 R3, R8, 0x10, R9 ;  /* 0x0000001008037819 */ /* 0x000fc40000001209 */
[----:B------:R-:W-:Y:S01]  /*b120*/  SHF.R.U32.HI R36, RZ, 0x10, R11 ;  /* 0x00000010ff247819 */ /* 0x000fe2000001160b */
[----:B------:R-:W-:Y:S01]  /*b130*/  IMAD R0, R35, 0x2, R2 ;  /* 0x0000000223007824 */ /* 0x000fe200078e0202 */
[----:B------:R-:W-:Y:S01]  /*b140*/  SHF.R.U32.HI R35, RZ, 0x10, R7 ;  /* 0x00000010ff237819 */ /* 0x000fe20000011607 */
[----:B------:R-:W-:-:S03]  /*b150*/  HADD2.F32 R3, -RZ, R3.H0_H0 ;  /* 0x20000003ff037230 */ /* 0x000fc60000004100 */
[----:B------:R-:W1:Y:S02]  /*b160*/  LDS.128 R24, [R0+0x20400] ;  /* 0x0204000000187984 */ /* 0x000e640000000c00 */
[--C-:B-1----:R-:W-:Y:S02]  /*b170*/  HADD2.F32 R10, -RZ, R25.reuse.H0_H0 ;  /* 0x20000019ff0a7230 */ /* 0x102fe40000004100 */
[----:B------:R-:W-:Y:S02]  /*b180*/  HADD2.F32 R25, -RZ, R25.H1_H1 ;  /* 0x30000019ff197230 */ /* 0x000fe40000004100 */
[----:B------:R-:W-:Y:S02]  /*b190*/  HADD2.F32 R9, -RZ, R24.H0_H0 ;  /* 0x20000018ff097230 */ /* 0x000fe40000004100 */
[C---:B------:R-:W-:Y:S01]  /*b1a0*/  FMUL.FTZ R31, R10.reuse, R29 ;  /* 0x0000001d0a1f7220 */ /* 0x040fe20000410000 */
[----:B------:R-:W-:Y:S01]  /*b1b0*/  FMUL.FTZ R33, R10, R21 ;  /* 0x000000150a217220 */ /* 0x000fe20000410000 */
[----:B------:R-:W-:-:S02]  /*b1c0*/  HADD2.F32 R10, -RZ, R28.H0_H0 ;  /* 0x2000001cff0a7230 */ /* 0x000fc40000004100 */
[C---:B------:R-:W-:Y:S01]  /*b1d0*/  FMUL.FTZ R32, R25.reuse, R30 ;  /* 0x0000001e19207220 */ /* 0x040fe20000410000 */
[--C-:B------:R-:W-:Y:S02]  /*b1e0*/  HADD2.F32 R28, -RZ, R40.reuse.H0_H0 ;  /* 0x20000028ff1c7230 */ /* 0x100fe40000004100 */
[----:B------:R-:W-:Y:S02]  /*b1f0*/  HADD2.F32 R40, -RZ, R40.H1_H1 ;  /* 0x30000028ff287230 */ /* 0x000fe40000004100 */
[----:B------:R-:W-:Y:S01]  /*b200*/  FMUL.FTZ R34, R25, R10 ;  /* 0x0000000a19227220 */ /* 0x000fe20000410000 */
[----:B------:R-:W-:Y:S02]  /*b210*/  HADD2.F32 R11, -RZ, R26.H0_H0 ;  /* 0x2000001aff0b7230 */ /* 0x000fe40000004100 */
[--C-:B------:R-:W-:Y:S02]  /*b220*/  HADD2.F32 R20, -RZ, R27.reuse.H0_H0 ;  /* 0x2000001bff147230 */ /* 0x100fe40000004100 */
[----:B------:R-:W-:-:S02]  /*b230*/  HADD2.F32 R27, -RZ, R27.H1_H1 ;  /* 0x3000001bff1b7230 */ /* 0x000fc40000004100 */
[----:B------:R-:W-:Y:S02]  /*b240*/  HADD2.F32 R24, -RZ, R24.H1_H1 ;  /* 0x30000018ff187230 */ /* 0x000fe40000004100 */
[----:B------:R-:W-:Y:S01]  /*b250*/  HADD2.F32 R26, -RZ, R26.H1_H1 ;  /* 0x3000001aff1a7230 */ /* 0x000fe20000004100 */
[----:B0-----:R-:W0:Y:S02]  /*b260*/  LDS.128 R12, [R42+0x20400] ;  /* 0x020400002a0c7984 */ /* 0x001e240000000c00 */
[--C-:B0-----:R-:W-:Y:S02]  /*b270*/  HADD2.F32 R6, -RZ, R13.reuse.H0_H0 ;  /* 0x2000000dff067230 */ /* 0x101fe40000004100 */
[----:B------:R-:W-:Y:S02]  /*b280*/  HADD2.F32 R13, -RZ, R13.H1_H1 ;  /* 0x3000000dff0d7230 */ /* 0x000fe40000004100 */
[----:B------:R-:W-:Y:S02]  /*b290*/  HADD2.F32 R5, -RZ, R12.H0_H0 ;  /* 0x2000000cff057230 */ /* 0x000fe40000004100 */
[C---:B------:R-:W-:Y:S01]  /*b2a0*/  FFMA.FTZ R31, R6.reuse, R21, -R31 ;  /* 0x00000015061f7223 */ /* 0x040fe2000001081f */
[----:B------:R-:W-:Y:S01]  /*b2b0*/  FFMA.FTZ R33, R6, R29, R33 ;  /* 0x0000001d06217223 */ /* 0x000fe20000010021 */
[----:B------:R-:W-:Y:S01]  /*b2c0*/  FFMA.FTZ R32, R13, R10, -R32 ;  /* 0x0000000a0d207223 */ /* 0x000fe20000010820 */
[----:B------:R-:W-:Y:S01]  /*b2d0*/  FMUL.FTZ R6, R9, R28 ;  /* 0x0000001c09067220 */ /* 0x000fe20000410000 */
[----:B------:R-:W-:-:S02]  /*b2e0*/  HADD2.F32 R10, -RZ, R39.H1_H1 ;  /* 0x30000027ff0a7230 */ /* 0x000fc40000004100 */
[----:B------:R-:W-:Y:S01]  /*b2f0*/  FMUL.FTZ R9, R9, R40 ;  /* 0x0000002809097220 */ /* 0x000fe20000410000 */
[----:B------:R-:W-:Y:S01]  /*b300*/  FFMA.FTZ R34, R13, R30, R34 ;  /* 0x0000001e0d227223 */ /* 0x000fe20000010022 */
[C---:B------:R-:W-:Y:S01]  /*b310*/  FFMA.FTZ R40, R5.reuse, R40, -R6 ;  /* 0x0000002805287223 */ /* 0x040fe20000010806 */
[----:B------:R-:W-:Y:S02]  /*b320*/  HADD2.F32 R7, -RZ, R14.H0_H0 ;  /* 0x2000000eff077230 */ /* 0x000fe40000004100 */
[----:B------:R-:W-:Y:S01]  /*b330*/  FFMA.FTZ R13, R5, R28, R9 ;  /* 0x0000001c050d7223 */ /* 0x000fe20000010009 */
[--C-:B------:R-:W-:Y:S02]  /*b340*/  HADD2.F32 R6, -RZ, R41.reuse.H0_H0 ;  /* 0x20000029ff067230 */ /* 0x100fe40000004100 */
[----:B------:R-:W-:Y:S01]  /*b350*/  FMUL.FTZ R28, R11, R10 ;  /* 0x0000000a0b1c7220 */ /* 0x000fe20000410000 */
[----:B------:R-:W-:Y:S02]  /*b360*/  HADD2.F32 R5, -RZ, R41.H1_H1 ;  /* 0x30000029ff057230 */ /* 0x000fe40000004100 */
[----:B------:R-:W-:-:S02]  /*b370*/  HADD2.F32 R39, -RZ, R39.H0_H0 ;  /* 0x20000027ff277230 */ /* 0x000fc40000004100 */
[-C--:B------:R-:W-:Y:S01]  /*b380*/  FMUL.FTZ R30, R11, R6.reuse ;  /* 0x000000060b1e7220 */ /* 0x080fe20000410000 */
[----:B------:R-:W-:Y:S01]  /*b390*/  FFMA.FTZ R21, R7, R6, -R28 ;  /* 0x0000000607157223 */ /* 0x000fe2000001081c */
[----:B------:R-:W-:Y:S02]  /*b3a0*/  HADD2.F32 R8, -RZ, R15.H0_H0 ;  /* 0x2000000fff087230 */ /* 0x000fe40000004100 */
[----:B------:R-:W-:Y:S02]  /*b3b0*/  HADD2.F32 R6, -RZ, R36.H0_H0 ;  /* 0x20000024ff067230 */ /* 0x000fe40000004100 */
[C---:B------:R-:W-:Y:S01]  /*b3c0*/  FMUL.FTZ R9, R20.reuse, R39 ;  /* 0x0000002714097220 */ /* 0x040fe20000410000 */
[----:B------:R-:W-:Y:S02]  /*b3d0*/  HADD2.F32 R28, -RZ, R35.H0_H0 ;  /* 0x20000023ff1c7230 */ /* 0x000fe40000004100 */
[----:B------:R-:W-:Y:S01]  /*b3e0*/  FMUL.FTZ R36, R20, R5 ;  /* 0x0000000514247220 */ /* 0x000fe20000410000 */
[----:B------:R-:W-:-:S02]  /*b3f0*/  HADD2.F32 R15, -RZ, R15.H1_H1 ;  /* 0x3000000fff0f7230 */ /* 0x000fc40000004100 */
[----:B------:R-:W-:Y:S01]  /*b400*/  FFMA.FTZ R10, R7, R10, R30 ;  /* 0x0000000a070a7223 */ /* 0x000fe2000001001e */
[C---:B------:R-:W-:Y:S01]  /*b410*/  FFMA.FTZ R20, R8.reuse, R5, -R9 ;  /* 0x0000000508147223 */ /* 0x040fe20000010809 */
[----:B------:R-:W-:Y:S01]  /*b420*/  FFMA.FTZ R36, R8, R39, R36 ;  /* 0x0000002708247223 */ /* 0x000fe20000010024 */
[C---:B------:R-:W-:Y:S01]  /*b430*/  FMUL.FTZ R30, R27.reuse, R28 ;  /* 0x0000001c1b1e7220 */ /* 0x040fe20000410000 */
[-C--:B------:R-:W-:Y:S01]  /*b440*/  FMUL.FTZ R8, R27, R6.reuse ;  /* 0x000000061b087220 */ /* 0x080fe20000410000 */
[----:B------:R-:W-:Y:S02]  /*b450*/  HADD2.F32 R7, -RZ, R38.H0_H0 ;  /* 0x20000026ff077230 */ /* 0x000fe40000004100 */
[----:B------:R-:W-:Y:S02]  /*b460*/  HADD2.F32 R9, -RZ, R37.H0_H0 ;  /* 0x20000025ff097230 */ /* 0x000fe40000004100 */
[----:B------:R-:W-:Y:S01]  /*b470*/  FFMA.FTZ R25, R15, R6, -R30 ;  /* 0x000000060f197223 */ /* 0x000fe2000001081e */
[----:B------:R-:W-:-:S02]  /*b480*/  HADD2.F32 R5, -RZ, R4.H0_H0 ;  /* 0x20000004ff057230 */ /* 0x000fc40000004100 */
        /* <DEDUP_REMOVED lines=21> */
.L_x_5856:
[----:B------:R-:W-:Y:S05]  /*b5e0*/  BSYNC B0 ;  /* 0x0000000000007941 */ /* 0x000fea0003800000 */
.L_x_5842:
[----:B------:R-:W-:Y:S01]  /*b5f0*/  @!PT LDS RZ, [RZ] ;  /* 0x00000000fffff984 */ /* 0x000fe20000000800 */
[----:B------:R-:W-:Y:S01]  /*b600*/  @!PT LDS RZ, [RZ] ;  /* 0x00000000fffff984 */ /* 0x000fe20000000800 */
[----:B------:R-:W-:Y:S01]  /*b610*/  @!PT LDS RZ, [RZ] ;  /* 0x00000000fffff984 */ /* 0x000fe20000000800 */
[----:B------:R-:W-:Y:S01]  /*b620*/  @!PT LDS RZ, [RZ] ;  /* 0x00000000fffff984 */ /* 0x000fe20000000800 */
[----:B------:R4:W-:Y:S06]  /*b630*/  MEMBAR.ALL.CTA ;  /* 0x0000000000007992 */ /* 0x0009ec0000008000 */
[----:B----4-:R-:W4:Y:S01]  /*b640*/  FENCE.VIEW.ASYNC.S ;  /* 0x00000000000073c6 */ /* 0x010f220000000000 */
[----:B------:R-:W-:Y:S05]  /*b650*/  WARPSYNC.ALL ;  /* 0x0000000000007948 */ /* 0x000fea0003800000 */
[----:B----4-:R-:W-:Y:S06]  /*b660*/  BAR.SYNC.DEFER_BLOCKING 0xd, 0x80 ;  /* 0x0342000000007b1d */ /* 0x010fec0000010000 */
.L_x_5839:
[----:B--23--:R-:W-:-:S05]  /*b670*/  IMAD.U32 R0, RZ, RZ, UR37 ;  /* 0x00000025ff007e24 */ /* 0x00cfca000f8e00ff */
[----:B------:R-:W-:-:S13]  /*b680*/  ISETP.NE.AND P0, PT, R0, 0x3, PT ;  /* 0x000000030000780c */ /* 0x000fda0003f05270 */
[----:B------:R-:W-:Y:S05]  /*b690*/  @!P0 BRA `(.L_x_5866) ;  /* 0x0000000000048947 */ /* 0x000fea0003800000 */
[----:B------:R-:W-:Y:S01]  /*b6a0*/  BPT.TRAP 0x1 ;  /* 0x000000040000795c */ /* 0x000fe20000300000 */
.L_x_5866:
[----:B-1----:R-:W-:Y:S01]  /*b6b0*/  IMAD R12, R17, 0x8, R2 ;  /* 0x00000008110c7824 */ /* 0x002fe200078e0202 */
[----:B------:R-:W-:-:S04]  /*b6c0*/  SHF.L.U32 R57, R22, 0x1f, RZ ;  /* 0x0000001f16397819 */ /* 0x000fc800000006ff */
[----:B------:R1:W2:Y:S01]  /*b6d0*/  SYNCS.PHASECHK.TRANS64.TRYWAIT P1, [R12+URZ+0x28c30], R57 ;  /* 0x028c30390c0075a7 */ /* 0x0002a2000802017f */
[----:B------:R-:W-:Y:S05]  /*b6e0*/  @!P0 BRA `(.L_x_5867) ;  /* 0x0000000000048947 */ /* 0x000fea0003800000 */
[----:B------:R-:W-:Y:S01]  /*b6f0*/  BPT.TRAP 0x1 ;  /* 0x000000040000795c */ /* 0x000fe20000300000 */
.L_x_5867:
[C---:B------:R-:W-:Y:S02]  /*b700*/  VIADD R0, R2.reuse, 0x22400 ;  /* 0x0002240002007836 */ /* 0x040fe40000000000 */
[----:B------:R-:W-:-:S03]  /*b710*/  VIADD R3, R2, 0x20400 ;  /* 0x0002040002037836 */ /* 0x000fc60000000000 */
[----:B------:R-:W-:Y:S02]  /*b720*/  SHF.R.U32.HI R0, RZ, 0x4, R0 ;  /* 0x00000004ff007819 */ /* 0x000fe40000011600 */
[----:B------:R-:W-:Y:S02]  /*b730*/  SHF.R.U32.HI R3, RZ, 0x4, R3 ;  /* 0x00000004ff037819 */ /* 0x000fe40000011603 */
[----:B------:R-:W-:Y:S02]  /*b740*/  LOP3.LUT R0, R0, 0x3fff, RZ, 0xc0, !PT ;  /* 0x00003fff00007812 */ /* 0x000fe400078ec0ff */
[----:B------:R-:W-:Y:S02]  /*b750*/  LOP3.LUT R3, R3, 0x3fff, RZ, 0xc0, !PT ;  /* 0x00003fff03037812 */ /* 0x000fe400078ec0ff */
[----:B------:R-:W-:Y:S01]  /*b760*/  LOP3.LUT R14, R0, 0x10000, RZ, 0xfc, !PT ;  /* 0x00010000000e7812 */ /* 0x000fe200078efcff */
[----:B--2---:R-:W-:Y:S06]  /*b770*/  @P1 BRA `(.L_x_5868) ;  /* 0x0000000000081947 */ /* 0x004fec0003800000 */
[----:B------:R-:W2:Y:S02]  /*b780*/  SYNCS.PHASECHK.TRANS64.TRYWAIT P1, [R12+URZ+0x28c30], R57 ;  /* 0x028c30390c0075a7 */ /* 0x000ea4000802017f */
[----:B--2---:R-:W-:Y:S05]  /*b790*/  @!P1 BRA `(.L_x_5869) ;  /* 0x0000018800f09947 */ /* 0x004fea0003800000 */
.L_x_5868:
[----:B------:R-:W-:Y:S01]  /*b7a0*/  IMAD R20, R17, 0x200, R14 ;  /* 0x0000020011147824 */ /* 0x000fe200078e020e */
[----:B------:R-:W-:Y:S01]  /*b7b0*/  LOP3.LUT R4, R3, 0x10000, RZ, 0xfc, !PT ;  /* 0x0001000003047812 */ /* 0x000fe200078efcff */
[----:B------:R-:W-:Y:S01]  /*b7c0*/  IMAD.MOV.U32 R5, RZ, RZ, 0x40000040 ;  /* 0x40000040ff057424 */ /* 0x000fe200078e00ff */
[----:B------:R-:W-:Y:S05]  /*b7d0*/  WARPSYNC.ALL ;  /* 0x0000000000007948 */ /* 0x000fea0003800000 */
[----:B------:R-:W-:Y:S01]  /*b7e0*/  IMAD.MOV.U32 R21, RZ, RZ, 0x40000040 ;  /* 0x40000040ff157424 */ /* 0x000fe200078e00ff */
[C---:B------:R-:W-:Y:S01]  /*b7f0*/  R2UR UR4, R4.reuse ;  /* 0x00000000040472ca */ /* 0x040fe200000e0000 */
[----:B0-----:R-:W-:Y:S01]  /*b800*/  WARPGROUP.ARRIVE ;  /* 0x00000000000079c5 */ /* 0x001fe20000000000 */
[----:B------:R-:W-:Y:S01]  /*b810*/  R2UR UR5, R5 ;  /* 0x00000000050572ca */ /* 0x000fe200000e0000 */
[----:B------:R-:W-:Y:S01]  /*b820*/  VIADD R10, R4, 0x2 ;  /* 0x00000002040a7836 */ /* 0x000fe20000000000 */
[C---:B------:R-:W-:Y:S01]  /*b830*/  R2UR UR6, R20.reuse ;  /* 0x00000000140672ca */ /* 0x040fe200000e0000 */
[----:B------:R-:W-:Y:S01]  /*b840*/  IMAD.MOV.U32 R11, RZ, RZ, 0x40000040 ;  /* 0x40000040ff0b7424 */ /* 0x000fe200078e00ff */
[----:B------:R-:W-:Y:S01]  /*b850*/  R2UR UR7, R21 ;  /* 0x00000000150772ca */ /* 0x000fe200000e0000 */
[----:B------:R-:W-:Y:S01]  /*b860*/  IMAD.MOV.U32 R7, RZ, RZ, 0x40000040 ;  /* 0x40000040ff077424 */ /* 0x000fe200078e00ff */
[----:B------:R-:W-:Y:S01]  /*b870*/  IADD3 R6, R20, 0x2, RZ ;  /* 0x0000000214067810 */ /* 0x000fe20007ffe0ff */
[----:B------:R-:W-:-:S02]  /*b880*/  VIADD R8, R4, 0x4 ;  /* 0x0000000404087836 */ /* 0x000fc40000000000 */
[----:B------:R-:W-:Y:S02]  /*b890*/  IMAD.MOV.U32 R9, RZ, RZ, 0x40000040 ;  /* 0x40000040ff097424 */ /* 0x000fe400078e00ff */
[----:B------:R-:W-:-:S06]  /*b8a0*/  IMAD.MOV.U32 R21, RZ, RZ, 0x40000040 ;  /* 0x40000040ff157424 */ /* 0x000fcc00078e00ff */
[----:B------:R-:W-:Y:S01]  /*b8b0*/  HGMMA.64x64x16.F32 R24, gdesc[UR4], RZ, !UPT, gsb0 ;  /* 0x00e00000041879f0 */ /* 0x000fe2000c0008ff */
[----:B------:R-:W-:Y:S02]  /*b8c0*/  R2UR UR4, R10 ;  /* 0x000000000a0472ca */ /* 0x000fe400000e0000 */
[----:B------:R-:W-:Y:S02]  /*b8d0*/  R2UR UR5, R11 ;  /* 0x000000000b0572ca */ /* 0x000fe400000e0000 */
[----:B------:R-:W-:Y:S01]  /*b8e0*/  R2UR UR6, R6 ;  /* 0x00000000060672ca */ /* 0x000fe200000e0000 */
[C---:B------:R-:W-:Y:S01]  /*b8f0*/  VIADD R6, R20.reuse, 0x4 ;  /* 0x0000000414067836 */ /* 0x040fe20000000000 */
[----:B------:R-:W-:Y:S01]  /*b900*/  R2UR UR7, R7 ;  /* 0x00000000070772ca */ /* 0x000fe200000e0000 */
[----:B------:R-:W-:Y:S02]  /*b910*/  IMAD.MOV.U32 R7, RZ, RZ, 0x40000040 ;  /* 0x40000040ff077424 */ /* 0x000fe400078e00ff */
[----:B------:R-:W-:Y:S01]  /*b920*/  VIADD R20, R20, 0x6 ;  /* 0x0000000614147836 */ /* 0x000fe20000000000 */
[----:B------:R-:W-:-:S02]  /*b930*/  WARPGROUP.DEPBAR.LE gsb0, 0x0 ;  /* 0x00008000000079c5 */ /* 0x000fc40000010000 */
[----:B------:R-:W-:-:S07]  /*b940*/  WARPGROUP.ARRIVE ;  /* 0x00000000000079c5 */ /* 0x000fce0000000000 */
[----:B------:R-:W-:Y:S01]  /*b950*/  HGMMA.64x64x16.F32 R24, gdesc[UR4], R24, gsb0 ;  /* 0x00e00000041879f0 */ /* 0x000fe20008000818 */
[----:B------:R-:W-:Y:S02]  /*b960*/  R2UR UR4, R8 ;  /* 0x00000000080472ca */ /* 0x000fe400000e0000 */
[----:B------:R-:W-:Y:S02]  /*b970*/  R2UR UR5, R9 ;  /* 0x00000000090572ca */ /* 0x000fe400000e0000 */
[----:B------:R-:W-:Y:S01]  /*b980*/  R2UR UR6, R6 ;  /* 0x00000000060672ca */ /* 0x000fe200000e0000 */
[----:B------:R-:W-:Y:S01]  /*b990*/  VIADD R6, R4, 0x6 ;  /* 0x0000000604067836 */ /* 0x000fe20000000000 */
[----:B------:R-:W-:Y:S01]  /*b9a0*/  R2UR UR7, R7 ;  /* 0x00000000070772ca */ /* 0x000fe200000e0000 */
[----:B------:R-:W-:Y:S01]  /*b9b0*/  IMAD.MOV.U32 R7, RZ, RZ, 0x40000040 ;  /* 0x40000040ff077424 */ /* 0x000fe200078e00ff */
[----:B------:R-:W-:Y:S02]  /*b9c0*/  WARPGROUP.DEPBAR.LE gsb0, 0x0 ;  /* 0x00008000000079c5 */ /* 0x000fe40000010000 */
[----:B------:R-:W-:-:S09]  /*b9d0*/  WARPGROUP.ARRIVE ;  /* 0x00000000000079c5 */ /* 0x000fd20000000000 */
        /* <DEDUP_REMOVED lines=11> */
.L_x_5870:
[----:B------:R-:W0:Y:S01]  /*ba90*/  LDC R60, c[0x0][0x448] ;  /* 0x00011200ff3c7b82 */ /* 0x000e220000000800 */
[----:B------:R-:W-:Y:S01]  /*baa0*/  ULDC UR4, c[0x0][0x9d8] ;  /* 0x0002760000047ab9 */ /* 0x000fe20000000800 */
[----:B------:R-:W-:Y:S01]  /*bab0*/  ULDC.64 UR46, c[0x0][0x9e0] ;  /* 0x00027800002e7ab9 */ /* 0x000fe20000000a00 */
[----:B------:R-:W-:Y:S01]  /*bac0*/  FMUL.FTZ R58, R37, UR4 ;  /* 0x00000004253a7c20 */ /* 0x000fe20008410000 */
[----:B------:R-:W-:Y:S01]  /*bad0*/  FMUL.FTZ R37, R43, UR4 ;  /* 0x000000042b257c20 */ /* 0x000fe20008410000 */
[----:B------:R-:W-:Y:S01]  /*bae0*/  FMUL.FTZ R65, R45, UR4 ;  /* 0x000000042d417c20 */ /* 0x000fe20008410000 */
[----:B------:R-:W-:Y:S01]  /*baf0*/  FMUL.FTZ R0, R26, UR4 ;  /* 0x000000041a007c20 */ /* 0x000fe20008410000 */
[----:B------:R-:W-:Y:S01]  /*bb00*/  FMUL.FTZ R26, R38, UR4 ;  /* 0x00000004261a7c20 */ /* 0x000fe20008410000 */
[----:B------:R-:W-:Y:S02]  /*bb10*/  IMAD.IADD R38, R206, 0x1, R196 ;  /* 0x00000001ce267824 */ /* 0x000fe400078e02c4 */
[----:B------:R-:W-:Y:S01]  /*bb20*/  FMUL.FTZ R3, R24, UR4 ;  /* 0x0000000418037c20 */ /* 0x000fe20008410000 */
[----:B------:R-:W-:Y:S01]  /*bb30*/  FMUL.FTZ R24, R34, UR4 ;  /* 0x0000000422187c20 */ /* 0x000fe20008410000 */
[----:B------:R-:W-:Y:S01]  /*bb40*/  FMUL.FTZ R20, R30, UR4 ;  /* 0x000000041e147c20 */ /* 0x000fe20008410000 */
[----:B------:R-:W-:Y:S01]  /*bb50*/  FMUL.FTZ R69, R49, UR4 ;  /* 0x0000000431457c20 */ /* 0x000fe20008410000 */
[----:B------:R-:W-:Y:S01]  /*bb60*/  FMUL.FTZ R30, R47, UR4 ;  /* 0x000000042f1e7c20 */ /* 0x000fe20008410000 */
[----:B------:R-:W-:-:S02]  /*bb70*/  IMAD.MOV.U32 R47, RZ, RZ, -0x40 ;  /* 0xffffffc0ff2f7424 */ /* 0x000fc400078e00ff */
[----:B------:R-:W-:Y:S01]  /*bb80*/  FMUL.FTZ R61, R41, UR4 ;  /* 0x00000004293d7c20 */ /* 0x000fe20008410000 */
[----:B------:R-:W-:Y:S01]  /*bb90*/  UISETP.GE.AND UP0, UPT, UR47, 0x1, UPT ;  /* 0x000000012f00788c */ /* 0x000fe2000bf06270 */
[----:B------:R-:W-:Y:S01]  /*bba0*/  FMUL.FTZ R71, R25, UR4 ;  /* 0x0000000419477c20 */ /* 0x000fe20008410000 */
[----:B------:R-:W-:Y:S01]  /*bbb0*/  FMUL.FTZ R13, R27, UR4 ;  /* 0x000000041b0d7c20 */ /* 0x000fe20008410000 */
[----:B------:R-:W-:Y:S01]  /*bbc0*/  FMUL.FTZ R15, R31, UR4 ;  /* 0x000000041f0f7c20 */ /* 0x000fe20008410000 */
[----:B------:R-:W-:Y:S01]  /*bbd0*/  LOP3.LUT R16, R16, 0xffffff7f, RZ, 0xc0, !PT ;  /* 0xffffff7f10107812 */ /* 0x000fe200078ec0ff */
[----:B------:R-:W-:Y:S01]  /*bbe0*/  FMUL.FTZ R41, R52, UR4 ;  /* 0x0000000434297c20 */ /* 0x000fe20008410000 */
[----:B------:R-:W-:Y:S01]  /*bbf0*/  FMUL.FTZ R27, R28, UR4 ;  /* 0x000000041c1b7c20 */ /* 0x000fe20008410000 */
[----:B------:R-:W-:Y:S01]  /*bc00*/  FMUL.FTZ R31, R32, UR4 ;  /* 0x00000004201f7c20 */ /* 0x000fe20008410000 */
[----:B0-----:R-:W-:Y:S01]  /*bc10*/  ISETP.NE.AND P1, PT, R60, 0x1, PT ;  /* 0x000000013c00780c */ /* 0x001fe20003f25270 */
[----:B------:R-:W-:Y:S01]  /*bc20*/  FMUL.FTZ R21, R35, UR4 ;  /* 0x0000000423157c20 */ /* 0x000fe20008410000 */
[----:B------:R-:W-:Y:S01]  /*bc30*/  FMUL.FTZ R56, R36, UR4 ;  /* 0x0000000424387c20 */ /* 0x000fe20008410000 */
        /* <DEDUP_REMOVED lines=13> */
[----:B------:R-:W-:Y:S01]  /*bd10*/  @P1 LOP3.LUT R16, R16, 0x80, RZ, 0xfc, !PT ;  /* 0x0000008010101812 */ /* 0x000fe200078efcff */
[----:B------:R-:W3:Y:S01]  /*bd20*/  MUFU.TANH R3, R3 ;  /* 0x0000000300037308 */ /* 0x000ee20000002400 */
[C---:B------:R-:W-:Y:S01]  /*bd30*/  IADD3 R40, -R189.reuse, R52, R184 ;  /* 0x00000034bd287210 */ /* 0x040fe20007ffe1b8 */
[----:B------:R-:W-:Y:S01]  /*bd40*/  ULDC UR45, c[0x0][0x9dc] ;  /* 0x00027700002d7ab9 */ /* 0x000fe20000000800 */
[----:B------:R-:W-:Y:S01]  /*bd50*/  LEA R46, R168, 0xffffffc0, 0x6 ;  /* 0xffffffc0a82e7811 */ /* 0x000fe200078e30ff */
[----:B------:R-:W4:Y:S01]  /*bd60*/  @P1 LDC R45, c[0x0][0x450] ;  /* 0x00011400ff2d1b82 */ /* 0x000f220000000800 */
[----:B------:R-:W-:Y:S01]  /*bd70*/  ULOP3.LUT UR45, URZ, UR45, URZ, 0x33, !UPT ;  /* 0x0000002d3f2d7292 */ /* 0x000fe2000f8e333f */
[----:B------:R-:W-:Y:S01]  /*bd80*/  IMAD.IADD R40, R40, 0x1, -R23 ;  /* 0x0000000128287824 */ /* 0x000fe200078e0a17 */
[----:B------:R-:W-:Y:S01]  /*bd90*/  IADD3 R73, -R189, R184, -R46 ;  /* 0x000000b8bd497210 */ /* 0x000fe20007ffe92e */
[----:B------:R-:W0:Y:S01]  /*bda0*/  MUFU.TANH R71, R71 ;  /* 0x0000004700477308 */ /* 0x000e220000002400 */
[----:B------:R-:W-:Y:S01]  /*bdb0*/  UP2UR UR48, UPR, URZ, 0x1 ;  /* 0x000000013f307883 */ /* 0x000fe20008000000 */
[----:B------:R-:W-:-:S02]  /*bdc0*/  VIADD R42, R40, UR46 ;  /* 0x0000002e282a7c36 */ /* 0x000fc40008000000 */
[----:B------:R-:W-:Y:S02]  /*bdd0*/  VIADD R44, R40, UR45 ;  /* 0x0000002d282c7c36 */ /* 0x000fe40008000000 */
[----:B------:R-:W-:Y:S02]  /*bde0*/  VIADD R52, R52, 0xffffffff ;  /* 0xffffffff34347836 */ /* 0x000fe40000000000 */
[----:B------:R-:W0:Y:S02]  /*bdf0*/  MUFU.TANH R0, R0 ;  /* 0x0000000000007308 */ /* 0x000e240000002400 */
[----:B0-----:R-:W-:-:S04]  /*be00*/  @P1 IMAD.HI.U32 R34, R38, R43, RZ ;  /* 0x0000002b26221227 */ /* 0x001fc800078e00ff */
[----:B------:R-:W-:Y:S02]  /*be10*/  FMUL.FTZ R43, R53, UR4 ;  /* 0x00000004352b7c20 */ /* 0x000fe40008410000 */
[----:B------:R-:W0:Y:S01]  /*be20*/  MUFU.TANH R13, R13 ;  /* 0x0000000d000d7308 */ /* 0x000e220000002400 */
[----:B----4-:R-:W-:Y:S01]  /*be30*/  @P1 SHF.R.U32.HI R38, RZ, R45, R34 ;  /* 0x0000002dff261219 */ /* 0x010fe20000011622 */
[----:B------:R-:W-:Y:S01]  /*be40*/  FMUL.FTZ R34, R55, UR4 ;  /* 0x0000000437227c20 */ /* 0x000fe20008410000 */
[----:B------:R-:W-:Y:S01]  /*be50*/  PLOP3.LUT P1, PT, PT, PT, UP0, 0x40, 0x0 ;  /* 0x000000000000781c */ /* 0x000fe20003f2e808 */
[----:B------:R-:W-:-:S04]  /*be60*/  VIADD R45, R12, 0x28c40 ;  /* 0x00028c400c2d7836 */ /* 0x000fc80000000000 */
[----:B------:R-:W4:Y:S01]  /*be70*/  MUFU.TANH R27, R27 ;  /* 0x0000001b001b7308 */ /* 0x000f220000002400 */
[----:B------:R-:W1:Y:S01]  /*be80*/  SHFL.IDX PT, R49, R38, RZ, 0x1c1f ;  /* 0x001c1fff26317589 */ /* 0x000e6200000e0000 */
[----:B------:R-:W-:-:S06]  /*be90*/  PRMT R45, R186, 0x654, R45 ;  /* 0x00000654ba2d7816 */ /* 0x000fcc000000002d */
[----:B------:R-:W0:Y:S01]  /*bea0*/  MUFU.TANH R29, R29 ;  /* 0x0000001d001d7308 */ /* 0x000e220000002400 */
[----:B------:R0:W-:Y:S07]  /*beb0*/  SYNCS.ARRIVE.TRANS64.RED.A1T0 RZ, [R45+URZ], RZ ;  /* 0x000000ff2dff79a7 */ /* 0x0001ee000810043f */
[----:B------:R-:W0:Y:S08]  /*bec0*/  MUFU.TANH R20, R20 ;  /* 0x0000001400147308 */ /* 0x000e300000002400 */
[----:B------:R-:W0:Y:S01]  /*bed0*/  MUFU.TANH R15, R15 ;  /* 0x0000000f000f7308 */ /* 0x000e220000002400 */
[----:B-1----:R-:W-:Y:S01]  /*bee0*/  VIADDMNMX R50, R49, R42, R73, PT ;  /* 0x0000002a31327246 */ /* 0x002fe20003800149 */
[----:B------:R-:W-:-:S06]  /*bef0*/  IMAD.IADD R48, R44, 0x1, R49 ;  /* 0x000000012c307824 */ /* 0x000fcc00078e0231 */
[----:B------:R-:W1:Y:S08]  /*bf00*/  MUFU.TANH R31, R31 ;  /* 0x0000001f001f7308 */ /* 0x000e700000002400 */
        /* <DEDUP_REMOVED lines=23> */
[----:B-1-34-:R-:W-:Y:S05]  /*c080*/  @P1 BRA `(.L_x_5871) ;  /* 0x0000000000581947 */ /* 0x01afea0003800000 */
[----:B0-----:R-:W-:Y:S01]  /*c090*/  IADD3 R45, -R23, R184, R49 ;  /* 0x000000b8172d7210 */ /* 0x001fe20007ffe131 */
[----:B------:R-:W-:Y:S03]  /*c0a0*/  BSSY B0, `(.L_x_5872) ;  /* 0x0000010000007945 */ /* 0x000fe60003800000 */
[----:B------:R-:W-:-:S13]  /*c0b0*/  ISETP.GT.AND P1, PT, R45, -0x1, PT ;  /* 0xffffffff2d00780c */ /* 0x000fda0003f24270 */
[----:B------:R-:W-:Y:S05]  /*c0c0*/  @P1 BRA `(.L_x_5873) ;  /* 0x0000000000201947 */ /* 0x000fea0003800000 */
[----:B------:R-:W-:Y:S01]  /*c0d0*/  UISETP.NE.AND UP0, UPT, UR47, 0x1, UPT ;  /* 0x000000012f00788c */ /* 0x000fe2000bf05270 */
[----:B------:R-:W-:-:S05]  /*c0e0*/  LOP3.LUT R45, RZ, R45, RZ, 0x33, !PT ;  /* 0x0000002dff2d7212 */ /* 0x000fca00078e33ff */
[----:B------:R-:W-:-:S05]  /*c0f0*/  PLOP3.LUT P1, PT, PT, PT, UP0, 0x80, 0x0 ;  /* 0x000000000000781c */ /* 0x000fca0003f2f008 */
[----:B------:R-:W-:-:S08]  /*c100*/  @UP0 ULDC.64 UR4, c[0x0][0x9e8] ;  /* 0x00027a0000040ab9 */ /* 0x000fd00000000a00 */
[----:B------:R-:W-:-:S05]  /*c110*/  @P1 IMAD.HI.U32 R40, R45, UR4, RZ ;  /* 0x000000042d281c27 */ /* 0x000fca000f8e00ff */
[----:B------:R-:W-:-:S04]  /*c120*/  @P1 SHF.R.U32.HI R45, RZ, UR5, R40 ;  /* 0x00000005ff2d1c19 */ /* 0x000fc80008011628 */
[----:B------:R-:W-:Y:S01]  /*c130*/  LOP3.LUT R45, RZ, R45, RZ, 0x33, !PT ;  /* 0x0000002dff2d7212 */ /* 0x000fe200078e33ff */
[----:B------:R-:W-:Y:S06]  /*c140*/  BRA `(.L_x_5874) ;  /* 0x0000000000147947 */ /* 0x000fec0003800000 */
.L_x_5873:
[----:B------:R-:W-:-:S06]  /*c150*/  UISETP.NE.AND UP0, UPT, UR47, 0x1, UPT ;  /* 0x000000012f00788c */ /* 0x000fcc000bf05270 */
[----:B------:R-:W-:-:S05]  /*c160*/  PLOP3.LUT P1, PT, PT, PT, UP0, 0x80, 0x0 ;  /* 0x000000000000781c */ /* 0x000fca0003f2f008 */
[----:B------:R-:W-:-:S08]  /*c170*/  @UP0 ULDC.64 UR4, c[0x0][0x9e8] ;  /* 0x00027a0000040ab9 */ /* 0x000fd00000000a00 */
[----:B------:R-:W-:-:S05]  /*c180*/  @P1 IMAD.HI.U32 R40, R45, UR4, RZ ;  /* 0x000000042d281c27 */ /* 0x000fca000f8e00ff */
[----:B------:R-:W-:-:S07]  /*c190*/  @P1 SHF.R.U32.HI R45, RZ, UR5, R40 ;  /* 0x00000005ff2d1c19 */ /* 0x000fce0008011628 */
.L_x_5874:
[----:B------:R-:W-:Y:S05]  /*c1a0*/  BSYNC B0 ;  /* 0x0000000000007941 */ /* 0x000fea0003800000 */
.L_x_5872:
[----:B------:R-:W-:-:S04]  /*c1b0*/  IMAD R40, R45, UR47, -R46 ;  /* 0x0000002f2d287c24 */ /* 0x000fc8000f8e0a2e */
[----:B------:R-:W-:-:S05]  /*c1c0*/  IMAD.IADD R45, R40, 0x1, -R189 ;  /* 0x00000001282d7824 */ /* 0x000fca00078e0abd */
[----:B------:R-:W-:Y:S02]  /*c1d0*/  VIMNMX R48, R48, R45, !PT ;  /* 0x0000002d30307248 */ /* 0x000fe40007fe0100 */
[----:B------:R-:W-:-:S07]  /*c1e0*/  VIADDMNMX R50, R45, UR47, R50, PT ;  /* 0x0000002f2d327c46 */ /* 0x000fce000b800132 */
.L_x_5871:
[C---:B------:R-:W-:Y:S01]  /*c1f0*/  ISETP.GE.AND P1, PT, R52.reuse, 0x2, PT ;  /* 0x000000023400780c */ /* 0x040fe20003f26270 */
[----:B------:R-:W-:Y:S01]  /*c200*/  UISETP.NE.AND UP0, UPT, UR48, URZ, UPT ;  /* 0x0000003f3000728c */ /* 0x000fe2000bf05270 */
[----:B------:R-:W-:Y:S02]  /*c210*/  ISETP.GE.AND P5, PT, R52, 0xa, PT ;  /* 0x0000000a3400780c */ /* 0x000fe40003fa6270 */
[----:B------:R-:W-:Y:S02]  /*c220*/  ISETP.GT.AND P3, PT, R48, 0x1, !P1 ;  /* 0x000000013000780c */ /* 0x000fe40004f64270 */
[----:B------:R-:W-:Y:S02]  /*c230*/  ISETP.GE.AND P2, PT, R52, 0x9, PT ;  /* 0x000000093400780c */ /* 0x000fe40003f46270 */
[----:B------:R-:W-:Y:S02]  /*c240*/  ISETP.LT.OR P3, PT, R50, 0x2, P3 ;  /* 0x000000023200780c */ /* 0x000fe40001f61670 */
[----:B------:R-:W-:-:S02]  /*c250*/  P2R R66, PR, RZ, 0x20 ;  /* 0x00000020ff427803 */ /* 0x000fc40000000000 */
[----:B------:R-:W-:Y:S02]  /*c260*/  FSEL R71, R71, -INF , !P3 ;  /* 0xff80000047477808 */ /* 0x000fe40005800000 */
[C---:B------:R-:W-:Y:S02]  /*c270*/  ISETP.GT.AND P3, PT, R48.reuse, 0x9, !P5 ;  /* 0x000000093000780c */ /* 0x040fe40006f64270 */
[----:B------:R-:W-:Y:S02]  /*c280*/  ISETP.GT.AND P4, PT, R48, 0x8, !P2 ;  /* 0x000000083000780c */ /* 0x000fe40005784270 */
[----:B------:R-:W-:Y:S02]  /*c290*/  ISETP.LT.OR P3, PT, R50, 0xa, P3 ;  /* 0x0000000a3200780c */ /* 0x000fe40001f61670 */
[----:B------:R-:W-:Y:S02]  /*c2a0*/  ISETP.GE.AND P5, PT, R52, 0x11, PT ;  /* 0x000000113400780c */ /* 0x000fe40003fa6270 */
[----:B0-----:R-:W-:-:S02]  /*c2b0*/  FSEL R47, R29, -INF , !P3 ;  /* 0xff8000001d2f7808 */ /* 0x001fc40005800000 */
[----:B------:R-:W-:Y:S02]  /*c2c0*/  ISETP.LT.OR P4, PT, R50, 0x9, P4 ;  /* 0x000000093200780c */ /* 0x000fe40002781670 */
[----:B------:R-:W-:Y:S02]  /*c2d0*/  ISETP.GT.AND P3, PT, R48, 0x10, !P5 ;  /* 0x000000103000780c */ /* 0x000fe40006f64270 */
[----:B------:R-:W-:Y:S02]  /*c2e0*/  FSEL R45, R27, -INF , !P4 ;  /* 0xff8000001b2d7808 */ /* 0x000fe40006000000 */
        /* <DEDUP_REMOVED lines=43> */
[C---:B------:R-:W-:Y:S02]  /*c5a0*/  ISETP.GE.AND P3, PT, R52.reuse, 0x32, PT ;  /* 0x000000323400780c */ /* 0x040fe40003f66270 */
[----:B------:R-:W-:-:S02]  /*c5b0*/  ISETP.GE.AND P6, PT, R52, 0x1, PT ;  /* 0x000000013400780c */ /* 0x000fc40003fc6270 */
[----:B------:R-:W-:Y:S02]  /*c5c0*/  ISETP.GT.AND P4, PT, R48, 0x31, !P3 ;  /* 0x000000313000780c */ /* 0x000fe40005f84270 */
[----:B------:R-:W-:Y:S02]  /*c5d0*/  P2R R27, PR, RZ, 0x40 ;  /* 0x00000040ff1b7803 */ /* 0x000fe40000000000 */
[----:B------:R-:W-:-:S04]  /*c5e0*/  ISETP.LT.OR P4, PT, R50, 0x32, P4 ;  /* 0x000000323200780c */ /* 0x000fc80002781670 */
[----:B------:R-:W-:Y:S02]  /*c5f0*/  FSEL R69, R69, -INF , !P4 ;  /* 0xff80000045457808 */ /* 0x000fe40006000000 */
[----:B------:R-:W-:-:S04]  /*c600*/  ISETP.GE.AND P4, PT, R52, 0x39, PT ;  /* 0x000000393400780c */ /* 0x000fc80003f86270 */
[----:B------:R-:W-:-:S04]  /*c610*/  ISETP.GT.AND P5, PT, R48, 0x38, !P4 ;  /* 0x000000383000780c */ /* 0x000fc800067a4270 */
[----:B------:R-:W-:-:S04]  /*c620*/  ISETP.LT.OR P5, PT, R50, 0x39, P5 ;  /* 0x000000393200780c */ /* 0x000fc80002fa1670 */
[----:B------:R-:W-:Y:S02]  /*c630*/  FSEL R41, R41, -INF , !P5 ;  /* 0xff80000029297808 */ /* 0x000fe40006800000 */
[----:B------:R-:W-:Y:S02]  /*c640*/  ISETP.GT.AND P5, PT, R48, RZ, !P6 ;  /* 0x000000ff3000720c */ /* 0x000fe400077a4270 */
[----:B------:R-:W-:Y:S02]  /*c650*/  ISETP.GE.AND P6, PT, R52, 0x3a, PT ;  /* 0x0000003a3400780c */ /* 0x000fe40003fc6270 */
[----:B------:R-:W-:-:S04]  /*c660*/  ISETP.LT.OR P5, PT, R50, 0x1, P5 ;  /* 0x000000013200780c */ /* 0x000fc80002fa1670 */
[----:B------:R-:W-:Y:S02]  /*c670*/  FSEL R40, R3, -INF , !P5 ;  /* 0xff80000003287808 */ /* 0x000fe40006800000 */
[----:B------:R-:W-:Y:S01]  /*c680*/  ISETP.GT.AND P5, PT, R48, 0x39, !P6 ;  /* 0x000000393000780c */ /* 0x000fe200077a4270 */
[----:B------:R-:W0:Y:S03]  /*c690*/  SHFL.IDX PT, R3, R38, 0x1, 0x1c1f ;  /* 0x003c1f0026037f89 */ /* 0x000e2600000e0000 */
[----:B------:R-:W-:-:S04]  /*c6a0*/  ISETP.LT.OR P5, PT, R50, 0x3a, P5 ;  /* 0x0000003a3200780c */ /* 0x000fc80002fa1670 */
[----:B------:R-:W-:Y:S02]  /*c6b0*/  FSEL R43, R43, -INF , !P5 ;  /* 0xff8000002b2b7808 */ /* 0x000fe40006800000 */
[----:B------:R-:W-:Y:S02]  /*c6c0*/  PLOP3.LUT P5, PT, PT, PT, UP0, 0x40, 0x0 ;  /* 0x000000000000781c */ /* 0x000fe40003fae808 */
[----:B0-----:R-:W-:Y:S02]  /*c6d0*/  VIADDMNMX R42, R3, R42, R73, PT ;  /* 0x0000002a032a7246 */ /* 0x001fe40003800149 */
[----:B------:R-:W-:-:S09]  /*c6e0*/  IADD3 R44, R44, R3, RZ ;  /* 0x000000032c2c7210 */ /* 0x000fd20007ffe0ff */
[----:B------:R-:W-:Y:S05]  /*c6f0*/  @P5 BRA `(.L_x_5875) ;  /* 0x0000000000605947 */ /* 0x000fea0003800000 */
[----:B------:R-:W-:Y:S01]  /*c700*/  IADD3 R3, -R23, R184, R3 ;  /* 0x000000b817037210 */ /* 0x000fe20007ffe103 */
[----:B------:R-:W-:Y:S03]  /*c710*/  BSSY B0, `(.L_x_5876) ;  /* 0x0000012000007945 */ /* 0x000fe60003800000 */
[----:B------:R-:W-:-:S13]  /*c720*/  ISETP.GT.AND P5, PT, R3, -0x1, PT ;  /* 0xffffffff0300780c */ /* 0x000fda0003fa4270 */
[----:B------:R-:W-:Y:S05]  /*c730*/  @P5 BRA `(.L_x_5877) ;  /* 0x0000000000245947 */ /* 0x000fea0003800000 */
[----:B------:R-:W-:Y:S01]  /*c740*/  UISETP.NE.AND UP0, UPT, UR47, 0x1, UPT ;  /* 0x000000012f00788c */ /* 0x000fe2000bf05270 */
[----:B------:R-:W-:-:S05]  /*c750*/  LOP3.LUT R3, RZ, R3, RZ, 0x33, !PT ;  /* 0x00000003ff037212 */ /* 0x000fca00078e33ff */
[----:B------:R-:W-:-:S05]  /*c760*/  PLOP3.LUT P5, PT, PT, PT, UP0, 0x80, 0x0 ;  /* 0x000000000000781c */ /* 0x000fca0003faf008 */
[----:B------:R-:W-:-:S08]  /*c770*/  @UP0 ULDC.64 UR4, c[0x0][0x9e8] ;  /* 0x00027a0000040ab9 */ /* 0x000fd00000000a00 */
[----:B------:R-:W-:Y:S01]  /*c780*/  @P5 IMAD.HI.U32 R29, R3, UR4, RZ ;  /* 0x00000004031d5c27 */ /* 0x000fe2000f8e00ff */
[----:B------:R-:W-:-:S13]  /*c790*/  PLOP3.LUT P5, PT, PT, PT, UP0, 0x80, 0x0 ;  /* 0x000000000000781c */ /* 0x000fda0003faf008 */
[----:B------:R-:W-:-:S04]  /*c7a0*/  @P5 SHF.R.U32.HI R3, RZ, UR5, R29 ;  /* 0x00000005ff035c19 */ /* 0x000fc8000801161d */
[----:B------:R-:W-:Y:S01]  /*c7b0*/  LOP3.LUT R3, RZ, R3, RZ, 0x33, !PT ;  /* 0x00000003ff037212 */ /* 0x000fe200078e33ff */
[----:B------:R-:W-:Y:S06]  /*c7c0*/  BRA `(.L_x_5878) ;  /* 0x0000000000187947 */ /* 0x000fec0003800000 */
.L_x_5877:
[----:B------:R-:W-:-:S06]  /*c7d0*/  UISETP.NE.AND UP0, UPT, UR47, 0x1, UPT ;  /* 0x000000012f00788c */ /* 0x000fcc000bf05270 */
[----:B------:R-:W-:-:S05]  /*c7e0*/  PLOP3.LUT P5, PT, PT, PT, UP0, 0x80, 0x0 ;  /* 0x000000000000781c */ /* 0x000fca0003faf008 */
[----:B------:R-:W-:-:S08]  /*c7f0*/  @UP0 ULDC.64 UR4, c[0x0][0x9e8] ;  /* 0x00027a0000040ab9 */ /* 0x000fd00000000a00 */
[----:B------:R-:W-:Y:S01]  /*c800*/  @P5 IMAD.HI.U32 R29, R3, UR4, RZ ;  /* 0x00000004031d5c27 */ /* 0x000fe2000f8e00ff */
[----:B------:R-:W-:-:S13]  /*c810*/  PLOP3.LUT P5, PT, PT, PT, UP0, 0x80, 0x0 ;  /* 0x000000000000781c */ /* 0x000fda0003faf008 */
[----:B------:R-:W-:-:S07]  /*c820*/  @P5 SHF.R.U32.HI R3, RZ, UR5, R29 ;  /* 0x00000005ff035c19 */ /* 0x000fce000801161d */
.L_x_5878:
[----:B------:R-:W-:Y:S05]  /*c830*/  BSYNC B0 ;  /* 0x0000000000007941 */ /* 0x000fea0003800000 */
.L_x_5876:
[----:B------:R-:W-:-:S04]  /*c840*/  IMAD R46, R3, UR47, -R46 ;  /* 0x0000002f032e7c24 */ /* 0x000fc8000f8e0a2e */
[----:B------:R-:W-:-:S05]  /*c850*/  IMAD.IADD R3, R46, 0x1, -R189 ;  /* 0x000000012e037824 */ /* 0x000fca00078e0abd */
[----:B------:R-:W-:Y:S02]  /*c860*/  VIMNMX R44, R44, R3, !PT ;  /* 0x000000032c2c7248 */ /* 0x000fe40007fe0100 */
[----:B------:R-:W-:-:S07]  /*c870*/  VIADDMNMX R42, R3, UR47, R42, PT ;  /* 0x0000002f032a7c46 */ /* 0x000fce000b80012a */
.L_x_5875:
[----:B------:R-:W-:Y:S01]  /*c880*/  BAR.SYNC.DEFER_BLOCKING 0xf, 0x100 ;  /* 0x03c4000000007b1d */ /* 0x000fe20000010000 */
[----:B------:R-:W-:Y:S02]  /*c890*/  ISETP.GT.AND P1, PT, R44, 0x1, !P1 ;  /* 0x000000012c00780c */ /* 0x000fe40004f24270 */
[----:B------:R-:W-:Y:S02]  /*c8a0*/  ISETP.NE.AND P5, PT, R27, RZ, PT ;  /* 0x000000ff1b00720c */ /* 0x000fe40003fa5270 */
[----:B------:R-:W-:Y:S01]  /*c8b0*/  ISETP.LT.OR P1, PT, R42, 0x2, P1 ;  /* 0x000000022a00780c */ /* 0x000fe20000f21670 */
[----:B------:R-:W-:Y:S01]  /*c8c0*/  ULDC UR4, c[0x0][0x988] ;  /* 0x0002620000047ab9 */ /* 0x000fe20000000800 */
[----:B------:R-:W-:Y:S02]  /*c8d0*/  ISETP.GT.AND P2, PT, R44, 0x8, !P2 ;  /* 0x000000082c00780c */ /* 0x000fe40005744270 */
[----:B------:R-:W-:Y:S02]  /*c8e0*/  FSEL R29, R13, -INF , !P1 ;  /* 0xff8000000d1d7808 */ /* 0x000fe40004800000 */
[----:B------:R-:W-:-:S02]  /*c8f0*/  ISETP.NE.AND P1, PT, R66, RZ, PT ;  /* 0x000000ff4200720c */ /* 0x000fc40003f25270 */
[----:B------:R-:W-:Y:S02]  /*c900*/  ISETP.LT.OR P2, PT, R42, 0x9, P2 ;  /* 0x000000092a00780c */ /* 0x000fe40001741670 */
[----:B------:R-:W-:Y:S02]  /*c910*/  ISETP.GT.AND P1, PT, R44, 0x9, !P1 ;  /* 0x000000092c00780c */ /* 0x000fe40004f24270 */
[----:B------:R-:W-:Y:S01]  /*c920*/  FSEL R3, R20, -INF , !P2 ;  /* 0xff80000014037808 */ /* 0x000fe20005000000 */
[----:B------:R-:W-:Y:S01]  /*c930*/  IMAD.U32 R20, RZ, RZ, UR4 ;  /* 0x00000004ff147e24 */ /* 0x000fe2000f8e00ff */
[----:B------:R-:W-:Y:S02]  /*c940*/  ISETP.LT.OR P1, PT, R42, 0xa, P1 ;  /* 0x0000000a2a00780c */ /* 0x000fe40000f21670 */
[----:B------:R-:W-:Y:S02]  /*c950*/  ISETP.NE.AND P2, PT, R31, RZ, PT ;  /* 0x000000ff1f00720c */ /* 0x000fe40003f45270 */
[----:B------:R-:W-:-:S02]  /*c960*/  FSEL R27, R15, -INF , !P1 ;  /* 0xff8000000f1b7808 */ /* 0x000fc40004800000 */
[----:B------:R-:W-:Y:S02]  /*c970*/  ISETP.NE.AND P1, PT, R64, RZ, PT ;  /* 0x000000ff4000720c */ /* 0x000fe40003f25270 */
[C---:B------:R-:W-:Y:S02]  /*c980*/  ISETP.GT.AND P3, PT, R44.reuse, 0x31, !P3 ;  /* 0x000000312c00780c */ /* 0x040fe40005f64270 */
[C---:B------:R-:W-:Y:S02]  /*c990*/  ISETP.GT.AND P1, PT, R44.reuse, 0x10, !P1 ;  /* 0x000000102c00780c */ /* 0x040fe40004f24270 */
[----:B------:R-:W-:Y:S02]  /*c9a0*/  ISETP.GT.AND P4, PT, R44, 0x38, !P4 ;  /* 0x000000382c00780c */ /* 0x000fe40006784270 */
[C---:B------:R-:W-:Y:S02]  /*c9b0*/  ISETP.LT.OR P1, PT, R42.reuse, 0x11, P1 ;  /* 0x000000112a00780c */ /* 0x040fe40000f21670 */
[----:B------:R-:W-:-:S02]  /*c9c0*/  ISETP.LT.OR P3, PT, R42, 0x32, P3 ;  /* 0x000000322a00780c */ /* 0x000fc40001f61670 */
[----:B------:R-:W-:Y:S02]  /*c9d0*/  FSEL R31, R24, -INF , !P1 ;  /* 0xff800000181f7808 */ /* 0x000fe40004800000 */
[----:B------:R-:W-:Y:S02]  /*c9e0*/  ISETP.NE.AND P1, PT, R62, RZ, PT ;  /* 0x000000ff3e00720c */ /* 0x000fe40003f25270 */
[C---:B------:R-:W-:Y:S02]  /*c9f0*/  ISETP.GT.AND P6, PT, R44.reuse, 0x39, !P6 ;  /* 0x000000392c00780c */ /* 0x040fe400077c4270 */
[----:B------:R-:W-:Y:S02]  /*ca00*/  ISETP.GT.AND P1, PT, R44, 0x11, !P1 ;  /* 0x000000112c00780c */ /* 0x000fe40004f24270 */
[C---:B------:R-:W-:Y:S02]  /*ca10*/  ISETP.LT.OR P4, PT, R42.reuse, 0x39, P4 ;  /* 0x000000392a00780c */ /* 0x040fe40002781670 */
[----:B------:R-:W-:-:S02]  /*ca20*/  ISETP.LT.OR P1, PT, R42, 0x12, P1 ;  /* 0x000000122a00780c */ /* 0x000fc40000f21670 */
[----:B------:R-:W-:Y:S02]  /*ca30*/  FSEL R77, R28, -INF , !P3 ;  /* 0xff8000001c4d7808 */ /* 0x000fe40005800000 */
[----:B------:R-:W-:Y:S02]  /*ca40*/  FSEL R21, R21, -INF , !P1 ;  /* 0xff80000015157808 */ /* 0x000fe40004800000 */
[----:B------:R-:W-:Y:S02]  /*ca50*/  ISETP.NE.AND P1, PT, R33, RZ, PT ;  /* 0x000000ff2100720c */ /* 0x000fe40003f25270 */
[----:B------:R-:W-:Y:S02]  /*ca60*/  ISETP.LT.OR P6, PT, R42, 0x3a, P6 ;  /* 0x0000003a2a00780c */ /* 0x000fe400037c1670 */
[----:B------:R-:W-:Y:S02]  /*ca70*/  ISETP.GT.AND P1, PT, R44, 0x18, !P1 ;  /* 0x000000182c00780c */ /* 0x000fe40004f24270 */
[----:B------:R-:W-:-:S02]  /*ca80*/  FSEL R79, R36, -INF , !P4 ;  /* 0xff800000244f7808 */ /* 0x000fc40006000000 */
[----:B------:R-:W-:Y:S02]  /*ca90*/  ISETP.LT.OR P1, PT, R42, 0x19, P1 ;  /* 0x000000192a00780c */ /* 0x000fe40000f21670 */
[----:B------:R-:W-:Y:S02]  /*caa0*/  FSEL R81, R34, -INF , !P6 ;  /* 0xff80000022517808 */ /* 0x000fe40007000000 */
        /* <DEDUP_REMOVED lines=17> */
[----:B------:R-:W-:Y:S02]  /*cbc0*/  ISETP.GT.AND P1, PT, R44, RZ, !P5 ;  /* 0x000000ff2c00720c */ /* 0x000fe40006f24270 */
[----:B------:R-:W-:Y:S02]  /*cbd0*/  ISETP.NE.AND P5, PT, R58, RZ, PT ;  /* 0x000000ff3a00720c */ /* 0x000fe40003fa5270 */
[----:B------:R-:W-:-:S04]  /*cbe0*/  ISETP.LT.OR P1, PT, R42, 0x1, P1 ;  /* 0x000000012a00780c */ /* 0x000fc80000f21670 */
[----:B------:R-:W-:Y:S02]  /*cbf0*/  FSEL R24, R0, -INF , !P1 ;  /* 0xff80000000187808 */ /* 0x000fe40004800000 */
[----:B------:R-:W-:Y:S02]  /*cc00*/  FMNMX.FTZ R0, R40, R71, !PT ;  /* 0x0000004728007209 */ /* 0x000fe40007810000 */
[----:B------:R-:W-:Y:S02]  /*cc10*/  ISETP.GT.AND P1, PT, R44, 0x29, !P2 ;  /* 0x000000292c00780c */ /* 0x000fe40005724270 */
[----:B------:R-:W-:Y:S02]  /*cc20*/  FMNMX.FTZ R0, R45, R0, !PT ;  /* 0x000000002d007209 */ /* 0x000fe40007810000 */
[----:B------:R-:W-:Y:S02]  /*cc30*/  ISETP.LT.OR P1, PT, R42, 0x2a, P1 ;  /* 0x0000002a2a00780c */ /* 0x000fe40000f21670 */
[----:B------:R-:W-:-:S02]  /*cc40*/  FMNMX.FTZ R0, R47, R0, !PT ;  /* 0x000000002f007209 */ /* 0x000fc40007810000 */
[----:B------:R-:W-:Y:S02]  /*cc50*/  ISETP.GT.AND P2, PT, R44, 0x30, !P5 ;  /* 0x000000302c00780c */ /* 0x000fe40006f44270 */
[----:B------:R-:W-:Y:S02]  /*cc60*/  FMNMX.FTZ R0, R49, R0, !PT ;  /* 0x0000000031007209 */ /* 0x000fe40007810000 */
[----:B------:R-:W-:Y:S02]  /*cc70*/  FSEL R73, R30, -INF , !P1 ;  /* 0xff8000001e497808 */ /* 0x000fe40004800000 */
[----:B------:R-:W-:Y:S02]  /*cc80*/  FMNMX.FTZ R0, R51, R0, !PT ;  /* 0x0000000033007209 */ /* 0x000fe40007810000 */
[----:B------:R-:W-:Y:S02]  /*cc90*/  ISETP.LT.OR P2, PT, R42, 0x31, P2 ;  /* 0x000000312a00780c */ /* 0x000fe40001741670 */
        /* <DEDUP_REMOVED lines=28> */
[----:B------:R-:W-:-:S03]  /*ce60*/  FMNMX.FTZ R0, R73, R0, !PT ;  /* 0x0000000049007209 */ /* 0x000fc60007810000 */
[--C-:B------:R-:W-:Y:S01]  /*ce70*/  FFMA.FTZ R160, R49, R20, -R30.reuse ;  /* 0x0000001431a07223 */ /* 0x100fe2000001081e */
[----:B------:R-:W-:Y:S01]  /*ce80*/  FMNMX.FTZ R0, R75, R0, !PT ;  /* 0x000000004b007209 */ /* 0x000fe20007810000 */
[-CC-:B------:R-:W-:Y:S01]  /*ce90*/  FFMA.FTZ R49, R51, R20.reuse, -R30.reuse ;  /* 0x0000001433317223 */ /* 0x180fe2000001081e */
[-CC-:B------:R-:W-:Y:S01]  /*cea0*/  FFMA.FTZ R166, R45, R20.reuse, -R30.reuse ;  /* 0x000000142da67223 */ /* 0x180fe2000001081e */
        /* <DEDUP_REMOVED lines=12> */
[-CC-:B------:R-:W-:Y:S01]  /*cf70*/  FFMA.FTZ R45, R69, R20.reuse, -R30.reuse ;  /* 0x00000014452d7223 */ /* 0x180fe2000001081e */
[----:B------:R-:W-:Y:S01]  /*cf80*/  MUFU.EX2 R164, R164 ;  /* 0x000000a400a47308 */ /* 0x000fe20000000800 */
[----:B------:R-:W0:Y:S07]  /*cf90*/  SHFL.BFLY PT, R15, R0, 0x2, 0x1f ;  /* 0x0c401f00000f7f89 */ /* 0x000e2e00000e0000 */
[----:B------:R-:W1:Y:S08]  /*cfa0*/  MUFU.EX2 R71, R71 ;  /* 0x0000004700477308 */ /* 0x000e700000000800 */
[----:B------:R-:W3:Y:S08]  /*cfb0*/  MUFU.EX2 R166, R166 ;  /* 0x000000a600a67308 */ /* 0x000ef00000000800 */
[----:B------:R-:W4:Y:S01]  /*cfc0*/  MUFU.EX2 R47, R47 ;  /* 0x0000002f002f7308 */ /* 0x000f220000000800 */
[----:B0-----:R-:W-:Y:S01]  /*cfd0*/  FMNMX.FTZ R28, R0, R15, !PT ;  /* 0x0000000f001c7209 */ /* 0x001fe20007810000 */
[----:B------:R-:W-:-:S04]  /*cfe0*/  FFMA.FTZ R0, R65, R20, -R30 ;  /* 0x0000001441007223 */ /* 0x000fc8000001081e */
[----:B------:R-:W0:Y:S02]  /*cff0*/  SHFL.BFLY PT, R15, R28, 0x1, 0x1f ;  /* 0x0c201f001c0f7f89 */ /* 0x000e2400000e0000 */
[----:B------:R-:W2:Y:S08]  /*d000*/  MUFU.EX2 R160, R160 ;  /* 0x000000a000a07308 */ /* 0x000eb00000000800 */
[----:B------:R-:W2:Y:S08]  /*d010*/  MUFU.EX2 R49, R49 ;  /* 0x0000003100317308 */ /* 0x000eb00000000800 */
[----:B------:R-:W2:Y:S01]  /*d020*/  MUFU.EX2 R162, R162 ;  /* 0x000000a200a27308 */ /* 0x000ea20000000800 */
[----:B0-----:R-:W-:Y:S01]  /*d030*/  FMNMX.FTZ R15, R28, R15, !PT ;  /* 0x0000000f1c0f7209 */ /* 0x001fe20007810000 */
[-CC-:B------:R-:W-:Y:S01]  /*d040*/  FFMA.FTZ R28, R41, R20.reuse, -R30.reuse ;  /* 0x00000014291c7223 */ /* 0x180fe2000001081e */
[----:B------:R-:W-:-:S05]  /*d050*/  FFMA.FTZ R41, R43, R20, -R30 ;  /* 0x000000142b297223 */ /* 0x000fca000001081e */
        /* <DEDUP_REMOVED lines=14> */
[----:B-1----:R-:W-:Y:S01]  /*d140*/  FADD.FTZ R25, R164, R71 ;  /* 0x00000047a4197221 */ /* 0x002fe20000010000 */
[-CC-:B------:R-:W-:Y:S01]  /*d150*/  FFMA.FTZ R157, R35, R20.reuse, -R30.reuse ;  /* 0x00000014239d7223 */ /* 0x180fe2000001081e */
[-CC-:B------:R-:W-:Y:S01]  /*d160*/  FFMA.FTZ R40, R37, R20.reuse, -R30.reuse ;  /* 0x0000001425287223 */ /* 0x180fe2000001081e */
[-CC-:B------:R-:W-:Y:S01]  /*d170*/  FFMA.FTZ R38, R39, R20.reuse, -R30.reuse ;  /* 0x0000001427267223 */ /* 0x180fe2000001081e */
[----:B---3--:R-:W-:Y:S01]  /*d180*/  FADD.FTZ R42, R166, R25 ;  /* 0x00000019a62a7221 */ /* 0x008fe20000010000 */
[----:B------:R-:W0:Y:S01]  /*d190*/  MUFU.EX2 R24, R24 ;  /* 0x0000001800187308 */ /* 0x000e220000000800 */
[-CC-:B------:R-:W-:Y:S01]  /*d1a0*/  FFMA.FTZ R3, R73, R20.reuse, -R30.reuse ;  /* 0x0000001449037223 */ /* 0x180fe2000001081e */
[-C--:B------:R-:W-:Y:S01]  /*d1b0*/  FFMA.FTZ R21, R75, R20.reuse, -R30 ;  /* 0x000000144b157223 */ /* 0x080fe2000001081e */
[----:B----4-:R-:W-:Y:S01]  /*d1c0*/  FADD.FTZ R27, R47, R42 ;  /* 0x0000002a2f1b7221 */ /* 0x010fe20000010000 */
[-CC-:B------:R-:W-:Y:S01]  /*d1d0*/  FFMA.FTZ R42, R77, R20.reuse, -R30.reuse ;  /* 0x000000144d2a7223 */ /* 0x180fe2000001081e */
[-CC-:B------:R-:W-:Y:S01]  /*d1e0*/  FFMA.FTZ R79, R79, R20.reuse, -R30.reuse ;  /* 0x000000144f4f7223 */ /* 0x180fe2000001081e */
[----:B------:R-:W-:Y:S01]  /*d1f0*/  FFMA.FTZ R30, R81, R20, -R30 ;  /* 0x00000014511e7223 */ /* 0x000fe2000001081e */
[----:B--2---:R-:W-:Y:S01]  /*d200*/  FADD.FTZ R46, R160, R27 ;  /* 0x0000001ba02e7221 */ /* 0x004fe20000010000 */
[----:B------:R-:W1:Y:S01]  /*d210*/  MUFU.EX2 R167, R167 ;  /* 0x000000a700a77308 */ /* 0x000e620000000800 */
[----:B------:R-:W-:-:S02]  /*d220*/  F2FP.F16.F32.PACK_AB R164, R71, R164 ;  /* 0x000000a447a4723e */ /* 0x000fc400000000ff */
[----:B------:R-:W-:Y:S01]  /*d230*/  FADD.FTZ R27, R49, R46 ;  /* 0x0000002e311b7221 */ /* 0x000fe20000010000 */
[----:B------:R-:W-:Y:S02]  /*d240*/  F2FP.F16.F32.PACK_AB R166, R47, R166 ;  /* 0x000000a62fa6723e */ /* 0x000fe400000000ff */
[----:B------:R-:W-:Y:S01]  /*d250*/  F2FP.F16.F32.PACK_AB R160, R49, R160 ;  /* 0x000000a031a0723e */ /* 0x000fe200000000ff */
[----:B------:R-:W-:Y:S01]  /*d260*/  FADD.FTZ R46, R162, R27 ;  /* 0x0000001ba22e7221 */ /* 0x000fe20000010000 */
[----:B------:R-:W2:Y:S01]  /*d270*/  MUFU.EX2 R32, R32 ;  /* 0x0000002000207308 */ /* 0x000ea20000000800 */
[----:B0-----:R-:W-:Y:S01]  /*d280*/  FADD.FTZ R44, R165, R24 ;  /* 0x00000018a52c7221 */ /* 0x001fe20000010000 */
[----:B------:R-:W-:Y:S01]  /*d290*/  F2FP.F16.F32.PACK_AB R165, R24, R165 ;  /* 0x000000a518a5723e */ /* 0x000fe200000000ff */
[C---:B------:R-:W-:Y:S01]  /*d2a0*/  FADD.FTZ R27, R51.reuse, R46 ;  /* 0x0000002e331b7221 */ /* 0x040fe20000010000 */
[----:B------:R-:W-:-:S03]  /*d2b0*/  F2FP.F16.F32.PACK_AB R162, R51, R162 ;  /* 0x000000a233a2723e */ /* 0x000fc600000000ff */
[----:B------:R-:W-:Y:S01]  /*d2c0*/  FADD.FTZ R46, R156, R27 ;  /* 0x0000001b9c2e7221 */ /* 0x000fe20000010000 */
        /* <DEDUP_REMOVED lines=15> */
[----:B------:R-:W-:-:S05]  /*d3c0*/  F2FP.F16.F32.PACK_AB R163, R36, R163 ;  /* 0x000000a324a3723e */ /* 0x000fca00000000ff */
[----:B------:R2:W-:Y:S01]  /*d3d0*/  STSM.16.M88.4 [R203], R160 ;  /* 0x000000a0cb007844 */ /* 0x0005e20000000200 */
[----:B------:R-:W0:Y:S01]  /*d3e0*/  MUFU.EX2 R40, R40 ;  /* 0x0000002800287308 */ /* 0x000e220000000800 */
[----:B-1----:R-:W-:-:S07]  /*d3f0*/  FADD.FTZ R25, R157, R44 ;  /* 0x0000002c9d197221 */ /* 0x002fce0000010000 */
        /* <DEDUP_REMOVED lines=11> */
[C---:B0-----:R-:W-:Y:S01]  /*d4b0*/  FADD.FTZ R27, R0.reuse, R27 ;  /* 0x0000001b001b7221 */ /* 0x041fe20000010000 */
[----:B------:R-:W-:-:S06]  /*d4c0*/  F2FP.F16.F32.PACK_AB R158, R0, R53 ;  /* 0x00000035009e723e */ /* 0x000fcc00000000ff */
[----:B------:R-:W0:Y:S01]  /*d4d0*/  MUFU.EX2 R45, R45 ;  /* 0x0000002d002d7308 */ /* 0x000e220000000800 */
[C---:B-1----:R-:W-:Y:S01]  /*d4e0*/  FADD.FTZ R24, R3.reuse, R24 ;  /* 0x0000001803187221 */ /* 0x042fe20000010000 */
[----:B------:R-:W-:-:S05]  /*d4f0*/  F2FP.F16.F32.PACK_AB R159, R3, R38 ;  /* 0x00000026039f723e */ /* 0x000fca00000000ff */
[----:B------:R2:W-:Y:S01]  /*d500*/  STSM.16.M88.4 [R201], R156 ;  /* 0x0000009cc9007844 */ /* 0x0005e20000000200 */
        /* <DEDUP_REMOVED lines=14> */
[----:B------:R-:W-:Y:S01]  /*d5f0*/  FADD.FTZ R3, R41, R28 ;  /* 0x0000001c29037221 */ /* 0x000fe20000010000 */
[----:B-1----:R-:W-:Y:S01]  /*d600*/  F2FP.F16.F32.PACK_AB R155, R30, R79 ;  /* 0x0000004f1e9b723e */ /* 0x002fe200000000ff */
[----:B------:R-:W-:-:S04]  /*d610*/  FADD.FTZ R79, R79, R42 ;  /* 0x0000002a4f4f7221 */ /* 0x000fc80000010000 */
[----:B------:R2:W-:Y:S01]  /*d620*/  STSM.16.M88.4 [R202], R152 ;  /* 0x00000098ca007844 */ /* 0x0005e20000000200 */
[----:B------:R-:W-:Y:S01]  /*d630*/  FADD.FTZ R0, R30, R79 ;  /* 0x0000004f1e007221 */ /* 0x000fe20000010000 */
[----:B------:R-:W-:Y:S06]  /*d640*/  @!P0 BRA `(.L_x_5879) ;  /* 0x0000000000048947 */ /* 0x000fec0003800000 */
[----:B------:R-:W-:Y:S01]  /*d650*/  BPT.TRAP 0x1 ;  /* 0x000000040000795c */ /* 0x000fe20000300000 */
.L_x_5879:
[----:B------:R0:W1:Y:S01]  /*d660*/  SYNCS.PHASECHK.TRANS64.TRYWAIT P1, [R12+URZ+0x28c50], R57 ;  /* 0x028c50390c0075a7 */ /* 0x000062000802017f */
[----:B------:R-:W-:Y:S05]  /*d670*/  @!P0 BRA `(.L_x_5880) ;  /* 0x0000000000048947 */ /* 0x000fea0003800000 */
[----:B------:R-:W-:Y:S01]  /*d680*/  BPT.TRAP 0x1 ;  /* 0x000000040000795c */ /* 0x000fe20000300000 */
.L_x_5880:
[----:B------:R-:W-:Y:S01]  /*d690*/  ULDC UR42, c[0x0][0x9e4] ;  /* 0x00027900002a7ab9 */ /* 0x000fe20000000800 */
[----:B------:R-:W-:Y:S01]  /*d6a0*/  ULDC UR44, c[0x0][0x9d8] ;  /* 0x00027600002c7ab9 */ /* 0x000fe20000000800 */
[----:B------:R-:W-:Y:S01]  /*d6b0*/  ULDC UR38, c[0x0][0x988] ;  /* 0x0002620000267ab9 */ /* 0x000fe20000000800 */
[----:B------:R-:W-:Y:S01]  /*d6c0*/  ULDC UR43, c[0x0][0x9e0] ;  /* 0x00027800002b7ab9 */ /* 0x000fe20000000800 */
[----:B------:R-:W-:Y:S01]  /*d6d0*/  BSSY B0, `(.L_x_5881) ;  /* 0x0000006000007945 */ /* 0x000fe20003800000 */
[----:B------:R-:W-:Y:S02]  /*d6e0*/  IMAD R28, R17, 0x1000, R195 ;  /* 0x00001000111c7824 */ /* 0x000fe400078e02c3 */
[----:B------:R-:W-:Y:S01]  /*d6f0*/  IMAD.MOV.U32 R29, RZ, RZ, 0x40000040 ;  /* 0x40000040ff1d7424 */ /* 0x000fe200078e00ff */
[----:B-1----:R-:W-:Y:S06]  /*d700*/  @P1 BRA `(.L_x_5882) ;  /* 0x0000000000081947 */ /* 0x002fec0003800000 */
[----:B------:R-:W1:Y:S02]  /*d710*/  SYNCS.PHASECHK.TRANS64.TRYWAIT P1, [R12+URZ+0x28c50], R57 ;  /* 0x028c50390c0075a7 */ /* 0x000e64000802017f */
[----:B-1----:R-:W-:Y:S05]  /*d720*/  @!P1 BRA `(.L_x_5883) ;  /* 0x0000016c00209947 */ /* 0x002fea0003800000 */
.L_x_5882:
[----:B------:R-:W-:Y:S05]  /*d730*/  BSYNC B0 ;  /* 0x0000000000007941 */ /* 0x000fea0003800000 */
.L_x_5881:
        /* <DEDUP_REMOVED lines=12> */
[----:B------:R-:W-:Y:S02]  /*d800*/  R2UR UR15, R25 ;  /* 0x00000000190f72ca */ /* 0x000fe400000e0000 */
[----:B------:R-:W-:Y:S02]  /*d810*/  R2UR UR19, R29 ;  /* 0x000000001d1372ca */ /* 0x000fe400000e0000 */
[----:B01---5:R-:W-:-:S06]  /*d820*/  WARPGROUP.ARRIVE ;  /* 0x00000000000079c5 */ /* 0x023fcc0000000000 */
        /* <DEDUP_REMOVED lines=24> */
.L_x_5884:
[----:B------:R-:W0:Y:S01]  /*d9b0*/  LDC R21, c[0x0][0x448] ;  /* 0x00011200ff157b82 */ /* 0x000e220000000800 */
[----:B------:R-:W-:Y:S01]  /*d9c0*/  VIADD R12, R12, 0x28c60 ;  /* 0x00028c600c0c7836 */ /* 0x000fe20000000000 */
[----:B------:R-:W-:Y:S01]  /*d9d0*/  UISETP.NE.AND UP0, UPT, UR48, URZ, UPT ;  /* 0x0000003f3000728c */ /* 0x000fe2000bf05270 */
[----:B--2---:R-:W-:-:S03]  /*d9e0*/  IMAD.MOV.U32 R152, RZ, RZ, R196 ;  /* 0x000000ffff987224 */ /* 0x004fc600078e00c4 */
[----:B------:R-:W-:-:S04]  /*d9f0*/  PRMT R12, R186, 0x654, R12 ;  /* 0x00000654ba0c7816 */ /* 0x000fc8000000000c */
[----:B------:R1:W-:Y:S01]  /*da00*/  SYNCS.ARRIVE.TRANS64.RED.A1T0 RZ, [R12+URZ], RZ ;  /* 0x000000ff0cff79a7 */ /* 0x0003e2000810043f */
[----:B0-----:R-:W-:-:S13]  /*da10*/  ISETP.NE.AND P1, PT, R21, 0x1, PT ;  /* 0x000000011500780c */ /* 0x001fda0003f25270 */
[----:B------:R-:W0:Y:S08]  /*da20*/  @P1 LDC R21, c[0x0][0x44c] ;  /* 0x00011300ff151b82 */ /* 0x000e300000000800 */
[----:B-1----:R-:W1:Y:S01]  /*da30*/  @P1 LDC R12, c[0x0][0x450] ;  /* 0x00011400ff0c1b82 */ /* 0x002e620000000800 */
[----:B0-----:R-:W-:-:S05]  /*da40*/  @P1 IMAD.HI.U32 R21, R196, R21, RZ ;  /* 0x00000015c4151227 */ /* 0x001fca00078e00ff */
[----:B-1----:R-:W-:Y:S01]  /*da50*/  @P1 SHF.R.U32.HI R152, RZ, R12, R21 ;  /* 0x0000000cff981219 */ /* 0x002fe20000011615 */
[----:B------:R-:W-:Y:S01]  /*da60*/  VIADD R12, R168, 0xfffffffe ;  /* 0xfffffffea80c7836 */ /* 0x000fe20000000000 */
[----:B------:R-:W-:Y:S02]  /*da70*/  PLOP3.LUT P1, PT, PT, PT, UP0, 0x40, 0x0 ;  /* 0x000000000000781c */ /* 0x000fe40003f2e808 */
[----:B------:R-:W-:-:S05]  /*da80*/  IADD3 R21, R152, R184, -R23 ;  /* 0x000000b898157210 */ /* 0x000fca0007ffe817 */
[----:B------:R-:W-:-:S06]  /*da90*/  VIADD R152, R21, UR46 ;  /* 0x0000002e15987c36 */ /* 0x000fcc0008000000 */
[----:B------:R-:W-:Y:S05]  /*daa0*/  @P1 BRA `(.L_x_5885) ;  /* 0x0000000000541947 */ /* 0x000fea0003800000 */
[C---:B------:R-:W-:Y:S01]  /*dab0*/  ISETP.GT.AND P1, PT, R21.reuse, RZ, PT ;  /* 0x000000ff1500720c */ /* 0x040fe20003f24270 */
[----:B------:R-:W-:Y:S01]  /*dac0*/  BSSY B0, `(.L_x_5886) ;  /* 0x0000010000007945 */ /* 0x000fe20003800000 */
[----:B------:R-:W-:-:S11]  /*dad0*/  VIADD R153, R21, 0xffffffff ;  /* 0xffffffff15997836 */ /* 0x000fd60000000000 */
[----:B------:R-:W-:Y:S05]  /*dae0*/  @P1 BRA `(.L_x_5887) ;  /* 0x0000000000201947 */ /* 0x000fea0003800000 */
[----:B------:R-:W-:Y:S01]  /*daf0*/  UISETP.NE.AND UP0, UPT, UR47, 0x1, UPT ;  /* 0x000000012f00788c */ /* 0x000fe2000bf05270 */
[----:B------:R-:W-:-:S05]  /*db00*/  IMAD.MOV R21, RZ, RZ, -R21 ;  /* 0x000000ffff157224 */ /* 0x000fca00078e0a15 */
[----:B------:R-:W-:-:S05]  /*db10*/  PLOP3.LUT P1, PT, PT, PT, UP0, 0x80, 0x0 ;  /* 0x000000000000781c */ /* 0x000fca0003f2f008 */
[----:B------:R-:W-:-:S08]  /*db20*/  @UP0 ULDC.64 UR4, c[0x0][0x9e8] ;  /* 0x00027a0000040ab9 */ /* 0x000fd00000000a00 */
[----:B------:R-:W-:-:S05]  /*db30*/  @P1 IMAD.HI.U32 R153, R21, UR4, RZ ;  /* 0x0000000415991c27 */ /* 0x000fca000f8e00ff */
[----:B------:R-:W-:-:S04]  /*db40*/  @P1 SHF.R.U32.HI R21, RZ, UR5, R153 ;  /* 0x00000005ff151c19 */ /* 0x000fc80008011699 */
[----:B------:R-:W-:Y:S01]  /*db50*/  LOP3.LUT R153, RZ, R21, RZ, 0x33, !PT ;  /* 0x00000015ff997212 */ /* 0x000fe200078e33ff */
[----:B------:R-:W-:Y:S06]  /*db60*/  BRA `(.L_x_5888) ;  /* 0x0000000000147947 */ /* 0x000fec0003800000 */
.L_x_5887:
[----:B------:R-:W-:-:S06]  /*db70*/  UISETP.NE.AND UP0, UPT, UR47, 0x1, UPT ;  /* 0x000000012f00788c */ /* 0x000fcc000bf05270 */
[----:B------:R-:W-:-:S05]  /*db80*/  PLOP3.LUT P1, PT, PT, PT, UP0, 0x80, 0x0 ;  /* 0x000000000000781c */ /* 0x000fca0003f2f008 */
[----:B------:R-:W-:-:S08]  /*db90*/  @UP0 ULDC.64 UR4, c[0x0][0x9e8] ;  /* 0x00027a0000040ab9 */ /* 0x000fd00000000a00 */
[----:B------:R-:W-:-:S05]  /*dba0*/  @P1 IMAD.HI.U32 R21, R153, UR4, RZ ;  /* 0x0000000499151c27 */ /* 0x000fca000f8e00ff */
[----:B------:R-:W-:-:S07]  /*dbb0*/  @P1 SHF.R.U32.HI R153, RZ, UR5, R21 ;  /* 0x00000005ff991c19 */ /* 0x000fce0008011615 */
.L_x_5888:
[----:B------:R-:W-:Y:S05]  /*dbc0*/  BSYNC B0 ;  /* 0x0000000000007941 */ /* 0x000fea0003800000 */
.L_x_5886:
[----:B------:R-:W-:-:S04]  /*dbd0*/  IMAD.U32 R21, RZ, RZ, UR47 ;  /* 0x0000002fff157e24 */ /* 0x000fc8000f8e00ff */
[----:B------:R-:W-:-:S05]  /*dbe0*/  IMAD R153, R153, R21, UR47 ;  /* 0x0000002f99997e24 */ /* 0x000fca000f8e0215 */
[----:B------:R-:W-:-:S07]  /*dbf0*/  VIMNMX R152, R152, R153, PT ;  /* 0x0000009998987248 */ /* 0x000fce0003fe0100 */
.L_x_5885:
        /* <DEDUP_REMOVED lines=8> */
.L_x_5912:
[----:B------:R-:W-:-:S05]  /*dc80*/  VIADD R209, R17, 0x1 ;  /* 0x0000000111d17836 */ /* 0x000fca0000000000 */
[----:B------:R-:W-:-:S04]  /*dc90*/  ISETP.NE.AND P1, PT, R209, 0x2, PT ;  /* 0x00000002d100780c */ /* 0x000fc80003f25270 */
[----:B------:R-:W-:Y:S02]  /*dca0*/  SEL R20, RZ, 0x1, P1 ;  /* 0x00000001ff147807 */ /* 0x000fe40000800000 */
[----:B------:R-:W-:Y:S02]  /*dcb0*/  SEL R209, R209, RZ, P1 ;  /* 0x000000ffd1d17207 */ /* 0x000fe40000800000 */
[----:B------:R-:W-:Y:S01]  /*dcc0*/  LOP3.LUT R22, R22, R20, RZ, 0x3c, !PT ;  /* 0x0000001416167212 */ /* 0x000fe200078e3cff */
[----:B0-----:R-:W-:Y:S06]  /*dcd0*/  @!P0 BRA `(.L_x_5892) ;  /* 0x0000000000048947 */ /* 0x001fec0003800000 */
[----:B------:R-:W-:Y:S01]  /*dce0*/  BPT.TRAP 0x1 ;  /* 0x000000040000795c */ /* 0x000fe20000300000 */
.L_x_5892:
[----:B------:R-:W-:Y:S01]  /*dcf0*/  IMAD R21, R209, 0x8, R2 ;  /* 0x00000008d1157824 */ /* 0x000fe200078e0202 */
[----:B------:R-:W-:-:S04]  /*dd00*/  SHF.L.U32 R213, R22, 0x1f, RZ ;  /* 0x0000001f16d57819 */ /* 0x000fc800000006ff */
[----:B------:R0:W1:Y:S01]  /*dd10*/  SYNCS.PHASECHK.TRANS64.TRYWAIT P1, [R21+URZ+0x28c30], R213 ;  /* 0x028c30d5150075a7 */ /* 0x000062000802017f */
[----:B------:R-:W-:Y:S05]  /*dd20*/  @!P0 BRA `(.L_x_5893) ;  /* 0x0000000000048947 */ /* 0x000fea0003800000 */
[----:B------:R-:W-:Y:S01]  /*dd30*/  BPT.TRAP 0x1 ;  /* 0x000000040000795c */ /* 0x000fe20000300000 */
.L_x_5893:
[----:B------:R-:W-:Y:S01]  /*dd40*/  BSSY B2, `(.L_x_5894) ;  /* 0x0000006000027945 */ /* 0x000fe20003800000 */
[----:B------:R-:W-:Y:S01]  /*dd50*/  LEA R156, R209, R14, 0x9 ;  /* 0x0000000ed19c7211 */ /* 0x000fe200078e48ff */
[----:B------:R-:W-:Y:S02]  /*dd60*/  IMAD.MOV.U32 R157, RZ, RZ, 0x40000040 ;  /* 0x40000040ff9d7424 */ /* 0x000fe400078e00ff */
[----:B-1----:R-:W-:Y:S05]  /*dd70*/  @P1 BRA `(.L_x_5895) ;  /* 0x0000000000081947 */ /* 0x002fea0003800000 */
[----:B------:R-:W1:Y:S02]  /*dd80*/  SYNCS.PHASECHK.TRANS64.TRYWAIT P1, [R21+URZ+0x28c30], R213 ;  /* 0x028c30d5150075a7 */ /* 0x000e64000802017f */
[----:B-1----:R-:W-:Y:S05]  /*dd90*/  @!P1 BRA `(.L_x_5896) ;  /* 0x0000016400989947 */ /* 0x002fea0003800000 */
.L_x_5895:
[----:B------:R-:W-:Y:S05]  /*dda0*/  BSYNC B2 ;  /* 0x0000000000027941 */ /* 0x000fea0003800000 */
.L_x_5894:
[C---:B------:R-:W-:Y:S01]  /*ddb0*/  R2UR UR6, R156.reuse ;  /* 0x000000009c0672ca */ /* 0x040fe200000e0000 */
[C---:B------:R-:W-:Y:S01]  /*ddc0*/  VIADD R154, R156.reuse, 0x2 ;  /* 0x000000029c9a7836 */ /* 0x040fe20000000000 */
[----:B------:R-:W-:Y:S01]  /*ddd0*/  R2UR UR7, R157 ;  /* 0x000000009d0772ca */ /* 0x000fe200000e0000 */
[----:B------:R-:W-:Y:S01]  /*dde0*/  VIADD R152, R156, 0x4 ;  /* 0x000000049c987836 */ /* 0x000fe20000000000 */
[----:B------:R-:W-:Y:S01]  /*ddf0*/  R2UR UR4, R4 ;  /* 0x00000000040472ca */ /* 0x000fe200000e0000 */
        /* <DEDUP_REMOVED lines=31> */
.L_x_5897:
[----:B------:R-:W2:Y:S01]  /*dff0*/  LDC R20, c[0x0][0x448] ;  /* 0x00011200ff147b82 */ /* 0x000ea20000000800 */
[----:B------:R-:W-:Y:S02]  /*e000*/  IMAD.IADD R217, R206, 0x1, R196 ;  /* 0x00000001ced97824 */ /* 0x000fe400078e02c4 */
[----:B------:R-:W-:Y:S01]  /*e010*/  FMUL.FTZ R221, R156, UR44 ;  /* 0x0000002c9cdd7c20 */ /* 0x000fe20008410000 */
[----:B------:R-:W-:Y:S01]  /*e020*/  FMUL.FTZ R156, R159, UR44 ;  /* 0x0000002c9f9c7c20 */ /* 0x000fe20008410000 */
[----:B------:R-:W-:Y:S01]  /*e030*/  FMUL.FTZ R159, R163, UR44 ;  /* 0x0000002ca39f7c20 */ /* 0x000fe20008410000 */
[----:B------:R-:W-:Y:S01]  /*e040*/  FMUL.FTZ R163, R167, UR44 ;  /* 0x0000002ca7a37c20 */ /* 0x000fe20008410000 */
[----:B------:R-:W-:Y:S01]  /*e050*/  FMUL.FTZ R222, R165, UR44 ;  /* 0x0000002ca5de7c20 */ /* 0x000fe20008410000 */
[----:B------:R-:W-:Y:S01]  /*e060*/  FMUL.FTZ R167, R168, UR44 ;  /* 0x0000002ca8a77c20 */ /* 0x000fe20008410000 */
[----:B------:R-:W-:Y:S01]  /*e070*/  UISETP.NE.AND UP0, UPT, UR48, URZ, UPT ;  /* 0x0000003f3000728c */ /* 0x000fe2000bf05270 */
[----:B------:R-:W-:Y:S01]  /*e080*/  FMUL.FTZ R165, R170, UR44 ;  /* 0x0000002caaa57c20 */ /* 0x000fe20008410000 */
[----:B------:R-:W-:Y:S01]  /*e090*/  FMUL.FTZ R168, R174, UR44 ;  /* 0x0000002caea87c20 */ /* 0x000fe20008410000 */
[----:B------:R-:W-:Y:S01]  /*e0a0*/  FMUL.FTZ R170, R175, UR44 ;  /* 0x0000002cafaa7c20 */ /* 0x000fe20008410000 */
[----:B------:R-:W-:Y:S01]  /*e0b0*/  FMUL.FTZ R174, R179, UR44 ;  /* 0x0000002cb3ae7c20 */ /* 0x000fe20008410000 */
[----:B------:R-:W-:Y:S01]  /*e0c0*/  FMUL.FTZ R175, R176, UR44 ;  /* 0x0000002cb0af7c20 */ /* 0x000fe20008410000 */
[----:B------:R-:W-:-:S02]  /*e0d0*/  IMAD.SHL.U32 R179, R12, 0x40, RZ ;  /* 0x000000400cb37824 */ /* 0x000fc400078e00ff */
        /* <DEDUP_REMOVED lines=9> */
[----:B--2---:R-:W-:Y:S01]  /*e170*/  ISETP.NE.AND P1, PT, R20, 0x1, PT ;  /* 0x000000011400780c */ /* 0x004fe20003f25270 */
[----:B------:R-:W-:Y:S01]  /*e180*/  FMUL.FTZ R180, R180, UR44 ;  /* 0x0000002cb4b47c20 */ /* 0x000fe20008410000 */
[----:B------:R-:W-:Y:S01]  /*e190*/  FMUL.FTZ R181, R181, UR44 ;  /* 0x0000002cb5b57c20 */ /* 0x000fe20008410000 */
[----:B------:R-:W-:Y:S01]  /*e1a0*/  FMUL.FTZ R176, R182, UR44 ;  /* 0x0000002cb6b07c20 */ /* 0x000fe20008410000 */
[----:B------:R-:W-:Y:S01]  /*e1b0*/  IADD3 R223, -R189, 0x1, -R179 ;  /* 0x00000001bddf7810 */ /* 0x000fe20007ffe9b3 */
[----:B------:R-:W2:Y:S03]  /*e1c0*/  MUFU.TANH R220, R220 ;  /* 0x000000dc00dc7308 */ /* 0x000ea60000002400 */
[----:B------:R-:W-:-:S05]  /*e1d0*/  IADD3 R223, -R23, R223, R184 ;  /* 0x000000df17df7210 */ /* 0x000fca0007ffe1b8 */
[----:B------:R-:W3:Y:S01]  /*e1e0*/  @P1 LDC R218, c[0x0][0x44c] ;  /* 0x00011300ffda1b82 */ /* 0x000ee20000000800 */
[----:B------:R-:W4:Y:S01]  /*e1f0*/  MUFU.TANH R154, R154 ;  /* 0x0000009a009a7308 */ /* 0x000f220000002400 */
[C---:B------:R-:W-:Y:S02]  /*e200*/  VIADD R224, R223.reuse, UR43 ;  /* 0x0000002bdfe07c36 */ /* 0x040fe40008000000 */
[----:B------:R-:W-:-:S04]  /*e210*/  VIADD R223, R223, UR45 ;  /* 0x0000002ddfdf7c36 */ /* 0x000fc80008000000 */
[----:B------:R-:W5:Y:S01]  /*e220*/  @P1 LDC R20, c[0x0][0x450] ;  /* 0x00011400ff141b82 */ /* 0x000f620000000800 */
[----:B------:R-:W0:Y:S08]  /*e230*/  MUFU.TANH R221, R221 ;  /* 0x000000dd00dd7308 */ /* 0x000e300000002400 */
[----:B------:R-:W0:Y:S01]  /*e240*/  MUFU.TANH R157, R157 ;  /* 0x0000009d009d7308 */ /* 0x000e220000002400 */
[----:B---3--:R-:W-:-:S07]  /*e250*/  @P1 IMAD.HI.U32 R218, R217, R218, RZ ;  /* 0x000000dad9da1227 */ /* 0x008fce00078e00ff */
[----:B------:R-:W3:Y:S01]  /*e260*/  MUFU.TANH R156, R156 ;  /* 0x0000009c009c7308 */ /* 0x000ee20000002400 */
[----:B-----5:R-:W-:Y:S01]  /*e270*/  @P1 SHF.R.U32.HI R217, RZ, R20, R218 ;  /* 0x00000014ffd91219 */ /* 0x020fe200000116da */
[----:B------:R-:W-:Y:S01]  /*e280*/  FMUL.FTZ R20, R155, UR44 ;  /* 0x0000002c9b147c20 */ /* 0x000fe20008410000 */
[----:B------:R-:W-:Y:S01]  /*e290*/  FMUL.FTZ R155, R158, UR44 ;  /* 0x0000002c9e9b7c20 */ /* 0x000fe20008410000 */
[----:B------:R-:W-:Y:S01]  /*e2a0*/  FMUL.FTZ R158, R162, UR44 ;  /* 0x0000002ca29e7c20 */ /* 0x000fe20008410000 */
[----:B------:R-:W-:Y:S01]  /*e2b0*/  FMUL.FTZ R162, R166, UR44 ;  /* 0x0000002ca6a27c20 */ /* 0x000fe20008410000 */
[----:B------:R-:W5:Y:S01]  /*e2c0*/  SHFL.IDX PT, R225, R217, RZ, 0x1c1f ;  /* 0x001c1fffd9e17589 */ /* 0x000f6200000e0000 */
[----:B------:R-:W-:Y:S01]  /*e2d0*/  FMUL.FTZ R166, R171, UR44 ;  /* 0x0000002caba67c20 */ /* 0x000fe20008410000 */
[----:B------:R-:W-:Y:S01]  /*e2e0*/  FMUL.FTZ R171, R172, UR44 ;  /* 0x0000002cacab7c20 */ /* 0x000fe20008410000 */
[----:B------:R-:W-:Y:S01]  /*e2f0*/  FMUL.FTZ R172, R178, UR44 ;  /* 0x0000002cb2ac7c20 */ /* 0x000fe20008410000 */
[----:B------:R-:W-:Y:S01]  /*e300*/  FMUL.FTZ R218, R152, UR44 ;  /* 0x0000002c98da7c20 */ /* 0x000fe20008410000 */
[----:B------:R-:W-:Y:S01]  /*e310*/  FMUL.FTZ R178, R183, UR44 ;  /* 0x0000002cb7b27c20 */ /* 0x000fe20008410000 */
[----:B------:R-:W-:Y:S01]  /*e320*/  PLOP3.LUT P1, PT, PT, PT, UP0, 0x40, 0x0 ;  /* 0x000000000000781c */ /* 0x000fe20003f2e808 */
[----:B------:R-:W0:Y:S01]  /*e330*/  MUFU.TANH R20, R20 ;  /* 0x0000001400147308 */ /* 0x000e220000002400 */
[----:B------:R-:W-:-:S05]  /*e340*/  VIADD R152, R21, 0x28c40 ;  /* 0x00028c4015987836 */ /* 0x000fca0000000000 */
[----:B------:R-:W-:Y:S02]  /*e350*/  PRMT R152, R186, 0x654, R152 ;  /* 0x00000654ba987816 */ /* 0x000fe40000000098 */
[----:B------:R-:W0:Y:S02]  /*e360*/  MUFU.TANH R218, R218 ;  /* 0x000000da00da7308 */ /* 0x000e240000002400 */
[----:B------:R0:W-:Y:S06]  /*e370*/  SYNCS.ARRIVE.TRANS64.RED.A1T0 RZ, [R152+URZ], RZ ;  /* 0x000000ff98ff79a7 */ /* 0x0001ec000810043f */
[----:B------:R-:W0:Y:S01]  /*e380*/  MUFU.TANH R155, R155 ;  /* 0x0000009b009b7308 */ /* 0x000e220000002400 */
[----:B-----5:R-:W-:-:S02]  /*e390*/  IMAD.IADD R183, R225, 0x1, R224 ;  /* 0x00000001e1b77824 */ /* 0x020fc400078e02e0 */
        /* <DEDUP_REMOVED lines=25> */
[----:B--234-:R-:W-:Y:S05]  /*e530*/  @P1 BRA `(.L_x_5898) ;  /* 0x0000000000581947 */ /* 0x01cfea0003800000 */
[----:B------:R-:W-:Y:S01]  /*e540*/  IADD3 R225, -R23, R184, R225 ;  /* 0x000000b817e17210 */ /* 0x000fe20007ffe1e1 */
[----:B------:R-:W-:Y:S03]  /*e550*/  BSSY B2, `(.L_x_5899) ;  /* 0x0000010000027945 */ /* 0x000fe60003800000 */
        /* <DEDUP_REMOVED lines=10> */
.L_x_5900:
[----:B------:R-:W-:-:S05]  /*e600*/  IMAD.U32 R227, RZ, RZ, UR42 ;  /* 0x0000002affe37e24 */ /* 0x000fca000f8e00ff */
[----:B------:R-:W-:-:S13]  /*e610*/  ISETP.NE.AND P1, PT, R227, 0x1, PT ;  /* 0x00000001e300780c */ /* 0x000fda0003f25270 */
[----:B0-----:R-:W0:Y:S02]  /*e620*/  @P1 LDC.64 R152, c[0x0][0x9e8] ;  /* 0x00027a00ff981b82 */ /* 0x001e240000000a00 */
[----:B0-----:R-:W-:-:S05]  /*e630*/  @P1 IMAD.HI.U32 R152, R225, R152, RZ ;  /* 0x00000098e1981227 */ /* 0x001fca00078e00ff */
[----:B------:R-:W-:-:S07]  /*e640*/  @P1 SHF.R.U32.HI R225, RZ, R153, R152 ;  /* 0x00000099ffe11219 */ /* 0x000fce0000011698 */
.L_x_5901:
[----:B------:R-:W-:Y:S05]  /*e650*/  BSYNC B2 ;  /* 0x0000000000027941 */ /* 0x000fea0003800000 */
.L_x_5899:
[----:B------:R-:W-:-:S04]  /*e660*/  IMAD R225, R225, R227, -R179 ;  /* 0x000000e3e1e17224 */ /* 0x000fc800078e0ab3 */
[----:B------:R-:W-:-:S05]  /*e670*/  IMAD.IADD R225, R225, 0x1, -R189 ;  /* 0x00000001e1e17824 */ /* 0x000fca00078e0abd */
[----:B------:R-:W-:Y:S02]  /*e680*/  VIMNMX R182, R182, R225, !PT ;  /* 0x000000e1b6b67248 */ /* 0x000fe40007fe0100 */
[----:B------:R-:W-:-:S07]  /*e690*/  VIADDMNMX R183, R225, R227, R183, PT ;  /* 0x000000e3e1b77246 */ /* 0x000fce00038001b7 */
.L_x_5898:
[----:B------:R-:W-:Y:S01]  /*e6a0*/  ISETP.GT.AND P1, PT, R12, -0x1, PT ;  /* 0xffffffff0c00780c */ /* 0x000fe20003f24270 */
[----:B------:R-:W2:Y:S01]  /*e6b0*/  SHFL.IDX PT, R217, R217, 0x1, 0x1c1f ;  /* 0x003c1f00d9d97f89 */ /* 0x000ea200000e0000 */
[----:B------:R-:W-:Y:S02]  /*e6c0*/  UISETP.NE.AND UP0, UPT, UR48, URZ, UPT ;  /* 0x0000003f3000728c */ /* 0x000fe4000bf05270 */
[C---:B------:R-:W-:Y:S02]  /*e6d0*/  ISETP.GT.AND P4, PT, R182.reuse, RZ, P1 ;  /* 0x000000ffb600720c */ /* 0x040fe40000f84270 */
[C---:B------:R-:W-:Y:S02]  /*e6e0*/  ISETP.GT.AND P3, PT, R182.reuse, 0x1, P1 ;  /* 0x00000001b600780c */ /* 0x040fe40000f64270 */
[----:B------:R-:W-:Y:S02]  /*e6f0*/  ISETP.LT.OR P4, PT, R183, 0x1, P4 ;  /* 0x00000001b700780c */ /* 0x000fe40002781670 */
[----:B------:R-:W-:-:S02]  /*e700*/  ISETP.GT.AND P5, PT, R182, 0x8, P1 ;  /* 0x00000008b600780c */ /* 0x000fc40000fa4270 */
[----:B0-----:R-:W-:Y:S02]  /*e710*/  FSEL R218, R218, -INF , !P4 ;  /* 0xff800000dada7808 */ /* 0x001fe40006000000 */
[C---:B------:R-:W-:Y:S02]  /*e720*/  ISETP.GT.AND P4, PT, R182.reuse, 0x10, P1 ;  /* 0x00000010b600780c */ /* 0x040fe40000f84270 */
[----:B------:R-:W-:Y:S02]  /*e730*/  ISETP.GT.AND P2, PT, R182, 0x9, P1 ;  /* 0x00000009b600780c */ /* 0x000fe40000f44270 */
[C---:B------:R-:W-:Y:S02]  /*e740*/  ISETP.LT.OR P4, PT, R183.reuse, 0x11, P4 ;  /* 0x00000011b700780c */ /* 0x040fe40002781670 */
[----:B------:R-:W-:Y:S02]  /*e750*/  ISETP.LT.OR P3, PT, R183, 0x2, P3 ;  /* 0x00000002b700780c */ /* 0x000fe40001f61670 */
[----:B------:R-:W-:-:S02]  /*e760*/  FSEL R160, R160, -INF , !P4 ;  /* 0xff800000a0a07808 */ /* 0x000fc40006000000 */
[----:B------:R-:W-:Y:S01]  /*e770*/  ISETP.GT.AND P4, PT, R182, 0x20, P1 ;  /* 0x00000020b600780c */ /* 0x000fe20000f84270 */
[--C-:B--2---:R-:W-:Y:S01]  /*e780*/  IMAD.IADD R224, R224, 0x1, R217.reuse ;  /* 0x00000001e0e07824 */ /* 0x104fe200078e02d9 */
[----:B------:R-:W-:Y:S01]  /*e790*/  ISETP.LT.OR P5, PT, R183, 0x9, P5 ;  /* 0x00000009b700780c */ /* 0x000fe20002fa1670 */
[----:B------:R-:W-:Y:S01]  /*e7a0*/  IMAD.IADD R223, R223, 0x1, R217 ;  /* 0x00000001dfdf7824 */ /* 0x000fe200078e02d9 */
[C---:B------:R-:W-:Y:S02]  /*e7b0*/  ISETP.LT.OR P2, PT, R183.reuse, 0xa, P2 ;  /* 0x0000000ab700780c */ /* 0x040fe40001741670 */
[----:B------:R-:W-:Y:S02]  /*e7c0*/  ISETP.LT.OR P4, PT, R183, 0x21, P4 ;  /* 0x00000021b700780c */ /* 0x000fe40002781670 */
[----:B------:R-:W-:Y:S02]  /*e7d0*/  FSEL R220, R220, -INF , !P3 ;  /* 0xff800000dcdc7808 */ /* 0x000fe40005800000 */
[----:B------:R-:W-:-:S02]  /*e7e0*/  FSEL R221, R221, -INF , !P5 ;  /* 0xff800000dddd7808 */ /* 0x000fc40006800000 */
[----:B------:R-:W-:Y:S02]  /*e7f0*/  FSEL R157, R157, -INF , !P2 ;  /* 0xff8000009d9d7808 */ /* 0x000fe40005000000 */
[C---:B------:R-:W-:Y:S02]  /*e800*/  ISETP.GT.AND P3, PT, R182.reuse, 0x11, P1 ;  /* 0x00000011b600780c */ /* 0x040fe40000f64270 */
[C---:B------:R-:W-:Y:S02]  /*e810*/  ISETP.GT.AND P5, PT, R182.reuse, 0x18, P1 ;  /* 0x00000018b600780c */ /* 0x040fe40000fa4270 */
[C---:B------:R-:W-:Y:S02]  /*e820*/  ISETP.GT.AND P2, PT, R182.reuse, 0x19, P1 ;  /* 0x00000019b600780c */ /* 0x040fe40000f44270 */
[----:B------:R-:W-:Y:S02]  /*e830*/  FSEL R167, R167, -INF , !P4 ;  /* 0xff800000a7a77808 */ /* 0x000fe40006000000 */
[----:B------:R-:W-:-:S02]  /*e840*/  ISETP.GT.AND P4, PT, R182, 0x30, P1 ;  /* 0x00000030b600780c */ /* 0x000fc40000f84270 */
[C---:B------:R-:W-:Y:S02]  /*e850*/  ISETP.LT.OR P3, PT, R183.reuse, 0x12, P3 ;  /* 0x00000012b700780c */ /* 0x040fe40001f61670 */
[C---:B------:R-:W-:Y:S02]  /*e860*/  ISETP.LT.OR P5, PT, R183.reuse, 0x19, P5 ;  /* 0x00000019b700780c */ /* 0x040fe40002fa1670 */
[C---:B------:R-:W-:Y:S02]  /*e870*/  ISETP.LT.OR P2, PT, R183.reuse, 0x1a, P2 ;  /* 0x0000001ab700780c */ /* 0x040fe40001741670 */
[----:B------:R-:W-:Y:S02]  /*e880*/  ISETP.LT.OR P4, PT, R183, 0x31, P4 ;  /* 0x00000031b700780c */ /* 0x000fe40002781670 */
[----:B------:R-:W-:Y:S02]  /*e890*/  FSEL R161, R161, -INF , !P3 ;  /* 0xff800000a1a17808 */ /* 0x000fe40005800000 */
[----:B------:R-:W-:-:S02]  /*e8a0*/  FSEL R164, R164, -INF , !P5 ;  /* 0xff800000a4a47808 */ /* 0x000fc40006800000 */
[----:B------:R-:W-:Y:S02]  /*e8b0*/  FSEL R222, R222, -INF , !P2 ;  /* 0xff800000dede7808 */ /* 0x000fe40005000000 */
[C---:B------:R-:W-:Y:S02]  /*e8c0*/  ISETP.GT.AND P3, PT, R182.reuse, 0x21, P1 ;  /* 0x00000021b600780c */ /* 0x040fe40000f64270 */
[C---:B------:R-:W-:Y:S02]  /*e8d0*/  ISETP.GT.AND P5, PT, R182.reuse, 0x28, P1 ;  /* 0x00000028b600780c */ /* 0x040fe40000fa4270 */
[----:B------:R-:W-:Y:S02]  /*e8e0*/  ISETP.GT.AND P2, PT, R182, 0x29, P1 ;  /* 0x00000029b600780c */ /* 0x000fe40000f44270 */
[----:B------:R-:W-:Y:S02]  /*e8f0*/  FSEL R175, R175, -INF , !P4 ;  /* 0xff800000afaf7808 */ /* 0x000fe40006000000 */
[----:B------:R-:W-:-:S02]  /*e900*/  PLOP3.LUT P4, PT, PT, PT, UP0, 0x40, 0x0 ;  /* 0x000000000000781c */ /* 0x000fc40003f8e808 */
[C---:B------:R-:W-:Y:S02]  /*e910*/  ISETP.LT.OR P3, PT, R183.reuse, 0x22, P3 ;  /* 0x00000022b700780c */ /* 0x040fe40001f61670 */
[C---:B------:R-:W-:Y:S02]  /*e920*/  ISETP.LT.OR P5, PT, R183.reuse, 0x29, P5 ;  /* 0x00000029b700780c */ /* 0x040fe40002fa1670 */
[----:B------:R-:W-:Y:S02]  /*e930*/  ISETP.LT.OR P2, PT, R183, 0x2a, P2 ;  /* 0x0000002ab700780c */ /* 0x000fe40001741670 */
[----:B------:R-:W-:Y:S02]  /*e940*/  FSEL R169, R169, -INF , !P3 ;  /* 0xff800000a9a97808 */ /* 0x000fe40005800000 */
[----:B------:R-:W-:Y:S02]  /*e950*/  FSEL R225, R171, -INF , !P5 ;  /* 0xff800000abe17808 */ /* 0x000fe40006800000 */
[----:B------:R-:W-:-:S02]  /*e960*/  FSEL R173, R173, -INF , !P2 ;  /* 0xff800000adad7808 */ /* 0x000fc40005000000 */
[C---:B------:R-:W-:Y:S02]  /*e970*/  ISETP.GT.AND P3, PT, R182.reuse, 0x31, P1 ;  /* 0x00000031b600780c */ /* 0x040fe40000f64270 */
[C---:B------:R-:W-:Y:S02]  /*e980*/  ISETP.GT.AND P5, PT, R182.reuse, 0x38, P1 ;  /* 0x00000038b600780c */ /* 0x040fe40000fa4270 */
[----:B------:R-:W-:Y:S02]  /*e990*/  ISETP.GT.AND P2, PT, R182, 0x39, P1 ;  /* 0x00000039b600780c */ /* 0x000fe40000f44270 */
[C---:B------:R-:W-:Y:S02]  /*e9a0*/  ISETP.LT.OR P3, PT, R183.reuse, 0x32, P3 ;  /* 0x00000032b700780c */ /* 0x040fe40001f61670 */
[C---:B------:R-:W-:Y:S02]  /*e9b0*/  ISETP.LT.OR P5, PT, R183.reuse, 0x39, P5 ;  /* 0x00000039b700780c */ /* 0x040fe40002fa1670 */
[----:B------:R-:W-:-:S02]  /*e9c0*/  ISETP.LT.OR P2, PT, R183, 0x3a, P2 ;  /* 0x0000003ab700780c */ /* 0x000fc40001741670 */
[----:B------:R-:W-:Y:S02]  /*e9d0*/  FSEL R177, R177, -INF , !P3 ;  /* 0xff800000b1b17808 */ /* 0x000fe40005800000 */
[----:B------:R-:W-:Y:S02]  /*e9e0*/  FSEL R180, R180, -INF , !P5 ;  /* 0xff800000b4b47808 */ /* 0x000fe40006800000 */
[----:B------:R-:W-:Y:S01]  /*e9f0*/  FSEL R181, R181, -INF , !P2 ;  /* 0xff800000b5b57808 */ /* 0x000fe20005000000 */
[----:B------:R-:W-:Y:S06]  /*ea00*/  @P4 BRA `(.L_x_5902) ;  /* 0x0000000000584947 */ /* 0x000fec0003800000 */
[----:B------:R-:W-:Y:S01]  /*ea10*/  IADD3 R217, -R23, R184, R217 ;  /* 0x000000b817d97210 */ /* 0x000fe20007ffe1d9 */
[----:B------:R-:W-:Y:S03]  /*ea20*/  BSSY B2, `(.L_x_5903) ;  /* 0x0000010000027945 */ /* 0x000fe60003800000 */
[----:B------:R-:W-:-:S13]  /*ea30*/  ISETP.GT.AND P2, PT, R217, -0x1, PT ;  /* 0xffffffffd900780c */ /* 0x000fda0003f44270 */
[----:B------:R-:W-:Y:S05]  /*ea40*/  @P2 BRA `(.L_x_5904) ;  /* 0x0000000000202947 */ /* 0x000fea0003800000 */
[----:B------:R-:W-:Y:S02]  /*ea50*/  MOV R171, UR42 ;  /* 0x0000002a00ab7c02 */ /* 0x000fe40008000f00 */
[----:B------:R-:W-:Y:S02]  /*ea60*/  LOP3.LUT R217, RZ, R217, RZ, 0x33, !PT ;  /* 0x000000d9ffd97212 */ /* 0x000fe400078e33ff */
[----:B------:R-:W-:-:S13]  /*ea70*/  ISETP.NE.AND P2, PT, R171, 0x1, PT ;  /* 0x00000001ab00780c */ /* 0x000fda0003f45270 */
[----:B------:R-:W0:Y:S02]  /*ea80*/  @P2 LDC.64 R152, c[0x0][0x9e8] ;  /* 0x00027a00ff982b82 */ /* 0x000e240000000a00 */
[----:B0-----:R-:W-:-:S05]  /*ea90*/  @P2 IMAD.HI.U32 R152, R217, R152, RZ ;  /* 0x00000098d9982227 */ /* 0x001fca00078e00ff */
[----:B------:R-:W-:-:S04]  /*eaa0*/  @P2 SHF.R.U32.HI R217, RZ, R153, R152 ;  /* 0x00000099ffd92219 */ /* 0x000fc80000011698 */
[----:B------:R-:W-:Y:S01]  /*eab0*/  LOP3.LUT R217, RZ, R217, RZ, 0x33, !PT ;  /* 0x000000d9ffd97212 */ /* 0x000fe200078e33ff */
[----:B------:R-:W-:Y:S06]  /*eac0*/  BRA `(.L_x_5905) ;  /* 0x0000000000147947 */ /* 0x000fec0003800000 */
.L_x_5904:
[----:B------:R-:W-:-:S05]  /*ead0*/  IMAD.U32 R171, RZ, RZ, UR42 ;  /* 0x0000002affab7e24 */ /* 0x000fca000f8e00ff */
[----:B------:R-:W-:-:S13]  /*eae0*/  ISETP.NE.AND P2, PT, R171, 0x1, PT ;  /* 0x00000001ab00780c */ /* 0x000fda0003f45270 */
[----:B------:R-:W0:Y:S02]  /*eaf0*/  @P2 LDC.64 R152, c[0x0][0x9e8] ;  /* 0x00027a00ff982b82 */ /* 0x000e240000000a00 */
[----:B0-----:R-:W-:-:S05]  /*eb00*/  @P2 IMAD.HI.U32 R152, R217, R152, RZ ;  /* 0x00000098d9982227 */ /* 0x001fca00078e00ff */
[----:B------:R-:W-:-:S07]  /*eb10*/  @P2 SHF.R.U32.HI R217, RZ, R153, R152 ;  /* 0x00000099ffd92219 */ /* 0x000fce0000011698 */
.L_x_5905:
[----:B------:R-:W-:Y:S05]  /*eb20*/  BSYNC B2 ;  /* 0x0000000000027941 */ /* 0x000fea0003800000 */
.L_x_5903:
[----:B------:R-:W-:-:S04]  /*eb30*/  IMAD R179, R217, R171, -R179 ;  /* 0x000000abd9b37224 */ /* 0x000fc800078e0ab3 */
[----:B------:R-:W-:-:S05]  /*eb40*/  IMAD.IADD R179, R179, 0x1, -R189 ;  /* 0x00000001b3b37824 */ /* 0x000fca00078e0abd */
[----:B------:R-:W-:Y:S02]  /*eb50*/  VIMNMX R223, R223, R179, !PT ;  /* 0x000000b3dfdf7248 */ /* 0x000fe40007fe0100 */
[----:B------:R-:W-:-:S07]  /*eb60*/  VIADDMNMX R224, R179, R171, R224, PT ;  /* 0x000000abb3e07246 */ /* 0x000fce00038001e0 */
.L_x_5902:
[----:B------:R-:W-:Y:S02]  /*eb70*/  ISETP.GT.AND P2, PT, R223, 0x1, P1 ;  /* 0x00000001df00780c */ /* 0x000fe40000f44270 */
[----:B------:R-:W-:Y:S02]  /*eb80*/  LOP3.LUT R16, R16, 0xffffdfff, RZ, 0xc0, !PT ;  /* 0xffffdfff10107812 */ /* 0x000fe400078ec0ff */
[----:B------:R-:W-:Y:S02]  /*eb90*/  ISETP.LT.OR P2, PT, R224, 0x2, P2 ;  /* 0x00000002e000780c */ /* 0x000fe40001741670 */
[----:B------:R-:W-:Y:S02]  /*eba0*/  @P0 LOP3.LUT R16, R16, 0x2000, RZ, 0xfc, !PT ;  /* 0x0000200010100812 */ /* 0x000fe400078efcff */
[----:B------:R-:W-:Y:S02]  /*ebb0*/  FSEL R152, R20, -INF , !P2 ;  /* 0xff80000014987808 */ /* 0x000fe40005000000 */
[----:B------:R-:W-:-:S02]  /*ebc0*/  FMNMX.FTZ R20, R218, R13, !PT ;  /* 0x0000000dda147209 */ /* 0x000fc40007810000 */
[----:B------:R-:W-:Y:S02]  /*ebd0*/  ISETP.GT.AND P0, PT, R223, 0x20, P1 ;  /* 0x00000020df00780c */ /* 0x000fe40000f04270 */
[----:B------:R-:W-:Y:S02]  /*ebe0*/  FMNMX.FTZ R20, R220, R20, !PT ;  /* 0x00000014dc147209 */ /* 0x000fe40007810000 */
[----:B------:R-:W-:Y:S02]  /*ebf0*/  LOP3.LUT R16, R16, 0xfffeffff, RZ, 0xc0, !PT ;  /* 0xfffeffff10107812 */ /* 0x000fe400078ec0ff */
[----:B------:R-:W-:Y:S02]  /*ec00*/  FMNMX.FTZ R20, R221, R20, !PT ;  /* 0x00000014dd147209 */ /* 0x000fe40007810000 */
[----:B------:R-:W-:Y:S02]  /*ec10*/  ISETP.GT.AND P3, PT, R223, 0x8, P1 ;  /* 0x00000008df00780c */ /* 0x000fe40000f64270 */
[----:B------:R-:W-:-:S02]  /*ec20*/  FMNMX.FTZ R20, R157, R20, !PT ;  /* 0x000000149d147209 */ /* 0x000fc40007810000 */
[----:B------:R-:W-:Y:S02]  /*ec30*/  ISETP.GT.AND P4, PT, R223, 0x9, P1 ;  /* 0x00000009df00780c */ /* 0x000fe40000f84270 */
[----:B------:R-:W-:Y:S02]  /*ec40*/  FMNMX.FTZ R20, R160, R20, !PT ;  /* 0x00000014a0147209 */ /* 0x000fe40007810000 */
[----:B------:R-:W-:Y:S02]  /*ec50*/  @P0 LOP3.LUT R16, R16, 0x10000, RZ, 0xfc, !PT ;  /* 0x0001000010100812 */ /* 0x000fe400078efcff */
[----:B------:R-:W-:Y:S02]  /*ec60*/  FMNMX.FTZ R20, R161, R20, !PT ;  /* 0x00000014a1147209 */ /* 0x000fe40007810000 */
[----:B------:R-:W-:Y:S02]  /*ec70*/  ISETP.GT.AND P0, PT, R223, 0x38, P1 ;  /* 0x00000038df00780c */ /* 0x000fe40000f04270 */
[----:B------:R-:W-:-:S02]  /*ec80*/  FMNMX.FTZ R20, R164, R20, !PT ;  /* 0x00000014a4147209 */ /* 0x000fc40007810000 */
[----:B------:R-:W-:Y:S02]  /*ec90*/  LOP3.LUT R16, R16, 0xfffffffd, RZ, 0xc0, !PT ;  /* 0xfffffffd10107812 */ /* 0x000fe400078ec0ff */
[----:B------:R-:W-:Y:S02]  /*eca0*/  FMNMX.FTZ R20, R222, R20, !PT ;  /* 0x00000014de147209 */ /* 0x000fe40007810000 */
[C---:B------:R-:W-:Y:S02]  /*ecb0*/  ISETP.LT.OR P3, PT, R224.reuse, 0x9, P3 ;  /* 0x00000009e000780c */ /* 0x040fe40001f61670 */
[----:B------:R-:W-:Y:S02]  /*ecc0*/  FMNMX.FTZ R20, R167, R20, !PT ;  /* 0x00000014a7147209 */ /* 0x000fe40007810000 */
[----:B------:R-:W-:Y:S02]  /*ecd0*/  ISETP.LT.OR P4, PT, R224, 0xa, P4 ;  /* 0x0000000ae000780c */ /* 0x000fe40002781670 */
[----:B------:R-:W-:-:S02]  /*ece0*/  FMNMX.FTZ R20, R169, R20, !PT ;  /* 0x00000014a9147209 */ /* 0x000fc40007810000 */
[----:B------:R-:W-:Y:S02]  /*ecf0*/  @P0 LOP3.LUT R16, R16, 0x2, RZ, 0xfc, !PT ;  /* 0x0000000210100812 */ /* 0x000fe400078efcff */
[----:B------:R-:W-:Y:S02]  /*ed00*/  ISETP.GT.AND P0, PT, R223, RZ, P1 ;  /* 0x000000ffdf00720c */ /* 0x000fe40000f04270 */
[----:B------:R-:W-:Y:S02]  /*ed10*/  FSEL R155, R155, -INF , !P3 ;  /* 0xff8000009b9b7808 */ /* 0x000fe40005800000 */
[----:B------:R-:W-:Y:S02]  /*ed20*/  FSEL R156, R156, -INF , !P4 ;  /* 0xff8000009c9c7808 */ /* 0x000fe40006000000 */
[C---:B------:R-:W-:Y:S02]  /*ed30*/  ISETP.GT.AND P5, PT, R223.reuse, 0x10, P1 ;  /* 0x00000010df00780c */ /* 0x040fe40000fa4270 */
[----:B------:R-:W-:-:S02]  /*ed40*/  ISETP.GT.AND P2, PT, R223, 0x11, P1 ;  /* 0x00000011df00780c */ /* 0x000fc40000f44270 */
[C---:B------:R-:W-:Y:S02]  /*ed50*/  ISETP.GT.AND P3, PT, R223.reuse, 0x18, P1 ;  /* 0x00000018df00780c */ /* 0x040fe40000f64270 */
[----:B------:R-:W-:Y:S02]  /*ed60*/  ISETP.GT.AND P4, PT, R223, 0x19, P1 ;  /* 0x00000019df00780c */ /* 0x000fe40000f84270 */
[----:B------:R-:W-:Y:S02]  /*ed70*/  FMNMX.FTZ R20, R225, R20, !PT ;  /* 0x00000014e1147209 */ /* 0x000fe40007810000 */
[C---:B------:R-:W-:Y:S02]  /*ed80*/  ISETP.LT.OR P5, PT, R224.reuse, 0x11, P5 ;  /* 0x00000011e000780c */ /* 0x040fe40002fa1670 */
        /* <DEDUP_REMOVED lines=9> */
[----:B------:R-:W-:Y:S02]  /*ee20*/  FMNMX.FTZ R20, R175, R20, !PT ;  /* 0x00000014af147209 */ /* 0x000fe40007810000 */
[C---:B------:R-:W-:Y:S02]  /*ee30*/  ISETP.GT.AND P2, PT, R223.reuse, 0x21, P1 ;  /* 0x00000021df00780c */ /* 0x040fe40000f44270 */
[C---:B------:R-:W-:Y:S02]  /*ee40*/  ISETP.GT.AND P3, PT, R223.reuse, 0x28, P1 ;  /* 0x00000028df00780c */ /* 0x040fe40000f64270 */
[C---:B------:R-:W-:Y:S02]  /*ee50*/  ISETP.GT.AND P4, PT, R223.reuse, 0x29, P1 ;  /* 0x00000029df00780c */ /* 0x040fe40000f84270 */
[----:B------:R-:W-:-:S02]  /*ee60*/  ISETP.GT.AND P5, PT, R223, 0x30, P1 ;  /* 0x00000030df00780c */ /* 0x000fc40000fa4270 */
[C---:B------:R-:W-:Y:S02]  /*ee70*/  ISETP.GT.AND P6, PT, R223.reuse, 0x31, P1 ;  /* 0x00000031df00780c */ /* 0x040fe40000fc4270 */
[----:B------:R-:W-:Y:S02]  /*ee80*/  ISETP.GT.AND P1, PT, R223, 0x39, P1 ;  /* 0x00000039df00780c */ /* 0x000fe40000f24270 */
[----:B------:R-:W-:Y:S02]  /*ee90*/  @P0 LOP3.LUT R16, R16, 0x20, RZ, 0xfc, !PT ;  /* 0x0000002010100812 */ /* 0x000fe400078efcff */
[----:B------:R-:W-:Y:S02]  /*eea0*/  FMNMX.FTZ R20, R177, R20, !PT ;  /* 0x00000014b1147209 */ /* 0x000fe40007810000 */
[----:B------:R-:W-:Y:S02]  /*eeb0*/  LOP3.LUT P0, RZ, R16, 0x10000, RZ, 0xc0, !PT ;  /* 0x0001000010ff7812 */ /* 0x000fe4000780c0ff */
[----:B------:R-:W-:-:S02]  /*eec0*/  FMNMX.FTZ R20, R180, R20, !PT ;  /* 0x00000014b4147209 */ /* 0x000fc40007810000 */
[----:B------:R-:W-:Y:S02]  /*eed0*/  LOP3.LUT R16, R16, 0xfffffff7, RZ, 0xc0, !PT ;  /* 0xfffffff710107812 */ /* 0x000fe400078ec0ff */
[----:B------:R-:W-:Y:S02]  /*eee0*/  ISETP.LT.OR P0, PT, R224, 0x21, P0 ;  /* 0x00000021e000780c */ /* 0x000fe40000701670 */
[----:B------:R-:W-:Y:S02]  /*eef0*/  FMNMX.FTZ R20, R181, R20, !PT ;  /* 0x00000014b5147209 */ /* 0x000fe40007810000 */
[----:B------:R-:W-:Y:S02]  /*ef00*/  @P1 LOP3.LUT R16, R16, 0x8, RZ, 0xfc, !PT ;  /* 0x0000000810101812 */ /* 0x000fe400078efcff */
[----:B------:R-:W-:Y:S01]  /*ef10*/  ISETP.LT.OR P5, PT, R224, 0x31, P5 ;  /* 0x00000031e000780c */ /* 0x000fe20002fa1670 */
[----:B------:R-:W0:Y:S01]  /*ef20*/  SHFL.BFLY PT, R153, R20, 0x2, 0x1f ;  /* 0x0c401f0014997f89 */ /* 0x000e2200000e0000 */
[----:B------:R-:W-:-:S02]  /*ef30*/  LOP3.LUT P1, RZ, R16, 0x2, RZ, 0xc0, !PT ;  /* 0x0000000210ff7812 */ /* 0x000fc4000782c0ff */
[----:B------:R-:W-:Y:S02]  /*ef40*/  LOP3.LUT R16, R16, 0xffffffbf, RZ, 0xc0, !PT ;  /* 0xffffffbf10107812 */ /* 0x000fe400078ec0ff */
[----:B------:R-:W-:Y:S02]  /*ef50*/  ISETP.LT.OR P6, PT, R224, 0x32, P6 ;  /* 0x00000032e000780c */ /* 0x000fe400037c1670 */
[----:B------:R-:W-:Y:S02]  /*ef60*/  @P0 LOP3.LUT R16, R16, 0x40, RZ, 0xfc, !PT ;  /* 0x0000004010100812 */ /* 0x000fe400078efcff */
[----:B------:R-:W-:Y:S02]  /*ef70*/  ISETP.LT.OR P0, PT, R224, 0x22, P2 ;  /* 0x00000022e000780c */ /* 0x000fe40001701670 */
[C---:B------:R-:W-:Y:S02]  /*ef80*/  LOP3.LUT P2, RZ, R16.reuse, 0x20, RZ, 0xc0, !PT ;  /* 0x0000002010ff7812 */ /* 0x040fe4000784c0ff */
[----:B------:R-:W-:-:S02]  /*ef90*/  LOP3.LUT R16, R16, 0xffffffef, RZ, 0xc0, !PT ;  /* 0xffffffef10107812 */ /* 0x000fc400078ec0ff */
[----:B------:R-:W-:Y:S02]  /*efa0*/  ISETP.LT.OR P2, PT, R224, 0x1, P2 ;  /* 0x00000001e000780c */ /* 0x000fe40001741670 */
[----:B------:R-:W-:Y:S02]  /*efb0*/  FSEL R172, R172, -INF , !P5 ;  /* 0xff800000acac7808 */ /* 0x000fe40006800000 */
[----:B------:R-:W-:Y:S02]  /*efc0*/  FSEL R154, R154, -INF , !P2 ;  /* 0xff8000009a9a7808 */ /* 0x000fe40005000000 */
[----:B------:R-:W-:Y:S02]  /*efd0*/  ISETP.LT.OR P1, PT, R224, 0x39, P1 ;  /* 0x00000039e000780c */ /* 0x000fe40000f21670 */
[----:B------:R-:W-:Y:S02]  /*efe0*/  @P0 LOP3.LUT R16, R16, 0x10, RZ, 0xfc, !PT ;  /* 0x0000001010100812 */ /* 0x000fe400078efcff */
[----:B------:R-:W-:-:S02]  /*eff0*/  ISETP.LT.OR P0, PT, R224, 0x29, P3 ;  /* 0x00000029e000780c */ /* 0x000fc40001f01670 */
[----:B0-----:R-:W-:Y:S02]  /*f000*/  FMNMX.FTZ R153, R20, R153, !PT ;  /* 0x0000009914997209 */ /* 0x001fe40007810000 */
[C---:B------:R-:W-:Y:S02]  /*f010*/  LOP3.LUT P3, RZ, R16.reuse, 0x8, RZ, 0xc0, !PT ;  /* 0x0000000810ff7812 */ /* 0x040fe4000786c0ff */
[----:B------:R-:W-:Y:S01]  /*f020*/  LOP3.LUT R16, R16, 0xfffffffb, RZ, 0xc0, !PT ;  /* 0xfffffffb10107812 */ /* 0x000fe200078ec0ff */
[----:B------:R-:W0:Y:S01]  /*f030*/  SHFL.BFLY PT, R171, R153, 0x1, 0x1f ;  /* 0x0c201f0099ab7f89 */ /* 0x000e2200000e0000 */
[----:B------:R-:W-:Y:S02]  /*f040*/  FMNMX.FTZ R179, R154, R15, !PT ;  /* 0x0000000f9ab37209 */ /* 0x000fe40007810000 */
[----:B------:R-:W-:Y:S02]  /*f050*/  FSEL R174, R174, -INF , !P6 ;  /* 0xff800000aeae7808 */ /* 0x000fe40007000000 */
[----:B------:R-:W-:-:S02]  /*f060*/  FMNMX.FTZ R179, R152, R179, !PT ;  /* 0x000000b398b37209 */ /* 0x000fc40007810000 */
[----:B------:R-:W-:Y:S02]  /*f070*/  @P0 LOP3.LUT R16, R16, 0x4, RZ, 0xfc, !PT ;  /* 0x0000000410100812 */ /* 0x000fe400078efcff */
[----:B------:R-:W-:Y:S02]  /*f080*/  ISETP.LT.OR P0, PT, R224, 0x2a, P4 ;  /* 0x0000002ae000780c */ /* 0x000fe40002701670 */
[----:B------:R-:W-:Y:S02]  /*f090*/  LOP3.LUT R16, R16, 0xffffbfff, RZ, 0xc0, !PT ;  /* 0xffffbfff10107812 */ /* 0x000fe400078ec0ff */
[----:B------:R-:W-:Y:S02]  /*f0a0*/  FMNMX.FTZ R179, R155, R179, !PT ;  /* 0x000000b39bb37209 */ /* 0x000fe40007810000 */
[----:B------:R-:W-:Y:S02]  /*f0b0*/  ISETP.LT.OR P3, PT, R224, 0x3a, P3 ;  /* 0x0000003ae000780c */ /* 0x000fe40001f61670 */
[----:B------:R-:W-:-:S02]  /*f0c0*/  FMNMX.FTZ R179, R156, R179, !PT ;  /* 0x000000b39cb37209 */ /* 0x000fc40007810000 */
[----:B------:R-:W-:Y:S02]  /*f0d0*/  FSEL R176, R176, -INF , !P1 ;  /* 0xff800000b0b07808 */ /* 0x000fe40004800000 */
[----:B------:R-:W-:Y:S02]  /*f0e0*/  FMNMX.FTZ R179, R158, R179, !PT ;  /* 0x000000b39eb37209 */ /* 0x000fe40007810000 */
[----:B------:R-:W-:Y:S02]  /*f0f0*/  @P0 LOP3.LUT R16, R16, 0x4000, RZ, 0xfc, !PT ;  /* 0x0000400010100812 */ /* 0x000fe400078efcff */
[----:B0-----:R-:W-:Y:S02]  /*f100*/  FMNMX.FTZ R171, R153, R171, !PT ;  /* 0x000000ab99ab7209 */ /* 0x001fe40007810000 */
[----:B------:R-:W-:Y:S02]  /*f110*/  LOP3.LUT P0, RZ, R16, 0x10, RZ, 0xc0, !PT ;  /* 0x0000001010ff7812 */ /* 0x000fe4000780c0ff */
[----:B------:R-:W-:-:S02]  /*f120*/  FSETP.NEU.FTZ.AND P4, PT, R171, -INF , PT ;  /* 0xff800000ab00780b */ /* 0x000fc40003f9d000 */
[----:B------:R-:W-:Y:S02]  /*f130*/  LOP3.LUT R16, R16, 0xffff7fff, RZ, 0xc0, !PT ;  /* 0xffff7fff10107812 */ /* 0x000fe400078ec0ff */
[----:B------:R-:W-:Y:S02]  /*f140*/  FSEL R20, R171, RZ, P4 ;  /* 0x000000ffab147208 */ /* 0x000fe40002000000 */
[----:B------:R-:W-:Y:S02]  /*f150*/  FMNMX.FTZ R179, R159, R179, !PT ;  /* 0x000000b39fb37209 */ /* 0x000fe40007810000 */
[----:B------:R-:W-:Y:S01]  /*f160*/  FSEL R178, R178, -INF , !P3 ;  /* 0xff800000b2b27808 */ /* 0x000fe20005800000 */
[----:B------:R-:W-:Y:S01]  /*f170*/  FADD.FTZ R13, -R20, R13 ;  /* 0x0000000d140d7221 */ /* 0x000fe20000010100 */
[----:B------:R-:W-:Y:S01]  /*f180*/  IMAD.U32 R20, RZ, RZ, UR38 ;  /* 0x00000026ff147e24 */ /* 0x000fe2000f8e00ff */
[----:B------:R-:W-:Y:S02]  /*f190*/  @P0 LOP3.LUT R16, R16, 0x8000, RZ, 0xfc, !PT ;  /* 0x0000800010100812 */ /* 0x000fe400078efcff */
[----:B------:R-:W-:Y:S01]  /*f1a0*/  FMNMX.FTZ R179, R162, R179, !PT ;  /* 0x000000b3a2b37209 */ /* 0x000fe20007810000 */
[-C--:B------:R-:W-:Y:S01]  /*f1b0*/  FMUL.FTZ R153, R171, R20.reuse ;  /* 0x00000014ab997220 */ /* 0x080fe20000410000 */
[----:B------:R-:W-:Y:S01]  /*f1c0*/  LOP3.LUT P0, RZ, R16, 0x40, RZ, 0xc0, !PT ;  /* 0x0000004010ff7812 */ /* 0x000fe2000780c0ff */
[----:B------:R-:W-:Y:S01]  /*f1d0*/  FMUL.FTZ R13, R13, R20 ;  /* 0x000000140d0d7220 */ /* 0x000fe20000410000 */
[----:B------:R-:W-:-:S02]  /*f1e0*/  FMNMX.FTZ R179, R163, R179, !PT ;  /* 0x000000b3a3b37209 */ /* 0x000fc40007810000 */
[----:B------:R-:W-:Y:S02]  /*f1f0*/  FSEL R165, R165, -INF , !P0 ;  /* 0xff800000a5a57808 */ /* 0x000fe40004000000 */
[C---:B------:R-:W-:Y:S02]  /*f200*/  LOP3.LUT P0, RZ, R16.reuse, 0x8000, RZ, 0xc0, !PT ;  /* 0x0000800010ff7812 */ /* 0x040fe4000780c0ff */
[----:B------:R-:W-:Y:S02]  /*f210*/  FSEL R153, R153, RZ, P4 ;  /* 0x000000ff99997208 */ /* 0x000fe40002000000 */
[----:B------:R-:W-:Y:S02]  /*f220*/  LOP3.LUT P4, RZ, R16, 0x4, RZ, 0xc0, !PT ;  /* 0x0000000410ff7812 */ /* 0x000fe4000788c0ff */
[----:B------:R-:W-:Y:S01]  /*f230*/  FSEL R166, R166, -INF , !P0 ;  /* 0xff800000a6a67808 */ /* 0x000fe20004000000 */
[-CC-:B------:R-:W-:Y:S01]  /*f240*/  FFMA.FTZ R218, R218, R20.reuse, -R153.reuse ;  /* 0x00000014dada7223 */ /* 0x180fe20000010899 */
[----:B------:R-:W-:Y:S01]  /*f250*/  FMNMX.FTZ R179, R165, R179, !PT ;  /* 0x000000b3a5b37209 */ /* 0x000fe20007810000 */
        /* <DEDUP_REMOVED lines=15> */
[----:B------:R-:W-:Y:S01]  /*f350*/  LOP3.LUT P0, RZ, R16, 0x4000, RZ, 0xc0, !PT ;  /* 0x0000400010ff7812 */ /* 0x000fe2000780c0ff */
[----:B------:R-:W-:Y:S01]  /*f360*/  MUFU.EX2 R218, R218 ;  /* 0x000000da00da7308 */ /* 0x000fe20000000800 */
[----:B------:R-:W-:-:S02]  /*f370*/  FSEL R168, R168, -INF , !P4 ;  /* 0xff800000a8a87808 */ /* 0x000fc40006000000 */
[----:B------:R-:W-:Y:S02]  /*f380*/  FMNMX.FTZ R181, R166, R179, !PT ;  /* 0x000000b3a6b57209 */ /* 0x000fe40007810000 */
[----:B------:R-:W-:Y:S02]  /*f390*/  FSEL R179, R170, -INF , !P0 ;  /* 0xff800000aab37808 */ /* 0x000fe40004000000 */
[----:B------:R-:W-:Y:S01]  /*f3a0*/  FMNMX.FTZ R181, R168, R181, !PT ;  /* 0x000000b5a8b57209 */ /* 0x000fe20007810000 */
[----:B------:R-:W-:Y:S01]  /*f3b0*/  MUFU.EX2 R220, R220 ;  /* 0x000000dc00dc7308 */ /* 0x000fe20000000800 */
[----:B------:R-:W-:Y:S02]  /*f3c0*/  ISETP.NE.AND P1, PT, R197, RZ, PT ;  /* 0x000000ffc500720c */ /* 0x000fe40003f25270 */
[----:B------:R-:W-:Y:S02]  /*f3d0*/  FMNMX.FTZ R181, R179, R181, !PT ;  /* 0x000000b5b3b57209 */ /* 0x000fe40007810000 */
[----:B------:R-:W-:-:S02]  /*f3e0*/  LOP3.LUT P0, RZ, R16, 0x2000, RZ, 0xc0, !PT ;  /* 0x0000200010ff7812 */ /* 0x000fc4000780c0ff */
[----:B------:R-:W-:Y:S01]  /*f3f0*/  FMNMX.FTZ R181, R172, R181, !PT ;  /* 0x000000b5acb57209 */ /* 0x000fe20007810000 */
[----:B------:R-:W-:Y:S03]  /*f400*/  MUFU.EX2 R221, R221 ;  /* 0x000000dd00dd7308 */ /* 0x000fe60000000800 */
[----:B------:R-:W-:-:S03]  /*f410*/  FMNMX.FTZ R181, R174, R181, !PT ;  /* 0x000000b5aeb57209 */ /* 0x000fc60007810000 */
[----:B------:R-:W-:Y:S01]  /*f420*/  @!P1 IMAD R17, R17, 0x40, R194 ;  /* 0x0000004011119824 */ /* 0x000fe200078e02c2 */
[----:B------:R-:W-:Y:S01]  /*f430*/  FMNMX.FTZ R170, R176, R181, !PT ;  /* 0x000000b5b0aa7209 */ /* 0x000fe20007810000 */
[----:B------:R-:W-:Y:S02]  /*f440*/  MUFU.EX2 R157, R157 ;  /* 0x0000009d009d7308 */ /* 0x000fe40000000800 */
[----:B------:R-:W-:Y:S01]  /*f450*/  @!P1 IMAD R17, R17, 0x4, R2 ;  /* 0x0000000411119824 */ /* 0x000fe200078e0202 */
[----:B------:R-:W-:-:S05]  /*f460*/  FMNMX.FTZ R170, R178, R170, !PT ;  /* 0x000000aab2aa7209 */ /* 0x000fca0007810000 */
[----:B------:R-:W0:Y:S01]  /*f470*/  SHFL.BFLY PT, R181, R170, 0x2, 0x1f ;  /* 0x0c401f00aab57f89 */ /* 0x000e2200000e0000 */
[----:B------:R-:W-:Y:S08]  /*f480*/  MUFU.EX2 R160, R160 ;  /* 0x000000a000a07308 */ /* 0x000ff00000000800 */
[----:B------:R-:W2:Y:S08]  /*f490*/  MUFU.EX2 R161, R161 ;  /* 0x000000a100a17308 */ /* 0x000eb00000000800 */
[----:B------:R-:W-:Y:S01]  /*f4a0*/  MUFU.EX2 R164, R164 ;  /* 0x000000a400a47308 */ /* 0x000fe20000000800 */
        /* <DEDUP_REMOVED lines=22> */
[--C-:B------:R-:W-:Y:S01]  /*f610*/  FFMA.FTZ R224, R166, R20, -R223.reuse ;  /* 0x00000014a6e07223 */ /* 0x100fe200000108df */
[----:B--2---:R-:W-:Y:S01]  /*f620*/  F2FP.F16.F32.PACK_AB R156, R161, R160 ;  /* 0x000000a0a19c723e */ /* 0x004fe200000000ff */
[-CC-:B------:R-:W-:Y:S01]  /*f630*/  FFMA.FTZ R168, R168, R20.reuse, -R223.reuse ;  /* 0x00000014a8a87223 */ /* 0x180fe200000108df */
[-CC-:B------:R-:W-:Y:S01]  /*f640*/  FFMA.FTZ R179, R179, R20.reuse, -R223.reuse ;  /* 0x00000014b3b37223 */ /* 0x180fe200000108df */
[-CC-:B------:R-:W-:Y:S01]  /*f650*/  FFMA.FTZ R172, R172, R20.reuse, -R223.reuse ;  /* 0x00000014acac7223 */ /* 0x180fe200000108df */
[-CC-:B------:R-:W-:Y:S01]  /*f660*/  FFMA.FTZ R174, R174, R20.reuse, -R223.reuse ;  /* 0x00000014aeae7223 */ /* 0x180fe200000108df */
[-CC-:B------:R-:W-:Y:S01]  /*f670*/  FFMA.FTZ R178, R178, R20.reuse, -R223.reuse ;  /* 0x00000014b2b27223 */ /* 0x180fe200000108df */
[----:B------:R-:W-:Y:S01]  /*f680*/  MUFU.EX2 R155, R155 ;  /* 0x0000009b009b7308 */ /* 0x000fe20000000800 */
[-C--:B---3--:R-:W-:Y:S01]  /*f690*/  FMUL.FTZ R13, R181, R20.reuse ;  /* 0x00000014b50d7220 */ /* 0x088fe20000410000 */
[-CC-:B------:R-:W-:Y:S01]  /*f6a0*/  FFMA.FTZ R181, R152, R20.reuse, -R223.reuse ;  /* 0x0000001498b57223 */ /* 0x180fe200000108df */
[----:B------:R-:W-:Y:S01]  /*f6b0*/  FFMA.FTZ R176, R176, R20, -R223 ;  /* 0x00000014b0b07223 */ /* 0x000fe200000108df */
[----:B------:R-:W-:-:S02]  /*f6c0*/  F2FP.F16.F32.PACK_AB R152, R220, R218 ;  /* 0x000000dadc98723e */ /* 0x000fc400000000ff */
[----:B0-----:R-:W-:Y:S02]  /*f6d0*/  F2FP.F16.F32.PACK_AB R158, R222, R164 ;  /* 0x000000a4de9e723e */ /* 0x001fe400000000ff */
[----:B------:R-:W0:Y:S01]  /*f6e0*/  MUFU.EX2 R13, R13 ;  /* 0x0000000d000d7308 */ /* 0x000e220000000800 */
[----:B----4-:R-:W-:Y:S01]  /*f6f0*/  @!P1 STS [R17+0x28800], R15 ;  /* 0x0288000f11009388 */ /* 0x010fe20000000800 */
[----:B------:R-:W-:Y:S01]  /*f700*/  FFMA.FTZ R3, R15, R3, R218 ;  /* 0x000000030f037223 */ /* 0x000fe200000100da */
[-C--:B------:R-:W-:Y:S01]  /*f710*/  FMUL.FTZ R24, R24, R15.reuse ;  /* 0x0000000f18187220 */ /* 0x080fe20000410000 */
[-C--:B------:R-:W-:Y:S01]  /*f720*/  FMUL.FTZ R25, R25, R15.reuse ;  /* 0x0000000f19197220 */ /* 0x080fe20000410000 */
[-C--:B------:R-:W-:Y:S01]  /*f730*/  FMUL.FTZ R28, R28, R15.reuse ;  /* 0x0000000f1c1c7220 */ /* 0x080fe20000410000 */
[----:B------:R-:W-:Y:S01]  /*f740*/  FADD.FTZ R3, R220, R3 ;  /* 0x00000003dc037221 */ /* 0x000fe20000010000 */
[-C--:B------:R-:W-:Y:S01]  /*f750*/  FMUL.FTZ R29, R29, R15.reuse ;  /* 0x0000000f1d1d7220 */ /* 0x080fe20000410000 */
[----:B------:R-:W-:Y:S01]  /*f760*/  MUFU.EX2 R181, R181 ;  /* 0x000000b500b57308 */ /* 0x000fe20000000800 */
        /* <DEDUP_REMOVED lines=8> */
[----:B0-----:R0:W-:Y:S01]  /*f7f0*/  @!P1 STS [R17+0x28820], R13 ;  /* 0x0288200d11009388 */ /* 0x0011e20000000800 */
[----:B------:R-:W-:Y:S01]  /*f800*/  FADD.FTZ R3, R160, R3 ;  /* 0x00000003a0037221 */ /* 0x000fe20000010000 */
[----:B------:R-:W-:Y:S01]  /*f810*/  F2FP.F16.F32.PACK_AB R160, R169, R167 ;  /* 0x000000a7a9a0723e */ /* 0x000fe200000000ff */
[-C--:B------:R-:W-:Y:S01]  /*f820*/  FMUL.FTZ R41, R41, R15.reuse ;  /* 0x0000000f29297220 */ /* 0x080fe20000410000 */
[-C--:B------:R-:W-:Y:S01]  /*f830*/  FMUL.FTZ R44, R44, R15.reuse ;  /* 0x0000000f2c2c7220 */ /* 0x080fe20000410000 */
[----:B------:R-:W-:Y:S01]  /*f840*/  FADD.FTZ R3, R161, R3 ;  /* 0x00000003a1037221 */ /* 0x000fe20000010000 */
[-C--:B------:R-:W-:Y:S01]  /*f850*/  FMUL.FTZ R45, R45, R15.reuse ;  /* 0x0000000f2d2d7220 */ /* 0x080fe20000410000 */
[----:B------:R-:W-:Y:S01]  /*f860*/  MUFU.EX2 R159, R159 ;  /* 0x0000009f009f7308 */ /* 0x000fe20000000800 */
[----:B------:R-:W-:Y:S01]  /*f870*/  FMUL.FTZ R48, R48, R15 ;  /* 0x0000000f30307220 */ /* 0x000fe20000410000 */
[----:B------:R-:W-:Y:S01]  /*f880*/  FADD.FTZ R3, R164, R3 ;  /* 0x00000003a4037221 */ /* 0x000fe20000010000 */
[----:B0-----:R-:W-:Y:S01]  /*f890*/  FFMA.FTZ R17, R154, R20, -R223 ;  /* 0x000000149a117223 */ /* 0x001fe200000108df */
[----:B------:R-:W-:Y:S01]  /*f8a0*/  F2FP.F16.F32.PACK_AB R154, R157, R221 ;  /* 0x000000dd9d9a723e */ /* 0x000fe200000000ff */
[----:B------:R-:W-:Y:S01]  /*f8b0*/  FMUL.FTZ R49, R49, R15 ;  /* 0x0000000f31317220 */ /* 0x000fe20000410000 */
[----:B------:R-:W-:Y:S01]  /*f8c0*/  FADD.FTZ R3, R222, R3 ;  /* 0x00000003de037221 */ /* 0x000fe20000010000 */
[----:B------:R-:W-:Y:S01]  /*f8d0*/  F2FP.F16.F32.PACK_AB R164, R177, R175 ;  /* 0x000000afb1a4723e */ /* 0x000fe200000000ff */
[----:B------:R-:W-:Y:S01]  /*f8e0*/  MUFU.EX2 R157, R183 ;  /* 0x000000b7009d7308 */ /* 0x000fe20000000800 */
[-C--:B------:R-:W-:Y:S01]  /*f8f0*/  FMUL.FTZ R52, R52, R15.reuse ;  /* 0x0000000f34347220 */ /* 0x080fe20000410000 */
[----:B------:R-:W-:Y:S01]  /*f900*/  FADD.FTZ R3, R167, R3 ;  /* 0x00000003a7037221 */ /* 0x000fe20000010000 */
[-C--:B------:R-:W-:Y:S01]  /*f910*/  FMUL.FTZ R53, R53, R15.reuse ;  /* 0x0000000f35357220 */ /* 0x080fe20000410000 */
[-C--:B------:R-:W-:Y:S01]  /*f920*/  FMUL.FTZ R56, R56, R15.reuse ;  /* 0x0000000f38387220 */ /* 0x080fe20000410000 */
[-C--:B------:R-:W-:Y:S01]  /*f930*/  FMUL.FTZ R57, R57, R15.reuse ;  /* 0x0000000f39397220 */ /* 0x080fe20000410000 */
[----:B------:R-:W-:Y:S01]  /*f940*/  FADD.FTZ R3, R169, R3 ;  /* 0x00000003a9037221 */ /* 0x000fe20000010000 */
        /* <DEDUP_REMOVED lines=22> */
[----:B------:R-:W-:Y:S01]  /*fab0*/  FADD.FTZ R0, R181, R0 ;  /* 0x00000000b5007221 */ /* 0x000fe20000010000 */
[-C--:B------:R-:W-:Y:S01]  /*fac0*/  FMUL.FTZ R96, R96, R15.reuse ;  /* 0x0000000f60607220 */ /* 0x080fe20000410000 */
[----:B------:R-:W-:Y:S01]  /*fad0*/  FMUL.FTZ R97, R97, R15 ;  /* 0x0000000f61617220 */ /* 0x000fe20000410000 */
[----:B------:R-:W0:Y:S01]  /*fae0*/  MUFU.EX2 R161, R165 ;  /* 0x000000a500a17308 */ /* 0x000e220000000800 */
[----:B------:R-:W-:Y:S01]  /*faf0*/  FADD.FTZ R0, R155, R0 ;  /* 0x000000009b007221 */ /* 0x000fe20000010000 */
[----:B------:R-:W-:Y:S01]  /*fb00*/  F2FP.F16.F32.PACK_AB R155, R182, R155 ;  /* 0x0000009bb69b723e */ /* 0x000fe200000000ff */
[-C--:B------:R-:W-:Y:S01]  /*fb10*/  FMUL.FTZ R100, R100, R15.reuse ;  /* 0x0000000f64647220 */ /* 0x080fe20000410000 */
[-C--:B------:R-:W-:Y:S01]  /*fb20*/  FMUL.FTZ R101, R101, R15.reuse ;  /* 0x0000000f65657220 */ /* 0x080fe20000410000 */
[----:B------:R-:W-:Y:S01]  /*fb30*/  FADD.FTZ R0, R182, R0 ;  /* 0x00000000b6007221 */ /* 0x000fe20000010000 */
[-C--:B------:R-:W-:Y:S01]  /*fb40*/  FMUL.FTZ R104, R104, R15.reuse ;  /* 0x0000000f68687220 */ /* 0x080fe20000410000 */
[----:B------:R-:W-:Y:S01]  /*fb50*/  FMUL.FTZ R105, R105, R15 ;  /* 0x0000000f69697220 */ /* 0x000fe20000410000 */
[----:B------:R-:W3:Y:S01]  /*fb60*/  MUFU.EX2 R162, R225 ;  /* 0x000000e100a27308 */ /* 0x000ee20000000800 */
[----:B------:R-:W-:Y:S01]  /*fb70*/  FADD.FTZ R0, R157, R0 ;  /* 0x000000009d007221 */ /* 0x000fe20000010000 */
[----:B------:R-:W-:Y:S01]  /*fb80*/  F2FP.F16.F32.PACK_AB R157, R159, R157 ;  /* 0x0000009d9f9d723e */ /* 0x000fe200000000ff */
[-C--:B------:R-:W-:Y:S01]  /*fb90*/  FMUL.FTZ R108, R108, R15.reuse ;  /* 0x0000000f6c6c7220 */ /* 0x080fe20000410000 */
[----:B------:R-:W-:Y:S01]  /*fba0*/  FMUL.FTZ R109, R109, R15 ;  /* 0x0000000f6d6d7220 */ /* 0x000fe20000410000 */
[----:B------:R-:W-:Y:S01]  /*fbb0*/  FADD.FTZ R0, R159, R0 ;  /* 0x000000009f007221 */ /* 0x000fe20000010000 */
[----:B--2---:R-:W-:Y:S01]  /*fbc0*/  F2FP.F16.F32.PACK_AB R159, R163, R217 ;  /* 0x000000d9a39f723e */ /* 0x004fe200000000ff */
[-C--:B------:R-:W-:Y:S01]  /*fbd0*/  FMUL.FTZ R112, R112, R15.reuse ;  /* 0x0000000f70707220 */ /* 0x080fe20000410000 */
[----:B------:R-:W2:Y:S01]  /*fbe0*/  MUFU.EX2 R224, R224 ;  /* 0x000000e000e07308 */ /* 0x000ea20000000800 */
[----:B------:R-:W-:Y:S01]  /*fbf0*/  FADD.FTZ R0, R217, R0 ;  /* 0x00000000d9007221 */ /* 0x000fe20000010000 */
[-C--:B------:R-:W-:Y:S01]  /*fc00*/  FMUL.FTZ R113, R113, R15.reuse ;  /* 0x0000000f71717220 */ /* 0x080fe20000410000 */
[-C--:B------:R-:W-:Y:S01]  /*fc10*/  FMUL.FTZ R116, R116, R15.reuse ;  /* 0x0000000f74747220 */ /* 0x080fe20000410000 */
[-C--:B------:R-:W-:Y:S01]  /*fc20*/  FMUL.FTZ R117, R117, R15.reuse ;  /* 0x0000000f75757220 */ /* 0x080fe20000410000 */
[----:B------:R-:W-:Y:S01]  /*fc30*/  FADD.FTZ R0, R163, R0 ;  /* 0x00000000a3007221 */ /* 0x000fe20000010000 */
[-C--:B------:R-:W-:Y:S01]  /*fc40*/  FMUL.FTZ R120, R120, R15.reuse ;  /* 0x0000000f78787220 */ /* 0x080fe20000410000 */
[-C--:B------:R-:W-:Y:S01]  /*fc50*/  FMUL.FTZ R121, R121, R15.reuse ;  /* 0x0000000f79797220 */ /* 0x080fe20000410000 */
[----:B------:R-:W4:Y:S01]  /*fc60*/  MUFU.EX2 R168, R168 ;  /* 0x000000a800a87308 */ /* 0x000f220000000800 */
[----:B0-----:R-:W-:Y:S01]  /*fc70*/  FADD.FTZ R0, R161, R0 ;  /* 0x00000000a1007221 */ /* 0x001fe20000010000 */
[----:B---3--:R-:W-:Y:S01]  /*fc80*/  FADD.FTZ R3, R162, R3 ;  /* 0x00000003a2037221 */ /* 0x008fe20000010000 */
[----:B------:R-:W-:Y:S01]  /*fc90*/  F2FP.F16.F32.PACK_AB R162, R173, R162 ;  /* 0x000000a2ada2723e */ /* 0x000fe200000000ff */
[-C--:B------:R-:W-:Y:S01]  /*fca0*/  FMUL.FTZ R124, R124, R15.reuse ;  /* 0x0000000f7c7c7220 */ /* 0x080fe20000410000 */
[-C--:B------:R-:W-:Y:S01]  /*fcb0*/  FMUL.FTZ R125, R125, R15.reuse ;  /* 0x0000000f7d7d7220 */ /* 0x080fe20000410000 */
[----:B------:R-:W-:Y:S01]  /*fcc0*/  FADD.FTZ R3, R173, R3 ;  /* 0x00000003ad037221 */ /* 0x000fe20000010000 */
[----:B------:R-:W-:Y:S01]  /*fcd0*/  FMUL.FTZ R128, R128, R15 ;  /* 0x0000000f80807220 */ /* 0x000fe20000410000 */
[----:B------:R-:W0:Y:S01]  /*fce0*/  MUFU.EX2 R179, R179 ;  /* 0x000000b300b37308 */ /* 0x000e220000000800 */
[C---:B--2---:R-:W-:Y:S01]  /*fcf0*/  FADD.FTZ R0, R224.reuse, R0 ;  /* 0x00000000e0007221 */ /* 0x044fe20000010000 */
[----:B------:R-:W-:Y:S01]  /*fd00*/  FADD.FTZ R3, R175, R3 ;  /* 0x00000003af037221 */ /* 0x000fe20000010000 */
[----:B------:R-:W-:Y:S01]  /*fd10*/  F2FP.F16.F32.PACK_AB R161, R224, R161 ;  /* 0x000000a1e0a1723e */ /* 0x000fe200000000ff */
[-C--:B------:R-:W-:Y:S01]  /*fd20*/  FMUL.FTZ R129, R129, R15.reuse ;  /* 0x0000000f81817220 */ /* 0x080fe20000410000 */
[-C--:B------:R-:W-:Y:S01]  /*fd30*/  FMUL.FTZ R132, R132, R15.reuse ;  /* 0x0000000f84847220 */ /* 0x080fe20000410000 */
[----:B------:R-:W-:Y:S01]  /*fd40*/  FADD.FTZ R3, R177, R3 ;  /* 0x00000003b1037221 */ /* 0x000fe20000010000 */
[-C--:B------:R-:W-:Y:S01]  /*fd50*/  FMUL.FTZ R133, R133, R15.reuse ;  /* 0x0000000f85857220 */ /* 0x080fe20000410000 */
[----:B------:R-:W2:Y:S01]  /*fd60*/  MUFU.EX2 R165, R172 ;  /* 0x000000ac00a57308 */ /* 0x000ea20000000800 */
        /* <DEDUP_REMOVED lines=9> */
[----:B------:R-:W-:Y:S01]  /*fe00*/  F2FP.F16.F32.PACK_AB R163, R179, R168 ;  /* 0x000000a8b3a3723e */ /* 0x000fe200000000ff */
[-C--:B------:R-:W-:Y:S01]  /*fe10*/  FMUL.FTZ R148, R148, R15.reuse ;  /* 0x0000000f94947220 */ /* 0x080fe20000410000 */
[----:B------:R-:W-:Y:S01]  /*fe20*/  FMUL.FTZ R149, R149, R15 ;  /* 0x0000000f95957220 */ /* 0x000fe20000410000 */
[-C--:B------:R-:W-:Y:S01]  /*fe30*/  FMUL.FTZ R26, R26, R13.reuse ;  /* 0x0000000d1a1a7220 */ /* 0x080fe20000410000 */
[-C--:B------:R-:W-:Y:S01]  /*fe40*/  FMUL.FTZ R27, R27, R13.reuse ;  /* 0x0000000d1b1b7220 */ /* 0x080fe20000410000 */
[-C--:B------:R-:W-:Y:S01]  /*fe50*/  FMUL.FTZ R30, R30, R13.reuse ;  /* 0x0000000d1e1e7220 */ /* 0x080fe20000410000 */
[----:B------:R-:W0:Y:S01]  /*fe60*/  MUFU.EX2 R174, R174 ;  /* 0x000000ae00ae7308 */ /* 0x000e220000000800 */
        /* <DEDUP_REMOVED lines=24> */
[C---:B--2---:R-:W-:Y:S01]  /*fff0*/  FADD.FTZ R3, R153.reuse, R3 ;  /* 0x0000000399037221 */ /* 0x044fe20000010000 */
[----:B------:R-:W-:Y:S01]  /*10000*/  F2FP.F16.F32.PACK_AB R166, R153, R166 ;  /* 0x000000a699a6723e */ /* 0x000fe200000000ff */
[----:B------:R-:W-:Y:S01]  /*10010*/  FMUL.FTZ R66, R66, R13 ;  /* 0x0000000d42427220 */ /* 0x000fe20000410000 */
[----:B------:R-:W-:Y:S01]  /*10020*/  F2FP.F16.F32.PACK_AB R153, R181, R17 ;  /* 0x00000011b599723e */ /* 0x000fe200000000ff */
[----:B------:R-:W-:Y:S01]  /*10030*/  BAR.SYNC.DEFER_BLOCKING 0xf, 0x100 ;  /* 0x03c4000000007b1d */ /* 0x000fe20000010000 */
[-C--:B------:R-:W-:Y:S01]  /*10040*/  FMUL.FTZ R67, R67, R13.reuse ;  /* 0x0000000d43437220 */ /* 0x080fe20000410000 */
[-C--:B------:R-:W-:Y:S01]  /*10050*/  FMUL.FTZ R70, R70, R13.reuse ;  /* 0x0000000d46467220 */ /* 0x080fe20000410000 */
[-C--:B------:R-:W-:Y:S01]  /*10060*/  FMUL.FTZ R71, R71, R13.reuse ;  /* 0x0000000d47477220 */ /* 0x080fe20000410000 */
[----:B---3--:R-:W-:Y:S01]  /*10070*/  FADD.FTZ R0, R167, R0 ;  /* 0x00000000a7007221 */ /* 0x008fe20000010000 */
[-C--:B------:R-:W-:Y:S01]  /*10080*/  FMUL.FTZ R74, R74, R13.reuse ;  /* 0x0000000d4a4a7220 */ /* 0x080fe20000410000 */
[-C--:B------:R-:W-:Y:S01]  /*10090*/  FMUL.FTZ R75, R75, R13.reuse ;  /* 0x0000000d4b4b7220 */ /* 0x080fe20000410000 */
[-C--:B------:R-:W-:Y:S01]  /*100a0*/  FMUL.FTZ R78, R78, R13.reuse ;  /* 0x0000000d4e4e7220 */ /* 0x080fe20000410000 */
[-C--:B------:R-:W-:Y:S01]  /*100b0*/  FMUL.FTZ R79, R79, R13.reuse ;  /* 0x0000000d4f4f7220 */ /* 0x080fe20000410000 */
[-C--:B------:R-:W-:Y:S01]  /*100c0*/  FMUL.FTZ R82, R82, R13.reuse ;  /* 0x0000000d52527220 */ /* 0x080fe20000410000 */
[-C--:B------:R-:W-:Y:S01]  /*100d0*/  FMUL.FTZ R83, R83, R13.reuse ;  /* 0x0000000d53537220 */ /* 0x080fe20000410000 */
[----:B------:R-:W-:Y:S01]  /*100e0*/  FMUL.FTZ R86, R86, R13 ;  /* 0x0000000d56567220 */ /* 0x000fe20000410000 */
[C---:B0-----:R-:W-:Y:S01]  /*100f0*/  F2FP.F16.F32.PACK_AB R167, R178.reuse, R167 ;  /* 0x000000a7b2a7723e */ /* 0x041fe200000000ff */
[----:B------:R-:W-:Y:S01]  /*10100*/  FADD.FTZ R0, R178, R0 ;  /* 0x00000000b2007221 */ /* 0x000fe20000010000 */
        /* <DEDUP_REMOVED lines=10> */
[----:B------:R0:W-:Y:S01]  /*101b0*/  STSM.16.M88.4 [R200+0x26800], R152 ;  /* 0x02680098c8007844 */ /* 0x0001e20000000200 */
[-C--:B------:R-:W-:Y:S01]  /*101c0*/  FMUL.FTZ R107, R107, R13.reuse ;  /* 0x0000000d6b6b7220 */ /* 0x080fe20000410000 */
[-C--:B------:R-:W-:Y:S01]  /*101d0*/  FMUL.FTZ R110, R110, R13.reuse ;  /* 0x0000000d6e6e7220 */ /* 0x080fe20000410000 */
[-C--:B------:R-:W-:Y:S01]  /*101e0*/  FMUL.FTZ R111, R111, R13.reuse ;  /* 0x0000000d6f6f7220 */ /* 0x080fe20000410000 */
[----:B------:R0:W-:Y:S01]  /*101f0*/  STSM.16.M88.4 [R203], R156 ;  /* 0x0000009ccb007844 */ /* 0x0001e20000000200 */
        /* <DEDUP_REMOVED lines=24> */
.L_x_5906:
[----:B------:R2:W3:Y:S01]  /*10380*/  SYNCS.PHASECHK.TRANS64.TRYWAIT P1, [R21+URZ+0x28c50], R213 ;  /* 0x028c50d5150075a7 */ /* 0x0004e2000802017f */
[----:B------:R-:W-:Y:S05]  /*10390*/  @!P0 BRA `(.L_x_5907) ;  /* 0x0000000000048947 */ /* 0x000fea0003800000 */
[----:B------:R-:W-:Y:S01]  /*103a0*/  BPT.TRAP 0x1 ;  /* 0x000000040000795c */ /* 0x000fe20000300000 */
.L_x_5907:
[----:B------:R-:W-:Y:S04]  /*103b0*/  BSSY B2, `(.L_x_5908) ;  /* 0x0000004000027945 */ /* 0x000fe80003800000 */
[----:B---3--:R-:W-:Y:S05]  /*103c0*/  @P1 BRA `(.L_x_5909) ;  /* 0x0000000000081947 */ /* 0x008fea0003800000 */
[----:B------:R-:W3:Y:S02]  /*103d0*/  SYNCS.PHASECHK.TRANS64.TRYWAIT P1, [R21+URZ+0x28c50], R213 ;  /* 0x028c50d5150075a7 */ /* 0x000ee4000802017f */
[----:B---3--:R-:W-:Y:S05]  /*103e0*/  @!P1 BRA `(.L_x_5910) ;  /* 0x0000014000189947 */ /* 0x008fea0003800000 */
.L_x_5909:
[----:B------:R-:W-:Y:S05]  /*103f0*/  BSYNC B2 ;  /* 0x0000000000027941 */ /* 0x000fea0003800000 */
.L_x_5908:
[----:B------:R-:W-:Y:S01]  /*10400*/  IMAD R168, R209, 0x1000, R195 ;  /* 0x00001000d1a87824 */ /* 0x000fe200078e02c3 */
[----:B------:R-:W-:Y:S01]  /*10410*/  WARPGROUP.ARRIVE ;  /* 0x00000000000079c5 */ /* 0x000fe20000000000 */
[----:B------:R-:W-:-:S03]  /*10420*/  IMAD.MOV.U32 R169, RZ, RZ, 0x40000040 ;  /* 0x40000040ffa97424 */ /* 0x000fc600078e00ff */
[----:B------:R-:W-:Y:S02]  /*10430*/  R2UR UR6, R168 ;  /* 0x00000000a80672ca */ /* 0x000fe400000e0000 */
[----:B------:R-:W-:Y:S01]  /*10440*/  R2UR UR7, R169 ;  /* 0x00000000a90772ca */ /* 0x000fe200000e0000 */
[----:B------:R-:W-:-:S12]  /*10450*/  IMAD.MOV.U32 R169, RZ, RZ, 0x40000040 ;  /* 0x40000040ffa97424 */ /* 0x000fd800078e00ff */
        /* <DEDUP_REMOVED lines=34> */
.L_x_5911:
[C---:B------:R-:W-:Y:S01]  /*10680*/  ISETP.GT.AND P1, PT, R12.reuse, R211, PT ;  /* 0x000000d30c00720c */ /* 0x040fe20003f24270 */
[----:B-123--:R-:W-:Y:S02]  /*10690*/  VIADD R21, R21, 0x28c60 ;  /* 0x00028c6015157836 */ /* 0x00efe40000000000 */
[----:B------:R-:W-:Y:S02]  /*106a0*/  VIADD R12, R12, 0xffffffff ;  /* 0xffffffff0c0c7836 */ /* 0x000fe40000000000 */
[----:B------:R-:W-:Y:S01]  /*106b0*/  IMAD.MOV.U32 R15, RZ, RZ, R170 ;  /* 0x000000ffff0f7224 */ /* 0x000fe200078e00aa */
[----:B------:R-:W-:Y:S01]  /*106c0*/  PRMT R21, R186, 0x654, R21 ;  /* 0x00000654ba157816 */ /* 0x000fe20000000015 */
[----:B------:R-:W-:Y:S02]  /*106d0*/  IMAD.MOV.U32 R13, RZ, RZ, R171 ;  /* 0x000000ffff0d7224 */ /* 0x000fe400078e00ab */
[----:B------:R-:W-:Y:S01]  /*106e0*/  IMAD.MOV.U32 R17, RZ, RZ, R209 ;  /* 0x000000ffff117224 */ /* 0x000fe200078e00d1 */
[----:B------:R0:W-:Y:S03]  /*106f0*/  SYNCS.ARRIVE.TRANS64.RED.A1T0 RZ, [R21+URZ], RZ ;  /* 0x000000ff15ff79a7 */ /* 0x0001e6000810043f */
[----:B------:R-:W-:Y:S05]  /*10700*/  @P1 BRA `(.L_x_5912) ;  /* 0xffffffd4005c1947 */ /* 0x000fea000383ffff */
[----:B------:R-:W-:Y:S05]  /*10710*/  BSYNC B0 ;  /* 0x0000000000007941 */ /* 0x000fea0003800000 */
.L_x_5891:
[----:B------:R-:W-:Y:S01]  /*10720*/  IMAD.MOV.U32 R15, RZ, RZ, R170 ;  /* 0x000000ffff0f7224 */ /* 0x000fe200078e00aa */
[----:B------:R-:W-:Y:S01]  /*10730*/  MOV R13, R171 ;  /* 0x000000ab000d7202 */ /* 0x000fe20000000f00 */
[----:B------:R-:W-:-:S07]  /*10740*/  IMAD.MOV.U32 R17, RZ, RZ, R209 ;  /* 0x000000ffff117224 */ /* 0x000fce00078e00d1 */
.L_x_5890:
[----:B------:R-:W-:Y:S05]  /*10750*/  BSYNC B1 ;  /* 0x0000000000017941 */ /* 0x000fea0003800000 */
.L_x_5889:
[----:B0-----:R-:W0:Y:S01]  /*10760*/  LDC R21, c[0x0][0x448] ;  /* 0x00011200ff157b82 */ /* 0x001e220000000800 */
[----:B------:R-:W-:Y:S01]  /*10770*/  VIADD R152, R196, 0x3f ;  /* 0x0000003fc4987836 */ /* 0x000fe20000000000 */
[----:B------:R-:W-:-:S06]  /*10780*/  ULDC UR4, c[0x0][0x9dc] ;  /* 0x0002770000047ab9 */ /* 0x000fcc0000000800 */
[----:B------:R-:W1:Y:S01]  /*10790*/  LDC R155, c[0x0][0x9e4] ;  /* 0x00027900ff9b7b82 */ /* 0x000e620000000800 */
[----:B0-----:R-:W-:Y:S02]  /*107a0*/  ISETP.NE.AND P4, PT, R21, 0x1, PT ;  /* 0x000000011500780c */ /* 0x001fe40003f85270 */
[----:B-1----:R-:W-:-:S11]  /*107b0*/  ISETP.GE.AND P5, PT, R155, 0x1, PT ;  /* 0x000000019b00780c */ /* 0x002fd60003fa6270 */
[----:B------:R-:W0:Y:S08]  /*107c0*/  @P4 LDC R153, c[0x0][0x44c] ;  /* 0x00011300ff994b82 */ /* 0x000e300000000800 */
[----:B------:R-:W1:Y:S01]  /*107d0*/  @P4 LDC R21, c[0x0][0x450] ;  /* 0x00011400ff154b82 */ /* 0x000e620000000800 */
[----:B0-----:R-:W-:-:S05]  /*107e0*/  @P4 IMAD.HI.U32 R153, R152, R153, RZ ;  /* 0x0000009998994227 */ /* 0x001fca00078e00ff */
[----:B-1----:R-:W-:Y:S02]  /*107f0*/  @P4 SHF.R.U32.HI R152, RZ, R21, R153 ;  /* 0x00000015ff984219 */ /* 0x002fe40000011699 */
[----:B------:R-:W-:-:S05]  /*10800*/  IADD3 R21, R184, 0x1, -R23 ;  /* 0x00000001b8157810 */ /* 0x000fca0007ffe817 */
[----:B------:R-:W-:-:S04]  /*10810*/  IMAD.IADD R152, R21, 0x1, R152 ;  /* 0x0000000115987824 */ /* 0x000fc800078e0298 */
[----:B------:R-:W-:Y:S01]  /*10820*/  VIADD R21, R152, -UR4 ;  /* 0x8000000498157c36 */ /* 0x000fe20008000000 */
[----:B------:R-:W-:Y:S06]  /*10830*/  @!P5 BRA `(.L_x_5913) ;  /* 0x000000000048d947 */ /* 0x000fec0003800000 */
[----:B------:R-:W-:Y:S01]  /*10840*/  IMAD.MOV.U32 R154, RZ, RZ, R152 ;  /* 0x000000ffff9a7224 */ /* 0x000fe200078e0098 */
[----:B------:R-:W-:Y:S04]  /*10850*/  BSSY B0, `(.L_x_5914) ;  /* 0x000000e000007945 */ /* 0x000fe80003800000 */
        /* <DEDUP_REMOVED lines=9> */
.L_x_5915:
[----:B------:R-:W-:-:S13]  /*108f0*/  ISETP.NE.AND P1, PT, R155, 0x1, PT ;  /* 0x000000019b00780c */ /* 0x000fda0003f25270 */
[----:B------:R-:W0:Y:S02]  /*10900*/  @P1 LDC.64 R152, c[0x0][0x9e8] ;  /* 0x00027a00ff981b82 */ /* 0x000e240000000a00 */
[----:B0-----:R-:W-:-:S05]  /*10910*/  @P1 IMAD.HI.U32 R152, R154, R152, RZ ;  /* 0x000000989a981227 */ /* 0x001fca00078e00ff */
[----:B------:R-:W-:-:S07]  /*10920*/  @P1 SHF.R.U32.HI R154, RZ, R153, R152 ;  /* 0x00000099ff9a1219 */ /* 0x000fce0000011698 */
.L_x_5916:
[----:B------:R-:W-:Y:S05]  /*10930*/  BSYNC B0 ;  /* 0x0000000000007941 */ /* 0x000fea0003800000 */
.L_x_5914:
[----:B------:R-:W-:-:S05]  /*10940*/  IMAD R154, R154, R155, RZ ;  /* 0x0000009b9a9a7224 */ /* 0x000fca00078e02ff */
[----:B------:R-:W-:-:S07]  /*10950*/  VIMNMX R21, R21, R154, !PT ;  /* 0x0000009a15157248 */ /* 0x000fce0007fe0100 */
.L_x_5913:
[----:B------:R-:W-:Y:S01]  /*10960*/  VIADD R21, R21, 0x3f ;  /* 0x0000003f15157836 */ /* 0x000fe20000000000 */
[----:B------:R-:W-:Y:S04]  /*10970*/  BSSY B1, `(.L_x_5917) ;  /* 0x00001f1000017945 */ /* 0x000fe80003800000 */
[----:B------:R-:W-:-:S04]  /*10980*/  SHF.R.S32.HI R152, RZ, 0x1f, R21 ;  /* 0x0000001fff987819 */ /* 0x000fc80000011415 */
[----:B------:R-:W-:-:S04]  /*10990*/  LEA.HI R152, R152, R21, RZ, 0x6 ;  /* 0x0000001598987211 */ /* 0x000fc800078f30ff */
[----:B------:R-:W-:-:S04]  /*109a0*/  SHF.R.S32.HI R21, RZ, 0x6, R152 ;  /* 0x00000006ff157819 */ /* 0x000fc80000011498 */
[----:B------:R-:W-:-:S04]  /*109b0*/  VIMNMX R21, R207, R21, !PT ;  /* 0x00000015cf157248 */ /* 0x000fc80007fe0100 */
[----:B------:R-:W-:-:S13]  /*109c0*/  ISETP.GE.AND P1, PT, R12, R21, PT ;  /* 0x000000150c00720c */ /* 0x000fda0003f26270 */
[----:B------:R-:W-:Y:S05]  /*109d0*/  @!P1 BRA `(.L_x_5918) ;  /* 0x0000001c00a89947 */ /* 0x000fea0003800000 */
[----:B------:R-:W-:Y:S01]  /*109e0*/  BSSY B0, `(.L_x_5919) ;  /* 0x00001e8000007945 */ /* 0x000fe20003800000 */
[----:B------:R-:W-:Y:S02]  /*109f0*/  IMAD.MOV.U32 R213, RZ, RZ, R15 ;  /* 0x000000ffffd57224 */ /* 0x000fe400078e000f */
[----:B------:R-:W-:Y:S02]  /*10a00*/  IMAD.MOV.U32 R218, RZ, RZ, R13 ;  /* 0x000000ffffda7224 */ /* 0x000fe400078e000d */
[----:B------:R-:W-:Y:S02]  /*10a10*/  IMAD.MOV.U32 R209, RZ, RZ, R12 ;  /* 0x000000ffffd17224 */ /* 0x000fe400078e000c */
[----:B------:R-:W-:-:S07]  /*10a20*/  IMAD.MOV.U32 R217, RZ, RZ, R17 ;  /* 0x000000ffffd97224 */ /* 0x000fce00078e0011 */
.L_x_5932:
        /* <DEDUP_REMOVED lines=8> */
[----:B------:R-:W-:Y:S06]  /*10ab0*/  @!P0 BRA `(.L_x_5920) ;  /* 0x0000000000048947 */ /* 0x000fec0003800000 */
[----:B------:R-:W-:Y:S01]  /*10ac0*/  BPT.TRAP 0x1 ;  /* 0x000000040000795c */ /* 0x000fe20000300000 */
.L_x_5920:
[----:B------:R-:W-:Y:S01]  /*10ad0*/  IMAD R12, R17, 0x8, R2 ;  /* 0x00000008110c7824 */ /* 0x000fe200078e0202 */
[----:B------:R-:W-:-:S04]  /*10ae0*/  SHF.L.U32 R211, R22, 0x1f, RZ ;  /* 0x0000001f16d37819 */ /* 0x000fc800000006ff */
[----:B------:R0:W1:Y:S01]  /*10af0*/  SYNCS.PHASECHK.TRANS64.TRYWAIT P2, [R12+URZ+0x28c30], R211 ;  /* 0x028c30d30c0075a7 */ /* 0x000062000804017f */
[----:B------:R-:W-:Y:S05]  /*10b00*/  @!P0 BRA `(.L_x_5921) ;  /* 0x0000000000048947 */ /* 0x000fea0003800000 */
[----:B------:R-:W-:Y:S01]  /*10b10*/  BPT.TRAP 0x1 ;  /* 0x000000040000795c */ /* 0x000fe20000300000 */
.L_x_5921:
[----:B------:R-:W-:Y:S01]  /*10b20*/  BSSY B2, `(.L_x_5922) ;  /* 0x0000006000027945 */ /* 0x000fe20003800000 */
[----:B------:R-:W-:Y:S02]  /*10b30*/  IMAD R156, R17, 0x200, R14 ;  /* 0x00000200119c7824 */ /* 0x000fe400078e020e */
[----:B------:R-:W-:Y:S01]  /*10b40*/  IMAD.MOV.U32 R157, RZ, RZ, 0x40000040 ;  /* 0x40000040ff9d7424 */ /* 0x000fe200078e00ff */
[----:B-1----:R-:W-:Y:S06]  /*10b50*/  @P2 BRA `(.L_x_5923) ;  /* 0x0000000000082947 */ /* 0x002fec0003800000 */
[----:B------:R-:W1:Y:S02]  /*10b60*/  SYNCS.PHASECHK.TRANS64.TRYWAIT P2, [R12+URZ+0x28c30], R211 ;  /* 0x028c30d30c0075a7 */ /* 0x000e64000804017f */
[----:B-1----:R-:W-:Y:S05]  /*10b70*/  @!P2 BRA `(.L_x_5924) ;  /* 0x000001380048a947 */ /* 0x002fea0003800000 */
.L_x_5923:
[----:B------:R-:W-:Y:S05]  /*10b80*/  BSYNC B2 ;  /* 0x0000000000027941 */ /* 0x000fea0003800000 */
.L_x_5922:
        /* <DEDUP_REMOVED lines=10> */
[----:B------:R-:W-:-:S02]  /*10c30*/  R2UR UR10, R154 ;  /* 0x000000009a0a72ca */ /* 0x000fc400000e0000 */
[----:B------:R-:W-:Y:S02]  /*10c40*/  R2UR UR11, R155 ;  /* 0x000000009b0b72ca */ /* 0x000fe400000e0000 */
[----:B------:R-:W-:Y:S02]  /*10c50*/  R2UR UR14, R152 ;  /* 0x00000000980e72ca */ /* 0x000fe400000e0000 */
[----:B------:R-:W-:Y:S02]  /*10c60*/  R2UR UR15, R153 ;  /* 0x00000000990f72ca */ /* 0x000fe400000e0000 */
[----:B------:R-:W-:Y:S02]  /*10c70*/  R2UR UR18, R156 ;  /* 0x000000009c1272ca */ /* 0x000fe400000e0000 */
[----:B------:R-:W-:Y:S02]  /*10c80*/  R2UR UR19, R157 ;  /* 0x000000009d1372ca */ /* 0x000fe400000e0000 */
[----:B------:R-:W-:Y:S01]  /*10c90*/  WARPGROUP.ARRIVE ;  /* 0x00000000000079c5 */ /* 0x000fe20000000000 */
[----:B------:R-:W-:-:S02]  /*10ca0*/  R2UR UR8, R10 ;  /* 0x000000000a0872ca */ /* 0x000fc400000e0000 */
[----:B------:R-:W-:Y:S02]  /*10cb0*/  R2UR UR9, R11 ;  /* 0x000000000b0972ca */ /* 0x000fe400000e0000 */
[----:B------:R-:W-:Y:S01]  /*10cc0*/  R2UR UR12, R8 ;  /* 0x00000000080c72ca */ /* 0x000fe200000e0000 */
[----:B------:R-:W-:Y:S01]  /*10cd0*/  HGMMA.64x64x16.F32 R152, gdesc[UR4], RZ, !UPT, gsb0 ;  /* 0x00e00000049879f0 */ /* 0x000fe2000c0008ff */
        /* <DEDUP_REMOVED lines=15> */
.L_x_5925:
        /* <DEDUP_REMOVED lines=41> */
[----:B----4-:R-:W-:-:S02]  /*11060*/  FMNMX.FTZ R13, R153, R13, !PT ;  /* 0x0000000d990d7209 */ /* 0x010fc40007810000 */
[----:B------:R-:W-:-:S05]  /*11070*/  ISETP.NE.AND P2, PT, R197, RZ, PT ;  /* 0x000000ffc500720c */ /* 0x000fca0003f45270 */
        /* <DEDUP_REMOVED lines=22> */
[----:B------:R-:W-:Y:S01]  /*111e0*/  MUFU.TANH R154, R154 ;  /* 0x0000009a009a7308 */ /* 0x000fe20000002400 */
[----:B----4-:R-:W-:-:S07]  /*111f0*/  FMNMX.FTZ R13, R177, R13, !PT ;  /* 0x0000000db10d7209 */ /* 0x010fce0007810000 */
[----:B------:R-:W-:Y:S01]  /*11200*/  MUFU.TANH R155, R155 ;  /* 0x0000009b009b7308 */ /* 0x000fe20000002400 */
[----:B--2---:R-:W-:-:S05]  /*11210*/  FMNMX.FTZ R13, R181, R13, !PT ;  /* 0x0000000db50d7209 */ /* 0x004fca0007810000 */
[----:B------:R-:W2:Y:S02]  /*11220*/  SHFL.BFLY PT, R20, R13, 0x2, 0x1f ;  /* 0x0c401f000d147f89 */ /* 0x000ea400000e0000 */
[----:B------:R-:W-:Y:S08]  /*11230*/  MUFU.TANH R158, R158 ;  /* 0x0000009e009e7308 */ /* 0x000ff00000002400 */
[----:B------:R-:W-:Y:S08]  /*11240*/  MUFU.TANH R159, R159 ;  /* 0x0000009f009f7308 */ /* 0x000ff00000002400 */
[----:B------:R-:W-:Y:S01]  /*11250*/  MUFU.TANH R162, R162 ;  /* 0x000000a200a27308 */ /* 0x000fe20000002400 */
[----:B--2---:R-:W-:-:S07]  /*11260*/  FMNMX.FTZ R13, R13, R20, !PT ;  /* 0x000000140d0d7209 */ /* 0x004fce0007810000 */
[----:B------:R-:W-:Y:S01]  /*11270*/  MUFU.TANH R163, R163 ;  /* 0x000000a300a37308 */ /* 0x000fe20000002400 */
[----:B------:R-:W2:Y:S07]  /*11280*/  SHFL.BFLY PT, R20, R13, 0x1, 0x1f ;  /* 0x0c201f000d147f89 */ /* 0x000eae00000e0000 */
[----:B------:R-:W-:Y:S08]  /*11290*/  MUFU.TANH R166, R166 ;  /* 0x000000a600a67308 */ /* 0x000ff00000002400 */
[----:B------:R-:W-:Y:S08]  /*112a0*/  MUFU.TANH R167, R167 ;  /* 0x000000a700a77308 */ /* 0x000ff00000002400 */
[----:B------:R-:W-:Y:S01]  /*112b0*/  MUFU.TANH R170, R170 ;  /* 0x000000aa00aa7308 */ /* 0x000fe20000002400 */
[----:B--2---:R-:W-:Y:S01]  /*112c0*/  FMNMX.FTZ R13, R13, R20, !PT ;  /* 0x000000140d0d7209 */ /* 0x004fe20007810000 */
        /* <DEDUP_REMOVED lines=19> */
[-CC-:B------:R-:W-:Y:S01]  /*11400*/  FFMA.FTZ R173, R173, R20.reuse, -R218.reuse ;  /* 0x00000014adad7223 */ /* 0x180fe200000108da */
[-CC-:B------:R-:W-:Y:S01]  /*11410*/  FFMA.FTZ R176, R176, R20.reuse, -R218.reuse ;  /* 0x00000014b0b07223 */ /* 0x180fe200000108da */
[-CC-:B------:R-:W-:Y:S01]  /*11420*/  FFMA.FTZ R177, R177, R20.reuse, -R218.reuse ;  /* 0x00000014b1b17223 */ /* 0x180fe200000108da */
[----:B------:R-:W-:-:S04]  /*11430*/  FFMA.FTZ R181, R181, R20, -R218 ;  /* 0x00000014b5b57223 */ /* 0x000fc800000108da */
[----:B------:R-:W4:Y:S01]  /*11440*/  MUFU.EX2 R152, R152 ;  /* 0x0000009800987308 */ /* 0x000f220000000800 */
[-C--:B--2---:R-:W-:Y:S01]  /*11450*/  FMUL.FTZ R24, R24, R180.reuse ;  /* 0x000000b418187220 */ /* 0x084fe20000410000 */
[-C--:B------:R-:W-:Y:S01]  /*11460*/  FMUL.FTZ R25, R25, R180.reuse ;  /* 0x000000b419197220 */ /* 0x080fe20000410000 */
[-C--:B------:R-:W-:Y:S01]  /*11470*/  FMUL.FTZ R28, R28, R180.reuse ;  /* 0x000000b41c1c7220 */ /* 0x080fe20000410000 */
[-C--:B------:R-:W-:Y:S01]  /*11480*/  FMUL.FTZ R29, R29, R180.reuse ;  /* 0x000000b41d1d7220 */ /* 0x080fe20000410000 */
[-C--:B------:R-:W-:Y:S01]  /*11490*/  FMUL.FTZ R32, R32, R180.reuse ;  /* 0x000000b420207220 */ /* 0x080fe20000410000 */
[-C--:B------:R-:W-:Y:S01]  /*114a0*/  FMUL.FTZ R33, R33, R180.reuse ;  /* 0x000000b421217220 */ /* 0x080fe20000410000 */
[-C--:B------:R-:W-:Y:S01]  /*114b0*/  FMUL.FTZ R36, R36, R180.reuse ;  /* 0x000000b424247220 */ /* 0x080fe20000410000 */
[----:B------:R-:W-:Y:S01]  /*114c0*/  MUFU.TANH R174, R174 ;  /* 0x000000ae00ae7308 */ /* 0x000fe20000002400 */
[----:B---3--:R-:W-:Y:S01]  /*114d0*/  FFMA.FTZ R3, R180, R3, R15 ;  /* 0x00000003b4037223 */ /* 0x008fe2000001000f */
[-C--:B------:R-:W-:Y:S01]  /*114e0*/  FMUL.FTZ R37, R37, R180.reuse ;  /* 0x000000b425257220 */ /* 0x080fe20000410000 */
[-C--:B------:R-:W-:Y:S01]  /*114f0*/  FMUL.FTZ R40, R40, R180.reuse ;  /* 0x000000b428287220 */ /* 0x080fe20000410000 */
[-C--:B------:R-:W-:Y:S01]  /*11500*/  FMUL.FTZ R41, R41, R180.reuse ;  /* 0x000000b429297220 */ /* 0x080fe20000410000 */
[-C--:B------:R-:W-:Y:S01]  /*11510*/  FMUL.FTZ R44, R44, R180.reuse ;  /* 0x000000b42c2c7220 */ /* 0x080fe20000410000 */
[-C--:B------:R-:W-:Y:S01]  /*11520*/  FMUL.FTZ R45, R45, R180.reuse ;  /* 0x000000b42d2d7220 */ /* 0x080fe20000410000 */
[----:B------:R-:W-:Y:S01]  /*11530*/  FMUL.FTZ R48, R48, R180 ;  /* 0x000000b430307220 */ /* 0x000fe20000410000 */
[----:B------:R-:W-:Y:S01]  /*11540*/  MUFU.TANH R175, R175 ;  /* 0x000000af00af7308 */ /* 0x000fe20000002400 */
[C---:B----4-:R-:W-:Y:S01]  /*11550*/  FADD.FTZ R3, R152.reuse, R3 ;  /* 0x0000000398037221 */ /* 0x050fe20000010000 */
[----:B------:R-:W-:Y:S01]  /*11560*/  F2FP.F16.F32.PACK_AB R152, R152, R15 ;  /* 0x0000000f9898723e */ /* 0x000fe200000000ff */
[----:B------:R-:W-:-:S02]  /*11570*/  VIADD R15, R12, 0x28c40 ;  /* 0x00028c400c0f7836 */ /* 0x000fc40000000000 */
[-C--:B------:R-:W-:Y:S01]  /*11580*/  FMUL.FTZ R49, R49, R180.reuse ;  /* 0x000000b431317220 */ /* 0x080fe20000410000 */
[-C--:B------:R-:W-:Y:S01]  /*11590*/  FMUL.FTZ R52, R52, R180.reuse ;  /* 0x000000b434347220 */ /* 0x080fe20000410000 */
[-C--:B------:R-:W-:Y:S01]  /*115a0*/  FMUL.FTZ R53, R53, R180.reuse ;  /* 0x000000b435357220 */ /* 0x080fe20000410000 */
[-C--:B------:R-:W-:Y:S01]  /*115b0*/  FMUL.FTZ R56, R56, R180.reuse ;  /* 0x000000b438387220 */ /* 0x080fe20000410000 */
[----:B------:R-:W-:Y:S01]  /*115c0*/  PRMT R15, R186, 0x654, R15 ;  /* 0x00000654ba0f7816 */ /* 0x000fe2000000000f */
[----:B------:R-:W-:Y:S01]  /*115d0*/  MUFU.TANH R178, R178 ;  /* 0x000000b200b27308 */ /* 0x000fe20000002400 */
[-C--:B------:R-:W-:Y:S01]  /*115e0*/  FMUL.FTZ R57, R57, R180.reuse ;  /* 0x000000b439397220 */ /* 0x080fe20000410000 */
[-C--:B------:R-:W-:Y:S01]  /*115f0*/  FMUL.FTZ R60, R60, R180.reuse ;  /* 0x000000b43c3c7220 */ /* 0x080fe20000410000 */
[----:B------:R2:W-:Y:S01]  /*11600*/  SYNCS.ARRIVE.TRANS64.RED.A1T0 RZ, [R15+URZ], RZ ;  /* 0x000000ff0fff79a7 */ /* 0x0005e2000810043f */
[-C--:B------:R-:W-:Y:S01]  /*11610*/  FMUL.FTZ R61, R61, R180.reuse ;  /* 0x000000b43d3d7220 */ /* 0x080fe20000410000 */
[-C--:B------:R-:W-:Y:S01]  /*11620*/  FMUL.FTZ R64, R64, R180.reuse ;  /* 0x000000b440407220 */ /* 0x080fe20000410000 */
[-C--:B------:R-:W-:Y:S01]  /*11630*/  FMUL.FTZ R65, R65, R180.reuse ;  /* 0x000000b441417220 */ /* 0x080fe20000410000 */
[-C--:B------:R-:W-:Y:S01]  /*11640*/  FMUL.FTZ R68, R68, R180.reuse ;  /* 0x000000b444447220 */ /* 0x080fe20000410000 */
[----:B------:R-:W-:Y:S01]  /*11650*/  MUFU.TANH R179, R179 ;  /* 0x000000b300b37308 */ /* 0x000fe20000002400 */
[-C--:B------:R-:W-:Y:S01]  /*11660*/  FMUL.FTZ R69, R69, R180.reuse ;  /* 0x000000b445457220 */ /* 0x080fe20000410000 */
[-C--:B------:R-:W-:Y:S01]  /*11670*/  FMUL.FTZ R72, R72, R180.reuse ;  /* 0x000000b448487220 */ /* 0x080fe20000410000 */
[----:B--2---:R-:W-:Y:S01]  /*11680*/  FMNMX.FTZ R15, R154, R213, !PT ;  /* 0x000000d59a0f7209 */ /* 0x004fe20007810000 */
[-C--:B------:R-:W-:Y:S01]  /*11690*/  FMUL.FTZ R73, R73, R180.reuse ;  /* 0x000000b449497220 */ /* 0x080fe20000410000 */
[-C--:B------:R-:W-:Y:S01]  /*116a0*/  FMUL.FTZ R76, R76, R180.reuse ;  /* 0x000000b44c4c7220 */ /* 0x080fe20000410000 */
[-C--:B------:R-:W-:Y:S01]  /*116b0*/  FMUL.FTZ R77, R77, R180.reuse ;  /* 0x000000b44d4d7220 */ /* 0x080fe20000410000 */
[----:B------:R-:W-:Y:S01]  /*116c0*/  FMNMX.FTZ R15, R155, R15, !PT ;  /* 0x0000000f9b0f7209 */ /* 0x000fe20007810000 */
[----:B------:R-:W-:Y:S01]  /*116d0*/  MUFU.TANH R182, R182 ;  /* 0x000000b600b67308 */ /* 0x000fe20000002400 */
[-C--:B------:R-:W-:Y:S01]  /*116e0*/  FMUL.FTZ R80, R80, R180.reuse ;  /* 0x000000b450507220 */ /* 0x080fe20000410000 */
[-C--:B------:R-:W-:Y:S01]  /*116f0*/  FMUL.FTZ R81, R81, R180.reuse ;  /* 0x000000b451517220 */ /* 0x080fe20000410000 */
[----:B------:R-:W-:Y:S01]  /*11700*/  FMNMX.FTZ R15, R158, R15, !PT ;  /* 0x0000000f9e0f7209 */ /* 0x000fe20007810000 */
        /* <DEDUP_REMOVED lines=12> */
[----:B------:R-:W2:Y:S01]  /*117d0*/  MUFU.EX2 R153, R153 ;  /* 0x0000009900997308 */ /* 0x000ea20000000800 */
[-C--:B------:R-:W-:Y:S01]  /*117e0*/  FMUL.FTZ R100, R100, R180.reuse ;  /* 0x000000b464647220 */ /* 0x080fe20000410000 */
[-C--:B------:R-:W-:Y:S01]  /*117f0*/  FMUL.FTZ R101, R101, R180.reuse ;  /* 0x000000b465657220 */ /* 0x080fe20000410000 */
[----:B------:R-:W-:Y:S01]  /*11800*/  FMNMX.FTZ R15, R166, R15, !PT ;  /* 0x0000000fa60f7209 */ /* 0x000fe20007810000 */
[-C--:B------:R-:W-:Y:S01]  /*11810*/  FMUL.FTZ R104, R104, R180.reuse ;  /* 0x000000b468687220 */ /* 0x080fe20000410000 */
[-C--:B------:R-:W-:Y:S01]  /*11820*/  FMUL.FTZ R105, R105, R180.reuse ;  /* 0x000000b469697220 */ /* 0x080fe20000410000 */
[-C--:B------:R-:W-:Y:S01]  /*11830*/  FMUL.FTZ R108, R108, R180.reuse ;  /* 0x000000b46c6c7220 */ /* 0x080fe20000410000 */
[----:B------:R-:W-:Y:S01]  /*11840*/  FMNMX.FTZ R15, R167, R15, !PT ;  /* 0x0000000fa70f7209 */ /* 0x000fe20007810000 */
[----:B------:R-:W3:Y:S01]  /*11850*/  MUFU.EX2 R156, R156 ;  /* 0x0000009c009c7308 */ /* 0x000ee20000000800 */
[-C--:B------:R-:W-:Y:S01]  /*11860*/  FMUL.FTZ R109, R109, R180.reuse ;  /* 0x000000b46d6d7220 */ /* 0x080fe20000410000 */
[-C--:B------:R-:W-:Y:S01]  /*11870*/  FMUL.FTZ R112, R112, R180.reuse ;  /* 0x000000b470707220 */ /* 0x080fe20000410000 */
[----:B------:R-:W-:Y:S01]  /*11880*/  FMNMX.FTZ R15, R170, R15, !PT ;  /* 0x0000000faa0f7209 */ /* 0x000fe20007810000 */
[-C--:B------:R-:W-:Y:S01]  /*11890*/  FMUL.FTZ R113, R113, R180.reuse ;  /* 0x000000b471717220 */ /* 0x080fe20000410000 */
[-C--:B------:R-:W-:Y:S01]  /*118a0*/  FMUL.FTZ R116, R116, R180.reuse ;  /* 0x000000b474747220 */ /* 0x080fe20000410000 */
[-C--:B------:R-:W-:Y:S01]  /*118b0*/  FMUL.FTZ R117, R117, R180.reuse ;  /* 0x000000b475757220 */ /* 0x080fe20000410000 */
[----:B------:R-:W-:Y:S01]  /*118c0*/  FMNMX.FTZ R15, R171, R15, !PT ;  /* 0x0000000fab0f7209 */ /* 0x000fe20007810000 */
[----:B------:R-:W4:Y:S01]  /*118d0*/  MUFU.EX2 R157, R157 ;  /* 0x0000009d009d7308 */ /* 0x000f220000000800 */
[----:B--2---:R-:W-:Y:S01]  /*118e0*/  FADD.FTZ R3, R153, R3 ;  /* 0x0000000399037221 */ /* 0x004fe20000010000 */
[-C--:B------:R-:W-:Y:S01]  /*118f0*/  FMUL.FTZ R120, R120, R180.reuse ;  /* 0x000000b478787220 */ /* 0x080fe20000410000 */
[----:B------:R-:W-:Y:S01]  /*11900*/  FMNMX.FTZ R15, R174, R15, !PT ;  /* 0x0000000fae0f7209 */ /* 0x000fe20007810000 */
[-C--:B------:R-:W-:Y:S01]  /*11910*/  FMUL.FTZ R121, R121, R180.reuse ;  /* 0x000000b479797220 */ /* 0x080fe20000410000 */
[-C--:B------:R-:W-:Y:S01]  /*11920*/  FMUL.FTZ R124, R124, R180.reuse ;  /* 0x000000b47c7c7220 */ /* 0x080fe20000410000 */
[-C--:B------:R-:W-:Y:S01]  /*11930*/  FMUL.FTZ R125, R125, R180.reuse ;  /* 0x000000b47d7d7220 */ /* 0x080fe20000410000 */
[----:B------:R-:W-:Y:S01]  /*11940*/  FMNMX.FTZ R15, R175, R15, !PT ;  /* 0x0000000faf0f7209 */ /* 0x000fe20007810000 */
[----:B------:R-:W-:Y:S01]  /*11950*/  MUFU.EX2 R161, R161 ;  /* 0x000000a100a17308 */ /* 0x000fe20000000800 */
[----:B---3--:R-:W-:Y:S01]  /*11960*/  FADD.FTZ R3, R156, R3 ;  /* 0x000000039c037221 */ /* 0x008fe20000010000 */
[-C--:B------:R-:W-:Y:S01]  /*11970*/  FMUL.FTZ R128, R128, R180.reuse ;  /* 0x000000b480807220 */ /* 0x080fe20000410000 */
[----:B------:R-:W-:Y:S01]  /*11980*/  FMNMX.FTZ R15, R178, R15, !PT ;  /* 0x0000000fb20f7209 */ /* 0x000fe20007810000 */
[-C--:B------:R-:W-:Y:S01]  /*11990*/  FMUL.FTZ R129, R129, R180.reuse ;  /* 0x000000b481817220 */ /* 0x080fe20000410000 */
[-C--:B------:R-:W-:Y:S01]  /*119a0*/  FMUL.FTZ R132, R132, R180.reuse ;  /* 0x000000b484847220 */ /* 0x080fe20000410000 */
[-C--:B------:R-:W-:Y:S01]  /*119b0*/  FMUL.FTZ R133, R133, R180.reuse ;  /* 0x000000b485857220 */ /* 0x080fe20000410000 */
[----:B------:R-:W-:Y:S01]  /*119c0*/  FMNMX.FTZ R15, R179, R15, !PT ;  /* 0x0000000fb30f7209 */ /* 0x000fe20007810000 */
[----:B------:R-:W-:Y:S01]  /*119d0*/  MUFU.EX2 R164, R164 ;  /* 0x000000a400a47308 */ /* 0x000fe20000000800 */
[----:B----4-:R-:W-:Y:S01]  /*119e0*/  FADD.FTZ R3, R157, R3 ;  /* 0x000000039d037221 */ /* 0x010fe20000010000 */
[-C--:B------:R-:W-:Y:S01]  /*119f0*/  FMUL.FTZ R136, R136, R180.reuse ;  /* 0x000000b488887220 */ /* 0x080fe20000410000 */
[----:B------:R-:W-:Y:S01]  /*11a00*/  FMNMX.FTZ R15, R182, R15, !PT ;  /* 0x0000000fb60f7209 */ /* 0x000fe20007810000 */
        /* <DEDUP_REMOVED lines=8> */
[----:B------:R-:W2:Y:S01]  /*11a90*/  SHFL.BFLY PT, R218, R15, 0x2, 0x1f ;  /* 0x0c401f000fda7f89 */ /* 0x000ea200000e0000 */
[----:B------:R-:W-:-:S03]  /*11aa0*/  FMUL.FTZ R149, R149, R180 ;  /* 0x000000b495957220 */ /* 0x000fc60000410000 */
[----:B------:R-:W-:Y:S08]  /*11ab0*/  MUFU.EX2 R172, R172 ;  /* 0x000000ac00ac7308 */ /* 0x000ff00000000800 */
[----:B------:R-:W-:Y:S08]  /*11ac0*/  MUFU.EX2 R173, R173 ;  /* 0x000000ad00ad7308 */ /* 0x000ff00000000800 */
[----:B------:R-:W-:Y:S01]  /*11ad0*/  MUFU.EX2 R176, R176 ;  /* 0x000000b000b07308 */ /* 0x000fe20000000800 */
[----:B--2---:R-:W-:-:S07]  /*11ae0*/  FMNMX.FTZ R15, R15, R218, !PT ;  /* 0x000000da0f0f7209 */ /* 0x004fce0007810000 */
[----:B------:R-:W-:Y:S01]  /*11af0*/  MUFU.EX2 R218, R160 ;  /* 0x000000a000da7308 */ /* 0x000fe20000000800 */
[----:B------:R-:W2:Y:S07]  /*11b00*/  SHFL.BFLY PT, R220, R15, 0x1, 0x1f ;  /* 0x0c201f000fdc7f89 */ /* 0x000eae00000e0000 */
[----:B------:R-:W-:Y:S08]  /*11b10*/  MUFU.EX2 R160, R165 ;  /* 0x000000a500a07308 */ /* 0x000ff00000000800 */
[----:B------:R3:W-:Y:S08]  /*11b20*/  MUFU.EX2 R165, R168 ;  /* 0x000000a800a57308 */ /* 0x0007f00000000800 */
[----:B------:R-:W-:Y:S01]  /*11b30*/  MUFU.EX2 R177, R177 ;  /* 0x000000b100b17308 */ /* 0x000fe20000000800 */
[----:B--2---:R-:W-:-:S05]  /*11b40*/  FMNMX.FTZ R15, R15, R220, !PT ;  /* 0x000000dc0f0f7209 */ /* 0x004fca0007810000 */
[----:B---3--:R-:W-:Y:S01]  /*11b50*/  FADD.FTZ R168, -R15, R213 ;  /* 0x000000d50fa87221 */ /* 0x008fe20000010100 */
[----:B------:R-:W-:-:S03]  /*11b60*/  @!P2 IMAD R213, R217, 0x40, R194 ;  /* 0x00000040d9d5a824 */ /* 0x000fc600078e02c2 */
[----:B------:R-:W-:Y:S01]  /*11b70*/  FMUL.FTZ R168, R168, R20 ;  /* 0x00000014a8a87220 */ /* 0x000fe20000410000 */
[----:B------:R-:W-:-:S05]  /*11b80*/  @!P2 IMAD R213, R213, 0x4, R2 ;  /* 0x00000004d5d5a824 */ /* 0x000fca00078e0202 */
[----:B------:R-:W2:Y:S01]  /*11b90*/  MUFU.EX2 R168, R168 ;  /* 0x000000a800a87308 */ /* 0x000ea20000000800 */
[----:B------:R-:W-:Y:S04]  /*11ba0*/  @!P2 STS [R213+0x28800], R180 ;  /* 0x028800b4d500a388 */ /* 0x000fe80000000800 */
[----:B--2---:R2:W-:Y:S01]  /*11bb0*/  @!P2 STS [R213+0x28820], R168 ;  /* 0x028820a8d500a388 */ /* 0x0045e20000000800 */
        /* <DEDUP_REMOVED lines=9> */
[----:B--2---:R-:W-:Y:S01]  /*11c50*/  FMUL.FTZ R213, R15, R20 ;  /* 0x000000140fd57220 */ /* 0x004fe20000410000 */
[-C--:B------:R-:W-:Y:S01]  /*11c60*/  FMUL.FTZ R43, R43, R168.reuse ;  /* 0x000000a82b2b7220 */ /* 0x080fe20000410000 */
[-C--:B------:R-:W-:Y:S01]  /*11c70*/  FMUL.FTZ R46, R46, R168.reuse ;  /* 0x000000a82e2e7220 */ /* 0x080fe20000410000 */
[----:B------:R-:W-:Y:S01]  /*11c80*/  FMUL.FTZ R47, R47, R168 ;  /* 0x000000a82f2f7220 */ /* 0x000fe20000410000 */
        /* <DEDUP_REMOVED lines=12> */
[----:B------:R2:W3:Y:S01]  /*11d50*/  MUFU.EX2 R181, R154 ;  /* 0x0000009a00b57308 */ /* 0x0004e20000000800 */
[-CC-:B------:R-:W-:Y:S01]  /*11d60*/  FFMA.FTZ R175, R175, R20.reuse, -R213.reuse ;  /* 0x00000014afaf7223 */ /* 0x180fe200000108d5 */
[-CC-:B------:R-:W-:Y:S01]  /*11d70*/  FFMA.FTZ R178, R178, R20.reuse, -R213.reuse ;  /* 0x00000014b2b27223 */ /* 0x180fe200000108d5 */
[-CC-:B------:R-:W-:Y:S01]  /*11d80*/  FFMA.FTZ R179, R179, R20.reuse, -R213.reuse ;  /* 0x00000014b3b37223 */ /* 0x180fe200000108d5 */
[-CC-:B------:R-:W-:Y:S01]  /*11d90*/  FFMA.FTZ R182, R182, R20.reuse, -R213.reuse ;  /* 0x00000014b6b67223 */ /* 0x180fe200000108d5 */
[----:B------:R-:W-:Y:S01]  /*11da0*/  FFMA.FTZ R183, R183, R20, -R213 ;  /* 0x00000014b7b77223 */ /* 0x000fe200000108d5 */
[-C--:B------:R-:W-:Y:S01]  /*11db0*/  FMUL.FTZ R50, R50, R168.reuse ;  /* 0x000000a832327220 */ /* 0x080fe20000410000 */
[-C--:B------:R-:W-:Y:S01]  /*11dc0*/  FMUL.FTZ R51, R51, R168.reuse ;  /* 0x000000a833337220 */ /* 0x080fe20000410000 */
[----:B------:R-:W4:Y:S01]  /*11dd0*/  MUFU.EX2 R155, R155 ;  /* 0x0000009b009b7308 */ /* 0x000f220000000800 */
[----:B--2---:R-:W-:Y:S01]  /*11de0*/  F2FP.F16.F32.PACK_AB R154, R156, R153 ;  /* 0x000000999c9a723e */ /* 0x004fe200000000ff */
[-C--:B------:R-:W-:Y:S01]  /*11df0*/  FMUL.FTZ R54, R54, R168.reuse ;  /* 0x000000a836367220 */ /* 0x080fe20000410000 */
[----:B------:R-:W-:Y:S01]  /*11e00*/  F2FP.F16.F32.PACK_AB R156, R218, R157 ;  /* 0x0000009dda9c723e */ /* 0x000fe200000000ff */
[-C--:B------:R-:W-:Y:S01]  /*11e10*/  FMUL.FTZ R55, R55, R168.reuse ;  /* 0x000000a837377220 */ /* 0x080fe20000410000 */
[-C--:B------:R-:W-:Y:S01]  /*11e20*/  FMUL.FTZ R58, R58, R168.reuse ;  /* 0x000000a83a3a7220 */ /* 0x080fe20000410000 */
[-C--:B------:R-:W-:Y:S01]  /*11e30*/  FMUL.FTZ R59, R59, R168.reuse ;  /* 0x000000a83b3b7220 */ /* 0x080fe20000410000 */
[----:B------:R-:W-:Y:S01]  /*11e40*/  FMUL.FTZ R62, R62, R168 ;  /* 0x000000a83e3e7220 */ /* 0x000fe20000410000 */
[----:B------:R-:W2:Y:S01]  /*11e50*/  MUFU.EX2 R158, R158 ;  /* 0x0000009e009e7308 */ /* 0x000ea20000000800 */
[----:B---3--:R-:W-:Y:S01]  /*11e60*/  FFMA.FTZ R153, R168, R0, R181 ;  /* 0x00000000a8997223 */ /* 0x008fe200000100b5 */
[----:B------:R-:W-:Y:S01]  /*11e70*/  FADD.FTZ R0, R218, R3 ;  /* 0x00000003da007221 */ /* 0x000fe20000010000 */
[-C--:B------:R-:W-:Y:S01]  /*11e80*/  FMUL.FTZ R63, R63, R168.reuse ;  /* 0x000000a83f3f7220 */ /* 0x080fe20000410000 */
[-C--:B------:R-:W-:Y:S01]  /*11e90*/  FMUL.FTZ R66, R66, R168.reuse ;  /* 0x000000a842427220 */ /* 0x080fe20000410000 */
[-C--:B------:R-:W-:Y:S01]  /*11ea0*/  FMUL.FTZ R67, R67, R168.reuse ;  /* 0x000000a843437220 */ /* 0x080fe20000410000 */
[----:B------:R-:W-:Y:S01]  /*11eb0*/  FADD.FTZ R0, R161, R0 ;  /* 0x00000000a1007221 */ /* 0x000fe20000010000 */
[-C--:B------:R-:W-:Y:S01]  /*11ec0*/  FMUL.FTZ R70, R70, R168.reuse ;  /* 0x000000a846467220 */ /* 0x080fe20000410000 */
[----:B------:R-:W3:Y:S01]  /*11ed0*/  MUFU.EX2 R159, R159 ;  /* 0x0000009f009f7308 */ /* 0x000ee20000000800 */
[----:B----4-:R-:W-:Y:S01]  /*11ee0*/  FADD.FTZ R153, R155, R153 ;  /* 0x000000999b997221 */ /* 0x010fe20000010000 */
[----:B------:R-:W-:Y:S01]  /*11ef0*/  FADD.FTZ R0, R164, R0 ;  /* 0x00000000a4007221 */ /* 0x000fe20000010000 */
[-C--:B------:R-:W-:Y:S01]  /*11f00*/  FMUL.FTZ R71, R71, R168.reuse ;  /* 0x000000a847477220 */ /* 0x080fe20000410000 */
[-C--:B------:R-:W-:Y:S01]  /*11f10*/  FMUL.FTZ R74, R74, R168.reuse ;  /* 0x000000a84a4a7220 */ /* 0x080fe20000410000 */
[----:B------:R-:W-:Y:S01]  /*11f20*/  FMUL.FTZ R75, R75, R168 ;  /* 0x000000a84b4b7220 */ /* 0x000fe20000410000 */
[----:B------:R-:W-:Y:S01]  /*11f30*/  FADD.FTZ R0, R160, R0 ;  /* 0x00000000a0007221 */ /* 0x000fe20000010000 */
[C---:B------:R-:W-:Y:S01]  /*11f40*/  F2FP.F16.F32.PACK_AB R160, R165.reuse, R160 ;  /* 0x000000a0a5a0723e */ /* 0x040fe200000000ff */
[----:B------:R-:W4:Y:S01]  /*11f50*/  MUFU.EX2 R162, R162 ;  /* 0x000000a200a27308 */ /* 0x000f220000000800 */
[----:B--2---:R-:W-:Y:S01]  /*11f60*/  FADD.FTZ R3, R158, R153 ;  /* 0x000000999e037221 */ /* 0x004fe20000010000 */
[----:B------:R-:W-:Y:S01]  /*11f70*/  FADD.FTZ R0, R165, R0 ;  /* 0x00000000a5007221 */ /* 0x000fe20000010000 */
[----:B------:R-:W-:Y:S01]  /*11f80*/  F2FP.F16.F32.PACK_AB R153, R155, R181 ;  /* 0x000000b59b99723e */ /* 0x000fe200000000ff */
[-C--:B------:R-:W-:Y:S01]  /*11f90*/  FMUL.FTZ R78, R78, R168.reuse ;  /* 0x000000a84e4e7220 */ /* 0x080fe20000410000 */
[-C--:B------:R-:W-:Y:S01]  /*11fa0*/  FMUL.FTZ R79, R79, R168.reuse ;  /* 0x000000a84f4f7220 */ /* 0x080fe20000410000 */
[----:B------:R-:W-:Y:S01]  /*11fb0*/  FADD.FTZ R0, R169, R0 ;  /* 0x00000000a9007221 */ /* 0x000fe20000010000 */
[----:B------:R-:W-:Y:S01]  /*11fc0*/  FMUL.FTZ R82, R82, R168 ;  /* 0x000000a852527220 */ /* 0x000fe20000410000 */
[----:B------:R-:W2:Y:S01]  /*11fd0*/  MUFU.EX2 R163, R163 ;  /* 0x000000a300a37308 */ /* 0x000ea20000000800 */
[C---:B---3--:R-:W-:Y:S01]  /*11fe0*/  FADD.FTZ R3, R159.reuse, R3 ;  /* 0x000000039f037221 */ /* 0x048fe20000010000 */
[----:B------:R-:W-:Y:S01]  /*11ff0*/  F2FP.F16.F32.PACK_AB R155, R159, R158 ;  /* 0x0000009e9f9b723e */ /* 0x000fe200000000ff */
[----:B------:R-:W-:Y:S01]  /*12000*/  BAR.SYNC.DEFER_BLOCKING 0xf, 0x100 ;  /* 0x03c4000000007b1d */ /* 0x000fe20000010000 */
[----:B------:R-:W-:Y:S01]  /*12010*/  FADD.FTZ R0, R172, R0 ;  /* 0x00000000ac007221 */ /* 0x000fe20000010000 */
[----:B------:R-:W-:Y:S01]  /*12020*/  F2FP.F16.F32.PACK_AB R158, R164, R161 ;  /* 0x000000a1a49e723e */ /* 0x000fe200000000ff */
[-C--:B------:R-:W-:Y:S01]  /*12030*/  FMUL.FTZ R83, R83, R168.reuse ;  /* 0x000000a853537220 */ /* 0x080fe20000410000 */
[----:B------:R-:W-:Y:S01]  /*12040*/  F2FP.F16.F32.PACK_AB R164, R176, R173 ;  /* 0x000000adb0a4723e */ /* 0x000fe200000000ff */
[----:B------:R-:W-:Y:S01]  /*12050*/  FADD.FTZ R0, R173, R0 ;  /* 0x00000000ad007221 */ /* 0x000fe20000010000 */
[----:B------:R-:W3:Y:S01]  /*12060*/  MUFU.EX2 R217, R217 ;  /* 0x000000d900d97308 */ /* 0x000ee20000000800 */
[----:B----4-:R-:W-:Y:S01]  /*12070*/  FADD.FTZ R3, R162, R3 ;  /* 0x00000003a2037221 */ /* 0x010fe20000010000 */
[-C--:B------:R-:W-:Y:S01]  /*12080*/  FMUL.FTZ R86, R86, R168.reuse ;  /* 0x000000a856567220 */ /* 0x080fe20000410000 */
[----:B------:R-:W-:Y:S01]  /*12090*/  FADD.FTZ R0, R176, R0 ;  /* 0x00000000b0007221 */ /* 0x000fe20000010000 */
[-C--:B------:R-:W-:Y:S01]  /*120a0*/  FMUL.FTZ R87, R87, R168.reuse ;  /* 0x000000a857577220 */ /* 0x080fe20000410000 */
[-C--:B------:R-:W-:Y:S01]  /*120b0*/  FMUL.FTZ R90, R90, R168.reuse ;  /* 0x000000a85a5a7220 */ /* 0x080fe20000410000 */
[-C--:B------:R-:W-:Y:S01]  /*120c0*/  FMUL.FTZ R91, R91, R168.reuse ;  /* 0x000000a85b5b7220 */ /* 0x080fe20000410000 */
[----:B------:R-:W-:Y:S01]  /*120d0*/  FMUL.FTZ R94, R94, R168 ;  /* 0x000000a85e5e7220 */ /* 0x000fe20000410000 */
[----:B------:R-:W4:Y:S01]  /*120e0*/  MUFU.EX2 R167, R167 ;  /* 0x000000a700a77308 */ /* 0x000f220000000800 */
[C---:B--2---:R-:W-:Y:S01]  /*120f0*/  FADD.FTZ R3, R163.reuse, R3 ;  /* 0x00000003a3037221 */ /* 0x044fe20000010000 */
[----:B------:R-:W-:Y:S01]  /*12100*/  F2FP.F16.F32.PACK_AB R157, R163, R162 ;  /* 0x000000a2a39d723e */ /* 0x000fe200000000ff */
[-C--:B------:R-:W-:Y:S01]  /*12110*/  FMUL.FTZ R95, R95, R168.reuse ;  /* 0x000000a85f5f7220 */ /* 0x080fe20000410000 */
[----:B------:R-:W-:Y:S01]  /*12120*/  F2FP.F16.F32.PACK_AB R162, R172, R169 ;  /* 0x000000a9aca2723e */ /* 0x000fe200000000ff */
[----:B------:R-:W-:Y:S01]  /*12130*/  FADD.FTZ R169, R177, R0 ;  /* 0x00000000b1a97221 */ /* 0x000fe20000010000 */
[-C--:B------:R-:W-:Y:S01]  /*12140*/  FMUL.FTZ R98, R98, R168.reuse ;  /* 0x000000a862627220 */ /* 0x080fe20000410000 */
[-C--:B------:R-:W-:Y:S01]  /*12150*/  FMUL.FTZ R99, R99, R168.reuse ;  /* 0x000000a863637220 */ /* 0x080fe20000410000 */
[----:B------:R-:W2:Y:S01]  /*12160*/  MUFU.EX2 R170, R170 ;  /* 0x000000aa00aa7308 */ /* 0x000ea20000000800 */
[----:B---3--:R-:W-:Y:S01]  /*12170*/  FADD.FTZ R3, R217, R3 ;  /* 0x00000003d9037221 */ /* 0x008fe20000010000 */
[----:B------:R3:W-:Y:S01]  /*12180*/  STSM.16.M88.4 [R200+0x26800], R152 ;  /* 0x02680098c8007844 */ /* 0x0007e20000000200 */
[-C--:B------:R-:W-:Y:S01]  /*12190*/  FMUL.FTZ R102, R102, R168.reuse ;  /* 0x000000a866667220 */ /* 0x080fe20000410000 */
[-C--:B------:R-:W-:Y:S01]  /*121a0*/  FMUL.FTZ R103, R103, R168.reuse ;  /* 0x000000a867677220 */ /* 0x080fe20000410000 */
[-C--:B------:R-:W-:Y:S01]  /*121b0*/  FMUL.FTZ R106, R106, R168.reuse ;  /* 0x000000a86a6a7220 */ /* 0x080fe20000410000 */
[-C--:B------:R-:W-:Y:S01]  /*121c0*/  FMUL.FTZ R107, R107, R168.reuse ;  /* 0x000000a86b6b7220 */ /* 0x080fe20000410000 */
[-C--:B------:R-:W-:Y:S01]  /*121d0*/  FMUL.FTZ R110, R110, R168.reuse ;  /* 0x000000a86e6e7220 */ /* 0x080fe20000410000 */
[----:B------:R-:W5:Y:S01]  /*121e0*/  MUFU.EX2 R171, R171 ;  /* 0x000000ab00ab7308 */ /* 0x000f620000000800 */
        /* <DEDUP_REMOVED lines=16> */
[C---:B-----5:R-:W-:Y:S01]  /*122f0*/  FADD.FTZ R3, R171.reuse, R3 ;  /* 0x00000003ab037221 */ /* 0x060fe20000010000 */
[----:B------:R-:W-:Y:S01]  /*12300*/  F2FP.F16.F32.PACK_AB R161, R171, R170 ;  /* 0x000000aaaba1723e */ /* 0x000fe200000000ff */
[-C--:B------:R-:W-:Y:S01]  /*12310*/  FMUL.FTZ R131, R131, R168.reuse ;  /* 0x000000a883837220 */ /* 0x080fe20000410000 */
[-C--:B------:R-:W-:Y:S01]  /*12320*/  FMUL.FTZ R134, R134, R168.reuse ;  /* 0x000000a886867220 */ /* 0x080fe20000410000 */
[-C--:B------:R-:W-:Y:S01]  /*12330*/  FMUL.FTZ R135, R135, R168.reuse ;  /* 0x000000a887877220 */ /* 0x080fe20000410000 */
[-C--:B------:R-:W-:Y:S01]  /*12340*/  FMUL.FTZ R138, R138, R168.reuse ;  /* 0x000000a88a8a7220 */ /* 0x080fe20000410000 */
[-C--:B------:R-:W-:Y:S01]  /*12350*/  FMUL.FTZ R139, R139, R168.reuse ;  /* 0x000000a88b8b7220 */ /* 0x080fe20000410000 */
[----:B------:R-:W5:Y:S01]  /*12360*/  MUFU.EX2 R178, R178 ;  /* 0x000000b200b27308 */ /* 0x000f620000000800 */
[----:B----4-:R-:W-:Y:S01]  /*12370*/  FADD.FTZ R3, R174, R3 ;  /* 0x00000003ae037221 */ /* 0x010fe20000010000 */
[-C--:B------:R-:W-:Y:S01]  /*12380*/  FMUL.FTZ R142, R142, R168.reuse ;  /* 0x000000a88e8e7220 */ /* 0x080fe20000410000 */
[-C--:B------:R-:W-:Y:S01]  /*12390*/  FMUL.FTZ R143, R143, R168.reuse ;  /* 0x000000a88f8f7220 */ /* 0x080fe20000410000 */
[-C--:B------:R-:W-:Y:S01]  /*123a0*/  FMUL.FTZ R146, R146, R168.reuse ;  /* 0x000000a892927220 */ /* 0x080fe20000410000 */
[-C--:B------:R-:W-:Y:S01]  /*123b0*/  FMUL.FTZ R147, R147, R168.reuse ;  /* 0x000000a893937220 */ /* 0x080fe20000410000 */
[-C--:B------:R-:W-:Y:S01]  /*123c0*/  FMUL.FTZ R150, R150, R168.reuse ;  /* 0x000000a896967220 */ /* 0x080fe20000410000 */
[----:B------:R-:W-:Y:S01]  /*123d0*/  FMUL.FTZ R151, R151, R168 ;  /* 0x000000a897977220 */ /* 0x000fe20000410000 */
[----:B------:R-:W4:Y:S01]  /*123e0*/  MUFU.EX2 R179, R179 ;  /* 0x000000b300b37308 */ /* 0x000f220000000800 */
[C---:B--2---:R-:W-:Y:S01]  /*123f0*/  FADD.FTZ R3, R175.reuse, R3 ;  /* 0x00000003af037221 */ /* 0x044fe20000010000 */
[----:B------:R-:W-:-:S05]  /*12400*/  F2FP.F16.F32.PACK_AB R163, R175, R174 ;  /* 0x000000aeafa3723e */ /* 0x000fca00000000ff */
[----:B------:R3:W-:Y:S01]  /*12410*/  STSM.16.M88.4 [R201], R160 ;  /* 0x000000a0c9007844 */ /* 0x0007e20000000200 */
[----:B------:R-:W2:Y:S01]  /*12420*/  MUFU.EX2 R167, R182 ;  /* 0x000000b600a77308 */ /* 0x000ea20000000800 */
[----:B-----5:R-:W-:-:S07]  /*12430*/  FADD.FTZ R3, R178, R3 ;  /* 0x00000003b2037221 */ /* 0x020fce0000010000 */
[----:B------:R-:W5:Y:S01]  /*12440*/  MUFU.EX2 R183, R183 ;  /* 0x000000b700b77308 */ /* 0x000f620000000800 */
[C---:B----4-:R-:W-:Y:S01]  /*12450*/  FADD.FTZ R3, R179.reuse, R3 ;  /* 0x00000003b3037221 */ /* 0x050fe20000010000 */
[----:B------:R-:W-:-:S03]  /*12460*/  F2FP.F16.F32.PACK_AB R165, R179, R178 ;  /* 0x000000b2b3a5723e */ /* 0x000fc600000000ff */
[----:B--2---:R-:W-:Y:S01]  /*12470*/  FADD.FTZ R0, R167, R3 ;  /* 0x00000003a7007221 */ /* 0x004fe20000010000 */
[C---:B------:R-:W-:Y:S01]  /*12480*/  FADD.FTZ R3, R166.reuse, R169 ;  /* 0x000000a9a6037221 */ /* 0x040fe20000010000 */
[----:B------:R-:W-:Y:S02]  /*12490*/  F2FP.F16.F32.PACK_AB R166, R166, R177 ;  /* 0x000000b1a6a6723e */ /* 0x000fe400000000ff */
[C---:B-----5:R-:W-:Y:S01]  /*124a0*/  F2FP.F16.F32.PACK_AB R167, R183.reuse, R167 ;  /* 0x000000a7b7a7723e */ /* 0x060fe200000000ff */
[----:B------:R-:W-:-:S04]  /*124b0*/  FADD.FTZ R0, R183, R0 ;  /* 0x00000000b7007221 */ /* 0x000fc80000010000 */
[----:B------:R3:W-:Y:S01]  /*124c0*/  STSM.16.M88.4 [R202], R164 ;  /* 0x000000a4ca007844 */ /* 0x0007e20000000200 */
[----:B------:R-:W-:Y:S05]  /*124d0*/  @!P0 BRA `(.L_x_5926) ;  /* 0x0000000000048947 */ /* 0x000fea0003800000 */
[----:B------:R-:W-:Y:S01]  /*124e0*/  BPT.TRAP 0x1 ;  /* 0x000000040000795c */ /* 0x000fe20000300000 */
.L_x_5926:
[----:B------:R2:W4:Y:S01]  /*124f0*/  SYNCS.PHASECHK.TRANS64.TRYWAIT P2, [R12+URZ+0x28c50], R211 ;  /* 0x028c50d30c0075a7 */ /* 0x000522000804017f */
[----:B------:R-:W-:Y:S05]  /*12500*/  @!P0 BRA `(.L_x_5927) ;  /* 0x0000000000048947 */ /* 0x000fea0003800000 */
[----:B------:R-:W-:Y:S01]  /*12510*/  BPT.TRAP 0x1 ;  /* 0x000000040000795c */ /* 0x000fe20000300000 */
.L_x_5927:
[----:B------:R-:W-:Y:S04]  /*12520*/  BSSY B2, `(.L_x_5928) ;  /* 0x0000004000027945 */ /* 0x000fe80003800000 */
[----:B----4-:R-:W-:Y:S05]  /*12530*/  @P2 BRA `(.L_x_5929) ;  /* 0x0000000000082947 */ /* 0x010fea0003800000 */
[----:B------:R-:W4:Y:S02]  /*12540*/  SYNCS.PHASECHK.TRANS64.TRYWAIT P2, [R12+URZ+0x28c50], R211 ;  /* 0x028c50d30c0075a7 */ /* 0x000f24000804017f */
[----:B----4-:R-:W-:Y:S05]  /*12550*/  @!P2 BRA `(.L_x_5930) ;  /* 0x0000011c00e4a947 */ /* 0x010fea0003800000 */
.L_x_5929:
[----:B------:R-:W-:Y:S05]  /*12560*/  BSYNC B2 ;  /* 0x0000000000027941 */ /* 0x000fea0003800000 */
.L_x_5928:
        /* <DEDUP_REMOVED lines=8> */
[----:B---3--:R-:W-:Y:S01]  /*125f0*/  VIADD R152, R168, 0x80 ;  /* 0x00000080a8987836 */ /* 0x008fe20000000000 */
        /* <DEDUP_REMOVED lines=31> */
.L_x_5931:
[----:B012-4-:R-:W-:Y:S02]  /*127f0*/  VIADD R12, R12, 0x28c60 ;  /* 0x00028c600c0c7836 */ /* 0x017fe40000000000 */
[----:B------:R-:W-:Y:S02]  /*12800*/  IMAD.MOV.U32 R213, RZ, RZ, R15 ;  /* 0x000000ffffd57224 */ /* 0x000fe400078e000f */
[----:B------:R-:W-:Y:S01]  /*12810*/  IMAD.MOV.U32 R218, RZ, RZ, R13 ;  /* 0x000000ffffda7224 */ /* 0x000fe200078e000d */
[----:B------:R-:W-:Y:S01]  /*12820*/  PRMT R12, R186, 0x654, R12 ;  /* 0x00000654ba0c7816 */ /* 0x000fe2000000000c */
[----:B------:R-:W-:-:S03]  /*12830*/  IMAD.MOV.U32 R217, RZ, RZ, R17 ;  /* 0x000000ffffd97224 */ /* 0x000fc600078e0011 */
[----:B------:R0:W-:Y:S01]  /*12840*/  SYNCS.ARRIVE.TRANS64.RED.A1T0 RZ, [R12+URZ], RZ ;  /* 0x000000ff0cff79a7 */ /* 0x0001e2000810043f */
[----:B------:R-:W-:Y:S05]  /*12850*/  @P1 BRA `(.L_x_5932) ;  /* 0xffffffe000741947 */ /* 0x000fea000383ffff */
[----:B------:R-:W-:Y:S05]  /*12860*/  BSYNC B0 ;  /* 0x0000000000007941 */ /* 0x000fea0003800000 */
.L_x_5919:
[----:B0-----:R-:W-:-:S07]  /*12870*/  IMAD.MOV.U32 R12, RZ, RZ, R209 ;  /* 0x000000ffff0c7224 */ /* 0x001fce00078e00d1 */
.L_x_5918:
[----:B------:R-:W-:Y:S05]  /*12880*/  BSYNC B1 ;  /* 0x0000000000017941 */ /* 0x000fea0003800000 */
.L_x_5917:
[----:B------:R-:W-:Y:S01]  /*12890*/  ISETP.GE.AND P1, PT, R12, R207, PT ;  /* 0x000000cf0c00720c */ /* 0x000fe20003f26270 */
[----:B------:R-:W-:-:S12]  /*128a0*/  BSSY B0, `(.L_x_5933) ;  /* 0x0000291000007945 */ /* 0x000fd80003800000 */
[----:B------:R-:W-:Y:S05]  /*128b0*/  @!P1 BRA `(.L_x_5934) ;  /* 0x00000028003c9947 */ /* 0x000fea0003800000 */
[----:B------:R-:W-:Y:S01]  /*128c0*/  MOV R211, R15 ;  /* 0x0000000f00d37202 */ /* 0x000fe20000000f00 */
[----:B------:R-:W-:Y:S02]  /*128d0*/  IMAD.MOV.U32 R213, RZ, RZ, R13 ;  /* 0x000000ffffd57224 */ /* 0x000fe400078e000d */
[----:B------:R-:W-:-:S07]  /*128e0*/  IMAD.MOV.U32 R217, RZ, RZ, R17 ;  /* 0x000000ffffd97224 */ /* 0x000fce00078e0011 */
.L_x_5955:
[----:B------:R-:W-:-:S05]  /*128f0*/  VIADD R17, R217, 0x1 ;  /* 0x00000001d9117836 */ /* 0x000fca0000000000 */
[----:B------:R-:W-:-:S04]  /*12900*/  ISETP.NE.AND P1, PT, R17, 0x2, PT ;  /* 0x000000021100780c */ /* 0x000fc80003f25270 */
[----:B------:R-:W-:Y:S02]  /*12910*/  SEL R13, RZ, 0x1, P1 ;  /* 0x00000001ff0d7807 */ /* 0x000fe40000800000 */
[----:B------:R-:W-:Y:S02]  /*12920*/  SEL R17, R17, RZ, P1 ;  /* 0x000000ff11117207 */ /* 0x000fe40000800000 */
[----:B------:R-:W-:Y:S01]  /*12930*/  LOP3.LUT R22, R22, R13, RZ, 0x3c, !PT ;  /* 0x0000000d16167212 */ /* 0x000fe200078e3cff */
[----:B0-----:R-:W-:Y:S06]  /*12940*/  @!P0 BRA `(.L_x_5935) ;  /* 0x0000000000048947 */ /* 0x001fec0003800000 */
[----:B------:R-:W-:Y:S01]  /*12950*/  BPT.TRAP 0x1 ;  /* 0x000000040000795c */ /* 0x000fe20000300000 */
.L_x_5935:
[----:B------:R-:W-:Y:S01]  /*12960*/  IMAD R21, R17, 0x8, R2 ;  /* 0x0000000811157824 */ /* 0x000fe200078e0202 */
[----:B------:R-:W-:-:S04]  /*12970*/  SHF.L.U32 R209, R22, 0x1f, RZ ;  /* 0x0000001f16d17819 */ /* 0x000fc800000006ff */
[----:B------:R0:W1:Y:S01]  /*12980*/  SYNCS.PHASECHK.TRANS64.TRYWAIT P1, [R21+URZ+0x28c30], R209 ;  /* 0x028c30d1150075a7 */ /* 0x000062000802017f */
[----:B------:R-:W-:Y:S05]  /*12990*/  @!P0 BRA `(.L_x_5936) ;  /* 0x0000000000048947 */ /* 0x000fea0003800000 */
[----:B------:R-:W-:Y:S01]  /*129a0*/  BPT.TRAP 0x1 ;  /* 0x000000040000795c */ /* 0x000fe20000300000 */
.L_x_5936:
[----:B------:R-:W-:Y:S01]  /*129b0*/  BSSY B1, `(.L_x_5937) ;  /* 0x0000006000017945 */ /* 0x000fe20003800000 */
[----:B------:R-:W-:Y:S02]  /*129c0*/  IMAD R156, R17, 0x200, R14 ;  /* 0x00000200119c7824 */ /* 0x000fe400078e020e */
[----:B------:R-:W-:Y:S01]  /*129d0*/  IMAD.MOV.U32 R157, RZ, RZ, 0x40000040 ;  /* 0x40000040ff9d7424 */ /* 0x000fe200078e00ff */
[----:B-1----:R-:W-:Y:S06]  /*129e0*/  @P1 BRA `(.L_x_5938) ;  /* 0x0000000000081947 */ /* 0x002fec0003800000 */
[----:B------:R-:W1:Y:S02]  /*129f0*/  SYNCS.PHASECHK.TRANS64.TRYWAIT P1, [R21+URZ+0x28c30], R209 ;  /* 0x028c30d1150075a7 */ /* 0x000e64000802017f */
[----:B-1----:R-:W-:Y:S05]  /*12a00*/  @!P1 BRA `(.L_x_5939) ;  /* 0x0000011800cc9947 */ /* 0x002fea0003800000 */
.L_x_5938:
[----:B------:R-:W-:Y:S05]  /*12a10*/  BSYNC B1 ;  /* 0x0000000000017941 */ /* 0x000fea0003800000 */
.L_x_5937:
        /* <DEDUP_REMOVED lines=36> */
.L_x_5940:
[----:B------:R-:W2:Y:S01]  /*12c60*/  @P4 LDC R20, c[0x0][0x44c] ;  /* 0x00011300ff144b82 */ /* 0x000ea20000000800 */
[----:B------:R-:W-:Y:S01]  /*12c70*/  IMAD.IADD R13, R206, 0x1, R196 ;  /* 0x00000001ce0d7824 */ /* 0x000fe200078e02c4 */
[----:B------:R-:W-:Y:S02]  /*12c80*/  ULDC UR4, c[0x0][0x9d8] ;  /* 0x0002760000047ab9 */ /* 0x000fe40000000800 */
[----:B------:R-:W-:Y:S01]  /*12c90*/  FMUL.FTZ R221, R157, UR4 ;  /* 0x000000049ddd7c20 */ /* 0x000fe20008410000 */
[----:B------:R-:W-:Y:S01]  /*12ca0*/  FMUL.FTZ R222, R161, UR4 ;  /* 0x00000004a1de7c20 */ /* 0x000fe20008410000 */
[----:B------:R-:W-:Y:S01]  /*12cb0*/  FMUL.FTZ R220, R156, UR4 ;  /* 0x000000049cdc7c20 */ /* 0x000fe20008410000 */
[----:B------:R-:W-:Y:S01]  /*12cc0*/  FMUL.FTZ R157, R162, UR4 ;  /* 0x00000004a29d7c20 */ /* 0x000fe20008410000 */
[----:B------:R-:W3:Y:S01]  /*12cd0*/  @P4 LDC R15, c[0x0][0x450] ;  /* 0x00011400ff0f4b82 */ /* 0x000ee20000000800 */
        /* <DEDUP_REMOVED lines=15> */
[----:B--2---:R-:W-:-:S04]  /*12dd0*/  @P4 IMAD.HI.U32 R20, R13, R20, RZ ;  /* 0x000000140d144227 */ /* 0x004fc800078e00ff */
[----:B------:R-:W-:Y:S01]  /*12de0*/  FMUL.FTZ R177, R177, UR4 ;  /* 0x00000004b1b17c20 */ /* 0x000fe20008410000 */
[----:B------:R-:W-:Y:S01]  /*12df0*/  FMUL.FTZ R174, R182, UR4 ;  /* 0x00000004b6ae7c20 */ /* 0x000fe20008410000 */
[----:B------:R-:W-:Y:S01]  /*12e00*/  FMUL.FTZ R176, R183, UR4 ;  /* 0x00000004b7b07c20 */ /* 0x000fe20008410000 */
[----:B------:R-:W-:Y:S01]  /*12e10*/  IADD3 R223, -R189, 0x1, -R178 ;  /* 0x00000001bddf7810 */ /* 0x000fe20007ffe9b2 */
[----:B------:R-:W2:Y:S01]  /*12e20*/  MUFU.TANH R218, R218 ;  /* 0x000000da00da7308 */ /* 0x000ea20000002400 */
[----:B---3--:R-:W-:Y:S01]  /*12e30*/  @P4 SHF.R.U32.HI R13, RZ, R15, R20 ;  /* 0x0000000fff0d4219 */ /* 0x008fe20000011614 */
        /* <DEDUP_REMOVED lines=11> */
[----:B------:R-:W3:Y:S01]  /*12ef0*/  SHFL.IDX PT, R181, R13, RZ, 0x1c1f ;  /* 0x001c1fff0db57589 */ /* 0x000ee200000e0000 */
[----:B------:R-:W4:Y:S01]  /*12f00*/  MUFU.TANH R15, R15 ;  /* 0x0000000f000f7308 */ /* 0x000f220000002400 */
[----:B------:R-:W-:Y:S01]  /*12f10*/  VIADD R152, R21, 0x28c40 ;  /* 0x00028c4015987836 */ /* 0x000fe20000000000 */
[----:B------:R-:W-:Y:S01]  /*12f20*/  IADD3 R223, -R23, R223, R184 ;  /* 0x000000df17df7210 */ /* 0x000fe20007ffe1b8 */
[----:B------:R-:W-:-:S03]  /*12f30*/  ULDC UR4, c[0x0][0x9e0] ;  /* 0x0002780000047ab9 */ /* 0x000fc60000000800 */
[----:B------:R-:W-:Y:S01]  /*12f40*/  PRMT R152, R186, 0x654, R152 ;  /* 0x00000654ba987816 */ /* 0x000fe20000000098 */
[C---:B------:R-:W-:Y:S01]  /*12f50*/  VIADD R224, R223.reuse, UR4 ;  /* 0x00000004dfe07c36 */ /* 0x040fe20008000000 */
[----:B------:R-:W0:Y:S01]  /*12f60*/  MUFU.TANH R20, R20 ;  /* 0x0000001400147308 */ /* 0x000e220000002400 */
[----:B------:R-:W-:Y:S01]  /*12f70*/  VIADD R223, R223, UR45 ;  /* 0x0000002ddfdf7c36 */ /* 0x000fe20008000000 */
[----:B------:R0:W-:Y:S06]  /*12f80*/  SYNCS.ARRIVE.TRANS64.RED.A1T0 RZ, [R152+URZ], RZ ;  /* 0x000000ff98ff79a7 */ /* 0x0001ec000810043f */
[----:B------:R-:W0:Y:S01]  /*12f90*/  MUFU.TANH R154, R154 ;  /* 0x0000009a009a7308 */ /* 0x000e220000002400 */
[----:B---3--:R-:W-:-:S07]  /*12fa0*/  IMAD.IADD R183, R224, 0x1, R181 ;  /* 0x00000001e0b77824 */ /* 0x008fce00078e02b5 */
[----:B------:R-:W3:Y:S01]  /*12fb0*/  MUFU.TANH R220, R220 ;  /* 0x000000dc00dc7308 */ /* 0x000ee20000002400 */
        /* <DEDUP_REMOVED lines=28> */
[----:B--234-:R-:W-:Y:S05]  /*13180*/  @!P5 BRA `(.L_x_5941) ;  /* 0x000000000060d947 */ /* 0x01cfea0003800000 */
[----:B------:R-:W-:Y:S01]  /*13190*/  IADD3 R181, -R23, R184, R181 ;  /* 0x000000b817b57210 */ /* 0x000fe20007ffe1b5 */
[----:B------:R-:W-:Y:S03]  /*131a0*/  BSSY B1, `(.L_x_5942) ;  /* 0x0000012000017945 */ /* 0x000fe60003800000 */
[----:B------:R-:W-:-:S13]  /*131b0*/  ISETP.GT.AND P1, PT, R181, -0x1, PT ;  /* 0xffffffffb500780c */ /* 0x000fda0003f24270 */
[----:B------:R-:W-:Y:S05]  /*131c0*/  @P1 BRA `(.L_x_5943) ;  /* 0x0000000000241947 */ /* 0x000fea0003800000 */
[----:B------:R-:W-:Y:S01]  /*131d0*/  ULDC UR4, c[0x0][0x9e4] ;  /* 0x0002790000047ab9 */ /* 0x000fe20000000800 */
[----:B------:R-:W-:Y:S02]  /*131e0*/  LOP3.LUT R181, RZ, R181, RZ, 0x33, !PT ;  /* 0x000000b5ffb57212 */ /* 0x000fe400078e33ff */
[----:B------:R-:W-:-:S04]  /*131f0*/  MOV R225, UR4 ;  /* 0x0000000400e17c02 */ /* 0x000fc80008000f00 */
[----:B------:R-:W-:-:S13]  /*13200*/  ISETP.NE.AND P1, PT, R225, 0x1, PT ;  /* 0x00000001e100780c */ /* 0x000fda0003f25270 */
[----:B0-----:R-:W0:Y:S02]  /*13210*/  @P1 LDC.64 R152, c[0x0][0x9e8] ;  /* 0x00027a00ff981b82 */ /* 0x001e240000000a00 */
[----:B0-----:R-:W-:-:S05]  /*13220*/  @P1 IMAD.HI.U32 R152, R181, R152, RZ ;  /* 0x00000098b5981227 */ /* 0x001fca00078e00ff */
[----:B------:R-:W-:-:S04]  /*13230*/  @P1 SHF.R.U32.HI R181, RZ, R153, R152 ;  /* 0x00000099ffb51219 */ /* 0x000fc80000011698 */
[----:B------:R-:W-:Y:S01]  /*13240*/  LOP3.LUT R181, RZ, R181, RZ, 0x33, !PT ;  /* 0x000000b5ffb57212 */ /* 0x000fe200078e33ff */
[----:B------:R-:W-:Y:S06]  /*13250*/  BRA `(.L_x_5944) ;  /* 0x0000000000187947 */ /* 0x000fec0003800000 */
.L_x_5943:
[----:B------:R-:W-:Y:S02]  /*13260*/  ULDC UR4, c[0x0][0x9e4] ;  /* 0x0002790000047ab9 */ /* 0x000fe40000000800 */
[----:B------:R-:W-:-:S05]  /*13270*/  IMAD.U32 R225, RZ, RZ, UR4 ;  /* 0x00000004ffe17e24 */ /* 0x000fca000f8e00ff */
[----:B------:R-:W-:-:S13]  /*13280*/  ISETP.NE.AND P1, PT, R225, 0x1, PT ;  /* 0x00000001e100780c */ /* 0x000fda0003f25270 */
[----:B0-----:R-:W0:Y:S02]  /*13290*/  @P1 LDC.64 R152, c[0x0][0x9e8] ;  /* 0x00027a00ff981b82 */ /* 0x001e240000000a00 */
[----:B0-----:R-:W-:-:S05]  /*132a0*/  @P1 IMAD.HI.U32 R152, R181, R152, RZ ;  /* 0x00000098b5981227 */ /* 0x001fca00078e00ff */
[----:B------:R-:W-:-:S07]  /*132b0*/  @P1 SHF.R.U32.HI R181, RZ, R153, R152 ;  /* 0x00000099ffb51219 */ /* 0x000fce0000011698 */
.L_x_5944:
[----:B------:R-:W-:Y:S05]  /*132c0*/  BSYNC B1 ;  /* 0x0000000000017941 */ /* 0x000fea0003800000 */
.L_x_5942:
[----:B------:R-:W-:-:S04]  /*132d0*/  IMAD R181, R181, R225, -R178 ;  /* 0x000000e1b5b57224 */ /* 0x000fc800078e0ab2 */
[----:B------:R-:W-:-:S05]  /*132e0*/  IMAD.IADD R181, R181, 0x1, -R189 ;  /* 0x00000001b5b57824 */ /* 0x000fca00078e0abd */
[----:B------:R-:W-:Y:S02]  /*132f0*/  VIMNMX R182, R182, R181, !PT ;  /* 0x000000b5b6b67248 */ /* 0x000fe40007fe0100 */
[----:B------:R-:W-:-:S07]  /*13300*/  VIADDMNMX R183, R181, R225, R183, PT ;  /* 0x000000e1b5b77246 */ /* 0x000fce00038001b7 */
.L_x_5941:
[----:B------:R-:W-:Y:S01]  /*13310*/  ISETP.GT.AND P1, PT, R12, -0x1, PT ;  /* 0xffffffff0c00780c */ /* 0x000fe20003f24270 */
[----:B------:R-:W2:Y:S03]  /*13320*/  SHFL.IDX PT, R13, R13, 0x1, 0x1c1f ;  /* 0x003c1f000d0d7f89 */ /* 0x000ea600000e0000 */
[C---:B------:R-:W-:Y:S02]  /*13330*/  ISETP.GT.AND P2, PT, R182.reuse, RZ, P1 ;  /* 0x000000ffb600720c */ /* 0x040fe40000f44270 */
[C---:B------:R-:W-:Y:S02]  /*13340*/  ISETP.GT.AND P6, PT, R182.reuse, 0x1, P1 ;  /* 0x00000001b600780c */ /* 0x040fe40000fc4270 */
[----:B------:R-:W-:Y:S02]  /*13350*/  ISETP.LT.OR P3, PT, R183, 0x1, P2 ;  /* 0x00000001b700780c */ /* 0x000fe40001761670 */
[----:B------:R-:W-:-:S02]  /*13360*/  ISETP.GT.AND P2, PT, R182, 0x8, P1 ;  /* 0x00000008b600780c */ /* 0x000fc40000f44270 */
[----:B0-----:R-:W-:Y:S02]  /*13370*/  FSEL R181, R20, -INF , !P3 ;  /* 0xff80000014b57808 */ /* 0x001fe40005800000 */
[----:B------:R-:W-:Y:S02]  /*13380*/  ISETP.GT.AND P3, PT, R182, 0x9, P1 ;  /* 0x00000009b600780c */ /* 0x000fe40000f64270 */
[C---:B------:R-:W-:Y:S02]  /*13390*/  ISETP.LT.OR P6, PT, R183.reuse, 0x2, P6 ;  /* 0x00000002b700780c */ /* 0x040fe400037c1670 */
[C---:B------:R-:W-:Y:S02]  /*133a0*/  ISETP.LT.OR P2, PT, R183.reuse, 0x9, P2 ;  /* 0x00000009b700780c */ /* 0x040fe40001741670 */
[----:B------:R-:W-:Y:S02]  /*133b0*/  ISETP.LT.OR P3, PT, R183, 0xa, P3 ;  /* 0x0000000ab700780c */ /* 0x000fe40001f61670 */
[----:B------:R-:W-:-:S02]  /*133c0*/  FSEL R218, R218, -INF , !P6 ;  /* 0xff800000dada7808 */ /* 0x000fc40007000000 */
[----:B------:R-:W-:Y:S01]  /*133d0*/  FSEL R220, R220, -INF , !P2 ;  /* 0xff800000dcdc7808 */ /* 0x000fe20005000000 */
[--C-:B--2---:R-:W-:Y:S01]  /*133e0*/  IMAD.IADD R224, R224, 0x1, R13.reuse ;  /* 0x00000001e0e07824 */ /* 0x104fe200078e020d */
        /* <DEDUP_REMOVED lines=38> */
[----:B------:R-:W-:Y:S06]  /*13650*/  @!P5 BRA `(.L_x_5945) ;  /* 0x000000000060d947 */ /* 0x000fec0003800000 */
        /* <DEDUP_REMOVED lines=13> */
.L_x_5947:
[----:B------:R-:W-:Y:S02]  /*13730*/  ULDC UR4, c[0x0][0x9e4] ;  /* 0x0002790000047ab9 */ /* 0x000fe40000000800 */
[----:B------:R-:W-:-:S05]  /*13740*/  IMAD.U32 R20, RZ, RZ, UR4 ;  /* 0x00000004ff147e24 */ /* 0x000fca000f8e00ff */
[----:B------:R-:W-:-:S13]  /*13750*/  ISETP.NE.AND P2, PT, R20, 0x1, PT ;  /* 0x000000011400780c */ /* 0x000fda0003f45270 */
[----:B------:R-:W0:Y:S02]  /*13760*/  @P2 LDC.64 R152, c[0x0][0x9e8] ;  /* 0x00027a00ff982b82 */ /* 0x000e240000000a00 */
[----:B0-----:R-:W-:-:S05]  /*13770*/  @P2 IMAD.HI.U32 R152, R13, R152, RZ ;  /* 0x000000980d982227 */ /* 0x001fca00078e00ff */
[----:B------:R-:W-:-:S07]  /*13780*/  @P2 SHF.R.U32.HI R13, RZ, R153, R152 ;  /* 0x00000099ff0d2219 */ /* 0x000fce0000011698 */
.L_x_5948:
[----:B------:R-:W-:Y:S05]  /*13790*/  BSYNC B1 ;  /* 0x0000000000017941 */ /* 0x000fea0003800000 */
.L_x_5946:
[----:B------:R-:W-:-:S04]  /*137a0*/  IMAD R13, R13, R20, -R178 ;  /* 0x000000140d0d7224 */ /* 0x000fc800078e0ab2 */
[----:B------:R-:W-:-:S05]  /*137b0*/  IMAD.IADD R13, R13, 0x1, -R189 ;  /* 0x000000010d0d7824 */ /* 0x000fca00078e0abd */
[----:B------:R-:W-:Y:S02]  /*137c0*/  VIMNMX R223, R223, R13, !PT ;  /* 0x0000000ddfdf7248 */ /* 0x000fe40007fe0100 */
[----:B------:R-:W-:-:S07]  /*137d0*/  VIADDMNMX R224, R13, R20, R224, PT ;  /* 0x000000140de07246 */ /* 0x000fce00038001e0 */
.L_x_5945:
[----:B------:R-:W-:Y:S01]  /*137e0*/  FMNMX.FTZ R13, R181, R213, !PT ;  /* 0x000000d5b50d7209 */ /* 0x000fe20007810000 */
[----:B------:R-:W-:Y:S01]  /*137f0*/  ULDC UR4, c[0x0][0x988] ;  /* 0x0002620000047ab9 */ /* 0x000fe20000000800 */
[----:B------:R-:W-:Y:S02]  /*13800*/  ISETP.GT.AND P6, PT, R223, 0x9, P1 ;  /* 0x00000009df00780c */ /* 0x000fe40000fc4270 */
[----:B------:R-:W-:Y:S02]  /*13810*/  FMNMX.FTZ R13, R218, R13, !PT ;  /* 0x0000000dda0d7209 */ /* 0x000fe40007810000 */
[----:B------:R-:W-:Y:S02]  /*13820*/  ISETP.LT.OR P6, PT, R224, 0xa, P6 ;  /* 0x0000000ae000780c */ /* 0x000fe400037c1670 */
[----:B------:R-:W-:Y:S02]  /*13830*/  FMNMX.FTZ R13, R220, R13, !PT ;  /* 0x0000000ddc0d7209 */ /* 0x000fe40007810000 */
[----:B------:R-:W-:-:S02]  /*13840*/  FSEL R156, R156, -INF , !P6 ;  /* 0xff8000009c9c7808 */ /* 0x000fc40007000000 */
[----:B------:R-:W-:Y:S02]  /*13850*/  FMNMX.FTZ R13, R221, R13, !PT ;  /* 0x0000000ddd0d7209 */ /* 0x000fe40007810000 */
        /* <DEDUP_REMOVED lines=14> */
[----:B------:R-:W-:Y:S02]  /*13940*/  ISETP.GT.AND P3, PT, R223, 0x1, P1 ;  /* 0x00000001df00780c */ /* 0x000fe40000f64270 */
[----:B------:R-:W-:Y:S02]  /*13950*/  FMNMX.FTZ R13, R173, R13, !PT ;  /* 0x0000000dad0d7209 */ /* 0x000fe40007810000 */
[----:B------:R-:W-:-:S02]  /*13960*/  ISETP.LT.OR P6, PT, R224, 0x1, P6 ;  /* 0x00000001e000780c */ /* 0x000fc400037c1670 */
[----:B------:R-:W-:Y:S02]  /*13970*/  FMNMX.FTZ R13, R175, R13, !PT ;  /* 0x0000000daf0d7209 */ /* 0x000fe40007810000 */
[----:B------:R-:W-:Y:S02]  /*13980*/  ISETP.LT.OR P3, PT, R224, 0x2, P3 ;  /* 0x00000002e000780c */ /* 0x000fe40001f61670 */
[----:B------:R-:W-:Y:S02]  /*13990*/  FMNMX.FTZ R13, R177, R13, !PT ;  /* 0x0000000db10d7209 */ /* 0x000fe40007810000 */
[----:B------:R-:W-:Y:S02]  /*139a0*/  FSEL R178, R15, -INF , !P6 ;  /* 0xff8000000fb27808 */ /* 0x000fe40007000000 */
[----:B------:R-:W-:Y:S02]  /*139b0*/  FMNMX.FTZ R13, R179, R13, !PT ;  /* 0x0000000db30d7209 */ /* 0x000fe40007810000 */
[----:B------:R-:W-:-:S02]  /*139c0*/  FSEL R154, R154, -INF , !P3 ;  /* 0xff8000009a9a7808 */ /* 0x000fc40005800000 */
[----:B------:R-:W-:Y:S02]  /*139d0*/  FMNMX.FTZ R13, R180, R13, !PT ;  /* 0x0000000db40d7209 */ /* 0x000fe40007810000 */
[----:B------:R-:W-:Y:S02]  /*139e0*/  FMNMX.FTZ R15, R178, R211, !PT ;  /* 0x000000d3b20f7209 */ /* 0x000fe40007810000 */
[C---:B------:R-:W-:Y:S01]  /*139f0*/  ISETP.GT.AND P3, PT, R223.reuse, 0x10, P1 ;  /* 0x00000010df00780c */ /* 0x040fe20000f64270 */
[----:B------:R-:W0:Y:S01]  /*13a00*/  SHFL.BFLY PT, R20, R13, 0x2, 0x1f ;  /* 0x0c401f000d147f89 */ /* 0x000e2200000e0000 */
[----:B------:R-:W-:Y:S02]  /*13a10*/  FMNMX.FTZ R15, R154, R15, !PT ;  /* 0x0000000f9a0f7209 */ /* 0x000fe40007810000 */
[----:B------:R-:W-:Y:S02]  /*13a20*/  ISETP.LT.OR P3, PT, R224, 0x11, P3 ;  /* 0x00000011e000780c */ /* 0x000fe40001f61670 */
[----:B------:R-:W-:-:S02]  /*13a30*/  ISETP.GT.AND P6, PT, R223, 0x38, P1 ;  /* 0x00000038df00780c */ /* 0x000fc40000fc4270 */
[----:B------:R-:W-:Y:S02]  /*13a40*/  FSEL R157, R157, -INF , !P3 ;  /* 0xff8000009d9d7808 */ /* 0x000fe40005800000 */
[----:B------:R-:W-:Y:S02]  /*13a50*/  ISETP.GT.AND P3, PT, R223, 0x19, P1 ;  /* 0x00000019df00780c */ /* 0x000fe40000f64270 */
[C---:B------:R-:W-:Y:S02]  /*13a60*/  ISETP.LT.OR P6, PT, R224.reuse, 0x39, P6 ;  /* 0x00000039e000780c */ /* 0x040fe400037c1670 */
[----:B------:R-:W-:Y:S02]  /*13a70*/  ISETP.LT.OR P3, PT, R224, 0x1a, P3 ;  /* 0x0000001ae000780c */ /* 0x000fe40001f61670 */
[----:B------:R-:W-:Y:S02]  /*13a80*/  FSEL R174, R174, -INF , !P6 ;  /* 0xff800000aeae7808 */ /* 0x000fe40007000000 */
[----:B------:R-:W-:-:S02]  /*13a90*/  FSEL R161, R161, -INF , !P3 ;  /* 0xff800000a1a17808 */ /* 0x000fc40005800000 */
[----:B------:R-:W-:-:S04]  /*13aa0*/  ISETP.GT.AND P3, PT, R223, 0x28, P1 ;  /* 0x00000028df00780c */ /* 0x000fc80000f64270 */
[----:B------:R-:W-:Y:S02]  /*13ab0*/  ISETP.LT.OR P3, PT, R224, 0x29, P3 ;  /* 0x00000029e000780c */ /* 0x000fe40001f61670 */
[----:B0-----:R-:W-:Y:S02]  /*13ac0*/  FMNMX.FTZ R13, R13, R20, !PT ;  /* 0x000000140d0d7209 */ /* 0x001fe40007810000 */
[----:B------:R-:W-:Y:S02]  /*13ad0*/  FSEL R166, R166, -INF , !P3 ;  /* 0xff800000a6a67808 */ /* 0x000fe40005800000 */
[----:B------:R-:W-:Y:S01]  /*13ae0*/  ISETP.GT.AND P3, PT, R223, 0x30, P1 ;  /* 0x00000030df00780c */ /* 0x000fe20000f64270 */
[----:B------:R-:W0:Y:S03]  /*13af0*/  SHFL.BFLY PT, R20, R13, 0x1, 0x1f ;  /* 0x0c201f000d147f89 */ /* 0x000e2600000e0000 */
[----:B------:R-:W-:-:S04]  /*13b00*/  ISETP.LT.OR P3, PT, R224, 0x31, P3 ;  /* 0x00000031e000780c */ /* 0x000fc80001f61670 */
[----:B------:R-:W-:Y:S02]  /*13b10*/  FSEL R170, R170, -INF , !P3 ;  /* 0xff800000aaaa7808 */ /* 0x000fe40005800000 */
[----:B0-----:R-:W-:Y:S01]  /*13b20*/  FMNMX.FTZ R13, R13, R20, !PT ;  /* 0x000000140d0d7209 */ /* 0x001fe20007810000 */
[----:B------:R-:W-:-:S03]  /*13b30*/  IMAD.U32 R20, RZ, RZ, UR4 ;  /* 0x00000004ff147e24 */ /* 0x000fc6000f8e00ff */
[C---:B------:R-:W-:Y:S01]  /*13b40*/  FSETP.NEU.FTZ.AND P2, PT, R13.reuse, -INF , PT ;  /* 0xff8000000d00780b */ /* 0x040fe20003f5d000 */
[----:B------:R-:W-:-:S03]  /*13b50*/  FMUL.FTZ R153, R13, R20 ;  /* 0x000000140d997220 */ /* 0x000fc60000410000 */
[----:B------:R-:W-:Y:S02]  /*13b60*/  FSEL R152, R13, RZ, P2 ;  /* 0x000000ff0d987208 */ /* 0x000fe40001000000 */
[----:B------:R-:W-:Y:S02]  /*13b70*/  FSEL R153, R153, RZ, P2 ;  /* 0x000000ff99997208 */ /* 0x000fe40001000000 */
[----:B------:R-:W-:Y:S01]  /*13b80*/  ISETP.GT.AND P2, PT, R223, 0x8, P1 ;  /* 0x00000008df00780c */ /* 0x000fe20000f44270 */
[----:B------:R-:W-:Y:S02]  /*13b90*/  FADD.FTZ R152, -R152, R213 ;  /* 0x000000d598987221 */ /* 0x000fe40000010100 */
[-CC-:B------:R-:W-:Y:S01]  /*13ba0*/  FFMA.FTZ R181, R181, R20.reuse, -R153.reuse ;  /* 0x00000014b5b57223 */ /* 0x180fe20000010899 */
[----:B------:R-:W-:Y:S01]  /*13bb0*/  ISETP.LT.OR P2, PT, R224, 0x9, P2 ;  /* 0x00000009e000780c */ /* 0x000fe20001741670 */
[-CC-:B------:R-:W-:Y:S01]  /*13bc0*/  FFMA.FTZ R218, R218, R20.reuse, -R153.reuse ;  /* 0x00000014dada7223 */ /* 0x180fe20000010899 */
[-CC-:B------:R-:W-:Y:S01]  /*13bd0*/  FFMA.FTZ R220, R220, R20.reuse, -R153.reuse ;  /* 0x00000014dcdc7223 */ /* 0x180fe20000010899 */
[-CC-:B------:R-:W-:Y:S01]  /*13be0*/  FFMA.FTZ R221, R221, R20.reuse, -R153.reuse ;  /* 0x00000014dddd7223 */ /* 0x180fe20000010899 */
[----:B------:R-:W-:Y:S01]  /*13bf0*/  FSEL R155, R155, -INF , !P2 ;  /* 0xff8000009b9b7808 */ /* 0x000fe20005000000 */
[-CC-:B------:R-:W-:Y:S01]  /*13c00*/  FFMA.FTZ R160, R160, R20.reuse, -R153.reuse ;  /* 0x00000014a0a07223 */ /* 0x180fe20000010899 */
[----:B------:R-:W-:Y:S01]  /*13c10*/  ISETP.GT.AND P2, PT, R223, 0x11, P1 ;  /* 0x00000011df00780c */ /* 0x000fe20000f44270 */
[-CC-:B------:R-:W-:Y:S01]  /*13c20*/  FFMA.FTZ R222, R222, R20.reuse, -R153.reuse ;  /* 0x00000014dede7223 */ /* 0x180fe20000010899 */
[----:B------:R-:W-:Y:S01]  /*13c30*/  FMNMX.FTZ R15, R155, R15, !PT ;  /* 0x0000000f9b0f7209 */ /* 0x000fe20007810000 */
[-CC-:B------:R-:W-:Y:S01]  /*13c40*/  FFMA.FTZ R163, R163, R20.reuse, -R153.reuse ;  /* 0x00000014a3a37223 */ /* 0x180fe20000010899 */
[----:B------:R-:W-:Y:S01]  /*13c50*/  ISETP.LT.OR P2, PT, R224, 0x12, P2 ;  /* 0x00000012e000780c */ /* 0x000fe20001741670 */
[-CC-:B------:R-:W-:Y:S01]  /*13c60*/  FFMA.FTZ R165, R165, R20.reuse, -R153.reuse ;  /* 0x00000014a5a57223 */ /* 0x180fe20000010899 */
[----:B------:R-:W-:Y:S01]  /*13c70*/  FMNMX.FTZ R15, R156, R15, !PT ;  /* 0x0000000f9c0f7209 */ /* 0x000fe20007810000 */
[-CC-:B------:R-:W-:Y:S01]  /*13c80*/  FFMA.FTZ R167, R167, R20.reuse, -R153.reuse ;  /* 0x00000014a7a77223 */ /* 0x180fe20000010899 */
[----:B------:R-:W-:Y:S01]  /*13c90*/  FSEL R158, R158, -INF , !P2 ;  /* 0xff8000009e9e7808 */ /* 0x000fe20005000000 */
[-CC-:B------:R-:W-:Y:S01]  /*13ca0*/  FFMA.FTZ R169, R169, R20.reuse, -R153.reuse ;  /* 0x00000014a9a97223 */ /* 0x180fe20000010899 */
[----:B------:R-:W-:Y:S01]  /*13cb0*/  FMNMX.FTZ R15, R157, R15, !PT ;  /* 0x0000000f9d0f7209 */ /* 0x000fe20007810000 */
        /* <DEDUP_REMOVED lines=10> */
[----:B------:R-:W-:Y:S01]  /*13d60*/  FFMA.FTZ R153, R180, R20, -R153 ;  /* 0x00000014b4997223 */ /* 0x000fe20000010899 */
[----:B------:R-:W-:Y:S01]  /*13d70*/  FMNMX.FTZ R15, R161, R15, !PT ;  /* 0x0000000fa10f7209 */ /* 0x000fe20007810000 */
[----:B------:R-:W-:Y:S01]  /*13d80*/  MUFU.EX2 R181, R181 ;  /* 0x000000b500b57308 */ /* 0x000fe20000000800 */
[----:B------:R-:W-:-:S02]  /*13d90*/  ISETP.GT.AND P2, PT, R223, 0x29, P1 ;  /* 0x00000029df00780c */ /* 0x000fc40000f44270 */
[----:B------:R-:W-:Y:S02]  /*13da0*/  FMNMX.FTZ R15, R162, R15, !PT ;  /* 0x0000000fa20f7209 */ /* 0x000fe40007810000 */
[----:B------:R-:W-:Y:S02]  /*13db0*/  ISETP.LT.OR P2, PT, R224, 0x2a, P2 ;  /* 0x0000002ae000780c */ /* 0x000fe40001741670 */
[----:B------:R-:W-:Y:S01]  /*13dc0*/  FMNMX.FTZ R15, R164, R15, !PT ;  /* 0x0000000fa40f7209 */ /* 0x000fe20007810000 */
[----:B------:R-:W-:Y:S01]  /*13dd0*/  MUFU.EX2 R182, R169 ;  /* 0x000000a900b67308 */ /* 0x000fe20000000800 */
[----:B------:R-:W-:Y:S02]  /*13de0*/  FSEL R168, R168, -INF , !P2 ;  /* 0xff800000a8a87808 */ /* 0x000fe40005000000 */
[----:B------:R-:W-:Y:S02]  /*13df0*/  ISETP.GT.AND P2, PT, R223, 0x31, P1 ;  /* 0x00000031df00780c */ /* 0x000fe40000f44270 */
[----:B------:R-:W-:-:S02]  /*13e00*/  FMNMX.FTZ R15, R166, R15, !PT ;  /* 0x0000000fa60f7209 */ /* 0x000fc40007810000 */
[----:B------:R-:W-:Y:S01]  /*13e10*/  ISETP.LT.OR P2, PT, R224, 0x32, P2 ;  /* 0x00000032e000780c */ /* 0x000fe20001741670 */
[----:B------:R-:W-:Y:S01]  /*13e20*/  MUFU.EX2 R218, R218 ;  /* 0x000000da00da7308 */ /* 0x000fe20000000800 */
[----:B------:R-:W-:Y:S02]  /*13e30*/  FMNMX.FTZ R15, R168, R15, !PT ;  /* 0x0000000fa80f7209 */ /* 0x000fe40007810000 */
[----:B------:R-:W-:Y:S02]  /*13e40*/  ISETP.GT.AND P1, PT, R223, 0x39, P1 ;  /* 0x00000039df00780c */ /* 0x000fe40000f24270 */
[----:B------:R-:W-:Y:S02]  /*13e50*/  FSEL R172, R172, -INF , !P2 ;  /* 0xff800000acac7808 */ /* 0x000fe40005000000 */
[----:B------:R-:W-:Y:S01]  /*13e60*/  FMNMX.FTZ R15, R170, R15, !PT ;  /* 0x0000000faa0f7209 */ /* 0x000fe20007810000 */
[----:B------:R-:W-:Y:S01]  /*13e70*/  MUFU.EX2 R220, R220 ;  /* 0x000000dc00dc7308 */ /* 0x000fe20000000800 */
[----:B------:R-:W-:-:S02]  /*13e80*/  ISETP.LT.OR P1, PT, R224, 0x3a, P1 ;  /* 0x0000003ae000780c */ /* 0x000fc40000f21670 */
[----:B------:R-:W-:Y:S02]  /*13e90*/  FMNMX.FTZ R15, R172, R15, !PT ;  /* 0x0000000fac0f7209 */ /* 0x000fe40007810000 */
[----:B------:R-:W-:Y:S02]  /*13ea0*/  FSEL R176, R176, -INF , !P1 ;  /* 0xff800000b0b07808 */ /* 0x000fe40004800000 */
[----:B------:R-:W-:Y:S01]  /*13eb0*/  FMNMX.FTZ R15, R174, R15, !PT ;  /* 0x0000000fae0f7209 */ /* 0x000fe20007810000 */
[----:B------:R-:W-:Y:S01]  /*13ec0*/  MUFU.EX2 R221, R221 ;  /* 0x000000dd00dd7308 */ /* 0x000fe20000000800 */
[----:B------:R-:W-:Y:S02]  /*13ed0*/  ISETP.NE.AND P2, PT, R197, RZ, PT ;  /* 0x000000ffc500720c */ /* 0x000fe40003f45270 */
[----:B------:R-:W-:-:S05]  /*13ee0*/  FMNMX.FTZ R15, R176, R15, !PT ;  /* 0x0000000fb00f7209 */ /* 0x000fca0007810000 */
[----:B------:R-:W0:Y:S01]  /*13ef0*/  SHFL.BFLY PT, R180, R15, 0x2, 0x1f ;  /* 0x0c401f000fb47f89 */ /* 0x000e2200000e0000 */
        /* <DEDUP_REMOVED lines=11> */
[----:B------:R0:W2:Y:S01]  /*13fb0*/  MUFU.EX2 R180, R165 ;  /* 0x000000a500b47308 */ /* 0x0000a20000000800 */
[----:B------:R-:W-:-:S05]  /*13fc0*/  FMUL.FTZ R223, R15, R20 ;  /* 0x000000140fdf7220 */ /* 0x000fca0000410000 */
[----:B------:R-:W-:Y:S02]  /*13fd0*/  FSEL R223, R223, RZ, P1 ;  /* 0x000000ffdfdf7208 */ /* 0x000fe40000800000 */
[----:B0-----:R-:W-:-:S03]  /*13fe0*/  FSEL R165, R15, RZ, P1 ;  /* 0x000000ff0fa57208 */ /* 0x001fc60000800000 */
[-CC-:B------:R-:W-:Y:S01]  /*13ff0*/  FFMA.FTZ R178, R178, R20.reuse, -R223.reuse ;  /* 0x00000014b2b27223 */ /* 0x180fe200000108df */
[-CC-:B------:R-:W-:Y:S01]  /*14000*/  FFMA.FTZ R183, R154, R20.reuse, -R223.reuse ;  /* 0x000000149ab77223 */ /* 0x180fe200000108df */
[-C--:B------:R-:W-:Y:S01]  /*14010*/  FFMA.FTZ R155, R155, R20.reuse, -R223 ;  /* 0x000000149b9b7223 */ /* 0x080fe200000108df */
[----:B------:R-:W-:Y:S01]  /*14020*/  FADD.FTZ R211, -R165, R211 ;  /* 0x000000d3a5d37221 */ /* 0x000fe20000010100 */
[-C--:B------:R-:W-:Y:S01]  /*14030*/  FMUL.FTZ R165, R152, R20.reuse ;  /* 0x0000001498a57220 */ /* 0x080fe20000410000 */
[-CC-:B------:R-:W-:Y:S01]  /*14040*/  FFMA.FTZ R157, R157, R20.reuse, -R223.reuse ;  /* 0x000000149d9d7223 */ /* 0x180fe200000108df */
[----:B------:R-:W-:Y:S01]  /*14050*/  MUFU.EX2 R178, R178 ;  /* 0x000000b200b27308 */ /* 0x000fe20000000800 */
[-C--:B------:R-:W-:Y:S01]  /*14060*/  FMUL.FTZ R169, R211, R20.reuse ;  /* 0x00000014d3a97220 */ /* 0x080fe20000410000 */
[-CC-:B------:R-:W-:Y:S01]  /*14070*/  FFMA.FTZ R211, R156, R20.reuse, -R223.reuse ;  /* 0x000000149cd37223 */ /* 0x180fe200000108df */
[-CC-:B------:R-:W-:Y:S01]  /*14080*/  FFMA.FTZ R213, R158, R20.reuse, -R223.reuse ;  /* 0x000000149ed57223 */ /* 0x180fe200000108df */
[-CC-:B------:R-:W-:Y:S01]  /*14090*/  FFMA.FTZ R159, R159, R20.reuse, -R223.reuse ;  /* 0x000000149f9f7223 */ /* 0x180fe200000108df */
[----:B------:R-:W-:Y:S01]  /*140a0*/  FFMA.FTZ R161, R161, R20, -R223 ;  /* 0x00000014a1a17223 */ /* 0x000fe200000108df */
[----:B------:R-:W-:-:S02]  /*140b0*/  @!P2 IMAD R152, R217, 0x40, R194 ;  /* 0x00000040d998a824 */ /* 0x000fc400078e02c2 */
[-CC-:B------:R-:W-:Y:S01]  /*140c0*/  FFMA.FTZ R217, R162, R20.reuse, -R223.reuse ;  /* 0x00000014a2d97223 */ /* 0x180fe200000108df */
[----:B------:R-:W0:Y:S01]  /*140d0*/  MUFU.EX2 R165, R165 ;  /* 0x000000a500a57308 */ /* 0x000e220000000800 */
[-CC-:B------:R-:W-:Y:S01]  /*140e0*/  FFMA.FTZ R224, R164, R20.reuse, -R223.reuse ;  /* 0x00000014a4e07223 */ /* 0x180fe200000108df */
[-CC-:B------:R-:W-:Y:S01]  /*140f0*/  FFMA.FTZ R225, R166, R20.reuse, -R223.reuse ;  /* 0x00000014a6e17223 */ /* 0x180fe200000108df */
[-CC-:B------:R-:W-:Y:S01]  /*14100*/  FFMA.FTZ R168, R168, R20.reuse, -R223.reuse ;  /* 0x00000014a8a87223 */ /* 0x180fe200000108df */
[----:B--2---:R-:W-:Y:S01]  /*14110*/  F2FP.F16.F32.PACK_AB R158, R180, R163 ;  /* 0x000000a3b49e723e */ /* 0x004fe200000000ff */
[----:B------:R-:W-:Y:S02]  /*14120*/  @!P2 IMAD R152, R152, 0x4, R2 ;  /* 0x000000049898a824 */ /* 0x000fe400078e0202 */
[-CC-:B------:R-:W-:Y:S01]  /*14130*/  FFMA.FTZ R170, R170, R20.reuse, -R223.reuse ;  /* 0x00000014aaaa7223 */ /* 0x180fe200000108df */
[-CC-:B------:R-:W-:Y:S01]  /*14140*/  FFMA.FTZ R172, R172, R20.reuse, -R223.reuse ;  /* 0x00000014acac7223 */ /* 0x180fe200000108df */
[----:B------:R-:W2:Y:S01]  /*14150*/  MUFU.EX2 R169, R169 ;  /* 0x000000a900a97308 */ /* 0x000ea20000000800 */
[-CC-:B------:R-:W-:Y:S01]  /*14160*/  FFMA.FTZ R176, R176, R20.reuse, -R223.reuse ;  /* 0x00000014b0b07223 */ /* 0x180fe200000108df */
[----:B------:R-:W-:Y:S01]  /*14170*/  FFMA.FTZ R174, R174, R20, -R223 ;  /* 0x00000014aeae7223 */ /* 0x000fe200000108df */
[----:B------:R-:W-:-:S02]  /*14180*/  F2FP.F16.F32.PACK_AB R156, R222, R160 ;  /* 0x000000a0de9c723e */ /* 0x000fc400000000ff */
[----:B------:R-:W-:-:S03]  /*14190*/  F2FP.F16.F32.PACK_AB R154, R221, R220 ;  /* 0x000000dcdd9a723e */ /* 0x000fc600000000ff */
[----:B------:R-:W3:Y:S01]  /*141a0*/  MUFU.EX2 R183, R183 ;  /* 0x000000b700b77308 */ /* 0x000ee20000000800 */
[----:B0-----:R-:W-:Y:S01]  /*141b0*/  FFMA.FTZ R3, R165, R3, R181 ;  /* 0x00000003a5037223 */ /* 0x001fe200000100b5 */
[----:B------:R0:W-:Y:S01]  /*141c0*/  @!P2 STS [R152+0x28800], R165 ;  /* 0x028800a59800a388 */ /* 0x0001e20000000800 */
[-C--:B------:R-:W-:Y:S01]  /*141d0*/  FMUL.FTZ R24, R24, R165.reuse ;  /* 0x000000a518187220 */ /* 0x080fe20000410000 */
[-C--:B------:R-:W-:Y:S01]  /*141e0*/  FMUL.FTZ R25, R25, R165.reuse ;  /* 0x000000a519197220 */ /* 0x080fe20000410000 */
[----:B------:R-:W-:Y:S01]  /*141f0*/  FADD.FTZ R3, R218, R3 ;  /* 0x00000003da037221 */ /* 0x000fe20000010000 */
[-C--:B------:R-:W-:Y:S01]  /*14200*/  FMUL.FTZ R28, R28, R165.reuse ;  /* 0x000000a51c1c7220 */ /* 0x080fe20000410000 */
[-C--:B------:R-:W-:Y:S01]  /*14210*/  FMUL.FTZ R29, R29, R165.reuse ;  /* 0x000000a51d1d7220 */ /* 0x080fe20000410000 */
[----:B------:R-:W4:Y:S01]  /*14220*/  MUFU.EX2 R155, R155 ;  /* 0x0000009b009b7308 */ /* 0x000f220000000800 */
[----:B--2---:R-:W-:Y:S01]  /*14230*/  FFMA.FTZ R0, R169, R0, R178 ;  /* 0x00000000a9007223 */ /* 0x004fe200000100b2 */
[----:B------:R-:W-:Y:S01]  /*14240*/  FADD.FTZ R3, R220, R3 ;  /* 0x00000003dc037221 */ /* 0x000fe20000010000 */
[-C--:B------:R-:W-:Y:S01]  /*14250*/  FMUL.FTZ R32, R32, R165.reuse ;  /* 0x000000a520207220 */ /* 0x080fe20000410000 */
[-C--:B------:R-:W-:Y:S01]  /*14260*/  FMUL.FTZ R33, R33, R165.reuse ;  /* 0x000000a521217220 */ /* 0x080fe20000410000 */
[-C--:B------:R-:W-:Y:S01]  /*14270*/  FMUL.FTZ R36, R36, R165.reuse ;  /* 0x000000a524247220 */ /* 0x080fe20000410000 */
[----:B------:R-:W-:Y:S01]  /*14280*/  FADD.FTZ R3, R221, R3 ;  /* 0x00000003dd037221 */ /* 0x000fe20000010000 */
[-C--:B------:R-:W-:Y:S01]  /*14290*/  FMUL.FTZ R37, R37, R165.reuse ;  /* 0x000000a525257220 */ /* 0x080fe20000410000 */
[----:B------:R-:W2:Y:S01]  /*142a0*/  MUFU.EX2 R211, R211 ;  /* 0x000000d300d37308 */ /* 0x000ea20000000800 */
[----:B---3--:R-:W-:Y:S01]  /*142b0*/  FADD.FTZ R0, R183, R0 ;  /* 0x00000000b7007221 */ /* 0x008fe20000010000 */
        /* <DEDUP_REMOVED lines=11> */
[-C--:B------:R-:W-:Y:S01]  /*14370*/  FMUL.FTZ R52, R52, R165.reuse ;  /* 0x000000a534347220 */ /* 0x080fe20000410000 */
[----:B------:R-:W-:Y:S01]  /*14380*/  FADD.FTZ R3, R180, R3 ;  /* 0x00000003b4037221 */ /* 0x000fe20000010000 */
[-C--:B------:R-:W-:Y:S01]  /*14390*/  FMUL.FTZ R53, R53, R165.reuse ;  /* 0x000000a535357220 */ /* 0x080fe20000410000 */
[----:B------:R-:W4:Y:S01]  /*143a0*/  MUFU.EX2 R213, R213 ;  /* 0x000000d500d57308 */ /* 0x000f220000000800 */
[----:B--2---:R-:W-:Y:S01]  /*143b0*/  FADD.FTZ R0, R211, R0 ;  /* 0x00000000d3007221 */ /* 0x004fe20000010000 */
        /* <DEDUP_REMOVED lines=15> */
[----:B----4-:R-:W-:Y:S01]  /*144b0*/  FADD.FTZ R0, R213, R0 ;  /* 0x00000000d5007221 */ /* 0x010fe20000010000 */
[-C--:B------:R-:W-:Y:S01]  /*144c0*/  FMUL.FTZ R76, R76, R165.reuse ;  /* 0x000000a54c4c7220 */ /* 0x080fe20000410000 */
[-C--:B------:R-:W-:Y:S01]  /*144d0*/  FMUL.FTZ R77, R77, R165.reuse ;  /* 0x000000a54d4d7220 */ /* 0x080fe20000410000 */
[-C--:B------:R-:W-:Y:S01]  /*144e0*/  FMUL.FTZ R80, R80, R165.reuse ;  /* 0x000000a550507220 */ /* 0x080fe20000410000 */
[-C--:B------:R-:W-:Y:S01]  /*144f0*/  FMUL.FTZ R81, R81, R165.reuse ;  /* 0x000000a551517220 */ /* 0x080fe20000410000 */
[-C--:B------:R-:W-:Y:S01]  /*14500*/  FMUL.FTZ R84, R84, R165.reuse ;  /* 0x000000a554547220 */ /* 0x080fe20000410000 */
[-C--:B------:R-:W-:Y:S01]  /*14510*/  FMUL.FTZ R85, R85, R165.reuse ;  /* 0x000000a555557220 */ /* 0x080fe20000410000 */
[----:B------:R-:W4:Y:S01]  /*14520*/  MUFU.EX2 R217, R217 ;  /* 0x000000d900d97308 */ /* 0x000f220000000800 */
        /* <DEDUP_REMOVED lines=16> */
[-C--:B------:R-:W-:Y:S01]  /*14630*/  FMUL.FTZ R112, R112, R165.reuse ;  /* 0x000000a570707220 */ /* 0x080fe20000410000 */
[-C--:B------:R-:W-:Y:S01]  /*14640*/  FMUL.FTZ R113, R113, R165.reuse ;  /* 0x000000a571717220 */ /* 0x080fe20000410000 */
[-C--:B------:R-:W-:Y:S01]  /*14650*/  FMUL.FTZ R116, R116, R165.reuse ;  /* 0x000000a574747220 */ /* 0x080fe20000410000 */
[-C--:B------:R-:W-:Y:S01]  /*14660*/  FMUL.FTZ R117, R117, R165.reuse ;  /* 0x000000a575757220 */ /* 0x080fe20000410000 */
[-C--:B------:R-:W-:Y:S01]  /*14670*/  FMUL.FTZ R120, R120, R165.reuse ;  /* 0x000000a578787220 */ /* 0x080fe20000410000 */
[-C--:B------:R-:W-:Y:S01]  /*14680*/  FMUL.FTZ R121, R121, R165.reuse ;  /* 0x000000a579797220 */ /* 0x080fe20000410000 */
[-C--:B------:R-:W-:Y:S01]  /*14690*/  FMUL.FTZ R124, R124, R165.reuse ;  /* 0x000000a57c7c7220 */ /* 0x080fe20000410000 */
[----:B------:R-:W5:Y:S01]  /*146a0*/  MUFU.EX2 R163, R225 ;  /* 0x000000e100a37308 */ /* 0x000f620000000800 */
        /* <DEDUP_REMOVED lines=13> */
[----:B------:R-:W-:Y:S01]  /*14780*/  FMUL.FTZ R149, R149, R165 ;  /* 0x000000a595957220 */ /* 0x000fe20000410000 */
[----:B----4-:R-:W-:Y:S01]  /*14790*/  FADD.FTZ R0, R217, R0 ;  /* 0x00000000d9007221 */ /* 0x010fe20000010000 */
[----:B------:R-:W4:Y:S01]  /*147a0*/  MUFU.EX2 R168, R168 ;  /* 0x000000a800a87308 */ /* 0x000f220000000800 */
[----:B--2---:R-:W-:Y:S01]  /*147b0*/  FADD.FTZ R3, R162, R3 ;  /* 0x00000003a2037221 */ /* 0x004fe20000010000 */
[----:B------:R2:W-:Y:S01]  /*147c0*/  @!P2 STS [R152+0x28820], R169 ;  /* 0x028820a99800a388 */ /* 0x0005e20000000800 */
[----:B---3--:R-:W-:Y:S01]  /*147d0*/  FADD.FTZ R0, R224, R0 ;  /* 0x00000000e0007221 */ /* 0x008fe20000010000 */
[----:B------:R-:W-:Y:S01]  /*147e0*/  F2FP.F16.F32.PACK_AB R160, R182, R167 ;  /* 0x000000a7b6a0723e */ /* 0x000fe200000000ff */
[----:B------:R-:W-:Y:S01]  /*147f0*/  FADD.FTZ R3, R173, R3 ;  /* 0x00000003ad037221 */ /* 0x000fe20000010000 */
[----:B------:R-:W-:Y:S01]  /*14800*/  F2FP.F16.F32.PACK_AB R155, R211, R155 ;  /* 0x0000009bd39b723e */ /* 0x000fe200000000ff */
[----:B-----5:R-:W-:Y:S01]  /*14810*/  FADD.FTZ R0, R163, R0 ;  /* 0x00000000a3007221 */ /* 0x020fe20000010000 */
[----:B0-----:R-:W0:Y:S01]  /*14820*/  MUFU.EX2 R165, R170 ;  /* 0x000000aa00a57308 */ /* 0x001e220000000800 */
[----:B-1----:R-:W-:Y:S01]  /*14830*/  FADD.FTZ R3, R164, R3 ;  /* 0x00000003a4037221 */ /* 0x002fe20000010000 */
[----:B------:R-:W-:Y:S01]  /*14840*/  F2FP.F16.F32.PACK_AB R157, R213, R157 ;  /* 0x0000009dd59d723e */ /* 0x000fe200000000ff */
[----:B------:R-:W-:Y:S01]  /*14850*/  FMUL.FTZ R26, R26, R169 ;  /* 0x000000a91a1a7220 */ /* 0x000fe20000410000 */
[----:B--2---:R-:W-:Y:S01]  /*14860*/  F2FP.F16.F32.PACK_AB R152, R218, R181 ;  /* 0x000000b5da98723e */ /* 0x004fe200000000ff */
[----:B------:R-:W-:Y:S01]  /*14870*/  FADD.FTZ R3, R177, R3 ;  /* 0x00000003b1037221 */ /* 0x000fe20000010000 */
[----:B------:R-:W-:Y:S01]  /*14880*/  F2FP.F16.F32.PACK_AB R159, R161, R159 ;  /* 0x0000009fa19f723e */ /* 0x000fe200000000ff */
[-C--:B------:R-:W-:Y:S01]  /*14890*/  FMUL.FTZ R27, R27, R169.reuse ;  /* 0x000000a91b1b7220 */ /* 0x080fe20000410000 */
[----:B------:R-:W1:Y:S01]  /*148a0*/  MUFU.EX2 R166, R179 ;  /* 0x000000b300a67308 */ /* 0x000e620000000800 */
[----:B----4-:R-:W-:Y:S01]  /*148b0*/  FADD.FTZ R0, R168, R0 ;  /* 0x00000000a8007221 */ /* 0x010fe20000010000 */
[----:B------:R-:W-:Y:S01]  /*148c0*/  F2FP.F16.F32.PACK_AB R162, R173, R162 ;  /* 0x000000a2ada2723e */ /* 0x000fe200000000ff */
[----:B------:R-:W-:Y:S01]  /*148d0*/  FMUL.FTZ R30, R30, R169 ;  /* 0x000000a91e1e7220 */ /* 0x000fe20000410000 */
[----:B------:R-:W-:Y:S01]  /*148e0*/  F2FP.F16.F32.PACK_AB R161, R224, R217 ;  /* 0x000000d9e0a1723e */ /* 0x000fe200000000ff */
[----:B------:R-:W-:Y:S01]  /*148f0*/  FMUL.FTZ R31, R31, R169 ;  /* 0x000000a91f1f7220 */ /* 0x000fe20000410000 */
[----:B------:R-:W-:Y:S01]  /*14900*/  F2FP.F16.F32.PACK_AB R163, R168, R163 ;  /* 0x000000a3a8a3723e */ /* 0x000fe200000000ff */
[-C--:B------:R-:W-:Y:S01]  /*14910*/  FMUL.FTZ R34, R34, R169.reuse ;  /* 0x000000a922227220 */ /* 0x080fe20000410000 */
[----:B------:R-:W2:Y:S01]  /*14920*/  MUFU.EX2 R172, R172 ;  /* 0x000000ac00ac7308 */ /* 0x000ea20000000800 */
[----:B0-----:R-:W-:Y:S01]  /*14930*/  FADD.FTZ R0, R165, R0 ;  /* 0x00000000a5007221 */ /* 0x001fe20000010000 */
        /* <DEDUP_REMOVED lines=8> */
[----:B------:R-:W-:Y:S01]  /*149c0*/  F2FP.F16.F32.PACK_AB R166, R153, R166 ;  /* 0x000000a699a6723e */ /* 0x000fe200000000ff */
[-C--:B------:R-:W-:Y:S01]  /*149d0*/  FMUL.FTZ R46, R46, R169.reuse ;  /* 0x000000a92e2e7220 */ /* 0x080fe20000410000 */
[-C--:B------:R-:W-:Y:S01]  /*149e0*/  FMUL.FTZ R47, R47, R169.reuse ;  /* 0x000000a92f2f7220 */ /* 0x080fe20000410000 */
[----:B------:R-:W-:Y:S01]  /*149f0*/  FADD.FTZ R3, R153, R3 ;  /* 0x0000000399037221 */ /* 0x000fe20000010000 */
[----:B------:R-:W-:Y:S01]  /*14a00*/  F2FP.F16.F32.PACK_AB R153, R183, R178 ;  /* 0x000000b2b799723e */ /* 0x000fe200000000ff */
[----:B------:R-:W-:Y:S01]  /*14a10*/  BAR.SYNC.DEFER_BLOCKING 0xf, 0x100 ;  /* 0x03c4000000007b1d */ /* 0x000fe20000010000 */
[----:B------:R-:W-:Y:S01]  /*14a20*/  FMUL.FTZ R50, R50, R169 ;  /* 0x000000a932327220 */ /* 0x000fe20000410000 */
[C---:B--2---:R-:W-:Y:S01]  /*14a30*/  FADD.FTZ R0, R172.reuse, R0 ;  /* 0x00000000ac007221 */ /* 0x044fe20000010000 */
[----:B------:R-:W-:Y:S01]  /*14a40*/  F2FP.F16.F32.PACK_AB R165, R172, R165 ;  /* 0x000000a5aca5723e */ /* 0x000fe200000000ff */
[-C--:B------:R-:W-:Y:S01]  /*14a50*/  FMUL.FTZ R51, R51, R169.reuse ;  /* 0x000000a933337220 */ /* 0x080fe20000410000 */
[-C--:B------:R-:W-:Y:S01]  /*14a60*/  FMUL.FTZ R54, R54, R169.reuse ;  /* 0x000000a936367220 */ /* 0x080fe20000410000 */
[----:B------:R-:W1:Y:S01]  /*14a70*/  MUFU.EX2 R176, R176 ;  /* 0x000000b000b07308 */ /* 0x000e620000000800 */
        /* <DEDUP_REMOVED lines=16> */
[C---:B-1----:R-:W-:Y:S01]  /*14b80*/  F2FP.F16.F32.PACK_AB R167, R176.reuse, R167 ;  /* 0x000000a7b0a7723e */ /* 0x042fe200000000ff */
[----:B------:R0:W-:Y:S01]  /*14b90*/  STSM.16.M88.4 [R200+0x26800], R152 ;  /* 0x02680098c8007844 */ /* 0x0001e20000000200 */
[----:B------:R-:W-:Y:S01]  /*14ba0*/  FADD.FTZ R0, R176, R0 ;  /* 0x00000000b0007221 */ /* 0x000fe20000010000 */
        /* <DEDUP_REMOVED lines=39> */
.L_x_5949:
[----:B------:R0:W1:Y:S01]  /*14e20*/  SYNCS.PHASECHK.TRANS64.TRYWAIT P1, [R21+URZ+0x28c50], R209 ;  /* 0x028c50d1150075a7 */ /* 0x000062000802017f */
[----:B------:R-:W-:Y:S05]  /*14e30*/  @!P0 BRA `(.L_x_5950) ;  /* 0x0000000000048947 */ /* 0x000fea0003800000 */
[----:B------:R-:W-:Y:S01]  /*14e40*/  BPT.TRAP 0x1 ;  /* 0x000000040000795c */ /* 0x000fe20000300000 */
.L_x_5950:
[----:B------:R-:W-:Y:S04]  /*14e50*/  BSSY B1, `(.L_x_5951) ;  /* 0x0000004000017945 */ /* 0x000fe80003800000 */
[----:B-1----:R-:W-:Y:S05]  /*14e60*/  @P1 BRA `(.L_x_5952) ;  /* 0x0000000000081947 */ /* 0x002fea0003800000 */
[----:B------:R-:W1:Y:S02]  /*14e70*/  SYNCS.PHASECHK.TRANS64.TRYWAIT P1, [R21+URZ+0x28c50], R209 ;  /* 0x028c50d1150075a7 */ /* 0x000e64000802017f */
[----:B-1----:R-:W-:Y:S05]  /*14e80*/  @!P1 BRA `(.L_x_5953) ;  /* 0x000000f400c09947 */ /* 0x002fea0003800000 */
.L_x_5952:
[----:B------:R-:W-:Y:S05]  /*14e90*/  BSYNC B1 ;  /* 0x0000000000017941 */ /* 0x000fea0003800000 */
.L_x_5951:
        /* <DEDUP_REMOVED lines=8> */
[----:B------:R-:W-:Y:S01]  /*14f20*/  VIADD R152, R168, 0x80 ;  /* 0x00000080a8987836 */ /* 0x000fe20000000000 */
        /* <DEDUP_REMOVED lines=31> */
.L_x_5954:
[C---:B------:R-:W-:Y:S01]  /*15120*/  ISETP.GT.AND P1, PT, R12.reuse, R207, PT ;  /* 0x000000cf0c00720c */ /* 0x040fe20003f24270 */
[----:B01----:R-:W-:Y:S01]  /*15130*/  VIADD R21, R21, 0x28c60 ;  /* 0x00028c6015157836 */ /* 0x003fe20000000000 */
[----:B------:R-:W-:Y:S01]  /*15140*/  IADD3 R12, R12, -0x1, RZ ;  /* 0xffffffff0c0c7810 */ /* 0x000fe20007ffe0ff */
[----:B------:R-:W-:Y:S02]  /*15150*/  IMAD.MOV.U32 R211, RZ, RZ, R15 ;  /* 0x000000ffffd37224 */ /* 0x000fe400078e000f */
[----:B------:R-:W-:Y:S01]  /*15160*/  IMAD.MOV.U32 R213, RZ, RZ, R13 ;  /* 0x000000ffffd57224 */ /* 0x000fe200078e000d */
[----:B------:R-:W-:Y:S01]  /*15170*/  PRMT R21, R186, 0x654, R21 ;  /* 0x00000654ba157816 */ /* 0x000fe20000000015 */
[----:B------:R-:W-:-:S03]  /*15180*/  IMAD.MOV.U32 R217, RZ, RZ, R17 ;  /* 0x000000ffffd97224 */ /* 0x000fc600078e0011 */
[----:B------:R0:W-:Y:S03]  /*15190*/  SYNCS.ARRIVE.TRANS64.RED.A1T0 RZ, [R21+URZ], RZ ;  /* 0x000000ff15ff79a7 */ /* 0x0001e6000810043f */
[----:B------:R-:W-:Y:S05]  /*151a0*/  @P1 BRA `(.L_x_5955) ;  /* 0xffffffd400d01947 */ /* 0x000fea000383ffff */
.L_x_5934:
[----:B------:R-:W-:Y:S05]  /*151b0*/  BSYNC B0 ;  /* 0x0000000000007941 */ /* 0x000fea0003800000 */
.L_x_5933:
        /* <DEDUP_REMOVED lines=100> */
[-C--:B------:R-:W-:Y:S01]  /*15800*/  FMUL.FTZ R46, R46, R0.reuse ;  /* 0x000000002e2e7220 */ /* 0x080fe20000410000 */
        /* <DEDUP_REMOVED lines=68> */
.L_x_5809:
[----:B------:R-:W-:Y:S05]  /*15c50*/  BSYNC B7 ;  /* 0x0000000000077941 */ /* 0x000fea0003800000 */
.L_x_5797:
[----:B------:R-:W2:Y:S08]  /*15c60*/  S2UR UR4, SR_CgaCtaId ;  /* 0x00000000000479c3 */ /* 0x000eb00000008800 */
[----:B------:R-:W-:Y:S01]  /*15c70*/  BAR.SYNC.DEFER_BLOCKING 0x5, 0x180 ;  /* 0x0146000000007b1d */ /* 0x000fe20000010000 */
[----:B------:R-:W-:-:S05]  /*15c80*/  MOV R2, 0x400 ;  /* 0x0000040000027802 */ /* 0x000fca0000000f00 */
[----:B------:R-:W-:Y:S01]  /*15c90*/  BSSY B0, `(.L_x_5956) ;  /* 0x00004e7000007945 */ /* 0x000fe20003800000 */
[----:B--2---:R-:W-:-:S05]  /*15ca0*/  IMAD.U32 R186, RZ, RZ, UR4 ;  /* 0x00000004ffba7e24 */ /* 0x004fca000f8e00ff */
[----:B------:R-:W-:-:S05]  /*15cb0*/  LEA R2, R186, R2, 0x18 ;  /* 0x00000002ba027211 */ /* 0x000fca00078ec0ff */
[----:B-----5:R2:W4:Y:S01]  /*15cc0*/  LDS.128 R80, [R2+0x28cd0] ;  /* 0x028cd00002507984 */ /* 0x0205220000000c00 */
[----:B------:R-:W-:Y:S06]  /*15cd0*/  BAR.ARV 0x4, 0x180 ;  /* 0x0106000000007b1d */ /* 0x000fec0000002000 */
[----:B------:R-:W-:Y:S05]  /*15ce0*/  @P0 BRA `(.L_x_5957) ;  /* 0x0000003c00800947 */ /* 0x000fea0003800000 */
[----:B------:R-:W1:Y:S01]  /*15cf0*/  LDL R3, [R1+0x68] ;  /* 0x0000680001037983 */ /* 0x000e620000100800 */
[----:B------:R-:W2:Y:S01]  /*15d00*/  S2R R0, SR_SWINHI ;  /* 0x0000000000007919 */ /* 0x000ea20000002f00 */
[----:B---3--:R-:W-:Y:S01]  /*15d10*/  F2FP.F16.F32.PACK_AB R10, R29, R28 ;  /* 0x0000001c1d0a723e */ /* 0x008fe200000000ff */
[----:B------:R-:W-:Y:S01]  /*15d20*/  ULDC.64 UR4, c[0x0][0xc08] ;  /* 0x0003020000047ab9 */ /* 0x000fe20000000a00 */
[----:B0-----:R-:W-:Y:S01]  /*15d30*/  F2FP.F16.F32.PACK_AB R11, R31, R30 ;  /* 0x0000001e1f0b723e */ /* 0x001fe200000000ff */
[----:B------:R-:W3:Y:S01]  /*15d40*/  LDL R157, [R1+0x50] ;  /* 0x00005000019d7983 */ /* 0x000ee20000100800 */
[----:B------:R-:W-:Y:S01]  /*15d50*/  F2FP.F16.F32.PACK_AB R12, R33, R32 ;  /* 0x00000020210c723e */ /* 0x000fe200000000ff */
[----:B------:R-:W-:Y:S01]  /*15d60*/  ULDC.64 UR6, c[0x0][0xc00] ;  /* 0x0003000000067ab9 */ /* 0x000fe20000000a00 */
[----:B------:R-:W-:Y:S02]  /*15d70*/  MOV R152, R2 ;  /* 0x0000000200987202 */ /* 0x000fe40000000f00 */
[----:B--2---:R-:W-:-:S02]  /*15d80*/  MOV R153, R0 ;  /* 0x0000000000997202 */ /* 0x004fc40000000f00 */
[----:B------:R-:W-:Y:S02]  /*15d90*/  F2FP.F16.F32.PACK_AB R13, R35, R34 ;  /* 0x00000022230d723e */ /* 0x000fe400000000ff */
[----:B------:R-:W-:Y:S02]  /*15da0*/  F2FP.F16.F32.PACK_AB R14, R37, R36 ;  /* 0x00000024250e723e */ /* 0x000fe400000000ff */
[----:B------:R-:W-:Y:S01]  /*15db0*/  F2FP.F16.F32.PACK_AB R15, R39, R38 ;  /* 0x00000026270f723e */ /* 0x000fe200000000ff */
[----:B------:R-:W-:Y:S01]  /*15dc0*/  BAR.SYNC.DEFER_BLOCKING 0x1, 0x100 ;  /* 0x0044000000007b1d */ /* 0x000fe20000010000 */
[----:B-1----:R-:W-:-:S03]  /*15dd0*/  IMAD.WIDE R20, R3, 0x2, R152 ;  /* 0x0000000203147825 */ /* 0x002fc600078e0298 */
        /* <DEDUP_REMOVED lines=71> */
[----:B------:R-:W-:-:S04]  /*16250*/  LOP3.LUT R0, R8, 0x380, RZ, 0xc0, !PT ;  /* 0x0000038008007812 */ /* 0x000fc800078ec0ff */
[----:B------:R-:W-:Y:S02]  /*16260*/  SHF.R.U64 R0, R0, 0x3, RZ ;  /* 0x0000000300007819 */ /* 0x000fe400000012ff */
[----:B------:R-:W-:Y:S02]  /*16270*/  IADD3.X R9, RZ, R21, RZ, P0, !PT ;  /* 0x00000015ff097210 */ /* 0x000fe400007fe4ff */
[----:B------:R-:W-:Y:S02]  /*16280*/  LOP3.LUT R8, R0, R8, RZ, 0x3c, !PT ;  /* 0x0000000800087212 */ /* 0x000fe400078e3cff */
[----:B------:R-:W-:Y:S02]  /*16290*/  F2FP.F16.F32.PACK_AB R12, R7, R6 ;  /* 0x00000006070c723e */ /* 0x000fe400000000ff */
[----:B------:R-:W-:Y:S02]  /*162a0*/  MOV R8, R8 ;  /* 0x0000000800087202 */ /* 0x000fe40000000f00 */
[----:B------:R-:W-:-:S02]  /*162b0*/  F2FP.F16.F32.PACK_AB R13, R5, R4 ;  /* 0x00000004050d723e */ /* 0x000fc400000000ff */
        /* <DEDUP_REMOVED lines=74> */
[----:B------:R-:W-:Y:S02]  /*16760*/  IADD3 R0, P0, R20, 0x6060, RZ ;  /* 0x0000606014007810 */ /* 0x000fe40007f1e0ff */
[----:B------:R-:W-:Y:S02]  /*16770*/  MOV R3, R8 ;  /* 0x0000000800037202 */ /* 0x000fe40000000f00 */
[----:B------:R-:W-:Y:S01]  /*16780*/  F2FP.F16.F32.PACK_AB R8, R137, R136 ;  /* 0x000000888908723e */ /* 0x000fe200000000ff */
[----:B------:R-:W-:Y:S01]  /*16790*/  IMAD.X R21, RZ, RZ, R21, P0 ;  /* 0x000000ffff157224 */ /* 0x000fe200000e0615 */
[----:B------:R-:W-:Y:S02]  /*167a0*/  F2FP.F16.F32.PACK_AB R9, R139, R138 ;  /* 0x0000008a8b09723e */ /* 0x000fe400000000ff */
[----:B------:R-:W-:-:S02]  /*167b0*/  F2FP.F16.F32.PACK_AB R10, R141, R140 ;  /* 0x0000008c8d0a723e */ /* 0x000fc400000000ff */
[----:B------:R-:W-:Y:S02]  /*167c0*/  F2FP.F16.F32.PACK_AB R11, R143, R142 ;  /* 0x0000008e8f0b723e */ /* 0x000fe400000000ff */
[----:B------:R-:W-:-:S03]  /*167d0*/  ISETP.NE.U32.AND P0, PT, RZ, UR4, PT ;  /* 0x00000004ff007c0c */ /* 0x000fc6000bf05070 */
[----:B------:R0:W-:Y:S01]  /*167e0*/  STSM.16.M88.4 [R3], R8 ;  /* 0x0000000803007844 */ /* 0x0001e20000000200 */
[----:B------:R-:W-:Y:S02]  /*167f0*/  ISETP.NE.AND.EX P0, PT, RZ, UR5, PT, P0 ;  /* 0x00000005ff007c0c */ /* 0x000fe4000bf05300 */
[----:B------:R-:W-:Y:S02]  /*16800*/  F2FP.F16.F32.PACK_AB R12, R145, R144 ;  /* 0x00000090910c723e */ /* 0x000fe400000000ff */
[----:B0-----:R-:W-:-:S09]  /*16810*/  LOP3.LUT R3, R0, 0x380, RZ, 0xc0, !PT ;  /* 0x0000038000037812 */ /* 0x001fd200078ec0ff */
[----:B------:R-:W3:Y:S01]  /*16820*/  @P0 LDC.64 R10, c[0x0][0xc08] ;  /* 0x00030200ff0a0b82 */ /* 0x000ee20000000a00 */
[----:B------:R-:W-:-:S04]  /*16830*/  SHF.R.U64 R3, R3, 0x3, RZ ;  /* 0x0000000303037819 */ /* 0x000fc800000012ff */
[----:B------:R-:W-:Y:S02]  /*16840*/  LOP3.LUT R20, R3, R0, RZ, 0x3c, !PT ;  /* 0x0000000003147212 */ /* 0x000fe400078e3cff */
[----:B------:R-:W-:Y:S02]  /*16850*/  F2FP.F16.F32.PACK_AB R13, R147, R146 ;  /* 0x00000092930d723e */ /* 0x000fe400000000ff */
[----:B------:R-:W-:Y:S02]  /*16860*/  MOV R20, R20 ;  /* 0x0000001400147202 */ /* 0x000fe40000000f00 */
[----:B------:R-:W-:Y:S02]  /*16870*/  F2FP.F16.F32.PACK_AB R14, R149, R148 ;  /* 0x00000094950e723e */ /* 0x000fe400000000ff */
[----:B------:R-:W-:-:S05]  /*16880*/  F2FP.F16.F32.PACK_AB R15, R151, R150 ;  /* 0x00000096970f723e */ /* 0x000fca00000000ff */
[----:B------:R0:W-:Y:S01]  /*16890*/  STSM.16.M88.4 [R20], R12 ;  /* 0x0000000c14007844 */ /* 0x0001e20000000200 */
[----:B------:R-:W-:Y:S02]  /*168a0*/  ULDC UR4, c[0x0][0xa88] ;  /* 0x0002a20000047ab9 */ /* 0x000fe40000000800 */
[----:B------:R-:W-:Y:S02]  /*168b0*/  IMAD.U32 R8, RZ, RZ, UR4 ;  /* 0x00000004ff087e24 */ /* 0x000fe4000f8e00ff */
[----:B---3--:R-:W-:Y:S01]  /*168c0*/  @P0 IMAD.WIDE R10, R157, 0x4, R10 ;  /* 0x000000049d0a0825 */ /* 0x008fe200078e020a */
[----:B------:R-:W-:Y:S01]  /*168d0*/  BAR.SYNC.DEFER_BLOCKING 0x1, 0x100 ;  /* 0x0044000000007b1d */ /* 0x000fe20000010000 */
[----:B------:R-:W-:-:S04]  /*168e0*/  ISETP.NE.U32.AND P1, PT, RZ, UR6, PT ;  /* 0x00000006ff007c0c */ /* 0x000fc8000bf25070 */
[----:B------:R-:W-:Y:S01]  /*168f0*/  ISETP.NE.AND.EX P1, PT, RZ, UR7, PT, P1 ;  /* 0x00000007ff007c0c */ /* 0x000fe2000bf25310 */
[----:B------:R1:W5:Y:S02]  /*16900*/  @P0 LDG.E R8, desc[UR40][R10.64] ;  /* 0x000000280a080981 */ /* 0x000364000c1e1900 */
[----:B-1----:R-:W1:Y:S01]  /*16910*/  LDC.64 R10, c[0x0][0xc00] ;  /* 0x00030000ff0a7b82 */ /* 0x002e620000000a00 */
[----:B------:R-:W-:Y:S02]  /*16920*/  IMAD.MOV.U32 R3, RZ, RZ, RZ ;  /* 0x000000ffff037224 */ /* 0x000fe400078e00ff */
[----:B-1----:R-:W-:-:S07]  /*16930*/  IMAD.WIDE R10, R157, 0x4, R10 ;  /* 0x000000049d0a7825 */ /* 0x002fce00078e020a */
[----:B------:R0:W5:Y:S01]  /*16940*/  @P1 LDG.E R3, desc[UR40][R10.64] ;  /* 0x000000280a031981 */ /* 0x000162000c1e1900 */
[----:B------:R-:W-:Y:S05]  /*16950*/  @P0 BRA `(.L_x_5958) ;  /* 0x0000000000100947 */ /* 0x000fea0003800000 */
[----:B------:R-:W-:Y:S05]  /*16960*/  @!P1 BRA `(.L_x_5958) ;  /* 0x00000000000c9947 */ /* 0x000fea0003800000 */
[----:B-----5:R-:W2:Y:S04]  /*16970*/  LDG.E R8, desc[UR40][R10.64] ;  /* 0x000000280a087981 */ /* 0x020ea8000c1e1900 */
[----:B0-----:R-:W2:Y:S02]  /*16980*/  LDG.E R10, desc[UR40][R10.64+0x4] ;  /* 0x000004280a0a7981 */ /* 0x001ea4000c1e1900 */
[----:B--2---:R-:W-:-:S07]  /*16990*/  IMAD.IADD R8, R10, 0x1, -R8 ;  /* 0x000000010a087824 */ /* 0x004fce00078e0a08 */
.L_x_5958:
[----:B------:R-:W2:Y:S01]  /*169a0*/  LDL R0, [R1+0x5c] ;  /* 0x00005c0001007983 */ /* 0x000ea20000100800 */
[----:B------:R-:W-:-:S03]  /*169b0*/  ULDC UR4, c[0x0][0xad4] ;  /* 0x0002b50000047ab9 */ /* 0x000fc60000000800 */
[----:B------:R-:W3:Y:S04]  /*169c0*/  LDL.LU R9, [R1+0x4c] ;  /* 0x00004c0001097983 */ /* 0x000ee80000300800 */
[----:B--2---:R-:W1:Y:S01]  /*169d0*/  SHFL.IDX PT, R0, R0, RZ, 0x1f ;  /* 0x00001fff00007589 */ /* 0x004e6200000e0000 */
[----:B---3--:R-:W-:-:S04]  /*169e0*/  ISETP.NE.AND P1, PT, R9, RZ, PT ;  /* 0x000000ff0900720c */ /* 0x008fc80003f25270 */
[----:B------:R-:W-:Y:S02]  /*169f0*/  SEL R9, R9, UR4, P1 ;  /* 0x0000000409097c07 */ /* 0x000fe40008800000 */
[----:B-1----:R-:W-:Y:S02]  /*16a00*/  ISETP.NE.AND P0, PT, R0, RZ, PT ;  /* 0x000000ff0000720c */ /* 0x002fe40003f05270 */
[----:B-----5:R-:W-:-:S11]  /*16a10*/  SHF.R.S32.HI R0, RZ, 0x1f, R3 ;  /* 0x0000001fff007819 */ /* 0x020fd60000011403 */
[----:B------:R-:W-:Y:S05]  /*16a20*/  @P0 BRA `(.L_x_5959) ;  /* 0x0000000000fc0947 */ /* 0x000fea0003800000 */
[----:B----4-:R-:W2:Y:S04]  /*16a30*/  LDL R80, [R1+0x54] ;  /* 0x0000540001507983 */ /* 0x010ea80000100800 */
[----:B------:R-:W3:Y:S01]  /*16a40*/  LDL R158, [R1+0x64] ;  /* 0x00006400019e7983 */ /* 0x000ee20000100800 */
[----:B0-----:R-:W-:Y:S01]  /*16a50*/  IMAD.MOV.U32 R14, RZ, RZ, 0x9b8 ;  /* 0x000009b8ff0e7424 */ /* 0x001fe200078e00ff */
[----:B------:R-:W-:Y:S01]  /*16a60*/  ISETP.GT.AND P1, PT, R9, 0x1, PT ;  /* 0x000000010900780c */ /* 0x000fe20003f24270 */
[----:B------:R-:W0:Y:S01]  /*16a70*/  LDC R156, c[0x0][0xbe8] ;  /* 0x0002fa00ff9c7b82 */ /* 0x000e220000000800 */
[----:B------:R-:W-:Y:S01]  /*16a80*/  ISETP.NE.U32.AND P0, PT, RZ, UR6, PT ;  /* 0x00000006ff007c0c */ /* 0x000fe2000bf05070 */
[----:B------:R-:W-:Y:S01]  /*16a90*/  IMAD.IADD R23, R206, 0x1, R196 ;  /* 0x00000001ce177824 */ /* 0x000fe200078e02c4 */
[----:B------:R-:W-:-:S02]  /*16aa0*/  SEL R14, R14, 0x978, P1 ;  /* 0x000009780e0e7807 */ /* 0x000fc40000800000 */
[----:B------:R-:W-:Y:S02]  /*16ab0*/  ISETP.NE.AND.EX P0, PT, RZ, UR7, PT, P0 ;  /* 0x00000007ff007c0c */ /* 0x000fe4000bf05300 */
[----:B------:R-:W-:Y:S01]  /*16ac0*/  SHF.R.S32.HI R15, RZ, 0x1f, R157 ;  /* 0x0000001fff0f7819 */ /* 0x000fe2000001149d */
[----:B------:R-:W1:Y:S01]  /*16ad0*/  LDC.64 R12, c[0x0][R14+0x220] ;  /* 0x000088000e0c7b82 */ /* 0x000e620000000a00 */
[----:B------:R-:W-:Y:S02]  /*16ae0*/  SEL R20, R157, RZ, !P0 ;  /* 0x000000ff9d147207 */ /* 0x000fe40004000000 */
[----:B------:R-:W-:-:S05]  /*16af0*/  SEL R15, R15, RZ, !P0 ;  /* 0x000000ff0f0f7207 */ /* 0x000fca0004000000 */
[----:B------:R-:W4:Y:S01]  /*16b00*/  LDC.64 R10, c[0x0][R14+0x218] ;  /* 0x000086000e0a7b82 */ /* 0x000f220000000a00 */
[----:B0-----:R-:W-:Y:S01]  /*16b10*/  ISETP.NE.AND P0, PT, R156, 0x1, PT ;  /* 0x000000019c00780c */ /* 0x001fe20003f05270 */
[----:B-1----:R-:W-:-:S04]  /*16b20*/  IMAD R13, R13, R20, RZ ;  /* 0x000000140d0d7224 */ /* 0x002fc800078e02ff */
[C---:B------:R-:W-:Y:S02]  /*16b30*/  IMAD R15, R12.reuse, R15, R13 ;  /* 0x0000000f0c0f7224 */ /* 0x040fe400078e020d */
[----:B------:R-:W-:-:S04]  /*16b40*/  IMAD.WIDE.U32 R12, R12, R20, RZ ;  /* 0x000000140c0c7225 */ /* 0x000fc800078e00ff */
[-C--:B----4-:R-:W-:Y:S02]  /*16b50*/  IMAD R20, R11, R188.reuse, RZ ;  /* 0x000000bc0b147224 */ /* 0x090fe400078e02ff */
[----:B------:R-:W-:-:S04]  /*16b60*/  IMAD.WIDE.U32 R10, R10, R188, RZ ;  /* 0x000000bc0a0a7225 */ /* 0x000fc800078e00ff */
[----:B------:R-:W-:Y:S01]  /*16b70*/  IMAD.IADD R20, R11, 0x1, R20 ;  /* 0x000000010b147824 */ /* 0x000fe200078e0214 */
[----:B------:R-:W-:Y:S01]  /*16b80*/  IADD3 R21, P2, P3, R12, R10, R3 ;  /* 0x0000000a0c157210 */ /* 0x000fe20007b5e003 */
[----:B------:R-:W0:Y:S01]  /*16b90*/  @P0 LDC R11, c[0x0][0xbec] ;  /* 0x0002fb00ff0b0b82 */ /* 0x000e220000000800 */
[----:B------:R-:W-:-:S05]  /*16ba0*/  IMAD.IADD R15, R13, 0x1, R15 ;  /* 0x000000010d0f7824 */ /* 0x000fca00078e020f */
[----:B------:R-:W-:Y:S01]  /*16bb0*/  IADD3.X R15, R15, R20, R0, P2, P3 ;  /* 0x000000140f0f7210 */ /* 0x000fe200017e6400 */
[----:B------:R-:W-:Y:S01]  /*16bc0*/  IMAD.MOV.U32 R20, RZ, RZ, R23 ;  /* 0x000000ffff147224 */ /* 0x000fe200078e0017 */
[----:B------:R-:W1:Y:S01]  /*16bd0*/  @P0 LDC R10, c[0x0][0xbf0] ;  /* 0x0002fc00ff0a0b82 */ /* 0x000e620000000800 */
[----:B0-----:R-:W-:-:S05]  /*16be0*/  @P0 IMAD.HI.U32 R11, R23, R11, RZ ;  /* 0x0000000b170b0227 */ /* 0x001fca00078e00ff */
[----:B-1----:R-:W-:Y:S02]  /*16bf0*/  @P0 SHF.R.U32.HI R20, RZ, R10, R11 ;  /* 0x0000000aff140219 */ /* 0x002fe4000001160b */
[----:B------:R-:W0:Y:S01]  /*16c00*/  LDC.64 R10, c[0x0][R14+0x228] ;  /* 0x00008a000e0a7b82 */ /* 0x000e220000000a00 */
[----:B--2---:R-:W-:-:S05]  /*16c10*/  SEL R80, R80, RZ, P1 ;  /* 0x000000ff50507207 */ /* 0x004fca0000800000 */
        /* <DEDUP_REMOVED lines=9> */
[----:B------:R-:W-:-:S02]  /*16cb0*/  IMAD.IADD R15, R194, 0x1, R196 ;  /* 0x00000001c20f7824 */ /* 0x000fc400078e02c4 */
[----:B0-----:R-:W-:Y:S01]  /*16cc0*/  SHF.R.S32.HI R14, RZ, 0x1f, R21 ;  /* 0x0000001fff0e7819 */ /* 0x001fe20000011415 */
[-C--:B-1----:R-:W-:Y:S02]  /*16cd0*/  IMAD R11, R11, R21.reuse, RZ ;  /* 0x000000150b0b7224 */ /* 0x082fe400078e02ff */
[----:B------:R-:W-:-:S04]  /*16ce0*/  IMAD.WIDE.U32 R12, R10, R21, R12 ;  /* 0x000000150a0c7225 */ /* 0x000fc800078e000c */
[----:B------:R-:W-:Y:S02]  /*16cf0*/  IMAD R14, R10, R14, R11 ;  /* 0x0000000e0a0e7224 */ /* 0x000fe400078e020b */
[----:B------:R-:W0:Y:S02]  /*16d00*/  LDC.64 R10, c[0x0][0xba8] ;  /* 0x0002ea00ff0a7b82 */ /* 0x000e240000000a00 */
[----:B------:R-:W-:-:S06]  /*16d10*/  IMAD.IADD R14, R13, 0x1, R14 ;  /* 0x000000010d0e7824 */ /* 0x000fcc00078e020e */
[----:B0-----:R-:W0:Y:S08]  /*16d20*/  @!P1 LDC R10, c[0x0][0xb50] ;  /* 0x0002d400ff0a9b82 */ /* 0x001e300000000800 */
[----:B------:R-:W1:Y:S01]  /*16d30*/  @!P1 LDC R11, c[0x0][0xb54] ;  /* 0x0002d500ff0b9b82 */ /* 0x000e620000000800 */
[----:B0-----:R-:W-:Y:S02]  /*16d40*/  LEA R13, P0, R12, R10, 0x2 ;  /* 0x0000000a0c0d7211 */ /* 0x001fe400078010ff */
[----:B---3--:R-:W-:-:S02]  /*16d50*/  IADD3 R10, -R158, RZ, RZ ;  /* 0x000000ff9e0a7210 */ /* 0x008fc40007ffe1ff */
[----:B-1----:R-:W-:Y:S02]  /*16d60*/  LEA.HI.X R14, R12, R11, R14, 0x2, P0 ;  /* 0x0000000b0c0e7211 */ /* 0x002fe400000f140e */
[----:B------:R-:W-:Y:S01]  /*16d70*/  ISETP.NE.AND P0, PT, R189, R10, PT ;  /* 0x0000000abd00720c */ /* 0x000fe20003f05270 */
[----:B------:R-:W-:Y:S04]  /*16d80*/  SHFL.IDX PT, R12, R13, 0x1, 0x1c1f ;  /* 0x003c1f000d0c7f89 */ /* 0x000fe800000e0000 */
[----:B------:R-:W-:Y:S04]  /*16d90*/  SHFL.IDX PT, R10, R13, RZ, 0x1c1f ;  /* 0x001c1fff0d0a7589 */ /* 0x000fe800000e0000 */
[----:B------:R-:W0:Y:S04]  /*16da0*/  SHFL.IDX PT, R11, R14, RZ, 0x1c1f ;  /* 0x001c1fff0e0b7589 */ /* 0x000e2800000e0000 */
[----:B------:R1:W2:Y:S02]  /*16db0*/  SHFL.IDX PT, R13, R14, 0x1, 0x1c1f ;  /* 0x003c1f000e0d7f89 */ /* 0x0002a400000e0000 */
[----:B-1----:R-:W-:-:S05]  /*16dc0*/  IMAD R14, R8, R156, RZ ;  /* 0x0000009c080e7224 */ /* 0x002fca00078e02ff */
[C---:B------:R-:W-:Y:S01]  /*16dd0*/  ISETP.GE.OR P1, PT, R15.reuse, R14, P0 ;  /* 0x0000000e0f00720c */ /* 0x040fe20000726670 */
[----:B------:R-:W-:-:S05]  /*16de0*/  VIADD R15, R15, 0x8 ;  /* 0x000000080f0f7836 */ /* 0x000fca0000000000 */
[----:B------:R-:W-:-:S07]  /*16df0*/  ISETP.GE.OR P0, PT, R15, R14, P0 ;  /* 0x0000000e0f00720c */ /* 0x000fce0000706670 */
[----:B0-----:R1:W-:Y:S06]  /*16e00*/  @!P1 ST.E desc[UR40][R10.64], R155 ;  /* 0x0000009b0a009985 */ /* 0x0013ec000c101928 */
[----:B--2---:R1:W-:Y:S02]  /*16e10*/  @!P0 ST.E desc[UR40][R12.64], R154 ;  /* 0x0000009a0c008985 */ /* 0x0043e4000c101928 */
.L_x_5959:
        /* <DEDUP_REMOVED lines=9> */
[----:B------:R-:W-:-:S04]  /*16eb0*/  SHF.R.S32.HI R4, RZ, 0x1f, R21 ;  /* 0x0000001fff047819 */ /* 0x000fc80000011415 */
[----:B------:R-:W-:-:S04]  /*16ec0*/  LEA.HI R23, R4, R21, RZ, 0x3 ;  /* 0x0000001504177211 */ /* 0x000fc800078f18ff */
[----:B0-----:R-:W-:-:S05]  /*16ed0*/  SHF.R.S32.HI R20, RZ, 0x3, R23 ;  /* 0x00000003ff147819 */ /* 0x001fca0000011417 */
[----:B------:R-:W-:-:S04]  /*16ee0*/  IMAD R5, R20, 0x40, R199 ;  /* 0x0000004014057824 */ /* 0x000fc800078e02c7 */
[----:B------:R-:W-:-:S03]  /*16ef0*/  IMAD.WIDE R152, R5, 0x2, R152 ;  /* 0x0000000205987825 */ /* 0x000fc600078e0298 */
[----:B------:R-:W-:Y:S01]  /*16f00*/  IADD3 R37, P0, R152, 0x5000, RZ ;  /* 0x0000500098257810 */ /* 0x000fe20007f1e0ff */
[----:B------:R-:W-:Y:S01]  /*16f10*/  IMAD R0, R0, UR4, RZ ;  /* 0x0000000400007c24 */ /* 0x000fe2000f8e02ff */
[----:B------:R-:W-:Y:S02]  /*16f20*/  IADD3 R41, P1, R152, 0x6000, RZ ;  /* 0x0000600098297810 */ /* 0x000fe40007f3e0ff */
[----:B------:R-:W-:Y:S01]  /*16f30*/  LOP3.LUT R36, R37, 0x380, RZ, 0xc0, !PT ;  /* 0x0000038025247812 */ /* 0x000fe200078ec0ff */
[----:B------:R-:W-:Y:S01]  /*16f40*/  IMAD R87, R3, UR5, R0 ;  /* 0x0000000503577c24 */ /* 0x000fe2000f8e0200 */
[----:B------:R-:W-:Y:S02]  /*16f50*/  LOP3.LUT R40, R41, 0x380, RZ, 0xc0, !PT ;  /* 0x0000038029287812 */ /* 0x000fe400078ec0ff */
[----:B------:R-:W-:Y:S01]  /*16f60*/  SHF.R.U64 R36, R36, 0x3, RZ ;  /* 0x0000000324247819 */ /* 0x000fe200000012ff */
[----:B-1----:R-:W-:Y:S01]  /*16f70*/  IMAD.WIDE.U32 R10, R3, UR4, RZ ;  /* 0x00000004030a7c25 */ /* 0x002fe2000f8e00ff */
[----:B------:R-:W-:Y:S01]  /*16f80*/  LOP3.LUT R0, R23, 0xfffffff8, RZ, 0xc0, !PT ;  /* 0xfffffff817007812 */ /* 0x000fe200078ec0ff */
[----:B------:R-:W-:Y:S01]  /*16f90*/  ULDC.64 UR4, c[0x0][0xae8] ;  /* 0x0002ba0000047ab9 */ /* 0x000fe20000000a00 */
[----:B------:R-:W-:Y:S01]  /*16fa0*/  LOP3.LUT R36, R36, R37, RZ, 0x3c, !PT ;  /* 0x0000002524247212 */ /* 0x000fe200078e3cff */
[----:B------:R-:W-:Y:S01]  /*16fb0*/  IMAD.X R37, RZ, RZ, R153, P0 ;  /* 0x000000ffff257224 */ /* 0x000fe200000e0699 */
[----:B------:R-:W-:-:S02]  /*16fc0*/  IADD3 R65, P0, R152, 0xc000, RZ ;  /* 0x0000c00098417810 */ /* 0x000fc40007f1e0ff */
[----:B------:R-:W-:Y:S02]  /*16fd0*/  IADD3 R45, P2, R152, 0x7000, RZ ;  /* 0x00007000982d7810 */ /* 0x000fe40007f5e0ff */
[----:B------:R-:W-:Y:S01]  /*16fe0*/  LOP3.LUT R64, R65, 0x380, RZ, 0xc0, !PT ;  /* 0x0000038041407812 */ /* 0x000fe200078ec0ff */
[----:B------:R-:W-:Y:S01]  /*16ff0*/  IMAD.IADD R11, R11, 0x1, R87 ;  /* 0x000000010b0b7824 */ /* 0x000fe200078e0257 */
[----:B------:R-:W-:Y:S01]  /*17000*/  SHF.R.U64 R40, R40, 0x3, RZ ;  /* 0x0000000328287819 */ /* 0x000fe200000012ff */
[----:B------:R-:W-:Y:S01]  /*17010*/  IMAD.IADD R3, R21, 0x1, -R0 ;  /* 0x0000000115037824 */ /* 0x000fe200078e0a00 */
[----:B------:R-:W-:Y:S01]  /*17020*/  SHF.R.U64 R64, R64, 0x3, RZ ;  /* 0x0000000340407819 */ /* 0x000fe200000012ff */
[----:B------:R-:W-:Y:S01]  /*17030*/  IMAD.WIDE.U32 R10, R188, UR4, R10 ;  /* 0x00000004bc0a7c25 */ /* 0x000fe2000f8e000a */
[----:B------:R-:W-:Y:S01]  /*17040*/  LOP3.LUT R44, R45, 0x380, RZ, 0xc0, !PT ;  /* 0x000003802d2c7812 */ /* 0x000fe200078ec0ff */
[----:B------:R-:W5:Y:S01]  /*17050*/  LD.E.128 R36, desc[UR40][R36.64] ;  /* 0x0000002824247980 */ /* 0x000f62000c101d00 */
[----:B------:R-:W-:Y:S01]  /*17060*/  LOP3.LUT R64, R64, R65, RZ, 0x3c, !PT ;  /* 0x0000004140407212 */ /* 0x000fe200078e3cff */
[----:B------:R-:W-:Y:S01]  /*17070*/  IMAD.X R65, RZ, RZ, R153, P0 ;  /* 0x000000ffff417224 */ /* 0x000fe200000e0699 */
[----:B---3--:R-:W-:-:S02]  /*17080*/  ISETP.NE.AND P0, PT, R85, 0x1, PT ;  /* 0x000000015500780c */ /* 0x008fc40003f05270 */
[----:B------:R-:W-:Y:S01]  /*17090*/  SHF.R.S32.HI R0, RZ, 0x1f, R9 ;  /* 0x0000001fff007819 */ /* 0x000fe20000011409 */
[----:B------:R-:W-:Y:S01]  /*170a0*/  IMAD R11, R188, UR5, R11 ;  /* 0x00000005bc0b7c24 */ /* 0x000fe2000f8e020b */
[----:B------:R-:W-:Y:S01]  /*170b0*/  ULDC.64 UR4, c[0x0][0xaf0] ;  /* 0x0002bc0000047ab9 */ /* 0x000fe20000000a00 */
[----:B------:R-:W-:Y:S01]  /*170c0*/  IMAD R3, R3, 0x20, R20 ;  /* 0x0000002003037824 */ /* 0x000fe200078e0214 */
[----:B------:R-:W-:Y:S01]  /*170d0*/  IADD3 R13, P3, R152, 0x1000, RZ ;  /* 0x00001000980d7810 */ /* 0x000fe20007f7e0ff */
[C---:B------:R-:W-:Y:S01]  /*170e0*/  VIADD R166, R199.reuse, 0x40 ;  /* 0x00000040c7a67836 */ /* 0x040fe20000000000 */
[----:B------:R-:W-:Y:S01]  /*170f0*/  LOP3.LUT R40, R40, R41, RZ, 0x3c, !PT ;  /* 0x0000002928287212 */ /* 0x000fe200078e3cff */
[C---:B------:R-:W-:Y:S01]  /*17100*/  VIADD R164, R199.reuse, 0x80 ;  /* 0x00000080c7a47836 */ /* 0x040fe20000000000 */
[----:B------:R-:W-:Y:S01]  /*17110*/  SHF.R.U64 R44, R44, 0x3, RZ ;  /* 0x000000032c2c7819 */ /* 0x000fe200000012ff */
[----:B------:R-:W-:Y:S01]  /*17120*/  VIADD R162, R199, 0xc0 ;  /* 0x000000c0c7a27836 */ /* 0x000fe20000000000 */
[----:B------:R-:W-:Y:S01]  /*17130*/  LOP3.LUT R12, R13, 0x380, RZ, 0xc0, !PT ;  /* 0x000003800d0c7812 */ /* 0x000fe200078ec0ff */
[----:B------:R-:W0:Y:S01]  /*17140*/  @P0 LDC R84, c[0x0][0xbec] ;  /* 0x0002fb00ff540b82 */ /* 0x000e220000000800 */
[----:B------:R-:W-:Y:S01]  /*17150*/  IADD3 R25, P4, R152, 0x2000, RZ ;  /* 0x0000200098197810 */ /* 0x000fe20007f9e0ff */
[C---:B------:R-:W-:Y:S01]  /*17160*/  VIADD R160, R199.reuse, 0x100 ;  /* 0x00000100c7a07836 */ /* 0x040fe20000000000 */
[----:B------:R-:W-:Y:S01]  /*17170*/  LOP3.LUT R44, R44, R45, RZ, 0x3c, !PT ;  /* 0x0000002d2c2c7212 */ /* 0x000fe200078e3cff */
[----:B------:R-:W-:Y:S01]  /*17180*/  VIADD R158, R199, 0x140 ;  /* 0x00000140c79e7836 */ /* 0x000fe20000000000 */
[----:B------:R-:W-:Y:S01]  /*17190*/  SHF.R.U64 R12, R12, 0x3, RZ ;  /* 0x000000030c0c7819 */ /* 0x000fe200000012ff */
[----:B------:R-:W5:Y:S01]  /*171a0*/  LD.E.128 R64, desc[UR40][R64.64] ;  /* 0x0000002840407980 */ /* 0x000f62000c101d00 */
[----:B------:R-:W-:Y:S01]  /*171b0*/  IADD3 R29, P5, R152, 0x3000, RZ ;  /* 0x00003000981d7810 */ /* 0x000fe20007fbe0ff */
[----:B------:R-:W1:Y:S01]  /*171c0*/  @P0 LDC R86, c[0x0][0xbf0] ;  /* 0x0002fc00ff560b82 */ /* 0x000e620000000800 */
[----:B----4-:R-:W-:Y:S01]  /*171d0*/  IMAD R80, R0, UR4, RZ ;  /* 0x0000000400507c24 */ /* 0x010fe2000f8e02ff */
[----:B------:R-:W-:Y:S01]  /*171e0*/  LOP3.LUT R12, R12, R13, RZ, 0x3c, !PT ;  /* 0x0000000d0c0c7212 */ /* 0x000fe200078e3cff */
[----:B------:R-:W-:Y:S01]  /*171f0*/  IMAD.IADD R23, R196, 0x1, R3 ;  /* 0x00000001c4177824 */ /* 0x000fe200078e0203 */
[C---:B------:R-:W-:Y:S01]  /*17200*/  IADD3 R33, P6, R152.reuse, 0x4000, RZ ;  /* 0x0000400098217810 */ /* 0x040fe20007fde0ff */
[----:B------:R-:W-:Y:S01]  /*17210*/  IMAD.X R41, RZ, RZ, R153, P1 ;  /* 0x000000ffff297224 */ /* 0x000fe200008e0699 */
[----:B------:R-:W-:Y:S01]  /*17220*/  IADD3 R69, P1, R152, 0xd000, RZ ;  /* 0x0000d00098457810 */ /* 0x000fe20007f3e0ff */
[----:B------:R-:W-:Y:S01]  /*17230*/  IMAD.WIDE.U32 R10, R9, UR4, R10 ;  /* 0x00000004090a7c25 */ /* 0x000fe2000f8e000a */
[----:B------:R-:W2:Y:S01]  /*17240*/  LDC R0, c[0x0][0xac8] ;  /* 0x0002b200ff007b82 */ /* 0x000ea20000000800 */
[----:B------:R-:W-:-:S02]  /*17250*/  LOP3.LUT R24, R25, 0x380, RZ, 0xc0, !PT ;  /* 0x0000038019187812 */ /* 0x000fc400078ec0ff */
[----:B------:R-:W-:Y:S01]  /*17260*/  IMAD R21, R9, UR5, R80 ;  /* 0x0000000509157c24 */ /* 0x000fe2000f8e0250 */
[----:B------:R-:W-:Y:S01]  /*17270*/  LOP3.LUT R68, R69, 0x380, RZ, 0xc0, !PT ;  /* 0x0000038045447812 */ /* 0x000fe200078ec0ff */
[--C-:B------:R-:W-:Y:S01]  /*17280*/  IMAD.X R45, RZ, RZ, R153.reuse, P2 ;  /* 0x000000ffff2d7224 */ /* 0x100fe200010e0699 */
[----:B------:R-:W-:Y:S01]  /*17290*/  IADD3 R73, P2, R152, 0xe000, RZ ;  /* 0x0000e00098497810 */ /* 0x000fe20007f5e0ff */
[----:B------:R-:W-:Y:S01]  /*172a0*/  IMAD.X R13, RZ, RZ, R153, P3 ;  /* 0x000000ffff0d7224 */ /* 0x000fe200018e0699 */
[----:B------:R-:W-:Y:S01]  /*172b0*/  SHF.R.U64 R68, R68, 0x3, RZ ;  /* 0x0000000344447819 */ /* 0x000fe200000012ff */
[----:B0-----:R-:W-:Y:S01]  /*172c0*/  @P0 IMAD.HI.U32 R3, R23, R84, RZ ;  /* 0x0000005417030227 */ /* 0x001fe200078e00ff */
[----:B------:R-:W-:Y:S01]  /*172d0*/  LOP3.LUT R72, R73, 0x380, RZ, 0xc0, !PT ;  /* 0x0000038049487812 */ /* 0x000fe200078ec0ff */
[----:B------:R-:W-:Y:S01]  /*172e0*/  ULDC.64 UR4, c[0x0][0xae0] ;  /* 0x0002b80000047ab9 */ /* 0x000fe20000000a00 */
[----:B------:R-:W-:Y:S01]  /*172f0*/  IADD3 R49, P3, R152, 0x8000, RZ ;  /* 0x0000800098317810 */ /* 0x000fe20007f7e0ff */
[----:B------:R-:W-:Y:S01]  /*17300*/  IMAD.MOV.U32 R9, RZ, RZ, R23 ;  /* 0x000000ffff097224 */ /* 0x000fe200078e0017 */
[----:B------:R-:W-:Y:S01]  /*17310*/  LOP3.LUT R68, R68, R69, RZ, 0x3c, !PT ;  /* 0x0000004544447212 */ /* 0x000fe200078e3cff */
[----:B------:R-:W-:Y:S01]  /*17320*/  IMAD.X R69, RZ, RZ, R153, P1 ;  /* 0x000000ffff457224 */ /* 0x000fe200008e0699 */
[----:B-1----:R-:W-:Y:S01]  /*17330*/  @P0 SHF.R.U32.HI R9, RZ, R86, R3 ;  /* 0x00000056ff090219 */ /* 0x002fe20000011603 */
[----:B------:R-:W-:Y:S01]  /*17340*/  IMAD.IADD R11, R11, 0x1, R21 ;  /* 0x000000010b0b7824 */ /* 0x000fe200078e0215 */
[----:B------:R-:W-:Y:S01]  /*17350*/  SHF.R.U64 R72, R72, 0x3, RZ ;  /* 0x0000000348487819 */ /* 0x000fe200000012ff */
[----:B------:R-:W5:Y:S01]  /*17360*/  LD.E.128 R12, desc[UR40][R12.64] ;  /* 0x000000280c0c7980 */ /* 0x000f62000c101d00 */
[----:B------:R-:W-:Y:S01]  /*17370*/  LOP3.LUT R28, R29, 0x380, RZ, 0xc0, !PT ;  /* 0x000003801d1c7812 */ /* 0x000fe200078ec0ff */
[----:B------:R-:W-:Y:S01]  /*17380*/  IMAD.MOV R80, RZ, RZ, -R9 ;  /* 0x000000ffff507224 */ /* 0x000fe200078e0a09 */
[----:B------:R-:W-:Y:S01]  /*17390*/  LOP3.LUT R32, R33, 0x380, RZ, 0xc0, !PT ;  /* 0x0000038021207812 */ /* 0x000fe200078ec0ff */
[----:B------:R-:W5:Y:S01]  /*173a0*/  LD.E.128 R40, desc[UR40][R40.64] ;  /* 0x0000002828287980 */ /* 0x000f62000c101d00 */
[----:B--2---:R-:W-:Y:S01]  /*173b0*/  ISETP.GE.AND P1, PT, R166, R0, PT ;  /* 0x00000000a600720c */ /* 0x004fe20003f26270 */
[----:B------:R-:W-:Y:S01]  /*173c0*/  IMAD R3, R85, R80, R23 ;  /* 0x0000005055037224 */ /* 0x000fe200078e0217 */
[----:B------:R-:W-:Y:S01]  /*173d0*/  SHF.R.S32.HI R23, RZ, 0x1f, R9 ;  /* 0x0000001fff177819 */ /* 0x000fe20000011409 */
[----:B------:R-:W-:Y:S01]  /*173e0*/  IMAD R21, R8, R85, RZ ;  /* 0x0000005508157224 */ /* 0x000fe200078e02ff */
[----:B------:R-:W-:Y:S01]  /*173f0*/  LOP3.LUT R48, R49, 0x380, RZ, 0xc0, !PT ;  /* 0x0000038031307812 */ /* 0x000fe200078ec0ff */
[----:B------:R-:W5:Y:S01]  /*17400*/  LD.E.128 R44, desc[UR40][R44.64] ;  /* 0x000000282c2c7980 */ /* 0x000f62000c101d00 */
[----:B------:R-:W-:Y:S01]  /*17410*/  LOP3.LUT R72, R72, R73, RZ, 0x3c, !PT ;  /* 0x0000004948487212 */ /* 0x000fe200078e3cff */
[----:B------:R-:W-:Y:S01]  /*17420*/  IMAD R8, R23, UR4, RZ ;  /* 0x0000000417087c24 */ /* 0x000fe2000f8e02ff */
[----:B------:R-:W-:Y:S01]  /*17430*/  SEL R23, RZ, 0xffffffff, P1 ;  /* 0xffffffffff177807 */ /* 0x000fe20000800000 */
[----:B------:R-:W-:Y:S01]  /*17440*/  IMAD.X R73, RZ, RZ, R153, P2 ;  /* 0x000000ffff497224 */ /* 0x000fe200010e0699 */
[----:B------:R-:W-:Y:S01]  /*17450*/  SHF.R.U64 R24, R24, 0x3, RZ ;  /* 0x0000000318187819 */ /* 0x000fe200000012ff */
[----:B------:R-:W5:Y:S01]  /*17460*/  LD.E.128 R68, desc[UR40][R68.64] ;  /* 0x0000002844447980 */ /* 0x000f62000c101d00 */
[----:B------:R-:W-:-:S02]  /*17470*/  SHF.R.U64 R28, R28, 0x3, RZ ;  /* 0x000000031c1c7819 */ /* 0x000fc400000012ff */
[----:B------:R-:W-:Y:S02]  /*17480*/  SHF.R.U64 R32, R32, 0x3, RZ ;  /* 0x0000000320207819 */ /* 0x000fe400000012ff */
[----:B------:R-:W-:Y:S02]  /*17490*/  SHF.R.U64 R48, R48, 0x3, RZ ;  /* 0x0000000330307819 */ /* 0x000fe400000012ff */
[-C--:B------:R-:W-:Y:S01]  /*174a0*/  ISETP.GE.AND P0, PT, R164, R0.reuse, PT ;  /* 0x00000000a400720c */ /* 0x080fe20003f06270 */
[----:B------:R-:W-:Y:S01]  /*174b0*/  IMAD.WIDE.U32 R10, R9, UR4, R10 ;  /* 0x00000004090a7c25 */ /* 0x000fe2000f8e000a */
[----:B------:R-:W-:Y:S01]  /*174c0*/  ISETP.GE.AND P2, PT, R199, R0, PT ;  /* 0x00000000c700720c */ /* 0x000fe20003f46270 */
[----:B------:R-:W5:Y:S01]  /*174d0*/  LD.E.128 R72, desc[UR40][R72.64] ;  /* 0x0000002848487980 */ /* 0x000f62000c101d00 */
[----:B------:R-:W-:Y:S01]  /*174e0*/  LOP3.LUT R24, R24, R25, RZ, 0x3c, !PT ;  /* 0x0000001918187212 */ /* 0x000fe200078e3cff */
[----:B------:R-:W-:Y:S01]  /*174f0*/  IMAD R85, R9, UR5, R8 ;  /* 0x0000000509557c24 */ /* 0x000fe2000f8e0208 */
[----:B------:R-:W-:Y:S01]  /*17500*/  LOP3.LUT R28, R28, R29, RZ, 0x3c, !PT ;  /* 0x0000001d1c1c7212 */ /* 0x000fe200078e3cff */
[----:B------:R-:W-:Y:S01]  /*17510*/  IMAD.SHL.U32 R23, R23, 0x2, RZ ;  /* 0x0000000217177824 */ /* 0x000fe200078e00ff */
[----:B------:R-:W-:Y:S01]  /*17520*/  LOP3.LUT R32, R32, R33, RZ, 0x3c, !PT ;  /* 0x0000002120207212 */ /* 0x000fe200078e3cff */
[--C-:B------:R-:W-:Y:S01]  /*17530*/  IMAD.X R25, RZ, RZ, R153.reuse, P4 ;  /* 0x000000ffff197224 */ /* 0x100fe200020e0699 */
[----:B------:R-:W-:Y:S01]  /*17540*/  LOP3.LUT R48, R48, R49, RZ, 0x3c, !PT ;  /* 0x0000003130307212 */ /* 0x000fe200078e3cff */
[--C-:B------:R-:W-:Y:S01]  /*17550*/  IMAD.X R29, RZ, RZ, R153.reuse, P5 ;  /* 0x000000ffff1d7224 */ /* 0x100fe200028e0699 */
[----:B------:R-:W-:Y:S01]  /*17560*/  SEL R8, RZ, 0x1, P2 ;  /* 0x00000001ff087807 */ /* 0x000fe20001000000 */
[--C-:B------:R-:W-:Y:S01]  /*17570*/  IMAD.X R33, RZ, RZ, R153.reuse, P6 ;  /* 0x000000ffff217224 */ /* 0x100fe200030e0699 */
[----:B------:R-:W-:Y:S01]  /*17580*/  SEL R9, RZ, 0xffffffff, P0 ;  /* 0xffffffffff097807 */ /* 0x000fe20000000000 */
[----:B------:R-:W-:Y:S01]  /*17590*/  IMAD.X R49, RZ, RZ, R153, P3 ;  /* 0x000000ffff317224 */ /* 0x000fe200018e0699 */
[C---:B------:R-:W-:Y:S01]  /*175a0*/  IADD3 R53, P4, R152.reuse, 0x9000, RZ ;  /* 0x0000900098357810 */ /* 0x040fe20007f9e0ff */
[----:B------:R-:W-:Y:S01]  /*175b0*/  ULDC.64 UR4, c[0x0][0xad8] ;  /* 0x0002b60000047ab9 */ /* 0x000fe20000000a00 */
[----:B------:R-:W-:-:S02]  /*175c0*/  IADD3 R57, P5, R152, 0xa000, RZ ;  /* 0x0000a00098397810 */ /* 0x000fc40007fbe0ff */
[C---:B------:R-:W-:Y:S01]  /*175d0*/  LOP3.LUT R5, R152.reuse, 0x380, RZ, 0xc0, !PT ;  /* 0x0000038098057812 */ /* 0x040fe200078ec0ff */
[----:B------:R-:W-:Y:S01]  /*175e0*/  IMAD.IADD R11, R11, 0x1, R85 ;  /* 0x000000010b0b7824 */ /* 0x000fe200078e0255 */
[C---:B------:R-:W-:Y:S01]  /*175f0*/  IADD3 R61, P6, R152.reuse, 0xb000, RZ ;  /* 0x0000b000983d7810 */ /* 0x040fe20007fde0ff */
[----:B------:R-:W5:Y:S01]  /*17600*/  LD.E.128 R24, desc[UR40][R24.64] ;  /* 0x0000002818187980 */ /* 0x000f62000c101d00 */
[----:B------:R-:W-:Y:S02]  /*17610*/  IADD3 R7, P3, R152, 0xf000, RZ ;  /* 0x0000f00098077810 */ /* 0x000fe40007f7e0ff */
[----:B------:R-:W-:Y:S01]  /*17620*/  ISETP.GE.AND P0, PT, R162, R0, PT ;  /* 0x00000000a200720c */ /* 0x000fe20003f06270 */
[----:B------:R-:W5:Y:S01]  /*17630*/  LD.E.128 R28, desc[UR40][R28.64] ;  /* 0x000000281c1c7980 */ /* 0x000f62000c101d00 */
[----:B------:R-:W-:Y:S01]  /*17640*/  LOP3.LUT R8, R23, 0x2, R8, 0xe2, !PT ;  /* 0x0000000217087812 */ /* 0x000fe200078ee208 */
[----:B------:R-:W-:Y:S01]  /*17650*/  IMAD.SHL.U32 R23, R9, 0x4, RZ ;  /* 0x0000000409177824 */ /* 0x000fe200078e00ff */
[----:B------:R-:W-:Y:S01]  /*17660*/  LOP3.LUT R52, R53, 0x380, RZ, 0xc0, !PT ;  /* 0x0000038035347812 */ /* 0x000fe200078ec0ff */
[----:B------:R-:W-:Y:S01]  /*17670*/  IMAD.X R77, RZ, RZ, R153, P3 ;  /* 0x000000ffff4d7224 */ /* 0x000fe200018e0699 */
[----:B------:R-:W-:Y:S01]  /*17680*/  LOP3.LUT R56, R57, 0x380, RZ, 0xc0, !PT ;  /* 0x0000038039387812 */ /* 0x000fe200078ec0ff */
[----:B------:R-:W5:Y:S01]  /*17690*/  LD.E.128 R32, desc[UR40][R32.64] ;  /* 0x0000002820207980 */ /* 0x000f62000c101d00 */
[----:B------:R-:W-:-:S02]  /*176a0*/  LOP3.LUT R60, R61, 0x380, RZ, 0xc0, !PT ;  /* 0x000003803d3c7812 */ /* 0x000fc400078ec0ff */
[----:B------:R-:W-:Y:S01]  /*176b0*/  LOP3.LUT R6, R7, 0x380, RZ, 0xc0, !PT ;  /* 0x0000038007067812 */ /* 0x000fe200078ec0ff */
[----:B------:R-:W5:Y:S01]  /*176c0*/  LD.E.128 R48, desc[UR40][R48.64] ;  /* 0x0000002830307980 */ /* 0x000f62000c101d00 */
[----:B------:R-:W-:Y:S02]  /*176d0*/  SEL R9, RZ, 0xffffffff, P0 ;  /* 0xffffffffff097807 */ /* 0x000fe40000000000 */
[----:B------:R-:W-:Y:S02]  /*176e0*/  SHF.R.U64 R52, R52, 0x3, RZ ;  /* 0x0000000334347819 */ /* 0x000fe400000012ff */
[----:B------:R-:W-:Y:S02]  /*176f0*/  SHF.R.U64 R56, R56, 0x3, RZ ;  /* 0x0000000338387819 */ /* 0x000fe400000012ff */
[----:B------:R-:W-:Y:S02]  /*17700*/  SHF.R.U64 R60, R60, 0x3, RZ ;  /* 0x000000033c3c7819 */ /* 0x000fe400000012ff */
[----:B------:R-:W-:Y:S01]  /*17710*/  SHF.R.U64 R5, R5, 0x3, RZ ;  /* 0x0000000305057819 */ /* 0x000fe200000012ff */
[----:B------:R-:W-:Y:S01]  /*17720*/  IMAD.SHL.U32 R9, R9, 0x8, RZ ;  /* 0x0000000809097824 */ /* 0x000fe200078e00ff */
[----:B------:R-:W-:-:S02]  /*17730*/  SHF.R.U64 R6, R6, 0x3, RZ ;  /* 0x0000000306067819 */ /* 0x000fc400000012ff */
[----:B------:R-:W-:Y:S02]  /*17740*/  LOP3.LUT R8, R23, 0x4, R8, 0xe2, !PT ;  /* 0x0000000417087812 */ /* 0x000fe400078ee208 */
[----:B------:R-:W-:Y:S01]  /*17750*/  LOP3.LUT R52, R52, R53, RZ, 0x3c, !PT ;  /* 0x0000003534347212 */ /* 0x000fe200078e3cff */
[--C-:B------:R-:W-:Y:S01]  /*17760*/  IMAD.X R53, RZ, RZ, R153.reuse, P4 ;  /* 0x000000ffff357224 */ /* 0x100fe200020e0699 */
[----:B------:R-:W-:Y:S01]  /*17770*/  LOP3.LUT R56, R56, R57, RZ, 0x3c, !PT ;  /* 0x0000003938387212 */ /* 0x000fe200078e3cff */
[--C-:B------:R-:W-:Y:S01]  /*17780*/  IMAD.X R57, RZ, RZ, R153.reuse, P5 ;  /* 0x000000ffff397224 */ /* 0x100fe200028e0699 */
[----:B------:R-:W-:Y:S01]  /*17790*/  LOP3.LUT R60, R60, R61, RZ, 0x3c, !PT ;  /* 0x0000003d3c3c7212 */ /* 0x000fe200078e3cff */
[----:B------:R-:W-:Y:S01]  /*177a0*/  IMAD.X R61, RZ, RZ, R153, P6 ;  /* 0x000000ffff3d7224 */ /* 0x000fe200030e0699 */
[----:B------:R-:W-:Y:S01]  /*177b0*/  LOP3.LUT R4, R5, R152, RZ, 0x3c, !PT ;  /* 0x0000009805047212 */ /* 0x000fe200078e3cff */
[----:B------:R-:W5:Y:S01]  /*177c0*/  LD.E.128 R52, desc[UR40][R52.64] ;  /* 0x0000002834347980 */ /* 0x000f62000c101d00 */
[----:B------:R-:W-:-:S02]  /*177d0*/  ISETP.GE.AND P0, PT, R160, R0, PT ;  /* 0x00000000a000720c */ /* 0x000fc40003f06270 */
[----:B------:R-:W-:Y:S01]  /*177e0*/  MOV R5, R153 ;  /* 0x0000009900057202 */ /* 0x000fe20000000f00 */
[----:B------:R-:W5:Y:S01]  /*177f0*/  LD.E.128 R56, desc[UR40][R56.64] ;  /* 0x0000002838387980 */ /* 0x000f62000c101d00 */
[----:B------:R-:W-:Y:S02]  /*17800*/  LOP3.LUT R76, R6, R7, RZ, 0x3c, !PT ;  /* 0x00000007064c7212 */ /* 0x000fe400078e3cff */
[----:B------:R-:W-:Y:S01]  /*17810*/  SHF.R.S32.HI R23, RZ, 0x1f, R3 ;  /* 0x0000001fff177819 */ /* 0x000fe20000011403 */
[----:B------:R-:W5:Y:S01]  /*17820*/  LD.E.128 R60, desc[UR40][R60.64] ;  /* 0x000000283c3c7980 */ /* 0x000f62000c101d00 */
[----:B------:R-:W-:Y:S02]  /*17830*/  LOP3.LUT R8, R9, 0x8, R8, 0xe2, !PT ;  /* 0x0000000809087812 */ /* 0x000fe400078ee208 */
[----:B------:R-:W-:Y:S01]  /*17840*/  SEL R9, RZ, 0xffffffff, P0 ;  /* 0xffffffffff097807 */ /* 0x000fe20000000000 */
[----:B------:R-:W-:Y:S01]  /*17850*/  IMAD R80, R23, UR4, RZ ;  /* 0x0000000417507c24 */ /* 0x000fe2000f8e02ff */
[----:B------:R-:W5:Y:S01]  /*17860*/  LD.E.128 R4, desc[UR40][R4.64] ;  /* 0x0000002804047980 */ /* 0x000f62000c101d00 */
[----:B------:R-:W-:-:S03]  /*17870*/  ISETP.GE.AND P0, PT, R158, R0, PT ;  /* 0x000000009e00720c */ /* 0x000fc60003f06270 */
[----:B------:R-:W5:Y:S01]  /*17880*/  LD.E.128 R76, desc[UR40][R76.64] ;  /* 0x000000284c4c7980 */ /* 0x000f62000c101d00 */
[----:B------:R-:W-:Y:S01]  /*17890*/  IMAD.SHL.U32 R23, R9, 0x10, RZ ;  /* 0x0000001009177824 */ /* 0x000fe200078e00ff */
[----:B------:R-:W-:Y:S01]  /*178a0*/  @!PT LDS RZ, [RZ] ;  /* 0x00000000fffff984 */ /* 0x000fe20000000800 */
[----:B------:R-:W-:Y:S01]  /*178b0*/  @!PT LDS RZ, [RZ] ;  /* 0x00000000fffff984 */ /* 0x000fe20000000800 */
[----:B------:R-:W-:Y:S01]  /*178c0*/  @!PT LDS RZ, [RZ] ;  /* 0x00000000fffff984 */ /* 0x000fe20000000800 */
[----:B------:R-:W-:Y:S01]  /*178d0*/  @!PT LDS RZ, [RZ] ;  /* 0x00000000fffff984 */ /* 0x000fe20000000800 */
[----:B------:R0:W-:Y:S06]  /*178e0*/  MEMBAR.ALL.CTA ;  /* 0x0000000000007992 */ /* 0x0001ec0000008000 */
[----:B0-----:R-:W0:Y:S01]  /*178f0*/  FENCE.VIEW.ASYNC.S ;  /* 0x00000000000073c6 */ /* 0x001e220000000000 */
[C---:B------:R-:W-:Y:S02]  /*17900*/  IMAD R9, R3.reuse, UR5, R80 ;  /* 0x0000000503097c24 */ /* 0x040fe4000f8e0250 */
[----:B------:R-:W-:Y:S01]  /*17910*/  IMAD.WIDE.U32 R10, R3, UR4, R10 ;  /* 0x00000004030a7c25 */ /* 0x000fe2000f8e000a */
[----:B------:R-:W-:Y:S01]  /*17920*/  SEL R3, RZ, 0xffffffff, P0 ;  /* 0xffffffffff037807 */ /* 0x000fe20000000000 */
[----:B------:R-:W-:Y:S01]  /*17930*/  ULDC.64 UR4, c[0x0][0xa80] ;  /* 0x0002a00000047ab9 */ /* 0x000fe20000000a00 */
[----:B------:R-:W-:Y:S01]  /*17940*/  LOP3.LUT R8, R23, 0x10, R8, 0xe2, !PT ;  /* 0x0000001017087812 */ /* 0x000fe200078ee208 */
[----:B------:R-:W-:Y:S01]  /*17950*/  VIADD R156, R199, 0x180 ;  /* 0x00000180c79c7836 */ /* 0x000fe20000000000 */
[----:B------:R-:W-:Y:S01]  /*17960*/  SHF.L.U32 R23, R3, 0x5, RZ ;  /* 0x0000000503177819 */ /* 0x000fe200000006ff */
[----:B------:R-:W-:Y:S01]  /*17970*/  IMAD.IADD R3, R11, 0x1, R9 ;  /* 0x000000010b037824 */ /* 0x000fe200078e0209 */
[----:B------:R-:W-:Y:S01]  /*17980*/  LEA R80, P1, R10, UR4, 0x1 ;  /* 0x000000040a507c11 */ /* 0x000fe2000f8208ff */
[----:B------:R-:W-:Y:S01]  /*17990*/  IMAD.IADD R20, R20, 0x1, R196 ;  /* 0x0000000114147824 */ /* 0x000fe200078e02c4 */
[----:B------:R-:W-:Y:S01]  /*179a0*/  ISETP.GE.AND P0, PT, R156, R0, PT ;  /* 0x000000009c00720c */ /* 0x000fe20003f06270 */
[----:B------:R-:W-:Y:S01]  /*179b0*/  VIADD R154, R199, 0x1c0 ;  /* 0x000001c0c79a7836 */ /* 0x000fe20000000000 */
[----:B------:R-:W-:Y:S01]  /*179c0*/  LEA.HI.X R84, R10, UR5, R3, 0x1, P1 ;  /* 0x000000050a547c11 */ /* 0x000fe200088f0c03 */
[----:B------:R-:W-:Y:S01]  /*179d0*/  VIADD R3, R2, 0x28c20 ;  /* 0x00028c2002037836 */ /* 0x000fe20000000000 */
[----:B------:R-:W-:-:S02]  /*179e0*/  LOP3.LUT R8, R23, 0x20, R8, 0xe2, !PT ;  /* 0x0000002017087812 */ /* 0x000fc400078ee208 */
[----:B------:R-:W-:Y:S02]  /*179f0*/  ISETP.GE.AND P1, PT, R20, R21, PT ;  /* 0x000000151400720c */ /* 0x000fe40003f26270 */
[----:B------:R-:W-:Y:S02]  /*17a00*/  SEL R23, RZ, 0x40, P0 ;  /* 0x00000040ff177807 */ /* 0x000fe40000000000 */
[----:B------:R-:W-:Y:S02]  /*17a10*/  ISETP.GE.AND P0, PT, R154, R0, PT ;  /* 0x000000009a00720c */ /* 0x000fe40003f06270 */
[----:B------:R-:W-:Y:S02]  /*17a20*/  LOP3.LUT R23, R8, R23, RZ, 0xfc, !PT ;  /* 0x0000001708177212 */ /* 0x000fe400078efcff */
[----:B------:R-:W-:Y:S02]  /*17a30*/  PRMT R3, RZ, 0x654, R3 ;  /* 0x00000654ff037816 */ /* 0x000fe40000000003 */
[----:B------:R-:W-:Y:S01]  /*17a40*/  SEL R8, RZ, 0x80, P0 ;  /* 0x00000080ff087807 */ /* 0x000fe20000000000 */
[C---:B------:R-:W-:Y:S01]  /*17a50*/  VIADD R155, R199.reuse, 0x1c0 ;  /* 0x000001c0c79b7836 */ /* 0x040fe20000000000 */
[----:B0-----:R0:W-:Y:S01]  /*17a60*/  SYNCS.ARRIVE.TRANS64.RED.A1T0 RZ, [R3+URZ], RZ ;  /* 0x000000ff03ff79a7 */ /* 0x0011e2000810043f */
[----:B------:R-:W-:-:S02]  /*17a70*/  VIADD R157, R199, 0x180 ;  /* 0x00000180c79d7836 */ /* 0x000fc40000000000 */
[C---:B------:R-:W-:Y:S02]  /*17a80*/  VIADD R159, R199.reuse, 0x140 ;  /* 0x00000140c79f7836 */ /* 0x040fe40000000000 */
[C---:B------:R-:W-:Y:S02]  /*17a90*/  VIADD R161, R199.reuse, 0x100 ;  /* 0x00000100c7a17836 */ /* 0x040fe40000000000 */
[----:B------:R-:W-:Y:S01]  /*17aa0*/  VIADD R163, R199, 0xc0 ;  /* 0x000000c0c7a37836 */ /* 0x000fe20000000000 */
[----:B0-----:R-:W-:Y:S01]  /*17ab0*/  LOP3.LUT R3, R23, R8, RZ, 0xfc, !PT ;  /* 0x0000000817037212 */ /* 0x001fe200078efcff */
[C---:B------:R-:W-:Y:S02]  /*17ac0*/  VIADD R165, R199.reuse, 0x80 ;  /* 0x00000080c7a57836 */ /* 0x040fe40000000000 */
[----:B------:R-:W-:Y:S01]  /*17ad0*/  VIADD R167, R199, 0x40 ;  /* 0x00000040c7a77836 */ /* 0x000fe20000000000 */
[----:B------:R0:W1:Y:S01]  /*17ae0*/  SHFL.IDX PT, R8, R80, RZ, 0x181f ;  /* 0x00181fff50087589 */ /* 0x00006200000e0000 */
[----:B------:R-:W-:Y:S03]  /*17af0*/  BSSY B1, `(.L_x_5961) ;  /* 0x0000029000017945 */ /* 0x000fe60003800000 */
[----:B------:R0:W2:Y:S01]  /*17b00*/  SHFL.IDX PT, R9, R84, RZ, 0x181f ;  /* 0x00181fff54097589 */ /* 0x0000a200000e0000 */
[----:B------:R-:W-:-:S02]  /*17b10*/  SHF.R.S32.HI R155, RZ, 0x1f, R155 ;  /* 0x0000001fff9b7819 */ /* 0x000fc4000001149b */
[----:B------:R-:W-:Y:S02]  /*17b20*/  SHF.R.S32.HI R157, RZ, 0x1f, R157 ;  /* 0x0000001fff9d7819 */ /* 0x000fe4000001149d */
[----:B------:R-:W-:Y:S02]  /*17b30*/  SHF.R.S32.HI R159, RZ, 0x1f, R159 ;  /* 0x0000001fff9f7819 */ /* 0x000fe4000001149f */
[----:B------:R-:W-:Y:S02]  /*17b40*/  SHF.R.S32.HI R161, RZ, 0x1f, R161 ;  /* 0x0000001fffa17819 */ /* 0x000fe400000114a1 */
[----:B------:R-:W-:Y:S02]  /*17b50*/  SHF.R.S32.HI R163, RZ, 0x1f, R163 ;  /* 0x0000001fffa37819 */ /* 0x000fe400000114a3 */
[----:B------:R-:W-:Y:S02]  /*17b60*/  SHF.R.S32.HI R165, RZ, 0x1f, R165 ;  /* 0x0000001fffa57819 */ /* 0x000fe400000114a5 */
[----:B------:R-:W-:Y:S01]  /*17b70*/  SHF.R.S32.HI R167, RZ, 0x1f, R167 ;  /* 0x0000001fffa77819 */ /* 0x000fe200000114a7 */
[----:B0-----:R-:W-:Y:S06]  /*17b80*/  @P1 BRA `(.L_x_5962) ;  /* 0x00000000007c1947 */ /* 0x001fec0003800000 */
[-C--:B------:R-:W-:Y:S02]  /*17b90*/  ISETP.GE.AND P0, PT, R199, R0.reuse, PT ;  /* 0x00000000c700720c */ /* 0x080fe40003f06270 */
[-C--:B------:R-:W-:Y:S02]  /*17ba0*/  ISETP.GE.AND P1, PT, R166, R0.reuse, PT ;  /* 0x00000000a600720c */ /* 0x080fe40003f26270 */
[-C--:B------:R-:W-:Y:S02]  /*17bb0*/  ISETP.GE.AND P5, PT, R164, R0.reuse, PT ;  /* 0x00000000a400720c */ /* 0x080fe40003fa6270 */
[-C--:B------:R-:W-:Y:S02]  /*17bc0*/  ISETP.GE.AND P3, PT, R162, R0.reuse, PT ;  /* 0x00000000a200720c */ /* 0x080fe40003f66270 */
[----:B------:R-:W-:-:S05]  /*17bd0*/  ISETP.GE.AND P2, PT, R160, R0, PT ;  /* 0x00000000a000720c */ /* 0x000fca0003f46270 */
[----:B-12---:R-:W-:-:S05]  /*17be0*/  @!P0 IMAD.WIDE R10, R199, 0x2, R8 ;  /* 0x00000002c70a8825 */ /* 0x006fca00078e0208 */
[----:B-----5:R0:W-:Y:S02]  /*17bf0*/  @!P0 ST.E.128 desc[UR40][R10.64], R4 ;  /* 0x000000040a008985 */ /* 0x0201e4000c101d28 */
[-C--:B0-----:R-:W-:Y:S02]  /*17c00*/  @!P1 LEA R4, P0, R166, R8.reuse, 0x1 ;  /* 0x00000008a6049211 */ /* 0x081fe400078008ff */
[----:B------:R-:W-:Y:S02]  /*17c10*/  @!P3 LEA R6, P6, R162, R8, 0x1 ;  /* 0x00000008a206b211 */ /* 0x000fe400078c08ff */
[-C--:B------:R-:W-:Y:S02]  /*17c20*/  @!P1 LEA.HI.X R5, R166, R9.reuse, R167, 0x1, P0 ;  /* 0x00000009a6059211 */ /* 0x080fe400000f0ca7 */
[----:B------:R-:W-:Y:S02]  /*17c30*/  LOP3.LUT P0, RZ, R23, 0x40, RZ, 0xc0, !PT ;  /* 0x0000004017ff7812 */ /* 0x000fe4000780c0ff */
[----:B------:R-:W-:Y:S01]  /*17c40*/  @!P3 LEA.HI.X R7, R162, R9, R163, 0x1, P6 ;  /* 0x00000009a207b211 */ /* 0x000fe200030f0ca3 */
[----:B------:R0:W-:Y:S01]  /*17c50*/  @!P1 ST.E.128 desc[UR40][R4.64], R24 ;  /* 0x0000001804009985 */ /* 0x0001e2000c101d28 */
[----:B------:R-:W-:-:S13]  /*17c60*/  ISETP.GE.AND P1, PT, R158, R0, PT ;  /* 0x000000009e00720c */ /* 0x000fda0003f26270 */
[-C--:B------:R-:W-:Y:S02]  /*17c70*/  @!P1 LEA R10, P6, R158, R8.reuse, 0x1 ;  /* 0x000000089e0a9211 */ /* 0x080fe400078c08ff */
[----:B0-----:R-:W-:Y:S02]  /*17c80*/  @!P5 LEA R4, P4, R164, R8, 0x1 ;  /* 0x00000008a404d211 */ /* 0x001fe400078808ff */
[-C--:B------:R-:W-:Y:S02]  /*17c90*/  @!P1 LEA.HI.X R11, R158, R9.reuse, R159, 0x1, P6 ;  /* 0x000000099e0b9211 */ /* 0x080fe400030f0c9f */
        /* <DEDUP_REMOVED lines=14> */
.L_x_5962:
[----:B------:R-:W-:Y:S05]  /*17d80*/  BSYNC B1 ;  /* 0x0000000000017941 */ /* 0x000fea0003800000 */
.L_x_5961:
[----:B------:R-:W-:Y:S01]  /*17d90*/  VIADD R20, R20, 0x20 ;  /* 0x0000002014147836 */ /* 0x000fe20000000000 */
[----:B0----5:R0:W3:Y:S04]  /*17da0*/  SHFL.IDX PT, R5, R84, 0x1, 0x181f ;  /* 0x00381f0054057f89 */ /* 0x0210e800000e0000 */
        /* <DEDUP_REMOVED lines=36> */
.L_x_5960:
[----:B01----:R-:W2:Y:S01]  /*17ff0*/  LDL.LU R12, [R1+0x54] ;  /* 0x00005400010c7983 */ /* 0x003ea20000300800 */
[----:B------:R-:W-:Y:S01]  /*18000*/  ULDC.64 UR4, c[0x0][0xb08] ;  /* 0x0002c20000047ab9 */ /* 0x000fe20000000a00 */
[----:B------:R-:W0:Y:S01]  /*18010*/  LDC R13, c[0x0][0xbe8] ;  /* 0x0002fa00ff0d7b82 */ /* 0x000e220000000800 */
[----:B------:R-:W-:Y:S01]  /*18020*/  IMAD R0, R0, UR4, RZ ;  /* 0x0000000400007c24 */ /* 0x000fe2000f8e02ff */
[----:B------:R-:W-:Y:S01]  /*18030*/  IADD3 R169, R197, 0xb0, RZ ;  /* 0x000000b0c5a97810 */ /* 0x000fe20007ffe0ff */
[----:B------:R-:W-:Y:S01]  /*18040*/  IMAD.WIDE.U32 R10, R3, UR4, RZ ;  /* 0x00000004030a7c25 */ /* 0x000fe2000f8e00ff */
[----:B------:R-:W-:Y:S01]  /*18050*/  IADD3 R211, R197, 0x60, RZ ;  /* 0x00000060c5d37810 */ /* 0x000fe20007ffe0ff */
[----:B------:R-:W-:Y:S01]  /*18060*/  BSSY B1, `(.L_x_5964) ;  /* 0x000010d000017945 */ /* 0x000fe20003800000 */
[----:B------:R-:W-:Y:S01]  /*18070*/  SHF.R.S32.HI R169, RZ, 0x1f, R169 ;  /* 0x0000001fffa97819 */ /* 0x000fe200000114a9 */
[----:B------:R-:W-:Y:S01]  /*18080*/  IMAD R0, R3, UR5, R0 ;  /* 0x0000000503007c24 */ /* 0x000fe2000f8e0200 */
[----:B------:R-:W-:Y:S01]  /*18090*/  ULDC.64 UR4, c[0x0][0xb38] ;  /* 0x0002ce0000047ab9 */ /* 0x000fe20000000a00 */
[----:B------:R-:W-:Y:S01]  /*180a0*/  IMAD.IADD R3, R206, 0x1, R196 ;  /* 0x00000001ce037824 */ /* 0x000fe200078e02c4 */
[----:B------:R-:W-:Y:S01]  /*180b0*/  SHF.R.S32.HI R211, RZ, 0x1f, R211 ;  /* 0x0000001fffd37819 */ /* 0x000fe200000114d3 */
[----:B------:R-:W-:Y:S01]  /*180c0*/  IMAD.IADD R11, R11, 0x1, R0 ;  /* 0x000000010b0b7824 */ /* 0x000fe200078e0200 */
[----:B------:R-:W-:Y:S01]  /*180d0*/  SHF.R.S32.HI R0, RZ, 0x1f, R9 ;  /* 0x0000001fff007819 */ /* 0x000fe20000011409 */
[----:B------:R-:W-:-:S02]  /*180e0*/  IMAD.IADD R196, R194, 0x1, R196 ;  /* 0x00000001c2c47824 */ /* 0x000fc400078e02c4 */
[----:B------:R-:W-:-:S04]  /*180f0*/  IMAD.WIDE.U32 R10, R188, UR4, R10 ;  /* 0x00000004bc0a7c25 */ /* 0x000fc8000f8e000a */
[----:B------:R-:W-:Y:S01]  /*18100*/  IMAD R11, R188, UR5, R11 ;  /* 0x00000005bc0b7c24 */ /* 0x000fe2000f8e020b */
[----:B------:R-:W-:Y:S01]  /*18110*/  ULDC.64 UR4, c[0x0][0xb40] ;  /* 0x0002d00000047ab9 */ /* 0x000fe20000000a00 */
[----:B----4-:R-:W-:Y:S02]  /*18120*/  VIADD R80, R197, 0xf8 ;  /* 0x000000f8c5507836 */ /* 0x010fe40000000000 */
[----:B------:R-:W-:Y:S01]  /*18130*/  IMAD R0, R0, UR4, RZ ;  /* 0x0000000400007c24 */ /* 0x000fe2000f8e02ff */
[----:B0-----:R-:W-:Y:S01]  /*18140*/  ISETP.NE.AND P0, PT, R13, 0x1, PT ;  /* 0x000000010d00780c */ /* 0x001fe20003f05270 */
[----:B------:R-:W-:Y:S01]  /*18150*/  IMAD.WIDE.U32 R10, R9, UR4, R10 ;  /* 0x00000004090a7c25 */ /* 0x000fe2000f8e000a */
[----:B------:R-:W-:-:S03]  /*18160*/  SHF.R.S32.HI R80, RZ, 0x1f, R80 ;  /* 0x0000001fff507819 */ /* 0x000fc60000011450 */
[----:B------:R-:W-:Y:S01]  /*18170*/  IMAD R0, R9, UR5, R0 ;  /* 0x0000000509007c24 */ /* 0x000fe2000f8e0200 */
[----:B------:R-:W-:Y:S01]  /*18180*/  ULDC.64 UR4, c[0x0][0xb48] ;  /* 0x0002d20000047ab9 */ /* 0x000fe20000000a00 */
[----:B------:R-:W-:Y:S02]  /*18190*/  IMAD.MOV.U32 R9, RZ, RZ, R3 ;  /* 0x000000ffff097224 */ /* 0x000fe400078e0003 */
[----:B------:R-:W-:Y:S02]  /*181a0*/  IMAD.IADD R11, R11, 0x1, R0 ;  /* 0x000000010b0b7824 */ /* 0x000fe400078e0200 */
[C---:B------:R-:W-:Y:S02]  /*181b0*/  VIADD R153, R197.reuse, 0xf0 ;  /* 0x000000f0c5997836 */ /* 0x040fe40000000000 */
[----:B------:R-:W0:Y:S01]  /*181c0*/  @P0 LDC R0, c[0x0][0xbf0] ;  /* 0x0002fc00ff000b82 */ /* 0x000e220000000800 */
        /* <DEDUP_REMOVED lines=71> */
[----:B------:R-:W1:Y:S02]  /*18640*/  @P0 LDC R12, c[0x0][0xbec] ;  /* 0x0002fb00ff0c0b82 */ /* 0x000e640000000800 */
[----:B-1----:R-:W-:-:S05]  /*18650*/  @P0 IMAD.HI.U32 R12, R3, R12, RZ ;  /* 0x0000000c030c0227 */ /* 0x002fca00078e00ff */
[----:B0-----:R-:W-:-:S05]  /*18660*/  @P0 SHF.R.U32.HI R9, RZ, R0, R12 ;  /* 0x00000000ff090219 */ /* 0x001fca000001160c */
[----:B------:R-:W-:Y:S02]  /*18670*/  IMAD.MOV R0, RZ, RZ, -R9 ;  /* 0x000000ffff007224 */ /* 0x000fe400078e0a09 */
[----:B------:R-:W-:-:S04]  /*18680*/  IMAD.WIDE.U32 R10, R9, UR4, R10 ;  /* 0x00000004090a7c25 */ /* 0x000fc8000f8e000a */
[----:B------:R-:W-:Y:S02]  /*18690*/  IMAD R3, R13, R0, R3 ;  /* 0x000000000d037224 */ /* 0x000fe400078e0203 */
[----:B------:R-:W-:Y:S01]  /*186a0*/  IMAD R0, R8, R13, RZ ;  /* 0x0000000d08007224 */ /* 0x000fe200078e02ff */
[----:B------:R-:W-:-:S05]  /*186b0*/  SHF.R.S32.HI R8, RZ, 0x1f, R9 ;  /* 0x0000001fff087819 */ /* 0x000fca0000011409 */
[----:B------:R-:W-:-:S04]  /*186c0*/  IMAD R8, R8, UR4, RZ ;  /* 0x0000000408087c24 */ /* 0x000fc8000f8e02ff */
[----:B------:R-:W-:Y:S01]  /*186d0*/  IMAD R8, R9, UR5, R8 ;  /* 0x0000000509087c24 */ /* 0x000fe2000f8e0208 */
[----:B------:R-:W-:-:S03]  /*186e0*/  ULDC.64 UR4, c[0x0][0xb28] ;  /* 0x0002ca0000047ab9 */ /* 0x000fc60000000a00 */
[----:B------:R-:W-:Y:S01]  /*186f0*/  IMAD.IADD R11, R11, 0x1, R8 ;  /* 0x000000010b0b7824 */ /* 0x000fe200078e0208 */
[----:B------:R-:W-:Y:S01]  /*18700*/  SHF.R.S32.HI R8, RZ, 0x1f, R3 ;  /* 0x0000001fff087819 */ /* 0x000fe20000011403 */
[----:B------:R-:W-:-:S04]  /*18710*/  IMAD.WIDE.U32 R10, R3, UR4, R10 ;  /* 0x00000004030a7c25 */ /* 0x000fc8000f8e000a */
[----:B------:R-:W-:-:S04]  /*18720*/  IMAD R8, R8, UR4, RZ ;  /* 0x0000000408087c24 */ /* 0x000fc8000f8e02ff */
[----:B------:R-:W-:Y:S01]  /*18730*/  IMAD R8, R3, UR5, R8 ;  /* 0x0000000503087c24 */ /* 0x000fe2000f8e0208 */
[----:B------:R-:W-:Y:S02]  /*18740*/  ULDC.64 UR4, c[0x0][0xb00] ;  /* 0x0002c00000047ab9 */ /* 0x000fe40000000a00 */
[----:B------:R-:W-:Y:S01]  /*18750*/  LEA R3, P0, R10, UR4, 0x2 ;  /* 0x000000040a037c11 */ /* 0x000fe2000f8010ff */
[----:B------:R-:W-:-:S04]  /*18760*/  IMAD.IADD R8, R11, 0x1, R8 ;  /* 0x000000010b087824 */ /* 0x000fc800078e0208 */
[----:B------:R0:W1:Y:S01]  /*18770*/  SHFL.IDX PT, R20, R3, RZ, 0x1c1f ;  /* 0x001c1fff03147589 */ /* 0x00006200000e0000 */
[----:B------:R-:W-:Y:S02]  /*18780*/  LEA.HI.X R12, R10, UR5, R8, 0x2, P0 ;  /* 0x000000050a0c7c11 */ /* 0x000fe400080f1408 */
[----:B------:R-:W-:Y:S02]  /*18790*/  ISETP.GE.AND P0, PT, R196, R0, PT ;  /* 0x00000000c400720c */ /* 0x000fe40003f06270 */
[----:B------:R-:W-:Y:S01]  /*187a0*/  IADD3 R8, R2, 0x28c20, RZ ;  /* 0x00028c2002087810 */ /* 0x000fe20007ffe0ff */
[----:B------:R0:W2:Y:S03]  /*187b0*/  SHFL.IDX PT, R13, R12, RZ, 0x1c1f ;  /* 0x001c1fff0c0d7589 */ /* 0x0000a600000e0000 */
[----:B------:R-:W-:-:S04]  /*187c0*/  PRMT R8, RZ, 0x654, R8 ;  /* 0x00000654ff087816 */ /* 0x000fc80000000008 */
[----:B------:R0:W-:Y:S03]  /*187d0*/  SYNCS.ARRIVE.TRANS64.RED.A1T0 RZ, [R8+URZ], RZ ;  /* 0x000000ff08ff79a7 */ /* 0x0001e6000810043f */
[----:B------:R-:W-:Y:S05]  /*187e0*/  @P0 BRA `(.L_x_5965) ;  /* 0x0000000800500947 */ /* 0x000fea0003800000 */
[----:B------:R-:W-:Y:S01]  /*187f0*/  ULDC UR4, c[0x0][0xac8] ;  /* 0x0002b20000047ab9 */ /* 0x000fe20000000800 */
[----:B------:R-:W-:Y:S01]  /*18800*/  SHF.R.S32.HI R14, RZ, 0x1f, R197 ;  /* 0x0000001fff0e7819 */ /* 0x000fe200000114c5 */
[C---:B------:R-:W-:Y:S01]  /*18810*/  VIADD R15, R197.reuse, 0x8 ;  /* 0x00000008c50f7836 */ /* 0x040fe20000000000 */
[C---:B------:R-:W-:Y:S01]  /*18820*/  ISETP.GE.AND P0, PT, R197.reuse, UR4, PT ;  /* 0x00000004c5007c0c */ /* 0x040fe2000bf06270 */
[C---:B------:R-:W-:Y:S01]  /*18830*/  VIADD R11, R197.reuse, 0x8 ;  /* 0x00000008c50b7836 */ /* 0x040fe20000000000 */
[C---:B------:R-:W-:Y:S01]  /*18840*/  IADD3 R10, R197.reuse, 0x30, RZ ;  /* 0x00000030c50a7810 */ /* 0x040fe20007ffe0ff */
[----:B------:R-:W-:Y:S01]  /*18850*/  VIADD R21, R197, 0x18 ;  /* 0x00000018c5157836 */ /* 0x000fe20000000000 */
[----:B------:R-:W-:Y:S02]  /*18860*/  ISETP.GE.AND P3, PT, R209, UR4, PT ;  /* 0x00000004d1007c0c */ /* 0x000fe4000bf66270 */
[----:B------:R-:W-:Y:S02]  /*18870*/  SHF.R.S32.HI R11, RZ, 0x1f, R11 ;  /* 0x0000001fff0b7819 */ /* 0x000fe4000001140b */
[----:B------:R-:W-:-:S05]  /*18880*/  ISETP.GE.AND P4, PT, R195, UR4, PT ;  /* 0x00000004c3007c0c */ /* 0x000fca000bf86270 */
        /* <DEDUP_REMOVED lines=61> */
[C---:B0-----:R-:W-:Y:S02]  /*18c60*/  @!P1 LEA R8, P0, R213.reuse, R20, 0x2 ;  /* 0x00000014d5089211 */ /* 0x041fe400078010ff */
        /* <DEDUP_REMOVED lines=10> */
[-C--:B0-----:R-:W-:Y:S02]  /*18d10*/  @!P0 LEA R8, P4, R184, R20.reuse, 0x2 ;  /* 0x00000014b8088211 */ /* 0x081fe400078810ff */
        /* <DEDUP_REMOVED lines=9> */
[----:B------:R-:W-:Y:S01]  /*18db0*/  @!P2 ST.E.64 desc[UR40][R14.64], R88 ;  /* 0x000000580e00a985 */ /* 0x000fe2000c101b28 */
[-C--:B0-----:R-:W-:Y:S02]  /*18dc0*/  @!P3 LEA R6, P6, R178, R20.reuse, 0x2 ;  /* 0x00000014b206b211 */ /* 0x081fe400078c10ff */
[-C--:B------:R-:W-:Y:S02]  /*18dd0*/  @!P4 LEA R8, P2, R176, R20.reuse, 0x2 ;  /* 0x00000014b008c211 */ /* 0x080fe400078410ff */
[-C--:B------:R-:W-:Y:S02]  /*18de0*/  @!P3 LEA.HI.X R7, R178, R13.reuse, R179, 0x2, P6 ;  /* 0x0000000db207b211 */ /* 0x080fe400030f14b3 */
[----:B-1----:R-:W-:Y:S02]  /*18df0*/  @!P5 LEA R10, P6, R174, R20, 0x2 ;  /* 0x00000014ae0ad211 */ /* 0x002fe400078c10ff */
        /* <DEDUP_REMOVED lines=51> */
.L_x_5965:
[----:B------:R-:W-:Y:S05]  /*19130*/  BSYNC B1 ;  /* 0x0000000000017941 */ /* 0x000fea0003800000 */
.L_x_5964:
[----:B---3--:R-:W-:Y:S01]  /*19140*/  VIADD R7, R196, 0x8 ;  /* 0x00000008c4077836 */ /* 0x008fe20000000000 */
[----:B0-----:R-:W0:Y:S04]  /*19150*/  SHFL.IDX PT, R12, R12, 0x1, 0x1c1f ;  /* 0x003c1f000c0c7f89 */ /* 0x001e2800000e0000 */
[----:B------:R-:W-:Y:S01]  /*19160*/  ISETP.GE.AND P0, PT, R7, R0, PT ;  /* 0x000000000700720c */ /* 0x000fe20003f06270 */
[----:B------:R-:W3:-:S12]  /*19170*/  SHFL.IDX PT, R3, R3, 0x1, 0x1c1f ;  /* 0x003c1f0003037f89 */ /* 0x000ed800000e0000 */
[----:B------:R-:W-:Y:S05]  /*19180*/  @P0 BRA `(.L_x_5963) ;  /* 0x00000018005c0947 */ /* 0x000fea0003800000 */
[----:B------:R-:W-:Y:S01]  /*19190*/  ULDC UR4, c[0x0][0xac8] ;  /* 0x0002b20000047ab9 */ /* 0x000fe20000000800 */
[C---:B------:R-:W-:Y:S01]  /*191a0*/  VIADD R10, R197.reuse, 0x8 ;  /* 0x00000008c50a7836 */ /* 0x040fe20000000000 */
[C---:B------:R-:W-:Y:S01]  /*191b0*/  ISETP.GE.AND P4, PT, R197.reuse, UR4, PT ;  /* 0x00000004c5007c0c */ /* 0x040fe2000bf86270 */
[C---:B------:R-:W-:Y:S01]  /*191c0*/  VIADD R24, R197.reuse, 0x10 ;  /* 0x00000010c5187836 */ /* 0x040fe20000000000 */
[----:B------:R-:W-:Y:S01]  /*191d0*/  SHF.R.S32.HI R8, RZ, 0x1f, R197 ;  /* 0x0000001fff087819 */ /* 0x000fe200000114c5 */
[C---:B-1----:R-:W-:Y:S01]  /*191e0*/  VIADD R20, R197.reuse, 0x18 ;  /* 0x00000018c5147836 */ /* 0x042fe20000000000 */
[----:B------:R-:W-:Y:S01]  /*191f0*/  ISETP.GE.AND P2, PT, R10, UR4, PT ;  /* 0x000000040a007c0c */ /* 0x000fe2000bf46270 */
[C---:B------:R-:W-:Y:S01]  /*19200*/  VIADD R11, R197.reuse, 0x8 ;  /* 0x00000008c50b7836 */ /* 0x040fe20000000000 */
[----:B------:R-:W-:Y:S01]  /*19210*/  ISETP.GE.AND P1, PT, R24, UR4, PT ;  /* 0x0000000418007c0c */ /* 0x000fe2000bf26270 */
[C---:B------:R-:W-:Y:S01]  /*19220*/  VIADD R14, R197.reuse, 0x20 ;  /* 0x00000020c50e7836 */ /* 0x040fe20000000000 */
[----:B------:R-:W-:Y:S01]  /*19230*/  ISETP.GE.AND P0, PT, R20, UR4, PT ;  /* 0x0000000414007c0c */ /* 0x000fe2000bf06270 */
[C---:B------:R-:W-:Y:S01]  /*19240*/  VIADD R25, R197.reuse, 0x10 ;  /* 0x00000010c5197836 */ /* 0x040fe20000000000 */
[----:B------:R-:W-:Y:S01]  /*19250*/  SHF.R.S32.HI R11, RZ, 0x1f, R11 ;  /* 0x0000001fff0b7819 */ /* 0x000fe2000001140b */
[----:B------:R-:W-:-:S02]  /*19260*/  VIADD R21, R197, 0x18 ;  /* 0x00000018c5157836 */ /* 0x000fc40000000000 */
[CC--:B---3--:R-:W-:Y:S01]  /*19270*/  @!P4 LEA R6, P3, R197.reuse, R3.reuse, 0x2 ;  /* 0x00000003c506c211 */ /* 0x0c8fe200078610ff */
[C---:B------:R-:W-:Y:S01]  /*19280*/  VIADD R15, R197.reuse, 0x28 ;  /* 0x00000028c50f7836 */ /* 0x040fe20000000000 */
[----:B------:R-:W-:Y:S01]  /*19290*/  SHF.R.S32.HI R25, RZ, 0x1f, R25 ;  /* 0x0000001fff197819 */ /* 0x000fe20000011419 */
[C---:B--2---:R-:W-:Y:S01]  /*192a0*/  VIADD R13, R197.reuse, 0x30 ;  /* 0x00000030c50d7836 */ /* 0x044fe20000000000 */
[----:B0-----:R-:W-:Y:S02]  /*192b0*/  @!P4 LEA.HI.X R7, R197, R12, R8, 0x2, P3 ;  /* 0x0000000cc507c211 */ /* 0x001fe400018f1408 */
[----:B------:R-:W-:Y:S02]  /*192c0*/  ISETP.GE.AND P3, PT, R14, UR4, PT ;  /* 0x000000040e007c0c */ /* 0x000fe4000bf66270 */
[----:B------:R-:W-:Y:S01]  /*192d0*/  @!P1 LEA R8, P5, R24, R3, 0x2 ;  /* 0x0000000318089211 */ /* 0x000fe200078a10ff */
[----:B------:R0:W-:Y:S01]  /*192e0*/  @!P4 ST.E.64 desc[UR40][R6.64], R26 ;  /* 0x0000001a0600c985 */ /* 0x0001e2000c101b28 */
[----:B------:R-:W-:-:S02]  /*192f0*/  SHF.R.S32.HI R21, RZ, 0x1f, R21 ;  /* 0x0000001fff157819 */ /* 0x000fc40000011415 */
[----:B------:R-:W-:Y:S02]  /*19300*/  @!P1 LEA.HI.X R9, R24, R12, R25, 0x2, P5 ;  /* 0x0000000c18099211 */ /* 0x000fe400028f1419 */
[----:B------:R-:W-:Y:S02]  /*19310*/  ISETP.GE.AND P4, PT, R15, UR4, PT ;  /* 0x000000040f007c0c */ /* 0x000fe4000bf86270 */
[----:B------:R-:W-:Y:S02]  /*19320*/  ISETP.GE.AND P5, PT, R13, UR4, PT ;  /* 0x000000040d007c0c */ /* 0x000fe4000bfa6270 */
[----:B0-----:R-:W-:-:S04]  /*19330*/  @!P2 LEA R6, P6, R10, R3, 0x2 ;  /* 0x000000030a06a211 */ /* 0x001fc800078c10ff */
[----:B------:R-:W-:Y:S02]  /*19340*/  @!P2 LEA.HI.X R7, R10, R12, R11, 0x2, P6 ;  /* 0x0000000c0a07a211 */ /* 0x000fe400030f140b */
[----:B------:R-:W-:-:S03]  /*19350*/  @!P0 LEA R10, P6, R20, R3, 0x2 ;  /* 0x00000003140a8211 */ /* 0x000fc600078c10ff */
[----:B------:R0:W-:Y:S01]  /*19360*/  @!P2 ST.E.64 desc[UR40][R6.64], R30 ;  /* 0x0000001e0600a985 */ /* 0x0001e2000c101b28 */
[----:B------:R-:W-:Y:S01]  /*19370*/  @!P0 LEA.HI.X R11, R20, R12, R21, 0x2, P6 ;  /* 0x0000000c140b8211 */ /* 0x000fe200030f1415 */
[----:B------:R-:W-:Y:S02]  /*19380*/  VIADD R20, R197, 0x20 ;  /* 0x00000020c5147836 */ /* 0x000fe40000000000 */
[----:B------:R1:W-:Y:S03]  /*19390*/  @!P1 ST.E.64 desc[UR40][R8.64], R34 ;  /* 0x0000002208009985 */ /* 0x0003e6000c101b28 */
[----:B------:R-:W-:Y:S01]  /*193a0*/  SHF.R.S32.HI R20, RZ, 0x1f, R20 ;  /* 0x0000001fff147819 */ /* 0x000fe20000011414 */
[----:B------:R2:W-:Y:S01]  /*193b0*/  @!P0 ST.E.64 desc[UR40][R10.64], R38 ;  /* 0x000000260a008985 */ /* 0x0005e2000c101b28 */
[----:B------:R-:W-:Y:S02]  /*193c0*/  ISETP.GE.AND P0, PT, R225, UR4, PT ;  /* 0x00000004e1007c0c */ /* 0x000fe4000bf06270 */
[----:B0-----:R-:W-:-:S04]  /*193d0*/  @!P3 LEA R6, P1, R14, R3, 0x2 ;  /* 0x000000030e06b211 */ /* 0x001fc800078210ff */
[-C--:B------:R-:W-:Y:S01]  /*193e0*/  @!P3 LEA.HI.X R7, R14, R12.reuse, R20, 0x2, P1 ;  /* 0x0000000c0e07b211 */ /* 0x080fe200008f1414 */
[----:B------:R-:W-:Y:S01]  /*193f0*/  VIADD R20, R197, 0x28 ;  /* 0x00000028c5147836 */ /* 0x000fe20000000000 */
[-C--:B-1----:R-:W-:Y:S01]  /*19400*/  @!P4 LEA R8, P2, R15, R3.reuse, 0x2 ;  /* 0x000000030f08c211 */ /* 0x082fe200078410ff */
[----:B------:R-:W-:Y:S01]  /*19410*/  VIADD R14, R197, 0x30 ;  /* 0x00000030c50e7836 */ /* 0x000fe20000000000 */
[----:B------:R-:W-:Y:S01]  /*19420*/  ISETP.GE.AND P1, PT, R223, UR4, PT ;  /* 0x00000004df007c0c */ /* 0x000fe2000bf26270 */
[----:B------:R0:W-:Y:S01]  /*19430*/  @!P3 ST.E.64 desc[UR40][R6.64], R42 ;  /* 0x0000002a0600b985 */ /* 0x0001e2000c101b28 */
[----:B------:R-:W-:Y:S02]  /*19440*/  SHF.R.S32.HI R20, RZ, 0x1f, R20 ;  /* 0x0000001fff147819 */ /* 0x000fe40000011414 */
[----:B--2---:R-:W-:Y:S02]  /*19450*/  @!P5 LEA R10, P6, R13, R3, 0x2 ;  /* 0x000000030d0ad211 */ /* 0x004fe400078c10ff */
[----:B------:R-:W-:-:S02]  /*19460*/  @!P4 LEA.HI.X R9, R15, R12, R20, 0x2, P2 ;  /* 0x0000000c0f09c211 */ /* 0x000fc400010f1414 */
[----:B------:R-:W-:Y:S02]  /*19470*/  ISETP.GE.AND P2, PT, R221, UR4, PT ;  /* 0x00000004dd007c0c */ /* 0x000fe4000bf46270 */
[----:B------:R-:W-:Y:S01]  /*19480*/  SHF.R.S32.HI R14, RZ, 0x1f, R14 ;  /* 0x0000001fff0e7819 */ /* 0x000fe2000001140e */
[----:B------:R1:W-:Y:S01]  /*19490*/  @!P4 ST.E.64 desc[UR40][R8.64], R46 ;  /* 0x0000002e0800c985 */ /* 0x0003e2000c101b28 */
[----:B------:R-:W-:Y:S02]  /*194a0*/  ISETP.GE.AND P3, PT, R218, UR4, PT ;  /* 0x00000004da007c0c */ /* 0x000fe4000bf66270 */
[-C--:B------:R-:W-:Y:S02]  /*194b0*/  @!P5 LEA.HI.X R11, R13, R12.reuse, R14, 0x2, P6 ;  /* 0x0000000c0d0bd211 */ /* 0x080fe400030f140e */
[----:B0-----:R-:W-:Y:S02]  /*194c0*/  @!P0 LEA R6, P6, R225, R3, 0x2 ;  /* 0x00000003e1068211 */ /* 0x001fe400078c10ff */
[----:B------:R-:W-:Y:S01]  /*194d0*/  ISETP.GE.AND P4, PT, R213, UR4, PT ;  /* 0x00000004d5007c0c */ /* 0x000fe2000bf86270 */
[----:B------:R0:W-:Y:S01]  /*194e0*/  @!P5 ST.E.64 desc[UR40][R10.64], R50 ;  /* 0x000000320a00d985 */ /* 0x0001e2000c101b28 */
[----:B------:R-:W-:-:S02]  /*194f0*/  @!P0 LEA.HI.X R7, R225, R12, R227, 0x2, P6 ;  /* 0x0000000ce1078211 */ /* 0x000fc400030f14e3 */
[----:B-1----:R-:W-:-:S03]  /*19500*/  @!P1 LEA R8, P5, R223, R3, 0x2 ;  /* 0x00000003df089211 */ /* 0x002fc600078a10ff */
[----:B------:R1:W-:Y:S01]  /*19510*/  @!P0 ST.E.64 desc[UR40][R6.64], R54 ;  /* 0x0000003606008985 */ /* 0x0003e2000c101b28 */
[----:B------:R-:W-:Y:S02]  /*19520*/  ISETP.GE.AND P0, PT, R195, UR4, PT ;  /* 0x00000004c3007c0c */ /* 0x000fe4000bf06270 */
[-C--:B------:R-:W-:Y:S02]  /*19530*/  @!P1 LEA.HI.X R9, R223, R12.reuse, R224, 0x2, P5 ;  /* 0x0000000cdf099211 */ /* 0x080fe400028f14e0 */
[----:B------:R-:W-:Y:S02]  /*19540*/  ISETP.GE.AND P5, PT, R209, UR4, PT ;  /* 0x00000004d1007c0c */ /* 0x000fe4000bfa6270 */
[C---:B0-----:R-:W-:Y:S01]  /*19550*/  @!P2 LEA R10, P6, R221.reuse, R3, 0x2 ;  /* 0x00000003dd0aa211 */ /* 0x041fe200078c10ff */
[----:B------:R0:W-:Y:S01]  /*19560*/  @!P1 ST.E.64 desc[UR40][R8.64], R58 ;  /* 0x0000003a08009985 */ /* 0x0001e2000c101b28 */
[----:B------:R-:W-:Y:S02]  /*19570*/  ISETP.GE.AND P1, PT, R184, UR4, PT ;  /* 0x00000004b8007c0c */ /* 0x000fe4000bf26270 */
[----:B------:R-:W-:-:S02]  /*19580*/  @!P2 LEA.HI.X R11, R221, R12, R222, 0x2, P6 ;  /* 0x0000000cdd0ba211 */ /* 0x000fc400030f14de */
[----:B-1----:R-:W-:-:S03]  /*19590*/  @!P3 LEA R6, P6, R218, R3, 0x2 ;  /* 0x00000003da06b211 */ /* 0x002fc600078c10ff */
[----:B------:R1:W-:Y:S01]  /*195a0*/  @!P2 ST.E.64 desc[UR40][R10.64], R62 ;  /* 0x0000003e0a00a985 */ /* 0x0003e2000c101b28 */
[----:B------:R-:W-:Y:S02]  /*195b0*/  @!P3 LEA.HI.X R7, R218, R12, R220, 0x2, P6 ;  /* 0x0000000cda07b211 */ /* 0x000fe400030f14dc */
[----:B0-----:R-:W-:-:S03]  /*195c0*/  @!P4 LEA R8, P2, R213, R3, 0x2 ;  /* 0x00000003d508c211 */ /* 0x001fc600078410ff */
[----:B------:R0:W-:Y:S01]  /*195d0*/  @!P3 ST.E.64 desc[UR40][R6.64], R66 ;  /* 0x000000420600b985 */ /* 0x0001e2000c101b28 */
[-C--:B------:R-:W-:Y:S02]  /*195e0*/  @!P4 LEA.HI.X R9, R213, R12.reuse, R217, 0x2, P2 ;  /* 0x0000000cd509c211 */ /* 0x080fe400010f14d9 */
[----:B------:R-:W-:Y:S02]  /*195f0*/  ISETP.GE.AND P2, PT, R182, UR4, PT ;  /* 0x00000004b6007c0c */ /* 0x000fe4000bf46270 */
[CC--:B-1----:R-:W-:Y:S01]  /*19600*/  @!P5 LEA R10, P6, R209.reuse, R3.reuse, 0x2 ;  /* 0x00000003d10ad211 */ /* 0x0c2fe200078c10ff */
[----:B------:R1:W-:Y:S03]  /*19610*/  @!P4 ST.E.64 desc[UR40][R8.64], R70 ;  /* 0x000000460800c985 */ /* 0x0003e6000c101b28 */
        /* <DEDUP_REMOVED lines=10> */
[-C--:B0-----:R-:W-:Y:S01]  /*196c0*/  @!P2 LEA R10, P6, R182, R3.reuse, 0x2 ;  /* 0x00000003b60aa211 */ /* 0x081fe200078c10ff */
[----:B------:R0:W-:Y:S01]  /*196d0*/  @!P1 ST.E.64 desc[UR40][R8.64], R4 ;  /* 0x0000000408009985 */ /* 0x0001e2000c101b28 */
[----:B------:R-:W-:Y:S02]  /*196e0*/  ISETP.GE.AND P1, PT, R172, UR4, PT ;  /* 0x00000004ac007c0c */ /* 0x000fe4000bf26270 */
[----:B------:R-:W-:Y:S02]  /*196f0*/  @!P2 LEA.HI.X R11, R182, R12, R183, 0x2, P6 ;  /* 0x0000000cb60ba211 */ /* 0x000fe400030f14b7 */
[----:B-1----:R-:W-:-:S03]  /*19700*/  @!P4 LEA R6, P0, R178, R3, 0x2 ;  /* 0x00000003b206c211 */ /* 0x002fc600078010ff */
[----:B------:R-:W-:Y:S01]  /*19710*/  @!P2 ST.E.64 desc[UR40][R10.64], R86 ;  /* 0x000000560a00a985 */ /* 0x000fe2000c101b28 */
        /* <DEDUP_REMOVED lines=25> */
[-C--:B------:R-:W-:Y:S02]  /*198b0*/  @!P5 LEA.HI.X R5, R168, R12.reuse, R169, 0x2, P1 ;  /* 0x0000000ca805d211 */ /* 0x080fe400008f14a9 */
[----:B--2---:R-:W-:Y:S02]  /*198c0*/  @!P3 LEA R8, P6, R164, R3, 0x2 ;  /* 0x00000003a408b211 */ /* 0x004fe400078c10ff */
[----:B------:R-:W-:Y:S01]  /*198d0*/  ISETP.GE.AND P1, PT, R160, UR4, PT ;  /* 0x00000004a0007c0c */ /* 0x000fe2000bf26270 */
        /* <DEDUP_REMOVED lines=16> */
[-C--:B------:R-:W-:Y:S02]  /*199e0*/  @!P2 LEA.HI.X R9, R154, R12.reuse, R155, 0x2, P1 ;  /* 0x0000000c9a09a211 */ /* 0x080fe400008f149b */
[-C--:B0-----:R-:W-:Y:S02]  /*199f0*/  @!P4 LEA R6, P0, R158, R3.reuse, 0x2 ;  /* 0x000000039e06c211 */ /* 0x081fe400078010ff */
[-C--:B-1----:R-:W-:Y:S02]  /*19a00*/  @!P3 LEA R4, P6, R156, R3.reuse, 0x2 ;  /* 0x000000039c04b211 */ /* 0x082fe400078c10ff */
[-C--:B------:R-:W-:Y:S02]  /*19a10*/  @!P4 LEA.HI.X R7, R158, R12.reuse, R159, 0x2, P0 ;  /* 0x0000000c9e07c211 */ /* 0x080fe400000f149f */
[----:B------:R-:W-:Y:S02]  /*19a20*/  @!P5 LEA R10, P0, R152, R3, 0x2 ;  /* 0x00000003980ad211 */ /* 0x000fe400078010ff */
        /* <DEDUP_REMOVED lines=8> */
[----:B0-----:R-:W-:-:S04]  /*19ab0*/  LEA R4, P0, R23, R3, 0x2 ;  /* 0x0000000317047211 */ /* 0x001fc800078010ff */
[----:B------:R-:W-:-:S05]  /*19ac0*/  LEA.HI.X R5, R23, R12, R80, 0x2, P0 ;  /* 0x0000000c17057211 */ /* 0x000fca00000f1450 */
[----:B------:R0:W-:Y:S01]  /*19ad0*/  ST.E.64 desc[UR40][R4.64], R150 ;  /* 0x0000009604007985 */ /* 0x0001e2000c101b28 */
[----:B------:R-:W-:Y:S05]  /*19ae0*/  BRA `(.L_x_5963) ;  /* 0x0000001000047947 */ /* 0x000fea0003800000 */
.L_x_5957:
[----:B---3--:R-:W3:Y:S01]  /*19af0*/  LDL R10, [R1+0x50] ;  /* 0x00005000010a7983 */ /* 0x008ee20000100800 */
[----:B------:R-:W-:Y:S01]  /*19b00*/  ULDC.64 UR4, c[0x0][0xc08] ;  /* 0x0003020000047ab9 */ /* 0x000fe20000000a00 */
[----:B------:R-:W3:Y:S01]  /*19b10*/  LDC.64 R4, c[0x0][0xc00] ;  /* 0x00030000ff047b82 */ /* 0x000ee20000000a00 */
[----:B------:R-:W-:Y:S01]  /*19b20*/  ISETP.NE.U32.AND P0, PT, RZ, UR4, PT ;  /* 0x00000004ff007c0c */ /* 0x000fe2000bf05070 */
[----:B------:R-:W2:Y:S01]  /*19b30*/  LDL R9, [R1+0x4c] ;  /* 0x00004c0001097983 */ /* 0x000ea20000100800 */
[----:B------:R-:W-:Y:S02]  /*19b40*/  IMAD.MOV.U32 R3, RZ, RZ, RZ ;  /* 0x000000ffff037224 */ /* 0x000fe400078e00ff */
[----:B------:R-:W-:Y:S01]  /*19b50*/  ISETP.NE.AND.EX P1, PT, RZ, UR5, PT, P0 ;  /* 0x00000005ff007c0c */ /* 0x000fe2000bf25300 */
[----:B------:R-:W-:Y:S02]  /*19b60*/  ULDC.64 UR4, c[0x0][0xc00] ;  /* 0x0003000000047ab9 */ /* 0x000fe40000000a00 */
[----:B------:R-:W-:-:S04]  /*19b70*/  ISETP.NE.U32.AND P0, PT, RZ, UR4, PT ;  /* 0x00000004ff007c0c */ /* 0x000fc8000bf05070 */
[----:B------:R-:W-:-:S06]  /*19b80*/  ISETP.NE.AND.EX P0, PT, RZ, UR5, PT, P0 ;  /* 0x00000005ff007c0c */ /* 0x000fcc000bf05300 */
[----:B------:R-:W0:Y:S01]  /*19b90*/  @P1 LDC.64 R6, c[0x0][0xc08] ;  /* 0x00030200ff061b82 */ /* 0x000e220000000a00 */
[----:B------:R-:W-:Y:S02]  /*19ba0*/  ULDC UR4, c[0x0][0xa88] ;  /* 0x0002a20000047ab9 */ /* 0x000fe40000000800 */
[----:B------:R-:W-:Y:S01]  /*19bb0*/  IMAD.U32 R0, RZ, RZ, UR4 ;  /* 0x00000004ff007e24 */ /* 0x000fe2000f8e00ff */
[----:B------:R-:W1:Y:S01]  /*19bc0*/  S2R R31, SR_TID.X ;  /* 0x00000000001f7919 */ /* 0x000e620000002100 */
[----:B---3--:R-:W-:-:S04]  /*19bd0*/  IMAD.WIDE R4, R10, 0x4, R4 ;  /* 0x000000040a047825 */ /* 0x008fc800078e0204 */
[----:B0-----:R-:W-:Y:S01]  /*19be0*/  @P1 IMAD.WIDE R6, R10, 0x4, R6 ;  /* 0x000000040a061825 */ /* 0x001fe200078e0206 */
[----:B------:R0:W5:Y:S04]  /*19bf0*/  @P0 LDG.E R3, desc[UR40][R4.64] ;  /* 0x0000002804030981 */ /* 0x000168000c1e1900 */
[----:B------:R0:W5:Y:S01]  /*19c00*/  @P1 LDG.E R0, desc[UR40][R6.64] ;  /* 0x0000002806001981 */ /* 0x000162000c1e1900 */
[----:B--2---:R-:W-:Y:S01]  /*19c10*/  ISETP.NE.AND P2, PT, R9, RZ, PT ;  /* 0x000000ff0900720c */ /* 0x004fe20003f45270 */
[----:B-1----:R-:W-:Y:S01]  /*19c20*/  VIADD R8, R31, 0xffffff80 ;  /* 0xffffff801f087836 */ /* 0x002fe20000000000 */
[----:B------:R-:W-:-:S04]  /*19c30*/  SHF.R.S32.HI R26, RZ, 0x1f, R10 ;  /* 0x0000001fff1a7819 */ /* 0x000fc8000001140a */
[----:B------:R-:W-:-:S07]  /*19c40*/  ISETP.GT.AND P3, PT, R8, 0x3f, PT ;  /* 0x0000003f0800780c */ /* 0x000fce0003f64270 */
[----:B------:R-:W1:Y:S02]  /*19c50*/  @!P2 LDC R9, c[0x0][0xad4] ;  /* 0x0002b500ff09ab82 */ /* 0x000e640000000800 */
[----:B-1----:R0:W-:Y:S01]  /*19c60*/  @!P2 STL [R1+0x4c], R9 ;  /* 0x00004c090100a387 */ /* 0x0021e20000100800 */
[----:B------:R-:W-:Y:S01]  /*19c70*/  ISETP.GT.AND P2, PT, R9, 0x1, PT ;  /* 0x000000010900780c */ /* 0x000fe20003f44270 */
[----:B------:R-:W-:-:S12]  /*19c80*/  @P1 BRA `(.L_x_5966) ;  /* 0x0000000000101947 */ /* 0x000fd80003800000 */
[----:B------:R-:W-:Y:S05]  /*19c90*/  @!P0 BRA `(.L_x_5966) ;  /* 0x00000000000c8947 */ /* 0x000fea0003800000 */
[----:B0-----:R-:W2:Y:S04]  /*19ca0*/  LDG.E R7, desc[UR40][R4.64] ;  /* 0x0000002804077981 */ /* 0x001ea8000c1e1900 */
[----:B-----5:R-:W2:Y:S02]  /*19cb0*/  LDG.E R0, desc[UR40][R4.64+0x4] ;  /* 0x0000042804007981 */ /* 0x020ea4000c1e1900 */
[----:B--2---:R-:W-:-:S07]  /*19cc0*/  IMAD.IADD R0, R0, 0x1, -R7 ;  /* 0x0000000100007824 */ /* 0x004fce00078e0a07 */
.L_x_5966:
        /* <DEDUP_REMOVED lines=10> */
[----:B------:R-:W2:Y:S01]  /*19d70*/  LDL.LU R28, [R1+0x54] ;  /* 0x00005400011c7983 */ /* 0x000ea20000300800 */
[----:B------:R-:W-:Y:S01]  /*19d80*/  ISETP.GT.AND P0, PT, R9, 0x1, PT ;  /* 0x000000010900780c */ /* 0x000fe20003f04270 */
[----:B------:R-:W0:Y:S01]  /*19d90*/  LDC.64 R10, c[0x0][0xba8] ;  /* 0x0002ea00ff0a7b82 */ /* 0x000e220000000a00 */
[----:B------:R-:W-:Y:S01]  /*19da0*/  MOV R23, 0x9b8 ;  /* 0x000009b800177802 */ /* 0x000fe20000000f00 */
[----:B------:R-:W-:Y:S01]  /*19db0*/  IMAD.MOV.U32 R21, RZ, RZ, R31 ;  /* 0x000000ffff157224 */ /* 0x000fe200078e001f */
[----:B------:R-:W-:Y:S02]  /*19dc0*/  ISETP.NE.AND P1, PT, R33, 0x1, PT ;  /* 0x000000012100780c */ /* 0x000fe40003f25270 */
[----:B------:R-:W-:-:S04]  /*19dd0*/  SEL R23, R23, 0x978, P0 ;  /* 0x0000097817177807 */ /* 0x000fc80000000000 */
[----:B------:R-:W1:Y:S08]  /*19de0*/  LDC.64 R4, c[0x0][R23+0x220] ;  /* 0x0000880017047b82 */ /* 0x000e700000000a00 */
[----:B------:R-:W3:Y:S08]  /*19df0*/  LDC.64 R12, c[0x0][R23+0x218] ;  /* 0x00008600170c7b82 */ /* 0x000ef00000000a00 */
[----:B------:R-:W5:Y:S08]  /*19e00*/  LDC.64 R6, c[0x0][R23+0x228] ;  /* 0x00008a0017067b82 */ /* 0x000f700000000a00 */
[----:B------:R-:W4:Y:S08]  /*19e10*/  @P1 LDC R20, c[0x0][0xbec] ;  /* 0x0002fb00ff141b82 */ /* 0x000f300000000800 */
[----:B------:R-:W5:Y:S08]  /*19e20*/  LDC.64 R8, c[0x0][R23+0x210] ;  /* 0x0000840017087b82 */ /* 0x000f700000000a00 */
[----:B------:R-:W5:Y:S01]  /*19e30*/  @P1 LDC R27, c[0x0][0xbf0] ;  /* 0x0002fc00ff1b1b82 */ /* 0x000f620000000800 */
[----:B----4-:R-:W-:-:S07]  /*19e40*/  @P1 IMAD.HI.U32 R20, R31, R20, RZ ;  /* 0x000000141f141227 */ /* 0x010fce00078e00ff */
[----:B0-----:R-:W0:Y:S01]  /*19e50*/  @!P0 LDC R10, c[0x0][0xb50] ;  /* 0x0002d400ff0a8b82 */ /* 0x001e220000000800 */
[-C--:B-1----:R-:W-:Y:S02]  /*19e60*/  IMAD R5, R5, R29.reuse, RZ ;  /* 0x0000001d05057224 */ /* 0x082fe400078e02ff */
[----:B------:R-:W-:-:S05]  /*19e70*/  IMAD.WIDE.U32 R14, R4, R29, RZ ;  /* 0x0000001d040e7225 */ /* 0x000fca00078e00ff */
[----:B------:R-:W1:Y:S01]  /*19e80*/  @!P0 LDC R11, c[0x0][0xb54] ;  /* 0x0002d500ff0b8b82 */ /* 0x000e620000000800 */
[-C--:B---3--:R-:W-:Y:S02]  /*19e90*/  IMAD R25, R13, R188.reuse, RZ ;  /* 0x000000bc0d197224 */ /* 0x088fe400078e02ff */
[----:B------:R-:W-:Y:S01]  /*19ea0*/  IMAD.WIDE.U32 R12, R12, R188, RZ ;  /* 0x000000bc0c0c7225 */ /* 0x000fe200078e00ff */
[----:B-----5:R-:W-:-:S03]  /*19eb0*/  @P1 SHF.R.U32.HI R21, RZ, R27, R20 ;  /* 0x0000001bff151219 */ /* 0x020fc60000011614 */
        /* <DEDUP_REMOVED lines=23> */
.L_x_5968:
[----:B------:R-:W-:Y:S05]  /*1a030*/  BSYNC B1 ;  /* 0x0000000000017941 */ /* 0x000fea0003800000 */
.L_x_5967:
[----:B------:R-:W-:Y:S05]  /*1a040*/  @P2 BRA `(.L_x_5963) ;  /* 0x0000000800ac2947 */ /* 0x000fea0003800000 */
[----:B0-----:R-:W0:Y:S01]  /*1a050*/  S2R R6, SR_TID.X ;  /* 0x0000000000067919 */ /* 0x001e220000002100 */
[----:B------:R-:W2:Y:S01]  /*1a060*/  LDC R9, c[0x0][0xbe8] ;  /* 0x0002fa00ff097b82 */ /* 0x000ea20000000800 */
[----:B------:R-:W-:Y:S01]  /*1a070*/  ULDC.64 UR4, c[0x0][0xaa0] ;  /* 0x0002a80000047ab9 */ /* 0x000fe20000000a00 */
[C---:B------:R-:W-:Y:S01]  /*1a080*/  VIADD R38, R199.reuse, 0x40 ;  /* 0x00000040c7267836 */ /* 0x040fe20000000000 */
[----:B------:R-:W-:Y:S01]  /*1a090*/  BSSY B1, `(.L_x_5969) ;  /* 0x0000082000017945 */ /* 0x000fe20003800000 */
[----:B------:R-:W-:Y:S02]  /*1a0a0*/  IMAD R4, R24, UR4, RZ ;  /* 0x0000000418047c24 */ /* 0x000fe4000f8e02ff */
[----:B------:R-:W-:Y:S02]  /*1a0b0*/  VIADD R36, R199, 0x80 ;  /* 0x00000080c7247836 */ /* 0x000fe40000000000 */
[----:B------:R-:W3:Y:S01]  /*1a0c0*/  LDC R12, c[0x0][0xac8] ;  /* 0x0002b200ff0c7b82 */ /* 0x000ee20000000800 */
[----:B------:R-:W-:-:S02]  /*1a0d0*/  IMAD R7, R3, UR5, R4 ;  /* 0x0000000503077c24 */ /* 0x000fc4000f8e0204 */
[----:B-1----:R-:W-:Y:S01]  /*1a0e0*/  IMAD.WIDE.U32 R4, R3, UR4, RZ ;  /* 0x0000000403047c25 */ /* 0x002fe2000f8e00ff */
[----:B------:R-:W-:-:S03]  /*1a0f0*/  ULDC.64 UR4, c[0x0][0xae8] ;  /* 0x0002ba0000047ab9 */ /* 0x000fc60000000a00 */
[----:B------:R-:W-:Y:S02]  /*1a100*/  IMAD.IADD R5, R5, 0x1, R7 ;  /* 0x0000000105057824 */ /* 0x000fe400078e0207 */
[----:B------:R-:W-:Y:S02]  /*1a110*/  VIADD R34, R199, 0xc0 ;  /* 0x000000c0c7227836 */ /* 0x000fe40000000000 */
[----:B------:R-:W-:-:S04]  /*1a120*/  IMAD.WIDE.U32 R4, R188, UR4, R4 ;  /* 0x00000004bc047c25 */ /* 0x000fc8000f8e0004 */
[----:B------:R-:W-:Y:S01]  /*1a130*/  IMAD R5, R188, UR5, R5 ;  /* 0x00000005bc057c24 */ /* 0x000fe2000f8e0205 */
[----:B--2---:R-:W-:Y:S01]  /*1a140*/  ISETP.NE.AND P0, PT, R9, 0x1, PT ;  /* 0x000000010900780c */ /* 0x004fe20003f05270 */
[----:B------:R-:W-:Y:S01]  /*1a150*/  ULDC.64 UR4, c[0x0][0xaf0] ;  /* 0x0002bc0000047ab9 */ /* 0x000fe20000000a00 */
[----:B------:R-:W-:Y:S02]  /*1a160*/  IMAD R21, R0, R9, RZ ;  /* 0x0000000900157224 */ /* 0x000fe400078e02ff */
[----:B------:R-:W-:-:S04]  /*1a170*/  IMAD.WIDE.U32 R4, R29, UR4, R4 ;  /* 0x000000041d047c25 */ /* 0x000fc8000f8e0004 */
[----:B0-----:R-:W-:Y:S01]  /*1a180*/  VIADD R6, R6, 0xffffff80 ;  /* 0xffffff8006067836 */ /* 0x001fe20000000000 */
[-C--:B---3--:R-:W-:Y:S01]  /*1a190*/  ISETP.GE.AND P1, PT, R38, R12.reuse, PT ;  /* 0x0000000c2600720c */ /* 0x088fe20003f26270 */
[C---:B------:R-:W-:Y:S01]  /*1a1a0*/  VIADD R32, R199.reuse, 0x100 ;  /* 0x00000100c7207836 */ /* 0x040fe20000000000 */
[C---:B------:R-:W-:Y:S01]  /*1a1b0*/  ISETP.GE.AND P2, PT, R199.reuse, R12, PT ;  /* 0x0000000cc700720c */ /* 0x040fe20003f46270 */
[C---:B------:R-:W-:Y:S01]  /*1a1c0*/  VIADD R30, R199.reuse, 0x140 ;  /* 0x00000140c71e7836 */ /* 0x040fe20000000000 */
[----:B------:R-:W-:Y:S01]  /*1a1d0*/  SHF.R.S32.HI R3, RZ, 0x1f, R6 ;  /* 0x0000001fff037819 */ /* 0x000fe20000011406 */
[----:B------:R-:W0:Y:S01]  /*1a1e0*/  @P0 LDC R11, c[0x0][0xbec] ;  /* 0x0002fb00ff0b0b82 */ /* 0x000e220000000800 */
[----:B------:R-:W-:Y:S01]  /*1a1f0*/  SEL R8, RZ, 0xffffffff, P1 ;  /* 0xffffffffff087807 */ /* 0x000fe20000800000 */
[----:B------:R-:W-:Y:S01]  /*1a200*/  VIADD R27, R199, 0x180 ;  /* 0x00000180c71b7836 */ /* 0x000fe20000000000 */
[----:B------:R-:W-:Y:S01]  /*1a210*/  LEA.HI R3, R3, R6, RZ, 0x3 ;  /* 0x0000000603037211 */ /* 0x000fe200078f18ff */
[----:B------:R-:W-:Y:S01]  /*1a220*/  VIADD R23, R199, 0x1c0 ;  /* 0x000001c0c7177836 */ /* 0x000fe20000000000 */
[----:B------:R-:W-:Y:S01]  /*1a230*/  ISETP.GE.AND P1, PT, R36, R12, PT ;  /* 0x0000000c2400720c */ /* 0x000fe20003f26270 */
[----:B------:R-:W-:Y:S01]  /*1a240*/  IMAD.SHL.U32 R8, R8, 0x2, RZ ;  /* 0x0000000208087824 */ /* 0x000fe200078e00ff */
[----:B------:R-:W-:Y:S01]  /*1a250*/  LOP3.LUT R7, R3, 0xfffffff8, RZ, 0xc0, !PT ;  /* 0xfffffff803077812 */ /* 0x000fe200078ec0ff */
[----:B------:R-:W1:Y:S01]  /*1a260*/  @P0 LDC R13, c[0x0][0xbf0] ;  /* 0x0002fc00ff0d0b82 */ /* 0x000e620000000800 */
[----:B------:R-:W-:Y:S01]  /*1a270*/  SHF.R.S32.HI R15, RZ, 0x3, R3 ;  /* 0x00000003ff0f7819 */ /* 0x000fe20000011403 */
[----:B------:R-:W-:-:S02]  /*1a280*/  IMAD R3, R26, UR4, RZ ;  /* 0x000000041a037c24 */ /* 0x000fc4000f8e02ff */
[----:B------:R-:W-:Y:S02]  /*1a290*/  IMAD.IADD R6, R6, 0x1, -R7 ;  /* 0x0000000106067824 */ /* 0x000fe400078e0a07 */
[----:B------:R-:W-:Y:S02]  /*1a2a0*/  IMAD.IADD R20, R15, 0x1, R196 ;  /* 0x000000010f147824 */ /* 0x000fe400078e02c4 */
[----:B------:R-:W-:Y:S02]  /*1a2b0*/  IMAD R7, R6, 0x20, R15 ;  /* 0x0000002006077824 */ /* 0x000fe400078e020f */
[----:B------:R-:W-:Y:S02]  /*1a2c0*/  VIADD R25, R199, 0x1c0 ;  /* 0x000001c0c7197836 */ /* 0x000fe40000000000 */
[----:B------:R-:W-:Y:S02]  /*1a2d0*/  IMAD.IADD R196, R196, 0x1, R7 ;  /* 0x00000001c4c47824 */ /* 0x000fe400078e0207 */
[----:B------:R-:W-:Y:S01]  /*1a2e0*/  IMAD R7, R29, UR5, R3 ;  /* 0x000000051d077c24 */ /* 0x000fe2000f8e0203 */
[----:B------:R-:W-:Y:S01]  /*1a2f0*/  ULDC.64 UR4, c[0x0][0xae0] ;  /* 0x0002b80000047ab9 */ /* 0x000fe20000000a00 */
[----:B0-----:R-:W-:Y:S01]  /*1a300*/  @P0 IMAD.HI.U32 R6, R196, R11, RZ ;  /* 0x0000000bc4060227 */ /* 0x001fe200078e00ff */
[----:B------:R-:W-:-:S03]  /*1a310*/  SHF.R.S32.HI R25, RZ, 0x1f, R25 ;  /* 0x0000001fff197819 */ /* 0x000fc60000011419 */
[----:B------:R-:W-:Y:S01]  /*1a320*/  IMAD.IADD R5, R5, 0x1, R7 ;  /* 0x0000000105057824 */ /* 0x000fe200078e0207 */
[----:B------:R-:W-:Y:S01]  /*1a330*/  SEL R7, RZ, 0x1, P2 ;  /* 0x00000001ff077807 */ /* 0x000fe20001000000 */
[----:B------:R-:W-:Y:S01]  /*1a340*/  IMAD.MOV.U32 R3, RZ, RZ, R196 ;  /* 0x000000ffff037224 */ /* 0x000fe200078e00c4 */
[-C--:B------:R-:W-:Y:S01]  /*1a350*/  ISETP.GE.AND P2, PT, R23, R12.reuse, PT ;  /* 0x0000000c1700720c */ /* 0x080fe20003f46270 */
[C---:B------:R-:W-:Y:S01]  /*1a360*/  VIADD R28, R199.reuse, 0x180 ;  /* 0x00000180c71c7836 */ /* 0x040fe20000000000 */
[----:B-1----:R-:W-:Y:S01]  /*1a370*/  @P0 SHF.R.U32.HI R3, RZ, R13, R6 ;  /* 0x0000000dff030219 */ /* 0x002fe20000011606 */
[C---:B------:R-:W-:Y:S01]  /*1a380*/  VIADD R31, R199.reuse, 0x140 ;  /* 0x00000140c71f7836 */ /* 0x040fe20000000000 */
[----:B------:R-:W-:Y:S01]  /*1a390*/  LOP3.LUT R6, R8, 0x2, R7, 0xe2, !PT ;  /* 0x0000000208067812 */ /* 0x000fe200078ee207 */
[----:B------:R-:W-:Y:S01]  /*1a3a0*/  VIADD R33, R199, 0x100 ;  /* 0x00000100c7217836 */ /* 0x000fe20000000000 */
[----:B------:R-:W-:Y:S01]  /*1a3b0*/  SEL R8, RZ, 0xffffffff, P1 ;  /* 0xffffffffff087807 */ /* 0x000fe20000800000 */
[----:B------:R-:W-:Y:S01]  /*1a3c0*/  IMAD.WIDE.U32 R4, R3, UR4, R4 ;  /* 0x0000000403047c25 */ /* 0x000fe2000f8e0004 */
[----:B------:R-:W-:-:S02]  /*1a3d0*/  ISETP.GE.AND P0, PT, R34, R12, PT ;  /* 0x0000000c2200720c */ /* 0x000fc40003f06270 */
[----:B------:R-:W-:Y:S01]  /*1a3e0*/  SHF.R.S32.HI R0, RZ, 0x1f, R3 ;  /* 0x0000001fff007819 */ /* 0x000fe20000011403 */
[----:B------:R-:W-:Y:S01]  /*1a3f0*/  IMAD.SHL.U32 R11, R8, 0x4, RZ ;  /* 0x00000004080b7824 */ /* 0x000fe200078e00ff */
[----:B------:R-:W-:Y:S01]  /*1a400*/  IADD3 R7, -R3, RZ, RZ ;  /* 0x000000ff03077210 */ /* 0x000fe20007ffe1ff */
[----:B------:R-:W-:Y:S01]  /*1a410*/  VIADD R35, R199, 0xc0 ;  /* 0x000000c0c7237836 */ /* 0x000fe20000000000 */
[----:B------:R-:W-:Y:S01]  /*1a420*/  SEL R8, RZ, 0xffffffff, P0 ;  /* 0xffffffffff087807 */ /* 0x000fe20000000000 */
[----:B------:R-:W-:Y:S01]  /*1a430*/  IMAD R0, R0, UR4, RZ ;  /* 0x0000000400007c24 */ /* 0x000fe2000f8e02ff */
[-C--:B------:R-:W-:Y:S01]  /*1a440*/  ISETP.GE.AND P1, PT, R32, R12.reuse, PT ;  /* 0x0000000c2000720c */ /* 0x080fe20003f26270 */
[----:B------:R-:W-:Y:S01]  /*1a450*/  IMAD R7, R9, R7, R196 ;  /* 0x0000000709077224 */ /* 0x000fe200078e02c4 */
[----:B------:R-:W-:Y:S01]  /*1a460*/  LOP3.LUT R6, R11, 0x4, R6, 0xe2, !PT ;  /* 0x000000040b067812 */ /* 0x000fe200078ee206 */
[----:B------:R-:W-:Y:S01]  /*1a470*/  IMAD.SHL.U32 R9, R8, 0x8, RZ ;  /* 0x0000000808097824 */ /* 0x000fe200078e00ff */
[----:B------:R-:W-:Y:S01]  /*1a480*/  SEL R8, RZ, 0xffffffff, P1 ;  /* 0xffffffffff087807 */ /* 0x000fe20000800000 */
[----:B------:R-:W-:Y:S01]  /*1a490*/  IMAD R3, R3, UR5, R0 ;  /* 0x0000000503037c24 */ /* 0x000fe2000f8e0200 */
[-C--:B------:R-:W-:Y:S01]  /*1a4a0*/  ISETP.GE.AND P0, PT, R30, R12.reuse, PT ;  /* 0x0000000c1e00720c */ /* 0x080fe20003f06270 */
        /* <DEDUP_REMOVED lines=9> */
[----:B------:R-:W-:-:S02]  /*1a540*/  LOP3.LUT R6, R9, 0x10, R6, 0xe2, !PT ;  /* 0x0000001009067812 */ /* 0x000fc400078ee206 */
[----:B------:R-:W-:Y:S01]  /*1a550*/  SHF.R.S32.HI R28, RZ, 0x1f, R28 ;  /* 0x0000001fff1c7819 */ /* 0x000fe2000001141c */
[----:B------:R-:W-:Y:S01]  /*1a560*/  IMAD.SHL.U32 R9, R3, 0x20, RZ ;  /* 0x0000002003097824 */ /* 0x000fe200078e00ff */
[----:B------:R-:W-:Y:S01]  /*1a570*/  SHF.R.S32.HI R31, RZ, 0x1f, R31 ;  /* 0x0000001fff1f7819 */ /* 0x000fe2000001141f */
[----:B------:R-:W-:Y:S01]  /*1a580*/  IMAD R3, R7, UR5, R0 ;  /* 0x0000000507037c24 */ /* 0x000fe2000f8e0200 */
[----:B------:R-:W-:Y:S01]  /*1a590*/  SEL R7, RZ, 0x40, P0 ;  /* 0x00000040ff077807 */ /* 0x000fe20000000000 */
[----:B------:R-:W-:Y:S01]  /*1a5a0*/  ULDC.64 UR4, c[0x0][0xa80] ;  /* 0x0002a00000047ab9 */ /* 0x000fe20000000a00 */
[----:B------:R-:W-:Y:S01]  /*1a5b0*/  ISETP.GE.AND P0, PT, R20, R21, PT ;  /* 0x000000151400720c */ /* 0x000fe20003f06270 */
[----:B------:R-:W-:Y:S01]  /*1a5c0*/  IMAD.IADD R3, R5, 0x1, R3 ;  /* 0x0000000105037824 */ /* 0x000fe200078e0203 */
[C---:B------:R-:W-:Y:S01]  /*1a5d0*/  LEA R13, P1, R4.reuse, UR4, 0x1 ;  /* 0x00000004040d7c11 */ /* 0x040fe2000f8208ff */
[----:B------:R-:W-:Y:S01]  /*1a5e0*/  VIADD R37, R199, 0x80 ;  /* 0x00000080c7257836 */ /* 0x000fe20000000000 */
[----:B------:R-:W-:Y:S01]  /*1a5f0*/  LOP3.LUT R6, R9, 0x20, R6, 0xe2, !PT ;  /* 0x0000002009067812 */ /* 0x000fe200078ee206 */
[----:B------:R-:W-:Y:S01]  /*1a600*/  VIADD R39, R199, 0x40 ;  /* 0x00000040c7277836 */ /* 0x000fe20000000000 */
[----:B------:R-:W-:Y:S01]  /*1a610*/  LEA.HI.X R3, R4, UR5, R3, 0x1, P1 ;  /* 0x0000000504037c11 */ /* 0x000fe200088f0c03 */
[----:B------:R0:W1:Y:S01]  /*1a620*/  SHFL.IDX PT, R10, R13, RZ, 0x181f ;  /* 0x00181fff0d0a7589 */ /* 0x00006200000e0000 */
[----:B------:R-:W-:-:S02]  /*1a630*/  LOP3.LUT R14, R6, R7, RZ, 0xfc, !PT ;  /* 0x00000007060e7212 */ /* 0x000fc400078efcff */
[----:B------:R-:W-:Y:S01]  /*1a640*/  SEL R5, RZ, 0x80, P2 ;  /* 0x00000080ff057807 */ /* 0x000fe20001000000 */
[----:B------:R0:W2:Y:S01]  /*1a650*/  SHFL.IDX PT, R11, R3, RZ, 0x181f ;  /* 0x00181fff030b7589 */ /* 0x0000a200000e0000 */
[----:B------:R-:W-:Y:S02]  /*1a660*/  SHF.R.S32.HI R33, RZ, 0x1f, R33 ;  /* 0x0000001fff217819 */ /* 0x000fe40000011421 */
[----:B------:R-:W-:Y:S02]  /*1a670*/  LOP3.LUT R15, R14, R5, RZ, 0xfc, !PT ;  /* 0x000000050e0f7212 */ /* 0x000fe400078efcff */
[----:B------:R-:W-:Y:S02]  /*1a680*/  SHF.R.S32.HI R35, RZ, 0x1f, R35 ;  /* 0x0000001fff237819 */ /* 0x000fe40000011423 */
[----:B------:R-:W-:Y:S02]  /*1a690*/  SHF.R.S32.HI R37, RZ, 0x1f, R37 ;  /* 0x0000001fff257819 */ /* 0x000fe40000011425 */
[----:B------:R-:W-:Y:S01]  /*1a6a0*/  SHF.R.S32.HI R39, RZ, 0x1f, R39 ;  /* 0x0000001fff277819 */ /* 0x000fe20000011427 */
[----:B0-----:R-:W-:Y:S06]  /*1a6b0*/  @P0 BRA `(.L_x_5970) ;  /* 0x00000000007c0947 */ /* 0x001fec0003800000 */
[-C--:B------:R-:W-:Y:S02]  /*1a6c0*/  ISETP.GE.AND P2, PT, R38, R12.reuse, PT ;  /* 0x0000000c2600720c */ /* 0x080fe40003f46270 */
[-C--:B------:R-:W-:Y:S02]  /*1a6d0*/  ISETP.GE.AND P1, PT, R199, R12.reuse, PT ;  /* 0x0000000cc700720c */ /* 0x080fe40003f26270 */
[-C--:B------:R-:W-:Y:S02]  /*1a6e0*/  ISETP.GE.AND P5, PT, R36, R12.reuse, PT ;  /* 0x0000000c2400720c */ /* 0x080fe40003fa6270 */
[----:B------:R-:W-:-:S07]  /*1a6f0*/  ISETP.GE.AND P3, PT, R34, R12, PT ;  /* 0x0000000c2200720c */ /* 0x000fce0003f66270 */
[C---:B-1----:R-:W-:Y:S02]  /*1a700*/  @!P2 LEA R4, P0, R38.reuse, R10, 0x1 ;  /* 0x0000000a2604a211 */ /* 0x042fe400078008ff */
[----:B--2---:R-:W-:Y:S02]  /*1a710*/  @!P1 IMAD.WIDE R6, R199, 0x2, R10 ;  /* 0x00000002c7069825 */ /* 0x004fe400078e020a */
[----:B------:R-:W-:Y:S02]  /*1a720*/  @!P2 LEA.HI.X R5, R38, R11, R39, 0x1, P0 ;  /* 0x0000000b2605a211 */ /* 0x000fe400000f0c27 */
[----:B------:R-:W-:Y:S01]  /*1a730*/  LOP3.LUT P0, RZ, R14, 0x40, RZ, 0xc0, !PT ;  /* 0x000000400eff7812 */ /* 0x000fe2000780c0ff */
[----:B------:R0:W-:Y:S01]  /*1a740*/  @!P1 ST.E.128 desc[UR40][R6.64], RZ ;  /* 0x000000ff06009985 */ /* 0x0001e2000c101d28 */
[----:B------:R-:W-:-:S03]  /*1a750*/  ISETP.GE.AND P1, PT, R30, R12, PT ;  /* 0x0000000c1e00720c */ /* 0x000fc60003f26270 */
[----:B------:R1:W-:Y:S01]  /*1a760*/  @!P2 ST.E.128 desc[UR40][R4.64], RZ ;  /* 0x000000ff0400a985 */ /* 0x0003e2000c101d28 */
[----:B------:R-:W-:Y:S02]  /*1a770*/  ISETP.GE.AND P2, PT, R32, R12, PT ;  /* 0x0000000c2000720c */ /* 0x000fe40003f46270 */
[----:B0-----:R-:W-:-:S04]  /*1a780*/  @!P5 LEA R6, P4, R36, R10, 0x1 ;  /* 0x0000000a2406d211 */ /* 0x001fc800078808ff */
[-C--:B------:R-:W-:Y:S02]  /*1a790*/  @!P5 LEA.HI.X R7, R36, R11.reuse, R37, 0x1, P4 ;  /* 0x0000000b2407d211 */ /* 0x080fe400020f0c25 */
[----:B------:R-:W-:Y:S02]  /*1a7a0*/  LOP3.LUT P4, RZ, R15, 0x80, RZ, 0xc0, !PT ;  /* 0x000000800fff7812 */ /* 0x000fe4000788c0ff */
[-C--:B-1----:R-:W-:Y:S01]  /*1a7b0*/  @!P3 LEA R4, P6, R34, R10.reuse, 0x1 ;  /* 0x0000000a2204b211 */ /* 0x082fe200078c08ff */
[----:B------:R0:W-:Y:S02]  /*1a7c0*/  @!P5 ST.E.128 desc[UR40][R6.64], RZ ;  /* 0x000000ff0600d985 */ /* 0x0001e4000c101d28 */
[----:B------:R-:W-:Y:S02]  /*1a7d0*/  @!P2 LEA R8, P5, R32, R10, 0x1 ;  /* 0x0000000a2008a211 */ /* 0x000fe400078a08ff */
[-C--:B------:R-:W-:Y:S02]  /*1a7e0*/  @!P3 LEA.HI.X R5, R34, R11.reuse, R35, 0x1, P6 ;  /* 0x0000000b2205b211 */ /* 0x080fe400030f0c23 */
[----:B------:R-:W-:-:S03]  /*1a7f0*/  @!P2 LEA.HI.X R9, R32, R11, R33, 0x1, P5 ;  /* 0x0000000b2009a211 */ /* 0x000fc600028f0c21 */
[----:B------:R1:W-:Y:S01]  /*1a800*/  @!P3 ST.E.128 desc[UR40][R4.64], RZ ;  /* 0x000000ff0400b985 */ /* 0x0003e2000c101d28 */
[----:B0-----:R-:W-:-:S03]  /*1a810*/  @!P1 LEA R6, P6, R30, R10, 0x1 ;  /* 0x0000000a1e069211 */ /* 0x001fc600078c08ff */
[----:B------:R0:W-:Y:S01]  /*1a820*/  @!P2 ST.E.128 desc[UR40][R8.64], RZ ;  /* 0x000000ff0800a985 */ /* 0x0001e2000c101d28 */
[----:B------:R-:W-:Y:S02]  /*1a830*/  @!P1 LEA.HI.X R7, R30, R11, R31, 0x1, P6 ;  /* 0x0000000b1e079211 */ /* 0x000fe400030f0c1f */
[----:B-1----:R-:W-:-:S03]  /*1a840*/  @P0 LEA R4, P3, R27, R10, 0x1 ;  /* 0x0000000a1b040211 */ /* 0x002fc600078608ff */
[----:B------:R0:W-:Y:S01]  /*1a850*/  @!P1 ST.E.128 desc[UR40][R6.64], RZ ;  /* 0x000000ff06009985 */ /* 0x0001e2000c101d28 */
[----:B------:R-:W-:Y:S02]  /*1a860*/  @P4 LEA R10, P5, R23, R10, 0x1 ;  /* 0x0000000a170a4211 */ /* 0x000fe400078a08ff */
[-C--:B------:R-:W-:Y:S02]  /*1a870*/  @P0 LEA.HI.X R5, R27, R11.reuse, R28, 0x1, P3 ;  /* 0x0000000b1b050211 */ /* 0x080fe400018f0c1c */
[----:B------:R-:W-:-:S03]  /*1a880*/  @P4 LEA.HI.X R11, R23, R11, R25, 0x1, P5 ;  /* 0x0000000b170b4211 */ /* 0x000fc600028f0c19 */
[----:B------:R0:W-:Y:S04]  /*1a890*/  @P0 ST.E.128 desc[UR40][R4.64], RZ ;  /* 0x000000ff04000985 */ /* 0x0001e8000c101d28 */
[----:B------:R0:W-:Y:S02]  /*1a8a0*/  @P4 ST.E.128 desc[UR40][R10.64], RZ ;  /* 0x000000ff0a004985 */ /* 0x0001e4000c101d28 */
.L_x_5970:
[----:B------:R-:W-:Y:S05]  /*1a8b0*/  BSYNC B1 ;  /* 0x0000000000017941 */ /* 0x000fea0003800000 */
.L_x_5969:
[----:B------:R-:W-:Y:S01]  /*1a8c0*/  VIADD R0, R20, 0x20 ;  /* 0x0000002014007836 */ /* 0x000fe20000000000 */
[----:B0-2---:R0:W2:Y:S04]  /*1a8d0*/  SHFL.IDX PT, R11, R3, 0x1, 0x181f ;  /* 0x00381f00030b7f89 */ /* 0x0050a800000e0000 */
        /* <DEDUP_REMOVED lines=10> */
[----:B------:R-:W-:-:S03]  /*1a980*/  @!P5 LEA R4, P0, R38, R10, 0x1 ;  /* 0x0000000a2604d211 */ /* 0x000fc600078008ff */
[----:B------:R0:W-:Y:S01]  /*1a990*/  @!P6 ST.E.128 desc[UR40][R6.64], RZ ;  /* 0x000000ff0600e985 */ /* 0x0001e2000c101d28 */
[----:B------:R-:W-:Y:S02]  /*1a9a0*/  @!P5 LEA.HI.X R5, R38, R11, R39, 0x1, P0 ;  /* 0x0000000b2605d211 */ /* 0x000fe400000f0c27 */
[----:B------:R-:W-:-:S03]  /*1a9b0*/  LOP3.LUT P0, RZ, R14, 0x40, RZ, 0xc0, !PT ;  /* 0x000000400eff7812 */ /* 0x000fc6000780c0ff */
[----:B------:R1:W-:Y:S01]  /*1a9c0*/  @!P5 ST.E.128 desc[UR40][R4.64], RZ ;  /* 0x000000ff0400d985 */ /* 0x0003e2000c101d28 */
[----:B0-----:R-:W-:-:S04]  /*1a9d0*/  @!P4 LEA R6, P6, R36, R10, 0x1 ;  /* 0x0000000a2406c211 */ /* 0x001fc800078c08ff */
[-C--:B------:R-:W-:Y:S02]  /*1a9e0*/  @!P4 LEA.HI.X R7, R36, R11.reuse, R37, 0x1, P6 ;  /* 0x0000000b2407c211 */ /* 0x080fe400030f0c25 */
[----:B------:R-:W-:Y:S02]  /*1a9f0*/  LOP3.LUT P6, RZ, R15, 0x80, RZ, 0xc0, !PT ;  /* 0x000000800fff7812 */ /* 0x000fe400078cc0ff */
[-C--:B-1----:R-:W-:Y:S01]  /*1aa00*/  @!P3 LEA R4, P5, R34, R10.reuse, 0x1 ;  /* 0x0000000a2204b211 */ /* 0x082fe200078a08ff */
[----:B------:R0:W-:Y:S01]  /*1aa10*/  @!P4 ST.E.128 desc[UR40][R6.64], RZ ;  /* 0x000000ff0600c985 */ /* 0x0001e2000c101d28 */
        /* <DEDUP_REMOVED lines=14> */
.L_x_5963:
[----:B------:R-:W-:Y:S05]  /*1ab00*/  BSYNC B0 ;  /* 0x0000000000007941 */ /* 0x000fea0003800000 */
.L_x_5956:
[----:B------:R-:W-:Y:S02]  /*1ab10*/  ULDC UR4, c[0x0][0xc3c] ;  /* 0x00030f0000047ab9 */ /* 0x000fe40000000800 */
[----:B----4-:R-:W-:-:S13]  /*1ab20*/  ISETP.GE.AND P0, PT, R83, UR4, PT ;  /* 0x0000000453007c0c */ /* 0x010fda000bf06270 */
[----:B------:R-:W-:Y:S05]  /*1ab30*/  @!P0 BRA `(.L_x_5971) ;  /* 0xfffffe6c00988947 */ /* 0x000fea000383ffff */
[----:B------:R-:W-:Y:S05]  /*1ab40*/  BRA `(.L_x_5743) ;  /* 0x0000008800347947 */ /* 0x000fea0003800000 */
.L_x_5741:
        /* <DEDUP_REMOVED lines=16> */
.L_x_5972:
[----:B------:R-:W-:Y:S01]  /*1ac50*/  LOP3.LUT R7, R0, 0x1f, RZ, 0xc0, !PT ;  /* 0x0000001f00077812 */ /* 0x000fe200078ec0ff */
[----:B------:R-:W-:Y:S01]  /*1ac60*/  ULDC UR4, c[0x0][0xc3c] ;  /* 0x00030f0000047ab9 */ /* 0x000fe20000000800 */
[----:B------:R-:W-:Y:S01]  /*1ac70*/  MOV R9, RZ ;  /* 0x000000ff00097202 */ /* 0x000fe20000000f00 */
        /* <DEDUP_REMOVED lines=40> */
.L_x_5976:
        /* <DEDUP_REMOVED lines=37> */
.L_x_5974:
        /* <DEDUP_REMOVED lines=11> */
[----:B------:R-:W-:-:S06]  /*1b200*/  IADD3 R24, R27, -0x1, RZ ;  /* 0xffffffff1b187810 */ /* 0x000fcc0007ffe0ff */
[----:B------:R0:W1:Y:S02]  /*1b210*/  SHFL.IDX PT, R24, R5, R24, 0x1f ;  /* 0x00001f1805187589 */ /* 0x00006400000e0000 */
.L_x_5977:
        /* <DEDUP_REMOVED lines=54> */
[----:B------:R-:W-:Y:S02]  /*1b580*/  @!P2 IADD3 R2, -R2, RZ, RZ ;  /* 0x000000ff0202a210 */ /* 0x000fe40007ffe1ff */
[----:B------:R-:W-:-:S05]  /*1b590*/  @!P1 LOP3.LUT R2, RZ, R9, RZ, 0x33, !PT ;  /* 0x00000009ff029212 */ /* 0x000fca00078e33ff */
[----:B------:R-:W-:-:S04]  /*1b5a0*/  IMAD.MOV R26, RZ, RZ, -R2 ;  /* 0x000000ffff1a7224 */ /* 0x000fc800078e0a02 */
[C---:B------:R-:W-:Y:S02]  /*1b5b0*/  IMAD R26, R9.reuse, R26, R10 ;  /* 0x0000001a091a7224 */ /* 0x040fe400078e020a */
[----:B------:R-:W-:Y:S02]  /*1b5c0*/  IMAD R9, R9, 0x1000000, R2 ;  /* 0x0100000009097824 */ /* 0x000fe400078e0202 */
[----:B------:R-:W-:Y:S02]  /*1b5d0*/  IMAD R2, R6, R3, R5 ;  /* 0x0000000306027224 */ /* 0x000fe400078e0205 */
[----:B------:R-:W-:Y:S01]  /*1b5e0*/  IMAD R26, R26, 0x10000, R9 ;  /* 0x000100001a1a7824 */ /* 0x000fe200078e0209 */
[----:B------:R-:W-:Y:S06]  /*1b5f0*/  BRA `(.L_x_5979) ;  /* 0x0000000000f47947 */ /* 0x000fec0003800000 */
.L_x_5978:
        /* <DEDUP_REMOVED lines=61> */
.L_x_5979:
[----:B------:R-:W-:-:S05]  /*1b9d0*/  LOP3.LUT R25, RZ, R2, RZ, 0x33, !PT ;  /* 0x00000002ff197212 */ /* 0x000fca00078e33ff */
[----:B------:R-:W-:Y:S01]  /*1b9e0*/  IMAD.IADD R25, R6, 0x1, R25 ;  /* 0x0000000106197824 */ /* 0x000fe200078e0219 */
[----:B------:R-:W-:Y:S06]  /*1b9f0*/  BRA `(.L_x_5980) ;  /* 0x00000000000c7947 */ /* 0x000fec0003800000 */
.L_x_5975:
[----:B------:R-:W-:Y:S02]  /*1ba00*/  IMAD.MOV.U32 R25, RZ, RZ, RZ ;  /* 0x000000ffff197224 */ /* 0x000fe400078e00ff */
[----:B------:R-:W-:Y:S02]  /*1ba10*/  IMAD.U32 R24, RZ, RZ, UR6 ;  /* 0x00000006ff187e24 */ /* 0x000fe4000f8e00ff */
[----:B------:R-:W-:-:S07]  /*1ba20*/  IMAD.MOV.U32 R26, RZ, RZ, RZ ;  /* 0x000000ffff1a7224 */ /* 0x000fce00078e00ff */
.L_x_5980:
[----:B------:R-:W-:-:S13]  /*1ba30*/  ISETP.NE.AND P0, PT, R7, RZ, PT ;  /* 0x000000ff0700720c */ /* 0x000fda0003f05270 */
[----:B------:R-:W0:Y:S01]  /*1ba40*/  @!P0 S2R R3, SR_CgaCtaId ;  /* 0x0000000000038919 */ /* 0x000e220000008800 */
[----:B------:R-:W-:-:S04]  /*1ba50*/  @!P0 MOV R2, 0x400 ;  /* 0x0000040000028802 */ /* 0x000fc80000000f00 */
[----:B0-----:R-:W-:-:S05]  /*1ba60*/  @!P0 LEA R2, R3, R2, 0x18 ;  /* 0x0000000203028211 */ /* 0x001fca00078ec0ff */
[----:B------:R1:W-:Y:S01]  /*1ba70*/  @!P0 STS.128 [R2+0x28cd0], R24 ;  /* 0x028cd01802008388 */ /* 0x0003e20000000c00 */
[----:B------:R-:W-:Y:S06]  /*1ba80*/  BAR.ARV 0x5, 0x180 ;  /* 0x0146000000007b1d */ /* 0x000fec0000002000 */
.L_x_5973:
        /* <DEDUP_REMOVED lines=21> */
[----:B------:R-:W-:Y:S01]  /*1bbe0*/  IMAD.MOV.U32 R22, RZ, RZ, RZ ;  /* 0x000000ffff167224 */ /* 0x000fe200078e00ff */
[----:B------:R-:W-:Y:S01]  /*1bbf0*/  LOP3.LUT R0, R3, 0x70, R0, 0xf8, !PT ;  /* 0x0000007003007812 */ /* 0x000fe200078ef800 */
[----:B------:R-:W-:Y:S01]  /*1bc00*/  IMAD.MOV.U32 R28, RZ, RZ, 0x1 ;  /* 0x00000001ff1c7424 */ /* 0x000fe200078e00ff */
[C---:B------:R-:W-:Y:S01]  /*1bc10*/  LOP3.LUT R0, R2.reuse, 0xc0, RZ, 0xfc, !PT ;  /* 0x000000c002007812 */ /* 0x040fe200078efcff */
[----:B------:R-:W-:Y:S01]  /*1bc20*/  ULDC.64 UR42, c[0x0][0x198] ;  /* 0x00006600002a7ab9 */ /* 0x000fe20000000a00 */
[C---:B------:R-:W-:Y:S01]  /*1bc30*/  LOP3.LUT R0, R2.reuse, 0x140, RZ, 0xfc, !PT ;  /* 0x0000014002007812 */ /* 0x040fe200078efcff */
[----:B------:R-:W-:Y:S01]  /*1bc40*/  ULOP3.LUT UR38, UR36, 0x2, URZ, 0xfc, !UPT ;  /* 0x0000000224267892 */ /* 0x000fe2000f8efc3f */
[C---:B------:R-:W-:Y:S01]  /*1bc50*/  LOP3.LUT R3, R2.reuse, 0x40, RZ, 0xfc, !PT ;  /* 0x0000004002037812 */ /* 0x040fe200078efcff */
[----:B------:R-:W-:Y:S01]  /*1bc60*/  ULDC UR37, c[0x0][0xc] ;  /* 0x0000030000257ab9 */ /* 0x000fe20000000800 */
[----:B0-----:R-:W-:Y:S01]  /*1bc70*/  ULEA UR4, UR5, UR4, 0x18 ;  /* 0x0000000405047291 */ /* 0x001fe2000f8ec03f */
[----:B------:R-:W-:-:S02]  /*1bc80*/  LOP3.LUT R3, R2, 0x100, RZ, 0xfc, !PT ;  /* 0x0000010002037812 */ /* 0x000fc400078efcff */
[C---:B------:R-:W-:Y:S02]  /*1bc90*/  LOP3.LUT R4, R2.reuse, 0x80, RZ, 0xfc, !PT ;  /* 0x0000008002047812 */ /* 0x040fe400078efcff */
[C---:B------:R-:W-:Y:S01]  /*1bca0*/  LOP3.LUT R3, R2.reuse, 0x180, RZ, 0xfc, !PT ;  /* 0x0000018002037812 */ /* 0x040fe200078efcff */
[----:B------:R-:W-:Y:S01]  /*1bcb0*/  IMAD.U32 R18, RZ, RZ, UR4 ;  /* 0x00000004ff127e24 */ /* 0x000fe2000f8e00ff */
[----:B------:R-:W-:-:S03]  /*1bcc0*/  LOP3.LUT R2, R2, 0x1c0, RZ, 0xfc, !PT ;  /* 0x000001c002027812 */ /* 0x000fc600078efcff */
[----:B------:R-:W-:-:S05]  /*1bcd0*/  IMAD R0, R35, 0x2, R18 ;  /* 0x0000000223007824 */ /* 0x000fca00078e0212 */
[----:B------:R1:W-:Y:S02]  /*1bce0*/  STL [R1+0x34], R0 ;  /* 0x0000340001007387 */ /* 0x0003e40000100800 */
.L_x_6108:
[----:B------:R-:W-:Y:S05]  /*1bcf0*/  YIELD ;  /* 0x0000000000007946 */ /* 0x000fea0003800000 */
[----:B------:R-:W-:Y:S01]  /*1bd00*/  ULDC.64 UR4, c[0x0][0xa28] ;  /* 0x00028a0000047ab9 */ /* 0x000fe20000000a00 */
[----:B------:R-:W-:Y:S01]  /*1bd10*/  MOV R33, RZ ;  /* 0x000000ff00217202 */ /* 0x000fe20000000f00 */
[----:B------:R-:W0:Y:S01]  /*1bd20*/  LDC.64 R4, c[0x0][0xa00] ;  /* 0x00028000ff047b82 */ /* 0x000e220000000a00 */
[----:B------:R-:W-:Y:S01]  /*1bd30*/  ISETP.NE.U32.AND P0, PT, RZ, UR4, PT ;  /* 0x00000004ff007c0c */ /* 0x000fe2000bf05070 */
[----:B------:R-:W-:-:S03]  /*1bd40*/  ULDC.64 UR6, c[0x0][0xa10] ;  /* 0x0002840000067ab9 */ /* 0x000fc60000000a00 */
[----:B------:R-:W-:Y:S01]  /*1bd50*/  ISETP.NE.AND.EX P0, PT, RZ, UR5, PT, P0 ;  /* 0x00000005ff007c0c */ /* 0x000fe2000bf05300 */
[----:B------:R-:W-:-:S12]  /*1bd60*/  ULDC.64 UR4, c[0x0][0xa18] ;  /* 0x0002860000047ab9 */ /* 0x000fd80000000a00 */
[----:B--2---:R-:W2:Y:S02]  /*1bd70*/  @P0 LDC.64 R2, c[0x0][0xa28] ;  /* 0x00028a00ff020b82 */ /* 0x004ea40000000a00 */
[----:B--2---:R-:W-:-:S05]  /*1bd80*/  @P0 IMAD.WIDE R2, R27, 0x4, R2 ;  /* 0x000000041b020825 */ /* 0x004fca00078e0202 */
[----:B------:R2:W5:Y:S01]  /*1bd90*/  @P0 LDG.E R33, desc[UR40][R2.64] ;  /* 0x0000002802210981 */ /* 0x000562000c1e1900 */
[----:B------:R-:W-:Y:S01]  /*1bda0*/  ISETP.NE.U32.AND P0, PT, RZ, UR4, PT ;  /* 0x00000004ff007c0c */ /* 0x000fe2000bf05070 */
[----:B------:R-:W-:Y:S01]  /*1bdb0*/  IMAD.MOV.U32 R30, RZ, RZ, RZ ;  /* 0x000000ffff1e7224 */ /* 0x000fe200078e00ff */
[----:B------:R-:W-:Y:S01]  /*1bdc0*/  ISETP.NE.U32.AND P1, PT, RZ, UR6, PT ;  /* 0x00000006ff007c0c */ /* 0x000fe2000bf25070 */
[----:B-1----:R-:W-:Y:S01]  /*1bdd0*/  IMAD.MOV.U32 R0, RZ, RZ, RZ ;  /* 0x000000ffff007224 */ /* 0x002fe200078e00ff */
[----:B------:R-:W-:Y:S01]  /*1bde0*/  ISETP.NE.AND.EX P2, PT, RZ, UR5, PT, P0 ;  /* 0x00000005ff007c0c */ /* 0x000fe2000bf45300 */
[----:B------:R-:W-:Y:S01]  /*1bdf0*/  ULDC.64 UR4, c[0x0][0xa00] ;  /* 0x0002800000047ab9 */ /* 0x000fe20000000a00 */
[----:B------:R-:W-:Y:S01]  /*1be00*/  ISETP.NE.AND.EX P1, PT, RZ, UR7, PT, P1 ;  /* 0x00000007ff007c0c */ /* 0x000fe2000bf25310 */
[----:B0-----:R-:W-:Y:S01]  /*1be10*/  IMAD.WIDE R4, R27, 0x4, R4 ;  /* 0x000000041b047825 */ /* 0x001fe200078e0204 */
[----:B------:R-:W-:Y:S01]  /*1be20*/  ISETP.NE.U32.AND P0, PT, RZ, UR4, PT ;  /* 0x00000004ff007c0c */ /* 0x000fe2000bf05070 */
[----:B--2---:R-:W0:Y:S08]  /*1be30*/  LDC.64 R2, c[0x0][0xa10] ;  /* 0x00028400ff027b82 */ /* 0x004e300000000a00 */
[----:B---3--:R-:W1:Y:S01]  /*1be40*/  @P2 LDC.64 R6, c[0x0][0xa18] ;  /* 0x00028600ff062b82 */ /* 0x008e620000000a00 */
[----:B------:R-:W-:Y:S01]  /*1be50*/  ULDC UR4, c[0x0][0x288] ;  /* 0x0000a20000047ab9 */ /* 0x000fe20000000800 */
[----:B------:R-:W-:Y:S01]  /*1be60*/  ISETP.NE.AND.EX P0, PT, RZ, UR5, PT, P0 ;  /* 0x00000005ff007c0c */ /* 0x000fe2000bf05300 */
[----:B------:R-:W-:Y:S01]  /*1be70*/  IMAD.U32 R8, RZ, RZ, UR4 ;  /* 0x00000004ff087e24 */ /* 0x000fe2000f8e00ff */
[----:B------:R-:W-:-:S11]  /*1be80*/  ULDC.64 UR4, c[0x0][0x418] ;  /* 0x0001060000047ab9 */ /* 0x000fd60000000a00 */
[----:B------:R-:W5:Y:S01]  /*1be90*/  @P0 LDG.E R30, desc[UR40][R4.64] ;  /* 0x00000028041e0981 */ /* 0x000f62000c1e1900 */
[----:B0-----:R-:W-:-:S05]  /*1bea0*/  IMAD.WIDE R2, R27, 0x4, R2 ;  /* 0x000000041b027825 */ /* 0x001fca00078e0202 */
[----:B------:R-:W5:Y:S01]  /*1beb0*/  @P1 LDG.E R0, desc[UR40][R2.64] ;  /* 0x0000002802001981 */ /* 0x000f62000c1e1900 */
[----:B-1----:R-:W-:-:S05]  /*1bec0*/  @P2 IMAD.WIDE R6, R27, 0x4, R6 ;  /* 0x000000041b062825 */ /* 0x002fca00078e0206 */
        /* <DEDUP_REMOVED lines=10> */
[----:B--2---:R0:W-:Y:S01]  /*1bf70*/  STL [R1], R8 ;  /* 0x0000000801007387 */ /* 0x0041e20000100800 */
[----:B------:R-:W-:Y:S01]  /*1bf80*/  IMAD.MOV.U32 R14, RZ, RZ, R8 ;  /* 0x000000ffff0e7224 */ /* 0x000fe200078e0008 */
[----:B----4-:R-:W-:Y:S06]  /*1bf90*/  @P2 BRA `(.L_x_5982) ;  /* 0x0000000000142947 */ /* 0x010fec0003800000 */
[----:B------:R-:W-:Y:S05]  /*1bfa0*/  @!P0 BRA `(.L_x_5982) ;  /* 0x0000000000108947 */ /* 0x000fea0003800000 */
[----:B0-----:R-:W2:Y:S04]  /*1bfb0*/  LDG.E R8, desc[UR40][R4.64] ;  /* 0x0000002804087981 */ /* 0x001ea8000c1e1900 */
[----:B------:R-:W2:Y:S02]  /*1bfc0*/  LDG.E R7, desc[UR40][R4.64+0x4] ;  /* 0x0000042804077981 */ /* 0x000ea4000c1e1900 */
[----:B--2---:R-:W-:-:S05]  /*1bfd0*/  IMAD.IADD R14, R7, 0x1, -R8 ;  /* 0x00000001070e7824 */ /* 0x004fca00078e0a08 */
[----:B------:R1:W-:Y:S02]  /*1bfe0*/  STL [R1], R14 ;  /* 0x0000000e01007387 */ /* 0x0003e40000100800 */
.L_x_5982:
        /* <DEDUP_REMOVED lines=9> */
[----:B------:R-:W2:Y:S02]  /*1c080*/  LDC.64 R4, c[0x0][0xa20] ;  /* 0x00028800ff047b82 */ /* 0x000ea40000000a00 */
[----:B--2---:R-:W-:-:S05]  /*1c090*/  IMAD.WIDE R4, R27, 0x4, R4 ;  /* 0x000000041b047825 */ /* 0x004fca00078e0204 */
[----:B------:R2:W5:Y:S01]  /*1c0a0*/  LDG.E R11, desc[UR40][R4.64] ;  /* 0x00000028040b7981 */ /* 0x000562000c1e1900 */
[----:B------:R-:W-:Y:S05]  /*1c0b0*/  BRA `(.L_x_5984) ;  /* 0x0000000000247947 */ /* 0x000fea0003800000 */
.L_x_5983:
[----:B------:R-:W-:Y:S02]  /*1c0c0*/  ULDC.64 UR4, c[0x0][0xa08] ;  /* 0x0002820000047ab9 */ /* 0x000fe40000000a00 */
[----:B------:R-:W-:-:S04]  /*1c0d0*/  ISETP.NE.U32.AND P0, PT, RZ, UR4, PT ;  /* 0x00000004ff007c0c */ /* 0x000fc8000bf05070 */
[----:B------:R-:W-:-:S13]  /*1c0e0*/  ISETP.NE.AND.EX P0, PT, RZ, UR5, PT, P0 ;  /* 0x00000005ff007c0c */ /* 0x000fda000bf05300 */
[----:B------:R-:W-:Y:S05]  /*1c0f0*/  @!P0 BRA `(.L_x_5984) ;  /* 0x0000000000148947 */ /* 0x000fea0003800000 */
[----:B------:R-:W2:Y:S02]  /*1c100*/  LDC.64 R4, c[0x0][0xa08] ;  /* 0x00028200ff047b82 */ /* 0x000ea40000000a00 */
[----:B--2---:R-:W-:-:S05]  /*1c110*/  IMAD.WIDE R4, R27, 0x4, R4 ;  /* 0x000000041b047825 */ /* 0x004fca00078e0204 */
[----:B------:R-:W2:Y:S04]  /*1c120*/  LDG.E R11, desc[UR40][R4.64] ;  /* 0x00000028040b7981 */ /* 0x000ea8000c1e1900 */
[----:B0-----:R-:W2:Y:S02]  /*1c130*/  LDG.E R8, desc[UR40][R4.64+0x4] ;  /* 0x0000042804087981 */ /* 0x001ea4000c1e1900 */
[----:B--2---:R-:W-:-:S07]  /*1c140*/  IMAD.IADD R11, R8, 0x1, -R11 ;  /* 0x00000001080b7824 */ /* 0x004fce00078e0a0b */
.L_x_5984:
[----:B--2---:R-:W2:Y:S01]  /*1c150*/  @P1 LDG.E R4, desc[UR40][R2.64] ;  /* 0x0000002802041981 */ /* 0x004ea2000c1e1900 */
[----:B------:R-:W3:Y:S03]  /*1c160*/  LDC R5, c[0x0][0x448] ;  /* 0x00011200ff057b82 */ /* 0x000ee60000000800 */
[----:B------:R-:W2:Y:S01]  /*1c170*/  @P1 LDG.E R13, desc[UR40][R2.64+0x4] ;  /* 0x00000428020d1981 */ /* 0x000ea2000c1e1900 */
[----:B-----5:R-:W-:Y:S02]  /*1c180*/  IMAD.IADD R11, R11, 0x1, -R33 ;  /* 0x000000010b0b7824 */ /* 0x020fe400078e0a21 */
[----:B------:R-:W-:-:S04]  /*1c190*/  IMAD.SHL.U32 R31, R25, 0x40, RZ ;  /* 0x00000040191f7824 */ /* 0x000fc800078e00ff */
[----:B0-----:R-:W-:Y:S01]  /*1c1a0*/  VIADD R8, R31, 0x3f ;  /* 0x0000003f1f087836 */ /* 0x001fe20000000000 */
[----:B---3--:R-:W-:-:S13]  /*1c1b0*/  ISETP.NE.AND P2, PT, R5, 0x1, PT ;  /* 0x000000010500780c */ /* 0x008fda0003f45270 */
[----:B------:R-:W0:Y:S08]  /*1c1c0*/  @P2 LDC R7, c[0x0][0x44c] ;  /* 0x00011300ff072b82 */ /* 0x000e300000000800 */
[----:B------:R-:W3:Y:S01]  /*1c1d0*/  @P2 LDC R5, c[0x0][0x450] ;  /* 0x00011400ff052b82 */ /* 0x000ee20000000800 */
[----:B--2---:R-:W-:Y:S02]  /*1c1e0*/  @P1 IMAD.IADD R6, R13, 0x1, -R4 ;  /* 0x000000010d061824 */ /* 0x004fe400078e0a04 */
[----:B0-----:R-:W-:-:S04]  /*1c1f0*/  @P2 IMAD.HI.U32 R4, R8, R7, RZ ;  /* 0x0000000708042227 */ /* 0x001fc800078e00ff */
[----:B------:R-:W-:Y:S01]  /*1c200*/  IMAD.IADD R23, R11, 0x1, R6 ;  /* 0x000000010b177824 */ /* 0x000fe200078e0206 */
[----:B---3--:R-:W-:-:S03]  /*1c210*/  @P2 SHF.R.U32.HI R8, RZ, R5, R4 ;  /* 0x00000005ff082219 */ /* 0x008fc60000011604 */
[C---:B------:R-:W-:Y:S01]  /*1c220*/  VIADD R10, R23.reuse, 0x3f ;  /* 0x0000003f170a7836 */ /* 0x040fe20000000000 */
[----:B------:R-:W-:-:S04]  /*1c230*/  IADD3 R7, R23, 0x1, -R14 ;  /* 0x0000000117077810 */ /* 0x000fc80007ffe80e */
[----:B------:R-:W-:Y:S01]  /*1c240*/  SHF.R.S32.HI R3, RZ, 0x1f, R10 ;  /* 0x0000001fff037819 */ /* 0x000fe2000001140a */
[----:B------:R-:W-:-:S03]  /*1c250*/  IMAD.IADD R8, R7, 0x1, R8 ;  /* 0x0000000107087824 */ /* 0x000fc600078e0208 */
[----:B------:R-:W-:Y:S02]  /*1c260*/  LEA.HI R10, R3, R10, RZ, 0x6 ;  /* 0x0000000a030a7211 */ /* 0x000fe400078f30ff */
[----:B------:R-:W0:Y:S02]  /*1c270*/  LDC.64 R2, c[0x0][0x9e0] ;  /* 0x00027800ff027b82 */ /* 0x000e240000000a00 */
[----:B------:R-:W-:Y:S02]  /*1c280*/  SHF.R.S32.HI R10, RZ, 0x6, R10 ;  /* 0x00000006ff0a7819 */ /* 0x000fe4000001140a */
[----:B0-----:R-:W-:Y:S01]  /*1c290*/  ISETP.GE.AND P3, PT, R3, 0x1, PT ;  /* 0x000000010300780c */ /* 0x001fe20003f66270 */
[----:B------:R-:W-:-:S12]  /*1c2a0*/  IMAD.IADD R2, R8, 0x1, R2 ;  /* 0x0000000108027824 */ /* 0x000fd800078e0202 */
[----:B------:R-:W-:Y:S05]  /*1c2b0*/  @!P3 BRA `(.L_x_5985) ;  /* 0x000000000048b947 */ /* 0x000fea0003800000 */
        /* <DEDUP_REMOVED lines=11> */
.L_x_5987:
[----:B------:R-:W-:-:S13]  /*1c370*/  ISETP.NE.AND P0, PT, R3, 0x1, PT ;  /* 0x000000010300780c */ /* 0x000fda0003f05270 */
[----:B------:R-:W0:Y:S02]  /*1c380*/  @P0 LDC.64 R4, c[0x0][0x9e8] ;  /* 0x00027a00ff040b82 */ /* 0x000e240000000a00 */
[----:B0-----:R-:W-:-:S05]  /*1c390*/  @P0 IMAD.HI.U32 R4, R12, R4, RZ ;  /* 0x000000040c040227 */ /* 0x001fca00078e00ff */
[----:B------:R-:W-:-:S07]  /*1c3a0*/  @P0 SHF.R.U32.HI R12, RZ, R5, R4 ;  /* 0x00000005ff0c0219 */ /* 0x000fce0000011604 */
.L_x_5988:
[----:B------:R-:W-:Y:S05]  /*1c3b0*/  BSYNC B0 ;  /* 0x0000000000007941 */ /* 0x000fea0003800000 */
.L_x_5986:
[----:B------:R-:W-:-:S05]  /*1c3c0*/  IMAD R12, R12, R3, R3 ;  /* 0x000000030c0c7224 */ /* 0x000fca00078e0203 */
[----:B------:R-:W-:-:S07]  /*1c3d0*/  VIMNMX R2, R2, R12, PT ;  /* 0x0000000c02027248 */ /* 0x000fce0003fe0100 */
.L_x_5985:
[----:B------:R-:W0:Y:S01]  /*1c3e0*/  @P2 LDC R8, c[0x0][0x44c] ;  /* 0x00011300ff082b82 */ /* 0x000e220000000800 */
[----:B------:R-:W-:Y:S01]  /*1c3f0*/  IADD3 R2, R2, 0x3f, RZ ;  /* 0x0000003f02027810 */ /* 0x000fe20007ffe0ff */
[----:B------:R-:W-:Y:S01]  /*1c400*/  IMAD.MOV.U32 R4, RZ, RZ, R31 ;  /* 0x000000ffff047224 */ /* 0x000fe200078e001f */
[----:B------:R-:W-:-:S05]  /*1c410*/  ULDC UR4, c[0x0][0x9dc] ;  /* 0x0002770000047ab9 */ /* 0x000fca0000000800 */
[----:B------:R-:W2:Y:S01]  /*1c420*/  @P2 LDC R5, c[0x0][0x450] ;  /* 0x00011400ff052b82 */ /* 0x000ea20000000800 */
[----:B0-----:R-:W-:-:S05]  /*1c430*/  @P2 IMAD.HI.U32 R8, R31, R8, RZ ;  /* 0x000000081f082227 */ /* 0x001fca00078e00ff */
[----:B--2---:R-:W-:Y:S01]  /*1c440*/  @P2 SHF.R.U32.HI R4, RZ, R5, R8 ;  /* 0x00000005ff042219 */ /* 0x004fe20000011608 */
[----:B------:R-:W-:Y:S01]  /*1c450*/  IMAD.IADD R8, R23, 0x1, -R14 ;  /* 0x0000000117087824 */ /* 0x000fe200078e0a0e */
[----:B------:R-:W-:-:S03]  /*1c460*/  SHF.R.S32.HI R5, RZ, 0x1f, R2 ;  /* 0x0000001fff057819 */ /* 0x000fc60000011402 */
[----:B------:R-:W-:Y:S01]  /*1c470*/  IMAD.IADD R13, R8, 0x1, R4 ;  /* 0x00000001080d7824 */ /* 0x000fe200078e0204 */
[----:B------:R-:W-:-:S03]  /*1c480*/  LEA.HI R5, R5, R2, RZ, 0x6 ;  /* 0x0000000205057211 */ /* 0x000fc600078f30ff */
[----:B------:R-:W-:Y:S01]  /*1c490*/  VIADD R2, R13, -UR4 ;  /* 0x800000040d027c36 */ /* 0x000fe20008000000 */
        /* <DEDUP_REMOVED lines=13> */
.L_x_5991:
[----:B------:R-:W-:-:S13]  /*1c570*/  ISETP.NE.AND P0, PT, R3, 0x1, PT ;  /* 0x000000010300780c */ /* 0x000fda0003f05270 */
[----:B------:R-:W0:Y:S02]  /*1c580*/  @P0 LDC.64 R4, c[0x0][0x9e8] ;  /* 0x00027a00ff040b82 */ /* 0x000e240000000a00 */
[----:B0-----:R-:W-:-:S05]  /*1c590*/  @P0 IMAD.HI.U32 R4, R13, R4, RZ ;  /* 0x000000040d040227 */ /* 0x001fca00078e00ff */
[----:B------:R-:W-:-:S07]  /*1c5a0*/  @P0 SHF.R.U32.HI R13, RZ, R5, R4 ;  /* 0x00000005ff0d0219 */ /* 0x000fce0000011604 */
.L_x_5992:
[----:B------:R-:W-:Y:S05]  /*1c5b0*/  BSYNC B0 ;  /* 0x0000000000007941 */ /* 0x000fea0003800000 */
.L_x_5990:
[----:B------:R-:W-:-:S05]  /*1c5c0*/  IMAD R3, R13, R3, RZ ;  /* 0x000000030d037224 */ /* 0x000fca00078e02ff */
[----:B------:R-:W-:-:S07]  /*1c5d0*/  VIMNMX R2, R2, R3, !PT ;  /* 0x0000000302027248 */ /* 0x000fce0007fe0100 */
.L_x_5989:
[----:B------:R-:W-:Y:S01]  /*1c5e0*/  SHF.R.S32.HI R3, RZ, 0x1f, R2 ;  /* 0x0000001fff037819 */ /* 0x000fe20000011402 */
[----:B------:R-:W-:Y:S01]  /*1c5f0*/  BSSY B0, `(.L_x_5993) ;  /* 0x0000026000007945 */ /* 0x000fe20003800000 */
[----:B------:R-:W-:Y:S01]  /*1c600*/  LOP3.LUT R32, R9, 0xff, RZ, 0xc0, !PT ;  /* 0x000000ff09207812 */ /* 0x000fe200078ec0ff */
[----:B------:R-:W-:Y:S01]  /*1c610*/  IMAD.MOV.U32 R15, RZ, RZ, RZ ;  /* 0x000000ffff0f7224 */ /* 0x000fe200078e00ff */
[----:B------:R-:W-:Y:S02]  /*1c620*/  LEA.HI R3, R3, R2, RZ, 0x6 ;  /* 0x0000000203037211 */ /* 0x000fe400078f30ff */
[----:B------:R-:W-:Y:S02]  /*1c630*/  SHF.R.U32.HI R4, RZ, 0x10, R9 ;  /* 0x00000010ff047819 */ /* 0x000fe40000011609 */
[----:B------:R-:W-:-:S04]  /*1c640*/  SHF.R.S32.HI R3, RZ, 0x6, R3 ;  /* 0x00000006ff037819 */ /* 0x000fc80000011403 */
[----:B------:R-:W-:-:S04]  /*1c650*/  VIMNMX R5, RZ, R3, !PT ;  /* 0x00000003ff057248 */ /* 0x000fc80007fe0100 */
[----:B------:R-:W-:-:S13]  /*1c660*/  ISETP.GT.AND P0, PT, R12, R5, PT ;  /* 0x000000050c00720c */ /* 0x000fda0003f04270 */
[----:B------:R-:W-:Y:S05]  /*1c670*/  @!P0 BRA `(.L_x_5994) ;  /* 0x0000000000748947 */ /* 0x000fea0003800000 */
[----:B------:R-:W-:Y:S01]  /*1c680*/  ISETP.NE.AND P0, PT, R4, RZ, PT ;  /* 0x000000ff0400720c */ /* 0x000fe20003f05270 */
[----:B------:R-:W-:-:S03]  /*1c690*/  ULDC UR4, c[0x0][0x9f0] ;  /* 0x00027c0000047ab9 */ /* 0x000fc60000000800 */
[----:B------:R-:W-:-:S04]  /*1c6a0*/  SEL R9, R4, UR4, P0 ;  /* 0x0000000404097c07 */ /* 0x000fc80008000000 */
[----:B-1----:R-:W-:Y:S02]  /*1c6b0*/  IABS R14, R9 ;  /* 0x00000009000e7213 */ /* 0x002fe40000000000 */
        /* <DEDUP_REMOVED lines=25> */
.L_x_5994:
[----:B------:R-:W-:Y:S05]  /*1c850*/  BSYNC B0 ;  /* 0x0000000000007941 */ /* 0x000fea0003800000 */
.L_x_5993:
[-C--:B------:R-:W-:Y:S01]  /*1c860*/  IMAD R5, R32, R15.reuse, R5 ;  /* 0x0000000f20057224 */ /* 0x080fe200078e0205 */
[----:B------:R-:W-:Y:S04]  /*1c870*/  BSSY B0, `(.L_x_5995) ;  /* 0x00001a8000007945 */ /* 0x000fe80003800000 */
        /* <DEDUP_REMOVED lines=21> */
[----:B-1----:R0:W1:Y:S02]  /*1c9d0*/  SHFL.IDX PT, R14, R2, RZ, 0x1f ;  /* 0x00001fff020e7589 */ /* 0x00206400000e0000 */
.L_x_6163:
[----:B-1----:R-:W-:Y:S02]  /*1c9e0*/  ISETP.NE.AND P0, PT, R14, RZ, PT ;  /* 0x000000ff0e00720c */ /* 0x002fe40003f05270 */
[----:B------:R-:W-:-:S11]  /*1c9f0*/  PLOP3.LUT P6, PT, PT, PT, PT, 0x8, 0x0 ;  /* 0x000000000000781c */ /* 0x000fd60003fce170 */
[----:B------:R-:W-:Y:S05]  /*1ca00*/  @P0 BRA `(.L_x_5998) ;  /* 0x00000000000c0947 */ /* 0x000fea0003800000 */
[----:B------:R-:W-:-:S03]  /*1ca10*/  UMOV UR4, 0xffffffff ;  /* 0xffffffff00047882 */ /* 0x000fc60000000000 */
[----:B------:R-:W-:Y:S05]  /*1ca20*/  BRA.DIV UR4, `(.L_x_5999) ;  /* 0x0000007e041c7947 */ /* 0x000fea000b800000 */
[----:B------:R-:W-:-:S13]  /*1ca30*/  ELECT P6, URZ, PT ;  /* 0x00000000003f782f */ /* 0x000fda00038c0000 */
.L_x_5998:
        /* <DEDUP_REMOVED lines=9> */
.L_x_6166:
[----:B------:R-:W-:Y:S05]  /*1cad0*/  BSYNC B1 ;  /* 0x0000000000017941 */ /* 0x000fea0003800000 */
.L_x_6000:
[----:B------:R-:W-:Y:S04]  /*1cae0*/  BSSY B1, `(.L_x_6002) ;  /* 0x00000b7000017945 */ /* 0x000fe80003800000 */
[----:B------:R-:W-:Y:S05]  /*1caf0*/  @!P6 BRA `(.L_x_6003) ;  /* 0x0000000800d4e947 */ /* 0x000fea0003800000 */
[----:B------:R-:W-:Y:S01]  /*1cb00*/  LEA R11, R19, R18, 0x3 ;  /* 0x00000012130b7211 */ /* 0x000fe200078e18ff */
[----:B------:R-:W1:Y:S01]  /*1cb10*/  S2R R3, SR_TID.X ;  /* 0x0000000000037919 */ /* 0x000e620000002100 */
[----:B0-----:R-:W-:Y:S01]  /*1cb20*/  SHF.L.U32 R2, R29, 0x1f, RZ ;  /* 0x0000001f1d027819 */ /* 0x001fe200000006ff */
[----:B------:R-:W-:Y:S03]  /*1cb30*/  BSSY B2, `(.L_x_6004) ;  /* 0x0000005000027945 */ /* 0x000fe60003800000 */
[----:B------:R-:W0:Y:S01]  /*1cb40*/  SYNCS.PHASECHK.TRANS64.TRYWAIT P0, [R11+URZ+0x28ca0], R2 ;  /* 0x028ca0020b0075a7 */ /* 0x000e22000800017f */
[----:B-1----:R-:W-:-:S04]  /*1cb50*/  LOP3.LUT R3, R3, 0x7f, RZ, 0xc0, !PT ;  /* 0x0000007f03037812 */ /* 0x002fc800078ec0ff */
[----:B------:R-:W-:Y:S01]  /*1cb60*/  ISETP.NE.AND P1, PT, R3, RZ, PT ;  /* 0x000000ff0300720c */ /* 0x000fe20003f25270 */
[----:B0-----:R-:W-:-:S12]  /*1cb70*/  @!P0 BRA `(.L_x_6005) ;  /* 0x0000007800fc8947 */ /* 0x001fd80003800000 */
.L_x_6167:
[----:B------:R-:W-:Y:S05]  /*1cb80*/  BSYNC B2 ;  /* 0x0000000000027941 */ /* 0x000fea0003800000 */
.L_x_6004:
        /* <DEDUP_REMOVED lines=9> */
.L_x_6007:
[----:B------:R-:W-:Y:S05]  /*1cc20*/  BSYNC B2 ;  /* 0x0000000000027941 */ /* 0x000fea0003800000 */
.L_x_6006:
        /* <DEDUP_REMOVED lines=12> */
.L_x_6008:
        /* <DEDUP_REMOVED lines=13> */
.L_x_6168:
[----:B------:R-:W-:Y:S05]  /*1cdc0*/  BSYNC B2 ;  /* 0x0000000000027941 */ /* 0x000fea0003800000 */
.L_x_6009:
        /* <DEDUP_REMOVED lines=11> */
.L_x_6012:
[----:B------:R-:W-:Y:S05]  /*1ce80*/  BSYNC B2 ;  /* 0x0000000000027941 */ /* 0x000fea0003800000 */
.L_x_6011:
        /* <DEDUP_REMOVED lines=9> */
.L_x_6013:
        /* <DEDUP_REMOVED lines=15> */
.L_x_6014:
        /* <DEDUP_REMOVED lines=15> */
.L_x_6015:
        /* <DEDUP_REMOVED lines=15> */
.L_x_6016:
        /* <DEDUP_REMOVED lines=15> */
.L_x_6017:
        /* <DEDUP_REMOVED lines=15> */
.L_x_6018:
        /* <DEDUP_REMOVED lines=15> */
.L_x_6019:
        /* <DEDUP_REMOVED lines=11> */
[----:B------:R-:W-:Y:S01]  /*1d570*/  UMOV UR10, 0x1c0 ;  /* 0x000001c0000a7882 */ /* 0x000fe20000000000 */
[----:B------:R-:W-:Y:S02]  /*1d580*/  R2UR UR7, R3 ;  /* 0x00000000030772ca */ /* 0x000fe400000e0000 */
[----:B------:R-:W-:Y:S02]  /*1d590*/  PLOP3.LUT P0, PT, PT, PT, PT, 0x80, 0x0 ;  /* 0x000000000000781c */ /* 0x000fe40003f0f070 */
[----:B------:R-:W-:-:S11]  /*1d5a0*/  IADD3 R12, R12, 0xe400, RZ ;  /* 0x0000e4000c0c7810 */ /* 0x000fd60007ffe0ff */
.L_x_6020:
        /* <DEDUP_REMOVED lines=10> */
.L_x_6003:
[----:B------:R-:W-:Y:S05]  /*1d650*/  BSYNC B1 ;  /* 0x0000000000017941 */ /* 0x000fea0003800000 */
.L_x_6002:
[----:B------:R-:W-:Y:S01]  /*1d660*/  VIADD R12, R9, 0xfffffffe ;  /* 0xfffffffe090c7836 */ /* 0x000fe20000000000 */
[----:B------:R-:W-:Y:S01]  /*1d670*/  PLOP3.LUT P0, PT, PT, PT, PT, 0x8, 0x0 ;  /* 0x000000000000781c */ /* 0x000fe20003f0e170 */
[----:B------:R-:W-:-:S03]  /*1d680*/  VIADD R19, R19, 0x1 ;  /* 0x0000000113137836 */ /* 0x000fc60000000000 */
[----:B------:R-:W-:Y:S02]  /*1d690*/  ISETP.GE.AND P2, PT, R12, R6, PT ;  /* 0x000000060c00720c */ /* 0x000fe40003f46270 */
[----:B------:R-:W-:-:S04]  /*1d6a0*/  ISETP.NE.AND P1, PT, R19, 0x2, PT ;  /* 0x000000021300780c */ /* 0x000fc80003f25270 */
[----:B0-----:R-:W-:Y:S02]  /*1d6b0*/  SEL R2, RZ, 0x1, P1 ;  /* 0x00000001ff027807 */ /* 0x001fe40000800000 */
[----:B------:R-:W-:Y:S02]  /*1d6c0*/  SEL R19, R19, RZ, P1 ;  /* 0x000000ff13137207 */ /* 0x000fe40000800000 */
[----:B------:R-:W-:-:S03]  /*1d6d0*/  LOP3.LUT R29, R29, R2, RZ, 0x3c, !PT ;  /* 0x000000021d1d7212 */ /* 0x000fc600078e3cff */
[----:B------:R-:W-:Y:S05]  /*1d6e0*/  @!P2 BRA `(.L_x_5996) ;  /* 0x0000000c0000a947 */ /* 0x000fea0003800000 */
.L_x_6040:
[----:B------:R-:W-:Y:S05]  /*1d6f0*/  YIELD ;  /* 0x0000000000007946 */ /* 0x000fea0003800000 */
[----:B------:R-:W-:Y:S04]  /*1d700*/  BSSY B1, `(.L_x_6021) ;  /* 0x00000b6000017945 */ /* 0x000fe80003800000 */
[----:B------:R-:W-:Y:S05]  /*1d710*/  @!P6 BRA `(.L_x_6022) ;  /* 0x0000000800d0e947 */ /* 0x000fea0003800000 */
[----:B------:R-:W-:Y:S01]  /*1d720*/  IMAD R11, R19, 0x8, R18 ;  /* 0x00000008130b7824 */ /* 0x000fe200078e0212 */
[----:B------:R-:W-:Y:S01]  /*1d730*/  SHF.L.U32 R2, R29, 0x1f, RZ ;  /* 0x0000001f1d027819 */ /* 0x000fe200000006ff */
[----:B------:R-:W0:Y:S01]  /*1d740*/  S2R R3, SR_TID.X ;  /* 0x0000000000037919 */ /* 0x000e220000002100 */
[----:B------:R-:W-:Y:S02]  /*1d750*/  BSSY B2, `(.L_x_6023) ;  /* 0x0000005000027945 */ /* 0x000fe40003800000 */
[----:B------:R-:W1:Y:S01]  /*1d760*/  SYNCS.PHASECHK.TRANS64.TRYWAIT P1, [R11+URZ+0x28ca0], R2 ;  /* 0x028ca0020b0075a7 */ /* 0x000e62000802017f */
[----:B0-----:R-:W-:-:S04]  /*1d770*/  LOP3.LUT R3, R3, 0x7f, RZ, 0xc0, !PT ;  /* 0x0000007f03037812 */ /* 0x001fc800078ec0ff */
[----:B------:R-:W-:Y:S01]  /*1d780*/  ISETP.NE.AND P2, PT, R3, RZ, PT ;  /* 0x000000ff0300720c */ /* 0x000fe20003f45270 */
[----:B-1----:R-:W-:-:S12]  /*1d790*/  @!P1 BRA `(.L_x_6024) ;  /* 0x00000070001c9947 */ /* 0x002fd80003800000 */
.L_x_6169:
[----:B------:R-:W-:Y:S05]  /*1d7a0*/  BSYNC B2 ;  /* 0x0000000000027941 */ /* 0x000fea0003800000 */
.L_x_6023:
        /* <DEDUP_REMOVED lines=9> */
.L_x_6026:
[----:B------:R-:W-:Y:S05]  /*1d840*/  BSYNC B2 ;  /* 0x0000000000027941 */ /* 0x000fea0003800000 */
.L_x_6025:
        /* <DEDUP_REMOVED lines=11> */
.L_x_6027:
        /* <DEDUP_REMOVED lines=13> */
.L_x_6170:
[----:B------:R-:W-:Y:S05]  /*1d9d0*/  BSYNC B2 ;  /* 0x0000000000027941 */ /* 0x000fea0003800000 */
.L_x_6028:
        /* <DEDUP_REMOVED lines=11> */
.L_x_6031:
[----:B------:R-:W-:Y:S05]  /*1da90*/  BSYNC B2 ;  /* 0x0000000000027941 */ /* 0x000fea0003800000 */
.L_x_6030:
[----:B------:R-:W-:Y:S01]  /*1daa0*/  R2UR UR6, R2 ;  /* 0x00000000020672ca */ /* 0x000fe200000e0000 */
[----:B------:R-:W-:Y:S01]  /*1dab0*/  UIADD3 UR4, UP0, UR42, 0x670, URZ ;  /* 0x000006702a047890 */ /* 0x000fe2000ff1e03f */
[----:B------:R-:W-:Y:S01]  /*1dac0*/  R2UR UR7, R3 ;  /* 0x00000000030772ca */ /* 0x000fe200000e0000 */
[----:B------:R-:W-:Y:S01]  /*1dad0*/  VIADD R11, R11, 0x28cb0 ;  /* 0x00028cb00b0b7836 */ /* 0x000fe20000000000 */
[----:B------:R-:W-:Y:S01]  /*1dae0*/  R2UR UR10, R9 ;  /* 0x00000000090a72ca */ /* 0x000fe200000e0000 */
[----:B------:R-:W-:Y:S01]  /*1daf0*/  IMAD R9, R19, 0x10000, R18 ;  /* 0x0001000013097824 */ /* 0x000fe200078e0212 */
[----:B------:R-:W-:Y:S01]  /*1db00*/  PLOP3.LUT P1, PT, PT, PT, PT, 0x80, 0x0 ;  /* 0x000000000000781c */ /* 0x000fe20003f2f070 */
[----:B------:R-:W-:Y:S02]  /*1db10*/  UIADD3.X UR5, URZ, UR43, URZ, UP0, !UPT ;  /* 0x0000002b3f057290 */ /* 0x000fe400087fe43f */
[----:B------:R-:W-:-:S10]  /*1db20*/  VIADD R14, R9, 0x400 ;  /* 0x00000400090e7836 */ /* 0x000fd40000000000 */
.L_x_6032:
        /* <DEDUP_REMOVED lines=15> */
.L_x_6033:
        /* <DEDUP_REMOVED lines=15> */
.L_x_6034:
        /* <DEDUP_REMOVED lines=15> */
.L_x_6035:
        /* <DEDUP_REMOVED lines=15> */
.L_x_6036:
        /* <DEDUP_REMOVED lines=15> */
.L_x_6037:
        /* <DEDUP_REMOVED lines=15> */
.L_x_6038:
        /* <DEDUP_REMOVED lines=15> */
.L_x_6039:
        /* <DEDUP_REMOVED lines=10> */
.L_x_6022:
[----:B------:R-:W-:Y:S05]  /*1e260*/  BSYNC B1 ;  /* 0x0000000000017941 */ /* 0x000fea0003800000 */
.L_x_6021:
[C---:B------:R-:W-:Y:S01]  /*1e270*/  ISETP.GT.AND P2, PT, R12.reuse, R6, PT ;  /* 0x000000060c00720c */ /* 0x040fe20003f44270 */
[----:B------:R-:W-:Y:S02]  /*1e280*/  VIADD R19, R19, 0x1 ;  /* 0x0000000113137836 */ /* 0x000fe40000000000 */
[----:B------:R-:W-:-:S03]  /*1e290*/  VIADD R12, R12, 0xffffffff ;  /* 0xffffffff0c0c7836 */ /* 0x000fc60000000000 */
[----:B------:R-:W-:-:S04]  /*1e2a0*/  ISETP.NE.AND P1, PT, R19, 0x2, PT ;  /* 0x000000021300780c */ /* 0x000fc80003f25270 */
[----:B------:R-:W-:Y:S02]  /*1e2b0*/  SEL R2, RZ, 0x1, P1 ;  /* 0x00000001ff027807 */ /* 0x000fe40000800000 */
[----:B------:R-:W-:Y:S02]  /*1e2c0*/  SEL R19, R19, RZ, P1 ;  /* 0x000000ff13137207 */ /* 0x000fe40000800000 */
[----:B------:R-:W-:Y:S01]  /*1e2d0*/  LOP3.LUT R29, R29, R2, RZ, 0x3c, !PT ;  /* 0x000000021d1d7212 */ /* 0x000fe200078e3cff */
[----:B------:R-:W-:Y:S06]  /*1e2e0*/  @P2 BRA `(.L_x_6040) ;  /* 0xfffffff400002947 */ /* 0x000fec000383ffff */
.L_x_5996:
[----:B------:R-:W-:Y:S05]  /*1e2f0*/  BSYNC B0 ;  /* 0x0000000000007941 */ /* 0x000fea0003800000 */
.L_x_5995:
[----:B------:R-:W0:Y:S01]  /*1e300*/  LDC R0, c[0x0][0x448] ;  /* 0x00011200ff007b82 */ /* 0x000e220000000800 */
[----:B------:R-:W-:Y:S01]  /*1e310*/  VIADD R2, R31, 0x3f ;  /* 0x0000003f1f027836 */ /* 0x000fe20000000000 */
[----:B------:R-:W-:Y:S06]  /*1e320*/  @!P0 WARPSYNC.ALL ;  /* 0x0000000000008948 */ /* 0x000fec0003800000 */
[----:B------:R-:W-:Y:S01]  /*1e330*/  @!P0 BAR.SYNC.DEFER_BLOCKING 0xc, 0x180 ;  /* 0x0306000000008b1d */ /* 0x000fe20000010000 */
[----:B0-----:R-:W-:-:S13]  /*1e340*/  ISETP.NE.AND P1, PT, R0, 0x1, PT ;  /* 0x000000010000780c */ /* 0x001fda0003f25270 */
[----:B------:R-:W0:Y:S08]  /*1e350*/  @P1 LDC R3, c[0x0][0x44c] ;  /* 0x00011300ff031b82 */ /* 0x000e300000000800 */
[----:B------:R-:W2:Y:S01]  /*1e360*/  @P1 LDC R0, c[0x0][0x450] ;  /* 0x00011400ff001b82 */ /* 0x000ea20000000800 */
[----:B0-----:R-:W-:-:S05]  /*1e370*/  @P1 IMAD.HI.U32 R3, R2, R3, RZ ;  /* 0x0000000302031227 */ /* 0x001fca00078e00ff */
[----:B--2---:R-:W-:-:S05]  /*1e380*/  @P1 SHF.R.U32.HI R2, RZ, R0, R3 ;  /* 0x00000000ff021219 */ /* 0x004fca0000011603 */
[----:B------:R-:W-:Y:S02]  /*1e390*/  IMAD.IADD R0, R7, 0x1, R2 ;  /* 0x0000000107007824 */ /* 0x000fe400078e0202 */
[----:B------:R-:W0:Y:S02]  /*1e3a0*/  LDC.64 R2, c[0x0][0x9e0] ;  /* 0x00027800ff027b82 */ /* 0x000e240000000a00 */
        /* <DEDUP_REMOVED lines=14> */
.L_x_6043:
[----:B------:R-:W-:-:S13]  /*1e490*/  ISETP.NE.AND P0, PT, R3, 0x1, PT ;  /* 0x000000010300780c */ /* 0x000fda0003f05270 */
[----:B------:R-:W0:Y:S02]  /*1e4a0*/  @P0 LDC.64 R6, c[0x0][0x9e8] ;  /* 0x00027a00ff060b82 */ /* 0x000e240000000a00 */
[----:B0-----:R-:W-:-:S05]  /*1e4b0*/  @P0 IMAD.HI.U32 R6, R5, R6, RZ ;  /* 0x0000000605060227 */ /* 0x001fca00078e00ff */
[----:B------:R-:W-:-:S07]  /*1e4c0*/  @P0 SHF.R.U32.HI R5, RZ, R7, R6 ;  /* 0x00000007ff050219 */ /* 0x000fce0000011606 */
.L_x_6044:
[----:B------:R-:W-:Y:S05]  /*1e4d0*/  BSYNC B0 ;  /* 0x0000000000007941 */ /* 0x000fea0003800000 */
.L_x_6042:
[----:B------:R-:W-:-:S05]  /*1e4e0*/  IMAD R5, R5, R3, R3 ;  /* 0x0000000305057224 */ /* 0x000fca00078e0203 */
[----:B------:R-:W-:-:S07]  /*1e4f0*/  VIMNMX R2, R2, R5, PT ;  /* 0x0000000502027248 */ /* 0x000fce0003fe0100 */
.L_x_6041:
[----:B------:R-:W-:Y:S01]  /*1e500*/  VIADD R2, R2, 0x3f ;  /* 0x0000003f02027836 */ /* 0x000fe20000000000 */
[----:B------:R-:W0:Y:S01]  /*1e510*/  @P1 LDC R0, c[0x0][0x450] ;  /* 0x00011400ff001b82 */ /* 0x000e220000000800 */
[----:B------:R-:W-:-:S03]  /*1e520*/  ULDC UR4, c[0x0][0x9dc] ;  /* 0x0002770000047ab9 */ /* 0x000fc60000000800 */
[----:B------:R-:W-:-:S04]  /*1e530*/  SHF.R.S32.HI R5, RZ, 0x1f, R2 ;  /* 0x0000001fff057819 */ /* 0x000fc80000011402 */
[----:B------:R-:W-:Y:S02]  /*1e540*/  LEA.HI R5, R5, R2, RZ, 0x6 ;  /* 0x0000000205057211 */ /* 0x000fe400078f30ff */
[----:B------:R-:W2:Y:S02]  /*1e550*/  @P1 LDC R2, c[0x0][0x44c] ;  /* 0x00011300ff021b82 */ /* 0x000ea40000000800 */
[----:B------:R-:W-:-:S04]  /*1e560*/  SHF.R.S32.HI R5, RZ, 0x6, R5 ;  /* 0x00000006ff057819 */ /* 0x000fc80000011405 */
[----:B------:R-:W-:Y:S01]  /*1e570*/  VIMNMX R10, R10, R5, PT ;  /* 0x000000050a0a7248 */ /* 0x000fe20003fe0100 */
[----:B------:R-:W-:Y:S02]  /*1e580*/  IMAD.MOV.U32 R5, RZ, RZ, R31 ;  /* 0x000000ffff057224 */ /* 0x000fe400078e001f */
[----:B--2---:R-:W-:-:S05]  /*1e590*/  @P1 IMAD.HI.U32 R2, R31, R2, RZ ;  /* 0x000000021f021227 */ /* 0x004fca00078e00ff */
[----:B0-----:R-:W-:-:S05]  /*1e5a0*/  @P1 SHF.R.U32.HI R5, RZ, R0, R2 ;  /* 0x00000000ff051219 */ /* 0x001fca0000011602 */
        /* <DEDUP_REMOVED lines=13> */
.L_x_6047:
[----:B------:R-:W-:-:S13]  /*1e680*/  ISETP.NE.AND P0, PT, R3, 0x1, PT ;  /* 0x000000010300780c */ /* 0x000fda0003f05270 */
[----:B------:R-:W0:Y:S02]  /*1e690*/  @P0 LDC.64 R6, c[0x0][0x9e8] ;  /* 0x00027a00ff060b82 */ /* 0x000e240000000a00 */
[----:B0-----:R-:W-:-:S05]  /*1e6a0*/  @P0 IMAD.HI.U32 R6, R2, R6, RZ ;  /* 0x0000000602060227 */ /* 0x001fca00078e00ff */
[----:B------:R-:W-:-:S07]  /*1e6b0*/  @P0 SHF.R.U32.HI R2, RZ, R7, R6 ;  /* 0x00000007ff020219 */ /* 0x000fce0000011606 */
.L_x_6048:
[----:B------:R-:W-:Y:S05]  /*1e6c0*/  BSYNC B0 ;  /* 0x0000000000007941 */ /* 0x000fea0003800000 */
.L_x_6046:
[----:B------:R-:W-:-:S05]  /*1e6d0*/  IMAD R3, R2, R3, RZ ;  /* 0x0000000302037224 */ /* 0x000fca00078e02ff */
[----:B------:R-:W-:-:S07]  /*1e6e0*/  VIMNMX R0, R0, R3, !PT ;  /* 0x0000000300007248 */ /* 0x000fce0007fe0100 */
.L_x_6045:
[----:B------:R-:W-:Y:S01]  /*1e6f0*/  ISETP.NE.AND P1, PT, R4, RZ, PT ;  /* 0x000000ff0400720c */ /* 0x000fe20003f25270 */
[----:B------:R-:W-:Y:S01]  /*1e700*/  BSSY B0, `(.L_x_6049) ;  /* 0x0000024000007945 */ /* 0x000fe20003800000 */
[----:B------:R-:W-:-:S04]  /*1e710*/  SHF.R.S32.HI R3, RZ, 0x1f, R0 ;  /* 0x0000001fff037819 */ /* 0x000fc80000011400 */
[----:B------:R-:W-:-:S04]  /*1e720*/  LEA.HI R3, R3, R0, RZ, 0x6 ;  /* 0x0000000003037211 */ /* 0x000fc800078f30ff */
[----:B------:R-:W-:Y:S01]  /*1e730*/  SHF.R.S32.HI R0, RZ, 0x6, R3 ;  /* 0x00000006ff007819 */ /* 0x000fe20000011403 */
[----:B------:R-:W-:Y:S02]  /*1e740*/  IMAD.MOV.U32 R3, RZ, RZ, RZ ;  /* 0x000000ffff037224 */ /* 0x000fe400078e00ff */
[----:B------:R-:W0:Y:S01]  /*1e750*/  @!P1 LDC R4, c[0x0][0x9f0] ;  /* 0x00027c00ff049b82 */ /* 0x000e220000000800 */
[----:B------:R-:W-:-:S04]  /*1e760*/  VIMNMX R0, RZ, R0, !PT ;  /* 0x00000000ff007248 */ /* 0x000fc80007fe0100 */
[----:B------:R-:W-:-:S13]  /*1e770*/  ISETP.GT.AND P0, PT, R10, R0, PT ;  /* 0x000000000a00720c */ /* 0x000fda0003f04270 */
[----:B------:R-:W-:Y:S05]  /*1e780*/  @!P0 BRA `(.L_x_6050) ;  /* 0x00000000006c8947 */ /* 0x000fea0003800000 */
[-C--:B0-----:R-:W-:Y:S02]  /*1e790*/  IABS R5, R4.reuse ;  /* 0x0000000400057213 */ /* 0x081fe40000000000 */
[----:B------:R-:W-:Y:S02]  /*1e7a0*/  IABS R7, R4 ;  /* 0x0000000400077213 */ /* 0x000fe40000000000 */
[----:B------:R-:W0:Y:S03]  /*1e7b0*/  I2F.RP R8, R5 ;  /* 0x0000000500087306 */ /* 0x000e260000209400 */
[----:B------:R-:W-:-:S05]  /*1e7c0*/  IMAD.MOV R7, RZ, RZ, -R7 ;  /* 0x000000ffff077224 */ /* 0x000fca00078e0a07 */
[----:B0-----:R-:W0:Y:S02]  /*1e7d0*/  MUFU.RCP R8, R8 ;  /* 0x0000000800087308 */ /* 0x001e240000001000 */
[----:B0-----:R-:W-:-:S06]  /*1e7e0*/  VIADD R9, R8, 0xffffffe ;  /* 0x0ffffffe08097836 */ /* 0x001fcc0000000000 */
[----:B------:R-:W0:Y:S02]  /*1e7f0*/  F2I.FTZ.U32.TRUNC.NTZ R3, R9 ;  /* 0x0000000900037305 */ /* 0x000e24000021f000 */
[----:B0-----:R-:W-:-:S04]  /*1e800*/  IMAD.MOV R2, RZ, RZ, -R3 ;  /* 0x000000ffff027224 */ /* 0x001fc800078e0a03 */
[----:B------:R-:W-:Y:S02]  /*1e810*/  IMAD R6, R2, R5, RZ ;  /* 0x0000000502067224 */ /* 0x000fe400078e02ff */
[----:B------:R-:W-:-:S04]  /*1e820*/  IMAD.MOV.U32 R2, RZ, RZ, RZ ;  /* 0x000000ffff027224 */ /* 0x000fc800078e00ff */
        /* <DEDUP_REMOVED lines=9> */
[-C--:B------:R-:W-:Y:S01]  /*1e8c0*/  @!P1 IADD3 R2, R2, -R5.reuse, RZ ;  /* 0x8000000502029210 */ /* 0x080fe20007ffe0ff */
[----:B------:R-:W-:Y:S01]  /*1e8d0*/  @!P1 VIADD R6, R6, 0x1 ;  /* 0x0000000106069836 */ /* 0x000fe20000000000 */
[----:B------:R-:W-:Y:S02]  /*1e8e0*/  ISETP.NE.AND P1, PT, R4, RZ, PT ;  /* 0x000000ff0400720c */ /* 0x000fe40003f25270 */
[----:B------:R-:W-:-:S13]  /*1e8f0*/  ISETP.GE.U32.AND P0, PT, R2, R5, PT ;  /* 0x000000050200720c */ /* 0x000fda0003f06070 */
[----:B------:R-:W-:-:S04]  /*1e900*/  @P0 VIADD R6, R6, 0x1 ;  /* 0x0000000106060836 */ /* 0x000fc80000000000 */
[----:B------:R-:W-:-:S04]  /*1e910*/  IMAD.MOV.U32 R3, RZ, RZ, R6 ;  /* 0x000000ffff037224 */ /* 0x000fc800078e0006 */
[----:B------:R-:W-:Y:S01]  /*1e920*/  @!P2 IMAD.MOV R3, RZ, RZ, -R3 ;  /* 0x000000ffff03a224 */ /* 0x000fe200078e0a03 */
[----:B------:R-:W-:-:S07]  /*1e930*/  @!P1 LOP3.LUT R3, RZ, R4, RZ, 0x33, !PT ;  /* 0x00000004ff039212 */ /* 0x000fce00078e33ff */
.L_x_6050:
[----:B------:R-:W-:Y:S05]  /*1e940*/  BSYNC B0 ;  /* 0x0000000000007941 */ /* 0x000fea0003800000 */
.L_x_6049:
[-C--:B------:R-:W-:Y:S01]  /*1e950*/  IMAD R32, R32, R3.reuse, R0 ;  /* 0x0000000320207224 */ /* 0x080fe200078e0200 */
[----:B------:R-:W-:Y:S04]  /*1e960*/  BSSY B7, `(.L_x_6051) ;  /* 0x0000370000077945 */ /* 0x000fe80003800000 */
[----:B------:R-:W-:-:S04]  /*1e970*/  VIADDMNMX R34, R32, R3, R10, PT ;  /* 0x0000000320227246 */ /* 0x000fc8000380010a */
        /* <DEDUP_REMOVED lines=14> */
[----:B0-----:R-:W0:Y:S02]  /*1ea60*/  S2R R4, SR_LTMASK ;  /* 0x0000000000047919 */ /* 0x001e240000003900 */
[----:B0-----:R-:W-:-:S04]  /*1ea70*/  LOP3.LUT R4, R4, UR4, RZ, 0xc0, !PT ;  /* 0x0000000404047c12 */ /* 0x001fc8000f8ec0ff */
[----:B------:R-:W0:Y:S01]  /*1ea80*/  POPC R7, R4 ;  /* 0x0000000400077309 */ /* 0x000e220000000000 */
[----:B--2---:R-:W0:Y:S02]  /*1ea90*/  SHFL.IDX PT, R0, R3, R0, 0x1f ;  /* 0x00001f0003007589 */ /* 0x004e2400000e0000 */
[----:B0-----:R-:W-:Y:S01]  /*1eaa0*/  IADD3 R24, R0, UR37, R7 ;  /* 0x0000002500187c10 */ /* 0x001fe2000fffe007 */
[----:B------:R-:W-:Y:S06]  /*1eab0*/  BRA `(.L_x_6053) ;  /* 0x0000003400687947 */ /* 0x000fec0003800000 */
.L_x_6052:
        /* <DEDUP_REMOVED lines=20> */
.L_x_6055:
[----:B------:R-:W-:Y:S05]  /*1ec00*/  BSYNC B6 ;  /* 0x0000000000067941 */ /* 0x000fea0003800000 */
.L_x_6054:
        /* <DEDUP_REMOVED lines=9> */
[----:B0-----:R-:W-:Y:S01]  /*1eca0*/  IMAD.U32 R4, RZ, RZ, UR6 ;  /* 0x00000006ff047e24 */ /* 0x001fe2000f8e00ff */
[----:B------:R-:W-:Y:S01]  /*1ecb0*/  MOV R10, UR4 ;  /* 0x00000004000a7c02 */ /* 0x000fe20008000f00 */
[----:B------:R-:W-:Y:S02]  /*1ecc0*/  IMAD.U32 R5, RZ, RZ, UR7 ;  /* 0x00000007ff057e24 */ /* 0x000fe4000f8e00ff */
[----:B------:R-:W-:Y:S02]  /*1ecd0*/  IMAD.U32 R6, RZ, RZ, UR8 ;  /* 0x00000008ff067e24 */ /* 0x000fe4000f8e00ff */
[----:B------:R-:W-:-:S02]  /*1ece0*/  IMAD.U32 R7, RZ, RZ, UR9 ;  /* 0x00000009ff077e24 */ /* 0x000fc4000f8e00ff */
[----:B------:R-:W-:Y:S02]  /*1ecf0*/  IMAD.U32 R11, RZ, RZ, UR5 ;  /* 0x00000005ff0b7e24 */ /* 0x000fe4000f8e00ff */
[----:B------:R-:W-:Y:S02]  /*1ed00*/  IMAD.MOV.U32 R8, RZ, RZ, 0x70 ;  /* 0x00000070ff087424 */ /* 0x000fe400078e00ff */
[----:B------:R-:W-:Y:S02]  /*1ed10*/  IMAD.MOV.U32 R12, RZ, RZ, 0x1 ;  /* 0x00000001ff0c7424 */ /* 0x000fe400078e00ff */
[----:B--2---:R-:W-:-:S07]  /*1ed20*/  IMAD.MOV.U32 R13, RZ, RZ, RZ ;  /* 0x000000ffff0d7224 */ /* 0x004fce00078e00ff */
[----:B------:R-:W-:-:S07]  /*1ed30*/  LEPC R20, `(.L_x_6058) ;  /* 0x000000001014794e */ /* 0x000fce0000000000 */
[----:B-1-3--:R-:W-:Y:S05]  /*1ed40*/  CALL.ABS.NOINC R2 ;  /* 0x0000000002007343 */ /* 0x00afea0003c00000 */
.L_x_6058:
        /* <DEDUP_REMOVED lines=15> */
.L_x_6057:
[----:B------:R-:W-:Y:S05]  /*1ee40*/  BSYNC B6 ;  /* 0x0000000000067941 */ /* 0x000fea0003800000 */
.L_x_6056:
[----:B------:R-:W-:Y:S01]  /*1ee50*/  ULDC.64 UR4, c[0x0][0x9f8] ;  /* 0x00027e0000047ab9 */ /* 0x000fe20000000a00 */
[----:B------:R-:W-:Y:S01]  /*1ee60*/  IMAD.MOV.U32 R26, RZ, RZ, R27 ;  /* 0x000000ffff1a7224 */ /* 0x000fe200078e001b */
[----:B------:R-:W-:Y:S01]  /*1ee70*/  ISETP.NE.U32.AND P0, PT, RZ, UR4, PT ;  /* 0x00000004ff007c0c */ /* 0x000fe2000bf05070 */
[----:B------:R-:W2:Y:S01]  /*1ee80*/  S2R R20, SR_TID.X ;  /* 0x0000000000147919 */ /* 0x000ea20000002100 */
[----:B------:R-:W3:Y:S01]  /*1ee90*/  LDC R9, c[0x0][0x430] ;  /* 0x00010c00ff097b82 */ /* 0x000ee20000000800 */
[----:B------:R-:W-:Y:S01]  /*1eea0*/  ULDC UR4, c[0x0][0x320] ;  /* 0x0000c80000047ab9 */ /* 0x000fe20000000800 */
[----:B------:R-:W-:-:S13]  /*1eeb0*/  ISETP.NE.AND.EX P0, PT, RZ, UR5, PT, P0 ;  /* 0x00000005ff007c0c */ /* 0x000fda000bf05300 */
[----:B------:R-:W4:Y:S01]  /*1eec0*/  @P0 LDC.64 R2, c[0x0][0x9f8] ;  /* 0x00027e00ff020b82 */ /* 0x000f220000000a00 */
[----:B------:R-:W0:Y:S01]  /*1eed0*/  S2R R25, SR_TID.X ;  /* 0x0000000000197919 */ /* 0x000e220000002100 */
[----:B--2---:R-:W-:Y:S01]  /*1eee0*/  LOP3.LUT R20, R20, 0x7f, RZ, 0xc0, !PT ;  /* 0x0000007f14147812 */ /* 0x004fe200078ec0ff */
[----:B----4-:R-:W-:-:S05]  /*1eef0*/  @P0 IMAD.WIDE R2, R27, 0x4, R2 ;  /* 0x000000041b020825 */ /* 0x010fca00078e0202 */
[----:B------:R2:W4:Y:S01]  /*1ef00*/  @P0 LDG.E R26, desc[UR40][R2.64] ;  /* 0x00000028021a0981 */ /* 0x000522000c1e1900 */
[----:B------:R-:W-:Y:S01]  /*1ef10*/  SHF.R.U32.HI R21, RZ, 0x3, R20 ;  /* 0x00000003ff157819 */ /* 0x000fe20000011614 */
[----:B------:R-:W-:Y:S01]  /*1ef20*/  IMAD.MOV.U32 R36, RZ, RZ, RZ ;  /* 0x000000ffff247224 */ /* 0x000fe200078e00ff */
[----:B---3--:R-:W-:Y:S01]  /*1ef30*/  ISETP.NE.AND P1, PT, R9, 0x1, PT ;  /* 0x000000010900780c */ /* 0x008fe20003f25270 */
[----:B------:R-:W3:Y:S01]  /*1ef40*/  S2R R20, SR_TID.X ;  /* 0x0000000000147919 */ /* 0x000ee20000002100 */
[----:B0-----:R-:W-:Y:S01]  /*1ef50*/  IMAD.SHL.U32 R25, R25, 0x8, RZ ;  /* 0x0000000819197824 */ /* 0x001fe200078e00ff */
[----:B------:R-:W-:Y:S02]  /*1ef60*/  LEA R0, R34, 0xffffffc0, 0x6 ;  /* 0xffffffc022007811 */ /* 0x000fe400078e30ff */
[----:B------:R-:W0:Y:S01]  /*1ef70*/  S2R R34, SR_TID.X ;  /* 0x0000000000227919 */ /* 0x000e220000002100 */
[----:B------:R-:W-:Y:S02]  /*1ef80*/  LOP3.LUT R16, R16, 0xffffffbf, RZ, 0xc0, !PT ;  /* 0xffffffbf10107812 */ /* 0x000fe400078ec0ff */
[----:B------:R-:W-:Y:S01]  /*1ef90*/  LOP3.LUT R25, R25, 0x38, RZ, 0xc0, !PT ;  /* 0x0000003819197812 */ /* 0x000fe200078ec0ff */
[----:B------:R-:W1:Y:S03]  /*1efa0*/  S2R R10, SR_TID.X ;  /* 0x00000000000a7919 */ /* 0x000e660000002100 */
[----:B------:R-:W-:Y:S01]  /*1efb0*/  LOP3.LUT R25, R25, 0x40, RZ, 0xfc, !PT ;  /* 0x0000004019197812 */ /* 0x000fe200078efcff */
[----:B--2---:R-:W2:Y:S03]  /*1efc0*/  @P1 LDC R3, c[0x0][0x434] ;  /* 0x00010d00ff031b82 */ /* 0x004ea60000000800 */
[----:B------:R-:W-:-:S02]  /*1efd0*/  ISETP.GE.AND P2, PT, R25, UR4, PT ;  /* 0x0000000419007c0c */ /* 0x000fc4000bf46270 */
[----:B------:R-:W1:Y:S02]  /*1efe0*/  S2R R25, SR_TID.X ;  /* 0x0000000000197919 */ /* 0x000e640000002100 */
[----:B------:R-:W-:Y:S01]  /*1eff0*/  SEL R7, RZ, 0xffffffff, P2 ;  /* 0xffffffffff077807 */ /* 0x000fe20001000000 */
[----:B------:R-:W2:Y:S04]  /*1f000*/  @P1 LDC R2, c[0x0][0x438] ;  /* 0x00010e00ff021b82 */ /* 0x000ea80000000800 */
[----:B------:R-:W-:-:S04]  /*1f010*/  IMAD.SHL.U32 R7, R7, 0x2, RZ ;  /* 0x0000000207077824 */ /* 0x000fc800078e00ff */
[----:B------:R-:W-:Y:S01]  /*1f020*/  @P2 LOP3.LUT R16, R16, 0x40, RZ, 0xfc, !PT ;  /* 0x0000004010102812 */ /* 0x000fe200078efcff */
[----:B---3--:R-:W-:-:S03]  /*1f030*/  IMAD.SHL.U32 R20, R20, 0x10, RZ ;  /* 0x0000001014147824 */ /* 0x008fc600078e00ff */
[----:B------:R-:W-:Y:S01]  /*1f040*/  LOP3.LUT R16, R16, 0xffffff7f, RZ, 0xc0, !PT ;  /* 0xffffff7f10107812 */ /* 0x000fe200078ec0ff */
[----:B0-----:R-:W-:Y:S01]  /*1f050*/  IMAD.SHL.U32 R34, R34, 0x8, RZ ;  /* 0x0000000822227824 */ /* 0x001fe200078e00ff */
[----:B------:R-:W-:Y:S02]  /*1f060*/  LOP3.LUT R20, R21, 0x70, R20, 0xf8, !PT ;  /* 0x0000007015147812 */ /* 0x000fe400078ef814 */
[----:B------:R-:W0:Y:S01]  /*1f070*/  S2R R21, SR_TID.X ;  /* 0x0000000000157919 */ /* 0x000e220000002100 */
[----:B-1----:R-:W-:Y:S01]  /*1f080*/  IMAD.SHL.U32 R10, R10, 0x8, RZ ;  /* 0x000000080a0a7824 */ /* 0x002fe200078e00ff */
[----:B------:R-:W-:Y:S01]  /*1f090*/  LOP3.LUT R34, R34, 0x38, RZ, 0xc0, !PT ;  /* 0x0000003822227812 */ /* 0x000fe200078ec0ff */
[----:B------:R-:W-:-:S03]  /*1f0a0*/  IMAD.IADD R37, R20, 0x1, R0 ;  /* 0x0000000114257824 */ /* 0x000fc600078e0200 */
[----:B------:R-:W-:Y:S02]  /*1f0b0*/  LOP3.LUT R34, R34, 0x80, RZ, 0xfc, !PT ;  /* 0x0000008022227812 */ /* 0x000fe400078efcff */
[C---:B------:R-:W-:Y:S01]  /*1f0c0*/  ISETP.GE.AND P0, PT, R37.reuse, R23, PT ;  /* 0x000000172500720c */ /* 0x040fe20003f06270 */
[----:B------:R-:W-:Y:S01]  /*1f0d0*/  IMAD.IADD R37, R37, 0x1, R33 ;  /* 0x0000000125257824 */ /* 0x000fe200078e0221 */
[----:B------:R-:W-:Y:S01]  /*1f0e0*/  ISETP.GE.AND P2, PT, R34, UR4, PT ;  /* 0x0000000422007c0c */ /* 0x000fe2000bf46270 */
[----:B------:R-:W-:Y:S01]  /*1f0f0*/  IMAD.SHL.U32 R25, R25, 0x8, RZ ;  /* 0x0000000819197824 */ /* 0x000fe200078e00ff */
[----:B------:R-:W-:Y:S01]  /*1f100*/  ISETP.GT.U32.OR P0, PT, R20, 0x3f, P0 ;  /* 0x0000003f1400780c */ /* 0x000fe20000704470 */
[----:B--2---:R-:W-:Y:S01]  /*1f110*/  @P1 IMAD.HI.U32 R3, R37, R3, RZ ;  /* 0x0000000325031227 */ /* 0x004fe200078e00ff */
[----:B------:R-:W-:Y:S02]  /*1f120*/  LOP3.LUT R10, R10, 0x38, RZ, 0xc0, !PT ;  /* 0x000000380a0a7812 */ /* 0x000fe400078ec0ff */
[----:B------:R-:W-:Y:S01]  /*1f130*/  LOP3.LUT R25, R25, 0x38, RZ, 0xc0, !PT ;  /* 0x0000003819197812 */ /* 0x000fe200078ec0ff */
[----:B------:R-:W-:Y:S01]  /*1f140*/  IMAD.MOV.U32 R6, RZ, RZ, R37 ;  /* 0x000000ffff067224 */ /* 0x000fe200078e0025 */
[----:B------:R-:W-:-:S02]  /*1f150*/  @P1 SHF.R.U32.HI R6, RZ, R2, R3 ;  /* 0x00000002ff061219 */ /* 0x000fc40000011603 */
[----:B------:R-:W-:Y:S02]  /*1f160*/  LOP3.LUT R25, R25, 0xc0, RZ, 0xfc, !PT ;  /* 0x000000c019197812 */ /* 0x000fe400078efcff */
[----:B------:R-:W-:Y:S02]  /*1f170*/  LOP3.LUT R10, R10, 0x180, RZ, 0xfc, !PT ;  /* 0x000001800a0a7812 */ /* 0x000fe400078efcff */
[----:B------:R-:W-:Y:S01]  /*1f180*/  ISETP.GE.AND P1, PT, R25, UR4, PT ;  /* 0x0000000419007c0c */ /* 0x000fe2000bf26270 */
[----:B------:R-:W1:Y:S01]  /*1f190*/  @!P0 LDC.64 R2, c[0x0][0x428] ;  /* 0x00010a00ff028b82 */ /* 0x000e620000000a00 */
[----:B------:R-:W2:Y:S02]  /*1f1a0*/  S2R R25, SR_TID.X ;  /* 0x0000000000197919 */ /* 0x000ea40000002100 */
[----:B------:R-:W-:Y:S02]  /*1f1b0*/  SEL R5, RZ, 0x8, P1 ;  /* 0x00000008ff057807 */ /* 0x000fe40000800000 */
[----:B0-----:R-:W-:-:S04]  /*1f1c0*/  SHF.L.U32 R21, R21, 0x3, RZ ;  /* 0x0000000315157819 */ /* 0x001fc800000006ff */
[----:B------:R-:W-:-:S04]  /*1f1d0*/  LOP3.LUT R21, R21, 0x38, RZ, 0xc0, !PT ;  /* 0x0000003815157812 */ /* 0x000fc800078ec0ff */
[----:B------:R-:W-:-:S04]  /*1f1e0*/  ISETP.GE.AND P3, PT, R21, UR4, PT ;  /* 0x0000000415007c0c */ /* 0x000fc8000bf66270 */
[----:B------:R-:W-:-:S04]  /*1f1f0*/  SEL R4, RZ, 0x1, P3 ;  /* 0x00000001ff047807 */ /* 0x000fc80001800000 */
[----:B------:R-:W-:Y:S02]  /*1f200*/  LOP3.LUT R7, R7, 0x2, R4, 0xe2, !PT ;  /* 0x0000000207077812 */ /* 0x000fe400078ee204 */
[----:B------:R-:W-:-:S03]  /*1f210*/  SEL R4, RZ, 0x4, P2 ;  /* 0x00000004ff047807 */ /* 0x000fc60001000000 */
[----:B------:R-:W-:Y:S02]  /*1f220*/  @P3 LOP3.LUT R16, R16, 0x80, RZ, 0xfc, !PT ;  /* 0x0000008010103812 */ /* 0x000fe400078efcff */
[----:B------:R-:W-:Y:S01]  /*1f230*/  LOP3.LUT R7, R5, R7, R4, 0xfe, !PT ;  /* 0x0000000705077212 */ /* 0x000fe200078efe04 */
[--C-:B------:R-:W-:Y:S01]  /*1f240*/  @!P0 IMAD.MOV.U32 R4, RZ, RZ, R6.reuse ;  /* 0x000000ffff048224 */ /* 0x100fe200078e0006 */
[----:B------:R-:W-:Y:S01]  /*1f250*/  @!P0 SHF.R.S32.HI R5, RZ, 0x1f, R6 ;  /* 0x0000001fff058819 */ /* 0x000fe20000011406 */
[----:B--2---:R-:W-:Y:S01]  /*1f260*/  IMAD.SHL.U32 R25, R25, 0x8, RZ ;  /* 0x0000000819197824 */ /* 0x004fe200078e00ff */
[----:B------:R-:W-:-:S04]  /*1f270*/  LOP3.LUT R16, R16, 0xffffffdf, RZ, 0xc0, !PT ;  /* 0xffffffdf10107812 */ /* 0x000fc800078ec0ff */
[----:B------:R-:W-:Y:S02]  /*1f280*/  @P2 LOP3.LUT R16, R16, 0x20, RZ, 0xfc, !PT ;  /* 0x0000002010102812 */ /* 0x000fe400078efcff */
[----:B------:R-:W-:Y:S02]  /*1f290*/  LOP3.LUT R25, R25, 0x38, RZ, 0xc0, !PT ;  /* 0x0000003819197812 */ /* 0x000fe400078ec0ff */
[----:B------:R-:W-:-:S04]  /*1f2a0*/  LOP3.LUT R16, R16, 0xffffffef, RZ, 0xc0, !PT ;  /* 0xffffffef10107812 */ /* 0x000fc800078ec0ff */
[----:B------:R-:W-:Y:S02]  /*1f2b0*/  @P1 LOP3.LUT R16, R16, 0x10, RZ, 0xfc, !PT ;  /* 0x0000001010101812 */ /* 0x000fe400078efcff */
[----:B------:R-:W-:-:S04]  /*1f2c0*/  LOP3.LUT R11, R25, 0x100, RZ, 0xfc, !PT ;  /* 0x00000100190b7812 */ /* 0x000fc800078efcff */
[----:B------:R-:W-:Y:S02]  /*1f2d0*/  ISETP.GE.AND P3, PT, R11, UR4, PT ;  /* 0x000000040b007c0c */ /* 0x000fe4000bf66270 */
[----:B------:R-:W-:Y:S02]  /*1f2e0*/  LOP3.LUT R12, R25, 0x1c0, RZ, 0xfc, !PT ;  /* 0x000001c0190c7812 */ /* 0x000fe400078efcff */
[----:B------:R-:W-:-:S09]  /*1f2f0*/  LOP3.LUT R16, R16, 0xfffffff7, RZ, 0xc0, !PT ;  /* 0xfffffff710107812 */ /* 0x000fd200078ec0ff */
[----:B------:R-:W-:-:S04]  /*1f300*/  @P3 LOP3.LUT R16, R16, 0x8, RZ, 0xfc, !PT ;  /* 0x0000000810103812 */ /* 0x000fc800078efcff */
[----:B------:R-:W-:Y:S01]  /*1f310*/  LOP3.LUT R16, R16, 0xfffffffb, RZ, 0xc0, !PT ;  /* 0xfffffffb10107812 */ /* 0x000fe200078ec0ff */
[----:B------:R-:W-:Y:S01]  /*1f320*/  UMOV UR5, 0xffffffff ;  /* 0xffffffff00057882 */ /* 0x000fe20000000000 */
[----:B----4-:R-:W-:Y:S01]  /*1f330*/  SHF.R.S32.HI R34, RZ, 0x1f, R26 ;  /* 0x0000001fff227819 */ /* 0x010fe2000001141a */
[----:B-1----:R-:W-:-:S04]  /*1f340*/  @!P0 IMAD.WIDE.U32 R4, R26, R2, R4 ;  /* 0x000000021a048225 */ /* 0x002fc800078e0004 */
[----:B------:R-:W-:-:S04]  /*1f350*/  @!P0 IMAD R8, R34, R2, RZ ;  /* 0x0000000222088224 */ /* 0x000fc800078e02ff */
[----:B------:R-:W-:Y:S02]  /*1f360*/  @!P0 IMAD R8, R26, R3, R8 ;  /* 0x000000031a088224 */ /* 0x000fe400078e0208 */
[----:B------:R-:W0:Y:S02]  /*1f370*/  @!P0 LDC.64 R2, c[0x0][0x418] ;  /* 0x00010600ff028b82 */ /* 0x000e240000000a00 */
[----:B------:R-:W-:Y:S01]  /*1f380*/  @!P0 IMAD.IADD R8, R5, 0x1, R8 ;  /* 0x0000000105088824 */ /* 0x000fe200078e0208 */
[----:B0-----:R-:W-:-:S04]  /*1f390*/  @!P0 LEA R2, P1, R4, R2, 0x2 ;  /* 0x0000000204028211 */ /* 0x001fc800078210ff */
[----:B------:R-:W-:-:S05]  /*1f3a0*/  @!P0 LEA.HI.X R3, R4, R3, R8, 0x2, P1 ;  /* 0x0000000304038211 */ /* 0x000fca00008f1408 */
[----:B------:R0:W5:Y:S01]  /*1f3b0*/  @!P0 LDG.E R36, desc[UR40][R2.64] ;  /* 0x0000002802248981 */ /* 0x000162000c1e1900 */
[----:B------:R-:W-:Y:S01]  /*1f3c0*/  ISETP.GE.AND P0, PT, R10, UR4, PT ;  /* 0x000000040a007c0c */ /* 0x000fe2000bf06270 */
[----:B------:R-:W-:Y:S01]  /*1f3d0*/  IMAD.U32 R8, RZ, RZ, UR38 ;  /* 0x00000026ff087e24 */ /* 0x000fe2000f8e00ff */
[----:B------:R-:W-:Y:S02]  /*1f3e0*/  LOP3.LUT R10, R25, 0x140, RZ, 0xfc, !PT ;  /* 0x00000140190a7812 */ /* 0x000fe400078efcff */
[----:B------:R-:W-:Y:S02]  /*1f3f0*/  SEL R4, RZ, 0x10, P3 ;  /* 0x00000010ff047807 */ /* 0x000fe40001800000 */
[----:B------:R-:W-:Y:S02]  /*1f400*/  ISETP.GE.AND P2, PT, R10, UR4, PT ;  /* 0x000000040a007c0c */ /* 0x000fe4000bf46270 */
[----:B0-----:R-:W-:Y:S02]  /*1f410*/  SEL R3, RZ, 0x40, P0 ;  /* 0x00000040ff037807 */ /* 0x001fe40000000000 */
[----:B------:R-:W-:-:S02]  /*1f420*/  SEL R5, RZ, 0x20, P2 ;  /* 0x00000020ff057807 */ /* 0x000fc40001000000 */
[----:B------:R-:W-:Y:S01]  /*1f430*/  ISETP.GE.AND P0, PT, R12, UR4, PT ;  /* 0x000000040c007c0c */ /* 0x000fe2000bf06270 */
[----:B------:R-:W-:Y:S01]  /*1f440*/  ULDC UR4, c[0x0][0x2f4] ;  /* 0x0000bd0000047ab9 */ /* 0x000fe20000000800 */
[----:B------:R-:W-:Y:S02]  /*1f450*/  LOP3.LUT R4, R5, R7, R4, 0xfe, !PT ;  /* 0x0000000705047212 */ /* 0x000fe400078efe04 */
[----:B------:R-:W-:Y:S02]  /*1f460*/  SEL R2, RZ, 0x80, P0 ;  /* 0x00000080ff027807 */ /* 0x000fe40000000000 */
[----:B------:R-:W-:Y:S01]  /*1f470*/  LOP3.LUT R10, R4, R3, RZ, 0xfc, !PT ;  /* 0x00000003040a7212 */ /* 0x000fe200078efcff */
[----:B------:R-:W-:Y:S01]  /*1f480*/  IMAD.MOV R3, RZ, RZ, -R6 ;  /* 0x000000ffff037224 */ /* 0x000fe200078e0a06 */
[----:B------:R-:W-:Y:S02]  /*1f490*/  ISETP.GE.AND P0, PT, R21, UR4, PT ;  /* 0x0000000415007c0c */ /* 0x000fe4000bf06270 */
[----:B------:R-:W-:Y:S01]  /*1f4a0*/  @P2 LOP3.LUT R16, R16, 0x4, RZ, 0xfc, !PT ;  /* 0x0000000410102812 */ /* 0x000fe200078efcff */
[----:B------:R0:W-:Y:S01]  /*1f4b0*/  STL [R1+0x28], R10 ;  /* 0x0000280a01007387 */ /* 0x0001e20000100800 */
[----:B------:R-:W-:-:S02]  /*1f4c0*/  IMAD R37, R9, R3, R37 ;  /* 0x0000000309257224 */ /* 0x000fc400078e0225 */
[----:B------:R-:W-:-:S07]  /*1f4d0*/  LOP3.LUT R16, R16, 0xfffffffd, RZ, 0xc0, !PT ;  /* 0xfffffffd10107812 */ /* 0x000fce00078ec0ff */
[----:B------:R-:W-:Y:S01]  /*1f4e0*/  @P0 LOP3.LUT R16, R16, 0x2, RZ, 0xfc, !PT ;  /* 0x0000000210100812 */ /* 0x000fe200078efcff */
[----:B0-----:R-:W-:Y:S06]  /*1f4f0*/  BRA.DIV UR5, `(.L_x_6059) ;  /* 0x0000005205ec7947 */ /* 0x001fec000b800000 */
.L_x_6173:
        /* <DEDUP_REMOVED lines=10> */
.L_x_6060:
        /* <DEDUP_REMOVED lines=9> */
.L_x_6174:
[----:B------:R-:W-:Y:S05]  /*1f630*/  BSYNC B0 ;  /* 0x0000000000007941 */ /* 0x000fea0003800000 */
.L_x_6061:
        /* <DEDUP_REMOVED lines=54> */
[----:B0-----:R-:W-:-:S04]  /*1f9a0*/  @P0 LEA R3, P1, R7, R3, 0x1 ;  /* 0x0000000307030211 */ /* 0x001fc800078208ff */
[----:B-1----:R-:W-:-:S04]  /*1f9b0*/  @P0 IADD3.X R2, RZ, R2, RZ, P1, !PT ;  /* 0x00000002ff020210 */ /* 0x002fc80000ffe4ff */
[----:B------:R-:W-:-:S04]  /*1f9c0*/  @P0 LOP3.LUT R3, R3, R2, RZ, 0x3c, !PT ;  /* 0x0000000203030212 */ /* 0x000fc800078e3cff */
[----:B------:R-:W-:-:S04]  /*1f9d0*/  @P0 LOP3.LUT R2, R3, R2, RZ, 0x3c, !PT ;  /* 0x0000000203020212 */ /* 0x000fc800078e3cff */
[----:B------:R-:W-:-:S05]  /*1f9e0*/  @P0 LOP3.LUT R3, R3, R2, RZ, 0x3c, !PT ;  /* 0x0000000203030212 */ /* 0x000fca00078e3cff */
[----:B--23--:R1:W-:Y:S02]  /*1f9f0*/  @P0 LDGSTS.E.BYPASS.LTC128B.128 [R6+0x23400], desc[UR40][R2.64], !P2 ;  /* 0x2340000002060fae */ /* 0x00c3e4000d101d68 */
.L_x_6184:
        /* <DEDUP_REMOVED lines=10> */
.L_x_6064:
        /* <DEDUP_REMOVED lines=11> */
.L_x_6065:
[----:B0-----:R0:W5:Y:S01]  /*1fb50*/  LDL R4, [R1+0x4] ;  /* 0x0000040001047983 */ /* 0x0011620000100800 */
[----:B------:R0:W-:Y:S02]  /*1fb60*/  SYNCS.ARRIVE.TRANS64.A1T0 RZ, [R25+URZ+0x28c30], RZ ;  /* 0x028c30ff19ff79a7 */ /* 0x0001e4000810003f */
[----:B------:R-:W-:Y:S05]  /*1fb70*/  WARPSYNC.ALL ;  /* 0x0000000000007948 */ /* 0x000fea0003800000 */
[----:B------:R-:W-:Y:S01]  /*1fb80*/  ULDC.64 UR4, c[0x0][0xa00] ;  /* 0x0002800000047ab9 */ /* 0x000fe20000000a00 */
[----:B------:R-:W-:Y:S01]  /*1fb90*/  VIADD R0, R18, 0x20400 ;  /* 0x0002040012007836 */ /* 0x000fe20000000000 */
[----:B------:R-:W-:Y:S01]  /*1fba0*/  BAR.SYNC.DEFER_BLOCKING 0x8, 0x100 ;  /* 0x0204000000007b1d */ /* 0x000fe20000010000 */
[----:B------:R-:W-:Y:S02]  /*1fbb0*/  ISETP.NE.U32.AND P0, PT, RZ, UR4, PT ;  /* 0x00000004ff007c0c */ /* 0x000fe4000bf05070 */
[----:B------:R-:W-:-:S02]  /*1fbc0*/  SHF.R.S32.HI R2, RZ, 0x1f, R27 ;  /* 0x0000001fff027819 */ /* 0x000fc4000001141b */
[----:B------:R-:W-:Y:S01]  /*1fbd0*/  ISETP.NE.AND.EX P0, PT, RZ, UR5, PT, P0 ;  /* 0x00000005ff007c0c */ /* 0x000fe2000bf05300 */
[----:B------:R-:W-:Y:S01]  /*1fbe0*/  ULDC.64 UR4, c[0x0][0x298] ;  /* 0x0000a60000047ab9 */ /* 0x000fe20000000a00 */
[----:B------:R-:W-:Y:S01]  /*1fbf0*/  LOP3.LUT P1, RZ, R0, 0x3ff, RZ, 0xc0, !PT ;  /* 0x000003ff00ff7812 */ /* 0x000fe2000782c0ff */
[----:B------:R-:W-:Y:S01]  /*1fc00*/  BSSY B6, `(.L_x_6066) ;  /* 0x000001f000067945 */ /* 0x000fe20003800000 */
[----:B------:R-:W-:Y:S02]  /*1fc10*/  SHF.R.S32.HI R0, RZ, 0x1f, R30 ;  /* 0x0000001fff007819 */ /* 0x000fe4000001141e */
[----:B------:R-:W-:Y:S02]  /*1fc20*/  SEL R3, R2, RZ, !P0 ;  /* 0x000000ff02037207 */ /* 0x000fe40004000000 */
[----:B------:R-:W-:Y:S01]  /*1fc30*/  SEL R2, R27, RZ, !P0 ;  /* 0x000000ff1b027207 */ /* 0x000fe20004000000 */
[----:B------:R-:W-:Y:S02]  /*1fc40*/  IMAD R0, R0, UR4, RZ ;  /* 0x0000000400007c24 */ /* 0x000fe4000f8e02ff */
[----:B------:R-:W-:Y:S02]  /*1fc50*/  STL [R1+0x38], R3 ;  /* 0x0000380301007387 */ /* 0x000fe40000100800 */
[----:B------:R-:W-:-:S02]  /*1fc60*/  IMAD R0, R30, UR5, R0 ;  /* 0x000000051e007c24 */ /* 0x000fc4000f8e0200 */
[----:B------:R1:W-:Y:S02]  /*1fc70*/  STL [R1+0x18], R2 ;  /* 0x0000180201007387 */ /* 0x0003e40000100800 */
[----:B-1----:R-:W-:-:S04]  /*1fc80*/  IMAD.WIDE.U32 R2, R30, UR4, RZ ;  /* 0x000000041e027c25 */ /* 0x002fc8000f8e00ff */
[----:B------:R-:W-:Y:S01]  /*1fc90*/  IMAD.IADD R0, R3, 0x1, R0 ;  /* 0x0000000103007824 */ /* 0x000fe200078e0200 */
[----:B------:R1:W-:Y:S04]  /*1fca0*/  STL.64 [R1+0x10], R2 ;  /* 0x0000100201007387 */ /* 0x0003e80000100a00 */
[----:B------:R1:W-:Y:S01]  /*1fcb0*/  STL [R1+0x30], R0 ;  /* 0x0000300001007387 */ /* 0x0003e20000100800 */
[----:B-----5:R-:W-:-:S04]  /*1fcc0*/  PRMT R30, R4, 0x8880, RZ ;  /* 0x00008880041e7816 */ /* 0x020fc800000000ff */
[----:B------:R-:W-:Y:S01]  /*1fcd0*/  PRMT R30, R30, 0x7710, RZ ;  /* 0x000077101e1e7816 */ /* 0x000fe200000000ff */
[----:B------:R-:W-:Y:S06]  /*1fce0*/  @!P1 BRA `(.L_x_6067) ;  /* 0x0000000000409947 */ /* 0x000fec0003800000 */
[----:B-1----:R-:W-:Y:S01]  /*1fcf0*/  MOV R2, 0x0 ;  /* 0x0000000000027802 */ /* 0x002fe20000000f00 */
[----:B------:R-:W-:Y:S01]  /*1fd00*/  ULDC.64 UR4, c[0x4][0xf0] ;  /* 0x01003c0000047ab9 */ /* 0x000fe20000000a00 */
[----:B------:R-:W-:Y:S01]  /*1fd10*/  ULDC.64 UR6, c[0x4][0xf8] ;  /* 0x01003e0000067ab9 */ /* 0x000fe20000000a00 */
[----:B------:R-:W-:Y:S01]  /*1fd20*/  ULDC.64 UR8, c[0x4][0x58] ;  /* 0x0100160000087ab9 */ /* 0x000fe20000000a00 */
[----:B------:R-:W-:Y:S02]  /*1fd30*/  IMAD.U32 R4, RZ, RZ, UR4 ;  /* 0x00000004ff047e24 */ /* 0x000fe4000f8e00ff */
[----:B------:R-:W1:Y:S01]  /*1fd40*/  LDC.64 R2, c[0x4][R2] ;  /* 0x0100000002027b82 */ /* 0x000e620000000a00 */
        /* <DEDUP_REMOVED lines=10> */
.L_x_6067:
[----:B------:R-:W-:Y:S05]  /*1fdf0*/  BSYNC B6 ;  /* 0x0000000000067941 */ /* 0x000fea0003800000 */
.L_x_6066:
[----:B-1----:R-:W2:Y:S01]  /*1fe00*/  LDL.LU R0, [R1+0x30] ;  /* 0x0000300001007983 */ /* 0x002ea20000300800 */
[----:B------:R-:W-:Y:S01]  /*1fe10*/  ULDC.64 UR4, c[0x0][0x2d8] ;  /* 0x0000b60000047ab9 */ /* 0x000fe20000000a00 */
[----:B------:R-:W1:Y:S02]  /*1fe20*/  LDC R7, c[0x0][0x448] ;  /* 0x00011200ff077b82 */ /* 0x000e640000000800 */
[----:B------:R-:W2:Y:S04]  /*1fe30*/  LDL.LU.64 R2, [R1+0x10] ;  /* 0x0000100001027983 */ /* 0x000ea80000300a00 */
[----:B------:R-:W3:Y:S04]  /*1fe40*/  LDL.LU R20, [R1+0x38] ;  /* 0x0000380001147983 */ /* 0x000ee80000300800 */
[----:B------:R-:W4:Y:S04]  /*1fe50*/  LDL.LU R21, [R1+0x18] ;  /* 0x0000180001157983 */ /* 0x000f280000300800 */
[----:B------:R0:W5:Y:S01]  /*1fe60*/  LDL R8, [R1+0x34] ;  /* 0x0000340001087983 */ /* 0x0001620000100800 */
[----:B-1----:R-:W-:-:S13]  /*1fe70*/  ISETP.NE.AND P0, PT, R7, 0x1, PT ;  /* 0x000000010700780c */ /* 0x002fda0003f05270 */
[----:B------:R-:W1:Y:S08]  /*1fe80*/  @P0 LDC R5, c[0x0][0x44c] ;  /* 0x00011300ff050b82 */ /* 0x000e700000000800 */
[----:B------:R-:W0:Y:S01]  /*1fe90*/  @P0 LDC R6, c[0x0][0x450] ;  /* 0x00011400ff060b82 */ /* 0x000e220000000800 */
        /* <DEDUP_REMOVED lines=9> */
[----:B------:R-:W-:Y:S02]  /*1ff30*/  ULDC.64 UR4, c[0x0][0x2d0] ;  /* 0x0000b40000047ab9 */ /* 0x000fe40000000a00 */
[----:B------:R-:W-:Y:S01]  /*1ff40*/  IMAD.IADD R3, R3, 0x1, R0 ;  /* 0x0000000103037824 */ /* 0x000fe200078e0200 */
[----:B--2---:R-:W-:-:S04]  /*1ff50*/  LOP3.LUT R20, R20, 0x7f, RZ, 0xc0, !PT ;  /* 0x0000007f14147812 */ /* 0x004fc800078ec0ff */
[----:B------:R-:W-:Y:S02]  /*1ff60*/  SHF.R.U32.HI R21, RZ, 0x3, R20 ;  /* 0x00000003ff157819 */ /* 0x000fe40000011614 */
[----:B------:R-:W2:Y:S02]  /*1ff70*/  S2R R20, SR_TID.X ;  /* 0x0000000000147919 */ /* 0x000ea40000002100 */
[----:B--2---:R-:W-:-:S05]  /*1ff80*/  IMAD.SHL.U32 R20, R20, 0x10, RZ ;  /* 0x0000001014147824 */ /* 0x004fca00078e00ff */
[----:B------:R-:W-:-:S05]  /*1ff90*/  LOP3.LUT R20, R21, 0x70, R20, 0xf8, !PT ;  /* 0x0000007015147812 */ /* 0x000fca00078ef814 */
[----:B------:R-:W-:Y:S02]  /*1ffa0*/  IMAD.IADD R0, R20, 0x1, R31 ;  /* 0x0000000114007824 */ /* 0x000fe400078e021f */
[----:B------:R2:W5:Y:S02]  /*1ffb0*/  LDL R20, [R1] ;  /* 0x0000000001147983 */ /* 0x0005640000100800 */
[----:B-1----:R-:W-:Y:S01]  /*1ffc0*/  @P0 IMAD.HI.U32 R5, R0, R5, RZ ;  /* 0x0000000500050227 */ /* 0x002fe200078e00ff */
[----:B------:R-:W-:-:S04]  /*1ffd0*/  MOV R4, R0 ;  /* 0x0000000000047202 */ /* 0x000fc80000000f00 */
[----:B0-----:R-:W-:Y:S01]  /*1ffe0*/  @P0 SHF.R.U32.HI R4, RZ, R6, R5 ;  /* 0x00000006ff040219 */ /* 0x001fe20000011605 */
        /* <DEDUP_REMOVED lines=27> */
[----:B------:R-:W-:Y:S01]  /*201a0*/  IMAD.IADD R31, R10, 0x1, R31 ;  /* 0x000000010a1f7824 */ /* 0x000fe200078e021f */
        /* <DEDUP_REMOVED lines=31> */
.L_x_6193:
        /* <DEDUP_REMOVED lines=10> */
.L_x_6069:
        /* <DEDUP_REMOVED lines=18> */
.L_x_6194:
[----:B------:R-:W-:Y:S05]  /*20560*/  BSYNC B0 ;  /* 0x0000000000007941 */ /* 0x000fea0003800000 */
.L_x_6070:
[----:B------:R-:W-:-:S05]  /*20570*/  IMAD.U32 R2, RZ, RZ, UR38 ;  /* 0x00000026ff027e24 */ /* 0x000fca000f8e00ff */
[----:B------:R-:W-:-:S13]  /*20580*/  ISETP.NE.AND P0, PT, R2, 0x3, PT ;  /* 0x000000030200780c */ /* 0x000fda0003f05270 */
[----:B------:R-:W-:Y:S05]  /*20590*/  @!P0 BRA `(.L_x_6072) ;  /* 0x0000000000048947 */ /* 0x000fea0003800000 */
[----:B------:R-:W-:Y:S01]  /*205a0*/  BPT.TRAP 0x1 ;  /* 0x000000040000795c */ /* 0x000fe20000300000 */
.L_x_6072:
[----:B0-----:R-:W-:Y:S01]  /*205b0*/  SHF.L.U32 R0, R28, 0x1f, RZ ;  /* 0x0000001f1c007819 */ /* 0x001fe200000006ff */
[----:B------:R-:W-:Y:S03]  /*205c0*/  BSSY B0, `(.L_x_6073) ;  /* 0x0000003000007945 */ /* 0x000fe60003800000 */
[----:B------:R-:W0:Y:S02]  /*205d0*/  SYNCS.PHASECHK.TRANS64.TRYWAIT P0, [R25+URZ+0x28c60], R0 ;  /* 0x028c6000190075a7 */ /* 0x000e24000800017f */
[----:B0-----:R-:W-:Y:S05]  /*205e0*/  @!P0 BRA `(.L_x_6074) ;  /* 0x0000004c00a08947 */ /* 0x001fea0003800000 */
.L_x_6195:
[----:B------:R-:W-:Y:S05]  /*205f0*/  BSYNC B0 ;  /* 0x0000000000007941 */ /* 0x000fea0003800000 */
.L_x_6073:
        /* <DEDUP_REMOVED lines=26> */
[----:B------:R-:W-:Y:S01]  /*207a0*/  LOP3.LUT P3, RZ, R30, 0x8, RZ, 0xc0, !PT ;  /* 0x000000081eff7812 */ /* 0x000fe2000786c0ff */
        /* <DEDUP_REMOVED lines=10> */
[----:B------:R-:W-:Y:S02]  /*20850*/  LOP3.LUT R16, R16, 0xfffffdff, RZ, 0xc0, !PT ;  /* 0xfffffdff10107812 */ /* 0x000fe400078ec0ff */
[----:B--2---:R-:W-:Y:S02]  /*20860*/  MOV R8, R3 ;  /* 0x0000000300087202 */ /* 0x004fe40000000f00 */
[----:B------:R-:W0:Y:S02]  /*20870*/  SHFL.IDX PT, R3, R6, RZ, 0x181f ;  /* 0x00181fff06037589 */ /* 0x000e2400000e0000 */
        /* <DEDUP_REMOVED lines=69> */
.L_x_6205:
        /* <DEDUP_REMOVED lines=34> */
.L_x_6076:
        /* <DEDUP_REMOVED lines=11> */
.L_x_6077:
        /* <DEDUP_REMOVED lines=12> */
.L_x_6092:
        /* <DEDUP_REMOVED lines=42> */
.L_x_6080:
[----:B------:R-:W-:Y:S01]  /*21300*/  LEA R6, R22, R18, 0x3 ;  /* 0x0000001216067211 */ /* 0x000fe200078e18ff */
[----:B------:R-:W-:Y:S01]  /*21310*/  BSSY B1, `(.L_x_6081) ;  /* 0x0000005000017945 */ /* 0x000fe20003800000 */
[----:B------:R-:W-:Y:S02]  /*21320*/  SHF.L.U32 R20, R28, 0x1f, RZ ;  /* 0x0000001f1c147819 */ /* 0x000fe400000006ff */
[----:B------:R-:W-:Y:S02]  /*21330*/  SHF.R.S32.HI R9, RZ, 0x1f, R5 ;  /* 0x0000001fff097819 */ /* 0x000fe40000011405 */
[----:B------:R-:W0:Y:S02]  /*21340*/  SYNCS.PHASECHK.TRANS64.TRYWAIT P0, [R6+URZ+0x28c40], R20 ;  /* 0x028c4014060075a7 */ /* 0x000e24000800017f */
[----:B0-----:R-:W-:Y:S05]  /*21350*/  @!P0 BRA `(.L_x_6082) ;  /* 0x0000004800848947 */ /* 0x001fea0003800000 */
.L_x_6206:
[----:B------:R-:W-:Y:S05]  /*21360*/  BSYNC B1 ;  /* 0x0000000000017941 */ /* 0x000fea0003800000 */
.L_x_6081:
        /* <DEDUP_REMOVED lines=40> */
.L_x_6216:
        /* <DEDUP_REMOVED lines=8> */
.L_x_6084:
        /* <DEDUP_REMOVED lines=11> */
.L_x_6085:
[----:B------:R2:W-:Y:S01]  /*21720*/  SYNCS.ARRIVE.TRANS64.A1T0 RZ, [R6+URZ+0x28c30], RZ ;  /* 0x028c30ff06ff79a7 */ /* 0x0005e2000810003f */
[----:B------:R-:W-:Y:S05]  /*21730*/  @!P2 BRA `(.L_x_6086) ;  /* 0x000000000004a947 */ /* 0x000fea0003800000 */
[----:B------:R-:W-:Y:S01]  /*21740*/  BPT.TRAP 0x1 ;  /* 0x000000040000795c */ /* 0x000fe20000300000 */
.L_x_6086:
[----:B------:R-:W3:Y:S01]  /*21750*/  SYNCS.PHASECHK.TRANS64.TRYWAIT P0, [R6+URZ+0x28c60], R20 ;  /* 0x028c6014060075a7 */ /* 0x000ee2000800017f */
[----:B------:R-:W-:Y:S04]  /*21760*/  BSSY B1, `(.L_x_6087) ;  /* 0x0000002000017945 */ /* 0x000fe80003800000 */
[----:B---3--:R-:W-:Y:S05]  /*21770*/  @!P0 BRA `(.L_x_6088) ;  /* 0x0000004800ac8947 */ /* 0x008fea0003800000 */
.L_x_6217:
[----:B------:R-:W-:Y:S05]  /*21780*/  BSYNC B1 ;  /* 0x0000000000017941 */ /* 0x000fea0003800000 */
.L_x_6087:
        /* <DEDUP_REMOVED lines=79> */
.L_x_6227:
        /* <DEDUP_REMOVED lines=25> */
.L_x_6090:
        /* <DEDUP_REMOVED lines=11> */
.L_x_6091:
[----:B------:R1:W-:Y:S01]  /*21ec0*/  SYNCS.ARRIVE.TRANS64.A1T0 RZ, [R6+URZ+0x28c50], RZ ;  /* 0x028c50ff06ff79a7 */ /* 0x0003e2000810003f */
[----:B------:R-:W-:Y:S05]  /*21ed0*/  @P3 BRA `(.L_x_6092) ;  /* 0xfffffff000603947 */ /* 0x000fea000383ffff */
.L_x_6079:
[----:B------:R-:W-:Y:S05]  /*21ee0*/  BSYNC B0 ;  /* 0x0000000000007941 */ /* 0x000fea0003800000 */
.L_x_6078:
        /* <DEDUP_REMOVED lines=21> */
.L_x_6094:
[----:B------:R-:W-:Y:S05]  /*22040*/  BSYNC B0 ;  /* 0x0000000000007941 */ /* 0x000fea0003800000 */
.L_x_6093:
[----:B------:R-:W-:-:S07]  /*22050*/  SEL R22, R22, RZ, P0 ;  /* 0x000000ff16167207 */ /* 0x000fce0000000000 */
.L_x_6053:
[----:B------:R-:W-:Y:S05]  /*22060*/  BSYNC B7 ;  /* 0x0000000000077941 */ /* 0x000fea0003800000 */
.L_x_6051:
        /* <DEDUP_REMOVED lines=11> */
.L_x_6095:
[----:B------:R-:W4:Y:S01]  /*22120*/  S2R R8, SR_TID.X ;  /* 0x0000000000087919 */ /* 0x000f220000002100 */
[----:B------:R-:W-:Y:S01]  /*22130*/  UMOV UR4, 0xffffffff ;  /* 0xffffffff00047882 */ /* 0x000fe20000000000 */
[----:B----4-:R-:W-:-:S04]  /*22140*/  LOP3.LUT R8, R8, 0x1f, RZ, 0xc0, !PT ;  /* 0x0000001f08087812 */ /* 0x010fc800078ec0ff */
[----:B------:R-:W-:Y:S01]  /*22150*/  ISETP.NE.AND P0, PT, R8, 0x1f, PT ;  /* 0x0000001f0800780c */ /* 0x000fe20003f05270 */
[----:B------:R-:W-:-:S12]  /*22160*/  BRA.DIV UR4, `(.L_x_6097) ;  /* 0x0000004a04207947 */ /* 0x000fd8000b800000 */
[----:B------:R-:W-:Y:S01]  /*22170*/  IADD3 R9, R27, R8, RZ ;  /* 0x000000081b097210 */ /* 0x000fe20007ffe0ff */
[----:B------:R-:W-:-:S03]  /*22180*/  ULDC UR4, c[0x0][0xc3c] ;  /* 0x00030f0000047ab9 */ /* 0x000fc60000000800 */
        /* <DEDUP_REMOVED lines=36> */
.L_x_6237:
[----:B------:R-:W-:Y:S02]  /*223d0*/  ULDC UR4, c[0x0][0xc38] ;  /* 0x00030e0000047ab9 */ /* 0x000fe40000000800 */
[----:B------:R-:W-:-:S04]  /*223e0*/  IMAD.U32 R4, RZ, RZ, UR4 ;  /* 0x00000004ff047e24 */ /* 0x000fc8000f8e00ff */
[----:B-1----:R-:W-:-:S04]  /*223f0*/  IMAD R3, R14, R4, RZ ;  /* 0x000000040e037224 */ /* 0x002fc800078e02ff */
[----:B------:R-:W-:-:S05]  /*22400*/  IMAD.IADD R6, R6, 0x1, R3 ;  /* 0x0000000106067824 */ /* 0x000fca00078e0203 */
[----:B------:R-:W-:-:S13]  /*22410*/  ISETP.GT.AND P6, PT, R6, R0, PT ;  /* 0x000000000600720c */ /* 0x000fda0003fc4270 */
[----:B------:R-:W-:Y:S05]  /*22420*/  @P6 BRA `(.L_x_6098) ;  /* 0x0000000000a46947 */ /* 0x000fea0003800000 */
.L_x_6101:
        /* <DEDUP_REMOVED lines=35> */
.L_x_6245:
[----:B------:R-:W-:Y:S02]  /*22660*/  ULDC UR4, c[0x0][0xc38] ;  /* 0x00030e0000047ab9 */ /* 0x000fe40000000800 */
[----:B------:R-:W-:-:S04]  /*22670*/  IMAD.U32 R4, RZ, RZ, UR4 ;  /* 0x00000004ff047e24 */ /* 0x000fc8000f8e00ff */
[----:B-1----:R-:W-:-:S04]  /*22680*/  IMAD R3, R14, R4, RZ ;  /* 0x000000040e037224 */ /* 0x002fc800078e02ff */
[----:B------:R-:W-:-:S05]  /*22690*/  IMAD.IADD R6, R3, 0x1, R6 ;  /* 0x0000000103067824 */ /* 0x000fca00078e0206 */
[----:B------:R-:W-:-:S13]  /*226a0*/  ISETP.GT.AND P6, PT, R6, R0, PT ;  /* 0x000000000600720c */ /* 0x000fda0003fc4270 */
[----:B------:R-:W-:Y:S05]  /*226b0*/  @!P6 BRA `(.L_x_6101) ;  /* 0xfffffffc005ce947 */ /* 0x000fea000383ffff */
.L_x_6098:
        /* <DEDUP_REMOVED lines=10> */
.L_x_6250:
[----:B------:R-:W-:-:S13]  /*22760*/  ISETP.NE.AND P0, PT, R3, RZ, PT ;  /* 0x000000ff0300720c */ /* 0x000fda0003f05270 */
[----:B------:R-:W-:Y:S05]  /*22770*/  @!P0 BRA `(.L_x_6103) ;  /* 0x0000000000108947 */ /* 0x000fea0003800000 */
[----:B------:R-:W-:Y:S01]  /*22780*/  UMOV UR4, 0xffffffff ;  /* 0xffffffff00047882 */ /* 0x000fe20000000000 */
[----:B------:R-:W-:Y:S02]  /*22790*/  VIADD R12, R7, 0xffffffff ;  /* 0xffffffff070c7836 */ /* 0x000fe40000000000 */
[----:B------:R-:W-:Y:S05]  /*227a0*/  BRA.DIV UR4, `(.L_x_6104) ;  /* 0x0000004a04e07947 */ /* 0x000fea000b800000 */
[----:B------:R4:W0:Y:S02]  /*227b0*/  SHFL.IDX PT, R24, R2, R12, 0x1f ;  /* 0x00001f0c02187589 */ /* 0x00082400000e0000 */
.L_x_6103:
[----:B---3--:R-:W-:Y:S01]  /*227c0*/  ISETP.NE.AND P0, PT, R5, 0x1, PT ;  /* 0x000000010500780c */ /* 0x008fe20003f05270 */
[----:B0-----:R-:W-:-:S04]  /*227d0*/  IMAD R24, R24, R4, R6 ;  /* 0x0000000418187224 */ /* 0x001fc800078e0206 */
[----:B------:R-:W-:-:S08]  /*227e0*/  IMAD.IADD R0, R0, 0x1, -R24 ;  /* 0x0000000100007824 */ /* 0x000fd000078e0a18 */
[----:B------:R-:W-:Y:S05]  /*227f0*/  @!P0 BRA `(.L_x_6105) ;  /* 0x0000000000dc8947 */ /* 0x000fea0003800000 */
[----:B--2---:R-:W-:Y:S01]  /*22800*/  IABS R4, R25 ;  /* 0x0000001900047213 */ /* 0x004fe20000000000 */
[----:B----4-:R-:W-:Y:S01]  /*22810*/  IMAD.MOV.U32 R2, RZ, RZ, RZ ;  /* 0x000000ffff027224 */ /* 0x010fe200078e00ff */
[----:B------:R-:W-:Y:S02]  /*22820*/  IABS R6, R5 ;  /* 0x0000000500067213 */ /* 0x000fe40000000000 */
[----:B-1----:R-:W0:Y:S08]  /*22830*/  I2F.RP R7, R4 ;  /* 0x0000000400077306 */ /* 0x002e300000209400 */
[----:B------:R-:W-:Y:S08]  /*22840*/  I2F.RP R10, R6 ;  /* 0x00000006000a7306 */ /* 0x000ff00000209400 */
[----:B0-----:R-:W0:Y:S02]  /*22850*/  MUFU.RCP R7, R7 ;  /* 0x0000000700077308 */ /* 0x001e240000001000 */
[----:B0-----:R-:W-:-:S06]  /*22860*/  VIADD R3, R7, 0xffffffe ;  /* 0x0ffffffe07037836 */ /* 0x001fcc0000000000 */
[----:B------:R-:W0:Y:S02]  /*22870*/  F2I.FTZ.U32.TRUNC.NTZ R3, R3 ;  /* 0x0000000300037305 */ /* 0x000e24000021f000 */
[----:B0-----:R-:W-:-:S04]  /*22880*/  IMAD.MOV R9, RZ, RZ, -R3 ;  /* 0x000000ffff097224 */ /* 0x001fc800078e0a03 */
[----:B------:R-:W-:-:S04]  /*22890*/  IMAD R9, R9, R4, RZ ;  /* 0x0000000409097224 */ /* 0x000fc800078e02ff */
[----:B------:R-:W-:Y:S01]  /*228a0*/  IMAD.HI.U32 R8, R3, R9, R2 ;  /* 0x0000000903087227 */ /* 0x000fe200078e0002 */
[----:B------:R-:W-:Y:S01]  /*228b0*/  IABS R9, R0 ;  /* 0x0000000000097213 */ /* 0x000fe20000000000 */
[----:B------:R-:W0:Y:S01]  /*228c0*/  MUFU.RCP R2, R10 ;  /* 0x0000000a00027308 */ /* 0x000e220000001000 */
[----:B------:R-:W-:-:S03]  /*228d0*/  IABS R3, R25 ;  /* 0x0000001900037213 */ /* 0x000fc60000000000 */
[----:B------:R-:W-:-:S04]  /*228e0*/  IMAD.HI.U32 R7, R8, R9, RZ ;  /* 0x0000000908077227 */ /* 0x000fc800078e00ff */
[----:B------:R-:W-:-:S04]  /*228f0*/  IMAD.MOV R12, RZ, RZ, -R3 ;  /* 0x000000ffff0c7224 */ /* 0x000fc800078e0a03 */
[----:B------:R-:W-:Y:S02]  /*22900*/  IMAD R9, R7, R12, R9 ;  /* 0x0000000c07097224 */ /* 0x000fe400078e0209 */
[----:B0-----:R-:W-:-:S03]  /*22910*/  VIADD R3, R2, 0xffffffe ;  /* 0x0ffffffe02037836 */ /* 0x001fc60000000000 */
[----:B------:R-:W-:Y:S01]  /*22920*/  ISETP.GT.U32.AND P1, PT, R4, R9, PT ;  /* 0x000000090400720c */ /* 0x000fe20003f24070 */
[----:B------:R-:W-:Y:S02]  /*22930*/  IMAD.MOV.U32 R2, RZ, RZ, RZ ;  /* 0x000000ffff027224 */ /* 0x000fe400078e00ff */
[----:B------:R-:W0:Y:S10]  /*22940*/  F2I.FTZ.U32.TRUNC.NTZ R3, R3 ;  /* 0x0000000300037305 */ /* 0x000e34000021f000 */
[----:B------:R-:W-:-:S02]  /*22950*/  @!P1 IMAD.IADD R9, R9, 0x1, -R4 ;  /* 0x0000000109099824 */ /* 0x000fc400078e0a04 */
[----:B------:R-:W-:Y:S01]  /*22960*/  @!P1 VIADD R7, R7, 0x1 ;  /* 0x0000000107079836 */ /* 0x000fe20000000000 */
[----:B------:R-:W-:Y:S02]  /*22970*/  ISETP.NE.AND P1, PT, R25, RZ, PT ;  /* 0x000000ff1900720c */ /* 0x000fe40003f25270 */
[----:B------:R-:W-:Y:S01]  /*22980*/  ISETP.GE.U32.AND P0, PT, R9, R4, PT ;  /* 0x000000040900720c */ /* 0x000fe20003f06070 */
[----:B0-----:R-:W-:-:S04]  /*22990*/  IMAD.MOV R9, RZ, RZ, -R3 ;  /* 0x000000ffff097224 */ /* 0x001fc800078e0a03 */
[----:B------:R-:W-:-:S04]  /*229a0*/  IMAD R9, R9, R6, RZ ;  /* 0x0000000609097224 */ /* 0x000fc800078e02ff */
[----:B------:R-:W-:Y:S01]  /*229b0*/  IMAD.HI.U32 R4, R3, R9, R2 ;  /* 0x0000000903047227 */ /* 0x000fe200078e0002 */
[----:B------:R-:W-:-:S03]  /*229c0*/  LOP3.LUT R2, R0, R25, RZ, 0x3c, !PT ;  /* 0x0000001900027212 */ /* 0x000fc600078e3cff */
[----:B------:R-:W-:Y:S01]  /*229d0*/  @P0 VIADD R7, R7, 0x1 ;  /* 0x0000000107070836 */ /* 0x000fe20000000000 */
[----:B------:R-:W-:Y:S02]  /*229e0*/  ISETP.GE.AND P2, PT, R2, RZ, PT ;  /* 0x000000ff0200720c */ /* 0x000fe40003f46270 */
[----:B------:R-:W-:-:S05]  /*229f0*/  IABS R2, R5 ;  /* 0x0000000500027213 */ /* 0x000fca0000000000 */
[----:B------:R-:W-:-:S06]  /*22a00*/  IMAD.MOV R2, RZ, RZ, -R2 ;  /* 0x000000ffff027224 */ /* 0x000fcc00078e0a02 */
[----:B------:R-:W-:Y:S02]  /*22a10*/  @!P2 IADD3 R7, -R7, RZ, RZ ;  /* 0x000000ff0707a210 */ /* 0x000fe40007ffe1ff */
[----:B------:R-:W-:-:S04]  /*22a20*/  @!P1 LOP3.LUT R7, RZ, R25, RZ, 0x33, !PT ;  /* 0x00000019ff079212 */ /* 0x000fc800078e33ff */
[----:B------:R-:W-:-:S05]  /*22a30*/  IABS R3, R7 ;  /* 0x0000000700037213 */ /* 0x000fca0000000000 */
[----:B------:R-:W-:-:S04]  /*22a40*/  IMAD.HI.U32 R4, R4, R3, RZ ;  /* 0x0000000304047227 */ /* 0x000fc800078e00ff */
[----:B------:R-:W-:Y:S01]  /*22a50*/  IMAD R3, R4, R2, R3 ;  /* 0x0000000204037224 */ /* 0x000fe200078e0203 */
[----:B------:R-:W-:-:S04]  /*22a60*/  LOP3.LUT R2, R7, R5, RZ, 0x3c, !PT ;  /* 0x0000000507027212 */ /* 0x000fc800078e3cff */
[----:B------:R-:W-:Y:S02]  /*22a70*/  ISETP.GT.U32.AND P1, PT, R6, R3, PT ;  /* 0x000000030600720c */ /* 0x000fe40003f24070 */
[----:B------:R-:W-:-:S11]  /*22a80*/  ISETP.GE.AND P2, PT, R2, RZ, PT ;  /* 0x000000ff0200720c */ /* 0x000fd60003f46270 */
[----:B------:R-:W-:Y:S02]  /*22a90*/  @!P1 IMAD.IADD R3, R3, 0x1, -R6 ;  /* 0x0000000103039824 */ /* 0x000fe400078e0a06 */
[----:B------:R-:W-:Y:S01]  /*22aa0*/  @!P1 VIADD R4, R4, 0x1 ;  /* 0x0000000104049836 */ /* 0x000fe20000000000 */
[----:B------:R-:W-:Y:S02]  /*22ab0*/  ISETP.NE.AND P1, PT, R5, RZ, PT ;  /* 0x000000ff0500720c */ /* 0x000fe40003f25270 */
[----:B------:R-:W-:Y:S01]  /*22ac0*/  ISETP.GE.U32.AND P0, PT, R3, R6, PT ;  /* 0x000000060300720c */ /* 0x000fe20003f06070 */
[----:B------:R-:W-:-:S04]  /*22ad0*/  IMAD.MOV R3, RZ, RZ, -R7 ;  /* 0x000000ffff037224 */ /* 0x000fc800078e0a07 */
[----:B------:R-:W-:-:S08]  /*22ae0*/  IMAD R3, R25, R3, R0 ;  /* 0x0000000319037224 */ /* 0x000fd000078e0200 */
        /* <DEDUP_REMOVED lines=8> */
.L_x_6105:
[----:B----4-:R-:W0:Y:S02]  /*22b70*/  LDC.64 R2, c[0x0][0xc90] ;  /* 0x00032400ff027b82 */ /* 0x010e240000000a00 */
[----:B0-----:R-:W-:-:S05]  /*22b80*/  IMAD.WIDE R2, R27, 0x4, R2 ;  /* 0x000000041b027825 */ /* 0x001fca00078e0202 */
[----:B------:R0:W2:Y:S02]  /*22b90*/  LDG.E R6, desc[UR40][R2.64] ;  /* 0x0000002802067981 */ /* 0x0000a4000c1e1900 */
[----:B0-----:R-:W-:Y:S02]  /*22ba0*/  IMAD.MOV.U32 R2, RZ, RZ, RZ ;  /* 0x000000ffff027224 */ /* 0x001fe400078e00ff */
[----:B--2---:R-:W-:-:S05]  /*22bb0*/  IMAD R5, R25, R6, RZ ;  /* 0x0000000619057224 */ /* 0x004fca00078e02ff */
[----:B-1----:R-:W-:-:S04]  /*22bc0*/  IABS R7, R5 ;  /* 0x0000000500077213 */ /* 0x002fc80000000000 */
        /* <DEDUP_REMOVED lines=30> */
[----:B0-----:R-:W-:-:S02]  /*22db0*/  IADD3 R2, R8, 0xffffffe, RZ ;  /* 0x0ffffffe08027810 */ /* 0x001fc40007ffe0ff */
[----:B------:R-:W-:-:S04]  /*22dc0*/  IABS R8, R0 ;  /* 0x0000000000087213 */ /* 0x000fc80000000000 */
        /* <DEDUP_REMOVED lines=22> */
.L_x_6106:
[----:B------:R-:W-:-:S05]  /*22f30*/  LOP3.LUT R0, RZ, R3, RZ, 0x33, !PT ;  /* 0x00000003ff007212 */ /* 0x000fca00078e33ff */
[----:B------:R-:W-:Y:S01]  /*22f40*/  IMAD.IADD R25, R25, 0x1, R0 ;  /* 0x0000000119197824 */ /* 0x000fe200078e0200 */
[----:B------:R-:W-:Y:S06]  /*22f50*/  BRA `(.L_x_6107) ;  /* 0x00000000001c7947 */ /* 0x000fec0003800000 */
.L_x_6099:
[----:B------:R-:W-:Y:S01]  /*22f60*/  UMOV UR4, URZ ;  /* 0x0000003f00047c82 */ /* 0x000fe20008000000 */
[----:B------:R-:W-:Y:S01]  /*22f70*/  UMOV UR5, URZ ;  /* 0x0000003f00057c82 */ /* 0x000fe20008000000 */
[----:B------:R-:W-:Y:S01]  /*22f80*/  ULDC UR6, c[0x0][0xc3c] ;  /* 0x00030f0000067ab9 */ /* 0x000fe20000000800 */
[----:B------:R-:W-:Y:S02]  /*22f90*/  IMAD.MOV.U32 R24, RZ, RZ, R0 ;  /* 0x000000ffff187224 */ /* 0x000fe400078e0000 */
[----:B------:R-:W-:Y:S02]  /*22fa0*/  IMAD.U32 R25, RZ, RZ, UR4 ;  /* 0x00000004ff197e24 */ /* 0x000fe4000f8e00ff */
[----:B------:R-:W-:Y:S02]  /*22fb0*/  IMAD.U32 R26, RZ, RZ, UR5 ;  /* 0x00000005ff1a7e24 */ /* 0x000fe4000f8e00ff */
[----:B------:R-:W-:-:S07]  /*22fc0*/  IMAD.U32 R27, RZ, RZ, UR6 ;  /* 0x00000006ff1b7e24 */ /* 0x000fce000f8e00ff */
.L_x_6107:
        /* <DEDUP_REMOVED lines=10> */
.L_x_6096:
[----:B------:R-:W-:Y:S02]  /*23070*/  ULDC UR4, c[0x0][0xc3c] ;  /* 0x00030f0000047ab9 */ /* 0x000fe40000000800 */
[----:B0-----:R-:W-:-:S13]  /*23080*/  ISETP.GE.AND P0, PT, R27, UR4, PT ;  /* 0x000000041b007c0c */ /* 0x001fda000bf06270 */
[----:B------:R-:W-:Y:S05]  /*23090*/  @!P0 BRA `(.L_x_6108) ;  /* 0xffffff8c00148947 */ /* 0x000fea000383ffff */
[----:B------:R-:W-:Y:S05]  /*230a0*/  BSYNC B8 ;  /* 0x0000000000087941 */ /* 0x000fea0003800000 */
.L_x_5981:
        /* <DEDUP_REMOVED lines=12> */
.L_x_6253:
[----:B------:R-:W-:Y:S05]  /*23170*/  BSYNC B0 ;  /* 0x0000000000007941 */ /* 0x000fea0003800000 */
.L_x_6109:
[----:B------:R-:W-:-:S03]  /*23180*/  UMOV UR4, 0xffffffff ;  /* 0xffffffff00047882 */ /* 0x000fc60000000000 */
[----:B------:R-:W-:Y:S05]  /*23190*/  BRA.DIV UR4, `(.L_x_6111) ;  /* 0x0000004204a07947 */ /* 0x000fea000b800000 */
[----:B0-----:R-:W0:Y:S02]  /*231a0*/  S2R R0, SR_TID.X ;  /* 0x0000000000007919 */ /* 0x001e240000002100 */
[----:B0-----:R-:W-:-:S04]  /*231b0*/  SHF.R.U32.HI R0, RZ, 0x5, R0 ;  /* 0x00000005ff007819 */ /* 0x001fc80000011600 */
[----:B------:R-:W-:-:S05]  /*231c0*/  LOP3.LUT R0, R0, 0x3, RZ, 0xc0, !PT ;  /* 0x0000000300007812 */ /* 0x000fca00078ec0ff */
[----:B------:R0:W1:Y:S02]  /*231d0*/  SHFL.IDX PT, R14, R0, RZ, 0x1f ;  /* 0x00001fff000e7589 */ /* 0x00006400000e0000 */
.L_x_6256:
[----:B-1----:R-:W-:-:S13]  /*231e0*/  ISETP.NE.AND P0, PT, R14, RZ, PT ;  /* 0x000000ff0e00720c */ /* 0x002fda0003f05270 */
[----:B------:R-:W-:Y:S05]  /*231f0*/  @P0 BRA `(.L_x_5743) ;  /* 0x0000000000880947 */ /* 0x000fea0003800000 */
[----:B------:R-:W-:-:S03]  /*23200*/  UMOV UR4, 0xffffffff ;  /* 0xffffffff00047882 */ /* 0x000fc60000000000 */
[----:B------:R-:W-:Y:S05]  /*23210*/  BRA.DIV UR4, `(.L_x_6112) ;  /* 0x0000004204b47947 */ /* 0x000fea000b800000 */
[----:B------:R-:W-:-:S13]  /*23220*/  ELECT P6, URZ, PT ;  /* 0x00000000003f782f */ /* 0x000fda00038c0000 */
.L_x_6259:
[----:B------:R-:W-:Y:S05]  /*23230*/  @!P6 BRA `(.L_x_5743) ;  /* 0x000000000078e947 */ /* 0x000fea0003800000 */
[----:B------:R-:W-:-:S06]  /*23240*/  ULOP3.LUT UR4, UR36, 0x2, URZ, 0xfc, !UPT ;  /* 0x0000000224047892 */ /* 0x000fcc000f8efc3f */
[----:B0-----:R-:W-:-:S05]  /*23250*/  IMAD.U32 R0, RZ, RZ, UR4 ;  /* 0x00000004ff007e24 */ /* 0x001fca000f8e00ff */
[----:B------:R-:W-:-:S13]  /*23260*/  ISETP.NE.AND P0, PT, R0, 0x3, PT ;  /* 0x000000030000780c */ /* 0x000fda0003f05270 */
[----:B------:R-:W-:Y:S05]  /*23270*/  @!P0 BRA `(.L_x_6113) ;  /* 0x0000000000048947 */ /* 0x000fea0003800000 */
[----:B------:R-:W-:Y:S01]  /*23280*/  BPT.TRAP 0x1 ;  /* 0x000000040000795c */ /* 0x000fe20000300000 */
.L_x_6113:
[----:B------:R-:W-:Y:S01]  /*23290*/  IMAD R5, R22, 0x8, R7 ;  /* 0x0000000816057824 */ /* 0x000fe200078e0207 */
[----:B------:R-:W-:Y:S02]  /*232a0*/  SHF.L.U32 R0, R28, 0x1f, RZ ;  /* 0x0000001f1c007819 */ /* 0x000fe400000006ff */
[----:B------:R-:W-:Y:S02]  /*232b0*/  IADD3 R22, R22, 0x1, RZ ;  /* 0x0000000116167810 */ /* 0x000fe40007ffe0ff */
[----:B------:R-:W0:Y:S02]  /*232c0*/  SYNCS.PHASECHK.TRANS64.TRYWAIT P1, [R5+URZ+0x28c40], R0 ;  /* 0x028c4000050075a7 */ /* 0x000e24000802017f */
[----:B------:R-:W-:-:S04]  /*232d0*/  ISETP.NE.AND P2, PT, R22, 0x2, PT ;  /* 0x000000021600780c */ /* 0x000fc80003f45270 */
[----:B------:R-:W-:Y:S01]  /*232e0*/  SEL R3, RZ, 0x1, P2 ;  /* 0x00000001ff037807 */ /* 0x000fe20001000000 */
[----:B0-----:R-:W-:Y:S08]  /*232f0*/  @!P1 BRA `(.L_x_6114) ;  /* 0x00000040009c9947 */ /* 0x001ff00003800000 */
.L_x_6260:
[----:B------:R-:W-:Y:S02]  /*23300*/  SEL R22, R22, RZ, P2 ;  /* 0x000000ff16167207 */ /* 0x000fe40001000000 */
[----:B------:R-:W-:Y:S01]  /*23310*/  LOP3.LUT R2, R28, R3, RZ, 0x3c, !PT ;  /* 0x000000031c027212 */ /* 0x000fe200078e3cff */
[----:B------:R-:W-:Y:S06]  /*23320*/  @!P0 BRA `(.L_x_6115) ;  /* 0x0000000000048947 */ /* 0x000fec0003800000 */
[----:B------:R-:W-:Y:S01]  /*23330*/  BPT.TRAP 0x1 ;  /* 0x000000040000795c */ /* 0x000fe20000300000 */
.L_x_6115:
[----:B------:R-:W-:Y:S01]  /*23340*/  IMAD R3, R22, 0x8, R7 ;  /* 0x0000000816037824 */ /* 0x000fe200078e0207 */
[----:B------:R-:W-:-:S04]  /*23350*/  SHF.L.U32 R2, R2, 0x1f, RZ ;  /* 0x0000001f02027819 */ /* 0x000fc800000006ff */
[----:B------:R-:W1:Y:S02]  /*23360*/  SYNCS.PHASECHK.TRANS64.TRYWAIT P1, [R3+URZ+0x28c40], R2 ;  /* 0x028c4002030075a7 */ /* 0x000e64000802017f */
[----:B-1----:R-:W-:Y:S05]  /*23370*/  @!P1 BRA `(.L_x_6116) ;  /* 0x0000004000909947 */ /* 0x002fea0003800000 */
.L_x_6261:
[----:B------:R-:W-:Y:S05]  /*23380*/  @!P0 BRA `(.L_x_6117) ;  /* 0x0000000000048947 */ /* 0x000fea0003800000 */
[----:B------:R-:W-:Y:S01]  /*23390*/  BPT.TRAP 0x1 ;  /* 0x000000040000795c */ /* 0x000fe20000300000 */
.L_x_6117:
[----:B------:R-:W5:Y:S02]  /*233a0*/  SYNCS.PHASECHK.TRANS64.TRYWAIT P1, [R5+URZ+0x28c60], R0 ;  /* 0x028c6000050075a7 */ /* 0x000f64000802017f */
[----:B-----5:R-:W-:Y:S05]  /*233b0*/  @!P1 BRA `(.L_x_6118) ;  /* 0x0000004000949947 */ /* 0x020fea0003800000 */
.L_x_6262:
[----:B------:R-:W-:Y:S05]  /*233c0*/  @!P0 BRA `(.L_x_6119) ;  /* 0x0000000000048947 */ /* 0x000fea0003800000 */
[----:B------:R-:W-:Y:S01]  /*233d0*/  BPT.TRAP 0x1 ;  /* 0x000000040000795c */ /* 0x000fe20000300000 */
.L_x_6119:
[----:B------:R0:W0:Y:S02]  /*233e0*/  SYNCS.PHASECHK.TRANS64.TRYWAIT P0, [R3+URZ+0x28c60], R2 ;  /* 0x028c6002030075a7 */ /* 0x000024000800017f */
[----:B0-----:R-:W-:Y:S05]  /*233f0*/  @!P0 NANOSLEEP.SYNCS 0x989680 ;  /* 0x009896800000895d */ /* 0x001fea0003900000 */
[----:B------:R-:W0:Y:S02]  /*23400*/  @!P0 SYNCS.PHASECHK.TRANS64 P0, [R3+URZ+0x28c60], R2 ;  /* 0x028c6002030085a7 */ /* 0x000e24000800007f */
[----:B0-----:R-:W-:Y:S05]  /*23410*/  @!P0 BRA `(.L_x_6119) ;  /* 0xfffffffc00f08947 */ /* 0x001fea000383ffff */
.L_x_5743:
[----:B------:R-:W-:Y:S05]  /*23420*/  BSYNC B9 ;  /* 0x0000000000097941 */ /* 0x000fea0003800000 */
.L_x_5740:
[----:B------:R-:W-:Y:S05]  /*23430*/  EXIT ;  /* 0x000000000000794d */ /* 0x000fea0003800000 */
.L_x_5769:
[----:B0-----:R0:W1:Y:S02]  /*23440*/  SYNCS.PHASECHK.TRANS64.TRYWAIT P5, [R61+URZ+0x28c90], R68 ;  /* 0x028c90443d0075a7 */ /* 0x00106400080a017f */
[----:B-1----:R-:W-:Y:S05]  /*23450*/  @!P5 NANOSLEEP.SYNCS 0x989680 ;  /* 0x009896800000d95d */ /* 0x002fea0003900000 */
[----:B------:R-:W1:Y:S02]  /*23460*/  @!P5 SYNCS.PHASECHK.TRANS64 P5, [R61+URZ+0x28c90], R68 ;  /* 0x028c90443d00d5a7 */ /* 0x000e6400080a007f */
[----:B-1----:R-:W-:Y:S05]  /*23470*/  @!P5 BRA `(.L_x_5769) ;  /* 0xfffffffc00f0d947 */ /* 0x002fea000383ffff */
[----:B------:R-:W-:Y:S05]  /*23480*/  BRA `(.L_x_6120) ;  /* 0xfffffe00000c7947 */ /* 0x000fea000383ffff */
.L_x_5770:
        /* <DEDUP_REMOVED lines=8> */
.L_x_6122:
[----:B------:R-:W-:Y:S05]  /*23510*/  BSYNC B1 ;  /* 0x0000000000017941 */ /* 0x000fea0003800000 */
.L_x_6121:
        /* <DEDUP_REMOVED lines=8> */
.L_x_6123:
[----:B------:R-:W-:Y:S01]  /*235a0*/  IMAD.MOV.U32 R70, RZ, RZ, R14 ;  /* 0x000000ffff467224 */ /* 0x000fe200078e000e */
[----:B------:R-:W-:Y:S06]  /*235b0*/  BRA `(.L_x_6124) ;  /* 0xfffffdfc00d47947 */ /* 0x000fec000383ffff */
.L_x_5780:
[----:B0-----:R0:W1:Y:S02]  /*235c0*/  SYNCS.PHASECHK.TRANS64.TRYWAIT P6, [R61+URZ+0x28c90], R68 ;  /* 0x028c90443d0075a7 */ /* 0x00106400080c017f */
[----:B-1----:R-:W-:Y:S05]  /*235d0*/  @!P6 NANOSLEEP.SYNCS 0x989680 ;  /* 0x009896800000e95d */ /* 0x002fea0003900000 */
[----:B------:R-:W1:Y:S02]  /*235e0*/  @!P6 SYNCS.PHASECHK.TRANS64 P6, [R61+URZ+0x28c90], R68 ;  /* 0x028c90443d00e5a7 */ /* 0x000e6400080c007f */
[----:B-1----:R-:W-:Y:S05]  /*235f0*/  @!P6 BRA `(.L_x_5780) ;  /* 0xfffffffc00f0e947 */ /* 0x002fea000383ffff */
[----:B------:R-:W-:Y:S05]  /*23600*/  BRA `(.L_x_6125) ;  /* 0xfffffe08003c7947 */ /* 0x000fea000383ffff */
.L_x_5781:
        /* <DEDUP_REMOVED lines=8> */
.L_x_6127:
[----:B------:R-:W-:Y:S05]  /*23690*/  BSYNC B1 ;  /* 0x0000000000017941 */ /* 0x000fea0003800000 */
.L_x_6126:
        /* <DEDUP_REMOVED lines=8> */
.L_x_6128:
[----:B------:R-:W-:Y:S01]  /*23720*/  IMAD.MOV.U32 R70, RZ, RZ, R14 ;  /* 0x000000ffff467224 */ /* 0x000fe200078e000e */
[----:B------:R-:W-:Y:S06]  /*23730*/  BRA `(.L_x_6129) ;  /* 0xfffffe0800047947 */ /* 0x000fec000383ffff */
.L_x_5786:
[----:B-1----:R1:W2:Y:S02]  /*23740*/  SYNCS.PHASECHK.TRANS64.TRYWAIT P4, [R61+URZ+0x28c90], R68 ;  /* 0x028c90443d0075a7 */ /* 0x0022a4000808017f */
[----:B--2---:R-:W-:Y:S05]  /*23750*/  @!P4 NANOSLEEP.SYNCS 0x989680 ;  /* 0x009896800000c95d */ /* 0x004fea0003900000 */
[----:B------:R-:W2:Y:S02]  /*23760*/  @!P4 SYNCS.PHASECHK.TRANS64 P4, [R61+URZ+0x28c90], R68 ;  /* 0x028c90443d00c5a7 */ /* 0x000ea4000808007f */
[----:B--2---:R-:W-:Y:S05]  /*23770*/  @!P4 BRA `(.L_x_5786) ;  /* 0xfffffffc00f0c947 */ /* 0x004fea000383ffff */
[----:B------:R-:W-:Y:S05]  /*23780*/  BRA `(.L_x_6130) ;  /* 0xfffffe1000047947 */ /* 0x000fea000383ffff */
.L_x_5787:
[----:B------:R-:W-:Y:S01]  /*23790*/  BSSY B1, `(.L_x_6131) ;  /* 0x0000007000017945 */ /* 0x000fe20003800000 */
[----:B------:R-:W-:Y:S02]  /*237a0*/  IMAD.MOV.U32 R12, RZ, RZ, RZ ;  /* 0x000000ffff0c7224 */ /* 0x000fe400078e00ff */
[----:B------:R-:W-:Y:S02]  /*237b0*/  IMAD.MOV.U32 R11, RZ, RZ, 0x1c1f ;  /* 0x00001c1fff0b7424 */ /* 0x000fe400078e00ff */
[----:B------:R-:W-:-:S07]  /*237c0*/  IMAD.MOV.U32 R15, RZ, RZ, -0x1 ;  /* 0xffffffffff0f7424 */ /* 0x000fce00078e00ff */
[----:B-1----:R-:W-:Y:S05]  /*237d0*/  WARPSYNC.COLLECTIVE R15, `(.L_x_6132) ;  /* 0x000000000f087348 */ /* 0x002fea0003c00000 */
[----:B------:R0:W2:Y:S02]  /*237e0*/  SHFL.IDX P6, R14, R13, R12, R11 ;  /* 0x0000000c0d0e7389 */ /* 0x0000a400000c000b */
[----:B012---:R-:W-:Y:S01]  /*237f0*/  ENDCOLLECTIVE ;  /* 0x000000000000791b */ /* 0x007fe20003800000 */
.L_x_6132:
[----:B------:R-:W-:Y:S05]  /*23800*/  BSYNC B1 ;  /* 0x0000000000017941 */ /* 0x000fea0003800000 */
.L_x_6131:
        /* <DEDUP_REMOVED lines=8> */
.L_x_6133:
[----:B------:R-:W-:Y:S05]  /*23890*/  BRA `(.L_x_6134) ;  /* 0xfffffe1000247947 */ /* 0x000fea000383ffff */
.L_x_5791:
[----:B--2---:R2:W3:Y:S02]  /*238a0*/  SYNCS.PHASECHK.TRANS64.TRYWAIT P3, [R61+URZ+0x28cb0], R68 ;  /* 0x028cb0443d0075a7 */ /* 0x0044e4000806017f */
[----:B---3--:R-:W-:Y:S05]  /*238b0*/  @!P3 NANOSLEEP.SYNCS 0x989680 ;  /* 0x009896800000b95d */ /* 0x008fea0003900000 */
[----:B------:R-:W3:Y:S02]  /*238c0*/  @!P3 SYNCS.PHASECHK.TRANS64 P3, [R61+URZ+0x28cb0], R68 ;  /* 0x028cb0443d00b5a7 */ /* 0x000ee4000806007f */
[----:B---3--:R-:W-:Y:S05]  /*238d0*/  @!P3 BRA `(.L_x_5791) ;  /* 0xfffffffc00f0b947 */ /* 0x008fea000383ffff */
[----:B------:R-:W-:Y:S05]  /*238e0*/  BRA `(.L_x_6135) ;  /* 0xfffffe1000b07947 */ /* 0x000fea000383ffff */
.L_x_5812:
[----:B-1----:R1:W2:Y:S02]  /*238f0*/  SYNCS.PHASECHK.TRANS64.TRYWAIT P1, [R12+URZ+0x28c50], R5 ;  /* 0x028c50050c0075a7 */ /* 0x0022a4000802017f */
[----:B--2---:R-:W-:Y:S05]  /*23900*/  @!P1 NANOSLEEP.SYNCS 0x989680 ;  /* 0x009896800000995d */ /* 0x004fea0003900000 */
[----:B------:R-:W2:Y:S02]  /*23910*/  @!P1 SYNCS.PHASECHK.TRANS64 P1, [R12+URZ+0x28c50], R5 ;  /* 0x028c50050c0095a7 */ /* 0x000ea4000802007f */
[----:B--2---:R-:W-:Y:S05]  /*23920*/  @!P1 BRA `(.L_x_5812) ;  /* 0xfffffffc00f09947 */ /* 0x004fea000383ffff */
[----:B------:R-:W-:Y:S05]  /*23930*/  BRA `(.L_x_6136) ;  /* 0xfffffe28005c7947 */ /* 0x000fea000383ffff */
.L_x_5820:
[----:B-1----:R1:W2:Y:S02]  /*23940*/  SYNCS.PHASECHK.TRANS64.TRYWAIT P1, [R21+URZ+0x28c50], R12 ;  /* 0x028c500c150075a7 */ /* 0x0022a4000802017f */
[----:B--2---:R-:W-:Y:S05]  /*23950*/  @!P1 NANOSLEEP.SYNCS 0x989680 ;  /* 0x009896800000995d */ /* 0x004fea0003900000 */
[----:B------:R-:W2:Y:S02]  /*23960*/  @!P1 SYNCS.PHASECHK.TRANS64 P1, [R21+URZ+0x28c50], R12 ;  /* 0x028c500c150095a7 */ /* 0x000ea4000802007f */
[----:B--2---:R-:W-:Y:S05]  /*23970*/  @!P1 BRA `(.L_x_5820) ;  /* 0xfffffffc00f09947 */ /* 0x004fea000383ffff */
[----:B------:R-:W-:Y:S05]  /*23980*/  BRA `(.L_x_5819) ;  /* 0xfffffe3400847947 */ /* 0x000fea000383ffff */
.L_x_5844:
[----:B------:R-:W-:Y:S01]  /*23990*/  BSSY B1, `(.L_x_6137) ;  /* 0x0000008000017945 */ /* 0x000fe20003800000 */
[----:B------:R-:W-:Y:S02]  /*239a0*/  IMAD.MOV.U32 R13, RZ, RZ, R31 ;  /* 0x000000ffff0d7224 */ /* 0x000fe400078e001f */
[----:B------:R-:W-:Y:S02]  /*239b0*/  IMAD.MOV.U32 R12, RZ, RZ, RZ ;  /* 0x000000ffff0c7224 */ /* 0x000fe400078e00ff */
[----:B0-----:R-:W-:Y:S02]  /*239c0*/  IMAD.MOV.U32 R11, RZ, RZ, 0x1c1f ;  /* 0x00001c1fff0b7424 */ /* 0x001fe400078e00ff */
[----:B------:R-:W-:-:S07]  /*239d0*/  IMAD.MOV.U32 R15, RZ, RZ, -0x1 ;  /* 0xffffffffff0f7424 */ /* 0x000fce00078e00ff */
[----:B------:R-:W-:Y:S05]  /*239e0*/  WARPSYNC.COLLECTIVE R15, `(.L_x_6138) ;  /* 0x000000000f087348 */ /* 0x000fea0003c00000 */
[----:B------:R0:W1:Y:S02]  /*239f0*/  SHFL.IDX P6, R14, R13, R12, R11 ;  /* 0x0000000c0d0e7389 */ /* 0x00006400000c000b */
[----:B01----:R-:W-:Y:S01]  /*23a00*/  ENDCOLLECTIVE ;  /* 0x000000000000791b */ /* 0x003fe20003800000 */
.L_x_6138:
[----:B------:R-:W-:Y:S05]  /*23a10*/  BSYNC B1 ;  /* 0x0000000000017941 */ /* 0x000fea0003800000 */
.L_x_6137:
[----:B------:R-:W-:Y:S01]  /*23a20*/  IMAD.MOV.U32 R13, RZ, RZ, R10 ;  /* 0x000000ffff0d7224 */ /* 0x000fe200078e000a */
[----:B------:R-:W-:Y:S01]  /*23a30*/  MOV R15, 0xffffffff ;  /* 0xffffffff000f7802 */ /* 0x000fe20000000f00 */
[----:B------:R-:W-:Y:S02]  /*23a40*/  IMAD.MOV.U32 R12, RZ, RZ, RZ ;  /* 0x000000ffff0c7224 */ /* 0x000fe400078e00ff */
[----:B------:R-:W-:Y:S02]  /*23a50*/  IMAD.MOV.U32 R11, RZ, RZ, 0x1c1f ;  /* 0x00001c1fff0b7424 */ /* 0x000fe400078e00ff */
[----:B------:R-:W-:-:S07]  /*23a60*/  IMAD.MOV.U32 R0, RZ, RZ, R14 ;  /* 0x000000ffff007224 */ /* 0x000fce00078e000e */
[----:B------:R-:W-:Y:S05]  /*23a70*/  WARPSYNC.COLLECTIVE R15, `(.L_x_6139) ;  /* 0x000000000f087348 */ /* 0x000fea0003c00000 */
[----:B------:R0:W1:Y:S02]  /*23a80*/  SHFL.IDX P6, R14, R13, R12, R11 ;  /* 0x0000000c0d0e7389 */ /* 0x00006400000c000b */
[----:B01----:R-:W-:Y:S01]  /*23a90*/  ENDCOLLECTIVE ;  /* 0x000000000000791b */ /* 0x003fe20003800000 */
.L_x_6139:
[----:B------:R-:W-:Y:S02]  /*23aa0*/  IMAD.MOV.U32 R13, RZ, RZ, R80 ;  /* 0x000000ffff0d7224 */ /* 0x000fe400078e0050 */
[----:B------:R-:W-:-:S07]  /*23ab0*/  IMAD.MOV.U32 R3, RZ, RZ, R14 ;  /* 0x000000ffff037224 */ /* 0x000fce00078e000e */
[----:B------:R-:W-:Y:S05]  /*23ac0*/  WARPSYNC.COLLECTIVE R15, `(.L_x_6140) ;  /* 0x000000000f087348 */ /* 0x000fea0003c00000 */
[----:B------:R0:W1:Y:S02]  /*23ad0*/  SHFL.IDX P6, R14, R13, R12, R11 ;  /* 0x0000000c0d0e7389 */ /* 0x00006400000c000b */
[----:B01----:R-:W-:Y:S01]  /*23ae0*/  ENDCOLLECTIVE ;  /* 0x000000000000791b */ /* 0x003fe20003800000 */
.L_x_6140:
[----:B------:R-:W-:Y:S02]  /*23af0*/  IMAD.MOV.U32 R13, RZ, RZ, R30 ;  /* 0x000000ffff0d7224 */ /* 0x000fe400078e001e */
[----:B------:R-:W-:-:S07]  /*23b00*/  IMAD.MOV.U32 R7, RZ, RZ, R14 ;  /* 0x000000ffff077224 */ /* 0x000fce00078e000e */
[----:B------:R-:W-:Y:S05]  /*23b10*/  WARPSYNC.COLLECTIVE R15, `(.L_x_6141) ;  /* 0x000000000f087348 */ /* 0x000fea0003c00000 */
[----:B------:R0:W1:Y:S02]  /*23b20*/  SHFL.IDX P6, R14, R13, R12, R11 ;  /* 0x0000000c0d0e7389 */ /* 0x00006400000c000b */
[----:B01----:R-:W-:Y:S01]  /*23b30*/  ENDCOLLECTIVE ;  /* 0x000000000000791b */ /* 0x003fe20003800000 */
.L_x_6141:
[----:B------:R-:W-:Y:S01]  /*23b40*/  IMAD.MOV.U32 R8, RZ, RZ, R14 ;  /* 0x000000ffff087224 */ /* 0x000fe200078e000e */
[----:B------:R-:W-:Y:S06]  /*23b50*/  BRA `(.L_x_6142) ;  /* 0xfffffe5000b47947 */ /* 0x000fec000383ffff */
.L_x_5847:
[----:B------:R-:W-:Y:S01]  /*23b60*/  BSSY B1, `(.L_x_6143) ;  /* 0x0000008000017945 */ /* 0x000fe20003800000 */
[----:B------:R-:W-:Y:S02]  /*23b70*/  IMAD.MOV.U32 R13, RZ, RZ, R31 ;  /* 0x000000ffff0d7224 */ /* 0x000fe400078e001f */
[----:B------:R-:W-:Y:S02]  /*23b80*/  IMAD.MOV.U32 R12, RZ, RZ, 0x1 ;  /* 0x00000001ff0c7424 */ /* 0x000fe400078e00ff */
[----:B------:R-:W-:Y:S02]  /*23b90*/  IMAD.MOV.U32 R11, RZ, RZ, 0x1c1f ;  /* 0x00001c1fff0b7424 */ /* 0x000fe400078e00ff */
[----:B------:R-:W-:-:S07]  /*23ba0*/  IMAD.MOV.U32 R15, RZ, RZ, -0x1 ;  /* 0xffffffffff0f7424 */ /* 0x000fce00078e00ff */
[----:B-1--4-:R-:W-:Y:S05]  /*23bb0*/  WARPSYNC.COLLECTIVE R15, `(.L_x_6144) ;  /* 0x000000000f087348 */ /* 0x012fea0003c00000 */
[----:B------:R0:W2:Y:S02]  /*23bc0*/  SHFL.IDX P6, R14, R13, R12, R11 ;  /* 0x0000000c0d0e7389 */ /* 0x0000a400000c000b */
[----:B012-4-:R-:W-:Y:S01]  /*23bd0*/  ENDCOLLECTIVE ;  /* 0x000000000000791b */ /* 0x017fe20003800000 */
.L_x_6144:
[----:B------:R-:W-:Y:S05]  /*23be0*/  BSYNC B1 ;  /* 0x0000000000017941 */ /* 0x000fea0003800000 */
.L_x_6143:
[----:B------:R-:W-:Y:S02]  /*23bf0*/  IMAD.MOV.U32 R13, RZ, RZ, R10 ;  /* 0x000000ffff0d7224 */ /* 0x000fe400078e000a */
[----:B------:R-:W-:Y:S02]  /*23c00*/  IMAD.MOV.U32 R12, RZ, RZ, 0x1 ;  /* 0x00000001ff0c7424 */ /* 0x000fe400078e00ff */
[----:B------:R-:W-:Y:S02]  /*23c10*/  IMAD.MOV.U32 R11, RZ, RZ, 0x1c1f ;  /* 0x00001c1fff0b7424 */ /* 0x000fe400078e00ff */
[----:B------:R-:W-:Y:S02]  /*23c20*/  IMAD.MOV.U32 R15, RZ, RZ, -0x1 ;  /* 0xffffffffff0f7424 */ /* 0x000fe400078e00ff */
[----:B------:R-:W-:-:S07]  /*23c30*/  IMAD.MOV.U32 R0, RZ, RZ, R14 ;  /* 0x000000ffff007224 */ /* 0x000fce00078e000e */
[----:B------:R-:W-:Y:S05]  /*23c40*/  WARPSYNC.COLLECTIVE R15, `(.L_x_6145) ;  /* 0x000000000f087348 */ /* 0x000fea0003c00000 */
[----:B------:R0:W1:Y:S02]  /*23c50*/  SHFL.IDX P6, R14, R13, R12, R11 ;  /* 0x0000000c0d0e7389 */ /* 0x00006400000c000b */
[----:B01----:R-:W-:Y:S01]  /*23c60*/  ENDCOLLECTIVE ;  /* 0x000000000000791b */ /* 0x003fe20003800000 */
.L_x_6145:
[----:B------:R-:W-:Y:S02]  /*23c70*/  IMAD.MOV.U32 R13, RZ, RZ, R80 ;  /* 0x000000ffff0d7224 */ /* 0x000fe400078e0050 */
[----:B------:R-:W-:-:S07]  /*23c80*/  IMAD.MOV.U32 R3, RZ, RZ, R14 ;  /* 0x000000ffff037224 */ /* 0x000fce00078e000e */
[----:B------:R-:W-:Y:S05]  /*23c90*/  WARPSYNC.COLLECTIVE R15, `(.L_x_6146) ;  /* 0x000000000f087348 */ /* 0x000fea0003c00000 */
[----:B------:R0:W1:Y:S02]  /*23ca0*/  SHFL.IDX P6, R14, R13, R12, R11 ;  /* 0x0000000c0d0e7389 */ /* 0x00006400000c000b */
[----:B01----:R-:W-:Y:S01]  /*23cb0*/  ENDCOLLECTIVE ;  /* 0x000000000000791b */ /* 0x003fe20003800000 */
.L_x_6146:
[----:B------:R-:W-:Y:S02]  /*23cc0*/  IMAD.MOV.U32 R13, RZ, RZ, R30 ;  /* 0x000000ffff0d7224 */ /* 0x000fe400078e001e */
[----:B------:R-:W-:-:S07]  /*23cd0*/  IMAD.MOV.U32 R7, RZ, RZ, R14 ;  /* 0x000000ffff077224 */ /* 0x000fce00078e000e */
[----:B------:R-:W-:Y:S05]  /*23ce0*/  WARPSYNC.COLLECTIVE R15, `(.L_x_6147) ;  /* 0x000000000f087348 */ /* 0x000fea0003c00000 */
[----:B------:R0:W1:Y:S02]  /*23cf0*/  SHFL.IDX P6, R14, R13, R12, R11 ;  /* 0x0000000c0d0e7389 */ /* 0x00006400000c000b */
[----:B01----:R-:W-:Y:S01]  /*23d00*/  ENDCOLLECTIVE ;  /* 0x000000000000791b */ /* 0x003fe20003800000 */
.L_x_6147:
[----:B------:R-:W-:Y:S01]  /*23d10*/  MOV R30, R14 ;  /* 0x0000000e001e7202 */ /* 0x000fe20000000f00 */
[----:B------:R-:W-:Y:S06]  /*23d20*/  BRA `(.L_x_6148) ;  /* 0xfffffe5400147947 */ /* 0x000fec000383ffff */
.L_x_5851:
[----:B0-----:R0:W1:Y:S02]  /*23d30*/  SYNCS.PHASECHK.TRANS64.TRYWAIT P0, [R2+URZ+0x28c00], R35 ;  /* 0x028c0023020075a7 */ /* 0x001064000800017f */
[----:B-1----:R-:W-:Y:S05]  /*23d40*/  @!P0 NANOSLEEP.SYNCS 0x989680 ;  /* 0x009896800000895d */ /* 0x002fea0003900000 */
[----:B------:R-:W1:Y:S02]  /*23d50*/  @!P0 SYNCS.PHASECHK.TRANS64 P0, [R2+URZ+0x28c00], R35 ;  /* 0x028c0023020085a7 */ /* 0x000e64000800007f */
[----:B-1----:R-:W-:Y:S05]  /*23d60*/  @!P0 BRA `(.L_x_5851) ;  /* 0xfffffffc00f08947 */ /* 0x002fea000383ffff */
[----:B------:R-:W-:Y:S05]  /*23d70*/  BRA `(.L_x_6149) ;  /* 0xfffffe5800087947 */ /* 0x000fea000383ffff */
.L_x_5859:
[----:B------:R-:W1:Y:S01]  /*23d80*/  LDC R37, c[0x0][0x3f4] ;  /* 0x0000fd00ff257b82 */ /* 0x000e620000000800 */
[----:B------:R-:W-:Y:S01]  /*23d90*/  BSSY B1, `(.L_x_6150) ;  /* 0x0000008000017945 */ /* 0x000fe20003800000 */
[----:B------:R-:W-:Y:S02]  /*23da0*/  IMAD.MOV.U32 R13, RZ, RZ, R27 ;  /* 0x000000ffff0d7224 */ /* 0x000fe400078e001b */
[----:B------:R-:W-:Y:S02]  /*23db0*/  IMAD.MOV.U32 R12, RZ, RZ, RZ ;  /* 0x000000ffff0c7224 */ /* 0x000fe400078e00ff */
[----:B0-----:R-:W-:Y:S02]  /*23dc0*/  IMAD.MOV.U32 R11, RZ, RZ, 0x1c1f ;  /* 0x00001c1fff0b7424 */ /* 0x001fe400078e00ff */
[----:B------:R-:W-:-:S07]  /*23dd0*/  IMAD.MOV.U32 R15, RZ, RZ, -0x1 ;  /* 0xffffffffff0f7424 */ /* 0x000fce00078e00ff */
[----:B-1-3--:R-:W-:Y:S05]  /*23de0*/  WARPSYNC.COLLECTIVE R15, `(.L_x_6151) ;  /* 0x000000000f087348 */ /* 0x00afea0003c00000 */
[----:B------:R0:W2:Y:S02]  /*23df0*/  SHFL.IDX P6, R14, R13, R12, R11 ;  /* 0x0000000c0d0e7389 */ /* 0x0000a400000c000b */
[----:B0123--:R-:W-:Y:S01]  /*23e00*/  ENDCOLLECTIVE ;  /* 0x000000000000791b */ /* 0x00ffe20003800000 */
.L_x_6151:
[----:B------:R-:W-:Y:S05]  /*23e10*/  BSYNC B1 ;  /* 0x0000000000017941 */ /* 0x000fea0003800000 */
.L_x_6150:
[----:B------:R-:W-:Y:S01]  /*23e20*/  IMAD.MOV.U32 R13, RZ, RZ, R26 ;  /* 0x000000ffff0d7224 */ /* 0x000fe200078e001a */
[----:B------:R-:W-:Y:S01]  /*23e30*/  ISETP.GE.AND P0, PT, R18, R37, PT ;  /* 0x000000251200720c */ /* 0x000fe20003f06270 */
[----:B------:R-:W-:Y:S02]  /*23e40*/  IMAD.MOV.U32 R12, RZ, RZ, RZ ;  /* 0x000000ffff0c7224 */ /* 0x000fe400078e00ff */
[----:B------:R-:W-:Y:S02]  /*23e50*/  IMAD.MOV.U32 R11, RZ, RZ, 0x1c1f ;  /* 0x00001c1fff0b7424 */ /* 0x000fe400078e00ff */
[----:B------:R-:W-:Y:S02]  /*23e60*/  IMAD.MOV.U32 R15, RZ, RZ, -0x1 ;  /* 0xffffffffff0f7424 */ /* 0x000fe400078e00ff */
[----:B------:R-:W-:Y:S02]  /*23e70*/  IMAD.MOV.U32 R0, RZ, RZ, R14 ;  /* 0x000000ffff007224 */ /* 0x000fe400078e000e */
[----:B------:R-:W-:-:S07]  /*23e80*/  IMAD R3, R23, R6, RZ ;  /* 0x0000000617037224 */ /* 0x000fce00078e02ff */
[----:B------:R-:W-:Y:S05]  /*23e90*/  WARPSYNC.COLLECTIVE R15, `(.L_x_6152) ;  /* 0x000000000f087348 */ /* 0x000fea0003c00000 */
[----:B------:R0:W1:Y:S02]  /*23ea0*/  SHFL.IDX P6, R14, R13, R12, R11 ;  /* 0x0000000c0d0e7389 */ /* 0x00006400000c000b */
[----:B01----:R-:W-:Y:S01]  /*23eb0*/  ENDCOLLECTIVE ;  /* 0x000000000000791b */ /* 0x003fe20003800000 */
.L_x_6152:
[----:B------:R-:W-:Y:S01]  /*23ec0*/  ISETP.GE.OR P1, PT, R34, R3, P0 ;  /* 0x000000032200720c */ /* 0x000fe20000726670 */
[----:B------:R-:W-:-:S12]  /*23ed0*/  IMAD.MOV.U32 R13, RZ, RZ, R25 ;  /* 0x000000ffff0d7224 */ /* 0x000fd800078e0019 */
[C---:B------:R-:W-:Y:S01]  /*23ee0*/  @!P1 IMAD.SHL.U32 R7, R18.reuse, 0x2, RZ ;  /* 0x0000000212079824 */ /* 0x040fe200078e00ff */
[----:B------:R-:W-:Y:S01]  /*23ef0*/  @!P1 SHF.L.U64.HI R6, R18, 0x1, R19 ;  /* 0x0000000112069819 */ /* 0x000fe20000010213 */
[----:B------:R-:W-:-:S07]  /*23f00*/  IMAD.MOV.U32 R4, RZ, RZ, R14 ;  /* 0x000000ffff047224 */ /* 0x000fce00078e000e */
[----:B------:R-:W-:Y:S05]  /*23f10*/  WARPSYNC.COLLECTIVE R15, `(.L_x_6153) ;  /* 0x000000000f087348 */ /* 0x000fea0003c00000 */
[----:B------:R0:W1:Y:S02]  /*23f20*/  SHFL.IDX P6, R14, R13, R12, R11 ;  /* 0x0000000c0d0e7389 */ /* 0x00006400000c000b */
[----:B01----:R-:W-:Y:S01]  /*23f30*/  ENDCOLLECTIVE ;  /* 0x000000000000791b */ /* 0x003fe20003800000 */
.L_x_6153:
[----:B------:R-:W-:-:S05]  /*23f40*/  @!P1 IADD3 R8, P2, R4, R7, RZ ;  /* 0x0000000704089210 */ /* 0x000fca0007f5e0ff */
[----:B------:R-:W-:Y:S02]  /*23f50*/  @!P1 IMAD.X R9, R0, 0x1, R6, P2 ;  /* 0x0000000100099824 */ /* 0x000fe400010e0606 */
[----:B------:R-:W-:Y:S02]  /*23f60*/  IMAD.MOV.U32 R13, RZ, RZ, R35 ;  /* 0x000000ffff0d7224 */ /* 0x000fe400078e0023 */
[----:B------:R-:W-:-:S07]  /*23f70*/  IMAD.MOV.U32 R5, RZ, RZ, R14 ;  /* 0x000000ffff057224 */ /* 0x000fce00078e000e */
[----:B------:R-:W-:Y:S05]  /*23f80*/  WARPSYNC.COLLECTIVE R15, `(.L_x_6154) ;  /* 0x000000000f087348 */ /* 0x000fea0003c00000 */
[----:B------:R0:W1:Y:S02]  /*23f90*/  SHFL.IDX P6, R14, R13, R12, R11 ;  /* 0x0000000c0d0e7389 */ /* 0x00006400000c000b */
[----:B01----:R-:W-:Y:S01]  /*23fa0*/  ENDCOLLECTIVE ;  /* 0x000000000000791b */ /* 0x003fe20003800000 */
.L_x_6154:
[----:B------:R-:W2:Y:S01]  /*23fb0*/  @!P1 LD.E.128 R8, desc[UR40][R8.64] ;  /* 0x0000002808089980 */ /* 0x000ea2000c101d00 */
[----:B------:R-:W-:-:S05]  /*23fc0*/  @!P1 IADD3 R4, P2, R14, R7, RZ ;  /* 0x000000070e049210 */ /* 0x000fca0007f5e0ff */
[----:B------:R-:W-:-:S06]  /*23fd0*/  @!P1 IMAD.X R5, R5, 0x1, R6, P2 ;  /* 0x0000000105059824 */ /* 0x000fcc00010e0606 */
[----:B------:R-:W5:Y:S01]  /*23fe0*/  @!P1 LD.E.128 R4, desc[UR40][R4.64] ;  /* 0x0000002804049980 */ /* 0x000f62000c101d00 */
[----:B------:R-:W-:Y:S02]  /*23ff0*/  CS2R R20, SRZ ;  /* 0x0000000000147805 */ /* 0x000fe4000001ff00 */
[----:B------:R-:W-:Y:S01]  /*24000*/  CS2R R28, SRZ ;  /* 0x00000000001c7805 */ /* 0x000fe2000001ff00 */
[----:B------:R-:W-:Y:S01]  /*24010*/  IMAD.MOV.U32 R13, RZ, RZ, R27 ;  /* 0x000000ffff0d7224 */ /* 0x000fe200078e001b */
[----:B------:R-:W-:Y:S02]  /*24020*/  CS2R R30, SRZ ;  /* 0x00000000001e7805 */ /* 0x000fe4000001ff00 */
[----:B------:R-:W-:Y:S01]  /*24030*/  CS2R R32, SRZ ;  /* 0x0000000000207805 */ /* 0x000fe2000001ff00 */
[----:B--2---:R-:W-:Y:S02]  /*24040*/  @!P1 IMAD.MOV.U32 R21, RZ, RZ, R9 ;  /* 0x000000ffff159224 */ /* 0x004fe400078e0009 */
[----:B------:R-:W-:-:S02]  /*24050*/  @!P1 IMAD.MOV.U32 R29, RZ, RZ, R11 ;  /* 0x000000ffff1d9224 */ /* 0x000fc400078e000b */
[----:B------:R-:W-:Y:S02]  /*24060*/  IMAD.MOV.U32 R12, RZ, RZ, R21 ;  /* 0x000000ffff0c7224 */ /* 0x000fe400078e0015 */
[----:B------:R-:W-:Y:S02]  /*24070*/  IMAD.MOV.U32 R11, RZ, RZ, 0x1c1f ;  /* 0x00001c1fff0b7424 */ /* 0x000fe400078e00ff */
[----:B------:R-:W-:Y:S01]  /*24080*/  @!P1 IMAD.MOV.U32 R20, RZ, RZ, R8 ;  /* 0x000000ffff149224 */ /* 0x000fe200078e0008 */
[----:B------:R-:W-:Y:S01]  /*24090*/  PRMT R46, R12, 0x7610, R46 ;  /* 0x000076100c2e7816 */ /* 0x000fe2000000002e */
[----:B------:R-:W-:Y:S02]  /*240a0*/  IMAD.MOV.U32 R12, RZ, RZ, 0x1 ;  /* 0x00000001ff0c7424 */ /* 0x000fe400078e00ff */
[----:B------:R-:W-:Y:S01]  /*240b0*/  @!P1 IMAD.MOV.U32 R28, RZ, RZ, R10 ;  /* 0x000000ffff1c9224 */ /* 0x000fe200078e000a */
[----:B------:R-:W-:Y:S01]  /*240c0*/  MOV R0, R20 ;  /* 0x0000001400007202 */ /* 0x000fe20000000f00 */
[----:B------:R-:W-:-:S07]  /*240d0*/  IMAD.MOV.U32 R9, RZ, RZ, R29 ;  /* 0x000000ffff097224 */ /* 0x000fce00078e001d */
[----:B-----5:R-:W-:Y:S05]  /*240e0*/  WARPSYNC.COLLECTIVE R15, `(.L_x_6155) ;  /* 0x000000000f087348 */ /* 0x020fea0003c00000 */
[----:B------:R0:W1:Y:S02]  /*240f0*/  SHFL.IDX P6, R14, R13, R12, R11 ;  /* 0x0000000c0d0e7389 */ /* 0x00006400000c000b */
[----:B01---5:R-:W-:Y:S01]  /*24100*/  ENDCOLLECTIVE ;  /* 0x000000000000791b */ /* 0x023fe20003800000 */
.L_x_6155:
[----:B------:R-:W-:Y:S01]  /*24110*/  IMAD.MOV.U32 R8, RZ, RZ, R28 ;  /* 0x000000ffff087224 */ /* 0x000fe200078e001c */
[----:B------:R-:W-:Y:S01]  /*24120*/  PRMT R56, R56, 0x5410, R0 ;  /* 0x0000541038387816 */ /* 0x000fe20000000000 */
[----:B------:R-:W-:-:S03]  /*24130*/  @!P1 IMAD.MOV.U32 R30, RZ, RZ, R4 ;  /* 0x000000ffff1e9224 */ /* 0x000fc600078e0004 */
[----:B------:R-:W-:Y:S01]  /*24140*/  PRMT R36, R8, 0x5410, R9 ;  /* 0x0000541008247816 */ /* 0x000fe20000000009 */
[----:B------:R-:W-:Y:S02]  /*24150*/  @!P1 IMAD.MOV.U32 R31, RZ, RZ, R5 ;  /* 0x000000ffff1f9224 */ /* 0x000fe400078e0005 */
[----:B------:R-:W-:Y:S01]  /*24160*/  @!P1 IMAD.MOV.U32 R32, RZ, RZ, R6 ;  /* 0x000000ffff209224 */ /* 0x000fe200078e0006 */
[----:B------:R-:W-:Y:S01]  /*24170*/  MOV R4, R30 ;  /* 0x0000001e00047202 */ /* 0x000fe20000000f00 */
[----:B------:R-:W-:Y:S02]  /*24180*/  @!P1 IMAD.MOV.U32 R33, RZ, RZ, R7 ;  /* 0x000000ffff219224 */ /* 0x000fe400078e0007 */
[----:B------:R-:W-:Y:S01]  /*24190*/  IMAD.MOV.U32 R13, RZ, RZ, R26 ;  /* 0x000000ffff0d7224 */ /* 0x000fe200078e001a */
[----:B------:R-:W-:Y:S01]  /*241a0*/  PRMT R56, R4, 0x7610, R56 ;  /* 0x0000761004387816 */ /* 0x000fe20000000038 */
[----:B------:R-:W-:Y:S02]  /*241b0*/  IMAD.MOV.U32 R5, RZ, RZ, R31 ;  /* 0x000000ffff057224 */ /* 0x000fe400078e001f */
[----:B------:R-:W-:-:S02]  /*241c0*/  IMAD.MOV.U32 R6, RZ, RZ, R32 ;  /* 0x000000ffff067224 */ /* 0x000fc400078e0020 */
[----:B------:R-:W-:Y:S01]  /*241d0*/  IMAD.MOV.U32 R7, RZ, RZ, R33 ;  /* 0x000000ffff077224 */ /* 0x000fe200078e0021 */
[----:B------:R-:W-:Y:S02]  /*241e0*/  PRMT R47, R5, 0x7610, R47 ;  /* 0x00007610052f7816 */ /* 0x000fe4000000002f */
[----:B------:R-:W-:Y:S02]  /*241f0*/  CS2R R4, SRZ ;  /* 0x0000000000047805 */ /* 0x000fe4000001ff00 */
[----:B------:R-:W-:Y:S01]  /*24200*/  PRMT R57, R6, 0x7610, R57 ;  /* 0x0000761006397816 */ /* 0x000fe20000000039 */
[----:B------:R-:W-:Y:S01]  /*24210*/  IMAD.MOV.U32 R0, RZ, RZ, R14 ;  /* 0x000000ffff007224 */ /* 0x000fe200078e000e */
[----:B------:R-:W-:-:S07]  /*24220*/  PRMT R50, R7, 0x7610, R50 ;  /* 0x0000761007327816 */ /* 0x000fce0000000032 */
[----:B------:R-:W-:Y:S05]  /*24230*/  WARPSYNC.COLLECTIVE R15, `(.L_x_6156) ;  /* 0x000000000f087348 */ /* 0x000fea0003c00000 */
[----:B------:R0:W1:Y:S02]  /*24240*/  SHFL.IDX P6, R14, R13, R12, R11 ;  /* 0x0000000c0d0e7389 */ /* 0x00006400000c000b */
[----:B01----:R-:W-:Y:S01]  /*24250*/  ENDCOLLECTIVE ;  /* 0x000000000000791b */ /* 0x003fe20003800000 */
.L_x_6156:
[----:B------:R-:W-:Y:S02]  /*24260*/  IMAD.MOV.U32 R13, RZ, RZ, R25 ;  /* 0x000000ffff0d7224 */ /* 0x000fe400078e0019 */
[----:B------:R-:W-:-:S07]  /*24270*/  IMAD.MOV.U32 R24, RZ, RZ, R14 ;  /* 0x000000ffff187224 */ /* 0x000fce00078e000e */
[----:B------:R-:W-:Y:S05]  /*24280*/  WARPSYNC.COLLECTIVE R15, `(.L_x_6157) ;  /* 0x000000000f087348 */ /* 0x000fea0003c00000 */
[----:B------:R0:W1:Y:S02]  /*24290*/  SHFL.IDX P6, R14, R13, R12, R11 ;  /* 0x0000000c0d0e7389 */ /* 0x00006400000c000b */
[----:B01----:R-:W-:Y:S01]  /*242a0*/  ENDCOLLECTIVE ;  /* 0x000000000000791b */ /* 0x003fe20003800000 */
.L_x_6157:
[----:B------:R-:W-:Y:S02]  /*242b0*/  IMAD.MOV.U32 R13, RZ, RZ, R35 ;  /* 0x000000ffff0d7224 */ /* 0x000fe400078e0023 */
[----:B------:R-:W-:-:S07]  /*242c0*/  IMAD.MOV.U32 R25, RZ, RZ, R14 ;  /* 0x000000ffff197224 */ /* 0x000fce00078e000e */
[----:B------:R-:W-:Y:S05]  /*242d0*/  WARPSYNC.COLLECTIVE R15, `(.L_x_6158) ;  /* 0x000000000f087348 */ /* 0x000fea0003c00000 */
[----:B------:R0:W1:Y:S02]  /*242e0*/  SHFL.IDX P6, R14, R13, R12, R11 ;  /* 0x0000000c0d0e7389 */ /* 0x00006400000c000b */
[----:B01----:R-:W-:Y:S01]  /*242f0*/  ENDCOLLECTIVE ;  /* 0x000000000000791b */ /* 0x003fe20003800000 */
.L_x_6158:
[----:B------:R-:W-:Y:S05]  /*24300*/  BRA `(.L_x_6159) ;  /* 0xfffffe6000ec7947 */ /* 0x000fea000383ffff */
.L_x_5863:
[----:B0-----:R0:W1:Y:S02]  /*24310*/  SYNCS.PHASECHK.TRANS64.TRYWAIT P1, [R2+URZ+0x28c00], R13 ;  /* 0x028c000d020075a7 */ /* 0x001064000802017f */
[----:B-1----:R-:W-:Y:S05]  /*24320*/  @!P1 NANOSLEEP.SYNCS 0x989680 ;  /* 0x009896800000995d */ /* 0x002fea0003900000 */
[----:B------:R-:W1:Y:S02]  /*24330*/  @!P1 SYNCS.PHASECHK.TRANS64 P1, [R2+URZ+0x28c00], R13 ;  /* 0x028c000d020095a7 */ /* 0x000e64000802007f */
[----:B-1----:R-:W-:Y:S05]  /*24340*/  @!P1 BRA `(.L_x_5863) ;  /* 0xfffffffc00f09947 */ /* 0x002fea000383ffff */
[----:B------:R-:W-:Y:S05]  /*24350*/  BRA `(.L_x_6160) ;  /* 0xfffffe6400887947 */ /* 0x000fea000383ffff */
.L_x_5869:
[----:B--2---:R2:W3:Y:S02]  /*24360*/  SYNCS.PHASECHK.TRANS64.TRYWAIT P1, [R12+URZ+0x28c30], R57 ;  /* 0x028c30390c0075a7 */ /* 0x0044e4000802017f */
[----:B---3--:R-:W-:Y:S05]  /*24370*/  @!P1 NANOSLEEP.SYNCS 0x989680 ;  /* 0x009896800000995d */ /* 0x008fea0003900000 */
[----:B------:R-:W3:Y:S02]  /*24380*/  @!P1 SYNCS.PHASECHK.TRANS64 P1, [R12+URZ+0x28c30], R57 ;  /* 0x028c30390c0095a7 */ /* 0x000ee4000802007f */
[----:B---3--:R-:W-:Y:S05]  /*24390*/  @!P1 BRA `(.L_x_5869) ;  /* 0xfffffffc00f09947 */ /* 0x008fea000383ffff */
[----:B------:R-:W-:Y:S05]  /*243a0*/  BRA `(.L_x_5868) ;  /* 0xfffffe7000fc7947 */ /* 0x000fea000383ffff */
.L_x_5883:
[----:B-1----:R1:W3:Y:S02]  /*243b0*/  SYNCS.PHASECHK.TRANS64.TRYWAIT P1, [R12+URZ+0x28c50], R57 ;  /* 0x028c50390c0075a7 */ /* 0x0022e4000802017f */
[----:B---3--:R-:W-:Y:S05]  /*243c0*/  @!P1 NANOSLEEP.SYNCS 0x989680 ;  /* 0x009896800000995d */ /* 0x008fea0003900000 */
[----:B------:R-:W3:Y:S02]  /*243d0*/  @!P1 SYNCS.PHASECHK.TRANS64 P1, [R12+URZ+0x28c50], R57 ;  /* 0x028c50390c0095a7 */ /* 0x000ee4000802007f */
[----:B---3--:R-:W-:Y:S05]  /*243e0*/  @!P1 BRA `(.L_x_5883) ;  /* 0xfffffffc00f09947 */ /* 0x008fea000383ffff */
[----:B------:R-:W-:Y:S05]  /*243f0*/  BRA `(.L_x_5882) ;  /* 0xfffffe9000cc7947 */ /* 0x000fea000383ffff */
.L_x_5896:
[----:B-1----:R1:W2:Y:S02]  /*24400*/  SYNCS.PHASECHK.TRANS64.TRYWAIT P1, [R21+URZ+0x28c30], R213 ;  /* 0x028c30d5150075a7 */ /* 0x0022a4000802017f */
[----:B--2---:R-:W-:Y:S05]  /*24410*/  @!P1 NANOSLEEP.SYNCS 0x989680 ;  /* 0x009896800000995d */ /* 0x004fea0003900000 */
[----:B------:R-:W2:Y:S02]  /*24420*/  @!P1 SYNCS.PHASECHK.TRANS64 P1, [R21+URZ+0x28c30], R213 ;  /* 0x028c30d5150095a7 */ /* 0x000ea4000802007f */
[----:B--2---:R-:W-:Y:S05]  /*24430*/  @!P1 BRA `(.L_x_5896) ;  /* 0xfffffffc00f09947 */ /* 0x004fea000383ffff */
[----:B------:R-:W-:Y:S05]  /*24440*/  BRA `(.L_x_5895) ;  /* 0xfffffe9800547947 */ /* 0x000fea000383ffff */
.L_x_5910:
[----:B---3--:R3:W4:Y:S02]  /*24450*/  SYNCS.PHASECHK.TRANS64.TRYWAIT P1, [R21+URZ+0x28c50], R213 ;  /* 0x028c50d5150075a7 */ /* 0x008724000802017f */
[----:B----4-:R-:W-:Y:S05]  /*24460*/  @!P1 NANOSLEEP.SYNCS 0x989680 ;  /* 0x009896800000995d */ /* 0x010fea0003900000 */
[----:B------:R-:W4:Y:S02]  /*24470*/  @!P1 SYNCS.PHASECHK.TRANS64 P1, [R21+URZ+0x28c50], R213 ;  /* 0x028c50d5150095a7 */ /* 0x000f24000802007f */
[----:B----4-:R-:W-:Y:S05]  /*24480*/  @!P1 BRA `(.L_x_5910) ;  /* 0xfffffffc00f09947 */ /* 0x010fea000383ffff */
[----:B------:R-:W-:Y:S05]  /*24490*/  BRA `(.L_x_5909) ;  /* 0xfffffebc00d47947 */ /* 0x000fea000383ffff */
.L_x_5924:
[----:B-1----:R1:W2:Y:S02]  /*244a0*/  SYNCS.PHASECHK.TRANS64.TRYWAIT P2, [R12+URZ+0x28c30], R211 ;  /* 0x028c30d30c0075a7 */ /* 0x0022a4000804017f */
[----:B--2---:R-:W-:Y:S05]  /*244b0*/  @!P2 NANOSLEEP.SYNCS 0x989680 ;  /* 0x009896800000a95d */ /* 0x004fea0003900000 */
[----:B------:R-:W2:Y:S02]  /*244c0*/  @!P2 SYNCS.PHASECHK.TRANS64 P2, [R12+URZ+0x28c30], R211 ;  /* 0x028c30d30c00a5a7 */ /* 0x000ea4000804007f */
[----:B--2---:R-:W-:Y:S05]  /*244d0*/  @!P2 BRA `(.L_x_5924) ;  /* 0xfffffffc00f0a947 */ /* 0x004fea000383ffff */
[----:B------:R-:W-:Y:S05]  /*244e0*/  BRA `(.L_x_5923) ;  /* 0xfffffec400a47947 */ /* 0x000fea000383ffff */
.L_x_5930:
[----:B----4-:R4:W0:Y:S02]  /*244f0*/  SYNCS.PHASECHK.TRANS64.TRYWAIT P2, [R12+URZ+0x28c50], R211 ;  /* 0x028c50d30c0075a7 */ /* 0x010824000804017f */
[----:B0-----:R-:W-:Y:S05]  /*24500*/  @!P2 NANOSLEEP.SYNCS 0x989680 ;  /* 0x009896800000a95d */ /* 0x001fea0003900000 */
[----:B------:R-:W0:Y:S02]  /*24510*/  @!P2 SYNCS.PHASECHK.TRANS64 P2, [R12+URZ+0x28c50], R211 ;  /* 0x028c50d30c00a5a7 */ /* 0x000e24000804007f */
[----:B0-----:R-:W-:Y:S05]  /*24520*/  @!P2 BRA `(.L_x_5930) ;  /* 0xfffffffc00f0a947 */ /* 0x001fea000383ffff */
[----:B------:R-:W-:Y:S05]  /*24530*/  BRA `(.L_x_5929) ;  /* 0xfffffee000087947 */ /* 0x000fea000383ffff */
.L_x_5939:
[----:B-1----:R1:W2:Y:S02]  /*24540*/  SYNCS.PHASECHK.TRANS64.TRYWAIT P1, [R21+URZ+0x28c30], R209 ;  /* 0x028c30d1150075a7 */ /* 0x0022a4000802017f */
[----:B--2---:R-:W-:Y:S05]  /*24550*/  @!P1 NANOSLEEP.SYNCS 0x989680 ;  /* 0x009896800000995d */ /* 0x004fea0003900000 */
[----:B------:R-:W2:Y:S02]  /*24560*/  @!P1 SYNCS.PHASECHK.TRANS64 P1, [R21+URZ+0x28c30], R209 ;  /* 0x028c30d1150095a7 */ /* 0x000ea4000802007f */
[----:B--2---:R-:W-:Y:S05]  /*24570*/  @!P1 BRA `(.L_x_5939) ;  /* 0xfffffffc00f09947 */ /* 0x004fea000383ffff */
[----:B------:R-:W-:Y:S05]  /*24580*/  BRA `(.L_x_5938) ;  /* 0xfffffee400207947 */ /* 0x000fea000383ffff */
.L_x_5953:
[----:B-1----:R1:W2:Y:S02]  /*24590*/  SYNCS.PHASECHK.TRANS64.TRYWAIT P1, [R21+URZ+0x28c50], R209 ;  /* 0x028c50d1150075a7 */ /* 0x0022a4000802017f */
[----:B--2---:R-:W-:Y:S05]  /*245a0*/  @!P1 NANOSLEEP.SYNCS 0x989680 ;  /* 0x009896800000995d */ /* 0x004fea0003900000 */
[----:B------:R-:W2:Y:S02]  /*245b0*/  @!P1 SYNCS.PHASECHK.TRANS64 P1, [R21+URZ+0x28c50], R209 ;  /* 0x028c50d1150095a7 */ /* 0x000ea4000802007f */
[----:B--2---:R-:W-:Y:S05]  /*245c0*/  @!P1 BRA `(.L_x_5953) ;  /* 0xfffffffc00f09947 */ /* 0x004fea000383ffff */
[----:B------:R-:W-:Y:S05]  /*245d0*/  BRA `(.L_x_5952) ;  /* 0xffffff08002c7947 */ /* 0x000fea000383ffff */
.L_x_5997:
[----:B------:R-:W0:Y:S01]  /*245e0*/  S2R R13, SR_TID.X ;  /* 0x00000000000d7919 */ /* 0x000e220000002100 */
[----:B------:R-:W-:Y:S01]  /*245f0*/  BSSY B1, `(.L_x_6161) ;  /* 0x0000009000017945 */ /* 0x000fe20003800000 */
[----:B------:R-:W-:Y:S02]  /*24600*/  IMAD.MOV.U32 R12, RZ, RZ, RZ ;  /* 0x000000ffff0c7224 */ /* 0x000fe400078e00ff */
[----:B------:R-:W-:Y:S02]  /*24610*/  IMAD.MOV.U32 R11, RZ, RZ, 0x1f ;  /* 0x0000001fff0b7424 */ /* 0x000fe400078e00ff */
[----:B------:R-:W-:Y:S01]  /*24620*/  IMAD.MOV.U32 R15, RZ, RZ, -0x1 ;  /* 0xffffffffff0f7424 */ /* 0x000fe200078e00ff */
[----:B0-----:R-:W-:-:S04]  /*24630*/  SHF.R.U32.HI R13, RZ, 0x5, R13 ;  /* 0x00000005ff0d7819 */ /* 0x001fc8000001160d */
[----:B------:R-:W-:-:S07]  /*24640*/  LOP3.LUT R13, R13, 0x3, RZ, 0xc0, !PT ;  /* 0x000000030d0d7812 */ /* 0x000fce00078ec0ff */
[----:B-1----:R-:W-:Y:S05]  /*24650*/  WARPSYNC.COLLECTIVE R15, `(.L_x_6162) ;  /* 0x000000000f087348 */ /* 0x002fea0003c00000 */
[----:B-1----:R0:W1:Y:S02]  /*24660*/  SHFL.IDX P6, R14, R13, R12, R11 ;  /* 0x0000000c0d0e7389 */ /* 0x00206400000c000b */
[----:B01----:R-:W-:Y:S01]  /*24670*/  ENDCOLLECTIVE ;  /* 0x000000000000791b */ /* 0x003fe20003800000 */
.L_x_6162:
[----:B------:R-:W-:Y:S05]  /*24680*/  BSYNC B1 ;  /* 0x0000000000017941 */ /* 0x000fea0003800000 */
.L_x_6161:
[----:B------:R-:W-:Y:S05]  /*24690*/  BRA `(.L_x_6163) ;  /* 0xffffff8000d07947 */ /* 0x000fea000383ffff */
.L_x_5999:
[----:B------:R-:W-:Y:S01]  /*246a0*/  BSSY B1, `(.L_x_6164) ;  /* 0x0000006000017945 */ /* 0x000fe20003800000 */
[----:B------:R-:W-:-:S07]  /*246b0*/  IMAD.MOV.U32 R15, RZ, RZ, -0x1 ;  /* 0xffffffffff0f7424 */ /* 0x000fce00078e00ff */
[----:B0-----:R-:W-:Y:S05]  /*246c0*/  WARPSYNC.COLLECTIVE R15, `(.L_x_6165) ;  /* 0x000000000f0c7348 */ /* 0x001fea0003c00000 */
[----:B------:R-:W-:Y:S02]  /*246d0*/  ELECT P6, UR62, PT ;  /* 0x00000000003e782f */ /* 0x000fe400038c0000 */
[----:B------:R-:W-:Y:S01]  /*246e0*/  MOV R14, UR62 ;  /* 0x0000003e000e7c02 */ /* 0x000fe20008000f00 */
[----:B0-----:R-:W-:Y:S10]  /*246f0*/  ENDCOLLECTIVE ;  /* 0x000000000000791b */ /* 0x001ff40003800000 */
.L_x_6165:
[----:B------:R-:W-:Y:S05]  /*24700*/  BSYNC B1 ;  /* 0x0000000000017941 */ /* 0x000fea0003800000 */
.L_x_6164:
[----:B------:R-:W-:Y:S05]  /*24710*/  BRA `(.L_x_5998) ;  /* 0xffffff8000c87947 */ /* 0x000fea000383ffff */
.L_x_6001:
[----:B0-----:R0:W1:Y:S02]  /*24720*/  SYNCS.PHASECHK.TRANS64.TRYWAIT P0, [R18+URZ+0x28c20], R2 ;  /* 0x028c2002120075a7 */ /* 0x001064000800017f */
[----:B-1----:R-:W-:Y:S05]  /*24730*/  @!P0 NANOSLEEP.SYNCS 0x989680 ;  /* 0x009896800000895d */ /* 0x002fea0003900000 */
[----:B------:R-:W1:Y:S02]  /*24740*/  @!P0 SYNCS.PHASECHK.TRANS64 P0, [R18+URZ+0x28c20], R2 ;  /* 0x028c2002120085a7 */ /* 0x000e64000800007f */
[----:B-1----:R-:W-:Y:S05]  /*24750*/  @!P0 BRA `(.L_x_6001) ;  /* 0xfffffffc00f08947 */ /* 0x002fea000383ffff */
[----:B------:R-:W-:Y:S05]  /*24760*/  BRA `(.L_x_6166) ;  /* 0xffffff8000d87947 */ /* 0x000fea000383ffff */
.L_x_6005:
[----:B0-----:R0:W1:Y:S02]  /*24770*/  SYNCS.PHASECHK.TRANS64.TRYWAIT P0, [R11+URZ+0x28ca0], R2 ;  /* 0x028ca0020b0075a7 */ /* 0x001064000800017f */
[----:B-1----:R-:W-:Y:S05]  /*24780*/  @!P0 NANOSLEEP.SYNCS 0x989680 ;  /* 0x009896800000895d */ /* 0x002fea0003900000 */
[----:B------:R-:W1:Y:S02]  /*24790*/  @!P0 SYNCS.PHASECHK.TRANS64 P0, [R11+URZ+0x28ca0], R2 ;  /* 0x028ca0020b0085a7 */ /* 0x000e64000800007f */
[----:B-1----:R-:W-:Y:S05]  /*247a0*/  @!P0 BRA `(.L_x_6005) ;  /* 0xfffffffc00f08947 */ /* 0x002fea000383ffff */
[----:B------:R-:W-:Y:S05]  /*247b0*/  BRA `(.L_x_6167) ;  /* 0xffffff8000f07947 */ /* 0x000fea000383ffff */
.L_x_6010:
[----:B-1----:R1:W2:Y:S02]  /*247c0*/  SYNCS.PHASECHK.TRANS64.TRYWAIT P0, [R11+URZ+0x28cc0], R2 ;  /* 0x028cc0020b0075a7 */ /* 0x0022a4000800017f */
[----:B--2---:R-:W-:Y:S05]  /*247d0*/  @!P0 NANOSLEEP.SYNCS 0x989680 ;  /* 0x009896800000895d */ /* 0x004fea0003900000 */
[----:B------:R-:W2:Y:S02]  /*247e0*/  @!P0 SYNCS.PHASECHK.TRANS64 P0, [R11+URZ+0x28cc0], R2 ;  /* 0x028cc0020b0085a7 */ /* 0x000ea4000800007f */
[----:B--2---:R-:W-:Y:S05]  /*247f0*/  @!P0 BRA `(.L_x_6010) ;  /* 0xfffffffc00f08947 */ /* 0x004fea000383ffff */
[----:B------:R-:W-:Y:S05]  /*24800*/  BRA `(.L_x_6168) ;  /* 0xffffff84006c7947 */ /* 0x000fea000383ffff */
.L_x_6024:
[----:B0-----:R0:W1:Y:S02]  /*24810*/  SYNCS.PHASECHK.TRANS64.TRYWAIT P1, [R11+URZ+0x28ca0], R2 ;  /* 0x028ca0020b0075a7 */ /* 0x001064000802017f */
[----:B-1----:R-:W-:Y:S05]  /*24820*/  @!P1 NANOSLEEP.SYNCS 0x989680 ;  /* 0x009896800000995d */ /* 0x002fea0003900000 */
[----:B------:R-:W1:Y:S02]  /*24830*/  @!P1 SYNCS.PHASECHK.TRANS64 P1, [R11+URZ+0x28ca0], R2 ;  /* 0x028ca0020b0095a7 */ /* 0x000e64000802007f */
[----:B-1----:R-:W-:Y:S05]  /*24840*/  @!P1 BRA `(.L_x_6024) ;  /* 0xfffffffc00f09947 */ /* 0x002fea000383ffff */
[----:B------:R-:W-:Y:S05]  /*24850*/  BRA `(.L_x_6169) ;  /* 0xffffff8c00d07947 */ /* 0x000fea000383ffff */
.L_x_6029:
[----:B-1----:R1:W2:Y:S02]  /*24860*/  SYNCS.PHASECHK.TRANS64.TRYWAIT P1, [R11+URZ+0x28cc0], R2 ;  /* 0x028cc0020b0075a7 */ /* 0x0022a4000802017f */
[----:B--2---:R-:W-:Y:S05]  /*24870*/  @!P1 NANOSLEEP.SYNCS 0x989680 ;  /* 0x009896800000995d */ /* 0x004fea0003900000 */
[----:B------:R-:W2:Y:S02]  /*24880*/  @!P1 SYNCS.PHASECHK.TRANS64 P1, [R11+URZ+0x28cc0], R2 ;  /* 0x028cc0020b0095a7 */ /* 0x000ea4000802007f */
[----:B--2---:R-:W-:Y:S05]  /*24890*/  @!P1 BRA `(.L_x_6029) ;  /* 0xfffffffc00f09947 */ /* 0x004fea000383ffff */
[----:B------:R-:W-:Y:S05]  /*248a0*/  BRA `(.L_x_6170) ;  /* 0xffffff9000487947 */ /* 0x000fea000383ffff */
.L_x_6059:
[----:B------:R-:W0:Y:S01]  /*248b0*/  S2R R11, SR_TID.X ;  /* 0x00000000000b7919 */ /* 0x000e220000002100 */
[----:B------:R-:W-:Y:S01]  /*248c0*/  BSSY B0, `(.L_x_6171) ;  /* 0x000000a000007945 */ /* 0x000fe20003800000 */
[----:B------:R-:W-:Y:S02]  /*248d0*/  IMAD.MOV.U32 R12, RZ, RZ, RZ ;  /* 0x000000ffff0c7224 */ /* 0x000fe400078e00ff */
[----:B------:R-:W-:Y:S01]  /*248e0*/  IMAD.MOV.U32 R15, RZ, RZ, -0x1 ;  /* 0xffffffffff0f7424 */ /* 0x000fe200078e00ff */
[----:B0-----:R-:W-:-:S04]  /*248f0*/  SHF.R.U32.HI R11, RZ, 0x5, R11 ;  /* 0x00000005ff0b7819 */ /* 0x001fc8000001160b */
[----:B------:R-:W-:-:S05]  /*24900*/  LOP3.LUT R11, R11, 0x3, RZ, 0xc0, !PT ;  /* 0x000000030b0b7812 */ /* 0x000fca00078ec0ff */
[----:B------:R-:W-:Y:S02]  /*24910*/  IMAD.MOV.U32 R13, RZ, RZ, R11 ;  /* 0x000000ffff0d7224 */ /* 0x000fe400078e000b */
[----:B------:R-:W-:-:S07]  /*24920*/  IMAD.MOV.U32 R11, RZ, RZ, 0x1f ;  /* 0x0000001fff0b7424 */ /* 0x000fce00078e00ff */
[----:B-----5:R-:W-:Y:S05]  /*24930*/  WARPSYNC.COLLECTIVE R15, `(.L_x_6172) ;  /* 0x000000000f087348 */ /* 0x020fea0003c00000 */
[----:B------:R0:W1:Y:S02]  /*24940*/  SHFL.IDX P6, R14, R13, R12, R11 ;  /* 0x0000000c0d0e7389 */ /* 0x00006400000c000b */
[----:B01---5:R-:W-:Y:S01]  /*24950*/  ENDCOLLECTIVE ;  /* 0x000000000000791b */ /* 0x023fe20003800000 */
.L_x_6172:
[----:B------:R-:W-:Y:S05]  /*24960*/  BSYNC B0 ;  /* 0x0000000000007941 */ /* 0x000fea0003800000 */
.L_x_6171:
[----:B------:R-:W-:Y:S05]  /*24970*/  BRA `(.L_x_6173) ;  /* 0xffffffa800e07947 */ /* 0x000fea000383ffff */
.L_x_6062:
[----:B0-----:R0:W1:Y:S02]  /*24980*/  SYNCS.PHASECHK.TRANS64.TRYWAIT P0, [R25+URZ+0x28c40], R0 ;  /* 0x028c4000190075a7 */ /* 0x001064000800017f */
[----:B-1----:R-:W-:Y:S05]  /*24990*/  @!P0 NANOSLEEP.SYNCS 0x989680 ;  /* 0x009896800000895d */ /* 0x002fea0003900000 */
[----:B------:R-:W1:Y:S02]  /*249a0*/  @!P0 SYNCS.PHASECHK.TRANS64 P0, [R25+URZ+0x28c40], R0 ;  /* 0x028c4000190085a7 */ /* 0x000e64000800007f */
[----:B-1----:R-:W-:Y:S05]  /*249b0*/  @!P0 BRA `(.L_x_6062) ;  /* 0xfffffffc00f08947 */ /* 0x002fea000383ffff */
[----:B------:R-:W-:Y:S05]  /*249c0*/  BRA `(.L_x_6174) ;  /* 0xffffffac00187947 */ /* 0x000fea000383ffff */
.L_x_6063:
        /* <DEDUP_REMOVED lines=8> */
.L_x_6176:
[----:B------:R-:W-:Y:S05]  /*24a50*/  BSYNC B0 ;  /* 0x0000000000007941 */ /* 0x000fea0003800000 */
.L_x_6175:
[----:B------:R-:W-:Y:S01]  /*24a60*/  IMAD.MOV.U32 R13, RZ, RZ, R0 ;  /* 0x000000ffff0d7224 */ /* 0x000fe200078e0000 */
[----:B------:R-:W-:Y:S01]  /*24a70*/  MOV R11, 0x181f ;  /* 0x0000181f000b7802 */ /* 0x000fe20000000f00 */
[----:B------:R-:W-:Y:S02]  /*24a80*/  IMAD.MOV.U32 R12, RZ, RZ, RZ ;  /* 0x000000ffff0c7224 */ /* 0x000fe400078e00ff */
[----:B------:R-:W-:Y:S02]  /*24a90*/  IMAD.MOV.U32 R15, RZ, RZ, -0x1 ;  /* 0xffffffffff0f7424 */ /* 0x000fe400078e00ff */
[----:B------:R-:W-:Y:S02]  /*24aa0*/  IMAD.MOV.U32 R2, RZ, RZ, R14 ;  /* 0x000000ffff027224 */ /* 0x000fe400078e000e */
[----:B------:R-:W-:-:S07]  /*24ab0*/  @P0 IMAD R6, R4, 0x2, R18 ;  /* 0x0000000204060824 */ /* 0x000fce00078e0212 */
[----:B------:R-:W-:Y:S05]  /*24ac0*/  WARPSYNC.COLLECTIVE R15, `(.L_x_6177) ;  /* 0x000000000f087348 */ /* 0x000fea0003c00000 */
[----:B------:R0:W1:Y:S02]  /*24ad0*/  SHFL.IDX P6, R14, R13, R12, R11 ;  /* 0x0000000c0d0e7389 */ /* 0x00006400000c000b */
[----:B01----:R-:W-:Y:S01]  /*24ae0*/  ENDCOLLECTIVE ;  /* 0x000000000000791b */ /* 0x003fe20003800000 */
.L_x_6177:
[----:B------:R-:W-:Y:S02]  /*24af0*/  IMAD.MOV.U32 R13, RZ, RZ, R5 ;  /* 0x000000ffff0d7224 */ /* 0x000fe400078e0005 */
[----:B------:R-:W-:Y:S02]  /*24b00*/  IMAD.MOV.U32 R12, RZ, RZ, 0x1 ;  /* 0x00000001ff0c7424 */ /* 0x000fe400078e00ff */
[----:B------:R-:W-:-:S07]  /*24b10*/  IMAD.MOV.U32 R3, RZ, RZ, R14 ;  /* 0x000000ffff037224 */ /* 0x000fce00078e000e */
[----:B------:R-:W-:Y:S05]  /*24b20*/  WARPSYNC.COLLECTIVE R15, `(.L_x_6178) ;  /* 0x000000000f087348 */ /* 0x000fea0003c00000 */
[----:B------:R0:W1:Y:S02]  /*24b30*/  SHFL.IDX P6, R14, R13, R12, R11 ;  /* 0x0000000c0d0e7389 */ /* 0x00006400000c000b */
[----:B01----:R-:W-:Y:S01]  /*24b40*/  ENDCOLLECTIVE ;  /* 0x000000000000791b */ /* 0x003fe20003800000 */
.L_x_6178:
        /* <DEDUP_REMOVED lines=15> */
.L_x_6179:
[----:B------:R-:W-:Y:S02]  /*24c40*/  @P0 IMAD R6, R4, 0x2, R18 ;  /* 0x0000000204060824 */ /* 0x000fe400078e0212 */
[----:B------:R-:W-:Y:S02]  /*24c50*/  IMAD.MOV.U32 R13, RZ, RZ, R5 ;  /* 0x000000ffff0d7224 */ /* 0x000fe400078e0005 */
[----:B------:R-:W-:Y:S02]  /*24c60*/  IMAD.MOV.U32 R12, RZ, RZ, 0x2 ;  /* 0x00000002ff0c7424 */ /* 0x000fe400078e00ff */
[----:B------:R-:W-:-:S07]  /*24c70*/  IMAD.MOV.U32 R3, RZ, RZ, R14 ;  /* 0x000000ffff037224 */ /* 0x000fce00078e000e */
[----:B------:R-:W-:Y:S05]  /*24c80*/  WARPSYNC.COLLECTIVE R15, `(.L_x_6180) ;  /* 0x000000000f087348 */ /* 0x000fea0003c00000 */
[----:B------:R0:W1:Y:S02]  /*24c90*/  SHFL.IDX P6, R14, R13, R12, R11 ;  /* 0x0000000c0d0e7389 */ /* 0x00006400000c000b */
[----:B01----:R-:W-:Y:S01]  /*24ca0*/  ENDCOLLECTIVE ;  /* 0x000000000000791b */ /* 0x003fe20003800000 */
.L_x_6180:
        /* <DEDUP_REMOVED lines=15> */
.L_x_6181:
[----:B------:R-:W-:Y:S01]  /*24da0*/  @P0 IMAD R6, R4, 0x2, R18 ;  /* 0x0000000204060824 */ /* 0x000fe200078e0212 */
[----:B------:R-:W-:Y:S01]  /*24db0*/  MOV R13, R5 ;  /* 0x00000005000d7202 */ /* 0x000fe20000000f00 */
[----:B------:R-:W-:Y:S02]  /*24dc0*/  IMAD.MOV.U32 R12, RZ, RZ, 0x3 ;  /* 0x00000003ff0c7424 */ /* 0x000fe400078e00ff */
[----:B------:R-:W-:-:S07]  /*24dd0*/  IMAD.MOV.U32 R3, RZ, RZ, R14 ;  /* 0x000000ffff037224 */ /* 0x000fce00078e000e */
[----:B------:R-:W-:Y:S05]  /*24de0*/  WARPSYNC.COLLECTIVE R15, `(.L_x_6182) ;  /* 0x000000000f087348 */ /* 0x000fea0003c00000 */
[----:B------:R0:W1:Y:S02]  /*24df0*/  SHFL.IDX P6, R14, R13, R12, R11 ;  /* 0x0000000c0d0e7389 */ /* 0x00006400000c000b */
[----:B01----:R-:W-:Y:S01]  /*24e00*/  ENDCOLLECTIVE ;  /* 0x000000000000791b */ /* 0x003fe20003800000 */
.L_x_6182:
        /* <DEDUP_REMOVED lines=10> */
.L_x_6183:
[----:B------:R-:W-:Y:S01]  /*24eb0*/  @!PT LDS RZ, [RZ] ;  /* 0x00000000fffff984 */ /* 0x000fe20000000800 */
[----:B------:R-:W-:Y:S01]  /*24ec0*/  @!PT LDS RZ, [RZ] ;  /* 0x00000000fffff984 */ /* 0x000fe20000000800 */
[----:B------:R-:W-:Y:S01]  /*24ed0*/  @!PT LDS RZ, [RZ] ;  /* 0x00000000fffff984 */ /* 0x000fe20000000800 */
[----:B------:R0:W-:Y:S01]  /*24ee0*/  @P0 LDGSTS.E.BYPASS.LTC128B.128 [R6+0x23400], desc[UR40][R2.64], !P2 ;  /* 0x2340000002060fae */ /* 0x0001e2000d101d68 */
[----:B------:R-:W-:Y:S01]  /*24ef0*/  IMAD.MOV.U32 R0, RZ, RZ, R14 ;  /* 0x000000ffff007224 */ /* 0x000fe200078e000e */
[----:B------:R-:W-:Y:S06]  /*24f00*/  BRA `(.L_x_6184) ;  /* 0xffffffa800bc7947 */ /* 0x000fec000383ffff */
.L_x_6068:
[----:B------:R-:W-:Y:S02]  /*24f10*/  IMAD.MOV.U32 R13, RZ, RZ, R4 ;  /* 0x000000ffff0d7224 */ /* 0x000fe400078e0004 */
[----:B------:R-:W-:Y:S02]  /*24f20*/  IMAD.MOV.U32 R12, RZ, RZ, RZ ;  /* 0x000000ffff0c7224 */ /* 0x000fe400078e00ff */
[----:B------:R-:W-:Y:S02]  /*24f30*/  IMAD.MOV.U32 R11, RZ, RZ, 0x181f ;  /* 0x0000181fff0b7424 */ /* 0x000fe400078e00ff */
[----:B------:R-:W-:Y:S02]  /*24f40*/  IMAD.MOV.U32 R15, RZ, RZ, -0x1 ;  /* 0xffffffffff0f7424 */ /* 0x000fe400078e00ff */
[----:B-----5:R-:W-:Y:S02]  /*24f50*/  IMAD R5, R20, R7, RZ ;  /* 0x0000000714057224 */ /* 0x020fe400078e02ff */
[----:B------:R-:W-:-:S07]  /*24f60*/  IMAD.IADD R31, R10, 0x1, R31 ;  /* 0x000000010a1f7824 */ /* 0x000fce00078e021f */
[----:B------:R-:W-:Y:S05]  /*24f70*/  WARPSYNC.COLLECTIVE R15, `(.L_x_6185) ;  /* 0x000000000f087348 */ /* 0x000fea0003c00000 */
[----:B------:R0:W1:Y:S02]  /*24f80*/  SHFL.IDX P6, R14, R13, R12, R11 ;  /* 0x0000000c0d0e7389 */ /* 0x00006400000c000b */
[----:B01----:R-:W-:Y:S01]  /*24f90*/  ENDCOLLECTIVE ;  /* 0x000000000000791b */ /* 0x003fe20003800000 */
.L_x_6185:
[C---:B------:R-:W-:Y:S01]  /*24fa0*/  VIADD R6, R31.reuse, 0x10 ;  /* 0x000000101f067836 */ /* 0x040fe20000000000 */
[----:B------:R-:W-:Y:S01]  /*24fb0*/  ISETP.GE.AND P0, PT, R31, R5, PT ;  /* 0x000000051f00720c */ /* 0x000fe20003f06270 */
[----:B------:R-:W-:Y:S02]  /*24fc0*/  IMAD.MOV.U32 R13, RZ, RZ, R0 ;  /* 0x000000ffff0d7224 */ /* 0x000fe400078e0000 */
[----:B------:R-:W-:-:S10]  /*24fd0*/  IMAD.MOV.U32 R2, RZ, RZ, R14 ;  /* 0x000000ffff027224 */ /* 0x000fd400078e000e */
[----:B------:R-:W-:Y:S05]  /*24fe0*/  WARPSYNC.COLLECTIVE R15, `(.L_x_6186) ;  /* 0x000000000f087348 */ /* 0x000fea0003c00000 */
[----:B------:R0:W1:Y:S02]  /*24ff0*/  SHFL.IDX P6, R14, R13, R12, R11 ;  /* 0x0000000c0d0e7389 */ /* 0x00006400000c000b */
[----:B01----:R-:W-:Y:S01]  /*25000*/  ENDCOLLECTIVE ;  /* 0x000000000000791b */ /* 0x003fe20003800000 */
.L_x_6186:
[----:B------:R-:W-:Y:S02]  /*25010*/  IMAD.MOV.U32 R13, RZ, RZ, R4 ;  /* 0x000000ffff0d7224 */ /* 0x000fe400078e0004 */
[----:B------:R-:W-:Y:S02]  /*25020*/  IMAD.MOV.U32 R12, RZ, RZ, 0x1 ;  /* 0x00000001ff0c7424 */ /* 0x000fe400078e00ff */
[----:B------:R-:W-:-:S07]  /*25030*/  IMAD.MOV.U32 R3, RZ, RZ, R14 ;  /* 0x000000ffff037224 */ /* 0x000fce00078e000e */
[----:B------:R-:W-:Y:S05]  /*25040*/  WARPSYNC.COLLECTIVE R15, `(.L_x_6187) ;  /* 0x000000000f087348 */ /* 0x000fea0003c00000 */
[----:B------:R0:W1:Y:S02]  /*25050*/  SHFL.IDX P6, R14, R13, R12, R11 ;  /* 0x0000000c0d0e7389 */ /* 0x00006400000c000b */
[----:B01----:R-:W-:Y:S01]  /*25060*/  ENDCOLLECTIVE ;  /* 0x000000000000791b */ /* 0x003fe20003800000 */
.L_x_6187:
        /* <DEDUP_REMOVED lines=15> */
.L_x_6188:
[----:B------:R-:W-:Y:S02]  /*25160*/  IMAD.MOV.U32 R13, RZ, RZ, R4 ;  /* 0x000000ffff0d7224 */ /* 0x000fe400078e0004 */
[----:B------:R-:W-:Y:S01]  /*25170*/  IMAD.MOV.U32 R12, RZ, RZ, 0x2 ;  /* 0x00000002ff0c7424 */ /* 0x000fe200078e00ff */
[----:B------:R-:W-:-:S07]  /*25180*/  MOV R3, R14 ;  /* 0x0000000e00037202 */ /* 0x000fce0000000f00 */
[----:B------:R-:W-:Y:S05]  /*25190*/  WARPSYNC.COLLECTIVE R15, `(.L_x_6189) ;  /* 0x000000000f087348 */ /* 0x000fea0003c00000 */
[----:B------:R0:W1:Y:S02]  /*251a0*/  SHFL.IDX P6, R14, R13, R12, R11 ;  /* 0x0000000c0d0e7389 */ /* 0x00006400000c000b */
[----:B01----:R-:W-:Y:S01]  /*251b0*/  ENDCOLLECTIVE ;  /* 0x000000000000791b */ /* 0x003fe20003800000 */
.L_x_6189:
        /* <DEDUP_REMOVED lines=16> */
.L_x_6190:
[----:B------:R-:W-:Y:S02]  /*252c0*/  IMAD.MOV.U32 R13, RZ, RZ, R4 ;  /* 0x000000ffff0d7224 */ /* 0x000fe400078e0004 */
[----:B------:R-:W-:Y:S02]  /*252d0*/  IMAD.MOV.U32 R12, RZ, RZ, 0x3 ;  /* 0x00000003ff0c7424 */ /* 0x000fe400078e00ff */
[----:B------:R-:W-:-:S07]  /*252e0*/  IMAD.MOV.U32 R3, RZ, RZ, R14 ;  /* 0x000000ffff037224 */ /* 0x000fce00078e000e */
[----:B------:R-:W-:Y:S05]  /*252f0*/  WARPSYNC.COLLECTIVE R15, `(.L_x_6191) ;  /* 0x000000000f087348 */ /* 0x000fea0003c00000 */
[----:B------:R0:W1:Y:S02]  /*25300*/  SHFL.IDX P6, R14, R13, R12, R11 ;  /* 0x0000000c0d0e7389 */ /* 0x00006400000c000b */
[----:B01----:R-:W-:Y:S01]  /*25310*/  ENDCOLLECTIVE ;  /* 0x000000000000791b */ /* 0x003fe20003800000 */
.L_x_6191:
        /* <DEDUP_REMOVED lines=10> */
.L_x_6192:
[----:B------:R-:W-:Y:S01]  /*253c0*/  @!PT LDS RZ, [RZ] ;  /* 0x00000000fffff984 */ /* 0x000fe20000000800 */
[----:B------:R-:W-:Y:S01]  /*253d0*/  @!PT LDS RZ, [RZ] ;  /* 0x00000000fffff984 */ /* 0x000fe20000000800 */
[----:B------:R-:W-:Y:S01]  /*253e0*/  @!PT LDS RZ, [RZ] ;  /* 0x00000000fffff984 */ /* 0x000fe20000000800 */
[----:B------:R1:W-:Y:S01]  /*253f0*/  @!P0 LDGSTS.E.BYPASS.LTC128B.128 [R8+0x21400], desc[UR40][R2.64], !P1 ;  /* 0x2140000002088fae */ /* 0x0003e2000c901d68 */
[----:B------:R-:W-:Y:S01]  /*25400*/  IMAD.MOV.U32 R0, RZ, RZ, R14 ;  /* 0x000000ffff007224 */ /* 0x000fe200078e000e */
[----:B------:R-:W-:Y:S06]  /*25410*/  BRA `(.L_x_6193) ;  /* 0xffffffac00e07947 */ /* 0x000fec000383ffff */
.L_x_6071:
[----:B0-----:R0:W1:Y:S02]  /*25420*/  SYNCS.PHASECHK.TRANS64.TRYWAIT P0, [R18+URZ+0x28c20], R0 ;  /* 0x028c2000120075a7 */ /* 0x001064000800017f */
[----:B-1----:R-:W-:Y:S05]  /*25430*/  @!P0 NANOSLEEP.SYNCS 0x989680 ;  /* 0x009896800000895d */ /* 0x002fea0003900000 */
[----:B------:R-:W1:Y:S02]  /*25440*/  @!P0 SYNCS.PHASECHK.TRANS64 P0, [R18+URZ+0x28c20], R0 ;  /* 0x028c2000120085a7 */ /* 0x000e64000800007f */
[----:B-1----:R-:W-:Y:S05]  /*25450*/  @!P0 BRA `(.L_x_6071) ;  /* 0xfffffffc00f08947 */ /* 0x002fea000383ffff */
[----:B------:R-:W-:Y:S05]  /*25460*/  BRA `(.L_x_6194) ;  /* 0xffffffb0003c7947 */ /* 0x000fea000383ffff */
.L_x_6074:
[----:B0-----:R0:W1:Y:S02]  /*25470*/  SYNCS.PHASECHK.TRANS64.TRYWAIT P0, [R25+URZ+0x28c60], R0 ;  /* 0x028c6000190075a7 */ /* 0x001064000800017f */
[----:B-1----:R-:W-:Y:S05]  /*25480*/  @!P0 NANOSLEEP.SYNCS 0x989680 ;  /* 0x009896800000895d */ /* 0x002fea0003900000 */
[----:B------:R-:W1:Y:S02]  /*25490*/  @!P0 SYNCS.PHASECHK.TRANS64 P0, [R25+URZ+0x28c60], R0 ;  /* 0x028c6000190085a7 */ /* 0x000e64000800007f */
[----:B-1----:R-:W-:Y:S05]  /*254a0*/  @!P0 BRA `(.L_x_6074) ;  /* 0xfffffffc00f08947 */ /* 0x002fea000383ffff */
[----:B------:R-:W-:Y:S05]  /*254b0*/  BRA `(.L_x_6195) ;  /* 0xffffffb0004c7947 */ /* 0x000fea000383ffff */
.L_x_6075:
        /* <DEDUP_REMOVED lines=8> */
.L_x_6197:
[----:B------:R-:W-:Y:S05]  /*25540*/  BSYNC B0 ;  /* 0x0000000000007941 */ /* 0x000fea0003800000 */
.L_x_6196:
[----:B------:R0:W5:Y:S01]  /*25550*/  LDL R8, [R1+0x4] ;  /* 0x0000040001087983 */ /* 0x0001620000100800 */
[----:B------:R-:W-:Y:S01]  /*25560*/  MOV R13, R5 ;  /* 0x00000005000d7202 */ /* 0x000fe20000000f00 */
[----:B------:R-:W-:Y:S01]  /*25570*/  IMAD.MOV.U32 R12, RZ, RZ, RZ ;  /* 0x000000ffff0c7224 */ /* 0x000fe200078e00ff */
[C---:B------:R-:W-:Y:S01]  /*25580*/  LOP3.LUT P5, RZ, R30.reuse, 0x2, RZ, 0xc0, !PT ;  /* 0x000000021eff7812 */ /* 0x040fe200078ac0ff */
        /* <DEDUP_REMOVED lines=11> */
.L_x_6198:
        /* <DEDUP_REMOVED lines=40> */
.L_x_6199:
[----:B------:R-:W-:Y:S02]  /*258c0*/  IMAD.MOV.U32 R13, RZ, RZ, R5 ;  /* 0x000000ffff0d7224 */ /* 0x000fe400078e0005 */
[----:B------:R-:W-:-:S07]  /*258d0*/  IMAD.MOV.U32 R3, RZ, RZ, R14 ;  /* 0x000000ffff037224 */ /* 0x000fce00078e000e */
[----:B------:R-:W-:Y:S05]  /*258e0*/  WARPSYNC.COLLECTIVE R15, `(.L_x_6200) ;  /* 0x000000000f087348 */ /* 0x000fea0003c00000 */
[----:B------:R0:W1:Y:S02]  /*258f0*/  SHFL.IDX P6, R14, R13, R12, R11 ;  /* 0x0000000c0d0e7389 */ /* 0x00006400000c000b */
[----:B01----:R-:W-:Y:S01]  /*25900*/  ENDCOLLECTIVE ;  /* 0x000000000000791b */ /* 0x003fe20003800000 */
.L_x_6200:
        /* <DEDUP_REMOVED lines=29> */
.L_x_6201:
[----:B------:R-:W-:Y:S02]  /*25ae0*/  IMAD.MOV.U32 R13, RZ, RZ, R5 ;  /* 0x000000ffff0d7224 */ /* 0x000fe400078e0005 */
[----:B------:R-:W-:-:S07]  /*25af0*/  IMAD.MOV.U32 R7, RZ, RZ, R14 ;  /* 0x000000ffff077224 */ /* 0x000fce00078e000e */
[----:B------:R-:W-:Y:S05]  /*25b00*/  WARPSYNC.COLLECTIVE R15, `(.L_x_6202) ;  /* 0x000000000f087348 */ /* 0x000fea0003c00000 */
[----:B------:R0:W1:Y:S02]  /*25b10*/  SHFL.IDX P6, R14, R13, R12, R11 ;  /* 0x0000000c0d0e7389 */ /* 0x00006400000c000b */
[----:B01----:R-:W-:Y:S01]  /*25b20*/  ENDCOLLECTIVE ;  /* 0x000000000000791b */ /* 0x003fe20003800000 */
.L_x_6202:
[----:B------:R-:W-:Y:S02]  /*25b30*/  IMAD.MOV.U32 R13, RZ, RZ, R6 ;  /* 0x000000ffff0d7224 */ /* 0x000fe400078e0006 */
[----:B------:R-:W-:Y:S01]  /*25b40*/  IMAD.MOV.U32 R12, RZ, RZ, 0x3 ;  /* 0x00000003ff0c7424 */ /* 0x000fe200078e00ff */
[----:B------:R-:W-:-:S04]  /*25b50*/  MOV R2, R14 ;  /* 0x0000000e00027202 */ /* 0x000fc80000000f00 */
        /* <DEDUP_REMOVED lines=26> */
.L_x_6203:
[----:B------:R-:W-:Y:S02]  /*25d00*/  IMAD.MOV.U32 R13, RZ, RZ, R5 ;  /* 0x000000ffff0d7224 */ /* 0x000fe400078e0005 */
[----:B------:R-:W-:-:S07]  /*25d10*/  IMAD.MOV.U32 R6, RZ, RZ, R14 ;  /* 0x000000ffff067224 */ /* 0x000fce00078e000e */
[----:B------:R-:W-:Y:S05]  /*25d20*/  WARPSYNC.COLLECTIVE R15, `(.L_x_6204) ;  /* 0x000000000f087348 */ /* 0x000fea0003c00000 */
[----:B------:R0:W1:Y:S02]  /*25d30*/  SHFL.IDX P6, R14, R13, R12, R11 ;  /* 0x0000000c0d0e7389 */ /* 0x00006400000c000b */
[----:B01----:R-:W-:Y:S01]  /*25d40*/  ENDCOLLECTIVE ;  /* 0x000000000000791b */ /* 0x003fe20003800000 */
.L_x_6204:
[----:B------:R-:W-:Y:S01]  /*25d50*/  IMAD.MOV.U32 R2, RZ, RZ, R14 ;  /* 0x000000ffff027224 */ /* 0x000fe200078e000e */
[----:B------:R-:W-:Y:S06]  /*25d60*/  BRA `(.L_x_6205) ;  /* 0xffffffac00d87947 */ /* 0x000fec000383ffff */
.L_x_6082:
[----:B0-----:R0:W1:Y:S02]  /*25d70*/  SYNCS.PHASECHK.TRANS64.TRYWAIT P0, [R6+URZ+0x28c40], R20 ;  /* 0x028c4014060075a7 */ /* 0x001064000800017f */
[----:B-1----:R-:W-:Y:S05]  /*25d80*/  @!P0 NANOSLEEP.SYNCS 0x989680 ;  /* 0x009896800000895d */ /* 0x002fea0003900000 */
[----:B------:R-:W1:Y:S02]  /*25d90*/  @!P0 SYNCS.PHASECHK.TRANS64 P0, [R6+URZ+0x28c40], R20 ;  /* 0x028c4014060085a7 */ /* 0x000e64000800007f */
[----:B-1----:R-:W-:Y:S05]  /*25da0*/  @!P0 BRA `(.L_x_6082) ;  /* 0xfffffffc00f08947 */ /* 0x002fea000383ffff */
[----:B------:R-:W-:Y:S05]  /*25db0*/  BRA `(.L_x_6206) ;  /* 0xffffffb400687947 */ /* 0x000fea000383ffff */
.L_x_6083:
        /* <DEDUP_REMOVED lines=8> */
.L_x_6208:
[----:B------:R-:W-:Y:S05]  /*25e40*/  BSYNC B1 ;  /* 0x0000000000017941 */ /* 0x000fea0003800000 */
.L_x_6207:
        /* <DEDUP_REMOVED lines=9> */
.L_x_6209:
[----:B------:R-:W-:Y:S01]  /*25ee0*/  MOV R13, R25 ;  /* 0x00000019000d7202 */ /* 0x000fe20000000f00 */
[----:B------:R-:W-:Y:S02]  /*25ef0*/  IMAD.MOV.U32 R12, RZ, RZ, 0x1 ;  /* 0x00000001ff0c7424 */ /* 0x000fe400078e00ff */
[----:B------:R-:W-:-:S07]  /*25f00*/  IMAD.MOV.U32 R2, RZ, RZ, R14 ;  /* 0x000000ffff027224 */ /* 0x000fce00078e000e */
[----:B------:R-:W-:Y:S05]  /*25f10*/  WARPSYNC.COLLECTIVE R15, `(.L_x_6210) ;  /* 0x000000000f087348 */ /* 0x000fea0003c00000 */
[----:B------:R0:W1:Y:S02]  /*25f20*/  SHFL.IDX P6, R14, R13, R12, R11 ;  /* 0x0000000c0d0e7389 */ /* 0x00006400000c000b */
[----:B01----:R-:W-:Y:S01]  /*25f30*/  ENDCOLLECTIVE ;  /* 0x000000000000791b */ /* 0x003fe20003800000 */
.L_x_6210:
        /* <DEDUP_REMOVED lines=11> */
.L_x_6211:
[----:B------:R-:W-:Y:S02]  /*25ff0*/  IMAD.MOV.U32 R13, RZ, RZ, R25 ;  /* 0x000000ffff0d7224 */ /* 0x000fe400078e0019 */
[----:B------:R-:W-:Y:S02]  /*26000*/  IMAD.MOV.U32 R12, RZ, RZ, 0x2 ;  /* 0x00000002ff0c7424 */ /* 0x000fe400078e00ff */
[----:B------:R-:W-:-:S07]  /*26010*/  IMAD.MOV.U32 R2, RZ, RZ, R14 ;  /* 0x000000ffff027224 */ /* 0x000fce00078e000e */
[----:B------:R-:W-:Y:S05]  /*26020*/  WARPSYNC.COLLECTIVE R15, `(.L_x_6212) ;  /* 0x000000000f087348 */ /* 0x000fea0003c00000 */
[----:B------:R0:W1:Y:S02]  /*26030*/  SHFL.IDX P6, R14, R13, R12, R11 ;  /* 0x0000000c0d0e7389 */ /* 0x00006400000c000b */
[----:B01----:R-:W-:Y:S01]  /*26040*/  ENDCOLLECTIVE ;  /* 0x000000000000791b */ /* 0x003fe20003800000 */
.L_x_6212:
        /* <DEDUP_REMOVED lines=11> */
.L_x_6213:
[----:B------:R-:W-:Y:S02]  /*26100*/  IMAD.MOV.U32 R13, RZ, RZ, R25 ;  /* 0x000000ffff0d7224 */ /* 0x000fe400078e0019 */
[----:B------:R-:W-:Y:S02]  /*26110*/  IMAD.MOV.U32 R12, RZ, RZ, 0x3 ;  /* 0x00000003ff0c7424 */ /* 0x000fe400078e00ff */
[----:B------:R-:W-:-:S07]  /*26120*/  IMAD.MOV.U32 R2, RZ, RZ, R14 ;  /* 0x000000ffff027224 */ /* 0x000fce00078e000e */
[----:B------:R-:W-:Y:S05]  /*26130*/  WARPSYNC.COLLECTIVE R15, `(.L_x_6214) ;  /* 0x000000000f087348 */ /* 0x000fea0003c00000 */
[----:B------:R0:W1:Y:S02]  /*26140*/  SHFL.IDX P6, R14, R13, R12, R11 ;  /* 0x0000000c0d0e7389 */ /* 0x00006400000c000b */
[----:B01----:R-:W-:Y:S01]  /*26150*/  ENDCOLLECTIVE ;  /* 0x000000000000791b */ /* 0x003fe20003800000 */
.L_x_6214:
        /* <DEDUP_REMOVED lines=11> */
.L_x_6215:
[----:B------:R-:W-:Y:S01]  /*26210*/  IMAD.MOV.U32 R2, RZ, RZ, R14 ;  /* 0x000000ffff027224 */ /* 0x000fe200078e000e */
[----:B------:R-:W-:Y:S06]  /*26220*/  BRA `(.L_x_6216) ;  /* 0xffffffb000f07947 */ /* 0x000fec000383ffff */
.L_x_6088:
[----:B---3--:R3:W4:Y:S02]  /*26230*/  SYNCS.PHASECHK.TRANS64.TRYWAIT P0, [R6+URZ+0x28c60], R20 ;  /* 0x028c6014060075a7 */ /* 0x008724000800017f */
[----:B----4-:R-:W-:Y:S05]  /*26240*/  @!P0 NANOSLEEP.SYNCS 0x989680 ;  /* 0x009896800000895d */ /* 0x010fea0003900000 */
[----:B------:R-:W4:Y:S02]  /*26250*/  @!P0 SYNCS.PHASECHK.TRANS64 P0, [R6+URZ+0x28c60], R20 ;  /* 0x028c6014060085a7 */ /* 0x000f24000800007f */
[----:B----4-:R-:W-:Y:S05]  /*26260*/  @!P0 BRA `(.L_x_6088) ;  /* 0xfffffffc00f08947 */ /* 0x010fea000383ffff */
[----:B------:R-:W-:Y:S05]  /*26270*/  BRA `(.L_x_6217) ;  /* 0xffffffb400407947 */ /* 0x000fea000383ffff */
.L_x_6089:
[----:B------:R-:W-:Y:S01]  /*26280*/  BSSY B1, `(.L_x_6218) ;  /* 0x0000008000017945 */ /* 0x000fe20003800000 */
[----:B------:R-:W-:Y:S01]  /*26290*/  IMAD.MOV.U32 R13, RZ, RZ, R10 ;  /* 0x000000ffff0d7224 */ /* 0x000fe200078e000a */
[----:B------:R-:W-:Y:S01]  /*262a0*/  MOV R11, 0x181f ;  /* 0x0000181f000b7802 */ /* 0x000fe20000000f00 */
[----:B------:R-:W-:Y:S02]  /*262b0*/  IMAD.MOV.U32 R12, RZ, RZ, RZ ;  /* 0x000000ffff0c7224 */ /* 0x000fe400078e00ff */
[----:B------:R-:W-:-:S07]  /*262c0*/  IMAD.MOV.U32 R15, RZ, RZ, -0x1 ;  /* 0xffffffffff0f7424 */ /* 0x000fce00078e00ff */
[----:B0-23--:R-:W-:Y:S05]  /*262d0*/  WARPSYNC.COLLECTIVE R15, `(.L_x_6219) ;  /* 0x000000000f087348 */ /* 0x00dfea0003c00000 */
[----:B------:R1:W4:Y:S02]  /*262e0*/  SHFL.IDX P6, R14, R13, R12, R11 ;  /* 0x0000000c0d0e7389 */ /* 0x00032400000c000b */
[----:B01234-:R-:W-:Y:S01]  /*262f0*/  ENDCOLLECTIVE ;  /* 0x000000000000791b */ /* 0x01ffe20003800000 */
.L_x_6219:
[----:B------:R-:W-:Y:S05]  /*26300*/  BSYNC B1 ;  /* 0x0000000000017941 */ /* 0x000fea0003800000 */
.L_x_6218:
        /* <DEDUP_REMOVED lines=13> */
.L_x_6220:
        /* <DEDUP_REMOVED lines=17> */
.L_x_6221:
        /* <DEDUP_REMOVED lines=16> */
.L_x_6222:
        /* <DEDUP_REMOVED lines=19> */
.L_x_6223:
        /* <DEDUP_REMOVED lines=14> */
.L_x_6224:
        /* <DEDUP_REMOVED lines=10> */
[----:B------:R-:W-:-:S09]  /*268a0*/  LOP3.LUT P3, RZ, R16, 0x4000, RZ, 0xc0, !PT ;  /* 0x0000400010ff7812 */ /* 0x000fd2000786c0ff */
[----:B------:R0:W-:Y:S04]  /*268b0*/  LDGSTS.E.BYPASS.LTC128B.128 [R21+0x3400], desc[UR40][R2.64+0x80], !P2 ;  /* 0x0340008002157fae */ /* 0x0001e8000d101d68 */
[----:B------:R0:W-:Y:S02]  /*268c0*/  LDGSTS.E.BYPASS.LTC128B.128 [R21+0x5400], desc[UR40][R2.64+0x100], !P6 ;  /* 0x0540010002157fae */ /* 0x0001e4000f101d68 */
[----:B0-----:R-:W-:Y:S05]  /*268d0*/  WARPSYNC.COLLECTIVE R15, `(.L_x_6225) ;  /* 0x000000000f087348 */ /* 0x001fea0003c00000 */
[----:B------:R1:W2:Y:S02]  /*268e0*/  SHFL.IDX P6, R14, R13, R12, R11 ;  /* 0x0000000c0d0e7389 */ /* 0x0002a400000c000b */
[----:B012---:R-:W-:Y:S01]  /*268f0*/  ENDCOLLECTIVE ;  /* 0x000000000000791b */ /* 0x007fe20003800000 */
.L_x_6225:
        /* <DEDUP_REMOVED lines=14> */
.L_x_6226:
[----:B------:R-:W-:Y:S05]  /*269e0*/  BRA `(.L_x_6227) ;  /* 0xffffffb000a47947 */ /* 0x000fea000383ffff */
.L_x_6097:
[----:B------:R-:W-:Y:S01]  /*269f0*/  BSSY B0, `(.L_x_6228) ;  /* 0x0000008000007945 */ /* 0x000fe20003800000 */
[----:B------:R-:W-:Y:S02]  /*26a00*/  IMAD.MOV.U32 R13, RZ, RZ, R24 ;  /* 0x000000ffff0d7224 */ /* 0x000fe400078e0018 */
[----:B------:R-:W-:Y:S02]  /*26a10*/  IMAD.MOV.U32 R12, RZ, RZ, RZ ;  /* 0x000000ffff0c7224 */ /* 0x000fe400078e00ff */
[----:B------:R-:W-:Y:S02]  /*26a20*/  IMAD.MOV.U32 R11, RZ, RZ, 0x1f ;  /* 0x0000001fff0b7424 */ /* 0x000fe400078e00ff */
[----:B------:R-:W-:-:S07]  /*26a30*/  IMAD.MOV.U32 R15, RZ, RZ, -0x1 ;  /* 0xffffffffff0f7424 */ /* 0x000fce00078e00ff */
[----:B0123--:R-:W-:Y:S05]  /*26a40*/  WARPSYNC.COLLECTIVE R15, `(.L_x_6229) ;  /* 0x000000000f087348 */ /* 0x00ffea0003c00000 */
[----:B-1----:R1:W4:Y:S02]  /*26a50*/  SHFL.IDX P6, R14, R13, R12, R11 ;  /* 0x0000000c0d0e7389 */ /* 0x00232400000c000b */
[----:B01234-:R-:W-:Y:S01]  /*26a60*/  ENDCOLLECTIVE ;  /* 0x000000000000791b */ /* 0x01ffe20003800000 */
.L_x_6229:
[----:B------:R-:W-:Y:S05]  /*26a70*/  BSYNC B0 ;  /* 0x0000000000007941 */ /* 0x000fea0003800000 */
.L_x_6228:
        /* <DEDUP_REMOVED lines=9> */
.L_x_6230:
[----:B------:R-:W-:Y:S02]  /*26b10*/  ULDC UR4, c[0x0][0xc3c] ;  /* 0x00030f0000047ab9 */ /* 0x000fe40000000800 */
[----:B------:R-:W-:-:S13]  /*26b20*/  ISETP.GE.OR P1, PT, R9, UR4, !P0 ;  /* 0x0000000409007c0c */ /* 0x000fda000c726670 */
[----:B------:R-:W0:Y:S08]  /*26b30*/  @!P1 LDC.64 R2, c[0x0][0xc80] ;  /* 0x00032000ff029b82 */ /* 0x000e300000000a00 */
[----:B------:R-:W1:Y:S01]  /*26b40*/  @!P1 LDC.64 R4, c[0x0][0xc78] ;  /* 0x00031e00ff049b82 */ /* 0x000e620000000a00 */
[----:B------:R-:W-:Y:S02]  /*26b50*/  CS2R R24, SRZ ;  /* 0x0000000000187805 */ /* 0x000fe4000001ff00 */
[----:B------:R-:W-:Y:S01]  /*26b60*/  MOV R11, RZ ;  /* 0x000000ff000b7202 */ /* 0x000fe20000000f00 */
[----:B------:R-:W-:-:S02]  /*26b70*/  IMAD.MOV.U32 R6, RZ, RZ, R14 ;  /* 0x000000ffff067224 */ /* 0x000fc400078e000e */
        /* <DEDUP_REMOVED lines=16> */
.L_x_6231:
[----:B------:R-:W-:Y:S01]  /*26c80*/  IMAD.MOV.U32 R12, RZ, RZ, 0x2 ;  /* 0x00000002ff0c7424 */ /* 0x000fe200078e00ff */
[----:B------:R-:W-:-:S05]  /*26c90*/  SEL R4, R14, RZ, P1 ;  /* 0x000000ff0e047207 */ /* 0x000fca0000800000 */
[----:B------:R-:W-:-:S04]  /*26ca0*/  IMAD.IADD R4, R13, 0x1, R4 ;  /* 0x000000010d047824 */ /* 0x000fc800078e0204 */
[----:B------:R-:W-:-:S07]  /*26cb0*/  IMAD.MOV.U32 R13, RZ, RZ, R4 ;  /* 0x000000ffff0d7224 */ /* 0x000fce00078e0004 */
[----:B------:R-:W-:Y:S05]  /*26cc0*/  WARPSYNC.COLLECTIVE R15, `(.L_x_6232) ;  /* 0x000000000f087348 */ /* 0x000fea0003c00000 */
[----:B------:R0:W1:Y:S02]  /*26cd0*/  SHFL.UP P6, R14, R13, R12, R11 ;  /* 0x0400000c0d0e7389 */ /* 0x00006400000c000b */
[----:B01----:R-:W-:Y:S01]  /*26ce0*/  ENDCOLLECTIVE ;  /* 0x000000000000791b */ /* 0x003fe20003800000 */
.L_x_6232:
[----:B------:R-:W-:Y:S01]  /*26cf0*/  IMAD.MOV.U32 R12, RZ, RZ, 0x4 ;  /* 0x00000004ff0c7424 */ /* 0x000fe200078e00ff */
[----:B------:R-:W-:-:S05]  /*26d00*/  SEL R3, R14, RZ, P2 ;  /* 0x000000ff0e037207 */ /* 0x000fca0001000000 */
[----:B------:R-:W-:-:S04]  /*26d10*/  IMAD.IADD R2, R4, 0x1, R3 ;  /* 0x0000000104027824 */ /* 0x000fc800078e0203 */
[----:B------:R-:W-:-:S07]  /*26d20*/  IMAD.MOV.U32 R13, RZ, RZ, R2 ;  /* 0x000000ffff0d7224 */ /* 0x000fce00078e0002 */
[----:B------:R-:W-:Y:S05]  /*26d30*/  WARPSYNC.COLLECTIVE R15, `(.L_x_6233) ;  /* 0x000000000f087348 */ /* 0x000fea0003c00000 */
[----:B------:R0:W1:Y:S02]  /*26d40*/  SHFL.UP P6, R14, R13, R12, R11 ;  /* 0x0400000c0d0e7389 */ /* 0x00006400000c000b */
[----:B01----:R-:W-:Y:S01]  /*26d50*/  ENDCOLLECTIVE ;  /* 0x000000000000791b */ /* 0x003fe20003800000 */
.L_x_6233:
[----:B------:R-:W-:Y:S01]  /*26d60*/  IMAD.MOV.U32 R12, RZ, RZ, 0x8 ;  /* 0x00000008ff0c7424 */ /* 0x000fe200078e00ff */
[----:B------:R-:W-:-:S05]  /*26d70*/  SEL R3, R14, RZ, P3 ;  /* 0x000000ff0e037207 */ /* 0x000fca0001800000 */
[----:B------:R-:W-:-:S04]  /*26d80*/  IMAD.IADD R3, R2, 0x1, R3 ;  /* 0x0000000102037824 */ /* 0x000fc800078e0203 */
[----:B------:R-:W-:-:S07]  /*26d90*/  IMAD.MOV.U32 R13, RZ, RZ, R3 ;  /* 0x000000ffff0d7224 */ /* 0x000fce00078e0003 */
[----:B------:R-:W-:Y:S05]  /*26da0*/  WARPSYNC.COLLECTIVE R15, `(.L_x_6234) ;  /* 0x000000000f087348 */ /* 0x000fea0003c00000 */
[----:B------:R0:W1:Y:S02]  /*26db0*/  SHFL.UP P6, R14, R13, R12, R11 ;  /* 0x0400000c0d0e7389 */ /* 0x00006400000c000b */
[----:B01----:R-:W-:Y:S01]  /*26dc0*/  ENDCOLLECTIVE ;  /* 0x000000000000791b */ /* 0x003fe20003800000 */
.L_x_6234:
[----:B------:R-:W-:Y:S01]  /*26dd0*/  IMAD.MOV.U32 R12, RZ, RZ, 0x10 ;  /* 0x00000010ff0c7424 */ /* 0x000fe200078e00ff */
[----:B------:R-:W-:-:S05]  /*26de0*/  SEL R4, R14, RZ, P4 ;  /* 0x000000ff0e047207 */ /* 0x000fca0002000000 */
[----:B------:R-:W-:-:S04]  /*26df0*/  IMAD.IADD R4, R3, 0x1, R4 ;  /* 0x0000000103047824 */ /* 0x000fc800078e0204 */
[----:B------:R-:W-:-:S07]  /*26e00*/  IMAD.MOV.U32 R13, RZ, RZ, R4 ;  /* 0x000000ffff0d7224 */ /* 0x000fce00078e0004 */
[----:B------:R-:W-:Y:S05]  /*26e10*/  WARPSYNC.COLLECTIVE R15, `(.L_x_6235) ;  /* 0x000000000f087348 */ /* 0x000fea0003c00000 */
[----:B------:R0:W1:Y:S02]  /*26e20*/  SHFL.UP P6, R14, R13, R12, R11 ;  /* 0x0400000c0d0e7389 */ /* 0x00006400000c000b */
[----:B01----:R-:W-:Y:S01]  /*26e30*/  ENDCOLLECTIVE ;  /* 0x000000000000791b */ /* 0x003fe20003800000 */
.L_x_6235:
        /* <DEDUP_REMOVED lines=8> */
.L_x_6236:
[----:B------:R-:W-:Y:S05]  /*26ec0*/  BRA `(.L_x_6237) ;  /* 0xffffffb400407947 */ /* 0x000fea000383ffff */
.L_x_6100:
[----:B------:R-:W-:Y:S01]  /*26ed0*/  BSSY B0, `(.L_x_6238) ;  /* 0x0000007000007945 */ /* 0x000fe20003800000 */
[----:B------:R-:W-:Y:S01]  /*26ee0*/  IMAD.MOV.U32 R12, RZ, RZ, 0x1 ;  /* 0x00000001ff0c7424 */ /* 0x000fe200078e00ff */
[----:B------:R-:W-:Y:S01]  /*26ef0*/  MOV R15, 0xffffffff ;  /* 0xffffffff000f7802 */ /* 0x000fe20000000f00 */
[----:B------:R-:W-:-:S07]  /*26f00*/  IMAD.MOV.U32 R11, RZ, RZ, RZ ;  /* 0x000000ffff0b7224 */ /* 0x000fce00078e00ff */
[----:B------:R-:W-:Y:S05]  /*26f10*/  WARPSYNC.COLLECTIVE R15, `(.L_x_6239) ;  /* 0x000000000f087348 */ /* 0x000fea0003c00000 */
[----:B------:R0:W1:Y:S02]  /*26f20*/  SHFL.UP P6, R14, R13, R12, R11 ;  /* 0x0400000c0d0e7389 */ /* 0x00006400000c000b */
[----:B01----:R-:W-:Y:S01]  /*26f30*/  ENDCOLLECTIVE ;  /* 0x000000000000791b */ /* 0x003fe20003800000 */
.L_x_6239:
[----:B------:R-:W-:Y:S05]  /*26f40*/  BSYNC B0 ;  /* 0x0000000000007941 */ /* 0x000fea0003800000 */
.L_x_6238:
        /* <DEDUP_REMOVED lines=8> */
.L_x_6240:
[----:B------:R-:W-:Y:S01]  /*26fd0*/  IMAD.MOV.U32 R12, RZ, RZ, 0x4 ;  /* 0x00000004ff0c7424 */ /* 0x000fe200078e00ff */
[----:B------:R-:W-:-:S05]  /*26fe0*/  SEL R2, R14, RZ, P2 ;  /* 0x000000ff0e027207 */ /* 0x000fca0001000000 */
[----:B------:R-:W-:-:S04]  /*26ff0*/  IMAD.IADD R2, R13, 0x1, R2 ;  /* 0x000000010d027824 */ /* 0x000fc800078e0202 */
[----:B------:R-:W-:-:S07]  /*27000*/  IMAD.MOV.U32 R13, RZ, RZ, R2 ;  /* 0x000000ffff0d7224 */ /* 0x000fce00078e0002 */
[----:B------:R-:W-:Y:S05]  /*27010*/  WARPSYNC.COLLECTIVE R15, `(.L_x_6241) ;  /* 0x000000000f087348 */ /* 0x000fea0003c00000 */
[----:B------:R0:W1:Y:S02]  /*27020*/  SHFL.UP P6, R14, R13, R12, R11 ;  /* 0x0400000c0d0e7389 */ /* 0x00006400000c000b */
[----:B01----:R-:W-:Y:S01]  /*27030*/  ENDCOLLECTIVE ;  /* 0x000000000000791b */ /* 0x003fe20003800000 */
.L_x_6241:
[----:B------:R-:W-:Y:S01]  /*27040*/  IMAD.MOV.U32 R12, RZ, RZ, 0x8 ;  /* 0x00000008ff0c7424 */ /* 0x000fe200078e00ff */
[----:B------:R-:W-:-:S05]  /*27050*/  SEL R3, R14, RZ, P3 ;  /* 0x000000ff0e037207 */ /* 0x000fca0001800000 */
[----:B------:R-:W-:-:S04]  /*27060*/  IMAD.IADD R3, R2, 0x1, R3 ;  /* 0x0000000102037824 */ /* 0x000fc800078e0203 */
[----:B------:R-:W-:-:S07]  /*27070*/  IMAD.MOV.U32 R13, RZ, RZ, R3 ;  /* 0x000000ffff0d7224 */ /* 0x000fce00078e0003 */
[----:B------:R-:W-:Y:S05]  /*27080*/  WARPSYNC.COLLECTIVE R15, `(.L_x_6242) ;  /* 0x000000000f087348 */ /* 0x000fea0003c00000 */
[----:B------:R0:W1:Y:S02]  /*27090*/  SHFL.UP P6, R14, R13, R12, R11 ;  /* 0x0400000c0d0e7389 */ /* 0x00006400000c000b */
[----:B01----:R-:W-:Y:S01]  /*270a0*/  ENDCOLLECTIVE ;  /* 0x000000000000791b */ /* 0x003fe20003800000 */
.L_x_6242:
[----:B------:R-:W-:Y:S01]  /*270b0*/  IMAD.MOV.U32 R12, RZ, RZ, 0x10 ;  /* 0x00000010ff0c7424 */ /* 0x000fe200078e00ff */
[----:B------:R-:W-:-:S05]  /*270c0*/  SEL R4, R14, RZ, P4 ;  /* 0x000000ff0e047207 */ /* 0x000fca0002000000 */
[----:B------:R-:W-:-:S04]  /*270d0*/  IMAD.IADD R4, R3, 0x1, R4 ;  /* 0x0000000103047824 */ /* 0x000fc800078e0204 */
[----:B------:R-:W-:-:S07]  /*270e0*/  IMAD.MOV.U32 R13, RZ, RZ, R4 ;  /* 0x000000ffff0d7224 */ /* 0x000fce00078e0004 */
[----:B------:R-:W-:Y:S05]  /*270f0*/  WARPSYNC.COLLECTIVE R15, `(.L_x_6243) ;  /* 0x000000000f087348 */ /* 0x000fea0003c00000 */
[----:B------:R0:W1:Y:S02]  /*27100*/  SHFL.UP P6, R14, R13, R12, R11 ;  /* 0x0400000c0d0e7389 */ /* 0x00006400000c000b */
[----:B01----:R-:W-:Y:S01]  /*27110*/  ENDCOLLECTIVE ;  /* 0x000000000000791b */ /* 0x003fe20003800000 */
.L_x_6243:
        /* <DEDUP_REMOVED lines=8> */
.L_x_6244:
[----:B------:R-:W-:Y:S05]  /*271a0*/  BRA `(.L_x_6245) ;  /* 0xffffffb4002c7947 */ /* 0x000fea000383ffff */
.L_x_6102:
[----:B------:R-:W-:Y:S01]  /*271b0*/  BSSY B0, `(.L_x_6246) ;  /* 0x0000006000007945 */ /* 0x000fe20003800000 */
[----:B------:R-:W-:Y:S01]  /*271c0*/  PLOP3.LUT P6, PT, P6, PT, PT, 0x8, 0x0 ;  /* 0x000000000000781c */ /* 0x000fe200037ce170 */
[----:B------:R-:W-:-:S12]  /*271d0*/  IMAD.MOV.U32 R15, RZ, RZ, -0x1 ;  /* 0xffffffffff0f7424 */ /* 0x000fd800078e00ff */
[----:B0-----:R-:W-:Y:S05]  /*271e0*/  WARPSYNC.COLLECTIVE R15, `(.L_x_6247) ;  /* 0x000000000f087348 */ /* 0x001fea0003c00000 */
[----:B------:R-:W-:Y:S01]  /*271f0*/  VOTE.ANY R14, PT, P6 ;  /* 0x00000000000e7806 */ /* 0x000fe200030e0100 */
[----:B0-----:R-:W-:Y:S06]  /*27200*/  ENDCOLLECTIVE ;  /* 0x000000000000791b */ /* 0x001fec0003800000 */
.L_x_6247:
[----:B------:R-:W-:Y:S05]  /*27210*/  BSYNC B0 ;  /* 0x0000000000007941 */ /* 0x000fea0003800000 */
.L_x_6246:
[----:B------:R-:W-:Y:S01]  /*27220*/  MOV R3, R14 ;  /* 0x0000000e00037202 */ /* 0x000fe20000000f00 */
[----:B------:R-:W-:Y:S02]  /*27230*/  IMAD.MOV.U32 R13, RZ, RZ, R25 ;  /* 0x000000ffff0d7224 */ /* 0x000fe400078e0019 */
[----:B------:R-:W-:Y:S01]  /*27240*/  IMAD.MOV.U32 R11, RZ, RZ, 0x1f ;  /* 0x0000001fff0b7424 */ /* 0x000fe200078e00ff */
[----:B------:R-:W0:Y:S01]  /*27250*/  POPC R7, R3 ;  /* 0x0000000300077309 */ /* 0x000e220000000000 */
[----:B------:R-:W-:Y:S02]  /*27260*/  IMAD.MOV.U32 R15, RZ, RZ, -0x1 ;  /* 0xffffffffff0f7424 */ /* 0x000fe400078e00ff */
[----:B0-----:R-:W-:Y:S02]  /*27270*/  IMAD.MOV.U32 R12, RZ, RZ, R7 ;  /* 0x000000ffff0c7224 */ /* 0x001fe400078e0007 */
[----:B------:R-:W-:-:S07]  /*27280*/  IMAD.IADD R27, R7, 0x1, R27 ;  /* 0x00000001071b7824 */ /* 0x000fce00078e021b */
[----:B------:R-:W-:Y:S05]  /*27290*/  WARPSYNC.COLLECTIVE R15, `(.L_x_6248) ;  /* 0x000000000f087348 */ /* 0x000fea0003c00000 */
[----:B------:R0:W1:Y:S02]  /*272a0*/  SHFL.IDX P6, R14, R13, R12, R11 ;  /* 0x0000000c0d0e7389 */ /* 0x00006400000c000b */
[----:B01----:R-:W-:Y:S01]  /*272b0*/  ENDCOLLECTIVE ;  /* 0x000000000000791b */ /* 0x003fe20003800000 */
.L_x_6248:
[----:B------:R-:W-:Y:S02]  /*272c0*/  IMAD.MOV.U32 R13, RZ, RZ, R5 ;  /* 0x000000ffff0d7224 */ /* 0x000fe400078e0005 */
[----:B------:R-:W-:-:S07]  /*272d0*/  IMAD.MOV.U32 R25, RZ, RZ, R14 ;  /* 0x000000ffff197224 */ /* 0x000fce00078e000e */
[----:B------:R-:W-:Y:S05]  /*272e0*/  WARPSYNC.COLLECTIVE R15, `(.L_x_6249) ;  /* 0x000000000f087348 */ /* 0x000fea0003c00000 */
[----:B------:R0:W1:Y:S02]  /*272f0*/  SHFL.IDX P6, R14, R13, R12, R11 ;  /* 0x0000000c0d0e7389 */ /* 0x00006400000c000b */
[----:B01----:R-:W-:Y:S01]  /*27300*/  ENDCOLLECTIVE ;  /* 0x000000000000791b */ /* 0x003fe20003800000 */
.L_x_6249:
[----:B------:R-:W-:Y:S01]  /*27310*/  IMAD.MOV.U32 R5, RZ, RZ, R14 ;  /* 0x000000ffff057224 */ /* 0x000fe200078e000e */
[----:B------:R-:W-:Y:S06]  /*27320*/  BRA `(.L_x_6250) ;  /* 0xffffffb4000c7947 */ /* 0x000fec000383ffff */
.L_x_6104:
[----:B------:R-:W-:Y:S01]  /*27330*/  BSSY B0, `(.L_x_6251) ;  /* 0x0000007000007945 */ /* 0x000fe20003800000 */
[----:B------:R-:W-:Y:S02]  /*27340*/  IMAD.MOV.U32 R13, RZ, RZ, R2 ;  /* 0x000000ffff0d7224 */ /* 0x000fe400078e0002 */
[----:B------:R-:W-:Y:S02]  /*27350*/  IMAD.MOV.U32 R11, RZ, RZ, 0x1f ;  /* 0x0000001fff0b7424 */ /* 0x000fe400078e00ff */
[----:B------:R-:W-:-:S07]  /*27360*/  IMAD.MOV.U32 R15, RZ, RZ, -0x1 ;  /* 0xffffffffff0f7424 */ /* 0x000fce00078e00ff */
[----:B0123--:R-:W-:Y:S05]  /*27370*/  WARPSYNC.COLLECTIVE R15, `(.L_x_6252) ;  /* 0x000000000f087348 */ /* 0x00ffea0003c00000 */
[----:B------:R4:W0:Y:S02]  /*27380*/  SHFL.IDX P6, R14, R13, R12, R11 ;  /* 0x0000000c0d0e7389 */ /* 0x00082400000c000b */
[----:B01234-:R-:W-:Y:S01]  /*27390*/  ENDCOLLECTIVE ;  /* 0x000000000000791b */ /* 0x01ffe20003800000 */
.L_x_6252:
[----:B------:R-:W-:Y:S05]  /*273a0*/  BSYNC B0 ;  /* 0x0000000000007941 */ /* 0x000fea0003800000 */
.L_x_6251:
[----:B------:R-:W-:Y:S01]  /*273b0*/  IMAD.MOV.U32 R24, RZ, RZ, R14 ;  /* 0x000000ffff187224 */ /* 0x000fe200078e000e */
[----:B------:R-:W-:Y:S06]  /*273c0*/  BRA `(.L_x_6103) ;  /* 0xffffffb000fc7947 */ /* 0x000fec000383ffff */
.L_x_6110:
[----:B0-----:R0:W1:Y:S02]  /*273d0*/  SYNCS.PHASECHK.TRANS64.TRYWAIT P0, [R7+URZ+0x28c20], R0 ;  /* 0x028c2000070075a7 */ /* 0x001064000800017f */
[----:B-1----:R-:W-:Y:S05]  /*273e0*/  @!P0 NANOSLEEP.SYNCS 0x989680 ;  /* 0x009896800000895d */ /* 0x002fea0003900000 */
[----:B------:R-:W1:Y:S02]  /*273f0*/  @!P0 SYNCS.PHASECHK.TRANS64 P0, [R7+URZ+0x28c20], R0 ;  /* 0x028c2000070085a7 */ /* 0x000e64000800007f */
[----:B-1----:R-:W-:Y:S05]  /*27400*/  @!P0 BRA `(.L_x_6110) ;  /* 0xfffffffc00f08947 */ /* 0x002fea000383ffff */
[----:B------:R-:W-:Y:S05]  /*27410*/  BRA `(.L_x_6253) ;  /* 0xffffffbc00547947 */ /* 0x000fea000383ffff */
.L_x_6111:
        /* <DEDUP_REMOVED lines=11> */
.L_x_6255:
[----:B------:R-:W-:Y:S05]  /*274d0*/  BSYNC B0 ;  /* 0x0000000000007941 */ /* 0x000fea0003800000 */
.L_x_6254:
[----:B------:R-:W-:Y:S05]  /*274e0*/  BRA `(.L_x_6256) ;  /* 0xffffffbc003c7947 */ /* 0x000fea000383ffff */
.L_x_6112:
[----:B------:R-:W-:Y:S01]  /*274f0*/  BSSY B0, `(.L_x_6257) ;  /* 0x0000006000007945 */ /* 0x000fe20003800000 */
[----:B------:R-:W-:-:S07]  /*27500*/  IMAD.MOV.U32 R15, RZ, RZ, -0x1 ;  /* 0xffffffffff0f7424 */ /* 0x000fce00078e00ff */
[----:B0-234-:R-:W-:Y:S05]  /*27510*/  WARPSYNC.COLLECTIVE R15, `(.L_x_6258) ;  /* 0x000000000f0c7348 */ /* 0x01dfea0003c00000 */
[----:B------:R-:W-:Y:S02]  /*27520*/  ELECT P6, UR62, PT ;  /* 0x00000000003e782f */ /* 0x000fe400038c0000 */
[----:B------:R-:W-:Y:S01]  /*27530*/  MOV R14, UR62 ;  /* 0x0000003e000e7c02 */ /* 0x000fe20008000f00 */
[----:B0-234-:R-:W-:Y:S10]  /*27540*/  ENDCOLLECTIVE ;  /* 0x000000000000791b */ /* 0x01dff40003800000 */
.L_x_6258:
[----:B------:R-:W-:Y:S05]  /*27550*/  BSYNC B0 ;  /* 0x0000000000007941 */ /* 0x000fea0003800000 */
.L_x_6257:
[----:B------:R-:W-:Y:S05]  /*27560*/  BRA `(.L_x_6259) ;  /* 0xffffffbc00307947 */ /* 0x000fea000383ffff */
.L_x_6114:
[----:B0-----:R0:W1:Y:S02]  /*27570*/  SYNCS.PHASECHK.TRANS64.TRYWAIT P1, [R5+URZ+0x28c40], R0 ;  /* 0x028c4000050075a7 */ /* 0x001064000802017f */
[----:B-1----:R-:W-:Y:S05]  /*27580*/  @!P1 NANOSLEEP.SYNCS 0x989680 ;  /* 0x009896800000995d */ /* 0x002fea0003900000 */
[----:B------:R-:W1:Y:S02]  /*27590*/  @!P1 SYNCS.PHASECHK.TRANS64 P1, [R5+URZ+0x28c40], R0 ;  /* 0x028c4000050095a7 */ /* 0x000e64000802007f */
[----:B-1----:R-:W-:Y:S05]  /*275a0*/  @!P1 BRA `(.L_x_6114) ;  /* 0xfffffffc00f09947 */ /* 0x002fea000383ffff */
[----:B------:R-:W-:Y:S05]  /*275b0*/  BRA `(.L_x_6260) ;  /* 0xffffffbc00507947 */ /* 0x000fea000383ffff */
.L_x_6116:
[----:B-1----:R1:W0:Y:S02]  /*275c0*/  SYNCS.PHASECHK.TRANS64.TRYWAIT P1, [R3+URZ+0x28c40], R2 ;  /* 0x028c4002030075a7 */ /* 0x002224000802017f */
[----:B0-----:R-:W-:Y:S05]  /*275d0*/  @!P1 NANOSLEEP.SYNCS 0x989680 ;  /* 0x009896800000995d */ /* 0x001fea0003900000 */
[----:B------:R-:W0:Y:S02]  /*275e0*/  @!P1 SYNCS.PHASECHK.TRANS64 P1, [R3+URZ+0x28c40], R2 ;  /* 0x028c4002030095a7 */ /* 0x000e24000802007f */
[----:B0-----:R-:W-:Y:S05]  /*275f0*/  @!P1 BRA `(.L_x_6116) ;  /* 0xfffffffc00f09947 */ /* 0x001fea000383ffff */
[----:B------:R-:W-:Y:S05]  /*27600*/  BRA `(.L_x_6261) ;  /* 0xffffffbc005c7947 */ /* 0x000fea000383ffff */
.L_x_6118:
[----:B------:R0:W0:Y:S02]  /*27610*/  SYNCS.PHASECHK.TRANS64.TRYWAIT P1, [R5+URZ+0x28c60], R0 ;  /* 0x028c6000050075a7 */ /* 0x000024000802017f */
[----:B0-----:R-:W-:Y:S05]  /*27620*/  @!P1 NANOSLEEP.SYNCS 0x989680 ;  /* 0x009896800000995d */ /* 0x001fea0003900000 */
[----:B------:R-:W0:Y:S02]  /*27630*/  @!P1 SYNCS.PHASECHK.TRANS64 P1, [R5+URZ+0x28c60], R0 ;  /* 0x028c6000050095a7 */ /* 0x000e24000802007f */
[----:B0-----:R-:W-:Y:S05]  /*27640*/  @!P1 BRA `(.L_x_6118) ;  /* 0xfffffffc00f09947 */ /* 0x001fea000383ffff */
[----:B------:R-:W-:Y:S05]  /*27650*/  BRA `(.L_x_6262) ;  /* 0xffffffbc00587947 */ /* 0x000fea000383ffff */
.L_x_6263:
        /* <DEDUP_REMOVED lines=10> */
.L_x_15751:


//--------------------- .text._ZN7cutlass13device_kernelIN5flash11enable_sm90INS1_16FlashAttnFwdSm90INS1_25CollectiveMainloopFwdSm90ILi2EN4cute5tupleIJNS5_1CILi1EEES8_S8_EEENS6_IJNS7_ILi64EEESA_SA_EEELi512ENS_6half_tEfNS_4arch4Sm90ELb0ELb1ELb1ELb1ELb1ELb0ELb1ELb0ELb0ELb1ELb1ELb0EEENS1_21CollectiveEpilogueFwdINS6_IJSA_NS7_ILi512EEESA_EEES9_SC_SE_Li256ELb1ELb1ELb1ELb0EEENS1_36VarlenDynamicPersistentTileSchedulerILi64ELi64ELi256ELi128ELb1ELb1ELb1ELb1ELb0ELb1EEEEEEEEEvNT_6ParamsE --------------------------
	.section	.text._ZN7cutlass13device_kernelIN5flash11enable_sm90INS1_16FlashAttnFwdSm90INS1_25CollectiveMainloopFwdSm90ILi2EN4cute5tupleIJNS5_1CILi1EEES8_S8_EEENS6_IJNS7_ILi64EEESA_SA_EEELi512ENS_6half_tEfNS_4arch4Sm90ELb0ELb1ELb1ELb1ELb1ELb0ELb1ELb0ELb0ELb1ELb1ELb0EEENS1_21CollectiveEpilogueFwdINS6_IJSA_NS7_ILi512EEESA_EEES9_SC_SE_Li256ELb1ELb1ELb1ELb0EEENS1_36VarlenDynamicPersistentTileSchedulerILi64ELi64ELi256ELi128ELb1ELb1ELb1ELb1ELb0ELb1EEEEEEEEEvNT_6ParamsE,"ax",@progbits
	.align	128
.text._ZN7cutlass13device_kernelIN5flash11enable_sm90INS1_16FlashAttnFwdSm90INS1_25CollectiveMainloopFwdSm90ILi2EN4cute5tupleIJNS5_1CILi1EEES8_S8_EEENS6_IJNS7_ILi64EEESA_SA_EEELi512ENS_6half_tEfNS_4arch4Sm90ELb0ELb1ELb1ELb1ELb1ELb0ELb1ELb0ELb0ELb1ELb1ELb0EEENS1_21CollectiveEpilogueFwdINS6_IJSA_NS7_ILi512EEESA_EEES9_SC_SE_Li256ELb1ELb1ELb1ELb0EEENS1_36VarlenDynamicPersistentTileSchedulerILi64ELi64ELi256ELi128ELb1ELb1ELb1ELb1ELb0ELb1EEEEEEEEEvNT_6ParamsE:
        .type           _ZN7cutlass13device_kernelIN5flash11enable_sm90INS1_16FlashAttnFwdSm90INS1_25CollectiveMainloopFwdSm90ILi2EN4cute5tupleIJNS5_1CILi1EEES8_S8_EEENS6_IJNS7_ILi64EEESA_SA_EEELi512ENS_6half_tEfNS_4arch4Sm90ELb0ELb1ELb1ELb1ELb1ELb0ELb1ELb0ELb0ELb1ELb1ELb0EEENS1_21CollectiveEpilogueFwdINS6_IJSA_NS7_ILi512EEESA_EEES9_SC_SE_Li256ELb1ELb1ELb1ELb0EEENS1_36VarlenDynamicPersistentTileSchedulerILi64ELi64ELi256ELi128ELb1ELb1ELb1ELb1ELb0ELb1EEEEEEEEEvNT_6ParamsE,@function
        .size           _ZN7cutlass13device_kernelIN5flash11enable_sm90INS1_16FlashAttnFwdSm90INS1_25CollectiveMainloopFwdSm90ILi2EN4cute5tupleIJNS5_1CILi1EEES8_S8_EEENS6_IJNS7_ILi64EEESA_SA_EEELi512ENS_6half_tEfNS_4arch4Sm90ELb0ELb1ELb1ELb1ELb1ELb0ELb1ELb0ELb0ELb1ELb1ELb0EEENS1_21CollectiveEpilogueFwdINS6_IJSA_NS7_ILi512EEESA_EEES9_SC_SE_Li256ELb1ELb1ELb1ELb0EEENS1_36VarlenDynamicPersistentTileSchedulerILi64ELi64ELi256ELi128ELb1ELb1ELb1ELb1ELb0ELb1EEEEEEEEEvNT_6ParamsE,(.L_x_15752 - _ZN7cutlass13device_kernelIN5flash11enable_sm90INS1_16FlashAttnFwdSm90INS1_25CollectiveMainloopFwdSm90ILi2EN4cute5tupleIJNS5_1CILi1EEES8_S8_EEENS6_IJNS7_ILi64EEESA_SA_EEELi512ENS_6half_tEfNS_4arch4Sm90ELb0ELb1ELb1ELb1ELb1ELb0ELb1ELb0ELb0ELb1ELb1ELb0EEENS1_21CollectiveEpilogueFwdINS6_IJSA_NS7_ILi512EEESA_EEES9_SC_SE_Li256ELb1ELb1ELb1ELb0EEENS1_36VarlenDynamicPersistentTileSchedulerILi64ELi64ELi256ELi128ELb1ELb1ELb1ELb1ELb0ELb1EEEEEEEEEvNT_6ParamsE)
        .other          _ZN7cutlass13device_kernelIN5flash11enable_sm90INS1_16FlashAttnFwdSm90INS1_25CollectiveMainloopFwdSm90ILi2EN4cute5tupleIJNS5_1CILi1EEES8_S8_EEENS6_IJNS7_ILi64EEESA_SA_EEELi512ENS_6half_tEfNS_4arch4Sm90ELb0ELb1ELb1ELb1ELb1ELb0ELb1ELb0ELb0ELb1ELb1ELb0EEENS1_21CollectiveEpilogueFwdINS6_IJSA_NS7_ILi512EEESA_EEES9_SC_SE_Li256ELb1ELb1ELb1ELb0EEENS1_36VarlenDynamicPersistentTileSchedulerILi64ELi64ELi256ELi128ELb1ELb1ELb1ELb1ELb0ELb1EEEEEEEEEvNT_6ParamsE,@"STO_CUDA_ENTRY STV_DEFAULT"
_ZN7cutlass13device_kernelIN5flash11enable_sm90INS1_16FlashAttnFwdSm90INS1_25CollectiveMainloopFwdSm90ILi2EN4cute5tupleIJNS5_1CILi1EEES8_S8_EEENS6_IJNS7_ILi64EEESA_SA_EEELi512ENS_6half_tEfNS_4arch4Sm90ELb0ELb1ELb1ELb1ELb1ELb0ELb1ELb0ELb0ELb1ELb1ELb0EEENS1_21CollectiveEpilogueFwdINS6_IJSA_NS7_ILi512EEESA_EEES9_SC_SE_Li256ELb1ELb1ELb1ELb0EEENS1_36VarlenDynamicPersistentTileSchedulerILi64ELi64ELi256ELi128ELb1ELb1ELb1ELb1ELb0ELb1EEEEEEEEEvNT_6ParamsE:
        /* <DEDUP_REMOVED lines=43> */
.L_x_6264:
        /* <DEDUP_REMOVED lines=22> */
.L_x_6265:
        /* <DEDUP_REMOVED lines=18> */
.L_x_6266:
        /* <DEDUP_REMOVED lines=22> */
.L_x_6267:
        /* <DEDUP_REMOVED lines=23> */
.L_x_6268:
[----:B------:R-:W-:Y:S01]  /*0800*/  UISETP.NE.AND UP0, UPT, UR58, URZ, UPT ;  /* 0x0000003f3a00728c */ /* 0x000fe2000bf05270 */
[----:B------:R-:W-:Y:S01]  /*0810*/  NOP ;  /* 0x0000000000007918 */ /* 0x000fe20000000000 */
[----:B0-----:R-:W-:Y:S01]  /*0820*/  ULDC UR5, c[0x0][0x20] ;  /* 0x0000080000057ab9 */ /* 0x001fe20000000800 */
[----:B------:R-:W-:Y:S01]  /*0830*/  UMOV UR4, 0x1 ;  /* 0x0000000100047882 */ /* 0x000fe20000000000 */
[----:B-1234-:R-:W-:Y:S01]  /*0840*/  BAR.SYNC.DEFER_BLOCKING 0x0 ;  /* 0x0000000000007b1d */ /* 0x01efe20000010000 */
[----:B------:R-:W-:Y:S01]  /*0850*/  IADD3 R2, P0, R1, UR5, RZ ;  /* 0x0000000501027c10 */ /* 0x000fe2000ff1e0ff */
[----:B------:R-:W-:Y:S01]  /*0860*/  USEL UR5, UR4, 0x2, !UP0 ;  /* 0x0000000204057887 */ /* 0x000fe2000c000000 */
[----:B------:R-:W-:-:S03]  /*0870*/  PLOP3.LUT P1, PT, PT, PT, UP0, 0x40, 0x0 ;  /* 0x000000000000781c */ /* 0x000fc60003f2e808 */
[----:B------:R-:W-:Y:S01]  /*0880*/  ULDC UR4, c[0x0][0x24] ;  /* 0x0000090000047ab9 */ /* 0x000fe20000000800 */
[----:B------:R-:W-:Y:S01]  /*0890*/  ULDC.64 UR36, c[0x0][0x208] ;  /* 0x0000820000247ab9 */ /* 0x000fe20000000a00 */
[----:B------:R-:W-:Y:S02]  /*08a0*/  IMAD.U32 R3, RZ, RZ, UR5 ;  /* 0x00000005ff037e24 */ /* 0x000fe4000f8e00ff */
[----:B------:R-:W-:-:S03]  /*08b0*/  IMAD.X R18, RZ, RZ, UR4, P0 ;  /* 0x00000004ff127e24 */ /* 0x000fc600080e06ff */
[----:B------:R0:W-:Y:S03]  /*08c0*/  STL [R1+0x454], R3 ;  /* 0x0004540301007387 */ /* 0x0001e60000100800 */
[----:B------:R-:W-:Y:S05]  /*08d0*/  @P1 BRA `(.L_x_6269) ;  /* 0x0000027000d81947 */ /* 0x000fea0003800000 */
.L_x_6270:
[----:B------:R-:W-:-:S08]  /*08e0*/  NOP ;  /* 0x0000000000007918 */ /* 0x000fd00000000000 */
[----:B------:R-:W1:Y:S02]  /*08f0*/  USETMAXREG.TRY_ALLOC.CTAPOOL UP0, 0xe8 ;  /* 0x000000e8000079c8 */ /* 0x000e640008000600 */
[----:B-1----:R-:W-:-:S13]  /*0900*/  PLOP3.LUT P0, PT, PT, PT, UP0, 0x80, 0x0 ;  /* 0x000000000000781c */ /* 0x002fda0003f0f008 */
[----:B------:R-:W-:Y:S05]  /*0910*/  @!P0 BRA `(.L_x_6270) ;  /* 0xfffffffc00f08947 */ /* 0x000fea000383ffff */
[----:B0-----:R-:W0:Y:S01]  /*0920*/  S2R R3, SR_TID.X ;  /* 0x0000000000037919 */ /* 0x001e220000002100 */
[----:B------:R-:W1:Y:S01]  /*0930*/  S2UR UR21, SR_CgaCtaId ;  /* 0x00000000001579c3 */ /* 0x000e620000008800 */
[----:B------:R-:W-:Y:S01]  /*0940*/  UMOV UR44, 0x400 ;  /* 0x00000400002c7882 */ /* 0x000fe20000000000 */
[----:B------:R-:W-:Y:S01]  /*0950*/  ULDC UR4, c[0x0][0xd3c] ;  /* 0x00034f0000047ab9 */ /* 0x000fe20000000800 */
[----:B------:R-:W-:Y:S04]  /*0960*/  STL.64 [R1+0x1c8], RZ ;  /* 0x0001c8ff01007387 */ /* 0x000fe80000100a00 */
[----:B------:R-:W-:Y:S04]  /*0970*/  STL [R1+0x1d0], RZ ;  /* 0x0001d0ff01007387 */ /* 0x000fe80000100800 */
[----:B------:R-:W-:Y:S01]  /*0980*/  STL [R1+0x1d4], RZ ;  /* 0x0001d4ff01007387 */ /* 0x000fe20000100800 */
[----:B-1----:R-:W-:Y:S01]  /*0990*/  ULEA UR44, UR21, UR44, 0x18 ;  /* 0x0000002c152c7291 */ /* 0x002fe2000f8ec03f */
[----:B0-----:R-:W-:-:S04]  /*09a0*/  LOP3.LUT R0, R3, 0xffffff80, RZ, 0xc0, !PT ;  /* 0xffffff8003007812 */ /* 0x001fc800078ec0ff */
[----:B------:R-:W-:-:S13]  /*09b0*/  ISETP.NE.AND P0, PT, R0, 0x80, PT ;  /* 0x000000800000780c */ /* 0x000fda0003f05270 */
[----:B------:R-:W-:Y:S06]  /*09c0*/  @!P0 BAR.ARV 0x8, 0x100 ;  /* 0x0204000000008b1d */ /* 0x000fec0000002000 */
[----:B------:R-:W-:-:S13]  /*09d0*/  ISETP.GE.U32.AND P0, PT, R3, 0x100, PT ;  /* 0x000001000300780c */ /* 0x000fda0003f06070 */
        /* <DEDUP_REMOVED lines=8> */
[----:B------:R-:W0:Y:S01]  /*0a60*/  S2UR UR4, SR_SWINHI ;  /* 0x00000000000479c3 */ /* 0x000e220000002f00 */
[----:B------:R-:W-:Y:S02]  /*0a70*/  R2UR UR7, R6 ;  /* 0x00000000060772ca */ /* 0x000fe400000e0000 */
[----:B------:R-:W-:Y:S02]  /*0a80*/  SHF.R.S32.HI R3, RZ, 0x1f, R0 ;  /* 0x0000001fff037819 */ /* 0x000fe40000011400 */
[----:B------:R-:W-:Y:S02]  /*0a90*/  R2UR UR5, R5 ;  /* 0x00000000050572ca */ /* 0x000fe400000e0000 */
[CC--:B------:R-:W-:Y:S02]  /*0aa0*/  LEA.HI R7, R3.reuse, R0.reuse, RZ, 0x7 ;  /* 0x0000000003077211 */ /* 0x0c0fe400078f38ff */
[----:B------:R-:W-:-:S02]  /*0ab0*/  LEA.HI R4, R3, R0, RZ, 0x4 ;  /* 0x0000000003047211 */ /* 0x000fc400078f20ff */
[CC--:B------:R-:W-:Y:S02]  /*0ac0*/  LEA.HI R207, R3.reuse, R0.reuse, RZ, 0x3 ;  /* 0x0000000003cf7211 */ /* 0x0c0fe400078f18ff */
[-C--:B------:R-:W-:Y:S02]  /*0ad0*/  LEA.HI R6, R3, R0.reuse, RZ, 0x2 ;  /* 0x0000000003067211 */ /* 0x080fe400078f10ff */
[----:B------:R-:W-:Y:S02]  /*0ae0*/  LOP3.LUT R9, R7, 0xffffff80, RZ, 0xc0, !PT ;  /* 0xffffff8007097812 */ /* 0x000fe400078ec0ff */
[----:B------:R-:W-:Y:S02]  /*0af0*/  LEA.HI R5, R3, R0, RZ, 0x5 ;  /* 0x0000000003057211 */ /* 0x000fe400078f28ff */
[----:B------:R-:W-:Y:S01]  /*0b00*/  LOP3.LUT R3, R4, 0xfffffff0, RZ, 0xc0, !PT ;  /* 0xfffffff004037812 */ /* 0x000fe200078ec0ff */
[----:B------:R-:W-:Y:S01]  /*0b10*/  IMAD.IADD R9, R0, 0x1, -R9 ;  /* 0x0000000100097824 */ /* 0x000fe200078e0a09 */
[----:B------:R-:W-:-:S02]  /*0b20*/  LOP3.LUT R157, R207, 0xfffffff8, RZ, 0xc0, !PT ;  /* 0xfffffff8cf9d7812 */ /* 0x000fc400078ec0ff */
[----:B------:R-:W-:Y:S01]  /*0b30*/  LOP3.LUT R11, R6, 0xfffffffc, RZ, 0xc0, !PT ;  /* 0xfffffffc060b7812 */ /* 0x000fe200078ec0ff */
[C---:B------:R-:W-:Y:S01]  /*0b40*/  IMAD.IADD R12, R0.reuse, 0x1, -R3 ;  /* 0x00000001000c7824 */ /* 0x040fe200078e0a03 */
[----:B------:R-:W-:Y:S01]  /*0b50*/  SHF.R.S32.HI R208, RZ, 0x7, R7 ;  /* 0x00000007ffd07819 */ /* 0x000fe20000011407 */
[C---:B------:R-:W-:Y:S01]  /*0b60*/  IMAD.IADD R157, R0.reuse, 0x1, -R157 ;  /* 0x00000001009d7824 */ /* 0x040fe200078e0a9d */
[----:B------:R-:W-:Y:S01]  /*0b70*/  SHF.R.S32.HI R13, RZ, 0x5, R5 ;  /* 0x00000005ff0d7819 */ /* 0x000fe20000011405 */
[----:B------:R-:W-:Y:S01]  /*0b80*/  IMAD.IADD R10, R0, 0x1, -R11 ;  /* 0x00000001000a7824 */ /* 0x000fe200078e0a0b */
[----:B------:R-:W-:Y:S01]  /*0b90*/  SHF.R.S32.HI R0, RZ, 0x1f, R9 ;  /* 0x0000001fff007819 */ /* 0x000fe20000011409 */
[----:B------:R-:W-:Y:S01]  /*0ba0*/  UMOV UR38, UR44 ;  /* 0x0000002c00267c82 */ /* 0x000fe20008000000 */
[----:B0-----:R-:W-:Y:S01]  /*0bb0*/  UMOV UR39, UR4 ;  /* 0x0000000400277c82 */ /* 0x001fe20008000000 */
[----:B------:R-:W-:Y:S01]  /*0bc0*/  SHF.R.S32.HI R5, RZ, 0x1f, R5 ;  /* 0x0000001fff057819 */ /* 0x000fe20000011405 */
[----:B------:R-:W-:Y:S01]  /*0bd0*/  IMAD.SHL.U32 R19, R157, 0x8, RZ ;  /* 0x000000089d137824 */ /* 0x000fe200078e00ff */
[----:B------:R-:W-:Y:S01]  /*0be0*/  LEA.HI R6, R0, R9, RZ, 0x2 ;  /* 0x0000000900067211 */ /* 0x000fe200078f10ff */
[----:B------:R-:W-:Y:S01]  /*0bf0*/  IMAD.U32 R14, RZ, RZ, UR38 ;  /* 0x00000026ff0e7e24 */ /* 0x000fe2000f8e00ff */
[----:B------:R-:W-:Y:S01]  /*0c00*/  LEA.HI R7, R7, R208, RZ, 0x1 ;  /* 0x000000d007077211 */ /* 0x000fe200078f08ff */
[----:B------:R-:W-:Y:S01]  /*0c10*/  IMAD.U32 R15, RZ, RZ, UR39 ;  /* 0x00000027ff0f7e24 */ /* 0x000fe2000f8e00ff */
[----:B------:R-:W-:Y:S01]  /*0c20*/  SHF.R.S32.HI R3, RZ, 0x4, R4 ;  /* 0x00000004ff037819 */ /* 0x000fe20000011404 */
[C---:B------:R-:W-:Y:S01]  /*0c30*/  VIADD R155, R19.reuse, 0x80 ;  /* 0x00000080139b7836 */ /* 0x040fe20000000000 */
[--C-:B------:R-:W-:Y:S01]  /*0c40*/  SHF.R.S32.HI R8, RZ, 0x2, R6.reuse ;  /* 0x00000002ff087819 */ /* 0x100fe20000011406 */
[----:B------:R0:W-:Y:S01]  /*0c50*/  STL [R1+0x458], R12 ;  /* 0x0004580c01007387 */ /* 0x0001e20000100800 */
[----:B------:R-:W-:Y:S01]  /*0c60*/  SHF.R.S32.HI R11, RZ, 0x1f, R6 ;  /* 0x0000001fff0b7819 */ /* 0x000fe20000011406 */
[----:B------:R-:W-:Y:S01]  /*0c70*/  VIADD R156, R19, 0x40 ;  /* 0x00000040139c7836 */ /* 0x000fe20000000000 */
[----:B------:R-:W-:Y:S01]  /*0c80*/  LEA.HI R5, R5, R13, RZ, 0x2 ;  /* 0x0000000d05057211 */ /* 0x000fe200078f10ff */
[----:B------:R-:W-:Y:S01]  /*0c90*/  STL.64 [R1+0x440], R14 ;  /* 0x0004400e01007387 */ /* 0x000fe20000100a00 */
[----:B------:R-:W-:Y:S01]  /*0ca0*/  LOP3.LUT R7, R7, 0xfffffe, RZ, 0xc0, !PT ;  /* 0x00fffffe07077812 */ /* 0x000fe200078ec0ff */
[C---:B------:R-:W-:Y:S01]  /*0cb0*/  VIADD R154, R19.reuse, 0xc0 ;  /* 0x000000c0139a7836 */ /* 0x040fe20000000000 */
[----:B------:R-:W-:Y:S01]  /*0cc0*/  LEA.HI R4, R4, R3, RZ, 0x1 ;  /* 0x0000000304047211 */ /* 0x000fe200078f08ff */
[----:B------:R-:W-:Y:S01]  /*0cd0*/  VIADD R210, R19, 0x180 ;  /* 0x0000018013d27836 */ /* 0x000fe20000000000 */
[----:B------:R-:W-:Y:S01]  /*0ce0*/  LEA.HI R11, R11, R8, RZ, 0x3 ;  /* 0x000000080b0b7211 */ /* 0x000fe200078f18ff */
[C---:B------:R-:W-:Y:S01]  /*0cf0*/  IMAD.IADD R7, R208.reuse, 0x1, -R7 ;  /* 0x00000001d0077824 */ /* 0x040fe200078e0a07 */
[----:B------:R-:W-:Y:S01]  /*0d00*/  LOP3.LUT R5, R5, 0x3ffffc, RZ, 0xc0, !PT ;  /* 0x003ffffc05057812 */ /* 0x000fe200078ec0ff */
[----:B0-----:R-:W-:Y:S01]  /*0d10*/  IMAD R12, R208, 0x100, R12 ;  /* 0x00000100d00c7824 */ /* 0x001fe200078e020c */
[----:B------:R-:W-:Y:S01]  /*0d20*/  LOP3.LUT R4, R4, 0x1ffffffe, RZ, 0xc0, !PT ;  /* 0x1ffffffe04047812 */ /* 0x000fe200078ec0ff */
[----:B------:R-:W-:Y:S01]  /*0d30*/  VIADD R152, R19, 0x140 ;  /* 0x0000014013987836 */ /* 0x000fe20000000000 */
[----:B------:R-:W-:Y:S01]  /*0d40*/  LOP3.LUT R11, R11, 0xfffffff8, RZ, 0xc0, !PT ;  /* 0xfffffff80b0b7812 */ /* 0x000fe200078ec0ff */
[----:B------:R-:W-:Y:S01]  /*0d50*/  IMAD.IADD R5, R13, 0x1, -R5 ;  /* 0x000000010d057824 */ /* 0x000fe200078e0a05 */
[----:B------:R-:W-:Y:S01]  /*0d60*/  LEA.HI R0, R0, R9, RZ, 0x5 ;  /* 0x0000000900007211 */ /* 0x000fe200078f28ff */
[----:B------:R-:W-:Y:S01]  /*0d70*/  IMAD.SHL.U32 R13, R7, 0x100, RZ ;  /* 0x00000100070d7824 */ /* 0x000fe200078e00ff */
[----:B------:R-:W-:Y:S01]  /*0d80*/  LOP3.LUT R6, R6, 0x7ffffffc, RZ, 0xc0, !PT ;  /* 0x7ffffffc06067812 */ /* 0x000fe200078ec0ff */
[----:B------:R-:W-:Y:S01]  /*0d90*/  IMAD.IADD R4, R3, 0x1, -R4 ;  /* 0x0000000103047824 */ /* 0x000fe200078e0a04 */
[----:B------:R-:W-:Y:S01]  /*0da0*/  SHF.R.S32.HI R0, RZ, 0x5, R0 ;  /* 0x00000005ff007819 */ /* 0x000fe20000011400 */
[----:B------:R-:W-:Y:S01]  /*0db0*/  IMAD.IADD R11, R8, 0x1, -R11 ;  /* 0x00000001080b7824 */ /* 0x000fe200078e0a0b */
[----:B------:R-:W-:Y:S01]  /*0dc0*/  LEA.HI R3, R10, R10, RZ, 0x1 ;  /* 0x0000000a0a037211 */ /* 0x000fe200078f08ff */
[----:B------:R-:W-:Y:S01]  /*0dd0*/  IMAD.IADD R6, R9, 0x1, -R6 ;  /* 0x0000000109067824 */ /* 0x000fe200078e0a06 */
[----:B------:R-:W-:Y:S01]  /*0de0*/  STL [R1+0x448], R13 ;  /* 0x0004480d01007387 */ /* 0x000fe20000100800 */
[----:B------:R-:W-:Y:S01]  /*0df0*/  IMAD R22, R0, 0x10, R11 ;  /* 0x0000001000167824 */ /* 0x000fe200078e020b */
[----:B------:R-:W-:Y:S01]  /*0e00*/  LOP3.LUT R3, R3, 0x1ffffffe, RZ, 0xc0, !PT ;  /* 0x1ffffffe03037812 */ /* 0x000fe200078ec0ff */
[----:B------:R-:W-:Y:S01]  /*0e10*/  IMAD.SHL.U32 R16, R4, 0x8, RZ ;  /* 0x0000000804107824 */ /* 0x000fe200078e00ff */
[----:B------:R-:W-:Y:S01]  /*0e20*/  SHF.R.S32.HI R0, RZ, 0x1f, R155 ;  /* 0x0000001fff007819 */ /* 0x000fe2000001149b */
[----:B------:R-:W-:Y:S01]  /*0e30*/  IMAD.SHL.U32 R0, R6, 0x2, RZ ;  /* 0x0000000206007824 */ /* 0x000fe200078e00ff */
[----:B------:R-:W-:Y:S01]  /*0e40*/  SHF.R.S32.HI R4, RZ, 0x1f, R156 ;  /* 0x0000001fff047819 */ /* 0x000fe2000001149c */
[----:B------:R-:W-:Y:S01]  /*0e50*/  IMAD.IADD R3, R10, 0x1, -R3 ;  /* 0x000000010a037824 */ /* 0x000fe200078e0a03 */
[----:B------:R-:W-:Y:S01]  /*0e60*/  SHF.R.S32.HI R4, RZ, 0x1f, R154 ;  /* 0x0000001fff047819 */ /* 0x000fe2000001149a */
[----:B------:R-:W-:Y:S01]  /*0e70*/  IMAD.IADD R23, R0, 0x1, R13 ;  /* 0x0000000100177824 */ /* 0x000fe200078e020d */
[----:B------:R0:W-:Y:S01]  /*0e80*/  STL [R1+0x44c], R0 ;  /* 0x00044c0001007387 */ /* 0x0001e20000100800 */
[----:B------:R-:W-:Y:S01]  /*0e90*/  VIADD R209, R19, 0x1c0 ;  /* 0x000001c013d17836 */ /* 0x000fe20000000000 */
[----:B------:R-:W-:Y:S01]  /*0ea0*/  SHF.R.S32.HI R4, RZ, 0x1f, R152 ;  /* 0x0000001fff047819 */ /* 0x000fe20000011498 */
[----:B------:R-:W-:Y:S01]  /*0eb0*/  VIADD R206, R23, 0x8 ;  /* 0x0000000817ce7836 */ /* 0x000fe20000000000 */
[----:B------:R-:W-:Y:S01]  /*0ec0*/  STL [R1+0x450], R16 ;  /* 0x0004501001007387 */ /* 0x000fe20000100800 */
[----:B------:R-:W-:Y:S01]  /*0ed0*/  IMAD R3, R3, 0x8, R22 ;  /* 0x0000000803037824 */ /* 0x000fe200078e0216 */
[----:B------:R-:W-:Y:S01]  /*0ee0*/  SHF.R.S32.HI R4, RZ, 0x1f, R209 ;  /* 0x0000001fff047819 */ /* 0x000fe200000114d1 */
[----:B------:R-:W-:Y:S01]  /*0ef0*/  IMAD R5, R5, 0x10, R12 ;  /* 0x0000001005057824 */ /* 0x000fe200078e020c */
        /* <DEDUP_REMOVED lines=18> */
[----:B0-----:R-:W-:Y:S01]  /*1020*/  SHF.R.S32.HI R3, RZ, 0x1f, R204 ;  /* 0x0000001fff037819 */ /* 0x001fe200000114cc */
        /* <DEDUP_REMOVED lines=44> */
[----:B------:R-:W-:Y:S01]  /*12f0*/  IMAD.U32 R16, R5, 0x40, R16 ;  /* 0x0000004005107824 */ /* 0x000fe200078e0010 */
[----:B------:R-:W-:-:S02]  /*1300*/  SHF.R.S32.HI R215, RZ, 0x1f, R177 ;  /* 0x0000001fffd77819 */ /* 0x000fc400000114b1 */
[----:B------:R-:W-:Y:S01]  /*1310*/  SHF.R.S32.HI R214, RZ, 0x1f, R176 ;  /* 0x0000001fffd67819 */ /* 0x000fe200000114b0 */
[----:B------:R-:W-:Y:S01]  /*1320*/  IMAD.WIDE R16, R16, 0x2, R14 ;  /* 0x0000000210107825 */ /* 0x000fe200078e020e */
[----:B------:R-:W-:Y:S02]  /*1330*/  SHF.R.S32.HI R213, RZ, 0x1f, R159 ;  /* 0x0000001fffd57819 */ /* 0x000fe4000001149f */
[----:B------:R-:W-:-:S07]  /*1340*/  SHF.R.S32.HI R212, RZ, 0x1f, R158 ;  /* 0x0000001fffd47819 */ /* 0x000fce000001149e */
.L_x_6418:
[----:B------:R-:W-:Y:S01]  /*1350*/  ULDC.64 UR8, c[0x0][0xb20] ;  /* 0x0002c80000087ab9 */ /* 0x000fe20000000a00 */
[----:B------:R-:W-:Y:S02]  /*1360*/  ULOP3.LUT UR61, UR7, 0xff0000, URZ, 0xc0, !UPT ;  /* 0x00ff0000073d7892 */ /* 0x000fe4000f8ec03f */
[----:B------:R-:W-:Y:S01]  /*1370*/  UISETP.NE.U32.AND UP0, UPT, UR8, URZ, UPT ;  /* 0x0000003f0800728c */ /* 0x000fe2000bf05070 */
[----:B------:R-:W-:-:S03]  /*1380*/  ULDC UR48, c[0x0][0x2f0] ;  /* 0x0000bc0000307ab9 */ /* 0x000fc60000000800 */
        /* <DEDUP_REMOVED lines=9> */
[----:B0-23--:R-:W-:Y:S02]  /*1420*/  IMAD.U32 R4, RZ, RZ, UR8 ;  /* 0x00000008ff047e24 */ /* 0x00dfe4000f8e00ff */
[----:B----4-:R-:W-:Y:S01]  /*1430*/  IMAD.U32 R5, RZ, RZ, UR9 ;  /* 0x00000009ff057e24 */ /* 0x010fe2000f8e00ff */
[----:B------:R-:W-:-:S03]  /*1440*/  @UP1 UIMAD.WIDE UR8, UR6, 0x4, UR10 ;  /* 0x00000004060818a5 */ /* 0x000fc6000f8e020a */
[----:B------:R-:W-:Y:S01]  /*1450*/  ULDC.64 UR10, c[0x0][0xb18] ;  /* 0x0002c600000a7ab9 */ /* 0x000fe20000000a00 */
[----:B------:R-:W2:Y:S02]  /*1460*/  @P0 LDG.E R4, desc[UR36][R4.64] ;  /* 0x0000002404040981 */ /* 0x000ea4000c1e1900 */
[----:B-1----:R-:W-:Y:S02]  /*1470*/  IMAD.U32 R6, RZ, RZ, UR8 ;  /* 0x00000008ff067e24 */ /* 0x002fe4000f8e00ff */
[----:B------:R-:W-:Y:S01]  /*1480*/  IMAD.U32 R7, RZ, RZ, UR9 ;  /* 0x00000009ff077e24 */ /* 0x000fe2000f8e00ff */
[----:B------:R-:W-:-:S04]  /*1490*/  ULDC.64 UR8, c[0x0][0x418] ;  /* 0x0001060000087ab9 */ /* 0x000fc80000000a00 */
[----:B------:R-:W3:Y:S01]  /*14a0*/  @P2 LDG.E R6, desc[UR36][R6.64] ;  /* 0x0000002406062981 */ /* 0x000ee2000c1e1900 */
[----:B------:R-:W-:Y:S01]  /*14b0*/  UISETP.NE.U32.AND UP0, UPT, UR8, URZ, UPT ;  /* 0x0000003f0800728c */ /* 0x000fe2000bf05070 */
[----:B------:R-:W-:Y:S01]  /*14c0*/  ISETP.NE.U32.AND P1, PT, RZ, UR10, PT ;  /* 0x0000000aff007c0c */ /* 0x000fe2000bf25070 */
[----:B------:R-:W-:Y:S02]  /*14d0*/  ULOP3.LUT UR8, UR7, 0xff000000, URZ, 0xc0, !UPT ;  /* 0xff00000007087892 */ /* 0x000fe4000f8ec03f */
[----:B------:R-:W-:Y:S01]  /*14e0*/  IMAD.U32 R211, RZ, RZ, UR7 ;  /* 0x00000007ffd37e24 */ /* 0x000fe2000f8e00ff */
[----:B------:R-:W-:Y:S01]  /*14f0*/  UISETP.NE.AND.EX UP0, UPT, UR9, URZ, UPT, UP0 ;  /* 0x0000003f0900728c */ /* 0x000fe2000bf05300 */
[----:B------:R-:W-:Y:S01]  /*1500*/  ISETP.NE.AND.EX P1, PT, RZ, UR11, PT, P1 ;  /* 0x0000000bff007c0c */ /* 0x000fe2000bf25310 */
[----:B------:R-:W-:Y:S01]  /*1510*/  USHF.R.U32.HI UR8, URZ, 0x8, UR8 ;  /* 0x000000083f087899 */ /* 0x000fe20008011608 */
[----:B------:R-:W-:Y:S01]  /*1520*/  ULDC UR9, c[0x0][0x424] ;  /* 0x0001090000097ab9 */ /* 0x000fe20000000800 */
[----:B------:R-:W-:Y:S01]  /*1530*/  UMOV UR4, URZ ;  /* 0x0000003f00047c82 */ /* 0x000fe20008000000 */
[----:B------:R-:W-:-:S02]  /*1540*/  USEL UR9, UR9, 0x1, UP0 ;  /* 0x0000000109097887 */ /* 0x000fc40008000000 */
[----:B------:R-:W-:Y:S02]  /*1550*/  ULEA.HI UR61, UR61, UR8, URZ, 0x10 ;  /* 0x000000083d3d7291 */ /* 0x000fe4000f8f803f */
        /* <DEDUP_REMOVED lines=18> */
.L_x_6271:
[----:B------:R-:W-:Y:S01]  /*1680*/  UMOV UR59, UR5 ;  /* 0x00000005003b7c82 */ /* 0x000fe20008000000 */
        /* <DEDUP_REMOVED lines=9> */
.L_x_6272:
        /* <DEDUP_REMOVED lines=13> */
.L_x_6273:
[----:B------:R-:W0:Y:S01]  /*17f0*/  LDC R0, c[0x0][0xa80] ;  /* 0x0002a000ff007b82 */ /* 0x000e220000000800 */
[----:B------:R-:W-:Y:S01]  /*1800*/  UISETP.NE.AND UP0, UPT, UR58, 0x1, UPT ;  /* 0x000000013a00788c */ /* 0x000fe2000bf05270 */
[----:B------:R1:W-:Y:S01]  /*1810*/  STL.128 [R1+0x1e0], RZ ;  /* 0x0001e0ff01007387 */ /* 0x0003e20000100c00 */
[C---:B------:R-:W-:Y:S01]  /*1820*/  IADD3 R36, P0, R2.reuse, 0x1e0, RZ ;  /* 0x000001e002247810 */ /* 0x040fe20007f1e0ff */
[----:B------:R-:W-:Y:S01]  /*1830*/  UIADD3 UR48, -UR4, UR48, URZ ;  /* 0x0000003004307290 */ /* 0x000fe2000fffe13f */
[----:B------:R-:W-:Y:S01]  /*1840*/  IADD3 R34, P1, R2, 0x210, RZ ;  /* 0x0000021002227810 */ /* 0x000fe20007f3e0ff */
[----:B------:R1:W-:Y:S01]  /*1850*/  STL.128 [R1+0x1f0], RZ ;  /* 0x0001f0ff01007387 */ /* 0x0003e20000100c00 */
[----:B------:R-:W-:Y:S01]  /*1860*/  PLOP3.LUT P2, PT, PT, PT, UP0, 0x80, 0x0 ;  /* 0x000000000000781c */ /* 0x000fe20003f4f008 */
[--C-:B------:R-:W-:Y:S02]  /*1870*/  IMAD.X R37, RZ, RZ, R18.reuse, P0 ;  /* 0x000000ffff257224 */ /* 0x100fe400000e0612 */
[----:B------:R1:W-:Y:S01]  /*1880*/  STL.128 [R1+0x210], RZ ;  /* 0x000210ff01007387 */ /* 0x0003e20000100c00 */
[----:B------:R-:W-:-:S03]  /*1890*/  IMAD.X R35, RZ, RZ, R18, P1 ;  /* 0x000000ffff237224 */ /* 0x000fc600008e0612 */
[----:B------:R1:W-:Y:S04]  /*18a0*/  STL.128 [R1+0x220], RZ ;  /* 0x000220ff01007387 */ /* 0x0003e80000100c00 */
[----:B------:R1:W-:Y:S04]  /*18b0*/  STL.128 [R1+0x230], RZ ;  /* 0x000230ff01007387 */ /* 0x0003e80000100c00 */
[----:B------:R1:W-:Y:S04]  /*18c0*/  STL.128 [R1+0x240], RZ ;  /* 0x000240ff01007387 */ /* 0x0003e80000100c00 */
[----:B0-----:R1:W-:Y:S04]  /*18d0*/  STL [R1+0x200], R0 ;  /* 0x0002000001007387 */ /* 0x0013e80000100800 */
[----:B------:R1:W-:Y:S04]  /*18e0*/  STL.128 [R1+0x250], RZ ;  /* 0x000250ff01007387 */ /* 0x0003e80000100c00 */
        /* <DEDUP_REMOVED lines=26> */
[----:B------:R1:W-:Y:S01]  /*1a90*/  STL.128 [R1+0x400], RZ ;  /* 0x000400ff01007387 */ /* 0x0003e20000100c00 */
[----:B------:R-:W-:Y:S05]  /*1aa0*/  @!P2 BRA `(.L_x_6274) ;  /* 0x0000008000c0a947 */ /* 0x000fea0003800000 */
[----:B------:R-:W-:Y:S01]  /*1ab0*/  ULDC UR4, c[0x0][0x448] ;  /* 0x0001120000047ab9 */ /* 0x000fe20000000800 */
[----:B------:R-:W-:Y:S02]  /*1ac0*/  USHF.L.U32 UR8, UR5, 0x6, URZ ;  /* 0x0000000605087899 */ /* 0x000fe4000800063f */
[----:B------:R-:W-:Y:S02]  /*1ad0*/  UISETP.NE.AND UP0, UPT, UR4, 0x1, UPT ;  /* 0x000000010400788c */ /* 0x000fe4000bf05270 */
[----:B------:R-:W-:Y:S01]  /*1ae0*/  UIADD3 UR9, UR8, 0x3f, URZ ;  /* 0x0000003f08097890 */ /* 0x000fe2000fffe03f */
[----:B------:R-:W-:Y:S01]  /*1af0*/  ULDC.64 UR4, c[0x0][0xad8] ;  /* 0x0002b60000047ab9 */ /* 0x000fe20000000a00 */
[----:B------:R-:W-:Y:S02]  /*1b00*/  UIADD3 UR10, UR48, 0x1, -UR47 ;  /* 0x00000001300a7890 */ /* 0x000fe4000fffe82f */
[----:B------:R-:W-:-:S05]  /*1b10*/  UISETP.GE.AND UP1, UPT, UR5, 0x1, UPT ;  /* 0x000000010500788c */ /* 0x000fca000bf26270 */
[----:B------:R-:W-:Y:S01]  /*1b20*/  @UP0 UIADD3 UR6, UR8, 0x3f, URZ ;  /* 0x0000003f08060890 */ /* 0x000fe2000fffe03f */
[----:B------:R-:W-:Y:S01]  /*1b30*/  @UP0 ULDC UR7, c[0x0][0x44c] ;  /* 0x0001130000070ab9 */ /* 0x000fe20000000800 */
[----:B------:R-:W-:Y:S02]  /*1b40*/  PLOP3.LUT P1, PT, PT, PT, UP1, 0x80, 0x0 ;  /* 0x000000000000781c */ /* 0x000fe40003f2f018 */
        /* <DEDUP_REMOVED lines=16> */
.L_x_6276:
[----:B------:R-:W-:-:S11]  /*1c50*/  UISETP.NE.AND UP1, UPT, UR5, 0x1, UPT ;  /* 0x000000010500788c */ /* 0x000fd6000bf25270 */
[----:B------:R-:W-:Y:S02]  /*1c60*/  @UP1 ULDC.64 UR10, c[0x0][0xae0] ;  /* 0x0002b800000a1ab9 */ /* 0x000fe40000000a00 */
[----:B------:R-:W-:-:S04]  /*1c70*/  UIMAD.WIDE.U32 UR6, UR9, UR10, URZ ;  /* 0x0000000a090672a5 */ /* 0x000fc8000f8e003f */
[----:B------:R-:W-:-:S12]  /*1c80*/  @UP1 USHF.R.U32.HI UR9, URZ, UR11, UR7 ;  /* 0x0000000b3f091299 */ /* 0x000fd80008011607 */
.L_x_6277:
[----:B------:R-:W-:-:S04]  /*1c90*/  UIMAD UR9, UR9, UR5, UR5 ;  /* 0x00000005090972a4 */ /* 0x000fc8000f8e0205 */
[----:B------:R-:W-:-:S04]  /*1ca0*/  UISETP.LT.AND UP1, UPT, UR4, UR9, UPT ;  /* 0x000000090400728c */ /* 0x000fc8000bf21270 */
[----:B------:R-:W-:-:S12]  /*1cb0*/  USEL UR4, UR4, UR9, UP1 ;  /* 0x0000000904047287 */ /* 0x000fd80008800000 */
.L_x_6275:
[----:B------:R-:W-:Y:S02]  /*1cc0*/  UIADD3 UR9, UR48, 0x3f, URZ ;  /* 0x0000003f30097890 */ /* 0x000fe4000fffe03f */
[----:B------:R-:W-:Y:S02]  /*1cd0*/  UIADD3 UR10, UR4, 0x3f, URZ ;  /* 0x0000003f040a7890 */ /* 0x000fe4000fffe03f */
[----:B------:R-:W-:Y:S02]  /*1ce0*/  USHF.R.S32.HI UR4, URZ, 0x1f, UR9 ;  /* 0x0000001f3f047899 */ /* 0x000fe40008011409 */
[----:B------:R-:W-:Y:S01]  /*1cf0*/  USHF.R.S32.HI UR11, URZ, 0x1f, UR10 ;  /* 0x0000001f3f0b7899 */ /* 0x000fe2000801140a */
[----:B------:R-:W-:Y:S01]  /*1d00*/  @UP0 ULDC UR6, c[0x0][0x44c] ;  /* 0x0001130000060ab9 */ /* 0x000fe20000000800 */
[----:B------:R-:W-:Y:S02]  /*1d10*/  ULEA.HI UR4, UR4, UR9, URZ, 0x6 ;  /* 0x0000000904047291 */ /* 0x000fe4000f8f303f */
[----:B------:R-:W-:-:S02]  /*1d20*/  ULEA.HI UR11, UR11, UR10, URZ, 0x6 ;  /* 0x0000000a0b0b7291 */ /* 0x000fc4000f8f303f */
[----:B------:R-:W-:Y:S01]  /*1d30*/  UIMAD.WIDE.U32 UR6, UR8, UR6, URZ ;  /* 0x00000006080672a5 */ /* 0x000fe2000f8e003f */
[----:B------:R-:W-:Y:S01]  /*1d40*/  @UP0 ULDC UR9, c[0x0][0x450] ;  /* 0x0001140000090ab9 */ /* 0x000fe20000000800 */
[----:B------:R-:W-:Y:S02]  /*1d50*/  USHF.R.S32.HI UR4, URZ, 0x6, UR4 ;  /* 0x000000063f047899 */ /* 0x000fe40008011404 */
[----:B------:R-:W-:Y:S02]  /*1d60*/  USHF.R.S32.HI UR11, URZ, 0x6, UR11 ;  /* 0x000000063f0b7899 */ /* 0x000fe4000801140b */
[----:B------:R-:W-:Y:S02]  /*1d70*/  @UP0 USHF.R.U32.HI UR8, URZ, UR9, UR7 ;  /* 0x000000093f080299 */ /* 0x000fe40008011607 */
[----:B------:R-:W-:Y:S02]  /*1d80*/  UISETP.LT.AND UP0, UPT, UR4, UR11, UPT ;  /* 0x0000000b0400728c */ /* 0x000fe4000bf01270 */
[----:B------:R-:W-:Y:S01]  /*1d90*/  UIADD3 UR8, UR8, UR48, -UR47 ;  /* 0x0000003008087290 */ /* 0x000fe2000fffe82f */
[----:B------:R-:W-:Y:S01]  /*1da0*/  ULDC UR6, c[0x0][0xad4] ;  /* 0x0002b50000067ab9 */ /* 0x000fe20000000800 */
[----:B------:R-:W-:-:S02]  /*1db0*/  USEL UR11, UR4, UR11, UP0 ;  /* 0x0000000b040b7287 */ /* 0x000fc40008000000 */
        /* <DEDUP_REMOVED lines=12> */
.L_x_6279:
[----:B------:R-:W-:-:S11]  /*1e80*/  UISETP.NE.AND UP0, UPT, UR5, 0x1, UPT ;  /* 0x000000010500788c */ /* 0x000fd6000bf05270 */
[----:B------:R-:W-:Y:S02]  /*1e90*/  @UP0 ULDC.64 UR12, c[0x0][0xae0] ;  /* 0x0002b800000c0ab9 */ /* 0x000fe40000000a00 */
[----:B------:R-:W-:-:S04]  /*1ea0*/  UIMAD.WIDE.U32 UR6, UR8, UR12, URZ ;  /* 0x0000000c080672a5 */ /* 0x000fc8000f8e003f */
[----:B------:R-:W-:-:S12]  /*1eb0*/  @UP0 USHF.R.U32.HI UR8, URZ, UR13, UR7 ;  /* 0x0000000d3f080299 */ /* 0x000fd80008011607 */
.L_x_6280:
[----:B------:R-:W-:-:S04]  /*1ec0*/  UIMAD UR5, UR8, UR5, URZ ;  /* 0x00000005080572a4 */ /* 0x000fc8000f8e023f */
[----:B------:R-:W-:-:S04]  /*1ed0*/  UISETP.LT.AND UP0, UPT, UR4, UR5, UPT ;  /* 0x000000050400728c */ /* 0x000fc8000bf01270 */
[----:B------:R-:W-:-:S12]  /*1ee0*/  USEL UR4, UR4, UR5, !UP0 ;  /* 0x0000000504047287 */ /* 0x000fd8000c000000 */
.L_x_6278:
        /* <DEDUP_REMOVED lines=15> */
[-C--:B-1----:R-:W-:Y:S01]  /*1fe0*/  IABS R0, R4.reuse ;  /* 0x0000000400007213 */ /* 0x082fe20000000000 */
        /* <DEDUP_REMOVED lines=31> */
.L_x_6281:
[----:B------:R-:W-:Y:S01]  /*21e0*/  UIMAD UR20, UR20, UR4, UR9 ;  /* 0x00000004141472a4 */ /* 0x000fe2000f8e0209 */
[----:B-1----:R-:W-:Y:S02]  /*21f0*/  IMAD.U32 R0, RZ, RZ, UR11 ;  /* 0x0000000bff007e24 */ /* 0x002fe4000f8e00ff */
[----:B------:R-:W-:-:S05]  /*2200*/  IMAD.U32 R3, RZ, RZ, UR4 ;  /* 0x00000004ff037e24 */ /* 0x000fca000f8e00ff */
[----:B------:R-:W-:-:S04]  /*2210*/  VIADDMNMX R0, R3, UR20, R0, PT ;  /* 0x0000001403007c46 */ /* 0x000fc8000b800100 */
[----:B------:R-:W-:Y:S02]  /*2220*/  R2UR UR22, R0 ;  /* 0x00000000001672ca */ /* 0x000fe400000e0000 */
[----:B------:R-:W-:-:S11]  /*2230*/  PRMT R0, RZ, 0x7610, R0 ;  /* 0x00007610ff007816 */ /* 0x000fd60000000000 */
[----:B------:R-:W-:-:S06]  /*2240*/  UISETP.GT.AND UP0, UPT, UR22, UR20, UPT ;  /* 0x000000141600728c */ /* 0x000fcc000bf04270 */
[----:B------:R-:W-:-:S13]  /*2250*/  PLOP3.LUT P0, PT, PT, PT, UP0, 0x80, 0x0 ;  /* 0x000000000000781c */ /* 0x000fda0003f0f008 */
        /* <DEDUP_REMOVED lines=108> */
[----:B------:R-:W0:Y:S04]  /*2920*/  SHFL.IDX PT, R3, R208, RZ, 0x1f ;  /* 0x00001fffd0037589 */ /* 0x000e2800000e0000 */
[----:B--2---:R1:W-:Y:S04]  /*2930*/  STL [R1+0x210], R0 ;  /* 0x0002100001007387 */ /* 0x0043e80000100800 */
[----:B---3--:R-:W-:Y:S04]  /*2940*/  STL [R1+0x214], R8 ;  /* 0x0002140801007387 */ /* 0x008fe80000100800 */
[----:B----4-:R2:W-:Y:S04]  /*2950*/  STL [R1+0x220], R6 ;  /* 0x0002200601007387 */ /* 0x0105e80000100800 */
[----:B------:R-:W3:Y:S04]  /*2960*/  LDL R162, [R1+0x2cc] ;  /* 0x0002cc0001a27983 */ /* 0x000ee80000100800 */
[----:B------:R-:W4:Y:S01]  /*2970*/  LDL R164, [R1+0x2d4] ;  /* 0x0002d40001a47983 */ /* 0x000f220000100800 */
[----:B0-----:R-:W-:-:S03]  /*2980*/  R2UR UR4, R3 ;  /* 0x00000000030472ca */ /* 0x001fc600000e0000 */
        /* <DEDUP_REMOVED lines=14> */
[----:B-1----:R-:W4:Y:S04]  /*2a70*/  LDL R0, [R1+0x3f8] ;  /* 0x0003f80001007983 */ /* 0x002f280000100800 */
[----:B------:R-:W4:Y:S04]  /*2a80*/  LDL R3, [R1+0x3fc] ;  /* 0x0003fc0001037983 */ /* 0x000f280000100800 */
[----:B--2---:R-:W2:Y:S04]  /*2a90*/  LDL R6, [R1+0x400] ;  /* 0x0004000001067983 */ /* 0x004ea80000100800 */
[----:B------:R-:W2:Y:S04]  /*2aa0*/  LDL R7, [R1+0x404] ;  /* 0x0004040001077983 */ /* 0x000ea80000100800 */
[----:B------:R-:W2:Y:S04]  /*2ab0*/  LDL R8, [R1+0x408] ;  /* 0x0004080001087983 */ /* 0x000ea80000100800 */
[----:B------:R-:W2:Y:S01]  /*2ac0*/  LDL R9, [R1+0x40c] ;  /* 0x00040c0001097983 */ /* 0x000ea20000100800 */
[----:B------:R-:W-:-:S04]  /*2ad0*/  ULEA.HI UR5, UR4, UR4, URZ, 0x1 ;  /* 0x0000000404057291 */ /* 0x000fc8000f8f083f */
[----:B------:R-:W-:-:S04]  /*2ae0*/  ULOP3.LUT UR5, UR5, 0x1fffe, URZ, 0xc0, !UPT ;  /* 0x0001fffe05057892 */ /* 0x000fc8000f8ec03f */
[----:B------:R-:W-:-:S04]  /*2af0*/  UIADD3 UR5, UR4, -UR5, URZ ;  /* 0x8000000504057290 */ /* 0x000fc8000fffe03f */
[----:B------:R-:W-:-:S04]  /*2b00*/  ULEA UR5, UR5, UR44, 0xf ;  /* 0x0000002c05057291 */ /* 0x000fc8000f8e783f */
[----:B------:R-:W-:-:S04]  /*2b10*/  UIADD3 UR5, UR5, 0x400, URZ ;  /* 0x0000040005057890 */ /* 0x000fc8000fffe03f */
[----:B------:R-:W-:-:S04]  /*2b20*/  USHF.R.U32.HI UR5, URZ, 0x4, UR5 ;  /* 0x000000043f057899 */ /* 0x000fc80008011605 */
[----:B------:R-:W-:Y:S02]  /*2b30*/  ULOP3.LUT UR5, UR5, 0x3fff, URZ, 0xc0, !UPT ;  /* 0x00003fff05057892 */ /* 0x000fe4000f8ec03f */
[----:B------:R-:W-:Y:S02]  /*2b40*/  UIADD3 UR4, UR44, 0x36400, URZ ;  /* 0x000364002c047890 */ /* 0x000fe4000fffe03f */
[----:B------:R-:W-:Y:S01]  /*2b50*/  ULOP3.LUT UR23, UR5, 0x2000000, URZ, 0xfc, !UPT ;  /* 0x0200000005177892 */ /* 0x000fe2000f8efc3f */
[----:B------:R0:W-:Y:S01]  /*2b60*/  STL [R1+0x2f4], R5 ;  /* 0x0002f40501007387 */ /* 0x0001e20000100800 */
[----:B------:R-:W-:-:S04]  /*2b70*/  USHF.R.U32.HI UR4, URZ, 0x4, UR4 ;  /* 0x000000043f047899 */ /* 0x000fc80008011604 */
[----:B------:R-:W-:Y:S01]  /*2b80*/  LEA R4, R4, UR23, 0xc ;  /* 0x0000001704047c11 */ /* 0x000fe2000f8e60ff */
[----:B0-----:R-:W-:Y:S01]  /*2b90*/  IMAD.MOV.U32 R5, RZ, RZ, 0x40000040 ;  /* 0x40000040ff057424 */ /* 0x001fe200078e00ff */
[----:B------:R0:W-:Y:S02]  /*2ba0*/  STL [R1+0x230], R30 ;  /* 0x0002301e01007387 */ /* 0x0001e40000100800 */
[C---:B------:R-:W-:Y:S01]  /*2bb0*/  R2UR UR14, R4.reuse ;  /* 0x00000000040e72ca */ /* 0x040fe200000e0000 */
[----:B------:R-:W-:Y:S01]  /*2bc0*/  ULOP3.LUT UR4, UR4, 0x3fff, URZ, 0xc0, !UPT ;  /* 0x00003fff04047892 */ /* 0x000fe2000f8ec03f */
[----:B------:R1:W-:Y:S01]  /*2bd0*/  STL [R1+0x31c], R31 ;  /* 0x00031c1f01007387 */ /* 0x0003e20000100800 */
[----:B------:R-:W-:Y:S02]  /*2be0*/  R2UR UR15, R5 ;  /* 0x00000000050f72ca */ /* 0x000fe400000e0000 */
[----:B------:R-:W-:Y:S01]  /*2bf0*/  ULOP3.LUT UR12, UR4, 0x10000, URZ, 0xfc, !UPT ;  /* 0x00010000040c7892 */ /* 0x000fe2000f8efc3f */
[----:B0-----:R-:W-:-:S02]  /*2c00*/  VIADD R30, R4, 0x80 ;  /* 0x00000080041e7836 */ /* 0x001fc40000000000 */
[----:B-1----:R-:W-:Y:S01]  /*2c10*/  IMAD.MOV.U32 R31, RZ, RZ, 0x40000040 ;  /* 0x40000040ff1f7424 */ /* 0x002fe200078e00ff */
[----:B------:R-:W-:Y:S02]  /*2c20*/  STL [R1+0x218], R84 ;  /* 0x0002185401007387 */ /* 0x000fe40000100800 */
[----:B------:R-:W-:Y:S02]  /*2c30*/  R2UR UR18, R30 ;  /* 0x000000001e1272ca */ /* 0x000fe400000e0000 */
[----:B------:R-:W-:Y:S01]  /*2c40*/  STL [R1+0x21c], R86 ;  /* 0x00021c5601007387 */ /* 0x000fe20000100800 */
[----:B------:R-:W-:-:S03]  /*2c50*/  R2UR UR19, R31 ;  /* 0x000000001f1372ca */ /* 0x000fc600000e0000 */
        /* <DEDUP_REMOVED lines=99> */
[----:B------:R-:W-:Y:S01]  /*3290*/  UMOV UR13, 0x40000040 ;  /* 0x40000040000d7882 */ /* 0x000fe20000000000 */
[----:B0-----:R-:W-:-:S06]  /*32a0*/  WARPGROUP.ARRIVE ;  /* 0x00000000000079c5 */ /* 0x001fcc0000000000 */
[----:B------:R-:W-:Y:S01]  /*32b0*/  HGMMA.64x256x16.F32 R24, gdesc[UR12].tnspB, RZ, !UPT, gsb0 ;  /* 0x43e000000c1879f0 */ /* 0x000fe2000c0008ff */
[----:B------:R-:W-:Y:S01]  /*32c0*/  UIADD3 UR16, UR12, 0x2, URZ ;  /* 0x000000020c107890 */ /* 0x000fe2000fffe03f */
        /* <DEDUP_REMOVED lines=18> */
[----:B--2---:R0:W-:Y:S04]  /*33f0*/  STL [R1+0x400], R6 ;  /* 0x0004000601007387 */ /* 0x0041e80000100800 */
[----:B------:R1:W-:Y:S04]  /*3400*/  STL [R1+0x404], R7 ;  /* 0x0004040701007387 */ /* 0x0003e80000100800 */
[----:B------:R-:W-:Y:S04]  /*3410*/  STL [R1+0x408], R8 ;  /* 0x0004080801007387 */ /* 0x000fe80000100800 */
[----:B------:R-:W-:Y:S01]  /*3420*/  STL [R1+0x40c], R9 ;  /* 0x00040c0901007387 */ /* 0x000fe20000100800 */
[----:B------:R-:W-:Y:S01]  /*3430*/  UMOV UR17, 0x40000040 ;  /* 0x4000004000117882 */ /* 0x000fe20000000000 */
[----:B0-----:R-:W-:-:S02]  /*3440*/  VIADD R6, R4, 0x100 ;  /* 0x0000010004067836 */ /* 0x001fc40000000000 */
[----:B-1----:R-:W-:Y:S01]  /*3450*/  IMAD.MOV.U32 R7, RZ, RZ, 0x40000040 ;  /* 0x40000040ff077424 */ /* 0x002fe200078e00ff */
[----:B------:R-:W-:Y:S01]  /*3460*/  UIADD3 UR4, UR12, 0x4, URZ ;  /* 0x000000040c047890 */ /* 0x000fe2000fffe03f */
[----:B------:R-:W-:Y:S01]  /*3470*/  UMOV UR5, 0x40000040 ;  /* 0x4000004000057882 */ /* 0x000fe20000000000 */
        /* <DEDUP_REMOVED lines=33> */
[----:B------:R-:W-:Y:S01]  /*3690*/  IMAD.MOV.U32 R5, RZ, RZ, 0x40000040 ;  /* 0x40000040ff057424 */ /* 0x000fe200078e00ff */
[----:B------:R-:W-:Y:S01]  /*36a0*/  UIADD3 UR8, UR12, 0x6, URZ ;  /* 0x000000060c087890 */ /* 0x000fe2000fffe03f */
[----:B------:R-:W-:Y:S01]  /*36b0*/  UMOV UR9, 0x40000040 ;  /* 0x4000004000097882 */ /* 0x000fe20000000000 */
[----:B------:R1:W5:Y:S01]  /*36c0*/  LDL R3, [R1+0x1c8] ;  /* 0x0001c80001037983 */ /* 0x0003620000100800 */
[----:B0-----:R-:W-:-:S06]  /*36d0*/  WARPGROUP.ARRIVE ;  /* 0x00000000000079c5 */ /* 0x001fcc0000000000 */
[----:B------:R-:W-:Y:S01]  /*36e0*/  HGMMA.64x256x16.F32 R24, gdesc[UR16].tnspB, R24, gsb0 ;  /* 0x43e00000101879f0 */ /* 0x000fe20008000818 */
[----:B------:R-:W-:Y:S02]  /*36f0*/  R2UR UR6, R6 ;  /* 0x00000000060672ca */ /* 0x000fe400000e0000 */
[----:B------:R-:W-:Y:S01]  /*3700*/  R2UR UR7, R7 ;  /* 0x00000000070772ca */ /* 0x000fe200000e0000 */
[----:B------:R-:W-:Y:S01]  /*3710*/  VIADD R4, R4, 0x180 ;  /* 0x0000018004047836 */ /* 0x000fe20000000000 */
[----:B------:R-:W-:-:S04]  /*3720*/  R2UR UR11, R5 ;  /* 0x00000000050b72ca */ /* 0x000fc800000e0000 */
        /* <DEDUP_REMOVED lines=107> */
[----:B--2---:R-:W2:Y:S04]  /*3de0*/  LDL R76, [R1+0x21c] ;  /* 0x00021c00014c7983 */ /* 0x004ea80000100800 */
[----:B------:R-:W2:Y:S04]  /*3df0*/  LDL R4, [R1+0x220] ;  /* 0x0002200001047983 */ /* 0x000ea80000100800 */
[----:B------:R-:W2:Y:S04]  /*3e00*/  LDL R78, [R1+0x224] ;  /* 0x00022400014e7983 */ /* 0x000ea80000100800 */
[----:B---3--:R-:W3:Y:S04]  /*3e10*/  LDL R80, [R1+0x228] ;  /* 0x0002280001507983 */ /* 0x008ee80000100800 */
[----:B------:R-:W3:Y:S04]  /*3e20*/  LDL R82, [R1+0x22c] ;  /* 0x00022c0001527983 */ /* 0x000ee80000100800 */
[----:B------:R-:W3:Y:S04]  /*3e30*/  LDL R6, [R1+0x230] ;  /* 0x0002300001067983 */ /* 0x000ee80000100800 */
[----:B----4-:R-:W4:Y:S04]  /*3e40*/  LDL R84, [R1+0x234] ;  /* 0x0002340001547983 */ /* 0x010f280000100800 */
[----:B------:R-:W4:Y:S04]  /*3e50*/  LDL R86, [R1+0x238] ;  /* 0x0002380001567983 */ /* 0x000f280000100800 */
[----:B-1----:R-:W4:Y:S04]  /*3e60*/  LDL R88, [R1+0x23c] ;  /* 0x00023c0001587983 */ /* 0x002f280000100800 */
        /* <DEDUP_REMOVED lines=244> */
[----:B------:R-:W-:Y:S06]  /*4db0*/  BAR.ARV 0xf, 0x100 ;  /* 0x03c4000000007b1d */ /* 0x000fec0000002000 */
[----:B------:R-:W-:-:S13]  /*4dc0*/  ISETP.NE.AND P0, PT, RZ, UR58, PT ;  /* 0x0000003aff007c0c */ /* 0x000fda000bf05270 */
[----:B0-----:R-:W-:Y:S05]  /*4dd0*/  @P0 BRA `(.L_x_6283) ;  /* 0x0000000000040947 */ /* 0x001fea0003800000 */
[----:B------:R-:W-:Y:S01]  /*4de0*/  BPT.TRAP 0x1 ;  /* 0x000000040000795c */ /* 0x000fe20000300000 */
.L_x_6283:
[----:B------:R-:W-:Y:S01]  /*4df0*/  UIADD3 UR6, UR22, -0x2, URZ ;  /* 0xfffffffe16067890 */ /* 0x000fe2000fffe03f */
[----:B-----5:R-:W-:Y:S01]  /*4e00*/  LEA R3, R3, UR44, 0x3 ;  /* 0x0000002c03037c11 */ /* 0x020fe2000f8e18ff */
[----:B------:R-:W-:Y:S02]  /*4e10*/  IMAD.U32 R0, RZ, RZ, UR21 ;  /* 0x00000015ff007e24 */ /* 0x000fe4000f8e00ff */
[----:B------:R-:W-:Y:S02]  /*4e20*/  UISETP.GE.AND UP0, UPT, UR6, UR20, UPT ;  /* 0x000000140600728c */ /* 0x000fe4000bf06270 */
[----:B------:R-:W-:-:S04]  /*4e30*/  VIADD R3, R3, 0x38860 ;  /* 0x0003886003037836 */ /* 0x000fc80000000000 */
[----:B------:R-:W-:Y:S02]  /*4e40*/  PLOP3.LUT P0, PT, PT, PT, UP0, 0x80, 0x0 ;  /* 0x000000000000781c */ /* 0x000fe40003f0f008 */
[----:B------:R-:W-:-:S04]  /*4e50*/  PRMT R3, R0, 0x654, R3 ;  /* 0x0000065400037816 */ /* 0x000fc80000000003 */
[----:B------:R0:W-:Y:S07]  /*4e60*/  SYNCS.ARRIVE.TRANS64.RED.A1T0 RZ, [R3+URZ], RZ ;  /* 0x000000ff03ff79a7 */ /* 0x0001ee000810043f */
[----:B------:R-:W-:Y:S05]  /*4e70*/  @!P0 BRA `(.L_x_6284) ;  /* 0x0000003c00708947 */ /* 0x000fea0003800000 */
[----:B------:R-:W-:-:S05]  /*4e80*/  UMOV UR22, UR6 ;  /* 0x0000000600167c82 */ /* 0x000fca0008000000 */
.L_x_6286:
        /* <DEDUP_REMOVED lines=60> */
[----:B-1----:R-:W4:Y:S04]  /*5250*/  LDL.64 R4, [R1+0x3c8] ;  /* 0x0003c80001047983 */ /* 0x002f280000100a00 */
[----:B------:R-:W4:Y:S04]  /*5260*/  LDL.64 R12, [R1+0x3d8] ;  /* 0x0003d800010c7983 */ /* 0x000f280000100a00 */
[----:B------:R-:W4:Y:S04]  /*5270*/  LDL.64 R10, [R1+0x3e8] ;  /* 0x0003e800010a7983 */ /* 0x000f280000100a00 */
[----:B------:R-:W4:Y:S04]  /*5280*/  LDL.64 R8, [R1+0x3f8] ;  /* 0x0003f80001087983 */ /* 0x000f280000100a00 */
[----:B------:R-:W4:Y:S01]  /*5290*/  LDL.64 R6, [R1+0x408] ;  /* 0x0004080001067983 */ /* 0x000f220000100a00 */
[----:B--2---:R-:W-:-:S05]  /*52a0*/  IMAD R138, R0, 0x40, R22 ;  /* 0x00000040008a7824 */ /* 0x004fca00078e0216 */
[----:B------:R-:W-:Y:S01]  /*52b0*/  LEA R138, R138, UR44, 0x2 ;  /* 0x0000002c8a8a7c11 */ /* 0x000fe2000f8e10ff */
[----:B------:R-:W-:Y:S06]  /*52c0*/  BAR.SYNC.DEFER_BLOCKING 0xe, 0x100 ;  /* 0x0384000000007b1d */ /* 0x000fec0000010000 */
[----:B0-----:R-:W3:Y:S04]  /*52d0*/  LDS R3, [R138+0x38400] ;  /* 0x038400008a037984 */ /* 0x001ee80000000800 */
[----:B------:R-:W0:Y:S01]  /*52e0*/  LDS R138, [R138+0x38420] ;  /* 0x038420008a8a7984 */ /* 0x000e220000000800 */
        /* <DEDUP_REMOVED lines=60> */
[-C--:B------:R-:W-:Y:S01]  /*56b0*/  FMUL.FTZ R80, R80, R3.reuse ;  /* 0x0000000350507220 */ /* 0x080fe20000410000 */
[----:B------:R-:W-:Y:S01]  /*56c0*/  FMUL.FTZ R81, R81, R3 ;  /* 0x0000000351517220 */ /* 0x000fe20000410000 */
[C---:B------:R-:W-:Y:S01]  /*56d0*/  FMUL.FTZ R79, R3.reuse, R79 ;  /* 0x0000004f034f7220 */ /* 0x040fe20000410000 */
[----:B------:R-:W-:Y:S01]  /*56e0*/  FMUL.FTZ R78, R3, R78 ;  /* 0x0000004e034e7220 */ /* 0x000fe20000410000 */
[C---:B0-----:R-:W-:Y:S01]  /*56f0*/  FMUL.FTZ R77, R138.reuse, R77 ;  /* 0x0000004d8a4d7220 */ /* 0x041fe20000410000 */
        /* <DEDUP_REMOVED lines=90> */
[----:B------:R0:W-:Y:S01]  /*5ca0*/  STL.64 [R1+0x3f0], R72 ;  /* 0x0003f04801007387 */ /* 0x0001e20000100a00 */
[C---:B------:R-:W-:Y:S01]  /*5cb0*/  FMUL.FTZ R7, R138.reuse, R7 ;  /* 0x000000078a077220 */ /* 0x040fe20000410000 */
[----:B------:R-:W-:Y:S02]  /*5cc0*/  FMUL.FTZ R6, R138, R6 ;  /* 0x000000068a067220 */ /* 0x000fe40000410000 */
        /* <DEDUP_REMOVED lines=322> */
[----:B------:R-:W-:Y:S01]  /*70f0*/  IMAD.MOV.U32 R5, RZ, RZ, 0x40000040 ;  /* 0x40000040ff057424 */ /* 0x000fe200078e00ff */
[----:B------:R-:W3:Y:S01]  /*7100*/  LDL R3, [R1+0x1d0] ;  /* 0x0001d00001037983 */ /* 0x000ee20000100800 */
[----:B------:R-:W-:Y:S01]  /*7110*/  IMAD.MOV.U32 R7, RZ, RZ, 0x40000040 ;  /* 0x40000040ff077424 */ /* 0x000fe200078e00ff */
[----:B------:R-:W-:Y:S02]  /*7120*/  ISETP.NE.AND P0, PT, R0, 0x2, PT ;  /* 0x000000020000780c */ /* 0x000fe40003f05270 */
[----:B------:R0:W-:Y:S01]  /*7130*/  STL [R1+0x1c8], R0 ;  /* 0x0001c80001007387 */ /* 0x0001e20000100800 */
[----:B------:R-:W-:Y:S01]  /*7140*/  R2UR UR15, R5 ;  /* 0x00000000050f72ca */ /* 0x000fe200000e0000 */
[----:B------:R-:W-:Y:S01]  /*7150*/  IMAD.MOV.U32 R5, RZ, RZ, 0x40000040 ;  /* 0x40000040ff057424 */ /* 0x000fe200078e00ff */
[----:B------:R-:W-:Y:S01]  /*7160*/  R2UR UR19, R7 ;  /* 0x00000000071372ca */ /* 0x000fe200000e0000 */
[----:B------:R-:W-:-:S03]  /*7170*/  IMAD.MOV.U32 R7, RZ, RZ, 0x40000040 ;  /* 0x40000040ff077424 */ /* 0x000fc600078e00ff */
[----:B------:R-:W-:Y:S02]  /*7180*/  R2UR UR11, R5 ;  /* 0x00000000050b72ca */ /* 0x000fe400000e0000 */
[----:B------:R-:W-:Y:S02]  /*7190*/  R2UR UR7, R7 ;  /* 0x00000000070772ca */ /* 0x000fe400000e0000 */
[----:B0-----:R-:W-:-:S05]  /*71a0*/  @!P0 IMAD.MOV.U32 R0, RZ, RZ, RZ ;  /* 0x000000ffff008224 */ /* 0x001fca00078e00ff */
[----:B------:R-:W-:Y:S02]  /*71b0*/  LEA R4, R0, UR23, 0xc ;  /* 0x0000001700047c11 */ /* 0x000fe4000f8e60ff */
[----:B------:R-:W4:Y:S02]  /*71c0*/  @!P0 LDL R0, [R1+0x1cc] ;  /* 0x0001cc0001008983 */ /* 0x000f240000100800 */
[C---:B------:R-:W-:Y:S01]  /*71d0*/  R2UR UR14, R4.reuse ;  /* 0x00000000040e72ca */ /* 0x040fe200000e0000 */
[----:B------:R-:W-:-:S05]  /*71e0*/  VIADD R6, R4, 0x80 ;  /* 0x0000008004067836 */ /* 0x000fca0000000000 */
[----:B------:R-:W-:Y:S01]  /*71f0*/  R2UR UR18, R6 ;  /* 0x00000000061272ca */ /* 0x000fe200000e0000 */
[C---:B------:R-:W-:Y:S02]  /*7200*/  VIADD R6, R4.reuse, 0x100 ;  /* 0x0000010004067836 */ /* 0x040fe40000000000 */
[----:B------:R-:W-:-:S03]  /*7210*/  VIADD R4, R4, 0x180 ;  /* 0x0000018004047836 */ /* 0x000fc60000000000 */
[----:B------:R-:W-:Y:S02]  /*7220*/  R2UR UR6, R6 ;  /* 0x00000000060672ca */ /* 0x000fe400000e0000 */
[----:B------:R-:W-:Y:S01]  /*7230*/  R2UR UR10, R4 ;  /* 0x00000000040a72ca */ /* 0x000fe200000e0000 */
        /* <DEDUP_REMOVED lines=139> */
[----:B------:R-:W-:Y:S04]  /*7af0*/  STL.128 [R1+0x3e0], R140 ;  /* 0x0003e08c01007387 */ /* 0x000fe80000100c00 */
[----:B------:R-:W-:Y:S04]  /*7b00*/  STL.128 [R1+0x3f0], R144 ;  /* 0x0003f09001007387 */ /* 0x000fe80000100c00 */
[----:B------:R-:W-:Y:S04]  /*7b10*/  STL.128 [R1+0x400], R148 ;  /* 0x0004009401007387 */ /* 0x000fe80000100c00 */
[----:B-1----:R-:W2:Y:S04]  /*7b20*/  LDL R138, [R1+0x210] ;  /* 0x00021000018a7983 */ /* 0x002ea80000100800 */
        /* <DEDUP_REMOVED lines=127> */
[----:B---3--:R-:W-:Y:S01]  /*8320*/  VIADD R3, R3, 0x1 ;  /* 0x0000000103037836 */ /* 0x008fe20000000000 */
[----:B------:R-:W-:-:S02]  /*8330*/  UISETP.NE.AND UP0, UPT, UR58, URZ, UPT ;  /* 0x0000003f3a00728c */ /* 0x000fc4000bf05270 */
[----:B--2---:R-:W-:Y:S04]  /*8340*/  STL [R1+0x210], R138 ;  /* 0x0002108a01007387 */ /* 0x004fe80000100800 */
        /* <DEDUP_REMOVED lines=129> */
[----:B------:R-:W-:-:S02]  /*8b60*/  PLOP3.LUT P1, PT, PT, PT, UP0, 0x80, 0x0 ;  /* 0x000000000000781c */ /* 0x000fc40003f2f008 */
[----:B------:R-:W-:-:S05]  /*8b70*/  @!P0 LOP3.LUT R0, R0, 0x1, RZ, 0x3c, !PT ;  /* 0x0000000100008812 */ /* 0x000fca00078e3cff */
[----:B------:R1:W-:Y:S02]  /*8b80*/  @!P0 STL [R1+0x1cc], R0 ;  /* 0x0001cc0001008387 */ /* 0x0003e40000100800 */
[----:B-1----:R-:W-:Y:S01]  /*8b90*/  IMAD.U32 R0, RZ, RZ, UR22 ;  /* 0x00000016ff007e24 */ /* 0x002fe2000f8e00ff */
[----:B------:R-:W-:-:S04]  /*8ba0*/  UIADD3 UR22, UR22, -0x1, URZ ;  /* 0xffffffff16167890 */ /* 0x000fc8000fffe03f */
[----:B------:R-:W-:Y:S01]  /*8bb0*/  ISETP.GT.AND P0, PT, R0, UR20, PT ;  /* 0x0000001400007c0c */ /* 0x000fe2000bf04270 */
[----:B0-----:R-:W-:-:S12]  /*8bc0*/  @P1 BRA `(.L_x_6285) ;  /* 0x0000000000041947 */ /* 0x001fd80003800000 */
[----:B------:R-:W-:Y:S01]  /*8bd0*/  BPT.TRAP 0x1 ;  /* 0x000000040000795c */ /* 0x000fe20000300000 */
.L_x_6285:
[----:B-----5:R-:W-:Y:S01]  /*8be0*/  LEA R4, R4, UR44, 0x3 ;  /* 0x0000002c04047c11 */ /* 0x020fe2000f8e18ff */
[----:B------:R-:W-:-:S04]  /*8bf0*/  IMAD.U32 R3, RZ, RZ, UR21 ;  /* 0x00000015ff037e24 */ /* 0x000fc8000f8e00ff */
[----:B------:R-:W-:-:S05]  /*8c00*/  VIADD R4, R4, 0x38860 ;  /* 0x0003886004047836 */ /* 0x000fca0000000000 */
[----:B------:R-:W-:-:S04]  /*8c10*/  PRMT R4, R3, 0x654, R4 ;  /* 0x0000065403047816 */ /* 0x000fc80000000004 */
[----:B------:R1:W-:Y:S01]  /*8c20*/  SYNCS.ARRIVE.TRANS64.RED.A1T0 RZ, [R4+URZ], RZ ;  /* 0x000000ff04ff79a7 */ /* 0x0003e2000810043f */
[----:B------:R-:W-:Y:S05]  /*8c30*/  @P0 BRA `(.L_x_6286) ;  /* 0xffffffc000940947 */ /* 0x000fea000383ffff */
.L_x_6284:
[----:B------:R-:W2:Y:S04]  /*8c40*/  LDL R135, [R1+0x1c8] ;  /* 0x0001c80001877983 */ /* 0x000ea80000100800 */
[----:B------:R-:W3:Y:S04]  /*8c50*/  LDL.64 R6, [R1+0x210] ;  /* 0x0002100001067983 */ /* 0x000ee80000100a00 */
[----:B-1----:R-:W4:Y:S04]  /*8c60*/  LDL.64 R4, [R1+0x220] ;  /* 0x0002200001047983 */ /* 0x002f280000100a00 */
        /* <DEDUP_REMOVED lines=61> */
[----:B0-----:R-:W5:Y:S01]  /*9040*/  LDL R3, [R1+0x1c8] ;  /* 0x0001c80001037983 */ /* 0x001f620000100800 */
[----:B--2---:R-:W-:-:S05]  /*9050*/  IMAD R135, R135, 0x40, R22 ;  /* 0x0000004087877824 */ /* 0x004fca00078e0216 */
[----:B------:R-:W-:Y:S01]  /*9060*/  LEA R135, R135, UR44, 0x2 ;  /* 0x0000002c87877c11 */ /* 0x000fe2000f8e10ff */
[----:B------:R-:W-:Y:S06]  /*9070*/  BAR.SYNC.DEFER_BLOCKING 0xe, 0x100 ;  /* 0x0384000000007b1d */ /* 0x000fec0000010000 */
[----:B------:R-:W3:Y:S04]  /*9080*/  LDS R0, [R135+0x38400] ;  /* 0x0384000087007984 */ /* 0x000ee80000000800 */
[----:B------:R-:W5:Y:S01]  /*9090*/  LDS R135, [R135+0x38420] ;  /* 0x0384200087877984 */ /* 0x000f620000000800 */
[C---:B---3--:R-:W-:Y:S01]  /*90a0*/  FMUL.FTZ R7, R0.reuse, R7 ;  /* 0x0000000700077220 */ /* 0x048fe20000410000 */
[C---:B------:R-:W-:Y:S01]  /*90b0*/  FMUL.FTZ R6, R0.reuse, R6 ;  /* 0x0000000600067220 */ /* 0x040fe20000410000 */
[C---:B----4-:R-:W-:Y:S01]  /*90c0*/  FMUL.FTZ R5, R0.reuse, R5 ;  /* 0x0000000500057220 */ /* 0x050fe20000410000 */
[----:B------:R-:W-:-:S03]  /*90d0*/  FMUL.FTZ R4, R0, R4 ;  /* 0x0000000400047220 */ /* 0x000fc60000410000 */
[----:B------:R0:W-:Y:S04]  /*90e0*/  STL.64 [R1+0x210], R6 ;  /* 0x0002100601007387 */ /* 0x0001e80000100a00 */
[----:B------:R1:W-:Y:S04]  /*90f0*/  STL.64 [R1+0x220], R4 ;  /* 0x0002200401007387 */ /* 0x0003e80000100a00 */
[----:B0-----:R-:W2:Y:S04]  /*9100*/  LDL.64 R6, [R1+0x408] ;  /* 0x0004080001067983 */ /* 0x001ea80000100a00 */
[----:B-1----:R-:W3:Y:S01]  /*9110*/  LDL.64 R4, [R1+0x3e8] ;  /* 0x0003e80001047983 */ /* 0x002ee20000100a00 */
[C---:B-----5:R-:W-:Y:S01]  /*9120*/  FMUL.FTZ R11, R135.reuse, R11 ;  /* 0x0000000b870b7220 */ /* 0x060fe20000410000 */
[C---:B------:R-:W-:Y:S01]  /*9130*/  FMUL.FTZ R10, R135.reuse, R10 ;  /* 0x0000000a870a7220 */ /* 0x040fe20000410000 */
[C---:B------:R-:W-:Y:S01]  /*9140*/  FMUL.FTZ R133, R0.reuse, R133 ;  /* 0x0000008500857220 */ /* 0x040fe20000410000 */
[C---:B------:R-:W-:Y:S01]  /*9150*/  FMUL.FTZ R132, R0.reuse, R132 ;  /* 0x0000008400847220 */ /* 0x040fe20000410000 */
[C---:B------:R-:W-:Y:S01]  /*9160*/  FMUL.FTZ R131, R0.reuse, R131 ;  /* 0x0000008300837220 */ /* 0x040fe20000410000 */
        /* <DEDUP_REMOVED lines=116> */
[----:B------:R-:W-:-:S02]  /*98b0*/  VIADD R134, R134, 0x1 ;  /* 0x0000000186867836 */ /* 0x000fc40000000000 */
[----:B0-----:R-:W-:Y:S01]  /*98c0*/  VIADD R10, R3, 0x1 ;  /* 0x00000001030a7836 */ /* 0x001fe20000000000 */
        /* <DEDUP_REMOVED lines=31> */
[----:B------:R0:W-:Y:S01]  /*9ac0*/  STL.64 [R1+0x228], R72 ;  /* 0x0002284801007387 */ /* 0x0001e20000100a00 */
[C---:B--2---:R-:W-:Y:S01]  /*9ad0*/  FMUL.FTZ R7, R135.reuse, R7 ;  /* 0x0000000787077220 */ /* 0x044fe20000410000 */
[C---:B------:R-:W-:Y:S01]  /*9ae0*/  FMUL.FTZ R6, R135.reuse, R6 ;  /* 0x0000000687067220 */ /* 0x040fe20000410000 */
[C---:B---3--:R-:W-:Y:S01]  /*9af0*/  FMUL.FTZ R5, R135.reuse, R5 ;  /* 0x0000000587057220 */ /* 0x048fe20000410000 */
[----:B------:R-:W-:Y:S01]  /*9b00*/  FMUL.FTZ R4, R135, R4 ;  /* 0x0000000487047220 */ /* 0x000fe20000410000 */
        /* <DEDUP_REMOVED lines=33> */
[----:B------:R-:W-:Y:S01]  /*9d20*/  BSSY B0, `(.L_x_6287) ;  /* 0x0000007000007945 */ /* 0x000fe20003800000 */
[----:B------:R-:W-:-:S11]  /*9d30*/  IMAD.MOV.U32 R0, RZ, RZ, 0x1 ;  /* 0x00000001ff007424 */ /* 0x000fd600078e00ff */
[----:B0-----:R-:W-:Y:S05]  /*9d40*/  @P0 BRA `(.L_x_6288) ;  /* 0x0000000000100947 */ /* 0x001fea0003800000 */
[----:B------:R-:W2:Y:S04]  /*9d50*/  LDL R4, [R1+0x1cc] ;  /* 0x0001cc0001047983 */ /* 0x000ea80000100800 */
[----:B------:R0:W-:Y:S01]  /*9d60*/  STL [R1+0x1c8], RZ ;  /* 0x0001c8ff01007387 */ /* 0x0001e20000100800 */
[----:B--2---:R-:W-:-:S05]  /*9d70*/  LOP3.LUT R4, R4, 0x1, RZ, 0x3c, !PT ;  /* 0x0000000104047812 */ /* 0x004fca00078e3cff */
[----:B------:R0:W-:Y:S02]  /*9d80*/  STL [R1+0x1cc], R4 ;  /* 0x0001cc0401007387 */ /* 0x0001e40000100800 */
.L_x_6288:
[----:B------:R-:W-:Y:S05]  /*9d90*/  BSYNC B0 ;  /* 0x0000000000007941 */ /* 0x000fea0003800000 */
.L_x_6287:
[----:B------:R-:W-:Y:S05]  /*9da0*/  BRA `(.L_x_6282) ;  /* 0x0000018c00d07947 */ /* 0x000fea0003800000 */
.L_x_6274:
[----:B------:R-:W2:Y:S01]  /*9db0*/  LDL R3, [R1+0x454] ;  /* 0x0004540001037983 */ /* 0x000ea20000100800 */
[----:B------:R-:W-:Y:S01]  /*9dc0*/  UIADD3 UR4, UP3, UR38, 0x38860, URZ ;  /* 0x0003886026047890 */ /* 0x000fe2000ff7e03f */
[----:B------:R-:W-:Y:S01]  /*9dd0*/  IMAD.MOV.U32 R11, RZ, RZ, 0x80 ;  /* 0x00000080ff0b7424 */ /* 0x000fe200078e00ff */
[----:B------:R-:W-:Y:S01]  /*9de0*/  UIADD3 UR7, UP2, UR38, 0x38850, URZ ;  /* 0x0003885026077890 */ /* 0x000fe2000ff5e03f */
[----:B------:R-:W-:Y:S01]  /*9df0*/  IMAD.MOV.U32 R5, RZ, RZ, 0x80 ;  /* 0x00000080ff057424 */ /* 0x000fe200078e00ff */
[----:B------:R-:W-:Y:S01]  /*9e00*/  UIADD3 UR11, UP0, UR38, 0x38830, URZ ;  /* 0x00038830260b7890 */ /* 0x000fe2000ff1e03f */
[----:B------:R-:W-:Y:S01]  /*9e10*/  IMAD.MOV.U32 R6, RZ, RZ, 0x80 ;  /* 0x00000080ff067424 */ /* 0x000fe200078e00ff */
[----:B------:R-:W-:Y:S01]  /*9e20*/  UIADD3 UR9, UP1, UR38, 0x38840, URZ ;  /* 0x0003884026097890 */ /* 0x000fe2000ff3e03f */
[----:B------:R-:W-:Y:S01]  /*9e30*/  IMAD.U32 R7, RZ, RZ, UR21 ;  /* 0x00000015ff077e24 */ /* 0x000fe2000f8e00ff */
[----:B------:R-:W-:Y:S01]  /*9e40*/  UIADD3.X UR8, URZ, UR39, URZ, UP2, !UPT ;  /* 0x000000273f087290 */ /* 0x000fe200097fe43f */
[----:B------:R-:W-:Y:S01]  /*9e50*/  IMAD.MOV.U32 R8, RZ, RZ, 0x100 ;  /* 0x00000100ff087424 */ /* 0x000fe200078e00ff */
[----:B------:R-:W-:Y:S01]  /*9e60*/  ULDC UR13, c[0x0][0x448] ;  /* 0x00011200000d7ab9 */ /* 0x000fe20000000800 */
[----:B------:R-:W-:Y:S01]  /*9e70*/  IMAD.U32 R9, RZ, RZ, UR21 ;  /* 0x00000015ff097e24 */ /* 0x000fe2000f8e00ff */
[----:B------:R-:W-:Y:S01]  /*9e80*/  UIADD3.X UR12, URZ, UR39, URZ, UP0, !UPT ;  /* 0x000000273f0c7290 */ /* 0x000fe200087fe43f */
[----:B-1----:R-:W-:Y:S01]  /*9e90*/  IMAD.U32 R0, RZ, RZ, UR7 ;  /* 0x00000007ff007e24 */ /* 0x002fe2000f8e00ff */
[----:B------:R-:W-:Y:S01]  /*9ea0*/  UIADD3.X UR10, URZ, UR39, URZ, UP1, !UPT ;  /* 0x000000273f0a7290 */ /* 0x000fe20008ffe43f */
[----:B------:R-:W-:Y:S01]  /*9eb0*/  IMAD.U32 R12, RZ, RZ, UR5 ;  /* 0x00000005ff0c7e24 */ /* 0x000fe2000f8e00ff */
[----:B------:R-:W-:Y:S01]  /*9ec0*/  UISETP.NE.AND UP4, UPT, UR13, 0x1, UPT ;  /* 0x000000010d00788c */ /* 0x000fe2000bf85270 */
[----:B------:R0:W-:Y:S01]  /*9ed0*/  STL.64 [R1+0x30], R8 ;  /* 0x0000300801007387 */ /* 0x0001e20000100a00 */
[----:B------:R-:W-:Y:S01]  /*9ee0*/  UIADD3 UR40, UR48, 0x1, -UR47 ;  /* 0x0000000130287890 */ /* 0x000fe2000fffe82f */
[----:B------:R-:W-:Y:S01]  /*9ef0*/  IADD3 R39, P0, R2, 0x28, RZ ;  /* 0x0000002802277810 */ /* 0x000fe20007f1e0ff */
[----:B------:R-:W-:Y:S01]  /*9f00*/  UP2UR UR41, UPR, URZ, 0x10 ;  /* 0x000000103f297883 */ /* 0x000fe20008000000 */
[----:B------:R-:W-:Y:S03]  /*9f10*/  STL [R1+0x50], R12 ;  /* 0x0000500c01007387 */ /* 0x000fe60000100800 */
[----:B------:R-:W-:Y:S01]  /*9f20*/  IMAD.X R44, RZ, RZ, R18, P0 ;  /* 0x000000ffff2c7224 */ /* 0x000fe200000e0612 */
[----:B------:R-:W-:Y:S02]  /*9f30*/  STL [R1+0x10], RZ ;  /* 0x000010ff01007387 */ /* 0x000fe40000100800 */
[----:B------:R-:W-:Y:S01]  /*9f40*/  @UP4 ULDC UR7, c[0x0][0x44c] ;  /* 0x0001130000074ab9 */ /* 0x000fe20000000800 */
[----:B0-----:R-:W-:Y:S01]  /*9f50*/  IMAD.U32 R8, RZ, RZ, UR11 ;  /* 0x0000000bff087e24 */ /* 0x001fe2000f8e00ff */
[----:B------:R-:W-:Y:S01]  /*9f60*/  STL [R1+0x38], RZ ;  /* 0x000038ff01007387 */ /* 0x000fe20000100800 */
[----:B------:R-:W-:-:S05]  /*9f70*/  IMAD.U32 R9, RZ, RZ, UR12 ;  /* 0x0000000cff097e24 */ /* 0x000fca000f8e00ff */
[----:B------:R-:W-:Y:S01]  /*9f80*/  STL.64 [R1+0x18], R8 ;  /* 0x0000180801007387 */ /* 0x000fe20000100a00 */
[----:B--2---:R-:W-:Y:S01]  /*9f90*/  R2UR UR6, R3 ;  /* 0x00000000030672ca */ /* 0x004fe200000e0000 */
[----:B------:R-:W-:Y:S01]  /*9fa0*/  IMAD.U32 R3, RZ, RZ, UR8 ;  /* 0x00000008ff037e24 */ /* 0x000fe2000f8e00ff */
[----:B------:R-:W-:-:S11]  /*9fb0*/  USHF.L.U32 UR8, UR5, 0x6, URZ ;  /* 0x0000000605087899 */ /* 0x000fd6000800063f */
[----:B------:R-:W-:Y:S02]  /*9fc0*/  IMAD.U32 R10, RZ, RZ, UR6 ;  /* 0x00000006ff0a7e24 */ /* 0x000fe4000f8e00ff */
[----:B------:R-:W-:Y:S01]  /*9fd0*/  IMAD.U32 R4, RZ, RZ, UR6 ;  /* 0x00000006ff047e24 */ /* 0x000fe2000f8e00ff */
[----:B------:R-:W-:Y:S02]  /*9fe0*/  UIADD3.X UR6, URZ, UR39, URZ, UP3, !UPT ;  /* 0x000000273f067290 */ /* 0x000fe40009ffe43f */
[----:B------:R0:W-:Y:S04]  /*9ff0*/  STL.64 [R1+0x28], R10 ;  /* 0x0000280a01007387 */ /* 0x0001e80000100a00 */
[----:B------:R1:W-:Y:S01]  /*a000*/  STL.128 [R1], R4 ;  /* 0x0000000401007387 */ /* 0x0003e20000100c00 */
[----:B0-----:R-:W-:Y:S01]  /*a010*/  IMAD.U32 R10, RZ, RZ, UR4 ;  /* 0x00000004ff0a7e24 */ /* 0x001fe2000f8e00ff */
[----:B------:R-:W-:Y:S01]  /*a020*/  ULDC.64 UR4, c[0x0][0xad8] ;  /* 0x0002b60000047ab9 */ /* 0x000fe20000000a00 */
[----:B------:R-:W-:Y:S01]  /*a030*/  IMAD.U32 R11, RZ, RZ, UR6 ;  /* 0x00000006ff0b7e24 */ /* 0x000fe2000f8e00ff */
[----:B------:R-:W-:-:S02]  /*a040*/  UISETP.GE.AND UP0, UPT, UR5, 0x1, UPT ;  /* 0x000000010500788c */ /* 0x000fc4000bf06270 */
[----:B------:R-:W-:Y:S02]  /*a050*/  @UP4 UIADD3 UR6, UR8, 0x3f, URZ ;  /* 0x0000003f08064890 */ /* 0x000fe4000fffe03f */
[----:B------:R-:W-:Y:S01]  /*a060*/  UP2UR UR43, UPR, URZ, 0x1 ;  /* 0x000000013f2b7883 */ /* 0x000fe20008000000 */
[----:B-1----:R-:W-:Y:S01]  /*a070*/  IMAD.MOV.U32 R6, RZ, RZ, R10 ;  /* 0x000000ffff067224 */ /* 0x002fe200078e000a */
[----:B------:R-:W-:Y:S01]  /*a080*/  UIMAD.WIDE.U32 UR6, UR6, UR7, URZ ;  /* 0x00000007060672a5 */ /* 0x000fe2000f8e003f */
[----:B------:R-:W-:Y:S01]  /*a090*/  IMAD.MOV.U32 R7, RZ, RZ, R11 ;  /* 0x000000ffff077224 */ /* 0x000fe200078e000b */
[----:B------:R-:W-:Y:S01]  /*a0a0*/  PLOP3.LUT P1, PT, PT, PT, UP0, 0x40, 0x0 ;  /* 0x000000000000781c */ /* 0x000fe20003f2e808 */
[----:B------:R-:W-:Y:S02]  /*a0b0*/  IMAD.MOV.U32 R4, RZ, RZ, R0 ;  /* 0x000000ffff047224 */ /* 0x000fe400078e0000 */
[----:B------:R-:W-:Y:S02]  /*a0c0*/  IMAD.MOV.U32 R5, RZ, RZ, R3 ;  /* 0x000000ffff057224 */ /* 0x000fe400078e0003 */
[----:B------:R-:W-:Y:S01]  /*a0d0*/  IMAD.U32 R10, RZ, RZ, UR9 ;  /* 0x00000009ff0a7e24 */ /* 0x000fe2000f8e00ff */
[----:B------:R-:W-:Y:S01]  /*a0e0*/  UIADD3 UR9, UR8, 0x3f, URZ ;  /* 0x0000003f08097890 */ /* 0x000fe2000fffe03f */
[----:B------:R-:W-:Y:S01]  /*a0f0*/  IMAD.U32 R11, RZ, RZ, UR10 ;  /* 0x0000000aff0b7e24 */ /* 0x000fe2000f8e00ff */
[----:B------:R0:W-:Y:S01]  /*a100*/  STL.128 [R1+0x40], R4 ;  /* 0x0000400401007387 */ /* 0x0001e20000100c00 */
[----:B------:R-:W-:-:S02]  /*a110*/  @UP4 ULDC UR10, c[0x0][0x450] ;  /* 0x00011400000a4ab9 */ /* 0x000fc40000000800 */
[----:B------:R-:W-:Y:S01]  /*a120*/  @UP4 USHF.R.U32.HI UR9, URZ, UR10, UR7 ;  /* 0x0000000a3f094299 */ /* 0x000fe20008011607 */
[----:B------:R0:W-:Y:S03]  /*a130*/  STL.64 [R1+0x20], R10 ;  /* 0x0000200a01007387 */ /* 0x0001e60000100a00 */
[----:B------:R-:W-:-:S04]  /*a140*/  UIADD3 UR6, UR40, UR9, URZ ;  /* 0x0000000928067290 */ /* 0x000fc8000fffe03f */
[----:B------:R-:W-:Y:S01]  /*a150*/  UIADD3 UR4, UR6, UR4, URZ ;  /* 0x0000000406047290 */ /* 0x000fe2000fffe03f */
[----:B------:R-:W-:Y:S11]  /*a160*/  @P1 BRA `(.L_x_6289) ;  /* 0x0000000000441947 */ /* 0x000ff60003800000 */
        /* <DEDUP_REMOVED lines=10> */
.L_x_6290:
[----:B------:R-:W-:-:S11]  /*a210*/  UISETP.NE.AND UP0, UPT, UR5, 0x1, UPT ;  /* 0x000000010500788c */ /* 0x000fd6000bf05270 */
[----:B------:R-:W-:Y:S02]  /*a220*/  @UP0 ULDC.64 UR10, c[0x0][0xae0] ;  /* 0x0002b800000a0ab9 */ /* 0x000fe40000000a00 */
[----:B------:R-:W-:-:S04]  /*a230*/  UIMAD.WIDE.U32 UR6, UR9, UR10, URZ ;  /* 0x0000000a090672a5 */ /* 0x000fc8000f8e003f */
[----:B------:R-:W-:-:S12]  /*a240*/  @UP0 USHF.R.U32.HI UR9, URZ, UR11, UR7 ;  /* 0x0000000b3f090299 */ /* 0x000fd80008011607 */
.L_x_6291:
[----:B------:R-:W-:-:S04]  /*a250*/  UIMAD UR9, UR9, UR5, UR5 ;  /* 0x00000005090972a4 */ /* 0x000fc8000f8e0205 */
[----:B------:R-:W-:-:S04]  /*a260*/  UISETP.LT.AND UP0, UPT, UR4, UR9, UPT ;  /* 0x000000090400728c */ /* 0x000fc8000bf01270 */
[----:B------:R-:W-:-:S12]  /*a270*/  USEL UR4, UR4, UR9, UP0 ;  /* 0x0000000904047287 */ /* 0x000fd80008000000 */
.L_x_6289:
[----:B------:R-:W-:Y:S02]  /*a280*/  UISETP.NE.AND UP0, UPT, UR41, URZ, UPT ;  /* 0x0000003f2900728c */ /* 0x000fe4000bf05270 */
[----:B------:R-:W-:Y:S02]  /*a290*/  UIADD3 UR10, UR48, 0x3f, URZ ;  /* 0x0000003f300a7890 */ /* 0x000fe4000fffe03f */
[----:B------:R-:W-:Y:S02]  /*a2a0*/  UIADD3 UR4, UR4, 0x3f, URZ ;  /* 0x0000003f04047890 */ /* 0x000fe4000fffe03f */
[----:B------:R-:W-:Y:S02]  /*a2b0*/  UISETP.GE.AND UP1, UPT, UR5, 0x1, UPT ;  /* 0x000000010500788c */ /* 0x000fe4000bf26270 */
[----:B------:R-:W-:Y:S02]  /*a2c0*/  USHF.R.S32.HI UR11, URZ, 0x1f, UR10 ;  /* 0x0000001f3f0b7899 */ /* 0x000fe4000801140a */
[----:B------:R-:W-:Y:S01]  /*a2d0*/  USHF.R.S32.HI UR9, URZ, 0x1f, UR4 ;  /* 0x0000001f3f097899 */ /* 0x000fe20008011404 */
[----:B------:R-:W-:Y:S01]  /*a2e0*/  @UP0 ULDC UR6, c[0x0][0x44c] ;  /* 0x0001130000060ab9 */ /* 0x000fe20000000800 */
[----:B------:R-:W-:Y:S01]  /*a2f0*/  ULEA.HI UR11, UR11, UR10, URZ, 0x6 ;  /* 0x0000000a0b0b7291 */ /* 0x000fe2000f8f303f */
[----:B------:R-:W-:Y:S01]  /*a300*/  PLOP3.LUT P0, PT, PT, PT, UP1, 0x40, 0x0 ;  /* 0x000000000000781c */ /* 0x000fe20003f0e818 */
[----:B------:R-:W-:-:S02]  /*a310*/  UIMAD.WIDE.U32 UR6, UR8, UR6, URZ ;  /* 0x00000006080672a5 */ /* 0x000fc4000f8e003f */
[----:B------:R-:W-:Y:S01]  /*a320*/  ULEA.HI UR9, UR9, UR4, URZ, 0x6 ;  /* 0x0000000409097291 */ /* 0x000fe2000f8f303f */
[----:B------:R-:W-:Y:S01]  /*a330*/  @UP0 ULDC UR12, c[0x0][0x450] ;  /* 0x00011400000c0ab9 */ /* 0x000fe20000000800 */
[----:B------:R-:W-:Y:S02]  /*a340*/  UIADD3 UR45, UR48, -UR47, URZ ;  /* 0x8000002f302d7290 */ /* 0x000fe4000fffe03f */
[----:B------:R-:W-:Y:S02]  /*a350*/  USHF.R.S32.HI UR11, URZ, 0x6, UR11 ;  /* 0x000000063f0b7899 */ /* 0x000fe4000801140b */
[----:B------:R-:W-:Y:S02]  /*a360*/  USHF.R.S32.HI UR9, URZ, 0x6, UR9 ;  /* 0x000000063f097899 */ /* 0x000fe40008011409 */
[----:B------:R-:W-:Y:S02]  /*a370*/  @UP0 USHF.R.U32.HI UR8, URZ, UR12, UR7 ;  /* 0x0000000c3f080299 */ /* 0x000fe40008011607 */
[----:B------:R-:W-:-:S02]  /*a380*/  UISETP.LT.AND UP0, UPT, UR9, UR11, UPT ;  /* 0x0000000b0900728c */ /* 0x000fc4000bf01270 */
[----:B------:R-:W-:Y:S01]  /*a390*/  UIADD3 UR8, UR45, UR8, URZ ;  /* 0x000000082d087290 */ /* 0x000fe2000fffe03f */
[----:B------:R-:W-:Y:S01]  /*a3a0*/  ULDC UR4, c[0x0][0xad4] ;  /* 0x0002b50000047ab9 */ /* 0x000fe20000000800 */
[----:B------:R-:W-:Y:S02]  /*a3b0*/  USEL UR6, UR9, UR11, UP0 ;  /* 0x0000000b09067287 */ /* 0x000fe40008000000 */
[----:B------:R-:W-:Y:S01]  /*a3c0*/  UIADD3 UR7, UR8, -UR4, URZ ;  /* 0x8000000408077290 */ /* 0x000fe2000fffe03f */
[----:B------:R-:W-:Y:S11]  /*a3d0*/  @P0 BRA `(.L_x_6292) ;  /* 0x0000000000480947 */ /* 0x000ff60003800000 */
        /* <DEDUP_REMOVED lines=11> */
.L_x_6293:
[----:B------:R-:W-:-:S11]  /*a490*/  UISETP.NE.AND UP0, UPT, UR5, 0x1, UPT ;  /* 0x000000010500788c */ /* 0x000fd6000bf05270 */
[----:B------:R-:W-:Y:S02]  /*a4a0*/  @UP0 ULDC.64 UR10, c[0x0][0xae0] ;  /* 0x0002b800000a0ab9 */ /* 0x000fe40000000a00 */
[----:B------:R-:W-:-:S04]  /*a4b0*/  UIMAD.WIDE.U32 UR8, UR4, UR10, URZ ;  /* 0x0000000a040872a5 */ /* 0x000fc8000f8e003f */
[----:B------:R-:W-:-:S12]  /*a4c0*/  @UP0 USHF.R.U32.HI UR4, URZ, UR11, UR9 ;  /* 0x0000000b3f040299 */ /* 0x000fd80008011609 */
.L_x_6294:
[----:B------:R-:W-:-:S04]  /*a4d0*/  UIMAD UR4, UR4, UR5, URZ ;  /* 0x00000005040472a4 */ /* 0x000fc8000f8e023f */
[----:B------:R-:W-:-:S04]  /*a4e0*/  UISETP.LT.AND UP0, UPT, UR7, UR4, UPT ;  /* 0x000000040700728c */ /* 0x000fc8000bf01270 */
[----:B------:R-:W-:-:S12]  /*a4f0*/  USEL UR7, UR7, UR4, !UP0 ;  /* 0x0000000407077287 */ /* 0x000fd8000c000000 */
.L_x_6292:
        /* <DEDUP_REMOVED lines=13> */
[----:B0-----:R-:W-:Y:S01]  /*a5d0*/  IMAD.U32 R4, RZ, RZ, UR12 ;  /* 0x0000000cff047e24 */ /* 0x001fe2000f8e00ff */
        /* <DEDUP_REMOVED lines=33> */
.L_x_6295:
[----:B------:R-:W-:Y:S01]  /*a7f0*/  UIMAD UR42, UR10, UR4, UR42 ;  /* 0x000000040a2a72a4 */ /* 0x000fe2000f8e022a */
[----:B------:R-:W-:Y:S02]  /*a800*/  IMAD.U32 R0, RZ, RZ, UR6 ;  /* 0x00000006ff007e24 */ /* 0x000fe4000f8e00ff */
[----:B------:R-:W-:-:S05]  /*a810*/  IMAD.U32 R3, RZ, RZ, UR4 ;  /* 0x00000004ff037e24 */ /* 0x000fca000f8e00ff */
[----:B------:R-:W-:-:S04]  /*a820*/  VIADDMNMX R0, R3, UR42, R0, PT ;  /* 0x0000002a03007c46 */ /* 0x000fc8000b800100 */
[----:B------:R-:W-:Y:S02]  /*a830*/  R2UR UR46, R0 ;  /* 0x00000000002e72ca */ /* 0x000fe400000e0000 */
[----:B------:R-:W-:-:S11]  /*a840*/  PRMT R0, RZ, 0x7610, R0 ;  /* 0x00007610ff007816 */ /* 0x000fd60000000000 */
[----:B------:R-:W-:-:S06]  /*a850*/  UISETP.GT.AND UP0, UPT, UR46, UR42, UPT ;  /* 0x0000002a2e00728c */ /* 0x000fcc000bf04270 */
[----:B------:R-:W-:-:S13]  /*a860*/  PLOP3.LUT P0, PT, PT, PT, UP0, 0x80, 0x0 ;  /* 0x000000000000781c */ /* 0x000fda0003f0f008 */
[----:B------:R-:W-:Y:S05]  /*a870*/  @!P0 BRA `(.L_x_6282) ;  /* 0x00000184001c8947 */ /* 0x000fea0003800000 */
[----:B------:R-:W1:Y:S01]  /*a880*/  SHFL.IDX PT, R0, R208, RZ, 0x1f ;  /* 0x00001fffd0007589 */ /* 0x000e6200000e0000 */
[----:B------:R-:W-:Y:S01]  /*a890*/  UIADD3 UR8, UR44, 0x400, URZ ;  /* 0x000004002c087890 */ /* 0x000fe2000fffe03f */
[----:B0-----:R-:W-:Y:S01]  /*a8a0*/  IMAD.MOV.U32 R4, RZ, RZ, 0x1 ;  /* 0x00000001ff047424 */ /* 0x001fe200078e00ff */
[----:B------:R-:W-:Y:S01]  /*a8b0*/  UIADD3 UR6, UR44, 0x26400, URZ ;  /* 0x000264002c067890 */ /* 0x000fe2000fffe03f */
[----:B------:R-:W0:Y:S01]  /*a8c0*/  S2R R26, SR_TID.X ;  /* 0x00000000001a7919 */ /* 0x000e220000002100 */
[----:B------:R-:W-:Y:S01]  /*a8d0*/  UIADD3 UR5, UR44, 0x22400, URZ ;  /* 0x000224002c057890 */ /* 0x000fe2000fffe03f */
[----:B------:R-:W-:Y:S01]  /*a8e0*/  IMAD.MOV.U32 R5, RZ, RZ, RZ ;  /* 0x000000ffff057224 */ /* 0x000fe200078e00ff */
[----:B------:R-:W-:Y:S01]  /*a8f0*/  USHF.R.U32.HI UR6, URZ, 0x4, UR6 ;  /* 0x000000043f067899 */ /* 0x000fe20008011606 */
[----:B------:R-:W-:Y:S01]  /*a900*/  IMAD.MOV.U32 R6, RZ, RZ, 0x1 ;  /* 0x00000001ff067424 */ /* 0x000fe200078e00ff */
[----:B------:R-:W-:Y:S01]  /*a910*/  USHF.R.U32.HI UR7, URZ, 0x4, UR8 ;  /* 0x000000043f077899 */ /* 0x000fe20008011608 */
[----:B------:R-:W-:Y:S01]  /*a920*/  IMAD.MOV.U32 R7, RZ, RZ, RZ ;  /* 0x000000ffff077224 */ /* 0x000fe200078e00ff */
[----:B------:R-:W-:Y:S01]  /*a930*/  USHF.R.U32.HI UR5, URZ, 0x4, UR5 ;  /* 0x000000043f057899 */ /* 0x000fe20008011605 */
[----:B------:R-:W2:Y:S01]  /*a940*/  S2R R13, SR_TID.X ;  /* 0x00000000000d7919 */ /* 0x000ea20000002100 */
[----:B------:R-:W-:Y:S01]  /*a950*/  ULOP3.LUT UR6, UR6, 0x3fff, URZ, 0xc0, !UPT ;  /* 0x00003fff06067892 */ /* 0x000fe2000f8ec03f */
[----:B------:R-:W-:Y:S01]  /*a960*/  IMAD.MOV.U32 R11, RZ, RZ, 0x40000040 ;  /* 0x40000040ff0b7424 */ /* 0x000fe200078e00ff */
[----:B------:R-:W-:Y:S01]  /*a970*/  ULOP3.LUT UR7, UR7, 0x3fff, URZ, 0xc0, !UPT ;  /* 0x00003fff07077892 */ /* 0x000fe2000f8ec03f */
[----:B------:R3:W-:Y:S01]  /*a980*/  STL.128 [R1+0x60], R4 ;  /* 0x0000600401007387 */ /* 0x0007e20000100c00 */
[----:B------:R-:W-:Y:S01]  /*a990*/  ULOP3.LUT UR5, UR5, 0x3fff, URZ, 0xc0, !UPT ;  /* 0x00003fff05057892 */ /* 0x000fe2000f8ec03f */
[C---:B------:R-:W-:Y:S01]  /*a9a0*/  IADD3 R48, P5, R2.reuse, 0x60, RZ ;  /* 0x0000006002307810 */ /* 0x040fe20007fbe0ff */
[----:B------:R-:W-:Y:S01]  /*a9b0*/  ULOP3.LUT UR6, UR6, 0x10000, URZ, 0xfc, !UPT ;  /* 0x0001000006067892 */ /* 0x000fe2000f8efc3f */
[C---:B------:R-:W-:Y:S01]  /*a9c0*/  IADD3 R27, P1, R2.reuse, 0x74, RZ ;  /* 0x00000074021b7810 */ /* 0x040fe20007f3e0ff */
[----:B------:R-:W-:Y:S01]  /*a9d0*/  ULOP3.LUT UR7, UR7, 0x10000, URZ, 0xfc, !UPT ;  /* 0x0001000007077892 */ /* 0x000fe2000f8efc3f */
[----:B------:R-:W-:Y:S01]  /*a9e0*/  IADD3 R24, P6, R2, 0x58, RZ ;  /* 0x0000005802187810 */ /* 0x000fe20007fde0ff */
[----:B------:R-:W-:Y:S01]  /*a9f0*/  ULOP3.LUT UR5, UR5, 0x10000, URZ, 0xfc, !UPT ;  /* 0x0001000005057892 */ /* 0x000fe2000f8efc3f */
[----:B-1----:R-:W-:Y:S01]  /*aa00*/  LEA.HI R3, R0, R0, RZ, 0x1 ;  /* 0x0000000000037211 */ /* 0x002fe200078f08ff */
[----:B------:R-:W-:Y:S01]  /*aa10*/  UIADD3 UR4, UR44, 0x20400, URZ ;  /* 0x000204002c047890 */ /* 0x000fe2000fffe03f */
[C---:B------:R-:W-:Y:S01]  /*aa20*/  IADD3 R41, P0, R2.reuse, 0x68, RZ ;  /* 0x0000006802297810 */ /* 0x040fe20007f1e0ff */
[----:B------:R-:W-:Y:S01]  /*aa30*/  UIADD3 UR9, UP0, UR38, 0x38400, URZ ;  /* 0x0003840026097890 */ /* 0x000fe2000ff1e03f */
[----:B------:R-:W-:Y:S01]  /*aa40*/  LOP3.LUT R3, R3, 0x6, RZ, 0xc0, !PT ;  /* 0x0000000603037812 */ /* 0x000fe200078ec0ff */
[----:B------:R-:W-:Y:S01]  /*aa50*/  USHF.R.U32.HI UR4, URZ, 0x4, UR4 ;  /* 0x000000043f047899 */ /* 0x000fe20008011604 */
[----:B------:R-:W-:Y:S01]  /*aa60*/  IADD3 R43, P4, R2, 0x78, RZ ;  /* 0x00000078022b7810 */ /* 0x000fe20007f9e0ff */
[----:B------:R-:W-:Y:S01]  /*aa70*/  UIADD3.X UR10, URZ, UR39, URZ, UP0, !UPT ;  /* 0x000000273f0a7290 */ /* 0x000fe200087fe43f */
[----:B---3--:R-:W-:Y:S01]  /*aa80*/  IMAD.U32 R4, RZ, RZ, UR6 ;  /* 0x00000006ff047e24 */ /* 0x008fe2000f8e00ff */
[----:B------:R-:W-:Y:S01]  /*aa90*/  ULOP3.LUT UR4, UR4, 0x3fff, URZ, 0xc0, !UPT ;  /* 0x00003fff04047892 */ /* 0x000fe2000f8ec03f */
[----:B------:R-:W-:Y:S01]  /*aaa0*/  IMAD.IADD R0, R0, 0x1, -R3 ;  /* 0x0000000100007824 */ /* 0x000fe200078e0a03 */
[----:B------:R-:W-:Y:S01]  /*aab0*/  IADD3 R42, P3, R2, 0x80, RZ ;  /* 0x00000080022a7810 */ /* 0x000fe20007f7e0ff */
[----:B------:R-:W-:Y:S01]  /*aac0*/  IMAD.U32 R6, RZ, RZ, UR7 ;  /* 0x00000007ff067e24 */ /* 0x000fe2000f8e00ff */
[----:B------:R-:W-:Y:S01]  /*aad0*/  ULOP3.LUT UR4, UR4, 0x10000, URZ, 0xfc, !UPT ;  /* 0x0001000004047892 */ /* 0x000fe2000f8efc3f */
[----:B------:R-:W-:Y:S01]  /*aae0*/  IMAD.MOV.U32 R5, RZ, RZ, 0x40000040 ;  /* 0x40000040ff057424 */ /* 0x000fe200078e00ff */
[----:B------:R-:W-:Y:S01]  /*aaf0*/  LEA R0, R0, UR8, 0xf ;  /* 0x0000000800007c11 */ /* 0x000fe2000f8e78ff */
[----:B------:R-:W-:Y:S01]  /*ab00*/  IMAD.MOV.U32 R7, RZ, RZ, 0x40000040 ;  /* 0x40000040ff077424 */ /* 0x000fe200078e00ff */
[----:B------:R-:W-:Y:S01]  /*ab10*/  IADD3 R38, P2, R2, 0x88, RZ ;  /* 0x0000008802267810 */ /* 0x000fe20007f5e0ff */
[----:B0-----:R-:W-:Y:S01]  /*ab20*/  VIADD R12, R26, 0xffffff80 ;  /* 0xffffff801a0c7836 */ /* 0x001fe20000000000 */
[----:B------:R-:W-:Y:S01]  /*ab30*/  SHF.R.U32.HI R0, RZ, 0x4, R0 ;  /* 0x00000004ff007819 */ /* 0x000fe20000011600 */
[----:B------:R-:W-:Y:S01]  /*ab40*/  IMAD.U32 R3, RZ, RZ, UR5 ;  /* 0x00000005ff037e24 */ /* 0x000fe2000f8e00ff */
[----:B------:R-:W-:Y:S01]  /*ab50*/  STL.128 [R1+0x90], R4 ;  /* 0x0000900401007387 */ /* 0x000fe20000100c00 */
[----:B------:R-:W-:Y:S01]  /*ab60*/  IMAD.U32 R10, RZ, RZ, UR4 ;  /* 0x00000004ff0a7e24 */ /* 0x000fe2000f8e00ff */
[----:B------:R-:W-:Y:S01]  /*ab70*/  LOP3.LUT R0, R0, 0x3fff, RZ, 0xc0, !PT ;  /* 0x00003fff00007812 */ /* 0x000fe200078ec0ff */
[----:B------:R-:W-:Y:S01]  /*ab80*/  IMAD.U32 R8, RZ, RZ, UR9 ;  /* 0x00000009ff087e24 */ /* 0x000fe2000f8e00ff */
[----:B------:R0:W-:Y:S01]  /*ab90*/  STL [R1+0x74], R12 ;  /* 0x0000740c01007387 */ /* 0x0001e20000100800 */
[----:B------:R-:W-:Y:S01]  /*aba0*/  IMAD.U32 R9, RZ, RZ, UR10 ;  /* 0x0000000aff097e24 */ /* 0x000fe2000f8e00ff */
[----:B------:R-:W-:Y:S01]  /*abb0*/  LOP3.LUT R0, R0, 0x2000000, RZ, 0xfc, !PT ;  /* 0x0200000000007812 */ /* 0x000fe200078efcff */
[----:B------:R-:W-:Y:S01]  /*abc0*/  UIADD3 UR4, UR44, 0x36400, URZ ;  /* 0x000364002c047890 */ /* 0x000fe2000fffe03f */
[----:B------:R1:W-:Y:S01]  /*abd0*/  STL.64 [R1+0x78], R10 ;  /* 0x0000780a01007387 */ /* 0x0003e20000100a00 */
[----:B--2---:R-:W-:-:S02]  /*abe0*/  VIADD R14, R13, 0xffffff80 ;  /* 0xffffff800d0e7836 */ /* 0x004fc40000000000 */
[----:B------:R-:W-:Y:S01]  /*abf0*/  ULOP3.LUT UP0, URZ, UR4, 0x3ff, URZ, 0xc0, !UPT ;  /* 0x000003ff043f7892 */ /* 0x000fe2000f80c03f */
[----:B------:R1:W-:Y:S01]  /*ac00*/  STL.64 [R1+0x58], R8 ;  /* 0x0000580801007387 */ /* 0x0003e20000100a00 */
[----:B------:R-:W-:Y:S02]  /*ac10*/  VIADD R13, R13, 0xffffff80 ;  /* 0xffffff800d0d7836 */ /* 0x000fe40000000000 */
[----:B------:R-:W-:Y:S01]  /*ac20*/  IMAD.X R55, RZ, RZ, R18, P5 ;  /* 0x000000ffff377224 */ /* 0x000fe200028e0612 */
[----:B0-----:R1:W5:Y:S01]  /*ac30*/  LDL R12, [R1+0x450] ;  /* 0x00045000010c7983 */ /* 0x0013620000100800 */
[----:B------:R-:W-:Y:S01]  /*ac40*/  IMAD.MOV.U32 R4, RZ, RZ, R3 ;  /* 0x000000ffff047224 */ /* 0x000fe200078e0003 */
[----:B------:R-:W-:Y:S01]  /*ac50*/  SHF.R.S32.HI R13, RZ, 0x1f, R13 ;  /* 0x0000001fff0d7819 */ /* 0x000fe2000001140d */
[----:B------:R-:W-:Y:S01]  /*ac60*/  IMAD.MOV.U32 R6, RZ, RZ, R0 ;  /* 0x000000ffff067224 */ /* 0x000fe200078e0000 */
[----:B------:R1:W5:Y:S01]  /*ac70*/  LDL R3, [R1+0x458] ;  /* 0x0004580001037983 */ /* 0x0003620000100800 */
[----:B------:R-:W-:Y:S01]  /*ac80*/  PLOP3.LUT P5, PT, PT, PT, UP0, 0x80, 0x0 ;  /* 0x000000000000781c */ /* 0x000fe20003faf008 */
[--C-:B------:R-:W-:Y:S01]  /*ac90*/  IMAD.X R28, RZ, RZ, R18.reuse, P1 ;  /* 0x000000ffff1c7224 */ /* 0x100fe200008e0612 */
[----:B------:R-:W-:Y:S01]  /*aca0*/  LEA.HI R13, R13, R14, RZ, 0x5 ;  /* 0x0000000e0d0d7211 */ /* 0x000fe200078f28ff */
[----:B------:R1:W-:Y:S01]  /*acb0*/  STL.128 [R1+0x80], R4 ;  /* 0x0000800401007387 */ /* 0x0003e20000100c00 */
[----:B------:R-:W-:Y:S01]  /*acc0*/  IMAD.X R25, RZ, RZ, R18, P6 ;  /* 0x000000ffff197224 */ /* 0x000fe200030e0612 */
[----:B------:R-:W-:-:S02]  /*acd0*/  IADD3 R40, P1, R2, 0x90, RZ ;  /* 0x0000009002287810 */ /* 0x000fc40007f3e0ff */
[----:B------:R-:W-:Y:S02]  /*ace0*/  SHF.R.S32.HI R13, RZ, 0x5, R13 ;  /* 0x00000005ff0d7819 */ /* 0x000fe4000001140d */
[----:B------:R-:W-:Y:S01]  /*acf0*/  IADD3 R46, P6, R2, 0x98, RZ ;  /* 0x00000098022e7810 */ /* 0x000fe20007fde0ff */
[--C-:B------:R-:W-:Y:S02]  /*ad00*/  IMAD.X R50, RZ, RZ, R18.reuse, P0 ;  /* 0x000000ffff327224 */ /* 0x100fe400000e0612 */
[----:B------:R-:W-:Y:S02]  /*ad10*/  IMAD.MOV.U32 R0, RZ, RZ, R13 ;  /* 0x000000ffff007224 */ /* 0x000fe400078e000d */
[--C-:B------:R-:W-:Y:S02]  /*ad20*/  IMAD.X R52, RZ, RZ, R18.reuse, P4 ;  /* 0x000000ffff347224 */ /* 0x100fe400020e0612 */
[--C-:B------:R-:W-:Y:S02]  /*ad30*/  IMAD.X R51, RZ, RZ, R18.reuse, P3 ;  /* 0x000000ffff337224 */ /* 0x100fe400018e0612 */
[----:B------:R-:W-:-:S02]  /*ad40*/  IMAD.X R45, RZ, RZ, R18, P2 ;  /* 0x000000ffff2d7224 */ /* 0x000fc400010e0612 */
[--C-:B------:R-:W-:Y:S02]  /*ad50*/  IMAD.X R49, RZ, RZ, R18.reuse, P1 ;  /* 0x000000ffff317224 */ /* 0x100fe400008e0612 */
[----:B------:R-:W-:Y:S01]  /*ad60*/  IMAD.X R47, RZ, RZ, R18, P6 ;  /* 0x000000ffff2f7224 */ /* 0x000fe200030e0612 */
[----:B-1----:R-:W-:Y:S06]  /*ad70*/  @!P5 BRA `(.L_x_6296) ;  /* 0x000000000070d947 */ /* 0x002fec0003800000 */
        /* <DEDUP_REMOVED lines=12> */
[----:B-----5:R-:W-:Y:S02]  /*ae40*/  IMAD.MOV.U32 R12, RZ, RZ, 0x1 ;  /* 0x00000001ff0c7424 */ /* 0x020fe400078e00ff */
[----:B------:R-:W-:-:S07]  /*ae50*/  IMAD.MOV.U32 R13, RZ, RZ, RZ ;  /* 0x000000ffff0d7224 */ /* 0x000fce00078e00ff */
[----:B------:R-:W-:-:S07]  /*ae60*/  LEPC R20, `(.L_x_6297) ;  /* 0x000000001014794e */ /* 0x000fce0000000000 */
[----:B0-----:R-:W-:Y:S05]  /*ae70*/  CALL.ABS.NOINC R14 ;  /* 0x000000000e007343 */ /* 0x001fea0003c00000 */
.L_x_6297:
[----:B------:R-:W2:Y:S02]  /*ae80*/  LDL R7, [R1+0x74] ;  /* 0x0000740001077983 */ /* 0x000ea40000100800 */
[----:B--2---:R-:W-:-:S04]  /*ae90*/  SHF.R.S32.HI R0, RZ, 0x1f, R7 ;  /* 0x0000001fff007819 */ /* 0x004fc80000011407 */
[CC--:B------:R-:W-:Y:S02]  /*aea0*/  LEA.HI R3, R0.reuse, R7.reuse, RZ, 0x4 ;  /* 0x0000000700037211 */ /* 0x0c0fe400078f20ff */
[----:B------:R-:W-:Y:S02]  /*aeb0*/  LEA.HI R0, R0, R7, RZ, 0x5 ;  /* 0x0000000700007211 */ /* 0x000fe400078f28ff */
[----:B------:R-:W-:Y:S02]  /*aec0*/  SHF.R.S32.HI R4, RZ, 0x4, R3 ;  /* 0x00000004ff047819 */ /* 0x000fe40000011403 */
[----:B------:R-:W-:Y:S02]  /*aed0*/  SHF.R.S32.HI R0, RZ, 0x5, R0 ;  /* 0x00000005ff007819 */ /* 0x000fe40000011400 */
[C---:B------:R-:W-:Y:S02]  /*aee0*/  LEA.HI R5, R3.reuse, R4, RZ, 0x1 ;  /* 0x0000000403057211 */ /* 0x040fe400078f08ff */
[----:B------:R-:W-:-:S02]  /*aef0*/  LOP3.LUT R3, R3, 0xfffffff0, RZ, 0xc0, !PT ;  /* 0xfffffff003037812 */ /* 0x000fc400078ec0ff */
[----:B------:R-:W-:-:S03]  /*af00*/  LOP3.LUT R5, R5, 0x1ffffffe, RZ, 0xc0, !PT ;  /* 0x1ffffffe05057812 */ /* 0x000fc600078ec0ff */
[----:B------:R-:W-:Y:S02]  /*af10*/  IMAD.IADD R3, R7, 0x1, -R3 ;  /* 0x0000000107037824 */ /* 0x000fe400078e0a03 */
[----:B------:R-:W-:-:S04]  /*af20*/  IMAD.IADD R5, R4, 0x1, -R5 ;  /* 0x0000000104057824 */ /* 0x000fc800078e0a05 */
[----:B------:R-:W-:-:S07]  /*af30*/  IMAD.SHL.U32 R12, R5, 0x8, RZ ;  /* 0x00000008050c7824 */ /* 0x000fce00078e00ff */
.L_x_6296:
[----:B------:R-:W2:Y:S01]  /*af40*/  LDL R53, [R1+0x1d4] ;  /* 0x0001d40001357983 */ /* 0x000ea20000100800 */
[----:B-----5:R-:W-:Y:S01]  /*af50*/  SHF.R.S32.HI R4, RZ, 0x1f, R3 ;  /* 0x0000001fff047819 */ /* 0x020fe20000011403 */
[----:B------:R-:W-:Y:S01]  /*af60*/  VIADD R10, R26, 0xffffff80 ;  /* 0xffffff801a0a7836 */ /* 0x000fe20000000000 */
[----:B------:R-:W-:Y:S01]  /*af70*/  IADD3 R8, P0, R2, 0xfc, RZ ;  /* 0x000000fc02087810 */ /* 0x000fe20007f1e0ff */
[----:B------:R0:W-:Y:S01]  /*af80*/  STL.64 [R1+0xc0], R24 ;  /* 0x0000c01801007387 */ /* 0x0001e20000100a00 */
[----:B------:R-:W-:Y:S01]  /*af90*/  LEA.HI R4, R4, R3, RZ, 0x3 ;  /* 0x0000000304047211 */ /* 0x000fe200078f18ff */
[----:B------:R-:W1:Y:S01]  /*afa0*/  LDC.64 R20, c[0x0][0xad0] ;  /* 0x0002b400ff147b82 */ /* 0x000e620000000a00 */
[----:B------:R-:W-:Y:S01]  /*afb0*/  IMAD.U32 R30, RZ, RZ, UR38 ;  /* 0x00000026ff1e7e24 */ /* 0x000fe2000f8e00ff */
[----:B------:R3:W-:Y:S01]  /*afc0*/  STL [R1+0xcc], R10 ;  /* 0x0000cc0a01007387 */ /* 0x0007e20000100800 */
[C---:B------:R-:W-:Y:S01]  /*afd0*/  LOP3.LUT R6, R4.reuse, 0xfffffff8, RZ, 0xc0, !PT ;  /* 0xfffffff804067812 */ /* 0x040fe200078ec0ff */
[----:B------:R-:W-:Y:S01]  /*afe0*/  IMAD.SHL.U32 R4, R4, 0x40, RZ ;  /* 0x0000004004047824 */ /* 0x000fe200078e00ff */
[C---:B------:R-:W-:Y:S01]  /*aff0*/  IADD3 R14, P3, R2.reuse, 0xa0, RZ ;  /* 0x000000a0020e7810 */ /* 0x040fe20007f7e0ff */
[----:B------:R-:W-:Y:S01]  /*b000*/  IMAD.X R11, RZ, RZ, R18, P0 ;  /* 0x000000ffff0b7224 */ /* 0x000fe200000e0612 */
[----:B------:R-:W-:Y:S01]  /*b010*/  IADD3 R26, P2, R2, 0xb0, RZ ;  /* 0x000000b0021a7810 */ /* 0x000fe20007f5e0ff */
[----:B------:R-:W-:Y:S01]  /*b020*/  IMAD.IADD R3, R3, 0x1, -R6 ;  /* 0x0000000103037824 */ /* 0x000fe200078e0a06 */
[----:B------:R-:W-:Y:S01]  /*b030*/  LOP3.LUT R7, R4, 0xfffffe00, RZ, 0xc0, !PT ;  /* 0xfffffe0004077812 */ /* 0x000fe200078ec0ff */
[----:B------:R-:W-:Y:S01]  /*b040*/  IMAD.U32 R31, RZ, RZ, UR39 ;  /* 0x00000027ff1f7e24 */ /* 0x000fe2000f8e00ff */
[----:B------:R-:W-:Y:S01]  /*b050*/  IADD3 R6, P1, R2, 0x70, RZ ;  /* 0x0000007002067810 */ /* 0x000fe20007f3e0ff */
[C---:B------:R-:W-:Y:S01]  /*b060*/  IMAD.SHL.U32 R5, R3.reuse, 0x40, RZ ;  /* 0x0000004003057824 */ /* 0x040fe200078e00ff */
[----:B------:R-:W-:Y:S01]  /*b070*/  LOP3.LUT P0, RZ, R3, 0x2, RZ, 0xc0, !PT ;  /* 0x0000000203ff7812 */ /* 0x000fe2000780c0ff */
[----:B------:R-:W-:Y:S01]  /*b080*/  IMAD R0, R0, 0x400, R7 ;  /* 0x0000040000007824 */ /* 0x000fe200078e0207 */
[----:B------:R-:W-:Y:S01]  /*b090*/  STL.64 [R1+0xb0], R22 ;  /* 0x0000b01601007387 */ /* 0x000fe20000100a00 */
[----:B------:R-:W-:Y:S01]  /*b0a0*/  IMAD.X R13, RZ, RZ, R18, P1 ;  /* 0x000000ffff0d7224 */ /* 0x000fe200008e0612 */
[----:B------:R-:W-:Y:S01]  /*b0b0*/  LOP3.LUT R5, R5, 0x1c0, RZ, 0xc0, !PT ;  /* 0x000001c005057812 */ /* 0x000fe200078ec0ff */
[----:B------:R-:W-:Y:S01]  /*b0c0*/  IMAD.MOV.U32 R32, RZ, RZ, 0x10 ;  /* 0x00000010ff207424 */ /* 0x000fe200078e00ff */
[----:B------:R-:W-:Y:S01]  /*b0d0*/  LOP3.LUT P1, RZ, R3, 0x4, RZ, 0xc0, !PT ;  /* 0x0000000403ff7812 */ /* 0x000fe2000782c0ff */
[----:B------:R-:W-:Y:S01]  /*b0e0*/  IMAD.MOV.U32 R7, RZ, RZ, R13 ;  /* 0x000000ffff077224 */ /* 0x000fe200078e000d */
[----:B------:R-:W-:Y:S01]  /*b0f0*/  LOP3.LUT R4, R5, 0x8, R12, 0xf8, !PT ;  /* 0x0000000805047812 */ /* 0x000fe200078ef80c */
[----:B------:R-:W-:Y:S01]  /*b100*/  IMAD.MOV.U32 R12, RZ, RZ, R27 ;  /* 0x000000ffff0c7224 */ /* 0x000fe200078e001b */
[----:B------:R-:W-:Y:S01]  /*b110*/  SHF.R.U32.HI R5, RZ, 0x3, R5 ;  /* 0x00000003ff057819 */ /* 0x000fe20000011605 */
[----:B------:R-:W-:Y:S01]  /*b120*/  IMAD.MOV.U32 R13, RZ, RZ, R28 ;  /* 0x000000ffff0d7224 */ /* 0x000fe200078e001c */
[----:B------:R-:W-:Y:S01]  /*b130*/  SEL R32, R32, 0xfffffff0, !P0 ;  /* 0xfffffff020207807 */ /* 0x000fe20004000000 */
[----:B------:R-:W-:Y:S01]  /*b140*/  IMAD.X R15, RZ, RZ, R18, P3 ;  /* 0x000000ffff0f7224 */ /* 0x000fe200018e0612 */
[----:B------:R-:W-:Y:S01]  /*b150*/  LOP3.LUT R9, R4, R5, RZ, 0x3c, !PT ;  /* 0x0000000504097212 */ /* 0x000fe200078e3cff */
[----:B------:R-:W-:Y:S01]  /*b160*/  IMAD.MOV.U32 R4, RZ, RZ, R8 ;  /* 0x000000ffff047224 */ /* 0x000fe200078e0008 */
[----:B------:R-:W-:Y:S01]  /*b170*/  STL.U8 [R1+0xc8], RZ ;  /* 0x0000c8ff01007387 */ /* 0x000fe20000100000 */
[----:B------:R-:W-:Y:S01]  /*b180*/  IMAD.MOV.U32 R5, RZ, RZ, R11 ;  /* 0x000000ffff057224 */ /* 0x000fe200078e000b */
[----:B------:R-:W-:Y:S01]  /*b190*/  BSSY B0, `(.L_x_6298) ;  /* 0x0000024000007945 */ /* 0x000fe20003800000 */
[----:B0-----:R-:W-:Y:S01]  /*b1a0*/  IMAD.IADD R25, R0, 0x1, R9 ;  /* 0x0000000100197824 */ /* 0x001fe200078e0209 */
[----:B---3--:R-:W0:Y:S01]  /*b1b0*/  LDC.64 R10, c[0x0][0xae0] ;  /* 0x0002b800ff0a7b82 */ /* 0x008e220000000a00 */
[----:B------:R-:W-:Y:S01]  /*b1c0*/  IMAD.X R27, RZ, RZ, R18, P2 ;  /* 0x000000ffff1b7224 */ /* 0x000fe200010e0612 */
[----:B------:R3:W-:Y:S01]  /*b1d0*/  STL.128 [R1+0x100], R4 ;  /* 0x0001000401007387 */ /* 0x0007e20000100c00 */
[----:B------:R-:W-:-:S03]  /*b1e0*/  IMAD.WIDE.U32 R24, R25, 0x2, R30 ;  /* 0x0000000219187825 */ /* 0x000fc600078e001e */
[----:B------:R4:W-:Y:S01]  /*b1f0*/  STL.128 [R1+0x110], R12 ;  /* 0x0001100c01007387 */ /* 0x0009e20000100c00 */
[----:B------:R-:W-:Y:S01]  /*b200*/  IMAD.MOV.U32 R33, RZ, RZ, 0x20 ;  /* 0x00000020ff217424 */ /* 0x000fe200078e00ff */
[----:B------:R-:W0:Y:S01]  /*b210*/  LDC.64 R8, c[0x0][0xad8] ;  /* 0x0002b600ff087b82 */ /* 0x000e220000000a00 */
[----:B------:R-:W-:Y:S01]  /*b220*/  IADD3 R28, P0, R24, 0x36400, RZ ;  /* 0x00036400181c7810 */ /* 0x000fe20007f1e0ff */
[----:B------:R0:W-:Y:S01]  /*b230*/  STL.64 [R1+0xb8], R26 ;  /* 0x0000b81a01007387 */ /* 0x0001e20000100a00 */
[----:B------:R-:W-:Y:S01]  /*b240*/  IMAD.MOV.U32 R24, RZ, RZ, RZ ;  /* 0x000000ffff187224 */ /* 0x000fe200078e00ff */
[----:B------:R-:W-:Y:S02]  /*b250*/  SEL R33, R33, 0xffffffe0, !P1 ;  /* 0xffffffe021217807 */ /* 0x000fe40004800000 */
[----:B------:R-:W-:Y:S01]  /*b260*/  IMAD.X R29, RZ, RZ, R25, P0 ;  /* 0x000000ffff1d7224 */ /* 0x000fe200000e0619 */
[----:B------:R0:W-:Y:S01]  /*b270*/  STL.U8 [R1+0x120], RZ ;  /* 0x000120ff01007387 */ /* 0x0001e20000100000 */
[----:B---3--:R-:W3:Y:S01]  /*b280*/  LDC R6, c[0x0][0x450] ;  /* 0x00011400ff067b82 */ /* 0x008ee20000000800 */
[----:B-1----:R-:W-:-:S02]  /*b290*/  IMAD.MOV.U32 R7, RZ, RZ, R20 ;  /* 0x000000ffff077224 */ /* 0x002fc400078e0014 */
[----:B------:R1:W-:Y:S01]  /*b2a0*/  STL.64 [R1+0xa0], R32 ;  /* 0x0000a02001007387 */ /* 0x0003e20000100a00 */
[----:B----4-:R-:W-:Y:S02]  /*b2b0*/  IMAD.U32 R13, RZ, RZ, UR48 ;  /* 0x00000030ff0d7e24 */ /* 0x010fe4000f8e00ff */
[----:B------:R-:W-:Y:S01]  /*b2c0*/  IMAD.U32 R12, RZ, RZ, UR47 ;  /* 0x0000002fff0c7e24 */ /* 0x000fe2000f8e00ff */
[----:B------:R1:W-:Y:S01]  /*b2d0*/  STL.64 [R1+0xa8], R28 ;  /* 0x0000a81c01007387 */ /* 0x0003e20000100a00 */
[----:B------:R-:W3:Y:S01]  /*b2e0*/  LDC.64 R4, c[0x0][0x448] ;  /* 0x00011200ff047b82 */ /* 0x000ee20000000a00 */
[----:B------:R-:W-:Y:S02]  /*b2f0*/  IMAD.MOV.U32 R14, RZ, RZ, R21 ;  /* 0x000000ffff0e7224 */ /* 0x000fe400078e0015 */
[----:B0-----:R-:W-:Y:S02]  /*b300*/  IMAD.MOV.U32 R26, RZ, RZ, R10 ;  /* 0x000000ffff1a7224 */ /* 0x001fe400078e000a */
[----:B------:R-:W-:-:S02]  /*b310*/  IMAD.MOV.U32 R27, RZ, RZ, R11 ;  /* 0x000000ffff1b7224 */ /* 0x000fc400078e000b */
[----:B------:R-:W-:Y:S02]  /*b320*/  IMAD.MOV.U32 R15, RZ, RZ, R8 ;  /* 0x000000ffff0f7224 */ /* 0x000fe400078e0008 */
[----:B------:R-:W-:-:S03]  /*b330*/  IMAD.MOV.U32 R25, RZ, RZ, R9 ;  /* 0x000000ffff197224 */ /* 0x000fc600078e0009 */
[----:B------:R1:W-:Y:S04]  /*b340*/  STL.128 [R1+0xd0], R12 ;  /* 0x0000d00c01007387 */ /* 0x0003e80000100c00 */
[----:B------:R1:W-:Y:S04]  /*b350*/  STL.128 [R1+0xe0], R24 ;  /* 0x0000e01801007387 */ /* 0x0003e80000100c00 */
[----:B---3--:R1:W-:Y:S01]  /*b360*/  STL.128 [R1+0xf0], R4 ;  /* 0x0000f00401007387 */ /* 0x0083e20000100c00 */
[----:B--2---:R-:W-:-:S04]  /*b370*/  LEA.HI R0, R53, R53, RZ, 0x1 ;  /* 0x0000003535007211 */ /* 0x004fc800078f08ff */
[----:B------:R-:W-:-:S05]  /*b380*/  LOP3.LUT R0, R0, 0xfffffffe, RZ, 0xc0, !PT ;  /* 0xfffffffe00007812 */ /* 0x000fca00078ec0ff */
[----:B------:R-:W-:-:S05]  /*b390*/  IMAD.IADD R0, R53, 0x1, -R0 ;  /* 0x0000000135007824 */ /* 0x000fca00078e0a00 */
[----:B------:R-:W-:-:S04]  /*b3a0*/  SHF.L.U32 R0, R0, 0x1f, RZ ;  /* 0x0000001f00007819 */ /* 0x000fc800000006ff */
[----:B------:R-:W0:Y:S02]  /*b3b0*/  SYNCS.PHASECHK.TRANS64.TRYWAIT P0, [UR44+0x38800], R0 ;  /* 0x03880000ff0075a7 */ /* 0x000e24000800016c */
[----:B01----:R-:W-:Y:S05]  /*b3c0*/  @!P0 BRA `(.L_x_6299) ;  /* 0x0000023c003c8947 */ /* 0x003fea0003800000 */
.L_x_6519:
[----:B------:R-:W-:Y:S05]  /*b3d0*/  BSYNC B0 ;  /* 0x0000000000007941 */ /* 0x000fea0003800000 */
.L_x_6298:
[----:B------:R-:W2:Y:S04]  /*b3e0*/  LDL R32, [R1] ;  /* 0x0000000001207983 */ /* 0x000ea80000100800 */
[----:B------:R1:W5:Y:S01]  /*b3f0*/  LDL.64 R20, [R1+0x1c8] ;  /* 0x0001c80001147983 */ /* 0x0003620000100a00 */
[C---:B------:R-:W-:Y:S01]  /*b400*/  IADD3 R14, P0, R2.reuse, 0xc8, RZ ;  /* 0x000000c8020e7810 */ /* 0x040fe20007f1e0ff */
[----:B------:R-:W-:Y:S01]  /*b410*/  IMAD.MOV.U32 R12, RZ, RZ, R48 ;  /* 0x000000ffff0c7224 */ /* 0x000fe200078e0030 */
[C---:B------:R-:W-:Y:S01]  /*b420*/  IADD3 R7, P1, R2.reuse, 0x100, RZ ;  /* 0x0000010002077810 */ /* 0x040fe20007f3e0ff */
[----:B------:R-:W-:Y:S01]  /*b430*/  IMAD.MOV.U32 R13, RZ, RZ, R55 ;  /* 0x000000ffff0d7224 */ /* 0x000fe200078e0037 */
[C---:B------:R-:W-:Y:S01]  /*b440*/  IADD3 R4, P2, R2.reuse, 0x108, RZ ;  /* 0x0000010802047810 */ /* 0x040fe20007f5e0ff */
[--C-:B------:R-:W-:Y:S01]  /*b450*/  IMAD.X R15, RZ, RZ, R18.reuse, P0 ;  /* 0x000000ffff0f7224 */ /* 0x100fe200000e0612 */
[C---:B0-----:R-:W-:Y:S01]  /*b460*/  IADD3 R0, P0, R2.reuse, 0x1d4, RZ ;  /* 0x000001d402007810 */ /* 0x041fe20007f1e0ff */
[----:B------:R-:W-:Y:S01]  /*b470*/  IMAD.X R24, RZ, RZ, R18, P1 ;  /* 0x000000ffff187224 */ /* 0x000fe200008e0612 */
[----:B------:R-:W-:Y:S01]  /*b480*/  IADD3 R26, P1, R2, 0x120, RZ ;  /* 0x00000120021a7810 */ /* 0x000fe20007f3e0ff */
[----:B------:R-:W-:Y:S01]  /*b490*/  IMAD.MOV.U32 R28, RZ, RZ, R42 ;  /* 0x000000ffff1c7224 */ /* 0x000fe200078e002a */
[----:B------:R0:W-:Y:S01]  /*b4a0*/  STL.128 [R1+0x130], R12 ;  /* 0x0001300c01007387 */ /* 0x0001e20000100c00 */
[----:B------:R-:W-:Y:S01]  /*b4b0*/  IMAD.X R3, RZ, RZ, R18, P0 ;  /* 0x000000ffff037224 */ /* 0x000fe200000e0612 */
[----:B------:R-:W-:Y:S01]  /*b4c0*/  BSSY B0, `(.L_x_6300) ;  /* 0x0000034000007945 */ /* 0x000fe20003800000 */
[----:B------:R-:W-:-:S02]  /*b4d0*/  IMAD.MOV.U32 R29, RZ, RZ, R51 ;  /* 0x000000ffff1d7224 */ /* 0x000fc400078e0033 */
[----:B------:R-:W-:-:S03]  /*b4e0*/  IMAD.X R27, RZ, RZ, R18, P1 ;  /* 0x000000ffff1b7224 */ /* 0x000fc600008e0612 */
[----:B------:R-:W-:Y:S04]  /*b4f0*/  STL.128 [R1+0x150], R28 ;  /* 0x0001501c01007387 */ /* 0x000fe80000100c00 */
[----:B------:R-:W-:Y:S01]  /*b500*/  STL.64 [R1+0x1c0], R26 ;  /* 0x0001c01a01007387 */ /* 0x000fe20000100a00 */
[----:B0-----:R-:W-:Y:S02]  /*b510*/  IMAD.MOV.U32 R14, RZ, RZ, R43 ;  /* 0x000000ffff0e7224 */ /* 0x001fe400078e002b */
[----:B------:R-:W-:Y:S02]  /*b520*/  IMAD.MOV.U32 R15, RZ, RZ, R52 ;  /* 0x000000ffff0f7224 */ /* 0x000fe400078e0034 */
[----:B------:R-:W-:Y:S02]  /*b530*/  IMAD.MOV.U32 R12, RZ, RZ, R2 ;  /* 0x000000ffff0c7224 */ /* 0x000fe400078e0002 */
[----:B------:R-:W-:-:S05]  /*b540*/  IMAD.MOV.U32 R13, RZ, RZ, R18 ;  /* 0x000000ffff0d7224 */ /* 0x000fca00078e0012 */
[----:B------:R0:W-:Y:S02]  /*b550*/  STL.128 [R1+0x140], R12 ;  /* 0x0001400c01007387 */ /* 0x0001e40000100c00 */
[----:B0-----:R-:W-:Y:S02]  /*b560*/  IMAD.MOV.U32 R14, RZ, RZ, R39 ;  /* 0x000000ffff0e7224 */ /* 0x001fe400078e0027 */
[----:B------:R-:W-:Y:S02]  /*b570*/  IMAD.MOV.U32 R15, RZ, RZ, R44 ;  /* 0x000000ffff0f7224 */ /* 0x000fe400078e002c */
[----:B------:R-:W-:Y:S01]  /*b580*/  IMAD.MOV.U32 R12, RZ, RZ, R0 ;  /* 0x000000ffff0c7224 */ /* 0x000fe200078e0000 */
[----:B------:R-:W-:Y:S01]  /*b590*/  IADD3 R0, P0, R2, 0x1d8, RZ ;  /* 0x000001d802007810 */ /* 0x000fe20007f1e0ff */
[----:B------:R-:W-:-:S04]  /*b5a0*/  IMAD.MOV.U32 R13, RZ, RZ, R3 ;  /* 0x000000ffff0d7224 */ /* 0x000fc800078e0003 */
[----:B------:R-:W-:Y:S01]  /*b5b0*/  IMAD.X R3, RZ, RZ, R18, P0 ;  /* 0x000000ffff037224 */ /* 0x000fe200000e0612 */
[----:B------:R0:W-:Y:S01]  /*b5c0*/  STL.128 [R1+0x160], R12 ;  /* 0x0001600c01007387 */ /* 0x0001e20000100c00 */
[----:B------:R-:W-:Y:S01]  /*b5d0*/  IADD3 R25, P0, R2, 0xb8, RZ ;  /* 0x000000b802197810 */ /* 0x000fe20007f1e0ff */
        /* <DEDUP_REMOVED lines=8> */
[----:B------:R-:W-:Y:S02]  /*b660*/  IMAD.MOV.U32 R15, RZ, RZ, R3 ;  /* 0x000000ffff0f7224 */ /* 0x000fe400078e0003 */
[----:B------:R-:W-:-:S02]  /*b670*/  IMAD.X R0, RZ, RZ, R18, P0 ;  /* 0x000000ffff007224 */ /* 0x000fc400000e0612 */
[----:B------:R-:W-:Y:S01]  /*b680*/  IMAD.X R3, RZ, RZ, R18, P2 ;  /* 0x000000ffff037224 */ /* 0x000fe200010e0612 */
[----:B------:R0:W-:Y:S02]  /*b690*/  STL.128 [R1+0x180], R12 ;  /* 0x0001800c01007387 */ /* 0x0001e40000100c00 */
[----:B0-----:R-:W-:Y:S02]  /*b6a0*/  IMAD.MOV.U32 R14, RZ, RZ, R36 ;  /* 0x000000ffff0e7224 */ /* 0x001fe400078e0024 */
[----:B------:R-:W-:Y:S02]  /*b6b0*/  IMAD.MOV.U32 R15, RZ, RZ, R37 ;  /* 0x000000ffff0f7224 */ /* 0x000fe400078e0025 */
[----:B------:R-:W-:Y:S02]  /*b6c0*/  IMAD.MOV.U32 R12, RZ, RZ, R7 ;  /* 0x000000ffff0c7224 */ /* 0x000fe400078e0007 */
[----:B------:R-:W-:Y:S01]  /*b6d0*/  IMAD.MOV.U32 R13, RZ, RZ, R24 ;  /* 0x000000ffff0d7224 */ /* 0x000fe200078e0018 */
[----:B------:R-:W-:-:S04]  /*b6e0*/  IADD3 R24, P0, R2, 0x1c8, RZ ;  /* 0x000001c802187810 */ /* 0x000fc80007f1e0ff */
[----:B------:R0:W-:Y:S02]  /*b6f0*/  STL.128 [R1+0x190], R12 ;  /* 0x0001900c01007387 */ /* 0x0001e40000100c00 */
[----:B0-----:R-:W-:Y:S02]  /*b700*/  IMAD.MOV.U32 R12, RZ, RZ, R25 ;  /* 0x000000ffff0c7224 */ /* 0x001fe400078e0019 */
[----:B------:R-:W-:Y:S02]  /*b710*/  IMAD.MOV.U32 R13, RZ, RZ, R0 ;  /* 0x000000ffff0d7224 */ /* 0x000fe400078e0000 */
[----:B------:R-:W-:Y:S02]  /*b720*/  IMAD.MOV.U32 R14, RZ, RZ, R4 ;  /* 0x000000ffff0e7224 */ /* 0x000fe400078e0004 */
[----:B------:R-:W-:Y:S02]  /*b730*/  IMAD.MOV.U32 R15, RZ, RZ, R3 ;  /* 0x000000ffff0f7224 */ /* 0x000fe400078e0003 */
[----:B------:R-:W-:-:S03]  /*b740*/  IMAD.X R25, RZ, RZ, R18, P0 ;  /* 0x000000ffff197224 */ /* 0x000fc600000e0612 */
[----:B------:R0:W-:Y:S04]  /*b750*/  STL.128 [R1+0x1a0], R12 ;  /* 0x0001a00c01007387 */ /* 0x0001e80000100c00 */
[----:B------:R1:W-:Y:S01]  /*b760*/  STL.64 [R1+0x128], R24 ;  /* 0x0001281801007387 */ /* 0x0003e20000100a00 */
        /* <DEDUP_REMOVED lines=9> */
.L_x_6301:
[----:B------:R-:W-:Y:S05]  /*b800*/  BSYNC B0 ;  /* 0x0000000000007941 */ /* 0x000fea0003800000 */
.L_x_6300:
        /* <DEDUP_REMOVED lines=8> */
.L_x_6303:
[----:B------:R-:W-:Y:S05]  /*b890*/  BSYNC B0 ;  /* 0x0000000000007941 */ /* 0x000fea0003800000 */
.L_x_6302:
[----:B------:R-:W-:Y:S04]  /*b8a0*/  BSSY B0, `(.L_x_6304) ;  /* 0x0000004000007945 */ /* 0x000fe80003800000 */
[----:B-1----:R-:W-:Y:S05]  /*b8b0*/  @P0 BRA `(.L_x_6305) ;  /* 0x0000000000080947 */ /* 0x002fea0003800000 */
[----:B------:R-:W1:Y:S02]  /*b8c0*/  SYNCS.PHASECHK.TRANS64.TRYWAIT P0, [R20+URZ], R21 ;  /* 0x00000015140075a7 */ /* 0x000e64000800017f */
[----:B-1----:R-:W-:Y:S05]  /*b8d0*/  @!P0 BRA `(.L_x_6306) ;  /* 0x0000023800108947 */ /* 0x002fea0003800000 */
.L_x_6305:
[----:B------:R-:W-:Y:S05]  /*b8e0*/  BSYNC B0 ;  /* 0x0000000000007941 */ /* 0x000fea0003800000 */
.L_x_6304:
[----:B------:R-:W2:Y:S04]  /*b8f0*/  LDL R7, [R1+0x1c8] ;  /* 0x0001c80001077983 */ /* 0x000ea80000100800 */
[----:B------:R-:W2:Y:S01]  /*b900*/  LDL.64 R12, [R1+0x80] ;  /* 0x00008000010c7983 */ /* 0x000ea20000100a00 */
[----:B------:R-:W-:Y:S05]  /*b910*/  WARPSYNC.ALL ;  /* 0x0000000000007948 */ /* 0x000fea0003800000 */
[----:B------:R-:W3:Y:S04]  /*b920*/  LDL.64 R24, [R1+0x78] ;  /* 0x0000780001187983 */ /* 0x000ee80000100a00 */
[----:B------:R-:W4:Y:S04]  /*b930*/  LDL.64 R14, [R1+0x78] ;  /* 0x00007800010e7983 */ /* 0x000f280000100a00 */
[----:B01----:R-:W5:Y:S04]  /*b940*/  LDL.64 R20, [R1+0x78] ;  /* 0x0000780001147983 */ /* 0x003f680000100a00 */
[----:B------:R-:W5:Y:S01]  /*b950*/  LDL.64 R56, [R1+0x78] ;  /* 0x0000780001387983 */ /* 0x000f620000100a00 */
[----:B--2---:R-:W-:Y:S01]  /*b960*/  IMAD R12, R7, 0x200, R12 ;  /* 0x00000200070c7824 */ /* 0x004fe200078e020c */
[----:B------:R-:W-:-:S02]  /*b970*/  R2UR UR7, R13 ;  /* 0x000000000d0772ca */ /* 0x000fc400000e0000 */
[----:B------:R-:W2:Y:S01]  /*b980*/  LDL R3, [R1+0x1d4] ;  /* 0x0001d40001037983 */ /* 0x000ea20000100800 */
[C---:B------:R-:W-:Y:S01]  /*b990*/  VIADD R58, R12.reuse, 0x2 ;  /* 0x000000020c3a7836 */ /* 0x040fe20000000000 */
[----:B------:R-:W-:Y:S01]  /*b9a0*/  R2UR UR6, R12 ;  /* 0x000000000c0672ca */ /* 0x000fe200000e0000 */
[----:B------:R-:W-:Y:S01]  /*b9b0*/  IMAD.MOV.U32 R59, RZ, RZ, R13 ;  /* 0x000000ffff3b7224 */ /* 0x000fe200078e000d */
[----:B------:R0:W-:Y:S01]  /*b9c0*/  STL [R1+0x60], RZ ;  /* 0x000060ff01007387 */ /* 0x0001e20000100800 */
[----:B------:R-:W-:Y:S01]  /*b9d0*/  BSSY B0, `(.L_x_6307) ;  /* 0x000002c000007945 */ /* 0x000fe20003800000 */
[----:B---3--:R-:W-:Y:S02]  /*b9e0*/  R2UR UR4, R24 ;  /* 0x00000000180472ca */ /* 0x008fe400000e0000 */
[----:B------:R-:W-:Y:S02]  /*b9f0*/  R2UR UR5, R25 ;  /* 0x00000000190572ca */ /* 0x000fe400000e0000 */
[----:B------:R-:W-:Y:S01]  /*ba00*/  WARPGROUP.ARRIVE ;  /* 0x00000000000079c5 */ /* 0x000fe20000000000 */
        /* <DEDUP_REMOVED lines=40> */
.L_x_6520:
[----:B------:R-:W-:Y:S05]  /*bc90*/  BSYNC B0 ;  /* 0x0000000000007941 */ /* 0x000fea0003800000 */
.L_x_6307:
[----:B0-----:R-:W2:Y:S04]  /*bca0*/  LDL R3, [R1+0x28] ;  /* 0x0000280001037983 */ /* 0x001ea80000100800 */
[----:B------:R0:W5:Y:S01]  /*bcb0*/  LDL.64 R12, [R1+0x1c8] ;  /* 0x0001c800010c7983 */ /* 0x0001620000100a00 */
[----:B------:R-:W-:Y:S01]  /*bcc0*/  BSSY B0, `(.L_x_6309) ;  /* 0x0000005000007945 */ /* 0x000fe20003800000 */
[----:B--2---:R-:W-:-:S04]  /*bcd0*/  LOP3.LUT R3, R3, 0x1, RZ, 0xfc, !PT ;  /* 0x0000000103037812 */ /* 0x004fc800078efcff */
[----:B------:R-:W-:-:S13]  /*bce0*/  ISETP.NE.AND P1, PT, R3, 0x3, PT ;  /* 0x000000030300780c */ /* 0x000fda0003f25270 */
[----:B0-----:R-:W-:Y:S05]  /*bcf0*/  @!P1 BRA `(.L_x_6310) ;  /* 0x0000000000049947 */ /* 0x001fea0003800000 */
[----:B------:R-:W-:Y:S01]  /*bd00*/  BPT.TRAP 0x1 ;  /* 0x000000040000795c */ /* 0x000fe20000300000 */
.L_x_6310:
[----:B------:R-:W-:Y:S05]  /*bd10*/  BSYNC B0 ;  /* 0x0000000000007941 */ /* 0x000fea0003800000 */
.L_x_6309:
        /* <DEDUP_REMOVED lines=8> */
.L_x_6312:
[----:B------:R-:W-:Y:S05]  /*bda0*/  BSYNC B0 ;  /* 0x0000000000007941 */ /* 0x000fea0003800000 */
.L_x_6311:
[----:B------:R-:W-:Y:S04]  /*bdb0*/  BSSY B0, `(.L_x_6313) ;  /* 0x0000004000007945 */ /* 0x000fe80003800000 */
[----:B-1----:R-:W-:Y:S05]  /*bdc0*/  @P0 BRA `(.L_x_6314) ;  /* 0x0000000000080947 */ /* 0x002fea0003800000 */
[----:B------:R-:W1:Y:S02]  /*bdd0*/  SYNCS.PHASECHK.TRANS64.TRYWAIT P0, [R12+URZ], R13 ;  /* 0x0000000d0c0075a7 */ /* 0x000e64000800017f */
[----:B-1----:R-:W-:Y:S05]  /*bde0*/  @!P0 BRA `(.L_x_6315) ;  /* 0x0000023000f88947 */ /* 0x002fea0003800000 */
.L_x_6314:
[----:B------:R-:W-:Y:S05]  /*bdf0*/  BSYNC B0 ;  /* 0x0000000000007941 */ /* 0x000fea0003800000 */
.L_x_6313:
        /* <DEDUP_REMOVED lines=9> */
[----:B------:R-:W4:Y:S05]  /*be90*/  LDL.64 R56, [R1+0x90] ;  /* 0x0000900001387983 */ /* 0x000f2a0000100a00 */
[----:B------:R-:W0:Y:S01]  /*bea0*/  S2R R7, SR_TID.X ;  /* 0x0000000000077919 */ /* 0x000e220000002100 */
[----:B------:R-:W4:Y:S01]  /*beb0*/  LDL.64 R64, [R1+0x90] ;  /* 0x0000900001407983 */ /* 0x000f220000100a00 */
[----:B--2---:R-:W-:Y:S01]  /*bec0*/  ISETP.NE.U32.AND P0, PT, R4, RZ, PT ;  /* 0x000000ff0400720c */ /* 0x004fe20003f05070 */
[----:B---3--:R-:W-:Y:S01]  /*bed0*/  IMAD R12, R3, 0x1000, R12 ;  /* 0x00001000030c7824 */ /* 0x008fe200078e020c */
[----:B------:R-:W-:-:S02]  /*bee0*/  R2UR UR7, R13 ;  /* 0x000000000d0772ca */ /* 0x000fc400000e0000 */
[----:B----4-:R-:W-:Y:S02]  /*bef0*/  R2UR UR4, R20 ;  /* 0x00000000140472ca */ /* 0x010fe400000e0000 */
[----:B------:R-:W-:Y:S02]  /*bf00*/  R2UR UR6, R12 ;  /* 0x000000000c0672ca */ /* 0x000fe400000e0000 */
[----:B------:R-:W-:-:S05]  /*bf10*/  R2UR UR5, R21 ;  /* 0x00000000150572ca */ /* 0x000fca00000e0000 */
[----:B------:R-:W-:Y:S01]  /*bf20*/  VOTEU.ANY UP0, P0 ;  /* 0x00000000003f7886 */ /* 0x000fe20000000100 */
[----:B------:R-:W-:Y:S01]  /*bf30*/  VIADD R14, R14, 0x2 ;  /* 0x000000020e0e7836 */ /* 0x000fe20000000000 */
[----:B------:R-:W2:Y:S06]  /*bf40*/  LDL.64 R20, [R1+0x90] ;  /* 0x0000900001147983 */ /* 0x000eac0000100a00 */
[----:B------:R-:W-:Y:S01]  /*bf50*/  HGMMA.64x64x16.F32 R24, gdesc[UR4], R24, UP0, gsb0 ;  /* 0x00e00000041879f0 */ /* 0x000fe2000b800818 */
[----:B------:R-:W-:Y:S02]  /*bf60*/  VIADD R62, R12, 0x2 ;  /* 0x000000020c3e7836 */ /* 0x000fe40000000000 */
[----:B------:R-:W-:Y:S01]  /*bf70*/  IMAD.MOV.U32 R63, RZ, RZ, R13 ;  /* 0x000000ffff3f7224 */ /* 0x000fe200078e000d */
[----:B------:R-:W-:-:S02]  /*bf80*/  R2UR UR4, R14 ;  /* 0x000000000e0472ca */ /* 0x000fc400000e0000 */
        /* <DEDUP_REMOVED lines=158> */
[----:B------:R-:W-:Y:S01]  /*c970*/  VIADD R4, R12, 0x800 ;  /* 0x000008000c047836 */ /* 0x000fe20000000000 */
[----:B------:R-:W-:Y:S01]  /*c980*/  UMOV UR8, 0x1 ;  /* 0x0000000100087882 */ /* 0x000fe20000000000 */
[----:B------:R-:W-:Y:S01]  /*c990*/  IMAD.MOV.U32 R67, RZ, RZ, 0x4 ;  /* 0x00000004ff437424 */ /* 0x000fe200078e00ff */
[----:B------:R-:W4:Y:S04]  /*c9a0*/  LDL.64 R62, [R1+0x90] ;  /* 0x00009000013e7983 */ /* 0x000f280000100a00 */
[----:B------:R-:W0:Y:S01]  /*c9b0*/  SHFL.IDX PT, R3, R7, RZ, 0x1f ;  /* 0x00001fff07037589 */ /* 0x000e2200000e0000 */
[----:B------:R-:W-:-:S02]  /*c9c0*/  WARPGROUP.DEPBAR.LE gsb0, 0x0 ;  /* 0x00008000000079c5 */ /* 0x000fc40000010000 */
[----:B------:R-:W-:-:S06]  /*c9d0*/  WARPGROUP.ARRIVE ;  /* 0x00000000000079c5 */ /* 0x000fcc0000000000 */
[----:B------:R-:W-:Y:S01]  /*c9e0*/  HGMMA.64x64x16.F32 R24, gdesc[UR4], R24, gsb0 ;  /* 0x00e00000041879f0 */ /* 0x000fe20008000818 */
[----:B0-----:R-:W-:-:S04]  /*c9f0*/  ISETP.GT.AND P0, PT, R3, 0x7f, PT ;  /* 0x0000007f0300780c */ /* 0x001fc80003f04270 */
[----:B------:R-:W-:Y:S01]  /*ca00*/  SEL R3, RZ, 0x2, !P0 ;  /* 0x00000002ff037807 */ /* 0x000fe20004000000 */
[----:B------:R-:W-:-:S03]  /*ca10*/  IMAD.MOV.U32 R21, RZ, RZ, R13 ;  /* 0x000000ffff157224 */ /* 0x000fc600078e000d */
[----:B------:R-:W-:Y:S01]  /*ca20*/  IADD3 R14, R14, 0x800, R3 ;  /* 0x000008000e0e7810 */ /* 0x000fe20007ffe003 */
[----:B------:R-:W-:Y:S01]  /*ca30*/  IMAD.IADD R20, R3, 0x1, R4 ;  /* 0x0000000103147824 */ /* 0x000fe200078e0204 */
[----:B------:R-:W-:Y:S02]  /*ca40*/  R2UR UR7, R21 ;  /* 0x00000000150772ca */ /* 0x000fe400000e0000 */
[----:B------:R-:W-:Y:S02]  /*ca50*/  R2UR UR4, R14 ;  /* 0x000000000e0472ca */ /* 0x000fe400000e0000 */
[----:B------:R-:W-:Y:S02]  /*ca60*/  R2UR UR6, R20 ;  /* 0x00000000140672ca */ /* 0x000fe400000e0000 */
[----:B------:R-:W-:Y:S01]  /*ca70*/  R2UR UR5, R15 ;  /* 0x000000000f0572ca */ /* 0x000fe200000e0000 */
[----:B------:R-:W-:Y:S01]  /*ca80*/  UISETP.NE.U32.AND UP0, UPT, UR8, URZ, UPT ;  /* 0x0000003f0800728c */ /* 0x000fe2000bf05070 */
[----:B------:R-:W-:-:S02]  /*ca90*/  WARPGROUP.DEPBAR.LE gsb0, 0x0 ;  /* 0x00008000000079c5 */ /* 0x000fc40000010000 */
[----:B------:R-:W-:-:S09]  /*caa0*/  WARPGROUP.ARRIVE ;  /* 0x00000000000079c5 */ /* 0x000fd20000000000 */
[----:B------:R-:W-:Y:S01]  /*cab0*/  HGMMA.64x64x16.F32 R24, gdesc[UR4], R24, UP0, gsb0 ;  /* 0x00e00000041879f0 */ /* 0x000fe2000b800818 */
        /* <DEDUP_REMOVED lines=8> */
[----:B------:R-:W-:Y:S01]  /*cb40*/  IMAD.MOV.U32 R21, RZ, RZ, R13 ;  /* 0x000000ffff157224 */ /* 0x000fe200078e000d */
[----:B------:R-:W-:-:S02]  /*cb50*/  WARPGROUP.DEPBAR.LE gsb0, 0x0 ;  /* 0x00008000000079c5 */ /* 0x000fc40000010000 */
[----:B------:R-:W-:Y:S01]  /*cb60*/  WARPGROUP.ARRIVE ;  /* 0x00000000000079c5 */ /* 0x000fe20000000000 */
[----:B------:R-:W-:Y:S01]  /*cb70*/  SEL R67, R67, 0x6, !P0 ;  /* 0x0000000643437807 */ /* 0x000fe20004000000 */
[----:B------:R-:W2:Y:S07]  /*cb80*/  LDL.64 R14, [R1+0x90] ;  /* 0x00009000010e7983 */ /* 0x000eae0000100a00 */
[----:B------:R-:W-:Y:S01]  /*cb90*/  HGMMA.64x64x16.F32 R24, gdesc[UR4], R24, gsb0 ;  /* 0x00e00000041879f0 */ /* 0x000fe20008000818 */
[----:B------:R-:W-:Y:S01]  /*cba0*/  IMAD.IADD R20, R4, 0x1, R67 ;  /* 0x0000000104147824 */ /* 0x000fe200078e0243 */
[----:B---3--:R-:W-:Y:S01]  /*cbb0*/  IADD3 R60, R67, 0x800, R60 ;  /* 0x00000800433c7810 */ /* 0x008fe20007ffe03c */
[----:B------:R-:W3:Y:S01]  /*cbc0*/  LDL.64 R58, [R1+0x90] ;  /* 0x00009000013a7983 */ /* 0x000ee20000100a00 */
        /* <DEDUP_REMOVED lines=24> */
[----:B------:R-:W4:Y:S07]  /*cd50*/  LDL.64 R20, [R1+0x90] ;  /* 0x0000900001147983 */ /* 0x000f2e0000100a00 */
[----:B------:R-:W-:Y:S01]  /*cd60*/  HGMMA.64x64x16.F32 R24, gdesc[UR4], R24, gsb0 ;  /* 0x00e00000041879f0 */ /* 0x000fe20008000818 */
[----:B------:R-:W-:-:S02]  /*cd70*/  IMAD.IADD R56, R3, 0x1, R4 ;  /* 0x0000000103387824 */ /* 0x000fc400078e0204 */
[--C-:B------:R-:W-:Y:S01]  /*cd80*/  IMAD.MOV.U32 R57, RZ, RZ, R13.reuse ;  /* 0x000000ffff397224 */ /* 0x100fe200078e000d */
[----:B------:R-:W-:Y:S02]  /*cd90*/  R2UR UR4, R64 ;  /* 0x00000000400472ca */ /* 0x000fe400000e0000 */
[----:B------:R-:W-:Y:S02]  /*cda0*/  R2UR UR6, R56 ;  /* 0x00000000380672ca */ /* 0x000fe400000e0000 */
[----:B------:R-:W-:Y:S02]  /*cdb0*/  R2UR UR7, R57 ;  /* 0x00000000390772ca */ /* 0x000fe400000e0000 */
[----:B------:R-:W-:Y:S01]  /*cdc0*/  R2UR UR5, R65 ;  /* 0x00000000410572ca */ /* 0x000fe200000e0000 */
[C---:B------:R-:W-:Y:S01]  /*cdd0*/  IMAD.IADD R60, R7.reuse, 0x1, R4 ;  /* 0x00000001073c7824 */ /* 0x040fe200078e0204 */
[----:B------:R-:W-:Y:S01]  /*cde0*/  IADD3 R62, R7, 0xa00, R62 ;  /* 0x00000a00073e7810 */ /* 0x000fe20007ffe03e */
[----:B------:R-:W-:Y:S01]  /*cdf0*/  IMAD.MOV.U32 R61, RZ, RZ, R13 ;  /* 0x000000ffff3d7224 */ /* 0x000fe200078e000d */
[----:B------:R-:W4:Y:S01]  /*ce00*/  LDL.64 R56, [R1+0x90] ;  /* 0x0000900001387983 */ /* 0x000f220000100a00 */
        /* <DEDUP_REMOVED lines=8> */
[----:B------:R-:W-:Y:S01]  /*ce90*/  WARPGROUP.ARRIVE ;  /* 0x00000000000079c5 */ /* 0x000fe20000000000 */
[C---:B--2---:R-:W-:Y:S01]  /*cea0*/  IADD3 R14, R67.reuse, 0xa00, R14 ;  /* 0x00000a00430e7810 */ /* 0x044fe20007ffe00e */
[----:B------:R-:W2:Y:S08]  /*ceb0*/  LDL.64 R60, [R1+0x90] ;  /* 0x00009000013c7983 */ /* 0x000eb00000100a00 */
[----:B------:R-:W-:Y:S01]  /*cec0*/  HGMMA.64x64x16.F32 R24, gdesc[UR4], R24, gsb0 ;  /* 0x00e00000041879f0 */ /* 0x000fe20008000818 */
[----:B------:R-:W-:-:S02]  /*ced0*/  IMAD.IADD R62, R67, 0x1, R4 ;  /* 0x00000001433e7824 */ /* 0x000fc400078e0204 */
[----:B------:R-:W-:Y:S01]  /*cee0*/  IMAD.MOV.U32 R63, RZ, RZ, R13 ;  /* 0x000000ffff3f7224 */ /* 0x000fe200078e000d */
[----:B------:R-:W-:Y:S02]  /*cef0*/  R2UR UR4, R14 ;  /* 0x000000000e0472ca */ /* 0x000fe400000e0000 */
[----:B------:R-:W-:Y:S02]  /*cf00*/  R2UR UR6, R62 ;  /* 0x000000003e0672ca */ /* 0x000fe400000e0000 */
[----:B------:R-:W-:Y:S02]  /*cf10*/  R2UR UR7, R63 ;  /* 0x000000003f0772ca */ /* 0x000fe400000e0000 */
[----:B------:R-:W-:Y:S01]  /*cf20*/  R2UR UR5, R15 ;  /* 0x000000000f0572ca */ /* 0x000fe200000e0000 */
[----:B------:R-:W-:Y:S01]  /*cf30*/  IMAD.MOV.U32 R4, RZ, RZ, 0x30 ;  /* 0x00000030ff047424 */ /* 0x000fe200078e00ff */
[----:B------:R-:W2:Y:S01]  /*cf40*/  LDL.64 R62, [R1+0x90] ;  /* 0x00009000013e7983 */ /* 0x000ea20000100a00 */
        /* <DEDUP_REMOVED lines=18> */
[C---:B----4-:R-:W-:Y:S01]  /*d070*/  IADD3 R20, R3.reuse, 0xc00, R20 ;  /* 0x00000c0003147810 */ /* 0x050fe20007ffe014 */
        /* <DEDUP_REMOVED lines=11> */
[----:B------:R-:W-:Y:S01]  /*d130*/  IADD3 R56, R7, 0xc00, R56 ;  /* 0x00000c0007387810 */ /* 0x000fe20007ffe038 */
        /* <DEDUP_REMOVED lines=38> */
[----:B------:R-:W-:Y:S01]  /*d3a0*/  VIADD R4, R12, 0xe00 ;  /* 0x00000e000c047836 */ /* 0x000fe20000000000 */
[C---:B---3--:R-:W-:Y:S01]  /*d3b0*/  IADD3 R14, R3.reuse, 0xe00, R14 ;  /* 0x00000e00030e7810 */ /* 0x048fe20007ffe00e */
[----:B------:R-:W-:Y:S02]  /*d3c0*/  IMAD.MOV.U32 R57, RZ, RZ, R13 ;  /* 0x000000ffff397224 */ /* 0x000fe400078e000d */
[----:B------:R-:W-:Y:S01]  /*d3d0*/  IMAD.IADD R56, R3, 0x1, R4 ;  /* 0x0000000103387824 */ /* 0x000fe200078e0204 */
[----:B------:R-:W-:Y:S01]  /*d3e0*/  R2UR UR4, R14 ;  /* 0x000000000e0472ca */ /* 0x000fe200000e0000 */
[----:B------:R0:W5:Y:S01]  /*d3f0*/  LDL R3, [R1+0x1c8] ;  /* 0x0001c80001037983 */ /* 0x0001620000100800 */
[----:B------:R-:W-:Y:S02]  /*d400*/  R2UR UR7, R57 ;  /* 0x00000000390772ca */ /* 0x000fe400000e0000 */
[----:B------:R-:W-:Y:S01]  /*d410*/  R2UR UR6, R56 ;  /* 0x00000000380672ca */ /* 0x000fe200000e0000 */
[----:B------:R-:W3:Y:S01]  /*d420*/  LDL R57, [R1] ;  /* 0x0000000001397983 */ /* 0x000ee20000100800 */
[----:B------:R-:W-:-:S03]  /*d430*/  R2UR UR5, R15 ;  /* 0x000000000f0572ca */ /* 0x000fc600000e0000 */
[----:B------:R0:W5:Y:S01]  /*d440*/  LDL R56, [R1+0xc] ;  /* 0x00000c0001387983 */ /* 0x0001620000100800 */
[----:B------:R-:W-:Y:S02]  /*d450*/  WARPGROUP.DEPBAR.LE gsb0, 0x0 ;  /* 0x00008000000079c5 */ /* 0x000fe40000010000 */
[----:B------:R-:W-:-:S07]  /*d460*/  WARPGROUP.ARRIVE ;  /* 0x00000000000079c5 */ /* 0x000fce0000000000 */
        /* <DEDUP_REMOVED lines=28> */
[----:B------:R-:W-:Y:S01]  /*d630*/  IMAD.IADD R60, R7, 0x1, R60 ;  /* 0x00000001073c7824 */ /* 0x000fe200078e023c */
[----:B------:R-:W-:Y:S02]  /*d640*/  R2UR UR7, R13 ;  /* 0x000000000d0772ca */ /* 0x000fe400000e0000 */
[----:B------:R-:W-:Y:S02]  /*d650*/  R2UR UR6, R12 ;  /* 0x000000000c0672ca */ /* 0x000fe400000e0000 */
        /* <DEDUP_REMOVED lines=43> */
.L_x_6317:
[----:B------:R-:W-:Y:S05]  /*d910*/  BSYNC B0 ;  /* 0x0000000000007941 */ /* 0x000fea0003800000 */
.L_x_6316:
        /* <DEDUP_REMOVED lines=8> */
[----:B------:R-:W3:Y:S04]  /*d9a0*/  LDL R62, [R1+0x50] ;  /* 0x00005000013e7983 */ /* 0x000ee80000100800 */
[----:B------:R-:W3:Y:S04]  /*d9b0*/  LDL R60, [R1+0xf8] ;  /* 0x0000f800013c7983 */ /* 0x000ee80000100800 */
[----:B------:R-:W3:Y:S04]  /*d9c0*/  LDL.128 R56, [R1+0xe0] ;  /* 0x0000e00001387983 */ /* 0x000ee80000100c00 */
[----:B--2---:R-:W2:Y:S04]  /*d9d0*/  LD.E R7, desc[UR36][R12.64] ;  /* 0x000000240c077980 */ /* 0x004ea8000c101900 */
[----:B------:R-:W2:Y:S01]  /*d9e0*/  LDL.128 R12, [R1+0xd0] ;  /* 0x0000d000010c7983 */ /* 0x000ea20000100c00 */
[----:B----4-:R-:W-:Y:S01]  /*d9f0*/  ISETP.NE.AND P0, PT, R20, 0x1, PT ;  /* 0x000000011400780c */ /* 0x010fe20003f05270 */
[----:B------:R-:W-:-:S02]  /*da00*/  UMOV UR4, 0xffffffc0 ;  /* 0xffffffc000047882 */ /* 0x000fc40000000000 */
[----:B------:R-:W-:Y:S01]  /*da10*/  UIMAD UR4, UR46, UR4, 0x41 ;  /* 0x000000412e0474a4 */ /* 0x000fe2000f8e0204 */
[----:B---3--:R-:W-:Y:S01]  /*da20*/  ISETP.GE.AND P1, PT, R57, 0x1, PT ;  /* 0x000000013900780c */ /* 0x008fe20003f26270 */
[----:B------:R-:W-:Y:S01]  /*da30*/  BSSY B0, `(.L_x_6318) ;  /* 0x000007b000007945 */ /* 0x000fe20003800000 */
[-C--:B--2---:R-:W-:Y:S01]  /*da40*/  FMUL.FTZ R0, R26, R7.reuse ;  /* 0x000000071a007220 */ /* 0x084fe20000410000 */
[-C--:B------:R-:W-:Y:S01]  /*da50*/  FMUL.FTZ R26, R30, R7.reuse ;  /* 0x000000071e1a7220 */ /* 0x080fe20000410000 */
[-C--:B------:R-:W-:Y:S01]  /*da60*/  FMUL.FTZ R30, R38, R7.reuse ;  /* 0x00000007261e7220 */ /* 0x080fe20000410000 */
[----:B------:R-:W-:Y:S01]  /*da70*/  SHF.R.S32.HI R38, RZ, 0x1f, R61 ;  /* 0x0000001fff267819 */ /* 0x000fe2000001143d */
[-C--:B0-----:R-:W-:Y:S01]  /*da80*/  FMUL.FTZ R3, R24, R7.reuse ;  /* 0x0000000718037220 */ /* 0x081fe20000410000 */
[-C--:B------:R-:W-:Y:S01]  /*da90*/  FMUL.FTZ R24, R25, R7.reuse ;  /* 0x0000000719187220 */ /* 0x080fe20000410000 */
[-C--:B------:R-:W-:Y:S01]  /*daa0*/  FMUL.FTZ R64, R36, R7.reuse ;  /* 0x0000000724407220 */ /* 0x080fe20000410000 */
[----:B------:R-:W-:Y:S01]  /*dab0*/  FMUL.FTZ R25, R28, R7 ;  /* 0x000000071c197220 */ /* 0x000fe20000410000 */
[----:B------:R-:W-:Y:S01]  /*dac0*/  LEA.HI R36, R38, R61, RZ, 0x7 ;  /* 0x0000003d26247211 */ /* 0x000fe200078f38ff */
[-C--:B------:R-:W-:Y:S01]  /*dad0*/  FMUL.FTZ R28, R34, R7.reuse ;  /* 0x00000007221c7220 */ /* 0x080fe20000410000 */
[-C--:B------:R-:W-:Y:S01]  /*dae0*/  FMUL.FTZ R34, R42, R7.reuse ;  /* 0x000000072a227220 */ /* 0x080fe20000410000 */
[-C--:B------:R-:W-:Y:S01]  /*daf0*/  FMUL.FTZ R42, R44, R7.reuse ;  /* 0x000000072c2a7220 */ /* 0x080fe20000410000 */
[----:B------:R-:W-:Y:S01]  /*db00*/  LOP3.LUT R44, R36, 0xffffff80, RZ, 0xc0, !PT ;  /* 0xffffff80242c7812 */ /* 0x000fe200078ec0ff */
[-C--:B------:R-:W-:Y:S01]  /*db10*/  FMUL.FTZ R4, R27, R7.reuse ;  /* 0x000000071b047220 */ /* 0x080fe20000410000 */
[----:B------:R-:W-:-:S03]  /*db20*/  FMUL.FTZ R27, R31, R7 ;  /* 0x000000071f1b7220 */ /* 0x000fc60000410000 */
[----:B------:R-:W-:Y:S02]  /*db30*/  IMAD.IADD R44, R61, 0x1, -R44 ;  /* 0x000000013d2c7824 */ /* 0x000fe400078e0a2c */
[-C--:B------:R-:W-:Y:S01]  /*db40*/  FMUL.FTZ R31, R39, R7.reuse ;  /* 0x00000007271f7220 */ /* 0x080fe20000410000 */
[-C--:B------:R-:W-:Y:S01]  /*db50*/  FMUL.FTZ R63, R29, R7.reuse ;  /* 0x000000071d3f7220 */ /* 0x080fe20000410000 */
[-C--:B------:R-:W-:Y:S01]  /*db60*/  FMUL.FTZ R29, R35, R7.reuse ;  /* 0x00000007231d7220 */ /* 0x080fe20000410000 */
[----:B------:R-:W-:Y:S01]  /*db70*/  SHF.R.S32.HI R39, RZ, 0x1f, R44 ;  /* 0x0000001fff277819 */ /* 0x000fe2000001142c */
[-C--:B------:R-:W-:Y:S01]  /*db80*/  FMUL.FTZ R35, R43, R7.reuse ;  /* 0x000000072b237220 */ /* 0x080fe20000410000 */
[-C--:B------:R-:W-:Y:S01]  /*db90*/  FMUL.FTZ R36, R46, R7.reuse ;  /* 0x000000072e247220 */ /* 0x080fe20000410000 */
[----:B------:R-:W-:Y:S01]  /*dba0*/  FMUL.FTZ R43, R45, R7 ;  /* 0x000000072d2b7220 */ /* 0x000fe20000410000 */
[----:B------:R-:W-:Y:S02]  /*dbb0*/  LEA.HI R46, R38, R61, RZ, 0x2 ;  /* 0x0000003d262e7211 */ /* 0x000fe400078f10ff */
[----:B------:R-:W-:Y:S01]  /*dbc0*/  LEA.HI R45, R39, R44, RZ, 0x2 ;  /* 0x0000002c272d7211 */ /* 0x000fe200078f10ff */
[-C--:B------:R-:W-:Y:S01]  /*dbd0*/  FMUL.FTZ R65, R37, R7.reuse ;  /* 0x0000000725417220 */ /* 0x080fe20000410000 */
[----:B------:R-:W-:Y:S01]  /*dbe0*/  FMUL.FTZ R37, R47, R7 ;  /* 0x000000072f257220 */ /* 0x000fe20000410000 */
[----:B------:R-:W-:-:S02]  /*dbf0*/  LOP3.LUT R46, R46, 0xfffffffc, RZ, 0xc0, !PT ;  /* 0xfffffffc2e2e7812 */ /* 0x000fc400078ec0ff */
[--C-:B------:R-:W-:Y:S02]  /*dc00*/  SHF.R.S32.HI R38, RZ, 0x2, R45.reuse ;  /* 0x00000002ff267819 */ /* 0x100fe4000001142d */
[----:B------:R-:W-:Y:S01]  /*dc10*/  SHF.R.S32.HI R47, RZ, 0x1f, R45 ;  /* 0x0000001fff2f7819 */ /* 0x000fe2000001142d */
[----:B------:R-:W-:Y:S01]  /*dc20*/  IMAD.IADD R46, R61, 0x1, -R46 ;  /* 0x000000013d2e7824 */ /* 0x000fe200078e0a2e */
[----:B------:R-:W-:Y:S02]  /*dc30*/  LEA.HI R39, R39, R44, RZ, 0x5 ;  /* 0x0000002c27277211 */ /* 0x000fe400078f28ff */
[----:B------:R-:W-:Y:S02]  /*dc40*/  LEA.HI R47, R47, R38, RZ, 0x3 ;  /* 0x000000262f2f7211 */ /* 0x000fe400078f18ff */
[----:B------:R-:W-:Y:S02]  /*dc50*/  LEA.HI R61, R46, R46, RZ, 0x1 ;  /* 0x0000002e2e3d7211 */ /* 0x000fe400078f08ff */
[----:B------:R-:W-:-:S02]  /*dc60*/  LOP3.LUT R47, R47, 0xfffffff8, RZ, 0xc0, !PT ;  /* 0xfffffff82f2f7812 */ /* 0x000fc400078ec0ff */
[----:B------:R-:W-:Y:S02]  /*dc70*/  SHF.R.S32.HI R39, RZ, 0x5, R39 ;  /* 0x00000005ff277819 */ /* 0x000fe40000011427 */
[----:B------:R-:W-:Y:S01]  /*dc80*/  LOP3.LUT R61, R61, 0x1ffffffe, RZ, 0xc0, !PT ;  /* 0x1ffffffe3d3d7812 */ /* 0x000fe200078ec0ff */
[----:B------:R-:W-:Y:S02]  /*dc90*/  IMAD.IADD R47, R38, 0x1, -R47 ;  /* 0x00000001262f7824 */ /* 0x000fe400078e0a2f */
[----:B------:R-:W-:Y:S02]  /*dca0*/  IMAD R38, R62, 0x4, R39 ;  /* 0x000000043e267824 */ /* 0x000fe400078e0227 */
[----:B------:R-:W-:Y:S02]  /*dcb0*/  IMAD.IADD R61, R46, 0x1, -R61 ;  /* 0x000000012e3d7824 */ /* 0x000fe400078e0a3d */
[----:B------:R-:W-:-:S04]  /*dcc0*/  IMAD.U32 R38, R38, 0x10, R47 ;  /* 0x0000001026267824 */ /* 0x000fc800078e002f */
[----:B------:R-:W-:-:S04]  /*dcd0*/  IMAD R68, R61, 0x8, R38 ;  /* 0x000000083d447824 */ /* 0x000fc800078e0226 */
[----:B------:R-:W-:-:S04]  /*dce0*/  @P0 IMAD.HI.U32 R21, R68, R21, RZ ;  /* 0x0000001544150227 */ /* 0x000fc800078e00ff */
[----:B------:R-:W-:Y:S01]  /*dcf0*/  FMUL.FTZ R48, R48, R7 ;  /* 0x0000000730307220 */ /* 0x000fe20000410000 */
[----:B------:R-:W-:-:S03]  /*dd00*/  @P0 SHF.R.U32.HI R68, RZ, R60, R21 ;  /* 0x0000003cff440219 */ /* 0x000fc60000011615 */
[----:B------:R0:W1:Y:S01]  /*dd10*/  MUFU.TANH R67, R48 ;  /* 0x0000003000437308 */ /* 0x0000620000002400 */
[----:B------:R-:W-:Y:S01]  /*dd20*/  LOP3.LUT R45, R45, 0x7ffffffc, RZ, 0xc0, !PT ;  /* 0x7ffffffc2d2d7812 */ /* 0x000fe200078ec0ff */
[-C--:B------:R-:W-:Y:S01]  /*dd30*/  FMUL.FTZ R32, R32, R7.reuse ;  /* 0x0000000720207220 */ /* 0x080fe20000410000 */
[-C--:B------:R-:W-:Y:S01]  /*dd40*/  FMUL.FTZ R33, R33, R7.reuse ;  /* 0x0000000721217220 */ /* 0x080fe20000410000 */
[-C--:B------:R-:W-:Y:S01]  /*dd50*/  FMUL.FTZ R40, R40, R7.reuse ;  /* 0x0000000728287220 */ /* 0x080fe20000410000 */
[----:B0-----:R-:W0:Y:S01]  /*dd60*/  SHFL.IDX PT, R48, R68, RZ, 0x1c1f ;  /* 0x001c1fff44307589 */ /* 0x001e2200000e0000 */
        /* <DEDUP_REMOVED lines=8> */
[----:B------:R-:W-:Y:S01]  /*ddf0*/  FMUL.FTZ R7, R55, R7 ;  /* 0x0000000737077220 */ /* 0x000fe20000410000 */
[----:B------:R-:W-:Y:S01]  /*de00*/  VIADD R44, R13, UR4 ;  /* 0x000000040d2c7c36 */ /* 0x000fe20008000000 */
[----:B------:R-:W-:Y:S01]  /*de10*/  ULEA UR4, UR46, 0xffffffc0, 0x6 ;  /* 0xffffffc02e047891 */ /* 0x000fe2000f8e303f */
[----:B------:R-:W2:Y:S02]  /*de20*/  MUFU.TANH R3, R3 ;  /* 0x0000000300037308 */ /* 0x000ea40000002400 */
[----:B------:R-:W-:-:S03]  /*de30*/  IMAD R21, R45, -0x2, R44 ;  /* 0xfffffffe2d157824 */ /* 0x000fc600078e022c */
[----:B------:R-:W-:-:S03]  /*de40*/  VIADD R44, R13, -UR4 ;  /* 0x800000040d2c7c36 */ /* 0x000fc60008000000 */
[----:B------:R-:W3:Y:S01]  /*de50*/  MUFU.TANH R24, R24 ;  /* 0x0000001800187308 */ /* 0x000ee20000002400 */
[----:B------:R-:W-:Y:S01]  /*de60*/  IMAD.IADD R46, R21, 0x1, -R12 ;  /* 0x00000001152e7824 */ /* 0x000fe200078e0a0c */
[----:B------:R-:W-:-:S06]  /*de70*/  LOP3.LUT R21, RZ, R14, RZ, 0x33, !PT ;  /* 0x0000000eff157212 */ /* 0x000fcc00078e33ff */
[----:B------:R-:W4:Y:S01]  /*de80*/  MUFU.TANH R0, R0 ;  /* 0x0000000000007308 */ /* 0x000f220000002400 */
        /* <DEDUP_REMOVED lines=29> */
[----:B------:R-:W1:Y:S01]  /*e060*/  MUFU.TANH R7, R7 ;  /* 0x0000000700077308 */ /* 0x000e620000002400 */
[----:B------:R-:W-:Y:S01]  /*e070*/  IMAD.IADD R51, R46, 0x1, R21 ;  /* 0x000000012e337824 */ /* 0x000fe200078e0215 */
[----:B0-----:R-:W-:Y:S01]  /*e080*/  VIADDMNMX R14, R48, R70, R47, PT ;  /* 0x00000046300e7246 */ /* 0x001fe2000380012f */
[----:B------:R-:W-:-:S02]  /*e090*/  VIADD R55, R56, -UR4 ;  /* 0x8000000438377c36 */ /* 0x000fc40008000000 */
        /* <DEDUP_REMOVED lines=12> */
.L_x_6321:
[----:B------:R-:W-:-:S13]  /*e160*/  ISETP.NE.AND P0, PT, R57, 0x1, PT ;  /* 0x000000013900780c */ /* 0x000fda0003f05270 */
[----:B------:R-:W-:-:S05]  /*e170*/  @P0 IMAD.HI.U32 R44, R21, R58, RZ ;  /* 0x0000003a152c0227 */ /* 0x000fca00078e00ff */
[----:B------:R-:W-:-:S07]  /*e180*/  @P0 SHF.R.U32.HI R21, RZ, R59, R44 ;  /* 0x0000003bff150219 */ /* 0x000fce000001162c */
.L_x_6322:
[----:B------:R-:W-:Y:S05]  /*e190*/  BSYNC B1 ;  /* 0x0000000000017941 */ /* 0x000fea0003800000 */
.L_x_6320:
[----:B------:R-:W-:-:S04]  /*e1a0*/  IMAD R44, R21, R57, -UR4 ;  /* 0x80000004152c7e24 */ /* 0x000fc8000f8e0239 */
[----:B------:R-:W-:-:S05]  /*e1b0*/  IMAD R44, R45, -0x2, R44 ;  /* 0xfffffffe2d2c7824 */ /* 0x000fca00078e022c */
[----:B------:R-:W-:Y:S02]  /*e1c0*/  VIMNMX R15, R15, R44, !PT ;  /* 0x0000002c0f0f7248 */ /* 0x000fe40007fe0100 */
[----:B------:R-:W-:-:S07]  /*e1d0*/  VIADDMNMX R14, R44, R57, R14, PT ;  /* 0x000000392c0e7246 */ /* 0x000fce000380010e */
.L_x_6319:
[----:B------:R-:W-:Y:S05]  /*e1e0*/  BSYNC B0 ;  /* 0x0000000000007941 */ /* 0x000fea0003800000 */
.L_x_6318:
        /* <DEDUP_REMOVED lines=51> */
[----:B------:R-:W-:Y:S02]  /*e520*/  ISETP.GT.AND P3, PT, R15, 0x29, !P2 ;  /* 0x000000290f00780c */ /* 0x000fe40005764270 */
[----:B0-----:R-:W-:Y:S02]  /*e530*/  VIADDMNMX R64, R68, R70, R47, PT ;  /* 0x0000004644407246 */ /* 0x001fe4000380012f */
[----:B------:R-:W-:-:S04]  /*e540*/  ISETP.LT.OR P3, PT, R14, 0x2a, P3 ;  /* 0x0000002a0e00780c */ /* 0x000fc80001f61670 */
[----:B------:R-:W-:Y:S02]  /*e550*/  FSEL R48, R43, -INF , !P3 ;  /* 0xff8000002b307808 */ /* 0x000fe40005800000 */
[----:B------:R-:W-:-:S04]  /*e560*/  ISETP.GE.AND P3, PT, R55, 0x31, PT ;  /* 0x000000313700780c */ /* 0x000fc80003f66270 */
[----:B------:R-:W-:-:S04]  /*e570*/  ISETP.GT.AND P4, PT, R15, 0x30, !P3 ;  /* 0x000000300f00780c */ /* 0x000fc80005f84270 */
[----:B------:R-:W-:-:S04]  /*e580*/  ISETP.LT.OR P4, PT, R14, 0x31, P4 ;  /* 0x000000310e00780c */ /* 0x000fc80002781670 */
[----:B-1----:R-:W-:Y:S02]  /*e590*/  FSEL R42, R67, -INF , !P4 ;  /* 0xff800000432a7808 */ /* 0x002fe40006000000 */
        /* <DEDUP_REMOVED lines=12> */
[----:B------:R-:W-:Y:S01]  /*e660*/  FSEL R160, R3, -INF , !P6 ;  /* 0xff80000003a07808 */ /* 0x000fe20007000000 */
[----:B------:R-:W-:Y:S01]  /*e670*/  IMAD.IADD R3, R51, 0x1, R68 ;  /* 0x0000000133037824 */ /* 0x000fe200078e0244 */
        /* <DEDUP_REMOVED lines=17> */
.L_x_6326:
[----:B------:R-:W-:-:S13]  /*e790*/  ISETP.NE.AND P6, PT, R57, 0x1, PT ;  /* 0x000000013900780c */ /* 0x000fda0003fc5270 */
[----:B------:R-:W-:-:S05]  /*e7a0*/  @P6 IMAD.HI.U32 R58, R12, R58, RZ ;  /* 0x0000003a0c3a6227 */ /* 0x000fca00078e00ff */
[----:B------:R-:W-:-:S07]  /*e7b0*/  @P6 SHF.R.U32.HI R12, RZ, R59, R58 ;  /* 0x0000003bff0c6219 */ /* 0x000fce000001163a */
.L_x_6327:
[----:B------:R-:W-:Y:S05]  /*e7c0*/  BSYNC B1 ;  /* 0x0000000000017941 */ /* 0x000fea0003800000 */
.L_x_6325:
[----:B------:R-:W-:-:S04]  /*e7d0*/  IMAD R12, R12, R57, -UR4 ;  /* 0x800000040c0c7e24 */ /* 0x000fc8000f8e0239 */
[----:B------:R-:W-:-:S05]  /*e7e0*/  IMAD R12, R45, -0x2, R12 ;  /* 0xfffffffe2d0c7824 */ /* 0x000fca00078e020c */
[----:B------:R-:W-:Y:S02]  /*e7f0*/  VIADDMNMX R64, R12, R57, R64, PT ;  /* 0x000000390c407246 */ /* 0x000fe40003800140 */
[----:B------:R-:W-:-:S07]  /*e800*/  VIMNMX R3, R3, R12, !PT ;  /* 0x0000000c03037248 */ /* 0x000fce0007fe0100 */
.L_x_6324:
[----:B------:R-:W-:Y:S05]  /*e810*/  BSYNC B0 ;  /* 0x0000000000007941 */ /* 0x000fea0003800000 */
.L_x_6323:
[----:B------:R-:W-:Y:S01]  /*e820*/  ISETP.GT.AND P0, PT, R3, 0x1, !P0 ;  /* 0x000000010300780c */ /* 0x000fe20004704270 */
[----:B------:R-:W-:Y:S01]  /*e830*/  BAR.SYNC.DEFER_BLOCKING 0xf, 0x100 ;  /* 0x03c4000000007b1d */ /* 0x000fe20000010000 */
[----:B------:R-:W-:Y:S02]  /*e840*/  ISETP.NE.AND P6, PT, R21, RZ, PT ;  /* 0x000000ff1500720c */ /* 0x000fe40003fc5270 */
        /* <DEDUP_REMOVED lines=12> */
[----:B------:R-:W2:Y:S01]  /*e910*/  LDL R67, [R1+0x2c4] ;  /* 0x0002c40001437983 */ /* 0x000ea20000100800 */
[----:B------:R-:W-:-:S02]  /*e920*/  FSEL R27, R27, -INF , !P0 ;  /* 0xff8000001b1b7808 */ /* 0x000fc40004000000 */
[----:B------:R-:W-:Y:S01]  /*e930*/  ISETP.NE.AND P0, PT, R69, RZ, PT ;  /* 0x000000ff4500720c */ /* 0x000fe20003f05270 */
[----:B------:R-:W2:Y:S01]  /*e940*/  LDL R68, [R1+0x2c8] ;  /* 0x0002c80001447983 */ /* 0x000ea20000100800 */
[----:B------:R-:W-:Y:S02]  /*e950*/  ISETP.LT.OR P1, PT, R64, 0x9, P1 ;  /* 0x000000094000780c */ /* 0x000fe40000f21670 */
[----:B------:R-:W-:Y:S01]  /*e960*/  ISETP.GT.AND P0, PT, R3, 0x10, !P0 ;  /* 0x000000100300780c */ /* 0x000fe20004704270 */
[----:B------:R-:W2:Y:S01]  /*e970*/  LDL R69, [R1+0x2cc] ;  /* 0x0002cc0001457983 */ /* 0x000ea20000100800 */
[----:B------:R-:W-:Y:S02]  /*e980*/  FMNMX.FTZ R13, R60, R13, !PT ;  /* 0x0000000d3c0d7209 */ /* 0x000fe40007810000 */
[----:B------:R-:W-:Y:S01]  /*e990*/  ISETP.LT.OR P0, PT, R64, 0x11, P0 ;  /* 0x000000114000780c */ /* 0x000fe20000701670 */
[----:B------:R-:W2:Y:S01]  /*e9a0*/  LDL R70, [R1+0x2d0] ;  /* 0x0002d00001467983 */ /* 0x000ea20000100800 */
[----:B------:R-:W-:-:S02]  /*e9b0*/  FSEL R25, R26, -INF , !P1 ;  /* 0xff8000001a197808 */ /* 0x000fc40004800000 */
[----:B------:R-:W-:Y:S01]  /*e9c0*/  FSEL R28, R28, -INF , !P0 ;  /* 0xff8000001c1c7808 */ /* 0x000fe20004000000 */
[----:B------:R-:W2:Y:S01]  /*e9d0*/  LDL R73, [R1+0x2dc] ;  /* 0x0002dc0001497983 */ /* 0x000ea20000100800 */
[----:B------:R-:W-:Y:S02]  /*e9e0*/  ISETP.NE.AND P0, PT, R63, RZ, PT ;  /* 0x000000ff3f00720c */ /* 0x000fe40003f05270 */
[----:B------:R-:W-:Y:S01]  /*e9f0*/  ISETP.NE.AND P1, PT, R71, RZ, PT ;  /* 0x000000ff4700720c */ /* 0x000fe20003f25270 */
[----:B------:R-:W2:Y:S01]  /*ea00*/  LDL R63, [R1+0x2b4] ;  /* 0x0002b400013f7983 */ /* 0x000ea20000100800 */
[----:B------:R-:W-:Y:S02]  /*ea10*/  ISETP.GT.AND P0, PT, R3, 0x11, !P0 ;  /* 0x000000110300780c */ /* 0x000fe40004704270 */
[----:B------:R-:W-:Y:S01]  /*ea20*/  FMNMX.FTZ R13, R56, R13, !PT ;  /* 0x0000000d380d7209 */ /* 0x000fe20007810000 */
[----:B------:R-:W2:Y:S01]  /*ea30*/  LDL R71, [R1+0x2d4] ;  /* 0x0002d40001477983 */ /* 0x000ea20000100800 */
[----:B------:R-:W-:-:S02]  /*ea40*/  ISETP.LT.OR P0, PT, R64, 0x12, P0 ;  /* 0x000000124000780c */ /* 0x000fc40000701670 */
[----:B------:R-:W-:Y:S01]  /*ea50*/  FMNMX.FTZ R13, R54, R13, !PT ;  /* 0x0000000d360d7209 */ /* 0x000fe20007810000 */
[----:B------:R-:W2:Y:S01]  /*ea60*/  LDL R74, [R1+0x2e0] ;  /* 0x0002e000014a7983 */ /* 0x000ea20000100800 */
[----:B------:R-:W-:Y:S02]  /*ea70*/  FSEL R29, R29, -INF , !P0 ;  /* 0xff8000001d1d7808 */ /* 0x000fe40004000000 */
[----:B------:R-:W-:Y:S01]  /*ea80*/  ISETP.NE.AND P0, PT, R33, RZ, PT ;  /* 0x000000ff2100720c */ /* 0x000fe20003f05270 */
[----:B------:R-:W2:Y:S01]  /*ea90*/  LDL R75, [R1+0x2e4] ;  /* 0x0002e400014b7983 */ /* 0x000ea20000100800 */
[----:B------:R-:W-:Y:S02]  /*eaa0*/  FMNMX.FTZ R13, R50, R13, !PT ;  /* 0x0000000d320d7209 */ /* 0x000fe40007810000 */
[----:B------:R-:W-:Y:S01]  /*eab0*/  ISETP.GT.AND P0, PT, R3, 0x18, !P0 ;  /* 0x000000180300780c */ /* 0x000fe20004704270 */
[----:B------:R-:W2:Y:S01]  /*eac0*/  LDL R76, [R1+0x2e8] ;  /* 0x0002e800014c7983 */ /* 0x000ea20000100800 */
[----:B------:R-:W-:-:S02]  /*ead0*/  FMNMX.FTZ R13, R44, R13, !PT ;  /* 0x0000000d2c0d7209 */ /* 0x000fc40007810000 */
[----:B------:R-:W-:Y:S01]  /*eae0*/  ISETP.LT.OR P0, PT, R64, 0x19, P0 ;  /* 0x000000194000780c */ /* 0x000fe20000701670 */
[----:B------:R-:W2:Y:S01]  /*eaf0*/  LDL R77, [R1+0x2ec] ;  /* 0x0002ec00014d7983 */ /* 0x000ea20000100800 */
[----:B------:R-:W-:Y:S02]  /*eb00*/  FMNMX.FTZ R13, R32, R13, !PT ;  /* 0x0000000d200d7209 */ /* 0x000fe40007810000 */
[----:B------:R-:W-:Y:S01]  /*eb10*/  FSEL R30, R30, -INF , !P0 ;  /* 0xff8000001e1e7808 */ /* 0x000fe20004000000 */
        /* <DEDUP_REMOVED lines=19> */
[----:B------:R-:W-:Y:S02]  /*ec50*/  ISETP.GT.AND P0, PT, R3, RZ, !P6 ;  /* 0x000000ff0300720c */ /* 0x000fe40007704270 */
[----:B------:R-:W-:Y:S01]  /*ec60*/  ISETP.NE.AND P6, PT, R43, RZ, PT ;  /* 0x000000ff2b00720c */ /* 0x000fe20003fc5270 */
[----:B------:R-:W2:Y:S01]  /*ec70*/  LDL R84, [R1+0x308] ;  /* 0x0003080001547983 */ /* 0x000ea20000100800 */
[----:B------:R-:W-:-:S02]  /*ec80*/  ISETP.LT.OR P0, PT, R64, 0x1, P0 ;  /* 0x000000014000780c */ /* 0x000fc40000701670 */
[----:B------:R-:W-:Y:S01]  /*ec90*/  FMNMX.FTZ R14, R52, R13, !PT ;  /* 0x0000000d340e7209 */ /* 0x000fe20007810000 */
[----:B------:R-:W2:Y:S01]  /*eca0*/  LDL R85, [R1+0x30c] ;  /* 0x00030c0001557983 */ /* 0x000ea20000100800 */
[----:B------:R-:W-:Y:S02]  /*ecb0*/  FSEL R43, R0, -INF , !P0 ;  /* 0xff800000002b7808 */ /* 0x000fe40004000000 */
[----:B------:R-:W-:Y:S01]  /*ecc0*/  ISETP.NE.AND P0, PT, R72, RZ, PT ;  /* 0x000000ff4800720c */ /* 0x000fe20003f05270 */
[----:B------:R-:W0:Y:S01]  /*ecd0*/  SHFL.BFLY PT, R15, R14, 0x2, 0x1f ;  /* 0x0c401f000e0f7f89 */ /* 0x000e2200000e0000 */
[----:B------:R-:W-:Y:S02]  /*ece0*/  FMNMX.FTZ R0, R43, R21, !PT ;  /* 0x000000152b007209 */ /* 0x000fe40007810000 */
[----:B------:R-:W-:Y:S01]  /*ecf0*/  ISETP.NE.AND P1, PT, R41, RZ, PT ;  /* 0x000000ff2900720c */ /* 0x000fe20003f25270 */
[----:B------:R-:W2:Y:S01]  /*ed00*/  LDL R72, [R1+0x2d8] ;  /* 0x0002d80001487983 */ /* 0x000ea20000100800 */
[----:B------:R-:W-:-:S02]  /*ed10*/  FMNMX.FTZ R0, R25, R0, !PT ;  /* 0x0000000019007209 */ /* 0x000fc40007810000 */
[----:B------:R-:W-:Y:S01]  /*ed20*/  ISETP.GT.AND P0, PT, R3, 0x21, !P0 ;  /* 0x000000210300780c */ /* 0x000fe20004704270 */
[----:B------:R-:W2:Y:S01]  /*ed30*/  LDL R86, [R1+0x310] ;  /* 0x0003100001567983 */ /* 0x000ea20000100800 */
[----:B------:R-:W-:Y:S02]  /*ed40*/  FMNMX.FTZ R13, R27, R0, !PT ;  /* 0x000000001b0d7209 */ /* 0x000fe40007810000 */
[----:B------:R-:W-:Y:S01]  /*ed50*/  ISETP.GT.AND P1, PT, R3, 0x28, !P1 ;  /* 0x000000280300780c */ /* 0x000fe20004f24270 */
[----:B------:R-:W2:Y:S01]  /*ed60*/  LDL R87, [R1+0x314] ;  /* 0x0003140001577983 */ /* 0x000ea20000100800 */
[----:B------:R-:W-:Y:S02]  /*ed70*/  FMNMX.FTZ R0, R28, R13, !PT ;  /* 0x0000000d1c007209 */ /* 0x000fe40007810000 */
[----:B------:R-:W-:Y:S01]  /*ed80*/  ISETP.LT.OR P0, PT, R64, 0x22, P0 ;  /* 0x000000224000780c */ /* 0x000fe20000701670 */
[----:B------:R-:W2:Y:S01]  /*ed90*/  LDL R88, [R1+0x318] ;  /* 0x0003180001587983 */ /* 0x000ea20000100800 */
[----:B------:R-:W-:-:S02]  /*eda0*/  FMNMX.FTZ R13, R29, R0, !PT ;  /* 0x000000001d0d7209 */ /* 0x000fc40007810000 */
[----:B------:R-:W-:Y:S01]  /*edb0*/  ISETP.GT.AND P2, PT, R3, 0x29, !P2 ;  /* 0x000000290300780c */ /* 0x000fe20005744270 */
[----:B------:R-:W2:Y:S01]  /*edc0*/  LDL R89, [R1+0x31c] ;  /* 0x00031c0001597983 */ /* 0x000ea20000100800 */
[----:B------:R-:W-:Y:S02]  /*edd0*/  FMNMX.FTZ R0, R30, R13, !PT ;  /* 0x0000000d1e007209 */ /* 0x000fe40007810000 */
[----:B------:R-:W-:Y:S01]  /*ede0*/  ISETP.LT.OR P1, PT, R64, 0x29, P1 ;  /* 0x000000294000780c */ /* 0x000fe20000f21670 */
[----:B------:R-:W2:Y:S01]  /*edf0*/  LDL R90, [R1+0x320] ;  /* 0x00032000015a7983 */ /* 0x000ea20000100800 */
[----:B------:R-:W-:Y:S02]  /*ee00*/  FMNMX.FTZ R13, R31, R0, !PT ;  /* 0x000000001f0d7209 */ /* 0x000fe40007810000 */
[----:B------:R-:W-:Y:S01]  /*ee10*/  FSEL R45, R35, -INF , !P0 ;  /* 0xff800000232d7808 */ /* 0x000fe20004000000 */
[----:B------:R-:W2:Y:S01]  /*ee20*/  LDL R91, [R1+0x324] ;  /* 0x00032400015b7983 */ /* 0x000ea20000100800 */
[----:B------:R-:W-:-:S02]  /*ee30*/  FMNMX.FTZ R0, R34, R13, !PT ;  /* 0x0000000d22007209 */ /* 0x000fc40007810000 */
[----:B------:R-:W-:Y:S01]  /*ee40*/  ISETP.GT.AND P3, PT, R3, 0x30, !P3 ;  /* 0x000000300300780c */ /* 0x000fe20005f64270 */
[----:B------:R-:W2:Y:S01]  /*ee50*/  LDL R92, [R1+0x328] ;  /* 0x00032800015c7983 */ /* 0x000ea20000100800 */
[----:B0-----:R-:W-:Y:S02]  /*ee60*/  FMNMX.FTZ R4, R14, R15, !PT ;  /* 0x0000000f0e047209 */ /* 0x001fe40007810000 */
[----:B------:R-:W-:Y:S01]  /*ee70*/  ISETP.LT.OR P2, PT, R64, 0x2a, P2 ;  /* 0x0000002a4000780c */ /* 0x000fe20001741670 */
[----:B------:R-:W2:Y:S01]  /*ee80*/  LDL R93, [R1+0x32c] ;  /* 0x00032c00015d7983 */ /* 0x000ea20000100800 */
[----:B------:R-:W-:Y:S02]  /*ee90*/  FSEL R47, R36, -INF , !P1 ;  /* 0xff800000242f7808 */ /* 0x000fe40004800000 */
[----:B------:R-:W-:Y:S01]  /*eea0*/  FMNMX.FTZ R0, R45, R0, !PT ;  /* 0x000000002d007209 */ /* 0x000fe20007810000 */
[----:B------:R-:W0:Y:S01]  /*eeb0*/  SHFL.BFLY PT, R13, R4, 0x1, 0x1f ;  /* 0x0c201f00040d7f89 */ /* 0x000e2200000e0000 */
[----:B------:R-:W-:-:S02]  /*eec0*/  ISETP.GT.AND P4, PT, R3, 0x31, !P4 ;  /* 0x000000310300780c */ /* 0x000fc40006784270 */
[C---:B------:R-:W-:Y:S01]  /*eed0*/  ISETP.LT.OR P3, PT, R64.reuse, 0x31, P3 ;  /* 0x000000314000780c */ /* 0x040fe20001f61670 */
[----:B------:R-:W3:Y:S01]  /*eee0*/  LDL R36, [R1+0x200] ;  /* 0x0002000001247983 */ /* 0x000ee20000100800 */
[----:B------:R-:W-:Y:S02]  /*eef0*/  FSEL R49, R37, -INF , !P2 ;  /* 0xff80000025317808 */ /* 0x000fe40005000000 */
[----:B------:R-:W-:Y:S01]  /*ef00*/  FMNMX.FTZ R0, R47, R0, !PT ;  /* 0x000000002f007209 */ /* 0x000fe20007810000 */
[----:B------:R-:W2:Y:S01]  /*ef10*/  LDL R94, [R1+0x330] ;  /* 0x00033000015e7983 */ /* 0x000ea20000100800 */
[----:B------:R-:W-:Y:S02]  /*ef20*/  ISETP.GT.AND P5, PT, R3, 0x38, !P5 ;  /* 0x000000380300780c */ /* 0x000fe40006fa4270 */
[----:B------:R-:W-:Y:S01]  /*ef30*/  ISETP.LT.OR P4, PT, R64, 0x32, P4 ;  /* 0x000000324000780c */ /* 0x000fe20002781670 */
[----:B------:R-:W2:Y:S01]  /*ef40*/  LDL R95, [R1+0x334] ;  /* 0x00033400015f7983 */ /* 0x000ea20000100800 */
[----:B------:R-:W-:-:S02]  /*ef50*/  FSEL R51, R20, -INF , !P3 ;  /* 0xff80000014337808 */ /* 0x000fc40005800000 */
[----:B------:R-:W-:Y:S01]  /*ef60*/  FMNMX.FTZ R0, R49, R0, !PT ;  /* 0x0000000031007209 */ /* 0x000fe20007810000 */
[----:B------:R-:W2:Y:S01]  /*ef70*/  LDL R96, [R1+0x338] ;  /* 0x0003380001607983 */ /* 0x000ea20000100800 */
[----:B------:R-:W-:Y:S02]  /*ef80*/  ISETP.GT.AND P0, PT, R3, 0x39, !P6 ;  /* 0x000000390300780c */ /* 0x000fe40007704270 */
[----:B------:R-:W-:Y:S01]  /*ef90*/  ISETP.LT.OR P5, PT, R64, 0x39, P5 ;  /* 0x000000394000780c */ /* 0x000fe20002fa1670 */
[----:B------:R-:W2:Y:S01]  /*efa0*/  LDL R97, [R1+0x33c] ;  /* 0x00033c0001617983 */ /* 0x000ea20000100800 */
[----:B------:R-:W-:Y:S02]  /*efb0*/  FSEL R41, R38, -INF , !P4 ;  /* 0xff80000026297808 */ /* 0x000fe40006000000 */
[----:B------:R-:W-:Y:S01]  /*efc0*/  FMNMX.FTZ R0, R51, R0, !PT ;  /* 0x0000000033007209 */ /* 0x000fe20007810000 */
[----:B------:R-:W2:Y:S01]  /*efd0*/  LDL R98, [R1+0x340] ;  /* 0x0003400001627983 */ /* 0x000ea20000100800 */
[----:B------:R-:W-:-:S02]  /*efe0*/  ISETP.LT.OR P0, PT, R64, 0x3a, P0 ;  /* 0x0000003a4000780c */ /* 0x000fc40000701670 */
[----:B------:R-:W-:Y:S01]  /*eff0*/  FSEL R20, R39, -INF , !P5 ;  /* 0xff80000027147808 */ /* 0x000fe20006800000 */
[----:B------:R-:W2:Y:S01]  /*f000*/  LDL R64, [R1+0x2b8] ;  /* 0x0002b80001407983 */ /* 0x000ea20000100800 */
[----:B------:R-:W-:Y:S02]  /*f010*/  FMNMX.FTZ R3, R41, R0, !PT ;  /* 0x0000000029037209 */ /* 0x000fe40007810000 */
[----:B------:R-:W-:Y:S01]  /*f020*/  FSEL R33, R7, -INF , !P0 ;  /* 0xff80000007217808 */ /* 0x000fe20004000000 */
[----:B------:R-:W2:Y:S01]  /*f030*/  LDL R99, [R1+0x344] ;  /* 0x0003440001637983 */ /* 0x000ea20000100800 */
[----:B------:R-:W-:-:S03]  /*f040*/  FMNMX.FTZ R0, R20, R3, !PT ;  /* 0x0000000314007209 */ /* 0x000fc60007810000 */
[----:B------:R-:W2:Y:S01]  /*f050*/  LDL R100, [R1+0x348] ;  /* 0x0003480001647983 */ /* 0x000ea20000100800 */
[----:B------:R-:W-:Y:S02]  /*f060*/  FMNMX.FTZ R15, R33, R0, !PT ;  /* 0x00000000210f7209 */ /* 0x000fe40007810000 */
[----:B0-----:R-:W-:Y:S01]  /*f070*/  FMNMX.FTZ R0, R4, R13, !PT ;  /* 0x0000000d04007209 */ /* 0x001fe20007810000 */
[----:B------:R-:W2:Y:S04]  /*f080*/  LDL R101, [R1+0x34c] ;  /* 0x00034c0001657983 */ /* 0x000ea80000100800 */
[----:B------:R-:W-:Y:S04]  /*f090*/  STL.64 [R1+0x1e0], R14 ;  /* 0x0001e00e01007387 */ /* 0x000fe80000100a00 */
[----:B------:R-:W4:Y:S04]  /*f0a0*/  LDL R4, [R1+0x1e4] ;  /* 0x0001e40001047983 */ /* 0x000f280000100800 */
[----:B------:R-:W-:Y:S04]  /*f0b0*/  STL [R1+0x1e0], R0 ;  /* 0x0001e00001007387 */ /* 0x000fe80000100800 */
[----:B------:R-:W3:Y:S04]  /*f0c0*/  LDL R7, [R1+0x1e0] ;  /* 0x0001e00001077983 */ /* 0x000ee80000100800 */
[----:B------:R-:W2:Y:S04]  /*f0d0*/  LDL.64 R12, [R1+0x118] ;  /* 0x00011800010c7983 */ /* 0x000ea80000100a00 */
        /* <DEDUP_REMOVED lines=43> */
[----:B----4-:R-:W0:Y:S02]  /*f390*/  SHFL.BFLY PT, R15, R4, 0x2, 0x1f ;  /* 0x0c401f00040f7f89 */ /* 0x010e2400000e0000 */
[----:B0-----:R-:W-:-:S05]  /*f3a0*/  FMNMX.FTZ R15, R15, R4, !PT ;  /* 0x000000040f0f7209 */ /* 0x001fca0007810000 */
[----:B------:R-:W0:Y:S01]  /*f3b0*/  SHFL.BFLY PT, R26, R15, 0x1, 0x1f ;  /* 0x0c201f000f1a7f89 */ /* 0x000e2200000e0000 */
[----:B---3--:R-:W-:Y:S01]  /*f3c0*/  FMUL.FTZ R3, R36, R7 ;  /* 0x0000000724037220 */ /* 0x008fe20000410000 */
[----:B------:R-:W-:-:S04]  /*f3d0*/  FSETP.NEU.FTZ.AND P0, PT, R7, -INF , PT ;  /* 0xff8000000700780b */ /* 0x000fc80003f1d000 */
[----:B------:R-:W-:-:S05]  /*f3e0*/  FSEL R3, R3, RZ, P0 ;  /* 0x000000ff03037208 */ /* 0x000fca0000000000 */
[----:B------:R-:W-:Y:S01]  /*f3f0*/  FFMA.FTZ R0, R62, R36, -R3 ;  /* 0x000000243e007223 */ /* 0x000fe20000010803 */
[----:B0-----:R-:W-:-:S03]  /*f400*/  FMNMX.FTZ R26, R15, R26, !PT ;  /* 0x0000001a0f1a7209 */ /* 0x001fc60007810000 */
[----:B------:R0:W-:Y:S01]  /*f410*/  MUFU.EX2 R35, R0 ;  /* 0x0000000000237308 */ /* 0x0001e20000000800 */
[-CC-:B------:R-:W-:Y:S01]  /*f420*/  FFMA.FTZ R160, R160, R36.reuse, -R3.reuse ;  /* 0x00000024a0a07223 */ /* 0x180fe20000010803 */
[-CC-:B------:R-:W-:Y:S01]  /*f430*/  FFMA.FTZ R7, R66, R36.reuse, -R3.reuse ;  /* 0x0000002442077223 */ /* 0x180fe20000010803 */
[----:B------:R-:W-:Y:S01]  /*f440*/  FSETP.NEU.FTZ.AND P0, PT, R26, -INF , PT ;  /* 0xff8000001a00780b */ /* 0x000fe20003f1d000 */
[-CC-:B------:R-:W-:Y:S01]  /*f450*/  FFMA.FTZ R32, R32, R36.reuse, -R3.reuse ;  /* 0x0000002420207223 */ /* 0x180fe20000010803 */
[-CC-:B------:R-:W-:Y:S01]  /*f460*/  FFMA.FTZ R162, R162, R36.reuse, -R3.reuse ;  /* 0x00000024a2a27223 */ /* 0x180fe20000010803 */
[-CC-:B------:R-:W-:Y:S01]  /*f470*/  FFMA.FTZ R164, R60, R36.reuse, -R3.reuse ;  /* 0x000000243ca47223 */ /* 0x180fe20000010803 */
[-CC-:B------:R-:W-:Y:S01]  /*f480*/  FFMA.FTZ R37, R56, R36.reuse, -R3.reuse ;  /* 0x0000002438257223 */ /* 0x180fe20000010803 */
[-CC-:B------:R-:W-:Y:S01]  /*f490*/  FFMA.FTZ R166, R54, R36.reuse, -R3.reuse ;  /* 0x0000002436a67223 */ /* 0x180fe20000010803 */
[-C--:B0-----:R-:W-:Y:S01]  /*f4a0*/  FMUL.FTZ R0, R26, R36.reuse ;  /* 0x000000241a007220 */ /* 0x081fe20000410000 */
[----:B------:R-:W-:Y:S01]  /*f4b0*/  MUFU.EX2 R160, R160 ;  /* 0x000000a000a07308 */ /* 0x000fe20000000800 */
[-CC-:B------:R-:W-:Y:S01]  /*f4c0*/  FFMA.FTZ R39, R50, R36.reuse, -R3.reuse ;  /* 0x0000002432277223 */ /* 0x180fe20000010803 */
[-CC-:B------:R-:W-:Y:S01]  /*f4d0*/  FFMA.FTZ R168, R44, R36.reuse, -R3.reuse ;  /* 0x000000242ca87223 */ /* 0x180fe20000010803 */
[-CC-:B------:R-:W-:Y:S01]  /*f4e0*/  FFMA.FTZ R24, R24, R36.reuse, -R3.reuse ;  /* 0x0000002418187223 */ /* 0x180fe20000010803 */
[----:B------:R-:W-:Y:S01]  /*f4f0*/  FSEL R0, R0, RZ, P0 ;  /* 0x000000ff00007208 */ /* 0x000fe20000000000 */
[-CC-:B------:R-:W-:Y:S01]  /*f500*/  FFMA.FTZ R48, R48, R36.reuse, -R3.reuse ;  /* 0x0000002430307223 */ /* 0x180fe20000010803 */
[-CC-:B------:R-:W-:Y:S01]  /*f510*/  FFMA.FTZ R42, R42, R36.reuse, -R3.reuse ;  /* 0x000000242a2a7223 */ /* 0x180fe20000010803 */
[-CC-:B------:R-:W-:Y:S01]  /*f520*/  FFMA.FTZ R46, R46, R36.reuse, -R3.reuse ;  /* 0x000000242e2e7223 */ /* 0x180fe20000010803 */
[----:B------:R-:W-:Y:S01]  /*f530*/  MUFU.EX2 R7, R7 ;  /* 0x0000000700077308 */ /* 0x000fe20000000800 */
[-CC-:B------:R-:W-:Y:S01]  /*f540*/  FFMA.FTZ R43, R43, R36.reuse, -R0.reuse ;  /* 0x000000242b2b7223 */ /* 0x180fe20000010800 */
[-CC-:B------:R-:W-:Y:S01]  /*f550*/  FFMA.FTZ R21, R21, R36.reuse, -R0.reuse ;  /* 0x0000002415157223 */ /* 0x180fe20000010800 */
[-CC-:B------:R-:W-:Y:S01]  /*f560*/  FFMA.FTZ R25, R25, R36.reuse, -R0.reuse ;  /* 0x0000002419197223 */ /* 0x180fe20000010800 */
[-C--:B------:R-:W-:Y:S01]  /*f570*/  FFMA.FTZ R40, R40, R36.reuse, -R3 ;  /* 0x0000002428287223 */ /* 0x080fe20000010803 */
[----:B------:R0:W-:Y:S03]  /*f580*/  STL [R1+0x1e4], R26 ;  /* 0x0001e41a01007387 */ /* 0x0001e60000100800 */
[----:B------:R-:W-:Y:S01]  /*f590*/  MUFU.EX2 R53, R32 ;  /* 0x0000002000357308 */ /* 0x000fe20000000800 */
[-CC-:B------:R-:W-:Y:S01]  /*f5a0*/  FFMA.FTZ R27, R27, R36.reuse, -R0.reuse ;  /* 0x000000241b1b7223 */ /* 0x180fe20000010800 */
[-CC-:B------:R-:W-:Y:S01]  /*f5b0*/  FFMA.FTZ R28, R28, R36.reuse, -R0.reuse ;  /* 0x000000241c1c7223 */ /* 0x180fe20000010800 */
[----:B------:R-:W3:Y:S04]  /*f5c0*/  LDL R50, [R1+0x280] ;  /* 0x0002800001327983 */ /* 0x000ee80000100800 */
[----:B------:R-:W4:Y:S01]  /*f5d0*/  LDL R54, [R1+0x290] ;  /* 0x0002900001367983 */ /* 0x000f220000100800 */
[----:B------:R-:W-:Y:S01]  /*f5e0*/  MUFU.EX2 R43, R43 ;  /* 0x0000002b002b7308 */ /* 0x000fe20000000800 */
[----:B------:R-:W-:-:S02]  /*f5f0*/  FFMA.FTZ R29, R29, R36, -R0 ;  /* 0x000000241d1d7223 */ /* 0x000fc40000010800 */
[----:B------:R-:W4:Y:S04]  /*f600*/  LDL R56, [R1+0x298] ;  /* 0x0002980001387983 */ /* 0x000f280000100800 */
[----:B------:R-:W4:Y:S01]  /*f610*/  LDL R60, [R1+0x2a8] ;  /* 0x0002a800013c7983 */ /* 0x000f220000100800 */
[----:B------:R-:W1:Y:S03]  /*f620*/  MUFU.EX2 R32, R21 ;  /* 0x0000001500207308 */ /* 0x000e660000000800 */
[----:B------:R-:W4:Y:S04]  /*f630*/  LDL R62, [R1+0x2b0] ;  /* 0x0002b000013e7983 */ /* 0x000f280000100800 */
[----:B------:R-:W4:Y:S01]  /*f640*/  LDL R66, [R1+0x2c0] ;  /* 0x0002c00001427983 */ /* 0x000f220000100800 */
[----:B------:R-:W2:Y:S01]  /*f650*/  MUFU.EX2 R162, R162 ;  /* 0x000000a200a27308 */ /* 0x000ea20000000800 */
[-C--:B------:R-:W-:Y:S01]  /*f660*/  FFMA.FTZ R3, R52, R36.reuse, -R3 ;  /* 0x0000002434037223 */ /* 0x080fe20000010803 */
[----:B------:R-:W-:-:S06]  /*f670*/  FFMA.FTZ R30, R30, R36, -R0 ;  /* 0x000000241e1e7223 */ /* 0x000fcc0000010800 */
[----:B------:R-:W-:Y:S01]  /*f680*/  MUFU.EX2 R164, R164 ;  /* 0x000000a400a47308 */ /* 0x000fe20000000800 */
[----:B------:R-:W-:-:S07]  /*f690*/  FFMA.FTZ R31, R31, R36, -R0 ;  /* 0x000000241f1f7223 */ /* 0x000fce0000010800 */
[----:B------:R-:W-:Y:S01]  /*f6a0*/  MUFU.EX2 R37, R37 ;  /* 0x0000002500257308 */ /* 0x000fe20000000800 */
[----:B------:R-:W-:-:S07]  /*f6b0*/  FFMA.FTZ R34, R34, R36, -R0 ;  /* 0x0000002422227223 */ /* 0x000fce0000010800 */
[----:B------:R-:W-:Y:S01]  /*f6c0*/  MUFU.EX2 R166, R166 ;  /* 0x000000a600a67308 */ /* 0x000fe20000000800 */
[----:B------:R-:W-:-:S07]  /*f6d0*/  FFMA.FTZ R45, R45, R36, -R0 ;  /* 0x000000242d2d7223 */ /* 0x000fce0000010800 */
[----:B------:R-:W-:Y:S01]  /*f6e0*/  MUFU.EX2 R39, R39 ;  /* 0x0000002700277308 */ /* 0x000fe20000000800 */
[----:B------:R-:W-:-:S07]  /*f6f0*/  FFMA.FTZ R47, R47, R36, -R0 ;  /* 0x000000242f2f7223 */ /* 0x000fce0000010800 */
[----:B------:R-:W-:Y:S01]  /*f700*/  MUFU.EX2 R168, R168 ;  /* 0x000000a800a87308 */ /* 0x000fe20000000800 */
[-CC-:B------:R-:W-:Y:S01]  /*f710*/  FFMA.FTZ R49, R49, R36.reuse, -R0.reuse ;  /* 0x0000002431317223 */ /* 0x180fe20000010800 */
[----:B------:R-:W-:-:S06]  /*f720*/  FFMA.FTZ R173, R51, R36, -R0 ;  /* 0x0000002433ad7223 */ /* 0x000fcc0000010800 */
[----:B------:R-:W-:Y:S01]  /*f730*/  MUFU.EX2 R170, R24 ;  /* 0x0000001800aa7308 */ /* 0x000fe20000000800 */
[----:B------:R-:W-:Y:S01]  /*f740*/  FFMA.FTZ R175, R20, R36, -R0 ;  /* 0x0000002414af7223 */ /* 0x000fe20000010800 */
[----:B0-----:R-:W4:Y:S06]  /*f750*/  LDL R26, [R1+0x220] ;  /* 0x00022000011a7983 */ /* 0x001f2c0000100800 */
[----:B------:R-:W0:Y:S08]  /*f760*/  MUFU.EX2 R163, R25 ;  /* 0x0000001900a37308 */ /* 0x000e300000000800 */
[----:B------:R0:W2:Y:S01]  /*f770*/  MUFU.EX2 R38, R27 ;  /* 0x0000001b00267308 */ /* 0x0000a20000000800 */
[----:B-1----:R-:W-:-:S07]  /*f780*/  FADD.FTZ R4, R43, R32 ;  /* 0x000000202b047221 */ /* 0x002fce0000010000 */
[----:B------:R-:W1:Y:S08]  /*f790*/  MUFU.EX2 R28, R28 ;  /* 0x0000001c001c7308 */ /* 0x000e700000000800 */
[----:B------:R-:W1:Y:S08]  /*f7a0*/  MUFU.EX2 R29, R29 ;  /* 0x0000001d001d7308 */ /* 0x000e700000000800 */
[----:B------:R-:W-:Y:S08]  /*f7b0*/  MUFU.EX2 R55, R48 ;  /* 0x0000003000377308 */ /* 0x000ff00000000800 */
[----:B------:R-:W-:Y:S08]  /*f7c0*/  MUFU.EX2 R42, R42 ;  /* 0x0000002a002a7308 */ /* 0x000ff00000000800 */
[----:B------:R-:W-:Y:S08]  /*f7d0*/  MUFU.EX2 R57, R46 ;  /* 0x0000002e00397308 */ /* 0x000ff00000000800 */
[----:B------:R-:W-:Y:S01]  /*f7e0*/  MUFU.EX2 R40, R40 ;  /* 0x0000002800287308 */ /* 0x000fe20000000800 */
[----:B------:R-:W-:Y:S01]  /*f7f0*/  F2FP.F16.F32.PACK_AB R161, R32, R43 ;  /* 0x0000002b20a1723e */ /* 0x000fe200000000ff */
[----:B0-----:R-:W4:Y:S04]  /*f800*/  LDL R27, [R1+0x224] ;  /* 0x00022400011b7983 */ /* 0x001f280000100800 */
[----:B------:R-:W4:Y:S02]  /*f810*/  LDL R51, [R1+0x284] ;  /* 0x0002840001337983 */ /* 0x000f240000100800 */
[----:B------:R0:W-:Y:S02]  /*f820*/  MUFU.EX2 R59, R3 ;  /* 0x00000003003b7308 */ /* 0x0001e40000000800 */
[----:B------:R-:W4:Y:S06]  /*f830*/  LDL R52, [R1+0x288] ;  /* 0x0002880001347983 */ /* 0x000f2c0000100800 */
[----:B------:R-:W1:Y:S01]  /*f840*/  MUFU.EX2 R30, R30 ;  /* 0x0000001e001e7308 */ /* 0x000e620000000800 */
[----:B0-----:R-:W-:-:S07]  /*f850*/  FADD.FTZ R3, R160, R7 ;  /* 0x00000007a0037221 */ /* 0x001fce0000010000 */
[----:B------:R-:W0:Y:S01]  /*f860*/  MUFU.EX2 R31, R31 ;  /* 0x0000001f001f7308 */ /* 0x000e220000000800 */
[----:B--2---:R-:W-:Y:S01]  /*f870*/  FADD.FTZ R14, R162, R3 ;  /* 0x00000003a20e7221 */ /* 0x004fe20000010000 */
[----:B------:R-:W-:-:S06]  /*f880*/  FADD.FTZ R3, R163, R4 ;  /* 0x00000004a3037221 */ /* 0x000fcc0000010000 */
[----:B------:R-:W2:Y:S01]  /*f890*/  MUFU.EX2 R34, R34 ;  /* 0x0000002200227308 */ /* 0x000ea20000000800 */
[----:B------:R-:W-:Y:S01]  /*f8a0*/  FADD.FTZ R15, R35, R14 ;  /* 0x0000000e230f7221 */ /* 0x000fe20000010000 */
[----:B------:R-:W-:-:S06]  /*f8b0*/  FADD.FTZ R3, R38, R3 ;  /* 0x0000000326037221 */ /* 0x000fcc0000010000 */
[----:B------:R-:W2:Y:S01]  /*f8c0*/  MUFU.EX2 R45, R45 ;  /* 0x0000002d002d7308 */ /* 0x000ea20000000800 */
[----:B------:R-:W-:Y:S01]  /*f8d0*/  FADD.FTZ R4, R164, R15 ;  /* 0x0000000fa4047221 */ /* 0x000fe20000010000 */
[----:B-1----:R-:W-:-:S06]  /*f8e0*/  FADD.FTZ R14, R28, R3 ;  /* 0x000000031c0e7221 */ /* 0x002fcc0000010000 */
[----:B------:R-:W1:Y:S01]  /*f8f0*/  MUFU.EX2 R47, R47 ;  /* 0x0000002f002f7308 */ /* 0x000e620000000800 */
[----:B------:R-:W-:Y:S01]  /*f900*/  FADD.FTZ R3, R37, R4 ;  /* 0x0000000425037221 */ /* 0x000fe20000010000 */
[----:B------:R-:W-:-:S06]  /*f910*/  FADD.FTZ R15, R29, R14 ;  /* 0x0000000e1d0f7221 */ /* 0x000fcc0000010000 */
[----:B------:R-:W1:Y:S01]  /*f920*/  MUFU.EX2 R44, R49 ;  /* 0x00000031002c7308 */ /* 0x000e620000000800 */
[----:B------:R-:W-:Y:S01]  /*f930*/  FADD.FTZ R14, R166, R3 ;  /* 0x00000003a60e7221 */ /* 0x000fe20000010000 */
[----:B------:R-:W-:Y:S01]  /*f940*/  FADD.FTZ R24, R30, R15 ;  /* 0x0000000f1e187221 */ /* 0x000fe20000010000 */
[----:B------:R-:W-:-:S05]  /*f950*/  FFMA.FTZ R4, R41, R36, -R0 ;  /* 0x0000002429047223 */ /* 0x000fca0000010800 */
[----:B------:R-:W1:Y:S01]  /*f960*/  MUFU.EX2 R173, R173 ;  /* 0x000000ad00ad7308 */ /* 0x000e620000000800 */
[----:B------:R-:W-:Y:S01]  /*f970*/  FADD.FTZ R3, R39, R14 ;  /* 0x0000000e27037221 */ /* 0x000fe20000010000 */
[----:B0-----:R-:W-:-:S06]  /*f980*/  FADD.FTZ R15, R31, R24 ;  /* 0x000000181f0f7221 */ /* 0x001fcc0000010000 */
[----:B------:R-:W-:Y:S01]  /*f990*/  MUFU.EX2 R175, R175 ;  /* 0x000000af00af7308 */ /* 0x000fe20000000800 */
[----:B------:R-:W-:Y:S01]  /*f9a0*/  FADD.FTZ R14, R168, R3 ;  /* 0x00000003a80e7221 */ /* 0x000fe20000010000 */
[----:B--2---:R-:W-:Y:S01]  /*f9b0*/  FADD.FTZ R20, R34, R15 ;  /* 0x0000000f22147221 */ /* 0x004fe20000010000 */
[----:B------:R-:W-:Y:S01]  /*f9c0*/  FFMA.FTZ R3, R33, R36, -R0 ;  /* 0x0000002421037223 */ /* 0x000fe20000010800 */
[----:B------:R-:W-:Y:S01]  /*f9d0*/  F2FP.F16.F32.PACK_AB R162, R35, R162 ;  /* 0x000000a223a2723e */ /* 0x000fe200000000ff */
[----:B------:R-:W-:Y:S01]  /*f9e0*/  FADD.FTZ R15, R53, R14 ;  /* 0x0000000e350f7221 */ /* 0x000fe20000010000 */
[----:B------:R-:W-:Y:S01]  /*f9f0*/  FADD.FTZ R20, R45, R20 ;  /* 0x000000142d147221 */ /* 0x000fe20000010000 */
[----:B------:R-:W-:Y:S01]  /*fa00*/  F2FP.F16.F32.PACK_AB R164, R37, R164 ;  /* 0x000000a425a4723e */ /* 0x000fe200000000ff */
[----:B------:R-:W0:Y:S01]  /*fa10*/  MUFU.EX2 R4, R4 ;  /* 0x0000000400047308 */ /* 0x000e220000000800 */
[----:B------:R-:W-:Y:S01]  /*fa20*/  FADD.FTZ R0, R170, R15 ;  /* 0x0000000faa007221 */ /* 0x000fe20000010000 */
[----:B-1----:R-:W-:Y:S01]  /*fa30*/  FADD.FTZ R15, R47, R20 ;  /* 0x000000142f0f7221 */ /* 0x002fe20000010000 */
[----:B------:R-:W-:Y:S01]  /*fa40*/  F2FP.F16.F32.PACK_AB R166, R39, R166 ;  /* 0x000000a627a6723e */ /* 0x000fe200000000ff */
[----:B------:R-:W2:Y:S01]  /*fa50*/  LDL R32, [R1+0x238] ;  /* 0x0002380001207983 */ /* 0x000ea20000100800 */
[----:B------:R-:W-:Y:S01]  /*fa60*/  FADD.FTZ R21, R55, R0 ;  /* 0x0000000037157221 */ /* 0x000fe20000010000 */
[----:B------:R-:W-:-:S02]  /*fa70*/  FADD.FTZ R0, R44, R15 ;  /* 0x0000000f2c007221 */ /* 0x000fc40000010000 */
[----:B------:R-:W1:Y:S01]  /*fa80*/  MUFU.EX2 R3, R3 ;  /* 0x0000000300037308 */ /* 0x000e620000000800 */
[----:B------:R-:W-:Y:S01]  /*fa90*/  FADD.FTZ R14, R42, R21 ;  /* 0x000000152a0e7221 */ /* 0x000fe20000010000 */
[----:B------:R-:W-:Y:S01]  /*faa0*/  FADD.FTZ R15, R173, R0 ;  /* 0x00000000ad0f7221 */ /* 0x000fe20000010000 */
[----:B------:R-:W-:Y:S01]  /*fab0*/  F2FP.F16.F32.PACK_AB R168, R53, R168 ;  /* 0x000000a835a8723e */ /* 0x000fe200000000ff */
[----:B------:R-:W2:Y:S01]  /*fac0*/  LDL R33, [R1+0x23c] ;  /* 0x00023c0001217983 */ /* 0x000ea20000100800 */
[----:B------:R-:W-:Y:S01]  /*fad0*/  FADD.FTZ R21, R57, R14 ;  /* 0x0000000e39157221 */ /* 0x000fe20000010000 */
[----:B------:R-:W-:Y:S02]  /*fae0*/  F2FP.F16.F32.PACK_AB R170, R55, R170 ;  /* 0x000000aa37aa723e */ /* 0x000fe400000000ff */
[----:B------:R-:W-:Y:S01]  /*faf0*/  F2FP.F16.F32.PACK_AB R172, R57, R42 ;  /* 0x0000002a39ac723e */ /* 0x000fe200000000ff */
[----:B0-----:R-:W-:Y:S01]  /*fb00*/  FADD.FTZ R0, R4, R15 ;  /* 0x0000000f04007221 */ /* 0x001fe20000010000 */
[----:B------:R-:W-:Y:S01]  /*fb10*/  FADD.FTZ R24, R40, R21 ;  /* 0x0000001528187221 */ /* 0x000fe20000010000 */
[----:B------:R-:W-:Y:S01]  /*fb20*/  F2FP.F16.F32.PACK_AB R174, R59, R40 ;  /* 0x000000283bae723e */ /* 0x000fe200000000ff */
[----:B------:R-:W2:Y:S01]  /*fb30*/  LDL R35, [R1+0x244] ;  /* 0x0002440001237983 */ /* 0x000ea20000100800 */
[----:B------:R-:W-:Y:S01]  /*fb40*/  FADD.FTZ R0, R175, R0 ;  /* 0x00000000af007221 */ /* 0x000fe20000010000 */
[----:B------:R-:W-:Y:S01]  /*fb50*/  FADD.FTZ R24, R59, R24 ;  /* 0x000000183b187221 */ /* 0x000fe20000010000 */
[----:B------:R-:W-:Y:S01]  /*fb60*/  F2FP.F16.F32.PACK_AB R163, R38, R163 ;  /* 0x000000a326a3723e */ /* 0x000fe200000000ff */
[----:B------:R-:W2:Y:S01]  /*fb70*/  LDL R36, [R1+0x248] ;  /* 0x0002480001247983 */ /* 0x000ea20000100800 */
[----:B-1----:R-:W-:Y:S01]  /*fb80*/  FADD.FTZ R25, R3, R0 ;  /* 0x0000000003197221 */ /* 0x002fe20000010000 */
[----:B------:R-:W-:-:S02]  /*fb90*/  F2FP.F16.F32.PACK_AB R165, R29, R28 ;  /* 0x0000001c1da5723e */ /* 0x000fc400000000ff */
[----:B------:R-:W-:Y:S01]  /*fba0*/  F2FP.F16.F32.PACK_AB R167, R31, R30 ;  /* 0x0000001e1fa7723e */ /* 0x000fe200000000ff */
[----:B------:R-:W2:Y:S04]  /*fbb0*/  LDL R28, [R1+0x228] ;  /* 0x00022800011c7983 */ /* 0x000ea80000100800 */
[----:B------:R0:W-:Y:S04]  /*fbc0*/  STL.64 [R1+0x1f0], R24 ;  /* 0x0001f01801007387 */ /* 0x0001e80000100a00 */
[----:B------:R-:W2:Y:S04]  /*fbd0*/  LD.E.64 R20, desc[UR36][R12.64+0x8] ;  /* 0x000008240c147980 */ /* 0x000ea8000c101b00 */
[----:B------:R-:W2:Y:S01]  /*fbe0*/  LD.E.64 R14, desc[UR36][R12.64] ;  /* 0x000000240c0e7980 */ /* 0x000ea2000c101b00 */
[----:B------:R-:W-:-:S02]  /*fbf0*/  F2FP.F16.F32.PACK_AB R169, R45, R34 ;  /* 0x000000222da9723e */ /* 0x000fc400000000ff */
[----:B------:R-:W-:Y:S01]  /*fc00*/  F2FP.F16.F32.PACK_AB R171, R44, R47 ;  /* 0x0000002f2cab723e */ /* 0x000fe200000000ff */
[----:B0-----:R-:W2:Y:S04]  /*fc10*/  LDL R24, [R1+0x218] ;  /* 0x0002180001187983 */ /* 0x001ea80000100800 */
[----:B------:R-:W2:Y:S04]  /*fc20*/  LDL R25, [R1+0x21c] ;  /* 0x00021c0001197983 */ /* 0x000ea80000100800 */
        /* <DEDUP_REMOVED lines=22> */
[----:B------:R-:W-:-:S02]  /*fd90*/  F2FP.F16.F32.PACK_AB R160, R7, R160 ;  /* 0x000000a007a0723e */ /* 0x000fc400000000ff */
[----:B------:R-:W-:Y:S01]  /*fda0*/  F2FP.F16.F32.PACK_AB R173, R4, R173 ;  /* 0x000000ad04ad723e */ /* 0x000fe200000000ff */
[----:B------:R-:W2:Y:S01]  /*fdb0*/  LDL R7, [R1+0x408] ;  /* 0x0004080001077983 */ /* 0x000ea20000100800 */
[----:B------:R-:W-:-:S03]  /*fdc0*/  F2FP.F16.F32.PACK_AB R175, R3, R175 ;  /* 0x000000af03af723e */ /* 0x000fc600000000ff */
[----:B------:R-:W2:Y:S04]  /*fdd0*/  LDL R3, [R1+0x400] ;  /* 0x0004000001037983 */ /* 0x000ea80000100800 */
[----:B------:R-:W2:Y:S04]  /*fde0*/  LDL R4, [R1+0x404] ;  /* 0x0004040001047983 */ /* 0x000ea80000100800 */
        /* <DEDUP_REMOVED lines=10> */
[----:B--2---:R-:W-:-:S03]  /*fe90*/  MOV R0, R20 ;  /* 0x0000001400007202 */ /* 0x004fc60000000f00 */
[----:B------:R-:W2:Y:S02]  /*fea0*/  LDL R20, [R1+0x210] ;  /* 0x0002100001147983 */ /* 0x000ea40000100800 */
[--C-:B------:R-:W-:Y:S02]  /*feb0*/  IMAD R15, R15, 0x2, R0.reuse ;  /* 0x000000020f0f7824 */ /* 0x100fe400078e0200 */
[----:B------:R-:W3:Y:S04]  /*fec0*/  LDL R21, [R1+0x214] ;  /* 0x0002140001157983 */ /* 0x000ee80000100800 */
[----:B------:R0:W-:Y:S02]  /*fed0*/  STSM.16.M88.4 [R0], R160 ;  /* 0x000000a000007844 */ /* 0x0001e40000000200 */
[----:B0-----:R-:W-:-:S02]  /*fee0*/  IMAD R0, R14, 0x2, R0 ;  /* 0x000000020e007824 */ /* 0x001fc400078e0200 */
[----:B------:R-:W-:-:S03]  /*fef0*/  IMAD R14, R14, 0x2, R15 ;  /* 0x000000020e0e7824 */ /* 0x000fc600078e020f */
[----:B------:R0:W-:Y:S04]  /*ff00*/  STSM.16.M88.4 [R0], R164 ;  /* 0x000000a400007844 */ /* 0x0001e80000000200 */
[----:B------:R-:W-:Y:S04]  /*ff10*/  STSM.16.M88.4 [R15], R168 ;  /* 0x000000a80f007844 */ /* 0x000fe80000000200 */
[----:B------:R1:W-:Y:S04]  /*ff20*/  STSM.16.M88.4 [R14], R172 ;  /* 0x000000ac0e007844 */ /* 0x0003e80000000200 */
[----:B0-----:R-:W4:Y:S04]  /*ff30*/  LDL R0, [R1+0x3fc] ;  /* 0x0003fc0001007983 */ /* 0x001f280000100800 */
[----:B-1----:R-:W4:Y:S01]  /*ff40*/  LDL R14, [R1+0x40c] ;  /* 0x00040c00010e7983 */ /* 0x002f220000100800 */
[----:B------:R-:W-:Y:S01]  /*ff50*/  IMAD R12, R145, 0x1000, R12 ;  /* 0x00001000910c7824 */ /* 0x000fe200078e020c */
[----:B------:R-:W-:-:S04]  /*ff60*/  R2UR UR7, R13 ;  /* 0x000000000d0772ca */ /* 0x000fc800000e0000 */
        /* <DEDUP_REMOVED lines=111> */
[----:B------:R0:W-:Y:S02]  /*10660*/  STL [R1+0x3f8], R144 ;  /* 0x0003f89001007387 */ /* 0x0001e40000100800 */
[----:B0-----:R-:W-:-:S06]  /*10670*/  WARPGROUP.ARRIVE ;  /* 0x00000000000079c5 */ /* 0x001fcc0000000000 */
[----:B------:R-:W-:Y:S01]  /*10680*/  HGMMA.64x256x16.F32 R24, R160, gdesc[UR4].tnspB, RZ, !UPT, gsb0 ;  /* 0x43e00004a0187df0 */ /* 0x000fe2000c0008ff */
[----:B--2---:R0:W-:Y:S04]  /*10690*/  STL [R1+0x210], R20 ;  /* 0x0002101401007387 */ /* 0x0041e80000100800 */
[----:B---3--:R1:W-:Y:S01]  /*106a0*/  STL [R1+0x214], R21 ;  /* 0x0002141501007387 */ /* 0x0083e20000100800 */
[----:B0-----:R-:W-:Y:S02]  /*106b0*/  VIADD R20, R12, 0x80 ;  /* 0x000000800c147836 */ /* 0x001fe40000000000 */
[----:B-1----:R-:W-:-:S03]  /*106c0*/  IMAD.MOV.U32 R21, RZ, RZ, R13 ;  /* 0x000000ffff157224 */ /* 0x002fc600078e000d */
[----:B------:R-:W-:Y:S02]  /*106d0*/  R2UR UR10, R20 ;  /* 0x00000000140a72ca */ /* 0x000fe400000e0000 */
[----:B------:R-:W-:Y:S01]  /*106e0*/  R2UR UR11, R21 ;  /* 0x00000000150b72ca */ /* 0x000fe200000e0000 */
[----:B----4-:R-:W-:Y:S04]  /*106f0*/  STL [R1+0x3fc], R0 ;  /* 0x0003fc0001007387 */ /* 0x010fe80000100800 */
[----:B------:R-:W-:Y:S04]  /*10700*/  STL [R1+0x400], R3 ;  /* 0x0004000301007387 */ /* 0x000fe80000100800 */
[----:B------:R-:W-:Y:S04]  /*10710*/  STL [R1+0x404], R4 ;  /* 0x0004040401007387 */ /* 0x000fe80000100800 */
[----:B------:R-:W-:Y:S04]  /*10720*/  STL [R1+0x408], R7 ;  /* 0x0004080701007387 */ /* 0x000fe80000100800 */
[----:B------:R0:W-:Y:S01]  /*10730*/  STL [R1+0x40c], R14 ;  /* 0x00040c0e01007387 */ /* 0x0001e20000100800 */
[----:B------:R-:W-:-:S02]  /*10740*/  IMAD.MOV.U32 R15, RZ, RZ, R13 ;  /* 0x000000ffff0f7224 */ /* 0x000fc400078e000d */
[----:B0-----:R-:W-:-:S03]  /*10750*/  VIADD R14, R12, 0x100 ;  /* 0x000001000c0e7836 */ /* 0x001fc60000000000 */
        /* <DEDUP_REMOVED lines=142> */
[----:B------:R-:W-:Y:S04]  /*11040*/  STL.128 [R1+0x400], R148 ;  /* 0x0004009401007387 */ /* 0x000fe80000100c00 */
        /* <DEDUP_REMOVED lines=10> */
[----:B0-----:R-:W4:Y:S04]  /*110f0*/  LDL R24, [R1+0x238] ;  /* 0x0002380001187983 */ /* 0x001f280000100800 */
[----:B------:R-:W4:Y:S04]  /*11100*/  LDL R25, [R1+0x23c] ;  /* 0x00023c0001197983 */ /* 0x000f280000100800 */
[----:B------:R-:W4:Y:S04]  /*11110*/  LDL R26, [R1+0x240] ;  /* 0x00024000011a7983 */ /* 0x000f280000100800 */
[----:B------:R-:W4:Y:S04]  /*11120*/  LDL R27, [R1+0x244] ;  /* 0x00024400011b7983 */ /* 0x000f280000100800 */
[----:B-1----:R-:W4:Y:S04]  /*11130*/  LDL R28, [R1+0x248] ;  /* 0x00024800011c7983 */ /* 0x002f280000100800 */
        /* <DEDUP_REMOVED lines=137> */
[----:B--2---:R2:W-:Y:S04]  /*119d0*/  STL [R1+0x258], R32 ;  /* 0x0002582001007387 */ /* 0x0045e80000100800 */
[----:B------:R2:W-:Y:S04]  /*119e0*/  STL [R1+0x25c], R33 ;  /* 0x00025c2101007387 */ /* 0x0005e80000100800 */
[----:B------:R2:W-:Y:S04]  /*119f0*/  STL [R1+0x260], R34 ;  /* 0x0002602201007387 */ /* 0x0005e80000100800 */
[----:B------:R2:W-:Y:S04]  /*11a00*/  STL [R1+0x264], R35 ;  /* 0x0002642301007387 */ /* 0x0005e80000100800 */
[----:B---3--:R2:W-:Y:S04]  /*11a10*/  STL [R1+0x268], R36 ;  /* 0x0002682401007387 */ /* 0x0085e80000100800 */
[----:B------:R2:W-:Y:S04]  /*11a20*/  STL [R1+0x26c], R37 ;  /* 0x00026c2501007387 */ /* 0x0005e80000100800 */
        /* <DEDUP_REMOVED lines=113> */
.L_x_6329:
[----:B------:R-:W-:Y:S05]  /*12140*/  BSYNC B0 ;  /* 0x0000000000007941 */ /* 0x000fea0003800000 */
.L_x_6328:
        /* <DEDUP_REMOVED lines=11> */
[----:B------:R-:W-:Y:S01]  /*12200*/  UIADD3 UR46, UR46, -0x2, URZ ;  /* 0xfffffffe2e2e7890 */ /* 0x000fe2000fffe03f */
[----:B--2---:R-:W-:-:S09]  /*12210*/  IMAD.SHL.U32 R4, R0, 0x40, RZ ;  /* 0x0000004000047824 */ /* 0x004fd200078e00ff */
[----:B------:R-:W-:Y:S01]  /*12220*/  @P0 IMAD.HI.U32 R5, R4, R5, RZ ;  /* 0x0000000504050227 */ /* 0x000fe200078e00ff */
[----:B------:R-:W-:-:S03]  /*12230*/  PLOP3.LUT P0, PT, PT, PT, UP0, 0x40, 0x0 ;  /* 0x000000000000781c */ /* 0x000fc60003f0e808 */
[----:B------:R-:W-:Y:S01]  /*12240*/  IMAD.MOV.U32 R0, RZ, RZ, R4 ;  /* 0x000000ffff007224 */ /* 0x000fe200078e0004 */
[----:B------:R-:W-:-:S05]  /*12250*/  @P1 SHF.R.U32.HI R0, RZ, R6, R5 ;  /* 0x00000006ff001219 */ /* 0x000fca0000011605 */
[----:B------:R-:W-:Y:S02]  /*12260*/  VIADD R3, R0, UR45 ;  /* 0x0000002d00037c36 */ /* 0x000fe40008000000 */
[----:B------:R-:W-:Y:S02]  /*12270*/  IMAD.U32 R0, RZ, RZ, UR46 ;  /* 0x0000002eff007e24 */ /* 0x000fe4000f8e00ff */
        /* <DEDUP_REMOVED lines=12> */
.L_x_6332:
[----:B------:R-:W-:-:S13]  /*12340*/  ISETP.NE.AND P0, PT, R9, 0x1, PT ;  /* 0x000000010900780c */ /* 0x000fda0003f05270 */
[----:B------:R-:W-:-:S05]  /*12350*/  @P0 IMAD.HI.U32 R10, R5, R10, RZ ;  /* 0x0000000a050a0227 */ /* 0x000fca00078e00ff */
[----:B------:R-:W-:-:S07]  /*12360*/  @P0 SHF.R.U32.HI R5, RZ, R11, R10 ;  /* 0x0000000bff050219 */ /* 0x000fce000001160a */
.L_x_6333:
[----:B------:R-:W-:Y:S05]  /*12370*/  BSYNC B0 ;  /* 0x0000000000007941 */ /* 0x000fea0003800000 */
.L_x_6331:
[----:B------:R-:W-:-:S05]  /*12380*/  IMAD R5, R5, R9, R9 ;  /* 0x0000000905057224 */ /* 0x000fca00078e0209 */
[----:B------:R-:W-:-:S07]  /*12390*/  VIMNMX R8, R8, R5, PT ;  /* 0x0000000508087248 */ /* 0x000fce0003fe0100 */
.L_x_6330:
[----:B------:R-:W-:Y:S01]  /*123a0*/  SHF.R.S32.HI R3, RZ, 0x1f, R8 ;  /* 0x0000001fff037819 */ /* 0x000fe20000011408 */
[----:B------:R-:W-:Y:S03]  /*123b0*/  BSSY B1, `(.L_x_6334) ;  /* 0x0000014000017945 */ /* 0x000fe60003800000 */
[----:B------:R-:W-:-:S04]  /*123c0*/  LEA.HI R3, R3, R8, RZ, 0x6 ;  /* 0x0000000803037211 */ /* 0x000fc800078f30ff */
[----:B------:R-:W-:-:S04]  /*123d0*/  SHF.R.S32.HI R3, RZ, 0x6, R3 ;  /* 0x00000006ff037819 */ /* 0x000fc80000011403 */
[----:B------:R-:W-:-:S04]  /*123e0*/  VIMNMX R3, R3, UR42, !PT ;  /* 0x0000002a03037c48 */ /* 0x000fc8000ffe0100 */
[----:B------:R-:W-:-:S13]  /*123f0*/  ISETP.GE.AND P0, PT, R0, R3, PT ;  /* 0x000000030000720c */ /* 0x000fda0003f06270 */
[----:B------:R-:W-:Y:S05]  /*12400*/  @!P0 BRA `(.L_x_6335) ;  /* 0x0000000000388947 */ /* 0x000fea0003800000 */
[----:B------:R-:W-:Y:S01]  /*12410*/  BSSY B0, `(.L_x_6336) ;  /* 0x000000b000007945 */ /* 0x000fe20003800000 */
.L_x_6337:
[C---:B------:R-:W-:Y:S01]  /*12420*/  IADD3 R6, P0, R2.reuse, 0x50, RZ ;  /* 0x0000005002067810 */ /* 0x040fe20007f1e0ff */
[C---:B------:R-:W-:Y:S01]  /*12430*/  VIADD R12, R2.reuse, 0x128 ;  /* 0x00000128020c7836 */ /* 0x040fe20000000000 */
[----:B------:R-:W-:Y:S02]  /*12440*/  IADD3 R28, P1, R2, 0xcc, RZ ;  /* 0x000000cc021c7810 */ /* 0x000fe40007f3e0ff */
[----:B------:R-:W-:Y:S01]  /*12450*/  MOV R13, 0x12490 ;  /* 0x00012490000d7802 */ /* 0x000fe20000000f00 */
[--C-:B------:R-:W-:Y:S02]  /*12460*/  IMAD.X R7, RZ, RZ, R18.reuse, P0 ;  /* 0x000000ffff077224 */ /* 0x100fe400000e0612 */
[----:B------:R-:W-:-:S08]  /*12470*/  IMAD.X R29, RZ, RZ, R18, P1 ;  /* 0x000000ffff1d7224 */ /* 0x000fd000008e0612 */
[----:B------:R-:W-:Y:S05]  /*12480*/  CALL.REL.NOINC `($_ZN7cutlass13device_kernelIN5flash11enable_sm90INS1_16FlashAttnFwdSm90INS1_25CollectiveMainloopFwdSm90ILi2EN4cute5tupleIJNS5_1CILi1EEES8_S8_EEENS6_IJNS7_ILi64EEESA_SA_EEELi512ENS_6half_tEfNS_4arch4Sm90ELb0ELb1ELb1ELb1ELb1ELb0ELb1ELb0ELb0ELb1ELb1ELb0EEENS1_21CollectiveEpilogueFwdINS6_IJSA_NS7_ILi512EEESA_EEES9_SC_SE_Li256ELb1ELb1ELb1ELb0EEENS1_36VarlenDynamicPersistentTileSchedulerILi64ELi64ELi256ELi128ELb1ELb1ELb1ELb1ELb0ELb1EEEEEEEEEvNT_6ParamsE$_ZZN5flash25CollectiveMainloopFwdSm90ILi2EN4cute5tupleIJNS1_1CILi1EEES4_S4_EEENS2_IJNS3_ILi64EEES6_S6_EEELi512EN7cutlass6half_tEfNS8_4arch4Sm90ELb0ELb1ELb1ELb1ELb1ELb0ELb1ELb0ELb0ELb1ELb1ELb0EE3mmaINS_16FlashAttnFwdSm90ISC_NS_21CollectiveEpilogueFwdINS2_IJS6_NS3_ILi512EEES6_EEES5_S9_SB_Li256ELb1ELb1ELb1ELb0EEENS_36VarlenDynamicPersistentTileSchedulerILi64ELi64ELi256ELi128ELb1ELb1ELb1ELb1ELb0ELb1EEEE13SharedStorageENS1_6TensorINS1_11ArrayEngineIfLm128EEENS1_6LayoutINS2_IJNS2_IJNS3_ILi2EEESR_NS3_ILi32EEEEEES4_S4_EEENS2_IJNS2_IJS4_SR_NS3_ILi4EEEEEENS3_ILi0EEESX_EEEEEEENS_7SoftmaxILi2ELi0EEEEEbRKNSC_6ParamsENS8_13PipelineAsyncILi2EEES17_RNS8_13PipelineStateILj2EEERT0_RT1_iRiRKNS_16SeqlenInfoQKNewKILb1ELb0EEENS2_IJiiiiEEERT_ENKUliT_T0_T1_E_clIZSD_ISM_S10_S12_EbS15_S17_S17_S1A_S1C_S1E_iS1F_S1J_S1K_S1M_EUlRS1N_iE1_NS3_ILb0EEENS3_ILb1EEEEEDaiS1N_S1O_S1P_) ;  /* 0x0000020400ec7944 */ /* 0x000fea0003c00000 */
[C---:B------:R-:W-:Y:S01]  /*12490*/  ISETP.GT.AND P0, PT, R0.reuse, R3, PT ;  /* 0x000000030000720c */ /* 0x040fe20003f04270 */
[----:B------:R-:W-:-:S12]  /*124a0*/  VIADD R0, R0, 0xffffffff ;  /* 0xffffffff00007836 */ /* 0x000fd80000000000 */
[----:B------:R-:W-:Y:S05]  /*124b0*/  @P0 BRA `(.L_x_6337) ;  /* 0xfffffffc00d80947 */ /* 0x000fea000383ffff */
[----:B------:R-:W-:Y:S05]  /*124c0*/  BSYNC B0 ;  /* 0x0000000000007941 */ /* 0x000fea0003800000 */
.L_x_6336:
[----:B------:R-:W2:Y:S02]  /*124d0*/  LDL R4, [R1+0x50] ;  /* 0x0000500001047983 */ /* 0x000ea40000100800 */
[----:B--2---:R-:W-:-:S07]  /*124e0*/  IMAD.SHL.U32 R4, R4, 0x40, RZ ;  /* 0x0000004004047824 */ /* 0x004fce00078e00ff */
.L_x_6335:
[----:B------:R-:W-:Y:S05]  /*124f0*/  BSYNC B1 ;  /* 0x0000000000017941 */ /* 0x000fea0003800000 */
.L_x_6334:
        /* <DEDUP_REMOVED lines=26> */
.L_x_6340:
[----:B------:R-:W-:Y:S02]  /*126a0*/  ULDC UR4, c[0x0][0xadc] ;  /* 0x0002b70000047ab9 */ /* 0x000fe40000000800 */
[----:B------:R-:W-:-:S05]  /*126b0*/  IMAD.U32 R7, RZ, RZ, UR4 ;  /* 0x00000004ff077e24 */ /* 0x000fca000f8e00ff */
[----:B------:R-:W-:-:S13]  /*126c0*/  ISETP.NE.AND P0, PT, R7, 0x1, PT ;  /* 0x000000010700780c */ /* 0x000fda0003f05270 */
[----:B------:R-:W0:Y:S02]  /*126d0*/  @P0 LDC.64 R8, c[0x0][0xae0] ;  /* 0x0002b800ff080b82 */ /* 0x000e240000000a00 */
[----:B0-----:R-:W-:-:S05]  /*126e0*/  @P0 IMAD.HI.U32 R6, R4, R8, RZ ;  /* 0x0000000804060227 */ /* 0x001fca00078e00ff */
[----:B------:R-:W-:-:S07]  /*126f0*/  @P0 SHF.R.U32.HI R4, RZ, R9, R6 ;  /* 0x00000009ff040219 */ /* 0x000fce0000011606 */
.L_x_6341:
[----:B------:R-:W-:Y:S05]  /*12700*/  BSYNC B0 ;  /* 0x0000000000007941 */ /* 0x000fea0003800000 */
.L_x_6339:
[----:B------:R-:W-:-:S05]  /*12710*/  IMAD R4, R4, R7, RZ ;  /* 0x0000000704047224 */ /* 0x000fca00078e02ff */
[----:B------:R-:W-:-:S07]  /*12720*/  VIMNMX R3, R3, R4, !PT ;  /* 0x0000000403037248 */ /* 0x000fce0007fe0100 */
.L_x_6338:
[----:B------:R-:W-:-:S05]  /*12730*/  VIADD R3, R3, 0x3f ;  /* 0x0000003f03037836 */ /* 0x000fca0000000000 */
[----:B------:R-:W-:-:S04]  /*12740*/  SHF.R.S32.HI R4, RZ, 0x1f, R3 ;  /* 0x0000001fff047819 */ /* 0x000fc80000011403 */
[----:B------:R-:W-:-:S04]  /*12750*/  LEA.HI R4, R4, R3, RZ, 0x6 ;  /* 0x0000000304047211 */ /* 0x000fc800078f30ff */
[----:B------:R-:W-:-:S04]  /*12760*/  SHF.R.S32.HI R4, RZ, 0x6, R4 ;  /* 0x00000006ff047819 */ /* 0x000fc80000011404 */
[----:B------:R-:W-:-:S04]  /*12770*/  VIMNMX R20, R4, UR42, !PT ;  /* 0x0000002a04147c48 */ /* 0x000fc8000ffe0100 */
[----:B------:R-:W-:-:S13]  /*12780*/  ISETP.GE.AND P0, PT, R0, R20, PT ;  /* 0x000000140000720c */ /* 0x000fda0003f06270 */
[----:B------:R-:W-:Y:S05]  /*12790*/  @!P0 BRA `(.L_x_6342) ;  /* 0x0000007000448947 */ /* 0x000fea0003800000 */
.L_x_6365:
        /* <DEDUP_REMOVED lines=20> */
.L_x_6344:
[----:B------:R-:W-:Y:S05]  /*128e0*/  BSYNC B0 ;  /* 0x0000000000007941 */ /* 0x000fea0003800000 */
.L_x_6343:
[----:B0-----:R-:W2:Y:S02]  /*128f0*/  LDL.64 R4, [R1+0x18] ;  /* 0x0000180001047983 */ /* 0x001ea40000100a00 */
[----:B--2---:R-:W-:Y:S02]  /*12900*/  MOV R3, R4 ;  /* 0x0000000400037202 */ /* 0x004fe40000000f00 */
[----:B-----5:R-:W-:-:S03]  /*12910*/  SHF.L.U32 R5, R8, 0x1f, RZ ;  /* 0x0000001f08057819 */ /* 0x020fc600000006ff */
[----:B------:R-:W-:-:S04]  /*12920*/  IMAD R6, R6, 0x8, R3 ;  /* 0x0000000806067824 */ /* 0x000fc800078e0203 */
[----:B------:R0:W1:Y:S01]  /*12930*/  SYNCS.PHASECHK.TRANS64.TRYWAIT P0, [R6+URZ], R5 ;  /* 0x00000005060075a7 */ /* 0x000062000800017f */
[----:B------:R0:W5:Y:S01]  /*12940*/  LDL.64 R8, [R1+0x1c8] ;  /* 0x0001c80001087983 */ /* 0x0001620000100a00 */
[----:B------:R-:W-:Y:S04]  /*12950*/  BSSY B0, `(.L_x_6345) ;  /* 0x0000003000007945 */ /* 0x000fe80003800000 */
[----:B------:R-:W-:Y:S05]  /*12960*/  @!P1 BRA `(.L_x_6346) ;  /* 0x0000000000049947 */ /* 0x000fea0003800000 */
[----:B------:R-:W-:Y:S01]  /*12970*/  BPT.TRAP 0x1 ;  /* 0x000000040000795c */ /* 0x000fe20000300000 */
.L_x_6346:
[----:B------:R-:W-:Y:S05]  /*12980*/  BSYNC B0 ;  /* 0x0000000000007941 */ /* 0x000fea0003800000 */
.L_x_6345:
[----:B------:R-:W-:Y:S04]  /*12990*/  BSSY B0, `(.L_x_6347) ;  /* 0x0000006000007945 */ /* 0x000fe80003800000 */
[----:B-1----:R-:W-:Y:S05]  /*129a0*/  @P0 BRA `(.L_x_6348) ;  /* 0x0000000000100947 */ /* 0x002fea0003800000 */
[----:B-----5:R-:W-:Y:S01]  /*129b0*/  IMAD R8, R8, 0x8, R3 ;  /* 0x0000000808087824 */ /* 0x020fe200078e0203 */
[----:B------:R-:W-:-:S04]  /*129c0*/  SHF.L.U32 R9, R9, 0x1f, RZ ;  /* 0x0000001f09097819 */ /* 0x000fc800000006ff */
[----:B------:R-:W1:Y:S02]  /*129d0*/  SYNCS.PHASECHK.TRANS64.TRYWAIT P0, [R8+URZ], R9 ;  /* 0x00000009080075a7 */ /* 0x000e64000800017f */
[----:B-1----:R-:W-:Y:S05]  /*129e0*/  @!P0 BRA `(.L_x_6349) ;  /* 0x000001c8000c8947 */ /* 0x002fea0003800000 */
.L_x_6348:
[----:B------:R-:W-:Y:S05]  /*129f0*/  BSYNC B0 ;  /* 0x0000000000007941 */ /* 0x000fea0003800000 */
.L_x_6347:
[----:B------:R-:W2:Y:S04]  /*12a00*/  LDL R3, [R1+0x1c8] ;  /* 0x0001c80001037983 */ /* 0x000ea80000100800 */
[----:B0-----:R-:W2:Y:S01]  /*12a10*/  LDL.64 R6, [R1+0x80] ;  /* 0x0000800001067983 */ /* 0x001ea20000100a00 */
[----:B------:R-:W-:Y:S05]  /*12a20*/  WARPSYNC.ALL ;  /* 0x0000000000007948 */ /* 0x000fea0003800000 */
[----:B------:R-:W3:Y:S04]  /*12a30*/  LDL.64 R4, [R1+0x78] ;  /* 0x0000780001047983 */ /* 0x000ee80000100a00 */
[----:B-1---5:R-:W4:Y:S04]  /*12a40*/  LDL.64 R8, [R1+0x78] ;  /* 0x0000780001087983 */ /* 0x022f280000100a00 */
        /* <DEDUP_REMOVED lines=52> */
.L_x_6351:
[----:B------:R-:W-:Y:S05]  /*12d90*/  BSYNC B0 ;  /* 0x0000000000007941 */ /* 0x000fea0003800000 */
.L_x_6350:
        /* <DEDUP_REMOVED lines=8> */
.L_x_6353:
[----:B------:R-:W-:Y:S05]  /*12e20*/  BSYNC B0 ;  /* 0x0000000000007941 */ /* 0x000fea0003800000 */
.L_x_6352:
[----:B------:R-:W-:Y:S04]  /*12e30*/  BSSY B0, `(.L_x_6354) ;  /* 0x0000004000007945 */ /* 0x000fe80003800000 */
[----:B-1----:R-:W-:Y:S05]  /*12e40*/  @P0 BRA `(.L_x_6355) ;  /* 0x0000000000080947 */ /* 0x002fea0003800000 */
[----:B------:R-:W1:Y:S02]  /*12e50*/  SYNCS.PHASECHK.TRANS64.TRYWAIT P0, [R4+URZ], R5 ;  /* 0x00000005040075a7 */ /* 0x000e64000800017f */
[----:B-1----:R-:W-:Y:S05]  /*12e60*/  @!P0 BRA `(.L_x_6356) ;  /* 0x000001c400008947 */ /* 0x002fea0003800000 */
.L_x_6355:
[----:B------:R-:W-:Y:S05]  /*12e70*/  BSYNC B0 ;  /* 0x0000000000007941 */ /* 0x000fea0003800000 */
.L_x_6354:
        /* <DEDUP_REMOVED lines=9> */
[----:B--2---:R-:W-:Y:S01]  /*12f10*/  ISETP.NE.U32.AND P0, PT, R12, RZ, PT ;  /* 0x000000ff0c00720c */ /* 0x004fe20003f05070 */
[----:B---3--:R-:W-:Y:S01]  /*12f20*/  IMAD R4, R13, 0x1000, R4 ;  /* 0x000010000d047824 */ /* 0x008fe200078e0204 */
[----:B------:R-:W-:Y:S01]  /*12f30*/  R2UR UR7, R5 ;  /* 0x00000000050772ca */ /* 0x000fe200000e0000 */
[----:B------:R-:W2:Y:S01]  /*12f40*/  LDL.64 R12, [R1+0x90] ;  /* 0x00009000010c7983 */ /* 0x000ea20000100a00 */
[----:B----4-:R-:W-:-:S09]  /*12f50*/  R2UR UR4, R14 ;  /* 0x000000000e0472ca */ /* 0x010fd200000e0000 */
[----:B------:R-:W-:Y:S01]  /*12f60*/  VOTEU.ANY UP0, P0 ;  /* 0x00000000003f7886 */ /* 0x000fe20000000100 */
[C---:B------:R-:W-:Y:S01]  /*12f70*/  R2UR UR6, R4.reuse ;  /* 0x00000000040672ca */ /* 0x040fe200000e0000 */
[----:B------:R-:W-:Y:S01]  /*12f80*/  VIADD R56, R4, 0x2 ;  /* 0x0000000204387836 */ /* 0x000fe20000000000 */
[----:B------:R-:W-:Y:S01]  /*12f90*/  R2UR UR5, R15 ;  /* 0x000000000f0572ca */ /* 0x000fe200000e0000 */
[----:B------:R-:W-:Y:S01]  /*12fa0*/  VIADD R6, R6, 0x2 ;  /* 0x0000000206067836 */ /* 0x000fe20000000000 */
[----:B------:R-:W3:Y:S11]  /*12fb0*/  LDL.64 R14, [R1+0x90] ;  /* 0x00009000010e7983 */ /* 0x000ef60000100a00 */
[----:B------:R-:W-:Y:S01]  /*12fc0*/  HGMMA.64x64x16.F32 R24, gdesc[UR4], R24, UP0, gsb0 ;  /* 0x00e00000041879f0 */ /* 0x000fe2000b800818 */
        /* <DEDUP_REMOVED lines=40> */
[----:B---3--:R-:W-:Y:S01]  /*13250*/  VIADD R14, R14, 0x202 ;  /* 0x000002020e0e7836 */ /* 0x008fe20000000000 */
        /* <DEDUP_REMOVED lines=109> */
[----:B----4-:R-:W-:-:S05]  /*13930*/  VIADD R14, R14, 0x606 ;  /* 0x000006060e0e7836 */ /* 0x010fca0000000000 */
[----:B------:R-:W0:Y:S04]  /*13940*/  S2R R58, SR_TID.X ;  /* 0x00000000003a7919 */ /* 0x000e280000002100 */
[----:B------:R-:W-:Y:S01]  /*13950*/  HGMMA.64x64x16.F32 R24, gdesc[UR4], R24, gsb0 ;  /* 0x00e00000041879f0 */ /* 0x000fe20008000818 */
[----:B------:R-:W-:Y:S01]  /*13960*/  VIADD R12, R4, 0x606 ;  /* 0x00000606040c7836 */ /* 0x000fe20000000000 */
[----:B------:R-:W4:Y:S01]  /*13970*/  LDL.64 R10, [R1+0x90] ;  /* 0x00009000010a7983 */ /* 0x000f220000100a00 */
[----:B------:R-:W-:Y:S01]  /*13980*/  IMAD.MOV.U32 R13, RZ, RZ, R5 ;  /* 0x000000ffff0d7224 */ /* 0x000fe200078e0005 */
[----:B------:R-:W-:Y:S02]  /*13990*/  R2UR UR4, R14 ;  /* 0x000000000e0472ca */ /* 0x000fe400000e0000 */
[----:B------:R-:W-:-:S02]  /*139a0*/  R2UR UR6, R12 ;  /* 0x000000000c0672ca */ /* 0x000fc400000e0000 */
[----:B------:R-:W-:Y:S02]  /*139b0*/  R2UR UR7, R13 ;  /* 0x000000000d0772ca */ /* 0x000fe400000e0000 */
[----:B------:R-:W-:Y:S02]  /*139c0*/  R2UR UR5, R15 ;  /* 0x000000000f0572ca */ /* 0x000fe400000e0000 */
[----:B0-----:R-:W-:Y:S01]  /*139d0*/  SHF.R.U32.HI R58, RZ, 0x7, R58 ;  /* 0x00000007ff3a7819 */ /* 0x001fe2000001163a */
[----:B------:R-:W-:Y:S02]  /*139e0*/  WARPGROUP.DEPBAR.LE gsb0, 0x0 ;  /* 0x00008000000079c5 */ /* 0x000fe40000010000 */
[----:B------:R-:W-:Y:S01]  /*139f0*/  WARPGROUP.ARRIVE ;  /* 0x00000000000079c5 */ /* 0x000fe20000000000 */
[----:B------:R-:W-:Y:S01]  /*13a00*/  IMAD.MOV.U32 R13, RZ, RZ, R5 ;  /* 0x000000ffff0d7224 */ /* 0x000fe200078e0005 */
[----:B------:R-:W-:Y:S01]  /*13a10*/  R2UR UR9, R57 ;  /* 0x00000000390972ca */ /* 0x000fe200000e0000 */
[----:B------:R-:W4:Y:S05]  /*13a20*/  LDL.64 R14, [R1+0x90] ;  /* 0x00009000010e7983 */ /* 0x000f2a0000100a00 */
[----:B------:R-:W-:Y:S01]  /*13a30*/  HGMMA.64x64x16.F32 R24, gdesc[UR4], R24, gsb0 ;  /* 0x00e00000041879f0 */ /* 0x000fe20008000818 */
[----:B------:R0:W1:Y:S02]  /*13a40*/  SHFL.IDX PT, R12, R58, RZ, 0x1f ;  /* 0x00001fff3a0c7589 */ /* 0x00006400000e0000 */
[----:B0-----:R-:W-:Y:S01]  /*13a50*/  VIADD R58, R4, 0x800 ;  /* 0x00000800043a7836 */ /* 0x001fe20000000000 */
[----:B------:R-:W-:Y:S01]  /*13a60*/  R2UR UR11, R13 ;  /* 0x000000000d0b72ca */ /* 0x000fe200000e0000 */
[----:B------:R-:W-:Y:S01]  /*13a70*/  UMOV UR4, 0x1 ;  /* 0x0000000100047882 */ /* 0x000fe20000000000 */
[----:B-1----:R-:W-:-:S04]  /*13a80*/  ISETP.GT.AND P0, PT, R12, 0x7f, PT ;  /* 0x0000007f0c00780c */ /* 0x002fc80003f04270 */
[----:B------:R-:W-:-:S04]  /*13a90*/  SEL R59, RZ, 0x2, !P0 ;  /* 0x00000002ff3b7807 */ /* 0x000fc80004000000 */
[----:B------:R-:W-:Y:S01]  /*13aa0*/  IADD3 R56, R56, 0x800, R59 ;  /* 0x0000080038387810 */ /* 0x000fe20007ffe03b */
[----:B------:R-:W-:Y:S01]  /*13ab0*/  IMAD.IADD R12, R59, 0x1, R58 ;  /* 0x000000013b0c7824 */ /* 0x000fe200078e023a */
[----:B------:R-:W-:Y:S02]  /*13ac0*/  UISETP.NE.U32.AND UP0, UPT, UR4, URZ, UPT ;  /* 0x0000003f0400728c */ /* 0x000fe4000bf05070 */
[----:B------:R-:W-:Y:S02]  /*13ad0*/  R2UR UR8, R56 ;  /* 0x00000000380872ca */ /* 0x000fe400000e0000 */
[----:B------:R-:W-:Y:S01]  /*13ae0*/  R2UR UR10, R12 ;  /* 0x000000000c0a72ca */ /* 0x000fe200000e0000 */
[----:B------:R-:W-:Y:S01]  /*13af0*/  IMAD.MOV.U32 R63, RZ, RZ, 0x4 ;  /* 0x00000004ff3f7424 */ /* 0x000fe200078e00ff */
[----:B------:R-:W4:Y:S01]  /*13b00*/  LDL.64 R12, [R1+0x90] ;  /* 0x00009000010c7983 */ /* 0x000f220000100a00 */
[----:B------:R-:W-:Y:S02]  /*13b10*/  WARPGROUP.DEPBAR.LE gsb0, 0x0 ;  /* 0x00008000000079c5 */ /* 0x000fe40000010000 */
[----:B------:R-:W-:-:S08]  /*13b20*/  WARPGROUP.ARRIVE ;  /* 0x00000000000079c5 */ /* 0x000fd00000000000 */
        /* <DEDUP_REMOVED lines=16> */
[----:B---3--:R-:W-:-:S02]  /*13c30*/  IADD3 R8, R63, 0x800, R8 ;  /* 0x000008003f087810 */ /* 0x008fc40007ffe008 */
[----:B------:R-:W-:Y:S02]  /*13c40*/  R2UR UR7, R57 ;  /* 0x00000000390772ca */ /* 0x000fe400000e0000 */
[----:B------:R-:W-:Y:S02]  /*13c50*/  R2UR UR6, R56 ;  /* 0x00000000380672ca */ /* 0x000fe400000e0000 */
[----:B------:R-:W-:Y:S02]  /*13c60*/  R2UR UR4, R8 ;  /* 0x00000000080472ca */ /* 0x000fe400000e0000 */
[----:B------:R-:W-:Y:S01]  /*13c70*/  R2UR UR5, R9 ;  /* 0x00000000090572ca */ /* 0x000fe200000e0000 */
[----:B------:R-:W-:Y:S01]  /*13c80*/  IMAD.MOV.U32 R8, RZ, RZ, 0x28 ;  /* 0x00000028ff087424 */ /* 0x000fe200078e00ff */
[----:B------:R-:W3:Y:S01]  /*13c90*/  LDL.64 R56, [R1+0x90] ;  /* 0x0000900001387983 */ /* 0x000ee20000100a00 */
        /* <DEDUP_REMOVED lines=31> */
[----:B------:R-:W4:Y:S07]  /*13e90*/  LDL.64 R10, [R1+0x90] ;  /* 0x00009000010a7983 */ /* 0x000f2e0000100a00 */
[----:B------:R-:W-:Y:S01]  /*13ea0*/  HGMMA.64x64x16.F32 R24, gdesc[UR4], R24, gsb0 ;  /* 0x00e00000041879f0 */ /* 0x000fe20008000818 */
[----:B------:R-:W-:Y:S01]  /*13eb0*/  IMAD.MOV.U32 R15, RZ, RZ, R5 ;  /* 0x000000ffff0f7224 */ /* 0x000fe200078e0005 */
        /* <DEDUP_REMOVED lines=91> */
[----:B------:R-:W-:-:S02]  /*14470*/  R2UR UR7, R11 ;  /* 0x000000000b0772ca */ /* 0x000fc400000e0000 */
[----:B------:R-:W-:Y:S01]  /*14480*/  R2UR UR4, R6 ;  /* 0x00000000060472ca */ /* 0x000fe200000e0000 */
[----:B------:R0:W5:Y:S01]  /*14490*/  LDL R11, [R1+0xc] ;  /* 0x00000c00010b7983 */ /* 0x0001620000100800 */
[----:B------:R-:W-:Y:S02]  /*144a0*/  R2UR UR6, R10 ;  /* 0x000000000a0672ca */ /* 0x000fe400000e0000 */
[----:B------:R-:W-:Y:S01]  /*144b0*/  R2UR UR5, R7 ;  /* 0x00000000070572ca */ /* 0x000fe200000e0000 */
[----:B------:R0:W5:Y:S01]  /*144c0*/  LDL R10, [R1+0x1c8] ;  /* 0x0001c800010a7983 */ /* 0x0001620000100800 */
[----:B------:R-:W-:Y:S02]  /*144d0*/  WARPGROUP.DEPBAR.LE gsb0, 0x0 ;  /* 0x00008000000079c5 */ /* 0x000fe40000010000 */
[----:B------:R-:W-:-:S09]  /*144e0*/  WARPGROUP.ARRIVE ;  /* 0x00000000000079c5 */ /* 0x000fd20000000000 */
        /* <DEDUP_REMOVED lines=74> */
.L_x_6358:
[----:B------:R-:W-:Y:S05]  /*14990*/  BSYNC B0 ;  /* 0x0000000000007941 */ /* 0x000fea0003800000 */
.L_x_6357:
[----:B------:R-:W2:Y:S02]  /*149a0*/  LDL.64 R4, [R1+0x20] ;  /* 0x0000200001047983 */ /* 0x000ea40000100a00 */
[----:B--2---:R-:W-:-:S05]  /*149b0*/  MOV R5, R4 ;  /* 0x0000000400057202 */ /* 0x004fca0000000f00 */
[----:B-----5:R-:W-:-:S05]  /*149c0*/  IMAD R10, R10, 0x8, R5 ;  /* 0x000000080a0a7824 */ /* 0x020fca00078e0205 */
[----:B------:R-:W-:-:S04]  /*149d0*/  PRMT R10, R11, 0x654, R10 ;  /* 0x000006540b0a7816 */ /* 0x000fc8000000000a */
[----:B------:R0:W-:Y:S01]  /*149e0*/  SYNCS.ARRIVE.TRANS64.RED.A1T0 RZ, [R10+URZ], RZ ;  /* 0x000000ff0aff79a7 */ /* 0x0001e2000810043f */
[----:B------:R-:W2:Y:S04]  /*149f0*/  LDL.64 R4, [R1+0x100] ;  /* 0x0001000001047983 */ /* 0x000ea80000100a00 */
[----:B------:R-:W3:Y:S04]  /*14a00*/  LDL R13, [R1+0x200] ;  /* 0x00020000010d7983 */ /* 0x000ee80000100800 */
[----:B--2---:R-:W2:Y:S04]  /*14a10*/  LD.E R6, desc[UR36][R4.64] ;  /* 0x0000002404067980 */ /* 0x004ea8000c101900 */
[----:B------:R-:W4:Y:S01]  /*14a20*/  LDL.64 R4, [R1+0x1e0] ;  /* 0x0001e00001047983 */ /* 0x000f220000100a00 */
[-C--:B--2---:R-:W-:Y:S01]  /*14a30*/  FMUL.FTZ R59, R24, R6.reuse ;  /* 0x00000006183b7220 */ /* 0x084fe20000410000 */
[-C--:B------:R-:W-:Y:S01]  /*14a40*/  FMUL.FTZ R56, R26, R6.reuse ;  /* 0x000000061a387220 */ /* 0x080fe20000410000 */
[-C--:B------:R-:W-:Y:S01]  /*14a50*/  FMUL.FTZ R57, R25, R6.reuse ;  /* 0x0000000619397220 */ /* 0x080fe20000410000 */
[-C--:B------:R-:W-:Y:S01]  /*14a60*/  FMUL.FTZ R3, R27, R6.reuse ;  /* 0x000000061b037220 */ /* 0x080fe20000410000 */
[-C--:B------:R-:W-:Y:S01]  /*14a70*/  FMUL.FTZ R58, R28, R6.reuse ;  /* 0x000000061c3a7220 */ /* 0x080fe20000410000 */
[-C--:B------:R-:W-:Y:S01]  /*14a80*/  FMUL.FTZ R60, R30, R6.reuse ;  /* 0x000000061e3c7220 */ /* 0x080fe20000410000 */
[----:B------:R-:W4:Y:S01]  /*14a90*/  MUFU.TANH R59, R59 ;  /* 0x0000003b003b7308 */ /* 0x000f220000002400 */
[-C--:B------:R-:W-:Y:S01]  /*14aa0*/  FMUL.FTZ R61, R29, R6.reuse ;  /* 0x000000061d3d7220 */ /* 0x080fe20000410000 */
[-C--:B------:R-:W-:Y:S01]  /*14ab0*/  FMUL.FTZ R30, R31, R6.reuse ;  /* 0x000000061f1e7220 */ /* 0x080fe20000410000 */
[-C--:B------:R-:W-:Y:S01]  /*14ac0*/  FMUL.FTZ R63, R32, R6.reuse ;  /* 0x00000006203f7220 */ /* 0x080fe20000410000 */
[-C--:B------:R-:W-:Y:S01]  /*14ad0*/  FMUL.FTZ R32, R34, R6.reuse ;  /* 0x0000000622207220 */ /* 0x080fe20000410000 */
[-C--:B------:R-:W-:Y:S01]  /*14ae0*/  FMUL.FTZ R62, R33, R6.reuse ;  /* 0x00000006213e7220 */ /* 0x080fe20000410000 */
[-C--:B------:R-:W-:Y:S01]  /*14af0*/  FMUL.FTZ R31, R35, R6.reuse ;  /* 0x00000006231f7220 */ /* 0x080fe20000410000 */
[-C--:B------:R-:W-:Y:S01]  /*14b00*/  FMUL.FTZ R65, R36, R6.reuse ;  /* 0x0000000624417220 */ /* 0x080fe20000410000 */
[----:B------:R-:W0:Y:S01]  /*14b10*/  MUFU.TANH R56, R56 ;  /* 0x0000003800387308 */ /* 0x000e220000002400 */
[-C--:B------:R-:W-:Y:S01]  /*14b20*/  FMUL.FTZ R35, R38, R6.reuse ;  /* 0x0000000626237220 */ /* 0x080fe20000410000 */
[-C--:B------:R-:W-:Y:S01]  /*14b30*/  FMUL.FTZ R64, R37, R6.reuse ;  /* 0x0000000625407220 */ /* 0x080fe20000410000 */
[-C--:B------:R-:W-:Y:S01]  /*14b40*/  FMUL.FTZ R34, R39, R6.reuse ;  /* 0x0000000627227220 */ /* 0x080fe20000410000 */
[-C--:B------:R-:W-:Y:S01]  /*14b50*/  FMUL.FTZ R67, R40, R6.reuse ;  /* 0x0000000628437220 */ /* 0x080fe20000410000 */
[-C--:B------:R-:W-:Y:S01]  /*14b60*/  FMUL.FTZ R38, R42, R6.reuse ;  /* 0x000000062a267220 */ /* 0x080fe20000410000 */
[-C--:B------:R-:W-:Y:S01]  /*14b70*/  FMUL.FTZ R66, R41, R6.reuse ;  /* 0x0000000629427220 */ /* 0x080fe20000410000 */
[----:B------:R-:W-:Y:S01]  /*14b80*/  FMUL.FTZ R39, R43, R6 ;  /* 0x000000062b277220 */ /* 0x000fe20000410000 */
[----:B------:R-:W1:Y:S01]  /*14b90*/  MUFU.TANH R57, R57 ;  /* 0x0000003900397308 */ /* 0x000e620000002400 */
[----:B----4-:R-:W-:Y:S01]  /*14ba0*/  FMNMX.FTZ R8, R59, R4, !PT ;  /* 0x000000043b087209 */ /* 0x010fe20007810000 */
[-C--:B------:R-:W-:Y:S01]  /*14bb0*/  FMUL.FTZ R44, R44, R6.reuse ;  /* 0x000000062c2c7220 */ /* 0x080fe20000410000 */
[-C--:B------:R-:W-:Y:S01]  /*14bc0*/  FMUL.FTZ R42, R46, R6.reuse ;  /* 0x000000062e2a7220 */ /* 0x080fe20000410000 */
[-C--:B------:R-:W-:Y:S01]  /*14bd0*/  FMUL.FTZ R43, R45, R6.reuse ;  /* 0x000000062d2b7220 */ /* 0x080fe20000410000 */
[-C--:B------:R-:W-:Y:S01]  /*14be0*/  FMUL.FTZ R40, R47, R6.reuse ;  /* 0x000000062f287220 */ /* 0x080fe20000410000 */
[-C--:B------:R-:W-:Y:S01]  /*14bf0*/  FMUL.FTZ R46, R48, R6.reuse ;  /* 0x00000006302e7220 */ /* 0x080fe20000410000 */
[-C--:B------:R-:W-:Y:S01]  /*14c00*/  FMUL.FTZ R41, R50, R6.reuse ;  /* 0x0000000632297220 */ /* 0x080fe20000410000 */
[----:B------:R-:W2:Y:S01]  /*14c10*/  MUFU.TANH R3, R3 ;  /* 0x0000000300037308 */ /* 0x000ea20000002400 */
[----:B0-----:R-:W-:Y:S01]  /*14c20*/  FMNMX.FTZ R10, R56, R5, !PT ;  /* 0x00000005380a7209 */ /* 0x001fe20007810000 */
[-C--:B------:R-:W-:Y:S01]  /*14c30*/  FMUL.FTZ R45, R49, R6.reuse ;  /* 0x00000006312d7220 */ /* 0x080fe20000410000 */
[-C--:B------:R-:W-:Y:S01]  /*14c40*/  FMUL.FTZ R36, R51, R6.reuse ;  /* 0x0000000633247220 */ /* 0x080fe20000410000 */
[-C--:B------:R-:W-:Y:S01]  /*14c50*/  FMUL.FTZ R47, R52, R6.reuse ;  /* 0x00000006342f7220 */ /* 0x080fe20000410000 */
[-C--:B------:R-:W-:Y:S01]  /*14c60*/  FMUL.FTZ R37, R54, R6.reuse ;  /* 0x0000000636257220 */ /* 0x080fe20000410000 */
[-C--:B------:R-:W-:Y:S01]  /*14c70*/  FMUL.FTZ R48, R53, R6.reuse ;  /* 0x0000000635307220 */ /* 0x080fe20000410000 */
[----:B------:R-:W-:Y:S01]  /*14c80*/  FMUL.FTZ R33, R55, R6 ;  /* 0x0000000637217220 */ /* 0x000fe20000410000 */
        /* <DEDUP_REMOVED lines=54> */
[----:B------:R-:W4:Y:S05]  /*14ff0*/  LDL.64 R8, [R1+0x1f0] ;  /* 0x0001f00001087983 */ /* 0x000f2a0000100a00 */
[----:B------:R-:W0:Y:S01]  /*15000*/  MUFU.TANH R33, R33 ;  /* 0x0000002100217308 */ /* 0x000e220000002400 */
[----:B-1----:R-:W-:Y:S02]  /*15010*/  FMNMX.FTZ R6, R37, R6, !PT ;  /* 0x0000000625067209 */ /* 0x002fe40007810000 */
[----:B--2---:R-:W-:-:S02]  /*15020*/  FMNMX.FTZ R10, R48, R7, !PT ;  /* 0x00000007300a7209 */ /* 0x004fc40007810000 */
[----:B0-----:R-:W-:-:S03]  /*15030*/  FMNMX.FTZ R11, R33, R6, !PT ;  /* 0x00000006210b7209 */ /* 0x001fc60007810000 */
[----:B------:R-:W0:Y:S04]  /*15040*/  SHFL.BFLY PT, R7, R10, 0x2, 0x1f ;  /* 0x0c401f000a077f89 */ /* 0x000e2800000e0000 */
[----:B------:R-:W-:Y:S04]  /*15050*/  STL.64 [R1+0x1e0], R10 ;  /* 0x0001e00a01007387 */ /* 0x000fe80000100a00 */
[----:B------:R-:W2:Y:S01]  /*15060*/  LDL R24, [R1+0x1e4] ;  /* 0x0001e40001187983 */ /* 0x000ea20000100800 */
[----:B0-----:R-:W-:-:S05]  /*15070*/  FMNMX.FTZ R12, R10, R7, !PT ;  /* 0x000000070a0c7209 */ /* 0x001fca0007810000 */
[----:B------:R-:W0:Y:S02]  /*15080*/  SHFL.BFLY PT, R7, R12, 0x1, 0x1f ;  /* 0x0c201f000c077f89 */ /* 0x000e2400000e0000 */
[----:B0-----:R-:W-:Y:S02]  /*15090*/  FMNMX.FTZ R14, R12, R7, !PT ;  /* 0x000000070c0e7209 */ /* 0x001fe40007810000 */
[----:B------:R-:W4:Y:S04]  /*150a0*/  LDL.64 R6, [R1+0xb8] ;  /* 0x0000b80001067983 */ /* 0x000f280000100a00 */
        /* <DEDUP_REMOVED lines=10> */
[----:B------:R-:W4:Y:S08]  /*15150*/  MUFU.EX2 R124, R4 ;  /* 0x00000004007c7308 */ /* 0x000f300000000800 */
[----:B------:R-:W0:Y:S01]  /*15160*/  MUFU.EX2 R123, R12 ;  /* 0x0000000c007b7308 */ /* 0x000e220000000800 */
[----:B------:R1:W-:Y:S01]  /*15170*/  STL [R1+0x1e4], R10 ;  /* 0x0001e40a01007387 */ /* 0x0003e20000100800 */
[----:B----4-:R-:W-:Y:S01]  /*15180*/  FMUL.FTZ R8, R124, R8 ;  /* 0x000000087c087220 */ /* 0x010fe20000410000 */
[----:B0-----:R-:W-:-:S05]  /*15190*/  FMUL.FTZ R9, R9, R123 ;  /* 0x0000007b09097220 */ /* 0x001fca0000410000 */
[----:B------:R1:W-:Y:S04]  /*151a0*/  STL.64 [R1+0x1f0], R8 ;  /* 0x0001f00801007387 */ /* 0x0003e80000100a00 */
[----:B------:R-:W2:Y:S01]  /*151b0*/  LD.E R5, desc[UR36][R6.64+0x4] ;  /* 0x0000042406057980 */ /* 0x000ea2000c101900 */
[----:B------:R-:W-:Y:S01]  /*151c0*/  BSSY B0, `(.L_x_6359) ;  /* 0x000000c000007945 */ /* 0x000fe20003800000 */
[----:B--2---:R-:W-:-:S13]  /*151d0*/  ISETP.NE.AND P0, PT, R5, RZ, PT ;  /* 0x000000ff0500720c */ /* 0x004fda0003f05270 */
[----:B-1----:R-:W-:Y:S05]  /*151e0*/  @P0 BRA `(.L_x_6360) ;  /* 0x0000000000240947 */ /* 0x002fea0003800000 */
        /* <DEDUP_REMOVED lines=9> */
.L_x_6360:
[----:B------:R-:W-:Y:S05]  /*15280*/  BSYNC B0 ;  /* 0x0000000000007941 */ /* 0x000fea0003800000 */
.L_x_6359:
        /* <DEDUP_REMOVED lines=9> */
.L_x_6362:
[----:B------:R-:W-:Y:S05]  /*15320*/  BSYNC B0 ;  /* 0x0000000000007941 */ /* 0x000fea0003800000 */
.L_x_6361:
        /* <DEDUP_REMOVED lines=35> */
[----:B------:R-:W4:Y:S01]  /*15560*/  LDL R146, [R1+0x1c8] ;  /* 0x0001c80001927983 */ /* 0x000f220000100800 */
[----:B--2---:R-:W-:-:S04]  /*15570*/  FMUL.FTZ R28, R28, R49 ;  /* 0x000000311c1c7220 */ /* 0x004fc80000410000 */
[-CC-:B------:R-:W-:Y:S01]  /*15580*/  FFMA.FTZ R174, R44, R49.reuse, -R28.reuse ;  /* 0x000000312cae7223 */ /* 0x180fe2000001081c */
[-C--:B------:R-:W-:Y:S01]  /*15590*/  FMUL.FTZ R44, R29, R49.reuse ;  /* 0x000000311d2c7220 */ /* 0x080fe20000410000 */
[----:B------:R-:W-:-:S03]  /*155a0*/  FFMA.FTZ R122, R59, R49, -R28 ;  /* 0x000000313b7a7223 */ /* 0x000fc6000001081c */
[-CC-:B------:R-:W-:Y:S01]  /*155b0*/  FFMA.FTZ R133, R56, R49.reuse, -R44.reuse ;  /* 0x0000003138857223 */ /* 0x180fe2000001082c */
[-C--:B------:R-:W-:Y:S01]  /*155c0*/  FFMA.FTZ R161, R3, R49.reuse, -R44 ;  /* 0x0000003103a17223 */ /* 0x080fe2000001082c */
[-C--:B------:R-:W-:Y:S01]  /*155d0*/  FFMA.FTZ R160, R57, R49.reuse, -R28 ;  /* 0x0000003139a07223 */ /* 0x080fe2000001081c */
[----:B------:R-:W3:Y:S01]  /*155e0*/  MUFU.EX2 R122, R122 ;  /* 0x0000007a007a7308 */ /* 0x000ee20000000800 */
[-C--:B------:R-:W-:Y:S01]  /*155f0*/  FFMA.FTZ R163, R60, R49.reuse, -R44 ;  /* 0x000000313ca37223 */ /* 0x080fe2000001082c */
[-C--:B------:R-:W-:Y:S01]  /*15600*/  FFMA.FTZ R121, R58, R49.reuse, -R28 ;  /* 0x000000313a797223 */ /* 0x080fe2000001081c */
[-C--:B------:R-:W-:Y:S01]  /*15610*/  FFMA.FTZ R132, R30, R49.reuse, -R44 ;  /* 0x000000311e847223 */ /* 0x080fe2000001082c */
[-C--:B------:R-:W-:Y:S01]  /*15620*/  FFMA.FTZ R162, R61, R49.reuse, -R28 ;  /* 0x000000313da27223 */ /* 0x080fe2000001081c */
[-C--:B------:R-:W-:Y:S01]  /*15630*/  FFMA.FTZ R165, R32, R49.reuse, -R44 ;  /* 0x0000003120a57223 */ /* 0x080fe2000001082c */
[-C--:B------:R-:W-:Y:S01]  /*15640*/  FFMA.FTZ R120, R63, R49.reuse, -R28 ;  /* 0x000000313f787223 */ /* 0x080fe2000001081c */
[-C--:B------:R-:W-:Y:S01]  /*15650*/  FFMA.FTZ R131, R31, R49.reuse, -R44 ;  /* 0x000000311f837223 */ /* 0x080fe2000001082c */
        /* <DEDUP_REMOVED lines=11> */
[-C--:B------:R-:W-:Y:S01]  /*15710*/  FFMA.FTZ R21, R48, R49.reuse, -R28 ;  /* 0x0000003130157223 */ /* 0x080fe2000001081c */
[-CC-:B------:R-:W-:Y:S01]  /*15720*/  FFMA.FTZ R167, R35, R49.reuse, -R44.reuse ;  /* 0x0000003123a77223 */ /* 0x180fe2000001082c */
[-CC-:B------:R-:W-:Y:S01]  /*15730*/  FFMA.FTZ R129, R34, R49.reuse, -R44.reuse ;  /* 0x0000003122817223 */ /* 0x180fe2000001082c */
[-CC-:B------:R-:W-:Y:S01]  /*15740*/  FFMA.FTZ R173, R38, R49.reuse, -R44.reuse ;  /* 0x0000003126ad7223 */ /* 0x180fe2000001082c */
[-C--:B------:R-:W-:Y:S01]  /*15750*/  FFMA.FTZ R127, R39, R49.reuse, -R44 ;  /* 0x00000031277f7223 */ /* 0x080fe2000001082c */
[----:B------:R-:W2:Y:S01]  /*15760*/  MUFU.EX2 R160, R160 ;  /* 0x000000a000a07308 */ /* 0x000ea20000000800 */
[----:B---3--:R-:W-:Y:S01]  /*15770*/  FADD.FTZ R3, R122, R8 ;  /* 0x000000087a037221 */ /* 0x008fe20000010000 */
[-CC-:B------:R-:W-:Y:S01]  /*15780*/  FFMA.FTZ R125, R42, R49.reuse, -R44.reuse ;  /* 0x000000312a7d7223 */ /* 0x180fe2000001082c */
[-CC-:B------:R-:W-:Y:S01]  /*15790*/  FFMA.FTZ R175, R40, R49.reuse, -R44.reuse ;  /* 0x0000003128af7223 */ /* 0x180fe2000001082c */
[----:B------:R-:W-:-:S04]  /*157a0*/  FFMA.FTZ R169, R41, R49, -R44 ;  /* 0x0000003129a97223 */ /* 0x000fc8000001082c */
[----:B------:R-:W-:Y:S01]  /*157b0*/  MUFU.EX2 R174, R174 ;  /* 0x000000ae00ae7308 */ /* 0x000fe20000000800 */
[----:B------:R-:W-:Y:S01]  /*157c0*/  FFMA.FTZ R171, R37, R49, -R44 ;  /* 0x0000003125ab7223 */ /* 0x000fe2000001082c */
[C---:B----4-:R-:W-:Y:S01]  /*157d0*/  FMUL.FTZ R25, R124.reuse, R25 ;  /* 0x000000197c197220 */ /* 0x050fe20000410000 */
[C---:B------:R-:W-:Y:S01]  /*157e0*/  FMUL.FTZ R24, R124.reuse, R24 ;  /* 0x000000187c187220 */ /* 0x040fe20000410000 */
[C---:B------:R-:W-:Y:S01]  /*157f0*/  FMUL.FTZ R27, R123.reuse, R27 ;  /* 0x0000001b7b1b7220 */ /* 0x040fe20000410000 */
[----:B------:R-:W-:Y:S01]  /*15800*/  FMUL.FTZ R26, R123, R26 ;  /* 0x0000001a7b1a7220 */ /* 0x000fe20000410000 */
[C---:B------:R-:W-:Y:S01]  /*15810*/  FMUL.FTZ R15, R124.reuse, R15 ;  /* 0x0000000f7c0f7220 */ /* 0x040fe20000410000 */
[C---:B------:R-:W-:Y:S01]  /*15820*/  FMUL.FTZ R14, R124.reuse, R14 ;  /* 0x0000000e7c0e7220 */ /* 0x040fe20000410000 */
[----:B------:R-:W3:Y:S01]  /*15830*/  MUFU.EX2 R163, R163 ;  /* 0x000000a300a37308 */ /* 0x000ee20000000800 */
[C---:B------:R-:W-:Y:S01]  /*15840*/  FMUL.FTZ R11, R124.reuse, R11 ;  /* 0x0000000b7c0b7220 */ /* 0x040fe20000410000 */
[C---:B------:R-:W-:Y:S01]  /*15850*/  FMUL.FTZ R10, R124.reuse, R10 ;  /* 0x0000000a7c0a7220 */ /* 0x040fe20000410000 */
[C---:B------:R-:W-:Y:S01]  /*15860*/  FMUL.FTZ R13, R124.reuse, R13 ;  /* 0x0000000d7c0d7220 */ /* 0x040fe20000410000 */
[C---:B------:R-:W-:Y:S01]  /*15870*/  FMUL.FTZ R12, R124.reuse, R12 ;  /* 0x0000000c7c0c7220 */ /* 0x040fe20000410000 */
[C---:B------:R-:W-:Y:S01]  /*15880*/  FMUL.FTZ R99, R124.reuse, R99 ;  /* 0x000000637c637220 */ /* 0x040fe20000410000 */
[C---:B------:R-:W-:Y:S01]  /*15890*/  FMUL.FTZ R98, R124.reuse, R98 ;  /* 0x000000627c627220 */ /* 0x040fe20000410000 */
[C---:B------:R-:W-:Y:S01]  /*158a0*/  FMUL.FTZ R97, R124.reuse, R97 ;  /* 0x000000617c617220 */ /* 0x040fe20000410000 */
[----:B------:R-:W4:Y:S01]  /*158b0*/  MUFU.EX2 R121, R121 ;  /* 0x0000007900797308 */ /* 0x000f220000000800 */
[----:B0-----:R-:W-:Y:S01]  /*158c0*/  FADD.FTZ R28, R133, R9 ;  /* 0x00000009851c7221 */ /* 0x001fe20000010000 */
[C---:B------:R-:W-:Y:S01]  /*158d0*/  FMUL.FTZ R96, R124.reuse, R96 ;  /* 0x000000607c607220 */ /* 0x040fe20000410000 */
[C---:B------:R-:W-:Y:S01]  /*158e0*/  FMUL.FTZ R101, R124.reuse, R93 ;  /* 0x0000005d7c657220 */ /* 0x040fe20000410000 */
[C---:B------:R-:W-:Y:S01]  /*158f0*/  FMUL.FTZ R100, R124.reuse, R92 ;  /* 0x0000005c7c647220 */ /* 0x040fe20000410000 */
[C---:B------:R-:W-:Y:S01]  /*15900*/  FMUL.FTZ R111, R124.reuse, R111 ;  /* 0x0000006f7c6f7220 */ /* 0x040fe20000410000 */
[C---:B------:R-:W-:Y:S01]  /*15910*/  FMUL.FTZ R110, R124.reuse, R110 ;  /* 0x0000006e7c6e7220 */ /* 0x040fe20000410000 */
[C---:B------:R-:W-:Y:S01]  /*15920*/  FMUL.FTZ R105, R124.reuse, R105 ;  /* 0x000000697c697220 */ /* 0x040fe20000410000 */
[----:B------:R-:W0:Y:S01]  /*15930*/  MUFU.EX2 R132, R132 ;  /* 0x0000008400847308 */ /* 0x000e220000000800 */
[C---:B------:R-:W-:Y:S01]  /*15940*/  FMUL.FTZ R104, R124.reuse, R104 ;  /* 0x000000687c687220 */ /* 0x040fe20000410000 */
[C---:B------:R-:W-:Y:S01]  /*15950*/  FMUL.FTZ R113, R124.reuse, R103 ;  /* 0x000000677c717220 */ /* 0x040fe20000410000 */
[----:B------:R-:W-:Y:S01]  /*15960*/  FMUL.FTZ R112, R124, R102 ;  /* 0x000000667c707220 */ /* 0x000fe20000410000 */
[C---:B------:R-:W-:Y:S01]  /*15970*/  FMUL.FTZ R109, R123.reuse, R109 ;  /* 0x0000006d7b6d7220 */ /* 0x040fe20000410000 */
[C---:B------:R-:W-:Y:S01]  /*15980*/  FMUL.FTZ R108, R123.reuse, R108 ;  /* 0x0000006c7b6c7220 */ /* 0x040fe20000410000 */
[C---:B------:R-:W-:Y:S01]  /*15990*/  FMUL.FTZ R115, R123.reuse, R107 ;  /* 0x0000006b7b737220 */ /* 0x040fe20000410000 */
[----:B------:R-:W-:Y:S01]  /*159a0*/  FMUL.FTZ R114, R123, R106 ;  /* 0x0000006a7b727220 */ /* 0x000fe20000410000 */
[----:B------:R-:W0:Y:S01]  /*159b0*/  MUFU.EX2 R162, R162 ;  /* 0x000000a200a27308 */ /* 0x000e220000000800 */
[----:B-1----:R-:W-:Y:S01]  /*159c0*/  FADD.FTZ R28, R161, R28 ;  /* 0x0000001ca11c7221 */ /* 0x002fe20000010000 */
[----:B--2---:R-:W-:Y:S01]  /*159d0*/  FADD.FTZ R8, R160, R3 ;  /* 0x00000003a0087221 */ /* 0x004fe20000010000 */
[C---:B------:R-:W-:Y:S01]  /*159e0*/  FMUL.FTZ R7, R123.reuse, R7 ;  /* 0x000000077b077220 */ /* 0x040fe20000410000 */
[----:B------:R-:W-:Y:S01]  /*159f0*/  FMUL.FTZ R6, R123, R6 ;  /* 0x000000067b067220 */ /* 0x000fe20000410000 */
[----:B------:R-:W2:Y:S03]  /*15a00*/  LDL.64 R62, [R1+0x3a0] ;  /* 0x0003a000013e7983 */ /* 0x000ea60000100a00 */
[----:B------:R-:W1:Y:S01]  /*15a10*/  MUFU.EX2 R165, R165 ;  /* 0x000000a500a57308 */ /* 0x000e620000000800 */
[----:B------:R-:W2:Y:S04]  /*15a20*/  LDL.64 R60, [R1+0x3b0] ;  /* 0x0003b000013c7983 */ /* 0x000ea80000100a00 */
[----:B------:R-:W2:Y:S03]  /*15a30*/  LDL.64 R58, [R1+0x3c0] ;  /* 0x0003c000013a7983 */ /* 0x000ea60000100a00 */
[----:B------:R-:W1:Y:S01]  /*15a40*/  MUFU.EX2 R120, R120 ;  /* 0x0000007800787308 */ /* 0x000e620000000800 */
[----:B---3--:R-:W-:Y:S01]  /*15a50*/  FADD.FTZ R9, R163, R28 ;  /* 0x0000001ca3097221 */ /* 0x008fe20000010000 */
[----:B----4-:R-:W-:Y:S01]  /*15a60*/  FADD.FTZ R3, R121, R8 ;  /* 0x0000000879037221 */ /* 0x010fe20000010000 */
[----:B------:R-:W3:Y:S04]  /*15a70*/  LDL.64 R64, [R1+0x340] ;  /* 0x0003400001407983 */ /* 0x000ee80000100a00 */
[----:B------:R-:W4:Y:S01]  /*15a80*/  LDL.64 R66, [R1+0x380] ;  /* 0x0003800001427983 */ /* 0x000f220000100a00 */
[----:B------:R-:W1:Y:S03]  /*15a90*/  MUFU.EX2 R131, R131 ;  /* 0x0000008300837308 */ /* 0x000e660000000800 */
[----:B------:R-:W2:Y:S04]  /*15aa0*/  LDL.64 R56, [R1+0x3d0] ;  /* 0x0003d00001387983 */ /* 0x000ea80000100a00 */
[----:B------:R-:W2:Y:S01]  /*15ab0*/  LDL.64 R46, [R1+0x268] ;  /* 0x00026800012e7983 */ /* 0x000ea20000100a00 */
[----:B------:R-:W1:Y:S01]  /*15ac0*/  MUFU.EX2 R164, R164 ;  /* 0x000000a400a47308 */ /* 0x000e620000000800 */
[----:B0-----:R-:W-:Y:S01]  /*15ad0*/  FADD.FTZ R8, R132, R9 ;  /* 0x0000000984087221 */ /* 0x001fe20000010000 */
[----:B------:R-:W-:Y:S01]  /*15ae0*/  FADD.FTZ R3, R162, R3 ;  /* 0x00000003a2037221 */ /* 0x000fe20000010000 */
[----:B------:R-:W2:Y:S05]  /*15af0*/  LDL.64 R34, [R1+0x278] ;  /* 0x0002780001227983 */ /* 0x000eaa0000100a00 */
[----:B------:R-:W0:Y:S08]  /*15b00*/  MUFU.EX2 R167, R167 ;  /* 0x000000a700a77308 */ /* 0x000e300000000800 */
[----:B------:R-:W0:Y:S01]  /*15b10*/  MUFU.EX2 R130, R130 ;  /* 0x0000008200827308 */ /* 0x000e220000000800 */
[----:B-1----:R-:W-:Y:S01]  /*15b20*/  FADD.FTZ R8, R165, R8 ;  /* 0x00000008a5087221 */ /* 0x002fe20000010000 */
[----:B------:R-:W-:Y:S01]  /*15b30*/  FADD.FTZ R3, R120, R3 ;  /* 0x0000000378037221 */ /* 0x000fe20000010000 */
[----:B------:R-:W2:Y:S05]  /*15b40*/  LDL.64 R42, [R1+0x288] ;  /* 0x00028800012a7983 */ /* 0x000eaa0000100a00 */
[----:B------:R-:W1:Y:S08]  /*15b50*/  MUFU.EX2 R129, R129 ;  /* 0x0000008100817308 */ /* 0x000e700000000800 */
[----:B------:R-:W1:Y:S01]  /*15b60*/  MUFU.EX2 R166, R166 ;  /* 0x000000a600a67308 */ /* 0x000e620000000800 */
[----:B------:R-:W-:Y:S01]  /*15b70*/  FADD.FTZ R8, R131, R8 ;  /* 0x0000000883087221 */ /* 0x000fe20000010000 */
[----:B------:R-:W-:Y:S01]  /*15b80*/  FADD.FTZ R3, R164, R3 ;  /* 0x00000003a4037221 */ /* 0x000fe20000010000 */
[----:B------:R-:W2:Y:S04]  /*15b90*/  LDL.64 R40, [R1+0x298] ;  /* 0x0002980001287983 */ /* 0x000ea80000100a00 */
[----:B------:R-:W2:Y:S01]  /*15ba0*/  LDL.64 R38, [R1+0x2a8] ;  /* 0x0002a80001267983 */ /* 0x000ea20000100a00 */
[----:B------:R-:W1:Y:S08]  /*15bb0*/  MUFU.EX2 R173, R173 ;  /* 0x000000ad00ad7308 */ /* 0x000e700000000800 */
[----:B------:R-:W1:Y:S01]  /*15bc0*/  MUFU.EX2 R128, R128 ;  /* 0x0000008000807308 */ /* 0x000e620000000800 */
[----:B0-----:R-:W-:Y:S01]  /*15bd0*/  FADD.FTZ R8, R167, R8 ;  /* 0x00000008a7087221 */ /* 0x001fe20000010000 */
[----:B------:R-:W-:-:S06]  /*15be0*/  FADD.FTZ R3, R130, R3 ;  /* 0x0000000382037221 */ /* 0x000fcc0000010000 */
[----:B------:R-:W0:Y:S08]  /*15bf0*/  MUFU.EX2 R127, R127 ;  /* 0x0000007f007f7308 */ /* 0x000e300000000800 */
[----:B------:R-:W0:Y:S01]  /*15c00*/  MUFU.EX2 R172, R172 ;  /* 0x000000ac00ac7308 */ /* 0x000e220000000800 */
[----:B-1----:R-:W-:Y:S01]  /*15c10*/  FADD.FTZ R8, R129, R8 ;  /* 0x0000000881087221 */ /* 0x002fe20000010000 */
[----:B------:R-:W-:-:S06]  /*15c20*/  FADD.FTZ R3, R166, R3 ;  /* 0x00000003a6037221 */ /* 0x000fcc0000010000 */
[----:B------:R-:W1:Y:S01]  /*15c30*/  MUFU.EX2 R125, R125 ;  /* 0x0000007d007d7308 */ /* 0x000e620000000800 */
[----:B------:R-:W-:Y:S01]  /*15c40*/  FFMA.FTZ R9, R36, R49, -R44 ;  /* 0x0000003124097223 */ /* 0x000fe2000001082c */
[----:B------:R-:W-:-:S06]  /*15c50*/  FADD.FTZ R8, R173, R8 ;  /* 0x00000008ad087221 */ /* 0x000fcc0000010000 */
[----:B------:R-:W1:Y:S01]  /*15c60*/  MUFU.EX2 R175, R175 ;  /* 0x000000af00af7308 */ /* 0x000e620000000800 */
[----:B------:R-:W-:-:S07]  /*15c70*/  FADD.FTZ R3, R128, R3 ;  /* 0x0000000380037221 */ /* 0x000fce0000010000 */
[----:B------:R-:W1:Y:S01]  /*15c80*/  MUFU.EX2 R126, R126 ;  /* 0x0000007e007e7308 */ /* 0x000e620000000800 */
[----:B0-----:R-:W-:Y:S01]  /*15c90*/  FADD.FTZ R28, R127, R8 ;  /* 0x000000087f1c7221 */ /* 0x001fe20000010000 */
[----:B------:R-:W-:-:S06]  /*15ca0*/  FADD.FTZ R3, R172, R3 ;  /* 0x00000003ac037221 */ /* 0x000fcc0000010000 */
[----:B------:R-:W-:Y:S01]  /*15cb0*/  MUFU.EX2 R193, R193 ;  /* 0x000000c100c17308 */ /* 0x000fe20000000800 */
[----:B------:R-:W-:-:S07]  /*15cc0*/  FFMA.FTZ R8, R33, R49, -R44 ;  /* 0x0000003121087223 */ /* 0x000fce000001082c */
[----:B------:R-:W0:Y:S01]  /*15cd0*/  MUFU.EX2 R169, R169 ;  /* 0x000000a900a97308 */ /* 0x000e220000000800 */
[----:B-1----:R-:W-:Y:S01]  /*15ce0*/  FADD.FTZ R28, R125, R28 ;  /* 0x0000001c7d1c7221 */ /* 0x002fe20000010000 */
[----:B------:R-:W-:Y:S01]  /*15cf0*/  FADD.FTZ R3, R174, R3 ;  /* 0x00000003ae037221 */ /* 0x000fe20000010000 */
[----:B------:R-:W2:Y:S04]  /*15d00*/  LDL.64 R44, [R1+0x3e0] ;  /* 0x0003e000012c7983 */ /* 0x000ea80000100a00 */
[----:B------:R-:W2:Y:S01]  /*15d10*/  LDL.64 R36, [R1+0x2b8] ;  /* 0x0002b80001247983 */ /* 0x000ea20000100a00 */
[----:B------:R-:W-:Y:S03]  /*15d20*/  MUFU.EX2 R168, R168 ;  /* 0x000000a800a87308 */ /* 0x000fe60000000800 */
[----:B------:R-:W2:Y:S04]  /*15d30*/  LDL.64 R92, [R1+0x348] ;  /* 0x00034800015c7983 */ /* 0x000ea80000100a00 */
[----:B------:R-:W2:Y:S01]  /*15d40*/  LDL.64 R102, [R1+0x388] ;  /* 0x0003880001667983 */ /* 0x000ea20000100a00 */
[----:B------:R-:W1:Y:S01]  /*15d50*/  MUFU.EX2 R9, R9 ;  /* 0x0000000900097308 */ /* 0x000e620000000800 */
[----:B------:R-:W-:Y:S01]  /*15d60*/  FADD.FTZ R30, R175, R28 ;  /* 0x0000001caf1e7221 */ /* 0x000fe20000010000 */
[----:B------:R-:W-:Y:S01]  /*15d70*/  FADD.FTZ R28, R126, R3 ;  /* 0x000000037e1c7221 */ /* 0x000fe20000010000 */
[----:B------:R-:W2:Y:S04]  /*15d80*/  LDL.64 R48, [R1+0x258] ;  /* 0x0002580001307983 */ /* 0x000ea80000100a00 */
[----:B------:R-:W2:Y:S01]  /*15d90*/  LDL.64 R32, [R1+0x2d8] ;  /* 0x0002d80001207983 */ /* 0x000ea20000100a00 */
[----:B------:R-:W-:Y:S08]  /*15da0*/  MUFU.EX2 R170, R170 ;  /* 0x000000aa00aa7308 */ /* 0x000ff00000000800 */
[----:B------:R-:W1:Y:S01]  /*15db0*/  MUFU.EX2 R171, R171 ;  /* 0x000000ab00ab7308 */ /* 0x000e620000000800 */
[----:B0-----:R-:W-:Y:S01]  /*15dc0*/  FADD.FTZ R30, R169, R30 ;  /* 0x0000001ea91e7221 */ /* 0x001fe20000010000 */
[----:B------:R-:W-:Y:S01]  /*15dd0*/  FADD.FTZ R3, R193, R28 ;  /* 0x0000001cc1037221 */ /* 0x000fe20000010000 */
[----:B------:R-:W2:Y:S05]  /*15de0*/  LDL.64 R106, [R1+0x3c8] ;  /* 0x0003c800016a7983 */ /* 0x000eaa0000100a00 */
[----:B------:R-:W0:Y:S08]  /*15df0*/  MUFU.EX2 R21, R21 ;  /* 0x0000001500157308 */ /* 0x000e300000000800 */
[----:B------:R-:W0:Y:S01]  /*15e00*/  MUFU.EX2 R8, R8 ;  /* 0x0000000800087308 */ /* 0x000e220000000800 */
[----:B-1----:R-:W-:Y:S01]  /*15e10*/  FADD.FTZ R30, R9, R30 ;  /* 0x0000001e091e7221 */ /* 0x002fe20000010000 */
[----:B------:R-:W-:-:S03]  /*15e20*/  FADD.FTZ R3, R168, R3 ;  /* 0x00000003a8037221 */ /* 0x000fc60000010000 */
[----:B------:R-:W-:Y:S01]  /*15e30*/  FADD.FTZ R29, R171, R30 ;  /* 0x0000001eab1d7221 */ /* 0x000fe20000010000 */
[----:B------:R-:W-:Y:S01]  /*15e40*/  FADD.FTZ R28, R170, R3 ;  /* 0x00000003aa1c7221 */ /* 0x000fe20000010000 */
[----:B------:R-:W2:Y:S03]  /*15e50*/  LDL.64 R30, [R1+0x2e8] ;  /* 0x0002e800011e7983 */ /* 0x000ea60000100a00 */
[----:B0-----:R-:W-:Y:S01]  /*15e60*/  FADD.FTZ R28, R21, R28 ;  /* 0x0000001c151c7221 */ /* 0x001fe20000010000 */
[----:B------:R-:W-:-:S05]  /*15e70*/  FADD.FTZ R29, R8, R29 ;  /* 0x0000001d081d7221 */ /* 0x000fca0000010000 */
[----:B------:R0:W-:Y:S01]  /*15e80*/  STL.64 [R1+0x1f0], R28 ;  /* 0x0001f01c01007387 */ /* 0x0001e20000100a00 */
[----:B------:R-:W-:Y:S06]  /*15e90*/  BAR.SYNC.DEFER_BLOCKING 0xf, 0x100 ;  /* 0x03c4000000007b1d */ /* 0x000fec0000010000 */
[----:B0-----:R-:W2:Y:S04]  /*15ea0*/  LDL.64 R28, [R1+0x2f8] ;  /* 0x0002f800011c7983 */ /* 0x001ea80000100a00 */
[----:B------:R-:W2:Y:S04]  /*15eb0*/  LD.E.64 R88, desc[UR36][R4.64+0x8] ;  /* 0x0000082404587980 */ /* 0x000ea8000c101b00 */
[----:B------:R-:W2:Y:S04]  /*15ec0*/  LD.E.64 R4, desc[UR36][R4.64] ;  /* 0x0000002404047980 */ /* 0x000ea8000c101b00 */
[----:B------:R0:W-:Y:S04]  /*15ed0*/  STL.64 [R1+0x400], R24 ;  /* 0x0004001801007387 */ /* 0x0001e80000100a00 */
[----:B------:R1:W-:Y:S04]  /*15ee0*/  STL.64 [R1+0x408], R26 ;  /* 0x0004081a01007387 */ /* 0x0003e80000100a00 */
[----:B------:R-:W-:Y:S04]  /*15ef0*/  STL.64 [R1+0x210], R14 ;  /* 0x0002100e01007387 */ /* 0x000fe80000100a00 */
        /* <DEDUP_REMOVED lines=8> */
[----:B------:R3:W-:Y:S04]  /*15f80*/  STL.64 [R1+0x218], R108 ;  /* 0x0002186c01007387 */ /* 0x0007e80000100a00 */
[----:B------:R3:W-:Y:S04]  /*15f90*/  STL.64 [R1+0x228], R114 ;  /* 0x0002287201007387 */ /* 0x0007e80000100a00 */
[----:B0-----:R-:W2:Y:S04]  /*15fa0*/  LDL.64 R24, [R1+0x2c8] ;  /* 0x0002c80001187983 */ /* 0x001ea80000100a00 */
[----:B-1----:R-:W2:Y:S04]  /*15fb0*/  LDL.64 R26, [R1+0x308] ;  /* 0x00030800011a7983 */ /* 0x002ea80000100a00 */
        /* <DEDUP_REMOVED lines=8> */
[----:B---3--:R-:W3:Y:S04]  /*16040*/  LDL.64 R112, [R1+0x3b8] ;  /* 0x0003b80001707983 */ /* 0x008ee80000100a00 */
[----:B------:R-:W3:Y:S04]  /*16050*/  LDL.64 R108, [R1+0x3d8] ;  /* 0x0003d800016c7983 */ /* 0x000ee80000100a00 */
[----:B------:R-:W3:Y:S04]  /*16060*/  LDL.64 R114, [R1+0x3e8] ;  /* 0x0003e80001727983 */ /* 0x000ee80000100a00 */
[----:B------:R0:W-:Y:S04]  /*16070*/  STL.64 [R1+0x238], R6 ;  /* 0x0002380601007387 */ /* 0x0001e80000100a00 */
        /* <DEDUP_REMOVED lines=11> */
[----:B------:R-:W3:Y:S01]  /*16130*/  LDL R145, [R1+0x23c] ;  /* 0x00023c0001917983 */ /* 0x000ee20000100800 */
        /* <DEDUP_REMOVED lines=28> */
[C---:B----4-:R-:W-:Y:S01]  /*16300*/  FMUL.FTZ R67, R124.reuse, R67 ;  /* 0x000000437c437220 */ /* 0x050fe20000410000 */
        /* <DEDUP_REMOVED lines=41> */
[----:B------:R-:W-:Y:S04]  /*165a0*/  STL.64 [R1+0x2a0], R118 ;  /* 0x0002a07601007387 */ /* 0x000fe80000100a00 */
[----:B------:R-:W-:Y:S04]  /*165b0*/  STL.64 [R1+0x2b0], R94 ;  /* 0x0002b05e01007387 */ /* 0x000fe80000100a00 */
[----:B------:R-:W-:Y:S04]  /*165c0*/  STL.64 [R1+0x2c0], R90 ;  /* 0x0002c05a01007387 */ /* 0x000fe80000100a00 */
[----:B------:R-:W-:Y:S01]  /*165d0*/  STL.64 [R1+0x2d0], R74 ;  /* 0x0002d04a01007387 */ /* 0x000fe20000100a00 */
[C---:B------:R-:W-:Y:S01]  /*165e0*/  FMUL.FTZ R31, R123.reuse, R31 ;  /* 0x0000001f7b1f7220 */ /* 0x040fe20000410000 */
[----:B------:R-:W-:-:S02]  /*165f0*/  FMUL.FTZ R30, R123, R30 ;  /* 0x0000001e7b1e7220 */ /* 0x000fc40000410000 */
[----:B------:R-:W-:Y:S04]  /*16600*/  STL.64 [R1+0x2e0], R76 ;  /* 0x0002e04c01007387 */ /* 0x000fe80000100a00 */
[----:B------:R-:W-:Y:S04]  /*16610*/  STL.64 [R1+0x2f0], R78 ;  /* 0x0002f04e01007387 */ /* 0x000fe80000100a00 */
        /* <DEDUP_REMOVED lines=9> */
[----:B------:R-:W-:Y:S01]  /*166b0*/  STL.64 [R1+0x370], R68 ;  /* 0x0003704401007387 */ /* 0x000fe20000100a00 */
[----:B------:R-:W-:-:S03]  /*166c0*/  MOV R3, R88 ;  /* 0x0000005800037202 */ /* 0x000fc60000000f00 */
        /* <DEDUP_REMOVED lines=35> */
[C---:B---3--:R-:W-:Y:S01]  /*16900*/  FMUL.FTZ R113, R123.reuse, R113 ;  /* 0x000000717b717220 */ /* 0x048fe20000410000 */
        /* <DEDUP_REMOVED lines=20> */
[----:B------:R-:W-:Y:S04]  /*16a50*/  STL.64 [R1+0x3a8], R110 ;  /* 0x0003a86e01007387 */ /* 0x000fe80000100a00 */
[----:B------:R-:W-:Y:S04]  /*16a60*/  STL.64 [R1+0x3b8], R112 ;  /* 0x0003b87001007387 */ /* 0x000fe80000100a00 */
[----:B------:R4:W-:Y:S04]  /*16a70*/  STL.64 [R1+0x3c8], R106 ;  /* 0x0003c86a01007387 */ /* 0x0009e80000100a00 */
[----:B------:R4:W-:Y:S04]  /*16a80*/  STL.64 [R1+0x3d8], R108 ;  /* 0x0003d86c01007387 */ /* 0x0009e80000100a00 */
[----:B------:R4:W-:Y:S04]  /*16a90*/  STL.64 [R1+0x3e8], R114 ;  /* 0x0003e87201007387 */ /* 0x0009e80000100a00 */
[----:B------:R4:W-:Y:S04]  /*16aa0*/  STL.64 [R1+0x3f8], R116 ;  /* 0x0003f87401007387 */ /* 0x0009e80000100a00 */
        /* <DEDUP_REMOVED lines=12> */
[----:B0-----:R-:W4:Y:S04]  /*16b70*/  LDL.64 R6, [R1+0x88] ;  /* 0x0000880001067983 */ /* 0x001f280000100a00 */
[----:B-1----:R-:W4:Y:S04]  /*16b80*/  LDL R10, [R1+0x240] ;  /* 0x00024000010a7983 */ /* 0x002f280000100800 */
        /* <DEDUP_REMOVED lines=115> */
[----:B------:R-:W-:Y:S01]  /*172c0*/  IMAD R6, R146, 0x1000, R6 ;  /* 0x0000100092067824 */ /* 0x000fe200078e0206 */
[----:B------:R-:W-:-:S02]  /*172d0*/  F2FP.F16.F32.PACK_AB R160, R160, R122 ;  /* 0x0000007aa0a0723e */ /* 0x000fc400000000ff */
[----:B------:R-:W-:Y:S01]  /*172e0*/  STL [R1+0x240], R10 ;  /* 0x0002400a01007387 */ /* 0x000fe20000100800 */
[----:B------:R-:W-:Y:S02]  /*172f0*/  F2FP.F16.F32.PACK_AB R161, R161, R133 ;  /* 0x00000085a1a1723e */ /* 0x000fe400000000ff */
[----:B------:R-:W-:Y:S01]  /*17300*/  F2FP.F16.F32.PACK_AB R162, R162, R121 ;  /* 0x00000079a2a2723e */ /* 0x000fe200000000ff */
[----:B------:R-:W-:Y:S01]  /*17310*/  STL [R1+0x244], R11 ;  /* 0x0002440b01007387 */ /* 0x000fe20000100800 */
[----:B------:R-:W-:Y:S02]  /*17320*/  F2FP.F16.F32.PACK_AB R163, R132, R163 ;  /* 0x000000a384a3723e */ /* 0x000fe400000000ff */
[----:B------:R-:W-:Y:S01]  /*17330*/  F2FP.F16.F32.PACK_AB R164, R164, R120 ;  /* 0x00000078a4a4723e */ /* 0x000fe200000000ff */
[----:B--2---:R-:W-:Y:S01]  /*17340*/  STL [R1+0x248], R12 ;  /* 0x0002480c01007387 */ /* 0x004fe20000100800 */
[----:B------:R-:W-:Y:S02]  /*17350*/  F2FP.F16.F32.PACK_AB R165, R131, R165 ;  /* 0x000000a583a5723e */ /* 0x000fe400000000ff */
[----:B------:R-:W-:Y:S01]  /*17360*/  F2FP.F16.F32.PACK_AB R166, R166, R130 ;  /* 0x00000082a6a6723e */ /* 0x000fe200000000ff */
[----:B------:R-:W-:Y:S01]  /*17370*/  STL [R1+0x24c], R13 ;  /* 0x00024c0d01007387 */ /* 0x000fe20000100800 */
[----:B------:R-:W-:-:S02]  /*17380*/  F2FP.F16.F32.PACK_AB R167, R129, R167 ;  /* 0x000000a781a7723e */ /* 0x000fc400000000ff */
[----:B------:R-:W-:Y:S01]  /*17390*/  F2FP.F16.F32.PACK_AB R172, R172, R128 ;  /* 0x00000080acac723e */ /* 0x000fe200000000ff */
[----:B------:R-:W-:Y:S01]  /*173a0*/  STL [R1+0x250], R14 ;  /* 0x0002500e01007387 */ /* 0x000fe20000100800 */
[----:B------:R-:W-:Y:S02]  /*173b0*/  F2FP.F16.F32.PACK_AB R173, R127, R173 ;  /* 0x000000ad7fad723e */ /* 0x000fe400000000ff */
[----:B------:R-:W-:Y:S01]  /*173c0*/  F2FP.F16.F32.PACK_AB R174, R126, R174 ;  /* 0x000000ae7eae723e */ /* 0x000fe200000000ff */
[----:B------:R-:W-:Y:S01]  /*173d0*/  STL [R1+0x254], R15 ;  /* 0x0002540f01007387 */ /* 0x000fe20000100800 */
[----:B------:R-:W-:-:S03]  /*173e0*/  F2FP.F16.F32.PACK_AB R175, R175, R125 ;  /* 0x0000007dafaf723e */ /* 0x000fc600000000ff */
[----:B------:R-:W-:Y:S04]  /*173f0*/  STL [R1+0x258], R24 ;  /* 0x0002581801007387 */ /* 0x000fe80000100800 */
[----:B------:R-:W-:Y:S04]  /*17400*/  STL [R1+0x25c], R25 ;  /* 0x00025c1901007387 */ /* 0x000fe80000100800 */
[----:B------:R-:W-:Y:S04]  /*17410*/  STL [R1+0x260], R26 ;  /* 0x0002601a01007387 */ /* 0x000fe80000100800 */
[----:B------:R0:W-:Y:S04]  /*17420*/  STL [R1+0x264], R27 ;  /* 0x0002641b01007387 */ /* 0x0001e80000100800 */
        /* <DEDUP_REMOVED lines=64> */
[----:B---3--:R-:W-:Y:S04]  /*17830*/  STL [R1+0x368], R92 ;  /* 0x0003685c01007387 */ /* 0x008fe80000100800 */
[----:B------:R-:W-:Y:S04]  /*17840*/  STL [R1+0x36c], R93 ;  /* 0x00036c5d01007387 */ /* 0x000fe80000100800 */
[----:B------:R-:W-:Y:S04]  /*17850*/  STL [R1+0x370], R94 ;  /* 0x0003705e01007387 */ /* 0x000fe80000100800 */
[----:B------:R3:W-:Y:S04]  /*17860*/  STL [R1+0x374], R95 ;  /* 0x0003745f01007387 */ /* 0x0007e80000100800 */
[----:B----4-:R-:W-:Y:S04]  /*17870*/  STL [R1+0x378], R96 ;  /* 0x0003786001007387 */ /* 0x010fe80000100800 */
        /* <DEDUP_REMOVED lines=23> */
[----:B------:R4:W-:Y:S04]  /*179f0*/  STL [R1+0x3d8], R123 ;  /* 0x0003d87b01007387 */ /* 0x0009e80000100800 */
[----:B------:R4:W-:Y:S04]  /*17a00*/  STL [R1+0x3dc], R124 ;  /* 0x0003dc7c01007387 */ /* 0x0009e80000100800 */
        /* <DEDUP_REMOVED lines=44> */
[----:B------:R-:W-:Y:S01]  /*17cd0*/  IMAD R5, R5, 0x2, R3 ;  /* 0x0000000205057824 */ /* 0x000fe200078e0203 */
[----:B------:R-:W-:-:S02]  /*17ce0*/  R2UR UR6, R6 ;  /* 0x00000000060672ca */ /* 0x000fc400000e0000 */
[----:B------:R0:W-:Y:S01]  /*17cf0*/  STSM.16.M88.4 [R3], R160 ;  /* 0x000000a003007844 */ /* 0x0001e20000000200 */
[----:B------:R-:W-:Y:S02]  /*17d00*/  R2UR UR7, R7 ;  /* 0x00000000070772ca */ /* 0x000fe400000e0000 */
[----:B------:R-:W-:Y:S02]  /*17d10*/  F2FP.F16.F32.PACK_AB R168, R168, R193 ;  /* 0x000000c1a8a8723e */ /* 0x000fe400000000ff */
[----:B------:R-:W-:Y:S02]  /*17d20*/  F2FP.F16.F32.PACK_AB R169, R9, R169 ;  /* 0x000000a909a9723e */ /* 0x000fe400000000ff */
[----:B------:R-:W-:Y:S02]  /*17d30*/  F2FP.F16.F32.PACK_AB R170, R21, R170 ;  /* 0x000000aa15aa723e */ /* 0x000fe400000000ff */
[----:B------:R-:W-:Y:S01]  /*17d40*/  F2FP.F16.F32.PACK_AB R171, R8, R171 ;  /* 0x000000ab08ab723e */ /* 0x000fe200000000ff */
[----:B0-----:R-:W-:-:S02]  /*17d50*/  IMAD R3, R4, 0x2, R3 ;  /* 0x0000000204037824 */ /* 0x001fc400078e0203 */
[----:B------:R-:W-:-:S03]  /*17d60*/  IMAD R4, R4, 0x2, R5 ;  /* 0x0000000204047824 */ /* 0x000fc600078e0205 */
[----:B------:R-:W-:Y:S04]  /*17d70*/  STSM.16.M88.4 [R3], R164 ;  /* 0x000000a403007844 */ /* 0x000fe80000000200 */
[----:B------:R0:W-:Y:S04]  /*17d80*/  STSM.16.M88.4 [R5], R172 ;  /* 0x000000ac05007844 */ /* 0x0001e80000000200 */
[----:B------:R1:W-:Y:S01]  /*17d90*/  STSM.16.M88.4 [R4], R168 ;  /* 0x000000a804007844 */ /* 0x0003e20000000200 */
[----:B0-----:R-:W-:Y:S02]  /*17da0*/  IMAD.MOV.U32 R5, RZ, RZ, R7 ;  /* 0x000000ffff057224 */ /* 0x001fe400078e0007 */
[----:B-1----:R-:W-:Y:S01]  /*17db0*/  VIADD R4, R6, 0x80 ;  /* 0x0000008006047836 */ /* 0x002fe20000000000 */
[----:B--2---:R-:W-:-:S06]  /*17dc0*/  WARPGROUP.ARRIVE ;  /* 0x00000000000079c5 */ /* 0x004fcc0000000000 */
[----:B------:R-:W-:Y:S01]  /*17dd0*/  HGMMA.64x256x16.F32 R24, R160, gdesc[UR4].tnspB, R24, gsb0 ;  /* 0x43e00004a0187df0 */ /* 0x000fe20008000818 */
[----:B------:R-:W-:Y:S02]  /*17de0*/  R2UR UR6, R4 ;  /* 0x00000000040672ca */ /* 0x000fe400000e0000 */
[----:B------:R-:W-:Y:S01]  /*17df0*/  R2UR UR7, R5 ;  /* 0x00000000050772ca */ /* 0x000fe200000e0000 */
[----:B------:R-:W-:Y:S02]  /*17e00*/  VIADD R4, R6, 0x100 ;  /* 0x0000010006047836 */ /* 0x000fe40000000000 */
        /* <DEDUP_REMOVED lines=279> */
[----:B------:R1:W-:Y:S04]  /*18f80*/  STL [R1+0x210], R4 ;  /* 0x0002100401007387 */ /* 0x0003e80000100800 */
        /* <DEDUP_REMOVED lines=128> */
[----:B-1----:R-:W4:Y:S04]  /*19790*/  LDL R4, [R1+0x28] ;  /* 0x0000280001047983 */ /* 0x002f280000100800 */
[----:B--2---:R3:W5:Y:S01]  /*197a0*/  LDL R3, [R1+0x1c8] ;  /* 0x0001c80001037983 */ /* 0x0047620000100800 */
[----:B------:R-:W-:Y:S01]  /*197b0*/  BSSY B0, `(.L_x_6363) ;  /* 0x0000006000007945 */ /* 0x000fe20003800000 */
[----:B------:R-:W-:Y:S06]  /*197c0*/  BAR.ARV 0xe, 0x100 ;  /* 0x0384000000007b1d */ /* 0x000fec0000002000 */
[----:B----4-:R-:W-:-:S04]  /*197d0*/  LOP3.LUT R4, R4, 0x1, RZ, 0xfc, !PT ;  /* 0x0000000104047812 */ /* 0x010fc800078efcff */
[----:B------:R-:W-:-:S13]  /*197e0*/  ISETP.NE.AND P0, PT, R4, 0x3, PT ;  /* 0x000000030400780c */ /* 0x000fda0003f05270 */
[----:B---3--:R-:W-:Y:S05]  /*197f0*/  @!P0 BRA `(.L_x_6364) ;  /* 0x0000000000048947 */ /* 0x008fea0003800000 */
[----:B------:R-:W-:Y:S01]  /*19800*/  BPT.TRAP 0x1 ;  /* 0x000000040000795c */ /* 0x000fe20000300000 */
.L_x_6364:
[----:B------:R-:W-:Y:S05]  /*19810*/  BSYNC B0 ;  /* 0x0000000000007941 */ /* 0x000fea0003800000 */
.L_x_6363:
        /* <DEDUP_REMOVED lines=9> */
.L_x_6342:
[----:B------:R-:W-:-:S13]  /*198b0*/  ISETP.GE.AND P0, PT, R0, UR42, PT ;  /* 0x0000002a00007c0c */ /* 0x000fda000bf06270 */
[----:B------:R-:W-:Y:S05]  /*198c0*/  @!P0 BRA `(.L_x_6366) ;  /* 0x0000007c00e08947 */ /* 0x000fea0003800000 */
.L_x_6399:
        /* <DEDUP_REMOVED lines=20> */
.L_x_6368:
[----:B------:R-:W-:Y:S05]  /*19a10*/  BSYNC B0 ;  /* 0x0000000000007941 */ /* 0x000fea0003800000 */
.L_x_6367:
        /* <DEDUP_REMOVED lines=9> */
.L_x_6370:
[----:B------:R-:W-:Y:S05]  /*19ab0*/  BSYNC B0 ;  /* 0x0000000000007941 */ /* 0x000fea0003800000 */
.L_x_6369:
[----:B------:R-:W-:Y:S04]  /*19ac0*/  BSSY B0, `(.L_x_6371) ;  /* 0x0000006000007945 */ /* 0x000fe80003800000 */
[----:B-1----:R-:W-:Y:S05]  /*19ad0*/  @P0 BRA `(.L_x_6372) ;  /* 0x0000000000100947 */ /* 0x002fea0003800000 */
[----:B-----5:R-:W-:Y:S01]  /*19ae0*/  IMAD R8, R8, 0x8, R3 ;  /* 0x0000000808087824 */ /* 0x020fe200078e0203 */
[----:B------:R-:W-:-:S04]  /*19af0*/  SHF.L.U32 R9, R9, 0x1f, RZ ;  /* 0x0000001f09097819 */ /* 0x000fc800000006ff */
[----:B------:R-:W1:Y:S02]  /*19b00*/  SYNCS.PHASECHK.TRANS64.TRYWAIT P0, [R8+URZ], R9 ;  /* 0x00000009080075a7 */ /* 0x000e64000800017f */
[----:B-1----:R-:W-:Y:S05]  /*19b10*/  @!P0 BRA `(.L_x_6373) ;  /* 0x0000015400e88947 */ /* 0x002fea0003800000 */
.L_x_6372:
[----:B------:R-:W-:Y:S05]  /*19b20*/  BSYNC B0 ;  /* 0x0000000000007941 */ /* 0x000fea0003800000 */
.L_x_6371:
        /* <DEDUP_REMOVED lines=57> */
.L_x_6375:
[----:B------:R-:W-:Y:S05]  /*19ec0*/  BSYNC B0 ;  /* 0x0000000000007941 */ /* 0x000fea0003800000 */
.L_x_6374:
        /* <DEDUP_REMOVED lines=8> */
.L_x_6377:
[----:B------:R-:W-:Y:S05]  /*19f50*/  BSYNC B0 ;  /* 0x0000000000007941 */ /* 0x000fea0003800000 */
.L_x_6376:
[----:B------:R-:W-:Y:S04]  /*19f60*/  BSSY B0, `(.L_x_6378) ;  /* 0x0000004000007945 */ /* 0x000fe80003800000 */
[----:B-1----:R-:W-:Y:S05]  /*19f70*/  @P0 BRA `(.L_x_6379) ;  /* 0x0000000000080947 */ /* 0x002fea0003800000 */
[----:B------:R-:W1:Y:S02]  /*19f80*/  SYNCS.PHASECHK.TRANS64.TRYWAIT P0, [R4+URZ], R5 ;  /* 0x00000005040075a7 */ /* 0x000e64000800017f */
[----:B-1----:R-:W-:Y:S05]  /*19f90*/  @!P0 BRA `(.L_x_6380) ;  /* 0x0000015000dc8947 */ /* 0x002fea0003800000 */
.L_x_6379:
[----:B------:R-:W-:Y:S05]  /*19fa0*/  BSYNC B0 ;  /* 0x0000000000007941 */ /* 0x000fea0003800000 */
.L_x_6378:
        /* <DEDUP_REMOVED lines=184> */
[----:B------:R-:W-:Y:S01]  /*1ab30*/  VIADD R58, R4, 0x800 ;  /* 0x00000800043a7836 */ /* 0x000fe20000000000 */
[----:B------:R-:W-:Y:S01]  /*1ab40*/  R2UR UR9, R21 ;  /* 0x00000000150972ca */ /* 0x000fe200000e0000 */
        /* <DEDUP_REMOVED lines=247> */
.L_x_6382:
[----:B------:R-:W-:Y:S05]  /*1bac0*/  BSYNC B0 ;  /* 0x0000000000007941 */ /* 0x000fea0003800000 */
.L_x_6381:
        /* <DEDUP_REMOVED lines=10> */
[----:B0-----:R-:W3:Y:S04]  /*1bb70*/  LDL.128 R8, [R1+0xe0] ;  /* 0x0000e00001087983 */ /* 0x001ee80000100c00 */
[----:B--2---:R-:W2:Y:S04]  /*1bb80*/  LD.E R57, desc[UR36][R4.64] ;  /* 0x0000002404397980 */ /* 0x004ea8000c101900 */
[----:B------:R-:W2:Y:S01]  /*1bb90*/  LDL.128 R4, [R1+0xd0] ;  /* 0x0000d00001047983 */ /* 0x000ea20000100c00 */
[----:B----4-:R-:W-:Y:S01]  /*1bba0*/  ISETP.NE.AND P0, PT, R12, 0x1, PT ;  /* 0x000000010c00780c */ /* 0x010fe20003f05270 */
[----:B------:R-:W-:Y:S01]  /*1bbb0*/  IMAD.SHL.U32 R69, R0, 0x40, RZ ;  /* 0x0000004000457824 */ /* 0x000fe200078e00ff */
[----:B---3--:R-:W-:Y:S01]  /*1bbc0*/  ISETP.GE.AND P1, PT, R9, 0x1, PT ;  /* 0x000000010900780c */ /* 0x008fe20003f26270 */
[----:B------:R-:W-:Y:S02]  /*1bbd0*/  BSSY B0, `(.L_x_6383) ;  /* 0x0000078000007945 */ /* 0x000fe40003800000 */
[----:B------:R-:W-:-:S02]  /*1bbe0*/  IMAD.IADD R68, R8, 0x1, -R69 ;  /* 0x0000000108447824 */ /* 0x000fc400078e0a45 */
[-C--:B--2---:R-:W-:Y:S01]  /*1bbf0*/  FMUL.FTZ R21, R28, R57.reuse ;  /* 0x000000391c157220 */ /* 0x084fe20000410000 */
[-C--:B------:R-:W-:Y:S01]  /*1bc00*/  FMUL.FTZ R28, R35, R57.reuse ;  /* 0x00000039231c7220 */ /* 0x080fe20000410000 */
[-C--:B------:R-:W-:Y:S01]  /*1bc10*/  FMUL.FTZ R35, R37, R57.reuse ;  /* 0x0000003925237220 */ /* 0x080fe20000410000 */
[----:B------:R-:W-:Y:S01]  /*1bc20*/  SHF.R.S32.HI R37, RZ, 0x1f, R58 ;  /* 0x0000001fff257819 */ /* 0x000fe2000001143a */
[-C--:B------:R-:W-:Y:S01]  /*1bc30*/  FMUL.FTZ R20, R25, R57.reuse ;  /* 0x0000003919147220 */ /* 0x080fe20000410000 */
[-C--:B------:R-:W-:Y:S02]  /*1bc40*/  FMUL.FTZ R25, R31, R57.reuse ;  /* 0x000000391f197220 */ /* 0x080fe40000410000 */
[----:B------:R-:W-:Y:S01]  /*1bc50*/  LEA.HI R31, R37, R58, RZ, 0x7 ;  /* 0x0000003a251f7211 */ /* 0x000fe200078f38ff */
[-C--:B------:R-:W-:Y:S01]  /*1bc60*/  FMUL.FTZ R62, R32, R57.reuse ;  /* 0x00000039203e7220 */ /* 0x080fe20000410000 */
[-C--:B------:R-:W-:Y:S02]  /*1bc70*/  FMUL.FTZ R32, R39, R57.reuse ;  /* 0x0000003927207220 */ /* 0x080fe40000410000 */
[----:B------:R-:W-:Y:S01]  /*1bc80*/  LOP3.LUT R39, R31, 0xffffff80, RZ, 0xc0, !PT ;  /* 0xffffff801f277812 */ /* 0x000fe200078ec0ff */
[-C--:B------:R-:W-:Y:S01]  /*1bc90*/  FMUL.FTZ R3, R26, R57.reuse ;  /* 0x000000391a037220 */ /* 0x080fe20000410000 */
[-C--:B------:R-:W-:Y:S01]  /*1bca0*/  FMUL.FTZ R44, R44, R57.reuse ;  /* 0x000000392c2c7220 */ /* 0x080fe20000410000 */
[----:B------:R-:W-:-:S02]  /*1bcb0*/  FMUL.FTZ R26, R34, R57 ;  /* 0x00000039221a7220 */ /* 0x000fc40000410000 */
[----:B------:R-:W-:Y:S02]  /*1bcc0*/  IMAD.IADD R39, R58, 0x1, -R39 ;  /* 0x000000013a277824 */ /* 0x000fe400078e0a27 */
[-C--:B------:R-:W-:Y:S01]  /*1bcd0*/  FMUL.FTZ R34, R36, R57.reuse ;  /* 0x0000003924227220 */ /* 0x080fe20000410000 */
[-C--:B------:R-:W-:Y:S01]  /*1bce0*/  FMUL.FTZ R36, R40, R57.reuse ;  /* 0x0000003928247220 */ /* 0x080fe20000410000 */
[----:B------:R0:W1:Y:S01]  /*1bcf0*/  MUFU.TANH R64, R44 ;  /* 0x0000002c00407308 */ /* 0x0000620000002400 */
[-C--:B------:R-:W-:Y:S01]  /*1bd00*/  FMUL.FTZ R45, R45, R57.reuse ;  /* 0x000000392d2d7220 */ /* 0x080fe20000410000 */
[----:B------:R-:W-:Y:S01]  /*1bd10*/  SHF.R.S32.HI R40, RZ, 0x1f, R39 ;  /* 0x0000001fff287819 */ /* 0x000fe20000011427 */
[-C--:B------:R-:W-:Y:S01]  /*1bd20*/  FMUL.FTZ R63, R33, R57.reuse ;  /* 0x00000039213f7220 */ /* 0x080fe20000410000 */
[-C--:B------:R-:W-:Y:S01]  /*1bd30*/  FMUL.FTZ R33, R38, R57.reuse ;  /* 0x0000003926217220 */ /* 0x080fe20000410000 */
[----:B------:R-:W-:Y:S01]  /*1bd40*/  FMUL.FTZ R38, R41, R57 ;  /* 0x0000003929267220 */ /* 0x000fe20000410000 */
[----:B------:R-:W-:-:S02]  /*1bd50*/  LEA.HI R41, R40, R39, RZ, 0x2 ;  /* 0x0000002728297211 */ /* 0x000fc400078f10ff */
[----:B0-----:R-:W-:Y:S01]  /*1bd60*/  LEA.HI R44, R37, R58, RZ, 0x2 ;  /* 0x0000003a252c7211 */ /* 0x001fe200078f10ff */
[----:B------:R0:W2:Y:S01]  /*1bd70*/  MUFU.TANH R66, R45 ;  /* 0x0000002d00427308 */ /* 0x0000a20000002400 */
[-C--:B------:R-:W-:Y:S01]  /*1bd80*/  FMUL.FTZ R14, R24, R57.reuse ;  /* 0x00000039180e7220 */ /* 0x080fe20000410000 */
[-C--:B------:R-:W-:Y:S01]  /*1bd90*/  FMUL.FTZ R24, R30, R57.reuse ;  /* 0x000000391e187220 */ /* 0x080fe20000410000 */
[----:B------:R-:W-:Y:S01]  /*1bda0*/  FMUL.FTZ R30, R42, R57 ;  /* 0x000000392a1e7220 */ /* 0x000fe20000410000 */
[--C-:B------:R-:W-:Y:S02]  /*1bdb0*/  SHF.R.S32.HI R37, RZ, 0x2, R41.reuse ;  /* 0x00000002ff257819 */ /* 0x100fe40000011429 */
[----:B------:R-:W-:Y:S02]  /*1bdc0*/  SHF.R.S32.HI R42, RZ, 0x1f, R41 ;  /* 0x0000001fff2a7819 */ /* 0x000fe40000011429 */
[----:B0-----:R-:W-:Y:S02]  /*1bdd0*/  LOP3.LUT R45, R44, 0xfffffffc, RZ, 0xc0, !PT ;  /* 0xfffffffc2c2d7812 */ /* 0x001fe400078ec0ff */
[----:B------:R-:W-:-:S03]  /*1bde0*/  LEA.HI R42, R42, R37, RZ, 0x3 ;  /* 0x000000252a2a7211 */ /* 0x000fc600078f18ff */
[----:B------:R-:W-:Y:S01]  /*1bdf0*/  IMAD.IADD R45, R58, 0x1, -R45 ;  /* 0x000000013a2d7824 */ /* 0x000fe200078e0a2d */
[----:B------:R-:W-:Y:S02]  /*1be00*/  LEA.HI R40, R40, R39, RZ, 0x5 ;  /* 0x0000002728287211 */ /* 0x000fe400078f28ff */
[----:B------:R-:W-:Y:S02]  /*1be10*/  LOP3.LUT R42, R42, 0xfffffff8, RZ, 0xc0, !PT ;  /* 0xfffffff82a2a7812 */ /* 0x000fe400078ec0ff */
[----:B------:R-:W-:Y:S02]  /*1be20*/  LEA.HI R44, R45, R45, RZ, 0x1 ;  /* 0x0000002d2d2c7211 */ /* 0x000fe400078f08ff */
[----:B------:R-:W-:Y:S02]  /*1be30*/  SHF.R.S32.HI R40, RZ, 0x5, R40 ;  /* 0x00000005ff287819 */ /* 0x000fe40000011428 */
[----:B------:R-:W-:Y:S01]  /*1be40*/  LOP3.LUT R44, R44, 0x1ffffffe, RZ, 0xc0, !PT ;  /* 0x1ffffffe2c2c7812 */ /* 0x000fe200078ec0ff */
[----:B------:R-:W-:-:S02]  /*1be50*/  IMAD.IADD R42, R37, 0x1, -R42 ;  /* 0x00000001252a7824 */ /* 0x000fc400078e0a2a */
[----:B------:R-:W-:Y:S02]  /*1be60*/  IMAD R59, R59, 0x4, R40 ;  /* 0x000000043b3b7824 */ /* 0x000fe400078e0228 */
[----:B------:R-:W-:Y:S02]  /*1be70*/  IMAD.IADD R44, R45, 0x1, -R44 ;  /* 0x000000012d2c7824 */ /* 0x000fe400078e0a2c */
[----:B------:R-:W-:-:S04]  /*1be80*/  IMAD.U32 R45, R59, 0x10, R42 ;  /* 0x000000103b2d7824 */ /* 0x000fc800078e002a */
[----:B------:R-:W-:-:S04]  /*1be90*/  IMAD R44, R44, 0x8, R45 ;  /* 0x000000082c2c7824 */ /* 0x000fc800078e022d */
[----:B------:R-:W-:Y:S01]  /*1bea0*/  @P0 IMAD.HI.U32 R13, R44, R13, RZ ;  /* 0x0000000d2c0d0227 */ /* 0x000fe200078e00ff */
[----:B------:R-:W-:-:S04]  /*1beb0*/  LOP3.LUT R40, R41, 0x7ffffffc, RZ, 0xc0, !PT ;  /* 0x7ffffffc29287812 */ /* 0x000fc800078ec0ff */
[----:B------:R-:W-:Y:S01]  /*1bec0*/  @P0 SHF.R.U32.HI R44, RZ, R60, R13 ;  /* 0x0000003cff2c0219 */ /* 0x000fe2000001160d */
[----:B------:R-:W-:-:S04]  /*1bed0*/  IMAD.IADD R40, R39, 0x1, -R40 ;  /* 0x0000000127287824 */ /* 0x000fc800078e0a28 */
[----:B------:R-:W0:Y:S01]  /*1bee0*/  SHFL.IDX PT, R41, R44, RZ, 0x1c1f ;  /* 0x001c1fff2c297589 */ /* 0x000e2200000e0000 */
[-C--:B------:R-:W-:Y:S01]  /*1bef0*/  FMUL.FTZ R15, R27, R57.reuse ;  /* 0x000000391b0f7220 */ /* 0x080fe20000410000 */
        /* <DEDUP_REMOVED lines=44> */
[----:B------:R-:W1:Y:S08]  /*1c1c0*/  MUFU.TANH R13, R13 ;  /* 0x0000000d000d7308 */ /* 0x000e700000002400 */
[----:B------:R-:W1:Y:S01]  /*1c1d0*/  MUFU.TANH R54, R54 ;  /* 0x0000003600367308 */ /* 0x000e620000002400 */
[----:B------:R-:W-:-:S02]  /*1c1e0*/  IMAD.IADD R58, R42, 0x1, R7 ;  /* 0x000000012a3a7824 */ /* 0x000fc400078e0207 */
[----:B------:R-:W-:Y:S02]  /*1c1f0*/  IMAD.IADD R60, R42, 0x1, R39 ;  /* 0x000000012a3c7824 */ /* 0x000fe400078e0227 */
[--C-:B0-----:R-:W-:Y:S02]  /*1c200*/  IMAD.IADD R6, R58, 0x1, R41.reuse ;  /* 0x000000013a067824 */ /* 0x101fe400078e0229 */
        /* <DEDUP_REMOVED lines=12> */
.L_x_6386:
[----:B------:R-:W-:-:S13]  /*1c2d0*/  ISETP.NE.AND P0, PT, R9, 0x1, PT ;  /* 0x000000010900780c */ /* 0x000fda0003f05270 */
[----:B------:R-:W-:-:S05]  /*1c2e0*/  @P0 IMAD.HI.U32 R42, R8, R10, RZ ;  /* 0x0000000a082a0227 */ /* 0x000fca00078e00ff */
[----:B------:R-:W-:-:S07]  /*1c2f0*/  @P0 SHF.R.U32.HI R8, RZ, R11, R42 ;  /* 0x0000000bff080219 */ /* 0x000fce000001162a */
.L_x_6387:
[----:B------:R-:W-:Y:S05]  /*1c300*/  BSYNC B1 ;  /* 0x0000000000017941 */ /* 0x000fea0003800000 */
.L_x_6385:
[----:B------:R-:W-:-:S04]  /*1c310*/  IMAD R39, R8, R9, -R69 ;  /* 0x0000000908277224 */ /* 0x000fc800078e0a45 */
[----:B------:R-:W-:-:S05]  /*1c320*/  IMAD R8, R40, -0x2, R39 ;  /* 0xfffffffe28087824 */ /* 0x000fca00078e0227 */
[----:B------:R-:W-:Y:S02]  /*1c330*/  VIMNMX R7, R7, R8, !PT ;  /* 0x0000000807077248 */ /* 0x000fe40007fe0100 */
[----:B------:R-:W-:-:S07]  /*1c340*/  VIADDMNMX R6, R8, R9, R6, PT ;  /* 0x0000000908067246 */ /* 0x000fce0003800106 */
.L_x_6384:
[----:B------:R-:W-:Y:S05]  /*1c350*/  BSYNC B0 ;  /* 0x0000000000007941 */ /* 0x000fea0003800000 */
.L_x_6383:
[C---:B------:R-:W-:Y:S01]  /*1c360*/  ISETP.GE.AND P1, PT, R68.reuse, 0x9, PT ;  /* 0x000000094400780c */ /* 0x040fe20003f26270 */
[----:B------:R-:W-:Y:S01]  /*1c370*/  BSSY B0, `(.L_x_6388) ;  /* 0x0000061000007945 */ /* 0x000fe20003800000 */
[----:B------:R-:W-:Y:S02]  /*1c380*/  ISETP.GE.AND P0, PT, R68, 0x2, PT ;  /* 0x000000024400780c */ /* 0x000fe40003f06270 */
[C---:B------:R-:W-:Y:S02]  /*1c390*/  ISETP.GT.AND P2, PT, R7.reuse, 0x8, !P1 ;  /* 0x000000080700780c */ /* 0x040fe40004f44270 */
[----:B------:R-:W-:Y:S02]  /*1c3a0*/  ISETP.GT.AND P3, PT, R7, 0x1, !P0 ;  /* 0x000000010700780c */ /* 0x000fe40004764270 */
[----:B------:R-:W-:Y:S02]  /*1c3b0*/  ISETP.LT.OR P2, PT, R6, 0x9, P2 ;  /* 0x000000090600780c */ /* 0x000fe40001741670 */
[----:B------:R-:W-:-:S02]  /*1c3c0*/  ISETP.GE.AND P4, PT, R68, 0x11, PT ;  /* 0x000000114400780c */ /* 0x000fc40003f86270 */
[----:B------:R-:W-:Y:S02]  /*1c3d0*/  FSEL R61, R21, -INF , !P2 ;  /* 0xff800000153d7808 */ /* 0x000fe40005000000 */
[----:B------:R-:W-:Y:S01]  /*1c3e0*/  ISETP.LT.OR P3, PT, R6, 0x2, P3 ;  /* 0x000000020600780c */ /* 0x000fe20001f61670 */
[----:B------:R-:W0:Y:S01]  /*1c3f0*/  SHFL.IDX PT, R21, R44, 0x1, 0x1c1f ;  /* 0x003c1f002c157f89 */ /* 0x000e2200000e0000 */
        /* <DEDUP_REMOVED lines=38> */
[----:B-1----:R-:W-:Y:S02]  /*1c660*/  FSEL R45, R64, -INF , !P2 ;  /* 0xff800000402d7808 */ /* 0x002fe40005000000 */
        /* <DEDUP_REMOVED lines=41> */
.L_x_6391:
[----:B------:R-:W-:-:S13]  /*1c900*/  ISETP.NE.AND P6, PT, R9, 0x1, PT ;  /* 0x000000010900780c */ /* 0x000fda0003fc5270 */
[----:B------:R-:W-:-:S05]  /*1c910*/  @P6 IMAD.HI.U32 R10, R4, R10, RZ ;  /* 0x0000000a040a6227 */ /* 0x000fca00078e00ff */
[----:B------:R-:W-:-:S07]  /*1c920*/  @P6 SHF.R.U32.HI R4, RZ, R11, R10 ;  /* 0x0000000bff046219 */ /* 0x000fce000001160a */
.L_x_6392:
[----:B------:R-:W-:Y:S05]  /*1c930*/  BSYNC B1 ;  /* 0x0000000000017941 */ /* 0x000fea0003800000 */
.L_x_6390:
[----:B------:R-:W-:-:S04]  /*1c940*/  IMAD R5, R4, R9, -R69 ;  /* 0x0000000904057224 */ /* 0x000fc800078e0a45 */
[----:B------:R-:W-:-:S05]  /*1c950*/  IMAD R40, R40, -0x2, R5 ;  /* 0xfffffffe28287824 */ /* 0x000fca00078e0205 */
[----:B------:R-:W-:Y:S02]  /*1c960*/  VIADDMNMX R6, R40, R9, R6, PT ;  /* 0x0000000928067246 */ /* 0x000fe40003800106 */
[----:B------:R-:W-:-:S07]  /*1c970*/  VIMNMX R7, R7, R40, !PT ;  /* 0x0000002807077248 */ /* 0x000fce0007fe0100 */
.L_x_6389:
[----:B------:R-:W-:Y:S05]  /*1c980*/  BSYNC B0 ;  /* 0x0000000000007941 */ /* 0x000fea0003800000 */
.L_x_6388:
[----:B------:R-:W2:Y:S01]  /*1c990*/  LDL.64 R10, [R1+0x1e0] ;  /* 0x0001e000010a7983 */ /* 0x000ea20000100a00 */
        /* <DEDUP_REMOVED lines=35> */
[----:B------:R-:W-:Y:S01]  /*1cbd0*/  FSEL R30, R30, -INF , !P0 ;  /* 0xff8000001e1e7808 */ /* 0x000fe20004000000 */
[----:B------:R-:W3:Y:S01]  /*1cbe0*/  LDL R14, [R1+0x200] ;  /* 0x00020000010e7983 */ /* 0x000ee20000100800 */
        /* <DEDUP_REMOVED lines=9> */
[C---:B------:R-:W-:Y:S02]  /*1cc80*/  ISETP.LT.OR P2, PT, R6.reuse, 0x2a, P2 ;  /* 0x0000002a0600780c */ /* 0x040fe40001741670 */
[----:B------:R-:W-:Y:S02]  /*1cc90*/  FSEL R50, R31, -INF , !P1 ;  /* 0xff8000001f327808 */ /* 0x000fe40004800000 */
[----:B------:R-:W-:-:S02]  /*1cca0*/  ISETP.LT.OR P3, PT, R6, 0x31, P3 ;  /* 0x000000310600780c */ /* 0x000fc40001f61670 */
[----:B------:R-:W-:Y:S02]  /*1ccb0*/  FSEL R43, R43, -INF , !P2 ;  /* 0xff8000002b2b7808 */ /* 0x000fe40005000000 */
[----:B------:R-:W-:Y:S02]  /*1ccc0*/  ISETP.GT.AND P5, PT, R7, 0x38, !P5 ;  /* 0x000000380700780c */ /* 0x000fe40006fa4270 */
[C---:B------:R-:W-:Y:S02]  /*1ccd0*/  ISETP.LT.OR P4, PT, R6.reuse, 0x32, P4 ;  /* 0x000000320600780c */ /* 0x040fe40002781670 */
[----:B------:R-:W-:Y:S02]  /*1cce0*/  FSEL R37, R37, -INF , !P3 ;  /* 0xff80000025257808 */ /* 0x000fe40005800000 */
[----:B------:R-:W-:Y:S02]  /*1ccf0*/  ISETP.GT.AND P6, PT, R7, 0x39, !P6 ;  /* 0x000000390700780c */ /* 0x000fe400077c4270 */
[----:B------:R-:W-:-:S02]  /*1cd00*/  ISETP.LT.OR P5, PT, R6, 0x39, P5 ;  /* 0x000000390600780c */ /* 0x000fc40002fa1670 */
[----:B------:R-:W-:Y:S02]  /*1cd10*/  FSEL R31, R12, -INF , !P4 ;  /* 0xff8000000c1f7808 */ /* 0x000fe40006000000 */
[----:B------:R-:W-:Y:S02]  /*1cd20*/  ISETP.LT.OR P6, PT, R6, 0x3a, P6 ;  /* 0x0000003a0600780c */ /* 0x000fe400037c1670 */
[----:B------:R-:W-:Y:S01]  /*1cd30*/  FSEL R29, R13, -INF , !P5 ;  /* 0xff8000000d1d7808 */ /* 0x000fe20006800000 */
[----:B------:R-:W4:Y:S01]  /*1cd40*/  LDL.64 R6, [R1+0x1f0] ;  /* 0x0001f00001067983 */ /* 0x000f220000100a00 */
[----:B------:R-:W-:Y:S02]  /*1cd50*/  FSEL R28, R54, -INF , !P6 ;  /* 0xff800000361c7808 */ /* 0x000fe40007000000 */
[----:B--2---:R-:W-:-:S04]  /*1cd60*/  FMNMX.FTZ R3, R67, R10, !PT ;  /* 0x0000000a43037209 */ /* 0x004fc80007810000 */
        /* <DEDUP_REMOVED lines=33> */
[----:B------:R-:W2:Y:S01]  /*1cf80*/  LDL R20, [R1+0x1e4] ;  /* 0x0001e40001147983 */ /* 0x000ea20000100800 */
[----:B0-----:R-:W-:-:S05]  /*1cf90*/  FMNMX.FTZ R3, R8, R3, !PT ;  /* 0x0000000308037209 */ /* 0x001fca0007810000 */
[----:B------:R-:W0:Y:S02]  /*1cfa0*/  SHFL.BFLY PT, R4, R3, 0x1, 0x1f ;  /* 0x0c201f0003047f89 */ /* 0x000e2400000e0000 */
[----:B0-----:R-:W-:Y:S02]  /*1cfb0*/  FMNMX.FTZ R12, R3, R4, !PT ;  /* 0x00000004030c7209 */ /* 0x001fe40007810000 */
[----:B------:R-:W5:Y:S04]  /*1cfc0*/  LDL.64 R4, [R1+0xb8] ;  /* 0x0000b80001047983 */ /* 0x000f680000100a00 */
[----:B------:R-:W-:Y:S04]  /*1cfd0*/  STL [R1+0x1e0], R12 ;  /* 0x0001e00c01007387 */ /* 0x000fe80000100800 */
[----:B------:R-:W3:Y:S04]  /*1cfe0*/  LDL R15, [R1+0x1e0] ;  /* 0x0001e000010f7983 */ /* 0x000ee80000100800 */
[----:B--2---:R-:W0:Y:S02]  /*1cff0*/  SHFL.BFLY PT, R13, R20, 0x2, 0x1f ;  /* 0x0c401f00140d7f89 */ /* 0x004e2400000e0000 */
[----:B0-----:R-:W-:-:S05]  /*1d000*/  FMNMX.FTZ R13, R13, R20, !PT ;  /* 0x000000140d0d7209 */ /* 0x001fca0007810000 */
[----:B------:R-:W0:Y:S01]  /*1d010*/  SHFL.BFLY PT, R8, R13, 0x1, 0x1f ;  /* 0x0c201f000d087f89 */ /* 0x000e2200000e0000 */
[----:B---3--:R-:W-:Y:S02]  /*1d020*/  FSETP.NEU.FTZ.AND P0, PT, R15, -INF , PT ;  /* 0xff8000000f00780b */ /* 0x008fe40003f1d000 */
[----:B0-----:R-:W-:Y:S02]  /*1d030*/  FMNMX.FTZ R8, R13, R8, !PT ;  /* 0x000000080d087209 */ /* 0x001fe40007810000 */
[----:B------:R-:W-:Y:S02]  /*1d040*/  FSEL R3, R15, RZ, P0 ;  /* 0x000000ff0f037208 */ /* 0x000fe40000000000 */
[----:B------:R-:W-:-:S03]  /*1d050*/  FSETP.NEU.FTZ.AND P0, PT, R8, -INF , PT ;  /* 0xff8000000800780b */ /* 0x000fc60003f1d000 */
[----:B------:R-:W-:Y:S01]  /*1d060*/  FADD.FTZ R3, R10, -R3 ;  /* 0x800000030a037221 */ /* 0x000fe20000010000 */
[----:B------:R-:W-:-:S05]  /*1d070*/  FSEL R10, R8, RZ, P0 ;  /* 0x000000ff080a7208 */ /* 0x000fca0000000000 */
        /* <DEDUP_REMOVED lines=9> */
[----:B-----5:R-:W2:Y:S01]  /*1d110*/  LD.E R9, desc[UR36][R4.64+0x4] ;  /* 0x0000042404097980 */ /* 0x020ea2000c101900 */
        /* <DEDUP_REMOVED lines=12> */
.L_x_6394:
[----:B------:R-:W-:Y:S05]  /*1d1e0*/  BSYNC B0 ;  /* 0x0000000000007941 */ /* 0x000fea0003800000 */
.L_x_6393:
        /* <DEDUP_REMOVED lines=9> */
.L_x_6396:
[----:B------:R-:W-:Y:S05]  /*1d280*/  BSYNC B0 ;  /* 0x0000000000007941 */ /* 0x000fea0003800000 */
.L_x_6395:
[----:B------:R-:W2:Y:S04]  /*1d290*/  LDL R63, [R1+0x200] ;  /* 0x00020000013f7983 */ /* 0x000ea80000100800 */
[----:B------:R-:W2:Y:S04]  /*1d2a0*/  LDL.64 R10, [R1+0x1e0] ;  /* 0x0001e000010a7983 */ /* 0x000ea80000100a00 */
[----:B------:R-:W3:Y:S04]  /*1d2b0*/  LDL.64 R8, [R1+0x1f0] ;  /* 0x0001f00001087983 */ /* 0x000ee80000100a00 */
[----:B------:R-:W4:Y:S04]  /*1d2c0*/  LDL.64 R24, [R1+0x400] ;  /* 0x0004000001187983 */ /* 0x000f280000100a00 */
[----:B------:R-:W3:Y:S04]  /*1d2d0*/  LDL.64 R26, [R1+0x408] ;  /* 0x00040800011a7983 */ /* 0x000ee80000100a00 */
        /* <DEDUP_REMOVED lines=12> */
[----:B0-----:R-:W3:Y:S04]  /*1d3a0*/  LDL.64 R6, [R1+0x238] ;  /* 0x0002380001067983 */ /* 0x001ee80000100a00 */
        /* <DEDUP_REMOVED lines=13> */
[----:B------:R-:W3:Y:S01]  /*1d480*/  LDL R144, [R1+0x1c8] ;  /* 0x0001c80001907983 */ /* 0x000ee20000100800 */
[C---:B--2---:R-:W-:Y:S01]  /*1d490*/  FMUL.FTZ R3, R10.reuse, R63 ;  /* 0x0000003f0a037220 */ /* 0x044fe20000410000 */
[----:B------:R-:W-:-:S04]  /*1d4a0*/  FSETP.NEU.FTZ.AND P0, PT, R10, -INF , PT ;  /* 0xff8000000a00780b */ /* 0x000fc80003f1d000 */
[----:B------:R-:W-:Y:S01]  /*1d4b0*/  FSEL R10, R3, RZ, P0 ;  /* 0x000000ff030a7208 */ /* 0x000fe20000000000 */
[C---:B------:R-:W-:Y:S01]  /*1d4c0*/  FMUL.FTZ R3, R11.reuse, R63 ;  /* 0x0000003f0b037220 */ /* 0x040fe20000410000 */
        /* <DEDUP_REMOVED lines=26> */
[-C--:B------:R-:W-:Y:S01]  /*1d670*/  FFMA.FTZ R193, R35, R63.reuse, -R10 ;  /* 0x0000003f23c17223 */ /* 0x080fe2000001080a */
        /* <DEDUP_REMOVED lines=8> */
[----:B------:R-:W-:Y:S01]  /*1d700*/  FFMA.FTZ R171, R29, R63, -R11 ;  /* 0x0000003f1dab7223 */ /* 0x000fe2000001080b */
[C---:B----4-:R-:W-:Y:S01]  /*1d710*/  FMUL.FTZ R25, R131.reuse, R25 ;  /* 0x0000001983197220 */ /* 0x050fe20000410000 */
[C---:B------:R-:W-:Y:S01]  /*1d720*/  FMUL.FTZ R24, R131.reuse, R24 ;  /* 0x0000001883187220 */ /* 0x040fe20000410000 */
[C---:B---3--:R-:W-:Y:S01]  /*1d730*/  FMUL.FTZ R27, R130.reuse, R27 ;  /* 0x0000001b821b7220 */ /* 0x048fe20000410000 */
[----:B------:R-:W-:Y:S01]  /*1d740*/  FMUL.FTZ R26, R130, R26 ;  /* 0x0000001a821a7220 */ /* 0x000fe20000410000 */
        /* <DEDUP_REMOVED lines=19> */
[C---:B------:R-:W-:Y:S01]  /*1d880*/  FMUL.FTZ R103, R131.reuse, R103 ;  /* 0x0000006783677220 */ /* 0x040fe20000410000 */
[C---:B------:R-:W-:Y:S01]  /*1d890*/  FMUL.FTZ R102, R131.reuse, R102 ;  /* 0x0000006683667220 */ /* 0x040fe20000410000 */
[C---:B------:R-:W-:Y:S01]  /*1d8a0*/  FMUL.FTZ R109, R131.reuse, R101 ;  /* 0x00000065836d7220 */ /* 0x040fe20000410000 */
[----:B------:R-:W-:Y:S01]  /*1d8b0*/  FMUL.FTZ R108, R131, R100 ;  /* 0x00000064836c7220 */ /* 0x000fe20000410000 */
[----:B------:R-:W-:Y:S01]  /*1d8c0*/  FMUL.FTZ R111, R130, R111 ;  /* 0x0000006f826f7220 */ /* 0x000fe20000410000 */
[----:B------:R-:W0:Y:S01]  /*1d8d0*/  MUFU.EX2 R162, R162 ;  /* 0x000000a200a27308 */ /* 0x000e220000000800 */
[----:B-1----:R-:W-:Y:S01]  /*1d8e0*/  FADD.FTZ R10, R161, R10 ;  /* 0x0000000aa10a7221 */ /* 0x002fe20000010000 */
[----:B--2---:R-:W-:Y:S01]  /*1d8f0*/  FADD.FTZ R8, R120, R3 ;  /* 0x0000000378087221 */ /* 0x004fe20000010000 */
[C---:B------:R-:W-:Y:S01]  /*1d900*/  FMUL.FTZ R110, R130.reuse, R110 ;  /* 0x0000006e826e7220 */ /* 0x040fe20000410000 */
[C---:B------:R-:W-:Y:S01]  /*1d910*/  FMUL.FTZ R113, R130.reuse, R105 ;  /* 0x0000006982717220 */ /* 0x040fe20000410000 */
[C---:B------:R-:W-:Y:S01]  /*1d920*/  FMUL.FTZ R112, R130.reuse, R104 ;  /* 0x0000006882707220 */ /* 0x040fe20000410000 */
[C---:B------:R-:W-:Y:S01]  /*1d930*/  FMUL.FTZ R7, R130.reuse, R7 ;  /* 0x0000000782077220 */ /* 0x040fe20000410000 */
[----:B------:R-:W-:Y:S01]  /*1d940*/  FMUL.FTZ R6, R130, R6 ;  /* 0x0000000682067220 */ /* 0x000fe20000410000 */
        /* <DEDUP_REMOVED lines=9> */
[----:B------:R-:W4:Y:S04]  /*1d9e0*/  LDL.64 R58, [R1+0x3c0] ;  /* 0x0003c000013a7983 */ /* 0x000f280000100a00 */
[----:B------:R-:W4:Y:S01]  /*1d9f0*/  LDL.64 R56, [R1+0x3d0] ;  /* 0x0003d00001387983 */ /* 0x000f220000100a00 */
[----:B------:R-:W1:Y:S01]  /*1da00*/  MUFU.EX2 R164, R164 ;  /* 0x000000a400a47308 */ /* 0x000e620000000800 */
[----:B0-----:R-:W-:Y:S01]  /*1da10*/  FADD.FTZ R8, R128, R9 ;  /* 0x0000000980087221 */ /* 0x001fe20000010000 */
[----:B------:R-:W-:Y:S01]  /*1da20*/  FADD.FTZ R3, R162, R3 ;  /* 0x00000003a2037221 */ /* 0x000fe20000010000 */
[----:B------:R-:W4:Y:S04]  /*1da30*/  LDL.64 R44, [R1+0x3e0] ;  /* 0x0003e000012c7983 */ /* 0x000f280000100a00 */
[----:B------:R-:W4:Y:S01]  /*1da40*/  LDL.64 R48, [R1+0x258] ;  /* 0x0002580001307983 */ /* 0x000f220000100a00 */
[----:B------:R-:W0:Y:S08]  /*1da50*/  MUFU.EX2 R167, R167 ;  /* 0x000000a700a77308 */ /* 0x000e300000000800 */
[----:B------:R-:W0:Y:S01]  /*1da60*/  MUFU.EX2 R166, R166 ;  /* 0x000000a600a67308 */ /* 0x000e220000000800 */
[----:B-1----:R-:W-:Y:S01]  /*1da70*/  FADD.FTZ R8, R165, R8 ;  /* 0x00000008a5087221 */ /* 0x002fe20000010000 */
[----:B------:R-:W-:Y:S01]  /*1da80*/  FADD.FTZ R3, R118, R3 ;  /* 0x0000000376037221 */ /* 0x000fe20000010000 */
[----:B------:R-:W4:Y:S04]  /*1da90*/  LDL.64 R52, [R1+0x3f0] ;  /* 0x0003f00001347983 */ /* 0x000f280000100a00 */
[----:B------:R-:W4:Y:S01]  /*1daa0*/  LDL.64 R46, [R1+0x268] ;  /* 0x00026800012e7983 */ /* 0x000f220000100a00 */
[----:B------:R-:W1:Y:S08]  /*1dab0*/  MUFU.EX2 R125, R125 ;  /* 0x0000007d007d7308 */ /* 0x000e700000000800 */
[----:B------:R-:W1:Y:S01]  /*1dac0*/  MUFU.EX2 R126, R126 ;  /* 0x0000007e007e7308 */ /* 0x000e620000000800 */
[----:B------:R-:W-:Y:S01]  /*1dad0*/  FADD.FTZ R8, R127, R8 ;  /* 0x000000087f087221 */ /* 0x000fe20000010000 */
[----:B------:R-:W-:Y:S01]  /*1dae0*/  FADD.FTZ R3, R164, R3 ;  /* 0x00000003a4037221 */ /* 0x000fe20000010000 */
[----:B------:R-:W4:Y:S04]  /*1daf0*/  LDL.64 R50, [R1+0x248] ;  /* 0x0002480001327983 */ /* 0x000f280000100a00 */
[----:B------:R-:W4:Y:S01]  /*1db00*/  LDL.64 R34, [R1+0x278] ;  /* 0x0002780001227983 */ /* 0x000f220000100a00 */
[----:B------:R-:W1:Y:S08]  /*1db10*/  MUFU.EX2 R173, R173 ;  /* 0x000000ad00ad7308 */ /* 0x000e700000000800 */
        /* <DEDUP_REMOVED lines=9> */
[----:B------:R-:W4:Y:S05]  /*1dbb0*/  LDL.64 R32, [R1+0x2d8] ;  /* 0x0002d80001207983 */ /* 0x000f2a0000100a00 */
[----:B------:R-:W1:Y:S01]  /*1dbc0*/  MUFU.EX2 R121, R121 ;  /* 0x0000007900797308 */ /* 0x000e620000000800 */
[----:B------:R-:W-:-:S07]  /*1dbd0*/  FFMA.FTZ R9, R31, R63, -R11 ;  /* 0x0000003f1f097223 */ /* 0x000fce000001080b */
        /* <DEDUP_REMOVED lines=14> */
[----:B------:R-:W4:Y:S04]  /*1dcc0*/  LDL.64 R62, [R1+0x3a0] ;  /* 0x0003a000013e7983 */ /* 0x000f280000100a00 */
[----:B------:R-:W4:Y:S01]  /*1dcd0*/  LDL.64 R30, [R1+0x2e8] ;  /* 0x0002e800011e7983 */ /* 0x000f220000100a00 */
[----:B------:R-:W-:Y:S03]  /*1dce0*/  MUFU.EX2 R168, R168 ;  /* 0x000000a800a87308 */ /* 0x000fe60000000800 */
[----:B------:R-:W4:Y:S04]  /*1dcf0*/  LDL.64 R92, [R1+0x348] ;  /* 0x00034800015c7983 */ /* 0x000f280000100a00 */
[----:B------:R-:W4:Y:S01]  /*1dd00*/  LDL.64 R100, [R1+0x388] ;  /* 0x0003880001647983 */ /* 0x000f220000100a00 */
[----:B------:R-:W1:Y:S01]  /*1dd10*/  MUFU.EX2 R9, R9 ;  /* 0x0000000900097308 */ /* 0x000e620000000800 */
[----:B------:R-:W-:Y:S01]  /*1dd20*/  FADD.FTZ R28, R175, R10 ;  /* 0x0000000aaf1c7221 */ /* 0x000fe20000010000 */
[----:B------:R-:W-:Y:S01]  /*1dd30*/  FADD.FTZ R10, R174, R3 ;  /* 0x00000003ae0a7221 */ /* 0x000fe20000010000 */
[----:B------:R-:W4:Y:S05]  /*1dd40*/  LDL.64 R104, [R1+0x3c8] ;  /* 0x0003c80001687983 */ /* 0x000f2a0000100a00 */
[----:B------:R-:W-:Y:S08]  /*1dd50*/  MUFU.EX2 R170, R170 ;  /* 0x000000aa00aa7308 */ /* 0x000ff00000000800 */
[----:B------:R-:W1:Y:S01]  /*1dd60*/  MUFU.EX2 R171, R171 ;  /* 0x000000ab00ab7308 */ /* 0x000e620000000800 */
[----:B0-----:R-:W-:Y:S01]  /*1dd70*/  FADD.FTZ R28, R169, R28 ;  /* 0x0000001ca91c7221 */ /* 0x001fe20000010000 */
[----:B------:R-:W-:-:S06]  /*1dd80*/  FADD.FTZ R3, R195, R10 ;  /* 0x0000000ac3037221 */ /* 0x000fcc0000010000 */
[----:B------:R-:W0:Y:S08]  /*1dd90*/  MUFU.EX2 R193, R193 ;  /* 0x000000c100c17308 */ /* 0x000e300000000800 */
[----:B------:R-:W0:Y:S01]  /*1dda0*/  MUFU.EX2 R8, R8 ;  /* 0x0000000800087308 */ /* 0x000e220000000800 */
[----:B-1----:R-:W-:Y:S01]  /*1ddb0*/  FADD.FTZ R28, R9, R28 ;  /* 0x0000001c091c7221 */ /* 0x002fe20000010000 */
[----:B------:R-:W-:-:S03]  /*1ddc0*/  FADD.FTZ R3, R168, R3 ;  /* 0x00000003a8037221 */ /* 0x000fc60000010000 */
[----:B------:R-:W-:Y:S01]  /*1ddd0*/  FADD.FTZ R11, R171, R28 ;  /* 0x0000001cab0b7221 */ /* 0x000fe20000010000 */
[----:B------:R-:W-:Y:S01]  /*1dde0*/  FADD.FTZ R10, R170, R3 ;  /* 0x00000003aa0a7221 */ /* 0x000fe20000010000 */
[----:B------:R-:W4:Y:S03]  /*1ddf0*/  LDL.64 R28, [R1+0x2f8] ;  /* 0x0002f800011c7983 */ /* 0x000f260000100a00 */
[----:B0-----:R-:W-:Y:S01]  /*1de00*/  FADD.FTZ R10, R193, R10 ;  /* 0x0000000ac10a7221 */ /* 0x001fe20000010000 */
[----:B------:R-:W-:-:S05]  /*1de10*/  FADD.FTZ R11, R8, R11 ;  /* 0x0000000b080b7221 */ /* 0x000fca0000010000 */
[----:B------:R0:W-:Y:S01]  /*1de20*/  STL.64 [R1+0x1f0], R10 ;  /* 0x0001f00a01007387 */ /* 0x0001e20000100a00 */
[----:B------:R-:W-:Y:S06]  /*1de30*/  BAR.SYNC.DEFER_BLOCKING 0xf, 0x100 ;  /* 0x03c4000000007b1d */ /* 0x000fec0000010000 */
[----:B0-----:R-:W4:Y:S04]  /*1de40*/  LDL.64 R10, [R1+0x350] ;  /* 0x00035000010a7983 */ /* 0x001f280000100a00 */
[----:B------:R-:W4:Y:S04]  /*1de50*/  LD.E.64 R88, desc[UR36][R4.64+0x8] ;  /* 0x0000082404587980 */ /* 0x000f28000c101b00 */
[----:B------:R-:W4:Y:S04]  /*1de60*/  LD.E.64 R4, desc[UR36][R4.64] ;  /* 0x0000002404047980 */ /* 0x000f28000c101b00 */
        /* <DEDUP_REMOVED lines=13> */
[----:B0-----:R-:W4:Y:S04]  /*1df40*/  LDL.64 R24, [R1+0x2c8] ;  /* 0x0002c80001187983 */ /* 0x001f280000100a00 */
[----:B-1----:R-:W4:Y:S04]  /*1df50*/  LDL.64 R26, [R1+0x308] ;  /* 0x00030800011a7983 */ /* 0x002f280000100a00 */
[----:B------:R-:W4:Y:S04]  /*1df60*/  LDL.64 R12, [R1+0x318] ;  /* 0x00031800010c7983 */ /* 0x000f280000100a00 */
[----:B------:R-:W4:Y:S04]  /*1df70*/  LDL.64 R20, [R1+0x328] ;  /* 0x0003280001147983 */ /* 0x000f280000100a00 */
[----:B------:R-:W4:Y:S04]  /*1df80*/  LDL.64 R14, [R1+0x338] ;  /* 0x00033800010e7983 */ /* 0x000f280000100a00 */
[----:B------:R-:W4:Y:S04]  /*1df90*/  LDL.64 R94, [R1+0x358] ;  /* 0x00035800015e7983 */ /* 0x000f280000100a00 */
[----:B------:R-:W4:Y:S04]  /*1dfa0*/  LDL.64 R96, [R1+0x368] ;  /* 0x0003680001607983 */ /* 0x000f280000100a00 */
[----:B------:R-:W4:Y:S04]  /*1dfb0*/  LDL.64 R98, [R1+0x378] ;  /* 0x0003780001627983 */ /* 0x000f280000100a00 */
[----:B--2---:R-:W2:Y:S04]  /*1dfc0*/  LDL.64 R102, [R1+0x398] ;  /* 0x0003980001667983 */ /* 0x004ea80000100a00 */
[----:B------:R-:W2:Y:S04]  /*1dfd0*/  LDL.64 R106, [R1+0x3a8] ;  /* 0x0003a800016a7983 */ /* 0x000ea80000100a00 */
[----:B------:R-:W2:Y:S04]  /*1dfe0*/  LDL.64 R108, [R1+0x3b8] ;  /* 0x0003b800016c7983 */ /* 0x000ea80000100a00 */
[----:B------:R-:W2:Y:S04]  /*1dff0*/  LDL.64 R110, [R1+0x3d8] ;  /* 0x0003d800016e7983 */ /* 0x000ea80000100a00 */
[----:B---3--:R-:W3:Y:S04]  /*1e000*/  LDL.64 R112, [R1+0x3e8] ;  /* 0x0003e80001707983 */ /* 0x008ee80000100a00 */
        /* <DEDUP_REMOVED lines=98> */
[----:B------:R1:W-:Y:S04]  /*1e630*/  STL.64 [R1+0x350], R10 ;  /* 0x0003500a01007387 */ /* 0x0003e80000100a00 */
        /* <DEDUP_REMOVED lines=208> */
[----:B---3--:R-:W-:Y:S01]  /*1f340*/  STL [R1+0x250], R14 ;  /* 0x0002500e01007387 */ /* 0x008fe20000100800 */
[----:B------:R-:W-:Y:S02]  /*1f350*/  F2FP.F16.F32.PACK_AB R173, R123, R173 ;  /* 0x000000ad7bad723e */ /* 0x000fe400000000ff */
[----:B------:R-:W-:Y:S01]  /*1f360*/  F2FP.F16.F32.PACK_AB R174, R174, R122 ;  /* 0x0000007aaeae723e */ /* 0x000fe200000000ff */
[----:B------:R-:W-:Y:S01]  /*1f370*/  STL [R1+0x254], R15 ;  /* 0x0002540f01007387 */ /* 0x000fe20000100800 */
[----:B------:R-:W-:-:S03]  /*1f380*/  F2FP.F16.F32.PACK_AB R175, R175, R121 ;  /* 0x00000079afaf723e */ /* 0x000fc600000000ff */
        /* <DEDUP_REMOVED lines=110> */
[----:B0-----:R-:W4:Y:S04]  /*1fa70*/  LDL.128 R24, [R1+0x210] ;  /* 0x0002100001187983 */ /* 0x001f280000100c00 */
[----:B-1----:R-:W4:Y:S04]  /*1fa80*/  LDL.128 R28, [R1+0x220] ;  /* 0x00022000011c7983 */ /* 0x002f280000100c00 */
[----:B--2---:R-:W2:Y:S04]  /*1fa90*/  LDL.128 R32, [R1+0x230] ;  /* 0x0002300001207983 */ /* 0x004ea80000100c00 */
[----:B---3--:R-:W2:Y:S04]  /*1faa0*/  LDL.128 R36, [R1+0x240] ;  /* 0x0002400001247983 */ /* 0x008ea80000100c00 */
        /* <DEDUP_REMOVED lines=464> */
.L_x_6398:
[----:B------:R-:W-:Y:S05]  /*217b0*/  BSYNC B0 ;  /* 0x0000000000007941 */ /* 0x000fea0003800000 */
.L_x_6397:
[----:B------:R-:W2:Y:S04]  /*217c0*/  LDL.64 R6, [R1+0x48] ;  /* 0x0000480001067983 */ /* 0x000ea80000100a00 */
[----:B------:R-:W3:Y:S01]  /*217d0*/  LDL R4, [R1+0x34] ;  /* 0x0000340001047983 */ /* 0x000ee20000100800 */
[C---:B------:R-:W-:Y:S01]  /*217e0*/  ISETP.GT.AND P0, PT, R0.reuse, UR42, PT ;  /* 0x0000002a00007c0c */ /* 0x040fe2000bf04270 */
[----:B------:R-:W-:Y:S01]  /*217f0*/  VIADD R0, R0, 0xffffffff ;  /* 0xffffffff00007836 */ /* 0x000fe20000000000 */
[----:B--2---:R-:W-:-:S05]  /*21800*/  MOV R6, R6 ;  /* 0x0000000600067202 */ /* 0x004fca0000000f00 */
[----:B-----5:R-:W-:-:S05]  /*21810*/  IMAD R3, R3, 0x8, R6 ;  /* 0x0000000803037824 */ /* 0x020fca00078e0206 */
[----:B---3--:R-:W-:-:S04]  /*21820*/  PRMT R3, R4, 0x654, R3 ;  /* 0x0000065404037816 */ /* 0x008fc80000000003 */
[----:B------:R1:W-:Y:S01]  /*21830*/  SYNCS.ARRIVE.TRANS64.RED.A1T0 RZ, [R3+URZ], RZ ;  /* 0x000000ff03ff79a7 */ /* 0x0003e2000810043f */
[----:B------:R-:W-:Y:S05]  /*21840*/  @P0 BRA `(.L_x_6399) ;  /* 0xffffff8000200947 */ /* 0x000fea000383ffff */
.L_x_6366:
[----:B------:R-:W-:Y:S05]  /*21850*/  WARPSYNC.ALL ;  /* 0x0000000000007948 */ /* 0x000fea0003800000 */
[----:B------:R-:W2:Y:S04]  /*21860*/  LDL R5, [R1+0x1f0] ;  /* 0x0001f00001057983 */ /* 0x000ea80000100800 */
[----:B------:R-:W3:Y:S04]  /*21870*/  LDL R8, [R1+0x1f4] ;  /* 0x0001f40001087983 */ /* 0x000ee80000100800 */
[----:B------:R-:W4:Y:S01]  /*21880*/  LDL.64 R10, [R1+0xb8] ;  /* 0x0000b800010a7983 */ /* 0x000f220000100a00 */
[----:B------:R-:W-:Y:S08]  /*21890*/  BAR.ARV 0x8, 0x100 ;  /* 0x0204000000007b1d */ /* 0x000ff00000002000 */
[----:B------:R-:W-:Y:S06]  /*218a0*/  BAR.SYNC.DEFER_BLOCKING 0xf, 0x100 ;  /* 0x03c4000000007b1d */ /* 0x000fec0000010000 */
[----:B--2---:R-:W2:Y:S02]  /*218b0*/  SHFL.BFLY PT, R0, R5, 0x2, 0x1f ;  /* 0x0c401f0005007f89 */ /* 0x004ea400000e0000 */
[----:B--2---:R-:W-:-:S05]  /*218c0*/  FADD.FTZ R0, R5, R0 ;  /* 0x0000000005007221 */ /* 0x004fca0000010000 */
[----:B01----:R-:W0:Y:S02]  /*218d0*/  SHFL.BFLY PT, R3, R0, 0x1, 0x1f ;  /* 0x0c201f0000037f89 */ /* 0x003e2400000e0000 */
[----:B0-----:R-:W-:-:S05]  /*218e0*/  FADD.FTZ R4, R0, R3 ;  /* 0x0000000300047221 */ /* 0x001fca0000010000 */
        /* <DEDUP_REMOVED lines=15> */
[----:B------:R-:W-:Y:S02]  /*219e0*/  IMAD.MOV.U32 R8, RZ, RZ, -0x800000 ;  /* 0xff800000ff087424 */ /* 0x000fe400078e00ff */
[----:B0-----:R-:W-:Y:S01]  /*219f0*/  @P2 FMUL.FTZ R20, R9, 0.69314718246459960938 ;  /* 0x3f31721809142820 */ /* 0x001fe20000410000 */
[----:B-1----:R-:W-:Y:S01]  /*21a00*/  @P1 FMUL.FTZ R6, R6, 0.69314718246459960938 ;  /* 0x3f31721806061820 */ /* 0x002fe20000410000 */
[----:B------:R-:W-:Y:S01]  /*21a10*/  STL [R1+0x1f4], R12 ;  /* 0x0001f40c01007387 */ /* 0x000fe20000100800 */
[----:B---3--:R-:W-:-:S04]  /*21a20*/  @P2 FMUL.FTZ R7, R7, 0.69314718246459960938 ;  /* 0x3f31721807072820 */ /* 0x008fc80000410000 */
[----:B-----5:R-:W-:-:S05]  /*21a30*/  @P2 FFMA.FTZ R8, R7, R14, R20 ;  /* 0x0000000e07082223 */ /* 0x020fca0000010014 */
[----:B------:R0:W-:Y:S01]  /*21a40*/  STL [R1+0x1f4], R8 ;  /* 0x0001f40801007387 */ /* 0x0001e20000100800 */
[----:B--2---:R-:W-:-:S04]  /*21a50*/  @P1 FMUL.FTZ R5, R5, 0.69314718246459960938 ;  /* 0x3f31721805051820 */ /* 0x004fc80000410000 */
[----:B----4-:R-:W-:Y:S02]  /*21a60*/  @P1 FFMA.FTZ R0, R5, R4, R6 ;  /* 0x0000000405001223 */ /* 0x010fe40000010006 */
[----:B------:R-:W2:Y:S04]  /*21a70*/  LDL R4, [R1+0x1c8] ;  /* 0x0001c80001047983 */ /* 0x000ea80000100800 */
[----:B------:R1:W-:Y:S04]  /*21a80*/  STL [R1+0x1f0], R0 ;  /* 0x0001f00001007387 */ /* 0x0003e80000100800 */
[----:B------:R-:W3:Y:S02]  /*21a90*/  LD.E R3, desc[UR36][R10.64+0x4] ;  /* 0x000004240a037980 */ /* 0x000ee4000c101900 */
[----:B---3--:R-:W-:-:S13]  /*21aa0*/  ISETP.NE.AND P0, PT, R3, RZ, PT ;  /* 0x000000ff0300720c */ /* 0x008fda0003f05270 */
        /* <DEDUP_REMOVED lines=21> */
[----:B0-----:R-:W3:Y:S04]  /*21c00*/  LDL.64 R8, [R1+0x400] ;  /* 0x0004000001087983 */ /* 0x001ee80000100a00 */
[----:B------:R-:W4:Y:S04]  /*21c10*/  LDL.64 R6, [R1+0x408] ;  /* 0x0004080001067983 */ /* 0x000f280000100a00 */
        /* <DEDUP_REMOVED lines=62> */
[----:B------:R-:W-:Y:S01]  /*22000*/  ISETP.NE.AND P0, PT, R134, 0x2, PT ;  /* 0x000000028600780c */ /* 0x000fe20003f05270 */
[-C--:B---3--:R-:W-:Y:S01]  /*22010*/  FMUL.FTZ R9, R9, R3.reuse ;  /* 0x0000000309097220 */ /* 0x088fe20000410000 */
[-C--:B------:R-:W-:Y:S01]  /*22020*/  FMUL.FTZ R8, R8, R3.reuse ;  /* 0x0000000308087220 */ /* 0x080fe20000410000 */
[-C--:B----4-:R-:W-:Y:S01]  /*22030*/  FMUL.FTZ R7, R7, R0.reuse ;  /* 0x0000000007077220 */ /* 0x090fe20000410000 */
[-C--:B------:R-:W-:Y:S01]  /*22040*/  FMUL.FTZ R6, R6, R0.reuse ;  /* 0x0000000006067220 */ /* 0x080fe20000410000 */
[-C--:B-----5:R-:W-:Y:S01]  /*22050*/  FMUL.FTZ R5, R5, R3.reuse ;  /* 0x0000000305057220 */ /* 0x0a0fe20000410000 */
[-C--:B------:R-:W-:Y:S01]  /*22060*/  FMUL.FTZ R4, R4, R3.reuse ;  /* 0x0000000304047220 */ /* 0x080fe20000410000 */
[----:B------:R0:W-:Y:S04]  /*22070*/  STL.64 [R1+0x400], R8 ;  /* 0x0004000801007387 */ /* 0x0001e80000100a00 */
[----:B------:R1:W-:Y:S04]  /*22080*/  STL.64 [R1+0x408], R6 ;  /* 0x0004080601007387 */ /* 0x0003e80000100a00 */
[----:B------:R2:W-:Y:S04]  /*22090*/  STL.64 [R1+0x210], R4 ;  /* 0x0002100401007387 */ /* 0x0005e80000100a00 */
[----:B0-----:R-:W3:Y:S04]  /*220a0*/  LDL.64 R8, [R1+0x3f8] ;  /* 0x0003f80001087983 */ /* 0x001ee80000100a00 */
[----:B-1----:R-:W4:Y:S04]  /*220b0*/  LDL.64 R6, [R1+0x3c8] ;  /* 0x0003c80001067983 */ /* 0x002f280000100a00 */
[----:B--2---:R-:W2:Y:S04]  /*220c0*/  LDL.64 R4, [R1+0x3e8] ;  /* 0x0003e80001047983 */ /* 0x004ea80000100a00 */
[----:B------:R-:W5:Y:S01]  /*220d0*/  @!P0 LDL R133, [R1+0x1cc] ;  /* 0x0001cc0001858983 */ /* 0x000f620000100800 */
[-C--:B------:R-:W-:Y:S01]  /*220e0*/  FMUL.FTZ R15, R15, R0.reuse ;  /* 0x000000000f0f7220 */ /* 0x080fe20000410000 */
[-C--:B------:R-:W-:Y:S01]  /*220f0*/  FMUL.FTZ R14, R14, R0.reuse ;  /* 0x000000000e0e7220 */ /* 0x080fe20000410000 */
[-C--:B------:R-:W-:Y:S01]  /*22100*/  FMUL.FTZ R21, R21, R0.reuse ;  /* 0x0000000015157220 */ /* 0x080fe20000410000 */
[-C--:B------:R-:W-:Y:S01]  /*22110*/  FMUL.FTZ R20, R20, R0.reuse ;  /* 0x0000000014147220 */ /* 0x080fe20000410000 */
[-C--:B------:R-:W-:Y:S01]  /*22120*/  FMUL.FTZ R131, R131, R3.reuse ;  /* 0x0000000383837220 */ /* 0x080fe20000410000 */
[-C--:B------:R-:W-:Y:S01]  /*22130*/  FMUL.FTZ R130, R130, R3.reuse ;  /* 0x0000000382827220 */ /* 0x080fe20000410000 */
[----:B------:R0:W-:Y:S01]  /*22140*/  STL.64 [R1+0x368], R14 ;  /* 0x0003680e01007387 */ /* 0x0001e20000100a00 */
[-C--:B------:R-:W-:Y:S01]  /*22150*/  FMUL.FTZ R129, R129, R3.reuse ;  /* 0x0000000381817220 */ /* 0x080fe20000410000 */
[-C--:B------:R-:W-:Y:S01]  /*22160*/  FMUL.FTZ R128, R128, R3.reuse ;  /* 0x0000000380807220 */ /* 0x080fe20000410000 */
[-C--:B------:R-:W-:Y:S01]  /*22170*/  FMUL.FTZ R127, R127, R3.reuse ;  /* 0x000000037f7f7220 */ /* 0x080fe20000410000 */
[----:B------:R5:W-:Y:S01]  /*22180*/  STL.64 [R1+0x3a8], R20 ;  /* 0x0003a81401007387 */ /* 0x000be20000100a00 */
        /* <DEDUP_REMOVED lines=107> */
[----:B0-----:R-:W-:-:S02]  /*22840*/  VIADD R14, R135, 0x1 ;  /* 0x00000001870e7836 */ /* 0x001fc40000000000 */
[----:B------:R-:W-:Y:S01]  /*22850*/  VIADD R132, R132, 0x1 ;  /* 0x0000000184847836 */ /* 0x000fe20000000000 */
[----:B------:R1:W-:Y:S04]  /*22860*/  STL [R1+0x1c8], R134 ;  /* 0x0001c88601007387 */ /* 0x0003e80000100800 */
        /* <DEDUP_REMOVED lines=17> */
[-C--:B---3--:R-:W-:Y:S01]  /*22980*/  FMUL.FTZ R9, R9, R0.reuse ;  /* 0x0000000009097220 */ /* 0x088fe20000410000 */
[-C--:B------:R-:W-:Y:S01]  /*22990*/  FMUL.FTZ R8, R8, R0.reuse ;  /* 0x0000000008087220 */ /* 0x080fe20000410000 */
[-C--:B----4-:R-:W-:Y:S01]  /*229a0*/  FMUL.FTZ R7, R7, R0.reuse ;  /* 0x0000000007077220 */ /* 0x090fe20000410000 */
[-C--:B------:R-:W-:Y:S01]  /*229b0*/  FMUL.FTZ R6, R6, R0.reuse ;  /* 0x0000000006067220 */ /* 0x080fe20000410000 */
[-C--:B--2---:R-:W-:Y:S01]  /*229c0*/  FMUL.FTZ R5, R5, R0.reuse ;  /* 0x0000000005057220 */ /* 0x084fe20000410000 */
[----:B------:R-:W-:Y:S01]  /*229d0*/  FMUL.FTZ R4, R4, R0 ;  /* 0x0000000004047220 */ /* 0x000fe20000410000 */
[----:B-----5:R-:W-:Y:S01]  /*229e0*/  @!P0 LOP3.LUT R20, R133, 0x1, RZ, 0x3c, !PT ;  /* 0x0000000185148812 */ /* 0x020fe200078e3cff */
        /* <DEDUP_REMOVED lines=43> */
[----:B------:R1:W-:Y:S04]  /*22ca0*/  @!P0 STL [R1+0x1cc], R20 ;  /* 0x0001cc1401008387 */ /* 0x0003e80000100800 */
[----:B------:R1:W-:Y:S04]  /*22cb0*/  STL [R1+0x1d4], R132 ;  /* 0x0001d48401007387 */ /* 0x0003e80000100800 */
[----:B------:R1:W-:Y:S01]  /*22cc0*/  @!P0 STL [R1+0x1c8], RZ ;  /* 0x0001c8ff01008387 */ /* 0x0003e20000100800 */
[----:B------:R-:W-:Y:S01]  /*22cd0*/  IMAD.MOV.U32 R0, RZ, RZ, 0x1 ;  /* 0x00000001ff007424 */ /* 0x000fe200078e00ff */
[----:B------:R-:W-:Y:S06]  /*22ce0*/  BAR.ARV 0xe, 0x100 ;  /* 0x0384000000007b1d */ /* 0x000fec0000002000 */
.L_x_6282:
[----:B------:R-:W2:Y:S08]  /*22cf0*/  S2UR UR21, SR_CgaCtaId ;  /* 0x00000000001579c3 */ /* 0x000eb00000008800 */
[----:B------:R-:W-:Y:S01]  /*22d00*/  BAR.SYNC.DEFER_BLOCKING 0x5, 0x180 ;  /* 0x0146000000007b1d */ /* 0x000fe20000010000 */
[----:B------:R-:W-:Y:S01]  /*22d10*/  PRMT R0, R0, 0x9910, RZ ;  /* 0x0000991000007816 */ /* 0x000fe200000000ff */
[----:B------:R-:W-:-:S03]  /*22d20*/  USHF.R.U32.HI UR8, URZ, 0x10, UR61 ;  /* 0x000000103f087899 */ /* 0x000fc6000801163d */
[----:B------:R-:W-:Y:S01]  /*22d30*/  ISETP.NE.AND P0, PT, R0, RZ, PT ;  /* 0x000000ff0000720c */ /* 0x000fe20003f05270 */
[----:B------:R-:W-:Y:S01]  /*22d40*/  UMOV UR44, 0x400 ;  /* 0x00000400002c7882 */ /* 0x000fe20000000000 */
[----:B------:R-:W-:Y:S01]  /*22d50*/  BSSY B0, `(.L_x_6400) ;  /* 0x00004e9000007945 */ /* 0x000fe20003800000 */
[----:B--2---:R-:W-:-:S09]  /*22d60*/  ULEA UR44, UR21, UR44, 0x18 ;  /* 0x0000002c152c7291 */ /* 0x004fd2000f8ec03f */
[----:B01----:R-:W0:Y:S02]  /*22d70*/  LDS.128 R4, [UR44+0x388d0] ;  /* 0x0388d02cff047984 */ /* 0x003e240008000c00 */
[----:B0-----:R-:W-:Y:S02]  /*22d80*/  R2UR UR5, R5 ;  /* 0x00000000050572ca */ /* 0x001fe400000e0000 */
[----:B------:R-:W-:Y:S02]  /*22d90*/  R2UR UR7, R6 ;  /* 0x00000000060772ca */ /* 0x000fe400000e0000 */
[----:B------:R-:W-:Y:S01]  /*22da0*/  R2UR UR6, R7 ;  /* 0x00000000070672ca */ /* 0x000fe200000e0000 */
[----:B------:R-:W-:Y:S06]  /*22db0*/  BAR.ARV 0x4, 0x180 ;  /* 0x0106000000007b1d */ /* 0x000fec0000002000 */
[----:B------:R-:W-:Y:S08]  /*22dc0*/  @!P0 BRA `(.L_x_6401) ;  /* 0x0000003c00908947 */ /* 0x000ff00003800000 */
[----:B------:R-:W2:Y:S04]  /*22dd0*/  LDL.128 R12, [R1+0x210] ;  /* 0x00021000010c7983 */ /* 0x000ea80000100c00 */
[----:B------:R-:W3:Y:S04]  /*22de0*/  LDL.128 R4, [R1+0x230] ;  /* 0x0002300001047983 */ /* 0x000ee80000100c00 */
[----:B------:R-:W4:Y:S04]  /*22df0*/  LDL.128 R24, [R1+0x220] ;  /* 0x0002200001187983 */ /* 0x000f280000100c00 */
[----:B------:R-:W4:Y:S01]  /*22e00*/  LDL.128 R8, [R1+0x240] ;  /* 0x0002400001087983 */ /* 0x000f220000100c00 */
[C---:B------:R-:W-:Y:S01]  /*22e10*/  IADD3 R35, P1, R16.reuse, 0x20, RZ ;  /* 0x0000002010237810 */ /* 0x040fe20007f3e0ff */
[----:B------:R-:W-:Y:S01]  /*22e20*/  ULDC.64 UR10, c[0x0][0xd00] ;  /* 0x00034000000a7ab9 */ /* 0x000fe20000000a00 */
[C---:B------:R-:W-:Y:S01]  /*22e30*/  LOP3.LUT R37, R16.reuse, 0x380, RZ, 0xc0, !PT ;  /* 0x0000038010257812 */ /* 0x040fe200078ec0ff */
[----:B------:R-:W4:Y:S01]  /*22e40*/  LDL.128 R120, [R1+0x250] ;  /* 0x0002500001787983 */ /* 0x000f220000100c00 */
[----:B------:R-:W-:Y:S01]  /*22e50*/  LOP3.LUT R34, R35, 0x380, RZ, 0xc0, !PT ;  /* 0x0000038023227812 */ /* 0x000fe200078ec0ff */
[----:B------:R-:W-:Y:S01]  /*22e60*/  ULDC.64 UR18, c[0x0][0xd00] ;  /* 0x0003400000127ab9 */ /* 0x000fe20000000a00 */
[C---:B------:R-:W-:Y:S01]  /*22e70*/  IADD3 R33, P0, R16.reuse, 0x40, RZ ;  /* 0x0000004010217810 */ /* 0x040fe20007f1e0ff */
[----:B------:R-:W4:Y:S01]  /*22e80*/  LDL.128 R112, [R1+0x270] ;  /* 0x0002700001707983 */ /* 0x000f220000100c00 */
[----:B------:R-:W-:-:S02]  /*22e90*/  IADD3 R30, P4, R16, 0x60, RZ ;  /* 0x00000060101e7810 */ /* 0x000fc40007f9e0ff */
[----:B------:R-:W-:Y:S01]  /*22ea0*/  IADD3 R28, P3, R16, 0x2000, RZ ;  /* 0x00002000101c7810 */ /* 0x000fe20007f7e0ff */
[----:B------:R-:W4:Y:S01]  /*22eb0*/  LDL.128 R116, [R1+0x260] ;  /* 0x0002600001747983 */ /* 0x000f220000100c00 */
[----:B------:R-:W-:-:S03]  /*22ec0*/  SHF.R.U64 R37, R37, 0x3, RZ ;  /* 0x0000000325257819 */ /* 0x000fc600000012ff */
[----:B------:R-:W4:Y:S01]  /*22ed0*/  LDL.128 R104, [R1+0x290] ;  /* 0x0002900001687983 */ /* 0x000f220000100c00 */
[----:B------:R-:W-:-:S03]  /*22ee0*/  SHF.R.U64 R34, R34, 0x3, RZ ;  /* 0x0000000322227819 */ /* 0x000fc600000012ff */
[----:B------:R-:W4:Y:S01]  /*22ef0*/  LDL.128 R108, [R1+0x280] ;  /* 0x00028000016c7983 */ /* 0x000f220000100c00 */
[----:B------:R-:W-:-:S03]  /*22f00*/  LOP3.LUT R32, R33, 0x380, RZ, 0xc0, !PT ;  /* 0x0000038021207812 */ /* 0x000fc600078ec0ff */
[----:B------:R-:W4:Y:S01]  /*22f10*/  LDL.128 R96, [R1+0x2b0] ;  /* 0x0002b00001607983 */ /* 0x000f220000100c00 */
[----:B------:R-:W-:-:S03]  /*22f20*/  LOP3.LUT R0, R30, 0x380, RZ, 0xc0, !PT ;  /* 0x000003801e007812 */ /* 0x000fc600078ec0ff */
[----:B------:R-:W4:Y:S01]  /*22f30*/  LDL.128 R100, [R1+0x2a0] ;  /* 0x0002a00001647983 */ /* 0x000f220000100c00 */
[----:B------:R-:W-:Y:S01]  /*22f40*/  LOP3.LUT R36, R37, R16, RZ, 0x3c, !PT ;  /* 0x0000001025247212 */ /* 0x000fe200078e3cff */
[--C-:B------:R-:W-:Y:S01]  /*22f50*/  IMAD.MOV.U32 R37, RZ, RZ, R17.reuse ;  /* 0x000000ffff257224 */ /* 0x100fe200078e0011 */
[----:B------:R-:W-:Y:S01]  /*22f60*/  LOP3.LUT R3, R28, 0x380, RZ, 0xc0, !PT ;  /* 0x000003801c037812 */ /* 0x000fe200078ec0ff */
[----:B------:R-:W4:Y:S01]  /*22f70*/  LDL.128 R88, [R1+0x2d0] ;  /* 0x0002d00001587983 */ /* 0x000f220000100c00 */
[----:B------:R-:W-:Y:S01]  /*22f80*/  LOP3.LUT R34, R34, R35, RZ, 0x3c, !PT ;  /* 0x0000002322227212 */ /* 0x000fe200078e3cff */
[----:B------:R-:W-:Y:S01]  /*22f90*/  IMAD.X R35, RZ, RZ, R17, P1 ;  /* 0x000000ffff237224 */ /* 0x000fe200008e0611 */
[----:B------:R-:W-:Y:S01]  /*22fa0*/  SHF.R.U64 R32, R32, 0x3, RZ ;  /* 0x0000000320207819 */ /* 0x000fe200000012ff */
[----:B------:R-:W4:Y:S01]  /*22fb0*/  LDL.128 R92, [R1+0x2c0] ;  /* 0x0002c000015c7983 */ /* 0x000f220000100c00 */
[----:B------:R-:W-:-:S03]  /*22fc0*/  SHF.R.U64 R31, R0, 0x3, RZ ;  /* 0x00000003001f7819 */ /* 0x000fc600000012ff */
[----:B------:R-:W4:Y:S01]  /*22fd0*/  LDL.128 R80, [R1+0x2f0] ;  /* 0x0002f00001507983 */ /* 0x000f220000100c00 */
[----:B------:R-:W-:-:S03]  /*22fe0*/  SHF.R.U64 R3, R3, 0x3, RZ ;  /* 0x0000000303037819 */ /* 0x000fc600000012ff */
[----:B------:R-:W4:Y:S01]  /*22ff0*/  LDL.128 R84, [R1+0x2e0] ;  /* 0x0002e00001547983 */ /* 0x000f220000100c00 */
[----:B------:R-:W-:Y:S01]  /*23000*/  LOP3.LUT R32, R32, R33, RZ, 0x3c, !PT ;  /* 0x0000002120207212 */ /* 0x000fe200078e3cff */
[--C-:B------:R-:W-:Y:S01]  /*23010*/  IMAD.X R33, RZ, RZ, R17.reuse, P0 ;  /* 0x000000ffff217224 */ /* 0x100fe200000e0611 */
[----:B------:R-:W-:Y:S01]  /*23020*/  MOV R36, R36 ;  /* 0x0000002400247202 */ /* 0x000fe20000000f00 */
[----:B------:R-:W4:Y:S01]  /*23030*/  LDL.128 R72, [R1+0x310] ;  /* 0x0003100001487983 */ /* 0x000f220000100c00 */
[----:B------:R-:W-:Y:S01]  /*23040*/  MOV R34, R34 ;  /* 0x0000002200227202 */ /* 0x000fe20000000f00 */
[--C-:B------:R-:W-:Y:S01]  /*23050*/  IMAD.X R29, RZ, RZ, R17.reuse, P3 ;  /* 0x000000ffff1d7224 */ /* 0x100fe200018e0611 */
[----:B------:R-:W-:Y:S01]  /*23060*/  LOP3.LUT R30, R31, R30, RZ, 0x3c, !PT ;  /* 0x0000001e1f1e7212 */ /* 0x000fe200078e3cff */
[----:B------:R-:W-:Y:S01]  /*23070*/  IMAD.X R31, RZ, RZ, R17, P4 ;  /* 0x000000ffff1f7224 */ /* 0x000fe200020e0611 */
[----:B------:R-:W-:Y:S01]  /*23080*/  LOP3.LUT R28, R3, R28, RZ, 0x3c, !PT ;  /* 0x0000001c031c7212 */ /* 0x000fe200078e3cff */
[----:B------:R-:W4:Y:S01]  /*23090*/  LDL.128 R76, [R1+0x300] ;  /* 0x00030000014c7983 */ /* 0x000f220000100c00 */
[----:B------:R-:W-:-:S03]  /*230a0*/  MOV R0, R32 ;  /* 0x0000002000007202 */ /* 0x000fc60000000f00 */
[----:B------:R-:W4:Y:S04]  /*230b0*/  LDL.128 R64, [R1+0x330] ;  /* 0x0003300001407983 */ /* 0x000f280000100c00 */
[----:B------:R-:W4:Y:S04]  /*230c0*/  LDL.128 R68, [R1+0x320] ;  /* 0x0003200001447983 */ /* 0x000f280000100c00 */
[----:B------:R-:W4:Y:S01]  /*230d0*/  LDL.128 R56, [R1+0x350] ;  /* 0x0003500001387983 */ /* 0x000f220000100c00 */
[----:B------:R-:W-:-:S03]  /*230e0*/  MOV R3, R30 ;  /* 0x0000001e00037202 */ /* 0x000fc60000000f00 */
[----:B------:R-:W4:Y:S01]  /*230f0*/  LDL.128 R60, [R1+0x340] ;  /* 0x00034000013c7983 */ /* 0x000f220000100c00 */
[----:B------:R-:W-:-:S03]  /*23100*/  MOV R144, R28 ;  /* 0x0000001c00907202 */ /* 0x000fc60000000f00 */
[----:B------:R-:W4:Y:S04]  /*23110*/  LDL.128 R48, [R1+0x370] ;  /* 0x0003700001307983 */ /* 0x000f280000100c00 */
[----:B------:R-:W4:Y:S04]  /*23120*/  LDL.128 R52, [R1+0x360] ;  /* 0x0003600001347983 */ /* 0x000f280000100c00 */
[----:B------:R-:W4:Y:S04]  /*23130*/  LDL.128 R40, [R1+0x390] ;  /* 0x0003900001287983 */ /* 0x000f280000100c00 */
[----:B------:R-:W4:Y:S01]  /*23140*/  LDL.128 R44, [R1+0x380] ;  /* 0x00038000012c7983 */ /* 0x000f220000100c00 */
[----:B------:R-:W-:Y:S01]  /*23150*/  BAR.SYNC.DEFER_BLOCKING 0x1, 0x100 ;  /* 0x0044000000007b1d */ /* 0x000fe20000010000 */
[----:B------:R-:W-:-:S02]  /*23160*/  IADD3 R143, P6, R16, 0x2020, RZ ;  /* 0x00002020108f7810 */ /* 0x000fc40007fde0ff */
[C---:B------:R-:W-:Y:S02]  /*23170*/  IADD3 R139, P5, R16.reuse, 0x2040, RZ ;  /* 0x00002040108b7810 */ /* 0x040fe40007fbe0ff */
[----:B------:R-:W-:Y:S01]  /*23180*/  IADD3 R141, P2, R16, 0x2060, RZ ;  /* 0x00002060108d7810 */ /* 0x000fe20007f5e0ff */
[----:B------:R-:W-:Y:S01]  /*23190*/  ULDC UR4, c[0x0][0xb88] ;  /* 0x0002e20000047ab9 */ /* 0x000fe20000000800 */
[----:B------:R-:W-:Y:S01]  /*231a0*/  ULDC UR9, c[0x0][0xbd4] ;  /* 0x0002f50000097ab9 */ /* 0x000fe20000000800 */
[----:B------:R-:W4:Y:S01]  /*231b0*/  LDL.128 R28, [R1+0x3c0] ;  /* 0x0003c000011c7983 */ /* 0x000f220000100c00 */
[----:B--2---:R-:W-:Y:S02]  /*231c0*/  F2FP.F16.F32.PACK_AB R12, R13, R12 ;  /* 0x0000000c0d0c723e */ /* 0x004fe400000000ff */
[----:B------:R-:W-:Y:S02]  /*231d0*/  F2FP.F16.F32.PACK_AB R13, R15, R14 ;  /* 0x0000000e0f0d723e */ /* 0x000fe400000000ff */
[----:B---3--:R-:W-:-:S02]  /*231e0*/  F2FP.F16.F32.PACK_AB R4, R5, R4 ;  /* 0x000000040504723e */ /* 0x008fc400000000ff */
[----:B------:R-:W-:Y:S02]  /*231f0*/  F2FP.F16.F32.PACK_AB R5, R7, R6 ;  /* 0x000000060705723e */ /* 0x000fe400000000ff */
[----:B----4-:R-:W-:Y:S02]  /*23200*/  F2FP.F16.F32.PACK_AB R14, R25, R24 ;  /* 0x00000018190e723e */ /* 0x010fe400000000ff */
[----:B------:R-:W-:Y:S02]  /*23210*/  F2FP.F16.F32.PACK_AB R15, R27, R26 ;  /* 0x0000001a1b0f723e */ /* 0x000fe400000000ff */
[----:B------:R-:W-:Y:S01]  /*23220*/  F2FP.F16.F32.PACK_AB R6, R9, R8 ;  /* 0x000000080906723e */ /* 0x000fe200000000ff */
[----:B------:R-:W2:Y:S01]  /*23230*/  LDL.128 R24, [R1+0x3d0] ;  /* 0x0003d00001187983 */ /* 0x000ea20000100c00 */
[----:B------:R-:W-:-:S03]  /*23240*/  F2FP.F16.F32.PACK_AB R7, R11, R10 ;  /* 0x0000000a0b07723e */ /* 0x000fc600000000ff */
[----:B------:R0:W-:Y:S04]  /*23250*/  STSM.16.M88.4 [R36], R12 ;  /* 0x0000000c24007844 */ /* 0x0001e80000000200 */
[----:B------:R1:W-:Y:S04]  /*23260*/  STSM.16.M88.4 [R34], R4 ;  /* 0x0000000422007844 */ /* 0x0003e80000000200 */
[----:B------:R-:W3:Y:S04]  /*23270*/  LDL.128 R8, [R1+0x3f0] ;  /* 0x0003f00001087983 */ /* 0x000ee80000100c00 */
[----:B0-----:R-:W4:Y:S04]  /*23280*/  LDL.128 R36, [R1+0x3a0] ;  /* 0x0003a00001247983 */ /* 0x001f280000100c00 */
[----:B-1----:R-:W4:Y:S04]  /*23290*/  LDL.128 R32, [R1+0x3b0] ;  /* 0x0003b00001207983 */ /* 0x002f280000100c00 */
[----:B------:R-:W4:Y:S04]  /*232a0*/  LDL.128 R4, [R1+0x400] ;  /* 0x0004000001047983 */ /* 0x000f280000100c00 */
[----:B------:R-:W4:Y:S01]  /*232b0*/  LDL.128 R12, [R1+0x3e0] ;  /* 0x0003e000010c7983 */ /* 0x000f220000100c00 */
[----:B------:R-:W-:-:S02]  /*232c0*/  IADD3 R21, P1, R16, 0x4000, RZ ;  /* 0x0000400010157810 */ /* 0x000fc40007f3e0ff */
[----:B------:R-:W-:Y:S02]  /*232d0*/  LOP3.LUT R142, R143, 0x380, RZ, 0xc0, !PT ;  /* 0x000003808f8e7812 */ /* 0x000fe400078ec0ff */
[----:B------:R-:W-:Y:S02]  /*232e0*/  LOP3.LUT R138, R139, 0x380, RZ, 0xc0, !PT ;  /* 0x000003808b8a7812 */ /* 0x000fe400078ec0ff */
[----:B------:R-:W-:Y:S02]  /*232f0*/  LOP3.LUT R140, R141, 0x380, RZ, 0xc0, !PT ;  /* 0x000003808d8c7812 */ /* 0x000fe400078ec0ff */
[----:B------:R-:W-:Y:S02]  /*23300*/  LOP3.LUT R20, R21, 0x380, RZ, 0xc0, !PT ;  /* 0x0000038015147812 */ /* 0x000fe400078ec0ff */
[----:B------:R-:W-:Y:S02]  /*23310*/  SHF.R.U64 R142, R142, 0x3, RZ ;  /* 0x000000038e8e7819 */ /* 0x000fe400000012ff */
[----:B------:R-:W-:-:S02]  /*23320*/  SHF.R.U64 R138, R138, 0x3, RZ ;  /* 0x000000038a8a7819 */ /* 0x000fc400000012ff */
[----:B------:R-:W-:Y:S02]  /*23330*/  SHF.R.U64 R140, R140, 0x3, RZ ;  /* 0x000000038c8c7819 */ /* 0x000fe400000012ff */
[----:B------:R-:W-:Y:S02]  /*23340*/  SHF.R.U64 R20, R20, 0x3, RZ ;  /* 0x0000000314147819 */ /* 0x000fe400000012ff */
[----:B------:R-:W-:Y:S02]  /*23350*/  IADD3 R125, P0, R16, 0x4020, RZ ;  /* 0x00004020107d7810 */ /* 0x000fe40007f1e0ff */
[----:B------:R-:W-:Y:S01]  /*23360*/  LOP3.LUT R142, R142, R143, RZ, 0x3c, !PT ;  /* 0x0000008f8e8e7212 */ /* 0x000fe200078e3cff */
[--C-:B------:R-:W-:Y:S01]  /*23370*/  IMAD.X R143, RZ, RZ, R17.reuse, P6 ;  /* 0x000000ffff8f7224 */ /* 0x100fe200030e0611 */
[----:B------:R-:W-:Y:S02]  /*23380*/  IADD3 R127, P4, R16, 0x4040, RZ ;  /* 0x00004040107f7810 */ /* 0x000fe40007f9e0ff */
[----:B------:R-:W-:Y:S01]  /*23390*/  LOP3.LUT R138, R138, R139, RZ, 0x3c, !PT ;  /* 0x0000008b8a8a7212 */ /* 0x000fe200078e3cff */
[----:B------:R-:W-:Y:S01]  /*233a0*/  IMAD.X R139, RZ, RZ, R17, P5 ;  /* 0x000000ffff8b7224 */ /* 0x000fe200028e0611 */
[----:B------:R-:W-:-:S02]  /*233b0*/  IADD3 R129, P3, R16, 0x4060, RZ ;  /* 0x0000406010817810 */ /* 0x000fc40007f7e0ff */
[----:B------:R-:W-:Y:S01]  /*233c0*/  LOP3.LUT R140, R140, R141, RZ, 0x3c, !PT ;  /* 0x0000008d8c8c7212 */ /* 0x000fe200078e3cff */
[--C-:B------:R-:W-:Y:S01]  /*233d0*/  IMAD.X R141, RZ, RZ, R17.reuse, P2 ;  /* 0x000000ffff8d7224 */ /* 0x100fe200010e0611 */
[----:B------:R-:W-:Y:S02]  /*233e0*/  IADD3 R131, P6, R16, 0x6000, RZ ;  /* 0x0000600010837810 */ /* 0x000fe40007fde0ff */
[----:B------:R-:W-:Y:S01]  /*233f0*/  LOP3.LUT R20, R20, R21, RZ, 0x3c, !PT ;  /* 0x0000001514147212 */ /* 0x000fe200078e3cff */
[----:B------:R-:W-:Y:S01]  /*23400*/  IMAD.X R21, RZ, RZ, R17, P1 ;  /* 0x000000ffff157224 */ /* 0x000fe200008e0611 */
[----:B------:R-:W-:Y:S02]  /*23410*/  LOP3.LUT R124, R125, 0x380, RZ, 0xc0, !PT ;  /* 0x000003807d7c7812 */ /* 0x000fe400078ec0ff */
[----:B------:R-:W-:Y:S02]  /*23420*/  IADD3 R133, P5, R16, 0x6020, RZ ;  /* 0x0000602010857810 */ /* 0x000fe40007fbe0ff */
[----:B------:R-:W-:-:S02]  /*23430*/  LOP3.LUT R126, R127, 0x380, RZ, 0xc0, !PT ;  /* 0x000003807f7e7812 */ /* 0x000fc400078ec0ff */
[C---:B------:R-:W-:Y:S02]  /*23440*/  IADD3 R135, P2, R16.reuse, 0x6040, RZ ;  /* 0x0000604010877810 */ /* 0x040fe40007f5e0ff */
[----:B------:R-:W-:Y:S02]  /*23450*/  LOP3.LUT R128, R129, 0x380, RZ, 0xc0, !PT ;  /* 0x0000038081807812 */ /* 0x000fe400078ec0ff */
[----:B------:R-:W-:Y:S02]  /*23460*/  IADD3 R137, P1, R16, 0x6060, RZ ;  /* 0x0000606010897810 */ /* 0x000fe40007f3e0ff */
[----:B------:R-:W-:Y:S02]  /*23470*/  LOP3.LUT R130, R131, 0x380, RZ, 0xc0, !PT ;  /* 0x0000038083827812 */ /* 0x000fe400078ec0ff */
[----:B------:R-:W-:Y:S02]  /*23480*/  SHF.R.U64 R124, R124, 0x3, RZ ;  /* 0x000000037c7c7819 */ /* 0x000fe400000012ff */
[----:B------:R-:W-:-:S02]  /*23490*/  LOP3.LUT R132, R133, 0x380, RZ, 0xc0, !PT ;  /* 0x0000038085847812 */ /* 0x000fc400078ec0ff */
[----:B------:R-:W-:Y:S02]  /*234a0*/  SHF.R.U64 R126, R126, 0x3, RZ ;  /* 0x000000037e7e7819 */ /* 0x000fe400000012ff */
[----:B------:R-:W-:Y:S02]  /*234b0*/  LOP3.LUT R134, R135, 0x380, RZ, 0xc0, !PT ;  /* 0x0000038087867812 */ /* 0x000fe400078ec0ff */
[----:B------:R-:W-:Y:S02]  /*234c0*/  F2FP.F16.F32.PACK_AB R120, R121, R120 ;  /* 0x000000787978723e */ /* 0x000fe400000000ff */
[----:B------:R-:W-:Y:S02]  /*234d0*/  SHF.R.U64 R128, R128, 0x3, RZ ;  /* 0x0000000380807819 */ /* 0x000fe400000012ff */
[----:B------:R-:W-:Y:S02]  /*234e0*/  LOP3.LUT R136, R137, 0x380, RZ, 0xc0, !PT ;  /* 0x0000038089887812 */ /* 0x000fe400078ec0ff */
[----:B------:R-:W-:-:S02]  /*234f0*/  F2FP.F16.F32.PACK_AB R121, R123, R122 ;  /* 0x0000007a7b79723e */ /* 0x000fc400000000ff */
[----:B------:R-:W-:Y:S02]  /*23500*/  F2FP.F16.F32.PACK_AB R112, R113, R112 ;  /* 0x000000707170723e */ /* 0x000fe400000000ff */
[----:B------:R-:W-:Y:S02]  /*23510*/  SHF.R.U64 R130, R130, 0x3, RZ ;  /* 0x0000000382827819 */ /* 0x000fe400000012ff */
[----:B------:R-:W-:Y:S02]  /*23520*/  F2FP.F16.F32.PACK_AB R122, R117, R116 ;  /* 0x00000074757a723e */ /* 0x000fe400000000ff */
[----:B------:R-:W-:Y:S02]  /*23530*/  F2FP.F16.F32.PACK_AB R123, R119, R118 ;  /* 0x00000076777b723e */ /* 0x000fe400000000ff */
[----:B------:R-:W-:Y:S02]  /*23540*/  F2FP.F16.F32.PACK_AB R113, R115, R114 ;  /* 0x000000727371723e */ /* 0x000fe400000000ff */
[----:B------:R-:W-:-:S02]  /*23550*/  F2FP.F16.F32.PACK_AB R104, R105, R104 ;  /* 0x000000686968723e */ /* 0x000fc400000000ff */
[----:B------:R-:W-:Y:S01]  /*23560*/  LOP3.LUT R124, R124, R125, RZ, 0x3c, !PT ;  /* 0x0000007d7c7c7212 */ /* 0x000fe200078e3cff */
[----:B------:R-:W-:Y:S01]  /*23570*/  IMAD.X R125, RZ, RZ, R17, P0 ;  /* 0x000000ffff7d7224 */ /* 0x000fe200000e0611 */
        /* <DEDUP_REMOVED lines=15> */
[----:B------:R-:W-:Y:S02]  /*23670*/  MOV R142, R142 ;  /* 0x0000008e008e7202 */ /* 0x000fe40000000f00 */
[----:B------:R-:W-:Y:S02]  /*23680*/  F2FP.F16.F32.PACK_AB R98, R93, R92 ;  /* 0x0000005c5d62723e */ /* 0x000fe400000000ff */
[----:B------:R-:W-:Y:S02]  /*23690*/  F2FP.F16.F32.PACK_AB R99, R95, R94 ;  /* 0x0000005e5f63723e */ /* 0x000fe400000000ff */
[----:B------:R-:W-:-:S02]  /*236a0*/  F2FP.F16.F32.PACK_AB R89, R91, R90 ;  /* 0x0000005a5b59723e */ /* 0x000fc400000000ff */
[----:B------:R-:W-:Y:S01]  /*236b0*/  F2FP.F16.F32.PACK_AB R80, R81, R80 ;  /* 0x000000505150723e */ /* 0x000fe200000000ff */
[----:B------:R0:W-:Y:S01]  /*236c0*/  STSM.16.M88.4 [R0], R120 ;  /* 0x0000007800007844 */ /* 0x0001e20000000200 */
[----:B------:R-:W-:Y:S01]  /*236d0*/  LOP3.LUT R130, R130, R131, RZ, 0x3c, !PT ;  /* 0x0000008382827212 */ /* 0x000fe200078e3cff */
[----:B------:R-:W-:Y:S01]  /*236e0*/  IMAD.X R131, RZ, RZ, R17, P6 ;  /* 0x000000ffff837224 */ /* 0x000fe200030e0611 */
        /* <DEDUP_REMOVED lines=8> */
[----:B------:R-:W-:Y:S01]  /*23770*/  MOV R140, R140 ;  /* 0x0000008c008c7202 */ /* 0x000fe20000000f00 */
[----:B------:R-:W-:Y:S01]  /*23780*/  UIMAD.WIDE UR10, UR60, 0x4, UR10 ;  /* 0x000000043c0a78a5 */ /* 0x000fe2000f8e020a */
        /* <DEDUP_REMOVED lines=21> */
[----:B------:R-:W-:Y:S02]  /*238e0*/  MOV R126, R126 ;  /* 0x0000007e007e7202 */ /* 0x000fe40000000f00 */
[----:B------:R-:W-:Y:S02]  /*238f0*/  F2FP.F16.F32.PACK_AB R58, R53, R52 ;  /* 0x00000034353a723e */ /* 0x000fe400000000ff */
[----:B------:R-:W-:Y:S02]  /*23900*/  F2FP.F16.F32.PACK_AB R59, R55, R54 ;  /* 0x00000036373b723e */ /* 0x000fe400000000ff */
[----:B------:R-:W-:Y:S02]  /*23910*/  F2FP.F16.F32.PACK_AB R49, R51, R50 ;  /* 0x000000323331723e */ /* 0x000fe400000000ff */
[----:B------:R-:W-:Y:S01]  /*23920*/  F2FP.F16.F32.PACK_AB R40, R41, R40 ;  /* 0x000000282928723e */ /* 0x000fe200000000ff */
[----:B------:R1:W-:Y:S01]  /*23930*/  STSM.16.M88.4 [R140], R80 ;  /* 0x000000508c007844 */ /* 0x0003e20000000200 */
[----:B------:R-:W-:-:S02]  /*23940*/  MOV R128, R128 ;  /* 0x0000008000807202 */ /* 0x000fc40000000f00 */
[----:B------:R-:W-:Y:S02]  /*23950*/  F2FP.F16.F32.PACK_AB R50, R45, R44 ;  /* 0x0000002c2d32723e */ /* 0x000fe400000000ff */
[----:B------:R-:W-:Y:S02]  /*23960*/  F2FP.F16.F32.PACK_AB R51, R47, R46 ;  /* 0x0000002e2f33723e */ /* 0x000fe400000000ff */
[----:B------:R-:W-:Y:S01]  /*23970*/  F2FP.F16.F32.PACK_AB R41, R43, R42 ;  /* 0x0000002a2b29723e */ /* 0x000fe200000000ff */
[----:B------:R1:W-:Y:S01]  /*23980*/  STSM.16.M88.4 [R20], R72 ;  /* 0x0000004814007844 */ /* 0x0003e20000000200 */
[----:B------:R-:W-:Y:S02]  /*23990*/  MOV R130, R130 ;  /* 0x0000008200827202 */ /* 0x000fe40000000f00 */
[----:B------:R-:W-:Y:S01]  /*239a0*/  MOV R132, R132 ;  /* 0x0000008400847202 */ /* 0x000fe20000000f00 */
[----:B------:R1:W-:Y:S01]  /*239b0*/  STSM.16.M88.4 [R124], R64 ;  /* 0x000000407c007844 */ /* 0x0003e20000000200 */
[----:B------:R-:W-:-:S02]  /*239c0*/  MOV R134, R134 ;  /* 0x0000008600867202 */ /* 0x000fc40000000f00 */
[----:B------:R-:W-:Y:S01]  /*239d0*/  MOV R136, R136 ;  /* 0x0000008800887202 */ /* 0x000fe20000000f00 */
[----:B------:R1:W-:Y:S04]  /*239e0*/  STSM.16.M88.4 [R126], R56 ;  /* 0x000000387e007844 */ /* 0x0003e80000000200 */
[----:B------:R1:W-:Y:S01]  /*239f0*/  STSM.16.M88.4 [R128], R48 ;  /* 0x0000003080007844 */ /* 0x0003e20000000200 */
[----:B------:R-:W-:-:S04]  /*23a00*/  ISETP.NE.U32.AND P0, PT, RZ, UR18, PT ;  /* 0x00000012ff007c0c */ /* 0x000fc8000bf05070 */
[----:B------:R-:W-:Y:S01]  /*23a10*/  ISETP.NE.AND.EX P0, PT, RZ, UR19, PT, P0 ;  /* 0x00000013ff007c0c */ /* 0x000fe2000bf05300 */
[----:B------:R-:W-:Y:S01]  /*23a20*/  IMAD.U32 R76, RZ, RZ, UR4 ;  /* 0x00000004ff4c7e24 */ /* 0x000fe2000f8e00ff */
[----:B--2---:R-:W-:Y:S02]  /*23a30*/  F2FP.F16.F32.PACK_AB R24, R25, R24 ;  /* 0x000000181918723e */ /* 0x004fe400000000ff */
[----:B------:R-:W-:Y:S02]  /*23a40*/  F2FP.F16.F32.PACK_AB R25, R27, R26 ;  /* 0x0000001a1b19723e */ /* 0x000fe400000000ff */
[----:B---3--:R-:W-:Y:S02]  /*23a50*/  F2FP.F16.F32.PACK_AB R8, R9, R8 ;  /* 0x000000080908723e */ /* 0x008fe400000000ff */
[----:B------:R-:W-:Y:S02]  /*23a60*/  F2FP.F16.F32.PACK_AB R9, R11, R10 ;  /* 0x0000000a0b09723e */ /* 0x000fe400000000ff */
[----:B----4-:R-:W-:-:S02]  /*23a70*/  F2FP.F16.F32.PACK_AB R42, R37, R36 ;  /* 0x00000024252a723e */ /* 0x010fc400000000ff */
[----:B------:R-:W-:Y:S02]  /*23a80*/  F2FP.F16.F32.PACK_AB R43, R39, R38 ;  /* 0x00000026272b723e */ /* 0x000fe400000000ff */
[----:B------:R-:W-:Y:S02]  /*23a90*/  F2FP.F16.F32.PACK_AB R32, R33, R32 ;  /* 0x000000202120723e */ /* 0x000fe400000000ff */
[----:B------:R-:W-:Y:S02]  /*23aa0*/  F2FP.F16.F32.PACK_AB R33, R35, R34 ;  /* 0x000000222321723e */ /* 0x000fe400000000ff */
[----:B------:R-:W-:Y:S02]  /*23ab0*/  F2FP.F16.F32.PACK_AB R34, R29, R28 ;  /* 0x0000001c1d22723e */ /* 0x000fe400000000ff */
[----:B------:R-:W-:Y:S02]  /*23ac0*/  F2FP.F16.F32.PACK_AB R35, R31, R30 ;  /* 0x0000001e1f23723e */ /* 0x000fe400000000ff */
[----:B------:R-:W-:Y:S01]  /*23ad0*/  F2FP.F16.F32.PACK_AB R10, R5, R4 ;  /* 0x00000004050a723e */ /* 0x000fe200000000ff */
[----:B------:R-:W-:Y:S01]  /*23ae0*/  IMAD.U32 R4, RZ, RZ, UR10 ;  /* 0x0000000aff047e24 */ /* 0x000fe2000f8e00ff */
[----:B------:R-:W-:Y:S01]  /*23af0*/  F2FP.F16.F32.PACK_AB R26, R13, R12 ;  /* 0x0000000c0d1a723e */ /* 0x000fe200000000ff */
[----:B------:R-:W-:Y:S01]  /*23b00*/  IMAD.U32 R5, RZ, RZ, UR11 ;  /* 0x0000000bff057e24 */ /* 0x000fe2000f8e00ff */
[----:B------:R-:W-:Y:S01]  /*23b10*/  F2FP.F16.F32.PACK_AB R27, R15, R14 ;  /* 0x0000000e0f1b723e */ /* 0x000fe200000000ff */
[----:B------:R-:W-:Y:S01]  /*23b20*/  ULDC.64 UR10, c[0x0][0xd08] ;  /* 0x00034200000a7ab9 */ /* 0x000fe20000000a00 */
[----:B------:R-:W-:Y:S01]  /*23b30*/  F2FP.F16.F32.PACK_AB R11, R7, R6 ;  /* 0x00000006070b723e */ /* 0x000fe200000000ff */
[----:B------:R1:W-:Y:S01]  /*23b40*/  STSM.16.M88.4 [R130], R40 ;  /* 0x0000002882007844 */ /* 0x0003e20000000200 */
[----:B------:R-:W-:-:S03]  /*23b50*/  UISETP.NE.U32.AND UP0, UPT, UR10, URZ, UPT ;  /* 0x0000003f0a00728c */ /* 0x000fc6000bf05070 */
[----:B------:R1:W-:Y:S01]  /*23b60*/  STSM.16.M88.4 [R132], R32 ;  /* 0x0000002084007844 */ /* 0x0003e20000000200 */
[----:B------:R-:W-:-:S03]  /*23b70*/  UISETP.NE.AND.EX UP0, UPT, UR11, URZ, UPT, UP0 ;  /* 0x0000003f0b00728c */ /* 0x000fc6000bf05300 */
[----:B------:R1:W-:Y:S04]  /*23b80*/  STSM.16.M88.4 [R134], R24 ;  /* 0x0000001886007844 */ /* 0x0003e80000000200 */
[----:B------:R1:W-:Y:S01]  /*23b90*/  STSM.16.M88.4 [R136], R8 ;  /* 0x0000000888007844 */ /* 0x0003e20000000200 */
[----:B------:R-:W-:Y:S01]  /*23ba0*/  BAR.SYNC.DEFER_BLOCKING 0x1, 0x100 ;  /* 0x0044000000007b1d */ /* 0x000fe20000010000 */
[----:B------:R-:W-:-:S05]  /*23bb0*/  PLOP3.LUT P1, PT, PT, PT, UP0, 0x80, 0x0 ;  /* 0x000000000000781c */ /* 0x000fca0003f2f008 */
[----:B------:R-:W-:Y:S02]  /*23bc0*/  @UP0 ULDC.64 UR10, c[0x0][0xd08] ;  /* 0x00034200000a0ab9 */ /* 0x000fe40000000a00 */
[----:B------:R-:W-:-:S06]  /*23bd0*/  @UP0 UIMAD.WIDE UR10, UR60, 0x4, UR10 ;  /* 0x000000043c0a08a5 */ /* 0x000fcc000f8e020a */
[----:B------:R-:W-:Y:S02]  /*23be0*/  IMAD.U32 R6, RZ, RZ, UR10 ;  /* 0x0000000aff067e24 */ /* 0x000fe4000f8e00ff */
[----:B------:R-:W-:Y:S01]  /*23bf0*/  IMAD.U32 R7, RZ, RZ, UR11 ;  /* 0x0000000bff077e24 */ /* 0x000fe2000f8e00ff */
[----:B0-----:R1:W5:Y:S04]  /*23c00*/  @P0 LDG.E R0, desc[UR36][R4.64] ;  /* 0x0000002404000981 */ /* 0x001368000c1e1900 */
[----:B------:R1:W5:Y:S01]  /*23c10*/  @P1 LDG.E R76, desc[UR36][R6.64] ;  /* 0x00000024064c1981 */ /* 0x000362000c1e1900 */
[----:B------:R-:W-:Y:S02]  /*23c20*/  UISETP.NE.AND UP0, UPT, UR8, URZ, UPT ;  /* 0x0000003f0800728c */ /* 0x000fe4000bf05270 */
[----:B------:R-:W-:Y:S01]  /*23c30*/  ULOP3.LUT UR61, UR61, 0xff, URZ, 0xc0, !UPT ;  /* 0x000000ff3d3d7892 */ /* 0x000fe2000f8ec03f */
[----:B------:R-:W-:Y:S01]  /*23c40*/  UMOV UR4, URZ ;  /* 0x0000003f00047c82 */ /* 0x000fe20008000000 */
[----:B------:R-:W-:Y:S01]  /*23c50*/  USEL UR23, UR8, UR9, UP0 ;  /* 0x0000000908177287 */ /* 0x000fe20008000000 */
[----:B------:R-:W-:Y:S11]  /*23c60*/  @P1 BRA `(.L_x_6402) ;  /* 0x0000000000101947 */ /* 0x000ff60003800000 */
[----:B------:R-:W-:Y:S05]  /*23c70*/  @!P0 BRA `(.L_x_6402) ;  /* 0x00000000000c8947 */ /* 0x000fea0003800000 */
[----:B-1----:R-:W2:Y:S04]  /*23c80*/  LDG.E R3, desc[UR36][R4.64] ;  /* 0x0000002404037981 */ /* 0x002ea8000c1e1900 */
[----:B-----5:R-:W2:Y:S02]  /*23c90*/  LDG.E R76, desc[UR36][R4.64+0x4] ;  /* 0x00000424044c7981 */ /* 0x020ea4000c1e1900 */
[----:B--2---:R-:W-:-:S07]  /*23ca0*/  IMAD.IADD R76, R76, 0x1, -R3 ;  /* 0x000000014c4c7824 */ /* 0x004fce00078e0a03 */
.L_x_6402:
[----:B-1----:R-:W0:Y:S01]  /*23cb0*/  SHFL.IDX PT, R3, R208, RZ, 0x1f ;  /* 0x00001fffd0037589 */ /* 0x002e2200000e0000 */
[----:B------:R-:W-:Y:S02]  /*23cc0*/  R2UR UR8, R211 ;  /* 0x00000000d30872ca */ /* 0x000fe400000e0000 */
[----:B-----5:R-:W-:-:S11]  /*23cd0*/  @P0 R2UR UR4, R0 ;  /* 0x00000000000402ca */ /* 0x020fd600000e0000 */
[----:B------:R-:W-:Y:S02]  /*23ce0*/  ULOP3.LUT UR8, UR8, 0xffff, URZ, 0xc0, !UPT ;  /* 0x0000ffff08087892 */ /* 0x000fe4000f8ec03f */
[----:B------:R-:W-:Y:S01]  /*23cf0*/  USHF.R.S32.HI UR26, URZ, 0x1f, UR4 ;  /* 0x0000001f3f1a7899 */ /* 0x000fe20008011404 */
[----:B0-----:R-:W-:-:S13]  /*23d00*/  ISETP.NE.AND P0, PT, R3, RZ, PT ;  /* 0x000000ff0300720c */ /* 0x001fda0003f05270 */
[----:B------:R-:W-:Y:S05]  /*23d10*/  @P0 BRA `(.L_x_6403) ;  /* 0x0000000400280947 */ /* 0x000fea0003800000 */
[----:B------:R-:W2:Y:S01]  /*23d20*/  LDL R6, [R1+0x448] ;  /* 0x0004480001067983 */ /* 0x000ea20000100800 */
[----:B------:R-:W0:Y:S03]  /*23d30*/  LDC R11, c[0x0][0xce8] ;  /* 0x00033a00ff0b7b82 */ /* 0x000e260000000800 */
[----:B------:R-:W3:Y:S04]  /*23d40*/  LDL R5, [R1+0x44c] ;  /* 0x00044c0001057983 */ /* 0x000ee80000100800 */
[----:B------:R-:W4:Y:S01]  /*23d50*/  LDL R4, [R1+0x438] ;  /* 0x0004380001047983 */ /* 0x000f220000100800 */
[----:B------:R-:W-:-:S04]  /*23d60*/  IMAD.U32 R3, RZ, RZ, UR59 ;  /* 0x0000003bff037e24 */ /* 0x000fc8000f8e00ff */
[----:B------:R-:W-:Y:S02]  /*23d70*/  IMAD R10, R3, 0x40, R22 ;  /* 0x00000040030a7824 */ /* 0x000fe400078e0216 */
[----:B0-----:R-:W-:Y:S01]  /*23d80*/  IMAD R15, R76, R11, RZ ;  /* 0x0000000b4c0f7224 */ /* 0x001fe200078e02ff */
[----:B------:R-:W-:Y:S01]  /*23d90*/  ISETP.NE.AND P2, PT, R11, 0x1, PT ;  /* 0x000000010b00780c */ /* 0x000fe20003f45270 */
[----:B------:R-:W-:Y:S01]  /*23da0*/  UISETP.GT.AND UP1, UPT, UR23, 0x1, UPT ;  /* 0x000000011700788c */ /* 0x000fe2000bf24270 */
[----:B------:R-:W-:-:S03]  /*23db0*/  UMOV UR22, 0xab8 ;  /* 0x00000ab800167882 */ /* 0x000fc60000000000 */
[----:B------:R-:W-:-:S08]  /*23dc0*/  USEL UR22, UR22, 0xa78, UP1 ;  /* 0x00000a7816167887 */ /* 0x000fd00008800000 */
[----:B------:R-:W0:Y:S01]  /*23dd0*/  @P2 LDC R3, c[0x0][0xcf0] ;  /* 0x00033c00ff032b82 */ /* 0x000e220000000800 */
[----:B------:R-:W-:Y:S01]  /*23de0*/  UISETP.NE.U32.AND UP0, UPT, UR18, URZ, UPT ;  /* 0x0000003f1200728c */ /* 0x000fe2000bf05070 */
[----:B------:R-:W-:-:S03]  /*23df0*/  IMAD.U32 R13, RZ, RZ, UR59 ;  /* 0x0000003bff0d7e24 */ /* 0x000fc6000f8e00ff */
[----:B------:R-:W-:Y:S01]  /*23e00*/  UISETP.NE.AND.EX UP0, UPT, UR19, URZ, UPT, UP0 ;  /* 0x0000003f1300728c */ /* 0x000fe2000bf05300 */
[----:B--2---:R-:W-:-:S05]  /*23e10*/  IMAD.MOV R0, RZ, RZ, -R6 ;  /* 0x000000ffff007224 */ /* 0x004fca00078e0a06 */
[----:B---3--:R-:W-:Y:S02]  /*23e20*/  ISETP.NE.AND P0, PT, R5, R0, PT ;  /* 0x000000000500720c */ /* 0x008fe40003f05270 */
[----:B------:R-:W1:Y:S02]  /*23e30*/  @P2 LDC R0, c[0x0][0xcec] ;  /* 0x00033b00ff002b82 */ /* 0x000e640000000800 */
[----:B------:R-:W-:-:S13]  /*23e40*/  ISETP.GE.OR P1, PT, R10, R15, P0 ;  /* 0x0000000f0a00720c */ /* 0x000fda0000726670 */
[----:B------:R-:W2:Y:S01]  /*23e50*/  @!P1 LDL R9, [R1+0x1f0] ;  /* 0x0001f00001099983 */ /* 0x000ea20000100800 */
[----:B----4-:R-:W-:Y:S01]  /*23e60*/  IMAD R13, R13, 0x40, R4 ;  /* 0x000000400d0d7824 */ /* 0x010fe200078e0204 */
[----:B------:R-:W-:Y:S01]  /*23e70*/  USHF.R.S32.HI UR16, URZ, 0x1f, UR60 ;  /* 0x0000001f3f107899 */ /* 0x000fe2000801143c */
[----:B------:R-:W-:Y:S01]  /*23e80*/  BSSY B1, `(.L_x_6403) ;  /* 0x0000033000017945 */ /* 0x000fe20003800000 */
[----:B------:R-:W-:Y:S01]  /*23e90*/  USEL UR9, UR61, URZ, UP1 ;  /* 0x0000003f3d097287 */ /* 0x000fe20008800000 */
[----:B------:R-:W-:Y:S01]  /*23ea0*/  IMAD.MOV.U32 R7, RZ, RZ, R13 ;  /* 0x000000ffff077224 */ /* 0x000fe200078e000d */
[----:B------:R-:W-:Y:S01]  /*23eb0*/  USEL UR17, UR60, URZ, !UP0 ;  /* 0x0000003f3c117287 */ /* 0x000fe2000c000000 */
[----:B------:R-:W-:Y:S01]  /*23ec0*/  ULDC.64 UR10, c[0x0][UR22+0x220] ;  /* 0x00008800160a7abb */ /* 0x000fe20008000a00 */
[----:B------:R-:W-:Y:S01]  /*23ed0*/  ULDC.64 UR14, c[0x0][UR22+0x228] ;  /* 0x00008a00160e7abb */ /* 0x000fe20008000a00 */
[----:B-1----:R-:W-:Y:S01]  /*23ee0*/  @P2 IMAD.HI.U32 R0, R13, R0, RZ ;  /* 0x000000000d002227 */ /* 0x002fe200078e00ff */
[----:B------:R-:W-:-:S02]  /*23ef0*/  USEL UR20, UR16, URZ, !UP0 ;  /* 0x0000003f10147287 */ /* 0x000fc4000c000000 */
[----:B------:R-:W-:Y:S02]  /*23f00*/  UIMAD.WIDE.U32 UR24, UR14, UR9, URZ ;  /* 0x000000090e1872a5 */ /* 0x000fe4000f8e003f */
[----:B------:R-:W-:Y:S01]  /*23f10*/  UIMAD UR11, UR11, UR17, URZ ;  /* 0x000000110b0b72a4 */ /* 0x000fe2000f8e023f */
[----:B0-----:R-:W-:Y:S01]  /*23f20*/  @P2 SHF.R.U32.HI R7, RZ, R3, R0 ;  /* 0x00000003ff072219 */ /* 0x001fe20000011600 */
[----:B------:R-:W-:Y:S01]  /*23f30*/  ULDC.64 UR12, c[0x0][UR22+0x218] ;  /* 0x00008600160c7abb */ /* 0x000fe20008000a00 */
[----:B------:R-:W-:Y:S01]  /*23f40*/  UIMAD UR9, UR15, UR9, URZ ;  /* 0x000000090f0972a4 */ /* 0x000fe2000f8e023f */
[----:B------:R-:W-:Y:S01]  /*23f50*/  IMAD.U32 R4, RZ, RZ, UR24 ;  /* 0x00000018ff047e24 */ /* 0x000fe2000f8e00ff */
[----:B------:R-:W-:Y:S01]  /*23f60*/  UIMAD.WIDE.U32 UR14, UR10, UR17, URZ ;  /* 0x000000110a0e72a5 */ /* 0x000fe2000f8e003f */
[----:B------:R-:W-:Y:S01]  /*23f70*/  IMAD.MOV R0, RZ, RZ, -R7 ;  /* 0x000000ffff007224 */ /* 0x000fe200078e0a07 */
[----:B------:R-:W-:Y:S01]  /*23f80*/  UIMAD.WIDE.U32 UR16, UR12, UR8, URZ ;  /* 0x000000080c1072a5 */ /* 0x000fe2000f8e003f */
[----:B------:R-:W-:Y:S01]  /*23f90*/  IMAD.U32 R5, RZ, RZ, UR25 ;  /* 0x00000019ff057e24 */ /* 0x000fe2000f8e00ff */
[----:B------:R-:W-:Y:S01]  /*23fa0*/  UIMAD UR12, UR13, UR8, URZ ;  /* 0x000000080d0c72a4 */ /* 0x000fe2000f8e023f */
[----:B------:R-:W-:Y:S01]  /*23fb0*/  IMAD R3, R11, R0, R13 ;  /* 0x000000000b037224 */ /* 0x000fe200078e020d */
[----:B------:R-:W-:-:S02]  /*23fc0*/  UIMAD UR11, UR10, UR20, UR11 ;  /* 0x000000140a0b72a4 */ /* 0x000fc4000f8e020b */
[----:B------:R-:W-:Y:S02]  /*23fd0*/  UIADD3 UR13, UR25, UR9, URZ ;  /* 0x00000009190d7290 */ /* 0x000fe4000fffe03f */
[----:B------:R-:W-:Y:S01]  /*23fe0*/  UIADD3 UR16, UP0, UP2, UR14, UR16, UR4 ;  /* 0x000000100e107290 */ /* 0x000fe2000fa1e004 */
[----:B------:R-:W-:Y:S01]  /*23ff0*/  SHF.R.S32.HI R0, RZ, 0x1f, R3 ;  /* 0x0000001fff007819 */ /* 0x000fe20000011403 */
[----:B------:R-:W-:Y:S02]  /*24000*/  UIADD3 UR12, UR17, UR12, URZ ;  /* 0x0000000c110c7290 */ /* 0x000fe4000fffe03f */
[----:B------:R-:W-:Y:S01]  /*24010*/  UIADD3 UR9, UR15, UR11, URZ ;  /* 0x0000000b0f097290 */ /* 0x000fe2000fffe03f */
[----:B------:R-:W-:Y:S01]  /*24020*/  IMAD.U32 R6, RZ, RZ, UR13 ;  /* 0x0000000dff067e24 */ /* 0x000fe2000f8e00ff */
[----:B------:R-:W-:Y:S01]  /*24030*/  IADD3 R4, P2, P3, R7, UR16, R4 ;  /* 0x0000001007047c10 */ /* 0x000fe2000fb5e004 */
[----:B------:R-:W-:Y:S01]  /*24040*/  ULDC.64 UR10, c[0x0][UR22+0x210] ;  /* 0x00008400160a7abb */ /* 0x000fe20008000a00 */
[----:B------:R-:W-:Y:S01]  /*24050*/  UIADD3.X UR9, UR9, UR12, UR26, UP0, UP2 ;  /* 0x0000000c09097290 */ /* 0x000fe200087e441a */
[----:B------:R-:W-:Y:S01]  /*24060*/  SHF.R.S32.HI R7, RZ, 0x1f, R7 ;  /* 0x0000001fff077819 */ /* 0x000fe20000011407 */
[----:B------:R-:W-:Y:S01]  /*24070*/  IMAD R11, R3, UR11, RZ ;  /* 0x0000000b030b7c24 */ /* 0x000fe2000f8e02ff */
[----:B------:R-:W-:Y:S01]  /*24080*/  ULDC.64 UR12, c[0x0][0xca8] ;  /* 0x00032a00000c7ab9 */ /* 0x000fe20000000a00 */
[----:B------:R-:W-:Y:S01]  /*24090*/  @!UP1 ULDC UR12, c[0x0][0xc50] ;  /* 0x00031400000c9ab9 */ /* 0x000fe20000000800 */
[----:B------:R-:W-:Y:S01]  /*240a0*/  @!UP1 ULDC UR13, c[0x0][0xc54] ;  /* 0x00031500000d9ab9 */ /* 0x000fe20000000800 */
[----:B------:R-:W-:Y:S01]  /*240b0*/  IADD3.X R5, R7, UR9, R6, P2, P3 ;  /* 0x0000000907057c10 */ /* 0x000fe200097e6406 */
[----:B------:R-:W-:-:S02]  /*240c0*/  IMAD R11, R0, UR10, R11 ;  /* 0x0000000a000b7c24 */ /* 0x000fc4000f8e020b */
[----:B------:R-:W-:Y:S02]  /*240d0*/  VIADD R0, R10, 0x8 ;  /* 0x000000080a007836 */ /* 0x000fe40000000000 */
[----:B------:R-:W-:-:S03]  /*240e0*/  IMAD.WIDE.U32 R4, R3, UR10, R4 ;  /* 0x0000000a03047c25 */ /* 0x000fc6000f8e0004 */
[----:B------:R-:W-:Y:S01]  /*240f0*/  ISETP.GE.OR P0, PT, R0, R15, P0 ;  /* 0x0000000f0000720c */ /* 0x000fe20000706670 */
[----:B------:R-:W-:Y:S01]  /*24100*/  IMAD.IADD R3, R5, 0x1, R11 ;  /* 0x0000000105037824 */ /* 0x000fe200078e020b */
[----:B------:R-:W-:-:S04]  /*24110*/  LEA R8, P2, R4, UR12, 0x2 ;  /* 0x0000000c04087c11 */ /* 0x000fc8000f8410ff */
[----:B------:R-:W-:Y:S01]  /*24120*/  LEA.HI.X R3, R4, UR13, R3, 0x2, P2 ;  /* 0x0000000d04037c11 */ /* 0x000fe200090f1403 */
[----:B------:R-:W-:Y:S04]  /*24130*/  SHFL.IDX PT, R6, R8, 0x1, 0x1c1f ;  /* 0x003c1f0008067f89 */ /* 0x000fe800000e0000 */
[----:B------:R-:W-:Y:S04]  /*24140*/  SHFL.IDX PT, R4, R8, RZ, 0x1c1f ;  /* 0x001c1fff08047589 */ /* 0x000fe800000e0000 */
[----:B------:R-:W2:Y:S04]  /*24150*/  SHFL.IDX PT, R5, R3, RZ, 0x1c1f ;  /* 0x001c1fff03057589 */ /* 0x000ea800000e0000 */
[----:B------:R0:W1:Y:S04]  /*24160*/  SHFL.IDX PT, R7, R3, 0x1, 0x1c1f ;  /* 0x003c1f0003077f89 */ /* 0x00006800000e0000 */
[----:B--2---:R0:W-:Y:S01]  /*24170*/  @!P1 ST.E desc[UR36][R4.64], R9 ;  /* 0x0000000904009985 */ /* 0x0041e2000c101924 */
[----:B-1----:R-:W-:Y:S05]  /*24180*/  @P0 BRA `(.L_x_6404) ;  /* 0x0000000000080947 */ /* 0x002fea0003800000 */
[----:B0-----:R-:W2:Y:S04]  /*24190*/  LDL R3, [R1+0x1f4] ;  /* 0x0001f40001037983 */ /* 0x001ea80000100800 */
[----:B--2---:R1:W-:Y:S02]  /*241a0*/  ST.E desc[UR36][R6.64], R3 ;  /* 0x0000000306007985 */ /* 0x0043e4000c101924 */
.L_x_6404:
[----:B------:R-:W-:Y:S05]  /*241b0*/  BSYNC B1 ;  /* 0x0000000000017941 */ /* 0x000fea0003800000 */
.L_x_6403:
[----:B------:R-:W-:Y:S02]  /*241c0*/  UISETP.GT.AND UP1, UPT, UR23, 0x1, UPT ;  /* 0x000000011700788c */ /* 0x000fe4000bf24270 */
[----:B------:R-:W-:-:S04]  /*241d0*/  UISETP.NE.U32.AND UP0, UPT, UR18, URZ, UPT ;  /* 0x0000003f1200728c */ /* 0x000fc8000bf05070 */
[----:B------:R-:W-:Y:S01]  /*241e0*/  PLOP3.LUT P0, PT, PT, PT, UP1, 0x80, 0x0 ;  /* 0x000000000000781c */ /* 0x000fe20003f0f018 */
[----:B------:R-:W-:-:S04]  /*241f0*/  UISETP.NE.AND.EX UP0, UPT, UR19, URZ, UPT, UP0 ;  /* 0x0000003f1300728c */ /* 0x000fc8000bf05300 */
[----:B------:R-:W-:-:S08]  /*24200*/  USEL UR14, UR60, URZ, !UP0 ;  /* 0x0000003f3c0e7287 */ /* 0x000fd0000c000000 */
[----:B------:R-:W-:Y:S05]  /*24210*/  @P0 BRA `(.L_x_6405) ;  /* 0x0000001000240947 */ /* 0x000fea0003800000 */
[----:B-1----:R-:W2:Y:S01]  /*24220*/  LDL.64 R6, [R1+0x440] ;  /* 0x0004400001067983 */ /* 0x002ea20000100a00 */
[----:B0-----:R-:W-:Y:S01]  /*24230*/  IMAD R4, R207, 0x40, R19 ;  /* 0x00000040cf047824 */ /* 0x001fe200078e0213 */
[----:B------:R-:W0:Y:S01]  /*24240*/  LDC R81, c[0x0][0xce8] ;  /* 0x00033a00ff517b82 */ /* 0x000e220000000800 */
[----:B------:R-:W-:Y:S02]  /*24250*/  ULDC.64 UR12, c[0x0][0xba0] ;  /* 0x0002e800000c7ab9 */ /* 0x000fe40000000a00 */
[----:B------:R-:W-:Y:S02]  /*24260*/  UIMAD UR9, UR26, UR12, URZ ;  /* 0x0000000c1a0972a4 */ /* 0x000fe4000f8e023f */
[----:B------:R-:W-:Y:S02]  /*24270*/  UIMAD.WIDE.U32 UR10, UR4, UR12, URZ ;  /* 0x0000000c040a72a5 */ /* 0x000fe4000f8e003f */
[----:B------:R-:W-:-:S03]  /*24280*/  UIMAD UR9, UR4, UR13, UR9 ;  /* 0x0000000d040972a4 */ /* 0x000fc6000f8e0209 */
[----:B------:R-:W-:Y:S01]  /*24290*/  ULDC.64 UR12, c[0x0][0xbe8] ;  /* 0x0002fa00000c7ab9 */ /* 0x000fe20000000a00 */
[----:B------:R-:W-:-:S04]  /*242a0*/  UIADD3 UR11, UR11, UR9, URZ ;  /* 0x000000090b0b7290 */ /* 0x000fc8000fffe03f */
[----:B------:R-:W-:-:S04]  /*242b0*/  UIMAD.WIDE.U32 UR10, UR8, UR12, UR10 ;  /* 0x0000000c080a72a5 */ /* 0x000fc8000f8e000a */
[----:B------:R-:W-:-:S03]  /*242c0*/  UIMAD UR9, UR8, UR13, UR11 ;  /* 0x0000000d080972a4 */ /* 0x000fc6000f8e020b */
[----:B------:R-:W-:Y:S01]  /*242d0*/  ULDC UR11, c[0x0][0xbc8] ;  /* 0x0002f200000b7ab9 */ /* 0x000fe20000000800 */
[----:B------:R-:W-:Y:S01]  /*242e0*/  IMAD.U32 R21, RZ, RZ, UR59 ;  /* 0x0000003bff157e24 */ /* 0x000fe2000f8e00ff */
[----:B------:R-:W-:Y:S01]  /*242f0*/  USHF.R.S32.HI UR4, URZ, 0x1f, UR14 ;  /* 0x0000001f3f047899 */ /* 0x000fe2000801140e */
[----:B------:R-:W-:-:S03]  /*24300*/  ULDC.64 UR12, c[0x0][0xbf0] ;  /* 0x0002fc00000c7ab9 */ /* 0x000fc60000000a00 */
[----:B------:R-:W-:Y:S01]  /*24310*/  UIMAD UR4, UR4, UR12, URZ ;  /* 0x0000000c040472a4 */ /* 0x000fe2000f8e023f */
[----:B------:R-:W-:-:S03]  /*24320*/  UMOV UR8, UR10 ;  /* 0x0000000a00087c82 */ /* 0x000fc60008000000 */
[----:B------:R-:W-:Y:S02]  /*24330*/  UIMAD UR4, UR14, UR13, UR4 ;  /* 0x0000000d0e0472a4 */ /* 0x000fe4000f8e0204 */
[----:B------:R-:W-:-:S04]  /*24340*/  UIMAD.WIDE.U32 UR8, UR14, UR12, UR8 ;  /* 0x0000000c0e0872a5 */ /* 0x000fc8000f8e0008 */
[----:B------:R-:W-:Y:S01]  /*24350*/  UIADD3 UR4, UR9, UR4, URZ ;  /* 0x0000000409047290 */ /* 0x000fe2000fffe03f */
[----:B------:R-:W-:Y:S01]  /*24360*/  BSSY B1, `(.L_x_6406) ;  /* 0x00000ce000017945 */ /* 0x000fe20003800000 */
[----:B------:R-:W-:Y:S02]  /*24370*/  SHF.R.S32.HI R84, RZ, 0x1f, R209 ;  /* 0x0000001fff547819 */ /* 0x000fe400000114d1 */
[----:B------:R-:W-:Y:S02]  /*24380*/  SHF.R.S32.HI R85, RZ, 0x1f, R210 ;  /* 0x0000001fff557819 */ /* 0x000fe400000114d2 */
[----:B------:R-:W-:Y:S02]  /*24390*/  SHF.R.S32.HI R86, RZ, 0x1f, R152 ;  /* 0x0000001fff567819 */ /* 0x000fe40000011498 */
[----:B------:R-:W-:Y:S02]  /*243a0*/  SHF.R.S32.HI R87, RZ, 0x1f, R153 ;  /* 0x0000001fff577819 */ /* 0x000fe40000011499 */
[----:B------:R-:W-:-:S02]  /*243b0*/  SHF.R.S32.HI R88, RZ, 0x1f, R154 ;  /* 0x0000001fff587819 */ /* 0x000fc4000001149a */
[----:B------:R-:W-:Y:S02]  /*243c0*/  SHF.R.S32.HI R89, RZ, 0x1f, R155 ;  /* 0x0000001fff597819 */ /* 0x000fe4000001149b */
[----:B------:R-:W-:Y:S01]  /*243d0*/  SHF.R.S32.HI R90, RZ, 0x1f, R156 ;  /* 0x0000001fff5a7819 */ /* 0x000fe2000001149c */
[----:B--2---:R-:W-:-:S03]  /*243e0*/  IMAD.WIDE R4, R4, 0x2, R6 ;  /* 0x0000000204047825 */ /* 0x004fc600078e0206 */
[C---:B------:R-:W-:Y:S02]  /*243f0*/  IADD3 R41, P2, R4.reuse, 0x7000, RZ ;  /* 0x0000700004297810 */ /* 0x040fe40007f5e0ff */
[----:B------:R-:W-:Y:S02]  /*24400*/  IADD3 R9, P3, R4, 0x1000, RZ ;  /* 0x0000100004097810 */ /* 0x000fe40007f7e0ff */
[----:B------:R-:W-:Y:S02]  /*24410*/  LOP3.LUT R40, R41, 0x380, RZ, 0xc0, !PT ;  /* 0x0000038029287812 */ /* 0x000fe400078ec0ff */
[----:B------:R-:W-:Y:S02]  /*24420*/  LOP3.LUT R8, R9, 0x380, RZ, 0xc0, !PT ;  /* 0x0000038009087812 */ /* 0x000fe400078ec0ff */
[----:B------:R-:W-:Y:S02]  /*24430*/  SHF.R.U64 R40, R40, 0x3, RZ ;  /* 0x0000000328287819 */ /* 0x000fe400000012ff */
[----:B------:R-:W-:-:S02]  /*24440*/  SHF.R.U64 R8, R8, 0x3, RZ ;  /* 0x0000000308087819 */ /* 0x000fc400000012ff */
[----:B------:R-:W-:Y:S01]  /*24450*/  LOP3.LUT R40, R40, R41, RZ, 0x3c, !PT ;  /* 0x0000002928287212 */ /* 0x000fe200078e3cff */
[----:B------:R-:W-:Y:S01]  /*24460*/  IMAD.X R41, RZ, RZ, R5, P2 ;  /* 0x000000ffff297224 */ /* 0x000fe200010e0605 */
[C---:B------:R-:W-:Y:S02]  /*24470*/  IADD3 R69, P2, R4.reuse, 0xe000, RZ ;  /* 0x0000e00004457810 */ /* 0x040fe40007f5e0ff */
[C---:B------:R-:W-:Y:S02]  /*24480*/  IADD3 R37, P1, R4.reuse, 0x6000, RZ ;  /* 0x0000600004257810 */ /* 0x040fe40007f3e0ff */
[----:B------:R-:W-:Y:S01]  /*24490*/  LOP3.LUT R68, R69, 0x380, RZ, 0xc0, !PT ;  /* 0x0000038045447812 */ /* 0x000fe200078ec0ff */
[----:B------:R-:W5:Y:S01]  /*244a0*/  LD.E.128 R40, desc[UR36][R40.64] ;  /* 0x0000002428287980 */ /* 0x000f62000c101d00 */
[----:B------:R-:W-:Y:S02]  /*244b0*/  IADD3 R33, P0, R4, 0x5000, RZ ;  /* 0x0000500004217810 */ /* 0x000fe40007f1e0ff */
[----:B------:R-:W-:-:S02]  /*244c0*/  SHF.R.U64 R68, R68, 0x3, RZ ;  /* 0x0000000344447819 */ /* 0x000fc400000012ff */
[----:B------:R-:W-:Y:S01]  /*244d0*/  LOP3.LUT R8, R8, R9, RZ, 0x3c, !PT ;  /* 0x0000000908087212 */ /* 0x000fe200078e3cff */
[--C-:B------:R-:W-:Y:S01]  /*244e0*/  IMAD.X R9, RZ, RZ, R5.reuse, P3 ;  /* 0x000000ffff097224 */ /* 0x100fe200018e0605 */
[----:B------:R-:W-:Y:S02]  /*244f0*/  LOP3.LUT R36, R37, 0x380, RZ, 0xc0, !PT ;  /* 0x0000038025247812 */ /* 0x000fe400078ec0ff */
[----:B------:R-:W-:Y:S01]  /*24500*/  LOP3.LUT R68, R68, R69, RZ, 0x3c, !PT ;  /* 0x0000004544447212 */ /* 0x000fe200078e3cff */
[----:B------:R-:W-:Y:S01]  /*24510*/  IMAD.X R69, RZ, RZ, R5, P2 ;  /* 0x000000ffff457224 */ /* 0x000fe200010e0605 */
[----:B------:R-:W-:Y:S01]  /*24520*/  LOP3.LUT R32, R33, 0x380, RZ, 0xc0, !PT ;  /* 0x0000038021207812 */ /* 0x000fe200078ec0ff */
[----:B------:R-:W5:Y:S01]  /*24530*/  LD.E.128 R8, desc[UR36][R8.64] ;  /* 0x0000002408087980 */ /* 0x000f62000c101d00 */
[----:B------:R-:W-:Y:S02]  /*24540*/  IADD3 R45, P3, R4, 0x8000, RZ ;  /* 0x00008000042d7810 */ /* 0x000fe40007f7e0ff */
[----:B0-----:R-:W-:Y:S01]  /*24550*/  ISETP.NE.AND P2, PT, R81, 0x1, PT ;  /* 0x000000015100780c */ /* 0x001fe20003f45270 */
[----:B------:R-:W5:Y:S01]  /*24560*/  LD.E.128 R68, desc[UR36][R68.64] ;  /* 0x0000002444447980 */ /* 0x000f62000c101d00 */
[----:B------:R-:W-:-:S02]  /*24570*/  SHF.R.U64 R36, R36, 0x3, RZ ;  /* 0x0000000324247819 */ /* 0x000fc400000012ff */
[----:B------:R-:W-:Y:S02]  /*24580*/  SHF.R.U64 R32, R32, 0x3, RZ ;  /* 0x0000000320207819 */ /* 0x000fe400000012ff */
[----:B------:R-:W-:Y:S02]  /*24590*/  LOP3.LUT R44, R45, 0x380, RZ, 0xc0, !PT ;  /* 0x000003802d2c7812 */ /* 0x000fe400078ec0ff */
[----:B------:R-:W-:Y:S01]  /*245a0*/  LOP3.LUT R36, R36, R37, RZ, 0x3c, !PT ;  /* 0x0000002524247212 */ /* 0x000fe200078e3cff */
[--C-:B------:R-:W-:Y:S01]  /*245b0*/  IMAD.X R37, RZ, RZ, R5.reuse, P1 ;  /* 0x000000ffff257224 */ /* 0x100fe200008e0605 */
[----:B------:R-:W-:Y:S01]  /*245c0*/  LOP3.LUT R32, R32, R33, RZ, 0x3c, !PT ;  /* 0x0000002120207212 */ /* 0x000fe200078e3cff */
[----:B------:R-:W-:Y:S01]  /*245d0*/  IMAD.X R33, RZ, RZ, R5, P0 ;  /* 0x000000ffff217224 */ /* 0x000fe200000e0605 */
[----:B------:R-:W-:Y:S01]  /*245e0*/  SHF.R.U64 R44, R44, 0x3, RZ ;  /* 0x000000032c2c7819 */ /* 0x000fe200000012ff */
[----:B------:R-:W0:Y:S01]  /*245f0*/  @P2 LDC R77, c[0x0][0xcec] ;  /* 0x00033b00ff4d2b82 */ /* 0x000e220000000800 */
[C---:B------:R-:W-:Y:S01]  /*24600*/  IADD3 R65, P1, R4.reuse, 0xd000, RZ ;  /* 0x0000d00004417810 */ /* 0x040fe20007f3e0ff */
[----:B------:R-:W5:Y:S01]  /*24610*/  LD.E.128 R36, desc[UR36][R36.64] ;  /* 0x0000002424247980 */ /* 0x000f62000c101d00 */
[----:B------:R-:W-:-:S02]  /*24620*/  IADD3 R61, P0, R4, 0xc000, RZ ;  /* 0x0000c000043d7810 */ /* 0x000fc40007f1e0ff */
[----:B------:R-:W-:Y:S01]  /*24630*/  LOP3.LUT R44, R44, R45, RZ, 0x3c, !PT ;  /* 0x0000002d2c2c7212 */ /* 0x000fe200078e3cff */
[--C-:B------:R-:W-:Y:S01]  /*24640*/  IMAD.X R45, RZ, RZ, R5.reuse, P3 ;  /* 0x000000ffff2d7224 */ /* 0x100fe200018e0605 */
[----:B------:R-:W-:Y:S01]  /*24650*/  LOP3.LUT R64, R65, 0x380, RZ, 0xc0, !PT ;  /* 0x0000038041407812 */ /* 0x000fe200078ec0ff */
[----:B------:R-:W1:Y:S01]  /*24660*/  @P2 LDC R79, c[0x0][0xcf0] ;  /* 0x00033c00ff4f2b82 */ /* 0x000e620000000800 */
[----:B------:R-:W-:Y:S01]  /*24670*/  LOP3.LUT R60, R61, 0x380, RZ, 0xc0, !PT ;  /* 0x000003803d3c7812 */ /* 0x000fe200078ec0ff */
[----:B------:R-:W5:Y:S01]  /*24680*/  LD.E.128 R32, desc[UR36][R32.64] ;  /* 0x0000002420207980 */ /* 0x000f62000c101d00 */
[----:B------:R-:W-:Y:S02]  /*24690*/  IADD3 R3, P3, R4, 0xf000, RZ ;  /* 0x0000f00004037810 */ /* 0x000fe40007f7e0ff */
[----:B------:R-:W-:Y:S01]  /*246a0*/  SHF.R.U64 R64, R64, 0x3, RZ ;  /* 0x0000000340407819 */ /* 0x000fe200000012ff */
[----:B------:R-:W5:Y:S01]  /*246b0*/  LD.E.128 R44, desc[UR36][R44.64] ;  /* 0x000000242c2c7980 */ /* 0x000f62000c101d00 */
[----:B------:R-:W-:Y:S01]  /*246c0*/  SHF.R.U64 R60, R60, 0x3, RZ ;  /* 0x000000033c3c7819 */ /* 0x000fe200000012ff */
[----:B------:R-:W-:Y:S01]  /*246d0*/  IMAD.X R73, RZ, RZ, R5, P3 ;  /* 0x000000ffff497224 */ /* 0x000fe200018e0605 */
[----:B------:R-:W-:-:S02]  /*246e0*/  LOP3.LUT R0, R3, 0x380, RZ, 0xc0, !PT ;  /* 0x0000038003007812 */ /* 0x000fc400078ec0ff */
[----:B------:R-:W-:Y:S01]  /*246f0*/  LOP3.LUT R64, R64, R65, RZ, 0x3c, !PT ;  /* 0x0000004140407212 */ /* 0x000fe200078e3cff */
[--C-:B------:R-:W-:Y:S01]  /*24700*/  IMAD.X R65, RZ, RZ, R5.reuse, P1 ;  /* 0x000000ffff417224 */ /* 0x100fe200008e0605 */
[----:B------:R-:W-:Y:S01]  /*24710*/  LOP3.LUT R60, R60, R61, RZ, 0x3c, !PT ;  /* 0x0000003d3c3c7212 */ /* 0x000fe200078e3cff */
[----:B------:R-:W-:Y:S01]  /*24720*/  IMAD.X R61, RZ, RZ, R5, P0 ;  /* 0x000000ffff3d7224 */ /* 0x000fe200000e0605 */
[----:B------:R-:W-:Y:S02]  /*24730*/  SHF.R.U64 R0, R0, 0x3, RZ ;  /* 0x0000000300007819 */ /* 0x000fe400000012ff */
[C---:B------:R-:W-:Y:S01]  /*24740*/  IADD3 R13, P4, R4.reuse, 0x2000, RZ ;  /* 0x00002000040d7810 */ /* 0x040fe20007f9e0ff */
[----:B------:R-:W5:Y:S01]  /*24750*/  LD.E.128 R64, desc[UR36][R64.64] ;  /* 0x0000002440407980 */ /* 0x000f62000c101d00 */
[C---:B------:R-:W-:Y:S02]  /*24760*/  IADD3 R25, P5, R4.reuse, 0x3000, RZ ;  /* 0x0000300004197810 */ /* 0x040fe40007fbe0ff */
[----:B------:R-:W-:Y:S01]  /*24770*/  IADD3 R29, P6, R4, 0x4000, RZ ;  /* 0x00004000041d7810 */ /* 0x000fe20007fde0ff */
[----:B------:R-:W5:Y:S01]  /*24780*/  LD.E.128 R60, desc[UR36][R60.64] ;  /* 0x000000243c3c7980 */ /* 0x000f62000c101d00 */
[----:B------:R-:W-:-:S02]  /*24790*/  ISETP.GE.AND P1, PT, R19, UR11, PT ;  /* 0x0000000b13007c0c */ /* 0x000fc4000bf26270 */
[----:B------:R-:W-:Y:S02]  /*247a0*/  ISETP.GE.AND P0, PT, R156, UR11, PT ;  /* 0x0000000b9c007c0c */ /* 0x000fe4000bf06270 */
[----:B------:R-:W-:Y:S01]  /*247b0*/  LOP3.LUT R72, R0, R3, RZ, 0x3c, !PT ;  /* 0x0000000300487212 */ /* 0x000fe200078e3cff */
[----:B------:R-:W-:Y:S01]  /*247c0*/  IMAD R0, R157, 0x20, R207 ;  /* 0x000000209d007824 */ /* 0x000fe200078e02cf */
[----:B------:R-:W-:Y:S02]  /*247d0*/  LOP3.LUT R12, R13, 0x380, RZ, 0xc0, !PT ;  /* 0x000003800d0c7812 */ /* 0x000fe400078ec0ff */
[----:B------:R-:W-:Y:S02]  /*247e0*/  LOP3.LUT R24, R25, 0x380, RZ, 0xc0, !PT ;  /* 0x0000038019187812 */ /* 0x000fe400078ec0ff */
[----:B------:R-:W-:Y:S02]  /*247f0*/  LOP3.LUT R28, R29, 0x380, RZ, 0xc0, !PT ;  /* 0x000003801d1c7812 */ /* 0x000fe400078ec0ff */
[----:B------:R-:W-:Y:S01]  /*24800*/  SEL R3, RZ, 0x1, P1 ;  /* 0x00000001ff037807 */ /* 0x000fe20000800000 */
[----:B------:R-:W5:Y:S01]  /*24810*/  LD.E.128 R72, desc[UR36][R72.64] ;  /* 0x0000002448487980 */ /* 0x000f62000c101d00 */
[----:B------:R-:W-:-:S02]  /*24820*/  SEL R20, RZ, 0xffffffff, P0 ;  /* 0xffffffffff147807 */ /* 0x000fc40000000000 */
[----:B------:R-:W-:Y:S01]  /*24830*/  ISETP.GE.AND P1, PT, R155, UR11, PT ;  /* 0x0000000b9b007c0c */ /* 0x000fe2000bf26270 */
[----:B------:R-:W-:Y:S01]  /*24840*/  IMAD R82, R21, 0x40, R0 ;  /* 0x0000004015527824 */ /* 0x000fe200078e0200 */
[----:B------:R-:W-:Y:S02]  /*24850*/  SHF.R.U64 R12, R12, 0x3, RZ ;  /* 0x000000030c0c7819 */ /* 0x000fe400000012ff */
[----:B------:R-:W-:Y:S02]  /*24860*/  SHF.R.U64 R24, R24, 0x3, RZ ;  /* 0x0000000318187819 */ /* 0x000fe400000012ff */
[----:B------:R-:W-:Y:S01]  /*24870*/  SHF.R.U64 R28, R28, 0x3, RZ ;  /* 0x000000031c1c7819 */ /* 0x000fe200000012ff */
[----:B------:R-:W-:Y:S01]  /*24880*/  IMAD.SHL.U32 R20, R20, 0x2, RZ ;  /* 0x0000000214147824 */ /* 0x000fe200078e00ff */
[----:B------:R-:W-:Y:S02]  /*24890*/  ISETP.GE.AND P0, PT, R154, UR11, PT ;  /* 0x0000000b9a007c0c */ /* 0x000fe4000bf06270 */
[----:B------:R-:W-:-:S02]  /*248a0*/  SEL R0, RZ, 0xffffffff, P1 ;  /* 0xffffffffff007807 */ /* 0x000fc40000800000 */
[----:B------:R-:W-:Y:S01]  /*248b0*/  LOP3.LUT R12, R12, R13, RZ, 0x3c, !PT ;  /* 0x0000000d0c0c7212 */ /* 0x000fe200078e3cff */
[--C-:B------:R-:W-:Y:S01]  /*248c0*/  IMAD.X R13, RZ, RZ, R5.reuse, P4 ;  /* 0x000000ffff0d7224 */ /* 0x100fe200020e0605 */
[----:B------:R-:W-:Y:S01]  /*248d0*/  LOP3.LUT R24, R24, R25, RZ, 0x3c, !PT ;  /* 0x0000001918187212 */ /* 0x000fe200078e3cff */
[--C-:B------:R-:W-:Y:S01]  /*248e0*/  IMAD.X R25, RZ, RZ, R5.reuse, P5 ;  /* 0x000000ffff197224 */ /* 0x100fe200028e0605 */
[----:B------:R-:W-:Y:S01]  /*248f0*/  LOP3.LUT R28, R28, R29, RZ, 0x3c, !PT ;  /* 0x0000001d1c1c7212 */ /* 0x000fe200078e3cff */
[----:B------:R-:W-:Y:S01]  /*24900*/  IMAD.X R29, RZ, RZ, R5, P6 ;  /* 0x000000ffff1d7224 */ /* 0x000fe200030e0605 */
[----:B------:R-:W-:Y:S01]  /*24910*/  SEL R21, RZ, 0xffffffff, P0 ;  /* 0xffffffffff157807 */ /* 0x000fe20000000000 */
[----:B------:R-:W-:Y:S01]  /*24920*/  IMAD.SHL.U32 R83, R0, 0x4, RZ ;  /* 0x0000000400537824 */ /* 0x000fe200078e00ff */
[----:B------:R-:W-:Y:S01]  /*24930*/  IADD3 R49, P4, R4, 0x9000, RZ ;  /* 0x0000900004317810 */ /* 0x000fe20007f9e0ff */
[----:B0-----:R-:W-:Y:S01]  /*24940*/  @P2 IMAD.HI.U32 R0, R82, R77, RZ ;  /* 0x0000004d52002227 */ /* 0x001fe200078e00ff */
[C---:B------:R-:W-:Y:S01]  /*24950*/  IADD3 R53, P5, R4.reuse, 0xa000, RZ ;  /* 0x0000a00004357810 */ /* 0x040fe20007fbe0ff */
[----:B------:R-:W5:Y:S01]  /*24960*/  LD.E.128 R12, desc[UR36][R12.64] ;  /* 0x000000240c0c7980 */ /* 0x000f62000c101d00 */
[----:B------:R-:W-:-:S02]  /*24970*/  IADD3 R57, P6, R4, 0xb000, RZ ;  /* 0x0000b00004397810 */ /* 0x000fc40007fde0ff */
[----:B------:R-:W-:Y:S01]  /*24980*/  LOP3.LUT R20, R20, 0x2, R3, 0xe2, !PT ;  /* 0x0000000214147812 */ /* 0x000fe200078ee203 */
[----:B------:R-:W-:Y:S01]  /*24990*/  IMAD.SHL.U32 R78, R21, 0x8, RZ ;  /* 0x00000008154e7824 */ /* 0x000fe200078e00ff */
[----:B------:R-:W-:Y:S01]  /*249a0*/  LOP3.LUT R48, R49, 0x380, RZ, 0xc0, !PT ;  /* 0x0000038031307812 */ /* 0x000fe200078ec0ff */
[----:B------:R-:W-:Y:S01]  /*249b0*/  IMAD.MOV.U32 R3, RZ, RZ, R82 ;  /* 0x000000ffff037224 */ /* 0x000fe200078e0052 */
[----:B------:R-:W-:Y:S01]  /*249c0*/  LOP3.LUT R52, R53, 0x380, RZ, 0xc0, !PT ;  /* 0x0000038035347812 */ /* 0x000fe200078ec0ff */
[----:B------:R-:W5:Y:S01]  /*249d0*/  LD.E.128 R24, desc[UR36][R24.64] ;  /* 0x0000002418187980 */ /* 0x000f62000c101d00 */
[----:B------:R-:W-:Y:S02]  /*249e0*/  LOP3.LUT R56, R57, 0x380, RZ, 0xc0, !PT ;  /* 0x0000038039387812 */ /* 0x000fe400078ec0ff */
[----:B------:R-:W-:Y:S01]  /*249f0*/  LOP3.LUT R7, R4, 0x380, RZ, 0xc0, !PT ;  /* 0x0000038004077812 */ /* 0x000fe200078ec0ff */
[----:B------:R-:W5:Y:S01]  /*24a00*/  LD.E.128 R28, desc[UR36][R28.64] ;  /* 0x000000241c1c7980 */ /* 0x000f62000c101d00 */
[----:B------:R-:W-:-:S02]  /*24a10*/  LOP3.LUT R77, R83, 0x4, R20, 0xe2, !PT ;  /* 0x00000004534d7812 */ /* 0x000fc400078ee214 */
[----:B-1----:R-:W-:Y:S02]  /*24a20*/  @P2 SHF.R.U32.HI R3, RZ, R79, R0 ;  /* 0x0000004fff032219 */ /* 0x002fe40000011600 */
[----:B------:R-:W-:Y:S02]  /*24a30*/  SHF.R.U64 R48, R48, 0x3, RZ ;  /* 0x0000000330307819 */ /* 0x000fe400000012ff */
[----:B------:R-:W-:Y:S02]  /*24a40*/  SHF.R.U64 R52, R52, 0x3, RZ ;  /* 0x0000000334347819 */ /* 0x000fe400000012ff */
[----:B------:R-:W-:Y:S02]  /*24a50*/  SHF.R.U64 R56, R56, 0x3, RZ ;  /* 0x0000000338387819 */ /* 0x000fe400000012ff */
[----:B------:R-:W-:Y:S02]  /*24a60*/  SHF.R.U64 R7, R7, 0x3, RZ ;  /* 0x0000000307077819 */ /* 0x000fe400000012ff */
[----:B------:R-:W-:-:S02]  /*24a70*/  LOP3.LUT R0, R78, 0x8, R77, 0xe2, !PT ;  /* 0x000000084e007812 */ /* 0x000fc400078ee24d */
[--C-:B------:R-:W-:Y:S01]  /*24a80*/  SHF.R.S32.HI R77, RZ, 0x1f, R3.reuse ;  /* 0x0000001fff4d7819 */ /* 0x100fe20000011403 */
[----:B------:R-:W-:Y:S01]  /*24a90*/  IMAD.U32 R20, RZ, RZ, UR8 ;  /* 0x00000008ff147e24 */ /* 0x000fe2000f8e00ff */
[----:B------:R-:W-:Y:S01]  /*24aa0*/  ISETP.GE.AND P0, PT, R153, UR11, PT ;  /* 0x0000000b99007c0c */ /* 0x000fe2000bf06270 */
[----:B------:R-:W-:Y:S01]  /*24ab0*/  IMAD.U32 R21, RZ, RZ, UR9 ;  /* 0x00000009ff157e24 */ /* 0x000fe2000f8e00ff */
[----:B------:R-:W-:Y:S01]  /*24ac0*/  LOP3.LUT R48, R48, R49, RZ, 0x3c, !PT ;  /* 0x0000003130307212 */ /* 0x000fe200078e3cff */
[----:B------:R-:W-:Y:S01]  /*24ad0*/  IMAD.MOV R79, RZ, RZ, -R3 ;  /* 0x000000ffff4f7224 */ /* 0x000fe200078e0a03 */
[----:B------:R-:W-:Y:S01]  /*24ae0*/  LOP3.LUT R52, R52, R53, RZ, 0x3c, !PT ;  /* 0x0000003534347212 */ /* 0x000fe200078e3cff */
[--C-:B------:R-:W-:Y:S01]  /*24af0*/  IMAD.X R49, RZ, RZ, R5.reuse, P4 ;  /* 0x000000ffff317224 */ /* 0x100fe200020e0605 */
[----:B------:R-:W-:Y:S01]  /*24b00*/  LOP3.LUT R56, R56, R57, RZ, 0x3c, !PT ;  /* 0x0000003938387212 */ /* 0x000fe200078e3cff */
[--C-:B------:R-:W-:Y:S01]  /*24b10*/  IMAD.X R53, RZ, RZ, R5.reuse, P5 ;  /* 0x000000ffff357224 */ /* 0x100fe200028e0605 */
[----:B------:R-:W-:Y:S01]  /*24b20*/  LOP3.LUT R4, R7, R4, RZ, 0x3c, !PT ;  /* 0x0000000407047212 */ /* 0x000fe200078e3cff */
[----:B------:R-:W-:Y:S01]  /*24b30*/  IMAD.X R57, RZ, RZ, R5, P6 ;  /* 0x000000ffff397224 */ /* 0x000fe200030e0605 */
[----:B------:R-:W-:Y:S01]  /*24b40*/  ULDC.64 UR8, c[0x0][0xbe0] ;  /* 0x0002f80000087ab9 */ /* 0x000fe20000000a00 */
[----:B------:R-:W-:Y:S01]  /*24b50*/  IMAD.U32 R21, RZ, RZ, UR4 ;  /* 0x00000004ff157e24 */ /* 0x000fe2000f8e00ff */
[----:B------:R-:W-:Y:S01]  /*24b60*/  SEL R78, RZ, 0xffffffff, P0 ;  /* 0xffffffffff4e7807 */ /* 0x000fe20000000000 */
[----:B------:R-:W-:Y:S01]  /*24b70*/  IMAD R80, R77, UR8, RZ ;  /* 0x000000084d507c24 */ /* 0x000fe2000f8e02ff */
[----:B------:R-:W-:Y:S01]  /*24b80*/  ISETP.GE.AND P0, PT, R152, UR11, PT ;  /* 0x0000000b98007c0c */ /* 0x000fe2000bf06270 */
[----:B------:R-:W-:Y:S01]  /*24b90*/  IMAD R77, R81, R79, R82 ;  /* 0x0000004f514d7224 */ /* 0x000fe200078e0252 */
[----:B------:R-:W5:Y:S01]  /*24ba0*/  LD.E.128 R4, desc[UR36][R4.64] ;  /* 0x0000002404047980 */ /* 0x000f62000c101d00 */
[----:B------:R-:W-:-:S02]  /*24bb0*/  IMAD R79, R3, UR9, R80 ;  /* 0x00000009034f7c24 */ /* 0x000fc4000f8e0250 */
[----:B------:R-:W-:Y:S01]  /*24bc0*/  IMAD.WIDE.U32 R20, R3, UR8, R20 ;  /* 0x0000000803147c25 */ /* 0x000fe2000f8e0014 */
[----:B------:R-:W5:Y:S01]  /*24bd0*/  LD.E.128 R48, desc[UR36][R48.64] ;  /* 0x0000002430307980 */ /* 0x000f62000c101d00 */
[----:B------:R-:W-:Y:S01]  /*24be0*/  SEL R3, RZ, 0xffffffff, P0 ;  /* 0xffffffffff037807 */ /* 0x000fe20000000000 */
[----:B------:R-:W-:Y:S01]  /*24bf0*/  ULDC.64 UR8, c[0x0][0xbd8] ;  /* 0x0002f60000087ab9 */ /* 0x000fe20000000a00 */
[----:B------:R-:W-:Y:S01]  /*24c00*/  IMAD.SHL.U32 R83, R78, 0x10, RZ ;  /* 0x000000104e537824 */ /* 0x000fe200078e00ff */
[----:B------:R-:W5:Y:S01]  /*24c10*/  LD.E.128 R52, desc[UR36][R52.64] ;  /* 0x0000002434347980 */ /* 0x000f62000c101d00 */
[----:B------:R-:W-:-:S03]  /*24c20*/  SHF.R.S32.HI R78, RZ, 0x1f, R77 ;  /* 0x0000001fff4e7819 */ /* 0x000fc6000001144d */
        /* <DEDUP_REMOVED lines=8> */
[----:B------:R-:W-:Y:S01]  /*24cb0*/  IMAD.SHL.U32 R3, R3, 0x20, RZ ;  /* 0x0000002003037824 */ /* 0x000fe200078e00ff */
[----:B------:R-:W-:Y:S01]  /*24cc0*/  LOP3.LUT R0, R83, 0x10, R0, 0xe2, !PT ;  /* 0x0000001053007812 */ /* 0x000fe200078ee200 */
[----:B------:R-:W-:Y:S01]  /*24cd0*/  IMAD.IADD R21, R21, 0x1, R79 ;  /* 0x0000000115157824 */ /* 0x000fe200078e024f */
[----:B------:R-:W-:Y:S01]  /*24ce0*/  ISETP.GE.AND P0, PT, R210, UR11, PT ;  /* 0x0000000bd2007c0c */ /* 0x000fe2000bf06270 */
[----:B------:R-:W-:-:S02]  /*24cf0*/  IMAD R78, R78, UR8, RZ ;  /* 0x000000084e4e7c24 */ /* 0x000fc4000f8e02ff */
[----:B------:R-:W-:Y:S02]  /*24d00*/  IMAD R83, R76, R81, RZ ;  /* 0x000000514c537224 */ /* 0x000fe400078e02ff */
[----:B------:R-:W-:Y:S01]  /*24d10*/  IMAD R82, R82, 0x40, R207 ;  /* 0x0000004052527824 */ /* 0x000fe200078e02cf */
[----:B------:R-:W-:Y:S01]  /*24d20*/  LOP3.LUT R0, R3, 0x20, R0, 0xe2, !PT ;  /* 0x0000002003007812 */ /* 0x000fe200078ee200 */
        /* <DEDUP_REMOVED lines=8> */
[----:B------:R-:W-:-:S02]  /*24db0*/  LEA R80, P2, R20, UR8, 0x1 ;  /* 0x0000000814507c11 */ /* 0x000fc4000f8408ff */
[----:B------:R-:W-:Y:S02]  /*24dc0*/  ISETP.GE.AND P1, PT, R209, UR11, PT ;  /* 0x0000000bd1007c0c */ /* 0x000fe4000bf26270 */
[----:B------:R-:W-:Y:S02]  /*24dd0*/  LEA.HI.X R81, R20, UR9, R21, 0x1, P2 ;  /* 0x0000000914517c11 */ /* 0x000fe400090f0c15 */
[----:B------:R-:W-:Y:S01]  /*24de0*/  LOP3.LUT R0, R0, R3, RZ, 0xfc, !PT ;  /* 0x0000000300007212 */ /* 0x000fe200078efcff */
[----:B0-----:R0:W1:Y:S01]  /*24df0*/  SHFL.IDX PT, R20, R80, RZ, 0x181f ;  /* 0x00181fff50147589 */ /* 0x00106200000e0000 */
[----:B------:R-:W-:Y:S01]  /*24e00*/  SEL R3, RZ, 0x80, P1 ;  /* 0x00000080ff037807 */ /* 0x000fe20000800000 */
[----:B------:R-:W-:Y:S02]  /*24e10*/  SYNCS.ARRIVE.TRANS64.RED.A1T0 RZ, [UR4], RZ ;  /* 0x000000ffffff79a7 */ /* 0x000fe40008100404 */
[----:B------:R0:W2:Y:S01]  /*24e20*/  SHFL.IDX PT, R21, R81, RZ, 0x181f ;  /* 0x00181fff51157589 */ /* 0x0000a200000e0000 */
[----:B------:R-:W-:Y:S01]  /*24e30*/  LOP3.LUT R3, R0, R3, RZ, 0xfc, !PT ;  /* 0x0000000300037212 */ /* 0x000fe200078efcff */
[----:B------:R-:W-:Y:S06]  /*24e40*/  @P0 BRA `(.L_x_6407) ;  /* 0x00000000007c0947 */ /* 0x000fec0003800000 */
[----:B------:R-:W-:Y:S02]  /*24e50*/  ISETP.GE.AND P1, PT, R156, UR11, PT ;  /* 0x0000000b9c007c0c */ /* 0x000fe4000bf26270 */
[----:B------:R-:W-:Y:S02]  /*24e60*/  ISETP.GE.AND P0, PT, R19, UR11, PT ;  /* 0x0000000b13007c0c */ /* 0x000fe4000bf06270 */
[----:B------:R-:W-:Y:S02]  /*24e70*/  ISETP.GE.AND P5, PT, R155, UR11, PT ;  /* 0x0000000b9b007c0c */ /* 0x000fe4000bfa6270 */
[----:B------:R-:W-:-:S07]  /*24e80*/  ISETP.GE.AND P3, PT, R154, UR11, PT ;  /* 0x0000000b9a007c0c */ /* 0x000fce000bf66270 */
[C---:B-1----:R-:W-:Y:S02]  /*24e90*/  @!P1 LEA R76, P2, R156.reuse, R20, 0x1 ;  /* 0x000000149c4c9211 */ /* 0x042fe400078408ff */
[----:B--2---:R-:W-:Y:S02]  /*24ea0*/  @!P0 IMAD.WIDE R78, R19, 0x2, R20 ;  /* 0x00000002134e8825 */ /* 0x004fe400078e0214 */
[----:B------:R-:W-:Y:S02]  /*24eb0*/  @!P1 LEA.HI.X R77, R156, R21, R90, 0x1, P2 ;  /* 0x000000159c4d9211 */ /* 0x000fe400010f0c5a */
[----:B------:R-:W-:Y:S01]  /*24ec0*/  ISETP.GE.AND P2, PT, R153, UR11, PT ;  /* 0x0000000b99007c0c */ /* 0x000fe2000bf46270 */
[----:B-----5:R1:W-:Y:S01]  /*24ed0*/  @!P0 ST.E.128 desc[UR36][R78.64], R4 ;  /* 0x000000044e008985 */ /* 0x0203e2000c101d24 */
[----:B------:R-:W-:-:S03]  /*24ee0*/  LOP3.LUT P0, RZ, R0, 0x40, RZ, 0xc0, !PT ;  /* 0x0000004000ff7812 */ /* 0x000fc6000780c0ff */
[----:B------:R2:W-:Y:S01]  /*24ef0*/  @!P1 ST.E.128 desc[UR36][R76.64], R12 ;  /* 0x0000000c4c009985 */ /* 0x0005e2000c101d24 */
[----:B------:R-:W-:Y:S02]  /*24f00*/  ISETP.GE.AND P1, PT, R152, UR11, PT ;  /* 0x0000000b98007c0c */ /* 0x000fe4000bf26270 */
[CC--:B-1----:R-:W-:Y:S02]  /*24f10*/  @!P5 LEA R4, P4, R155.reuse, R20.reuse, 0x1 ;  /* 0x000000149b04d211 */ /* 0x0c2fe400078808ff */
[CC--:B------:R-:W-:Y:S02]  /*24f20*/  @!P3 LEA R6, P6, R154.reuse, R20.reuse, 0x1 ;  /* 0x000000149a06b211 */ /* 0x0c0fe400078c08ff */
[-C--:B------:R-:W-:Y:S02]  /*24f30*/  @!P5 LEA.HI.X R5, R155, R21.reuse, R89, 0x1, P4 ;  /* 0x000000159b05d211 */ /* 0x080fe400020f0c59 */
[----:B------:R-:W-:Y:S02]  /*24f40*/  LOP3.LUT P4, RZ, R3, 0x80, RZ, 0xc0, !PT ;  /* 0x0000008003ff7812 */ /* 0x000fe4000788c0ff */
[----:B------:R-:W-:Y:S01]  /*24f50*/  @!P3 LEA.HI.X R7, R154, R21, R88, 0x1, P6 ;  /* 0x000000159a07b211 */ /* 0x000fe200030f0c58 */
[----:B------:R1:W-:Y:S02]  /*24f60*/  @!P5 ST.E.128 desc[UR36][R4.64], R28 ;  /* 0x0000001c0400d985 */ /* 0x0003e4000c101d24 */
[----:B--2---:R-:W-:-:S02]  /*24f70*/  @!P1 LEA R12, P6, R152, R20, 0x1 ;  /* 0x00000014980c9211 */ /* 0x004fc400078c08ff */
[----:B------:R2:W-:Y:S02]  /*24f80*/  @!P3 ST.E.128 desc[UR36][R6.64], R36 ;  /* 0x000000240600b985 */ /* 0x0005e4000c101d24 */
[-C--:B------:R-:W-:Y:S02]  /*24f90*/  @!P1 LEA.HI.X R13, R152, R21.reuse, R86, 0x1, P6 ;  /* 0x00000015980d9211 */ /* 0x080fe400030f0c56 */
[CC--:B-1----:R-:W-:Y:S02]  /*24fa0*/  @!P2 LEA R4, P5, R153.reuse, R20.reuse, 0x1 ;  /* 0x000000149904a211 */ /* 0x0c2fe400078a08ff */
[-C--:B--2---:R-:W-:Y:S02]  /*24fb0*/  @P0 LEA R6, P3, R210, R20.reuse, 0x1 ;  /* 0x00000014d2060211 */ /* 0x084fe400078608ff */
        /* <DEDUP_REMOVED lines=8> */
.L_x_6407:
[----:B------:R-:W-:Y:S05]  /*25040*/  BSYNC B1 ;  /* 0x0000000000017941 */ /* 0x000fea0003800000 */
.L_x_6406:
        /* <DEDUP_REMOVED lines=9> */
[----:B------:R-:W-:-:S05]  /*250e0*/  ISETP.GE.AND P1, PT, R153, UR11, PT ;  /* 0x0000000b99007c0c */ /* 0x000fca000bf26270 */
[----:B0---4-:R-:W-:Y:S02]  /*250f0*/  @!P0 IMAD.WIDE R6, R19, 0x2, R4 ;  /* 0x0000000213068825 */ /* 0x011fe400078e0204 */
[-C--:B------:R-:W-:Y:S02]  /*25100*/  @!P5 LEA R14, P4, R156, R4.reuse, 0x1 ;  /* 0x000000049c0ed211 */ /* 0x080fe400078808ff */
[----:B------:R-:W-:Y:S01]  /*25110*/  @!P3 LEA R12, P6, R155, R4, 0x1 ;  /* 0x000000049b0cb211 */ /* 0x000fe200078c08ff */
[----:B------:R0:W-:Y:S01]  /*25120*/  @!P0 ST.E.128 desc[UR36][R6.64], R8 ;  /* 0x0000000806008985 */ /* 0x0001e2000c101d24 */
[----:B------:R-:W-:Y:S02]  /*25130*/  ISETP.GE.AND P0, PT, R152, UR11, PT ;  /* 0x0000000b98007c0c */ /* 0x000fe4000bf06270 */
[----:B------:R-:W-:Y:S02]  /*25140*/  @!P5 LEA.HI.X R15, R156, R5, R90, 0x1, P4 ;  /* 0x000000059c0fd211 */ /* 0x000fe400020f0c5a */
[----:B------:R-:W-:-:S02]  /*25150*/  LOP3.LUT P4, RZ, R0, 0x40, RZ, 0xc0, !PT ;  /* 0x0000004000ff7812 */ /* 0x000fc4000788c0ff */
[----:B------:R-:W-:Y:S01]  /*25160*/  @!P3 LEA.HI.X R13, R155, R5, R89, 0x1, P6 ;  /* 0x000000059b0db211 */ /* 0x000fe200030f0c59 */
[----:B------:R3:W-:Y:S01]  /*25170*/  @!P5 ST.E.128 desc[UR36][R14.64], R24 ;  /* 0x000000180e00d985 */ /* 0x0007e2000c101d24 */
[----:B-1----:R-:W-:-:S03]  /*25180*/  @!P2 LEA R20, P5, R154, R4, 0x1 ;  /* 0x000000049a14a211 */ /* 0x002fc600078a08ff */
[----:B------:R3:W-:Y:S01]  /*25190*/  @!P3 ST.E.128 desc[UR36][R12.64], R32 ;  /* 0x000000200c00b985 */ /* 0x0007e2000c101d24 */
[----:B--2---:R-:W-:Y:S02]  /*251a0*/  @!P2 LEA.HI.X R21, R154, R5, R88, 0x1, P5 ;  /* 0x000000059a15a211 */ /* 0x004fe400028f0c58 */
[----:B0-----:R-:W-:-:S03]  /*251b0*/  @!P1 LEA R6, P6, R153, R4, 0x1 ;  /* 0x0000000499069211 */ /* 0x001fc600078c08ff */
[----:B------:R3:W-:Y:S01]  /*251c0*/  @!P2 ST.E.128 desc[UR36][R20.64], R40 ;  /* 0x000000281400a985 */ /* 0x0007e2000c101d24 */
[-C--:B------:R-:W-:Y:S02]  /*251d0*/  @!P0 LEA R8, P3, R152, R4.reuse, 0x1 ;  /* 0x0000000498088211 */ /* 0x080fe400078608ff */
[----:B------:R-:W-:Y:S02]  /*251e0*/  @P4 LEA R10, P5, R210, R4, 0x1 ;  /* 0x00000004d20a4211 */ /* 0x000fe400078a08ff */
[-C--:B------:R-:W-:Y:S02]  /*251f0*/  @!P1 LEA.HI.X R7, R153, R5.reuse, R87, 0x1, P6 ;  /* 0x0000000599079211 */ /* 0x080fe400030f0c57 */
[-C--:B------:R-:W-:Y:S02]  /*25200*/  @!P0 LEA.HI.X R9, R152, R5.reuse, R86, 0x1, P3 ;  /* 0x0000000598098211 */ /* 0x080fe400018f0c56 */
[----:B------:R-:W-:Y:S01]  /*25210*/  @P4 LEA.HI.X R11, R210, R5, R85, 0x1, P5 ;  /* 0x00000005d20b4211 */ /* 0x000fe200028f0c55 */
        /* <DEDUP_REMOVED lines=9> */
.L_x_6405:
[----:B------:R-:W2:Y:S01]  /*252b0*/  LDL R0, [R1+0x438] ;  /* 0x0004380001007983 */ /* 0x000ea20000100800 */
[----:B------:R-:W3:Y:S01]  /*252c0*/  LDC R21, c[0x0][0xce8] ;  /* 0x00033a00ff157b82 */ /* 0x000ee20000000800 */
[----:B------:R-:W-:Y:S01]  /*252d0*/  ULDC.64 UR12, c[0x0][0xc08] ;  /* 0x00030200000c7ab9 */ /* 0x000fe20000000a00 */
[----:B0-----:R-:W-:Y:S01]  /*252e0*/  IMAD.U32 R4, RZ, RZ, UR59 ;  /* 0x0000003bff047e24 */ /* 0x001fe2000f8e00ff */
[----:B------:R-:W-:Y:S01]  /*252f0*/  UIMAD UR9, UR26, UR12, URZ ;  /* 0x0000000c1a0972a4 */ /* 0x000fe2000f8e023f */
[----:B------:R-:W-:Y:S01]  /*25300*/  BSSY B1, `(.L_x_6409) ;  /* 0x00000e5000017945 */ /* 0x000fe20003800000 */
[----:B------:R-:W-:Y:S01]  /*25310*/  UIMAD.WIDE.U32 UR10, UR4, UR12, URZ ;  /* 0x0000000c040a72a5 */ /* 0x000fe2000f8e003f */
[----:B------:R-:W-:Y:S01]  /*25320*/  SHF.R.S32.HI R24, RZ, 0x1f, R192 ;  /* 0x0000001fff187819 */ /* 0x000fe200000114c0 */
[----:B------:R-:W-:Y:S01]  /*25330*/  UIMAD UR9, UR4, UR13, UR9 ;  /* 0x0000000d040972a4 */ /* 0x000fe2000f8e0209 */
[----:B------:R-:W-:Y:S01]  /*25340*/  SHF.R.S32.HI R26, RZ, 0x1f, R194 ;  /* 0x0000001fff1a7819 */ /* 0x000fe200000114c2 */
[----:B------:R-:W-:Y:S01]  /*25350*/  USHF.R.S32.HI UR4, URZ, 0x1f, UR14 ;  /* 0x0000001f3f047899 */ /* 0x000fe2000801140e */
[----:B------:R-:W-:Y:S01]  /*25360*/  SHF.R.S32.HI R28, RZ, 0x1f, R196 ;  /* 0x0000001fff1c7819 */ /* 0x000fe200000114c4 */
[----:B------:R-:W-:Y:S01]  /*25370*/  UIADD3 UR11, UR11, UR9, URZ ;  /* 0x000000090b0b7290 */ /* 0x000fe2000fffe03f */
[----:B------:R-:W-:Y:S01]  /*25380*/  SHF.R.S32.HI R29, RZ, 0x1f, R197 ;  /* 0x0000001fff1d7819 */ /* 0x000fe200000114c5 */
[----:B------:R-:W-:Y:S01]  /*25390*/  ULDC.64 UR12, c[0x0][0xc38] ;  /* 0x00030e00000c7ab9 */ /* 0x000fe20000000a00 */
[----:B------:R-:W-:Y:S01]  /*253a0*/  SHF.R.S32.HI R30, RZ, 0x1f, R198 ;  /* 0x0000001fff1e7819 */ /* 0x000fe200000114c6 */
[----:B------:R-:W-:Y:S01]  /*253b0*/  UIMAD.WIDE.U32 UR10, UR8, UR12, UR10 ;  /* 0x0000000c080a72a5 */ /* 0x000fe2000f8e000a */
[----:B------:R-:W-:-:S02]  /*253c0*/  SHF.R.S32.HI R31, RZ, 0x1f, R199 ;  /* 0x0000001fff1f7819 */ /* 0x000fc400000114c7 */
[----:B------:R-:W-:Y:S01]  /*253d0*/  SHF.R.S32.HI R32, RZ, 0x1f, R200 ;  /* 0x0000001fff207819 */ /* 0x000fe200000114c8 */
[----:B------:R-:W-:Y:S01]  /*253e0*/  UIMAD UR9, UR8, UR13, UR11 ;  /* 0x0000000d080972a4 */ /* 0x000fe2000f8e020b */
[----:B------:R-:W-:Y:S02]  /*253f0*/  SHF.R.S32.HI R33, RZ, 0x1f, R201 ;  /* 0x0000001fff217819 */ /* 0x000fe400000114c9 */
[----:B------:R-:W-:Y:S01]  /*25400*/  ULDC.64 UR12, c[0x0][0xc40] ;  /* 0x00031000000c7ab9 */ /* 0x000fe20000000a00 */
[----:B------:R-:W-:Y:S01]  /*25410*/  UMOV UR8, UR10 ;  /* 0x0000000a00087c82 */ /* 0x000fe20008000000 */
[----:B---3--:R-:W-:Y:S01]  /*25420*/  ISETP.NE.AND P0, PT, R21, 0x1, PT ;  /* 0x000000011500780c */ /* 0x008fe20003f05270 */
[----:B------:R-:W-:Y:S01]  /*25430*/  UIMAD UR4, UR4, UR12, URZ ;  /* 0x0000000c040472a4 */ /* 0x000fe2000f8e023f */
[----:B------:R-:W-:Y:S01]  /*25440*/  SHF.R.S32.HI R34, RZ, 0x1f, R202 ;  /* 0x0000001fff227819 */ /* 0x000fe200000114ca */
[----:B------:R-:W-:Y:S01]  /*25450*/  UIMAD.WIDE.U32 UR8, UR14, UR12, UR8 ;  /* 0x0000000c0e0872a5 */ /* 0x000fe2000f8e0008 */
[----:B------:R-:W-:Y:S01]  /*25460*/  SHF.R.S32.HI R35, RZ, 0x1f, R203 ;  /* 0x0000001fff237819 */ /* 0x000fe200000114cb */
[----:B------:R-:W-:Y:S01]  /*25470*/  UIMAD UR4, UR14, UR13, UR4 ;  /* 0x0000000d0e0472a4 */ /* 0x000fe2000f8e0204 */
[----:B------:R-:W-:Y:S01]  /*25480*/  SHF.R.S32.HI R36, RZ, 0x1f, R204 ;  /* 0x0000001fff247819 */ /* 0x000fe200000114cc */
[----:B------:R-:W-:Y:S01]  /*25490*/  ULDC.64 UR10, c[0x0][0xc48] ;  /* 0x00031200000a7ab9 */ /* 0x000fe20000000a00 */
[----:B------:R-:W-:Y:S01]  /*254a0*/  SHF.R.S32.HI R37, RZ, 0x1f, R205 ;  /* 0x0000001fff257819 */ /* 0x000fe200000114cd */
[----:B------:R-:W-:Y:S01]  /*254b0*/  UIADD3 UR9, UR9, UR4, URZ ;  /* 0x0000000409097290 */ /* 0x000fe2000fffe03f */
[----:B------:R-:W-:Y:S01]  /*254c0*/  SHF.R.S32.HI R38, RZ, 0x1f, R206 ;  /* 0x0000001fff267819 */ /* 0x000fe200000114ce */
[----:B------:R-:W-:Y:S01]  /*254d0*/  UIADD3 UR4, UR44, 0x38820, URZ ;  /* 0x000388202c047890 */ /* 0x000fe2000fffe03f */
[----:B------:R-:W-:Y:S01]  /*254e0*/  SHF.R.S32.HI R39, RZ, 0x1f, R23 ;  /* 0x0000001fff277819 */ /* 0x000fe20000011417 */
[----:B-1----:R-:W0:Y:S01]  /*254f0*/  @P0 LDC R3, c[0x0][0xcec] ;  /* 0x00033b00ff030b82 */ /* 0x002e220000000800 */
[----:B------:R-:W-:-:S02]  /*25500*/  UIMAD.WIDE.U32 UR8, UR61, UR10, UR8 ;  /* 0x0000000a3d0872a5 */ /* 0x000fc4000f8e0008 */
[----:B------:R-:W-:Y:S02]  /*25510*/  UPRMT UR4, URZ, 0x654, UR4 ;  /* 0x000006543f047896 */ /* 0x000fe40008000004 */
[----:B------:R-:W-:-:S03]  /*25520*/  UIMAD UR61, UR61, UR11, UR9 ;  /* 0x0000000b3d3d72a4 */ /* 0x000fc6000f8e0209 */
[----:B------:R-:W1:Y:S01]  /*25530*/  @P0 LDC R5, c[0x0][0xcf0] ;  /* 0x00033c00ff050b82 */ /* 0x000e620000000800 */
[----:B------:R-:W-:-:S03]  /*25540*/  ULDC.64 UR10, c[0x0][0xc30] ;  /* 0x00030c00000a7ab9 */ /* 0x000fc60000000a00 */
[----:B------:R-:W-:Y:S01]  /*25550*/  SYNCS.ARRIVE.TRANS64.RED.A1T0 RZ, [UR4], RZ ;  /* 0x000000ffffff79a7 */ /* 0x000fe20008100404 */
[----:B--2---:R-:W-:-:S04]  /*25560*/  IMAD R4, R4, 0x40, R0 ;  /* 0x0000004004047824 */ /* 0x004fc800078e0200 */
[----:B0-----:R-:W-:-:S04]  /*25570*/  @P0 IMAD.HI.U32 R0, R4, R3, RZ ;  /* 0x0000000304000227 */ /* 0x001fc800078e00ff */
[----:B------:R-:W-:Y:S01]  /*25580*/  IMAD.MOV.U32 R3, RZ, RZ, R4 ;  /* 0x000000ffff037224 */ /* 0x000fe200078e0004 */
[----:B-1----:R-:W-:Y:S01]  /*25590*/  @P0 SHF.R.U32.HI R3, RZ, R5, R0 ;  /* 0x00000005ff030219 */ /* 0x002fe20000011600 */
[----:B------:R-:W-:Y:S02]  /*255a0*/  IMAD.U32 R5, RZ, RZ, UR9 ;  /* 0x00000009ff057e24 */ /* 0x000fe4000f8e00ff */
[----:B------:R-:W-:Y:S01]  /*255b0*/  IMAD.U32 R5, RZ, RZ, UR61 ;  /* 0x0000003dff057e24 */ /* 0x000fe2000f8e00ff */
[--C-:B------:R-:W-:Y:S01]  /*255c0*/  SHF.R.S32.HI R0, RZ, 0x1f, R3.reuse ;  /* 0x0000001fff007819 */ /* 0x100fe20000011403 */
[----:B------:R-:W-:-:S04]  /*255d0*/  IMAD.MOV R7, RZ, RZ, -R3 ;  /* 0x000000ffff077224 */ /* 0x000fc800078e0a03 */
[----:B------:R-:W-:Y:S02]  /*255e0*/  IMAD R7, R21, R7, R4 ;  /* 0x0000000715077224 */ /* 0x000fe400078e0204 */
[----:B------:R-:W-:Y:S02]  /*255f0*/  IMAD R0, R0, UR10, RZ ;  /* 0x0000000a00007c24 */ /* 0x000fe4000f8e02ff */
[----:B------:R-:W-:Y:S01]  /*25600*/  IMAD.U32 R4, RZ, RZ, UR8 ;  /* 0x00000008ff047e24 */ /* 0x000fe2000f8e00ff */
[----:B------:R-:W-:Y:S01]  /*25610*/  ULDC.64 UR8, c[0x0][0xc28] ;  /* 0x00030a0000087ab9 */ /* 0x000fe20000000a00 */
[C---:B------:R-:W-:Y:S01]  /*25620*/  IMAD R9, R3.reuse, UR11, R0 ;  /* 0x0000000b03097c24 */ /* 0x040fe2000f8e0200 */
[----:B------:R-:W-:Y:S01]  /*25630*/  SHF.R.S32.HI R0, RZ, 0x1f, R7 ;  /* 0x0000001fff007819 */ /* 0x000fe20000011407 */
[----:B------:R-:W-:-:S04]  /*25640*/  IMAD.WIDE.U32 R4, R3, UR10, R4 ;  /* 0x0000000a03047c25 */ /* 0x000fc8000f8e0004 */
[----:B------:R-:W-:Y:S02]  /*25650*/  IMAD.IADD R5, R5, 0x1, R9 ;  /* 0x0000000105057824 */ /* 0x000fe400078e0209 */
[----:B------:R-:W-:Y:S02]  /*25660*/  IMAD.U32 R9, RZ, RZ, UR59 ;  /* 0x0000003bff097e24 */ /* 0x000fe4000f8e00ff */
[----:B------:R-:W-:Y:S02]  /*25670*/  IMAD R0, R0, UR8, RZ ;  /* 0x0000000800007c24 */ /* 0x000fe4000f8e02ff */
[----:B------:R-:W-:Y:S02]  /*25680*/  IMAD R21, R76, R21, RZ ;  /* 0x000000154c157224 */ /* 0x000fe400078e02ff */
[----:B------:R-:W-:Y:S02]  /*25690*/  IMAD R20, R9, 0x40, R22 ;  /* 0x0000004009147824 */ /* 0x000fe400078e0216 */
[----:B------:R-:W-:-:S02]  /*256a0*/  IMAD R3, R7, UR9, R0 ;  /* 0x0000000907037c24 */ /* 0x000fc4000f8e0200 */
[----:B------:R-:W-:Y:S01]  /*256b0*/  IMAD.WIDE.U32 R4, R7, UR8, R4 ;  /* 0x0000000807047c25 */ /* 0x000fe2000f8e0004 */
[----:B------:R-:W-:Y:S01]  /*256c0*/  ISETP.GE.AND P0, PT, R20, R21, PT ;  /* 0x000000151400720c */ /* 0x000fe20003f06270 */
[----:B------:R-:W-:Y:S02]  /*256d0*/  ULDC.64 UR8, c[0x0][0xc00] ;  /* 0x0003000000087ab9 */ /* 0x000fe40000000a00 */
[----:B------:R-:W-:Y:S01]  /*256e0*/  IMAD.IADD R5, R5, 0x1, R3 ;  /* 0x0000000105057824 */ /* 0x000fe200078e0203 */
[----:B------:R-:W-:-:S04]  /*256f0*/  LEA R3, P1, R4, UR8, 0x2 ;  /* 0x0000000804037c11 */ /* 0x000fc8000f8210ff */
[----:B------:R-:W-:Y:S01]  /*25700*/  LEA.HI.X R0, R4, UR9, R5, 0x2, P1 ;  /* 0x0000000904007c11 */ /* 0x000fe200088f1405 */
[----:B------:R0:W1:Y:S04]  /*25710*/  SHFL.IDX PT, R27, R3, RZ, 0x1c1f ;  /* 0x001c1fff031b7589 */ /* 0x00006800000e0000 */
[----:B------:R0:W2:Y:S01]  /*25720*/  SHFL.IDX PT, R25, R0, RZ, 0x1c1f ;  /* 0x001c1fff00197589 */ /* 0x0000a200000e0000 */
[----:B------:R-:W-:Y:S05]  /*25730*/  @P0 BRA `(.L_x_6410) ;  /* 0x0000000800840947 */ /* 0x000fea0003800000 */
[----:B------:R-:W-:Y:S02]  /*25740*/  ULDC UR4, c[0x0][0xbc8] ;  /* 0x0002f20000047ab9 */ /* 0x000fe40000000800 */
[----:B------:R-:W-:-:S13]  /*25750*/  ISETP.GE.AND P0, PT, R23, UR4, PT ;  /* 0x0000000417007c0c */ /* 0x000fda000bf06270 */
[----:B------:R-:W3:Y:S01]  /*25760*/  @!P0 LDL.64 R14, [R1+0x210] ;  /* 0x00021000010e8983 */ /* 0x000ee20000100a00 */
[----:B------:R-:W-:Y:S02]  /*25770*/  ISETP.GE.AND P1, PT, R206, UR4, PT ;  /* 0x00000004ce007c0c */ /* 0x000fe4000bf26270 */
[----:B-1----:R-:W-:-:S04]  /*25780*/  @!P0 LEA R8, P2, R23, R27, 0x2 ;  /* 0x0000001b17088211 */ /* 0x002fc800078410ff */
[----:B--2---:R-:W-:-:S05]  /*25790*/  @!P0 LEA.HI.X R9, R23, R25, R39, 0x2, P2 ;  /* 0x0000001917098211 */ /* 0x004fca00010f1427 */
[----:B---3--:R1:W-:Y:S04]  /*257a0*/  @!P0 ST.E.64 desc[UR36][R8.64], R14 ;  /* 0x0000000e08008985 */ /* 0x0083e8000c101b24 */
[----:B------:R-:W2:Y:S01]  /*257b0*/  @!P1 LDL.64 R4, [R1+0x220] ;  /* 0x0002200001049983 */ /* 0x000ea20000100a00 */
[----:B------:R-:W-:Y:S02]  /*257c0*/  ISETP.GE.AND P0, PT, R205, UR4, PT ;  /* 0x00000004cd007c0c */ /* 0x000fe4000bf06270 */
[----:B------:R-:W-:-:S04]  /*257d0*/  @!P1 LEA R10, P2, R206, R27, 0x2 ;  /* 0x0000001bce0a9211 */ /* 0x000fc800078410ff */
[----:B------:R-:W-:-:S05]  /*257e0*/  @!P1 LEA.HI.X R11, R206, R25, R38, 0x2, P2 ;  /* 0x00000019ce0b9211 */ /* 0x000fca00010f1426 */
[----:B--2---:R2:W-:Y:S04]  /*257f0*/  @!P1 ST.E.64 desc[UR36][R10.64], R4 ;  /* 0x000000040a009985 */ /* 0x0045e8000c101b24 */
[----:B------:R-:W3:Y:S01]  /*25800*/  @!P0 LDL.64 R6, [R1+0x230] ;  /* 0x0002300001068983 */ /* 0x000ee20000100a00 */
[----:B------:R-:W-:Y:S02]  /*25810*/  ISETP.GE.AND P1, PT, R204, UR4, PT ;  /* 0x00000004cc007c0c */ /* 0x000fe4000bf26270 */
[----:B------:R-:W-:-:S04]  /*25820*/  @!P0 LEA R12, P2, R205, R27, 0x2 ;  /* 0x0000001bcd0c8211 */ /* 0x000fc800078410ff */
[----:B------:R-:W-:-:S05]  /*25830*/  @!P0 LEA.HI.X R13, R205, R25, R37, 0x2, P2 ;  /* 0x00000019cd0d8211 */ /* 0x000fca00010f1425 */
[----:B---3--:R3:W-:Y:S04]  /*25840*/  @!P0 ST.E.64 desc[UR36][R12.64], R6 ;  /* 0x000000060c008985 */ /* 0x0087e8000c101b24 */
[----:B-1----:R-:W4:Y:S01]  /*25850*/  @!P1 LDL.64 R8, [R1+0x240] ;  /* 0x0002400001089983 */ /* 0x002f220000100a00 */
[----:B------:R-:W-:Y:S02]  /*25860*/  ISETP.GE.AND P0, PT, R203, UR4, PT ;  /* 0x00000004cb007c0c */ /* 0x000fe4000bf06270 */
[----:B------:R-:W-:-:S04]  /*25870*/  @!P1 LEA R14, P2, R204, R27, 0x2 ;  /* 0x0000001bcc0e9211 */ /* 0x000fc800078410ff */
[----:B------:R-:W-:-:S05]  /*25880*/  @!P1 LEA.HI.X R15, R204, R25, R36, 0x2, P2 ;  /* 0x00000019cc0f9211 */ /* 0x000fca00010f1424 */
[----:B----4-:R1:W-:Y:S04]  /*25890*/  @!P1 ST.E.64 desc[UR36][R14.64], R8 ;  /* 0x000000080e009985 */ /* 0x0103e8000c101b24 */
[----:B--2---:R-:W2:Y:S01]  /*258a0*/  @!P0 LDL.64 R4, [R1+0x250] ;  /* 0x0002500001048983 */ /* 0x004ea20000100a00 */
[----:B------:R-:W-:Y:S02]  /*258b0*/  ISETP.GE.AND P1, PT, R202, UR4, PT ;  /* 0x00000004ca007c0c */ /* 0x000fe4000bf26270 */
[----:B------:R-:W-:-:S04]  /*258c0*/  @!P0 LEA R10, P2, R203, R27, 0x2 ;  /* 0x0000001bcb0a8211 */ /* 0x000fc800078410ff */
[----:B------:R-:W-:-:S05]  /*258d0*/  @!P0 LEA.HI.X R11, R203, R25, R35, 0x2, P2 ;  /* 0x00000019cb0b8211 */ /* 0x000fca00010f1423 */
[----:B--2---:R2:W-:Y:S04]  /*258e0*/  @!P0 ST.E.64 desc[UR36][R10.64], R4 ;  /* 0x000000040a008985 */ /* 0x0045e8000c101b24 */
[----:B---3--:R-:W3:Y:S01]  /*258f0*/  @!P1 LDL.64 R6, [R1+0x260] ;  /* 0x0002600001069983 */ /* 0x008ee20000100a00 */
        /* <DEDUP_REMOVED lines=130> */
[----:B------:R-:W-:-:S04]  /*26120*/  @!P1 LEA R10, P0, R158, R27, 0x2 ;  /* 0x0000001b9e0a9211 */ /* 0x000fc800078010ff */
[----:B------:R-:W-:-:S05]  /*26130*/  @!P1 LEA.HI.X R11, R158, R25, R212, 0x2, P0 ;  /* 0x000000199e0b9211 */ /* 0x000fca00000f14d4 */
[----:B--2---:R3:W-:Y:S04]  /*26140*/  @!P1 ST.E.64 desc[UR36][R10.64], R4 ;  /* 0x000000040a009985 */ /* 0x0047e8000c101b24 */
.L_x_6410:
[----:B------:R-:W-:Y:S05]  /*26150*/  BSYNC B1 ;  /* 0x0000000000017941 */ /* 0x000fea0003800000 */
.L_x_6409:
[----:B------:R-:W-:Y:S01]  /*26160*/  VIADD R20, R20, 0x8 ;  /* 0x0000000814147836 */ /* 0x000fe20000000000 */
[----:B--2---:R2:W4:Y:S04]  /*26170*/  SHFL.IDX PT, R25, R0, 0x1, 0x1c1f ;  /* 0x003c1f0000197f89 */ /* 0x00452800000e0000 */
[----:B------:R-:W-:Y:S01]  /*26180*/  ISETP.GE.AND P0, PT, R20, R21, PT ;  /* 0x000000151400720c */ /* 0x000fe20003f06270 */
[----:B0-----:R-:W0:-:S12]  /*26190*/  SHFL.IDX PT, R3, R3, 0x1, 0x1c1f ;  /* 0x003c1f0003037f89 */ /* 0x001e1800000e0000 */
[----:B--2---:R-:W-:Y:S05]  /*261a0*/  @P0 BRA `(.L_x_6408) ;  /* 0x00000018008c0947 */ /* 0x004fea0003800000 */
[----:B------:R-:W2:Y:S02]  /*261b0*/  LDC R21, c[0x0][0xbc8] ;  /* 0x0002f200ff157b82 */ /* 0x000ea40000000800 */
[----:B--2---:R-:W-:-:S13]  /*261c0*/  ISETP.GE.AND P1, PT, R23, R21, PT ;  /* 0x000000151700720c */ /* 0x004fda0003f26270 */
[----:B---3--:R-:W2:Y:S01]  /*261d0*/  @!P1 LDL.64 R14, [R1+0x218] ;  /* 0x00021800010e9983 */ /* 0x008ea20000100a00 */
[----:B------:R-:W-:Y:S02]  /*261e0*/  ISETP.GE.AND P2, PT, R206, R21, PT ;  /* 0x00000015ce00720c */ /* 0x000fe40003f46270 */
[----:B0-----:R-:W-:-:S04]  /*261f0*/  @!P1 LEA R8, P0, R23, R3, 0x2 ;  /* 0x0000000317089211 */ /* 0x001fc800078010ff */
[----:B----4-:R-:W-:-:S05]  /*26200*/  @!P1 LEA.HI.X R9, R23, R25, R39, 0x2, P0 ;  /* 0x0000001917099211 */ /* 0x010fca00000f1427 */
[----:B--2---:R0:W-:Y:S04]  /*26210*/  @!P1 ST.E.64 desc[UR36][R8.64], R14 ;  /* 0x0000000e08009985 */ /* 0x0041e8000c101b24 */
[----:B------:R-:W2:Y:S01]  /*26220*/  @!P2 LDL.64 R4, [R1+0x228] ;  /* 0x000228000104a983 */ /* 0x000ea20000100a00 */
[----:B------:R-:W-:Y:S02]  /*26230*/  ISETP.GE.AND P1, PT, R205, R21, PT ;  /* 0x00000015cd00720c */ /* 0x000fe40003f26270 */
[----:B------:R-:W-:-:S04]  /*26240*/  @!P2 LEA R10, P0, R206, R3, 0x2 ;  /* 0x00000003ce0aa211 */ /* 0x000fc800078010ff */
[----:B------:R-:W-:-:S05]  /*26250*/  @!P2 LEA.HI.X R11, R206, R25, R38, 0x2, P0 ;  /* 0x00000019ce0ba211 */ /* 0x000fca00000f1426 */
[----:B--2---:R2:W-:Y:S04]  /*26260*/  @!P2 ST.E.64 desc[UR36][R10.64], R4 ;  /* 0x000000040a00a985 */ /* 0x0045e8000c101b24 */
[----:B------:R-:W3:Y:S01]  /*26270*/  @!P1 LDL.64 R6, [R1+0x238] ;  /* 0x0002380001069983 */ /* 0x000ee20000100a00 */
[----:B------:R-:W-:Y:S02]  /*26280*/  ISETP.GE.AND P2, PT, R204, R21, PT ;  /* 0x00000015cc00720c */ /* 0x000fe40003f46270 */
[----:B------:R-:W-:-:S04]  /*26290*/  @!P1 LEA R12, P0, R205, R3, 0x2 ;  /* 0x00000003cd0c9211 */ /* 0x000fc800078010ff */
[----:B------:R-:W-:-:S05]  /*262a0*/  @!P1 LEA.HI.X R13, R205, R25, R37, 0x2, P0 ;  /* 0x00000019cd0d9211 */ /* 0x000fca00000f1425 */
[----:B---3--:R3:W-:Y:S04]  /*262b0*/  @!P1 ST.E.64 desc[UR36][R12.64], R6 ;  /* 0x000000060c009985 */ /* 0x0087e8000c101b24 */
[----:B0-----:R-:W4:Y:S01]  /*262c0*/  @!P2 LDL.64 R8, [R1+0x248] ;  /* 0x000248000108a983 */ /* 0x001f220000100a00 */
[----:B------:R-:W-:Y:S02]  /*262d0*/  ISETP.GE.AND P1, PT, R203, R21, PT ;  /* 0x00000015cb00720c */ /* 0x000fe40003f26270 */
[----:B------:R-:W-:-:S04]  /*262e0*/  @!P2 LEA R14, P0, R204, R3, 0x2 ;  /* 0x00000003cc0ea211 */ /* 0x000fc800078010ff */
[----:B------:R-:W-:-:S05]  /*262f0*/  @!P2 LEA.HI.X R15, R204, R25, R36, 0x2, P0 ;  /* 0x00000019cc0fa211 */ /* 0x000fca00000f1424 */
[----:B----4-:R0:W-:Y:S04]  /*26300*/  @!P2 ST.E.64 desc[UR36][R14.64], R8 ;  /* 0x000000080e00a985 */ /* 0x0101e8000c101b24 */
[----:B--2---:R-:W2:Y:S01]  /*26310*/  @!P1 LDL.64 R4, [R1+0x258] ;  /* 0x0002580001049983 */ /* 0x004ea20000100a00 */
[----:B------:R-:W-:Y:S02]  /*26320*/  ISETP.GE.AND P2, PT, R202, R21, PT ;  /* 0x00000015ca00720c */ /* 0x000fe40003f46270 */
[----:B------:R-:W-:-:S04]  /*26330*/  @!P1 LEA R10, P0, R203, R3, 0x2 ;  /* 0x00000003cb0a9211 */ /* 0x000fc800078010ff */
[----:B------:R-:W-:-:S05]  /*26340*/  @!P1 LEA.HI.X R11, R203, R25, R35, 0x2, P0 ;  /* 0x00000019cb0b9211 */ /* 0x000fca00000f1423 */
[----:B--2---:R2:W-:Y:S04]  /*26350*/  @!P1 ST.E.64 desc[UR36][R10.64], R4 ;  /* 0x000000040a009985 */ /* 0x0045e8000c101b24 */
[----:B---3--:R-:W3:Y:S01]  /*26360*/  @!P2 LDL.64 R6, [R1+0x268] ;  /* 0x000268000106a983 */ /* 0x008ee20000100a00 */
        /* <DEDUP_REMOVED lines=119> */
[----:B---3--:R-:W2:Y:S01]  /*26ae0*/  @!P2 LDL.64 R6, [R1+0x3e8] ;  /* 0x0003e8000106a983 */ /* 0x008ea20000100a00 */
[----:B------:R-:W-:Y:S01]  /*26af0*/  @!P2 LEA R12, P0, R176, R3, 0x2 ;  /* 0x00000003b00ca211 */ /* 0x000fe200078010ff */
[----:B------:R-:W-:Y:S01]  /*26b00*/  BSSY B1, `(.L_x_6411) ;  /* 0x000000a000017945 */ /* 0x000fe20003800000 */
[----:B------:R-:W-:Y:S02]  /*26b10*/  ISETP.GE.AND P1, PT, R158, R21, PT ;  /* 0x000000159e00720c */ /* 0x000fe40003f26270 */
[----:B------:R-:W-:Y:S02]  /*26b20*/  @!P2 LEA.HI.X R13, R176, R25, R214, 0x2, P0 ;  /* 0x00000019b00da211 */ /* 0x000fe400000f14d6 */
[----:B------:R-:W-:-:S03]  /*26b30*/  ISETP.GE.AND P0, PT, R159, R21, PT ;  /* 0x000000159f00720c */ /* 0x000fc60003f06270 */
[----:B--2---:R0:W-:Y:S10]  /*26b40*/  @!P2 ST.E.64 desc[UR36][R12.64], R6 ;  /* 0x000000060c00a985 */ /* 0x0041f4000c101b24 */
[----:B------:R-:W-:Y:S05]  /*26b50*/  @P0 BRA `(.L_x_6412) ;  /* 0x0000000000100947 */ /* 0x000fea0003800000 */
[----:B0-----:R-:W2:Y:S01]  /*26b60*/  LDL.64 R6, [R1+0x3f8] ;  /* 0x0003f80001067983 */ /* 0x001ea20000100a00 */
[----:B------:R-:W-:-:S04]  /*26b70*/  LEA R4, P0, R159, R3, 0x2 ;  /* 0x000000039f047211 */ /* 0x000fc800078010ff */
[----:B------:R-:W-:-:S05]  /*26b80*/  LEA.HI.X R5, R159, R25, R213, 0x2, P0 ;  /* 0x000000199f057211 */ /* 0x000fca00000f14d5 */
[----:B--2---:R2:W-:Y:S04]  /*26b90*/  ST.E.64 desc[UR36][R4.64], R6 ;  /* 0x0000000604007985 */ /* 0x0045e8000c101b24 */
.L_x_6412:
[----:B------:R-:W-:Y:S05]  /*26ba0*/  BSYNC B1 ;  /* 0x0000000000017941 */ /* 0x000fea0003800000 */
.L_x_6411:
[----:B------:R-:W-:Y:S05]  /*26bb0*/  @P1 BRA `(.L_x_6408) ;  /* 0x0000001000081947 */ /* 0x000fea0003800000 */
[----:B0-2---:R-:W2:Y:S01]  /*26bc0*/  LDL.64 R6, [R1+0x408] ;  /* 0x0004080001067983 */ /* 0x005ea20000100a00 */
[----:B------:R-:W-:-:S04]  /*26bd0*/  LEA R4, P0, R158, R3, 0x2 ;  /* 0x000000039e047211 */ /* 0x000fc800078010ff */
[----:B------:R-:W-:-:S05]  /*26be0*/  LEA.HI.X R5, R158, R25, R212, 0x2, P0 ;  /* 0x000000199e057211 */ /* 0x000fca00000f14d4 */
[----:B--2---:R0:W-:Y:S01]  /*26bf0*/  ST.E.64 desc[UR36][R4.64], R6 ;  /* 0x0000000604007985 */ /* 0x0041e2000c101b24 */
[----:B------:R-:W-:Y:S05]  /*26c00*/  BRA `(.L_x_6408) ;  /* 0x0000000c00f47947 */ /* 0x000fea0003800000 */
.L_x_6401:
[----:B------:R-:W-:Y:S01]  /*26c10*/  ULDC.64 UR10, c[0x0][0xd00] ;  /* 0x00034000000a7ab9 */ /* 0x000fe20000000a00 */
[----:B------:R-:W-:Y:S01]  /*26c20*/  R2UR UR9, R211 ;  /* 0x00000000d30972ca */ /* 0x000fe200000e0000 */
        /* <DEDUP_REMOVED lines=12> */
[----:B------:R-:W-:Y:S01]  /*26cf0*/  IMAD.U32 R0, RZ, RZ, UR4 ;  /* 0x00000004ff007e24 */ /* 0x000fe2000f8e00ff */
[----:B------:R-:W0:Y:S04]  /*26d00*/  S2R R10, SR_TID.X ;  /* 0x00000000000a7919 */ /* 0x000e280000002100 */
        /* <DEDUP_REMOVED lines=8> */
[----:B------:R-:W-:Y:S01]  /*26d90*/  ULOP3.LUT UR15, UR9, 0xffff, URZ, 0xc0, !UPT ;  /* 0x0000ffff090f7892 */ /* 0x000fe2000f8ec03f */
[----:B0-----:R-:W-:-:S08]  /*26da0*/  VIADD R3, R10, 0xffffff80 ;  /* 0xffffff800a037836 */ /* 0x001fd00000000000 */
[----:B------:R-:W-:Y:S01]  /*26db0*/  @!UP1 ULDC UR8, c[0x0][0xbd4] ;  /* 0x0002f50000089ab9 */ /* 0x000fe20000000800 */
[----:B------:R-:W-:Y:S02]  /*26dc0*/  ISETP.GT.AND P0, PT, R3, 0x3f, PT ;  /* 0x0000003f0300780c */ /* 0x000fe40003f04270 */
[----:B--2---:R-:W-:Y:S01]  /*26dd0*/  @P1 R2UR UR4, R8 ;  /* 0x00000000080412ca */ /* 0x004fe200000e0000 */
[----:B-1----:R-:W-:-:S14]  /*26de0*/  @P2 BRA `(.L_x_6413) ;  /* 0x0000000000102947 */ /* 0x002fdc0003800000 */
[----:B------:R-:W-:Y:S05]  /*26df0*/  @!P1 BRA `(.L_x_6413) ;  /* 0x00000000000c9947 */ /* 0x000fea0003800000 */
[----:B------:R-:W2:Y:S04]  /*26e00*/  LDG.E R3, desc[UR36][R4.64] ;  /* 0x0000002404037981 */ /* 0x000ea8000c1e1900 */
[----:B-----5:R-:W2:Y:S02]  /*26e10*/  LDG.E R0, desc[UR36][R4.64+0x4] ;  /* 0x0000042404007981 */ /* 0x020ea4000c1e1900 */
[----:B--2---:R-:W-:-:S07]  /*26e20*/  IMAD.IADD R0, R0, 0x1, -R3 ;  /* 0x0000000100007824 */ /* 0x004fce00078e0a03 */
.L_x_6413:
[----:B------:R-:W-:Y:S01]  /*26e30*/  USHF.R.S32.HI UR14, URZ, 0x1f, UR60 ;  /* 0x0000001f3f0e7899 */ /* 0x000fe2000801143c */
[----:B------:R-:W-:Y:S01]  /*26e40*/  BSSY B1, `(.L_x_6414) ;  /* 0x000003b000017945 */ /* 0x000fe20003800000 */
[----:B------:R-:W-:Y:S02]  /*26e50*/  USHF.R.S32.HI UR24, URZ, 0x1f, UR4 ;  /* 0x0000001f3f187899 */ /* 0x000fe40008011404 */
[----:B------:R-:W-:Y:S02]  /*26e60*/  USEL UR9, UR60, URZ, !UP0 ;  /* 0x0000003f3c097287 */ /* 0x000fe4000c000000 */
[----:B------:R-:W-:Y:S01]  /*26e70*/  USEL UR14, UR14, URZ, !UP0 ;  /* 0x0000003f0e0e7287 */ /* 0x000fe2000c000000 */
[----:B------:R-:W-:Y:S11]  /*26e80*/  @P0 BRA `(.L_x_6415) ;  /* 0x0000000000d80947 */ /* 0x000ff60003800000 */
[----:B------:R-:W0:Y:S01]  /*26e90*/  LDC R9, c[0x0][0xce8] ;  /* 0x00033a00ff097b82 */ /* 0x000e220000000800 */
[----:B------:R-:W-:-:S04]  /*26ea0*/  IMAD.U32 R3, RZ, RZ, UR59 ;  /* 0x0000003bff037e24 */ /* 0x000fc8000f8e00ff */
[----:B------:R-:W-:-:S04]  /*26eb0*/  IMAD R3, R3, 0x40, R10 ;  /* 0x0000004003037824 */ /* 0x000fc800078e020a */
[----:B------:R-:W-:Y:S02]  /*26ec0*/  VIADD R6, R3, 0xffffff80 ;  /* 0xffffff8003067836 */ /* 0x000fe40000000000 */
        /* <DEDUP_REMOVED lines=50> */
.L_x_6415:
[----:B------:R-:W-:Y:S05]  /*271f0*/  BSYNC B1 ;  /* 0x0000000000017941 */ /* 0x000fea0003800000 */
.L_x_6414:
[----:B------:R-:W-:-:S06]  /*27200*/  UISETP.GT.AND UP0, UPT, UR8, 0x1, UPT ;  /* 0x000000010800788c */ /* 0x000fcc000bf04270 */
[----:B------:R-:W-:-:S13]  /*27210*/  PLOP3.LUT P0, PT, PT, PT, UP0, 0x80, 0x0 ;  /* 0x000000000000781c */ /* 0x000fda0003f0f008 */
[----:B------:R-:W-:Y:S05]  /*27220*/  @P0 BRA `(.L_x_6408) ;  /* 0x00000008006c0947 */ /* 0x000fea0003800000 */
[----:B------:R-:W1:Y:S01]  /*27230*/  LDC R11, c[0x0][0xce8] ;  /* 0x00033a00ff0b7b82 */ /* 0x000e620000000800 */
        /* <DEDUP_REMOVED lines=9> */
[----:B------:R-:W-:Y:S01]  /*272d0*/  IMAD R3, R157, 0x20, R207 ;  /* 0x000000209d037824 */ /* 0x000fe200078e02cf */
[----:B------:R-:W-:Y:S01]  /*272e0*/  ISETP.GE.AND P2, PT, R155, UR16, PT ;  /* 0x000000109b007c0c */ /* 0x000fe2000bf46270 */
[----:B------:R-:W-:Y:S01]  /*272f0*/  IMAD.SHL.U32 R9, R6, 0x2, RZ ;  /* 0x0000000206097824 */ /* 0x000fe200078e00ff */
[----:B------:R-:W-:Y:S01]  /*27300*/  UIADD3 UR11, UR11, UR8, URZ ;  /* 0x000000080b0b7290 */ /* 0x000fe2000fffe03f */
[----:B------:R-:W-:Y:S01]  /*27310*/  IMAD.U32 R8, RZ, RZ, UR59 ;  /* 0x0000003bff087e24 */ /* 0x000fe2000f8e00ff */
[----:B------:R-:W-:Y:S01]  /*27320*/  ULDC.64 UR12, c[0x0][0xbe8] ;  /* 0x0002fa00000c7ab9 */ /* 0x000fe20000000a00 */
[----:B------:R-:W-:Y:S01]  /*27330*/  ISETP.GE.AND P1, PT, R154, UR16, PT ;  /* 0x000000109a007c0c */ /* 0x000fe2000bf26270 */
[----:B------:R-:W-:Y:S01]  /*27340*/  UIMAD.WIDE.U32 UR10, UR15, UR12, UR10 ;  /* 0x0000000c0f0a72a5 */ /* 0x000fe2000f8e000a */
[----:B------:R-:W-:Y:S01]  /*27350*/  LOP3.LUT R6, R9, 0x2, R4, 0xe2, !PT ;  /* 0x0000000209067812 */ /* 0x000fe200078ee204 */
[----:B------:R-:W-:Y:S01]  /*27360*/  IMAD R8, R8, 0x40, R3 ;  /* 0x0000004008087824 */ /* 0x000fe200078e0203 */
[----:B------:R-:W-:Y:S01]  /*27370*/  SEL R4, RZ, 0xffffffff, P2 ;  /* 0xffffffffff047807 */ /* 0x000fe20001000000 */
[----:B------:R-:W-:Y:S01]  /*27380*/  UIMAD UR11, UR15, UR13, UR11 ;  /* 0x0000000d0f0b72a4 */ /* 0x000fe2000f8e020b */
[----:B------:R-:W-:Y:S01]  /*27390*/  SEL R9, RZ, 0xffffffff, P1 ;  /* 0xffffffffff097807 */ /* 0x000fe20000800000 */
[----:B------:R-:W-:Y:S01]  /*273a0*/  IMAD.MOV.U32 R3, RZ, RZ, R8 ;  /* 0x000000ffff037224 */ /* 0x000fe200078e0008 */
[----:B-1----:R-:W-:Y:S01]  /*273b0*/  ISETP.NE.AND P0, PT, R11, 0x1, PT ;  /* 0x000000010b00780c */ /* 0x002fe20003f05270 */
[----:B------:R-:W-:Y:S01]  /*273c0*/  ULDC.64 UR12, c[0x0][0xbf0] ;  /* 0x0002fc00000c7ab9 */ /* 0x000fe20000000a00 */
[----:B------:R-:W-:Y:S01]  /*273d0*/  IMAD.SHL.U32 R13, R4, 0x4, RZ ;  /* 0x00000004040d7824 */ /* 0x000fe200078e00ff */
[----:B------:R-:W-:Y:S01]  /*273e0*/  UIMAD UR14, UR14, UR12, URZ ;  /* 0x0000000c0e0e72a4 */ /* 0x000fe2000f8e023f */
[----:B------:R-:W-:Y:S01]  /*273f0*/  IMAD.SHL.U32 R9, R9, 0x8, RZ ;  /* 0x0000000809097824 */ /* 0x000fe200078e00ff */
[----:B------:R-:W-:Y:S01]  /*27400*/  ISETP.GE.AND P2, PT, R209, UR16, PT ;  /* 0x00000010d1007c0c */ /* 0x000fe2000bf46270 */
[----:B------:R-:W-:Y:S01]  /*27410*/  IMAD.U32 R26, RZ, RZ, UR59 ;  /* 0x0000003bff1a7e24 */ /* 0x000fe2000f8e00ff */
[----:B------:R-:W-:Y:S01]  /*27420*/  UIMAD UR4, UR9, UR13, UR14 ;  /* 0x0000000d090472a4 */ /* 0x000fe2000f8e020e */
[----:B------:R-:W-:Y:S01]  /*27430*/  LOP3.LUT R6, R13, 0x4, R6, 0xe2, !PT ;  /* 0x000000040d067812 */ /* 0x000fe200078ee206 */
[----:B------:R-:W-:Y:S01]  /*27440*/  UIMAD.WIDE.U32 UR8, UR9, UR12, UR10 ;  /* 0x0000000c090872a5 */ /* 0x000fe2000f8e000a */
[----:B-----5:R-:W-:Y:S01]  /*27450*/  IMAD R25, R0, R11, RZ ;  /* 0x0000000b00197224 */ /* 0x020fe200078e02ff */
[----:B------:R-:W-:Y:S01]  /*27460*/  SEL R0, RZ, 0x80, P2 ;  /* 0x00000080ff007807 */ /* 0x000fe20001000000 */
[----:B------:R-:W-:Y:S01]  /*27470*/  IMAD R26, R26, 0x40, R207 ;  /* 0x000000401a1a7824 */ /* 0x000fe200078e02cf */
[----:B------:R-:W0:Y:S01]  /*27480*/  @P0 LDC R5, c[0x0][0xcec] ;  /* 0x00033b00ff050b82 */ /* 0x000e220000000800 */
[----:B------:R-:W-:Y:S01]  /*27490*/  LOP3.LUT R10, R9, 0x8, R6, 0xe2, !PT ;  /* 0x00000008090a7812 */ /* 0x000fe200078ee206 */
[----:B------:R-:W-:Y:S01]  /*274a0*/  UIADD3 UR4, UR9, UR4, URZ ;  /* 0x0000000409047290 */ /* 0x000fe2000fffe03f */
[----:B------:R-:W-:Y:S01]  /*274b0*/  BSSY B1, `(.L_x_6416) ;  /* 0x000004e000017945 */ /* 0x000fe20003800000 */
[----:B------:R-:W-:-:S02]  /*274c0*/  SHF.R.S32.HI R27, RZ, 0x1f, R209 ;  /* 0x0000001fff1b7819 */ /* 0x000fc400000114d1 */
[----:B------:R-:W-:Y:S02]  /*274d0*/  SHF.R.S32.HI R28, RZ, 0x1f, R210 ;  /* 0x0000001fff1c7819 */ /* 0x000fe400000114d2 */
[----:B------:R-:W1:Y:S01]  /*274e0*/  @P0 LDC R7, c[0x0][0xcf0] ;  /* 0x00033c00ff070b82 */ /* 0x000e620000000800 */
[----:B------:R-:W-:Y:S02]  /*274f0*/  SHF.R.S32.HI R29, RZ, 0x1f, R152 ;  /* 0x0000001fff1d7819 */ /* 0x000fe40000011498 */
[----:B------:R-:W-:Y:S02]  /*27500*/  SHF.R.S32.HI R30, RZ, 0x1f, R153 ;  /* 0x0000001fff1e7819 */ /* 0x000fe40000011499 */
[----:B------:R-:W-:Y:S02]  /*27510*/  SHF.R.S32.HI R31, RZ, 0x1f, R154 ;  /* 0x0000001fff1f7819 */ /* 0x000fe4000001149a */
[----:B------:R-:W-:Y:S02]  /*27520*/  SHF.R.S32.HI R32, RZ, 0x1f, R155 ;  /* 0x0000001fff207819 */ /* 0x000fe4000001149b */
[----:B------:R-:W-:Y:S01]  /*27530*/  SHF.R.S32.HI R33, RZ, 0x1f, R156 ;  /* 0x0000001fff217819 */ /* 0x000fe2000001149c */
[----:B0-----:R-:W-:-:S04]  /*27540*/  @P0 IMAD.HI.U32 R4, R8, R5, RZ ;  /* 0x0000000508040227 */ /* 0x001fc800078e00ff */
[----:B------:R-:W-:Y:S02]  /*27550*/  IMAD.U32 R5, RZ, RZ, UR9 ;  /* 0x00000009ff057e24 */ /* 0x000fe4000f8e00ff */
[----:B------:R-:W-:Y:S01]  /*27560*/  IMAD.U32 R5, RZ, RZ, UR4 ;  /* 0x00000004ff057e24 */ /* 0x000fe2000f8e00ff */
[----:B-1----:R-:W-:Y:S01]  /*27570*/  @P0 SHF.R.U32.HI R3, RZ, R7, R4 ;  /* 0x00000007ff030219 */ /* 0x002fe20000011604 */
[----:B------:R-:W-:Y:S01]  /*27580*/  IMAD.U32 R4, RZ, RZ, UR8 ;  /* 0x00000008ff047e24 */ /* 0x000fe2000f8e00ff */
[----:B------:R-:W-:Y:S01]  /*27590*/  ISETP.GE.AND P0, PT, R153, UR16, PT ;  /* 0x0000001099007c0c */ /* 0x000fe2000bf06270 */
[----:B------:R-:W-:Y:S01]  /*275a0*/  ULDC.64 UR8, c[0x0][0xbe0] ;  /* 0x0002f80000087ab9 */ /* 0x000fe20000000a00 */
[--C-:B------:R-:W-:Y:S01]  /*275b0*/  SHF.R.S32.HI R6, RZ, 0x1f, R3.reuse ;  /* 0x0000001fff067819 */ /* 0x100fe20000011403 */
[----:B------:R-:W-:Y:S01]  /*275c0*/  IMAD.MOV R7, RZ, RZ, -R3 ;  /* 0x000000ffff077224 */ /* 0x000fe200078e0a03 */
[----:B------:R-:W-:Y:S01]  /*275d0*/  SEL R9, RZ, 0xffffffff, P0 ;  /* 0xffffffffff097807 */ /* 0x000fe20000000000 */
[----:B------:R-:W-:Y:S01]  /*275e0*/  IMAD.WIDE.U32 R4, R3, UR8, R4 ;  /* 0x0000000803047c25 */ /* 0x000fe2000f8e0004 */
[----:B------:R-:W-:-:S03]  /*275f0*/  ISETP.GE.AND P0, PT, R152, UR16, PT ;  /* 0x0000001098007c0c */ /* 0x000fc6000bf06270 */
[----:B------:R-:W-:Y:S02]  /*27600*/  IMAD R6, R6, UR8, RZ ;  /* 0x0000000806067c24 */ /* 0x000fe4000f8e02ff */
[----:B------:R-:W-:Y:S02]  /*27610*/  IMAD R7, R11, R7, R8 ;  /* 0x000000070b077224 */ /* 0x000fe400078e0208 */
[----:B------:R-:W-:Y:S02]  /*27620*/  IMAD.SHL.U32 R13, R9, 0x10, RZ ;  /* 0x00000010090d7824 */ /* 0x000fe400078e00ff */
[----:B------:R-:W-:Y:S01]  /*27630*/  IMAD R9, R3, UR9, R6 ;  /* 0x0000000903097c24 */ /* 0x000fe2000f8e0206 */
[----:B------:R-:W-:Y:S01]  /*27640*/  SEL R6, RZ, 0xffffffff, P0 ;  /* 0xffffffffff067807 */ /* 0x000fe20000000000 */
[----:B------:R-:W-:Y:S01]  /*27650*/  ULDC.64 UR8, c[0x0][0xbd8] ;  /* 0x0002f60000087ab9 */ /* 0x000fe20000000a00 */
[----:B------:R-:W-:Y:S01]  /*27660*/  SHF.R.S32.HI R3, RZ, 0x1f, R7 ;  /* 0x0000001fff037819 */ /* 0x000fe20000011407 */
[----:B------:R-:W-:Y:S01]  /*27670*/  IMAD.IADD R5, R5, 0x1, R9 ;  /* 0x0000000105057824 */ /* 0x000fe200078e0209 */
[----:B------:R-:W-:Y:S01]  /*27680*/  LOP3.LUT R10, R13, 0x10, R10, 0xe2, !PT ;  /* 0x000000100d0a7812 */ /* 0x000fe200078ee20a */
[----:B------:R-:W-:Y:S01]  /*27690*/  IMAD.SHL.U32 R13, R6, 0x20, RZ ;  /* 0x00000020060d7824 */ /* 0x000fe200078e00ff */
[----:B------:R-:W-:Y:S01]  /*276a0*/  ISETP.GE.AND P0, PT, R210, UR16, PT ;  /* 0x00000010d2007c0c */ /* 0x000fe2000bf06270 */
[----:B------:R-:W-:-:S02]  /*276b0*/  IMAD R6, R3, UR8, RZ ;  /* 0x0000000803067c24 */ /* 0x000fc4000f8e02ff */
[----:B------:R-:W-:Y:S01]  /*276c0*/  IMAD.WIDE.U32 R4, R7, UR8, R4 ;  /* 0x0000000807047c25 */ /* 0x000fe2000f8e0004 */
[----:B------:R-:W-:-:S03]  /*276d0*/  LOP3.LUT R10, R13, 0x20, R10, 0xe2, !PT ;  /* 0x000000200d0a7812 */ /* 0x000fc600078ee20a */
[----:B------:R-:W-:Y:S01]  /*276e0*/  IMAD R3, R7, UR9, R6 ;  /* 0x0000000907037c24 */ /* 0x000fe2000f8e0206 */
[----:B------:R-:W-:Y:S01]  /*276f0*/  SEL R7, RZ, 0x40, P0 ;  /* 0x00000040ff077807 */ /* 0x000fe20000000000 */
[----:B------:R-:W-:Y:S01]  /*27700*/  ULDC.64 UR8, c[0x0][0xb80] ;  /* 0x0002e00000087ab9 */ /* 0x000fe20000000a00 */
[----:B------:R-:W-:Y:S01]  /*27710*/  ISETP.GE.AND P0, PT, R26, R25, PT ;  /* 0x000000191a00720c */ /* 0x000fe20003f06270 */
[----:B------:R-:W-:Y:S01]  /*27720*/  IMAD.IADD R3, R5, 0x1, R3 ;  /* 0x0000000105037824 */ /* 0x000fe200078e0203 */
[----:B------:R-:W-:Y:S02]  /*27730*/  LEA R20, P1, R4, UR8, 0x1 ;  /* 0x0000000804147c11 */ /* 0x000fe4000f8208ff */
[----:B------:R-:W-:Y:S02]  /*27740*/  LOP3.LUT R21, R10, R7, RZ, 0xfc, !PT ;  /* 0x000000070a157212 */ /* 0x000fe400078efcff */
[----:B------:R-:W-:Y:S01]  /*27750*/  LEA.HI.X R3, R4, UR9, R3, 0x1, P1 ;  /* 0x0000000904037c11 */ /* 0x000fe200088f0c03 */
[----:B------:R0:W1:Y:S01]  /*27760*/  SHFL.IDX PT, R6, R20, RZ, 0x181f ;  /* 0x00181fff14067589 */ /* 0x00006200000e0000 */
[----:B------:R-:W-:-:S03]  /*27770*/  LOP3.LUT R24, R21, R0, RZ, 0xfc, !PT ;  /* 0x0000000015187212 */ /* 0x000fc600078efcff */
[----:B------:R0:W2:Y:S02]  /*27780*/  SHFL.IDX PT, R7, R3, RZ, 0x181f ;  /* 0x00181fff03077589 */ /* 0x0000a400000e0000 */
[----:B------:R-:W-:Y:S05]  /*27790*/  @P0 BRA `(.L_x_6417) ;  /* 0x00000000007c0947 */ /* 0x000fea0003800000 */
        /* <DEDUP_REMOVED lines=18> */
[----:B-1----:R-:W-:-:S02]  /*278c0*/  @!P1 LEA R8, P6, R152, R6, 0x1 ;  /* 0x0000000698089211 */ /* 0x002fc400078c08ff */
        /* <DEDUP_REMOVED lines=12> */
.L_x_6417:
[----:B------:R-:W-:Y:S05]  /*27990*/  BSYNC B1 ;  /* 0x0000000000017941 */ /* 0x000fea0003800000 */
.L_x_6416:
        /* <DEDUP_REMOVED lines=9> */
[----:B------:R-:W-:-:S05]  /*27a30*/  LOP3.LUT P1, RZ, R21, 0x40, RZ, 0xc0, !PT ;  /* 0x0000004015ff7812 */ /* 0x000fca000782c0ff */
[CC--:B-1----:R-:W-:Y:S02]  /*27a40*/  @!P2 LEA R8, P0, R156.reuse, R6.reuse, 0x1 ;  /* 0x000000069c08a211 */ /* 0x0c2fe400078008ff */
[----:B---3--:R-:W-:Y:S02]  /*27a50*/  @!P3 IMAD.WIDE R4, R19, 0x2, R6 ;  /* 0x000000021304b825 */ /* 0x008fe400078e0206 */
[-C--:B------:R-:W-:Y:S02]  /*27a60*/  @!P2 LEA.HI.X R9, R156, R7.reuse, R33, 0x1, P0 ;  /* 0x000000079c09a211 */ /* 0x080fe400000f0c21 */
[----:B------:R-:W-:Y:S01]  /*27a70*/  @!P5 LEA R10, P0, R155, R6, 0x1 ;  /* 0x000000069b0ad211 */ /* 0x000fe200078008ff */
[----:B------:R1:W-:Y:S01]  /*27a80*/  @!P3 ST.E.128 desc[UR36][R4.64], RZ ;  /* 0x000000ff0400b985 */ /* 0x0003e2000c101d24 */
[----:B------:R-:W-:Y:S02]  /*27a90*/  ISETP.GE.AND P3, PT, R153, UR16, PT ;  /* 0x0000001099007c0c */ /* 0x000fe4000bf66270 */
[----:B------:R-:W-:Y:S01]  /*27aa0*/  @!P5 LEA.HI.X R11, R155, R7, R32, 0x1, P0 ;  /* 0x000000079b0bd211 */ /* 0x000fe200000f0c20 */
[----:B------:R2:W-:Y:S01]  /*27ab0*/  @!P2 ST.E.128 desc[UR36][R8.64], RZ ;  /* 0x000000ff0800a985 */ /* 0x0005e2000c101d24 */
[----:B------:R-:W-:-:S02]  /*27ac0*/  ISETP.GE.AND P2, PT, R152, UR16, PT ;  /* 0x0000001098007c0c */ /* 0x000fc4000bf46270 */
[----:B------:R-:W-:Y:S01]  /*27ad0*/  LOP3.LUT P0, RZ, R24, 0x80, RZ, 0xc0, !PT ;  /* 0x0000008018ff7812 */ /* 0x000fe2000780c0ff */
[----:B------:R2:W-:Y:S01]  /*27ae0*/  @!P5 ST.E.128 desc[UR36][R10.64], RZ ;  /* 0x000000ff0a00d985 */ /* 0x0005e2000c101d24 */
[----:B------:R-:W-:-:S04]  /*27af0*/  @!P4 LEA R12, P6, R154, R6, 0x1 ;  /* 0x000000069a0cc211 */ /* 0x000fc800078c08ff */
[----:B------:R-:W-:Y:S02]  /*27b00*/  @!P4 LEA.HI.X R13, R154, R7, R31, 0x1, P6 ;  /* 0x000000079a0dc211 */ /* 0x000fe400030f0c1f */
[----:B------:R-:W-:-:S03]  /*27b10*/  @!P3 LEA R14, P5, R153, R6, 0x1 ;  /* 0x00000006990eb211 */ /* 0x000fc600078a08ff */
[----:B------:R2:W-:Y:S01]  /*27b20*/  @!P4 ST.E.128 desc[UR36][R12.64], RZ ;  /* 0x000000ff0c00c985 */ /* 0x0005e2000c101d24 */
[-C--:B-1----:R-:W-:Y:S02]  /*27b30*/  @!P2 LEA R4, P6, R152, R6.reuse, 0x1 ;  /* 0x000000069804a211 */ /* 0x082fe400078c08ff */
[-C--:B0-----:R-:W-:Y:S02]  /*27b40*/  @P1 LEA R20, P4, R210, R6.reuse, 0x1 ;  /* 0x00000006d2141211 */ /* 0x081fe400078808ff */
        /* <DEDUP_REMOVED lines=9> */
.L_x_6408:
[----:B------:R-:W-:Y:S05]  /*27be0*/  BSYNC B0 ;  /* 0x0000000000007941 */ /* 0x000fea0003800000 */
.L_x_6400:
[----:B------:R-:W-:Y:S02]  /*27bf0*/  ULDC UR4, c[0x0][0xd3c] ;  /* 0x00034f0000047ab9 */ /* 0x000fe40000000800 */
[----:B------:R-:W-:-:S06]  /*27c00*/  UISETP.GE.AND UP0, UPT, UR6, UR4, UPT ;  /* 0x000000040600728c */ /* 0x000fcc000bf06270 */
[----:B------:R-:W-:-:S13]  /*27c10*/  PLOP3.LUT P0, PT, PT, PT, UP0, 0x80, 0x0 ;  /* 0x000000000000781c */ /* 0x000fda0003f0f008 */
[----:B------:R-:W-:Y:S05]  /*27c20*/  @!P0 BRA `(.L_x_6418) ;  /* 0xfffffd9400c88947 */ /* 0x000fea000383ffff */
[----:B------:R-:W-:Y:S05]  /*27c30*/  EXIT ;  /* 0x000000000000794d */ /* 0x000fea0003800000 */
.L_x_6269:
        /* <DEDUP_REMOVED lines=16> */
.L_x_6419:
        /* <DEDUP_REMOVED lines=44> */
.L_x_6423:
        /* <DEDUP_REMOVED lines=35> */
.L_x_6421:
        /* <DEDUP_REMOVED lines=13> */
.L_x_6424:
        /* <DEDUP_REMOVED lines=62> */
.L_x_6425:
        /* <DEDUP_REMOVED lines=61> */
.L_x_6426:
[----:B------:R-:W-:-:S05]  /*28ab0*/  LOP3.LUT R25, RZ, R2, RZ, 0x33, !PT ;  /* 0x00000002ff197212 */ /* 0x000fca00078e33ff */
[----:B------:R-:W-:Y:S01]  /*28ac0*/  IMAD.IADD R25, R0, 0x1, R25 ;  /* 0x0000000100197824 */ /* 0x000fe200078e0219 */
[----:B------:R-:W-:Y:S06]  /*28ad0*/  BRA `(.L_x_6427) ;  /* 0x0000000000147947 */ /* 0x000fec0003800000 */
.L_x_6422:
[----:B------:R-:W-:Y:S01]  /*28ae0*/  ULDC UR4, c[0x0][0xd3c] ;  /* 0x00034f0000047ab9 */ /* 0x000fe20000000800 */
[----:B------:R-:W-:Y:S02]  /*28af0*/  IMAD.MOV.U32 R25, RZ, RZ, RZ ;  /* 0x000000ffff197224 */ /* 0x000fe400078e00ff */
[----:B------:R-:W-:Y:S02]  /*28b00*/  IMAD.U32 R24, RZ, RZ, UR6 ;  /* 0x00000006ff187e24 */ /* 0x000fe4000f8e00ff */
[----:B------:R-:W-:Y:S02]  /*28b10*/  IMAD.MOV.U32 R26, RZ, RZ, RZ ;  /* 0x000000ffff1a7224 */ /* 0x000fe400078e00ff */
[----:B------:R-:W-:-:S07]  /*28b20*/  IMAD.U32 R27, RZ, RZ, UR4 ;  /* 0x00000004ff1b7e24 */ /* 0x000fce000f8e00ff */
.L_x_6427:
[----:B------:R-:W-:-:S13]  /*28b30*/  ISETP.NE.AND P0, PT, R7, RZ, PT ;  /* 0x000000ff0700720c */ /* 0x000fda0003f05270 */
[----:B------:R-:W0:Y:S01]  /*28b40*/  @!P0 S2R R3, SR_CgaCtaId ;  /* 0x0000000000038919 */ /* 0x000e220000008800 */
[----:B------:R-:W-:-:S04]  /*28b50*/  @!P0 MOV R0, 0x400 ;  /* 0x0000040000008802 */ /* 0x000fc80000000f00 */
[----:B0-----:R-:W-:-:S05]  /*28b60*/  @!P0 LEA R0, R3, R0, 0x18 ;  /* 0x0000000003008211 */ /* 0x001fca00078ec0ff */
[----:B------:R1:W-:Y:S01]  /*28b70*/  @!P0 STS.128 [R0+0x388d0], R24 ;  /* 0x0388d01800008388 */ /* 0x0003e20000000c00 */
[----:B------:R-:W-:Y:S06]  /*28b80*/  BAR.ARV 0x5, 0x180 ;  /* 0x0146000000007b1d */ /* 0x000fec0000002000 */
.L_x_6420:
        /* <DEDUP_REMOVED lines=22> */
[----:B------:R-:W-:Y:S02]  /*28cf0*/  LOP3.LUT R4, R0, 0x38, RZ, 0xc0, !PT ;  /* 0x0000003800047812 */ /* 0x000fe400078ec0ff */
[----:B------:R-:W-:Y:S01]  /*28d00*/  UMOV UR4, 0x400 ;  /* 0x0000040000047882 */ /* 0x000fe20000000000 */
[----:B------:R-:W-:Y:S01]  /*28d10*/  LOP3.LUT R34, R3, 0x200, R0, 0xf8, !PT ;  /* 0x0000020003227812 */ /* 0x000fe200078ef800 */
[----:B0-----:R-:W-:Y:S01]  /*28d20*/  ULEA UR4, UR5, UR4, 0x18 ;  /* 0x0000000405047291 */ /* 0x001fe2000f8ec03f */
[----:B------:R-:W-:Y:S02]  /*28d30*/  LOP3.LUT R2, R5, 0x70, R2, 0xf8, !PT ;  /* 0x0000007005027812 */ /* 0x000fe400078ef802 */
[----:B------:R-:W-:-:S02]  /*28d40*/  LOP3.LUT R0, R4, 0x40, RZ, 0xfc, !PT ;  /* 0x0000004004007812 */ /* 0x000fc400078efcff */
[C---:B------:R-:W-:Y:S01]  /*28d50*/  LOP3.LUT R3, R4.reuse, 0x80, RZ, 0xfc, !PT ;  /* 0x0000008004037812 */ /* 0x040fe200078efcff */
[----:B------:R-:W-:Y:S01]  /*28d60*/  IMAD.U32 R17, RZ, RZ, UR4 ;  /* 0x00000004ff117e24 */ /* 0x000fe2000f8e00ff */
[C---:B------:R-:W-:Y:S02]  /*28d70*/  LOP3.LUT R2, R4.reuse, 0xc0, RZ, 0xfc, !PT ;  /* 0x000000c004027812 */ /* 0x040fe400078efcff */
[----:B------:R-:W-:Y:S01]  /*28d80*/  LOP3.LUT R0, R4, 0x100, RZ, 0xfc, !PT ;  /* 0x0000010004007812 */ /* 0x000fe200078efcff */
[----:B------:R-:W-:Y:S01]  /*28d90*/  IMAD R19, R34, 0x2, R17 ;  /* 0x0000000222137824 */ /* 0x000fe200078e0211 */
[C---:B------:R-:W-:Y:S02]  /*28da0*/  LOP3.LUT R3, R4.reuse, 0x140, RZ, 0xfc, !PT ;  /* 0x0000014004037812 */ /* 0x040fe400078efcff */
[C---:B------:R-:W-:Y:S02]  /*28db0*/  LOP3.LUT R2, R4.reuse, 0x180, RZ, 0xfc, !PT ;  /* 0x0000018004027812 */ /* 0x040fe400078efcff */
[----:B---3--:R-:W-:-:S07]  /*28dc0*/  LOP3.LUT R0, R4, 0x1c0, RZ, 0xfc, !PT ;  /* 0x000001c004007812 */ /* 0x008fce00078efcff */
.L_x_6505:
[----:B------:R-:W-:Y:S05]  /*28dd0*/  YIELD ;  /* 0x0000000000007946 */ /* 0x000fea0003800000 */
[----:B------:R-:W-:Y:S01]  /*28de0*/  ULDC.64 UR4, c[0x0][0xb20] ;  /* 0x0002c80000047ab9 */ /* 0x000fe20000000a00 */
[----:B------:R-:W-:Y:S01]  /*28df0*/  IMAD.MOV.U32 R32, RZ, RZ, RZ ;  /* 0x000000ffff207224 */ /* 0x000fe200078e00ff */
[----:B------:R-:W-:-:S04]  /*28e00*/  ISETP.NE.U32.AND P0, PT, RZ, UR4, PT ;  /* 0x00000004ff007c0c */ /* 0x000fc8000bf05070 */
[----:B------:R-:W-:Y:S01]  /*28e10*/  ISETP.NE.AND.EX P0, PT, RZ, UR5, PT, P0 ;  /* 0x00000005ff007c0c */ /* 0x000fe2000bf05300 */
[----:B------:R-:W-:-:S12]  /*28e20*/  ULDC.64 UR4, c[0x0][0xb10] ;  /* 0x0002c40000047ab9 */ /* 0x000fd80000000a00 */
[----:B------:R-:W0:Y:S02]  /*28e30*/  @P0 LDC.64 R2, c[0x0][0xb20] ;  /* 0x0002c800ff020b82 */ /* 0x000e240000000a00 */
        /* <DEDUP_REMOVED lines=11> */
[----:B-1----:R-:W1:Y:S07]  /*28ef0*/  @P1 LDC.64 R4, c[0x0][0xb10] ;  /* 0x0002c400ff041b82 */ /* 0x002e6e0000000a00 */
[----:B------:R-:W-:Y:S01]  /*28f00*/  @P2 LOP3.LUT R16, R16, 0x40, RZ, 0xfc, !PT ;  /* 0x0000004010102812 */ /* 0x000fe200078efcff */
[----:B0-----:R-:W-:-:S05]  /*28f10*/  IMAD.WIDE R2, R27, 0x4, R2 ;  /* 0x000000041b027825 */ /* 0x001fca00078e0202 */
[----:B------:R0:W5:Y:S01]  /*28f20*/  @P2 LDG.E R35, desc[UR36][R2.64] ;  /* 0x0000002402232981 */ /* 0x000162000c1e1900 */
[----:B-1----:R-:W-:-:S05]  /*28f30*/  @P1 IMAD.WIDE R4, R27, 0x4, R4 ;  /* 0x000000041b041825 */ /* 0x002fca00078e0204 */
[----:B--2---:R-:W2:Y:S01]  /*28f40*/  @P1 LDG.E R0, desc[UR36][R4.64] ;  /* 0x0000002404001981 */ /* 0x004ea2000c1e1900 */
        /* <DEDUP_REMOVED lines=10> */
[----:B0-----:R-:W-:-:S05]  /*28ff0*/  IMAD.U32 R0, RZ, RZ, UR4 ;  /* 0x00000004ff007e24 */ /* 0x001fca000f8e00ff */
[----:B------:R1:W-:Y:S01]  /*29000*/  STL [R1+0x410], R0 ;  /* 0x0004100001007387 */ /* 0x0003e20000100800 */
[----:B------:R-:W-:Y:S05]  /*29010*/  @!P2 BRA `(.L_x_6429) ;  /* 0x000000000010a947 */ /* 0x000fea0003800000 */
[----:B------:R-:W2:Y:S04]  /*29020*/  LDG.E R5, desc[UR36][R2.64] ;  /* 0x0000002402057981 */ /* 0x000ea8000c1e1900 */
[----:B-1----:R-:W2:Y:S02]  /*29030*/  LDG.E R0, desc[UR36][R2.64+0x4] ;  /* 0x0000042402007981 */ /* 0x002ea4000c1e1900 */
[----:B--2---:R-:W-:-:S05]  /*29040*/  IMAD.IADD R0, R0, 0x1, -R5 ;  /* 0x0000000100007824 */ /* 0x004fca00078e0a05 */
[----:B------:R2:W-:Y:S02]  /*29050*/  STL [R1+0x410], R0 ;  /* 0x0004100001007387 */ /* 0x0005e40000100800 */
.L_x_6429:
[----:B------:R-:W-:Y:S02]  /*29060*/  ULDC.64 UR4, c[0x0][0xb18] ;  /* 0x0002c60000047ab9 */ /* 0x000fe40000000a00 */
[----:B------:R-:W-:-:S04]  /*29070*/  ISETP.NE.U32.AND P0, PT, RZ, UR4, PT ;  /* 0x00000004ff007c0c */ /* 0x000fc8000bf05070 */
[----:B------:R-:W-:-:S13]  /*29080*/  ISETP.NE.AND.EX P0, PT, RZ, UR5, PT, P0 ;  /* 0x00000005ff007c0c */ /* 0x000fda000bf05300 */
[----:B------:R-:W-:Y:S05]  /*29090*/  @!P0 BRA `(.L_x_6430) ;  /* 0x0000000000108947 */ /* 0x000fea0003800000 */
[----:B0-----:R-:W0:Y:S02]  /*290a0*/  LDC.64 R2, c[0x0][0xb18] ;  /* 0x0002c600ff027b82 */ /* 0x001e240000000a00 */
[----:B0-----:R-:W-:-:S05]  /*290b0*/  IMAD.WIDE R2, R27, 0x4, R2 ;  /* 0x000000041b027825 */ /* 0x001fca00078e0202 */
[----:B------:R0:W5:Y:S01]  /*290c0*/  LDG.E R7, desc[UR36][R2.64] ;  /* 0x0000002402077981 */ /* 0x000162000c1e1900 */
[----:B------:R-:W-:Y:S05]  /*290d0*/  BRA `(.L_x_6431) ;  /* 0x0000000000247947 */ /* 0x000fea0003800000 */
.L_x_6430:
[----:B------:R-:W-:Y:S02]  /*290e0*/  ULDC.64 UR4, c[0x0][0xb00] ;  /* 0x0002c00000047ab9 */ /* 0x000fe40000000a00 */
[----:B------:R-:W-:-:S04]  /*290f0*/  ISETP.NE.U32.AND P0, PT, RZ, UR4, PT ;  /* 0x00000004ff007c0c */ /* 0x000fc8000bf05070 */
[----:B------:R-:W-:-:S13]  /*29100*/  ISETP.NE.AND.EX P0, PT, RZ, UR5, PT, P0 ;  /* 0x00000005ff007c0c */ /* 0x000fda000bf05300 */
[----:B------:R-:W-:Y:S05]  /*29110*/  @!P0 BRA `(.L_x_6431) ;  /* 0x0000000000148947 */ /* 0x000fea0003800000 */
[----:B0-----:R-:W0:Y:S02]  /*29120*/  LDC.64 R2, c[0x0][0xb00] ;  /* 0x0002c000ff027b82 */ /* 0x001e240000000a00 */
[----:B0-----:R-:W-:-:S05]  /*29130*/  IMAD.WIDE R2, R27, 0x4, R2 ;  /* 0x000000041b027825 */ /* 0x001fca00078e0202 */
[----:B------:R-:W3:Y:S04]  /*29140*/  LDG.E R7, desc[UR36][R2.64] ;  /* 0x0000002402077981 */ /* 0x000ee8000c1e1900 */
[----:B-12---:R-:W3:Y:S02]  /*29150*/  LDG.E R0, desc[UR36][R2.64+0x4] ;  /* 0x0000042402007981 */ /* 0x006ee4000c1e1900 */
[----:B---3--:R-:W-:-:S07]  /*29160*/  IMAD.IADD R7, R0, 0x1, -R7 ;  /* 0x0000000100077824 */ /* 0x008fce00078e0a07 */
.L_x_6431:
[----:B------:R-:W3:Y:S01]  /*29170*/  LDL R6, [R1+0x410] ;  /* 0x0004100001067983 */ /* 0x000ee20000100800 */
[----:B012---:R-:W0:Y:S01]  /*29180*/  LDC R0, c[0x0][0x448] ;  /* 0x00011200ff007b82 */ /* 0x007e220000000800 */
[----:B------:R-:W-:Y:S01]  /*29190*/  IMAD.SHL.U32 R37, R25, 0x40, RZ ;  /* 0x0000004019257824 */ /* 0x000fe200078e00ff */
[----:B------:R-:W-:Y:S01]  /*291a0*/  LOP3.LUT R16, R16, 0xffffefff, RZ, 0xc0, !PT ;  /* 0xffffefff10107812 */ /* 0x000fe200078ec0ff */
[----:B-----5:R-:W-:Y:S02]  /*291b0*/  IMAD.IADD R25, R7, 0x1, -R32 ;  /* 0x0000000107197824 */ /* 0x020fe400078e0a20 */
[----:B------:R-:W-:-:S03]  /*291c0*/  VIADD R4, R37, 0x3f ;  /* 0x0000003f25047836 */ /* 0x000fc60000000000 */
[----:B------:R-:W1:Y:S01]  /*291d0*/  LDC.64 R2, c[0x0][0xad8] ;  /* 0x0002b600ff027b82 */ /* 0x000e620000000a00 */
[----:B0-----:R-:W-:Y:S02]  /*291e0*/  ISETP.NE.AND P2, PT, R0, 0x1, PT ;  /* 0x000000010000780c */ /* 0x001fe40003f45270 */
[----:B-1----:R-:W-:-:S11]  /*291f0*/  ISETP.GE.AND P1, PT, R3, 0x1, PT ;  /* 0x000000010300780c */ /* 0x002fd60003f26270 */
[----:B------:R-:W0:Y:S01]  /*29200*/  @P2 LDC R5, c[0x0][0x44c] ;  /* 0x00011300ff052b82 */ /* 0x000e220000000800 */
[----:B------:R-:W-:-:S07]  /*29210*/  @P2 LOP3.LUT R16, R16, 0x1000, RZ, 0xfc, !PT ;  /* 0x0000100010102812 */ /* 0x000fce00078efcff */
[----:B------:R-:W1:Y:S01]  /*29220*/  @P2 LDC R0, c[0x0][0x450] ;  /* 0x00011400ff002b82 */ /* 0x000e620000000800 */
[----:B0-----:R-:W-:-:S05]  /*29230*/  @P2 IMAD.HI.U32 R5, R4, R5, RZ ;  /* 0x0000000504052227 */ /* 0x001fca00078e00ff */
[----:B-1----:R-:W-:Y:S02]  /*29240*/  @P2 SHF.R.U32.HI R4, RZ, R0, R5 ;  /* 0x00000000ff042219 */ /* 0x002fe40000011605 */
[----:B---3--:R-:W-:-:S05]  /*29250*/  IADD3 R5, R25, 0x1, -R6 ;  /* 0x0000000119057810 */ /* 0x008fca0007ffe806 */
        /* <DEDUP_REMOVED lines=14> */
.L_x_6434:
[----:B------:R-:W-:-:S13]  /*29340*/  ISETP.NE.AND P0, PT, R3, 0x1, PT ;  /* 0x000000010300780c */ /* 0x000fda0003f05270 */
[----:B------:R-:W0:Y:S02]  /*29350*/  @P0 LDC.64 R4, c[0x0][0xae0] ;  /* 0x0002b800ff040b82 */ /* 0x000e240000000a00 */
[----:B0-----:R-:W-:-:S05]  /*29360*/  @P0 IMAD.HI.U32 R4, R0, R4, RZ ;  /* 0x0000000400040227 */ /* 0x001fca00078e00ff */
[----:B------:R-:W-:-:S07]  /*29370*/  @P0 SHF.R.U32.HI R0, RZ, R5, R4 ;  /* 0x00000005ff000219 */ /* 0x000fce0000011604 */
.L_x_6435:
[----:B------:R-:W-:Y:S05]  /*29380*/  BSYNC B0 ;  /* 0x0000000000007941 */ /* 0x000fea0003800000 */
.L_x_6433:
[----:B------:R-:W-:-:S05]  /*29390*/  IMAD R5, R0, R3, R3 ;  /* 0x0000000300057224 */ /* 0x000fca00078e0203 */
[----:B------:R-:W-:-:S07]  /*293a0*/  VIMNMX R2, R2, R5, PT ;  /* 0x0000000502027248 */ /* 0x000fce0003fe0100 */
.L_x_6432:
[----:B------:R-:W0:Y:S01]  /*293b0*/  @P2 LDC R0, c[0x0][0x44c] ;  /* 0x00011300ff002b82 */ /* 0x000e220000000800 */
[----:B------:R-:W-:Y:S01]  /*293c0*/  VIADD R2, R2, 0x3f ;  /* 0x0000003f02027836 */ /* 0x000fe20000000000 */
[----:B------:R-:W-:Y:S01]  /*293d0*/  ULDC UR4, c[0x0][0xad4] ;  /* 0x0002b50000047ab9 */ /* 0x000fe20000000800 */
[----:B------:R-:W-:-:S05]  /*293e0*/  IMAD.MOV.U32 R4, RZ, RZ, R37 ;  /* 0x000000ffff047224 */ /* 0x000fca00078e0025 */
[----:B------:R-:W1:Y:S01]  /*293f0*/  @P2 LDC R5, c[0x0][0x450] ;  /* 0x00011400ff052b82 */ /* 0x000e620000000800 */
[----:B0-----:R-:W-:-:S05]  /*29400*/  @P2 IMAD.HI.U32 R0, R37, R0, RZ ;  /* 0x0000000025002227 */ /* 0x001fca00078e00ff */
        /* <DEDUP_REMOVED lines=22> */
.L_x_6438:
[----:B------:R-:W-:-:S13]  /*29570*/  ISETP.NE.AND P0, PT, R3, 0x1, PT ;  /* 0x000000010300780c */ /* 0x000fda0003f05270 */
[----:B------:R-:W0:Y:S02]  /*29580*/  @P0 LDC.64 R4, c[0x0][0xae0] ;  /* 0x0002b800ff040b82 */ /* 0x000e240000000a00 */
[----:B0-----:R-:W-:-:S05]  /*29590*/  @P0 IMAD.HI.U32 R4, R6, R4, RZ ;  /* 0x0000000406040227 */ /* 0x001fca00078e00ff */
[----:B------:R-:W-:-:S07]  /*295a0*/  @P0 SHF.R.U32.HI R6, RZ, R5, R4 ;  /* 0x00000005ff060219 */ /* 0x000fce0000011604 */
.L_x_6439:
[----:B------:R-:W-:Y:S05]  /*295b0*/  BSYNC B0 ;  /* 0x0000000000007941 */ /* 0x000fea0003800000 */
.L_x_6437:
[----:B------:R-:W-:-:S05]  /*295c0*/  IMAD R3, R6, R3, RZ ;  /* 0x0000000306037224 */ /* 0x000fca00078e02ff */
[----:B------:R-:W-:-:S07]  /*295d0*/  VIMNMX R2, R2, R3, !PT ;  /* 0x0000000302027248 */ /* 0x000fce0007fe0100 */
.L_x_6436:
        /* <DEDUP_REMOVED lines=43> */
.L_x_6441:
[----:B------:R-:W-:Y:S05]  /*29890*/  BSYNC B0 ;  /* 0x0000000000007941 */ /* 0x000fea0003800000 */
.L_x_6440:
        /* <DEDUP_REMOVED lines=23> */
.L_x_6443:
        /* <DEDUP_REMOVED lines=20> */
.L_x_6446:
[----:B------:R-:W-:Y:S05]  /*29b50*/  BSYNC B6 ;  /* 0x0000000000067941 */ /* 0x000fea0003800000 */
.L_x_6445:
        /* <DEDUP_REMOVED lines=20> */
.L_x_6449:
        /* <DEDUP_REMOVED lines=15> */
.L_x_6448:
[----:B------:R-:W-:Y:S05]  /*29d90*/  BSYNC B6 ;  /* 0x0000000000067941 */ /* 0x000fea0003800000 */
.L_x_6447:
[----:B------:R-:W-:Y:S01]  /*29da0*/  ULDC.64 UR4, c[0x0][0xaf0] ;  /* 0x0002bc0000047ab9 */ /* 0x000fe20000000a00 */
[----:B------:R-:W0:Y:S01]  /*29db0*/  S2R R21, SR_TID.X ;  /* 0x0000000000157919 */ /* 0x000e220000002100 */
[----:B------:R-:W-:Y:S01]  /*29dc0*/  ISETP.NE.U32.AND P0, PT, RZ, UR4, PT ;  /* 0x00000004ff007c0c */ /* 0x000fe2000bf05070 */
[----:B------:R-:W-:Y:S01]  /*29dd0*/  IMAD.MOV.U32 R28, RZ, RZ, R27 ;  /* 0x000000ffff1c7224 */ /* 0x000fe200078e001b */
[----:B------:R-:W-:Y:S01]  /*29de0*/  ULDC UR4, c[0x0][0x320] ;  /* 0x0000c80000047ab9 */ /* 0x000fe20000000800 */
[----:B------:R-:W1:Y:S01]  /*29df0*/  S2R R22, SR_TID.X ;  /* 0x0000000000167919 */ /* 0x000e620000002100 */
[----:B------:R-:W-:Y:S01]  /*29e00*/  ISETP.NE.AND.EX P0, PT, RZ, UR5, PT, P0 ;  /* 0x00000005ff007c0c */ /* 0x000fe2000bf05300 */
[----:B------:R-:W2:-:S12]  /*29e10*/  LDC R20, c[0x0][0x430] ;  /* 0x00010c00ff147b82 */ /* 0x000e980000000800 */
[----:B------:R-:W3:Y:S01]  /*29e20*/  @P0 LDC.64 R2, c[0x0][0xaf0] ;  /* 0x0002bc00ff020b82 */ /* 0x000ee20000000a00 */
[----:B0-----:R-:W-:-:S05]  /*29e30*/  IMAD.SHL.U32 R29, R21, 0x8, RZ ;  /* 0x00000008151d7824 */ /* 0x001fca00078e00ff */
[----:B------:R-:W-:Y:S01]  /*29e40*/  LOP3.LUT R29, R29, 0x38, RZ, 0xc0, !PT ;  /* 0x000000381d1d7812 */ /* 0x000fe200078ec0ff */
[----:B-1----:R-:W-:-:S03]  /*29e50*/  IMAD.SHL.U32 R21, R22, 0x8, RZ ;  /* 0x0000000816157824 */ /* 0x002fc600078e00ff */
[----:B------:R-:W-:Y:S01]  /*29e60*/  LOP3.LUT R33, R29, 0x40, RZ, 0xfc, !PT ;  /* 0x000000401d217812 */ /* 0x000fe200078efcff */
[----:B---3--:R-:W-:Y:S01]  /*29e70*/  @P0 IMAD.WIDE R2, R27, 0x4, R2 ;  /* 0x000000041b020825 */ /* 0x008fe200078e0202 */
[C---:B------:R-:W-:Y:S02]  /*29e80*/  LOP3.LUT R0, R29.reuse, 0x180, RZ, 0xfc, !PT ;  /* 0x000001801d007812 */ /* 0x040fe400078efcff */
[----:B------:R-:W-:Y:S02]  /*29e90*/  LOP3.LUT R29, R29, 0x1c0, RZ, 0xfc, !PT ;  /* 0x000001c01d1d7812 */ /* 0x000fe400078efcff */
[----:B------:R-:W-:Y:S01]  /*29ea0*/  ISETP.GE.AND P3, PT, R33, UR4, PT ;  /* 0x0000000421007c0c */ /* 0x000fe2000bf66270 */
[----:B------:R0:W5:Y:S01]  /*29eb0*/  @P0 LDG.E R28, desc[UR36][R2.64] ;  /* 0x00000024021c0981 */ /* 0x000162000c1e1900 */
[----:B------:R-:W-:Y:S01]  /*29ec0*/  ISETP.GE.AND P0, PT, R29, UR4, PT ;  /* 0x000000041d007c0c */ /* 0x000fe2000bf06270 */
[C---:B------:R-:W-:Y:S01]  /*29ed0*/  IMAD.SHL.U32 R29, R22.reuse, 0x8, RZ ;  /* 0x00000008161d7824 */ /* 0x040fe200078e00ff */
[----:B------:R-:W-:Y:S01]  /*29ee0*/  LOP3.LUT R21, R21, 0x38, RZ, 0xc0, !PT ;  /* 0x0000003815157812 */ /* 0x000fe200078ec0ff */
[----:B------:R-:W-:Y:S01]  /*29ef0*/  IMAD.SHL.U32 R22, R22, 0x8, RZ ;  /* 0x0000000816167824 */ /* 0x000fe200078e00ff */
[----:B------:R-:W-:Y:S01]  /*29f00*/  LOP3.LUT R16, R16, 0xfffffdff, RZ, 0xc0, !PT ;  /* 0xfffffdff10107812 */ /* 0x000fe200078ec0ff */
[----:B------:R-:W-:Y:S01]  /*29f10*/  UMOV UR5, 0xffffffff ;  /* 0xffffffff00057882 */ /* 0x000fe20000000000 */
[----:B------:R-:W-:-:S02]  /*29f20*/  LOP3.LUT R29, R29, 0x38, RZ, 0xc0, !PT ;  /* 0x000000381d1d7812 */ /* 0x000fc400078ec0ff */
[----:B------:R-:W-:Y:S02]  /*29f30*/  ISETP.GE.AND P2, PT, R21, UR4, PT ;  /* 0x0000000415007c0c */ /* 0x000fe4000bf46270 */
[----:B------:R-:W-:Y:S02]  /*29f40*/  LOP3.LUT R29, R29, 0x80, RZ, 0xfc, !PT ;  /* 0x000000801d1d7812 */ /* 0x000fe400078efcff */
[----:B------:R-:W-:Y:S02]  /*29f50*/  @P3 LOP3.LUT R16, R16, 0x200, RZ, 0xfc, !PT ;  /* 0x0000020010103812 */ /* 0x000fe400078efcff */
[----:B------:R-:W-:Y:S02]  /*29f60*/  LOP3.LUT R22, R22, 0x38, RZ, 0xc0, !PT ;  /* 0x0000003816167812 */ /* 0x000fe400078ec0ff */
[----:B------:R-:W-:Y:S02]  /*29f70*/  ISETP.GE.AND P5, PT, R29, UR4, PT ;  /* 0x000000041d007c0c */ /* 0x000fe4000bfa6270 */
[----:B------:R-:W-:-:S02]  /*29f80*/  LOP3.LUT R16, R16, 0xfffffbff, RZ, 0xc0, !PT ;  /* 0xfffffbff10107812 */ /* 0x000fc400078ec0ff */
[----:B------:R-:W-:Y:S02]  /*29f90*/  LOP3.LUT R22, R22, 0xc0, RZ, 0xfc, !PT ;  /* 0x000000c016167812 */ /* 0x000fe400078efcff */
[----:B------:R-:W-:Y:S02]  /*29fa0*/  @P2 LOP3.LUT R16, R16, 0x400, RZ, 0xfc, !PT ;  /* 0x0000040010102812 */ /* 0x000fe400078efcff */
[----:B------:R-:W-:Y:S02]  /*29fb0*/  ISETP.GE.AND P4, PT, R22, UR4, PT ;  /* 0x0000000416007c0c */ /* 0x000fe4000bf86270 */
[----:B------:R-:W-:Y:S02]  /*29fc0*/  LOP3.LUT R16, R16, 0xffffffdf, RZ, 0xc0, !PT ;  /* 0xffffffdf10107812 */ /* 0x000fe400078ec0ff */
[C---:B------:R-:W-:Y:S02]  /*29fd0*/  LOP3.LUT R22, R21.reuse, 0x100, RZ, 0xfc, !PT ;  /* 0x0000010015167812 */ /* 0x040fe400078efcff */
[----:B------:R-:W-:-:S02]  /*29fe0*/  LOP3.LUT R21, R21, 0x140, RZ, 0xfc, !PT ;  /* 0x0000014015157812 */ /* 0x000fc400078efcff */
[----:B------:R-:W-:Y:S02]  /*29ff0*/  @P5 LOP3.LUT R16, R16, 0x20, RZ, 0xfc, !PT ;  /* 0x0000002010105812 */ /* 0x000fe400078efcff */
[----:B------:R-:W-:Y:S02]  /*2a000*/  ISETP.GE.AND P2, PT, R21, UR4, PT ;  /* 0x0000000415007c0c */ /* 0x000fe4000bf46270 */
[----:B------:R-:W-:Y:S02]  /*2a010*/  LOP3.LUT R16, R16, 0xffffffef, RZ, 0xc0, !PT ;  /* 0xffffffef10107812 */ /* 0x000fe400078ec0ff */
[----:B------:R-:W-:Y:S02]  /*2a020*/  ISETP.GE.AND P3, PT, R22, UR4, PT ;  /* 0x0000000416007c0c */ /* 0x000fe4000bf66270 */
[----:B------:R-:W-:Y:S02]  /*2a030*/  @P4 LOP3.LUT R16, R16, 0x10, RZ, 0xfc, !PT ;  /* 0x0000001010104812 */ /* 0x000fe400078efcff */
[----:B------:R-:W-:-:S02]  /*2a040*/  ISETP.GE.AND P1, PT, R0, UR4, PT ;  /* 0x0000000400007c0c */ /* 0x000fc4000bf26270 */
[----:B------:R-:W-:Y:S02]  /*2a050*/  LOP3.LUT R16, R16, 0xfffffffb, RZ, 0xc0, !PT ;  /* 0xfffffffb10107812 */ /* 0x000fe400078ec0ff */
[----:B------:R-:W-:Y:S02]  /*2a060*/  SEL R6, RZ, 0x40, P1 ;  /* 0x00000040ff067807 */ /* 0x000fe40000800000 */
[----:B------:R-:W-:Y:S02]  /*2a070*/  @P2 LOP3.LUT R16, R16, 0x4, RZ, 0xfc, !PT ;  /* 0x0000000410102812 */ /* 0x000fe400078efcff */
[----:B------:R-:W-:Y:S02]  /*2a080*/  SEL R29, RZ, 0x80, P0 ;  /* 0x00000080ff1d7807 */ /* 0x000fe40000000000 */
[----:B------:R-:W-:Y:S02]  /*2a090*/  LOP3.LUT R16, R16, 0xfffffff7, RZ, 0xc0, !PT ;  /* 0xfffffff710107812 */ /* 0x000fe400078ec0ff */
[----:B------:R-:W-:-:S02]  /*2a0a0*/  LEA R0, R30, 0xffffffc0, 0x6 ;  /* 0xffffffc01e007811 */ /* 0x000fc400078e30ff */
[----:B------:R-:W-:Y:S01]  /*2a0b0*/  @P3 LOP3.LUT R16, R16, 0x8, RZ, 0xfc, !PT ;  /* 0x0000000810103812 */ /* 0x000fe200078efcff */
[----:B0-2---:R-:W-:Y:S06]  /*2a0c0*/  BRA.DIV UR5, `(.L_x_6450) ;  /* 0x0000005205a47947 */ /* 0x005fec000b800000 */
.L_x_6523:
[----:B------:R-:W0:Y:S01]  /*2a0d0*/  S2R R2, SR_TID.X ;  /* 0x0000000000027919 */ /* 0x000e220000002100 */
[----:B------:R-:W-:Y:S01]  /*2a0e0*/  ISETP.NE.AND P1, PT, R20, 0x1, PT ;  /* 0x000000011400780c */ /* 0x000fe20003f25270 */
[----:B------:R-:W-:Y:S01]  /*2a0f0*/  IMAD.MOV.U32 R36, RZ, RZ, RZ ;  /* 0x000000ffff247224 */ /* 0x000fe200078e00ff */
[----:B-----5:R-:W-:Y:S01]  /*2a100*/  SHF.R.S32.HI R33, RZ, 0x1f, R28 ;  /* 0x0000001fff217819 */ /* 0x020fe2000001141c */
[----:B------:R-:W1:Y:S01]  /*2a110*/  S2R R3, SR_TID.X ;  /* 0x0000000000037919 */ /* 0x000e620000002100 */
[C---:B------:R-:W-:Y:S02]  /*2a120*/  LOP3.LUT P6, RZ, R16.reuse, 0x400, RZ, 0xc0, !PT ;  /* 0x0000040010ff7812 */ /* 0x040fe400078cc0ff */
[----:B------:R-:W-:-:S07]  /*2a130*/  LOP3.LUT R16, R16, 0xffffdfff, RZ, 0xc0, !PT ;  /* 0xffffdfff10107812 */ /* 0x000fce00078ec0ff */
[----:B------:R-:W-:Y:S02]  /*2a140*/  @P1 LOP3.LUT R16, R16, 0x2000, RZ, 0xfc, !PT ;  /* 0x0000200010101812 */ /* 0x000fe400078efcff */
[----:B0-----:R-:W-:Y:S01]  /*2a150*/  LOP3.LUT R2, R2, 0x7f, RZ, 0xc0, !PT ;  /* 0x0000007f02027812 */ /* 0x001fe200078ec0ff */
[----:B-1----:R-:W-:-:S03]  /*2a160*/  IMAD.SHL.U32 R10, R3, 0x10, RZ ;  /* 0x00000010030a7824 */ /* 0x002fc600078e00ff */
[----:B------:R-:W-:Y:S01]  /*2a170*/  SHF.R.U32.HI R2, RZ, 0x3, R2 ;  /* 0x00000003ff027819 */ /* 0x000fe20000011602 */
[----:B------:R-:W0:Y:S03]  /*2a180*/  @P1 LDC R3, c[0x0][0x434] ;  /* 0x00010d00ff031b82 */ /* 0x000e260000000800 */
[----:B------:R-:W-:-:S05]  /*2a190*/  LOP3.LUT R10, R2, 0x70, R10, 0xf8, !PT ;  /* 0x00000070020a7812 */ /* 0x000fca00078ef80a */
[----:B------:R-:W-:Y:S01]  /*2a1a0*/  IMAD.IADD R7, R10, 0x1, R0 ;  /* 0x000000010a077824 */ /* 0x000fe200078e0200 */
[----:B------:R-:W1:Y:S04]  /*2a1b0*/  @P1 LDC R2, c[0x0][0x438] ;  /* 0x00010e00ff021b82 */ /* 0x000e680000000800 */
[C---:B------:R-:W-:Y:S01]  /*2a1c0*/  ISETP.GE.AND P0, PT, R7.reuse, R25, PT ;  /* 0x000000190700720c */ /* 0x040fe20003f06270 */
[----:B------:R-:W-:-:S03]  /*2a1d0*/  IMAD.IADD R7, R7, 0x1, R32 ;  /* 0x0000000107077824 */ /* 0x000fc600078e0220 */
[----:B------:R-:W-:Y:S01]  /*2a1e0*/  ISETP.GT.U32.OR P0, PT, R10, 0x3f, P0 ;  /* 0x0000003f0a00780c */ /* 0x000fe20000704470 */
[----:B------:R-:W-:Y:S02]  /*2a1f0*/  IMAD.MOV.U32 R8, RZ, RZ, R7 ;  /* 0x000000ffff087224 */ /* 0x000fe400078e0007 */
[----:B0-----:R-:W-:-:S10]  /*2a200*/  @P1 IMAD.HI.U32 R3, R7, R3, RZ ;  /* 0x0000000307031227 */ /* 0x001fd400078e00ff */
[----:B------:R-:W0:Y:S01]  /*2a210*/  @!P0 LDC.64 R4, c[0x0][0x428] ;  /* 0x00010a00ff048b82 */ /* 0x000e220000000a00 */
[----:B-1----:R-:W-:-:S04]  /*2a220*/  @P1 SHF.R.U32.HI R8, RZ, R2, R3 ;  /* 0x00000002ff081219 */ /* 0x002fc80000011603 */
        /* <DEDUP_REMOVED lines=23> */
[----:B------:R-:W-:-:S04]  /*2a3a0*/  LOP3.LUT R2, R4, R2, R3, 0xfe, !PT ;  /* 0x0000000204027212 */ /* 0x000fc800078efe03 */
[----:B------:R-:W-:Y:S01]  /*2a3b0*/  LOP3.LUT R6, R2, R6, RZ, 0xfc, !PT ;  /* 0x0000000602067212 */ /* 0x000fe200078efcff */
[----:B------:R-:W-:-:S03]  /*2a3c0*/  IMAD.MOV R2, RZ, RZ, -R8 ;  /* 0x000000ffff027224 */ /* 0x000fc600078e0a08 */
[----:B------:R-:W-:Y:S01]  /*2a3d0*/  LOP3.LUT R29, R6, R29, RZ, 0xfc, !PT ;  /* 0x0000001d061d7212 */ /* 0x000fe200078efcff */
[----:B------:R-:W-:Y:S01]  /*2a3e0*/  IMAD R3, R20, R2, R7 ;  /* 0x0000000214037224 */ /* 0x000fe200078e0207 */
[----:B------:R0:W-:Y:S01]  /*2a3f0*/  STL [R1+0x434], R6 ;  /* 0x0004340601007387 */ /* 0x0001e20000100800 */
[----:B------:R-:W-:-:S03]  /*2a400*/  IMAD.U32 R2, RZ, RZ, UR38 ;  /* 0x00000026ff027e24 */ /* 0x000fc6000f8e00ff */
[----:B------:R0:W-:Y:S02]  /*2a410*/  STL [R1+0x414], R3 ;  /* 0x0004140301007387 */ /* 0x0001e40000100800 */
[----:B------:R-:W-:-:S13]  /*2a420*/  ISETP.NE.AND P0, PT, R2, 0x3, PT ;  /* 0x000000030200780c */ /* 0x000fda0003f05270 */
[----:B------:R-:W-:-:S04]  /*2a430*/  @P0 LOP3.LUT R16, R16, 0x800, RZ, 0xfc, !PT ;  /* 0x0000080010100812 */ /* 0x000fc800078efcff */
[----:B------:R-:W-:-:S04]  /*2a440*/  LOP3.LUT R16, R16, 0xfffffffe, RZ, 0xc0, !PT ;  /* 0xfffffffe10107812 */ /* 0x000fc800078ec0ff */
[----:B------:R-:W-:Y:S01]  /*2a450*/  @P1 LOP3.LUT R16, R16, 0x1, RZ, 0xfc, !PT ;  /* 0x0000000110101812 */ /* 0x000fe200078efcff */
[----:B0-----:R-:W-:Y:S06]  /*2a460*/  @!P0 BRA `(.L_x_6451) ;  /* 0x0000000000048947 */ /* 0x001fec0003800000 */
[----:B------:R-:W-:Y:S01]  /*2a470*/  BPT.TRAP 0x1 ;  /* 0x000000040000795c */ /* 0x000fe20000300000 */
.L_x_6451:
        /* <DEDUP_REMOVED lines=9> */
.L_x_6524:
[----:B------:R-:W-:Y:S05]  /*2a510*/  BSYNC B0 ;  /* 0x0000000000007941 */ /* 0x000fea0003800000 */
.L_x_6452:
[----:B------:R-:W0:Y:S01]  /*2a520*/  LDL R2, [R1+0x414] ;  /* 0x0004140001027983 */ /* 0x000e220000100800 */
[----:B------:R-:W-:Y:S01]  /*2a530*/  ULDC.64 UR4, c[0x0][0x300] ;  /* 0x0000c00000047ab9 */ /* 0x000fe20000000a00 */
[----:B-----5:R-:W-:Y:S01]  /*2a540*/  SHF.R.S32.HI R4, RZ, 0x1f, R36 ;  /* 0x0000001fff047819 */ /* 0x020fe20000011424 */
[----:B------:R-:W-:Y:S01]  /*2a550*/  ULDC.64 UR6, c[0x0][0x2e8] ;  /* 0x0000ba0000067ab9 */ /* 0x000fe20000000a00 */
[----:B------:R-:W-:-:S03]  /*2a560*/  LOP3.LUT R16, R16, 0xfffffffd, RZ, 0xc0, !PT ;  /* 0xfffffffd10107812 */ /* 0x000fc600078ec0ff */
[----:B------:R-:W-:Y:S01]  /*2a570*/  STL [R1+0x42c], R4 ;  /* 0x00042c0401007387 */ /* 0x000fe20000100800 */
[----:B0-----:R-:W-:-:S05]  /*2a580*/  SHF.R.S32.HI R0, RZ, 0x1f, R2 ;  /* 0x0000001fff007819 */ /* 0x001fca0000011402 */
[----:B------:R0:W-:Y:S02]  /*2a590*/  STL [R1+0x428], R0 ;  /* 0x0004280001007387 */ /* 0x0001e40000100800 */
[----:B0-----:R-:W-:-:S04]  /*2a5a0*/  IMAD R0, R0, UR4, RZ ;  /* 0x0000000400007c24 */ /* 0x001fc8000f8e02ff */
[C---:B------:R-:W-:Y:S02]  /*2a5b0*/  IMAD R0, R2.reuse, UR5, R0 ;  /* 0x0000000502007c24 */ /* 0x040fe4000f8e0200 */
[----:B------:R-:W-:Y:S01]  /*2a5c0*/  IMAD.WIDE.U32 R2, R2, UR4, RZ ;  /* 0x0000000402027c25 */ /* 0x000fe2000f8e00ff */
[----:B------:R-:W-:-:S03]  /*2a5d0*/  ULDC.64 UR4, c[0x0][0x310] ;  /* 0x0000c40000047ab9 */ /* 0x000fc60000000a00 */
[----:B------:R-:W-:Y:S02]  /*2a5e0*/  IMAD.IADD R3, R3, 0x1, R0 ;  /* 0x0000000103037824 */ /* 0x000fe400078e0200 */
[----:B------:R-:W-:Y:S02]  /*2a5f0*/  IMAD R0, R4, UR4, RZ ;  /* 0x0000000404007c24 */ /* 0x000fe4000f8e02ff */
[----:B------:R-:W0:Y:S01]  /*2a600*/  S2R R4, SR_TID.X ;  /* 0x0000000000047919 */ /* 0x000e220000002100 */
[----:B------:R-:W-:-:S04]  /*2a610*/  IMAD.WIDE.U32 R2, R36, UR4, R2 ;  /* 0x0000000424027c25 */ /* 0x000fc8000f8e0002 */
[----:B------:R-:W-:Y:S01]  /*2a620*/  IMAD R0, R36, UR5, R0 ;  /* 0x0000000524007c24 */ /* 0x000fe2000f8e0200 */
[----:B------:R-:W-:-:S03]  /*2a630*/  ULDC.64 UR4, c[0x0][0x308] ;  /* 0x0000c20000047ab9 */ /* 0x000fc60000000a00 */
[----:B------:R-:W-:Y:S02]  /*2a640*/  IMAD.IADD R3, R3, 0x1, R0 ;  /* 0x0000000103037824 */ /* 0x000fe400078e0200 */
[----:B------:R-:W-:Y:S01]  /*2a650*/  IMAD.WIDE.U32 R2, R26, UR4, R2 ;  /* 0x000000041a027c25 */ /* 0x000fe2000f8e0002 */
[----:B------:R-:W-:-:S03]  /*2a660*/  ULDC UR4, c[0x0][0x2f4] ;  /* 0x0000bd0000047ab9 */ /* 0x000fc60000000800 */
[----:B------:R-:W-:Y:S01]  /*2a670*/  IMAD R5, R26, UR5, R3 ;  /* 0x000000051a057c24 */ /* 0x000fe2000f8e0203 */
[----:B------:R-:W-:Y:S01]  /*2a680*/  LEA R0, P0, R2, UR6, 0x1 ;  /* 0x0000000602007c11 */ /* 0x000fe2000f8008ff */
[----:B------:R-:W-:-:S03]  /*2a690*/  UMOV UR5, 0xffffffff ;  /* 0xffffffff00057882 */ /* 0x000fc60000000000 */
[----:B------:R-:W-:Y:S02]  /*2a6a0*/  LEA.HI.X R5, R2, UR7, R5, 0x1, P0 ;  /* 0x0000000702057c11 */ /* 0x000fe400080f0c05 */
[----:B------:R-:W-:Y:S01]  /*2a6b0*/  ISETP.GE.AND P0, PT, R25, 0x1, PT ;  /* 0x000000011900780c */ /* 0x000fe20003f06270 */
[----:B0-----:R-:W-:Y:S02]  /*2a6c0*/  IMAD.SHL.U32 R7, R4, 0x8, RZ ;  /* 0x0000000804077824 */ /* 0x001fe400078e00ff */
[----:B------:R-:W-:-:S03]  /*2a6d0*/  IMAD R4, R18, 0x1000, R34 ;  /* 0x0000100012047824 */ /* 0x000fc600078e0222 */
[----:B------:R-:W-:-:S04]  /*2a6e0*/  LOP3.LUT R7, R7, 0x38, RZ, 0xc0, !PT ;  /* 0x0000003807077812 */ /* 0x000fc800078ec0ff */
[----:B------:R-:W-:-:S13]  /*2a6f0*/  ISETP.GE.AND P2, PT, R7, UR4, PT ;  /* 0x0000000407007c0c */ /* 0x000fda000bf46270 */
[----:B------:R-:W-:Y:S01]  /*2a700*/  @P2 LOP3.LUT R16, R16, 0x2, RZ, 0xfc, !PT ;  /* 0x0000000210102812 */ /* 0x000fe200078efcff */
[----:B------:R-:W-:Y:S06]  /*2a710*/  BRA.DIV UR5, `(.L_x_6454) ;  /* 0x0000004e05587947 */ /* 0x000fec000b800000 */
        /* <DEDUP_REMOVED lines=32> */
.L_x_6534:
        /* <DEDUP_REMOVED lines=10> */
.L_x_6455:
        /* <DEDUP_REMOVED lines=10> */
.L_x_6456:
[----:B------:R-:W-:Y:S01]  /*2aa60*/  VIADD R0, R17, 0x20400 ;  /* 0x0002040011007836 */ /* 0x000fe20000000000 */
[----:B------:R-:W-:Y:S01]  /*2aa70*/  LOP3.LUT P1, RZ, R16, 0x40, RZ, 0xc0, !PT ;  /* 0x0000004010ff7812 */ /* 0x000fe2000782c0ff */
[----:B------:R1:W-:-:S12]  /*2aa80*/  SYNCS.ARRIVE.TRANS64.A1T0 RZ, [R22+URZ+0x38830], RZ ;  /* 0x038830ff16ff79a7 */ /* 0x0003d8000810003f */
[----:B------:R-:W-:Y:S05]  /*2aa90*/  WARPSYNC.ALL ;  /* 0x0000000000007948 */ /* 0x000fea0003800000 */
[----:B------:R-:W-:Y:S01]  /*2aaa0*/  BAR.SYNC.DEFER_BLOCKING 0x8, 0x100 ;  /* 0x0204000000007b1d */ /* 0x000fe20000010000 */
[----:B------:R-:W-:Y:S02]  /*2aab0*/  LOP3.LUT P0, RZ, R0, 0x3ff, RZ, 0xc0, !PT ;  /* 0x000003ff00ff7812 */ /* 0x000fe4000780c0ff */
[----:B------:R-:W-:-:S03]  /*2aac0*/  SHF.R.S32.HI R0, RZ, 0x1f, R27 ;  /* 0x0000001fff007819 */ /* 0x000fc6000001141b */
[----:B------:R-:W-:Y:S01]  /*2aad0*/  BSSY B6, `(.L_x_6457) ;  /* 0x0000018000067945 */ /* 0x000fe20003800000 */
[----:B------:R-:W-:Y:S02]  /*2aae0*/  SEL R30, R0, RZ, !P1 ;  /* 0x000000ff001e7207 */ /* 0x000fe40004800000 */
[----:B------:R-:W-:-:S03]  /*2aaf0*/  SEL R0, R27, RZ, !P1 ;  /* 0x000000ff1b007207 */ /* 0x000fc60004800000 */
[----:B------:R-:W-:Y:S04]  /*2ab00*/  STL [R1+0x424], R30 ;  /* 0x0004241e01007387 */ /* 0x000fe80000100800 */
[----:B------:R2:W-:Y:S02]  /*2ab10*/  STL [R1+0x418], R0 ;  /* 0x0004180001007387 */ /* 0x0005e40000100800 */
[----:B--2---:R-:W-:-:S05]  /*2ab20*/  SHF.R.S32.HI R0, RZ, 0x1f, R35 ;  /* 0x0000001fff007819 */ /* 0x004fca0000011423 */
[----:B------:R2:W-:Y:S01]  /*2ab30*/  STL [R1+0x41c], R0 ;  /* 0x00041c0001007387 */ /* 0x0005e20000100800 */
        /* <DEDUP_REMOVED lines=16> */
[----:B012---:R-:W-:Y:S05]  /*2ac40*/  CALL.ABS.NOINC R2 ;  /* 0x0000000002007343 */ /* 0x007fea0003c00000 */
.L_x_6458:
[----:B------:R-:W-:Y:S05]  /*2ac50*/  BSYNC B6 ;  /* 0x0000000000067941 */ /* 0x000fea0003800000 */
.L_x_6457:
[----:B------:R-:W3:Y:S01]  /*2ac60*/  LDL R20, [R1+0x41c] ;  /* 0x00041c0001147983 */ /* 0x000ee20000100800 */
[----:B------:R-:W-:Y:S01]  /*2ac70*/  IMAD.MOV.U32 R21, RZ, RZ, R30 ;  /* 0x000000ffff157224 */ /* 0x000fe200078e001e */
[----:B------:R-:W-:Y:S01]  /*2ac80*/  ULDC.64 UR4, c[0x0][0x298] ;  /* 0x0000a60000047ab9 */ /* 0x000fe20000000a00 */
[----:B------:R-:W4:Y:S01]  /*2ac90*/  LDC R5, c[0x0][0x448] ;  /* 0x00011200ff057b82 */ /* 0x000f220000000800 */
[----:B------:R1:W5:Y:S01]  /*2aca0*/  LDL R9, [R1+0x410] ;  /* 0x0004100001097983 */ /* 0x0003620000100800 */
[----:B0-----:R-:W0:Y:S01]  /*2acb0*/  S2R R2, SR_TID.X ;  /* 0x0000000000027919 */ /* 0x001e220000002100 */
[----:B------:R-:W1:Y:S01]  /*2acc0*/  S2R R30, SR_TID.X ;  /* 0x00000000001e7919 */ /* 0x000e620000002100 */
[----:B0-----:R-:W-:-:S04]  /*2acd0*/  LOP3.LUT R2, R2, 0x7f, RZ, 0xc0, !PT ;  /* 0x0000007f02027812 */ /* 0x001fc800078ec0ff */
[----:B--2---:R-:W-:Y:S02]  /*2ace0*/  SHF.R.U32.HI R0, RZ, 0x3, R2 ;  /* 0x00000003ff007819 */ /* 0x004fe40000011602 */
[----:B------:R-:W0:Y:S01]  /*2acf0*/  LDC R2, c[0x0][0x448] ;  /* 0x00011200ff027b82 */ /* 0x000e220000000800 */
[----:B---3--:R-:W-:Y:S02]  /*2ad00*/  IMAD.MOV.U32 R4, RZ, RZ, R20 ;  /* 0x000000ffff047224 */ /* 0x008fe400078e0014 */
[----:B------:R-:W2:Y:S01]  /*2ad10*/  LDL R20, [R1+0x418] ;  /* 0x0004180001147983 */ /* 0x000ea20000100800 */
[----:B0-----:R-:W-:Y:S01]  /*2ad20*/  ISETP.NE.AND P6, PT, R2, 0x1, PT ;  /* 0x000000010200780c */ /* 0x001fe20003fc5270 */
[----:B-1----:R-:W-:Y:S02]  /*2ad30*/  IMAD.SHL.U32 R30, R30, 0x10, RZ ;  /* 0x000000101e1e7824 */ /* 0x002fe400078e00ff */
[----:B------:R-:W-:-:S03]  /*2ad40*/  IMAD R4, R4, UR4, RZ ;  /* 0x0000000404047c24 */ /* 0x000fc6000f8e02ff */
[----:B------:R-:W-:Y:S01]  /*2ad50*/  LOP3.LUT R30, R0, 0x70, R30, 0xf8, !PT ;  /* 0x00000070001e7812 */ /* 0x000fe200078ef81e */
[----:B------:R-:W-:-:S04]  /*2ad60*/  IMAD R4, R35, UR5, R4 ;  /* 0x0000000523047c24 */ /* 0x000fc8000f8e0204 */
[----:B------:R-:W-:Y:S02]  /*2ad70*/  IMAD.IADD R30, R30, 0x1, R37 ;  /* 0x000000011e1e7824 */ /* 0x000fe400078e0225 */
[----:B------:R-:W0:Y:S02]  /*2ad80*/  @P6 LDC R3, c[0x0][0x44c] ;  /* 0x00011300ff036b82 */ /* 0x000e240000000800 */
[----:B------:R-:W-:-:S06]  /*2ad90*/  IMAD.MOV.U32 R0, RZ, RZ, R30 ;  /* 0x000000ffff007224 */ /* 0x000fcc00078e001e */
[----:B------:R-:W1:Y:S01]  /*2ada0*/  @P6 LDC R2, c[0x0][0x450] ;  /* 0x00011400ff026b82 */ /* 0x000e620000000800 */
[----:B0-----:R-:W-:-:S05]  /*2adb0*/  @P6 IMAD.HI.U32 R3, R30, R3, RZ ;  /* 0x000000031e036227 */ /* 0x001fca00078e00ff */
[----:B-1----:R-:W-:Y:S01]  /*2adc0*/  @P6 SHF.R.U32.HI R0, RZ, R2, R3 ;  /* 0x00000002ff006219 */ /* 0x002fe20000011603 */
        /* <DEDUP_REMOVED lines=14> */
[----:B------:R-:W-:-:S05]  /*2aeb0*/  SHF.R.S32.HI R4, RZ, 0x1f, R0 ;  /* 0x0000001fff047819 */ /* 0x000fca0000011400 */
[----:B------:R-:W-:Y:S02]  /*2aec0*/  IMAD R4, R4, UR4, RZ ;  /* 0x0000000404047c24 */ /* 0x000fe4000f8e02ff */
[----:B------:R-:W-:-:S04]  /*2aed0*/  IMAD.WIDE.U32 R2, R0, UR4, R2 ;  /* 0x0000000400027c25 */ /* 0x000fc8000f8e0002 */
[----:B------:R-:W-:Y:S01]  /*2aee0*/  IMAD R4, R0, UR5, R4 ;  /* 0x0000000500047c24 */ /* 0x000fe2000f8e0204 */
[----:B------:R-:W-:Y:S01]  /*2aef0*/  ULDC.64 UR4, c[0x0][0x2c8] ;  /* 0x0000b20000047ab9 */ /* 0x000fe20000000a00 */
[----:B------:R-:W-:-:S04]  /*2af00*/  IMAD.MOV R0, RZ, RZ, -R0 ;  /* 0x000000ffff007224 */ /* 0x000fc800078e0a00 */
[----:B----4-:R-:W-:Y:S02]  /*2af10*/  IMAD R0, R5, R0, R30 ;  /* 0x0000000005007224 */ /* 0x010fe400078e021e */
        /* <DEDUP_REMOVED lines=9> */
[----:B------:R-:W-:-:S03]  /*2afb0*/  LOP3.LUT R20, R6, 0x7f, RZ, 0xc0, !PT ;  /* 0x0000007f06147812 */ /* 0x000fc600078ec0ff */
[----:B------:R-:W-:Y:S01]  /*2afc0*/  LEA.HI.X R2, R2, UR5, R3, 0x1, P0 ;  /* 0x0000000502027c11 */ /* 0x000fe200080f0c03 */
[----:B------:R-:W-:Y:S01]  /*2afd0*/  UMOV UR5, 0xffffffff ;  /* 0xffffffff00057882 */ /* 0x000fe20000000000 */
[----:B------:R-:W-:Y:S02]  /*2afe0*/  ISETP.GE.AND P0, PT, R7, UR4, PT ;  /* 0x0000000407007c0c */ /* 0x000fe4000bf06270 */
[----:B------:R-:W-:Y:S01]  /*2aff0*/  SHF.R.U32.HI R8, RZ, 0x3, R20 ;  /* 0x00000003ff087819 */ /* 0x000fe20000011614 */
[----:B------:R-:W-:Y:S10]  /*2b000*/  BRA.DIV UR5, `(.L_x_6459) ;  /* 0x0000004a056c7947 */ /* 0x000ff4000b800000 */
[----:B-----5:R-:W-:Y:S01]  /*2b010*/  IMAD R3, R9, R5, RZ ;  /* 0x0000000509037224 */ /* 0x020fe200078e02ff */
[----:B------:R-:W-:Y:S01]  /*2b020*/  SHFL.IDX PT, R4, R2, RZ, 0x181f ;  /* 0x00181fff02047589 */ /* 0x000fe200000e0000 */
[----:B------:R-:W-:Y:S01]  /*2b030*/  IMAD.IADD R37, R8, 0x1, R37 ;  /* 0x0000000108257824 */ /* 0x000fe200078e0225 */
[----:B------:R-:W-:Y:S02]  /*2b040*/  LOP3.LUT R16, R16, 0xfffffeff, RZ, 0xc0, !PT ;  /* 0xfffffeff10107812 */ /* 0x000fe400078ec0ff */
[----:B------:R-:W0:Y:S02]  /*2b050*/  SHFL.IDX PT, R5, R0, RZ, 0x181f ;  /* 0x00181fff00057589 */ /* 0x000e2400000e0000 */
[----:B------:R-:W-:-:S13]  /*2b060*/  ISETP.GE.AND P2, PT, R37, R3, PT ;  /* 0x000000032500720c */ /* 0x000fda0003f46270 */
[----:B------:R-:W-:-:S04]  /*2b070*/  @P2 LOP3.LUT R16, R16, 0x100, RZ, 0xfc, !PT ;  /* 0x0000010010102812 */ /* 0x000fc800078efcff */
[----:B------:R-:W-:Y:S02]  /*2b080*/  LOP3.LUT R16, R16, 0xffffff7f, RZ, 0xc0, !PT ;  /* 0xffffff7f10107812 */ /* 0x000fe400078ec0ff */
[----:B0-----:R-:W-:-:S05]  /*2b090*/  @!P2 LEA R5, P1, R7, R5, 0x1 ;  /* 0x000000050705a211 */ /* 0x001fca00078208ff */
[----:B------:R-:W-:-:S05]  /*2b0a0*/  @!P2 IMAD.X R4, RZ, RZ, R4, P1 ;  /* 0x000000ffff04a224 */ /* 0x000fca00008e0604 */
        /* <DEDUP_REMOVED lines=30> */
.L_x_6543:
        /* <DEDUP_REMOVED lines=12> */
.L_x_6460:
        /* <DEDUP_REMOVED lines=28> */
.L_x_6462:
[----:B------:R-:W-:Y:S05]  /*2b510*/  BSYNC B6 ;  /* 0x0000000000067941 */ /* 0x000fea0003800000 */
.L_x_6461:
        /* <DEDUP_REMOVED lines=8> */
[----:B------:R-:W-:Y:S01]  /*2b5a0*/  IMAD.MOV.U32 R0, RZ, RZ, R30 ;  /* 0x000000ffff007224 */ /* 0x000fe200078e001e */
[----:B------:R-:W5:Y:S01]  /*2b5b0*/  S2R R7, SR_TID.X ;  /* 0x0000000000077919 */ /* 0x000f620000002100 */
[----:B0-----:R-:W-:-:S05]  /*2b5c0*/  @P6 IMAD.HI.U32 R3, R30, R3, RZ ;  /* 0x000000031e036227 */ /* 0x001fca00078e00ff */
[----:B-1----:R-:W-:Y:S01]  /*2b5d0*/  @P6 SHF.R.U32.HI R0, RZ, R2, R3 ;  /* 0x00000002ff006219 */ /* 0x002fe20000011603 */
[----:B------:R-:W-:Y:S01]  /*2b5e0*/  IMAD.WIDE.U32 R2, R35, UR4, RZ ;  /* 0x0000000423027c25 */ /* 0x000fe2000f8e00ff */
[----:B------:R-:W0:Y:S02]  /*2b5f0*/  S2R R10, SR_TID.X ;  /* 0x00000000000a7919 */ /* 0x000e240000002100 */
[----:B------:R-:W-:Y:S01]  /*2b600*/  SHF.R.S32.HI R5, RZ, 0x1f, R0 ;  /* 0x0000001fff057819 */ /* 0x000fe20000011400 */
[----:B------:R-:W1:Y:S01]  /*2b610*/  S2R R9, SR_TID.X ;  /* 0x0000000000097919 */ /* 0x000e620000002100 */
[----:B------:R-:W-:Y:S01]  /*2b620*/  LOP3.LUT R16, R16, 0xffffefff, RZ, 0xc0, !PT ;  /* 0xffffefff10107812 */ /* 0x000fe200078ec0ff */
[----:B-1----:R-:W-:-:S05]  /*2b630*/  IMAD.SHL.U32 R8, R9, 0x8, RZ ;  /* 0x0000000809087824 */ /* 0x002fca00078e00ff */
        /* <DEDUP_REMOVED lines=9> */
[----:B----4-:R-:W-:Y:S01]  /*2b6d0*/  IMAD.WIDE.U32 R2, R20, UR4, R2 ;  /* 0x0000000414027c25 */ /* 0x010fe2000f8e0002 */
[----:B------:R-:W-:-:S03]  /*2b6e0*/  ULDC UR4, c[0x0][0x448] ;  /* 0x0001120000047ab9 */ /* 0x000fc60000000800 */
[----:B------:R-:W-:-:S04]  /*2b6f0*/  IMAD R4, R20, UR5, R4 ;  /* 0x0000000514047c24 */ /* 0x000fc8000f8e0204 */
        /* <DEDUP_REMOVED lines=8> */
[----:B------:R-:W-:Y:S01]  /*2b780*/  ULDC.64 UR4, c[0x0][0x3c8] ;  /* 0x0000f20000047ab9 */ /* 0x000fe20000000a00 */
[----:B-----5:R-:W-:Y:S02]  /*2b790*/  IMAD.SHL.U32 R21, R7, 0x8, RZ ;  /* 0x0000000807157824 */ /* 0x020fe400078e00ff */
[----:B------:R-:W-:Y:S02]  /*2b7a0*/  IMAD.IADD R3, R3, 0x1, R5 ;  /* 0x0000000103037824 */ /* 0x000fe400078e0205 */
[----:B------:R-:W-:Y:S01]  /*2b7b0*/  IMAD R0, R0, UR4, RZ ;  /* 0x0000000400007c24 */ /* 0x000fe2000f8e02ff */
[----:B------:R-:W-:Y:S01]  /*2b7c0*/  LOP3.LUT R21, R21, 0x38, RZ, 0xc0, !PT ;  /* 0x0000003815157812 */ /* 0x000fe200078ec0ff */
[----:B------:R-:W-:-:S04]  /*2b7d0*/  IMAD.WIDE.U32 R2, R4, UR4, R2 ;  /* 0x0000000404027c25 */ /* 0x000fc8000f8e0002 */
[----:B------:R-:W-:Y:S01]  /*2b7e0*/  IMAD R0, R4, UR5, R0 ;  /* 0x0000000504007c24 */ /* 0x000fe2000f8e0200 */
[----:B------:R-:W-:Y:S01]  /*2b7f0*/  ULDC.64 UR4, c[0x0][0x390] ;  /* 0x0000e40000047ab9 */ /* 0x000fe20000000a00 */
[----:B------:R-:W-:Y:S01]  /*2b800*/  IMAD.SHL.U32 R20, R7, 0x8, RZ ;  /* 0x0000000807147824 */ /* 0x000fe200078e00ff */
[----:B------:R-:W-:Y:S01]  /*2b810*/  LOP3.LUT R7, R21, 0x80, RZ, 0xfc, !PT ;  /* 0x0000008015077812 */ /* 0x000fe200078efcff */
[----:B------:R-:W-:Y:S01]  /*2b820*/  IMAD.IADD R6, R3, 0x1, R0 ;  /* 0x0000000103067824 */ /* 0x000fe200078e0200 */
[----:B------:R-:W-:Y:S01]  /*2b830*/  LEA R0, P0, R2, UR4, 0x1 ;  /* 0x0000000402007c11 */ /* 0x000fe2000f8008ff */
[----:B------:R-:W-:Y:S01]  /*2b840*/  ULDC UR4, c[0x0][0x3b8] ;  /* 0x0000ee0000047ab9 */ /* 0x000fe20000000800 */
[----:B------:R-:W-:Y:S02]  /*2b850*/  LOP3.LUT R20, R20, 0x38, RZ, 0xc0, !PT ;  /* 0x0000003814147812 */ /* 0x000fe400078ec0ff */
[----:B------:R-:W-:Y:S02]  /*2b860*/  ISETP.GE.AND P4, PT, R7, UR4, PT ;  /* 0x0000000407007c0c */ /* 0x000fe4000bf86270 */
[----:B------:R-:W-:Y:S01]  /*2b870*/  LOP3.LUT R7, R20, 0x40, RZ, 0xfc, !PT ;  /* 0x0000004014077812 */ /* 0x000fe200078efcff */
[----:B0-----:R-:W-:-:S05]  /*2b880*/  IMAD.SHL.U32 R20, R10, 0x8, RZ ;  /* 0x000000080a147824 */ /* 0x001fca00078e00ff */
[----:B------:R-:W-:Y:S02]  /*2b890*/  LOP3.LUT R20, R20, 0x38, RZ, 0xc0, !PT ;  /* 0x0000003814147812 */ /* 0x000fe400078ec0ff */
[----:B------:R-:W-:Y:S02]  /*2b8a0*/  ISETP.GE.AND P5, PT, R7, UR4, PT ;  /* 0x0000000407007c0c */ /* 0x000fe4000bfa6270 */
[----:B------:R-:W-:Y:S01]  /*2b8b0*/  LOP3.LUT R7, R20, 0x100, RZ, 0xfc, !PT ;  /* 0x0000010014077812 */ /* 0x000fe200078efcff */
[----:B------:R-:W-:Y:S01]  /*2b8c0*/  IMAD.SHL.U32 R20, R10, 0x8, RZ ;  /* 0x000000080a147824 */ /* 0x000fe200078e00ff */
[----:B------:R-:W-:-:S04]  /*2b8d0*/  ISETP.GE.AND P1, PT, R8, UR4, PT ;  /* 0x0000000408007c0c */ /* 0x000fc8000bf26270 */
[----:B------:R-:W-:Y:S01]  /*2b8e0*/  LOP3.LUT R20, R20, 0x38, RZ, 0xc0, !PT ;  /* 0x0000003814147812 */ /* 0x000fe200078ec0ff */
[----:B------:R-:W-:Y:S01]  /*2b8f0*/  IMAD.SHL.U32 R21, R9, 0x8, RZ ;  /* 0x0000000809157824 */ /* 0x000fe200078e00ff */
[----:B------:R-:W-:Y:S02]  /*2b900*/  ISETP.GE.AND P2, PT, R7, UR4, PT ;  /* 0x0000000407007c0c */ /* 0x000fe4000bf46270 */
[----:B------:R-:W-:Y:S01]  /*2b910*/  LOP3.LUT R7, R20, 0xc0, RZ, 0xfc, !PT ;  /* 0x000000c014077812 */ /* 0x000fe200078efcff */
[----:B------:R-:W-:Y:S01]  /*2b920*/  IMAD.SHL.U32 R20, R9, 0x8, RZ ;  /* 0x0000000809147824 */ /* 0x000fe200078e00ff */
[----:B------:R-:W-:Y:S02]  /*2b930*/  LOP3.LUT R21, R21, 0x38, RZ, 0xc0, !PT ;  /* 0x0000003815157812 */ /* 0x000fe400078ec0ff */
[----:B------:R-:W-:Y:S02]  /*2b940*/  LEA.HI.X R6, R2, UR5, R6, 0x1, P0 ;  /* 0x0000000502067c11 */ /* 0x000fe400080f0c06 */
[----:B------:R-:W-:-:S02]  /*2b950*/  LOP3.LUT R20, R20, 0x38, RZ, 0xc0, !PT ;  /* 0x0000003814147812 */ /* 0x000fc400078ec0ff */
[----:B------:R-:W-:Y:S02]  /*2b960*/  SEL R2, RZ, 0x1, P1 ;  /* 0x00000001ff027807 */ /* 0x000fe40000800000 */
[----:B------:R-:W-:Y:S02]  /*2b970*/  SEL R3, RZ, 0x4, P4 ;  /* 0x00000004ff037807 */ /* 0x000fe40002000000 */
[----:B------:R-:W-:Y:S02]  /*2b980*/  SEL R4, RZ, 0x2, P5 ;  /* 0x00000002ff047807 */ /* 0x000fe40002800000 */
[----:B------:R-:W-:Y:S02]  /*2b990*/  ISETP.GE.AND P3, PT, R7, UR4, PT ;  /* 0x0000000407007c0c */ /* 0x000fe4000bf66270 */
[----:B------:R-:W-:Y:S02]  /*2b9a0*/  LOP3.LUT R7, R21, 0x180, RZ, 0xfc, !PT ;  /* 0x0000018015077812 */ /* 0x000fe400078efcff */
[----:B------:R-:W-:-:S02]  /*2b9b0*/  LOP3.LUT R9, R20, 0x140, RZ, 0xfc, !PT ;  /* 0x0000014014097812 */ /* 0x000fc400078efcff */
[----:B------:R-:W-:Y:S02]  /*2b9c0*/  IADD3 R2, R3, R4, R2 ;  /* 0x0000000403027210 */ /* 0x000fe40007ffe002 */
[----:B------:R-:W-:Y:S02]  /*2b9d0*/  SEL R3, RZ, 0x10, P2 ;  /* 0x00000010ff037807 */ /* 0x000fe40001000000 */
[----:B------:R-:W-:Y:S02]  /*2b9e0*/  SEL R4, RZ, 0x8, P3 ;  /* 0x00000008ff047807 */ /* 0x000fe40001800000 */
[----:B------:R-:W-:Y:S02]  /*2b9f0*/  @P1 LOP3.LUT R16, R16, 0x1000, RZ, 0xfc, !PT ;  /* 0x0000100010101812 */ /* 0x000fe400078efcff */
[----:B------:R-:W-:Y:S02]  /*2ba00*/  ISETP.GE.AND P0, PT, R7, UR4, PT ;  /* 0x0000000407007c0c */ /* 0x000fe4000bf06270 */
[----:B------:R-:W-:-:S02]  /*2ba10*/  LOP3.LUT R7, R20, 0x1c0, RZ, 0xfc, !PT ;  /* 0x000001c014077812 */ /* 0x000fc400078efcff */
[----:B------:R-:W-:Y:S02]  /*2ba20*/  ISETP.GE.AND P1, PT, R9, UR4, PT ;  /* 0x0000000409007c0c */ /* 0x000fe4000bf26270 */
[----:B------:R-:W-:Y:S02]  /*2ba30*/  IADD3 R4, R3, R2, R4 ;  /* 0x0000000203047210 */ /* 0x000fe40007ffe004 */
[----:B------:R-:W-:Y:S02]  /*2ba40*/  SEL R2, RZ, 0x40, P0 ;  /* 0x00000040ff027807 */ /* 0x000fe40000000000 */
[----:B------:R-:W-:Y:S02]  /*2ba50*/  SEL R3, RZ, 0x20, P1 ;  /* 0x00000020ff037807 */ /* 0x000fe40000800000 */
[----:B------:R-:W-:Y:S01]  /*2ba60*/  ISETP.GE.AND P0, PT, R7, UR4, PT ;  /* 0x0000000407007c0c */ /* 0x000fe2000bf06270 */
[----:B------:R-:W-:Y:S01]  /*2ba70*/  UMOV UR4, 0xffffffff ;  /* 0xffffffff00047882 */ /* 0x000fe20000000000 */
[----:B------:R-:W-:-:S02]  /*2ba80*/  IADD3 R4, R2, R4, R3 ;  /* 0x0000000402047210 */ /* 0x000fc40007ffe003 */
        /* <DEDUP_REMOVED lines=75> */
.L_x_6553:
        /* <DEDUP_REMOVED lines=23> */
.L_x_6465:
[----:B------:R-:W-:Y:S05]  /*2c0b0*/  BSYNC B0 ;  /* 0x0000000000007941 */ /* 0x000fea0003800000 */
.L_x_6464:
[----:B------:R-:W-:Y:S01]  /*2c0c0*/  NOP ;  /* 0x0000000000007918 */ /* 0x000fe20000000000 */
[----:B------:R-:W-:-:S13]  /*2c0d0*/  PLOP3.LUT P0, PT, PT, PT, PT, 0x80, 0x0 ;  /* 0x000000000000781c */ /* 0x000fda0003f0f070 */
.L_x_6466:
        /* <DEDUP_REMOVED lines=18> */
.L_x_6554:
[----:B------:R-:W-:Y:S05]  /*2c200*/  BSYNC B0 ;  /* 0x0000000000007941 */ /* 0x000fea0003800000 */
.L_x_6467:
[----:B------:R-:W-:-:S13]  /*2c210*/  LOP3.LUT P0, RZ, R16, 0x800, RZ, 0xc0, !PT ;  /* 0x0000080010ff7812 */ /* 0x000fda000780c0ff */
[----:B------:R-:W-:Y:S05]  /*2c220*/  @!P0 BRA `(.L_x_6469) ;  /* 0x0000000000048947 */ /* 0x000fea0003800000 */
[----:B------:R-:W-:Y:S01]  /*2c230*/  BPT.TRAP 0x1 ;  /* 0x000000040000795c */ /* 0x000fe20000300000 */
.L_x_6469:
[----:B0-----:R-:W-:Y:S01]  /*2c240*/  SHF.L.U32 R0, R23, 0x1f, RZ ;  /* 0x0000001f17007819 */ /* 0x001fe200000006ff */
[----:B------:R-:W-:Y:S03]  /*2c250*/  BSSY B0, `(.L_x_6470) ;  /* 0x0000003000007945 */ /* 0x000fe60003800000 */
[----:B------:R-:W0:Y:S02]  /*2c260*/  SYNCS.PHASECHK.TRANS64.TRYWAIT P0, [R22+URZ+0x38860], R0 ;  /* 0x03886000160075a7 */ /* 0x000e24000800017f */
[----:B0-----:R-:W-:Y:S05]  /*2c270*/  @!P0 BRA `(.L_x_6471) ;  /* 0x0000004400fc8947 */ /* 0x001fea0003800000 */
.L_x_6555:
[----:B------:R-:W-:Y:S05]  /*2c280*/  BSYNC B0 ;  /* 0x0000000000007941 */ /* 0x000fea0003800000 */
.L_x_6470:
[----:B------:R-:W0:Y:S01]  /*2c290*/  LDL.LU R3, [R1+0x428] ;  /* 0x0004280001037983 */ /* 0x000e220000300800 */
[----:B------:R-:W-:Y:S01]  /*2c2a0*/  ULDC.64 UR4, c[0x0][0x328] ;  /* 0x0000ca0000047ab9 */ /* 0x000fe20000000a00 */
[----:B------:R-:W-:Y:S02]  /*2c2b0*/  ULDC.64 UR6, c[0x0][0x318] ;  /* 0x0000c60000067ab9 */ /* 0x000fe40000000a00 */
[----:B------:R-:W2:Y:S04]  /*2c2c0*/  LDL.LU R2, [R1+0x414] ;  /* 0x0004140001027983 */ /* 0x000ea80000300800 */
[----:B------:R-:W3:Y:S01]  /*2c2d0*/  LDL.LU R4, [R1+0x42c] ;  /* 0x00042c0001047983 */ /* 0x000ee20000300800 */
        /* <DEDUP_REMOVED lines=22> */
[C---:B------:R-:W-:Y:S02]  /*2c440*/  LOP3.LUT P3, RZ, R29.reuse, 0x8, RZ, 0xc0, !PT ;  /* 0x000000081dff7812 */ /* 0x040fe4000786c0ff */
[----:B------:R-:W-:Y:S02]  /*2c450*/  LOP3.LUT P2, RZ, R29, 0x10, RZ, 0xc0, !PT ;  /* 0x000000101dff7812 */ /* 0x000fe4000784c0ff */
[----:B------:R-:W-:Y:S01]  /*2c460*/  LOP3.LUT R16, R16, 0xffffffbf, RZ, 0xc0, !PT ;  /* 0xffffffbf10107812 */ /* 0x000fe200078ec0ff */
[----:B0-----:R-:W-:-:S02]  /*2c470*/  IMAD.SHL.U32 R7, R3, 0x8, RZ ;  /* 0x0000000803077824 */ /* 0x001fc400078e00ff */
[----:B------:R-:W0:Y:S03]  /*2c480*/  SHFL.IDX PT, R3, R6, RZ, 0x181f ;  /* 0x00181fff06037589 */ /* 0x000e2600000e0000 */
[----:B------:R-:W-:-:S05]  /*2c490*/  LOP3.LUT R7, R7, 0x38, RZ, 0xc0, !PT ;  /* 0x0000003807077812 */ /* 0x000fca00078ec0ff */
[----:B------:R-:W-:Y:S01]  /*2c4a0*/  IMAD.SHL.U32 R0, R7, 0x2, RZ ;  /* 0x0000000207007824 */ /* 0x000fe200078e00ff */
[----:B------:R-:W-:-:S04]  /*2c4b0*/  LOP3.LUT R7, R29, 0x1, RZ, 0xc0, !PT ;  /* 0x000000011d077812 */ /* 0x000fc800078ec0ff */
[----:B-1----:R-:W-:Y:S02]  /*2c4c0*/  IADD3 R2, P0, R2, R0, RZ ;  /* 0x0000000002027210 */ /* 0x002fe40007f1e0ff */
[----:B------:R-:W-:Y:S02]  /*2c4d0*/  ISETP.NE.U32.AND P1, PT, R7, 0x1, PT ;  /* 0x000000010700780c */ /* 0x000fe40003f25070 */
[----:B------:R-:W-:Y:S01]  /*2c4e0*/  PRMT R7, R29, 0x8880, RZ ;  /* 0x000088801d077816 */ /* 0x000fe200000000ff */
[----:B0-----:R-:W-:Y:S01]  /*2c4f0*/  IMAD.X R3, RZ, RZ, R3, P0 ;  /* 0x000000ffff037224 */ /* 0x001fe200000e0603 */
[----:B------:R-:W-:-:S09]  /*2c500*/  ISETP.LT.OR P0, PT, R25, 0x1, P1 ;  /* 0x000000011900780c */ /* 0x000fd20000f01670 */
[----:B------:R-:W-:Y:S02]  /*2c510*/  @P1 LOP3.LUT R16, R16, 0x40, RZ, 0xfc, !PT ;  /* 0x0000004010101812 */ /* 0x000fe400078efcff */
[----:B------:R-:W-:Y:S02]  /*2c520*/  LOP3.LUT P1, RZ, R29, 0x20, RZ, 0xc0, !PT ;  /* 0x000000201dff7812 */ /* 0x000fe4000782c0ff */
[----:B------:R-:W-:Y:S01]  /*2c530*/  LOP3.LUT R16, R16, 0xffffff7f, RZ, 0xc0, !PT ;  /* 0xffffff7f10107812 */ /* 0x000fe200078ec0ff */
        /* <DEDUP_REMOVED lines=65> */
.L_x_6565:
        /* <DEDUP_REMOVED lines=34> */
.L_x_6473:
        /* <DEDUP_REMOVED lines=10> */
.L_x_6474:
[----:B-1----:R-:W2:Y:S01]  /*2cc10*/  LDL.LU R2, [R1+0x420] ;  /* 0x0004200001027983 */ /* 0x002ea20000300800 */
        /* <DEDUP_REMOVED lines=10> */
.L_x_6489:
[----:B01----:R-:W1:Y:S01]  /*2ccc0*/  S2R R2, SR_TID.X ;  /* 0x0000000000027919 */ /* 0x003e620000002100 */
[----:B0-----:R-:W0:Y:S01]  /*2ccd0*/  LDC R4, c[0x0][0x430] ;  /* 0x00010c00ff047b82 */ /* 0x001e220000000800 */
[----:B---34-:R-:W-:Y:S01]  /*2cce0*/  IMAD R6, R7, 0x40, R32 ;  /* 0x0000004007067824 */ /* 0x018fe200078e0220 */
[----:B------:R-:W-:Y:S01]  /*2ccf0*/  LOP3.LUT P1, RZ, R16, 0x800, RZ, 0xc0, !PT ;  /* 0x0000080010ff7812 */ /* 0x000fe2000782c0ff */
[----:B------:R-:W2:Y:S01]  /*2cd00*/  S2R R3, SR_TID.X ;  /* 0x0000000000037919 */ /* 0x000ea20000002100 */
[----:B------:R-:W-:Y:S01]  /*2cd10*/  VIADD R18, R18, 0x1 ;  /* 0x0000000112127836 */ /* 0x000fe20000000000 */
[----:B------:R-:W-:Y:S05]  /*2cd20*/  YIELD ;  /* 0x0000000000007946 */ /* 0x000fea0003800000 */
[----:B------:R-:W-:Y:S01]  /*2cd30*/  ULDC UR4, c[0x0][0x430] ;  /* 0x00010c0000047ab9 */ /* 0x000fe20000000800 */
[----:B0-----:R-:W-:-:S02]  /*2cd40*/  ISETP.NE.AND P0, PT, R4, 0x1, PT ;  /* 0x000000010400780c */ /* 0x001fc40003f05270 */
[----:B-1----:R-:W-:Y:S01]  /*2cd50*/  LOP3.LUT R2, R2, 0x7f, RZ, 0xc0, !PT ;  /* 0x0000007f02027812 */ /* 0x002fe200078ec0ff */
[----:B--2---:R-:W-:-:S03]  /*2cd60*/  IMAD.SHL.U32 R4, R3, 0x10, RZ ;  /* 0x0000001003047824 */ /* 0x004fc600078e00ff */
[----:B------:R-:W-:-:S07]  /*2cd70*/  SHF.R.U32.HI R2, RZ, 0x3, R2 ;  /* 0x00000003ff027819 */ /* 0x000fce0000011602 */
[----:B------:R-:W0:Y:S01]  /*2cd80*/  @P0 LDC R3, c[0x0][0x434] ;  /* 0x00010d00ff030b82 */ /* 0x000e220000000800 */
[----:B------:R-:W-:-:S04]  /*2cd90*/  LOP3.LUT R4, R2, 0x70, R4, 0xf8, !PT ;  /* 0x0000007002047812 */ /* 0x000fc800078ef804 */
[----:B------:R-:W-:-:S03]  /*2cda0*/  ISETP.GT.U32.AND P2, PT, R4, 0x3f, PT ;  /* 0x0000003f0400780c */ /* 0x000fc60003f44070 */
[----:B------:R-:W1:Y:S01]  /*2cdb0*/  @P0 LDC R2, c[0x0][0x438] ;  /* 0x00010e00ff020b82 */ /* 0x000e620000000800 */
[----:B------:R-:W-:-:S04]  /*2cdc0*/  IMAD.IADD R6, R4, 0x1, R6 ;  /* 0x0000000104067824 */ /* 0x000fc800078e0206 */
[----:B------:R-:W-:-:S05]  /*2cdd0*/  IMAD.MOV.U32 R10, RZ, RZ, R6 ;  /* 0x000000ffff0a7224 */ /* 0x000fca00078e0006 */
        /* <DEDUP_REMOVED lines=25> */
.L_x_6477:
[----:B------:R-:W-:Y:S01]  /*2cf70*/  IMAD R6, R18, 0x8, R17 ;  /* 0x0000000812067824 */ /* 0x000fe200078e0211 */
[----:B------:R-:W-:Y:S01]  /*2cf80*/  SHF.L.U32 R20, R23, 0x1f, RZ ;  /* 0x0000001f17147819 */ /* 0x000fe200000006ff */
[----:B------:R-:W-:Y:S01]  /*2cf90*/  BSSY B1, `(.L_x_6478) ;  /* 0x0000004000017945 */ /* 0x000fe20003800000 */
[----:B------:R-:W-:Y:S02]  /*2cfa0*/  SHF.R.S32.HI R9, RZ, 0x1f, R5 ;  /* 0x0000001fff097819 */ /* 0x000fe40000011405 */
[----:B------:R-:W0:Y:S02]  /*2cfb0*/  SYNCS.PHASECHK.TRANS64.TRYWAIT P0, [R6+URZ+0x38840], R20 ;  /* 0x03884014060075a7 */ /* 0x000e24000800017f */
[----:B0-----:R-:W-:Y:S05]  /*2cfc0*/  @!P0 BRA `(.L_x_6479) ;  /* 0x0000004000e48947 */ /* 0x001fea0003800000 */
.L_x_6566:
[----:B------:R-:W-:Y:S05]  /*2cfd0*/  BSYNC B1 ;  /* 0x0000000000017941 */ /* 0x000fea0003800000 */
.L_x_6478:
        /* <DEDUP_REMOVED lines=40> */
.L_x_6576:
        /* <DEDUP_REMOVED lines=8> */
.L_x_6481:
        /* <DEDUP_REMOVED lines=10> */
.L_x_6482:
[----:B------:R3:W-:Y:S01]  /*2d380*/  SYNCS.ARRIVE.TRANS64.A1T0 RZ, [R6+URZ+0x38830], RZ ;  /* 0x038830ff06ff79a7 */ /* 0x0007e2000810003f */
[----:B------:R-:W-:Y:S05]  /*2d390*/  @!P2 BRA `(.L_x_6483) ;  /* 0x000000000004a947 */ /* 0x000fea0003800000 */
[----:B------:R-:W-:Y:S01]  /*2d3a0*/  BPT.TRAP 0x1 ;  /* 0x000000040000795c */ /* 0x000fe20000300000 */
.L_x_6483:
[----:B------:R-:W4:Y:S01]  /*2d3b0*/  SYNCS.PHASECHK.TRANS64.TRYWAIT P0, [R6+URZ+0x38860], R20 ;  /* 0x03886014060075a7 */ /* 0x000f22000800017f */
[----:B------:R-:W-:Y:S04]  /*2d3c0*/  BSSY B1, `(.L_x_6484) ;  /* 0x0000002000017945 */ /* 0x000fe80003800000 */
[----:B----4-:R-:W-:Y:S05]  /*2d3d0*/  @!P0 BRA `(.L_x_6485) ;  /* 0x0000004400108947 */ /* 0x010fea0003800000 */
.L_x_6577:
[----:B------:R-:W-:Y:S05]  /*2d3e0*/  BSYNC B1 ;  /* 0x0000000000017941 */ /* 0x000fea0003800000 */
.L_x_6484:
[----:B------:R-:W-:Y:S01]  /*2d3f0*/  ULDC.64 UR4, c[0x0][0x328] ;  /* 0x0000ca0000047ab9 */ /* 0x000fe20000000a00 */
[----:B------:R-:W-:Y:S01]  /*2d400*/  ULDC.64 UR6, c[0x0][0x318] ;  /* 0x0000c60000067ab9 */ /* 0x000fe20000000a00 */
[----:B------:R-:W-:Y:S01]  /*2d410*/  IMAD R9, R9, UR4, RZ ;  /* 0x0000000409097c24 */ /* 0x000fe2000f8e02ff */
[C---:B------:R-:W-:Y:S01]  /*2d420*/  LOP3.LUT P5, RZ, R16.reuse, 0x8, RZ, 0xc0, !PT ;  /* 0x0000000810ff7812 */ /* 0x040fe200078ac0ff */
[----:B--2---:R-:W-:Y:S01]  /*2d430*/  IMAD.WIDE.U32 R2, R5, UR4, RZ ;  /* 0x0000000405027c25 */ /* 0x004fe2000f8e00ff */
        /* <DEDUP_REMOVED lines=20> */
[----:B------:R-:W2:Y:S01]  /*2d580*/  SHFL.IDX PT, R3, R10, RZ, 0x181f ;  /* 0x00181fff0a037589 */ /* 0x000ea200000e0000 */
        /* <DEDUP_REMOVED lines=11> */
[----:B--2---:R-:W-:Y:S01]  /*2d640*/  IMAD.X R3, RZ, RZ, R3, P0 ;  /* 0x000000ffff037224 */ /* 0x004fe200000e0603 */
        /* <DEDUP_REMOVED lines=41> */
.L_x_6587:
        /* <DEDUP_REMOVED lines=25> */
.L_x_6487:
        /* <DEDUP_REMOVED lines=10> */
.L_x_6488:
[----:B------:R1:W-:Y:S01]  /*2db10*/  SYNCS.ARRIVE.TRANS64.A1T0 RZ, [R6+URZ+0x38850], RZ ;  /* 0x038850ff06ff79a7 */ /* 0x0003e2000810003f */
[----:B------:R-:W-:Y:S05]  /*2db20*/  @P3 BRA `(.L_x_6489) ;  /* 0xfffffff000643947 */ /* 0x000fea000383ffff */
.L_x_6476:
[----:B------:R-:W-:Y:S05]  /*2db30*/  BSYNC B0 ;  /* 0x0000000000007941 */ /* 0x000fea0003800000 */
.L_x_6475:
[----:B0-----:R-:W0:Y:S01]  /*2db40*/  S2R R2, SR_TID.X ;  /* 0x0000000000027919 */ /* 0x001e220000002100 */
[----:B------:R-:W-:Y:S01]  /*2db50*/  VIADD R18, R18, 0x1 ;  /* 0x0000000112127836 */ /* 0x000fe20000000000 */
[----:B------:R-:W-:Y:S04]  /*2db60*/  BSSY B0, `(.L_x_6490) ;  /* 0x0000013000007945 */ /* 0x000fe80003800000 */
[----:B------:R-:W-:-:S04]  /*2db70*/  ISETP.NE.AND P0, PT, R18, 0x2, PT ;  /* 0x000000021200780c */ /* 0x000fc80003f05270 */
[----:B------:R-:W-:-:S04]  /*2db80*/  SEL R0, RZ, 0x1, P0 ;  /* 0x00000001ff007807 */ /* 0x000fc80000000000 */
[----:B------:R-:W-:Y:S02]  /*2db90*/  LOP3.LUT R23, R23, R0, RZ, 0x3c, !PT ;  /* 0x0000000017177212 */ /* 0x000fe400078e3cff */
[----:B0-----:R-:W-:-:S04]  /*2dba0*/  LOP3.LUT R2, R2, 0x7f, RZ, 0xc0, !PT ;  /* 0x0000007f02027812 */ /* 0x001fc800078ec0ff */
[----:B------:R-:W-:-:S13]  /*2dbb0*/  ISETP.NE.AND P1, PT, R2, RZ, PT ;  /* 0x000000ff0200720c */ /* 0x000fda0003f25270 */
[----:B------:R-:W-:Y:S05]  /*2dbc0*/  @P1 BRA `(.L_x_6491) ;  /* 0x0000000000301947 */ /* 0x000fea0003800000 */
[----:B------:R-:W0:Y:S01]  /*2dbd0*/  S2R R5, SR_LANEID ;  /* 0x0000000000057919 */ /* 0x000e220000000000 */
[----:B------:R-:W-:Y:S01]  /*2dbe0*/  VOTEU.ANY UR4, UPT, PT ;  /* 0x0000000000047886 */ /* 0x000fe200038e0100 */
[----:B------:R-:W2:Y:S01]  /*2dbf0*/  LDC.64 R2, c[0x0][0xd60] ;  /* 0x00035800ff027b82 */ /* 0x000ea20000000a00 */
[----:B------:R-:W0:Y:S02]  /*2dc00*/  FLO.U32 R0, UR4 ;  /* 0x0000000400007d00 */ /* 0x000e2400080e0000 */
[----:B0-----:R-:W-:-:S06]  /*2dc10*/  ISETP.EQ.U32.AND P1, PT, R0, R5, PT ;  /* 0x000000050000720c */ /* 0x001fcc0003f22070 */
[----:B------:R-:W2:Y:S07]  /*2dc20*/  POPC R5, UR4 ;  /* 0x0000000400057d09 */ /* 0x000eae0008000000 */
[----:B--2---:R-:W2:Y:S01]  /*2dc30*/  @P1 ATOMG.E.ADD.STRONG.GPU PT, R3, desc[UR36][R2.64], R5 ;  /* 0x00000005020319a8 */ /* 0x004ea200081ee1e4 */
[----:B------:R-:W0:Y:S02]  /*2dc40*/  S2R R4, SR_LTMASK ;  /* 0x0000000000047919 */ /* 0x000e240000003900 */
[----:B0-----:R-:W-:-:S04]  /*2dc50*/  LOP3.LUT R4, R4, UR4, RZ, 0xc0, !PT ;  /* 0x0000000404047c12 */ /* 0x001fc8000f8ec0ff */
[----:B------:R-:W0:Y:S01]  /*2dc60*/  POPC R7, R4 ;  /* 0x0000000400077309 */ /* 0x000e220000000000 */
[----:B--2---:R-:W0:Y:S02]  /*2dc70*/  SHFL.IDX PT, R0, R3, R0, 0x1f ;  /* 0x00001f0003007589 */ /* 0x004e2400000e0000 */
[----:B0-----:R-:W-:-:S07]  /*2dc80*/  IADD3 R24, R0, UR39, R7 ;  /* 0x0000002700187c10 */ /* 0x001fce000fffe007 */
.L_x_6491:
[----:B------:R-:W-:Y:S05]  /*2dc90*/  BSYNC B0 ;  /* 0x0000000000007941 */ /* 0x000fea0003800000 */
.L_x_6490:
[----:B------:R-:W-:-:S07]  /*2dca0*/  SEL R18, R18, RZ, P0 ;  /* 0x000000ff12127207 */ /* 0x000fce0000000000 */
.L_x_6444:
[----:B------:R-:W-:Y:S05]  /*2dcb0*/  BSYNC B7 ;  /* 0x0000000000077941 */ /* 0x000fea0003800000 */
.L_x_6442:
        /* <DEDUP_REMOVED lines=8> */
[----:B------:R2:W0:Y:S01]  /*2dd40*/  LDS.128 R24, [R17+0x388d0] ;  /* 0x0388d00011187984 */ /* 0x0004220000000c00 */
[----:B------:R-:W-:Y:S06]  /*2dd50*/  BAR.ARV 0x4, 0x180 ;  /* 0x0106000000007b1d */ /* 0x000fec0000002000 */
[----:B------:R-:W-:Y:S05]  /*2dd60*/  BRA `(.L_x_6493) ;  /* 0x0000000c00d47947 */ /* 0x000fea0003800000 */
.L_x_6492:
        /* <DEDUP_REMOVED lines=9> */
[----:B------:R-:W2:Y:S01]  /*2de00*/  @!P1 LDC.64 R4, c[0x0][0xd78] ;  /* 0x00035e00ff049b82 */ /* 0x000ea20000000a00 */
[----:B0-----:R-:W-:-:S05]  /*2de10*/  @!P1 IMAD.WIDE R2, R9, 0x4, R2 ;  /* 0x0000000409029825 */ /* 0x001fca00078e0202 */
[----:B------:R2:W5:Y:S02]  /*2de20*/  @!P1 LDG.E R7, desc[UR36][R2.64] ;  /* 0x0000002402079981 */ /* 0x000564000c1e1900 */
[----:B--2---:R-:W-:-:S05]  /*2de30*/  @!P1 IMAD.WIDE R2, R9, 0x4, R4 ;  /* 0x0000000409029825 */ /* 0x004fca00078e0204 */
[----:B------:R-:W2:Y:S01]  /*2de40*/  @!P1 LDG.E R4, desc[UR36][R2.64] ;  /* 0x0000002402049981 */ /* 0x000ea2000c1e1900 */
[----:B------:R-:W-:Y:S01]  /*2de50*/  IMAD.MOV.U32 R25, RZ, RZ, RZ ;  /* 0x000000ffff197224 */ /* 0x000fe200078e00ff */
[C---:B------:R-:W-:Y:S01]  /*2de60*/  ISETP.GE.U32.AND P2, PT, R8.reuse, 0x2, PT ;  /* 0x000000020800780c */ /* 0x040fe20003f46070 */
[----:B------:R-:W-:Y:S01]  /*2de70*/  IMAD.MOV.U32 R5, RZ, RZ, RZ ;  /* 0x000000ffff057224 */ /* 0x000fe200078e00ff */
[C---:B------:R-:W-:Y:S01]  /*2de80*/  ISETP.GE.U32.AND P3, PT, R8.reuse, 0x4, PT ;  /* 0x000000040800780c */ /* 0x040fe20003f66070 */
[----:B------:R-:W-:Y:S01]  /*2de90*/  SHFL.IDX PT, R0, R24, RZ, 0x1f ;  /* 0x00001fff18007589 */ /* 0x000fe200000e0000 */
[C---:B------:R-:W-:Y:S02]  /*2dea0*/  ISETP.GE.U32.AND P4, PT, R8.reuse, 0x8, PT ;  /* 0x000000080800780c */ /* 0x040fe40003f86070 */
[----:B------:R-:W-:Y:S01]  /*2deb0*/  ISETP.GE.U32.AND P5, PT, R8, 0x10, PT ;  /* 0x000000100800780c */ /* 0x000fe20003fa6070 */
[----:B-1-34-:R0:W-:Y:S02]  /*2dec0*/  SHFL.IDX PT, R6, R24, 0x1, 0x1f ;  /* 0x00201f0018067f89 */ /* 0x01a1e400000e0000 */
[----:B0-----:R-:W-:-:S02]  /*2ded0*/  IMAD.MOV.U32 R24, RZ, RZ, RZ ;  /* 0x000000ffff187224 */ /* 0x001fc400078e00ff */
[----:B-----5:R-:W-:Y:S02]  /*2dee0*/  @!P1 IMAD.MOV.U32 R25, RZ, RZ, R7 ;  /* 0x000000ffff199224 */ /* 0x020fe400078e0007 */
[----:B--2---:R-:W-:Y:S01]  /*2def0*/  @!P1 IMAD.MOV.U32 R5, RZ, RZ, R4 ;  /* 0x000000ffff059224 */ /* 0x004fe200078e0004 */
        /* <DEDUP_REMOVED lines=18> */
.L_x_6597:
[----:B------:R-:W-:Y:S02]  /*2e020*/  ULDC UR4, c[0x0][0xd38] ;  /* 0x00034e0000047ab9 */ /* 0x000fe40000000800 */
[----:B------:R-:W-:-:S04]  /*2e030*/  IMAD.U32 R4, RZ, RZ, UR4 ;  /* 0x00000004ff047e24 */ /* 0x000fc8000f8e00ff */
[----:B-1----:R-:W-:-:S04]  /*2e040*/  IMAD R7, R14, R4, RZ ;  /* 0x000000040e077224 */ /* 0x002fc800078e02ff */
[----:B------:R-:W-:-:S05]  /*2e050*/  IMAD.IADD R6, R6, 0x1, R7 ;  /* 0x0000000106067824 */ /* 0x000fca00078e0207 */
[----:B------:R-:W-:-:S13]  /*2e060*/  ISETP.GT.AND P6, PT, R6, R0, PT ;  /* 0x000000000600720c */ /* 0x000fda0003fc4270 */
[----:B------:R-:W-:Y:S05]  /*2e070*/  @P6 BRA `(.L_x_6495) ;  /* 0x0000000000a46947 */ /* 0x000fea0003800000 */
.L_x_6498:
        /* <DEDUP_REMOVED lines=35> */
.L_x_6605:
[----:B------:R-:W-:Y:S02]  /*2e2b0*/  ULDC UR4, c[0x0][0xd38] ;  /* 0x00034e0000047ab9 */ /* 0x000fe40000000800 */
[----:B------:R-:W-:-:S04]  /*2e2c0*/  IMAD.U32 R4, RZ, RZ, UR4 ;  /* 0x00000004ff047e24 */ /* 0x000fc8000f8e00ff */
[----:B-1----:R-:W-:-:S04]  /*2e2d0*/  IMAD R7, R14, R4, RZ ;  /* 0x000000040e077224 */ /* 0x002fc800078e02ff */
[----:B------:R-:W-:-:S05]  /*2e2e0*/  IMAD.IADD R6, R7, 0x1, R6 ;  /* 0x0000000107067824 */ /* 0x000fca00078e0206 */
[----:B------:R-:W-:-:S13]  /*2e2f0*/  ISETP.GT.AND P6, PT, R6, R0, PT ;  /* 0x000000000600720c */ /* 0x000fda0003fc4270 */
[----:B------:R-:W-:Y:S05]  /*2e300*/  @!P6 BRA `(.L_x_6498) ;  /* 0xfffffffc005ce947 */ /* 0x000fea000383ffff */
.L_x_6495:
        /* <DEDUP_REMOVED lines=10> */
.L_x_6610:
[----:B------:R-:W-:-:S13]  /*2e3b0*/  ISETP.NE.AND P0, PT, R2, RZ, PT ;  /* 0x000000ff0200720c */ /* 0x000fda0003f05270 */
[----:B------:R-:W-:Y:S05]  /*2e3c0*/  @!P0 BRA `(.L_x_6500) ;  /* 0x0000000000108947 */ /* 0x000fea0003800000 */
[----:B------:R-:W-:Y:S01]  /*2e3d0*/  UMOV UR4, 0xffffffff ;  /* 0xffffffff00047882 */ /* 0x000fe20000000000 */
[----:B-1----:R-:W-:Y:S02]  /*2e3e0*/  VIADD R12, R12, 0xffffffff ;  /* 0xffffffff0c0c7836 */ /* 0x002fe40000000000 */
[----:B------:R-:W-:Y:S05]  /*2e3f0*/  BRA.DIV UR4, `(.L_x_6501) ;  /* 0x0000004604447947 */ /* 0x000fea000b800000 */
[----:B------:R4:W1:Y:S02]  /*2e400*/  SHFL.IDX PT, R24, R3, R12, 0x1f ;  /* 0x00001f0c03187589 */ /* 0x00086400000e0000 */
.L_x_6500:
        /* <DEDUP_REMOVED lines=10> */
[----:B-1----:R-:W-:Y:S01]  /*2e4b0*/  VIADD R2, R7, 0xffffffe ;  /* 0x0ffffffe07027836 */ /* 0x002fe20000000000 */
[----:B------:R-:W-:-:S06]  /*2e4c0*/  IABS R7, R25 ;  /* 0x0000001900077213 */ /* 0x000fcc0000000000 */
[----:B0---4-:R0:W1:Y:S02]  /*2e4d0*/  F2I.FTZ.U32.TRUNC.NTZ R3, R2 ;  /* 0x0000000200037305 */ /* 0x011064000021f000 */
        /* <DEDUP_REMOVED lines=8> */
[----:B------:R-:W-:Y:S02]  /*2e560*/  VIADD R3, R8, 0xffffffe ;  /* 0x0ffffffe08037836 */ /* 0x000fe40000000000 */
[----:B------:R-:W-:Y:S01]  /*2e570*/  IMAD.MOV.U32 R2, RZ, RZ, RZ ;  /* 0x000000ffff027224 */ /* 0x000fe200078e00ff */
[----:B------:R-:W-:-:S03]  /*2e580*/  ISETP.GT.U32.AND P1, PT, R4, R9, PT ;  /* 0x000000090400720c */ /* 0x000fc60003f24070 */
        /* <DEDUP_REMOVED lines=35> */
.L_x_6502:
        /* <DEDUP_REMOVED lines=60> */
.L_x_6503:
[----:B------:R-:W-:-:S05]  /*2eb80*/  LOP3.LUT R0, RZ, R3, RZ, 0x33, !PT ;  /* 0x00000003ff007212 */ /* 0x000fca00078e33ff */
[----:B------:R-:W-:Y:S01]  /*2eb90*/  IMAD.IADD R25, R25, 0x1, R0 ;  /* 0x0000000119197824 */ /* 0x000fe200078e0200 */
[----:B------:R-:W-:Y:S06]  /*2eba0*/  BRA `(.L_x_6504) ;  /* 0x00000000001c7947 */ /* 0x000fec0003800000 */
.L_x_6496:
[----:B------:R-:W-:Y:S01]  /*2ebb0*/  UMOV UR4, URZ ;  /* 0x0000003f00047c82 */ /* 0x000fe20008000000 */
[----:B------:R-:W-:Y:S01]  /*2ebc0*/  UMOV UR5, URZ ;  /* 0x0000003f00057c82 */ /* 0x000fe20008000000 */
[----:B------:R-:W-:Y:S01]  /*2ebd0*/  ULDC UR6, c[0x0][0xd3c] ;  /* 0x00034f0000067ab9 */ /* 0x000fe20000000800 */
[----:B------:R-:W-:Y:S02]  /*2ebe0*/  IMAD.MOV.U32 R24, RZ, RZ, R0 ;  /* 0x000000ffff187224 */ /* 0x000fe400078e0000 */
[----:B------:R-:W-:Y:S02]  /*2ebf0*/  IMAD.U32 R25, RZ, RZ, UR4 ;  /* 0x00000004ff197e24 */ /* 0x000fe4000f8e00ff */
[----:B------:R-:W-:Y:S02]  /*2ec00*/  IMAD.U32 R26, RZ, RZ, UR5 ;  /* 0x00000005ff1a7e24 */ /* 0x000fe4000f8e00ff */
[----:B------:R-:W-:-:S07]  /*2ec10*/  IMAD.U32 R27, RZ, RZ, UR6 ;  /* 0x00000006ff1b7e24 */ /* 0x000fce000f8e00ff */
.L_x_6504:
        /* <DEDUP_REMOVED lines=10> */
.L_x_6493:
[----:B------:R-:W-:Y:S02]  /*2ecc0*/  ULDC UR4, c[0x0][0xd3c] ;  /* 0x00034f0000047ab9 */ /* 0x000fe40000000800 */
[----:B0-----:R-:W-:-:S13]  /*2ecd0*/  ISETP.GE.AND P0, PT, R27, UR4, PT ;  /* 0x000000041b007c0c */ /* 0x001fda000bf06270 */
[----:B------:R-:W-:Y:S05]  /*2ece0*/  @!P0 BRA `(.L_x_6505) ;  /* 0xffffffa000388947 */ /* 0x000fea000383ffff */
[----:B------:R-:W-:Y:S05]  /*2ecf0*/  BSYNC B8 ;  /* 0x0000000000087941 */ /* 0x000fea0003800000 */
.L_x_6428:
[----:B-1----:R-:W5:Y:S01]  /*2ed00*/  LDL.LU R0, [R1+0x430] ;  /* 0x0004300001007983 */ /* 0x002f620000300800 */
[----:B------:R-:W-:Y:S01]  /*2ed10*/  BSSY B0, `(.L_x_6506) ;  /* 0x000000b000007945 */ /* 0x000fe20003800000 */
[----:B------:R-:W0:Y:S01]  /*2ed20*/  S2R R5, SR_CgaCtaId ;  /* 0x0000000000057919 */ /* 0x000e220000008800 */
[----:B-----5:R-:W-:-:S05]  /*2ed30*/  VIADD R0, R0, 0x1 ;  /* 0x0000000100007836 */ /* 0x020fca0000000000 */
[----:B------:R-:W-:-:S04]  /*2ed40*/  LEA.HI R2, R0, R0, RZ, 0x1 ;  /* 0x0000000000027211 */ /* 0x000fc800078f08ff */
[----:B------:R-:W-:Y:S02]  /*2ed50*/  LOP3.LUT R3, R2, 0xfffffffe, RZ, 0xc0, !PT ;  /* 0xfffffffe02037812 */ /* 0x000fe400078ec0ff */
[----:B------:R-:W-:-:S03]  /*2ed60*/  MOV R2, 0x400 ;  /* 0x0000040000027802 */ /* 0x000fc60000000f00 */
[----:B------:R-:W-:Y:S01]  /*2ed70*/  IMAD.IADD R0, R0, 0x1, -R3 ;  /* 0x0000000100007824 */ /* 0x000fe200078e0a03 */
[----:B0-----:R-:W-:-:S04]  /*2ed80*/  LEA R5, R5, R2, 0x18 ;  /* 0x0000000205057211 */ /* 0x001fc800078ec0ff */
[----:B------:R-:W-:-:S04]  /*2ed90*/  SHF.L.U32 R0, R0, 0x1f, RZ ;  /* 0x0000001f00007819 */ /* 0x000fc800000006ff */
[----:B------:R-:W0:Y:S02]  /*2eda0*/  SYNCS.PHASECHK.TRANS64.TRYWAIT P0, [R5+URZ+0x38820], R0 ;  /* 0x03882000050075a7 */ /* 0x000e24000800017f */
[----:B0-----:R-:W-:Y:S05]  /*2edb0*/  @!P0 BRA `(.L_x_6507) ;  /* 0x0000003800fc8947 */ /* 0x001fea0003800000 */
.L_x_6613:
[----:B------:R-:W-:Y:S05]  /*2edc0*/  BSYNC B0 ;  /* 0x0000000000007941 */ /* 0x000fea0003800000 */
.L_x_6506:
[----:B------:R-:W-:-:S03]  /*2edd0*/  UMOV UR4, 0xffffffff ;  /* 0xffffffff00047882 */ /* 0x000fc60000000000 */
[----:B------:R-:W-:Y:S05]  /*2ede0*/  BRA.DIV UR4, `(.L_x_6508) ;  /* 0x0000003e04047947 */ /* 0x000fea000b800000 */
[----:B0-----:R-:W0:Y:S02]  /*2edf0*/  S2R R0, SR_TID.X ;  /* 0x0000000000007919 */ /* 0x001e240000002100 */
[----:B0-----:R-:W-:-:S04]  /*2ee00*/  SHF.R.U32.HI R0, RZ, 0x5, R0 ;  /* 0x00000005ff007819 */ /* 0x001fc80000011600 */
[----:B------:R-:W-:-:S05]  /*2ee10*/  LOP3.LUT R0, R0, 0x3, RZ, 0xc0, !PT ;  /* 0x0000000300007812 */ /* 0x000fca00078ec0ff */
[----:B------:R0:W1:Y:S02]  /*2ee20*/  SHFL.IDX PT, R14, R0, RZ, 0x1f ;  /* 0x00001fff000e7589 */ /* 0x00006400000e0000 */
.L_x_6616:
[----:B-1----:R-:W-:Y:S01]  /*2ee30*/  ISETP.NE.AND P0, PT, R14, RZ, PT ;  /* 0x000000ff0e00720c */ /* 0x002fe20003f05270 */
[----:B------:R-:W-:-:S12]  /*2ee40*/  BSSY B0, `(.L_x_6509) ;  /* 0x0000026000007945 */ /* 0x000fd80003800000 */
[----:B------:R-:W-:Y:S05]  /*2ee50*/  @P0 BRA `(.L_x_6510) ;  /* 0x0000000000900947 */ /* 0x000fea0003800000 */
[----:B------:R-:W-:-:S03]  /*2ee60*/  UMOV UR4, 0xffffffff ;  /* 0xffffffff00047882 */ /* 0x000fc60000000000 */
[----:B------:R-:W-:Y:S05]  /*2ee70*/  BRA.DIV UR4, `(.L_x_6511) ;  /* 0x0000003e04147947 */ /* 0x000fea000b800000 */
[----:B------:R-:W-:-:S13]  /*2ee80*/  ELECT P6, URZ, PT ;  /* 0x00000000003f782f */ /* 0x000fda00038c0000 */
.L_x_6619:
[----:B------:R-:W-:Y:S05]  /*2ee90*/  @!P6 BRA `(.L_x_6510) ;  /* 0x000000000080e947 */ /* 0x000fea0003800000 */
[----:B0-----:R-:W5:Y:S02]  /*2eea0*/  LDL R0, [R1+0x454] ;  /* 0x0004540001007983 */ /* 0x001f640000100800 */
[----:B-----5:R-:W-:-:S13]  /*2eeb0*/  R2UR UR4, R0 ;  /* 0x00000000000472ca */ /* 0x020fda00000e0000 */
[----:B------:R-:W-:-:S06]  /*2eec0*/  ULOP3.LUT UR4, UR4, 0x2, URZ, 0xfc, !UPT ;  /* 0x0000000204047892 */ /* 0x000fcc000f8efc3f */
[----:B------:R-:W-:-:S05]  /*2eed0*/  IMAD.U32 R0, RZ, RZ, UR4 ;  /* 0x00000004ff007e24 */ /* 0x000fca000f8e00ff */
[----:B------:R-:W-:-:S13]  /*2eee0*/  ISETP.NE.AND P0, PT, R0, 0x3, PT ;  /* 0x000000030000780c */ /* 0x000fda0003f05270 */
[----:B------:R-:W-:Y:S05]  /*2eef0*/  @!P0 BRA `(.L_x_6512) ;  /* 0x0000000000048947 */ /* 0x000fea0003800000 */
[----:B------:R-:W-:Y:S01]  /*2ef00*/  BPT.TRAP 0x1 ;  /* 0x000000040000795c */ /* 0x000fe20000300000 */
.L_x_6512:
[C---:B------:R-:W-:Y:S01]  /*2ef10*/  IMAD R3, R18.reuse, 0x8, R5 ;  /* 0x0000000812037824 */ /* 0x040fe200078e0205 */
[----:B------:R-:W-:Y:S01]  /*2ef20*/  SHF.L.U32 R2, R23, 0x1f, RZ ;  /* 0x0000001f17027819 */ /* 0x000fe200000006ff */
[----:B------:R-:W-:-:S03]  /*2ef30*/  VIADD R18, R18, 0x1 ;  /* 0x0000000112127836 */ /* 0x000fc60000000000 */
[----:B------:R-:W0:Y:S02]  /*2ef40*/  SYNCS.PHASECHK.TRANS64.TRYWAIT P1, [R3+URZ+0x38840], R2 ;  /* 0x03884002030075a7 */ /* 0x000e24000802017f */
[----:B------:R-:W-:-:S04]  /*2ef50*/  ISETP.NE.AND P2, PT, R18, 0x2, PT ;  /* 0x000000021200780c */ /* 0x000fc80003f45270 */
[----:B------:R-:W-:Y:S01]  /*2ef60*/  SEL R0, RZ, 0x1, P2 ;  /* 0x00000001ff007807 */ /* 0x000fe20001000000 */
[----:B0-----:R-:W-:Y:S08]  /*2ef70*/  @!P1 BRA `(.L_x_6513) ;  /* 0x0000003800f49947 */ /* 0x001ff00003800000 */
.L_x_6620:
[----:B------:R-:W-:Y:S02]  /*2ef80*/  SEL R18, R18, RZ, P2 ;  /* 0x000000ff12127207 */ /* 0x000fe40001000000 */
[----:B------:R-:W-:Y:S01]  /*2ef90*/  LOP3.LUT R0, R23, R0, RZ, 0x3c, !PT ;  /* 0x0000000017007212 */ /* 0x000fe200078e3cff */
[----:B------:R-:W-:Y:S06]  /*2efa0*/  @!P0 BRA `(.L_x_6514) ;  /* 0x0000000000048947 */ /* 0x000fec0003800000 */
[----:B------:R-:W-:Y:S01]  /*2efb0*/  BPT.TRAP 0x1 ;  /* 0x000000040000795c */ /* 0x000fe20000300000 */
.L_x_6514:
[----:B------:R-:W-:Y:S01]  /*2efc0*/  IMAD R5, R18, 0x8, R5 ;  /* 0x0000000812057824 */ /* 0x000fe200078e0205 */
[----:B------:R-:W-:-:S04]  /*2efd0*/  SHF.L.U32 R0, R0, 0x1f, RZ ;  /* 0x0000001f00007819 */ /* 0x000fc800000006ff */
[----:B------:R-:W1:Y:S02]  /*2efe0*/  SYNCS.PHASECHK.TRANS64.TRYWAIT P1, [R5+URZ+0x38840], R0 ;  /* 0x03884000050075a7 */ /* 0x000e64000802017f */
[----:B-1----:R-:W-:Y:S05]  /*2eff0*/  @!P1 BRA `(.L_x_6515) ;  /* 0x0000003800e89947 */ /* 0x002fea0003800000 */
.L_x_6621:
[----:B------:R-:W-:Y:S05]  /*2f000*/  @!P0 BRA `(.L_x_6516) ;  /* 0x0000000000048947 */ /* 0x000fea0003800000 */
[----:B------:R-:W-:Y:S01]  /*2f010*/  BPT.TRAP 0x1 ;  /* 0x000000040000795c */ /* 0x000fe20000300000 */
.L_x_6516:
[----:B------:R-:W5:Y:S02]  /*2f020*/  SYNCS.PHASECHK.TRANS64.TRYWAIT P1, [R3+URZ+0x38860], R2 ;  /* 0x03886002030075a7 */ /* 0x000f64000802017f */
[----:B-----5:R-:W-:Y:S05]  /*2f030*/  @!P1 BRA `(.L_x_6517) ;  /* 0x0000003800ec9947 */ /* 0x020fea0003800000 */
.L_x_6622:
[----:B------:R-:W-:Y:S05]  /*2f040*/  @!P0 BRA `(.L_x_6518) ;  /* 0x0000000000048947 */ /* 0x000fea0003800000 */
[----:B------:R-:W-:Y:S01]  /*2f050*/  BPT.TRAP 0x1 ;  /* 0x000000040000795c */ /* 0x000fe20000300000 */
.L_x_6518:
[----:B------:R0:W0:Y:S02]  /*2f060*/  SYNCS.PHASECHK.TRANS64.TRYWAIT P0, [R5+URZ+0x38860], R0 ;  /* 0x03886000050075a7 */ /* 0x000024000800017f */
[----:B0-----:R-:W-:Y:S05]  /*2f070*/  @!P0 NANOSLEEP.SYNCS 0x989680 ;  /* 0x009896800000895d */ /* 0x001fea0003900000 */
[----:B------:R-:W0:Y:S02]  /*2f080*/  @!P0 SYNCS.PHASECHK.TRANS64 P0, [R5+URZ+0x38860], R0 ;  /* 0x03886000050085a7 */ /* 0x000e24000800007f */
[----:B0-----:R-:W-:Y:S05]  /*2f090*/  @!P0 BRA `(.L_x_6518) ;  /* 0xfffffffc00f08947 */ /* 0x001fea000383ffff */
.L_x_6510:
[----:B------:R-:W-:Y:S05]  /*2f0a0*/  BSYNC B0 ;  /* 0x0000000000007941 */ /* 0x000fea0003800000 */
.L_x_6509:
[----:B------:R-:W-:Y:S05]  /*2f0b0*/  EXIT ;  /* 0x000000000000794d */ /* 0x000fea0003800000 */
.L_x_6299:
[----:B0-----:R-:W-:-:S04]  /*2f0c0*/  IMAD.U32 R3, RZ, RZ, UR44 ;  /* 0x0000002cff037e24 */ /* 0x001fc8000f8e00ff */
[----:B------:R0:W1:Y:S03]  /*2f0d0*/  SYNCS.PHASECHK.TRANS64.TRYWAIT P0, [R3+URZ+0x38800], R0 ;  /* 0x03880000030075a7 */ /* 0x000066000800017f */
[----:B-1----:R-:W-:Y:S05]  /*2f0e0*/  @!P0 NANOSLEEP.SYNCS 0x989680 ;  /* 0x009896800000895d */ /* 0x002fea0003900000 */
[----:B------:R-:W1:Y:S02]  /*2f0f0*/  @!P0 SYNCS.PHASECHK.TRANS64 P0, [R3+URZ+0x38800], R0 ;  /* 0x03880000030085a7 */ /* 0x000e64000800007f */
[----:B-1----:R-:W-:Y:S05]  /*2f100*/  @!P0 BRA `(.L_x_6299) ;  /* 0xfffffffc00ec8947 */ /* 0x002fea000383ffff */
[----:B------:R-:W-:Y:S05]  /*2f110*/  BRA `(.L_x_6519) ;  /* 0xfffffdc000ac7947 */ /* 0x000fea000383ffff */
.L_x_6306:
[----:B-1----:R1:W2:Y:S02]  /*2f120*/  SYNCS.PHASECHK.TRANS64.TRYWAIT P0, [R20+URZ], R21 ;  /* 0x00000015140075a7 */ /* 0x0022a4000800017f */
[----:B--2---:R-:W-:Y:S05]  /*2f130*/  @!P0 NANOSLEEP.SYNCS 0x989680 ;  /* 0x009896800000895d */ /* 0x004fea0003900000 */
[----:B------:R-:W2:Y:S02]  /*2f140*/  @!P0 SYNCS.PHASECHK.TRANS64 P0, [R20+URZ], R21 ;  /* 0x00000015140085a7 */ /* 0x000ea4000800007f */
[----:B--2---:R-:W-:Y:S05]  /*2f150*/  @!P0 BRA `(.L_x_6306) ;  /* 0xfffffffc00f08947 */ /* 0x004fea000383ffff */
[----:B------:R-:W-:Y:S05]  /*2f160*/  BRA `(.L_x_6305) ;  /* 0xfffffdc400dc7947 */ /* 0x000fea000383ffff */
.L_x_6308:
[----:B0-----:R-:W-:-:S04]  /*2f170*/  IMAD.U32 R4, RZ, RZ, UR44 ;  /* 0x0000002cff047e24 */ /* 0x001fc8000f8e00ff */
[----:B------:R0:W1:Y:S03]  /*2f180*/  SYNCS.PHASECHK.TRANS64.TRYWAIT P0, [R4+URZ+0x38810], R3 ;  /* 0x03881003040075a7 */ /* 0x000066000800017f */
[----:B-1----:R-:W-:Y:S05]  /*2f190*/  @!P0 NANOSLEEP.SYNCS 0x989680 ;  /* 0x009896800000895d */ /* 0x002fea0003900000 */
[----:B------:R-:W1:Y:S02]  /*2f1a0*/  @!P0 SYNCS.PHASECHK.TRANS64 P0, [R4+URZ+0x38810], R3 ;  /* 0x03881003040085a7 */ /* 0x000e64000800007f */
[----:B-1----:R-:W-:Y:S05]  /*2f1b0*/  @!P0 BRA `(.L_x_6308) ;  /* 0xfffffffc00ec8947 */ /* 0x002fea000383ffff */
[----:B------:R-:W-:Y:S05]  /*2f1c0*/  BRA `(.L_x_6520) ;  /* 0xfffffdc800b07947 */ /* 0x000fea000383ffff */
.L_x_6315:
[----:B-1----:R1:W2:Y:S02]  /*2f1d0*/  SYNCS.PHASECHK.TRANS64.TRYWAIT P0, [R12+URZ], R13 ;  /* 0x0000000d0c0075a7 */ /* 0x0022a4000800017f */
[----:B--2---:R-:W-:Y:S05]  /*2f1e0*/  @!P0 NANOSLEEP.SYNCS 0x989680 ;  /* 0x009896800000895d */ /* 0x004fea0003900000 */
[----:B------:R-:W2:Y:S02]  /*2f1f0*/  @!P0 SYNCS.PHASECHK.TRANS64 P0, [R12+URZ], R13 ;  /* 0x0000000d0c0085a7 */ /* 0x000ea4000800007f */
[----:B--2---:R-:W-:Y:S05]  /*2f200*/  @!P0 BRA `(.L_x_6315) ;  /* 0xfffffffc00f08947 */ /* 0x004fea000383ffff */
[----:B------:R-:W-:Y:S05]  /*2f210*/  BRA `(.L_x_6314) ;  /* 0xfffffdc800f47947 */ /* 0x000fea000383ffff */
.L_x_6349:
[----:B-1----:R1:W2:Y:S02]  /*2f220*/  SYNCS.PHASECHK.TRANS64.TRYWAIT P0, [R8+URZ], R9 ;  /* 0x00000009080075a7 */ /* 0x0022a4000800017f */
[----:B--2---:R-:W-:Y:S05]  /*2f230*/  @!P0 NANOSLEEP.SYNCS 0x989680 ;  /* 0x009896800000895d */ /* 0x004fea0003900000 */
[----:B------:R-:W2:Y:S02]  /*2f240*/  @!P0 SYNCS.PHASECHK.TRANS64 P0, [R8+URZ], R9 ;  /* 0x00000009080085a7 */ /* 0x000ea4000800007f */
[----:B--2---:R-:W-:Y:S05]  /*2f250*/  @!P0 BRA `(.L_x_6349) ;  /* 0xfffffffc00f08947 */ /* 0x004fea000383ffff */
[----:B------:R-:W-:Y:S05]  /*2f260*/  BRA `(.L_x_6348) ;  /* 0xfffffe3400e07947 */ /* 0x000fea000383ffff */
.L_x_6356:
[----:B-1----:R1:W2:Y:S02]  /*2f270*/  SYNCS.PHASECHK.TRANS64.TRYWAIT P0, [R4+URZ], R5 ;  /* 0x00000005040075a7 */ /* 0x0022a4000800017f */
[----:B--2---:R-:W-:Y:S05]  /*2f280*/  @!P0 NANOSLEEP.SYNCS 0x989680 ;  /* 0x009896800000895d */ /* 0x004fea0003900000 */
[----:B------:R-:W2:Y:S02]  /*2f290*/  @!P0 SYNCS.PHASECHK.TRANS64 P0, [R4+URZ], R5 ;  /* 0x00000005040085a7 */ /* 0x000ea4000800007f */
[----:B--2---:R-:W-:Y:S05]  /*2f2a0*/  @!P0 BRA `(.L_x_6356) ;  /* 0xfffffffc00f08947 */ /* 0x004fea000383ffff */
[----:B------:R-:W-:Y:S05]  /*2f2b0*/  BRA `(.L_x_6355) ;  /* 0xfffffe3800ec7947 */ /* 0x000fea000383ffff */
.L_x_6373:
[----:B-1----:R1:W2:Y:S02]  /*2f2c0*/  SYNCS.PHASECHK.TRANS64.TRYWAIT P0, [R8+URZ], R9 ;  /* 0x00000009080075a7 */ /* 0x0022a4000800017f */
[----:B--2---:R-:W-:Y:S05]  /*2f2d0*/  @!P0 NANOSLEEP.SYNCS 0x989680 ;  /* 0x009896800000895d */ /* 0x004fea0003900000 */
[----:B------:R-:W2:Y:S02]  /*2f2e0*/  @!P0 SYNCS.PHASECHK.TRANS64 P0, [R8+URZ], R9 ;  /* 0x00000009080085a7 */ /* 0x000ea4000800007f */
[----:B--2---:R-:W-:Y:S05]  /*2f2f0*/  @!P0 BRA `(.L_x_6373) ;  /* 0xfffffffc00f08947 */ /* 0x004fea000383ffff */
[----:B------:R-:W-:Y:S05]  /*2f300*/  BRA `(.L_x_6372) ;  /* 0xfffffea800047947 */ /* 0x000fea000383ffff */
.L_x_6380:
[----:B-1----:R1:W2:Y:S02]  /*2f310*/  SYNCS.PHASECHK.TRANS64.TRYWAIT P0, [R4+URZ], R5 ;  /* 0x00000005040075a7 */ /* 0x0022a4000800017f */
[----:B--2---:R-:W-:Y:S05]  /*2f320*/  @!P0 NANOSLEEP.SYNCS 0x989680 ;  /* 0x009896800000895d */ /* 0x004fea0003900000 */
[----:B------:R-:W2:Y:S02]  /*2f330*/  @!P0 SYNCS.PHASECHK.TRANS64 P0, [R4+URZ], R5 ;  /* 0x00000005040085a7 */ /* 0x000ea4000800007f */
[----:B--2---:R-:W-:Y:S05]  /*2f340*/  @!P0 BRA `(.L_x_6380) ;  /* 0xfffffffc00f08947 */ /* 0x004fea000383ffff */
[----:B------:R-:W-:Y:S05]  /*2f350*/  BRA `(.L_x_6379) ;  /* 0xfffffeac00107947 */ /* 0x000fea000383ffff */
.L_x_6450:
        /* <DEDUP_REMOVED lines=11> */
.L_x_6522:
[----:B------:R-:W-:Y:S05]  /*2f410*/  BSYNC B0 ;  /* 0x0000000000007941 */ /* 0x000fea0003800000 */
.L_x_6521:
[----:B------:R-:W-:Y:S05]  /*2f420*/  BRA `(.L_x_6523) ;  /* 0xffffffac00287947 */ /* 0x000fea000383ffff */
.L_x_6453:
[----:B0-----:R0:W1:Y:S02]  /*2f430*/  SYNCS.PHASECHK.TRANS64.TRYWAIT P0, [R22+URZ+0x38840], R0 ;  /* 0x03884000160075a7 */ /* 0x001064000800017f */
[----:B-1----:R-:W-:Y:S05]  /*2f440*/  @!P0 NANOSLEEP.SYNCS 0x989680 ;  /* 0x009896800000895d */ /* 0x002fea0003900000 */
[----:B------:R-:W1:Y:S02]  /*2f450*/  @!P0 SYNCS.PHASECHK.TRANS64 P0, [R22+URZ+0x38840], R0 ;  /* 0x03884000160085a7 */ /* 0x000e64000800007f */
[----:B-1----:R-:W-:Y:S05]  /*2f460*/  @!P0 BRA `(.L_x_6453) ;  /* 0xfffffffc00f08947 */ /* 0x002fea000383ffff */
[----:B------:R-:W-:Y:S05]  /*2f470*/  BRA `(.L_x_6524) ;  /* 0xffffffb000247947 */ /* 0x000fea000383ffff */
.L_x_6454:
        /* <DEDUP_REMOVED lines=8> */
.L_x_6526:
[----:B------:R-:W-:Y:S05]  /*2f500*/  BSYNC B0 ;  /* 0x0000000000007941 */ /* 0x000fea0003800000 */
.L_x_6525:
        /* <DEDUP_REMOVED lines=9> */
.L_x_6527:
[----:B------:R-:W-:Y:S02]  /*2f5a0*/  IMAD.MOV.U32 R13, RZ, RZ, R5 ;  /* 0x000000ffff0d7224 */ /* 0x000fe400078e0005 */
[----:B------:R-:W-:Y:S02]  /*2f5b0*/  IMAD.MOV.U32 R12, RZ, RZ, 0x1 ;  /* 0x00000001ff0c7424 */ /* 0x000fe400078e00ff */
[----:B------:R-:W-:-:S07]  /*2f5c0*/  IMAD.MOV.U32 R3, RZ, RZ, R14 ;  /* 0x000000ffff037224 */ /* 0x000fce00078e000e */
[----:B------:R-:W-:Y:S05]  /*2f5d0*/  WARPSYNC.COLLECTIVE R15, `(.L_x_6528) ;  /* 0x000000000f087348 */ /* 0x000fea0003c00000 */
[----:B------:R0:W1:Y:S02]  /*2f5e0*/  SHFL.IDX P6, R14, R13, R12, R11 ;  /* 0x0000000c0d0e7389 */ /* 0x00006400000c000b */
[----:B01----:R-:W-:Y:S01]  /*2f5f0*/  ENDCOLLECTIVE ;  /* 0x000000000000791b */ /* 0x003fe20003800000 */
.L_x_6528:
        /* <DEDUP_REMOVED lines=15> */
.L_x_6529:
[----:B------:R-:W-:Y:S02]  /*2f6f0*/  @P0 IMAD R6, R4, 0x2, R17 ;  /* 0x0000000204060824 */ /* 0x000fe400078e0211 */
[----:B------:R-:W-:Y:S02]  /*2f700*/  IMAD.MOV.U32 R13, RZ, RZ, R5 ;  /* 0x000000ffff0d7224 */ /* 0x000fe400078e0005 */
[----:B------:R-:W-:Y:S02]  /*2f710*/  IMAD.MOV.U32 R12, RZ, RZ, 0x2 ;  /* 0x00000002ff0c7424 */ /* 0x000fe400078e00ff */
[----:B------:R-:W-:-:S07]  /*2f720*/  IMAD.MOV.U32 R3, RZ, RZ, R14 ;  /* 0x000000ffff037224 */ /* 0x000fce00078e000e */
[----:B------:R-:W-:Y:S05]  /*2f730*/  WARPSYNC.COLLECTIVE R15, `(.L_x_6530) ;  /* 0x000000000f087348 */ /* 0x000fea0003c00000 */
[----:B------:R0:W1:Y:S02]  /*2f740*/  SHFL.IDX P6, R14, R13, R12, R11 ;  /* 0x0000000c0d0e7389 */ /* 0x00006400000c000b */
[----:B01----:R-:W-:Y:S01]  /*2f750*/  ENDCOLLECTIVE ;  /* 0x000000000000791b */ /* 0x003fe20003800000 */
.L_x_6530:
        /* <DEDUP_REMOVED lines=15> */
.L_x_6531:
[----:B------:R-:W-:Y:S02]  /*2f850*/  @P0 IMAD R6, R4, 0x2, R17 ;  /* 0x0000000204060824 */ /* 0x000fe400078e0211 */
[----:B------:R-:W-:Y:S02]  /*2f860*/  IMAD.MOV.U32 R13, RZ, RZ, R5 ;  /* 0x000000ffff0d7224 */ /* 0x000fe400078e0005 */
[----:B------:R-:W-:Y:S02]  /*2f870*/  IMAD.MOV.U32 R12, RZ, RZ, 0x3 ;  /* 0x00000003ff0c7424 */ /* 0x000fe400078e00ff */
[----:B------:R-:W-:-:S07]  /*2f880*/  IMAD.MOV.U32 R3, RZ, RZ, R14 ;  /* 0x000000ffff037224 */ /* 0x000fce00078e000e */
[----:B------:R-:W-:Y:S05]  /*2f890*/  WARPSYNC.COLLECTIVE R15, `(.L_x_6532) ;  /* 0x000000000f087348 */ /* 0x000fea0003c00000 */
[----:B------:R0:W1:Y:S02]  /*2f8a0*/  SHFL.IDX P6, R14, R13, R12, R11 ;  /* 0x0000000c0d0e7389 */ /* 0x00006400000c000b */
[----:B01----:R-:W-:Y:S01]  /*2f8b0*/  ENDCOLLECTIVE ;  /* 0x000000000000791b */ /* 0x003fe20003800000 */
.L_x_6532:
        /* <DEDUP_REMOVED lines=10> */
.L_x_6533:
[----:B------:R-:W-:Y:S01]  /*2f960*/  @!PT LDS RZ, [RZ] ;  /* 0x00000000fffff984 */ /* 0x000fe20000000800 */
[----:B------:R-:W-:Y:S01]  /*2f970*/  @!PT LDS RZ, [RZ] ;  /* 0x00000000fffff984 */ /* 0x000fe20000000800 */
[----:B------:R-:W-:Y:S01]  /*2f980*/  @!PT LDS RZ, [RZ] ;  /* 0x00000000fffff984 */ /* 0x000fe20000000800 */
[----:B------:R0:W-:Y:S01]  /*2f990*/  @P0 LDGSTS.E.BYPASS.LTC128B.128 [R6+0x23400], desc[UR36][R2.64], !P2 ;  /* 0x2340000002060fae */ /* 0x0001e2000d101d64 */
[----:B------:R-:W-:Y:S01]  /*2f9a0*/  IMAD.MOV.U32 R0, RZ, RZ, R14 ;  /* 0x000000ffff007224 */ /* 0x000fe200078e000e */
[----:B------:R-:W-:Y:S06]  /*2f9b0*/  BRA `(.L_x_6534) ;  /* 0xffffffac00d87947 */ /* 0x000fec000383ffff */
.L_x_6459:
[----:B------:R-:W-:Y:S01]  /*2f9c0*/  IMAD.MOV.U32 R13, RZ, RZ, R2 ;  /* 0x000000ffff0d7224 */ /* 0x000fe200078e0002 */
[----:B------:R-:W-:Y:S01]  /*2f9d0*/  LOP3.LUT R16, R16, 0xfffffeff, RZ, 0xc0, !PT ;  /* 0xfffffeff10107812 */ /* 0x000fe200078ec0ff */
        /* <DEDUP_REMOVED lines=8> */
.L_x_6535:
        /* <DEDUP_REMOVED lines=9> */
.L_x_6536:
[----:B------:R-:W-:Y:S02]  /*2faf0*/  IMAD.MOV.U32 R13, RZ, RZ, R2 ;  /* 0x000000ffff0d7224 */ /* 0x000fe400078e0002 */
[----:B------:R-:W-:Y:S02]  /*2fb00*/  IMAD.MOV.U32 R12, RZ, RZ, 0x1 ;  /* 0x00000001ff0c7424 */ /* 0x000fe400078e00ff */
[----:B------:R-:W-:-:S07]  /*2fb10*/  IMAD.MOV.U32 R5, RZ, RZ, R14 ;  /* 0x000000ffff057224 */ /* 0x000fce00078e000e */
[----:B------:R-:W-:Y:S05]  /*2fb20*/  WARPSYNC.COLLECTIVE R15, `(.L_x_6537) ;  /* 0x000000000f087348 */ /* 0x000fea0003c00000 */
[----:B------:R0:W1:Y:S02]  /*2fb30*/  SHFL.IDX P6, R14, R13, R12, R11 ;  /* 0x0000000c0d0e7389 */ /* 0x00006400000c000b */
[----:B01----:R-:W-:Y:S01]  /*2fb40*/  ENDCOLLECTIVE ;  /* 0x000000000000791b */ /* 0x003fe20003800000 */
.L_x_6537:
        /* <DEDUP_REMOVED lines=15> */
.L_x_6538:
        /* <DEDUP_REMOVED lines=8> */
.L_x_6539:
        /* <DEDUP_REMOVED lines=16> */
.L_x_6540:
[----:B------:R-:W-:Y:S01]  /*2fdc0*/  @P2 LOP3.LUT R16, R16, 0x40, RZ, 0xfc, !PT ;  /* 0x0000004010102812 */ /* 0x000fe200078efcff */
[----:B------:R-:W-:Y:S02]  /*2fdd0*/  IMAD.MOV.U32 R13, RZ, RZ, R2 ;  /* 0x000000ffff0d7224 */ /* 0x000fe400078e0002 */
[----:B------:R-:W-:Y:S02]  /*2fde0*/  IMAD.MOV.U32 R12, RZ, RZ, 0x3 ;  /* 0x00000003ff0c7424 */ /* 0x000fe400078e00ff */
[----:B------:R-:W-:-:S07]  /*2fdf0*/  IMAD.MOV.U32 R5, RZ, RZ, R14 ;  /* 0x000000ffff057224 */ /* 0x000fce00078e000e */
[----:B------:R-:W-:Y:S05]  /*2fe00*/  WARPSYNC.COLLECTIVE R15, `(.L_x_6541) ;  /* 0x000000000f087348 */ /* 0x000fea0003c00000 */
[----:B------:R0:W1:Y:S02]  /*2fe10*/  SHFL.IDX P6, R14, R13, R12, R11 ;  /* 0x0000000c0d0e7389 */ /* 0x00006400000c000b */
[----:B01----:R-:W-:Y:S01]  /*2fe20*/  ENDCOLLECTIVE ;  /* 0x000000000000791b */ /* 0x003fe20003800000 */
.L_x_6541:
        /* <DEDUP_REMOVED lines=14> */
.L_x_6542:
[----:B------:R-:W-:Y:S01]  /*2ff10*/  IMAD.MOV.U32 R0, RZ, RZ, R14 ;  /* 0x000000ffff007224 */ /* 0x000fe200078e000e */
[----:B------:R-:W-:Y:S06]  /*2ff20*/  BRA `(.L_x_6543) ;  /* 0xffffffb000d87947 */ /* 0x000fec000383ffff */
.L_x_6463:
        /* <DEDUP_REMOVED lines=47> */
.L_x_6545:
[----:B------:R-:W-:Y:S05]  /*30220*/  BSYNC B0 ;  /* 0x0000000000007941 */ /* 0x000fea0003800000 */
.L_x_6544:
        /* <DEDUP_REMOVED lines=11> */
.L_x_6546:
        /* <DEDUP_REMOVED lines=39> */
.L_x_6547:
[----:B------:R-:W-:Y:S02]  /*30550*/  IMAD.MOV.U32 R13, RZ, RZ, R0 ;  /* 0x000000ffff0d7224 */ /* 0x000fe400078e0000 */
[----:B------:R-:W-:-:S07]  /*30560*/  IMAD.MOV.U32 R7, RZ, RZ, R14 ;  /* 0x000000ffff077224 */ /* 0x000fce00078e000e */
[----:B------:R-:W-:Y:S05]  /*30570*/  WARPSYNC.COLLECTIVE R15, `(.L_x_6548) ;  /* 0x000000000f087348 */ /* 0x000fea0003c00000 */
[----:B------:R0:W1:Y:S02]  /*30580*/  SHFL.IDX P6, R14, R13, R12, R11 ;  /* 0x0000000c0d0e7389 */ /* 0x00006400000c000b */
[----:B01----:R-:W-:Y:S01]  /*30590*/  ENDCOLLECTIVE ;  /* 0x000000000000791b */ /* 0x003fe20003800000 */
.L_x_6548:
        /* <DEDUP_REMOVED lines=33> */
.L_x_6549:
[----:B------:R-:W-:Y:S02]  /*307b0*/  IMAD.MOV.U32 R13, RZ, RZ, R0 ;  /* 0x000000ffff0d7224 */ /* 0x000fe400078e0000 */
[----:B------:R-:W-:-:S07]  /*307c0*/  IMAD.MOV.U32 R7, RZ, RZ, R14 ;  /* 0x000000ffff077224 */ /* 0x000fce00078e000e */
[----:B------:R-:W-:Y:S05]  /*307d0*/  WARPSYNC.COLLECTIVE R15, `(.L_x_6550) ;  /* 0x000000000f087348 */ /* 0x000fea0003c00000 */
[----:B------:R0:W1:Y:S02]  /*307e0*/  SHFL.IDX P6, R14, R13, R12, R11 ;  /* 0x0000000c0d0e7389 */ /* 0x00006400000c000b */
[----:B01----:R-:W-:Y:S01]  /*307f0*/  ENDCOLLECTIVE ;  /* 0x000000000000791b */ /* 0x003fe20003800000 */
.L_x_6550:
        /* <DEDUP_REMOVED lines=27> */
.L_x_6551:
[----:B------:R-:W-:Y:S02]  /*309b0*/  IMAD.MOV.U32 R13, RZ, RZ, R0 ;  /* 0x000000ffff0d7224 */ /* 0x000fe400078e0000 */
[----:B------:R-:W-:-:S07]  /*309c0*/  IMAD.MOV.U32 R6, RZ, RZ, R14 ;  /* 0x000000ffff067224 */ /* 0x000fce00078e000e */
[----:B------:R-:W-:Y:S05]  /*309d0*/  WARPSYNC.COLLECTIVE R15, `(.L_x_6552) ;  /* 0x000000000f087348 */ /* 0x000fea0003c00000 */
[----:B------:R0:W1:Y:S02]  /*309e0*/  SHFL.IDX P6, R14, R13, R12, R11 ;  /* 0x0000000c0d0e7389 */ /* 0x00006400000c000b */
[----:B01----:R-:W-:Y:S01]  /*309f0*/  ENDCOLLECTIVE ;  /* 0x000000000000791b */ /* 0x003fe20003800000 */
.L_x_6552:
[----:B------:R-:W-:Y:S01]  /*30a00*/  IMAD.MOV.U32 R0, RZ, RZ, R14 ;  /* 0x000000ffff007224 */ /* 0x000fe200078e000e */
[----:B------:R-:W-:Y:S06]  /*30a10*/  BRA `(.L_x_6553) ;  /* 0xffffffb400487947 */ /* 0x000fec000383ffff */
.L_x_6468:
[----:B0-----:R0:W1:Y:S02]  /*30a20*/  SYNCS.PHASECHK.TRANS64.TRYWAIT P0, [R17+URZ+0x38820], R0 ;  /* 0x03882000110075a7 */ /* 0x001064000800017f */
[----:B-1----:R-:W-:Y:S05]  /*30a30*/  @!P0 NANOSLEEP.SYNCS 0x989680 ;  /* 0x009896800000895d */ /* 0x002fea0003900000 */
[----:B------:R-:W1:Y:S02]  /*30a40*/  @!P0 SYNCS.PHASECHK.TRANS64 P0, [R17+URZ+0x38820], R0 ;  /* 0x03882000110085a7 */ /* 0x000e64000800007f */
[----:B-1----:R-:W-:Y:S05]  /*30a50*/  @!P0 BRA `(.L_x_6468) ;  /* 0xfffffffc00f08947 */ /* 0x002fea000383ffff */
[----:B------:R-:W-:Y:S05]  /*30a60*/  BRA `(.L_x_6554) ;  /* 0xffffffb400e47947 */ /* 0x000fea000383ffff */
.L_x_6471:
[----:B0-----:R0:W1:Y:S02]  /*30a70*/  SYNCS.PHASECHK.TRANS64.TRYWAIT P0, [R22+URZ+0x38860], R0 ;  /* 0x03886000160075a7 */ /* 0x001064000800017f */
[----:B-1----:R-:W-:Y:S05]  /*30a80*/  @!P0 NANOSLEEP.SYNCS 0x989680 ;  /* 0x009896800000895d */ /* 0x002fea0003900000 */
[----:B------:R-:W1:Y:S02]  /*30a90*/  @!P0 SYNCS.PHASECHK.TRANS64 P0, [R22+URZ+0x38860], R0 ;  /* 0x03886000160085a7 */ /* 0x000e64000800007f */
[----:B-1----:R-:W-:Y:S05]  /*30aa0*/  @!P0 BRA `(.L_x_6471) ;  /* 0xfffffffc00f08947 */ /* 0x002fea000383ffff */
[----:B------:R-:W-:Y:S05]  /*30ab0*/  BRA `(.L_x_6555) ;  /* 0xffffffb400f07947 */ /* 0x000fea000383ffff */
.L_x_6472:
        /* <DEDUP_REMOVED lines=8> */
.L_x_6557:
[----:B------:R-:W-:Y:S05]  /*30b40*/  BSYNC B0 ;  /* 0x0000000000007941 */ /* 0x000fea0003800000 */
.L_x_6556:
        /* <DEDUP_REMOVED lines=15> */
.L_x_6558:
        /* <DEDUP_REMOVED lines=39> */
.L_x_6559:
[----:B------:R-:W-:Y:S02]  /*30eb0*/  IMAD.MOV.U32 R13, RZ, RZ, R4 ;  /* 0x000000ffff0d7224 */ /* 0x000fe400078e0004 */
[----:B------:R-:W-:-:S07]  /*30ec0*/  IMAD.MOV.U32 R3, RZ, RZ, R14 ;  /* 0x000000ffff037224 */ /* 0x000fce00078e000e */
[----:B------:R-:W-:Y:S05]  /*30ed0*/  WARPSYNC.COLLECTIVE R15, `(.L_x_6560) ;  /* 0x000000000f087348 */ /* 0x000fea0003c00000 */
[----:B------:R0:W1:Y:S02]  /*30ee0*/  SHFL.IDX P6, R14, R13, R12, R11 ;  /* 0x0000000c0d0e7389 */ /* 0x00006400000c000b */
[----:B01----:R-:W-:Y:S01]  /*30ef0*/  ENDCOLLECTIVE ;  /* 0x000000000000791b */ /* 0x003fe20003800000 */
.L_x_6560:
        /* <DEDUP_REMOVED lines=29> */
.L_x_6561:
[----:B------:R-:W-:Y:S02]  /*310d0*/  IMAD.MOV.U32 R13, RZ, RZ, R4 ;  /* 0x000000ffff0d7224 */ /* 0x000fe400078e0004 */
[----:B------:R-:W-:-:S07]  /*310e0*/  IMAD.MOV.U32 R7, RZ, RZ, R14 ;  /* 0x000000ffff077224 */ /* 0x000fce00078e000e */
[----:B------:R-:W-:Y:S05]  /*310f0*/  WARPSYNC.COLLECTIVE R15, `(.L_x_6562) ;  /* 0x000000000f087348 */ /* 0x000fea0003c00000 */
[----:B------:R0:W1:Y:S02]  /*31100*/  SHFL.IDX P6, R14, R13, R12, R11 ;  /* 0x0000000c0d0e7389 */ /* 0x00006400000c000b */
[----:B01----:R-:W-:Y:S01]  /*31110*/  ENDCOLLECTIVE ;  /* 0x000000000000791b */ /* 0x003fe20003800000 */
.L_x_6562:
        /* <DEDUP_REMOVED lines=29> */
.L_x_6563:
[----:B------:R-:W-:Y:S02]  /*312f0*/  IMAD.MOV.U32 R13, RZ, RZ, R4 ;  /* 0x000000ffff0d7224 */ /* 0x000fe400078e0004 */
[----:B------:R-:W-:-:S07]  /*31300*/  IMAD.MOV.U32 R6, RZ, RZ, R14 ;  /* 0x000000ffff067224 */ /* 0x000fce00078e000e */
[----:B------:R-:W-:Y:S05]  /*31310*/  WARPSYNC.COLLECTIVE R15, `(.L_x_6564) ;  /* 0x000000000f087348 */ /* 0x000fea0003c00000 */
[----:B------:R0:W1:Y:S02]  /*31320*/  SHFL.IDX P6, R14, R13, R12, R11 ;  /* 0x0000000c0d0e7389 */ /* 0x00006400000c000b */
[----:B01----:R-:W-:Y:S01]  /*31330*/  ENDCOLLECTIVE ;  /* 0x000000000000791b */ /* 0x003fe20003800000 */
.L_x_6564:
[----:B------:R-:W-:Y:S01]  /*31340*/  IMAD.MOV.U32 R2, RZ, RZ, R14 ;  /* 0x000000ffff027224 */ /* 0x000fe200078e000e */
[----:B------:R-:W-:Y:S06]  /*31350*/  BRA `(.L_x_6565) ;  /* 0xffffffb4007c7947 */ /* 0x000fec000383ffff */
.L_x_6479:
[----:B0-----:R0:W1:Y:S02]  /*31360*/  SYNCS.PHASECHK.TRANS64.TRYWAIT P0, [R6+URZ+0x38840], R20 ;  /* 0x03884014060075a7 */ /* 0x001064000800017f */
[----:B-1----:R-:W-:Y:S05]  /*31370*/  @!P0 NANOSLEEP.SYNCS 0x989680 ;  /* 0x009896800000895d */ /* 0x002fea0003900000 */
[----:B------:R-:W1:Y:S02]  /*31380*/  @!P0 SYNCS.PHASECHK.TRANS64 P0, [R6+URZ+0x38840], R20 ;  /* 0x03884014060085a7 */ /* 0x000e64000800007f */
[----:B-1----:R-:W-:Y:S05]  /*31390*/  @!P0 BRA `(.L_x_6479) ;  /* 0xfffffffc00f08947 */ /* 0x002fea000383ffff */
[----:B------:R-:W-:Y:S05]  /*313a0*/  BRA `(.L_x_6566) ;  /* 0xffffffbc00087947 */ /* 0x000fea000383ffff */
.L_x_6480:
        /* <DEDUP_REMOVED lines=8> */
.L_x_6568:
[----:B------:R-:W-:Y:S05]  /*31430*/  BSYNC B1 ;  /* 0x0000000000017941 */ /* 0x000fea0003800000 */
.L_x_6567:
        /* <DEDUP_REMOVED lines=9> */
.L_x_6569:
[----:B------:R-:W-:Y:S02]  /*314d0*/  IMAD.MOV.U32 R13, RZ, RZ, R25 ;  /* 0x000000ffff0d7224 */ /* 0x000fe400078e0019 */
[----:B------:R-:W-:Y:S02]  /*314e0*/  IMAD.MOV.U32 R12, RZ, RZ, 0x1 ;  /* 0x00000001ff0c7424 */ /* 0x000fe400078e00ff */
[----:B------:R-:W-:-:S07]  /*314f0*/  IMAD.MOV.U32 R2, RZ, RZ, R14 ;  /* 0x000000ffff027224 */ /* 0x000fce00078e000e */
[----:B------:R-:W-:Y:S05]  /*31500*/  WARPSYNC.COLLECTIVE R15, `(.L_x_6570) ;  /* 0x000000000f087348 */ /* 0x000fea0003c00000 */
[----:B------:R0:W1:Y:S02]  /*31510*/  SHFL.IDX P6, R14, R13, R12, R11 ;  /* 0x0000000c0d0e7389 */ /* 0x00006400000c000b */
[----:B01----:R-:W-:Y:S01]  /*31520*/  ENDCOLLECTIVE ;  /* 0x000000000000791b */ /* 0x003fe20003800000 */
.L_x_6570:
        /* <DEDUP_REMOVED lines=11> */
.L_x_6571:
[----:B------:R-:W-:Y:S02]  /*315e0*/  IMAD.MOV.U32 R13, RZ, RZ, R25 ;  /* 0x000000ffff0d7224 */ /* 0x000fe400078e0019 */
[----:B------:R-:W-:Y:S02]  /*315f0*/  IMAD.MOV.U32 R12, RZ, RZ, 0x2 ;  /* 0x00000002ff0c7424 */ /* 0x000fe400078e00ff */
[----:B------:R-:W-:-:S07]  /*31600*/  IMAD.MOV.U32 R2, RZ, RZ, R14 ;  /* 0x000000ffff027224 */ /* 0x000fce00078e000e */
[----:B------:R-:W-:Y:S05]  /*31610*/  WARPSYNC.COLLECTIVE R15, `(.L_x_6572) ;  /* 0x000000000f087348 */ /* 0x000fea0003c00000 */
[----:B------:R0:W1:Y:S02]  /*31620*/  SHFL.IDX P6, R14, R13, R12, R11 ;  /* 0x0000000c0d0e7389 */ /* 0x00006400000c000b */
[----:B01----:R-:W-:Y:S01]  /*31630*/  ENDCOLLECTIVE ;  /* 0x000000000000791b */ /* 0x003fe20003800000 */
.L_x_6572:
        /* <DEDUP_REMOVED lines=11> */
.L_x_6573:
[----:B------:R-:W-:Y:S02]  /*316f0*/  IMAD.MOV.U32 R13, RZ, RZ, R25 ;  /* 0x000000ffff0d7224 */ /* 0x000fe400078e0019 */
[----:B------:R-:W-:Y:S02]  /*31700*/  IMAD.MOV.U32 R12, RZ, RZ, 0x3 ;  /* 0x00000003ff0c7424 */ /* 0x000fe400078e00ff */
[----:B------:R-:W-:-:S07]  /*31710*/  IMAD.MOV.U32 R2, RZ, RZ, R14 ;  /* 0x000000ffff027224 */ /* 0x000fce00078e000e */
[----:B------:R-:W-:Y:S05]  /*31720*/  WARPSYNC.COLLECTIVE R15, `(.L_x_6574) ;  /* 0x000000000f087348 */ /* 0x000fea0003c00000 */
[----:B------:R0:W1:Y:S02]  /*31730*/  SHFL.IDX P6, R14, R13, R12, R11 ;  /* 0x0000000c0d0e7389 */ /* 0x00006400000c000b */
[----:B01----:R-:W-:Y:S01]  /*31740*/  ENDCOLLECTIVE ;  /* 0x000000000000791b */ /* 0x003fe20003800000 */
.L_x_6574:
        /* <DEDUP_REMOVED lines=11> */
.L_x_6575:
[----:B------:R-:W-:Y:S01]  /*31800*/  IMAD.MOV.U32 R2, RZ, RZ, R14 ;  /* 0x000000ffff027224 */ /* 0x000fe200078e000e */
[----:B------:R-:W-:Y:S06]  /*31810*/  BRA `(.L_x_6576) ;  /* 0xffffffb800907947 */ /* 0x000fec000383ffff */
.L_x_6485:
[----:B----4-:R4:W0:Y:S02]  /*31820*/  SYNCS.PHASECHK.TRANS64.TRYWAIT P0, [R6+URZ+0x38860], R20 ;  /* 0x03886014060075a7 */ /* 0x010824000800017f */
[----:B0-----:R-:W-:Y:S05]  /*31830*/  @!P0 NANOSLEEP.SYNCS 0x989680 ;  /* 0x009896800000895d */ /* 0x001fea0003900000 */
[----:B------:R-:W0:Y:S02]  /*31840*/  @!P0 SYNCS.PHASECHK.TRANS64 P0, [R6+URZ+0x38860], R20 ;  /* 0x03886014060085a7 */ /* 0x000e24000800007f */
[----:B0-----:R-:W-:Y:S05]  /*31850*/  @!P0 BRA `(.L_x_6485) ;  /* 0xfffffffc00f08947 */ /* 0x001fea000383ffff */
[----:B------:R-:W-:Y:S05]  /*31860*/  BRA `(.L_x_6577) ;  /* 0xffffffb800dc7947 */ /* 0x000fea000383ffff */
.L_x_6486:
[----:B------:R-:W-:Y:S01]  /*31870*/  BSSY B1, `(.L_x_6578) ;  /* 0x0000008000017945 */ /* 0x000fe20003800000 */
[----:B------:R-:W-:Y:S02]  /*31880*/  IMAD.MOV.U32 R13, RZ, RZ, R10 ;  /* 0x000000ffff0d7224 */ /* 0x000fe400078e000a */
[----:B------:R-:W-:Y:S02]  /*31890*/  IMAD.MOV.U32 R12, RZ, RZ, RZ ;  /* 0x000000ffff0c7224 */ /* 0x000fe400078e00ff */
[----:B------:R-:W-:Y:S02]  /*318a0*/  IMAD.MOV.U32 R11, RZ, RZ, 0x181f ;  /* 0x0000181fff0b7424 */ /* 0x000fe400078e00ff */
[----:B------:R-:W-:-:S07]  /*318b0*/  IMAD.MOV.U32 R15, RZ, RZ, -0x1 ;  /* 0xffffffffff0f7424 */ /* 0x000fce00078e00ff */
[----:B0--34-:R-:W-:Y:S05]  /*318c0*/  WARPSYNC.COLLECTIVE R15, `(.L_x_6579) ;  /* 0x000000000f087348 */ /* 0x019fea0003c00000 */
[----:B------:R1:W2:Y:S02]  /*318d0*/  SHFL.IDX P6, R14, R13, R12, R11 ;  /* 0x0000000c0d0e7389 */ /* 0x0002a400000c000b */
[----:B01234-:R-:W-:Y:S01]  /*318e0*/  ENDCOLLECTIVE ;  /* 0x000000000000791b */ /* 0x01ffe20003800000 */
.L_x_6579:
[----:B------:R-:W-:Y:S05]  /*318f0*/  BSYNC B1 ;  /* 0x0000000000017941 */ /* 0x000fea0003800000 */
.L_x_6578:
        /* <DEDUP_REMOVED lines=13> */
.L_x_6580:
        /* <DEDUP_REMOVED lines=17> */
.L_x_6581:
        /* <DEDUP_REMOVED lines=16> */
.L_x_6582:
        /* <DEDUP_REMOVED lines=19> */
.L_x_6583:
        /* <DEDUP_REMOVED lines=14> */
.L_x_6584:
        /* <DEDUP_REMOVED lines=16> */
.L_x_6585:
        /* <DEDUP_REMOVED lines=14> */
.L_x_6586:
[----:B------:R-:W-:Y:S05]  /*31fd0*/  BRA `(.L_x_6587) ;  /* 0xffffffb800407947 */ /* 0x000fea000383ffff */
.L_x_6494:
[----:B------:R-:W-:Y:S01]  /*31fe0*/  BSSY B0, `(.L_x_6588) ;  /* 0x0000008000007945 */ /* 0x000fe20003800000 */
[----:B------:R-:W-:Y:S02]  /*31ff0*/  IMAD.MOV.U32 R13, RZ, RZ, R24 ;  /* 0x000000ffff0d7224 */ /* 0x000fe400078e0018 */
[----:B------:R-:W-:Y:S02]  /*32000*/  IMAD.MOV.U32 R12, RZ, RZ, RZ ;  /* 0x000000ffff0c7224 */ /* 0x000fe400078e00ff */
[----:B------:R-:W-:Y:S02]  /*32010*/  IMAD.MOV.U32 R11, RZ, RZ, 0x1f ;  /* 0x0000001fff0b7424 */ /* 0x000fe400078e00ff */
[----:B------:R-:W-:-:S07]  /*32020*/  IMAD.MOV.U32 R15, RZ, RZ, -0x1 ;  /* 0xffffffffff0f7424 */ /* 0x000fce00078e00ff */
[----:B-1-34-:R-:W-:Y:S05]  /*32030*/  WARPSYNC.COLLECTIVE R15, `(.L_x_6589) ;  /* 0x000000000f087348 */ /* 0x01afea0003c00000 */
[----:B------:R0:W2:Y:S02]  /*32040*/  SHFL.IDX P6, R14, R13, R12, R11 ;  /* 0x0000000c0d0e7389 */ /* 0x0000a400000c000b */
[----:B01234-:R-:W-:Y:S01]  /*32050*/  ENDCOLLECTIVE ;  /* 0x000000000000791b */ /* 0x01ffe20003800000 */
.L_x_6589:
[----:B------:R-:W-:Y:S05]  /*32060*/  BSYNC B0 ;  /* 0x0000000000007941 */ /* 0x000fea0003800000 */
.L_x_6588:
        /* <DEDUP_REMOVED lines=9> */
.L_x_6590:
[----:B------:R-:W-:Y:S02]  /*32100*/  ULDC UR4, c[0x0][0xd3c] ;  /* 0x00034f0000047ab9 */ /* 0x000fe40000000800 */
[----:B------:R-:W-:-:S13]  /*32110*/  ISETP.GE.OR P1, PT, R9, UR4, !P0 ;  /* 0x0000000409007c0c */ /* 0x000fda000c726670 */
[----:B------:R-:W0:Y:S08]  /*32120*/  @!P1 LDC.64 R2, c[0x0][0xd80] ;  /* 0x00036000ff029b82 */ /* 0x000e300000000a00 */
[----:B------:R-:W1:Y:S01]  /*32130*/  @!P1 LDC.64 R4, c[0x0][0xd78] ;  /* 0x00035e00ff049b82 */ /* 0x000e620000000a00 */
[----:B------:R-:W-:Y:S01]  /*32140*/  CS2R R24, SRZ ;  /* 0x0000000000187805 */ /* 0x000fe2000001ff00 */
        /* <DEDUP_REMOVED lines=18> */
.L_x_6591:
[----:B------:R-:W-:Y:S01]  /*32270*/  IMAD.MOV.U32 R12, RZ, RZ, 0x2 ;  /* 0x00000002ff0c7424 */ /* 0x000fe200078e00ff */
[----:B------:R-:W-:-:S05]  /*32280*/  SEL R4, R14, RZ, P1 ;  /* 0x000000ff0e047207 */ /* 0x000fca0000800000 */
[----:B------:R-:W-:-:S04]  /*32290*/  IMAD.IADD R4, R13, 0x1, R4 ;  /* 0x000000010d047824 */ /* 0x000fc800078e0204 */
[----:B------:R-:W-:-:S07]  /*322a0*/  IMAD.MOV.U32 R13, RZ, RZ, R4 ;  /* 0x000000ffff0d7224 */ /* 0x000fce00078e0004 */
[----:B------:R-:W-:Y:S05]  /*322b0*/  WARPSYNC.COLLECTIVE R15, `(.L_x_6592) ;  /* 0x000000000f087348 */ /* 0x000fea0003c00000 */
[----:B------:R0:W1:Y:S02]  /*322c0*/  SHFL.UP P6, R14, R13, R12, R11 ;  /* 0x0400000c0d0e7389 */ /* 0x00006400000c000b */
[----:B01----:R-:W-:Y:S01]  /*322d0*/  ENDCOLLECTIVE ;  /* 0x000000000000791b */ /* 0x003fe20003800000 */
.L_x_6592:
[----:B------:R-:W-:Y:S01]  /*322e0*/  IMAD.MOV.U32 R12, RZ, RZ, 0x4 ;  /* 0x00000004ff0c7424 */ /* 0x000fe200078e00ff */
[----:B------:R-:W-:-:S05]  /*322f0*/  SEL R3, R14, RZ, P2 ;  /* 0x000000ff0e037207 */ /* 0x000fca0001000000 */
[----:B------:R-:W-:-:S04]  /*32300*/  IMAD.IADD R2, R4, 0x1, R3 ;  /* 0x0000000104027824 */ /* 0x000fc800078e0203 */
[----:B------:R-:W-:-:S07]  /*32310*/  IMAD.MOV.U32 R13, RZ, RZ, R2 ;  /* 0x000000ffff0d7224 */ /* 0x000fce00078e0002 */
[----:B------:R-:W-:Y:S05]  /*32320*/  WARPSYNC.COLLECTIVE R15, `(.L_x_6593) ;  /* 0x000000000f087348 */ /* 0x000fea0003c00000 */
[----:B------:R0:W1:Y:S02]  /*32330*/  SHFL.UP P6, R14, R13, R12, R11 ;  /* 0x0400000c0d0e7389 */ /* 0x00006400000c000b */
[----:B01----:R-:W-:Y:S01]  /*32340*/  ENDCOLLECTIVE ;  /* 0x000000000000791b */ /* 0x003fe20003800000 */
.L_x_6593:
[----:B------:R-:W-:Y:S01]  /*32350*/  IMAD.MOV.U32 R12, RZ, RZ, 0x8 ;  /* 0x00000008ff0c7424 */ /* 0x000fe200078e00ff */
[----:B------:R-:W-:-:S05]  /*32360*/  SEL R3, R14, RZ, P3 ;  /* 0x000000ff0e037207 */ /* 0x000fca0001800000 */
[----:B------:R-:W-:-:S04]  /*32370*/  IMAD.IADD R3, R2, 0x1, R3 ;  /* 0x0000000102037824 */ /* 0x000fc800078e0203 */
[----:B------:R-:W-:-:S07]  /*32380*/  IMAD.MOV.U32 R13, RZ, RZ, R3 ;  /* 0x000000ffff0d7224 */ /* 0x000fce00078e0003 */
[----:B------:R-:W-:Y:S05]  /*32390*/  WARPSYNC.COLLECTIVE R15, `(.L_x_6594) ;  /* 0x000000000f087348 */ /* 0x000fea0003c00000 */
[----:B------:R0:W1:Y:S02]  /*323a0*/  SHFL.UP P6, R14, R13, R12, R11 ;  /* 0x0400000c0d0e7389 */ /* 0x00006400000c000b */
[----:B01----:R-:W-:Y:S01]  /*323b0*/  ENDCOLLECTIVE ;  /* 0x000000000000791b */ /* 0x003fe20003800000 */
.L_x_6594:
[----:B------:R-:W-:Y:S01]  /*323c0*/  IMAD.MOV.U32 R12, RZ, RZ, 0x10 ;  /* 0x00000010ff0c7424 */ /* 0x000fe200078e00ff */
[----:B------:R-:W-:-:S05]  /*323d0*/  SEL R4, R14, RZ, P4 ;  /* 0x000000ff0e047207 */ /* 0x000fca0002000000 */
[----:B------:R-:W-:-:S04]  /*323e0*/  IMAD.IADD R4, R3, 0x1, R4 ;  /* 0x0000000103047824 */ /* 0x000fc800078e0204 */
[----:B------:R-:W-:-:S07]  /*323f0*/  IMAD.MOV.U32 R13, RZ, RZ, R4 ;  /* 0x000000ffff0d7224 */ /* 0x000fce00078e0004 */
[----:B------:R-:W-:Y:S05]  /*32400*/  WARPSYNC.COLLECTIVE R15, `(.L_x_6595) ;  /* 0x000000000f087348 */ /* 0x000fea0003c00000 */
[----:B------:R0:W1:Y:S02]  /*32410*/  SHFL.UP P6, R14, R13, R12, R11 ;  /* 0x0400000c0d0e7389 */ /* 0x00006400000c000b */
[----:B01----:R-:W-:Y:S01]  /*32420*/  ENDCOLLECTIVE ;  /* 0x000000000000791b */ /* 0x003fe20003800000 */
.L_x_6595:
        /* <DEDUP_REMOVED lines=8> */
.L_x_6596:
[----:B------:R-:W-:Y:S05]  /*324b0*/  BRA `(.L_x_6597) ;  /* 0xffffffb800d87947 */ /* 0x000fea000383ffff */
.L_x_6497:
[----:B------:R-:W-:Y:S01]  /*324c0*/  BSSY B0, `(.L_x_6598) ;  /* 0x0000007000007945 */ /* 0x000fe20003800000 */
[----:B------:R-:W-:Y:S02]  /*324d0*/  IMAD.MOV.U32 R12, RZ, RZ, 0x1 ;  /* 0x00000001ff0c7424 */ /* 0x000fe400078e00ff */
[----:B------:R-:W-:Y:S02]  /*324e0*/  IMAD.MOV.U32 R11, RZ, RZ, RZ ;  /* 0x000000ffff0b7224 */ /* 0x000fe400078e00ff */
[----:B------:R-:W-:-:S07]  /*324f0*/  IMAD.MOV.U32 R15, RZ, RZ, -0x1 ;  /* 0xffffffffff0f7424 */ /* 0x000fce00078e00ff */
[----:B------:R-:W-:Y:S05]  /*32500*/  WARPSYNC.COLLECTIVE R15, `(.L_x_6599) ;  /* 0x000000000f087348 */ /* 0x000fea0003c00000 */
[----:B------:R0:W1:Y:S02]  /*32510*/  SHFL.UP P6, R14, R13, R12, R11 ;  /* 0x0400000c0d0e7389 */ /* 0x00006400000c000b */
[----:B01----:R-:W-:Y:S01]  /*32520*/  ENDCOLLECTIVE ;  /* 0x000000000000791b */ /* 0x003fe20003800000 */
.L_x_6599:
[----:B------:R-:W-:Y:S05]  /*32530*/  BSYNC B0 ;  /* 0x0000000000007941 */ /* 0x000fea0003800000 */
.L_x_6598:
        /* <DEDUP_REMOVED lines=8> */
.L_x_6600:
[----:B------:R-:W-:Y:S01]  /*325c0*/  IMAD.MOV.U32 R12, RZ, RZ, 0x4 ;  /* 0x00000004ff0c7424 */ /* 0x000fe200078e00ff */
[----:B------:R-:W-:-:S05]  /*325d0*/  SEL R2, R14, RZ, P2 ;  /* 0x000000ff0e027207 */ /* 0x000fca0001000000 */
[----:B------:R-:W-:-:S04]  /*325e0*/  IMAD.IADD R2, R13, 0x1, R2 ;  /* 0x000000010d027824 */ /* 0x000fc800078e0202 */
[----:B------:R-:W-:-:S07]  /*325f0*/  IMAD.MOV.U32 R13, RZ, RZ, R2 ;  /* 0x000000ffff0d7224 */ /* 0x000fce00078e0002 */
[----:B------:R-:W-:Y:S05]  /*32600*/  WARPSYNC.COLLECTIVE R15, `(.L_x_6601) ;  /* 0x000000000f087348 */ /* 0x000fea0003c00000 */
[----:B------:R0:W1:Y:S02]  /*32610*/  SHFL.UP P6, R14, R13, R12, R11 ;  /* 0x0400000c0d0e7389 */ /* 0x00006400000c000b */
[----:B01----:R-:W-:Y:S01]  /*32620*/  ENDCOLLECTIVE ;  /* 0x000000000000791b */ /* 0x003fe20003800000 */
.L_x_6601:
[----:B------:R-:W-:Y:S01]  /*32630*/  IMAD.MOV.U32 R12, RZ, RZ, 0x8 ;  /* 0x00000008ff0c7424 */ /* 0x000fe200078e00ff */
[----:B------:R-:W-:-:S05]  /*32640*/  SEL R3, R14, RZ, P3 ;  /* 0x000000ff0e037207 */ /* 0x000fca0001800000 */
[----:B------:R-:W-:-:S04]  /*32650*/  IMAD.IADD R3, R2, 0x1, R3 ;  /* 0x0000000102037824 */ /* 0x000fc800078e0203 */
[----:B------:R-:W-:-:S07]  /*32660*/  IMAD.MOV.U32 R13, RZ, RZ, R3 ;  /* 0x000000ffff0d7224 */ /* 0x000fce00078e0003 */
[----:B------:R-:W-:Y:S05]  /*32670*/  WARPSYNC.COLLECTIVE R15, `(.L_x_6602) ;  /* 0x000000000f087348 */ /* 0x000fea0003c00000 */
[----:B------:R0:W1:Y:S02]  /*32680*/  SHFL.UP P6, R14, R13, R12, R11 ;  /* 0x0400000c0d0e7389 */ /* 0x00006400000c000b */
[----:B01----:R-:W-:Y:S01]  /*32690*/  ENDCOLLECTIVE ;  /* 0x000000000000791b */ /* 0x003fe20003800000 */
.L_x_6602:
[----:B------:R-:W-:Y:S01]  /*326a0*/  IMAD.MOV.U32 R12, RZ, RZ, 0x10 ;  /* 0x00000010ff0c7424 */ /* 0x000fe200078e00ff */
[----:B------:R-:W-:-:S05]  /*326b0*/  SEL R4, R14, RZ, P4 ;  /* 0x000000ff0e047207 */ /* 0x000fca0002000000 */
[----:B------:R-:W-:-:S04]  /*326c0*/  IMAD.IADD R4, R3, 0x1, R4 ;  /* 0x0000000103047824 */ /* 0x000fc800078e0204 */
[----:B------:R-:W-:-:S07]  /*326d0*/  IMAD.MOV.U32 R13, RZ, RZ, R4 ;  /* 0x000000ffff0d7224 */ /* 0x000fce00078e0004 */
[----:B------:R-:W-:Y:S05]  /*326e0*/  WARPSYNC.COLLECTIVE R15, `(.L_x_6603) ;  /* 0x000000000f087348 */ /* 0x000fea0003c00000 */
[----:B------:R0:W1:Y:S02]  /*326f0*/  SHFL.UP P6, R14, R13, R12, R11 ;  /* 0x0400000c0d0e7389 */ /* 0x00006400000c000b */
[----:B01----:R-:W-:Y:S01]  /*32700*/  ENDCOLLECTIVE ;  /* 0x000000000000791b */ /* 0x003fe20003800000 */
.L_x_6603:
        /* <DEDUP_REMOVED lines=8> */
.L_x_6604:
[----:B------:R-:W-:Y:S05]  /*32790*/  BRA `(.L_x_6605) ;  /* 0xffffffb800c47947 */ /* 0x000fea000383ffff */
.L_x_6499:
[----:B------:R-:W-:Y:S01]  /*327a0*/  BSSY B0, `(.L_x_6606) ;  /* 0x0000006000007945 */ /* 0x000fe20003800000 */
[----:B------:R-:W-:Y:S01]  /*327b0*/  PLOP3.LUT P6, PT, P6, PT, PT, 0x8, 0x0 ;  /* 0x000000000000781c */ /* 0x000fe200037ce170 */
[----:B------:R-:W-:-:S12]  /*327c0*/  IMAD.MOV.U32 R15, RZ, RZ, -0x1 ;  /* 0xffffffffff0f7424 */ /* 0x000fd800078e00ff */
[----:B0-----:R-:W-:Y:S05]  /*327d0*/  WARPSYNC.COLLECTIVE R15, `(.L_x_6607) ;  /* 0x000000000f087348 */ /* 0x001fea0003c00000 */
[----:B------:R-:W-:Y:S01]  /*327e0*/  VOTE.ANY R14, PT, P6 ;  /* 0x00000000000e7806 */ /* 0x000fe200030e0100 */
[----:B0-----:R-:W-:Y:S06]  /*327f0*/  ENDCOLLECTIVE ;  /* 0x000000000000791b */ /* 0x001fec0003800000 */
.L_x_6607:
[----:B------:R-:W-:Y:S05]  /*32800*/  BSYNC B0 ;  /* 0x0000000000007941 */ /* 0x000fea0003800000 */
.L_x_6606:
        /* <DEDUP_REMOVED lines=8> */
.L_x_6608:
[----:B------:R-:W-:Y:S02]  /*32890*/  IMAD.IADD R27, R12, 0x1, R27 ;  /* 0x000000010c1b7824 */ /* 0x000fe400078e021b */
[----:B------:R-:W-:Y:S02]  /*328a0*/  IMAD.MOV.U32 R13, RZ, RZ, R5 ;  /* 0x000000ffff0d7224 */ /* 0x000fe400078e0005 */
[----:B------:R-:W-:-:S07]  /*328b0*/  IMAD.MOV.U32 R25, RZ, RZ, R14 ;  /* 0x000000ffff197224 */ /* 0x000fce00078e000e */
[----:B------:R-:W-:Y:S05]  /*328c0*/  WARPSYNC.COLLECTIVE R15, `(.L_x_6609) ;  /* 0x000000000f087348 */ /* 0x000fea0003c00000 */
[----:B------:R0:W1:Y:S02]  /*328d0*/  SHFL.IDX P6, R14, R13, R12, R11 ;  /* 0x0000000c0d0e7389 */ /* 0x00006400000c000b */
[----:B01----:R-:W-:Y:S01]  /*328e0*/  ENDCOLLECTIVE ;  /* 0x000000000000791b */ /* 0x003fe20003800000 */
.L_x_6609:
[----:B------:R-:W-:Y:S01]  /*328f0*/  IMAD.MOV.U32 R5, RZ, RZ, R14 ;  /* 0x000000ffff057224 */ /* 0x000fe200078e000e */
[----:B------:R-:W-:Y:S06]  /*32900*/  BRA `(.L_x_6610) ;  /* 0xffffffb800a87947 */ /* 0x000fec000383ffff */
.L_x_6501:
[----:B------:R-:W-:Y:S01]  /*32910*/  BSSY B0, `(.L_x_6611) ;  /* 0x0000007000007945 */ /* 0x000fe20003800000 */
[----:B------:R-:W-:Y:S02]  /*32920*/  IMAD.MOV.U32 R13, RZ, RZ, R3 ;  /* 0x000000ffff0d7224 */ /* 0x000fe400078e0003 */
[----:B------:R-:W-:Y:S02]  /*32930*/  IMAD.MOV.U32 R11, RZ, RZ, 0x1f ;  /* 0x0000001fff0b7424 */ /* 0x000fe400078e00ff */
[----:B------:R-:W-:-:S07]  /*32940*/  IMAD.MOV.U32 R15, RZ, RZ, -0x1 ;  /* 0xffffffffff0f7424 */ /* 0x000fce00078e00ff */
[----:B0-23--:R-:W-:Y:S05]  /*32950*/  WARPSYNC.COLLECTIVE R15, `(.L_x_6612) ;  /* 0x000000000f087348 */ /* 0x00dfea0003c00000 */
[----:B------:R1:W4:Y:S02]  /*32960*/  SHFL.IDX P6, R14, R13, R12, R11 ;  /* 0x0000000c0d0e7389 */ /* 0x00032400000c000b */
[----:B01234-:R-:W-:Y:S01]  /*32970*/  ENDCOLLECTIVE ;  /* 0x000000000000791b */ /* 0x01ffe20003800000 */
.L_x_6612:
[----:B------:R-:W-:Y:S05]  /*32980*/  BSYNC B0 ;  /* 0x0000000000007941 */ /* 0x000fea0003800000 */
.L_x_6611:
[----:B------:R-:W-:Y:S01]  /*32990*/  IMAD.MOV.U32 R24, RZ, RZ, R14 ;  /* 0x000000ffff187224 */ /* 0x000fe200078e000e */
[----:B------:R-:W-:Y:S06]  /*329a0*/  BRA `(.L_x_6500) ;  /* 0xffffffb800987947 */ /* 0x000fec000383ffff */
.L_x_6507:
[----:B0-----:R0:W1:Y:S02]  /*329b0*/  SYNCS.PHASECHK.TRANS64.TRYWAIT P0, [R5+URZ+0x38820], R0 ;  /* 0x03882000050075a7 */ /* 0x001064000800017f */
[----:B-1----:R-:W-:Y:S05]  /*329c0*/  @!P0 NANOSLEEP.SYNCS 0x989680 ;  /* 0x009896800000895d */ /* 0x002fea0003900000 */
[----:B------:R-:W1:Y:S02]  /*329d0*/  @!P0 SYNCS.PHASECHK.TRANS64 P0, [R5+URZ+0x38820], R0 ;  /* 0x03882000050085a7 */ /* 0x000e64000800007f */
[----:B-1----:R-:W-:Y:S05]  /*329e0*/  @!P0 BRA `(.L_x_6507) ;  /* 0xfffffffc00f08947 */ /* 0x002fea000383ffff */
[----:B------:R-:W-:Y:S05]  /*329f0*/  BRA `(.L_x_6613) ;  /* 0xffffffc000f07947 */ /* 0x000fea000383ffff */
.L_x_6508:
        /* <DEDUP_REMOVED lines=11> */
.L_x_6615:
[----:B------:R-:W-:Y:S05]  /*32ab0*/  BSYNC B0 ;  /* 0x0000000000007941 */ /* 0x000fea0003800000 */
.L_x_6614:
[----:B------:R-:W-:Y:S05]  /*32ac0*/  BRA `(.L_x_6616) ;  /* 0xffffffc000d87947 */ /* 0x000fea000383ffff */
.L_x_6511:
[----:B------:R-:W-:Y:S01]  /*32ad0*/  BSSY B1, `(.L_x_6617) ;  /* 0x0000006000017945 */ /* 0x000fe20003800000 */
[----:B------:R-:W-:-:S07]  /*32ae0*/  IMAD.MOV.U32 R15, RZ, RZ, -0x1 ;  /* 0xffffffffff0f7424 */ /* 0x000fce00078e00ff */
[----:B0-234-:R-:W-:Y:S05]  /*32af0*/  WARPSYNC.COLLECTIVE R15, `(.L_x_6618) ;  /* 0x000000000f0c7348 */ /* 0x01dfea0003c00000 */
[----:B------:R-:W-:Y:S02]  /*32b00*/  ELECT P6, UR62, PT ;  /* 0x00000000003e782f */ /* 0x000fe400038c0000 */
[----:B------:R-:W-:Y:S01]  /*32b10*/  MOV R14, UR62 ;  /* 0x0000003e000e7c02 */ /* 0x000fe20008000f00 */
[----:B0-234-:R-:W-:Y:S10]  /*32b20*/  ENDCOLLECTIVE ;  /* 0x000000000000791b */ /* 0x01dff40003800000 */
.L_x_6618:
[----:B------:R-:W-:Y:S05]  /*32b30*/  BSYNC B1 ;  /* 0x0000000000017941 */ /* 0x000fea0003800000 */
.L_x_6617:
[----:B------:R-:W-:Y:S05]  /*32b40*/  BRA `(.L_x_6619) ;  /* 0xffffffc000d07947 */ /* 0x000fea000383ffff */
.L_x_6513:
[----:B0-----:R0:W1:Y:S02]  /*32b50*/  SYNCS.PHASECHK.TRANS64.TRYWAIT P1, [R3+URZ+0x38840], R2 ;  /* 0x03884002030075a7 */ /* 0x001064000802017f */
[----:B-1----:R-:W-:Y:S05]  /*32b60*/  @!P1 NANOSLEEP.SYNCS 0x989680 ;  /* 0x009896800000995d */ /* 0x002fea0003900000 */
[----:B------:R-:W1:Y:S02]  /*32b70*/  @!P1 SYNCS.PHASECHK.TRANS64 P1, [R3+URZ+0x38840], R2 ;  /* 0x03884002030095a7 */ /* 0x000e64000802007f */
[----:B-1----:R-:W-:Y:S05]  /*32b80*/  @!P1 BRA `(.L_x_6513) ;  /* 0xfffffffc00f09947 */ /* 0x002fea000383ffff */
[----:B------:R-:W-:Y:S05]  /*32b90*/  BRA `(.L_x_6620) ;  /* 0xffffffc000f87947 */ /* 0x000fea000383ffff */
.L_x_6515:
[----:B-1----:R1:W0:Y:S02]  /*32ba0*/  SYNCS.PHASECHK.TRANS64.TRYWAIT P1, [R5+URZ+0x38840], R0 ;  /* 0x03884000050075a7 */ /* 0x002224000802017f */
[----:B0-----:R-:W-:Y:S05]  /*32bb0*/  @!P1 NANOSLEEP.SYNCS 0x989680 ;  /* 0x009896800000995d */ /* 0x001fea0003900000 */
[----:B------:R-:W0:Y:S02]  /*32bc0*/  @!P1 SYNCS.PHASECHK.TRANS64 P1, [R5+URZ+0x38840], R0 ;  /* 0x03884000050095a7 */ /* 0x000e24000802007f */
[----:B0-----:R-:W-:Y:S05]  /*32bd0*/  @!P1 BRA `(.L_x_6515) ;  /* 0xfffffffc00f09947 */ /* 0x001fea000383ffff */
[----:B------:R-:W-:Y:S05]  /*32be0*/  BRA `(.L_x_6621) ;  /* 0xffffffc400047947 */ /* 0x000fea000383ffff */
.L_x_6517:
[----:B------:R0:W0:Y:S02]  /*32bf0*/  SYNCS.PHASECHK.TRANS64.TRYWAIT P1, [R3+URZ+0x38860], R2 ;  /* 0x03886002030075a7 */ /* 0x000024000802017f */
[----:B0-----:R-:W-:Y:S05]  /*32c00*/  @!P1 NANOSLEEP.SYNCS 0x989680 ;  /* 0x009896800000995d */ /* 0x001fea0003900000 */
[----:B------:R-:W0:Y:S02]  /*32c10*/  @!P1 SYNCS.PHASECHK.TRANS64 P1, [R3+URZ+0x38860], R2 ;  /* 0x03886002030095a7 */ /* 0x000e24000802007f */
[----:B0-----:R-:W-:Y:S05]  /*32c20*/  @!P1 BRA `(.L_x_6517) ;  /* 0xfffffffc00f09947 */ /* 0x001fea000383ffff */
[----:B------:R-:W-:Y:S05]  /*32c30*/  BRA `(.L_x_6622) ;  /* 0xffffffc400007947 */ /* 0x000fea000383ffff */
        .type           $_ZN7cutlass13device_kernelIN5flash11enable_sm90INS1_16FlashAttnFwdSm90INS1_25CollectiveMainloopFwdSm90ILi2EN4cute5tupleIJNS5_1CILi1EEES8_S8_EEENS6_IJNS7_ILi64EEESA_SA_EEELi512ENS_6half_tEfNS_4arch4Sm90ELb0ELb1ELb1ELb1ELb1ELb0ELb1ELb0ELb0ELb1ELb1ELb0EEENS1_21CollectiveEpilogueFwdINS6_IJSA_NS7_ILi512EEESA_EEES9_SC_SE_Li256ELb1ELb1ELb1ELb0EEENS1_36VarlenDynamicPersistentTileSchedulerILi64ELi64ELi256ELi128ELb1ELb1ELb1ELb1ELb0ELb1EEEEEEEEEvNT_6ParamsE$_ZZN5flash25CollectiveMainloopFwdSm90ILi2EN4cute5tupleIJNS1_1CILi1EEES4_S4_EEENS2_IJNS3_ILi64EEES6_S6_EEELi512EN7cutlass6half_tEfNS8_4arch4Sm90ELb0ELb1ELb1ELb1ELb1ELb0ELb1ELb0ELb0ELb1ELb1ELb0EE3mmaINS_16FlashAttnFwdSm90ISC_NS_21CollectiveEpilogueFwdINS2_IJS6_NS3_ILi512EEES6_EEES5_S9_SB_Li256ELb1ELb1ELb1ELb0EEENS_36VarlenDynamicPersistentTileSchedulerILi64ELi64ELi256ELi128ELb1ELb1ELb1ELb1ELb0ELb1EEEE13SharedStorageENS1_6TensorINS1_11ArrayEngineIfLm128EEENS1_6LayoutINS2_IJNS2_IJNS3_ILi2EEESR_NS3_ILi32EEEEEES4_S4_EEENS2_IJNS2_IJS4_SR_NS3_ILi4EEEEEENS3_ILi0EEESX_EEEEEEENS_7SoftmaxILi2ELi0EEEEEbRKNSC_6ParamsENS8_13PipelineAsyncILi2EEES17_RNS8_13PipelineStateILj2EEERT0_RT1_iRiRKNS_16SeqlenInfoQKNewKILb1ELb0EEENS2_IJiiiiEEERT_ENKUliT_T0_T1_E_clIZSD_ISM_S10_S12_EbS15_S17_S17_S1A_S1C_S1E_iS1F_S1J_S1K_S1M_EUlRS1N_iE1_NS3_ILb0EEENS3_ILb1EEEEEDaiS1N_S1O_S1P_,@function
        .size           $_ZN7cutlass13device_kernelIN5flash11enable_sm90INS1_16FlashAttnFwdSm90INS1_25CollectiveMainloopFwdSm90ILi2EN4cute5tupleIJNS5_1CILi1EEES8_S8_EEENS6_IJNS7_ILi64EEESA_SA_EEELi512ENS_6half_tEfNS_4arch4Sm90ELb0ELb1ELb1ELb1ELb1ELb0ELb1ELb0ELb0ELb1ELb1ELb0EEENS1_21CollectiveEpilogueFwdINS6_IJSA_NS7_ILi512EEESA_EEES9_SC_SE_Li256ELb1ELb1ELb1ELb0EEENS1_36VarlenDynamicPersistentTileSchedulerILi64ELi64ELi256ELi128ELb1ELb1ELb1ELb1ELb0ELb1EEEEEEEEEvNT_6ParamsE$_ZZN5flash25CollectiveMainloopFwdSm90ILi2EN4cute5tupleIJNS1_1CILi1EEES4_S4_EEENS2_IJNS3_ILi64EEES6_S6_EEELi512EN7cutlass6half_tEfNS8_4arch4Sm90ELb0ELb1ELb1ELb1ELb1ELb0ELb1ELb0ELb0ELb1ELb1ELb0EE3mmaINS_16FlashAttnFwdSm90ISC_NS_21CollectiveEpilogueFwdINS2_IJS6_NS3_ILi512EEES6_EEES5_S9_SB_Li256ELb1ELb1ELb1ELb0EEENS_36VarlenDynamicPersistentTileSchedulerILi64ELi64ELi256ELi128ELb1ELb1ELb1ELb1ELb0ELb1EEEE13SharedStorageENS1_6TensorINS1_11ArrayEngineIfLm128EEENS1_6LayoutINS2_IJNS2_IJNS3_ILi2EEESR_NS3_ILi32EEEEEES4_S4_EEENS2_IJNS2_IJS4_SR_NS3_ILi4EEEEEENS3_ILi0EEESX_EEEEEEENS_7SoftmaxILi2ELi0EEEEEbRKNSC_6ParamsENS8_13PipelineAsyncILi2EEES17_RNS8_13PipelineStateILj2EEERT0_RT1_iRiRKNS_16SeqlenInfoQKNewKILb1ELb0EEENS2_IJiiiiEEERT_ENKUliT_T0_T1_E_clIZSD_ISM_S10_S12_EbS15_S17_S17_S1A_S1C_S1E_iS1F_S1J_S1K_S1M_EUlRS1N_iE1_NS3_ILb0EEENS3_ILb1EEEEEDaiS1N_S1O_S1P_,(.L_x_15752 - $_ZN7cutlass13device_kernelIN5flash11enable_sm90INS1_16FlashAttnFwdSm90INS1_25CollectiveMainloopFwdSm90ILi2EN4cute5tupleIJNS5_1CILi1EEES8_S8_EEENS6_IJNS7_ILi64EEESA_SA_EEELi512ENS_6half_tEfNS_4arch4Sm90ELb0ELb1ELb1ELb1ELb1ELb0ELb1ELb0ELb0ELb1ELb1ELb0EEENS1_21CollectiveEpilogueFwdINS6_IJSA_NS7_ILi512EEESA_EEES9_SC_SE_Li256ELb1ELb1ELb1ELb0EEENS1_36VarlenDynamicPersistentTileSchedulerILi64ELi64ELi256ELi128ELb1ELb1ELb1ELb1ELb0ELb1EEEEEEEEEvNT_6ParamsE$_ZZN5flash25CollectiveMainloopFwdSm90ILi2EN4cute5tupleIJNS1_1CILi1EEES4_S4_EEENS2_IJNS3_ILi64EEES6_S6_EEELi512EN7cutlass6half_tEfNS8_4arch4Sm90ELb0ELb1ELb1ELb1ELb1ELb0ELb1ELb0ELb0ELb1ELb1ELb0EE3mmaINS_16FlashAttnFwdSm90ISC_NS_21CollectiveEpilogueFwdINS2_IJS6_NS3_ILi512EEES6_EEES5_S9_SB_Li256ELb1ELb1ELb1ELb0EEENS_36VarlenDynamicPersistentTileSchedulerILi64ELi64ELi256ELi128ELb1ELb1ELb1ELb1ELb0ELb1EEEE13SharedStorageENS1_6TensorINS1_11ArrayEngineIfLm128EEENS1_6LayoutINS2_IJNS2_IJNS3_ILi2EEESR_NS3_ILi32EEEEEES4_S4_EEENS2_IJNS2_IJS4_SR_NS3_ILi4EEEEEENS3_ILi0EEESX_EEEEEEENS_7SoftmaxILi2ELi0EEEEEbRKNSC_6ParamsENS8_13PipelineAsyncILi2EEES17_RNS8_13PipelineStateILj2EEERT0_RT1_iRiRKNS_16SeqlenInfoQKNewKILb1ELb0EEENS2_IJiiiiEEERT_ENKUliT_T0_T1_E_clIZSD_ISM_S10_S12_EbS15_S17_S17_S1A_S1C_S1E_iS1F_S1J_S1K_S1M_EUlRS1N_iE1_NS3_ILb0EEENS3_ILb1EEEEEDaiS1N_S1O_S1P_)
$_ZN7cutlass13device_kernelIN5flash11enable_sm90INS1_16FlashAttnFwdSm90INS1_25CollectiveMainloopFwdSm90ILi2EN4cute5tupleIJNS5_1CILi1EEES8_S8_EEENS6_IJNS7_ILi64EEESA_SA_EEELi512ENS_6half_tEfNS_4arch4Sm90ELb0ELb1ELb1ELb1ELb1ELb0ELb1ELb0ELb0ELb1ELb1ELb0EEENS1_21CollectiveEpilogueFwdINS6_IJSA_NS7_ILi512EEESA_EEES9_SC_SE_Li256ELb1ELb1ELb1ELb0EEENS1_36VarlenDynamicPersistentTileSchedulerILi64ELi64ELi256ELi128ELb1ELb1ELb1ELb1ELb0ELb1EEEEEEEEEvNT_6ParamsE$_ZZN5flash25CollectiveMainloopFwdSm90ILi2EN4cute5tupleIJNS1_1CILi1EEES4_S4_EEENS2_IJNS3_ILi64EEES6_S6_EEELi512EN7cutlass6half_tEfNS8_4arch4Sm90ELb0ELb1ELb1ELb1ELb1ELb0ELb1ELb0ELb0ELb1ELb1ELb0EE3mmaINS_16FlashAttnFwdSm90ISC_NS_21CollectiveEpilogueFwdINS2_IJS6_NS3_ILi512EEES6_EEES5_S9_SB_Li256ELb1ELb1ELb1ELb0EEENS_36VarlenDynamicPersistentTileSchedulerILi64ELi64ELi256ELi128ELb1ELb1ELb1ELb1ELb0ELb1EEEE13SharedStorageENS1_6TensorINS1_11ArrayEngineIfLm128EEENS1_6LayoutINS2_IJNS2_IJNS3_ILi2EEESR_NS3_ILi32EEEEEES4_S4_EEENS2_IJNS2_IJS4_SR_NS3_ILi4EEEEEENS3_ILi0EEESX_EEEEEEENS_7SoftmaxILi2ELi0EEEEEbRKNSC_6ParamsENS8_13PipelineAsyncILi2EEES17_RNS8_13PipelineStateILj2EEERT0_RT1_iRiRKNS_16SeqlenInfoQKNewKILb1ELb0EEENS2_IJiiiiEEERT_ENKUliT_T0_T1_E_clIZSD_ISM_S10_S12_EbS15_S17_S17_S1A_S1C_S1E_iS1F_S1J_S1K_S1M_EUlRS1N_iE1_NS3_ILb0EEENS3_ILb1EEEEEDaiS1N_S1O_S1P_:
        /* <DEDUP_REMOVED lines=48> */
.L_x_6624:
[----:B------:R-:W-:Y:S05]  /*32f40*/  BSYNC B2 ;  /* 0x0000000000027941 */ /* 0x000fea0003800000 */
.L_x_6623:
        /* <DEDUP_REMOVED lines=17> */
.L_x_6626:
[----:B------:R-:W-:Y:S05]  /*33060*/  BSYNC B2 ;  /* 0x0000000000027941 */ /* 0x000fea0003800000 */
.L_x_6625:
        /* <DEDUP_REMOVED lines=10> */
.L_x_6628:
[----:B------:R-:W-:Y:S05]  /*33110*/  BSYNC B2 ;  /* 0x0000000000027941 */ /* 0x000fea0003800000 */
.L_x_6627:
        /* <DEDUP_REMOVED lines=15> */
[----:B----4-:R-:W-:Y:S04]  /*33210*/  ST.E desc[UR4][R20.64], RZ ;  /* 0x000000ff14007985 */ /* 0x010fe8000c101904 */
[----:B------:R-:W3:Y:S01]  /*33220*/  LD.E.64 R24, desc[UR6][R56.64] ;  /* 0x0000000638187980 */ /* 0x000ee2000c101b00 */
[----:B--2---:R-:W-:Y:S01]  /*33230*/  IMAD R10, R9, 0x200, R10 ;  /* 0x00000200090a7824 */ /* 0x004fe200078e020a */
[----:B------:R-:W-:Y:S01]  /*33240*/  R2UR UR7, R11 ;  /* 0x000000000b0772ca */ /* 0x000fe200000e0000 */
[----:B------:R-:W-:Y:S01]  /*33250*/  IMAD.MOV.U32 R9, RZ, RZ, 0x1 ;  /* 0x00000001ff097424 */ /* 0x000fe200078e00ff */
[----:B------:R-:W-:Y:S02]  /*33260*/  R2UR UR8, R4 ;  /* 0x00000000040872ca */ /* 0x000fe400000e0000 */
[----:B------:R-:W-:-:S02]  /*33270*/  R2UR UR6, R10 ;  /* 0x000000000a0672ca */ /* 0x000fc400000e0000 */
[C---:B------:R-:W-:Y:S02]  /*33280*/  R2UR UR9, R5.reuse ;  /* 0x00000000050972ca */ /* 0x040fe400000e0000 */
[----:B------:R-:W-:Y:S02]  /*33290*/  R2UR UR10, R4 ;  /* 0x00000000040a72ca */ /* 0x000fe400000e0000 */
[----:B------:R-:W-:Y:S02]  /*332a0*/  R2UR UR11, R5 ;  /* 0x00000000050b72ca */ /* 0x000fe400000e0000 */
[----:B---3--:R-:W-:Y:S02]  /*332b0*/  R2UR UR4, R24 ;  /* 0x00000000180472ca */ /* 0x008fe400000e0000 */
[----:B------:R-:W-:Y:S02]  /*332c0*/  R2UR UR5, R25 ;  /* 0x00000000190572ca */ /* 0x000fe400000e0000 */
[----:B------:R-:W-:-:S11]  /*332d0*/  WARPGROUP.ARRIVE ;  /* 0x00000000000079c5 */ /* 0x000fd60000000000 */
[----:B------:R-:W-:Y:S03]  /*332e0*/  HGMMA.64x64x16.F32 R24, gdesc[UR4], RZ, !UPT, gsb0 ;  /* 0x00e00000041879f0 */ /* 0x000fe6000c0008ff */
        /* <DEDUP_REMOVED lines=36> */
[----:B------:R-:W-:Y:S01]  /*33530*/  R2UR UR7, R11 ;  /* 0x000000000b0772ca */ /* 0x000fe200000e0000 */
[----:B------:R-:W-:Y:S01]  /*33540*/  WARPGROUP.ARRIVE ;  /* 0x00000000000079c5 */ /* 0x000fe20000000000 */
[----:B------:R-:W-:-:S02]  /*33550*/  R2UR UR8, R4 ;  /* 0x00000000040872ca */ /* 0x000fc400000e0000 */
        /* <DEDUP_REMOVED lines=11> */
[----:B0-----:R-:W3:-:S12]  /*33610*/  LDL.64 R20, [R12] ;  /* 0x000000000c147983 */ /* 0x001ed80000100a00 */
        /* <DEDUP_REMOVED lines=12> */
.L_x_6631:
[----:B------:R-:W-:Y:S05]  /*336e0*/  BSYNC B2 ;  /* 0x0000000000027941 */ /* 0x000fea0003800000 */
.L_x_6630:
        /* <DEDUP_REMOVED lines=17> */
.L_x_6633:
[----:B------:R-:W-:Y:S05]  /*33800*/  BSYNC B2 ;  /* 0x0000000000027941 */ /* 0x000fea0003800000 */
.L_x_6632:
        /* <DEDUP_REMOVED lines=10> */
.L_x_6635:
[----:B------:R-:W-:Y:S05]  /*338b0*/  BSYNC B2 ;  /* 0x0000000000027941 */ /* 0x000fea0003800000 */
.L_x_6634:
        /* <DEDUP_REMOVED lines=295> */
[----:B------:R-:W-:Y:S04]  /*34b30*/  ST.E desc[UR10][R20.64], R9 ;  /* 0x0000000914007985 */ /* 0x000fe8000c10190a */
        /* <DEDUP_REMOVED lines=17> */
[----:B------:R-:W-:Y:S04]  /*34c50*/  ST.E desc[UR8][R20.64], R9 ;  /* 0x0000000914007985 */ /* 0x000fe8000c101908 */
        /* <DEDUP_REMOVED lines=16> */
[----:B------:R-:W-:Y:S04]  /*34d60*/  ST.E desc[UR8][R20.64], R9 ;  /* 0x0000000914007985 */ /* 0x000fe8000c101908 */
[----:B------:R-:W2:Y:S01]  /*34d70*/  LD.E.64 R58, desc[UR10][R56.64] ;  /* 0x0000000a383a7980 */ /* 0x000ea2000c101b00 */
[----:B------:R-:W-:Y:S01]  /*34d80*/  IMAD.MOV.U32 R60, RZ, RZ, 0x28 ;  /* 0x00000028ff3c7424 */ /* 0x000fe200078e00ff */
[----:B------:R-:W-:Y:S01]  /*34d90*/  WARPGROUP.ARRIVE ;  /* 0x00000000000079c5 */ /* 0x000fe20000000000 */
[----:B------:R-:W-:Y:S01]  /*34da0*/  IMAD.MOV.U32 R61, RZ, RZ, 0xa00 ;  /* 0x00000a00ff3d7424 */ /* 0x000fe200078e00ff */
[----:B------:R-:W-:-:S02]  /*34db0*/  R2UR UR8, R4 ;  /* 0x00000000040872ca */ /* 0x000fc400000e0000 */
[----:B------:R-:W-:Y:S02]  /*34dc0*/  SEL R60, R60, 0x26, P0 ;  /* 0x000000263c3c7807 */ /* 0x000fe40000000000 */
[----:B------:R-:W-:Y:S02]  /*34dd0*/  SEL R61, R61, 0x980, P0 ;  /* 0x000009803d3d7807 */ /* 0x000fe40000000000 */
[C---:B------:R-:W-:Y:S02]  /*34de0*/  R2UR UR9, R5.reuse ;  /* 0x00000000050972ca */ /* 0x040fe400000e0000 */
[----:B------:R-:W-:Y:S01]  /*34df0*/  R2UR UR10, R4 ;  /* 0x00000000040a72ca */ /* 0x000fe200000e0000 */
[----:B------:R-:W-:Y:S01]  /*34e00*/  IMAD.IADD R60, R60, 0x1, R61 ;  /* 0x000000013c3c7824 */ /* 0x000fe200078e023d */
[----:B------:R-:W-:-:S04]  /*34e10*/  R2UR UR11, R5 ;  /* 0x00000000050b72ca */ /* 0x000fc800000e0000 */
[----:B------:R-:W-:-:S05]  /*34e20*/  LOP3.LUT R61, R60, 0xa06, RZ, 0xc0, !PT ;  /* 0x00000a063c3d7812 */ /* 0x000fca00078ec0ff */
[----:B------:R-:W-:-:S05]  /*34e30*/  IMAD.IADD R60, R10, 0x1, R61 ;  /* 0x000000010a3c7824 */ /* 0x000fca00078e023d */
[----:B------:R-:W-:Y:S01]  /*34e40*/  R2UR UR6, R60 ;  /* 0x000000003c0672ca */ /* 0x000fe200000e0000 */
[----:B--2---:R-:W-:Y:S01]  /*34e50*/  IMAD.IADD R58, R61, 0x1, R58 ;  /* 0x000000013d3a7824 */ /* 0x004fe200078e023a */
[----:B------:R-:W-:Y:S01]  /*34e60*/  R2UR UR5, R59 ;  /* 0x000000003b0572ca */ /* 0x000fe200000e0000 */
[----:B------:R-:W-:-:S03]  /*34e70*/  IMAD.MOV.U32 R61, RZ, RZ, R11 ;  /* 0x000000ffff3d7224 */ /* 0x000fc600078e000b */
[----:B------:R-:W-:Y:S02]  /*34e80*/  R2UR UR4, R58 ;  /* 0x000000003a0472ca */ /* 0x000fe400000e0000 */
        /* <DEDUP_REMOVED lines=20> */
[----:B------:R-:W-:Y:S04]  /*34fd0*/  ST.E desc[UR8][R20.64], R9 ;  /* 0x0000000914007985 */ /* 0x000fe8000c101908 */
        /* <DEDUP_REMOVED lines=176> */
[----:B------:R-:W-:Y:S01]  /*35ae0*/  R2UR UR7, R11 ;  /* 0x000000000b0772ca */ /* 0x000fe200000e0000 */
[----:B------:R-:W-:Y:S01]  /*35af0*/  IMAD.MOV.U32 R59, RZ, RZ, 0x1000 ;  /* 0x00001000ff3b7424 */ /* 0x000fe200078e00ff */
[----:B------:R-:W-:Y:S01]  /*35b00*/  WARPGROUP.ARRIVE ;  /* 0x00000000000079c5 */ /* 0x000fe20000000000 */
        /* <DEDUP_REMOVED lines=8> */
[----:B--2---:R-:W-:Y:S01]  /*35b90*/  IMAD.IADD R56, R59, 0x1, R56 ;  /* 0x000000013b387824 */ /* 0x004fe200078e0238 */
        /* <DEDUP_REMOVED lines=18> */
.L_x_6638:
[----:B------:R-:W-:Y:S05]  /*35cc0*/  BSYNC B2 ;  /* 0x0000000000027941 */ /* 0x000fea0003800000 */
.L_x_6637:
        /* <DEDUP_REMOVED lines=12> */
[----:B0-----:R-:W4:Y:S04]  /*35d90*/  LD.E R9, desc[UR4][R14.64+0x24] ;  /* 0x000024040e097980 */ /* 0x001f28000c101900 */
[----:B------:R0:W3:Y:S04]  /*35da0*/  LD.E R69, desc[UR4][R6.64] ;  /* 0x0000000406457980 */ /* 0x0000e8000c101900 */
[----:B--2---:R-:W2:Y:S01]  /*35db0*/  LD.E.64 R10, desc[UR4][R10.64] ;  /* 0x000000040a0a7980 */ /* 0x004ea2000c101b00 */
[----:B----4-:R-:W-:-:S13]  /*35dc0*/  ISETP.NE.AND P0, PT, R9, 0x1, PT ;  /* 0x000000010900780c */ /* 0x010fda0003f05270 */
[C---:B------:R-:W-:Y:S02]  /*35dd0*/  @P0 R2UR UR6, R4.reuse ;  /* 0x00000000040602ca */ /* 0x040fe400000e0000 */
[C---:B------:R-:W-:Y:S02]  /*35de0*/  @P0 R2UR UR7, R5.reuse ;  /* 0x00000000050702ca */ /* 0x040fe400000e0000 */
[C---:B------:R-:W-:Y:S02]  /*35df0*/  R2UR UR14, R4.reuse ;  /* 0x00000000040e72ca */ /* 0x040fe400000e0000 */
[----:B------:R-:W-:Y:S02]  /*35e00*/  R2UR UR15, R5 ;  /* 0x00000000050f72ca */ /* 0x000fe400000e0000 */
[----:B------:R-:W-:-:S07]  /*35e10*/  R2UR UR10, R4 ;  /* 0x00000000040a72ca */ /* 0x000fce00000e0000 */
[----:B------:R-:W4:Y:S01]  /*35e20*/  @P0 LD.E R63, desc[UR6][R14.64+0x2c] ;  /* 0x00002c060e3f0980 */ /* 0x000f22000c101900 */
[C---:B------:R-:W-:Y:S02]  /*35e30*/  R2UR UR6, R4.reuse ;  /* 0x00000000040672ca */ /* 0x040fe400000e0000 */
[C---:B------:R-:W-:Y:S01]  /*35e40*/  R2UR UR7, R5.reuse ;  /* 0x00000000050772ca */ /* 0x040fe200000e0000 */
[----:B------:R-:W3:Y:S01]  /*35e50*/  LD.E R9, desc[UR14][R14.64+0x18] ;  /* 0x0000180e0e097980 */ /* 0x000ee2000c101900 */
[C---:B------:R-:W-:Y:S02]  /*35e60*/  R2UR UR11, R5.reuse ;  /* 0x00000000050b72ca */ /* 0x040fe400000e0000 */
[C---:B------:R-:W-:Y:S02]  /*35e70*/  R2UR UR8, R4.reuse ;  /* 0x00000000040872ca */ /* 0x040fe400000e0000 */
[----:B------:R-:W-:Y:S02]  /*35e80*/  R2UR UR9, R5 ;  /* 0x00000000050972ca */ /* 0x000fe400000e0000 */
[----:B------:R-:W-:-:S02]  /*35e90*/  R2UR UR12, R4 ;  /* 0x00000000040c72ca */ /* 0x000fc400000e0000 */
[----:B------:R-:W-:-:S05]  /*35ea0*/  R2UR UR13, R5 ;  /* 0x00000000050d72ca */ /* 0x000fca00000e0000 */
[----:B------:R-:W4:Y:S04]  /*35eb0*/  LD.E R57, desc[UR10][R14.64+0xc] ;  /* 0x00000c0a0e397980 */ /* 0x000f28000c101900 */
[----:B------:R-:W4:Y:S04]  /*35ec0*/  LD.E R58, desc[UR8][R14.64+0x10] ;  /* 0x000010080e3a7980 */ /* 0x000f28000c101900 */
[----:B------:R-:W4:Y:S04]  /*35ed0*/  LD.E R59, desc[UR12][R14.64+0x14] ;  /* 0x0000140c0e3b7980 */ /* 0x000f28000c101900 */
[----:B--2---:R-:W2:Y:S01]  /*35ee0*/  LD.E R56, desc[UR4][R10.64] ;  /* 0x000000040a387980 */ /* 0x004ea2000c101900 */
[----:B------:R-:W-:-:S02]  /*35ef0*/  @P0 R2UR UR4, R4 ;  /* 0x00000000040402ca */ /* 0x000fc400000e0000 */
[----:B------:R-:W-:Y:S01]  /*35f00*/  @P0 R2UR UR5, R5 ;  /* 0x00000000050502ca */ /* 0x000fe200000e0000 */
[----:B------:R-:W2:-:S12]  /*35f10*/  LD.E R10, desc[UR6][R14.64+0x4] ;  /* 0x000004060e0a7980 */ /* 0x000e98000c101900 */
[----:B------:R-:W2:Y:S01]  /*35f20*/  @P0 LD.E R65, desc[UR4][R14.64+0x28] ;  /* 0x000028040e410980 */ /* 0x000ea2000c101900 */
[----:B------:R-:W-:Y:S02]  /*35f30*/  R2UR UR4, R4 ;  /* 0x00000000040472ca */ /* 0x000fe400000e0000 */
[----:B------:R-:W-:-:S13]  /*35f40*/  R2UR UR5, R5 ;  /* 0x00000000050572ca */ /* 0x000fda00000e0000 */
[----:B------:R-:W2:Y:S01]  /*35f50*/  LD.E R7, desc[UR4][R14.64+0x8] ;  /* 0x000008040e077980 */ /* 0x000ea2000c101900 */
[----:B------:R-:W-:Y:S01]  /*35f60*/  IMAD.SHL.U32 R70, R0, 0x40, RZ ;  /* 0x0000004000467824 */ /* 0x000fe200078e00ff */
[----:B---3--:R-:W-:Y:S01]  /*35f70*/  ISETP.GE.AND P1, PT, R9, 0x1, PT ;  /* 0x000000010900780c */ /* 0x008fe20003f26270 */
[----:B------:R-:W-:Y:S02]  /*35f80*/  BSSY B2, `(.L_x_6639) ;  /* 0x0000088000027945 */ /* 0x000fe40003800000 */
[----:B----4-:R-:W-:Y:S02]  /*35f90*/  IMAD.IADD R59, R59, 0x1, -R70 ;  /* 0x000000013b3b7824 */ /* 0x010fe400078e0a46 */
[-C--:B--2---:R-:W-:Y:S01]  /*35fa0*/  FMUL.FTZ R64, R37, R56.reuse ;  /* 0x0000003825407220 */ /* 0x084fe20000410000 */
[----:B------:R-:W-:Y:S01]  /*35fb0*/  SHF.R.S32.HI R37, RZ, 0x1f, R68 ;  /* 0x0000001fff257819 */ /* 0x000fe20000011444 */
[-C--:B0-----:R-:W-:Y:S01]  /*35fc0*/  FMUL.FTZ R6, R26, R56.reuse ;  /* 0x000000381a067220 */ /* 0x081fe20000410000 */
[----:B------:R-:W-:-:S02]  /*35fd0*/  FMUL.FTZ R26, R35, R56 ;  /* 0x00000038231a7220 */ /* 0x000fc40000410000 */
[----:B------:R-:W-:Y:S01]  /*35fe0*/  LEA.HI R35, R37, R68, RZ, 0x7 ;  /* 0x0000004425237211 */ /* 0x000fe200078f38ff */
[-C--:B------:R-:W-:Y:S01]  /*35ff0*/  FMUL.FTZ R61, R29, R56.reuse ;  /* 0x000000381d3d7220 */ /* 0x080fe20000410000 */
[-C--:B------:R-:W-:Y:S02]  /*36000*/  FMUL.FTZ R29, R39, R56.reuse ;  /* 0x00000038271d7220 */ /* 0x080fe40000410000 */
[----:B------:R-:W-:Y:S01]  /*36010*/  LOP3.LUT R39, R35, 0xffffff80, RZ, 0xc0, !PT ;  /* 0xffffff8023277812 */ /* 0x000fe200078ec0ff */
[----:B------:R-:W-:-:S04]  /*36020*/  FMUL.FTZ R62, R36, R56 ;  /* 0x00000038243e7220 */ /* 0x000fc80000410000 */
[----:B------:R-:W-:Y:S02]  /*36030*/  IMAD.IADD R39, R68, 0x1, -R39 ;  /* 0x0000000144277824 */ /* 0x000fe400078e0a27 */
[----:B------:R-:W-:Y:S01]  /*36040*/  FMUL.FTZ R20, R27, R56 ;  /* 0x000000381b147220 */ /* 0x000fe20000410000 */
[----:B------:R-:W-:Y:S01]  /*36050*/  LEA.HI R37, R37, R68, RZ, 0x2 ;  /* 0x0000004425257211 */ /* 0x000fe200078f10ff */
[-C--:B------:R-:W-:Y:S01]  /*36060*/  FMUL.FTZ R27, R28, R56.reuse ;  /* 0x000000381c1b7220 */ /* 0x080fe20000410000 */
[----:B------:R-:W-:Y:S01]  /*36070*/  SHF.R.S32.HI R36, RZ, 0x1f, R39 ;  /* 0x0000001fff247819 */ /* 0x000fe20000011427 */
[-C--:B------:R-:W-:Y:S01]  /*36080*/  FMUL.FTZ R28, R38, R56.reuse ;  /* 0x00000038261c7220 */ /* 0x080fe20000410000 */
[-C--:B------:R-:W-:Y:S01]  /*36090*/  FMUL.FTZ R67, R41, R56.reuse ;  /* 0x0000003829437220 */ /* 0x080fe20000410000 */
[----:B------:R-:W-:Y:S02]  /*360a0*/  LOP3.LUT R41, R37, 0xfffffffc, RZ, 0xc0, !PT ;  /* 0xfffffffc25297812 */ /* 0x000fe400078ec0ff */
[----:B------:R-:W-:Y:S01]  /*360b0*/  LEA.HI R38, R36, R39, RZ, 0x2 ;  /* 0x0000002724267211 */ /* 0x000fe200078f10ff */
[----:B------:R-:W-:-:S03]  /*360c0*/  FMUL.FTZ R66, R40, R56 ;  /* 0x0000003828427220 */ /* 0x000fc60000410000 */
[--C-:B------:R-:W-:Y:S02]  /*360d0*/  SHF.R.S32.HI R37, RZ, 0x2, R38.reuse ;  /* 0x00000002ff257819 */ /* 0x100fe40000011426 */
[----:B------:R-:W-:Y:S01]  /*360e0*/  SHF.R.S32.HI R40, RZ, 0x1f, R38 ;  /* 0x0000001fff287819 */ /* 0x000fe20000011426 */
[----:B------:R-:W-:Y:S02]  /*360f0*/  IMAD.IADD R41, R68, 0x1, -R41 ;  /* 0x0000000144297824 */ /* 0x000fe400078e0a29 */
[-C--:B------:R-:W-:Y:S01]  /*36100*/  FMUL.FTZ R11, R24, R56.reuse ;  /* 0x00000038180b7220 */ /* 0x080fe20000410000 */
[-C--:B------:R-:W-:Y:S01]  /*36110*/  FMUL.FTZ R24, R31, R56.reuse ;  /* 0x000000381f187220 */ /* 0x080fe20000410000 */
[----:B------:R-:W-:Y:S01]  /*36120*/  LEA.HI R36, R36, R39, RZ, 0x5 ;  /* 0x0000002724247211 */ /* 0x000fe200078f28ff */
[-C--:B------:R-:W-:Y:S01]  /*36130*/  FMUL.FTZ R31, R32, R56.reuse ;  /* 0x00000038201f7220 */ /* 0x080fe20000410000 */
[----:B------:R-:W-:Y:S01]  /*36140*/  LEA.HI R40, R40, R37, RZ, 0x3 ;  /* 0x0000002528287211 */ /* 0x000fe200078f18ff */
[----:B------:R-:W-:Y:S01]  /*36150*/  FMUL.FTZ R32, R42, R56 ;  /* 0x000000382a207220 */ /* 0x000fe20000410000 */
[----:B------:R-:W-:-:S02]  /*36160*/  LEA.HI R42, R41, R41, RZ, 0x1 ;  /* 0x00000029292a7211 */ /* 0x000fc400078f08ff */
[----:B------:R-:W-:Y:S02]  /*36170*/  SHF.R.S32.HI R36, RZ, 0x5, R36 ;  /* 0x00000005ff247819 */ /* 0x000fe40000011424 */
[----:B------:R-:W-:Y:S02]  /*36180*/  LOP3.LUT R40, R40, 0xfffffff8, RZ, 0xc0, !PT ;  /* 0xfffffff828287812 */ /* 0x000fe400078ec0ff */
[----:B------:R-:W-:Y:S01]  /*36190*/  LOP3.LUT R42, R42, 0x1ffffffe, RZ, 0xc0, !PT ;  /* 0x1ffffffe2a2a7812 */ /* 0x000fe200078ec0ff */
[----:B------:R-:W-:Y:S02]  /*361a0*/  IMAD R69, R69, 0x4, R36 ;  /* 0x0000000445457824 */ /* 0x000fe400078e0224 */
[----:B------:R-:W-:Y:S02]  /*361b0*/  IMAD.IADD R40, R37, 0x1, -R40 ;  /* 0x0000000125287824 */ /* 0x000fe400078e0a28 */
[----:B------:R-:W-:Y:S02]  /*361c0*/  IMAD.IADD R42, R41, 0x1, -R42 ;  /* 0x00000001292a7824 */ /* 0x000fe400078e0a2a */
[----:B------:R-:W-:-:S04]  /*361d0*/  IMAD.U32 R41, R69, 0x10, R40 ;  /* 0x0000001045297824 */ /* 0x000fc800078e0028 */
[----:B------:R-:W-:-:S04]  /*361e0*/  IMAD R68, R42, 0x8, R41 ;  /* 0x000000082a447824 */ /* 0x000fc800078e0229 */
[----:B------:R-:W-:-:S04]  /*361f0*/  @P0 IMAD.HI.U32 R40, R68, R65, RZ ;  /* 0x0000004144280227 */ /* 0x000fc800078e00ff */
[-C--:B------:R-:W-:Y:S01]  /*36200*/  FMUL.FTZ R21, R30, R56.reuse ;  /* 0x000000381e157220 */ /* 0x080fe20000410000 */
[-C--:B------:R-:W-:Y:S01]  /*36210*/  FMUL.FTZ R30, R43, R56.reuse ;  /* 0x000000382b1e7220 */ /* 0x080fe20000410000 */
[----:B------:R-:W-:Y:S01]  /*36220*/  @P0 SHF.R.U32.HI R68, RZ, R63, R40 ;  /* 0x0000003fff440219 */ /* 0x000fe20000011628 */
[-C--:B------:R-:W-:Y:S01]  /*36230*/  FMUL.FTZ R43, R44, R56.reuse ;  /* 0x000000382c2b7220 */ /* 0x080fe20000410000 */
[-C--:B------:R-:W-:Y:S01]  /*36240*/  FMUL.FTZ R44, R45, R56.reuse ;  /* 0x000000382d2c7220 */ /* 0x080fe20000410000 */
[----:B------:R-:W-:Y:S02]  /*36250*/  LOP3.LUT R38, R38, 0x7ffffffc, RZ, 0xc0, !PT ;  /* 0x7ffffffc26267812 */ /* 0x000fe400078ec0ff */
[----:B------:R-:W0:Y:S01]  /*36260*/  SHFL.IDX PT, R45, R68, RZ, 0x1c1f ;  /* 0x001c1fff442d7589 */ /* 0x000e2200000e0000 */
[-C--:B------:R-:W-:Y:S01]  /*36270*/  FMUL.FTZ R36, R50, R56.reuse ;  /* 0x0000003832247220 */ /* 0x080fe20000410000 */
[----:B------:R-:W-:Y:S01]  /*36280*/  FMUL.FTZ R60, R25, R56 ;  /* 0x00000038193c7220 */ /* 0x000fe20000410000 */
[----:B------:R-:W-:-:S02]  /*36290*/  IMAD.IADD R50, R39, 0x1, -R38 ;  /* 0x0000000127327824 */ /* 0x000fc400078e0a26 */
[-C--:B------:R-:W-:Y:S01]  /*362a0*/  FMUL.FTZ R25, R34, R56.reuse ;  /* 0x0000003822197220 */ /* 0x080fe20000410000 */
        /* <DEDUP_REMOVED lines=9> */
[----:B------:R-:W-:Y:S01]  /*36340*/  IMAD R41, R50, -0x2, R41 ;  /* 0xfffffffe32297824 */ /* 0x000fe200078e0229 */
[----:B------:R-:W1:Y:S01]  /*36350*/  MUFU.TANH R11, R11 ;  /* 0x0000000b000b7308 */ /* 0x000e620000002400 */
[----:B------:R-:W-:Y:S01]  /*36360*/  FMUL.FTZ R52, R52, R56 ;  /* 0x0000003834347220 */ /* 0x000fe20000410000 */
[----:B------:R-:W-:-:S02]  /*36370*/  LOP3.LUT R38, RZ, R57, RZ, 0x33, !PT ;  /* 0x00000039ff267212 */ /* 0x000fc400078e33ff */
[----:B------:R-:W-:-:S04]  /*36380*/  IADD3 R41, -R10, R41, R7 ;  /* 0x000000290a297210 */ /* 0x000fc80007ffe107 */
[----:B------:R-:W2:Y:S01]  /*36390*/  MUFU.TANH R60, R60 ;  /* 0x0000003c003c7308 */ /* 0x000ea20000002400 */
[----:B------:R-:W-:-:S07]  /*363a0*/  FMUL.FTZ R48, R48, R56 ;  /* 0x0000003830307220 */ /* 0x000fce0000410000 */
        /* <DEDUP_REMOVED lines=28> */
[----:B------:R-:W-:-:S07]  /*36570*/  IMAD.IADD R58, R41, 0x1, R58 ;  /* 0x00000001293a7824 */ /* 0x000fce00078e023a */
[----:B------:R1:W2:Y:S02]  /*36580*/  MUFU.TANH R47, R52 ;  /* 0x00000034002f7308 */ /* 0x0002a40000002400 */
[----:B-1----:R-:W-:-:S06]  /*36590*/  IMAD.IADD R52, R41, 0x1, R38 ;  /* 0x0000000129347824 */ /* 0x002fcc00078e0226 */
[----:B------:R1:W2:Y:S01]  /*365a0*/  MUFU.TANH R46, R48 ;  /* 0x00000030002e7308 */ /* 0x0002a20000002400 */
[--C-:B0-----:R-:W-:Y:S02]  /*365b0*/  IMAD.IADD R51, R52, 0x1, R45.reuse ;  /* 0x0000000134337824 */ /* 0x101fe400078e022d */
[----:B-1----:R-:W-:Y:S01]  /*365c0*/  IMAD.IADD R48, R58, 0x1, R45 ;  /* 0x000000013a307824 */ /* 0x002fe200078e022d */
[----:B---34-:R-:W-:Y:S06]  /*365d0*/  @!P1 BRA `(.L_x_6640) ;  /* 0x0000000000889947 */ /* 0x018fec0003800000 */
        /* <DEDUP_REMOVED lines=12> */
[----:B------:R-:W3:Y:S04]  /*366a0*/  LD.E R41, desc[UR4][R14.64+0x1c] ;  /* 0x00001c040e297980 */ /* 0x000ee8000c101900 */
[----:B------:R-:W4:Y:S01]  /*366b0*/  LD.E R45, desc[UR6][R14.64+0x20] ;  /* 0x000020060e2d7980 */ /* 0x000f22000c101900 */
[----:B---3--:R-:W-:-:S05]  /*366c0*/  IMAD.HI.U32 R38, R38, R41, RZ ;  /* 0x0000002926267227 */ /* 0x008fca00078e00ff */
[----:B----4-:R-:W-:-:S07]  /*366d0*/  SHF.R.U32.HI R38, RZ, R45, R38 ;  /* 0x0000002dff267219 */ /* 0x010fce0000011626 */
.L_x_6644:
[----:B------:R-:W-:Y:S05]  /*366e0*/  BSYNC B4 ;  /* 0x0000000000047941 */ /* 0x000fea0003800000 */
.L_x_6643:
[----:B------:R-:W-:Y:S01]  /*366f0*/  LOP3.LUT R38, RZ, R38, RZ, 0x33, !PT ;  /* 0x00000026ff267212 */ /* 0x000fe200078e33ff */
[----:B------:R-:W-:Y:S06]  /*36700*/  BRA `(.L_x_6645) ;  /* 0x0000000000287947 */ /* 0x000fec0003800000 */
.L_x_6642:
[----:B------:R-:W-:-:S13]  /*36710*/  ISETP.NE.AND P0, PT, R9, 0x1, PT ;  /* 0x000000010900780c */ /* 0x000fda0003f05270 */
        /* <DEDUP_REMOVED lines=9> */
.L_x_6645:
[----:B------:R-:W-:Y:S05]  /*367b0*/  BSYNC B3 ;  /* 0x0000000000037941 */ /* 0x000fea0003800000 */
.L_x_6641:
[----:B------:R-:W-:-:S04]  /*367c0*/  IMAD R41, R9, R38, -R70 ;  /* 0x0000002609297224 */ /* 0x000fc800078e0a46 */
[----:B------:R-:W-:-:S05]  /*367d0*/  IMAD R38, R50, -0x2, R41 ;  /* 0xfffffffe32267824 */ /* 0x000fca00078e0229 */
[----:B------:R-:W-:Y:S02]  /*367e0*/  VIMNMX R51, R51, R38, !PT ;  /* 0x0000002633337248 */ /* 0x000fe40007fe0100 */
[----:B------:R-:W-:-:S07]  /*367f0*/  VIADDMNMX R48, R38, R9, R48, PT ;  /* 0x0000000926307246 */ /* 0x000fce0003800130 */
.L_x_6640:
[----:B------:R-:W-:Y:S05]  /*36800*/  BSYNC B2 ;  /* 0x0000000000027941 */ /* 0x000fea0003800000 */
.L_x_6639:
        /* <DEDUP_REMOVED lines=11> */
[----:B--2---:R-:W-:Y:S02]  /*368c0*/  FSEL R60, R60, -INF , !P3 ;  /* 0xff8000003c3c7808 */ /* 0x004fe40005800000 */
[----:B------:R-:W-:-:S02]  /*368d0*/  P2R R63, PR, RZ, 0x10 ;  /* 0x00000010ff3f7803 */ /* 0x000fc40000000000 */
[C---:B------:R-:W-:Y:S02]  /*368e0*/  ISETP.LT.OR P2, PT, R48.reuse, 0x11, P2 ;  /* 0x000000113000780c */ /* 0x040fe40001741670 */
        /* <DEDUP_REMOVED lines=62> */
[----:B------:R-:W-:Y:S01]  /*36cd0*/  ISETP.GE.AND P6, PT, R9, 0x1, PT ;  /* 0x000000010900780c */ /* 0x000fe20003fc6270 */
[--C-:B0-----:R-:W-:Y:S02]  /*36ce0*/  IMAD.IADD R56, R58, 0x1, R11.reuse ;  /* 0x000000013a387824 */ /* 0x101fe400078e020b */
[----:B------:R-:W-:-:S10]  /*36cf0*/  IMAD.IADD R51, R52, 0x1, R11 ;  /* 0x0000000134337824 */ /* 0x000fd400078e020b */
        /* <DEDUP_REMOVED lines=17> */
.L_x_6651:
[----:B------:R-:W-:Y:S05]  /*36e10*/  BSYNC B4 ;  /* 0x0000000000047941 */ /* 0x000fea0003800000 */
.L_x_6650:
[----:B------:R-:W-:Y:S01]  /*36e20*/  LOP3.LUT R10, RZ, R10, RZ, 0x33, !PT ;  /* 0x0000000aff0a7212 */ /* 0x000fe200078e33ff */
[----:B------:R-:W-:Y:S06]  /*36e30*/  BRA `(.L_x_6652) ;  /* 0x0000000000287947 */ /* 0x000fec0003800000 */
.L_x_6649:
        /* <DEDUP_REMOVED lines=10> */
.L_x_6652:
[----:B------:R-:W-:Y:S05]  /*36ee0*/  BSYNC B3 ;  /* 0x0000000000037941 */ /* 0x000fea0003800000 */
.L_x_6648:
[----:B------:R-:W-:-:S04]  /*36ef0*/  IMAD R7, R9, R10, -R70 ;  /* 0x0000000a09077224 */ /* 0x000fc800078e0a46 */
[----:B------:R-:W-:-:S05]  /*36f00*/  IMAD R50, R50, -0x2, R7 ;  /* 0xfffffffe32327824 */ /* 0x000fca00078e0207 */
[----:B------:R-:W-:Y:S02]  /*36f10*/  VIADDMNMX R56, R50, R9, R56, PT ;  /* 0x0000000932387246 */ /* 0x000fe40003800138 */
[----:B------:R-:W-:-:S07]  /*36f20*/  VIMNMX R51, R51, R50, !PT ;  /* 0x0000003233337248 */ /* 0x000fce0007fe0100 */
.L_x_6647:
[----:B------:R-:W-:Y:S05]  /*36f30*/  BSYNC B2 ;  /* 0x0000000000027941 */ /* 0x000fea0003800000 */
.L_x_6646:
[C---:B------:R-:W-:Y:S02]  /*36f40*/  ISETP.GT.AND P0, PT, R51.reuse, 0x1, !P0 ;  /* 0x000000013300780c */ /* 0x040fe40004704270 */
[----:B------:R-:W-:Y:S02]  /*36f50*/  ISETP.NE.AND P6, PT, R62, RZ, PT ;  /* 0x000000ff3e00720c */ /* 0x000fe40003fc5270 */
[----:B------:R-:W-:Y:S02]  /*36f60*/  ISETP.LT.OR P0, PT, R56, 0x2, P0 ;  /* 0x000000023800780c */ /* 0x000fe40000701670 */
[----:B------:R-:W-:Y:S02]  /*36f70*/  ISETP.GT.AND P1, PT, R51, 0x8, !P1 ;  /* 0x000000083300780c */ /* 0x000fe40004f24270 */
[----:B------:R-:W-:Y:S02]  /*36f80*/  FSEL R9, R20, -INF , !P0 ;  /* 0xff80000014097808 */ /* 0x000fe40004000000 */
[----:B------:R-:W-:-:S02]  /*36f90*/  ISETP.NE.AND P0, PT, R57, RZ, PT ;  /* 0x000000ff3900720c */ /* 0x000fc40003f05270 */
[----:B------:R-:W-:Y:S02]  /*36fa0*/  R2UR UR4, R4 ;  /* 0x00000000040472ca */ /* 0x000fe400000e0000 */
[----:B------:R-:W-:Y:S02]  /*36fb0*/  ISETP.GT.AND P0, PT, R51, 0x9, !P0 ;  /* 0x000000093300780c */ /* 0x000fe40004704270 */
[----:B------:R-:W-:Y:S02]  /*36fc0*/  R2UR UR5, R5 ;  /* 0x00000000050572ca */ /* 0x000fe400000e0000 */
[C---:B------:R-:W-:Y:S02]  /*36fd0*/  ISETP.LT.OR P0, PT, R56.reuse, 0xa, P0 ;  /* 0x0000000a3800780c */ /* 0x040fe40000701670 */
[----:B------:R-:W-:Y:S02]  /*36fe0*/  ISETP.LT.OR P1, PT, R56, 0x9, P1 ;  /* 0x000000093800780c */ /* 0x000fe40000f21670 */
[----:B------:R-:W-:-:S02]  /*36ff0*/  FSEL R24, R24, -INF , !P0 ;  /* 0xff80000018187808 */ /* 0x000fc40004000000 */
[----:B------:R-:W-:Y:S02]  /*37000*/  ISETP.NE.AND P0, PT, R63, RZ, PT ;  /* 0x000000ff3f00720c */ /* 0x000fe40003f05270 */
        /* <DEDUP_REMOVED lines=19> */
[----:B------:R-:W-:Y:S02]  /*37140*/  ISETP.NE.AND P6, PT, R59, RZ, PT ;  /* 0x000000ff3b00720c */ /* 0x000fe40003fc5270 */
[----:B------:R-:W-:-:S04]  /*37150*/  ISETP.GT.AND P0, PT, R51, 0x20, !P0 ;  /* 0x000000203300780c */ /* 0x000fc80004704270 */
[----:B------:R-:W-:-:S04]  /*37160*/  ISETP.LT.OR P0, PT, R56, 0x21, P0 ;  /* 0x000000213800780c */ /* 0x000fc80000701670 */
[----:B------:R-:W-:Y:S02]  /*37170*/  FSEL R32, R32, -INF , !P0 ;  /* 0xff80000020207808 */ /* 0x000fe40004000000 */
[----:B------:R-:W-:-:S04]  /*37180*/  ISETP.NE.AND P0, PT, R55, RZ, PT ;  /* 0x000000ff3700720c */ /* 0x000fc80003f05270 */
[----:B------:R-:W-:-:S04]  /*37190*/  ISETP.GT.AND P0, PT, R51, RZ, !P0 ;  /* 0x000000ff3300720c */ /* 0x000fc80004704270 */
[----:B------:R-:W-:-:S04]  /*371a0*/  ISETP.LT.OR P0, PT, R56, 0x1, P0 ;  /* 0x000000013800780c */ /* 0x000fc80000701670 */
[----:B------:R-:W-:Y:S02]  /*371b0*/  FSEL R52, R6, -INF , !P0 ;  /* 0xff80000006347808 */ /* 0x000fe40004000000 */
[----:B------:R-:W2:Y:S01]  /*371c0*/  LDL.64 R6, [R12+0x70] ;  /* 0x000070000c067983 */ /* 0x000ea20000100a00 */
[----:B------:R-:W-:-:S03]  /*371d0*/  ISETP.NE.AND P0, PT, R66, RZ, PT ;  /* 0x000000ff4200720c */ /* 0x000fc60003f05270 */
[----:B--2---:R-:W2:Y:S01]  /*371e0*/  LD.E.64 R10, desc[UR4][R6.64] ;  /* 0x00000004060a7980 */ /* 0x004ea2000c101b00 */
[----:B------:R-:W-:-:S04]  /*371f0*/  ISETP.GT.AND P0, PT, R51, 0x21, !P0 ;  /* 0x000000213300780c */ /* 0x000fc80004704270 */
[C---:B------:R-:W-:Y:S02]  /*37200*/  ISETP.LT.OR P0, PT, R56.reuse, 0x22, P0 ;  /* 0x000000223800780c */ /* 0x040fe40000701670 */
[----:B------:R-:W-:Y:S02]  /*37210*/  ISETP.LT.OR P1, PT, R56, 0x29, P1 ;  /* 0x000000293800780c */ /* 0x000fe40000f21670 */
[----:B------:R-:W-:Y:S02]  /*37220*/  FSEL R30, R30, -INF , !P0 ;  /* 0xff8000001e1e7808 */ /* 0x000fe40004000000 */
[----:B------:R-:W-:Y:S02]  /*37230*/  ISETP.GT.AND P3, PT, R51, 0x30, !P3 ;  /* 0x000000303300780c */ /* 0x000fe40005f64270 */
[----:B------:R-:W-:Y:S02]  /*37240*/  ISETP.LT.OR P2, PT, R56, 0x2a, P2 ;  /* 0x0000002a3800780c */ /* 0x000fe40001741670 */
[----:B------:R-:W-:-:S02]  /*37250*/  FSEL R34, R34, -INF , !P1 ;  /* 0xff80000022227808 */ /* 0x000fc40004800000 */
[C---:B------:R-:W-:Y:S02]  /*37260*/  ISETP.GT.AND P4, PT, R51.reuse, 0x31, !P4 ;  /* 0x000000313300780c */ /* 0x040fe40006784270 */
[C---:B------:R-:W-:Y:S02]  /*37270*/  ISETP.GT.AND P5, PT, R51.reuse, 0x38, !P5 ;  /* 0x000000383300780c */ /* 0x040fe40006fa4270 */
[----:B------:R-:W-:Y:S02]  /*37280*/  ISETP.GT.AND P6, PT, R51, 0x39, !P6 ;  /* 0x000000393300780c */ /* 0x000fe400077c4270 */
[C---:B------:R-:W-:Y:S02]  /*37290*/  ISETP.LT.OR P3, PT, R56.reuse, 0x31, P3 ;  /* 0x000000313800780c */ /* 0x040fe40001f61670 */
[----:B------:R-:W-:Y:S02]  /*372a0*/  FSEL R51, R35, -INF , !P2 ;  /* 0xff80000023337808 */ /* 0x000fe40005000000 */
[----:B------:R-:W-:-:S02]  /*372b0*/  ISETP.LT.OR P4, PT, R56, 0x32, P4 ;  /* 0x000000323800780c */ /* 0x000fc40002781670 */
[----:B------:R-:W-:Y:S02]  /*372c0*/  FSEL R36, R36, -INF , !P3 ;  /* 0xff80000024247808 */ /* 0x000fe40005800000 */
[C---:B------:R-:W-:Y:S02]  /*372d0*/  ISETP.LT.OR P5, PT, R56.reuse, 0x39, P5 ;  /* 0x000000393800780c */ /* 0x040fe40002fa1670 */
[----:B------:R-:W-:Y:S02]  /*372e0*/  FSEL R53, R37, -INF , !P4 ;  /* 0xff80000025357808 */ /* 0x000fe40006000000 */
[----:B------:R-:W-:Y:S02]  /*372f0*/  ISETP.LT.OR P6, PT, R56, 0x3a, P6 ;  /* 0x0000003a3800780c */ /* 0x000fe400037c1670 */
[----:B------:R-:W-:Y:S01]  /*37300*/  FSEL R39, R39, -INF , !P5 ;  /* 0xff80000027277808 */ /* 0x000fe20006800000 */
[----:B------:R-:W3:Y:S01]  /*37310*/  LD.E R56, desc[UR4][R6.64+0x10] ;  /* 0x0000100406387980 */ /* 0x000ee2000c101900 */
[----:B------:R-:W-:-:S02]  /*37320*/  R2UR UR6, R4 ;  /* 0x00000000040672ca */ /* 0x000fc400000e0000 */
        /* <DEDUP_REMOVED lines=57> */
[----:B------:R-:W-:Y:S02]  /*376c0*/  FMUL.FTZ R37, R20, R11 ;  /* 0x0000000b14257220 */ /* 0x000fe40000410000 */
        /* <DEDUP_REMOVED lines=26> */
.L_x_6654:
[----:B------:R-:W-:Y:S05]  /*37870*/  BSYNC B2 ;  /* 0x0000000000027941 */ /* 0x000fea0003800000 */
.L_x_6653:
        /* <DEDUP_REMOVED lines=13> */
.L_x_6656:
[----:B------:R-:W-:Y:S05]  /*37950*/  BSYNC B2 ;  /* 0x0000000000027941 */ /* 0x000fea0003800000 */
.L_x_6655:
        /* <DEDUP_REMOVED lines=23> */
[-CC-:B------:R-:W-:Y:S01]  /*37ad0*/  FFMA.FTZ R9, R9, R11.reuse, -R14.reuse ;  /* 0x0000000b09097223 */ /* 0x180fe2000001080e */
[----:B------:R-:W0:Y:S01]  /*37ae0*/  MUFU.EX2 R49, R49 ;  /* 0x0000003100317308 */ /* 0x000e220000000800 */
[-CC-:B------:R-:W-:Y:S01]  /*37af0*/  FFMA.FTZ R50, R50, R11.reuse, -R14.reuse ;  /* 0x0000000b32327223 */ /* 0x180fe2000001080e */
[-C--:B------:R-:W-:Y:S01]  /*37b00*/  FFMA.FTZ R24, R24, R11.reuse, -R14 ;  /* 0x0000000b18187223 */ /* 0x080fe2000001080e */
[-C--:B------:R-:W-:Y:S01]  /*37b10*/  FFMA.FTZ R31, R31, R11.reuse, -R10 ;  /* 0x0000000b1f1f7223 */ /* 0x080fe2000001080a */
[-C--:B------:R-:W-:Y:S01]  /*37b20*/  FFMA.FTZ R8, R25, R11.reuse, -R14 ;  /* 0x0000000b19087223 */ /* 0x080fe2000001080e */
        /* <DEDUP_REMOVED lines=12> */
[-C--:B------:R-:W-:Y:S01]  /*37bf0*/  FFMA.FTZ R26, R26, R11.reuse, -R14 ;  /* 0x0000000b1a1a7223 */ /* 0x080fe2000001080e */
[-C--:B------:R-:W-:Y:S01]  /*37c00*/  FFMA.FTZ R10, R48, R11.reuse, -R10 ;  /* 0x0000000b300a7223 */ /* 0x080fe2000001080a */
        /* <DEDUP_REMOVED lines=9> */
[-CC-:B------:R-:W-:Y:S01]  /*37ca0*/  FFMA.FTZ R39, R39, R11.reuse, -R14.reuse ;  /* 0x0000000b27277223 */ /* 0x180fe2000001080e */
[----:B------:R-:W-:Y:S01]  /*37cb0*/  FFMA.FTZ R11, R54, R11, -R14 ;  /* 0x0000000b360b7223 */ /* 0x000fe2000001080e */
[----:B0-----:R-:W-:Y:S01]  /*37cc0*/  FADD.FTZ R15, R49, R20 ;  /* 0x00000014310f7221 */ /* 0x001fe20000010000 */
[----:B-1----:R-:W-:Y:S01]  /*37cd0*/  FADD.FTZ R14, R52, R21 ;  /* 0x00000015340e7221 */ /* 0x002fe20000010000 */
[----:B------:R-:W0:Y:S02]  /*37ce0*/  MUFU.EX2 R27, R27 ;  /* 0x0000001b001b7308 */ /* 0x000e240000000800 */
[----:B--2---:R-:W-:-:S06]  /*37cf0*/  FADD.FTZ R20, R60, R15 ;  /* 0x0000000f3c147221 */ /* 0x004fcc0000010000 */
[----:B------:R-:W-:Y:S01]  /*37d00*/  MUFU.EX2 R50, R50 ;  /* 0x0000003200327308 */ /* 0x000fe20000000800 */
[----:B---3--:R-:W-:-:S07]  /*37d10*/  FADD.FTZ R15, R161, R14 ;  /* 0x0000000ea10f7221 */ /* 0x008fce0000010000 */
        /* <DEDUP_REMOVED lines=11> */
[----:B------:R1:W-:Y:S08]  /*37dd0*/  MUFU.EX2 R174, R10 ;  /* 0x0000000a00ae7308 */ /* 0x0003f00000000800 */
[----:B------:R-:W2:Y:S01]  /*37de0*/  MUFU.EX2 R28, R28 ;  /* 0x0000001c001c7308 */ /* 0x000ea20000000800 */
[----:B-1----:R-:W-:Y:S01]  /*37df0*/  FADD.FTZ R10, R50, R15 ;  /* 0x0000000f320a7221 */ /* 0x002fe20000010000 */
[----:B0-----:R-:W-:-:S03]  /*37e00*/  FADD.FTZ R8, R38, R9 ;  /* 0x0000000926087221 */ /* 0x001fc60000010000 */
[----:B------:R-:W-:-:S03]  /*37e10*/  FADD.FTZ R10, R163, R10 ;  /* 0x0000000aa30a7221 */ /* 0x000fc60000010000 */
[----:B------:R-:W0:Y:S01]  /*37e20*/  MUFU.EX2 R25, R40 ;  /* 0x0000002800197308 */ /* 0x000e220000000800 */
[----:B------:R-:W-:-:S04]  /*37e30*/  FADD.FTZ R15, R165, R10 ;  /* 0x0000000aa50f7221 */ /* 0x000fc80000010000 */
[----:B------:R-:W-:-:S03]  /*37e40*/  FADD.FTZ R15, R26, R15 ;  /* 0x0000000f1a0f7221 */ /* 0x000fc60000010000 */
        /* <DEDUP_REMOVED lines=63> */
[----:B------:R3:W-:Y:S04]  /*38240*/  STSM.16.M88.4 [R14], R160 ;  /* 0x000000a00e007844 */ /* 0x0007e80000000200 */
        /* <DEDUP_REMOVED lines=195> */
[----:B--2---:R-:W-:Y:S02]  /*38e80*/  FMUL.FTZ R35, R35, R6 ;  /* 0x0000000623237220 */ /* 0x004fe40000410000 */
        /* <DEDUP_REMOVED lines=70> */
[----:B------:R2:W-:Y:S04]  /*392f0*/  ST.E desc[UR4][R8.64+0xa8], R15 ;  /* 0x0000a80f08007985 */ /* 0x0005e8000c101904 */
[----:B------:R-:W-:Y:S04]  /*39300*/  ST.E desc[UR18][R8.64+0xf4], R31 ;  /* 0x0000f41f08007985 */ /* 0x000fe8000c101912 */
[----:B------:R-:W-:Y:S04]  /*39310*/  ST.E desc[UR10][R8.64+0x114], R21 ;  /* 0x0001141508007985 */ /* 0x000fe8000c10190a */
[----:B------:R-:W-:Y:S04]  /*39320*/  ST.E desc[UR12][R8.64+0x120], R25 ;  /* 0x0001201908007985 */ /* 0x000fe8000c10190c */
[----:B------:R-:W-:Y:S04]  /*39330*/  ST.E desc[UR14][R8.64+0x124], R27 ;  /* 0x0001241b08007985 */ /* 0x000fe8000c10190e */
[----:B------:R-:W-:Y:S04]  /*39340*/  ST.E desc[UR16][R8.64+0x130], R29 ;  /* 0x0001301d08007985 */ /* 0x000fe8000c101910 */
[----:B------:R-:W-:Y:S04]  /*39350*/  ST.E desc[UR4][R8.64+0x1f4], R35 ;  /* 0x0001f42308007985 */ /* 0x000fe8000c101904 */
[----:B------:R0:W-:Y:S04]  /*39360*/  ST.E desc[UR4][R8.64+0xac], R7 ;  /* 0x0000ac0708007985 */ /* 0x0001e8000c101904 */
[----:B------:R1:W-:Y:S01]  /*39370*/  ST.E desc[UR4][R8.64+0xb8], R11 ;  /* 0x0000b80b08007985 */ /* 0x0003e2000c101904 */
[----:B--2---:R-:W-:-:S05]  /*39380*/  FMUL.FTZ R15, R37, R6 ;  /* 0x00000006250f7220 */ /* 0x004fca0000410000 */
[----:B------:R2:W-:Y:S04]  /*39390*/  ST.E desc[UR4][R8.64+0xbc], R15 ;  /* 0x0000bc0f08007985 */ /* 0x0005e8000c101904 */
[----:B------:R-:W0:Y:S02]  /*393a0*/  LD.E R6, desc[UR6][R8.64+0xc8] ;  /* 0x0000c80608067980 */ /* 0x000e24000c101900 */
[----:B0-----:R-:W-:-:S05]  /*393b0*/  FMUL.FTZ R7, R37, R6 ;  /* 0x0000000625077220 */ /* 0x001fca0000410000 */
[----:B------:R0:W-:Y:S04]  /*393c0*/  ST.E desc[UR4][R8.64+0xc8], R7 ;  /* 0x0000c80708007985 */ /* 0x0001e8000c101904 */
[----:B------:R-:W1:Y:S02]  /*393d0*/  LD.E R6, desc[UR6][R8.64+0xcc] ;  /* 0x0000cc0608067980 */ /* 0x000e64000c101900 */
[----:B-1----:R-:W-:-:S05]  /*393e0*/  FMUL.FTZ R11, R37, R6 ;  /* 0x00000006250b7220 */ /* 0x002fca0000410000 */
[----:B------:R1:W-:Y:S04]  /*393f0*/  ST.E desc[UR4][R8.64+0xcc], R11 ;  /* 0x0000cc0b08007985 */ /* 0x0003e8000c101904 */
[----:B------:R-:W2:Y:S02]  /*39400*/  LD.E R6, desc[UR6][R8.64+0xd8] ;  /* 0x0000d80608067980 */ /* 0x000ea4000c101900 */
        /* <DEDUP_REMOVED lines=100> */
[----:B------:R-:W-:Y:S04]  /*39a50*/  ST.E desc[UR4][R8.64+0x1dc], R15 ;  /* 0x0001dc0f08007985 */ /* 0x000fe8000c101904 */
        /* <DEDUP_REMOVED lines=9> */
[----:B------:R-:W2:Y:S02]  /*39af0*/  LD.E R6, desc[UR6][R8.64+0x1fc] ;  /* 0x0001fc0608067980 */ /* 0x000ea4000c101900 */
[----:B--2---:R-:W-:-:S05]  /*39b00*/  FMUL.FTZ R37, R37, R6 ;  /* 0x0000000625257220 */ /* 0x004fca0000410000 */
[----:B------:R2:W-:Y:S04]  /*39b10*/  ST.E desc[UR4][R8.64+0x1fc], R37 ;  /* 0x0001fc2508007985 */ /* 0x0005e8000c101904 */
[----:B0-----:R-:W3:Y:S04]  /*39b20*/  LDL.64 R6, [R12+0x88] ;  /* 0x000088000c067983 */ /* 0x001ee80000100a00 */
[----:B-1----:R-:W4:Y:S04]  /*39b30*/  LDL.64 R10, [R12] ;  /* 0x000000000c0a7983 */ /* 0x002f280000100a00 */
[----:B------:R-:W2:Y:S04]  /*39b40*/  LDL.64 R14, [R12+0x90] ;  /* 0x000090000c0e7983 */ /* 0x000ea80000100a00 */
[----:B---3--:R-:W3:Y:S04]  /*39b50*/  LD.E R25, desc[UR4][R6.64] ;  /* 0x0000000406197980 */ /* 0x008ee8000c101900 */
[----:B----4-:R-:W4:Y:S04]  /*39b60*/  LD.E R11, desc[UR6][R10.64] ;  /* 0x000000060a0b7980 */ /* 0x010f28000c101900 */
[----:B--2---:R-:W4:Y:S04]  /*39b70*/  LD.E.64 R8, desc[UR4][R14.64] ;  /* 0x000000040e087980 */ /* 0x004f28000c101b00 */
[----:B---3--:R-:W-:Y:S04]  /*39b80*/  ST.E desc[UR8][R6.64], R25 ;  /* 0x0000001906007985 */ /* 0x008fe8000c101908 */
[----:B------:R-:W2:Y:S04]  /*39b90*/  LD.E R21, desc[UR10][R6.64+0x4] ;  /* 0x0000040a06157980 */ /* 0x000ea8000c101900 */
[----:B--2---:R0:W-:Y:S04]  /*39ba0*/  ST.E desc[UR4][R6.64+0x4], R21 ;  /* 0x0000041506007985 */ /* 0x0041e8000c101904 */
[----:B------:R-:W2:Y:S04]  /*39bb0*/  LD.E R27, desc[UR6][R6.64+0x8] ;  /* 0x00000806061b7980 */ /* 0x000ea8000c101900 */
[----:B--2---:R1:W-:Y:S04]  /*39bc0*/  ST.E desc[UR4][R6.64+0x8], R27 ;  /* 0x0000081b06007985 */ /* 0x0043e8000c101904 */
[----:B------:R-:W2:Y:S04]  /*39bd0*/  LD.E R29, desc[UR6][R6.64+0xc] ;  /* 0x00000c06061d7980 */ /* 0x000ea8000c101900 */
[----:B--2---:R-:W-:Y:S04]  /*39be0*/  ST.E desc[UR4][R6.64+0xc], R29 ;  /* 0x00000c1d06007985 */ /* 0x004fe8000c101904 */
[----:B------:R-:W2:Y:S04]  /*39bf0*/  LD.E R15, desc[UR6][R6.64+0x10] ;  /* 0x00001006060f7980 */ /* 0x000ea8000c101900 */
[----:B--2---:R2:W-:Y:S04]  /*39c00*/  ST.E desc[UR4][R6.64+0x10], R15 ;  /* 0x0000100f06007985 */ /* 0x0045e8000c101904 */
[----:B0-----:R-:W3:Y:S04]  /*39c10*/  LD.E R21, desc[UR6][R6.64+0x14] ;  /* 0x0000140606157980 */ /* 0x001ee8000c101900 */
[----:B---3--:R0:W-:Y:S04]  /*39c20*/  ST.E desc[UR4][R6.64+0x14], R21 ;  /* 0x0000141506007985 */ /* 0x0081e8000c101904 */
[----:B------:R-:W3:Y:S04]  /*39c30*/  LD.E R25, desc[UR6][R6.64+0x18] ;  /* 0x0000180606197980 */ /* 0x000ee8000c101900 */
[----:B---3--:R3:W-:Y:S04]  /*39c40*/  ST.E desc[UR4][R6.64+0x18], R25 ;  /* 0x0000181906007985 */ /* 0x0087e8000c101904 */
[----:B-1----:R-:W4:Y:S04]  /*39c50*/  LD.E R27, desc[UR6][R6.64+0x1c] ;  /* 0x00001c06061b7980 */ /* 0x002f28000c101900 */
[----:B----4-:R1:W-:Y:S04]  /*39c60*/  ST.E desc[UR4][R6.64+0x1c], R27 ;  /* 0x00001c1b06007985 */ /* 0x0103e8000c101904 */
[----:B--2---:R-:W2:Y:S04]  /*39c70*/  LD.E R15, desc[UR6][R6.64+0x20] ;  /* 0x00002006060f7980 */ /* 0x004ea8000c101900 */
[----:B--2---:R2:W-:Y:S04]  /*39c80*/  ST.E desc[UR4][R6.64+0x20], R15 ;  /* 0x0000200f06007985 */ /* 0x0045e8000c101904 */
[----:B0-----:R-:W4:Y:S04]  /*39c90*/  LD.E R21, desc[UR6][R6.64+0x24] ;  /* 0x0000240606157980 */ /* 0x001f28000c101900 */
[----:B----4-:R0:W-:Y:S04]  /*39ca0*/  ST.E desc[UR4][R6.64+0x24], R21 ;  /* 0x0000241506007985 */ /* 0x0101e8000c101904 */
[----:B---3--:R-:W3:Y:S04]  /*39cb0*/  LD.E R25, desc[UR6][R6.64+0x28] ;  /* 0x0000280606197980 */ /* 0x008ee8000c101900 */
        /* <DEDUP_REMOVED lines=228> */
[----:B--2---:R-:W-:Y:S04]  /*3ab00*/  ST.E desc[UR4][R6.64+0x1f0], R15 ;  /* 0x0001f00f06007985 */ /* 0x004fe8000c101904 */
[----:B0-----:R-:W2:Y:S04]  /*3ab10*/  LD.E R21, desc[UR6][R6.64+0x1f4] ;  /* 0x0001f40606157980 */ /* 0x001ea8000c101900 */
[----:B--2---:R-:W-:Y:S04]  /*3ab20*/  ST.E desc[UR4][R6.64+0x1f4], R21 ;  /* 0x0001f41506007985 */ /* 0x004fe8000c101904 */
[----:B---3--:R-:W2:Y:S01]  /*3ab30*/  LD.E R25, desc[UR6][R6.64+0x1f8] ;  /* 0x0001f80606197980 */ /* 0x008ea2000c101900 */
[----:B------:R-:W-:-:S02]  /*3ab40*/  R2UR UR30, R4 ;  /* 0x00000000041e72ca */ /* 0x000fc400000e0000 */
[C---:B------:R-:W-:Y:S02]  /*3ab50*/  R2UR UR31, R5.reuse ;  /* 0x00000000051f72ca */ /* 0x040fe400000e0000 */
[C---:B------:R-:W-:Y:S02]  /*3ab60*/  R2UR UR28, R4.reuse ;  /* 0x00000000041c72ca */ /* 0x040fe400000e0000 */
[C---:B------:R-:W-:Y:S02]  /*3ab70*/  R2UR UR29, R5.reuse ;  /* 0x00000000051d72ca */ /* 0x040fe400000e0000 */
[C---:B------:R-:W-:Y:S02]  /*3ab80*/  R2UR UR26, R4.reuse ;  /* 0x00000000041a72ca */ /* 0x040fe400000e0000 */
[----:B------:R-:W-:Y:S01]  /*3ab90*/  R2UR UR27, R5 ;  /* 0x00000000051b72ca */ /* 0x000fe200000e0000 */
[----:B--2---:R0:W-:Y:S04]  /*3aba0*/  ST.E desc[UR4][R6.64+0x1f8], R25 ;  /* 0x0001f81906007985 */ /* 0x0041e8000c101904 */
[----:B-1----:R-:W2:Y:S01]  /*3abb0*/  LD.E R27, desc[UR6][R6.64+0x1fc] ;  /* 0x0001fc06061b7980 */ /* 0x002ea2000c101900 */
        /* <DEDUP_REMOVED lines=26> */
[----:B0-----:R-:W2:Y:S04]  /*3ad60*/  LD.E R25, desc[UR28][R6.64+0x4] ;  /* 0x0000041c06197980 */ /* 0x001ea8000c101900 */
[----:B------:R-:W2:Y:S04]  /*3ad70*/  LD.E R26, desc[UR26][R6.64+0x8] ;  /* 0x0000081a061a7980 */ /* 0x000ea8000c101900 */
[----:B-1----:R-:W2:Y:S04]  /*3ad80*/  LD.E R27, desc[UR24][R6.64+0xc] ;  /* 0x00000c18061b7980 */ /* 0x002ea8000c101900 */
        /* <DEDUP_REMOVED lines=2475> */
.L_x_6658:
[----:B------:R-:W-:Y:S05]  /*44840*/  BSYNC B2 ;  /* 0x0000000000027941 */ /* 0x000fea0003800000 */
.L_x_6657:
[C---:B------:R-:W-:Y:S02]  /*44850*/  R2UR UR6, R4.reuse ;  /* 0x00000000040672ca */ /* 0x040fe400000e0000 */
[C---:B------:R-:W-:Y:S02]  /*44860*/  R2UR UR7, R5.reuse ;  /* 0x00000000050772ca */ /* 0x040fe400000e0000 */
[----:B------:R-:W-:Y:S02]  /*44870*/  R2UR UR4, R4 ;  /* 0x00000000040472ca */ /* 0x000fe400000e0000 */
[----:B------:R-:W-:-:S09]  /*44880*/  R2UR UR5, R5 ;  /* 0x00000000050572ca */ /* 0x000fd200000e0000 */
[----:B------:R-:W2:Y:S04]  /*44890*/  LD.E.64 R4, desc[UR6][R10.64+0x20] ;  /* 0x000020060a047980 */ /* 0x000ea8000c101b00 */
[----:B------:R-:W3:Y:S01]  /*448a0*/  LD.E R6, desc[UR4][R10.64+0xc] ;  /* 0x00000c040a067980 */ /* 0x000ee2000c101900 */
[----:B--2---:R-:W-:Y:S01]  /*448b0*/  MOV R5, R4 ;  /* 0x0000000400057202 */ /* 0x004fe20000000f00 */
[----:B------:R-:W-:-:S04]  /*448c0*/  IMAD.MOV.U32 R4, RZ, RZ, R13 ;  /* 0x000000ffff047224 */ /* 0x000fc800078e000d */
[----:B-----5:R-:W-:-:S05]  /*448d0*/  IMAD R5, R8, 0x8, R5 ;  /* 0x0000000808057824 */ /* 0x020fca00078e0205 */
[----:B---3--:R-:W-:-:S04]  /*448e0*/  PRMT R5, R6, 0x654, R5 ;  /* 0x0000065406057816 */ /* 0x008fc80000000005 */
[----:B------:R0:W-:Y:S02]  /*448f0*/  SYNCS.ARRIVE.TRANS64.RED.A1T0 RZ, [R5+URZ], RZ ;  /* 0x000000ff05ff79a7 */ /* 0x0001e4000810043f */
[----:B0-----:R-:W-:-:S04]  /*44900*/  IMAD.MOV.U32 R5, RZ, RZ, 0x0 ;  /* 0x00000000ff057424 */ /* 0x001fc800078e00ff */
[----:B------:R-:W-:Y:S05]  /*44910*/  RET.REL.NODEC R4 `(_ZN7cutlass13device_kernelIN5flash11enable_sm90INS1_16FlashAttnFwdSm90INS1_25CollectiveMainloopFwdSm90ILi2EN4cute5tupleIJNS5_1CILi1EEES8_S8_EEENS6_IJNS7_ILi64EEESA_SA_EEELi512ENS_6half_tEfNS_4arch4Sm90ELb0ELb1ELb1ELb1ELb1ELb0ELb1ELb0ELb0ELb1ELb1ELb0EEENS1_21CollectiveEpilogueFwdINS6_IJSA_NS7_ILi512EEESA_EEES9_SC_SE_Li256ELb1ELb1ELb1ELb0EEENS1_36VarlenDynamicPersistentTileSchedulerILi64ELi64ELi256ELi128ELb1ELb1ELb1ELb1ELb0ELb1EEEEEEEEEvNT_6ParamsE) ;  /* 0xfffffbb404b87950 */ /* 0x000fea0003c3ffff */
.L_x_6629:
[----:B0-----:R0:W1:Y:S02]  /*44920*/  SYNCS.PHASECHK.TRANS64.TRYWAIT P0, [R9+URZ], R24 ;  /* 0x00000018090075a7 */ /* 0x001064000800017f */
[----:B-1----:R-:W-:Y:S05]  /*44930*/  @!P0 NANOSLEEP.SYNCS 0x989680 ;  /* 0x009896800000895d */ /* 0x002fea0003900000 */
[----:B------:R-:W1:Y:S02]  /*44940*/  @!P0 SYNCS.PHASECHK.TRANS64 P0, [R9+URZ], R24 ;  /* 0x00000018090085a7 */ /* 0x000e64000800007f */
[----:B-1----:R-:W-:Y:S05]  /*44950*/  @!P0 BRA `(.L_x_6629) ;  /* 0xfffffffc00f08947 */ /* 0x002fea000383ffff */
[----:B------:R-:W-:Y:S05]  /*44960*/  BRA `(.L_x_6628) ;  /* 0xfffffee400e87947 */ /* 0x000fea000383ffff */
.L_x_6636:
[----:B0-----:R0:W1:Y:S02]  /*44970*/  SYNCS.PHASECHK.TRANS64.TRYWAIT P0, [R56+URZ], R57 ;  /* 0x00000039380075a7 */ /* 0x001064000800017f */
[----:B-1----:R-:W-:Y:S05]  /*44980*/  @!P0 NANOSLEEP.SYNCS 0x989680 ;  /* 0x009896800000895d */ /* 0x002fea0003900000 */
[----:B------:R-:W1:Y:S02]  /*44990*/  @!P0 SYNCS.PHASECHK.TRANS64 P0, [R56+URZ], R57 ;  /* 0x00000039380085a7 */ /* 0x000e64000800007f */
[----:B-1----:R-:W-:Y:S05]  /*449a0*/  @!P0 BRA `(.L_x_6636) ;  /* 0xfffffffc00f08947 */ /* 0x002fea000383ffff */
[----:B------:R-:W-:Y:S05]  /*449b0*/  BRA `(.L_x_6635) ;  /* 0xfffffeec00bc7947 */ /* 0x000fea000383ffff */
.L_x_6659:
        /* <DEDUP_REMOVED lines=12> */
.L_x_15752:


//--------------------- .text._ZN7cutlass13device_kernelIN5flash11enable_sm90INS1_16FlashAttnFwdSm90INS1_25CollectiveMainloopFwdSm90ILi2EN4cute5tupleIJNS5_1CILi1EEES8_S8_EEENS6_IJNS7_ILi64EEESA_SA_EEELi512ENS_6half_tEfNS_4arch4Sm90ELb0ELb1ELb1ELb1ELb1ELb1ELb1ELb0ELb0ELb1ELb1ELb0EEENS1_21CollectiveEpilogueFwdINS6_IJSA_NS7_ILi512EEESA_EEES9_SC_SE_Li256ELb1ELb1ELb1ELb0EEENS1_36VarlenDynamicPersistentTileSchedulerILi64ELi64ELi256ELi128ELb1ELb1ELb1ELb1ELb0ELb1EEEEEEEEEvNT_6ParamsE --------------------------
	.section	.text._ZN7cutlass13device_kernelIN5flash11enable_sm90INS1_16FlashAttnFwdSm90INS1_25CollectiveMainloopFwdSm90ILi2EN4cute5tupleIJNS5_1CILi1EEES8_S8_EEENS6_IJNS7_ILi64EEESA_SA_EEELi512ENS_6half_tEfNS_4arch4Sm90ELb0ELb1ELb1ELb1ELb1ELb1ELb1ELb0ELb0ELb1ELb1ELb0EEENS1_21CollectiveEpilogueFwdINS6_IJSA_NS7_ILi512EEESA_EEES9_SC_SE_Li256ELb1ELb1ELb1ELb0EEENS1_36VarlenDynamicPersistentTileSchedulerILi64ELi64ELi256ELi128ELb1ELb1ELb1ELb1ELb0ELb1EEEEEEEEEvNT_6ParamsE,"ax",@progbits
	.align	128
.text._ZN7cutlass13device_kernelIN5flash11enable_sm90INS1_16FlashAttnFwdSm90INS1_25CollectiveMainloopFwdSm90ILi2EN4cute5tupleIJNS5_1CILi1EEES8_S8_EEENS6_IJNS7_ILi64EEESA_SA_EEELi512ENS_6half_tEfNS_4arch4Sm90ELb0ELb1ELb1ELb1ELb1ELb1ELb1ELb0ELb0ELb1ELb1ELb0EEENS1_21CollectiveEpilogueFwdINS6_IJSA_NS7_ILi512EEESA_EEES9_SC_SE_Li256ELb1ELb1ELb1ELb0EEENS1_36VarlenDynamicPersistentTileSchedulerILi64ELi64ELi256ELi128ELb1ELb1ELb1ELb1ELb0ELb1EEEEEEEEEvNT_6ParamsE:
        .type           _ZN7cutlass13device_kernelIN5flash11enable_sm90INS1_16FlashAttnFwdSm90INS1_25CollectiveMainloopFwdSm90ILi2EN4cute5tupleIJNS5_1CILi1EEES8_S8_EEENS6_IJNS7_ILi64EEESA_SA_EEELi512ENS_6half_tEfNS_4arch4Sm90ELb0ELb1ELb1ELb1ELb1ELb1ELb1ELb0ELb0ELb1ELb1ELb0EEENS1_21CollectiveEpilogueFwdINS6_IJSA_NS7_ILi512EEESA_EEES9_SC_SE_Li256ELb1ELb1ELb1ELb0EEENS1_36VarlenDynamicPersistentTileSchedulerILi64ELi64ELi256ELi128ELb1ELb1ELb1ELb1ELb0ELb1EEEEEEEEEvNT_6ParamsE,@function
        .size           _ZN7cutlass13device_kernelIN5flash11enable_sm90INS1_16FlashAttnFwdSm90INS1_25CollectiveMainloopFwdSm90ILi2EN4cute5tupleIJNS5_1CILi1EEES8_S8_EEENS6_IJNS7_ILi64EEESA_SA_EEELi512ENS_6half_tEfNS_4arch4Sm90ELb0ELb1ELb1ELb1ELb1ELb1ELb1ELb0ELb0ELb1ELb1ELb0EEENS1_21CollectiveEpilogueFwdINS6_IJSA_NS7_ILi512EEESA_EEES9_SC_SE_Li256ELb1ELb1ELb1ELb0EEENS1_36VarlenDynamicPersistentTileSchedulerILi64ELi64ELi256ELi128ELb1ELb1ELb1ELb1ELb0ELb1EEEEEEEEEvNT_6ParamsE,(.L_x_15754 - _ZN7cutlass13device_kernelIN5flash11enable_sm90INS1_16FlashAttnFwdSm90INS1_25CollectiveMainloopFwdSm90ILi2EN4cute5tupleIJNS5_1CILi1EEES8_S8_EEENS6_IJNS7_ILi64EEESA_SA_EEELi512ENS_6half_tEfNS_4arch4Sm90ELb0ELb1ELb1ELb1ELb1ELb1ELb1ELb0ELb0ELb1ELb1ELb0EEENS1_21CollectiveEpilogueFwdINS6_IJSA_NS7_ILi512EEESA_EEES9_SC_SE_Li256ELb1ELb1ELb1ELb0EEENS1_36VarlenDynamicPersistentTileSchedulerILi64ELi64ELi256ELi128ELb1ELb1ELb1ELb1ELb0ELb1EEEEEEEEEvNT_6ParamsE)
        .other          _ZN7cutlass13device_kernelIN5flash11enable_sm90INS1_16FlashAttnFwdSm90INS1_25CollectiveMainloopFwdSm90ILi2EN4cute5tupleIJNS5_1CILi1EEES8_S8_EEENS6_IJNS7_ILi64EEESA_SA_EEELi512ENS_6half_tEfNS_4arch4Sm90ELb0ELb1ELb1ELb1ELb1ELb1ELb1ELb0ELb0ELb1ELb1ELb0EEENS1_21CollectiveEpilogueFwdINS6_IJSA_NS7_ILi512EEESA_EEES9_SC_SE_Li256ELb1ELb1ELb1ELb0EEENS1_36VarlenDynamicPersistentTileSchedulerILi64ELi64ELi256ELi128ELb1ELb1ELb1ELb1ELb0ELb1EEEEEEEEEvNT_6ParamsE,@"STO_CUDA_ENTRY STV_DEFAULT"
_ZN7cutlass13device_kernelIN5flash11enable_sm90INS1_16FlashAttnFwdSm90INS1_25CollectiveMainloopFwdSm90ILi2EN4cute5tupleIJNS5_1CILi1EEES8_S8_EEENS6_IJNS7_ILi64EEESA_SA_EEELi512ENS_6half_tEfNS_4arch4Sm90ELb0ELb1ELb1ELb1ELb1ELb1ELb1ELb0ELb0ELb1ELb1ELb0EEENS1_21CollectiveEpilogueFwdINS6_IJSA_NS7_ILi512EEESA_EEES9_SC_SE_Li256ELb1ELb1ELb1ELb0EEENS1_36VarlenDynamicPersistentTileSchedulerILi64ELi64ELi256ELi128ELb1ELb1ELb1ELb1ELb0ELb1EEEEEEEEEvNT_6ParamsE:
[----:B------:R-:W0:Y:S02]  /*0000*/  LDC R1, c[0x0][0x28] ;  /* 0x00000a00ff017b82 */ /* 0x000e240000000800 */
[----:B0-----:R-:W-:-:S05]  /*0010*/  VIADD R1, R1, 0xfffffb90 ;  /* 0xfffffb9001017836 */ /* 0x001fca0000000000 */
[----:B------:R-:W-:Y:S01]  /*0020*/  R2UR UR4, R1 ;  /* 0x00000000010472ca */ /* 0x000fe200000e0000 */
[----:B------:R-:W0:Y:S01]  /*0030*/  S2R R3, SR_TID.X ;  /* 0x0000000000037919 */ /* 0x000e220000002100 */
[----:B------:R-:W-:Y:S01]  /*0040*/  ELECT P0, URZ, PT ;  /* 0x00000000003f782f */ /* 0x000fe20003800000 */
[----:B------:R-:W-:Y:S01]  /*0050*/  BSSY B0, `(.L_x_6660) ;  /* 0x0000012000007945 */ /* 0x000fe20003800000 */
[----:B------:R-:W-:Y:S01]  /*0060*/  ULDC UR39, c[0x0][0x20] ;  /* 0x0000080000277ab9 */ /* 0x000fe20000000800 */
[----:B------:R-:W-:-:S08]  /*0070*/  ULDC UR42, c[0x0][0x24] ;  /* 0x00000900002a7ab9 */ /* 0x000fd00000000800 */
[----:B------:R-:W-:-:S04]  /*0080*/  UIADD3 UR39, UP0, UR4, UR39, URZ ;  /* 0x0000002704277290 */ /* 0x000fc8000ff1e03f */
[----:B------:R-:W-:Y:S01]  /*0090*/  UIADD3.X UR42, URZ, UR42, URZ, UP0, !UPT ;  /* 0x0000002a3f2a7290 */ /* 0x000fe200087fe43f */
        /* <DEDUP_REMOVED lines=13> */
.L_x_6661:
[----:B------:R-:W-:Y:S05]  /*0170*/  BSYNC B0 ;  /* 0x0000000000007941 */ /* 0x000fea0003800000 */
.L_x_6660:
        /* <DEDUP_REMOVED lines=17> */
[----:B------:R-:W-:Y:S01]  /*0290*/  @UP0 USHF.L.U32 UR6, UR6, 0x1, URZ ;  /* 0x0000000106060899 */ /* 0x000fe2000800063f */
[----:B------:R-:W-:-:S03]  /*02a0*/  VOTEU.ANY UP0, P0 ;  /* 0x00000000003f7886 */ /* 0x000fc60000000100 */
[----:B------:R-:W-:Y:S01]  /*02b0*/  UISETP.NE.AND UP3, UPT, UR38, URZ, UPT ;  /* 0x0000003f2600728c */ /* 0x000fe2000bf65270 */
[----:B------:R-:W0:Y:S02]  /*02c0*/  FENCE.VIEW.ASYNC.S ;  /* 0x00000000000073c6 */ /* 0x000e240000000000 */
[----:B0-----:R0:W1:Y:S01]  /*02d0*/  @UP0 SYNCS.EXCH.64 URZ, [UR8+0x38800], UR4 ;  /* 0x03880004083f05b2 */ /* 0x0010620008000100 */
[----:B------:R-:W-:Y:S01]  /*02e0*/  UP2UR UR61, UPR, URZ, 0x8 ;  /* 0x000000083f3d7883 */ /* 0x000fe20008000000 */
[----:B------:R0:W2:Y:S03]  /*02f0*/  @UP1 SYNCS.EXCH.64 URZ, [UR8+0x38810], UR4 ;  /* 0x03881004083f15b2 */ /* 0x0000a60008000100 */
[----:B------:R0:W3:Y:S01]  /*0300*/  @UP2 SYNCS.EXCH.64 URZ, [UR8+0x38820], UR6 ;  /* 0x03882006083f25b2 */ /* 0x0000e20008000100 */
[----:B------:R-:W-:Y:S07]  /*0310*/  @P1 BRA `(.L_x_6662) ;  /* 0x0000000000381947 */ /* 0x000fee0003800000 */
        /* <DEDUP_REMOVED lines=14> */
.L_x_6662:
        /* <DEDUP_REMOVED lines=22> */
.L_x_6663:
        /* <DEDUP_REMOVED lines=18> */
.L_x_6664:
        /* <DEDUP_REMOVED lines=22> */
.L_x_6665:
        /* <DEDUP_REMOVED lines=22> */
.L_x_6666:
[----:B------:R-:W-:Y:S01]  /*0940*/  UISETP.NE.AND UP0, UPT, UR38, URZ, UPT ;  /* 0x0000003f2600728c */ /* 0x000fe2000bf05270 */
[----:B------:R-:W-:Y:S01]  /*0950*/  NOP ;  /* 0x0000000000007918 */ /* 0x000fe20000000000 */
[----:B------:R-:W-:Y:S01]  /*0960*/  UMOV UR60, 0x1 ;  /* 0x00000001003c7882 */ /* 0x000fe20000000000 */
[----:B------:R-:W-:Y:S01]  /*0970*/  ULDC.64 UR36, c[0x0][0x208] ;  /* 0x0000820000247ab9 */ /* 0x000fe20000000a00 */
[----:B------:R-:W-:Y:S01]  /*0980*/  USEL UR60, UR60, 0x2, !UP0 ;  /* 0x000000023c3c7887 */ /* 0x000fe2000c000000 */
[----:B------:R-:W-:Y:S01]  /*0990*/  BSSY B9, `(.L_x_6667) ;  /* 0x0003888000097945 */ /* 0x000fe20003800000 */
[----:B0123--:R-:W-:Y:S01]  /*09a0*/  BAR.SYNC.DEFER_BLOCKING 0x0 ;  /* 0x0000000000007b1d */ /* 0x00ffe20000010000 */
[----:B------:R-:W-:-:S13]  /*09b0*/  PLOP3.LUT P0, PT, PT, PT, UP0, 0x40, 0x0 ;  /* 0x000000000000781c */ /* 0x000fda0003f0e808 */
[----:B------:R-:W-:Y:S05]  /*09c0*/  @P0 BRA `(.L_x_6668) ;  /* 0x000002f000200947 */ /* 0x000fea0003800000 */
.L_x_6669:
[----:B------:R-:W-:-:S08]  /*09d0*/  NOP ;  /* 0x0000000000007918 */ /* 0x000fd00000000000 */
[----:B------:R-:W0:Y:S02]  /*09e0*/  USETMAXREG.TRY_ALLOC.CTAPOOL UP0, 0xe8 ;  /* 0x000000e8000079c8 */ /* 0x000e240008000600 */
[----:B0-----:R-:W-:-:S13]  /*09f0*/  PLOP3.LUT P0, PT, PT, PT, UP0, 0x80, 0x0 ;  /* 0x000000000000781c */ /* 0x001fda0003f0f008 */
[----:B------:R-:W-:Y:S05]  /*0a00*/  @!P0 BRA `(.L_x_6669) ;  /* 0xfffffffc00f08947 */ /* 0x000fea000383ffff */
[----:B------:R-:W0:Y:S01]  /*0a10*/  S2R R0, SR_TID.X ;  /* 0x0000000000007919 */ /* 0x000e220000002100 */
[----:B------:R-:W1:Y:S01]  /*0a20*/  S2UR UR4, SR_CgaCtaId ;  /* 0x00000000000479c3 */ /* 0x000e620000008800 */
[----:B------:R-:W-:Y:S04]  /*0a30*/  STL.64 [R1+0x1c8], RZ ;  /* 0x0001c8ff01007387 */ /* 0x000fe80000100a00 */
[----:B------:R-:W-:Y:S04]  /*0a40*/  STL [R1+0x1d0], RZ ;  /* 0x0001d0ff01007387 */ /* 0x000fe80000100800 */
[----:B------:R-:W-:Y:S01]  /*0a50*/  STL [R1+0x1d4], RZ ;  /* 0x0001d4ff01007387 */ /* 0x000fe20000100800 */
[----:B-1----:R-:W-:Y:S01]  /*0a60*/  IMAD.U32 R155, RZ, RZ, UR4 ;  /* 0x00000004ff9b7e24 */ /* 0x002fe2000f8e00ff */
[----:B------:R-:W-:Y:S01]  /*0a70*/  ULDC UR4, c[0x0][0xd3c] ;  /* 0x00034f0000047ab9 */ /* 0x000fe20000000800 */
[----:B0-----:R-:W-:-:S04]  /*0a80*/  SHF.R.U32.HI R2, RZ, 0x7, R0 ;  /* 0x00000007ff027819 */ /* 0x001fc80000011600 */
[----:B------:R-:W-:Y:S02]  /*0a90*/  ISETP.NE.AND P0, PT, R2, 0x1, PT ;  /* 0x000000010200780c */ /* 0x000fe40003f05270 */
[----:B------:R-:W-:-:S04]  /*0aa0*/  MOV R2, 0x400 ;  /* 0x0000040000027802 */ /* 0x000fc80000000f00 */
[----:B------:R-:W-:-:S07]  /*0ab0*/  LEA R2, R155, R2, 0x18 ;  /* 0x000000029b027211 */ /* 0x000fce00078ec0ff */
[----:B------:R-:W-:Y:S06]  /*0ac0*/  @!P0 BAR.ARV 0x8, 0x100 ;  /* 0x0204000000008b1d */ /* 0x000fec0000002000 */
[----:B------:R-:W-:-:S13]  /*0ad0*/  ISETP.GE.U32.AND P0, PT, R0, 0x100, PT ;  /* 0x000001000000780c */ /* 0x000fda0003f06070 */
[----:B------:R-:W-:Y:S08]  /*0ae0*/  @P0 BAR.ARV 0xf, 0x100 ;  /* 0x03c4000000000b1d */ /* 0x000ff00000002000 */
[----:B------:R-:W-:Y:S06]  /*0af0*/  BAR.SYNC.DEFER_BLOCKING 0x5, 0x180 ;  /* 0x0146000000007b1d */ /* 0x000fec0000010000 */
[----:B------:R-:W0:Y:S02]  /*0b00*/  LDS.128 R84, [R2+0x388d0] ;  /* 0x0388d00002547984 */ /* 0x000e240000000c00 */
[----:B------:R-:W-:Y:S06]  /*0b10*/  BAR.ARV 0x4, 0x180 ;  /* 0x0106000000007b1d */ /* 0x000fec0000002000 */
[----:B0-----:R-:W-:-:S13]  /*0b20*/  ISETP.GE.AND P0, PT, R87, UR4, PT ;  /* 0x0000000457007c0c */ /* 0x001fda000bf06270 */
[----:B------:R-:W-:Y:S05]  /*0b30*/  @P0 BRA `(.L_x_6670) ;  /* 0x0000038400b40947 */ /* 0x000fea0003800000 */
[----:B------:R-:W-:Y:S01]  /*0b40*/  VIADD R221, R0, 0xffffff80 ;  /* 0xffffff8000dd7836 */ /* 0x000fe20000000000 */
[----:B------:R-:W0:Y:S01]  /*0b50*/  S2UR UR4, SR_SWINHI ;  /* 0x00000000000479c3 */ /* 0x000e220000002f00 */
[----:B------:R-:W-:Y:S01]  /*0b60*/  R2UR UR40, R2 ;  /* 0x00000000022872ca */ /* 0x000fe200000e0000 */
[----:B------:R-:W-:Y:S02]  /*0b70*/  IMAD.MOV.U32 R161, RZ, RZ, 0x2 ;  /* 0x00000002ffa17424 */ /* 0x000fe400078e00ff */
[----:B------:R-:W-:Y:S01]  /*0b80*/  SHF.R.S32.HI R0, RZ, 0x1f, R221 ;  /* 0x0000001fff007819 */ /* 0x000fe200000114dd */
[----:B------:R-:W-:Y:S02]  /*0b90*/  IMAD.MOV.U32 R156, RZ, RZ, RZ ;  /* 0x000000ffff9c7224 */ /* 0x000fe400078e00ff */
[----:B------:R-:W-:Y:S01]  /*0ba0*/  IMAD.MOV.U32 R158, RZ, RZ, RZ ;  /* 0x000000ffff9e7224 */ /* 0x000fe200078e00ff */
[CC--:B------:R-:W-:Y:S02]  /*0bb0*/  LEA.HI R5, R0.reuse, R221.reuse, RZ, 0x7 ;  /* 0x000000dd00057211 */ /* 0x0c0fe400078f38ff */
[----:B------:R-:W-:-:S02]  /*0bc0*/  LEA.HI R3, R0, R221, RZ, 0x4 ;  /* 0x000000dd00037211 */ /* 0x000fc400078f20ff */
[----:B------:R-:W-:Y:S02]  /*0bd0*/  LOP3.LUT R4, R5, 0xffffff80, RZ, 0xc0, !PT ;  /* 0xffffff8005047812 */ /* 0x000fe400078ec0ff */
[CC--:B------:R-:W-:Y:S02]  /*0be0*/  LEA.HI R11, R0.reuse, R221.reuse, RZ, 0x2 ;  /* 0x000000dd000b7211 */ /* 0x0c0fe400078f10ff */
[CC--:B------:R-:W-:Y:S01]  /*0bf0*/  LEA.HI R13, R0.reuse, R221.reuse, RZ, 0x3 ;  /* 0x000000dd000d7211 */ /* 0x0c0fe200078f18ff */
[----:B------:R-:W-:Y:S01]  /*0c00*/  IMAD.IADD R6, R221, 0x1, -R4 ;  /* 0x00000001dd067824 */ /* 0x000fe200078e0a04 */
[----:B------:R-:W-:Y:S02]  /*0c10*/  LEA.HI R4, R0, R221, RZ, 0x5 ;  /* 0x000000dd00047211 */ /* 0x000fe400078f28ff */
[----:B------:R-:W-:Y:S02]  /*0c20*/  LOP3.LUT R0, R3, 0xfffffff0, RZ, 0xc0, !PT ;  /* 0xfffffff003007812 */ /* 0x000fe400078ec0ff */
[----:B------:R-:W-:-:S02]  /*0c30*/  SHF.R.S32.HI R7, RZ, 0x1f, R6 ;  /* 0x0000001fff077819 */ /* 0x000fc40000011406 */
[----:B------:R-:W-:Y:S01]  /*0c40*/  SHF.R.S32.HI R167, RZ, 0x5, R4 ;  /* 0x00000005ffa77819 */ /* 0x000fe20000011404 */
[----:B------:R-:W-:Y:S01]  /*0c50*/  IMAD.IADD R15, R221, 0x1, -R0 ;  /* 0x00000001dd0f7824 */ /* 0x000fe200078e0a00 */
[CC--:B------:R-:W-:Y:S01]  /*0c60*/  LEA.HI R8, R7.reuse, R6.reuse, RZ, 0x2 ;  /* 0x0000000607087211 */ /* 0x0c0fe200078f10ff */
[----:B------:R-:W-:Y:S01]  /*0c70*/  UMOV UR40, UR40 ;  /* 0x0000002800287c82 */ /* 0x000fe20008000000 */
[----:B0-----:R-:W-:Y:S01]  /*0c80*/  UMOV UR41, UR4 ;  /* 0x0000000400297c82 */ /* 0x001fe20008000000 */
[----:B------:R-:W-:Y:S02]  /*0c90*/  SHF.R.S32.HI R0, RZ, 0x4, R3 ;  /* 0x00000004ff007819 */ /* 0x000fe40000011403 */
[--C-:B------:R-:W-:Y:S01]  /*0ca0*/  SHF.R.S32.HI R9, RZ, 0x2, R8.reuse ;  /* 0x00000002ff097819 */ /* 0x100fe20000011408 */
[----:B------:R0:W-:Y:S01]  /*0cb0*/  STL [R1+0x468], R15 ;  /* 0x0004680f01007387 */ /* 0x0001e20000100800 */
[----:B------:R-:W-:Y:S02]  /*0cc0*/  SHF.R.S32.HI R10, RZ, 0x1f, R8 ;  /* 0x0000001fff0a7819 */ /* 0x000fe40000011408 */
[----:B------:R-:W-:-:S02]  /*0cd0*/  LEA.HI R7, R7, R6, RZ, 0x5 ;  /* 0x0000000607077211 */ /* 0x000fc400078f28ff */
[----:B------:R-:W-:Y:S02]  /*0ce0*/  LEA.HI R10, R10, R9, RZ, 0x3 ;  /* 0x000000090a0a7211 */ /* 0x000fe400078f18ff */
[----:B------:R-:W-:Y:S02]  /*0cf0*/  SHF.R.S32.HI R4, RZ, 0x1f, R4 ;  /* 0x0000001fff047819 */ /* 0x000fe40000011404 */
[----:B------:R-:W-:Y:S02]  /*0d00*/  LOP3.LUT R10, R10, 0xfffffff8, RZ, 0xc0, !PT ;  /* 0xfffffff80a0a7812 */ /* 0x000fe400078ec0ff */
[----:B------:R-:W-:Y:S02]  /*0d10*/  LEA.HI R3, R3, R0, RZ, 0x1 ;  /* 0x0000000003037211 */ /* 0x000fe400078f08ff */
[----:B------:R-:W-:Y:S01]  /*0d20*/  LOP3.LUT R12, R11, 0xfffffffc, RZ, 0xc0, !PT ;  /* 0xfffffffc0b0c7812 */ /* 0x000fe200078ec0ff */
[----:B------:R-:W-:Y:S01]  /*0d30*/  IMAD.IADD R10, R9, 0x1, -R10 ;  /* 0x00000001090a7824 */ /* 0x000fe200078e0a0a */
[----:B------:R-:W-:-:S02]  /*0d40*/  SHF.R.S32.HI R7, RZ, 0x5, R7 ;  /* 0x00000005ff077819 */ /* 0x000fc40000011407 */
[----:B------:R-:W-:Y:S01]  /*0d50*/  SHF.R.S32.HI R18, RZ, 0x2, R11 ;  /* 0x00000002ff127819 */ /* 0x000fe2000001140b */
[----:B------:R-:W-:Y:S01]  /*0d60*/  IMAD.IADD R20, R221, 0x1, -R12 ;  /* 0x00000001dd147824 */ /* 0x000fe200078e0a0c */
[----:B------:R-:W-:Y:S01]  /*0d70*/  LEA.HI R4, R4, R167, RZ, 0x2 ;  /* 0x000000a704047211 */ /* 0x000fe200078f10ff */
[----:B------:R-:W-:Y:S01]  /*0d80*/  IMAD R162, R7, 0x10, R10 ;  /* 0x0000001007a27824 */ /* 0x000fe200078e020a */
[----:B------:R-:W-:Y:S01]  /*0d90*/  LOP3.LUT R3, R3, 0x1ffffffe, RZ, 0xc0, !PT ;  /* 0x1ffffffe03037812 */ /* 0x000fe200078ec0ff */
[----:B------:R-:W-:Y:S01]  /*0da0*/  VIADD R7, R18, 0x20 ;  /* 0x0000002012077836 */ /* 0x000fe20000000000 */
[----:B------:R-:W-:Y:S01]  /*0db0*/  LOP3.LUT R9, R8, 0x7ffffffc, RZ, 0xc0, !PT ;  /* 0x7ffffffc08097812 */ /* 0x000fe200078ec0ff */
[----:B------:R-:W-:Y:S01]  /*0dc0*/  IMAD.SHL.U32 R16, R20, 0x8, RZ ;  /* 0x0000000814107824 */ /* 0x000fe200078e00ff */
[----:B------:R-:W-:Y:S01]  /*0dd0*/  SHF.R.S32.HI R19, RZ, 0x7, R5 ;  /* 0x00000007ff137819 */ /* 0x000fe20000011405 */
[----:B------:R-:W-:Y:S01]  /*0de0*/  IMAD.IADD R3, R0, 0x1, -R3 ;  /* 0x0000000100037824 */ /* 0x000fe200078e0a03 */
[----:B------:R-:W-:Y:S01]  /*0df0*/  LOP3.LUT R4, R4, 0x3ffffc, RZ, 0xc0, !PT ;  /* 0x003ffffc04047812 */ /* 0x000fe200078ec0ff */
[----:B------:R-:W-:Y:S01]  /*0e00*/  IMAD.IADD R9, R6, 0x1, -R9 ;  /* 0x0000000106097824 */ /* 0x000fe200078e0a09 */
[----:B------:R-:W-:Y:S01]  /*0e10*/  SHF.R.S32.HI R0, RZ, 0x3, R13 ;  /* 0x00000003ff007819 */ /* 0x000fe2000001140d */
[----:B0-----:R-:W-:Y:S01]  /*0e20*/  IMAD R15, R19, 0x100, R15 ;  /* 0x00000100130f7824 */ /* 0x001fe200078e020f */
[----:B------:R-:W-:Y:S01]  /*0e30*/  LEA.HI R5, R5, R19, RZ, 0x1 ;  /* 0x0000001305057211 */ /* 0x000fe200078f08ff */
[----:B------:R-:W-:Y:S01]  /*0e40*/  IMAD.IADD R4, R167, 0x1, -R4 ;  /* 0x00000001a7047824 */ /* 0x000fe200078e0a04 */
[----:B------:R-:W-:Y:S01]  /*0e50*/  LEA.HI R0, R20, R20, RZ, 0x1 ;  /* 0x0000001414007211 */ /* 0x000fe200078f08ff */
[----:B------:R-:W-:Y:S01]  /*0e60*/  VIADD R192, R16, 0xc0 ;  /* 0x000000c010c07836 */ /* 0x000fe20000000000 */
[----:B------:R-:W-:Y:S01]  /*0e70*/  SHF.R.S32.HI R6, RZ, 0x1f, R7 ;  /* 0x0000001fff067819 */ /* 0x000fe20000011407 */
[----:B------:R-:W-:Y:S01]  /*0e80*/  IMAD R15, R4, 0x10, R15 ;  /* 0x00000010040f7824 */ /* 0x000fe200078e020f */
[----:B------:R-:W-:Y:S01]  /*0e90*/  LOP3.LUT R5, R5, 0xfffffe, RZ, 0xc0, !PT ;  /* 0x00fffffe05057812 */ /* 0x000fe200078ec0ff */
[----:B------:R-:W-:Y:S01]  /*0ea0*/  IMAD.SHL.U32 R4, R7, 0x40, RZ ;  /* 0x0000004007047824 */ /* 0x000fe200078e00ff */
[----:B------:R-:W-:Y:S01]  /*0eb0*/  LOP3.LUT R0, R0, 0x1ffffffe, RZ, 0xc0, !PT ;  /* 0x1ffffffe00007812 */ /* 0x000fe200078ec0ff */
[----:B------:R-:W-:Y:S01]  /*0ec0*/  IMAD.SHL.U32 R22, R20, 0x4, RZ ;  /* 0x0000000414167824 */ /* 0x000fe200078e00ff */
[----:B------:R-:W-:Y:S01]  /*0ed0*/  LEA.HI R6, R6, R7, RZ, 0x3 ;  /* 0x0000000706067211 */ /* 0x000fe200078f18ff */
[----:B------:R-:W-:Y:S01]  /*0ee0*/  IMAD.SHL.U32 R7, R3, 0x8, RZ ;  /* 0x0000000803077824 */ /* 0x000fe200078e00ff */
[----:B------:R-:W-:Y:S01]  /*0ef0*/  LOP3.LUT R14, R13, 0xfffffff8, RZ, 0xc0, !PT ;  /* 0xfffffff80d0e7812 */ /* 0x000fe200078ec0ff */
[----:B------:R-:W-:Y:S01]  /*0f00*/  IMAD.IADD R5, R19, 0x1, -R5 ;  /* 0x0000000113057824 */ /* 0x000fe200078e0a05 */
[----:B------:R-:W-:Y:S01]  /*0f10*/  SHF.R.S32.HI R11, RZ, 0x1f, R11 ;  /* 0x0000001fff0b7819 */ /* 0x000fe2000001140b */
[----:B------:R-:W-:Y:S01]  /*0f20*/  IMAD.IADD R3, R20, 0x1, -R0 ;  /* 0x0000000114037824 */ /* 0x000fe200078e0a00 */
[----:B------:R-:W-:Y:S01]  /*0f30*/  LOP3.LUT R4, R4, 0x1c0, RZ, 0xc0, !PT ;  /* 0x000001c004047812 */ /* 0x000fe200078ec0ff */
[----:B------:R-:W-:Y:S01]  /*0f40*/  IMAD.SHL.U32 R6, R6, 0x40, RZ ;  /* 0x0000004006067824 */ /* 0x000fe200078e00ff */
[----:B------:R-:W-:Y:S01]  /*0f50*/  LEA.HI R11, R11, R18, RZ, 0x3 ;  /* 0x000000120b0b7211 */ /* 0x000fe200078f18ff */
[----:B------:R-:W-:Y:S01]  /*0f60*/  IMAD.IADD R221, R221, 0x1, -R14 ;  /* 0x00000001dddd7824 */ /* 0x000fe200078e0a0e */
[----:B------:R-:W-:Y:S01]  /*0f70*/  LOP3.LUT R0, R4, 0x38, R16, 0xf8, !PT ;  /* 0x0000003804007812 */ /* 0x000fe200078ef810 */
[----:B------:R-:W-:Y:S01]  /*0f80*/  IMAD.SHL.U32 R8, R5, 0x100, RZ ;  /* 0x0000010005087824 */ /* 0x000fe200078e00ff */
[----:B------:R-:W-:Y:S01]  /*0f90*/  SHF.R.S32.HI R5, RZ, 0x1f, R192 ;  /* 0x0000001fff057819 */ /* 0x000fe200000114c0 */
[----:B------:R-:W-:Y:S01]  /*0fa0*/  IMAD R25, R3, 0x8, R162 ;  /* 0x0000000803197824 */ /* 0x000fe200078e02a2 */
[----:B------:R-:W-:Y:S01]  /*0fb0*/  LOP3.LUT R11, R11, 0xfffffff8, RZ, 0xc0, !PT ;  /* 0xfffffff80b0b7812 */ /* 0x000fe200078ec0ff */
[----:B------:R-:W-:Y:S01]  /*0fc0*/  IMAD.SHL.U32 R166, R221, 0x8, RZ ;  /* 0x00000008dda67824 */ /* 0x000fe200078e00ff */
[----:B------:R-:W-:Y:S01]  /*0fd0*/  SHF.R.U32.HI R10, RZ, 0x3, R4 ;  /* 0x00000003ff0a7819 */ /* 0x000fe20000011604 */
[----:B------:R0:W-:Y:S01]  /*0fe0*/  STL [R1+0x464], R7 ;  /* 0x0004640701007387 */ /* 0x0001e20000100800 */
[----:B------:R-:W-:Y:S01]  /*0ff0*/  LOP3.LUT R6, R6, 0xfffffe00, RZ, 0xc0, !PT ;  /* 0xfffffe0006067812 */ /* 0x000fe200078ec0ff */
[----:B------:R-:W-:Y:S01]  /*1000*/  IMAD.U32 R160, R15, 0x40, R7 ;  /* 0x000000400fa07824 */ /* 0x000fe200078e0007 */
[----:B------:R-:W-:Y:S01]  /*1010*/  SHF.L.U64.HI R202, R192, 0x1, R5 ;  /* 0x00000001c0ca7819 */ /* 0x000fe20000010205 */
[----:B------:R-:W-:Y:S01]  /*1020*/  STL [R1+0x454], R25 ;  /* 0x0004541901007387 */ /* 0x000fe20000100800 */
[----:B------:R-:W-:Y:S01]  /*1030*/  VIADD R191, R16, 0xe0 ;  /* 0x000000e010bf7836 */ /* 0x000fe20000000000 */
[----:B------:R-:W-:Y:S01]  /*1040*/  LOP3.LUT R5, R6, R0, R10, 0xf6, !PT ;  /* 0x0000000006057212 */ /* 0x000fe200078ef60a */
[----:B------:R-:W-:Y:S01]  /*1050*/  VIADD R218, R166, 0x80 ;  /* 0x00000080a6da7836 */ /* 0x000fe20000000000 */
[----:B------:R-:W-:Y:S01]  /*1060*/  STL [R1+0x45c], R8 ;  /* 0x00045c0801007387 */ /* 0x000fe20000100800 */
[----:B------:R-:W-:Y:S01]  /*1070*/  IMAD.IADD R159, R18, 0x1, -R11 ;  /* 0x00000001129f7824 */ /* 0x000fe200078e0a0b */
[----:B------:R-:W-:Y:S01]  /*1080*/  SHF.R.S32.HI R4, RZ, 0x1f, R191 ;  /* 0x0000001fff047819 */ /* 0x000fe200000114bf */
[----:B0-----:R-:W-:Y:S01]  /*1090*/  IMAD.SHL.U32 R7, R9, 0x2, RZ ;  /* 0x0000000209077824 */ /* 0x001fe200078e00ff */
[----:B------:R-:W-:Y:S01]  /*10a0*/  SHF.R.S32.HI R14, RZ, 0x1f, R218 ;  /* 0x0000001fff0e7819 */ /* 0x000fe200000114da */
[C---:B------:R-:W-:Y:S01]  /*10b0*/  VIADD R215, R166.reuse, 0x140 ;  /* 0x00000140a6d77836 */ /* 0x040fe20000000000 */
[----:B------:R-:W-:Y:S01]  /*10c0*/  SHF.L.U64.HI R203, R191, 0x1, R4 ;  /* 0x00000001bfcb7819 */ /* 0x000fe20000010204 */
[C---:B------:R-:W-:Y:S01]  /*10d0*/  VIADD R217, R166.reuse, 0xc0 ;  /* 0x000000c0a6d97836 */ /* 0x040fe20000000000 */
[----:B------:R-:W-:Y:S01]  /*10e0*/  STL [R1+0x458], R6 ;  /* 0x0004580601007387 */ /* 0x000fe20000100800 */
[----:B------:R-:W-:Y:S01]  /*10f0*/  VIADD R11, R166, 0x1c0 ;  /* 0x000001c0a60b7836 */ /* 0x000fe20000000000 */
[----:B------:R-:W-:Y:S01]  /*1100*/  SHF.R.S32.HI R14, RZ, 0x1f, R215 ;  /* 0x0000001fff0e7819 */ /* 0x000fe200000114d7 */
[----:B------:R-:W-:Y:S01]  /*1110*/  IMAD.IADD R163, R7, 0x1, R8 ;  /* 0x0000000107a37824 */ /* 0x000fe200078e0208 */
[----:B------:R-:W-:Y:S01]  /*1120*/  SHF.R.S32.HI R13, RZ, 0x1f, R217 ;  /* 0x0000001fff0d7819 */ /* 0x000fe200000114d9 */
[----:B------:R-:W-:Y:S01]  /*1130*/  VIADD R165, R22, 0x10 ;  /* 0x0000001016a57836 */ /* 0x000fe20000000000 */
[----:B------:R-:W-:Y:S01]  /*1140*/  SHF.R.S32.HI R11, RZ, 0x1f, R11 ;  /* 0x0000001fff0b7819 */ /* 0x000fe2000001140b */
[C---:B------:R-:W-:Y:S01]  /*1150*/  VIADD R12, R166.reuse, 0x180 ;  /* 0x00000180a60c7836 */ /* 0x040fe20000000000 */
[----:B------:R0:W-:Y:S01]  /*1160*/  STL [R1+0x448], R20 ;  /* 0x0004481401007387 */ /* 0x0001e20000100800 */
[----:B------:R-:W-:Y:S01]  /*1170*/  IMAD R0, R5, 0x2, R2 ;  /* 0x0000000205007824 */ /* 0x000fe200078e0202 */
        /* <DEDUP_REMOVED lines=63> */
[C---:B------:R-:W-:Y:S01]  /*1570*/  VIADD R20, R163.reuse, 0x58 ;  /* 0x00000058a3147836 */ /* 0x040fe20000000000 */
[----:B------:R-:W-:Y:S01]  /*1580*/  SHF.R.S32.HI R4, RZ, 0x1f, R227 ;  /* 0x0000001fff047819 */ /* 0x000fe200000114e3 */
[C---:B0-----:R-:W-:Y:S01]  /*1590*/  VIADD R13, R163.reuse, 0x70 ;  /* 0x00000070a30d7836 */ /* 0x041fe20000000000 */
[----:B------:R-:W-:Y:S01]  /*15a0*/  SHF.R.S32.HI R3, RZ, 0x1f, R226 ;  /* 0x0000001fff037819 */ /* 0x000fe200000114e2 */
[C---:B------:R-:W-:Y:S01]  /*15b0*/  VIADD R10, R163.reuse, 0x88 ;  /* 0x00000088a30a7836 */ /* 0x040fe20000000000 */
[----:B------:R-:W-:Y:S01]  /*15c0*/  SHF.R.S32.HI R0, RZ, 0x1f, R225 ;  /* 0x0000001fff007819 */ /* 0x000fe200000114e1 */
[C---:B--2---:R-:W-:Y:S01]  /*15d0*/  VIADD R7, R163.reuse, 0xa0 ;  /* 0x000000a0a3077836 */ /* 0x044fe20000000000 */
[----:B------:R-:W-:Y:S01]  /*15e0*/  SHF.R.S32.HI R17, RZ, 0x1f, R16 ;  /* 0x0000001fff117819 */ /* 0x000fe20000011410 */
[C---:B------:R-:W-:Y:S01]  /*15f0*/  VIADD R224, R163.reuse, 0xe8 ;  /* 0x000000e8a3e07836 */ /* 0x040fe20000000000 */
[----:B------:R-:W-:Y:S01]  /*1600*/  SHF.R.S32.HI R164, RZ, 0x1f, R19 ;  /* 0x0000001fffa47819 */ /* 0x000fe20000011413 */
[----:B------:R-:W-:Y:S01]  /*1610*/  VIADD R223, R163, 0xf0 ;  /* 0x000000f0a3df7836 */ /* 0x000fe20000000000 */
[----:B------:R-:W-:Y:S01]  /*1620*/  SHF.L.U64.HI R198, R197, 0x1, R198 ;  /* 0x00000001c5c67819 */ /* 0x000fe200000102c6 */
[----:B------:R-:W-:Y:S01]  /*1630*/  VIADD R222, R163, 0xf8 ;  /* 0x000000f8a3de7836 */ /* 0x000fe20000000000 */
[----:B------:R-:W-:Y:S01]  /*1640*/  SHF.L.U64.HI R199, R196, 0x1, R199 ;  /* 0x00000001c4c77819 */ /* 0x000fe200000102c7 */
[----:B------:R-:W-:Y:S01]  /*1650*/  IMAD.WIDE R160, R160, R161, UR40 ;  /* 0x00000028a0a07e25 */ /* 0x000fe2000f8e02a1 */
[----:B------:R-:W-:-:S02]  /*1660*/  SHF.L.U64.HI R200, R195, 0x1, R200 ;  /* 0x00000001c3c87819 */ /* 0x000fc400000102c8 */
[----:B------:R-:W-:Y:S02]  /*1670*/  SHF.L.U64.HI R201, R194, 0x1, R201 ;  /* 0x00000001c2c97819 */ /* 0x000fe400000102c9 */
[----:B------:R-:W-:Y:S02]  /*1680*/  SHF.L.U64.HI R204, R189, 0x1, R204 ;  /* 0x00000001bdcc7819 */ /* 0x000fe400000102cc */
[----:B------:R-:W-:Y:S02]  /*1690*/  SHF.L.U64.HI R205, R188, 0x1, R205 ;  /* 0x00000001bccd7819 */ /* 0x000fe400000102cd */
[----:B------:R-:W-:Y:S02]  /*16a0*/  SHF.L.U64.HI R206, R187, 0x1, R206 ;  /* 0x00000001bbce7819 */ /* 0x000fe400000102ce */
[----:B------:R-:W-:Y:S02]  /*16b0*/  SHF.L.U64.HI R207, R186, 0x1, R207 ;  /* 0x00000001bacf7819 */ /* 0x000fe400000102cf */
[----:B------:R-:W-:-:S02]  /*16c0*/  SHF.L.U64.HI R208, R185, 0x1, R208 ;  /* 0x00000001b9d07819 */ /* 0x000fc400000102d0 */
[----:B------:R-:W-:Y:S02]  /*16d0*/  SHF.L.U64.HI R209, R184, 0x1, R209 ;  /* 0x00000001b8d17819 */ /* 0x000fe400000102d1 */
[----:B------:R-:W-:Y:S02]  /*16e0*/  SHF.L.U64.HI R210, R183, 0x1, R210 ;  /* 0x00000001b7d27819 */ /* 0x000fe400000102d2 */
[----:B------:R-:W-:Y:S02]  /*16f0*/  SHF.L.U64.HI R211, R182, 0x1, R211 ;  /* 0x00000001b6d37819 */ /* 0x000fe400000102d3 */
[----:B------:R-:W-:Y:S02]  /*1700*/  SHF.R.S32.HI R20, RZ, 0x1f, R20 ;  /* 0x0000001fff147819 */ /* 0x000fe40000011414 */
[----:B------:R-:W-:Y:S02]  /*1710*/  SHF.R.S32.HI R13, RZ, 0x1f, R13 ;  /* 0x0000001fff0d7819 */ /* 0x000fe4000001140d */
[----:B------:R-:W-:-:S02]  /*1720*/  SHF.R.S32.HI R10, RZ, 0x1f, R10 ;  /* 0x0000001fff0a7819 */ /* 0x000fc4000001140a */
[----:B------:R-:W-:Y:S02]  /*1730*/  SHF.R.S32.HI R7, RZ, 0x1f, R7 ;  /* 0x0000001fff077819 */ /* 0x000fe40000011407 */
[----:B------:R-:W-:Y:S02]  /*1740*/  SHF.R.S32.HI R4, RZ, 0x1f, R224 ;  /* 0x0000001fff047819 */ /* 0x000fe400000114e0 */
[----:B------:R-:W-:Y:S02]  /*1750*/  SHF.R.S32.HI R3, RZ, 0x1f, R223 ;  /* 0x0000001fff037819 */ /* 0x000fe400000114df */
[----:B------:R-:W-:-:S07]  /*1760*/  SHF.R.S32.HI R0, RZ, 0x1f, R222 ;  /* 0x0000001fff007819 */ /* 0x000fce00000114de */
.L_x_6904:
[----:B------:R-:W-:Y:S01]  /*1770*/  ULDC.64 UR4, c[0x0][0xb20] ;  /* 0x0002c80000047ab9 */ /* 0x000fe20000000a00 */
[----:B0-234-:R-:W0:Y:S01]  /*1780*/  LDC.64 R4, c[0x0][0xb00] ;  /* 0x0002c000ff047b82 */ /* 0x01de220000000a00 */
        /* <DEDUP_REMOVED lines=10> */
[----:B------:R-:W1:Y:S01]  /*1830*/  @P0 LDC.64 R8, c[0x0][0xb20] ;  /* 0x0002c800ff080b82 */ /* 0x000e620000000a00 */
        /* <DEDUP_REMOVED lines=23> */
[----:B------:R-:W-:Y:S01]  /*19b0*/  LEA.HI R213, R0, R3, RZ, 0x10 ;  /* 0x0000000300d57211 */ /* 0x000fe200078f80ff */
[----:B------:R-:W-:Y:S01]  /*19c0*/  IMAD.MOV.U32 R214, RZ, RZ, R87 ;  /* 0x000000ffffd67224 */ /* 0x000fe200078e0057 */
        /* <DEDUP_REMOVED lines=11> */
.L_x_6671:
[----:B------:R-:W-:Y:S02]  /*1a80*/  IMAD.U32 R27, RZ, RZ, UR5 ;  /* 0x00000005ff1b7e24 */ /* 0x000fe4000f8e00ff */
[----:B------:R-:W-:Y:S01]  /*1a90*/  IMAD.U32 R29, RZ, RZ, UR4 ;  /* 0x00000004ff1d7e24 */ /* 0x000fe2000f8e00ff */
[----:B------:R-:W-:Y:S06]  /*1aa0*/  @!P2 BRA `(.L_x_6672) ;  /* 0x000000000010a947 */ /* 0x000fec0003800000 */
[----:B------:R-:W0:Y:S02]  /*1ab0*/  LDC.64 R4, c[0x0][0xb18] ;  /* 0x0002c600ff047b82 */ /* 0x000e240000000a00 */
[----:B0-----:R-:W-:-:S05]  /*1ac0*/  IMAD.WIDE R4, R87, 0x4, R4 ;  /* 0x0000000457047825 */ /* 0x001fca00078e0204 */
[----:B------:R0:W5:Y:S01]  /*1ad0*/  LDG.E R29, desc[UR36][R4.64] ;  /* 0x00000024041d7981 */ /* 0x000162000c1e1900 */
[----:B------:R-:W-:Y:S05]  /*1ae0*/  BRA `(.L_x_6673) ;  /* 0x0000000000107947 */ /* 0x000fea0003800000 */
.L_x_6672:
[----:B------:R-:W-:Y:S05]  /*1af0*/  @!P3 BRA `(.L_x_6673) ;  /* 0x00000000000cb947 */ /* 0x000fea0003800000 */
[----:B------:R-:W2:Y:S04]  /*1b00*/  LDG.E R0, desc[UR36][R4.64] ;  /* 0x0000002404007981 */ /* 0x000ea8000c1e1900 */
[----:B------:R-:W2:Y:S02]  /*1b10*/  LDG.E R29, desc[UR36][R4.64+0x4] ;  /* 0x00000424041d7981 */ /* 0x000ea4000c1e1900 */
[----:B--2---:R-:W-:-:S07]  /*1b20*/  IMAD.IADD R29, R29, 0x1, -R0 ;  /* 0x000000011d1d7824 */ /* 0x004fce00078e0a00 */
.L_x_6673:
        /* <DEDUP_REMOVED lines=47> */
.L_x_6676:
[----:B------:R-:W-:-:S13]  /*1e20*/  ISETP.NE.AND P0, PT, R5, 0x1, PT ;  /* 0x000000010500780c */ /* 0x000fda0003f05270 */
[----:B------:R-:W0:Y:S02]  /*1e30*/  @P0 LDC.64 R6, c[0x0][0xae0] ;  /* 0x0002b800ff060b82 */ /* 0x000e240000000a00 */
[----:B0-----:R-:W-:-:S05]  /*1e40*/  @P0 IMAD.HI.U32 R6, R0, R6, RZ ;  /* 0x0000000600060227 */ /* 0x001fca00078e00ff */
[----:B------:R-:W-:-:S07]  /*1e50*/  @P0 SHF.R.U32.HI R0, RZ, R7, R6 ;  /* 0x00000007ff000219 */ /* 0x000fce0000011606 */
.L_x_6677:
[----:B------:R-:W-:Y:S05]  /*1e60*/  BSYNC B0 ;  /* 0x0000000000007941 */ /* 0x000fea0003800000 */
.L_x_6675:
[----:B------:R-:W-:-:S05]  /*1e70*/  IMAD R3, R0, R5, R5 ;  /* 0x0000000500037224 */ /* 0x000fca00078e0205 */
[----:B------:R-:W-:-:S07]  /*1e80*/  VIMNMX R4, R4, R3, PT ;  /* 0x0000000304047248 */ /* 0x000fce0003fe0100 */
.L_x_6674:
[----:B------:R-:W0:Y:S01]  /*1e90*/  @P1 LDC R0, c[0x0][0x44c] ;  /* 0x00011300ff001b82 */ /* 0x000e220000000800 */
[----:B------:R-:W-:Y:S01]  /*1ea0*/  VIADD R4, R4, 0x3f ;  /* 0x0000003f04047836 */ /* 0x000fe20000000000 */
[----:B------:R-:W-:Y:S01]  /*1eb0*/  ULDC UR4, c[0x0][0xad4] ;  /* 0x0002b50000047ab9 */ /* 0x000fe20000000800 */
[----:B------:R-:W-:Y:S02]  /*1ec0*/  IMAD.MOV.U32 R7, RZ, RZ, R181 ;  /* 0x000000ffff077224 */ /* 0x000fe400078e00b5 */
[----:B------:R-:W-:Y:S01]  /*1ed0*/  IMAD.IADD R190, R25, 0x1, -R24 ;  /* 0x0000000119be7824 */ /* 0x000fe200078e0a18 */
[----:B------:R-:W-:Y:S02]  /*1ee0*/  SHF.R.S32.HI R3, RZ, 0x1f, R4 ;  /* 0x0000001fff037819 */ /* 0x000fe40000011404 */
[----:B------:R-:W1:Y:S02]  /*1ef0*/  @P1 LDC R9, c[0x0][0x450] ;  /* 0x00011400ff091b82 */ /* 0x000e640000000800 */
        /* <DEDUP_REMOVED lines=18> */
.L_x_6680:
[----:B------:R-:W-:-:S13]  /*2020*/  ISETP.NE.AND P0, PT, R5, 0x1, PT ;  /* 0x000000010500780c */ /* 0x000fda0003f05270 */
[----:B------:R-:W0:Y:S02]  /*2030*/  @P0 LDC.64 R6, c[0x0][0xae0] ;  /* 0x0002b800ff060b82 */ /* 0x000e240000000a00 */
[----:B0-----:R-:W-:-:S05]  /*2040*/  @P0 IMAD.HI.U32 R6, R0, R6, RZ ;  /* 0x0000000600060227 */ /* 0x001fca00078e00ff */
[----:B------:R-:W-:-:S07]  /*2050*/  @P0 SHF.R.U32.HI R0, RZ, R7, R6 ;  /* 0x00000007ff000219 */ /* 0x000fce0000011606 */
.L_x_6681:
[----:B------:R-:W-:Y:S05]  /*2060*/  BSYNC B0 ;  /* 0x0000000000007941 */ /* 0x000fea0003800000 */
.L_x_6679:
[----:B------:R-:W-:-:S05]  /*2070*/  IMAD R0, R0, R5, RZ ;  /* 0x0000000500007224 */ /* 0x000fca00078e02ff */
[----:B------:R-:W-:-:S07]  /*2080*/  VIMNMX R3, R3, R0, !PT ;  /* 0x0000000003037248 */ /* 0x000fce0007fe0100 */
.L_x_6678:
[----:B------:R-:W-:Y:S01]  /*2090*/  SHF.R.S32.HI R0, RZ, 0x1f, R3 ;  /* 0x0000001fff007819 */ /* 0x000fe20000011403 */
[----:B------:R-:W-:Y:S01]  /*20a0*/  BSSY B0, `(.L_x_6682) ;  /* 0x0000028000007945 */ /* 0x000fe20003800000 */
[----:B------:R-:W-:Y:S02]  /*20b0*/  LOP3.LUT R220, R213, 0xff, RZ, 0xc0, !PT ;  /* 0x000000ffd5dc7812 */ /* 0x000fe400078ec0ff */
[----:B------:R-:W-:Y:S01]  /*20c0*/  LEA.HI R0, R0, R3, RZ, 0x6 ;  /* 0x0000000300007211 */ /* 0x000fe200078f30ff */
[----:B------:R-:W-:Y:S01]  /*20d0*/  IMAD.MOV.U32 R3, RZ, RZ, RZ ;  /* 0x000000ffff037224 */ /* 0x000fe200078e00ff */
        /* <DEDUP_REMOVED lines=36> */
.L_x_6683:
[----:B------:R-:W-:Y:S05]  /*2320*/  BSYNC B0 ;  /* 0x0000000000007941 */ /* 0x000fea0003800000 */
.L_x_6682:
[----:B------:R-:W-:-:S05]  /*2330*/  IMAD R0, R220, R3, R9 ;  /* 0x00000003dc007224 */ /* 0x000fca00078e0209 */
        /* <DEDUP_REMOVED lines=35> */
.L_x_6686:
[----:B------:R-:W-:Y:S05]  /*2570*/  BSYNC B6 ;  /* 0x0000000000067941 */ /* 0x000fea0003800000 */
.L_x_6685:
        /* <DEDUP_REMOVED lines=20> */
.L_x_6688:
[----:B------:R-:W-:Y:S05]  /*26c0*/  BSYNC B6 ;  /* 0x0000000000067941 */ /* 0x000fea0003800000 */
.L_x_6687:
[----:B------:R-:W-:Y:S01]  /*26d0*/  ULDC.64 UR4, c[0x0][0xaf0] ;  /* 0x0002bc0000047ab9 */ /* 0x000fe20000000a00 */
[----:B------:R-:W-:Y:S01]  /*26e0*/  IMAD.MOV.U32 R39, RZ, RZ, R87 ;  /* 0x000000ffff277224 */ /* 0x000fe200078e0057 */
[----:B------:R-:W-:Y:S01]  /*26f0*/  ISETP.NE.U32.AND P0, PT, RZ, UR4, PT ;  /* 0x00000004ff007c0c */ /* 0x000fe2000bf05070 */
[----:B------:R-:W2:Y:S01]  /*2700*/  LDL R20, [R1+0x448] ;  /* 0x0004480001147983 */ /* 0x000ea20000100800 */
[----:B------:R-:W0:Y:S02]  /*2710*/  LDC R3, c[0x0][0x3f4] ;  /* 0x0000fd00ff037b82 */ /* 0x000e240000000800 */
[----:B------:R-:W-:-:S13]  /*2720*/  ISETP.NE.AND.EX P0, PT, RZ, UR5, PT, P0 ;  /* 0x00000005ff007c0c */ /* 0x000fda000bf05300 */
[----:B------:R-:W1:Y:S02]  /*2730*/  @P0 LDC.64 R4, c[0x0][0xaf0] ;  /* 0x0002bc00ff040b82 */ /* 0x000e640000000a00 */
[----:B-1----:R-:W-:-:S05]  /*2740*/  @P0 IMAD.WIDE R4, R87, 0x4, R4 ;  /* 0x0000000457040825 */ /* 0x002fca00078e0204 */
[----:B------:R-:W3:Y:S01]  /*2750*/  @P0 LDG.E R39, desc[UR36][R4.64] ;  /* 0x0000002404270981 */ /* 0x000ee2000c1e1900 */
[----:B0-----:R-:W-:Y:S01]  /*2760*/  ISETP.GE.AND P1, PT, R16, R3, PT ;  /* 0x000000031000720c */ /* 0x001fe20003f26270 */
[----:B------:R-:W-:-:S03]  /*2770*/  IMAD.IADD R38, R38, 0x1, R29 ;  /* 0x0000000126267824 */ /* 0x000fc600078e021d */
[----:B------:R-:W-:-:S05]  /*2780*/  SEL R3, R3, RZ, P1 ;  /* 0x000000ff03037207 */ /* 0x000fca0000800000 */
[----:B------:R-:W-:-:S05]  /*2790*/  IMAD.IADD R3, R16, 0x1, R3 ;  /* 0x0000000110037824 */ /* 0x000fca00078e0203 */
[----:B------:R-:W-:-:S04]  /*27a0*/  SHF.R.S32.HI R0, RZ, 0x1f, R3 ;  /* 0x0000001fff007819 */ /* 0x000fc80000011403 */
[----:B------:R-:W-:-:S04]  /*27b0*/  LEA.HI R0, R0, R3, RZ, 0x3 ;  /* 0x0000000300007211 */ /* 0x000fc800078f18ff */
[----:B------:R-:W-:Y:S01]  /*27c0*/  SHF.R.S32.HI R0, RZ, 0x3, R0 ;  /* 0x00000003ff007819 */ /* 0x000fe20000011400 */
[----:B--2---:R-:W-:Y:S01]  /*27d0*/  IMAD R35, R20, 0x40, R18 ;  /* 0x0000004014237824 */ /* 0x004fe200078e0212 */
[----:B---3--:R-:W-:-:S07]  /*27e0*/  SHF.R.S32.HI R3, RZ, 0x1f, R39 ;  /* 0x0000001fff037819 */ /* 0x008fce0000011427 */
.L_x_6721:
        /* <DEDUP_REMOVED lines=21> */
[----:B--2---:R-:W-:Y:S01]  /*2940*/  @!P0 LEA R4, P2, R6, R4, 0x2 ;  /* 0x0000000406048211 */ /* 0x004fe200078410ff */
[----:B------:R-:W-:-:S03]  /*2950*/  IMAD.SHL.U32 R55, R159, 0x40, RZ ;  /* 0x000000409f377824 */ /* 0x000fc600078e00ff */
[----:B------:R-:W-:Y:S02]  /*2960*/  @!P0 LEA.HI.X R5, R6, R5, R7, 0x2, P2 ;  /* 0x0000000506058211 */ /* 0x000fe400010f1407 */
[----:B------:R-:W-:Y:S01]  /*2970*/  LOP3.LUT R55, R55, 0x1c0, RZ, 0xc0, !PT ;  /* 0x000001c037377812 */ /* 0x000fe200078ec0ff */
[----:B------:R-:W-:Y:S02]  /*2980*/  IMAD.SHL.U32 R50, R167, 0x200, RZ ;  /* 0x00000200a7327824 */ /* 0x000fe400078e00ff */
[----:B-----5:R0:W5:Y:S01]  /*2990*/  @!P0 LDG.E R41, desc[UR36][R4.64] ;  /* 0x0000002404298981 */ /* 0x020162000c1e1900 */
[----:B-1----:R-:W-:Y:S01]  /*29a0*/  ISETP.GE.AND P0, PT, R37, 0x1, PT ;  /* 0x000000012500780c */ /* 0x002fe20003f06270 */
[----:B------:R-:W-:Y:S01]  /*29b0*/  IMAD.SHL.U32 R36, R156, 0x1000, RZ ;  /* 0x000010009c247824 */ /* 0x000fe200078e00ff */
[----:B------:R-:W-:Y:S01]  /*29c0*/  LOP3.LUT R42, R55, 0x18, R16, 0xf8, !PT ;  /* 0x00000018372a7812 */ /* 0x000fe200078ef810 */
[----:B------:R-:W-:Y:S01]  /*29d0*/  IMAD.MOV R6, RZ, RZ, -R8 ;  /* 0x000000ffff067224 */ /* 0x000fe200078e0a08 */
[----:B------:R-:W-:Y:S01]  /*29e0*/  SHF.R.U32.HI R53, RZ, 0x3, R55 ;  /* 0x00000003ff357819 */ /* 0x000fe20000011637 */
[----:B------:R-:W-:Y:S05]  /*29f0*/  YIELD ;  /* 0x0000000000007946 */ /* 0x000fea0003800000 */
[----:B------:R-:W-:Y:S01]  /*2a00*/  LOP3.LUT R42, R50, R42, R53, 0xf6, !PT ;  /* 0x0000002a322a7212 */ /* 0x000fe200078ef635 */
[----:B------:R-:W-:Y:S01]  /*2a10*/  BSSY B0, `(.L_x_6689) ;  /* 0x00001d0000007945 */ /* 0x000fe20003800000 */
[----:B------:R-:W-:Y:S01]  /*2a20*/  IMAD R43, R43, R6, R12 ;  /* 0x000000062b2b7224 */ /* 0x000fe200078e020c */
[----:B------:R-:W-:-:S02]  /*2a30*/  ISETP.GT.AND P2, PT, R33, R32, PT ;  /* 0x000000202100720c */ /* 0x000fc40003f44270 */
[----:B0-----:R-:W-:-:S04]  /*2a40*/  IMAD.IADD R5, R42, 0x1, R36 ;  /* 0x000000012a057824 */ /* 0x001fc800078e0224 */
[----:B------:R-:W-:Y:S01]  /*2a50*/  IMAD R48, R5, 0x2, R2 ;  /* 0x0000000205307824 */ /* 0x000fe200078e0202 */
[----:B------:R-:W-:Y:S06]  /*2a60*/  @!P0 BRA `(.L_x_6690) ;  /* 0x0000001800548947 */ /* 0x000fec0003800000 */
[----:B------:R-:W-:Y:S01]  /*2a70*/  SHF.R.S32.HI R44, RZ, 0x1f, R43 ;  /* 0x0000001fff2c7819 */ /* 0x000fe2000001142b */
[----:B------:R-:W-:Y:S01]  /*2a80*/  ULDC.64 UR4, c[0x0][0x300] ;  /* 0x0000c00000047ab9 */ /* 0x000fe20000000a00 */
[----:B-----5:R-:W-:Y:S01]  /*2a90*/  SHF.R.S32.HI R45, RZ, 0x1f, R41 ;  /* 0x0000001fff2d7819 */ /* 0x020fe20000011429 */
[----:B------:R-:W-:Y:S01]  /*2aa0*/  IMAD.WIDE.U32 R6, R43, UR4, RZ ;  /* 0x000000042b067c25 */ /* 0x000fe2000f8e00ff */
[----:B------:R-:W-:Y:S01]  /*2ab0*/  SHF.R.S32.HI R11, RZ, 0x1f, R33 ;  /* 0x0000001fff0b7819 */ /* 0x000fe20000011421 */
[----:B------:R-:W-:Y:S02]  /*2ac0*/  ULDC.U8 UR6, c[0x0][0x410] ;  /* 0x0001040000067ab9 */ /* 0x000fe40000000000 */
[----:B------:R-:W-:Y:S01]  /*2ad0*/  IMAD R4, R44, UR4, RZ ;  /* 0x000000042c047c24 */ /* 0x000fe2000f8e02ff */
[----:B------:R-:W-:-:S03]  /*2ae0*/  ISETP.NE.AND P0, PT, RZ, UR6, PT ;  /* 0x00000006ff007c0c */ /* 0x000fc6000bf05270 */
[----:B------:R-:W-:Y:S01]  /*2af0*/  IMAD R9, R43, UR5, R4 ;  /* 0x000000052b097c24 */ /* 0x000fe2000f8e0204 */
[----:B------:R-:W-:Y:S01]  /*2b00*/  ULDC.64 UR4, c[0x0][0x310] ;  /* 0x0000c40000047ab9 */ /* 0x000fe20000000a00 */
[----:B------:R-:W0:Y:S01]  /*2b10*/  LDC.64 R4, c[0x0][0x3f8] ;  /* 0x0000fe00ff047b82 */ /* 0x000e220000000a00 */
        /* <DEDUP_REMOVED lines=8> */
[----:B------:R-:W-:Y:S02]  /*2ba0*/  ULDC.64 UR4, c[0x0][0x2e8] ;  /* 0x0000ba0000047ab9 */ /* 0x000fe40000000a00 */
[C---:B------:R-:W-:Y:S01]  /*2bb0*/  LEA R47, P3, R6.reuse, UR4, 0x1 ;  /* 0x00000004062f7c11 */ /* 0x040fe2000f8608ff */
[-C--:B0-----:R-:W-:Y:S02]  /*2bc0*/  IMAD R10, R11, R4.reuse, RZ ;  /* 0x000000040b0a7224 */ /* 0x081fe400078e02ff */
[----:B------:R-:W-:Y:S01]  /*2bd0*/  IMAD.WIDE.U32 R8, R33, R4, RZ ;  /* 0x0000000421087225 */ /* 0x000fe200078e00ff */
[----:B------:R-:W-:-:S03]  /*2be0*/  LEA.HI.X R49, R6, UR5, R49, 0x1, P3 ;  /* 0x0000000506317c11 */ /* 0x000fc600098f0c31 */
[----:B------:R-:W-:Y:S02]  /*2bf0*/  IMAD R7, R33, R5, R10 ;  /* 0x0000000521077224 */ /* 0x000fe400078e020a */
[----:B------:R-:W-:Y:S02]  /*2c00*/  IMAD.SHL.U32 R59, R8, 0x40, RZ ;  /* 0x00000040083b7824 */ /* 0x000fe400078e00ff */
[----:B------:R-:W-:-:S05]  /*2c10*/  IMAD.IADD R7, R9, 0x1, R7 ;  /* 0x0000000109077824 */ /* 0x000fca00078e0207 */
[----:B------:R-:W-:Y:S01]  /*2c20*/  SHF.L.U64.HI R57, R8, 0x6, R7 ;  /* 0x0000000608397819 */ /* 0x000fe20000010207 */
[----:B------:R-:W-:Y:S06]  /*2c30*/  @!P0 BRA `(.L_x_6691) ;  /* 0x0000000800f88947 */ /* 0x000fec0003800000 */
[----:B------:R-:W0:Y:S01]  /*2c40*/  LDC.64 R6, c[0x0][0x408] ;  /* 0x00010200ff067b82 */ /* 0x000e220000000a00 */
[----:B------:R-:W-:Y:S01]  /*2c50*/  IMAD R46, R33, -0x40, R27 ;  /* 0xffffffc0212e7824 */ /* 0x000fe200078e021b */
[----:B------:R-:W-:Y:S01]  /*2c60*/  BSSY B1, `(.L_x_6692) ;  /* 0x0000031000017945 */ /* 0x000fe20003800000 */
[----:B------:R-:W-:Y:S02]  /*2c70*/  CS2R R8, SRZ ;  /* 0x0000000000087805 */ /* 0x000fe4000001ff00 */
[----:B------:R-:W-:Y:S02]  /*2c80*/  CS2R R28, SRZ ;  /* 0x00000000001c7805 */ /* 0x000fe4000001ff00 */
[----:B------:R-:W-:Y:S02]  /*2c90*/  CS2R R20, SRZ ;  /* 0x0000000000147805 */ /* 0x000fe4000001ff00 */
[----:B------:R-:W-:Y:S02]  /*2ca0*/  VIMNMX R46, R46, 0x40, PT ;  /* 0x000000402e2e7848 */ /* 0x000fe40003fe0100 */
[----:B------:R-:W-:-:S02]  /*2cb0*/  CS2R R30, SRZ ;  /* 0x00000000001e7805 */ /* 0x000fc4000001ff00 */
[----:B------:R-:W-:Y:S01]  /*2cc0*/  ISETP.GE.AND P0, PT, R18, R46, PT ;  /* 0x0000002e1200720c */ /* 0x000fe20003f06270 */
[----:B0-----:R-:W-:-:S04]  /*2cd0*/  IMAD R10, R11, R6, RZ ;  /* 0x000000060b0a7224 */ /* 0x001fc800078e02ff */
[----:B------:R-:W-:-:S08]  /*2ce0*/  IMAD R15, R33, R7, R10 ;  /* 0x00000007210f7224 */ /* 0x000fd000078e020a */
[----:B------:R-:W-:Y:S05]  /*2cf0*/  @P0 BRA `(.L_x_6693) ;  /* 0x00000000009c0947 */ /* 0x000fea0003800000 */
[----:B------:R-:W-:Y:S01]  /*2d00*/  SHF.R.S32.HI R9, RZ, 0x1f, R18 ;  /* 0x0000001fff097819 */ /* 0x000fe20000011412 */
[----:B------:R-:W-:Y:S01]  /*2d10*/  ULDC.64 UR4, c[0x0][0x3e8] ;  /* 0x0000fa0000047ab9 */ /* 0x000fe20000000a00 */
[----:B------:R-:W-:Y:S01]  /*2d20*/  SHF.R.S32.HI R23, RZ, 0x1f, R22 ;  /* 0x0000001fff177819 */ /* 0x000fe20000011416 */
[----:B------:R-:W-:Y:S01]  /*2d30*/  ULDC.64 UR6, c[0x0][0x400] ;  /* 0x0001000000067ab9 */ /* 0x000fe20000000a00 */
[----:B------:R-:W-:Y:S01]  /*2d40*/  SHF.R.S32.HI R13, RZ, 0x1f, R34 ;  /* 0x0000001fff0d7819 */ /* 0x000fe20000011422 */
[C---:B------:R-:W-:Y:S01]  /*2d50*/  IMAD R8, R9.reuse, R6, RZ ;  /* 0x0000000609087224 */ /* 0x040fe200078e02ff */
[-C--:B------:R-:W-:Y:S01]  /*2d60*/  ISETP.GE.AND P3, PT, R22, R37.reuse, PT ;  /* 0x000000251600720c */ /* 0x080fe20003f66270 */
[----:B------:R-:W-:Y:S01]  /*2d70*/  IMAD R10, R9, R4, RZ ;  /* 0x00000004090a7224 */ /* 0x000fe200078e02ff */
[----:B------:R-:W-:Y:S01]  /*2d80*/  ISETP.GE.AND P5, PT, R165, R37, PT ;  /* 0x00000025a500720c */ /* 0x000fe20003fa6270 */
[C---:B------:R-:W-:Y:S02]  /*2d90*/  IMAD R51, R18.reuse, R7, R8 ;  /* 0x0000000712337224 */ /* 0x040fe400078e0208 */
[----:B------:R-:W-:-:S04]  /*2da0*/  IMAD.WIDE.U32 R8, R18, R6, R22 ;  /* 0x0000000612087225 */ /* 0x000fc800078e0016 */
[----:B------:R-:W-:Y:S02]  /*2db0*/  IMAD R12, R13, R6, RZ ;  /* 0x000000060d0c7224 */ /* 0x000fe400078e02ff */
[C---:B------:R-:W-:Y:S02]  /*2dc0*/  IMAD R21, R18.reuse, R5, R10 ;  /* 0x0000000512157224 */ /* 0x040fe400078e020a */
[----:B------:R-:W-:-:S04]  /*2dd0*/  IMAD.WIDE.U32 R10, R18, R4, R22 ;  /* 0x00000004120a7225 */ /* 0x000fc800078e0016 */
[----:B------:R-:W-:Y:S02]  /*2de0*/  IMAD.IADD R9, R9, 0x1, R51 ;  /* 0x0000000109097824 */ /* 0x000fe400078e0233 */
[C---:B------:R-:W-:Y:S02]  /*2df0*/  IMAD R51, R34.reuse, R7, R12 ;  /* 0x0000000722337224 */ /* 0x040fe400078e020c */
[----:B------:R-:W-:Y:S01]  /*2e00*/  IMAD.IADD R7, R11, 0x1, R21 ;  /* 0x000000010b077824 */ /* 0x000fe200078e0215 */
[----:B------:R-:W-:Y:S01]  /*2e10*/  CS2R R20, SRZ ;  /* 0x0000000000147805 */ /* 0x000fe2000001ff00 */
[----:B------:R-:W-:Y:S02]  /*2e20*/  IMAD R11, R13, R4, RZ ;  /* 0x000000040d0b7224 */ /* 0x000fe400078e02ff */
[----:B------:R-:W-:-:S04]  /*2e30*/  IMAD.WIDE.U32 R8, R34, R6, R8 ;  /* 0x0000000622087225 */ /* 0x000fc800078e0008 */
[----:B------:R-:W-:-:S04]  /*2e40*/  IMAD.WIDE.U32 R12, R33, R6, RZ ;  /* 0x00000006210c7225 */ /* 0x000fc800078e00ff */
[----:B------:R-:W-:Y:S01]  /*2e50*/  IMAD.MOV.U32 R6, RZ, RZ, R10 ;  /* 0x000000ffff067224 */ /* 0x000fe200078e000a */
[----:B------:R-:W-:Y:S01]  /*2e60*/  LEA R10, P4, R12, R8, 0x6 ;  /* 0x000000080c0a7211 */ /* 0x000fe200078830ff */
[C---:B------:R-:W-:Y:S02]  /*2e70*/  IMAD R11, R34.reuse, R5, R11 ;  /* 0x00000005220b7224 */ /* 0x040fe400078e020b */
[----:B------:R-:W-:-:S04]  /*2e80*/  IMAD.WIDE.U32 R6, R34, R4, R6 ;  /* 0x0000000422067225 */ /* 0x000fc800078e0006 */
[----:B------:R-:W-:Y:S01]  /*2e90*/  IMAD.IADD R5, R9, 0x1, R51 ;  /* 0x0000000109057824 */ /* 0x000fe200078e0233 */
[----:B------:R-:W-:Y:S01]  /*2ea0*/  IADD3 R8, P6, R59, R6, RZ ;  /* 0x000000063b087210 */ /* 0x000fe20007fde0ff */
[----:B------:R-:W-:-:S03]  /*2eb0*/  IMAD.IADD R13, R13, 0x1, R15 ;  /* 0x000000010d0d7824 */ /* 0x000fc600078e020f */
[----:B------:R-:W-:Y:S02]  /*2ec0*/  IADD3.X R7, R57, R7, R11, P6, !PT ;  /* 0x0000000739077210 */ /* 0x000fe400037fe40b */
[----:B------:R-:W-:Y:S02]  /*2ed0*/  LEA R4, P6, R8, UR4, 0x1 ;  /* 0x0000000408047c11 */ /* 0x000fe4000f8c08ff */
[----:B------:R-:W-:Y:S02]  /*2ee0*/  LEA.HI.X R13, R12, R5, R13, 0x6, P4 ;  /* 0x000000050c0d7211 */ /* 0x000fe400020f340d */
[----:B------:R-:W-:Y:S02]  /*2ef0*/  LEA R6, P4, R10, UR6, 0x1 ;  /* 0x000000060a067c11 */ /* 0x000fe4000f8808ff */
[----:B------:R-:W-:Y:S02]  /*2f00*/  LEA.HI.X R5, R8, UR5, R7, 0x1, P6 ;  /* 0x0000000508057c11 */ /* 0x000fe4000b0f0c07 */
[----:B------:R-:W-:-:S02]  /*2f10*/  CS2R R8, SRZ ;  /* 0x0000000000087805 */ /* 0x000fc4000001ff00 */
[----:B------:R-:W-:Y:S01]  /*2f20*/  LEA.HI.X R7, R10, UR7, R13, 0x1, P4 ;  /* 0x000000070a077c11 */ /* 0x000fe2000a0f0c0d */
[----:B------:R0:W5:Y:S04]  /*2f30*/  @!P3 LDG.E.64 R28, desc[UR36][R4.64] ;  /* 0x00000024041cb981 */ /* 0x000168000c1e1b00 */
[----:B------:R0:W5:Y:S04]  /*2f40*/  @!P5 LDG.E.64 R8, desc[UR36][R4.64+0x20] ;  /* 0x000020240408d981 */ /* 0x000168000c1e1b00 */
[----:B------:R0:W5:Y:S04]  /*2f50*/  @!P3 LDG.E.64 R30, desc[UR36][R6.64] ;  /* 0x00000024061eb981 */ /* 0x000168000c1e1b00 */
[----:B------:R0:W5:Y:S02]  /*2f60*/  @!P5 LDG.E.64 R20, desc[UR36][R6.64+0x20] ;  /* 0x000020240614d981 */ /* 0x000164000c1e1b00 */
.L_x_6693:
[----:B------:R-:W-:Y:S05]  /*2f70*/  BSYNC B1 ;  /* 0x0000000000017941 */ /* 0x000fea0003800000 */
.L_x_6692:
[----:B------:R-:W-:Y:S01]  /*2f80*/  UISETP.NE.AND UP0, UPT, UR38, URZ, UPT ;  /* 0x0000003f2600728c */ /* 0x000fe2000bf05270 */
        /* <DEDUP_REMOVED lines=13> */
[----:B------:R-:W-:Y:S06]  /*3060*/  @P3 BRA `(.L_x_6694) ;  /* 0x0000000000043947 */ /* 0x000fec0003800000 */
[----:B------:R-:W-:Y:S01]  /*3070*/  BPT.TRAP 0x1 ;  /* 0x000000040000795c */ /* 0x000fe20000300000 */
.L_x_6694:
[----:B------:R-:W-:Y:S01]  /*3080*/  IMAD R40, R156, 0x8, R2 ;  /* 0x000000089c287824 */ /* 0x000fe200078e0202 */
[----:B------:R-:W-:Y:S01]  /*3090*/  SHF.L.U32 R51, R158, 0x1f, RZ ;  /* 0x0000001f9e337819 */ /* 0x000fe200000006ff */
[----:B------:R-:W-:Y:S03]  /*30a0*/  BSSY B1, `(.L_x_6695) ;  /* 0x0000003000017945 */ /* 0x000fe60003800000 */
[----:B------:R-:W0:Y:S02]  /*30b0*/  SYNCS.PHASECHK.TRANS64.TRYWAIT P4, [R40+URZ+0x38890], R51 ;  /* 0x03889033280075a7 */ /* 0x000e24000808017f */
[----:B0-----:R-:W-:Y:S05]  /*30c0*/  @!P4 BRA `(.L_x_6696) ;  /* 0x000003600058c947 */ /* 0x001fea0003800000 */
.L_x_7059:
[----:B------:R-:W-:Y:S05]  /*30d0*/  BSYNC B1 ;  /* 0x0000000000017941 */ /* 0x000fea0003800000 */
.L_x_6695:
[----:B------:R-:W-:-:S03]  /*30e0*/  UMOV UR4, 0xffffffff ;  /* 0xffffffff00047882 */ /* 0x000fc60000000000 */
[----:B------:R-:W-:Y:S05]  /*30f0*/  BRA.DIV UR4, `(.L_x_6697) ;  /* 0x0000036204607947 */ /* 0x000fea000b800000 */
[----:B------:R-:W1:Y:S04]  /*3100*/  SHFL.IDX PT, R49, R49, RZ, 0x1c1f ;  /* 0x001c1fff31317589 */ /* 0x000e6800000e0000 */
[----:B------:R2:W3:Y:S02]  /*3110*/  SHFL.IDX PT, R14, R47, RZ, 0x1c1f ;  /* 0x001c1fff2f0e7589 */ /* 0x0004e400000e0000 */
.L_x_7063:
[----:B------:R-:W-:Y:S05]  /*3120*/  @P0 BRA `(.L_x_6698) ;  /* 0x0000001400780947 */ /* 0x000fea0003800000 */
[----:B------:R-:W4:Y:S01]  /*3130*/  LDC R52, c[0x0][0x2f4] ;  /* 0x0000bd00ff347b82 */ /* 0x000f220000000800 */
[----:B------:R-:W-:Y:S01]  /*3140*/  BSSY B1, `(.L_x_6699) ;  /* 0x0000034000017945 */ /* 0x000fe20003800000 */
[----:B----4-:R-:W-:-:S13]  /*3150*/  ISETP.GE.AND P0, PT, R16, R52, PT ;  /* 0x000000341000720c */ /* 0x010fda0003f06270 */
[----:B------:R-:W-:Y:S05]  /*3160*/  @P0 BRA `(.L_x_6700) ;  /* 0x0000000000c40947 */ /* 0x000fea0003800000 */
[----:B------:R4:W0:Y:S01]  /*3170*/  LDS.128 R4, [R48+0x22400] ;  /* 0x0224000030047984 */ /* 0x0008220000000c00 */
[----:B------:R-:W-:Y:S01]  /*3180*/  ISETP.GE.AND P4, PT, R22, R37, PT ;  /* 0x000000251600720c */ /* 0x000fe20003f86270 */
[----:B------:R-:W-:Y:S01]  /*3190*/  BSSY B2, `(.L_x_6701) ;  /* 0x000002d000027945 */ /* 0x000fe20003800000 */
[----:B---3--:R-:W-:-:S04]  /*31a0*/  LEA R10, P0, R16, R14, 0x1 ;  /* 0x0000000e100a7211 */ /* 0x008fc800078008ff */
[----:B-1----:R-:W-:-:S07]  /*31b0*/  LEA.HI.X R11, R16, R49, R17, 0x1, P0 ;  /* 0x00000031100b7211 */ /* 0x002fce00000f0c11 */
[----:B----4-:R-:W-:Y:S05]  /*31c0*/  @P4 BRA `(.L_x_6702) ;  /* 0x0000000000a44947 */ /* 0x010fea0003800000 */
[--C-:B------:R-:W-:Y:S01]  /*31d0*/  SHF.R.U64 R15, R28, 0x10, R29.reuse ;  /* 0x000000101c0f7819 */ /* 0x100fe2000000121d */
[----:B0-----:R-:W-:Y:S01]  /*31e0*/  IMAD.MOV.U32 R12, RZ, RZ, R6 ;  /* 0x000000ffff0c7224 */ /* 0x001fe200078e0006 */
[----:B------:R-:W-:Y:S01]  /*31f0*/  SHF.R.U32.HI R28, RZ, 0x10, R29 ;  /* 0x00000010ff1c7819 */ /* 0x000fe2000001161d */
[--C-:B------:R-:W-:Y:S01]  /*3200*/  HADD2.F32 R6, -RZ, R5.reuse.H1_H1 ;  /* 0x30000005ff067230 */ /* 0x100fe20000004100 */
[--C-:B------:R-:W-:Y:S01]  /*3210*/  SHF.R.U64 R29, R30, 0x10, R31.reuse ;  /* 0x000000101e1d7819 */ /* 0x100fe2000000121f */
[----:B------:R-:W-:Y:S01]  /*3220*/  HADD2.F32 R5, -RZ, R5.H0_H0 ;  /* 0x20000005ff057230 */ /* 0x000fe20000004100 */
[----:B------:R-:W-:Y:S01]  /*3230*/  SHF.R.U32.HI R30, RZ, 0x10, R31 ;  /* 0x00000010ff1e7819 */ /* 0x000fe2000001161f */
[----:B------:R-:W-:Y:S02]  /*3240*/  HADD2.F32 R15, -RZ, R15.H0_H0 ;  /* 0x2000000fff0f7230 */ /* 0x000fe40000004100 */
[----:B------:R-:W-:Y:S02]  /*3250*/  HADD2.F32 R29, -RZ, R29.H0_H0 ;  /* 0x2000001dff1d7230 */ /* 0x000fe40000004100 */
[----:B------:R-:W-:-:S02]  /*3260*/  HADD2.F32 R30, -RZ, R30.H0_H0 ;  /* 0x2000001eff1e7230 */ /* 0x000fc40000004100 */
[--C-:B------:R-:W-:Y:S02]  /*3270*/  HADD2.F32 R13, -RZ, R7.reuse.H1_H1 ;  /* 0x30000007ff0d7230 */ /* 0x100fe40000004100 */
[CC--:B------:R-:W-:Y:S01]  /*3280*/  FMUL.FTZ R48, R6.reuse, R29.reuse ;  /* 0x0000001d06307220 */ /* 0x0c0fe20000410000 */
[----:B------:R-:W-:Y:S02]  /*3290*/  HADD2.F32 R7, -RZ, R7.H0_H0 ;  /* 0x20000007ff077230 */ /* 0x000fe40000004100 */
[C---:B------:R-:W-:Y:S01]  /*32a0*/  FMUL.FTZ R29, R5.reuse, R29 ;  /* 0x0000001d051d7220 */ /* 0x040fe20000410000 */
[----:B------:R-:W-:Y:S02]  /*32b0*/  HADD2.F32 R28, -RZ, R28.H0_H0 ;  /* 0x2000001cff1c7230 */ /* 0x000fe40000004100 */
[-C--:B------:R-:W-:Y:S01]  /*32c0*/  FFMA.FTZ R48, R5, R15.reuse, -R48 ;  /* 0x0000000f05307223 */ /* 0x080fe20000010830 */
[----:B------:R-:W-:Y:S01]  /*32d0*/  FMUL.FTZ R50, R13, R30 ;  /* 0x0000001e0d327220 */ /* 0x000fe20000410000 */
[----:B--2---:R-:W-:Y:S01]  /*32e0*/  FFMA.FTZ R47, R6, R15, R29 ;  /* 0x0000000f062f7223 */ /* 0x004fe2000001001d */
[----:B------:R-:W-:-:S02]  /*32f0*/  HADD2.F32 R5, -RZ, R4.H1_H1 ;  /* 0x30000004ff057230 */ /* 0x000fc40000004100 */
[C---:B------:R-:W-:Y:S01]  /*3300*/  FMUL.FTZ R30, R7.reuse, R30 ;  /* 0x0000001e071e7220 */ /* 0x040fe20000410000 */
[--C-:B------:R-:W-:Y:S02]  /*3310*/  HADD2.F32 R15, -RZ, R57.reuse.H0_H0 ;  /* 0x20000039ff0f7230 */ /* 0x100fe40000004100 */
[-C--:B------:R-:W-:Y:S01]  /*3320*/  FFMA.FTZ R50, R7, R28.reuse, -R50 ;  /* 0x0000001c07327223 */ /* 0x080fe20000010832 */
[----:B------:R-:W-:Y:S02]  /*3330*/  HADD2.F32 R4, -RZ, R4.H0_H0 ;  /* 0x20000004ff047230 */ /* 0x000fe40000004100 */
[----:B------:R-:W-:Y:S01]  /*3340*/  FFMA.FTZ R53, R13, R28, R30 ;  /* 0x0000001c0d357223 */ /* 0x000fe2000001001e */
[----:B------:R-:W-:Y:S02]  /*3350*/  HADD2.F32 R29, -RZ, R57.H1_H1 ;  /* 0x30000039ff1d7230 */ /* 0x000fe40000004100 */
[----:B------:R-:W-:Y:S01]  /*3360*/  FMUL.FTZ R31, R5, R15 ;  /* 0x0000000f051f7220 */ /* 0x000fe20000410000 */
[----:B------:R-:W-:-:S02]  /*3370*/  HADD2.F32 R6, -RZ, R12.H1_H1 ;  /* 0x3000000cff067230 */ /* 0x000fc40000004100 */
[----:B------:R-:W-:Y:S01]  /*3380*/  FMUL.FTZ R28, R4, R15 ;  /* 0x0000000f041c7220 */ /* 0x000fe20000410000 */
[----:B------:R-:W-:Y:S02]  /*3390*/  HADD2.F32 R12, -RZ, R12.H0_H0 ;  /* 0x2000000cff0c7230 */ /* 0x000fe40000004100 */
        /* <DEDUP_REMOVED lines=12> */
.L_x_6702:
[----:B------:R-:W-:Y:S05]  /*3460*/  BSYNC B2 ;  /* 0x0000000000027941 */ /* 0x000fea0003800000 */
.L_x_6701:
[----:B0-----:R4:W-:Y:S02]  /*3470*/  ST.E.128 desc[UR36][R10.64], R4 ;  /* 0x000000040a007985 */ /* 0x0019e4000c101d24 */
.L_x_6700:
[----:B------:R-:W-:Y:S05]  /*3480*/  BSYNC B1 ;  /* 0x0000000000017941 */ /* 0x000fea0003800000 */
.L_x_6699:
[----:B------:R-:W-:-:S13]  /*3490*/  ISETP.GE.AND P0, PT, R19, R52, PT ;  /* 0x000000341300720c */ /* 0x000fda0003f06270 */
[----:B------:R-:W-:Y:S05]  /*34a0*/  @P0 BRA `(.L_x_6698) ;  /* 0x0000001000980947 */ /* 0x000fea0003800000 */
[----:B----4-:R-:W-:Y:S01]  /*34b0*/  IMAD.MOV.U32 R5, RZ, RZ, 0x20 ;  /* 0x00000020ff057424 */ /* 0x010fe200078e00ff */
[----:B------:R-:W-:Y:S01]  /*34c0*/  LOP3.LUT P0, RZ, R159, 0x4, RZ, 0xc0, !PT ;  /* 0x000000049fff7812 */ /* 0x000fe2000780c0ff */
[----:B------:R-:W-:Y:S01]  /*34d0*/  BSSY B1, `(.L_x_6703) ;  /* 0x0000032000017945 */ /* 0x000fe20003800000 */
[----:B------:R-:W-:Y:S02]  /*34e0*/  ISETP.GE.AND P4, PT, R165, R37, PT ;  /* 0x00000025a500720c */ /* 0x000fe40003f86270 */
[----:B------:R-:W-:Y:S02]  /*34f0*/  SEL R5, R5, 0xffffffe0, !P0 ;  /* 0xffffffe005057807 */ /* 0x000fe40004000000 */
[----:B---3--:R-:W-:Y:S02]  /*3500*/  LEA R10, P0, R19, R14, 0x1 ;  /* 0x0000000e130a7211 */ /* 0x008fe400078008ff */
[----:B------:R-:W-:Y:S02]  /*3510*/  IADD3 R5, R5, R42, R36 ;  /* 0x0000002a05057210 */ /* 0x000fe40007ffe024 */
[----:B-1----:R-:W-:-:S03]  /*3520*/  LEA.HI.X R11, R19, R49, R164, 0x1, P0 ;  /* 0x00000031130b7211 */ /* 0x002fc600000f0ca4 */
[----:B------:R-:W-:-:S06]  /*3530*/  IMAD R4, R5, 0x2, R2 ;  /* 0x0000000205047824 */ /* 0x000fcc00078e0202 */
[----:B------:R-:W1:Y:S01]  /*3540*/  LDS.128 R4, [R4+0x22400] ;  /* 0x0224000004047984 */ /* 0x000e620000000c00 */
[----:B------:R-:W-:Y:S05]  /*3550*/  @P4 BRA `(.L_x_6704) ;  /* 0x0000000000a44947 */ /* 0x000fea0003800000 */
[----:B------:R-:W-:Y:S02]  /*3560*/  SHF.R.U64 R13, R20, 0x10, R21 ;  /* 0x00000010140d7819 */ /* 0x000fe40000001215 */
[----:B------:R-:W-:Y:S01]  /*3570*/  SHF.R.U64 R12, R8, 0x10, R9 ;  /* 0x00000010080c7819 */ /* 0x000fe20000001209 */
[----:B-1----:R-:W-:Y:S01]  /*3580*/  IMAD.MOV.U32 R8, RZ, RZ, R6 ;  /* 0x000000ffff087224 */ /* 0x002fe200078e0006 */
        /* <DEDUP_REMOVED lines=38> */
.L_x_6704:
[----:B------:R-:W-:Y:S05]  /*37f0*/  BSYNC B1 ;  /* 0x0000000000017941 */ /* 0x000fea0003800000 */
.L_x_6703:
[----:B-1----:R1:W-:Y:S01]  /*3800*/  ST.E.128 desc[UR36][R10.64], R4 ;  /* 0x000000040a007985 */ /* 0x0023e2000c101d24 */
[----:B------:R-:W-:Y:S05]  /*3810*/  BRA `(.L_x_6698) ;  /* 0x0000000c00bc7947 */ /* 0x000fea0003800000 */
.L_x_6691:
[----:B------:R-:W-:Y:S01]  /*3820*/  SHF.R.S32.HI R7, RZ, 0x1f, R18 ;  /* 0x0000001fff077819 */ /* 0x000fe20000011412 */
[CC--:B------:R-:W-:Y:S01]  /*3830*/  IMAD.WIDE.U32 R8, R18.reuse, R4.reuse, R16 ;  /* 0x0000000412087225 */ /* 0x0c0fe200078e0010 */
[----:B------:R-:W-:Y:S01]  /*3840*/  ULDC.64 UR6, c[0x0][0x408] ;  /* 0x0001020000067ab9 */ /* 0x000fe20000000a00 */
[----:B------:R-:W-:Y:S02]  /*3850*/  ULDC.64 UR4, c[0x0][0x3e8] ;  /* 0x0000fa0000047ab9 */ /* 0x000fe40000000a00 */
[C---:B------:R-:W-:Y:S02]  /*3860*/  IMAD R6, R7.reuse, R4, RZ ;  /* 0x0000000407067224 */ /* 0x040fe400078e02ff */
[----:B------:R-:W-:Y:S02]  /*3870*/  IMAD R15, R7, UR6, RZ ;  /* 0x00000006070f7c24 */ /* 0x000fe4000f8e02ff */
[----:B------:R-:W-:Y:S02]  /*3880*/  IMAD R13, R18, R5, R6 ;  /* 0x00000005120d7224 */ /* 0x000fe400078e0206 */
[----:B------:R-:W-:-:S02]  /*3890*/  IMAD R46, R33, -0x40, R27 ;  /* 0xffffffc0212e7824 */ /* 0x000fc400078e021b */
[----:B------:R-:W-:Y:S01]  /*38a0*/  IMAD.IADD R9, R13, 0x1, R9 ;  /* 0x000000010d097824 */ /* 0x000fe200078e0209 */
[----:B------:R-:W-:Y:S01]  /*38b0*/  SHF.R.S32.HI R13, RZ, 0x1f, R34 ;  /* 0x0000001fff0d7819 */ /* 0x000fe20000011422 */
[----:B------:R-:W-:Y:S01]  /*38c0*/  IMAD.WIDE.U32 R6, R18, UR6, R16 ;  /* 0x0000000612067c25 */ /* 0x000fe2000f8e0010 */
[----:B------:R-:W-:-:S03]  /*38d0*/  VIMNMX R46, R46, 0x40, PT ;  /* 0x000000402e2e7848 */ /* 0x000fc60003fe0100 */
[----:B------:R-:W-:-:S04]  /*38e0*/  IMAD.WIDE.U32 R8, R34, R4, R8 ;  /* 0x0000000422087225 */ /* 0x000fc800078e0008 */
[----:B------:R-:W-:Y:S02]  /*38f0*/  IMAD R4, R13, R4, RZ ;  /* 0x000000040d047224 */ /* 0x000fe400078e02ff */
[----:B------:R-:W-:Y:S02]  /*3900*/  IMAD R15, R18, UR7, R15 ;  /* 0x00000007120f7c24 */ /* 0x000fe4000f8e020f */
[----:B------:R-:W-:Y:S01]  /*3910*/  IMAD R5, R34, R5, R4 ;  /* 0x0000000522057224 */ /* 0x000fe200078e0204 */
[----:B------:R-:W-:Y:S01]  /*3920*/  IADD3 R4, P0, R59, R8, RZ ;  /* 0x000000083b047210 */ /* 0x000fe20007f1e0ff */
[----:B------:R-:W-:Y:S02]  /*3930*/  IMAD.IADD R7, R15, 0x1, R7 ;  /* 0x000000010f077824 */ /* 0x000fe400078e0207 */
[----:B------:R-:W-:Y:S01]  /*3940*/  IMAD R13, R13, UR6, RZ ;  /* 0x000000060d0d7c24 */ /* 0x000fe2000f8e02ff */
[----:B------:R-:W-:Y:S01]  /*3950*/  IADD3.X R5, R57, R5, R9, P0, !PT ;  /* 0x0000000539057210 */ /* 0x000fe200007fe409 */
[----:B------:R-:W-:Y:S01]  /*3960*/  IMAD R10, R11, UR6, RZ ;  /* 0x000000060b0a7c24 */ /* 0x000fe2000f8e02ff */
[----:B------:R-:W-:Y:S01]  /*3970*/  ISETP.GE.AND P0, PT, R18, R46, PT ;  /* 0x0000002e1200720c */ /* 0x000fe20003f06270 */
[----:B------:R-:W-:-:S03]  /*3980*/  IMAD.WIDE.U32 R8, R33, UR6, RZ ;  /* 0x0000000621087c25 */ /* 0x000fc6000f8e00ff */
[----:B------:R-:W-:Y:S01]  /*3990*/  ISETP.GE.OR P3, PT, R16, R37, P0 ;  /* 0x000000251000720c */ /* 0x000fe20000766670 */
[C---:B------:R-:W-:Y:S02]  /*39a0*/  IMAD R13, R34.reuse, UR7, R13 ;  /* 0x00000007220d7c24 */ /* 0x040fe4000f8e020d */
[----:B------:R-:W-:-:S04]  /*39b0*/  IMAD.WIDE.U32 R6, R34, UR6, R6 ;  /* 0x0000000622067c25 */ /* 0x000fc8000f8e0006 */
[----:B------:R-:W-:Y:S01]  /*39c0*/  IMAD R15, R33, UR7, R10 ;  /* 0x00000007210f7c24 */ /* 0x000fe2000f8e020a */
[----:B------:R-:W-:Y:S01]  /*39d0*/  LEA R10, P4, R4, UR4, 0x1 ;  /* 0x00000004040a7c11 */ /* 0x000fe2000f8808ff */
[----:B------:R-:W-:Y:S01]  /*39e0*/  IMAD.IADD R13, R13, 0x1, R7 ;  /* 0x000000010d0d7824 */ /* 0x000fe200078e0207 */
[----:B------:R-:W-:Y:S01]  /*39f0*/  LEA R12, P5, R8, R6, 0x6 ;  /* 0x00000006080c7211 */ /* 0x000fe200078a30ff */
[----:B------:R-:W-:Y:S01]  /*3a00*/  IMAD.IADD R9, R15, 0x1, R9 ;  /* 0x000000010f097824 */ /* 0x000fe200078e0209 */
[----:B------:R-:W-:Y:S01]  /*3a10*/  LEA.HI.X R11, R4, UR5, R5, 0x1, P4 ;  /* 0x00000005040b7c11 */ /* 0x000fe2000a0f0c05 */
[----:B------:R-:W-:Y:S01]  /*3a20*/  ULDC.64 UR4, c[0x0][0x400] ;  /* 0x0001000000047ab9 */ /* 0x000fe20000000a00 */
[----:B------:R-:W-:Y:S02]  /*3a30*/  CS2R R4, SRZ ;  /* 0x0000000000047805 */ /* 0x000fe4000001ff00 */
[----:B------:R-:W-:Y:S02]  /*3a40*/  CS2R R6, SRZ ;  /* 0x0000000000067805 */ /* 0x000fe4000001ff00 */
[----:B------:R-:W-:-:S02]  /*3a50*/  LEA.HI.X R9, R8, R13, R9, 0x6, P5 ;  /* 0x0000000d08097211 */ /* 0x000fc400028f3409 */
[C---:B------:R-:W-:Y:S02]  /*3a60*/  LEA R8, P4, R12.reuse, UR4, 0x1 ;  /* 0x000000040c087c11 */ /* 0x040fe4000f8808ff */
[----:B------:R-:W-:Y:S02]  /*3a70*/  CS2R R30, SRZ ;  /* 0x00000000001e7805 */ /* 0x000fe4000001ff00 */
[----:B------:R-:W-:Y:S01]  /*3a80*/  CS2R R28, SRZ ;  /* 0x00000000001c7805 */ /* 0x000fe2000001ff00 */
[----:B------:R-:W2:Y:S01]  /*3a90*/  @!P3 LDG.E.128 R4, desc[UR36][R10.64] ;  /* 0x000000240a04b981 */ /* 0x000ea2000c1e1d00 */
[----:B------:R-:W-:-:S05]  /*3aa0*/  LEA.HI.X R9, R12, UR5, R9, 0x1, P4 ;  /* 0x000000050c097c11 */ /* 0x000fca000a0f0c09 */
[----:B------:R-:W3:Y:S01]  /*3ab0*/  @!P3 LDG.E.128 R28, desc[UR36][R8.64] ;  /* 0x00000024081cb981 */ /* 0x000ee2000c1e1d00 */
[----:B------:R-:W-:Y:S01]  /*3ac0*/  UISETP.NE.AND UP0, UPT, UR38, URZ, UPT ;  /* 0x0000003f2600728c */ /* 0x000fe2000bf05270 */
        /* <DEDUP_REMOVED lines=18> */
[----:B------:R-:W-:Y:S06]  /*3bf0*/  @P3 BRA `(.L_x_6705) ;  /* 0x0000000000043947 */ /* 0x000fec0003800000 */
[----:B------:R-:W-:Y:S01]  /*3c00*/  BPT.TRAP 0x1 ;  /* 0x000000040000795c */ /* 0x000fe20000300000 */
.L_x_6705:
[----:B------:R-:W-:Y:S01]  /*3c10*/  IMAD R40, R156, 0x8, R2 ;  /* 0x000000089c287824 */ /* 0x000fe200078e0202 */
[----:B------:R-:W-:Y:S01]  /*3c20*/  SHF.L.U32 R51, R158, 0x1f, RZ ;  /* 0x0000001f9e337819 */ /* 0x000fe200000006ff */
[----:B------:R-:W-:Y:S03]  /*3c30*/  BSSY B1, `(.L_x_6706) ;  /* 0x0000003000017945 */ /* 0x000fe60003800000 */
[----:B------:R-:W0:Y:S02]  /*3c40*/  SYNCS.PHASECHK.TRANS64.TRYWAIT P5, [R40+URZ+0x38890], R51 ;  /* 0x03889033280075a7 */ /* 0x000e2400080a017f */
[----:B0-----:R-:W-:Y:S05]  /*3c50*/  @!P5 BRA `(.L_x_6707) ;  /* 0x0000035400d0d947 */ /* 0x001fea0003800000 */
.L_x_7064:
[----:B------:R-:W-:Y:S05]  /*3c60*/  BSYNC B1 ;  /* 0x0000000000017941 */ /* 0x000fea0003800000 */
.L_x_6706:
[----:B------:R-:W-:-:S03]  /*3c70*/  UMOV UR4, 0xffffffff ;  /* 0xffffffff00047882 */ /* 0x000fc60000000000 */
[----:B------:R-:W-:Y:S05]  /*3c80*/  BRA.DIV UR4, `(.L_x_6708) ;  /* 0x0000035604d87947 */ /* 0x000fea000b800000 */
[----:B------:R1:W2:Y:S04]  /*3c90*/  SHFL.IDX PT, R21, R49, RZ, 0x1c1f ;  /* 0x001c1fff31157589 */ /* 0x0002a800000e0000 */
[----:B------:R1:W3:Y:S02]  /*3ca0*/  SHFL.IDX PT, R20, R47, RZ, 0x1c1f ;  /* 0x001c1fff2f147589 */ /* 0x0002e400000e0000 */
.L_x_7068:
[----:B-1----:R-:W1:Y:S02]  /*3cb0*/  LDC R47, c[0x0][0x2f4] ;  /* 0x0000bd00ff2f7b82 */ /* 0x002e640000000800 */
[----:B-1----:R-:W-:-:S13]  /*3cc0*/  ISETP.GE.OR P0, PT, R16, R47, P0 ;  /* 0x0000002f1000720c */ /* 0x002fda0000706670 */
[----:B------:R-:W-:Y:S05]  /*3cd0*/  @P0 BRA `(.L_x_6698) ;  /* 0x00000008008c0947 */ /* 0x000fea0003800000 */
[----:B------:R-:W-:Y:S01]  /*3ce0*/  IMAD.SHL.U32 R8, R37, 0x2, RZ ;  /* 0x0000000225087824 */ /* 0x000fe200078e00ff */
[----:B------:R-:W-:Y:S01]  /*3cf0*/  BSSY B1, `(.L_x_6709) ;  /* 0x0000066000017945 */ /* 0x000fe20003800000 */
[----:B------:R-:W-:Y:S02]  /*3d00*/  IMAD.SHL.U32 R37, R0, 0x8, RZ ;  /* 0x0000000800257824 */ /* 0x000fe400078e00ff */
[----:B------:R-:W-:-:S05]  /*3d10*/  @P1 IMAD.IADD R8, R47, 0x1, -R8 ;  /* 0x000000012f081824 */ /* 0x000fca00078e0a08 */
[----:B------:R-:W-:-:S04]  /*3d20*/  SHF.R.S32.HI R9, RZ, 0x1f, R8 ;  /* 0x0000001fff097819 */ /* 0x000fc80000011408 */
[----:B------:R-:W-:Y:S02]  /*3d30*/  LEA.HI R9, R9, R8, RZ, 0x4 ;  /* 0x0000000809097211 */ /* 0x000fe400078f20ff */
[----:B------:R-:W-:Y:S02]  /*3d40*/  LOP3.LUT R8, R55, 0x38, R37, 0xf8, !PT ;  /* 0x0000003837087812 */ /* 0x000fe400078ef825 */
[----:B------:R-:W-:-:S05]  /*3d50*/  LEA.HI.SX32 R9, R9, R0, 0x1c ;  /* 0x0000000009097211 */ /* 0x000fca00078fe2ff */
[----:B------:R-:W-:Y:S01]  /*3d60*/  IMAD.SHL.U32 R48, R9, 0x8, RZ ;  /* 0x0000000809307824 */ /* 0x000fe200078e00ff */
[----:B------:R-:W-:-:S04]  /*3d70*/  LOP3.LUT R9, R50, R8, R53, 0xf6, !PT ;  /* 0x0000000832097212 */ /* 0x000fc800078ef635 */
[----:B------:R-:W-:Y:S01]  /*3d80*/  LOP3.LUT R55, R55, 0x38, R48, 0xf8, !PT ;  /* 0x0000003837377812 */ /* 0x000fe200078ef830 */
[----:B------:R-:W-:-:S03]  /*3d90*/  IMAD.IADD R9, R36, 0x1, R9 ;  /* 0x0000000124097824 */ /* 0x000fc600078e0209 */
[----:B------:R-:W-:Y:S01]  /*3da0*/  LOP3.LUT R55, R50, R55, R53, 0xf6, !PT ;  /* 0x0000003732377212 */ /* 0x000fe200078ef635 */
[----:B------:R-:W-:-:S04]  /*3db0*/  IMAD R9, R9, 0x2, R2 ;  /* 0x0000000209097824 */ /* 0x000fc800078e0202 */
[----:B------:R-:W-:Y:S02]  /*3dc0*/  IMAD.IADD R55, R36, 0x1, R55 ;  /* 0x0000000124377824 */ /* 0x000fe400078e0237 */
[----:B------:R-:W1:Y:S01]  /*3dd0*/  LDS.128 R8, [R9+0x22400] ;  /* 0x0224000009087984 */ /* 0x000e620000000c00 */
[----:B--23--:R-:W-:-:S04]  /*3de0*/  IMAD.WIDE R36, R37, 0x2, R20 ;  /* 0x0000000225247825 */ /* 0x00cfc800078e0214 */
[----:B------:R-:W-:-:S05]  /*3df0*/  IMAD R55, R55, 0x2, R2 ;  /* 0x0000000237377824 */ /* 0x000fca00078e0202 */
[----:B------:R2:W3:Y:S01]  /*3e00*/  LDS.128 R12, [R55+0x22400] ;  /* 0x02240000370c7984 */ /* 0x0004e20000000c00 */
[----:B------:R-:W-:Y:S05]  /*3e10*/  @P4 BRA `(.L_x_6710) ;  /* 0x00000004004c4947 */ /* 0x000fea0003800000 */
[----:B------:R-:W-:Y:S02]  /*3e20*/  SHF.R.U32.HI R50, RZ, 0x10, R29 ;  /* 0x00000010ff327819 */ /* 0x000fe4000001161d */
[--C-:B------:R-:W-:Y:S02]  /*3e30*/  SHF.R.U64 R49, R4, 0x10, R5.reuse ;  /* 0x0000001004317819 */ /* 0x100fe40000001205 */
[----:B------:R-:W-:Y:S01]  /*3e40*/  SHF.R.U32.HI R52, RZ, 0x10, R5 ;  /* 0x00000010ff347819 */ /* 0x000fe20000011605 */
[----:B------:R-:W-:Y:S01]  /*3e50*/  HADD2.F32 R50, -RZ, R50.H0_H0 ;  /* 0x20000032ff327230 */ /* 0x000fe20000004100 */
[----:B------:R-:W-:Y:S01]  /*3e60*/  SHF.R.U64 R28, R28, 0x10, R29 ;  /* 0x000000101c1c7819 */ /* 0x000fe2000000121d */
[----:B-1----:R-:W-:Y:S01]  /*3e70*/  IMAD.MOV.U32 R29, RZ, RZ, R8 ;  /* 0x000000ffff1d7224 */ /* 0x002fe200078e0008 */
[--C-:B------:R-:W-:Y:S01]  /*3e80*/  SHF.R.U64 R4, R6, 0x10, R7.reuse ;  /* 0x0000001006047819 */ /* 0x100fe20000001207 */
[----:B------:R-:W-:Y:S01]  /*3e90*/  HADD2.F32 R6, -RZ, R9.H0_H0 ;  /* 0x20000009ff067230 */ /* 0x000fe20000004100 */
[----:B------:R-:W-:Y:S01]  /*3ea0*/  SHF.R.U32.HI R56, RZ, 0x10, R7 ;  /* 0x00000010ff387819 */ /* 0x000fe20000011607 */
[--C-:B---3--:R-:W-:Y:S01]  /*3eb0*/  HADD2.F32 R7, -RZ, R13.reuse.H0_H0 ;  /* 0x2000000dff077230 */ /* 0x108fe20000004100 */
[--C-:B------:R-:W-:Y:S01]  /*3ec0*/  SHF.R.U64 R5, R30, 0x10, R31.reuse ;  /* 0x000000101e057819 */ /* 0x100fe2000000121f */
[----:B------:R-:W-:Y:S01]  /*3ed0*/  HADD2.F32 R8, -RZ, R13.H1_H1 ;  /* 0x3000000dff087230 */ /* 0x000fe20000004100 */
[----:B--2---:R-:W-:Y:S01]  /*3ee0*/  SHF.R.U32.HI R55, RZ, 0x10, R31 ;  /* 0x00000010ff377819 */ /* 0x004fe2000001161f */
[----:B------:R-:W-:-:S02]  /*3ef0*/  HADD2.F32 R31, -RZ, R54.H1_H1 ;  /* 0x30000036ff1f7230 */ /* 0x000fc40000004100 */
[----:B------:R-:W-:Y:S02]  /*3f00*/  HADD2.F32 R9, -RZ, R9.H1_H1 ;  /* 0x30000009ff097230 */ /* 0x000fe40000004100 */
[----:B------:R-:W-:Y:S02]  /*3f10*/  IMAD.MOV.U32 R30, RZ, RZ, R12 ;  /* 0x000000ffff1e7224 */ /* 0x000fe400078e000c */
[-C--:B------:R-:W-:Y:S01]  /*3f20*/  FMUL.FTZ R53, R7, R31.reuse ;  /* 0x0000001f07357220 */ /* 0x080fe20000410000 */
[----:B------:R-:W-:Y:S02]  /*3f30*/  HADD2.F32 R12, -RZ, R54.H0_H0 ;  /* 0x20000036ff0c7230 */ /* 0x000fe40000004100 */
[-C--:B------:R-:W-:Y:S01]  /*3f40*/  FMUL.FTZ R54, R8, R50.reuse ;  /* 0x0000003208367220 */ /* 0x080fe20000410000 */
[----:B------:R-:W-:Y:S02]  /*3f50*/  HADD2.F32 R13, -RZ, R52.H0_H0 ;  /* 0x20000034ff0d7230 */ /* 0x000fe40000004100 */
[C---:B------:R-:W-:Y:S01]  /*3f60*/  FMUL.FTZ R52, R6.reuse, R31 ;  /* 0x0000001f06347220 */ /* 0x040fe20000410000 */
[----:B------:R-:W-:Y:S01]  /*3f70*/  FMUL.FTZ R31, R9, R50 ;  /* 0x00000032091f7220 */ /* 0x000fe20000410000 */
[----:B------:R-:W-:Y:S01]  /*3f80*/  FFMA.FTZ R6, R6, R12, -R53 ;  /* 0x0000000c06067223 */ /* 0x000fe20000010835 */
[----:B------:R-:W-:-:S02]  /*3f90*/  HADD2.F32 R50, -RZ, R56.H0_H0 ;  /* 0x20000038ff327230 */ /* 0x000fc40000004100 */
[----:B------:R-:W-:Y:S01]  /*3fa0*/  FFMA.FTZ R7, R7, R12, R52 ;  /* 0x0000000c07077223 */ /* 0x000fe20000010034 */
[-C--:B------:R-:W-:Y:S01]  /*3fb0*/  FFMA.FTZ R9, R9, R13.reuse, -R54 ;  /* 0x0000000d09097223 */ /* 0x080fe20000010836 */
[----:B------:R-:W-:Y:S01]  /*3fc0*/  FFMA.FTZ R8, R8, R13, R31 ;  /* 0x0000000d08087223 */ /* 0x000fe2000001001f */
[----:B------:R-:W-:Y:S02]  /*3fd0*/  HADD2.F32 R12, -RZ, R11.H0_H0 ;  /* 0x2000000bff0c7230 */ /* 0x000fe40000004100 */
[----:B------:R-:W-:Y:S01]  /*3fe0*/  HADD2.F32 R52, -RZ, R57.H0_H0 ;  /* 0x20000039ff347230 */ /* 0x000fe20000004100 */
[----:B------:R-:W-:Y:S01]  /*3ff0*/  F2FP.F16.F32.PACK_AB R9, R9, R6 ;  /* 0x000000060909723e */ /* 0x000fe200000000ff */
[----:B------:R-:W-:Y:S02]  /*4000*/  HADD2.F32 R13, -RZ, R15.H0_H0 ;  /* 0x2000000fff0d7230 */ /* 0x000fe40000004100 */
[----:B------:R-:W-:Y:S02]  /*4010*/  HADD2.F32 R54, -RZ, R55.H0_H0 ;  /* 0x20000037ff367230 */ /* 0x000fe40000004100 */
[----:B------:R-:W-:-:S02]  /*4020*/  HADD2.F32 R11, -RZ, R11.H1_H1 ;  /* 0x3000000bff0b7230 */ /* 0x000fc40000004100 */
[-C--:B------:R-:W-:Y:S01]  /*4030*/  FMUL.FTZ R53, R13, R52.reuse ;  /* 0x000000340d357220 */ /* 0x080fe20000410000 */
[----:B------:R-:W-:Y:S02]  /*4040*/  HADD2.F32 R15, -RZ, R15.H1_H1 ;  /* 0x3000000fff0f7230 */ /* 0x000fe40000004100 */
[----:B------:R-:W-:Y:S01]  /*4050*/  FMUL.FTZ R52, R12, R52 ;  /* 0x000000340c347220 */ /* 0x000fe20000410000 */
[----:B------:R-:W-:Y:S02]  /*4060*/  HADD2.F32 R31, -RZ, R57.H1_H1 ;  /* 0x30000039ff1f7230 */ /* 0x000fe40000004100 */
[-C--:B------:R-:W-:Y:S01]  /*4070*/  FMUL.FTZ R58, R11, R54.reuse ;  /* 0x000000360b3a7220 */ /* 0x080fe20000410000 */
[----:B------:R-:W-:Y:S02]  /*4080*/  HADD2.F32 R28, -RZ, R28.H0_H0 ;  /* 0x2000001cff1c7230 */ /* 0x000fe40000004100 */
[----:B------:R-:W-:Y:S01]  /*4090*/  FMUL.FTZ R56, R15, R54 ;  /* 0x000000360f387220 */ /* 0x000fe20000410000 */
[----:B------:R-:W-:-:S02]  /*40a0*/  HADD2.F32 R49, -RZ, R49.H0_H0 ;  /* 0x20000031ff317230 */ /* 0x000fc40000004100 */
[-C--:B------:R-:W-:Y:S01]  /*40b0*/  FFMA.FTZ R54, R12, R31.reuse, -R53 ;  /* 0x0000001f0c367223 */ /* 0x080fe20000010835 */
[-C--:B------:R-:W-:Y:S01]  /*40c0*/  FFMA.FTZ R58, R15, R50.reuse, R58 ;  /* 0x000000320f3a7223 */ /* 0x080fe2000001003a */
[----:B------:R-:W-:Y:S01]  /*40d0*/  FFMA.FTZ R57, R11, R50, -R56 ;  /* 0x000000320b397223 */ /* 0x000fe20000010838 */
[----:B------:R-:W-:Y:S02]  /*40e0*/  HADD2.F32 R15, -RZ, R60.H0_H0 ;  /* 0x2000003cff0f7230 */ /* 0x000fe40000004100 */
[----:B------:R-:W-:Y:S01]  /*40f0*/  FFMA.FTZ R55, R13, R31, R52 ;  /* 0x0000001f0d377223 */ /* 0x000fe20000010034 */
[----:B------:R-:W-:Y:S02]  /*4100*/  HADD2.F32 R12, -RZ, R30.H0_H0 ;  /* 0x2000001eff0c7230 */ /* 0x000fe40000004100 */
[----:B------:R-:W-:Y:S02]  /*4110*/  HADD2.F32 R11, -RZ, R29.H0_H0 ;  /* 0x2000001dff0b7230 */ /* 0x000fe40000004100 */
[----:B------:R-:W-:-:S02]  /*4120*/  HADD2.F32 R13, -RZ, R59.H0_H0 ;  /* 0x2000003bff0d7230 */ /* 0x000fc40000004100 */
[CC--:B------:R-:W-:Y:S01]  /*4130*/  FMUL.FTZ R50, R12.reuse, R15.reuse ;  /* 0x0000000f0c327220 */ /* 0x0c0fe20000410000 */
[----:B------:R-:W-:Y:S02]  /*4140*/  HADD2.F32 R30, -RZ, R30.H1_H1 ;  /* 0x3000001eff1e7230 */ /* 0x000fe40000004100 */
[C---:B------:R-:W-:Y:S01]  /*4150*/  FMUL.FTZ R15, R11.reuse, R15 ;  /* 0x0000000f0b0f7220 */ /* 0x040fe20000410000 */
[----:B------:R-:W-:Y:S02]  /*4160*/  HADD2.F32 R29, -RZ, R29.H1_H1 ;  /* 0x3000001dff1d7230 */ /* 0x000fe40000004100 */
[-C--:B------:R-:W-:Y:S01]  /*4170*/  FFMA.FTZ R50, R11, R13.reuse, -R50 ;  /* 0x0000000d0b327223 */ /* 0x080fe20000010832 */
[----:B------:R-:W-:Y:S02]  /*4180*/  HADD2.F32 R11, -RZ, R14.H0_H0 ;  /* 0x2000000eff0b7230 */ /* 0x000fe40000004100 */
[----:B------:R-:W-:Y:S01]  /*4190*/  FFMA.FTZ R31, R12, R13, R15 ;  /* 0x0000000d0c1f7223 */ /* 0x000fe2000001000f */
[-C--:B------:R-:W-:Y:S01]  /*41a0*/  FMUL.FTZ R52, R30, R28.reuse ;  /* 0x0000001c1e347220 */ /* 0x080fe20000410000 */
[----:B------:R-:W-:Y:S01]  /*41b0*/  FMUL.FTZ R53, R29, R28 ;  /* 0x0000001c1d357220 */ /* 0x000fe20000410000 */
[----:B------:R-:W-:Y:S01]  /*41c0*/  HADD2.F32 R15, -RZ, R5.H0_H0 ;  /* 0x20000005ff0f7230 */ /* 0x000fe20000004100 */
[----:B------:R-:W-:Y:S01]  /*41d0*/  F2FP.F16.F32.PACK_AB R55, R58, R55 ;  /* 0x000000373a37723e */ /* 0x000fe200000000ff */
[----:B------:R-:W-:-:S02]  /*41e0*/  HADD2.F32 R28, -RZ, R59.H1_H1 ;  /* 0x3000003bff1c7230 */ /* 0x000fc40000004100 */
[-C--:B------:R-:W-:Y:S01]  /*41f0*/  FFMA.FTZ R29, R29, R49.reuse, -R52 ;  /* 0x000000311d1d7223 */ /* 0x080fe20000010834 */
[----:B------:R-:W-:Y:S02]  /*4200*/  HADD2.F32 R5, -RZ, R10.H0_H0 ;  /* 0x2000000aff057230 */ /* 0x000fe40000004100 */
[----:B------:R-:W-:Y:S01]  /*4210*/  FFMA.FTZ R30, R30, R49, R53 ;  /* 0x000000311e1e7223 */ /* 0x000fe20000010035 */
[----:B------:R-:W-:Y:S02]  /*4220*/  HADD2.F32 R14, -RZ, R14.H1_H1 ;  /* 0x3000000eff0e7230 */ /* 0x000fe40000004100 */
[----:B------:R-:W-:Y:S02]  /*4230*/  HADD2.F32 R10, -RZ, R10.H1_H1 ;  /* 0x3000000aff0a7230 */ /* 0x000fe40000004100 */
[----:B------:R-:W-:Y:S02]  /*4240*/  HADD2.F32 R13, -RZ, R4.H0_H0 ;  /* 0x20000004ff0d7230 */ /* 0x000fe40000004100 */
[----:B------:R-:W-:Y:S01]  /*4250*/  FMUL.FTZ R4, R11, R28 ;  /* 0x0000001c0b047220 */ /* 0x000fe20000410000 */
[----:B------:R-:W-:-:S02]  /*4260*/  HADD2.F32 R12, -RZ, R60.H1_H1 ;  /* 0x3000003cff0c7230 */ /* 0x000fc40000004100 */
[-C--:B------:R-:W-:Y:S01]  /*4270*/  FMUL.FTZ R49, R14, R15.reuse ;  /* 0x0000000f0e317220 */ /* 0x080fe20000410000 */
[C---:B------:R-:W-:Y:S01]  /*4280*/  FMUL.FTZ R28, R5.reuse, R28 ;  /* 0x0000001c051c7220 */ /* 0x040fe20000410000 */
[----:B------:R-:W-:Y:S01]  /*4290*/  FMUL.FTZ R15, R10, R15 ;  /* 0x0000000f0a0f7220 */ /* 0x000fe20000410000 */
[-C--:B------:R-:W-:Y:S02]  /*42a0*/  FFMA.FTZ R4, R5, R12.reuse, -R4 ;  /* 0x0000000c05047223 */ /* 0x080fe40000010804 */
[----:B------:R-:W-:Y:S01]  /*42b0*/  FFMA.FTZ R28, R11, R12, R28 ;  /* 0x0000000c0b1c7223 */ /* 0x000fe2000001001c */
[-C--:B------:R-:W-:Y:S01]  /*42c0*/  FFMA.FTZ R15, R14, R13.reuse, R15 ;  /* 0x0000000d0e0f7223 */ /* 0x080fe2000001000f */
[----:B------:R-:W-:Y:S01]  /*42d0*/  FFMA.FTZ R49, R10, R13, -R49 ;  /* 0x0000000d0a317223 */ /* 0x000fe20000010831 */
[----:B------:R-:W-:Y:S02]  /*42e0*/  F2FP.F16.F32.PACK_AB R13, R8, R7 ;  /* 0x00000007080d723e */ /* 0x000fe400000000ff */
[----:B------:R-:W-:-:S02]  /*42f0*/  F2FP.F16.F32.PACK_AB R11, R57, R54 ;  /* 0x00000036390b723e */ /* 0x000fc400000000ff */
[----:B------:R-:W-:Y:S01]  /*4300*/  F2FP.F16.F32.PACK_AB R14, R15, R28 ;  /* 0x0000001c0f0e723e */ /* 0x000fe200000000ff */
[----:B------:R-:W-:Y:S01]  /*4310*/  IMAD.MOV.U32 R15, RZ, RZ, R55 ;  /* 0x000000ffff0f7224 */ /* 0x000fe200078e0037 */
[----:B------:R-:W-:Y:S02]  /*4320*/  F2FP.F16.F32.PACK_AB R8, R29, R50 ;  /* 0x000000321d08723e */ /* 0x000fe400000000ff */
[----:B------:R-:W-:Y:S02]  /*4330*/  F2FP.F16.F32.PACK_AB R12, R30, R31 ;  /* 0x0000001f1e0c723e */ /* 0x000fe400000000ff */
[----:B------:R-:W-:-:S07]  /*4340*/  F2FP.F16.F32.PACK_AB R10, R49, R4 ;  /* 0x00000004310a723e */ /* 0x000fce00000000ff */
.L_x_6710:
[----:B------:R-:W-:Y:S05]  /*4350*/  BSYNC B1 ;  /* 0x0000000000017941 */ /* 0x000fea0003800000 */
.L_x_6709:
[----:B-1----:R1:W-:Y:S01]  /*4360*/  ST.E.128 desc[UR36][R36.64], R8 ;  /* 0x0000000824007985 */ /* 0x0023e2000c101d24 */
[----:B------:R-:W-:-:S13]  /*4370*/  ISETP.GE.AND P0, PT, R48, R47, PT ;  /* 0x0000002f3000720c */ /* 0x000fda0003f06270 */
[----:B------:R-:W-:Y:S05]  /*4380*/  @P0 BRA `(.L_x_6698) ;  /* 0x0000000000e00947 */ /* 0x000fea0003800000 */
[----:B------:R-:W-:-:S05]  /*4390*/  IMAD.WIDE R20, R48, 0x2, R20 ;  /* 0x0000000230147825 */ /* 0x000fca00078e0214 */
[----:B---3--:R3:W-:Y:S01]  /*43a0*/  ST.E.128 desc[UR36][R20.64], R12 ;  /* 0x0000000c14007985 */ /* 0x0087e2000c101d24 */
[----:B------:R-:W-:Y:S05]  /*43b0*/  BRA `(.L_x_6698) ;  /* 0x0000000000d47947 */ /* 0x000fea0003800000 */
.L_x_6690:
[----:B------:R-:W-:-:S06]  /*43c0*/  UISETP.NE.AND UP0, UPT, UR38, URZ, UPT ;  /* 0x0000003f2600728c */ /* 0x000fcc000bf05270 */
[----:B------:R-:W-:-:S13]  /*43d0*/  PLOP3.LUT P3, PT, PT, PT, UP0, 0x80, 0x0 ;  /* 0x000000000000781c */ /* 0x000fda0003f6f008 */
[----:B------:R-:W-:Y:S05]  /*43e0*/  @P3 BRA `(.L_x_6711) ;  /* 0x0000000000043947 */ /* 0x000fea0003800000 */
[----:B------:R-:W-:Y:S01]  /*43f0*/  BPT.TRAP 0x1 ;  /* 0x000000040000795c */ /* 0x000fe20000300000 */
.L_x_6711:
[----:B------:R-:W-:Y:S01]  /*4400*/  IMAD R40, R156, 0x8, R2 ;  /* 0x000000089c287824 */ /* 0x000fe200078e0202 */
[----:B------:R-:W-:Y:S01]  /*4410*/  SHF.L.U32 R51, R158, 0x1f, RZ ;  /* 0x0000001f9e337819 */ /* 0x000fe200000006ff */
[----:B------:R-:W-:Y:S01]  /*4420*/  BSSY B1, `(.L_x_6712) ;  /* 0x0000004000017945 */ /* 0x000fe20003800000 */
[----:B------:R-:W-:Y:S02]  /*4430*/  SHF.R.S32.HI R44, RZ, 0x1f, R43 ;  /* 0x0000001fff2c7819 */ /* 0x000fe4000001142b */
[----:B------:R-:W0:Y:S02]  /*4440*/  SYNCS.PHASECHK.TRANS64.TRYWAIT P0, [R40+URZ+0x38890], R51 ;  /* 0x03889033280075a7 */ /* 0x000e24000800017f */
[----:B0-----:R-:W-:Y:S05]  /*4450*/  @!P0 BRA `(.L_x_6713) ;  /* 0x0000035000308947 */ /* 0x001fea0003800000 */
.L_x_7069:
[----:B------:R-:W-:Y:S05]  /*4460*/  BSYNC B1 ;  /* 0x0000000000017941 */ /* 0x000fea0003800000 */
.L_x_6712:
        /* <DEDUP_REMOVED lines=24> */
.L_x_7073:
[----:B------:R-:W-:Y:S05]  /*45f0*/  @!P0 BRA `(.L_x_6698) ;  /* 0x0000000000448947 */ /* 0x000fea0003800000 */
[----:B------:R-:W-:Y:S02]  /*4600*/  ULDC UR4, c[0x0][0x2f4] ;  /* 0x0000bd0000047ab9 */ /* 0x000fe40000000800 */
[----:B------:R-:W-:-:S13]  /*4610*/  ISETP.GE.AND P4, PT, R16, UR4, PT ;  /* 0x0000000410007c0c */ /* 0x000fda000bf86270 */
[----:B-1----:R-:W1:Y:S01]  /*4620*/  @!P4 LDS.128 R4, [R48+0x22400] ;  /* 0x022400003004c984 */ /* 0x002e620000000c00 */
[----:B---3--:R-:W-:-:S04]  /*4630*/  @!P4 LEA R8, P0, R16, R14, 0x1 ;  /* 0x0000000e1008c211 */ /* 0x008fc800078008ff */
[----:B--2---:R-:W-:Y:S02]  /*4640*/  @!P4 LEA.HI.X R9, R16, R21, R17, 0x1, P0 ;  /* 0x000000151009c211 */ /* 0x004fe400000f0c11 */
[----:B------:R-:W-:-:S03]  /*4650*/  ISETP.GE.AND P0, PT, R19, UR4, PT ;  /* 0x0000000413007c0c */ /* 0x000fc6000bf06270 */
[----:B-1----:R4:W-:Y:S10]  /*4660*/  @!P4 ST.E.128 desc[UR36][R8.64], R4 ;  /* 0x000000040800c985 */ /* 0x0029f4000c101d24 */
        /* <DEDUP_REMOVED lines=8> */
[----:B------:R-:W1:Y:S04]  /*46f0*/  LDS.128 R4, [R5+0x22400] ;  /* 0x0224000005047984 */ /* 0x000e680000000c00 */
[----:B-1----:R1:W-:Y:S02]  /*4700*/  ST.E.128 desc[UR36][R8.64], R4 ;  /* 0x0000000408007985 */ /* 0x0023e4000c101d24 */
.L_x_6698:
[----:B------:R-:W-:Y:S05]  /*4710*/  BSYNC B0 ;  /* 0x0000000000007941 */ /* 0x000fea0003800000 */
.L_x_6689:
[----:B-1--4-:R-:W1:Y:S01]  /*4720*/  S2R R4, SR_TID.X ;  /* 0x0000000000047919 */ /* 0x012e620000002100 */
[----:B------:R-:W-:Y:S01]  /*4730*/  @!PT LDS RZ, [RZ] ;  /* 0x00000000fffff984 */ /* 0x000fe20000000800 */
[----:B------:R-:W-:Y:S01]  /*4740*/  @!PT LDS RZ, [RZ] ;  /* 0x00000000fffff984 */ /* 0x000fe20000000800 */
[----:B------:R-:W-:Y:S01]  /*4750*/  @!PT LDS RZ, [RZ] ;  /* 0x00000000fffff984 */ /* 0x000fe20000000800 */
[----:B------:R-:W-:Y:S01]  /*4760*/  @!PT LDS RZ, [RZ] ;  /* 0x00000000fffff984 */ /* 0x000fe20000000800 */
[----:B------:R4:W-:Y:S06]  /*4770*/  MEMBAR.ALL.CTA ;  /* 0x0000000000007992 */ /* 0x0009ec0000008000 */
[----:B----4-:R-:W4:Y:S01]  /*4780*/  FENCE.VIEW.ASYNC.S ;  /* 0x00000000000073c6 */ /* 0x010f220000000000 */
[----:B------:R-:W-:Y:S05]  /*4790*/  WARPSYNC.ALL ;  /* 0x0000000000007948 */ /* 0x000fea0003800000 */
[----:B------:R-:W-:Y:S01]  /*47a0*/  BSSY B0, `(.L_x_6715) ;  /* 0x000000a000007945 */ /* 0x000fe20003800000 */
[----:B-1----:R-:W-:-:S02]  /*47b0*/  SHF.R.U32.HI R5, RZ, 0x7, R4 ;  /* 0x00000007ff057819 */ /* 0x002fc40000011604 */
[----:B------:R-:W-:-:S03]  /*47c0*/  LOP3.LUT P0, RZ, R4, 0x7f, RZ, 0xc0, !PT ;  /* 0x0000007f04ff7812 */ /* 0x000fc6000780c0ff */
[----:B------:R-:W-:-:S10]  /*47d0*/  VIADD R10, R5, 0x8 ;  /* 0x00000008050a7836 */ /* 0x000fd40000000000 */
[----:B------:R-:W-:-:S05]  /*47e0*/  @!P0 VIADD R4, R40, 0x388a0 ;  /* 0x000388a028048836 */ /* 0x000fca0000000000 */
[----:B------:R-:W-:Y:S01]  /*47f0*/  @!P0 PRMT R4, RZ, 0x654, R4 ;  /* 0x00000654ff048816 */ /* 0x000fe20000000004 */
[----:B----4-:R1:W-:Y:S06]  /*4800*/  BAR.SYNC.DEFER_BLOCKING R10, 0x80 ;  /* 0x0002000a0000751d */ /* 0x0103ec0000010000 */
[----:B------:R1:W-:Y:S01]  /*4810*/  @!P0 SYNCS.ARRIVE.TRANS64.RED.A1T0 RZ, [R4+URZ], RZ ;  /* 0x000000ff04ff89a7 */ /* 0x0003e2000810043f */
[----:B------:R-:W-:Y:S05]  /*4820*/  @P3 BRA `(.L_x_6716) ;  /* 0x0000000000043947 */ /* 0x000fea0003800000 */
[----:B------:R-:W-:Y:S01]  /*4830*/  BPT.TRAP 0x1 ;  /* 0x000000040000795c */ /* 0x000fe20000300000 */
.L_x_6716:
[----:B------:R-:W-:Y:S05]  /*4840*/  BSYNC B0 ;  /* 0x0000000000007941 */ /* 0x000fea0003800000 */
.L_x_6715:
[----:B------:R-:W4:Y:S01]  /*4850*/  SYNCS.PHASECHK.TRANS64.TRYWAIT P3, [R40+URZ+0x388b0], R51 ;  /* 0x0388b033280075a7 */ /* 0x000f22000806017f */
[----:B------:R-:W-:Y:S04]  /*4860*/  BSSY B0, `(.L_x_6717) ;  /* 0x0000002000007945 */ /* 0x000fe80003800000 */
[----:B----4-:R-:W-:Y:S05]  /*4870*/  @!P3 BRA `(.L_x_6718) ;  /* 0x0000034c0080b947 */ /* 0x010fea0003800000 */
.L_x_7074:
[----:B------:R-:W-:Y:S05]  /*4880*/  BSYNC B0 ;  /* 0x0000000000007941 */ /* 0x000fea0003800000 */
.L_x_6717:
[----:B------:R-:W-:Y:S01]  /*4890*/  ULDC.64 UR4, c[0x0][0x328] ;  /* 0x0000ca0000047ab9 */ /* 0x000fe20000000a00 */
[----:B------:R-:W-:Y:S01]  /*48a0*/  ULDC.64 UR6, c[0x0][0x318] ;  /* 0x0000c60000067ab9 */ /* 0x000fe20000000a00 */
[----:B------:R-:W-:Y:S01]  /*48b0*/  IMAD R44, R44, UR4, RZ ;  /* 0x000000042c2c7c24 */ /* 0x000fe2000f8e02ff */
[----:B------:R-:W-:Y:S01]  /*48c0*/  BSSY B0, `(.L_x_6719) ;  /* 0x0000077000007945 */ /* 0x000fe20003800000 */
[----:B-1----:R-:W-:-:S04]  /*48d0*/  IMAD.WIDE.U32 R4, R43, UR4, RZ ;  /* 0x000000042b047c25 */ /* 0x002fc8000f8e00ff */
[----:B------:R-:W-:Y:S01]  /*48e0*/  IMAD R43, R43, UR5, R44 ;  /* 0x000000052b2b7c24 */ /* 0x000fe2000f8e022c */
[----:B------:R-:W-:Y:S01]  /*48f0*/  ULDC.64 UR4, c[0x0][0x338] ;  /* 0x0000ce0000047ab9 */ /* 0x000fe20000000a00 */
[----:B------:R-:W-:Y:S02]  /*4900*/  IMAD R9, R156, 0x8000, R42 ;  /* 0x000080009c097824 */ /* 0x000fe400078e022a */
        /* <DEDUP_REMOVED lines=8> */
[----:B---3--:R-:W-:-:S04]  /*4990*/  LEA R12, P3, R4, UR6, 0x1 ;  /* 0x00000006040c7c11 */ /* 0x008fc8000f8608ff */
[----:B------:R-:W-:Y:S02]  /*49a0*/  LEA.HI.X R11, R4, UR7, R11, 0x1, P3 ;  /* 0x00000007040b7c11 */ /* 0x000fe400098f0c0b */
[----:B------:R-:W-:Y:S01]  /*49b0*/  ISETP.GT.AND P3, PT, R46, R18, PT ;  /* 0x000000122e00720c */ /* 0x000fe20003f64270 */
[----:B------:R-:W1:Y:S04]  /*49c0*/  SHFL.IDX PT, R12, R12, RZ, 0x1c1f ;  /* 0x001c1fff0c0c7589 */ /* 0x000e6800000e0000 */
[----:B------:R-:W3:Y:S08]  /*49d0*/  SHFL.IDX PT, R11, R11, RZ, 0x1c1f ;  /* 0x001c1fff0b0b7589 */ /* 0x000ef000000e0000 */
[----:B------:R-:W-:Y:S05]  /*49e0*/  @!P3 BRA `(.L_x_6720) ;  /* 0x000000040090b947 */ /* 0x000fea0003800000 */
[----:B------:R-:W-:Y:S01]  /*49f0*/  ULDC UR4, c[0x0][0x320] ;  /* 0x0000c80000047ab9 */ /* 0x000fe20000000800 */
[C---:B------:R-:W-:Y:S01]  /*4a00*/  IMAD R14, R9.reuse, 0x2, R2 ;  /* 0x00000002090e7824 */ /* 0x040fe200078e0202 */
[C---:B------:R-:W-:Y:S01]  /*4a10*/  ISETP.GE.AND P4, PT, R16.reuse, UR4, PT ;  /* 0x0000000410007c0c */ /* 0x040fe2000bf86270 */
[----:B------:R-:W-:Y:S01]  /*4a20*/  VIADD R13, R9, 0x20 ;  /* 0x00000020090d7836 */ /* 0x000fe20000000000 */
[----:B------:R-:W-:Y:S01]  /*4a30*/  LOP3.LUT P6, RZ, R159, 0x4, RZ, 0xc0, !PT ;  /* 0x000000049fff7812 */ /* 0x000fe200078cc0ff */
[----:B------:R-:W-:Y:S01]  /*4a40*/  VIADD R15, R16, 0x40 ;  /* 0x00000040100f7836 */ /* 0x000fe20000000000 */
[----:B------:R-:W-:-:S09]  /*4a50*/  ISETP.GE.AND P3, PT, R19, UR4, PT ;  /* 0x0000000413007c0c */ /* 0x000fd2000bf66270 */
[----:B------:R-:W5:Y:S01]  /*4a60*/  @!P4 LDS.128 R4, [R14+0x400] ;  /* 0x000400000e04c984 */ /* 0x000f620000000c00 */
[----:B-1----:R-:W-:Y:S01]  /*4a70*/  @!P4 LEA R8, P5, R16, R12, 0x1 ;  /* 0x0000000c1008c211 */ /* 0x002fe200078a08ff */
[----:B------:R-:W-:-:S03]  /*4a80*/  @P6 VIADD R13, R9, 0xffffffe0 ;  /* 0xffffffe0090d6836 */ /* 0x000fc60000000000 */
[----:B---3--:R-:W-:Y:S01]  /*4a90*/  @!P4 LEA.HI.X R9, R16, R11, R17, 0x1, P5 ;  /* 0x0000000b1009c211 */ /* 0x008fe200028f0c11 */
[----:B------:R-:W-:-:S04]  /*4aa0*/  IMAD R13, R13, 0x2, R2 ;  /* 0x000000020d0d7824 */ /* 0x000fc800078e0202 */
[----:B-----5:R1:W-:Y:S01]  /*4ab0*/  @!P4 ST.E.128 desc[UR36][R8.64], R4 ;  /* 0x000000040800c985 */ /* 0x0203e2000c101d24 */
[----:B------:R-:W-:Y:S01]  /*4ac0*/  ISETP.GE.AND P4, PT, R15, UR4, PT ;  /* 0x000000040f007c0c */ /* 0x000fe2000bf86270 */
[----:B------:R-:W-:Y:S02]  /*4ad0*/  VIADD R15, R16, 0x60 ;  /* 0x00000060100f7836 */ /* 0x000fe40000000000 */
[----:B------:R-:W3:Y:S01]  /*4ae0*/  @!P3 LDS.128 R4, [R13+0x400] ;  /* 0x000400000d04b984 */ /* 0x000ee20000000c00 */
[----:B-1----:R-:W-:-:S04]  /*4af0*/  @!P3 LEA R8, P5, R19, R12, 0x1 ;  /* 0x0000000c1308b211 */ /* 0x002fc800078a08ff */
[----:B------:R-:W-:-:S05]  /*4b00*/  @!P3 LEA.HI.X R9, R19, R11, R164, 0x1, P5 ;  /* 0x0000000b1309b211 */ /* 0x000fca00028f0ca4 */
[----:B---3--:R1:W-:Y:S01]  /*4b10*/  @!P3 ST.E.128 desc[UR36][R8.64], R4 ;  /* 0x000000040800b985 */ /* 0x0083e2000c101d24 */
[----:B------:R-:W-:Y:S01]  /*4b20*/  ISETP.GE.AND P3, PT, R15, UR4, PT ;  /* 0x000000040f007c0c */ /* 0x000fe2000bf66270 */
[----:B------:R-:W-:Y:S02]  /*4b30*/  VIADD R15, R16, 0x80 ;  /* 0x00000080100f7836 */ /* 0x000fe40000000000 */
[----:B------:R-:W3:Y:S01]  /*4b40*/  @!P4 LDS.128 R4, [R14+0x2400] ;  /* 0x002400000e04c984 */ /* 0x000ee20000000c00 */
[----:B-1----:R-:W-:-:S05]  /*4b50*/  @!P4 LEA R8, P5, R197, R12, 0x1 ;  /* 0x0000000cc508c211 */ /* 0x002fca00078a08ff */
[----:B------:R-:W-:-:S05]  /*4b60*/  @!P4 IMAD.X R9, R11, 0x1, R198, P5 ;  /* 0x000000010b09c824 */ /* 0x000fca00028e06c6 */
        /* <DEDUP_REMOVED lines=67> */
[----:B------:R-:W-:-:S03]  /*4fa0*/  ISETP.GE.AND P3, PT, R15, UR4, PT ;  /* 0x000000040f007c0c */ /* 0x000fc6000bf66270 */
[----:B------:R-:W3:Y:S01]  /*4fb0*/  @!P4 LDS.128 R4, [R14+0xe400] ;  /* 0x00e400000e04c984 */ /* 0x000ee20000000c00 */
[----:B-1----:R-:W-:-:S05]  /*4fc0*/  @!P4 LEA R8, P5, R183, R12, 0x1 ;  /* 0x0000000cb708c211 */ /* 0x002fca00078a08ff */
[----:B------:R-:W-:-:S05]  /*4fd0*/  @!P4 IMAD.X R9, R11, 0x1, R210, P5 ;  /* 0x000000010b09c824 */ /* 0x000fca00028e06d2 */
[----:B---3--:R1:W-:Y:S04]  /*4fe0*/  @!P4 ST.E.128 desc[UR36][R8.64], R4 ;  /* 0x000000040800c985 */ /* 0x0083e8000c101d24 */
[----:B------:R-:W3:Y:S01]  /*4ff0*/  @!P3 LDS.128 R4, [R13+0xe400] ;  /* 0x00e400000d04b984 */ /* 0x000ee20000000c00 */
[----:B-1----:R-:W-:-:S05]  /*5000*/  @!P3 LEA R8, P4, R182, R12, 0x1 ;  /* 0x0000000cb608b211 */ /* 0x002fca00078808ff */
[----:B------:R-:W-:-:S05]  /*5010*/  @!P3 IMAD.X R9, R11, 0x1, R211, P4 ;  /* 0x000000010b09b824 */ /* 0x000fca00020e06d3 */
[----:B---3--:R1:W-:Y:S03]  /*5020*/  @!P3 ST.E.128 desc[UR36][R8.64], R4 ;  /* 0x000000040800b985 */ /* 0x0083e6000c101d24 */
.L_x_6720:
[----:B------:R-:W-:Y:S05]  /*5030*/  BSYNC B0 ;  /* 0x0000000000007941 */ /* 0x000fea0003800000 */
.L_x_6719:
[----:B------:R-:W-:Y:S01]  /*5040*/  @!PT LDS RZ, [RZ] ;  /* 0x00000000fffff984 */ /* 0x000fe20000000800 */
[----:B------:R-:W-:Y:S01]  /*5050*/  @!PT LDS RZ, [RZ] ;  /* 0x00000000fffff984 */ /* 0x000fe20000000800 */
[----:B------:R-:W-:Y:S01]  /*5060*/  @!PT LDS RZ, [RZ] ;  /* 0x00000000fffff984 */ /* 0x000fe20000000800 */
[----:B------:R-:W-:Y:S01]  /*5070*/  @!PT LDS RZ, [RZ] ;  /* 0x00000000fffff984 */ /* 0x000fe20000000800 */
[----:B------:R5:W-:Y:S06]  /*5080*/  MEMBAR.ALL.CTA ;  /* 0x0000000000007992 */ /* 0x000bec0000008000 */
[----:B-----5:R-:W5:Y:S01]  /*5090*/  FENCE.VIEW.ASYNC.S ;  /* 0x00000000000073c6 */ /* 0x020f620000000000 */
[----:B------:R-:W-:Y:S02]  /*50a0*/  VIADD R156, R156, 0x1 ;  /* 0x000000019c9c7836 */ /* 0x000fe40000000000 */
[----:B0---4-:R-:W-:Y:S01]  /*50b0*/  @!P0 VIADD R40, R40, 0x388c0 ;  /* 0x000388c028288836 */ /* 0x011fe20000000000 */
[----:B-----5:R0:W-:Y:S02]  /*50c0*/  BAR.SYNC.DEFER_BLOCKING R10, 0x80 ;  /* 0x0002000a0000751d */ /* 0x0201e40000010000 */
[----:B------:R-:W-:-:S02]  /*50d0*/  ISETP.NE.AND P3, PT, R156, 0x2, PT ;  /* 0x000000029c00780c */ /* 0x000fc40003f65270 */
[----:B------:R-:W-:Y:S02]  /*50e0*/  @!P0 PRMT R40, RZ, 0x654, R40 ;  /* 0x00000654ff288816 */ /* 0x000fe40000000028 */
[----:B-1----:R-:W-:Y:S02]  /*50f0*/  SEL R5, RZ, 0x1, P3 ;  /* 0x00000001ff057807 */ /* 0x002fe40001800000 */
[----:B------:R-:W-:Y:S02]  /*5100*/  SEL R156, R156, RZ, P3 ;  /* 0x000000ff9c9c7207 */ /* 0x000fe40001800000 */
[----:B------:R-:W-:Y:S01]  /*5110*/  LOP3.LUT R158, R158, R5, RZ, 0x3c, !PT ;  /* 0x000000059e9e7212 */ /* 0x000fe200078e3cff */
[----:B------:R0:W-:Y:S01]  /*5120*/  @!P0 SYNCS.ARRIVE.TRANS64.RED.A1T0 RZ, [R40+URZ], RZ ;  /* 0x000000ff28ff89a7 */ /* 0x0001e2000810043f */
[----:B------:R-:W-:Y:S01]  /*5130*/  PLOP3.LUT P0, PT, PT, PT, PT, 0x8, 0x0 ;  /* 0x000000000000781c */ /* 0x000fe20003f0e170 */
[----:B------:R-:W-:-:S12]  /*5140*/  @P2 BRA `(.L_x_6721) ;  /* 0xffffffd400a82947 */ /* 0x000fd8000383ffff */
.L_x_6684:
[----:B------:R-:W1:Y:S01]  /*5150*/  LDC R0, c[0x0][0xa80] ;  /* 0x0002a000ff007b82 */ /* 0x000e620000000800 */
[----:B------:R4:W-:Y:S01]  /*5160*/  STL.128 [R1+0x1e0], RZ ;  /* 0x0001e0ff01007387 */ /* 0x0009e20000100c00 */
[----:B------:R-:W-:Y:S01]  /*5170*/  BSSY B0, `(.L_x_6722) ;  /* 0x0000027000007945 */ /* 0x000fe20003800000 */
[----:B------:R-:W-:Y:S02]  /*5180*/  IMAD.U32 R37, RZ, RZ, UR39 ;  /* 0x00000027ff257e24 */ /* 0x000fe4000f8e00ff */
[----:B------:R4:W-:Y:S04]  /*5190*/  STL.128 [R1+0x1f0], RZ ;  /* 0x0001f0ff01007387 */ /* 0x0009e80000100c00 */
[----:B------:R4:W-:Y:S04]  /*51a0*/  STL.128 [R1+0x210], RZ ;  /* 0x000210ff01007387 */ /* 0x0009e80000100c00 */
[----:B------:R4:W-:Y:S04]  /*51b0*/  STL.128 [R1+0x220], RZ ;  /* 0x000220ff01007387 */ /* 0x0009e80000100c00 */
[----:B------:R4:W-:Y:S04]  /*51c0*/  STL.128 [R1+0x230], RZ ;  /* 0x000230ff01007387 */ /* 0x0009e80000100c00 */
[----:B------:R4:W-:Y:S04]  /*51d0*/  STL.128 [R1+0x240], RZ ;  /* 0x000240ff01007387 */ /* 0x0009e80000100c00 */
[----:B-1----:R4:W-:Y:S04]  /*51e0*/  STL [R1+0x200], R0 ;  /* 0x0002000001007387 */ /* 0x0029e80000100800 */
        /* <DEDUP_REMOVED lines=28> */
[----:B------:R-:W-:Y:S05]  /*53b0*/  @P0 BRA `(.L_x_6723) ;  /* 0x0000000000080947 */ /* 0x000fea0003800000 */
[----:B------:R-:W1:Y:S02]  /*53c0*/  FENCE.VIEW.ASYNC.G ;  /* 0x00000000000073c6 */ /* 0x000e640000000100 */
[----:B-1----:R-:W-:Y:S06]  /*53d0*/  BAR.ARV 0xc, 0x180 ;  /* 0x0306000000007b1d */ /* 0x002fec0000002000 */
.L_x_6723:
[----:B------:R-:W-:Y:S05]  /*53e0*/  BSYNC B0 ;  /* 0x0000000000007941 */ /* 0x000fea0003800000 */
.L_x_6722:
[----:B------:R-:W-:Y:S01]  /*53f0*/  UISETP.NE.AND UP0, UPT, UR38, 0x1, UPT ;  /* 0x000000012600788c */ /* 0x000fe2000bf05270 */
[----:B------:R-:W-:Y:S01]  /*5400*/  IMAD.U32 R32, RZ, RZ, UR39 ;  /* 0x00000027ff207e24 */ /* 0x000fe2000f8e00ff */
[----:B------:R-:W-:Y:S01]  /*5410*/  IADD3 R37, P0, R37, 0x1e0, RZ ;  /* 0x000001e025257810 */ /* 0x000fe20007f1e0ff */
[----:B------:R-:W-:Y:S03]  /*5420*/  BSSY B7, `(.L_x_6724) ;  /* 0x000254f000077945 */ /* 0x000fe60003800000 */
[----:B------:R-:W-:Y:S01]  /*5430*/  PLOP3.LUT P2, PT, PT, PT, UP0, 0x80, 0x0 ;  /* 0x000000000000781c */ /* 0x000fe20003f4f008 */
[----:B------:R-:W-:Y:S01]  /*5440*/  IMAD.X R38, RZ, RZ, UR42, P0 ;  /* 0x0000002aff267e24 */ /* 0x000fe200080e06ff */
[----:B------:R-:W-:-:S05]  /*5450*/  IADD3 R32, P1, R32, 0x210, RZ ;  /* 0x0000021020207810 */ /* 0x000fca0007f3e0ff */
[----:B------:R-:W-:-:S06]  /*5460*/  IMAD.X R31, RZ, RZ, UR42, P1 ;  /* 0x0000002aff1f7e24 */ /* 0x000fcc00088e06ff */
[----:B------:R-:W-:Y:S05]  /*5470*/  @!P2 BRA `(.L_x_6725) ;  /* 0x0000008000b8a947 */ /* 0x000fea0003800000 */
[----:B----4-:R-:W1:Y:S01]  /*5480*/  LDC R0, c[0x0][0x448] ;  /* 0x00011200ff007b82 */ /* 0x010e620000000800 */
[----:B------:R-:W-:-:S07]  /*5490*/  VIADD R3, R181, 0x3f ;  /* 0x0000003fb5037836 */ /* 0x000fce0000000000 */
[----:B------:R-:W4:Y:S01]  /*54a0*/  LDC.64 R4, c[0x0][0xad8] ;  /* 0x0002b600ff047b82 */ /* 0x000f220000000a00 */
[----:B-1----:R-:W-:Y:S02]  /*54b0*/  ISETP.NE.AND P1, PT, R0, 0x1, PT ;  /* 0x000000010000780c */ /* 0x002fe40003f25270 */
[----:B----4-:R-:W-:-:S11]  /*54c0*/  ISETP.GE.AND P2, PT, R5, 0x1, PT ;  /* 0x000000010500780c */ /* 0x010fd60003f46270 */
[----:B------:R-:W1:Y:S08]  /*54d0*/  @P1 LDC R0, c[0x0][0x44c] ;  /* 0x00011300ff001b82 */ /* 0x000e700000000800 */
[----:B------:R-:W4:Y:S01]  /*54e0*/  @P1 LDC R7, c[0x0][0x450] ;  /* 0x00011400ff071b82 */ /* 0x000f220000000800 */
[----:B-1----:R-:W-:-:S05]  /*54f0*/  @P1 IMAD.HI.U32 R0, R3, R0, RZ ;  /* 0x0000000003001227 */ /* 0x002fca00078e00ff */
[----:B----4-:R-:W-:-:S05]  /*5500*/  @P1 SHF.R.U32.HI R3, RZ, R7, R0 ;  /* 0x00000007ff031219 */ /* 0x010fca0000011600 */
        /* <DEDUP_REMOVED lines=14> */
.L_x_6728:
[----:B------:R-:W-:-:S13]  /*55f0*/  ISETP.NE.AND P0, PT, R5, 0x1, PT ;  /* 0x000000010500780c */ /* 0x000fda0003f05270 */
[----:B------:R-:W1:Y:S02]  /*5600*/  @P0 LDC.64 R6, c[0x0][0xae0] ;  /* 0x0002b800ff060b82 */ /* 0x000e640000000a00 */
[----:B-1----:R-:W-:-:S05]  /*5610*/  @P0 IMAD.HI.U32 R6, R0, R6, RZ ;  /* 0x0000000600060227 */ /* 0x002fca00078e00ff */
[----:B------:R-:W-:-:S07]  /*5620*/  @P0 SHF.R.U32.HI R0, RZ, R7, R6 ;  /* 0x00000007ff000219 */ /* 0x000fce0000011606 */
.L_x_6729:
[----:B------:R-:W-:Y:S05]  /*5630*/  BSYNC B0 ;  /* 0x0000000000007941 */ /* 0x000fea0003800000 */
.L_x_6727:
[----:B------:R-:W-:-:S05]  /*5640*/  IMAD R3, R0, R5, R5 ;  /* 0x0000000500037224 */ /* 0x000fca00078e0205 */
[----:B------:R-:W-:-:S07]  /*5650*/  VIMNMX R4, R4, R3, PT ;  /* 0x0000000304047248 */ /* 0x000fce0003fe0100 */
.L_x_6726:
[----:B------:R-:W1:Y:S01]  /*5660*/  @P1 LDC R0, c[0x0][0x44c] ;  /* 0x00011300ff001b82 */ /* 0x000e620000000800 */
[----:B------:R-:W-:Y:S01]  /*5670*/  VIADD R4, R4, 0x3f ;  /* 0x0000003f04047836 */ /* 0x000fe20000000000 */
[----:B------:R-:W-:Y:S01]  /*5680*/  ULDC UR4, c[0x0][0xad4] ;  /* 0x0002b50000047ab9 */ /* 0x000fe20000000800 */
[----:B------:R-:W-:-:S03]  /*5690*/  IMAD.MOV.U32 R7, RZ, RZ, R181 ;  /* 0x000000ffff077224 */ /* 0x000fc600078e00b5 */
[----:B------:R-:W-:Y:S02]  /*56a0*/  SHF.R.S32.HI R3, RZ, 0x1f, R4 ;  /* 0x0000001fff037819 */ /* 0x000fe40000011404 */
[----:B------:R-:W4:Y:S02]  /*56b0*/  @P1 LDC R9, c[0x0][0x450] ;  /* 0x00011400ff091b82 */ /* 0x000f240000000800 */
[----:B------:R-:W-:-:S04]  /*56c0*/  LEA.HI R3, R3, R4, RZ, 0x6 ;  /* 0x0000000403037211 */ /* 0x000fc800078f30ff */
[----:B------:R-:W-:-:S04]  /*56d0*/  SHF.R.S32.HI R3, RZ, 0x6, R3 ;  /* 0x00000006ff037819 */ /* 0x000fc80000011403 */
[----:B------:R-:W-:Y:S01]  /*56e0*/  VIMNMX R12, R26, R3, PT ;  /* 0x000000031a0c7248 */ /* 0x000fe20003fe0100 */
[----:B-1----:R-:W-:-:S05]  /*56f0*/  @P1 IMAD.HI.U32 R0, R181, R0, RZ ;  /* 0x00000000b5001227 */ /* 0x002fca00078e00ff */
[----:B----4-:R-:W-:-:S05]  /*5700*/  @P1 SHF.R.U32.HI R7, RZ, R9, R0 ;  /* 0x00000009ff071219 */ /* 0x010fca0000011600 */
        /* <DEDUP_REMOVED lines=13> */
.L_x_6732:
[----:B------:R-:W-:-:S13]  /*57e0*/  ISETP.NE.AND P0, PT, R5, 0x1, PT ;  /* 0x000000010500780c */ /* 0x000fda0003f05270 */
[----:B------:R-:W1:Y:S02]  /*57f0*/  @P0 LDC.64 R6, c[0x0][0xae0] ;  /* 0x0002b800ff060b82 */ /* 0x000e640000000a00 */
[----:B-1----:R-:W-:-:S05]  /*5800*/  @P0 IMAD.HI.U32 R6, R190, R6, RZ ;  /* 0x00000006be060227 */ /* 0x002fca00078e00ff */
[----:B------:R-:W-:-:S07]  /*5810*/  @P0 SHF.R.U32.HI R190, RZ, R7, R6 ;  /* 0x00000007ffbe0219 */ /* 0x000fce0000011606 */
.L_x_6733:
[----:B------:R-:W-:Y:S05]  /*5820*/  BSYNC B0 ;  /* 0x0000000000007941 */ /* 0x000fea0003800000 */
.L_x_6731:
[----:B------:R-:W-:-:S05]  /*5830*/  IMAD R5, R190, R5, RZ ;  /* 0x00000005be057224 */ /* 0x000fca00078e02ff */
[----:B------:R-:W-:-:S07]  /*5840*/  VIMNMX R0, R0, R5, !PT ;  /* 0x0000000500007248 */ /* 0x000fce0007fe0100 */
.L_x_6730:
        /* <DEDUP_REMOVED lines=8> */
[----:B------:R-:W-:Y:S01]  /*58d0*/  ISETP.NE.AND P0, PT, R213, RZ, PT ;  /* 0x000000ffd500720c */ /* 0x000fe20003f05270 */
[----:B------:R-:W-:-:S03]  /*58e0*/  ULDC UR4, c[0x0][0xae8] ;  /* 0x0002ba0000047ab9 */ /* 0x000fc60000000800 */
[----:B---3--:R-:W-:-:S04]  /*58f0*/  SEL R11, R213, UR4, P0 ;  /* 0x00000004d50b7c07 */ /* 0x008fc80008000000 */
[-C--:B------:R-:W-:Y:S02]  /*5900*/  IABS R6, R11.reuse ;  /* 0x0000000b00067213 */ /* 0x080fe40000000000 */
[----:B------:R-:W-:Y:S02]  /*5910*/  IADD3 R0, R11, -0x1, R12 ;  /* 0xffffffff0b007810 */ /* 0x000fe40007ffe00c */
[----:B------:R-:W1:Y:S01]  /*5920*/  I2F.RP R3, R6 ;  /* 0x0000000600037306 */ /* 0x000e620000209400 */
[----:B0-----:R-:W-:Y:S02]  /*5930*/  IABS R10, R11 ;  /* 0x0000000b000a7213 */ /* 0x001fe40000000000 */
[----:B------:R-:W-:-:S05]  /*5940*/  IMAD.IADD R0, R0, 0x1, -R9 ;  /* 0x0000000100007824 */ /* 0x000fca00078e0a09 */
[----:B------:R-:W-:Y:S02]  /*5950*/  IABS R8, R0 ;  /* 0x0000000000087213 */ /* 0x000fe40000000000 */
[----:B------:R-:W-:-:S04]  /*5960*/  LOP3.LUT R0, R0, R11, RZ, 0x3c, !PT ;  /* 0x0000000b00007212 */ /* 0x000fc800078e3cff */
[----:B------:R-:W-:Y:S01]  /*5970*/  ISETP.GE.AND P2, PT, R0, RZ, PT ;  /* 0x000000ff0000720c */ /* 0x000fe20003f46270 */
[----:B-1----:R-:W0:Y:S02]  /*5980*/  MUFU.RCP R3, R3 ;  /* 0x0000000300037308 */ /* 0x002e240000001000 */
        /* <DEDUP_REMOVED lines=19> */
.L_x_6735:
[----:B------:R-:W-:Y:S05]  /*5ac0*/  BSYNC B0 ;  /* 0x0000000000007941 */ /* 0x000fea0003800000 */
.L_x_6734:
[----:B------:R-:W-:Y:S01]  /*5ad0*/  IMAD R0, R220, R3, R9 ;  /* 0x00000003dc007224 */ /* 0x000fe200078e0209 */
[----:B------:R-:W-:-:S04]  /*5ae0*/  PRMT R4, RZ, 0x7610, R4 ;  /* 0x00007610ff047816 */ /* 0x000fc80000000004 */
[----:B------:R-:W-:-:S04]  /*5af0*/  VIADDMNMX R12, R0, R3, R12, PT ;  /* 0x00000003000c7246 */ /* 0x000fc8000380010c */
[----:B------:R-:W-:-:S13]  /*5b00*/  ISETP.GT.AND P0, PT, R12, R0, PT ;  /* 0x000000000c00720c */ /* 0x000fda0003f04270 */
[----:B------:R-:W-:Y:S05]  /*5b10*/  @!P0 BRA `(.L_x_6736) ;  /* 0x0000024c007c8947 */ /* 0x000fea0003800000 */
[----:B0-----:R-:W4:Y:S04]  /*5b20*/  LDL R10, [R1+0x214] ;  /* 0x00021400010a7983 */ /* 0x001f280000100800 */
[----:B------:R-:W4:Y:S04]  /*5b30*/  LDL R9, [R1+0x210] ;  /* 0x0002100001097983 */ /* 0x000f280000100800 */
[----:B------:R-:W4:Y:S04]  /*5b40*/  LDL R8, [R1+0x218] ;  /* 0x0002180001087983 */ /* 0x000f280000100800 */
[----:B-----5:R-:W4:Y:S04]  /*5b50*/  LDL R34, [R1+0x228] ;  /* 0x0002280001227983 */ /* 0x020f280000100800 */
        /* <DEDUP_REMOVED lines=114> */
[----:B---3--:R-:W0:Y:S03]  /*6280*/  S2R R11, SR_TID.X ;  /* 0x00000000000b7919 */ /* 0x008e260000002100 */
[----:B------:R-:W3:Y:S04]  /*6290*/  LDL R14, [R1+0x3f4] ;  /* 0x0003f400010e7983 */ /* 0x000ee80000100800 */
[----:B------:R-:W3:Y:S04]  /*62a0*/  LDL R15, [R1+0x3f8] ;  /* 0x0003f800010f7983 */ /* 0x000ee80000100800 */
[----:B------:R-:W3:Y:S04]  /*62b0*/  LDL R20, [R1+0x3fc] ;  /* 0x0003fc0001147983 */ /* 0x000ee80000100800 */
[----:B------:R-:W3:Y:S04]  /*62c0*/  LDL R21, [R1+0x400] ;  /* 0x0004000001157983 */ /* 0x000ee80000100800 */
[----:B------:R-:W3:Y:S04]  /*62d0*/  LDL R152, [R1+0x404] ;  /* 0x0004040001987983 */ /* 0x000ee80000100800 */
[----:B------:R-:W3:Y:S01]  /*62e0*/  LDL R153, [R1+0x408] ;  /* 0x0004080001997983 */ /* 0x000ee20000100800 */
[----:B0-----:R-:W-:-:S02]  /*62f0*/  VIADD R13, R11, 0xffffff80 ;  /* 0xffffff800b0d7836 */ /* 0x001fc40000000000 */
[----:B------:R-:W-:-:S05]  /*6300*/  VIADD R11, R11, 0xffffff80 ;  /* 0xffffff800b0b7836 */ /* 0x000fca0000000000 */
[----:B------:R-:W-:-:S04]  /*6310*/  SHF.R.S32.HI R11, RZ, 0x1f, R11 ;  /* 0x0000001fff0b7819 */ /* 0x000fc8000001140b */
[----:B------:R-:W-:Y:S01]  /*6320*/  LEA.HI R11, R11, R13, RZ, 0x7 ;  /* 0x0000000d0b0b7211 */ /* 0x000fe200078f38ff */
[----:B----4-:R0:W-:Y:S03]  /*6330*/  STL [R1+0x214], R10 ;  /* 0x0002140a01007387 */ /* 0x0101e60000100800 */
[----:B------:R-:W-:Y:S01]  /*6340*/  SHF.R.S32.HI R11, RZ, 0x7, R11 ;  /* 0x00000007ff0b7819 */ /* 0x000fe2000001140b */
[----:B------:R1:W-:Y:S04]  /*6350*/  STL [R1+0x210], R9 ;  /* 0x0002100901007387 */ /* 0x0003e80000100800 */
[----:B------:R-:W4:Y:S04]  /*6360*/  SHFL.IDX PT, R132, R11, RZ, 0x1f ;  /* 0x00001fff0b847589 */ /* 0x000f2800000e0000 */
[----:B0-----:R-:W3:Y:S04]  /*6370*/  LDL R10, [R1+0x3e8] ;  /* 0x0003e800010a7983 */ /* 0x001ee80000100800 */
[----:B------:R0:W-:Y:S04]  /*6380*/  STL [R1+0x218], R8 ;  /* 0x0002180801007387 */ /* 0x0001e80000100800 */
[----:B-1----:R-:W3:Y:S04]  /*6390*/  LDL R9, [R1+0x3e4] ;  /* 0x0003e40001097983 */ /* 0x002ee80000100800 */
[----:B------:R-:W3:Y:S04]  /*63a0*/  LDL R13, [R1+0x3f0] ;  /* 0x0003f000010d7983 */ /* 0x000ee80000100800 */
[----:B0-----:R-:W3:Y:S01]  /*63b0*/  LDL R8, [R1+0x40c] ;  /* 0x00040c0001087983 */ /* 0x001ee20000100800 */
[----:B----4-:R-:W-:-:S04]  /*63c0*/  LEA.HI R11, R132, R132, RZ, 0x1 ;  /* 0x00000084840b7211 */ /* 0x010fc800078f08ff */
[----:B------:R-:W-:-:S05]  /*63d0*/  LOP3.LUT R11, R11, 0x1fffe, RZ, 0xc0, !PT ;  /* 0x0001fffe0b0b7812 */ /* 0x000fca00078ec0ff */
[----:B------:R-:W-:Y:S02]  /*63e0*/  IMAD.IADD R132, R132, 0x1, -R11 ;  /* 0x0000000184847824 */ /* 0x000fe400078e0a0b */
[----:B------:R-:W4:Y:S02]  /*63f0*/  LDL R11, [R1+0x3ec] ;  /* 0x0003ec00010b7983 */ /* 0x000f240000100800 */
[----:B------:R-:W-:-:S04]  /*6400*/  IMAD R132, R132, 0x8000, R2 ;  /* 0x0000800084847824 */ /* 0x000fc800078e0202 */
[----:B------:R-:W-:Y:S01]  /*6410*/  VIADD R132, R132, 0x400 ;  /* 0x0000040084847836 */ /* 0x000fe20000000000 */
[----:B------:R0:W-:Y:S04]  /*6420*/  STL [R1+0x228], R34 ;  /* 0x0002282201007387 */ /* 0x0001e80000100800 */
[----:B------:R-:W-:Y:S01]  /*6430*/  SHF.R.U32.HI R132, RZ, 0x4, R132 ;  /* 0x00000004ff847819 */ /* 0x000fe20000011684 */
[----:B------:R1:W-:Y:S01]  /*6440*/  STL [R1+0x224], R3 ;  /* 0x0002240301007387 */ /* 0x0003e20000100800 */
[----:B0-----:R-:W-:Y:S02]  /*6450*/  VIADD R34, R2, 0x36400 ;  /* 0x0003640002227836 */ /* 0x001fe40000000000 */
[----:B-1----:R-:W-:-:S03]  /*6460*/  LOP3.LUT R3, R132, 0x3fff, RZ, 0xc0, !PT ;  /* 0x00003fff84037812 */ /* 0x002fc600078ec0ff */
[----:B------:R-:W-:Y:S02]  /*6470*/  SHF.R.U32.HI R34, RZ, 0x4, R34 ;  /* 0x00000004ff227819 */ /* 0x000fe40000011622 */
[----:B------:R-:W-:Y:S02]  /*6480*/  LOP3.LUT R3, R3, 0x2000000, RZ, 0xfc, !PT ;  /* 0x0200000003037812 */ /* 0x000fe400078efcff */
[----:B------:R-:W-:Y:S01]  /*6490*/  LOP3.LUT R34, R34, 0x3fff, RZ, 0xc0, !PT ;  /* 0x00003fff22227812 */ /* 0x000fe200078ec0ff */
[----:B------:R0:W-:Y:S04]  /*64a0*/  STL [R1+0x3b0], R6 ;  /* 0x0003b00601007387 */ /* 0x0001e80000100800 */
[----:B------:R1:W-:Y:S04]  /*64b0*/  STL [R1+0x3bc], R5 ;  /* 0x0003bc0501007387 */ /* 0x0003e80000100800 */
[----:B------:R1:W-:Y:S01]  /*64c0*/  STL [R1+0x3c0], R7 ;  /* 0x0003c00701007387 */ /* 0x0003e20000100800 */
[----:B0-----:R-:W-:-:S03]  /*64d0*/  IMAD R6, R33, 0x1000, R3 ;  /* 0x0000100021067824 */ /* 0x001fc600078e0203 */
[----:B------:R0:W-:Y:S01]  /*64e0*/  STL [R1+0x3b8], R4 ;  /* 0x0003b80401007387 */ /* 0x0001e20000100800 */
[----:B-1----:R-:W-:Y:S02]  /*64f0*/  IMAD.MOV.U32 R5, RZ, RZ, 0x40000040 ;  /* 0x40000040ff057424 */ /* 0x002fe400078e00ff */
[----:B------:R-:W-:Y:S01]  /*6500*/  IMAD.MOV.U32 R7, RZ, RZ, 0x40000040 ;  /* 0x40000040ff077424 */ /* 0x000fe200078e00ff */
[----:B0-----:R-:W-:Y:S01]  /*6510*/  LOP3.LUT R4, R34, 0x10000, RZ, 0xfc, !PT ;  /* 0x0001000022047812 */ /* 0x001fe200078efcff */
[----:B------:R0:W-:Y:S01]  /*6520*/  STL [R1+0x3c4], R24 ;  /* 0x0003c41801007387 */ /* 0x0001e20000100800 */
[----:B------:R-:W-:Y:S02]  /*6530*/  R2UR UR6, R6 ;  /* 0x00000000060672ca */ /* 0x000fe400000e0000 */
[----:B------:R-:W-:Y:S01]  /*6540*/  R2UR UR7, R7 ;  /* 0x00000000070772ca */ /* 0x000fe200000e0000 */
[----:B------:R1:W-:Y:S01]  /*6550*/  STL [R1+0x3d4], R25 ;  /* 0x0003d41901007387 */ /* 0x0003e20000100800 */
[----:B------:R-:W-:-:S02]  /*6560*/  R2UR UR4, R4 ;  /* 0x00000000040472ca */ /* 0x000fc400000e0000 */
[----:B------:R-:W-:Y:S01]  /*6570*/  R2UR UR5, R5 ;  /* 0x00000000050572ca */ /* 0x000fe200000e0000 */
[----:B0-----:R-:W-:Y:S02]  /*6580*/  VIADD R24, R6, 0x80 ;  /* 0x0000008006187836 */ /* 0x001fe40000000000 */
        /* <DEDUP_REMOVED lines=110> */
[----:B0-----:R-:W-:-:S06]  /*6c70*/  WARPGROUP.ARRIVE ;  /* 0x00000000000079c5 */ /* 0x001fcc0000000000 */
[----:B------:R-:W-:Y:S01]  /*6c80*/  HGMMA.64x256x16.F32 R24, gdesc[UR4].tnspB, RZ, !UPT, gsb0 ;  /* 0x43e00000041879f0 */ /* 0x000fe2000c0008ff */
[----:B---3--:R0:W-:Y:S04]  /*6c90*/  STL [R1+0x3e8], R10 ;  /* 0x0003e80a01007387 */ /* 0x0081e80000100800 */
[----:B----4-:R1:W-:Y:S01]  /*6ca0*/  STL [R1+0x3ec], R11 ;  /* 0x0003ec0b01007387 */ /* 0x0103e20000100800 */
[----:B0-----:R-:W-:Y:S02]  /*6cb0*/  VIADD R10, R4, 0x2 ;  /* 0x00000002040a7836 */ /* 0x001fe40000000000 */
[----:B-1----:R-:W-:-:S03]  /*6cc0*/  IMAD.MOV.U32 R11, RZ, RZ, 0x40000040 ;  /* 0x40000040ff0b7424 */ /* 0x002fc600078e00ff */
[----:B------:R-:W-:Y:S02]  /*6cd0*/  R2UR UR8, R10 ;  /* 0x000000000a0872ca */ /* 0x000fe400000e0000 */
[----:B------:R-:W-:Y:S01]  /*6ce0*/  R2UR UR9, R11 ;  /* 0x000000000b0972ca */ /* 0x000fe200000e0000 */
[----:B------:R0:W-:Y:S04]  /*6cf0*/  STL [R1+0x3e4], R9 ;  /* 0x0003e40901007387 */ /* 0x0001e80000100800 */
[----:B------:R1:W-:Y:S04]  /*6d00*/  STL [R1+0x3f0], R13 ;  /* 0x0003f00d01007387 */ /* 0x0003e80000100800 */
[----:B------:R-:W-:Y:S04]  /*6d10*/  STL [R1+0x3f4], R14 ;  /* 0x0003f40e01007387 */ /* 0x000fe80000100800 */
[----:B------:R-:W-:Y:S04]  /*6d20*/  STL [R1+0x3f8], R15 ;  /* 0x0003f80f01007387 */ /* 0x000fe80000100800 */
[----:B------:R-:W-:Y:S04]  /*6d30*/  STL [R1+0x3fc], R20 ;  /* 0x0003fc1401007387 */ /* 0x000fe80000100800 */
[----:B------:R-:W-:Y:S04]  /*6d40*/  STL [R1+0x400], R21 ;  /* 0x0004001501007387 */ /* 0x000fe80000100800 */
[----:B------:R-:W-:Y:S04]  /*6d50*/  STL [R1+0x404], R152 ;  /* 0x0004049801007387 */ /* 0x000fe80000100800 */
[----:B------:R-:W-:Y:S04]  /*6d60*/  STL [R1+0x408], R153 ;  /* 0x0004089901007387 */ /* 0x000fe80000100800 */
[----:B------:R2:W-:Y:S01]  /*6d70*/  STL [R1+0x40c], R8 ;  /* 0x00040c0801007387 */ /* 0x0005e20000100800 */
[----:B0-----:R-:W-:-:S02]  /*6d80*/  IMAD.MOV.U32 R9, RZ, RZ, 0x40000040 ;  /* 0x40000040ff097424 */ /* 0x001fc400078e00ff */
[----:B------:R-:W-:Y:S01]  /*6d90*/  IMAD.MOV.U32 R7, RZ, RZ, 0x40000040 ;  /* 0x40000040ff077424 */ /* 0x000fe200078e00ff */
[----:B-1----:R0:W5:Y:S01]  /*6da0*/  LDL R13, [R1+0x1c8] ;  /* 0x0001c800010d7983 */ /* 0x0021620000100800 */
[----:B--2---:R-:W-:Y:S01]  /*6db0*/  VIADD R8, R6, 0x100 ;  /* 0x0000010006087836 */ /* 0x004fe20000000000 */
[----:B------:R-:W-:Y:S01]  /*6dc0*/  R2UR UR7, R9 ;  /* 0x00000000090772ca */ /* 0x000fe200000e0000 */
[----:B------:R-:W-:-:S03]  /*6dd0*/  IMAD.MOV.U32 R9, RZ, RZ, 0x40000040 ;  /* 0x40000040ff097424 */ /* 0x000fc600078e00ff */
        /* <DEDUP_REMOVED lines=38> */
[----:B------:R-:W-:Y:S01]  /*7040*/  HGMMA.64x256x16.F32 R24, gdesc[UR8].tnspB, R24, gsb0 ;  /* 0x43e00000081879f0 */ /* 0x000fe20008000818 */
        /* <DEDUP_REMOVED lines=36> */
[----:B------:R-:W-:Y:S01]  /*7290*/  R2UR UR6, R6 ;  /* 0x00000000060672ca */ /* 0x000fe200000e0000 */
[----:B------:R-:W-:Y:S01]  /*72a0*/  VIADD R6, R4, 0x6 ;  /* 0x0000000604067836 */ /* 0x000fe20000000000 */
[----:B------:R-:W-:Y:S01]  /*72b0*/  R2UR UR7, R7 ;  /* 0x00000000070772ca */ /* 0x000fe200000e0000 */
[----:B------:R-:W-:-:S03]  /*72c0*/  IMAD.MOV.U32 R7, RZ, RZ, 0x40000040 ;  /* 0x40000040ff077424 */ /* 0x000fc600078e00ff */
        /* <DEDUP_REMOVED lines=330> */
.L_x_6737:
[----:B------:R-:W-:Y:S01]  /*8770*/  VIADD R20, R12, 0xfffffffe ;  /* 0xfffffffe0c147836 */ /* 0x000fe20000000000 */
[----:B------:R-:W-:Y:S01]  /*8780*/  BSSY B0, `(.L_x_6738) ;  /* 0x00003e8000007945 */ /* 0x000fe20003800000 */
[----:B-----5:R-:W-:-:S03]  /*8790*/  IMAD R13, R13, 0x8, R2 ;  /* 0x000000080d0d7824 */ /* 0x020fc600078e0202 */
[----:B------:R-:W-:Y:S01]  /*87a0*/  ISETP.GE.AND P0, PT, R20, R0, PT ;  /* 0x000000001400720c */ /* 0x000fe20003f06270 */
[----:B------:R-:W-:-:S05]  /*87b0*/  VIADD R14, R13, 0x38860 ;  /* 0x000388600d0e7836 */ /* 0x000fca0000000000 */
[----:B------:R-:W-:-:S04]  /*87c0*/  PRMT R14, R155, 0x654, R14 ;  /* 0x000006549b0e7816 */ /* 0x000fc8000000000e */
[----:B------:R0:W-:Y:S03]  /*87d0*/  SYNCS.ARRIVE.TRANS64.RED.A1T0 RZ, [R14+URZ], RZ ;  /* 0x000000ff0eff79a7 */ /* 0x0001e6000810043f */
[----:B------:R-:W-:Y:S05]  /*87e0*/  @!P0 BRA `(.L_x_6739) ;  /* 0x0000003c00848947 */ /* 0x000fea0003800000 */
.L_x_6741:
[----:B0-----:R-:W2:Y:S04]  /*87f0*/  LDL R21, [R1+0x1c8] ;  /* 0x0001c80001157983 */ /* 0x001ea80000100800 */
        /* <DEDUP_REMOVED lines=63> */
[----:B01----:R-:W4:Y:S01]  /*8bf0*/  LDL.64 R14, [R1+0x408] ;  /* 0x00040800010e7983 */ /* 0x003f220000100a00 */
[----:B--2---:R-:W-:-:S04]  /*8c00*/  IMAD R148, R21, 0x40, R162 ;  /* 0x0000004015947824 */ /* 0x004fc800078e02a2 */
[----:B------:R-:W-:Y:S01]  /*8c10*/  IMAD R148, R148, 0x4, R2 ;  /* 0x0000000494947824 */ /* 0x000fe200078e0202 */
[----:B------:R-:W-:Y:S06]  /*8c20*/  BAR.SYNC.DEFER_BLOCKING 0xe, 0x100 ;  /* 0x0384000000007b1d */ /* 0x000fec0000010000 */
[----:B------:R-:W3:Y:S04]  /*8c30*/  LDS R149, [R148+0x38400] ;  /* 0x0384000094957984 */ /* 0x000ee80000000800 */
        /* <DEDUP_REMOVED lines=193> */
[----:B0-----:R-:W2:Y:S04]  /*9850*/  LDL R12, [R1+0x214] ;  /* 0x00021400010c7983 */ /* 0x001ea80000100800 */
[----:B------:R-:W3:Y:S04]  /*9860*/  LDL R13, [R1+0x218] ;  /* 0x00021800010d7983 */ /* 0x000ee80000100800 */
        /* <DEDUP_REMOVED lines=126> */
[----:B--2---:R-:W-:Y:S04]  /*a050*/  STL [R1+0x214], R12 ;  /* 0x0002140c01007387 */ /* 0x004fe80000100800 */
[----:B---3--:R-:W-:Y:S04]  /*a060*/  STL [R1+0x218], R13 ;  /* 0x0002180d01007387 */ /* 0x008fe80000100800 */
[----:B----4-:R-:W-:Y:S04]  /*a070*/  STL [R1+0x21c], R14 ;  /* 0x00021c0e01007387 */ /* 0x010fe80000100800 */
        /* <DEDUP_REMOVED lines=156> */
[----:B------:R-:W-:Y:S01]  /*aa40*/  VIADD R12, R21, 0x1 ;  /* 0x00000001150c7836 */ /* 0x000fe20000000000 */
[----:B------:R-:W-:Y:S01]  /*aa50*/  R2UR UR4, R4 ;  /* 0x00000000040472ca */ /* 0x000fe200000e0000 */
[----:B------:R-:W-:Y:S01]  /*aa60*/  IMAD.MOV.U32 R13, RZ, RZ, 0x40000040 ;  /* 0x40000040ff0d7424 */ /* 0x000fe200078e00ff */
[----:B------:R-:W-:Y:S01]  /*aa70*/  R2UR UR5, R5 ;  /* 0x00000000050572ca */ /* 0x000fe200000e0000 */
[----:B------:R-:W-:Y:S01]  /*aa80*/  IMAD.MOV.U32 R15, RZ, RZ, 0x40000040 ;  /* 0x40000040ff0f7424 */ /* 0x000fe200078e00ff */
[----:B------:R-:W-:Y:S01]  /*aa90*/  ISETP.NE.AND P0, PT, R12, 0x2, PT ;  /* 0x000000020c00780c */ /* 0x000fe20003f05270 */
[----:B------:R0:W-:Y:S01]  /*aaa0*/  STL [R1+0x1c8], R12 ;  /* 0x0001c80c01007387 */ /* 0x0001e20000100800 */
[----:B------:R-:W-:Y:S01]  /*aab0*/  R2UR UR7, R13 ;  /* 0x000000000d0772ca */ /* 0x000fe200000e0000 */
[----:B------:R-:W-:-:S10]  /*aac0*/  IMAD.MOV.U32 R13, RZ, RZ, 0x40000040 ;  /* 0x40000040ff0d7424 */ /* 0x000fd400078e00ff */
[----:B0-----:R-:W-:-:S04]  /*aad0*/  @!P0 IMAD.MOV.U32 R12, RZ, RZ, RZ ;  /* 0x000000ffff0c8224 */ /* 0x001fc800078e00ff */
[----:B------:R-:W-:-:S04]  /*aae0*/  IMAD R12, R12, 0x1000, R3 ;  /* 0x000010000c0c7824 */ /* 0x000fc800078e0203 */
[C---:B------:R-:W-:Y:S01]  /*aaf0*/  VIADD R14, R12.reuse, 0x80 ;  /* 0x000000800c0e7836 */ /* 0x040fe20000000000 */
[----:B------:R-:W-:Y:S01]  /*ab00*/  R2UR UR6, R12 ;  /* 0x000000000c0672ca */ /* 0x000fe200000e0000 */
[----:B--2---:R-:W-:-:S12]  /*ab10*/  WARPGROUP.ARRIVE ;  /* 0x00000000000079c5 */ /* 0x004fd80000000000 */
        /* <DEDUP_REMOVED lines=43> */
[----:B------:R-:W-:Y:S02]  /*add0*/  R2UR UR6, R14 ;  /* 0x000000000e0672ca */ /* 0x000fe400000e0000 */
[----:B------:R-:W-:Y:S02]  /*ade0*/  R2UR UR7, R15 ;  /* 0x000000000f0772ca */ /* 0x000fe400000e0000 */
        /* <DEDUP_REMOVED lines=38> */
[----:B------:R-:W-:Y:S01]  /*b050*/  R2UR UR7, R13 ;  /* 0x000000000d0772ca */ /* 0x000fe200000e0000 */
[----:B------:R-:W2:Y:S01]  /*b060*/  @!P0 LDL R12, [R1+0x1cc] ;  /* 0x0001cc00010c8983 */ /* 0x000ea20000100800 */
[----:B------:R-:W-:Y:S02]  /*b070*/  R2UR UR4, R6 ;  /* 0x00000000060472ca */ /* 0x000fe400000e0000 */
[----:B------:R-:W-:Y:S01]  /*b080*/  R2UR UR5, R7 ;  /* 0x00000000070572ca */ /* 0x000fe200000e0000 */
[----:B------:R-:W3:Y:S04]  /*b090*/  LDL R13, [R1+0x1d0] ;  /* 0x0001d000010d7983 */ /* 0x000ee80000100800 */
        /* <DEDUP_REMOVED lines=70> */
[----:B-1----:R-:W3:Y:S04]  /*b500*/  LDL R139, [R1+0x238] ;  /* 0x00023800018b7983 */ /* 0x002ee80000100800 */
[----:B----4-:R-:W4:Y:S04]  /*b510*/  LDL R143, [R1+0x228] ;  /* 0x00022800018f7983 */ /* 0x010f280000100800 */
[----:B0-----:R-:W4:Y:S04]  /*b520*/  LDL R147, [R1+0x218] ;  /* 0x0002180001937983 */ /* 0x001f280000100800 */
[----:B--2---:R-:W2:Y:S04]  /*b530*/  LDL R149, [R1+0x210] ;  /* 0x0002100001957983 */ /* 0x004ea80000100800 */
        /* <DEDUP_REMOVED lines=126> */
[----:B--2---:R0:W-:Y:S04]  /*bd20*/  STL [R1+0x210], R149 ;  /* 0x0002109501007387 */ /* 0x0041e80000100800 */
        /* <DEDUP_REMOVED lines=129> */
[----:B------:R-:W-:-:S02]  /*c540*/  PLOP3.LUT P1, PT, PT, PT, UP0, 0x80, 0x0 ;  /* 0x000000000000781c */ /* 0x000fc40003f2f008 */
[----:B------:R-:W-:-:S05]  /*c550*/  @!P0 LOP3.LUT R12, R12, 0x1, RZ, 0x3c, !PT ;  /* 0x000000010c0c8812 */ /* 0x000fca00078e3cff */
[----:B------:R0:W-:Y:S01]  /*c560*/  @!P0 STL [R1+0x1cc], R12 ;  /* 0x0001cc0c01008387 */ /* 0x0001e20000100800 */
[C---:B------:R-:W-:Y:S01]  /*c570*/  ISETP.GT.AND P0, PT, R20.reuse, R0, PT ;  /* 0x000000001400720c */ /* 0x040fe20003f04270 */
[----:B------:R-:W-:-:S04]  /*c580*/  VIADD R20, R20, 0xffffffff ;  /* 0xffffffff14147836 */ /* 0x000fc80000000000 */
[----:B------:R-:W-:Y:S08]  /*c590*/  @P1 BRA `(.L_x_6740) ;  /* 0x0000000000041947 */ /* 0x000ff00003800000 */
[----:B------:R-:W-:Y:S01]  /*c5a0*/  BPT.TRAP 0x1 ;  /* 0x000000040000795c */ /* 0x000fe20000300000 */
.L_x_6740:
[----:B-----5:R-:W-:-:S04]  /*c5b0*/  IMAD R14, R14, 0x8, R2 ;  /* 0x000000080e0e7824 */ /* 0x020fc800078e0202 */
[----:B------:R-:W-:-:S05]  /*c5c0*/  VIADD R14, R14, 0x38860 ;  /* 0x000388600e0e7836 */ /* 0x000fca0000000000 */
[----:B------:R-:W-:-:S04]  /*c5d0*/  PRMT R14, R155, 0x654, R14 ;  /* 0x000006549b0e7816 */ /* 0x000fc8000000000e */
[----:B------:R1:W-:Y:S01]  /*c5e0*/  SYNCS.ARRIVE.TRANS64.RED.A1T0 RZ, [R14+URZ], RZ ;  /* 0x000000ff0eff79a7 */ /* 0x0003e2000810043f */
[----:B------:R-:W-:Y:S05]  /*c5f0*/  @P0 BRA `(.L_x_6741) ;  /* 0xffffffc0007c0947 */ /* 0x000fea000383ffff */
.L_x_6739:
[----:B------:R-:W-:Y:S05]  /*c600*/  BSYNC B0 ;  /* 0x0000000000007941 */ /* 0x000fea0003800000 */
.L_x_6738:
[----:B------:R-:W2:Y:S04]  /*c610*/  LDL R3, [R1+0x1c8] ;  /* 0x0001c80001037983 */ /* 0x000ea80000100800 */
[----:B0-----:R-:W3:Y:S04]  /*c620*/  LDL.64 R52, [R1+0x220] ;  /* 0x0002200001347983 */ /* 0x001ee80000100a00 */
[----:B------:R-:W4:Y:S04]  /*c630*/  LDL.64 R48, [R1+0x240] ;  /* 0x0002400001307983 */ /* 0x000f280000100a00 */
[----:B------:R-:W5:Y:S04]  /*c640*/  LDL.64 R50, [R1+0x210] ;  /* 0x0002100001327983 */ /* 0x000f680000100a00 */
        /* <DEDUP_REMOVED lines=44> */
[----:B------:R-:W4:Y:S04]  /*c910*/  LDL R106, [R1+0x1d0] ;  /* 0x0001d000016a7983 */ /* 0x000f280000100800 */
[----:B------:R-:W4:Y:S01]  /*c920*/  LDL R105, [R1+0x1c8] ;  /* 0x0001c80001697983 */ /* 0x000f220000100800 */
[----:B--2---:R-:W-:-:S04]  /*c930*/  IMAD R3, R3, 0x40, R162 ;  /* 0x0000004003037824 */ /* 0x004fc800078e02a2 */
[----:B------:R-:W-:Y:S01]  /*c940*/  IMAD R104, R3, 0x4, R2 ;  /* 0x0000000403687824 */ /* 0x000fe200078e0202 */
[----:B------:R-:W-:Y:S06]  /*c950*/  BAR.SYNC.DEFER_BLOCKING 0xe, 0x100 ;  /* 0x0384000000007b1d */ /* 0x000fec0000010000 */
[----:B------:R-:W3:Y:S04]  /*c960*/  LDS R0, [R104+0x38400] ;  /* 0x0384000068007984 */ /* 0x000ee80000000800 */
[----:B------:R-:W0:Y:S01]  /*c970*/  LDS R104, [R104+0x38420] ;  /* 0x0384200068687984 */ /* 0x000e220000000800 */
[C---:B---3--:R-:W-:Y:S01]  /*c980*/  FMUL.FTZ R3, R0.reuse, R53 ;  /* 0x0000003500037220 */ /* 0x048fe20000410000 */
[C---:B------:R-:W-:Y:S01]  /*c990*/  FMUL.FTZ R2, R0.reuse, R52 ;  /* 0x0000003400027220 */ /* 0x040fe20000410000 */
[C---:B-----5:R-:W-:Y:S01]  /*c9a0*/  FMUL.FTZ R51, R0.reuse, R51 ;  /* 0x0000003300337220 */ /* 0x060fe20000410000 */
[C---:B------:R-:W-:Y:S01]  /*c9b0*/  FMUL.FTZ R50, R0.reuse, R50 ;  /* 0x0000003200327220 */ /* 0x040fe20000410000 */
[C---:B----4-:R-:W-:Y:S01]  /*c9c0*/  FMUL.FTZ R47, R0.reuse, R47 ;  /* 0x0000002f002f7220 */ /* 0x050fe20000410000 */
        /* <DEDUP_REMOVED lines=13> */
[C---:B-1----:R-:W-:Y:S01]  /*caa0*/  FMUL.FTZ R3, R0.reuse, R49 ;  /* 0x0000003100037220 */ /* 0x042fe20000410000 */
        /* <DEDUP_REMOVED lines=13> */
[----:B------:R-:W-:Y:S01]  /*cb80*/  STL.64 [R1+0x210], R50 ;  /* 0x0002103201007387 */ /* 0x000fe20000100a00 */
[C---:B-1----:R-:W-:Y:S01]  /*cb90*/  FMUL.FTZ R3, R0.reuse, R43 ;  /* 0x0000002b00037220 */ /* 0x042fe20000410000 */
[----:B------:R-:W-:-:S02]  /*cba0*/  FMUL.FTZ R2, R0, R42 ;  /* 0x0000002a00027220 */ /* 0x000fc40000410000 */
[----:B------:R1:W-:Y:S04]  /*cbb0*/  STL.64 [R1+0x230], R46 ;  /* 0x0002302e01007387 */ /* 0x0003e80000100a00 */
[----:B------:R-:W-:Y:S04]  /*cbc0*/  STL.64 [R1+0x250], R44 ;  /* 0x0002502c01007387 */ /* 0x000fe80000100a00 */
[----:B------:R-:W-:Y:S04]  /*cbd0*/  STL.64 [R1+0x260], R2 ;  /* 0x0002600201007387 */ /* 0x000fe80000100a00 */
[----:B------:R-:W-:Y:S04]  /*cbe0*/  STL.64 [R1+0x270], R40 ;  /* 0x0002702801007387 */ /* 0x000fe80000100a00 */
[----:B------:R-:W-:Y:S04]  /*cbf0*/  STL.64 [R1+0x280], R34 ;  /* 0x0002802201007387 */ /* 0x000fe80000100a00 */
        /* <DEDUP_REMOVED lines=8> */
[----:B-1----:R-:W5:Y:S04]  /*cc80*/  LDL.64 R46, [R1+0x2f8] ;  /* 0x0002f800012e7983 */ /* 0x002f680000100a00 */
[----:B------:R-:W5:Y:S04]  /*cc90*/  LDL.64 R52, [R1+0x318] ;  /* 0x0003180001347983 */ /* 0x000f680000100a00 */
[----:B------:R-:W5:Y:S04]  /*cca0*/  LDL.64 R50, [R1+0x328] ;  /* 0x0003280001327983 */ /* 0x000f680000100a00 */
[----:B------:R-:W5:Y:S04]  /*ccb0*/  LDL.64 R48, [R1+0x338] ;  /* 0x0003380001307983 */ /* 0x000f680000100a00 */
[----:B--2---:R-:W2:Y:S04]  /*ccc0*/  LDL.64 R36, [R1+0x348] ;  /* 0x0003480001247983 */ /* 0x004ea80000100a00 */
[----:B------:R-:W2:Y:S04]  /*ccd0*/  LDL.64 R44, [R1+0x358] ;  /* 0x00035800012c7983 */ /* 0x000ea80000100a00 */
[----:B------:R-:W2:Y:S04]  /*cce0*/  LDL.64 R42, [R1+0x368] ;  /* 0x00036800012a7983 */ /* 0x000ea80000100a00 */
[----:B------:R-:W2:Y:S04]  /*ccf0*/  LDL.64 R40, [R1+0x378] ;  /* 0x0003780001287983 */ /* 0x000ea80000100a00 */
[----:B---3--:R-:W3:Y:S04]  /*cd00*/  LDL.64 R38, [R1+0x388] ;  /* 0x0003880001267983 */ /* 0x008ee80000100a00 */
[----:B----4-:R-:W4:Y:S04]  /*cd10*/  LDL.64 R26, [R1+0x398] ;  /* 0x00039800011a7983 */ /* 0x010f280000100a00 */
[----:B------:R-:W4:Y:S04]  /*cd20*/  LDL.64 R34, [R1+0x3a8] ;  /* 0x0003a80001227983 */ /* 0x000f280000100a00 */
[----:B-----5:R-:W5:Y:S04]  /*cd30*/  LDL.64 R32, [R1+0x3b8] ;  /* 0x0003b80001207983 */ /* 0x020f680000100a00 */
[----:B------:R-:W5:Y:S04]  /*cd40*/  LDL.64 R30, [R1+0x3c8] ;  /* 0x0003c800011e7983 */ /* 0x000f680000100a00 */
[----:B------:R-:W5:Y:S04]  /*cd50*/  LDL.64 R28, [R1+0x3d8] ;  /* 0x0003d800011c7983 */ /* 0x000f680000100a00 */
[----:B------:R-:W5:Y:S04]  /*cd60*/  LDL.64 R2, [R1+0x3e8] ;  /* 0x0003e80001027983 */ /* 0x000f680000100a00 */
[----:B0-----:R-:W5:Y:S04]  /*cd70*/  LDL.64 R24, [R1+0x3f8] ;  /* 0x0003f80001187983 */ /* 0x001f680000100a00 */
[----:B------:R-:W5:Y:S01]  /*cd80*/  LDL.64 R20, [R1+0x408] ;  /* 0x0004080001147983 */ /* 0x000f620000100a00 */
        /* <DEDUP_REMOVED lines=63> */
[----:B------:R-:W-:Y:S01]  /*d180*/  VIADD R0, R105, 0x1 ;  /* 0x0000000169007836 */ /* 0x000fe20000000000 */
        /* <DEDUP_REMOVED lines=31> */
[----:B------:R-:W-:Y:S01]  /*d380*/  STL [R1+0x1c8], R0 ;  /* 0x0001c80001007387 */ /* 0x000fe20000100800 */
[----:B------:R-:W-:-:S03]  /*d390*/  ISETP.NE.AND P0, PT, R0, 0x2, PT ;  /* 0x000000020000780c */ /* 0x000fc60003f05270 */
[----:B------:R0:W-:Y:S02]  /*d3a0*/  STL.64 [R1+0x310], R4 ;  /* 0x0003100401007387 */ /* 0x0001e40000100a00 */
[----:B0-----:R-:W-:Y:S02]  /*d3b0*/  IMAD.MOV.U32 R4, RZ, RZ, 0x1 ;  /* 0x00000001ff047424 */ /* 0x001fe400078e00ff */
        /* <DEDUP_REMOVED lines=18> */
[C---:B----4-:R-:W-:Y:S01]  /*d4e0*/  FMUL.FTZ R27, R104.reuse, R27 ;  /* 0x0000001b681b7220 */ /* 0x050fe20000410000 */
[C---:B------:R-:W-:Y:S01]  /*d4f0*/  FMUL.FTZ R26, R104.reuse, R26 ;  /* 0x0000001a681a7220 */ /* 0x040fe20000410000 */
[C---:B------:R-:W-:Y:S01]  /*d500*/  FMUL.FTZ R35, R104.reuse, R35 ;  /* 0x0000002368237220 */ /* 0x040fe20000410000 */
[C---:B------:R-:W-:Y:S01]  /*d510*/  FMUL.FTZ R34, R104.reuse, R34 ;  /* 0x0000002268227220 */ /* 0x040fe20000410000 */
[C---:B-----5:R-:W-:Y:S01]  /*d520*/  FMUL.FTZ R33, R104.reuse, R33 ;  /* 0x0000002168217220 */ /* 0x060fe20000410000 */
        /* <DEDUP_REMOVED lines=28> */
[----:B------:R-:W-:Y:S06]  /*d6f0*/  BAR.ARV 0xf, 0x100 ;  /* 0x03c4000000007b1d */ /* 0x000fec0000002000 */
[----:B------:R-:W-:Y:S05]  /*d700*/  @P0 BRA `(.L_x_6736) ;  /* 0x000001d000800947 */ /* 0x000fea0003800000 */
[----:B------:R-:W2:Y:S04]  /*d710*/  LDL R0, [R1+0x1cc] ;  /* 0x0001cc0001007983 */ /* 0x000ea80000100800 */
[----:B------:R4:W-:Y:S01]  /*d720*/  STL [R1+0x1c8], RZ ;  /* 0x0001c8ff01007387 */ /* 0x0009e20000100800 */
[----:B--2---:R-:W-:-:S05]  /*d730*/  LOP3.LUT R0, R0, 0x1, RZ, 0x3c, !PT ;  /* 0x0000000100007812 */ /* 0x004fca00078e3cff */
[----:B------:R4:W-:Y:S01]  /*d740*/  STL [R1+0x1cc], R0 ;  /* 0x0001cc0001007387 */ /* 0x0009e20000100800 */
[----:B------:R-:W-:Y:S05]  /*d750*/  BRA `(.L_x_6736) ;  /* 0x000001d0006c7947 */ /* 0x000fea0003800000 */
.L_x_6725:
[----:B----4-:R-:W1:Y:S01]  /*d760*/  LDC R0, c[0x0][0x448] ;  /* 0x00011200ff007b82 */ /* 0x010e620000000800 */
[----:B------:R-:W-:Y:S01]  /*d770*/  UIADD3 UR10, UP0, UR40, 0x38830, URZ ;  /* 0x00038830280a7890 */ /* 0x000fe2000ff1e03f */
[----:B------:R-:W-:Y:S01]  /*d780*/  IMAD.U32 R4, RZ, RZ, UR60 ;  /* 0x0000003cff047e24 */ /* 0x000fe2000f8e00ff */
[----:B------:R-:W-:Y:S01]  /*d790*/  UIADD3 UR8, UP1, UR40, 0x38840, URZ ;  /* 0x0003884028087890 */ /* 0x000fe2000ff3e03f */
[----:B------:R-:W-:Y:S01]  /*d7a0*/  IMAD.MOV.U32 R5, RZ, RZ, 0x80 ;  /* 0x00000080ff057424 */ /* 0x000fe200078e00ff */
[----:B------:R-:W-:Y:S01]  /*d7b0*/  UIADD3 UR6, UP2, UR40, 0x38850, URZ ;  /* 0x0003885028067890 */ /* 0x000fe2000ff5e03f */
[----:B------:R-:W-:Y:S01]  /*d7c0*/  IMAD.MOV.U32 R7, RZ, RZ, R155 ;  /* 0x000000ffff077224 */ /* 0x000fe200078e009b */
[----:B------:R-:W-:Y:S01]  /*d7d0*/  UIADD3 UR4, UP3, UR40, 0x38860, URZ ;  /* 0x0003886028047890 */ /* 0x000fe2000ff7e03f */
[----:B------:R-:W4:Y:S01]  /*d7e0*/  LDC.64 R8, c[0x0][0xad8] ;  /* 0x0002b600ff087b82 */ /* 0x000f220000000a00 */
[----:B------:R-:W-:Y:S01]  /*d7f0*/  IMAD.MOV.U32 R6, RZ, RZ, 0x100 ;  /* 0x00000100ff067424 */ /* 0x000fe200078e00ff */
[----:B------:R-:W-:Y:S01]  /*d800*/  UIADD3.X UR11, URZ, UR41, URZ, UP0, !UPT ;  /* 0x000000293f0b7290 */ /* 0x000fe200087fe43f */
[----:B------:R-:W-:Y:S01]  /*d810*/  IMAD.U32 R3, RZ, RZ, UR6 ;  /* 0x00000006ff037e24 */ /* 0x000fe2000f8e00ff */
[----:B------:R-:W-:Y:S01]  /*d820*/  UIADD3.X UR9, URZ, UR41, URZ, UP1, !UPT ;  /* 0x000000293f097290 */ /* 0x000fe20008ffe43f */
[----:B------:R-:W-:Y:S01]  /*d830*/  IMAD.U32 R14, RZ, RZ, UR4 ;  /* 0x00000004ff0e7e24 */ /* 0x000fe2000f8e00ff */
[----:B------:R-:W-:Y:S01]  /*d840*/  UIADD3.X UR7, URZ, UR41, URZ, UP2, !UPT ;  /* 0x000000293f077290 */ /* 0x000fe200097fe43f */
[----:B------:R2:W-:Y:S01]  /*d850*/  STL.64 [R1+0x28], R4 ;  /* 0x0000280401007387 */ /* 0x0005e20000100a00 */
[----:B------:R-:W-:Y:S01]  /*d860*/  UIADD3.X UR5, URZ, UR41, URZ, UP3, !UPT ;  /* 0x000000293f057290 */ /* 0x000fe20009ffe43f */
[----:B------:R-:W-:-:S02]  /*d870*/  IMAD.U32 R152, RZ, RZ, UR60 ;  /* 0x0000003cff987e24 */ /* 0x000fc4000f8e00ff */
[----:B------:R3:W-:Y:S01]  /*d880*/  STL.64 [R1+0x30], R6 ;  /* 0x0000300601007387 */ /* 0x0007e20000100a00 */
[----:B------:R-:W-:Y:S02]  /*d890*/  IMAD.MOV.U32 R153, RZ, RZ, 0x80 ;  /* 0x00000080ff997424 */ /* 0x000fe400078e00ff */
[----:B------:R-:W-:Y:S01]  /*d8a0*/  IMAD.MOV.U32 R154, RZ, RZ, 0x80 ;  /* 0x00000080ff9a7424 */ /* 0x000fe200078e00ff */
[----:B------:R0:W-:Y:S01]  /*d8b0*/  STL [R1+0x50], R85 ;  /* 0x0000505501007387 */ /* 0x0001e20000100800 */
[----:B-1----:R-:W-:Y:S01]  /*d8c0*/  ISETP.NE.AND P2, PT, R0, 0x1, PT ;  /* 0x000000010000780c */ /* 0x002fe20003f45270 */
[----:B0-----:R-:W-:Y:S02]  /*d8d0*/  IMAD.U32 R10, RZ, RZ, UR10 ;  /* 0x0000000aff0a7e24 */ /* 0x001fe4000f8e00ff */
[----:B--2---:R-:W-:Y:S01]  /*d8e0*/  IMAD.U32 R5, RZ, RZ, UR7 ;  /* 0x00000007ff057e24 */ /* 0x004fe2000f8e00ff */
[----:B------:R0:W-:Y:S01]  /*d8f0*/  STL.128 [R1], R152 ;  /* 0x0000009801007387 */ /* 0x0001e20000100c00 */
[----:B------:R-:W-:-:S02]  /*d900*/  IMAD.U32 R12, RZ, RZ, UR8 ;  /* 0x00000008ff0c7e24 */ /* 0x000fc4000f8e00ff */
[----:B---3--:R-:W-:Y:S01]  /*d910*/  IMAD.U32 R7, RZ, RZ, UR5 ;  /* 0x00000005ff077e24 */ /* 0x008fe2000f8e00ff */
[----:B------:R0:W-:Y:S01]  /*d920*/  STL [R1+0x10], RZ ;  /* 0x000010ff01007387 */ /* 0x0001e20000100800 */
[----:B------:R-:W-:Y:S01]  /*d930*/  IMAD.U32 R11, RZ, RZ, UR11 ;  /* 0x0000000bff0b7e24 */ /* 0x000fe2000f8e00ff */
[----:B----4-:R-:W-:Y:S01]  /*d940*/  ISETP.GE.AND P3, PT, R9, 0x1, PT ;  /* 0x000000010900780c */ /* 0x010fe20003f66270 */
[----:B------:R-:W-:Y:S01]  /*d950*/  IMAD.U32 R13, RZ, RZ, UR9 ;  /* 0x00000009ff0d7e24 */ /* 0x000fe2000f8e00ff */
[----:B------:R0:W-:Y:S01]  /*d960*/  STL [R1+0x38], RZ ;  /* 0x000038ff01007387 */ /* 0x0001e20000100800 */
[----:B------:R-:W1:Y:S01]  /*d970*/  @P2 LDC R0, c[0x0][0x44c] ;  /* 0x00011300ff002b82 */ /* 0x000e620000000800 */
[----:B------:R-:W-:Y:S02]  /*d980*/  IMAD.MOV.U32 R4, RZ, RZ, R3 ;  /* 0x000000ffff047224 */ /* 0x000fe400078e0003 */
[----:B------:R-:W-:Y:S01]  /*d990*/  IMAD.MOV.U32 R6, RZ, RZ, R14 ;  /* 0x000000ffff067224 */ /* 0x000fe200078e000e */
[----:B------:R0:W-:Y:S01]  /*d9a0*/  STL.64 [R1+0x18], R10 ;  /* 0x0000180a01007387 */ /* 0x0001e20000100a00 */
[----:B------:R-:W-:-:S02]  /*d9b0*/  VIADD R3, R181, 0x3f ;  /* 0x0000003fb5037836 */ /* 0x000fc40000000000 */
[----:B------:R-:W-:Y:S01]  /*d9c0*/  IMAD.U32 R30, RZ, RZ, UR39 ;  /* 0x00000027ff1e7e24 */ /* 0x000fe2000f8e00ff */
[----:B------:R-:W2:Y:S01]  /*d9d0*/  @P2 LDC R15, c[0x0][0x450] ;  /* 0x00011400ff0f2b82 */ /* 0x000ea20000000800 */
[----:B------:R0:W-:Y:S01]  /*d9e0*/  STL.128 [R1+0x40], R4 ;  /* 0x0000400401007387 */ /* 0x0001e20000100c00 */
[----:B------:R-:W-:Y:S02]  /*d9f0*/  IMAD.U32 R56, RZ, RZ, UR39 ;  /* 0x00000027ff387e24 */ /* 0x000fe4000f8e00ff */
[----:B------:R-:W-:Y:S01]  /*da00*/  IADD3 R30, P0, R30, 0x28, RZ ;  /* 0x000000281e1e7810 */ /* 0x000fe20007f1e0ff */
[----:B------:R0:W-:Y:S02]  /*da10*/  STL.64 [R1+0x20], R12 ;  /* 0x0000200c01007387 */ /* 0x0001e40000100a00 */
[----:B------:R-:W-:Y:S02]  /*da20*/  IADD3 R56, P1, R56, 0x50, RZ ;  /* 0x0000005038387810 */ /* 0x000fe40007f3e0ff */
[----:B------:R-:W-:-:S03]  /*da30*/  IMAD.X R33, RZ, RZ, UR42, P0 ;  /* 0x0000002aff217e24 */ /* 0x000fc600080e06ff */
[----:B------:R-:W-:Y:S02]  /*da40*/  IMAD.X R57, RZ, RZ, UR42, P1 ;  /* 0x0000002aff397e24 */ /* 0x000fe400088e06ff */
[----:B-1----:R-:W-:-:S05]  /*da50*/  @P2 IMAD.HI.U32 R0, R3, R0, RZ ;  /* 0x0000000003002227 */ /* 0x002fca00078e00ff */
[----:B--2---:R-:W-:-:S05]  /*da60*/  @P2 SHF.R.U32.HI R3, RZ, R15, R0 ;  /* 0x0000000fff032219 */ /* 0x004fca0000011600 */
[----:B------:R-:W-:-:S04]  /*da70*/  IMAD.IADD R3, R212, 0x1, R3 ;  /* 0x00000001d4037824 */ /* 0x000fc800078e0203 */
[----:B------:R-:W-:Y:S01]  /*da80*/  IMAD.IADD R8, R3, 0x1, R8 ;  /* 0x0000000103087824 */ /* 0x000fe200078e0208 */
[----:B0-----:R-:W-:Y:S06]  /*da90*/  @!P3 BRA `(.L_x_6742) ;  /* 0x000000000048b947 */ /* 0x001fec0003800000 */
        /* <DEDUP_REMOVED lines=11> */
.L_x_6744:
[----:B------:R-:W-:-:S13]  /*db50*/  ISETP.NE.AND P0, PT, R9, 0x1, PT ;  /* 0x000000010900780c */ /* 0x000fda0003f05270 */
[----:B------:R-:W0:Y:S02]  /*db60*/  @P0 LDC.64 R4, c[0x0][0xae0] ;  /* 0x0002b800ff040b82 */ /* 0x000e240000000a00 */
[----:B0-----:R-:W-:-:S05]  /*db70*/  @P0 IMAD.HI.U32 R4, R0, R4, RZ ;  /* 0x0000000400040227 */ /* 0x001fca00078e00ff */
[----:B------:R-:W-:-:S07]  /*db80*/  @P0 SHF.R.U32.HI R0, RZ, R5, R4 ;  /* 0x00000005ff000219 */ /* 0x000fce0000011604 */
.L_x_6745:
[----:B------:R-:W-:Y:S05]  /*db90*/  BSYNC B0 ;  /* 0x0000000000007941 */ /* 0x000fea0003800000 */
.L_x_6743:
[----:B------:R-:W-:-:S05]  /*dba0*/  IMAD R3, R0, R9, R9 ;  /* 0x0000000900037224 */ /* 0x000fca00078e0209 */
[----:B------:R-:W-:-:S07]  /*dbb0*/  VIMNMX R8, R8, R3, PT ;  /* 0x0000000308087248 */ /* 0x000fce0003fe0100 */
.L_x_6742:
[----:B------:R-:W0:Y:S01]  /*dbc0*/  @P2 LDC R0, c[0x0][0x44c] ;  /* 0x00011300ff002b82 */ /* 0x000e220000000800 */
[----:B------:R-:W-:Y:S01]  /*dbd0*/  VIADD R8, R8, 0x3f ;  /* 0x0000003f08087836 */ /* 0x000fe20000000000 */
[----:B------:R-:W-:Y:S01]  /*dbe0*/  ULDC UR4, c[0x0][0xad4] ;  /* 0x0002b50000047ab9 */ /* 0x000fe20000000800 */
[----:B------:R-:W-:-:S03]  /*dbf0*/  IMAD.MOV.U32 R5, RZ, RZ, R181 ;  /* 0x000000ffff057224 */ /* 0x000fc600078e00b5 */
        /* <DEDUP_REMOVED lines=20> */
.L_x_6748:
[----:B------:R-:W-:-:S13]  /*dd40*/  ISETP.NE.AND P0, PT, R9, 0x1, PT ;  /* 0x000000010900780c */ /* 0x000fda0003f05270 */
[----:B------:R-:W0:Y:S02]  /*dd50*/  @P0 LDC.64 R4, c[0x0][0xae0] ;  /* 0x0002b800ff040b82 */ /* 0x000e240000000a00 */
[----:B0-----:R-:W-:-:S05]  /*dd60*/  @P0 IMAD.HI.U32 R4, R0, R4, RZ ;  /* 0x0000000400040227 */ /* 0x001fca00078e00ff */
[----:B------:R-:W-:-:S07]  /*dd70*/  @P0 SHF.R.U32.HI R0, RZ, R5, R4 ;  /* 0x00000005ff000219 */ /* 0x000fce0000011604 */
.L_x_6749:
[----:B------:R-:W-:Y:S05]  /*dd80*/  BSYNC B0 ;  /* 0x0000000000007941 */ /* 0x000fea0003800000 */
.L_x_6747:
[----:B------:R-:W-:-:S05]  /*dd90*/  IMAD R0, R0, R9, RZ ;  /* 0x0000000900007224 */ /* 0x000fca00078e02ff */
[----:B------:R-:W-:-:S07]  /*dda0*/  VIMNMX R3, R3, R0, !PT ;  /* 0x0000000003037248 */ /* 0x000fce0007fe0100 */
.L_x_6746:
        /* <DEDUP_REMOVED lines=39> */
.L_x_6751:
[----:B------:R-:W-:Y:S05]  /*e020*/  BSYNC B0 ;  /* 0x0000000000007941 */ /* 0x000fea0003800000 */
.L_x_6750:
[----:B------:R-:W-:Y:S01]  /*e030*/  IMAD R180, R220, R193, R9 ;  /* 0x000000c1dcb47224 */ /* 0x000fe200078e0209 */
[----:B------:R-:W-:-:S04]  /*e040*/  PRMT R4, RZ, 0x7610, R4 ;  /* 0x00007610ff047816 */ /* 0x000fc80000000004 */
[----:B------:R-:W-:-:S04]  /*e050*/  VIADDMNMX R193, R180, R193, R26, PT ;  /* 0x000000c1b4c17246 */ /* 0x000fc8000380011a */
[----:B------:R-:W-:-:S13]  /*e060*/  ISETP.GT.AND P0, PT, R193, R180, PT ;  /* 0x000000b4c100720c */ /* 0x000fda0003f04270 */
[----:B------:R-:W-:Y:S05]  /*e070*/  @!P0 BRA `(.L_x_6736) ;  /* 0x000001c800248947 */ /* 0x000fea0003800000 */
[----:B------:R-:W0:Y:S01]  /*e080*/  S2R R0, SR_TID.X ;  /* 0x0000000000007919 */ /* 0x000e220000002100 */
[----:B------:R-:W-:Y:S01]  /*e090*/  VIADD R10, R2, 0x36400 ;  /* 0x00036400020a7836 */ /* 0x000fe20000000000 */
[----:B------:R-:W-:Y:S01]  /*e0a0*/  UIADD3 UR4, UP0, UR40, 0x38400, URZ ;  /* 0x0003840028047890 */ /* 0x000fe2000ff1e03f */
[----:B------:R-:W-:Y:S01]  /*e0b0*/  IMAD.MOV.U32 R4, RZ, RZ, 0x1 ;  /* 0x00000001ff047424 */ /* 0x000fe200078e00ff */
[----:B------:R1:W5:Y:S01]  /*e0c0*/  LDL R13, [R1+0x464] ;  /* 0x00046400010d7983 */ /* 0x0003620000100800 */
[----:B------:R-:W-:Y:S01]  /*e0d0*/  IMAD.MOV.U32 R5, RZ, RZ, RZ ;  /* 0x000000ffff057224 */ /* 0x000fe200078e00ff */
[----:B------:R-:W-:Y:S01]  /*e0e0*/  LOP3.LUT P0, RZ, R10, 0x3ff, RZ, 0xc0, !PT ;  /* 0x000003ff0aff7812 */ /* 0x000fe2000780c0ff */
[----:B------:R-:W-:Y:S01]  /*e0f0*/  IMAD.MOV.U32 R6, RZ, RZ, 0x1 ;  /* 0x00000001ff067424 */ /* 0x000fe200078e00ff */
[----:B------:R-:W2:Y:S01]  /*e100*/  S2R R28, SR_TID.X ;  /* 0x00000000001c7919 */ /* 0x000ea20000002100 */
[----:B------:R-:W-:Y:S01]  /*e110*/  IMAD.MOV.U32 R7, RZ, RZ, RZ ;  /* 0x000000ffff077224 */ /* 0x000fe200078e00ff */
[----:B------:R-:W-:Y:S01]  /*e120*/  UIADD3.X UR5, URZ, UR41, URZ, UP0, !UPT ;  /* 0x000000293f057290 */ /* 0x000fe200087fe43f */
[----:B------:R-:W-:-:S02]  /*e130*/  VIADD R10, R2, 0x26400 ;  /* 0x00026400020a7836 */ /* 0x000fc40000000000 */
[C---:B------:R-:W-:Y:S01]  /*e140*/  VIADD R11, R2.reuse, 0x400 ;  /* 0x00000400020b7836 */ /* 0x040fe20000000000 */
[----:B------:R3:W-:Y:S01]  /*e150*/  STL.128 [R1+0x60], R4 ;  /* 0x0000600401007387 */ /* 0x0007e20000100c00 */
[----:B------:R-:W-:Y:S01]  /*e160*/  VIADD R60, R2, 0x20400 ;  /* 0x00020400023c7836 */ /* 0x000fe20000000000 */
[----:B------:R-:W-:Y:S01]  /*e170*/  SHF.R.U32.HI R10, RZ, 0x4, R10 ;  /* 0x00000004ff0a7819 */ /* 0x000fe2000001160a */
[----:B------:R-:W-:Y:S02]  /*e180*/  IMAD.U32 R8, RZ, RZ, UR4 ;  /* 0x00000004ff087e24 */ /* 0x000fe4000f8e00ff */
[----:B------:R-:W-:Y:S01]  /*e190*/  IMAD.U32 R9, RZ, RZ, UR5 ;  /* 0x00000005ff097e24 */ /* 0x000fe2000f8e00ff */
[----:B------:R-:W-:Y:S01]  /*e1a0*/  LOP3.LUT R10, R10, 0x3fff, RZ, 0xc0, !PT ;  /* 0x00003fff0a0a7812 */ /* 0x000fe200078ec0ff */
[----:B------:R-:W-:Y:S02]  /*e1b0*/  IMAD.U32 R26, RZ, RZ, UR39 ;  /* 0x00000027ff1a7e24 */ /* 0x000fe4000f8e00ff */
[----:B------:R-:W-:Y:S01]  /*e1c0*/  IMAD.U32 R52, RZ, RZ, UR39 ;  /* 0x00000027ff347e24 */ /* 0x000fe2000f8e00ff */
[----:B------:R-:W-:Y:S01]  /*e1d0*/  LOP3.LUT R10, R10, 0x10000, RZ, 0xfc, !PT ;  /* 0x000100000a0a7812 */ /* 0x000fe200078efcff */
[----:B------:R4:W-:Y:S01]  /*e1e0*/  STL.64 [R1+0x58], R8 ;  /* 0x0000580801007387 */ /* 0x0009e20000100a00 */
[----:B------:R-:W-:-:S02]  /*e1f0*/  IMAD.U32 R48, RZ, RZ, UR39 ;  /* 0x00000027ff307e24 */ /* 0x000fc4000f8e00ff */
[----:B------:R-:W-:Y:S01]  /*e200*/  IMAD.U32 R41, RZ, RZ, UR39 ;  /* 0x00000027ff297e24 */ /* 0x000fe2000f8e00ff */
[----:B---3--:R-:W-:Y:S01]  /*e210*/  SHF.R.U32.HI R5, RZ, 0x4, R11 ;  /* 0x00000004ff057819 */ /* 0x008fe2000001160b */
[----:B------:R-:W-:Y:S02]  /*e220*/  IMAD.MOV.U32 R7, RZ, RZ, 0x40000040 ;  /* 0x40000040ff077424 */ /* 0x000fe400078e00ff */
[C---:B0-----:R-:W-:Y:S01]  /*e230*/  VIADD R3, R0.reuse, 0xffffff80 ;  /* 0xffffff8000037836 */ /* 0x041fe20000000000 */
[----:B------:R-:W-:Y:S01]  /*e240*/  LOP3.LUT R5, R5, 0x3fff, RZ, 0xc0, !PT ;  /* 0x00003fff05057812 */ /* 0x000fe200078ec0ff */
[----:B------:R-:W-:Y:S02]  /*e250*/  VIADD R0, R0, 0xffffff80 ;  /* 0xffffff8000007836 */ /* 0x000fe40000000000 */
[----:B----4-:R-:W-:Y:S01]  /*e260*/  IMAD.MOV.U32 R9, RZ, RZ, 0x40000040 ;  /* 0x40000040ff097424 */ /* 0x010fe200078e00ff */
[----:B------:R-:W-:Y:S01]  /*e270*/  LOP3.LUT R6, R5, 0x10000, RZ, 0xfc, !PT ;  /* 0x0001000005067812 */ /* 0x000fe200078efcff */
[----:B------:R-:W-:Y:S01]  /*e280*/  IMAD.MOV.U32 R5, RZ, RZ, 0x40000040 ;  /* 0x40000040ff057424 */ /* 0x000fe200078e00ff */
[----:B------:R-:W-:Y:S01]  /*e290*/  SHF.R.S32.HI R0, RZ, 0x1f, R0 ;  /* 0x0000001fff007819 */ /* 0x000fe20000011400 */
[----:B--2---:R-:W-:-:S02]  /*e2a0*/  VIADD R12, R28, 0xffffff80 ;  /* 0xffffff801c0c7836 */ /* 0x004fc40000000000 */
[----:B------:R-:W-:Y:S01]  /*e2b0*/  IMAD.U32 R50, RZ, RZ, UR39 ;  /* 0x00000027ff327e24 */ /* 0x000fe2000f8e00ff */
[----:B------:R-:W-:Y:S01]  /*e2c0*/  LEA.HI R0, R0, R3, RZ, 0x7 ;  /* 0x0000000300007211 */ /* 0x000fe200078f38ff */
[----:B------:R-:W-:Y:S01]  /*e2d0*/  IMAD.U32 R43, RZ, RZ, UR39 ;  /* 0x00000027ff2b7e24 */ /* 0x000fe2000f8e00ff */
[----:B------:R-:W-:Y:S01]  /*e2e0*/  STL [R1+0x74], R12 ;  /* 0x0000740c01007387 */ /* 0x000fe20000100800 */
[----:B------:R-:W-:Y:S01]  /*e2f0*/  IMAD.U32 R45, RZ, RZ, UR39 ;  /* 0x00000027ff2d7e24 */ /* 0x000fe2000f8e00ff */
[----:B------:R-:W-:Y:S01]  /*e300*/  SHF.R.S32.HI R0, RZ, 0x7, R0 ;  /* 0x00000007ff007819 */ /* 0x000fe20000011400 */
[----:B------:R-:W-:-:S05]  /*e310*/  IMAD.U32 R35, RZ, RZ, UR39 ;  /* 0x00000027ff237e24 */ /* 0x000fca000f8e00ff */
[----:B------:R-:W0:Y:S02]  /*e320*/  SHFL.IDX PT, R0, R0, RZ, 0x1f ;  /* 0x00001fff00007589 */ /* 0x000e2400000e0000 */
[----:B0-----:R-:W-:-:S04]  /*e330*/  LEA.HI R3, R0, R0, RZ, 0x1 ;  /* 0x0000000000037211 */ /* 0x001fc800078f08ff */
[----:B------:R-:W-:-:S05]  /*e340*/  LOP3.LUT R3, R3, 0x6, RZ, 0xc0, !PT ;  /* 0x0000000603037812 */ /* 0x000fca00078ec0ff */
[----:B------:R-:W-:Y:S02]  /*e350*/  IMAD.IADD R0, R0, 0x1, -R3 ;  /* 0x0000000100007824 */ /* 0x000fe400078e0a03 */
[----:B------:R-:W-:Y:S02]  /*e360*/  VIADD R3, R2, 0x22400 ;  /* 0x0002240002037836 */ /* 0x000fe40000000000 */
[----:B------:R-:W-:Y:S01]  /*e370*/  IMAD R4, R0, 0x8000, R11 ;  /* 0x0000800000047824 */ /* 0x000fe200078e020b */
[----:B------:R-:W-:Y:S02]  /*e380*/  SHF.R.U32.HI R0, RZ, 0x4, R60 ;  /* 0x00000004ff007819 */ /* 0x000fe4000001163c */
[----:B------:R-:W-:Y:S02]  /*e390*/  SHF.R.U32.HI R3, RZ, 0x4, R3 ;  /* 0x00000004ff037819 */ /* 0x000fe40000011603 */
[----:B------:R-:W-:Y:S02]  /*e3a0*/  SHF.R.U32.HI R4, RZ, 0x4, R4 ;  /* 0x00000004ff047819 */ /* 0x000fe40000011604 */
[----:B------:R-:W-:-:S02]  /*e3b0*/  LOP3.LUT R3, R3, 0x3fff, RZ, 0xc0, !PT ;  /* 0x00003fff03037812 */ /* 0x000fc400078ec0ff */
[----:B------:R-:W-:Y:S02]  /*e3c0*/  LOP3.LUT R0, R0, 0x3fff, RZ, 0xc0, !PT ;  /* 0x00003fff00007812 */ /* 0x000fe400078ec0ff */
[----:B------:R-:W-:Y:S02]  /*e3d0*/  LOP3.LUT R11, R3, 0x10000, RZ, 0xfc, !PT ;  /* 0x00010000030b7812 */ /* 0x000fe400078efcff */
[----:B------:R-:W-:Y:S01]  /*e3e0*/  LOP3.LUT R3, R4, 0x3fff, RZ, 0xc0, !PT ;  /* 0x00003fff04037812 */ /* 0x000fe200078ec0ff */
[----:B------:R-:W-:Y:S01]  /*e3f0*/  IMAD.MOV.U32 R4, RZ, RZ, R10 ;  /* 0x000000ffff047224 */ /* 0x000fe200078e000a */
[----:B------:R-:W-:Y:S01]  /*e400*/  LOP3.LUT R8, R0, 0x10000, RZ, 0xfc, !PT ;  /* 0x0001000000087812 */ /* 0x000fe200078efcff */
[----:B------:R-:W-:Y:S01]  /*e410*/  IMAD.U32 R10, RZ, RZ, UR39 ;  /* 0x00000027ff0a7e24 */ /* 0x000fe2000f8e00ff */
[----:B------:R-:W-:Y:S01]  /*e420*/  LOP3.LUT R3, R3, 0x2000000, RZ, 0xfc, !PT ;  /* 0x0200000003037812 */ /* 0x000fe200078efcff */
[----:B------:R-:W-:Y:S01]  /*e430*/  BSSY B6, `(.L_x_6752) ;  /* 0x0000037000067945 */ /* 0x000fe20003800000 */
[----:B------:R0:W-:Y:S01]  /*e440*/  STL.128 [R1+0x90], R4 ;  /* 0x0000900401007387 */ /* 0x0001e20000100c00 */
[----:B------:R-:W-:Y:S01]  /*e450*/  IADD3 R26, P6, R26, 0x58, RZ ;  /* 0x000000581a1a7810 */ /* 0x000fe20007fde0ff */
[----:B------:R-:W-:-:S02]  /*e460*/  IMAD.MOV.U32 R0, RZ, RZ, R167 ;  /* 0x000000ffff007224 */ /* 0x000fc400078e00a7 */
[----:B------:R1:W-:Y:S01]  /*e470*/  STL.64 [R1+0x78], R8 ;  /* 0x0000780801007387 */ /* 0x0003e20000100a00 */
[----:B0-----:R-:W-:-:S03]  /*e480*/  IMAD.MOV.U32 R6, RZ, RZ, R3 ;  /* 0x000000ffff067224 */ /* 0x001fc600078e0003 */
[----:B------:R1:W5:Y:S01]  /*e490*/  LDL R3, [R1+0x468] ;  /* 0x0004680001037983 */ /* 0x0003620000100800 */
[----:B------:R-:W-:-:S05]  /*e4a0*/  IMAD.MOV.U32 R4, RZ, RZ, R11 ;  /* 0x000000ffff047224 */ /* 0x000fca00078e000b */
[----:B------:R1:W-:Y:S01]  /*e4b0*/  STL.128 [R1+0x80], R4 ;  /* 0x0000800401007387 */ /* 0x0003e20000100c00 */
[----:B------:R-:W-:Y:S02]  /*e4c0*/  IADD3 R39, P2, R10, 0x74, RZ ;  /* 0x000000740a277810 */ /* 0x000fe40007f5e0ff */
[----:B------:R-:W-:Y:S01]  /*e4d0*/  IADD3 R52, P5, R52, 0x60, RZ ;  /* 0x0000006034347810 */ /* 0x000fe20007fbe0ff */
[----:B------:R-:W-:Y:S01]  /*e4e0*/  IMAD.X R27, RZ, RZ, UR42, P6 ;  /* 0x0000002aff1b7e24 */ /* 0x000fe2000b0e06ff */
[----:B------:R-:W-:Y:S01]  /*e4f0*/  IADD3 R48, P1, R48, 0x68, RZ ;  /* 0x0000006830307810 */ /* 0x000fe20007f3e0ff */
[----:B------:R-:W-:Y:S01]  /*e500*/  IMAD.X R44, RZ, RZ, UR42, P2 ;  /* 0x0000002aff2c7e24 */ /* 0x000fe200090e06ff */
[----:B------:R-:W-:Y:S01]  /*e510*/  IADD3 R41, P4, R41, 0x78, RZ ;  /* 0x0000007829297810 */ /* 0x000fe20007f9e0ff */
[----:B------:R-:W-:Y:S01]  /*e520*/  IMAD.X R51, RZ, RZ, UR42, P5 ;  /* 0x0000002aff337e24 */ /* 0x000fe2000a8e06ff */
[----:B------:R-:W-:Y:S02]  /*e530*/  IADD3 R50, P3, R50, 0x80, RZ ;  /* 0x0000008032327810 */ /* 0x000fe40007f7e0ff */
[----:B------:R-:W-:-:S02]  /*e540*/  IADD3 R43, P2, R43, 0x88, RZ ;  /* 0x000000882b2b7810 */ /* 0x000fc40007f5e0ff */
[----:B------:R-:W-:Y:S02]  /*e550*/  IADD3 R45, P6, R45, 0x90, RZ ;  /* 0x000000902d2d7810 */ /* 0x000fe40007fde0ff */
[----:B------:R-:W-:Y:S01]  /*e560*/  IADD3 R35, P5, R35, 0x98, RZ ;  /* 0x0000009823237810 */ /* 0x000fe20007fbe0ff */
[----:B------:R-:W-:Y:S02]  /*e570*/  IMAD.X R47, RZ, RZ, UR42, P1 ;  /* 0x0000002aff2f7e24 */ /* 0x000fe400088e06ff */
[----:B------:R-:W-:Y:S02]  /*e580*/  IMAD.X R40, RZ, RZ, UR42, P4 ;  /* 0x0000002aff287e24 */ /* 0x000fe4000a0e06ff */
[----:B------:R-:W-:Y:S02]  /*e590*/  IMAD.X R49, RZ, RZ, UR42, P3 ;  /* 0x0000002aff317e24 */ /* 0x000fe400098e06ff */
[----:B------:R-:W-:Y:S02]  /*e5a0*/  IMAD.X R42, RZ, RZ, UR42, P2 ;  /* 0x0000002aff2a7e24 */ /* 0x000fe400090e06ff */
[----:B------:R-:W-:-:S02]  /*e5b0*/  IMAD.X R46, RZ, RZ, UR42, P6 ;  /* 0x0000002aff2e7e24 */ /* 0x000fc4000b0e06ff */
[----:B------:R-:W-:Y:S01]  /*e5c0*/  IMAD.X R36, RZ, RZ, UR42, P5 ;  /* 0x0000002aff247e24 */ /* 0x000fe2000a8e06ff */
        /* <DEDUP_REMOVED lines=14> */
[----:B-----5:R-:W-:-:S07]  /*e6b0*/  IMAD.MOV.U32 R13, RZ, RZ, RZ ;  /* 0x000000ffff0d7224 */ /* 0x020fce00078e00ff */
[----:B------:R-:W-:-:S07]  /*e6c0*/  LEPC R20, `(.L_x_6754) ;  /* 0x000000001014794e */ /* 0x000fce0000000000 */
[----:B0-----:R-:W-:Y:S05]  /*e6d0*/  CALL.ABS.NOINC R14 ;  /* 0x000000000e007343 */ /* 0x001fea0003c00000 */
.L_x_6754:
        /* <DEDUP_REMOVED lines=12> */
.L_x_6753:
[----:B------:R-:W-:Y:S05]  /*e7a0*/  BSYNC B6 ;  /* 0x0000000000067941 */ /* 0x000fea0003800000 */
.L_x_6752:
[----:B-----5:R-:W-:Y:S01]  /*e7b0*/  SHF.R.S32.HI R4, RZ, 0x1f, R3 ;  /* 0x0000001fff047819 */ /* 0x020fe20000011403 */
[----:B------:R-:W-:Y:S01]  /*e7c0*/  UIADD3 UR4, UP1, UR39, 0x70, URZ ;  /* 0x0000007027047890 */ /* 0x000fe2000ff3e03f */
[----:B------:R-:W-:Y:S01]  /*e7d0*/  VIADD R8, R28, 0xffffff80 ;  /* 0xffffff801c087836 */ /* 0x000fe20000000000 */
[----:B------:R-:W-:Y:S01]  /*e7e0*/  UIADD3 UR6, UP0, UR39, 0xfc, URZ ;  /* 0x000000fc27067890 */ /* 0x000fe2000ff1e03f */
[----:B------:R-:W-:Y:S01]  /*e7f0*/  LEA.HI R5, R4, R3, RZ, 0x3 ;  /* 0x0000000304057211 */ /* 0x000fe200078f18ff */
[----:B------:R-:W-:Y:S01]  /*e800*/  UIADD3.X UR5, URZ, UR42, URZ, UP1, !UPT ;  /* 0x0000002a3f057290 */ /* 0x000fe20008ffe43f */
[----:B------:R-:W0:Y:S01]  /*e810*/  LDC.64 R28, c[0x0][0xad8] ;  /* 0x0002b600ff1c7b82 */ /* 0x000e220000000a00 */
[----:B------:R-:W-:Y:S01]  /*e820*/  UIADD3.X UR7, URZ, UR42, URZ, UP0, !UPT ;  /* 0x0000002a3f077290 */ /* 0x000fe200087fe43f */
[C---:B------:R-:W-:Y:S01]  /*e830*/  LOP3.LUT R4, R5.reuse, 0xfffffff8, RZ, 0xc0, !PT ;  /* 0xfffffff805047812 */ /* 0x040fe200078ec0ff */
[----:B------:R-:W-:Y:S01]  /*e840*/  IMAD.SHL.U32 R5, R5, 0x40, RZ ;  /* 0x0000004005057824 */ /* 0x000fe200078e00ff */
[----:B------:R1:W-:Y:S01]  /*e850*/  STL [R1+0xcc], R8 ;  /* 0x0000cc0801007387 */ /* 0x0003e20000100800 */
[----:B------:R-:W-:Y:S01]  /*e860*/  IMAD.U32 R7, RZ, RZ, UR6 ;  /* 0x00000006ff077e24 */ /* 0x000fe2000f8e00ff */
[----:B------:R-:W-:Y:S01]  /*e870*/  UIADD3 UR6, UP0, UR39, 0xb0, URZ ;  /* 0x000000b027067890 */ /* 0x000fe2000ff1e03f */
[----:B------:R-:W-:Y:S01]  /*e880*/  IMAD.IADD R3, R3, 0x1, -R4 ;  /* 0x0000000103037824 */ /* 0x000fe200078e0a04 */
[----:B------:R-:W-:Y:S01]  /*e890*/  LOP3.LUT R9, R5, 0xfffffe00, RZ, 0xc0, !PT ;  /* 0xfffffe0005097812 */ /* 0x000fe200078ec0ff */
[----:B------:R-:W-:Y:S01]  /*e8a0*/  IMAD.U32 R12, RZ, RZ, UR5 ;  /* 0x00000005ff0c7e24 */ /* 0x000fe2000f8e00ff */
[----:B------:R-:W2:Y:S01]  /*e8b0*/  LDC.64 R20, c[0x0][0xae0] ;  /* 0x0002b800ff147b82 */ /* 0x000ea20000000a00 */
[C---:B------:R-:W-:Y:S01]  /*e8c0*/  IMAD.SHL.U32 R4, R3.reuse, 0x40, RZ ;  /* 0x0000004003047824 */ /* 0x040fe200078e00ff */
[----:B------:R-:W-:Y:S01]  /*e8d0*/  LOP3.LUT P0, RZ, R3, 0x2, RZ, 0xc0, !PT ;  /* 0x0000000203ff7812 */ /* 0x000fe2000780c0ff */
[----:B------:R-:W-:Y:S01]  /*e8e0*/  IMAD.U32 R10, RZ, RZ, UR7 ;  /* 0x00000007ff0a7e24 */ /* 0x000fe2000f8e00ff */
[----:B------:R-:W-:Y:S01]  /*e8f0*/  UIADD3.X UR7, URZ, UR42, URZ, UP0, !UPT ;  /* 0x0000002a3f077290 */ /* 0x000fe200087fe43f */
[----:B------:R-:W-:Y:S01]  /*e900*/  IMAD.U32 R11, RZ, RZ, UR4 ;  /* 0x00000004ff0b7e24 */ /* 0x000fe2000f8e00ff */
[----:B------:R-:W-:Y:S01]  /*e910*/  LOP3.LUT R6, R4, 0x1c0, RZ, 0xc0, !PT ;  /* 0x000001c004067812 */ /* 0x000fe200078ec0ff */
[----:B------:R-:W-:Y:S01]  /*e920*/  IMAD.MOV.U32 R4, RZ, RZ, R7 ;  /* 0x000000ffff047224 */ /* 0x000fe200078e0007 */
[----:B------:R-:W-:Y:S01]  /*e930*/  UIADD3 UR4, UP1, UR39, 0xa0, URZ ;  /* 0x000000a027047890 */ /* 0x000fe2000ff3e03f */
[----:B------:R-:W-:Y:S01]  /*e940*/  IMAD R9, R0, 0x400, R9 ;  /* 0x0000040000097824 */ /* 0x000fe200078e0209 */
[----:B-1----:R-:W-:Y:S01]  /*e950*/  LOP3.LUT R8, R6, 0x8, R13, 0xf8, !PT ;  /* 0x0000000806087812 */ /* 0x002fe200078ef80d */
[----:B------:R-:W-:Y:S01]  /*e960*/  IMAD.MOV.U32 R5, RZ, RZ, R10 ;  /* 0x000000ffff057224 */ /* 0x000fe200078e000a */
[----:B------:R-:W-:Y:S01]  /*e970*/  SHF.R.U32.HI R13, RZ, 0x3, R6 ;  /* 0x00000003ff0d7819 */ /* 0x000fe20000011606 */
[----:B------:R-:W-:Y:S01]  /*e980*/  IMAD.MOV.U32 R6, RZ, RZ, R11 ;  /* 0x000000ffff067224 */ /* 0x000fe200078e000b */
[----:B------:R-:W-:Y:S01]  /*e990*/  UIADD3.X UR5, URZ, UR42, URZ, UP1, !UPT ;  /* 0x0000002a3f057290 */ /* 0x000fe20008ffe43f */
[----:B------:R-:W-:Y:S01]  /*e9a0*/  IMAD.MOV.U32 R7, RZ, RZ, R12 ;  /* 0x000000ffff077224 */ /* 0x000fe200078e000c */
[----:B------:R-:W-:Y:S01]  /*e9b0*/  LOP3.LUT R0, R8, R13, RZ, 0x3c, !PT ;  /* 0x0000000d08007212 */ /* 0x000fe200078e3cff */
[----:B------:R-:W-:Y:S01]  /*e9c0*/  IMAD.MOV.U32 R15, RZ, RZ, 0x2 ;  /* 0x00000002ff0f7424 */ /* 0x000fe200078e00ff */
[----:B------:R-:W1:Y:S01]  /*e9d0*/  LDC.64 R12, c[0x0][0xad0] ;  /* 0x0002b400ff0c7b82 */ /* 0x000e620000000a00 */
[----:B------:R-:W-:Y:S01]  /*e9e0*/  IMAD.MOV.U32 R54, RZ, RZ, 0x10 ;  /* 0x00000010ff367424 */ /* 0x000fe200078e00ff */
[----:B------:R3:W-:Y:S01]  /*e9f0*/  STL.128 [R1+0x100], R4 ;  /* 0x0001000401007387 */ /* 0x0007e20000100c00 */
[----:B------:R-:W-:Y:S01]  /*ea00*/  IMAD.IADD R0, R9, 0x1, R0 ;  /* 0x0000000109007824 */ /* 0x000fe200078e0200 */
[----:B------:R-:W-:Y:S01]  /*ea10*/  LOP3.LUT P1, RZ, R3, 0x4, RZ, 0xc0, !PT ;  /* 0x0000000403ff7812 */ /* 0x000fe2000782c0ff */
[----:B------:R-:W-:Y:S01]  /*ea20*/  IMAD.MOV.U32 R8, RZ, RZ, R39 ;  /* 0x000000ffff087224 */ /* 0x000fe200078e0027 */
[----:B------:R4:W-:Y:S01]  /*ea30*/  STL.64 [R1+0xc0], R26 ;  /* 0x0000c01a01007387 */ /* 0x0009e20000100a00 */
[----:B------:R-:W-:Y:S01]  /*ea40*/  IMAD.WIDE.U32 R14, R0, R15, UR40 ;  /* 0x00000028000e7e25 */ /* 0x000fe2000f8e000f */
[----:B------:R-:W-:-:S02]  /*ea50*/  SEL R54, R54, 0xfffffff0, !P0 ;  /* 0xfffffff036367807 */ /* 0x000fc40004000000 */
[----:B------:R-:W-:Y:S01]  /*ea60*/  STL.64 [R1+0xb0], R162 ;  /* 0x0000b0a201007387 */ /* 0x000fe20000100a00 */
[----:B------:R-:W-:Y:S01]  /*ea70*/  IMAD.MOV.U32 R9, RZ, RZ, R44 ;  /* 0x000000ffff097224 */ /* 0x000fe200078e002c */
[----:B------:R-:W-:Y:S01]  /*ea80*/  IADD3 R14, P0, R14, 0x36400, RZ ;  /* 0x000364000e0e7810 */ /* 0x000fe20007f1e0ff */
[----:B------:R-:W-:Y:S01]  /*ea90*/  IMAD.U32 R10, RZ, RZ, UR4 ;  /* 0x00000004ff0a7e24 */ /* 0x000fe2000f8e00ff */
[----:B------:R-:W-:Y:S01]  /*eaa0*/  STL.U8 [R1+0xc8], RZ ;  /* 0x0000c8ff01007387 */ /* 0x000fe20000100000 */
[----:B------:R-:W-:Y:S01]  /*eab0*/  IMAD.U32 R11, RZ, RZ, UR5 ;  /* 0x00000005ff0b7e24 */ /* 0x000fe2000f8e00ff */
[----:B------:R-:W-:Y:S01]  /*eac0*/  ULDC UR4, c[0x0][0x3f4] ;  /* 0x0000fd0000047ab9 */ /* 0x000fe20000000800 */
[----:B------:R-:W-:Y:S01]  /*ead0*/  IMAD.X R15, RZ, RZ, R15, P0 ;  /* 0x000000ffff0f7224 */ /* 0x000fe200000e060f */
[----:B---3--:R-:W3:Y:S01]  /*eae0*/  LDC R6, c[0x0][0x450] ;  /* 0x00011400ff067b82 */ /* 0x008ee20000000800 */
[----:B----4-:R-:W-:Y:S01]  /*eaf0*/  IMAD.U32 R26, RZ, RZ, UR6 ;  /* 0x00000006ff1a7e24 */ /* 0x010fe2000f8e00ff */
[----:B------:R4:W-:Y:S01]  /*eb00*/  STL.128 [R1+0x110], R8 ;  /* 0x0001100801007387 */ /* 0x0009e20000100c00 */
[----:B------:R-:W-:Y:S01]  /*eb10*/  IMAD.U32 R27, RZ, RZ, UR7 ;  /* 0x00000007ff1b7e24 */ /* 0x000fe2000f8e00ff */
[----:B------:R-:W-:Y:S01]  /*eb20*/  ISETP.LT.AND P0, PT, RZ, UR4, PT ;  /* 0x00000004ff007c0c */ /* 0x000fe2000bf01270 */
[----:B------:R-:W-:Y:S01]  /*eb30*/  IMAD.MOV.U32 R55, RZ, RZ, 0x20 ;  /* 0x00000020ff377424 */ /* 0x000fe200078e00ff */
[----:B------:R-:W-:Y:S01]  /*eb40*/  STL.64 [R1+0xa8], R14 ;  /* 0x0000a80e01007387 */ /* 0x000fe20000100a00 */
[----:B-1----:R-:W-:Y:S01]  /*eb50*/  IMAD.MOV.U32 R7, RZ, RZ, R12 ;  /* 0x000000ffff077224 */ /* 0x002fe200078e000c */
[----:B------:R-:W3:Y:S01]  /*eb60*/  LDC.64 R4, c[0x0][0x448] ;  /* 0x00011200ff047b82 */ /* 0x000ee20000000a00 */
[----:B------:R-:W-:Y:S01]  /*eb70*/  IMAD.U32 R39, RZ, RZ, UR39 ;  /* 0x00000027ff277e24 */ /* 0x000fe2000f8e00ff */
[----:B------:R1:W-:Y:S01]  /*eb80*/  STL.64 [R1+0xb8], R26 ;  /* 0x0000b81a01007387 */ /* 0x0003e20000100a00 */
[----:B------:R-:W-:Y:S01]  /*eb90*/  SEL R55, R55, 0xffffffe0, !P1 ;  /* 0xffffffe037377807 */ /* 0x000fe20004800000 */
[----:B------:R-:W-:-:S02]  /*eba0*/  IMAD.U32 R67, RZ, RZ, UR39 ;  /* 0x00000027ff437e24 */ /* 0x000fc4000f8e00ff */
[----:B------:R-:W-:Y:S01]  /*ebb0*/  STL.U8 [R1+0x120], RZ ;  /* 0x000120ff01007387 */ /* 0x000fe20000100000 */
[----:B------:R-:W-:Y:S01]  /*ebc0*/  IMAD.U32 R58, RZ, RZ, UR39 ;  /* 0x00000027ff3a7e24 */ /* 0x000fe2000f8e00ff */
[----:B------:R-:W-:Y:S01]  /*ebd0*/  IADD3 R39, P2, R39, 0xcc, RZ ;  /* 0x000000cc27277810 */ /* 0x000fe20007f5e0ff */
[----:B------:R-:W-:Y:S01]  /*ebe0*/  IMAD.U32 R59, RZ, RZ, UR39 ;  /* 0x00000027ff3b7e24 */ /* 0x000fe2000f8e00ff */
[----:B------:R2:W-:Y:S01]  /*ebf0*/  STL.64 [R1+0xa0], R54 ;  /* 0x0000a03601007387 */ /* 0x0005e20000100a00 */
[----:B----4-:R-:W-:Y:S01]  /*ec00*/  IMAD.MOV.U32 R8, RZ, RZ, RZ ;  /* 0x000000ffff087224 */ /* 0x010fe200078e00ff */
[----:B------:R-:W-:Y:S01]  /*ec10*/  IADD3 R67, P3, R67, 0xc8, RZ ;  /* 0x000000c843437810 */ /* 0x000fe20007f7e0ff */
[----:B0-----:R-:W-:Y:S01]  /*ec20*/  IMAD.MOV.U32 R9, RZ, RZ, R29 ;  /* 0x000000ffff097224 */ /* 0x001fe200078e001d */
[----:B------:R-:W-:Y:S01]  /*ec30*/  IADD3 R58, P4, R58, 0xb8, RZ ;  /* 0x000000b83a3a7810 */ /* 0x000fe20007f9e0ff */
[----:B-1----:R-:W-:Y:S01]  /*ec40*/  IMAD.MOV.U32 R26, RZ, RZ, R13 ;  /* 0x000000ffff1a7224 */ /* 0x002fe200078e000d */
[----:B------:R-:W-:Y:S01]  /*ec50*/  IADD3 R59, P5, R59, 0x100, RZ ;  /* 0x000001003b3b7810 */ /* 0x000fe20007fbe0ff */
[----:B------:R-:W-:-:S02]  /*ec60*/  IMAD.MOV.U32 R27, RZ, RZ, R28 ;  /* 0x000000ffff1b7224 */ /* 0x000fc400078e001c */
[----:B--2---:R-:W-:Y:S02]  /*ec70*/  IMAD.MOV.U32 R10, RZ, RZ, R20 ;  /* 0x000000ffff0a7224 */ /* 0x004fe400078e0014 */
[----:B------:R-:W-:Y:S01]  /*ec80*/  IMAD.MOV.U32 R11, RZ, RZ, R21 ;  /* 0x000000ffff0b7224 */ /* 0x000fe200078e0015 */
[----:B------:R0:W-:Y:S01]  /*ec90*/  STL.128 [R1+0xd0], R24 ;  /* 0x0000d01801007387 */ /* 0x0001e20000100c00 */
[----:B------:R-:W-:Y:S02]  /*eca0*/  IMAD.U32 R28, RZ, RZ, UR39 ;  /* 0x00000027ff1c7e24 */ /* 0x000fe4000f8e00ff */
[----:B------:R-:W-:Y:S01]  /*ecb0*/  IMAD.U32 R54, RZ, RZ, UR39 ;  /* 0x00000027ff367e24 */ /* 0x000fe2000f8e00ff */
[----:B------:R0:W-:Y:S01]  /*ecc0*/  STL.128 [R1+0xe0], R8 ;  /* 0x0000e00801007387 */ /* 0x0001e20000100c00 */
[----:B------:R-:W-:Y:S01]  /*ecd0*/  IMAD.X R44, RZ, RZ, UR42, P2 ;  /* 0x0000002aff2c7e24 */ /* 0x000fe200090e06ff */
[----:B------:R-:W-:Y:S01]  /*ece0*/  IADD3 R28, P1, R28, 0x120, RZ ;  /* 0x000001201c1c7810 */ /* 0x000fe20007f3e0ff */
[----:B------:R-:W-:Y:S01]  /*ecf0*/  IMAD.X R68, RZ, RZ, UR42, P3 ;  /* 0x0000002aff447e24 */ /* 0x000fe200098e06ff */
[----:B---3--:R0:W-:Y:S01]  /*ed00*/  STL.128 [R1+0xf0], R4 ;  /* 0x0000f00401007387 */ /* 0x0081e20000100c00 */
[----:B------:R-:W-:Y:S01]  /*ed10*/  IADD3 R54, P6, R54, 0x108, RZ ;  /* 0x0000010836367810 */ /* 0x000fe20007fde0ff */
[----:B------:R-:W-:-:S02]  /*ed20*/  IMAD.X R55, RZ, RZ, UR42, P4 ;  /* 0x0000002aff377e24 */ /* 0x000fc4000a0e06ff */
[----:B------:R-:W-:Y:S02]  /*ed30*/  IMAD.X R29, RZ, RZ, UR42, P1 ;  /* 0x0000002aff1d7e24 */ /* 0x000fe400088e06ff */
[----:B------:R-:W-:Y:S02]  /*ed40*/  IMAD.X R66, RZ, RZ, UR42, P5 ;  /* 0x0000002aff427e24 */ /* 0x000fe4000a8e06ff */
[----:B------:R-:W-:Y:S01]  /*ed50*/  IMAD.X R53, RZ, RZ, UR42, P6 ;  /* 0x0000002aff357e24 */ /* 0x000fe2000b0e06ff */
[----:B------:R-:W-:Y:S06]  /*ed60*/  @P0 BRA `(.L_x_6755) ;  /* 0x0000000000400947 */ /* 0x000fec0003800000 */
        /* <DEDUP_REMOVED lines=10> */
.L_x_6758:
[----:B--2---:R2:W3:Y:S02]  /*ee10*/  SYNCS.PHASECHK.TRANS64.TRYWAIT P0, [R2+URZ+0x38800], R3 ;  /* 0x03880003020075a7 */ /* 0x0044e4000800017f */
[----:B---3--:R-:W-:Y:S05]  /*ee20*/  @!P0 NANOSLEEP.SYNCS 0x989680 ;  /* 0x009896800000895d */ /* 0x008fea0003900000 */
[----:B------:R-:W3:Y:S02]  /*ee30*/  @!P0 SYNCS.PHASECHK.TRANS64 P0, [R2+URZ+0x38800], R3 ;  /* 0x03880003020085a7 */ /* 0x000ee4000800007f */
[----:B---3--:R-:W-:Y:S05]  /*ee40*/  @!P0 BRA `(.L_x_6758) ;  /* 0xfffffffc00f08947 */ /* 0x008fea000383ffff */
.L_x_6757:
[----:B------:R-:W-:Y:S05]  /*ee50*/  BSYNC B0 ;  /* 0x0000000000007941 */ /* 0x000fea0003800000 */
.L_x_6756:
[----:B------:R-:W-:Y:S05]  /*ee60*/  BRA `(.L_x_6759) ;  /* 0x0000002c00347947 */ /* 0x000fea0003800000 */
.L_x_6755:
[----:B------:R-:W-:Y:S01]  /*ee70*/  LOP3.LUT P0, RZ, R60, 0x3ff, RZ, 0xc0, !PT ;  /* 0x000003ff3cff7812 */ /* 0x000fe2000780c0ff */
[----:B------:R-:W-:Y:S01]  /*ee80*/  ULDC.64 UR4, c[0x0][0x3f8] ;  /* 0x0000fe0000047ab9 */ /* 0x000fe20000000a00 */
[----:B------:R-:W-:Y:S01]  /*ee90*/  SHF.R.S32.HI R0, RZ, 0x1f, R34 ;  /* 0x0000001fff007819 */ /* 0x000fe20000011422 */
[----:B------:R-:W-:Y:S01]  /*eea0*/  ULDC.64 UR6, c[0x0][0x408] ;  /* 0x0001020000067ab9 */ /* 0x000fe20000000a00 */
[----:B0-----:R-:W-:Y:S01]  /*eeb0*/  IMAD.WIDE.U32 R26, R34, UR4, RZ ;  /* 0x00000004221a7c25 */ /* 0x001fe2000f8e00ff */
[----:B------:R-:W-:Y:S03]  /*eec0*/  BSSY B6, `(.L_x_6760) ;  /* 0x0000019000067945 */ /* 0x000fe60003800000 */
        /* <DEDUP_REMOVED lines=24> */
.L_x_6761:
[----:B------:R-:W-:Y:S05]  /*f050*/  BSYNC B6 ;  /* 0x0000000000067941 */ /* 0x000fea0003800000 */
.L_x_6760:
[----:B------:R-:W2:Y:S01]  /*f060*/  LDL R3, [R1+0x50] ;  /* 0x0000500001037983 */ /* 0x000ea20000100800 */
[----:B------:R-:W-:Y:S01]  /*f070*/  ULDC.U8 UR4, c[0x0][0x410] ;  /* 0x0001040000047ab9 */ /* 0x000fe20000000000 */
[----:B------:R-:W-:Y:S01]  /*f080*/  BSSY B0, `(.L_x_6762) ;  /* 0x00002a3000007945 */ /* 0x000fe20003800000 */
[----:B------:R-:W-:Y:S01]  /*f090*/  ISETP.NE.AND P0, PT, RZ, UR4, PT ;  /* 0x00000004ff007c0c */ /* 0x000fe2000bf05270 */
[----:B--2---:R-:W-:-:S12]  /*f0a0*/  IMAD R0, R3, 0x40, R18 ;  /* 0x0000004003007824 */ /* 0x004fd800078e0212 */
[----:B------:R-:W-:Y:S05]  /*f0b0*/  @!P0 BRA `(.L_x_6763) ;  /* 0x0000001400688947 */ /* 0x000fea0003800000 */
[----:B------:R-:W2:Y:S01]  /*f0c0*/  LDL R20, [R1+0x448] ;  /* 0x0004480001147983 */ /* 0x000ea20000100800 */
[----:B------:R-:W0:Y:S01]  /*f0d0*/  LDC R65, c[0x0][0x448] ;  /* 0x00011200ff417b82 */ /* 0x000e220000000800 */
[----:B------:R-:W-:Y:S01]  /*f0e0*/  ULDC.64 UR4, c[0x0][0x3f8] ;  /* 0x0000fe0000047ab9 */ /* 0x000fe20000000a00 */
[----:B------:R-:W-:Y:S01]  /*f0f0*/  ULDC.64 UR6, c[0x0][0x408] ;  /* 0x0001020000067ab9 */ /* 0x000fe20000000a00 */
[----:B------:R-:W-:Y:S02]  /*f100*/  IMAD.MOV.U32 R27, RZ, RZ, R25 ;  /* 0x000000ffff1b7224 */ /* 0x000fe400078e0019 */
[----:B------:R-:W-:Y:S01]  /*f110*/  IMAD.MOV.U32 R61, RZ, RZ, R63 ;  /* 0x000000ffff3d7224 */ /* 0x000fe200078e003f */
[----:B0-----:R-:W-:-:S13]  /*f120*/  ISETP.NE.AND P0, PT, R65, 0x1, PT ;  /* 0x000000014100780c */ /* 0x001fda0003f05270 */
[----:B------:R-:W0:Y:S08]  /*f130*/  @P0 LDC R4, c[0x0][0x44c] ;  /* 0x00011300ff040b82 */ /* 0x000e300000000800 */
[----:B------:R-:W1:Y:S01]  /*f140*/  @P0 LDC R5, c[0x0][0x450] ;  /* 0x00011400ff050b82 */ /* 0x000e620000000800 */
[----:B--2---:R-:W-:-:S04]  /*f150*/  IMAD R3, R20, 0x20, R0 ;  /* 0x0000002014037824 */ /* 0x004fc800078e0200 */
[----:B0-----:R-:W-:-:S05]  /*f160*/  @P0 IMAD.HI.U32 R4, R3, R4, RZ ;  /* 0x0000000403040227 */ /* 0x001fca00078e00ff */
[----:B-1----:R-:W-:-:S04]  /*f170*/  @P0 SHF.R.U32.HI R3, RZ, R5, R4 ;  /* 0x00000005ff030219 */ /* 0x002fc80000011604 */
        /* <DEDUP_REMOVED lines=17> */
[----:B------:R0:W1:Y:S04]  /*f290*/  SHFL.IDX PT, R7, R64, RZ, 0x1c1f ;  /* 0x001c1fff40077589 */ /* 0x00006800000e0000 */
[----:B------:R0:W2:Y:S04]  /*f2a0*/  SHFL.IDX PT, R6, R10, RZ, 0x1c1f ;  /* 0x001c1fff0a067589 */ /* 0x0000a800000e0000 */
[----:B------:R0:W3:Y:S04]  /*f2b0*/  SHFL.IDX PT, R20, R34, RZ, 0x1c1f ;  /* 0x001c1fff22147589 */ /* 0x0000e800000e0000 */
[----:B------:R0:W4:Y:S02]  /*f2c0*/  SHFL.IDX PT, R8, R3, RZ, 0x1c1f ;  /* 0x001c1fff03087589 */ /* 0x00012400000e0000 */
.L_x_7080:
        /* <DEDUP_REMOVED lines=8> */
[----:B------:R-:W3:Y:S01]  /*f350*/  LDL R11, [R1+0x44c] ;  /* 0x00044c00010b7983 */ /* 0x000ee20000100800 */
[----:B------:R-:W-:Y:S01]  /*f360*/  ULDC UR4, c[0x0][0x3f4] ;  /* 0x0000fd0000047ab9 */ /* 0x000fe20000000800 */
[----:B--2---:R-:W-:Y:S01]  /*f370*/  IMAD.MOV.U32 R4, RZ, RZ, R6 ;  /* 0x000000ffff047224 */ /* 0x004fe200078e0006 */
[----:B------:R-:W-:Y:S01]  /*f380*/  ISETP.GE.AND P2, PT, R22, UR4, PT ;  /* 0x0000000416007c0c */ /* 0x000fe2000bf46270 */
[----:B-1----:R-:W-:Y:S01]  /*f390*/  IMAD.MOV.U32 R5, RZ, RZ, R7 ;  /* 0x000000ffff057224 */ /* 0x002fe200078e0007 */
[----:B------:R-:W-:Y:S02]  /*f3a0*/  ISETP.GE.AND P3, PT, R165, UR4, PT ;  /* 0x00000004a5007c0c */ /* 0x000fe4000bf66270 */
[----:B------:R-:W-:-:S09]  /*f3b0*/  CS2R R60, SRZ ;  /* 0x00000000003c7805 */ /* 0x000fd2000001ff00 */
[----:B------:R-:W-:-:S04]  /*f3c0*/  @!P2 IMAD.WIDE R4, R22, 0x2, R4 ;  /* 0x000000021604a825 */ /* 0x000fc800078e0204 */
[----:B------:R-:W-:Y:S01]  /*f3d0*/  @!P3 IMAD.SHL.U32 R9, R165, 0x2, RZ ;  /* 0x00000002a509b824 */ /* 0x000fe200078e00ff */
[----:B------:R1:W5:Y:S01]  /*f3e0*/  @!P2 LD.E.64 R60, desc[UR36][R4.64] ;  /* 0x00000024043ca980 */ /* 0x000362000c101b00 */
[----:B------:R-:W-:Y:S02]  /*f3f0*/  CS2R R62, SRZ ;  /* 0x00000000003e7805 */ /* 0x000fe4000001ff00 */
[----:B------:R-:W-:Y:S02]  /*f400*/  CS2R R26, SRZ ;  /* 0x00000000001a7805 */ /* 0x000fe4000001ff00 */
[----:B------:R-:W-:Y:S02]  /*f410*/  CS2R R24, SRZ ;  /* 0x0000000000187805 */ /* 0x000fe4000001ff00 */
[-C--:B-1----:R-:W-:Y:S02]  /*f420*/  @!P3 IADD3 R4, P0, R6, R9.reuse, RZ ;  /* 0x000000090604b210 */ /* 0x082fe40007f1e0ff */
[----:B----4-:R-:W-:Y:S01]  /*f430*/  @!P3 IADD3 R6, P1, R8, R9, RZ ;  /* 0x000000090806b210 */ /* 0x010fe20007f3e0ff */
[----:B---3--:R-:W-:-:S02]  /*f440*/  IMAD.MOV.U32 R9, RZ, RZ, R20 ;  /* 0x000000ffff097224 */ /* 0x008fc400078e0014 */
[----:B------:R-:W-:-:S05]  /*f450*/  @!P2 IMAD.WIDE R8, R22, 0x2, R8 ;  /* 0x000000021608a825 */ /* 0x000fca00078e0208 */
[----:B------:R1:W5:Y:S01]  /*f460*/  @!P2 LD.E.64 R62, desc[UR36][R8.64] ;  /* 0x00000024083ea980 */ /* 0x000362000c101b00 */
[----:B------:R-:W-:-:S05]  /*f470*/  @!P3 SHF.L.U64.HI R11, R165, 0x1, R11 ;  /* 0x00000001a50bb819 */ /* 0x000fca000001020b */
[--C-:B------:R-:W-:Y:S02]  /*f480*/  @!P3 IMAD.X R5, R7, 0x1, R11.reuse, P0 ;  /* 0x000000010705b824 */ /* 0x100fe400000e060b */
[----:B------:R-:W-:-:S03]  /*f490*/  @!P3 IMAD.X R7, R20, 0x1, R11, P1 ;  /* 0x000000011407b824 */ /* 0x000fc600008e060b */
[----:B------:R1:W5:Y:S04]  /*f4a0*/  @!P3 LD.E.64 R26, desc[UR36][R4.64] ;  /* 0x00000024041ab980 */ /* 0x000368000c101b00 */
[----:B------:R1:W5:Y:S02]  /*f4b0*/  @!P3 LD.E.64 R24, desc[UR36][R6.64] ;  /* 0x000000240618b980 */ /* 0x000364000c101b00 */
.L_x_6766:
[----:B------:R-:W-:Y:S05]  /*f4c0*/  BSYNC B1 ;  /* 0x0000000000017941 */ /* 0x000fea0003800000 */
.L_x_6765:
[----:B-1---5:R-:W-:Y:S01]  /*f4d0*/  IMAD.MOV.U32 R4, RZ, RZ, R26 ;  /* 0x000000ffff047224 */ /* 0x022fe200078e001a */
[----:B------:R-:W-:Y:S01]  /*f4e0*/  UMOV UR4, 0xffffffff ;  /* 0xffffffff00047882 */ /* 0x000fe20000000000 */
[----:B------:R-:W-:Y:S01]  /*f4f0*/  IMAD.MOV.U32 R5, RZ, RZ, R27 ;  /* 0x000000ffff057224 */ /* 0x000fe200078e001b */
[----:B---3--:R-:W-:Y:S01]  /*f500*/  CS2R R20, SRZ ;  /* 0x0000000000147805 */ /* 0x008fe2000001ff00 */
[----:B--2---:R-:W-:Y:S02]  /*f510*/  IMAD.MOV.U32 R6, RZ, RZ, R60 ;  /* 0x000000ffff067224 */ /* 0x004fe400078e003c */
        /* <DEDUP_REMOVED lines=14> */
[----:B0-----:R-:W0:Y:S04]  /*f600*/  SHFL.IDX PT, R34, R34, 0x1, 0x1c1f ;  /* 0x003c1f0022227f89 */ /* 0x001e2800000e0000 */
[----:B------:R1:W0:Y:S02]  /*f610*/  SHFL.IDX PT, R14, R3, 0x1, 0x1c1f ;  /* 0x003c1f00030e7f89 */ /* 0x00022400000e0000 */
.L_x_7086:
[----:B------:R-:W5:Y:S01]  /*f620*/  LDL R4, [R1+0x1d4] ;  /* 0x0001d40001047983 */ /* 0x000f620000100800 */
[----:B------:R-:W-:Y:S01]  /*f630*/  VIADD R0, R0, 0x20 ;  /* 0x0000002000007836 */ /* 0x000fe20000000000 */
[----:B------:R-:W-:Y:S01]  /*f640*/  BSSY B1, `(.L_x_6768) ;  /* 0x0000022000017945 */ /* 0x000fe20003800000 */
[----:B-1----:R-:W-:Y:S02]  /*f650*/  CS2R R10, SRZ ;  /* 0x00000000000a7805 */ /* 0x002fe4000001ff00 */
[----:B----4-:R-:W-:Y:S02]  /*f660*/  CS2R R8, SRZ ;  /* 0x0000000000087805 */ /* 0x010fe4000001ff00 */
[----:B------:R-:W-:Y:S02]  /*f670*/  CS2R R12, SRZ ;  /* 0x00000000000c7805 */ /* 0x000fe4000001ff00 */
[----:B------:R-:W-:Y:S02]  /*f680*/  ISETP.GE.AND P0, PT, R0, R65, PT ;  /* 0x000000410000720c */ /* 0x000fe40003f06270 */
[----:B-----5:R-:W-:-:S04]  /*f690*/  LEA.HI R3, R4, R4, RZ, 0x1 ;  /* 0x0000000404037211 */ /* 0x020fc800078f08ff */
[----:B------:R-:W-:-:S05]  /*f6a0*/  LOP3.LUT R3, R3, 0xfffffffe, RZ, 0xc0, !PT ;  /* 0xfffffffe03037812 */ /* 0x000fca00078ec0ff */
[----:B------:R-:W-:-:S05]  /*f6b0*/  IMAD.IADD R3, R4, 0x1, -R3 ;  /* 0x0000000104037824 */ /* 0x000fca00078e0a03 */
[----:B------:R-:W-:Y:S01]  /*f6c0*/  SHF.L.U32 R3, R3, 0x1f, RZ ;  /* 0x0000001f03037819 */ /* 0x000fe200000006ff */
[----:B------:R-:W-:Y:S06]  /*f6d0*/  @P0 BRA `(.L_x_6769) ;  /* 0x0000000000600947 */ /* 0x000fec0003800000 */
[----:B------:R-:W4:Y:S01]  /*f6e0*/  LDL R15, [R1+0x44c] ;  /* 0x00044c00010f7983 */ /* 0x000f220000100800 */
[----:B------:R-:W-:Y:S01]  /*f6f0*/  ULDC UR4, c[0x0][0x3f4] ;  /* 0x0000fd0000047ab9 */ /* 0x000fe20000000800 */
[----:B---3--:R-:W-:Y:S01]  /*f700*/  IMAD.MOV.U32 R4, RZ, RZ, R6 ;  /* 0x000000ffff047224 */ /* 0x008fe200078e0006 */
[----:B------:R-:W-:Y:S01]  /*f710*/  ISETP.GE.AND P2, PT, R22, UR4, PT ;  /* 0x0000000416007c0c */ /* 0x000fe2000bf46270 */
[----:B--2---:R-:W-:Y:S01]  /*f720*/  IMAD.MOV.U32 R5, RZ, RZ, R7 ;  /* 0x000000ffff057224 */ /* 0x004fe200078e0007 */
[----:B------:R-:W-:Y:S02]  /*f730*/  ISETP.GE.AND P3, PT, R165, UR4, PT ;  /* 0x00000004a5007c0c */ /* 0x000fe4000bf66270 */
[----:B------:R-:W-:Y:S01]  /*f740*/  CS2R R10, SRZ ;  /* 0x00000000000a7805 */ /* 0x000fe2000001ff00 */
[----:B0-----:R-:W-:-:S08]  /*f750*/  IMAD.MOV.U32 R8, RZ, RZ, R14 ;  /* 0x000000ffff087224 */ /* 0x001fd000078e000e */
[----:B------:R-:W-:-:S04]  /*f760*/  @!P2 IMAD.WIDE R4, R22, 0x2, R4 ;  /* 0x000000021604a825 */ /* 0x000fc800078e0204 */
[C---:B------:R-:W-:Y:S01]  /*f770*/  @!P3 IMAD.SHL.U32 R9, R165.reuse, 0x2, RZ ;  /* 0x00000002a509b824 */ /* 0x040fe200078e00ff */
[----:B------:R0:W5:Y:S01]  /*f780*/  @!P2 LD.E.64 R10, desc[UR36][R4.64] ;  /* 0x00000024040aa980 */ /* 0x000162000c101b00 */
[----:B------:R-:W-:Y:S02]  /*f790*/  CS2R R12, SRZ ;  /* 0x00000000000c7805 */ /* 0x000fe4000001ff00 */
[----:B------:R-:W-:Y:S02]  /*f7a0*/  CS2R R20, SRZ ;  /* 0x0000000000147805 */ /* 0x000fe4000001ff00 */
[-C--:B0-----:R-:W-:Y:S02]  /*f7b0*/  @!P3 IADD3 R4, P0, R6, R9.reuse, RZ ;  /* 0x000000090604b210 */ /* 0x081fe40007f1e0ff */
[----:B------:R-:W-:Y:S01]  /*f7c0*/  @!P3 IADD3 R6, P1, R14, R9, RZ ;  /* 0x000000090e06b210 */ /* 0x000fe20007f3e0ff */
[----:B------:R-:W-:Y:S01]  /*f7d0*/  IMAD.MOV.U32 R9, RZ, RZ, R34 ;  /* 0x000000ffff097224 */ /* 0x000fe200078e0022 */
[----:B----4-:R-:W-:Y:S01]  /*f7e0*/  @!P3 SHF.L.U64.HI R0, R165, 0x1, R15 ;  /* 0x00000001a500b819 */ /* 0x010fe2000001020f */
[----:B------:R-:W-:Y:S01]  /*f7f0*/  @!P2 IMAD.WIDE R14, R22, 0x2, R8 ;  /* 0x00000002160ea825 */ /* 0x000fe200078e0208 */
[----:B------:R-:W-:-:S03]  /*f800*/  CS2R R8, SRZ ;  /* 0x0000000000087805 */ /* 0x000fc6000001ff00 */
[--C-:B------:R-:W-:Y:S01]  /*f810*/  @!P3 IMAD.X R5, R7, 0x1, R0.reuse, P0 ;  /* 0x000000010705b824 */ /* 0x100fe200000e0600 */
[----:B------:R1:W5:Y:S01]  /*f820*/  @!P2 LD.E.64 R12, desc[UR36][R14.64] ;  /* 0x000000240e0ca980 */ /* 0x000362000c101b00 */
[----:B------:R-:W-:-:S03]  /*f830*/  @!P3 IMAD.X R7, R34, 0x1, R0, P1 ;  /* 0x000000012207b824 */ /* 0x000fc600008e0600 */
[----:B------:R1:W5:Y:S04]  /*f840*/  @!P3 LD.E.64 R20, desc[UR36][R4.64] ;  /* 0x000000240414b980 */ /* 0x000368000c101b00 */
[----:B------:R1:W5:Y:S02]  /*f850*/  @!P3 LD.E.64 R8, desc[UR36][R6.64] ;  /* 0x000000240608b980 */ /* 0x000364000c101b00 */
.L_x_6769:
[----:B------:R-:W-:Y:S05]  /*f860*/  BSYNC B1 ;  /* 0x0000000000017941 */ /* 0x000fea0003800000 */
.L_x_6768:
[----:B------:R-:W4:Y:S01]  /*f870*/  SYNCS.PHASECHK.TRANS64.TRYWAIT P0, [R2+URZ+0x38800], R3 ;  /* 0x03880003020075a7 */ /* 0x000f22000800017f */
[----:B------:R-:W-:Y:S04]  /*f880*/  BSSY B1, `(.L_x_6770) ;  /* 0x0000002000017945 */ /* 0x000fe80003800000 */
[----:B----4-:R-:W-:Y:S05]  /*f890*/  @!P0 BRA `(.L_x_6771) ;  /* 0x000002a000708947 */ /* 0x010fea0003800000 */
.L_x_7087:
[----:B------:R-:W-:Y:S05]  /*f8a0*/  BSYNC B1 ;  /* 0x0000000000017941 */ /* 0x000fea0003800000 */
.L_x_6770:
[----:B-1-3--:R-:W3:Y:S01]  /*f8b0*/  LDL R6, [R1+0x50] ;  /* 0x0000500001067983 */ /* 0x00aee20000100800 */
[C---:B------:R-:W-:Y:S01]  /*f8c0*/  IMAD.SHL.U32 R0, R159.reuse, 0x40, RZ ;  /* 0x000000409f007824 */ /* 0x040fe200078e00ff */
[----:B------:R-:W-:Y:S01]  /*f8d0*/  LOP3.LUT P1, RZ, R159, 0x4, RZ, 0xc0, !PT ;  /* 0x000000049fff7812 */ /* 0x000fe2000782c0ff */
[----:B-----5:R-:W-:Y:S01]  /*f8e0*/  IMAD.MOV.U32 R4, RZ, RZ, R21 ;  /* 0x000000ffff047224 */ /* 0x020fe200078e0015 */
[----:B------:R-:W-:Y:S01]  /*f8f0*/  BSSY B1, `(.L_x_6772) ;  /* 0x0000077000017945 */ /* 0x000fe20003800000 */
[----:B------:R-:W-:Y:S01]  /*f900*/  IMAD.MOV.U32 R5, RZ, RZ, R8 ;  /* 0x000000ffff057224 */ /* 0x000fe200078e0008 */
[----:B----4-:R-:W-:-:S04]  /*f910*/  LOP3.LUT R3, R0, 0x1c0, RZ, 0xc0, !PT ;  /* 0x000001c000037812 */ /* 0x010fc800078ec0ff */
[----:B------:R-:W-:Y:S02]  /*f920*/  LOP3.LUT R0, R3, 0x18, R16, 0xf8, !PT ;  /* 0x0000001803007812 */ /* 0x000fe400078ef810 */
[----:B------:R-:W-:Y:S02]  /*f930*/  SHF.R.U32.HI R3, RZ, 0x3, R3 ;  /* 0x00000003ff037819 */ /* 0x000fe40000011603 */
[----:B0-----:R-:W-:Y:S01]  /*f940*/  PRMT R14, R5, 0x7610, R14 ;  /* 0x00007610050e7816 */ /* 0x001fe2000000000e */
[----:B------:R-:W-:Y:S01]  /*f950*/  IMAD.MOV.U32 R5, RZ, RZ, R12 ;  /* 0x000000ffff057224 */ /* 0x000fe200078e000c */
[----:B------:R-:W-:-:S05]  /*f960*/  LOP3.LUT R0, R0, R3, RZ, 0x3c, !PT ;  /* 0x0000000300007212 */ /* 0x000fca00078e3cff */
[----:B------:R-:W-:Y:S02]  /*f970*/  IMAD R3, R167, 0x200, R0 ;  /* 0x00000200a7037824 */ /* 0x000fe400078e0200 */
[----:B------:R-:W-:Y:S02]  /*f980*/  IMAD.MOV.U32 R0, RZ, RZ, R20 ;  /* 0x000000ffff007224 */ /* 0x000fe400078e0014 */
[----:B------:R-:W-:Y:S02]  /*f990*/  IMAD R2, R3, 0x2, R2 ;  /* 0x0000000203027824 */ /* 0x000fe400078e0202 */
[----:B------:R-:W-:Y:S01]  /*f9a0*/  IMAD.MOV.U32 R3, RZ, RZ, R10 ;  /* 0x000000ffff037224 */ /* 0x000fe200078e000a */
[----:B------:R-:W-:Y:S01]  /*f9b0*/  PRMT R0, R0, 0x5410, R4 ;  /* 0x0000541000007816 */ /* 0x000fe20000000004 */
[----:B------:R-:W-:Y:S02]  /*f9c0*/  IMAD.MOV.U32 R4, RZ, RZ, R11 ;  /* 0x000000ffff047224 */ /* 0x000fe400078e000b */
[C---:B--2---:R-:W-:Y:S01]  /*f9d0*/  VIADD R7, R2.reuse, 0x20400 ;  /* 0x0002040002077836 */ /* 0x044fe20000000000 */
[----:B------:R-:W-:Y:S01]  /*f9e0*/  PRMT R64, R3, 0x7610, R64 ;  /* 0x0000761003407816 */ /* 0x000fe20000000040 */
[----:B------:R-:W-:Y:S01]  /*f9f0*/  VIADD R3, R2, 0x20440 ;  /* 0x0002044002037836 */ /* 0x000fe20000000000 */
[----:B------:R-:W-:Y:S01]  /*fa00*/  PRMT R34, R4, 0x7610, R34 ;  /* 0x0000761004227816 */ /* 0x000fe20000000022 */
[----:B------:R-:W-:Y:S01]  /*fa10*/  IMAD.MOV.U32 R4, RZ, RZ, R9 ;  /* 0x000000ffff047224 */ /* 0x000fe200078e0009 */
[----:B------:R-:W-:Y:S01]  /*fa20*/  PRMT R64, R64, 0x5410, R5 ;  /* 0x0000541040407816 */ /* 0x000fe20000000005 */
[----:B------:R-:W-:-:S03]  /*fa30*/  @P1 VIADD R3, R7, 0xffffffc0 ;  /* 0xffffffc007031836 */ /* 0x000fc60000000000 */
[----:B------:R-:W-:Y:S01]  /*fa40*/  PRMT R14, R14, 0x5410, R4 ;  /* 0x000054100e0e7816 */ /* 0x000fe20000000004 */
[----:B---3--:R-:W-:-:S05]  /*fa50*/  IMAD R6, R6, -0x40, R65 ;  /* 0xffffffc006067824 */ /* 0x008fca00078e0241 */
[----:B------:R-:W-:Y:S01]  /*fa60*/  VIMNMX R15, R6, 0x40, PT ;  /* 0x00000040060f7848 */ /* 0x000fe20003fe0100 */
[----:B------:R-:W-:-:S03]  /*fa70*/  IMAD.MOV.U32 R6, RZ, RZ, R13 ;  /* 0x000000ffff067224 */ /* 0x000fc600078e000d */
[----:B------:R-:W-:Y:S02]  /*fa80*/  ISETP.GE.AND P0, PT, R18, R15, PT ;  /* 0x0000000f1200720c */ /* 0x000fe40003f06270 */
[----:B------:R-:W-:-:S11]  /*fa90*/  PRMT R34, R34, 0x5410, R6 ;  /* 0x0000541022227816 */ /* 0x000fd60000000006 */
[----:B------:R-:W-:Y:S05]  /*faa0*/  @P0 BRA `(.L_x_6773) ;  /* 0x00000004006c0947 */ /* 0x000fea0003800000 */
[----:B------:R-:W0:Y:S01]  /*fab0*/  LDC R4, c[0x0][0x3f4] ;  /* 0x0000fd00ff047b82 */ /* 0x000e220000000800 */
[----:B------:R-:W-:Y:S01]  /*fac0*/  BSSY B2, `(.L_x_6774) ;  /* 0x000002e000027945 */ /* 0x000fe20003800000 */
[-C--:B0-----:R-:W-:Y:S02]  /*fad0*/  ISETP.GE.AND P0, PT, R22, R4.reuse, PT ;  /* 0x000000041600720c */ /* 0x081fe40003f06270 */
[----:B------:R-:W-:-:S11]  /*fae0*/  ISETP.GE.AND P1, PT, R165, R4, PT ;  /* 0x00000004a500720c */ /* 0x000fd60003f26270 */
[----:B------:R-:W-:Y:S05]  /*faf0*/  @P0 BRA `(.L_x_6775) ;  /* 0x0000000000a80947 */ /* 0x000fea0003800000 */
[----:B------:R-:W0:Y:S01]  /*fb00*/  LDS.128 R4, [R2+0x20400] ;  /* 0x0204000002047984 */ /* 0x000e220000000c00 */
[----:B------:R-:W-:Y:S01]  /*fb10*/  SHF.R.U32.HI R76, RZ, 0x10, R63 ;  /* 0x00000010ff4c7819 */ /* 0x000fe2000001163f */
[----:B------:R-:W-:Y:S01]  /*fb20*/  HADD2.F32 R72, -RZ, R72.H0_H0 ;  /* 0x20000048ff487230 */ /* 0x000fe20000004100 */
[----:B------:R-:W-:Y:S01]  /*fb30*/  SHF.R.U32.HI R74, RZ, 0x10, R61 ;  /* 0x00000010ff4a7819 */ /* 0x000fe2000001163d */
[----:B------:R-:W-:Y:S01]  /*fb40*/  HADD2.F32 R73, -RZ, R73.H0_H0 ;  /* 0x20000049ff497230 */ /* 0x000fe20000004100 */
[----:B------:R-:W-:Y:S01]  /*fb50*/  SHF.R.U64 R77, R62, 0x10, R63 ;  /* 0x000000103e4d7819 */ /* 0x000fe2000000123f */
[----:B------:R-:W-:Y:S01]  /*fb60*/  HADD2.F32 R76, -RZ, R76.H0_H0 ;  /* 0x2000004cff4c7230 */ /* 0x000fe20000004100 */
[----:B------:R-:W-:Y:S01]  /*fb70*/  SHF.R.U64 R60, R60, 0x10, R61 ;  /* 0x000000103c3c7819 */ /* 0x000fe2000000123d */
[----:B------:R-:W-:-:S04]  /*fb80*/  HADD2.F32 R74, -RZ, R74.H0_H0 ;  /* 0x2000004aff4a7230 */ /* 0x000fc80000004100 */
        /* <DEDUP_REMOVED lines=16> */
[----:B------:R-:W-:-:S02]  /*fc90*/  HADD2.F32 R63, -RZ, R71.H1_H1 ;  /* 0x30000047ff3f7230 */ /* 0x000fc40000004100 */
[----:B------:R-:W-:Y:S01]  /*fca0*/  FFMA.FTZ R73, R7, R73, R74 ;  /* 0x0000004907497223 */ /* 0x000fe2000001004a */
[----:B------:R-:W-:Y:S02]  /*fcb0*/  HADD2.F32 R4, -RZ, R77.H0_H0 ;  /* 0x2000004dff047230 */ /* 0x000fe40000004100 */
[C---:B------:R-:W-:Y:S01]  /*fcc0*/  FMUL.FTZ R65, R5.reuse, R60 ;  /* 0x0000003c05417220 */ /* 0x040fe20000410000 */
[----:B------:R-:W-:Y:S02]  /*fcd0*/  HADD2.F32 R71, -RZ, R71.H0_H0 ;  /* 0x20000047ff477230 */ /* 0x000fe40000004100 */
[C---:B------:R-:W-:Y:S01]  /*fce0*/  FMUL.FTZ R72, R62.reuse, R63 ;  /* 0x0000003f3e487220 */ /* 0x040fe20000410000 */
[----:B------:R-:W-:Y:S02]  /*fcf0*/  FMUL.FTZ R7, R5, R4 ;  /* 0x0000000405077220 */ /* 0x000fe40000410000 */
[-C--:B------:R-:W-:Y:S01]  /*fd00*/  FMUL.FTZ R62, R62, R71.reuse ;  /* 0x000000473e3e7220 */ /* 0x080fe20000410000 */
[C---:B------:R-:W-:Y:S01]  /*fd10*/  FFMA.FTZ R72, R61.reuse, R71, -R72 ;  /* 0x000000473d487223 */ /* 0x040fe20000010848 */
[C---:B------:R-:W-:Y:S01]  /*fd20*/  FFMA.FTZ R5, R6.reuse, R60, -R7 ;  /* 0x0000003c06057223 */ /* 0x040fe20000010807 */
[----:B------:R-:W-:Y:S01]  /*fd30*/  FFMA.FTZ R60, R6, R4, R65 ;  /* 0x00000004063c7223 */ /* 0x000fe20000010041 */
[----:B------:R-:W-:Y:S01]  /*fd40*/  FFMA.FTZ R61, R61, R63, R62 ;  /* 0x0000003f3d3d7223 */ /* 0x000fe2000001003e */
[----:B------:R-:W-:-:S02]  /*fd50*/  F2FP.F16.F32.PACK_AB R7, R75, R80 ;  /* 0x000000504b07723e */ /* 0x000fc400000000ff */
[----:B------:R-:W-:Y:S02]  /*fd60*/  F2FP.F16.F32.PACK_AB R4, R73, R78 ;  /* 0x0000004e4904723e */ /* 0x000fe400000000ff */
[----:B------:R-:W-:Y:S02]  /*fd70*/  F2FP.F16.F32.PACK_AB R6, R61, R72 ;  /* 0x000000483d06723e */ /* 0x000fe400000000ff */
[----:B------:R-:W-:-:S05]  /*fd80*/  F2FP.F16.F32.PACK_AB R5, R60, R5 ;  /* 0x000000053c05723e */ /* 0x000fca00000000ff */
[----:B------:R0:W-:Y:S02]  /*fd90*/  STS.128 [R2+0x20400], R4 ;  /* 0x0204000402007388 */ /* 0x0001e40000000c00 */
.L_x_6775:
[----:B------:R-:W-:Y:S05]  /*fda0*/  BSYNC B2 ;  /* 0x0000000000027941 */ /* 0x000fea0003800000 */
.L_x_6774:
[----:B------:R-:W-:Y:S05]  /*fdb0*/  @P1 BRA `(.L_x_6773) ;  /* 0x0000000000a81947 */ /* 0x000fea0003800000 */
[----:B0-----:R-:W0:Y:S01]  /*fdc0*/  LDS.128 R4, [R3] ;  /* 0x0000000003047984 */ /* 0x001e220000000c00 */
        /* <DEDUP_REMOVED lines=41> */
.L_x_6773:
[----:B------:R-:W-:Y:S05]  /*10060*/  BSYNC B1 ;  /* 0x0000000000017941 */ /* 0x000fea0003800000 */
.L_x_6772:
[----:B01----:R-:W-:-:S05]  /*10070*/  VIADD R4, R18, 0x20 ;  /* 0x0000002012047836 */ /* 0x003fca0000000000 */
[----:B------:R-:W-:-:S13]  /*10080*/  ISETP.GE.AND P0, PT, R4, R15, PT ;  /* 0x0000000f0400720c */ /* 0x000fda0003f06270 */
        /* <DEDUP_REMOVED lines=8> */
[--C-:B------:R-:W-:Y:S01]  /*10110*/  HADD2.F32 R15, -RZ, R64.reuse.H0_H0 ;  /* 0x20000040ff0f7230 */ /* 0x100fe20000004100 */
[----:B------:R-:W-:Y:S01]  /*10120*/  SHF.R.U32.HI R24, RZ, 0x10, R11 ;  /* 0x00000010ff187819 */ /* 0x000fe2000001160b */
[----:B------:R-:W-:Y:S01]  /*10130*/  HADD2.F32 R64, -RZ, R64.H1_H1 ;  /* 0x30000040ff407230 */ /* 0x000fe20000004100 */
[----:B------:R-:W-:Y:S01]  /*10140*/  SHF.R.U64 R61, R12, 0x10, R13 ;  /* 0x000000100c3d7819 */ /* 0x000fe2000000120d */
[----:B------:R-:W-:Y:S01]  /*10150*/  HADD2.F32 R25, -RZ, R25.H0_H0 ;  /* 0x20000019ff197230 */ /* 0x000fe20000004100 */
[----:B------:R-:W-:Y:S01]  /*10160*/  SHF.R.U64 R62, R10, 0x10, R11 ;  /* 0x000000100a3e7819 */ /* 0x000fe2000000120b */
[----:B------:R-:W-:Y:S02]  /*10170*/  HADD2.F32 R24, -RZ, R24.H0_H0 ;  /* 0x20000018ff187230 */ /* 0x000fe40000004100 */
[----:B0-----:R-:W-:-:S02]  /*10180*/  HADD2.F32 R13, -RZ, R7.H1_H1 ;  /* 0x30000007ff0d7230 */ /* 0x001fc40000004100 */
[----:B------:R-:W-:Y:S02]  /*10190*/  HADD2.F32 R12, -RZ, R7.H0_H0 ;  /* 0x20000007ff0c7230 */ /* 0x000fe40000004100 */
[--C-:B------:R-:W-:Y:S02]  /*101a0*/  HADD2.F32 R7, -RZ, R4.reuse.H0_H0 ;  /* 0x20000004ff077230 */ /* 0x100fe40000004100 */
[C---:B------:R-:W-:Y:S01]  /*101b0*/  FMUL.FTZ R27, R13.reuse, R25 ;  /* 0x000000190d1b7220 */ /* 0x040fe20000410000 */
[----:B------:R-:W-:Y:S02]  /*101c0*/  HADD2.F32 R4, -RZ, R4.H1_H1 ;  /* 0x30000004ff047230 */ /* 0x000fe40000004100 */
[-C--:B------:R-:W-:Y:S01]  /*101d0*/  FMUL.FTZ R60, R13, R24.reuse ;  /* 0x000000180d3c7220 */ /* 0x080fe20000410000 */
[--C-:B------:R-:W-:Y:S02]  /*101e0*/  HADD2.F32 R10, -RZ, R6.reuse.H0_H0 ;  /* 0x20000006ff0a7230 */ /* 0x100fe40000004100 */
[----:B------:R-:W-:Y:S01]  /*101f0*/  FFMA.FTZ R27, R12, R24, -R27 ;  /* 0x000000180c1b7223 */ /* 0x000fe2000001081b */
[----:B------:R-:W-:-:S02]  /*10200*/  HADD2.F32 R11, -RZ, R6.H1_H1 ;  /* 0x30000006ff0b7230 */ /* 0x000fc40000004100 */
[----:B------:R-:W-:Y:S01]  /*10210*/  FMUL.FTZ R26, R4, R64 ;  /* 0x00000040041a7220 */ /* 0x000fe20000410000 */
[--C-:B------:R-:W-:Y:S02]  /*10220*/  HADD2.F32 R13, -RZ, R34.reuse.H1_H1 ;  /* 0x30000022ff0d7230 */ /* 0x100fe40000004100 */
[----:B------:R-:W-:Y:S01]  /*10230*/  FFMA.FTZ R60, R12, R25, R60 ;  /* 0x000000190c3c7223 */ /* 0x000fe2000001003c */
[--C-:B------:R-:W-:Y:S02]  /*10240*/  HADD2.F32 R6, -RZ, R5.reuse.H0_H0 ;  /* 0x20000005ff067230 */ /* 0x100fe40000004100 */
[-C--:B------:R-:W-:Y:S01]  /*10250*/  FMUL.FTZ R24, R4, R15.reuse ;  /* 0x0000000f04187220 */ /* 0x080fe20000410000 */
[----:B------:R-:W-:Y:S02]  /*10260*/  HADD2.F32 R34, -RZ, R34.H0_H0 ;  /* 0x20000022ff227230 */ /* 0x000fe40000004100 */
[----:B------:R-:W-:Y:S01]  /*10270*/  FFMA.FTZ R26, R7, R15, -R26 ;  /* 0x0000000f071a7223 */ /* 0x000fe2000001081a */
[----:B------:R-:W-:-:S02]  /*10280*/  HADD2.F32 R5, -RZ, R5.H1_H1 ;  /* 0x30000005ff057230 */ /* 0x000fc40000004100 */
[----:B------:R-:W-:Y:S01]  /*10290*/  FFMA.FTZ R15, R7, R64, R24 ;  /* 0x00000040070f7223 */ /* 0x000fe20000010018 */
[----:B------:R-:W-:Y:S02]  /*102a0*/  HADD2.F32 R12, -RZ, R61.H0_H0 ;  /* 0x2000003dff0c7230 */ /* 0x000fe40000004100 */
[CC--:B------:R-:W-:Y:S01]  /*102b0*/  FMUL.FTZ R25, R11.reuse, R13.reuse ;  /* 0x0000000d0b197220 */ /* 0x0c0fe20000410000 */
[----:B------:R-:W-:Y:S02]  /*102c0*/  HADD2.F32 R4, -RZ, R62.H0_H0 ;  /* 0x2000003eff047230 */ /* 0x000fe40000004100 */
[----:B------:R-:W-:Y:S01]  /*102d0*/  FMUL.FTZ R24, R11, R34 ;  /* 0x000000220b187220 */ /* 0x000fe20000410000 */
        /* <DEDUP_REMOVED lines=11> */
.L_x_6778:
[----:B------:R-:W-:Y:S05]  /*10390*/  BSYNC B1 ;  /* 0x0000000000017941 */ /* 0x000fea0003800000 */
.L_x_6777:
[----:B------:R-:W-:Y:S05]  /*103a0*/  @P1 BRA `(.L_x_6776) ;  /* 0x0000001400c01947 */ /* 0x000fea0003800000 */
[----:B0-----:R-:W0:Y:S01]  /*103b0*/  LDS.128 R4, [R3+0x1000] ;  /* 0x0010000003047984 */ /* 0x001e220000000c00 */
[----:B------:R-:W-:Y:S01]  /*103c0*/  SHF.R.U32.HI R15, RZ, 0x10, R9 ;  /* 0x00000010ff0f7819 */ /* 0x000fe20000011609 */
[----:B------:R-:W-:Y:S01]  /*103d0*/  HADD2.F32 R11, -RZ, R0.H0_H0 ;  /* 0x20000000ff0b7230 */ /* 0x000fe20000004100 */
[--C-:B------:R-:W-:Y:S01]  /*103e0*/  SHF.R.U32.HI R12, RZ, 0x10, R21.reuse ;  /* 0x00000010ff0c7819 */ /* 0x100fe20000011615 */
[----:B------:R-:W-:Y:S01]  /*103f0*/  HADD2.F32 R13, -RZ, R14.H0_H0 ;  /* 0x2000000eff0d7230 */ /* 0x000fe20000004100 */
[----:B------:R-:W-:Y:S01]  /*10400*/  SHF.R.U64 R26, R20, 0x10, R21 ;  /* 0x00000010141a7819 */ /* 0x000fe20000001215 */
[----:B------:R-:W-:Y:S01]  /*10410*/  HADD2.F32 R15, -RZ, R15.H0_H0 ;  /* 0x2000000fff0f7230 */ /* 0x000fe20000004100 */
[----:B------:R-:W-:Y:S01]  /*10420*/  SHF.R.U64 R24, R8, 0x10, R9 ;  /* 0x0000001008187819 */ /* 0x000fe20000001209 */
[----:B------:R-:W-:Y:S02]  /*10430*/  HADD2.F32 R12, -RZ, R12.H0_H0 ;  /* 0x2000000cff0c7230 */ /* 0x000fe40000004100 */
[----:B------:R-:W-:-:S02]  /*10440*/  HADD2.F32 R14, -RZ, R14.H1_H1 ;  /* 0x3000000eff0e7230 */ /* 0x000fc40000004100 */
        /* <DEDUP_REMOVED lines=9> */
[----:B------:R-:W-:Y:S01]  /*104e0*/  FFMA.FTZ R25, R9, R15, R10 ;  /* 0x0000000f09197223 */ /* 0x000fe2000001000a */
[C---:B------:R-:W-:Y:S01]  /*104f0*/  FMUL.FTZ R21, R4.reuse, R13 ;  /* 0x0000000d04157220 */ /* 0x040fe20000410000 */
[-C--:B------:R-:W-:Y:S01]  /*10500*/  FMUL.FTZ R15, R4, R11.reuse ;  /* 0x0000000b040f7220 */ /* 0x080fe20000410000 */
[--C-:B------:R-:W-:Y:S02]  /*10510*/  HADD2.F32 R6, -RZ, R5.reuse.H0_H0 ;  /* 0x20000005ff067230 */ /* 0x100fe40000004100 */
[----:B------:R-:W-:Y:S01]  /*10520*/  FMUL.FTZ R10, R8, R14 ;  /* 0x0000000e080a7220 */ /* 0x000fe20000410000 */
[----:B------:R-:W-:Y:S02]  /*10530*/  HADD2.F32 R4, -RZ, R0.H1_H1 ;  /* 0x30000000ff047230 */ /* 0x000fe40000004100 */
[----:B------:R-:W-:Y:S01]  /*10540*/  FFMA.FTZ R21, R2, R11, -R21 ;  /* 0x0000000b02157223 */ /* 0x000fe20000010815 */
[----:B------:R-:W-:-:S02]  /*10550*/  HADD2.F32 R5, -RZ, R5.H1_H1 ;  /* 0x30000005ff057230 */ /* 0x000fc40000004100 */
[----:B------:R-:W-:Y:S01]  /*10560*/  FFMA.FTZ R2, R2, R13, R15 ;  /* 0x0000000d02027223 */ /* 0x000fe2000001000f */
[----:B------:R-:W-:Y:S02]  /*10570*/  HADD2.F32 R9, -RZ, R24.H0_H0 ;  /* 0x20000018ff097230 */ /* 0x000fe40000004100 */
[-C--:B------:R-:W-:Y:S01]  /*10580*/  FMUL.FTZ R13, R8, R4.reuse ;  /* 0x00000004080d7220 */ /* 0x080fe20000410000 */
[----:B------:R-:W-:Y:S02]  /*10590*/  HADD2.F32 R0, -RZ, R26.H0_H0 ;  /* 0x2000001aff007230 */ /* 0x000fe40000004100 */
[----:B------:R-:W-:Y:S01]  /*105a0*/  FFMA.FTZ R10, R7, R4, -R10 ;  /* 0x00000004070a7223 */ /* 0x000fe2000001080a */
[----:B------:R-:W-:Y:S01]  /*105b0*/  F2FP.F16.F32.PACK_AB R4, R2, R21 ;  /* 0x000000150204723e */ /* 0x000fe200000000ff */
[----:B------:R-:W-:Y:S01]  /*105c0*/  FMUL.FTZ R11, R5, R9 ;  /* 0x00000009050b7220 */ /* 0x000fe20000410000 */
[----:B------:R-:W-:Y:S01]  /*105d0*/  FFMA.FTZ R13, R7, R14, R13 ;  /* 0x0000000e070d7223 */ /* 0x000fe2000001000d */
[----:B------:R-:W-:Y:S01]  /*105e0*/  FMUL.FTZ R8, R5, R0 ;  /* 0x0000000005087220 */ /* 0x000fe20000410000 */
[----:B------:R-:W-:Y:S01]  /*105f0*/  F2FP.F16.F32.PACK_AB R7, R25, R20 ;  /* 0x000000141907723e */ /* 0x000fe200000000ff */
[----:B------:R-:W-:-:S02]  /*10600*/  FFMA.FTZ R5, R6, R0, -R11 ;  /* 0x0000000006057223 */ /* 0x000fc4000001080b */
[----:B------:R-:W-:Y:S01]  /*10610*/  FFMA.FTZ R8, R6, R9, R8 ;  /* 0x0000000906087223 */ /* 0x000fe20000010008 */
[----:B------:R-:W-:-:S04]  /*10620*/  F2FP.F16.F32.PACK_AB R6, R13, R10 ;  /* 0x0000000a0d06723e */ /* 0x000fc800000000ff */
[----:B------:R-:W-:-:S05]  /*10630*/  F2FP.F16.F32.PACK_AB R5, R8, R5 ;  /* 0x000000050805723e */ /* 0x000fca00000000ff */
[----:B------:R2:W-:Y:S01]  /*10640*/  STS.128 [R3+0x1000], R4 ;  /* 0x0010000403007388 */ /* 0x0005e20000000c00 */
[----:B------:R-:W-:Y:S05]  /*10650*/  BRA `(.L_x_6776) ;  /* 0x0000001400147947 */ /* 0x000fea0003800000 */
.L_x_6763:
        /* <DEDUP_REMOVED lines=29> */
[----:B------:R-:W0:Y:S01]  /*10830*/  LDC R71, c[0x0][0x3f4] ;  /* 0x0000fd00ff477b82 */ /* 0x000e220000000800 */
[----:B------:R-:W1:Y:S01]  /*10840*/  SHFL.IDX PT, R5, R34, RZ, 0x1c1f ;  /* 0x001c1fff22057589 */ /* 0x000e6200000e0000 */
[----:B------:R-:W-:-:S03]  /*10850*/  IMAD R3, R24, R7, RZ ;  /* 0x0000000718037224 */ /* 0x000fc600078e02ff */
[----:B------:R-:W2:Y:S04]  /*10860*/  SHFL.IDX PT, R4, R27, RZ, 0x1c1f ;  /* 0x001c1fff1b047589 */ /* 0x000ea800000e0000 */
[----:B------:R-:W3:Y:S04]  /*10870*/  SHFL.IDX PT, R14, R69, RZ, 0x1c1f ;  /* 0x001c1fff450e7589 */ /* 0x000ee800000e0000 */
[----:B------:R-:W4:Y:S01]  /*10880*/  SHFL.IDX PT, R8, R25, RZ, 0x1c1f ;  /* 0x001c1fff19087589 */ /* 0x000f2200000e0000 */
[----:B0-----:R-:W-:-:S04]  /*10890*/  ISETP.GE.AND P0, PT, R16, R71, PT ;  /* 0x000000471000720c */ /* 0x001fc80003f06270 */
[----:B------:R-:W-:-:S13]  /*108a0*/  ISETP.GE.OR P1, PT, R0, R3, P0 ;  /* 0x000000030000720c */ /* 0x000fda0000726670 */
[C---:B------:R-:W-:Y:S01]  /*108b0*/  @!P1 IMAD.SHL.U32 R9, R16.reuse, 0x2, RZ ;  /* 0x0000000210099824 */ /* 0x040fe200078e00ff */
[----:B------:R-:W-:-:S04]  /*108c0*/  @!P1 SHF.L.U64.HI R21, R16, 0x1, R17 ;  /* 0x0000000110159819 */ /* 0x000fc80000010211 */
[----:B-1----:R-:W-:-:S05]  /*108d0*/  @!P1 IADD3 R6, P2, R5, R9, RZ ;  /* 0x0000000905069210 */ /* 0x002fca0007f5e0ff */
[----:B--2---:R-:W-:Y:S02]  /*108e0*/  @!P1 IMAD.X R5, R4, 0x1, R21, P2 ;  /* 0x0000000104059824 */ /* 0x004fe400010e0615 */
[----:B------:R-:W-:Y:S01]  /*108f0*/  @!P1 IMAD.MOV.U32 R4, RZ, RZ, R6 ;  /* 0x000000ffff049224 */ /* 0x000fe200078e0006 */
[----:B---3--:R-:W-:-:S05]  /*10900*/  @!P1 IADD3 R14, P2, R14, R9, RZ ;  /* 0x000000090e0e9210 */ /* 0x008fca0007f5e0ff */
[----:B------:R-:W2:Y:S01]  /*10910*/  @!P1 LD.E.128 R4, desc[UR36][R4.64] ;  /* 0x0000002404049980 */ /* 0x000ea2000c101d00 */
[----:B----4-:R-:W-:Y:S02]  /*10920*/  @!P1 IMAD.X R9, R8, 0x1, R21, P2 ;  /* 0x0000000108099824 */ /* 0x010fe400010e0615 */
[----:B------:R-:W-:-:S06]  /*10930*/  @!P1 IMAD.MOV.U32 R8, RZ, RZ, R14 ;  /* 0x000000ffff089224 */ /* 0x000fcc00078e000e */
[----:B------:R-:W3:Y:S01]  /*10940*/  @!P1 LD.E.128 R8, desc[UR36][R8.64] ;  /* 0x0000002408089980 */ /* 0x000ee2000c101d00 */
[----:B------:R-:W-:Y:S02]  /*10950*/  CS2R R20, SRZ ;  /* 0x0000000000147805 */ /* 0x000fe4000001ff00 */
[----:B------:R-:W-:Y:S02]  /*10960*/  CS2R R60, SRZ ;  /* 0x00000000003c7805 */ /* 0x000fe4000001ff00 */
[----:B------:R-:W-:Y:S01]  /*10970*/  CS2R R62, SRZ ;  /* 0x00000000003e7805 */ /* 0x000fe2000001ff00 */
[----:B------:R-:W0:Y:S01]  /*10980*/  SHFL.IDX PT, R24, R27, 0x1, 0x1c1f ;  /* 0x003c1f001b187f89 */ /* 0x000e2200000e0000 */
[----:B------:R-:W-:-:S03]  /*10990*/  CS2R R64, SRZ ;  /* 0x0000000000407805 */ /* 0x000fc6000001ff00 */
[----:B------:R-:W1:Y:S04]  /*109a0*/  SHFL.IDX PT, R25, R25, 0x1, 0x1c1f ;  /* 0x003c1f0019197f89 */ /* 0x000e6800000e0000 */
[----:B------:R4:W0:Y:S04]  /*109b0*/  SHFL.IDX PT, R26, R34, 0x1, 0x1c1f ;  /* 0x003c1f00221a7f89 */ /* 0x00082800000e0000 */
[----:B------:R5:W0:Y:S01]  /*109c0*/  SHFL.IDX PT, R14, R69, 0x1, 0x1c1f ;  /* 0x003c1f00450e7f89 */ /* 0x000a2200000e0000 */
[----:B--2---:R-:W-:Y:S02]  /*109d0*/  @!P1 IMAD.MOV.U32 R20, RZ, RZ, R6 ;  /* 0x000000ffff149224 */ /* 0x004fe400078e0006 */
[----:B------:R-:W-:-:S02]  /*109e0*/  @!P1 IMAD.MOV.U32 R21, RZ, RZ, R7 ;  /* 0x000000ffff159224 */ /* 0x000fc400078e0007 */
[----:B------:R-:W-:Y:S02]  /*109f0*/  IMAD.MOV.U32 R6, RZ, RZ, R20 ;  /* 0x000000ffff067224 */ /* 0x000fe400078e0014 */
[----:B------:R-:W-:Y:S02]  /*10a00*/  @!P1 IMAD.MOV.U32 R60, RZ, RZ, R4 ;  /* 0x000000ffff3c9224 */ /* 0x000fe400078e0004 */
[----:B------:R-:W-:Y:S01]  /*10a10*/  @!P1 IMAD.MOV.U32 R61, RZ, RZ, R5 ;  /* 0x000000ffff3d9224 */ /* 0x000fe200078e0005 */
[----:B------:R-:W-:Y:S01]  /*10a20*/  PRMT R70, R70, 0x5410, R6 ;  /* 0x0000541046467816 */ /* 0x000fe20000000006 */
[----:B------:R-:W-:Y:S02]  /*10a30*/  IMAD.MOV.U32 R7, RZ, RZ, R21 ;  /* 0x000000ffff077224 */ /* 0x000fe400078e0015 */
[----:B------:R-:W-:Y:S02]  /*10a40*/  IMAD.MOV.U32 R4, RZ, RZ, R60 ;  /* 0x000000ffff047224 */ /* 0x000fe400078e003c */
[----:B------:R-:W-:Y:S01]  /*10a50*/  IMAD.MOV.U32 R5, RZ, RZ, R61 ;  /* 0x000000ffff057224 */ /* 0x000fe200078e003d */
[----:B------:R-:W-:Y:S01]  /*10a60*/  PRMT R79, R79, 0x5410, R7 ;  /* 0x000054104f4f7816 */ /* 0x000fe20000000007 */
[----:B---3--:R-:W-:Y:S01]  /*10a70*/  @!P1 IMAD.MOV.U32 R62, RZ, RZ, R8 ;  /* 0x000000ffff3e9224 */ /* 0x008fe200078e0008 */
[----:B------:R-:W-:Y:S01]  /*10a80*/  PRMT R70, R4, 0x7610, R70 ;  /* 0x0000761004467816 */ /* 0x000fe20000000046 */
[----:B------:R-:W-:Y:S01]  /*10a90*/  @!P1 IMAD.MOV.U32 R63, RZ, RZ, R9 ;  /* 0x000000ffff3f9224 */ /* 0x000fe200078e0009 */
[----:B----4-:R-:W-:Y:S01]  /*10aa0*/  PRMT R34, R5, 0x7610, R34 ;  /* 0x0000761005227816 */ /* 0x010fe20000000022 */
[----:B------:R-:W-:-:S02]  /*10ab0*/  @!P1 IMAD.MOV.U32 R64, RZ, RZ, R10 ;  /* 0x000000ffff409224 */ /* 0x000fc400078e000a */
[----:B------:R-:W-:Y:S02]  /*10ac0*/  @!P1 IMAD.MOV.U32 R65, RZ, RZ, R11 ;  /* 0x000000ffff419224 */ /* 0x000fe400078e000b */
[----:B------:R-:W-:Y:S02]  /*10ad0*/  IMAD.MOV.U32 R6, RZ, RZ, R62 ;  /* 0x000000ffff067224 */ /* 0x000fe400078e003e */
[----:B------:R-:W-:Y:S02]  /*10ae0*/  IMAD.MOV.U32 R7, RZ, RZ, R63 ;  /* 0x000000ffff077224 */ /* 0x000fe400078e003f */
[----:B------:R-:W-:Y:S01]  /*10af0*/  IMAD.MOV.U32 R4, RZ, RZ, R64 ;  /* 0x000000ffff047224 */ /* 0x000fe200078e0040 */
[----:B------:R-:W-:Y:S01]  /*10b00*/  PRMT R83, R6, 0x7610, R83 ;  /* 0x0000761006537816 */ /* 0x000fe20000000053 */
[----:B------:R-:W-:Y:S01]  /*10b10*/  IMAD.MOV.U32 R5, RZ, RZ, R65 ;  /* 0x000000ffff057224 */ /* 0x000fe200078e0041 */
[----:B------:R-:W-:Y:S02]  /*10b20*/  PRMT R87, R7, 0x7610, R87 ;  /* 0x0000761007577816 */ /* 0x000fe40000000057 */
[----:B------:R-:W-:-:S02]  /*10b30*/  CS2R R6, SRZ ;  /* 0x0000000000067805 */ /* 0x000fc4000001ff00 */
[----:B------:R-:W-:Y:S02]  /*10b40*/  PRMT R34, R34, 0x5410, R4 ;  /* 0x0000541022227816 */ /* 0x000fe40000000004 */
[----:B01---5:R-:W-:-:S07]  /*10b50*/  PRMT R69, R5, 0x7610, R69 ;  /* 0x0000761005457816 */ /* 0x023fce0000000045 */
.L_x_7097:
        /* <DEDUP_REMOVED lines=20> */
[--C-:B------:R-:W-:Y:S02]  /*10ca0*/  IMAD.X R5, R24, 0x1, R0.reuse, P1 ;  /* 0x0000000118057824 */ /* 0x100fe400008e0600 */
[----:B------:R-:W-:-:S04]  /*10cb0*/  IMAD.X R9, R25, 0x1, R0, P2 ;  /* 0x0000000119097824 */ /* 0x000fc800010e0600 */
[----:B------:R-:W5:Y:S04]  /*10cc0*/  LD.E.128 R4, desc[UR36][R4.64] ;  /* 0x0000002404047980 */ /* 0x000f68000c101d00 */
[----:B------:R-:W5:Y:S02]  /*10cd0*/  LD.E.128 R8, desc[UR36][R8.64] ;  /* 0x0000002408087980 */ /* 0x000f64000c101d00 */
.L_x_6781:
[----:B------:R-:W-:Y:S05]  /*10ce0*/  BSYNC B1 ;  /* 0x0000000000017941 */ /* 0x000fea0003800000 */
.L_x_6780:
[----:B------:R-:W0:Y:S01]  /*10cf0*/  SYNCS.PHASECHK.TRANS64.TRYWAIT P1, [R2+URZ+0x38800], R13 ;  /* 0x0388000d020075a7 */ /* 0x000e22000802017f */
[----:B------:R-:W-:Y:S04]  /*10d00*/  BSSY B1, `(.L_x_6782) ;  /* 0x0000002000017945 */ /* 0x000fe80003800000 */
[----:B0-----:R-:W-:Y:S05]  /*10d10*/  @!P1 BRA `(.L_x_6783) ;  /* 0x0000029000d49947 */ /* 0x001fea0003800000 */
.L_x_7098:
[----:B------:R-:W-:Y:S05]  /*10d20*/  BSYNC B1 ;  /* 0x0000000000017941 */ /* 0x000fea0003800000 */
.L_x_6782:
[----:B------:R-:W2:Y:S01]  /*10d30*/  LDL R14, [R1+0x50] ;  /* 0x00005000010e7983 */ /* 0x000ea20000100800 */
[----:B0----5:R-:W-:Y:S01]  /*10d40*/  IMAD.MOV.U32 R13, RZ, RZ, R4 ;  /* 0x000000ffff0d7224 */ /* 0x021fe200078e0004 */
[----:B------:R-:W-:Y:S01]  /*10d50*/  BSSY B1, `(.L_x_6784) ;  /* 0x0000072000017945 */ /* 0x000fe20003800000 */
[----:B------:R-:W-:Y:S02]  /*10d60*/  VIADD R15, R18, 0x20 ;  /* 0x00000020120f7836 */ /* 0x000fe40000000000 */
[----:B------:R-:W-:Y:S01]  /*10d70*/  IMAD.MOV.U32 R0, RZ, RZ, R6 ;  /* 0x000000ffff007224 */ /* 0x000fe200078e0006 */
[----:B------:R-:W-:Y:S01]  /*10d80*/  PRMT R69, R69, 0x5410, R13 ;  /* 0x0000541045457816 */ /* 0x000fe2000000000d */
[----:B------:R-:W-:Y:S02]  /*10d90*/  IMAD.MOV.U32 R12, RZ, RZ, R7 ;  /* 0x000000ffff0c7224 */ /* 0x000fe400078e0007 */
[----:B------:R-:W-:Y:S02]  /*10da0*/  IMAD.MOV.U32 R13, RZ, RZ, R10 ;  /* 0x000000ffff0d7224 */ /* 0x000fe400078e000a */
[----:B------:R-:W-:Y:S01]  /*10db0*/  IMAD.IADD R72, R16, 0x1, R71 ;  /* 0x0000000110487824 */ /* 0x000fe200078e0247 */
[----:B------:R-:W-:Y:S01]  /*10dc0*/  PRMT R0, R0, 0x5410, R12 ;  /* 0x0000541000007816 */ /* 0x000fe2000000000c */
[----:B------:R-:W-:-:S02]  /*10dd0*/  IMAD.MOV.U32 R12, RZ, RZ, R5 ;  /* 0x000000ffff0c7224 */ /* 0x000fc400078e0005 */
[----:B------:R-:W-:Y:S01]  /*10de0*/  IMAD.MOV.U32 R71, RZ, RZ, R9 ;  /* 0x000000ffff477224 */ /* 0x000fe200078e0009 */
[----:B------:R-:W-:Y:S02]  /*10df0*/  LOP3.LUT R72, R72, 0x38, RZ, 0xc0, !PT ;  /* 0x0000003848487812 */ /* 0x000fe400078ec0ff */
[----:B------:R-:W-:Y:S01]  /*10e00*/  PRMT R79, R12, 0x7610, R79 ;  /* 0x000076100c4f7816 */ /* 0x000fe2000000004f */
[----:B--2---:R-:W-:-:S05]  /*10e10*/  IMAD R3, R14, -0x40, R3 ;  /* 0xffffffc00e037824 */ /* 0x004fca00078e0203 */
[----:B------:R-:W-:-:S04]  /*10e20*/  VIMNMX R3, R3, 0x40, PT ;  /* 0x0000004003037848 */ /* 0x000fc80003fe0100 */
[-C--:B------:R-:W-:Y:S02]  /*10e30*/  ISETP.GE.OR P1, PT, R18, R3.reuse, P0 ;  /* 0x000000031200720c */ /* 0x080fe40000726670 */
[----:B------:R-:W-:Y:S01]  /*10e40*/  ISETP.GE.OR P0, PT, R15, R3, P0 ;  /* 0x000000030f00720c */ /* 0x000fe20000706670 */
[----:B------:R-:W-:-:S05]  /*10e50*/  IMAD.MOV.U32 R3, RZ, RZ, R11 ;  /* 0x000000ffff037224 */ /* 0x000fca00078e000b */
[----:B------:R-:W-:Y:S01]  /*10e60*/  PRMT R76, R13, 0x5410, R3 ;  /* 0x000054100d4c7816 */ /* 0x000fe20000000003 */
[----:B------:R-:W-:-:S04]  /*10e70*/  IMAD.MOV.U32 R3, RZ, RZ, R8 ;  /* 0x000000ffff037224 */ /* 0x000fc800078e0008 */
[----:B------:R-:W-:Y:S05]  /*10e80*/  @P1 BRA `(.L_x_6785) ;  /* 0x0000000400781947 */ /* 0x000fea0003800000 */
[----:B------:R-:W-:Y:S01]  /*10e90*/  IMAD.SHL.U32 R12, R159, 0x40, RZ ;  /* 0x000000409f0c7824 */ /* 0x000fe200078e00ff */
[--C-:B------:R-:W-:Y:S01]  /*10ea0*/  SHF.R.U64 R60, R60, 0x10, R61.reuse ;  /* 0x000000103c3c7819 */ /* 0x100fe2000000123d */
[----:B------:R-:W-:Y:S01]  /*10eb0*/  IMAD.SHL.U32 R14, R167, 0x200, RZ ;  /* 0x00000200a70e7824 */ /* 0x000fe200078e00ff */
[----:B------:R-:W-:Y:S01]  /*10ec0*/  SHF.R.U32.HI R80, RZ, 0x10, R61 ;  /* 0x00000010ff507819 */ /* 0x000fe2000001163d */
[----:B------:R-:W-:Y:S01]  /*10ed0*/  HADD2.F32 R85, -RZ, R34.H0_H0 ;  /* 0x20000022ff557230 */ /* 0x000fe20000004100 */
[----:B------:R-:W-:Y:S01]  /*10ee0*/  LOP3.LUT R13, R12, 0x1c0, RZ, 0xc0, !PT ;  /* 0x000001c00c0d7812 */ /* 0x000fe200078ec0ff */
[----:B------:R-:W-:Y:S01]  /*10ef0*/  HADD2.F32 R87, -RZ, R87.H0_H0 ;  /* 0x20000057ff577230 */ /* 0x000fe20000004100 */
[----:B------:R-:W-:Y:S01]  /*10f00*/  SHF.R.U64 R61, R62, 0x10, R63 ;  /* 0x000000103e3d7819 */ /* 0x000fe2000000123f */
[----:B------:R-:W-:Y:S01]  /*10f10*/  HADD2.F32 R86, -RZ, R79.H1_H1 ;  /* 0x3000004fff567230 */ /* 0x000fe20000004100 */
[--C-:B------:R-:W-:Y:S01]  /*10f20*/  SHF.R.U32.HI R73, RZ, 0x3, R13.reuse ;  /* 0x00000003ff497819 */ /* 0x100fe2000001160d */
[----:B------:R-:W-:Y:S01]  /*10f30*/  HADD2.F32 R83, -RZ, R83.H0_H0 ;  /* 0x20000053ff537230 */ /* 0x000fe20000004100 */
[----:B------:R-:W-:Y:S01]  /*10f40*/  LOP3.LUT R12, R13, 0x38, R16, 0xf8, !PT ;  /* 0x000000380d0c7812 */ /* 0x000fe200078ef810 */
[----:B------:R-:W-:Y:S01]  /*10f50*/  HADD2.F32 R61, -RZ, R61.H0_H0 ;  /* 0x2000003dff3d7230 */ /* 0x000fe20000004100 */
[----:B------:R-:W-:-:S02]  /*10f60*/  LOP3.LUT R13, R73, R72, R13, 0x1e, !PT ;  /* 0x00000048490d7212 */ /* 0x000fc400078e1e0d */
[----:B------:R-:W-:Y:S02]  /*10f70*/  LOP3.LUT R73, R14, R12, R73, 0xf6, !PT ;  /* 0x0000000c0e497212 */ /* 0x000fe400078ef649 */
[----:B------:R-:W-:Y:S02]  /*10f80*/  LOP3.LUT R13, R13, R14, RZ, 0xfc, !PT ;  /* 0x0000000e0d0d7212 */ /* 0x000fe400078efcff */
[--C-:B------:R-:W-:Y:S01]  /*10f90*/  SHF.R.U64 R20, R20, 0x10, R21.reuse ;  /* 0x0000001014147819 */ /* 0x100fe20000001215 */
[--C-:B------:R-:W-:Y:S01]  /*10fa0*/  IMAD R73, R73, 0x2, R2.reuse ;  /* 0x0000000249497824 */ /* 0x100fe200078e0202 */
[----:B------:R-:W-:Y:S01]  /*10fb0*/  SHF.R.U32.HI R62, RZ, 0x10, R21 ;  /* 0x00000010ff3e7819 */ /* 0x000fe20000011615 */
[----:B------:R-:W-:Y:S01]  /*10fc0*/  IMAD R74, R13, 0x2, R2 ;  /* 0x000000020d4a7824 */ /* 0x000fe200078e0202 */
[----:B------:R-:W-:Y:S01]  /*10fd0*/  SHF.R.U64 R21, R64, 0x10, R65 ;  /* 0x0000001040157819 */ /* 0x000fe20000001241 */
[----:B------:R-:W-:Y:S01]  /*10fe0*/  HADD2.F32 R20, -RZ, R20.H0_H0 ;  /* 0x20000014ff147230 */ /* 0x000fe20000004100 */
[----:B------:R-:W0:Y:S01]  /*10ff0*/  LDS.128 R12, [R73+0x20400] ;  /* 0x02040000490c7984 */ /* 0x000e220000000c00 */
[----:B------:R-:W-:-:S02]  /*11000*/  SHF.R.U32.HI R81, RZ, 0x10, R63 ;  /* 0x00000010ff517819 */ /* 0x000fc4000001163f */
[----:B------:R-:W-:Y:S01]  /*11010*/  SHF.R.U32.HI R77, RZ, 0x10, R65 ;  /* 0x00000010ff4d7819 */ /* 0x000fe20000011641 */
[----:B------:R-:W1:Y:S01]  /*11020*/  LDS.128 R24, [R74+0x20400] ;  /* 0x020400004a187984 */ /* 0x000e620000000c00 */
[----:B------:R-:W-:Y:S02]  /*11030*/  HADD2.F32 R21, -RZ, R21.H0_H0 ;  /* 0x20000015ff157230 */ /* 0x000fe40000004100 */
[----:B0-----:R-:W-:Y:S02]  /*11040*/  HADD2.F32 R82, -RZ, R13.H0_H0 ;  /* 0x2000000dff527230 */ /* 0x001fe40000004100 */
[----:B------:R-:W-:Y:S02]  /*11050*/  HADD2.F32 R75, -RZ, R15.H0_H0 ;  /* 0x2000000fff4b7230 */ /* 0x000fe40000004100 */
[----:B-1----:R-:W-:Y:S02]  /*11060*/  HADD2.F32 R64, -RZ, R25.H0_H0 ;  /* 0x20000019ff407230 */ /* 0x002fe40000004100 */
[----:B------:R-:W-:-:S02]  /*11070*/  HADD2.F32 R63, -RZ, R15.H1_H1 ;  /* 0x3000000fff3f7230 */ /* 0x000fc40000004100 */
[--C-:B------:R-:W-:Y:S02]  /*11080*/  HADD2.F32 R15, -RZ, R14.reuse.H0_H0 ;  /* 0x2000000eff0f7230 */ /* 0x100fe40000004100 */
[C---:B------:R-:W-:Y:S01]  /*11090*/  FMUL.FTZ R89, R64.reuse, R87 ;  /* 0x0000005740597220 */ /* 0x040fe20000410000 */
[-C--:B------:R-:W-:Y:S01]  /*110a0*/  FMUL.FTZ R84, R64, R85.reuse ;  /* 0x0000005540547220 */ /* 0x080fe20000410000 */
[----:B------:R-:W-:Y:S02]  /*110b0*/  HADD2.F32 R65, -RZ, R14.H1_H1 ;  /* 0x3000000eff417230 */ /* 0x000fe40000004100 */
[C---:B------:R-:W-:Y:S01]  /*110c0*/  FFMA.FTZ R64, R82.reuse, R85, -R89 ;  /* 0x0000005552407223 */ /* 0x040fe20000010859 */
[----:B------:R-:W-:Y:S01]  /*110d0*/  FFMA.FTZ R14, R82, R87, R84 ;  /* 0x00000057520e7223 */ /* 0x000fe20000010054 */
[----:B------:R-:W-:Y:S02]  /*110e0*/  HADD2.F32 R87, -RZ, R80.H0_H0 ;  /* 0x20000050ff577230 */ /* 0x000fe40000004100 */
[----:B------:R-:W-:-:S02]  /*110f0*/  HADD2.F32 R89, -RZ, R81.H0_H0 ;  /* 0x20000051ff597230 */ /* 0x000fc40000004100 */
[----:B------:R-:W-:Y:S02]  /*11100*/  HADD2.F32 R84, -RZ, R25.H1_H1 ;  /* 0x30000019ff547230 */ /* 0x000fe40000004100 */
[----:B------:R-:W-:Y:S02]  /*11110*/  HADD2.F32 R82, -RZ, R69.H0_H0 ;  /* 0x20000045ff527230 */ /* 0x000fe40000004100 */
[----:B------:R-:W-:Y:S02]  /*11120*/  HADD2.F32 R85, -RZ, R27.H0_H0 ;  /* 0x2000001bff557230 */ /* 0x000fe40000004100 */
[C---:B------:R-:W-:Y:S01]  /*11130*/  FMUL.FTZ R91, R84.reuse, R87 ;  /* 0x00000057545b7220 */ /* 0x040fe20000410000 */
[----:B------:R-:W-:Y:S02]  /*11140*/  HADD2.F32 R78, -RZ, R13.H1_H1 ;  /* 0x3000000dff4e7230 */ /* 0x000fe40000004100 */
[----:B------:R-:W-:Y:S02]  /*11150*/  HADD2.F32 R81, -RZ, R27.H1_H1 ;  /* 0x3000001bff517230 */ /* 0x000fe40000004100 */
[----:B------:R-:W-:Y:S01]  /*11160*/  FMUL.FTZ R27, R84, R89 ;  /* 0x00000059541b7220 */ /* 0x000fe20000410000 */
[----:B------:R-:W-:Y:S01]  /*11170*/  FMUL.FTZ R88, R85, R82 ;  /* 0x0000005255587220 */ /* 0x000fe20000410000 */
[----:B------:R-:W-:-:S02]  /*11180*/  HADD2.F32 R84, -RZ, R77.H0_H0 ;  /* 0x2000004dff547230 */ /* 0x000fc40000004100 */
[-C--:B------:R-:W-:Y:S01]  /*11190*/  FMUL.FTZ R85, R85, R86.reuse ;  /* 0x0000005655557220 */ /* 0x080fe20000410000 */
[C---:B------:R-:W-:Y:S01]  /*111a0*/  FFMA.FTZ R27, R78.reuse, R87, -R27 ;  /* 0x000000574e1b7223 */ /* 0x040fe2000001081b */
[----:B------:R-:W-:Y:S01]  /*111b0*/  FFMA.FTZ R77, R78, R89, R91 ;  /* 0x000000594e4d7223 */ /* 0x000fe2000001005b */
[C---:B------:R-:W-:Y:S01]  /*111c0*/  FFMA.FTZ R78, R75.reuse, R86, -R88 ;  /* 0x000000564b4e7223 */ /* 0x040fe20000010858 */
[----:B------:R-:W-:Y:S02]  /*111d0*/  HADD2.F32 R86, -RZ, R62.H0_H0 ;  /* 0x2000003eff567230 */ /* 0x000fe40000004100 */
[----:B------:R-:W-:Y:S01]  /*111e0*/  FFMA.FTZ R75, R75, R82, R85 ;  /* 0x000000524b4b7223 */ /* 0x000fe20000010055 */
[----:B------:R-:W-:Y:S02]  /*111f0*/  HADD2.F32 R80, -RZ, R24.H0_H0 ;  /* 0x20000018ff507230 */ /* 0x000fe40000004100 */
[----:B------:R-:W-:Y:S01]  /*11200*/  FMUL.FTZ R82, R81, R84 ;  /* 0x0000005451527220 */ /* 0x000fe20000410000 */
[----:B------:R-:W-:-:S02]  /*11210*/  HADD2.F32 R62, -RZ, R70.H0_H0 ;  /* 0x20000046ff3e7230 */ /* 0x000fc40000004100 */
[-C--:B------:R-:W-:Y:S01]  /*11220*/  FMUL.FTZ R88, R81, R86.reuse ;  /* 0x0000005651587220 */ /* 0x080fe20000410000 */
[----:B------:R-:W-:Y:S02]  /*11230*/  HADD2.F32 R13, -RZ, R12.H0_H0 ;  /* 0x2000000cff0d7230 */ /* 0x000fe40000004100 */
[----:B------:R-:W-:Y:S01]  /*11240*/  FFMA.FTZ R81, R63, R86, -R82 ;  /* 0x000000563f517223 */ /* 0x000fe20000010852 */
[----:B------:R-:W-:Y:S02]  /*11250*/  HADD2.F32 R25, -RZ, R26.H0_H0 ;  /* 0x2000001aff197230 */ /* 0x000fe40000004100 */
[C---:B------:R-:W-:Y:S01]  /*11260*/  FMUL.FTZ R86, R80.reuse, R83 ;  /* 0x0000005350567220 */ /* 0x040fe20000410000 */
[----:B------:R-:W-:Y:S02]  /*11270*/  HADD2.F32 R82, -RZ, R34.H1_H1 ;  /* 0x30000022ff527230 */ /* 0x000fe40000004100 */
[----:B------:R-:W-:Y:S01]  /*11280*/  FMUL.FTZ R80, R80, R62 ;  /* 0x0000003e50507220 */ /* 0x000fe20000410000 */
[----:B------:R-:W-:-:S02]  /*11290*/  HADD2.F32 R70, -RZ, R70.H1_H1 ;  /* 0x30000046ff467230 */ /* 0x000fc40000004100 */
[----:B------:R-:W-:Y:S01]  /*112a0*/  FFMA.FTZ R34, R63, R84, R88 ;  /* 0x000000543f227223 */ /* 0x000fe20000010058 */
[----:B------:R-:W-:Y:S01]  /*112b0*/  FFMA.FTZ R62, R13, R62, -R86 ;  /* 0x0000003e0d3e7223 */ /* 0x000fe20000010856 */
[----:B------:R-:W-:Y:S02]  /*112c0*/  HADD2.F32 R24, -RZ, R24.H1_H1 ;  /* 0x30000018ff187230 */ /* 0x000fe40000004100 */
[----:B------:R-:W-:Y:S01]  /*112d0*/  FMUL.FTZ R84, R25, R82 ;  /* 0x0000005219547220 */ /* 0x000fe20000410000 */
[----:B------:R-:W-:Y:S02]  /*112e0*/  HADD2.F32 R26, -RZ, R26.H1_H1 ;  /* 0x3000001aff1a7230 */ /* 0x000fe40000004100 */
[----:B------:R-:W-:Y:S01]  /*112f0*/  FFMA.FTZ R80, R13, R83, R80 ;  /* 0x000000530d507223 */ /* 0x000fe20000010050 */
[-C--:B------:R-:W-:Y:S01]  /*11300*/  FMUL.FTZ R86, R25, R70.reuse ;  /* 0x0000004619567220 */ /* 0x080fe20000410000 */
[----:B------:R-:W-:Y:S02]  /*11310*/  HADD2.F32 R13, -RZ, R60.H0_H0 ;  /* 0x2000003cff0d7230 */ /* 0x000fe40000004100 */
[----:B------:R-:W-:Y:S01]  /*11320*/  FFMA.FTZ R84, R15, R70, -R84 ;  /* 0x000000460f547223 */ /* 0x000fe20000010854 */
[----:B------:R-:W-:-:S02]  /*11330*/  HADD2.F32 R12, -RZ, R12.H1_H1 ;  /* 0x3000000cff0c7230 */ /* 0x000fc40000004100 */
[----:B------:R-:W-:Y:S01]  /*11340*/  FFMA.FTZ R86, R15, R82, R86 ;  /* 0x000000520f567223 */ /* 0x000fe20000010056 */
[----:B------:R-:W-:Y:S01]  /*11350*/  FMUL.FTZ R15, R24, R61 ;  /* 0x0000003d180f7220 */ /* 0x000fe20000410000 */
[----:B------:R-:W-:Y:S01]  /*11360*/  FMUL.FTZ R60, R26, R21 ;  /* 0x000000151a3c7220 */ /* 0x000fe20000410000 */
[-C--:B------:R-:W-:Y:S01]  /*11370*/  FMUL.FTZ R24, R24, R13.reuse ;  /* 0x0000000d18187220 */ /* 0x080fe20000410000 */
[-C--:B------:R-:W-:Y:S01]  /*11380*/  FMUL.FTZ R26, R26, R20.reuse ;  /* 0x000000141a1a7220 */ /* 0x080fe20000410000 */
[C---:B------:R-:W-:Y:S01]  /*11390*/  FFMA.FTZ R63, R12.reuse, R13, -R15 ;  /* 0x0000000d0c3f7223 */ /* 0x040fe2000001080f */
[C---:B------:R-:W-:Y:S01]  /*113a0*/  FFMA.FTZ R83, R65.reuse, R20, -R60 ;  /* 0x0000001441537223 */ /* 0x040fe2000001083c */
[----:B------:R-:W-:Y:S01]  /*113b0*/  FFMA.FTZ R61, R12, R61, R24 ;  /* 0x0000003d0c3d7223 */ /* 0x000fe20000010018 */
        /* <DEDUP_REMOVED lines=11> */
.L_x_6785:
[----:B------:R-:W-:Y:S05]  /*11470*/  BSYNC B1 ;  /* 0x0000000000017941 */ /* 0x000fea0003800000 */
.L_x_6784:
[----:B------:R-:W-:Y:S02]  /*11480*/  PRMT R69, R3, 0x7610, R69 ;  /* 0x0000761003457816 */ /* 0x000fe40000000045 */
[----:B------:R-:W-:Y:S01]  /*11490*/  PRMT R62, R71, 0x7610, R62 ;  /* 0x00007610473e7816 */ /* 0x000fe2000000003e */
[----:B------:R-:W-:Y:S06]  /*114a0*/  @P0 BRA `(.L_x_6776) ;  /* 0x0000000400800947 */ /* 0x000fec0003800000 */
[----:B------:R-:W2:Y:S01]  /*114b0*/  LDL R20, [R1+0x458] ;  /* 0x0004580001147983 */ /* 0x000ea20000100800 */
[C---:B0-----:R-:W-:Y:S02]  /*114c0*/  VIADD R12, R18.reuse, 0x20 ;  /* 0x00000020120c7836 */ /* 0x041fe40000000000 */
[----:B------:R-:W-:Y:S01]  /*114d0*/  VIADD R13, R18, 0x20 ;  /* 0x00000020120d7836 */ /* 0x000fe20000000000 */
[----:B------:R-:W3:Y:S01]  /*114e0*/  LDL R74, [R1+0x450] ;  /* 0x00045000014a7983 */ /* 0x000ee20000100800 */
[----:B------:R-:W-:Y:S02]  /*114f0*/  IMAD.SHL.U32 R12, R12, 0x40, RZ ;  /* 0x000000400c0c7824 */ /* 0x000fe400078e00ff */
[----:B------:R-:W-:-:S03]  /*11500*/  IMAD.SHL.U32 R13, R13, 0x40, RZ ;  /* 0x000000400d0d7824 */ /* 0x000fc600078e00ff */
[----:B------:R-:W-:Y:S02]  /*11510*/  LOP3.LUT R12, R12, 0x1c0, RZ, 0xc0, !PT ;  /* 0x000001c00c0c7812 */ /* 0x000fe400078ec0ff */
[----:B------:R-:W-:Y:S02]  /*11520*/  LOP3.LUT R13, R13, 0x1c0, RZ, 0xc0, !PT ;  /* 0x000001c00d0d7812 */ /* 0x000fe400078ec0ff */
[----:B------:R-:W-:-:S04]  /*11530*/  SHF.R.U32.HI R12, RZ, 0x3, R12 ;  /* 0x00000003ff0c7819 */ /* 0x000fc8000001160c */
[----:B------:R-:W-:Y:S02]  /*11540*/  LOP3.LUT R72, R12, R72, R13, 0x1e, !PT ;  /* 0x000000480c487212 */ /* 0x000fe400078e1e0d */
[----:B------:R-:W-:Y:S01]  /*11550*/  SHF.R.U32.HI R63, RZ, 0x10, R5 ;  /* 0x00000010ff3f7819 */ /* 0x000fe20000011605 */
[----:B------:R-:W-:Y:S01]  /*11560*/  HADD2.F32 R62, -RZ, R62.H0_H0 ;  /* 0x2000003eff3e7230 */ /* 0x000fe20000004100 */
[----:B------:R-:W-:Y:S01]  /*11570*/  SHF.R.U32.HI R65, RZ, 0x10, R9 ;  /* 0x00000010ff417819 */ /* 0x000fe20000011609 */
[----:B------:R-:W-:-:S04]  /*11580*/  HADD2.F32 R79, -RZ, R79.H0_H0 ;  /* 0x2000004fff4f7230 */ /* 0x000fc80000004100 */
[----:B------:R-:W-:Y:S02]  /*11590*/  HADD2.F32 R65, -RZ, R65.H0_H0 ;  /* 0x20000041ff417230 */ /* 0x000fe40000004100 */
[----:B------:R-:W-:Y:S02]  /*115a0*/  HADD2.F32 R63, -RZ, R63.H0_H0 ;  /* 0x2000003fff3f7230 */ /* 0x000fe40000004100 */
[----:B--2---:R-:W-:-:S04]  /*115b0*/  IMAD.IADD R3, R20, 0x1, R72 ;  /* 0x0000000114037824 */ /* 0x004fc800078e0248 */
[----:B------:R-:W-:Y:S01]  /*115c0*/  IMAD R2, R3, 0x2, R2 ;  /* 0x0000000203027824 */ /* 0x000fe200078e0202 */
[----:B---3--:R-:W0:Y:S04]  /*115d0*/  LDS.128 R12, [R74+0x20400] ;  /* 0x020400004a0c7984 */ /* 0x008e280000000c00 */
[----:B------:R-:W1:Y:S01]  /*115e0*/  LDS.128 R24, [R2+0x20400] ;  /* 0x0204000002187984 */ /* 0x000e620000000c00 */
[----:B------:R-:W-:Y:S02]  /*115f0*/  SHF.R.U64 R3, R4, 0x10, R5 ;  /* 0x0000001004037819 */ /* 0x000fe40000001205 */
[----:B------:R-:W-:Y:S02]  /*11600*/  SHF.R.U64 R5, R8, 0x10, R9 ;  /* 0x0000001008057819 */ /* 0x000fe40000001209 */
[----:B------:R-:W-:-:S02]  /*11610*/  SHF.R.U64 R4, R6, 0x10, R7 ;  /* 0x0000001006047819 */ /* 0x000fc40000001207 */
[--C-:B------:R-:W-:Y:S02]  /*11620*/  SHF.R.U64 R6, R10, 0x10, R11.reuse ;  /* 0x000000100a067819 */ /* 0x100fe4000000120b */
[----:B------:R-:W-:Y:S02]  /*11630*/  SHF.R.U32.HI R20, RZ, 0x10, R11 ;  /* 0x00000010ff147819 */ /* 0x000fe4000001160b */
[----:B------:R-:W-:Y:S01]  /*11640*/  SHF.R.U32.HI R7, RZ, 0x10, R7 ;  /* 0x00000010ff077819 */ /* 0x000fe20000011607 */
[----:B0-----:R-:W-:Y:S02]  /*11650*/  HADD2.F32 R9, -RZ, R13.H0_H0 ;  /* 0x2000000dff097230 */ /* 0x001fe40000004100 */
[--C-:B-1----:R-:W-:Y:S02]  /*11660*/  HADD2.F32 R8, -RZ, R25.reuse.H0_H0 ;  /* 0x20000019ff087230 */ /* 0x102fe40000004100 */
[----:B------:R-:W-:-:S03]  /*11670*/  HADD2.F32 R11, -RZ, R25.H1_H1 ;  /* 0x30000019ff0b7230 */ /* 0x000fc60000004100 */
[CC--:B------:R-:W-:Y:S01]  /*11680*/  FMUL.FTZ R64, R8.reuse, R62.reuse ;  /* 0x0000003e08407220 */ /* 0x0c0fe20000410000 */
[----:B------:R-:W-:Y:S01]  /*11690*/  FMUL.FTZ R70, R8, R79 ;  /* 0x0000004f08467220 */ /* 0x000fe20000410000 */
[----:B------:R-:W-:Y:S02]  /*116a0*/  HADD2.F32 R34, -RZ, R13.H1_H1 ;  /* 0x3000000dff227230 */ /* 0x000fe40000004100 */
[----:B------:R-:W-:Y:S01]  /*116b0*/  FMUL.FTZ R71, R11, R65 ;  /* 0x000000410b477220 */ /* 0x000fe20000410000 */
[C---:B------:R-:W-:Y:S01]  /*116c0*/  FFMA.FTZ R8, R9.reuse, R79, -R64 ;  /* 0x0000004f09087223 */ /* 0x040fe20000010840 */
[----:B------:R-:W-:Y:S01]  /*116d0*/  FFMA.FTZ R9, R9, R62, R70 ;  /* 0x0000003e09097223 */ /* 0x000fe20000010046 */
[----:B------:R-:W-:Y:S02]  /*116e0*/  HADD2.F32 R25, -RZ, R24.H0_H0 ;  /* 0x20000018ff197230 */ /* 0x000fe40000004100 */
[----:B------:R-:W-:Y:S01]  /*116f0*/  FMUL.FTZ R73, R11, R63 ;  /* 0x0000003f0b497220 */ /* 0x000fe20000410000 */
[----:B------:R-:W-:-:S02]  /*11700*/  HADD2.F32 R64, -RZ, R69.H0_H0 ;  /* 0x20000045ff407230 */ /* 0x000fc40000004100 */
[----:B------:R-:W-:Y:S02]  /*11710*/  HADD2.F32 R62, -RZ, R69.H1_H1 ;  /* 0x30000045ff3e7230 */ /* 0x000fe40000004100 */
[C---:B------:R-:W-:Y:S01]  /*11720*/  FFMA.FTZ R11, R34.reuse, R63, -R71 ;  /* 0x0000003f220b7223 */ /* 0x040fe20000010847 */
[----:B------:R-:W-:Y:S02]  /*11730*/  HADD2.F32 R60, -RZ, R26.H0_H0 ;  /* 0x2000001aff3c7230 */ /* 0x000fe40000004100 */
[----:B------:R-:W-:Y:S02]  /*11740*/  HADD2.F32 R63, -RZ, R76.H0_H0 ;  /* 0x2000004cff3f7230 */ /* 0x000fe40000004100 */
[C---:B------:R-:W-:Y:S01]  /*11750*/  FMUL.FTZ R70, R25.reuse, R64 ;  /* 0x0000004019467220 */ /* 0x040fe20000410000 */
[----:B------:R-:W-:Y:S01]  /*11760*/  FMUL.FTZ R69, R25, R62 ;  /* 0x0000003e19457220 */ /* 0x000fe20000410000 */
[----:B------:R-:W-:Y:S02]  /*11770*/  HADD2.F32 R25, -RZ, R0.H0_H0 ;  /* 0x20000000ff197230 */ /* 0x000fe40000004100 */
[----:B------:R-:W-:Y:S01]  /*11780*/  FFMA.FTZ R72, R34, R65, R73 ;  /* 0x0000004122487223 */ /* 0x000fe20000010049 */
[----:B------:R-:W-:-:S02]  /*11790*/  HADD2.F32 R13, -RZ, R14.H0_H0 ;  /* 0x2000000eff0d7230 */ /* 0x000fc40000004100 */
[C---:B------:R-:W-:Y:S01]  /*117a0*/  FMUL.FTZ R34, R60.reuse, R63 ;  /* 0x0000003f3c227220 */ /* 0x040fe20000410000 */
[----:B------:R-:W-:Y:S02]  /*117b0*/  HADD2.F32 R61, -RZ, R27.H0_H0 ;  /* 0x2000001bff3d7230 */ /* 0x000fe40000004100 */
[-C--:B------:R-:W-:Y:S01]  /*117c0*/  FMUL.FTZ R60, R60, R25.reuse ;  /* 0x000000193c3c7220 */ /* 0x080fe20000410000 */
[----:B------:R-:W-:Y:S02]  /*117d0*/  HADD2.F32 R76, -RZ, R76.H1_H1 ;  /* 0x3000004cff4c7230 */ /* 0x000fe40000004100 */
[----:B------:R-:W-:Y:S01]  /*117e0*/  FFMA.FTZ R25, R13, R25, -R34 ;  /* 0x000000190d197223 */ /* 0x000fe20000010822 */
[----:B------:R-:W-:Y:S02]  /*117f0*/  HADD2.F32 R0, -RZ, R0.H1_H1 ;  /* 0x30000000ff007230 */ /* 0x000fe40000004100 */
[----:B------:R-:W-:Y:S02]  /*11800*/  HADD2.F32 R34, -RZ, R20.H0_H0 ;  /* 0x20000014ff227230 */ /* 0x000fe40000004100 */
[----:B------:R-:W-:-:S02]  /*11810*/  HADD2.F32 R20, -RZ, R7.H0_H0 ;  /* 0x20000007ff147230 */ /* 0x000fc40000004100 */
[C---:B------:R-:W-:Y:S01]  /*11820*/  FMUL.FTZ R7, R61.reuse, R76 ;  /* 0x0000004c3d077220 */ /* 0x040fe20000410000 */
[----:B------:R-:W-:Y:S02]  /*11830*/  HADD2.F32 R21, -RZ, R12.H0_H0 ;  /* 0x2000000cff157230 */ /* 0x000fe40000004100 */
[----:B------:R-:W-:Y:S01]  /*11840*/  FMUL.FTZ R61, R61, R0 ;  /* 0x000000003d3d7220 */ /* 0x000fe20000410000 */
[----:B------:R-:W-:Y:S02]  /*11850*/  HADD2.F32 R10, -RZ, R15.H0_H0 ;  /* 0x2000000fff0a7230 */ /* 0x000fe40000004100 */
[----:B------:R-:W-:Y:S02]  /*11860*/  HADD2.F32 R27, -RZ, R27.H1_H1 ;  /* 0x3000001bff1b7230 */ /* 0x000fe40000004100 */
[----:B------:R-:W-:Y:S01]  /*11870*/  FFMA.FTZ R70, R21, R62, -R70 ;  /* 0x0000003e15467223 */ /* 0x000fe20000010846 */
[----:B------:R-:W-:Y:S02]  /*11880*/  HADD2.F32 R15, -RZ, R15.H1_H1 ;  /* 0x3000000fff0f7230 */ /* 0x000fe40000004100 */
[----:B------:R-:W-:Y:S01]  /*11890*/  FFMA.FTZ R60, R13, R63, R60 ;  /* 0x0000003f0d3c7223 */ /* 0x000fe2000001003c */
[C---:B------:R-:W-:Y:S01]  /*118a0*/  FFMA.FTZ R0, R10.reuse, R0, -R7 ;  /* 0x000000000a007223 */ /* 0x040fe20000010807 */
[----:B------:R-:W-:Y:S01]  /*118b0*/  FFMA.FTZ R61, R10, R76, R61 ;  /* 0x0000004c0a3d7223 */ /* 0x000fe2000001003d */
[----:B------:R-:W-:-:S02]  /*118c0*/  HADD2.F32 R24, -RZ, R24.H1_H1 ;  /* 0x30000018ff187230 */ /* 0x000fc40000004100 */
[C---:B------:R-:W-:Y:S01]  /*118d0*/  FMUL.FTZ R62, R27.reuse, R34 ;  /* 0x000000221b3e7220 */ /* 0x040fe20000410000 */
[----:B------:R-:W-:Y:S02]  /*118e0*/  HADD2.F32 R26, -RZ, R26.H1_H1 ;  /* 0x3000001aff1a7230 */ /* 0x000fe40000004100 */
[----:B------:R-:W-:Y:S01]  /*118f0*/  FMUL.FTZ R10, R27, R20 ;  /* 0x000000141b0a7220 */ /* 0x000fe20000410000 */
[----:B------:R-:W-:Y:S02]  /*11900*/  HADD2.F32 R7, -RZ, R5.H0_H0 ;  /* 0x20000005ff077230 */ /* 0x000fe40000004100 */
[----:B------:R-:W-:Y:S02]  /*11910*/  HADD2.F32 R13, -RZ, R6.H0_H0 ;  /* 0x20000006ff0d7230 */ /* 0x000fe40000004100 */
[----:B------:R-:W-:Y:S02]  /*11920*/  HADD2.F32 R3, -RZ, R3.H0_H0 ;  /* 0x20000003ff037230 */ /* 0x000fe40000004100 */
[----:B------:R-:W-:-:S02]  /*11930*/  HADD2.F32 R5, -RZ, R4.H0_H0 ;  /* 0x20000004ff057230 */ /* 0x000fc40000004100 */
[----:B------:R-:W-:Y:S01]  /*11940*/  FFMA.FTZ R69, R21, R64, R69 ;  /* 0x0000004015457223 */ /* 0x000fe20000010045 */
[----:B------:R-:W-:Y:S02]  /*11950*/  HADD2.F32 R12, -RZ, R12.H1_H1 ;  /* 0x3000000cff0c7230 */ /* 0x000fe40000004100 */
[C---:B------:R-:W-:Y:S01]  /*11960*/  FFMA.FTZ R27, R15.reuse, R20, -R62 ;  /* 0x000000140f1b7223 */ /* 0x040fe2000001083e */
[----:B------:R-:W-:Y:S02]  /*11970*/  HADD2.F32 R14, -RZ, R14.H1_H1 ;  /* 0x3000000eff0e7230 */ /* 0x000fe40000004100 */
[----:B------:R-:W-:Y:S01]  /*11980*/  FFMA.FTZ R10, R15, R34, R10 ;  /* 0x000000220f0a7223 */ /* 0x000fe2000001000a */
        /* <DEDUP_REMOVED lines=18> */
.L_x_6776:
[----:B------:R-:W-:Y:S05]  /*11ab0*/  BSYNC B0 ;  /* 0x0000000000007941 */ /* 0x000fea0003800000 */
.L_x_6762:
[----:B------:R-:W-:Y:S01]  /*11ac0*/  @!PT LDS RZ, [RZ] ;  /* 0x00000000fffff984 */ /* 0x000fe20000000800 */
[----:B------:R-:W-:Y:S01]  /*11ad0*/  @!PT LDS RZ, [RZ] ;  /* 0x00000000fffff984 */ /* 0x000fe20000000800 */
[----:B------:R-:W-:Y:S01]  /*11ae0*/  @!PT LDS RZ, [RZ] ;  /* 0x00000000fffff984 */ /* 0x000fe20000000800 */
[----:B------:R-:W-:Y:S01]  /*11af0*/  @!PT LDS RZ, [RZ] ;  /* 0x00000000fffff984 */ /* 0x000fe20000000800 */
[----:B------:R3:W-:Y:S06]  /*11b00*/  MEMBAR.ALL.CTA ;  /* 0x0000000000007992 */ /* 0x0007ec0000008000 */
[----:B---3--:R-:W3:Y:S01]  /*11b10*/  FENCE.VIEW.ASYNC.S ;  /* 0x00000000000073c6 */ /* 0x008ee20000000000 */
[----:B------:R-:W-:Y:S05]  /*11b20*/  WARPSYNC.ALL ;  /* 0x0000000000007948 */ /* 0x000fea0003800000 */
[----:B---3--:R-:W-:Y:S06]  /*11b30*/  BAR.SYNC.DEFER_BLOCKING 0xd, 0x80 ;  /* 0x0342000000007b1d */ /* 0x008fec0000010000 */
.L_x_6759:
[----:B012---:R-:W-:Y:S01]  /*11b40*/  IMAD.U32 R6, RZ, RZ, UR40 ;  /* 0x00000028ff067e24 */ /* 0x007fe2000f8e00ff */
[----:B------:R-:W-:Y:S01]  /*11b50*/  UIADD3 UR6, UP1, UR39, 0x1c8, URZ ;  /* 0x000001c827067890 */ /* 0x000fe2000ff3e03f */
[----:B------:R-:W-:Y:S01]  /*11b60*/  IMAD.U32 R7, RZ, RZ, UR41 ;  /* 0x00000029ff077e24 */ /* 0x000fe2000f8e00ff */
[----:B------:R-:W-:Y:S01]  /*11b70*/  UIADD3 UR8, UP0, UR39, 0x1d4, URZ ;  /* 0x000001d427087890 */ /* 0x000fe2000ff1e03f */
[----:B------:R-:W-:Y:S01]  /*11b80*/  IMAD.MOV.U32 R4, RZ, RZ, R50 ;  /* 0x000000ffff047224 */ /* 0x000fe200078e0032 */
[----:B------:R-:W-:Y:S01]  /*11b90*/  UIADD3.X UR7, URZ, UR42, URZ, UP1, !UPT ;  /* 0x0000002a3f077290 */ /* 0x000fe20008ffe43f */
[----:B------:R-:W-:Y:S01]  /*11ba0*/  IMAD.MOV.U32 R5, RZ, RZ, R49 ;  /* 0x000000ffff057224 */ /* 0x000fe200078e0031 */
[----:B------:R-:W-:Y:S02]  /*11bb0*/  UIADD3.X UR9, URZ, UR42, URZ, UP0, !UPT ;  /* 0x0000002a3f097290 */ /* 0x000fe400087fe43f */
[----:B------:R-:W-:Y:S01]  /*11bc0*/  IMAD.U32 R3, RZ, RZ, UR42 ;  /* 0x0000002aff037e24 */ /* 0x000fe2000f8e00ff */
[----:B------:R-:W-:Y:S01]  /*11bd0*/  STL.64 [R1+0x1c0], R28 ;  /* 0x0001c01c01007387 */ /* 0x000fe20000100a00 */
[----:B------:R-:W-:Y:S01]  /*11be0*/  IMAD.MOV.U32 R8, RZ, RZ, R52 ;  /* 0x000000ffff087224 */ /* 0x000fe200078e0034 */
[----:B------:R-:W-:Y:S01]  /*11bf0*/  UIADD3 UR4, UP2, UR39, 0x1d8, URZ ;  /* 0x000001d827047890 */ /* 0x000fe2000ff5e03f */
[----:B------:R-:W-:Y:S01]  /*11c00*/  IMAD.MOV.U32 R9, RZ, RZ, R51 ;  /* 0x000000ffff097224 */ /* 0x000fe200078e0033 */
[----:B------:R0:W-:Y:S01]  /*11c10*/  STL.128 [R1+0x150], R4 ;  /* 0x0001500401007387 */ /* 0x0001e20000100c00 */
[----:B------:R-:W-:Y:S01]  /*11c20*/  IMAD.MOV.U32 R10, RZ, RZ, R67 ;  /* 0x000000ffff0a7224 */ /* 0x000fe200078e0043 */
[----:B------:R-:W-:Y:S01]  /*11c30*/  UIADD3.X UR5, URZ, UR42, URZ, UP2, !UPT ;  /* 0x0000002a3f057290 */ /* 0x000fe200097fe43f */
[----:B------:R-:W-:-:S02]  /*11c40*/  IMAD.MOV.U32 R11, RZ, RZ, R68 ;  /* 0x000000ffff0b7224 */ /* 0x000fc400078e0044 */
[----:B------:R-:W-:Y:S02]  /*11c50*/  IMAD.U32 R2, RZ, RZ, UR6 ;  /* 0x00000006ff027e24 */ /* 0x000fe4000f8e00ff */
[----:B------:R-:W-:Y:S01]  /*11c60*/  IMAD.U32 R0, RZ, RZ, UR39 ;  /* 0x00000027ff007e24 */ /* 0x000fe2000f8e00ff */
[----:B------:R1:W-:Y:S01]  /*11c70*/  STL.128 [R1+0x130], R8 ;  /* 0x0001300801007387 */ /* 0x0003e20000100c00 */
[----:B0-----:R-:W-:Y:S02]  /*11c80*/  IMAD.MOV.U32 R4, RZ, RZ, R59 ;  /* 0x000000ffff047224 */ /* 0x001fe400078e003b */
[----:B------:R-:W-:Y:S02]  /*11c90*/  IMAD.MOV.U32 R5, RZ, RZ, R66 ;  /* 0x000000ffff057224 */ /* 0x000fe400078e0042 */
[----:B------:R-:W-:Y:S02]  /*11ca0*/  IMAD.MOV.U32 R6, RZ, RZ, R37 ;  /* 0x000000ffff067224 */ /* 0x000fe400078e0025 */
[----:B------:R-:W-:-:S02]  /*11cb0*/  IMAD.MOV.U32 R7, RZ, RZ, R38 ;  /* 0x000000ffff077224 */ /* 0x000fc400078e0026 */
[----:B-1----:R-:W-:Y:S02]  /*11cc0*/  IMAD.MOV.U32 R8, RZ, RZ, R48 ;  /* 0x000000ffff087224 */ /* 0x002fe400078e0030 */
[----:B------:R-:W-:Y:S01]  /*11cd0*/  IMAD.MOV.U32 R9, RZ, RZ, R47 ;  /* 0x000000ffff097224 */ /* 0x000fe200078e002f */
[----:B------:R0:W-:Y:S01]  /*11ce0*/  STL.128 [R1+0x190], R4 ;  /* 0x0001900401007387 */ /* 0x0001e20000100c00 */
[----:B------:R-:W-:Y:S02]  /*11cf0*/  IMAD.MOV.U32 R10, RZ, RZ, R45 ;  /* 0x000000ffff0a7224 */ /* 0x000fe400078e002d */
[----:B------:R-:W-:-:S05]  /*11d00*/  IMAD.MOV.U32 R11, RZ, RZ, R46 ;  /* 0x000000ffff0b7224 */ /* 0x000fca00078e002e */
[----:B------:R1:W-:Y:S01]  /*11d10*/  STL.128 [R1+0x170], R8 ;  /* 0x0001700801007387 */ /* 0x0003e20000100c00 */
[----:B0-----:R-:W-:Y:S02]  /*11d20*/  IMAD.MOV.U32 R4, RZ, RZ, R58 ;  /* 0x000000ffff047224 */ /* 0x001fe400078e003a */
[----:B------:R-:W-:Y:S02]  /*11d30*/  IMAD.MOV.U32 R5, RZ, RZ, R55 ;  /* 0x000000ffff057224 */ /* 0x000fe400078e0037 */
[----:B------:R-:W-:Y:S02]  /*11d40*/  IMAD.MOV.U32 R6, RZ, RZ, R54 ;  /* 0x000000ffff067224 */ /* 0x000fe400078e0036 */
[----:B------:R-:W-:Y:S02]  /*11d50*/  IMAD.MOV.U32 R7, RZ, RZ, R53 ;  /* 0x000000ffff077224 */ /* 0x000fe400078e0035 */
[----:B-1----:R-:W-:Y:S02]  /*11d60*/  IMAD.U32 R9, RZ, RZ, UR9 ;  /* 0x00000009ff097e24 */ /* 0x002fe4000f8e00ff */
[----:B------:R-:W-:Y:S01]  /*11d70*/  IMAD.U32 R8, RZ, RZ, UR4 ;  /* 0x00000004ff087e24 */ /* 0x000fe2000f8e00ff */
[----:B------:R0:W-:Y:S01]  /*11d80*/  STL.128 [R1+0x1a0], R4 ;  /* 0x0001a00401007387 */ /* 0x0001e20000100c00 */
[----:B------:R-:W-:-:S02]  /*11d90*/  IMAD.U32 R11, RZ, RZ, UR5 ;  /* 0x00000005ff0b7e24 */ /* 0x000fc4000f8e00ff */
[----:B0-----:R-:W-:Y:S02]  /*11da0*/  IMAD.MOV.U32 R4, RZ, RZ, R32 ;  /* 0x000000ffff047224 */ /* 0x001fe400078e0020 */
[----:B------:R-:W-:Y:S02]  /*11db0*/  IMAD.MOV.U32 R5, RZ, RZ, R31 ;  /* 0x000000ffff057224 */ /* 0x000fe400078e001f */
[----:B------:R-:W-:Y:S02]  /*11dc0*/  IMAD.MOV.U32 R6, RZ, RZ, R43 ;  /* 0x000000ffff067224 */ /* 0x000fe400078e002b */
[----:B------:R-:W-:-:S05]  /*11dd0*/  IMAD.MOV.U32 R7, RZ, RZ, R42 ;  /* 0x000000ffff077224 */ /* 0x000fca00078e002a */
[----:B------:R0:W-:Y:S02]  /*11de0*/  STL.128 [R1+0x1b0], R4 ;  /* 0x0001b00401007387 */ /* 0x0001e40000100c00 */
[----:B0-----:R-:W-:Y:S02]  /*11df0*/  IMAD.MOV.U32 R5, RZ, RZ, R3 ;  /* 0x000000ffff057224 */ /* 0x001fe400078e0003 */
[----:B------:R-:W-:Y:S02]  /*11e00*/  IMAD.U32 R3, RZ, RZ, UR7 ;  /* 0x00000007ff037e24 */ /* 0x000fe4000f8e00ff */
[----:B------:R-:W-:Y:S02]  /*11e10*/  IMAD.MOV.U32 R6, RZ, RZ, R41 ;  /* 0x000000ffff067224 */ /* 0x000fe400078e0029 */
[----:B------:R-:W-:Y:S01]  /*11e20*/  IMAD.MOV.U32 R7, RZ, RZ, R40 ;  /* 0x000000ffff077224 */ /* 0x000fe200078e0028 */
[----:B------:R-:W-:Y:S01]  /*11e30*/  STL.64 [R1+0x128], R2 ;  /* 0x0001280201007387 */ /* 0x000fe20000100a00 */
[----:B------:R-:W-:-:S02]  /*11e40*/  IMAD.MOV.U32 R4, RZ, RZ, R0 ;  /* 0x000000ffff047224 */ /* 0x000fc400078e0000 */
[----:B------:R-:W-:-:S03]  /*11e50*/  IMAD.U32 R0, RZ, RZ, UR8 ;  /* 0x00000008ff007e24 */ /* 0x000fc6000f8e00ff */
[----:B------:R0:W-:Y:S02]  /*11e60*/  STL.128 [R1+0x140], R4 ;  /* 0x0001400401007387 */ /* 0x0001e40000100c00 */
[----:B0-----:R-:W-:Y:S02]  /*11e70*/  IMAD.MOV.U32 R6, RZ, RZ, R30 ;  /* 0x000000ffff067224 */ /* 0x001fe400078e001e */
[----:B------:R-:W-:Y:S02]  /*11e80*/  IMAD.MOV.U32 R7, RZ, RZ, R33 ;  /* 0x000000ffff077224 */ /* 0x000fe400078e0021 */
[----:B------:R-:W-:Y:S02]  /*11e90*/  IMAD.MOV.U32 R4, RZ, RZ, R0 ;  /* 0x000000ffff047224 */ /* 0x000fe400078e0000 */
[----:B------:R-:W-:Y:S02]  /*11ea0*/  IMAD.MOV.U32 R5, RZ, RZ, R9 ;  /* 0x000000ffff057224 */ /* 0x000fe400078e0009 */
[----:B------:R-:W-:-:S03]  /*11eb0*/  IMAD.U32 R0, RZ, RZ, UR39 ;  /* 0x00000027ff007e24 */ /* 0x000fc6000f8e00ff */
[----:B------:R0:W-:Y:S01]  /*11ec0*/  STL.128 [R1+0x160], R4 ;  /* 0x0001600401007387 */ /* 0x0001e20000100c00 */
[----:B------:R-:W-:Y:S02]  /*11ed0*/  VIADD R0, R0, 0x128 ;  /* 0x0000012800007836 */ /* 0x000fe40000000000 */
[----:B0-----:R-:W-:Y:S02]  /*11ee0*/  IMAD.MOV.U32 R4, RZ, RZ, R35 ;  /* 0x000000ffff047224 */ /* 0x001fe400078e0023 */
[----:B------:R-:W-:Y:S02]  /*11ef0*/  IMAD.MOV.U32 R5, RZ, RZ, R36 ;  /* 0x000000ffff057224 */ /* 0x000fe400078e0024 */
[----:B------:R-:W-:Y:S02]  /*11f00*/  IMAD.MOV.U32 R6, RZ, RZ, R8 ;  /* 0x000000ffff067224 */ /* 0x000fe400078e0008 */
[----:B------:R-:W-:-:S05]  /*11f10*/  IMAD.MOV.U32 R7, RZ, RZ, R11 ;  /* 0x000000ffff077224 */ /* 0x000fca00078e000b */
[----:B------:R0:W-:Y:S02]  /*11f20*/  STL.128 [R1+0x180], R4 ;  /* 0x0001800401007387 */ /* 0x0001e40000100c00 */
[----:B0-----:R-:W-:-:S07]  /*11f30*/  VIADD R4, R193, 0xffffffff ;  /* 0xffffffffc1047836 */ /* 0x001fce0000000000 */
[----:B------:R-:W-:Y:S05]  /*11f40*/  CALL.REL.NOINC `($_ZN7cutlass13device_kernelIN5flash11enable_sm90INS1_16FlashAttnFwdSm90INS1_25CollectiveMainloopFwdSm90ILi2EN4cute5tupleIJNS5_1CILi1EEES8_S8_EEENS6_IJNS7_ILi64EEESA_SA_EEELi512ENS_6half_tEfNS_4arch4Sm90ELb0ELb1ELb1ELb1ELb1ELb1ELb1ELb0ELb0ELb1ELb1ELb0EEENS1_21CollectiveEpilogueFwdINS6_IJSA_NS7_ILi512EEESA_EEES9_SC_SE_Li256ELb1ELb1ELb1ELb0EEENS1_36VarlenDynamicPersistentTileSchedulerILi64ELi64ELi256ELi128ELb1ELb1ELb1ELb1ELb0ELb1EEEEEEEEEvNT_6ParamsE$_ZZN5flash25CollectiveMainloopFwdSm90ILi2EN4cute5tupleIJNS1_1CILi1EEES4_S4_EEENS2_IJNS3_ILi64EEES6_S6_EEELi512EN7cutlass6half_tEfNS8_4arch4Sm90ELb0ELb1ELb1ELb1ELb1ELb1ELb1ELb0ELb0ELb1ELb1ELb0EE3mmaINS_16FlashAttnFwdSm90ISC_NS_21CollectiveEpilogueFwdINS2_IJS6_NS3_ILi512EEES6_EEES5_S9_SB_Li256ELb1ELb1ELb1ELb0EEENS_36VarlenDynamicPersistentTileSchedulerILi64ELi64ELi256ELi128ELb1ELb1ELb1ELb1ELb0ELb1EEEE13SharedStorageENS1_6TensorINS1_11ArrayEngineIfLm128EEENS1_6LayoutINS2_IJNS2_IJNS3_ILi2EEESR_NS3_ILi32EEEEEES4_S4_EEENS2_IJNS2_IJS4_SR_NS3_ILi4EEEEEENS3_ILi0EEESX_EEEEEEENS_7SoftmaxILi2ELi0EEEEEbRKNSC_6ParamsENS8_13PipelineAsyncILi2EEES17_RNS8_13PipelineStateILj2EEERT0_RT1_iRiRKNS_16SeqlenInfoQKNewKILb1ELb1EEENS2_IJiiiiEEERT_ENKUliT_T0_T1_E_clIZSD_ISM_S10_S12_EbS15_S17_S17_S1A_S1C_S1E_iS1F_S1J_S1K_S1M_EUlRS1N_iE0_NS3_ILb1EEES1U_EEDaiS1N_S1O_S1P_) ;  /* 0x000002bc00ac7944 */ /* 0x000fea0003c00000 */
[----:B------:R-:W2:Y:S01]  /*11f50*/  LDL R6, [R1+0x50] ;  /* 0x0000500001067983 */ /* 0x000ea20000100800 */
[----:B------:R-:W0:Y:S08]  /*11f60*/  LDC R0, c[0x0][0x448] ;  /* 0x00011200ff007b82 */ /* 0x000e300000000800 */
[----:B------:R-:W1:Y:S01]  /*11f70*/  LDC.64 R2, c[0x0][0xad8] ;  /* 0x0002b600ff027b82 */ /* 0x000e620000000a00 */
[----:B0-----:R-:W-:-:S13]  /*11f80*/  ISETP.NE.AND P0, PT, R0, 0x1, PT ;  /* 0x000000010000780c */ /* 0x001fda0003f05270 */
[----:B------:R-:W0:Y:S08]  /*11f90*/  @P0 LDC R5, c[0x0][0x44c] ;  /* 0x00011300ff050b82 */ /* 0x000e300000000800 */
[----:B------:R-:W3:Y:S01]  /*11fa0*/  @P0 LDC R7, c[0x0][0x450] ;  /* 0x00011400ff070b82 */ /* 0x000ee20000000800 */
[----:B--2---:R-:W-:-:S04]  /*11fb0*/  IMAD.SHL.U32 R6, R6, 0x40, RZ ;  /* 0x0000004006067824 */ /* 0x004fc800078e00ff */
[----:B0-----:R-:W-:-:S04]  /*11fc0*/  @P0 IMAD.HI.U32 R0, R6, R5, RZ ;  /* 0x0000000506000227 */ /* 0x001fc800078e00ff */
[----:B------:R-:W-:Y:S01]  /*11fd0*/  IMAD.MOV.U32 R5, RZ, RZ, R6 ;  /* 0x000000ffff057224 */ /* 0x000fe200078e0006 */
[----:B---3--:R-:W-:Y:S01]  /*11fe0*/  @P0 SHF.R.U32.HI R5, RZ, R7, R0 ;  /* 0x00000007ff050219 */ /* 0x008fe20000011600 */
[----:B------:R-:W-:Y:S01]  /*11ff0*/  VIADD R0, R193, 0xfffffffe ;  /* 0xfffffffec1007836 */ /* 0x000fe20000000000 */
[----:B-1----:R-:W-:-:S03]  /*12000*/  ISETP.GE.AND P0, PT, R3, 0x1, PT ;  /* 0x000000010300780c */ /* 0x002fc60003f06270 */
[----:B------:R-:W-:-:S04]  /*12010*/  IMAD.IADD R9, R190, 0x1, R5 ;  /* 0x00000001be097824 */ /* 0x000fc800078e0205 */
[----:B------:R-:W-:-:S06]  /*12020*/  IMAD.IADD R2, R9, 0x1, R2 ;  /* 0x0000000109027824 */ /* 0x000fcc00078e0202 */
        /* <DEDUP_REMOVED lines=12> */
.L_x_6788:
[----:B------:R-:W-:-:S13]  /*120f0*/  ISETP.NE.AND P0, PT, R3, 0x1, PT ;  /* 0x000000010300780c */ /* 0x000fda0003f05270 */
[----:B------:R-:W0:Y:S02]  /*12100*/  @P0 LDC.64 R4, c[0x0][0xae0] ;  /* 0x0002b800ff040b82 */ /* 0x000e240000000a00 */
[----:B0-----:R-:W-:-:S05]  /*12110*/  @P0 IMAD.HI.U32 R4, R7, R4, RZ ;  /* 0x0000000407040227 */ /* 0x001fca00078e00ff */
[----:B------:R-:W-:-:S07]  /*12120*/  @P0 SHF.R.U32.HI R7, RZ, R5, R4 ;  /* 0x00000005ff070219 */ /* 0x000fce0000011604 */
.L_x_6789:
[----:B------:R-:W-:Y:S05]  /*12130*/  BSYNC B0 ;  /* 0x0000000000007941 */ /* 0x000fea0003800000 */
.L_x_6787:
[----:B------:R-:W-:-:S05]  /*12140*/  IMAD R3, R7, R3, R3 ;  /* 0x0000000307037224 */ /* 0x000fca00078e0203 */
[----:B------:R-:W-:-:S07]  /*12150*/  VIMNMX R2, R2, R3, PT ;  /* 0x0000000302027248 */ /* 0x000fce0003fe0100 */
.L_x_6786:
[----:B------:R-:W-:-:S04]  /*12160*/  SHF.R.S32.HI R3, RZ, 0x1f, R2 ;  /* 0x0000001fff037819 */ /* 0x000fc80000011402 */
[----:B------:R-:W-:-:S04]  /*12170*/  LEA.HI R3, R3, R2, RZ, 0x6 ;  /* 0x0000000203037211 */ /* 0x000fc800078f30ff */
[----:B------:R-:W-:-:S04]  /*12180*/  SHF.R.S32.HI R3, RZ, 0x6, R3 ;  /* 0x00000006ff037819 */ /* 0x000fc80000011403 */
[----:B------:R-:W-:-:S04]  /*12190*/  VIMNMX R9, R180, R3, !PT ;  /* 0x00000003b4097248 */ /* 0x000fc80007fe0100 */
[----:B------:R-:W-:-:S13]  /*121a0*/  ISETP.GE.AND P0, PT, R0, R9, PT ;  /* 0x000000090000720c */ /* 0x000fda0003f06270 */
[----:B------:R-:W-:Y:S05]  /*121b0*/  @!P0 BRA `(.L_x_6790) ;  /* 0x0000007c00e88947 */ /* 0x000fea0003800000 */
.L_x_6823:
[----:B------:R-:W2:Y:S04]  /*121c0*/  LDL R56, [R1+0x1c8] ;  /* 0x0001c80001387983 */ /* 0x000ea80000100800 */
[----:B------:R-:W3:Y:S04]  /*121d0*/  LDL R2, [R1+0x1d0] ;  /* 0x0001d00001027983 */ /* 0x000ee80000100800 */
[----:B------:R-:W4:Y:S01]  /*121e0*/  LDL R3, [R1] ;  /* 0x0000000001037983 */ /* 0x000f220000100800 */
[----:B0-2---:R-:W-:-:S05]  /*121f0*/  VIADD R4, R56, 0x1 ;  /* 0x0000000138047836 */ /* 0x005fca0000000000 */
        /* <DEDUP_REMOVED lines=16> */
.L_x_6792:
[----:B------:R-:W-:Y:S05]  /*12300*/  BSYNC B0 ;  /* 0x0000000000007941 */ /* 0x000fea0003800000 */
.L_x_6791:
        /* <DEDUP_REMOVED lines=9> */
.L_x_6794:
[----:B------:R-:W-:Y:S05]  /*123a0*/  BSYNC B0 ;  /* 0x0000000000007941 */ /* 0x000fea0003800000 */
.L_x_6793:
[----:B------:R-:W-:Y:S04]  /*123b0*/  BSSY B0, `(.L_x_6795) ;  /* 0x0000006000007945 */ /* 0x000fe80003800000 */
[----:B-1----:R-:W-:Y:S05]  /*123c0*/  @P0 BRA `(.L_x_6796) ;  /* 0x0000000000100947 */ /* 0x002fea0003800000 */
[----:B-----5:R-:W-:Y:S01]  /*123d0*/  IMAD R2, R2, 0x8, R5 ;  /* 0x0000000802027824 */ /* 0x020fe200078e0205 */
[----:B------:R-:W-:-:S04]  /*123e0*/  SHF.L.U32 R3, R3, 0x1f, RZ ;  /* 0x0000001f03037819 */ /* 0x000fc800000006ff */
[----:B------:R-:W1:Y:S02]  /*123f0*/  SYNCS.PHASECHK.TRANS64.TRYWAIT P0, [R2+URZ], R3 ;  /* 0x00000003020075a7 */ /* 0x000e64000800017f */
[----:B-1----:R-:W-:Y:S05]  /*12400*/  @!P0 BRA `(.L_x_6797) ;  /* 0x0000027c002c8947 */ /* 0x002fea0003800000 */
.L_x_6796:
[----:B------:R-:W-:Y:S05]  /*12410*/  BSYNC B0 ;  /* 0x0000000000007941 */ /* 0x000fea0003800000 */
.L_x_6795:
[----:B------:R-:W2:Y:S04]  /*12420*/  LDL R15, [R1+0x1c8] ;  /* 0x0001c800010f7983 */ /* 0x000ea80000100800 */
[----:B0-----:R-:W2:Y:S01]  /*12430*/  LDL.64 R4, [R1+0x80] ;  /* 0x0000800001047983 */ /* 0x001ea20000100a00 */
[----:B------:R-:W-:Y:S05]  /*12440*/  WARPSYNC.ALL ;  /* 0x0000000000007948 */ /* 0x000fea0003800000 */
[----:B-1---5:R-:W3:Y:S04]  /*12450*/  LDL.64 R2, [R1+0x78] ;  /* 0x0000780001027983 */ /* 0x022ee80000100a00 */
[----:B------:R-:W4:Y:S04]  /*12460*/  LDL.64 R6, [R1+0x78] ;  /* 0x0000780001067983 */ /* 0x000f280000100a00 */
        /* <DEDUP_REMOVED lines=52> */
.L_x_6799:
[----:B------:R-:W-:Y:S05]  /*127b0*/  BSYNC B0 ;  /* 0x0000000000007941 */ /* 0x000fea0003800000 */
.L_x_6798:
        /* <DEDUP_REMOVED lines=8> */
.L_x_6801:
[----:B------:R-:W-:Y:S05]  /*12840*/  BSYNC B0 ;  /* 0x0000000000007941 */ /* 0x000fea0003800000 */
.L_x_6800:
[----:B------:R-:W-:Y:S04]  /*12850*/  BSSY B0, `(.L_x_6802) ;  /* 0x0000004000007945 */ /* 0x000fe80003800000 */
[----:B-1----:R-:W-:Y:S05]  /*12860*/  @P0 BRA `(.L_x_6803) ;  /* 0x0000000000080947 */ /* 0x002fea0003800000 */
[----:B------:R-:W1:Y:S02]  /*12870*/  SYNCS.PHASECHK.TRANS64.TRYWAIT P0, [R2+URZ], R3 ;  /* 0x00000003020075a7 */ /* 0x000e64000800017f */
[----:B-1----:R-:W-:Y:S05]  /*12880*/  @!P0 BRA `(.L_x_6804) ;  /* 0x0000027800208947 */ /* 0x002fea0003800000 */
.L_x_6803:
[----:B------:R-:W-:Y:S05]  /*12890*/  BSYNC B0 ;  /* 0x0000000000007941 */ /* 0x000fea0003800000 */
.L_x_6802:
        /* <DEDUP_REMOVED lines=433> */
.L_x_6806:
[----:B------:R-:W-:Y:S05]  /*143b0*/  BSYNC B0 ;  /* 0x0000000000007941 */ /* 0x000fea0003800000 */
.L_x_6805:
[----:B------:R-:W2:Y:S02]  /*143c0*/  LDL.64 R2, [R1+0x20] ;  /* 0x0000200001027983 */ /* 0x000ea40000100a00 */
[----:B--2---:R-:W-:-:S05]  /*143d0*/  MOV R3, R2 ;  /* 0x0000000200037202 */ /* 0x004fca0000000f00 */
[----:B-----5:R-:W-:-:S05]  /*143e0*/  IMAD R10, R10, 0x8, R3 ;  /* 0x000000080a0a7824 */ /* 0x020fca00078e0203 */
[----:B------:R-:W-:-:S04]  /*143f0*/  PRMT R10, R11, 0x654, R10 ;  /* 0x000006540b0a7816 */ /* 0x000fc8000000000a */
[----:B------:R0:W-:Y:S01]  /*14400*/  SYNCS.ARRIVE.TRANS64.RED.A1T0 RZ, [R10+URZ], RZ ;  /* 0x000000ff0aff79a7 */ /* 0x0001e2000810043f */
[----:B------:R-:W2:Y:S04]  /*14410*/  LDL.64 R2, [R1+0x100] ;  /* 0x0001000001027983 */ /* 0x000ea80000100a00 */
[----:B------:R-:W3:Y:S04]  /*14420*/  LDL R57, [R1+0xcc] ;  /* 0x0000cc0001397983 */ /* 0x000ee80000100800 */
[----:B------:R-:W4:Y:S04]  /*14430*/  LDL R21, [R1+0x50] ;  /* 0x0000500001157983 */ /* 0x000f280000100800 */
[----:B------:R-:W4:Y:S04]  /*14440*/  LDL R20, [R1+0xf8] ;  /* 0x0000f80001147983 */ /* 0x000f280000100800 */
[----:B------:R-:W3:Y:S04]  /*14450*/  LDL.128 R12, [R1+0xe0] ;  /* 0x0000e000010c7983 */ /* 0x000ee80000100c00 */
[----:B------:R-:W4:Y:S04]  /*14460*/  LDL.128 R4, [R1+0xd0] ;  /* 0x0000d00001047983 */ /* 0x000f280000100c00 */
[----:B--2---:R-:W2:Y:S04]  /*14470*/  LD.E R11, desc[UR36][R2.64] ;  /* 0x00000024020b7980 */ /* 0x004ea8000c101900 */
[----:B------:R-:W4:Y:S01]  /*14480*/  LDL.64 R2, [R1+0xf0] ;  /* 0x0000f00001027983 */ /* 0x000f220000100a00 */
[----:B---3--:R-:W-:Y:S01]  /*14490*/  ISETP.GE.AND P1, PT, R13, 0x1, PT ;  /* 0x000000010d00780c */ /* 0x008fe20003f26270 */
[----:B------:R-:W-:Y:S01]  /*144a0*/  BSSY B0, `(.L_x_6807) ;  /* 0x000007a000007945 */ /* 0x000fe20003800000 */
[-C--:B--2---:R-:W-:Y:S01]  /*144b0*/  FMUL.FTZ R80, R32, R11.reuse ;  /* 0x0000000b20507220 */ /* 0x084fe20000410000 */
[----:B------:R-:W-:Y:S01]  /*144c0*/  SHF.R.S32.HI R32, RZ, 0x1f, R57 ;  /* 0x0000001fff207819 */ /* 0x000fe20000011439 */
[-C--:B0-----:R-:W-:Y:S01]  /*144d0*/  FMUL.FTZ R10, R24, R11.reuse ;  /* 0x0000000b180a7220 */ /* 0x081fe20000410000 */
[----:B------:R-:W-:-:S02]  /*144e0*/  FMUL.FTZ R24, R31, R11 ;  /* 0x0000000b1f187220 */ /* 0x000fc40000410000 */
[----:B------:R-:W-:Y:S01]  /*144f0*/  LEA.HI R31, R32, R57, RZ, 0x7 ;  /* 0x00000039201f7211 */ /* 0x000fe200078f38ff */
[-C--:B------:R-:W-:Y:S01]  /*14500*/  FMUL.FTZ R90, R25, R11.reuse ;  /* 0x0000000b195a7220 */ /* 0x080fe20000410000 */
[----:B------:R-:W-:Y:S02]  /*14510*/  FMUL.FTZ R25, R34, R11 ;  /* 0x0000000b22197220 */ /* 0x000fe40000410000 */
[----:B------:R-:W-:-:S05]  /*14520*/  LOP3.LUT R34, R31, 0xffffff80, RZ, 0xc0, !PT ;  /* 0xffffff801f227812 */ /* 0x000fca00078ec0ff */
[----:B------:R-:W-:Y:S02]  /*14530*/  IMAD.IADD R34, R57, 0x1, -R34 ;  /* 0x0000000139227824 */ /* 0x000fe400078e0a22 */
[-C--:B------:R-:W-:Y:S01]  /*14540*/  FMUL.FTZ R76, R36, R11.reuse ;  /* 0x0000000b244c7220 */ /* 0x080fe20000410000 */
[----:B------:R-:W-:Y:S02]  /*14550*/  FMUL.FTZ R78, R33, R11 ;  /* 0x0000000b214e7220 */ /* 0x000fe40000410000 */
[----:B------:R-:W-:Y:S02]  /*14560*/  SHF.R.S32.HI R31, RZ, 0x1f, R34 ;  /* 0x0000001fff1f7819 */ /* 0x000fe40000011422 */
[----:B------:R-:W-:Y:S01]  /*14570*/  LEA.HI R36, R32, R57, RZ, 0x2 ;  /* 0x0000003920247211 */ /* 0x000fe200078f10ff */
[-C--:B------:R-:W-:Y:S01]  /*14580*/  FMUL.FTZ R88, R28, R11.reuse ;  /* 0x0000000b1c587220 */ /* 0x080fe20000410000 */
[----:B------:R-:W-:Y:S01]  /*14590*/  LEA.HI R33, R31, R34, RZ, 0x2 ;  /* 0x000000221f217211 */ /* 0x000fe200078f10ff */
[-C--:B------:R-:W-:Y:S01]  /*145a0*/  FMUL.FTZ R62, R27, R11.reuse ;  /* 0x0000000b1b3e7220 */ /* 0x080fe20000410000 */
[-C--:B------:R-:W-:Y:S01]  /*145b0*/  FMUL.FTZ R28, R38, R11.reuse ;  /* 0x0000000b261c7220 */ /* 0x080fe20000410000 */
[----:B------:R-:W-:Y:S01]  /*145c0*/  FMUL.FTZ R27, R35, R11 ;  /* 0x0000000b231b7220 */ /* 0x000fe20000410000 */
[----:B------:R-:W-:-:S02]  /*145d0*/  LOP3.LUT R38, R36, 0xfffffffc, RZ, 0xc0, !PT ;  /* 0xfffffffc24267812 */ /* 0x000fc400078ec0ff */
[--C-:B------:R-:W-:Y:S02]  /*145e0*/  SHF.R.S32.HI R32, RZ, 0x2, R33.reuse ;  /* 0x00000002ff207819 */ /* 0x100fe40000011421 */
[----:B------:R-:W-:Y:S01]  /*145f0*/  SHF.R.S32.HI R35, RZ, 0x1f, R33 ;  /* 0x0000001fff237819 */ /* 0x000fe20000011421 */
[----:B------:R-:W-:-:S03]  /*14600*/  IMAD.IADD R38, R57, 0x1, -R38 ;  /* 0x0000000139267824 */ /* 0x000fc600078e0a26 */
[----:B------:R-:W-:Y:S02]  /*14610*/  LEA.HI R36, R35, R32, RZ, 0x3 ;  /* 0x0000002023247211 */ /* 0x000fe400078f18ff */
[----:B------:R-:W-:Y:S01]  /*14620*/  LEA.HI R35, R31, R34, RZ, 0x5 ;  /* 0x000000221f237211 */ /* 0x000fe200078f28ff */
[-C--:B------:R-:W-:Y:S01]  /*14630*/  FMUL.FTZ R82, R29, R11.reuse ;  /* 0x0000000b1d527220 */ /* 0x080fe20000410000 */
[-C--:B------:R-:W-:Y:S01]  /*14640*/  FMUL.FTZ R74, R37, R11.reuse ;  /* 0x0000000b254a7220 */ /* 0x080fe20000410000 */
[----:B------:R-:W-:Y:S01]  /*14650*/  FMUL.FTZ R29, R39, R11 ;  /* 0x0000000b271d7220 */ /* 0x000fe20000410000 */
[----:B------:R-:W-:Y:S02]  /*14660*/  LOP3.LUT R37, R36, 0xfffffff8, RZ, 0xc0, !PT ;  /* 0xfffffff824257812 */ /* 0x000fe400078ec0ff */
[----:B------:R-:W-:Y:S02]  /*14670*/  LEA.HI R39, R38, R38, RZ, 0x1 ;  /* 0x0000002626277211 */ /* 0x000fe400078f08ff */
[----:B------:R-:W-:Y:S01]  /*14680*/  SHF.R.S32.HI R36, RZ, 0x5, R35 ;  /* 0x00000005ff247819 */ /* 0x000fe20000011423 */
[----:B------:R-:W-:Y:S01]  /*14690*/  IMAD.IADD R37, R32, 0x1, -R37 ;  /* 0x0000000120257824 */ /* 0x000fe200078e0a25 */
[----:B------:R-:W-:-:S02]  /*146a0*/  LOP3.LUT R39, R39, 0x1ffffffe, RZ, 0xc0, !PT ;  /* 0x1ffffffe27277812 */ /* 0x000fc400078ec0ff */
[----:B----4-:R-:W-:Y:S01]  /*146b0*/  ISETP.NE.AND P0, PT, R2, 0x1, PT ;  /* 0x000000010200780c */ /* 0x010fe20003f05270 */
[----:B------:R-:W-:Y:S02]  /*146c0*/  IMAD R36, R21, 0x4, R36 ;  /* 0x0000000415247824 */ /* 0x000fe400078e0224 */
[----:B------:R-:W-:Y:S02]  /*146d0*/  IMAD.IADD R39, R38, 0x1, -R39 ;  /* 0x0000000126277824 */ /* 0x000fe400078e0a27 */
[----:B------:R-:W-:-:S04]  /*146e0*/  IMAD.U32 R2, R36, 0x10, R37 ;  /* 0x0000001024027824 */ /* 0x000fc800078e0025 */
[----:B------:R-:W-:-:S04]  /*146f0*/  IMAD R2, R39, 0x8, R2 ;  /* 0x0000000827027824 */ /* 0x000fc800078e0202 */
[----:B------:R-:W-:-:S05]  /*14700*/  @P0 IMAD.HI.U32 R3, R2, R3, RZ ;  /* 0x0000000302030227 */ /* 0x000fca00078e00ff */
[----:B------:R-:W-:Y:S01]  /*14710*/  @P0 SHF.R.U32.HI R2, RZ, R20, R3 ;  /* 0x00000014ff020219 */ /* 0x000fe20000011603 */
[----:B------:R-:W-:Y:S01]  /*14720*/  IMAD.SHL.U32 R20, R0, 0x40, RZ ;  /* 0x0000004000147824 */ /* 0x000fe200078e00ff */
[----:B------:R-:W-:-:S03]  /*14730*/  LOP3.LUT R3, R33, 0x7ffffffc, RZ, 0xc0, !PT ;  /* 0x7ffffffc21037812 */ /* 0x000fc600078ec0ff */
[----:B------:R-:W0:Y:S01]  /*14740*/  SHFL.IDX PT, R35, R2, RZ, 0x1c1f ;  /* 0x001c1fff02237589 */ /* 0x000e2200000e0000 */
        /* <DEDUP_REMOVED lines=21> */
[----:B------:R-:W1:Y:S01]  /*148a0*/  MUFU.TANH R10, R10 ;  /* 0x0000000a000a7308 */ /* 0x000e620000002400 */
[----:B------:R-:W-:-:S03]  /*148b0*/  LOP3.LUT R11, RZ, R6, RZ, 0x33, !PT ;  /* 0x00000006ff0b7212 */ /* 0x000fc600078e33ff */
[----:B------:R-:W-:-:S04]  /*148c0*/  IADD3 R32, -R4, R32, R5 ;  /* 0x0000002004207210 */ /* 0x000fc80007ffe105 */
[----:B------:R-:W2:Y:S01]  /*148d0*/  MUFU.TANH R90, R90 ;  /* 0x0000005a005a7308 */ /* 0x000ea20000002400 */
        /* <DEDUP_REMOVED lines=29> */
[----:B------:R-:W1:Y:S08]  /*14ab0*/  MUFU.TANH R41, R41 ;  /* 0x0000002900297308 */ /* 0x000e700000002400 */
[----:B------:R-:W1:Y:S01]  /*14ac0*/  MUFU.TANH R40, R40 ;  /* 0x0000002800287308 */ /* 0x000e620000002400 */
[----:B------:R-:W-:-:S02]  /*14ad0*/  IMAD.IADD R32, R32, 0x1, R11 ;  /* 0x0000000120207824 */ /* 0x000fc400078e020b */
[----:B------:R-:W-:Y:S02]  /*14ae0*/  IMAD.IADD R34, R12, 0x1, -R20 ;  /* 0x000000010c227824 */ /* 0x000fe400078e0a14 */
        /* <DEDUP_REMOVED lines=13> */
.L_x_6810:
[----:B------:R-:W-:-:S13]  /*14bc0*/  ISETP.NE.AND P0, PT, R13, 0x1, PT ;  /* 0x000000010d00780c */ /* 0x000fda0003f05270 */
[----:B------:R-:W-:-:S05]  /*14bd0*/  @P0 IMAD.HI.U32 R12, R11, R14, RZ ;  /* 0x0000000e0b0c0227 */ /* 0x000fca00078e00ff */
[----:B------:R-:W-:-:S07]  /*14be0*/  @P0 SHF.R.U32.HI R11, RZ, R15, R12 ;  /* 0x0000000fff0b0219 */ /* 0x000fce000001160c */
.L_x_6811:
[----:B------:R-:W-:Y:S05]  /*14bf0*/  BSYNC B1 ;  /* 0x0000000000017941 */ /* 0x000fea0003800000 */
.L_x_6809:
[----:B------:R-:W-:-:S04]  /*14c00*/  IMAD R12, R11, R13, -R20 ;  /* 0x0000000d0b0c7224 */ /* 0x000fc800078e0a14 */
[----:B------:R-:W-:-:S05]  /*14c10*/  IMAD R12, R3, -0x2, R12 ;  /* 0xfffffffe030c7824 */ /* 0x000fca00078e020c */
[----:B------:R-:W-:Y:S02]  /*14c20*/  VIMNMX R7, R7, R12, !PT ;  /* 0x0000000c07077248 */ /* 0x000fe40007fe0100 */
[----:B------:R-:W-:-:S07]  /*14c30*/  VIADDMNMX R6, R12, R13, R6, PT ;  /* 0x0000000d0c067246 */ /* 0x000fce0003800106 */
.L_x_6808:
[----:B------:R-:W-:Y:S05]  /*14c40*/  BSYNC B0 ;  /* 0x0000000000007941 */ /* 0x000fea0003800000 */
.L_x_6807:
        /* <DEDUP_REMOVED lines=14> */
[----:B------:R-:W-:Y:S01]  /*14d30*/  ISETP.LT.OR P2, PT, R6, 0x11, P2 ;  /* 0x000000110600780c */ /* 0x000fe20001741670 */
[----:B0-----:R-:W-:Y:S01]  /*14d40*/  IMAD.IADD R11, R32, 0x1, R2 ;  /* 0x00000001200b7824 */ /* 0x001fe200078e0202 */
        /* <DEDUP_REMOVED lines=55> */
[----:B-1----:R-:W-:Y:S01]  /*150c0*/  FSEL R84, R10, -INF , !P6 ;  /* 0xff8000000a547808 */ /* 0x002fe20007000000 */
        /* <DEDUP_REMOVED lines=18> */
.L_x_6815:
[----:B------:R-:W-:-:S13]  /*151f0*/  ISETP.NE.AND P6, PT, R13, 0x1, PT ;  /* 0x000000010d00780c */ /* 0x000fda0003fc5270 */
[----:B------:R-:W-:-:S05]  /*15200*/  @P6 IMAD.HI.U32 R14, R5, R14, RZ ;  /* 0x0000000e050e6227 */ /* 0x000fca00078e00ff */
[----:B------:R-:W-:-:S07]  /*15210*/  @P6 SHF.R.U32.HI R5, RZ, R15, R14 ;  /* 0x0000000fff056219 */ /* 0x000fce000001160e */
.L_x_6816:
[----:B------:R-:W-:Y:S05]  /*15220*/  BSYNC B1 ;  /* 0x0000000000017941 */ /* 0x000fea0003800000 */
.L_x_6814:
[----:B------:R-:W-:-:S04]  /*15230*/  IMAD R20, R5, R13, -R20 ;  /* 0x0000000d05147224 */ /* 0x000fc800078e0a14 */
[----:B------:R-:W-:-:S05]  /*15240*/  IMAD R20, R3, -0x2, R20 ;  /* 0xfffffffe03147824 */ /* 0x000fca00078e0214 */
[----:B------:R-:W-:Y:S02]  /*15250*/  VIADDMNMX R10, R20, R13, R10, PT ;  /* 0x0000000d140a7246 */ /* 0x000fe4000380010a */
[----:B------:R-:W-:-:S07]  /*15260*/  VIMNMX R11, R11, R20, !PT ;  /* 0x000000140b0b7248 */ /* 0x000fce0007fe0100 */
.L_x_6813:
[----:B------:R-:W-:Y:S05]  /*15270*/  BSYNC B0 ;  /* 0x0000000000007941 */ /* 0x000fea0003800000 */
.L_x_6812:
[----:B------:R-:W2:Y:S01]  /*15280*/  LDL.64 R6, [R1+0x1e0] ;  /* 0x0001e00001067983 */ /* 0x000ea20000100a00 */
[C---:B------:R-:W-:Y:S02]  /*15290*/  ISETP.GT.AND P0, PT, R11.reuse, 0x1, !P0 ;  /* 0x000000010b00780c */ /* 0x040fe40004704270 */
[----:B------:R-:W-:Y:S01]  /*152a0*/  ISETP.GT.AND P1, PT, R11, 0x8, !P1 ;  /* 0x000000080b00780c */ /* 0x000fe20004f24270 */
[----:B------:R-:W3:Y:S01]  /*152b0*/  LDL R20, [R1+0x200] ;  /* 0x0002000001147983 */ /* 0x000ee20000100800 */
        /* <DEDUP_REMOVED lines=41> */
[----:B------:R-:W-:Y:S02]  /*15550*/  ISETP.LT.OR P1, PT, R10, 0x29, P1 ;  /* 0x000000290a00780c */ /* 0x000fe40000f21670 */
        /* <DEDUP_REMOVED lines=47> */
[----:B------:R1:W-:Y:S04]  /*15850*/  STL.64 [R1+0x1e0], R2 ;  /* 0x0001e00201007387 */ /* 0x0003e80000100a00 */
[----:B------:R-:W2:Y:S01]  /*15860*/  LDL R24, [R1+0x1e4] ;  /* 0x0001e40001187983 */ /* 0x000ea20000100800 */
[----:B0-----:R-:W-:-:S03]  /*15870*/  FMNMX.FTZ R10, R2, R5, !PT ;  /* 0x00000005020a7209 */ /* 0x001fc60007810000 */
[----:B-1----:R-:W4:Y:S04]  /*15880*/  LDL.64 R2, [R1+0xb8] ;  /* 0x0000b80001027983 */ /* 0x002f280000100a00 */
        /* <DEDUP_REMOVED lines=17> */
[----:B------:R-:W5:Y:S08]  /*159a0*/  MUFU.EX2 R135, R13 ;  /* 0x0000000d00877308 */ /* 0x000f700000000800 */
[----:B------:R-:W0:Y:S01]  /*159b0*/  MUFU.EX2 R134, R7 ;  /* 0x0000000700867308 */ /* 0x000e220000000800 */
[----:B------:R1:W-:Y:S01]  /*159c0*/  STL [R1+0x1e4], R14 ;  /* 0x0001e40e01007387 */ /* 0x0003e20000100800 */
[----:B-----5:R-:W-:Y:S01]  /*159d0*/  FMUL.FTZ R4, R135, R4 ;  /* 0x0000000487047220 */ /* 0x020fe20000410000 */
[----:B0-----:R-:W-:-:S05]  /*159e0*/  FMUL.FTZ R5, R5, R134 ;  /* 0x0000008605057220 */ /* 0x001fca0000410000 */
[----:B------:R1:W-:Y:S04]  /*159f0*/  STL.64 [R1+0x1f0], R4 ;  /* 0x0001f00401007387 */ /* 0x0003e80000100a00 */
[----:B----4-:R-:W2:Y:S01]  /*15a00*/  LD.E R6, desc[UR36][R2.64+0x4] ;  /* 0x0000042402067980 */ /* 0x010ea2000c101900 */
        /* <DEDUP_REMOVED lines=12> */
.L_x_6818:
[----:B------:R-:W-:Y:S05]  /*15ad0*/  BSYNC B0 ;  /* 0x0000000000007941 */ /* 0x000fea0003800000 */
.L_x_6817:
        /* <DEDUP_REMOVED lines=9> */
.L_x_6820:
[----:B------:R-:W-:Y:S05]  /*15b70*/  BSYNC B0 ;  /* 0x0000000000007941 */ /* 0x000fea0003800000 */
.L_x_6819:
        /* <DEDUP_REMOVED lines=30> */
[C---:B--2---:R-:W-:Y:S01]  /*15d60*/  FMUL.FTZ R57, R38.reuse, R55 ;  /* 0x0000003726397220 */ /* 0x044fe20000410000 */
[----:B------:R-:W-:-:S04]  /*15d70*/  FSETP.NEU.FTZ.AND P0, PT, R38, -INF , PT ;  /* 0xff8000002600780b */ /* 0x000fc80003f1d000 */
[----:B------:R-:W-:-:S05]  /*15d80*/  FSEL R57, R57, RZ, P0 ;  /* 0x000000ff39397208 */ /* 0x000fca0000000000 */
[-C--:B------:R-:W-:Y:S02]  /*15d90*/  FFMA.FTZ R152, R84, R55.reuse, -R57 ;  /* 0x0000003754987223 */ /* 0x080fe40000010839 */
[----:B------:R-:W2:Y:S01]  /*15da0*/  LDL.64 R84, [R1+0x218] ;  /* 0x0002180001547983 */ /* 0x000ea20000100a00 */
[C---:B------:R-:W-:Y:S01]  /*15db0*/  FMUL.FTZ R38, R39.reuse, R55 ;  /* 0x0000003727267220 */ /* 0x040fe20000410000 */
[----:B------:R-:W-:-:S04]  /*15dc0*/  FSETP.NEU.FTZ.AND P0, PT, R39, -INF , PT ;  /* 0xff8000002700780b */ /* 0x000fc80003f1d000 */
[----:B------:R-:W-:-:S05]  /*15dd0*/  FSEL R38, R38, RZ, P0 ;  /* 0x000000ff26267208 */ /* 0x000fca0000000000 */
        /* <DEDUP_REMOVED lines=32> */
[-CC-:B------:R-:W-:Y:S01]  /*15fe0*/  FFMA.FTZ R174, R52, R55.reuse, -R57.reuse ;  /* 0x0000003734ae7223 */ /* 0x180fe20000010839 */
[-C--:B------:R-:W-:Y:S01]  /*15ff0*/  FFMA.FTZ R175, R41, R55.reuse, -R38 ;  /* 0x0000003729af7223 */ /* 0x080fe20000010826 */
[----:B------:R-:W-:Y:S01]  /*16000*/  FFMA.FTZ R190, R50, R55, -R57 ;  /* 0x0000003732be7223 */ /* 0x000fe20000010839 */
[----:B------:R-:W3:Y:S01]  /*16010*/  MUFU.EX2 R155, R155 ;  /* 0x0000009b009b7308 */ /* 0x000ee20000000800 */
[C---:B----4-:R-:W-:Y:S01]  /*16020*/  FMUL.FTZ R35, R135.reuse, R35 ;  /* 0x0000002387237220 */ /* 0x050fe20000410000 */
[C---:B------:R-:W-:Y:S01]  /*16030*/  FMUL.FTZ R34, R135.reuse, R34 ;  /* 0x0000002287227220 */ /* 0x040fe20000410000 */
[C---:B------:R-:W-:Y:S01]  /*16040*/  FMUL.FTZ R37, R134.reuse, R37 ;  /* 0x0000002586257220 */ /* 0x040fe20000410000 */
[----:B------:R-:W-:Y:S01]  /*16050*/  FMUL.FTZ R36, R134, R36 ;  /* 0x0000002486247220 */ /* 0x000fe20000410000 */
        /* <DEDUP_REMOVED lines=17> */
[C---:B------:R-:W-:Y:S01]  /*16170*/  FMUL.FTZ R15, R135.reuse, R15 ;  /* 0x0000000f870f7220 */ /* 0x040fe20000410000 */
[----:B------:R-:W-:Y:S01]  /*16180*/  FMUL.FTZ R14, R135, R14 ;  /* 0x0000000e870e7220 */ /* 0x000fe20000410000 */
[----:B------:R-:W0:Y:S01]  /*16190*/  MUFU.EX2 R154, R154 ;  /* 0x0000009a009a7308 */ /* 0x000e220000000800 */
[----:B-1----:R-:W-:Y:S01]  /*161a0*/  FADD.FTZ R44, R153, R44 ;  /* 0x0000002c992c7221 */ /* 0x002fe20000010000 */
[----:B------:R-:W-:Y:S01]  /*161b0*/  FADD.FTZ R7, R121, R6 ;  /* 0x0000000679077221 */ /* 0x000fe20000010000 */
[C---:B------:R-:W-:Y:S01]  /*161c0*/  FMUL.FTZ R13, R135.reuse, R13 ;  /* 0x0000000d870d7220 */ /* 0x040fe20000410000 */
[----:B------:R-:W-:Y:S01]  /*161d0*/  FMUL.FTZ R12, R135, R12 ;  /* 0x0000000c870c7220 */ /* 0x000fe20000410000 */
[C---:B------:R-:W-:Y:S01]  /*161e0*/  FMUL.FTZ R87, R134.reuse, R87 ;  /* 0x0000005786577220 */ /* 0x040fe20000410000 */
[C---:B------:R-:W-:Y:S01]  /*161f0*/  FMUL.FTZ R86, R134.reuse, R86 ;  /* 0x0000005686567220 */ /* 0x040fe20000410000 */
[C---:B------:R-:W-:Y:S01]  /*16200*/  FMUL.FTZ R5, R134.reuse, R5 ;  /* 0x0000000586057220 */ /* 0x040fe20000410000 */
[----:B------:R-:W1:Y:S01]  /*16210*/  MUFU.EX2 R169, R169 ;  /* 0x000000a900a97308 */ /* 0x000e620000000800 */
[----:B------:R-:W-:Y:S01]  /*16220*/  FMUL.FTZ R4, R134, R4 ;  /* 0x0000000486047220 */ /* 0x000fe20000410000 */
[----:B------:R-:W2:Y:S04]  /*16230*/  LDL.64 R82, [R1+0x350] ;  /* 0x0003500001527983 */ /* 0x000ea80000100a00 */
[----:B------:R-:W2:Y:S02]  /*16240*/  LDL.64 R80, [R1+0x360] ;  /* 0x0003600001507983 */ /* 0x000ea40000100a00 */
        /* <DEDUP_REMOVED lines=13> */
[----:B------:R-:W0:Y:S03]  /*16320*/  MUFU.EX2 R171, R171 ;  /* 0x000000ab00ab7308 */ /* 0x000e260000000800 */
[----:B------:R-:W4:Y:S04]  /*16330*/  LDL.64 R58, [R1+0x268] ;  /* 0x00026800013a7983 */ /* 0x000f280000100a00 */
[----:B------:R-:W4:Y:S01]  /*16340*/  LDL.64 R48, [R1+0x2b8] ;  /* 0x0002b80001307983 */ /* 0x000f220000100a00 */
[----:B------:R-:W0:Y:S01]  /*16350*/  MUFU.EX2 R129, R129 ;  /* 0x0000008100817308 */ /* 0x000e220000000800 */
[----:B-1----:R-:W-:Y:S01]  /*16360*/  FADD.FTZ R39, R169, R44 ;  /* 0x0000002ca9277221 */ /* 0x002fe20000010000 */
[----:B------:R-:W-:Y:S01]  /*16370*/  FADD.FTZ R7, R117, R6 ;  /* 0x0000000675077221 */ /* 0x000fe20000010000 */
[----:B------:R-:W4:Y:S04]  /*16380*/  LDL.64 R72, [R1+0x3b0] ;  /* 0x0003b00001487983 */ /* 0x000f280000100a00 */
[----:B------:R-:W4:Y:S01]  /*16390*/  LDL.64 R90, [R1+0x3e8] ;  /* 0x0003e800015a7983 */ /* 0x000f220000100a00 */
[----:B------:R-:W1:Y:S03]  /*163a0*/  MUFU.EX2 R128, R128 ;  /* 0x0000008000807308 */ /* 0x000e660000000800 */
[----:B------:R-:W4:Y:S05]  /*163b0*/  LDL.64 R88, [R1+0x3f8] ;  /* 0x0003f80001587983 */ /* 0x000f2a0000100a00 */
        /* <DEDUP_REMOVED lines=9> */
[----:B------:R-:W4:Y:S05]  /*16450*/  LDL.64 R56, [R1+0x3e0] ;  /* 0x0003e00001387983 */ /* 0x000f2a0000100a00 */
[----:B------:R-:W-:Y:S08]  /*16460*/  MUFU.EX2 R127, R127 ;  /* 0x0000007f007f7308 */ /* 0x000ff00000000800 */
[----:B------:R-:W0:Y:S01]  /*16470*/  MUFU.EX2 R126, R126 ;  /* 0x0000007e007e7308 */ /* 0x000e220000000800 */
[----:B-1----:R-:W-:Y:S01]  /*16480*/  FADD.FTZ R6, R128, R39 ;  /* 0x0000002780067221 */ /* 0x002fe20000010000 */
[----:B------:R-:W-:Y:S01]  /*16490*/  FADD.FTZ R7, R170, R7 ;  /* 0x00000007aa077221 */ /* 0x000fe20000010000 */
[----:B------:R-:W4:Y:S05]  /*164a0*/  LDL.64 R64, [R1+0x3f0] ;  /* 0x0003f00001407983 */ /* 0x000f2a0000100a00 */
[----:B------:R-:W-:Y:S08]  /*164b0*/  MUFU.EX2 R125, R125 ;  /* 0x0000007d007d7308 */ /* 0x000ff00000000800 */
        /* <DEDUP_REMOVED lines=15> */
[----:B------:R-:W-:Y:S08]  /*165b0*/  MUFU.EX2 R172, R172 ;  /* 0x000000ac00ac7308 */ /* 0x000ff00000000800 */
[----:B------:R-:W1:Y:S01]  /*165c0*/  MUFU.EX2 R8, R8 ;  /* 0x0000000800087308 */ /* 0x000e620000000800 */
[----:B------:R-:W-:Y:S01]  /*165d0*/  FADD.FTZ R38, R116, R41 ;  /* 0x0000002974267221 */ /* 0x000fe20000010000 */
[----:B------:R-:W-:Y:S01]  /*165e0*/  FADD.FTZ R6, R178, R39 ;  /* 0x00000027b2067221 */ /* 0x000fe20000010000 */
[----:B------:R-:W4:Y:S04]  /*165f0*/  LDL.64 R50, [R1+0x2a8] ;  /* 0x0002a80001327983 */ /* 0x000f280000100a00 */
[----:B------:R-:W4:Y:S01]  /*16600*/  LDL.64 R44, [R1+0x2d8] ;  /* 0x0002d800012c7983 */ /* 0x000f220000100a00 */
[----:B------:R-:W-:Y:S08]  /*16610*/  MUFU.EX2 R174, R174 ;  /* 0x000000ae00ae7308 */ /* 0x000ff00000000800 */
[----:B------:R-:W1:Y:S01]  /*16620*/  MUFU.EX2 R175, R175 ;  /* 0x000000af00af7308 */ /* 0x000e620000000800 */
[----:B0-----:R-:W-:Y:S01]  /*16630*/  FADD.FTZ R41, R173, R38 ;  /* 0x00000026ad297221 */ /* 0x001fe20000010000 */
[----:B------:R-:W-:Y:S01]  /*16640*/  FADD.FTZ R39, R193, R6 ;  /* 0x00000006c1277221 */ /* 0x000fe20000010000 */
[----:B------:R-:W4:Y:S05]  /*16650*/  LDL.64 R42, [R1+0x2e8] ;  /* 0x0002e800012a7983 */ /* 0x000f2a0000100a00 */
[----:B------:R-:W0:Y:S08]  /*16660*/  MUFU.EX2 R190, R190 ;  /* 0x000000be00be7308 */ /* 0x000e300000000800 */
[----:B------:R-:W0:Y:S01]  /*16670*/  MUFU.EX2 R7, R7 ;  /* 0x0000000700077308 */ /* 0x000e220000000800 */
[----:B-1----:R-:W-:Y:S01]  /*16680*/  FADD.FTZ R6, R8, R41 ;  /* 0x0000002908067221 */ /* 0x002fe20000010000 */
[----:B------:R-:W-:-:S03]  /*16690*/  FADD.FTZ R39, R172, R39 ;  /* 0x00000027ac277221 */ /* 0x000fc60000010000 */
[----:B------:R-:W-:Y:S01]  /*166a0*/  FADD.FTZ R6, R175, R6 ;  /* 0x00000006af067221 */ /* 0x000fe20000010000 */
[----:B------:R-:W-:-:S04]  /*166b0*/  FADD.FTZ R41, R174, R39 ;  /* 0x00000027ae297221 */ /* 0x000fc80000010000 */
[----:B0-----:R-:W-:Y:S02]  /*166c0*/  FADD.FTZ R38, R190, R41 ;  /* 0x00000029be267221 */ /* 0x001fe40000010000 */
[----:B------:R-:W4:Y:S01]  /*166d0*/  LDL.64 R40, [R1+0x2f8] ;  /* 0x0002f80001287983 */ /* 0x000f220000100a00 */
[----:B------:R-:W-:-:S05]  /*166e0*/  FADD.FTZ R39, R7, R6 ;  /* 0x0000000607277221 */ /* 0x000fca0000010000 */
[----:B------:R0:W-:Y:S01]  /*166f0*/  STL.64 [R1+0x1f0], R38 ;  /* 0x0001f02601007387 */ /* 0x0001e20000100a00 */
[----:B------:R-:W-:Y:S06]  /*16700*/  BAR.SYNC.DEFER_BLOCKING 0xf, 0x100 ;  /* 0x03c4000000007b1d */ /* 0x000fec0000010000 */
[----:B0-----:R-:W4:Y:S01]  /*16710*/  LDL.64 R38, [R1+0x308] ;  /* 0x0003080001267983 */ /* 0x001f220000100a00 */
[C---:B--2---:R-:W-:Y:S01]  /*16720*/  FMUL.FTZ R85, R134.reuse, R85 ;  /* 0x0000005586557220 */ /* 0x044fe20000410000 */
[C---:B------:R-:W-:Y:S02]  /*16730*/  FMUL.FTZ R84, R134.reuse, R84 ;  /* 0x0000005486547220 */ /* 0x040fe40000410000 */
[----:B------:R-:W2:Y:S04]  /*16740*/  LD.E.64 R96, desc[UR36][R2.64+0x8] ;  /* 0x0000082402607980 */ /* 0x000ea8000c101b00 */
[----:B------:R-:W2:Y:S04]  /*16750*/  LD.E.64 R2, desc[UR36][R2.64] ;  /* 0x0000002402027980 */ /* 0x000ea8000c101b00 */
[----:B------:R-:W-:Y:S04]  /*16760*/  STL.64 [R1+0x400], R34 ;  /* 0x0004002201007387 */ /* 0x000fe80000100a00 */
[----:B------:R0:W-:Y:S04]  /*16770*/  STL.64 [R1+0x408], R36 ;  /* 0x0004082401007387 */ /* 0x0001e80000100a00 */
[----:B------:R-:W-:Y:S04]  /*16780*/  STL.64 [R1+0x210], R32 ;  /* 0x0002102001007387 */ /* 0x000fe80000100a00 */
        /* <DEDUP_REMOVED lines=123> */
[----:B--2---:R-:W-:-:S03]  /*16f40*/  MOV R6, R96 ;  /* 0x0000006000067202 */ /* 0x004fc60000000f00 */
        /* <DEDUP_REMOVED lines=275> */
[----:B----4-:R-:W-:Y:S04]  /*18080*/  STL [R1+0x358], R86 ;  /* 0x0003585601007387 */ /* 0x010fe80000100800 */
        /* <DEDUP_REMOVED lines=513> */
.L_x_6822:
[----:B------:R-:W-:Y:S05]  /*1a0a0*/  BSYNC B0 ;  /* 0x0000000000007941 */ /* 0x000fea0003800000 */
.L_x_6821:
        /* <DEDUP_REMOVED lines=9> */
[----:B------:R-:W2:Y:S02]  /*1a140*/  LDL R6, [R1+0x50] ;  /* 0x0000500001067983 */ /* 0x000ea40000100800 */
[----:B--2---:R-:W-:-:S07]  /*1a150*/  IMAD.SHL.U32 R6, R6, 0x40, RZ ;  /* 0x0000004006067824 */ /* 0x004fce00078e00ff */
.L_x_6790:
[----:B------:R-:W1:Y:S01]  /*1a160*/  LDC R2, c[0x0][0x448] ;  /* 0x00011200ff027b82 */ /* 0x000e620000000800 */
[----:B------:R-:W-:Y:S01]  /*1a170*/  VIADD R3, R6, 0x3f ;  /* 0x0000003f06037836 */ /* 0x000fe20000000000 */
[----:B------:R-:W-:-:S06]  /*1a180*/  ULDC UR4, c[0x0][0xad4] ;  /* 0x0002b50000047ab9 */ /* 0x000fcc0000000800 */
[----:B------:R-:W2:Y:S01]  /*1a190*/  LDC R8, c[0x0][0xadc] ;  /* 0x0002b700ff087b82 */ /* 0x000ea20000000800 */
[----:B-1----:R-:W-:-:S13]  /*1a1a0*/  ISETP.NE.AND P0, PT, R2, 0x1, PT ;  /* 0x000000010200780c */ /* 0x002fda0003f05270 */
[----:B------:R-:W1:Y:S08]  /*1a1b0*/  @P0 LDC R2, c[0x0][0x44c] ;  /* 0x00011300ff020b82 */ /* 0x000e700000000800 */
[----:B------:R-:W3:Y:S01]  /*1a1c0*/  @P0 LDC R5, c[0x0][0x450] ;  /* 0x00011400ff050b82 */ /* 0x000ee20000000800 */
[----:B-1----:R-:W-:-:S05]  /*1a1d0*/  @P0 IMAD.HI.U32 R2, R3, R2, RZ ;  /* 0x0000000203020227 */ /* 0x002fca00078e00ff */
[----:B---3--:R-:W-:Y:S02]  /*1a1e0*/  @P0 SHF.R.U32.HI R3, RZ, R5, R2 ;  /* 0x00000005ff030219 */ /* 0x008fe40000011602 */
[----:B--2---:R-:W-:-:S03]  /*1a1f0*/  ISETP.GE.AND P0, PT, R8, 0x1, PT ;  /* 0x000000010800780c */ /* 0x004fc60003f06270 */
[----:B------:R-:W-:-:S04]  /*1a200*/  IMAD.IADD R3, R212, 0x1, R3 ;  /* 0x00000001d4037824 */ /* 0x000fc800078e0203 */
[----:B0-----:R-:W-:-:S06]  /*1a210*/  VIADD R4, R3, -UR4 ;  /* 0x8000000403047c36 */ /* 0x001fcc0008000000 */
[----:B------:R-:W-:Y:S05]  /*1a220*/  @!P0 BRA `(.L_x_6824) ;  /* 0x0000000000488947 */ /* 0x000fea0003800000 */
        /* <DEDUP_REMOVED lines=11> */
.L_x_6826:
[----:B------:R-:W-:-:S13]  /*1a2e0*/  ISETP.NE.AND P0, PT, R8, 0x1, PT ;  /* 0x000000010800780c */ /* 0x000fda0003f05270 */
[----:B------:R-:W0:Y:S02]  /*1a2f0*/  @P0 LDC.64 R2, c[0x0][0xae0] ;  /* 0x0002b800ff020b82 */ /* 0x000e240000000a00 */
[----:B0-----:R-:W-:-:S05]  /*1a300*/  @P0 IMAD.HI.U32 R2, R5, R2, RZ ;  /* 0x0000000205020227 */ /* 0x001fca00078e00ff */
[----:B------:R-:W-:-:S07]  /*1a310*/  @P0 SHF.R.U32.HI R5, RZ, R3, R2 ;  /* 0x00000003ff050219 */ /* 0x000fce0000011602 */
.L_x_6827:
[----:B------:R-:W-:Y:S05]  /*1a320*/  BSYNC B0 ;  /* 0x0000000000007941 */ /* 0x000fea0003800000 */
.L_x_6825:
[----:B------:R-:W-:-:S05]  /*1a330*/  IMAD R5, R5, R8, RZ ;  /* 0x0000000805057224 */ /* 0x000fca00078e02ff */
[----:B------:R-:W-:-:S07]  /*1a340*/  VIMNMX R4, R4, R5, !PT ;  /* 0x0000000504047248 */ /* 0x000fce0007fe0100 */
.L_x_6824:
[----:B------:R-:W-:-:S05]  /*1a350*/  VIADD R4, R4, 0x3f ;  /* 0x0000003f04047836 */ /* 0x000fca0000000000 */
[----:B------:R-:W-:-:S04]  /*1a360*/  SHF.R.S32.HI R3, RZ, 0x1f, R4 ;  /* 0x0000001fff037819 */ /* 0x000fc80000011404 */
[----:B------:R-:W-:-:S04]  /*1a370*/  LEA.HI R3, R3, R4, RZ, 0x6 ;  /* 0x0000000403037211 */ /* 0x000fc800078f30ff */
[----:B------:R-:W-:-:S04]  /*1a380*/  SHF.R.S32.HI R3, RZ, 0x6, R3 ;  /* 0x00000006ff037819 */ /* 0x000fc80000011403 */
[----:B------:R-:W-:-:S04]  /*1a390*/  VIMNMX R9, R180, R3, !PT ;  /* 0x00000003b4097248 */ /* 0x000fc80007fe0100 */
[----:B------:R-:W-:-:S13]  /*1a3a0*/  ISETP.GE.AND P0, PT, R0, R9, PT ;  /* 0x000000090000720c */ /* 0x000fda0003f06270 */
[----:B------:R-:W-:Y:S05]  /*1a3b0*/  @!P0 BRA `(.L_x_6828) ;  /* 0x0000007000448947 */ /* 0x000fea0003800000 */
.L_x_6851:
        /* <DEDUP_REMOVED lines=20> */
.L_x_6830:
[----:B------:R-:W-:Y:S05]  /*1a500*/  BSYNC B0 ;  /* 0x0000000000007941 */ /* 0x000fea0003800000 */
.L_x_6829:
        /* <DEDUP_REMOVED lines=9> */
.L_x_6832:
[----:B------:R-:W-:Y:S05]  /*1a5a0*/  BSYNC B0 ;  /* 0x0000000000007941 */ /* 0x000fea0003800000 */
.L_x_6831:
[----:B------:R-:W-:Y:S04]  /*1a5b0*/  BSSY B0, `(.L_x_6833) ;  /* 0x0000006000007945 */ /* 0x000fe80003800000 */
[----:B-1----:R-:W-:Y:S05]  /*1a5c0*/  @P0 BRA `(.L_x_6834) ;  /* 0x0000000000100947 */ /* 0x002fea0003800000 */
[----:B-----5:R-:W-:Y:S01]  /*1a5d0*/  IMAD R2, R2, 0x8, R5 ;  /* 0x0000000802027824 */ /* 0x020fe200078e0205 */
[----:B------:R-:W-:-:S04]  /*1a5e0*/  SHF.L.U32 R3, R3, 0x1f, RZ ;  /* 0x0000001f03037819 */ /* 0x000fc800000006ff */
[----:B------:R-:W1:Y:S02]  /*1a5f0*/  SYNCS.PHASECHK.TRANS64.TRYWAIT P0, [R2+URZ], R3 ;  /* 0x00000003020075a7 */ /* 0x000e64000800017f */
[----:B-1----:R-:W-:Y:S05]  /*1a600*/  @!P0 BRA `(.L_x_6835) ;  /* 0x000001f800d48947 */ /* 0x002fea0003800000 */
.L_x_6834:
[----:B------:R-:W-:Y:S05]  /*1a610*/  BSYNC B0 ;  /* 0x0000000000007941 */ /* 0x000fea0003800000 */
.L_x_6833:
        /* <DEDUP_REMOVED lines=57> */
.L_x_6837:
[----:B------:R-:W-:Y:S05]  /*1a9b0*/  BSYNC B0 ;  /* 0x0000000000007941 */ /* 0x000fea0003800000 */
.L_x_6836:
        /* <DEDUP_REMOVED lines=8> */
.L_x_6839:
[----:B------:R-:W-:Y:S05]  /*1aa40*/  BSYNC B0 ;  /* 0x0000000000007941 */ /* 0x000fea0003800000 */
.L_x_6838:
[----:B------:R-:W-:Y:S04]  /*1aa50*/  BSSY B0, `(.L_x_6840) ;  /* 0x0000004000007945 */ /* 0x000fe80003800000 */
[----:B-1----:R-:W-:Y:S05]  /*1aa60*/  @P0 BRA `(.L_x_6841) ;  /* 0x0000000000080947 */ /* 0x002fea0003800000 */
[----:B------:R-:W1:Y:S02]  /*1aa70*/  SYNCS.PHASECHK.TRANS64.TRYWAIT P0, [R2+URZ], R3 ;  /* 0x00000003020075a7 */ /* 0x000e64000800017f */
[----:B-1----:R-:W-:Y:S05]  /*1aa80*/  @!P0 BRA `(.L_x_6842) ;  /* 0x000001f400c88947 */ /* 0x002fea0003800000 */
.L_x_6841:
[----:B------:R-:W-:Y:S05]  /*1aa90*/  BSYNC B0 ;  /* 0x0000000000007941 */ /* 0x000fea0003800000 */
.L_x_6840:
        /* <DEDUP_REMOVED lines=433> */
.L_x_6844:
[----:B------:R-:W-:Y:S05]  /*1c5b0*/  BSYNC B0 ;  /* 0x0000000000007941 */ /* 0x000fea0003800000 */
.L_x_6843:
        /* <DEDUP_REMOVED lines=23> */
[----:B------:R-:W1:Y:S01]  /*1c730*/  MUFU.TANH R57, R57 ;  /* 0x0000003900397308 */ /* 0x000e620000002400 */
[-C--:B------:R-:W-:Y:S01]  /*1c740*/  FMUL.FTZ R63, R38, R4.reuse ;  /* 0x00000004263f7220 */ /* 0x080fe20000410000 */
[-C--:B------:R-:W-:Y:S01]  /*1c750*/  FMUL.FTZ R72, R37, R4.reuse ;  /* 0x0000000425487220 */ /* 0x080fe20000410000 */
[-C--:B------:R-:W-:Y:S01]  /*1c760*/  FMUL.FTZ R62, R39, R4.reuse ;  /* 0x00000004273e7220 */ /* 0x080fe20000410000 */
[-C--:B------:R-:W-:Y:S01]  /*1c770*/  FMUL.FTZ R75, R40, R4.reuse ;  /* 0x00000004284b7220 */ /* 0x080fe20000410000 */
[-C--:B------:R-:W-:Y:S01]  /*1c780*/  FMUL.FTZ R64, R42, R4.reuse ;  /* 0x000000042a407220 */ /* 0x080fe20000410000 */
[-C--:B------:R-:W-:Y:S01]  /*1c790*/  FMUL.FTZ R74, R41, R4.reuse ;  /* 0x00000004294a7220 */ /* 0x080fe20000410000 */
[----:B------:R-:W-:Y:S01]  /*1c7a0*/  FMUL.FTZ R65, R43, R4 ;  /* 0x000000042b417220 */ /* 0x000fe20000410000 */
[----:B------:R-:W2:Y:S01]  /*1c7b0*/  MUFU.TANH R66, R66 ;  /* 0x0000004200427308 */ /* 0x000ea20000002400 */
[----:B----4-:R-:W-:Y:S01]  /*1c7c0*/  FMNMX.FTZ R5, R68, R2, !PT ;  /* 0x0000000244057209 */ /* 0x010fe20007810000 */
[-C--:B------:R-:W-:Y:S01]  /*1c7d0*/  FMUL.FTZ R76, R45, R4.reuse ;  /* 0x000000042d4c7220 */ /* 0x080fe20000410000 */
        /* <DEDUP_REMOVED lines=12> */
[----:B------:R-:W-:Y:S01]  /*1c8a0*/  FMUL.FTZ R40, R55, R4 ;  /* 0x0000000437287220 */ /* 0x000fe20000410000 */
        /* <DEDUP_REMOVED lines=55> */
[----:B--2---:R-:W-:Y:S02]  /*1cc20*/  FMNMX.FTZ R5, R42, R5, !PT ;  /* 0x000000052a057209 */ /* 0x004fe40007810000 */
[----:B0-----:R-:W-:Y:S02]  /*1cc30*/  FMNMX.FTZ R4, R50, R7, !PT ;  /* 0x0000000732047209 */ /* 0x001fe40007810000 */
[----:B-1----:R-:W-:-:S03]  /*1cc40*/  FMNMX.FTZ R5, R40, R5, !PT ;  /* 0x0000000528057209 */ /* 0x002fc60007810000 */
[----:B------:R-:W0:Y:S04]  /*1cc50*/  SHFL.BFLY PT, R7, R4, 0x2, 0x1f ;  /* 0x0c401f0004077f89 */ /* 0x000e2800000e0000 */
[----:B------:R1:W-:Y:S04]  /*1cc60*/  STL.64 [R1+0x1e0], R4 ;  /* 0x0001e00401007387 */ /* 0x0003e80000100a00 */
[----:B------:R-:W2:Y:S01]  /*1cc70*/  LDL R20, [R1+0x1e4] ;  /* 0x0001e40001147983 */ /* 0x000ea20000100800 */
[----:B0-----:R-:W-:-:S03]  /*1cc80*/  FMNMX.FTZ R10, R4, R7, !PT ;  /* 0x00000007040a7209 */ /* 0x001fc60007810000 */
[----:B-1----:R-:W4:Y:S04]  /*1cc90*/  LDL.64 R4, [R1+0xb8] ;  /* 0x0000b80001047983 */ /* 0x002f280000100a00 */
        /* <DEDUP_REMOVED lines=32> */
.L_x_6846:
[----:B------:R-:W-:Y:S05]  /*1cea0*/  BSYNC B0 ;  /* 0x0000000000007941 */ /* 0x000fea0003800000 */
.L_x_6845:
        /* <DEDUP_REMOVED lines=9> */
.L_x_6848:
[----:B------:R-:W-:Y:S05]  /*1cf40*/  BSYNC B0 ;  /* 0x0000000000007941 */ /* 0x000fea0003800000 */
.L_x_6847:
        /* <DEDUP_REMOVED lines=38> */
[-C--:B--2---:R-:W-:Y:S01]  /*1d1b0*/  FMUL.FTZ R39, R39, R46.reuse ;  /* 0x0000002e27277220 */ /* 0x084fe20000410000 */
[----:B------:R-:W-:-:S03]  /*1d1c0*/  FMUL.FTZ R51, R38, R46 ;  /* 0x0000002e26337220 */ /* 0x000fc60000410000 */
[-C--:B------:R-:W-:Y:S01]  /*1d1d0*/  FFMA.FTZ R132, R57, R46.reuse, -R39 ;  /* 0x0000002e39847223 */ /* 0x080fe20000010827 */
[-C--:B------:R-:W-:Y:S01]  /*1d1e0*/  FFMA.FTZ R121, R68, R46.reuse, -R51 ;  /* 0x0000002e44797223 */ /* 0x080fe20000010833 */
[-C--:B------:R-:W-:Y:S01]  /*1d1f0*/  FFMA.FTZ R153, R8, R46.reuse, -R39 ;  /* 0x0000002e08997223 */ /* 0x080fe20000010827 */
[-C--:B------:R-:W-:Y:S01]  /*1d200*/  FFMA.FTZ R152, R66, R46.reuse, -R51 ;  /* 0x0000002e42987223 */ /* 0x080fe20000010833 */
[-C--:B------:R-:W-:Y:S01]  /*1d210*/  FFMA.FTZ R155, R59, R46.reuse, -R39 ;  /* 0x0000002e3b9b7223 */ /* 0x080fe20000010827 */
[-C--:B------:R-:W-:Y:S01]  /*1d220*/  FFMA.FTZ R120, R67, R46.reuse, -R51 ;  /* 0x0000002e43787223 */ /* 0x080fe20000010833 */
[----:B------:R-:W0:Y:S01]  /*1d230*/  MUFU.EX2 R132, R132 ;  /* 0x0000008400847308 */ /* 0x000e220000000800 */
[-C--:B------:R-:W-:Y:S01]  /*1d240*/  FFMA.FTZ R131, R58, R46.reuse, -R39 ;  /* 0x0000002e3a837223 */ /* 0x080fe20000010827 */
        /* <DEDUP_REMOVED lines=11> */
[-CC-:B------:R-:W-:Y:S01]  /*1d300*/  FFMA.FTZ R176, R75, R46.reuse, -R51.reuse ;  /* 0x0000002e4bb07223 */ /* 0x180fe20000010833 */
[-C--:B------:R-:W-:Y:S01]  /*1d310*/  FFMA.FTZ R127, R74, R46.reuse, -R51 ;  /* 0x0000002e4a7f7223 */ /* 0x080fe20000010833 */
[-CC-:B------:R-:W-:Y:S01]  /*1d320*/  FFMA.FTZ R126, R65, R46.reuse, -R39.reuse ;  /* 0x0000002e417e7223 */ /* 0x180fe20000010827 */
[----:B------:R-:W2:Y:S01]  /*1d330*/  MUFU.EX2 R153, R153 ;  /* 0x0000009900997308 */ /* 0x000ea20000000800 */
[-C--:B------:R-:W-:Y:S01]  /*1d340*/  FFMA.FTZ R116, R43, R46.reuse, -R39 ;  /* 0x0000002e2b747223 */ /* 0x080fe20000010827 */
[-C--:B------:R-:W-:Y:S01]  /*1d350*/  FFMA.FTZ R125, R77, R46.reuse, -R51 ;  /* 0x0000002e4d7d7223 */ /* 0x080fe20000010833 */
[-C--:B------:R-:W-:Y:S01]  /*1d360*/  FFMA.FTZ R179, R45, R46.reuse, -R39 ;  /* 0x0000002e2db37223 */ /* 0x080fe20000010827 */
[-CC-:B------:R-:W-:Y:S01]  /*1d370*/  FFMA.FTZ R178, R76, R46.reuse, -R51.reuse ;  /* 0x0000002e4cb27223 */ /* 0x180fe20000010833 */
[-C--:B------:R-:W-:Y:S01]  /*1d380*/  FFMA.FTZ R193, R48, R46.reuse, -R51 ;  /* 0x0000002e30c17223 */ /* 0x080fe20000010833 */
[-C--:B------:R-:W-:Y:S01]  /*1d390*/  FFMA.FTZ R173, R44, R46.reuse, -R39 ;  /* 0x0000002e2cad7223 */ /* 0x080fe20000010827 */
[-CC-:B------:R-:W-:Y:S01]  /*1d3a0*/  FFMA.FTZ R172, R47, R46.reuse, -R51.reuse ;  /* 0x0000002e2fac7223 */ /* 0x180fe20000010833 */
[----:B------:R-:W2:Y:S01]  /*1d3b0*/  MUFU.EX2 R152, R152 ;  /* 0x0000009800987308 */ /* 0x000ea20000000800 */
[-C--:B------:R-:W-:Y:S01]  /*1d3c0*/  FFMA.FTZ R174, R49, R46.reuse, -R51 ;  /* 0x0000002e31ae7223 */ /* 0x080fe20000010833 */
[-C--:B------:R-:W-:Y:S01]  /*1d3d0*/  FFMA.FTZ R175, R42, R46.reuse, -R39 ;  /* 0x0000002e2aaf7223 */ /* 0x080fe20000010827 */
        /* <DEDUP_REMOVED lines=29> */
[----:B------:R-:W1:Y:S01]  /*1d5b0*/  MUFU.EX2 R154, R154 ;  /* 0x0000009a009a7308 */ /* 0x000e620000000800 */
[----:B--2---:R-:W-:Y:S01]  /*1d5c0*/  FADD.FTZ R8, R153, R8 ;  /* 0x0000000899087221 */ /* 0x004fe20000010000 */
[----:B------:R-:W-:Y:S01]  /*1d5d0*/  FADD.FTZ R7, R152, R7 ;  /* 0x0000000798077221 */ /* 0x000fe20000010000 */
[C---:B------:R-:W-:Y:S01]  /*1d5e0*/  FMUL.FTZ R86, R122.reuse, R86 ;  /* 0x000000567a567220 */ /* 0x040fe20000410000 */
[C---:B------:R-:W-:Y:S01]  /*1d5f0*/  FMUL.FTZ R91, R122.reuse, R91 ;  /* 0x0000005b7a5b7220 */ /* 0x040fe20000410000 */
[C---:B------:R-:W-:Y:S01]  /*1d600*/  FMUL.FTZ R90, R122.reuse, R90 ;  /* 0x0000005a7a5a7220 */ /* 0x040fe20000410000 */
[C---:B------:R-:W-:Y:S01]  /*1d610*/  FMUL.FTZ R5, R122.reuse, R5 ;  /* 0x000000057a057220 */ /* 0x040fe20000410000 */
[----:B------:R-:W-:Y:S01]  /*1d620*/  FMUL.FTZ R4, R122, R4 ;  /* 0x000000047a047220 */ /* 0x000fe20000410000 */
[----:B------:R-:W2:Y:S01]  /*1d630*/  MUFU.EX2 R169, R169 ;  /* 0x000000a900a97308 */ /* 0x000ea20000000800 */
[----:B------:R-:W2:Y:S04]  /*1d640*/  LDL.64 R66, [R1+0x390] ;  /* 0x0003900001427983 */ /* 0x000ea80000100a00 */
[----:B------:R-:W2:Y:S03]  /*1d650*/  LDL.64 R68, [R1+0x3d0] ;  /* 0x0003d00001447983 */ /* 0x000ea60000100a00 */
[----:B------:R-:W2:Y:S01]  /*1d660*/  MUFU.EX2 R117, R117 ;  /* 0x0000007500757308 */ /* 0x000ea20000000800 */
[----:B---3--:R-:W-:Y:S01]  /*1d670*/  FADD.FTZ R8, R155, R8 ;  /* 0x000000089b087221 */ /* 0x008fe20000010000 */
[----:B----4-:R-:W-:Y:S01]  /*1d680*/  FADD.FTZ R7, R120, R7 ;  /* 0x0000000778077221 */ /* 0x010fe20000010000 */
[----:B------:R-:W3:Y:S04]  /*1d690*/  LDL.64 R76, [R1+0x380] ;  /* 0x00038000014c7983 */ /* 0x000ee80000100a00 */
[----:B------:R-:W4:Y:S01]  /*1d6a0*/  LDL.64 R70, [R1+0x3c0] ;  /* 0x0003c00001467983 */ /* 0x000f220000100a00 */
[----:B------:R-:W2:Y:S03]  /*1d6b0*/  MUFU.EX2 R130, R130 ;  /* 0x0000008200827308 */ /* 0x000ea60000000800 */
[----:B------:R-:W4:Y:S04]  /*1d6c0*/  LDL.64 R56, [R1+0x3e0] ;  /* 0x0003e00001387983 */ /* 0x000f280000100a00 */
[----:B------:R-:W4:Y:S01]  /*1d6d0*/  LDL.64 R60, [R1+0x258] ;  /* 0x00025800013c7983 */ /* 0x000f220000100a00 */
[----:B------:R-:W2:Y:S01]  /*1d6e0*/  MUFU.EX2 R168, R168 ;  /* 0x000000a800a87308 */ /* 0x000ea20000000800 */
[----:B0-----:R-:W-:Y:S01]  /*1d6f0*/  FADD.FTZ R8, R131, R8 ;  /* 0x0000000883087221 */ /* 0x001fe20000010000 */
[----:B-1----:R-:W-:Y:S01]  /*1d700*/  FADD.FTZ R6, R154, R7 ;  /* 0x000000079a067221 */ /* 0x002fe20000010000 */
[----:B------:R-:W4:Y:S04]  /*1d710*/  LDL.64 R74, [R1+0x3a0] ;  /* 0x0003a000014a7983 */ /* 0x000f280000100a00 */
[----:B------:R-:W4:Y:S01]  /*1d720*/  LDL.64 R72, [R1+0x3b0] ;  /* 0x0003b00001487983 */ /* 0x000f220000100a00 */
[----:B------:R-:W0:Y:S03]  /*1d730*/  MUFU.EX2 R171, R171 ;  /* 0x000000ab00ab7308 */ /* 0x000e260000000800 */
[----:B------:R-:W4:Y:S04]  /*1d740*/  LDL.64 R58, [R1+0x268] ;  /* 0x00026800013a7983 */ /* 0x000f280000100a00 */
[----:B------:R-:W4:Y:S01]  /*1d750*/  LDL.64 R62, [R1+0x248] ;  /* 0x00024800013e7983 */ /* 0x000f220000100a00 */
[----:B------:R-:W1:Y:S01]  /*1d760*/  MUFU.EX2 R129, R129 ;  /* 0x0000008100817308 */ /* 0x000e620000000800 */
[----:B--2---:R-:W-:Y:S01]  /*1d770*/  FADD.FTZ R43, R169, R8 ;  /* 0x00000008a92b7221 */ /* 0x004fe20000010000 */
[----:B------:R-:W-:Y:S01]  /*1d780*/  FADD.FTZ R7, R117, R6 ;  /* 0x0000000675077221 */ /* 0x000fe20000010000 */
[----:B------:R-:W2:Y:S05]  /*1d790*/  LDL.64 R64, [R1+0x3f0] ;  /* 0x0003f00001407983 */ /* 0x000eaa0000100a00 */
[----:B------:R-:W1:Y:S08]  /*1d7a0*/  MUFU.EX2 R128, R128 ;  /* 0x0000008000807308 */ /* 0x000e700000000800 */
[----:B------:R-:W1:Y:S01]  /*1d7b0*/  MUFU.EX2 R170, R170 ;  /* 0x000000aa00aa7308 */ /* 0x000e620000000800 */
[----:B------:R-:W-:Y:S01]  /*1d7c0*/  FADD.FTZ R38, R130, R43 ;  /* 0x0000002b82267221 */ /* 0x000fe20000010000 */
[----:B------:R-:W-:-:S06]  /*1d7d0*/  FADD.FTZ R6, R168, R7 ;  /* 0x00000007a8067221 */ /* 0x000fcc0000010000 */
[----:B------:R-:W1:Y:S01]  /*1d7e0*/  MUFU.EX2 R177, R177 ;  /* 0x000000b100b17308 */ /* 0x000e620000000800 */
[----:B------:R-:W-:-:S07]  /*1d7f0*/  FFMA.FTZ R8, R41, R46, -R39 ;  /* 0x0000002e29087223 */ /* 0x000fce0000010827 */
[----:B------:R-:W1:Y:S01]  /*1d800*/  MUFU.EX2 R176, R176 ;  /* 0x000000b000b07308 */ /* 0x000e620000000800 */
[----:B0-----:R-:W-:Y:S01]  /*1d810*/  FADD.FTZ R41, R171, R38 ;  /* 0x00000026ab297221 */ /* 0x001fe20000010000 */
[----:B-1----:R-:W-:Y:S01]  /*1d820*/  FADD.FTZ R7, R129, R6 ;  /* 0x0000000681077221 */ /* 0x002fe20000010000 */
[----:B------:R-:W2:Y:S05]  /*1d830*/  LDL.64 R50, [R1+0x2a8] ;  /* 0x0002a80001327983 */ /* 0x000eaa0000100a00 */
[----:B------:R-:W-:Y:S08]  /*1d840*/  MUFU.EX2 R127, R127 ;  /* 0x0000007f007f7308 */ /* 0x000ff00000000800 */
[----:B------:R-:W0:Y:S01]  /*1d850*/  MUFU.EX2 R126, R126 ;  /* 0x0000007e007e7308 */ /* 0x000e220000000800 */
[----:B------:R-:W-:Y:S01]  /*1d860*/  FADD.FTZ R6, R128, R41 ;  /* 0x0000002980067221 */ /* 0x000fe20000010000 */
[----:B------:R-:W-:Y:S01]  /*1d870*/  FADD.FTZ R7, R170, R7 ;  /* 0x00000007aa077221 */ /* 0x000fe20000010000 */
[----:B------:R-:W2:Y:S05]  /*1d880*/  LDL.64 R48, [R1+0x2b8] ;  /* 0x0002b80001307983 */ /* 0x000eaa0000100a00 */
[----:B------:R-:W-:Y:S08]  /*1d890*/  MUFU.EX2 R125, R125 ;  /* 0x0000007d007d7308 */ /* 0x000ff00000000800 */
[----:B------:R-:W1:Y:S01]  /*1d8a0*/  MUFU.EX2 R179, R179 ;  /* 0x000000b300b37308 */ /* 0x000e620000000800 */
[----:B------:R-:W-:Y:S01]  /*1d8b0*/  FADD.FTZ R41, R177, R6 ;  /* 0x00000006b1297221 */ /* 0x000fe20000010000 */
[----:B------:R-:W-:Y:S01]  /*1d8c0*/  FADD.FTZ R6, R176, R7 ;  /* 0x00000007b0067221 */ /* 0x000fe20000010000 */
[----:B------:R-:W2:Y:S05]  /*1d8d0*/  LDL.64 R44, [R1+0x2d8] ;  /* 0x0002d800012c7983 */ /* 0x000eaa0000100a00 */
        /* <DEDUP_REMOVED lines=11> */
[----:B------:R-:W-:Y:S08]  /*1d990*/  MUFU.EX2 R172, R172 ;  /* 0x000000ac00ac7308 */ /* 0x000ff00000000800 */
[----:B------:R-:W1:Y:S01]  /*1d9a0*/  MUFU.EX2 R8, R8 ;  /* 0x0000000800087308 */ /* 0x000e620000000800 */
[----:B------:R-:W-:Y:S01]  /*1d9b0*/  FADD.FTZ R38, R116, R41 ;  /* 0x0000002974267221 */ /* 0x000fe20000010000 */
[----:B------:R-:W-:-:S06]  /*1d9c0*/  FADD.FTZ R6, R178, R39 ;  /* 0x00000027b2067221 */ /* 0x000fcc0000010000 */
        /* <DEDUP_REMOVED lines=9> */
[----:B------:R-:W-:-:S04]  /*1da60*/  FADD.FTZ R41, R174, R39 ;  /* 0x00000027ae297221 */ /* 0x000fc80000010000 */
[----:B0-----:R-:W-:Y:S02]  /*1da70*/  FADD.FTZ R38, R190, R41 ;  /* 0x00000029be267221 */ /* 0x001fe40000010000 */
[----:B------:R-:W2:Y:S01]  /*1da80*/  LDL.64 R40, [R1+0x2f8] ;  /* 0x0002f80001287983 */ /* 0x000ea20000100a00 */
[----:B------:R-:W-:-:S05]  /*1da90*/  FADD.FTZ R39, R7, R6 ;  /* 0x0000000607277221 */ /* 0x000fca0000010000 */
[----:B------:R0:W-:Y:S01]  /*1daa0*/  STL.64 [R1+0x1f0], R38 ;  /* 0x0001f02601007387 */ /* 0x0001e20000100a00 */
[----:B------:R-:W-:Y:S06]  /*1dab0*/  BAR.SYNC.DEFER_BLOCKING 0xf, 0x100 ;  /* 0x03c4000000007b1d */ /* 0x000fec0000010000 */
[----:B0-----:R-:W2:Y:S04]  /*1dac0*/  LDL.64 R38, [R1+0x308] ;  /* 0x0003080001267983 */ /* 0x001ea80000100a00 */
        /* <DEDUP_REMOVED lines=404> */
[----:B---3--:R-:W-:Y:S04]  /*1f410*/  STL [R1+0x358], R86 ;  /* 0x0003585601007387 */ /* 0x008fe80000100800 */
[----:B------:R3:W-:Y:S04]  /*1f420*/  STL [R1+0x35c], R87 ;  /* 0x00035c5701007387 */ /* 0x0007e80000100800 */
[----:B------:R-:W-:Y:S04]  /*1f430*/  STL [R1+0x360], R88 ;  /* 0x0003605801007387 */ /* 0x000fe80000100800 */
        /* <DEDUP_REMOVED lines=511> */
.L_x_6850:
[----:B------:R-:W-:Y:S05]  /*21430*/  BSYNC B0 ;  /* 0x0000000000007941 */ /* 0x000fea0003800000 */
.L_x_6849:
        /* <DEDUP_REMOVED lines=9> */
.L_x_6828:
[----:B------:R-:W-:-:S13]  /*214d0*/  ISETP.GE.AND P0, PT, R0, R180, PT ;  /* 0x000000b40000720c */ /* 0x000fda0003f06270 */
[----:B------:R-:W-:Y:S05]  /*214e0*/  @!P0 BRA `(.L_x_6852) ;  /* 0x0000007c00e08947 */ /* 0x000fea0003800000 */
.L_x_6885:
[----:B------:R-:W0:Y:S04]  /*214f0*/  LDL R21, [R1+0x1c8] ;  /* 0x0001c80001157983 */ /* 0x000e280000100800 */
[----:B------:R-:W2:Y:S04]  /*21500*/  LDL R2, [R1+0x1d0] ;  /* 0x0001d00001027983 */ /* 0x000ea80000100800 */
[----:B------:R-:W3:Y:S01]  /*21510*/  LDL R3, [R1] ;  /* 0x0000000001037983 */ /* 0x000ee20000100800 */
[----:B01----:R-:W-:-:S05]  /*21520*/  VIADD R4, R21, 0x1 ;  /* 0x0000000115047836 */ /* 0x003fca0000000000 */
[----:B------:R-:W-:-:S13]  /*21530*/  ISETP.NE.AND P0, PT, R4, 0x2, PT ;  /* 0x000000020400780c */ /* 0x000fda0003f05270 */
[----:B------:R0:W5:Y:S04]  /*21540*/  @P0 LDL R6, [R1+0x1cc] ;  /* 0x0001cc0001060983 */ /* 0x0001680000100800 */
[----:B------:R-:W4:Y:S01]  /*21550*/  @!P0 LDL R5, [R1+0x1cc] ;  /* 0x0001cc0001058983 */ /* 0x000f220000100800 */
[----:B--2---:R-:W-:Y:S01]  /*21560*/  VIADD R2, R2, 0x1 ;  /* 0x0000000102027836 */ /* 0x004fe20000000000 */
[----:B---3--:R-:W-:Y:S02]  /*21570*/  LOP3.LUT R3, R3, 0x1, RZ, 0xfc, !PT ;  /* 0x0000000103037812 */ /* 0x008fe400078efcff */
[----:B------:R1:W-:Y:S04]  /*21580*/  STL [R1+0x1c8], R4 ;  /* 0x0001c80401007387 */ /* 0x0003e80000100800 */
[----:B------:R0:W-:Y:S04]  /*21590*/  STL [R1+0x1d0], R2 ;  /* 0x0001d00201007387 */ /* 0x0001e80000100800 */
[----:B------:R0:W-:Y:S01]  /*215a0*/  @!P0 STL [R1+0x1c8], RZ ;  /* 0x0001c8ff01008387 */ /* 0x0001e20000100800 */
[----:B------:R-:W-:Y:S01]  /*215b0*/  ISETP.NE.AND P1, PT, R3, 0x3, PT ;  /* 0x000000030300780c */ /* 0x000fe20003f25270 */
[----:B------:R-:W-:Y:S05]  /*215c0*/  YIELD ;  /* 0x0000000000007946 */ /* 0x000fea0003800000 */
[----:B------:R-:W-:Y:S01]  /*215d0*/  BSSY B0, `(.L_x_6853) ;  /* 0x0000006000007945 */ /* 0x000fe20003800000 */
[----:B-1----:R-:W-:Y:S01]  /*215e0*/  @!P0 IMAD.MOV.U32 R4, RZ, RZ, RZ ;  /* 0x000000ffff048224 */ /* 0x002fe200078e00ff */
[----:B----4-:R-:W-:-:S05]  /*215f0*/  @!P0 LOP3.LUT R6, R5, 0x1, RZ, 0x3c, !PT ;  /* 0x0000000105068812 */ /* 0x010fca00078e3cff */
[----:B------:R0:W-:Y:S01]  /*21600*/  @!P0 STL [R1+0x1cc], R6 ;  /* 0x0001cc0601008387 */ /* 0x0001e20000100800 */
[----:B------:R-:W-:Y:S05]  /*21610*/  @!P1 BRA `(.L_x_6854) ;  /* 0x0000000000049947 */ /* 0x000fea0003800000 */
[----:B------:R-:W-:Y:S01]  /*21620*/  BPT.TRAP 0x1 ;  /* 0x000000040000795c */ /* 0x000fe20000300000 */
.L_x_6854:
[----:B------:R-:W-:Y:S05]  /*21630*/  BSYNC B0 ;  /* 0x0000000000007941 */ /* 0x000fea0003800000 */
.L_x_6853:
        /* <DEDUP_REMOVED lines=9> */
.L_x_6856:
[----:B------:R-:W-:Y:S05]  /*216d0*/  BSYNC B0 ;  /* 0x0000000000007941 */ /* 0x000fea0003800000 */
.L_x_6855:
[----:B------:R-:W-:Y:S04]  /*216e0*/  BSSY B0, `(.L_x_6857) ;  /* 0x0000006000007945 */ /* 0x000fe80003800000 */
[----:B-1----:R-:W-:Y:S05]  /*216f0*/  @P0 BRA `(.L_x_6858) ;  /* 0x0000000000100947 */ /* 0x002fea0003800000 */
[----:B-----5:R-:W-:Y:S01]  /*21700*/  IMAD R2, R2, 0x8, R5 ;  /* 0x0000000802027824 */ /* 0x020fe200078e0205 */
[----:B------:R-:W-:-:S04]  /*21710*/  SHF.L.U32 R3, R3, 0x1f, RZ ;  /* 0x0000001f03037819 */ /* 0x000fc800000006ff */
[----:B------:R-:W1:Y:S02]  /*21720*/  SYNCS.PHASECHK.TRANS64.TRYWAIT P0, [R2+URZ], R3 ;  /* 0x00000003020075a7 */ /* 0x000e64000800017f */
[----:B-1----:R-:W-:Y:S05]  /*21730*/  @!P0 BRA `(.L_x_6859) ;  /* 0x0000018800b08947 */ /* 0x002fea0003800000 */
.L_x_6858:
[----:B------:R-:W-:Y:S05]  /*21740*/  BSYNC B0 ;  /* 0x0000000000007941 */ /* 0x000fea0003800000 */
.L_x_6857:
        /* <DEDUP_REMOVED lines=57> */
.L_x_6861:
[----:B------:R-:W-:Y:S05]  /*21ae0*/  BSYNC B0 ;  /* 0x0000000000007941 */ /* 0x000fea0003800000 */
.L_x_6860:
        /* <DEDUP_REMOVED lines=8> */
.L_x_6863:
[----:B------:R-:W-:Y:S05]  /*21b70*/  BSYNC B0 ;  /* 0x0000000000007941 */ /* 0x000fea0003800000 */
.L_x_6862:
[----:B------:R-:W-:Y:S04]  /*21b80*/  BSSY B0, `(.L_x_6864) ;  /* 0x0000004000007945 */ /* 0x000fe80003800000 */
[----:B-1----:R-:W-:Y:S05]  /*21b90*/  @P0 BRA `(.L_x_6865) ;  /* 0x0000000000080947 */ /* 0x002fea0003800000 */
[----:B------:R-:W1:Y:S02]  /*21ba0*/  SYNCS.PHASECHK.TRANS64.TRYWAIT P0, [R2+URZ], R3 ;  /* 0x00000003020075a7 */ /* 0x000e64000800017f */
[----:B-1----:R-:W-:Y:S05]  /*21bb0*/  @!P0 BRA `(.L_x_6866) ;  /* 0x0000018400a48947 */ /* 0x002fea0003800000 */
.L_x_6865:
[----:B------:R-:W-:Y:S05]  /*21bc0*/  BSYNC B0 ;  /* 0x0000000000007941 */ /* 0x000fea0003800000 */
.L_x_6864:
        /* <DEDUP_REMOVED lines=248> */
[----:B------:R-:W-:Y:S01]  /*22b50*/  IMAD.MOV.U32 R9, RZ, RZ, R3 ;  /* 0x000000ffff097224 */ /* 0x000fe200078e0003 */
        /* <DEDUP_REMOVED lines=91> */
[----:B------:R-:W-:Y:S01]  /*23110*/  R2UR UR6, R8 ;  /* 0x00000000080672ca */ /* 0x000fe200000e0000 */
[----:B------:R-:W2:Y:S01]  /*23120*/  LDL R12, [R1] ;  /* 0x00000000010c7983 */ /* 0x000ea20000100800 */
        /* <DEDUP_REMOVED lines=9> */
[----:B------:R-:W-:Y:S02]  /*231c0*/  R2UR UR4, R4 ;  /* 0x00000000040472ca */ /* 0x000fe400000e0000 */
[----:B------:R-:W-:Y:S02]  /*231d0*/  R2UR UR7, R9 ;  /* 0x00000000090772ca */ /* 0x000fe400000e0000 */
[----:B------:R-:W-:Y:S01]  /*231e0*/  R2UR UR6, R8 ;  /* 0x00000000080672ca */ /* 0x000fe200000e0000 */
[----:B------:R0:W5:Y:S01]  /*231f0*/  LDL R9, [R1+0xc] ;  /* 0x00000c0001097983 */ /* 0x0001620000100800 */
        /* <DEDUP_REMOVED lines=69> */
[----:B------:R-:W-:-:S03]  /*23650*/  LOP3.LUT R2, R12, 0x1, RZ, 0xfc, !PT ;  /* 0x000000010c027812 */ /* 0x000fc600078efcff */
        /* <DEDUP_REMOVED lines=8> */
.L_x_6868:
[----:B------:R-:W-:Y:S05]  /*236e0*/  BSYNC B0 ;  /* 0x0000000000007941 */ /* 0x000fea0003800000 */
.L_x_6867:
        /* <DEDUP_REMOVED lines=9> */
[----:B0-----:R-:W3:Y:S04]  /*23780*/  LDL.128 R8, [R1+0xe0] ;  /* 0x0000e00001087983 */ /* 0x001ee80000100c00 */
[----:B------:R-:W4:Y:S04]  /*23790*/  LDL.128 R4, [R1+0xd0] ;  /* 0x0000d00001047983 */ /* 0x000f280000100c00 */
[----:B--2---:R-:W2:Y:S04]  /*237a0*/  LD.E R15, desc[UR36][R2.64] ;  /* 0x00000024020f7980 */ /* 0x004ea8000c101900 */
[----:B------:R-:W4:Y:S01]  /*237b0*/  LDL.64 R2, [R1+0xf0] ;  /* 0x0000f00001027983 */ /* 0x000f220000100a00 */
[----:B---3--:R-:W-:Y:S01]  /*237c0*/  ISETP.GE.AND P1, PT, R9, 0x1, PT ;  /* 0x000000010900780c */ /* 0x008fe20003f26270 */
[----:B------:R-:W-:Y:S01]  /*237d0*/  BSSY B0, `(.L_x_6869) ;  /* 0x000007a000007945 */ /* 0x000fe20003800000 */
[-C--:B--2---:R-:W-:Y:S01]  /*237e0*/  FMUL.FTZ R12, R26, R15.reuse ;  /* 0x0000000f1a0c7220 */ /* 0x084fe20000410000 */
[-C--:B------:R-:W-:Y:S01]  /*237f0*/  FMUL.FTZ R26, R34, R15.reuse ;  /* 0x0000000f221a7220 */ /* 0x080fe20000410000 */
[----:B------:R-:W-:Y:S01]  /*23800*/  SHF.R.S32.HI R34, RZ, 0x1f, R57 ;  /* 0x0000001fff227819 */ /* 0x000fe20000011439 */
[----:B------:R-:W-:-:S03]  /*23810*/  FMUL.FTZ R74, R33, R15 ;  /* 0x0000000f214a7220 */ /* 0x000fc60000410000 */
[----:B------:R-:W-:Y:S01]  /*23820*/  LEA.HI R33, R34, R57, RZ, 0x7 ;  /* 0x0000003922217211 */ /* 0x000fe200078f38ff */
[----:B------:R-:W-:-:S03]  /*23830*/  FMUL.FTZ R72, R36, R15 ;  /* 0x0000000f24487220 */ /* 0x000fc60000410000 */
[----:B------:R-:W-:Y:S01]  /*23840*/  LOP3.LUT R36, R33, 0xffffff80, RZ, 0xc0, !PT ;  /* 0xffffff8021247812 */ /* 0x000fe200078ec0ff */
[-C--:B------:R-:W-:Y:S01]  /*23850*/  FMUL.FTZ R80, R28, R15.reuse ;  /* 0x0000000f1c507220 */ /* 0x080fe20000410000 */
[----:B------:R-:W-:-:S03]  /*23860*/  FMUL.FTZ R28, R35, R15 ;  /* 0x0000000f231c7220 */ /* 0x000fc60000410000 */
[----:B------:R-:W-:Y:S02]  /*23870*/  IMAD.IADD R35, R57, 0x1, -R36 ;  /* 0x0000000139237824 */ /* 0x000fe400078e0a24 */
[----:B------:R-:W-:Y:S01]  /*23880*/  FMUL.FTZ R70, R37, R15 ;  /* 0x0000000f25467220 */ /* 0x000fe20000410000 */
[----:B------:R-:W-:Y:S02]  /*23890*/  LEA.HI R34, R34, R57, RZ, 0x2 ;  /* 0x0000003922227211 */ /* 0x000fe400078f10ff */
[----:B------:R-:W-:Y:S01]  /*238a0*/  SHF.R.S32.HI R36, RZ, 0x1f, R35 ;  /* 0x0000001fff247819 */ /* 0x000fe20000011423 */
[-C--:B------:R-:W-:Y:S01]  /*238b0*/  FMUL.FTZ R78, R29, R15.reuse ;  /* 0x0000000f1d4e7220 */ /* 0x080fe20000410000 */
[----:B------:R-:W-:Y:S02]  /*238c0*/  FMUL.FTZ R58, R30, R15 ;  /* 0x0000000f1e3a7220 */ /* 0x000fe40000410000 */
        /* <DEDUP_REMOVED lines=8> */
[----:B------:R-:W-:Y:S01]  /*23950*/  LEA.HI R39, R39, R38, RZ, 0x3 ;  /* 0x0000002627277211 */ /* 0x000fe200078f18ff */
[-C--:B------:R-:W-:Y:S01]  /*23960*/  FMUL.FTZ R64, R41, R15.reuse ;  /* 0x0000000f29407220 */ /* 0x080fe20000410000 */
[----:B------:R-:W-:Y:S01]  /*23970*/  FMUL.FTZ R66, R40, R15 ;  /* 0x0000000f28427220 */ /* 0x000fe20000410000 */
[----:B------:R-:W-:Y:S02]  /*23980*/  LEA.HI R40, R57, R57, RZ, 0x1 ;  /* 0x0000003939287211 */ /* 0x000fe400078f08ff */
[----:B------:R-:W-:-:S02]  /*23990*/  LOP3.LUT R41, R39, 0xfffffff8, RZ, 0xc0, !PT ;  /* 0xfffffff827297812 */ /* 0x000fc400078ec0ff */
[----:B------:R-:W-:Y:S02]  /*239a0*/  SHF.R.S32.HI R39, RZ, 0x5, R36 ;  /* 0x00000005ff277819 */ /* 0x000fe40000011424 */
[----:B------:R-:W-:Y:S01]  /*239b0*/  LOP3.LUT R40, R40, 0x1ffffffe, RZ, 0xc0, !PT ;  /* 0x1ffffffe28287812 */ /* 0x000fe200078ec0ff */
[----:B------:R-:W-:Y:S01]  /*239c0*/  IMAD.IADD R38, R38, 0x1, -R41 ;  /* 0x0000000126267824 */ /* 0x000fe200078e0a29 */
[----:B----4-:R-:W-:Y:S01]  /*239d0*/  ISETP.NE.AND P0, PT, R2, 0x1, PT ;  /* 0x000000010200780c */ /* 0x010fe20003f05270 */
[----:B------:R-:W-:Y:S02]  /*239e0*/  IMAD R39, R56, 0x4, R39 ;  /* 0x0000000438277824 */ /* 0x000fe400078e0227 */
[----:B------:R-:W-:Y:S02]  /*239f0*/  IMAD.IADD R40, R57, 0x1, -R40 ;  /* 0x0000000139287824 */ /* 0x000fe400078e0a28 */
[----:B------:R-:W-:-:S04]  /*23a00*/  IMAD.U32 R39, R39, 0x10, R38 ;  /* 0x0000001027277824 */ /* 0x000fc800078e0026 */
[----:B------:R-:W-:-:S04]  /*23a10*/  IMAD R36, R40, 0x8, R39 ;  /* 0x0000000828247824 */ /* 0x000fc800078e0227 */
[----:B------:R-:W-:-:S04]  /*23a20*/  @P0 IMAD.HI.U32 R3, R36, R3, RZ ;  /* 0x0000000324030227 */ /* 0x000fc800078e00ff */
[-C--:B------:R-:W-:Y:S01]  /*23a30*/  FMUL.FTZ R60, R44, R15.reuse ;  /* 0x0000000f2c3c7220 */ /* 0x080fe20000410000 */
[----:B------:R-:W-:Y:S01]  /*23a40*/  @P0 SHF.R.U32.HI R36, RZ, R20, R3 ;  /* 0x00000014ff240219 */ /* 0x000fe20000011603 */
[----:B------:R-:W-:Y:S01]  /*23a50*/  IMAD.SHL.U32 R20, R0, 0x40, RZ ;  /* 0x0000004000147824 */ /* 0x000fe200078e00ff */
[----:B------:R-:W-:Y:S01]  /*23a60*/  LOP3.LUT R2, R37, 0x7ffffffc, RZ, 0xc0, !PT ;  /* 0x7ffffffc25027812 */ /* 0x000fe200078ec0ff */
[-C--:B------:R-:W-:Y:S02]  /*23a70*/  FMUL.FTZ R13, R24, R15.reuse ;  /* 0x0000000f180d7220 */ /* 0x080fe40000410000 */
[----:B------:R-:W0:Y:S01]  /*23a80*/  SHFL.IDX PT, R44, R36, RZ, 0x1c1f ;  /* 0x001c1fff242c7589 */ /* 0x000e2200000e0000 */
[-C--:B------:R-:W-:Y:S01]  /*23a90*/  FMUL.FTZ R24, R25, R15.reuse ;  /* 0x0000000f19187220 */ /* 0x080fe20000410000 */
[-C--:B------:R-:W-:Y:S01]  /*23aa0*/  FMUL.FTZ R14, R27, R15.reuse ;  /* 0x0000000f1b0e7220 */ /* 0x080fe20000410000 */
[----:B------:R-:W-:Y:S01]  /*23ab0*/  FMUL.FTZ R25, R31, R15 ;  /* 0x0000000f1f197220 */ /* 0x000fe20000410000 */
[----:B------:R-:W-:-:S02]  /*23ac0*/  IMAD.IADD R35, R35, 0x1, -R2 ;  /* 0x0000000123237824 */ /* 0x000fc400078e0a02 */
[-C--:B------:R-:W-:Y:S01]  /*23ad0*/  FMUL.FTZ R76, R32, R15.reuse ;  /* 0x0000000f204c7220 */ /* 0x080fe20000410000 */
        /* <DEDUP_REMOVED lines=18> */
[----:B------:R-:W2:Y:S08]  /*23c00*/  MUFU.TANH R24, R24 ;  /* 0x0000001800187308 */ /* 0x000eb00000002400 */
        /* <DEDUP_REMOVED lines=27> */
[----:B------:R0:W0:Y:S08]  /*23dc0*/  MUFU.TANH R48, R53 ;  /* 0x0000003500307308 */ /* 0x0000300000002400 */
[----:B------:R-:W1:Y:S08]  /*23dd0*/  MUFU.TANH R39, R39 ;  /* 0x0000002700277308 */ /* 0x000e700000002400 */
[----:B------:R-:W1:Y:S01]  /*23de0*/  MUFU.TANH R38, R38 ;  /* 0x0000002600267308 */ /* 0x000e620000002400 */
[----:B------:R-:W-:-:S02]  /*23df0*/  IMAD.IADD R15, R2, 0x1, R7 ;  /* 0x00000001020f7824 */ /* 0x000fc400078e0207 */
[----:B------:R-:W-:Y:S02]  /*23e00*/  IMAD.IADD R37, R2, 0x1, R3 ;  /* 0x0000000102257824 */ /* 0x000fe400078e0203 */
        /* <DEDUP_REMOVED lines=14> */
.L_x_6872:
[----:B------:R-:W-:-:S13]  /*23ef0*/  ISETP.NE.AND P0, PT, R9, 0x1, PT ;  /* 0x000000010900780c */ /* 0x000fda0003f05270 */
[----:B------:R-:W-:-:S05]  /*23f00*/  @P0 IMAD.HI.U32 R6, R7, R10, RZ ;  /* 0x0000000a07060227 */ /* 0x000fca00078e00ff */
[----:B------:R-:W-:-:S07]  /*23f10*/  @P0 SHF.R.U32.HI R7, RZ, R11, R6 ;  /* 0x0000000bff070219 */ /* 0x000fce0000011606 */
.L_x_6873:
[----:B------:R-:W-:Y:S05]  /*23f20*/  BSYNC B1 ;  /* 0x0000000000017941 */ /* 0x000fea0003800000 */
.L_x_6871:
[----:B------:R-:W-:-:S04]  /*23f30*/  IMAD R6, R7, R9, -R20 ;  /* 0x0000000907067224 */ /* 0x000fc800078e0a14 */
[----:B------:R-:W-:-:S05]  /*23f40*/  IMAD R6, R35, -0x2, R6 ;  /* 0xfffffffe23067824 */ /* 0x000fca00078e0206 */
[----:B------:R-:W-:Y:S02]  /*23f50*/  VIMNMX R3, R3, R6, !PT ;  /* 0x0000000603037248 */ /* 0x000fe40007fe0100 */
[----:B------:R-:W-:-:S07]  /*23f60*/  VIADDMNMX R2, R6, R9, R2, PT ;  /* 0x0000000906027246 */ /* 0x000fce0003800102 */
.L_x_6870:
[----:B------:R-:W-:Y:S05]  /*23f70*/  BSYNC B0 ;  /* 0x0000000000007941 */ /* 0x000fea0003800000 */
.L_x_6869:
        /* <DEDUP_REMOVED lines=70> */
[----:B-1----:R-:W-:Y:S02]  /*243e0*/  FSEL R57, R13, -INF , !P6 ;  /* 0xff8000000d397808 */ /* 0x002fe40007000000 */
[----:B------:R-:W-:Y:S01]  /*243f0*/  ISETP.GE.AND P6, PT, R8, 0x3a, PT ;  /* 0x0000003a0800780c */ /* 0x000fe20003fc6270 */
[----:B0-----:R-:W-:-:S03]  /*24400*/  IMAD.IADD R8, R37, 0x1, R36 ;  /* 0x0000000125087824 */ /* 0x001fc600078e0224 */
        /* <DEDUP_REMOVED lines=17> */
.L_x_6877:
[----:B------:R-:W-:-:S13]  /*24520*/  ISETP.NE.AND P6, PT, R9, 0x1, PT ;  /* 0x000000010900780c */ /* 0x000fda0003fc5270 */
[----:B------:R-:W-:-:S05]  /*24530*/  @P6 IMAD.HI.U32 R10, R5, R10, RZ ;  /* 0x0000000a050a6227 */ /* 0x000fca00078e00ff */
[----:B------:R-:W-:-:S07]  /*24540*/  @P6 SHF.R.U32.HI R5, RZ, R11, R10 ;  /* 0x0000000bff056219 */ /* 0x000fce000001160a */
.L_x_6878:
[----:B------:R-:W-:Y:S05]  /*24550*/  BSYNC B1 ;  /* 0x0000000000017941 */ /* 0x000fea0003800000 */
.L_x_6876:
[----:B------:R-:W-:-:S04]  /*24560*/  IMAD R20, R5, R9, -R20 ;  /* 0x0000000905147224 */ /* 0x000fc800078e0a14 */
[----:B------:R-:W-:-:S05]  /*24570*/  IMAD R35, R35, -0x2, R20 ;  /* 0xfffffffe23237824 */ /* 0x000fca00078e0214 */
[----:B------:R-:W-:Y:S02]  /*24580*/  VIADDMNMX R2, R35, R9, R2, PT ;  /* 0x0000000923027246 */ /* 0x000fe40003800102 */
[----:B------:R-:W-:-:S07]  /*24590*/  VIMNMX R8, R8, R35, !PT ;  /* 0x0000002308087248 */ /* 0x000fce0007fe0100 */
.L_x_6875:
[----:B------:R-:W-:Y:S05]  /*245a0*/  BSYNC B0 ;  /* 0x0000000000007941 */ /* 0x000fea0003800000 */
.L_x_6874:
[C---:B------:R-:W-:Y:S02]  /*245b0*/  ISETP.GT.AND P0, PT, R8.reuse, 0x1, !P0 ;  /* 0x000000010800780c */ /* 0x040fe40004704270 */
[----:B------:R-:W-:Y:S02]  /*245c0*/  ISETP.GT.AND P1, PT, R8, 0x8, !P1 ;  /* 0x000000080800780c */ /* 0x000fe40004f24270 */
[C---:B------:R-:W-:Y:S02]  /*245d0*/  ISETP.LT.OR P0, PT, R2.reuse, 0x2, P0 ;  /* 0x000000020200780c */ /* 0x040fe40000701670 */
[----:B------:R-:W-:Y:S02]  /*245e0*/  ISETP.LT.OR P1, PT, R2, 0x9, P1 ;  /* 0x000000090200780c */ /* 0x000fe40000f21670 */
[----:B------:R-:W-:Y:S02]  /*245f0*/  FSEL R62, R14, -INF , !P0 ;  /* 0xff8000000e3e7808 */ /* 0x000fe40004000000 */
[----:B------:R-:W-:Y:S01]  /*24600*/  ISETP.NE.AND P0, PT, R7, RZ, PT ;  /* 0x000000ff0700720c */ /* 0x000fe20003f05270 */
[----:B------:R-:W2:Y:S01]  /*24610*/  LDL R14, [R1+0x200] ;  /* 0x00020000010e7983 */ /* 0x000ea20000100800 */
[----:B------:R-:W-:-:S02]  /*24620*/  FSEL R58, R58, -INF , !P1 ;  /* 0xff8000003a3a7808 */ /* 0x000fc40004800000 */
[----:B------:R-:W-:Y:S02]  /*24630*/  ISETP.GT.AND P0, PT, R8, 0x9, !P0 ;  /* 0x000000090800780c */ /* 0x000fe40004704270 */
[----:B------:R-:W-:Y:S02]  /*24640*/  ISETP.NE.AND P1, PT, R24, RZ, PT ;  /* 0x000000ff1800720c */ /* 0x000fe40003f25270 */
[----:B------:R-:W-:Y:S02]  /*24650*/  ISETP.LT.OR P0, PT, R2, 0xa, P0 ;  /* 0x0000000a0200780c */ /* 0x000fe40000701670 */
[----:B------:R-:W-:Y:S02]  /*24660*/  ISETP.NE.AND P6, PT, R46, RZ, PT ;  /* 0x000000ff2e00720c */ /* 0x000fe40003fc5270 */
[----:B------:R-:W-:Y:S02]  /*24670*/  FSEL R54, R25, -INF , !P0 ;  /* 0xff80000019367808 */ /* 0x000fe40004000000 */
[----:B------:R-:W-:-:S02]  /*24680*/  ISETP.GT.AND P0, PT, R8, 0x10, !P1 ;  /* 0x000000100800780c */ /* 0x000fc40004f04270 */
        /* <DEDUP_REMOVED lines=12> */
[----:B------:R-:W-:Y:S02]  /*24750*/  ISETP.GT.AND P1, PT, R8, 0x28, !P1 ;  /* 0x000000280800780c */ /* 0x000fe40004f24270 */
[----:B------:R-:W-:Y:S02]  /*24760*/  ISETP.LT.OR P0, PT, R2, 0x1a, P0 ;  /* 0x0000001a0200780c */ /* 0x000fe40000701670 */
[----:B------:R-:W-:Y:S02]  /*24770*/  ISETP.NE.AND P6, PT, R13, RZ, PT ;  /* 0x000000ff0d00720c */ /* 0x000fe40003fc5270 */
[----:B------:R-:W-:-:S02]  /*24780*/  FSEL R46, R30, -INF , !P0 ;  /* 0xff8000001e2e7808 */ /* 0x000fc40004000000 */
[----:B------:R-:W-:-:S04]  /*24790*/  ISETP.NE.AND P0, PT, R55, RZ, PT ;  /* 0x000000ff3700720c */ /* 0x000fc80003f05270 */
[----:B------:R-:W-:-:S04]  /*247a0*/  ISETP.GT.AND P0, PT, R8, 0x20, !P0 ;  /* 0x000000200800780c */ /* 0x000fc80004704270 */
[----:B------:R-:W-:-:S04]  /*247b0*/  ISETP.LT.OR P0, PT, R2, 0x21, P0 ;  /* 0x000000210200780c */ /* 0x000fc80000701670 */
[----:B------:R-:W-:Y:S02]  /*247c0*/  FSEL R44, R31, -INF , !P0 ;  /* 0xff8000001f2c7808 */ /* 0x000fe40004000000 */
[----:B------:R-:W-:Y:S02]  /*247d0*/  ISETP.NE.AND P0, PT, R6, RZ, PT ;  /* 0x000000ff0600720c */ /* 0x000fe40003f05270 */
[----:B------:R-:W3:Y:S02]  /*247e0*/  LDL.64 R6, [R1+0x1e0] ;  /* 0x0001e00001067983 */ /* 0x000ee40000100a00 */
[----:B------:R-:W-:-:S04]  /*247f0*/  ISETP.GT.AND P0, PT, R8, RZ, !P0 ;  /* 0x000000ff0800720c */ /* 0x000fc80004704270 */
[----:B------:R-:W-:-:S04]  /*24800*/  ISETP.LT.OR P0, PT, R2, 0x1, P0 ;  /* 0x000000010200780c */ /* 0x000fc80000701670 */
[----:B------:R-:W-:Y:S02]  /*24810*/  FSEL R68, R12, -INF , !P0 ;  /* 0xff8000000c447808 */ /* 0x000fe40004000000 */
[----:B------:R-:W-:-:S04]  /*24820*/  ISETP.NE.AND P0, PT, R59, RZ, PT ;  /* 0x000000ff3b00720c */ /* 0x000fc80003f05270 */
[----:B------:R-:W-:-:S04]  /*24830*/  ISETP.GT.AND P0, PT, R8, 0x21, !P0 ;  /* 0x000000210800780c */ /* 0x000fc80004704270 */
[----:B------:R-:W-:Y:S02]  /*24840*/  ISETP.LT.OR P0, PT, R2, 0x22, P0 ;  /* 0x000000220200780c */ /* 0x000fe40000701670 */
[----:B------:R-:W-:Y:S02]  /*24850*/  ISETP.GT.AND P2, PT, R8, 0x29, !P2 ;  /* 0x000000290800780c */ /* 0x000fe40005744270 */
[----:B------:R-:W-:Y:S02]  /*24860*/  ISETP.LT.OR P1, PT, R2, 0x29, P1 ;  /* 0x000000290200780c */ /* 0x000fe40000f21670 */
[----:B------:R-:W-:Y:S02]  /*24870*/  FSEL R45, R27, -INF , !P0 ;  /* 0xff8000001b2d7808 */ /* 0x000fe40004000000 */
[C---:B------:R-:W-:Y:S02]  /*24880*/  ISETP.GT.AND P3, PT, R8.reuse, 0x30, !P3 ;  /* 0x000000300800780c */ /* 0x040fe40005f64270 */
[----:B------:R-:W-:-:S02]  /*24890*/  ISETP.GT.AND P4, PT, R8, 0x31, !P4 ;  /* 0x000000310800780c */ /* 0x000fc40006784270 */
[C---:B------:R-:W-:Y:S02]  /*248a0*/  ISETP.GT.AND P5, PT, R8.reuse, 0x38, !P5 ;  /* 0x000000380800780c */ /* 0x040fe40006fa4270 */
[----:B------:R-:W-:Y:S02]  /*248b0*/  ISETP.GT.AND P6, PT, R8, 0x39, !P6 ;  /* 0x000000390800780c */ /* 0x000fe400077c4270 */
[C---:B------:R-:W-:Y:S02]  /*248c0*/  ISETP.LT.OR P2, PT, R2.reuse, 0x2a, P2 ;  /* 0x0000002a0200780c */ /* 0x040fe40001741670 */
[----:B------:R-:W-:Y:S02]  /*248d0*/  FSEL R43, R43, -INF , !P1 ;  /* 0xff8000002b2b7808 */ /* 0x000fe40004800000 */
[----:B------:R-:W-:Y:S02]  /*248e0*/  ISETP.LT.OR P3, PT, R2, 0x31, P3 ;  /* 0x000000310200780c */ /* 0x000fe40001f61670 */
[----:B------:R-:W-:-:S02]  /*248f0*/  FSEL R42, R42, -INF , !P2 ;  /* 0xff8000002a2a7808 */ /* 0x000fc40005000000 */
[C---:B------:R-:W-:Y:S02]  /*24900*/  ISETP.LT.OR P4, PT, R2.reuse, 0x32, P4 ;  /* 0x000000320200780c */ /* 0x040fe40002781670 */
[----:B------:R-:W-:Y:S02]  /*24910*/  FSEL R41, R41, -INF , !P3 ;  /* 0xff80000029297808 */ /* 0x000fe40005800000 */
[----:B------:R-:W-:Y:S02]  /*24920*/  ISETP.LT.OR P5, PT, R2, 0x39, P5 ;  /* 0x000000390200780c */ /* 0x000fe40002fa1670 */
[----:B------:R-:W-:Y:S02]  /*24930*/  FSEL R40, R40, -INF , !P4 ;  /* 0xff80000028287808 */ /* 0x000fe40006000000 */
[----:B------:R-:W-:Y:S02]  /*24940*/  ISETP.LT.OR P6, PT, R2, 0x3a, P6 ;  /* 0x0000003a0200780c */ /* 0x000fe400037c1670 */
[----:B------:R-:W-:-:S02]  /*24950*/  FSEL R39, R39, -INF , !P5 ;  /* 0xff80000027277808 */ /* 0x000fc40006800000 */
[----:B------:R-:W-:Y:S02]  /*24960*/  FSEL R38, R38, -INF , !P6 ;  /* 0xff80000026267808 */ /* 0x000fe40007000000 */
[----:B---3--:R-:W-:-:S04]  /*24970*/  FMNMX.FTZ R3, R57, R6, !PT ;  /* 0x0000000639037209 */ /* 0x008fc80007810000 */
        /* <DEDUP_REMOVED lines=33> */
[----:B------:R-:W3:Y:S01]  /*24b90*/  LDL R20, [R1+0x1e4] ;  /* 0x0001e40001147983 */ /* 0x000ee20000100800 */
[----:B0-----:R-:W-:-:S03]  /*24ba0*/  FMNMX.FTZ R8, R2, R5, !PT ;  /* 0x0000000502087209 */ /* 0x001fc60007810000 */
[----:B-1----:R-:W4:Y:S04]  /*24bb0*/  LDL.64 R2, [R1+0xb8] ;  /* 0x0000b80001027983 */ /* 0x002f280000100a00 */
[----:B------:R-:W0:Y:S02]  /*24bc0*/  SHFL.BFLY PT, R5, R8, 0x1, 0x1f ;  /* 0x0c201f0008057f89 */ /* 0x000e2400000e0000 */
[----:B0-----:R-:W-:Y:S02]  /*24bd0*/  FMNMX.FTZ R10, R8, R5, !PT ;  /* 0x00000005080a7209 */ /* 0x001fe40007810000 */
[----:B------:R-:W5:Y:S04]  /*24be0*/  LDL.64 R4, [R1+0x1f0] ;  /* 0x0001f00001047983 */ /* 0x000f680000100a00 */
[----:B------:R-:W-:Y:S04]  /*24bf0*/  STL [R1+0x1e0], R10 ;  /* 0x0001e00a01007387 */ /* 0x000fe80000100800 */
[----:B------:R-:W2:Y:S04]  /*24c00*/  LDL R11, [R1+0x1e0] ;  /* 0x0001e000010b7983 */ /* 0x000ea80000100800 */
[----:B---3--:R-:W0:Y:S02]  /*24c10*/  SHFL.BFLY PT, R9, R20, 0x2, 0x1f ;  /* 0x0c401f0014097f89 */ /* 0x008e2400000e0000 */
[----:B0-----:R-:W-:-:S05]  /*24c20*/  FMNMX.FTZ R9, R9, R20, !PT ;  /* 0x0000001409097209 */ /* 0x001fca0007810000 */
[----:B------:R-:W0:Y:S01]  /*24c30*/  SHFL.BFLY PT, R12, R9, 0x1, 0x1f ;  /* 0x0c201f00090c7f89 */ /* 0x000e2200000e0000 */
[----:B--2---:R-:W-:Y:S02]  /*24c40*/  FSETP.NEU.FTZ.AND P0, PT, R11, -INF , PT ;  /* 0xff8000000b00780b */ /* 0x004fe40003f1d000 */
        /* <DEDUP_REMOVED lines=27> */
.L_x_6880:
[----:B------:R-:W-:Y:S05]  /*24e00*/  BSYNC B0 ;  /* 0x0000000000007941 */ /* 0x000fea0003800000 */
.L_x_6879:
        /* <DEDUP_REMOVED lines=9> */
.L_x_6882:
[----:B------:R-:W-:Y:S05]  /*24ea0*/  BSYNC B0 ;  /* 0x0000000000007941 */ /* 0x000fea0003800000 */
.L_x_6881:
[----:B------:R-:W0:Y:S04]  /*24eb0*/  LDL R55, [R1+0x200] ;  /* 0x0002000001377983 */ /* 0x000e280000100800 */
[----:B------:R-:W0:Y:S04]  /*24ec0*/  LDL.64 R8, [R1+0x1e0] ;  /* 0x0001e00001087983 */ /* 0x000e280000100a00 */
        /* <DEDUP_REMOVED lines=30> */
[C---:B0-----:R-:W-:Y:S01]  /*250b0*/  FMUL.FTZ R4, R8.reuse, R55 ;  /* 0x0000003708047220 */ /* 0x041fe20000410000 */
[----:B------:R-:W-:-:S04]  /*250c0*/  FSETP.NEU.FTZ.AND P0, PT, R8, -INF , PT ;  /* 0xff8000000800780b */ /* 0x000fc80003f1d000 */
[----:B------:R-:W-:Y:S02]  /*250d0*/  FSEL R59, R4, RZ, P0 ;  /* 0x000000ff043b7208 */ /* 0x000fe40000000000 */
[----:B------:R-:W4:Y:S01]  /*250e0*/  LDL.64 R4, [R1+0x238] ;  /* 0x0002380001047983 */ /* 0x000f220000100a00 */
[----:B------:R-:W-:Y:S02]  /*250f0*/  FSETP.NEU.FTZ.AND P0, PT, R9, -INF , PT ;  /* 0xff8000000900780b */ /* 0x000fe40003f1d000 */
[-C--:B------:R-:W-:Y:S01]  /*25100*/  FFMA.FTZ R174, R49, R55.reuse, -R59 ;  /* 0x0000003731ae7223 */ /* 0x080fe2000001083b */
[----:B------:R-:W-:-:S05]  /*25110*/  FMUL.FTZ R49, R9, R55 ;  /* 0x0000003709317220 */ /* 0x000fca0000410000 */
[----:B------:R-:W-:Y:S01]  /*25120*/  FSEL R49, R49, RZ, P0 ;  /* 0x000000ff31317208 */ /* 0x000fe20000000000 */
[----:B------:R-:W-:-:S04]  /*25130*/  FFMA.FTZ R152, R57, R55, -R59 ;  /* 0x0000003739987223 */ /* 0x000fc8000001083b */
[-CC-:B------:R-:W-:Y:S01]  /*25140*/  FFMA.FTZ R132, R68, R55.reuse, -R49.reuse ;  /* 0x0000003744847223 */ /* 0x180fe20000010831 */
[-C--:B------:R-:W-:Y:S01]  /*25150*/  FFMA.FTZ R153, R62, R55.reuse, -R49 ;  /* 0x000000373e997223 */ /* 0x080fe20000010831 */
[-C--:B------:R-:W-:Y:S01]  /*25160*/  FFMA.FTZ R121, R82, R55.reuse, -R59 ;  /* 0x0000003752797223 */ /* 0x080fe2000001083b */
[----:B------:R-:W2:Y:S01]  /*25170*/  MUFU.EX2 R152, R152 ;  /* 0x0000009800987308 */ /* 0x000ea20000000800 */
        /* <DEDUP_REMOVED lines=14> */
[-CC-:B------:R-:W-:Y:S01]  /*25260*/  FFMA.FTZ R176, R66, R55.reuse, -R59.reuse ;  /* 0x0000003742b07223 */ /* 0x180fe2000001083b */
[----:B------:R-:W1:Y:S01]  /*25270*/  MUFU.EX2 R153, R153 ;  /* 0x0000009900997308 */ /* 0x000e620000000800 */
[-C--:B------:R-:W-:Y:S01]  /*25280*/  FFMA.FTZ R127, R64, R55.reuse, -R59 ;  /* 0x00000037407f7223 */ /* 0x080fe2000001083b */
[-CC-:B------:R-:W-:Y:S01]  /*25290*/  FFMA.FTZ R126, R45, R55.reuse, -R49.reuse ;  /* 0x000000372d7e7223 */ /* 0x180fe20000010831 */
[-C--:B------:R-:W-:Y:S01]  /*252a0*/  FFMA.FTZ R173, R41, R55.reuse, -R49 ;  /* 0x0000003729ad7223 */ /* 0x080fe20000010831 */
[-C--:B------:R-:W-:Y:S01]  /*252b0*/  FFMA.FTZ R125, R60, R55.reuse, -R59 ;  /* 0x000000373c7d7223 */ /* 0x080fe2000001083b */
[-CC-:B------:R-:W-:Y:S01]  /*252c0*/  FFMA.FTZ R179, R43, R55.reuse, -R49.reuse ;  /* 0x000000372bb37223 */ /* 0x180fe20000010831 */
[-C--:B------:R-:W-:Y:S01]  /*252d0*/  FFMA.FTZ R116, R42, R55.reuse, -R49 ;  /* 0x000000372a747223 */ /* 0x080fe20000010831 */
[-CC-:B------:R-:W-:Y:S01]  /*252e0*/  FFMA.FTZ R178, R56, R55.reuse, -R59.reuse ;  /* 0x0000003738b27223 */ /* 0x180fe2000001083b */
[----:B------:R-:W1:Y:S01]  /*252f0*/  MUFU.EX2 R121, R121 ;  /* 0x0000007900797308 */ /* 0x000e620000000800 */
[----:B--2---:R-:W-:Y:S01]  /*25300*/  FADD.FTZ R6, R152, R6 ;  /* 0x0000000698067221 */ /* 0x004fe20000010000 */
[-CC-:B------:R-:W-:Y:S01]  /*25310*/  FFMA.FTZ R190, R53, R55.reuse, -R59.reuse ;  /* 0x0000003735be7223 */ /* 0x180fe2000001083b */
[-C--:B------:R-:W-:Y:S01]  /*25320*/  FFMA.FTZ R172, R51, R55.reuse, -R59 ;  /* 0x0000003733ac7223 */ /* 0x080fe2000001083b */
[-C--:B------:R-:W-:Y:S01]  /*25330*/  FFMA.FTZ R175, R39, R55.reuse, -R49 ;  /* 0x0000003727af7223 */ /* 0x080fe20000010831 */
[----:B------:R-:W-:Y:S01]  /*25340*/  FFMA.FTZ R9, R48, R55, -R59 ;  /* 0x0000003730097223 */ /* 0x000fe2000001083b */
[C---:B---3--:R-:W-:Y:S01]  /*25350*/  FMUL.FTZ R35, R135.reuse, R35 ;  /* 0x0000002387237220 */ /* 0x048fe20000410000 */
[C---:B------:R-:W-:Y:S01]  /*25360*/  FMUL.FTZ R34, R135.reuse, R34 ;  /* 0x0000002287227220 */ /* 0x040fe20000410000 */
[----:B------:R-:W2:Y:S01]  /*25370*/  MUFU.EX2 R155, R155 ;  /* 0x0000009b009b7308 */ /* 0x000ea20000000800 */
[C---:B----4-:R-:W-:Y:S01]  /*25380*/  FMUL.FTZ R37, R134.reuse, R37 ;  /* 0x0000002586257220 */ /* 0x050fe20000410000 */
[----:B------:R-:W-:Y:S01]  /*25390*/  FMUL.FTZ R36, R134, R36 ;  /* 0x0000002486247220 */ /* 0x000fe20000410000 */
[C---:B------:R-:W-:Y:S01]  /*253a0*/  FMUL.FTZ R33, R135.reuse, R33 ;  /* 0x0000002187217220 */ /* 0x040fe20000410000 */
[C---:B------:R-:W-:Y:S01]  /*253b0*/  FMUL.FTZ R32, R135.reuse, R32 ;  /* 0x0000002087207220 */ /* 0x040fe20000410000 */
[C---:B------:R-:W-:Y:S01]  /*253c0*/  FMUL.FTZ R31, R135.reuse, R31 ;  /* 0x0000001f871f7220 */ /* 0x040fe20000410000 */
[C---:B------:R-:W-:Y:S01]  /*253d0*/  FMUL.FTZ R30, R135.reuse, R30 ;  /* 0x0000001e871e7220 */ /* 0x040fe20000410000 */
[C---:B------:R-:W-:Y:S01]  /*253e0*/  FMUL.FTZ R27, R135.reuse, R27 ;  /* 0x0000001b871b7220 */ /* 0x040fe20000410000 */
[----:B------:R-:W3:Y:S01]  /*253f0*/  MUFU.EX2 R120, R120 ;  /* 0x0000007800787308 */ /* 0x000ee20000000800 */
        /* <DEDUP_REMOVED lines=16> */
[----:B-1----:R-:W-:Y:S01]  /*25500*/  FADD.FTZ R8, R153, R8 ;  /* 0x0000000899087221 */ /* 0x002fe20000010000 */
[----:B------:R-:W-:Y:S01]  /*25510*/  FADD.FTZ R7, R121, R6 ;  /* 0x0000000679077221 */ /* 0x000fe20000010000 */
[C---:B------:R-:W-:Y:S01]  /*25520*/  FMUL.FTZ R85, R134.reuse, R85 ;  /* 0x0000005586557220 */ /* 0x040fe20000410000 */
[C---:B------:R-:W-:Y:S01]  /*25530*/  FMUL.FTZ R84, R134.reuse, R84 ;  /* 0x0000005486547220 */ /* 0x040fe20000410000 */
[C---:B------:R-:W-:Y:S01]  /*25540*/  FMUL.FTZ R87, R134.reuse, R87 ;  /* 0x0000005786577220 */ /* 0x040fe20000410000 */
[----:B------:R-:W-:Y:S01]  /*25550*/  FMUL.FTZ R86, R134, R86 ;  /* 0x0000005686567220 */ /* 0x000fe20000410000 */
[----:B------:R-:W4:Y:S01]  /*25560*/  LDL.64 R82, [R1+0x350] ;  /* 0x0003500001527983 */ /* 0x000f220000100a00 */
[----:B------:R-:W1:Y:S03]  /*25570*/  MUFU.EX2 R169, R169 ;  /* 0x000000a900a97308 */ /* 0x000e660000000800 */
[----:B------:R-:W4:Y:S04]  /*25580*/  LDL.64 R80, [R1+0x360] ;  /* 0x0003600001507983 */ /* 0x000f280000100a00 */
[----:B------:R-:W4:Y:S01]  /*25590*/  LDL.64 R78, [R1+0x370] ;  /* 0x00037000014e7983 */ /* 0x000f220000100a00 */
[----:B------:R-:W1:Y:S01]  /*255a0*/  MUFU.EX2 R117, R117 ;  /* 0x0000007500757308 */ /* 0x000e620000000800 */
[----:B--2---:R-:W-:Y:S01]  /*255b0*/  FADD.FTZ R8, R155, R8 ;  /* 0x000000089b087221 */ /* 0x004fe20000010000 */
[----:B---3--:R-:W-:Y:S01]  /*255c0*/  FADD.FTZ R7, R120, R7 ;  /* 0x0000000778077221 */ /* 0x008fe20000010000 */
[----:B------:R-:W2:Y:S04]  /*255d0*/  LDL.64 R76, [R1+0x380] ;  /* 0x00038000014c7983 */ /* 0x000ea80000100a00 */
[----:B------:R-:W3:Y:S01]  /*255e0*/  LDL.64 R74, [R1+0x3a0] ;  /* 0x0003a000014a7983 */ /* 0x000ee20000100a00 */
[----:B------:R-:W1:Y:S03]  /*255f0*/  MUFU.EX2 R130, R130 ;  /* 0x0000008200827308 */ /* 0x000e660000000800 */
[----:B------:R-:W3:Y:S04]  /*25600*/  LDL.64 R68, [R1+0x3d0] ;  /* 0x0003d00001447983 */ /* 0x000ee80000100a00 */
[----:B------:R-:W3:Y:S01]  /*25610*/  LDL.64 R62, [R1+0x248] ;  /* 0x00024800013e7983 */ /* 0x000ee20000100a00 */
[----:B------:R-:W1:Y:S01]  /*25620*/  MUFU.EX2 R168, R168 ;  /* 0x000000a800a87308 */ /* 0x000e620000000800 */
[----:B0-----:R-:W-:Y:S01]  /*25630*/  FADD.FTZ R8, R131, R8 ;  /* 0x0000000883087221 */ /* 0x001fe20000010000 */
[----:B----4-:R-:W-:Y:S01]  /*25640*/  FADD.FTZ R6, R154, R7 ;  /* 0x000000079a067221 */ /* 0x010fe20000010000 */
[----:B------:R-:W4:Y:S04]  /*25650*/  LDL.64 R66, [R1+0x390] ;  /* 0x0003900001427983 */ /* 0x000f280000100a00 */
[----:B------:R-:W3:Y:S01]  /*25660*/  LDL.64 R72, [R1+0x3b0] ;  /* 0x0003b00001487983 */ /* 0x000ee20000100a00 */
[----:B------:R-:W0:Y:S08]  /*25670*/  MUFU.EX2 R171, R171 ;  /* 0x000000ab00ab7308 */ /* 0x000e300000000800 */
[----:B------:R-:W0:Y:S01]  /*25680*/  MUFU.EX2 R129, R129 ;  /* 0x0000008100817308 */ /* 0x000e220000000800 */
[----:B-1----:R-:W-:Y:S01]  /*25690*/  FADD.FTZ R41, R169, R8 ;  /* 0x00000008a9297221 */ /* 0x002fe20000010000 */
[----:B------:R-:W-:Y:S01]  /*256a0*/  FADD.FTZ R7, R117, R6 ;  /* 0x0000000675077221 */ /* 0x000fe20000010000 */
[----:B------:R-:W3:Y:S04]  /*256b0*/  LDL.64 R70, [R1+0x3c0] ;  /* 0x0003c00001467983 */ /* 0x000ee80000100a00 */
[----:B------:R-:W3:Y:S01]  /*256c0*/  LDL.64 R46, [R1+0x278] ;  /* 0x00027800012e7983 */ /* 0x000ee20000100a00 */
[----:B------:R-:W1:Y:S08]  /*256d0*/  MUFU.EX2 R128, R128 ;  /* 0x0000008000807308 */ /* 0x000e700000000800 */
[----:B------:R-:W1:Y:S01]  /*256e0*/  MUFU.EX2 R170, R170 ;  /* 0x000000aa00aa7308 */ /* 0x000e620000000800 */
[----:B------:R-:W-:Y:S01]  /*256f0*/  FADD.FTZ R42, R130, R41 ;  /* 0x00000029822a7221 */ /* 0x000fe20000010000 */
[----:B------:R-:W-:Y:S01]  /*25700*/  FADD.FTZ R6, R168, R7 ;  /* 0x00000007a8067221 */ /* 0x000fe20000010000 */
[----:B------:R-:W3:Y:S04]  /*25710*/  LDL.64 R56, [R1+0x3e0] ;  /* 0x0003e00001387983 */ /* 0x000ee80000100a00 */
[----:B------:R-:W3:Y:S01]  /*25720*/  LDL.64 R64, [R1+0x3f0] ;  /* 0x0003f00001407983 */ /* 0x000ee20000100a00 */
[----:B------:R-:W1:Y:S08]  /*25730*/  MUFU.EX2 R177, R177 ;  /* 0x000000b100b17308 */ /* 0x000e700000000800 */
[----:B------:R-:W1:Y:S01]  /*25740*/  MUFU.EX2 R176, R176 ;  /* 0x000000b000b07308 */ /* 0x000e620000000800 */
[----:B0-----:R-:W-:Y:S01]  /*25750*/  FADD.FTZ R41, R171, R42 ;  /* 0x0000002aab297221 */ /* 0x001fe20000010000 */
[----:B------:R-:W-:Y:S01]  /*25760*/  FADD.FTZ R7, R129, R6 ;  /* 0x0000000681077221 */ /* 0x000fe20000010000 */
[----:B------:R-:W3:Y:S04]  /*25770*/  LDL.64 R60, [R1+0x258] ;  /* 0x00025800013c7983 */ /* 0x000ee80000100a00 */
[----:B------:R-:W3:Y:S01]  /*25780*/  LDL.64 R44, [R1+0x2d8] ;  /* 0x0002d800012c7983 */ /* 0x000ee20000100a00 */
[----:B------:R-:W-:Y:S08]  /*25790*/  MUFU.EX2 R127, R127 ;  /* 0x0000007f007f7308 */ /* 0x000ff00000000800 */
[----:B------:R-:W0:Y:S01]  /*257a0*/  MUFU.EX2 R126, R126 ;  /* 0x0000007e007e7308 */ /* 0x000e220000000800 */
[----:B-1----:R-:W-:Y:S01]  /*257b0*/  FADD.FTZ R6, R128, R41 ;  /* 0x0000002980067221 */ /* 0x002fe20000010000 */
[----:B------:R-:W-:-:S06]  /*257c0*/  FADD.FTZ R7, R170, R7 ;  /* 0x00000007aa077221 */ /* 0x000fcc0000010000 */
[----:B------:R-:W-:Y:S01]  /*257d0*/  MUFU.EX2 R125, R125 ;  /* 0x0000007d007d7308 */ /* 0x000fe20000000800 */
[----:B------:R-:W-:-:S07]  /*257e0*/  FFMA.FTZ R8, R40, R55, -R49 ;  /* 0x0000003728087223 */ /* 0x000fce0000010831 */
[----:B------:R-:W1:Y:S01]  /*257f0*/  MUFU.EX2 R179, R179 ;  /* 0x000000b300b37308 */ /* 0x000e620000000800 */
[----:B------:R-:W-:Y:S01]  /*25800*/  FADD.FTZ R39, R177, R6 ;  /* 0x00000006b1277221 */ /* 0x000fe20000010000 */
[----:B------:R-:W-:Y:S01]  /*25810*/  FADD.FTZ R6, R176, R7 ;  /* 0x00000007b0067221 */ /* 0x000fe20000010000 */
[----:B------:R-:W3:Y:S05]  /*25820*/  LDL.64 R52, [R1+0x298] ;  /* 0x0002980001347983 */ /* 0x000eea0000100a00 */
        /* <DEDUP_REMOVED lines=9> */
[----:B------:R-:W3:Y:S04]  /*258c0*/  LDL.64 R58, [R1+0x268] ;  /* 0x00026800013a7983 */ /* 0x000ee80000100a00 */
[----:B------:R-:W3:Y:S01]  /*258d0*/  LDL.64 R50, [R1+0x2a8] ;  /* 0x0002a80001327983 */ /* 0x000ee20000100a00 */
[----:B------:R-:W-:Y:S03]  /*258e0*/  MUFU.EX2 R172, R172 ;  /* 0x000000ac00ac7308 */ /* 0x000fe60000000800 */
[----:B------:R-:W3:Y:S05]  /*258f0*/  LDL.64 R42, [R1+0x2e8] ;  /* 0x0002e800012a7983 */ /* 0x000eea0000100a00 */
[----:B------:R-:W1:Y:S01]  /*25900*/  MUFU.EX2 R8, R8 ;  /* 0x0000000800087308 */ /* 0x000e620000000800 */
[----:B------:R-:W-:Y:S01]  /*25910*/  FADD.FTZ R6, R116, R41 ;  /* 0x0000002974067221 */ /* 0x000fe20000010000 */
[----:B------:R-:W-:Y:S01]  /*25920*/  FADD.FTZ R39, R178, R39 ;  /* 0x00000027b2277221 */ /* 0x000fe20000010000 */
[----:B------:R-:W3:Y:S04]  /*25930*/  LDL.64 R54, [R1+0x288] ;  /* 0x0002880001367983 */ /* 0x000ee80000100a00 */
[----:B------:R-:W3:Y:S01]  /*25940*/  LDL.64 R48, [R1+0x2b8] ;  /* 0x0002b80001307983 */ /* 0x000ee20000100a00 */
[----:B------:R-:W-:Y:S08]  /*25950*/  MUFU.EX2 R174, R174 ;  /* 0x000000ae00ae7308 */ /* 0x000ff00000000800 */
[----:B------:R-:W1:Y:S01]  /*25960*/  MUFU.EX2 R175, R175 ;  /* 0x000000af00af7308 */ /* 0x000e620000000800 */
[----:B0-----:R-:W-:Y:S01]  /*25970*/  FADD.FTZ R41, R173, R6 ;  /* 0x00000006ad297221 */ /* 0x001fe20000010000 */
[----:B------:R-:W-:-:S06]  /*25980*/  FADD.FTZ R39, R190, R39 ;  /* 0x00000027be277221 */ /* 0x000fcc0000010000 */
[----:B------:R-:W0:Y:S08]  /*25990*/  MUFU.EX2 R9, R9 ;  /* 0x0000000900097308 */ /* 0x000e300000000800 */
[----:B------:R-:W0:Y:S01]  /*259a0*/  MUFU.EX2 R7, R7 ;  /* 0x0000000700077308 */ /* 0x000e220000000800 */
[----:B-1----:R-:W-:Y:S01]  /*259b0*/  FADD.FTZ R6, R8, R41 ;  /* 0x0000002908067221 */ /* 0x002fe20000010000 */
[----:B------:R-:W-:Y:S01]  /*259c0*/  FADD.FTZ R39, R172, R39 ;  /* 0x00000027ac277221 */ /* 0x000fe20000010000 */
[----:B------:R-:W3:Y:S02]  /*259d0*/  LDL.64 R40, [R1+0x2f8] ;  /* 0x0002f80001287983 */ /* 0x000ee40000100a00 */
[----:B------:R-:W-:Y:S01]  /*259e0*/  FADD.FTZ R6, R175, R6 ;  /* 0x00000006af067221 */ /* 0x000fe20000010000 */
[----:B------:R-:W-:-:S04]  /*259f0*/  FADD.FTZ R38, R174, R39 ;  /* 0x00000027ae267221 */ /* 0x000fc80000010000 */
[----:B0-----:R-:W-:Y:S01]  /*25a00*/  FADD.FTZ R38, R9, R38 ;  /* 0x0000002609267221 */ /* 0x001fe20000010000 */
[----:B------:R-:W-:-:S05]  /*25a10*/  FADD.FTZ R39, R7, R6 ;  /* 0x0000000607277221 */ /* 0x000fca0000010000 */
[----:B------:R0:W-:Y:S01]  /*25a20*/  STL.64 [R1+0x1f0], R38 ;  /* 0x0001f02601007387 */ /* 0x0001e20000100a00 */
[----:B------:R-:W-:Y:S06]  /*25a30*/  BAR.SYNC.DEFER_BLOCKING 0xf, 0x100 ;  /* 0x03c4000000007b1d */ /* 0x000fec0000010000 */
[----:B0-----:R-:W3:Y:S01]  /*25a40*/  LDL.64 R38, [R1+0x308] ;  /* 0x0003080001267983 */ /* 0x001ee20000100a00 */
[C---:B------:R-:W-:Y:S01]  /*25a50*/  FMUL.FTZ R5, R134.reuse, R5 ;  /* 0x0000000586057220 */ /* 0x040fe20000410000 */
[C---:B------:R-:W-:Y:S02]  /*25a60*/  FMUL.FTZ R4, R134.reuse, R4 ;  /* 0x0000000486047220 */ /* 0x040fe40000410000 */
[----:B------:R-:W3:Y:S04]  /*25a70*/  LD.E.64 R96, desc[UR36][R2.64+0x8] ;  /* 0x0000082402607980 */ /* 0x000ee8000c101b00 */
[----:B------:R-:W3:Y:S04]  /*25a80*/  LD.E.64 R2, desc[UR36][R2.64] ;  /* 0x0000002402027980 */ /* 0x000ee8000c101b00 */
        /* <DEDUP_REMOVED lines=13> */
[----:B0-----:R-:W3:Y:S04]  /*25b60*/  LDL.64 R36, [R1+0x2c8] ;  /* 0x0002c80001247983 */ /* 0x001ee80000100a00 */
[----:B-1----:R-:W3:Y:S04]  /*25b70*/  LDL.64 R26, [R1+0x318] ;  /* 0x00031800011a7983 */ /* 0x002ee80000100a00 */
[----:B------:R-:W3:Y:S04]  /*25b80*/  LDL.64 R34, [R1+0x328] ;  /* 0x0003280001227983 */ /* 0x000ee80000100a00 */
[----:B------:R-:W3:Y:S04]  /*25b90*/  LDL.64 R32, [R1+0x338] ;  /* 0x0003380001207983 */ /* 0x000ee80000100a00 */
[----:B------:R-:W3:Y:S04]  /*25ba0*/  LDL.64 R30, [R1+0x348] ;  /* 0x00034800011e7983 */ /* 0x000ee80000100a00 */
[----:B------:R-:W3:Y:S04]  /*25bb0*/  LDL.64 R28, [R1+0x358] ;  /* 0x00035800011c7983 */ /* 0x000ee80000100a00 */
[----:B------:R-:W3:Y:S04]  /*25bc0*/  LDL.64 R10, [R1+0x368] ;  /* 0x00036800010a7983 */ /* 0x000ee80000100a00 */
[----:B------:R-:W3:Y:S04]  /*25bd0*/  LDL.64 R24, [R1+0x378] ;  /* 0x0003780001187983 */ /* 0x000ee80000100a00 */
[----:B------:R-:W3:Y:S04]  /*25be0*/  LDL.64 R20, [R1+0x388] ;  /* 0x0003880001147983 */ /* 0x000ee80000100a00 */
[----:B--2---:R-:W2:Y:S04]  /*25bf0*/  LDL.64 R14, [R1+0x398] ;  /* 0x00039800010e7983 */ /* 0x004ea80000100a00 */
[----:B------:R-:W2:Y:S04]  /*25c00*/  LDL.64 R12, [R1+0x3a8] ;  /* 0x0003a800010c7983 */ /* 0x000ea80000100a00 */
[----:B------:R-:W2:Y:S04]  /*25c10*/  LDL.64 R84, [R1+0x3b8] ;  /* 0x0003b80001547983 */ /* 0x000ea80000100a00 */
[----:B------:R-:W2:Y:S04]  /*25c20*/  LDL.64 R86, [R1+0x3c8] ;  /* 0x0003c80001567983 */ /* 0x000ea80000100a00 */
[----:B------:R0:W-:Y:S04]  /*25c30*/  STL.64 [R1+0x238], R4 ;  /* 0x0002380401007387 */ /* 0x0001e80000100a00 */
        /* <DEDUP_REMOVED lines=889> */
.L_x_6884:
[----:B------:R-:W-:Y:S05]  /*293d0*/  BSYNC B0 ;  /* 0x0000000000007941 */ /* 0x000fea0003800000 */
.L_x_6883:
        /* <DEDUP_REMOVED lines=9> */
.L_x_6852:
[----:B------:R-:W2:Y:S01]  /*29470*/  LDL R5, [R1+0x1f0] ;  /* 0x0001f00001057983 */ /* 0x000ea20000100800 */
[----:B------:R-:W-:Y:S05]  /*29480*/  WARPSYNC.ALL ;  /* 0x0000000000007948 */ /* 0x000fea0003800000 */
[----:B------:R-:W3:Y:S01]  /*29490*/  LDL R10, [R1+0x1f4] ;  /* 0x0001f400010a7983 */ /* 0x000ee20000100800 */
[----:B------:R-:W-:Y:S08]  /*294a0*/  BAR.ARV 0x8, 0x100 ;  /* 0x0204000000007b1d */ /* 0x000ff00000002000 */
[----:B------:R-:W-:Y:S06]  /*294b0*/  BAR.SYNC.DEFER_BLOCKING 0xf, 0x100 ;  /* 0x03c4000000007b1d */ /* 0x000fec0000010000 */
[----:B--2---:R-:W2:Y:S02]  /*294c0*/  SHFL.BFLY PT, R0, R5, 0x2, 0x1f ;  /* 0x0c401f0005007f89 */ /* 0x004ea400000e0000 */
[----:B--2---:R-:W-:-:S05]  /*294d0*/  FADD.FTZ R0, R5, R0 ;  /* 0x0000000005007221 */ /* 0x004fca0000010000 */
[----:B------:R-:W2:Y:S02]  /*294e0*/  SHFL.BFLY PT, R3, R0, 0x1, 0x1f ;  /* 0x0c201f0000037f89 */ /* 0x000ea400000e0000 */
[----:B--2---:R-:W-:-:S05]  /*294f0*/  FADD.FTZ R2, R0, R3 ;  /* 0x0000000300027221 */ /* 0x004fca0000010000 */
[----:B------:R-:W-:Y:S04]  /*29500*/  STL [R1+0x1f0], R2 ;  /* 0x0001f00201007387 */ /* 0x000fe80000100800 */
[----:B------:R-:W2:Y:S04]  /*29510*/  LDL R13, [R1+0x1f0] ;  /* 0x0001f000010d7983 */ /* 0x000ea80000100800 */
[----:B---3--:R-:W0:Y:S02]  /*29520*/  SHFL.BFLY PT, R3, R10, 0x2, 0x1f ;  /* 0x0c401f000a037f89 */ /* 0x008e2400000e0000 */
[----:B01----:R-:W-:-:S05]  /*29530*/  FADD.FTZ R4, R3, R10 ;  /* 0x0000000a03047221 */ /* 0x003fca0000010000 */
[----:B------:R-:W0:Y:S02]  /*29540*/  SHFL.BFLY PT, R3, R4, 0x1, 0x1f ;  /* 0x0c201f0004037f89 */ /* 0x000e2400000e0000 */
[----:B0-----:R-:W-:Y:S02]  /*29550*/  FADD.FTZ R6, R4, R3 ;  /* 0x0000000304067221 */ /* 0x001fe40000010000 */
[----:B------:R-:W3:Y:S03]  /*29560*/  LDL.64 R2, [R1+0xb8] ;  /* 0x0000b80001027983 */ /* 0x000ee60000100a00 */
[----:B------:R-:W-:-:S13]  /*29570*/  FSETP.NE.FTZ.AND P2, PT, R6, RZ, PT ;  /* 0x000000ff0600720b */ /* 0x000fda0003f55000 */
[----:B------:R-:W4:Y:S04]  /*29580*/  @P2 LDL R9, [R1+0x200] ;  /* 0x0002000001092983 */ /* 0x000f280000100800 */
[----:B------:R-:W5:Y:S01]  /*29590*/  @P2 LDL R12, [R1+0x1e4] ;  /* 0x0001e400010c2983 */ /* 0x000f620000100800 */
[----:B--2---:R-:W-:-:S13]  /*295a0*/  FSETP.NE.FTZ.AND P1, PT, R13, RZ, PT ;  /* 0x000000ff0d00720b */ /* 0x004fda0003f35000 */
[----:B------:R-:W2:Y:S04]  /*295b0*/  @P1 LDL R5, [R1+0x200] ;  /* 0x0002000001051983 */ /* 0x000ea80000100800 */
[----:B------:R-:W3:Y:S01]  /*295c0*/  @P1 LDL R8, [R1+0x1e0] ;  /* 0x0001e00001081983 */ /* 0x000ee20000100800 */
[----:B------:R-:W0:Y:S08]  /*295d0*/  @P2 MUFU.LG2 R11, R6 ;  /* 0x00000006000b2308 */ /* 0x000e300000000c00 */
[----:B------:R-:W1:Y:S01]  /*295e0*/  @P1 MUFU.LG2 R7, R13 ;  /* 0x0000000d00071308 */ /* 0x000e620000000c00 */
[----:B------:R-:W-:-:S02]  /*295f0*/  IMAD.MOV.U32 R0, RZ, RZ, -0x800000 ;  /* 0xff800000ff007424 */ /* 0x000fc400078e00ff */
[----:B------:R-:W-:Y:S02]  /*29600*/  IMAD.MOV.U32 R10, RZ, RZ, -0x800000 ;  /* 0xff800000ff0a7424 */ /* 0x000fe400078e00ff */
[----:B0-----:R-:W-:Y:S01]  /*29610*/  @P2 FMUL.FTZ R14, R11, 0.69314718246459960938 ;  /* 0x3f3172180b0e2820 */ /* 0x001fe20000410000 */
[----:B-1----:R-:W-:Y:S01]  /*29620*/  @P1 FMUL.FTZ R4, R7, 0.69314718246459960938 ;  /* 0x3f31721807041820 */ /* 0x002fe20000410000 */
[----:B------:R-:W-:Y:S04]  /*29630*/  STL [R1+0x1f4], R6 ;  /* 0x0001f40601007387 */ /* 0x000fe80000100800 */
[----:B------:R-:W3:Y:S01]  /*29640*/  LDL R7, [R1+0x1c8] ;  /* 0x0001c80001077983 */ /* 0x000ee20000100800 */
[----:B----4-:R-:W-:-:S04]  /*29650*/  @P2 FMUL.FTZ R9, R9, 0.69314718246459960938 ;  /* 0x3f31721809092820 */ /* 0x010fc80000410000 */
[----:B-----5:R-:W-:-:S05]  /*29660*/  @P2 FFMA.FTZ R10, R9, R12, R14 ;  /* 0x0000000c090a2223 */ /* 0x020fca000001000e */
[----:B------:R-:W-:Y:S01]  /*29670*/  STL [R1+0x1f4], R10 ;  /* 0x0001f40a01007387 */ /* 0x000fe20000100800 */
[----:B--2---:R-:W-:-:S04]  /*29680*/  @P1 FMUL.FTZ R5, R5, 0.69314718246459960938 ;  /* 0x3f31721805051820 */ /* 0x004fc80000410000 */
[----:B---3--:R-:W-:-:S05]  /*29690*/  @P1 FFMA.FTZ R0, R5, R8, R4 ;  /* 0x0000000805001223 */ /* 0x008fca0000010004 */
[----:B------:R0:W-:Y:S04]  /*296a0*/  STL [R1+0x1f0], R0 ;  /* 0x0001f00001007387 */ /* 0x0001e80000100800 */
[----:B------:R-:W2:Y:S02]  /*296b0*/  LD.E R4, desc[UR36][R2.64+0x4] ;  /* 0x0000042402047980 */ /* 0x000ea4000c101900 */
[----:B--2---:R-:W-:-:S13]  /*296c0*/  ISETP.NE.AND P0, PT, R4, RZ, PT ;  /* 0x000000ff0400720c */ /* 0x004fda0003f05270 */
[----:B------:R-:W2:Y:S04]  /*296d0*/  @!P0 LDL.64 R4, [R1+0xc0] ;  /* 0x0000c00001048983 */ /* 0x000ea80000100a00 */
[----:B------:R-:W3:Y:S01]  /*296e0*/  @!P0 LD.E R8, desc[UR36][R2.64] ;  /* 0x0000002402088980 */ /* 0x000ee2000c101900 */
[----:B------:R-:W-:-:S06]  /*296f0*/  IMAD.MOV.U32 R102, RZ, RZ, RZ ;  /* 0x000000ffff667224 */ /* 0x000fcc00078e00ff */
[----:B------:R-:W1:Y:S01]  /*29700*/  @P1 MUFU.RCP R102, R13 ;  /* 0x0000000d00661308 */ /* 0x000e620000001000 */
[----:B--2---:R-:W2:Y:S01]  /*29710*/  @!P0 LD.E.64 R4, desc[UR36][R4.64] ;  /* 0x0000002404048980 */ /* 0x004ea2000c101b00 */
[----:B---3--:R-:W-:-:S04]  /*29720*/  @!P0 IMAD R9, R7, 0x40, R8 ;  /* 0x0000004007098824 */ /* 0x008fc800078e0208 */
[----:B--2---:R-:W-:-:S05]  /*29730*/  @!P0 IMAD.WIDE R4, R9, 0x4, R4 ;  /* 0x0000000409048825 */ /* 0x004fca00078e0204 */
[----:B-1----:R1:W-:Y:S04]  /*29740*/  @!P0 ST.E desc[UR36][R4.64], R102 ;  /* 0x0000006604008985 */ /* 0x0023e8000c101924 */
[----:B------:R-:W0:Y:S04]  /*29750*/  @!P0 LDL.64 R2, [R1+0xb8] ;  /* 0x0000b80001028983 */ /* 0x000e280000100a00 */
[----:B0-----:R-:W2:Y:S02]  /*29760*/  @!P0 LD.E R0, desc[UR36][R2.64+0x4] ;  /* 0x0000042402008980 */ /* 0x001ea4000c101900 */
[----:B--2---:R-:W-:-:S13]  /*29770*/  @!P0 ISETP.NE.AND P0, PT, R0, RZ, PT ;  /* 0x000000ff0000820c */ /* 0x004fda0003f05270 */
[----:B-1----:R-:W2:Y:S04]  /*29780*/  @!P0 LDL.64 R4, [R1+0xc0] ;  /* 0x0000c00001048983 */ /* 0x002ea80000100a00 */
[----:B------:R-:W3:Y:S01]  /*29790*/  @!P0 LD.E R8, desc[UR36][R2.64] ;  /* 0x0000002402088980 */ /* 0x000ee2000c101900 */
[----:B------:R-:W-:-:S06]  /*297a0*/  IMAD.MOV.U32 R0, RZ, RZ, RZ ;  /* 0x000000ffff007224 */ /* 0x000fcc00078e00ff */
[----:B------:R-:W0:Y:S01]  /*297b0*/  @P2 MUFU.RCP R0, R6 ;  /* 0x0000000600002308 */ /* 0x000e220000001000 */
[----:B--2---:R-:W2:Y:S01]  /*297c0*/  @!P0 LD.E.64 R4, desc[UR36][R4.64] ;  /* 0x0000002404048980 */ /* 0x004ea2000c101b00 */
[----:B---3--:R-:W-:-:S04]  /*297d0*/  @!P0 IMAD R8, R7, 0x40, R8 ;  /* 0x0000004007088824 */ /* 0x008fc800078e0208 */
[----:B------:R-:W-:-:S04]  /*297e0*/  @!P0 VIADD R7, R8, 0x8 ;  /* 0x0000000808078836 */ /* 0x000fc80000000000 */
[----:B--2---:R-:W-:-:S05]  /*297f0*/  @!P0 IMAD.WIDE R4, R7, 0x4, R4 ;  /* 0x0000000407048825 */ /* 0x004fca00078e0204 */
[----:B0-----:R0:W-:Y:S04]  /*29800*/  @!P0 ST.E desc[UR36][R4.64], R0 ;  /* 0x0000000004008985 */ /* 0x0011e8000c101924 */
        /* <DEDUP_REMOVED lines=53> */
[----:B------:R-:W-:Y:S01]  /*29b60*/  FMUL.FTZ R40, R40, R102 ;  /* 0x0000006628287220 */ /* 0x000fe20000410000 */
[-C--:B----4-:R-:W-:Y:S01]  /*29b70*/  FMUL.FTZ R39, R39, R0.reuse ;  /* 0x0000000027277220 */ /* 0x090fe20000410000 */
[----:B------:R-:W-:Y:S01]  /*29b80*/  FMUL.FTZ R38, R38, R0 ;  /* 0x0000000026267220 */ /* 0x000fe20000410000 */
        /* <DEDUP_REMOVED lines=30> */
[----:B------:R-:W-:Y:S04]  /*29d70*/  STL.64 [R1+0x400], R40 ;  /* 0x0004002801007387 */ /* 0x000fe80000100a00 */
[----:B------:R0:W-:Y:S04]  /*29d80*/  STL.64 [R1+0x408], R38 ;  /* 0x0004082601007387 */ /* 0x0001e80000100a00 */
        /* <DEDUP_REMOVED lines=10> */
[----:B------:R-:W-:Y:S04]  /*29e30*/  STL.64 [R1+0x2b0], R10 ;  /* 0x0002b00a01007387 */ /* 0x000fe80000100a00 */
[----:B------:R3:W-:Y:S04]  /*29e40*/  STL.64 [R1+0x2c0], R8 ;  /* 0x0002c00801007387 */ /* 0x0007e80000100a00 */
[----:B------:R-:W-:Y:S04]  /*29e50*/  STL.64 [R1+0x2d0], R6 ;  /* 0x0002d00601007387 */ /* 0x000fe80000100a00 */
[----:B------:R4:W-:Y:S04]  /*29e60*/  STL.64 [R1+0x2e0], R4 ;  /* 0x0002e00401007387 */ /* 0x0009e80000100a00 */
[----:B------:R5:W-:Y:S04]  /*29e70*/  STL.64 [R1+0x2f0], R2 ;  /* 0x0002f00201007387 */ /* 0x000be80000100a00 */
[----:B0-----:R-:W5:Y:S04]  /*29e80*/  LDL.64 R38, [R1+0x2c8] ;  /* 0x0002c80001267983 */ /* 0x001f680000100a00 */
[----:B------:R-:W5:Y:S04]  /*29e90*/  LDL.64 R40, [R1+0x308] ;  /* 0x0003080001287983 */ /* 0x000f680000100a00 */
[----:B-1----:R-:W5:Y:S04]  /*29ea0*/  LDL.64 R28, [R1+0x318] ;  /* 0x00031800011c7983 */ /* 0x002f680000100a00 */
[----:B------:R-:W5:Y:S04]  /*29eb0*/  LDL.64 R36, [R1+0x328] ;  /* 0x0003280001247983 */ /* 0x000f680000100a00 */
[----:B------:R-:W5:Y:S04]  /*29ec0*/  LDL.64 R34, [R1+0x338] ;  /* 0x0003380001227983 */ /* 0x000f680000100a00 */
[----:B------:R-:W5:Y:S04]  /*29ed0*/  LDL.64 R32, [R1+0x348] ;  /* 0x0003480001207983 */ /* 0x000f680000100a00 */
[----:B------:R-:W5:Y:S04]  /*29ee0*/  LDL.64 R30, [R1+0x358] ;  /* 0x00035800011e7983 */ /* 0x000f680000100a00 */
[----:B--2---:R-:W2:Y:S04]  /*29ef0*/  LDL.64 R12, [R1+0x368] ;  /* 0x00036800010c7983 */ /* 0x004ea80000100a00 */
[----:B------:R-:W2:Y:S04]  /*29f00*/  LDL.64 R26, [R1+0x378] ;  /* 0x00037800011a7983 */ /* 0x000ea80000100a00 */
        /* <DEDUP_REMOVED lines=8> */
[----:B------:R-:W5:Y:S01]  /*29f90*/  @!P0 LDL R105, [R1+0x1cc] ;  /* 0x0001cc0001698983 */ /* 0x000f620000100800 */
        /* <DEDUP_REMOVED lines=94> */
[----:B------:R-:W-:Y:S04]  /*2a580*/  STL [R1+0x1d4], R106 ;  /* 0x0001d46a01007387 */ /* 0x000fe80000100800 */
[----:B------:R-:W-:Y:S01]  /*2a590*/  @!P0 STL [R1+0x1c8], RZ ;  /* 0x0001c8ff01008387 */ /* 0x000fe20000100800 */
        /* <DEDUP_REMOVED lines=24> */
[-C--:B---3--:R-:W-:Y:S01]  /*2a720*/  FMUL.FTZ R9, R9, R0.reuse ;  /* 0x0000000009097220 */ /* 0x088fe20000410000 */
[-C--:B------:R-:W-:Y:S01]  /*2a730*/  FMUL.FTZ R8, R8, R0.reuse ;  /* 0x0000000008087220 */ /* 0x080fe20000410000 */
[-C--:B----4-:R-:W-:Y:S01]  /*2a740*/  FMUL.FTZ R5, R5, R0.reuse ;  /* 0x0000000005057220 */ /* 0x090fe20000410000 */
[-C--:B------:R-:W-:Y:S01]  /*2a750*/  FMUL.FTZ R4, R4, R0.reuse ;  /* 0x0000000004047220 */ /* 0x080fe20000410000 */
[-C--:B------:R-:W-:Y:S01]  /*2a760*/  FMUL.FTZ R11, R11, R0.reuse ;  /* 0x000000000b0b7220 */ /* 0x080fe20000410000 */
[-C--:B------:R-:W-:Y:S01]  /*2a770*/  FMUL.FTZ R10, R10, R0.reuse ;  /* 0x000000000a0a7220 */ /* 0x080fe20000410000 */
[-C--:B-----5:R-:W-:Y:S01]  /*2a780*/  FMUL.FTZ R3, R3, R0.reuse ;  /* 0x0000000003037220 */ /* 0x0a0fe20000410000 */
[-C--:B------:R-:W-:Y:S01]  /*2a790*/  FMUL.FTZ R2, R2, R0.reuse ;  /* 0x0000000002027220 */ /* 0x080fe20000410000 */
[-C--:B------:R-:W-:Y:S01]  /*2a7a0*/  FMUL.FTZ R7, R7, R0.reuse ;  /* 0x0000000007077220 */ /* 0x080fe20000410000 */
[----:B------:R-:W-:Y:S01]  /*2a7b0*/  FMUL.FTZ R6, R6, R0 ;  /* 0x0000000006067220 */ /* 0x000fe20000410000 */
[----:B------:R-:W-:Y:S01]  /*2a7c0*/  @!P0 LOP3.LUT R0, R105, 0x1, RZ, 0x3c, !PT ;  /* 0x0000000169008812 */ /* 0x000fe200078e3cff */
        /* <DEDUP_REMOVED lines=16> */
[----:B------:R-:W-:Y:S04]  /*2a8d0*/  @!P0 STL [R1+0x1cc], R0 ;  /* 0x0001cc0001008387 */ /* 0x000fe80000100800 */
[----:B------:R0:W-:Y:S02]  /*2a8e0*/  STL.64 [R1+0x3c8], R4 ;  /* 0x0003c80401007387 */ /* 0x0001e40000100a00 */
[----:B0-----:R-:W-:Y:S01]  /*2a8f0*/  IMAD.MOV.U32 R4, RZ, RZ, 0x1 ;  /* 0x00000001ff047424 */ /* 0x001fe200078e00ff */
[----:B------:R-:W-:Y:S06]  /*2a900*/  BAR.ARV 0xe, 0x100 ;  /* 0x0384000000007b1d */ /* 0x000fec0000002000 */
.L_x_6736:
[----:B------:R-:W-:Y:S05]  /*2a910*/  BSYNC B7 ;  /* 0x0000000000077941 */ /* 0x000fea0003800000 */
.L_x_6724:
[----:B------:R-:W0:Y:S08]  /*2a920*/  S2UR UR4, SR_CgaCtaId ;  /* 0x00000000000479c3 */ /* 0x000e300000008800 */
[----:B------:R-:W-:Y:S01]  /*2a930*/  BAR.SYNC.DEFER_BLOCKING 0x5, 0x180 ;  /* 0x0146000000007b1d */ /* 0x000fe20000010000 */
[----:B----4-:R-:W-:Y:S02]  /*2a940*/  PRMT R0, R4, 0x9910, RZ ;  /* 0x0000991004007816 */ /* 0x010fe400000000ff */
[----:B-1----:R-:W-:-:S02]  /*2a950*/  MOV R2, 0x400 ;  /* 0x0000040000027802 */ /* 0x002fc40000000f00 */
[----:B------:R-:W-:Y:S01]  /*2a960*/  ISETP.NE.AND P0, PT, R0, RZ, PT ;  /* 0x000000ff0000720c */ /* 0x000fe20003f05270 */
[----:B------:R-:W-:Y:S01]  /*2a970*/  BSSY B0, `(.L_x_6886) ;  /* 0x0000509000007945 */ /* 0x000fe20003800000 */
[----:B0-----:R-:W-:-:S05]  /*2a980*/  IMAD.U32 R155, RZ, RZ, UR4 ;  /* 0x00000004ff9b7e24 */ /* 0x001fca000f8e00ff */
[----:B------:R-:W-:-:S05]  /*2a990*/  LEA R2, R155, R2, 0x18 ;  /* 0x000000029b027211 */ /* 0x000fca00078ec0ff */
[----:B------:R0:W1:Y:S01]  /*2a9a0*/  LDS.128 R84, [R2+0x388d0] ;  /* 0x0388d00002547984 */ /* 0x0000620000000c00 */
[----:B------:R-:W-:Y:S06]  /*2a9b0*/  BAR.ARV 0x4, 0x180 ;  /* 0x0106000000007b1d */ /* 0x000fec0000002000 */
[----:B------:R-:W-:Y:S05]  /*2a9c0*/  @!P0 BRA `(.L_x_6887) ;  /* 0x0000004000488947 */ /* 0x000fea0003800000 */
[----:B--2---:R-:W2:Y:S04]  /*2a9d0*/  LDL.128 R44, [R1+0x210] ;  /* 0x00021000012c7983 */ /* 0x004ea80000100c00 */
[----:B------:R-:W4:Y:S04]  /*2a9e0*/  LDL.128 R48, [R1+0x230] ;  /* 0x0002300001307983 */ /* 0x000f280000100c00 */
[----:B-----5:R-:W4:Y:S04]  /*2a9f0*/  LDL.128 R32, [R1+0x220] ;  /* 0x0002200001207983 */ /* 0x020f280000100c00 */
[----:B------:R-:W4:Y:S04]  /*2aa00*/  LDL.128 R52, [R1+0x250] ;  /* 0x0002500001347983 */ /* 0x000f280000100c00 */
[----:B------:R-:W4:Y:S04]  /*2aa10*/  LDL.128 R40, [R1+0x240] ;  /* 0x0002400001287983 */ /* 0x000f280000100c00 */
[----:B------:R-:W4:Y:S04]  /*2aa20*/  LDL.128 R36, [R1+0x260] ;  /* 0x0002600001247983 */ /* 0x000f280000100c00 */
[----:B------:R-:W4:Y:S04]  /*2aa30*/  LDL.128 R76, [R1+0x270] ;  /* 0x00027000014c7983 */ /* 0x000f280000100c00 */
[----:B------:R-:W4:Y:S04]  /*2aa40*/  LDL.128 R72, [R1+0x280] ;  /* 0x0002800001487983 */ /* 0x000f280000100c00 */
[----:B------:R-:W4:Y:S04]  /*2aa50*/  LDL.128 R104, [R1+0x290] ;  /* 0x0002900001687983 */ /* 0x000f280000100c00 */
[----:B------:R-:W4:Y:S04]  /*2aa60*/  LDL.128 R4, [R1+0x2a0] ;  /* 0x0002a00001047983 */ /* 0x000f280000100c00 */
[----:B---3--:R-:W3:Y:S04]  /*2aa70*/  LDL.128 R8, [R1+0x2b0] ;  /* 0x0002b00001087983 */ /* 0x008ee80000100c00 */
[----:B------:R-:W3:Y:S01]  /*2aa80*/  LDL.128 R12, [R1+0x2c0] ;  /* 0x0002c000010c7983 */ /* 0x000ee20000100c00 */
[----:B------:R-:W-:Y:S01]  /*2aa90*/  IADD3 R21, P2, R160, 0x20, RZ ;  /* 0x00000020a0157810 */ /* 0x000fe20007f5e0ff */
[----:B------:R-:W-:-:S02]  /*2aaa0*/  ULDC.64 UR4, c[0x0][0xd08] ;  /* 0x0003420000047ab9 */ /* 0x000fc40000000a00 */
[----:B------:R-:W3:Y:S01]  /*2aab0*/  LDL.128 R24, [R1+0x2d0] ;  /* 0x0002d00001187983 */ /* 0x000ee20000100c00 */
[----:B------:R-:W-:-:S03]  /*2aac0*/  IADD3 R59, P1, R160, 0x40, RZ ;  /* 0x00000040a03b7810 */ /* 0x000fc60007f3e0ff */
[----:B------:R-:W3:Y:S01]  /*2aad0*/  LDL.128 R28, [R1+0x2e0] ;  /* 0x0002e000011c7983 */ /* 0x000ee20000100c00 */
[C---:B------:R-:W-:Y:S02]  /*2aae0*/  LOP3.LUT R57, R160.reuse, 0x380, RZ, 0xc0, !PT ;  /* 0x00000380a0397812 */ /* 0x040fe400078ec0ff */
[----:B------:R-:W-:Y:S01]  /*2aaf0*/  IADD3 R60, P0, R160, 0x60, RZ ;  /* 0x00000060a03c7810 */ /* 0x000fe20007f1e0ff */
[----:B------:R-:W3:Y:S01]  /*2ab00*/  LDL.128 R108, [R1+0x2f0] ;  /* 0x0002f000016c7983 */ /* 0x000ee20000100c00 */
[----:B------:R-:W-:Y:S02]  /*2ab10*/  LOP3.LUT R20, R21, 0x380, RZ, 0xc0, !PT ;  /* 0x0000038015147812 */ /* 0x000fe400078ec0ff */
[----:B------:R-:W-:Y:S01]  /*2ab20*/  LOP3.LUT R58, R59, 0x380, RZ, 0xc0, !PT ;  /* 0x000003803b3a7812 */ /* 0x000fe200078ec0ff */
[----:B------:R-:W3:Y:S01]  /*2ab30*/  LDL.128 R88, [R1+0x3d0] ;  /* 0x0003d00001587983 */ /* 0x000ee20000100c00 */
[----:B------:R-:W-:Y:S02]  /*2ab40*/  SHF.R.U64 R57, R57, 0x3, RZ ;  /* 0x0000000339397819 */ /* 0x000fe400000012ff */
[----:B------:R-:W-:Y:S01]  /*2ab50*/  LOP3.LUT R0, R60, 0x380, RZ, 0xc0, !PT ;  /* 0x000003803c007812 */ /* 0x000fe200078ec0ff */
[----:B------:R-:W3:Y:S01]  /*2ab60*/  LDL.128 R80, [R1+0x3c0] ;  /* 0x0003c00001507983 */ /* 0x000ee20000100c00 */
[----:B------:R-:W-:-:S02]  /*2ab70*/  SHF.R.U64 R20, R20, 0x3, RZ ;  /* 0x0000000314147819 */ /* 0x000fc400000012ff */
[----:B------:R-:W-:Y:S01]  /*2ab80*/  SHF.R.U64 R58, R58, 0x3, RZ ;  /* 0x000000033a3a7819 */ /* 0x000fe200000012ff */
[----:B------:R-:W3:Y:S01]  /*2ab90*/  LDL.128 R96, [R1+0x3f0] ;  /* 0x0003f00001607983 */ /* 0x000ee20000100c00 */
[----:B------:R-:W-:Y:S01]  /*2aba0*/  LOP3.LUT R56, R57, R160, RZ, 0x3c, !PT ;  /* 0x000000a039387212 */ /* 0x000fe200078e3cff */
[--C-:B------:R-:W-:Y:S01]  /*2abb0*/  IMAD.MOV.U32 R57, RZ, RZ, R161.reuse ;  /* 0x000000ffff397224 */ /* 0x100fe200078e00a1 */
[----:B------:R-:W-:Y:S01]  /*2abc0*/  SHF.R.U64 R61, R0, 0x3, RZ ;  /* 0x00000003003d7819 */ /* 0x000fe200000012ff */
[----:B------:R-:W3:Y:S01]  /*2abd0*/  LDL.128 R92, [R1+0x3e0] ;  /* 0x0003e000015c7983 */ /* 0x000ee20000100c00 */
[----:B------:R-:W-:Y:S01]  /*2abe0*/  LOP3.LUT R20, R20, R21, RZ, 0x3c, !PT ;  /* 0x0000001514147212 */ /* 0x000fe200078e3cff */
[--C-:B------:R-:W-:Y:S01]  /*2abf0*/  IMAD.X R21, RZ, RZ, R161.reuse, P2 ;  /* 0x000000ffff157224 */ /* 0x100fe200010e06a1 */
[----:B------:R-:W-:Y:S01]  /*2ac00*/  LOP3.LUT R58, R58, R59, RZ, 0x3c, !PT ;  /* 0x0000003b3a3a7212 */ /* 0x000fe200078e3cff */
[--C-:B------:R-:W-:Y:S01]  /*2ac10*/  IMAD.X R59, RZ, RZ, R161.reuse, P1 ;  /* 0x000000ffff3b7224 */ /* 0x100fe200008e06a1 */
[----:B------:R-:W-:Y:S01]  /*2ac20*/  LOP3.LUT R60, R61, R60, RZ, 0x3c, !PT ;  /* 0x0000003c3d3c7212 */ /* 0x000fe200078e3cff */
[----:B------:R-:W-:Y:S01]  /*2ac30*/  IMAD.X R61, RZ, RZ, R161, P0 ;  /* 0x000000ffff3d7224 */ /* 0x000fe200000e06a1 */
[----:B------:R-:W-:Y:S01]  /*2ac40*/  MOV R64, R56 ;  /* 0x0000003800407202 */ /* 0x000fe20000000f00 */
[----:B------:R-:W3:Y:S01]  /*2ac50*/  LDL.128 R100, [R1+0x400] ;  /* 0x0004000001647983 */ /* 0x000ee20000100c00 */
[----:B------:R-:W-:-:S02]  /*2ac60*/  MOV R68, R20 ;  /* 0x0000001400447202 */ /* 0x000fc40000000f00 */
[----:B------:R-:W-:Y:S02]  /*2ac70*/  MOV R3, R58 ;  /* 0x0000003a00037202 */ /* 0x000fe40000000f00 */
[----:B------:R-:W-:Y:S01]  /*2ac80*/  MOV R0, R60 ;  /* 0x0000003c00007202 */ /* 0x000fe20000000f00 */
[----:B------:R-:W3:Y:S04]  /*2ac90*/  LDL.128 R56, [R1+0x360] ;  /* 0x0003600001387983 */ /* 0x000ee80000100c00 */
[----:B------:R-:W3:Y:S01]  /*2aca0*/  LDL.128 R60, [R1+0x370] ;  /* 0x00037000013c7983 */ /* 0x000ee20000100c00 */
[----:B------:R-:W-:Y:S01]  /*2acb0*/  BAR.SYNC.DEFER_BLOCKING 0x1, 0x100 ;  /* 0x0044000000007b1d */ /* 0x000fe20000010000 */
[----:B--2---:R-:W-:Y:S02]  /*2acc0*/  F2FP.F16.F32.PACK_AB R44, R45, R44 ;  /* 0x0000002c2d2c723e */ /* 0x004fe400000000ff */
[----:B------:R-:W-:-:S02]  /*2acd0*/  F2FP.F16.F32.PACK_AB R45, R47, R46 ;  /* 0x0000002e2f2d723e */ /* 0x000fc400000000ff */
[----:B----4-:R-:W-:Y:S02]  /*2ace0*/  F2FP.F16.F32.PACK_AB R48, R49, R48 ;  /* 0x000000303130723e */ /* 0x010fe400000000ff */
[----:B------:R-:W-:Y:S02]  /*2acf0*/  F2FP.F16.F32.PACK_AB R49, R51, R50 ;  /* 0x000000323331723e */ /* 0x000fe400000000ff */
[----:B------:R-:W-:Y:S02]  /*2ad00*/  F2FP.F16.F32.PACK_AB R46, R33, R32 ;  /* 0x00000020212e723e */ /* 0x000fe400000000ff */
[----:B------:R-:W-:Y:S02]  /*2ad10*/  F2FP.F16.F32.PACK_AB R47, R35, R34 ;  /* 0x00000022232f723e */ /* 0x000fe400000000ff */
[----:B------:R-:W-:Y:S01]  /*2ad20*/  F2FP.F16.F32.PACK_AB R52, R53, R52 ;  /* 0x000000343534723e */ /* 0x000fe200000000ff */
[----:B------:R-:W2:Y:S01]  /*2ad30*/  LDL.128 R32, [R1+0x300] ;  /* 0x0003000001207983 */ /* 0x000ea20000100c00 */
[----:B------:R-:W-:-:S02]  /*2ad40*/  F2FP.F16.F32.PACK_AB R53, R55, R54 ;  /* 0x000000363735723e */ /* 0x000fc400000000ff */
[----:B------:R-:W-:Y:S02]  /*2ad50*/  F2FP.F16.F32.PACK_AB R50, R41, R40 ;  /* 0x000000282932723e */ /* 0x000fe400000000ff */
[----:B------:R-:W-:Y:S02]  /*2ad60*/  F2FP.F16.F32.PACK_AB R51, R43, R42 ;  /* 0x0000002a2b33723e */ /* 0x000fe400000000ff */
[----:B------:R-:W-:Y:S01]  /*2ad70*/  F2FP.F16.F32.PACK_AB R54, R37, R36 ;  /* 0x000000242536723e */ /* 0x000fe200000000ff */
[----:B------:R4:W-:Y:S01]  /*2ad80*/  STSM.16.M88.4 [R64], R44 ;  /* 0x0000002c40007844 */ /* 0x0009e20000000200 */
[----:B------:R-:W-:Y:S02]  /*2ad90*/  F2FP.F16.F32.PACK_AB R55, R39, R38 ;  /* 0x000000262737723e */ /* 0x000fe400000000ff */
[----:B------:R-:W-:Y:S01]  /*2ada0*/  F2FP.F16.F32.PACK_AB R76, R77, R76 ;  /* 0x0000004c4d4c723e */ /* 0x000fe200000000ff */
[----:B------:R-:W2:Y:S01]  /*2adb0*/  LDL.128 R36, [R1+0x310] ;  /* 0x0003100001247983 */ /* 0x000ea20000100c00 */
[----:B------:R-:W-:-:S02]  /*2adc0*/  F2FP.F16.F32.PACK_AB R77, R79, R78 ;  /* 0x0000004e4f4d723e */ /* 0x000fc400000000ff */
[----:B------:R-:W-:Y:S01]  /*2add0*/  F2FP.F16.F32.PACK_AB R78, R73, R72 ;  /* 0x00000048494e723e */ /* 0x000fe200000000ff */
[----:B------:R0:W-:Y:S01]  /*2ade0*/  STSM.16.M88.4 [R68], R48 ;  /* 0x0000003044007844 */ /* 0x0001e20000000200 */
[----:B------:R-:W-:-:S03]  /*2adf0*/  F2FP.F16.F32.PACK_AB R79, R75, R74 ;  /* 0x0000004a4b4f723e */ /* 0x000fc600000000ff */
[----:B------:R1:W-:Y:S04]  /*2ae00*/  STSM.16.M88.4 [R3], R52 ;  /* 0x0000003403007844 */ /* 0x0003e80000000200 */
[----:B----4-:R-:W4:Y:S04]  /*2ae10*/  LDL.128 R44, [R1+0x330] ;  /* 0x00033000012c7983 */ /* 0x010f280000100c00 */
[----:B------:R-:W4:Y:S04]  /*2ae20*/  LDL.128 R40, [R1+0x320] ;  /* 0x0003200001287983 */ /* 0x000f280000100c00 */
[----:B0-----:R-:W4:Y:S04]  /*2ae30*/  LDL.128 R48, [R1+0x340] ;  /* 0x0003400001307983 */ /* 0x001f280000100c00 */
[----:B-1----:R-:W4:Y:S04]  /*2ae40*/  LDL.128 R52, [R1+0x350] ;  /* 0x0003500001347983 */ /* 0x002f280000100c00 */
[----:B------:R-:W4:Y:S04]  /*2ae50*/  LDL.128 R68, [R1+0x390] ;  /* 0x0003900001447983 */ /* 0x000f280000100c00 */
[----:B------:R0:W-:Y:S04]  /*2ae60*/  STSM.16.M88.4 [R0], R76 ;  /* 0x0000004c00007844 */ /* 0x0001e80000000200 */
[----:B------:R-:W4:Y:S04]  /*2ae70*/  LDL.128 R64, [R1+0x380] ;  /* 0x0003800001407983 */ /* 0x000f280000100c00 */
[----:B------:R-:W4:Y:S04]  /*2ae80*/  LDL.128 R72, [R1+0x3a0] ;  /* 0x0003a00001487983 */ /* 0x000f280000100c00 */
[----:B0-----:R-:W4:Y:S01]  /*2ae90*/  LDL.128 R76, [R1+0x3b0] ;  /* 0x0003b000014c7983 */ /* 0x001f220000100c00 */
[----:B------:R-:W-:-:S04]  /*2aea0*/  IADD3 R21, P0, R160, 0x2000, RZ ;  /* 0x00002000a0157810 */ /* 0x000fc80007f1e0ff */
[----:B------:R-:W-:-:S04]  /*2aeb0*/  LOP3.LUT R20, R21, 0x380, RZ, 0xc0, !PT ;  /* 0x0000038015147812 */ /* 0x000fc800078ec0ff */
[----:B------:R-:W-:Y:S02]  /*2aec0*/  SHF.R.U64 R20, R20, 0x3, RZ ;  /* 0x0000000314147819 */ /* 0x000fe400000012ff */
[----:B------:R-:W-:Y:S02]  /*2aed0*/  F2FP.F16.F32.PACK_AB R104, R105, R104 ;  /* 0x000000686968723e */ /* 0x000fe400000000ff */
[----:B------:R-:W-:Y:S01]  /*2aee0*/  LOP3.LUT R20, R20, R21, RZ, 0x3c, !PT ;  /* 0x0000001514147212 */ /* 0x000fe200078e3cff */
[----:B------:R-:W-:Y:S01]  /*2aef0*/  IMAD.X R21, RZ, RZ, R161, P0 ;  /* 0x000000ffff157224 */ /* 0x000fe200000e06a1 */
[----:B------:R-:W-:Y:S02]  /*2af00*/  F2FP.F16.F32.PACK_AB R105, R107, R106 ;  /* 0x0000006a6b69723e */ /* 0x000fe400000000ff */
[----:B------:R-:W-:Y:S02]  /*2af10*/  F2FP.F16.F32.PACK_AB R106, R5, R4 ;  /* 0x00000004056a723e */ /* 0x000fe400000000ff */
[----:B------:R-:W-:-:S04]  /*2af20*/  IADD3 R5, P0, R160, 0x2020, RZ ;  /* 0x00002020a0057810 */ /* 0x000fc80007f1e0ff */
[----:B------:R-:W-:-:S04]  /*2af30*/  LOP3.LUT R4, R5, 0x380, RZ, 0xc0, !PT ;  /* 0x0000038005047812 */ /* 0x000fc800078ec0ff */
[----:B------:R-:W-:-:S04]  /*2af40*/  SHF.R.U64 R4, R4, 0x3, RZ ;  /* 0x0000000304047819 */ /* 0x000fc800000012ff */
[----:B------:R-:W-:Y:S01]  /*2af50*/  LOP3.LUT R4, R4, R5, RZ, 0x3c, !PT ;  /* 0x0000000504047212 */ /* 0x000fe200078e3cff */
[----:B------:R-:W-:-:S05]  /*2af60*/  IMAD.X R5, RZ, RZ, R161, P0 ;  /* 0x000000ffff057224 */ /* 0x000fca00000e06a1 */
[----:B------:R-:W-:Y:S02]  /*2af70*/  MOV R0, R4 ;  /* 0x0000000400007202 */ /* 0x000fe40000000f00 */
[----:B------:R-:W-:-:S04]  /*2af80*/  IADD3 R5, P0, R160, 0x2040, RZ ;  /* 0x00002040a0057810 */ /* 0x000fc80007f1e0ff */
[----:B------:R-:W-:Y:S02]  /*2af90*/  LOP3.LUT R4, R5, 0x380, RZ, 0xc0, !PT ;  /* 0x0000038005047812 */ /* 0x000fe400078ec0ff */
[----:B---3--:R-:W-:Y:S02]  /*2afa0*/  F2FP.F16.F32.PACK_AB R8, R9, R8 ;  /* 0x000000080908723e */ /* 0x008fe400000000ff */
[----:B------:R-:W-:Y:S02]  /*2afb0*/  SHF.R.U64 R4, R4, 0x3, RZ ;  /* 0x0000000304047819 */ /* 0x000fe400000012ff */
[----:B------:R-:W-:Y:S02]  /*2afc0*/  MOV R20, R20 ;  /* 0x0000001400147202 */ /* 0x000fe40000000f00 */
[----:B------:R-:W-:Y:S02]  /*2afd0*/  F2FP.F16.F32.PACK_AB R107, R7, R6 ;  /* 0x00000006076b723e */ /* 0x000fe400000000ff */
[----:B------:R-:W-:-:S02]  /*2afe0*/  F2FP.F16.F32.PACK_AB R9, R11, R10 ;  /* 0x0000000a0b09723e */ /* 0x000fc400000000ff */
[----:B------:R-:W-:Y:S02]  /*2aff0*/  F2FP.F16.F32.PACK_AB R10, R13, R12 ;  /* 0x0000000c0d0a723e */ /* 0x000fe400000000ff */
[----:B------:R-:W-:Y:S02]  /*2b000*/  F2FP.F16.F32.PACK_AB R11, R15, R14 ;  /* 0x0000000e0f0b723e */ /* 0x000fe400000000ff */
[----:B------:R-:W-:Y:S01]  /*2b010*/  LOP3.LUT R4, R4, R5, RZ, 0x3c, !PT ;  /* 0x0000000504047212 */ /* 0x000fe200078e3cff */
[----:B------:R-:W-:Y:S01]  /*2b020*/  IMAD.X R5, RZ, RZ, R161, P0 ;  /* 0x000000ffff057224 */ /* 0x000fe200000e06a1 */
[----:B------:R-:W-:Y:S01]  /*2b030*/  IADD3 R3, P0, R160, 0x2060, RZ ;  /* 0x00002060a0037810 */ /* 0x000fe20007f1e0ff */
[----:B------:R-:W-:Y:S01]  /*2b040*/  STSM.16.M88.4 [R20], R104 ;  /* 0x0000006814007844 */ /* 0x000fe20000000200 */
[----:B------:R-:W-:Y:S02]  /*2b050*/  F2FP.F16.F32.PACK_AB R24, R25, R24 ;  /* 0x000000181918723e */ /* 0x000fe400000000ff */
[----:B------:R-:W-:Y:S01]  /*2b060*/  F2FP.F16.F32.PACK_AB R25, R27, R26 ;  /* 0x0000001a1b19723e */ /* 0x000fe200000000ff */
[----:B------:R0:W-:Y:S01]  /*2b070*/  STSM.16.M88.4 [R0], R8 ;  /* 0x0000000800007844 */ /* 0x0001e20000000200 */
[----:B------:R-:W-:-:S02]  /*2b080*/  MOV R4, R4 ;  /* 0x0000000400047202 */ /* 0x000fc40000000f00 */
[----:B------:R-:W-:Y:S02]  /*2b090*/  F2FP.F16.F32.PACK_AB R26, R29, R28 ;  /* 0x0000001c1d1a723e */ /* 0x000fe400000000ff */
[----:B------:R-:W-:Y:S02]  /*2b0a0*/  F2FP.F16.F32.PACK_AB R27, R31, R30 ;  /* 0x0000001e1f1b723e */ /* 0x000fe400000000ff */
[----:B------:R-:W-:-:S03]  /*2b0b0*/  IADD3 R13, P5, R160, 0x4020, RZ ;  /* 0x00004020a00d7810 */ /* 0x000fc60007fbe0ff */
[----:B------:R1:W-:Y:S01]  /*2b0c0*/  STSM.16.M88.4 [R4], R24 ;  /* 0x0000001804007844 */ /* 0x0003e20000000200 */
[C---:B0-----:R-:W-:Y:S01]  /*2b0d0*/  IADD3 R11, P6, R160.reuse, 0x4000, RZ ;  /* 0x00004000a00b7810 */ /* 0x041fe20007fde0ff */
[----:B------:R-:W-:Y:S01]  /*2b0e0*/  IMAD.X R9, RZ, RZ, R161, P0 ;  /* 0x000000ffff097224 */ /* 0x000fe200000e06a1 */
[C---:B------:R-:W-:Y:S02]  /*2b0f0*/  IADD3 R5, P0, R160.reuse, 0x6040, RZ ;  /* 0x00006040a0057810 */ /* 0x040fe40007f1e0ff */
[----:B------:R-:W-:Y:S02]  /*2b100*/  LOP3.LUT R10, R11, 0x380, RZ, 0xc0, !PT ;  /* 0x000003800b0a7812 */ /* 0x000fe400078ec0ff */
[----:B------:R-:W-:Y:S02]  /*2b110*/  IADD3 R15, P4, R160, 0x4040, RZ ;  /* 0x00004040a00f7810 */ /* 0x000fe40007f9e0ff */
[----:B------:R-:W-:Y:S02]  /*2b120*/  SHF.R.U64 R10, R10, 0x3, RZ ;  /* 0x000000030a0a7819 */ /* 0x000fe400000012ff */
[----:B-1----:R-:W-:-:S02]  /*2b130*/  LOP3.LUT R4, R5, 0x380, RZ, 0xc0, !PT ;  /* 0x0000038005047812 */ /* 0x002fc400078ec0ff */
[----:B------:R-:W-:Y:S02]  /*2b140*/  IADD3 R21, P3, R160, 0x4060, RZ ;  /* 0x00004060a0157810 */ /* 0x000fe40007f7e0ff */
[----:B------:R-:W-:Y:S02]  /*2b150*/  SHF.R.U64 R4, R4, 0x3, RZ ;  /* 0x0000000304047819 */ /* 0x000fe400000012ff */
[----:B------:R-:W-:Y:S02]  /*2b160*/  IADD3 R25, P2, R160, 0x6000, RZ ;  /* 0x00006000a0197810 */ /* 0x000fe40007f5e0ff */
[----:B------:R-:W-:Y:S02]  /*2b170*/  LOP3.LUT R8, R3, 0x380, RZ, 0xc0, !PT ;  /* 0x0000038003087812 */ /* 0x000fe400078ec0ff */
[----:B------:R-:W-:Y:S02]  /*2b180*/  LOP3.LUT R12, R13, 0x380, RZ, 0xc0, !PT ;  /* 0x000003800d0c7812 */ /* 0x000fe400078ec0ff */
[----:B------:R-:W-:Y:S01]  /*2b190*/  LOP3.LUT R10, R10, R11, RZ, 0x3c, !PT ;  /* 0x0000000b0a0a7212 */ /* 0x000fe200078e3cff */
[----:B------:R-:W-:Y:S01]  /*2b1a0*/  IMAD.X R11, RZ, RZ, R161, P6 ;  /* 0x000000ffff0b7224 */ /* 0x000fe200030e06a1 */
[----:B------:R-:W-:-:S02]  /*2b1b0*/  IADD3 R27, P1, R160, 0x6020, RZ ;  /* 0x00006020a01b7810 */ /* 0x000fc40007f3e0ff */
[----:B------:R-:W-:Y:S02]  /*2b1c0*/  LOP3.LUT R14, R15, 0x380, RZ, 0xc0, !PT ;  /* 0x000003800f0e7812 */ /* 0x000fe400078ec0ff */
[----:B------:R-:W-:Y:S02]  /*2b1d0*/  LOP3.LUT R20, R21, 0x380, RZ, 0xc0, !PT ;  /* 0x0000038015147812 */ /* 0x000fe400078ec0ff */
[----:B------:R-:W-:Y:S02]  /*2b1e0*/  IADD3 R7, P6, R160, 0x6060, RZ ;  /* 0x00006060a0077810 */ /* 0x000fe40007fde0ff */
[----:B------:R-:W-:Y:S01]  /*2b1f0*/  LOP3.LUT R4, R4, R5, RZ, 0x3c, !PT ;  /* 0x0000000504047212 */ /* 0x000fe200078e3cff */
[----:B------:R-:W-:Y:S01]  /*2b200*/  IMAD.X R5, RZ, RZ, R161, P0 ;  /* 0x000000ffff057224 */ /* 0x000fe200000e06a1 */
[----:B------:R-:W-:Y:S02]  /*2b210*/  LOP3.LUT R24, R25, 0x380, RZ, 0xc0, !PT ;  /* 0x0000038019187812 */ /* 0x000fe400078ec0ff */
[----:B------:R-:W-:-:S02]  /*2b220*/  SHF.R.U64 R8, R8, 0x3, RZ ;  /* 0x0000000308087819 */ /* 0x000fc400000012ff */
[----:B------:R-:W-:Y:S02]  /*2b230*/  SHF.R.U64 R12, R12, 0x3, RZ ;  /* 0x000000030c0c7819 */ /* 0x000fe400000012ff */
[----:B------:R-:W-:Y:S02]  /*2b240*/  LOP3.LUT R26, R27, 0x380, RZ, 0xc0, !PT ;  /* 0x000003801b1a7812 */ /* 0x000fe400078ec0ff */
[----:B------:R-:W-:Y:S02]  /*2b250*/  ISETP.NE.U32.AND P0, PT, RZ, UR4, PT ;  /* 0x00000004ff007c0c */ /* 0x000fe4000bf05070 */
[----:B------:R-:W-:Y:S02]  /*2b260*/  SHF.R.U64 R14, R14, 0x3, RZ ;  /* 0x000000030e0e7819 */ /* 0x000fe400000012ff */
[----:B------:R-:W-:Y:S02]  /*2b270*/  SHF.R.U64 R20, R20, 0x3, RZ ;  /* 0x0000000314147819 */ /* 0x000fe400000012ff */
[----:B------:R-:W-:-:S02]  /*2b280*/  LOP3.LUT R6, R7, 0x380, RZ, 0xc0, !PT ;  /* 0x0000038007067812 */ /* 0x000fc400078ec0ff */
[----:B------:R-:W-:Y:S02]  /*2b290*/  SHF.R.U64 R24, R24, 0x3, RZ ;  /* 0x0000000318187819 */ /* 0x000fe400000012ff */
[----:B------:R-:W-:Y:S02]  /*2b2a0*/  LOP3.LUT R8, R8, R3, RZ, 0x3c, !PT ;  /* 0x0000000308087212 */ /* 0x000fe400078e3cff */
[----:B------:R-:W-:Y:S01]  /*2b2b0*/  LOP3.LUT R12, R12, R13, RZ, 0x3c, !PT ;  /* 0x0000000d0c0c7212 */ /* 0x000fe200078e3cff */
[--C-:B------:R-:W-:Y:S01]  /*2b2c0*/  IMAD.X R13, RZ, RZ, R161.reuse, P5 ;  /* 0x000000ffff0d7224 */ /* 0x100fe200028e06a1 */
[----:B------:R-:W-:Y:S02]  /*2b2d0*/  SHF.R.U64 R26, R26, 0x3, RZ ;  /* 0x000000031a1a7819 */ /* 0x000fe400000012ff */
[----:B------:R-:W-:Y:S02]  /*2b2e0*/  MOV R0, R4 ;  /* 0x0000000400007202 */ /* 0x000fe40000000f00 */
[----:B------:R-:W-:Y:S01]  /*2b2f0*/  ISETP.NE.AND.EX P0, PT, RZ, UR5, PT, P0 ;  /* 0x00000005ff007c0c */ /* 0x000fe2000bf05300 */
[----:B------:R-:W0:Y:S01]  /*2b300*/  LDC.64 R4, c[0x0][0xd00] ;  /* 0x00034000ff047b82 */ /* 0x000e220000000a00 */
[----:B------:R-:W-:Y:S01]  /*2b310*/  LOP3.LUT R14, R14, R15, RZ, 0x3c, !PT ;  /* 0x0000000f0e0e7212 */ /* 0x000fe200078e3cff */
[--C-:B------:R-:W-:Y:S01]  /*2b320*/  IMAD.X R15, RZ, RZ, R161.reuse, P4 ;  /* 0x000000ffff0f7224 */ /* 0x100fe200020e06a1 */
[----:B------:R-:W-:Y:S01]  /*2b330*/  LOP3.LUT R20, R20, R21, RZ, 0x3c, !PT ;  /* 0x0000001514147212 */ /* 0x000fe200078e3cff */
[----:B------:R-:W-:Y:S01]  /*2b340*/  IMAD.X R21, RZ, RZ, R161, P3 ;  /* 0x000000ffff157224 */ /* 0x000fe200018e06a1 */
[----:B------:R-:W-:-:S02]  /*2b350*/  SHF.R.U64 R6, R6, 0x3, RZ ;  /* 0x0000000306067819 */ /* 0x000fc400000012ff */
[----:B------:R-:W-:Y:S02]  /*2b360*/  F2FP.F16.F32.PACK_AB R108, R109, R108 ;  /* 0x0000006c6d6c723e */ /* 0x000fe400000000ff */
[----:B------:R-:W-:Y:S01]  /*2b370*/  LOP3.LUT R24, R24, R25, RZ, 0x3c, !PT ;  /* 0x0000001918187212 */ /* 0x000fe200078e3cff */
[--C-:B------:R-:W-:Y:S01]  /*2b380*/  IMAD.X R25, RZ, RZ, R161.reuse, P2 ;  /* 0x000000ffff197224 */ /* 0x100fe200010e06a1 */
[----:B------:R-:W-:Y:S02]  /*2b390*/  F2FP.F16.F32.PACK_AB R109, R111, R110 ;  /* 0x0000006e6f6d723e */ /* 0x000fe400000000ff */
[----:B------:R-:W-:Y:S01]  /*2b3a0*/  LOP3.LUT R26, R26, R27, RZ, 0x3c, !PT ;  /* 0x0000001b1a1a7212 */ /* 0x000fe200078e3cff */
[----:B------:R-:W-:Y:S01]  /*2b3b0*/  IMAD.X R27, RZ, RZ, R161, P1 ;  /* 0x000000ffff1b7224 */ /* 0x000fe200008e06a1 */
[----:B------:R-:W-:Y:S02]  /*2b3c0*/  MOV R8, R8 ;  /* 0x0000000800087202 */ /* 0x000fe40000000f00 */
[----:B------:R-:W-:-:S02]  /*2b3d0*/  MOV R10, R10 ;  /* 0x0000000a000a7202 */ /* 0x000fc40000000f00 */
[----:B------:R-:W-:Y:S01]  /*2b3e0*/  LOP3.LUT R6, R6, R7, RZ, 0x3c, !PT ;  /* 0x0000000706067212 */ /* 0x000fe200078e3cff */
[----:B------:R-:W-:Y:S01]  /*2b3f0*/  IMAD.X R7, RZ, RZ, R161, P6 ;  /* 0x000000ffff077224 */ /* 0x000fe200030e06a1 */
[----:B------:R-:W-:Y:S02]  /*2b400*/  MOV R12, R12 ;  /* 0x0000000c000c7202 */ /* 0x000fe40000000f00 */
[----:B------:R-:W-:Y:S02]  /*2b410*/  F2FP.F16.F32.PACK_AB R60, R61, R60 ;  /* 0x0000003c3d3c723e */ /* 0x000fe400000000ff */
[----:B------:R-:W-:Y:S02]  /*2b420*/  MOV R14, R14 ;  /* 0x0000000e000e7202 */ /* 0x000fe40000000f00 */
[----:B------:R-:W-:Y:S02]  /*2b430*/  F2FP.F16.F32.PACK_AB R61, R63, R62 ;  /* 0x0000003e3f3d723e */ /* 0x000fe400000000ff */
[----:B------:R-:W-:-:S02]  /*2b440*/  MOV R20, R20 ;  /* 0x0000001400147202 */ /* 0x000fc40000000f00 */
[----:B------:R-:W-:Y:S02]  /*2b450*/  MOV R24, R24 ;  /* 0x0000001800187202 */ /* 0x000fe40000000f00 */
[----:B------:R-:W-:Y:S02]  /*2b460*/  F2FP.F16.F32.PACK_AB R88, R89, R88 ;  /* 0x000000585958723e */ /* 0x000fe400000000ff */
[----:B------:R-:W-:Y:S02]  /*2b470*/  MOV R26, R26 ;  /* 0x0000001a001a7202 */ /* 0x000fe40000000f00 */
[----:B------:R-:W-:Y:S02]  /*2b480*/  F2FP.F16.F32.PACK_AB R89, R91, R90 ;  /* 0x0000005a5b59723e */ /* 0x000fe400000000ff */
[----:B------:R-:W-:Y:S02]  /*2b490*/  F2FP.F16.F32.PACK_AB R96, R97, R96 ;  /* 0x000000606160723e */ /* 0x000fe400000000ff */
[----:B------:R-:W-:-:S02]  /*2b4a0*/  F2FP.F16.F32.PACK_AB R90, R93, R92 ;  /* 0x0000005c5d5a723e */ /* 0x000fc400000000ff */
[----:B------:R-:W-:Y:S02]  /*2b4b0*/  F2FP.F16.F32.PACK_AB R91, R95, R94 ;  /* 0x0000005e5f5b723e */ /* 0x000fe400000000ff */
[----:B------:R-:W-:Y:S02]  /*2b4c0*/  F2FP.F16.F32.PACK_AB R97, R99, R98 ;  /* 0x000000626361723e */ /* 0x000fe400000000ff */
[----:B------:R-:W-:Y:S02]  /*2b4d0*/  MOV R3, R6 ;  /* 0x0000000600037202 */ /* 0x000fe40000000f00 */
[----:B------:R-:W-:Y:S01]  /*2b4e0*/  F2FP.F16.F32.PACK_AB R98, R101, R100 ;  /* 0x000000646562723e */ /* 0x000fe200000000ff */
[----:B------:R-:W1:Y:S01]  /*2b4f0*/  LDC.64 R6, c[0x0][0xd00] ;  /* 0x00034000ff067b82 */ /* 0x000e620000000a00 */
[----:B------:R-:W-:Y:S02]  /*2b500*/  F2FP.F16.F32.PACK_AB R99, R103, R102 ;  /* 0x000000666763723e */ /* 0x000fe400000000ff */
[----:B0-----:R-:W-:-:S04]  /*2b510*/  ISETP.NE.U32.AND P1, PT, R4, RZ, PT ;  /* 0x000000ff0400720c */ /* 0x001fc80003f25070 */
[----:B------:R-:W-:Y:S01]  /*2b520*/  ISETP.NE.AND.EX P1, PT, R5, RZ, PT, P1 ;  /* 0x000000ff0500720c */ /* 0x000fe20003f25310 */
[----:B------:R-:W-:Y:S01]  /*2b530*/  ULDC UR4, c[0x0][0xb88] ;  /* 0x0002e20000047ab9 */ /* 0x000fe20000000800 */
[----:B--2---:R-:W-:Y:S02]  /*2b540*/  F2FP.F16.F32.PACK_AB R110, R33, R32 ;  /* 0x00000020216e723e */ /* 0x004fe400000000ff */
[----:B------:R-:W-:Y:S02]  /*2b550*/  F2FP.F16.F32.PACK_AB R111, R35, R34 ;  /* 0x00000022236f723e */ /* 0x000fe400000000ff */
[----:B------:R-:W-:Y:S02]  /*2b560*/  F2FP.F16.F32.PACK_AB R36, R37, R36 ;  /* 0x000000242524723e */ /* 0x000fe400000000ff */
[----:B------:R-:W-:Y:S01]  /*2b570*/  F2FP.F16.F32.PACK_AB R37, R39, R38 ;  /* 0x000000262725723e */ /* 0x000fe200000000ff */
[----:B------:R0:W-:Y:S01]  /*2b580*/  STSM.16.M88.4 [R8], R108 ;  /* 0x0000006c08007844 */ /* 0x0001e20000000200 */
[----:B----4-:R-:W-:-:S02]  /*2b590*/  F2FP.F16.F32.PACK_AB R44, R45, R44 ;  /* 0x0000002c2d2c723e */ /* 0x010fc400000000ff */
[----:B------:R-:W-:Y:S02]  /*2b5a0*/  F2FP.F16.F32.PACK_AB R45, R47, R46 ;  /* 0x0000002e2f2d723e */ /* 0x000fe400000000ff */
[----:B------:R-:W-:Y:S02]  /*2b5b0*/  F2FP.F16.F32.PACK_AB R38, R41, R40 ;  /* 0x000000282926723e */ /* 0x000fe400000000ff */
[----:B------:R-:W-:Y:S01]  /*2b5c0*/  F2FP.F16.F32.PACK_AB R39, R43, R42 ;  /* 0x0000002a2b27723e */ /* 0x000fe200000000ff */
[----:B0-----:R-:W0:Y:S01]  /*2b5d0*/  @P0 LDC.64 R8, c[0x0][0xd08] ;  /* 0x00034200ff080b82 */ /* 0x001e220000000a00 */
        /* <DEDUP_REMOVED lines=10> */
[----:B------:R-:W-:Y:S01]  /*2b680*/  STSM.16.M88.4 [R10], R36 ;  /* 0x000000240a007844 */ /* 0x000fe20000000200 */
[----:B------:R-:W-:Y:S02]  /*2b690*/  F2FP.F16.F32.PACK_AB R70, R73, R72 ;  /* 0x000000484946723e */ /* 0x000fe400000000ff */
[----:B------:R-:W-:Y:S01]  /*2b6a0*/  F2FP.F16.F32.PACK_AB R71, R75, R74 ;  /* 0x0000004a4b47723e */ /* 0x000fe200000000ff */
[----:B------:R-:W-:Y:S01]  /*2b6b0*/  STSM.16.M88.4 [R12], R44 ;  /* 0x0000002c0c007844 */ /* 0x000fe20000000200 */
[----:B------:R-:W-:Y:S02]  /*2b6c0*/  F2FP.F16.F32.PACK_AB R76, R77, R76 ;  /* 0x0000004c4d4c723e */ /* 0x000fe400000000ff */
[----:B------:R-:W-:Y:S02]  /*2b6d0*/  F2FP.F16.F32.PACK_AB R77, R79, R78 ;  /* 0x0000004e4f4d723e */ /* 0x000fe400000000ff */
[----:B------:R-:W-:-:S02]  /*2b6e0*/  F2FP.F16.F32.PACK_AB R78, R81, R80 ;  /* 0x00000050514e723e */ /* 0x000fc400000000ff */
[----:B------:R-:W-:Y:S01]  /*2b6f0*/  F2FP.F16.F32.PACK_AB R79, R83, R82 ;  /* 0x00000052534f723e */ /* 0x000fe200000000ff */
[----:B------:R-:W-:Y:S04]  /*2b700*/  STSM.16.M88.4 [R14], R52 ;  /* 0x000000340e007844 */ /* 0x000fe80000000200 */
[----:B------:R2:W-:Y:S04]  /*2b710*/  STSM.16.M88.4 [R20], R60 ;  /* 0x0000003c14007844 */ /* 0x0005e80000000200 */
[----:B------:R-:W-:Y:S04]  /*2b720*/  STSM.16.M88.4 [R24], R68 ;  /* 0x0000004418007844 */ /* 0x000fe80000000200 */
[----:B------:R-:W-:Y:S04]  /*2b730*/  STSM.16.M88.4 [R26], R76 ;  /* 0x0000004c1a007844 */ /* 0x000fe80000000200 */
[----:B------:R-:W-:Y:S04]  /*2b740*/  STSM.16.M88.4 [R0], R88 ;  /* 0x0000005800007844 */ /* 0x000fe80000000200 */
[----:B------:R3:W-:Y:S01]  /*2b750*/  STSM.16.M88.4 [R3], R96 ;  /* 0x0000006003007844 */ /* 0x0007e20000000200 */
[----:B--2---:R-:W-:-:S02]  /*2b760*/  IMAD.MOV.U32 R20, RZ, RZ, RZ ;  /* 0x000000ffff147224 */ /* 0x004fc400078e00ff */
[C---:B-1----:R-:W-:Y:S01]  /*2b770*/  IMAD.WIDE R6, R214.reuse, 0x4, R6 ;  /* 0x00000004d6067825 */ /* 0x042fe200078e0206 */
[----:B------:R-:W-:Y:S03]  /*2b780*/  BAR.SYNC.DEFER_BLOCKING 0x1, 0x100 ;  /* 0x0044000000007b1d */ /* 0x000fe60000010000 */
[----:B0-----:R-:W-:-:S04]  /*2b790*/  @P0 IMAD.WIDE R8, R214, 0x4, R8 ;  /* 0x00000004d6080825 */ /* 0x001fc800078e0208 */
[----:B---3--:R-:W-:Y:S01]  /*2b7a0*/  IMAD.U32 R3, RZ, RZ, UR4 ;  /* 0x00000004ff037e24 */ /* 0x008fe2000f8e00ff */
[C---:B------:R-:W-:Y:S01]  /*2b7b0*/  ISETP.NE.AND P2, PT, R213.reuse, RZ, PT ;  /* 0x000000ffd500720c */ /* 0x040fe20003f45270 */
[----:B------:R-:W-:Y:S01]  /*2b7c0*/  ULDC UR4, c[0x0][0xbd4] ;  /* 0x0002f50000047ab9 */ /* 0x000fe20000000800 */
[----:B------:R0:W5:Y:S04]  /*2b7d0*/  @P1 LDG.E R20, desc[UR36][R6.64] ;  /* 0x0000002406141981 */ /* 0x000168000c1e1900 */
[----:B------:R0:W5:Y:S01]  /*2b7e0*/  @P0 LDG.E R3, desc[UR36][R8.64] ;  /* 0x0000002408030981 */ /* 0x000162000c1e1900 */
[----:B------:R-:W-:Y:S01]  /*2b7f0*/  SEL R213, R213, UR4, P2 ;  /* 0x00000004d5d57c07 */ /* 0x000fe20009000000 */
[----:B------:R-:W-:Y:S06]  /*2b800*/  @P0 BRA `(.L_x_6888) ;  /* 0x0000000000100947 */ /* 0x000fec0003800000 */
[----:B------:R-:W-:Y:S05]  /*2b810*/  @!P1 BRA `(.L_x_6888) ;  /* 0x00000000000c9947 */ /* 0x000fea0003800000 */
[----:B------:R-:W2:Y:S04]  /*2b820*/  LDG.E R0, desc[UR36][R6.64] ;  /* 0x0000002406007981 */ /* 0x000ea8000c1e1900 */
[----:B-----5:R-:W2:Y:S02]  /*2b830*/  LDG.E R3, desc[UR36][R6.64+0x4] ;  /* 0x0000042406037981 */ /* 0x020ea4000c1e1900 */
[----:B--2---:R-:W-:-:S07]  /*2b840*/  IMAD.IADD R3, R3, 0x1, -R0 ;  /* 0x0000000103037824 */ /* 0x004fce00078e0a00 */
.L_x_6888:
[----:B------:R-:W0:Y:S01]  /*2b850*/  S2R R0, SR_TID.X ;  /* 0x0000000000007919 */ /* 0x000e220000002100 */
[----:B------:R-:W-:Y:S02]  /*2b860*/  ISETP.NE.U32.AND P0, PT, R4, RZ, PT ;  /* 0x000000ff0400720c */ /* 0x000fe40003f05070 */
[----:B------:R-:W-:Y:S02]  /*2b870*/  ISETP.GT.AND P3, PT, R213, 0x1, PT ;  /* 0x00000001d500780c */ /* 0x000fe40003f64270 */
[----:B------:R-:W-:Y:S01]  /*2b880*/  ISETP.NE.AND.EX P0, PT, R5, RZ, PT, P0 ;  /* 0x000000ff0500720c */ /* 0x000fe20003f05300 */
[C---:B0-----:R-:W-:Y:S02]  /*2b890*/  VIADD R6, R0.reuse, 0xffffff80 ;  /* 0xffffff8000067836 */ /* 0x041fe40000000000 */
[----:B------:R-:W-:-:S05]  /*2b8a0*/  VIADD R0, R0, 0xffffff80 ;  /* 0xffffff8000007836 */ /* 0x000fca0000000000 */
[----:B------:R-:W-:-:S04]  /*2b8b0*/  SHF.R.S32.HI R0, RZ, 0x1f, R0 ;  /* 0x0000001fff007819 */ /* 0x000fc80000011400 */
[----:B------:R-:W-:-:S04]  /*2b8c0*/  LEA.HI R0, R0, R6, RZ, 0x7 ;  /* 0x0000000600007211 */ /* 0x000fc800078f38ff */
[----:B------:R-:W-:-:S06]  /*2b8d0*/  SHF.R.S32.HI R0, RZ, 0x7, R0 ;  /* 0x00000007ff007819 */ /* 0x000fcc0000011400 */
[----:B------:R-:W0:Y:S02]  /*2b8e0*/  SHFL.IDX PT, R0, R0, RZ, 0x1f ;  /* 0x00001fff00007589 */ /* 0x000e2400000e0000 */
[----:B0-----:R-:W-:Y:S02]  /*2b8f0*/  ISETP.NE.AND P1, PT, R0, RZ, PT ;  /* 0x000000ff0000720c */ /* 0x001fe40003f25270 */
[----:B-----5:R-:W-:-:S11]  /*2b900*/  SHF.R.S32.HI R0, RZ, 0x1f, R20 ;  /* 0x0000001fff007819 */ /* 0x020fd60000011414 */
[----:B------:R-:W-:Y:S05]  /*2b910*/  @P1 BRA `(.L_x_6889) ;  /* 0x0000000400141947 */ /* 0x000fea0003800000 */
[----:B------:R-:W2:Y:S01]  /*2b920*/  LDL R6, [R1+0x45c] ;  /* 0x00045c0001067983 */ /* 0x000ea20000100800 */
[----:B------:R-:W0:Y:S03]  /*2b930*/  LDC R26, c[0x0][0xce8] ;  /* 0x00033a00ff1a7b82 */ /* 0x000e260000000800 */
[----:B------:R-:W3:Y:S04]  /*2b940*/  LDL R7, [R1+0x460] ;  /* 0x0004600001077983 */ /* 0x000ee80000100800 */
[----:B------:R-:W4:Y:S01]  /*2b950*/  LDL R25, [R1+0x454] ;  /* 0x0004540001197983 */ /* 0x000f220000100800 */
[----:B------:R-:W-:Y:S02]  /*2b960*/  IMAD.IADD R28, R162, 0x1, R181 ;  /* 0x00000001a21c7824 */ /* 0x000fe400078e02b5 */
[----:B0-----:R-:W-:Y:S01]  /*2b970*/  IMAD R37, R3, R26, RZ ;  /* 0x0000001a03257224 */ /* 0x001fe200078e02ff */
[----:B------:R-:W-:Y:S01]  /*2b980*/  ISETP.GT.AND P5, PT, R213, 0x1, PT ;  /* 0x00000001d500780c */ /* 0x000fe20003fa4270 */
[----:B------:R-:W-:-:S05]  /*2b990*/  IMAD.MOV.U32 R21, RZ, RZ, 0xab8 ;  /* 0x00000ab8ff157424 */ /* 0x000fca00078e00ff */
[----:B------:R-:W-:-:S04]  /*2b9a0*/  SEL R21, R21, 0xa78, P5 ;  /* 0x00000a7815157807 */ /* 0x000fc80002800000 */
[----:B------:R-:W0:Y:S08]  /*2b9b0*/  LDC.64 R12, c[0x0][R21+0x220] ;  /* 0x00008800150c7b82 */ /* 0x000e300000000a00 */
[----:B------:R-:W1:Y:S01]  /*2b9c0*/  LDC.64 R10, c[0x0][R21+0x218] ;  /* 0x00008600150a7b82 */ /* 0x000e620000000a00 */
[----:B------:R-:W-:-:S07]  /*2b9d0*/  ISETP.NE.AND P6, PT, R26, 0x1, PT ;  /* 0x000000011a00780c */ /* 0x000fce0003fc5270 */
[----:B------:R-:W5:Y:S01]  /*2b9e0*/  LDC.64 R8, c[0x0][R21+0x228] ;  /* 0x00008a0015087b82 */ /* 0x000f620000000a00 */
[----:B------:R-:W-:-:S07]  /*2b9f0*/  ISETP.NE.U32.AND P2, PT, R4, RZ, PT ;  /* 0x000000ff0400720c */ /* 0x000fce0003f45070 */
[----:B------:R-:W0:Y:S01]  /*2ba00*/  @P6 LDC R14, c[0x0][0xcec] ;  /* 0x00033b00ff0e6b82 */ /* 0x000e220000000800 */
[----:B--2---:R-:W-:-:S07]  /*2ba10*/  IMAD.MOV R6, RZ, RZ, -R6 ;  /* 0x000000ffff067224 */ /* 0x004fce00078e0a06 */
[----:B------:R-:W2:Y:S01]  /*2ba20*/  @P6 LDC R24, c[0x0][0xcf0] ;  /* 0x00033c00ff186b82 */ /* 0x000ea20000000800 */
[----:B---3--:R-:W-:-:S04]  /*2ba30*/  ISETP.NE.AND P1, PT, R7, R6, PT ;  /* 0x000000060700720c */ /* 0x008fc80003f25270 */
[----:B------:R-:W-:-:S13]  /*2ba40*/  ISETP.GE.OR P4, PT, R28, R37, P1 ;  /* 0x000000251c00720c */ /* 0x000fda0000f86670 */
[----:B------:R-:W3:Y:S01]  /*2ba50*/  @!P4 LDL R29, [R1+0x1f0] ;  /* 0x0001f000011dc983 */ /* 0x000ee20000100800 */
[----:B------:R-:W5:Y:S01]  /*2ba60*/  LDC.64 R6, c[0x0][R21+0x210] ;  /* 0x0000840015067b82 */ /* 0x000f620000000a00 */
[----:B------:R-:W-:Y:S01]  /*2ba70*/  ISETP.NE.AND.EX P2, PT, R5, RZ, PT, P2 ;  /* 0x000000ff0500720c */ /* 0x000fe20003f45320 */
[----:B----4-:R-:W-:Y:S01]  /*2ba80*/  IMAD.IADD R35, R25, 0x1, R181 ;  /* 0x0000000119237824 */ /* 0x010fe200078e02b5 */
[----:B------:R-:W-:Y:S01]  /*2ba90*/  SHF.R.S32.HI R15, RZ, 0x1f, R214 ;  /* 0x0000001fff0f7819 */ /* 0x000fe200000114d6 */
[----:B------:R-:W-:Y:S01]  /*2baa0*/  BSSY B1, `(.L_x_6889) ;  /* 0x000002c000017945 */ /* 0x000fe20003800000 */
[----:B------:R-:W-:Y:S01]  /*2bab0*/  SEL R31, R214, RZ, !P2 ;  /* 0x000000ffd61f7207 */ /* 0x000fe20005000000 */
[----:B0-----:R-:W-:Y:S01]  /*2bac0*/  @P6 IMAD.HI.U32 R27, R35, R14, RZ ;  /* 0x0000000e231b6227 */ /* 0x001fe200078e00ff */
[----:B------:R-:W-:Y:S01]  /*2bad0*/  SEL R33, R15, RZ, !P2 ;  /* 0x000000ff0f217207 */ /* 0x000fe20005000000 */
[----:B------:R-:W0:Y:S02]  /*2bae0*/  LDC.64 R4, c[0x0][0xca8] ;  /* 0x00032a00ff047b82 */ /* 0x000e240000000a00 */
[----:B------:R-:W-:-:S02]  /*2baf0*/  IMAD R13, R13, R31, RZ ;  /* 0x0000001f0d0d7224 */ /* 0x000fc400078e02ff */
[----:B------:R-:W-:-:S04]  /*2bb00*/  IMAD.WIDE.U32 R14, R12, R31, RZ ;  /* 0x0000001f0c0e7225 */ /* 0x000fc800078e00ff */
[----:B------:R-:W-:Y:S02]  /*2bb10*/  IMAD R33, R12, R33, R13 ;  /* 0x000000210c217224 */ /* 0x000fe400078e020d */
[-C--:B-1----:R-:W-:Y:S01]  /*2bb20*/  IMAD R31, R11, R157.reuse, RZ ;  /* 0x0000009d0b1f7224 */ /* 0x082fe200078e02ff */
[----:B------:R-:W-:Y:S01]  /*2bb30*/  SEL R11, R220, RZ, P5 ;  /* 0x000000ffdc0b7207 */ /* 0x000fe20002800000 */
[----:B------:R-:W-:-:S04]  /*2bb40*/  IMAD.WIDE.U32 R12, R10, R157, RZ ;  /* 0x0000009d0a0c7225 */ /* 0x000fc800078e00ff */
[----:B------:R-:W-:Y:S01]  /*2bb50*/  IMAD.MOV.U32 R25, RZ, RZ, R35 ;  /* 0x000000ffff197224 */ /* 0x000fe200078e0023 */
[----:B--2---:R-:W-:Y:S01]  /*2bb60*/  @P6 SHF.R.U32.HI R25, RZ, R24, R27 ;  /* 0x00000018ff196219 */ /* 0x004fe2000001161b */
[----:B------:R-:W-:Y:S01]  /*2bb70*/  IMAD.IADD R10, R13, 0x1, R31 ;  /* 0x000000010d0a7824 */ /* 0x000fe200078e021f */
[----:B------:R-:W-:Y:S01]  /*2bb80*/  IADD3 R14, P2, P6, R14, R12, R20 ;  /* 0x0000000c0e0e7210 */ /* 0x000fe20007e5e014 */
[----:B------:R-:W-:Y:S02]  /*2bb90*/  IMAD.IADD R33, R15, 0x1, R33 ;  /* 0x000000010f217824 */ /* 0x000fe400078e0221 */
[-C--:B-----5:R-:W-:Y:S01]  /*2bba0*/  IMAD R13, R9, R11.reuse, RZ ;  /* 0x0000000b090d7224 */ /* 0x0a0fe200078e02ff */
[----:B0-----:R-:W0:Y:S01]  /*2bbb0*/  @!P5 LDC R4, c[0x0][0xc50] ;  /* 0x00031400ff04db82 */ /* 0x001e220000000800 */
[----:B------:R-:W-:Y:S01]  /*2bbc0*/  IMAD.WIDE.U32 R8, R8, R11, RZ ;  /* 0x0000000b08087225 */ /* 0x000fe200078e00ff */
[----:B------:R-:W-:-:S03]  /*2bbd0*/  IADD3.X R10, R33, R10, R0, P2, P6 ;  /* 0x0000000a210a7210 */ /* 0x000fc600017ec400 */
[----:B------:R-:W-:Y:S02]  /*2bbe0*/  IMAD.MOV R15, RZ, RZ, -R25 ;  /* 0x000000ffff0f7224 */ /* 0x000fe400078e0a19 */
[----:B------:R-:W-:Y:S01]  /*2bbf0*/  IMAD.IADD R13, R9, 0x1, R13 ;  /* 0x00000001090d7824 */ /* 0x000fe200078e020d */
[----:B------:R-:W1:Y:S01]  /*2bc00*/  @!P5 LDC R5, c[0x0][0xc54] ;  /* 0x00031500ff05db82 */ /* 0x000e620000000800 */
[----:B------:R-:W-:Y:S01]  /*2bc10*/  IADD3 R8, P2, P5, R25, R14, R8 ;  /* 0x0000000e19087210 */ /* 0x000fe20007d5e008 */
[----:B------:R-:W-:Y:S01]  /*2bc20*/  IMAD R11, R26, R15, R35 ;  /* 0x0000000f1a0b7224 */ /* 0x000fe200078e0223 */
[----:B------:R-:W-:-:S04]  /*2bc30*/  SHF.R.S32.HI R25, RZ, 0x1f, R25 ;  /* 0x0000001fff197819 */ /* 0x000fc80000011419 */
[----:B------:R-:W-:Y:S01]  /*2bc40*/  IADD3.X R9, R25, R10, R13, P2, P5 ;  /* 0x0000000a19097210 */ /* 0x000fe200017ea40d */
[-C--:B------:R-:W-:Y:S01]  /*2bc50*/  IMAD R7, R7, R11.reuse, RZ ;  /* 0x0000000b07077224 */ /* 0x080fe200078e02ff */
[----:B------:R-:W-:Y:S01]  /*2bc60*/  SHF.R.S32.HI R13, RZ, 0x1f, R11 ;  /* 0x0000001fff0d7819 */ /* 0x000fe2000001140b */
[----:B------:R-:W-:-:S04]  /*2bc70*/  IMAD.WIDE.U32 R8, R6, R11, R8 ;  /* 0x0000000b06087225 */ /* 0x000fc800078e0008 */
[----:B------:R-:W-:-:S04]  /*2bc80*/  IMAD R7, R6, R13, R7 ;  /* 0x0000000d06077224 */ /* 0x000fc800078e0207 */
[----:B------:R-:W-:Y:S01]  /*2bc90*/  IMAD.IADD R6, R9, 0x1, R7 ;  /* 0x0000000109067824 */ /* 0x000fe200078e0207 */
[----:B0-----:R-:W-:-:S04]  /*2bca0*/  LEA R9, P2, R8, R4, 0x2 ;  /* 0x0000000408097211 */ /* 0x001fc800078410ff */
[----:B-1----:R-:W-:Y:S01]  /*2bcb0*/  LEA.HI.X R10, R8, R5, R6, 0x2, P2 ;  /* 0x00000005080a7211 */ /* 0x002fe200010f1406 */
[----:B------:R-:W-:Y:S01]  /*2bcc0*/  VIADD R8, R28, 0x8 ;  /* 0x000000081c087836 */ /* 0x000fe20000000000 */
[----:B------:R-:W-:Y:S04]  /*2bcd0*/  SHFL.IDX PT, R6, R9, RZ, 0x1c1f ;  /* 0x001c1fff09067589 */ /* 0x000fe800000e0000 */
[----:B------:R-:W3:Y:S01]  /*2bce0*/  SHFL.IDX PT, R7, R10, RZ, 0x1c1f ;  /* 0x001c1fff0a077589 */ /* 0x000ee200000e0000 */
[----:B------:R-:W-:-:S03]  /*2bcf0*/  ISETP.GE.OR P1, PT, R8, R37, P1 ;  /* 0x000000250800720c */ /* 0x000fc60000f26670 */
[----:B------:R0:W1:Y:S04]  /*2bd00*/  SHFL.IDX PT, R4, R9, 0x1, 0x1c1f ;  /* 0x003c1f0009047f89 */ /* 0x00006800000e0000 */
[----:B------:R0:W2:Y:S04]  /*2bd10*/  SHFL.IDX PT, R5, R10, 0x1, 0x1c1f ;  /* 0x003c1f000a057f89 */ /* 0x0000a800000e0000 */
[----:B---3--:R0:W-:Y:S02]  /*2bd20*/  @!P4 ST.E desc[UR36][R6.64], R29 ;  /* 0x0000001d0600c985 */ /* 0x0081e4000c101924 */
[----:B-12---:R-:W-:Y:S05]  /*2bd30*/  @P1 BRA `(.L_x_6890) ;  /* 0x0000000000081947 */ /* 0x006fea0003800000 */
[----:B0-----:R-:W2:Y:S04]  /*2bd40*/  LDL R7, [R1+0x1f4] ;  /* 0x0001f40001077983 */ /* 0x001ea80000100800 */
[----:B--2---:R1:W-:Y:S02]  /*2bd50*/  ST.E desc[UR36][R4.64], R7 ;  /* 0x0000000704007985 */ /* 0x0043e4000c101924 */
.L_x_6890:
[----:B------:R-:W-:Y:S05]  /*2bd60*/  BSYNC B1 ;  /* 0x0000000000017941 */ /* 0x000fea0003800000 */
.L_x_6889:
[----:B------:R-:W-:Y:S01]  /*2bd70*/  SEL R76, R214, RZ, !P0 ;  /* 0x000000ffd64c7207 */ /* 0x000fe20004000000 */
[----:B------:R-:W-:Y:S06]  /*2bd80*/  @P3 BRA `(.L_x_6891) ;  /* 0x0000001000343947 */ /* 0x000fec0003800000 */
[----:B-1----:R-:W1:Y:S01]  /*2bd90*/  S2R R4, SR_TID.X ;  /* 0x0000000000047919 */ /* 0x002e620000002100 */
[----:B------:R-:W-:Y:S01]  /*2bda0*/  IMAD.MOV.U32 R5, RZ, RZ, 0x2 ;  /* 0x00000002ff057424 */ /* 0x000fe200078e00ff */
[----:B------:R-:W2:Y:S01]  /*2bdb0*/  LDC R80, c[0x0][0xce8] ;  /* 0x00033a00ff507b82 */ /* 0x000ea20000000800 */
[----:B------:R-:W-:Y:S01]  /*2bdc0*/  ULDC.64 UR4, c[0x0][0xba0] ;  /* 0x0002e80000047ab9 */ /* 0x000fe20000000a00 */
[C---:B-1----:R-:W-:Y:S02]  /*2bdd0*/  VIADD R88, R4.reuse, 0xffffff80 ;  /* 0xffffff8004587836 */ /* 0x042fe40000000000 */
[----:B------:R-:W-:-:S03]  /*2bde0*/  VIADD R91, R4, 0xffffff80 ;  /* 0xffffff80045b7836 */ /* 0x000fc60000000000 */
[----:B------:R-:W-:-:S04]  /*2bdf0*/  SHF.R.S32.HI R88, RZ, 0x1f, R88 ;  /* 0x0000001fff587819 */ /* 0x000fc80000011458 */
[----:B------:R-:W-:-:S04]  /*2be00*/  LEA.HI R88, R88, R91, RZ, 0x3 ;  /* 0x0000005b58587211 */ /* 0x000fc800078f18ff */
[----:B------:R-:W-:-:S05]  /*2be10*/  SHF.R.S32.HI R88, RZ, 0x3, R88 ;  /* 0x00000003ff587819 */ /* 0x000fca0000011458 */
[----:B------:R-:W-:-:S04]  /*2be20*/  IMAD R4, R88, 0x40, R166 ;  /* 0x0000004058047824 */ /* 0x000fc800078e02a6 */
[----:B------:R-:W-:-:S03]  /*2be30*/  IMAD.WIDE R4, R4, R5, UR40 ;  /* 0x0000002804047e25 */ /* 0x000fc6000f8e0205 */
[C---:B------:R-:W-:Y:S02]  /*2be40*/  IADD3 R41, P2, R4.reuse, 0x7000, RZ ;  /* 0x0000700004297810 */ /* 0x040fe40007f5e0ff */
[----:B------:R-:W-:Y:S02]  /*2be50*/  IADD3 R33, P0, R4, 0x5000, RZ ;  /* 0x0000500004217810 */ /* 0x000fe40007f1e0ff */
[----:B------:R-:W-:Y:S01]  /*2be60*/  LOP3.LUT R40, R41, 0x380, RZ, 0xc0, !PT ;  /* 0x0000038029287812 */ /* 0x000fe200078ec0ff */
[----:B------:R-:W-:Y:S01]  /*2be70*/  IMAD R21, R0, UR4, RZ ;  /* 0x0000000400157c24 */ /* 0x000fe2000f8e02ff */
[----:B------:R-:W-:Y:S01]  /*2be80*/  LOP3.LUT R32, R33, 0x380, RZ, 0xc0, !PT ;  /* 0x0000038021207812 */ /* 0x000fe200078ec0ff */
[----:B------:R-:W1:Y:S01]  /*2be90*/  LDC R0, c[0x0][0xbc8] ;  /* 0x0002f200ff007b82 */ /* 0x000e620000000800 */
[----:B------:R-:W-:Y:S02]  /*2bea0*/  SHF.R.U64 R40, R40, 0x3, RZ ;  /* 0x0000000328287819 */ /* 0x000fe400000012ff */
[----:B------:R-:W-:-:S02]  /*2beb0*/  IADD3 R37, P1, R4, 0x6000, RZ ;  /* 0x0000600004257810 */ /* 0x000fc40007f3e0ff */
[----:B------:R-:W-:Y:S01]  /*2bec0*/  LOP3.LUT R40, R40, R41, RZ, 0x3c, !PT ;  /* 0x0000002928287212 */ /* 0x000fe200078e3cff */
[----:B------:R-:W-:Y:S01]  /*2bed0*/  IMAD.X R41, RZ, RZ, R5, P2 ;  /* 0x000000ffff297224 */ /* 0x000fe200010e0605 */
[----:B------:R-:W-:Y:S02]  /*2bee0*/  IADD3 R69, P2, R4, 0xe000, RZ ;  /* 0x0000e00004457810 */ /* 0x000fe40007f5e0ff */
[----:B------:R-:W-:Y:S02]  /*2bef0*/  SHF.R.U64 R32, R32, 0x3, RZ ;  /* 0x0000000320207819 */ /* 0x000fe400000012ff */
[----:B------:R-:W-:Y:S01]  /*2bf00*/  LOP3.LUT R68, R69, 0x380, RZ, 0xc0, !PT ;  /* 0x0000038045447812 */ /* 0x000fe200078ec0ff */
[----:B------:R-:W-:Y:S01]  /*2bf10*/  IMAD R77, R20, UR5, R21 ;  /* 0x00000005144d7c24 */ /* 0x000fe2000f8e0215 */
[----:B------:R-:W-:Y:S01]  /*2bf20*/  LOP3.LUT R36, R37, 0x380, RZ, 0xc0, !PT ;  /* 0x0000038025247812 */ /* 0x000fe200078ec0ff */
[----:B------:R-:W-:Y:S01]  /*2bf30*/  IMAD R78, R221, 0x20, R88 ;  /* 0x00000020dd4e7824 */ /* 0x000fe200078e0258 */
[----:B------:R-:W-:Y:S01]  /*2bf40*/  SHF.R.U64 R68, R68, 0x3, RZ ;  /* 0x0000000344447819 */ /* 0x000fe200000012ff */
[----:B------:R-:W-:Y:S01]  /*2bf50*/  IMAD.WIDE.U32 R20, R20, UR4, RZ ;  /* 0x0000000414147c25 */ /* 0x000fe2000f8e00ff */
[----:B------:R-:W-:Y:S01]  /*2bf60*/  LOP3.LUT R32, R32, R33, RZ, 0x3c, !PT ;  /* 0x0000002120207212 */ /* 0x000fe200078e3cff */
[----:B------:R-:W-:Y:S01]  /*2bf70*/  ULDC.64 UR4, c[0x0][0xbe8] ;  /* 0x0002fa0000047ab9 */ /* 0x000fe20000000a00 */
[----:B------:R-:W-:Y:S01]  /*2bf80*/  LOP3.LUT R68, R68, R69, RZ, 0x3c, !PT ;  /* 0x0000004544447212 */ /* 0x000fe200078e3cff */
[--C-:B------:R-:W-:Y:S01]  /*2bf90*/  IMAD.X R69, RZ, RZ, R5.reuse, P2 ;  /* 0x000000ffff457224 */ /* 0x100fe200010e0605 */
[----:B--2---:R-:W-:Y:S01]  /*2bfa0*/  ISETP.NE.AND P2, PT, R80, 0x1, PT ;  /* 0x000000015000780c */ /* 0x004fe20003f45270 */
[----:B------:R-:W-:Y:S01]  /*2bfb0*/  IMAD.X R33, RZ, RZ, R5, P0 ;  /* 0x000000ffff217224 */ /* 0x000fe200000e0605 */
[----:B------:R-:W-:Y:S01]  /*2bfc0*/  SHF.R.U64 R36, R36, 0x3, RZ ;  /* 0x0000000324247819 */ /* 0x000fe200000012ff */
[----:B------:R-:W5:Y:S01]  /*2bfd0*/  LD.E.128 R40, desc[UR36][R40.64] ;  /* 0x0000002428287980 */ /* 0x000f62000c101d00 */
[C---:B------:R-:W-:Y:S01]  /*2bfe0*/  IADD3 R61, P0, R4.reuse, 0xc000, RZ ;  /* 0x0000c000043d7810 */ /* 0x040fe20007f1e0ff */
[----:B------:R-:W-:Y:S01]  /*2bff0*/  IMAD.IADD R21, R21, 0x1, R77 ;  /* 0x0000000115157824 */ /* 0x000fe200078e024d */
[----:B0-----:R-:W-:-:S02]  /*2c000*/  IADD3 R9, P3, R4, 0x1000, RZ ;  /* 0x0000100004097810 */ /* 0x001fc40007f7e0ff */
[C---:B------:R-:W-:Y:S02]  /*2c010*/  IADD3 R13, P4, R4.reuse, 0x2000, RZ ;  /* 0x00002000040d7810 */ /* 0x040fe40007f9e0ff */
[C---:B------:R-:W-:Y:S02]  /*2c020*/  IADD3 R25, P5, R4.reuse, 0x3000, RZ ;  /* 0x0000300004197810 */ /* 0x040fe40007fbe0ff */
[----:B------:R-:W-:Y:S01]  /*2c030*/  IADD3 R29, P6, R4, 0x4000, RZ ;  /* 0x00004000041d7810 */ /* 0x000fe20007fde0ff */
[----:B------:R-:W0:Y:S01]  /*2c040*/  @P2 LDC R83, c[0x0][0xcec] ;  /* 0x00033b00ff532b82 */ /* 0x000e220000000800 */
[----:B------:R-:W-:Y:S01]  /*2c050*/  LOP3.LUT R36, R36, R37, RZ, 0x3c, !PT ;  /* 0x0000002524247212 */ /* 0x000fe200078e3cff */
[----:B------:R-:W-:Y:S01]  /*2c060*/  IMAD.X R37, RZ, RZ, R5, P1 ;  /* 0x000000ffff257224 */ /* 0x000fe200008e0605 */
[----:B------:R-:W-:Y:S01]  /*2c070*/  LOP3.LUT R60, R61, 0x380, RZ, 0xc0, !PT ;  /* 0x000003803d3c7812 */ /* 0x000fe200078ec0ff */
[----:B------:R-:W-:Y:S01]  /*2c080*/  IMAD.WIDE.U32 R20, R157, UR4, R20 ;  /* 0x000000049d147c25 */ /* 0x000fe2000f8e0014 */
[----:B------:R-:W-:Y:S01]  /*2c090*/  LOP3.LUT R8, R9, 0x380, RZ, 0xc0, !PT ;  /* 0x0000038009087812 */ /* 0x000fe200078ec0ff */
[----:B------:R-:W5:Y:S01]  /*2c0a0*/  LD.E.128 R32, desc[UR36][R32.64] ;  /* 0x0000002420207980 */ /* 0x000f62000c101d00 */
[----:B------:R-:W-:Y:S01]  /*2c0b0*/  IADD3 R65, P1, R4, 0xd000, RZ ;  /* 0x0000d00004417810 */ /* 0x000fe20007f3e0ff */
[----:B------:R-:W2:Y:S01]  /*2c0c0*/  @P2 LDC R89, c[0x0][0xcf0] ;  /* 0x00033c00ff592b82 */ /* 0x000ea20000000800 */
[----:B------:R-:W-:Y:S01]  /*2c0d0*/  SHF.R.U64 R60, R60, 0x3, RZ ;  /* 0x000000033c3c7819 */ /* 0x000fe200000012ff */
[----:B------:R-:W-:Y:S01]  /*2c0e0*/  IMAD.IADD R82, R181, 0x1, R78 ;  /* 0x00000001b5527824 */ /* 0x000fe200078e024e */
[----:B------:R-:W-:Y:S01]  /*2c0f0*/  SHF.R.S32.HI R77, RZ, 0x1f, R76 ;  /* 0x0000001fff4d7819 */ /* 0x000fe2000001144c */
[----:B------:R-:W-:Y:S01]  /*2c100*/  IMAD R21, R157, UR5, R21 ;  /* 0x000000059d157c24 */ /* 0x000fe2000f8e0215 */
[----:B------:R-:W-:Y:S01]  /*2c110*/  SHF.R.U64 R8, R8, 0x3, RZ ;  /* 0x0000000308087819 */ /* 0x000fe200000012ff */
[----:B------:R-:W-:Y:S01]  /*2c120*/  ULDC.64 UR4, c[0x0][0xbf0] ;  /* 0x0002fc0000047ab9 */ /* 0x000fe20000000a00 */
[----:B------:R-:W-:Y:S01]  /*2c130*/  LOP3.LUT R64, R65, 0x380, RZ, 0xc0, !PT ;  /* 0x0000038041407812 */ /* 0x000fe200078ec0ff */
[----:B------:R-:W-:Y:S01]  /*2c140*/  IMAD R77, R77, UR4, RZ ;  /* 0x000000044d4d7c24 */ /* 0x000fe2000f8e02ff */
[----:B------:R-:W-:Y:S01]  /*2c150*/  LOP3.LUT R60, R60, R61, RZ, 0x3c, !PT ;  /* 0x0000003d3c3c7212 */ /* 0x000fe200078e3cff */
[--C-:B------:R-:W-:Y:S01]  /*2c160*/  IMAD.X R61, RZ, RZ, R5.reuse, P0 ;  /* 0x000000ffff3d7224 */ /* 0x100fe200000e0605 */
[----:B------:R-:W-:Y:S01]  /*2c170*/  LOP3.LUT R8, R8, R9, RZ, 0x3c, !PT ;  /* 0x0000000908087212 */ /* 0x000fe200078e3cff */
[----:B------:R-:W-:Y:S01]  /*2c180*/  IMAD.X R9, RZ, RZ, R5, P3 ;  /* 0x000000ffff097224 */ /* 0x000fe200018e0605 */
[----:B------:R-:W-:Y:S01]  /*2c190*/  SHF.R.U64 R64, R64, 0x3, RZ ;  /* 0x0000000340407819 */ /* 0x000fe200000012ff */
[----:B------:R-:W5:Y:S01]  /*2c1a0*/  LD.E.128 R36, desc[UR36][R36.64] ;  /* 0x0000002424247980 */ /* 0x000f62000c101d00 */
[----:B-1----:R-:W-:-:S02]  /*2c1b0*/  ISETP.GE.AND P0, PT, R219, R0, PT ;  /* 0x00000000db00720c */ /* 0x002fc40003f06270 */
[----:B------:R-:W-:Y:S01]  /*2c1c0*/  IADD3 R45, P3, R4, 0x8000, RZ ;  /* 0x00008000042d7810 */ /* 0x000fe20007f7e0ff */
[C---:B------:R-:W-:Y:S01]  /*2c1d0*/  IMAD R81, R76.reuse, UR5, R77 ;  /* 0x000000054c517c24 */ /* 0x040fe2000f8e024d */
[----:B------:R-:W-:Y:S01]  /*2c1e0*/  LOP3.LUT R12, R13, 0x380, RZ, 0xc0, !PT ;  /* 0x000003800d0c7812 */ /* 0x000fe200078ec0ff */
[----:B------:R-:W5:Y:S01]  /*2c1f0*/  LD.E.128 R68, desc[UR36][R68.64] ;  /* 0x0000002444447980 */ /* 0x000f62000c101d00 */
[----:B------:R-:W-:Y:S02]  /*2c200*/  LOP3.LUT R24, R25, 0x380, RZ, 0xc0, !PT ;  /* 0x0000038019187812 */ /* 0x000fe400078ec0ff */
[----:B------:R-:W-:Y:S01]  /*2c210*/  LOP3.LUT R28, R29, 0x380, RZ, 0xc0, !PT ;  /* 0x000003801d1c7812 */ /* 0x000fe200078ec0ff */
[----:B------:R-:W-:Y:S01]  /*2c220*/  IMAD.WIDE.U32 R20, R76, UR4, R20 ;  /* 0x000000044c147c25 */ /* 0x000fe2000f8e0014 */
[----:B------:R-:W-:Y:S01]  /*2c230*/  LOP3.LUT R64, R64, R65, RZ, 0x3c, !PT ;  /* 0x0000004140407212 */ /* 0x000fe200078e3cff */
[----:B------:R-:W-:Y:S01]  /*2c240*/  ULDC.64 UR4, c[0x0][0xbe0] ;  /* 0x0002f80000047ab9 */ /* 0x000fe20000000a00 */
[----:B------:R-:W-:Y:S01]  /*2c250*/  SEL R77, RZ, 0xffffffff, P0 ;  /* 0xffffffffff4d7807 */ /* 0x000fe20000000000 */
[----:B------:R-:W-:Y:S01]  /*2c260*/  IMAD.X R65, RZ, RZ, R5, P1 ;  /* 0x000000ffff417224 */ /* 0x000fe200008e0605 */
[----:B------:R-:W-:Y:S01]  /*2c270*/  LOP3.LUT R44, R45, 0x380, RZ, 0xc0, !PT ;  /* 0x000003802d2c7812 */ /* 0x000fe200078ec0ff */
[----:B------:R-:W5:Y:S01]  /*2c280*/  LD.E.128 R60, desc[UR36][R60.64] ;  /* 0x000000243c3c7980 */ /* 0x000f62000c101d00 */
[----:B------:R-:W-:Y:S01]  /*2c290*/  ISETP.GE.AND P1, PT, R166, R0, PT ;  /* 0x00000000a600720c */ /* 0x000fe20003f26270 */
[----:B------:R-:W-:Y:S01]  /*2c2a0*/  IMAD.SHL.U32 R77, R77, 0x2, RZ ;  /* 0x000000024d4d7824 */ /* 0x000fe200078e00ff */
[----:B------:R-:W-:-:S02]  /*2c2b0*/  SHF.R.U64 R12, R12, 0x3, RZ ;  /* 0x000000030c0c7819 */ /* 0x000fc400000012ff */
[----:B------:R-:W-:Y:S02]  /*2c2c0*/  SHF.R.U64 R24, R24, 0x3, RZ ;  /* 0x0000000318187819 */ /* 0x000fe400000012ff */
[----:B------:R-:W-:Y:S02]  /*2c2d0*/  SHF.R.U64 R28, R28, 0x3, RZ ;  /* 0x000000031c1c7819 */ /* 0x000fe400000012ff */
[----:B------:R-:W-:Y:S01]  /*2c2e0*/  LOP3.LUT R11, R4, 0x380, RZ, 0xc0, !PT ;  /* 0x00000380040b7812 */ /* 0x000fe200078ec0ff */
[----:B------:R-:W-:Y:S01]  /*2c2f0*/  IMAD.IADD R21, R21, 0x1, R81 ;  /* 0x0000000115157824 */ /* 0x000fe200078e0251 */
[----:B------:R-:W-:Y:S01]  /*2c300*/  SHF.R.U64 R44, R44, 0x3, RZ ;  /* 0x000000032c2c7819 */ /* 0x000fe200000012ff */
[----:B------:R-:W5:Y:S01]  /*2c310*/  LD.E.128 R64, desc[UR36][R64.64] ;  /* 0x0000002440407980 */ /* 0x000f62000c101d00 */
[----:B------:R-:W-:Y:S02]  /*2c320*/  ISETP.GE.AND P0, PT, R218, R0, PT ;  /* 0x00000000da00720c */ /* 0x000fe40003f06270 */
[----:B------:R-:W-:-:S02]  /*2c330*/  SEL R76, RZ, 0x1, P1 ;  /* 0x00000001ff4c7807 */ /* 0x000fc40000800000 */
        /* <DEDUP_REMOVED lines=11> */
[----:B------:R-:W-:Y:S01]  /*2c3f0*/  IADD3 R57, P6, R4, 0xb000, RZ ;  /* 0x0000b00004397810 */ /* 0x000fe20007fde0ff */
[----:B------:R-:W5:Y:S01]  /*2c400*/  LD.E.128 R24, desc[UR36][R24.64] ;  /* 0x0000002418187980 */ /* 0x000f62000c101d00 */
[----:B------:R-:W-:Y:S02]  /*2c410*/  SEL R79, RZ, 0xffffffff, P0 ;  /* 0xffffffffff4f7807 */ /* 0x000fe40000000000 */
[----:B------:R-:W-:Y:S01]  /*2c420*/  LOP3.LUT R78, R77, 0x2, R76, 0xe2, !PT ;  /* 0x000000024d4e7812 */ /* 0x000fe200078ee24c */
[----:B0-----:R-:W-:Y:S01]  /*2c430*/  @P2 IMAD.HI.U32 R76, R82, R83, RZ ;  /* 0x00000053524c2227 */ /* 0x001fe200078e00ff */
[----:B------:R-:W-:Y:S01]  /*2c440*/  IADD3 R7, P3, R4, 0xf000, RZ ;  /* 0x0000f00004077810 */ /* 0x000fe20007f7e0ff */
[----:B------:R-:W5:Y:S01]  /*2c450*/  LD.E.128 R28, desc[UR36][R28.64] ;  /* 0x000000241c1c7980 */ /* 0x000f62000c101d00 */
[----:B------:R-:W-:Y:S01]  /*2c460*/  LOP3.LUT R48, R49, 0x380, RZ, 0xc0, !PT ;  /* 0x0000038031307812 */ /* 0x000fe200078ec0ff */
[----:B------:R-:W-:Y:S01]  /*2c470*/  IMAD.MOV.U32 R77, RZ, RZ, R82 ;  /* 0x000000ffff4d7224 */ /* 0x000fe200078e0052 */
[----:B------:R-:W-:Y:S01]  /*2c480*/  LOP3.LUT R52, R53, 0x380, RZ, 0xc0, !PT ;  /* 0x0000038035347812 */ /* 0x000fe200078ec0ff */
[----:B------:R-:W-:Y:S01]  /*2c490*/  IMAD.SHL.U32 R79, R79, 0x4, RZ ;  /* 0x000000044f4f7824 */ /* 0x000fe200078e00ff */
[----:B------:R-:W-:Y:S01]  /*2c4a0*/  LOP3.LUT R56, R57, 0x380, RZ, 0xc0, !PT ;  /* 0x0000038039387812 */ /* 0x000fe200078ec0ff */
[----:B------:R-:W-:Y:S01]  /*2c4b0*/  IMAD.X R73, RZ, RZ, R5, P3 ;  /* 0x000000ffff497224 */ /* 0x000fe200018e0605 */
[----:B------:R-:W-:Y:S01]  /*2c4c0*/  ISETP.GE.AND P1, PT, R217, R0, PT ;  /* 0x00000000d900720c */ /* 0x000fe20003f26270 */
[----:B------:R-:W5:Y:S01]  /*2c4d0*/  LD.E.128 R44, desc[UR36][R44.64] ;  /* 0x000000242c2c7980 */ /* 0x000f62000c101d00 */
[----:B------:R-:W-:-:S02]  /*2c4e0*/  LOP3.LUT R6, R7, 0x380, RZ, 0xc0, !PT ;  /* 0x0000038007067812 */ /* 0x000fc400078ec0ff */
[----:B--2---:R-:W-:Y:S02]  /*2c4f0*/  @P2 SHF.R.U32.HI R77, RZ, R89, R76 ;  /* 0x00000059ff4d2219 */ /* 0x004fe4000001164c */
[----:B------:R-:W-:Y:S02]  /*2c500*/  SHF.R.U64 R48, R48, 0x3, RZ ;  /* 0x0000000330307819 */ /* 0x000fe400000012ff */
[----:B------:R-:W-:Y:S02]  /*2c510*/  SHF.R.U64 R52, R52, 0x3, RZ ;  /* 0x0000000334347819 */ /* 0x000fe400000012ff */
[----:B------:R-:W-:Y:S02]  /*2c520*/  SHF.R.U64 R56, R56, 0x3, RZ ;  /* 0x0000000338387819 */ /* 0x000fe400000012ff */
[----:B------:R-:W-:Y:S02]  /*2c530*/  SEL R76, RZ, 0xffffffff, P1 ;  /* 0xffffffffff4c7807 */ /* 0x000fe40000800000 */
[----:B------:R-:W-:-:S02]  /*2c540*/  SHF.R.U64 R11, R11, 0x3, RZ ;  /* 0x000000030b0b7819 */ /* 0x000fc400000012ff */
[----:B------:R-:W-:Y:S02]  /*2c550*/  SHF.R.U64 R6, R6, 0x3, RZ ;  /* 0x0000000306067819 */ /* 0x000fe400000012ff */
[----:B------:R-:W-:Y:S01]  /*2c560*/  LOP3.LUT R78, R79, 0x4, R78, 0xe2, !PT ;  /* 0x000000044f4e7812 */ /* 0x000fe200078ee24e */
[--C-:B------:R-:W-:Y:S01]  /*2c570*/  IMAD.MOV R79, RZ, RZ, -R77.reuse ;  /* 0x000000ffff4f7224 */ /* 0x100fe200078e0a4d */
[----:B------:R-:W-:Y:S02]  /*2c580*/  ISETP.GE.AND P0, PT, R216, R0, PT ;  /* 0x00000000d800720c */ /* 0x000fe40003f06270 */
[----:B------:R-:W-:Y:S01]  /*2c590*/  SHF.R.S32.HI R81, RZ, 0x1f, R77 ;  /* 0x0000001fff517819 */ /* 0x000fe2000001144d */
[----:B------:R-:W-:Y:S01]  /*2c5a0*/  IMAD.SHL.U32 R83, R76, 0x8, RZ ;  /* 0x000000084c537824 */ /* 0x000fe200078e00ff */
[----:B------:R-:W-:Y:S01]  /*2c5b0*/  LOP3.LUT R48, R48, R49, RZ, 0x3c, !PT ;  /* 0x0000003130307212 */ /* 0x000fe200078e3cff */
[--C-:B------:R-:W-:Y:S01]  /*2c5c0*/  IMAD.X R49, RZ, RZ, R5.reuse, P4 ;  /* 0x000000ffff317224 */ /* 0x100fe200020e0605 */
[----:B------:R-:W-:Y:S01]  /*2c5d0*/  LOP3.LUT R52, R52, R53, RZ, 0x3c, !PT ;  /* 0x0000003534347212 */ /* 0x000fe200078e3cff */
[--C-:B------:R-:W-:Y:S01]  /*2c5e0*/  IMAD.X R53, RZ, RZ, R5.reuse, P5 ;  /* 0x000000ffff357224 */ /* 0x100fe200028e0605 */
[----:B------:R-:W-:Y:S01]  /*2c5f0*/  LOP3.LUT R56, R56, R57, RZ, 0x3c, !PT ;  /* 0x0000003938387212 */ /* 0x000fe200078e3cff */
[----:B------:R-:W-:Y:S01]  /*2c600*/  IMAD.X R57, RZ, RZ, R5, P6 ;  /* 0x000000ffff397224 */ /* 0x000fe200030e0605 */
[----:B------:R-:W-:-:S02]  /*2c610*/  LOP3.LUT R4, R11, R4, RZ, 0x3c, !PT ;  /* 0x000000040b047212 */ /* 0x000fc400078e3cff */
[----:B------:R-:W-:Y:S01]  /*2c620*/  LOP3.LUT R72, R6, R7, RZ, 0x3c, !PT ;  /* 0x0000000706487212 */ /* 0x000fe200078e3cff */
[----:B------:R-:W-:Y:S01]  /*2c630*/  IMAD R79, R80, R79, R82 ;  /* 0x0000004f504f7224 */ /* 0x000fe200078e0252 */
[----:B------:R-:W-:Y:S01]  /*2c640*/  SEL R76, RZ, 0xffffffff, P0 ;  /* 0xffffffffff4c7807 */ /* 0x000fe20000000000 */
[----:B------:R-:W-:Y:S01]  /*2c650*/  IMAD R82, R81, UR4, RZ ;  /* 0x0000000451527c24 */ /* 0x000fe2000f8e02ff */
[----:B------:R-:W-:Y:S01]  /*2c660*/  ISETP.GE.AND P0, PT, R215, R0, PT ;  /* 0x00000000d700720c */ /* 0x000fe20003f06270 */
[----:B------:R-:W5:Y:S01]  /*2c670*/  LD.E.128 R4, desc[UR36][R4.64] ;  /* 0x0000002404047980 */ /* 0x000f62000c101d00 */
[----:B------:R-:W-:Y:S01]  /*2c680*/  LOP3.LUT R78, R83, 0x8, R78, 0xe2, !PT ;  /* 0x00000008534e7812 */ /* 0x000fe200078ee24e */
[----:B------:R-:W-:Y:S01]  /*2c690*/  IMAD.SHL.U32 R83, R76, 0x10, RZ ;  /* 0x000000104c537824 */ /* 0x000fe200078e00ff */
[----:B------:R-:W-:Y:S01]  /*2c6a0*/  SEL R76, RZ, 0xffffffff, P0 ;  /* 0xffffffffff4c7807 */ /* 0x000fe20000000000 */
[----:B------:R-:W5:Y:S01]  /*2c6b0*/  LD.E.128 R8, desc[UR36][R8.64] ;  /* 0x0000002408087980 */ /* 0x000f62000c101d00 */
[----:B------:R-:W-:-:S02]  /*2c6c0*/  IMAD R81, R77, UR5, R82 ;  /* 0x000000054d517c24 */ /* 0x000fc4000f8e0252 */
[----:B------:R-:W-:Y:S01]  /*2c6d0*/  IMAD.WIDE.U32 R20, R77, UR4, R20 ;  /* 0x000000044d147c25 */ /* 0x000fe2000f8e0014 */
        /* <DEDUP_REMOVED lines=13> */
[----:B------:R-:W-:-:S02]  /*2c7b0*/  IMAD.SHL.U32 R83, R76, 0x20, RZ ;  /* 0x000000204c537824 */ /* 0x000fc400078e00ff */
[----:B------:R-:W-:Y:S02]  /*2c7c0*/  IMAD.IADD R21, R21, 0x1, R81 ;  /* 0x0000000115157824 */ /* 0x000fe400078e0251 */
[----:B------:R-:W-:Y:S02]  /*2c7d0*/  IMAD R76, R77, UR4, RZ ;  /* 0x000000044d4c7c24 */ /* 0x000fe4000f8e02ff */
[----:B------:R-:W-:Y:S02]  /*2c7e0*/  IMAD R80, R3, R80, RZ ;  /* 0x0000005003507224 */ /* 0x000fe400078e02ff */
[----:B------:R-:W-:Y:S02]  /*2c7f0*/  IMAD.IADD R181, R88, 0x1, R181 ;  /* 0x0000000158b57824 */ /* 0x000fe400078e02b5 */
[----:B------:R-:W-:Y:S02]  /*2c800*/  VIADD R90, R166, 0x180 ;  /* 0x00000180a65a7836 */ /* 0x000fe40000000000 */
[----:B------:R-:W-:-:S02]  /*2c810*/  IMAD R77, R79, UR5, R76 ;  /* 0x000000054f4d7c24 */ /* 0x000fc4000f8e024c */
[----:B------:R-:W-:Y:S01]  /*2c820*/  IMAD.WIDE.U32 R20, R79, UR4, R20 ;  /* 0x000000044f147c25 */ /* 0x000fe2000f8e0014 */
[----:B------:R-:W-:Y:S01]  /*2c830*/  ISETP.GE.AND P1, PT, R181, R80, PT ;  /* 0x00000050b500720c */ /* 0x000fe20003f26270 */
[----:B------:R-:W-:Y:S01]  /*2c840*/  ULDC.64 UR4, c[0x0][0xb80] ;  /* 0x0002e00000047ab9 */ /* 0x000fe20000000a00 */
[----:B------:R-:W-:Y:S01]  /*2c850*/  ISETP.GE.AND P0, PT, R90, R0, PT ;  /* 0x000000005a00720c */ /* 0x000fe20003f06270 */
[----:B------:R-:W-:Y:S01]  /*2c860*/  VIADD R84, R166, 0x1c0 ;  /* 0x000001c0a6547836 */ /* 0x000fe20000000000 */
[----:B------:R-:W-:Y:S01]  /*2c870*/  LEA R82, P2, R20, UR4, 0x1 ;  /* 0x0000000414527c11 */ /* 0x000fe2000f8408ff */
[----:B------:R-:W-:Y:S02]  /*2c880*/  IMAD.IADD R21, R21, 0x1, R77 ;  /* 0x0000000115157824 */ /* 0x000fe400078e024d */
[----:B------:R-:W-:Y:S01]  /*2c890*/  VIADD R3, R2, 0x38820 ;  /* 0x0003882002037836 */ /* 0x000fe20000000000 */
[----:B------:R-:W-:Y:S02]  /*2c8a0*/  LOP3.LUT R78, R83, 0x20, R78, 0xe2, !PT ;  /* 0x00000020534e7812 */ /* 0x000fe400078ee24e */
[----:B------:R-:W-:-:S02]  /*2c8b0*/  SEL R81, RZ, 0x40, P0 ;  /* 0x00000040ff517807 */ /* 0x000fc40000000000 */
[----:B------:R-:W-:Y:S02]  /*2c8c0*/  ISETP.GE.AND P0, PT, R84, R0, PT ;  /* 0x000000005400720c */ /* 0x000fe40003f06270 */
[----:B------:R-:W-:Y:S02]  /*2c8d0*/  LEA.HI.X R83, R20, UR5, R21, 0x1, P2 ;  /* 0x0000000514537c11 */ /* 0x000fe400090f0c15 */
[----:B------:R-:W-:Y:S01]  /*2c8e0*/  PRMT R3, RZ, 0x654, R3 ;  /* 0x00000654ff037816 */ /* 0x000fe20000000003 */
[----:B------:R-:W-:Y:S01]  /*2c8f0*/  VIADD R88, R166, 0x1c0 ;  /* 0x000001c0a6587836 */ /* 0x000fe20000000000 */
[----:B------:R-:W-:Y:S01]  /*2c900*/  LOP3.LUT R81, R78, R81, RZ, 0xfc, !PT ;  /* 0x000000514e517212 */ /* 0x000fe200078efcff */
[----:B------:R-:W-:Y:S01]  /*2c910*/  VIADD R89, R166, 0x180 ;  /* 0x00000180a6597836 */ /* 0x000fe20000000000 */
[----:B------:R-:W-:Y:S01]  /*2c920*/  SEL R76, RZ, 0x80, P0 ;  /* 0x00000080ff4c7807 */ /* 0x000fe20000000000 */
[----:B0-----:R0:W-:Y:S01]  /*2c930*/  SYNCS.ARRIVE.TRANS64.RED.A1T0 RZ, [R3+URZ], RZ ;  /* 0x000000ff03ff79a7 */ /* 0x0011e2000810043f */
[----:B------:R1:W2:Y:S01]  /*2c940*/  SHFL.IDX PT, R20, R82, RZ, 0x181f ;  /* 0x00181fff52147589 */ /* 0x0002a200000e0000 */
[----:B------:R-:W-:Y:S03]  /*2c950*/  BSSY B1, `(.L_x_6892) ;  /* 0x000002a000017945 */ /* 0x000fe60003800000 */
[----:B------:R1:W3:Y:S01]  /*2c960*/  SHFL.IDX PT, R21, R83, RZ, 0x181f ;  /* 0x00181fff53157589 */ /* 0x0002e200000e0000 */
[----:B------:R-:W-:-:S02]  /*2c970*/  SHF.R.S32.HI R88, RZ, 0x1f, R88 ;  /* 0x0000001fff587819 */ /* 0x000fc40000011458 */
[----:B0-----:R-:W-:Y:S02]  /*2c980*/  LOP3.LUT R3, R81, R76, RZ, 0xfc, !PT ;  /* 0x0000004c51037212 */ /* 0x001fe400078efcff */
[----:B------:R-:W-:Y:S02]  /*2c990*/  SHF.R.S32.HI R89, RZ, 0x1f, R89 ;  /* 0x0000001fff597819 */ /* 0x000fe40000011459 */
[----:B------:R-:W-:Y:S02]  /*2c9a0*/  SHF.R.S32.HI R91, RZ, 0x1f, R215 ;  /* 0x0000001fff5b7819 */ /* 0x000fe400000114d7 */
[----:B------:R-:W-:Y:S02]  /*2c9b0*/  SHF.R.S32.HI R92, RZ, 0x1f, R216 ;  /* 0x0000001fff5c7819 */ /* 0x000fe400000114d8 */
[----:B------:R-:W-:Y:S02]  /*2c9c0*/  SHF.R.S32.HI R93, RZ, 0x1f, R217 ;  /* 0x0000001fff5d7819 */ /* 0x000fe400000114d9 */
[----:B------:R-:W-:-:S02]  /*2c9d0*/  SHF.R.S32.HI R94, RZ, 0x1f, R218 ;  /* 0x0000001fff5e7819 */ /* 0x000fc400000114da */
[----:B------:R-:W-:Y:S01]  /*2c9e0*/  SHF.R.S32.HI R95, RZ, 0x1f, R219 ;  /* 0x0000001fff5f7819 */ /* 0x000fe200000114db */
[----:B-1----:R-:W-:Y:S06]  /*2c9f0*/  @P1 BRA `(.L_x_6893) ;  /* 0x00000000007c1947 */ /* 0x002fec0003800000 */
[-C--:B------:R-:W-:Y:S02]  /*2ca00*/  ISETP.GE.AND P1, PT, R219, R0.reuse, PT ;  /* 0x00000000db00720c */ /* 0x080fe40003f26270 */
[-C--:B------:R-:W-:Y:S02]  /*2ca10*/  ISETP.GE.AND P0, PT, R166, R0.reuse, PT ;  /* 0x00000000a600720c */ /* 0x080fe40003f06270 */
[-C--:B------:R-:W-:Y:S02]  /*2ca20*/  ISETP.GE.AND P5, PT, R218, R0.reuse, PT ;  /* 0x00000000da00720c */ /* 0x080fe40003fa6270 */
[----:B------:R-:W-:-:S07]  /*2ca30*/  ISETP.GE.AND P3, PT, R217, R0, PT ;  /* 0x00000000d900720c */ /* 0x000fce0003f66270 */
[C---:B--2---:R-:W-:Y:S02]  /*2ca40*/  @!P1 LEA R76, P2, R219.reuse, R20, 0x1 ;  /* 0x00000014db4c9211 */ /* 0x044fe400078408ff */
[----:B---3--:R-:W-:Y:S02]  /*2ca50*/  @!P0 IMAD.WIDE R78, R166, 0x2, R20 ;  /* 0x00000002a64e8825 */ /* 0x008fe400078e0214 */
[----:B------:R-:W-:Y:S02]  /*2ca60*/  @!P1 LEA.HI.X R77, R219, R21, R95, 0x1, P2 ;  /* 0x00000015db4d9211 */ /* 0x000fe400010f0c5f */
[----:B------:R-:W-:Y:S01]  /*2ca70*/  ISETP.GE.AND P2, PT, R216, R0, PT ;  /* 0x00000000d800720c */ /* 0x000fe20003f46270 */
[----:B-----5:R0:W-:Y:S01]  /*2ca80*/  @!P0 ST.E.128 desc[UR36][R78.64], R4 ;  /* 0x000000044e008985 */ /* 0x0201e2000c101d24 */
[----:B------:R-:W-:-:S03]  /*2ca90*/  LOP3.LUT P0, RZ, R81, 0x40, RZ, 0xc0, !PT ;  /* 0x0000004051ff7812 */ /* 0x000fc6000780c0ff */
[----:B------:R1:W-:Y:S01]  /*2caa0*/  @!P1 ST.E.128 desc[UR36][R76.64], R12 ;  /* 0x0000000c4c009985 */ /* 0x0003e2000c101d24 */
[----:B------:R-:W-:Y:S02]  /*2cab0*/  ISETP.GE.AND P1, PT, R215, R0, PT ;  /* 0x00000000d700720c */ /* 0x000fe40003f26270 */
[CC--:B0-----:R-:W-:Y:S02]  /*2cac0*/  @!P5 LEA R4, P4, R218.reuse, R20.reuse, 0x1 ;  /* 0x00000014da04d211 */ /* 0x0c1fe400078808ff */
[-C--:B------:R-:W-:Y:S02]  /*2cad0*/  @!P3 LEA R6, P6, R217, R20.reuse, 0x1 ;  /* 0x00000014d906b211 */ /* 0x080fe400078c08ff */
[-C--:B------:R-:W-:Y:S02]  /*2cae0*/  @!P5 LEA.HI.X R5, R218, R21.reuse, R94, 0x1, P4 ;  /* 0x00000015da05d211 */ /* 0x080fe400020f0c5e */
[----:B------:R-:W-:Y:S02]  /*2caf0*/  LOP3.LUT P4, RZ, R3, 0x80, RZ, 0xc0, !PT ;  /* 0x0000008003ff7812 */ /* 0x000fe4000788c0ff */
[----:B------:R-:W-:Y:S01]  /*2cb00*/  @!P3 LEA.HI.X R7, R217, R21, R93, 0x1, P6 ;  /* 0x00000015d907b211 */ /* 0x000fe200030f0c5d */
[----:B------:R0:W-:Y:S02]  /*2cb10*/  @!P5 ST.E.128 desc[UR36][R4.64], R28 ;  /* 0x0000001c0400d985 */ /* 0x0001e4000c101d24 */
[----:B-1----:R-:W-:-:S02]  /*2cb20*/  @!P1 LEA R12, P6, R215, R20, 0x1 ;  /* 0x00000014d70c9211 */ /* 0x002fc400078c08ff */
[----:B------:R1:W-:Y:S02]  /*2cb30*/  @!P3 ST.E.128 desc[UR36][R6.64], R36 ;  /* 0x000000240600b985 */ /* 0x0003e4000c101d24 */
[-C--:B------:R-:W-:Y:S02]  /*2cb40*/  @!P1 LEA.HI.X R13, R215, R21.reuse, R91, 0x1, P6 ;  /* 0x00000015d70d9211 */ /* 0x080fe400030f0c5b */
        /* <DEDUP_REMOVED lines=10> */
.L_x_6893:
[----:B------:R-:W-:Y:S05]  /*2cbf0*/  BSYNC B1 ;  /* 0x0000000000017941 */ /* 0x000fea0003800000 */
.L_x_6892:
[----:B0----5:R-:W-:Y:S01]  /*2cc00*/  VIADD R7, R181, 0x20 ;  /* 0x00000020b5077836 */ /* 0x021fe20000000000 */
[----:B------:R0:W1:Y:S04]  /*2cc10*/  SHFL.IDX PT, R5, R83, 0x1, 0x181f ;  /* 0x00381f0053057f89 */ /* 0x00006800000e0000 */
        /* <DEDUP_REMOVED lines=9> */
[----:B-1--4-:R-:W-:Y:S02]  /*2ccb0*/  @!P6 IMAD.WIDE R6, R166, 0x2, R4 ;  /* 0x00000002a606e825 */ /* 0x012fe400078e0204 */
[----:B------:R-:W-:-:S03]  /*2ccc0*/  @!P5 LEA R12, P4, R219, R4, 0x1 ;  /* 0x00000004db0cd211 */ /* 0x000fc600078808ff */
[----:B------:R0:W-:Y:S01]  /*2ccd0*/  @!P6 ST.E.128 desc[UR36][R6.64], R8 ;  /* 0x000000080600e985 */ /* 0x0001e2000c101d24 */
[----:B------:R-:W-:Y:S02]  /*2cce0*/  @!P5 LEA.HI.X R13, R219, R5, R95, 0x1, P4 ;  /* 0x00000005db0dd211 */ /* 0x000fe400020f0c5f */
[----:B------:R-:W-:-:S03]  /*2ccf0*/  LOP3.LUT P4, RZ, R81, 0x40, RZ, 0xc0, !PT ;  /* 0x0000004051ff7812 */ /* 0x000fc6000788c0ff */
[----:B------:R1:W-:Y:S01]  /*2cd00*/  @!P5 ST.E.128 desc[UR36][R12.64], R24 ;  /* 0x000000180c00d985 */ /* 0x0003e2000c101d24 */
[CC--:B0-----:R-:W-:Y:S02]  /*2cd10*/  @!P3 LEA R6, P6, R218.reuse, R4.reuse, 0x1 ;  /* 0x00000004da06b211 */ /* 0x0c1fe400078c08ff */
[C---:B------:R-:W-:Y:S02]  /*2cd20*/  @!P2 LEA R8, P5, R217.reuse, R4, 0x1 ;  /* 0x00000004d908a211 */ /* 0x040fe400078a08ff */
[-C--:B------:R-:W-:Y:S02]  /*2cd30*/  @!P3 LEA.HI.X R7, R218, R5.reuse, R94, 0x1, P6 ;  /* 0x00000005da07b211 */ /* 0x080fe400030f0c5e */
[----:B------:R-:W-:-:S03]  /*2cd40*/  @!P2 LEA.HI.X R9, R217, R5, R93, 0x1, P5 ;  /* 0x00000005d909a211 */ /* 0x000fc600028f0c5d */
[CC--:B-1----:R-:W-:Y:S01]  /*2cd50*/  @P4 LEA R12, P5, R90.reuse, R4.reuse, 0x1 ;  /* 0x000000045a0c4211 */ /* 0x0c2fe200078a08ff */
[----:B------:R0:W-:Y:S01]  /*2cd60*/  @!P3 ST.E.128 desc[UR36][R6.64], R32 ;  /* 0x000000200600b985 */ /* 0x0001e2000c101d24 */
[CC--:B------:R-:W-:Y:S02]  /*2cd70*/  @!P0 LEA R10, P3, R215.reuse, R4.reuse, 0x1 ;  /* 0x00000004d70a8211 */ /* 0x0c0fe400078608ff */
[-C--:B------:R-:W-:Y:S01]  /*2cd80*/  @P4 LEA.HI.X R13, R90, R5.reuse, R89, 0x1, P5 ;  /* 0x000000055a0d4211 */ /* 0x080fe200028f0c59 */
[----:B------:R1:W-:Y:S01]  /*2cd90*/  @!P2 ST.E.128 desc[UR36][R8.64], R40 ;  /* 0x000000280800a985 */ /* 0x0003e2000c101d24 */
[----:B------:R-:W-:Y:S02]  /*2cda0*/  @!P0 LEA.HI.X R11, R215, R5, R91, 0x1, P3 ;  /* 0x00000005d70b8211 */ /* 0x000fe400018f0c5b */
        /* <DEDUP_REMOVED lines=11> */
.L_x_6891:
[----:B0-----:R-:W2:Y:S01]  /*2ce60*/  LDL R6, [R1+0x454] ;  /* 0x0004540001067983 */ /* 0x001ea20000100800 */
[----:B------:R-:W0:Y:S01]  /*2ce70*/  LDC R10, c[0x0][0xce8] ;  /* 0x00033a00ff0a7b82 */ /* 0x000e220000000800 */
[----:B------:R-:W-:Y:S01]  /*2ce80*/  ULDC.64 UR4, c[0x0][0xc08] ;  /* 0x0003020000047ab9 */ /* 0x000fe20000000a00 */
[----:B------:R-:W-:Y:S01]  /*2ce90*/  ULDC.64 UR6, c[0x0][0xc30] ;  /* 0x00030c0000067ab9 */ /* 0x000fe20000000a00 */
[----:B-1----:R-:W-:Y:S01]  /*2cea0*/  IMAD R7, R0, UR4, RZ ;  /* 0x0000000400077c24 */ /* 0x002fe2000f8e02ff */
[----:B------:R-:W-:Y:S01]  /*2ceb0*/  BSSY B1, `(.L_x_6895) ;  /* 0x0000117000017945 */ /* 0x000fe20003800000 */
[C---:B------:R-:W-:Y:S01]  /*2cec0*/  IMAD.WIDE.U32 R4, R20.reuse, UR4, RZ ;  /* 0x0000000414047c25 */ /* 0x040fe2000f8e00ff */
[----:B------:R-:W-:Y:S02]  /*2ced0*/  SHF.R.S32.HI R34, RZ, 0x1f, R223 ;  /* 0x0000001fff227819 */ /* 0x000fe400000114df */
[----:B------:R-:W-:Y:S01]  /*2cee0*/  SHF.R.S32.HI R35, RZ, 0x1f, R224 ;  /* 0x0000001fff237819 */ /* 0x000fe200000114e0 */
[----:B------:R-:W-:Y:S01]  /*2cef0*/  IMAD R7, R20, UR5, R7 ;  /* 0x0000000514077c24 */ /* 0x000fe2000f8e0207 */
[----:B------:R-:W-:Y:S01]  /*2cf00*/  ULDC.64 UR4, c[0x0][0xc38] ;  /* 0x00030e0000047ab9 */ /* 0x000fe20000000a00 */
[----:B------:R-:W-:Y:S01]  /*2cf10*/  VIADD R12, R163, 0x18 ;  /* 0x00000018a30c7836 */ /* 0x000fe20000000000 */
[----:B------:R-:W-:Y:S01]  /*2cf20*/  SHF.R.S32.HI R36, RZ, 0x1f, R225 ;  /* 0x0000001fff247819 */ /* 0x000fe200000114e1 */
[----:B------:R-:W-:Y:S01]  /*2cf30*/  IMAD.IADD R5, R5, 0x1, R7 ;  /* 0x0000000105057824 */ /* 0x000fe200078e0207 */
[----:B------:R-:W-:Y:S01]  /*2cf40*/  SHF.R.S32.HI R7, RZ, 0x1f, R76 ;  /* 0x0000001fff077819 */ /* 0x000fe2000001144c */
[----:B------:R-:W-:Y:S01]  /*2cf50*/  VIADD R14, R163, 0x28 ;  /* 0x00000028a30e7836 */ /* 0x000fe20000000000 */
[----:B------:R-:W-:Y:S01]  /*2cf60*/  SHF.R.S32.HI R26, RZ, 0x1f, R12 ;  /* 0x0000001fff1a7819 */ /* 0x000fe2000001140c */
[----:B------:R-:W-:Y:S01]  /*2cf70*/  IMAD.WIDE.U32 R4, R157, UR4, R4 ;  /* 0x000000049d047c25 */ /* 0x000fe2000f8e0004 */
[----:B------:R-:W-:-:S02]  /*2cf80*/  SHF.R.S32.HI R37, RZ, 0x1f, R226 ;  /* 0x0000001fff257819 */ /* 0x000fc400000114e2 */
[----:B------:R-:W-:Y:S01]  /*2cf90*/  SHF.R.S32.HI R28, RZ, 0x1f, R14 ;  /* 0x0000001fff1c7819 */ /* 0x000fe2000001140e */
[----:B------:R-:W-:Y:S01]  /*2cfa0*/  IMAD R5, R157, UR5, R5 ;  /* 0x000000059d057c24 */ /* 0x000fe2000f8e0205 */
[----:B------:R-:W-:Y:S01]  /*2cfb0*/  ULDC.64 UR4, c[0x0][0xc40] ;  /* 0x0003100000047ab9 */ /* 0x000fe20000000a00 */
[----:B------:R-:W-:Y:S01]  /*2cfc0*/  VIADD R15, R163, 0x30 ;  /* 0x00000030a30f7836 */ /* 0x000fe20000000000 */
[----:B0-----:R-:W-:Y:S01]  /*2cfd0*/  ISETP.NE.AND P0, PT, R10, 0x1, PT ;  /* 0x000000010a00780c */ /* 0x001fe20003f05270 */
[----:B------:R-:W-:Y:S01]  /*2cfe0*/  IMAD R7, R7, UR4, RZ ;  /* 0x0000000407077c24 */ /* 0x000fe2000f8e02ff */
[----:B------:R-:W-:Y:S01]  /*2cff0*/  SHF.R.S32.HI R38, RZ, 0x1f, R227 ;  /* 0x0000001fff267819 */ /* 0x000fe200000114e3 */
[C---:B------:R-:W-:Y:S01]  /*2d000*/  IMAD.WIDE.U32 R4, R76.reuse, UR4, R4 ;  /* 0x000000044c047c25 */ /* 0x040fe2000f8e0004 */
[----:B------:R-:W-:Y:S02]  /*2d010*/  SHF.R.S32.HI R29, RZ, 0x1f, R15 ;  /* 0x0000001fff1d7819 */ /* 0x000fe4000001140f */
[----:B------:R-:W-:Y:S01]  /*2d020*/  SHF.R.S32.HI R39, RZ, 0x1f, R228 ;  /* 0x0000001fff277819 */ /* 0x000fe200000114e4 */
[----:B------:R-:W-:Y:S01]  /*2d030*/  IMAD R9, R76, UR5, R7 ;  /* 0x000000054c097c24 */ /* 0x000fe2000f8e0207 */
[----:B------:R-:W-:Y:S01]  /*2d040*/  ULDC.64 UR4, c[0x0][0xc48] ;  /* 0x0003120000047ab9 */ /* 0x000fe20000000a00 */
[----:B------:R-:W-:Y:S01]  /*2d050*/  IMAD R3, R3, R10, RZ ;  /* 0x0000000a03037224 */ /* 0x000fe200078e02ff */
[----:B------:R-:W-:Y:S01]  /*2d060*/  SHF.R.S32.HI R40, RZ, 0x1f, R229 ;  /* 0x0000001fff287819 */ /* 0x000fe200000114e5 */
[----:B------:R-:W-:-:S02]  /*2d070*/  IMAD.IADD R5, R5, 0x1, R9 ;  /* 0x0000000105057824 */ /* 0x000fc400078e0209 */
[----:B------:R-:W0:Y:S01]  /*2d080*/  @P0 LDC R11, c[0x0][0xcec] ;  /* 0x00033b00ff0b0b82 */ /* 0x000e220000000800 */
[----:B------:R-:W-:Y:S02]  /*2d090*/  VIADD R20, R163, 0x38 ;  /* 0x00000038a3147836 */ /* 0x000fe40000000000 */
[----:B------:R-:W-:-:S03]  /*2d0a0*/  IMAD.WIDE.U32 R4, R220, UR4, R4 ;  /* 0x00000004dc047c25 */ /* 0x000fc6000f8e0004 */
[----:B------:R-:W-:Y:S01]  /*2d0b0*/  SHF.R.S32.HI R30, RZ, 0x1f, R20 ;  /* 0x0000001fff1e7819 */ /* 0x000fe20000011414 */
[----:B------:R-:W-:Y:S01]  /*2d0c0*/  IMAD R5, R220, UR5, R5 ;  /* 0x00000005dc057c24 */ /* 0x000fe2000f8e0205 */
[----:B------:R-:W1:Y:S01]  /*2d0d0*/  @P0 LDC R13, c[0x0][0xcf0] ;  /* 0x00033c00ff0d0b82 */ /* 0x000e620000000800 */
[----:B------:R-:W-:Y:S01]  /*2d0e0*/  ULDC.64 UR4, c[0x0][0xc28] ;  /* 0x00030a0000047ab9 */ /* 0x000fe20000000a00 */
        /* <DEDUP_REMOVED lines=47> */
[--C-:B--2---:R-:W-:Y:S02]  /*2d3e0*/  IMAD.IADD R6, R6, 0x1, R181.reuse ;  /* 0x0000000106067824 */ /* 0x104fe400078e02b5 */
[----:B------:R-:W-:Y:S02]  /*2d3f0*/  IMAD.IADD R181, R162, 0x1, R181 ;  /* 0x00000001a2b57824 */ /* 0x000fe400078e02b5 */
[----:B0-----:R-:W-:-:S04]  /*2d400*/  @P0 IMAD.HI.U32 R0, R6, R11, RZ ;  /* 0x0000000b06000227 */ /* 0x001fc800078e00ff */
[----:B------:R-:W-:Y:S01]  /*2d410*/  IMAD.MOV.U32 R7, RZ, RZ, R6 ;  /* 0x000000ffff077224 */ /* 0x000fe200078e0006 */
[----:B-1----:R-:W-:Y:S01]  /*2d420*/  @P0 SHF.R.U32.HI R7, RZ, R13, R0 ;  /* 0x0000000dff070219 */ /* 0x002fe20000011600 */
[----:B------:R-:W-:-:S03]  /*2d430*/  VIADD R13, R163, 0x20 ;  /* 0x00000020a30d7836 */ /* 0x000fc60000000000 */
[--C-:B------:R-:W-:Y:S01]  /*2d440*/  SHF.R.S32.HI R0, RZ, 0x1f, R7.reuse ;  /* 0x0000001fff007819 */ /* 0x100fe20000011407 */
[----:B------:R-:W-:Y:S01]  /*2d450*/  IMAD.MOV R9, RZ, RZ, -R7 ;  /* 0x000000ffff097224 */ /* 0x000fe200078e0a07 */
[----:B------:R-:W-:Y:S01]  /*2d460*/  SHF.R.S32.HI R27, RZ, 0x1f, R13 ;  /* 0x0000001fff1b7819 */ /* 0x000fe2000001140d */
[----:B------:R-:W-:-:S04]  /*2d470*/  IMAD.WIDE.U32 R4, R7, UR6, R4 ;  /* 0x0000000607047c25 */ /* 0x000fc8000f8e0004 */
[----:B------:R-:W-:Y:S02]  /*2d480*/  IMAD R9, R10, R9, R6 ;  /* 0x000000090a097224 */ /* 0x000fe400078e0206 */
[----:B------:R-:W-:Y:S02]  /*2d490*/  IMAD R0, R0, UR6, RZ ;  /* 0x0000000600007c24 */ /* 0x000fe4000f8e02ff */
[----:B------:R-:W-:Y:S02]  /*2d4a0*/  VIADD R6, R2, 0x38820 ;  /* 0x0003882002067836 */ /* 0x000fe40000000000 */
[----:B------:R-:W-:Y:S01]  /*2d4b0*/  IMAD R11, R7, UR7, R0 ;  /* 0x00000007070b7c24 */ /* 0x000fe2000f8e0200 */
[----:B------:R-:W-:Y:S01]  /*2d4c0*/  SHF.R.S32.HI R0, RZ, 0x1f, R9 ;  /* 0x0000001fff007819 */ /* 0x000fe20000011409 */
[----:B------:R-:W-:Y:S01]  /*2d4d0*/  VIADD R10, R163, 0x8 ;  /* 0x00000008a30a7836 */ /* 0x000fe20000000000 */
[----:B------:R-:W-:Y:S01]  /*2d4e0*/  PRMT R6, RZ, 0x654, R6 ;  /* 0x00000654ff067816 */ /* 0x000fe20000000006 */
[----:B------:R-:W-:-:S02]  /*2d4f0*/  IMAD.IADD R5, R5, 0x1, R11 ;  /* 0x0000000105057824 */ /* 0x000fc400078e020b */
[----:B------:R-:W-:Y:S01]  /*2d500*/  IMAD R0, R0, UR4, RZ ;  /* 0x0000000400007c24 */ /* 0x000fe2000f8e02ff */
[----:B------:R0:W-:Y:S01]  /*2d510*/  SYNCS.ARRIVE.TRANS64.RED.A1T0 RZ, [R6+URZ], RZ ;  /* 0x000000ff06ff79a7 */ /* 0x0001e2000810043f */
[----:B------:R-:W-:Y:S01]  /*2d520*/  IMAD.WIDE.U32 R4, R9, UR4, R4 ;  /* 0x0000000409047c25 */ /* 0x000fe2000f8e0004 */
[----:B------:R-:W-:-:S03]  /*2d530*/  SHF.R.S32.HI R24, RZ, 0x1f, R10 ;  /* 0x0000001fff187819 */ /* 0x000fc6000001140a */
[----:B------:R-:W-:Y:S01]  /*2d540*/  IMAD R7, R9, UR5, R0 ;  /* 0x0000000509077c24 */ /* 0x000fe2000f8e0200 */
[----:B------:R-:W-:Y:S01]  /*2d550*/  ULDC.64 UR4, c[0x0][0xc00] ;  /* 0x0003000000047ab9 */ /* 0x000fe20000000a00 */
[----:B------:R-:W-:Y:S01]  /*2d560*/  VIADD R11, R163, 0x10 ;  /* 0x00000010a30b7836 */ /* 0x000fe20000000000 */
[C---:B------:R-:W-:Y:S01]  /*2d570*/  LEA R8, P0, R4.reuse, UR4, 0x2 ;  /* 0x0000000404087c11 */ /* 0x040fe2000f8010ff */
[----:B------:R-:W-:Y:S01]  /*2d580*/  IMAD.IADD R5, R5, 0x1, R7 ;  /* 0x0000000105057824 */ /* 0x000fe200078e0207 */
[----:B------:R-:W-:Y:S02]  /*2d590*/  SHF.R.S32.HI R9, RZ, 0x1f, R163 ;  /* 0x0000001fff097819 */ /* 0x000fe400000114a3 */
[----:B------:R-:W-:Y:S01]  /*2d5a0*/  SHF.R.S32.HI R25, RZ, 0x1f, R11 ;  /* 0x0000001fff197819 */ /* 0x000fe2000001140b */
[----:B------:R0:W1:Y:S01]  /*2d5b0*/  SHFL.IDX PT, R32, R8, RZ, 0x1c1f ;  /* 0x001c1fff08207589 */ /* 0x00006200000e0000 */
[----:B------:R-:W-:Y:S02]  /*2d5c0*/  LEA.HI.X R0, R4, UR5, R5, 0x2, P0 ;  /* 0x0000000504007c11 */ /* 0x000fe400080f1405 */
[----:B------:R-:W-:-:S03]  /*2d5d0*/  ISETP.GE.AND P0, PT, R181, R3, PT ;  /* 0x00000003b500720c */ /* 0x000fc60003f06270 */
[----:B------:R0:W2:Y:S10]  /*2d5e0*/  SHFL.IDX PT, R33, R0, RZ, 0x1c1f ;  /* 0x001c1fff00217589 */ /* 0x0000b400000e0000 */
[----:B0-----:R-:W-:Y:S05]  /*2d5f0*/  @P0 BRA `(.L_x_6896) ;  /* 0x0000000800880947 */ /* 0x001fea0003800000 */
[----:B------:R-:W-:Y:S02]  /*2d600*/  ULDC UR4, c[0x0][0xbc8] ;  /* 0x0002f20000047ab9 */ /* 0x000fe40000000800 */
[----:B------:R-:W-:-:S13]  /*2d610*/  ISETP.GE.AND P0, PT, R163, UR4, PT ;  /* 0x00000004a3007c0c */ /* 0x000fda000bf06270 */
[----:B------:R-:W3:Y:S01]  /*2d620*/  @!P0 LDL.64 R6, [R1+0x210] ;  /* 0x0002100001068983 */ /* 0x000ee20000100a00 */
[----:B------:R-:W-:Y:S02]  /*2d630*/  ISETP.GE.AND P1, PT, R10, UR4, PT ;  /* 0x000000040a007c0c */ /* 0x000fe4000bf26270 */
[----:B-1----:R-:W-:-:S04]  /*2d640*/  @!P0 LEA R4, P2, R163, R32, 0x2 ;  /* 0x00000020a3048211 */ /* 0x002fc800078410ff */
[----:B--2---:R-:W-:-:S05]  /*2d650*/  @!P0 LEA.HI.X R5, R163, R33, R9, 0x2, P2 ;  /* 0x00000021a3058211 */ /* 0x004fca00010f1409 */
[----:B---3--:R0:W-:Y:S04]  /*2d660*/  @!P0 ST.E.64 desc[UR36][R4.64], R6 ;  /* 0x0000000604008985 */ /* 0x0081e8000c101b24 */
[----:B0-----:R-:W2:Y:S01]  /*2d670*/  @!P1 LDL.64 R4, [R1+0x220] ;  /* 0x0002200001049983 */ /* 0x001ea20000100a00 */
[----:B------:R-:W-:Y:S02]  /*2d680*/  ISETP.GE.AND P0, PT, R11, UR4, PT ;  /* 0x000000040b007c0c */ /* 0x000fe4000bf06270 */
[----:B------:R-:W-:-:S04]  /*2d690*/  @!P1 LEA R6, P2, R10, R32, 0x2 ;  /* 0x000000200a069211 */ /* 0x000fc800078410ff */
[----:B------:R-:W-:-:S05]  /*2d6a0*/  @!P1 LEA.HI.X R7, R10, R33, R24, 0x2, P2 ;  /* 0x000000210a079211 */ /* 0x000fca00010f1418 */
[----:B--2---:R0:W-:Y:S04]  /*2d6b0*/  @!P1 ST.E.64 desc[UR36][R6.64], R4 ;  /* 0x0000000406009985 */ /* 0x0041e8000c101b24 */
        /* <DEDUP_REMOVED lines=142> */
[C---:B------:R-:W-:Y:S02]  /*2dfa0*/  @!P0 LEA R6, P2, R223.reuse, R32, 0x2 ;  /* 0x00000020df068211 */ /* 0x040fe400078410ff */
[----:B------:R-:W-:Y:S02]  /*2dfb0*/  SHF.R.S32.HI R71, RZ, 0x1f, R222 ;  /* 0x0000001fff477819 */ /* 0x000fe400000114de */
[----:B------:R-:W-:-:S05]  /*2dfc0*/  @!P0 LEA.HI.X R7, R223, R33, R34, 0x2, P2 ;  /* 0x00000021df078211 */ /* 0x000fca00010f1422 */
[----:B--2---:R0:W-:Y:S04]  /*2dfd0*/  @!P0 ST.E.64 desc[UR36][R6.64], R4 ;  /* 0x0000000406008985 */ /* 0x0041e8000c101b24 */
[----:B0-----:R-:W2:Y:S01]  /*2dfe0*/  @!P1 LDL.64 R4, [R1+0x400] ;  /* 0x0004000001049983 */ /* 0x001ea20000100a00 */
[----:B------:R-:W-:-:S04]  /*2dff0*/  @!P1 LEA R32, P0, R222, R32, 0x2 ;  /* 0x00000020de209211 */ /* 0x000fc800078010ff */
[----:B------:R-:W-:-:S05]  /*2e000*/  @!P1 LEA.HI.X R33, R222, R33, R71, 0x2, P0 ;  /* 0x00000021de219211 */ /* 0x000fca00000f1447 */
[----:B--2---:R0:W-:Y:S04]  /*2e010*/  @!P1 ST.E.64 desc[UR36][R32.64], R4 ;  /* 0x0000000420009985 */ /* 0x0041e8000c101b24 */
.L_x_6896:
[----:B------:R-:W-:Y:S05]  /*2e020*/  BSYNC B1 ;  /* 0x0000000000017941 */ /* 0x000fea0003800000 */
.L_x_6895:
[----:B0-----:R-:W-:Y:S01]  /*2e030*/  VIADD R4, R181, 0x8 ;  /* 0x00000008b5047836 */ /* 0x001fe20000000000 */
[----:B------:R-:W0:Y:S04]  /*2e040*/  SHFL.IDX PT, R0, R0, 0x1, 0x1c1f ;  /* 0x003c1f0000007f89 */ /* 0x000e2800000e0000 */
[----:B------:R-:W-:Y:S01]  /*2e050*/  ISETP.GE.AND P0, PT, R4, R3, PT ;  /* 0x000000030400720c */ /* 0x000fe20003f06270 */
[----:B------:R-:W3:-:S12]  /*2e060*/  SHFL.IDX PT, R8, R8, 0x1, 0x1c1f ;  /* 0x003c1f0008087f89 */ /* 0x000ed800000e0000 */
[----:B------:R-:W-:Y:S05]  /*2e070*/  @P0 BRA `(.L_x_6894) ;  /* 0x0000001800600947 */ /* 0x000fea0003800000 */
[----:B------:R-:W4:Y:S02]  /*2e080*/  LDC R3, c[0x0][0xbc8] ;  /* 0x0002f200ff037b82 */ /* 0x000f240000000800 */
[----:B----4-:R-:W-:-:S13]  /*2e090*/  ISETP.GE.AND P1, PT, R163, R3, PT ;  /* 0x00000003a300720c */ /* 0x010fda0003f26270 */
[----:B------:R-:W4:Y:S01]  /*2e0a0*/  @!P1 LDL.64 R6, [R1+0x218] ;  /* 0x0002180001069983 */ /* 0x000f220000100a00 */
[----:B------:R-:W-:Y:S02]  /*2e0b0*/  ISETP.GE.AND P2, PT, R10, R3, PT ;  /* 0x000000030a00720c */ /* 0x000fe40003f46270 */
[----:B---3--:R-:W-:-:S04]  /*2e0c0*/  @!P1 LEA R4, P0, R163, R8, 0x2 ;  /* 0x00000008a3049211 */ /* 0x008fc800078010ff */
[----:B0-----:R-:W-:-:S05]  /*2e0d0*/  @!P1 LEA.HI.X R5, R163, R0, R9, 0x2, P0 ;  /* 0x00000000a3059211 */ /* 0x001fca00000f1409 */
[----:B----4-:R0:W-:Y:S04]  /*2e0e0*/  @!P1 ST.E.64 desc[UR36][R4.64], R6 ;  /* 0x0000000604009985 */ /* 0x0101e8000c101b24 */
[----:B0-----:R-:W3:Y:S01]  /*2e0f0*/  @!P2 LDL.64 R4, [R1+0x228] ;  /* 0x000228000104a983 */ /* 0x001ee20000100a00 */
[----:B------:R-:W-:Y:S02]  /*2e100*/  ISETP.GE.AND P1, PT, R11, R3, PT ;  /* 0x000000030b00720c */ /* 0x000fe40003f26270 */
[----:B------:R-:W-:-:S04]  /*2e110*/  @!P2 LEA R6, P0, R10, R8, 0x2 ;  /* 0x000000080a06a211 */ /* 0x000fc800078010ff */
[----:B------:R-:W-:-:S05]  /*2e120*/  @!P2 LEA.HI.X R7, R10, R0, R24, 0x2, P0 ;  /* 0x000000000a07a211 */ /* 0x000fca00000f1418 */
[----:B---3--:R0:W-:Y:S04]  /*2e130*/  @!P2 ST.E.64 desc[UR36][R6.64], R4 ;  /* 0x000000040600a985 */ /* 0x0081e8000c101b24 */
        /* <DEDUP_REMOVED lines=136> */
[----:B------:R-:W-:Y:S01]  /*2e9c0*/  @!P2 LEA R6, P0, R224, R8, 0x2 ;  /* 0x00000008e006a211 */ /* 0x000fe200078010ff */
[----:B------:R-:W-:Y:S01]  /*2e9d0*/  BSSY B1, `(.L_x_6897) ;  /* 0x000000a000017945 */ /* 0x000fe20003800000 */
[-C--:B------:R-:W-:Y:S02]  /*2e9e0*/  ISETP.GE.AND P1, PT, R222, R3.reuse, PT ;  /* 0x00000003de00720c */ /* 0x080fe40003f26270 */
[----:B------:R-:W-:Y:S02]  /*2e9f0*/  @!P2 LEA.HI.X R7, R224, R0, R35, 0x2, P0 ;  /* 0x00000000e007a211 */ /* 0x000fe400000f1423 */
[----:B------:R-:W-:-:S03]  /*2ea00*/  ISETP.GE.AND P0, PT, R223, R3, PT ;  /* 0x00000003df00720c */ /* 0x000fc60003f06270 */
[----:B---3--:R0:W-:Y:S10]  /*2ea10*/  @!P2 ST.E.64 desc[UR36][R6.64], R4 ;  /* 0x000000040600a985 */ /* 0x0081f4000c101b24 */
[----:B------:R-:W-:Y:S05]  /*2ea20*/  @P0 BRA `(.L_x_6898) ;  /* 0x0000000000100947 */ /* 0x000fea0003800000 */
[----:B0-----:R-:W3:Y:S01]  /*2ea30*/  LDL.64 R6, [R1+0x3f8] ;  /* 0x0003f80001067983 */ /* 0x001ee20000100a00 */
[----:B------:R-:W-:-:S04]  /*2ea40*/  LEA R4, P0, R223, R8, 0x2 ;  /* 0x00000008df047211 */ /* 0x000fc800078010ff */
[----:B------:R-:W-:-:S05]  /*2ea50*/  LEA.HI.X R5, R223, R0, R34, 0x2, P0 ;  /* 0x00000000df057211 */ /* 0x000fca00000f1422 */
[----:B---3--:R3:W-:Y:S04]  /*2ea60*/  ST.E.64 desc[UR36][R4.64], R6 ;  /* 0x0000000604007985 */ /* 0x0087e8000c101b24 */
.L_x_6898:
[----:B------:R-:W-:Y:S05]  /*2ea70*/  BSYNC B1 ;  /* 0x0000000000017941 */ /* 0x000fea0003800000 */
.L_x_6897:
[----:B------:R-:W-:Y:S05]  /*2ea80*/  @P1 BRA `(.L_x_6894) ;  /* 0x0000000c00dc1947 */ /* 0x000fea0003800000 */
[----:B0--3--:R-:W3:Y:S01]  /*2ea90*/  LDL.64 R4, [R1+0x408] ;  /* 0x0004080001047983 */ /* 0x009ee20000100a00 */
[----:B------:R-:W-:Y:S02]  /*2eaa0*/  SHF.R.S32.HI R3, RZ, 0x1f, R222 ;  /* 0x0000001fff037819 */ /* 0x000fe400000114de */
[----:B------:R-:W-:-:S04]  /*2eab0*/  LEA R8, P0, R222, R8, 0x2 ;  /* 0x00000008de087211 */ /* 0x000fc800078010ff */
[----:B------:R-:W-:-:S05]  /*2eac0*/  LEA.HI.X R9, R222, R0, R3, 0x2, P0 ;  /* 0x00000000de097211 */ /* 0x000fca00000f1403 */
[----:B---3--:R0:W-:Y:S01]  /*2ead0*/  ST.E.64 desc[UR36][R8.64], R4 ;  /* 0x0000000408007985 */ /* 0x0081e2000c101b24 */
[----:B------:R-:W-:Y:S05]  /*2eae0*/  BRA `(.L_x_6894) ;  /* 0x0000000c00c47947 */ /* 0x000fea0003800000 */
.L_x_6887:
[----:B------:R-:W-:Y:S01]  /*2eaf0*/  ULDC.64 UR4, c[0x0][0xd08] ;  /* 0x0003420000047ab9 */ /* 0x000fe20000000a00 */
[----:B------:R-:W4:Y:S01]  /*2eb00*/  LDC.64 R6, c[0x0][0xd00] ;  /* 0x00034000ff067b82 */ /* 0x000f220000000a00 */
[----:B------:R-:W-:Y:S01]  /*2eb10*/  ISETP.NE.U32.AND P0, PT, RZ, UR4, PT ;  /* 0x00000004ff007c0c */ /* 0x000fe2000bf05070 */
[----:B------:R-:W-:-:S03]  /*2eb20*/  IMAD.MOV.U32 R3, RZ, RZ, RZ ;  /* 0x000000ffff037224 */ /* 0x000fc600078e00ff */
[----:B------:R-:W-:Y:S01]  /*2eb30*/  ISETP.NE.AND.EX P1, PT, RZ, UR5, PT, P0 ;  /* 0x00000005ff007c0c */ /* 0x000fe2000bf25300 */
[----:B------:R-:W-:Y:S02]  /*2eb40*/  ULDC.64 UR4, c[0x0][0xd00] ;  /* 0x0003400000047ab9 */ /* 0x000fe40000000a00 */
[----:B------:R-:W-:-:S04]  /*2eb50*/  ISETP.NE.U32.AND P0, PT, RZ, UR4, PT ;  /* 0x00000004ff007c0c */ /* 0x000fc8000bf05070 */
[----:B------:R-:W-:-:S06]  /*2eb60*/  ISETP.NE.AND.EX P0, PT, RZ, UR5, PT, P0 ;  /* 0x00000005ff007c0c */ /* 0x000fcc000bf05300 */
[----:B------:R-:W2:Y:S01]  /*2eb70*/  @P1 LDC.64 R4, c[0x0][0xd08] ;  /* 0x00034200ff041b82 */ /* 0x000ea20000000a00 */
[----:B------:R-:W-:Y:S02]  /*2eb80*/  ULDC UR4, c[0x0][0xb88] ;  /* 0x0002e20000047ab9 */ /* 0x000fe40000000800 */
[----:B------:R-:W-:Y:S02]  /*2eb90*/  IMAD.U32 R0, RZ, RZ, UR4 ;  /* 0x00000004ff007e24 */ /* 0x000fe4000f8e00ff */
[----:B----4-:R-:W-:-:S05]  /*2eba0*/  IMAD.WIDE R6, R214, 0x4, R6 ;  /* 0x00000004d6067825 */ /* 0x010fca00078e0206 */
[----:B------:R4:W5:Y:S01]  /*2ebb0*/  @P0 LDG.E R3, desc[UR36][R6.64] ;  /* 0x0000002406030981 */ /* 0x000962000c1e1900 */
[----:B------:R-:W3:Y:S01]  /*2ebc0*/  S2R R30, SR_TID.X ;  /* 0x00000000001e7919 */ /* 0x000ee20000002100 */
[----:B--2---:R-:W-:-:S05]  /*2ebd0*/  @P1 IMAD.WIDE R4, R214, 0x4, R4 ;  /* 0x00000004d6041825 */ /* 0x004fca00078e0204 */
[----:B------:R4:W5:Y:S01]  /*2ebe0*/  @P1 LDG.E R0, desc[UR36][R4.64] ;  /* 0x0000002404001981 */ /* 0x000962000c1e1900 */
[----:B------:R-:W-:Y:S02]  /*2ebf0*/  ISETP.NE.AND P2, PT, R213, RZ, PT ;  /* 0x000000ffd500720c */ /* 0x000fe40003f45270 */
[----:B------:R-:W-:-:S11]  /*2ec00*/  SHF.R.S32.HI R28, RZ, 0x1f, R214 ;  /* 0x0000001fff1c7819 */ /* 0x000fd600000114d6 */
[----:B------:R-:W2:Y:S01]  /*2ec10*/  @!P2 LDC R213, c[0x0][0xbd4] ;  /* 0x0002f500ffd5ab82 */ /* 0x000ea20000000800 */
[----:B---3--:R-:W-:-:S05]  /*2ec20*/  VIADD R8, R30, 0xffffff80 ;  /* 0xffffff801e087836 */ /* 0x008fca0000000000 */
[----:B------:R-:W-:Y:S02]  /*2ec30*/  ISETP.GT.AND P3, PT, R8, 0x3f, PT ;  /* 0x0000003f0800780c */ /* 0x000fe40003f64270 */
[----:B--2---:R-:W-:Y:S01]  /*2ec40*/  ISETP.GT.AND P2, PT, R213, 0x1, PT ;  /* 0x00000001d500780c */ /* 0x004fe20003f44270 */
[----:B----4-:R-:W-:-:S12]  /*2ec50*/  @P1 BRA `(.L_x_6899) ;  /* 0x0000000000101947 */ /* 0x010fd80003800000 */
[----:B------:R-:W-:Y:S05]  /*2ec60*/  @!P0 BRA `(.L_x_6899) ;  /* 0x00000000000c8947 */ /* 0x000fea0003800000 */
[----:B------:R-:W2:Y:S04]  /*2ec70*/  LDG.E R5, desc[UR36][R6.64] ;  /* 0x0000002406057981 */ /* 0x000ea8000c1e1900 */
[----:B-----5:R-:W2:Y:S02]  /*2ec80*/  LDG.E R0, desc[UR36][R6.64+0x4] ;  /* 0x0000042406007981 */ /* 0x020ea4000c1e1900 */
[----:B--2---:R-:W-:-:S07]  /*2ec90*/  IMAD.IADD R0, R0, 0x1, -R5 ;  /* 0x0000000100007824 */ /* 0x004fce00078e0a05 */
.L_x_6899:
[----:B------:R-:W-:Y:S01]  /*2eca0*/  BSSY B1, `(.L_x_6900) ;  /* 0x0000035000017945 */ /* 0x000fe20003800000 */
[----:B------:R-:W-:Y:S02]  /*2ecb0*/  SEL R29, R214, RZ, !P0 ;  /* 0x000000ffd61d7207 */ /* 0x000fe40004000000 */
[----:B------:R-:W-:Y:S02]  /*2ecc0*/  SEL R28, R28, RZ, !P0 ;  /* 0x000000ff1c1c7207 */ /* 0x000fe40004000000 */
[----:B-----5:R-:W-:Y:S01]  /*2ecd0*/  SHF.R.S32.HI R26, RZ, 0x1f, R3 ;  /* 0x0000001fff1a7819 */ /* 0x020fe20000011403 */
[----:B------:R-:W-:Y:S06]  /*2ece0*/  @P3 BRA `(.L_x_6901) ;  /* 0x0000000000c03947 */ /* 0x000fec0003800000 */
[----:B------:R-:W2:Y:S01]  /*2ecf0*/  LDC R33, c[0x0][0xce8] ;  /* 0x00033a00ff217b82 */ /* 0x000ea20000000800 */
[----:B------:R-:W-:Y:S01]  /*2ed00*/  IADD3 R31, R181, -0x80, R30 ;  /* 0xffffff80b51f7810 */ /* 0x000fe20007ffe01e */
[----:B--2---:R-:W-:-:S05]  /*2ed10*/  IMAD R4, R0, R33, RZ ;  /* 0x0000002100047224 */ /* 0x004fca00078e02ff */
[----:B------:R-:W-:-:S13]  /*2ed20*/  ISETP.GE.AND P0, PT, R31, R4, PT ;  /* 0x000000041f00720c */ /* 0x000fda0003f06270 */
[----:B------:R-:W-:Y:S05]  /*2ed30*/  @P0 BRA `(.L_x_6901) ;  /* 0x0000000000ac0947 */ /* 0x000fea0003800000 */
[----:B------:R-:W-:Y:S01]  /*2ed40*/  IMAD.MOV.U32 R24, RZ, RZ, 0xab8 ;  /* 0x00000ab8ff187424 */ /* 0x000fe200078e00ff */
[----:B------:R-:W-:Y:S01]  /*2ed50*/  ISETP.GT.AND P0, PT, R213, 0x1, PT ;  /* 0x00000001d500780c */ /* 0x000fe20003f04270 */
[----:B------:R-:W2:Y:S01]  /*2ed60*/  LDC.64 R10, c[0x0][0xca8] ;  /* 0x00032a00ff0a7b82 */ /* 0x000ea20000000a00 */
[----:B------:R-:W-:Y:S01]  /*2ed70*/  ISETP.NE.AND P1, PT, R33, 0x1, PT ;  /* 0x000000012100780c */ /* 0x000fe20003f25270 */
[----:B------:R-:W-:Y:S01]  /*2ed80*/  IMAD.MOV.U32 R21, RZ, RZ, R31 ;  /* 0x000000ffff157224 */ /* 0x000fe200078e001f */
[----:B------:R-:W-:-:S05]  /*2ed90*/  SEL R24, R24, 0xa78, P0 ;  /* 0x00000a7818187807 */ /* 0x000fca0000000000 */
[----:B------:R-:W3:Y:S08]  /*2eda0*/  LDC.64 R4, c[0x0][R24+0x220] ;  /* 0x0000880018047b82 */ /* 0x000ef00000000a00 */
[----:B------:R-:W4:Y:S08]  /*2edb0*/  LDC.64 R12, c[0x0][R24+0x218] ;  /* 0x00008600180c7b82 */ /* 0x000f300000000a00 */
[----:B------:R-:W5:Y:S08]  /*2edc0*/  LDC.64 R6, c[0x0][R24+0x228] ;  /* 0x00008a0018067b82 */ /* 0x000f700000000a00 */
[----:B------:R-:W0:Y:S08]  /*2edd0*/  @P1 LDC R20, c[0x0][0xcec] ;  /* 0x00033b00ff141b82 */ /* 0x000e300000000800 */
[----:B------:R-:W1:Y:S08]  /*2ede0*/  LDC.64 R8, c[0x0][R24+0x210] ;  /* 0x0000840018087b82 */ /* 0x000e700000000a00 */
[----:B------:R-:W5:Y:S01]  /*2edf0*/  @P1 LDC R27, c[0x0][0xcf0] ;  /* 0x00033c00ff1b1b82 */ /* 0x000f620000000800 */
[----:B0-----:R-:W-:-:S07]  /*2ee00*/  @P1 IMAD.HI.U32 R20, R31, R20, RZ ;  /* 0x000000141f141227 */ /* 0x001fce00078e00ff */
[----:B--2---:R-:W0:Y:S01]  /*2ee10*/  @!P0 LDC R10, c[0x0][0xc50] ;  /* 0x00031400ff0a8b82 */ /* 0x004e220000000800 */
[-C--:B---3--:R-:W-:Y:S02]  /*2ee20*/  IMAD R5, R5, R29.reuse, RZ ;  /* 0x0000001d05057224 */ /* 0x088fe400078e02ff */
[----:B------:R-:W-:-:S05]  /*2ee30*/  IMAD.WIDE.U32 R14, R4, R29, RZ ;  /* 0x0000001d040e7225 */ /* 0x000fca00078e00ff */
[----:B------:R-:W2:Y:S01]  /*2ee40*/  @!P0 LDC R11, c[0x0][0xc54] ;  /* 0x00031500ff0b8b82 */ /* 0x000ea20000000800 */
[-C--:B----4-:R-:W-:Y:S02]  /*2ee50*/  IMAD R25, R13, R157.reuse, RZ ;  /* 0x0000009d0d197224 */ /* 0x090fe400078e02ff */
[----:B------:R-:W-:Y:S01]  /*2ee60*/  IMAD.WIDE.U32 R12, R12, R157, RZ ;  /* 0x0000009d0c0c7225 */ /* 0x000fe200078e00ff */
[----:B-----5:R-:W-:-:S03]  /*2ee70*/  @P1 SHF.R.U32.HI R21, RZ, R27, R20 ;  /* 0x0000001bff151219 */ /* 0x020fc60000011614 */
[----:B------:R-:W-:Y:S01]  /*2ee80*/  IMAD R27, R4, R28, R5 ;  /* 0x0000001c041b7224 */ /* 0x000fe200078e0205 */
[----:B------:R-:W-:Y:S01]  /*2ee90*/  SEL R5, R220, RZ, P0 ;  /* 0x000000ffdc057207 */ /* 0x000fe20000000000 */
[----:B------:R-:W-:Y:S01]  /*2eea0*/  IMAD.IADD R25, R13, 0x1, R25 ;  /* 0x000000010d197824 */ /* 0x000fe200078e0219 */
[----:B------:R-:W-:Y:S01]  /*2eeb0*/  IADD3 R12, P1, P3, R14, R12, R3 ;  /* 0x0000000c0e0c7210 */ /* 0x000fe20007b3e003 */
[----:B------:R-:W-:Y:S02]  /*2eec0*/  IMAD.MOV R4, RZ, RZ, -R21 ;  /* 0x000000ffff047224 */ /* 0x000fe400078e0a15 */
[----:B------:R-:W-:Y:S02]  /*2eed0*/  IMAD.IADD R27, R15, 0x1, R27 ;  /* 0x000000010f1b7824 */ /* 0x000fe400078e021b */
        /* <DEDUP_REMOVED lines=8> */
[-C--:B-1----:R-:W-:Y:S01]  /*2ef60*/  IMAD R4, R9, R5.reuse, RZ ;  /* 0x0000000509047224 */ /* 0x082fe200078e02ff */
[----:B------:R-:W-:Y:S01]  /*2ef70*/  SHF.R.S32.HI R13, RZ, 0x1f, R5 ;  /* 0x0000001fff0d7819 */ /* 0x000fe20000011405 */
[----:B------:R-:W-:-:S04]  /*2ef80*/  IMAD.WIDE.U32 R6, R8, R5, R6 ;  /* 0x0000000508067225 */ /* 0x000fc800078e0006 */
[----:B------:R-:W-:Y:S01]  /*2ef90*/  IMAD R13, R8, R13, R4 ;  /* 0x0000000d080d7224 */ /* 0x000fe200078e0204 */
[----:B0-----:R-:W-:Y:S01]  /*2efa0*/  LEA R10, P0, R6, R10, 0x2 ;  /* 0x0000000a060a7211 */ /* 0x001fe200078010ff */
[----:B------:R-:W-:Y:S02]  /*2efb0*/  IMAD.MOV.U32 R5, RZ, RZ, -0x800000 ;  /* 0xff800000ff057424 */ /* 0x000fe400078e00ff */
[----:B------:R-:W-:-:S05]  /*2efc0*/  IMAD.IADD R4, R7, 0x1, R13 ;  /* 0x0000000107047824 */ /* 0x000fca00078e020d */
[----:B--2---:R-:W-:-:S05]  /*2efd0*/  LEA.HI.X R11, R6, R11, R4, 0x2, P0 ;  /* 0x0000000b060b7211 */ /* 0x004fca00000f1404 */
[----:B------:R2:W-:Y:S02]  /*2efe0*/  STG.E desc[UR36][R10.64], R5 ;  /* 0x000000050a007986 */ /* 0x0005e4000c101924 */
.L_x_6901:
[----:B------:R-:W-:Y:S05]  /*2eff0*/  BSYNC B1 ;  /* 0x0000000000017941 */ /* 0x000fea0003800000 */
.L_x_6900:
[----:B------:R-:W-:Y:S05]  /*2f000*/  @P2 BRA `(.L_x_6894) ;  /* 0x00000008007c2947 */ /* 0x000fea0003800000 */
[----:B--2---:R-:W2:Y:S01]  /*2f010*/  LDC R11, c[0x0][0xce8] ;  /* 0x00033a00ff0b7b82 */ /* 0x004ea20000000800 */
[----:B------:R-:W-:Y:S01]  /*2f020*/  ULDC.64 UR4, c[0x0][0xba0] ;  /* 0x0002e80000047ab9 */ /* 0x000fe20000000a00 */
[----:B------:R-:W-:Y:S01]  /*2f030*/  VIADD R14, R30, 0xffffff80 ;  /* 0xffffff801e0e7836 */ /* 0x000fe20000000000 */
[----:B------:R-:W-:Y:S01]  /*2f040*/  BSSY B1, `(.L_x_6902) ;  /* 0x0000077000017945 */ /* 0x000fe20003800000 */
[----:B------:R-:W-:Y:S01]  /*2f050*/  IMAD R6, R26, UR4, RZ ;  /* 0x000000041a067c24 */ /* 0x000fe2000f8e02ff */
[----:B------:R-:W-:Y:S01]  /*2f060*/  SHF.R.S32.HI R31, RZ, 0x1f, R216 ;  /* 0x0000001fff1f7819 */ /* 0x000fe200000114d8 */
[----:B------:R-:W-:Y:S01]  /*2f070*/  VIADD R24, R30, 0xffffff80 ;  /* 0xffffff801e187836 */ /* 0x000fe20000000000 */
[----:B------:R-:W-:Y:S01]  /*2f080*/  SHF.R.S32.HI R14, RZ, 0x1f, R14 ;  /* 0x0000001fff0e7819 */ /* 0x000fe2000001140e */
[----:B------:R-:W3:Y:S01]  /*2f090*/  LDC R13, c[0x0][0xbc8] ;  /* 0x0002f200ff0d7b82 */ /* 0x000ee20000000800 */
[----:B------:R-:W-:Y:S01]  /*2f0a0*/  IMAD.WIDE.U32 R4, R3, UR4, RZ ;  /* 0x0000000403047c25 */ /* 0x000fe2000f8e00ff */
[----:B------:R-:W-:-:S02]  /*2f0b0*/  SHF.R.S32.HI R30, RZ, 0x1f, R215 ;  /* 0x0000001fff1e7819 */ /* 0x000fc400000114d7 */
[----:B------:R-:W-:Y:S01]  /*2f0c0*/  LEA.HI R14, R14, R24, RZ, 0x3 ;  /* 0x000000180e0e7211 */ /* 0x000fe200078f18ff */
[----:B------:R-:W-:Y:S01]  /*2f0d0*/  IMAD R3, R3, UR5, R6 ;  /* 0x0000000503037c24 */ /* 0x000fe2000f8e0206 */
[----:B------:R-:W-:Y:S01]  /*2f0e0*/  ULDC.64 UR4, c[0x0][0xbe8] ;  /* 0x0002fa0000047ab9 */ /* 0x000fe20000000a00 */
[C---:B------:R-:W-:Y:S01]  /*2f0f0*/  VIADD R25, R166.reuse, 0x180 ;  /* 0x00000180a6197836 */ /* 0x040fe20000000000 */
[----:B------:R-:W-:Y:S01]  /*2f100*/  SHF.R.S32.HI R14, RZ, 0x3, R14 ;  /* 0x00000003ff0e7819 */ /* 0x000fe2000001140e */
[----:B------:R-:W-:Y:S01]  /*2f110*/  IMAD.IADD R5, R5, 0x1, R3 ;  /* 0x0000000105057824 */ /* 0x000fe200078e0203 */
[----:B------:R-:W-:Y:S01]  /*2f120*/  SHF.R.S32.HI R32, RZ, 0x1f, R217 ;  /* 0x0000001fff207819 */ /* 0x000fe200000114d9 */
[----:B------:R-:W-:Y:S01]  /*2f130*/  VIADD R20, R166, 0x1c0 ;  /* 0x000001c0a6147836 */ /* 0x000fe20000000000 */
[----:B------:R-:W-:Y:S01]  /*2f140*/  SHF.R.S32.HI R33, RZ, 0x1f, R218 ;  /* 0x0000001fff217819 */ /* 0x000fe200000114da */
[----:B------:R-:W-:Y:S01]  /*2f150*/  IMAD.WIDE.U32 R4, R157, UR4, R4 ;  /* 0x000000049d047c25 */ /* 0x000fe2000f8e0004 */
[----:B------:R-:W-:-:S02]  /*2f160*/  SHF.R.S32.HI R34, RZ, 0x1f, R219 ;  /* 0x0000001fff227819 */ /* 0x000fc400000114db */
[----:B--2---:R-:W-:Y:S01]  /*2f170*/  ISETP.NE.AND P0, PT, R11, 0x1, PT ;  /* 0x000000010b00780c */ /* 0x004fe20003f05270 */
[----:B------:R-:W-:Y:S01]  /*2f180*/  IMAD R5, R157, UR5, R5 ;  /* 0x000000059d057c24 */ /* 0x000fe2000f8e0205 */
[----:B------:R-:W-:Y:S01]  /*2f190*/  ULDC.64 UR4, c[0x0][0xbf0] ;  /* 0x0002fc0000047ab9 */ /* 0x000fe20000000a00 */
[----:B------:R-:W-:Y:S02]  /*2f1a0*/  IMAD R6, R221, 0x20, R14 ;  /* 0x00000020dd067824 */ /* 0x000fe400078e020e */
[----:B------:R-:W-:Y:S02]  /*2f1b0*/  IMAD R3, R28, UR4, RZ ;  /* 0x000000041c037c24 */ /* 0x000fe4000f8e02ff */
[----:B------:R-:W-:Y:S01]  /*2f1c0*/  IMAD.IADD R8, R181, 0x1, R6 ;  /* 0x00000001b5087824 */ /* 0x000fe200078e0206 */
[-C--:B---3--:R-:W-:Y:S01]  /*2f1d0*/  ISETP.GE.AND P1, PT, R219, R13.reuse, PT ;  /* 0x0000000ddb00720c */ /* 0x088fe20003f26270 */
[C---:B------:R-:W-:Y:S01]  /*2f1e0*/  IMAD R3, R29.reuse, UR5, R3 ;  /* 0x000000051d037c24 */ /* 0x040fe2000f8e0203 */
[-C--:B------:R-:W-:Y:S01]  /*2f1f0*/  ISETP.GE.AND P2, PT, R166, R13.reuse, PT ;  /* 0x0000000da600720c */ /* 0x080fe20003f46270 */
[----:B------:R-:W-:Y:S01]  /*2f200*/  IMAD.WIDE.U32 R4, R29, UR4, R4 ;  /* 0x000000041d047c25 */ /* 0x000fe2000f8e0004 */
[----:B------:R-:W-:Y:S01]  /*2f210*/  SEL R10, RZ, 0xffffffff, P1 ;  /* 0xffffffffff0a7807 */ /* 0x000fe20000800000 */
[----:B------:R-:W2:Y:S01]  /*2f220*/  @P0 LDC R7, c[0x0][0xcec] ;  /* 0x00033b00ff070b82 */ /* 0x000ea20000000800 */
[----:B------:R-:W-:Y:S01]  /*2f230*/  ISETP.GE.AND P1, PT, R218, R13, PT ;  /* 0x0000000dda00720c */ /* 0x000fe20003f26270 */
[----:B------:R-:W-:Y:S01]  /*2f240*/  IMAD.IADD R5, R5, 0x1, R3 ;  /* 0x0000000105057824 */ /* 0x000fe200078e0203 */
[----:B------:R-:W-:Y:S01]  /*2f250*/  ULDC.64 UR4, c[0x0][0xbe0] ;  /* 0x0002f80000047ab9 */ /* 0x000fe20000000a00 */
[----:B------:R-:W-:-:S02]  /*2f260*/  IMAD.SHL.U32 R10, R10, 0x2, RZ ;  /* 0x000000020a0a7824 */ /* 0x000fc400078e00ff */
[----:B------:R-:W-:Y:S02]  /*2f270*/  IMAD.MOV.U32 R3, RZ, RZ, R8 ;  /* 0x000000ffff037224 */ /* 0x000fe400078e0008 */
[----:B------:R-:W3:Y:S01]  /*2f280*/  @P0 LDC R9, c[0x0][0xcf0] ;  /* 0x00033c00ff090b82 */ /* 0x000ee20000000800 */
[----:B------:R-:W-:Y:S02]  /*2f290*/  IMAD R21, R0, R11, RZ ;  /* 0x0000000b00157224 */ /* 0x000fe400078e02ff */
[C---:B------:R-:W-:Y:S02]  /*2f2a0*/  VIADD R24, R166.reuse, 0x1c0 ;  /* 0x000001c0a6187836 */ /* 0x040fe40000000000 */
[----:B------:R-:W-:-:S03]  /*2f2b0*/  VIADD R27, R166, 0x180 ;  /* 0x00000180a61b7836 */ /* 0x000fc60000000000 */
[----:B------:R-:W-:Y:S02]  /*2f2c0*/  SHF.R.S32.HI R24, RZ, 0x1f, R24 ;  /* 0x0000001fff187819 */ /* 0x000fe40000011418 */
[----:B------:R-:W-:Y:S01]  /*2f2d0*/  SHF.R.S32.HI R27, RZ, 0x1f, R27 ;  /* 0x0000001fff1b7819 */ /* 0x000fe2000001141b */
[----:B--2---:R-:W-:Y:S01]  /*2f2e0*/  @P0 IMAD.HI.U32 R6, R8, R7, RZ ;  /* 0x0000000708060227 */ /* 0x004fe200078e00ff */
[----:B------:R-:W-:Y:S02]  /*2f2f0*/  SEL R7, RZ, 0x1, P2 ;  /* 0x00000001ff077807 */ /* 0x000fe40001000000 */
[----:B------:R-:W-:Y:S02]  /*2f300*/  ISETP.GE.AND P2, PT, R20, R13, PT ;  /* 0x0000000d1400720c */ /* 0x000fe40003f46270 */
[----:B---3--:R-:W-:Y:S02]  /*2f310*/  @P0 SHF.R.U32.HI R3, RZ, R9, R6 ;  /* 0x00000009ff030219 */ /* 0x008fe40000011606 */
[----:B------:R-:W-:-:S02]  /*2f320*/  LOP3.LUT R9, R10, 0x2, R7, 0xe2, !PT ;  /* 0x000000020a097812 */ /* 0x000fc400078ee207 */
[----:B------:R-:W-:Y:S01]  /*2f330*/  SEL R10, RZ, 0xffffffff, P1 ;  /* 0xffffffffff0a7807 */ /* 0x000fe20000800000 */
[--C-:B------:R-:W-:Y:S01]  /*2f340*/  IMAD.MOV R7, RZ, RZ, -R3.reuse ;  /* 0x000000ffff077224 */ /* 0x100fe200078e0a03 */
[----:B------:R-:W-:Y:S01]  /*2f350*/  SHF.R.S32.HI R6, RZ, 0x1f, R3 ;  /* 0x0000001fff067819 */ /* 0x000fe20000011403 */
[----:B------:R-:W-:Y:S01]  /*2f360*/  IMAD.WIDE.U32 R4, R3, UR4, R4 ;  /* 0x0000000403047c25 */ /* 0x000fe2000f8e0004 */
[-C--:B------:R-:W-:Y:S02]  /*2f370*/  ISETP.GE.AND P0, PT, R217, R13.reuse, PT ;  /* 0x0000000dd900720c */ /* 0x080fe40003f06270 */
[----:B------:R-:W-:Y:S01]  /*2f380*/  ISETP.GE.AND P1, PT, R216, R13, PT ;  /* 0x0000000dd800720c */ /* 0x000fe20003f26270 */
[----:B------:R-:W-:Y:S01]  /*2f390*/  IMAD.SHL.U32 R12, R10, 0x4, RZ ;  /* 0x000000040a0c7824 */ /* 0x000fe200078e00ff */
[----:B------:R-:W-:Y:S01]  /*2f3a0*/  SEL R10, RZ, 0xffffffff, P0 ;  /* 0xffffffffff0a7807 */ /* 0x000fe20000000000 */
[----:B------:R-:W-:Y:S01]  /*2f3b0*/  IMAD R7, R11, R7, R8 ;  /* 0x000000070b077224 */ /* 0x000fe200078e0208 */
[-C--:B------:R-:W-:Y:S01]  /*2f3c0*/  ISETP.GE.AND P0, PT, R215, R13.reuse, PT ;  /* 0x0000000dd700720c */ /* 0x080fe20003f06270 */
[----:B------:R-:W-:Y:S01]  /*2f3d0*/  IMAD R6, R6, UR4, RZ ;  /* 0x0000000406067c24 */ /* 0x000fe2000f8e02ff */
[----:B------:R-:W-:Y:S01]  /*2f3e0*/  LOP3.LUT R8, R12, 0x4, R9, 0xe2, !PT ;  /* 0x000000040c087812 */ /* 0x000fe200078ee209 */
[----:B------:R-:W-:Y:S01]  /*2f3f0*/  IMAD.SHL.U32 R15, R10, 0x8, RZ ;  /* 0x000000080a0f7824 */ /* 0x000fe200078e00ff */
[----:B------:R-:W-:Y:S01]  /*2f400*/  SEL R10, RZ, 0xffffffff, P0 ;  /* 0xffffffffff0a7807 */ /* 0x000fe20000000000 */
[----:B------:R-:W-:Y:S01]  /*2f410*/  IMAD R9, R3, UR5, R6 ;  /* 0x0000000503097c24 */ /* 0x000fe2000f8e0206 */
[----:B------:R-:W-:Y:S01]  /*2f420*/  SHF.R.S32.HI R3, RZ, 0x1f, R7 ;  /* 0x0000001fff037819 */ /* 0x000fe20000011407 */
[----:B------:R-:W-:Y:S01]  /*2f430*/  ULDC.64 UR4, c[0x0][0xbd8] ;  /* 0x0002f60000047ab9 */ /* 0x000fe20000000a00 */
[----:B------:R-:W-:Y:S01]  /*2f440*/  SEL R6, RZ, 0xffffffff, P1 ;  /* 0xffffffffff067807 */ /* 0x000fe20000800000 */
[----:B------:R-:W-:Y:S01]  /*2f450*/  IMAD.IADD R5, R5, 0x1, R9 ;  /* 0x0000000105057824 */ /* 0x000fe200078e0209 */
[----:B------:R-:W-:Y:S01]  /*2f460*/  ISETP.GE.AND P0, PT, R25, R13, PT ;  /* 0x0000000d1900720c */ /* 0x000fe20003f06270 */
[----:B------:R-:W-:Y:S01]  /*2f470*/  IMAD R0, R3, UR4, RZ ;  /* 0x0000000403007c24 */ /* 0x000fe2000f8e02ff */
[----:B------:R-:W-:Y:S01]  /*2f480*/  LOP3.LUT R8, R15, 0x8, R8, 0xe2, !PT ;  /* 0x000000080f087812 */ /* 0x000fe200078ee208 */
[----:B------:R-:W-:-:S02]  /*2f490*/  IMAD.SHL.U32 R15, R6, 0x10, RZ ;  /* 0x00000010060f7824 */ /* 0x000fc400078e00ff */
[----:B------:R-:W-:Y:S02]  /*2f4a0*/  IMAD R3, R7, UR5, R0 ;  /* 0x0000000507037c24 */ /* 0x000fe4000f8e0200 */
[----:B------:R-:W-:Y:S01]  /*2f4b0*/  IMAD.IADD R0, R14, 0x1, R181 ;  /* 0x000000010e007824 */ /* 0x000fe200078e02b5 */
[----:B------:R-:W-:Y:S01]  /*2f4c0*/  LOP3.LUT R8, R15, 0x10, R8, 0xe2, !PT ;  /* 0x000000100f087812 */ /* 0x000fe200078ee208 */
[----:B------:R-:W-:Y:S01]  /*2f4d0*/  IMAD.WIDE.U32 R4, R7, UR4, R4 ;  /* 0x0000000407047c25 */ /* 0x000fe2000f8e0004 */
[----:B------:R-:W-:Y:S01]  /*2f4e0*/  SEL R7, RZ, 0x40, P0 ;  /* 0x00000040ff077807 */ /* 0x000fe20000000000 */
[----:B------:R-:W-:Y:S01]  /*2f4f0*/  ULDC.64 UR4, c[0x0][0xb80] ;  /* 0x0002e00000047ab9 */ /* 0x000fe20000000a00 */
[----:B------:R-:W-:Y:S01]  /*2f500*/  ISETP.GE.AND P0, PT, R0, R21, PT ;  /* 0x000000150000720c */ /* 0x000fe20003f06270 */
[----:B------:R-:W-:Y:S01]  /*2f510*/  IMAD.SHL.U32 R9, R10, 0x20, RZ ;  /* 0x000000200a097824 */ /* 0x000fe200078e00ff */
[----:B------:R-:W-:Y:S01]  /*2f520*/  LEA R12, P1, R4, UR4, 0x1 ;  /* 0x00000004040c7c11 */ /* 0x000fe2000f8208ff */
[----:B------:R-:W-:Y:S01]  /*2f530*/  IMAD.IADD R3, R5, 0x1, R3 ;  /* 0x0000000105037824 */ /* 0x000fe200078e0203 */
[----:B------:R-:W-:-:S02]  /*2f540*/  SEL R5, RZ, 0x80, P2 ;  /* 0x00000080ff057807 */ /* 0x000fc40001000000 */
[----:B------:R-:W-:Y:S01]  /*2f550*/  LOP3.LUT R8, R9, 0x20, R8, 0xe2, !PT ;  /* 0x0000002009087812 */ /* 0x000fe200078ee208 */
[----:B------:R2:W3:Y:S01]  /*2f560*/  SHFL.IDX PT, R10, R12, RZ, 0x181f ;  /* 0x00181fff0c0a7589 */ /* 0x0004e200000e0000 */
[----:B------:R-:W-:Y:S02]  /*2f570*/  LEA.HI.X R3, R4, UR5, R3, 0x1, P1 ;  /* 0x0000000504037c11 */ /* 0x000fe400088f0c03 */
[----:B------:R-:W-:-:S03]  /*2f580*/  LOP3.LUT R14, R8, R7, RZ, 0xfc, !PT ;  /* 0x00000007080e7212 */ /* 0x000fc600078efcff */
[----:B------:R2:W4:Y:S01]  /*2f590*/  SHFL.IDX PT, R11, R3, RZ, 0x181f ;  /* 0x00181fff030b7589 */ /* 0x00052200000e0000 */
[----:B------:R-:W-:Y:S01]  /*2f5a0*/  LOP3.LUT R15, R14, R5, RZ, 0xfc, !PT ;  /* 0x000000050e0f7212 */ /* 0x000fe200078efcff */
[----:B------:R-:W-:Y:S06]  /*2f5b0*/  @P0 BRA `(.L_x_6903) ;  /* 0x00000000007c0947 */ /* 0x000fec0003800000 */
[-C--:B------:R-:W-:Y:S02]  /*2f5c0*/  ISETP.GE.AND P2, PT, R219, R13.reuse, PT ;  /* 0x0000000ddb00720c */ /* 0x080fe40003f46270 */
[-C--:B------:R-:W-:Y:S02]  /*2f5d0*/  ISETP.GE.AND P1, PT, R166, R13.reuse, PT ;  /* 0x0000000da600720c */ /* 0x080fe40003f26270 */
[-C--:B------:R-:W-:Y:S02]  /*2f5e0*/  ISETP.GE.AND P5, PT, R218, R13.reuse, PT ;  /* 0x0000000dda00720c */ /* 0x080fe40003fa6270 */
[----:B------:R-:W-:-:S07]  /*2f5f0*/  ISETP.GE.AND P3, PT, R217, R13, PT ;  /* 0x0000000dd900720c */ /* 0x000fce0003f66270 */
[C---:B---3--:R-:W-:Y:S02]  /*2f600*/  @!P2 LEA R4, P0, R219.reuse, R10, 0x1 ;  /* 0x0000000adb04a211 */ /* 0x048fe400078008ff */
[----:B----4-:R-:W-:Y:S02]  /*2f610*/  @!P1 IMAD.WIDE R6, R166, 0x2, R10 ;  /* 0x00000002a6069825 */ /* 0x010fe400078e020a */
[----:B------:R-:W-:Y:S02]  /*2f620*/  @!P2 LEA.HI.X R5, R219, R11, R34, 0x1, P0 ;  /* 0x0000000bdb05a211 */ /* 0x000fe400000f0c22 */
[----:B------:R-:W-:Y:S01]  /*2f630*/  LOP3.LUT P0, RZ, R14, 0x40, RZ, 0xc0, !PT ;  /* 0x000000400eff7812 */ /* 0x000fe2000780c0ff */
[----:B------:R3:W-:Y:S01]  /*2f640*/  @!P1 ST.E.128 desc[UR36][R6.64], RZ ;  /* 0x000000ff06009985 */ /* 0x0007e2000c101d24 */
[----:B------:R-:W-:-:S03]  /*2f650*/  ISETP.GE.AND P1, PT, R215, R13, PT ;  /* 0x0000000dd700720c */ /* 0x000fc60003f26270 */
[----:B------:R4:W-:Y:S01]  /*2f660*/  @!P2 ST.E.128 desc[UR36][R4.64], RZ ;  /* 0x000000ff0400a985 */ /* 0x0009e2000c101d24 */
[----:B------:R-:W-:Y:S02]  /*2f670*/  ISETP.GE.AND P2, PT, R216, R13, PT ;  /* 0x0000000dd800720c */ /* 0x000fe40003f46270 */
[----:B---3--:R-:W-:-:S04]  /*2f680*/  @!P5 LEA R6, P4, R218, R10, 0x1 ;  /* 0x0000000ada06d211 */ /* 0x008fc800078808ff */
[-C--:B------:R-:W-:Y:S02]  /*2f690*/  @!P5 LEA.HI.X R7, R218, R11.reuse, R33, 0x1, P4 ;  /* 0x0000000bda07d211 */ /* 0x080fe400020f0c21 */
[----:B------:R-:W-:Y:S02]  /*2f6a0*/  LOP3.LUT P4, RZ, R15, 0x80, RZ, 0xc0, !PT ;  /* 0x000000800fff7812 */ /* 0x000fe4000788c0ff */
[CC--:B----4-:R-:W-:Y:S01]  /*2f6b0*/  @!P3 LEA R4, P6, R217.reuse, R10.reuse, 0x1 ;  /* 0x0000000ad904b211 */ /* 0x0d0fe200078c08ff */
[----:B------:R3:W-:Y:S02]  /*2f6c0*/  @!P5 ST.E.128 desc[UR36][R6.64], RZ ;  /* 0x000000ff0600d985 */ /* 0x0007e4000c101d24 */
[C---:B------:R-:W-:Y:S02]  /*2f6d0*/  @!P2 LEA R8, P5, R216.reuse, R10, 0x1 ;  /* 0x0000000ad808a211 */ /* 0x040fe400078a08ff */
[-C--:B------:R-:W-:Y:S02]  /*2f6e0*/  @!P3 LEA.HI.X R5, R217, R11.reuse, R32, 0x1, P6 ;  /* 0x0000000bd905b211 */ /* 0x080fe400030f0c20 */
[----:B------:R-:W-:-:S03]  /*2f6f0*/  @!P2 LEA.HI.X R9, R216, R11, R31, 0x1, P5 ;  /* 0x0000000bd809a211 */ /* 0x000fc600028f0c1f */
[----:B------:R4:W-:Y:S01]  /*2f700*/  @!P3 ST.E.128 desc[UR36][R4.64], RZ ;  /* 0x000000ff0400b985 */ /* 0x0009e2000c101d24 */
[----:B---3--:R-:W-:-:S03]  /*2f710*/  @!P1 LEA R6, P6, R215, R10, 0x1 ;  /* 0x0000000ad7069211 */ /* 0x008fc600078c08ff */
[----:B------:R3:W-:Y:S01]  /*2f720*/  @!P2 ST.E.128 desc[UR36][R8.64], RZ ;  /* 0x000000ff0800a985 */ /* 0x0007e2000c101d24 */
[----:B------:R-:W-:Y:S02]  /*2f730*/  @!P1 LEA.HI.X R7, R215, R11, R30, 0x1, P6 ;  /* 0x0000000bd7079211 */ /* 0x000fe400030f0c1e */
[----:B----4-:R-:W-:-:S03]  /*2f740*/  @P0 LEA R4, P3, R25, R10, 0x1 ;  /* 0x0000000a19040211 */ /* 0x010fc600078608ff */
[----:B------:R3:W-:Y:S01]  /*2f750*/  @!P1 ST.E.128 desc[UR36][R6.64], RZ ;  /* 0x000000ff06009985 */ /* 0x0007e2000c101d24 */
[C---:B------:R-:W-:Y:S02]  /*2f760*/  @P4 LEA R10, P5, R20.reuse, R10, 0x1 ;  /* 0x0000000a140a4211 */ /* 0x040fe400078a08ff */
[-C--:B------:R-:W-:Y:S02]  /*2f770*/  @P0 LEA.HI.X R5, R25, R11.reuse, R27, 0x1, P3 ;  /* 0x0000000b19050211 */ /* 0x080fe400018f0c1b */
[----:B------:R-:W-:-:S03]  /*2f780*/  @P4 LEA.HI.X R11, R20, R11, R24, 0x1, P5 ;  /* 0x0000000b140b4211 */ /* 0x000fc600028f0c18 */
[----:B------:R3:W-:Y:S04]  /*2f790*/  @P0 ST.E.128 desc[UR36][R4.64], RZ ;  /* 0x000000ff04000985 */ /* 0x0007e8000c101d24 */
[----:B------:R3:W-:Y:S02]  /*2f7a0*/  @P4 ST.E.128 desc[UR36][R10.64], RZ ;  /* 0x000000ff0a004985 */ /* 0x0007e4000c101d24 */
.L_x_6903:
[----:B------:R-:W-:Y:S05]  /*2f7b0*/  BSYNC B1 ;  /* 0x0000000000017941 */ /* 0x000fea0003800000 */
.L_x_6902:
[----:B------:R-:W-:Y:S01]  /*2f7c0*/  VIADD R0, R0, 0x20 ;  /* 0x0000002000007836 */ /* 0x000fe20000000000 */
[----:B---34-:R3:W4:Y:S04]  /*2f7d0*/  SHFL.IDX PT, R11, R3, 0x1, 0x181f ;  /* 0x00381f00030b7f89 */ /* 0x01872800000e0000 */
[----:B------:R-:W-:Y:S01]  /*2f7e0*/  ISETP.GE.AND P0, PT, R0, R21, PT ;  /* 0x000000150000720c */ /* 0x000fe20003f06270 */
[----:B------:R3:W0:-:S12]  /*2f7f0*/  SHFL.IDX PT, R10, R12, 0x1, 0x181f ;  /* 0x00381f000c0a7f89 */ /* 0x00061800000e0000 */
[----:B---3--:R-:W-:Y:S05]  /*2f800*/  @P0 BRA `(.L_x_6894) ;  /* 0x00000000007c0947 */ /* 0x008fea0003800000 */
[-C--:B------:R-:W-:Y:S02]  /*2f810*/  ISETP.GE.AND P6, PT, R166, R13.reuse, PT ;  /* 0x0000000da600720c */ /* 0x080fe40003fc6270 */
[-C--:B------:R-:W-:Y:S02]  /*2f820*/  ISETP.GE.AND P5, PT, R219, R13.reuse, PT ;  /* 0x0000000ddb00720c */ /* 0x080fe40003fa6270 */
[-C--:B------:R-:W-:Y:S02]  /*2f830*/  ISETP.GE.AND P4, PT, R218, R13.reuse, PT ;  /* 0x0000000dda00720c */ /* 0x080fe40003f86270 */
[-C--:B------:R-:W-:Y:S02]  /*2f840*/  ISETP.GE.AND P3, PT, R217, R13.reuse, PT ;  /* 0x0000000dd900720c */ /* 0x080fe40003f66270 */
[-C--:B------:R-:W-:Y:S02]  /*2f850*/  ISETP.GE.AND P2, PT, R216, R13.reuse, PT ;  /* 0x0000000dd800720c */ /* 0x080fe40003f46270 */
[----:B------:R-:W-:-:S03]  /*2f860*/  ISETP.GE.AND P1, PT, R215, R13, PT ;  /* 0x0000000dd700720c */ /* 0x000fc60003f26270 */
[----:B0---4-:R-:W-:Y:S02]  /*2f870*/  @!P6 IMAD.WIDE R6, R166, 0x2, R10 ;  /* 0x00000002a606e825 */ /* 0x011fe400078e020a */
        /* <DEDUP_REMOVED lines=8> */
[CC--:B---3--:R-:W-:Y:S01]  /*2f900*/  @!P3 LEA R4, P5, R217.reuse, R10.reuse, 0x1 ;  /* 0x0000000ad904b211 */ /* 0x0c8fe200078a08ff */
[----:B------:R0:W-:Y:S01]  /*2f910*/  @!P4 ST.E.128 desc[UR36][R6.64], RZ ;  /* 0x000000ff0600c985 */ /* 0x0001e2000c101d24 */
[C---:B------:R-:W-:Y:S02]  /*2f920*/  @!P2 LEA R8, P4, R216.reuse, R10, 0x1 ;  /* 0x0000000ad808a211 */ /* 0x040fe400078808ff */
[-C--:B------:R-:W-:Y:S02]  /*2f930*/  @!P3 LEA.HI.X R5, R217, R11.reuse, R32, 0x1, P5 ;  /* 0x0000000bd905b211 */ /* 0x080fe400028f0c20 */
[----:B------:R-:W-:-:S03]  /*2f940*/  @!P2 LEA.HI.X R9, R216, R11, R31, 0x1, P4 ;  /* 0x0000000bd809a211 */ /* 0x000fc600020f0c1f */
[----:B------:R3:W-:Y:S01]  /*2f950*/  @!P3 ST.E.128 desc[UR36][R4.64], RZ ;  /* 0x000000ff0400b985 */ /* 0x0007e2000c101d24 */
[----:B0-----:R-:W-:-:S03]  /*2f960*/  @!P1 LEA R6, P5, R215, R10, 0x1 ;  /* 0x0000000ad7069211 */ /* 0x001fc600078a08ff */
[----:B------:R0:W-:Y:S01]  /*2f970*/  @!P2 ST.E.128 desc[UR36][R8.64], RZ ;  /* 0x000000ff0800a985 */ /* 0x0001e2000c101d24 */
[----:B------:R-:W-:Y:S02]  /*2f980*/  @!P1 LEA.HI.X R7, R215, R11, R30, 0x1, P5 ;  /* 0x0000000bd7079211 */ /* 0x000fe400028f0c1e */
[----:B---3--:R-:W-:-:S03]  /*2f990*/  @P0 LEA R4, P3, R25, R10, 0x1 ;  /* 0x0000000a19040211 */ /* 0x008fc600078608ff */
[----:B------:R0:W-:Y:S01]  /*2f9a0*/  @!P1 ST.E.128 desc[UR36][R6.64], RZ ;  /* 0x000000ff06009985 */ /* 0x0001e2000c101d24 */
[C---:B------:R-:W-:Y:S02]  /*2f9b0*/  @P6 LEA R10, P4, R20.reuse, R10, 0x1 ;  /* 0x0000000a140a6211 */ /* 0x040fe400078808ff */
[-C--:B------:R-:W-:Y:S02]  /*2f9c0*/  @P0 LEA.HI.X R5, R25, R11.reuse, R27, 0x1, P3 ;  /* 0x0000000b19050211 */ /* 0x080fe400018f0c1b */
[----:B------:R-:W-:-:S03]  /*2f9d0*/  @P6 LEA.HI.X R11, R20, R11, R24, 0x1, P4 ;  /* 0x0000000b140b6211 */ /* 0x000fc600020f0c18 */
[----:B------:R0:W-:Y:S04]  /*2f9e0*/  @P0 ST.E.128 desc[UR36][R4.64], RZ ;  /* 0x000000ff04000985 */ /* 0x0001e8000c101d24 */
[----:B------:R0:W-:Y:S02]  /*2f9f0*/  @P6 ST.E.128 desc[UR36][R10.64], RZ ;  /* 0x000000ff0a006985 */ /* 0x0001e4000c101d24 */
.L_x_6894:
[----:B------:R-:W-:Y:S05]  /*2fa00*/  BSYNC B0 ;  /* 0x0000000000007941 */ /* 0x000fea0003800000 */
.L_x_6886:
[----:B------:R-:W-:Y:S02]  /*2fa10*/  ULDC UR4, c[0x0][0xd3c] ;  /* 0x00034f0000047ab9 */ /* 0x000fe40000000800 */
[----:B-1----:R-:W-:-:S13]  /*2fa20*/  ISETP.GE.AND P0, PT, R87, UR4, PT ;  /* 0x0000000457007c0c */ /* 0x002fda000bf06270 */
[----:B------:R-:W-:Y:S05]  /*2fa30*/  @!P0 BRA `(.L_x_6904) ;  /* 0xfffffd1c004c8947 */ /* 0x000fea000383ffff */
[----:B------:R-:W-:Y:S05]  /*2fa40*/  BRA `(.L_x_6670) ;  /* 0x0000009400f07947 */ /* 0x000fea0003800000 */
.L_x_6668:
[----:B------:R-:W-:-:S08]  /*2fa50*/  NOP ;  /* 0x0000000000007918 */ /* 0x000fd00000000000 */
[----:B------:R-:W0:-:S00]  /*2fa60*/  USETMAXREG.DEALLOC.CTAPOOL 0x28 ;  /* 0x00000028000079c8 */ /* 0x000e0000080e0500 */
        /* <DEDUP_REMOVED lines=14> */
.L_x_6905:
        /* <DEDUP_REMOVED lines=44> */
.L_x_6909:
[----:B------:R-:W0:Y:S01]  /*2fe10*/  LDC R0, c[0x0][0xd3c] ;  /* 0x00034f00ff007b82 */ /* 0x000e220000000800 */
[----:B------:R-:W-:Y:S01]  /*2fe20*/  UIADD3 UR4, UR4, 0x1f, URZ ;  /* 0x0000001f04047890 */ /* 0x000fe2000fffe03f */
[----:B------:R-:W-:Y:S02]  /*2fe30*/  ULDC UR7, c[0x0][0xd3c] ;  /* 0x00034f0000077ab9 */ /* 0x000fe40000000800 */
[----:B------:R-:W-:-:S03]  /*2fe40*/  IMAD.U32 R27, RZ, RZ, UR7 ;  /* 0x00000007ff1b7e24 */ /* 0x000fc6000f8e00ff */
        /* <DEDUP_REMOVED lines=33> */
.L_x_6907:
        /* <DEDUP_REMOVED lines=13> */
.L_x_6910:
        /* <DEDUP_REMOVED lines=62> */
.L_x_6911:
        /* <DEDUP_REMOVED lines=61> */
.L_x_6912:
[----:B------:R-:W-:-:S05]  /*308e0*/  LOP3.LUT R25, RZ, R2, RZ, 0x33, !PT ;  /* 0x00000002ff197212 */ /* 0x000fca00078e33ff */
[----:B------:R-:W-:Y:S01]  /*308f0*/  IMAD.IADD R25, R0, 0x1, R25 ;  /* 0x0000000100197824 */ /* 0x000fe200078e0219 */
[----:B------:R-:W-:Y:S06]  /*30900*/  BRA `(.L_x_6913) ;  /* 0x00000000000c7947 */ /* 0x000fec0003800000 */
.L_x_6908:
[----:B------:R-:W-:Y:S02]  /*30910*/  IMAD.MOV.U32 R25, RZ, RZ, RZ ;  /* 0x000000ffff197224 */ /* 0x000fe400078e00ff */
[----:B------:R-:W-:Y:S02]  /*30920*/  IMAD.U32 R24, RZ, RZ, UR6 ;  /* 0x00000006ff187e24 */ /* 0x000fe4000f8e00ff */
[----:B------:R-:W-:-:S07]  /*30930*/  IMAD.MOV.U32 R26, RZ, RZ, RZ ;  /* 0x000000ffff1a7224 */ /* 0x000fce00078e00ff */
.L_x_6913:
[----:B------:R-:W-:-:S13]  /*30940*/  ISETP.NE.AND P0, PT, R7, RZ, PT ;  /* 0x000000ff0700720c */ /* 0x000fda0003f05270 */
[----:B------:R-:W0:Y:S01]  /*30950*/  @!P0 S2R R3, SR_CgaCtaId ;  /* 0x0000000000038919 */ /* 0x000e220000008800 */
[----:B------:R-:W-:-:S04]  /*30960*/  @!P0 MOV R0, 0x400 ;  /* 0x0000040000008802 */ /* 0x000fc80000000f00 */
[----:B0-----:R-:W-:-:S05]  /*30970*/  @!P0 LEA R0, R3, R0, 0x18 ;  /* 0x0000000003008211 */ /* 0x001fca00078ec0ff */
[----:B------:R1:W-:Y:S01]  /*30980*/  @!P0 STS.128 [R0+0x388d0], R24 ;  /* 0x0388d01800008388 */ /* 0x0003e20000000c00 */
[----:B------:R-:W-:Y:S06]  /*30990*/  BAR.ARV 0x5, 0x180 ;  /* 0x0146000000007b1d */ /* 0x000fec0000002000 */
.L_x_6906:
[----:B------:R2:W-:Y:S01]  /*309a0*/  STL [R1+0x43c], RZ ;  /* 0x00043cff01007387 */ /* 0x0005e20000100800 */
[----:B------:R-:W-:Y:S01]  /*309b0*/  ULDC UR4, c[0x0][0xd3c] ;  /* 0x00034f0000047ab9 */ /* 0x000fe20000000800 */
[----:B------:R-:W-:Y:S01]  /*309c0*/  IMAD.MOV.U32 R28, RZ, RZ, 0x1 ;  /* 0x00000001ff1c7424 */ /* 0x000fe200078e00ff */
[----:B0-----:R-:W-:Y:S01]  /*309d0*/  ISETP.GE.AND P0, PT, R27, UR4, PT ;  /* 0x000000041b007c0c */ /* 0x001fe2000bf06270 */
[----:B------:R-:W-:-:S12]  /*309e0*/  IMAD.MOV.U32 R22, RZ, RZ, RZ ;  /* 0x000000ffff167224 */ /* 0x000fd800078e00ff */
[----:B--2---:R-:W-:Y:S05]  /*309f0*/  @P0 BRA `(.L_x_6914) ;  /* 0x0000008400280947 */ /* 0x004fea0003800000 */
[----:B------:R-:W0:Y:S01]  /*30a00*/  S2R R5, SR_TID.X ;  /* 0x0000000000057919 */ /* 0x000e220000002100 */
[----:B------:R-:W2:Y:S01]  /*30a10*/  S2UR UR5, SR_CgaCtaId ;  /* 0x00000000000579c3 */ /* 0x000ea20000008800 */
[----:B------:R-:W-:Y:S01]  /*30a20*/  UMOV UR4, 0x400 ;  /* 0x0000040000047882 */ /* 0x000fe20000000000 */
[----:B------:R-:W-:Y:S01]  /*30a30*/  BSSY B8, `(.L_x_6914) ;  /* 0x0000846000087945 */ /* 0x000fe20003800000 */
[----:B------:R3:W-:Y:S01]  /*30a40*/  STL [R1+0x43c], RZ ;  /* 0x00043cff01007387 */ /* 0x0007e20000100800 */
[----:B------:R-:W-:Y:S01]  /*30a50*/  IMAD.MOV.U32 R29, RZ, RZ, 0x1 ;  /* 0x00000001ff1d7424 */ /* 0x000fe200078e00ff */
[----:B------:R-:W-:Y:S01]  /*30a60*/  ULDC.64 UR40, c[0x0][0x198] ;  /* 0x0000660000287ab9 */ /* 0x000fe20000000a00 */
[----:B------:R-:W-:Y:S01]  /*30a70*/  IMAD.MOV.U32 R19, RZ, RZ, RZ ;  /* 0x000000ffff137224 */ /* 0x000fe200078e00ff */
[----:B------:R-:W-:Y:S01]  /*30a80*/  ULOP3.LUT UR44, UR60, 0x2, URZ, 0xfc, !UPT ;  /* 0x000000023c2c7892 */ /* 0x000fe2000f8efc3f */
[----:B------:R-:W-:Y:S01]  /*30a90*/  IMAD.MOV.U32 R22, RZ, RZ, RZ ;  /* 0x000000ffff167224 */ /* 0x000fe200078e00ff */
[----:B------:R-:W-:Y:S01]  /*30aa0*/  ULDC UR43, c[0x0][0xc] ;  /* 0x00000300002b7ab9 */ /* 0x000fe20000000800 */
[----:B------:R-:W-:Y:S01]  /*30ab0*/  IMAD.MOV.U32 R28, RZ, RZ, 0x1 ;  /* 0x00000001ff1c7424 */ /* 0x000fe200078e00ff */
[----:B--2---:R-:W-:-:S06]  /*30ac0*/  ULEA UR4, UR5, UR4, 0x18 ;  /* 0x0000000405047291 */ /* 0x004fcc000f8ec03f */
[----:B------:R-:W-:Y:S01]  /*30ad0*/  IMAD.U32 R18, RZ, RZ, UR4 ;  /* 0x00000004ff127e24 */ /* 0x000fe2000f8e00ff */
[C---:B0-----:R-:W-:Y:S01]  /*30ae0*/  LOP3.LUT R4, R5.reuse, 0x7f, RZ, 0xc0, !PT ;  /* 0x0000007f05047812 */ /* 0x041fe200078ec0ff */
[----:B-1----:R-:W-:-:S04]  /*30af0*/  IMAD.SHL.U32 R0, R5, 0x8, RZ ;  /* 0x0000000805007824 */ /* 0x002fc800078e00ff */
[----:B------:R-:W-:Y:S01]  /*30b00*/  IMAD.SHL.U32 R36, R4, 0x8, RZ ;  /* 0x0000000804247824 */ /* 0x000fe200078e00ff */
[C---:B------:R-:W-:Y:S02]  /*30b10*/  LOP3.LUT R2, R0.reuse, 0x1f8, RZ, 0xc0, !PT ;  /* 0x000001f800027812 */ /* 0x040fe400078ec0ff */
[----:B------:R-:W-:Y:S02]  /*30b20*/  LOP3.LUT R0, R0, 0x38, RZ, 0xc0, !PT ;  /* 0x0000003800007812 */ /* 0x000fe400078ec0ff */
[----:B------:R-:W-:Y:S01]  /*30b30*/  LOP3.LUT R3, R2, 0x38, R5, 0x78, !PT ;  /* 0x0000003802037812 */ /* 0x000fe200078e7805 */
[----:B------:R-:W-:-:S03]  /*30b40*/  IMAD.SHL.U32 R2, R5, 0x10, RZ ;  /* 0x0000001005027824 */ /* 0x000fc600078e00ff */
[----:B------:R-:W-:Y:S02]  /*30b50*/  LOP3.LUT R36, R3, 0x200, R36, 0xf8, !PT ;  /* 0x0000020003247812 */ /* 0x000fe400078ef824 */
[----:B------:R-:W-:Y:S02]  /*30b60*/  SHF.R.U32.HI R3, RZ, 0x3, R4 ;  /* 0x00000003ff037819 */ /* 0x000fe40000011604 */
[----:B------:R-:W-:Y:S01]  /*30b70*/  LOP3.LUT R4, R0, 0x80, RZ, 0xfc, !PT ;  /* 0x0000008000047812 */ /* 0x000fe200078efcff */
[----:B------:R-:W-:Y:S01]  /*30b80*/  IMAD R23, R36, 0x2, R18 ;  /* 0x0000000224177824 */ /* 0x000fe200078e0212 */
[----:B------:R-:W-:Y:S02]  /*30b90*/  LOP3.LUT R3, R3, 0x70, R2, 0xf8, !PT ;  /* 0x0000007003037812 */ /* 0x000fe400078ef802 */
[C---:B------:R-:W-:Y:S02]  /*30ba0*/  LOP3.LUT R2, R0.reuse, 0x40, RZ, 0xfc, !PT ;  /* 0x0000004000027812 */ /* 0x040fe400078efcff */
[----:B------:R-:W-:-:S02]  /*30bb0*/  LOP3.LUT R3, R0, 0xc0, RZ, 0xfc, !PT ;  /* 0x000000c000037812 */ /* 0x000fc400078efcff */
[C---:B------:R-:W-:Y:S02]  /*30bc0*/  LOP3.LUT R2, R0.reuse, 0x100, RZ, 0xfc, !PT ;  /* 0x0000010000027812 */ /* 0x040fe400078efcff */
[C---:B------:R-:W-:Y:S02]  /*30bd0*/  LOP3.LUT R3, R0.reuse, 0x140, RZ, 0xfc, !PT ;  /* 0x0000014000037812 */ /* 0x040fe400078efcff */
[C---:B------:R-:W-:Y:S02]  /*30be0*/  LOP3.LUT R2, R0.reuse, 0x180, RZ, 0xfc, !PT ;  /* 0x0000018000027812 */ /* 0x040fe400078efcff */
[----:B---3--:R-:W-:-:S07]  /*30bf0*/  LOP3.LUT R0, R0, 0x1c0, RZ, 0xfc, !PT ;  /* 0x000001c000007812 */ /* 0x008fce00078efcff */
.L_x_7047:
[----:B------:R-:W-:Y:S05]  /*30c00*/  YIELD ;  /* 0x0000000000007946 */ /* 0x000fea0003800000 */
[----:B------:R-:W-:Y:S01]  /*30c10*/  ULDC.64 UR4, c[0x0][0xb20] ;  /* 0x0002c80000047ab9 */ /* 0x000fe20000000a00 */
[----:B------:R-:W-:Y:S01]  /*30c20*/  IMAD.MOV.U32 R34, RZ, RZ, RZ ;  /* 0x000000ffff227224 */ /* 0x000fe200078e00ff */
[----:B------:R-:W-:Y:S01]  /*30c30*/  ISETP.NE.U32.AND P0, PT, RZ, UR4, PT ;  /* 0x00000004ff007c0c */ /* 0x000fe2000bf05070 */
[----:B0-----:R-:W0:Y:S01]  /*30c40*/  LDC.64 R4, c[0x0][0xaf8] ;  /* 0x0002be00ff047b82 */ /* 0x001e220000000a00 */
[----:B------:R-:W-:Y:S01]  /*30c50*/  IMAD.MOV.U32 R0, RZ, RZ, RZ ;  /* 0x000000ffff007224 */ /* 0x000fe200078e00ff */
[----:B------:R-:W-:Y:S01]  /*30c60*/  ULDC.64 UR6, c[0x0][0xb08] ;  /* 0x0002c20000067ab9 */ /* 0x000fe20000000a00 */
[----:B------:R-:W-:Y:S01]  /*30c70*/  ISETP.NE.AND.EX P0, PT, RZ, UR5, PT, P0 ;  /* 0x00000005ff007c0c */ /* 0x000fe2000bf05300 */
[----:B------:R-:W-:-:S12]  /*30c80*/  ULDC.64 UR4, c[0x0][0xb10] ;  /* 0x0002c40000047ab9 */ /* 0x000fd80000000a00 */
[----:B-1----:R-:W1:Y:S02]  /*30c90*/  @P0 LDC.64 R2, c[0x0][0xb20] ;  /* 0x0002c800ff020b82 */ /* 0x002e640000000a00 */
[----:B-1----:R-:W-:-:S05]  /*30ca0*/  @P0 IMAD.WIDE R2, R27, 0x4, R2 ;  /* 0x000000041b020825 */ /* 0x002fca00078e0202 */
[----:B------:R1:W5:Y:S01]  /*30cb0*/  @P0 LDG.E R34, desc[UR36][R2.64] ;  /* 0x0000002402220981 */ /* 0x000362000c1e1900 */
[----:B------:R-:W-:Y:S01]  /*30cc0*/  ISETP.NE.U32.AND P0, PT, RZ, UR4, PT ;  /* 0x00000004ff007c0c */ /* 0x000fe2000bf05070 */
[----:B0-----:R-:W-:Y:S01]  /*30cd0*/  IMAD.WIDE R4, R27, 0x4, R4 ;  /* 0x000000041b047825 */ /* 0x001fe200078e0204 */
[----:B------:R-:W-:Y:S02]  /*30ce0*/  ISETP.NE.U32.AND P1, PT, RZ, UR6, PT ;  /* 0x00000006ff007c0c */ /* 0x000fe4000bf25070 */
[----:B------:R-:W-:Y:S01]  /*30cf0*/  ISETP.NE.AND.EX P2, PT, RZ, UR5, PT, P0 ;  /* 0x00000005ff007c0c */ /* 0x000fe2000bf45300 */
[----:B------:R-:W-:Y:S01]  /*30d00*/  ULDC.64 UR4, c[0x0][0xaf8] ;  /* 0x0002be0000047ab9 */ /* 0x000fe20000000a00 */
[----:B------:R-:W-:Y:S01]  /*30d10*/  ISETP.NE.AND.EX P1, PT, RZ, UR7, PT, P1 ;  /* 0x00000007ff007c0c */ /* 0x000fe2000bf25310 */
[----:B---3--:R-:W-:Y:S01]  /*30d20*/  IMAD.MOV.U32 R6, RZ, RZ, RZ ;  /* 0x000000ffff067224 */ /* 0x008fe200078e00ff */
[----:B------:R-:W-:Y:S01]  /*30d30*/  ISETP.NE.U32.AND P0, PT, RZ, UR4, PT ;  /* 0x00000004ff007c0c */ /* 0x000fe2000bf05070 */
[----:B-1----:R-:W0:Y:S03]  /*30d40*/  LDC.64 R2, c[0x0][0xb08] ;  /* 0x0002c200ff027b82 */ /* 0x002e260000000a00 */
[----:B------:R-:W-:-:S05]  /*30d50*/  ISETP.NE.AND.EX P0, PT, RZ, UR5, PT, P0 ;  /* 0x00000005ff007c0c */ /* 0x000fca000bf05300 */
[----:B------:R-:W1:Y:S08]  /*30d60*/  @P2 LDC.64 R8, c[0x0][0xb10] ;  /* 0x0002c400ff082b82 */ /* 0x000e700000000a00 */
[----:B--2---:R-:W2:Y:S01]  /*30d70*/  @P0 LDG.E R0, desc[UR36][R4.64] ;  /* 0x0000002404000981 */ /* 0x004ea2000c1e1900 */
[----:B------:R-:W-:Y:S01]  /*30d80*/  ULDC UR4, c[0x0][0x288] ;  /* 0x0000a20000047ab9 */ /* 0x000fe20000000800 */
[----:B0-----:R-:W-:-:S05]  /*30d90*/  IMAD.WIDE R2, R27, 0x4, R2 ;  /* 0x000000041b027825 */ /* 0x001fca00078e0202 */
[----:B------:R0:W5:Y:S01]  /*30da0*/  @P1 LDG.E R6, desc[UR36][R2.64] ;  /* 0x0000002402061981 */ /* 0x000162000c1e1900 */
[----:B-1----:R-:W-:-:S03]  /*30db0*/  @P2 IMAD.WIDE R8, R27, 0x4, R8 ;  /* 0x000000041b082825 */ /* 0x002fc600078e0208 */
[----:B--2---:R1:W-:Y:S02]  /*30dc0*/  STL [R1+0x418], R0 ;  /* 0x0004180001007387 */ /* 0x0043e40000100800 */
[----:B-1----:R-:W-:Y:S01]  /*30dd0*/  IMAD.U32 R0, RZ, RZ, UR4 ;  /* 0x00000004ff007e24 */ /* 0x002fe2000f8e00ff */
[----:B------:R-:W-:-:S05]  /*30de0*/  ULDC.64 UR4, c[0x0][0x418] ;  /* 0x0001060000047ab9 */ /* 0x000fca0000000a00 */
[----:B------:R-:W2:Y:S01]  /*30df0*/  @P2 LDG.E R0, desc[UR36][R8.64] ;  /* 0x0000002408002981 */ /* 0x000ea2000c1e1900 */
[----:B------:R-:W-:-:S03]  /*30e00*/  UISETP.NE.U32.AND UP0, UPT, UR4, URZ, UPT ;  /* 0x0000003f0400728c */ /* 0x000fc6000bf05070 */
[----:B------:R-:W-:Y:S01]  /*30e10*/  ULDC UR4, c[0x0][0x424] ;  /* 0x0001090000047ab9 */ /* 0x000fe20000000800 */
[----:B------:R-:W-:-:S03]  /*30e20*/  UISETP.NE.AND.EX UP0, UPT, UR5, URZ, UPT, UP0 ;  /* 0x0000003f0500728c */ /* 0x000fc6000bf05300 */
[----:B------:R-:W-:Y:S01]  /*30e30*/  ULDC UR5, c[0x0][0x2f0] ;  /* 0x0000bc0000057ab9 */ /* 0x000fe20000000800 */
[----:B------:R-:W-:-:S04]  /*30e40*/  USEL UR4, UR4, 0x1, UP0 ;  /* 0x0000000104047887 */ /* 0x000fc80008000000 */
[----:B------:R-:W-:-:S03]  /*30e50*/  UIMAD UR4, UR4, UR5, URZ ;  /* 0x00000005040472a4 */ /* 0x000fc6000f8e023f */
[----:B------:R-:W-:Y:S02]  /*30e60*/  ULDC UR5, c[0x0][0x348] ;  /* 0x0000d20000057ab9 */ /* 0x000fe40000000800 */
[----:B------:R-:W-:Y:S02]  /*30e70*/  IMAD.U32 R7, RZ, RZ, UR5 ;  /* 0x00000005ff077e24 */ /* 0x000fe4000f8e00ff */
[----:B------:R-:W-:Y:S01]  /*30e80*/  IMAD.U32 R10, RZ, RZ, UR4 ;  /* 0x00000004ff0a7e24 */ /* 0x000fe2000f8e00ff */
[----:B--2---:R0:W-:Y:S01]  /*30e90*/  STL [R1+0x410], R0 ;  /* 0x0004100001007387 */ /* 0x0041e20000100800 */
[----:B------:R-:W-:Y:S01]  /*30ea0*/  IMAD.MOV.U32 R12, RZ, RZ, R0 ;  /* 0x000000ffff0c7224 */ /* 0x000fe200078e0000 */
[----:B------:R-:W-:Y:S06]  /*30eb0*/  @P2 BRA `(.L_x_6915) ;  /* 0x0000000000142947 */ /* 0x000fec0003800000 */
[----:B------:R-:W-:Y:S05]  /*30ec0*/  @!P0 BRA `(.L_x_6915) ;  /* 0x0000000000108947 */ /* 0x000fea0003800000 */
[----:B------:R-:W2:Y:S04]  /*30ed0*/  LDG.E R9, desc[UR36][R4.64] ;  /* 0x0000002404097981 */ /* 0x000ea8000c1e1900 */
[----:B0-----:R-:W2:Y:S02]  /*30ee0*/  LDG.E R0, desc[UR36][R4.64+0x4] ;  /* 0x0000042404007981 */ /* 0x001ea4000c1e1900 */
[----:B--2---:R-:W-:-:S05]  /*30ef0*/  IMAD.IADD R12, R0, 0x1, -R9 ;  /* 0x00000001000c7824 */ /* 0x004fca00078e0a09 */
[----:B------:R1:W-:Y:S02]  /*30f00*/  STL [R1+0x410], R12 ;  /* 0x0004100c01007387 */ /* 0x0003e40000100800 */
.L_x_6915:
[----:B------:R-:W-:Y:S01]  /*30f10*/  ULDC.64 UR4, c[0x0][0xb18] ;  /* 0x0002c60000047ab9 */ /* 0x000fe20000000a00 */
[C---:B0-----:R-:W-:Y:S02]  /*30f20*/  LOP3.LUT R0, R26.reuse, 0xff000000, RZ, 0xc0, !PT ;  /* 0xff0000001a007812 */ /* 0x041fe400078ec0ff */
[----:B------:R-:W-:Y:S02]  /*30f30*/  ISETP.NE.U32.AND P0, PT, RZ, UR4, PT ;  /* 0x00000004ff007c0c */ /* 0x000fe4000bf05070 */
[----:B------:R-:W-:Y:S02]  /*30f40*/  SHF.R.U32.HI R5, RZ, 0x8, R0 ;  /* 0x00000008ff057819 */ /* 0x000fe40000011600 */
[----:B------:R-:W-:Y:S02]  /*30f50*/  ISETP.NE.AND.EX P0, PT, RZ, UR5, PT, P0 ;  /* 0x00000005ff007c0c */ /* 0x000fe4000bf05300 */
[C---:B------:R-:W-:Y:S02]  /*30f60*/  LOP3.LUT R0, R26.reuse, 0xff0000, RZ, 0xc0, !PT ;  /* 0x00ff00001a007812 */ /* 0x040fe400078ec0ff */
[----:B------:R-:W-:-:S02]  /*30f70*/  LOP3.LUT R16, R26, 0xffff, RZ, 0xc0, !PT ;  /* 0x0000ffff1a107812 */ /* 0x000fc400078ec0ff */
[----:B------:R-:W-:-:S07]  /*30f80*/  LEA.HI R0, R0, R5, RZ, 0x10 ;  /* 0x0000000500007211 */ /* 0x000fce00078f80ff */
[----:B------:R-:W-:Y:S05]  /*30f90*/  @!P0 BRA `(.L_x_6916) ;  /* 0x0000000000108947 */ /* 0x000fea0003800000 */
[----:B------:R-:W0:Y:S02]  /*30fa0*/  LDC.64 R4, c[0x0][0xb18] ;  /* 0x0002c600ff047b82 */ /* 0x000e240000000a00 */
[----:B0-----:R-:W-:-:S05]  /*30fb0*/  IMAD.WIDE R4, R27, 0x4, R4 ;  /* 0x000000041b047825 */ /* 0x001fca00078e0204 */
[----:B------:R0:W5:Y:S01]  /*30fc0*/  LDG.E R10, desc[UR36][R4.64] ;  /* 0x00000024040a7981 */ /* 0x000162000c1e1900 */
[----:B------:R-:W-:Y:S05]  /*30fd0*/  BRA `(.L_x_6917) ;  /* 0x0000000000247947 */ /* 0x000fea0003800000 */
.L_x_6916:
        /* <DEDUP_REMOVED lines=9> */
.L_x_6917:
[----:B0-----:R-:W2:Y:S01]  /*31070*/  @P1 LDG.E R4, desc[UR36][R2.64] ;  /* 0x0000002402041981 */ /* 0x001ea2000c1e1900 */
[----:B------:R-:W0:Y:S03]  /*31080*/  LDC R5, c[0x0][0x448] ;  /* 0x00011200ff057b82 */ /* 0x000e260000000800 */
[----:B------:R-:W2:Y:S01]  /*31090*/  @P1 LDG.E R9, desc[UR36][R2.64+0x4] ;  /* 0x0000042402091981 */ /* 0x000ea2000c1e1900 */
[----:B-----5:R-:W-:Y:S02]  /*310a0*/  IMAD.IADD R10, R10, 0x1, -R34 ;  /* 0x000000010a0a7824 */ /* 0x020fe400078e0a22 */
[----:B------:R-:W-:Y:S01]  /*310b0*/  IMAD.SHL.U32 R32, R25, 0x40, RZ ;  /* 0x0000004019207824 */ /* 0x000fe200078e00ff */
[----:B0-----:R-:W-:-:S13]  /*310c0*/  ISETP.NE.AND P2, PT, R5, 0x1, PT ;  /* 0x000000010500780c */ /* 0x001fda0003f45270 */
[----:B------:R-:W0:Y:S08]  /*310d0*/  @P2 LDC R8, c[0x0][0x44c] ;  /* 0x00011300ff082b82 */ /* 0x000e300000000800 */
[----:B------:R-:W3:Y:S01]  /*310e0*/  @P2 LDC R5, c[0x0][0x450] ;  /* 0x00011400ff052b82 */ /* 0x000ee20000000800 */
[----:B--2---:R-:W-:Y:S02]  /*310f0*/  @P1 IMAD.IADD R7, R9, 0x1, -R4 ;  /* 0x0000000109071824 */ /* 0x004fe400078e0a04 */
[----:B------:R-:W-:-:S02]  /*31100*/  VIADD R9, R32, 0x3f ;  /* 0x0000003f20097836 */ /* 0x000fc40000000000 */
[----:B------:R-:W-:Y:S02]  /*31110*/  IMAD.IADD R26, R10, 0x1, R7 ;  /* 0x000000010a1a7824 */ /* 0x000fe400078e0207 */
[----:B0-----:R-:W-:-:S04]  /*31120*/  @P2 IMAD.HI.U32 R8, R9, R8, RZ ;  /* 0x0000000809082227 */ /* 0x001fc800078e00ff */
[C---:B------:R-:W-:Y:S01]  /*31130*/  VIADD R20, R26.reuse, 0x3f ;  /* 0x0000003f1a147836 */ /* 0x040fe20000000000 */
[----:B---3--:R-:W-:Y:S02]  /*31140*/  @P2 SHF.R.U32.HI R9, RZ, R5, R8 ;  /* 0x00000005ff092219 */ /* 0x008fe40000011608 */
[----:B------:R-:W-:Y:S02]  /*31150*/  IADD3 R8, R26, 0x1, -R12 ;  /* 0x000000011a087810 */ /* 0x000fe40007ffe80c */
[----:B------:R-:W-:-:S03]  /*31160*/  SHF.R.S32.HI R3, RZ, 0x1f, R20 ;  /* 0x0000001fff037819 */ /* 0x000fc60000011414 */
[----:B------:R-:W-:Y:S01]  /*31170*/  IMAD.IADD R9, R8, 0x1, R9 ;  /* 0x0000000108097824 */ /* 0x000fe200078e0209 */
        /* <DEDUP_REMOVED lines=17> */
.L_x_6920:
[----:B------:R-:W-:-:S13]  /*31290*/  ISETP.NE.AND P0, PT, R3, 0x1, PT ;  /* 0x000000010300780c */ /* 0x000fda0003f05270 */
[----:B------:R-:W0:Y:S02]  /*312a0*/  @P0 LDC.64 R4, c[0x0][0xae0] ;  /* 0x0002b800ff040b82 */ /* 0x000e240000000a00 */
[----:B0-----:R-:W-:-:S05]  /*312b0*/  @P0 IMAD.HI.U32 R4, R11, R4, RZ ;  /* 0x000000040b040227 */ /* 0x001fca00078e00ff */
[----:B------:R-:W-:-:S07]  /*312c0*/  @P0 SHF.R.U32.HI R11, RZ, R5, R4 ;  /* 0x00000005ff0b0219 */ /* 0x000fce0000011604 */
.L_x_6921:
[----:B------:R-:W-:Y:S05]  /*312d0*/  BSYNC B0 ;  /* 0x0000000000007941 */ /* 0x000fea0003800000 */
.L_x_6919:
[----:B------:R-:W-:-:S05]  /*312e0*/  IMAD R11, R11, R3, R3 ;  /* 0x000000030b0b7224 */ /* 0x000fca00078e0203 */
[----:B------:R-:W-:-:S07]  /*312f0*/  VIMNMX R2, R2, R11, PT ;  /* 0x0000000b02027248 */ /* 0x000fce0003fe0100 */
.L_x_6918:
[----:B------:R-:W0:Y:S01]  /*31300*/  @P2 LDC R9, c[0x0][0x44c] ;  /* 0x00011300ff092b82 */ /* 0x000e220000000800 */
[----:B------:R-:W-:Y:S01]  /*31310*/  VIADD R2, R2, 0x3f ;  /* 0x0000003f02027836 */ /* 0x000fe20000000000 */
[----:B------:R-:W-:Y:S01]  /*31320*/  ULDC UR4, c[0x0][0xad4] ;  /* 0x0002b50000047ab9 */ /* 0x000fe20000000800 */
[----:B------:R-:W-:-:S05]  /*31330*/  IMAD.MOV.U32 R4, RZ, RZ, R32 ;  /* 0x000000ffff047224 */ /* 0x000fca00078e0020 */
[----:B------:R-:W2:Y:S01]  /*31340*/  @P2 LDC R5, c[0x0][0x450] ;  /* 0x00011400ff052b82 */ /* 0x000ea20000000800 */
[----:B0-----:R-:W-:-:S05]  /*31350*/  @P2 IMAD.HI.U32 R9, R32, R9, RZ ;  /* 0x0000000920092227 */ /* 0x001fca00078e00ff */
[----:B--2---:R-:W-:Y:S01]  /*31360*/  @P2 SHF.R.U32.HI R4, RZ, R5, R9 ;  /* 0x00000005ff042219 */ /* 0x004fe20000011609 */
[----:B------:R-:W-:Y:S01]  /*31370*/  IMAD.IADD R9, R26, 0x1, -R12 ;  /* 0x000000011a097824 */ /* 0x000fe200078e0a0c */
[----:B------:R-:W-:-:S03]  /*31380*/  SHF.R.S32.HI R5, RZ, 0x1f, R2 ;  /* 0x0000001fff057819 */ /* 0x000fc60000011402 */
[----:B-1----:R-:W-:Y:S01]  /*31390*/  IMAD.IADD R12, R9, 0x1, R4 ;  /* 0x00000001090c7824 */ /* 0x002fe200078e0204 */
        /* <DEDUP_REMOVED lines=15> */
.L_x_6924:
[----:B------:R-:W-:-:S13]  /*31490*/  ISETP.NE.AND P0, PT, R3, 0x1, PT ;  /* 0x000000010300780c */ /* 0x000fda0003f05270 */
[----:B------:R-:W0:Y:S02]  /*314a0*/  @P0 LDC.64 R4, c[0x0][0xae0] ;  /* 0x0002b800ff040b82 */ /* 0x000e240000000a00 */
[----:B0-----:R-:W-:-:S05]  /*314b0*/  @P0 IMAD.HI.U32 R4, R12, R4, RZ ;  /* 0x000000040c040227 */ /* 0x001fca00078e00ff */
[----:B------:R-:W-:-:S07]  /*314c0*/  @P0 SHF.R.U32.HI R12, RZ, R5, R4 ;  /* 0x00000005ff0c0219 */ /* 0x000fce0000011604 */
.L_x_6925:
[----:B------:R-:W-:Y:S05]  /*314d0*/  BSYNC B0 ;  /* 0x0000000000007941 */ /* 0x000fea0003800000 */
.L_x_6923:
[----:B------:R-:W-:-:S05]  /*314e0*/  IMAD R3, R12, R3, RZ ;  /* 0x000000030c037224 */ /* 0x000fca00078e02ff */
[----:B------:R-:W-:-:S07]  /*314f0*/  VIMNMX R2, R2, R3, !PT ;  /* 0x0000000302027248 */ /* 0x000fce0007fe0100 */
.L_x_6922:
        /* <DEDUP_REMOVED lines=39> */
.L_x_6927:
[----:B------:R-:W-:Y:S05]  /*31770*/  BSYNC B0 ;  /* 0x0000000000007941 */ /* 0x000fea0003800000 */
.L_x_6926:
        /* <DEDUP_REMOVED lines=8> */
[----:B------:R-:W-:-:S13]  /*31800*/  ISETP.GT.AND P0, PT, R11, R4, PT ;  /* 0x000000040b00720c */ /* 0x000fda0003f04270 */
        /* <DEDUP_REMOVED lines=15> */
.L_x_7101:
[----:B-1----:R-:W-:Y:S02]  /*31900*/  ISETP.NE.AND P0, PT, R14, RZ, PT ;  /* 0x000000ff0e00720c */ /* 0x002fe40003f05270 */
[----:B------:R-:W-:-:S11]  /*31910*/  PLOP3.LUT P6, PT, PT, PT, PT, 0x8, 0x0 ;  /* 0x000000000000781c */ /* 0x000fd60003fce170 */
[----:B------:R-:W-:Y:S05]  /*31920*/  @P0 BRA `(.L_x_6931) ;  /* 0x00000000000c0947 */ /* 0x000fea0003800000 */
[----:B------:R-:W-:-:S03]  /*31930*/  UMOV UR4, 0xffffffff ;  /* 0xffffffff00047882 */ /* 0x000fc60000000000 */
[----:B------:R-:W-:Y:S05]  /*31940*/  BRA.DIV UR4, `(.L_x_6932) ;  /* 0x0000008a04887947 */ /* 0x000fea000b800000 */
[----:B------:R-:W-:-:S13]  /*31950*/  ELECT P6, URZ, PT ;  /* 0x00000000003f782f */ /* 0x000fda00038c0000 */
.L_x_6931:
        /* <DEDUP_REMOVED lines=9> */
.L_x_7104:
[----:B------:R-:W-:Y:S05]  /*319f0*/  BSYNC B1 ;  /* 0x0000000000017941 */ /* 0x000fea0003800000 */
.L_x_6933:
[----:B------:R-:W-:Y:S04]  /*31a00*/  BSSY B1, `(.L_x_6935) ;  /* 0x00000b7000017945 */ /* 0x000fe80003800000 */
[----:B------:R-:W-:Y:S05]  /*31a10*/  @!P6 BRA `(.L_x_6936) ;  /* 0x0000000800d4e947 */ /* 0x000fea0003800000 */
[----:B------:R-:W1:Y:S01]  /*31a20*/  S2R R7, SR_TID.X ;  /* 0x0000000000077919 */ /* 0x000e620000002100 */
[----:B0-----:R-:W-:Y:S01]  /*31a30*/  IMAD R3, R19, 0x8, R18 ;  /* 0x0000000813037824 */ /* 0x001fe200078e0212 */
[----:B------:R-:W-:Y:S01]  /*31a40*/  BSSY B2, `(.L_x_6937) ;  /* 0x0000006000027945 */ /* 0x000fe20003800000 */
[----:B-1----:R-:W-:Y:S02]  /*31a50*/  LOP3.LUT R10, R7, 0x7f, RZ, 0xc0, !PT ;  /* 0x0000007f070a7812 */ /* 0x002fe400078ec0ff */
[----:B------:R-:W-:Y:S02]  /*31a60*/  SHF.L.U32 R7, R29, 0x1f, RZ ;  /* 0x0000001f1d077819 */ /* 0x000fe400000006ff */
[----:B------:R-:W-:Y:S02]  /*31a70*/  ISETP.NE.AND P1, PT, R10, RZ, PT ;  /* 0x000000ff0a00720c */ /* 0x000fe40003f25270 */
[----:B------:R-:W0:Y:S02]  /*31a80*/  SYNCS.PHASECHK.TRANS64.TRYWAIT P0, [R3+URZ+0x388a0], R7 ;  /* 0x0388a007030075a7 */ /* 0x000e24000800017f */
[----:B0-----:R-:W-:Y:S09]  /*31a90*/  @!P0 BRA `(.L_x_6938) ;  /* 0x0000008800688947 */ /* 0x001ff20003800000 */
.L_x_7105:
[----:B------:R-:W-:Y:S05]  /*31aa0*/  BSYNC B2 ;  /* 0x0000000000027941 */ /* 0x000fea0003800000 */
.L_x_6937:
[----:B------:R-:W-:Y:S04]  /*31ab0*/  BSSY B2, `(.L_x_6939) ;  /* 0x0000009000027945 */ /* 0x000fe80003800000 */
[----:B------:R-:W-:Y:S05]  /*31ac0*/  @P1 BRA `(.L_x_6940) ;  /* 0x00000000001c1947 */ /* 0x000fea0003800000 */
[----:B------:R-:W1:Y:S02]  /*31ad0*/  S2R R10, SR_TID.X ;  /* 0x00000000000a7919 */ /* 0x000e640000002100 */
[----:B-1----:R-:W-:Y:S01]  /*31ae0*/  LOP3.LUT R11, R10, 0x1f, RZ, 0xc0, !PT ;  /* 0x0000001f0a0b7812 */ /* 0x002fe200078ec0ff */
[----:B------:R-:W-:-:S03]  /*31af0*/  IMAD.MOV.U32 R10, RZ, RZ, 0x2000 ;  /* 0x00002000ff0a7424 */ /* 0x000fc600078e00ff */
[----:B------:R-:W-:Y:S01]  /*31b00*/  ISETP.NE.AND P0, PT, R11, RZ, PT ;  /* 0x000000ff0b00720c */ /* 0x000fe20003f05270 */
[----:B------:R1:W-:-:S12]  /*31b10*/  SYNCS.ARRIVE.TRANS64 RZ, [R3+URZ+0x38890], R10 ;  /* 0x0388900a03ff79a7 */ /* 0x0003d8000800003f */
[----:B-1----:R-:W-:Y:S05]  /*31b20*/  @!P0 BRA `(.L_x_6940) ;  /* 0x0000000000048947 */ /* 0x002fea0003800000 */
[----:B------:R-:W-:Y:S01]  /*31b30*/  BPT.TRAP 0x1 ;  /* 0x000000040000795c */ /* 0x000fe20000300000 */
.L_x_6940:
[----:B------:R-:W-:Y:S05]  /*31b40*/  BSYNC B2 ;  /* 0x0000000000027941 */ /* 0x000fea0003800000 */
.L_x_6939:
        /* <DEDUP_REMOVED lines=12> */
.L_x_6941:
        /* <DEDUP_REMOVED lines=13> */
.L_x_7106:
[----:B------:R-:W-:Y:S05]  /*31ce0*/  BSYNC B2 ;  /* 0x0000000000027941 */ /* 0x000fea0003800000 */
.L_x_6942:
        /* <DEDUP_REMOVED lines=11> */
.L_x_6945:
[----:B------:R-:W-:Y:S05]  /*31da0*/  BSYNC B2 ;  /* 0x0000000000027941 */ /* 0x000fea0003800000 */
.L_x_6944:
        /* <DEDUP_REMOVED lines=9> */
.L_x_6946:
        /* <DEDUP_REMOVED lines=15> */
.L_x_6947:
        /* <DEDUP_REMOVED lines=15> */
.L_x_6948:
        /* <DEDUP_REMOVED lines=15> */
.L_x_6949:
        /* <DEDUP_REMOVED lines=15> */
.L_x_6950:
        /* <DEDUP_REMOVED lines=15> */
.L_x_6951:
        /* <DEDUP_REMOVED lines=15> */
.L_x_6952:
        /* <DEDUP_REMOVED lines=15> */
.L_x_6953:
        /* <DEDUP_REMOVED lines=10> */
.L_x_6936:
[----:B------:R-:W-:Y:S05]  /*32570*/  BSYNC B1 ;  /* 0x0000000000017941 */ /* 0x000fea0003800000 */
.L_x_6935:
        /* <DEDUP_REMOVED lines=9> */
.L_x_6973:
[----:B------:R-:W-:Y:S05]  /*32610*/  YIELD ;  /* 0x0000000000007946 */ /* 0x000fea0003800000 */
[----:B------:R-:W-:Y:S04]  /*32620*/  BSSY B1, `(.L_x_6954) ;  /* 0x00000b6000017945 */ /* 0x000fe80003800000 */
[----:B------:R-:W-:Y:S05]  /*32630*/  @!P6 BRA `(.L_x_6955) ;  /* 0x0000000800d0e947 */ /* 0x000fea0003800000 */
[----:B------:R-:W0:Y:S01]  /*32640*/  S2R R2, SR_TID.X ;  /* 0x0000000000027919 */ /* 0x000e220000002100 */
[----:B------:R-:W-:Y:S01]  /*32650*/  IMAD R10, R19, 0x8, R18 ;  /* 0x00000008130a7824 */ /* 0x000fe200078e0212 */
[----:B------:R-:W-:Y:S01]  /*32660*/  BSSY B2, `(.L_x_6956) ;  /* 0x0000006000027945 */ /* 0x000fe20003800000 */
[----:B0-----:R-:W-:Y:S02]  /*32670*/  LOP3.LUT R3, R2, 0x7f, RZ, 0xc0, !PT ;  /* 0x0000007f02037812 */ /* 0x001fe400078ec0ff */
[----:B------:R-:W-:Y:S02]  /*32680*/  SHF.L.U32 R2, R29, 0x1f, RZ ;  /* 0x0000001f1d027819 */ /* 0x000fe400000006ff */
[----:B------:R-:W-:Y:S02]  /*32690*/  ISETP.NE.AND P2, PT, R3, RZ, PT ;  /* 0x000000ff0300720c */ /* 0x000fe40003f45270 */
[----:B------:R-:W0:Y:S02]  /*326a0*/  SYNCS.PHASECHK.TRANS64.TRYWAIT P1, [R10+URZ+0x388a0], R2 ;  /* 0x0388a0020a0075a7 */ /* 0x000e24000802017f */
[----:B0-----:R-:W-:Y:S09]  /*326b0*/  @!P1 BRA `(.L_x_6957) ;  /* 0x0000007c00889947 */ /* 0x001ff20003800000 */
.L_x_7107:
[----:B------:R-:W-:Y:S05]  /*326c0*/  BSYNC B2 ;  /* 0x0000000000027941 */ /* 0x000fea0003800000 */
.L_x_6956:
        /* <DEDUP_REMOVED lines=9> */
.L_x_6959:
[----:B------:R-:W-:Y:S05]  /*32760*/  BSYNC B2 ;  /* 0x0000000000027941 */ /* 0x000fea0003800000 */
.L_x_6958:
        /* <DEDUP_REMOVED lines=11> */
.L_x_6960:
        /* <DEDUP_REMOVED lines=13> */
.L_x_7108:
[----:B------:R-:W-:Y:S05]  /*328f0*/  BSYNC B2 ;  /* 0x0000000000027941 */ /* 0x000fea0003800000 */
.L_x_6961:
[----:B------:R-:W-:Y:S01]  /*32900*/  BSSY B2, `(.L_x_6963) ;  /* 0x000000b000027945 */ /* 0x000fe20003800000 */
[----:B01----:R-:W-:Y:S02]  /*32910*/  IMAD.MOV.U32 R2, RZ, RZ, 0x0 ;  /* 0x00000000ff027424 */ /* 0x003fe400078e00ff */
[----:B------:R-:W-:Y:S01]  /*32920*/  IMAD.MOV.U32 R3, RZ, RZ, 0x12f00000 ;  /* 0x12f00000ff037424 */ /* 0x000fe200078e00ff */
[----:B------:R-:W-:Y:S06]  /*32930*/  @P2 BRA `(.L_x_6964) ;  /* 0x00000000001c2947 */ /* 0x000fec0003800000 */
[----:B------:R-:W0:Y:S02]  /*32940*/  S2R R13, SR_TID.X ;  /* 0x00000000000d7919 */ /* 0x000e240000002100 */
[----:B0-----:R-:W-:Y:S01]  /*32950*/  LOP3.LUT R14, R13, 0x1f, RZ, 0xc0, !PT ;  /* 0x0000001f0d0e7812 */ /* 0x001fe200078ec0ff */
[----:B------:R-:W-:-:S03]  /*32960*/  IMAD.MOV.U32 R13, RZ, RZ, 0x10000 ;  /* 0x00010000ff0d7424 */ /* 0x000fc600078e00ff */
[----:B------:R-:W-:Y:S01]  /*32970*/  ISETP.NE.AND P1, PT, R14, RZ, PT ;  /* 0x000000ff0e00720c */ /* 0x000fe20003f25270 */
[----:B------:R0:W-:-:S12]  /*32980*/  SYNCS.ARRIVE.TRANS64 RZ, [R10+URZ+0x388b0], R13 ;  /* 0x0388b00d0aff79a7 */ /* 0x0001d8000800003f */
[----:B0-----:R-:W-:Y:S05]  /*32990*/  @!P1 BRA `(.L_x_6964) ;  /* 0x0000000000049947 */ /* 0x001fea0003800000 */
[----:B------:R-:W-:Y:S01]  /*329a0*/  BPT.TRAP 0x1 ;  /* 0x000000040000795c */ /* 0x000fe20000300000 */
.L_x_6964:
[----:B------:R-:W-:Y:S05]  /*329b0*/  BSYNC B2 ;  /* 0x0000000000027941 */ /* 0x000fea0003800000 */
.L_x_6963:
        /* <DEDUP_REMOVED lines=9> */
.L_x_6965:
        /* <DEDUP_REMOVED lines=15> */
.L_x_6966:
        /* <DEDUP_REMOVED lines=15> */
.L_x_6967:
        /* <DEDUP_REMOVED lines=15> */
.L_x_6968:
        /* <DEDUP_REMOVED lines=15> */
.L_x_6969:
        /* <DEDUP_REMOVED lines=15> */
.L_x_6970:
        /* <DEDUP_REMOVED lines=15> */
.L_x_6971:
        /* <DEDUP_REMOVED lines=15> */
.L_x_6972:
        /* <DEDUP_REMOVED lines=10> */
.L_x_6955:
[----:B------:R-:W-:Y:S05]  /*33180*/  BSYNC B1 ;  /* 0x0000000000017941 */ /* 0x000fea0003800000 */
.L_x_6954:
        /* <DEDUP_REMOVED lines=8> */
.L_x_6929:
[----:B------:R-:W-:Y:S05]  /*33210*/  BSYNC B0 ;  /* 0x0000000000007941 */ /* 0x000fea0003800000 */
.L_x_6928:
[----:B------:R-:W1:Y:S01]  /*33220*/  LDC R2, c[0x0][0x448] ;  /* 0x00011200ff027b82 */ /* 0x000e620000000800 */
[----:B0-----:R-:W-:Y:S01]  /*33230*/  VIADD R3, R32, 0x3f ;  /* 0x0000003f20037836 */ /* 0x001fe20000000000 */
[----:B------:R-:W-:Y:S06]  /*33240*/  @!P0 WARPSYNC.ALL ;  /* 0x0000000000008948 */ /* 0x000fec0003800000 */
[----:B------:R-:W-:Y:S01]  /*33250*/  @!P0 BAR.SYNC.DEFER_BLOCKING 0xc, 0x180 ;  /* 0x0306000000008b1d */ /* 0x000fe20000010000 */
[----:B-1----:R-:W-:-:S13]  /*33260*/  ISETP.NE.AND P1, PT, R2, 0x1, PT ;  /* 0x000000010200780c */ /* 0x002fda0003f25270 */
[----:B------:R-:W0:Y:S08]  /*33270*/  @P1 LDC R4, c[0x0][0x44c] ;  /* 0x00011300ff041b82 */ /* 0x000e300000000800 */
[----:B------:R-:W1:Y:S01]  /*33280*/  @P1 LDC R2, c[0x0][0x450] ;  /* 0x00011400ff021b82 */ /* 0x000e620000000800 */
[----:B0-----:R-:W-:-:S05]  /*33290*/  @P1 IMAD.HI.U32 R4, R3, R4, RZ ;  /* 0x0000000403041227 */ /* 0x001fca00078e00ff */
[----:B-1----:R-:W-:-:S05]  /*332a0*/  @P1 SHF.R.U32.HI R3, RZ, R2, R4 ;  /* 0x00000002ff031219 */ /* 0x002fca0000011604 */
        /* <DEDUP_REMOVED lines=16> */
.L_x_6976:
[----:B------:R-:W-:-:S13]  /*333b0*/  ISETP.NE.AND P0, PT, R3, 0x1, PT ;  /* 0x000000010300780c */ /* 0x000fda0003f05270 */
[----:B------:R-:W0:Y:S02]  /*333c0*/  @P0 LDC.64 R4, c[0x0][0xae0] ;  /* 0x0002b800ff040b82 */ /* 0x000e240000000a00 */
[----:B0-----:R-:W-:-:S05]  /*333d0*/  @P0 IMAD.HI.U32 R4, R6, R4, RZ ;  /* 0x0000000406040227 */ /* 0x001fca00078e00ff */
[----:B------:R-:W-:-:S07]  /*333e0*/  @P0 SHF.R.U32.HI R6, RZ, R5, R4 ;  /* 0x00000005ff060219 */ /* 0x000fce0000011604 */
.L_x_6977:
[----:B------:R-:W-:Y:S05]  /*333f0*/  BSYNC B0 ;  /* 0x0000000000007941 */ /* 0x000fea0003800000 */
.L_x_6975:
[----:B------:R-:W-:-:S05]  /*33400*/  IMAD R5, R6, R3, R3 ;  /* 0x0000000306057224 */ /* 0x000fca00078e0203 */
[----:B------:R-:W-:-:S07]  /*33410*/  VIMNMX R2, R2, R5, PT ;  /* 0x0000000502027248 */ /* 0x000fce0003fe0100 */
.L_x_6974:
[----:B------:R-:W-:Y:S01]  /*33420*/  VIADD R2, R2, 0x3f ;  /* 0x0000003f02027836 */ /* 0x000fe20000000000 */
[----:B------:R-:W-:-:S04]  /*33430*/  ULDC UR4, c[0x0][0xad4] ;  /* 0x0002b50000047ab9 */ /* 0x000fc80000000800 */
[----:B------:R-:W-:-:S04]  /*33440*/  SHF.R.S32.HI R5, RZ, 0x1f, R2 ;  /* 0x0000001fff057819 */ /* 0x000fc80000011402 */
[----:B------:R-:W-:Y:S02]  /*33450*/  LEA.HI R5, R5, R2, RZ, 0x6 ;  /* 0x0000000205057211 */ /* 0x000fe400078f30ff */
[----:B------:R-:W0:Y:S02]  /*33460*/  @P1 LDC R2, c[0x0][0x450] ;  /* 0x00011400ff021b82 */ /* 0x000e240000000800 */
[----:B------:R-:W-:-:S04]  /*33470*/  SHF.R.S32.HI R5, RZ, 0x6, R5 ;  /* 0x00000006ff057819 */ /* 0x000fc80000011405 */
[----:B------:R-:W-:Y:S02]  /*33480*/  VIMNMX R20, R20, R5, PT ;  /* 0x0000000514147248 */ /* 0x000fe40003fe0100 */
[----:B------:R-:W1:Y:S02]  /*33490*/  @P1 LDC R5, c[0x0][0x44c] ;  /* 0x00011300ff051b82 */ /* 0x000e640000000800 */
[----:B-1----:R-:W-:-:S04]  /*334a0*/  @P1 IMAD.HI.U32 R4, R32, R5, RZ ;  /* 0x0000000520041227 */ /* 0x002fc800078e00ff */
[----:B------:R-:W-:Y:S01]  /*334b0*/  IMAD.MOV.U32 R5, RZ, RZ, R32 ;  /* 0x000000ffff057224 */ /* 0x000fe200078e0020 */
        /* <DEDUP_REMOVED lines=14> */
.L_x_6980:
[----:B------:R-:W-:-:S13]  /*335a0*/  ISETP.NE.AND P0, PT, R3, 0x1, PT ;  /* 0x000000010300780c */ /* 0x000fda0003f05270 */
[----:B------:R-:W0:Y:S02]  /*335b0*/  @P0 LDC.64 R4, c[0x0][0xae0] ;  /* 0x0002b800ff040b82 */ /* 0x000e240000000a00 */
[----:B0-----:R-:W-:-:S05]  /*335c0*/  @P0 IMAD.HI.U32 R4, R6, R4, RZ ;  /* 0x0000000406040227 */ /* 0x001fca00078e00ff */
[----:B------:R-:W-:-:S07]  /*335d0*/  @P0 SHF.R.U32.HI R6, RZ, R5, R4 ;  /* 0x00000005ff060219 */ /* 0x000fce0000011604 */
.L_x_6981:
[----:B------:R-:W-:Y:S05]  /*335e0*/  BSYNC B0 ;  /* 0x0000000000007941 */ /* 0x000fea0003800000 */
.L_x_6979:
[----:B------:R-:W-:-:S05]  /*335f0*/  IMAD R3, R6, R3, RZ ;  /* 0x0000000306037224 */ /* 0x000fca00078e02ff */
[----:B------:R-:W-:-:S07]  /*33600*/  VIMNMX R2, R2, R3, !PT ;  /* 0x0000000302027248 */ /* 0x000fce0007fe0100 */
.L_x_6978:
[----:B------:R-:W-:Y:S01]  /*33610*/  ISETP.NE.AND P1, PT, R0, RZ, PT ;  /* 0x000000ff0000720c */ /* 0x000fe20003f25270 */
[----:B------:R-:W-:Y:S01]  /*33620*/  BSSY B0, `(.L_x_6982) ;  /* 0x0000024000007945 */ /* 0x000fe20003800000 */
[----:B------:R-:W-:-:S04]  /*33630*/  SHF.R.S32.HI R3, RZ, 0x1f, R2 ;  /* 0x0000001fff037819 */ /* 0x000fc80000011402 */
[----:B------:R-:W-:Y:S01]  /*33640*/  LEA.HI R3, R3, R2, RZ, 0x6 ;  /* 0x0000000203037211 */ /* 0x000fe200078f30ff */
[----:B------:R-:W-:-:S03]  /*33650*/  IMAD.MOV.U32 R2, RZ, RZ, RZ ;  /* 0x000000ffff027224 */ /* 0x000fc600078e00ff */
[----:B------:R-:W-:-:S03]  /*33660*/  SHF.R.S32.HI R3, RZ, 0x6, R3 ;  /* 0x00000006ff037819 */ /* 0x000fc60000011403 */
        /* <DEDUP_REMOVED lines=31> */
.L_x_6983:
[----:B------:R-:W-:Y:S05]  /*33860*/  BSYNC B0 ;  /* 0x0000000000007941 */ /* 0x000fea0003800000 */
.L_x_6982:
[-C--:B------:R-:W-:Y:S01]  /*33870*/  IMAD R33, R33, R2.reuse, R4 ;  /* 0x0000000221217224 */ /* 0x080fe200078e0204 */
[----:B------:R-:W-:Y:S04]  /*33880*/  BSSY B7, `(.L_x_6984) ;  /* 0x000045d000077945 */ /* 0x000fe80003800000 */
[----:B------:R-:W-:-:S04]  /*33890*/  VIADDMNMX R31, R33, R2, R20, PT ;  /* 0x00000002211f7246 */ /* 0x000fc80003800114 */
[----:B------:R-:W-:Y:S01]  /*338a0*/  ISETP.GT.AND P0, PT, R31, R33, PT ;  /* 0x000000211f00720c */ /* 0x000fe20003f04270 */
[----:B------:R1:W-:-:S12]  /*338b0*/  STL [R1+0x430], R31 ;  /* 0x0004301f01007387 */ /* 0x0003d80000100800 */
[----:B-1----:R-:W-:Y:S05]  /*338c0*/  @P0 BRA `(.L_x_6985) ;  /* 0x0000000000440947 */ /* 0x002fea0003800000 */
[----:B0-----:R-:W0:Y:S02]  /*338d0*/  S2R R0, SR_TID.X ;  /* 0x0000000000007919 */ /* 0x001e240000002100 */
        /* <DEDUP_REMOVED lines=16> */
.L_x_6985:
[----:B0-----:R-:W-:Y:S01]  /*339e0*/  VIADD R0, R18, 0x22400 ;  /* 0x0002240012007836 */ /* 0x001fe20000000000 */
        /* <DEDUP_REMOVED lines=19> */
.L_x_6988:
[----:B------:R-:W-:Y:S05]  /*33b20*/  BSYNC B6 ;  /* 0x0000000000067941 */ /* 0x000fea0003800000 */
.L_x_6987:
        /* <DEDUP_REMOVED lines=20> */
.L_x_6991:
        /* <DEDUP_REMOVED lines=15> */
.L_x_6990:
[----:B------:R-:W-:Y:S05]  /*33d60*/  BSYNC B6 ;  /* 0x0000000000067941 */ /* 0x000fea0003800000 */
.L_x_6989:
[----:B------:R-:W-:Y:S01]  /*33d70*/  ULDC.64 UR4, c[0x0][0xaf0] ;  /* 0x0002bc0000047ab9 */ /* 0x000fe20000000a00 */
[----:B------:R-:W-:Y:S01]  /*33d80*/  IMAD.MOV.U32 R30, RZ, RZ, R27 ;  /* 0x000000ffff1e7224 */ /* 0x000fe200078e001b */
[----:B------:R-:W-:Y:S01]  /*33d90*/  ISETP.NE.U32.AND P0, PT, RZ, UR4, PT ;  /* 0x00000004ff007c0c */ /* 0x000fe2000bf05070 */
[----:B------:R-:W0:Y:S01]  /*33da0*/  S2R R20, SR_TID.X ;  /* 0x0000000000147919 */ /* 0x000e220000002100 */
[----:B------:R-:W1:Y:S01]  /*33db0*/  LDC R10, c[0x0][0x430] ;  /* 0x00010c00ff0a7b82 */ /* 0x000e620000000800 */
[----:B------:R-:W2:Y:S01]  /*33dc0*/  S2R R21, SR_TID.X ;  /* 0x0000000000157919 */ /* 0x000ea20000002100 */
[----:B------:R-:W-:Y:S01]  /*33dd0*/  ISETP.NE.AND.EX P0, PT, RZ, UR5, PT, P0 ;  /* 0x00000005ff007c0c */ /* 0x000fe2000bf05300 */
[----:B------:R-:W-:-:S12]  /*33de0*/  ULDC UR4, c[0x0][0x320] ;  /* 0x0000c80000047ab9 */ /* 0x000fd80000000800 */
[----:B------:R-:W3:Y:S01]  /*33df0*/  @P0 LDC.64 R2, c[0x0][0xaf0] ;  /* 0x0002bc00ff020b82 */ /* 0x000ee20000000a00 */
[----:B0-----:R-:W-:Y:S01]  /*33e00*/  LOP3.LUT R20, R20, 0x7f, RZ, 0xc0, !PT ;  /* 0x0000007f14147812 */ /* 0x001fe200078ec0ff */
[----:B---3--:R-:W-:-:S05]  /*33e10*/  @P0 IMAD.WIDE R2, R27, 0x4, R2 ;  /* 0x000000041b020825 */ /* 0x008fca00078e0202 */
[----:B------:R0:W3:Y:S01]  /*33e20*/  @P0 LDG.E R30, desc[UR36][R2.64] ;  /* 0x00000024021e0981 */ /* 0x0000e2000c1e1900 */
[----:B------:R-:W-:Y:S01]  /*33e30*/  SHF.R.U32.HI R25, RZ, 0x3, R20 ;  /* 0x00000003ff197819 */ /* 0x000fe20000011614 */
[----:B--2---:R-:W-:Y:S01]  /*33e40*/  IMAD.SHL.U32 R20, R21, 0x10, RZ ;  /* 0x0000001015147824 */ /* 0x004fe200078e00ff */
[----:B-1----:R-:W-:Y:S02]  /*33e50*/  ISETP.NE.AND P1, PT, R10, 0x1, PT ;  /* 0x000000010a00780c */ /* 0x002fe40003f25270 */
[----:B------:R-:W-:Y:S02]  /*33e60*/  LEA R0, R31, 0xffffffc0, 0x6 ;  /* 0xffffffc01f007811 */ /* 0x000fe400078e30ff */
[----:B------:R-:W-:Y:S01]  /*33e70*/  LOP3.LUT R20, R25, 0x70, R20, 0xf8, !PT ;  /* 0x0000007019147812 */ /* 0x000fe200078ef814 */
[----:B------:R-:W1:Y:S01]  /*33e80*/  S2R R31, SR_TID.X ;  /* 0x00000000001f7919 */ /* 0x000e620000002100 */
[----:B------:R-:W-:Y:S01]  /*33e90*/  LOP3.LUT R17, R17, 0xffffffbf, RZ, 0xc0, !PT ;  /* 0xffffffbf11117812 */ /* 0x000fe200078ec0ff */
[----:B------:R-:W2:Y:S02]  /*33ea0*/  S2R R25, SR_TID.X ;  /* 0x0000000000197919 */ /* 0x000ea40000002100 */
[----:B------:R-:W-:-:S04]  /*33eb0*/  IMAD.IADD R7, R20, 0x1, R0 ;  /* 0x0000000114077824 */ /* 0x000fc800078e0200 */
[----:B0-----:R-:W0:Y:S01]  /*33ec0*/  @P1 LDC R3, c[0x0][0x434] ;  /* 0x00010d00ff031b82 */ /* 0x001e220000000800 */
[C---:B------:R-:W-:Y:S01]  /*33ed0*/  ISETP.GE.AND P0, PT, R7.reuse, R26, PT ;  /* 0x0000001a0700720c */ /* 0x040fe20003f06270 */
[----:B------:R-:W-:-:S03]  /*33ee0*/  IMAD.IADD R7, R7, 0x1, R34 ;  /* 0x0000000107077824 */ /* 0x000fc600078e0222 */
[----:B------:R-:W-:Y:S01]  /*33ef0*/  ISETP.GT.U32.OR P0, PT, R20, 0x3f, P0 ;  /* 0x0000003f1400780c */ /* 0x000fe20000704470 */
[----:B------:R-:W-:Y:S02]  /*33f00*/  IMAD.MOV.U32 R6, RZ, RZ, R7 ;  /* 0x000000ffff067224 */ /* 0x000fe400078e0007 */
[----:B------:R-:W4:Y:S01]  /*33f10*/  @P1 LDC R2, c[0x0][0x438] ;  /* 0x00010e00ff021b82 */ /* 0x000f220000000800 */
[----:B0-----:R-:W-:-:S04]  /*33f20*/  @P1 IMAD.HI.U32 R3, R7, R3, RZ ;  /* 0x0000000307031227 */ /* 0x001fc800078e00ff */
[----:B--2---:R-:W-:Y:S02]  /*33f30*/  IMAD.SHL.U32 R35, R25, 0x8, RZ ;  /* 0x0000000819237824 */ /* 0x004fe400078e00ff */
[C---:B-1----:R-:W-:Y:S01]  /*33f40*/  IMAD.SHL.U32 R25, R31.reuse, 0x8, RZ ;  /* 0x000000081f197824 */ /* 0x042fe200078e00ff */
[----:B----4-:R-:W-:Y:S01]  /*33f50*/  @P1 SHF.R.U32.HI R6, RZ, R2, R3 ;  /* 0x00000002ff061219 */ /* 0x010fe20000011603 */
[----:B------:R-:W-:Y:S01]  /*33f60*/  IMAD.SHL.U32 R11, R31, 0x8, RZ ;  /* 0x000000081f0b7824 */ /* 0x000fe200078e00ff */
[----:B------:R-:W-:Y:S01]  /*33f70*/  LOP3.LUT R35, R35, 0x38, RZ, 0xc0, !PT ;  /* 0x0000003823237812 */ /* 0x000fe200078ec0ff */
[----:B------:R-:W0:Y:S01]  /*33f80*/  @!P0 LDC.64 R2, c[0x0][0x428] ;  /* 0x00010a00ff028b82 */ /* 0x000e220000000a00 */
[----:B------:R-:W-:Y:S01]  /*33f90*/  LOP3.LUT R25, R25, 0x38, RZ, 0xc0, !PT ;  /* 0x0000003819197812 */ /* 0x000fe200078ec0ff */
[----:B------:R-:W-:Y:S01]  /*33fa0*/  IMAD.SHL.U32 R31, R31, 0x8, RZ ;  /* 0x000000081f1f7824 */ /* 0x000fe200078e00ff */
[----:B------:R-:W-:Y:S02]  /*33fb0*/  LOP3.LUT R4, R35, 0x40, RZ, 0xfc, !PT ;  /* 0x0000004023047812 */ /* 0x000fe400078efcff */
[----:B------:R-:W1:Y:S01]  /*33fc0*/  S2R R35, SR_TID.X ;  /* 0x0000000000237919 */ /* 0x000e620000002100 */
[----:B------:R-:W-:-:S02]  /*33fd0*/  ISETP.GE.AND P3, PT, R25, UR4, PT ;  /* 0x0000000419007c0c */ /* 0x000fc4000bf66270 */
[----:B------:R-:W-:Y:S02]  /*33fe0*/  ISETP.GE.AND P2, PT, R4, UR4, PT ;  /* 0x0000000404007c0c */ /* 0x000fe4000bf46270 */
[----:B------:R-:W-:Y:S02]  /*33ff0*/  LOP3.LUT R11, R11, 0x38, RZ, 0xc0, !PT ;  /* 0x000000380b0b7812 */ /* 0x000fe400078ec0ff */
[----:B------:R-:W-:Y:S02]  /*34000*/  SEL R8, RZ, 0xffffffff, P2 ;  /* 0xffffffffff087807 */ /* 0x000fe40001000000 */
[----:B------:R-:W-:Y:S02]  /*34010*/  LOP3.LUT R11, R11, 0x180, RZ, 0xfc, !PT ;  /* 0x000001800b0b7812 */ /* 0x000fe400078efcff */
[----:B------:R-:W-:Y:S01]  /*34020*/  LOP3.LUT R31, R31, 0x38, RZ, 0xc0, !PT ;  /* 0x000000381f1f7812 */ /* 0x000fe200078ec0ff */
[----:B------:R-:W-:-:S04]  /*34030*/  IMAD.SHL.U32 R8, R8, 0x2, RZ ;  /* 0x0000000208087824 */ /* 0x000fc800078e00ff */
[----:B------:R-:W-:-:S04]  /*34040*/  @P2 LOP3.LUT R17, R17, 0x40, RZ, 0xfc, !PT ;  /* 0x0000004011112812 */ /* 0x000fc800078efcff */
[----:B------:R-:W-:-:S04]  /*34050*/  LOP3.LUT R17, R17, 0xffffff7f, RZ, 0xc0, !PT ;  /* 0xffffff7f11117812 */ /* 0x000fc800078ec0ff */
[----:B------:R-:W-:-:S04]  /*34060*/  @P3 LOP3.LUT R17, R17, 0x80, RZ, 0xfc, !PT ;  /* 0x0000008011113812 */ /* 0x000fc800078efcff */
[----:B------:R-:W-:Y:S01]  /*34070*/  LOP3.LUT R17, R17, 0xffffffdf, RZ, 0xc0, !PT ;  /* 0xffffffdf11117812 */ /* 0x000fe200078ec0ff */
[C---:B-1----:R-:W-:Y:S02]  /*34080*/  IMAD.SHL.U32 R4, R35.reuse, 0x8, RZ ;  /* 0x0000000823047824 */ /* 0x042fe400078e00ff */
[----:B------:R-:W-:-:S03]  /*34090*/  IMAD.SHL.U32 R35, R35, 0x8, RZ ;  /* 0x0000000823237824 */ /* 0x000fc600078e00ff */
[----:B------:R-:W-:Y:S02]  /*340a0*/  LOP3.LUT R4, R4, 0x38, RZ, 0xc0, !PT ;  /* 0x0000003804047812 */ /* 0x000fe400078ec0ff */
[----:B------:R-:W-:Y:S02]  /*340b0*/  LOP3.LUT R35, R35, 0x38, RZ, 0xc0, !PT ;  /* 0x0000003823237812 */ /* 0x000fe400078ec0ff */
[----:B------:R-:W-:Y:S02]  /*340c0*/  LOP3.LUT R4, R4, 0x80, RZ, 0xfc, !PT ;  /* 0x0000008004047812 */ /* 0x000fe400078efcff */
[----:B------:R-:W-:Y:S02]  /*340d0*/  LOP3.LUT R35, R35, 0xc0, RZ, 0xfc, !PT ;  /* 0x000000c023237812 */ /* 0x000fe400078efcff */
[----:B------:R-:W-:Y:S02]  /*340e0*/  ISETP.GE.AND P2, PT, R4, UR4, PT ;  /* 0x0000000404007c0c */ /* 0x000fe4000bf46270 */
[----:B------:R-:W-:-:S02]  /*340f0*/  SEL R4, RZ, 0x1, P3 ;  /* 0x00000001ff047807 */ /* 0x000fc40001800000 */
[----:B------:R-:W-:Y:S02]  /*34100*/  ISETP.GE.AND P1, PT, R35, UR4, PT ;  /* 0x0000000423007c0c */ /* 0x000fe4000bf26270 */
[----:B------:R-:W-:Y:S02]  /*34110*/  LOP3.LUT R8, R8, 0x2, R4, 0xe2, !PT ;  /* 0x0000000208087812 */ /* 0x000fe400078ee204 */
[----:B------:R-:W-:Y:S02]  /*34120*/  SEL R4, RZ, 0x4, P2 ;  /* 0x00000004ff047807 */ /* 0x000fe40001000000 */
[----:B------:R-:W-:-:S03]  /*34130*/  SEL R5, RZ, 0x8, P1 ;  /* 0x00000008ff057807 */ /* 0x000fc60000800000 */
[----:B------:R-:W-:Y:S02]  /*34140*/  @P2 LOP3.LUT R17, R17, 0x20, RZ, 0xfc, !PT ;  /* 0x0000002011112812 */ /* 0x000fe400078efcff */
[----:B------:R-:W-:Y:S01]  /*34150*/  LOP3.LUT R8, R5, R8, R4, 0xfe, !PT ;  /* 0x0000000805087212 */ /* 0x000fe200078efe04 */
[--C-:B------:R-:W-:Y:S01]  /*34160*/  @!P0 IMAD.MOV.U32 R4, RZ, RZ, R6.reuse ;  /* 0x000000ffff048224 */ /* 0x100fe200078e0006 */
[----:B------:R-:W-:Y:S02]  /*34170*/  @!P0 SHF.R.S32.HI R5, RZ, 0x1f, R6 ;  /* 0x0000001fff058819 */ /* 0x000fe40000011406 */
[----:B------:R-:W-:-:S04]  /*34180*/  LOP3.LUT R17, R17, 0xffffffef, RZ, 0xc0, !PT ;  /* 0xffffffef11117812 */ /* 0x000fc800078ec0ff */
[----:B------:R-:W-:Y:S02]  /*34190*/  @P1 LOP3.LUT R17, R17, 0x10, RZ, 0xfc, !PT ;  /* 0x0000001011111812 */ /* 0x000fe400078efcff */
[----:B---3--:R-:W-:Y:S01]  /*341a0*/  SHF.R.S32.HI R35, RZ, 0x1f, R30 ;  /* 0x0000001fff237819 */ /* 0x008fe2000001141e */
[----:B0-----:R-:W-:-:S04]  /*341b0*/  @!P0 IMAD.WIDE.U32 R4, R30, R2, R4 ;  /* 0x000000021e048225 */ /* 0x001fc800078e0004 */
[----:B------:R-:W-:-:S04]  /*341c0*/  @!P0 IMAD R9, R35, R2, RZ ;  /* 0x0000000223098224 */ /* 0x000fc800078e02ff */
[----:B------:R-:W-:Y:S02]  /*341d0*/  @!P0 IMAD R9, R30, R3, R9 ;  /* 0x000000031e098224 */ /* 0x000fe400078e0209 */
[----:B------:R-:W0:Y:S02]  /*341e0*/  @!P0 LDC.64 R2, c[0x0][0x418] ;  /* 0x00010600ff028b82 */ /* 0x000e240000000a00 */
[----:B------:R-:W-:Y:S01]  /*341f0*/  @!P0 IMAD.IADD R9, R5, 0x1, R9 ;  /* 0x0000000105098824 */ /* 0x000fe200078e0209 */
[----:B0-----:R-:W-:-:S04]  /*34200*/  @!P0 LEA R2, P1, R4, R2, 0x2 ;  /* 0x0000000204028211 */ /* 0x001fc800078210ff */
[----:B------:R-:W-:Y:S01]  /*34210*/  @!P0 LEA.HI.X R3, R4, R3, R9, 0x2, P1 ;  /* 0x0000000304038211 */ /* 0x000fe200008f1409 */
[----:B------:R-:W-:-:S06]  /*34220*/  IMAD.MOV.U32 R4, RZ, RZ, RZ ;  /* 0x000000ffff047224 */ /* 0x000fcc00078e00ff */
[----:B------:R0:W2:Y:S01]  /*34230*/  @!P0 LDG.E R4, desc[UR36][R2.64] ;  /* 0x0000002402048981 */ /* 0x0000a2000c1e1900 */
[----:B------:R-:W-:Y:S01]  /*34240*/  ISETP.GE.AND P0, PT, R11, UR4, PT ;  /* 0x000000040b007c0c */ /* 0x000fe2000bf06270 */
[----:B------:R-:W-:Y:S01]  /*34250*/  UMOV UR5, 0xffffffff ;  /* 0xffffffff00057882 */ /* 0x000fe20000000000 */
[C---:B------:R-:W-:Y:S02]  /*34260*/  LOP3.LUT R12, R31.reuse, 0x100, RZ, 0xfc, !PT ;  /* 0x000001001f0c7812 */ /* 0x040fe400078efcff */
[----:B------:R-:W-:Y:S02]  /*34270*/  LOP3.LUT R11, R31, 0x140, RZ, 0xfc, !PT ;  /* 0x000001401f0b7812 */ /* 0x000fe400078efcff */
[----:B------:R-:W-:Y:S02]  /*34280*/  ISETP.GE.AND P3, PT, R12, UR4, PT ;  /* 0x000000040c007c0c */ /* 0x000fe4000bf66270 */
[----:B------:R-:W-:Y:S02]  /*34290*/  ISETP.GE.AND P2, PT, R11, UR4, PT ;  /* 0x000000040b007c0c */ /* 0x000fe4000bf46270 */
[----:B0-----:R-:W-:-:S02]  /*342a0*/  SEL R3, RZ, 0x10, P3 ;  /* 0x00000010ff037807 */ /* 0x001fc40001800000 */
[----:B------:R-:W-:Y:S02]  /*342b0*/  SEL R2, RZ, 0x40, P0 ;  /* 0x00000040ff027807 */ /* 0x000fe40000000000 */
[----:B------:R-:W-:Y:S02]  /*342c0*/  LOP3.LUT R13, R31, 0x1c0, RZ, 0xfc, !PT ;  /* 0x000001c01f0d7812 */ /* 0x000fe400078efcff */
[----:B------:R-:W-:Y:S02]  /*342d0*/  LOP3.LUT R17, R17, 0xfffffff7, RZ, 0xc0, !PT ;  /* 0xfffffff711117812 */ /* 0x000fe400078ec0ff */
[----:B------:R-:W-:Y:S01]  /*342e0*/  ISETP.GE.AND P0, PT, R13, UR4, PT ;  /* 0x000000040d007c0c */ /* 0x000fe2000bf06270 */
[----:B------:R-:W-:Y:S01]  /*342f0*/  ULDC UR4, c[0x0][0x2f4] ;  /* 0x0000bd0000047ab9 */ /* 0x000fe20000000800 */
[----:B------:R-:W-:Y:S02]  /*34300*/  @P3 LOP3.LUT R17, R17, 0x8, RZ, 0xfc, !PT ;  /* 0x0000000811113812 */ /* 0x000fe400078efcff */
[----:B------:R-:W-:-:S02]  /*34310*/  SEL R31, RZ, 0x80, P0 ;  /* 0x00000080ff1f7807 */ /* 0x000fc40000000000 */
[----:B------:R-:W-:Y:S02]  /*34320*/  ISETP.GE.AND P0, PT, R25, UR4, PT ;  /* 0x0000000419007c0c */ /* 0x000fe4000bf06270 */
[----:B------:R-:W-:-:S04]  /*34330*/  LOP3.LUT R17, R17, 0xfffffffb, RZ, 0xc0, !PT ;  /* 0xfffffffb11117812 */ /* 0x000fc800078ec0ff */
        /* <DEDUP_REMOVED lines=8> */
[----:B------:R-:W-:Y:S01]  /*343c0*/  STL [R1+0x448], R5 ;  /* 0x0004480501007387 */ /* 0x000fe20000100800 */
[----:B------:R-:W-:-:S05]  /*343d0*/  IMAD R2, R10, R2, R7 ;  /* 0x000000020a027224 */ /* 0x000fca00078e0207 */
[----:B------:R0:W-:Y:S02]  /*343e0*/  STL [R1+0x41c], R2 ;  /* 0x00041c0201007387 */ /* 0x0001e40000100800 */
[----:B0-----:R-:W-:Y:S01]  /*343f0*/  IMAD.U32 R2, RZ, RZ, UR44 ;  /* 0x0000002cff027e24 */ /* 0x001fe2000f8e00ff */
[----:B------:R-:W-:Y:S06]  /*34400*/  BRA.DIV UR5, `(.L_x_6992) ;  /* 0x00000062055c7947 */ /* 0x000fec000b800000 */
.L_x_7111:
        /* <DEDUP_REMOVED lines=9> */
.L_x_6993:
        /* <DEDUP_REMOVED lines=9> */
.L_x_7112:
[----:B------:R-:W-:Y:S05]  /*34530*/  BSYNC B0 ;  /* 0x0000000000007941 */ /* 0x000fea0003800000 */
.L_x_6994:
        /* <DEDUP_REMOVED lines=62> */
.L_x_7122:
        /* <DEDUP_REMOVED lines=10> */
.L_x_6997:
        /* <DEDUP_REMOVED lines=10> */
.L_x_6998:
[----:B0-----:R0:W5:Y:S01]  /*34a60*/  LDL R2, [R1+0x418] ;  /* 0x0004180001027983 */ /* 0x0011620000100800 */
[----:B------:R0:W-:Y:S02]  /*34a70*/  SYNCS.ARRIVE.TRANS64.A1T0 RZ, [R25+URZ+0x38830], RZ ;  /* 0x038830ff19ff79a7 */ /* 0x0001e4000810003f */
[----:B------:R-:W-:Y:S05]  /*34a80*/  WARPSYNC.ALL ;  /* 0x0000000000007948 */ /* 0x000fea0003800000 */
[----:B------:R-:W-:Y:S01]  /*34a90*/  ULDC.64 UR4, c[0x0][0xaf8] ;  /* 0x0002be0000047ab9 */ /* 0x000fe20000000a00 */
[----:B------:R-:W-:Y:S01]  /*34aa0*/  VIADD R0, R18, 0x20400 ;  /* 0x0002040012007836 */ /* 0x000fe20000000000 */
[----:B------:R-:W-:Y:S01]  /*34ab0*/  BAR.SYNC.DEFER_BLOCKING 0x8, 0x100 ;  /* 0x0204000000007b1d */ /* 0x000fe20000010000 */
[----:B------:R-:W-:-:S03]  /*34ac0*/  ISETP.NE.U32.AND P0, PT, RZ, UR4, PT ;  /* 0x00000004ff007c0c */ /* 0x000fc6000bf05070 */
[----:B------:R-:W-:Y:S02]  /*34ad0*/  LOP3.LUT P1, RZ, R0, 0x3ff, RZ, 0xc0, !PT ;  /* 0x000003ff00ff7812 */ /* 0x000fe4000782c0ff */
[----:B------:R-:W-:Y:S01]  /*34ae0*/  ISETP.NE.AND.EX P0, PT, RZ, UR5, PT, P0 ;  /* 0x00000005ff007c0c */ /* 0x000fe2000bf05300 */
[----:B------:R-:W-:Y:S01]  /*34af0*/  BSSY B6, `(.L_x_6999) ;  /* 0x0000019000067945 */ /* 0x000fe20003800000 */
[----:B------:R-:W-:Y:S02]  /*34b00*/  SHF.R.S32.HI R0, RZ, 0x1f, R27 ;  /* 0x0000001fff007819 */ /* 0x000fe4000001141b */
[----:B------:R-:W-:Y:S02]  /*34b10*/  SEL R3, R27, RZ, !P0 ;  /* 0x000000ff1b037207 */ /* 0x000fe40004000000 */
[----:B------:R-:W-:-:S03]  /*34b20*/  SEL R0, R0, RZ, !P0 ;  /* 0x000000ff00007207 */ /* 0x000fc60004000000 */
[----:B------:R-:W-:Y:S04]  /*34b30*/  STL [R1+0x420], R3 ;  /* 0x0004200301007387 */ /* 0x000fe80000100800 */
[----:B------:R1:W-:Y:S02]  /*34b40*/  STL [R1+0x434], R0 ;  /* 0x0004340001007387 */ /* 0x0003e40000100800 */
[----:B-1---5:R-:W-:-:S05]  /*34b50*/  SHF.R.S32.HI R0, RZ, 0x1f, R2 ;  /* 0x0000001fff007819 */ /* 0x022fca0000011402 */
[----:B------:R1:W-:Y:S01]  /*34b60*/  STL [R1+0x42c], R0 ;  /* 0x00042c0001007387 */ /* 0x0003e20000100800 */
[----:B------:R-:W-:Y:S05]  /*34b70*/  @!P1 BRA `(.L_x_7000) ;  /* 0x0000000000409947 */ /* 0x000fea0003800000 */
[----:B------:R-:W-:Y:S01]  /*34b80*/  MOV R2, 0x0 ;  /* 0x0000000000027802 */ /* 0x000fe20000000f00 */
[----:B------:R-:W-:Y:S01]  /*34b90*/  ULDC.64 UR4, c[0x4][0xf0] ;  /* 0x01003c0000047ab9 */ /* 0x000fe20000000a00 */
[----:B------:R-:W-:Y:S01]  /*34ba0*/  ULDC.64 UR6, c[0x4][0xf8] ;  /* 0x01003e0000067ab9 */ /* 0x000fe20000000a00 */
[----:B------:R-:W-:Y:S01]  /*34bb0*/  ULDC.64 UR8, c[0x4][0x58] ;  /* 0x0100160000087ab9 */ /* 0x000fe20000000a00 */
[----:B------:R-:W-:Y:S02]  /*34bc0*/  IMAD.U32 R4, RZ, RZ, UR4 ;  /* 0x00000004ff047e24 */ /* 0x000fe4000f8e00ff */
[----:B------:R-:W2:Y:S01]  /*34bd0*/  LDC.64 R2, c[0x4][R2] ;  /* 0x0100000002027b82 */ /* 0x000ea20000000a00 */
        /* <DEDUP_REMOVED lines=10> */
.L_x_7000:
[----:B------:R-:W-:Y:S05]  /*34c80*/  BSYNC B6 ;  /* 0x0000000000067941 */ /* 0x000fea0003800000 */
.L_x_6999:
[----:B------:R-:W2:Y:S01]  /*34c90*/  LDL R21, [R1+0x418] ;  /* 0x0004180001157983 */ /* 0x000ea20000100800 */
[----:B------:R-:W3:Y:S01]  /*34ca0*/  LDC R6, c[0x0][0x448] ;  /* 0x00011200ff067b82 */ /* 0x000ee20000000800 */
[----:B------:R-:W-:Y:S02]  /*34cb0*/  ULDC.64 UR4, c[0x0][0x298] ;  /* 0x0000a60000047ab9 */ /* 0x000fe40000000a00 */
[----:B------:R-:W4:Y:S04]  /*34cc0*/  LDL R20, [R1+0x434] ;  /* 0x0004340001147983 */ /* 0x000f280000100800 */
[----:B-1----:R-:W4:Y:S04]  /*34cd0*/  LDL R0, [R1+0x42c] ;  /* 0x00042c0001007983 */ /* 0x002f280000100800 */
[----:B------:R1:W5:Y:S01]  /*34ce0*/  LDL R9, [R1+0x410] ;  /* 0x0004100001097983 */ /* 0x0003620000100800 */
[----:B------:R-:W0:Y:S01]  /*34cf0*/  S2R R2, SR_TID.X ;  /* 0x0000000000027919 */ /* 0x000e220000002100 */
[----:B---3--:R-:W-:-:S13]  /*34d00*/  ISETP.NE.AND P0, PT, R6, 0x1, PT ;  /* 0x000000010600780c */ /* 0x008fda0003f05270 */
[----:B------:R-:W3:Y:S01]  /*34d10*/  @P0 LDC R3, c[0x0][0x450] ;  /* 0x00011400ff030b82 */ /* 0x000ee20000000800 */
[----:B0-----:R-:W-:-:S04]  /*34d20*/  LOP3.LUT R2, R2, 0x7f, RZ, 0xc0, !PT ;  /* 0x0000007f02027812 */ /* 0x001fc800078ec0ff */
[----:B------:R-:W-:Y:S01]  /*34d30*/  SHF.R.U32.HI R2, RZ, 0x3, R2 ;  /* 0x00000003ff027819 */ /* 0x000fe20000011602 */
[----:B--2---:R-:W-:Y:S02]  /*34d40*/  IMAD.MOV.U32 R5, RZ, RZ, R21 ;  /* 0x000000ffff057224 */ /* 0x004fe400078e0015 */
[----:B----4-:R-:W-:Y:S02]  /*34d50*/  IMAD.MOV.U32 R21, RZ, RZ, R20 ;  /* 0x000000ffff157224 */ /* 0x010fe400078e0014 */
[----:B------:R-:W2:Y:S01]  /*34d60*/  LDL R20, [R1+0x420] ;  /* 0x0004200001147983 */ /* 0x000ea20000100800 */
[----:B------:R-:W-:Y:S02]  /*34d70*/  IMAD.MOV.U32 R4, RZ, RZ, R0 ;  /* 0x000000ffff047224 */ /* 0x000fe400078e0000 */
[----:B------:R-:W0:Y:S02]  /*34d80*/  S2R R0, SR_TID.X ;  /* 0x0000000000007919 */ /* 0x000e240000002100 */
[----:B0-----:R-:W-:-:S05]  /*34d90*/  IMAD.SHL.U32 R0, R0, 0x10, RZ ;  /* 0x0000001000007824 */ /* 0x001fca00078e00ff */
[----:B------:R-:W-:Y:S02]  /*34da0*/  LOP3.LUT R0, R2, 0x70, R0, 0xf8, !PT ;  /* 0x0000007002007812 */ /* 0x000fe400078ef800 */
[----:B------:R-:W0:Y:S03]  /*34db0*/  @P0 LDC R2, c[0x0][0x44c] ;  /* 0x00011300ff020b82 */ /* 0x000e260000000800 */
[----:B------:R-:W-:Y:S02]  /*34dc0*/  IMAD.IADD R37, R0, 0x1, R32 ;  /* 0x0000000100257824 */ /* 0x000fe400078e0220 */
[----:B------:R-:W-:Y:S02]  /*34dd0*/  IMAD R4, R4, UR4, RZ ;  /* 0x0000000404047c24 */ /* 0x000fe4000f8e02ff */
[----:B------:R-:W-:Y:S02]  /*34de0*/  IMAD.MOV.U32 R0, RZ, RZ, R37 ;  /* 0x000000ffff007224 */ /* 0x000fe400078e0025 */
[----:B------:R-:W-:-:S02]  /*34df0*/  IMAD R4, R5, UR5, R4 ;  /* 0x0000000505047c24 */ /* 0x000fc4000f8e0204 */
        /* <DEDUP_REMOVED lines=71> */
.L_x_7131:
        /* <DEDUP_REMOVED lines=11> */
.L_x_7002:
        /* <DEDUP_REMOVED lines=28> */
.L_x_7004:
[----:B------:R-:W-:Y:S05]  /*354e0*/  BSYNC B6 ;  /* 0x0000000000067941 */ /* 0x000fea0003800000 */
.L_x_7003:
[----:B------:R-:W2:Y:S01]  /*354f0*/  LDL.LU R0, [R1+0x42c] ;  /* 0x00042c0001007983 */ /* 0x000ea20000300800 */
[----:B------:R-:W1:Y:S01]  /*35500*/  LDC R7, c[0x0][0x448] ;  /* 0x00011200ff077b82 */ /* 0x000e620000000800 */
[----:B------:R-:W-:Y:S02]  /*35510*/  ULDC.64 UR4, c[0x0][0x398] ;  /* 0x0000e60000047ab9 */ /* 0x000fe40000000a00 */
[----:B0-----:R-:W3:Y:S04]  /*35520*/  LDL.LU R2, [R1+0x418] ;  /* 0x0004180001027983 */ /* 0x001ee80000300800 */
[----:B------:R-:W4:Y:S04]  /*35530*/  LDL.LU R21, [R1+0x434] ;  /* 0x0004340001157983 */ /* 0x000f280000300800 */
[----:B------:R-:W5:Y:S01]  /*35540*/  LDL.LU R20, [R1+0x420] ;  /* 0x0004200001147983 */ /* 0x000f620000300800 */
[----:B------:R-:W-:Y:S01]  /*35550*/  IMAD.MOV.U32 R4, RZ, RZ, R37 ;  /* 0x000000ffff047224 */ /* 0x000fe200078e0025 */
[----:B------:R-:W-:Y:S01]  /*35560*/  LOP3.LUT R17, R17, 0xfffff7ff, RZ, 0xc0, !PT ;  /* 0xfffff7ff11117812 */ /* 0x000fe200078ec0ff */
[----:B------:R-:W0:Y:S01]  /*35570*/  S2R R10, SR_TID.X ;  /* 0x00000000000a7919 */ /* 0x000e220000002100 */
[----:B------:R-:W0:Y:S01]  /*35580*/  S2R R8, SR_TID.X ;  /* 0x0000000000087919 */ /* 0x000e220000002100 */
[----:B------:R-:W0:Y:S01]  /*35590*/  S2R R9, SR_TID.X ;  /* 0x0000000000097919 */ /* 0x000e220000002100 */
[----:B-1----:R-:W-:-:S13]  /*355a0*/  ISETP.NE.AND P0, PT, R7, 0x1, PT ;  /* 0x000000010700780c */ /* 0x002fda0003f05270 */
[----:B------:R-:W1:Y:S01]  /*355b0*/  @P0 LDC R5, c[0x0][0x450] ;  /* 0x00011400ff050b82 */ /* 0x000e620000000800 */
        /* <DEDUP_REMOVED lines=9> */
[----:B-----5:R-:W-:-:S04]  /*35650*/  IMAD.WIDE.U32 R2, R20, UR4, R2 ;  /* 0x0000000414027c25 */ /* 0x020fc8000f8e0002 */
[----:B------:R-:W-:Y:S01]  /*35660*/  IMAD R0, R20, UR5, R0 ;  /* 0x0000000514007c24 */ /* 0x000fe2000f8e0200 */
[----:B------:R-:W-:Y:S01]  /*35670*/  ULDC.64 UR4, c[0x0][0x3d0] ;  /* 0x0000f40000047ab9 */ /* 0x000fe20000000a00 */
[----:B0-----:R-:W-:Y:S02]  /*35680*/  IMAD.SHL.U32 R20, R10, 0x8, RZ ;  /* 0x000000080a147824 */ /* 0x001fe400078e00ff */
[----:B------:R-:W-:Y:S02]  /*35690*/  IMAD.IADD R3, R3, 0x1, R0 ;  /* 0x0000000103037824 */ /* 0x000fe400078e0200 */
[----:B------:R-:W0:Y:S01]  /*356a0*/  @P0 LDC R0, c[0x0][0x44c] ;  /* 0x00011300ff000b82 */ /* 0x000e220000000800 */
[----:B------:R-:W-:Y:S01]  /*356b0*/  IMAD.SHL.U32 R21, R8, 0x8, RZ ;  /* 0x0000000808157824 */ /* 0x000fe200078e00ff */
[----:B------:R-:W-:-:S04]  /*356c0*/  LOP3.LUT R20, R20, 0x38, RZ, 0xc0, !PT ;  /* 0x0000003814147812 */ /* 0x000fc800078ec0ff */
[----:B------:R-:W-:-:S04]  /*356d0*/  LOP3.LUT R21, R21, 0x38, RZ, 0xc0, !PT ;  /* 0x0000003815157812 */ /* 0x000fc800078ec0ff */
[----:B------:R-:W-:Y:S01]  /*356e0*/  LOP3.LUT R8, R21, 0x80, RZ, 0xfc, !PT ;  /* 0x0000008015087812 */ /* 0x000fe200078efcff */
[----:B------:R-:W-:-:S05]  /*356f0*/  IMAD.SHL.U32 R21, R9, 0x8, RZ ;  /* 0x0000000809157824 */ /* 0x000fca00078e00ff */
[----:B------:R-:W-:-:S04]  /*35700*/  LOP3.LUT R21, R21, 0x38, RZ, 0xc0, !PT ;  /* 0x0000003815157812 */ /* 0x000fc800078ec0ff */
[----:B------:R-:W-:Y:S01]  /*35710*/  LOP3.LUT R9, R21, 0x40, RZ, 0xfc, !PT ;  /* 0x0000004015097812 */ /* 0x000fe200078efcff */
[----:B0-----:R-:W-:-:S05]  /*35720*/  @P0 IMAD.HI.U32 R0, R37, R0, RZ ;  /* 0x0000000025000227 */ /* 0x001fca00078e00ff */
[----:B-1----:R-:W-:-:S04]  /*35730*/  @P0 SHF.R.U32.HI R4, RZ, R5, R0 ;  /* 0x00000005ff040219 */ /* 0x002fc80000011600 */
[--C-:B------:R-:W-:Y:S01]  /*35740*/  SHF.R.S32.HI R5, RZ, 0x1f, R4.reuse ;  /* 0x0000001fff057819 */ /* 0x100fe20000011404 */
[----:B------:R-:W-:Y:S02]  /*35750*/  IMAD.MOV R0, RZ, RZ, -R4 ;  /* 0x000000ffff007224 */ /* 0x000fe400078e0a04 */
[----:B------:R-:W-:-:S04]  /*35760*/  IMAD.WIDE.U32 R2, R4, UR4, R2 ;  /* 0x0000000404027c25 */ /* 0x000fc8000f8e0002 */
        /* <DEDUP_REMOVED lines=13> */
[----:B------:R-:W-:-:S04]  /*35840*/  ISETP.GE.AND P1, PT, R20, UR4, PT ;  /* 0x0000000414007c0c */ /* 0x000fc8000bf26270 */
[----:B------:R-:W-:Y:S02]  /*35850*/  LEA.HI.X R6, R2, UR5, R6, 0x1, P0 ;  /* 0x0000000502067c11 */ /* 0x000fe400080f0c06 */
[----:B------:R-:W-:Y:S02]  /*35860*/  ISETP.GE.AND P0, PT, R8, UR4, PT ;  /* 0x0000000408007c0c */ /* 0x000fe4000bf06270 */
[----:B------:R-:W0:Y:S01]  /*35870*/  S2R R8, SR_TID.X ;  /* 0x0000000000087919 */ /* 0x000e220000002100 */
[----:B------:R-:W-:Y:S02]  /*35880*/  SEL R0, RZ, 0x1, P1 ;  /* 0x00000001ff007807 */ /* 0x000fe40000800000 */
[----:B------:R-:W-:Y:S02]  /*35890*/  SEL R2, RZ, 0x4, P0 ;  /* 0x00000004ff027807 */ /* 0x000fe40000000000 */
[----:B------:R-:W-:-:S04]  /*358a0*/  @P1 LOP3.LUT R17, R17, 0x800, RZ, 0xfc, !PT ;  /* 0x0000080011111812 */ /* 0x000fc800078efcff */
[----:B------:R-:W-:-:S04]  /*358b0*/  LOP3.LUT R17, R17, 0xfffffdff, RZ, 0xc0, !PT ;  /* 0xfffffdff11117812 */ /* 0x000fc800078ec0ff */
[----:B------:R-:W-:Y:S02]  /*358c0*/  @P0 LOP3.LUT R17, R17, 0x200, RZ, 0xfc, !PT ;  /* 0x0000020011110812 */ /* 0x000fe400078efcff */
[----:B------:R-:W-:Y:S02]  /*358d0*/  ISETP.GE.AND P0, PT, R9, UR4, PT ;  /* 0x0000000409007c0c */ /* 0x000fe4000bf06270 */
[----:B------:R-:W1:Y:S01]  /*358e0*/  S2R R9, SR_TID.X ;  /* 0x0000000000097919 */ /* 0x000e620000002100 */
[----:B------:R-:W-:Y:S02]  /*358f0*/  LOP3.LUT R17, R17, 0xfffffbff, RZ, 0xc0, !PT ;  /* 0xfffffbff11117812 */ /* 0x000fe400078ec0ff */
[----:B------:R-:W-:-:S04]  /*35900*/  SEL R3, RZ, 0x2, P0 ;  /* 0x00000002ff037807 */ /* 0x000fc80000000000 */
[----:B------:R-:W-:-:S04]  /*35910*/  IADD3 R0, R2, R3, R0 ;  /* 0x0000000302007210 */ /* 0x000fc80007ffe000 */
[----:B------:R-:W-:Y:S01]  /*35920*/  @P0 LOP3.LUT R17, R17, 0x400, RZ, 0xfc, !PT ;  /* 0x0000040011110812 */ /* 0x000fe200078efcff */
[----:B0-----:R-:W-:-:S05]  /*35930*/  IMAD.SHL.U32 R21, R8, 0x8, RZ ;  /* 0x0000000808157824 */ /* 0x001fca00078e00ff */
[----:B------:R-:W-:-:S04]  /*35940*/  LOP3.LUT R21, R21, 0x38, RZ, 0xc0, !PT ;  /* 0x0000003815157812 */ /* 0x000fc800078ec0ff */
[----:B------:R-:W-:-:S04]  /*35950*/  LOP3.LUT R8, R21, 0x100, RZ, 0xfc, !PT ;  /* 0x0000010015087812 */ /* 0x000fc800078efcff */
[----:B------:R-:W-:Y:S01]  /*35960*/  ISETP.GE.AND P4, PT, R8, UR4, PT ;  /* 0x0000000408007c0c */ /* 0x000fe2000bf86270 */
[----:B------:R-:W-:Y:S02]  /*35970*/  IMAD.SHL.U32 R8, R10, 0x8, RZ ;  /* 0x000000080a087824 */ /* 0x000fe400078e00ff */
[----:B-1----:R-:W-:Y:S01]  /*35980*/  IMAD.SHL.U32 R21, R9, 0x8, RZ ;  /* 0x0000000809157824 */ /* 0x002fe200078e00ff */
[----:B------:R-:W-:Y:S02]  /*35990*/  SEL R2, RZ, 0x10, P4 ;  /* 0x00000010ff027807 */ /* 0x000fe40002000000 */
[----:B------:R-:W-:Y:S02]  /*359a0*/  LOP3.LUT R8, R8, 0x38, RZ, 0xc0, !PT ;  /* 0x0000003808087812 */ /* 0x000fe400078ec0ff */
[----:B------:R-:W-:Y:S02]  /*359b0*/  LOP3.LUT R21, R21, 0x38, RZ, 0xc0, !PT ;  /* 0x0000003815157812 */ /* 0x000fe400078ec0ff */
[----:B------:R-:W-:-:S02]  /*359c0*/  LOP3.LUT R8, R8, 0x180, RZ, 0xfc, !PT ;  /* 0x0000018008087812 */ /* 0x000fc400078efcff */
[----:B------:R-:W-:Y:S01]  /*359d0*/  LOP3.LUT R9, R21, 0xc0, RZ, 0xfc, !PT ;  /* 0x000000c015097812 */ /* 0x000fe200078efcff */
[----:B------:R-:W-:Y:S01]  /*359e0*/  IMAD.SHL.U32 R21, R10, 0x8, RZ ;  /* 0x000000080a157824 */ /* 0x000fe200078e00ff */
[----:B------:R-:W-:Y:S02]  /*359f0*/  ISETP.GE.AND P0, PT, R8, UR4, PT ;  /* 0x0000000408007c0c */ /* 0x000fe4000bf06270 */
[----:B------:R-:W-:Y:S02]  /*35a00*/  ISETP.GE.AND P5, PT, R9, UR4, PT ;  /* 0x0000000409007c0c */ /* 0x000fe4000bfa6270 */
[----:B------:R-:W-:Y:S02]  /*35a10*/  LOP3.LUT R21, R21, 0x38, RZ, 0xc0, !PT ;  /* 0x0000003815157812 */ /* 0x000fe400078ec0ff */
[----:B------:R-:W-:Y:S02]  /*35a20*/  SEL R3, RZ, 0x8, P5 ;  /* 0x00000008ff037807 */ /* 0x000fe40002800000 */
[----:B------:R-:W-:-:S02]  /*35a30*/  LOP3.LUT R9, R21, 0x140, RZ, 0xfc, !PT ;  /* 0x0000014015097812 */ /* 0x000fc400078efcff */
[----:B------:R-:W-:Y:S02]  /*35a40*/  LOP3.LUT R8, R21, 0x1c0, RZ, 0xfc, !PT ;  /* 0x000001c015087812 */ /* 0x000fe400078efcff */
        /* <DEDUP_REMOVED lines=21> */
[----:B---3--:R-:W-:-:S03]  /*35ba0*/  IMAD.MOV.U32 R9, RZ, RZ, R3 ;  /* 0x000000ffff097224 */ /* 0x008fc600078e0003 */
[----:B------:R-:W-:Y:S01]  /*35bb0*/  ISETP.GE.AND P0, PT, R32, R7, PT ;  /* 0x000000072000720c */ /* 0x000fe20003f06270 */
[----:B------:R-:W0:-:S12]  /*35bc0*/  SHFL.IDX PT, R3, R5, RZ, 0x181f ;  /* 0x00181fff05037589 */ /* 0x000e1800000e0000 */
        /* <DEDUP_REMOVED lines=38> */
[----:B------:R-:W-:-:S04]  /*35e30*/  @P2 LOP3.LUT R17, R17, 0x8000, RZ, 0xfc, !PT ;  /* 0x0000800011112812 */ /* 0x000fc800078efcff */
        /* <DEDUP_REMOVED lines=37> */
[----:B------:R-:W-:-:S13]  /*36090*/  @!P0 ISETP.NE.U32.AND P1, PT, R8, RZ, PT ;  /* 0x000000ff0800820c */ /* 0x000fda0003f25070 */
[----:B------:R0:W-:Y:S04]  /*360a0*/  @!P0 LDGSTS.E.BYPASS.LTC128B.128 [R23+0x35400], desc[UR36][R2.64+0x380], P1 ;  /* 0x3540038002178fae */ /* 0x0001e80008901d64 */
[----:B0-2---:R0:W1:Y:S02]  /*360b0*/  SHFL.IDX PT, R2, R5, 0x3, 0x181f ;  /* 0x00781f0005027f89 */ /* 0x00506400000e0000 */
.L_x_7141:
[----:B------:R-:W2:Y:S01]  /*360c0*/  LDL.LU R3, [R1+0x438] ;  /* 0x0004380001037983 */ /* 0x000ea20000300800 */
[----:B------:R-:W-:Y:S01]  /*360d0*/  BSSY B0, `(.L_x_7006) ;  /* 0x0000019000007945 */ /* 0x000fe20003800000 */
[----:B--2---:R-:W-:-:S13]  /*360e0*/  ISETP.GE.AND P0, PT, R3, R7, PT ;  /* 0x000000070300720c */ /* 0x004fda0003f06270 */
[----:B------:R-:W-:Y:S05]  /*360f0*/  @P0 BRA `(.L_x_7007) ;  /* 0x0000000000580947 */ /* 0x000fea0003800000 */
[----:B------:R-:W-:Y:S02]  /*36100*/  LOP3.LUT R0, R0, 0x40, RZ, 0xc0, !PT ;  /* 0x0000004000007812 */ /* 0x000fe400078ec0ff */
[C---:B------:R-:W-:Y:S02]  /*36110*/  LOP3.LUT P6, RZ, R17.reuse, 0x800, RZ, 0xc0, !PT ;  /* 0x0000080011ff7812 */ /* 0x040fe400078cc0ff */
[----:B-1----:R-:W-:Y:S02]  /*36120*/  LEA R2, P0, R20, R2, 0x1 ;  /* 0x0000000214027211 */ /* 0x002fe400078008ff */
        /* <DEDUP_REMOVED lines=19> */
.L_x_7007:
[----:B------:R-:W-:Y:S05]  /*36260*/  BSYNC B0 ;  /* 0x0000000000007941 */ /* 0x000fea0003800000 */
.L_x_7006:
[----:B------:R-:W-:Y:S01]  /*36270*/  NOP ;  /* 0x0000000000007918 */ /* 0x000fe20000000000 */
[----:B------:R-:W-:-:S13]  /*36280*/  PLOP3.LUT P0, PT, PT, PT, PT, 0x80, 0x0 ;  /* 0x000000000000781c */ /* 0x000fda0003f0f070 */
.L_x_7008:
[----:B------:R-:W-:Y:S02]  /*36290*/  PLOP3.LUT P1, PT, P1, P0, PT, 0xa2, 0x0 ;  /* 0x000000000000781c */ /* 0x000fe40000f21472 */
[----:B------:R-:W-:-:S08]  /*362a0*/  @P0 R2UR P1, UR4, R18 ;  /* 0x00000000120402ca */ /* 0x000fd00000020000 */
[----:B------:R-:W-:-:S05]  /*362b0*/  @P0 PLOP3.LUT P0, PT, P1, PT, PT, 0x80, 0x0 ;  /* 0x000000000000081c */ /* 0x000fca0000f0f070 */
[----:B------:R-:W-:Y:S01]  /*362c0*/  @!P1 SYNCS.ARRIVE.TRANS64.RED.A0T1 RZ, [UR4+0x38810], RZ ;  /* 0x038810ffffff99a7 */ /* 0x000fe20008200404 */
[----:B------:R-:W-:Y:S07]  /*362d0*/  @!P1 ARRIVES.LDGSTSBAR.64.TRANSCNT [UR4+0x38810] ;  /* 0x03881000ff0099b0 */ /* 0x000fee0008000a84 */
[----:B------:R-:W-:Y:S05]  /*362e0*/  @P0 BRA.U.ANY `(.L_x_7008) ;  /* 0xfffffffd00e80947 */ /* 0x000fea000393ffff */
[----:B-12---:R-:W2:Y:S02]  /*362f0*/  LDL.LU R2, [R1+0x43c] ;  /* 0x00043c0001027983 */ /* 0x006ea40000300800 */
        /* <DEDUP_REMOVED lines=10> */
[----:B-12---:R-:W-:Y:S05]  /*363a0*/  @!P0 BRA `(.L_x_7010) ;  /* 0x0000005800088947 */ /* 0x006fea0003800000 */
.L_x_7142:
[----:B------:R-:W-:Y:S05]  /*363b0*/  BSYNC B0 ;  /* 0x0000000000007941 */ /* 0x000fea0003800000 */
.L_x_7009:
[----:B------:R-:W-:-:S13]  /*363c0*/  LOP3.LUT P0, RZ, R17, 0x100, RZ, 0xc0, !PT ;  /* 0x0000010011ff7812 */ /* 0x000fda000780c0ff */
[----:B------:R-:W-:Y:S05]  /*363d0*/  @!P0 BRA `(.L_x_7011) ;  /* 0x0000000000048947 */ /* 0x000fea0003800000 */
[----:B------:R-:W-:Y:S01]  /*363e0*/  BPT.TRAP 0x1 ;  /* 0x000000040000795c */ /* 0x000fe20000300000 */
.L_x_7011:
[----:B-1----:R-:W-:Y:S01]  /*363f0*/  SHF.L.U32 R0, R28, 0x1f, RZ ;  /* 0x0000001f1c007819 */ /* 0x002fe200000006ff */
[----:B------:R-:W-:Y:S03]  /*36400*/  BSSY B0, `(.L_x_7012) ;  /* 0x0000003000007945 */ /* 0x000fe60003800000 */
[----:B------:R-:W1:Y:S02]  /*36410*/  SYNCS.PHASECHK.TRANS64.TRYWAIT P0, [R25+URZ+0x38860], R0 ;  /* 0x03886000190075a7 */ /* 0x000e64000800017f */
[----:B-1----:R-:W-:Y:S05]  /*36420*/  @!P0 BRA `(.L_x_7013) ;  /* 0x0000005400fc8947 */ /* 0x002fea0003800000 */
.L_x_7143:
[----:B------:R-:W-:Y:S05]  /*36430*/  BSYNC B0 ;  /* 0x0000000000007941 */ /* 0x000fea0003800000 */
.L_x_7012:
[----:B------:R-:W1:Y:S01]  /*36440*/  LDL.LU R3, [R1+0x440] ;  /* 0x0004400001037983 */ /* 0x000e620000300800 */
[----:B------:R-:W-:Y:S01]  /*36450*/  ULDC.64 UR4, c[0x0][0x328] ;  /* 0x0000ca0000047ab9 */ /* 0x000fe20000000a00 */
[----:B------:R-:W-:Y:S02]  /*36460*/  ULDC.64 UR6, c[0x0][0x318] ;  /* 0x0000c60000067ab9 */ /* 0x000fe40000000a00 */
[----:B------:R-:W2:Y:S04]  /*36470*/  LDL.LU R2, [R1+0x41c] ;  /* 0x00041c0001027983 */ /* 0x000ea80000300800 */
[----:B0-----:R-:W3:Y:S04]  /*36480*/  LDL.LU R5, [R1+0x444] ;  /* 0x0004440001057983 */ /* 0x001ee80000300800 */
[----:B------:R-:W4:Y:S01]  /*36490*/  LDL.LU R4, [R1+0x414] ;  /* 0x0004140001047983 */ /* 0x000f220000300800 */
[----:B-1----:R-:W-:-:S04]  /*364a0*/  IMAD R0, R3, UR4, RZ ;  /* 0x0000000403007c24 */ /* 0x002fc8000f8e02ff */
        /* <DEDUP_REMOVED lines=102> */
.L_x_7153:
        /* <DEDUP_REMOVED lines=34> */
.L_x_7015:
        /* <DEDUP_REMOVED lines=10> */
.L_x_7016:
        /* <DEDUP_REMOVED lines=11> */
.L_x_7031:
[----:B0-----:R-:W0:Y:S01]  /*36e80*/  LDC R5, c[0x0][0x430] ;  /* 0x00010c00ff057b82 */ /* 0x001e220000000800 */
[----:B-1----:R-:W1:Y:S01]  /*36e90*/  S2R R2, SR_TID.X ;  /* 0x0000000000027919 */ /* 0x002e620000002100 */
[----:B------:R-:W-:Y:S01]  /*36ea0*/  IMAD R4, R7, 0x40, R34 ;  /* 0x0000004007047824 */ /* 0x000fe200078e0222 */
[----:B------:R-:W-:Y:S01]  /*36eb0*/  LOP3.LUT P1, RZ, R17, 0x100, RZ, 0xc0, !PT ;  /* 0x0000010011ff7812 */ /* 0x000fe2000782c0ff */
[----:B------:R-:W-:Y:S01]  /*36ec0*/  VIADD R22, R22, 0x1 ;  /* 0x0000000116167836 */ /* 0x000fe20000000000 */
[----:B------:R-:W2:Y:S01]  /*36ed0*/  S2R R3, SR_TID.X ;  /* 0x0000000000037919 */ /* 0x000ea20000002100 */
[----:B0-----:R-:W-:Y:S02]  /*36ee0*/  ISETP.NE.AND P0, PT, R5, 0x1, PT ;  /* 0x000000010500780c */ /* 0x001fe40003f05270 */
[----:B-1----:R-:W-:-:S11]  /*36ef0*/  LOP3.LUT R2, R2, 0x7f, RZ, 0xc0, !PT ;  /* 0x0000007f02027812 */ /* 0x002fd600078ec0ff */
[----:B------:R-:W0:Y:S01]  /*36f00*/  @P0 LDC R9, c[0x0][0x434] ;  /* 0x00010d00ff090b82 */ /* 0x000e220000000800 */
[----:B--2---:R-:W-:Y:S01]  /*36f10*/  IMAD.SHL.U32 R8, R3, 0x10, RZ ;  /* 0x0000001003087824 */ /* 0x004fe200078e00ff */
[----:B------:R-:W-:-:S04]  /*36f20*/  SHF.R.U32.HI R2, RZ, 0x3, R2 ;  /* 0x00000003ff027819 */ /* 0x000fc80000011602 */
[----:B------:R-:W-:Y:S02]  /*36f30*/  LOP3.LUT R8, R2, 0x70, R8, 0xf8, !PT ;  /* 0x0000007002087812 */ /* 0x000fe400078ef808 */
[----:B------:R-:W1:Y:S02]  /*36f40*/  @P0 LDC R3, c[0x0][0x438] ;  /* 0x00010e00ff030b82 */ /* 0x000e640000000800 */
[C---:B------:R-:W-:Y:S01]  /*36f50*/  ISETP.GT.U32.AND P2, PT, R8.reuse, 0x3f, PT ;  /* 0x0000003f0800780c */ /* 0x040fe20003f44070 */
[----:B------:R-:W-:-:S04]  /*36f60*/  IMAD.IADD R4, R8, 0x1, R4 ;  /* 0x0000000108047824 */ /* 0x000fc800078e0204 */
[----:B------:R-:W-:Y:S02]  /*36f70*/  IMAD.MOV.U32 R2, RZ, RZ, R4 ;  /* 0x000000ffff027224 */ /* 0x000fe400078e0004 */
[----:B0--34-:R-:W-:-:S06]  /*36f80*/  @P0 IMAD.HI.U32 R6, R4, R9, RZ ;  /* 0x0000000904060227 */ /* 0x019fcc00078e00ff */
[----:B------:R-:W0:Y:S01]  /*36f90*/  @!P2 LDC.64 R8, c[0x0][0x428] ;  /* 0x00010a00ff08ab82 */ /* 0x000e220000000a00 */
[----:B-1----:R-:W-:-:S05]  /*36fa0*/  @P0 SHF.R.U32.HI R2, RZ, R3, R6 ;  /* 0x00000003ff020219 */ /* 0x002fca0000011606 */
[----:B------:R-:W-:-:S04]  /*36fb0*/  IMAD.MOV R3, RZ, RZ, -R2 ;  /* 0x000000ffff037224 */ /* 0x000fc800078e0a02 */
[----:B------:R-:W-:Y:S01]  /*36fc0*/  IMAD R5, R5, R3, R4 ;  /* 0x0000000305057224 */ /* 0x000fe200078e0204 */
[--C-:B------:R-:W-:Y:S01]  /*36fd0*/  @!P2 SHF.R.S32.HI R3, RZ, 0x1f, R2.reuse ;  /* 0x0000001fff03a819 */ /* 0x100fe20000011402 */
[-C--:B0-----:R-:W-:Y:S02]  /*36fe0*/  @!P2 IMAD R4, R35, R8.reuse, RZ ;  /* 0x000000082304a224 */ /* 0x081fe400078e02ff */
        /* <DEDUP_REMOVED lines=18> */
.L_x_7019:
[----:B------:R-:W-:Y:S01]  /*37110*/  IMAD R6, R22, 0x8, R18 ;  /* 0x0000000816067824 */ /* 0x000fe200078e0212 */
[----:B------:R-:W-:Y:S01]  /*37120*/  SHF.L.U32 R25, R28, 0x1f, RZ ;  /* 0x0000001f1c197819 */ /* 0x000fe200000006ff */
[----:B------:R-:W-:Y:S01]  /*37130*/  BSSY B1, `(.L_x_7020) ;  /* 0x0000004000017945 */ /* 0x000fe20003800000 */
[----:B------:R-:W-:Y:S02]  /*37140*/  SHF.R.S32.HI R9, RZ, 0x1f, R5 ;  /* 0x0000001fff097819 */ /* 0x000fe40000011405 */
[----:B------:R-:W0:Y:S02]  /*37150*/  SYNCS.PHASECHK.TRANS64.TRYWAIT P0, [R6+URZ+0x38840], R25 ;  /* 0x03884019060075a7 */ /* 0x000e24000800017f */
[----:B0-----:R-:W-:Y:S05]  /*37160*/  @!P0 BRA `(.L_x_7021) ;  /* 0x0000005000e88947 */ /* 0x001fea0003800000 */
.L_x_7154:
[----:B------:R-:W-:Y:S05]  /*37170*/  BSYNC B1 ;  /* 0x0000000000017941 */ /* 0x000fea0003800000 */
.L_x_7020:
        /* <DEDUP_REMOVED lines=40> */
.L_x_7164:
        /* <DEDUP_REMOVED lines=8> */
.L_x_7023:
        /* <DEDUP_REMOVED lines=10> */
.L_x_7024:
[----:B------:R3:W-:Y:S01]  /*37520*/  SYNCS.ARRIVE.TRANS64.A1T0 RZ, [R6+URZ+0x38830], RZ ;  /* 0x038830ff06ff79a7 */ /* 0x0007e2000810003f */
[----:B------:R-:W-:Y:S05]  /*37530*/  @!P2 BRA `(.L_x_7025) ;  /* 0x000000000004a947 */ /* 0x000fea0003800000 */
[----:B------:R-:W-:Y:S01]  /*37540*/  BPT.TRAP 0x1 ;  /* 0x000000040000795c */ /* 0x000fe20000300000 */
.L_x_7025:
[----:B------:R-:W4:Y:S01]  /*37550*/  SYNCS.PHASECHK.TRANS64.TRYWAIT P0, [R6+URZ+0x38860], R25 ;  /* 0x03886019060075a7 */ /* 0x000f22000800017f */
[----:B------:R-:W-:Y:S04]  /*37560*/  BSSY B1, `(.L_x_7026) ;  /* 0x0000002000017945 */ /* 0x000fe80003800000 */
[----:B----4-:R-:W-:Y:S05]  /*37570*/  @!P0 BRA `(.L_x_7027) ;  /* 0x0000005400148947 */ /* 0x010fea0003800000 */
.L_x_7165:
[----:B------:R-:W-:Y:S05]  /*37580*/  BSYNC B1 ;  /* 0x0000000000017941 */ /* 0x000fea0003800000 */
.L_x_7026:
[----:B------:R-:W-:Y:S01]  /*37590*/  ULDC.64 UR4, c[0x0][0x328] ;  /* 0x0000ca0000047ab9 */ /* 0x000fe20000000a00 */
[----:B------:R-:W-:Y:S01]  /*375a0*/  ULDC.64 UR6, c[0x0][0x318] ;  /* 0x0000c60000067ab9 */ /* 0x000fe20000000a00 */
[----:B------:R-:W-:Y:S01]  /*375b0*/  IMAD R9, R9, UR4, RZ ;  /* 0x0000000409097c24 */ /* 0x000fe2000f8e02ff */
[----:B------:R-:W-:Y:S01]  /*375c0*/  LOP3.LUT P5, RZ, R17, 0x8, RZ, 0xc0, !PT ;  /* 0x0000000811ff7812 */ /* 0x000fe200078ac0ff */
[----:B--2---:R-:W-:Y:S01]  /*375d0*/  IMAD.WIDE.U32 R2, R5, UR4, RZ ;  /* 0x0000000405027c25 */ /* 0x004fe2000f8e00ff */
        /* <DEDUP_REMOVED lines=16> */
[----:B------:R-:W2:Y:S01]  /*376e0*/  SHFL.IDX PT, R2, R9, RZ, 0x181f ;  /* 0x00181fff09027589 */ /* 0x000ea200000e0000 */
[----:B------:R-:W-:Y:S01]  /*376f0*/  LOP3.LUT P1, RZ, R17, 0x80, RZ, 0xc0, !PT ;  /* 0x0000008011ff7812 */ /* 0x000fe2000782c0ff */
        /* <DEDUP_REMOVED lines=12> */
[----:B--2---:R-:W-:-:S05]  /*377c0*/  IADD3 R2, P0, R2, R0, RZ ;  /* 0x0000000002027210 */ /* 0x004fca0007f1e0ff */
        /* <DEDUP_REMOVED lines=43> */
.L_x_7175:
        /* <DEDUP_REMOVED lines=25> */
.L_x_7029:
        /* <DEDUP_REMOVED lines=10> */
.L_x_7030:
[----:B------:R1:W-:Y:S01]  /*37cb0*/  SYNCS.ARRIVE.TRANS64.A1T0 RZ, [R6+URZ+0x38850], RZ ;  /* 0x038850ff06ff79a7 */ /* 0x0003e2000810003f */
[----:B------:R-:W-:Y:S05]  /*37cc0*/  @P3 BRA `(.L_x_7031) ;  /* 0xfffffff0006c3947 */ /* 0x000fea000383ffff */
.L_x_7018:
[----:B------:R-:W-:Y:S05]  /*37cd0*/  BSYNC B0 ;  /* 0x0000000000007941 */ /* 0x000fea0003800000 */
.L_x_7017:
        /* <DEDUP_REMOVED lines=21> */
.L_x_7033:
[----:B------:R-:W-:Y:S05]  /*37e30*/  BSYNC B0 ;  /* 0x0000000000007941 */ /* 0x000fea0003800000 */
.L_x_7032:
[----:B------:R-:W-:-:S07]  /*37e40*/  SEL R22, R22, RZ, P0 ;  /* 0x000000ff16167207 */ /* 0x000fce0000000000 */
.L_x_6986:
[----:B------:R-:W-:Y:S05]  /*37e50*/  BSYNC B7 ;  /* 0x0000000000077941 */ /* 0x000fea0003800000 */
.L_x_6984:
        /* <DEDUP_REMOVED lines=8> */
[----:B----4-:R2:W4:Y:S01]  /*37ee0*/  LDS.128 R24, [R18+0x388d0] ;  /* 0x0388d00012187984 */ /* 0x0105220000000c00 */
[----:B------:R-:W-:Y:S06]  /*37ef0*/  BAR.ARV 0x4, 0x180 ;  /* 0x0106000000007b1d */ /* 0x000fec0000002000 */
[----:B------:R-:W-:Y:S05]  /*37f00*/  BRA `(.L_x_7035) ;  /* 0x0000000c00d47947 */ /* 0x000fea0003800000 */
.L_x_7034:
        /* <DEDUP_REMOVED lines=14> */
[----:B----4-:R-:W-:Y:S01]  /*37ff0*/  IMAD.MOV.U32 R25, RZ, RZ, RZ ;  /* 0x000000ffff197224 */ /* 0x010fe200078e00ff */
[C---:B------:R-:W-:Y:S01]  /*38000*/  ISETP.GE.U32.AND P2, PT, R8.reuse, 0x2, PT ;  /* 0x000000020800780c */ /* 0x040fe20003f46070 */
[----:B------:R-:W-:Y:S01]  /*38010*/  IMAD.MOV.U32 R5, RZ, RZ, RZ ;  /* 0x000000ffff057224 */ /* 0x000fe200078e00ff */
[C---:B------:R-:W-:Y:S01]  /*38020*/  ISETP.GE.U32.AND P3, PT, R8.reuse, 0x4, PT ;  /* 0x000000040800780c */ /* 0x040fe20003f66070 */
[----:B------:R-:W-:Y:S01]  /*38030*/  SHFL.IDX PT, R0, R24, RZ, 0x1f ;  /* 0x00001fff18007589 */ /* 0x000fe200000e0000 */
[C---:B------:R-:W-:Y:S02]  /*38040*/  ISETP.GE.U32.AND P4, PT, R8.reuse, 0x8, PT ;  /* 0x000000080800780c */ /* 0x040fe40003f86070 */
[----:B------:R-:W-:Y:S01]  /*38050*/  ISETP.GE.U32.AND P5, PT, R8, 0x10, PT ;  /* 0x000000100800780c */ /* 0x000fe20003fa6070 */
[----:B-1-3--:R0:W-:Y:S02]  /*38060*/  SHFL.IDX PT, R6, R24, 0x1, 0x1f ;  /* 0x00201f0018067f89 */ /* 0x00a1e400000e0000 */
        /* <DEDUP_REMOVED lines=21> */
.L_x_7185:
[----:B------:R-:W-:Y:S02]  /*381c0*/  ULDC UR4, c[0x0][0xd38] ;  /* 0x00034e0000047ab9 */ /* 0x000fe40000000800 */
[----:B------:R-:W-:-:S04]  /*381d0*/  IMAD.U32 R4, RZ, RZ, UR4 ;  /* 0x00000004ff047e24 */ /* 0x000fc8000f8e00ff */
[----:B-1----:R-:W-:-:S04]  /*381e0*/  IMAD R3, R14, R4, RZ ;  /* 0x000000040e037224 */ /* 0x002fc800078e02ff */
[----:B------:R-:W-:-:S05]  /*381f0*/  IMAD.IADD R6, R6, 0x1, R3 ;  /* 0x0000000106067824 */ /* 0x000fca00078e0203 */
[----:B------:R-:W-:-:S13]  /*38200*/  ISETP.GT.AND P6, PT, R6, R0, PT ;  /* 0x000000000600720c */ /* 0x000fda0003fc4270 */
[----:B------:R-:W-:Y:S05]  /*38210*/  @P6 BRA `(.L_x_7037) ;  /* 0x0000000000a46947 */ /* 0x000fea0003800000 */
.L_x_7040:
        /* <DEDUP_REMOVED lines=35> */
.L_x_7193:
[----:B------:R-:W-:Y:S02]  /*38450*/  ULDC UR4, c[0x0][0xd38] ;  /* 0x00034e0000047ab9 */ /* 0x000fe40000000800 */
[----:B------:R-:W-:-:S04]  /*38460*/  IMAD.U32 R4, RZ, RZ, UR4 ;  /* 0x00000004ff047e24 */ /* 0x000fc8000f8e00ff */
[----:B-1----:R-:W-:-:S04]  /*38470*/  IMAD R3, R14, R4, RZ ;  /* 0x000000040e037224 */ /* 0x002fc800078e02ff */
[----:B------:R-:W-:-:S05]  /*38480*/  IMAD.IADD R6, R3, 0x1, R6 ;  /* 0x0000000103067824 */ /* 0x000fca00078e0206 */
[----:B------:R-:W-:-:S13]  /*38490*/  ISETP.GT.AND P6, PT, R6, R0, PT ;  /* 0x000000000600720c */ /* 0x000fda0003fc4270 */
[----:B------:R-:W-:Y:S05]  /*384a0*/  @!P6 BRA `(.L_x_7040) ;  /* 0xfffffffc005ce947 */ /* 0x000fea000383ffff */
.L_x_7037:
        /* <DEDUP_REMOVED lines=10> */
.L_x_7198:
[----:B------:R-:W-:-:S13]  /*38550*/  ISETP.NE.AND P0, PT, R3, RZ, PT ;  /* 0x000000ff0300720c */ /* 0x000fda0003f05270 */
[----:B------:R-:W-:Y:S05]  /*38560*/  @!P0 BRA `(.L_x_7042) ;  /* 0x0000000000108947 */ /* 0x000fea0003800000 */
[----:B------:R-:W-:Y:S01]  /*38570*/  UMOV UR4, 0xffffffff ;  /* 0xffffffff00047882 */ /* 0x000fe20000000000 */
[----:B------:R-:W-:Y:S02]  /*38580*/  VIADD R12, R7, 0xffffffff ;  /* 0xffffffff070c7836 */ /* 0x000fe40000000000 */
[----:B------:R-:W-:Y:S05]  /*38590*/  BRA.DIV UR4, `(.L_x_7043) ;  /* 0x00000056044c7947 */ /* 0x000fea000b800000 */
[----:B------:R4:W0:Y:S02]  /*385a0*/  SHFL.IDX PT, R24, R2, R12, 0x1f ;  /* 0x00001f0c02187589 */ /* 0x00082400000e0000 */
.L_x_7042:
        /* <DEDUP_REMOVED lines=59> */
.L_x_7044:
        /* <DEDUP_REMOVED lines=60> */
.L_x_7045:
[----:B------:R-:W-:-:S05]  /*38d20*/  LOP3.LUT R0, RZ, R3, RZ, 0x33, !PT ;  /* 0x00000003ff007212 */ /* 0x000fca00078e33ff */
[----:B------:R-:W-:Y:S01]  /*38d30*/  IMAD.IADD R25, R25, 0x1, R0 ;  /* 0x0000000119197824 */ /* 0x000fe200078e0200 */
[----:B------:R-:W-:Y:S06]  /*38d40*/  BRA `(.L_x_7046) ;  /* 0x00000000001c7947 */ /* 0x000fec0003800000 */
.L_x_7038:
[----:B------:R-:W-:Y:S01]  /*38d50*/  UMOV UR4, URZ ;  /* 0x0000003f00047c82 */ /* 0x000fe20008000000 */
[----:B------:R-:W-:Y:S01]  /*38d60*/  UMOV UR5, URZ ;  /* 0x0000003f00057c82 */ /* 0x000fe20008000000 */
[----:B------:R-:W-:Y:S01]  /*38d70*/  ULDC UR6, c[0x0][0xd3c] ;  /* 0x00034f0000067ab9 */ /* 0x000fe20000000800 */
[----:B------:R-:W-:Y:S02]  /*38d80*/  IMAD.MOV.U32 R24, RZ, RZ, R0 ;  /* 0x000000ffff187224 */ /* 0x000fe400078e0000 */
[----:B------:R-:W-:Y:S02]  /*38d90*/  IMAD.U32 R25, RZ, RZ, UR4 ;  /* 0x00000004ff197e24 */ /* 0x000fe4000f8e00ff */
[----:B------:R-:W-:Y:S02]  /*38da0*/  IMAD.U32 R26, RZ, RZ, UR5 ;  /* 0x00000005ff1a7e24 */ /* 0x000fe4000f8e00ff */
[----:B------:R-:W-:-:S07]  /*38db0*/  IMAD.U32 R27, RZ, RZ, UR6 ;  /* 0x00000006ff1b7e24 */ /* 0x000fce000f8e00ff */
.L_x_7046:
        /* <DEDUP_REMOVED lines=10> */
.L_x_7035:
[----:B------:R-:W-:Y:S02]  /*38e60*/  ULDC UR4, c[0x0][0xd3c] ;  /* 0x00034f0000047ab9 */ /* 0x000fe40000000800 */
[----:B----4-:R-:W-:-:S13]  /*38e70*/  ISETP.GE.AND P0, PT, R27, UR4, PT ;  /* 0x000000041b007c0c */ /* 0x010fda000bf06270 */
[----:B------:R-:W-:Y:S05]  /*38e80*/  @!P0 BRA `(.L_x_7047) ;  /* 0xffffff7c005c8947 */ /* 0x000fea000383ffff */
[----:B------:R-:W-:Y:S05]  /*38e90*/  BSYNC B8 ;  /* 0x0000000000087941 */ /* 0x000fea0003800000 */
.L_x_6914:
[----:B-1----:R-:W4:Y:S01]  /*38ea0*/  LDL.LU R0, [R1+0x43c] ;  /* 0x00043c0001007983 */ /* 0x002f220000300800 */
[----:B------:R-:W-:Y:S01]  /*38eb0*/  BSSY B0, `(.L_x_7048) ;  /* 0x000000b000007945 */ /* 0x000fe20003800000 */
[----:B------:R-:W1:Y:S01]  /*38ec0*/  S2R R5, SR_CgaCtaId ;  /* 0x0000000000057919 */ /* 0x000e620000008800 */
        /* <DEDUP_REMOVED lines=9> */
.L_x_7201:
[----:B------:R-:W-:Y:S05]  /*38f60*/  BSYNC B0 ;  /* 0x0000000000007941 */ /* 0x000fea0003800000 */
.L_x_7048:
[----:B------:R-:W-:-:S03]  /*38f70*/  UMOV UR4, 0xffffffff ;  /* 0xffffffff00047882 */ /* 0x000fc60000000000 */
[----:B------:R-:W-:Y:S05]  /*38f80*/  BRA.DIV UR4, `(.L_x_7050) ;  /* 0x0000004e040c7947 */ /* 0x000fea000b800000 */
[----:B-1----:R-:W1:Y:S02]  /*38f90*/  S2R R0, SR_TID.X ;  /* 0x0000000000007919 */ /* 0x002e640000002100 */
[----:B-1----:R-:W-:-:S04]  /*38fa0*/  SHF.R.U32.HI R0, RZ, 0x5, R0 ;  /* 0x00000005ff007819 */ /* 0x002fc80000011600 */
[----:B------:R-:W-:-:S05]  /*38fb0*/  LOP3.LUT R0, R0, 0x3, RZ, 0xc0, !PT ;  /* 0x0000000300007812 */ /* 0x000fca00078ec0ff */
[----:B------:R1:W4:Y:S02]  /*38fc0*/  SHFL.IDX PT, R14, R0, RZ, 0x1f ;  /* 0x00001fff000e7589 */ /* 0x00032400000e0000 */
.L_x_7204:
[----:B----4-:R-:W-:-:S13]  /*38fd0*/  ISETP.NE.AND P0, PT, R14, RZ, PT ;  /* 0x000000ff0e00720c */ /* 0x010fda0003f05270 */
[----:B------:R-:W-:Y:S05]  /*38fe0*/  @P0 BRA `(.L_x_6670) ;  /* 0x0000000000880947 */ /* 0x000fea0003800000 */
[----:B------:R-:W-:-:S03]  /*38ff0*/  UMOV UR4, 0xffffffff ;  /* 0xffffffff00047882 */ /* 0x000fc60000000000 */
[----:B------:R-:W-:Y:S05]  /*39000*/  BRA.DIV UR4, `(.L_x_7051) ;  /* 0x0000004e04207947 */ /* 0x000fea000b800000 */
[----:B------:R-:W-:-:S13]  /*39010*/  ELECT P6, URZ, PT ;  /* 0x00000000003f782f */ /* 0x000fda00038c0000 */
.L_x_7207:
[----:B------:R-:W-:Y:S05]  /*39020*/  @!P6 BRA `(.L_x_6670) ;  /* 0x000000000078e947 */ /* 0x000fea0003800000 */
[----:B------:R-:W-:-:S06]  /*39030*/  ULOP3.LUT UR4, UR60, 0x2, URZ, 0xfc, !UPT ;  /* 0x000000023c047892 */ /* 0x000fcc000f8efc3f */
[----:B-1----:R-:W-:-:S05]  /*39040*/  IMAD.U32 R0, RZ, RZ, UR4 ;  /* 0x00000004ff007e24 */ /* 0x002fca000f8e00ff */
[----:B------:R-:W-:-:S13]  /*39050*/  ISETP.NE.AND P0, PT, R0, 0x3, PT ;  /* 0x000000030000780c */ /* 0x000fda0003f05270 */
[----:B------:R-:W-:Y:S05]  /*39060*/  @!P0 BRA `(.L_x_7052) ;  /* 0x0000000000048947 */ /* 0x000fea0003800000 */
[----:B------:R-:W-:Y:S01]  /*39070*/  BPT.TRAP 0x1 ;  /* 0x000000040000795c */ /* 0x000fe20000300000 */
.L_x_7052:
[----:B------:R-:W-:Y:S01]  /*39080*/  IMAD R5, R22, 0x8, R7 ;  /* 0x0000000816057824 */ /* 0x000fe200078e0207 */
[----:B------:R-:W-:Y:S01]  /*39090*/  SHF.L.U32 R0, R28, 0x1f, RZ ;  /* 0x0000001f1c007819 */ /* 0x000fe200000006ff */
[----:B------:R-:W-:-:S03]  /*390a0*/  VIADD R22, R22, 0x1 ;  /* 0x0000000116167836 */ /* 0x000fc60000000000 */
[----:B------:R-:W1:Y:S02]  /*390b0*/  SYNCS.PHASECHK.TRANS64.TRYWAIT P1, [R5+URZ+0x38840], R0 ;  /* 0x03884000050075a7 */ /* 0x000e64000802017f */
[----:B------:R-:W-:-:S04]  /*390c0*/  ISETP.NE.AND P2, PT, R22, 0x2, PT ;  /* 0x000000021600780c */ /* 0x000fc80003f45270 */
[----:B------:R-:W-:Y:S01]  /*390d0*/  SEL R3, RZ, 0x1, P2 ;  /* 0x00000001ff037807 */ /* 0x000fe20001000000 */
[----:B-1----:R-:W-:Y:S08]  /*390e0*/  @!P1 BRA `(.L_x_7053) ;  /* 0x0000004c00089947 */ /* 0x002ff00003800000 */
.L_x_7208:
[----:B------:R-:W-:Y:S02]  /*390f0*/  SEL R22, R22, RZ, P2 ;  /* 0x000000ff16167207 */ /* 0x000fe40001000000 */
[----:B------:R-:W-:Y:S01]  /*39100*/  LOP3.LUT R2, R28, R3, RZ, 0x3c, !PT ;  /* 0x000000031c027212 */ /* 0x000fe200078e3cff */
[----:B------:R-:W-:Y:S06]  /*39110*/  @!P0 BRA `(.L_x_7054) ;  /* 0x0000000000048947 */ /* 0x000fec0003800000 */
[----:B------:R-:W-:Y:S01]  /*39120*/  BPT.TRAP 0x1 ;  /* 0x000000040000795c */ /* 0x000fe20000300000 */
.L_x_7054:
[----:B------:R-:W-:Y:S01]  /*39130*/  IMAD R3, R22, 0x8, R7 ;  /* 0x0000000816037824 */ /* 0x000fe200078e0207 */
[----:B------:R-:W-:-:S04]  /*39140*/  SHF.L.U32 R2, R2, 0x1f, RZ ;  /* 0x0000001f02027819 */ /* 0x000fc800000006ff */
[----:B------:R-:W4:Y:S02]  /*39150*/  SYNCS.PHASECHK.TRANS64.TRYWAIT P1, [R3+URZ+0x38840], R2 ;  /* 0x03884002030075a7 */ /* 0x000f24000802017f */
[----:B----4-:R-:W-:Y:S05]  /*39160*/  @!P1 BRA `(.L_x_7055) ;  /* 0x0000004800fc9947 */ /* 0x010fea0003800000 */
.L_x_7209:
[----:B------:R-:W-:Y:S05]  /*39170*/  @!P0 BRA `(.L_x_7056) ;  /* 0x0000000000048947 */ /* 0x000fea0003800000 */
[----:B------:R-:W-:Y:S01]  /*39180*/  BPT.TRAP 0x1 ;  /* 0x000000040000795c */ /* 0x000fe20000300000 */
.L_x_7056:
[----:B------:R-:W5:Y:S02]  /*39190*/  SYNCS.PHASECHK.TRANS64.TRYWAIT P1, [R5+URZ+0x38860], R0 ;  /* 0x03886000050075a7 */ /* 0x000f64000802017f */
[----:B-----5:R-:W-:Y:S05]  /*391a0*/  @!P1 BRA `(.L_x_7057) ;  /* 0x0000004c00009947 */ /* 0x020fea0003800000 */
.L_x_7210:
[----:B------:R-:W-:Y:S05]  /*391b0*/  @!P0 BRA `(.L_x_7058) ;  /* 0x0000000000048947 */ /* 0x000fea0003800000 */
[----:B------:R-:W-:Y:S01]  /*391c0*/  BPT.TRAP 0x1 ;  /* 0x000000040000795c */ /* 0x000fe20000300000 */
.L_x_7058:
[----:B------:R0:W0:Y:S02]  /*391d0*/  SYNCS.PHASECHK.TRANS64.TRYWAIT P0, [R3+URZ+0x38860], R2 ;  /* 0x03886002030075a7 */ /* 0x000024000800017f */
[----:B0-----:R-:W-:Y:S05]  /*391e0*/  @!P0 NANOSLEEP.SYNCS 0x989680 ;  /* 0x009896800000895d */ /* 0x001fea0003900000 */
[----:B------:R-:W0:Y:S02]  /*391f0*/  @!P0 SYNCS.PHASECHK.TRANS64 P0, [R3+URZ+0x38860], R2 ;  /* 0x03886002030085a7 */ /* 0x000e24000800007f */
[----:B0-----:R-:W-:Y:S05]  /*39200*/  @!P0 BRA `(.L_x_7058) ;  /* 0xfffffffc00f08947 */ /* 0x001fea000383ffff */
.L_x_6670:
[----:B------:R-:W-:Y:S05]  /*39210*/  BSYNC B9 ;  /* 0x0000000000097941 */ /* 0x000fea0003800000 */
.L_x_6667:
[----:B------:R-:W-:Y:S05]  /*39220*/  EXIT ;  /* 0x000000000000794d */ /* 0x000fea0003800000 */
.L_x_6696:
[----:B0-----:R0:W1:Y:S02]  /*39230*/  SYNCS.PHASECHK.TRANS64.TRYWAIT P4, [R40+URZ+0x38890], R51 ;  /* 0x03889033280075a7 */ /* 0x001064000808017f */
[----:B-1----:R-:W-:Y:S05]  /*39240*/  @!P4 NANOSLEEP.SYNCS 0x989680 ;  /* 0x009896800000c95d */ /* 0x002fea0003900000 */
[----:B------:R-:W1:Y:S02]  /*39250*/  @!P4 SYNCS.PHASECHK.TRANS64 P4, [R40+URZ+0x38890], R51 ;  /* 0x038890332800c5a7 */ /* 0x000e64000808007f */
[----:B-1----:R-:W-:Y:S05]  /*39260*/  @!P4 BRA `(.L_x_6696) ;  /* 0xfffffffc00f0c947 */ /* 0x002fea000383ffff */
[----:B------:R-:W-:Y:S05]  /*39270*/  BRA `(.L_x_7059) ;  /* 0xfffffc9c00947947 */ /* 0x000fea000383ffff */
.L_x_6697:
        /* <DEDUP_REMOVED lines=8> */
.L_x_7061:
[----:B------:R-:W-:Y:S05]  /*39300*/  BSYNC B1 ;  /* 0x0000000000017941 */ /* 0x000fea0003800000 */
.L_x_7060:
        /* <DEDUP_REMOVED lines=8> */
.L_x_7062:
[----:B------:R-:W-:Y:S05]  /*39390*/  BRA `(.L_x_7063) ;  /* 0xfffffc9c00607947 */ /* 0x000fea000383ffff */
.L_x_6707:
[----:B0-----:R0:W1:Y:S02]  /*393a0*/  SYNCS.PHASECHK.TRANS64.TRYWAIT P5, [R40+URZ+0x38890], R51 ;  /* 0x03889033280075a7 */ /* 0x00106400080a017f */
[----:B-1----:R-:W-:Y:S05]  /*393b0*/  @!P5 NANOSLEEP.SYNCS 0x989680 ;  /* 0x009896800000d95d */ /* 0x002fea0003900000 */
[----:B------:R-:W1:Y:S02]  /*393c0*/  @!P5 SYNCS.PHASECHK.TRANS64 P5, [R40+URZ+0x38890], R51 ;  /* 0x038890332800d5a7 */ /* 0x000e6400080a007f */
[----:B-1----:R-:W-:Y:S05]  /*393d0*/  @!P5 BRA `(.L_x_6707) ;  /* 0xfffffffc00f0d947 */ /* 0x002fea000383ffff */
[----:B------:R-:W-:Y:S05]  /*393e0*/  BRA `(.L_x_7064) ;  /* 0xfffffca8001c7947 */ /* 0x000fea000383ffff */
.L_x_6708:
        /* <DEDUP_REMOVED lines=8> */
.L_x_7066:
[----:B------:R-:W-:Y:S05]  /*39470*/  BSYNC B1 ;  /* 0x0000000000017941 */ /* 0x000fea0003800000 */
.L_x_7065:
        /* <DEDUP_REMOVED lines=8> */
.L_x_7067:
[----:B------:R-:W-:Y:S01]  /*39500*/  IMAD.MOV.U32 R20, RZ, RZ, R14 ;  /* 0x000000ffff147224 */ /* 0x000fe200078e000e */
[----:B------:R-:W-:Y:S06]  /*39510*/  BRA `(.L_x_7068) ;  /* 0xfffffca400e47947 */ /* 0x000fec000383ffff */
.L_x_6713:
[----:B0-----:R0:W1:Y:S02]  /*39520*/  SYNCS.PHASECHK.TRANS64.TRYWAIT P0, [R40+URZ+0x38890], R51 ;  /* 0x03889033280075a7 */ /* 0x001064000800017f */
[----:B-1----:R-:W-:Y:S05]  /*39530*/  @!P0 NANOSLEEP.SYNCS 0x989680 ;  /* 0x009896800000895d */ /* 0x002fea0003900000 */
[----:B------:R-:W1:Y:S02]  /*39540*/  @!P0 SYNCS.PHASECHK.TRANS64 P0, [R40+URZ+0x38890], R51 ;  /* 0x03889033280085a7 */ /* 0x000e64000800007f */
[----:B-1----:R-:W-:Y:S05]  /*39550*/  @!P0 BRA `(.L_x_6713) ;  /* 0xfffffffc00f08947 */ /* 0x002fea000383ffff */
[----:B------:R-:W-:Y:S05]  /*39560*/  BRA `(.L_x_7069) ;  /* 0xfffffcac00bc7947 */ /* 0x000fea000383ffff */
.L_x_6714:
[----:B------:R-:W-:Y:S01]  /*39570*/  BSSY B1, `(.L_x_7070) ;  /* 0x0000007000017945 */ /* 0x000fe20003800000 */
[----:B------:R-:W-:Y:S02]  /*39580*/  IMAD.MOV.U32 R12, RZ, RZ, RZ ;  /* 0x000000ffff0c7224 */ /* 0x000fe400078e00ff */
[----:B------:R-:W-:Y:S02]  /*39590*/  IMAD.MOV.U32 R11, RZ, RZ, 0x1c1f ;  /* 0x00001c1fff0b7424 */ /* 0x000fe400078e00ff */
[----:B------:R-:W-:-:S07]  /*395a0*/  IMAD.MOV.U32 R15, RZ, RZ, -0x1 ;  /* 0xffffffffff0f7424 */ /* 0x000fce00078e00ff */
[----:B0-----:R-:W-:Y:S05]  /*395b0*/  WARPSYNC.COLLECTIVE R15, `(.L_x_7071) ;  /* 0x000000000f087348 */ /* 0x001fea0003c00000 */
[----:B------:R1:W2:Y:S02]  /*395c0*/  SHFL.IDX P6, R14, R13, R12, R11 ;  /* 0x0000000c0d0e7389 */ /* 0x0002a400000c000b */
[----:B012---:R-:W-:Y:S01]  /*395d0*/  ENDCOLLECTIVE ;  /* 0x000000000000791b */ /* 0x007fe20003800000 */
.L_x_7071:
[----:B------:R-:W-:Y:S05]  /*395e0*/  BSYNC B1 ;  /* 0x0000000000017941 */ /* 0x000fea0003800000 */
.L_x_7070:
        /* <DEDUP_REMOVED lines=8> */
.L_x_7072:
[----:B------:R-:W-:Y:S05]  /*39670*/  BRA `(.L_x_7073) ;  /* 0xfffffcac00dc7947 */ /* 0x000fea000383ffff */
.L_x_6718:
[----:B----4-:R4:W0:Y:S02]  /*39680*/  SYNCS.PHASECHK.TRANS64.TRYWAIT P3, [R40+URZ+0x388b0], R51 ;  /* 0x0388b033280075a7 */ /* 0x010824000806017f */
[----:B0-----:R-:W-:Y:S05]  /*39690*/  @!P3 NANOSLEEP.SYNCS 0x989680 ;  /* 0x009896800000b95d */ /* 0x001fea0003900000 */
[----:B------:R-:W0:Y:S02]  /*396a0*/  @!P3 SYNCS.PHASECHK.TRANS64 P3, [R40+URZ+0x388b0], R51 ;  /* 0x0388b0332800b5a7 */ /* 0x000e24000806007f */
[----:B0-----:R-:W-:Y:S05]  /*396b0*/  @!P3 BRA `(.L_x_6718) ;  /* 0xfffffffc00f0b947 */ /* 0x001fea000383ffff */
[----:B------:R-:W-:Y:S05]  /*396c0*/  BRA `(.L_x_7074) ;  /* 0xfffffcb0006c7947 */ /* 0x000fea000383ffff */
.L_x_6764:
        /* <DEDUP_REMOVED lines=8> */
.L_x_7076:
[----:B------:R-:W-:Y:S05]  /*39750*/  BSYNC B1 ;  /* 0x0000000000017941 */ /* 0x000fea0003800000 */
.L_x_7075:
        /* <DEDUP_REMOVED lines=8> */
.L_x_7077:
[----:B------:R-:W-:Y:S02]  /*397e0*/  IMAD.MOV.U32 R13, RZ, RZ, R34 ;  /* 0x000000ffff0d7224 */ /* 0x000fe400078e0022 */
[----:B------:R-:W-:-:S07]  /*397f0*/  IMAD.MOV.U32 R6, RZ, RZ, R14 ;  /* 0x000000ffff067224 */ /* 0x000fce00078e000e */
[----:B------:R-:W-:Y:S05]  /*39800*/  WARPSYNC.COLLECTIVE R15, `(.L_x_7078) ;  /* 0x000000000f087348 */ /* 0x000fea0003c00000 */
[----:B------:R0:W1:Y:S02]  /*39810*/  SHFL.IDX P6, R14, R13, R12, R11 ;  /* 0x0000000c0d0e7389 */ /* 0x00006400000c000b */
[----:B01----:R-:W-:Y:S01]  /*39820*/  ENDCOLLECTIVE ;  /* 0x000000000000791b */ /* 0x003fe20003800000 */
.L_x_7078:
[----:B------:R-:W-:Y:S02]  /*39830*/  IMAD.MOV.U32 R13, RZ, RZ, R3 ;  /* 0x000000ffff0d7224 */ /* 0x000fe400078e0003 */
[----:B------:R-:W-:-:S07]  /*39840*/  IMAD.MOV.U32 R20, RZ, RZ, R14 ;  /* 0x000000ffff147224 */ /* 0x000fce00078e000e */
[----:B------:R-:W-:Y:S05]  /*39850*/  WARPSYNC.COLLECTIVE R15, `(.L_x_7079) ;  /* 0x000000000f087348 */ /* 0x000fea0003c00000 */
[----:B------:R0:W1:Y:S02]  /*39860*/  SHFL.IDX P6, R14, R13, R12, R11 ;  /* 0x0000000c0d0e7389 */ /* 0x00006400000c000b */
[----:B01----:R-:W-:Y:S01]  /*39870*/  ENDCOLLECTIVE ;  /* 0x000000000000791b */ /* 0x003fe20003800000 */
.L_x_7079:
[----:B------:R-:W-:Y:S01]  /*39880*/  IMAD.MOV.U32 R8, RZ, RZ, R14 ;  /* 0x000000ffff087224 */ /* 0x000fe200078e000e */
[----:B------:R-:W-:Y:S06]  /*39890*/  BRA `(.L_x_7080) ;  /* 0xfffffd58008c7947 */ /* 0x000fec000383ffff */
.L_x_6767:
[----:B------:R-:W-:Y:S01]  /*398a0*/  BSSY B1, `(.L_x_7081) ;  /* 0x0000008000017945 */ /* 0x000fe20003800000 */
[----:B------:R-:W-:Y:S02]  /*398b0*/  IMAD.MOV.U32 R13, RZ, RZ, R64 ;  /* 0x000000ffff0d7224 */ /* 0x000fe400078e0040 */
[----:B------:R-:W-:Y:S02]  /*398c0*/  IMAD.MOV.U32 R12, RZ, RZ, 0x1 ;  /* 0x00000001ff0c7424 */ /* 0x000fe400078e00ff */
[----:B------:R-:W-:Y:S02]  /*398d0*/  IMAD.MOV.U32 R11, RZ, RZ, 0x1c1f ;  /* 0x00001c1fff0b7424 */ /* 0x000fe400078e00ff */
[----:B------:R-:W-:-:S07]  /*398e0*/  IMAD.MOV.U32 R15, RZ, RZ, -0x1 ;  /* 0xffffffffff0f7424 */ /* 0x000fce00078e00ff */
[----:B0---4-:R-:W-:Y:S05]  /*398f0*/  WARPSYNC.COLLECTIVE R15, `(.L_x_7082) ;  /* 0x000000000f087348 */ /* 0x011fea0003c00000 */
[----:B------:R1:W2:Y:S02]  /*39900*/  SHFL.IDX P6, R14, R13, R12, R11 ;  /* 0x0000000c0d0e7389 */ /* 0x0002a400000c000b */
[----:B012-4-:R-:W-:Y:S01]  /*39910*/  ENDCOLLECTIVE ;  /* 0x000000000000791b */ /* 0x017fe20003800000 */
.L_x_7082:
[----:B------:R-:W-:Y:S05]  /*39920*/  BSYNC B1 ;  /* 0x0000000000017941 */ /* 0x000fea0003800000 */
.L_x_7081:
        /* <DEDUP_REMOVED lines=8> */
.L_x_7083:
[----:B------:R-:W-:Y:S02]  /*399b0*/  IMAD.MOV.U32 R13, RZ, RZ, R34 ;  /* 0x000000ffff0d7224 */ /* 0x000fe400078e0022 */
[----:B------:R-:W-:-:S07]  /*399c0*/  IMAD.MOV.U32 R6, RZ, RZ, R14 ;  /* 0x000000ffff067224 */ /* 0x000fce00078e000e */
[----:B------:R-:W-:Y:S05]  /*399d0*/  WARPSYNC.COLLECTIVE R15, `(.L_x_7084) ;  /* 0x000000000f087348 */ /* 0x000fea0003c00000 */
[----:B------:R0:W1:Y:S02]  /*399e0*/  SHFL.IDX P6, R14, R13, R12, R11 ;  /* 0x0000000c0d0e7389 */ /* 0x00006400000c000b */
[----:B01----:R-:W-:Y:S01]  /*399f0*/  ENDCOLLECTIVE ;  /* 0x000000000000791b */ /* 0x003fe20003800000 */
.L_x_7084:
[----:B------:R-:W-:Y:S02]  /*39a00*/  IMAD.MOV.U32 R13, RZ, RZ, R3 ;  /* 0x000000ffff0d7224 */ /* 0x000fe400078e0003 */
[----:B------:R-:W-:-:S07]  /*39a10*/  IMAD.MOV.U32 R34, RZ, RZ, R14 ;  /* 0x000000ffff227224 */ /* 0x000fce00078e000e */
[----:B------:R-:W-:Y:S05]  /*39a20*/  WARPSYNC.COLLECTIVE R15, `(.L_x_7085) ;  /* 0x000000000f087348 */ /* 0x000fea0003c00000 */
[----:B------:R0:W1:Y:S02]  /*39a30*/  SHFL.IDX P6, R14, R13, R12, R11 ;  /* 0x0000000c0d0e7389 */ /* 0x00006400000c000b */
[----:B01----:R-:W-:Y:S01]  /*39a40*/  ENDCOLLECTIVE ;  /* 0x000000000000791b */ /* 0x003fe20003800000 */
.L_x_7085:
[----:B------:R-:W-:Y:S05]  /*39a50*/  BRA `(.L_x_7086) ;  /* 0xfffffd5800f07947 */ /* 0x000fea000383ffff */
.L_x_6771:
[----:B----4-:R4:W0:Y:S02]  /*39a60*/  SYNCS.PHASECHK.TRANS64.TRYWAIT P0, [R2+URZ+0x38800], R3 ;  /* 0x03880003020075a7 */ /* 0x010824000800017f */
[----:B0-----:R-:W-:Y:S05]  /*39a70*/  @!P0 NANOSLEEP.SYNCS 0x989680 ;  /* 0x009896800000895d */ /* 0x001fea0003900000 */
[----:B------:R-:W0:Y:S02]  /*39a80*/  @!P0 SYNCS.PHASECHK.TRANS64 P0, [R2+URZ+0x38800], R3 ;  /* 0x03880003020085a7 */ /* 0x000e24000800007f */
[----:B0-----:R-:W-:Y:S05]  /*39a90*/  @!P0 BRA `(.L_x_6771) ;  /* 0xfffffffc00f08947 */ /* 0x001fea000383ffff */
[----:B------:R-:W-:Y:S05]  /*39aa0*/  BRA `(.L_x_7087) ;  /* 0xfffffd5c007c7947 */ /* 0x000fea000383ffff */
.L_x_6779:
[----:B------:R-:W0:Y:S01]  /*39ab0*/  LDC R71, c[0x0][0x3f4] ;  /* 0x0000fd00ff477b82 */ /* 0x000e220000000800 */
        /* <DEDUP_REMOVED lines=8> */
.L_x_7089:
[----:B------:R-:W-:Y:S05]  /*39b40*/  BSYNC B1 ;  /* 0x0000000000017941 */ /* 0x000fea0003800000 */
.L_x_7088:
        /* <DEDUP_REMOVED lines=10> */
.L_x_7090:
        /* <DEDUP_REMOVED lines=8> */
.L_x_7091:
[----:B------:R-:W-:-:S05]  /*39c70*/  @!P1 IADD3 R6, P2, R5, R9, RZ ;  /* 0x0000000905069210 */ /* 0x000fca0007f5e0ff */
[----:B------:R-:W-:Y:S02]  /*39c80*/  @!P1 IMAD.X R5, R4, 0x1, R21, P2 ;  /* 0x0000000104059824 */ /* 0x000fe400010e0615 */
[----:B------:R-:W-:Y:S02]  /*39c90*/  @!P1 IMAD.MOV.U32 R4, RZ, RZ, R6 ;  /* 0x000000ffff049224 */ /* 0x000fe400078e0006 */
[----:B------:R-:W-:-:S04]  /*39ca0*/  IMAD.MOV.U32 R13, RZ, RZ, R69 ;  /* 0x000000ffff0d7224 */ /* 0x000fc800078e0045 */
[----:B------:R-:W5:Y:S01]  /*39cb0*/  @!P1 LD.E.128 R4, desc[UR36][R4.64] ;  /* 0x0000002404049980 */ /* 0x000f62000c101d00 */
[----:B------:R-:W-:-:S07]  /*39cc0*/  IMAD.MOV.U32 R8, RZ, RZ, R14 ;  /* 0x000000ffff087224 */ /* 0x000fce00078e000e */
[----:B-----5:R-:W-:Y:S05]  /*39cd0*/  WARPSYNC.COLLECTIVE R15, `(.L_x_7092) ;  /* 0x000000000f087348 */ /* 0x020fea0003c00000 */
[----:B------:R0:W1:Y:S02]  /*39ce0*/  SHFL.IDX P6, R14, R13, R12, R11 ;  /* 0x0000000c0d0e7389 */ /* 0x00006400000c000b */
[----:B01---5:R-:W-:Y:S01]  /*39cf0*/  ENDCOLLECTIVE ;  /* 0x000000000000791b */ /* 0x023fe20003800000 */
.L_x_7092:
[----:B------:R-:W-:-:S05]  /*39d00*/  @!P1 IADD3 R14, P2, R14, R9, RZ ;  /* 0x000000090e0e9210 */ /* 0x000fca0007f5e0ff */
[----:B------:R-:W-:Y:S02]  /*39d10*/  @!P1 IMAD.X R9, R8, 0x1, R21, P2 ;  /* 0x0000000108099824 */ /* 0x000fe400010e0615 */
[----:B------:R-:W-:-:S06]  /*39d20*/  @!P1 IMAD.MOV.U32 R8, RZ, RZ, R14 ;  /* 0x000000ffff089224 */ /* 0x000fcc00078e000e */
[----:B------:R-:W2:Y:S01]  /*39d30*/  @!P1 LD.E.128 R8, desc[UR36][R8.64] ;  /* 0x0000002408089980 */ /* 0x000ea2000c101d00 */
[----:B------:R-:W-:Y:S01]  /*39d40*/  CS2R R64, SRZ ;  /* 0x0000000000407805 */ /* 0x000fe2000001ff00 */
[----:B------:R-:W-:Y:S02]  /*39d50*/  IMAD.MOV.U32 R13, RZ, RZ, R27 ;  /* 0x000000ffff0d7224 */ /* 0x000fe400078e001b */
[----:B------:R-:W-:Y:S01]  /*39d60*/  IMAD.MOV.U32 R12, RZ, RZ, 0x1 ;  /* 0x00000001ff0c7424 */ /* 0x000fe200078e00ff */
[----:B------:R-:W-:Y:S02]  /*39d70*/  CS2R R20, SRZ ;  /* 0x0000000000147805 */ /* 0x000fe4000001ff00 */
[----:B------:R-:W-:Y:S02]  /*39d80*/  CS2R R60, SRZ ;  /* 0x00000000003c7805 */ /* 0x000fe4000001ff00 */
[----:B------:R-:W-:Y:S01]  /*39d90*/  CS2R R62, SRZ ;  /* 0x00000000003e7805 */ /* 0x000fe2000001ff00 */
[----:B--2---:R-:W-:-:S02]  /*39da0*/  @!P1 IMAD.MOV.U32 R65, RZ, RZ, R11 ;  /* 0x000000ffff419224 */ /* 0x004fc400078e000b */
[----:B------:R-:W-:-:S07]  /*39db0*/  IMAD.MOV.U32 R11, RZ, RZ, 0x1c1f ;  /* 0x00001c1fff0b7424 */ /* 0x000fce00078e00ff */
[----:B------:R-:W-:Y:S05]  /*39dc0*/  WARPSYNC.COLLECTIVE R15, `(.L_x_7093) ;  /* 0x000000000f087348 */ /* 0x000fea0003c00000 */
[----:B------:R0:W1:Y:S02]  /*39dd0*/  SHFL.IDX P6, R14, R13, R12, R11 ;  /* 0x0000000c0d0e7389 */ /* 0x00006400000c000b */
[----:B01----:R-:W-:Y:S01]  /*39de0*/  ENDCOLLECTIVE ;  /* 0x000000000000791b */ /* 0x003fe20003800000 */
.L_x_7093:
[----:B------:R-:W-:Y:S02]  /*39df0*/  IMAD.MOV.U32 R13, RZ, RZ, R34 ;  /* 0x000000ffff0d7224 */ /* 0x000fe400078e0022 */
[----:B------:R-:W-:-:S07]  /*39e00*/  IMAD.MOV.U32 R24, RZ, RZ, R14 ;  /* 0x000000ffff187224 */ /* 0x000fce00078e000e */
[----:B------:R-:W-:Y:S05]  /*39e10*/  WARPSYNC.COLLECTIVE R15, `(.L_x_7094) ;  /* 0x000000000f087348 */ /* 0x000fea0003c00000 */
[----:B------:R0:W1:Y:S02]  /*39e20*/  SHFL.IDX P6, R14, R13, R12, R11 ;  /* 0x0000000c0d0e7389 */ /* 0x00006400000c000b */
[----:B01----:R-:W-:Y:S01]  /*39e30*/  ENDCOLLECTIVE ;  /* 0x000000000000791b */ /* 0x003fe20003800000 */
.L_x_7094:
[----:B------:R-:W-:Y:S02]  /*39e40*/  IMAD.MOV.U32 R13, RZ, RZ, R25 ;  /* 0x000000ffff0d7224 */ /* 0x000fe400078e0019 */
[----:B------:R-:W-:-:S07]  /*39e50*/  IMAD.MOV.U32 R26, RZ, RZ, R14 ;  /* 0x000000ffff1a7224 */ /* 0x000fce00078e000e */
[----:B------:R-:W-:Y:S05]  /*39e60*/  WARPSYNC.COLLECTIVE R15, `(.L_x_7095) ;  /* 0x000000000f087348 */ /* 0x000fea0003c00000 */
[----:B------:R0:W1:Y:S02]  /*39e70*/  SHFL.IDX P6, R14, R13, R12, R11 ;  /* 0x0000000c0d0e7389 */ /* 0x00006400000c000b */
[----:B01----:R-:W-:Y:S01]  /*39e80*/  ENDCOLLECTIVE ;  /* 0x000000000000791b */ /* 0x003fe20003800000 */
.L_x_7095:
[----:B------:R-:W-:Y:S02]  /*39e90*/  @!P1 IMAD.MOV.U32 R20, RZ, RZ, R6 ;  /* 0x000000ffff149224 */ /* 0x000fe400078e0006 */
[----:B------:R-:W-:Y:S02]  /*39ea0*/  @!P1 IMAD.MOV.U32 R21, RZ, RZ, R7 ;  /* 0x000000ffff159224 */ /* 0x000fe400078e0007 */
[----:B------:R-:W-:Y:S02]  /*39eb0*/  @!P1 IMAD.MOV.U32 R60, RZ, RZ, R4 ;  /* 0x000000ffff3c9224 */ /* 0x000fe400078e0004 */
[----:B------:R-:W-:Y:S02]  /*39ec0*/  @!P1 IMAD.MOV.U32 R61, RZ, RZ, R5 ;  /* 0x000000ffff3d9224 */ /* 0x000fe400078e0005 */
[----:B------:R-:W-:Y:S02]  /*39ed0*/  IMAD.MOV.U32 R4, RZ, RZ, R20 ;  /* 0x000000ffff047224 */ /* 0x000fe400078e0014 */
[----:B------:R-:W-:-:S02]  /*39ee0*/  IMAD.MOV.U32 R5, RZ, RZ, R21 ;  /* 0x000000ffff057224 */ /* 0x000fc400078e0015 */
[----:B------:R-:W-:Y:S01]  /*39ef0*/  IMAD.MOV.U32 R13, RZ, RZ, R69 ;  /* 0x000000ffff0d7224 */ /* 0x000fe200078e0045 */
[----:B------:R-:W-:Y:S01]  /*39f00*/  PRMT R70, R70, 0x5410, R4 ;  /* 0x0000541046467816 */ /* 0x000fe20000000004 */
[----:B------:R-:W-:Y:S01]  /*39f10*/  IMAD.MOV.U32 R4, RZ, RZ, R60 ;  /* 0x000000ffff047224 */ /* 0x000fe200078e003c */
[----:B------:R-:W-:Y:S01]  /*39f20*/  PRMT R79, R79, 0x5410, R5 ;  /* 0x000054104f4f7816 */ /* 0x000fe20000000005 */
[----:B------:R-:W-:Y:S02]  /*39f30*/  IMAD.MOV.U32 R5, RZ, RZ, R61 ;  /* 0x000000ffff057224 */ /* 0x000fe400078e003d */
[----:B------:R-:W-:-:S07]  /*39f40*/  IMAD.MOV.U32 R25, RZ, RZ, R14 ;  /* 0x000000ffff197224 */ /* 0x000fce00078e000e */
[----:B------:R-:W-:Y:S05]  /*39f50*/  WARPSYNC.COLLECTIVE R15, `(.L_x_7096) ;  /* 0x000000000f087348 */ /* 0x000fea0003c00000 */
[----:B------:R0:W1:Y:S02]  /*39f60*/  SHFL.IDX P6, R14, R13, R12, R11 ;  /* 0x0000000c0d0e7389 */ /* 0x00006400000c000b */
[----:B01----:R-:W-:Y:S01]  /*39f70*/  ENDCOLLECTIVE ;  /* 0x000000000000791b */ /* 0x003fe20003800000 */
.L_x_7096:
[----:B------:R-:W-:Y:S01]  /*39f80*/  @!P1 IMAD.MOV.U32 R64, RZ, RZ, R10 ;  /* 0x000000ffff409224 */ /* 0x000fe200078e000a */
[----:B------:R-:W-:Y:S02]  /*39f90*/  PRMT R70, R4, 0x7610, R70 ;  /* 0x0000761004467816 */ /* 0x000fe40000000046 */
[----:B------:R-:W-:Y:S01]  /*39fa0*/  PRMT R34, R5, 0x7610, R34 ;  /* 0x0000761005227816 */ /* 0x000fe20000000022 */
[----:B------:R-:W-:Y:S02]  /*39fb0*/  IMAD.MOV.U32 R4, RZ, RZ, R64 ;  /* 0x000000ffff047224 */ /* 0x000fe400078e0040 */
[----:B------:R-:W-:Y:S02]  /*39fc0*/  IMAD.MOV.U32 R5, RZ, RZ, R65 ;  /* 0x000000ffff057224 */ /* 0x000fe400078e0041 */
[----:B------:R-:W-:Y:S02]  /*39fd0*/  @!P1 IMAD.MOV.U32 R62, RZ, RZ, R8 ;  /* 0x000000ffff3e9224 */ /* 0x000fe400078e0008 */
[----:B------:R-:W-:Y:S01]  /*39fe0*/  @!P1 IMAD.MOV.U32 R63, RZ, RZ, R9 ;  /* 0x000000ffff3f9224 */ /* 0x000fe200078e0009 */
[----:B------:R-:W-:Y:S01]  /*39ff0*/  PRMT R34, R34, 0x5410, R4 ;  /* 0x0000541022227816 */ /* 0x000fe20000000004 */
[----:B------:R-:W-:Y:S01]  /*3a000*/  IMAD.MOV.U32 R4, RZ, RZ, R62 ;  /* 0x000000ffff047224 */ /* 0x000fe200078e003e */
[----:B------:R-:W-:Y:S01]  /*3a010*/  PRMT R69, R5, 0x7610, R69 ;  /* 0x0000761005457816 */ /* 0x000fe20000000045 */
[----:B------:R-:W-:Y:S01]  /*3a020*/  IMAD.MOV.U32 R5, RZ, RZ, R63 ;  /* 0x000000ffff057224 */ /* 0x000fe200078e003f */
[----:B------:R-:W-:-:S02]  /*3a030*/  CS2R R6, SRZ ;  /* 0x0000000000067805 */ /* 0x000fc4000001ff00 */
[----:B------:R-:W-:Y:S02]  /*3a040*/  PRMT R83, R4, 0x7610, R83 ;  /* 0x0000761004537816 */ /* 0x000fe40000000053 */
[----:B------:R-:W-:Y:S01]  /*3a050*/  PRMT R87, R5, 0x7610, R87 ;  /* 0x0000761005577816 */ /* 0x000fe20000000057 */
[----:B------:R-:W-:Y:S06]  /*3a060*/  BRA `(.L_x_7097) ;  /* 0xfffffd6800bc7947 */ /* 0x000fec000383ffff */
.L_x_6783:
[----:B0-----:R0:W1:Y:S02]  /*3a070*/  SYNCS.PHASECHK.TRANS64.TRYWAIT P1, [R2+URZ+0x38800], R13 ;  /* 0x0388000d020075a7 */ /* 0x001064000802017f */
[----:B-1----:R-:W-:Y:S05]  /*3a080*/  @!P1 NANOSLEEP.SYNCS 0x989680 ;  /* 0x009896800000995d */ /* 0x002fea0003900000 */
[----:B------:R-:W1:Y:S02]  /*3a090*/  @!P1 SYNCS.PHASECHK.TRANS64 P1, [R2+URZ+0x38800], R13 ;  /* 0x0388000d020095a7 */ /* 0x000e64000802007f */
[----:B-1----:R-:W-:Y:S05]  /*3a0a0*/  @!P1 BRA `(.L_x_6783) ;  /* 0xfffffffc00f09947 */ /* 0x002fea000383ffff */
[----:B------:R-:W-:Y:S05]  /*3a0b0*/  BRA `(.L_x_7098) ;  /* 0xfffffd6c00187947 */ /* 0x000fea000383ffff */
.L_x_6797:
[----:B-1----:R1:W2:Y:S02]  /*3a0c0*/  SYNCS.PHASECHK.TRANS64.TRYWAIT P0, [R2+URZ], R3 ;  /* 0x00000003020075a7 */ /* 0x0022a4000800017f */
[----:B--2---:R-:W-:Y:S05]  /*3a0d0*/  @!P0 NANOSLEEP.SYNCS 0x989680 ;  /* 0x009896800000895d */ /* 0x004fea0003900000 */
[----:B------:R-:W2:Y:S02]  /*3a0e0*/  @!P0 SYNCS.PHASECHK.TRANS64 P0, [R2+URZ], R3 ;  /* 0x00000003020085a7 */ /* 0x000ea4000800007f */
[----:B--2---:R-:W-:Y:S05]  /*3a0f0*/  @!P0 BRA `(.L_x_6797) ;  /* 0xfffffffc00f08947 */ /* 0x004fea000383ffff */
[----:B------:R-:W-:Y:S05]  /*3a100*/  BRA `(.L_x_6796) ;  /* 0xfffffd8000c07947 */ /* 0x000fea000383ffff */
.L_x_6804:
[----:B-1----:R1:W2:Y:S02]  /*3a110*/  SYNCS.PHASECHK.TRANS64.TRYWAIT P0, [R2+URZ], R3 ;  /* 0x00000003020075a7 */ /* 0x0022a4000800017f */
[----:B--2---:R-:W-:Y:S05]  /*3a120*/  @!P0 NANOSLEEP.SYNCS 0x989680 ;  /* 0x009896800000895d */ /* 0x004fea0003900000 */
[----:B------:R-:W2:Y:S02]  /*3a130*/  @!P0 SYNCS.PHASECHK.TRANS64 P0, [R2+URZ], R3 ;  /* 0x00000003020085a7 */ /* 0x000ea4000800007f */
[----:B--2---:R-:W-:Y:S05]  /*3a140*/  @!P0 BRA `(.L_x_6804) ;  /* 0xfffffffc00f08947 */ /* 0x004fea000383ffff */
[----:B------:R-:W-:Y:S05]  /*3a150*/  BRA `(.L_x_6803) ;  /* 0xfffffd8400cc7947 */ /* 0x000fea000383ffff */
.L_x_6835:
[----:B-1----:R1:W2:Y:S02]  /*3a160*/  SYNCS.PHASECHK.TRANS64.TRYWAIT P0, [R2+URZ], R3 ;  /* 0x00000003020075a7 */ /* 0x0022a4000800017f */
[----:B--2---:R-:W-:Y:S05]  /*3a170*/  @!P0 NANOSLEEP.SYNCS 0x989680 ;  /* 0x009896800000895d */ /* 0x004fea0003900000 */
[----:B------:R-:W2:Y:S02]  /*3a180*/  @!P0 SYNCS.PHASECHK.TRANS64 P0, [R2+URZ], R3 ;  /* 0x00000003020085a7 */ /* 0x000ea4000800007f */
[----:B--2---:R-:W-:Y:S05]  /*3a190*/  @!P0 BRA `(.L_x_6835) ;  /* 0xfffffffc00f08947 */ /* 0x004fea000383ffff */
[----:B------:R-:W-:Y:S05]  /*3a1a0*/  BRA `(.L_x_6834) ;  /* 0xfffffe0400187947 */ /* 0x000fea000383ffff */
.L_x_6842:
[----:B-1----:R1:W2:Y:S02]  /*3a1b0*/  SYNCS.PHASECHK.TRANS64.TRYWAIT P0, [R2+URZ], R3 ;  /* 0x00000003020075a7 */ /* 0x0022a4000800017f */
[----:B--2---:R-:W-:Y:S05]  /*3a1c0*/  @!P0 NANOSLEEP.SYNCS 0x989680 ;  /* 0x009896800000895d */ /* 0x004fea0003900000 */
[----:B------:R-:W2:Y:S02]  /*3a1d0*/  @!P0 SYNCS.PHASECHK.TRANS64 P0, [R2+URZ], R3 ;  /* 0x00000003020085a7 */ /* 0x000ea4000800007f */
[----:B--2---:R-:W-:Y:S05]  /*3a1e0*/  @!P0 BRA `(.L_x_6842) ;  /* 0xfffffffc00f08947 */ /* 0x004fea000383ffff */
[----:B------:R-:W-:Y:S05]  /*3a1f0*/  BRA `(.L_x_6841) ;  /* 0xfffffe0800247947 */ /* 0x000fea000383ffff */
.L_x_6859:
[----:B-1----:R1:W2:Y:S02]  /*3a200*/  SYNCS.PHASECHK.TRANS64.TRYWAIT P0, [R2+URZ], R3 ;  /* 0x00000003020075a7 */ /* 0x0022a4000800017f */
[----:B--2---:R-:W-:Y:S05]  /*3a210*/  @!P0 NANOSLEEP.SYNCS 0x989680 ;  /* 0x009896800000895d */ /* 0x004fea0003900000 */
[----:B------:R-:W2:Y:S02]  /*3a220*/  @!P0 SYNCS.PHASECHK.TRANS64 P0, [R2+URZ], R3 ;  /* 0x00000003020085a7 */ /* 0x000ea4000800007f */
[----:B--2---:R-:W-:Y:S05]  /*3a230*/  @!P0 BRA `(.L_x_6859) ;  /* 0xfffffffc00f08947 */ /* 0x004fea000383ffff */
[----:B------:R-:W-:Y:S05]  /*3a240*/  BRA `(.L_x_6858) ;  /* 0xfffffe74003c7947 */ /* 0x000fea000383ffff */
.L_x_6866:
[----:B-1----:R1:W2:Y:S02]  /*3a250*/  SYNCS.PHASECHK.TRANS64.TRYWAIT P0, [R2+URZ], R3 ;  /* 0x00000003020075a7 */ /* 0x0022a4000800017f */
[----:B--2---:R-:W-:Y:S05]  /*3a260*/  @!P0 NANOSLEEP.SYNCS 0x989680 ;  /* 0x009896800000895d */ /* 0x004fea0003900000 */
[----:B------:R-:W2:Y:S02]  /*3a270*/  @!P0 SYNCS.PHASECHK.TRANS64 P0, [R2+URZ], R3 ;  /* 0x00000003020085a7 */ /* 0x000ea4000800007f */
[----:B--2---:R-:W-:Y:S05]  /*3a280*/  @!P0 BRA `(.L_x_6866) ;  /* 0xfffffffc00f08947 */ /* 0x004fea000383ffff */
[----:B------:R-:W-:Y:S05]  /*3a290*/  BRA `(.L_x_6865) ;  /* 0xfffffe7800487947 */ /* 0x000fea000383ffff */
.L_x_6930:
[----:B------:R-:W0:Y:S01]  /*3a2a0*/  S2R R12, SR_TID.X ;  /* 0x00000000000c7919 */ /* 0x000e220000002100 */
[----:B------:R-:W-:Y:S01]  /*3a2b0*/  BSSY B1, `(.L_x_7099) ;  /* 0x000000a000017945 */ /* 0x000fe20003800000 */
[----:B------:R-:W-:Y:S02]  /*3a2c0*/  IMAD.MOV.U32 R11, RZ, RZ, 0x1f ;  /* 0x0000001fff0b7424 */ /* 0x000fe400078e00ff */
        /* <DEDUP_REMOVED lines=8> */
.L_x_7100:
[----:B------:R-:W-:Y:S05]  /*3a350*/  BSYNC B1 ;  /* 0x0000000000017941 */ /* 0x000fea0003800000 */
.L_x_7099:
[----:B------:R-:W-:Y:S05]  /*3a360*/  BRA `(.L_x_7101) ;  /* 0xffffff7400647947 */ /* 0x000fea000383ffff */
.L_x_6932:
[----:B------:R-:W-:Y:S01]  /*3a370*/  BSSY B1, `(.L_x_7102) ;  /* 0x0000006000017945 */ /* 0x000fe20003800000 */
[----:B------:R-:W-:-:S07]  /*3a380*/  IMAD.MOV.U32 R15, RZ, RZ, -0x1 ;  /* 0xffffffffff0f7424 */ /* 0x000fce00078e00ff */
[----:B0-----:R-:W-:Y:S05]  /*3a390*/  WARPSYNC.COLLECTIVE R15, `(.L_x_7103) ;  /* 0x000000000f0c7348 */ /* 0x001fea0003c00000 */
[----:B------:R-:W-:Y:S02]  /*3a3a0*/  ELECT P6, UR62, PT ;  /* 0x00000000003e782f */ /* 0x000fe400038c0000 */
[----:B------:R-:W-:Y:S01]  /*3a3b0*/  MOV R14, UR62 ;  /* 0x0000003e000e7c02 */ /* 0x000fe20008000f00 */
[----:B0-----:R-:W-:Y:S10]  /*3a3c0*/  ENDCOLLECTIVE ;  /* 0x000000000000791b */ /* 0x001ff40003800000 */
.L_x_7103:
[----:B------:R-:W-:Y:S05]  /*3a3d0*/  BSYNC B1 ;  /* 0x0000000000017941 */ /* 0x000fea0003800000 */
.L_x_7102:
[----:B------:R-:W-:Y:S05]  /*3a3e0*/  BRA `(.L_x_6931) ;  /* 0xffffff74005c7947 */ /* 0x000fea000383ffff */
.L_x_6934:
[----:B0-----:R0:W1:Y:S02]  /*3a3f0*/  SYNCS.PHASECHK.TRANS64.TRYWAIT P0, [R18+URZ+0x38820], R3 ;  /* 0x03882003120075a7 */ /* 0x001064000800017f */
[----:B-1----:R-:W-:Y:S05]  /*3a400*/  @!P0 NANOSLEEP.SYNCS 0x989680 ;  /* 0x009896800000895d */ /* 0x002fea0003900000 */
[----:B------:R-:W1:Y:S02]  /*3a410*/  @!P0 SYNCS.PHASECHK.TRANS64 P0, [R18+URZ+0x38820], R3 ;  /* 0x03882003120085a7 */ /* 0x000e64000800007f */
[----:B-1----:R-:W-:Y:S05]  /*3a420*/  @!P0 BRA `(.L_x_6934) ;  /* 0xfffffffc00f08947 */ /* 0x002fea000383ffff */
[----:B------:R-:W-:Y:S05]  /*3a430*/  BRA `(.L_x_7104) ;  /* 0xffffff74006c7947 */ /* 0x000fea000383ffff */
.L_x_6938:
[----:B0-----:R0:W1:Y:S02]  /*3a440*/  SYNCS.PHASECHK.TRANS64.TRYWAIT P0, [R3+URZ+0x388a0], R7 ;  /* 0x0388a007030075a7 */ /* 0x001064000800017f */
[----:B-1----:R-:W-:Y:S05]  /*3a450*/  @!P0 NANOSLEEP.SYNCS 0x989680 ;  /* 0x009896800000895d */ /* 0x002fea0003900000 */
[----:B------:R-:W1:Y:S02]  /*3a460*/  @!P0 SYNCS.PHASECHK.TRANS64 P0, [R3+URZ+0x388a0], R7 ;  /* 0x0388a007030085a7 */ /* 0x000e64000800007f */
[----:B-1----:R-:W-:Y:S05]  /*3a470*/  @!P0 BRA `(.L_x_6938) ;  /* 0xfffffffc00f08947 */ /* 0x002fea000383ffff */
[----:B------:R-:W-:Y:S05]  /*3a480*/  BRA `(.L_x_7105) ;  /* 0xffffff7400847947 */ /* 0x000fea000383ffff */
.L_x_6943:
[----:B-1----:R1:W2:Y:S02]  /*3a490*/  SYNCS.PHASECHK.TRANS64.TRYWAIT P0, [R3+URZ+0x388c0], R7 ;  /* 0x0388c007030075a7 */ /* 0x0022a4000800017f */
[----:B--2---:R-:W-:Y:S05]  /*3a4a0*/  @!P0 NANOSLEEP.SYNCS 0x989680 ;  /* 0x009896800000895d */ /* 0x004fea0003900000 */
[----:B------:R-:W2:Y:S02]  /*3a4b0*/  @!P0 SYNCS.PHASECHK.TRANS64 P0, [R3+URZ+0x388c0], R7 ;  /* 0x0388c007030085a7 */ /* 0x000ea4000800007f */
[----:B--2---:R-:W-:Y:S05]  /*3a4c0*/  @!P0 BRA `(.L_x_6943) ;  /* 0xfffffffc00f08947 */ /* 0x004fea000383ffff */
[----:B------:R-:W-:Y:S05]  /*3a4d0*/  BRA `(.L_x_7106) ;  /* 0xffffff7800007947 */ /* 0x000fea000383ffff */
.L_x_6957:
[----:B0-----:R0:W1:Y:S02]  /*3a4e0*/  SYNCS.PHASECHK.TRANS64.TRYWAIT P1, [R10+URZ+0x388a0], R2 ;  /* 0x0388a0020a0075a7 */ /* 0x001064000802017f */
[----:B-1----:R-:W-:Y:S05]  /*3a4f0*/  @!P1 NANOSLEEP.SYNCS 0x989680 ;  /* 0x009896800000995d */ /* 0x002fea0003900000 */
[----:B------:R-:W1:Y:S02]  /*3a500*/  @!P1 SYNCS.PHASECHK.TRANS64 P1, [R10+URZ+0x388a0], R2 ;  /* 0x0388a0020a0095a7 */ /* 0x000e64000802007f */
[----:B-1----:R-:W-:Y:S05]  /*3a510*/  @!P1 BRA `(.L_x_6957) ;  /* 0xfffffffc00f09947 */ /* 0x002fea000383ffff */
[----:B------:R-:W-:Y:S05]  /*3a520*/  BRA `(.L_x_7107) ;  /* 0xffffff8000647947 */ /* 0x000fea000383ffff */
.L_x_6962:
[----:B-1----:R1:W2:Y:S02]  /*3a530*/  SYNCS.PHASECHK.TRANS64.TRYWAIT P1, [R10+URZ+0x388c0], R2 ;  /* 0x0388c0020a0075a7 */ /* 0x0022a4000802017f */
[----:B--2---:R-:W-:Y:S05]  /*3a540*/  @!P1 NANOSLEEP.SYNCS 0x989680 ;  /* 0x009896800000995d */ /* 0x004fea0003900000 */
[----:B------:R-:W2:Y:S02]  /*3a550*/  @!P1 SYNCS.PHASECHK.TRANS64 P1, [R10+URZ+0x388c0], R2 ;  /* 0x0388c0020a0095a7 */ /* 0x000ea4000802007f */
[----:B--2---:R-:W-:Y:S05]  /*3a560*/  @!P1 BRA `(.L_x_6962) ;  /* 0xfffffffc00f09947 */ /* 0x004fea000383ffff */
[----:B------:R-:W-:Y:S05]  /*3a570*/  BRA `(.L_x_7108) ;  /* 0xffffff8000dc7947 */ /* 0x000fea000383ffff */
.L_x_6992:
[----:B------:R-:W-:Y:S01]  /*3a580*/  SHF.R.U32.HI R11, RZ, 0x5, R21 ;  /* 0x00000005ff0b7819 */ /* 0x000fe20000011615 */
[----:B------:R-:W-:Y:S01]  /*3a590*/  BSSY B0, `(.L_x_7109) ;  /* 0x0000009000007945 */ /* 0x000fe20003800000 */
[----:B------:R-:W-:Y:S02]  /*3a5a0*/  IMAD.MOV.U32 R12, RZ, RZ, RZ ;  /* 0x000000ffff0c7224 */ /* 0x000fe400078e00ff */
[----:B------:R-:W-:Y:S01]  /*3a5b0*/  LOP3.LUT R11, R11, 0x3, RZ, 0xc0, !PT ;  /* 0x000000030b0b7812 */ /* 0x000fe200078ec0ff */
[----:B------:R-:W-:-:S04]  /*3a5c0*/  IMAD.MOV.U32 R15, RZ, RZ, -0x1 ;  /* 0xffffffffff0f7424 */ /* 0x000fc800078e00ff */
[----:B------:R-:W-:Y:S02]  /*3a5d0*/  IMAD.MOV.U32 R13, RZ, RZ, R11 ;  /* 0x000000ffff0d7224 */ /* 0x000fe400078e000b */
[----:B------:R-:W-:-:S07]  /*3a5e0*/  IMAD.MOV.U32 R11, RZ, RZ, 0x1f ;  /* 0x0000001fff0b7424 */ /* 0x000fce00078e00ff */
[----:B------:R-:W-:Y:S05]  /*3a5f0*/  WARPSYNC.COLLECTIVE R15, `(.L_x_7110) ;  /* 0x000000000f087348 */ /* 0x000fea0003c00000 */
[----:B------:R0:W1:Y:S02]  /*3a600*/  SHFL.IDX P6, R14, R13, R12, R11 ;  /* 0x0000000c0d0e7389 */ /* 0x00006400000c000b */
[----:B01----:R-:W-:Y:S01]  /*3a610*/  ENDCOLLECTIVE ;  /* 0x000000000000791b */ /* 0x003fe20003800000 */
.L_x_7110:
[----:B------:R-:W-:Y:S05]  /*3a620*/  BSYNC B0 ;  /* 0x0000000000007941 */ /* 0x000fea0003800000 */
.L_x_7109:
[----:B------:R-:W-:Y:S05]  /*3a630*/  BRA `(.L_x_7111) ;  /* 0xffffff9c00747947 */ /* 0x000fea000383ffff */
.L_x_6995:
[----:B0-----:R0:W1:Y:S02]  /*3a640*/  SYNCS.PHASECHK.TRANS64.TRYWAIT P0, [R25+URZ+0x38840], R0 ;  /* 0x03884000190075a7 */ /* 0x001064000800017f */
[----:B-1----:R-:W-:Y:S05]  /*3a650*/  @!P0 NANOSLEEP.SYNCS 0x989680 ;  /* 0x009896800000895d */ /* 0x002fea0003900000 */
[----:B------:R-:W1:Y:S02]  /*3a660*/  @!P0 SYNCS.PHASECHK.TRANS64 P0, [R25+URZ+0x38840], R0 ;  /* 0x03884000190085a7 */ /* 0x000e64000800007f */
[----:B-1----:R-:W-:Y:S05]  /*3a670*/  @!P0 BRA `(.L_x_6995) ;  /* 0xfffffffc00f08947 */ /* 0x002fea000383ffff */
[----:B------:R-:W-:Y:S05]  /*3a680*/  BRA `(.L_x_7112) ;  /* 0xffffff9c00a87947 */ /* 0x000fea000383ffff */
.L_x_6996:
        /* <DEDUP_REMOVED lines=8> */
.L_x_7114:
[----:B------:R-:W-:Y:S05]  /*3a710*/  BSYNC B0 ;  /* 0x0000000000007941 */ /* 0x000fea0003800000 */
.L_x_7113:
        /* <DEDUP_REMOVED lines=9> */
.L_x_7115:
[----:B------:R-:W-:Y:S02]  /*3a7b0*/  IMAD.MOV.U32 R13, RZ, RZ, R4 ;  /* 0x000000ffff0d7224 */ /* 0x000fe400078e0004 */
[----:B------:R-:W-:Y:S02]  /*3a7c0*/  IMAD.MOV.U32 R12, RZ, RZ, 0x1 ;  /* 0x00000001ff0c7424 */ /* 0x000fe400078e00ff */
[----:B------:R-:W-:-:S07]  /*3a7d0*/  IMAD.MOV.U32 R3, RZ, RZ, R14 ;  /* 0x000000ffff037224 */ /* 0x000fce00078e000e */
[----:B------:R-:W-:Y:S05]  /*3a7e0*/  WARPSYNC.COLLECTIVE R15, `(.L_x_7116) ;  /* 0x000000000f087348 */ /* 0x000fea0003c00000 */
[----:B------:R0:W1:Y:S02]  /*3a7f0*/  SHFL.IDX P6, R14, R13, R12, R11 ;  /* 0x0000000c0d0e7389 */ /* 0x00006400000c000b */
[----:B01----:R-:W-:Y:S01]  /*3a800*/  ENDCOLLECTIVE ;  /* 0x000000000000791b */ /* 0x003fe20003800000 */
.L_x_7116:
        /* <DEDUP_REMOVED lines=15> */
.L_x_7117:
[----:B------:R-:W-:Y:S02]  /*3a900*/  @P0 IMAD R6, R5, 0x2, R18 ;  /* 0x0000000205060824 */ /* 0x000fe400078e0212 */
[----:B------:R-:W-:Y:S02]  /*3a910*/  IMAD.MOV.U32 R13, RZ, RZ, R4 ;  /* 0x000000ffff0d7224 */ /* 0x000fe400078e0004 */
[----:B------:R-:W-:Y:S02]  /*3a920*/  IMAD.MOV.U32 R12, RZ, RZ, 0x2 ;  /* 0x00000002ff0c7424 */ /* 0x000fe400078e00ff */
[----:B------:R-:W-:-:S07]  /*3a930*/  IMAD.MOV.U32 R3, RZ, RZ, R14 ;  /* 0x000000ffff037224 */ /* 0x000fce00078e000e */
[----:B------:R-:W-:Y:S05]  /*3a940*/  WARPSYNC.COLLECTIVE R15, `(.L_x_7118) ;  /* 0x000000000f087348 */ /* 0x000fea0003c00000 */
[----:B------:R0:W1:Y:S02]  /*3a950*/  SHFL.IDX P6, R14, R13, R12, R11 ;  /* 0x0000000c0d0e7389 */ /* 0x00006400000c000b */
[----:B01----:R-:W-:Y:S01]  /*3a960*/  ENDCOLLECTIVE ;  /* 0x000000000000791b */ /* 0x003fe20003800000 */
.L_x_7118:
        /* <DEDUP_REMOVED lines=15> */
.L_x_7119:
[----:B------:R-:W-:Y:S02]  /*3aa60*/  @P0 IMAD R6, R5, 0x2, R18 ;  /* 0x0000000205060824 */ /* 0x000fe400078e0212 */
[----:B------:R-:W-:Y:S02]  /*3aa70*/  IMAD.MOV.U32 R13, RZ, RZ, R4 ;  /* 0x000000ffff0d7224 */ /* 0x000fe400078e0004 */
[----:B------:R-:W-:Y:S02]  /*3aa80*/  IMAD.MOV.U32 R12, RZ, RZ, 0x3 ;  /* 0x00000003ff0c7424 */ /* 0x000fe400078e00ff */
[----:B------:R-:W-:-:S07]  /*3aa90*/  IMAD.MOV.U32 R3, RZ, RZ, R14 ;  /* 0x000000ffff037224 */ /* 0x000fce00078e000e */
[----:B------:R-:W-:Y:S05]  /*3aaa0*/  WARPSYNC.COLLECTIVE R15, `(.L_x_7120) ;  /* 0x000000000f087348 */ /* 0x000fea0003c00000 */
[----:B------:R0:W1:Y:S02]  /*3aab0*/  SHFL.IDX P6, R14, R13, R12, R11 ;  /* 0x0000000c0d0e7389 */ /* 0x00006400000c000b */
[----:B01----:R-:W-:Y:S01]  /*3aac0*/  ENDCOLLECTIVE ;  /* 0x000000000000791b */ /* 0x003fe20003800000 */
.L_x_7120:
        /* <DEDUP_REMOVED lines=10> */
.L_x_7121:
[----:B------:R-:W-:Y:S01]  /*3ab70*/  @!PT LDS RZ, [RZ] ;  /* 0x00000000fffff984 */ /* 0x000fe20000000800 */
[----:B------:R-:W-:Y:S01]  /*3ab80*/  @!PT LDS RZ, [RZ] ;  /* 0x00000000fffff984 */ /* 0x000fe20000000800 */
[----:B------:R-:W-:Y:S01]  /*3ab90*/  @!PT LDS RZ, [RZ] ;  /* 0x00000000fffff984 */ /* 0x000fe20000000800 */
[----:B------:R0:W-:Y:S01]  /*3aba0*/  @P0 LDGSTS.E.BYPASS.LTC128B.128 [R6+0x23400], desc[UR36][R2.64], !P2 ;  /* 0x2340000002060fae */ /* 0x0001e2000d101d64 */
[----:B------:R-:W-:Y:S01]  /*3abb0*/  IMAD.MOV.U32 R0, RZ, RZ, R14 ;  /* 0x000000ffff007224 */ /* 0x000fe200078e000e */
[----:B------:R-:W-:Y:S06]  /*3abc0*/  BRA `(.L_x_7122) ;  /* 0xffffff9c00547947 */ /* 0x000fec000383ffff */
.L_x_7001:
        /* <DEDUP_REMOVED lines=9> */
.L_x_7123:
        /* <DEDUP_REMOVED lines=10> */
.L_x_7124:
[----:B------:R-:W-:Y:S02]  /*3ad00*/  IMAD.MOV.U32 R13, RZ, RZ, R2 ;  /* 0x000000ffff0d7224 */ /* 0x000fe400078e0002 */
[----:B------:R-:W-:Y:S02]  /*3ad10*/  IMAD.MOV.U32 R12, RZ, RZ, 0x1 ;  /* 0x00000001ff0c7424 */ /* 0x000fe400078e00ff */
[----:B------:R-:W-:-:S07]  /*3ad20*/  IMAD.MOV.U32 R4, RZ, RZ, R14 ;  /* 0x000000ffff047224 */ /* 0x000fce00078e000e */
[----:B------:R-:W-:Y:S05]  /*3ad30*/  WARPSYNC.COLLECTIVE R15, `(.L_x_7125) ;  /* 0x000000000f087348 */ /* 0x000fea0003c00000 */
[----:B------:R0:W1:Y:S02]  /*3ad40*/  SHFL.IDX P6, R14, R13, R12, R11 ;  /* 0x0000000c0d0e7389 */ /* 0x00006400000c000b */
[----:B01----:R-:W-:Y:S01]  /*3ad50*/  ENDCOLLECTIVE ;  /* 0x000000000000791b */ /* 0x003fe20003800000 */
.L_x_7125:
        /* <DEDUP_REMOVED lines=12> */
.L_x_7126:
[----:B------:R-:W-:Y:S02]  /*3ae20*/  IMAD.MOV.U32 R13, RZ, RZ, R2 ;  /* 0x000000ffff0d7224 */ /* 0x000fe400078e0002 */
[----:B------:R-:W-:Y:S02]  /*3ae30*/  IMAD.MOV.U32 R12, RZ, RZ, 0x2 ;  /* 0x00000002ff0c7424 */ /* 0x000fe400078e00ff */
[----:B------:R-:W-:-:S07]  /*3ae40*/  IMAD.MOV.U32 R5, RZ, RZ, R14 ;  /* 0x000000ffff057224 */ /* 0x000fce00078e000e */
[----:B------:R-:W-:Y:S05]  /*3ae50*/  WARPSYNC.COLLECTIVE R15, `(.L_x_7127) ;  /* 0x000000000f087348 */ /* 0x000fea0003c00000 */
[----:B------:R0:W1:Y:S02]  /*3ae60*/  SHFL.IDX P6, R14, R13, R12, R11 ;  /* 0x0000000c0d0e7389 */ /* 0x00006400000c000b */
[----:B01----:R-:W-:Y:S01]  /*3ae70*/  ENDCOLLECTIVE ;  /* 0x000000000000791b */ /* 0x003fe20003800000 */
.L_x_7127:
        /* <DEDUP_REMOVED lines=10> */
.L_x_7128:
        /* <DEDUP_REMOVED lines=11> */
.L_x_7129:
        /* <DEDUP_REMOVED lines=14> */
.L_x_7130:
[----:B------:R-:W-:Y:S01]  /*3b0b0*/  IMAD.MOV.U32 R0, RZ, RZ, R14 ;  /* 0x000000ffff007224 */ /* 0x000fe200078e000e */
[----:B------:R-:W-:Y:S06]  /*3b0c0*/  BRA `(.L_x_7131) ;  /* 0xffffffa000687947 */ /* 0x000fec000383ffff */
.L_x_7005:
        /* <DEDUP_REMOVED lines=45> */
.L_x_7133:
[----:B------:R-:W-:Y:S05]  /*3b3a0*/  BSYNC B0 ;  /* 0x0000000000007941 */ /* 0x000fea0003800000 */
.L_x_7132:
        /* <DEDUP_REMOVED lines=11> */
.L_x_7134:
        /* <DEDUP_REMOVED lines=39> */
.L_x_7135:
        /* <DEDUP_REMOVED lines=8> */
.L_x_7136:
        /* <DEDUP_REMOVED lines=33> */
.L_x_7137:
[----:B------:R-:W-:Y:S02]  /*3b960*/  IMAD.MOV.U32 R13, RZ, RZ, R5 ;  /* 0x000000ffff0d7224 */ /* 0x000fe400078e0005 */
[----:B------:R-:W-:-:S07]  /*3b970*/  IMAD.MOV.U32 R8, RZ, RZ, R14 ;  /* 0x000000ffff087224 */ /* 0x000fce00078e000e */
[----:B------:R-:W-:Y:S05]  /*3b980*/  WARPSYNC.COLLECTIVE R15, `(.L_x_7138) ;  /* 0x000000000f087348 */ /* 0x000fea0003c00000 */
[----:B------:R0:W1:Y:S02]  /*3b990*/  SHFL.IDX P6, R14, R13, R12, R11 ;  /* 0x0000000c0d0e7389 */ /* 0x00006400000c000b */
[----:B01----:R-:W-:Y:S01]  /*3b9a0*/  ENDCOLLECTIVE ;  /* 0x000000000000791b */ /* 0x003fe20003800000 */
.L_x_7138:
        /* <DEDUP_REMOVED lines=23> */
.L_x_7139:
        /* <DEDUP_REMOVED lines=9> */
.L_x_7140:
[----:B------:R-:W-:Y:S01]  /*3bbb0*/  IMAD.MOV.U32 R2, RZ, RZ, R14 ;  /* 0x000000ffff027224 */ /* 0x000fe200078e000e */
[----:B------:R-:W-:Y:S06]  /*3bbc0*/  BRA `(.L_x_7141) ;  /* 0xffffffa4003c7947 */ /* 0x000fec000383ffff */
.L_x_7010:
[----:B-1----:R1:W2:Y:S02]  /*3bbd0*/  SYNCS.PHASECHK.TRANS64.TRYWAIT P0, [R18+URZ+0x38820], R0 ;  /* 0x03882000120075a7 */ /* 0x0022a4000800017f */
[----:B--2---:R-:W-:Y:S05]  /*3bbe0*/  @!P0 NANOSLEEP.SYNCS 0x989680 ;  /* 0x009896800000895d */ /* 0x004fea0003900000 */
[----:B------:R-:W2:Y:S02]  /*3bbf0*/  @!P0 SYNCS.PHASECHK.TRANS64 P0, [R18+URZ+0x38820], R0 ;  /* 0x03882000120085a7 */ /* 0x000ea4000800007f */
[----:B--2---:R-:W-:Y:S05]  /*3bc00*/  @!P0 BRA `(.L_x_7010) ;  /* 0xfffffffc00f08947 */ /* 0x004fea000383ffff */
[----:B------:R-:W-:Y:S05]  /*3bc10*/  BRA `(.L_x_7142) ;  /* 0xffffffa400e47947 */ /* 0x000fea000383ffff */
.L_x_7013:
[----:B-1----:R1:W2:Y:S02]  /*3bc20*/  SYNCS.PHASECHK.TRANS64.TRYWAIT P0, [R25+URZ+0x38860], R0 ;  /* 0x03886000190075a7 */ /* 0x0022a4000800017f */
[----:B--2---:R-:W-:Y:S05]  /*3bc30*/  @!P0 NANOSLEEP.SYNCS 0x989680 ;  /* 0x009896800000895d */ /* 0x004fea0003900000 */
[----:B------:R-:W2:Y:S02]  /*3bc40*/  @!P0 SYNCS.PHASECHK.TRANS64 P0, [R25+URZ+0x38860], R0 ;  /* 0x03886000190085a7 */ /* 0x000ea4000800007f */
[----:B--2---:R-:W-:Y:S05]  /*3bc50*/  @!P0 BRA `(.L_x_7013) ;  /* 0xfffffffc00f08947 */ /* 0x004fea000383ffff */
[----:B------:R-:W-:Y:S05]  /*3bc60*/  BRA `(.L_x_7143) ;  /* 0xffffffa400f07947 */ /* 0x000fea000383ffff */
.L_x_7014:
        /* <DEDUP_REMOVED lines=8> */
.L_x_7145:
[----:B------:R-:W-:Y:S05]  /*3bcf0*/  BSYNC B0 ;  /* 0x0000000000007941 */ /* 0x000fea0003800000 */
.L_x_7144:
        /* <DEDUP_REMOVED lines=15> */
.L_x_7146:
        /* <DEDUP_REMOVED lines=39> */
.L_x_7147:
[----:B------:R-:W-:Y:S02]  /*3c060*/  IMAD.MOV.U32 R13, RZ, RZ, R5 ;  /* 0x000000ffff0d7224 */ /* 0x000fe400078e0005 */
[----:B------:R-:W-:-:S07]  /*3c070*/  IMAD.MOV.U32 R3, RZ, RZ, R14 ;  /* 0x000000ffff037224 */ /* 0x000fce00078e000e */
[----:B------:R-:W-:Y:S05]  /*3c080*/  WARPSYNC.COLLECTIVE R15, `(.L_x_7148) ;  /* 0x000000000f087348 */ /* 0x000fea0003c00000 */
[----:B------:R0:W1:Y:S02]  /*3c090*/  SHFL.IDX P6, R14, R13, R12, R11 ;  /* 0x0000000c0d0e7389 */ /* 0x00006400000c000b */
[----:B01----:R-:W-:Y:S01]  /*3c0a0*/  ENDCOLLECTIVE ;  /* 0x000000000000791b */ /* 0x003fe20003800000 */
.L_x_7148:
        /* <DEDUP_REMOVED lines=29> */
.L_x_7149:
[----:B------:R-:W-:Y:S02]  /*3c280*/  IMAD.MOV.U32 R13, RZ, RZ, R5 ;  /* 0x000000ffff0d7224 */ /* 0x000fe400078e0005 */
[----:B------:R-:W-:-:S07]  /*3c290*/  IMAD.MOV.U32 R7, RZ, RZ, R14 ;  /* 0x000000ffff077224 */ /* 0x000fce00078e000e */
[----:B------:R-:W-:Y:S05]  /*3c2a0*/  WARPSYNC.COLLECTIVE R15, `(.L_x_7150) ;  /* 0x000000000f087348 */ /* 0x000fea0003c00000 */
[----:B------:R0:W1:Y:S02]  /*3c2b0*/  SHFL.IDX P6, R14, R13, R12, R11 ;  /* 0x0000000c0d0e7389 */ /* 0x00006400000c000b */
[----:B01----:R-:W-:Y:S01]  /*3c2c0*/  ENDCOLLECTIVE ;  /* 0x000000000000791b */ /* 0x003fe20003800000 */
.L_x_7150:
        /* <DEDUP_REMOVED lines=29> */
.L_x_7151:
[----:B------:R-:W-:Y:S02]  /*3c4a0*/  IMAD.MOV.U32 R13, RZ, RZ, R5 ;  /* 0x000000ffff0d7224 */ /* 0x000fe400078e0005 */
[----:B------:R-:W-:-:S07]  /*3c4b0*/  IMAD.MOV.U32 R6, RZ, RZ, R14 ;  /* 0x000000ffff067224 */ /* 0x000fce00078e000e */
[----:B------:R-:W-:Y:S05]  /*3c4c0*/  WARPSYNC.COLLECTIVE R15, `(.L_x_7152) ;  /* 0x000000000f087348 */ /* 0x000fea0003c00000 */
[----:B------:R0:W1:Y:S02]  /*3c4d0*/  SHFL.IDX P6, R14, R13, R12, R11 ;  /* 0x0000000c0d0e7389 */ /* 0x00006400000c000b */
[----:B01----:R-:W-:Y:S01]  /*3c4e0*/  ENDCOLLECTIVE ;  /* 0x000000000000791b */ /* 0x003fe20003800000 */
.L_x_7152:
[----:B------:R-:W-:Y:S01]  /*3c4f0*/  IMAD.MOV.U32 R2, RZ, RZ, R14 ;  /* 0x000000ffff027224 */ /* 0x000fe200078e000e */
[----:B------:R-:W-:Y:S06]  /*3c500*/  BRA `(.L_x_7153) ;  /* 0xffffffa400807947 */ /* 0x000fec000383ffff */
.L_x_7021:
[----:B0-----:R0:W1:Y:S02]  /*3c510*/  SYNCS.PHASECHK.TRANS64.TRYWAIT P0, [R6+URZ+0x38840], R25 ;  /* 0x03884019060075a7 */ /* 0x001064000800017f */
[----:B-1----:R-:W-:Y:S05]  /*3c520*/  @!P0 NANOSLEEP.SYNCS 0x989680 ;  /* 0x009896800000895d */ /* 0x002fea0003900000 */
[----:B------:R-:W1:Y:S02]  /*3c530*/  @!P0 SYNCS.PHASECHK.TRANS64 P0, [R6+URZ+0x38840], R25 ;  /* 0x03884019060085a7 */ /* 0x000e64000800007f */
[----:B-1----:R-:W-:Y:S05]  /*3c540*/  @!P0 BRA `(.L_x_7021) ;  /* 0xfffffffc00f08947 */ /* 0x002fea000383ffff */
[----:B------:R-:W-:Y:S05]  /*3c550*/  BRA `(.L_x_7154) ;  /* 0xffffffac00047947 */ /* 0x000fea000383ffff */
.L_x_7022:
        /* <DEDUP_REMOVED lines=8> */
.L_x_7156:
[----:B------:R-:W-:Y:S05]  /*3c5e0*/  BSYNC B1 ;  /* 0x0000000000017941 */ /* 0x000fea0003800000 */
.L_x_7155:
        /* <DEDUP_REMOVED lines=9> */
.L_x_7157:
[----:B------:R-:W-:Y:S02]  /*3c680*/  IMAD.MOV.U32 R13, RZ, RZ, R26 ;  /* 0x000000ffff0d7224 */ /* 0x000fe400078e001a */
[----:B------:R-:W-:Y:S02]  /*3c690*/  IMAD.MOV.U32 R12, RZ, RZ, 0x1 ;  /* 0x00000001ff0c7424 */ /* 0x000fe400078e00ff */
[----:B------:R-:W-:-:S07]  /*3c6a0*/  IMAD.MOV.U32 R2, RZ, RZ, R14 ;  /* 0x000000ffff027224 */ /* 0x000fce00078e000e */
[----:B------:R-:W-:Y:S05]  /*3c6b0*/  WARPSYNC.COLLECTIVE R15, `(.L_x_7158) ;  /* 0x000000000f087348 */ /* 0x000fea0003c00000 */
[----:B------:R0:W1:Y:S02]  /*3c6c0*/  SHFL.IDX P6, R14, R13, R12, R11 ;  /* 0x0000000c0d0e7389 */ /* 0x00006400000c000b */
[----:B01----:R-:W-:Y:S01]  /*3c6d0*/  ENDCOLLECTIVE ;  /* 0x000000000000791b */ /* 0x003fe20003800000 */
.L_x_7158:
        /* <DEDUP_REMOVED lines=11> */
.L_x_7159:
[----:B------:R-:W-:Y:S02]  /*3c790*/  IMAD.MOV.U32 R13, RZ, RZ, R26 ;  /* 0x000000ffff0d7224 */ /* 0x000fe400078e001a */
[----:B------:R-:W-:Y:S02]  /*3c7a0*/  IMAD.MOV.U32 R12, RZ, RZ, 0x2 ;  /* 0x00000002ff0c7424 */ /* 0x000fe400078e00ff */
[----:B------:R-:W-:-:S07]  /*3c7b0*/  IMAD.MOV.U32 R2, RZ, RZ, R14 ;  /* 0x000000ffff027224 */ /* 0x000fce00078e000e */
[----:B------:R-:W-:Y:S05]  /*3c7c0*/  WARPSYNC.COLLECTIVE R15, `(.L_x_7160) ;  /* 0x000000000f087348 */ /* 0x000fea0003c00000 */
[----:B------:R0:W1:Y:S02]  /*3c7d0*/  SHFL.IDX P6, R14, R13, R12, R11 ;  /* 0x0000000c0d0e7389 */ /* 0x00006400000c000b */
[----:B01----:R-:W-:Y:S01]  /*3c7e0*/  ENDCOLLECTIVE ;  /* 0x000000000000791b */ /* 0x003fe20003800000 */
.L_x_7160:
        /* <DEDUP_REMOVED lines=11> */
.L_x_7161:
[----:B------:R-:W-:Y:S02]  /*3c8a0*/  IMAD.MOV.U32 R13, RZ, RZ, R26 ;  /* 0x000000ffff0d7224 */ /* 0x000fe400078e001a */
[----:B------:R-:W-:Y:S02]  /*3c8b0*/  IMAD.MOV.U32 R12, RZ, RZ, 0x3 ;  /* 0x00000003ff0c7424 */ /* 0x000fe400078e00ff */
[----:B------:R-:W-:-:S07]  /*3c8c0*/  IMAD.MOV.U32 R2, RZ, RZ, R14 ;  /* 0x000000ffff027224 */ /* 0x000fce00078e000e */
[----:B------:R-:W-:Y:S05]  /*3c8d0*/  WARPSYNC.COLLECTIVE R15, `(.L_x_7162) ;  /* 0x000000000f087348 */ /* 0x000fea0003c00000 */
[----:B------:R0:W1:Y:S02]  /*3c8e0*/  SHFL.IDX P6, R14, R13, R12, R11 ;  /* 0x0000000c0d0e7389 */ /* 0x00006400000c000b */
[----:B01----:R-:W-:Y:S01]  /*3c8f0*/  ENDCOLLECTIVE ;  /* 0x000000000000791b */ /* 0x003fe20003800000 */
.L_x_7162:
        /* <DEDUP_REMOVED lines=11> */
.L_x_7163:
[----:B------:R-:W-:Y:S01]  /*3c9b0*/  IMAD.MOV.U32 R2, RZ, RZ, R14 ;  /* 0x000000ffff027224 */ /* 0x000fe200078e000e */
[----:B------:R-:W-:Y:S06]  /*3c9c0*/  BRA `(.L_x_7164) ;  /* 0xffffffa8008c7947 */ /* 0x000fec000383ffff */
.L_x_7027:
[----:B----4-:R4:W0:Y:S02]  /*3c9d0*/  SYNCS.PHASECHK.TRANS64.TRYWAIT P0, [R6+URZ+0x38860], R25 ;  /* 0x03886019060075a7 */ /* 0x010824000800017f */
[----:B0-----:R-:W-:Y:S05]  /*3c9e0*/  @!P0 NANOSLEEP.SYNCS 0x989680 ;  /* 0x009896800000895d */ /* 0x001fea0003900000 */
[----:B------:R-:W0:Y:S02]  /*3c9f0*/  @!P0 SYNCS.PHASECHK.TRANS64 P0, [R6+URZ+0x38860], R25 ;  /* 0x03886019060085a7 */ /* 0x000e24000800007f */
[----:B0-----:R-:W-:Y:S05]  /*3ca00*/  @!P0 BRA `(.L_x_7027) ;  /* 0xfffffffc00f08947 */ /* 0x001fea000383ffff */
[----:B------:R-:W-:Y:S05]  /*3ca10*/  BRA `(.L_x_7165) ;  /* 0xffffffa800d87947 */ /* 0x000fea000383ffff */
.L_x_7028:
[----:B------:R-:W-:Y:S01]  /*3ca20*/  BSSY B1, `(.L_x_7166) ;  /* 0x0000008000017945 */ /* 0x000fe20003800000 */
[----:B------:R-:W-:Y:S02]  /*3ca30*/  IMAD.MOV.U32 R13, RZ, RZ, R10 ;  /* 0x000000ffff0d7224 */ /* 0x000fe400078e000a */
[----:B------:R-:W-:Y:S02]  /*3ca40*/  IMAD.MOV.U32 R12, RZ, RZ, RZ ;  /* 0x000000ffff0c7224 */ /* 0x000fe400078e00ff */
[----:B------:R-:W-:Y:S02]  /*3ca50*/  IMAD.MOV.U32 R11, RZ, RZ, 0x181f ;  /* 0x0000181fff0b7424 */ /* 0x000fe400078e00ff */
[----:B------:R-:W-:-:S07]  /*3ca60*/  IMAD.MOV.U32 R15, RZ, RZ, -0x1 ;  /* 0xffffffffff0f7424 */ /* 0x000fce00078e00ff */
[----:B01-34-:R-:W-:Y:S05]  /*3ca70*/  WARPSYNC.COLLECTIVE R15, `(.L_x_7167) ;  /* 0x000000000f087348 */ /* 0x01bfea0003c00000 */
[----:B------:R2:W0:Y:S02]  /*3ca80*/  SHFL.IDX P6, R14, R13, R12, R11 ;  /* 0x0000000c0d0e7389 */ /* 0x00042400000c000b */
[----:B01234-:R-:W-:Y:S01]  /*3ca90*/  ENDCOLLECTIVE ;  /* 0x000000000000791b */ /* 0x01ffe20003800000 */
.L_x_7167:
[----:B------:R-:W-:Y:S05]  /*3caa0*/  BSYNC B1 ;  /* 0x0000000000017941 */ /* 0x000fea0003800000 */
.L_x_7166:
        /* <DEDUP_REMOVED lines=13> */
.L_x_7168:
        /* <DEDUP_REMOVED lines=17> */
.L_x_7169:
        /* <DEDUP_REMOVED lines=16> */
.L_x_7170:
        /* <DEDUP_REMOVED lines=19> */
.L_x_7171:
        /* <DEDUP_REMOVED lines=14> */
.L_x_7172:
        /* <DEDUP_REMOVED lines=16> */
.L_x_7173:
        /* <DEDUP_REMOVED lines=14> */
.L_x_7174:
[----:B------:R-:W-:Y:S05]  /*3d180*/  BRA `(.L_x_7175) ;  /* 0xffffffa8003c7947 */ /* 0x000fea000383ffff */
.L_x_7036:
        /* <DEDUP_REMOVED lines=8> */
.L_x_7177:
[----:B------:R-:W-:Y:S05]  /*3d210*/  BSYNC B0 ;  /* 0x0000000000007941 */ /* 0x000fea0003800000 */
.L_x_7176:
        /* <DEDUP_REMOVED lines=9> */
.L_x_7178:
        /* <DEDUP_REMOVED lines=23> */
.L_x_7179:
[----:B------:R-:W-:Y:S01]  /*3d420*/  IMAD.MOV.U32 R12, RZ, RZ, 0x2 ;  /* 0x00000002ff0c7424 */ /* 0x000fe200078e00ff */
[----:B------:R-:W-:-:S05]  /*3d430*/  SEL R4, R14, RZ, P1 ;  /* 0x000000ff0e047207 */ /* 0x000fca0000800000 */
[----:B------:R-:W-:-:S04]  /*3d440*/  IMAD.IADD R4, R13, 0x1, R4 ;  /* 0x000000010d047824 */ /* 0x000fc800078e0204 */
[----:B------:R-:W-:-:S07]  /*3d450*/  IMAD.MOV.U32 R13, RZ, RZ, R4 ;  /* 0x000000ffff0d7224 */ /* 0x000fce00078e0004 */
[----:B------:R-:W-:Y:S05]  /*3d460*/  WARPSYNC.COLLECTIVE R15, `(.L_x_7180) ;  /* 0x000000000f087348 */ /* 0x000fea0003c00000 */
[----:B------:R0:W1:Y:S02]  /*3d470*/  SHFL.UP P6, R14, R13, R12, R11 ;  /* 0x0400000c0d0e7389 */ /* 0x00006400000c000b */
[----:B01----:R-:W-:Y:S01]  /*3d480*/  ENDCOLLECTIVE ;  /* 0x000000000000791b */ /* 0x003fe20003800000 */
.L_x_7180:
[----:B------:R-:W-:Y:S01]  /*3d490*/  IMAD.MOV.U32 R12, RZ, RZ, 0x4 ;  /* 0x00000004ff0c7424 */ /* 0x000fe200078e00ff */
[----:B------:R-:W-:-:S05]  /*3d4a0*/  SEL R3, R14, RZ, P2 ;  /* 0x000000ff0e037207 */ /* 0x000fca0001000000 */
[----:B------:R-:W-:-:S04]  /*3d4b0*/  IMAD.IADD R2, R4, 0x1, R3 ;  /* 0x0000000104027824 */ /* 0x000fc800078e0203 */
[----:B------:R-:W-:-:S07]  /*3d4c0*/  IMAD.MOV.U32 R13, RZ, RZ, R2 ;  /* 0x000000ffff0d7224 */ /* 0x000fce00078e0002 */
[----:B------:R-:W-:Y:S05]  /*3d4d0*/  WARPSYNC.COLLECTIVE R15, `(.L_x_7181) ;  /* 0x000000000f087348 */ /* 0x000fea0003c00000 */
[----:B------:R0:W1:Y:S02]  /*3d4e0*/  SHFL.UP P6, R14, R13, R12, R11 ;  /* 0x0400000c0d0e7389 */ /* 0x00006400000c000b */
[----:B01----:R-:W-:Y:S01]  /*3d4f0*/  ENDCOLLECTIVE ;  /* 0x000000000000791b */ /* 0x003fe20003800000 */
.L_x_7181:
[----:B------:R-:W-:Y:S01]  /*3d500*/  IMAD.MOV.U32 R12, RZ, RZ, 0x8 ;  /* 0x00000008ff0c7424 */ /* 0x000fe200078e00ff */
[----:B------:R-:W-:-:S05]  /*3d510*/  SEL R3, R14, RZ, P3 ;  /* 0x000000ff0e037207 */ /* 0x000fca0001800000 */
[----:B------:R-:W-:-:S04]  /*3d520*/  IMAD.IADD R3, R2, 0x1, R3 ;  /* 0x0000000102037824 */ /* 0x000fc800078e0203 */
[----:B------:R-:W-:-:S07]  /*3d530*/  IMAD.MOV.U32 R13, RZ, RZ, R3 ;  /* 0x000000ffff0d7224 */ /* 0x000fce00078e0003 */
[----:B------:R-:W-:Y:S05]  /*3d540*/  WARPSYNC.COLLECTIVE R15, `(.L_x_7182) ;  /* 0x000000000f087348 */ /* 0x000fea0003c00000 */
[----:B------:R0:W1:Y:S02]  /*3d550*/  SHFL.UP P6, R14, R13, R12, R11 ;  /* 0x0400000c0d0e7389 */ /* 0x00006400000c000b */
[----:B01----:R-:W-:Y:S01]  /*3d560*/  ENDCOLLECTIVE ;  /* 0x000000000000791b */ /* 0x003fe20003800000 */
.L_x_7182:
[----:B------:R-:W-:Y:S01]  /*3d570*/  IMAD.MOV.U32 R12, RZ, RZ, 0x10 ;  /* 0x00000010ff0c7424 */ /* 0x000fe200078e00ff */
[----:B------:R-:W-:-:S05]  /*3d580*/  SEL R4, R14, RZ, P4 ;  /* 0x000000ff0e047207 */ /* 0x000fca0002000000 */
[----:B------:R-:W-:-:S04]  /*3d590*/  IMAD.IADD R4, R3, 0x1, R4 ;  /* 0x0000000103047824 */ /* 0x000fc800078e0204 */
[----:B------:R-:W-:-:S07]  /*3d5a0*/  IMAD.MOV.U32 R13, RZ, RZ, R4 ;  /* 0x000000ffff0d7224 */ /* 0x000fce00078e0004 */
[----:B------:R-:W-:Y:S05]  /*3d5b0*/  WARPSYNC.COLLECTIVE R15, `(.L_x_7183) ;  /* 0x000000000f087348 */ /* 0x000fea0003c00000 */
[----:B------:R0:W1:Y:S02]  /*3d5c0*/  SHFL.UP P6, R14, R13, R12, R11 ;  /* 0x0400000c0d0e7389 */ /* 0x00006400000c000b */
[----:B01----:R-:W-:Y:S01]  /*3d5d0*/  ENDCOLLECTIVE ;  /* 0x000000000000791b */ /* 0x003fe20003800000 */
.L_x_7183:
        /* <DEDUP_REMOVED lines=8> */
.L_x_7184:
[----:B------:R-:W-:Y:S05]  /*3d660*/  BRA `(.L_x_7185) ;  /* 0xffffffa800d47947 */ /* 0x000fea000383ffff */
.L_x_7039:
[----:B------:R-:W-:Y:S01]  /*3d670*/  BSSY B0, `(.L_x_7186) ;  /* 0x0000007000007945 */ /* 0x000fe20003800000 */
[----:B------:R-:W-:Y:S02]  /*3d680*/  IMAD.MOV.U32 R12, RZ, RZ, 0x1 ;  /* 0x00000001ff0c7424 */ /* 0x000fe400078e00ff */
[----:B------:R-:W-:Y:S02]  /*3d690*/  IMAD.MOV.U32 R11, RZ, RZ, RZ ;  /* 0x000000ffff0b7224 */ /* 0x000fe400078e00ff */
[----:B------:R-:W-:-:S07]  /*3d6a0*/  IMAD.MOV.U32 R15, RZ, RZ, -0x1 ;  /* 0xffffffffff0f7424 */ /* 0x000fce00078e00ff */
[----:B------:R-:W-:Y:S05]  /*3d6b0*/  WARPSYNC.COLLECTIVE R15, `(.L_x_7187) ;  /* 0x000000000f087348 */ /* 0x000fea0003c00000 */
[----:B------:R0:W1:Y:S02]  /*3d6c0*/  SHFL.UP P6, R14, R13, R12, R11 ;  /* 0x0400000c0d0e7389 */ /* 0x00006400000c000b */
[----:B01----:R-:W-:Y:S01]  /*3d6d0*/  ENDCOLLECTIVE ;  /* 0x000000000000791b */ /* 0x003fe20003800000 */
.L_x_7187:
[----:B------:R-:W-:Y:S05]  /*3d6e0*/  BSYNC B0 ;  /* 0x0000000000007941 */ /* 0x000fea0003800000 */
.L_x_7186:
        /* <DEDUP_REMOVED lines=8> */
.L_x_7188:
[----:B------:R-:W-:Y:S01]  /*3d770*/  IMAD.MOV.U32 R12, RZ, RZ, 0x4 ;  /* 0x00000004ff0c7424 */ /* 0x000fe200078e00ff */
[----:B------:R-:W-:-:S05]  /*3d780*/  SEL R2, R14, RZ, P2 ;  /* 0x000000ff0e027207 */ /* 0x000fca0001000000 */
[----:B------:R-:W-:-:S04]  /*3d790*/  IMAD.IADD R2, R13, 0x1, R2 ;  /* 0x000000010d027824 */ /* 0x000fc800078e0202 */
[----:B------:R-:W-:-:S07]  /*3d7a0*/  IMAD.MOV.U32 R13, RZ, RZ, R2 ;  /* 0x000000ffff0d7224 */ /* 0x000fce00078e0002 */
[----:B------:R-:W-:Y:S05]  /*3d7b0*/  WARPSYNC.COLLECTIVE R15, `(.L_x_7189) ;  /* 0x000000000f087348 */ /* 0x000fea0003c00000 */
[----:B------:R0:W1:Y:S02]  /*3d7c0*/  SHFL.UP P6, R14, R13, R12, R11 ;  /* 0x0400000c0d0e7389 */ /* 0x00006400000c000b */
[----:B01----:R-:W-:Y:S01]  /*3d7d0*/  ENDCOLLECTIVE ;  /* 0x000000000000791b */ /* 0x003fe20003800000 */
.L_x_7189:
[----:B------:R-:W-:Y:S01]  /*3d7e0*/  IMAD.MOV.U32 R12, RZ, RZ, 0x8 ;  /* 0x00000008ff0c7424 */ /* 0x000fe200078e00ff */
[----:B------:R-:W-:-:S05]  /*3d7f0*/  SEL R3, R14, RZ, P3 ;  /* 0x000000ff0e037207 */ /* 0x000fca0001800000 */
[----:B------:R-:W-:-:S04]  /*3d800*/  IMAD.IADD R3, R2, 0x1, R3 ;  /* 0x0000000102037824 */ /* 0x000fc800078e0203 */
[----:B------:R-:W-:-:S07]  /*3d810*/  IMAD.MOV.U32 R13, RZ, RZ, R3 ;  /* 0x000000ffff0d7224 */ /* 0x000fce00078e0003 */
[----:B------:R-:W-:Y:S05]  /*3d820*/  WARPSYNC.COLLECTIVE R15, `(.L_x_7190) ;  /* 0x000000000f087348 */ /* 0x000fea0003c00000 */
[----:B------:R0:W1:Y:S02]  /*3d830*/  SHFL.UP P6, R14, R13, R12, R11 ;  /* 0x0400000c0d0e7389 */ /* 0x00006400000c000b */
[----:B01----:R-:W-:Y:S01]  /*3d840*/  ENDCOLLECTIVE ;  /* 0x000000000000791b */ /* 0x003fe20003800000 */
.L_x_7190:
[----:B------:R-:W-:Y:S01]  /*3d850*/  IMAD.MOV.U32 R12, RZ, RZ, 0x10 ;  /* 0x00000010ff0c7424 */ /* 0x000fe200078e00ff */
[----:B------:R-:W-:-:S05]  /*3d860*/  SEL R4, R14, RZ, P4 ;  /* 0x000000ff0e047207 */ /* 0x000fca0002000000 */
[----:B------:R-:W-:-:S04]  /*3d870*/  IMAD.IADD R4, R3, 0x1, R4 ;  /* 0x0000000103047824 */ /* 0x000fc800078e0204 */
[----:B------:R-:W-:-:S07]  /*3d880*/  IMAD.MOV.U32 R13, RZ, RZ, R4 ;  /* 0x000000ffff0d7224 */ /* 0x000fce00078e0004 */
[----:B------:R-:W-:Y:S05]  /*3d890*/  WARPSYNC.COLLECTIVE R15, `(.L_x_7191) ;  /* 0x000000000f087348 */ /* 0x000fea0003c00000 */
[----:B------:R0:W1:Y:S02]  /*3d8a0*/  SHFL.UP P6, R14, R13, R12, R11 ;  /* 0x0400000c0d0e7389 */ /* 0x00006400000c000b */
[----:B01----:R-:W-:Y:S01]  /*3d8b0*/  ENDCOLLECTIVE ;  /* 0x000000000000791b */ /* 0x003fe20003800000 */
.L_x_7191:
        /* <DEDUP_REMOVED lines=8> */
.L_x_7192:
[----:B------:R-:W-:Y:S05]  /*3d940*/  BRA `(.L_x_7193) ;  /* 0xffffffa800c07947 */ /* 0x000fea000383ffff */
.L_x_7041:
[----:B------:R-:W-:Y:S01]  /*3d950*/  BSSY B0, `(.L_x_7194) ;  /* 0x0000006000007945 */ /* 0x000fe20003800000 */
[----:B------:R-:W-:Y:S01]  /*3d960*/  PLOP3.LUT P6, PT, P6, PT, PT, 0x8, 0x0 ;  /* 0x000000000000781c */ /* 0x000fe200037ce170 */
[----:B------:R-:W-:-:S12]  /*3d970*/  IMAD.MOV.U32 R15, RZ, RZ, -0x1 ;  /* 0xffffffffff0f7424 */ /* 0x000fd800078e00ff */
[----:B0-----:R-:W-:Y:S05]  /*3d980*/  WARPSYNC.COLLECTIVE R15, `(.L_x_7195) ;  /* 0x000000000f087348 */ /* 0x001fea0003c00000 */
[----:B------:R-:W-:Y:S01]  /*3d990*/  VOTE.ANY R14, PT, P6 ;  /* 0x00000000000e7806 */ /* 0x000fe200030e0100 */
[----:B0-----:R-:W-:Y:S06]  /*3d9a0*/  ENDCOLLECTIVE ;  /* 0x000000000000791b */ /* 0x001fec0003800000 */
.L_x_7195:
[----:B------:R-:W-:Y:S05]  /*3d9b0*/  BSYNC B0 ;  /* 0x0000000000007941 */ /* 0x000fea0003800000 */
.L_x_7194:
[----:B------:R-:W-:Y:S02]  /*3d9c0*/  IMAD.MOV.U32 R3, RZ, RZ, R14 ;  /* 0x000000ffff037224 */ /* 0x000fe400078e000e */
[----:B------:R-:W-:Y:S02]  /*3d9d0*/  IMAD.MOV.U32 R13, RZ, RZ, R25 ;  /* 0x000000ffff0d7224 */ /* 0x000fe400078e0019 */
[----:B------:R-:W0:Y:S01]  /*3d9e0*/  POPC R7, R3 ;  /* 0x0000000300077309 */ /* 0x000e220000000000 */
[----:B------:R-:W-:Y:S02]  /*3d9f0*/  IMAD.MOV.U32 R11, RZ, RZ, 0x1f ;  /* 0x0000001fff0b7424 */ /* 0x000fe400078e00ff */
[----:B------:R-:W-:Y:S02]  /*3da00*/  IMAD.MOV.U32 R15, RZ, RZ, -0x1 ;  /* 0xffffffffff0f7424 */ /* 0x000fe400078e00ff */
[----:B0-----:R-:W-:Y:S02]  /*3da10*/  IMAD.MOV.U32 R12, RZ, RZ, R7 ;  /* 0x000000ffff0c7224 */ /* 0x001fe400078e0007 */
[----:B------:R-:W-:-:S07]  /*3da20*/  IMAD.IADD R27, R7, 0x1, R27 ;  /* 0x00000001071b7824 */ /* 0x000fce00078e021b */
[----:B------:R-:W-:Y:S05]  /*3da30*/  WARPSYNC.COLLECTIVE R15, `(.L_x_7196) ;  /* 0x000000000f087348 */ /* 0x000fea0003c00000 */
[----:B------:R0:W1:Y:S02]  /*3da40*/  SHFL.IDX P6, R14, R13, R12, R11 ;  /* 0x0000000c0d0e7389 */ /* 0x00006400000c000b */
[----:B01----:R-:W-:Y:S01]  /*3da50*/  ENDCOLLECTIVE ;  /* 0x000000000000791b */ /* 0x003fe20003800000 */
.L_x_7196:
[----:B------:R-:W-:Y:S02]  /*3da60*/  IMAD.MOV.U32 R13, RZ, RZ, R5 ;  /* 0x000000ffff0d7224 */ /* 0x000fe400078e0005 */
[----:B------:R-:W-:-:S07]  /*3da70*/  IMAD.MOV.U32 R25, RZ, RZ, R14 ;  /* 0x000000ffff197224 */ /* 0x000fce00078e000e */
[----:B------:R-:W-:Y:S05]  /*3da80*/  WARPSYNC.COLLECTIVE R15, `(.L_x_7197) ;  /* 0x000000000f087348 */ /* 0x000fea0003c00000 */
[----:B------:R0:W1:Y:S02]  /*3da90*/  SHFL.IDX P6, R14, R13, R12, R11 ;  /* 0x0000000c0d0e7389 */ /* 0x00006400000c000b */
[----:B01----:R-:W-:Y:S01]  /*3daa0*/  ENDCOLLECTIVE ;  /* 0x000000000000791b */ /* 0x003fe20003800000 */
.L_x_7197:
[----:B------:R-:W-:Y:S01]  /*3dab0*/  IMAD.MOV.U32 R5, RZ, RZ, R14 ;  /* 0x000000ffff057224 */ /* 0x000fe200078e000e */
[----:B------:R-:W-:Y:S06]  /*3dac0*/  BRA `(.L_x_7198) ;  /* 0xffffffa800a07947 */ /* 0x000fec000383ffff */
.L_x_7043:
[----:B------:R-:W-:Y:S01]  /*3dad0*/  BSSY B0, `(.L_x_7199) ;  /* 0x0000007000007945 */ /* 0x000fe20003800000 */
[----:B------:R-:W-:Y:S02]  /*3dae0*/  IMAD.MOV.U32 R13, RZ, RZ, R2 ;  /* 0x000000ffff0d7224 */ /* 0x000fe400078e0002 */
[----:B------:R-:W-:Y:S02]  /*3daf0*/  IMAD.MOV.U32 R11, RZ, RZ, 0x1f ;  /* 0x0000001fff0b7424 */ /* 0x000fe400078e00ff */
[----:B------:R-:W-:-:S07]  /*3db00*/  IMAD.MOV.U32 R15, RZ, RZ, -0x1 ;  /* 0xffffffffff0f7424 */ /* 0x000fce00078e00ff */
[----:B0123--:R-:W-:Y:S05]  /*3db10*/  WARPSYNC.COLLECTIVE R15, `(.L_x_7200) ;  /* 0x000000000f087348 */ /* 0x00ffea0003c00000 */
[----:B------:R4:W0:Y:S02]  /*3db20*/  SHFL.IDX P6, R14, R13, R12, R11 ;  /* 0x0000000c0d0e7389 */ /* 0x00082400000c000b */
[----:B01234-:R-:W-:Y:S01]  /*3db30*/  ENDCOLLECTIVE ;  /* 0x000000000000791b */ /* 0x01ffe20003800000 */
.L_x_7200:
[----:B------:R-:W-:Y:S05]  /*3db40*/  BSYNC B0 ;  /* 0x0000000000007941 */ /* 0x000fea0003800000 */
.L_x_7199:
[----:B------:R-:W-:Y:S01]  /*3db50*/  IMAD.MOV.U32 R24, RZ, RZ, R14 ;  /* 0x000000ffff187224 */ /* 0x000fe200078e000e */
[----:B------:R-:W-:Y:S06]  /*3db60*/  BRA `(.L_x_7042) ;  /* 0xffffffa800907947 */ /* 0x000fec000383ffff */
.L_x_7049:
[----:B-1----:R1:W4:Y:S02]  /*3db70*/  SYNCS.PHASECHK.TRANS64.TRYWAIT P0, [R7+URZ+0x38820], R0 ;  /* 0x03882000070075a7 */ /* 0x002324000800017f */
[----:B----4-:R-:W-:Y:S05]  /*3db80*/  @!P0 NANOSLEEP.SYNCS 0x989680 ;  /* 0x009896800000895d */ /* 0x010fea0003900000 */
[----:B------:R-:W4:Y:S02]  /*3db90*/  @!P0 SYNCS.PHASECHK.TRANS64 P0, [R7+URZ+0x38820], R0 ;  /* 0x03882000070085a7 */ /* 0x000f24000800007f */
[----:B----4-:R-:W-:Y:S05]  /*3dba0*/  @!P0 BRA `(.L_x_7049) ;  /* 0xfffffffc00f08947 */ /* 0x010fea000383ffff */
[----:B------:R-:W-:Y:S05]  /*3dbb0*/  BRA `(.L_x_7201) ;  /* 0xffffffb000e87947 */ /* 0x000fea000383ffff */
.L_x_7050:
        /* <DEDUP_REMOVED lines=11> */
.L_x_7203:
[----:B------:R-:W-:Y:S05]  /*3dc70*/  BSYNC B0 ;  /* 0x0000000000007941 */ /* 0x000fea0003800000 */
.L_x_7202:
[----:B------:R-:W-:Y:S05]  /*3dc80*/  BRA `(.L_x_7204) ;  /* 0xffffffb000d07947 */ /* 0x000fea000383ffff */
.L_x_7051:
[----:B------:R-:W-:Y:S01]  /*3dc90*/  BSSY B0, `(.L_x_7205) ;  /* 0x0000006000007945 */ /* 0x000fe20003800000 */
[----:B------:R-:W-:-:S07]  /*3dca0*/  IMAD.MOV.U32 R15, RZ, RZ, -0x1 ;  /* 0xffffffffff0f7424 */ /* 0x000fce00078e00ff */
[----:B0123--:R-:W-:Y:S05]  /*3dcb0*/  WARPSYNC.COLLECTIVE R15, `(.L_x_7206) ;  /* 0x000000000f0c7348 */ /* 0x00ffea0003c00000 */
[----:B------:R-:W-:Y:S02]  /*3dcc0*/  ELECT P6, UR62, PT ;  /* 0x00000000003e782f */ /* 0x000fe400038c0000 */
[----:B------:R-:W-:Y:S01]  /*3dcd0*/  MOV R14, UR62 ;  /* 0x0000003e000e7c02 */ /* 0x000fe20008000f00 */
[----:B0123--:R-:W-:Y:S10]  /*3dce0*/  ENDCOLLECTIVE ;  /* 0x000000000000791b */ /* 0x00fff40003800000 */
.L_x_7206:
[----:B------:R-:W-:Y:S05]  /*3dcf0*/  BSYNC B0 ;  /* 0x0000000000007941 */ /* 0x000fea0003800000 */
.L_x_7205:
[----:B------:R-:W-:Y:S05]  /*3dd00*/  BRA `(.L_x_7207) ;  /* 0xffffffb000c47947 */ /* 0x000fea000383ffff */
.L_x_7053:
[----:B-1----:R1:W4:Y:S02]  /*3dd10*/  SYNCS.PHASECHK.TRANS64.TRYWAIT P1, [R5+URZ+0x38840], R0 ;  /* 0x03884000050075a7 */ /* 0x002324000802017f */
[----:B----4-:R-:W-:Y:S05]  /*3dd20*/  @!P1 NANOSLEEP.SYNCS 0x989680 ;  /* 0x009896800000995d */ /* 0x010fea0003900000 */
[----:B------:R-:W4:Y:S02]  /*3dd30*/  @!P1 SYNCS.PHASECHK.TRANS64 P1, [R5+URZ+0x38840], R0 ;  /* 0x03884000050095a7 */ /* 0x000f24000802007f */
[----:B----4-:R-:W-:Y:S05]  /*3dd40*/  @!P1 BRA `(.L_x_7053) ;  /* 0xfffffffc00f09947 */ /* 0x010fea000383ffff */
[----:B------:R-:W-:Y:S05]  /*3dd50*/  BRA `(.L_x_7208) ;  /* 0xffffffb000e47947 */ /* 0x000fea000383ffff */
.L_x_7055:
[----:B----4-:R4:W0:Y:S02]  /*3dd60*/  SYNCS.PHASECHK.TRANS64.TRYWAIT P1, [R3+URZ+0x38840], R2 ;  /* 0x03884002030075a7 */ /* 0x010824000802017f */
[----:B0-----:R-:W-:Y:S05]  /*3dd70*/  @!P1 NANOSLEEP.SYNCS 0x989680 ;  /* 0x009896800000995d */ /* 0x001fea0003900000 */
[----:B------:R-:W0:Y:S02]  /*3dd80*/  @!P1 SYNCS.PHASECHK.TRANS64 P1, [R3+URZ+0x38840], R2 ;  /* 0x03884002030095a7 */ /* 0x000e24000802007f */
[----:B0-----:R-:W-:Y:S05]  /*3dd90*/  @!P1 BRA `(.L_x_7055) ;  /* 0xfffffffc00f09947 */ /* 0x001fea000383ffff */
[----:B------:R-:W-:Y:S05]  /*3dda0*/  BRA `(.L_x_7209) ;  /* 0xffffffb000f07947 */ /* 0x000fea000383ffff */
.L_x_7057:
[----:B------:R0:W0:Y:S02]  /*3ddb0*/  SYNCS.PHASECHK.TRANS64.TRYWAIT P1, [R5+URZ+0x38860], R0 ;  /* 0x03886000050075a7 */ /* 0x000024000802017f */
[----:B0-----:R-:W-:Y:S05]  /*3ddc0*/  @!P1 NANOSLEEP.SYNCS 0x989680 ;  /* 0x009896800000995d */ /* 0x001fea0003900000 */
[----:B------:R-:W0:Y:S02]  /*3ddd0*/  @!P1 SYNCS.PHASECHK.TRANS64 P1, [R5+URZ+0x38860], R0 ;  /* 0x03886000050095a7 */ /* 0x000e24000802007f */
[----:B0-----:R-:W-:Y:S05]  /*3dde0*/  @!P1 BRA `(.L_x_7057) ;  /* 0xfffffffc00f09947 */ /* 0x001fea000383ffff */
[----:B------:R-:W-:Y:S05]  /*3ddf0*/  BRA `(.L_x_7210) ;  /* 0xffffffb000ec7947 */ /* 0x000fea000383ffff */
        .type           $_ZN7cutlass13device_kernelIN5flash11enable_sm90INS1_16FlashAttnFwdSm90INS1_25CollectiveMainloopFwdSm90ILi2EN4cute5tupleIJNS5_1CILi1EEES8_S8_EEENS6_IJNS7_ILi64EEESA_SA_EEELi512ENS_6half_tEfNS_4arch4Sm90ELb0ELb1ELb1ELb1ELb1ELb1ELb1ELb0ELb0ELb1ELb1ELb0EEENS1_21CollectiveEpilogueFwdINS6_IJSA_NS7_ILi512EEESA_EEES9_SC_SE_Li256ELb1ELb1ELb1ELb0EEENS1_36VarlenDynamicPersistentTileSchedulerILi64ELi64ELi256ELi128ELb1ELb1ELb1ELb1ELb0ELb1EEEEEEEEEvNT_6ParamsE$_ZZN5flash25CollectiveMainloopFwdSm90ILi2EN4cute5tupleIJNS1_1CILi1EEES4_S4_EEENS2_IJNS3_ILi64EEES6_S6_EEELi512EN7cutlass6half_tEfNS8_4arch4Sm90ELb0ELb1ELb1ELb1ELb1ELb1ELb1ELb0ELb0ELb1ELb1ELb0EE3mmaINS_16FlashAttnFwdSm90ISC_NS_21CollectiveEpilogueFwdINS2_IJS6_NS3_ILi512EEES6_EEES5_S9_SB_Li256ELb1ELb1ELb1ELb0EEENS_36VarlenDynamicPersistentTileSchedulerILi64ELi64ELi256ELi128ELb1ELb1ELb1ELb1ELb0ELb1EEEE13SharedStorageENS1_6TensorINS1_11ArrayEngineIfLm128EEENS1_6LayoutINS2_IJNS2_IJNS3_ILi2EEESR_NS3_ILi32EEEEEES4_S4_EEENS2_IJNS2_IJS4_SR_NS3_ILi4EEEEEENS3_ILi0EEESX_EEEEEEENS_7SoftmaxILi2ELi0EEEEEbRKNSC_6ParamsENS8_13PipelineAsyncILi2EEES17_RNS8_13PipelineStateILj2EEERT0_RT1_iRiRKNS_16SeqlenInfoQKNewKILb1ELb1EEENS2_IJiiiiEEERT_ENKUliT_T0_T1_E_clIZSD_ISM_S10_S12_EbS15_S17_S17_S1A_S1C_S1E_iS1F_S1J_S1K_S1M_EUlRS1N_iE0_NS3_ILb1EEES1U_EEDaiS1N_S1O_S1P_,@function
        .size           $_ZN7cutlass13device_kernelIN5flash11enable_sm90INS1_16FlashAttnFwdSm90INS1_25CollectiveMainloopFwdSm90ILi2EN4cute5tupleIJNS5_1CILi1EEES8_S8_EEENS6_IJNS7_ILi64EEESA_SA_EEELi512ENS_6half_tEfNS_4arch4Sm90ELb0ELb1ELb1ELb1ELb1ELb1ELb1ELb0ELb0ELb1ELb1ELb0EEENS1_21CollectiveEpilogueFwdINS6_IJSA_NS7_ILi512EEESA_EEES9_SC_SE_Li256ELb1ELb1ELb1ELb0EEENS1_36VarlenDynamicPersistentTileSchedulerILi64ELi64ELi256ELi128ELb1ELb1ELb1ELb1ELb0ELb1EEEEEEEEEvNT_6ParamsE$_ZZN5flash25CollectiveMainloopFwdSm90ILi2EN4cute5tupleIJNS1_1CILi1EEES4_S4_EEENS2_IJNS3_ILi64EEES6_S6_EEELi512EN7cutlass6half_tEfNS8_4arch4Sm90ELb0ELb1ELb1ELb1ELb1ELb1ELb1ELb0ELb0ELb1ELb1ELb0EE3mmaINS_16FlashAttnFwdSm90ISC_NS_21CollectiveEpilogueFwdINS2_IJS6_NS3_ILi512EEES6_EEES5_S9_SB_Li256ELb1ELb1ELb1ELb0EEENS_36VarlenDynamicPersistentTileSchedulerILi64ELi64ELi256ELi128ELb1ELb1ELb1ELb1ELb0ELb1EEEE13SharedStorageENS1_6TensorINS1_11ArrayEngineIfLm128EEENS1_6LayoutINS2_IJNS2_IJNS3_ILi2EEESR_NS3_ILi32EEEEEES4_S4_EEENS2_IJNS2_IJS4_SR_NS3_ILi4EEEEEENS3_ILi0EEESX_EEEEEEENS_7SoftmaxILi2ELi0EEEEEbRKNSC_6ParamsENS8_13PipelineAsyncILi2EEES17_RNS8_13PipelineStateILj2EEERT0_RT1_iRiRKNS_16SeqlenInfoQKNewKILb1ELb1EEENS2_IJiiiiEEERT_ENKUliT_T0_T1_E_clIZSD_ISM_S10_S12_EbS15_S17_S17_S1A_S1C_S1E_iS1F_S1J_S1K_S1M_EUlRS1N_iE0_NS3_ILb1EEES1U_EEDaiS1N_S1O_S1P_,(.L_x_15754 - $_ZN7cutlass13device_kernelIN5flash11enable_sm90INS1_16FlashAttnFwdSm90INS1_25CollectiveMainloopFwdSm90ILi2EN4cute5tupleIJNS5_1CILi1EEES8_S8_EEENS6_IJNS7_ILi64EEESA_SA_EEELi512ENS_6half_tEfNS_4arch4Sm90ELb0ELb1ELb1ELb1ELb1ELb1ELb1ELb0ELb0ELb1ELb1ELb0EEENS1_21CollectiveEpilogueFwdINS6_IJSA_NS7_ILi512EEESA_EEES9_SC_SE_Li256ELb1ELb1ELb1ELb0EEENS1_36VarlenDynamicPersistentTileSchedulerILi64ELi64ELi256ELi128ELb1ELb1ELb1ELb1ELb0ELb1EEEEEEEEEvNT_6ParamsE$_ZZN5flash25CollectiveMainloopFwdSm90ILi2EN4cute5tupleIJNS1_1CILi1EEES4_S4_EEENS2_IJNS3_ILi64EEES6_S6_EEELi512EN7cutlass6half_tEfNS8_4arch4Sm90ELb0ELb1ELb1ELb1ELb1ELb1ELb1ELb0ELb0ELb1ELb1ELb0EE3mmaINS_16FlashAttnFwdSm90ISC_NS_21CollectiveEpilogueFwdINS2_IJS6_NS3_ILi512EEES6_EEES5_S9_SB_Li256ELb1ELb1ELb1ELb0EEENS_36VarlenDynamicPersistentTileSchedulerILi64ELi64ELi256ELi128ELb1ELb1ELb1ELb1ELb0ELb1EEEE13SharedStorageENS1_6TensorINS1_11ArrayEngineIfLm128EEENS1_6LayoutINS2_IJNS2_IJNS3_ILi2EEESR_NS3_ILi32EEEEEES4_S4_EEENS2_IJNS2_IJS4_SR_NS3_ILi4EEEEEENS3_ILi0EEESX_EEEEEEENS_7SoftmaxILi2ELi0EEEEEbRKNSC_6ParamsENS8_13PipelineAsyncILi2EEES17_RNS8_13PipelineStateILj2EEERT0_RT1_iRiRKNS_16SeqlenInfoQKNewKILb1ELb1EEENS2_IJiiiiEEERT_ENKUliT_T0_T1_E_clIZSD_ISM_S10_S12_EbS15_S17_S17_S1A_S1C_S1E_iS1F_S1J_S1K_S1M_EUlRS1N_iE0_NS3_ILb1EEES1U_EEDaiS1N_S1O_S1P_)
$_ZN7cutlass13device_kernelIN5flash11enable_sm90INS1_16FlashAttnFwdSm90INS1_25CollectiveMainloopFwdSm90ILi2EN4cute5tupleIJNS5_1CILi1EEES8_S8_EEENS6_IJNS7_ILi64EEESA_SA_EEELi512ENS_6half_tEfNS_4arch4Sm90ELb0ELb1ELb1ELb1ELb1ELb1ELb1ELb0ELb0ELb1ELb1ELb0EEENS1_21CollectiveEpilogueFwdINS6_IJSA_NS7_ILi512EEESA_EEES9_SC_SE_Li256ELb1ELb1ELb1ELb0EEENS1_36VarlenDynamicPersistentTileSchedulerILi64ELi64ELi256ELi128ELb1ELb1ELb1ELb1ELb0ELb1EEEEEEEEEvNT_6ParamsE$_ZZN5flash25CollectiveMainloopFwdSm90ILi2EN4cute5tupleIJNS1_1CILi1EEES4_S4_EEENS2_IJNS3_ILi64EEES6_S6_EEELi512EN7cutlass6half_tEfNS8_4arch4Sm90ELb0ELb1ELb1ELb1ELb1ELb1ELb1ELb0ELb0ELb1ELb1ELb0EE3mmaINS_16FlashAttnFwdSm90ISC_NS_21CollectiveEpilogueFwdINS2_IJS6_NS3_ILi512EEES6_EEES5_S9_SB_Li256ELb1ELb1ELb1ELb0EEENS_36VarlenDynamicPersistentTileSchedulerILi64ELi64ELi256ELi128ELb1ELb1ELb1ELb1ELb0ELb1EEEE13SharedStorageENS1_6TensorINS1_11ArrayEngineIfLm128EEENS1_6LayoutINS2_IJNS2_IJNS3_ILi2EEESR_NS3_ILi32EEEEEES4_S4_EEENS2_IJNS2_IJS4_SR_NS3_ILi4EEEEEENS3_ILi0EEESX_EEEEEEENS_7SoftmaxILi2ELi0EEEEEbRKNSC_6ParamsENS8_13PipelineAsyncILi2EEES17_RNS8_13PipelineStateILj2EEERT0_RT1_iRiRKNS_16SeqlenInfoQKNewKILb1ELb1EEENS2_IJiiiiEEERT_ENKUliT_T0_T1_E_clIZSD_ISM_S10_S12_EbS15_S17_S17_S1A_S1C_S1E_iS1F_S1J_S1K_S1M_EUlRS1N_iE0_NS3_ILb1EEES1U_EEDaiS1N_S1O_S1P_:
[----:B------:R-:W-:Y:S05]  /*3de00*/  YIELD ;  /* 0x0000000000007946 */ /* 0x000fea0003800000 */
[----:B------:R-:W-:Y:S02]  /*3de10*/  ULDC UR4, c[0x0][0x20] ;  /* 0x0000080000047ab9 */ /* 0x000fe40000000800 */
[----:B------:R-:W-:-:S05]  /*3de20*/  VIADD R0, R0, -UR4 ;  /* 0x8000000400007c36 */ /* 0x000fca0008000000 */
[----:B------:R-:W2:Y:S01]  /*3de30*/  LDL.64 R6, [R0+0x18] ;  /* 0x0000180000067983 */ /* 0x000ea20000100a00 */
[----:B------:R-:W0:Y:S03]  /*3de40*/  LDC.64 R2, c[0x0][0x208] ;  /* 0x00008200ff027b82 */ /* 0x000e260000000a00 */
[----:B------:R-:W3:Y:S01]  /*3de50*/  LDL.64 R10, [R0] ;  /* 0x00000000000a7983 */ /* 0x000ee20000100a00 */
[----:B0-----:R-:W-:Y:S02]  /*3de60*/  R2UR UR4, R2 ;  /* 0x00000000020472ca */ /* 0x001fe400000e0000 */
[----:B------:R-:W-:-:S13]  /*3de70*/  R2UR UR5, R3 ;  /* 0x00000000030572ca */ /* 0x000fda00000e0000 */
[----:B--2---:R-:W2:Y:S01]  /*3de80*/  LD.E R8, desc[UR4][R6.64] ;  /* 0x0000000406087980 */ /* 0x004ea2000c101900 */
[C---:B------:R-:W-:Y:S02]  /*3de90*/  R2UR UR4, R2.reuse ;  /* 0x00000000020472ca */ /* 0x040fe400000e0000 */
[C---:B------:R-:W-:Y:S02]  /*3dea0*/  R2UR UR5, R3.reuse ;  /* 0x00000000030572ca */ /* 0x040fe400000e0000 */
[----:B------:R-:W-:Y:S02]  /*3deb0*/  R2UR UR6, R2 ;  /* 0x00000000020672ca */ /* 0x000fe400000e0000 */
[----:B------:R-:W-:Y:S01]  /*3dec0*/  R2UR UR7, R3 ;  /* 0x00000000030772ca */ /* 0x000fe200000e0000 */
[----:B------:R-:W-:Y:S01]  /*3ded0*/  BSSY B0, `(.L_x_7211) ;  /* 0x0000009000007945 */ /* 0x000fe20003800000 */
[----:B------:R-:W-:-:S07]  /*3dee0*/  IMAD.MOV.U32 R9, RZ, RZ, R44 ;  /* 0x000000ffff097224 */ /* 0x000fce00078e002c */
[----:B---3--:R0:W5:Y:S04]  /*3def0*/  LD.E R5, desc[UR4][R10.64] ;  /* 0x000000040a057980 */ /* 0x008168000c101900 */
[----:B------:R0:W5:Y:S01]  /*3df00*/  LD.E R14, desc[UR6][R10.64+0x4] ;  /* 0x000004060a0e7980 */ /* 0x000162000c101900 */
[----:B--2---:R-:W-:-:S04]  /*3df10*/  LOP3.LUT R8, R8, 0x1, RZ, 0xfc, !PT ;  /* 0x0000000108087812 */ /* 0x004fc800078efcff */
[----:B------:R-:W-:Y:S01]  /*3df20*/  ISETP.NE.AND P0, PT, R8, 0x3, PT ;  /* 0x000000030800780c */ /* 0x000fe20003f05270 */
[----:B------:R-:W-:-:S12]  /*3df30*/  IMAD.MOV.U32 R8, RZ, RZ, R39 ;  /* 0x000000ffff087224 */ /* 0x000fd800078e0027 */
[----:B0-----:R-:W-:Y:S05]  /*3df40*/  @!P0 BRA `(.L_x_7212) ;  /* 0x0000000000048947 */ /* 0x001fea0003800000 */
[----:B------:R-:W-:Y:S01]  /*3df50*/  BPT.TRAP 0x1 ;  /* 0x000000040000795c */ /* 0x000fe20000300000 */
.L_x_7212:
[----:B------:R-:W-:Y:S05]  /*3df60*/  BSYNC B0 ;  /* 0x0000000000007941 */ /* 0x000fea0003800000 */
.L_x_7211:
        /* <DEDUP_REMOVED lines=17> */
.L_x_7214:
[----:B------:R-:W-:Y:S05]  /*3e080*/  BSYNC B0 ;  /* 0x0000000000007941 */ /* 0x000fea0003800000 */
.L_x_7213:
        /* <DEDUP_REMOVED lines=10> */
.L_x_7216:
[----:B------:R-:W-:Y:S05]  /*3e130*/  BSYNC B0 ;  /* 0x0000000000007941 */ /* 0x000fea0003800000 */
.L_x_7215:
[----:B------:R-:W2:Y:S01]  /*3e140*/  LDL.64 R10, [R0] ;  /* 0x00000000000a7983 */ /* 0x000ea20000100a00 */
[C---:B------:R-:W-:Y:S02]  /*3e150*/  R2UR UR6, R2.reuse ;  /* 0x00000000020672ca */ /* 0x040fe400000e0000 */
[C---:B------:R-:W-:Y:S01]  /*3e160*/  R2UR UR7, R3.reuse ;  /* 0x00000000030772ca */ /* 0x040fe200000e0000 */
[----:B------:R-:W3:Y:S01]  /*3e170*/  LDL.64 R6, [R0+0x28] ;  /* 0x0000280000067983 */ /* 0x000ee20000100a00 */
[C---:B------:R-:W-:Y:S02]  /*3e180*/  R2UR UR4, R2.reuse ;  /* 0x00000000020472ca */ /* 0x040fe400000e0000 */
[----:B------:R-:W-:Y:S01]  /*3e190*/  R2UR UR5, R3 ;  /* 0x00000000030572ca */ /* 0x000fe200000e0000 */
[----:B0----5:R-:W4:Y:S08]  /*3e1a0*/  LDL.64 R12, [R0+0x20] ;  /* 0x00002000000c7983 */ /* 0x021f300000100a00 */
[----:B--2---:R-:W2:Y:S04]  /*3e1b0*/  LD.E R5, desc[UR6][R10.64] ;  /* 0x000000060a057980 */ /* 0x004ea8000c101900 */
[----:B---3--:R-:W2:Y:S04]  /*3e1c0*/  LD.E.64 R6, desc[UR4][R6.64] ;  /* 0x0000000406067980 */ /* 0x008ea8000c101b00 */
[----:B------:R-:W3:Y:S01]  /*3e1d0*/  LDL.64 R10, [R0+0x8] ;  /* 0x00000800000a7983 */ /* 0x000ee20000100a00 */
[----:B------:R-:W-:Y:S05]  /*3e1e0*/  WARPSYNC.ALL ;  /* 0x0000000000007948 */ /* 0x000fea0003800000 */
[----:B------:R-:W-:-:S02]  /*3e1f0*/  R2UR UR4, R2 ;  /* 0x00000000020472ca */ /* 0x000fc400000e0000 */
[C---:B------:R-:W-:Y:S02]  /*3e200*/  R2UR UR5, R3.reuse ;  /* 0x00000000030572ca */ /* 0x040fe400000e0000 */
[----:B------:R-:W-:Y:S02]  /*3e210*/  R2UR UR6, R2 ;  /* 0x00000000020672ca */ /* 0x000fe400000e0000 */
[----:B------:R-:W-:-:S09]  /*3e220*/  R2UR UR7, R3 ;  /* 0x00000000030772ca */ /* 0x000fd200000e0000 */
[----:B---3--:R0:W-:Y:S04]  /*3e230*/  ST.E desc[UR4][R10.64], RZ ;  /* 0x000000ff0a007985 */ /* 0x0081e8000c101904 */
[----:B----4-:R-:W3:Y:S01]  /*3e240*/  LD.E.64 R14, desc[UR6][R12.64] ;  /* 0x000000060c0e7980 */ /* 0x010ee2000c101b00 */
[----:B--2---:R-:W-:Y:S01]  /*3e250*/  IMAD R6, R5, 0x200, R6 ;  /* 0x0000020005067824 */ /* 0x004fe200078e0206 */
[----:B------:R-:W-:Y:S01]  /*3e260*/  R2UR UR7, R7 ;  /* 0x00000000070772ca */ /* 0x000fe200000e0000 */
[----:B------:R-:W-:Y:S01]  /*3e270*/  WARPGROUP.ARRIVE ;  /* 0x00000000000079c5 */ /* 0x000fe20000000000 */
[----:B------:R-:W-:Y:S01]  /*3e280*/  R2UR UR8, R2 ;  /* 0x00000000020872ca */ /* 0x000fe200000e0000 */
[----:B------:R-:W-:Y:S01]  /*3e290*/  IMAD.MOV.U32 R5, RZ, RZ, 0x1 ;  /* 0x00000001ff057424 */ /* 0x000fe200078e00ff */
[----:B------:R-:W-:-:S02]  /*3e2a0*/  R2UR UR6, R6 ;  /* 0x00000000060672ca */ /* 0x000fc400000e0000 */
        /* <DEDUP_REMOVED lines=55> */
[----:B------:R-:W-:-:S13]  /*3e620*/  R2UR UR5, R3 ;  /* 0x00000000030572ca */ /* 0x000fda00000e0000 */
[----:B--2---:R-:W2:Y:S04]  /*3e630*/  LD.E R12, desc[UR4][R6.64] ;  /* 0x00000004060c7980 */ /* 0x004ea8000c101900 */
[----:B------:R-:W3:Y:S01]  /*3e640*/  LDL.64 R6, [R0+0x30] ;  /* 0x0000300000067983 */ /* 0x000ee20000100a00 */
[----:B------:R-:W-:Y:S01]  /*3e650*/  BSSY B0, `(.L_x_7218) ;  /* 0x0000008000007945 */ /* 0x000fe20003800000 */
[----:B--2---:R-:W-:-:S04]  /*3e660*/  LEA.HI R13, R12, R12, RZ, 0x1 ;  /* 0x0000000c0c0d7211 */ /* 0x004fc800078f08ff */
[----:B------:R-:W-:-:S05]  /*3e670*/  LOP3.LUT R13, R13, 0xfffffffe, RZ, 0xc0, !PT ;  /* 0xfffffffe0d0d7812 */ /* 0x000fca00078ec0ff */
[----:B------:R-:W-:Y:S01]  /*3e680*/  IMAD.IADD R13, R12, 0x1, -R13 ;  /* 0x000000010c0d7824 */ /* 0x000fe200078e0a0d */
[----:B---3--:R-:W-:-:S04]  /*3e690*/  MOV R12, R6 ;  /* 0x00000006000c7202 */ /* 0x008fc80000000f00 */
[----:B------:R-:W-:-:S04]  /*3e6a0*/  SHF.L.U32 R13, R13, 0x1f, RZ ;  /* 0x0000001f0d0d7819 */ /* 0x000fc800000006ff */
[----:B------:R-:W1:Y:S02]  /*3e6b0*/  SYNCS.PHASECHK.TRANS64.TRYWAIT P0, [R12+URZ+0x38810], R13 ;  /* 0x0388100d0c0075a7 */ /* 0x000e64000800017f */
[----:B01----:R-:W-:Y:S05]  /*3e6c0*/  @!P0 BRA `(.L_x_7219) ;  /* 0x000000ec00b88947 */ /* 0x003fea0003800000 */
.L_x_7245:
[----:B------:R-:W-:Y:S05]  /*3e6d0*/  BSYNC B0 ;  /* 0x0000000000007941 */ /* 0x000fea0003800000 */
.L_x_7218:
[----:B------:R-:W0:Y:S01]  /*3e6e0*/  LDL.64 R6, [R0+0x40] ;  /* 0x0000400000067983 */ /* 0x000e220000100a00 */
[----:B------:R-:W-:Y:S02]  /*3e6f0*/  R2UR UR4, R2 ;  /* 0x00000000020472ca */ /* 0x000fe400000e0000 */
[----:B------:R-:W-:Y:S01]  /*3e700*/  R2UR UR5, R3 ;  /* 0x00000000030572ca */ /* 0x000fe200000e0000 */
[----:B------:R-:W2:-:S12]  /*3e710*/  LDL.64 R10, [R0] ;  /* 0x00000000000a7983 */ /* 0x000e980000100a00 */
[----:B0-----:R-:W3:Y:S01]  /*3e720*/  LD.E R12, desc[UR4][R6.64] ;  /* 0x00000004060c7980 */ /* 0x001ee2000c101900 */
[----:B------:R-:W-:Y:S02]  /*3e730*/  R2UR UR6, R2 ;  /* 0x00000000020672ca */ /* 0x000fe400000e0000 */
[----:B------:R-:W-:Y:S01]  /*3e740*/  R2UR UR7, R3 ;  /* 0x00000000030772ca */ /* 0x000fe200000e0000 */
[----:B--2---:R0:W5:Y:S01]  /*3e750*/  LD.E R14, desc[UR4][R10.64] ;  /* 0x000000040a0e7980 */ /* 0x004162000c101900 */
[----:B------:R-:W-:Y:S11]  /*3e760*/  BSSY B0, `(.L_x_7220) ;  /* 0x0000006000007945 */ /* 0x000ff60003800000 */
[----:B------:R0:W5:Y:S01]  /*3e770*/  LD.E R15, desc[UR6][R10.64+0x4] ;  /* 0x000004060a0f7980 */ /* 0x000162000c101900 */
[----:B---3--:R-:W-:-:S04]  /*3e780*/  LOP3.LUT R12, R12, 0x1, RZ, 0xfc, !PT ;  /* 0x000000010c0c7812 */ /* 0x008fc800078efcff */
[----:B------:R-:W-:-:S13]  /*3e790*/  ISETP.NE.AND P0, PT, R12, 0x3, PT ;  /* 0x000000030c00780c */ /* 0x000fda0003f05270 */
[----:B0-----:R-:W-:Y:S05]  /*3e7a0*/  @!P0 BRA `(.L_x_7221) ;  /* 0x0000000000048947 */ /* 0x001fea0003800000 */
[----:B------:R-:W-:Y:S01]  /*3e7b0*/  BPT.TRAP 0x1 ;  /* 0x000000040000795c */ /* 0x000fe20000300000 */
.L_x_7221:
[----:B------:R-:W-:Y:S05]  /*3e7c0*/  BSYNC B0 ;  /* 0x0000000000007941 */ /* 0x000fea0003800000 */
.L_x_7220:
        /* <DEDUP_REMOVED lines=17> */
.L_x_7223:
[----:B------:R-:W-:Y:S05]  /*3e8e0*/  BSYNC B0 ;  /* 0x0000000000007941 */ /* 0x000fea0003800000 */
.L_x_7222:
        /* <DEDUP_REMOVED lines=10> */
.L_x_7225:
[----:B------:R-:W-:Y:S05]  /*3e990*/  BSYNC B0 ;  /* 0x0000000000007941 */ /* 0x000fea0003800000 */
.L_x_7224:
        /* <DEDUP_REMOVED lines=303> */
[----:B------:R-:W-:Y:S01]  /*3fc90*/  R2UR UR9, R3 ;  /* 0x00000000030972ca */ /* 0x000fe200000e0000 */
        /* <DEDUP_REMOVED lines=272> */
.L_x_7228:
[----:B------:R-:W-:Y:S05]  /*40da0*/  BSYNC B0 ;  /* 0x0000000000007941 */ /* 0x000fea0003800000 */
.L_x_7227:
        /* <DEDUP_REMOVED lines=23> */
[C---:B------:R-:W-:Y:S02]  /*40f20*/  R2UR UR7, R3.reuse ;  /* 0x00000000030772ca */ /* 0x040fe400000e0000 */
[C---:B------:R-:W-:Y:S02]  /*40f30*/  R2UR UR9, R3.reuse ;  /* 0x00000000030972ca */ /* 0x040fe400000e0000 */
[----:B------:R-:W-:Y:S02]  /*40f40*/  R2UR UR10, R2 ;  /* 0x00000000020a72ca */ /* 0x000fe400000e0000 */
[----:B------:R-:W-:-:S09]  /*40f50*/  R2UR UR11, R3 ;  /* 0x00000000030b72ca */ /* 0x000fd200000e0000 */
[----:B------:R-:W4:Y:S04]  /*40f60*/  LD.E R20, desc[UR8][R8.64+0xc] ;  /* 0x00000c0808147980 */ /* 0x000f28000c101900 */
[----:B------:R-:W4:Y:S04]  /*40f70*/  LD.E R56, desc[UR10][R8.64+0x14] ;  /* 0x0000140a08387980 */ /* 0x000f28000c101900 */
[----:B--2---:R-:W2:Y:S01]  /*40f80*/  LD.E R15, desc[UR4][R6.64] ;  /* 0x00000004060f7980 */ /* 0x004ea2000c101900 */
[C---:B------:R-:W-:Y:S02]  /*40f90*/  @P0 R2UR UR4, R2.reuse ;  /* 0x00000000020402ca */ /* 0x040fe400000e0000 */
[----:B------:R-:W-:Y:S01]  /*40fa0*/  @P0 R2UR UR5, R3 ;  /* 0x00000000030502ca */ /* 0x000fe200000e0000 */
[----:B------:R-:W4:Y:S04]  /*40fb0*/  LD.E R6, desc[UR12][R8.64+0x18] ;  /* 0x0000180c08067980 */ /* 0x000f28000c101900 */
[----:B------:R-:W4:Y:S08]  /*40fc0*/  LD.E R7, desc[UR6][R8.64+0x4] ;  /* 0x0000040608077980 */ /* 0x000f30000c101900 */
[----:B------:R-:W4:Y:S01]  /*40fd0*/  @P0 LD.E R59, desc[UR4][R8.64+0x28] ;  /* 0x00002804083b0980 */ /* 0x000f22000c101900 */
[----:B------:R-:W-:-:S02]  /*40fe0*/  R2UR UR4, R2 ;  /* 0x00000000020472ca */ /* 0x000fc400000e0000 */
[----:B------:R-:W-:-:S13]  /*40ff0*/  R2UR UR5, R3 ;  /* 0x00000000030572ca */ /* 0x000fda00000e0000 */
[----:B------:R-:W4:Y:S04]  /*41000*/  LD.E R10, desc[UR4][R8.64+0x8] ;  /* 0x00000804080a7980 */ /* 0x000f28000c101900 */
[----:B------:R-:W4:Y:S01]  /*41010*/  LD.E R21, desc[UR4][R8.64+0x10] ;  /* 0x0000100408157980 */ /* 0x000f22000c101900 */
[----:B------:R-:W-:Y:S01]  /*41020*/  BSSY B0, `(.L_x_7229) ;  /* 0x000008c000007945 */ /* 0x000fe20003800000 */
[-C--:B--2---:R-:W-:Y:S01]  /*41030*/  FMUL.FTZ R13, R30, R15.reuse ;  /* 0x0000000f1e0d7220 */ /* 0x084fe20000410000 */
[-C--:B------:R-:W-:Y:S01]  /*41040*/  FMUL.FTZ R30, R43, R15.reuse ;  /* 0x0000000f2b1e7220 */ /* 0x080fe20000410000 */
[----:B---3--:R-:W-:Y:S01]  /*41050*/  SHF.R.S32.HI R43, RZ, 0x1f, R60 ;  /* 0x0000001fff2b7819 */ /* 0x008fe2000001143c */
[-C--:B0-----:R-:W-:Y:S01]  /*41060*/  FMUL.FTZ R57, R25, R15.reuse ;  /* 0x0000000f19397220 */ /* 0x081fe20000410000 */
[-C--:B------:R-:W-:Y:S01]  /*41070*/  FMUL.FTZ R25, R35, R15.reuse ;  /* 0x0000000f23197220 */ /* 0x080fe20000410000 */
[-C--:B------:R-:W-:Y:S01]  /*41080*/  FMUL.FTZ R12, R27, R15.reuse ;  /* 0x0000000f1b0c7220 */ /* 0x080fe20000410000 */
[----:B------:R-:W-:Y:S01]  /*41090*/  LEA.HI R35, R43, R60, RZ, 0x7 ;  /* 0x0000003c2b237211 */ /* 0x000fe200078f38ff */
[-C--:B------:R-:W-:Y:S01]  /*410a0*/  FMUL.FTZ R27, R39, R15.reuse ;  /* 0x0000000f271b7220 */ /* 0x080fe20000410000 */
[-C--:B------:R-:W-:Y:S01]  /*410b0*/  FMUL.FTZ R39, R41, R15.reuse ;  /* 0x0000000f29277220 */ /* 0x080fe20000410000 */
[-C--:B------:R-:W-:Y:S01]  /*410c0*/  FMUL.FTZ R41, R45, R15.reuse ;  /* 0x0000000f2d297220 */ /* 0x080fe20000410000 */
[----:B------:R-:W-:Y:S01]  /*410d0*/  LOP3.LUT R45, R35, 0xffffff80, RZ, 0xc0, !PT ;  /* 0xffffff80232d7812 */ /* 0x000fe200078ec0ff */
[-C--:B------:R-:W-:Y:S01]  /*410e0*/  FMUL.FTZ R11, R24, R15.reuse ;  /* 0x0000000f180b7220 */ /* 0x080fe20000410000 */
[-C--:B------:R-:W-:Y:S01]  /*410f0*/  FMUL.FTZ R24, R34, R15.reuse ;  /* 0x0000000f22187220 */ /* 0x080fe20000410000 */
[----:B------:R-:W-:-:S02]  /*41100*/  FMUL.FTZ R34, R46, R15 ;  /* 0x0000000f2e227220 */ /* 0x000fc40000410000 */
[----:B------:R-:W-:Y:S02]  /*41110*/  IMAD.IADD R46, R60, 0x1, -R45 ;  /* 0x000000013c2e7824 */ /* 0x000fe400078e0a2d */
[-C--:B------:R-:W-:Y:S01]  /*41120*/  FMUL.FTZ R14, R31, R15.reuse ;  /* 0x0000000f1f0e7220 */ /* 0x080fe20000410000 */
[-C--:B------:R-:W-:Y:S01]  /*41130*/  FMUL.FTZ R31, R42, R15.reuse ;  /* 0x0000000f2a1f7220 */ /* 0x080fe20000410000 */
[----:B------:R-:W-:Y:S02]  /*41140*/  LEA.HI R42, R43, R60, RZ, 0x2 ;  /* 0x0000003c2b2a7211 */ /* 0x000fe400078f10ff */
[----:B------:R-:W-:Y:S01]  /*41150*/  SHF.R.S32.HI R45, RZ, 0x1f, R46 ;  /* 0x0000001fff2d7819 */ /* 0x000fe2000001142e */
[-C--:B------:R-:W-:Y:S01]  /*41160*/  FMUL.FTZ R35, R47, R15.reuse ;  /* 0x0000000f2f237220 */ /* 0x080fe20000410000 */
[-C--:B------:R-:W-:Y:S01]  /*41170*/  FMUL.FTZ R5, R26, R15.reuse ;  /* 0x0000000f1a057220 */ /* 0x080fe20000410000 */
[-C--:B------:R-:W-:Y:S01]  /*41180*/  FMUL.FTZ R26, R38, R15.reuse ;  /* 0x0000000f261a7220 */ /* 0x080fe20000410000 */
[----:B------:R-:W-:Y:S01]  /*41190*/  LEA.HI R47, R45, R46, RZ, 0x2 ;  /* 0x0000002e2d2f7211 */ /* 0x000fe200078f10ff */
[-C--:B------:R-:W-:Y:S01]  /*411a0*/  FMUL.FTZ R38, R40, R15.reuse ;  /* 0x0000000f28267220 */ /* 0x080fe20000410000 */
[----:B------:R-:W-:Y:S01]  /*411b0*/  LOP3.LUT R65, R42, 0xfffffffc, RZ, 0xc0, !PT ;  /* 0xfffffffc2a417812 */ /* 0x000fe200078ec0ff */
[----:B------:R-:W-:Y:S01]  /*411c0*/  FMUL.FTZ R40, R44, R15 ;  /* 0x0000000f2c287220 */ /* 0x000fe20000410000 */
[----:B------:R-:W-:-:S02]  /*411d0*/  SHF.R.S32.HI R44, RZ, 0x2, R47 ;  /* 0x00000002ff2c7819 */ /* 0x000fc4000001142f */
[----:B------:R-:W-:Y:S01]  /*411e0*/  SHF.R.S32.HI R63, RZ, 0x1f, R47 ;  /* 0x0000001fff3f7819 */ /* 0x000fe2000001142f */
[----:B------:R-:W-:Y:S01]  /*411f0*/  IMAD.IADD R65, R60, 0x1, -R65 ;  /* 0x000000013c417824 */ /* 0x000fe200078e0a41 */
[----:B------:R-:W-:Y:S02]  /*41200*/  LEA.HI R42, R45, R46, RZ, 0x5 ;  /* 0x0000002e2d2a7211 */ /* 0x000fe400078f28ff */
[----:B------:R-:W-:Y:S01]  /*41210*/  LEA.HI R63, R63, R44, RZ, 0x3 ;  /* 0x0000002c3f3f7211 */ /* 0x000fe200078f18ff */
[----:B------:R-:W-:Y:S01]  /*41220*/  FMUL.FTZ R43, R48, R15 ;  /* 0x0000000f302b7220 */ /* 0x000fe20000410000 */
[----:B------:R-:W-:Y:S02]  /*41230*/  SHF.R.S32.HI R42, RZ, 0x5, R42 ;  /* 0x00000005ff2a7819 */ /* 0x000fe4000001142a */
[----:B------:R-:W-:Y:S02]  /*41240*/  LEA.HI R48, R65, R65, RZ, 0x1 ;  /* 0x0000004141307211 */ /* 0x000fe400078f08ff */
[----:B------:R-:W-:Y:S01]  /*41250*/  LOP3.LUT R63, R63, 0xfffffff8, RZ, 0xc0, !PT ;  /* 0xfffffff83f3f7812 */ /* 0x000fe200078ec0ff */
[----:B------:R-:W-:Y:S01]  /*41260*/  IMAD R60, R61, 0x4, R42 ;  /* 0x000000043d3c7824 */ /* 0x000fe200078e022a */
[----:B------:R-:W-:-:S03]  /*41270*/  LOP3.LUT R48, R48, 0x1ffffffe, RZ, 0xc0, !PT ;  /* 0x1ffffffe30307812 */ /* 0x000fc600078ec0ff */
[----:B------:R-:W-:Y:S02]  /*41280*/  IMAD.IADD R63, R44, 0x1, -R63 ;  /* 0x000000012c3f7824 */ /* 0x000fe400078e0a3f */
[----:B------:R-:W-:Y:S02]  /*41290*/  IMAD.IADD R48, R65, 0x1, -R48 ;  /* 0x0000000141307824 */ /* 0x000fe400078e0a30 */
[----:B------:R-:W-:Y:S02]  /*412a0*/  IMAD.U32 R63, R60, 0x10, R63 ;  /* 0x000000103c3f7824 */ /* 0x000fe400078e003f */
[----:B------:R-:W-:Y:S02]  /*412b0*/  FMUL.FTZ R42, R50, R15 ;  /* 0x0000000f322a7220 */ /* 0x000fe40000410000 */
[----:B------:R-:W-:-:S04]  /*412c0*/  IMAD R50, R48, 0x8, R63 ;  /* 0x0000000830327824 */ /* 0x000fc800078e023f */
[----:B----4-:R-:W-:-:S04]  /*412d0*/  @P0 IMAD.HI.U32 R59, R50, R59, RZ ;  /* 0x0000003b323b0227 */ /* 0x010fc800078e00ff */
[-C--:B------:R-:W-:Y:S01]  /*412e0*/  FMUL.FTZ R44, R51, R15.reuse ;  /* 0x0000000f332c7220 */ /* 0x080fe20000410000 */
[----:B------:R-:W-:Y:S02]  /*412f0*/  @P0 SHF.R.U32.HI R50, RZ, R58, R59 ;  /* 0x0000003aff320219 */ /* 0x000fe4000001163b */
[----:B------:R-:W-:Y:S01]  /*41300*/  LOP3.LUT R51, R47, 0x7ffffffc, RZ, 0xc0, !PT ;  /* 0x7ffffffc2f337812 */ /* 0x000fe200078ec0ff */
[----:B------:R-:W-:Y:S02]  /*41310*/  IMAD.SHL.U32 R47, R4, 0x40, RZ ;  /* 0x00000040042f7824 */ /* 0x000fe400078e00ff */
[----:B------:R-:W0:Y:S01]  /*41320*/  SHFL.IDX PT, R61, R50, RZ, 0x1c1f ;  /* 0x001c1fff323d7589 */ /* 0x000e2200000e0000 */
        /* <DEDUP_REMOVED lines=11> */
[----:B------:R-:W-:Y:S01]  /*413e0*/  IADD3 R51, R10, 0x1, -R47 ;  /* 0x000000010a337810 */ /* 0x000fe20007ffe82f */
[----:B------:R-:W-:Y:S01]  /*413f0*/  FMUL.FTZ R15, R55, R15 ;  /* 0x0000000f370f7220 */ /* 0x000fe20000410000 */
[----:B------:R-:W-:Y:S01]  /*41400*/  ISETP.GE.AND P1, PT, R6, 0x1, PT ;  /* 0x000000010600780c */ /* 0x000fe20003f26270 */
[----:B------:R-:W1:Y:S02]  /*41410*/  MUFU.TANH R11, R11 ;  /* 0x0000000b000b7308 */ /* 0x000e640000002400 */
[----:B------:R-:W-:Y:S01]  /*41420*/  IMAD R52, R4, -0x2, R51 ;  /* 0xfffffffe04347824 */ /* 0x000fe200078e0233 */
[----:B------:R-:W-:Y:S01]  /*41430*/  LOP3.LUT R53, RZ, R20, RZ, 0x33, !PT ;  /* 0x00000014ff357212 */ /* 0x000fe200078e33ff */
[----:B------:R-:W-:-:S04]  /*41440*/  IMAD.IADD R51, R10, 0x1, -R47 ;  /* 0x000000010a337824 */ /* 0x000fc800078e0a2f */
[----:B------:R-:W2:Y:S01]  /*41450*/  MUFU.TANH R57, R57 ;  /* 0x0000003900397308 */ /* 0x000ea20000002400 */
[----:B------:R-:W-:-:S07]  /*41460*/  IMAD.IADD R52, R52, 0x1, -R7 ;  /* 0x0000000134347824 */ /* 0x000fce00078e0a07 */
[----:B------:R-:W3:Y:S01]  /*41470*/  MUFU.TANH R5, R5 ;  /* 0x0000000500057308 */ /* 0x000ee20000002400 */
[----:B------:R-:W-:-:S07]  /*41480*/  IMAD R54, R4, -0x2, R51 ;  /* 0xfffffffe04367824 */ /* 0x000fce00078e0233 */
[----:B------:R-:W4:Y:S01]  /*41490*/  MUFU.TANH R12, R12 ;  /* 0x0000000c000c7308 */ /* 0x000f220000002400 */
        /* <DEDUP_REMOVED lines=50> */
.L_x_7234:
[----:B------:R-:W-:Y:S05]  /*417c0*/  BSYNC B2 ;  /* 0x0000000000027941 */ /* 0x000fea0003800000 */
.L_x_7233:
[----:B------:R-:W-:Y:S01]  /*417d0*/  LOP3.LUT R20, RZ, R20, RZ, 0x33, !PT ;  /* 0x00000014ff147212 */ /* 0x000fe200078e33ff */
[----:B------:R-:W-:Y:S06]  /*417e0*/  BRA `(.L_x_7235) ;  /* 0x0000000000287947 */ /* 0x000fec0003800000 */
.L_x_7232:
        /* <DEDUP_REMOVED lines=10> */
.L_x_7235:
[----:B------:R-:W-:Y:S05]  /*41890*/  BSYNC B1 ;  /* 0x0000000000017941 */ /* 0x000fea0003800000 */
.L_x_7231:
[----:B------:R-:W-:-:S04]  /*418a0*/  IMAD R53, R6, R20, -R47 ;  /* 0x0000001406357224 */ /* 0x000fc800078e0a2f */
[----:B------:R-:W-:-:S05]  /*418b0*/  IMAD R20, R4, -0x2, R53 ;  /* 0xfffffffe04147824 */ /* 0x000fca00078e0235 */
[----:B------:R-:W-:Y:S02]  /*418c0*/  VIMNMX R51, R51, R20, !PT ;  /* 0x0000001433337248 */ /* 0x000fe40007fe0100 */
[----:B------:R-:W-:-:S07]  /*418d0*/  VIADDMNMX R21, R20, R6, R21, PT ;  /* 0x0000000614157246 */ /* 0x000fce0003800115 */
.L_x_7230:
[----:B------:R-:W-:Y:S05]  /*418e0*/  BSYNC B0 ;  /* 0x0000000000007941 */ /* 0x000fea0003800000 */
.L_x_7229:
[C---:B------:R-:W-:Y:S01]  /*418f0*/  ISETP.GE.AND P1, PT, R56.reuse, 0x9, PT ;  /* 0x000000093800780c */ /* 0x040fe20003f26270 */
[----:B------:R-:W-:Y:S01]  /*41900*/  BSSY B0, `(.L_x_7236) ;  /* 0x0000071000007945 */ /* 0x000fe20003800000 */
        /* <DEDUP_REMOVED lines=69> */
[----:B------:R-:W0:Y:S03]  /*41d60*/  SHFL.IDX PT, R11, R50, 0x1, 0x1c1f ;  /* 0x003c1f00320b7f89 */ /* 0x000e2600000e0000 */
[----:B------:R-:W-:Y:S02]  /*41d70*/  P2R R56, PR, RZ, 0x40 ;  /* 0x00000040ff387803 */ /* 0x000fe40000000000 */
[----:B------:R-:W-:-:S04]  /*41d80*/  ISETP.GT.AND P6, PT, R51, 0x39, !P6 ;  /* 0x000000393300780c */ /* 0x000fc800077c4270 */
[----:B------:R-:W-:-:S04]  /*41d90*/  ISETP.LT.OR P6, PT, R21, 0x3a, P6 ;  /* 0x0000003a1500780c */ /* 0x000fc800037c1670 */
[----:B------:R-:W-:Y:S02]  /*41da0*/  FSEL R21, R49, -INF , !P6 ;  /* 0xff80000031157808 */ /* 0x000fe40007000000 */
[----:B------:R-:W-:Y:S02]  /*41db0*/  ISETP.GE.AND P6, PT, R6, 0x1, PT ;  /* 0x000000010600780c */ /* 0x000fe40003fc6270 */
[----:B0-----:R-:W-:Y:S01]  /*41dc0*/  VIADDMNMX R49, R11, R59, R54, PT ;  /* 0x0000003b0b317246 */ /* 0x001fe20003800136 */
        /* <DEDUP_REMOVED lines=18> */
.L_x_7241:
[----:B------:R-:W-:Y:S05]  /*41ef0*/  BSYNC B2 ;  /* 0x0000000000027941 */ /* 0x000fea0003800000 */
.L_x_7240:
[----:B------:R-:W-:Y:S01]  /*41f00*/  LOP3.LUT R7, RZ, R7, RZ, 0x33, !PT ;  /* 0x00000007ff077212 */ /* 0x000fe200078e33ff */
[----:B------:R-:W-:Y:S06]  /*41f10*/  BRA `(.L_x_7242) ;  /* 0x0000000000287947 */ /* 0x000fec0003800000 */
.L_x_7239:
        /* <DEDUP_REMOVED lines=10> */
.L_x_7242:
[----:B------:R-:W-:Y:S05]  /*41fc0*/  BSYNC B1 ;  /* 0x0000000000017941 */ /* 0x000fea0003800000 */
.L_x_7238:
[----:B------:R-:W-:-:S04]  /*41fd0*/  IMAD R7, R6, R7, -R47 ;  /* 0x0000000706077224 */ /* 0x000fc800078e0a2f */
[----:B------:R-:W-:-:S05]  /*41fe0*/  IMAD R4, R4, -0x2, R7 ;  /* 0xfffffffe04047824 */ /* 0x000fca00078e0207 */
[----:B------:R-:W-:Y:S02]  /*41ff0*/  VIADDMNMX R49, R4, R6, R49, PT ;  /* 0x0000000604317246 */ /* 0x000fe40003800131 */
[----:B------:R-:W-:-:S07]  /*42000*/  VIMNMX R51, R51, R4, !PT ;  /* 0x0000000433337248 */ /* 0x000fce0007fe0100 */
.L_x_7237:
[----:B------:R-:W-:Y:S05]  /*42010*/  BSYNC B0 ;  /* 0x0000000000007941 */ /* 0x000fea0003800000 */
.L_x_7236:
[----:B------:R-:W-:Y:S02]  /*42020*/  ISETP.GT.AND P0, PT, R51, 0x1, !P0 ;  /* 0x000000013300780c */ /* 0x000fe40004704270 */
[----:B------:R-:W-:Y:S02]  /*42030*/  ISETP.NE.AND P6, PT, R63, RZ, PT ;  /* 0x000000ff3f00720c */ /* 0x000fe40003fc5270 */
[----:B------:R-:W-:Y:S02]  /*42040*/  ISETP.LT.OR P0, PT, R49, 0x2, P0 ;  /* 0x000000023100780c */ /* 0x000fe40000701670 */
[----:B------:R-:W-:Y:S02]  /*42050*/  ISETP.GT.AND P1, PT, R51, 0x8, !P1 ;  /* 0x000000083300780c */ /* 0x000fe40004f24270 */
[----:B------:R-:W-:Y:S02]  /*42060*/  FSEL R12, R12, -INF , !P0 ;  /* 0xff8000000c0c7808 */ /* 0x000fe40004000000 */
[----:B------:R-:W-:-:S02]  /*42070*/  ISETP.NE.AND P0, PT, R55, RZ, PT ;  /* 0x000000ff3700720c */ /* 0x000fc40003f05270 */
[----:B------:R-:W-:Y:S02]  /*42080*/  ISETP.LT.OR P1, PT, R49, 0x9, P1 ;  /* 0x000000093100780c */ /* 0x000fe40000f21670 */
[----:B------:R-:W-:Y:S02]  /*42090*/  ISETP.GT.AND P0, PT, R51, 0x9, !P0 ;  /* 0x000000093300780c */ /* 0x000fe40004704270 */
[----:B------:R-:W-:Y:S02]  /*420a0*/  FSEL R13, R13, -INF , !P1 ;  /* 0xff8000000d0d7808 */ /* 0x000fe40004800000 */
[----:B------:R-:W-:Y:S02]  /*420b0*/  ISETP.LT.OR P0, PT, R49, 0xa, P0 ;  /* 0x0000000a3100780c */ /* 0x000fe40000701670 */
[----:B------:R-:W-:Y:S02]  /*420c0*/  ISETP.NE.AND P1, PT, R65, RZ, PT ;  /* 0x000000ff4100720c */ /* 0x000fe40003f25270 */
[----:B------:R-:W-:-:S02]  /*420d0*/  FSEL R14, R14, -INF , !P0 ;  /* 0xff8000000e0e7808 */ /* 0x000fc40004000000 */
[----:B------:R-:W-:Y:S02]  /*420e0*/  ISETP.NE.AND P0, PT, R58, RZ, PT ;  /* 0x000000ff3a00720c */ /* 0x000fe40003f05270 */
[----:B------:R-:W-:Y:S02]  /*420f0*/  MOV R10, UR37 ;  /* 0x00000025000a7c02 */ /* 0x000fe40008000f00 */
[----:B------:R-:W-:Y:S02]  /*42100*/  ISETP.GT.AND P0, PT, R51, 0x10, !P0 ;  /* 0x000000103300780c */ /* 0x000fe40004704270 */
[----:B------:R-:W-:Y:S02]  /*42110*/  MOV R11, UR36 ;  /* 0x00000024000b7c02 */ /* 0x000fe40008000f00 */
        /* <DEDUP_REMOVED lines=17> */
[----:B------:R-:W-:Y:S02]  /*42230*/  ISETP.GT.AND P2, PT, R51, 0x29, !P2 ;  /* 0x000000293300780c */ /* 0x000fe40005744270 */
[----:B------:R-:W-:-:S02]  /*42240*/  FSEL R31, R31, -INF , !P0 ;  /* 0xff8000001f1f7808 */ /* 0x000fc40004000000 */
[----:B------:R-:W-:Y:S02]  /*42250*/  ISETP.NE.AND P0, PT, R53, RZ, PT ;  /* 0x000000ff3500720c */ /* 0x000fe40003f05270 */
[C---:B------:R-:W-:Y:S02]  /*42260*/  ISETP.GT.AND P3, PT, R51.reuse, 0x30, !P3 ;  /* 0x000000303300780c */ /* 0x040fe40005f64270 */
[C---:B------:R-:W-:Y:S02]  /*42270*/  ISETP.GT.AND P0, PT, R51.reuse, RZ, !P0 ;  /* 0x000000ff3300720c */ /* 0x040fe40004704270 */
[----:B------:R-:W-:Y:S02]  /*42280*/  ISETP.GT.AND P4, PT, R51, 0x31, !P4 ;  /* 0x000000313300780c */ /* 0x000fe40006784270 */
[----:B------:R-:W-:Y:S02]  /*42290*/  ISETP.LT.OR P0, PT, R49, 0x1, P0 ;  /* 0x000000013100780c */ /* 0x000fe40000701670 */
[----:B------:R-:W-:-:S02]  /*422a0*/  ISETP.NE.AND P6, PT, R56, RZ, PT ;  /* 0x000000ff3800720c */ /* 0x000fc40003fc5270 */
[----:B------:R-:W-:Y:S02]  /*422b0*/  FSEL R7, R5, -INF , !P0 ;  /* 0xff80000005077808 */ /* 0x000fe40004000000 */
[----:B------:R-:W2:Y:S01]  /*422c0*/  LDL.64 R4, [R0+0x70] ;  /* 0x0000700000047983 */ /* 0x000ea20000100a00 */
[----:B------:R-:W-:Y:S02]  /*422d0*/  ISETP.NE.AND P0, PT, R64, RZ, PT ;  /* 0x000000ff4000720c */ /* 0x000fe40003f05270 */
[----:B------:R-:W-:-:S04]  /*422e0*/  FMNMX.FTZ R6, R7, R12, !PT ;  /* 0x0000000c07067209 */ /* 0x000fc80007810000 */
[----:B------:R-:W-:-:S04]  /*422f0*/  FMNMX.FTZ R9, R13, R6, !PT ;  /* 0x000000060d097209 */ /* 0x000fc80007810000 */
[----:B------:R-:W-:-:S04]  /*42300*/  FMNMX.FTZ R9, R14, R9, !PT ;  /* 0x000000090e097209 */ /* 0x000fc80007810000 */
[----:B------:R-:W-:-:S04]  /*42310*/  FMNMX.FTZ R6, R24, R9, !PT ;  /* 0x0000000918067209 */ /* 0x000fc80007810000 */
[----:B------:R-:W-:Y:S02]  /*42320*/  FMNMX.FTZ R9, R25, R6, !PT ;  /* 0x0000000619097209 */ /* 0x000fe40007810000 */
[----:B------:R-:W-:Y:S02]  /*42330*/  ISETP.GT.AND P0, PT, R51, 0x21, !P0 ;  /* 0x000000213300780c */ /* 0x000fe40004704270 */
[----:B------:R-:W-:Y:S02]  /*42340*/  FMNMX.FTZ R6, R26, R9, !PT ;  /* 0x000000091a067209 */ /* 0x000fe40007810000 */
[----:B------:R-:W-:Y:S02]  /*42350*/  ISETP.LT.OR P0, PT, R49, 0x22, P0 ;  /* 0x000000223100780c */ /* 0x000fe40000701670 */
[----:B------:R-:W-:Y:S02]  /*42360*/  FMNMX.FTZ R6, R27, R6, !PT ;  /* 0x000000061b067209 */ /* 0x000fe40007810000 */
[----:B------:R-:W-:-:S02]  /*42370*/  ISETP.LT.OR P1, PT, R49, 0x29, P1 ;  /* 0x000000293100780c */ /* 0x000fc40000f21670 */
[----:B------:R-:W-:Y:S02]  /*42380*/  FSEL R30, R30, -INF , !P0 ;  /* 0xff8000001e1e7808 */ /* 0x000fe40004000000 */
[----:B------:R-:W-:Y:S02]  /*42390*/  FMNMX.FTZ R9, R31, R6, !PT ;  /* 0x000000061f097209 */ /* 0x000fe40007810000 */
[C---:B------:R-:W-:Y:S02]  /*423a0*/  ISETP.LT.OR P2, PT, R49.reuse, 0x2a, P2 ;  /* 0x0000002a3100780c */ /* 0x040fe40001741670 */
[----:B------:R-:W-:Y:S02]  /*423b0*/  FSEL R34, R34, -INF , !P1 ;  /* 0xff80000022227808 */ /* 0x000fe40004800000 */
[----:B------:R-:W-:Y:S02]  /*423c0*/  FMNMX.FTZ R9, R30, R9, !PT ;  /* 0x000000091e097209 */ /* 0x000fe40007810000 */
[----:B------:R-:W-:-:S02]  /*423d0*/  ISETP.LT.OR P3, PT, R49, 0x31, P3 ;  /* 0x000000313100780c */ /* 0x000fc40001f61670 */
[----:B------:R-:W-:Y:S02]  /*423e0*/  FSEL R35, R35, -INF , !P2 ;  /* 0xff80000023237808 */ /* 0x000fe40005000000 */
[----:B------:R-:W-:Y:S02]  /*423f0*/  FMNMX.FTZ R6, R34, R9, !PT ;  /* 0x0000000922067209 */ /* 0x000fe40007810000 */
[----:B------:R-:W-:Y:S02]  /*42400*/  ISETP.GT.AND P5, PT, R51, 0x38, !P5 ;  /* 0x000000383300780c */ /* 0x000fe40006fa4270 */
[----:B------:R-:W-:Y:S02]  /*42410*/  ISETP.LT.OR P4, PT, R49, 0x32, P4 ;  /* 0x000000323100780c */ /* 0x000fe40002781670 */
[----:B------:R-:W-:Y:S02]  /*42420*/  FSEL R42, R42, -INF , !P3 ;  /* 0xff8000002a2a7808 */ /* 0x000fe40005800000 */
[----:B------:R-:W-:-:S02]  /*42430*/  FMNMX.FTZ R9, R35, R6, !PT ;  /* 0x0000000623097209 */ /* 0x000fc40007810000 */
[----:B------:R-:W-:Y:S02]  /*42440*/  ISETP.GT.AND P0, PT, R51, 0x39, !P6 ;  /* 0x000000393300780c */ /* 0x000fe40007704270 */
[C---:B------:R-:W-:Y:S02]  /*42450*/  ISETP.LT.OR P5, PT, R49.reuse, 0x39, P5 ;  /* 0x000000393100780c */ /* 0x040fe40002fa1670 */
[----:B------:R-:W-:Y:S02]  /*42460*/  FSEL R44, R44, -INF , !P4 ;  /* 0xff8000002c2c7808 */ /* 0x000fe40006000000 */
[----:B------:R-:W-:Y:S02]  /*42470*/  FMNMX.FTZ R9, R42, R9, !PT ;  /* 0x000000092a097209 */ /* 0x000fe40007810000 */
[----:B------:R-:W-:Y:S02]  /*42480*/  ISETP.LT.OR P0, PT, R49, 0x3a, P0 ;  /* 0x0000003a3100780c */ /* 0x000fe40000701670 */
[----:B------:R-:W-:-:S02]  /*42490*/  R2UR UR4, R2 ;  /* 0x00000000020472ca */ /* 0x000fc400000e0000 */
[C---:B------:R-:W-:Y:S02]  /*424a0*/  R2UR UR5, R3.reuse ;  /* 0x00000000030572ca */ /* 0x040fe400000e0000 */
[----:B------:R-:W-:Y:S02]  /*424b0*/  FSEL R46, R46, -INF , !P5 ;  /* 0xff8000002e2e7808 */ /* 0x000fe40006800000 */
[----:B------:R-:W-:Y:S02]  /*424c0*/  FMNMX.FTZ R9, R44, R9, !PT ;  /* 0x000000092c097209 */ /* 0x000fe40007810000 */
[----:B------:R-:W-:Y:S02]  /*424d0*/  R2UR UR6, R2 ;  /* 0x00000000020672ca */ /* 0x000fe400000e0000 */
[----:B------:R-:W-:Y:S02]  /*424e0*/  R2UR UR7, R3 ;  /* 0x00000000030772ca */ /* 0x000fe400000e0000 */
[----:B------:R-:W-:-:S02]  /*424f0*/  FSEL R15, R15, -INF , !P0 ;  /* 0xff8000000f0f7808 */ /* 0x000fc40004000000 */
[----:B------:R-:W-:-:S04]  /*42500*/  FMNMX.FTZ R6, R46, R9, !PT ;  /* 0x000000092e067209 */ /* 0x000fc80007810000 */
[----:B------:R-:W-:-:S05]  /*42510*/  FMNMX.FTZ R47, R15, R6, !PT ;  /* 0x000000060f2f7209 */ /* 0x000fca0007810000 */
[----:B--2---:R-:W-:Y:S04]  /*42520*/  ST.E desc[UR4][R4.64+0x4], R47 ;  /* 0x0000042f04007985 */ /* 0x004fe8000c101904 */
[----:B------:R-:W2:Y:S01]  /*42530*/  LD.E R8, desc[UR6][R4.64+0x4] ;  /* 0x0000040604087980 */ /* 0x000ea2000c101900 */
        /* <DEDUP_REMOVED lines=15> */
[----:B------:R-:W0:Y:S01]  /*42630*/  SHFL.BFLY PT, R6, R9, 0x2, 0x1f ;  /* 0x0c401f0009067f89 */ /* 0x000e2200000e0000 */
[----:B------:R-:W-:Y:S02]  /*42640*/  R2UR UR8, R2 ;  /* 0x00000000020872ca */ /* 0x000fe400000e0000 */
[----:B------:R-:W-:Y:S02]  /*42650*/  R2UR UR9, R3 ;  /* 0x00000000030972ca */ /* 0x000fe400000e0000 */
[----:B0-----:R-:W-:Y:S01]  /*42660*/  FMNMX.FTZ R6, R9, R6, !PT ;  /* 0x0000000609067209 */ /* 0x001fe20007810000 */
[----:B------:R-:W-:Y:S04]  /*42670*/  ST.E desc[UR4][R4.64], R9 ;  /* 0x0000000904007985 */ /* 0x000fe8000c101904 */
[----:B--2---:R-:W0:Y:S02]  /*42680*/  SHFL.BFLY PT, R47, R8, 0x2, 0x1f ;  /* 0x0c401f00082f7f89 */ /* 0x004e2400000e0000 */
[----:B0-----:R-:W-:-:S02]  /*42690*/  FMNMX.FTZ R49, R8, R47, !PT ;  /* 0x0000002f08317209 */ /* 0x001fc40007810000 */
[----:B------:R-:W0:Y:S04]  /*426a0*/  SHFL.BFLY PT, R47, R6, 0x1, 0x1f ;  /* 0x0c201f00062f7f89 */ /* 0x000e2800000e0000 */
[----:B------:R-:W1:Y:S01]  /*426b0*/  SHFL.BFLY PT, R50, R49, 0x1, 0x1f ;  /* 0x0c201f0031327f89 */ /* 0x000e6200000e0000 */
[----:B0-----:R-:W-:Y:S02]  /*426c0*/  FMNMX.FTZ R47, R6, R47, !PT ;  /* 0x0000002f062f7209 */ /* 0x001fe40007810000 */
[----:B-1----:R-:W-:-:S03]  /*426d0*/  FMNMX.FTZ R51, R49, R50, !PT ;  /* 0x0000003231337209 */ /* 0x002fc60007810000 */
[----:B------:R-:W-:Y:S04]  /*426e0*/  ST.E desc[UR6][R4.64], R47 ;  /* 0x0000002f04007985 */ /* 0x000fe8000c101906 */
[----:B------:R0:W-:Y:S04]  /*426f0*/  ST.E desc[UR8][R4.64+0x4], R51 ;  /* 0x0000043304007985 */ /* 0x0001e8000c101908 */
[----:B0-----:R-:W2:Y:S04]  /*42700*/  LDL.64 R4, [R0+0x70] ;  /* 0x0000700000047983 */ /* 0x001ea80000100a00 */
[----:B--2---:R-:W2:Y:S04]  /*42710*/  LD.E R6, desc[UR6][R4.64+0x20] ;  /* 0x0000200604067980 */ /* 0x004ea8000c101900 */
[----:B------:R-:W2:Y:S04]  /*42720*/  LD.E R49, desc[UR4][R4.64] ;  /* 0x0000000404317980 */ /* 0x000ea8000c101900 */
[----:B------:R-:W3:Y:S01]  /*42730*/  LD.E R53, desc[UR4][R4.64+0x4] ;  /* 0x0000040404357980 */ /* 0x000ee2000c101900 */
[C---:B--2---:R-:W-:Y:S01]  /*42740*/  FMUL.FTZ R8, R49.reuse, R6 ;  /* 0x0000000631087220 */ /* 0x044fe20000410000 */
[----:B------:R-:W-:-:S04]  /*42750*/  FSETP.NEU.FTZ.AND P0, PT, R49, -INF , PT ;  /* 0xff8000003100780b */ /* 0x000fc80003f1d000 */
[----:B------:R-:W-:Y:S01]  /*42760*/  FSEL R9, R8, RZ, P0 ;  /* 0x000000ff08097208 */ /* 0x000fe20000000000 */
[----:B---3--:R-:W-:Y:S01]  /*42770*/  FMUL.FTZ R8, R6, R53 ;  /* 0x0000003506087220 */ /* 0x008fe20000410000 */
[----:B------:R-:W-:-:S03]  /*42780*/  FSETP.NEU.FTZ.AND P0, PT, R53, -INF , PT ;  /* 0xff8000003500780b */ /* 0x000fc60003f1d000 */
        /* <DEDUP_REMOVED lines=16> */
[----:B------:R-:W-:-:S05]  /*42890*/  FSEL R9, R8, RZ, P0 ;  /* 0x000000ff08097208 */ /* 0x000fca0000000000 */
[-CC-:B------:R-:W-:Y:S01]  /*428a0*/  FFMA.FTZ R153, R7, R6.reuse, -R9.reuse ;  /* 0x0000000607997223 */ /* 0x180fe20000010809 */
[-CC-:B------:R-:W-:Y:S01]  /*428b0*/  FFMA.FTZ R12, R12, R6.reuse, -R9.reuse ;  /* 0x000000060c0c7223 */ /* 0x180fe20000010809 */
[-CC-:B------:R-:W-:Y:S01]  /*428c0*/  FFMA.FTZ R155, R13, R6.reuse, -R9.reuse ;  /* 0x000000060d9b7223 */ /* 0x180fe20000010809 */
[----:B------:R-:W-:Y:S01]  /*428d0*/  MUFU.EX2 R152, R152 ;  /* 0x0000009800987308 */ /* 0x000fe20000000800 */
[----:B------:R-:W-:-:S07]  /*428e0*/  FFMA.FTZ R14, R14, R6, -R9 ;  /* 0x000000060e0e7223 */ /* 0x000fce0000010809 */
[----:B------:R-:W0:Y:S01]  /*428f0*/  MUFU.EX2 R47, R47 ;  /* 0x0000002f002f7308 */ /* 0x000e220000000800 */
[----:B------:R-:W-:-:S07]  /*42900*/  FFMA.FTZ R169, R24, R6, -R9 ;  /* 0x0000000618a97223 */ /* 0x000fce0000010809 */
[----:B------:R-:W-:Y:S08]  /*42910*/  MUFU.EX2 R153, R153 ;  /* 0x0000009900997308 */ /* 0x000ff00000000800 */
[----:B------:R-:W1:Y:S01]  /*42920*/  MUFU.EX2 R12, R12 ;  /* 0x0000000c000c7308 */ /* 0x000e620000000800 */
[----:B------:R-:W-:-:S07]  /*42930*/  FFMA.FTZ R20, R25, R6, -R9 ;  /* 0x0000000619147223 */ /* 0x000fce0000010809 */
[----:B------:R-:W2:Y:S08]  /*42940*/  MUFU.EX2 R154, R154 ;  /* 0x0000009a009a7308 */ /* 0x000eb00000000800 */
[----:B------:R-:W3:Y:S01]  /*42950*/  MUFU.EX2 R155, R155 ;  /* 0x0000009b009b7308 */ /* 0x000ee20000000800 */
[----:B------:R-:W-:-:S07]  /*42960*/  FFMA.FTZ R171, R26, R6, -R9 ;  /* 0x000000061aab7223 */ /* 0x000fce0000010809 */
[----:B------:R-:W4:Y:S08]  /*42970*/  MUFU.EX2 R29, R29 ;  /* 0x0000001d001d7308 */ /* 0x000f300000000800 */
[----:B------:R-:W4:Y:S01]  /*42980*/  MUFU.EX2 R14, R14 ;  /* 0x0000000e000e7308 */ /* 0x000f220000000800 */
[----:B0-----:R-:W-:Y:S01]  /*42990*/  FADD.FTZ R7, R152, R47 ;  /* 0x0000002f98077221 */ /* 0x001fe20000010000 */
[----:B-1----:R-:W-:-:S06]  /*429a0*/  FADD.FTZ R8, R153, R12 ;  /* 0x0000000c99087221 */ /* 0x002fcc0000010000 */
[----:B------:R-:W0:Y:S01]  /*429b0*/  MUFU.EX2 R168, R168 ;  /* 0x000000a800a87308 */ /* 0x000e220000000800 */
[----:B------:R-:W-:-:S07]  /*429c0*/  FFMA.FTZ R24, R27, R6, -R9 ;  /* 0x000000061b187223 */ /* 0x000fce0000010809 */
[----:B------:R-:W1:Y:S01]  /*429d0*/  MUFU.EX2 R169, R169 ;  /* 0x000000a900a97308 */ /* 0x000e620000000800 */
[----:B------:R-:W-:Y:S01]  /*429e0*/  FFMA.FTZ R26, R30, R6, -R9 ;  /* 0x000000061e1a7223 */ /* 0x000fe20000010809 */
[----:B--2---:R-:W-:Y:S01]  /*429f0*/  FADD.FTZ R30, R154, R7 ;  /* 0x000000079a1e7221 */ /* 0x004fe20000010000 */
[----:B---3--:R-:W-:-:S05]  /*42a00*/  FADD.FTZ R7, R155, R8 ;  /* 0x000000089b077221 */ /* 0x008fca0000010000 */
[----:B------:R-:W2:Y:S01]  /*42a10*/  MUFU.EX2 R33, R33 ;  /* 0x0000002100217308 */ /* 0x000ea20000000800 */
[----:B------:R-:W-:-:S07]  /*42a20*/  FFMA.FTZ R173, R31, R6, -R9 ;  /* 0x000000061fad7223 */ /* 0x000fce0000010809 */
[----:B------:R-:W3:Y:S01]  /*42a30*/  MUFU.EX2 R20, R20 ;  /* 0x0000001400147308 */ /* 0x000ee20000000800 */
[----:B----4-:R-:W-:Y:S01]  /*42a40*/  FADD.FTZ R13, R29, R30 ;  /* 0x0000001e1d0d7221 */ /* 0x010fe20000010000 */
[----:B------:R-:W-:-:S06]  /*42a50*/  FADD.FTZ R8, R14, R7 ;  /* 0x000000070e087221 */ /* 0x000fcc0000010000 */
[----:B------:R-:W4:Y:S08]  /*42a60*/  MUFU.EX2 R170, R170 ;  /* 0x000000aa00aa7308 */ /* 0x000f300000000800 */
[----:B------:R-:W4:Y:S01]  /*42a70*/  MUFU.EX2 R171, R171 ;  /* 0x000000ab00ab7308 */ /* 0x000f220000000800 */
[----:B0-----:R-:W-:Y:S01]  /*42a80*/  FADD.FTZ R30, R168, R13 ;  /* 0x0000000da81e7221 */ /* 0x001fe20000010000 */
[----:B-1----:R-:W-:-:S06]  /*42a90*/  FADD.FTZ R7, R169, R8 ;  /* 0x00000008a9077221 */ /* 0x002fcc0000010000 */
[----:B------:R-:W0:Y:S01]  /*42aa0*/  MUFU.EX2 R37, R37 ;  /* 0x0000002500257308 */ /* 0x000e220000000800 */
[----:B------:R-:W-:-:S07]  /*42ab0*/  FFMA.FTZ R175, R34, R6, -R9 ;  /* 0x0000000622af7223 */ /* 0x000fce0000010809 */
[----:B------:R-:W1:Y:S01]  /*42ac0*/  MUFU.EX2 R24, R24 ;  /* 0x0000001800187308 */ /* 0x000e620000000800 */
[----:B--2---:R-:W-:Y:S01]  /*42ad0*/  FADD.FTZ R13, R33, R30 ;  /* 0x0000001e210d7221 */ /* 0x004fe20000010000 */
[----:B---3--:R-:W-:-:S06]  /*42ae0*/  FADD.FTZ R8, R20, R7 ;  /* 0x0000000714087221 */ /* 0x008fcc0000010000 */
[----:B------:R-:W2:Y:S01]  /*42af0*/  MUFU.EX2 R172, R172 ;  /* 0x000000ac00ac7308 */ /* 0x000ea20000000800 */
[----:B------:R-:W-:-:S07]  /*42b00*/  FFMA.FTZ R28, R35, R6, -R9 ;  /* 0x00000006231c7223 */ /* 0x000fce0000010809 */
[----:B------:R-:W3:Y:S01]  /*42b10*/  MUFU.EX2 R173, R173 ;  /* 0x000000ad00ad7308 */ /* 0x000ee20000000800 */
[----:B----4-:R-:W-:Y:S01]  /*42b20*/  FADD.FTZ R30, R170, R13 ;  /* 0x0000000daa1e7221 */ /* 0x010fe20000010000 */
[----:B------:R-:W-:-:S06]  /*42b30*/  FADD.FTZ R7, R171, R8 ;  /* 0x00000008ab077221 */ /* 0x000fcc0000010000 */
[----:B------:R-:W4:Y:S01]  /*42b40*/  MUFU.EX2 R39, R39 ;  /* 0x0000002700277308 */ /* 0x000f220000000800 */
[----:B------:R-:W-:-:S07]  /*42b50*/  FFMA.FTZ R177, R42, R6, -R9 ;  /* 0x000000062ab17223 */ /* 0x000fce0000010809 */
        /* <DEDUP_REMOVED lines=13> */
[----:B------:R-:W4:Y:S08]  /*42c30*/  MUFU.EX2 R176, R176 ;  /* 0x000000b000b07308 */ /* 0x000f300000000800 */
[----:B------:R-:W4:Y:S01]  /*42c40*/  MUFU.EX2 R177, R177 ;  /* 0x000000b100b17308 */ /* 0x000f220000000800 */
[----:B------:R-:W-:Y:S01]  /*42c50*/  FFMA.FTZ R6, R15, R6, -R9 ;  /* 0x000000060f067223 */ /* 0x000fe20000010809 */
[----:B0-----:R-:W-:Y:S01]  /*42c60*/  FADD.FTZ R30, R174, R13 ;  /* 0x0000000dae1e7221 */ /* 0x001fe20000010000 */
[----:B-1----:R-:W-:-:S05]  /*42c70*/  FADD.FTZ R7, R175, R8 ;  /* 0x00000008af077221 */ /* 0x002fca0000010000 */
[----:B------:R-:W0:Y:S08]  /*42c80*/  MUFU.EX2 R43, R43 ;  /* 0x0000002b002b7308 */ /* 0x000e300000000800 */
[----:B------:R-:W1:Y:S01]  /*42c90*/  MUFU.EX2 R44, R44 ;  /* 0x0000002c002c7308 */ /* 0x000e620000000800 */
[----:B--2---:R-:W-:Y:S01]  /*42ca0*/  FADD.FTZ R9, R41, R30 ;  /* 0x0000001e29097221 */ /* 0x004fe20000010000 */
[----:B---3--:R-:W-:-:S06]  /*42cb0*/  FADD.FTZ R8, R28, R7 ;  /* 0x000000071c087221 */ /* 0x008fcc0000010000 */
[----:B------:R-:W2:Y:S08]  /*42cc0*/  MUFU.EX2 R178, R178 ;  /* 0x000000b200b27308 */ /* 0x000eb00000000800 */
[----:B------:R-:W3:Y:S01]  /*42cd0*/  MUFU.EX2 R46, R46 ;  /* 0x0000002e002e7308 */ /* 0x000ee20000000800 */
[----:B----4-:R-:W-:Y:S01]  /*42ce0*/  FADD.FTZ R30, R176, R9 ;  /* 0x00000009b01e7221 */ /* 0x010fe20000010000 */
[----:B------:R-:W-:-:S06]  /*42cf0*/  FADD.FTZ R7, R177, R8 ;  /* 0x00000008b1077221 */ /* 0x000fcc0000010000 */
[----:B------:R-:W4:Y:S08]  /*42d00*/  MUFU.EX2 R21, R21 ;  /* 0x0000001500157308 */ /* 0x000f300000000800 */
[----:B------:R-:W4:Y:S01]  /*42d10*/  MUFU.EX2 R179, R6 ;  /* 0x0000000600b37308 */ /* 0x000f220000000800 */
[----:B0-----:R-:W-:Y:S01]  /*42d20*/  FADD.FTZ R9, R43, R30 ;  /* 0x0000001e2b097221 */ /* 0x001fe20000010000 */
[----:B-1----:R-:W-:-:S03]  /*42d30*/  FADD.FTZ R7, R44, R7 ;  /* 0x000000072c077221 */ /* 0x002fc60000010000 */
[----:B--2---:R-:W-:Y:S01]  /*42d40*/  FADD.FTZ R8, R178, R9 ;  /* 0x00000009b2087221 */ /* 0x004fe20000010000 */
[----:B---3--:R-:W-:-:S03]  /*42d50*/  FADD.FTZ R30, R46, R7 ;  /* 0x000000072e1e7221 */ /* 0x008fc60000010000 */
[----:B----4-:R-:W-:Y:S01]  /*42d60*/  FADD.FTZ R13, R21, R8 ;  /* 0x00000008150d7221 */ /* 0x010fe20000010000 */
[----:B------:R-:W-:-:S04]  /*42d70*/  FADD.FTZ R15, R179, R30 ;  /* 0x0000001eb30f7221 */ /* 0x000fc80000010000 */
[----:B------:R-:W-:Y:S04]  /*42d80*/  ST.E desc[UR4][R4.64+0x10], R13 ;  /* 0x0000100d04007985 */ /* 0x000fe8000c101904 */
[----:B------:R0:W-:Y:S04]  /*42d90*/  ST.E desc[UR6][R4.64+0x14], R15 ;  /* 0x0000140f04007985 */ /* 0x0001e8000c101906 */
[----:B------:R-:W2:Y:S01]  /*42da0*/  LDL.64 R8, [R0+0x80] ;  /* 0x0000800000087983 */ /* 0x000ea20000100a00 */
[----:B------:R-:W-:Y:S06]  /*42db0*/  BAR.SYNC.DEFER_BLOCKING 0xf, 0x100 ;  /* 0x03c4000000007b1d */ /* 0x000fec0000010000 */
[----:B0-----:R-:W3:Y:S01]  /*42dc0*/  LDL.64 R4, [R0+0x88] ;  /* 0x0000880000047983 */ /* 0x001ee20000100a00 */
[----:B------:R-:W-:-:S02]  /*42dd0*/  R2UR UR10, R2 ;  /* 0x00000000020a72ca */ /* 0x000fc400000e0000 */
[----:B------:R-:W-:Y:S01]  /*42de0*/  R2UR UR11, R3 ;  /* 0x00000000030b72ca */ /* 0x000fe200000e0000 */
[----:B------:R-:W4:Y:S04]  /*42df0*/  LDL.64 R138, [R0] ;  /* 0x00000000008a7983 */ /* 0x000f280000100a00 */
[----:B--2---:R-:W2:Y:S04]  /*42e00*/  LD.E.64 R8, desc[UR4][R8.64+0x10] ;  /* 0x0000100408087980 */ /* 0x004ea8000c101b00 */
[----:B--2---:R-:W2:Y:S04]  /*42e10*/  LD.E.64 R6, desc[UR6][R8.64+0x8] ;  /* 0x0000080608067980 */ /* 0x004ea8000c101b00 */
[----:B------:R-:W3:Y:S01]  /*42e20*/  LD.E.64 R8, desc[UR4][R8.64] ;  /* 0x0000000408087980 */ /* 0x000ee2000c101b00 */
[----:B------:R-:W-:-:S02]  /*42e30*/  R2UR UR12, R2 ;  /* 0x00000000020c72ca */ /* 0x000fc400000e0000 */
[----:B------:R-:W-:Y:S02]  /*42e40*/  R2UR UR13, R3 ;  /* 0x00000000030d72ca */ /* 0x000fe400000e0000 */
        /* <DEDUP_REMOVED lines=16> */
[----:B--2---:R-:W-:-:S02]  /*42f50*/  MOV R30, R6 ;  /* 0x00000006001e7202 */ /* 0x004fc40000000f00 */
[----:B------:R-:W2:Y:S03]  /*42f60*/  LDL.64 R6, [R0+0x90] ;  /* 0x0000900000067983 */ /* 0x000ea60000100a00 */
[--C-:B---3--:R-:W-:Y:S02]  /*42f70*/  IMAD R15, R9, 0x2, R30.reuse ;  /* 0x00000002090f7824 */ /* 0x108fe400078e021e */
[C---:B------:R-:W-:Y:S02]  /*42f80*/  IMAD R13, R8.reuse, 0x2, R30 ;  /* 0x00000002080d7824 */ /* 0x040fe400078e021e */
[----:B------:R-:W-:Y:S01]  /*42f90*/  IMAD R25, R8, 0x2, R15 ;  /* 0x0000000208197824 */ /* 0x000fe200078e020f */
[----:B------:R-:W-:Y:S04]  /*42fa0*/  STSM.16.M88.4 [R30], R152 ;  /* 0x000000981e007844 */ /* 0x000fe80000000200 */
[----:B------:R-:W-:Y:S04]  /*42fb0*/  STSM.16.M88.4 [R13], R168 ;  /* 0x000000a80d007844 */ /* 0x000fe80000000200 */
[----:B------:R-:W-:Y:S04]  /*42fc0*/  STSM.16.M88.4 [R15], R172 ;  /* 0x000000ac0f007844 */ /* 0x000fe80000000200 */
[----:B------:R0:W-:Y:S04]  /*42fd0*/  STSM.16.M88.4 [R25], R176 ;  /* 0x000000b019007844 */ /* 0x0001e80000000200 */
[----:B------:R-:W3:Y:S04]  /*42fe0*/  LD.E R21, desc[UR4][R4.64] ;  /* 0x0000000404157980 */ /* 0x000ee8000c101900 */
[----:B------:R-:W3:Y:S04]  /*42ff0*/  LD.E R27, desc[UR6][R4.64+0x4] ;  /* 0x00000406041b7980 */ /* 0x000ee8000c101900 */
[----:B------:R-:W3:Y:S04]  /*43000*/  LD.E R29, desc[UR8][R4.64+0x8] ;  /* 0x00000808041d7980 */ /* 0x000ee8000c101900 */
[----:B------:R-:W3:Y:S04]  /*43010*/  LD.E R31, desc[UR10][R4.64+0xc] ;  /* 0x00000c0a041f7980 */ /* 0x000ee8000c101900 */
[----:B------:R-:W3:Y:S04]  /*43020*/  LD.E R33, desc[UR12][R4.64+0x10] ;  /* 0x0000100c04217980 */ /* 0x000ee8000c101900 */
[----:B------:R-:W3:Y:S01]  /*43030*/  LD.E R35, desc[UR4][R4.64+0x14] ;  /* 0x0000140404237980 */ /* 0x000ee2000c101900 */
[----:B------:R-:W-:-:S02]  /*43040*/  R2UR UR14, R2 ;  /* 0x00000000020e72ca */ /* 0x000fc400000e0000 */
[C---:B------:R-:W-:Y:S01]  /*43050*/  R2UR UR15, R3.reuse ;  /* 0x00000000030f72ca */ /* 0x040fe200000e0000 */
[----:B----4-:R-:W4:Y:S01]  /*43060*/  LD.E R138, desc[UR4][R138.64] ;  /* 0x000000048a8a7980 */ /* 0x010f22000c101900 */
[C---:B------:R-:W-:Y:S02]  /*43070*/  R2UR UR16, R2.reuse ;  /* 0x00000000021072ca */ /* 0x040fe400000e0000 */
[C---:B------:R-:W-:Y:S01]  /*43080*/  R2UR UR17, R3.reuse ;  /* 0x00000000031172ca */ /* 0x040fe200000e0000 */
[----:B------:R-:W4:Y:S01]  /*43090*/  LD.E R24, desc[UR8][R4.64+0x38] ;  /* 0x0000380804187980 */ /* 0x000f22000c101900 */
[C---:B------:R-:W-:Y:S02]  /*430a0*/  R2UR UR18, R2.reuse ;  /* 0x00000000021272ca */ /* 0x040fe400000e0000 */
[----:B------:R-:W-:Y:S01]  /*430b0*/  R2UR UR19, R3 ;  /* 0x00000000031372ca */ /* 0x000fe200000e0000 */
[----:B0-----:R-:W4:Y:S01]  /*430c0*/  LD.E R25, desc[UR10][R4.64+0x3c] ;  /* 0x00003c0a04197980 */ /* 0x001f22000c101900 */
[----:B------:R-:W-:-:S02]  /*430d0*/  R2UR UR20, R2 ;  /* 0x00000000021472ca */ /* 0x000fc400000e0000 */
[C---:B------:R-:W-:Y:S01]  /*430e0*/  R2UR UR21, R3.reuse ;  /* 0x00000000031572ca */ /* 0x040fe200000e0000 */
[----:B------:R-:W4:Y:S01]  /*430f0*/  LD.E R26, desc[UR12][R4.64+0x40] ;  /* 0x0000400c041a7980 */ /* 0x000f22000c101900 */
[C---:B------:R-:W-:Y:S02]  /*43100*/  R2UR UR22, R2.reuse ;  /* 0x00000000021672ca */ /* 0x040fe400000e0000 */
[C---:B------:R-:W-:Y:S01]  /*43110*/  R2UR UR23, R3.reuse ;  /* 0x00000000031772ca */ /* 0x040fe200000e0000 */
[----:B------:R-:W4:Y:S01]  /*43120*/  LD.E R8, desc[UR16][R4.64+0x18] ;  /* 0x0000181004087980 */ /* 0x000f22000c101900 */
[C---:B------:R-:W-:Y:S02]  /*43130*/  R2UR UR24, R2.reuse ;  /* 0x00000000021872ca */ /* 0x040fe400000e0000 */
[----:B------:R-:W-:Y:S01]  /*43140*/  R2UR UR25, R3 ;  /* 0x00000000031972ca */ /* 0x000fe200000e0000 */
[----:B------:R-:W4:Y:S01]  /*43150*/  LD.E R9, desc[UR18][R4.64+0x1c] ;  /* 0x00001c1204097980 */ /* 0x000f22000c101900 */
[----:B------:R-:W-:-:S02]  /*43160*/  R2UR UR26, R2 ;  /* 0x00000000021a72ca */ /* 0x000fc400000e0000 */
[C---:B------:R-:W-:Y:S01]  /*43170*/  R2UR UR27, R3.reuse ;  /* 0x00000000031b72ca */ /* 0x040fe200000e0000 */
[----:B------:R-:W4:Y:S01]  /*43180*/  LD.E R12, desc[UR20][R4.64+0x20] ;  /* 0x00002014040c7980 */ /* 0x000f22000c101900 */
[----:B------:R-:W-:Y:S02]  /*43190*/  R2UR UR28, R2 ;  /* 0x00000000021c72ca */ /* 0x000fe400000e0000 */
        /* <DEDUP_REMOVED lines=56> */
[----:B--2---:R-:W2:Y:S04]  /*43520*/  LD.E.64 R6, desc[UR4][R6.64] ;  /* 0x0000000406067980 */ /* 0x004ea8000c101b00 */
[----:B------:R-:W2:Y:S04]  /*43530*/  LD.E R83, desc[UR22][R4.64+0x124] ;  /* 0x0001241604537980 */ /* 0x000ea8000c101900 */
[----:B------:R-:W2:Y:S04]  /*43540*/  LD.E R84, desc[UR24][R4.64+0x128] ;  /* 0x0001281804547980 */ /* 0x000ea8000c101900 */
[----:B------:R-:W2:Y:S04]  /*43550*/  LD.E R85, desc[UR26][R4.64+0x12c] ;  /* 0x00012c1a04557980 */ /* 0x000ea8000c101900 */
[----:B------:R-:W2:Y:S04]  /*43560*/  LD.E R86, desc[UR28][R4.64+0x130] ;  /* 0x0001301c04567980 */ /* 0x000ea8000c101900 */
[----:B------:R-:W2:Y:S04]  /*43570*/  LD.E R87, desc[UR4][R4.64+0x134] ;  /* 0x0001340404577980 */ /* 0x000ea8000c101900 */
[----:B------:R-:W2:Y:S04]  /*43580*/  LD.E R88, desc[UR6][R4.64+0x138] ;  /* 0x0001380604587980 */ /* 0x000ea8000c101900 */
[----:B---3--:R0:W-:Y:S04]  /*43590*/  ST.E desc[UR6][R4.64], R21 ;  /* 0x0000001504007985 */ /* 0x0081e8000c101906 */
[----:B------:R1:W-:Y:S04]  /*435a0*/  ST.E desc[UR8][R4.64+0x4], R27 ;  /* 0x0000041b04007985 */ /* 0x0003e8000c101908 */
[----:B------:R3:W-:Y:S04]  /*435b0*/  ST.E desc[UR10][R4.64+0x8], R29 ;  /* 0x0000081d04007985 */ /* 0x0007e8000c10190a */
[----:B------:R3:W-:Y:S04]  /*435c0*/  ST.E desc[UR12][R4.64+0xc], R31 ;  /* 0x00000c1f04007985 */ /* 0x0007e8000c10190c */
[----:B------:R3:W-:Y:S04]  /*435d0*/  ST.E desc[UR14][R4.64+0x10], R33 ;  /* 0x0000102104007985 */ /* 0x0007e8000c10190e */
[----:B------:R3:W-:Y:S04]  /*435e0*/  ST.E desc[UR4][R4.64+0x14], R35 ;  /* 0x0000142304007985 */ /* 0x0007e8000c101904 */
[----:B0-----:R-:W2:Y:S04]  /*435f0*/  LD.E R21, desc[UR6][R4.64+0x34] ;  /* 0x0000340604157980 */ /* 0x001ea8000c101900 */
[----:B-1----:R-:W2:Y:S04]  /*43600*/  LD.E R27, desc[UR14][R4.64+0x44] ;  /* 0x0000440e041b7980 */ /* 0x002ea8000c101900 */
[----:B---3--:R-:W3:Y:S04]  /*43610*/  LD.E R29, desc[UR18][R4.64+0x4c] ;  /* 0x00004c12041d7980 */ /* 0x008ee8000c101900 */
[----:B------:R-:W3:Y:S04]  /*43620*/  LD.E R31, desc[UR22][R4.64+0x54] ;  /* 0x00005416041f7980 */ /* 0x000ee8000c101900 */
        /* <DEDUP_REMOVED lines=51> */
[----:B----4-:R-:W-:Y:S04]  /*43960*/  ST.E desc[UR4][R4.64+0x18], R8 ;  /* 0x0000180804007985 */ /* 0x010fe8000c101904 */
        /* <DEDUP_REMOVED lines=16> */
[----:B--2---:R-:W-:Y:S04]  /*43a70*/  ST.E desc[UR4][R4.64+0x34], R21 ;  /* 0x0000341504007985 */ /* 0x004fe8000c101904 */
[----:B------:R-:W-:Y:S04]  /*43a80*/  ST.E desc[UR12][R4.64+0x44], R27 ;  /* 0x0000441b04007985 */ /* 0x000fe8000c10190c */
[----:B---3--:R-:W-:Y:S04]  /*43a90*/  ST.E desc[UR16][R4.64+0x4c], R29 ;  /* 0x00004c1d04007985 */ /* 0x008fe8000c101910 */
        /* <DEDUP_REMOVED lines=87> */
[----:B------:R-:W-:-:S03]  /*44010*/  IMAD R6, R138, 0x1000, R6 ;  /* 0x000010008a067824 */ /* 0x000fc600078e0206 */
        /* <DEDUP_REMOVED lines=18> */
[----:B------:R-:W-:Y:S01]  /*44140*/  HGMMA.64x256x16.F32 R24, R152, gdesc[UR4].tnspB, RZ, !UPT, gsb0 ;  /* 0x43e0000498187df0 */ /* 0x000fe2000c0008ff */
        /* <DEDUP_REMOVED lines=47> */
[----:B------:R-:W-:Y:S01]  /*44440*/  R2UR UR51, R3 ;  /* 0x00000000033372ca */ /* 0x000fe200000e0000 */
[----:B------:R-:W-:-:S02]  /*44450*/  VIADD R8, R6, 0x80 ;  /* 0x0000008006087836 */ /* 0x000fc40000000000 */
        /* <DEDUP_REMOVED lines=339> */
[----:B------:R0:W-:Y:S01]  /*45990*/  ST.E desc[UR10][R4.64+0x1fc], R151 ;  /* 0x0001fc9704007985 */ /* 0x0001e2000c10190a */
[----:B------:R-:W-:Y:S01]  /*459a0*/  UMOV UR14, UR36 ;  /* 0x00000024000e7c82 */ /* 0x000fe20008000000 */
[----:B------:R-:W-:Y:S01]  /*459b0*/  UMOV UR15, UR37 ;  /* 0x00000025000f7c82 */ /* 0x000fe20008000000 */
        /* <DEDUP_REMOVED lines=812> */
[----:B------:R-:W-:Y:S02]  /*48c80*/  R2UR UR29, R3 ;  /* 0x00000000031d72ca */ /* 0x000fe400000e0000 */
[----:B------:R-:W-:Y:S02]  /*48c90*/  R2UR UR37, R10 ;  /* 0x000000000a2572ca */ /* 0x000fe400000e0000 */
[----:B------:R-:W-:Y:S01]  /*48ca0*/  R2UR UR36, R11 ;  /* 0x000000000b2472ca */ /* 0x000fe200000e0000 */
[----:B------:R-:W-:Y:S02]  /*48cb0*/  WARPGROUP.DEPBAR.LE gsb0, 0x0 ;  /* 0x00008000000079c5 */ /* 0x000fe40000010000 */
[----:B------:R0:W-:Y:S01]  /*48cc0*/  ST.E desc[UR4][R4.64], R24 ;  /* 0x0000001804007985 */ /* 0x0001e2000c101904 */
[----:B------:R-:W-:-:S02]  /*48cd0*/  R2UR UR4, R2 ;  /* 0x00000000020472ca */ /* 0x000fc400000e0000 */
[C---:B------:R-:W-:Y:S01]  /*48ce0*/  R2UR UR5, R3.reuse ;  /* 0x00000000030572ca */ /* 0x040fe200000e0000 */
[----:B------:R1:W-:Y:S01]  /*48cf0*/  ST.E desc[UR6][R4.64+0x4], R25 ;  /* 0x0000041904007985 */ /* 0x0003e2000c101906 */
[C---:B------:R-:W-:Y:S02]  /*48d00*/  R2UR UR6, R2.reuse ;  /* 0x00000000020672ca */ /* 0x040fe400000e0000 */
[C---:B------:R-:W-:Y:S01]  /*48d10*/  R2UR UR7, R3.reuse ;  /* 0x00000000030772ca */ /* 0x040fe200000e0000 */
[----:B------:R2:W-:Y:S01]  /*48d20*/  ST.E desc[UR8][R4.64+0x8], R26 ;  /* 0x0000081a04007985 */ /* 0x0005e2000c101908 */
[C---:B------:R-:W-:Y:S02]  /*48d30*/  R2UR UR8, R2.reuse ;  /* 0x00000000020872ca */ /* 0x040fe400000e0000 */
[----:B------:R-:W-:Y:S01]  /*48d40*/  R2UR UR9, R3 ;  /* 0x00000000030972ca */ /* 0x000fe200000e0000 */
        /* <DEDUP_REMOVED lines=370> */
[----:B------:R-:W-:-:S03]  /*4a470*/  R2UR UR4, R2 ;  /* 0x00000000020472ca */ /* 0x000fc600000e0000 */
[----:B------:R-:W-:Y:S01]  /*4a480*/  ST.E desc[UR6][R4.64+0x1fc], R151 ;  /* 0x0001fc9704007985 */ /* 0x000fe2000c101906 */
[----:B------:R-:W-:-:S03]  /*4a490*/  R2UR UR5, R3 ;  /* 0x00000000030572ca */ /* 0x000fc600000e0000 */
[----:B------:R-:W4:Y:S01]  /*4a4a0*/  LD.E R6, desc[UR8][R4.64] ;  /* 0x0000000804067980 */ /* 0x000f22000c101900 */
[C---:B------:R-:W-:Y:S02]  /*4a4b0*/  R2UR UR6, R2.reuse ;  /* 0x00000000020672ca */ /* 0x040fe400000e0000 */
        /* <DEDUP_REMOVED lines=37> */
[----:B-1----:R-:W4:Y:S01]  /*4a710*/  LD.E R25, desc[UR8][R4.64+0x34] ;  /* 0x0000340804197980 */ /* 0x002f22000c101900 */
[C---:B------:R-:W-:Y:S02]  /*4a720*/  R2UR UR6, R2.reuse ;  /* 0x00000000020672ca */ /* 0x040fe400000e0000 */
[C---:B------:R-:W-:Y:S01]  /*4a730*/  R2UR UR7, R3.reuse ;  /* 0x00000000030772ca */ /* 0x040fe200000e0000 */
[----:B--2---:R-:W2:Y:S01]  /*4a740*/  LD.E R26, desc[UR10][R4.64+0x38] ;  /* 0x0000380a041a7980 */ /* 0x004ea2000c101900 */
[C---:B------:R-:W-:Y:S02]  /*4a750*/  R2UR UR8, R2.reuse ;  /* 0x00000000020872ca */ /* 0x040fe400000e0000 */
[----:B------:R-:W-:Y:S01]  /*4a760*/  R2UR UR9, R3 ;  /* 0x00000000030972ca */ /* 0x000fe200000e0000 */
[----:B---3--:R-:W3:Y:S01]  /*4a770*/  LD.E R27, desc[UR12][R4.64+0x3c] ;  /* 0x00003c0c041b7980 */ /* 0x008ee2000c101900 */
        /* <DEDUP_REMOVED lines=380> */
[----:B--2---:R-:W-:Y:S01]  /*4bf40*/  ST.E desc[UR10][R4.64+0x38], R26 ;  /* 0x0000381a04007985 */ /* 0x004fe2000c10190a */
[C---:B------:R-:W-:Y:S02]  /*4bf50*/  R2UR UR8, R2.reuse ;  /* 0x00000000020872ca */ /* 0x040fe400000e0000 */
[----:B------:R-:W-:Y:S01]  /*4bf60*/  R2UR UR9, R3 ;  /* 0x00000000030972ca */ /* 0x000fe200000e0000 */
[----:B---3--:R-:W-:Y:S01]  /*4bf70*/  ST.E desc[UR12][R4.64+0x3c], R27 ;  /* 0x00003c1b04007985 */ /* 0x008fe2000c10190c */
[----:B------:R-:W-:-:S02]  /*4bf80*/  R2UR UR10, R2 ;  /* 0x00000000020a72ca */ /* 0x000fc400000e0000 */
[C---:B------:R-:W-:Y:S01]  /*4bf90*/  R2UR UR11, R3.reuse ;  /* 0x00000000030b72ca */ /* 0x040fe200000e0000 */
[----:B----4-:R-:W-:Y:S01]  /*4bfa0*/  ST.E desc[UR14][R4.64+0x40], R28 ;  /* 0x0000401c04007985 */ /* 0x010fe2000c10190e */
        /* <DEDUP_REMOVED lines=311> */
[----:B------:R-:W-:Y:S01]  /*4d320*/  @!PT LDS RZ, [RZ] ;  /* 0x00000000fffff984 */ /* 0x000fe20000000800 */
[----:B------:R-:W-:Y:S01]  /*4d330*/  @!PT LDS RZ, [RZ] ;  /* 0x00000000fffff984 */ /* 0x000fe20000000800 */
[----:B------:R-:W-:Y:S01]  /*4d340*/  @!PT LDS RZ, [RZ] ;  /* 0x00000000fffff984 */ /* 0x000fe20000000800 */
[----:B------:R-:W-:Y:S01]  /*4d350*/  @!PT LDS RZ, [RZ] ;  /* 0x00000000fffff984 */ /* 0x000fe20000000800 */
[----:B------:R1:W-:Y:S06]  /*4d360*/  MEMBAR.ALL.CTA ;  /* 0x0000000000007992 */ /* 0x0003ec0000008000 */
[----:B-1----:R-:W1:Y:S02]  /*4d370*/  FENCE.VIEW.ASYNC.S ;  /* 0x00000000000073c6 */ /* 0x002e640000000000 */
[----:B-1----:R-:W-:-:S02]  /*4d380*/  NOP ;  /* 0x0000000000007918 */ /* 0x002fc40000000000 */
[----:B0-----:R-:W2:Y:S01]  /*4d390*/  LDL.64 R4, [R0+0x40] ;  /* 0x0000400000047983 */ /* 0x001ea20000100a00 */
[C---:B------:R-:W-:Y:S02]  /*4d3a0*/  R2UR UR4, R2.reuse ;  /* 0x00000000020472ca */ /* 0x040fe400000e0000 */
[----:B------:R-:W-:Y:S01]  /*4d3b0*/  R2UR UR5, R3 ;  /* 0x00000000030572ca */ /* 0x000fe200000e0000 */
[----:B------:R-:W3:Y:S01]  /*4d3c0*/  LDL.64 R6, [R0] ;  /* 0x0000000000067983 */ /* 0x000ee20000100a00 */
[----:B------:R-:W-:Y:S11]  /*4d3d0*/  BAR.ARV 0xe, 0x100 ;  /* 0x0384000000007b1d */ /* 0x000ff60000002000 */
[----:B--2---:R-:W2:Y:S01]  /*4d3e0*/  LD.E R8, desc[UR4][R4.64] ;  /* 0x0000000404087980 */ /* 0x004ea2000c101900 */
[----:B------:R-:W-:-:S02]  /*4d3f0*/  R2UR UR4, R2 ;  /* 0x00000000020472ca */ /* 0x000fc400000e0000 */
[----:B------:R-:W-:Y:S01]  /*4d400*/  R2UR UR5, R3 ;  /* 0x00000000030572ca */ /* 0x000fe200000e0000 */
[----:B------:R-:W-:-:S12]  /*4d410*/  BSSY B0, `(.L_x_7243) ;  /* 0x0000006000007945 */ /* 0x000fd80003800000 */
[----:B---3--:R0:W5:Y:S01]  /*4d420*/  LD.E R6, desc[UR4][R6.64] ;  /* 0x0000000406067980 */ /* 0x008162000c101900 */
[----:B--2---:R-:W-:-:S04]  /*4d430*/  LOP3.LUT R8, R8, 0x1, RZ, 0xfc, !PT ;  /* 0x0000000108087812 */ /* 0x004fc800078efcff */
[----:B------:R-:W-:-:S13]  /*4d440*/  ISETP.NE.AND P0, PT, R8, 0x3, PT ;  /* 0x000000030800780c */ /* 0x000fda0003f05270 */
[----:B0-----:R-:W-:Y:S05]  /*4d450*/  @!P0 BRA `(.L_x_7244) ;  /* 0x0000000000048947 */ /* 0x001fea0003800000 */
[----:B------:R-:W-:Y:S01]  /*4d460*/  BPT.TRAP 0x1 ;  /* 0x000000040000795c */ /* 0x000fe20000300000 */
.L_x_7244:
[----:B------:R-:W-:Y:S05]  /*4d470*/  BSYNC B0 ;  /* 0x0000000000007941 */ /* 0x000fea0003800000 */
.L_x_7243:
[C---:B------:R-:W-:Y:S02]  /*4d480*/  R2UR UR6, R2.reuse ;  /* 0x00000000020672ca */ /* 0x040fe400000e0000 */
[C---:B------:R-:W-:Y:S02]  /*4d490*/  R2UR UR7, R3.reuse ;  /* 0x00000000030772ca */ /* 0x040fe400000e0000 */
[----:B------:R-:W-:Y:S02]  /*4d4a0*/  R2UR UR4, R2 ;  /* 0x00000000020472ca */ /* 0x000fe400000e0000 */
[----:B------:R-:W-:-:S09]  /*4d4b0*/  R2UR UR5, R3 ;  /* 0x00000000030572ca */ /* 0x000fd200000e0000 */
[----:B------:R-:W2:Y:S04]  /*4d4c0*/  LD.E.64 R2, desc[UR6][R4.64+0x20] ;  /* 0x0000200604027980 */ /* 0x000ea8000c101b00 */
[----:B------:R-:W3:Y:S01]  /*4d4d0*/  LD.E R0, desc[UR4][R4.64+0xc] ;  /* 0x00000c0404007980 */ /* 0x000ee2000c101900 */
[----:B------:R-:W-:Y:S02]  /*4d4e0*/  MOV R7, 0x11f50 ;  /* 0x00011f5000077802 */ /* 0x000fe40000000f00 */
[----:B--2---:R-:W-:-:S03]  /*4d4f0*/  MOV R3, R2 ;  /* 0x0000000200037202 */ /* 0x004fc60000000f00 */
[----:B------:R-:W-:Y:S02]  /*4d500*/  IMAD.MOV.U32 R2, RZ, RZ, R7 ;  /* 0x000000ffff027224 */ /* 0x000fe400078e0007 */
[----:B-----5:R-:W-:-:S05]  /*4d510*/  IMAD R3, R6, 0x8, R3 ;  /* 0x0000000806037824 */ /* 0x020fca00078e0203 */
[----:B---3--:R-:W-:Y:S01]  /*4d520*/  PRMT R0, R0, 0x654, R3 ;  /* 0x0000065400007816 */ /* 0x008fe20000000003 */
[----:B------:R-:W-:-:S03]  /*4d530*/  IMAD.MOV.U32 R3, RZ, RZ, 0x0 ;  /* 0x00000000ff037424 */ /* 0x000fc600078e00ff */
[----:B------:R0:W-:Y:S02]  /*4d540*/  SYNCS.ARRIVE.TRANS64.RED.A1T0 RZ, [R0+URZ], RZ ;  /* 0x000000ff00ff79a7 */ /* 0x0001e4000810043f */
[----:B0-----:R-:W-:Y:S05]  /*4d550*/  RET.REL.NODEC R2 `(_ZN7cutlass13device_kernelIN5flash11enable_sm90INS1_16FlashAttnFwdSm90INS1_25CollectiveMainloopFwdSm90ILi2EN4cute5tupleIJNS5_1CILi1EEES8_S8_EEENS6_IJNS7_ILi64EEESA_SA_EEELi512ENS_6half_tEfNS_4arch4Sm90ELb0ELb1ELb1ELb1ELb1ELb1ELb1ELb0ELb0ELb1ELb1ELb0EEENS1_21CollectiveEpilogueFwdINS6_IJSA_NS7_ILi512EEESA_EEES9_SC_SE_Li256ELb1ELb1ELb1ELb0EEENS1_36VarlenDynamicPersistentTileSchedulerILi64ELi64ELi256ELi128ELb1ELb1ELb1ELb1ELb0ELb1EEEEEEEEEvNT_6ParamsE) ;  /* 0xfffffb2802a87950 */ /* 0x001fea0003c3ffff */
.L_x_7217:
[----:B0-----:R0:W1:Y:S02]  /*4d560*/  SYNCS.PHASECHK.TRANS64.TRYWAIT P0, [R12+URZ], R13 ;  /* 0x0000000d0c0075a7 */ /* 0x001064000800017f */
[----:B-1----:R-:W-:Y:S05]  /*4d570*/  @!P0 NANOSLEEP.SYNCS 0x989680 ;  /* 0x009896800000895d */ /* 0x002fea0003900000 */
[----:B------:R-:W1:Y:S02]  /*4d580*/  @!P0 SYNCS.PHASECHK.TRANS64 P0, [R12+URZ], R13 ;  /* 0x0000000d0c0085a7 */ /* 0x000e64000800007f */
[----:B-1----:R-:W-:Y:S05]  /*4d590*/  @!P0 BRA `(.L_x_7217) ;  /* 0xfffffffc00f08947 */ /* 0x002fea000383ffff */
[----:B------:R-:W-:Y:S05]  /*4d5a0*/  BRA `(.L_x_7216) ;  /* 0xffffff0800e07947 */ /* 0x000fea000383ffff */
.L_x_7219:
[----:B0-----:R0:W1:Y:S02]  /*4d5b0*/  SYNCS.PHASECHK.TRANS64.TRYWAIT P0, [R12+URZ+0x38810], R13 ;  /* 0x0388100d0c0075a7 */ /* 0x001064000800017f */
[----:B-1----:R-:W-:Y:S05]  /*4d5c0*/  @!P0 NANOSLEEP.SYNCS 0x989680 ;  /* 0x009896800000895d */ /* 0x002fea0003900000 */
[----:B------:R-:W1:Y:S02]  /*4d5d0*/  @!P0 SYNCS.PHASECHK.TRANS64 P0, [R12+URZ+0x38810], R13 ;  /* 0x0388100d0c0085a7 */ /* 0x000e64000800007f */
[----:B-1----:R-:W-:Y:S05]  /*4d5e0*/  @!P0 BRA `(.L_x_7219) ;  /* 0xfffffffc00f08947 */ /* 0x002fea000383ffff */
[----:B------:R-:W-:Y:S05]  /*4d5f0*/  BRA `(.L_x_7245) ;  /* 0xffffff1000347947 */ /* 0x000fea000383ffff */
.L_x_7226:
[----:B0-----:R0:W1:Y:S02]  /*4d600*/  SYNCS.PHASECHK.TRANS64.TRYWAIT P0, [R12+URZ], R13 ;  /* 0x0000000d0c0075a7 */ /* 0x001064000800017f */
[----:B-1----:R-:W-:Y:S05]  /*4d610*/  @!P0 NANOSLEEP.SYNCS 0x989680 ;  /* 0x009896800000895d */ /* 0x002fea0003900000 */
[----:B------:R-:W1:Y:S02]  /*4d620*/  @!P0 SYNCS.PHASECHK.TRANS64 P0, [R12+URZ], R13 ;  /* 0x0000000d0c0085a7 */ /* 0x000e64000800007f */
[----:B-1----:R-:W-:Y:S05]  /*4d630*/  @!P0 BRA `(.L_x_7226) ;  /* 0xfffffffc00f08947 */ /* 0x002fea000383ffff */
[----:B------:R-:W-:Y:S05]  /*4d640*/  BRA `(.L_x_7225) ;  /* 0xffffff1000d07947 */ /* 0x000fea000383ffff */
.L_x_7246:
        /* <DEDUP_REMOVED lines=11> */
.L_x_15754:


//--------------------- .text._ZN7cutlass13device_kernelIN5flash11enable_sm90INS1_16FlashAttnFwdSm90INS1_25CollectiveMainloopFwdSm90ILi2EN4cute5tupleIJNS5_1CILi1EEES8_S8_EEENS6_IJNS7_ILi64EEESA_SA_EEELi512ENS_6half_tEfNS_4arch4Sm90ELb1ELb0ELb1ELb0ELb1ELb0ELb0ELb0ELb0ELb1ELb1ELb0EEENS1_21CollectiveEpilogueFwdINS6_IJSA_NS7_ILi512EEESA_EEES9_SC_SE_Li256ELb0ELb1ELb1ELb0EEENS1_19SingleTileSchedulerILb0ELb1ELb1ELi64EEEEEEEEEvNT_6ParamsE --------------------------
	.section	.text._ZN7cutlass13device_kernelIN5flash11enable_sm90INS1_16FlashAttnFwdSm90INS1_25CollectiveMainloopFwdSm90ILi2EN4cute5tupleIJNS5_1CILi1EEES8_S8_EEENS6_IJNS7_ILi64EEESA_SA_EEELi512ENS_6half_tEfNS_4arch4Sm90ELb1ELb0ELb1ELb0ELb1ELb0ELb0ELb0ELb0ELb1ELb1ELb0EEENS1_21CollectiveEpilogueFwdINS6_IJSA_NS7_ILi512EEESA_EEES9_SC_SE_Li256ELb0ELb1ELb1ELb0EEENS1_19SingleTileSchedulerILb0ELb1ELb1ELi64EEEEEEEEEvNT_6ParamsE,"ax",@progbits
	.align	128
.text._ZN7cutlass13device_kernelIN5flash11enable_sm90INS1_16FlashAttnFwdSm90INS1_25CollectiveMainloopFwdSm90ILi2EN4cute5tupleIJNS5_1CILi1EEES8_S8_EEENS6_IJNS7_ILi64EEESA_SA_EEELi512ENS_6half_tEfNS_4arch4Sm90ELb1ELb0ELb1ELb0ELb1ELb0ELb0ELb0ELb0ELb1ELb1ELb0EEENS1_21CollectiveEpilogueFwdINS6_IJSA_NS7_ILi512EEESA_EEES9_SC_SE_Li256ELb0ELb1ELb1ELb0EEENS1_19SingleTileSchedulerILb0ELb1ELb1ELi64EEEEEEEEEvNT_6ParamsE:
        .type           _ZN7cutlass13device_kernelIN5flash11enable_sm90INS1_16FlashAttnFwdSm90INS1_25CollectiveMainloopFwdSm90ILi2EN4cute5tupleIJNS5_1CILi1EEES8_S8_EEENS6_IJNS7_ILi64EEESA_SA_EEELi512ENS_6half_tEfNS_4arch4Sm90ELb1ELb0ELb1ELb0ELb1ELb0ELb0ELb0ELb0ELb1ELb1ELb0EEENS1_21CollectiveEpilogueFwdINS6_IJSA_NS7_ILi512EEESA_EEES9_SC_SE_Li256ELb0ELb1ELb1ELb0EEENS1_19SingleTileSchedulerILb0ELb1ELb1ELi64EEEEEEEEEvNT_6ParamsE,@function
        .size           _ZN7cutlass13device_kernelIN5flash11enable_sm90INS1_16FlashAttnFwdSm90INS1_25CollectiveMainloopFwdSm90ILi2EN4cute5tupleIJNS5_1CILi1EEES8_S8_EEENS6_IJNS7_ILi64EEESA_SA_EEELi512ENS_6half_tEfNS_4arch4Sm90ELb1ELb0ELb1ELb0ELb1ELb0ELb0ELb0ELb0ELb1ELb1ELb0EEENS1_21CollectiveEpilogueFwdINS6_IJSA_NS7_ILi512EEESA_EEES9_SC_SE_Li256ELb0ELb1ELb1ELb0EEENS1_19SingleTileSchedulerILb0ELb1ELb1ELi64EEEEEEEEEvNT_6ParamsE,(.L_x_15756 - _ZN7cutlass13device_kernelIN5flash11enable_sm90INS1_16FlashAttnFwdSm90INS1_25CollectiveMainloopFwdSm90ILi2EN4cute5tupleIJNS5_1CILi1EEES8_S8_EEENS6_IJNS7_ILi64EEESA_SA_EEELi512ENS_6half_tEfNS_4arch4Sm90ELb1ELb0ELb1ELb0ELb1ELb0ELb0ELb0ELb0ELb1ELb1ELb0EEENS1_21CollectiveEpilogueFwdINS6_IJSA_NS7_ILi512EEESA_EEES9_SC_SE_Li256ELb0ELb1ELb1ELb0EEENS1_19SingleTileSchedulerILb0ELb1ELb1ELi64EEEEEEEEEvNT_6ParamsE)
        .other          _ZN7cutlass13device_kernelIN5flash11enable_sm90INS1_16FlashAttnFwdSm90INS1_25CollectiveMainloopFwdSm90ILi2EN4cute5tupleIJNS5_1CILi1EEES8_S8_EEENS6_IJNS7_ILi64EEESA_SA_EEELi512ENS_6half_tEfNS_4arch4Sm90ELb1ELb0ELb1ELb0ELb1ELb0ELb0ELb0ELb0ELb1ELb1ELb0EEENS1_21CollectiveEpilogueFwdINS6_IJSA_NS7_ILi512EEESA_EEES9_SC_SE_Li256ELb0ELb1ELb1ELb0EEENS1_19SingleTileSchedulerILb0ELb1ELb1ELi64EEEEEEEEEvNT_6ParamsE,@"STO_CUDA_ENTRY STV_DEFAULT"
_ZN7cutlass13device_kernelIN5flash11enable_sm90INS1_16FlashAttnFwdSm90INS1_25CollectiveMainloopFwdSm90ILi2EN4cute5tupleIJNS5_1CILi1EEES8_S8_EEENS6_IJNS7_ILi64EEESA_SA_EEELi512ENS_6half_tEfNS_4arch4Sm90ELb1ELb0ELb1ELb0ELb1ELb0ELb0ELb0ELb0ELb1ELb1ELb0EEENS1_21CollectiveEpilogueFwdINS6_IJSA_NS7_ILi512EEESA_EEES9_SC_SE_Li256ELb0ELb1ELb1ELb0EEENS1_19SingleTileSchedulerILb0ELb1ELb1ELi64EEEEEEEEEvNT_6ParamsE:
        /* <DEDUP_REMOVED lines=40> */
.L_x_7247:
        /* <DEDUP_REMOVED lines=22> */
.L_x_7248:
        /* <DEDUP_REMOVED lines=18> */
.L_x_7249:
        /* <DEDUP_REMOVED lines=22> */
.L_x_7250:
        /* <DEDUP_REMOVED lines=23> */
.L_x_7251:
        /* <DEDUP_REMOVED lines=9> */
.L_x_7254:
        /* <DEDUP_REMOVED lines=25> */
[----:B------:R-:W0:Y:S01]  /*09f0*/  S2UR UR7, SR_CTAID.X ;  /* 0x00000000000779c3 */ /* 0x000e220000002500 */
[----:B------:R-:W-:Y:S01]  /*0a00*/  ULDC UR10, c[0x0][0x2f0] ;  /* 0x0000bc00000a7ab9 */ /* 0x000fe20000000800 */
[----:B------:R-:W-:Y:S01]  /*0a10*/  VIADD R16, R30, 0xffffff80 ;  /* 0xffffff801e107836 */ /* 0x000fe20000000000 */
[----:B------:R-:W-:-:S04]  /*0a20*/  UISETP.NE.AND.EX UP0, UPT, UR5, URZ, UPT, UP0 ;  /* 0x0000003f0500728c */ /* 0x000fc8000bf05300 */
[----:B------:R-:W-:Y:S01]  /*0a30*/  USEL UR41, UR41, 0x1, UP0 ;  /* 0x0000000129297887 */ /* 0x000fe20008000000 */
[----:B------:R-:W1:Y:S01]  /*0a40*/  S2UR UR44, SR_CgaCtaId ;  /* 0x00000000002c79c3 */ /* 0x000e620000008800 */
[----:B------:R-:W-:Y:S02]  /*0a50*/  UISETP.NE.AND UP0, UPT, UR11, 0x1, UPT ;  /* 0x000000010b00788c */ /* 0x000fe4000bf05270 */
[----:B------:R-:W-:-:S04]  /*0a60*/  UIMAD UR4, UR41, UR10, 0x3f ;  /* 0x0000003f290474a4 */ /* 0x000fc8000f8e020a */
[----:B------:R-:W-:Y:S01]  /*0a70*/  PLOP3.LUT P0, PT, PT, PT, UP0, 0x80, 0x0 ;  /* 0x000000000000781c */ /* 0x000fe20003f0f008 */
[----:B------:R-:W-:-:S04]  /*0a80*/  USHF.R.S32.HI UR5, URZ, 0x1f, UR4 ;  /* 0x0000001f3f057899 */ /* 0x000fc80008011404 */
[----:B------:R-:W-:-:S04]  /*0a90*/  ULEA.HI UR5, UR5, UR4, URZ, 0x6 ;  /* 0x0000000405057291 */ /* 0x000fc8000f8f303f */
[----:B------:R-:W-:-:S04]  /*0aa0*/  USHF.R.S32.HI UR6, URZ, 0x6, UR5 ;  /* 0x000000063f067899 */ /* 0x000fc80008011405 */
[----:B0-----:R-:W-:Y:S08]  /*0ab0*/  @!P0 BRA `(.L_x_7256) ;  /* 0x00000020003c8947 */ /* 0x001ff00003800000 */
[----:B------:R-:W-:Y:S01]  /*0ac0*/  ULDC UR4, c[0x0][0x448] ;  /* 0x0001120000047ab9 */ /* 0x000fe20000000800 */
[----:B------:R-:W-:Y:S01]  /*0ad0*/  ULEA UR7, UR7, 0x3f, 0x6 ;  /* 0x0000003f07077891 */ /* 0x000fe2000f8e303f */
[----:B------:R-:W-:Y:S01]  /*0ae0*/  PLOP3.LUT P0, PT, PT, PT, PT, 0x80, 0x0 ;  /* 0x000000000000781c */ /* 0x000fe20003f0f070 */
[----:B------:R-:W-:Y:S01]  /*0af0*/  UISETP.NE.AND UP0, UPT, UR4, 0x1, UPT ;  /* 0x000000010400788c */ /* 0x000fe2000bf05270 */
[----:B------:R-:W-:Y:S01]  /*0b00*/  IMAD.MOV.U32 R3, RZ, RZ, RZ ;  /* 0x000000ffff037224 */ /* 0x000fe200078e00ff */
[----:B------:R-:W-:Y:S01]  /*0b10*/  ULDC UR8, c[0x0][0x288] ;  /* 0x0000a20000087ab9 */ /* 0x000fe20000000800 */
[----:B------:R-:W-:Y:S01]  /*0b20*/  USHF.R.U32.HI UR11, URZ, 0x10, UR9 ;  /* 0x000000103f0b7899 */ /* 0x000fe20008011609 */
[----:B------:R-:W-:Y:S01]  /*0b30*/  MOV R5, RZ ;  /* 0x000000ff00057202 */ /* 0x000fe20000000f00 */
[----:B------:R-:W-:Y:S01]  /*0b40*/  UIADD3 UR8, -UR8, 0x40, URZ ;  /* 0x0000004008087890 */ /* 0x000fe2000fffe13f */
[----:B------:R-:W-:Y:S01]  /*0b50*/  IMAD.MOV.U32 R6, RZ, RZ, RZ ;  /* 0x000000ffff067224 */ /* 0x000fe200078e00ff */
[----:B------:R-:W-:Y:S01]  /*0b60*/  ULOP3.LUT UR9, UR9, 0xffff, URZ, 0xc0, !UPT ;  /* 0x0000ffff09097892 */ /* 0x000fe2000f8ec03f */
[----:B------:R-:W-:Y:S01]  /*0b70*/  CS2R R150, SRZ ;  /* 0x0000000000967805 */ /* 0x000fe2000001ff00 */
[----:B------:R-:W-:Y:S01]  /*0b80*/  UIMAD UR8, UR41, UR10, UR8 ;  /* 0x0000000a290872a4 */ /* 0x000fe2000f8e0208 */
[----:B------:R-:W-:Y:S01]  /*0b90*/  CS2R R148, SRZ ;  /* 0x0000000000947805 */ /* 0x000fe2000001ff00 */
[----:B------:R-:W-:Y:S01]  /*0ba0*/  @UP0 ULDC UR4, c[0x0][0x44c] ;  /* 0x0001130000040ab9 */ /* 0x000fe20000000800 */
[----:B------:R-:W-:Y:S01]  /*0bb0*/  @UP0 ULDC UR12, c[0x0][0x450] ;  /* 0x00011400000c0ab9 */ /* 0x000fe20000000800 */
[----:B------:R-:W-:Y:S01]  /*0bc0*/  UIMAD.WIDE.U32 UR4, UR7, UR4, URZ ;  /* 0x00000004070472a5 */ /* 0x000fe2000f8e003f */
[----:B------:R-:W-:-:S02]  /*0bd0*/  CS2R R146, SRZ ;  /* 0x0000000000927805 */ /* 0x000fc4000001ff00 */
[----:B------:R-:W-:Y:S02]  /*0be0*/  CS2R R144, SRZ ;  /* 0x0000000000907805 */ /* 0x000fe4000001ff00 */
[----:B------:R-:W-:Y:S01]  /*0bf0*/  CS2R R142, SRZ ;  /* 0x00000000008e7805 */ /* 0x000fe2000001ff00 */
[----:B------:R-:W-:Y:S01]  /*0c00*/  @UP0 USHF.R.U32.HI UR7, URZ, UR12, UR5 ;  /* 0x0000000c3f070299 */ /* 0x000fe20008011605 */
[----:B------:R-:W-:Y:S02]  /*0c10*/  CS2R R140, SRZ ;  /* 0x00000000008c7805 */ /* 0x000fe4000001ff00 */
[----:B------:R-:W-:Y:S02]  /*0c20*/  CS2R R138, SRZ ;  /* 0x00000000008a7805 */ /* 0x000fe4000001ff00 */
[----:B------:R-:W-:Y:S01]  /*0c30*/  CS2R R136, SRZ ;  /* 0x0000000000887805 */ /* 0x000fe2000001ff00 */
[----:B------:R-:W-:Y:S01]  /*0c40*/  UIADD3 UR7, UR8, UR7, URZ ;  /* 0x0000000708077290 */ /* 0x000fe2000fffe03f */
[----:B------:R-:W-:-:S02]  /*0c50*/  CS2R R134, SRZ ;  /* 0x0000000000867805 */ /* 0x000fc4000001ff00 */
[----:B------:R-:W-:Y:S02]  /*0c60*/  CS2R R132, SRZ ;  /* 0x0000000000847805 */ /* 0x000fe4000001ff00 */
[----:B------:R-:W-:Y:S01]  /*0c70*/  CS2R R130, SRZ ;  /* 0x0000000000827805 */ /* 0x000fe2000001ff00 */
[----:B------:R-:W-:Y:S01]  /*0c80*/  USHF.R.S32.HI UR4, URZ, 0x1f, UR7 ;  /* 0x0000001f3f047899 */ /* 0x000fe20008011407 */
[----:B------:R-:W-:Y:S02]  /*0c90*/  CS2R R128, SRZ ;  /* 0x0000000000807805 */ /* 0x000fe4000001ff00 */
[----:B------:R-:W-:Y:S02]  /*0ca0*/  CS2R R126, SRZ ;  /* 0x00000000007e7805 */ /* 0x000fe4000001ff00 */
[----:B------:R-:W-:Y:S01]  /*0cb0*/  CS2R R124, SRZ ;  /* 0x00000000007c7805 */ /* 0x000fe2000001ff00 */
[----:B------:R-:W-:Y:S01]  /*0cc0*/  ULEA.HI UR4, UR4, UR7, URZ, 0x6 ;  /* 0x0000000704047291 */ /* 0x000fe2000f8f303f */
[----:B------:R-:W-:-:S02]  /*0cd0*/  CS2R R122, SRZ ;  /* 0x00000000007a7805 */ /* 0x000fc4000001ff00 */
[----:B------:R-:W-:Y:S02]  /*0ce0*/  CS2R R120, SRZ ;  /* 0x0000000000787805 */ /* 0x000fe4000001ff00 */
[----:B------:R-:W-:Y:S01]  /*0cf0*/  CS2R R118, SRZ ;  /* 0x0000000000767805 */ /* 0x000fe2000001ff00 */
[----:B------:R-:W-:Y:S01]  /*0d00*/  USHF.R.S32.HI UR4, URZ, 0x6, UR4 ;  /* 0x000000063f047899 */ /* 0x000fe20008011404 */
[----:B------:R-:W-:Y:S02]  /*0d10*/  CS2R R116, SRZ ;  /* 0x0000000000747805 */ /* 0x000fe4000001ff00 */
[----:B------:R-:W-:Y:S02]  /*0d20*/  CS2R R114, SRZ ;  /* 0x0000000000727805 */ /* 0x000fe4000001ff00 */
[----:B------:R-:W-:Y:S01]  /*0d30*/  CS2R R112, SRZ ;  /* 0x0000000000707805 */ /* 0x000fe2000001ff00 */
[----:B------:R-:W-:Y:S01]  /*0d40*/  UISETP.LT.AND UP0, UPT, UR6, UR4, UPT ;  /* 0x000000040600728c */ /* 0x000fe2000bf01270 */
[----:B------:R-:W-:-:S02]  /*0d50*/  CS2R R110, SRZ ;  /* 0x00000000006e7805 */ /* 0x000fc4000001ff00 */
[----:B------:R-:W-:Y:S02]  /*0d60*/  CS2R R108, SRZ ;  /* 0x00000000006c7805 */ /* 0x000fe4000001ff00 */
[----:B------:R-:W-:Y:S01]  /*0d70*/  CS2R R106, SRZ ;  /* 0x00000000006a7805 */ /* 0x000fe2000001ff00 */
[----:B------:R-:W-:Y:S01]  /*0d80*/  USEL UR6, UR6, UR4, UP0 ;  /* 0x0000000406067287 */ /* 0x000fe20008000000 */
[----:B------:R-:W-:Y:S01]  /*0d90*/  CS2R R104, SRZ ;  /* 0x0000000000687805 */ /* 0x000fe2000001ff00 */
[----:B------:R-:W-:Y:S01]  /*0da0*/  UISETP.NE.AND UP0, UPT, UR11, URZ, UPT ;  /* 0x0000003f0b00728c */ /* 0x000fe2000bf05270 */
[----:B------:R-:W-:Y:S01]  /*0db0*/  CS2R R102, SRZ ;  /* 0x0000000000667805 */ /* 0x000fe2000001ff00 */
[----:B------:R-:W-:Y:S01]  /*0dc0*/  UISETP.GE.AND UP1, UPT, UR6, 0x1, UPT ;  /* 0x000000010600788c */ /* 0x000fe2000bf26270 */
[----:B------:R-:W-:Y:S02]  /*0dd0*/  CS2R R100, SRZ ;  /* 0x0000000000647805 */ /* 0x000fe4000001ff00 */
[----:B------:R-:W-:-:S02]  /*0de0*/  CS2R R98, SRZ ;  /* 0x0000000000627805 */ /* 0x000fc4000001ff00 */
[----:B------:R-:W-:Y:S02]  /*0df0*/  CS2R R96, SRZ ;  /* 0x0000000000607805 */ /* 0x000fe4000001ff00 */
[----:B------:R-:W-:Y:S02]  /*0e00*/  CS2R R94, SRZ ;  /* 0x00000000005e7805 */ /* 0x000fe4000001ff00 */
[----:B------:R-:W-:Y:S02]  /*0e10*/  CS2R R92, SRZ ;  /* 0x00000000005c7805 */ /* 0x000fe4000001ff00 */
[----:B------:R-:W-:Y:S02]  /*0e20*/  PLOP3.LUT P1, PT, PT, PT, UP1, 0x80, 0x0 ;  /* 0x000000000000781c */ /* 0x000fe40003f2f018 */
[----:B------:R-:W-:Y:S02]  /*0e30*/  CS2R R90, SRZ ;  /* 0x00000000005a7805 */ /* 0x000fe4000001ff00 */
[----:B------:R-:W-:Y:S01]  /*0e40*/  CS2R R88, SRZ ;  /* 0x0000000000587805 */ /* 0x000fe2000001ff00 */
[----:B------:R-:W-:Y:S01]  /*0e50*/  @!UP0 ULDC UR11, c[0x0][0x9f0] ;  /* 0x00027c00000b8ab9 */ /* 0x000fe20000000800 */
        /* <DEDUP_REMOVED lines=27> */
[----:B------:R-:W-:Y:S01]  /*1010*/  MOV R4, UR11 ;  /* 0x0000000b00047c02 */ /* 0x000fe20008000f00 */
[----:B------:R-:W-:-:S03]  /*1020*/  UIADD3 UR4, UR11, -0x1, UR6 ;  /* 0xffffffff0b047890 */ /* 0x000fc6000fffe006 */
[-C--:B------:R-:W-:Y:S02]  /*1030*/  IABS R7, R4.reuse ;  /* 0x0000000400077213 */ /* 0x080fe40000000000 */
[----:B------:R-:W-:Y:S02]  /*1040*/  IABS R4, R4 ;  /* 0x0000000400047213 */ /* 0x000fe40000000000 */
[----:B------:R-:W0:Y:S01]  /*1050*/  I2F.RP R0, R7 ;  /* 0x0000000700007306 */ /* 0x000e220000209400 */
[----:B------:R-:W-:Y:S01]  /*1060*/  MOV R8, UR4 ;  /* 0x0000000400087c02 */ /* 0x000fe20008000f00 */
[----:B------:R-:W-:Y:S01]  /*1070*/  ULOP3.LUT UR4, UR4, UR11, URZ, 0x3c, !UPT ;  /* 0x0000000b04047292 */ /* 0x000fe2000f8e3c3f */
[----:B------:R-:W-:-:S05]  /*1080*/  IMAD.MOV R4, RZ, RZ, -R4 ;  /* 0x000000ffff047224 */ /* 0x000fca00078e0a04 */
[----:B------:R-:W-:Y:S01]  /*1090*/  ISETP.LE.AND P3, PT, RZ, UR4, PT ;  /* 0x00000004ff007c0c */ /* 0x000fe2000bf63270 */
[----:B0-----:R-:W0:Y:S02]  /*10a0*/  MUFU.RCP R0, R0 ;  /* 0x0000000000007308 */ /* 0x001e240000001000 */
[----:B0-----:R-:W-:Y:S01]  /*10b0*/  VIADD R2, R0, 0xffffffe ;  /* 0x0ffffffe00027836 */ /* 0x001fe20000000000 */
[----:B------:R-:W-:-:S05]  /*10c0*/  IABS R0, R8 ;  /* 0x0000000800007213 */ /* 0x000fca0000000000 */
[----:B------:R0:W2:Y:S02]  /*10d0*/  F2I.FTZ.U32.TRUNC.NTZ R3, R2 ;  /* 0x0000000200037305 */ /* 0x0000a4000021f000 */
[----:B0-----:R-:W-:Y:S02]  /*10e0*/  IMAD.MOV.U32 R2, RZ, RZ, RZ ;  /* 0x000000ffff027224 */ /* 0x001fe400078e00ff */
[----:B--2---:R-:W-:-:S04]  /*10f0*/  IMAD.MOV R10, RZ, RZ, -R3 ;  /* 0x000000ffff0a7224 */ /* 0x004fc800078e0a03 */
        /* <DEDUP_REMOVED lines=8> */
[----:B------:R-:W-:Y:S02]  /*1180*/  ISETP.NE.AND P2, PT, RZ, UR11, PT ;  /* 0x0000000bff007c0c */ /* 0x000fe4000bf45270 */
[----:B------:R-:W-:-:S13]  /*1190*/  ISETP.GE.U32.AND P1, PT, R0, R7, PT ;  /* 0x000000070000720c */ /* 0x000fda0003f26070 */
[----:B------:R-:W-:-:S05]  /*11a0*/  @P1 IADD3 R3, R3, 0x1, RZ ;  /* 0x0000000103031810 */ /* 0x000fca0007ffe0ff */
[----:B------:R-:W-:Y:S01]  /*11b0*/  @!P3 IMAD.MOV R3, RZ, RZ, -R3 ;  /* 0x000000ffff03b224 */ /* 0x000fe200078e0a03 */
[----:B------:R-:W-:-:S07]  /*11c0*/  @!P2 LOP3.LUT R3, RZ, UR11, RZ, 0x33, !PT ;  /* 0x0000000bff03ac12 */ /* 0x000fce000f8e33ff */
.L_x_7257:
        /* <DEDUP_REMOVED lines=17> */
[----:B------:R-:W-:-:S04]  /*12e0*/  IADD3 R5, R16, -R5, RZ ;  /* 0x8000000510057210 */ /* 0x000fc80007ffe0ff */
        /* <DEDUP_REMOVED lines=12> */
[----:B-1----:R-:W-:Y:S01]  /*13b0*/  ULEA UR5, UR44, UR7, 0x18 ;  /* 0x000000072c057291 */ /* 0x002fe2000f8ec03f */
[----:B------:R-:W-:Y:S01]  /*13c0*/  IMAD R4, R4, 0x10, R7 ;  /* 0x0000001004047824 */ /* 0x000fe200078e0207 */
        /* <DEDUP_REMOVED lines=11> */
.L_x_7259:
[----:B------:R-:W-:-:S04]  /*1480*/  SHF.L.U32 R2, RZ, 0x1f, RZ ;  /* 0x0000001fff027819 */ /* 0x000fc800000006ff */
[----:B------:R-:W0:Y:S02]  /*1490*/  SYNCS.PHASECHK.TRANS64.TRYWAIT P1, [UR5+0x28c50], R2 ;  /* 0x028c5002ff0075a7 */ /* 0x000e240008020145 */
[----:B0-----:R-:W-:Y:S05]  /*14a0*/  @!P1 BRA `(.L_x_7260) ;  /* 0x000000e8008c9947 */ /* 0x001fea0003800000 */
.L_x_7356:
        /* <DEDUP_REMOVED lines=39> */
.L_x_7261:
[----:B------:R-:W-:Y:S01]  /*1720*/  IADD3 R3, R3, -0x2, RZ ;  /* 0xfffffffe03037810 */ /* 0x000fe20007ffe0ff */
[----:B------:R-:W-:-:S03]  /*1730*/  UIADD3 UR4, UR5, 0x28c60, URZ ;  /* 0x00028c6005047890 */ /* 0x000fc6000fffe03f */
[----:B------:R-:W-:Y:S01]  /*1740*/  ISETP.GE.AND P1, PT, R3, R0, PT ;  /* 0x000000000300720c */ /* 0x000fe20003f26270 */
[----:B------:R-:W-:-:S09]  /*1750*/  UPRMT UR4, UR44, 0x654, UR4 ;  /* 0x000006542c047896 */ /* 0x000fd20008000004 */
[----:B------:R-:W-:Y:S01]  /*1760*/  SYNCS.ARRIVE.TRANS64.RED.A1T0 RZ, [UR4], RZ ;  /* 0x000000ffffff79a7 */ /* 0x000fe20008100404 */
[----:B------:R-:W-:Y:S02]  /*1770*/  UMOV UR4, URZ ;  /* 0x0000003f00047c82 */ /* 0x000fe40008000000 */
[----:B------:R-:W-:Y:S05]  /*1780*/  @!P1 BRA `(.L_x_7262) ;  /* 0x0000000800e09947 */ /* 0x000fea0003800000 */
[----:B------:R-:W-:Y:S01]  /*1790*/  IMAD.MOV.U32 R7, RZ, RZ, RZ ;  /* 0x000000ffff077224 */ /* 0x000fe200078e00ff */
[----:B------:R-:W-:-:S06]  /*17a0*/  UMOV UR4, URZ ;  /* 0x0000003f00047c82 */ /* 0x000fcc0008000000 */
.L_x_7268:
[----:B------:R-:W-:Y:S01]  /*17b0*/  BAR.SYNC.DEFER_BLOCKING 0xe, 0x100 ;  /* 0x0384000000007b1d */ /* 0x000fe20000010000 */
[----:B01----:R-:W-:Y:S01]  /*17c0*/  IMAD.U32 R5, RZ, RZ, UR4 ;  /* 0x00000004ff057e24 */ /* 0x003fe2000f8e00ff */
[----:B------:R-:W-:Y:S01]  /*17d0*/  UIADD3 UR4, UR4, 0x1, URZ ;  /* 0x0000000104047890 */ /* 0x000fe2000fffe03f */
[C---:B------:R-:W-:Y:S01]  /*17e0*/  ISETP.GT.AND P2, PT, R3.reuse, R0, PT ;  /* 0x000000000300720c */ /* 0x040fe20003f44270 */
[----:B------:R-:W-:Y:S02]  /*17f0*/  VIADD R3, R3, 0xffffffff ;  /* 0xffffffff03037836 */ /* 0x000fe40000000000 */
[----:B------:R-:W-:Y:S01]  /*1800*/  LEA R2, R5, R4, 0x6 ;  /* 0x0000000405027211 */ /* 0x000fe200078e30ff */
[----:B------:R-:W-:-:S03]  /*1810*/  UISETP.NE.AND UP0, UPT, UR4, 0x2, UPT ;  /* 0x000000020400788c */ /* 0x000fc6000bf05270 */
        /* <DEDUP_REMOVED lines=136> */
.L_x_7263:
[----:B------:R-:W-:Y:S01]  /*20a0*/  ULEA UR7, UR4, UR5, 0x3 ;  /* 0x0000000504077291 */ /* 0x000fe2000f8e183f */
[----:B------:R-:W-:-:S08]  /*20b0*/  SHF.L.U32 R2, R7, 0x1f, RZ ;  /* 0x0000001f07027819 */ /* 0x000fd000000006ff */
[----:B------:R0:W1:Y:S01]  /*20c0*/  SYNCS.PHASECHK.TRANS64.TRYWAIT P1, [UR7+0x28c50], R2 ;  /* 0x028c5002ff0075a7 */ /* 0x0000620008020147 */
[----:B------:R-:W-:Y:S05]  /*20d0*/  @!P0 BRA `(.L_x_7264) ;  /* 0x0000000000048947 */ /* 0x000fea0003800000 */
[----:B------:R-:W-:Y:S01]  /*20e0*/  BPT.TRAP 0x1 ;  /* 0x000000040000795c */ /* 0x000fe20000300000 */
.L_x_7264:
[----:B-1----:R-:W-:Y:S05]  /*20f0*/  @P1 BRA `(.L_x_7265) ;  /* 0x0000000000081947 */ /* 0x002fea0003800000 */
[----:B------:R-:W1:Y:S02]  /*2100*/  SYNCS.PHASECHK.TRANS64.TRYWAIT P1, [UR7+0x28c50], R2 ;  /* 0x028c5002ff0075a7 */ /* 0x000e640008020147 */
[----:B-1----:R-:W-:Y:S05]  /*2110*/  @!P1 BRA `(.L_x_7266) ;  /* 0x000000dc00889947 */ /* 0x002fea0003800000 */
.L_x_7265:
        /* <DEDUP_REMOVED lines=26> */
.L_x_7267:
[----:B------:R-:W-:-:S04]  /*22c0*/  UIADD3 UR7, UR7, 0x28c60, URZ ;  /* 0x00028c6007077890 */ /* 0x000fc8000fffe03f */
[----:B------:R-:W-:-:S09]  /*22d0*/  UPRMT UR7, UR44, 0x654, UR7 ;  /* 0x000006542c077896 */ /* 0x000fd20008000007 */
[----:B------:R-:W-:Y:S01]  /*22e0*/  SYNCS.ARRIVE.TRANS64.RED.A1T0 RZ, [UR7], RZ ;  /* 0x000000ffffff79a7 */ /* 0x000fe20008100407 */
[----:B------:R-:W-:Y:S05]  /*22f0*/  @P2 BRA `(.L_x_7268) ;  /* 0xfffffff4002c2947 */ /* 0x000fea000383ffff */
[----:B------:R-:W-:-:S12]  /*2300*/  USHF.L.U32 UR4, UR4, 0x6, URZ ;  /* 0x0000000604047899 */ /* 0x000fd8000800063f */
.L_x_7262:
[----:B------:R-:W-:Y:S01]  /*2310*/  BAR.SYNC.DEFER_BLOCKING 0xe, 0x100 ;  /* 0x0384000000007b1d */ /* 0x000fe20000010000 */
[----:B------:R-:W-:Y:S01]  /*2320*/  VIADD R4, R4, UR4 ;  /* 0x0000000404047c36 */ /* 0x000fe20008000000 */
[----:B------:R-:W-:Y:S01]  /*2330*/  PLOP3.LUT P0, PT, PT, PT, PT, 0x8, 0x0 ;  /* 0x000000000000781c */ /* 0x000fe20003f0e170 */
[----:B------:R-:W-:Y:S01]  /*2340*/  IMAD.MOV.U32 R6, RZ, RZ, RZ ;  /* 0x000000ffff067224 */ /* 0x000fe200078e00ff */
[----:B01----:R-:W-:Y:S02]  /*2350*/  MOV R5, RZ ;  /* 0x000000ff00057202 */ /* 0x003fe40000000f00 */
[----:B------:R-:W-:-:S05]  /*2360*/  LEA R4, R4, UR5, 0x2 ;  /* 0x0000000504047c11 */ /* 0x000fca000f8e10ff */
        /* <DEDUP_REMOVED lines=132> */
.L_x_7256:
[----:B------:R-:W-:Y:S01]  /*2bb0*/  ULDC UR4, c[0x0][0x448] ;  /* 0x0001120000047ab9 */ /* 0x000fe20000000800 */
[----:B------:R-:W-:Y:S02]  /*2bc0*/  ULEA UR7, UR7, 0x3f, 0x6 ;  /* 0x0000003f07077891 */ /* 0x000fe4000f8e303f */
[----:B------:R-:W-:Y:S01]  /*2bd0*/  UISETP.NE.AND UP0, UPT, UR4, 0x1, UPT ;  /* 0x000000010400788c */ /* 0x000fe2000bf05270 */
[----:B------:R-:W-:Y:S01]  /*2be0*/  ULDC UR8, c[0x0][0x288] ;  /* 0x0000a20000087ab9 */ /* 0x000fe20000000800 */
[----:B------:R-:W-:Y:S02]  /*2bf0*/  ULOP3.LUT UR40, UR9, 0xffff, URZ, 0xc0, !UPT ;  /* 0x0000ffff09287892 */ /* 0x000fe4000f8ec03f */
[----:B------:R-:W-:Y:S02]  /*2c00*/  UIADD3 UR8, -UR8, 0x40, URZ ;  /* 0x0000004008087890 */ /* 0x000fe4000fffe13f */
[----:B------:R-:W-:Y:S02]  /*2c10*/  UP2UR UR45, UPR, URZ, 0x1 ;  /* 0x000000013f2d7883 */ /* 0x000fe40008000000 */
[----:B------:R-:W-:-:S03]  /*2c20*/  UIMAD UR8, UR41, UR10, UR8 ;  /* 0x0000000a290872a4 */ /* 0x000fc6000f8e0208 */
[----:B------:R-:W-:Y:S01]  /*2c30*/  @UP0 ULDC UR4, c[0x0][0x44c] ;  /* 0x0001130000040ab9 */ /* 0x000fe20000000800 */
[----:B------:R-:W-:Y:S01]  /*2c40*/  @UP0 ULDC UR11, c[0x0][0x450] ;  /* 0x00011400000b0ab9 */ /* 0x000fe20000000800 */
[----:B------:R-:W-:-:S04]  /*2c50*/  UIMAD.WIDE.U32 UR4, UR7, UR4, URZ ;  /* 0x00000004070472a5 */ /* 0x000fc8000f8e003f */
[----:B------:R-:W-:Y:S02]  /*2c60*/  @UP0 USHF.R.U32.HI UR7, URZ, UR11, UR5 ;  /* 0x0000000b3f070299 */ /* 0x000fe40008011605 */
[----:B------:R-:W-:Y:S02]  /*2c70*/  USHF.R.U32.HI UR11, URZ, 0x10, UR9 ;  /* 0x000000103f0b7899 */ /* 0x000fe40008011609 */
[----:B------:R-:W-:Y:S02]  /*2c80*/  UIADD3 UR7, UR8, UR7, URZ ;  /* 0x0000000708077290 */ /* 0x000fe4000fffe03f */
[----:B------:R-:W-:Y:S02]  /*2c90*/  UISETP.NE.AND UP1, UPT, UR11, URZ, UPT ;  /* 0x0000003f0b00728c */ /* 0x000fe4000bf25270 */
[----:B------:R-:W-:-:S04]  /*2ca0*/  USHF.R.S32.HI UR4, URZ, 0x1f, UR7 ;  /* 0x0000001f3f047899 */ /* 0x000fc80008011407 */
[----:B------:R-:W-:-:S04]  /*2cb0*/  ULEA.HI UR4, UR4, UR7, URZ, 0x6 ;  /* 0x0000000704047291 */ /* 0x000fc8000f8f303f */
[----:B------:R-:W-:Y:S01]  /*2cc0*/  USHF.R.S32.HI UR4, URZ, 0x6, UR4 ;  /* 0x000000063f047899 */ /* 0x000fe20008011404 */
[----:B------:R-:W-:-:S03]  /*2cd0*/  @!UP1 ULDC UR11, c[0x0][0x9f0] ;  /* 0x00027c00000b9ab9 */ /* 0x000fc60000000800 */
[----:B------:R-:W-:-:S04]  /*2ce0*/  UISETP.LT.AND UP0, UPT, UR6, UR4, UPT ;  /* 0x000000040600728c */ /* 0x000fc8000bf01270 */
[----:B------:R-:W-:-:S03]  /*2cf0*/  USEL UR10, UR6, UR4, UP0 ;  /* 0x00000004060a7287 */ /* 0x000fc60008000000 */
[----:B------:R-:W-:Y:S01]  /*2d00*/  UMOV UR4, URZ ;  /* 0x0000003f00047c82 */ /* 0x000fe20008000000 */
[----:B------:R-:W-:-:S06]  /*2d10*/  UISETP.GE.AND UP0, UPT, UR10, 0x1, UPT ;  /* 0x000000010a00788c */ /* 0x000fcc000bf06270 */
        /* <DEDUP_REMOVED lines=15> */
[----:B0-----:R-:W-:-:S02]  /*2e10*/  IADD3 R2, R0, 0xffffffe, RZ ;  /* 0x0ffffffe00027810 */ /* 0x001fc40007ffe0ff */
[----:B------:R-:W-:-:S04]  /*2e20*/  IADD3 R0, RZ, -R5, RZ ;  /* 0x80000005ff007210 */ /* 0x000fc80007ffe0ff */
        /* <DEDUP_REMOVED lines=18> */
.L_x_7269:
[----:B------:R-:W-:Y:S01]  /*2f50*/  UIMAD UR40, UR40, UR4, URZ ;  /* 0x00000004282872a4 */ /* 0x000fe2000f8e023f */
[----:B------:R-:W-:Y:S01]  /*2f60*/  IMAD.U32 R0, RZ, RZ, UR10 ;  /* 0x0000000aff007e24 */ /* 0x000fe2000f8e00ff */
[----:B------:R-:W-:Y:S01]  /*2f70*/  PLOP3.LUT P0, PT, PT, PT, PT, 0x80, 0x0 ;  /* 0x000000000000781c */ /* 0x000fe20003f0f070 */
[----:B------:R-:W-:Y:S01]  /*2f80*/  IMAD.U32 R3, RZ, RZ, UR4 ;  /* 0x00000004ff037e24 */ /* 0x000fe2000f8e00ff */
[----:B------:R-:W-:Y:S01]  /*2f90*/  MOV R5, RZ ;  /* 0x000000ff00057202 */ /* 0x000fe20000000f00 */
[----:B------:R-:W-:Y:S01]  /*2fa0*/  IMAD.MOV.U32 R6, RZ, RZ, RZ ;  /* 0x000000ffff067224 */ /* 0x000fe200078e00ff */
[----:B------:R-:W-:Y:S02]  /*2fb0*/  CS2R R150, SRZ ;  /* 0x0000000000967805 */ /* 0x000fe4000001ff00 */
        /* <DEDUP_REMOVED lines=68> */
[----:B------:R-:W-:Y:S01]  /*3400*/  SHF.R.S32.HI R17, RZ, 0x1f, R16 ;  /* 0x0000001fff117819 */ /* 0x000fe20000011410 */
[----:B------:R-:W-:Y:S02]  /*3410*/  UMOV UR39, 0x400 ;  /* 0x0000040000277882 */ /* 0x000fe40000000000 */
[----:B-1----:R-:W-:Y:S01]  /*3420*/  ULEA UR39, UR44, UR39, 0x18 ;  /* 0x000000272c277291 */ /* 0x002fe2000f8ec03f */
        /* <DEDUP_REMOVED lines=32> */
.L_x_7270:
        /* <DEDUP_REMOVED lines=11> */
.L_x_7357:
[----:B------:R-:W-:Y:S01]  /*36e0*/  ULOP3.LUT UR4, UR43, 0x1, URZ, 0xfc, !UPT ;  /* 0x000000012b047892 */ /* 0x000fe2000f8efc3f */
[----:B0-----:R-:W-:Y:S02]  /*36f0*/  LOP3.LUT R0, R5, 0x7ffffffc, RZ, 0xc0, !PT ;  /* 0x7ffffffc05007812 */ /* 0x001fe400078ec0ff */
[----:B------:R-:W-:Y:S02]  /*3700*/  LEA.HI R7, R7, R6, RZ, 0x3 ;  /* 0x0000000607077211 */ /* 0x000fe400078f18ff */
[----:B------:R-:W-:Y:S01]  /*3710*/  IADD3 R2, -R2, R19, RZ ;  /* 0x0000001302027210 */ /* 0x000fe20007ffe1ff */
[----:B------:R-:W-:Y:S01]  /*3720*/  IMAD.U32 R5, RZ, RZ, UR4 ;  /* 0x00000004ff057e24 */ /* 0x000fe2000f8e00ff */
[----:B------:R-:W-:Y:S01]  /*3730*/  LOP3.LUT R7, R7, 0xfffffff8, RZ, 0xc0, !PT ;  /* 0xfffffff807077812 */ /* 0x000fe200078ec0ff */
[----:B------:R-:W-:Y:S01]  /*3740*/  IMAD.IADD R0, R3, 0x1, -R0 ;  /* 0x0000000103007824 */ /* 0x000fe200078e0a00 */
[----:B------:R-:W-:Y:S02]  /*3750*/  LEA.HI R3, R4, R3, RZ, 0x5 ;  /* 0x0000000304037211 */ /* 0x000fe400078f28ff */
        /* <DEDUP_REMOVED lines=8> */
.L_x_7272:
[----:B------:R0:W1:Y:S01]  /*37e0*/  SYNCS.PHASECHK.TRANS64.TRYWAIT P1, [UR39+0x28c30], R13 ;  /* 0x028c300dff0075a7 */ /* 0x0000620008020167 */
[----:B------:R-:W-:Y:S05]  /*37f0*/  @!P0 BRA `(.L_x_7273) ;  /* 0x0000000000048947 */ /* 0x000fea0003800000 */
[----:B------:R-:W-:Y:S01]  /*3800*/  BPT.TRAP 0x1 ;  /* 0x000000040000795c */ /* 0x000fe20000300000 */
.L_x_7273:
[----:B-1----:R-:W-:Y:S05]  /*3810*/  @P1 BRA `(.L_x_7274) ;  /* 0x0000000000081947 */ /* 0x002fea0003800000 */
[----:B------:R-:W1:Y:S02]  /*3820*/  SYNCS.PHASECHK.TRANS64.TRYWAIT P1, [UR39+0x28c30], R13 ;  /* 0x028c300dff0075a7 */ /* 0x000e640008020167 */
[----:B-1----:R-:W-:Y:S05]  /*3830*/  @!P1 BRA `(.L_x_7275) ;  /* 0x000000c400f09947 */ /* 0x002fea0003800000 */
.L_x_7274:
        /* <DEDUP_REMOVED lines=39> */
.L_x_7276:
[----:B------:R-:W2:Y:S01]  /*3ab0*/  S2R R5, SR_CTAID.X ;  /* 0x0000000000057919 */ /* 0x000ea20000002500 */
[----:B------:R-:W-:Y:S01]  /*3ac0*/  LEA.HI R3, R17, R16, RZ, 0x2 ;  /* 0x0000001011037211 */ /* 0x000fe200078f10ff */
[----:B------:R-:W-:Y:S01]  /*3ad0*/  UISETP.NE.AND UP0, UPT, UR45, URZ, UPT ;  /* 0x0000003f2d00728c */ /* 0x000fe2000bf05270 */
[----:B------:R-:W-:Y:S02]  /*3ae0*/  ULDC UR7, c[0x0][0x9d8] ;  /* 0x0002760000077ab9 */ /* 0x000fe40000000800 */
[----:B------:R-:W-:Y:S01]  /*3af0*/  LOP3.LUT R3, R3, 0xfffffffc, RZ, 0xc0, !PT ;  /* 0xfffffffc03037812 */ /* 0x000fe200078ec0ff */
[----:B------:R-:W-:Y:S01]  /*3b00*/  FMUL.FTZ R26, R26, UR7 ;  /* 0x000000071a1a7c20 */ /* 0x000fe20008410000 */
[----:B------:R-:W-:Y:S01]  /*3b10*/  FMUL.FTZ R27, R27, UR7 ;  /* 0x000000071b1b7c20 */ /* 0x000fe20008410000 */
[----:B------:R-:W-:Y:S01]  /*3b20*/  PLOP3.LUT P1, PT, PT, PT, UP0, 0x80, 0x0 ;  /* 0x000000000000781c */ /* 0x000fe20003f2f008 */
[----:B------:R-:W-:Y:S01]  /*3b30*/  ULDC UR10, c[0x0][0x2f0] ;  /* 0x0000bc00000a7ab9 */ /* 0x000fe20000000800 */
[----:B------:R-:W-:Y:S01]  /*3b40*/  IMAD.IADD R3, R16, 0x1, -R3 ;  /* 0x0000000110037824 */ /* 0x000fe200078e0a03 */
[----:B------:R-:W-:Y:S01]  /*3b50*/  PLOP3.LUT P2, PT, PT, PT, UP0, 0x80, 0x0 ;  /* 0x000000000000781c */ /* 0x000fe20003f4f008 */
[----:B------:R-:W-:Y:S01]  /*3b60*/  FMUL.FTZ R30, R30, UR7 ;  /* 0x000000071e1e7c20 */ /* 0x000fe20008410000 */
[----:B------:R-:W-:Y:S01]  /*3b70*/  @UP0 ULDC UR4, c[0x0][0x44c] ;  /* 0x0001130000040ab9 */ /* 0x000fe20000000800 */
[----:B------:R-:W-:Y:S01]  /*3b80*/  ULDC UR6, c[0x0][0x288] ;  /* 0x0000a20000067ab9 */ /* 0x000fe20000000800 */
[----:B-1----:R-:W-:Y:S01]  /*3b90*/  LEA.HI R4, R3, R3, RZ, 0x1 ;  /* 0x0000000303047211 */ /* 0x002fe200078f08ff */
[----:B------:R-:W1:Y:S01]  /*3ba0*/  MUFU.TANH R26, R26 ;  /* 0x0000001a001a7308 */ /* 0x000e620000002400 */
[----:B------:R-:W-:Y:S01]  /*3bb0*/  MOV R8, UR6 ;  /* 0x0000000600087c02 */ /* 0x000fe20008000f00 */
[----:B------:R-:W-:Y:S01]  /*3bc0*/  FMUL.FTZ R31, R31, UR7 ;  /* 0x000000071f1f7c20 */ /* 0x000fe20008410000 */
[----:B------:R-:W-:Y:S01]  /*3bd0*/  LOP3.LUT R4, R4, 0x1ffffffe, RZ, 0xc0, !PT ;  /* 0x1ffffffe04047812 */ /* 0x000fe200078ec0ff */
[----:B------:R-:W-:Y:S01]  /*3be0*/  FMUL.FTZ R34, R34, UR7 ;  /* 0x0000000722227c20 */ /* 0x000fe20008410000 */
[----:B------:R-:W-:Y:S01]  /*3bf0*/  FMUL.FTZ R35, R35, UR7 ;  /* 0x0000000723237c20 */ /* 0x000fe20008410000 */
[----:B------:R-:W-:Y:S01]  /*3c00*/  FMUL.FTZ R28, R28, UR7 ;  /* 0x000000071c1c7c20 */ /* 0x000fe20008410000 */
[----:B------:R-:W-:Y:S01]  /*3c10*/  FMUL.FTZ R38, R38, UR7 ;  /* 0x0000000726267c20 */ /* 0x000fe20008410000 */
[----:B------:R-:W-:Y:S01]  /*3c20*/  IMAD.IADD R4, R3, 0x1, -R4 ;  /* 0x0000000103047824 */ /* 0x000fe200078e0a04 */
[----:B------:R1:W3:Y:S01]  /*3c30*/  MUFU.TANH R7, R27 ;  /* 0x0000001b00077308 */ /* 0x0002e20000002400 */
[----:B------:R-:W-:Y:S01]  /*3c40*/  FMUL.FTZ R39, R39, UR7 ;  /* 0x0000000727277c20 */ /* 0x000fe20008410000 */
[----:B------:R-:W-:Y:S01]  /*3c50*/  FMUL.FTZ R42, R42, UR7 ;  /* 0x000000072a2a7c20 */ /* 0x000fe20008410000 */
[----:B------:R-:W-:Y:S01]  /*3c60*/  FMUL.FTZ R43, R43, UR7 ;  /* 0x000000072b2b7c20 */ /* 0x000fe20008410000 */
[----:B------:R-:W-:Y:S01]  /*3c70*/  FMUL.FTZ R46, R46, UR7 ;  /* 0x000000072e2e7c20 */ /* 0x000fe20008410000 */
[----:B------:R-:W-:Y:S01]  /*3c80*/  FMUL.FTZ R47, R47, UR7 ;  /* 0x000000072f2f7c20 */ /* 0x000fe20008410000 */
[----:B------:R-:W-:Y:S01]  /*3c90*/  FMUL.FTZ R50, R50, UR7 ;  /* 0x0000000732327c20 */ /* 0x000fe20008410000 */
[----:B--2---:R-:W-:Y:S01]  /*3ca0*/  LEA R3, R5, R0, 0x6 ;  /* 0x0000000005037211 */ /* 0x004fe200078e30ff */
[----:B------:R-:W2:Y:S01]  /*3cb0*/  MUFU.TANH R30, R30 ;  /* 0x0000001e001e7308 */ /* 0x000ea20000002400 */
[----:B------:R-:W-:Y:S01]  /*3cc0*/  FMUL.FTZ R51, R51, UR7 ;  /* 0x0000000733337c20 */ /* 0x000fe20008410000 */
[----:B------:R-:W-:Y:S01]  /*3cd0*/  FMUL.FTZ R54, R54, UR7 ;  /* 0x0000000736367c20 */ /* 0x000fe20008410000 */
[----:B------:R-:W-:Y:S01]  /*3ce0*/  FMUL.FTZ R55, R55, UR7 ;  /* 0x0000000737377c20 */ /* 0x000fe20008410000 */
[----:B------:R-:W-:-:S02]  /*3cf0*/  IMAD R12, R4, 0x8, R3 ;  /* 0x00000008040c7824 */ /* 0x000fc400078e0203 */
[----:B------:R-:W-:Y:S01]  /*3d00*/  FMUL.FTZ R24, R24, UR7 ;  /* 0x0000000718187c20 */ /* 0x000fe20008410000 */
[----:B------:R-:W-:Y:S01]  /*3d10*/  FMUL.FTZ R25, R25, UR7 ;  /* 0x0000000719197c20 */ /* 0x000fe20008410000 */
[----:B------:R-:W-:Y:S01]  /*3d20*/  FMUL.FTZ R29, R29, UR7 ;  /* 0x000000071d1d7c20 */ /* 0x000fe20008410000 */
[----:B------:R-:W-:Y:S01]  /*3d30*/  @P1 IMAD.HI.U32 R4, R12, UR4, RZ ;  /* 0x000000040c041c27 */ /* 0x000fe2000f8e00ff */
[----:B------:R-:W-:Y:S01]  /*3d40*/  @UP0 ULDC UR4, c[0x0][0x450] ;  /* 0x0001140000040ab9 */ /* 0x000fe20000000800 */
[----:B------:R-:W4:Y:S02]  /*3d50*/  MUFU.TANH R31, R31 ;  /* 0x0000001f001f7308 */ /* 0x000f240000002400 */
[----:B------:R-:W-:Y:S01]  /*3d60*/  FMUL.FTZ R32, R32, UR7 ;  /* 0x0000000720207c20 */ /* 0x000fe20008410000 */
[----:B------:R-:W-:Y:S01]  /*3d70*/  IMAD.MOV.U32 R3, RZ, RZ, R12 ;  /* 0x000000ffff037224 */ /* 0x000fe200078e000c */
[----:B------:R-:W-:Y:S01]  /*3d80*/  @P2 SHF.R.U32.HI R3, RZ, UR4, R4 ;  /* 0x00000004ff032c19 */ /* 0x000fe20008011604 */
[----:B------:R-:W-:Y:S01]  /*3d90*/  UMOV UR4, 0xffffffc0 ;  /* 0xffffffc000047882 */ /* 0x000fe20000000000 */
[----:B------:R-:W-:Y:S01]  /*3da0*/  FMUL.FTZ R33, R33, UR7 ;  /* 0x0000000721217c20 */ /* 0x000fe20008410000 */
[----:B------:R-:W-:Y:S01]  /*3db0*/  UIMAD UR4, UR46, UR4, 0x40 ;  /* 0x000000402e0474a4 */ /* 0x000fe2000f8e0204 */
[----:B------:R-:W-:Y:S01]  /*3dc0*/  FMUL.FTZ R36, R36, UR7 ;  /* 0x0000000724247c20 */ /* 0x000fe20008410000 */
[----:B------:R-:W5:Y:S01]  /*3dd0*/  SHFL.IDX PT, R6, R3, 0x1, 0x1c1f ;  /* 0x003c1f0003067f89 */ /* 0x000f6200000e0000 */
[----:B------:R-:W0:Y:S01]  /*3de0*/  MUFU.TANH R34, R34 ;  /* 0x0000002200227308 */ /* 0x000e220000002400 */
[----:B------:R-:W-:Y:S01]  /*3df0*/  UIADD3 UR5, UR4, 0x1, URZ ;  /* 0x0000000104057890 */ /* 0x000fe2000fffe03f */
[----:B------:R-:W-:Y:S01]  /*3e00*/  FMUL.FTZ R37, R37, UR7 ;  /* 0x0000000725257c20 */ /* 0x000fe20008410000 */
[----:B------:R-:W-:Y:S01]  /*3e10*/  UIMAD UR4, UR41, UR10, UR4 ;  /* 0x0000000a290472a4 */ /* 0x000fe2000f8e0204 */
[----:B------:R-:W0:Y:S01]  /*3e20*/  SHFL.IDX PT, R3, R3, RZ, 0x1c1f ;  /* 0x001c1fff03037589 */ /* 0x000e2200000e0000 */
[----:B------:R-:W-:Y:S01]  /*3e30*/  UIMAD UR5, UR41, UR10, UR5 ;  /* 0x0000000a290572a4 */ /* 0x000fe2000f8e0205 */
[----:B------:R-:W-:Y:S01]  /*3e40*/  FMUL.FTZ R40, R40, UR7 ;  /* 0x0000000728287c20 */ /* 0x000fe20008410000 */
[----:B------:R-:W-:Y:S01]  /*3e50*/  FMUL.FTZ R41, R41, UR7 ;  /* 0x0000000729297c20 */ /* 0x000fe20008410000 */
[----:B------:R3:W-:Y:S01]  /*3e60*/  MUFU.TANH R9, R28 ;  /* 0x0000001c00097308 */ /* 0x0007e20000002400 */
[----:B------:R-:W-:Y:S01]  /*3e70*/  IADD3 R4, -R11, UR4, RZ ;  /* 0x000000040b047c10 */ /* 0x000fe2000fffe1ff */
[----:B------:R-:W-:Y:S01]  /*3e80*/  FMUL.FTZ R44, R44, UR7 ;  /* 0x000000072c2c7c20 */ /* 0x000fe20008410000 */
[----:B------:R-:W-:Y:S01]  /*3e90*/  IADD3 R5, -R8, UR5, -R11 ;  /* 0x0000000508057c10 */ /* 0x000fe2000fffe90b */
[----:B------:R-:W-:Y:S01]  /*3ea0*/  FMUL.FTZ R45, R45, UR7 ;  /* 0x000000072d2d7c20 */ /* 0x000fe20008410000 */
[----:B------:R-:W-:Y:S01]  /*3eb0*/  FMUL.FTZ R48, R48, UR7 ;  /* 0x0000000730307c20 */ /* 0x000fe20008410000 */
[----:B------:R-:W-:Y:S01]  /*3ec0*/  FMUL.FTZ R49, R49, UR7 ;  /* 0x0000000731317c20 */ /* 0x000fe20008410000 */
[----:B------:R-:W-:Y:S01]  /*3ed0*/  FMUL.FTZ R52, R52, UR7 ;  /* 0x0000000734347c20 */ /* 0x000fe20008410000 */
[----:B------:R-:W0:Y:S01]  /*3ee0*/  MUFU.TANH R35, R35 ;  /* 0x0000002300237308 */ /* 0x000e220000002400 */
[----:B------:R-:W-:Y:S01]  /*3ef0*/  FMUL.FTZ R53, R53, UR7 ;  /* 0x0000000735357c20 */ /* 0x000fe20008410000 */
[----:B------:R-:W-:Y:S01]  /*3f00*/  ULDC UR7, c[0x0][0x988] ;  /* 0x0002620000077ab9 */ /* 0x000fe20000000800 */
[----:B------:R-:W-:Y:S01]  /*3f10*/  UIADD3 UR4, UR39, 0x28c40, URZ ;  /* 0x00028c4027047890 */ /* 0x000fe2000fffe03f */
[----:B-----5:R-:W-:-:S04]  /*3f20*/  VIADDMNMX R6, R6, R5, R4, PT ;  /* 0x0000000506067246 */ /* 0x020fc80003800104 */
[----:B------:R-:W5:Y:S01]  /*3f30*/  MUFU.TANH R38, R38 ;  /* 0x0000002600267308 */ /* 0x000f620000002400 */
[----:B------:R-:W-:Y:S01]  /*3f40*/  UPRMT UR4, UR44, 0x654, UR4 ;  /* 0x000006542c047896 */ /* 0x000fe20008000004 */
[C---:B------:R-:W-:Y:S02]  /*3f50*/  ISETP.GT.AND P1, PT, R6.reuse, RZ, PT ;  /* 0x000000ff0600720c */ /* 0x040fe40003f24270 */
[C---:B------:R-:W-:Y:S02]  /*3f60*/  ISETP.GT.AND P2, PT, R6.reuse, 0x1, PT ;  /* 0x000000010600780c */ /* 0x040fe40003f44270 */
[----:B------:R-:W-:Y:S02]  /*3f70*/  ISETP.GT.AND P3, PT, R6, 0x8, PT ;  /* 0x000000080600780c */ /* 0x000fe40003f64270 */
[----:B------:R-:W5:Y:S01]  /*3f80*/  MUFU.TANH R39, R39 ;  /* 0x0000002700277308 */ /* 0x000f620000002400 */
[----:B-1----:R-:W-:Y:S01]  /*3f90*/  FSEL R27, R26, -INF , P1 ;  /* 0xff8000001a1b7808 */ /* 0x002fe20000800000 */
[----:B------:R-:W-:Y:S01]  /*3fa0*/  SYNCS.ARRIVE.TRANS64.RED.A1T0 RZ, [UR4], RZ ;  /* 0x000000ffffff79a7 */ /* 0x000fe20008100404 */
[----:B---3--:R-:W-:-:S02]  /*3fb0*/  FSEL R28, R7, -INF , P2 ;  /* 0xff800000071c7808 */ /* 0x008fc40001000000 */
[----:B------:R-:W-:Y:S02]  /*3fc0*/  ISETP.GT.AND P1, PT, R6, 0x9, PT ;  /* 0x000000090600780c */ /* 0x000fe40003f24270 */
[----:B--2---:R-:W-:Y:S01]  /*3fd0*/  FSEL R30, R30, -INF , P3 ;  /* 0xff8000001e1e7808 */ /* 0x004fe20001800000 */
[----:B------:R-:W1:Y:S01]  /*3fe0*/  MUFU.TANH R42, R42 ;  /* 0x0000002a002a7308 */ /* 0x000e620000002400 */
[----:B------:R-:W-:Y:S02]  /*3ff0*/  FMNMX.FTZ R7, R27, R28, !PT ;  /* 0x0000001c1b077209 */ /* 0x000fe40007810000 */
[----:B------:R-:W-:Y:S02]  /*4000*/  ISETP.GT.AND P2, PT, R6, 0x10, PT ;  /* 0x000000100600780c */ /* 0x000fe40003f44270 */
[----:B----4-:R-:W-:Y:S02]  /*4010*/  FSEL R31, R31, -INF , P1 ;  /* 0xff8000001f1f7808 */ /* 0x010fe40000800000 */
[----:B------:R-:W-:Y:S01]  /*4020*/  FMNMX.FTZ R8, R30, R7, !PT ;  /* 0x000000071e087209 */ /* 0x000fe20007810000 */
[----:B------:R-:W2:Y:S01]  /*4030*/  MUFU.TANH R43, R43 ;  /* 0x0000002b002b7308 */ /* 0x000ea20000002400 */
[----:B------:R-:W-:-:S02]  /*4040*/  ISETP.GT.AND P1, PT, R6, 0x11, PT ;  /* 0x000000110600780c */ /* 0x000fc40003f24270 */
[----:B0-----:R-:W-:Y:S02]  /*4050*/  FSEL R34, R34, -INF , P2 ;  /* 0xff80000022227808 */ /* 0x001fe40001000000 */
[----:B------:R-:W-:Y:S02]  /*4060*/  FMNMX.FTZ R7, R31, R8, !PT ;  /* 0x000000081f077209 */ /* 0x000fe40007810000 */
[----:B------:R-:W-:Y:S01]  /*4070*/  ISETP.GT.AND P2, PT, R6, 0x18, PT ;  /* 0x000000180600780c */ /* 0x000fe20003f44270 */
[----:B------:R-:W0:Y:S01]  /*4080*/  MUFU.TANH R46, R46 ;  /* 0x0000002e002e7308 */ /* 0x000e220000002400 */
[----:B------:R-:W-:Y:S02]  /*4090*/  FSEL R35, R35, -INF , P1 ;  /* 0xff80000023237808 */ /* 0x000fe40000800000 */
[----:B------:R-:W-:Y:S02]  /*40a0*/  FMNMX.FTZ R8, R34, R7, !PT ;  /* 0x0000000722087209 */ /* 0x000fe40007810000 */
[----:B------:R-:W-:-:S02]  /*40b0*/  ISETP.GT.AND P1, PT, R6, 0x19, PT ;  /* 0x000000190600780c */ /* 0x000fc40003f24270 */
[----:B-----5:R-:W-:Y:S01]  /*40c0*/  FSEL R38, R38, -INF , P2 ;  /* 0xff80000026267808 */ /* 0x020fe20001000000 */
[----:B------:R-:W3:Y:S01]  /*40d0*/  MUFU.TANH R47, R47 ;  /* 0x0000002f002f7308 */ /* 0x000ee20000002400 */
[----:B------:R-:W-:Y:S02]  /*40e0*/  FMNMX.FTZ R7, R35, R8, !PT ;  /* 0x0000000823077209 */ /* 0x000fe40007810000 */
[----:B------:R-:W-:Y:S02]  /*40f0*/  ISETP.GT.AND P2, PT, R6, 0x20, PT ;  /* 0x000000200600780c */ /* 0x000fe40003f44270 */
[----:B------:R-:W-:Y:S02]  /*4100*/  FSEL R39, R39, -INF , P1 ;  /* 0xff80000027277808 */ /* 0x000fe40000800000 */
[----:B------:R-:W-:Y:S01]  /*4110*/  FMNMX.FTZ R8, R38, R7, !PT ;  /* 0x0000000726087209 */ /* 0x000fe20007810000 */
[----:B------:R-:W4:Y:S01]  /*4120*/  MUFU.TANH R50, R50 ;  /* 0x0000003200327308 */ /* 0x000f220000002400 */
[----:B------:R-:W-:-:S02]  /*4130*/  ISETP.GT.AND P1, PT, R6, 0x21, PT ;  /* 0x000000210600780c */ /* 0x000fc40003f24270 */
[----:B-1----:R-:W-:Y:S02]  /*4140*/  FSEL R42, R42, -INF , P2 ;  /* 0xff8000002a2a7808 */ /* 0x002fe40001000000 */
[----:B------:R-:W-:Y:S02]  /*4150*/  FMNMX.FTZ R7, R39, R8, !PT ;  /* 0x0000000827077209 */ /* 0x000fe40007810000 */
[----:B------:R-:W-:Y:S01]  /*4160*/  ISETP.GT.AND P2, PT, R6, 0x28, PT ;  /* 0x000000280600780c */ /* 0x000fe20003f44270 */
[----:B------:R-:W1:Y:S01]  /*4170*/  MUFU.TANH R51, R51 ;  /* 0x0000003300337308 */ /* 0x000e620000002400 */
[----:B--2---:R-:W-:Y:S02]  /*4180*/  FSEL R43, R43, -INF , P1 ;  /* 0xff8000002b2b7808 */ /* 0x004fe40000800000 */
[----:B------:R-:W-:Y:S02]  /*4190*/  FMNMX.FTZ R8, R42, R7, !PT ;  /* 0x000000072a087209 */ /* 0x000fe40007810000 */
[----:B------:R-:W-:-:S02]  /*41a0*/  ISETP.GT.AND P1, PT, R6, 0x29, PT ;  /* 0x000000290600780c */ /* 0x000fc40003f24270 */
[----:B0-----:R-:W-:Y:S01]  /*41b0*/  FSEL R46, R46, -INF , P2 ;  /* 0xff8000002e2e7808 */ /* 0x001fe20001000000 */
[----:B------:R-:W0:Y:S01]  /*41c0*/  MUFU.TANH R54, R54 ;  /* 0x0000003600367308 */ /* 0x000e220000002400 */
[----:B------:R-:W-:Y:S02]  /*41d0*/  FMNMX.FTZ R7, R43, R8, !PT ;  /* 0x000000082b077209 */ /* 0x000fe40007810000 */
[----:B------:R-:W-:Y:S02]  /*41e0*/  ISETP.GT.AND P2, PT, R6, 0x30, PT ;  /* 0x000000300600780c */ /* 0x000fe40003f44270 */
[----:B---3--:R-:W-:Y:S02]  /*41f0*/  FSEL R47, R47, -INF , P1 ;  /* 0xff8000002f2f7808 */ /* 0x008fe40000800000 */
[----:B------:R-:W-:Y:S01]  /*4200*/  FMNMX.FTZ R8, R46, R7, !PT ;  /* 0x000000072e087209 */ /* 0x000fe20007810000 */
[----:B------:R-:W2:Y:S01]  /*4210*/  MUFU.TANH R55, R55 ;  /* 0x0000003700377308 */ /* 0x000ea20000002400 */
[----:B------:R-:W-:-:S02]  /*4220*/  ISETP.GT.AND P1, PT, R6, 0x31, PT ;  /* 0x000000310600780c */ /* 0x000fc40003f24270 */
[----:B----4-:R-:W-:Y:S02]  /*4230*/  FSEL R50, R50, -INF , P2 ;  /* 0xff80000032327808 */ /* 0x010fe40001000000 */
[----:B------:R-:W-:Y:S02]  /*4240*/  FMNMX.FTZ R7, R47, R8, !PT ;  /* 0x000000082f077209 */ /* 0x000fe40007810000 */
[----:B------:R-:W-:Y:S01]  /*4250*/  ISETP.GT.AND P2, PT, R6, 0x38, PT ;  /* 0x000000380600780c */ /* 0x000fe20003f44270 */
[----:B------:R-:W3:Y:S01]  /*4260*/  MUFU.TANH R24, R24 ;  /* 0x0000001800187308 */ /* 0x000ee20000002400 */
[----:B-1----:R-:W-:Y:S02]  /*4270*/  FSEL R51, R51, -INF , P1 ;  /* 0xff80000033337808 */ /* 0x002fe40000800000 */
[----:B------:R-:W-:Y:S02]  /*4280*/  FMNMX.FTZ R8, R50, R7, !PT ;  /* 0x0000000732087209 */ /* 0x000fe40007810000 */
[----:B------:R-:W-:-:S02]  /*4290*/  ISETP.GT.AND P1, PT, R6, 0x39, PT ;  /* 0x000000390600780c */ /* 0x000fc40003f24270 */
[----:B0-----:R-:W-:Y:S01]  /*42a0*/  FSEL R54, R54, -INF , P2 ;  /* 0xff80000036367808 */ /* 0x001fe20001000000 */
[----:B------:R-:W0:Y:S01]  /*42b0*/  MUFU.TANH R25, R25 ;  /* 0x0000001900197308 */ /* 0x000e220000002400 */
[----:B------:R-:W-:Y:S02]  /*42c0*/  FMNMX.FTZ R7, R51, R8, !PT ;  /* 0x0000000833077209 */ /* 0x000fe40007810000 */
[----:B--2---:R-:W-:Y:S02]  /*42d0*/  FSEL R55, R55, -INF , P1 ;  /* 0xff80000037377808 */ /* 0x004fe40000800000 */
[----:B------:R-:W-:Y:S02]  /*42e0*/  FMNMX.FTZ R6, R54, R7, !PT ;  /* 0x0000000736067209 */ /* 0x000fe40007810000 */
[----:B------:R-:W-:Y:S01]  /*42f0*/  VIADDMNMX R5, R3, R5, R4, PT ;  /* 0x0000000503057246 */ /* 0x000fe20003800104 */
[----:B------:R-:W1:Y:S01]  /*4300*/  MUFU.TANH R29, R29 ;  /* 0x0000001d001d7308 */ /* 0x000e620000002400 */
[----:B------:R-:W-:-:S02]  /*4310*/  FMNMX.FTZ R6, R55, R6, !PT ;  /* 0x0000000637067209 */ /* 0x000fc40007810000 */
[C---:B------:R-:W-:Y:S02]  /*4320*/  ISETP.GT.AND P1, PT, R5.reuse, RZ, PT ;  /* 0x000000ff0500720c */ /* 0x040fe40003f24270 */
[C---:B------:R-:W-:Y:S01]  /*4330*/  ISETP.GT.AND P2, PT, R5.reuse, 0x1, PT ;  /* 0x000000010500780c */ /* 0x040fe20003f44270 */
[----:B------:R-:W2:Y:S01]  /*4340*/  SHFL.BFLY PT, R7, R6, 0x2, 0x1f ;  /* 0x0c401f0006077f89 */ /* 0x000ea200000e0000 */
[----:B------:R-:W-:Y:S01]  /*4350*/  ISETP.GT.AND P3, PT, R5, 0x8, PT ;  /* 0x000000080500780c */ /* 0x000fe20003f64270 */
[----:B------:R-:W4:Y:S03]  /*4360*/  MUFU.TANH R10, R32 ;  /* 0x00000020000a7308 */ /* 0x000f260000002400 */
[----:B------:R-:W-:Y:S02]  /*4370*/  FSEL R8, R9, -INF , P3 ;  /* 0xff80000009087808 */ /* 0x000fe40001800000 */
[----:B------:R-:W-:-:S03]  /*4380*/  ISETP.GT.AND P3, PT, R5, 0x38, PT ;  /* 0x000000380500780c */ /* 0x000fc60003f64270 */
[----:B------:R-:W5:Y:S08]  /*4390*/  MUFU.TANH R14, R33 ;  /* 0x00000021000e7308 */ /* 0x000f700000002400 */
[----:B------:R-:W5:Y:S01]  /*43a0*/  MUFU.TANH R15, R36 ;  /* 0x00000024000f7308 */ /* 0x000f620000002400 */
[----:B--2---:R-:W-:Y:S02]  /*43b0*/  FMNMX.FTZ R19, R6, R7, !PT ;  /* 0x0000000706137209 */ /* 0x004fe40007810000 */
[----:B---3--:R-:W-:-:S05]  /*43c0*/  FSEL R6, R24, -INF , P1 ;  /* 0xff80000018067808 */ /* 0x008fca0000800000 */
[----:B------:R-:W2:Y:S01]  /*43d0*/  MUFU.TANH R18, R37 ;  /* 0x0000002500127308 */ /* 0x000ea20000002400 */
[----:B0-----:R-:W-:Y:S01]  /*43e0*/  FSEL R7, R25, -INF , P2 ;  /* 0xff80000019077808 */ /* 0x001fe20001000000 */
[----:B------:R-:W0:Y:S01]  /*43f0*/  SHFL.BFLY PT, R20, R19, 0x1, 0x1f ;  /* 0x0c201f0013147f89 */ /* 0x000e2200000e0000 */
[C---:B------:R-:W-:Y:S02]  /*4400*/  ISETP.GT.AND P1, PT, R5.reuse, 0x9, PT ;  /* 0x000000090500780c */ /* 0x040fe40003f24270 */
[----:B------:R-:W-:Y:S02]  /*4410*/  FMNMX.FTZ R3, R6, R7, !PT ;  /* 0x0000000706037209 */ /* 0x000fe40007810000 */
[----:B------:R-:W-:Y:S01]  /*4420*/  ISETP.GT.AND P2, PT, R5, 0x10, PT ;  /* 0x000000100500780c */ /* 0x000fe20003f44270 */
[----:B------:R-:W3:Y:S01]  /*4430*/  MUFU.TANH R40, R40 ;  /* 0x0000002800287308 */ /* 0x000ee20000002400 */
[----:B-1----:R-:W-:Y:S02]  /*4440*/  FSEL R9, R29, -INF , P1 ;  /* 0xff8000001d097808 */ /* 0x002fe40000800000 */
[----:B------:R-:W-:-:S02]  /*4450*/  FMNMX.FTZ R4, R8, R3, !PT ;  /* 0x0000000308047209 */ /* 0x000fc40007810000 */
[----:B------:R-:W-:Y:S02]  /*4460*/  ISETP.GT.AND P1, PT, R5, 0x11, PT ;  /* 0x000000110500780c */ /* 0x000fe40003f24270 */
[----:B----4-:R-:W-:Y:S01]  /*4470*/  FSEL R10, R10, -INF , P2 ;  /* 0xff8000000a0a7808 */ /* 0x010fe20001000000 */
[----:B------:R-:W1:Y:S01]  /*4480*/  MUFU.TANH R41, R41 ;  /* 0x0000002900297308 */ /* 0x000e620000002400 */
[----:B------:R-:W-:Y:S02]  /*4490*/  FMNMX.FTZ R3, R9, R4, !PT ;  /* 0x0000000409037209 */ /* 0x000fe40007810000 */
[C---:B------:R-:W-:Y:S02]  /*44a0*/  ISETP.GT.AND P2, PT, R5.reuse, 0x18, PT ;  /* 0x000000180500780c */ /* 0x040fe40003f44270 */
[----:B-----5:R-:W-:Y:S02]  /*44b0*/  FSEL R14, R14, -INF , P1 ;  /* 0xff8000000e0e7808 */ /* 0x020fe40000800000 */
[----:B------:R-:W-:Y:S01]  /*44c0*/  FMNMX.FTZ R3, R10, R3, !PT ;  /* 0x000000030a037209 */ /* 0x000fe20007810000 */
[----:B------:R-:W4:Y:S01]  /*44d0*/  MUFU.TANH R21, R44 ;  /* 0x0000002c00157308 */ /* 0x000f220000002400 */
[----:B------:R-:W-:-:S02]  /*44e0*/  ISETP.GT.AND P1, PT, R5, 0x19, PT ;  /* 0x000000190500780c */ /* 0x000fc40003f24270 */
[----:B------:R-:W-:Y:S02]  /*44f0*/  FSEL R15, R15, -INF , P2 ;  /* 0xff8000000f0f7808 */ /* 0x000fe40001000000 */
[----:B------:R-:W-:Y:S02]  /*4500*/  FMNMX.FTZ R4, R14, R3, !PT ;  /* 0x000000030e047209 */ /* 0x000fe40007810000 */
[----:B------:R-:W-:Y:S01]  /*4510*/  ISETP.GT.AND P2, PT, R5, 0x20, PT ;  /* 0x000000200500780c */ /* 0x000fe20003f44270 */
[----:B------:R-:W5:Y:S01]  /*4520*/  MUFU.TANH R45, R45 ;  /* 0x0000002d002d7308 */ /* 0x000f620000002400 */
[----:B--2---:R-:W-:Y:S02]  /*4530*/  FSEL R18, R18, -INF , P1 ;  /* 0xff80000012127808 */ /* 0x004fe40000800000 */
[----:B------:R-:W-:Y:S02]  /*4540*/  FMNMX.FTZ R3, R15, R4, !PT ;  /* 0x000000040f037209 */ /* 0x000fe40007810000 */
[----:B0-----:R-:W-:-:S02]  /*4550*/  FMNMX.FTZ R4, R19, R20, !PT ;  /* 0x0000001413047209 */ /* 0x001fc40007810000 */
[C---:B------:R-:W-:Y:S01]  /*4560*/  ISETP.GT.AND P1, PT, R5.reuse, 0x21, PT ;  /* 0x000000210500780c */ /* 0x040fe20003f24270 */
[----:B------:R-:W0:Y:S01]  /*4570*/  MUFU.TANH R23, R48 ;  /* 0x0000003000177308 */ /* 0x000e220000002400 */
[----:B---3--:R-:W-:Y:S01]  /*4580*/  FSEL R19, R40, -INF , P2 ;  /* 0xff80000028137808 */ /* 0x008fe20001000000 */
[----:B------:R-:W-:Y:S01]  /*4590*/  FMUL.FTZ R25, R4, UR7 ;  /* 0x0000000704197c20 */ /* 0x000fe20008410000 */
[----:B------:R-:W-:Y:S01]  /*45a0*/  FMNMX.FTZ R22, R18, R3, !PT ;  /* 0x0000000312167209 */ /* 0x000fe20007810000 */
[----:B------:R-:W-:Y:S01]  /*45b0*/  BAR.SYNC.DEFER_BLOCKING 0xf, 0x100 ;  /* 0x03c4000000007b1d */ /* 0x000fe20000010000 */
[----:B------:R-:W-:Y:S02]  /*45c0*/  ISETP.GT.AND P2, PT, R5, 0x28, PT ;  /* 0x000000280500780c */ /* 0x000fe40003f44270 */
[----:B-1----:R-:W-:Y:S02]  /*45d0*/  FSEL R20, R41, -INF , P1 ;  /* 0xff80000029147808 */ /* 0x002fe40000800000 */
[----:B------:R-:W-:Y:S01]  /*45e0*/  FMNMX.FTZ R3, R19, R22, !PT ;  /* 0x0000001613037209 */ /* 0x000fe20007810000 */
[----:B------:R-:W1:Y:S01]  /*45f0*/  MUFU.TANH R49, R49 ;  /* 0x0000003100317308 */ /* 0x000e620000002400 */
[----:B------:R-:W-:-:S02]  /*4600*/  ISETP.GT.AND P1, PT, R5, 0x29, PT ;  /* 0x000000290500780c */ /* 0x000fc40003f24270 */
[----:B----4-:R-:W-:Y:S02]  /*4610*/  FSEL R21, R21, -INF , P2 ;  /* 0xff80000015157808 */ /* 0x010fe40001000000 */
[----:B------:R-:W-:Y:S02]  /*4620*/  FMNMX.FTZ R24, R20, R3, !PT ;  /* 0x0000000314187209 */ /* 0x000fe40007810000 */
[----:B------:R-:W-:Y:S01]  /*4630*/  ISETP.GT.AND P2, PT, R5, 0x30, PT ;  /* 0x000000300500780c */ /* 0x000fe20003f44270 */
[----:B------:R-:W2:Y:S01]  /*4640*/  MUFU.TANH R52, R52 ;  /* 0x0000003400347308 */ /* 0x000ea20000002400 */
[----:B-----5:R-:W-:Y:S02]  /*4650*/  FSEL R22, R45, -INF , P1 ;  /* 0xff8000002d167808 */ /* 0x020fe40000800000 */
[----:B------:R-:W-:Y:S02]  /*4660*/  FMNMX.FTZ R3, R21, R24, !PT ;  /* 0x0000001815037209 */ /* 0x000fe40007810000 */
[----:B------:R-:W-:-:S02]  /*4670*/  ISETP.GT.AND P1, PT, R5, 0x31, PT ;  /* 0x000000310500780c */ /* 0x000fc40003f24270 */
[----:B0-----:R-:W-:Y:S01]  /*4680*/  FSEL R23, R23, -INF , P2 ;  /* 0xff80000017177808 */ /* 0x001fe20001000000 */
[----:B------:R-:W0:Y:S01]  /*4690*/  MUFU.TANH R53, R53 ;  /* 0x0000003500357308 */ /* 0x000e220000002400 */
[----:B------:R-:W-:Y:S02]  /*46a0*/  FMNMX.FTZ R26, R22, R3, !PT ;  /* 0x00000003161a7209 */ /* 0x000fe40007810000 */
[----:B------:R-:W-:Y:S02]  /*46b0*/  FSETP.NEU.FTZ.AND P2, PT, R4, -INF , PT ;  /* 0xff8000000400780b */ /* 0x000fe40003f5d000 */
[----:B-1----:R-:W-:Y:S02]  /*46c0*/  FSEL R24, R49, -INF , P1 ;  /* 0xff80000031187808 */ /* 0x002fe40000800000 */
[----:B------:R-:W-:Y:S02]  /*46d0*/  FMNMX.FTZ R3, R23, R26, !PT ;  /* 0x0000001a17037209 */ /* 0x000fe40007810000 */
[----:B------:R-:W-:-:S02]  /*46e0*/  FSEL R33, R25, RZ, P2 ;  /* 0x000000ff19217208 */ /* 0x000fc40001000000 */
[----:B------:R-:W-:Y:S02]  /*46f0*/  ISETP.GT.AND P1, PT, R5, 0x39, PT ;  /* 0x000000390500780c */ /* 0x000fe40003f24270 */
[----:B--2---:R-:W-:Y:S01]  /*4700*/  FSEL R25, R52, -INF , P3 ;  /* 0xff80000034197808 */ /* 0x004fe20001800000 */
[--C-:B------:R-:W-:Y:S01]  /*4710*/  FFMA.FTZ R5, R28, UR7, -R33.reuse ;  /* 0x000000071c057c23 */ /* 0x100fe20008010821 */
[----:B------:R-:W-:Y:S01]  /*4720*/  FMNMX.FTZ R32, R24, R3, !PT ;  /* 0x0000000318207209 */ /* 0x000fe20007810000 */
[--C-:B------:R-:W-:Y:S01]  /*4730*/  FFMA.FTZ R27, R27, UR7, -R33.reuse ;  /* 0x000000071b1b7c23 */ /* 0x100fe20008010821 */
[----:B0-----:R-:W-:Y:S01]  /*4740*/  FSEL R26, R53, -INF , P1 ;  /* 0xff800000351a7808 */ /* 0x001fe20000800000 */
        /* <DEDUP_REMOVED lines=11> */
[----:B------:R-:W-:Y:S01]  /*4800*/  MUFU.EX2 R32, R5 ;  /* 0x0000000500207308 */ /* 0x000fe20000000800 */
[--C-:B------:R-:W-:Y:S01]  /*4810*/  FFMA.FTZ R43, R43, UR7, -R33.reuse ;  /* 0x000000072b2b7c23 */ /* 0x100fe20008010821 */
[--C-:B------:R-:W-:Y:S01]  /*4820*/  FFMA.FTZ R46, R46, UR7, -R33.reuse ;  /* 0x000000072e2e7c23 */ /* 0x100fe20008010821 */
[--C-:B------:R-:W-:Y:S01]  /*4830*/  FFMA.FTZ R47, R47, UR7, -R33.reuse ;  /* 0x000000072f2f7c23 */ /* 0x100fe20008010821 */
[--C-:B------:R-:W-:Y:S01]  /*4840*/  FFMA.FTZ R50, R50, UR7, -R33.reuse ;  /* 0x0000000732327c23 */ /* 0x100fe20008010821 */
[--C-:B------:R-:W-:Y:S01]  /*4850*/  FFMA.FTZ R51, R51, UR7, -R33.reuse ;  /* 0x0000000733337c23 */ /* 0x100fe20008010821 */
[--C-:B------:R-:W-:Y:S01]  /*4860*/  FFMA.FTZ R54, R54, UR7, -R33.reuse ;  /* 0x0000000736367c23 */ /* 0x100fe20008010821 */
[----:B------:R-:W-:Y:S01]  /*4870*/  FFMA.FTZ R33, R55, UR7, -R33 ;  /* 0x0000000737217c23 */ /* 0x000fe20008010821 */
[----:B------:R-:W-:Y:S08]  /*4880*/  MUFU.EX2 R30, R30 ;  /* 0x0000001e001e7308 */ /* 0x000ff00000000800 */
[----:B------:R-:W-:Y:S01]  /*4890*/  MUFU.EX2 R163, R31 ;  /* 0x0000001f00a37308 */ /* 0x000fe20000000800 */
[----:B0-----:R-:W-:-:S07]  /*48a0*/  FMNMX.FTZ R28, R3, R28, !PT ;  /* 0x0000001c031c7209 */ /* 0x001fce0007810000 */
[----:B------:R-:W-:Y:S01]  /*48b0*/  MUFU.EX2 R34, R34 ;  /* 0x0000002200227308 */ /* 0x000fe20000000800 */
[----:B------:R-:W0:Y:S07]  /*48c0*/  SHFL.BFLY PT, R3, R28, 0x1, 0x1f ;  /* 0x0c201f001c037f89 */ /* 0x000e2e00000e0000 */
[----:B------:R-:W1:Y:S08]  /*48d0*/  MUFU.EX2 R35, R35 ;  /* 0x0000002300237308 */ /* 0x000e700000000800 */
[----:B------:R-:W-:Y:S08]  /*48e0*/  MUFU.EX2 R38, R38 ;  /* 0x0000002600267308 */ /* 0x000ff00000000800 */
[----:B------:R-:W2:Y:S01]  /*48f0*/  MUFU.EX2 R39, R39 ;  /* 0x0000002700277308 */ /* 0x000ea20000000800 */
[----:B-1----:R-:W-:-:S02]  /*4900*/  F2FP.F16.F32.PACK_AB R157, R35, R34 ;  /* 0x00000022239d723e */ /* 0x002fc400000000ff */
[----:B0-----:R-:W-:-:S04]  /*4910*/  FMNMX.FTZ R3, R28, R3, !PT ;  /* 0x000000031c037209 */ /* 0x001fc80007810000 */
[C---:B------:R-:W-:Y:S01]  /*4920*/  FSETP.NEU.FTZ.AND P1, PT, R3.reuse, -INF , PT ;  /* 0xff8000000300780b */ /* 0x040fe20003f3d000 */
[----:B------:R-:W-:Y:S01]  /*4930*/  FMUL.FTZ R5, R3, UR7 ;  /* 0x0000000703057c20 */ /* 0x000fe20008410000 */
[----:B------:R-:W-:Y:S04]  /*4940*/  MUFU.EX2 R42, R42 ;  /* 0x0000002a002a7308 */ /* 0x000fe80000000800 */
[----:B------:R-:W-:Y:S02]  /*4950*/  FSEL R27, R5, RZ, P1 ;  /* 0x000000ff051b7208 */ /* 0x000fe40000800000 */
[-C--:B------:R-:W-:Y:S02]  /*4960*/  LEA.HI R5, R17, R16.reuse, RZ, 0x4 ;  /* 0x0000001011057211 */ /* 0x080fe400078f20ff */
[----:B------:R-:W0:Y:S01]  /*4970*/  MUFU.EX2 R43, R43 ;  /* 0x0000002b002b7308 */ /* 0x000e220000000800 */
[--C-:B------:R-:W-:Y:S01]  /*4980*/  FFMA.FTZ R28, R7, UR7, -R27.reuse ;  /* 0x00000007071c7c23 */ /* 0x100fe2000801081b */
[----:B------:R-:W-:Y:S01]  /*4990*/  LOP3.LUT R7, R5, 0xfffffff0, RZ, 0xc0, !PT ;  /* 0xfffffff005077812 */ /* 0x000fe200078ec0ff */
[--C-:B------:R-:W-:Y:S01]  /*49a0*/  FFMA.FTZ R6, R6, UR7, -R27.reuse ;  /* 0x0000000706067c23 */ /* 0x100fe2000801081b */
[--C-:B------:R-:W-:Y:S01]  /*49b0*/  FFMA.FTZ R8, R8, UR7, -R27.reuse ;  /* 0x0000000708087c23 */ /* 0x100fe2000801081b */
[--C-:B------:R-:W-:Y:S01]  /*49c0*/  FFMA.FTZ R14, R14, UR7, -R27.reuse ;  /* 0x000000070e0e7c23 */ /* 0x100fe2000801081b */
[----:B------:R-:W-:Y:S01]  /*49d0*/  FFMA.FTZ R9, R9, UR7, -R27 ;  /* 0x0000000709097c23 */ /* 0x000fe2000801081b */
[----:B------:R-:W-:Y:S01]  /*49e0*/  IMAD.IADD R7, R16, 0x1, -R7 ;  /* 0x0000000110077824 */ /* 0x000fe200078e0a07 */
[----:B------:R1:W-:Y:S01]  /*49f0*/  MUFU.EX2 R160, R6 ;  /* 0x0000000600a07308 */ /* 0x0003e20000000800 */
[----:B------:R-:W-:Y:S01]  /*4a00*/  LEA.HI R16, R17, R16, RZ, 0x5 ;  /* 0x0000001011107211 */ /* 0x000fe200078f28ff */
[--C-:B------:R-:W-:Y:S01]  /*4a10*/  FFMA.FTZ R10, R10, UR7, -R27.reuse ;  /* 0x000000070a0a7c23 */ /* 0x100fe2000801081b */
[--C-:B------:R-:W-:Y:S01]  /*4a20*/  FFMA.FTZ R15, R15, UR7, -R27.reuse ;  /* 0x000000070f0f7c23 */ /* 0x100fe2000801081b */
[--C-:B------:R-:W-:Y:S01]  /*4a30*/  FFMA.FTZ R18, R18, UR7, -R27.reuse ;  /* 0x0000000712127c23 */ /* 0x100fe2000801081b */
[----:B------:R-:W-:Y:S01]  /*4a40*/  FFMA.FTZ R19, R19, UR7, -R27 ;  /* 0x0000000713137c23 */ /* 0x000fe2000801081b */
[----:B------:R-:W-:-:S02]  /*4a50*/  IMAD.SHL.U32 R16, R16, 0x20, RZ ;  /* 0x0000002010107824 */ /* 0x000fc400078e00ff */
[----:B------:R-:W-:Y:S01]  /*4a60*/  FFMA.FTZ R20, R20, UR7, -R27 ;  /* 0x0000000714147c23 */ /* 0x000fe2000801081b */
[----:B------:R3:W-:Y:S01]  /*4a70*/  MUFU.EX2 R162, R8 ;  /* 0x0000000800a27308 */ /* 0x0007e20000000800 */
[----:B-1----:R-:W-:Y:S01]  /*4a80*/  SHF.R.S32.HI R6, RZ, 0x1f, R7 ;  /* 0x0000001fff067819 */ /* 0x002fe20000011407 */
[--C-:B------:R-:W-:Y:S01]  /*4a90*/  FFMA.FTZ R21, R21, UR7, -R27.reuse ;  /* 0x0000000715157c23 */ /* 0x100fe2000801081b */
[--C-:B------:R-:W-:Y:S01]  /*4aa0*/  FFMA.FTZ R22, R22, UR7, -R27.reuse ;  /* 0x0000000716167c23 */ /* 0x100fe2000801081b */
[--C-:B------:R-:W-:Y:S01]  /*4ab0*/  FFMA.FTZ R23, R23, UR7, -R27.reuse ;  /* 0x0000000717177c23 */ /* 0x100fe2000801081b */
[----:B------:R-:W-:Y:S01]  /*4ac0*/  LEA.HI R6, R6, R7, RZ, 0x3 ;  /* 0x0000000706067211 */ /* 0x000fe200078f18ff */
[--C-:B------:R-:W-:Y:S01]  /*4ad0*/  FFMA.FTZ R24, R24, UR7, -R27.reuse ;  /* 0x0000000718187c23 */ /* 0x100fe2000801081b */
[--C-:B------:R-:W-:Y:S01]  /*4ae0*/  FFMA.FTZ R25, R25, UR7, -R27.reuse ;  /* 0x0000000719197c23 */ /* 0x100fe2000801081b */
[----:B------:R1:W-:Y:S01]  /*4af0*/  MUFU.EX2 R31, R14 ;  /* 0x0000000e001f7308 */ /* 0x0003e20000000800 */
[----:B---3--:R-:W-:Y:S01]  /*4b00*/  LOP3.LUT R8, R6, 0xfffffff8, RZ, 0xc0, !PT ;  /* 0xfffffff806087812 */ /* 0x008fe200078ec0ff */
[----:B------:R-:W-:Y:S01]  /*4b10*/  FFMA.FTZ R26, R26, UR7, -R27 ;  /* 0x000000071a1a7c23 */ /* 0x000fe2000801081b */
[----:B------:R-:W-:-:S02]  /*4b20*/  SHF.L.U32 R17, R6, 0x6, RZ ;  /* 0x0000000606117819 */ /* 0x000fc400000006ff */
[----:B--2---:R-:W-:Y:S01]  /*4b30*/  F2FP.F16.F32.PACK_AB R159, R39, R38 ;  /* 0x00000026279f723e */ /* 0x004fe200000000ff */
[----:B------:R-:W-:Y:S01]  /*4b40*/  IMAD.IADD R8, R7, 0x1, -R8 ;  /* 0x0000000107087824 */ /* 0x000fe200078e0a08 */
[----:B------:R-:W-:Y:S01]  /*4b50*/  SHF.R.S32.HI R7, RZ, 0x4, R5 ;  /* 0x00000004ff077819 */ /* 0x000fe20000011405 */
[----:B------:R-:W2:Y:S01]  /*4b60*/  MUFU.EX2 R29, R28 ;  /* 0x0000001c001d7308 */ /* 0x000ea20000000800 */
[----:B------:R-:W-:Y:S02]  /*4b70*/  LOP3.LUT R17, R17, 0x7ffffe00, RZ, 0xc0, !PT ;  /* 0x7ffffe0011117812 */ /* 0x000fe400078ec0ff */
[----:B------:R-:W-:Y:S01]  /*4b80*/  SHF.L.U32 R5, R8, 0x6, RZ ;  /* 0x0000000608057819 */ /* 0x000fe200000006ff */
[----:B-1----:R-:W-:Y:S01]  /*4b90*/  IMAD.SHL.U32 R14, R7, 0x8, RZ ;  /* 0x00000008070e7824 */ /* 0x002fe200078e00ff */
[----:B------:R-:W-:Y:S02]  /*4ba0*/  LOP3.LUT R7, R16, 0x7ffffc00, RZ, 0xc0, !PT ;  /* 0x7ffffc0010077812 */ /* 0x000fe400078ec0ff */
[----:B------:R-:W-:Y:S01]  /*4bb0*/  LOP3.LUT R5, R5, 0x1c0, RZ, 0xc0, !PT ;  /* 0x000001c005057812 */ /* 0x000fe200078ec0ff */
[----:B------:R-:W-:Y:S01]  /*4bc0*/  MUFU.EX2 R9, R9 ;  /* 0x0000000900097308 */ /* 0x000fe20000000800 */
[----:B------:R-:W-:-:S02]  /*4bd0*/  LOP3.LUT P1, RZ, R8, 0x2, RZ, 0xc0, !PT ;  /* 0x0000000208ff7812 */ /* 0x000fc4000782c0ff */
[----:B------:R-:W-:Y:S02]  /*4be0*/  LOP3.LUT R14, R5, 0x8, R14, 0xf8, !PT ;  /* 0x00000008050e7812 */ /* 0x000fe400078ef80e */
[----:B------:R-:W-:Y:S02]  /*4bf0*/  SHF.R.U32.HI R5, RZ, 0x3, R5 ;  /* 0x00000003ff057819 */ /* 0x000fe40000011605 */
[----:B------:R-:W-:Y:S01]  /*4c00*/  LOP3.LUT P2, RZ, R8, 0x4, RZ, 0xc0, !PT ;  /* 0x0000000408ff7812 */ /* 0x000fe2000784c0ff */
[----:B------:R-:W1:Y:S01]  /*4c10*/  MUFU.EX2 R10, R10 ;  /* 0x0000000a000a7308 */ /* 0x000e620000000800 */
[----:B------:R-:W-:Y:S01]  /*4c20*/  LOP3.LUT R14, R14, R5, RZ, 0x3c, !PT ;  /* 0x000000050e0e7212 */ /* 0x000fe200078e3cff */
[----:B------:R-:W-:Y:S01]  /*4c30*/  FADD.FTZ R5, R161, R32 ;  /* 0x00000020a1057221 */ /* 0x000fe20000010000 */
[----:B------:R-:W-:Y:S02]  /*4c40*/  F2FP.F16.F32.PACK_AB R161, R32, R161 ;  /* 0x000000a120a1723e */ /* 0x000fe400000000ff */
[----:B------:R-:W-:Y:S01]  /*4c50*/  IADD3 R14, R14, R17, R7 ;  /* 0x000000110e0e7210 */ /* 0x000fe20007ffe007 */
[----:B------:R-:W-:Y:S01]  /*4c60*/  FADD.FTZ R6, R30, R5 ;  /* 0x000000051e067221 */ /* 0x000fe20000010000 */
[----:B0-----:R-:W-:Y:S01]  /*4c70*/  F2FP.F16.F32.PACK_AB R153, R43, R42 ;  /* 0x0000002a2b99723e */ /* 0x001fe200000000ff */
[----:B------:R-:W0:Y:S02]  /*4c80*/  MUFU.EX2 R15, R15 ;  /* 0x0000000f000f7308 */ /* 0x000e240000000800 */
[C---:B------:R-:W-:Y:S01]  /*4c90*/  FADD.FTZ R5, R163.reuse, R6 ;  /* 0x00000006a3057221 */ /* 0x040fe20000010000 */
[----:B------:R-:W-:-:S03]  /*4ca0*/  F2FP.F16.F32.PACK_AB R163, R163, R30 ;  /* 0x0000001ea3a3723e */ /* 0x000fc600000000ff */
[----:B------:R-:W-:Y:S01]  /*4cb0*/  FADD.FTZ R6, R34, R5 ;  /* 0x0000000522067221 */ /* 0x000fe20000010000 */
[----:B--2---:R-:W-:Y:S01]  /*4cc0*/  FADD.FTZ R5, R160, R29 ;  /* 0x0000001da0057221 */ /* 0x004fe20000010000 */
[----:B------:R-:W2:Y:S01]  /*4cd0*/  MUFU.EX2 R18, R18 ;  /* 0x0000001200127308 */ /* 0x000ea20000000800 */
[----:B-1----:R-:W-:Y:S01]  /*4ce0*/  F2FP.F16.F32.PACK_AB R156, R31, R10 ;  /* 0x0000000a1f9c723e */ /* 0x002fe200000000ff */
[----:B------:R-:W-:Y:S01]  /*4cf0*/  FADD.FTZ R7, R35, R6 ;  /* 0x0000000623077221 */ /* 0x000fe20000010000 */
[----:B------:R-:W-:Y:S01]  /*4d00*/  FADD.FTZ R6, R162, R5 ;  /* 0x00000005a2067221 */ /* 0x000fe20000010000 */
[C---:B------:R-:W-:Y:S02]  /*4d10*/  F2FP.F16.F32.PACK_AB R162, R9.reuse, R162 ;  /* 0x000000a209a2723e */ /* 0x040fe400000000ff */
[----:B------:R-:W-:Y:S01]  /*4d20*/  FADD.FTZ R8, R38, R7 ;  /* 0x0000000726087221 */ /* 0x000fe20000010000 */
[----:B------:R-:W-:Y:S01]  /*4d30*/  FADD.FTZ R5, R9, R6 ;  /* 0x0000000609057221 */ /* 0x000fe20000010000 */
[----:B------:R-:W1:Y:S01]  /*4d40*/  MUFU.EX2 R19, R19 ;  /* 0x0000001300137308 */ /* 0x000e620000000800 */
[----:B------:R-:W-:Y:S01]  /*4d50*/  F2FP.F16.F32.PACK_AB R160, R29, R160 ;  /* 0x000000a01da0723e */ /* 0x000fe200000000ff */
[----:B------:R-:W-:Y:S01]  /*4d60*/  FADD.FTZ R7, R39, R8 ;  /* 0x0000000827077221 */ /* 0x000fe20000010000 */
[----:B------:R-:W-:Y:S01]  /*4d70*/  FADD.FTZ R6, R10, R5 ;  /* 0x000000050a067221 */ /* 0x000fe20000010000 */
[----:B------:R-:W-:-:S02]  /*4d80*/  LEA R10, R14, UR39, 0x1 ;  /* 0x000000270e0a7c11 */ /* 0x000fc4000f8e08ff */
[----:B------:R-:W-:Y:S01]  /*4d90*/  FADD.FTZ R8, R42, R7 ;  /* 0x000000072a087221 */ /* 0x000fe20000010000 */
[----:B------:R-:W-:Y:S01]  /*4da0*/  FADD.FTZ R6, R31, R6 ;  /* 0x000000061f067221 */ /* 0x000fe20000010000 */
[----:B------:R-:W3:Y:S01]  /*4db0*/  MUFU.EX2 R20, R20 ;  /* 0x0000001400147308 */ /* 0x000ee20000000800 */
[----:B------:R-:W-:Y:S02]  /*4dc0*/  IMAD.MOV.U32 R7, RZ, RZ, 0x20 ;  /* 0x00000020ff077424 */ /* 0x000fe400078e00ff */
[----:B------:R-:W-:Y:S01]  /*4dd0*/  FADD.FTZ R17, R43, R8 ;  /* 0x000000082b117221 */ /* 0x000fe20000010000 */
[----:B0-----:R-:W-:Y:S01]  /*4de0*/  FADD.FTZ R5, R15, R6 ;  /* 0x000000060f057221 */ /* 0x001fe20000010000 */
[C---:B------:R-:W-:Y:S01]  /*4df0*/  VIADD R8, R10.reuse, 0x26800 ;  /* 0x000268000a087836 */ /* 0x040fe20000000000 */
[----:B------:R-:W-:Y:S01]  /*4e00*/  IADD3 R9, R10, 0x26840, RZ ;  /* 0x000268400a097810 */ /* 0x000fe20007ffe0ff */
[----:B------:R0:W-:Y:S01]  /*4e10*/  STSM.16.M88.4 [R10+0x26800], R160 ;  /* 0x026800a00a007844 */ /* 0x0001e20000000200 */
[----:B--2---:R-:W-:Y:S01]  /*4e20*/  FADD.FTZ R6, R18, R5 ;  /* 0x0000000512067221 */ /* 0x004fe20000010000 */
[----:B------:R-:W2:Y:S01]  /*4e30*/  MUFU.EX2 R46, R46 ;  /* 0x0000002e002e7308 */ /* 0x000ea20000000800 */
[----:B------:R-:W-:Y:S01]  /*4e40*/  SEL R7, R7, 0xffffffe0, !P1 ;  /* 0xffffffe007077807 */ /* 0x000fe20004800000 */
[----:B------:R-:W-:-:S02]  /*4e50*/  @P2 VIADD R9, R8, 0xffffffc0 ;  /* 0xffffffc008092836 */ /* 0x000fc40000000000 */
[----:B-1----:R-:W-:Y:S01]  /*4e60*/  FADD.FTZ R5, R19, R6 ;  /* 0x0000000613057221 */ /* 0x002fe20000010000 */
[----:B------:R-:W-:Y:S01]  /*4e70*/  F2FP.F16.F32.PACK_AB R158, R18, R15 ;  /* 0x0000000f129e723e */ /* 0x000fe200000000ff */
[----:B------:R-:W-:Y:S01]  /*4e80*/  IMAD.IADD R8, R8, 0x1, R7 ;  /* 0x0000000108087824 */ /* 0x000fe200078e0207 */
[----:B------:R-:W-:Y:S01]  /*4e90*/  IADD3 R7, R7, R9, RZ ;  /* 0x0000000907077210 */ /* 0x000fe20007ffe0ff */
[----:B------:R-:W1:Y:S01]  /*4ea0*/  MUFU.EX2 R21, R21 ;  /* 0x0000001500157308 */ /* 0x000e620000000800 */
[C---:B---3--:R-:W-:Y:S01]  /*4eb0*/  FADD.FTZ R6, R20.reuse, R5 ;  /* 0x0000000514067221 */ /* 0x048fe20000010000 */
[----:B------:R-:W-:Y:S01]  /*4ec0*/  F2FP.F16.F32.PACK_AB R152, R20, R19 ;  /* 0x000000131498723e */ /* 0x000fe200000000ff */
[----:B------:R0:W-:Y:S05]  /*4ed0*/  STSM.16.M88.4 [R8], R156 ;  /* 0x0000009c08007844 */ /* 0x0001ea0000000200 */
[----:B------:R-:W3:Y:S01]  /*4ee0*/  MUFU.EX2 R47, R47 ;  /* 0x0000002f002f7308 */ /* 0x000ee20000000800 */
[----:B--2---:R-:W-:-:S07]  /*4ef0*/  FADD.FTZ R14, R46, R17 ;  /* 0x000000112e0e7221 */ /* 0x004fce0000010000 */
[----:B------:R-:W2:Y:S01]  /*4f00*/  MUFU.EX2 R22, R22 ;  /* 0x0000001600167308 */ /* 0x000ea20000000800 */
[----:B-1----:R-:W-:-:S07]  /*4f10*/  FADD.FTZ R5, R21, R6 ;  /* 0x0000000615057221 */ /* 0x002fce0000010000 */
[----:B------:R-:W-:Y:S01]  /*4f20*/  MUFU.EX2 R50, R50 ;  /* 0x0000003200327308 */ /* 0x000fe20000000800 */
[C---:B---3--:R-:W-:Y:S01]  /*4f30*/  F2FP.F16.F32.PACK_AB R155, R47.reuse, R46 ;  /* 0x0000002e2f9b723e */ /* 0x048fe200000000ff */
[----:B------:R-:W-:-:S06]  /*4f40*/  FADD.FTZ R47, R47, R14 ;  /* 0x0000000e2f2f7221 */ /* 0x000fcc0000010000 */
[----:B------:R-:W1:Y:S01]  /*4f50*/  MUFU.EX2 R51, R51 ;  /* 0x0000003300337308 */ /* 0x000e620000000800 */
[C---:B--2---:R-:W-:Y:S01]  /*4f60*/  F2FP.F16.F32.PACK_AB R154, R22.reuse, R21 ;  /* 0x00000015169a723e */ /* 0x044fe200000000ff */
[----:B------:R-:W-:-:S04]  /*4f70*/  FADD.FTZ R22, R22, R5 ;  /* 0x0000000516167221 */ /* 0x000fc80000010000 */
[----:B------:R0:W-:Y:S02]  /*4f80*/  STSM.16.M88.4 [R9], R152 ;  /* 0x0000009809007844 */ /* 0x0001e40000000200 */
[----:B------:R-:W-:Y:S08]  /*4f90*/  MUFU.EX2 R23, R23 ;  /* 0x0000001700177308 */ /* 0x000ff00000000800 */
[----:B------:R-:W2:Y:S01]  /*4fa0*/  MUFU.EX2 R24, R24 ;  /* 0x0000001800187308 */ /* 0x000ea20000000800 */
[----:B-1----:R-:W-:Y:S01]  /*4fb0*/  F2FP.F16.F32.PACK_AB R165, R51, R50 ;  /* 0x0000003233a5723e */ /* 0x002fe200000000ff */
[----:B------:R-:W-:-:S04]  /*4fc0*/  FADD.FTZ R50, R50, R47 ;  /* 0x0000002f32327221 */ /* 0x000fc80000010000 */
[----:B------:R-:W-:Y:S02]  /*4fd0*/  FADD.FTZ R51, R51, R50 ;  /* 0x0000003233337221 */ /* 0x000fe40000010000 */
[----:B------:R-:W1:Y:S08]  /*4fe0*/  MUFU.EX2 R54, R54 ;  /* 0x0000003600367308 */ /* 0x000e700000000800 */
[----:B------:R-:W3:Y:S01]  /*4ff0*/  MUFU.EX2 R25, R25 ;  /* 0x0000001900197308 */ /* 0x000ee20000000800 */
[----:B--2---:R-:W-:Y:S01]  /*5000*/  F2FP.F16.F32.PACK_AB R164, R24, R23 ;  /* 0x0000001718a4723e */ /* 0x004fe200000000ff */
[----:B------:R-:W-:-:S04]  /*5010*/  FADD.FTZ R23, R23, R22 ;  /* 0x0000001617177221 */ /* 0x000fc80000010000 */
[----:B------:R-:W-:Y:S02]  /*5020*/  FADD.FTZ R24, R24, R23 ;  /* 0x0000001718187221 */ /* 0x000fe40000010000 */
[----:B------:R-:W2:Y:S01]  /*5030*/  MUFU.EX2 R26, R26 ;  /* 0x0000001a001a7308 */ /* 0x000ea20000000800 */
[----:B-1----:R-:W-:-:S07]  /*5040*/  FADD.FTZ R6, R54, R51 ;  /* 0x0000003336067221 */ /* 0x002fce0000010000 */
[----:B------:R-:W1:Y:S01]  /*5050*/  MUFU.EX2 R33, R33 ;  /* 0x0000002100217308 */ /* 0x000e620000000800 */
[----:B---3--:R-:W-:Y:S01]  /*5060*/  FADD.FTZ R5, R25, R24 ;  /* 0x0000001819057221 */ /* 0x008fe20000010000 */
[----:B--2---:R-:W-:-:S03]  /*5070*/  F2FP.F16.F32.PACK_AB R166, R26, R25 ;  /* 0x000000191aa6723e */ /* 0x004fc600000000ff */
[----:B------:R-:W-:Y:S01]  /*5080*/  FADD.FTZ R5, R26, R5 ;  /* 0x000000051a057221 */ /* 0x000fe20000010000 */
[C---:B-1----:R-:W-:Y:S01]  /*5090*/  F2FP.F16.F32.PACK_AB R167, R33.reuse, R54 ;  /* 0x0000003621a7723e */ /* 0x042fe200000000ff */
[----:B------:R-:W-:-:S04]  /*50a0*/  FADD.FTZ R6, R33, R6 ;  /* 0x0000000621067221 */ /* 0x000fc80000010000 */
[----:B------:R0:W-:Y:S01]  /*50b0*/  STSM.16.M88.4 [R7], R164 ;  /* 0x000000a407007844 */ /* 0x0001e20000000200 */
[----:B------:R-:W-:Y:S05]  /*50c0*/  @!P0 BRA `(.L_x_7277) ;  /* 0x0000000000048947 */ /* 0x000fea0003800000 */
[----:B------:R-:W-:Y:S01]  /*50d0*/  BPT.TRAP 0x1 ;  /* 0x000000040000795c */ /* 0x000fe20000300000 */
.L_x_7277:
[----:B------:R1:W2:Y:S01]  /*50e0*/  SYNCS.PHASECHK.TRANS64.TRYWAIT P1, [UR39+0x28c50], R13 ;  /* 0x028c500dff0075a7 */ /* 0x0002a20008020167 */
[----:B------:R-:W-:Y:S05]  /*50f0*/  @!P0 BRA `(.L_x_7278) ;  /* 0x0000000000048947 */ /* 0x000fea0003800000 */
[----:B------:R-:W-:Y:S01]  /*5100*/  BPT.TRAP 0x1 ;  /* 0x000000040000795c */ /* 0x000fe20000300000 */
.L_x_7278:
[----:B--2---:R-:W-:Y:S05]  /*5110*/  @P1 BRA `(.L_x_7279) ;  /* 0x0000000000081947 */ /* 0x004fea0003800000 */
[----:B------:R-:W2:Y:S02]  /*5120*/  SYNCS.PHASECHK.TRANS64.TRYWAIT P1, [UR39+0x28c50], R13 ;  /* 0x028c500dff0075a7 */ /* 0x000ea40008020167 */
[----:B--2---:R-:W-:Y:S05]  /*5130*/  @!P1 BRA `(.L_x_7280) ;  /* 0x000000ac00c89947 */ /* 0x004fea0003800000 */
.L_x_7279:
        /* <DEDUP_REMOVED lines=36> */
.L_x_7281:
[----:B------:R-:W3:Y:S01]  /*5380*/  S2UR UR4, SR_CTAID.X ;  /* 0x00000000000479c3 */ /* 0x000ee20000002500 */
[----:B------:R-:W-:Y:S02]  /*5390*/  UISETP.NE.AND UP0, UPT, UR45, URZ, UPT ;  /* 0x0000003f2d00728c */ /* 0x000fe4000bf05270 */
[----:B------:R-:W-:Y:S02]  /*53a0*/  UIMAD UR10, UR41, UR10, -UR6 ;  /* 0x0000000a290a72a4 */ /* 0x000fe4000f8e0a06 */
[----:B------:R-:W-:-:S07]  /*53b0*/  UIADD3 UR26, UR46, -0x2, URZ ;  /* 0xfffffffe2e1a7890 */ /* 0x000fce000fffe03f */
[----:B------:R-:W-:Y:S01]  /*53c0*/  @UP0 ULDC UR14, c[0x0][0x450] ;  /* 0x00011400000e0ab9 */ /* 0x000fe20000000800 */
[----:B---3--:R-:W-:-:S03]  /*53d0*/  USHF.L.U32 UR11, UR4, 0x6, URZ ;  /* 0x00000006040b7899 */ /* 0x008fc6000800063f */
[----:B------:R-:W-:Y:S02]  /*53e0*/  @UP0 ULDC UR4, c[0x0][0x44c] ;  /* 0x0001130000040ab9 */ /* 0x000fe40000000800 */
[----:B------:R-:W-:Y:S02]  /*53f0*/  UIMAD.WIDE.U32 UR4, UR11, UR4, URZ ;  /* 0x000000040b0472a5 */ /* 0x000fe4000f8e003f */
[----:B------:R-:W-:Y:S02]  /*5400*/  UMOV UR6, UR11 ;  /* 0x0000000b00067c82 */ /* 0x000fe40008000000 */
[----:B------:R-:W-:Y:S02]  /*5410*/  @UP0 USHF.R.U32.HI UR6, URZ, UR14, UR5 ;  /* 0x0000000e3f060299 */ /* 0x000fe40008011605 */
[----:B------:R-:W-:Y:S02]  /*5420*/  UIADD3 UR5, UR39, 0x28c60, URZ ;  /* 0x00028c6027057890 */ /* 0x000fe4000fffe03f */
[----:B------:R-:W-:-:S02]  /*5430*/  UIADD3 UR6, UR10, UR6, URZ ;  /* 0x000000060a067290 */ /* 0x000fc4000fffe03f */
[----:B------:R-:W-:Y:S02]  /*5440*/  UPRMT UR5, UR44, 0x654, UR5 ;  /* 0x000006542c057896 */ /* 0x000fe40008000005 */
[----:B------:R-:W-:-:S04]  /*5450*/  USHF.R.S32.HI UR4, URZ, 0x1f, UR6 ;  /* 0x0000001f3f047899 */ /* 0x000fc80008011406 */
[----:B------:R-:W-:-:S03]  /*5460*/  ULEA.HI UR4, UR4, UR6, URZ, 0x6 ;  /* 0x0000000604047291 */ /* 0x000fc6000f8f303f */
[----:B------:R-:W-:Y:S01]  /*5470*/  SYNCS.ARRIVE.TRANS64.RED.A1T0 RZ, [UR5], RZ ;  /* 0x000000ffffff79a7 */ /* 0x000fe20008100405 */
[----:B------:R-:W-:Y:S01]  /*5480*/  USHF.R.S32.HI UR4, URZ, 0x6, UR4 ;  /* 0x000000063f047899 */ /* 0x000fe20008011404 */
[----:B------:R-:W-:-:S03]  /*5490*/  UMOV UR5, URZ ;  /* 0x0000003f00057c82 */ /* 0x000fc60008000000 */
[----:B------:R-:W-:-:S04]  /*54a0*/  UISETP.LT.AND UP0, UPT, UR40, UR4, UPT ;  /* 0x000000042800728c */ /* 0x000fc8000bf01270 */
[----:B------:R-:W-:-:S03]  /*54b0*/  USEL UR25, UR40, UR4, !UP0 ;  /* 0x0000000428197287 */ /* 0x000fc6000c000000 */
[----:B------:R-:W-:Y:S01]  /*54c0*/  UMOV UR4, URZ ;  /* 0x0000003f00047c82 */ /* 0x000fe20008000000 */
[----:B------:R-:W-:-:S06]  /*54d0*/  UISETP.GE.AND UP0, UPT, UR26, UR25, UPT ;  /* 0x000000191a00728c */ /* 0x000fcc000bf06270 */
[----:B------:R-:W-:-:S13]  /*54e0*/  PLOP3.LUT P1, PT, PT, PT, UP0, 0x80, 0x0 ;  /* 0x000000000000781c */ /* 0x000fda0003f2f008 */
[----:B------:R-:W-:Y:S05]  /*54f0*/  @!P1 BRA `(.L_x_7282) ;  /* 0x00000020009c9947 */ /* 0x000fea0003800000 */
[----:B--2---:R-:W-:Y:S01]  /*5500*/  IMAD.MOV.U32 R14, RZ, RZ, R4 ;  /* 0x000000ffff0e7224 */ /* 0x004fe200078e0004 */
[----:B------:R-:W-:Y:S01]  /*5510*/  UMOV UR5, URZ ;  /* 0x0000003f00057c82 */ /* 0x000fe20008000000 */
[----:B------:R-:W-:Y:S01]  /*5520*/  IMAD.MOV.U32 R15, RZ, RZ, R3 ;  /* 0x000000ffff0f7224 */ /* 0x000fe200078e0003 */
[----:B------:R-:W-:Y:S01]  /*5530*/  UMOV UR6, URZ ;  /* 0x0000003f00067c82 */ /* 0x000fe20008000000 */
[----:B------:R-:W-:Y:S01]  /*5540*/  ULDC UR29, c[0x0][0x288] ;  /* 0x0000a200001d7ab9 */ /* 0x000fe20000000800 */
[----:B------:R-:W-:Y:S01]  /*5550*/  ULDC UR30, c[0x0][0x2f0] ;  /* 0x0000bc00001e7ab9 */ /* 0x000fe20000000800 */
[----:B------:R-:W-:Y:S01]  /*5560*/  ULDC UR28, c[0x0][0x9d8] ;  /* 0x00027600001c7ab9 */ /* 0x000fe20000000800 */
[----:B------:R-:W-:-:S05]  /*5570*/  ULDC UR7, c[0x0][0x988] ;  /* 0x0002620000077ab9 */ /* 0x000fca0000000800 */
.L_x_7293:
[----:B------:R-:W-:-:S04]  /*5580*/  UIADD3 UR4, UR6, 0x1, URZ ;  /* 0x0000000106047890 */ /* 0x000fc8000fffe03f */
[----:B------:R-:W-:-:S04]  /*5590*/  UISETP.NE.AND UP0, UPT, UR4, 0x2, UPT ;  /* 0x000000020400788c */ /* 0x000fc8000bf05270 */
[----:B------:R-:W-:Y:S02]  /*55a0*/  USEL UR10, URZ, 0x1, UP0 ;  /* 0x000000013f0a7887 */ /* 0x000fe40008000000 */
[----:B------:R-:W-:Y:S02]  /*55b0*/  USEL UR4, UR4, URZ, UP0 ;  /* 0x0000003f04047287 */ /* 0x000fe40008000000 */
[----:B------:R-:W-:Y:S01]  /*55c0*/  ULOP3.LUT UR5, UR5, UR10, URZ, 0x3c, !UPT ;  /* 0x0000000a05057292 */ /* 0x000fe2000f8e3c3f */
[----:B0-----:R-:W-:Y:S11]  /*55d0*/  @!P0 BRA `(.L_x_7283) ;  /* 0x0000000000048947 */ /* 0x001ff60003800000 */
[----:B------:R-:W-:Y:S01]  /*55e0*/  BPT.TRAP 0x1 ;  /* 0x000000040000795c */ /* 0x000fe20000300000 */
.L_x_7283:
[----:B------:R-:W-:Y:S01]  /*55f0*/  ULEA UR27, UR4, UR39, 0x3 ;  /* 0x00000027041b7291 */ /* 0x000fe2000f8e183f */
[----:B-1----:R-:W-:-:S04]  /*5600*/  MOV R13, UR5 ;  /* 0x00000005000d7c02 */ /* 0x002fc80008000f00 */
[----:B------:R-:W-:-:S04]  /*5610*/  SHF.L.U32 R13, R13, 0x1f, RZ ;  /* 0x0000001f0d0d7819 */ /* 0x000fc800000006ff */
[----:B------:R1:W2:Y:S01]  /*5620*/  SYNCS.PHASECHK.TRANS64.TRYWAIT P1, [UR27+0x28c30], R13 ;  /* 0x028c300dff0075a7 */ /* 0x0002a2000802015b */
[----:B------:R-:W-:Y:S05]  /*5630*/  @!P0 BRA `(.L_x_7284) ;  /* 0x0000000000048947 */ /* 0x000fea0003800000 */
[----:B------:R-:W-:Y:S01]  /*5640*/  BPT.TRAP 0x1 ;  /* 0x000000040000795c */ /* 0x000fe20000300000 */
.L_x_7284:
[----:B--2---:R-:W-:Y:S05]  /*5650*/  @P1 BRA `(.L_x_7285) ;  /* 0x0000000000081947 */ /* 0x004fea0003800000 */
[----:B------:R-:W2:Y:S02]  /*5660*/  SYNCS.PHASECHK.TRANS64.TRYWAIT P1, [UR27+0x28c30], R13 ;  /* 0x028c300dff0075a7 */ /* 0x000ea4000802015b */
[----:B--2---:R-:W-:Y:S05]  /*5670*/  @!P1 BRA `(.L_x_7286) ;  /* 0x000000a800909947 */ /* 0x004fea0003800000 */
.L_x_7285:
        /* <DEDUP_REMOVED lines=22> */
.L_x_7287:
[----:B------:R-:W-:Y:S01]  /*57e0*/  UISETP.NE.AND UP0, UPT, UR45, URZ, UPT ;  /* 0x0000003f2d00728c */ /* 0x000fe2000bf05270 */
[----:B------:R-:W-:Y:S02]  /*57f0*/  IMAD.MOV.U32 R184, RZ, RZ, R12 ;  /* 0x000000ffffb87224 */ /* 0x000fe400078e000c */
[----:B------:R-:W-:Y:S01]  /*5800*/  FMUL.FTZ R154, R154, UR28 ;  /* 0x0000001c9a9a7c20 */ /* 0x000fe20008410000 */
[----:B------:R-:W-:Y:S01]  /*5810*/  FMUL.FTZ R163, R163, UR28 ;  /* 0x0000001ca3a37c20 */ /* 0x000fe20008410000 */
[----:B------:R-:W-:Y:S01]  /*5820*/  FMUL.FTZ R155, R155, UR28 ;  /* 0x0000001c9b9b7c20 */ /* 0x000fe20008410000 */
[----:B------:R-:W-:Y:S01]  /*5830*/  IMAD.U32 R21, RZ, RZ, UR30 ;  /* 0x0000001eff157e24 */ /* 0x000fe2000f8e00ff */
[----:B------:R-:W-:Y:S01]  /*5840*/  PLOP3.LUT P1, PT, PT, PT, UP0, 0x80, 0x0 ;  /* 0x000000000000781c */ /* 0x000fe20003f2f008 */
[----:B------:R-:W0:Y:S01]  /*5850*/  MUFU.TANH R19, R154 ;  /* 0x0000009a00137308 */ /* 0x000e220000002400 */
[----:B------:R-:W-:Y:S01]  /*5860*/  PLOP3.LUT P2, PT, PT, PT, UP0, 0x80, 0x0 ;  /* 0x000000000000781c */ /* 0x000fe20003f4f008 */
[----:B------:R-:W-:Y:S01]  /*5870*/  FMUL.FTZ R158, R158, UR28 ;  /* 0x0000001c9e9e7c20 */ /* 0x000fe20008410000 */
[----:B------:R-:W-:Y:S01]  /*5880*/  FMUL.FTZ R159, R159, UR28 ;  /* 0x0000001c9f9f7c20 */ /* 0x000fe20008410000 */
[----:B------:R-:W-:Y:S01]  /*5890*/  @UP0 ULDC UR10, c[0x0][0x44c] ;  /* 0x00011300000a0ab9 */ /* 0x000fe20000000800 */
[----:B------:R-:W-:Y:S01]  /*58a0*/  FMUL.FTZ R162, R162, UR28 ;  /* 0x0000001ca2a27c20 */ /* 0x000fe20008410000 */
[----:B------:R-:W-:Y:S01]  /*58b0*/  FMUL.FTZ R166, R166, UR28 ;  /* 0x0000001ca6a67c20 */ /* 0x000fe20008410000 */
[----:B------:R-:W-:Y:S01]  /*58c0*/  FMUL.FTZ R167, R167, UR28 ;  /* 0x0000001ca7a77c20 */ /* 0x000fe20008410000 */
[----:B------:R3:W-:Y:S01]  /*58d0*/  MUFU.TANH R22, R163 ;  /* 0x000000a300167308 */ /* 0x0007e20000002400 */
[----:B------:R-:W-:Y:S01]  /*58e0*/  FMUL.FTZ R170, R170, UR28 ;  /* 0x0000001caaaa7c20 */ /* 0x000fe20008410000 */
[----:B------:R-:W-:Y:S01]  /*58f0*/  FMUL.FTZ R171, R171, UR28 ;  /* 0x0000001cabab7c20 */ /* 0x000fe20008410000 */
[----:B------:R-:W-:Y:S01]  /*5900*/  FMUL.FTZ R3, R152, UR28 ;  /* 0x0000001c98037c20 */ /* 0x000fe20008410000 */
[----:B------:R-:W-:Y:S01]  /*5910*/  @P1 IMAD.HI.U32 R16, R12, UR10, RZ ;  /* 0x0000000a0c101c27 */ /* 0x000fe2000f8e00ff */
[----:B------:R-:W-:-:S03]  /*5920*/  @UP0 ULDC UR10, c[0x0][0x450] ;  /* 0x00011400000a0ab9 */ /* 0x000fc60000000800 */
[----:B------:R-:W-:Y:S01]  /*5930*/  FMUL.FTZ R174, R174, UR28 ;  /* 0x0000001caeae7c20 */ /* 0x000fe20008410000 */
[----:B--2---:R-:W-:Y:S01]  /*5940*/  FMUL.FTZ R4, R153, UR28 ;  /* 0x0000001c99047c20 */ /* 0x004fe20008410000 */
[----:B------:R-:W2:Y:S01]  /*5950*/  MUFU.TANH R17, R155 ;  /* 0x0000009b00117308 */ /* 0x000ea20000002400 */
[----:B------:R-:W-:Y:S01]  /*5960*/  @P2 SHF.R.U32.HI R184, RZ, UR10, R16 ;  /* 0x0000000affb82c19 */ /* 0x000fe20008011610 */
[----:B------:R-:W-:Y:S01]  /*5970*/  UMOV UR10, 0xffffffc0 ;  /* 0xffffffc0000a7882 */ /* 0x000fe20000000000 */
[----:B------:R-:W-:Y:S01]  /*5980*/  FMUL.FTZ R175, R175, UR28 ;  /* 0x0000001cafaf7c20 */ /* 0x000fe20008410000 */
[----:B------:R-:W-:Y:S01]  /*5990*/  UIMAD UR10, UR26, UR10, 0x1 ;  /* 0x000000011a0a74a4 */ /* 0x000fe2000f8e020a */
[----:B------:R-:W-:Y:S01]  /*59a0*/  FMUL.FTZ R178, R178, UR28 ;  /* 0x0000001cb2b27c20 */ /* 0x000fe20008410000 */
[----:B------:R-:W4:Y:S01]  /*59b0*/  SHFL.IDX PT, R18, R184, 0x1, 0x1c1f ;  /* 0x003c1f00b8127f89 */ /* 0x000f2200000e0000 */
[----:B------:R-:W-:Y:S01]  /*59c0*/  FMUL.FTZ R179, R179, UR28 ;  /* 0x0000001cb3b37c20 */ /* 0x000fe20008410000 */
[----:B------:R-:W5:Y:S01]  /*59d0*/  MUFU.TANH R158, R158 ;  /* 0x0000009e009e7308 */ /* 0x000f620000002400 */
[----:B------:R-:W-:Y:S01]  /*59e0*/  FMUL.FTZ R182, R182, UR28 ;  /* 0x0000001cb6b67c20 */ /* 0x000fe20008410000 */
[----:B------:R-:W-:Y:S01]  /*59f0*/  IADD3 R16, -R11, UR10, RZ ;  /* 0x0000000a0b107c10 */ /* 0x000fe2000fffe1ff */
[----:B------:R-:W-:Y:S01]  /*5a00*/  FMUL.FTZ R183, R183, UR28 ;  /* 0x0000001cb7b77c20 */ /* 0x000fe20008410000 */
[----:B------:R-:W-:Y:S01]  /*5a10*/  FMUL.FTZ R157, R157, UR28 ;  /* 0x0000001c9d9d7c20 */ /* 0x000fe20008410000 */
[----:B------:R-:W-:Y:S01]  /*5a20*/  FMUL.FTZ R160, R160, UR28 ;  /* 0x0000001ca0a07c20 */ /* 0x000fe20008410000 */
[----:B------:R-:W-:Y:S01]  /*5a30*/  FMUL.FTZ R161, R161, UR28 ;  /* 0x0000001ca1a17c20 */ /* 0x000fe20008410000 */
[----:B---3--:R-:W-:Y:S01]  /*5a40*/  IMAD R163, R21, UR41, R16 ;  /* 0x0000002915a37c24 */ /* 0x008fe2000f8e0210 */
        /* <DEDUP_REMOVED lines=10> */
[----:B------:R-:W-:Y:S01]  /*5af0*/  UIADD3 UR10, UR27, 0x28c40, URZ ;  /* 0x00028c401b0a7890 */ /* 0x000fe2000fffe03f */
[----:B----4-:R-:W-:-:S03]  /*5b00*/  IADD3 R16, R18, -UR29, R163 ;  /* 0x8000001d12107c10 */ /* 0x010fc6000fffe0a3 */
[----:B------:R-:W-:Y:S02]  /*5b10*/  UPRMT UR10, UR44, 0x654, UR10 ;  /* 0x000006542c0a7896 */ /* 0x000fe4000800000a */
[----:B------:R-:W4:Y:S01]  /*5b20*/  MUFU.TANH R166, R166 ;  /* 0x000000a600a67308 */ /* 0x000f220000002400 */
[C---:B------:R-:W-:Y:S02]  /*5b30*/  ISETP.GT.AND P1, PT, R16.reuse, RZ, PT ;  /* 0x000000ff1000720c */ /* 0x040fe40003f24270 */
[C---:B------:R-:W-:Y:S02]  /*5b40*/  ISETP.GT.AND P2, PT, R16.reuse, 0x1, PT ;  /* 0x000000011000780c */ /* 0x040fe40003f44270 */
[----:B0-----:R-:W-:Y:S02]  /*5b50*/  FSEL R19, R19, -INF , P1 ;  /* 0xff80000013137808 */ /* 0x001fe40000800000 */
[----:B------:R-:W-:Y:S01]  /*5b60*/  ISETP.GT.AND P1, PT, R16, 0x8, PT ;  /* 0x000000081000780c */ /* 0x000fe20003f24270 */
[----:B------:R-:W0:Y:S01]  /*5b70*/  MUFU.TANH R167, R167 ;  /* 0x000000a700a77308 */ /* 0x000e220000002400 */
[----:B--2---:R-:W-:Y:S01]  /*5b80*/  FSEL R17, R17, -INF , P2 ;  /* 0xff80000011117808 */ /* 0x004fe20001000000 */
[----:B------:R-:W-:Y:S01]  /*5b90*/  SYNCS.ARRIVE.TRANS64.RED.A1T0 RZ, [UR10], RZ ;  /* 0x000000ffffff79a7 */ /* 0x000fe2000810040a */
[----:B------:R-:W-:-:S02]  /*5ba0*/  FMNMX.FTZ R20, R19, R14, !PT ;  /* 0x0000000e13147209 */ /* 0x000fc40007810000 */
[----:B------:R-:W-:Y:S02]  /*5bb0*/  ISETP.GT.AND P2, PT, R16, 0x9, PT ;  /* 0x000000091000780c */ /* 0x000fe40003f44270 */
[----:B-----5:R-:W-:Y:S01]  /*5bc0*/  FSEL R18, R158, -INF , P1 ;  /* 0xff8000009e127808 */ /* 0x020fe20000800000 */
[----:B------:R-:W2:Y:S01]  /*5bd0*/  MUFU.TANH R170, R170 ;  /* 0x000000aa00aa7308 */ /* 0x000ea20000002400 */
[----:B------:R-:W-:Y:S02]  /*5be0*/  FMNMX.FTZ R21, R17, R20, !PT ;  /* 0x0000001411157209 */ /* 0x000fe40007810000 */
[----:B------:R-:W-:Y:S02]  /*5bf0*/  ISETP.GT.AND P1, PT, R16, 0x10, PT ;  /* 0x000000101000780c */ /* 0x000fe40003f24270 */
[----:B---3--:R-:W-:Y:S02]  /*5c00*/  FSEL R20, R159, -INF , P2 ;  /* 0xff8000009f147808 */ /* 0x008fe40001000000 */
[----:B------:R-:W-:Y:S01]  /*5c10*/  FMNMX.FTZ R23, R18, R21, !PT ;  /* 0x0000001512177209 */ /* 0x000fe20007810000 */
[----:B------:R-:W3:Y:S01]  /*5c20*/  MUFU.TANH R171, R171 ;  /* 0x000000ab00ab7308 */ /* 0x000ee20000002400 */
[----:B------:R-:W-:-:S02]  /*5c30*/  ISETP.GT.AND P2, PT, R16, 0x11, PT ;  /* 0x000000111000780c */ /* 0x000fc40003f44270 */
[----:B-1----:R-:W-:Y:S02]  /*5c40*/  FSEL R21, R162, -INF , P1 ;  /* 0xff800000a2157808 */ /* 0x002fe40000800000 */
[----:B------:R-:W-:Y:S02]  /*5c50*/  FMNMX.FTZ R152, R20, R23, !PT ;  /* 0x0000001714987209 */ /* 0x000fe40007810000 */
[----:B------:R-:W-:Y:S01]  /*5c60*/  ISETP.GT.AND P1, PT, R16, 0x18, PT ;  /* 0x000000181000780c */ /* 0x000fe20003f24270 */
[----:B------:R-:W1:Y:S01]  /*5c70*/  MUFU.TANH R174, R174 ;  /* 0x000000ae00ae7308 */ /* 0x000e620000002400 */
[----:B------:R-:W-:Y:S02]  /*5c80*/  FSEL R22, R22, -INF , P2 ;  /* 0xff80000016167808 */ /* 0x000fe40001000000 */
[----:B------:R-:W-:Y:S02]  /*5c90*/  FMNMX.FTZ R153, R21, R152, !PT ;  /* 0x0000009815997209 */ /* 0x000fe40007810000 */
[----:B------:R-:W-:-:S02]  /*5ca0*/  ISETP.GT.AND P2, PT, R16, 0x19, PT ;  /* 0x000000191000780c */ /* 0x000fc40003f44270 */
[----:B----4-:R-:W-:Y:S01]  /*5cb0*/  FSEL R23, R166, -INF , P1 ;  /* 0xff800000a6177808 */ /* 0x010fe20000800000 */
[----:B------:R-:W4:Y:S01]  /*5cc0*/  MUFU.TANH R175, R175 ;  /* 0x000000af00af7308 */ /* 0x000f220000002400 */
[----:B------:R-:W-:Y:S02]  /*5cd0*/  FMNMX.FTZ R154, R22, R153, !PT ;  /* 0x00000099169a7209 */ /* 0x000fe40007810000 */
[C---:B------:R-:W-:Y:S02]  /*5ce0*/  ISETP.GT.AND P1, PT, R16.reuse, 0x20, PT ;  /* 0x000000201000780c */ /* 0x040fe40003f24270 */
[----:B0-----:R-:W-:Y:S02]  /*5cf0*/  FSEL R152, R167, -INF , P2 ;  /* 0xff800000a7987808 */ /* 0x001fe40001000000 */
[----:B------:R-:W-:Y:S01]  /*5d00*/  FMNMX.FTZ R153, R23, R154, !PT ;  /* 0x0000009a17997209 */ /* 0x000fe20007810000 */
[----:B------:R-:W0:Y:S01]  /*5d10*/  MUFU.TANH R178, R178 ;  /* 0x000000b200b27308 */ /* 0x000e220000002400 */
[----:B------:R-:W-:-:S02]  /*5d20*/  ISETP.GT.AND P2, PT, R16, 0x21, PT ;  /* 0x000000211000780c */ /* 0x000fc40003f44270 */
[----:B--2---:R-:W-:Y:S02]  /*5d30*/  FSEL R154, R170, -INF , P1 ;  /* 0xff800000aa9a7808 */ /* 0x004fe40000800000 */
[----:B------:R-:W-:Y:S02]  /*5d40*/  FMNMX.FTZ R153, R152, R153, !PT ;  /* 0x0000009998997209 */ /* 0x000fe40007810000 */
[----:B------:R-:W-:Y:S01]  /*5d50*/  ISETP.GT.AND P1, PT, R16, 0x28, PT ;  /* 0x000000281000780c */ /* 0x000fe20003f24270 */
[----:B------:R-:W2:Y:S01]  /*5d60*/  MUFU.TANH R179, R179 ;  /* 0x000000b300b37308 */ /* 0x000ea20000002400 */
[----:B---3--:R-:W-:Y:S02]  /*5d70*/  FSEL R158, R171, -INF , P2 ;  /* 0xff800000ab9e7808 */ /* 0x008fe40001000000 */
[----:B------:R-:W-:Y:S02]  /*5d80*/  FMNMX.FTZ R153, R154, R153, !PT ;  /* 0x000000999a997209 */ /* 0x000fe40007810000 */
[----:B------:R-:W-:-:S02]  /*5d90*/  ISETP.GT.AND P2, PT, R16, 0x29, PT ;  /* 0x000000291000780c */ /* 0x000fc40003f44270 */
[----:B-1----:R-:W-:Y:S01]  /*5da0*/  FSEL R159, R174, -INF , P1 ;  /* 0xff800000ae9f7808 */ /* 0x002fe20000800000 */
[----:B------:R-:W1:Y:S01]  /*5db0*/  MUFU.TANH R167, R182 ;  /* 0x000000b600a77308 */ /* 0x000e620000002400 */
[----:B------:R-:W-:Y:S02]  /*5dc0*/  FMNMX.FTZ R166, R158, R153, !PT ;  /* 0x000000999ea67209 */ /* 0x000fe40007810000 */
[----:B------:R-:W-:Y:S02]  /*5dd0*/  ISETP.GT.AND P1, PT, R16, 0x30, PT ;  /* 0x000000301000780c */ /* 0x000fe40003f24270 */
[----:B----4-:R-:W-:Y:S02]  /*5de0*/  FSEL R162, R175, -INF , P2 ;  /* 0xff800000afa27808 */ /* 0x010fe40001000000 */
[----:B------:R-:W-:Y:S01]  /*5df0*/  FMNMX.FTZ R155, R159, R166, !PT ;  /* 0x000000a69f9b7209 */ /* 0x000fe20007810000 */
[----:B------:R-:W3:Y:S01]  /*5e00*/  MUFU.TANH R183, R183 ;  /* 0x000000b700b77308 */ /* 0x000ee20000002400 */
[----:B------:R-:W-:Y:S01]  /*5e10*/  FMUL.FTZ R166, R156, UR28 ;  /* 0x0000001c9ca67c20 */ /* 0x000fe20008410000 */
[----:B------:R-:W-:-:S02]  /*5e20*/  ISETP.GT.AND P2, PT, R16, 0x31, PT ;  /* 0x000000311000780c */ /* 0x000fc40003f44270 */
[----:B0-----:R-:W-:Y:S02]  /*5e30*/  FSEL R153, R178, -INF , P1 ;  /* 0xff800000b2997808 */ /* 0x001fe40000800000 */
[----:B------:R-:W-:Y:S02]  /*5e40*/  FMNMX.FTZ R156, R162, R155, !PT ;  /* 0x0000009ba29c7209 */ /* 0x000fe40007810000 */
[----:B------:R-:W-:Y:S01]  /*5e50*/  ISETP.GT.AND P1, PT, R16, 0x38, PT ;  /* 0x000000381000780c */ /* 0x000fe20003f24270 */
[----:B------:R0:W-:Y:S01]  /*5e60*/  MUFU.TANH R182, R166 ;  /* 0x000000a600b67308 */ /* 0x0001e20000002400 */
[----:B--2---:R-:W-:Y:S02]  /*5e70*/  FSEL R155, R179, -INF , P2 ;  /* 0xff800000b39b7808 */ /* 0x004fe40001000000 */
[----:B------:R-:W-:Y:S02]  /*5e80*/  FMNMX.FTZ R170, R153, R156, !PT ;  /* 0x0000009c99aa7209 */ /* 0x000fe40007810000 */
[----:B-1----:R-:W-:-:S02]  /*5e90*/  FSEL R156, R167, -INF , P1 ;  /* 0xff800000a79c7808 */ /* 0x002fc40000800000 */
[----:B------:R-:W-:Y:S01]  /*5ea0*/  ISETP.GT.AND P2, PT, R16, 0x39, PT ;  /* 0x000000391000780c */ /* 0x000fe20003f44270 */
[----:B------:R-:W1:Y:S01]  /*5eb0*/  MUFU.TANH R3, R3 ;  /* 0x0000000300037308 */ /* 0x000e620000002400 */
[----:B------:R-:W-:Y:S01]  /*5ec0*/  FMNMX.FTZ R167, R155, R170, !PT ;  /* 0x000000aa9ba77209 */ /* 0x000fe20007810000 */
[----:B0-----:R-:W0:Y:S01]  /*5ed0*/  SHFL.IDX PT, R166, R184, RZ, 0x1c1f ;  /* 0x001c1fffb8a67589 */ /* 0x001e2200000e0000 */
[----:B---3--:R-:W-:Y:S02]  /*5ee0*/  FSEL R16, R183, -INF , P2 ;  /* 0xff800000b7107808 */ /* 0x008fe40001000000 */
[----:B------:R-:W-:-:S03]  /*5ef0*/  FMNMX.FTZ R167, R156, R167, !PT ;  /* 0x000000a79ca77209 */ /* 0x000fc60007810000 */
[----:B------:R-:W2:Y:S01]  /*5f00*/  MUFU.TANH R4, R4 ;  /* 0x0000000400047308 */ /* 0x000ea20000002400 */
[----:B------:R-:W-:-:S05]  /*5f10*/  FMNMX.FTZ R167, R16, R167, !PT ;  /* 0x000000a710a77209 */ /* 0x000fca0007810000 */
[----:B------:R-:W3:Y:S02]  /*5f20*/  SHFL.BFLY PT, R170, R167, 0x2, 0x1f ;  /* 0x0c401f00a7aa7f89 */ /* 0x000ee400000e0000 */
[----:B------:R-:W4:Y:S08]  /*5f30*/  MUFU.TANH R157, R157 ;  /* 0x0000009d009d7308 */ /* 0x000f300000002400 */
[----:B------:R5:W4:Y:S01]  /*5f40*/  MUFU.TANH R178, R160 ;  /* 0x000000a000b27308 */ /* 0x000b220000002400 */
[----:B0-----:R-:W-:-:S04]  /*5f50*/  IADD3 R166, R166, -UR29, R163 ;  /* 0x8000001da6a67c10 */ /* 0x001fc8000fffe0a3 */
[C---:B------:R-:W-:Y:S02]  /*5f60*/  ISETP.GT.AND P1, PT, R166.reuse, RZ, PT ;  /* 0x000000ffa600720c */ /* 0x040fe40003f24270 */
[----:B------:R-:W-:Y:S01]  /*5f70*/  ISETP.GT.AND P2, PT, R166, 0x1, PT ;  /* 0x00000001a600780c */ /* 0x000fe20003f44270 */
[----:B------:R0:W4:Y:S01]  /*5f80*/  MUFU.TANH R171, R161 ;  /* 0x000000a100ab7308 */ /* 0x0001220000002400 */
[----:B-1----:R-:W-:Y:S01]  /*5f90*/  FSEL R184, R3, -INF , P1 ;  /* 0xff80000003b87808 */ /* 0x002fe20000800000 */
[----:B-----5:R-:W-:Y:S01]  /*5fa0*/  FMUL.FTZ R160, R177, UR28 ;  /* 0x0000001cb1a07c20 */ /* 0x020fe20008410000 */
[----:B--2---:R-:W-:Y:S02]  /*5fb0*/  FSEL R185, R4, -INF , P2 ;  /* 0xff80000004b97808 */ /* 0x004fe40001000000 */
[----:B---3--:R-:W-:Y:S02]  /*5fc0*/  FMNMX.FTZ R170, R167, R170, !PT ;  /* 0x000000aaa7aa7209 */ /* 0x008fe40007810000 */
[----:B------:R-:W-:Y:S01]  /*5fd0*/  ISETP.GT.AND P1, PT, R166, 0x8, PT ;  /* 0x00000008a600780c */ /* 0x000fe20003f24270 */
[----:B------:R-:W1:Y:S01]  /*5fe0*/  MUFU.TANH R164, R164 ;  /* 0x000000a400a47308 */ /* 0x000e620000002400 */
[----:B------:R-:W-:Y:S01]  /*5ff0*/  FMNMX.FTZ R4, R184, R15, !PT ;  /* 0x0000000fb8047209 */ /* 0x000fe20007810000 */
[----:B0-----:R-:W0:Y:S01]  /*6000*/  SHFL.BFLY PT, R161, R170, 0x1, 0x1f ;  /* 0x0c201f00aaa17f89 */ /* 0x001e2200000e0000 */
[----:B------:R-:W-:-:S02]  /*6010*/  ISETP.GT.AND P2, PT, R166, 0x9, PT ;  /* 0x00000009a600780c */ /* 0x000fc40003f44270 */
[----:B------:R-:W-:Y:S02]  /*6020*/  FSEL R182, R182, -INF , P1 ;  /* 0xff800000b6b67808 */ /* 0x000fe40000800000 */
[----:B------:R-:W-:Y:S01]  /*6030*/  FMNMX.FTZ R3, R185, R4, !PT ;  /* 0x00000004b9037209 */ /* 0x000fe20007810000 */
[----:B------:R-:W2:Y:S01]  /*6040*/  MUFU.TANH R165, R165 ;  /* 0x000000a500a57308 */ /* 0x000ea20000002400 */
[----:B------:R-:W-:Y:S02]  /*6050*/  ISETP.GT.AND P1, PT, R166, 0x10, PT ;  /* 0x00000010a600780c */ /* 0x000fe40003f24270 */
[----:B----4-:R-:W-:Y:S02]  /*6060*/  FSEL R183, R157, -INF , P2 ;  /* 0xff8000009db77808 */ /* 0x010fe40001000000 */
[----:B------:R-:W-:Y:S01]  /*6070*/  FMNMX.FTZ R4, R182, R3, !PT ;  /* 0x00000003b6047209 */ /* 0x000fe20007810000 */
[----:B------:R-:W-:Y:S01]  /*6080*/  FMUL.FTZ R3, R180, UR28 ;  /* 0x0000001cb4037c20 */ /* 0x000fe20008410000 */
[----:B------:R-:W-:Y:S01]  /*6090*/  ISETP.GT.AND P2, PT, R166, 0x11, PT ;  /* 0x00000011a600780c */ /* 0x000fe20003f44270 */
[----:B------:R-:W-:Y:S01]  /*60a0*/  MUFU.TANH R168, R168 ;  /* 0x000000a800a87308 */ /* 0x000fe20000002400 */
[----:B------:R-:W-:-:S02]  /*60b0*/  FSEL R178, R178, -INF , P1 ;  /* 0xff800000b2b27808 */ /* 0x000fc40000800000 */
[----:B------:R-:W-:Y:S02]  /*60c0*/  FMNMX.FTZ R157, R183, R4, !PT ;  /* 0x00000004b79d7209 */ /* 0x000fe40007810000 */
[----:B------:R-:W-:Y:S02]  /*60d0*/  ISETP.GT.AND P1, PT, R166, 0x18, PT ;  /* 0x00000018a600780c */ /* 0x000fe40003f24270 */
[----:B------:R-:W-:Y:S01]  /*60e0*/  FSEL R180, R171, -INF , P2 ;  /* 0xff800000abb47808 */ /* 0x000fe20001000000 */
[----:B------:R-:W3:Y:S01]  /*60f0*/  MUFU.TANH R169, R169 ;  /* 0x000000a900a97308 */ /* 0x000ee20000002400 */
[----:B------:R-:W-:Y:S02]  /*6100*/  FMNMX.FTZ R157, R178, R157, !PT ;  /* 0x0000009db29d7209 */ /* 0x000fe40007810000 */
[----:B------:R-:W-:Y:S02]  /*6110*/  ISETP.GT.AND P2, PT, R166, 0x19, PT ;  /* 0x00000019a600780c */ /* 0x000fe40003f44270 */
[----:B-1----:R-:W-:-:S02]  /*6120*/  FSEL R179, R164, -INF , P1 ;  /* 0xff800000a4b37808 */ /* 0x002fc40000800000 */
[----:B------:R-:W-:Y:S01]  /*6130*/  FMNMX.FTZ R4, R180, R157, !PT ;  /* 0x0000009db4047209 */ /* 0x000fe20007810000 */
[----:B------:R-:W-:Y:S01]  /*6140*/  MUFU.TANH R172, R172 ;  /* 0x000000ac00ac7308 */ /* 0x000fe20000002400 */
[----:B------:R-:W-:Y:S02]  /*6150*/  ISETP.GT.AND P1, PT, R166, 0x20, PT ;  /* 0x00000020a600780c */ /* 0x000fe40003f24270 */
[----:B--2---:R-:W-:Y:S02]  /*6160*/  FSEL R177, R165, -INF , P2 ;  /* 0xff800000a5b17808 */ /* 0x004fe40001000000 */
[----:B------:R-:W-:Y:S02]  /*6170*/  FMNMX.FTZ R164, R179, R4, !PT ;  /* 0x00000004b3a47209 */ /* 0x000fe40007810000 */
[----:B0-----:R-:W-:Y:S01]  /*6180*/  FMNMX.FTZ R4, R170, R161, !PT ;  /* 0x000000a1aa047209 */ /* 0x001fe20007810000 */
[----:B------:R-:W0:Y:S01]  /*6190*/  MUFU.TANH R173, R173 ;  /* 0x000000ad00ad7308 */ /* 0x000e220000002400 */
[----:B------:R-:W-:-:S02]  /*61a0*/  ISETP.GT.AND P2, PT, R166, 0x21, PT ;  /* 0x00000021a600780c */ /* 0x000fc40003f44270 */
[----:B------:R-:W-:Y:S01]  /*61b0*/  FMNMX.FTZ R161, R177, R164, !PT ;  /* 0x000000a4b1a17209 */ /* 0x000fe20007810000 */
[----:B------:R-:W-:Y:S01]  /*61c0*/  FMUL.FTZ R175, R4, UR7 ;  /* 0x0000000704af7c20 */ /* 0x000fe20008410000 */
[----:B---3--:R-:W-:Y:S02]  /*61d0*/  FSEL R157, R169, -INF , P2 ;  /* 0xff800000a99d7808 */ /* 0x008fe40001000000 */
[C---:B------:R-:W-:Y:S01]  /*61e0*/  ISETP.GT.AND P2, PT, R166.reuse, 0x29, PT ;  /* 0x00000029a600780c */ /* 0x040fe20003f44270 */
[----:B------:R1:W2:Y:S01]  /*61f0*/  MUFU.TANH R167, R176 ;  /* 0x000000b000a77308 */ /* 0x0002a20000002400 */
[----:B------:R-:W-:Y:S02]  /*6200*/  ISETP.GT.AND P3, PT, R166, 0x38, PT ;  /* 0x00000038a600780c */ /* 0x000fe40003f64270 */
[----:B------:R-:W-:-:S04]  /*6210*/  FSETP.NEU.FTZ.AND P4, PT, R4, -INF , PT ;  /* 0xff8000000400780b */ /* 0x000fc80003f9d000 */
[----:B------:R-:W-:Y:S01]  /*6220*/  FSEL R175, R175, RZ, P4 ;  /* 0x000000ffafaf7208 */ /* 0x000fe20002000000 */
[----:B------:R3:W4:Y:S01]  /*6230*/  MUFU.TANH R171, R160 ;  /* 0x000000a000ab7308 */ /* 0x0007220000002400 */
[----:B-1----:R-:W-:Y:S02]  /*6240*/  FSEL R176, R168, -INF , P1 ;  /* 0xff800000a8b07808 */ /* 0x002fe40000800000 */
[----:B------:R-:W-:Y:S01]  /*6250*/  ISETP.GT.AND P1, PT, R166, 0x28, PT ;  /* 0x00000028a600780c */ /* 0x000fe20003f24270 */
[--C-:B------:R-:W-:Y:S01]  /*6260*/  FFMA.FTZ R19, R19, UR7, -R175.reuse ;  /* 0x0000000713137c23 */ /* 0x100fe200080108af */
[----:B------:R-:W-:Y:S01]  /*6270*/  FMNMX.FTZ R164, R176, R161, !PT ;  /* 0x000000a1b0a47209 */ /* 0x000fe20007810000 */
[--C-:B------:R-:W-:Y:S01]  /*6280*/  FFMA.FTZ R18, R18, UR7, -R175.reuse ;  /* 0x0000000712127c23 */ /* 0x100fe200080108af */
[----:B0-----:R-:W-:Y:S01]  /*6290*/  FSEL R161, R173, -INF , P2 ;  /* 0xff800000ada17808 */ /* 0x001fe20001000000 */
[----:B------:R0:W1:Y:S01]  /*62a0*/  MUFU.TANH R165, R3 ;  /* 0x0000000300a57308 */ /* 0x0000620000002400 */
[----:B---3--:R-:W-:Y:S01]  /*62b0*/  FSEL R160, R172, -INF , P1 ;  /* 0xff800000aca07808 */ /* 0x008fe20000800000 */
[--C-:B------:R-:W-:Y:S01]  /*62c0*/  FFMA.FTZ R174, R155, UR7, -R175.reuse ;  /* 0x000000079bae7c23 */ /* 0x100fe200080108af */
[----:B------:R-:W-:Y:S01]  /*62d0*/  FMNMX.FTZ R163, R157, R164, !PT ;  /* 0x000000a49da37209 */ /* 0x000fe20007810000 */
[--C-:B------:R-:W-:Y:S01]  /*62e0*/  FFMA.FTZ R173, R156, UR7, -R175.reuse ;  /* 0x000000079cad7c23 */ /* 0x100fe200080108af */
[----:B------:R-:W-:Y:S01]  /*62f0*/  ISETP.GT.AND P1, PT, R166, 0x30, PT ;  /* 0x00000030a600780c */ /* 0x000fe20003f24270 */
[--C-:B------:R-:W-:Y:S01]  /*6300*/  FFMA.FTZ R169, R158, UR7, -R175.reuse ;  /* 0x000000079ea97c23 */ /* 0x100fe200080108af */
[----:B------:R-:W-:Y:S01]  /*6310*/  FMNMX.FTZ R164, R160, R163, !PT ;  /* 0x000000a3a0a47209 */ /* 0x000fe20007810000 */
[----:B------:R-:W3:Y:S01]  /*6320*/  MUFU.TANH R181, R181 ;  /* 0x000000b500b57308 */ /* 0x000ee20000002400 */
[----:B------:R-:W-:Y:S01]  /*6330*/  ISETP.GT.AND P2, PT, R166, 0x31, PT ;  /* 0x00000031a600780c */ /* 0x000fe20003f44270 */
[--C-:B------:R-:W-:Y:S01]  /*6340*/  FFMA.FTZ R172, R162, UR7, -R175.reuse ;  /* 0x00000007a2ac7c23 */ /* 0x100fe200080108af */
[----:B--2---:R-:W-:Y:S01]  /*6350*/  FSEL R163, R167, -INF , P1 ;  /* 0xff800000a7a37808 */ /* 0x004fe20000800000 */
[--C-:B------:R-:W-:Y:S01]  /*6360*/  FFMA.FTZ R167, R20, UR7, -R175.reuse ;  /* 0x0000000714a77c23 */ /* 0x100fe200080108af */
[----:B------:R-:W-:Y:S01]  /*6370*/  FMNMX.FTZ R168, R161, R164, !PT ;  /* 0x000000a4a1a87209 */ /* 0x000fe20007810000 */
[--C-:B------:R-:W-:Y:S01]  /*6380*/  FFMA.FTZ R20, R22, UR7, -R175.reuse ;  /* 0x0000000716147c23 */ /* 0x100fe200080108af */
[----:B----4-:R-:W-:Y:S01]  /*6390*/  FSEL R164, R171, -INF , P2 ;  /* 0xff800000aba47808 */ /* 0x010fe20001000000 */
[--C-:B------:R-:W-:Y:S01]  /*63a0*/  FFMA.FTZ R22, R154, UR7, -R175.reuse ;  /* 0x000000079a167c23 */ /* 0x100fe200080108af */
[----:B0-----:R-:W-:Y:S01]  /*63b0*/  FMNMX.FTZ R3, R163, R168, !PT ;  /* 0x000000a8a3037209 */ /* 0x001fe20007810000 */
[----:B------:R-:W-:Y:S01]  /*63c0*/  MUFU.EX2 R19, R19 ;  /* 0x0000001300137308 */ /* 0x000fe20000000800 */
[----:B------:R-:W-:Y:S01]  /*63d0*/  ISETP.GT.AND P1, PT, R166, 0x39, PT ;  /* 0x00000039a600780c */ /* 0x000fe20003f24270 */
[----:B------:R-:W-:Y:S01]  /*63e0*/  FFMA.FTZ R23, R23, UR7, -R175 ;  /* 0x0000000717177c23 */ /* 0x000fe200080108af */
[----:B-1----:R-:W-:-:S02]  /*63f0*/  FSEL R165, R165, -INF , P3 ;  /* 0xff800000a5a57808 */ /* 0x002fc40001800000 */
[----:B------:R-:W-:Y:S02]  /*6400*/  FMNMX.FTZ R168, R164, R3, !PT ;  /* 0x00000003a4a87209 */ /* 0x000fe40007810000 */
[----:B---3--:R-:W-:Y:S01]  /*6410*/  FSEL R166, R181, -INF , P1 ;  /* 0xff800000b5a67808 */ /* 0x008fe20000800000 */
[----:B------:R-:W-:Y:S01]  /*6420*/  MUFU.EX2 R18, R18 ;  /* 0x0000001200127308 */ /* 0x000fe20000000800 */
[----:B------:R-:W-:Y:S01]  /*6430*/  FMNMX.FTZ R3, R165, R168, !PT ;  /* 0x000000a8a5037209 */ /* 0x000fe20007810000 */
[--C-:B------:R-:W-:Y:S01]  /*6440*/  FFMA.FTZ R168, R17, UR7, -R175.reuse ;  /* 0x0000000711a87c23 */ /* 0x100fe200080108af */
[--C-:B------:R-:W-:Y:S01]  /*6450*/  FFMA.FTZ R17, R21, UR7, -R175.reuse ;  /* 0x0000000715117c23 */ /* 0x100fe200080108af */
[----:B------:R-:W-:Y:S01]  /*6460*/  FFMA.FTZ R21, R159, UR7, -R175 ;  /* 0x000000079f157c23 */ /* 0x000fe200080108af */
        /* <DEDUP_REMOVED lines=12> */
[----:B0-----:R-:W-:Y:S01]  /*6530*/  FMNMX.FTZ R3, R171, R152, !PT ;  /* 0x00000098ab037209 */ /* 0x001fe20007810000 */
[----:B------:R-:W-:Y:S01]  /*6540*/  FFMA.FTZ R171, R153, UR7, -R175 ;  /* 0x0000000799ab7c23 */ /* 0x000fe200080108af */
[----:B------:R-:W-:-:S05]  /*6550*/  FSEL R153, R4, RZ, P4 ;  /* 0x000000ff04997208 */ /* 0x000fca0002000000 */
[----:B------:R-:W-:Y:S01]  /*6560*/  MUFU.EX2 R169, R169 ;  /* 0x000000a900a97308 */ /* 0x000fe20000000800 */
[C---:B------:R-:W-:Y:S01]  /*6570*/  FSETP.NEU.FTZ.AND P1, PT, R3.reuse, -INF , PT ;  /* 0xff8000000300780b */ /* 0x040fe20003f3d000 */
[----:B------:R-:W-:Y:S01]  /*6580*/  FMUL.FTZ R152, R3, UR7 ;  /* 0x0000000703987c20 */ /* 0x000fe20008410000 */
[----:B------:R-:W-:Y:S02]  /*6590*/  FADD.FTZ R153, -R153, R14 ;  /* 0x0000000e99997221 */ /* 0x000fe40000010100 */
[----:B------:R-:W-:Y:S02]  /*65a0*/  FSEL R14, R3, RZ, P1 ;  /* 0x000000ff030e7208 */ /* 0x000fe40000800000 */
[----:B------:R-:W-:Y:S01]  /*65b0*/  FSEL R181, R152, RZ, P1 ;  /* 0x000000ff98b57208 */ /* 0x000fe20000800000 */
[----:B------:R-:W-:Y:S01]  /*65c0*/  FMUL.FTZ R153, R153, UR7 ;  /* 0x0000000799997c20 */ /* 0x000fe20008410000 */
[----:B------:R-:W-:Y:S01]  /*65d0*/  ISETP.NE.AND P1, PT, R2, RZ, PT ;  /* 0x000000ff0200720c */ /* 0x000fe20003f25270 */
[----:B------:R-:W-:Y:S01]  /*65e0*/  FADD.FTZ R15, -R14, R15 ;  /* 0x0000000f0e0f7221 */ /* 0x000fe20000010100 */
[----:B------:R-:W-:Y:S01]  /*65f0*/  MUFU.EX2 R21, R21 ;  /* 0x0000001500157308 */ /* 0x000fe20000000800 */
[--C-:B------:R-:W-:Y:S01]  /*6600*/  FFMA.FTZ R152, R184, UR7, -R181.reuse ;  /* 0x00000007b8987c23 */ /* 0x100fe200080108b5 */
[--C-:B------:R-:W-:Y:S01]  /*6610*/  FFMA.FTZ R185, R185, UR7, -R181.reuse ;  /* 0x00000007b9b97c23 */ /* 0x100fe200080108b5 */
[----:B------:R-:W-:Y:S01]  /*6620*/  FMUL.FTZ R15, R15, UR7 ;  /* 0x000000070f0f7c20 */ /* 0x000fe20008410000 */
        /* <DEDUP_REMOVED lines=9> */
[----:B------:R-:W-:Y:S01]  /*66c0*/  FFMA.FTZ R162, R176, UR7, -R181 ;  /* 0x00000007b0a27c23 */ /* 0x000fe200080108b5 */
[----:B------:R-:W-:Y:S01]  /*66d0*/  FFMA.FTZ R176, R16, UR7, -R175 ;  /* 0x0000000710b07c23 */ /* 0x000fe200080108af */
[----:B------:R-:W-:Y:S01]  /*66e0*/  MOV R175, UR6 ;  /* 0x0000000600af7c02 */ /* 0x000fe20008000f00 */
[----:B------:R-:W0:Y:S01]  /*66f0*/  MUFU.EX2 R15, R15 ;  /* 0x0000000f000f7308 */ /* 0x000e220000000800 */
[--C-:B------:R-:W-:Y:S01]  /*6700*/  FFMA.FTZ R161, R161, UR7, -R181.reuse ;  /* 0x00000007a1a17c23 */ /* 0x100fe200080108b5 */
[----:B------:R-:W-:-:S06]  /*6710*/  FFMA.FTZ R163, R163, UR7, -R181 ;  /* 0x00000007a3a37c23 */ /* 0x000fcc00080108b5 */
[----:B------:R-:W1:Y:S08]  /*6720*/  MUFU.EX2 R14, R153 ;  /* 0x00000099000e7308 */ /* 0x000e700000000800 */
[----:B------:R-:W2:Y:S01]  /*6730*/  MUFU.EX2 R185, R185 ;  /* 0x000000b900b97308 */ /* 0x000ea20000000800 */
[----:B0-----:R-:W-:Y:S01]  /*6740*/  FFMA.FTZ R178, R15, R5, R152 ;  /* 0x000000050fb27223 */ /* 0x001fe20000010098 */
[----:B------:R-:W-:-:S02]  /*6750*/  @!P1 IMAD R5, R175, 0x40, R0 ;  /* 0x00000040af059824 */ /* 0x000fc400078e0200 */
[-C--:B------:R-:W-:Y:S01]  /*6760*/  FMUL.FTZ R24, R24, R15.reuse ;  /* 0x0000000f18187220 */ /* 0x080fe20000410000 */
[-C--:B------:R-:W-:Y:S01]  /*6770*/  FMUL.FTZ R25, R25, R15.reuse ;  /* 0x0000000f19197220 */ /* 0x080fe20000410000 */
[-C--:B------:R-:W-:Y:S01]  /*6780*/  FMUL.FTZ R28, R28, R15.reuse ;  /* 0x0000000f1c1c7220 */ /* 0x080fe20000410000 */
[-C--:B------:R-:W-:Y:S01]  /*6790*/  FMUL.FTZ R29, R29, R15.reuse ;  /* 0x0000000f1d1d7220 */ /* 0x080fe20000410000 */
[----:B------:R-:W-:Y:S01]  /*67a0*/  @!P1 LEA R5, R5, UR39, 0x2 ;  /* 0x0000002705059c11 */ /* 0x000fe2000f8e10ff */
[----:B------:R-:W0:Y:S01]  /*67b0*/  MUFU.EX2 R154, R154 ;  /* 0x0000009a009a7308 */ /* 0x000e220000000800 */
[----:B-1----:R-:W-:Y:S01]  /*67c0*/  FFMA.FTZ R153, R14, R6, R19 ;  /* 0x000000060e997223 */ /* 0x002fe20000010013 */
[----:B------:R-:W-:Y:S01]  /*67d0*/  FFMA.FTZ R6, R164, UR7, -R181 ;  /* 0x00000007a4067c23 */ /* 0x000fe200080108b5 */
[-C--:B------:R-:W-:Y:S01]  /*67e0*/  FMUL.FTZ R32, R32, R15.reuse ;  /* 0x0000000f20207220 */ /* 0x080fe20000410000 */
[----:B------:R-:W-:Y:S01]  /*67f0*/  @!P1 STS [R5+0x28800], R15 ;  /* 0x0288000f05009388 */ /* 0x000fe20000000800 */
[----:B------:R-:W-:Y:S01]  /*6800*/  FADD.FTZ R153, R168, R153 ;  /* 0x00000099a8997221 */ /* 0x000fe20000010000 */
[-C--:B------:R-:W-:Y:S01]  /*6810*/  FMUL.FTZ R33, R33, R15.reuse ;  /* 0x0000000f21217220 */ /* 0x080fe20000410000 */
[-C--:B------:R-:W-:Y:S01]  /*6820*/  FMUL.FTZ R36, R36, R15.reuse ;  /* 0x0000000f24247220 */ /* 0x080fe20000410000 */
[----:B------:R-:W1:Y:S01]  /*6830*/  MUFU.EX2 R155, R155 ;  /* 0x0000009b009b7308 */ /* 0x000e620000000800 */
[----:B------:R3:W-:Y:S01]  /*6840*/  @!P1 STS [R5+0x28820], R14 ;  /* 0x0288200e05009388 */ /* 0x0007e20000000800 */
[----:B--2---:R-:W-:Y:S01]  /*6850*/  F2FP.F16.F32.PACK_AB R152, R185, R152 ;  /* 0x00000098b998723e */ /* 0x004fe200000000ff */
[-C--:B------:R-:W-:Y:S01]  /*6860*/  FMUL.FTZ R37, R37, R15.reuse ;  /* 0x0000000f25257220 */ /* 0x080fe20000410000 */
[-C--:B------:R-:W-:Y:S01]  /*6870*/  FMUL.FTZ R40, R40, R15.reuse ;  /* 0x0000000f28287220 */ /* 0x080fe20000410000 */
[-C--:B------:R-:W-:Y:S01]  /*6880*/  FMUL.FTZ R41, R41, R15.reuse ;  /* 0x0000000f29297220 */ /* 0x080fe20000410000 */
[-C--:B------:R-:W-:Y:S01]  /*6890*/  FMUL.FTZ R44, R44, R15.reuse ;  /* 0x0000000f2c2c7220 */ /* 0x080fe20000410000 */
[-C--:B------:R-:W-:Y:S01]  /*68a0*/  FMUL.FTZ R45, R45, R15.reuse ;  /* 0x0000000f2d2d7220 */ /* 0x080fe20000410000 */
        /* <DEDUP_REMOVED lines=8> */
[----:B------:R-:W4:Y:S01]  /*6930*/  MUFU.EX2 R159, R159 ;  /* 0x0000009f009f7308 */ /* 0x000f220000000800 */
[-C--:B------:R-:W-:Y:S01]  /*6940*/  FMUL.FTZ R61, R61, R15.reuse ;  /* 0x0000000f3d3d7220 */ /* 0x080fe20000410000 */
[-C--:B------:R-:W-:Y:S01]  /*6950*/  FMUL.FTZ R64, R64, R15.reuse ;  /* 0x0000000f40407220 */ /* 0x080fe20000410000 */
[-C--:B------:R-:W-:Y:S01]  /*6960*/  FMUL.FTZ R65, R65, R15.reuse ;  /* 0x0000000f41417220 */ /* 0x080fe20000410000 */
[-C--:B------:R-:W-:Y:S01]  /*6970*/  FMUL.FTZ R68, R68, R15.reuse ;  /* 0x0000000f44447220 */ /* 0x080fe20000410000 */
[-C--:B------:R-:W-:Y:S01]  /*6980*/  FMUL.FTZ R69, R69, R15.reuse ;  /* 0x0000000f45457220 */ /* 0x080fe20000410000 */
[-C--:B------:R-:W-:Y:S01]  /*6990*/  FMUL.FTZ R72, R72, R15.reuse ;  /* 0x0000000f48487220 */ /* 0x080fe20000410000 */
[-C--:B------:R-:W-:Y:S01]  /*69a0*/  FMUL.FTZ R73, R73, R15.reuse ;  /* 0x0000000f49497220 */ /* 0x080fe20000410000 */
[----:B------:R5:W-:Y:S01]  /*69b0*/  MUFU.EX2 R179, R157 ;  /* 0x0000009d00b37308 */ /* 0x000be20000000800 */
        /* <DEDUP_REMOVED lines=8> */
[----:B-----5:R-:W-:Y:S01]  /*6a40*/  FADD.FTZ R157, R185, R178 ;  /* 0x000000b2b99d7221 */ /* 0x020fe20000010000 */
[----:B------:R-:W-:Y:S01]  /*6a50*/  FADD.FTZ R178, R18, R153 ;  /* 0x0000009912b27221 */ /* 0x000fe20000010000 */
[-C--:B------:R-:W-:Y:S01]  /*6a60*/  FMUL.FTZ R89, R89, R15.reuse ;  /* 0x0000000f59597220 */ /* 0x080fe20000410000 */
[-C--:B------:R-:W-:Y:S01]  /*6a70*/  FMUL.FTZ R92, R92, R15.reuse ;  /* 0x0000000f5c5c7220 */ /* 0x080fe20000410000 */
[-C--:B------:R-:W-:Y:S01]  /*6a80*/  FMUL.FTZ R93, R93, R15.reuse ;  /* 0x0000000f5d5d7220 */ /* 0x080fe20000410000 */
[----:B------:R-:W-:Y:S01]  /*6a90*/  FADD.FTZ R178, R167, R178 ;  /* 0x000000b2a7b27221 */ /* 0x000fe20000010000 */
        /* <DEDUP_REMOVED lines=10> */
[----:B0-----:R-:W-:Y:S01]  /*6b40*/  FADD.FTZ R160, R154, R157 ;  /* 0x0000009d9aa07221 */ /* 0x001fe20000010000 */
[--C-:B------:R-:W-:Y:S01]  /*6b50*/  FFMA.FTZ R157, R165, UR7, -R181.reuse ;  /* 0x00000007a59d7c23 */ /* 0x100fe200080108b5 */
[----:B------:R-:W-:Y:S01]  /*6b60*/  FFMA.FTZ R181, R166, UR7, -R181 ;  /* 0x00000007a6b57c23 */ /* 0x000fe200080108b5 */
[C---:B-1----:R-:W-:Y:S01]  /*6b70*/  F2FP.F16.F32.PACK_AB R154, R155.reuse, R154 ;  /* 0x0000009a9b9a723e */ /* 0x042fe200000000ff */
[----:B------:R-:W-:Y:S01]  /*6b80*/  FADD.FTZ R153, R155, R160 ;  /* 0x000000a09b997221 */ /* 0x000fe20000010000 */
[----:B------:R-:W-:Y:S01]  /*6b90*/  F2FP.F16.F32.PACK_AB R155, R167, R18 ;  /* 0x00000012a79b723e */ /* 0x000fe200000000ff */
[-C--:B------:R-:W-:Y:S01]  /*6ba0*/  FMUL.FTZ R112, R112, R15.reuse ;  /* 0x0000000f70707220 */ /* 0x080fe20000410000 */
[----:B------:R-:W0:Y:S01]  /*6bb0*/  MUFU.EX2 R162, R162 ;  /* 0x000000a200a27308 */ /* 0x000e220000000800 */
[----:B--2---:R-:W-:Y:S01]  /*6bc0*/  FADD.FTZ R160, R156, R153 ;  /* 0x000000999ca07221 */ /* 0x004fe20000010000 */
[----:B------:R-:W-:Y:S01]  /*6bd0*/  FADD.FTZ R153, R17, R178 ;  /* 0x000000b211997221 */ /* 0x000fe20000010000 */
[----:B----4-:R-:W-:Y:S01]  /*6be0*/  F2FP.F16.F32.PACK_AB R156, R159, R156 ;  /* 0x0000009c9f9c723e */ /* 0x010fe200000000ff */
        /* <DEDUP_REMOVED lines=12> */
[----:B------:R4:W-:Y:S01]  /*6cb0*/  MUFU.EX2 R164, R163 ;  /* 0x000000a300a47308 */ /* 0x0009e20000000800 */
[----:B-1----:R-:W-:Y:S01]  /*6cc0*/  FADD.FTZ R161, R159, R160 ;  /* 0x000000a09fa17221 */ /* 0x002fe20000010000 */
[----:B------:R-:W-:Y:S01]  /*6cd0*/  FADD.FTZ R160, R20, R153 ;  /* 0x0000009914a07221 */ /* 0x000fe20000010000 */
[----:B------:R-:W-:Y:S01]  /*6ce0*/  F2FP.F16.F32.PACK_AB R159, R170, R23 ;  /* 0x00000017aa9f723e */ /* 0x000fe200000000ff */
[----:B------:R-:W-:Y:S01]  /*6cf0*/  FMUL.FTZ R136, R136, R15 ;  /* 0x0000000f88887220 */ /* 0x000fe20000410000 */
[----:B---3--:R-:W-:Y:S01]  /*6d00*/  FADD.FTZ R166, R158, R161 ;  /* 0x000000a19ea67221 */ /* 0x008fe20000010000 */
[----:B------:R-:W-:Y:S01]  /*6d10*/  FADD.FTZ R153, R23, R160 ;  /* 0x000000a017997221 */ /* 0x000fe20000010000 */
[C---:B-----5:R-:W-:Y:S01]  /*6d20*/  F2FP.F16.F32.PACK_AB R158, R177.reuse, R158 ;  /* 0x0000009eb19e723e */ /* 0x060fe200000000ff */
[----:B------:R0:W-:Y:S01]  /*6d30*/  MUFU.EX2 R165, R6 ;  /* 0x0000000600a57308 */ /* 0x0001e20000000800 */
[----:B------:R-:W-:Y:S01]  /*6d40*/  FADD.FTZ R161, R177, R166 ;  /* 0x000000a6b1a17221 */ /* 0x000fe20000010000 */
[----:B----4-:R-:W-:Y:S01]  /*6d50*/  FADD.FTZ R163, R170, R153 ;  /* 0x00000099aaa37221 */ /* 0x010fe20000010000 */
[----:B------:R-:W-:Y:S01]  /*6d60*/  F2FP.F16.F32.PACK_AB R153, R168, R19 ;  /* 0x00000013a899723e */ /* 0x000fe200000000ff */
[----:B------:R-:W-:Y:S01]  /*6d70*/  BAR.SYNC.DEFER_BLOCKING 0xf, 0x100 ;  /* 0x03c4000000007b1d */ /* 0x000fe20000010000 */
[-C--:B------:R-:W-:Y:S01]  /*6d80*/  FMUL.FTZ R137, R137, R15.reuse ;  /* 0x0000000f89897220 */ /* 0x080fe20000410000 */
[----:B------:R-:W-:Y:S01]  /*6d90*/  FADD.FTZ R160, R22, R163 ;  /* 0x000000a316a07221 */ /* 0x000fe20000010000 */
[-C--:B------:R-:W-:Y:S01]  /*6da0*/  FMUL.FTZ R140, R140, R15.reuse ;  /* 0x0000000f8c8c7220 */ /* 0x080fe20000410000 */
[-C--:B------:R-:W-:Y:S01]  /*6db0*/  FMUL.FTZ R141, R141, R15.reuse ;  /* 0x0000000f8d8d7220 */ /* 0x080fe20000410000 */
[----:B0-----:R-:W-:Y:S01]  /*6dc0*/  FADD.FTZ R6, R162, R161 ;  /* 0x000000a1a2067221 */ /* 0x001fe20000010000 */
[----:B------:R-:W0:Y:S01]  /*6dd0*/  MUFU.EX2 R172, R172 ;  /* 0x000000ac00ac7308 */ /* 0x000e220000000800 */
[C---:B------:R-:W-:Y:S01]  /*6de0*/  FADD.FTZ R160, R169.reuse, R160 ;  /* 0x000000a0a9a07221 */ /* 0x040fe20000010000 */
[----:B------:R-:W-:Y:S01]  /*6df0*/  F2FP.F16.F32.PACK_AB R161, R169, R22 ;  /* 0x00000016a9a1723e */ /* 0x000fe200000000ff */
[----:B------:R-:W-:Y:S01]  /*6e00*/  FADD.FTZ R5, R179, R6 ;  /* 0x00000006b3057221 */ /* 0x000fe20000010000 */
[-C--:B------:R-:W-:Y:S01]  /*6e10*/  FMUL.FTZ R144, R144, R15.reuse ;  /* 0x0000000f90907220 */ /* 0x080fe20000410000 */
[-C--:B------:R-:W-:Y:S01]  /*6e20*/  FMUL.FTZ R145, R145, R15.reuse ;  /* 0x0000000f91917220 */ /* 0x080fe20000410000 */
[-C--:B------:R-:W-:Y:S01]  /*6e30*/  FMUL.FTZ R148, R148, R15.reuse ;  /* 0x0000000f94947220 */ /* 0x080fe20000410000 */
[----:B------:R-:W-:Y:S01]  /*6e40*/  FADD.FTZ R6, R16, R5 ;  /* 0x0000000510067221 */ /* 0x000fe20000010000 */
[----:B------:R-:W1:Y:S01]  /*6e50*/  MUFU.EX2 R171, R171 ;  /* 0x000000ab00ab7308 */ /* 0x000e620000000800 */
[----:B------:R-:W-:Y:S01]  /*6e60*/  FADD.FTZ R5, R21, R160 ;  /* 0x000000a015057221 */ /* 0x000fe20000010000 */
[----:B------:R-:W-:Y:S01]  /*6e70*/  F2FP.F16.F32.PACK_AB R160, R179, R162 ;  /* 0x000000a2b3a0723e */ /* 0x000fe200000000ff */
[----:B------:R-:W-:Y:S01]  /*6e80*/  FMUL.FTZ R149, R149, R15 ;  /* 0x0000000f95957220 */ /* 0x000fe20000410000 */
[----:B--2---:R-:W-:Y:S01]  /*6e90*/  F2FP.F16.F32.PACK_AB R162, R175, R16 ;  /* 0x00000010afa2723e */ /* 0x004fe200000000ff */
[-C--:B------:R-:W-:Y:S01]  /*6ea0*/  FMUL.FTZ R26, R26, R14.reuse ;  /* 0x0000000e1a1a7220 */ /* 0x080fe20000410000 */
[-C--:B------:R-:W-:Y:S01]  /*6eb0*/  FMUL.FTZ R27, R27, R14.reuse ;  /* 0x0000000e1b1b7220 */ /* 0x080fe20000410000 */
[-C--:B------:R-:W-:Y:S01]  /*6ec0*/  FMUL.FTZ R30, R30, R14.reuse ;  /* 0x0000000e1e1e7220 */ /* 0x080fe20000410000 */
[----:B------:R2:W3:Y:S01]  /*6ed0*/  MUFU.EX2 R166, R157 ;  /* 0x0000009d00a67308 */ /* 0x0004e20000000800 */
[----:B0-----:R-:W-:Y:S01]  /*6ee0*/  F2FP.F16.F32.PACK_AB R163, R172, R21 ;  /* 0x00000015aca3723e */ /* 0x001fe200000000ff */
[----:B------:R0:W-:Y:S01]  /*6ef0*/  STSM.16.M88.4 [R10+0x26800], R152 ;  /* 0x026800980a007844 */ /* 0x0001e20000000200 */
[-C--:B------:R-:W-:Y:S01]  /*6f00*/  FMUL.FTZ R31, R31, R14.reuse ;  /* 0x0000000e1f1f7220 */ /* 0x080fe20000410000 */
[-C--:B------:R-:W-:Y:S01]  /*6f10*/  FMUL.FTZ R34, R34, R14.reuse ;  /* 0x0000000e22227220 */ /* 0x080fe20000410000 */
[-C--:B------:R-:W-:Y:S01]  /*6f20*/  FMUL.FTZ R35, R35, R14.reuse ;  /* 0x0000000e23237220 */ /* 0x080fe20000410000 */
[-C--:B------:R-:W-:Y:S01]  /*6f30*/  FMUL.FTZ R38, R38, R14.reuse ;  /* 0x0000000e26267220 */ /* 0x080fe20000410000 */
[-C--:B------:R-:W-:Y:S01]  /*6f40*/  FMUL.FTZ R39, R39, R14.reuse ;  /* 0x0000000e27277220 */ /* 0x080fe20000410000 */
[----:B------:R-:W4:Y:S01]  /*6f50*/  MUFU.EX2 R174, R174 ;  /* 0x000000ae00ae7308 */ /* 0x000f220000000800 */
[----:B--2---:R-:W-:Y:S01]  /*6f60*/  F2FP.F16.F32.PACK_AB R157, R20, R17 ;  /* 0x00000011149d723e */ /* 0x004fe200000000ff */
[----:B------:R-:W-:Y:S01]  /*6f70*/  FADD.FTZ R17, R175, R6 ;  /* 0x00000006af117221 */ /* 0x000fe20000010000 */
[----:B------:R-:W-:Y:S01]  /*6f80*/  FADD.FTZ R6, R172, R5 ;  /* 0x00000005ac067221 */ /* 0x000fe20000010000 */
[-C--:B------:R-:W-:Y:S01]  /*6f90*/  FMUL.FTZ R42, R42, R14.reuse ;  /* 0x0000000e2a2a7220 */ /* 0x080fe20000410000 */
[----:B------:R-:W-:Y:S01]  /*6fa0*/  FMUL.FTZ R43, R43, R14 ;  /* 0x0000000e2b2b7220 */ /* 0x000fe20000410000 */
[----:B------:R-:W-:Y:S01]  /*6fb0*/  FADD.FTZ R18, R164, R17 ;  /* 0x00000011a4127221 */ /* 0x000fe20000010000 */
[----:B-1----:R-:W-:Y:S01]  /*6fc0*/  FADD.FTZ R5, R171, R6 ;  /* 0x00000006ab057221 */ /* 0x002fe20000010000 */
[----:B------:R-:W1:Y:S01]  /*6fd0*/  MUFU.EX2 R173, R173 ;  /* 0x000000ad00ad7308 */ /* 0x000e620000000800 */
[C---:B------:R-:W-:Y:S01]  /*6fe0*/  F2FP.F16.F32.PACK_AB R164, R165.reuse, R164 ;  /* 0x000000a4a5a4723e */ /* 0x040fe200000000ff */
[----:B------:R-:W-:Y:S01]  /*6ff0*/  FADD.FTZ R17, R165, R18 ;  /* 0x00000012a5117221 */ /* 0x000fe20000010000 */
[----:B------:R0:W-:Y:S01]  /*7000*/  STSM.16.M88.4 [R8], R156 ;  /* 0x0000009c08007844 */ /* 0x0001e20000000200 */
[-C--:B------:R-:W-:Y:S01]  /*7010*/  FMUL.FTZ R46, R46, R14.reuse ;  /* 0x0000000e2e2e7220 */ /* 0x080fe20000410000 */
[-C--:B------:R-:W-:Y:S01]  /*7020*/  FMUL.FTZ R47, R47, R14.reuse ;  /* 0x0000000e2f2f7220 */ /* 0x080fe20000410000 */
[----:B---3--:R-:W-:Y:S01]  /*7030*/  FADD.FTZ R16, R166, R17 ;  /* 0x00000011a6107221 */ /* 0x008fe20000010000 */
[----:B------:R0:W-:Y:S01]  /*7040*/  STSM.16.M88.4 [R9], R160 ;  /* 0x000000a009007844 */ /* 0x0001e20000000200 */
        /* <DEDUP_REMOVED lines=16> */
[----:B------:R-:W-:Y:S01]  /*7150*/  FMUL.FTZ R71, R71, R14 ;  /* 0x0000000e47477220 */ /* 0x000fe20000410000 */
[C---:B--2---:R-:W-:Y:S01]  /*7160*/  F2FP.F16.F32.PACK_AB R166, R181.reuse, R166 ;  /* 0x000000a6b5a6723e */ /* 0x044fe200000000ff */
[----:B------:R-:W-:Y:S01]  /*7170*/  FADD.FTZ R5, R181, R16 ;  /* 0x00000010b5057221 */ /* 0x000fe20000010000 */
[-C--:B------:R-:W-:Y:S01]  /*7180*/  FMUL.FTZ R74, R74, R14.reuse ;  /* 0x0000000e4a4a7220 */ /* 0x080fe20000410000 */
[-C--:B------:R-:W-:Y:S01]  /*7190*/  FMUL.FTZ R75, R75, R14.reuse ;  /* 0x0000000e4b4b7220 */ /* 0x080fe20000410000 */
[-C--:B------:R-:W-:Y:S01]  /*71a0*/  FMUL.FTZ R78, R78, R14.reuse ;  /* 0x0000000e4e4e7220 */ /* 0x080fe20000410000 */
[-C--:B------:R-:W-:Y:S01]  /*71b0*/  FMUL.FTZ R79, R79, R14.reuse ;  /* 0x0000000e4f4f7220 */ /* 0x080fe20000410000 */
[-C--:B------:R-:W-:Y:S01]  /*71c0*/  FMUL.FTZ R82, R82, R14.reuse ;  /* 0x0000000e52527220 */ /* 0x080fe20000410000 */
[-C--:B------:R-:W-:Y:S01]  /*71d0*/  FMUL.FTZ R83, R83, R14.reuse ;  /* 0x0000000e53537220 */ /* 0x080fe20000410000 */
        /* <DEDUP_REMOVED lines=39> */
.L_x_7288:
[----:B------:R0:W1:Y:S01]  /*7450*/  SYNCS.PHASECHK.TRANS64.TRYWAIT P1, [UR27+0x28c50], R13 ;  /* 0x028c500dff0075a7 */ /* 0x000062000802015b */
[----:B------:R-:W-:Y:S05]  /*7460*/  @!P0 BRA `(.L_x_7289) ;  /* 0x0000000000048947 */ /* 0x000fea0003800000 */
[----:B------:R-:W-:Y:S01]  /*7470*/  BPT.TRAP 0x1 ;  /* 0x000000040000795c */ /* 0x000fe20000300000 */
.L_x_7289:
[----:B-1----:R-:W-:Y:S05]  /*7480*/  @P1 BRA `(.L_x_7290) ;  /* 0x0000000000081947 */ /* 0x002fea0003800000 */
[----:B------:R-:W1:Y:S02]  /*7490*/  SYNCS.PHASECHK.TRANS64.TRYWAIT P1, [UR27+0x28c50], R13 ;  /* 0x028c500dff0075a7 */ /* 0x000e64000802015b */
[----:B-1----:R-:W-:Y:S05]  /*74a0*/  @!P1 BRA `(.L_x_7291) ;  /* 0x0000008c001c9947 */ /* 0x002fea0003800000 */
.L_x_7290:
        /* <DEDUP_REMOVED lines=34> */
.L_x_7292:
[----:B------:R-:W-:Y:S01]  /*76d0*/  UISETP.GT.AND UP0, UPT, UR26, UR25, UPT ;  /* 0x000000191a00728c */ /* 0x000fe2000bf04270 */
[----:B-1----:R-:W-:Y:S01]  /*76e0*/  IMAD.MOV.U32 R14, RZ, RZ, R4 ;  /* 0x000000ffff0e7224 */ /* 0x002fe200078e0004 */
[----:B------:R-:W-:Y:S01]  /*76f0*/  UIADD3 UR27, UR27, 0x28c60, URZ ;  /* 0x00028c601b1b7890 */ /* 0x000fe2000fffe03f */
[----:B------:R-:W-:Y:S01]  /*7700*/  MOV R15, R3 ;  /* 0x00000003000f7202 */ /* 0x000fe20000000f00 */
[----:B------:R-:W-:Y:S02]  /*7710*/  UIADD3 UR26, UR26, -0x1, URZ ;  /* 0xffffffff1a1a7890 */ /* 0x000fe4000fffe03f */
[----:B------:R-:W-:Y:S01]  /*7720*/  PLOP3.LUT P1, PT, PT, PT, UP0, 0x80, 0x0 ;  /* 0x000000000000781c */ /* 0x000fe20003f2f008 */
[----:B------:R-:W-:Y:S01]  /*7730*/  UPRMT UR27, UR44, 0x654, UR27 ;  /* 0x000006542c1b7896 */ /* 0x000fe2000800001b */
[----:B------:R-:W-:-:S08]  /*7740*/  UMOV UR6, UR4 ;  /* 0x0000000400067c82 */ /* 0x000fd00008000000 */
[----:B------:R-:W-:Y:S03]  /*7750*/  SYNCS.ARRIVE.TRANS64.RED.A1T0 RZ, [UR27], RZ ;  /* 0x000000ffffff79a7 */ /* 0x000fe6000810041b */
[----:B------:R-:W-:Y:S05]  /*7760*/  @P1 BRA `(.L_x_7293) ;  /* 0xffffffdc00841947 */ /* 0x000fea000383ffff */
.L_x_7282:
        /* <DEDUP_REMOVED lines=8> */
.L_x_7305:
[----:B------:R-:W-:-:S04]  /*77f0*/  UIADD3 UR4, UR25, 0x1, URZ ;  /* 0x0000000119047890 */ /* 0x000fc8000fffe03f */
[----:B------:R-:W-:-:S04]  /*7800*/  UISETP.NE.AND UP0, UPT, UR4, 0x2, UPT ;  /* 0x000000020400788c */ /* 0x000fc8000bf05270 */
[----:B------:R-:W-:Y:S02]  /*7810*/  USEL UR6, URZ, 0x1, UP0 ;  /* 0x000000013f067887 */ /* 0x000fe40008000000 */
[----:B------:R-:W-:Y:S02]  /*7820*/  USEL UR4, UR4, URZ, UP0 ;  /* 0x0000003f04047287 */ /* 0x000fe40008000000 */
[----:B------:R-:W-:Y:S01]  /*7830*/  ULOP3.LUT UR5, UR5, UR6, URZ, 0x3c, !UPT ;  /* 0x0000000605057292 */ /* 0x000fe2000f8e3c3f */
[----:B012---:R-:W-:Y:S11]  /*7840*/  @!P0 BRA `(.L_x_7295) ;  /* 0x0000000000048947 */ /* 0x007ff60003800000 */
[----:B------:R-:W-:Y:S01]  /*7850*/  BPT.TRAP 0x1 ;  /* 0x000000040000795c */ /* 0x000fe20000300000 */
.L_x_7295:
[----:B------:R-:W-:Y:S01]  /*7860*/  ULEA UR6, UR4, UR39, 0x3 ;  /* 0x0000002704067291 */ /* 0x000fe2000f8e183f */
[----:B------:R-:W-:-:S04]  /*7870*/  MOV R11, UR5 ;  /* 0x00000005000b7c02 */ /* 0x000fc80008000f00 */
[----:B------:R-:W-:-:S04]  /*7880*/  SHF.L.U32 R11, R11, 0x1f, RZ ;  /* 0x0000001f0b0b7819 */ /* 0x000fc800000006ff */
[----:B------:R0:W1:Y:S01]  /*7890*/  SYNCS.PHASECHK.TRANS64.TRYWAIT P1, [UR6+0x28c30], R11 ;  /* 0x028c300bff0075a7 */ /* 0x0000620008020146 */
[----:B------:R-:W-:Y:S05]  /*78a0*/  @!P0 BRA `(.L_x_7296) ;  /* 0x0000000000048947 */ /* 0x000fea0003800000 */
[----:B------:R-:W-:Y:S01]  /*78b0*/  BPT.TRAP 0x1 ;  /* 0x000000040000795c */ /* 0x000fe20000300000 */
.L_x_7296:
[----:B-1----:R-:W-:Y:S05]  /*78c0*/  @P1 BRA `(.L_x_7297) ;  /* 0x0000000000081947 */ /* 0x002fea0003800000 */
[----:B------:R-:W1:Y:S02]  /*78d0*/  SYNCS.PHASECHK.TRANS64.TRYWAIT P1, [UR6+0x28c30], R11 ;  /* 0x028c300bff0075a7 */ /* 0x000e640008020146 */
[----:B-1----:R-:W-:Y:S05]  /*78e0*/  @!P1 BRA `(.L_x_7298) ;  /* 0x0000008800249947 */ /* 0x002fea0003800000 */
.L_x_7297:
[----:B------:R-:W-:Y:S01]  /*78f0*/  ULEA UR10, UR4, UR24, 0x9 ;  /* 0x00000018040a7291 */ /* 0x000fe2000f8e483f */
[----:B------:R-:W-:Y:S01]  /*7900*/  WARPGROUP.ARRIVE ;  /* 0x00000000000079c5 */ /* 0x000fe20000000000 */
        /* <DEDUP_REMOVED lines=20> */
.L_x_7299:
[----:B------:R-:W-:Y:S01]  /*7a50*/  FMUL.FTZ R17, R152, UR27 ;  /* 0x0000001b98117c20 */ /* 0x000fe20008410000 */
[----:B-1----:R-:W-:Y:S01]  /*7a60*/  FMUL.FTZ R4, R153, UR27 ;  /* 0x0000001b99047c20 */ /* 0x002fe20008410000 */
        /* <DEDUP_REMOVED lines=21> */
[----:B-1----:R-:W-:Y:S01]  /*7bc0*/  FMNMX.FTZ R3, R17, R18, !PT ;  /* 0x0000001211037209 */ /* 0x002fe20007810000 */
[----:B------:R-:W-:Y:S01]  /*7bd0*/  FMUL.FTZ R169, R178, UR27 ;  /* 0x0000001bb2a97c20 */ /* 0x000fe20008410000 */
[----:B------:R-:W-:Y:S01]  /*7be0*/  FMUL.FTZ R170, R179, UR27 ;  /* 0x0000001bb3aa7c20 */ /* 0x000fe20008410000 */
[----:B------:R-:W-:Y:S01]  /*7bf0*/  ISETP.NE.AND P1, PT, R2, RZ, PT ;  /* 0x000000ff0200720c */ /* 0x000fe20003f25270 */
[----:B------:R-:W-:-:S03]  /*7c00*/  UIADD3 UR10, UR6, 0x28c40, URZ ;  /* 0x00028c40060a7890 */ /* 0x000fc6000fffe03f */
        /* <DEDUP_REMOVED lines=16> */
[----:B--2---:R-:W-:-:S07]  /*7d10*/  FMNMX.FTZ R160, R152, R3, !PT ;  /* 0x0000000398a07209 */ /* 0x004fce0007810000 */
[----:B------:R-:W2:Y:S01]  /*7d20*/  MUFU.TANH R155, R155 ;  /* 0x0000009b009b7308 */ /* 0x000ea20000002400 */
[----:B---3--:R-:W-:Y:S01]  /*7d30*/  FMNMX.FTZ R3, R153, R160, !PT ;  /* 0x000000a099037209 */ /* 0x008fe20007810000 */
[----:B------:R-:W-:-:S06]  /*7d40*/  FMUL.FTZ R160, R181, UR27 ;  /* 0x0000001bb5a07c20 */ /* 0x000fcc0008410000 */
[----:B------:R-:W3:Y:S01]  /*7d50*/  MUFU.TANH R156, R156 ;  /* 0x0000009c009c7308 */ /* 0x000ee20000002400 */
[----:B-1----:R-:W-:-:S07]  /*7d60*/  FMNMX.FTZ R164, R154, R3, !PT ;  /* 0x000000039aa47209 */ /* 0x002fce0007810000 */
[----:B------:R-:W1:Y:S01]  /*7d70*/  MUFU.TANH R157, R157 ;  /* 0x0000009d009d7308 */ /* 0x000e620000002400 */
[----:B--2---:R-:W-:-:S07]  /*7d80*/  FMNMX.FTZ R3, R155, R164, !PT ;  /* 0x000000a49b037209 */ /* 0x004fce0007810000 */
[----:B------:R-:W2:Y:S01]  /*7d90*/  MUFU.TANH R158, R158 ;  /* 0x0000009e009e7308 */ /* 0x000ea20000002400 */
[----:B---3--:R-:W-:-:S07]  /*7da0*/  FMNMX.FTZ R162, R156, R3, !PT ;  /* 0x000000039ca27209 */ /* 0x008fce0007810000 */
[----:B------:R-:W3:Y:S01]  /*7db0*/  MUFU.TANH R159, R159 ;  /* 0x0000009f009f7308 */ /* 0x000ee20000002400 */
        /* <DEDUP_REMOVED lines=8> */
[----:B---3--:R-:W-:Y:S01]  /*7e40*/  FMNMX.FTZ R3, R159, R164, !PT ;  /* 0x000000a49f037209 */ /* 0x008fe20007810000 */
[----:B------:R-:W-:Y:S01]  /*7e50*/  FMUL.FTZ R164, R167, UR27 ;  /* 0x0000001ba7a47c20 */ /* 0x000fe20008410000 */
[----:B------:R-:W-:-:S05]  /*7e60*/  FMUL.FTZ R167, R174, UR27 ;  /* 0x0000001baea77c20 */ /* 0x000fca0008410000 */
[----:B------:R-:W3:Y:S01]  /*7e70*/  MUFU.TANH R14, R14 ;  /* 0x0000000e000e7308 */ /* 0x000ee20000002400 */
[----:B-1----:R-:W-:-:S05]  /*7e80*/  FMNMX.FTZ R3, R160, R3, !PT ;  /* 0x00000003a0037209 */ /* 0x002fca0007810000 */
[----:B------:R-:W1:Y:S02]  /*7e90*/  SHFL.BFLY PT, R168, R3, 0x2, 0x1f ;  /* 0x0c401f0003a87f89 */ /* 0x000e6400000e0000 */
[----:B------:R-:W4:Y:S08]  /*7ea0*/  MUFU.TANH R15, R15 ;  /* 0x0000000f000f7308 */ /* 0x000f300000002400 */
[----:B------:R-:W5:Y:S08]  /*7eb0*/  MUFU.TANH R16, R16 ;  /* 0x0000001000107308 */ /* 0x000f700000002400 */
[----:B------:R-:W0:Y:S01]  /*7ec0*/  MUFU.TANH R161, R161 ;  /* 0x000000a100a17308 */ /* 0x000e220000002400 */
[----:B-1----:R-:W-:Y:S01]  /*7ed0*/  FMNMX.FTZ R174, R3, R168, !PT ;  /* 0x000000a803ae7209 */ /* 0x002fe20007810000 */
[----:B------:R-:W-:Y:S01]  /*7ee0*/  FMUL.FTZ R168, R175, UR27 ;  /* 0x0000001bafa87c20 */ /* 0x000fe20008410000 */
[----:B--2---:R-:W-:-:S05]  /*7ef0*/  FMNMX.FTZ R3, R12, R13, !PT ;  /* 0x0000000d0c037209 */ /* 0x004fca0007810000 */
[----:B------:R-:W1:Y:S01]  /*7f00*/  MUFU.TANH R162, R162 ;  /* 0x000000a200a27308 */ /* 0x000e620000002400 */
[----:B------:R-:W2:Y:S01]  /*7f10*/  SHFL.BFLY PT, R175, R174, 0x1, 0x1f ;  /* 0x0c201f00aeaf7f89 */ /* 0x000ea200000e0000 */
[----:B---3--:R-:W-:-:S04]  /*7f20*/  FMNMX.FTZ R172, R14, R3, !PT ;  /* 0x000000030eac7209 */ /* 0x008fc80007810000 */
[----:B----4-:R-:W-:Y:S02]  /*7f30*/  FMNMX.FTZ R3, R15, R172, !PT ;  /* 0x000000ac0f037209 */ /* 0x010fe40007810000 */
[----:B------:R-:W3:Y:S02]  /*7f40*/  MUFU.TANH R163, R163 ;  /* 0x000000a300a37308 */ /* 0x000ee40000002400 */
[----:B-----5:R-:W-:-:S04]  /*7f50*/  FMNMX.FTZ R172, R16, R3, !PT ;  /* 0x0000000310ac7209 */ /* 0x020fc80007810000 */
[----:B0-----:R-:W-:Y:S02]  /*7f60*/  FMNMX.FTZ R173, R161, R172, !PT ;  /* 0x000000aca1ad7209 */ /* 0x001fe40007810000 */
[----:B------:R-:W0:Y:S01]  /*7f70*/  MUFU.TANH R164, R164 ;  /* 0x000000a400a47308 */ /* 0x000e220000002400 */
[----:B------:R-:W-:-:S07]  /*7f80*/  FMUL.FTZ R172, R183, UR27 ;  /* 0x0000001bb7ac7c20 */ /* 0x000fce0008410000 */
[----:B------:R-:W4:Y:S01]  /*7f90*/  MUFU.TANH R165, R165 ;  /* 0x000000a500a57308 */ /* 0x000f220000002400 */
[----:B--2---:R-:W-:Y:S02]  /*7fa0*/  FMNMX.FTZ R3, R174, R175, !PT ;  /* 0x000000afae037209 */ /* 0x004fe40007810000 */
[----:B-1----:R-:W-:-:S03]  /*7fb0*/  FMNMX.FTZ R174, R162, R173, !PT ;  /* 0x000000ada2ae7209 */ /* 0x002fc60007810000 */
[----:B------:R-:W-:Y:S02]  /*7fc0*/  FMUL.FTZ R184, R3, UR7 ;  /* 0x0000000703b87c20 */ /* 0x000fe40008410000 */
[----:B------:R-:W1:Y:S01]  /*7fd0*/  MUFU.TANH R166, R166 ;  /* 0x000000a600a67308 */ /* 0x000e620000002400 */
[----:B---3--:R-:W-:Y:S01]  /*7fe0*/  FMNMX.FTZ R173, R163, R174, !PT ;  /* 0x000000aea3ad7209 */ /* 0x008fe20007810000 */
[----:B------:R-:W-:Y:S01]  /*7ff0*/  FADD.FTZ R18, -R3, R18 ;  /* 0x0000001203127221 */ /* 0x000fe20000010100 */
[--C-:B------:R-:W-:Y:S01]  /*8000*/  FFMA.FTZ R176, R20, UR7, -R184.reuse ;  /* 0x0000000714b07c23 */ /* 0x100fe200080108b8 */
[--C-:B------:R-:W-:Y:S01]  /*8010*/  FFMA.FTZ R20, R21, UR7, -R184.reuse ;  /* 0x0000000715147c23 */ /* 0x100fe200080108b8 */
[----:B0-----:R-:W-:Y:S01]  /*8020*/  FMNMX.FTZ R174, R164, R173, !PT ;  /* 0x000000ada4ae7209 */ /* 0x001fe20007810000 */
[--C-:B------:R-:W-:Y:S01]  /*8030*/  FFMA.FTZ R21, R22, UR7, -R184.reuse ;  /* 0x0000000716157c23 */ /* 0x100fe200080108b8 */
[--C-:B------:R-:W-:Y:S01]  /*8040*/  FFMA.FTZ R22, R23, UR7, -R184.reuse ;  /* 0x0000000717167c23 */ /* 0x100fe200080108b8 */
[----:B------:R-:W0:Y:S01]  /*8050*/  MUFU.TANH R167, R167 ;  /* 0x000000a700a77308 */ /* 0x000e220000002400 */
[----:B----4-:R-:W-:Y:S01]  /*8060*/  FMNMX.FTZ R173, R165, R174, !PT ;  /* 0x000000aea5ad7209 */ /* 0x010fe20007810000 */
[--C-:B------:R-:W-:Y:S01]  /*8070*/  FFMA.FTZ R23, R152, UR7, -R184.reuse ;  /* 0x0000000798177c23 */ /* 0x100fe200080108b8 */
[----:B------:R-:W-:Y:S01]  /*8080*/  FMUL.FTZ R18, R18, UR7 ;  /* 0x0000000712127c20 */ /* 0x000fe20008410000 */
[--C-:B------:R-:W-:Y:S01]  /*8090*/  FFMA.FTZ R17, R17, UR7, -R184.reuse ;  /* 0x0000000711117c23 */ /* 0x100fe200080108b8 */
[--C-:B------:R-:W-:Y:S01]  /*80a0*/  FFMA.FTZ R180, R156, UR7, -R184.reuse ;  /* 0x000000079cb47c23 */ /* 0x100fe200080108b8 */
[--C-:B------:R-:W-:Y:S01]  /*80b0*/  FFMA.FTZ R19, R19, UR7, -R184.reuse ;  /* 0x0000000713137c23 */ /* 0x100fe200080108b8 */
[--C-:B------:R-:W-:Y:S01]  /*80c0*/  FFMA.FTZ R177, R157, UR7, -R184.reuse ;  /* 0x000000079db17c23 */ /* 0x100fe200080108b8 */
[----:B------:R-:W2:Y:S01]  /*80d0*/  MUFU.TANH R168, R168 ;  /* 0x000000a800a87308 */ /* 0x000ea20000002400 */
[----:B-1----:R-:W-:Y:S01]  /*80e0*/  FMNMX.FTZ R174, R166, R173, !PT ;  /* 0x000000ada6ae7209 */ /* 0x002fe20007810000 */
[--C-:B------:R-:W-:Y:S01]  /*80f0*/  FFMA.FTZ R179, R159, UR7, -R184.reuse ;  /* 0x000000079fb37c23 */ /* 0x100fe200080108b8 */
[--C-:B------:R-:W-:Y:S01]  /*8100*/  FFMA.FTZ R178, R154, UR7, -R184.reuse ;  /* 0x000000079ab27c23 */ /* 0x100fe200080108b8 */
[----:B------:R-:W-:-:S04]  /*8110*/  FFMA.FTZ R182, R158, UR7, -R184 ;  /* 0x000000079eb67c23 */ /* 0x000fc800080108b8 */
[----:B------:R-:W1:Y:S01]  /*8120*/  MUFU.TANH R169, R169 ;  /* 0x000000a900a97308 */ /* 0x000e620000002400 */
[----:B0-----:R-:W-:Y:S01]  /*8130*/  FMNMX.FTZ R173, R167, R174, !PT ;  /* 0x000000aea7ad7209 */ /* 0x001fe20007810000 */
[----:B------:R-:W-:-:S06]  /*8140*/  FFMA.FTZ R174, R4, UR7, -R184 ;  /* 0x0000000704ae7c23 */ /* 0x000fcc00080108b8 */
[----:B------:R-:W0:Y:S01]  /*8150*/  MUFU.TANH R170, R170 ;  /* 0x000000aa00aa7308 */ /* 0x000e220000002400 */
[----:B--2---:R-:W-:-:S07]  /*8160*/  FMNMX.FTZ R4, R168, R173, !PT ;  /* 0x000000ada8047209 */ /* 0x004fce0007810000 */
[----:B------:R-:W2:Y:S01]  /*8170*/  MUFU.TANH R171, R171 ;  /* 0x000000ab00ab7308 */ /* 0x000ea20000002400 */
[----:B-1----:R-:W-:-:S07]  /*8180*/  FMNMX.FTZ R173, R169, R4, !PT ;  /* 0x00000004a9ad7209 */ /* 0x002fce0007810000 */
[----:B------:R-:W1:Y:S01]  /*8190*/  MUFU.TANH R172, R172 ;  /* 0x000000ac00ac7308 */ /* 0x000e620000002400 */
[----:B0-----:R-:W-:-:S07]  /*81a0*/  FMNMX.FTZ R4, R170, R173, !PT ;  /* 0x000000adaa047209 */ /* 0x001fce0007810000 */
[----:B------:R-:W0:Y:S01]  /*81b0*/  MUFU.EX2 R18, R18 ;  /* 0x0000001200127308 */ /* 0x000e220000000800 */
[----:B--2---:R-:W-:-:S07]  /*81c0*/  FMNMX.FTZ R173, R171, R4, !PT ;  /* 0x00000004abad7209 */ /* 0x004fce0007810000 */
[----:B------:R-:W2:Y:S01]  /*81d0*/  MUFU.EX2 R17, R17 ;  /* 0x0000001100117308 */ /* 0x000ea20000000800 */
[----:B-1----:R-:W-:Y:S01]  /*81e0*/  FMNMX.FTZ R4, R172, R173, !PT ;  /* 0x000000adac047209 */ /* 0x002fe20007810000 */
[----:B------:R-:W-:-:S04]  /*81f0*/  FFMA.FTZ R173, R153, UR7, -R184 ;  /* 0x0000000799ad7c23 */ /* 0x000fc800080108b8 */
[----:B------:R-:W1:Y:S02]  /*8200*/  SHFL.BFLY PT, R175, R4, 0x2, 0x1f ;  /* 0x0c401f0004af7f89 */ /* 0x000e6400000e0000 */
[----:B------:R-:W-:Y:S01]  /*8210*/  MUFU.EX2 R174, R174 ;  /* 0x000000ae00ae7308 */ /* 0x000fe20000000800 */
        /* <DEDUP_REMOVED lines=21> */
[----:B-1----:R-:W-:Y:S01]  /*8370*/  FMNMX.FTZ R152, R4, R175, !PT ;  /* 0x000000af04987209 */ /* 0x002fe20007810000 */
[----:B------:R-:W-:Y:S01]  /*8380*/  FFMA.FTZ R175, R155, UR7, -R184 ;  /* 0x000000079baf7c23 */ /* 0x000fe200080108b8 */
[----:B------:R-:W-:Y:S01]  /*8390*/  MUFU.EX2 R20, R20 ;  /* 0x0000001400147308 */ /* 0x000fe20000000800 */
[----:B------:R-:W-:-:S02]  /*83a0*/  IMAD.U32 R155, RZ, RZ, UR25 ;  /* 0x00000019ff9b7e24 */ /* 0x000fc4000f8e00ff */
[----:B------:R-:W-:Y:S01]  /*83b0*/  FFMA.FTZ R184, R160, UR7, -R184 ;  /* 0x00000007a0b87c23 */ /* 0x000fe200080108b8 */
[----:B------:R-:W1:Y:S01]  /*83c0*/  SHFL.BFLY PT, R153, R152, 0x1, 0x1f ;  /* 0x0c201f0098997f89 */ /* 0x000e6200000e0000 */
[-C--:B------:R-:W-:Y:S01]  /*83d0*/  FMUL.FTZ R60, R60, R18.reuse ;  /* 0x000000123c3c7220 */ /* 0x080fe20000410000 */
[-C--:B------:R-:W-:Y:S01]  /*83e0*/  FMUL.FTZ R61, R61, R18.reuse ;  /* 0x000000123d3d7220 */ /* 0x080fe20000410000 */
[-C--:B------:R-:W-:Y:S01]  /*83f0*/  FMUL.FTZ R64, R64, R18.reuse ;  /* 0x0000001240407220 */ /* 0x080fe20000410000 */
[-C--:B------:R-:W-:Y:S01]  /*8400*/  FMUL.FTZ R65, R65, R18.reuse ;  /* 0x0000001241417220 */ /* 0x080fe20000410000 */
        /* <DEDUP_REMOVED lines=19> */
[----:B-1----:R-:W-:Y:S01]  /*8540*/  FMNMX.FTZ R4, R152, R153, !PT ;  /* 0x0000009998047209 */ /* 0x002fe20007810000 */
[-C--:B------:R-:W-:Y:S01]  /*8550*/  FMUL.FTZ R97, R97, R18.reuse ;  /* 0x0000001261617220 */ /* 0x080fe20000410000 */
[----:B------:R-:W-:Y:S01]  /*8560*/  F2FP.F16.F32.PACK_AB R152, R174, R17 ;  /* 0x00000011ae98723e */ /* 0x000fe200000000ff */
[-C--:B------:R-:W-:Y:S01]  /*8570*/  FMUL.FTZ R100, R100, R18.reuse ;  /* 0x0000001264647220 */ /* 0x080fe20000410000 */
[-C--:B------:R-:W-:Y:S01]  /*8580*/  FMUL.FTZ R101, R101, R18.reuse ;  /* 0x0000001265657220 */ /* 0x080fe20000410000 */
[C---:B------:R-:W-:Y:S01]  /*8590*/  FADD.FTZ R13, -R4.reuse, R13 ;  /* 0x0000000d040d7221 */ /* 0x040fe20000010100 */
[----:B------:R-:W-:Y:S01]  /*85a0*/  FMUL.FTZ R181, R4, UR7 ;  /* 0x0000000704b57c20 */ /* 0x000fe20008410000 */
[----:B------:R-:W-:Y:S01]  /*85b0*/  MUFU.EX2 R173, R173 ;  /* 0x000000ad00ad7308 */ /* 0x000fe20000000800 */
[----:B------:R-:W-:Y:S01]  /*85c0*/  FMUL.FTZ R104, R104, R18 ;  /* 0x0000001268687220 */ /* 0x000fe20000410000 */
        /* <DEDUP_REMOVED lines=14> */
[----:B------:R1:W2:Y:S01]  /*86b0*/  MUFU.EX2 R156, R12 ;  /* 0x0000000c009c7308 */ /* 0x0002a20000000800 */
[--C-:B------:R-:W-:Y:S01]  /*86c0*/  FFMA.FTZ R169, R169, UR7, -R181.reuse ;  /* 0x00000007a9a97c23 */ /* 0x100fe200080108b5 */
[--C-:B------:R-:W-:Y:S01]  /*86d0*/  FFMA.FTZ R170, R170, UR7, -R181.reuse ;  /* 0x00000007aaaa7c23 */ /* 0x100fe200080108b5 */
[--C-:B------:R-:W-:Y:S01]  /*86e0*/  FFMA.FTZ R172, R172, UR7, -R181.reuse ;  /* 0x00000007acac7c23 */ /* 0x100fe200080108b5 */
[----:B------:R-:W-:Y:S01]  /*86f0*/  FFMA.FTZ R171, R171, UR7, -R181 ;  /* 0x00000007abab7c23 */ /* 0x000fe200080108b5 */
[----:B0-----:R-:W-:Y:S01]  /*8700*/  F2FP.F16.F32.PACK_AB R158, R23, R22 ;  /* 0x00000016179e723e */ /* 0x001fe200000000ff */
[-C--:B------:R-:W-:Y:S01]  /*8710*/  FMUL.FTZ R105, R105, R18.reuse ;  /* 0x0000001269697220 */ /* 0x080fe20000410000 */
[----:B------:R-:W-:Y:S01]  /*8720*/  FMUL.FTZ R108, R108, R18 ;  /* 0x000000126c6c7220 */ /* 0x000fe20000410000 */
[----:B------:R0:W3:Y:S01]  /*8730*/  MUFU.EX2 R153, R14 ;  /* 0x0000000e00997308 */ /* 0x0000e20000000800 */
[----:B-1----:R-:W-:-:S02]  /*8740*/  @!P1 IMAD R12, R155, 0x40, R0 ;  /* 0x000000409b0c9824 */ /* 0x002fc400078e0200 */
[-C--:B------:R-:W-:Y:S01]  /*8750*/  FMUL.FTZ R109, R109, R18.reuse ;  /* 0x000000126d6d7220 */ /* 0x080fe20000410000 */
[-C--:B------:R-:W-:Y:S01]  /*8760*/  FMUL.FTZ R112, R112, R18.reuse ;  /* 0x0000001270707220 */ /* 0x080fe20000410000 */
[-C--:B------:R-:W-:Y:S01]  /*8770*/  FMUL.FTZ R113, R113, R18.reuse ;  /* 0x0000001271717220 */ /* 0x080fe20000410000 */
[-C--:B------:R-:W-:Y:S01]  /*8780*/  FMUL.FTZ R116, R116, R18.reuse ;  /* 0x0000001274747220 */ /* 0x080fe20000410000 */
[----:B------:R-:W-:Y:S01]  /*8790*/  @!P1 LEA R12, R12, UR39, 0x2 ;  /* 0x000000270c0c9c11 */ /* 0x000fe2000f8e10ff */
[----:B------:R-:W-:Y:S01]  /*87a0*/  FMUL.FTZ R117, R117, R18 ;  /* 0x0000001275757220 */ /* 0x000fe20000410000 */
[----:B------:R-:W1:Y:S01]  /*87b0*/  MUFU.EX2 R15, R15 ;  /* 0x0000000f000f7308 */ /* 0x000e620000000800 */
[----:B--2---:R-:W-:Y:S01]  /*87c0*/  FFMA.FTZ R6, R13, R6, R156 ;  /* 0x000000060d067223 */ /* 0x004fe2000001009c */
[----:B0-----:R-:W-:Y:S01]  /*87d0*/  FADD.FTZ R14, R174, R5 ;  /* 0x00000005ae0e7221 */ /* 0x001fe20000010000 */
[----:B------:R-:W-:Y:S01]  /*87e0*/  @!P1 STS [R12+0x28800], R18 ;  /* 0x028800120c009388 */ /* 0x000fe20000000800 */
[-C--:B------:R-:W-:Y:S01]  /*87f0*/  FMUL.FTZ R120, R120, R18.reuse ;  /* 0x0000001278787220 */ /* 0x080fe20000410000 */
[----:B------:R-:W-:Y:S01]  /*8800*/  FMUL.FTZ R121, R121, R18 ;  /* 0x0000001279797220 */ /* 0x000fe20000410000 */
[----:B------:R-:W-:Y:S01]  /*8810*/  FADD.FTZ R5, R19, R14 ;  /* 0x0000000e13057221 */ /* 0x000fe20000010000 */
[----:B------:R0:W-:Y:S01]  /*8820*/  @!P1 STS [R12+0x28820], R13 ;  /* 0x0288200d0c009388 */ /* 0x0001e20000000800 */
[----:B------:R-:W2:Y:S01]  /*8830*/  MUFU.EX2 R16, R16 ;  /* 0x0000001000107308 */ /* 0x000ea20000000800 */
[C---:B---3--:R-:W-:Y:S01]  /*8840*/  FADD.FTZ R6, R153.reuse, R6 ;  /* 0x0000000699067221 */ /* 0x048fe20000010000 */
[----:B------:R-:W-:Y:S01]  /*8850*/  FADD.FTZ R5, R176, R5 ;  /* 0x00000005b0057221 */ /* 0x000fe20000010000 */
[----:B------:R-:W-:Y:S01]  /*8860*/  F2FP.F16.F32.PACK_AB R153, R153, R156 ;  /* 0x0000009c9999723e */ /* 0x000fe200000000ff */
[----:B------:R-:W-:Y:S01]  /*8870*/  FMUL.FTZ R124, R124, R18 ;  /* 0x000000127c7c7220 */ /* 0x000fe20000410000 */
[----:B------:R-:W-:Y:S01]  /*8880*/  F2FP.F16.F32.PACK_AB R156, R21, R20 ;  /* 0x00000014159c723e */ /* 0x000fe200000000ff */
[----:B------:R-:W-:Y:S01]  /*8890*/  FADD.FTZ R14, R20, R5 ;  /* 0x00000005140e7221 */ /* 0x000fe20000010000 */
        /* <DEDUP_REMOVED lines=11> */
[----:B------:R-:W-:Y:S01]  /*8950*/  FADD.FTZ R155, R21, R14 ;  /* 0x0000000e159b7221 */ /* 0x000fe20000010000 */
[-C--:B------:R-:W-:Y:S01]  /*8960*/  FMUL.FTZ R140, R140, R18.reuse ;  /* 0x000000128c8c7220 */ /* 0x080fe20000410000 */
[-C--:B------:R-:W-:Y:S01]  /*8970*/  FMUL.FTZ R141, R141, R18.reuse ;  /* 0x000000128d8d7220 */ /* 0x080fe20000410000 */
[-C--:B------:R-:W-:Y:S01]  /*8980*/  FMUL.FTZ R144, R144, R18.reuse ;  /* 0x0000001290907220 */ /* 0x080fe20000410000 */
[----:B------:R-:W-:Y:S01]  /*8990*/  FADD.FTZ R14, R22, R155 ;  /* 0x0000009b160e7221 */ /* 0x000fe20000010000 */
[----:B------:R-:W-:Y:S01]  /*89a0*/  F2FP.F16.F32.PACK_AB R155, R16, R15 ;  /* 0x0000000f109b723e */ /* 0x000fe200000000ff */
[----:B------:R-:W2:Y:S01]  /*89b0*/  MUFU.EX2 R159, R163 ;  /* 0x000000a3009f7308 */ /* 0x000ea20000000800 */
[----:B---3--:R-:W-:Y:S01]  /*89c0*/  FADD.FTZ R5, R157, R6 ;  /* 0x000000069d057221 */ /* 0x008fe20000010000 */
[----:B------:R-:W-:Y:S01]  /*89d0*/  FADD.FTZ R14, R23, R14 ;  /* 0x0000000e170e7221 */ /* 0x000fe20000010000 */
[----:B------:R-:W-:Y:S01]  /*89e0*/  BAR.SYNC.DEFER_BLOCKING 0xf, 0x100 ;  /* 0x03c4000000007b1d */ /* 0x000fe20000010000 */
[-C--:B------:R-:W-:Y:S01]  /*89f0*/  FMUL.FTZ R145, R145, R18.reuse ;  /* 0x0000001291917220 */ /* 0x080fe20000410000 */
[-C--:B------:R-:W-:Y:S01]  /*8a00*/  FMUL.FTZ R148, R148, R18.reuse ;  /* 0x0000001294947220 */ /* 0x080fe20000410000 */
[----:B------:R-:W-:Y:S01]  /*8a10*/  FMUL.FTZ R149, R149, R18 ;  /* 0x0000001295957220 */ /* 0x000fe20000410000 */
[-C--:B------:R-:W-:Y:S01]  /*8a20*/  FMUL.FTZ R26, R26, R13.reuse ;  /* 0x0000000d1a1a7220 */ /* 0x080fe20000410000 */
[----:B------:R-:W-:Y:S01]  /*8a30*/  FMUL.FTZ R27, R27, R13 ;  /* 0x0000000d1b1b7220 */ /* 0x000fe20000410000 */
[----:B------:R-:W3:Y:S01]  /*8a40*/  MUFU.EX2 R164, R164 ;  /* 0x000000a400a47308 */ /* 0x000ee20000000800 */
[C---:B-1----:R-:W-:Y:S01]  /*8a50*/  FADD.FTZ R6, R162.reuse, R5 ;  /* 0x00000005a2067221 */ /* 0x042fe20000010000 */
[----:B------:R-:W-:Y:S01]  /*8a60*/  F2FP.F16.F32.PACK_AB R157, R162, R157 ;  /* 0x0000009da29d723e */ /* 0x000fe200000000ff */
        /* <DEDUP_REMOVED lines=13> */
[----:B------:R-:W0:Y:S01]  /*8b40*/  MUFU.EX2 R166, R166 ;  /* 0x000000a600a67308 */ /* 0x000e220000000800 */
[C---:B---3--:R-:W-:Y:S01]  /*8b50*/  FADD.FTZ R6, R164.reuse, R5 ;  /* 0x00000005a4067221 */ /* 0x048fe20000010000 */
[----:B------:R-:W-:Y:S01]  /*8b60*/  FADD.FTZ R5, R173, R14 ;  /* 0x0000000ead057221 */ /* 0x000fe20000010000 */
[----:B------:R-:W-:Y:S01]  /*8b70*/  F2FP.F16.F32.PACK_AB R159, R164, R159 ;  /* 0x0000009fa49f723e */ /* 0x000fe200000000ff */
[----:B------:R2:W-:Y:S01]  /*8b80*/  STSM.16.M88.4 [R10+0x26800], R152 ;  /* 0x026800980a007844 */ /* 0x0005e20000000200 */
[-C--:B------:R-:W-:Y:S01]  /*8b90*/  FMUL.FTZ R51, R51, R13.reuse ;  /* 0x0000000d33337220 */ /* 0x080fe20000410000 */
[-C--:B------:R-:W-:Y:S01]  /*8ba0*/  FMUL.FTZ R54, R54, R13.reuse ;  /* 0x0000000d36367220 */ /* 0x080fe20000410000 */
[-C--:B------:R-:W-:Y:S01]  /*8bb0*/  FMUL.FTZ R55, R55, R13.reuse ;  /* 0x0000000d37377220 */ /* 0x080fe20000410000 */
[----:B------:R-:W3:Y:S01]  /*8bc0*/  MUFU.EX2 R163, R167 ;  /* 0x000000a700a37308 */ /* 0x000ee20000000800 */
[----:B-1----:R-:W-:Y:S01]  /*8bd0*/  FADD.FTZ R17, R165, R6 ;  /* 0x00000006a5117221 */ /* 0x002fe20000010000 */
[----:B------:R2:W-:Y:S01]  /*8be0*/  STSM.16.M88.4 [R8], R156 ;  /* 0x0000009c08007844 */ /* 0x0005e20000000200 */
[-C--:B------:R-:W-:Y:S01]  /*8bf0*/  FMUL.FTZ R58, R58, R13.reuse ;  /* 0x0000000d3a3a7220 */ /* 0x080fe20000410000 */
[-C--:B------:R-:W-:Y:S01]  /*8c00*/  FMUL.FTZ R59, R59, R13.reuse ;  /* 0x0000000d3b3b7220 */ /* 0x080fe20000410000 */
[-C--:B------:R-:W-:Y:S01]  /*8c10*/  FMUL.FTZ R62, R62, R13.reuse ;  /* 0x0000000d3e3e7220 */ /* 0x080fe20000410000 */
[-C--:B------:R-:W-:Y:S01]  /*8c20*/  FMUL.FTZ R63, R63, R13.reuse ;  /* 0x0000000d3f3f7220 */ /* 0x080fe20000410000 */
[----:B------:R-:W-:Y:S01]  /*8c30*/  FMUL.FTZ R66, R66, R13 ;  /* 0x0000000d42427220 */ /* 0x000fe20000410000 */
[----:B------:R-:W1:Y:S01]  /*8c40*/  MUFU.EX2 R178, R178 ;  /* 0x000000b200b27308 */ /* 0x000e620000000800 */
        /* <DEDUP_REMOVED lines=65> */
[----:B------:R-:W-:-:S06]  /*9060*/  FMUL.FTZ R151, R151, R13 ;  /* 0x0000000d97977220 */ /* 0x000fcc0000410000 */
[----:B------:R-:W1:Y:S01]  /*9070*/  MUFU.EX2 R179, R179 ;  /* 0x000000b300b37308 */ /* 0x000e620000000800 */
[----:B0-----:R-:W-:-:S07]  /*9080*/  FADD.FTZ R15, R167, R12 ;  /* 0x0000000ca70f7221 */ /* 0x001fce0000010000 */
[----:B------:R-:W0:Y:S01]  /*9090*/  MUFU.EX2 R184, R184 ;  /* 0x000000b800b87308 */ /* 0x000e220000000800 */
[C---:B---3--:R-:W-:Y:S01]  /*90a0*/  FADD.FTZ R6, R182.reuse, R5 ;  /* 0x00000005b6067221 */ /* 0x048fe20000010000 */
[----:B------:R-:W-:-:S06]  /*90b0*/  F2FP.F16.F32.PACK_AB R164, R182, R177 ;  /* 0x000000b1b6a4723e */ /* 0x000fcc00000000ff */
[----:B------:R-:W3:Y:S01]  /*90c0*/  MUFU.EX2 R172, R172 ;  /* 0x000000ac00ac7308 */ /* 0x000ee20000000800 */
[----:B-1----:R-:W-:Y:S01]  /*90d0*/  FADD.FTZ R5, R179, R6 ;  /* 0x00000006b3057221 */ /* 0x002fe20000010000 */
[----:B0-----:R-:W-:-:S03]  /*90e0*/  F2FP.F16.F32.PACK_AB R166, R184, R179 ;  /* 0x000000b3b8a6723e */ /* 0x001fc600000000ff */
[----:B------:R-:W-:Y:S01]  /*90f0*/  FADD.FTZ R5, R184, R5 ;  /* 0x00000005b8057221 */ /* 0x000fe20000010000 */
[C---:B---3--:R-:W-:Y:S01]  /*9100*/  F2FP.F16.F32.PACK_AB R167, R172.reuse, R167 ;  /* 0x000000a7aca7723e */ /* 0x048fe200000000ff */
[----:B------:R-:W-:-:S04]  /*9110*/  FADD.FTZ R6, R172, R15 ;  /* 0x0000000fac067221 */ /* 0x000fc80000010000 */
[----:B------:R2:W-:Y:S01]  /*9120*/  STSM.16.M88.4 [R7], R164 ;  /* 0x000000a407007844 */ /* 0x0005e20000000200 */
[----:B------:R-:W-:Y:S05]  /*9130*/  @!P0 BRA `(.L_x_7300) ;  /* 0x0000000000048947 */ /* 0x000fea0003800000 */
[----:B------:R-:W-:Y:S01]  /*9140*/  BPT.TRAP 0x1 ;  /* 0x000000040000795c */ /* 0x000fe20000300000 */
.L_x_7300:
[----:B------:R0:W1:Y:S01]  /*9150*/  SYNCS.PHASECHK.TRANS64.TRYWAIT P1, [UR6+0x28c50], R11 ;  /* 0x028c500bff0075a7 */ /* 0x0000620008020146 */
[----:B------:R-:W-:Y:S05]  /*9160*/  @!P0 BRA `(.L_x_7301) ;  /* 0x0000000000048947 */ /* 0x000fea0003800000 */
[----:B------:R-:W-:Y:S01]  /*9170*/  BPT.TRAP 0x1 ;  /* 0x000000040000795c */ /* 0x000fe20000300000 */
.L_x_7301:
[----:B-1----:R-:W-:Y:S05]  /*9180*/  @P1 BRA `(.L_x_7302) ;  /* 0x0000000000081947 */ /* 0x002fea0003800000 */
[----:B------:R-:W1:Y:S02]  /*9190*/  SYNCS.PHASECHK.TRANS64.TRYWAIT P1, [UR6+0x28c50], R11 ;  /* 0x028c500bff0075a7 */ /* 0x000e640008020146 */
[----:B-1----:R-:W-:Y:S05]  /*91a0*/  @!P1 BRA `(.L_x_7303) ;  /* 0x00000070000c9947 */ /* 0x002fea0003800000 */
.L_x_7302:
        /* <DEDUP_REMOVED lines=34> */
.L_x_7304:
        /* <DEDUP_REMOVED lines=10> */
.L_x_7294:
[----:B0-2---:R-:W0:Y:S01]  /*9470*/  SHFL.BFLY PT, R8, R5, 0x2, 0x1f ;  /* 0x0c401f0005087f89 */ /* 0x005e2200000e0000 */
[----:B------:R-:W-:Y:S08]  /*9480*/  BAR.ARV 0x8, 0x100 ;  /* 0x0204000000007b1d */ /* 0x000ff00000002000 */
[----:B------:R-:W-:Y:S01]  /*9490*/  BAR.SYNC.DEFER_BLOCKING 0xf, 0x100 ;  /* 0x03c4000000007b1d */ /* 0x000fe20000010000 */
[----:B------:R-:W-:-:S02]  /*94a0*/  ISETP.NE.AND P0, PT, R2, RZ, PT ;  /* 0x000000ff0200720c */ /* 0x000fc40003f05270 */
[----:B------:R-:W-:-:S03]  /*94b0*/  MOV R2, RZ ;  /* 0x000000ff00027202 */ /* 0x000fc60000000f00 */
[----:B------:R-:W2:Y:S01]  /*94c0*/  SHFL.BFLY PT, R9, R6, 0x2, 0x1f ;  /* 0x0c401f0006097f89 */ /* 0x000ea200000e0000 */
[----:B0-----:R-:W-:Y:S01]  /*94d0*/  FADD.FTZ R8, R8, R5 ;  /* 0x0000000508087221 */ /* 0x001fe20000010000 */
[----:B------:R-:W-:-:S04]  /*94e0*/  IMAD.U32 R5, RZ, RZ, UR4 ;  /* 0x00000004ff057e24 */ /* 0x000fc8000f8e00ff */
[----:B------:R-:W1:Y:S01]  /*94f0*/  SHFL.BFLY PT, R7, R8, 0x1, 0x1f ;  /* 0x0c201f0008077f89 */ /* 0x000e6200000e0000 */
[----:B------:R-:W-:Y:S01]  /*9500*/  IMAD R0, R5, 0x40, R0 ;  /* 0x0000004005007824 */ /* 0x000fe200078e0200 */
[----:B------:R-:W-:-:S04]  /*9510*/  MOV R5, 0xff800000 ;  /* 0xff80000000057802 */ /* 0x000fc80000000f00 */
[----:B------:R-:W-:Y:S01]  /*9520*/  @!P0 LEA R0, R0, UR39, 0x2 ;  /* 0x0000002700008c11 */ /* 0x000fe2000f8e10ff */
[----:B--2---:R-:W-:Y:S01]  /*9530*/  FADD.FTZ R9, R9, R6 ;  /* 0x0000000609097221 */ /* 0x004fe20000010000 */
[----:B------:R-:W-:-:S04]  /*9540*/  IMAD.MOV.U32 R6, RZ, RZ, -0x800000 ;  /* 0xff800000ff067424 */ /* 0x000fc800078e00ff */
[----:B------:R-:W0:Y:S01]  /*9550*/  SHFL.BFLY PT, R10, R9, 0x1, 0x1f ;  /* 0x0c201f00090a7f89 */ /* 0x000e2200000e0000 */
[----:B-1----:R-:W-:Y:S01]  /*9560*/  FADD.FTZ R11, R8, R7 ;  /* 0x00000007080b7221 */ /* 0x002fe20000010000 */
[----:B------:R-:W-:-:S04]  /*9570*/  IMAD.MOV.U32 R7, RZ, RZ, RZ ;  /* 0x000000ffff077224 */ /* 0x000fc800078e00ff */
[----:B------:R-:W-:-:S13]  /*9580*/  FSETP.NE.FTZ.AND P1, PT, R11, RZ, PT ;  /* 0x000000ff0b00720b */ /* 0x000fda0003f35000 */
[----:B------:R-:W1:Y:S01]  /*9590*/  @P1 MUFU.RCP R7, R11 ;  /* 0x0000000b00071308 */ /* 0x000e620000001000 */
[----:B0-----:R-:W-:-:S05]  /*95a0*/  FADD.FTZ R10, R9, R10 ;  /* 0x0000000a090a7221 */ /* 0x001fca0000010000 */
[----:B------:R-:W-:Y:S02]  /*95b0*/  FSETP.NE.FTZ.AND P2, PT, R10, RZ, PT ;  /* 0x000000ff0a00720b */ /* 0x000fe40003f55000 */
[----:B------:R-:W-:Y:S01]  /*95c0*/  @P1 MUFU.LG2 R8, R11 ;  /* 0x0000000b00081308 */ /* 0x000fe20000000c00 */
[----:B-1----:R-:W-:Y:S01]  /*95d0*/  @!P0 STS [R0+0x28800], R7 ;  /* 0x0288000700008388 */ /* 0x002fe20000000800 */
[-C--:B------:R-:W-:Y:S01]  /*95e0*/  FMUL.FTZ R24, R24, R7.reuse ;  /* 0x0000000718187220 */ /* 0x080fe20000410000 */
[----:B------:R-:W-:-:S08]  /*95f0*/  FMUL.FTZ R25, R25, R7 ;  /* 0x0000000719197220 */ /* 0x000fd00000410000 */
[----:B------:R-:W0:Y:S01]  /*9600*/  @P2 MUFU.RCP R2, R10 ;  /* 0x0000000a00022308 */ /* 0x000e220000001000 */
[-C--:B------:R-:W-:Y:S01]  /*9610*/  FMUL.FTZ R28, R28, R7.reuse ;  /* 0x000000071c1c7220 */ /* 0x080fe20000410000 */
[-C--:B------:R-:W-:Y:S01]  /*9620*/  FMUL.FTZ R29, R29, R7.reuse ;  /* 0x000000071d1d7220 */ /* 0x080fe20000410000 */
[-C--:B------:R-:W-:Y:S01]  /*9630*/  FMUL.FTZ R32, R32, R7.reuse ;  /* 0x0000000720207220 */ /* 0x080fe20000410000 */
[-C--:B------:R-:W-:Y:S01]  /*9640*/  FMUL.FTZ R33, R33, R7.reuse ;  /* 0x0000000721217220 */ /* 0x080fe20000410000 */
[-C--:B------:R-:W-:Y:S01]  /*9650*/  FMUL.FTZ R36, R36, R7.reuse ;  /* 0x0000000724247220 */ /* 0x080fe20000410000 */
[-C--:B------:R-:W-:Y:S01]  /*9660*/  FMUL.FTZ R37, R37, R7.reuse ;  /* 0x0000000725257220 */ /* 0x080fe20000410000 */
[-C--:B------:R-:W-:Y:S01]  /*9670*/  FMUL.FTZ R40, R40, R7.reuse ;  /* 0x0000000728287220 */ /* 0x080fe20000410000 */
        /* <DEDUP_REMOVED lines=19> */
[----:B0-----:R-:W-:Y:S01]  /*97b0*/  MOV R0, UR7 ;  /* 0x0000000700007c02 */ /* 0x001fe20008000f00 */
        /* <DEDUP_REMOVED lines=40> */
[----:B------:R-:W-:Y:S01]  /*9a40*/  @P2 FMUL.FTZ R10, R10, 0.69314718246459960938 ;  /* 0x3f3172180a0a2820 */ /* 0x000fe20000410000 */
[----:B------:R-:W-:Y:S01]  /*9a50*/  @P1 FMUL.FTZ R7, R8, 0.69314718246459960938 ;  /* 0x3f31721808071820 */ /* 0x000fe20000410000 */
[----:B--2---:R-:W-:Y:S01]  /*9a60*/  @P2 FMUL.FTZ R9, R9, 0.69314718246459960938 ;  /* 0x3f31721809092820 */ /* 0x004fe20000410000 */
        /* <DEDUP_REMOVED lines=68> */
.L_x_7258:
[----:B------:R-:W-:Y:S05]  /*9eb0*/  @P0 BRA `(.L_x_7306) ;  /* 0x0000002000f80947 */ /* 0x000fea0003800000 */
[----:B------:R-:W0:Y:S01]  /*9ec0*/  S2R R0, SR_TID.X ;  /* 0x0000000000007919 */ /* 0x000e220000002100 */
[----:B------:R-:W2:Y:S01]  /*9ed0*/  S2UR UR5, SR_CgaCtaId ;  /* 0x00000000000579c3 */ /* 0x000ea20000008800 */
[----:B------:R-:W-:Y:S01]  /*9ee0*/  UMOV UR4, 0x400 ;  /* 0x0000040000047882 */ /* 0x000fe20000000000 */
[----:B------:R-:W-:-:S06]  /*9ef0*/  IMAD R2, RZ, RZ, -UR42 ;  /* 0x8000002aff027e24 */ /* 0x000fcc000f8e02ff */
[----:B------:R-:W-:Y:S08]  /*9f00*/  BAR.SYNC.DEFER_BLOCKING 0x1, 0x100 ;  /* 0x0044000000007b1d */ /* 0x000ff00000010000 */
[----:B------:R-:W3:Y:S08]  /*9f10*/  S2UR UR6, SR_CTAID.Y ;  /* 0x00000000000679c3 */ /* 0x000ef00000002600 */
[----:B------:R-:W3:Y:S01]  /*9f20*/  LDC R3, c[0x0][0xc50] ;  /* 0x00031400ff037b82 */ /* 0x000ee20000000800 */
[----:B--2---:R-:W-:-:S07]  /*9f30*/  ULEA UR4, UR5, UR4, 0x18 ;  /* 0x0000000405047291 */ /* 0x004fce000f8ec03f */
[----:B------:R-:W2:Y:S01]  /*9f40*/  LDC R7, c[0x0][0xbe8] ;  /* 0x0002fa00ff077b82 */ /* 0x000ea20000000800 */
[----:B------:R-:W-:Y:S01]  /*9f50*/  UIADD3 UR4, UR4, 0x28c20, URZ ;  /* 0x00028c2004047890 */ /* 0x000fe2000fffe03f */
[----:B0-----:R-:W-:-:S03]  /*9f60*/  VIADD R18, R0, 0xffffff80 ;  /* 0xffffff8000127836 */ /* 0x001fc60000000000 */
[----:B------:R-:W-:Y:S02]  /*9f70*/  UPRMT UR4, URZ, 0x654, UR4 ;  /* 0x000006543f047896 */ /* 0x000fe40008000004 */
[----:B------:R-:W-:-:S04]  /*9f80*/  SHF.R.S32.HI R21, RZ, 0x1f, R18 ;  /* 0x0000001fff157819 */ /* 0x000fc80000011412 */
[----:B------:R-:W-:Y:S01]  /*9f90*/  LEA.HI R4, R21, R18, RZ, 0x7 ;  /* 0x0000001215047211 */ /* 0x000fe200078f38ff */
[----:B---3--:R-:W-:Y:S01]  /*9fa0*/  IMAD R2, R3, R2, UR6 ;  /* 0x0000000603027e24 */ /* 0x008fe2000f8e0202 */
[----:B------:R-:W-:Y:S01]  /*9fb0*/  USHF.R.S32.HI UR6, URZ, 0x1f, UR42 ;  /* 0x0000001f3f067899 */ /* 0x000fe2000801142a */
[----:B------:R-:W-:Y:S01]  /*9fc0*/  SYNCS.ARRIVE.TRANS64.RED.A1T0 RZ, [UR4], RZ ;  /* 0x000000ffffff79a7 */ /* 0x000fe20008100404 */
[----:B------:R-:W-:Y:S02]  /*9fd0*/  SHF.R.S32.HI R0, RZ, 0x7, R4 ;  /* 0x00000007ff007819 */ /* 0x000fe40000011404 */
[----:B------:R-:W-:Y:S02]  /*9fe0*/  LOP3.LUT R9, R4, 0xffffff80, RZ, 0xc0, !PT ;  /* 0xffffff8004097812 */ /* 0x000fe400078ec0ff */
[----:B------:R-:W-:Y:S01]  /*9ff0*/  SHF.R.S32.HI R3, RZ, 0x1f, R2 ;  /* 0x0000001fff037819 */ /* 0x000fe20000011402 */
[----:B------:R-:W0:Y:S01]  /*a000*/  SHFL.IDX PT, R10, R0, RZ, 0x1f ;  /* 0x00001fff000a7589 */ /* 0x000e2200000e0000 */
[----:B------:R-:W-:-:S02]  /*a010*/  IADD3 R8, R18, -R9, RZ ;  /* 0x8000000912087210 */ /* 0x000fc40007ffe0ff */
[----:B--2---:R-:W-:Y:S02]  /*a020*/  ISETP.NE.AND P1, PT, R7, 0x1, PT ;  /* 0x000000010700780c */ /* 0x004fe40003f25270 */
[----:B------:R-:W-:-:S04]  /*a030*/  SHF.R.S32.HI R155, RZ, 0x1f, R8 ;  /* 0x0000001fff9b7819 */ /* 0x000fc80000011408 */
[----:B------:R-:W-:-:S04]  /*a040*/  LEA.HI R9, R155, R8, RZ, 0x2 ;  /* 0x000000089b097211 */ /* 0x000fc800078f10ff */
[----:B------:R-:W-:Y:S02]  /*a050*/  SHF.R.S32.HI R154, RZ, 0x2, R9 ;  /* 0x00000002ff9a7819 */ /* 0x000fe40000011409 */
[----:B0-----:R-:W-:-:S13]  /*a060*/  ISETP.NE.AND P0, PT, R10, RZ, PT ;  /* 0x000000ff0a00720c */ /* 0x001fda0003f05270 */
[----:B------:R-:W-:Y:S05]  /*a070*/  @P0 BRA `(.L_x_7307) ;  /* 0x0000000400440947 */ /* 0x000fea0003800000 */
[----:B------:R-:W0:Y:S01]  /*a080*/  LDC R19, c[0x0][0xbe8] ;  /* 0x0002fa00ff137b82 */ /* 0x000e220000000800 */
[----:B------:R-:W-:Y:S01]  /*a090*/  LOP3.LUT R11, R4, 0xffffff80, RZ, 0xc0, !PT ;  /* 0xffffff80040b7812 */ /* 0x000fe200078ec0ff */
[----:B------:R-:W2:Y:S01]  /*a0a0*/  S2R R23, SR_CTAID.X ;  /* 0x0000000000177919 */ /* 0x000ea20000002500 */
[----:B------:R-:W-:Y:S01]  /*a0b0*/  LEA.HI R10, R21, R18, RZ, 0x2 ;  /* 0x00000012150a7211 */ /* 0x000fe200078f10ff */
[----:B------:R-:W-:Y:S02]  /*a0c0*/  ULDC.64 UR4, c[0x0][0xbd0] ;  /* 0x0002f40000047ab9 */ /* 0x000fe40000000a00 */
[----:B------:R-:W-:Y:S01]  /*a0d0*/  IMAD.IADD R20, R18, 0x1, -R11 ;  /* 0x0000000112147824 */ /* 0x000fe200078e0a0b */
[----:B------:R-:W-:Y:S01]  /*a0e0*/  LOP3.LUT R17, R10, 0xfffffffc, RZ, 0xc0, !PT ;  /* 0xfffffffc0a117812 */ /* 0x000fe200078ec0ff */
[----:B------:R-:W3:Y:S01]  /*a0f0*/  S2UR UR7, SR_CTAID.Z ;  /* 0x00000000000779c3 */ /* 0x000ee20000002700 */
[----:B------:R-:W-:Y:S02]  /*a100*/  UIMAD.WIDE.U32 UR8, UR42, UR4, URZ ;  /* 0x000000042a0872a5 */ /* 0x000fe4000f8e003f */
[----:B------:R-:W-:Y:S01]  /*a110*/  SHF.R.S32.HI R11, RZ, 0x1f, R20 ;  /* 0x0000001fff0b7819 */ /* 0x000fe20000011414 */
[----:B------:R-:W-:Y:S01]  /*a120*/  IMAD.IADD R10, R18, 0x1, -R17 ;  /* 0x00000001120a7824 */ /* 0x000fe200078e0a11 */
[----:B------:R-:W-:-:S02]  /*a130*/  UIMAD UR4, UR6, UR4, URZ ;  /* 0x00000004060472a4 */ /* 0x000fc4000f8e023f */
[C---:B------:R-:W-:Y:S01]  /*a140*/  LEA.HI R22, R11.reuse, R20, RZ, 0x2 ;  /* 0x000000140b167211 */ /* 0x040fe200078f10ff */
[----:B------:R-:W4:Y:S01]  /*a150*/  LDC.64 R14, c[0x0][0xbd8] ;  /* 0x0002f600ff0e7b82 */ /* 0x000f220000000a00 */
[----:B------:R-:W-:Y:S01]  /*a160*/  LEA.HI R12, R10, R10, RZ, 0x1 ;  /* 0x0000000a0a0c7211 */ /* 0x000fe200078f08ff */
[----:B------:R-:W-:Y:S01]  /*a170*/  UIMAD UR4, UR42, UR5, UR4 ;  /* 0x000000052a0472a4 */ /* 0x000fe2000f8e0204 */
[--C-:B------:R-:W-:Y:S02]  /*a180*/  SHF.R.S32.HI R4, RZ, 0x2, R22.reuse ;  /* 0x00000002ff047819 */ /* 0x100fe40000011416 */
[----:B------:R-:W-:Y:S01]  /*a190*/  SHF.R.S32.HI R13, RZ, 0x1f, R22 ;  /* 0x0000001fff0d7819 */ /* 0x000fe20000011416 */
[----:B------:R-:W-:Y:S01]  /*a1a0*/  UIADD3 UR4, UR9, UR4, URZ ;  /* 0x0000000409047290 */ /* 0x000fe2000fffe03f */
[----:B------:R-:W-:Y:S02]  /*a1b0*/  LEA.HI R11, R11, R20, RZ, 0x5 ;  /* 0x000000140b0b7211 */ /* 0x000fe400078f28ff */
[----:B0-----:R-:W-:-:S02]  /*a1c0*/  ISETP.NE.AND P0, PT, R19, 0x1, PT ;  /* 0x000000011300780c */ /* 0x001fc40003f05270 */
[----:B------:R-:W-:Y:S02]  /*a1d0*/  LEA.HI R13, R13, R4, RZ, 0x3 ;  /* 0x000000040d0d7211 */ /* 0x000fe400078f18ff */
[----:B------:R-:W-:Y:S02]  /*a1e0*/  LOP3.LUT R153, R12, 0x1ffffffe, RZ, 0xc0, !PT ;  /* 0x1ffffffe0c997812 */ /* 0x000fe400078ec0ff */
[----:B------:R-:W-:Y:S01]  /*a1f0*/  LOP3.LUT R13, R13, 0xfffffff8, RZ, 0xc0, !PT ;  /* 0xfffffff80d0d7812 */ /* 0x000fe200078ec0ff */
[----:B---3--:R-:W-:Y:S01]  /*a200*/  USHF.R.S32.HI UR5, URZ, 0x1f, UR7 ;  /* 0x0000001f3f057899 */ /* 0x008fe20008011407 */
[----:B------:R-:W-:Y:S01]  /*a210*/  SHF.R.S32.HI R11, RZ, 0x5, R11 ;  /* 0x00000005ff0b7819 */ /* 0x000fe2000001140b */
[----:B------:R-:W-:Y:S01]  /*a220*/  IMAD.IADD R153, R10, 0x1, -R153 ;  /* 0x000000010a997824 */ /* 0x000fe200078e0a99 */
[----:B------:R-:W-:Y:S02]  /*a230*/  IADD3 R4, R4, -R13, RZ ;  /* 0x8000000d04047210 */ /* 0x000fe40007ffe0ff */
[----:B------:R-:W-:Y:S01]  /*a240*/  MOV R10, UR8 ;  /* 0x00000008000a7c02 */ /* 0x000fe20008000f00 */
[----:B------:R-:W0:Y:S02]  /*a250*/  @P0 LDC R13, c[0x0][0xbec] ;  /* 0x0002fb00ff0d0b82 */ /* 0x000e240000000800 */
[----:B------:R-:W-:-:S02]  /*a260*/  IMAD R152, R11, 0x10, R4 ;  /* 0x000000100b987824 */ /* 0x000fc400078e0204 */
[C---:B----4-:R-:W-:Y:S02]  /*a270*/  IMAD R12, R14.reuse, UR5, RZ ;  /* 0x000000050e0c7c24 */ /* 0x050fe4000f8e02ff */
[----:B------:R-:W-:Y:S02]  /*a280*/  IMAD R4, R153, 0x8, R152 ;  /* 0x0000000899047824 */ /* 0x000fe400078e0298 */
[----:B------:R-:W3:Y:S01]  /*a290*/  @P0 LDC R17, c[0x0][0xbf0] ;  /* 0x0002fc00ff110b82 */ /* 0x000ee20000000800 */
[----:B------:R-:W-:Y:S01]  /*a2a0*/  IMAD.U32 R11, RZ, RZ, UR9 ;  /* 0x00000009ff0b7e24 */ /* 0x000fe2000f8e00ff */
[----:B------:R-:W-:Y:S01]  /*a2b0*/  MOV R11, UR4 ;  /* 0x00000004000b7c02 */ /* 0x000fe20008000f00 */
[----:B--2---:R-:W-:Y:S01]  /*a2c0*/  IMAD R4, R23, 0x40, R4 ;  /* 0x0000004017047824 */ /* 0x004fe200078e0204 */
[----:B------:R-:W-:Y:S01]  /*a2d0*/  ULDC.64 UR4, c[0x0][0xbe0] ;  /* 0x0002f80000047ab9 */ /* 0x000fe20000000a00 */
[----:B------:R-:W-:Y:S02]  /*a2e0*/  IMAD R15, R15, UR7, R12 ;  /* 0x000000070f0f7c24 */ /* 0x000fe4000f8e020c */
[----:B------:R-:W-:-:S04]  /*a2f0*/  IMAD.WIDE.U32 R10, R14, UR7, R10 ;  /* 0x000000070e0a7c25 */ /* 0x000fc8000f8e000a */
[----:B------:R-:W-:Y:S01]  /*a300*/  IMAD R23, R23, 0x40, R152 ;  /* 0x0000004017177824 */ /* 0x000fe200078e0298 */
[----:B------:R-:W-:Y:S01]  /*a310*/  IADD3 R11, R11, R15, RZ ;  /* 0x0000000f0b0b7210 */ /* 0x000fe20007ffe0ff */
[----:B0-----:R-:W-:-:S04]  /*a320*/  @P0 IMAD.HI.U32 R12, R4, R13, RZ ;  /* 0x0000000d040c0227 */ /* 0x001fc800078e00ff */
[----:B------:R-:W-:Y:S02]  /*a330*/  IMAD.MOV.U32 R13, RZ, RZ, R4 ;  /* 0x000000ffff0d7224 */ /* 0x000fe400078e0004 */
[----:B------:R-:W-:Y:S01]  /*a340*/  IMAD.WIDE.U32 R10, R2, UR4, R10 ;  /* 0x00000004020a7c25 */ /* 0x000fe2000f8e000a */
[----:B---3--:R-:W-:-:S03]  /*a350*/  @P0 SHF.R.U32.HI R13, RZ, R17, R12 ;  /* 0x00000011ff0d0219 */ /* 0x008fc6000001160c */
[----:B------:R-:W-:Y:S01]  /*a360*/  IMAD R17, R3, UR4, RZ ;  /* 0x0000000403117c24 */ /* 0x000fe2000f8e02ff */
[----:B------:R-:W-:Y:S01]  /*a370*/  IADD3 R10, P0, R13, R10, RZ ;  /* 0x0000000a0d0a7210 */ /* 0x000fe20007f1e0ff */
[----:B------:R-:W-:Y:S02]  /*a380*/  IMAD.MOV R15, RZ, RZ, -R13 ;  /* 0x000000ffff0f7224 */ /* 0x000fe400078e0a0d */
[----:B------:R-:W-:Y:S01]  /*a390*/  IMAD R12, R2, UR5, R17 ;  /* 0x00000005020c7c24 */ /* 0x000fe2000f8e0211 */
[----:B------:R-:W-:Y:S01]  /*a3a0*/  SHF.R.S32.HI R17, RZ, 0x1f, R13 ;  /* 0x0000001fff117819 */ /* 0x000fe2000001140d */
[----:B------:R-:W-:Y:S01]  /*a3b0*/  IMAD R15, R19, R15, R4 ;  /* 0x0000000f130f7224 */ /* 0x000fe200078e0204 */
[----:B------:R-:W-:Y:S01]  /*a3c0*/  ULDC.64 UR4, c[0x0][0xbc8] ;  /* 0x0002f20000047ab9 */ /* 0x000fe20000000a00 */
[----:B------:R-:W-:Y:S02]  /*a3d0*/  LOP3.LUT R13, R22, 0x7ffffffc, RZ, 0xc0, !PT ;  /* 0x7ffffffc160d7812 */ /* 0x000fe400078ec0ff */
[----:B------:R-:W-:-:S02]  /*a3e0*/  IADD3.X R11, R17, R11, R12, P0, !PT ;  /* 0x0000000b110b7210 */ /* 0x000fc400007fe40c */
[----:B------:R-:W-:Y:S01]  /*a3f0*/  SHF.R.S32.HI R4, RZ, 0x1f, R15 ;  /* 0x0000001fff047819 */ /* 0x000fe2000001140f */
[----:B------:R-:W-:Y:S02]  /*a400*/  IMAD.IADD R20, R20, 0x1, -R13 ;  /* 0x0000000114147824 */ /* 0x000fe400078e0a0d */
[----:B------:R-:W-:-:S04]  /*a410*/  IMAD.WIDE.U32 R10, R15, UR4, R10 ;  /* 0x000000040f0a7c25 */ /* 0x000fc8000f8e000a */
[----:B------:R-:W-:-:S04]  /*a420*/  IMAD R4, R4, UR4, RZ ;  /* 0x0000000404047c24 */ /* 0x000fc8000f8e02ff */
[----:B------:R-:W-:Y:S01]  /*a430*/  IMAD R15, R15, UR5, R4 ;  /* 0x000000050f0f7c24 */ /* 0x000fe2000f8e0204 */
[----:B------:R-:W-:Y:S01]  /*a440*/  ULDC.64 UR4, c[0x0][0xba8] ;  /* 0x0002ea0000047ab9 */ /* 0x000fe20000000a00 */
[-C--:B------:R-:W-:Y:S02]  /*a450*/  LEA.HI R4, R0, R0.reuse, RZ, 0x1 ;  /* 0x0000000000047211 */ /* 0x080fe400078f08ff */
[----:B------:R-:W-:Y:S01]  /*a460*/  IMAD.IADD R11, R11, 0x1, R15 ;  /* 0x000000010b0b7824 */ /* 0x000fe200078e020f */
[----:B------:R-:W-:Y:S01]  /*a470*/  LEA R16, P0, R10, UR4, 0x2 ;  /* 0x000000040a107c11 */ /* 0x000fe2000f8010ff */
[----:B------:R-:W-:Y:S01]  /*a480*/  ULDC UR4, c[0x0][0xa88] ;  /* 0x0002a20000047ab9 */ /* 0x000fe20000000800 */
[----:B------:R-:W-:Y:S01]  /*a490*/  LOP3.LUT R15, R4, 0xfffffe, RZ, 0xc0, !PT ;  /* 0x00fffffe040f7812 */ /* 0x000fe200078ec0ff */
[----:B------:R-:W-:Y:S01]  /*a4a0*/  IMAD R4, R19, UR4, RZ ;  /* 0x0000000413047c24 */ /* 0x000fe2000f8e02ff */
[----:B------:R-:W-:Y:S01]  /*a4b0*/  LEA.HI.X R17, R10, UR5, R11, 0x2, P0 ;  /* 0x000000050a117c11 */ /* 0x000fe200080f140b */
[----:B------:R-:W-:Y:S01]  /*a4c0*/  SHFL.IDX PT, R12, R16, 0x1, 0x1c1f ;  /* 0x003c1f00100c7f89 */ /* 0x000fe200000e0000 */
[----:B------:R-:W-:Y:S01]  /*a4d0*/  IADD3 R14, -R15, R0, RZ ;  /* 0x000000000f0e7210 */ /* 0x000fe20007ffe1ff */
[----:B------:R-:W-:-:S02]  /*a4e0*/  IMAD.SHL.U32 R15, R20, 0x2, RZ ;  /* 0x00000002140f7824 */ /* 0x000fc400078e00ff */
[----:B------:R-:W-:Y:S01]  /*a4f0*/  SHFL.IDX PT, R10, R16, RZ, 0x1c1f ;  /* 0x001c1fff100a7589 */ /* 0x000fe200000e0000 */
[----:B------:R-:W-:-:S03]  /*a500*/  LEA R14, -R14, RZ, 0x8 ;  /* 0x000000ff0e0e7211 */ /* 0x000fc600078e41ff */
[----:B------:R-:W0:Y:S01]  /*a510*/  SHFL.IDX PT, R11, R17, RZ, 0x1c1f ;  /* 0x001c1fff110b7589 */ /* 0x000e2200000e0000 */
[----:B------:R-:W-:Y:S01]  /*a520*/  ISETP.NE.AND P0, PT, R15, R14, PT ;  /* 0x0000000e0f00720c */ /* 0x000fe20003f05270 */
[C---:B------:R-:W-:Y:S02]  /*a530*/  VIADD R15, R23.reuse, 0x8 ;  /* 0x00000008170f7836 */ /* 0x040fe40000000000 */
[----:B------:R-:W2:Y:S01]  /*a540*/  SHFL.IDX PT, R13, R17, 0x1, 0x1c1f ;  /* 0x003c1f00110d7f89 */ /* 0x000ea200000e0000 */
[-C--:B------:R-:W-:Y:S02]  /*a550*/  ISETP.GE.OR P2, PT, R23, R4.reuse, P0 ;  /* 0x000000041700720c */ /* 0x080fe40000746670 */
[----:B------:R-:W-:-:S11]  /*a560*/  ISETP.GE.OR P0, PT, R15, R4, P0 ;  /* 0x000000040f00720c */ /* 0x000fd60000706670 */
[----:B0-----:R0:W-:Y:S04]  /*a570*/  @!P2 ST.E desc[UR36][R10.64], R6 ;  /* 0x000000060a00a985 */ /* 0x0011e8000c101924 */
[----:B--2---:R0:W-:Y:S02]  /*a580*/  @!P0 ST.E desc[UR36][R12.64], R5 ;  /* 0x000000050c008985 */ /* 0x0041e4000c101924 */
.L_x_7307:
[----:B------:R-:W2:Y:S01]  /*a590*/  S2R R14, SR_CTAID.X ;  /* 0x00000000000e7919 */ /* 0x000ea20000002500 */
[----:B------:R-:W3:Y:S01]  /*a5a0*/  S2UR UR7, SR_CTAID.Z ;  /* 0x00000000000779c3 */ /* 0x000ee20000002700 */
[----:B------:R-:W-:Y:S01]  /*a5b0*/  LEA.HI R21, R21, R18, RZ, 0x2 ;  /* 0x0000001215157211 */ /* 0x000fe200078f10ff */
[----:B------:R-:W-:Y:S01]  /*a5c0*/  ULDC.64 UR8, c[0x0][0xb38] ;  /* 0x0002ce0000087ab9 */ /* 0x000fe20000000a00 */
[----:B0-----:R-:W-:Y:S01]  /*a5d0*/  SHF.R.S32.HI R5, RZ, 0x1f, R9 ;  /* 0x0000001fff057819 */ /* 0x001fe20000011409 */
[----:B------:R-:W-:Y:S01]  /*a5e0*/  UIMAD UR6, UR6, UR8, URZ ;  /* 0x00000008060672a4 */ /* 0x000fe2000f8e023f */
[----:B------:R-:W-:Y:S01]  /*a5f0*/  LOP3.LUT R21, R21, 0xfffffffc, RZ, 0xc0, !PT ;  /* 0xfffffffc15157812 */ /* 0x000fe200078ec0ff */
[----:B------:R-:W-:Y:S01]  /*a600*/  UIMAD.WIDE.U32 UR4, UR42, UR8, URZ ;  /* 0x000000082a0472a5 */ /* 0x000fe2000f8e003f */
[----:B------:R-:W-:Y:S01]  /*a610*/  LEA.HI R5, R5, R154, RZ, 0x3 ;  /* 0x0000009a05057211 */ /* 0x000fe200078f18ff */
[----:B------:R-:W0:Y:S01]  /*a620*/  LDC.64 R12, c[0x0][0xb40] ;  /* 0x0002d000ff0c7b82 */ /* 0x000e220000000a00 */
[----:B------:R-:W-:Y:S01]  /*a630*/  IADD3 R21, R18, -R21, RZ ;  /* 0x8000001512157210 */ /* 0x000fe20007ffe0ff */
[----:B------:R-:W-:Y:S01]  /*a640*/  UIMAD UR6, UR42, UR9, UR6 ;  /* 0x000000092a0672a4 */ /* 0x000fe2000f8e0206 */
[----:B------:R-:W-:Y:S01]  /*a650*/  LOP3.LUT R5, R5, 0xfffffff8, RZ, 0xc0, !PT ;  /* 0xfffffff805057812 */ /* 0x000fe200078ec0ff */
[----:B------:R-:W-:Y:S01]  /*a660*/  BSSY B0, `(.L_x_7308) ;  /* 0x00000fc000007945 */ /* 0x000fe20003800000 */
[----:B------:R-:W-:Y:S01]  /*a670*/  LEA.HI R4, R21, R21, RZ, 0x1 ;  /* 0x0000001515047211 */ /* 0x000fe200078f08ff */
[----:B------:R-:W-:Y:S01]  /*a680*/  UIADD3 UR6, UR5, UR6, URZ ;  /* 0x0000000605067290 */ /* 0x000fe2000fffe03f */
[----:B------:R-:W-:Y:S01]  /*a690*/  LEA.HI R155, R155, R8, RZ, 0x5 ;  /* 0x000000089b9b7211 */ /* 0x000fe200078f28ff */
[----:B------:R-:W4:Y:S01]  /*a6a0*/  @P1 LDC R10, c[0x0][0xbec] ;  /* 0x0002fb00ff0a1b82 */ /* 0x000f220000000800 */
[----:B------:R-:W-:Y:S01]  /*a6b0*/  IMAD.IADD R154, R154, 0x1, -R5 ;  /* 0x000000019a9a7824 */ /* 0x000fe200078e0a05 */
[----:B------:R-:W-:-:S02]  /*a6c0*/  LOP3.LUT R4, R4, 0x1ffffffe, RZ, 0xc0, !PT ;  /* 0x1ffffffe04047812 */ /* 0x000fc400078ec0ff */
[----:B------:R-:W-:Y:S02]  /*a6d0*/  SHF.R.S32.HI R155, RZ, 0x5, R155 ;  /* 0x00000005ff9b7819 */ /* 0x000fe4000001149b */
[----:B------:R-:W-:Y:S01]  /*a6e0*/  MOV R5, UR5 ;  /* 0x0000000500057c02 */ /* 0x000fe20008000f00 */
[----:B------:R-:W-:Y:S01]  /*a6f0*/  IMAD.IADD R4, R21, 0x1, -R4 ;  /* 0x0000000115047824 */ /* 0x000fe200078e0a04 */
[----:B------:R-:W5:Y:S01]  /*a700*/  @P1 LDC R17, c[0x0][0xbf0] ;  /* 0x0002fc00ff111b82 */ /* 0x000f620000000800 */
[----:B------:R-:W-:Y:S01]  /*a710*/  LEA R155, R155, R154, 0x4 ;  /* 0x0000009a9b9b7211 */ /* 0x000fe200078e20ff */
[----:B---3--:R-:W-:Y:S01]  /*a720*/  USHF.R.S32.HI UR8, URZ, 0x1f, UR7 ;  /* 0x0000001f3f087899 */ /* 0x008fe20008011407 */
[----:B------:R-:W-:Y:S01]  /*a730*/  IMAD.U32 R5, RZ, RZ, UR6 ;  /* 0x00000006ff057e24 */ /* 0x000fe2000f8e00ff */
[----:B------:R-:W-:Y:S02]  /*a740*/  LOP3.LUT R9, R9, 0x7ffffffc, RZ, 0xc0, !PT ;  /* 0x7ffffffc09097812 */ /* 0x000fe400078ec0ff */
[----:B------:R-:W-:-:S02]  /*a750*/  IMAD R11, R4, 0x8, R155 ;  /* 0x00000008040b7824 */ /* 0x000fc400078e029b */
[----:B------:R-:W-:Y:S01]  /*a760*/  IMAD.U32 R4, RZ, RZ, UR4 ;  /* 0x00000004ff047e24 */ /* 0x000fe2000f8e00ff */
[----:B------:R-:W-:Y:S01]  /*a770*/  ULDC.64 UR4, c[0x0][0xb48] ;  /* 0x0002d20000047ab9 */ /* 0x000fe20000000a00 */
[----:B0-----:R-:W-:Y:S02]  /*a780*/  IMAD R6, R12, UR8, RZ ;  /* 0x000000080c067c24 */ /* 0x001fe4000f8e02ff */
[----:B--2---:R-:W-:Y:S02]  /*a790*/  IMAD R15, R14, 0x40, R11 ;  /* 0x000000400e0f7824 */ /* 0x004fe400078e020b */
[----:B------:R-:W-:Y:S02]  /*a7a0*/  IMAD R13, R13, UR7, R6 ;  /* 0x000000070d0d7c24 */ /* 0x000fe4000f8e0206 */
[----:B----4-:R-:W-:Y:S01]  /*a7b0*/  @P1 IMAD.HI.U32 R10, R15, R10, RZ ;  /* 0x0000000a0f0a1227 */ /* 0x010fe200078e00ff */
[----:B------:R-:W-:-:S03]  /*a7c0*/  MOV R11, R15 ;  /* 0x0000000f000b7202 */ /* 0x000fc60000000f00 */
[----:B------:R-:W-:-:S04]  /*a7d0*/  IMAD.WIDE.U32 R4, R12, UR7, R4 ;  /* 0x000000070c047c25 */ /* 0x000fc8000f8e0004 */
[----:B------:R-:W-:Y:S01]  /*a7e0*/  IMAD R3, R3, UR4, RZ ;  /* 0x0000000403037c24 */ /* 0x000fe2000f8e02ff */
[----:B-----5:R-:W-:Y:S01]  /*a7f0*/  @P1 SHF.R.U32.HI R11, RZ, R17, R10 ;  /* 0x00000011ff0b1219 */ /* 0x020fe2000001160a */
[----:B------:R-:W-:Y:S02]  /*a800*/  IMAD.IADD R5, R5, 0x1, R13 ;  /* 0x0000000105057824 */ /* 0x000fe400078e020d */
[C---:B------:R-:W-:Y:S01]  /*a810*/  IMAD R13, R2.reuse, UR5, R3 ;  /* 0x00000005020d7c24 */ /* 0x040fe2000f8e0203 */
[----:B------:R-:W-:Y:S01]  /*a820*/  SHF.R.S32.HI R6, RZ, 0x1f, R11 ;  /* 0x0000001fff067819 */ /* 0x000fe2000001140b */
[----:B------:R-:W-:Y:S01]  /*a830*/  IMAD.WIDE.U32 R2, R2, UR4, R4 ;  /* 0x0000000402027c25 */ /* 0x000fe2000f8e0004 */
[----:B------:R-:W-:-:S03]  /*a840*/  ULDC.64 UR4, c[0x0][0xb30] ;  /* 0x0002cc0000047ab9 */ /* 0x000fc60000000a00 */
[----:B------:R-:W-:Y:S01]  /*a850*/  IMAD.MOV R10, RZ, RZ, -R11 ;  /* 0x000000ffff0a7224 */ /* 0x000fe200078e0a0b */
[----:B------:R-:W-:Y:S01]  /*a860*/  IADD3 R3, R3, R13, RZ ;  /* 0x0000000d03037210 */ /* 0x000fe20007ffe0ff */
[----:B------:R-:W-:Y:S02]  /*a870*/  IMAD R6, R6, UR4, RZ ;  /* 0x0000000406067c24 */ /* 0x000fe4000f8e02ff */
[----:B------:R-:W-:Y:S02]  /*a880*/  IMAD R5, R7, R10, R15 ;  /* 0x0000000a07057224 */ /* 0x000fe400078e020f */
[C---:B------:R-:W-:Y:S01]  /*a890*/  IMAD R13, R11.reuse, UR5, R6 ;  /* 0x000000050b0d7c24 */ /* 0x040fe2000f8e0206 */
[----:B------:R-:W-:Y:S01]  /*a8a0*/  LEA.HI R6, R0, R0, RZ, 0x1 ;  /* 0x0000000000067211 */ /* 0x000fe200078f08ff */
        /* <DEDUP_REMOVED lines=9> */
[----:B------:R-:W-:Y:S01]  /*a940*/  IMAD.IADD R5, R3, 0x1, R11 ;  /* 0x0000000103057824 */ /* 0x000fe200078e020b */
[----:B------:R-:W-:Y:S01]  /*a950*/  ULDC UR4, c[0x0][0xa88] ;  /* 0x0002a20000047ab9 */ /* 0x000fe20000000800 */
[----:B------:R-:W-:Y:S01]  /*a960*/  LOP3.LUT R11, R6, 0xfffffe, RZ, 0xc0, !PT ;  /* 0x00fffffe060b7812 */ /* 0x000fe200078ec0ff */
[----:B------:R-:W-:Y:S01]  /*a970*/  IMAD R6, R7, UR4, RZ ;  /* 0x0000000407067c24 */ /* 0x000fe2000f8e02ff */
[----:B------:R-:W-:Y:S02]  /*a980*/  LEA R7, R14, R155, 0x6 ;  /* 0x0000009b0e077211 */ /* 0x000fe400078e30ff */
[----:B------:R-:W-:Y:S01]  /*a990*/  LEA.HI.X R5, R2, UR5, R5, 0x2, P0 ;  /* 0x0000000502057c11 */ /* 0x000fe200080f1405 */
[----:B------:R-:W-:Y:S01]  /*a9a0*/  IMAD.IADD R11, R0, 0x1, -R11 ;  /* 0x00000001000b7824 */ /* 0x000fe200078e0a0b */
[----:B------:R-:W-:Y:S01]  /*a9b0*/  ISETP.GE.AND P0, PT, R7, R6, PT ;  /* 0x000000060700720c */ /* 0x000fe20003f06270 */
[----:B------:R-:W-:Y:S01]  /*a9c0*/  IMAD.IADD R0, R8, 0x1, -R9 ;  /* 0x0000000108007824 */ /* 0x000fe200078e0a09 */
[----:B------:R0:W2:Y:S04]  /*a9d0*/  SHFL.IDX PT, R2, R4, RZ, 0x1c1f ;  /* 0x001c1fff04027589 */ /* 0x0000a800000e0000 */
[----:B------:R-:W-:Y:S01]  /*a9e0*/  LEA R0, R11, R0, 0x7 ;  /* 0x000000000b007211 */ /* 0x000fe200078e38ff */
[----:B------:R0:W3:Y:S04]  /*a9f0*/  SHFL.IDX PT, R3, R5, RZ, 0x1c1f ;  /* 0x001c1fff05037589 */ /* 0x0000e800000e0000 */
[----:B------:R-:W-:-:S02]  /*aa00*/  IMAD.SHL.U32 R0, R0, 0x2, RZ ;  /* 0x0000000200007824 */ /* 0x000fc400078e00ff */
[----:B------:R-:W-:Y:S05]  /*aa10*/  @P0 BRA `(.L_x_7309) ;  /* 0x0000000c00000947 */ /* 0x000fea0003800000 */
        /* <DEDUP_REMOVED lines=23> */
[--C-:B--23--:R-:W-:Y:S01]  /*ab90*/  @!P2 IMAD.WIDE R8, R9, 0x4, R2.reuse ;  /* 0x000000040908a825 */ /* 0x10cfe200078e0202 */
        /* <DEDUP_REMOVED lines=14> */
[----:B--2---:R-:W-:Y:S01]  /*ac80*/  VIADD R24, R0, 0x60 ;  /* 0x0000006000187836 */ /* 0x004fe20000000000 */
[----:B------:R-:W-:Y:S02]  /*ac90*/  @!P0 LEA.HI R16, R16, R16, RZ, 0x1 ;  /* 0x0000001010108211 */ /* 0x000fe400078f08ff */
[----:B------:R-:W-:-:S02]  /*aca0*/  @!P1 LEA.HI R17, R17, R17, RZ, 0x1 ;  /* 0x0000001111119211 */ /* 0x000fc400078f08ff */
[----:B------:R-:W-:Y:S02]  /*acb0*/  @!P0 LOP3.LUT R9, R16, 0xfffffffe, RZ, 0xc0, !PT ;  /* 0xfffffffe10098812 */ /* 0x000fe400078ec0ff */
[----:B---3--:R-:W-:Y:S02]  /*acc0*/  @!P1 LOP3.LUT R11, R17, 0xfffffffe, RZ, 0xc0, !PT ;  /* 0xfffffffe110b9812 */ /* 0x008fe400078ec0ff */
        /* <DEDUP_REMOVED lines=8> */
[----:B----4-:R-:W-:Y:S01]  /*ad50*/  @!P2 LOP3.LUT R13, R18, 0xfffffffe, RZ, 0xc0, !PT ;  /* 0xfffffffe120da812 */ /* 0x010fe200078ec0ff */
[----:B------:R3:W-:Y:S01]  /*ad60*/  @!P1 ST.E.64 desc[UR36][R10.64], R44 ;  /* 0x0000002c0a009985 */ /* 0x0007e2000c101b24 */
[----:B------:R-:W-:Y:S01]  /*ad70*/  @!P3 LOP3.LUT R19, R19, 0xfffffffe, RZ, 0xc0, !PT ;  /* 0xfffffffe1313b812 */ /* 0x000fe200078ec0ff */
[----:B------:R-:W-:Y:S01]  /*ad80*/  VIADD R18, R0, 0x68 ;  /* 0x0000006800127836 */ /* 0x000fe20000000000 */
[----:B-----5:R-:W-:Y:S01]  /*ad90*/  @!P4 LOP3.LUT R15, R20, 0xfffffffe, RZ, 0xc0, !PT ;  /* 0xfffffffe140fc812 */ /* 0x020fe200078ec0ff */
[C---:B------:R-:W-:Y:S01]  /*ada0*/  VIADD R20, R0.reuse, 0x78 ;  /* 0x0000007800147836 */ /* 0x040fe20000000000 */
[----:B------:R-:W-:Y:S02]  /*adb0*/  @!P5 LOP3.LUT R21, R21, 0xfffffffe, RZ, 0xc0, !PT ;  /* 0xfffffffe1515d812 */ /* 0x000fe400078ec0ff */
[----:B------:R-:W-:Y:S02]  /*adc0*/  IADD3 R23, R0, 0x58, RZ ;  /* 0x0000005800177810 */ /* 0x000fe40007ffe0ff */
[----:B------:R-:W-:Y:S01]  /*add0*/  @!P6 LOP3.LUT R17, R22, 0xfffffffe, RZ, 0xc0, !PT ;  /* 0xfffffffe1611e812 */ /* 0x000fe200078ec0ff */
[----:B--2---:R-:W-:Y:S01]  /*ade0*/  @!P2 IMAD.WIDE R8, R13, 0x4, R2 ;  /* 0x000000040d08a825 */ /* 0x004fe200078e0202 */
[----:B------:R-:W-:-:S02]  /*adf0*/  ISETP.GE.AND P1, PT, R23, UR4, PT ;  /* 0x0000000417007c0c */ /* 0x000fc4000bf26270 */
[----:B------:R-:W-:Y:S01]  /*ae00*/  ISETP.GE.AND P0, PT, R24, UR4, PT ;  /* 0x0000000418007c0c */ /* 0x000fe2000bf06270 */
[--C-:B---3--:R-:W-:Y:S01]  /*ae10*/  @!P3 IMAD.WIDE R10, R19, 0x4, R2.reuse ;  /* 0x00000004130ab825 */ /* 0x108fe200078e0202 */
        /* <DEDUP_REMOVED lines=18> */
[----:B--2---:R-:W-:Y:S01]  /*af40*/  @!P1 LOP3.LUT R9, R23, 0xfffffffe, RZ, 0xc0, !PT ;  /* 0xfffffffe17099812 */ /* 0x004fe200078ec0ff */
[----:B------:R-:W-:Y:S01]  /*af50*/  VIADD R23, R0, 0x90 ;  /* 0x0000009000177836 */ /* 0x000fe20000000000 */
[----:B---3--:R-:W-:Y:S01]  /*af60*/  @!P0 LOP3.LUT R11, R24, 0xfffffffe, RZ, 0xc0, !PT ;  /* 0xfffffffe180b8812 */ /* 0x008fe200078ec0ff */
        /* <DEDUP_REMOVED lines=9> */
[----:B----4-:R-:W-:Y:S01]  /*b000*/  @!P2 LOP3.LUT R13, R18, 0xfffffffe, RZ, 0xc0, !PT ;  /* 0xfffffffe120da812 */ /* 0x010fe200078ec0ff */
[----:B------:R3:W-:Y:S01]  /*b010*/  @!P0 ST.E.64 desc[UR36][R10.64], R72 ;  /* 0x000000480a008985 */ /* 0x0007e2000c101b24 */
[----:B------:R-:W-:Y:S02]  /*b020*/  @!P6 LOP3.LUT R19, R19, 0xfffffffe, RZ, 0xc0, !PT ;  /* 0xfffffffe1313e812 */ /* 0x000fe400078ec0ff */
[----:B-----5:R-:W-:Y:S01]  /*b030*/  @!P5 LOP3.LUT R15, R20, 0xfffffffe, RZ, 0xc0, !PT ;  /* 0xfffffffe140fd812 */ /* 0x020fe200078ec0ff */
[----:B------:R-:W-:Y:S01]  /*b040*/  VIADD R20, R0, 0xb0 ;  /* 0x000000b000147836 */ /* 0x000fe20000000000 */
[----:B------:R-:W-:-:S02]  /*b050*/  @!P4 LOP3.LUT R21, R21, 0xfffffffe, RZ, 0xc0, !PT ;  /* 0xfffffffe1515c812 */ /* 0x000fc400078ec0ff */
[----:B0-----:R-:W-:Y:S01]  /*b060*/  @!P3 LOP3.LUT R17, R22, 0xfffffffe, RZ, 0xc0, !PT ;  /* 0xfffffffe1611b812 */ /* 0x001fe200078ec0ff */
[C---:B------:R-:W-:Y:S01]  /*b070*/  VIADD R22, R0.reuse, 0xc0 ;  /* 0x000000c000167836 */ /* 0x040fe20000000000 */
[----:B------:R-:W-:Y:S01]  /*b080*/  ISETP.GE.AND P0, PT, R23, UR4, PT ;  /* 0x0000000417007c0c */ /* 0x000fe2000bf06270 */
[--C-:B--2---:R-:W-:Y:S01]  /*b090*/  @!P2 IMAD.WIDE R8, R13, 0x4, R2.reuse ;  /* 0x000000040d08a825 */ /* 0x104fe200078e0202 */
[----:B------:R-:W-:Y:S02]  /*b0a0*/  IADD3 R18, R0, 0xa0, RZ ;  /* 0x000000a000127810 */ /* 0x000fe40007ffe0ff */
[----:B------:R-:W-:Y:S01]  /*b0b0*/  ISETP.GE.AND P1, PT, R24, UR4, PT ;  /* 0x0000000418007c0c */ /* 0x000fe2000bf26270 */
[--C-:B---3--:R-:W-:Y:S01]  /*b0c0*/  @!P6 IMAD.WIDE R10, R19, 0x4, R2.reuse ;  /* 0x00000004130ae825 */ /* 0x108fe200078e0202 */
[----:B------:R0:W-:Y:S01]  /*b0d0*/  @!P2 ST.E.64 desc[UR36][R8.64], R76 ;  /* 0x0000004c0800a985 */ /* 0x0001e2000c101b24 */
[----:B------:R-:W-:Y:S02]  /*b0e0*/  ISETP.GE.AND P2, PT, R18, UR4, PT ;  /* 0x0000000412007c0c */ /* 0x000fe4000bf46270 */
        /* <DEDUP_REMOVED lines=9> */
[----:B------:R-:W-:Y:S01]  /*b180*/  VIADD R19, R0, 0xa8 ;  /* 0x000000a800137836 */ /* 0x000fe20000000000 */
[----:B------:R5:W-:Y:S01]  /*b190*/  @!P3 ST.E.64 desc[UR36][R16.64], R92 ;  /* 0x0000005c1000b985 */ /* 0x000be2000c101b24 */
[----:B------:R-:W-:-:S02]  /*b1a0*/  ISETP.GE.AND P5, PT, R21, UR4, PT ;  /* 0x0000000415007c0c */ /* 0x000fc4000bfa6270 */
[----:B------:R-:W-:Y:S02]  /*b1b0*/  @!P0 LEA.HI R23, R23, R23, RZ, 0x1 ;  /* 0x0000001717178211 */ /* 0x000fe400078f08ff */
[----:B------:R-:W-:Y:S02]  /*b1c0*/  ISETP.GE.AND P3, PT, R19, UR4, PT ;  /* 0x0000000413007c0c */ /* 0x000fe4000bf66270 */
[----:B------:R-:W-:Y:S02]  /*b1d0*/  @!P1 LEA.HI R24, R24, R24, RZ, 0x1 ;  /* 0x0000001818189211 */ /* 0x000fe400078f08ff */
[----:B0-----:R-:W-:Y:S02]  /*b1e0*/  @!P0 LOP3.LUT R9, R23, 0xfffffffe, RZ, 0xc0, !PT ;  /* 0xfffffffe17098812 */ /* 0x001fe400078ec0ff */
[----:B------:R-:W-:Y:S02]  /*b1f0*/  @!P2 LEA.HI R18, R18, R18, RZ, 0x1 ;  /* 0x000000121212a211 */ /* 0x000fe400078f08ff */
[----:B--2---:R-:W-:Y:S01]  /*b200*/  @!P1 LOP3.LUT R11, R24, 0xfffffffe, RZ, 0xc0, !PT ;  /* 0xfffffffe180b9812 */ /* 0x004fe200078ec0ff */
[----:B------:R-:W-:Y:S01]  /*b210*/  @!P0 IMAD.WIDE R8, R9, 0x4, R2 ;  /* 0x0000000409088825 */ /* 0x000fe200078e0202 */
[----:B------:R-:W-:-:S02]  /*b220*/  @!P4 LEA.HI R20, R20, R20, RZ, 0x1 ;  /* 0x000000141414c211 */ /* 0x000fc400078f08ff */
[----:B---3--:R-:W-:Y:S01]  /*b230*/  @!P2 LOP3.LUT R13, R18, 0xfffffffe, RZ, 0xc0, !PT ;  /* 0xfffffffe120da812 */ /* 0x008fe200078ec0ff */
        /* <DEDUP_REMOVED lines=9> */
[----:B----4-:R-:W-:Y:S01]  /*b2d0*/  @!P4 LOP3.LUT R15, R20, 0xfffffffe, RZ, 0xc0, !PT ;  /* 0xfffffffe140fc812 */ /* 0x010fe200078ec0ff */
[----:B------:R3:W-:Y:S01]  /*b2e0*/  @!P2 ST.E.64 desc[UR36][R12.64], R104 ;  /* 0x000000680c00a985 */ /* 0x0007e2000c101b24 */
[----:B------:R-:W-:Y:S01]  /*b2f0*/  @!P5 LOP3.LUT R21, R21, 0xfffffffe, RZ, 0xc0, !PT ;  /* 0xfffffffe1515d812 */ /* 0x000fe200078ec0ff */
[----:B------:R-:W-:Y:S01]  /*b300*/  VIADD R20, R0, 0xd8 ;  /* 0x000000d800147836 */ /* 0x000fe20000000000 */
[----:B-----5:R-:W-:-:S02]  /*b310*/  @!P6 LOP3.LUT R17, R22, 0xfffffffe, RZ, 0xc0, !PT ;  /* 0xfffffffe1611e812 */ /* 0x020fc400078ec0ff */
[----:B------:R-:W-:Y:S01]  /*b320*/  ISETP.GE.AND P0, PT, R18, UR4, PT ;  /* 0x0000000412007c0c */ /* 0x000fe2000bf06270 */
[--C-:B0-----:R-:W-:Y:S01]  /*b330*/  @!P3 IMAD.WIDE R8, R19, 0x4, R2.reuse ;  /* 0x000000041308b825 */ /* 0x101fe200078e0202 */
[----:B------:R-:W-:Y:S02]  /*b340*/  IADD3 R19, R0, 0xd0, RZ ;  /* 0x000000d000137810 */ /* 0x000fe40007ffe0ff */
[----:B------:R-:W-:Y:S01]  /*b350*/  ISETP.GE.AND P2, PT, R20, UR4, PT ;  /* 0x0000000414007c0c */ /* 0x000fe2000bf46270 */
[--C-:B--2---:R-:W-:Y:S01]  /*b360*/  @!P4 IMAD.WIDE R10, R15, 0x4, R2.reuse ;  /* 0x000000040f0ac825 */ /* 0x104fe200078e0202 */
[----:B------:R0:W-:Y:S01]  /*b370*/  @!P3 ST.E.64 desc[UR36][R8.64], R108 ;  /* 0x0000006c0800b985 */ /* 0x0001e2000c101b24 */
[----:B------:R-:W-:Y:S02]  /*b380*/  ISETP.GE.AND P1, PT, R19, UR4, PT ;  /* 0x0000000413007c0c */ /* 0x000fe4000bf26270 */
[----:B------:R-:W-:Y:S01]  /*b390*/  @!P5 IMAD.WIDE R14, R21, 0x4, R2 ;  /* 0x00000004150ed825 */ /* 0x000fe200078e0202 */
[----:B------:R2:W-:Y:S01]  /*b3a0*/  @!P4 ST.E.64 desc[UR36][R10.64], R112 ;  /* 0x000000700a00c985 */ /* 0x0005e2000c101b24 */
[----:B---3--:R-:W-:-:S02]  /*b3b0*/  IADD3 R12, R0, 0xe8, RZ ;  /* 0x000000e8000c7810 */ /* 0x008fc40007ffe0ff */
[----:B------:R-:W-:Y:S01]  /*b3c0*/  @!P6 IMAD.WIDE R16, R17, 0x4, R2 ;  /* 0x000000041110e825 */ /* 0x000fe200078e0202 */
[----:B------:R3:W-:Y:S01]  /*b3d0*/  @!P5 ST.E.64 desc[UR36][R14.64], R116 ;  /* 0x000000740e00d985 */ /* 0x0007e2000c101b24 */
[----:B------:R-:W-:Y:S02]  /*b3e0*/  ISETP.GE.AND P4, PT, R12, UR4, PT ;  /* 0x000000040c007c0c */ /* 0x000fe4000bf86270 */
[C---:B------:R-:W-:Y:S01]  /*b3f0*/  VIADD R21, R0.reuse, 0xe0 ;  /* 0x000000e000157836 */ /* 0x040fe20000000000 */
[----:B------:R4:W-:Y:S01]  /*b400*/  @!P6 ST.E.64 desc[UR36][R16.64], R120 ;  /* 0x000000781000e985 */ /* 0x0009e2000c101b24 */
[----:B------:R-:W-:Y:S01]  /*b410*/  VIADD R13, R0, 0xf0 ;  /* 0x000000f0000d7836 */ /* 0x000fe20000000000 */
[----:B------:R-:W-:Y:S01]  /*b420*/  @!P0 LEA.HI R18, R18, R18, RZ, 0x1 ;  /* 0x0000001212128211 */ /* 0x000fe200078f08ff */
[----:B0-----:R-:W-:Y:S01]  /*b430*/  VIADD R9, R0, 0xf8 ;  /* 0x000000f800097836 */ /* 0x001fe20000000000 */
[----:B------:R-:W-:Y:S02]  /*b440*/  ISETP.GE.AND P3, PT, R21, UR4, PT ;  /* 0x0000000415007c0c */ /* 0x000fe4000bf66270 */
[----:B------:R-:W-:-:S02]  /*b450*/  ISETP.GE.AND P5, PT, R13, UR4, PT ;  /* 0x000000040d007c0c */ /* 0x000fc4000bfa6270 */
[----:B------:R-:W-:Y:S02]  /*b460*/  ISETP.GE.AND P6, PT, R9, UR4, PT ;  /* 0x0000000409007c0c */ /* 0x000fe4000bfc6270 */
[----:B------:R-:W-:Y:S02]  /*b470*/  @!P1 LEA.HI R19, R19, R19, RZ, 0x1 ;  /* 0x0000001313139211 */ /* 0x000fe400078f08ff */
[----:B------:R-:W-:Y:S02]  /*b480*/  @!P2 LEA.HI R20, R20, R20, RZ, 0x1 ;  /* 0x000000141414a211 */ /* 0x000fe400078f08ff */
[----:B------:R-:W-:Y:S02]  /*b490*/  @!P4 LEA.HI R12, R12, R12, RZ, 0x1 ;  /* 0x0000000c0c0cc211 */ /* 0x000fe400078f08ff */
[----:B--2---:R-:W-:Y:S02]  /*b4a0*/  @!P1 LOP3.LUT R11, R19, 0xfffffffe, RZ, 0xc0, !PT ;  /* 0xfffffffe130b9812 */ /* 0x004fe400078ec0ff */
[----:B------:R-:W-:-:S02]  /*b4b0*/  @!P3 LEA.HI R21, R21, R21, RZ, 0x1 ;  /* 0x000000151515b211 */ /* 0x000fc400078f08ff */
[----:B------:R-:W-:Y:S02]  /*b4c0*/  @!P5 LEA.HI R8, R13, R13, RZ, 0x1 ;  /* 0x0000000d0d08d211 */ /* 0x000fe400078f08ff */
[----:B------:R-:W-:Y:S02]  /*b4d0*/  @!P6 LEA.HI R10, R9, R9, RZ, 0x1 ;  /* 0x00000009090ae211 */ /* 0x000fe400078f08ff */
[----:B------:R-:W-:Y:S02]  /*b4e0*/  @!P0 LOP3.LUT R9, R18, 0xfffffffe, RZ, 0xc0, !PT ;  /* 0xfffffffe12098812 */ /* 0x000fe400078ec0ff */
[----:B------:R-:W-:Y:S02]  /*b4f0*/  @!P2 LOP3.LUT R13, R20, 0xfffffffe, RZ, 0xc0, !PT ;  /* 0xfffffffe140da812 */ /* 0x000fe400078ec0ff */
[----:B---3--:R-:W-:Y:S02]  /*b500*/  @!P3 LOP3.LUT R15, R21, 0xfffffffe, RZ, 0xc0, !PT ;  /* 0xfffffffe150fb812 */ /* 0x008fe400078ec0ff */
[----:B----4-:R-:W-:Y:S01]  /*b510*/  @!P4 LOP3.LUT R17, R12, 0xfffffffe, RZ, 0xc0, !PT ;  /* 0xfffffffe0c11c812 */ /* 0x010fe200078ec0ff */
        /* <DEDUP_REMOVED lines=16> */
.L_x_7309:
[----:B-1----:R-:W-:Y:S05]  /*b620*/  BSYNC B0 ;  /* 0x0000000000007941 */ /* 0x002fea0003800000 */
.L_x_7308:
[----:B------:R-:W-:Y:S01]  /*b630*/  IADD3 R7, R7, 0x8, RZ ;  /* 0x0000000807077810 */ /* 0x000fe20007ffe0ff */
[----:B---34-:R3:W4:Y:S03]  /*b640*/  SHFL.IDX PT, R3, R5, 0x1, 0x1c1f ;  /* 0x003c1f0005037f89 */ /* 0x01872600000e0000 */
[----:B------:R-:W-:Y:S01]  /*b650*/  ISETP.GE.AND P0, PT, R7, R6, PT ;  /* 0x000000060700720c */ /* 0x000fe20003f06270 */
[----:B--2---:R3:W2:-:S12]  /*b660*/  SHFL.IDX PT, R2, R4, 0x1, 0x1c1f ;  /* 0x003c1f0004027f89 */ /* 0x00469800000e0000 */
[----:B---3--:R-:W-:Y:S05]  /*b670*/  @P0 BRA `(.L_x_7255) ;  /* 0x0000004800100947 */ /* 0x008fea0003800000 */
[C---:B0-----:R-:W-:Y:S01]  /*b680*/  VIADD R5, R0.reuse, 0x8 ;  /* 0x0000000800057836 */ /* 0x041fe20000000000 */
        /* <DEDUP_REMOVED lines=15> */
[C---:B------:R-:W-:Y:S01]  /*b780*/  VIADD R20, R0.reuse, 0x80 ;  /* 0x0000008000147836 */ /* 0x040fe20000000000 */
[----:B------:R-:W-:-:S02]  /*b790*/  @!P0 LEA.HI R4, R0, R0, RZ, 0x1 ;  /* 0x0000000000048211 */ /* 0x000fc400078f08ff */
[----:B------:R-:W-:Y:S02]  /*b7a0*/  @!P1 LEA.HI R6, R5, R5, RZ, 0x1 ;  /* 0x0000000505069211 */ /* 0x000fe400078f08ff */
[----:B------:R-:W-:Y:S02]  /*b7b0*/  @!P2 LEA.HI R8, R7, R7, RZ, 0x1 ;  /* 0x000000070708a211 */ /* 0x000fe400078f08ff */
[----:B------:R-:W-:Y:S02]  /*b7c0*/  @!P0 LOP3.LUT R5, R4, 0xfffffffe, RZ, 0xc0, !PT ;  /* 0xfffffffe04058812 */ /* 0x000fe400078ec0ff */
[----:B------:R-:W-:Y:S02]  /*b7d0*/  @!P1 LOP3.LUT R7, R6, 0xfffffffe, RZ, 0xc0, !PT ;  /* 0xfffffffe06079812 */ /* 0x000fe400078ec0ff */
[----:B------:R-:W-:Y:S01]  /*b7e0*/  @!P2 LOP3.LUT R9, R8, 0xfffffffe, RZ, 0xc0, !PT ;  /* 0xfffffffe0809a812 */ /* 0x000fe200078ec0ff */
[----:B--2-4-:R-:W-:Y:S01]  /*b7f0*/  @!P0 IMAD.WIDE R4, R5, 0x4, R2 ;  /* 0x0000000405048825 */ /* 0x014fe200078e0202 */
[----:B------:R-:W-:-:S02]  /*b800*/  IADD3 R16, R0, 0x48, RZ ;  /* 0x0000004800107810 */ /* 0x000fc40007ffe0ff */
[----:B------:R-:W-:Y:S01]  /*b810*/  ISETP.GE.AND P3, PT, R15, UR4, PT ;  /* 0x000000040f007c0c */ /* 0x000fe2000bf66270 */
[--C-:B------:R-:W-:Y:S01]  /*b820*/  @!P1 IMAD.WIDE R6, R7, 0x4, R2.reuse ;  /* 0x0000000407069825 */ /* 0x100fe200078e0202 */
[----:B------:R0:W-:Y:S01]  /*b830*/  @!P0 ST.E.64 desc[UR36][R4.64], R26 ;  /* 0x0000001a04008985 */ /* 0x0001e2000c101b24 */
[----:B------:R-:W-:Y:S02]  /*b840*/  ISETP.GE.AND P0, PT, R12, UR4, PT ;  /* 0x000000040c007c0c */ /* 0x000fe4000bf06270 */
[----:B------:R-:W-:Y:S01]  /*b850*/  @!P2 IMAD.WIDE R8, R9, 0x4, R2 ;  /* 0x000000040908a825 */ /* 0x000fe200078e0202 */
[----:B------:R1:W-:Y:S01]  /*b860*/  @!P1 ST.E.64 desc[UR36][R6.64], R30 ;  /* 0x0000001e06009985 */ /* 0x0003e2000c101b24 */
[----:B------:R-:W-:Y:S02]  /*b870*/  ISETP.GE.AND P1, PT, R13, UR4, PT ;  /* 0x000000040d007c0c */ /* 0x000fe4000bf26270 */
[----:B------:R-:W-:Y:S01]  /*b880*/  ISETP.GE.AND P4, PT, R16, UR4, PT ;  /* 0x0000000410007c0c */ /* 0x000fe2000bf86270 */
        /* <DEDUP_REMOVED lines=17> */
[----:B------:R-:W-:-:S02]  /*b9a0*/  @!P2 LOP3.LUT R11, R14, 0xfffffffe, RZ, 0xc0, !PT ;  /* 0xfffffffe0e0ba812 */ /* 0x000fc400078ec0ff */
[----:B------:R-:W-:Y:S02]  /*b9b0*/  @!P3 LOP3.LUT R15, R15, 0xfffffffe, RZ, 0xc0, !PT ;  /* 0xfffffffe0f0fb812 */ /* 0x000fe400078ec0ff */
[----:B------:R-:W-:Y:S01]  /*b9c0*/  @!P4 LOP3.LUT R17, R16, 0xfffffffe, RZ, 0xc0, !PT ;  /* 0xfffffffe1011c812 */ /* 0x000fe200078ec0ff */
[----:B------:R-:W-:Y:S01]  /*b9d0*/  VIADD R16, R0, 0x70 ;  /* 0x0000007000107836 */ /* 0x000fe20000000000 */
        /* <DEDUP_REMOVED lines=14> */
[----:B------:R-:W-:-:S02]  /*bac0*/  IADD3 R17, R0, 0x78, RZ ;  /* 0x0000007800117810 */ /* 0x000fc40007ffe0ff */
[----:B------:R-:W-:Y:S01]  /*bad0*/  VIADD R15, R0, 0x68 ;  /* 0x00000068000f7836 */ /* 0x000fe20000000000 */
[----:B------:R4:W-:Y:S01]  /*bae0*/  @!P4 ST.E.64 desc[UR36][R12.64], R62 ;  /* 0x0000003e0c00c985 */ /* 0x0009e2000c101b24 */
[----:B------:R-:W-:Y:S02]  /*baf0*/  ISETP.GE.AND P4, PT, R14, UR4, PT ;  /* 0x000000040e007c0c */ /* 0x000fe4000bf86270 */
[----:B------:R-:W-:Y:S02]  /*bb00*/  ISETP.GE.AND P1, PT, R17, UR4, PT ;  /* 0x0000000411007c0c */ /* 0x000fe4000bf26270 */
[----:B------:R-:W-:Y:S02]  /*bb10*/  ISETP.GE.AND P3, PT, R15, UR4, PT ;  /* 0x000000040f007c0c */ /* 0x000fe4000bf66270 */
[----:B------:R-:W-:Y:S02]  /*bb20*/  @!P5 LEA.HI R18, R18, R18, RZ, 0x1 ;  /* 0x000000121212d211 */ /* 0x000fe400078f08ff */
[----:B------:R-:W-:-:S02]  /*bb30*/  @!P6 LEA.HI R19, R19, R19, RZ, 0x1 ;  /* 0x000000131313e211 */ /* 0x000fc400078f08ff */
        /* <DEDUP_REMOVED lines=38> */
[----:B------:R-:W-:Y:S02]  /*bda0*/  ISETP.GE.AND P0, PT, R14, UR4, PT ;  /* 0x000000040e007c0c */ /* 0x000fe4000bf06270 */
        /* <DEDUP_REMOVED lines=19> */
[C---:B------:R-:W-:Y:S01]  /*bee0*/  VIADD R16, R0.reuse, 0xe0 ;  /* 0x000000e000107836 */ /* 0x040fe20000000000 */
[----:B------:R-:W-:Y:S02]  /*bef0*/  @!P2 LOP3.LUT R17, R17, 0xfffffffe, RZ, 0xc0, !PT ;  /* 0xfffffffe1111a812 */ /* 0x000fe400078ec0ff */
[----:B------:R-:W-:Y:S02]  /*bf00*/  IADD3 R18, R0, 0xc0, RZ ;  /* 0x000000c000127810 */ /* 0x000fe40007ffe0ff */
[----:B----4-:R-:W-:Y:S01]  /*bf10*/  @!P1 LOP3.LUT R13, R20, 0xfffffffe, RZ, 0xc0, !PT ;  /* 0xfffffffe140d9812 */ /* 0x010fe200078ec0ff */
        /* <DEDUP_REMOVED lines=17> */
[----:B------:R-:W-:Y:S01]  /*c030*/  ISETP.GE.AND P1, PT, R15, UR4, PT ;  /* 0x000000040f007c0c */ /* 0x000fe2000bf26270 */
[----:B------:R-:W-:Y:S01]  /*c040*/  VIADD R0, R0, 0xf8 ;  /* 0x000000f800007836 */ /* 0x000fe20000000000 */
[----:B------:R-:W-:Y:S02]  /*c050*/  ISETP.GE.AND P4, PT, R20, UR4, PT ;  /* 0x0000000414007c0c */ /* 0x000fe4000bf86270 */
[----:B------:R-:W-:-:S02]  /*c060*/  ISETP.GE.AND P3, PT, R17, UR4, PT ;  /* 0x0000000411007c0c */ /* 0x000fc4000bf66270 */
[----:B------:R-:W-:Y:S02]  /*c070*/  @!P5 LEA.HI R18, R18, R18, RZ, 0x1 ;  /* 0x000000121212d211 */ /* 0x000fe400078f08ff */
        /* <DEDUP_REMOVED lines=30> */
[----:B---3--:R-:W-:-:S05]  /*c260*/  LOP3.LUT R5, R0, 0xfffffffe, RZ, 0xc0, !PT ;  /* 0xfffffffe00057812 */ /* 0x008fca00078ec0ff */
[----:B------:R-:W-:-:S05]  /*c270*/  IMAD.WIDE R2, R5, 0x4, R2 ;  /* 0x0000000405027825 */ /* 0x000fca00078e0202 */
[----:B------:R0:W-:Y:S01]  /*c280*/  ST.E.64 desc[UR36][R2.64], R150 ;  /* 0x0000009602007985 */ /* 0x0001e2000c101b24 */
[----:B------:R-:W-:Y:S05]  /*c290*/  BRA `(.L_x_7255) ;  /* 0x0000003c00087947 */ /* 0x000fea0003800000 */
.L_x_7306:
[----:B------:R-:W0:Y:S02]  /*c2a0*/  S2R R0, SR_TID.X ;  /* 0x0000000000007919 */ /* 0x000e240000002100 */
[----:B0-----:R-:W-:-:S05]  /*c2b0*/  VIADD R2, R0, 0xffffff80 ;  /* 0xffffff8000027836 */ /* 0x001fca0000000000 */
[----:B------:R-:W-:-:S13]  /*c2c0*/  ISETP.GT.AND P0, PT, R2, 0x3f, PT ;  /* 0x0000003f0200780c */ /* 0x000fda0003f04270 */
[----:B------:R-:W-:Y:S05]  /*c2d0*/  @P0 BRA `(.L_x_7255) ;  /* 0x0000003800f80947 */ /* 0x000fea0003800000 */
[----:B------:R-:W0:Y:S01]  /*c2e0*/  S2R R3, SR_CTAID.X ;  /* 0x0000000000037919 */ /* 0x000e220000002500 */
[----:B------:R-:W2:Y:S01]  /*c2f0*/  LDC R6, c[0x0][0xbe8] ;  /* 0x0002fa00ff067b82 */ /* 0x000ea20000000800 */
[----:B------:R-:W-:Y:S01]  /*c300*/  ULDC UR4, c[0x0][0xa88] ;  /* 0x0002a20000047ab9 */ /* 0x000fe20000000800 */
[----:B0-----:R-:W-:Y:S01]  /*c310*/  LEA R0, R3, R0, 0x6 ;  /* 0x0000000003007211 */ /* 0x001fe200078e30ff */
[----:B--2---:R-:W-:-:S04]  /*c320*/  IMAD R3, R6, UR4, RZ ;  /* 0x0000000406037c24 */ /* 0x004fc8000f8e02ff */
        /* <DEDUP_REMOVED lines=10> */
[----:B------:R-:W2:Y:S01]  /*c3d0*/  LDC.64 R10, c[0x0][0xbd8] ;  /* 0x0002f600ff0a7b82 */ /* 0x000ea20000000a00 */
[----:B------:R-:W-:-:S04]  /*c3e0*/  UIMAD UR6, UR42, UR9, UR6 ;  /* 0x000000092a0672a4 */ /* 0x000fc8000f8e0206 */
[----:B------:R-:W-:Y:S01]  /*c3f0*/  UIADD3 UR6, UR5, UR6, URZ ;  /* 0x0000000605067290 */ /* 0x000fe2000fffe03f */
[----:B------:R-:W-:Y:S01]  /*c400*/  MOV R2, UR4 ;  /* 0x0000000400027c02 */ /* 0x000fe20008000f00 */
[----:B------:R-:W-:Y:S01]  /*c410*/  IMAD.U32 R3, RZ, RZ, UR5 ;  /* 0x00000005ff037e24 */ /* 0x000fe2000f8e00ff */
[----:B------:R-:W3:Y:S01]  /*c420*/  @P0 LDC R7, c[0x0][0xbec] ;  /* 0x0002fb00ff070b82 */ /* 0x000ee20000000800 */
[----:B------:R-:W-:Y:S02]  /*c430*/  ULDC.64 UR4, c[0x0][0xbe0] ;  /* 0x0002f80000047ab9 */ /* 0x000fe40000000a00 */
[----:B------:R-:W-:-:S05]  /*c440*/  IMAD.U32 R3, RZ, RZ, UR6 ;  /* 0x00000006ff037e24 */ /* 0x000fca000f8e00ff */
[----:B------:R-:W4:Y:S01]  /*c450*/  @P0 LDC R9, c[0x0][0xbf0] ;  /* 0x0002fc00ff090b82 */ /* 0x000f220000000800 */
[----:B0-----:R-:W-:-:S07]  /*c460*/  USHF.R.S32.HI UR8, URZ, 0x1f, UR7 ;  /* 0x0000001f3f087899 */ /* 0x001fce0008011407 */
[----:B------:R-:W0:Y:S01]  /*c470*/  S2UR UR10, SR_CTAID.Y ;  /* 0x00000000000a79c3 */ /* 0x000e220000002600 */
[C---:B--2---:R-:W-:Y:S02]  /*c480*/  IMAD R12, R10.reuse, UR8, RZ ;  /* 0x000000080a0c7c24 */ /* 0x044fe4000f8e02ff */
[----:B------:R-:W-:-:S04]  /*c490*/  IMAD.WIDE.U32 R2, R10, UR7, R2 ;  /* 0x000000070a027c25 */ /* 0x000fc8000f8e0002 */
[----:B------:R-:W-:Y:S01]  /*c4a0*/  IMAD R11, R11, UR7, R12 ;  /* 0x000000070b0b7c24 */ /* 0x000fe2000f8e020c */
[----:B------:R-:W0:Y:S01]  /*c4b0*/  LDC R8, c[0x0][0xc50] ;  /* 0x00031400ff087b82 */ /* 0x000e220000000800 */
[----:B---3--:R-:W-:Y:S01]  /*c4c0*/  @P0 IMAD.HI.U32 R4, R0, R7, RZ ;  /* 0x0000000700040227 */ /* 0x008fe200078e00ff */
[----:B------:R-:W-:-:S03]  /*c4d0*/  IADD3 R7, RZ, -UR42, RZ ;  /* 0x8000002aff077c10 */ /* 0x000fc6000fffe0ff */
[----:B------:R-:W-:Y:S01]  /*c4e0*/  IMAD.IADD R3, R11, 0x1, R3 ;  /* 0x000000010b037824 */ /* 0x000fe200078e0203 */
[----:B----4-:R-:W-:Y:S01]  /*c4f0*/  @P0 SHF.R.U32.HI R5, RZ, R9, R4 ;  /* 0x00000009ff050219 */ /* 0x010fe20000011604 */
[----:B0-----:R-:W-:-:S04]  /*c500*/  IMAD R9, R8, R7, UR10 ;  /* 0x0000000a08097e24 */ /* 0x001fc8000f8e0207 */
        /* <DEDUP_REMOVED lines=14> */
[----:B------:R-:W-:-:S04]  /*c5f0*/  ULDC.64 UR4, c[0x0][0xba8] ;  /* 0x0002ea0000047ab9 */ /* 0x000fc80000000a00 */
[----:B------:R-:W-:Y:S02]  /*c600*/  IADD3 R3, R3, R5, RZ ;  /* 0x0000000503037210 */ /* 0x000fe40007ffe0ff */
[----:B------:R-:W-:-:S04]  /*c610*/  LEA R4, P0, R2, UR4, 0x2 ;  /* 0x0000000402047c11 */ /* 0x000fc8000f8010ff */
[----:B------:R-:W-:Y:S01]  /*c620*/  LEA.HI.X R5, R2, UR5, R3, 0x2, P0 ;  /* 0x0000000502057c11 */ /* 0x000fe200080f1403 */
[----:B------:R-:W-:-:S05]  /*c630*/  IMAD.MOV.U32 R3, RZ, RZ, -0x800000 ;  /* 0xff800000ff037424 */ /* 0x000fca00078e00ff */
[----:B------:R0:W-:Y:S01]  /*c640*/  STG.E desc[UR36][R4.64], R3 ;  /* 0x0000000304007986 */ /* 0x0001e2000c101924 */
[----:B------:R-:W-:Y:S05]  /*c650*/  BRA `(.L_x_7255) ;  /* 0x0000003800187947 */ /* 0x000fea0003800000 */
.L_x_7253:
        /* <DEDUP_REMOVED lines=18> */
.L_x_7310:
[----:B------:R-:W-:Y:S01]  /*c780*/  ULDC UR44, c[0x0][0xc50] ;  /* 0x00031400002c7ab9 */ /* 0x000fe20000000800 */
[----:B------:R-:W-:Y:S01]  /*c790*/  UMOV UR39, UR6 ;  /* 0x0000000600277c82 */ /* 0x000fe20008000000 */
[----:B------:R-:W-:-:S11]  /*c7a0*/  UISETP.NE.AND UP0, UPT, UR44, 0x1, UPT ;  /* 0x000000012c00788c */ /* 0x000fd6000bf05270 */
[----:B------:R-:W-:Y:S01]  /*c7b0*/  @UP0 ULDC UR4, c[0x0][0xc54] ;  /* 0x0003150000040ab9 */ /* 0x000fe20000000800 */
[----:B------:R-:W-:Y:S01]  /*c7c0*/  @UP0 ULDC UR7, c[0x0][0xc58] ;  /* 0x0003160000070ab9 */ /* 0x000fe20000000800 */
[----:B------:R-:W-:-:S04]  /*c7d0*/  UIMAD.WIDE.U32 UR4, UR6, UR4, URZ ;  /* 0x00000004060472a5 */ /* 0x000fc8000f8e003f */
[----:B------:R-:W-:-:S12]  /*c7e0*/  @UP0 USHF.R.U32.HI UR39, URZ, UR7, UR5 ;  /* 0x000000073f270299 */ /* 0x000fd80008011605 */
.L_x_7311:
        /* <DEDUP_REMOVED lines=8> */
[----:B------:R-:W-:Y:S01]  /*c870*/  ULDC UR4, c[0x0][0x448] ;  /* 0x0001120000047ab9 */ /* 0x000fe20000000800 */
[----:B------:R-:W-:Y:S01]  /*c880*/  ULDC UR7, c[0x0][0x2f0] ;  /* 0x0000bc0000077ab9 */ /* 0x000fe20000000800 */
[----:B------:R-:W-:-:S05]  /*c890*/  IMAD.MOV.U32 R28, RZ, RZ, RZ ;  /* 0x000000ffff1c7224 */ /* 0x000fca00078e00ff */
        /* <DEDUP_REMOVED lines=20> */
[----:B------:R-:W-:Y:S02]  /*c9e0*/  USHF.R.S32.HI UR5, URZ, 0x1f, UR4 ;  /* 0x0000001f3f057899 */ /* 0x000fe40008011404 */
[----:B------:R-:W-:Y:S02]  /*c9f0*/  USHF.R.S32.HI UR7, URZ, 0x1f, UR6 ;  /* 0x0000001f3f077899 */ /* 0x000fe40008011406 */
[----:B------:R-:W-:-:S02]  /*ca00*/  ULEA.HI UR5, UR5, UR4, URZ, 0x6 ;  /* 0x0000000405057291 */ /* 0x000fc4000f8f303f */
[----:B------:R-:W-:Y:S02]  /*ca10*/  ULEA.HI UR7, UR7, UR6, URZ, 0x6 ;  /* 0x0000000607077291 */ /* 0x000fe4000f8f303f */
[----:B------:R-:W-:Y:S02]  /*ca20*/  USHF.R.S32.HI UR41, URZ, 0x6, UR5 ;  /* 0x000000063f297899 */ /* 0x000fe40008011405 */
[----:B------:R-:W-:-:S04]  /*ca30*/  USHF.R.S32.HI UR42, URZ, 0x6, UR7 ;  /* 0x000000063f2a7899 */ /* 0x000fc80008011407 */
        /* <DEDUP_REMOVED lines=43> */
.L_x_7313:
[----:B------:R-:W-:Y:S02]  /*ccf0*/  UIMAD UR48, UR44, UR38, URZ ;  /* 0x000000262c3072a4 */ /* 0x000fe4000f8e023f */
[----:B------:R-:W-:Y:S01]  /*cd00*/  MOV R0, UR38 ;  /* 0x0000002600007c02 */ /* 0x000fe20008000f00 */
[----:B------:R-:W-:-:S03]  /*cd10*/  IMAD.MOV.U32 R4, RZ, RZ, 0x1 ;  /* 0x00000001ff047424 */ /* 0x000fc600078e00ff */
[----:B------:R-:W-:-:S05]  /*cd20*/  IMAD.U32 R25, RZ, RZ, UR48 ;  /* 0x00000030ff197e24 */ /* 0x000fca000f8e00ff */
[----:B------:R-:W-:Y:S02]  /*cd30*/  VIADDMNMX R25, R25, R0, UR11, PT ;  /* 0x0000000b19197e46 */ /* 0x000fe4000b800100 */
[----:B------:R-:W-:Y:S02]  /*cd40*/  MOV R0, RZ ;  /* 0x000000ff00007202 */ /* 0x000fe40000000f00 */
        /* <DEDUP_REMOVED lines=16> */
[----:B------:R-:W-:Y:S01]  /*ce50*/  MOV R6, UR6 ;  /* 0x0000000600067c02 */ /* 0x000fe20008000f00 */
[----:B------:R-:W-:Y:S01]  /*ce60*/  IMAD.U32 R7, RZ, RZ, UR7 ;  /* 0x00000007ff077e24 */ /* 0x000fe2000f8e00ff */
[----:B------:R-:W-:Y:S01]  /*ce70*/  MOV R10, UR4 ;  /* 0x00000004000a7c02 */ /* 0x000fe20008000f00 */
[----:B------:R-:W-:Y:S01]  /*ce80*/  IMAD.U32 R11, RZ, RZ, UR5 ;  /* 0x00000005ff0b7e24 */ /* 0x000fe2000f8e00ff */
[----:B------:R-:W-:Y:S01]  /*ce90*/  MOV R8, 0x70 ;  /* 0x0000007000087802 */ /* 0x000fe20000000f00 */
[----:B------:R-:W-:Y:S01]  /*cea0*/  IMAD.MOV.U32 R12, RZ, RZ, 0x1 ;  /* 0x00000001ff0c7424 */ /* 0x000fe200078e00ff */
[----:B------:R-:W-:-:S07]  /*ceb0*/  MOV R13, RZ ;  /* 0x000000ff000d7202 */ /* 0x000fce0000000f00 */
[----:B------:R-:W-:-:S07]  /*cec0*/  LEPC R20, `(.L_x_7314) ;  /* 0x000000001014794e */ /* 0x000fce0000000000 */
[----:B0----5:R-:W-:Y:S05]  /*ced0*/  CALL.ABS.NOINC R2 ;  /* 0x0000000002007343 */ /* 0x021fea0003c00000 */
.L_x_7314:
        /* <DEDUP_REMOVED lines=11> */
[----:B------:R-:W-:Y:S01]  /*cf90*/  IMAD.U32 R6, RZ, RZ, UR6 ;  /* 0x00000006ff067e24 */ /* 0x000fe2000f8e00ff */
[----:B------:R-:W-:Y:S01]  /*cfa0*/  MOV R7, UR7 ;  /* 0x0000000700077c02 */ /* 0x000fe20008000f00 */
[----:B------:R-:W-:Y:S01]  /*cfb0*/  IMAD.U32 R10, RZ, RZ, UR4 ;  /* 0x00000004ff0a7e24 */ /* 0x000fe2000f8e00ff */
[----:B------:R-:W-:Y:S01]  /*cfc0*/  MOV R11, UR5 ;  /* 0x00000005000b7c02 */ /* 0x000fe20008000f00 */
[----:B------:R-:W-:Y:S01]  /*cfd0*/  IMAD.MOV.U32 R8, RZ, RZ, 0x70 ;  /* 0x00000070ff087424 */ /* 0x000fe200078e00ff */
[----:B------:R-:W-:Y:S01]  /*cfe0*/  MOV R12, 0x1 ;  /* 0x00000001000c7802 */ /* 0x000fe20000000f00 */
[----:B0-----:R-:W-:-:S07]  /*cff0*/  IMAD.MOV.U32 R13, RZ, RZ, RZ ;  /* 0x000000ffff0d7224 */ /* 0x001fce00078e00ff */
[----:B------:R-:W-:-:S07]  /*d000*/  LEPC R20, `(.L_x_7316) ;  /* 0x000000001014794e */ /* 0x000fce0000000000 */
[----:B-1---5:R-:W-:Y:S05]  /*d010*/  CALL.ABS.NOINC R2 ;  /* 0x0000000002007343 */ /* 0x022fea0003c00000 */
.L_x_7316:
[----:B------:R0:W1:Y:S01]  /*d020*/  LDC.64 R2, c[0x4][R16] ;  /* 0x0100000010027b82 */ /* 0x0000620000000a00 */
[----:B------:R-:W-:Y:S01]  /*d030*/  ULDC.64 UR4, c[0x4][0xf0] ;  /* 0x01003c0000047ab9 */ /* 0x000fe20000000a00 */
[----:B------:R-:W-:Y:S01]  /*d040*/  ULDC.64 UR6, c[0x4][0xf8] ;  /* 0x01003e0000067ab9 */ /* 0x000fe20000000a00 */
[----:B------:R-:W-:Y:S01]  /*d050*/  MOV R4, UR4 ;  /* 0x0000000400047c02 */ /* 0x000fe20008000f00 */
[----:B------:R-:W-:Y:S01]  /*d060*/  IMAD.U32 R5, RZ, RZ, UR5 ;  /* 0x00000005ff057e24 */ /* 0x000fe2000f8e00ff */
[----:B------:R-:W-:Y:S01]  /*d070*/  ULDC.64 UR4, c[0x4][0x50] ;  /* 0x0100140000047ab9 */ /* 0x000fe20000000a00 */
[----:B------:R-:W-:Y:S01]  /*d080*/  MOV R6, UR6 ;  /* 0x0000000600067c02 */ /* 0x000fe20008000f00 */
[----:B------:R-:W-:Y:S01]  /*d090*/  IMAD.U32 R7, RZ, RZ, UR7 ;  /* 0x00000007ff077e24 */ /* 0x000fe2000f8e00ff */
[----:B------:R-:W-:Y:S01]  /*d0a0*/  MOV R10, UR4 ;  /* 0x00000004000a7c02 */ /* 0x000fe20008000f00 */
[----:B------:R-:W-:Y:S01]  /*d0b0*/  IMAD.U32 R11, RZ, RZ, UR5 ;  /* 0x00000005ff0b7e24 */ /* 0x000fe2000f8e00ff */
[----:B------:R-:W-:Y:S01]  /*d0c0*/  MOV R8, 0x70 ;  /* 0x0000007000087802 */ /* 0x000fe20000000f00 */
[----:B------:R-:W-:Y:S01]  /*d0d0*/  IMAD.MOV.U32 R12, RZ, RZ, 0x1 ;  /* 0x00000001ff0c7424 */ /* 0x000fe200078e00ff */
[----:B0-----:R-:W-:-:S07]  /*d0e0*/  MOV R13, RZ ;  /* 0x000000ff000d7202 */ /* 0x001fce0000000f00 */
[----:B------:R-:W-:-:S07]  /*d0f0*/  LEPC R20, `(.L_x_7315) ;  /* 0x000000001014794e */ /* 0x000fce0000000000 */
[----:B-1----:R-:W-:Y:S05]  /*d100*/  CALL.ABS.NOINC R2 ;  /* 0x0000000002007343 */ /* 0x002fea0003c00000 */
.L_x_7315:
[----:B------:R-:W0:Y:S01]  /*d110*/  LDC.64 R2, c[0x0][0x9f8] ;  /* 0x00027e00ff027b82 */ /* 0x000e220000000a00 */
[----:B------:R-:W-:-:S07]  /*d120*/  IMAD.MOV.U32 R24, RZ, RZ, R17 ;  /* 0x000000ffff187224 */ /* 0x000fce00078e0011 */
[----:B------:R-:W1:Y:S01]  /*d130*/  LDC R37, c[0x0][0x430] ;  /* 0x00010c00ff257b82 */ /* 0x000e620000000800 */
[----:B------:R-:W-:Y:S01]  /*d140*/  SHF.L.U32 R36, R30, 0x4, RZ ;  /* 0x000000041e247819 */ /* 0x000fe200000006ff */
[----:B------:R-:W-:Y:S01]  /*d150*/  ULDC UR4, c[0x0][0x320] ;  /* 0x0000c80000047ab9 */ /* 0x000fe20000000800 */
[----:B0-----:R-:W-:-:S04]  /*d160*/  ISETP.NE.U32.AND P0, PT, R2, RZ, PT ;  /* 0x000000ff0200720c */ /* 0x001fc80003f05070 */
[----:B------:R-:W-:-:S13]  /*d170*/  ISETP.NE.AND.EX P0, PT, R3, RZ, PT, P0 ;  /* 0x000000ff0300720c */ /* 0x000fda0003f05300 */
[----:B------:R-:W0:Y:S02]  /*d180*/  @P0 LDC.64 R2, c[0x0][0x9f8] ;  /* 0x00027e00ff020b82 */ /* 0x000e240000000a00 */
[----:B0-----:R-:W-:-:S05]  /*d190*/  @P0 IMAD.WIDE R2, R17, 0x4, R2 ;  /* 0x0000000411020825 */ /* 0x001fca00078e0202 */
[----:B------:R0:W2:Y:S01]  /*d1a0*/  @P0 LDG.E R24, desc[UR36][R2.64] ;  /* 0x0000002402180981 */ /* 0x0000a2000c1e1900 */
[----:B------:R-:W-:Y:S02]  /*d1b0*/  LOP3.LUT R6, R30, 0x7f, RZ, 0xc0, !PT ;  /* 0x0000007f1e067812 */ /* 0x000fe400078ec0ff */
[----:B------:R-:W-:Y:S02]  /*d1c0*/  LOP3.LUT R36, R36, 0x70, RZ, 0xc0, !PT ;  /* 0x0000007024247812 */ /* 0x000fe400078ec0ff */
[----:B------:R-:W-:Y:S02]  /*d1d0*/  SHF.R.U32.HI R35, RZ, 0x3, R6 ;  /* 0x00000003ff237819 */ /* 0x000fe40000011606 */
[----:B------:R-:W-:Y:S02]  /*d1e0*/  LEA R18, R25, 0xffffffc0, 0x6 ;  /* 0xffffffc019127811 */ /* 0x000fe400078e30ff */
[----:B------:R-:W-:Y:S02]  /*d1f0*/  LOP3.LUT R31, R36, R35, RZ, 0xfc, !PT ;  /* 0x00000023241f7212 */ /* 0x000fe400078efcff */
[----:B-1----:R-:W-:-:S02]  /*d200*/  ISETP.NE.AND P1, PT, R37, 0x1, PT ;  /* 0x000000012500780c */ /* 0x002fc40003f25270 */
[----:B------:R-:W-:Y:S01]  /*d210*/  LOP3.LUT R16, R16, 0xfffffbff, RZ, 0xc0, !PT ;  /* 0xfffffbff10107812 */ /* 0x000fe200078ec0ff */
[----:B------:R-:W-:-:S05]  /*d220*/  IMAD.IADD R5, R31, 0x1, R18 ;  /* 0x000000011f057824 */ /* 0x000fca00078e0212 */
[C---:B------:R-:W-:Y:S02]  /*d230*/  ISETP.GE.AND P0, PT, R5.reuse, UR40, PT ;  /* 0x0000002805007c0c */ /* 0x040fe4000bf06270 */
[----:B-----5:R-:W-:Y:S02]  /*d240*/  IADD3 R19, R5, R28, RZ ;  /* 0x0000001c05137210 */ /* 0x020fe40007ffe0ff */
[----:B------:R-:W-:Y:S01]  /*d250*/  ISETP.GT.U32.OR P0, PT, R31, 0x3f, P0 ;  /* 0x0000003f1f00780c */ /* 0x000fe20000704470 */
[----:B------:R-:W1:Y:S01]  /*d260*/  @P1 LDC R0, c[0x0][0x434] ;  /* 0x00010d00ff001b82 */ /* 0x000e620000000800 */
[----:B------:R-:W-:Y:S01]  /*d270*/  @P1 LOP3.LUT R16, R16, 0x400, RZ, 0xfc, !PT ;  /* 0x0000040010101812 */ /* 0x000fe200078efcff */
[----:B------:R-:W-:-:S06]  /*d280*/  IMAD.MOV.U32 R7, RZ, RZ, R19 ;  /* 0x000000ffff077224 */ /* 0x000fcc00078e0013 */
        /* <DEDUP_REMOVED lines=15> */
[----:B------:R-:W-:Y:S02]  /*d380*/  IADD3 R0, -R7, RZ, RZ ;  /* 0x000000ff07007210 */ /* 0x000fe40007ffe1ff */
[----:B------:R-:W-:Y:S02]  /*d390*/  CS2R R26, SRZ ;  /* 0x00000000001a7805 */ /* 0x000fe4000001ff00 */
[----:B------:R-:W-:Y:S01]  /*d3a0*/  LOP3.LUT R16, R16, 0xffffffdf, RZ, 0xc0, !PT ;  /* 0xffffffdf10107812 */ /* 0x000fe200078ec0ff */
[----:B------:R-:W-:Y:S02]  /*d3b0*/  IMAD R19, R37, R0, R19 ;  /* 0x0000000025137224 */ /* 0x000fe400078e0213 */
[----:B0-----:R-:W-:-:S05]  /*d3c0*/  IMAD.SHL.U32 R4, R30, 0x8, RZ ;  /* 0x000000081e047824 */ /* 0x001fca00078e00ff */
        /* <DEDUP_REMOVED lines=23> */
[----:B--2---:R-:W-:Y:S02]  /*d540*/  @!P0 SHF.R.S32.HI R27, RZ, 0x1f, R5 ;  /* 0x0000001fff1b8819 */ /* 0x004fe40000011405 */
[----:B------:R-:W-:Y:S02]  /*d550*/  @!P0 MOV R26, R5 ;  /* 0x00000005001a8202 */ /* 0x000fe40000000f00 */
[----:B------:R-:W-:Y:S01]  /*d560*/  ISETP.GE.AND P0, PT, R3, UR4, PT ;  /* 0x0000000403007c0c */ /* 0x000fe2000bf06270 */
[----:B------:R-:W-:Y:S01]  /*d570*/  IMAD.SHL.U32 R3, R0, 0x2, RZ ;  /* 0x0000000200037824 */ /* 0x000fe200078e00ff */
[----:B------:R-:W-:Y:S02]  /*d580*/  SEL R0, RZ, 0x1, P5 ;  /* 0x00000001ff007807 */ /* 0x000fe40002800000 */
[----:B------:R-:W-:-:S02]  /*d590*/  SEL R34, RZ, 0x40, P0 ;  /* 0x00000040ff227807 */ /* 0x000fc40000000000 */
[----:B------:R-:W-:Y:S02]  /*d5a0*/  ISETP.GE.AND P0, PT, R2, UR4, PT ;  /* 0x0000000402007c0c */ /* 0x000fe4000bf06270 */
        /* <DEDUP_REMOVED lines=13> */
.L_x_7359:
        /* <DEDUP_REMOVED lines=14> */
.L_x_7318:
[----:B------:R-:W-:-:S04]  /*d760*/  MOV R0, 0x1 ;  /* 0x0000000100007802 */ /* 0x000fc80000000f00 */
[----:B------:R-:W-:-:S04]  /*d770*/  SHF.L.U32 R0, R0, 0x1f, RZ ;  /* 0x0000001f00007819 */ /* 0x000fc800000006ff */
[----:B------:R-:W0:Y:S02]  /*d780*/  SYNCS.PHASECHK.TRANS64.TRYWAIT P0, [UR45+0x28c40], R0 ;  /* 0x028c4000ff0075a7 */ /* 0x000e24000800016d */
[----:B0-----:R-:W-:Y:S05]  /*d790*/  @!P0 BRA `(.L_x_7319) ;  /* 0x0000002800c88947 */ /* 0x001fea0003800000 */
.L_x_7360:
        /* <DEDUP_REMOVED lines=38> */
[----:B0-----:R-:W-:-:S04]  /*da00*/  @P0 LEA R14, P1, R22, R14, 0x1 ;  /* 0x0000000e160e0211 */ /* 0x001fc800078208ff */
[----:B-1----:R-:W-:Y:S01]  /*da10*/  @P0 IADD3.X R3, RZ, R2, RZ, P1, !PT ;  /* 0x00000002ff030210 */ /* 0x002fe20000ffe4ff */
[----:B------:R-:W-:Y:S02]  /*da20*/  @P0 IMAD.MOV.U32 R2, RZ, RZ, R14 ;  /* 0x000000ffff020224 */ /* 0x000fe400078e000e */
[----:B------:R-:W0:Y:S04]  /*da30*/  SHFL.IDX PT, R14, R0, 0x1, 0x181f ;  /* 0x00381f00000e7f89 */ /* 0x000e2800000e0000 */
[----:B------:R0:W-:Y:S01]  /*da40*/  @P0 LDGSTS.E.BYPASS.LTC128B.128 [R7+0x22400], desc[UR36][R2.64], !P2 ;  /* 0x2240000002070fae */ /* 0x0001e2000d101d64 */
[----:B------:R-:W-:-:S13]  /*da50*/  ISETP.GE.AND P0, PT, R18, 0x11, PT ;  /* 0x000000111200780c */ /* 0x000fda0003f06270 */
[----:B------:R-:W-:Y:S02]  /*da60*/  @P0 LEA R9, R30, UR45, 0x1 ;  /* 0x0000002d1e090c11 */ /* 0x000fe4000f8e08ff */
[----:B0-----:R-:W-:Y:S02]  /*da70*/  @P0 LEA R2, P1, R22, R14, 0x1 ;  /* 0x0000000e16020211 */ /* 0x001fe400078208ff */
[----:B------:R-:W0:Y:S02]  /*da80*/  SHFL.IDX PT, R14, R0, 0x2, 0x181f ;  /* 0x00581f00000e7f89 */ /* 0x000e2400000e0000 */
[----:B------:R-:W-:Y:S02]  /*da90*/  @P0 IADD3.X R3, RZ, R4, RZ, P1, !PT ;  /* 0x00000004ff030210 */ /* 0x000fe40000ffe4ff */
        /* <DEDUP_REMOVED lines=9> */
.L_x_7370:
        /* <DEDUP_REMOVED lines=15> */
.L_x_7321:
        /* <DEDUP_REMOVED lines=17> */
[----:B------:R-:W-:Y:S01]  /*dd30*/  MOV R11, UR9 ;  /* 0x00000009000b7c02 */ /* 0x000fe20008000f00 */
[----:B------:R-:W-:Y:S01]  /*dd40*/  IMAD.MOV.U32 R8, RZ, RZ, 0x70 ;  /* 0x00000070ff087424 */ /* 0x000fe200078e00ff */
[----:B------:R-:W-:Y:S01]  /*dd50*/  MOV R12, 0x1 ;  /* 0x00000001000c7802 */ /* 0x000fe20000000f00 */
[----:B------:R-:W-:-:S07]  /*dd60*/  IMAD.MOV.U32 R13, RZ, RZ, RZ ;  /* 0x000000ffff0d7224 */ /* 0x000fce00078e00ff */
[----:B------:R-:W-:-:S07]  /*dd70*/  LEPC R20, `(.L_x_7322) ;  /* 0x000000001014794e */ /* 0x000fce0000000000 */
[----:B0-----:R-:W-:Y:S05]  /*dd80*/  CALL.ABS.NOINC R2 ;  /* 0x0000000002007343 */ /* 0x001fea0003c00000 */
.L_x_7322:
[----:B------:R-:W-:Y:S01]  /*dd90*/  UISETP.NE.AND UP0, UPT, UR47, URZ, UPT ;  /* 0x0000003f2f00728c */ /* 0x000fe2000bf05270 */
[----:B------:R-:W0:Y:S01]  /*dda0*/  S2R R20, SR_CTAID.Z ;  /* 0x0000000000147919 */ /* 0x000e220000002700 */
[----:B------:R-:W-:Y:S01]  /*ddb0*/  MOV R0, UR46 ;  /* 0x0000002e00007c02 */ /* 0x000fe20008000f00 */
[----:B------:R-:W-:Y:S01]  /*ddc0*/  ULDC.64 UR8, c[0x0][0x2d8] ;  /* 0x0000b60000087ab9 */ /* 0x000fe20000000a00 */
[----:B------:R-:W-:Y:S02]  /*ddd0*/  R2UR UR6, R23 ;  /* 0x00000000170672ca */ /* 0x000fe400000e0000 */
[----:B------:R-:W-:Y:S01]  /*dde0*/  PLOP3.LUT P0, PT, PT, PT, UP0, 0x80, 0x0 ;  /* 0x000000000000781c */ /* 0x000fe20003f0f008 */
[----:B------:R-:W-:-:S04]  /*ddf0*/  IMAD R9, R0, 0x40, R31 ;  /* 0x0000004000097824 */ /* 0x000fc800078e021f */
[----:B------:R-:W-:Y:S01]  /*de00*/  @UP0 ULDC UR4, c[0x0][0x44c] ;  /* 0x0001130000040ab9 */ /* 0x000fe20000000800 */
[----:B------:R-:W-:-:S05]  /*de10*/  MOV R7, R9 ;  /* 0x0000000900077202 */ /* 0x000fca0000000f00 */
[----:B------:R-:W-:Y:S02]  /*de20*/  UIMAD UR6, UR6, UR8, URZ ;  /* 0x00000008060672a4 */ /* 0x000fe4000f8e023f */
        /* <DEDUP_REMOVED lines=10> */
[----:B------:R-:W-:Y:S01]  /*ded0*/  MOV R4, UR4 ;  /* 0x0000000400047c02 */ /* 0x000fe20008000f00 */
[----:B------:R-:W-:Y:S02]  /*dee0*/  IMAD R6, R6, UR8, RZ ;  /* 0x0000000806067c24 */ /* 0x000fe4000f8e02ff */
[----:B------:R-:W-:Y:S01]  /*def0*/  IMAD.U32 R5, RZ, RZ, UR5 ;  /* 0x00000005ff057e24 */ /* 0x000fe2000f8e00ff */
[----:B------:R-:W-:Y:S01]  /*df00*/  MOV R2, R4 ;  /* 0x0000000400027202 */ /* 0x000fe20000000f00 */
[----:B------:R-:W-:Y:S01]  /*df10*/  IMAD.U32 R3, RZ, RZ, UR6 ;  /* 0x00000006ff037e24 */ /* 0x000fe2000f8e00ff */
[----:B------:R-:W-:Y:S01]  /*df20*/  SHF.R.S32.HI R4, RZ, 0x1f, R7 ;  /* 0x0000001fff047819 */ /* 0x000fe20000011407 */
[C---:B------:R-:W-:Y:S01]  /*df30*/  IMAD R5, R20.reuse, UR9, R6 ;  /* 0x0000000914057c24 */ /* 0x040fe2000f8e0206 */
[----:B------:R-:W-:Y:S01]  /*df40*/  ULDC.64 UR4, c[0x0][0x2d0] ;  /* 0x0000b40000047ab9 */ /* 0x000fe20000000a00 */
[----:B------:R-:W-:-:S04]  /*df50*/  IMAD.WIDE.U32 R2, R20, UR8, R2 ;  /* 0x0000000814027c25 */ /* 0x000fc8000f8e0002 */
[----:B------:R-:W-:Y:S01]  /*df60*/  IMAD.IADD R3, R3, 0x1, R5 ;  /* 0x0000000103037824 */ /* 0x000fe200078e0205 */
[C---:B------:R-:W-:Y:S01]  /*df70*/  IADD3 R5, -R7.reuse, RZ, RZ ;  /* 0x000000ff07057210 */ /* 0x040fe20007ffe1ff */
[----:B------:R-:W-:Y:S02]  /*df80*/  IMAD R4, R4, UR4, RZ ;  /* 0x0000000404047c24 */ /* 0x000fe4000f8e02ff */
[----:B------:R-:W-:-:S04]  /*df90*/  IMAD.WIDE.U32 R2, R7, UR4, R2 ;  /* 0x0000000407027c25 */ /* 0x000fc8000f8e0002 */
[----:B-1----:R-:W-:Y:S02]  /*dfa0*/  IMAD R5, R0, R5, R9 ;  /* 0x0000000500057224 */ /* 0x002fe400078e0209 */
        /* <DEDUP_REMOVED lines=13> */
[----:B------:R-:W-:-:S03]  /*e080*/  UMOV UR5, 0xffffffff ;  /* 0xffffffff00057882 */ /* 0x000fc60000000000 */
[----:B------:R-:W-:Y:S07]  /*e090*/  BRA.DIV UR5, `(.L_x_7323) ;  /* 0x0000002605c07947 */ /* 0x000fee000b800000 */
[----:B------:R-:W0:Y:S01]  /*e0a0*/  SHFL.IDX PT, R14, R4, RZ, 0x181f ;  /* 0x00181fff040e7589 */ /* 0x000e2200000e0000 */
[----:B------:R-:W-:Y:S01]  /*e0b0*/  IMAD.U32 R6, RZ, RZ, UR46 ;  /* 0x0000002eff067e24 */ /* 0x000fe2000f8e00ff */
[----:B------:R-:W-:Y:S02]  /*e0c0*/  ULDC UR4, c[0x0][0x288] ;  /* 0x0000a20000047ab9 */ /* 0x000fe40000000800 */
[----:B------:R-:W1:Y:S01]  /*e0d0*/  SHFL.IDX PT, R2, R5, RZ, 0x181f ;  /* 0x00181fff05027589 */ /* 0x000e6200000e0000 */
[----:B------:R-:W-:Y:S01]  /*e0e0*/  IMAD R0, R0, UR4, RZ ;  /* 0x0000000400007c24 */ /* 0x000fe2000f8e02ff */
[----:B------:R-:W-:Y:S02]  /*e0f0*/  LEA R7, R6, R35, 0x6 ;  /* 0x0000002306077211 */ /* 0x000fe400078e30ff */
[----:B------:R-:W-:Y:S02]  /*e100*/  SHFL.IDX PT, R6, R5, 0x1, 0x181f ;  /* 0x00381f0005067f89 */ /* 0x000fe400000e0000 */
[C---:B------:R-:W-:Y:S01]  /*e110*/  ISETP.GE.AND P0, PT, R7.reuse, R0, PT ;  /* 0x000000000700720c */ /* 0x040fe20003f06270 */
[----:B------:R-:W-:-:S12]  /*e120*/  VIADD R11, R7, 0x10 ;  /* 0x00000010070b7836 */ /* 0x000fd80000000000 */
[----:B------:R-:W-:Y:S02]  /*e130*/  @!P0 LEA R9, R30, UR45, 0x1 ;  /* 0x0000002d1e098c11 */ /* 0x000fe4000f8e08ff */
[----:B0-----:R-:W-:-:S05]  /*e140*/  @!P0 LEA R14, P2, R22, R14, 0x1 ;  /* 0x0000000e160e8211 */ /* 0x001fca00078408ff */
[----:B-1----:R-:W-:Y:S01]  /*e150*/  @!P0 IMAD.X R3, RZ, RZ, R2, P2 ;  /* 0x000000ffff038224 */ /* 0x002fe200010e0602 */
[----:B------:R-:W-:Y:S02]  /*e160*/  @!P0 MOV R2, R14 ;  /* 0x0000000e00028202 */ /* 0x000fe40000000f00 */
        /* <DEDUP_REMOVED lines=13> */
[----:B------:R0:W2:Y:S02]  /*e240*/  SHFL.IDX PT, R14, R4, 0x3, 0x181f ;  /* 0x00781f00040e7f89 */ /* 0x0000a400000e0000 */
[----:B-1----:R-:W-:Y:S02]  /*e250*/  @!P0 IADD3.X R3, RZ, R6, RZ, P2, !PT ;  /* 0x00000006ff038210 */ /* 0x002fe400017fe4ff */
[----:B------:R0:W1:Y:S04]  /*e260*/  SHFL.IDX PT, R6, R5, 0x3, 0x181f ;  /* 0x00781f0005067f89 */ /* 0x00006800000e0000 */
[----:B------:R0:W-:Y:S03]  /*e270*/  @!P0 LDGSTS.E.BYPASS.LTC128B.128 [R9+0x21400], desc[UR36][R2.64], !P1 ;  /* 0x2140000002098fae */ /* 0x0001e6000c901d64 */
.L_x_7379:
[----:B------:R-:W-:-:S05]  /*e280*/  VIADD R7, R7, 0x30 ;  /* 0x0000003007077836 */ /* 0x000fca0000000000 */
[----:B------:R-:W-:Y:S01]  /*e290*/  ISETP.GE.AND P0, PT, R7, R0, PT ;  /* 0x000000000700720c */ /* 0x000fe20003f06270 */
[----:B------:R-:W-:-:S05]  /*e2a0*/  IMAD.MOV.U32 R0, RZ, RZ, 0x1 ;  /* 0x00000001ff007424 */ /* 0x000fca00078e00ff */
[----:B------:R-:W-:-:S07]  /*e2b0*/  SHF.L.U32 R0, R0, 0x1f, RZ ;  /* 0x0000001f00007819 */ /* 0x000fce00000006ff */
[----:B0-2---:R-:W-:Y:S02]  /*e2c0*/  @!P0 LEA R2, P2, R22, R14, 0x1 ;  /* 0x0000000e16028211 */ /* 0x005fe400078408ff */
[----:B------:R-:W-:Y:S02]  /*e2d0*/  @!P0 LEA R5, R30, UR45, 0x1 ;  /* 0x0000002d1e058c11 */ /* 0x000fe4000f8e08ff */
[----:B-1----:R-:W-:-:S05]  /*e2e0*/  @!P0 IADD3.X R3, RZ, R6, RZ, P2, !PT ;  /* 0x00000006ff038210 */ /* 0x002fca00017fe4ff */
        /* <DEDUP_REMOVED lines=11> */
.L_x_7380:
[----:B------:R-:W-:-:S13]  /*e3a0*/  ISETP.NE.AND P0, PT, R33, 0x3, PT ;  /* 0x000000032100780c */ /* 0x000fda0003f05270 */
[----:B------:R-:W-:Y:S05]  /*e3b0*/  @!P0 BRA `(.L_x_7325) ;  /* 0x0000000000048947 */ /* 0x000fea0003800000 */
[----:B------:R-:W-:Y:S01]  /*e3c0*/  BPT.TRAP 0x1 ;  /* 0x000000040000795c */ /* 0x000fe20000300000 */
.L_x_7325:
[----:B------:R-:W1:Y:S02]  /*e3d0*/  SYNCS.PHASECHK.TRANS64.TRYWAIT P0, [UR45+0x28c60], R0 ;  /* 0x028c6000ff0075a7 */ /* 0x000e64000800016d */
[----:B-1----:R-:W-:Y:S05]  /*e3e0*/  @!P0 BRA `(.L_x_7326) ;  /* 0x0000002800308947 */ /* 0x002fea0003800000 */
.L_x_7381:
        /* <DEDUP_REMOVED lines=12> */
[----:B------:R-:W-:Y:S01]  /*e4b0*/  IMAD.IADD R3, R3, 0x1, R5 ;  /* 0x0000000103037824 */ /* 0x000fe200078e0205 */
[----:B------:R-:W-:Y:S02]  /*e4c0*/  MOV R5, UR6 ;  /* 0x0000000600057c02 */ /* 0x000fe40008000f00 */
        /* <DEDUP_REMOVED lines=73> */
[----:B------:R-:W-:Y:S02]  /*e960*/  ISETP.LT.OR P6, PT, R18, 0x21, P6 ;  /* 0x000000211200780c */ /* 0x000fe400037c1670 */
[----:B--2---:R-:W-:-:S11]  /*e970*/  MOV R4, RZ ;  /* 0x000000ff00047202 */ /* 0x004fd60000000f00 */
        /* <DEDUP_REMOVED lines=16> */
.L_x_7391:
        /* <DEDUP_REMOVED lines=30> */
.L_x_7328:
[----:B------:R-:W-:Y:S01]  /*ec60*/  IADD3 R25, R25, -0x2, RZ ;  /* 0xfffffffe19197810 */ /* 0x000fe20007ffe0ff */
[----:B------:R-:W-:Y:S01]  /*ec70*/  SYNCS.ARRIVE.TRANS64.A1T0 RZ, [UR45+0x28c50], RZ ;  /* 0x028c50ffffff79a7 */ /* 0x000fe2000810002d */
[----:B------:R-:W-:Y:S01]  /*ec80*/  BSSY B0, `(.L_x_7312) ;  /* 0x00000f1000007945 */ /* 0x000fe20003800000 */
[----:B------:R-:W-:Y:S01]  /*ec90*/  IMAD.MOV.U32 R0, RZ, RZ, 0x1 ;  /* 0x00000001ff007424 */ /* 0x000fe200078e00ff */
[----:B------:R-:W-:Y:S02]  /*eca0*/  ISETP.GE.AND P0, PT, R25, UR48, PT ;  /* 0x0000003019007c0c */ /* 0x000fe4000bf06270 */
[----:B------:R-:W-:-:S11]  /*ecb0*/  MOV R21, 0x1 ;  /* 0x0000000100157802 */ /* 0x000fd60000000f00 */
[----:B------:R-:W-:Y:S05]  /*ecc0*/  @!P0 BRA `(.L_x_7329) ;  /* 0x0000000c00b08947 */ /* 0x000fea0003800000 */
[----:B------:R-:W-:Y:S01]  /*ecd0*/  UIADD3 UR4, UR44, 0x1, URZ ;  /* 0x000000012c047890 */ /* 0x000fe2000fffe03f */
[----:B------:R-:W-:Y:S01]  /*ece0*/  LOP3.LUT R0, RZ, UR41, RZ, 0x33, !PT ;  /* 0x00000029ff007c12 */ /* 0x000fe2000f8e33ff */
[----:B------:R-:W-:Y:S01]  /*ecf0*/  ULOP3.LUT UR5, URZ, UR42, URZ, 0x33, !UPT ;  /* 0x0000002a3f057292 */ /* 0x000fe2000f8e333f */
[----:B------:R-:W-:Y:S01]  /*ed00*/  IADD3 R35, R36, R28, R35 ;  /* 0x0000001c24237210 */ /* 0x000fe20007ffe023 */
[----:B------:R-:W-:Y:S01]  /*ed10*/  UIMAD UR4, UR4, UR38, URZ ;  /* 0x00000026040472a4 */ /* 0x000fe2000f8e023f */
[----:B------:R-:W-:Y:S02]  /*ed20*/  LOP3.LUT R28, R34, 0x40, RZ, 0xc0, !PT ;  /* 0x00000040221c7812 */ /* 0x000fe400078ec0ff */
[----:B------:R-:W-:Y:S01]  /*ed30*/  LOP3.LUT R25, R17, 0x80, RZ, 0xc0, !PT ;  /* 0x0000008011197812 */ /* 0x000fe200078ec0ff */
[----:B------:R-:W-:Y:S01]  /*ed40*/  VIADD R2, R35, 0xffffff40 ;  /* 0xffffff4023027836 */ /* 0x000fe20000000000 */
[----:B------:R-:W-:Y:S02]  /*ed50*/  MOV R21, 0x1 ;  /* 0x0000000100157802 */ /* 0x000fe40000000f00 */
[----:B------:R-:W-:-:S02]  /*ed60*/  LOP3.LUT R3, RZ, UR4, RZ, 0x33, !PT ;  /* 0x00000004ff037c12 */ /* 0x000fc4000f8e33ff */
[----:B------:R-:W-:Y:S02]  /*ed70*/  SHF.R.U32.HI R28, RZ, 0x2, R28 ;  /* 0x00000002ff1c7819 */ /* 0x000fe4000001161c */
[----:B------:R-:W-:Y:S01]  /*ed80*/  VIMNMX3 R3, R0, UR5, R3, !PT ;  /* 0x0000000500037c0f */ /* 0x000fe2000f800103 */
[----:B------:R-:W-:Y:S01]  /*ed90*/  IMAD.MOV.U32 R0, RZ, RZ, 0x1 ;  /* 0x00000001ff007424 */ /* 0x000fe200078e00ff */
[----:B------:R-:W-:Y:S02]  /*eda0*/  SHF.R.U32.HI R25, RZ, 0x3, R25 ;  /* 0x00000003ff197819 */ /* 0x000fe40000011619 */
[C---:B------:R-:W-:Y:S01]  /*edb0*/  IADD3 R22, -R3.reuse, -0x2, RZ ;  /* 0xfffffffe03167810 */ /* 0x040fe20007ffe1ff */
[----:B------:R-:W-:-:S07]  /*edc0*/  IMAD R9, R3, -0x40, R2 ;  /* 0xffffffc003097824 */ /* 0x000fce00078e0202 */
.L_x_7344:
[----:B------:R-:W-:Y:S01]  /*edd0*/  ISETP.NE.AND P1, PT, R37, 0x1, PT ;  /* 0x000000012500780c */ /* 0x000fe20003f25270 */
[----:B------:R-:W-:Y:S01]  /*ede0*/  BSSY B1, `(.L_x_7330) ;  /* 0x0000014000017945 */ /* 0x000fe20003800000 */
[----:B------:R-:W-:Y:S01]  /*edf0*/  ISETP.GT.U32.AND P0, PT, R31, 0x3f, PT ;  /* 0x0000003f1f00780c */ /* 0x000fe20003f04070 */
[----:B------:R-:W-:Y:S01]  /*ee00*/  IMAD.MOV.U32 R6, RZ, RZ, RZ ;  /* 0x000000ffff067224 */ /* 0x000fe200078e00ff */
[----:B------:R-:W-:-:S09]  /*ee10*/  MOV R7, R9 ;  /* 0x0000000900077202 */ /* 0x000fd20000000f00 */
        /* <DEDUP_REMOVED lines=16> */
.L_x_7331:
[----:B------:R-:W-:Y:S05]  /*ef20*/  BSYNC B1 ;  /* 0x0000000000017941 */ /* 0x000fea0003800000 */
.L_x_7330:
[----:B------:R-:W-:-:S13]  /*ef30*/  ISETP.NE.AND P0, PT, R33, 0x3, PT ;  /* 0x000000032100780c */ /* 0x000fda0003f05270 */
[----:B------:R-:W-:Y:S05]  /*ef40*/  @!P0 BRA `(.L_x_7332) ;  /* 0x0000000000048947 */ /* 0x000fea0003800000 */
[----:B------:R-:W-:Y:S01]  /*ef50*/  BPT.TRAP 0x1 ;  /* 0x000000040000795c */ /* 0x000fe20000300000 */
.L_x_7332:
[----:B------:R-:W-:Y:S01]  /*ef60*/  LEA R10, R0, UR45, 0x3 ;  /* 0x0000002d000a7c11 */ /* 0x000fe2000f8e18ff */
[----:B------:R-:W-:Y:S01]  /*ef70*/  BSSY B1, `(.L_x_7333) ;  /* 0x0000004000017945 */ /* 0x000fe20003800000 */
[----:B------:R-:W-:-:S04]  /*ef80*/  SHF.L.U32 R20, R21, 0x1f, RZ ;  /* 0x0000001f15147819 */ /* 0x000fc800000006ff */
[----:B------:R-:W1:Y:S02]  /*ef90*/  SYNCS.PHASECHK.TRANS64.TRYWAIT P0, [R10+URZ+0x28c40], R20 ;  /* 0x028c40140a0075a7 */ /* 0x000e64000800017f */
[----:B-1----:R-:W-:Y:S05]  /*efa0*/  @!P0 BRA `(.L_x_7334) ;  /* 0x0000002400688947 */ /* 0x002fea0003800000 */
.L_x_7392:
[----:B------:R-:W-:Y:S05]  /*efb0*/  BSYNC B1 ;  /* 0x0000000000017941 */ /* 0x000fea0003800000 */
.L_x_7333:
        /* <DEDUP_REMOVED lines=12> */
[----:B------:R-:W-:-:S04]  /*f080*/  ULDC.64 UR4, c[0x0][0x310] ;  /* 0x0000c40000047ab9 */ /* 0x000fc80000000a00 */
[----:B------:R-:W-:Y:S01]  /*f090*/  IADD3 R3, R3, R5, RZ ;  /* 0x0000000503037210 */ /* 0x000fe20007ffe0ff */
[----:B------:R-:W-:-:S04]  /*f0a0*/  IMAD R5, R18, UR4, RZ ;  /* 0x0000000412057c24 */ /* 0x000fc8000f8e02ff */
[C---:B------:R-:W-:Y:S02]  /*f0b0*/  IMAD R5, R6.reuse, UR5, R5 ;  /* 0x0000000506057c24 */ /* 0x040fe4000f8e0205 */
[----:B------:R-:W-:Y:S01]  /*f0c0*/  IMAD.WIDE.U32 R2, R6, UR4, R2 ;  /* 0x0000000406027c25 */ /* 0x000fe2000f8e0002 */
        /* <DEDUP_REMOVED lines=22> */
[----:B------:R-:W0:Y:S01]  /*f230*/  SHFL.IDX PT, R14, R26, 0x2, 0x181f ;  /* 0x00581f001a0e7f89 */ /* 0x000e2200000e0000 */
[----:B--2---:R-:W-:-:S03]  /*f240*/  IADD3.X R5, RZ, R3, RZ, P0, !PT ;  /* 0x00000003ff057210 */ /* 0x004fc600007fe4ff */
[----:B------:R-:W2:Y:S04]  /*f250*/  SHFL.IDX PT, R3, R29, 0x2, 0x181f ;  /* 0x00581f001d037f89 */ /* 0x000ea800000e0000 */
[----:B------:R3:W-:Y:S01]  /*f260*/  LDGSTS.E.BYPASS.LTC128B.128 [R27+0x22c00], desc[UR36][R4.64], !P1 ;  /* 0x22c00000041b7fae */ /* 0x0007e2000c901d64 */
[----:B0-----:R-:W-:-:S03]  /*f270*/  IADD3 R2, P0, R14, R8, RZ ;  /* 0x000000080e027210 */ /* 0x001fc60007f1e0ff */
[----:B------:R3:W0:Y:S02]  /*f280*/  SHFL.IDX PT, R14, R26, 0x3, 0x181f ;  /* 0x00781f001a0e7f89 */ /* 0x00062400000e0000 */
[----:B--2---:R-:W-:-:S05]  /*f290*/  IMAD.X R3, RZ, RZ, R3, P0 ;  /* 0x000000ffff037224 */ /* 0x004fca00000e0603 */
[----:B------:R3:W-:Y:S03]  /*f2a0*/  LDGSTS.E.BYPASS.LTC128B.128 [R27+0x23400], desc[UR36][R2.64], !P1 ;  /* 0x23400000021b7fae */ /* 0x0007e6000c901d64 */
.L_x_7402:
[----:B0--3--:R-:W-:-:S04]  /*f2b0*/  IADD3 R2, P0, R14, R8, RZ ;  /* 0x000000080e027210 */ /* 0x009fc80007f1e0ff */
[----:B------:R-:W-:Y:S02]  /*f2c0*/  IADD3.X R3, RZ, R34, RZ, P0, !PT ;  /* 0x00000022ff037210 */ /* 0x000fe400007fe4ff */
[----:B------:R-:W-:-:S03]  /*f2d0*/  PLOP3.LUT P0, PT, PT, PT, PT, 0x80, 0x0 ;  /* 0x000000000000781c */ /* 0x000fc60003f0f070 */
[----:B------:R-:W-:Y:S01]  /*f2e0*/  @!PT LDS RZ, [RZ] ;  /* 0x00000000fffff984 */ /* 0x000fe20000000800 */
[----:B------:R-:W-:Y:S01]  /*f2f0*/  @!PT LDS RZ, [RZ] ;  /* 0x00000000fffff984 */ /* 0x000fe20000000800 */
[----:B------:R-:W-:Y:S01]  /*f300*/  @!PT LDS RZ, [RZ] ;  /* 0x00000000fffff984 */ /* 0x000fe20000000800 */
[----:B------:R0:W-:Y:S01]  /*f310*/  LDGSTS.E.BYPASS.LTC128B.128 [R27+0x23c00], desc[UR36][R2.64], !P1 ;  /* 0x23c00000021b7fae */ /* 0x0001e2000c901d64 */
[----:B------:R-:W-:-:S09]  /*f320*/  NOP ;  /* 0x0000000000007918 */ /* 0x000fd20000000000 */
.L_x_7336:
        /* <DEDUP_REMOVED lines=10> */
.L_x_7337:
[----:B------:R2:W-:Y:S01]  /*f3d0*/  SYNCS.ARRIVE.TRANS64.A1T0 RZ, [R10+URZ+0x28c30], RZ ;  /* 0x028c30ff0aff79a7 */ /* 0x0005e2000810003f */
[----:B------:R-:W-:Y:S05]  /*f3e0*/  @!P2 BRA `(.L_x_7338) ;  /* 0x000000000004a947 */ /* 0x000fea0003800000 */
[----:B------:R-:W-:Y:S01]  /*f3f0*/  BPT.TRAP 0x1 ;  /* 0x000000040000795c */ /* 0x000fe20000300000 */
.L_x_7338:
[----:B------:R-:W3:Y:S01]  /*f400*/  SYNCS.PHASECHK.TRANS64.TRYWAIT P0, [R10+URZ+0x28c60], R20 ;  /* 0x028c60140a0075a7 */ /* 0x000ee2000800017f */
[----:B------:R-:W-:Y:S04]  /*f410*/  BSSY B1, `(.L_x_7339) ;  /* 0x0000002000017945 */ /* 0x000fe80003800000 */
[----:B---3--:R-:W-:Y:S05]  /*f420*/  @!P0 BRA `(.L_x_7340) ;  /* 0x0000002400688947 */ /* 0x008fea0003800000 */
.L_x_7403:
[----:B------:R-:W-:Y:S05]  /*f430*/  BSYNC B1 ;  /* 0x0000000000017941 */ /* 0x000fea0003800000 */
.L_x_7339:
        /* <DEDUP_REMOVED lines=46> */
[----:B------:R-:W-:Y:S01]  /*f720*/  LDGSTS.E.BYPASS.LTC128B.128 [R17+0x8400], desc[UR36][R6.64+0x200], !P4 ;  /* 0x0840020006117fae */ /* 0x000fe2000e101d64 */
[----:B------:R-:W-:-:S03]  /*f730*/  IADD3.X R5, RZ, R5, RZ, P0, !PT ;  /* 0x00000005ff057210 */ /* 0x000fc600007fe4ff */
[----:B------:R-:W0:Y:S04]  /*f740*/  SHFL.IDX PT, R14, R18, 0x2, 0x181f ;  /* 0x00581f00120e7f89 */ /* 0x000e2800000e0000 */
        /* <DEDUP_REMOVED lines=28> */
.L_x_7413:
        /* <DEDUP_REMOVED lines=20> */
.L_x_7342:
        /* <DEDUP_REMOVED lines=10> */
.L_x_7343:
[----:B------:R-:W-:Y:S01]  /*faf0*/  IADD3 R0, R0, 0x1, RZ ;  /* 0x0000000100007810 */ /* 0x000fe20007ffe0ff */
[----:B------:R-:W-:Y:S01]  /*fb00*/  VIADD R22, R22, 0xffffffff ;  /* 0xffffffff16167836 */ /* 0x000fe20000000000 */
[----:B------:R1:W-:Y:S01]  /*fb10*/  SYNCS.ARRIVE.TRANS64.A1T0 RZ, [R10+URZ+0x28c50], RZ ;  /* 0x028c50ff0aff79a7 */ /* 0x0003e2000810003f */
[----:B------:R-:W-:Y:S02]  /*fb20*/  IADD3 R9, R9, -0x40, RZ ;  /* 0xffffffc009097810 */ /* 0x000fe40007ffe0ff */
[----:B------:R-:W-:-:S04]  /*fb30*/  ISETP.NE.AND P0, PT, R0, 0x2, PT ;  /* 0x000000020000780c */ /* 0x000fc80003f05270 */
[----:B------:R-:W-:Y:S02]  /*fb40*/  SEL R0, R0, RZ, P0 ;  /* 0x000000ff00007207 */ /* 0x000fe40000000000 */
[----:B0-----:R-:W-:Y:S02]  /*fb50*/  SEL R2, RZ, 0x1, P0 ;  /* 0x00000001ff027807 */ /* 0x001fe40000000000 */
[----:B------:R-:W-:Y:S02]  /*fb60*/  ISETP.GT.AND P0, PT, R22, UR48, PT ;  /* 0x0000003016007c0c */ /* 0x000fe4000bf04270 */
[----:B------:R-:W-:-:S11]  /*fb70*/  LOP3.LUT R21, R21, R2, RZ, 0x3c, !PT ;  /* 0x0000000215157212 */ /* 0x000fd600078e3cff */
[----:B-1----:R-:W-:Y:S05]  /*fb80*/  @P0 BRA `(.L_x_7344) ;  /* 0xfffffff000900947 */ /* 0x002fea000383ffff */
.L_x_7329:
[----:B------:R-:W-:Y:S05]  /*fb90*/  BSYNC B0 ;  /* 0x0000000000007941 */ /* 0x000fea0003800000 */
.L_x_7312:
[----:B------:R-:W0:Y:S01]  /*fba0*/  S2R R3, SR_CgaCtaId ;  /* 0x0000000000037919 */ /* 0x000e220000008800 */
[----:B------:R-:W-:Y:S01]  /*fbb0*/  MOV R2, 0x400 ;  /* 0x0000040000027802 */ /* 0x000fe20000000f00 */
[----:B------:R-:W-:Y:S01]  /*fbc0*/  BSSY B0, `(.L_x_7345) ;  /* 0x0000005000007945 */ /* 0x000fe20003800000 */
[----:B------:R-:W-:Y:S02]  /*fbd0*/  SHF.L.U32 R4, R4, 0x1f, RZ ;  /* 0x0000001f04047819 */ /* 0x000fe400000006ff */
[----:B0-----:R-:W-:-:S04]  /*fbe0*/  LEA R5, R3, R2, 0x18 ;  /* 0x0000000203057211 */ /* 0x001fc800078ec0ff */
[----:B------:R-:W0:Y:S02]  /*fbf0*/  SYNCS.PHASECHK.TRANS64.TRYWAIT P0, [R5+URZ+0x28c20], R4 ;  /* 0x028c2004050075a7 */ /* 0x000e24000800017f */
[----:B0-----:R-:W-:Y:S05]  /*fc00*/  @!P0 BRA `(.L_x_7346) ;  /* 0x0000002400488947 */ /* 0x001fea0003800000 */
.L_x_7414:
[----:B------:R-:W-:Y:S05]  /*fc10*/  BSYNC B0 ;  /* 0x0000000000007941 */ /* 0x000fea0003800000 */
.L_x_7345:
[----:B------:R-:W-:-:S03]  /*fc20*/  UMOV UR4, 0xffffffff ;  /* 0xffffffff00047882 */ /* 0x000fc60000000000 */
[----:B------:R-:W-:Y:S05]  /*fc30*/  BRA.DIV UR4, `(.L_x_7347) ;  /* 0x0000002604507947 */ /* 0x000fea000b800000 */
[----:B------:R-:W1:Y:S02]  /*fc40*/  S2R R2, SR_TID.X ;  /* 0x0000000000027919 */ /* 0x000e640000002100 */
[----:B-1----:R-:W-:-:S04]  /*fc50*/  SHF.R.U32.HI R2, RZ, 0x5, R2 ;  /* 0x00000005ff027819 */ /* 0x002fc80000011602 */
[----:B------:R-:W-:-:S05]  /*fc60*/  LOP3.LUT R2, R2, 0x3, RZ, 0xc0, !PT ;  /* 0x0000000302027812 */ /* 0x000fca00078ec0ff */
[----:B------:R1:W3:Y:S02]  /*fc70*/  SHFL.IDX PT, R14, R2, RZ, 0x1f ;  /* 0x00001fff020e7589 */ /* 0x0002e400000e0000 */
.L_x_7417:
[----:B---3--:R-:W-:-:S13]  /*fc80*/  ISETP.NE.AND P0, PT, R14, RZ, PT ;  /* 0x000000ff0e00720c */ /* 0x008fda0003f05270 */
[----:B------:R-:W-:Y:S05]  /*fc90*/  @P0 BRA `(.L_x_7255) ;  /* 0x0000000000880947 */ /* 0x000fea0003800000 */
[----:B------:R-:W-:-:S03]  /*fca0*/  UMOV UR4, 0xffffffff ;  /* 0xffffffff00047882 */ /* 0x000fc60000000000 */
[----:B------:R-:W-:Y:S05]  /*fcb0*/  BRA.DIV UR4, `(.L_x_7348) ;  /* 0x0000002604647947 */ /* 0x000fea000b800000 */
[----:B------:R-:W-:-:S13]  /*fcc0*/  ELECT P6, URZ, PT ;  /* 0x00000000003f782f */ /* 0x000fda00038c0000 */
.L_x_7420:
[----:B------:R-:W-:Y:S05]  /*fcd0*/  @!P6 BRA `(.L_x_7255) ;  /* 0x000000000078e947 */ /* 0x000fea0003800000 */
[----:B------:R-:W-:-:S06]  /*fce0*/  ULOP3.LUT UR4, UR43, 0x2, URZ, 0xfc, !UPT ;  /* 0x000000022b047892 */ /* 0x000fcc000f8efc3f */
[----:B-1----:R-:W-:-:S05]  /*fcf0*/  IMAD.U32 R2, RZ, RZ, UR4 ;  /* 0x00000004ff027e24 */ /* 0x002fca000f8e00ff */
[----:B------:R-:W-:-:S13]  /*fd00*/  ISETP.NE.AND P0, PT, R2, 0x3, PT ;  /* 0x000000030200780c */ /* 0x000fda0003f05270 */
[----:B------:R-:W-:Y:S05]  /*fd10*/  @!P0 BRA `(.L_x_7349) ;  /* 0x0000000000048947 */ /* 0x000fea0003800000 */
[----:B------:R-:W-:Y:S01]  /*fd20*/  BPT.TRAP 0x1 ;  /* 0x000000040000795c */ /* 0x000fe20000300000 */
.L_x_7349:
[C---:B0-----:R-:W-:Y:S01]  /*fd30*/  LEA R4, R0.reuse, R5, 0x3 ;  /* 0x0000000500047211 */ /* 0x041fe200078e18ff */
[----:B------:R-:W-:Y:S01]  /*fd40*/  VIADD R0, R0, 0x1 ;  /* 0x0000000100007836 */ /* 0x000fe20000000000 */
[----:B------:R-:W-:-:S04]  /*fd50*/  SHF.L.U32 R3, R21, 0x1f, RZ ;  /* 0x0000001f15037819 */ /* 0x000fc800000006ff */
[----:B------:R-:W0:Y:S01]  /*fd60*/  SYNCS.PHASECHK.TRANS64.TRYWAIT P1, [R4+URZ+0x28c40], R3 ;  /* 0x028c4003040075a7 */ /* 0x000e22000802017f */
[----:B------:R-:W-:-:S04]  /*fd70*/  ISETP.NE.AND P2, PT, R0, 0x2, PT ;  /* 0x000000020000780c */ /* 0x000fc80003f45270 */
[----:B------:R-:W-:Y:S01]  /*fd80*/  SEL R2, RZ, 0x1, P2 ;  /* 0x00000001ff027807 */ /* 0x000fe20001000000 */
[----:B0-----:R-:W-:Y:S08]  /*fd90*/  @!P1 BRA `(.L_x_7350) ;  /* 0x00000024004c9947 */ /* 0x001ff00003800000 */
.L_x_7421:
[----:B------:R-:W-:Y:S02]  /*fda0*/  SEL R0, R0, RZ, P2 ;  /* 0x000000ff00007207 */ /* 0x000fe40001000000 */
[----:B------:R-:W-:Y:S01]  /*fdb0*/  LOP3.LUT R2, R21, R2, RZ, 0x3c, !PT ;  /* 0x0000000215027212 */ /* 0x000fe200078e3cff */
[----:B------:R-:W-:Y:S06]  /*fdc0*/  @!P0 BRA `(.L_x_7351) ;  /* 0x0000000000048947 */ /* 0x000fec0003800000 */
[----:B------:R-:W-:Y:S01]  /*fdd0*/  BPT.TRAP 0x1 ;  /* 0x000000040000795c */ /* 0x000fe20000300000 */
.L_x_7351:
[----:B------:R-:W-:Y:S02]  /*fde0*/  LEA R5, R0, R5, 0x3 ;  /* 0x0000000500057211 */ /* 0x000fe400078e18ff */
[----:B------:R-:W-:-:S04]  /*fdf0*/  SHF.L.U32 R0, R2, 0x1f, RZ ;  /* 0x0000001f02007819 */ /* 0x000fc800000006ff */
[----:B------:R-:W1:Y:S02]  /*fe00*/  SYNCS.PHASECHK.TRANS64.TRYWAIT P1, [R5+URZ+0x28c40], R0 ;  /* 0x028c4000050075a7 */ /* 0x000e64000802017f */
[----:B-1----:R-:W-:Y:S05]  /*fe10*/  @!P1 BRA `(.L_x_7352) ;  /* 0x0000002400409947 */ /* 0x002fea0003800000 */
.L_x_7422:
[----:B------:R-:W-:Y:S05]  /*fe20*/  @!P0 BRA `(.L_x_7353) ;  /* 0x0000000000048947 */ /* 0x000fea0003800000 */
[----:B------:R-:W-:Y:S01]  /*fe30*/  BPT.TRAP 0x1 ;  /* 0x000000040000795c */ /* 0x000fe20000300000 */
.L_x_7353:
[----:B------:R-:W3:Y:S02]  /*fe40*/  SYNCS.PHASECHK.TRANS64.TRYWAIT P1, [R4+URZ+0x28c60], R3 ;  /* 0x028c6003040075a7 */ /* 0x000ee4000802017f */
[----:B---3--:R-:W-:Y:S05]  /*fe50*/  @!P1 BRA `(.L_x_7354) ;  /* 0x0000002400449947 */ /* 0x008fea0003800000 */
.L_x_7423:
[----:B------:R-:W-:Y:S05]  /*fe60*/  @!P0 BRA `(.L_x_7355) ;  /* 0x0000000000048947 */ /* 0x000fea0003800000 */
[----:B------:R-:W-:Y:S01]  /*fe70*/  BPT.TRAP 0x1 ;  /* 0x000000040000795c */ /* 0x000fe20000300000 */
.L_x_7355:
[----:B----4-:R4:W0:Y:S02]  /*fe80*/  SYNCS.PHASECHK.TRANS64.TRYWAIT P0, [R5+URZ+0x28c60], R0 ;  /* 0x028c6000050075a7 */ /* 0x010824000800017f */
[----:B0-----:R-:W-:Y:S05]  /*fe90*/  @!P0 NANOSLEEP.SYNCS 0x989680 ;  /* 0x009896800000895d */ /* 0x001fea0003900000 */
[----:B------:R-:W0:Y:S02]  /*fea0*/  @!P0 SYNCS.PHASECHK.TRANS64 P0, [R5+URZ+0x28c60], R0 ;  /* 0x028c6000050085a7 */ /* 0x000e24000800007f */
[----:B0-----:R-:W-:Y:S05]  /*feb0*/  @!P0 BRA `(.L_x_7355) ;  /* 0xfffffffc00f08947 */ /* 0x001fea000383ffff */
.L_x_7255:
[----:B-1----:R-:W-:Y:S05]  /*fec0*/  BSYNC B6 ;  /* 0x0000000000067941 */ /* 0x002fea0003800000 */
.L_x_7252:
[----:B------:R-:W-:Y:S05]  /*fed0*/  EXIT ;  /* 0x000000000000794d */ /* 0x000fea0003800000 */
.L_x_7260:
[----:B0-----:R-:W-:-:S04]  /*fee0*/  IMAD.U32 R5, RZ, RZ, UR5 ;  /* 0x00000005ff057e24 */ /* 0x001fc8000f8e00ff */
[----:B------:R0:W1:Y:S03]  /*fef0*/  SYNCS.PHASECHK.TRANS64.TRYWAIT P1, [R5+URZ+0x28c50], R2 ;  /* 0x028c5002050075a7 */ /* 0x000066000802017f */
[----:B-1----:R-:W-:Y:S05]  /*ff00*/  @!P1 NANOSLEEP.SYNCS 0x989680 ;  /* 0x009896800000995d */ /* 0x002fea0003900000 */
[----:B------:R-:W1:Y:S02]  /*ff10*/  @!P1 SYNCS.PHASECHK.TRANS64 P1, [R5+URZ+0x28c50], R2 ;  /* 0x028c5002050095a7 */ /* 0x000e64000802007f */
[----:B-1----:R-:W-:Y:S05]  /*ff20*/  @!P1 BRA `(.L_x_7260) ;  /* 0xfffffffc00ec9947 */ /* 0x002fea000383ffff */
[----:B------:R-:W-:Y:S05]  /*ff30*/  BRA `(.L_x_7356) ;  /* 0xffffff14005c7947 */ /* 0x000fea000383ffff */
.L_x_7266:
[----:B-1----:R-:W-:-:S04]  /*ff40*/  MOV R5, UR7 ;  /* 0x0000000700057c02 */ /* 0x002fc80008000f00 */
[----:B------:R1:W2:Y:S03]  /*ff50*/  SYNCS.PHASECHK.TRANS64.TRYWAIT P1, [R5+URZ+0x28c50], R2 ;  /* 0x028c5002050075a7 */ /* 0x0002a6000802017f */
[----:B--2---:R-:W-:Y:S05]  /*ff60*/  @!P1 NANOSLEEP.SYNCS 0x989680 ;  /* 0x009896800000995d */ /* 0x004fea0003900000 */
[----:B------:R-:W2:Y:S02]  /*ff70*/  @!P1 SYNCS.PHASECHK.TRANS64 P1, [R5+URZ+0x28c50], R2 ;  /* 0x028c5002050095a7 */ /* 0x000ea4000802007f */
[----:B--2---:R-:W-:Y:S05]  /*ff80*/  @!P1 BRA `(.L_x_7266) ;  /* 0xfffffffc00ec9947 */ /* 0x004fea000383ffff */
[----:B------:R-:W-:Y:S05]  /*ff90*/  BRA `(.L_x_7265) ;  /* 0xffffff2000607947 */ /* 0x000fea000383ffff */
.L_x_7271:
[----:B0-----:R-:W-:-:S04]  /*ffa0*/  IMAD.U32 R0, RZ, RZ, UR39 ;  /* 0x00000027ff007e24 */ /* 0x001fc8000f8e00ff */
[----:B------:R0:W1:Y:S03]  /*ffb0*/  SYNCS.PHASECHK.TRANS64.TRYWAIT P0, [R0+URZ+0x28c00], R13 ;  /* 0x028c000d000075a7 */ /* 0x000066000800017f */
[----:B-1----:R-:W-:Y:S05]  /*ffc0*/  @!P0 NANOSLEEP.SYNCS 0x989680 ;  /* 0x009896800000895d */ /* 0x002fea0003900000 */
[----:B------:R-:W1:Y:S02]  /*ffd0*/  @!P0 SYNCS.PHASECHK.TRANS64 P0, [R0+URZ+0x28c00], R13 ;  /* 0x028c000d000085a7 */ /* 0x000e64000800007f */
[----:B-1----:R-:W-:Y:S05]  /*ffe0*/  @!P0 BRA `(.L_x_7271) ;  /* 0xfffffffc00ec8947 */ /* 0x002fea000383ffff */
[----:B------:R-:W-:Y:S05]  /*fff0*/  BRA `(.L_x_7357) ;  /* 0xffffff3400b87947 */ /* 0x000fea000383ffff */
.L_x_7275:
[----:B-1----:R-:W-:-:S04]  /*10000*/  MOV R4, UR39 ;  /* 0x0000002700047c02 */ /* 0x002fc80008000f00 */
[----:B------:R1:W2:Y:S03]  /*10010*/  SYNCS.PHASECHK.TRANS64.TRYWAIT P1, [R4+URZ+0x28c30], R13 ;  /* 0x028c300d040075a7 */ /* 0x0002a6000802017f */
[----:B--2---:R-:W-:Y:S05]  /*10020*/  @!P1 NANOSLEEP.SYNCS 0x989680 ;  /* 0x009896800000995d */ /* 0x004fea0003900000 */
[----:B------:R-:W2:Y:S02]  /*10030*/  @!P1 SYNCS.PHASECHK.TRANS64 P1, [R4+URZ+0x28c30], R13 ;  /* 0x028c300d040095a7 */ /* 0x000ea4000802007f */
[----:B--2---:R-:W-:Y:S05]  /*10040*/  @!P1 BRA `(.L_x_7275) ;  /* 0xfffffffc00ec9947 */ /* 0x004fea000383ffff */
[----:B------:R-:W-:Y:S05]  /*10050*/  BRA `(.L_x_7274) ;  /* 0xffffff3400f87947 */ /* 0x000fea000383ffff */
.L_x_7280:
[----:B--2---:R-:W-:-:S04]  /*10060*/  IMAD.U32 R14, RZ, RZ, UR39 ;  /* 0x00000027ff0e7e24 */ /* 0x004fc8000f8e00ff */
[----:B------:R2:W3:Y:S03]  /*10070*/  SYNCS.PHASECHK.TRANS64.TRYWAIT P1, [R14+URZ+0x28c50], R13 ;  /* 0x028c500d0e0075a7 */ /* 0x0004e6000802017f */
[----:B---3--:R-:W-:Y:S05]  /*10080*/  @!P1 NANOSLEEP.SYNCS 0x989680 ;  /* 0x009896800000995d */ /* 0x008fea0003900000 */
[----:B------:R-:W3:Y:S02]  /*10090*/  @!P1 SYNCS.PHASECHK.TRANS64 P1, [R14+URZ+0x28c50], R13 ;  /* 0x028c500d0e0095a7 */ /* 0x000ee4000802007f */
[----:B---3--:R-:W-:Y:S05]  /*100a0*/  @!P1 BRA `(.L_x_7280) ;  /* 0xfffffffc00ec9947 */ /* 0x008fea000383ffff */
[----:B------:R-:W-:Y:S05]  /*100b0*/  BRA `(.L_x_7279) ;  /* 0xffffff5000207947 */ /* 0x000fea000383ffff */
.L_x_7286:
[----:B--2---:R-:W-:-:S04]  /*100c0*/  MOV R4, UR27 ;  /* 0x0000001b00047c02 */ /* 0x004fc80008000f00 */
[----:B------:R2:W3:Y:S03]  /*100d0*/  SYNCS.PHASECHK.TRANS64.TRYWAIT P1, [R4+URZ+0x28c30], R13 ;  /* 0x028c300d040075a7 */ /* 0x0004e6000802017f */
[----:B---3--:R-:W-:Y:S05]  /*100e0*/  @!P1 NANOSLEEP.SYNCS 0x989680 ;  /* 0x009896800000995d */ /* 0x008fea0003900000 */
[----:B------:R-:W3:Y:S02]  /*100f0*/  @!P1 SYNCS.PHASECHK.TRANS64 P1, [R4+URZ+0x28c30], R13 ;  /* 0x028c300d040095a7 */ /* 0x000ee4000802007f */
[----:B---3--:R-:W-:Y:S05]  /*10100*/  @!P1 BRA `(.L_x_7286) ;  /* 0xfffffffc00ec9947 */ /* 0x008fea000383ffff */
[----:B------:R-:W-:Y:S05]  /*10110*/  BRA `(.L_x_7285) ;  /* 0xffffff5400587947 */ /* 0x000fea000383ffff */
.L_x_7291:
[----:B-1----:R-:W-:-:S04]  /*10120*/  IMAD.U32 R14, RZ, RZ, UR27 ;  /* 0x0000001bff0e7e24 */ /* 0x002fc8000f8e00ff */
[----:B------:R1:W2:Y:S03]  /*10130*/  SYNCS.PHASECHK.TRANS64.TRYWAIT P1, [R14+URZ+0x28c50], R13 ;  /* 0x028c500d0e0075a7 */ /* 0x0002a6000802017f */
[----:B--2---:R-:W-:Y:S05]  /*10140*/  @!P1 NANOSLEEP.SYNCS 0x989680 ;  /* 0x009896800000995d */ /* 0x004fea0003900000 */
[----:B------:R-:W2:Y:S02]  /*10150*/  @!P1 SYNCS.PHASECHK.TRANS64 P1, [R14+URZ+0x28c50], R13 ;  /* 0x028c500d0e0095a7 */ /* 0x000ea4000802007f */
[----:B--2---:R-:W-:Y:S05]  /*10160*/  @!P1 BRA `(.L_x_7291) ;  /* 0xfffffffc00ec9947 */ /* 0x004fea000383ffff */
[----:B------:R-:W-:Y:S05]  /*10170*/  BRA `(.L_x_7290) ;  /* 0xffffff7000cc7947 */ /* 0x000fea000383ffff */
.L_x_7298:
[----:B-1----:R-:W-:-:S04]  /*10180*/  MOV R4, UR6 ;  /* 0x0000000600047c02 */ /* 0x002fc80008000f00 */
[----:B------:R1:W2:Y:S03]  /*10190*/  SYNCS.PHASECHK.TRANS64.TRYWAIT P1, [R4+URZ+0x28c30], R11 ;  /* 0x028c300b040075a7 */ /* 0x0002a6000802017f */
[----:B--2---:R-:W-:Y:S05]  /*101a0*/  @!P1 NANOSLEEP.SYNCS 0x989680 ;  /* 0x009896800000995d */ /* 0x004fea0003900000 */
[----:B------:R-:W2:Y:S02]  /*101b0*/  @!P1 SYNCS.PHASECHK.TRANS64 P1, [R4+URZ+0x28c30], R11 ;  /* 0x028c300b040095a7 */ /* 0x000ea4000802007f */
[----:B--2---:R-:W-:Y:S05]  /*101c0*/  @!P1 BRA `(.L_x_7298) ;  /* 0xfffffffc00ec9947 */ /* 0x004fea000383ffff */
[----:B------:R-:W-:Y:S05]  /*101d0*/  BRA `(.L_x_7297) ;  /* 0xffffff7400c47947 */ /* 0x000fea000383ffff */
.L_x_7303:
[----:B-1----:R-:W-:-:S04]  /*101e0*/  IMAD.U32 R12, RZ, RZ, UR6 ;  /* 0x00000006ff0c7e24 */ /* 0x002fc8000f8e00ff */
[----:B------:R1:W3:Y:S03]  /*101f0*/  SYNCS.PHASECHK.TRANS64.TRYWAIT P1, [R12+URZ+0x28c50], R11 ;  /* 0x028c500b0c0075a7 */ /* 0x0002e6000802017f */
[----:B---3--:R-:W-:Y:S05]  /*10200*/  @!P1 NANOSLEEP.SYNCS 0x989680 ;  /* 0x009896800000995d */ /* 0x008fea0003900000 */
[----:B------:R-:W3:Y:S02]  /*10210*/  @!P1 SYNCS.PHASECHK.TRANS64 P1, [R12+URZ+0x28c50], R11 ;  /* 0x028c500b0c0095a7 */ /* 0x000ee4000802007f */
[----:B---3--:R-:W-:Y:S05]  /*10220*/  @!P1 BRA `(.L_x_7303) ;  /* 0xfffffffc00ec9947 */ /* 0x008fea000383ffff */
[----:B------:R-:W-:Y:S05]  /*10230*/  BRA `(.L_x_7302) ;  /* 0xffffff8c00dc7947 */ /* 0x000fea000383ffff */
.L_x_7317:
[----:B------:R-:W-:Y:S01]  /*10240*/  MOV R13, R23 ;  /* 0x00000017000d7202 */ /* 0x000fe20000000f00 */
[----:B------:R-:W-:Y:S01]  /*10250*/  IMAD.MOV.U32 R12, RZ, RZ, RZ ;  /* 0x000000ffff0c7224 */ /* 0x000fe200078e00ff */
[----:B------:R-:W-:Y:S01]  /*10260*/  MOV R11, 0x1f ;  /* 0x0000001f000b7802 */ /* 0x000fe20000000f00 */
[----:B------:R-:W-:-:S07]  /*10270*/  IMAD.MOV.U32 R15, RZ, RZ, -0x1 ;  /* 0xffffffffff0f7424 */ /* 0x000fce00078e00ff */
[----:B------:R-:W-:Y:S05]  /*10280*/  WARPSYNC.COLLECTIVE R15, `(.L_x_7358) ;  /* 0x000000000f087348 */ /* 0x000fea0003c00000 */
[----:B------:R0:W1:Y:S02]  /*10290*/  SHFL.IDX P6, R14, R13, R12, R11 ;  /* 0x0000000c0d0e7389 */ /* 0x00006400000c000b */
[----:B01----:R-:W-:Y:S01]  /*102a0*/  ENDCOLLECTIVE ;  /* 0x000000000000791b */ /* 0x003fe20003800000 */
.L_x_7358:
[----:B------:R-:W-:Y:S05]  /*102b0*/  BRA `(.L_x_7359) ;  /* 0xffffffd000f07947 */ /* 0x000fea000383ffff */
.L_x_7319:
[----:B0-----:R-:W-:-:S04]  /*102c0*/  MOV R3, UR45 ;  /* 0x0000002d00037c02 */ /* 0x001fc80008000f00 */
[----:B------:R0:W1:Y:S03]  /*102d0*/  SYNCS.PHASECHK.TRANS64.TRYWAIT P0, [R3+URZ+0x28c40], R0 ;  /* 0x028c4000030075a7 */ /* 0x000066000800017f */
[----:B-1----:R-:W-:Y:S05]  /*102e0*/  @!P0 NANOSLEEP.SYNCS 0x989680 ;  /* 0x009896800000895d */ /* 0x002fea0003900000 */
[----:B------:R-:W1:Y:S02]  /*102f0*/  @!P0 SYNCS.PHASECHK.TRANS64 P0, [R3+URZ+0x28c40], R0 ;  /* 0x028c4000030085a7 */ /* 0x000e64000800007f */
[----:B-1----:R-:W-:Y:S05]  /*10300*/  @!P0 BRA `(.L_x_7319) ;  /* 0xfffffffc00ec8947 */ /* 0x002fea000383ffff */
[----:B------:R-:W-:Y:S05]  /*10310*/  BRA `(.L_x_7360) ;  /* 0xffffffd400207947 */ /* 0x000fea000383ffff */
.L_x_7320:
        /* <DEDUP_REMOVED lines=8> */
.L_x_7362:
[----:B------:R-:W-:Y:S05]  /*103a0*/  BSYNC B0 ;  /* 0x0000000000007941 */ /* 0x000fea0003800000 */
.L_x_7361:
        /* <DEDUP_REMOVED lines=9> */
.L_x_7363:
[----:B------:R-:W-:Y:S01]  /*10440*/  MOV R13, R5 ;  /* 0x00000005000d7202 */ /* 0x000fe20000000f00 */
[----:B------:R-:W-:Y:S01]  /*10450*/  IMAD.MOV.U32 R12, RZ, RZ, 0x1 ;  /* 0x00000001ff0c7424 */ /* 0x000fe200078e00ff */
[----:B------:R-:W-:-:S04]  /*10460*/  @P0 LEA R14, P1, R22, R14, 0x1 ;  /* 0x0000000e160e0211 */ /* 0x000fc800078208ff */
[----:B------:R-:W-:Y:S01]  /*10470*/  @P0 IADD3.X R3, RZ, R2, RZ, P1, !PT ;  /* 0x00000002ff030210 */ /* 0x000fe20000ffe4ff */
[----:B------:R-:W-:-:S08]  /*10480*/  @P0 IMAD.MOV.U32 R2, RZ, RZ, R14 ;  /* 0x000000ffff020224 */ /* 0x000fd000078e000e */
[----:B------:R-:W-:Y:S05]  /*10490*/  WARPSYNC.COLLECTIVE R15, `(.L_x_7364) ;  /* 0x000000000f087348 */ /* 0x000fea0003c00000 */
[----:B------:R0:W1:Y:S02]  /*104a0*/  SHFL.IDX P6, R14, R13, R12, R11 ;  /* 0x0000000c0d0e7389 */ /* 0x00006400000c000b */
[----:B01----:R-:W-:Y:S01]  /*104b0*/  ENDCOLLECTIVE ;  /* 0x000000000000791b */ /* 0x003fe20003800000 */
.L_x_7364:
        /* <DEDUP_REMOVED lines=11> */
.L_x_7365:
[----:B------:R-:W-:Y:S01]  /*10570*/  IMAD.MOV.U32 R13, RZ, RZ, R5 ;  /* 0x000000ffff0d7224 */ /* 0x000fe200078e0005 */
[----:B------:R-:W-:Y:S02]  /*10580*/  MOV R12, 0x2 ;  /* 0x00000002000c7802 */ /* 0x000fe40000000f00 */
[----:B------:R-:W-:-:S13]  /*10590*/  @P0 LEA R2, P1, R22, R14, 0x1 ;  /* 0x0000000e16020211 */ /* 0x000fda00078208ff */
[----:B------:R-:W-:Y:S05]  /*105a0*/  WARPSYNC.COLLECTIVE R15, `(.L_x_7366) ;  /* 0x000000000f087348 */ /* 0x000fea0003c00000 */
[----:B------:R0:W1:Y:S02]  /*105b0*/  SHFL.IDX P6, R14, R13, R12, R11 ;  /* 0x0000000c0d0e7389 */ /* 0x00006400000c000b */
[----:B01----:R-:W-:Y:S01]  /*105c0*/  ENDCOLLECTIVE ;  /* 0x000000000000791b */ /* 0x003fe20003800000 */
.L_x_7366:
[----:B------:R-:W-:-:S05]  /*105d0*/  @P0 IADD3.X R3, RZ, R4, RZ, P1, !PT ;  /* 0x00000004ff030210 */ /* 0x000fca0000ffe4ff */
        /* <DEDUP_REMOVED lines=11> */
.L_x_7367:
[----:B------:R-:W-:Y:S01]  /*10690*/  MOV R13, R5 ;  /* 0x00000005000d7202 */ /* 0x000fe20000000f00 */
[----:B------:R-:W-:Y:S01]  /*106a0*/  IMAD.MOV.U32 R12, RZ, RZ, 0x3 ;  /* 0x00000003ff0c7424 */ /* 0x000fe200078e00ff */
[----:B------:R-:W-:-:S13]  /*106b0*/  @P0 LEA R2, P1, R22, R14, 0x1 ;  /* 0x0000000e16020211 */ /* 0x000fda00078208ff */
[----:B------:R-:W-:Y:S05]  /*106c0*/  WARPSYNC.COLLECTIVE R15, `(.L_x_7368) ;  /* 0x000000000f087348 */ /* 0x000fea0003c00000 */
[----:B------:R0:W1:Y:S02]  /*106d0*/  SHFL.IDX P6, R14, R13, R12, R11 ;  /* 0x0000000c0d0e7389 */ /* 0x00006400000c000b */
[----:B01----:R-:W-:Y:S01]  /*106e0*/  ENDCOLLECTIVE ;  /* 0x000000000000791b */ /* 0x003fe20003800000 */
.L_x_7368:
[----:B------:R-:W-:-:S05]  /*106f0*/  @P0 IMAD.X R3, RZ, RZ, R4, P1 ;  /* 0x000000ffff030224 */ /* 0x000fca00008e0604 */
        /* <DEDUP_REMOVED lines=9> */
.L_x_7369:
[----:B------:R-:W-:Y:S05]  /*10790*/  BRA `(.L_x_7370) ;  /* 0xffffffd000e47947 */ /* 0x000fea000383ffff */
.L_x_7323:
[----:B------:R-:W-:Y:S01]  /*107a0*/  MOV R13, R5 ;  /* 0x00000005000d7202 */ /* 0x000fe20000000f00 */
[----:B------:R-:W-:Y:S01]  /*107b0*/  IMAD.MOV.U32 R12, RZ, RZ, RZ ;  /* 0x000000ffff0c7224 */ /* 0x000fe200078e00ff */
[----:B------:R-:W-:Y:S01]  /*107c0*/  MOV R11, 0x181f ;  /* 0x0000181f000b7802 */ /* 0x000fe20000000f00 */
[----:B------:R-:W-:Y:S01]  /*107d0*/  IMAD.MOV.U32 R15, RZ, RZ, -0x1 ;  /* 0xffffffffff0f7424 */ /* 0x000fe200078e00ff */
[----:B------:R-:W-:-:S07]  /*107e0*/  MOV R6, UR46 ;  /* 0x0000002e00067c02 */ /* 0x000fce0008000f00 */
[----:B------:R-:W-:Y:S05]  /*107f0*/  WARPSYNC.COLLECTIVE R15, `(.L_x_7371) ;  /* 0x000000000f087348 */ /* 0x000fea0003c00000 */
[----:B------:R0:W1:Y:S02]  /*10800*/  SHFL.IDX P6, R14, R13, R12, R11 ;  /* 0x0000000c0d0e7389 */ /* 0x00006400000c000b */
[----:B01----:R-:W-:Y:S01]  /*10810*/  ENDCOLLECTIVE ;  /* 0x000000000000791b */ /* 0x003fe20003800000 */
.L_x_7371:
[----:B------:R-:W-:Y:S02]  /*10820*/  IMAD R7, R6, 0x40, R35 ;  /* 0x0000004006077824 */ /* 0x000fe400078e0223 */
[----:B------:R-:W-:Y:S01]  /*10830*/  IMAD.MOV.U32 R13, RZ, RZ, R4 ;  /* 0x000000ffff0d7224 */ /* 0x000fe200078e0004 */
[----:B------:R-:W-:-:S07]  /*10840*/  MOV R2, R14 ;  /* 0x0000000e00027202 */ /* 0x000fce0000000f00 */
[----:B------:R-:W-:Y:S05]  /*10850*/  WARPSYNC.COLLECTIVE R15, `(.L_x_7372) ;  /* 0x000000000f087348 */ /* 0x000fea0003c00000 */
[----:B------:R0:W1:Y:S02]  /*10860*/  SHFL.IDX P6, R14, R13, R12, R11 ;  /* 0x0000000c0d0e7389 */ /* 0x00006400000c000b */
[----:B01----:R-:W-:Y:S01]  /*10870*/  ENDCOLLECTIVE ;  /* 0x000000000000791b */ /* 0x003fe20003800000 */
.L_x_7372:
[----:B------:R-:W-:Y:S02]  /*10880*/  ULDC UR4, c[0x0][0x288] ;  /* 0x0000a20000047ab9 */ /* 0x000fe40000000800 */
[----:B------:R-:W-:-:S05]  /*10890*/  IMAD R0, R0, UR4, RZ ;  /* 0x0000000400007c24 */ /* 0x000fca000f8e02ff */
[C---:B------:R-:W-:Y:S02]  /*108a0*/  ISETP.GE.AND P0, PT, R7.reuse, R0, PT ;  /* 0x000000000700720c */ /* 0x040fe40003f06270 */
[----:B------:R-:W-:Y:S01]  /*108b0*/  IADD3 R11, R7, 0x10, RZ ;  /* 0x00000010070b7810 */ /* 0x000fe20007ffe0ff */
[----:B------:R-:W-:Y:S01]  /*108c0*/  IMAD.MOV.U32 R13, RZ, RZ, R5 ;  /* 0x000000ffff0d7224 */ /* 0x000fe200078e0005 */
[----:B------:R-:W-:-:S09]  /*108d0*/  MOV R12, 0x1 ;  /* 0x00000001000c7802 */ /* 0x000fd20000000f00 */
        /* <DEDUP_REMOVED lines=13> */
.L_x_7373:
[----:B------:R-:W-:Y:S01]  /*109b0*/  VIADD R9, R7, 0x20 ;  /* 0x0000002007097836 */ /* 0x000fe20000000000 */
[----:B------:R-:W-:Y:S01]  /*109c0*/  @!P0 LEA R21, R30, UR45, 0x1 ;  /* 0x0000002d1e158c11 */ /* 0x000fe2000f8e08ff */
[----:B------:R-:W-:Y:S01]  /*109d0*/  IMAD.MOV.U32 R13, RZ, RZ, R4 ;  /* 0x000000ffff0d7224 */ /* 0x000fe200078e0004 */
[----:B------:R-:W-:-:S07]  /*109e0*/  MOV R6, R14 ;  /* 0x0000000e00067202 */ /* 0x000fce0000000f00 */
[----:B------:R-:W-:Y:S05]  /*109f0*/  WARPSYNC.COLLECTIVE R15, `(.L_x_7374) ;  /* 0x000000000f087348 */ /* 0x000fea0003c00000 */
[----:B------:R0:W1:Y:S02]  /*10a00*/  SHFL.IDX P6, R14, R13, R12, R11 ;  /* 0x0000000c0d0e7389 */ /* 0x00006400000c000b */
[----:B01----:R-:W-:Y:S01]  /*10a10*/  ENDCOLLECTIVE ;  /* 0x000000000000791b */ /* 0x003fe20003800000 */
.L_x_7374:
[----:B------:R-:W-:Y:S01]  /*10a20*/  MOV R13, R5 ;  /* 0x00000005000d7202 */ /* 0x000fe20000000f00 */
[----:B------:R-:W-:Y:S01]  /*10a30*/  IMAD.MOV.U32 R12, RZ, RZ, 0x2 ;  /* 0x00000002ff0c7424 */ /* 0x000fe200078e00ff */
[----:B------:R-:W-:-:S13]  /*10a40*/  @!P0 LEA R2, P2, R22, R14, 0x1 ;  /* 0x0000000e16028211 */ /* 0x000fda00078408ff */
[----:B------:R-:W-:Y:S05]  /*10a50*/  WARPSYNC.COLLECTIVE R15, `(.L_x_7375) ;  /* 0x000000000f087348 */ /* 0x000fea0003c00000 */
[----:B------:R0:W1:Y:S02]  /*10a60*/  SHFL.IDX P6, R14, R13, R12, R11 ;  /* 0x0000000c0d0e7389 */ /* 0x00006400000c000b */
[----:B01----:R-:W-:Y:S01]  /*10a70*/  ENDCOLLECTIVE ;  /* 0x000000000000791b */ /* 0x003fe20003800000 */
.L_x_7375:
[----:B------:R-:W-:-:S05]  /*10a80*/  @!P0 IADD3.X R3, RZ, R6, RZ, P2, !PT ;  /* 0x00000006ff038210 */ /* 0x000fca00017fe4ff */
        /* <DEDUP_REMOVED lines=11> */
.L_x_7376:
[----:B------:R-:W-:Y:S01]  /*10b40*/  IMAD.MOV.U32 R13, RZ, RZ, R5 ;  /* 0x000000ffff0d7224 */ /* 0x000fe200078e0005 */
[----:B------:R-:W-:Y:S02]  /*10b50*/  MOV R12, 0x3 ;  /* 0x00000003000c7802 */ /* 0x000fe40000000f00 */
[----:B------:R-:W-:-:S13]  /*10b60*/  @!P0 LEA R2, P2, R22, R14, 0x1 ;  /* 0x0000000e16028211 */ /* 0x000fda00078408ff */
[----:B------:R-:W-:Y:S05]  /*10b70*/  WARPSYNC.COLLECTIVE R15, `(.L_x_7377) ;  /* 0x000000000f087348 */ /* 0x000fea0003c00000 */
[----:B------:R0:W1:Y:S02]  /*10b80*/  SHFL.IDX P6, R14, R13, R12, R11 ;  /* 0x0000000c0d0e7389 */ /* 0x00006400000c000b */
[----:B01----:R-:W-:Y:S01]  /*10b90*/  ENDCOLLECTIVE ;  /* 0x000000000000791b */ /* 0x003fe20003800000 */
.L_x_7377:
[----:B------:R-:W-:-:S05]  /*10ba0*/  @!P0 IADD3.X R3, RZ, R6, RZ, P2, !PT ;  /* 0x00000006ff038210 */ /* 0x000fca00017fe4ff */
        /* <DEDUP_REMOVED lines=9> */
.L_x_7378:
[----:B------:R-:W-:Y:S05]  /*10c40*/  BRA `(.L_x_7379) ;  /* 0xffffffd4008c7947 */ /* 0x000fea000383ffff */
.L_x_7324:
[----:B0-----:R-:W-:-:S04]  /*10c50*/  IMAD.U32 R3, RZ, RZ, UR45 ;  /* 0x0000002dff037e24 */ /* 0x001fc8000f8e00ff */
[----:B------:R0:W1:Y:S03]  /*10c60*/  SYNCS.PHASECHK.TRANS64.TRYWAIT P0, [R3+URZ+0x28c20], R0 ;  /* 0x028c2000030075a7 */ /* 0x000066000800017f */
[----:B-1----:R-:W-:Y:S05]  /*10c70*/  @!P0 NANOSLEEP.SYNCS 0x989680 ;  /* 0x009896800000895d */ /* 0x002fea0003900000 */
[----:B------:R-:W1:Y:S02]  /*10c80*/  @!P0 SYNCS.PHASECHK.TRANS64 P0, [R3+URZ+0x28c20], R0 ;  /* 0x028c2000030085a7 */ /* 0x000e64000800007f */
[----:B-1----:R-:W-:Y:S05]  /*10c90*/  @!P0 BRA `(.L_x_7324) ;  /* 0xfffffffc00ec8947 */ /* 0x002fea000383ffff */
[----:B------:R-:W-:Y:S05]  /*10ca0*/  BRA `(.L_x_7380) ;  /* 0xffffffd400bc7947 */ /* 0x000fea000383ffff */
.L_x_7326:
[----:B0-----:R-:W-:-:S04]  /*10cb0*/  MOV R3, UR45 ;  /* 0x0000002d00037c02 */ /* 0x001fc80008000f00 */
[----:B------:R0:W1:Y:S03]  /*10cc0*/  SYNCS.PHASECHK.TRANS64.TRYWAIT P0, [R3+URZ+0x28c60], R0 ;  /* 0x028c6000030075a7 */ /* 0x000066000800017f */
[----:B-1----:R-:W-:Y:S05]  /*10cd0*/  @!P0 NANOSLEEP.SYNCS 0x989680 ;  /* 0x009896800000895d */ /* 0x002fea0003900000 */
[----:B------:R-:W1:Y:S02]  /*10ce0*/  @!P0 SYNCS.PHASECHK.TRANS64 P0, [R3+URZ+0x28c60], R0 ;  /* 0x028c6000030085a7 */ /* 0x000e64000800007f */
[----:B-1----:R-:W-:Y:S05]  /*10cf0*/  @!P0 BRA `(.L_x_7326) ;  /* 0xfffffffc00ec8947 */ /* 0x002fea000383ffff */
[----:B------:R-:W-:Y:S05]  /*10d00*/  BRA `(.L_x_7381) ;  /* 0xffffffd400b87947 */ /* 0x000fea000383ffff */
.L_x_7327:
        /* <DEDUP_REMOVED lines=8> */
.L_x_7383:
[----:B------:R-:W-:Y:S05]  /*10d90*/  BSYNC B0 ;  /* 0x0000000000007941 */ /* 0x000fea0003800000 */
.L_x_7382:
[----:B------:R-:W-:Y:S01]  /*10da0*/  MOV R13, R0 ;  /* 0x00000000000d7202 */ /* 0x000fe20000000f00 */
[----:B------:R-:W-:Y:S01]  /*10db0*/  IMAD.MOV.U32 R12, RZ, RZ, RZ ;  /* 0x000000ffff0c7224 */ /* 0x000fe200078e00ff */
[----:B------:R-:W-:Y:S01]  /*10dc0*/  MOV R11, 0x181f ;  /* 0x0000181f000b7802 */ /* 0x000fe20000000f00 */
[----:B------:R-:W-:Y:S01]  /*10dd0*/  IMAD.MOV.U32 R15, RZ, RZ, -0x1 ;  /* 0xffffffffff0f7424 */ /* 0x000fe200078e00ff */
[----:B------:R-:W-:Y:S01]  /*10de0*/  SHF.L.U32 R8, R22, 0x1, RZ ;  /* 0x0000000116087819 */ /* 0x000fe200000006ff */
[----:B------:R-:W-:Y:S01]  /*10df0*/  IMAD.MOV.U32 R3, RZ, RZ, R14 ;  /* 0x000000ffff037224 */ /* 0x000fe200078e000e */
[----:B------:R-:W-:-:S07]  /*10e00*/  LOP3.LUT R4, R17, 0x1, RZ, 0xc0, !PT ;  /* 0x0000000111047812 */ /* 0x000fce00078ec0ff */
[----:B------:R-:W-:Y:S05]  /*10e10*/  WARPSYNC.COLLECTIVE R15, `(.L_x_7384) ;  /* 0x000000000f087348 */ /* 0x000fea0003c00000 */
[----:B------:R0:W1:Y:S02]  /*10e20*/  SHFL.IDX P6, R14, R13, R12, R11 ;  /* 0x0000000c0d0e7389 */ /* 0x00006400000c000b */
[----:B01----:R-:W-:Y:S01]  /*10e30*/  ENDCOLLECTIVE ;  /* 0x000000000000791b */ /* 0x003fe20003800000 */
.L_x_7384:
[----:B------:R-:W-:Y:S02]  /*10e40*/  LEA R7, R30, UR45, 0x1 ;  /* 0x0000002d1e077c11 */ /* 0x000fe4000f8e08ff */
[----:B------:R-:W-:Y:S02]  /*10e50*/  ISETP.NE.U32.AND P1, PT, R4, 0x1, PT ;  /* 0x000000010400780c */ /* 0x000fe40003f25070 */
[C---:B------:R-:W-:Y:S02]  /*10e60*/  LOP3.LUT P5, RZ, R17.reuse, 0x2, RZ, 0xc0, !PT ;  /* 0x0000000211ff7812 */ /* 0x040fe400078ac0ff */
[C---:B------:R-:W-:Y:S02]  /*10e70*/  LOP3.LUT P4, RZ, R17.reuse, 0x4, RZ, 0xc0, !PT ;  /* 0x0000000411ff7812 */ /* 0x040fe4000788c0ff */
[C---:B------:R-:W-:Y:S02]  /*10e80*/  LOP3.LUT P3, RZ, R17.reuse, 0x8, RZ, 0xc0, !PT ;  /* 0x0000000811ff7812 */ /* 0x040fe4000786c0ff */
[----:B------:R-:W-:-:S02]  /*10e90*/  LOP3.LUT P2, RZ, R17, 0x10, RZ, 0xc0, !PT ;  /* 0x0000001011ff7812 */ /* 0x000fc4000784c0ff */
[----:B------:R-:W-:Y:S01]  /*10ea0*/  LOP3.LUT R16, R16, 0xfffffeff, RZ, 0xc0, !PT ;  /* 0xfffffeff10107812 */ /* 0x000fe200078ec0ff */
[----:B------:R-:W-:Y:S01]  /*10eb0*/  IMAD.MOV.U32 R12, RZ, RZ, 0x1 ;  /* 0x00000001ff0c7424 */ /* 0x000fe200078e00ff */
[----:B------:R-:W-:Y:S02]  /*10ec0*/  PRMT R4, R17, 0x8880, RZ ;  /* 0x0000888011047816 */ /* 0x000fe400000000ff */
        /* <DEDUP_REMOVED lines=24> */
[----:B------:R-:W-:Y:S02]  /*11050*/  ISETP.GT.AND P6, PT, R4, -0x1, PT ;  /* 0xffffffff0400780c */ /* 0x000fe40003fc4270 */
[----:B------:R-:W-:-:S11]  /*11060*/  MOV R4, RZ ;  /* 0x000000ff00047202 */ /* 0x000fd60000000f00 */
[----:B------:R-:W-:Y:S02]  /*11070*/  @P6 LOP3.LUT R16, R16, 0x200, RZ, 0xfc, !PT ;  /* 0x0000020010106812 */ /* 0x000fe400078efcff */
[----:B------:R-:W-:-:S13]  /*11080*/  ISETP.LT.OR P6, PT, R18, 0x1, P6 ;  /* 0x000000011200780c */ /* 0x000fda00037c1670 */
[----:B------:R0:W-:Y:S02]  /*11090*/  LDGSTS.E.BYPASS.LTC128B.128 [R7+0xe400], desc[UR36][R2.64+0x380], !P6 ;  /* 0x0e40038002077fae */ /* 0x0001e4000f101d64 */
[----:B0-----:R-:W-:Y:S05]  /*110a0*/  WARPSYNC.COLLECTIVE R15, `(.L_x_7385) ;  /* 0x000000000f087348 */ /* 0x001fea0003c00000 */
[----:B------:R1:W2:Y:S02]  /*110b0*/  SHFL.IDX P6, R14, R13, R12, R11 ;  /* 0x0000000c0d0e7389 */ /* 0x0002a400000c000b */
[----:B012---:R-:W-:Y:S01]  /*110c0*/  ENDCOLLECTIVE ;  /* 0x000000000000791b */ /* 0x007fe20003800000 */
.L_x_7385:
[----:B------:R-:W-:Y:S01]  /*110d0*/  IMAD.MOV.U32 R13, RZ, RZ, R0 ;  /* 0x000000ffff0d7224 */ /* 0x000fe200078e0000 */
[----:B------:R-:W-:-:S07]  /*110e0*/  MOV R5, R14 ;  /* 0x0000000e00057202 */ /* 0x000fce0000000f00 */
[----:B------:R-:W-:Y:S05]  /*110f0*/  WARPSYNC.COLLECTIVE R15, `(.L_x_7386) ;  /* 0x000000000f087348 */ /* 0x000fea0003c00000 */
[----:B------:R0:W1:Y:S02]  /*11100*/  SHFL.IDX P6, R14, R13, R12, R11 ;  /* 0x0000000c0d0e7389 */ /* 0x00006400000c000b */
[----:B01----:R-:W-:Y:S01]  /*11110*/  ENDCOLLECTIVE ;  /* 0x000000000000791b */ /* 0x003fe20003800000 */
.L_x_7386:
[----:B------:R-:W-:Y:S01]  /*11120*/  IMAD.MOV.U32 R13, RZ, RZ, R6 ;  /* 0x000000ffff0d7224 */ /* 0x000fe200078e0006 */
[----:B------:R-:W-:Y:S02]  /*11130*/  MOV R12, 0x2 ;  /* 0x00000002000c7802 */ /* 0x000fe40000000f00 */
        /* <DEDUP_REMOVED lines=26> */
.L_x_7387:
[----:B------:R-:W-:Y:S01]  /*112e0*/  MOV R13, R0 ;  /* 0x00000000000d7202 */ /* 0x000fe20000000f00 */
[----:B------:R-:W-:-:S07]  /*112f0*/  IMAD.MOV.U32 R9, RZ, RZ, R14 ;  /* 0x000000ffff097224 */ /* 0x000fce00078e000e */
[----:B------:R-:W-:Y:S05]  /*11300*/  WARPSYNC.COLLECTIVE R15, `(.L_x_7388) ;  /* 0x000000000f087348 */ /* 0x000fea0003c00000 */
[----:B------:R0:W1:Y:S02]  /*11310*/  SHFL.IDX P6, R14, R13, R12, R11 ;  /* 0x0000000c0d0e7389 */ /* 0x00006400000c000b */
[----:B01----:R-:W-:Y:S01]  /*11320*/  ENDCOLLECTIVE ;  /* 0x000000000000791b */ /* 0x003fe20003800000 */
.L_x_7388:
        /* <DEDUP_REMOVED lines=28> */
.L_x_7389:
[----:B------:R-:W-:Y:S01]  /*114f0*/  IMAD.MOV.U32 R13, RZ, RZ, R0 ;  /* 0x000000ffff0d7224 */ /* 0x000fe200078e0000 */
[----:B------:R-:W-:-:S07]  /*11500*/  MOV R6, R14 ;  /* 0x0000000e00067202 */ /* 0x000fce0000000f00 */
[----:B------:R-:W-:Y:S05]  /*11510*/  WARPSYNC.COLLECTIVE R15, `(.L_x_7390) ;  /* 0x000000000f087348 */ /* 0x000fea0003c00000 */
[----:B------:R0:W1:Y:S02]  /*11520*/  SHFL.IDX P6, R14, R13, R12, R11 ;  /* 0x0000000c0d0e7389 */ /* 0x00006400000c000b */
[----:B01----:R-:W-:Y:S01]  /*11530*/  ENDCOLLECTIVE ;  /* 0x000000000000791b */ /* 0x003fe20003800000 */
.L_x_7390:
[----:B------:R-:W-:Y:S05]  /*11540*/  BRA `(.L_x_7391) ;  /* 0xffffffd4004c7947 */ /* 0x000fea000383ffff */
.L_x_7334:
[----:B-1----:R1:W2:Y:S02]  /*11550*/  SYNCS.PHASECHK.TRANS64.TRYWAIT P0, [R10+URZ+0x28c40], R20 ;  /* 0x028c40140a0075a7 */ /* 0x0022a4000800017f */
[----:B--2---:R-:W-:Y:S05]  /*11560*/  @!P0 NANOSLEEP.SYNCS 0x989680 ;  /* 0x009896800000895d */ /* 0x004fea0003900000 */
[----:B------:R-:W2:Y:S02]  /*11570*/  @!P0 SYNCS.PHASECHK.TRANS64 P0, [R10+URZ+0x28c40], R20 ;  /* 0x028c40140a0085a7 */ /* 0x000ea4000800007f */
[----:B--2---:R-:W-:Y:S05]  /*11580*/  @!P0 BRA `(.L_x_7334) ;  /* 0xfffffffc00f08947 */ /* 0x004fea000383ffff */
[----:B------:R-:W-:Y:S05]  /*11590*/  BRA `(.L_x_7392) ;  /* 0xffffffd800847947 */ /* 0x000fea000383ffff */
.L_x_7335:
        /* <DEDUP_REMOVED lines=8> */
.L_x_7394:
[----:B------:R-:W-:Y:S05]  /*11620*/  BSYNC B1 ;  /* 0x0000000000017941 */ /* 0x000fea0003800000 */
.L_x_7393:
[----:B------:R-:W-:Y:S01]  /*11630*/  MOV R13, R26 ;  /* 0x0000001a000d7202 */ /* 0x000fe20000000f00 */
[----:B------:R-:W-:Y:S01]  /*11640*/  IMAD.MOV.U32 R12, RZ, RZ, RZ ;  /* 0x000000ffff0c7224 */ /* 0x000fe200078e00ff */
[----:B------:R-:W-:Y:S01]  /*11650*/  MOV R11, 0x181f ;  /* 0x0000181f000b7802 */ /* 0x000fe20000000f00 */
[----:B------:R-:W-:Y:S01]  /*11660*/  IMAD.MOV.U32 R15, RZ, RZ, -0x1 ;  /* 0xffffffffff0f7424 */ /* 0x000fe200078e00ff */
[----:B------:R-:W-:Y:S01]  /*11670*/  LEA R27, R17, UR45, 0x1 ;  /* 0x0000002d111b7c11 */ /* 0x000fe2000f8e08ff */
[----:B------:R-:W-:-:S07]  /*11680*/  IMAD.MOV.U32 R3, RZ, RZ, R14 ;  /* 0x000000ffff037224 */ /* 0x000fce00078e000e */
[----:B------:R-:W-:Y:S05]  /*11690*/  WARPSYNC.COLLECTIVE R15, `(.L_x_7395) ;  /* 0x000000000f087348 */ /* 0x000fea0003c00000 */
[----:B------:R0:W1:Y:S02]  /*116a0*/  SHFL.IDX P6, R14, R13, R12, R11 ;  /* 0x0000000c0d0e7389 */ /* 0x00006400000c000b */
[----:B01----:R-:W-:Y:S01]  /*116b0*/  ENDCOLLECTIVE ;  /* 0x000000000000791b */ /* 0x003fe20003800000 */
.L_x_7395:
[----:B------:R-:W-:Y:S01]  /*116c0*/  IMAD.MOV.U32 R13, RZ, RZ, R29 ;  /* 0x000000ffff0d7224 */ /* 0x000fe200078e001d */
[----:B------:R-:W-:Y:S02]  /*116d0*/  MOV R12, 0x1 ;  /* 0x00000001000c7802 */ /* 0x000fe40000000f00 */
[----:B------:R-:W-:-:S13]  /*116e0*/  IADD3 R2, P0, R14, R8, RZ ;  /* 0x000000080e027210 */ /* 0x000fda0007f1e0ff */
[----:B------:R-:W-:Y:S05]  /*116f0*/  WARPSYNC.COLLECTIVE R15, `(.L_x_7396) ;  /* 0x000000000f087348 */ /* 0x000fea0003c00000 */
[----:B------:R0:W1:Y:S02]  /*11700*/  SHFL.IDX P6, R14, R13, R12, R11 ;  /* 0x0000000c0d0e7389 */ /* 0x00006400000c000b */
[----:B01----:R-:W-:Y:S01]  /*11710*/  ENDCOLLECTIVE ;  /* 0x000000000000791b */ /* 0x003fe20003800000 */
.L_x_7396:
[----:B------:R-:W-:-:S05]  /*11720*/  IADD3.X R3, RZ, R3, RZ, P0, !PT ;  /* 0x00000003ff037210 */ /* 0x000fca00007fe4ff */
        /* <DEDUP_REMOVED lines=9> */
.L_x_7397:
[----:B------:R-:W-:Y:S01]  /*117c0*/  MOV R13, R29 ;  /* 0x0000001d000d7202 */ /* 0x000fe20000000f00 */
[----:B------:R-:W-:Y:S01]  /*117d0*/  IMAD.MOV.U32 R12, RZ, RZ, 0x2 ;  /* 0x00000002ff0c7424 */ /* 0x000fe200078e00ff */
[----:B------:R-:W-:-:S13]  /*117e0*/  IADD3 R2, P0, R14, R8, RZ ;  /* 0x000000080e027210 */ /* 0x000fda0007f1e0ff */
[----:B------:R-:W-:Y:S05]  /*117f0*/  WARPSYNC.COLLECTIVE R15, `(.L_x_7398) ;  /* 0x000000000f087348 */ /* 0x000fea0003c00000 */
[----:B------:R0:W1:Y:S02]  /*11800*/  SHFL.IDX P6, R14, R13, R12, R11 ;  /* 0x0000000c0d0e7389 */ /* 0x00006400000c000b */
[----:B01----:R-:W-:Y:S01]  /*11810*/  ENDCOLLECTIVE ;  /* 0x000000000000791b */ /* 0x003fe20003800000 */
.L_x_7398:
[----:B------:R-:W-:-:S05]  /*11820*/  IMAD.X R3, RZ, RZ, R3, P0 ;  /* 0x000000ffff037224 */ /* 0x000fca00000e0603 */
        /* <DEDUP_REMOVED lines=9> */
.L_x_7399:
[----:B------:R-:W-:Y:S01]  /*118c0*/  IMAD.MOV.U32 R13, RZ, RZ, R29 ;  /* 0x000000ffff0d7224 */ /* 0x000fe200078e001d */
[----:B------:R-:W-:Y:S02]  /*118d0*/  MOV R12, 0x3 ;  /* 0x00000003000c7802 */ /* 0x000fe40000000f00 */
[----:B------:R-:W-:-:S13]  /*118e0*/  IADD3 R2, P0, R14, R8, RZ ;  /* 0x000000080e027210 */ /* 0x000fda0007f1e0ff */
[----:B------:R-:W-:Y:S05]  /*118f0*/  WARPSYNC.COLLECTIVE R15, `(.L_x_7400) ;  /* 0x000000000f087348 */ /* 0x000fea0003c00000 */
[----:B------:R0:W1:Y:S02]  /*11900*/  SHFL.IDX P6, R14, R13, R12, R11 ;  /* 0x0000000c0d0e7389 */ /* 0x00006400000c000b */
[----:B01----:R-:W-:Y:S01]  /*11910*/  ENDCOLLECTIVE ;  /* 0x000000000000791b */ /* 0x003fe20003800000 */
.L_x_7400:
[----:B------:R-:W-:-:S05]  /*11920*/  IADD3.X R3, RZ, R3, RZ, P0, !PT ;  /* 0x00000003ff037210 */ /* 0x000fca00007fe4ff */
[----:B------:R-:W-:Y:S01]  /*11930*/  @!PT LDS RZ, [RZ] ;  /* 0x00000000fffff984 */ /* 0x000fe20000000800 */
[----:B------:R-:W-:Y:S01]  /*11940*/  @!PT LDS RZ, [RZ] ;  /* 0x00000000fffff984 */ /* 0x000fe20000000800 */
[----:B------:R-:W-:Y:S01]  /*11950*/  @!PT LDS RZ, [RZ] ;  /* 0x00000000fffff984 */ /* 0x000fe20000000800 */
[----:B------:R0:W-:Y:S01]  /*11960*/  LDGSTS.E.BYPASS.LTC128B.128 [R27+0x23400], desc[UR36][R2.64], !P1 ;  /* 0x23400000021b7fae */ /* 0x0001e2000c901d64 */
[----:B------:R-:W-:Y:S01]  /*11970*/  MOV R13, R26 ;  /* 0x0000001a000d7202 */ /* 0x000fe20000000f00 */
[----:B------:R-:W-:-:S07]  /*11980*/  IMAD.MOV.U32 R34, RZ, RZ, R14 ;  /* 0x000000ffff227224 */ /* 0x000fce00078e000e */
[----:B0-----:R-:W-:Y:S05]  /*11990*/  WARPSYNC.COLLECTIVE R15, `(.L_x_7401) ;  /* 0x000000000f087348 */ /* 0x001fea0003c00000 */
[----:B------:R1:W2:Y:S02]  /*119a0*/  SHFL.IDX P6, R14, R13, R12, R11 ;  /* 0x0000000c0d0e7389 */ /* 0x0002a400000c000b */
[----:B012---:R-:W-:Y:S01]  /*119b0*/  ENDCOLLECTIVE ;  /* 0x000000000000791b */ /* 0x007fe20003800000 */
.L_x_7401:
[----:B------:R-:W-:Y:S05]  /*119c0*/  BRA `(.L_x_7402) ;  /* 0xffffffd800387947 */ /* 0x000fea000383ffff */
.L_x_7340:
[----:B---3--:R3:W4:Y:S02]  /*119d0*/  SYNCS.PHASECHK.TRANS64.TRYWAIT P0, [R10+URZ+0x28c60], R20 ;  /* 0x028c60140a0075a7 */ /* 0x008724000800017f */
[----:B----4-:R-:W-:Y:S05]  /*119e0*/  @!P0 NANOSLEEP.SYNCS 0x989680 ;  /* 0x009896800000895d */ /* 0x010fea0003900000 */
[----:B------:R-:W4:Y:S02]  /*119f0*/  @!P0 SYNCS.PHASECHK.TRANS64 P0, [R10+URZ+0x28c60], R20 ;  /* 0x028c60140a0085a7 */ /* 0x000f24000800007f */
[----:B----4-:R-:W-:Y:S05]  /*11a00*/  @!P0 BRA `(.L_x_7340) ;  /* 0xfffffffc00f08947 */ /* 0x010fea000383ffff */
[----:B------:R-:W-:Y:S05]  /*11a10*/  BRA `(.L_x_7403) ;  /* 0xffffffd800847947 */ /* 0x000fea000383ffff */
.L_x_7341:
[----:B------:R-:W-:Y:S01]  /*11a20*/  BSSY B1, `(.L_x_7404) ;  /* 0x0000008000017945 */ /* 0x000fe20003800000 */
[----:B------:R-:W-:Y:S01]  /*11a30*/  IMAD.MOV.U32 R13, RZ, RZ, R19 ;  /* 0x000000ffff0d7224 */ /* 0x000fe200078e0013 */
[----:B------:R-:W-:Y:S01]  /*11a40*/  MOV R12, RZ ;  /* 0x000000ff000c7202 */ /* 0x000fe20000000f00 */
[----:B------:R-:W-:Y:S01]  /*11a50*/  IMAD.MOV.U32 R11, RZ, RZ, 0x181f ;  /* 0x0000181fff0b7424 */ /* 0x000fe200078e00ff */
[----:B------:R-:W-:-:S07]  /*11a60*/  MOV R15, 0xffffffff ;  /* 0xffffffff000f7802 */ /* 0x000fce0000000f00 */
[----:B-123--:R-:W-:Y:S05]  /*11a70*/  WARPSYNC.COLLECTIVE R15, `(.L_x_7405) ;  /* 0x000000000f087348 */ /* 0x00efea0003c00000 */
[----:B------:R0:W4:Y:S02]  /*11a80*/  SHFL.IDX P6, R14, R13, R12, R11 ;  /* 0x0000000c0d0e7389 */ /* 0x00012400000c000b */
[----:B01234-:R-:W-:Y:S01]  /*11a90*/  ENDCOLLECTIVE ;  /* 0x000000000000791b */ /* 0x01ffe20003800000 */
.L_x_7405:
[----:B------:R-:W-:Y:S05]  /*11aa0*/  BSYNC B1 ;  /* 0x0000000000017941 */ /* 0x000fea0003800000 */
.L_x_7404:
        /* <DEDUP_REMOVED lines=10> */
.L_x_7406:
        /* <DEDUP_REMOVED lines=15> */
.L_x_7407:
        /* <DEDUP_REMOVED lines=16> */
.L_x_7408:
        /* <DEDUP_REMOVED lines=18> */
.L_x_7409:
        /* <DEDUP_REMOVED lines=14> */
.L_x_7410:
        /* <DEDUP_REMOVED lines=17> */
.L_x_7411:
        /* <DEDUP_REMOVED lines=13> */
.L_x_7412:
[----:B------:R-:W-:Y:S05]  /*12120*/  BRA `(.L_x_7413) ;  /* 0xffffffd400f87947 */ /* 0x000fea000383ffff */
.L_x_7346:
[----:B0-----:R0:W1:Y:S02]  /*12130*/  SYNCS.PHASECHK.TRANS64.TRYWAIT P0, [R5+URZ+0x28c20], R4 ;  /* 0x028c2004050075a7 */ /* 0x001064000800017f */
[----:B-1----:R-:W-:Y:S05]  /*12140*/  @!P0 NANOSLEEP.SYNCS 0x989680 ;  /* 0x009896800000895d */ /* 0x002fea0003900000 */
[----:B------:R-:W1:Y:S02]  /*12150*/  @!P0 SYNCS.PHASECHK.TRANS64 P0, [R5+URZ+0x28c20], R4 ;  /* 0x028c2004050085a7 */ /* 0x000e64000800007f */
[----:B-1----:R-:W-:Y:S05]  /*12160*/  @!P0 BRA `(.L_x_7346) ;  /* 0xfffffffc00f08947 */ /* 0x002fea000383ffff */
[----:B------:R-:W-:Y:S05]  /*12170*/  BRA `(.L_x_7414) ;  /* 0xffffffd800a47947 */ /* 0x000fea000383ffff */
.L_x_7347:
        /* <DEDUP_REMOVED lines=11> */
.L_x_7416:
[----:B------:R-:W-:Y:S05]  /*12230*/  BSYNC B0 ;  /* 0x0000000000007941 */ /* 0x000fea0003800000 */
.L_x_7415:
[----:B------:R-:W-:Y:S05]  /*12240*/  BRA `(.L_x_7417) ;  /* 0xffffffd8008c7947 */ /* 0x000fea000383ffff */
.L_x_7348:
[----:B------:R-:W-:Y:S01]  /*12250*/  BSSY B0, `(.L_x_7418) ;  /* 0x0000006000007945 */ /* 0x000fe20003800000 */
[----:B------:R-:W-:-:S07]  /*12260*/  MOV R15, 0xffffffff ;  /* 0xffffffff000f7802 */ /* 0x000fce0000000f00 */
[----:B012--5:R-:W-:Y:S05]  /*12270*/  WARPSYNC.COLLECTIVE R15, `(.L_x_7419) ;  /* 0x000000000f0c7348 */ /* 0x027fea0003c00000 */
[----:B------:R-:W-:Y:S02]  /*12280*/  ELECT P6, UR62, PT ;  /* 0x00000000003e782f */ /* 0x000fe400038c0000 */
[----:B------:R-:W-:Y:S01]  /*12290*/  MOV R14, UR62 ;  /* 0x0000003e000e7c02 */ /* 0x000fe20008000f00 */
[----:B012--5:R-:W-:Y:S10]  /*122a0*/  ENDCOLLECTIVE ;  /* 0x000000000000791b */ /* 0x027ff40003800000 */
.L_x_7419:
[----:B------:R-:W-:Y:S05]  /*122b0*/  BSYNC B0 ;  /* 0x0000000000007941 */ /* 0x000fea0003800000 */
.L_x_7418:
[----:B------:R-:W-:Y:S05]  /*122c0*/  BRA `(.L_x_7420) ;  /* 0xffffffd800807947 */ /* 0x000fea000383ffff */
.L_x_7350:
[----:B0-----:R0:W1:Y:S02]  /*122d0*/  SYNCS.PHASECHK.TRANS64.TRYWAIT P1, [R4+URZ+0x28c40], R3 ;  /* 0x028c4003040075a7 */ /* 0x001064000802017f */
[----:B-1----:R-:W-:Y:S05]  /*122e0*/  @!P1 NANOSLEEP.SYNCS 0x989680 ;  /* 0x009896800000995d */ /* 0x002fea0003900000 */
[----:B------:R-:W1:Y:S02]  /*122f0*/  @!P1 SYNCS.PHASECHK.TRANS64 P1, [R4+URZ+0x28c40], R3 ;  /* 0x028c4003040095a7 */ /* 0x000e64000802007f */
[----:B-1----:R-:W-:Y:S05]  /*12300*/  @!P1 BRA `(.L_x_7350) ;  /* 0xfffffffc00f09947 */ /* 0x002fea000383ffff */
[----:B------:R-:W-:Y:S05]  /*12310*/  BRA `(.L_x_7421) ;  /* 0xffffffd800a07947 */ /* 0x000fea000383ffff */
.L_x_7352:
[----:B-1----:R1:W3:Y:S02]  /*12320*/  SYNCS.PHASECHK.TRANS64.TRYWAIT P1, [R5+URZ+0x28c40], R0 ;  /* 0x028c4000050075a7 */ /* 0x0022e4000802017f */
[----:B---3--:R-:W-:Y:S05]  /*12330*/  @!P1 NANOSLEEP.SYNCS 0x989680 ;  /* 0x009896800000995d */ /* 0x008fea0003900000 */
[----:B------:R-:W3:Y:S02]  /*12340*/  @!P1 SYNCS.PHASECHK.TRANS64 P1, [R5+URZ+0x28c40], R0 ;  /* 0x028c4000050095a7 */ /* 0x000ee4000802007f */
[----:B---3--:R-:W-:Y:S05]  /*12350*/  @!P1 BRA `(.L_x_7352) ;  /* 0xfffffffc00f09947 */ /* 0x008fea000383ffff */
[----:B------:R-:W-:Y:S05]  /*12360*/  BRA `(.L_x_7422) ;  /* 0xffffffd800ac7947 */ /* 0x000fea000383ffff */
.L_x_7354:
[----:B---3--:R3:W4:Y:S02]  /*12370*/  SYNCS.PHASECHK.TRANS64.TRYWAIT P1, [R4+URZ+0x28c60], R3 ;  /* 0x028c6003040075a7 */ /* 0x008724000802017f */
[----:B----4-:R-:W-:Y:S05]  /*12380*/  @!P1 NANOSLEEP.SYNCS 0x989680 ;  /* 0x009896800000995d */ /* 0x010fea0003900000 */
[----:B------:R-:W4:Y:S02]  /*12390*/  @!P1 SYNCS.PHASECHK.TRANS64 P1, [R4+URZ+0x28c60], R3 ;  /* 0x028c6003040095a7 */ /* 0x000f24000802007f */
[----:B----4-:R-:W-:Y:S05]  /*123a0*/  @!P1 BRA `(.L_x_7354) ;  /* 0xfffffffc00f09947 */ /* 0x010fea000383ffff */
[----:B------:R-:W-:Y:S05]  /*123b0*/  BRA `(.L_x_7423) ;  /* 0xffffffd800a87947 */ /* 0x000fea000383ffff */
.L_x_7424:
        /* <DEDUP_REMOVED lines=12> */
.L_x_15756:


//--------------------- .text._ZN7cutlass13device_kernelIN5flash11enable_sm90INS1_16FlashAttnFwdSm90INS1_25CollectiveMainloopFwdSm90ILi2EN4cute5tupleIJNS5_1CILi1EEES8_S8_EEENS6_IJNS7_ILi64EEESA_SA_EEELi512ENS_6half_tEfNS_4arch4Sm90ELb1ELb0ELb1ELb0ELb1ELb0ELb1ELb0ELb0ELb1ELb1ELb0EEENS1_21CollectiveEpilogueFwdINS6_IJSA_NS7_ILi512EEESA_EEES9_SC_SE_Li256ELb0ELb1ELb1ELb0EEENS1_19SingleTileSchedulerILb0ELb1ELb1ELi64EEEEEEEEEvNT_6ParamsE --------------------------
	.section	.text._ZN7cutlass13device_kernelIN5flash11enable_sm90INS1_16FlashAttnFwdSm90INS1_25CollectiveMainloopFwdSm90ILi2EN4cute5tupleIJNS5_1CILi1EEES8_S8_EEENS6_IJNS7_ILi64EEESA_SA_EEELi512ENS_6half_tEfNS_4arch4Sm90ELb1ELb0ELb1ELb0ELb1ELb0ELb1ELb0ELb0ELb1ELb1ELb0EEENS1_21CollectiveEpilogueFwdINS6_IJSA_NS7_ILi512EEESA_EEES9_SC_SE_Li256ELb0ELb1ELb1ELb0EEENS1_19SingleTileSchedulerILb0ELb1ELb1ELi64EEEEEEEEEvNT_6ParamsE,"ax",@progbits
	.align	128
.text._ZN7cutlass13device_kernelIN5flash11enable_sm90INS1_16FlashAttnFwdSm90INS1_25CollectiveMainloopFwdSm90ILi2EN4cute5tupleIJNS5_1CILi1EEES8_S8_EEENS6_IJNS7_ILi64EEESA_SA_EEELi512ENS_6half_tEfNS_4arch4Sm90ELb1ELb0ELb1ELb0ELb1ELb0ELb1ELb0ELb0ELb1ELb1ELb0EEENS1_21CollectiveEpilogueFwdINS6_IJSA_NS7_ILi512EEESA_EEES9_SC_SE_Li256ELb0ELb1ELb1ELb0EEENS1_19SingleTileSchedulerILb0ELb1ELb1ELi64EEEEEEEEEvNT_6ParamsE:
        .type           _ZN7cutlass13device_kernelIN5flash11enable_sm90INS1_16FlashAttnFwdSm90INS1_25CollectiveMainloopFwdSm90ILi2EN4cute5tupleIJNS5_1CILi1EEES8_S8_EEENS6_IJNS7_ILi64EEESA_SA_EEELi512ENS_6half_tEfNS_4arch4Sm90ELb1ELb0ELb1ELb0ELb1ELb0ELb1ELb0ELb0ELb1ELb1ELb0EEENS1_21CollectiveEpilogueFwdINS6_IJSA_NS7_ILi512EEESA_EEES9_SC_SE_Li256ELb0ELb1ELb1ELb0EEENS1_19SingleTileSchedulerILb0ELb1ELb1ELi64EEEEEEEEEvNT_6ParamsE,@function
        .size           _ZN7cutlass13device_kernelIN5flash11enable_sm90INS1_16FlashAttnFwdSm90INS1_25CollectiveMainloopFwdSm90ILi2EN4cute5tupleIJNS5_1CILi1EEES8_S8_EEENS6_IJNS7_ILi64EEESA_SA_EEELi512ENS_6half_tEfNS_4arch4Sm90ELb1ELb0ELb1ELb0ELb1ELb0ELb1ELb0ELb0ELb1ELb1ELb0EEENS1_21CollectiveEpilogueFwdINS6_IJSA_NS7_ILi512EEESA_EEES9_SC_SE_Li256ELb0ELb1ELb1ELb0EEENS1_19SingleTileSchedulerILb0ELb1ELb1ELi64EEEEEEEEEvNT_6ParamsE,(.L_x_15757 - _ZN7cutlass13device_kernelIN5flash11enable_sm90INS1_16FlashAttnFwdSm90INS1_25CollectiveMainloopFwdSm90ILi2EN4cute5tupleIJNS5_1CILi1EEES8_S8_EEENS6_IJNS7_ILi64EEESA_SA_EEELi512ENS_6half_tEfNS_4arch4Sm90ELb1ELb0ELb1ELb0ELb1ELb0ELb1ELb0ELb0ELb1ELb1ELb0EEENS1_21CollectiveEpilogueFwdINS6_IJSA_NS7_ILi512EEESA_EEES9_SC_SE_Li256ELb0ELb1ELb1ELb0EEENS1_19SingleTileSchedulerILb0ELb1ELb1ELi64EEEEEEEEEvNT_6ParamsE)
        .other          _ZN7cutlass13device_kernelIN5flash11enable_sm90INS1_16FlashAttnFwdSm90INS1_25CollectiveMainloopFwdSm90ILi2EN4cute5tupleIJNS5_1CILi1EEES8_S8_EEENS6_IJNS7_ILi64EEESA_SA_EEELi512ENS_6half_tEfNS_4arch4Sm90ELb1ELb0ELb1ELb0ELb1ELb0ELb1ELb0ELb0ELb1ELb1ELb0EEENS1_21CollectiveEpilogueFwdINS6_IJSA_NS7_ILi512EEESA_EEES9_SC_SE_Li256ELb0ELb1ELb1ELb0EEENS1_19SingleTileSchedulerILb0ELb1ELb1ELi64EEEEEEEEEvNT_6ParamsE,@"STO_CUDA_ENTRY STV_DEFAULT"
_ZN7cutlass13device_kernelIN5flash11enable_sm90INS1_16FlashAttnFwdSm90INS1_25CollectiveMainloopFwdSm90ILi2EN4cute5tupleIJNS5_1CILi1EEES8_S8_EEENS6_IJNS7_ILi64EEESA_SA_EEELi512ENS_6half_tEfNS_4arch4Sm90ELb1ELb0ELb1ELb0ELb1ELb0ELb1ELb0ELb0ELb1ELb1ELb0EEENS1_21CollectiveEpilogueFwdINS6_IJSA_NS7_ILi512EEESA_EEES9_SC_SE_Li256ELb0ELb1ELb1ELb0EEENS1_19SingleTileSchedulerILb0ELb1ELb1ELi64EEEEEEEEEvNT_6ParamsE:
        /* <DEDUP_REMOVED lines=43> */
.L_x_7425:
        /* <DEDUP_REMOVED lines=22> */
.L_x_7426:
        /* <DEDUP_REMOVED lines=18> */
.L_x_7427:
        /* <DEDUP_REMOVED lines=22> */
.L_x_7428:
        /* <DEDUP_REMOVED lines=23> */
.L_x_7429:
        /* <DEDUP_REMOVED lines=9> */
[----:B------:R0:W-:Y:S05]  /*0890*/  STL [R1+0x4], R2 ;  /* 0x0000040201007387 */ /* 0x0001ea0000100800 */
[----:B------:R-:W-:Y:S05]  /*08a0*/  @!P0 BRA `(.L_x_7431) ;  /* 0x000000fc00348947 */ /* 0x000fea0003800000 */
.L_x_7432:
[----:B------:R-:W-:-:S08]  /*08b0*/  NOP ;  /* 0x0000000000007918 */ /* 0x000fd00000000000 */
[----:B------:R-:W1:Y:S02]  /*08c0*/  USETMAXREG.TRY_ALLOC.CTAPOOL UP0, 0xe8 ;  /* 0x000000e8000079c8 */ /* 0x000e640008000600 */
[----:B-1----:R-:W-:-:S13]  /*08d0*/  PLOP3.LUT P0, PT, PT, PT, UP0, 0x80, 0x0 ;  /* 0x000000000000781c */ /* 0x002fda0003f0f008 */
[----:B------:R-:W-:Y:S05]  /*08e0*/  @!P0 BRA `(.L_x_7432) ;  /* 0xfffffffc00f08947 */ /* 0x000fea000383ffff */
[----:B------:R-:W1:Y:S01]  /*08f0*/  S2UR UR6, SR_CTAID.Y ;  /* 0x00000000000679c3 */ /* 0x000e620000002600 */
[----:B------:R-:W-:Y:S01]  /*0900*/  ULDC UR7, c[0x0][0xd50] ;  /* 0x0003540000077ab9 */ /* 0x000fe20000000800 */
[----:B------:R-:W-:Y:S01]  /*0910*/  LOP3.LUT R0, R24, 0xffffff80, RZ, 0xc0, !PT ;  /* 0xffffff8018007812 */ /* 0x000fe200078ec0ff */
[----:B------:R-:W-:-:S03]  /*0920*/  UISETP.NE.AND UP0, UPT, UR7, 0x1, UPT ;  /* 0x000000010700788c */ /* 0x000fc6000bf05270 */
[----:B------:R-:W-:Y:S02]  /*0930*/  ISETP.NE.AND P0, PT, R0, 0x80, PT ;  /* 0x000000800000780c */ /* 0x000fe40003f05270 */
[----:B------:R-:W2:Y:S06]  /*0940*/  S2UR UR8, SR_CTAID.Z ;  /* 0x00000000000879c3 */ /* 0x000eac0000002700 */
[----:B------:R-:W-:Y:S01]  /*0950*/  @UP0 ULDC UR4, c[0x0][0xd54] ;  /* 0x0003550000040ab9 */ /* 0x000fe20000000800 */
[----:B------:R-:W-:-:S04]  /*0960*/  @UP0 ULDC UR10, c[0x0][0xd58] ;  /* 0x00035600000a0ab9 */ /* 0x000fc80000000800 */
[----:B------:R-:W-:Y:S06]  /*0970*/  @!P0 BAR.ARV 0x8, 0x100 ;  /* 0x0204000000008b1d */ /* 0x000fec0000002000 */
[----:B-1----:R-:W-:Y:S01]  /*0980*/  UIMAD.WIDE.U32 UR4, UR6, UR4, URZ ;  /* 0x00000004060472a5 */ /* 0x002fe2000f8e003f */
[----:B------:R-:W-:Y:S01]  /*0990*/  ISETP.GE.U32.AND P0, PT, R24, 0x100, PT ;  /* 0x000001001800780c */ /* 0x000fe20003f06070 */
[----:B------:R-:W-:Y:S02]  /*09a0*/  UMOV UR11, UR6 ;  /* 0x00000006000b7c82 */ /* 0x000fe40008000000 */
[----:B------:R-:W-:-:S04]  /*09b0*/  @UP0 USHF.R.U32.HI UR11, URZ, UR10, UR5 ;  /* 0x0000000a3f0b0299 */ /* 0x000fc80008011605 */
[----:B------:R-:W-:Y:S02]  /*09c0*/  UIADD3 UR4, -UR11, URZ, URZ ;  /* 0x0000003f0b047290 */ /* 0x000fe4000fffe13f */
[----:B------:R-:W-:Y:S02]  /*09d0*/  IMAD.U32 R0, RZ, RZ, UR11 ;  /* 0x0000000bff007e24 */ /* 0x000fe4000f8e00ff */
[----:B------:R-:W-:Y:S02]  /*09e0*/  UIMAD UR7, UR7, UR4, UR6 ;  /* 0x00000004070772a4 */ /* 0x000fe4000f8e0206 */
[----:B------:R-:W-:Y:S06]  /*09f0*/  @P0 BAR.ARV 0xf, 0x100 ;  /* 0x03c4000000000b1d */ /* 0x000fec0000002000 */
[----:B--2---:R-:W-:Y:S01]  /*0a00*/  ISETP.LE.AND P0, PT, RZ, UR8, PT ;  /* 0x00000008ff007c0c */ /* 0x004fe2000bf03270 */
[----:B------:R1:W-:-:S12]  /*0a10*/  STL [R1], R0 ;  /* 0x0000000001007387 */ /* 0x0003d80000100800 */
[----:B-1----:R-:W-:Y:S05]  /*0a20*/  @!P0 BRA `(.L_x_7433) ;  /* 0x00000140008c8947 */ /* 0x002fea0003800000 */
[----:B0-----:R-:W0:Y:S01]  /*0a30*/  LDC.64 R2, c[0x0][0x418] ;  /* 0x00010600ff027b82 */ /* 0x001e220000000a00 */
[----:B------:R-:W-:Y:S01]  /*0a40*/  UISETP.NE.AND UP0, UPT, UR9, 0x1, UPT ;  /* 0x000000010900788c */ /* 0x000fe2000bf05270 */
[----:B------:R-:W1:Y:S01]  /*0a50*/  S2R R197, SR_CgaCtaId ;  /* 0x0000000000c57919 */ /* 0x000e620000008800 */
[----:B------:R-:W-:-:S05]  /*0a60*/  VIADD R152, R24, 0xffffff80 ;  /* 0xffffff8018987836 */ /* 0x000fca0000000000 */
[----:B------:R-:W2:Y:S08]  /*0a70*/  LDC R194, c[0x0][0x424] ;  /* 0x00010900ffc27b82 */ /* 0x000eb00000000800 */
[----:B------:R-:W3:Y:S08]  /*0a80*/  LDC R7, c[0x0][0x2f0] ;  /* 0x0000bc00ff077b82 */ /* 0x000ef00000000800 */
[----:B------:R-:W4:Y:S01]  /*0a90*/  S2UR UR38, SR_CTAID.X ;  /* 0x00000000002679c3 */ /* 0x000f220000002500 */
[----:B0-----:R-:W-:-:S04]  /*0aa0*/  ISETP.NE.U32.AND P0, PT, R2, RZ, PT ;  /* 0x000000ff0200720c */ /* 0x001fc80003f05070 */
[----:B------:R-:W-:-:S04]  /*0ab0*/  ISETP.NE.AND.EX P0, PT, R3, RZ, PT, P0 ;  /* 0x000000ff0300720c */ /* 0x000fc80003f05300 */
[----:B--2---:R-:W-:Y:S02]  /*0ac0*/  SEL R194, R194, 0x1, P0 ;  /* 0x00000001c2c27807 */ /* 0x004fe40000000000 */
[----:B------:R-:W-:-:S03]  /*0ad0*/  PLOP3.LUT P0, PT, PT, PT, UP0, 0x80, 0x0 ;  /* 0x000000000000781c */ /* 0x000fc60003f0f008 */
[----:B---3--:R-:W-:-:S05]  /*0ae0*/  IMAD R0, R194, R7, 0x3f ;  /* 0x0000003fc2007424 */ /* 0x008fca00078e0207 */
[----:B------:R-:W-:Y:S01]  /*0af0*/  SHF.R.S32.HI R3, RZ, 0x1f, R0 ;  /* 0x0000001fff037819 */ /* 0x000fe20000011400 */
[----:B----4-:R-:W-:-:S03]  /*0b00*/  USHF.L.U32 UR38, UR38, 0x6, URZ ;  /* 0x0000000626267899 */ /* 0x010fc6000800063f */
[----:B------:R-:W-:-:S04]  /*0b10*/  LEA.HI R3, R3, R0, RZ, 0x6 ;  /* 0x0000000003037211 */ /* 0x000fc800078f30ff */
[----:B------:R-:W-:Y:S01]  /*0b20*/  SHF.R.S32.HI R3, RZ, 0x6, R3 ;  /* 0x00000006ff037819 */ /* 0x000fe20000011403 */
[----:B-1----:R-:W-:Y:S06]  /*0b30*/  @!P0 BRA `(.L_x_7434) ;  /* 0x0000002000248947 */ /* 0x002fec0003800000 */
[----:B------:R-:W0:Y:S01]  /*0b40*/  LDC R5, c[0x0][0x288] ;  /* 0x0000a200ff057b82 */ /* 0x000e220000000800 */
[----:B------:R-:W-:Y:S01]  /*0b50*/  ULDC UR4, c[0x0][0x448] ;  /* 0x0001120000047ab9 */ /* 0x000fe20000000800 */
[----:B------:R-:W-:Y:S01]  /*0b60*/  UIADD3 UR38, UR38, 0x3f, URZ ;  /* 0x0000003f26267890 */ /* 0x000fe2000fffe03f */
[----:B------:R-:W-:Y:S01]  /*0b70*/  R2UR UR9, R3 ;  /* 0x00000000030972ca */ /* 0x000fe200000e0000 */
[----:B------:R-:W-:Y:S01]  /*0b80*/  UISETP.NE.AND UP0, UPT, UR4, 0x1, UPT ;  /* 0x000000010400788c */ /* 0x000fe2000bf05270 */
[----:B------:R-:W-:Y:S01]  /*0b90*/  PLOP3.LUT P0, PT, PT, PT, PT, 0x80, 0x0 ;  /* 0x000000000000781c */ /* 0x000fe20003f0f070 */
[----:B------:R-:W-:Y:S01]  /*0ba0*/  USHF.R.U32.HI UR10, URZ, 0x10, UR7 ;  /* 0x000000103f0a7899 */ /* 0x000fe20008011607 */
[----:B------:R-:W-:Y:S01]  /*0bb0*/  CS2R R2, SRZ ;  /* 0x0000000000027805 */ /* 0x000fe2000001ff00 */
[----:B------:R-:W-:Y:S01]  /*0bc0*/  ULOP3.LUT UR6, UR7, 0xffff, URZ, 0xc0, !UPT ;  /* 0x0000ffff07067892 */ /* 0x000fe2000f8ec03f */
[----:B------:R-:W-:Y:S01]  /*0bd0*/  IMAD.MOV.U32 R4, RZ, RZ, RZ ;  /* 0x000000ffff047224 */ /* 0x000fe200078e00ff */
[----:B------:R-:W-:-:S02]  /*0be0*/  CS2R R150, SRZ ;  /* 0x0000000000967805 */ /* 0x000fc4000001ff00 */
[----:B------:R-:W-:Y:S02]  /*0bf0*/  CS2R R148, SRZ ;  /* 0x0000000000947805 */ /* 0x000fe4000001ff00 */
[----:B------:R-:W-:Y:S02]  /*0c00*/  CS2R R146, SRZ ;  /* 0x0000000000927805 */ /* 0x000fe4000001ff00 */
[----:B------:R-:W-:Y:S02]  /*0c10*/  CS2R R144, SRZ ;  /* 0x0000000000907805 */ /* 0x000fe4000001ff00 */
        /* <DEDUP_REMOVED lines=10> */
[----:B0-----:R-:W-:Y:S02]  /*0cc0*/  IADD3 R5, -R5, 0x40, RZ ;  /* 0x0000004005057810 */ /* 0x001fe40007ffe1ff */
[----:B------:R-:W-:-:S02]  /*0cd0*/  CS2R R130, SRZ ;  /* 0x0000000000827805 */ /* 0x000fc4000001ff00 */
[----:B------:R-:W-:Y:S02]  /*0ce0*/  CS2R R128, SRZ ;  /* 0x0000000000807805 */ /* 0x000fe4000001ff00 */
[----:B------:R-:W-:Y:S02]  /*0cf0*/  CS2R R126, SRZ ;  /* 0x00000000007e7805 */ /* 0x000fe4000001ff00 */
[----:B------:R-:W-:Y:S01]  /*0d00*/  CS2R R124, SRZ ;  /* 0x00000000007c7805 */ /* 0x000fe2000001ff00 */
[----:B------:R-:W-:Y:S01]  /*0d10*/  IMAD R5, R194, R7, R5 ;  /* 0x00000007c2057224 */ /* 0x000fe200078e0205 */
[----:B------:R-:W-:Y:S02]  /*0d20*/  CS2R R122, SRZ ;  /* 0x00000000007a7805 */ /* 0x000fe4000001ff00 */
[----:B------:R-:W-:Y:S02]  /*0d30*/  CS2R R120, SRZ ;  /* 0x0000000000787805 */ /* 0x000fe4000001ff00 */
        /* <DEDUP_REMOVED lines=15> */
[----:B------:R-:W-:Y:S01]  /*0e30*/  UIADD3 UR38, UR8, UR38, URZ ;  /* 0x0000002608267290 */ /* 0x000fe2000fffe03f */
[----:B------:R-:W-:Y:S02]  /*0e40*/  CS2R R90, SRZ ;  /* 0x00000000005a7805 */ /* 0x000fe4000001ff00 */
[----:B------:R-:W-:Y:S02]  /*0e50*/  CS2R R88, SRZ ;  /* 0x0000000000587805 */ /* 0x000fe4000001ff00 */
[----:B------:R-:W-:Y:S01]  /*0e60*/  CS2R R86, SRZ ;  /* 0x0000000000567805 */ /* 0x000fe2000001ff00 */
[----:B------:R-:W-:Y:S01]  /*0e70*/  USHF.R.S32.HI UR4, URZ, 0x1f, UR38 ;  /* 0x0000001f3f047899 */ /* 0x000fe20008011426 */
[----:B------:R-:W-:-:S02]  /*0e80*/  CS2R R84, SRZ ;  /* 0x0000000000547805 */ /* 0x000fc4000001ff00 */
[----:B------:R-:W-:Y:S02]  /*0e90*/  CS2R R82, SRZ ;  /* 0x0000000000527805 */ /* 0x000fe4000001ff00 */
[----:B------:R-:W-:Y:S01]  /*0ea0*/  CS2R R80, SRZ ;  /* 0x0000000000507805 */ /* 0x000fe2000001ff00 */
[----:B------:R-:W-:Y:S01]  /*0eb0*/  ULEA.HI UR4, UR4, UR38, URZ, 0x6 ;  /* 0x0000002604047291 */ /* 0x000fe2000f8f303f */
[----:B------:R-:W-:Y:S02]  /*0ec0*/  CS2R R78, SRZ ;  /* 0x00000000004e7805 */ /* 0x000fe4000001ff00 */
[----:B------:R-:W-:Y:S02]  /*0ed0*/  CS2R R76, SRZ ;  /* 0x00000000004c7805 */ /* 0x000fe4000001ff00 */
[----:B------:R-:W-:Y:S01]  /*0ee0*/  CS2R R74, SRZ ;  /* 0x00000000004a7805 */ /* 0x000fe2000001ff00 */
[----:B------:R-:W-:Y:S01]  /*0ef0*/  USHF.R.S32.HI UR4, URZ, 0x6, UR4 ;  /* 0x000000063f047899 */ /* 0x000fe20008011404 */
[----:B------:R-:W-:-:S02]  /*0f00*/  CS2R R72, SRZ ;  /* 0x0000000000487805 */ /* 0x000fc4000001ff00 */
[----:B------:R-:W-:Y:S02]  /*0f10*/  CS2R R70, SRZ ;  /* 0x0000000000467805 */ /* 0x000fe4000001ff00 */
[----:B------:R-:W-:Y:S01]  /*0f20*/  CS2R R68, SRZ ;  /* 0x0000000000447805 */ /* 0x000fe2000001ff00 */
[----:B------:R-:W-:Y:S01]  /*0f30*/  UISETP.LT.AND UP0, UPT, UR9, UR4, UPT ;  /* 0x000000040900728c */ /* 0x000fe2000bf01270 */
[----:B------:R-:W-:Y:S02]  /*0f40*/  CS2R R66, SRZ ;  /* 0x0000000000427805 */ /* 0x000fe4000001ff00 */
[----:B------:R-:W-:Y:S02]  /*0f50*/  CS2R R64, SRZ ;  /* 0x0000000000407805 */ /* 0x000fe4000001ff00 */
[----:B------:R-:W-:Y:S01]  /*0f60*/  CS2R R62, SRZ ;  /* 0x00000000003e7805 */ /* 0x000fe2000001ff00 */
[----:B------:R-:W-:Y:S01]  /*0f70*/  USEL UR5, UR9, UR4, UP0 ;  /* 0x0000000409057287 */ /* 0x000fe20008000000 */
[----:B------:R-:W-:Y:S01]  /*0f80*/  CS2R R60, SRZ ;  /* 0x00000000003c7805 */ /* 0x000fe2000001ff00 */
[----:B------:R-:W-:Y:S01]  /*0f90*/  UISETP.NE.AND UP0, UPT, UR10, URZ, UPT ;  /* 0x0000003f0a00728c */ /* 0x000fe2000bf05270 */
[----:B------:R-:W-:Y:S01]  /*0fa0*/  CS2R R58, SRZ ;  /* 0x00000000003a7805 */ /* 0x000fe2000001ff00 */
[----:B------:R-:W-:Y:S01]  /*0fb0*/  UISETP.GE.AND UP1, UPT, UR5, 0x1, UPT ;  /* 0x000000010500788c */ /* 0x000fe2000bf26270 */
[----:B------:R-:W-:-:S02]  /*0fc0*/  CS2R R56, SRZ ;  /* 0x0000000000387805 */ /* 0x000fc4000001ff00 */
[----:B------:R-:W-:Y:S02]  /*0fd0*/  CS2R R54, SRZ ;  /* 0x0000000000367805 */ /* 0x000fe4000001ff00 */
[----:B------:R-:W-:Y:S02]  /*0fe0*/  CS2R R52, SRZ ;  /* 0x0000000000347805 */ /* 0x000fe4000001ff00 */
[----:B------:R-:W-:Y:S02]  /*0ff0*/  CS2R R50, SRZ ;  /* 0x0000000000327805 */ /* 0x000fe4000001ff00 */
[----:B------:R-:W-:Y:S02]  /*1000*/  CS2R R48, SRZ ;  /* 0x0000000000307805 */ /* 0x000fe4000001ff00 */
[----:B------:R-:W-:Y:S02]  /*1010*/  PLOP3.LUT P1, PT, PT, PT, UP1, 0x80, 0x0 ;  /* 0x000000000000781c */ /* 0x000fe40003f2f018 */
[----:B------:R-:W-:-:S02]  /*1020*/  CS2R R46, SRZ ;  /* 0x00000000002e7805 */ /* 0x000fc4000001ff00 */
[----:B------:R-:W-:Y:S01]  /*1030*/  CS2R R44, SRZ ;  /* 0x00000000002c7805 */ /* 0x000fe2000001ff00 */
[----:B------:R-:W-:Y:S01]  /*1040*/  @!UP0 ULDC UR10, c[0x0][0xae8] ;  /* 0x0002ba00000a8ab9 */ /* 0x000fe20000000800 */
[----:B------:R-:W-:Y:S02]  /*1050*/  CS2R R42, SRZ ;  /* 0x00000000002a7805 */ /* 0x000fe4000001ff00 */
[----:B------:R-:W-:Y:S02]  /*1060*/  CS2R R40, SRZ ;  /* 0x0000000000287805 */ /* 0x000fe4000001ff00 */
[----:B------:R-:W-:Y:S01]  /*1070*/  CS2R R38, SRZ ;  /* 0x0000000000267805 */ /* 0x000fe2000001ff00 */
[----:B------:R-:W-:Y:S02]  /*1080*/  IMAD.MOV.U32 R37, RZ, RZ, RZ ;  /* 0x000000ffff257224 */ /* 0x000fe400078e00ff */
[----:B------:R-:W-:Y:S05]  /*1090*/  @!P1 BRA `(.L_x_7435) ;  /* 0x0000000000749947 */ /* 0x000fea0003800000 */
[----:B------:R-:W-:Y:S01]  /*10a0*/  IMAD.U32 R5, RZ, RZ, UR10 ;  /* 0x0000000aff057e24 */ /* 0x000fe2000f8e00ff */
[----:B------:R-:W-:-:S04]  /*10b0*/  UIADD3 UR4, UR10, -0x1, UR5 ;  /* 0xffffffff0a047890 */ /* 0x000fc8000fffe005 */
[-C--:B------:R-:W-:Y:S02]  /*10c0*/  IABS R3, R5.reuse ;  /* 0x0000000500037213 */ /* 0x080fe40000000000 */
[----:B------:R-:W-:Y:S01]  /*10d0*/  IABS R9, R5 ;  /* 0x0000000500097213 */ /* 0x000fe20000000000 */
[----:B------:R-:W-:Y:S01]  /*10e0*/  IMAD.U32 R8, RZ, RZ, UR4 ;  /* 0x00000004ff087e24 */ /* 0x000fe2000f8e00ff */
[----:B------:R-:W0:Y:S01]  /*10f0*/  I2F.RP R0, R3 ;  /* 0x0000000300007306 */ /* 0x000e220000209400 */
[----:B------:R-:W-:Y:S02]  /*1100*/  ULOP3.LUT UR4, UR4, UR10, URZ, 0x3c, !UPT ;  /* 0x0000000a04047292 */ /* 0x000fe4000f8e3c3f */
[----:B------:R-:W-:-:S04]  /*1110*/  IMAD.MOV R9, RZ, RZ, -R9 ;  /* 0x000000ffff097224 */ /* 0x000fc800078e0a09 */
[----:B------:R-:W-:Y:S01]  /*1120*/  ISETP.LE.AND P3, PT, RZ, UR4, PT ;  /* 0x00000004ff007c0c */ /* 0x000fe2000bf63270 */
[----:B0-----:R-:W0:Y:S02]  /*1130*/  MUFU.RCP R0, R0 ;  /* 0x0000000000007308 */ /* 0x001e240000001000 */
[----:B0-----:R-:W-:Y:S01]  /*1140*/  VIADD R6, R0, 0xffffffe ;  /* 0x0ffffffe00067836 */ /* 0x001fe20000000000 */
[----:B------:R-:W-:-:S05]  /*1150*/  IABS R0, R8 ;  /* 0x0000000800007213 */ /* 0x000fca0000000000 */
[----:B------:R0:W1:Y:S02]  /*1160*/  F2I.FTZ.U32.TRUNC.NTZ R7, R6 ;  /* 0x0000000600077305 */ /* 0x000064000021f000 */
[----:B0-----:R-:W-:Y:S01]  /*1170*/  IMAD.MOV.U32 R6, RZ, RZ, RZ ;  /* 0x000000ffff067224 */ /* 0x001fe200078e00ff */
[----:B-1----:R-:W-:-:S05]  /*1180*/  IADD3 R10, RZ, -R7, RZ ;  /* 0x80000007ff0a7210 */ /* 0x002fca0007ffe0ff */
        /* <DEDUP_REMOVED lines=11> */
[----:B------:R-:W-:-:S05]  /*1240*/  IMAD.MOV.U32 R3, RZ, RZ, R7 ;  /* 0x000000ffff037224 */ /* 0x000fca00078e0007 */
[----:B------:R-:W-:Y:S02]  /*1250*/  @!P3 IADD3 R3, -R3, RZ, RZ ;  /* 0x000000ff0303b210 */ /* 0x000fe40007ffe1ff */
[----:B------:R-:W-:-:S07]  /*1260*/  @!P2 LOP3.LUT R3, RZ, UR10, RZ, 0x33, !PT ;  /* 0x0000000aff03ac12 */ /* 0x000fce000f8e33ff */
.L_x_7435:
        /* <DEDUP_REMOVED lines=11> */
[----:B------:R-:W2:Y:S01]  /*1320*/  LDL R5, [R1+0x4] ;  /* 0x0000040001057983 */ /* 0x000ea20000100800 */
[----:B------:R-:W-:Y:S01]  /*1330*/  MOV R6, 0x400 ;  /* 0x0000040000067802 */ /* 0x000fe20000000f00 */
[----:B------:R-:W-:Y:S01]  /*1340*/  UMOV UR5, 0x40000040 ;  /* 0x4000004000057882 */ /* 0x000fe20000000000 */
[----:B------:R-:W-:Y:S01]  /*1350*/  UMOV UR7, 0x40000040 ;  /* 0x4000004000077882 */ /* 0x000fe20000000000 */
[----:B------:R-:W-:Y:S01]  /*1360*/  BAR.SYNC.DEFER_BLOCKING 0xe, 0x100 ;  /* 0x0384000000007b1d */ /* 0x000fe20000010000 */
[----:B------:R-:W-:-:S05]  /*1370*/  LEA R11, R197, R6, 0x18 ;  /* 0x00000006c50b7211 */ /* 0x000fca00078ec0ff */
[----:B------:R-:W-:Y:S01]  /*1380*/  UMOV UR9, 0x40000040 ;  /* 0x4000004000097882 */ /* 0x000fe20000000000 */
[----:B------:R-:W-:Y:S01]  /*1390*/  UMOV UR11, 0x40000040 ;  /* 0x40000040000b7882 */ /* 0x000fe20000000000 */
[----:B------:R-:W-:Y:S01]  /*13a0*/  UMOV UR13, 0x40000040 ;  /* 0x40000040000d7882 */ /* 0x000fe20000000000 */
[----:B------:R-:W-:Y:S01]  /*13b0*/  UMOV UR15, 0x40000040 ;  /* 0x40000040000f7882 */ /* 0x000fe20000000000 */
[----:B------:R-:W-:Y:S01]  /*13c0*/  UMOV UR17, 0x40000040 ;  /* 0x4000004000117882 */ /* 0x000fe20000000000 */
[----:B------:R-:W-:Y:S01]  /*13d0*/  UMOV UR19, 0x40000040 ;  /* 0x4000004000137882 */ /* 0x000fe20000000000 */
[----:B------:R-:W-:Y:S01]  /*13e0*/  WARPGROUP.ARRIVE ;  /* 0x00000000000079c5 */ /* 0x000fe20000000000 */
[----:B--2---:R-:W-:Y:S02]  /*13f0*/  R2UR UR20, R5 ;  /* 0x00000000051472ca */ /* 0x004fe400000e0000 */
[----:B------:R-:W-:-:S04]  /*1400*/  SHF.R.S32.HI R5, RZ, 0x1f, R152 ;  /* 0x0000001fff057819 */ /* 0x000fc80000011498 */
[----:B------:R-:W-:-:S04]  /*1410*/  LEA.HI R5, R5, R152, RZ, 0x7 ;  /* 0x0000009805057211 */ /* 0x000fc800078f38ff */
[----:B------:R-:W-:Y:S02]  /*1420*/  SHF.R.S32.HI R2, RZ, 0x7, R5 ;  /* 0x00000007ff027819 */ /* 0x000fe40000011405 */
[----:B------:R-:W-:-:S04]  /*1430*/  LOP3.LUT R5, R5, 0xffffff80, RZ, 0xc0, !PT ;  /* 0xffffff8005057812 */ /* 0x000fc800078ec0ff */
[----:B------:R-:W0:Y:S01]  /*1440*/  SHFL.IDX PT, R2, R2, RZ, 0x1f ;  /* 0x00001fff02027589 */ /* 0x000e2200000e0000 */
[----:B------:R-:W-:Y:S01]  /*1450*/  IMAD.IADD R5, R152, 0x1, -R5 ;  /* 0x0000000198057824 */ /* 0x000fe200078e0a05 */
[----:B0-----:R-:W-:-:S04]  /*1460*/  LEA.HI R4, R2, R2, RZ, 0x1 ;  /* 0x0000000202047211 */ /* 0x001fc800078f08ff */
[----:B------:R-:W-:Y:S01]  /*1470*/  LOP3.LUT R7, R4, 0x1fffe, RZ, 0xc0, !PT ;  /* 0x0001fffe04077812 */ /* 0x000fe200078ec0ff */
[----:B------:R-:W-:-:S04]  /*1480*/  VIADD R4, R11, 0x36400 ;  /* 0x000364000b047836 */ /* 0x000fc80000000000 */
[----:B------:R-:W-:Y:S01]  /*1490*/  IMAD.IADD R7, R2, 0x1, -R7 ;  /* 0x0000000102077824 */ /* 0x000fe200078e0a07 */
[----:B------:R-:W-:-:S03]  /*14a0*/  SHF.R.U32.HI R4, RZ, 0x4, R4 ;  /* 0x00000004ff047819 */ /* 0x000fc60000011604 */
[----:B------:R-:W-:Y:S01]  /*14b0*/  IMAD R7, R7, 0x8000, R11 ;  /* 0x0000800007077824 */ /* 0x000fe200078e020b */
[----:B------:R-:W-:-:S03]  /*14c0*/  LOP3.LUT R4, R4, 0x3fff, RZ, 0xc0, !PT ;  /* 0x00003fff04047812 */ /* 0x000fc600078ec0ff */
[----:B------:R-:W-:Y:S01]  /*14d0*/  VIADD R7, R7, 0x400 ;  /* 0x0000040007077836 */ /* 0x000fe20000000000 */
[----:B------:R-:W-:-:S04]  /*14e0*/  LOP3.LUT R4, R4, 0x10000, RZ, 0xfc, !PT ;  /* 0x0001000004047812 */ /* 0x000fc800078efcff */
[----:B------:R-:W-:Y:S01]  /*14f0*/  SHF.R.U32.HI R7, RZ, 0x4, R7 ;  /* 0x00000004ff077819 */ /* 0x000fe20000011607 */
[C---:B------:R-:W-:Y:S01]  /*1500*/  VIADD R6, R4.reuse, 0x2 ;  /* 0x0000000204067836 */ /* 0x040fe20000000000 */
[----:B------:R-:W-:Y:S02]  /*1510*/  R2UR UR4, R4 ;  /* 0x00000000040472ca */ /* 0x000fe400000e0000 */
[----:B------:R-:W-:Y:S02]  /*1520*/  LOP3.LUT R7, R7, 0x3fff, RZ, 0xc0, !PT ;  /* 0x00003fff07077812 */ /* 0x000fe400078ec0ff */
[----:B------:R-:W-:Y:S01]  /*1530*/  R2UR UR8, R6 ;  /* 0x00000000060872ca */ /* 0x000fe200000e0000 */
[----:B------:R-:W-:Y:S01]  /*1540*/  VIADD R6, R4, 0x4 ;  /* 0x0000000404067836 */ /* 0x000fe20000000000 */
[----:B------:R-:W-:-:S04]  /*1550*/  LOP3.LUT R9, R7, 0x2000000, RZ, 0xfc, !PT ;  /* 0x0200000007097812 */ /* 0x000fc800078efcff */
[C---:B------:R-:W-:Y:S01]  /*1560*/  R2UR UR6, R9.reuse ;  /* 0x00000000090672ca */ /* 0x040fe200000e0000 */
[----:B------:R-:W-:Y:S01]  /*1570*/  VIADD R2, R9, 0x80 ;  /* 0x0000008009027836 */ /* 0x000fe20000000000 */
[----:B------:R-:W-:-:S04]  /*1580*/  R2UR UR12, R6 ;  /* 0x00000000060c72ca */ /* 0x000fc800000e0000 */
[----:B------:R-:W-:Y:S02]  /*1590*/  R2UR UR10, R2 ;  /* 0x00000000020a72ca */ /* 0x000fe400000e0000 */
[----:B------:R-:W-:-:S04]  /*15a0*/  IADD3 R2, R9, 0x100, RZ ;  /* 0x0000010009027810 */ /* 0x000fc80007ffe0ff */
[----:B------:R-:W-:Y:S01]  /*15b0*/  R2UR UR14, R2 ;  /* 0x00000000020e72ca */ /* 0x000fe200000e0000 */
[----:B------:R-:W-:Y:S01]  /*15c0*/  HGMMA.64x256x16.F32 R24, gdesc[UR4].tnspB, RZ, !UPT, gsb0 ;  /* 0x43e00000041879f0 */ /* 0x000fe2000c0008ff */
[----:B------:R-:W-:Y:S01]  /*15d0*/  VIADD R2, R4, 0x6 ;  /* 0x0000000604027836 */ /* 0x000fe20000000000 */
[----:B------:R-:W-:Y:S01]  /*15e0*/  ULOP3.LUT UR6, UR20, 0x1, URZ, 0xfc, !UPT ;  /* 0x0000000114067892 */ /* 0x000fe2000f8efc3f */
[----:B------:R-:W-:-:S03]  /*15f0*/  VIADD R4, R9, 0x180 ;  /* 0x0000018009047836 */ /* 0x000fc60000000000 */
[----:B------:R-:W-:Y:S01]  /*1600*/  R2UR UR16, R2 ;  /* 0x00000000021072ca */ /* 0x000fe200000e0000 */
[----:B------:R-:W-:Y:S01]  /*1610*/  UISETP.NE.AND UP0, UPT, UR6, 0x3, UPT ;  /* 0x000000030600788c */ /* 0x000fe2000bf05270 */
[----:B------:R-:W-:Y:S02]  /*1620*/  R2UR UR18, R4 ;  /* 0x00000000041272ca */ /* 0x000fe400000e0000 */
[----:B------:R-:W-:-:S03]  /*1630*/  SHF.R.S32.HI R2, RZ, 0x1f, R5 ;  /* 0x0000001fff027819 */ /* 0x000fc60000011405 */
[----:B------:R-:W-:Y:S02]  /*1640*/  PLOP3.LUT P1, PT, PT, PT, UP0, 0x80, 0x0 ;  /* 0x000000000000781c */ /* 0x000fe40003f2f008 */
[CC--:B------:R-:W-:Y:S02]  /*1650*/  LEA.HI R4, R2.reuse, R5.reuse, RZ, 0x2 ;  /* 0x0000000502047211 */ /* 0x0c0fe400078f10ff */
[----:B------:R-:W-:Y:S02]  /*1660*/  LEA.HI R2, R2, R5, RZ, 0x5 ;  /* 0x0000000502027211 */ /* 0x000fe400078f28ff */
[--C-:B------:R-:W-:Y:S02]  /*1670*/  SHF.R.S32.HI R6, RZ, 0x2, R4.reuse ;  /* 0x00000002ff067819 */ /* 0x100fe40000011404 */
[----:B------:R-:W-:Y:S02]  /*1680*/  SHF.R.S32.HI R7, RZ, 0x1f, R4 ;  /* 0x0000001fff077819 */ /* 0x000fe40000011404 */
[----:B------:R-:W-:-:S02]  /*1690*/  SHF.R.S32.HI R2, RZ, 0x5, R2 ;  /* 0x00000005ff027819 */ /* 0x000fc40000011402 */
[----:B------:R-:W-:-:S04]  /*16a0*/  LEA.HI R7, R7, R6, RZ, 0x3 ;  /* 0x0000000607077211 */ /* 0x000fc800078f18ff */
[----:B------:R-:W-:-:S05]  /*16b0*/  LOP3.LUT R7, R7, 0xfffffff8, RZ, 0xc0, !PT ;  /* 0xfffffff807077812 */ /* 0x000fca00078ec0ff */
[----:B------:R-:W-:-:S04]  /*16c0*/  IMAD.IADD R7, R6, 0x1, -R7 ;  /* 0x0000000106077824 */ /* 0x000fc800078e0a07 */
[----:B------:R-:W-:Y:S02]  /*16d0*/  IMAD R7, R2, 0x10, R7 ;  /* 0x0000001002077824 */ /* 0x000fe400078e0207 */
[----:B------:R-:W-:Y:S01]  /*16e0*/  IMAD.MOV.U32 R2, RZ, RZ, RZ ;  /* 0x000000ffff027224 */ /* 0x000fe200078e00ff */
        /* <DEDUP_REMOVED lines=15> */
.L_x_7437:
[----:B------:R-:W-:Y:S02]  /*17e0*/  VIADD R3, R3, 0xfffffffe ;  /* 0xfffffffe03037836 */ /* 0x000fe40000000000 */
[----:B------:R-:W-:-:S03]  /*17f0*/  VIADD R4, R11, 0x38860 ;  /* 0x000388600b047836 */ /* 0x000fc60000000000 */
[----:B------:R-:W-:Y:S02]  /*1800*/  ISETP.GE.AND P0, PT, R3, R0, PT ;  /* 0x000000000300720c */ /* 0x000fe40003f06270 */
[----:B------:R-:W-:-:S04]  /*1810*/  PRMT R4, R197, 0x654, R4 ;  /* 0x00000654c5047816 */ /* 0x000fc80000000004 */
[----:B------:R0:W-:Y:S07]  /*1820*/  SYNCS.ARRIVE.TRANS64.RED.A1T0 RZ, [R4+URZ], RZ ;  /* 0x000000ff04ff79a7 */ /* 0x0001ee000810043f */
[----:B------:R-:W-:Y:S05]  /*1830*/  @!P0 BRA `(.L_x_7438) ;  /* 0x0000000800bc8947 */ /* 0x000fea0003800000 */
[----:B------:R-:W-:-:S07]  /*1840*/  MOV R2, RZ ;  /* 0x000000ff00027202 */ /* 0x000fce0000000f00 */
.L_x_7440:
[----:B------:R-:W-:Y:S01]  /*1850*/  BAR.SYNC.DEFER_BLOCKING 0xe, 0x100 ;  /* 0x0384000000007b1d */ /* 0x000fe20000010000 */
[C---:B01----:R-:W-:Y:S02]  /*1860*/  IMAD R4, R2.reuse, 0x40, R7 ;  /* 0x0000004002047824 */ /* 0x043fe400078e0207 */
[----:B------:R-:W-:Y:S02]  /*1870*/  VIADD R2, R2, 0x1 ;  /* 0x0000000102027836 */ /* 0x000fe40000000000 */
[----:B------:R-:W-:Y:S01]  /*1880*/  IMAD R4, R4, 0x4, R11 ;  /* 0x0000000404047824 */ /* 0x000fe200078e020b */
[----:B------:R-:W-:Y:S01]  /*1890*/  UMOV UR7, 0x40000040 ;  /* 0x4000004000077882 */ /* 0x000fe20000000000 */
[----:B------:R-:W-:Y:S01]  /*18a0*/  UMOV UR11, 0x40000040 ;  /* 0x40000040000b7882 */ /* 0x000fe20000000000 */
[----:B------:R-:W-:Y:S01]  /*18b0*/  ISETP.NE.AND P0, PT, R2, 0x2, PT ;  /* 0x000000020200780c */ /* 0x000fe20003f05270 */
[----:B------:R-:W-:Y:S01]  /*18c0*/  UMOV UR15, 0x40000040 ;  /* 0x40000040000f7882 */ /* 0x000fe20000000000 */
[----:B------:R-:W-:-:S02]  /*18d0*/  UMOV UR19, 0x40000040 ;  /* 0x4000004000137882 */ /* 0x000fc40000000000 */
[----:B------:R-:W-:Y:S02]  /*18e0*/  SEL R2, R2, RZ, P0 ;  /* 0x000000ff02027207 */ /* 0x000fe40000000000 */
[C---:B------:R-:W-:Y:S01]  /*18f0*/  ISETP.GT.AND P0, PT, R3.reuse, R0, PT ;  /* 0x000000000300720c */ /* 0x040fe20003f04270 */
[----:B------:R-:W-:Y:S01]  /*1900*/  VIADD R3, R3, 0xffffffff ;  /* 0xffffffff03037836 */ /* 0x000fe20000000000 */
[----:B------:R-:W0:Y:S04]  /*1910*/  LDS R5, [R4+0x38400] ;  /* 0x0384000004057984 */ /* 0x000e280000000800 */
[----:B------:R1:W2:Y:S02]  /*1920*/  LDS R6, [R4+0x38420] ;  /* 0x0384200004067984 */ /* 0x0002a40000000800 */
[----:B-1----:R-:W-:-:S05]  /*1930*/  IMAD R4, R2, 0x1000, R9 ;  /* 0x0000100002047824 */ /* 0x002fca00078e0209 */
[----:B------:R-:W-:Y:S01]  /*1940*/  R2UR UR6, R4 ;  /* 0x00000000040672ca */ /* 0x000fe200000e0000 */
        /* <DEDUP_REMOVED lines=128> */
[----:B------:R-:W-:-:S05]  /*2150*/  VIADD R5, R4, 0x80 ;  /* 0x0000008004057836 */ /* 0x000fca0000000000 */
[----:B------:R-:W-:Y:S01]  /*2160*/  WARPGROUP.ARRIVE ;  /* 0x00000000000079c5 */ /* 0x000fe20000000000 */
[----:B------:R-:W-:Y:S01]  /*2170*/  R2UR UR10, R5 ;  /* 0x00000000050a72ca */ /* 0x000fe200000e0000 */
[C---:B------:R-:W-:Y:S02]  /*2180*/  VIADD R5, R4.reuse, 0x100 ;  /* 0x0000010004057836 */ /* 0x040fe40000000000 */
[----:B------:R-:W-:Y:S02]  /*2190*/  VIADD R4, R4, 0x180 ;  /* 0x0000018004047836 */ /* 0x000fe40000000000 */
[----:B------:R-:W-:Y:S01]  /*21a0*/  HGMMA.64x256x16.F32 R24, gdesc[UR4].tnspB, R24, gsb0 ;  /* 0x43e00000041879f0 */ /* 0x000fe20008000818 */
[----:B------:R-:W-:Y:S02]  /*21b0*/  R2UR UR14, R5 ;  /* 0x00000000050e72ca */ /* 0x000fe400000e0000 */
[----:B------:R-:W-:Y:S01]  /*21c0*/  R2UR UR18, R4 ;  /* 0x00000000041272ca */ /* 0x000fe200000e0000 */
[----:B------:R-:W-:-:S02]  /*21d0*/  WARPGROUP.DEPBAR.LE gsb0, 0x0 ;  /* 0x00008000000079c5 */ /* 0x000fc40000010000 */
[----:B------:R-:W-:-:S15]  /*21e0*/  WARPGROUP.ARRIVE ;  /* 0x00000000000079c5 */ /* 0x000fde0000000000 */
[----:B------:R-:W-:-:S07]  /*21f0*/  NOP ;  /* 0x0000000000007918 */ /* 0x000fce0000000000 */
        /* <DEDUP_REMOVED lines=13> */
.L_x_7439:
[----:B------:R-:W-:-:S05]  /*22d0*/  LEA R4, R2, R11, 0x3 ;  /* 0x0000000b02047211 */ /* 0x000fca00078e18ff */
[----:B------:R-:W-:-:S05]  /*22e0*/  VIADD R4, R4, 0x38860 ;  /* 0x0003886004047836 */ /* 0x000fca0000000000 */
[----:B------:R-:W-:-:S04]  /*22f0*/  PRMT R4, R197, 0x654, R4 ;  /* 0x00000654c5047816 */ /* 0x000fc80000000004 */
[----:B------:R1:W-:Y:S01]  /*2300*/  SYNCS.ARRIVE.TRANS64.RED.A1T0 RZ, [R4+URZ], RZ ;  /* 0x000000ff04ff79a7 */ /* 0x0003e2000810043f */
[----:B------:R-:W-:Y:S05]  /*2310*/  @P0 BRA `(.L_x_7440) ;  /* 0xfffffff4004c0947 */ /* 0x000fea000383ffff */
[----:B------:R-:W-:-:S07]  /*2320*/  IMAD.SHL.U32 R2, R2, 0x40, RZ ;  /* 0x0000004002027824 */ /* 0x000fce00078e00ff */
.L_x_7438:
[----:B------:R-:W-:Y:S01]  /*2330*/  BAR.SYNC.DEFER_BLOCKING 0xe, 0x100 ;  /* 0x0384000000007b1d */ /* 0x000fe20000010000 */
[----:B------:R-:W-:Y:S01]  /*2340*/  IMAD.IADD R2, R7, 0x1, R2 ;  /* 0x0000000107027824 */ /* 0x000fe200078e0202 */
[----:B------:R-:W-:Y:S01]  /*2350*/  PLOP3.LUT P0, PT, PT, PT, PT, 0x8, 0x0 ;  /* 0x000000000000781c */ /* 0x000fe20003f0e170 */
[----:B01----:R-:W-:Y:S02]  /*2360*/  IMAD.MOV.U32 R4, RZ, RZ, RZ ;  /* 0x000000ffff047224 */ /* 0x003fe400078e00ff */
[----:B------:R-:W-:-:S05]  /*2370*/  IMAD R2, R2, 0x4, R11 ;  /* 0x0000000402027824 */ /* 0x000fca00078e020b */
        /* <DEDUP_REMOVED lines=133> */
.L_x_7434:
[----:B------:R-:W0:Y:S01]  /*2bd0*/  LDC R0, c[0x0][0x288] ;  /* 0x0000a200ff007b82 */ /* 0x000e220000000800 */
[----:B------:R-:W-:Y:S01]  /*2be0*/  ULDC UR4, c[0x0][0x448] ;  /* 0x0001120000047ab9 */ /* 0x000fe20000000800 */
[----:B------:R-:W-:Y:S02]  /*2bf0*/  UIADD3 UR6, UR38, 0x3f, URZ ;  /* 0x0000003f26067890 */ /* 0x000fe4000fffe03f */
[----:B------:R-:W-:Y:S02]  /*2c00*/  UISETP.NE.AND UP0, UPT, UR4, 0x1, UPT ;  /* 0x000000010400788c */ /* 0x000fe4000bf05270 */
[----:B------:R-:W-:Y:S02]  /*2c10*/  USHF.R.U32.HI UR10, URZ, 0x10, UR7 ;  /* 0x000000103f0a7899 */ /* 0x000fe40008011607 */
[----:B------:R-:W-:-:S07]  /*2c20*/  UP2UR UR61, UPR, URZ, 0x1 ;  /* 0x000000013f3d7883 */ /* 0x000fce0008000000 */
[----:B------:R-:W-:Y:S01]  /*2c30*/  @UP0 ULDC UR4, c[0x0][0x44c] ;  /* 0x0001130000040ab9 */ /* 0x000fe20000000800 */
[----:B------:R-:W-:Y:S01]  /*2c40*/  @UP0 ULDC UR8, c[0x0][0x450] ;  /* 0x0001140000080ab9 */ /* 0x000fe20000000800 */
[----:B------:R-:W-:-:S04]  /*2c50*/  UIMAD.WIDE.U32 UR4, UR6, UR4, URZ ;  /* 0x00000004060472a5 */ /* 0x000fc8000f8e003f */
[----:B------:R-:W-:Y:S02]  /*2c60*/  @UP0 USHF.R.U32.HI UR6, URZ, UR8, UR5 ;  /* 0x000000083f060299 */ /* 0x000fe40008011605 */
[----:B------:R-:W-:Y:S01]  /*2c70*/  UISETP.NE.AND UP0, UPT, UR10, URZ, UPT ;  /* 0x0000003f0a00728c */ /* 0x000fe2000bf05270 */
[----:B0-----:R-:W-:Y:S01]  /*2c80*/  IADD3 R0, -R0, 0x40, RZ ;  /* 0x0000004000007810 */ /* 0x001fe20007ffe1ff */
[----:B------:R-:W-:Y:S01]  /*2c90*/  ULOP3.LUT UR8, UR7, 0xffff, URZ, 0xc0, !UPT ;  /* 0x0000ffff07087892 */ /* 0x000fe2000f8ec03f */
[----:B------:R-:W-:-:S03]  /*2ca0*/  UMOV UR4, URZ ;  /* 0x0000003f00047c82 */ /* 0x000fc60008000000 */
[----:B------:R-:W-:-:S04]  /*2cb0*/  IMAD R0, R194, R7, R0 ;  /* 0x00000007c2007224 */ /* 0x000fc800078e0200 */
[----:B------:R-:W-:Y:S01]  /*2cc0*/  VIADD R0, R0, UR6 ;  /* 0x0000000600007c36 */ /* 0x000fe20008000000 */
[----:B------:R-:W-:-:S04]  /*2cd0*/  @!UP0 ULDC UR10, c[0x0][0xae8] ;  /* 0x0002ba00000a8ab9 */ /* 0x000fc80000000800 */
[----:B------:R-:W-:-:S04]  /*2ce0*/  SHF.R.S32.HI R5, RZ, 0x1f, R0 ;  /* 0x0000001fff057819 */ /* 0x000fc80000011400 */
[----:B------:R-:W-:-:S04]  /*2cf0*/  LEA.HI R5, R5, R0, RZ, 0x6 ;  /* 0x0000000005057211 */ /* 0x000fc800078f30ff */
[----:B------:R-:W-:-:S04]  /*2d00*/  SHF.R.S32.HI R0, RZ, 0x6, R5 ;  /* 0x00000006ff007819 */ /* 0x000fc80000011405 */
[----:B------:R-:W-:-:S04]  /*2d10*/  VIMNMX R22, R3, R0, PT ;  /* 0x0000000003167248 */ /* 0x000fc80003fe0100 */
[----:B------:R-:W-:-:S13]  /*2d20*/  ISETP.GE.AND P0, PT, R22, 0x1, PT ;  /* 0x000000011600780c */ /* 0x000fda0003f06270 */
[----:B------:R-:W-:Y:S05]  /*2d30*/  @!P0 BRA `(.L_x_7441) ;  /* 0x0000000000808947 */ /* 0x000fea0003800000 */
[----:B------:R-:W-:Y:S01]  /*2d40*/  IMAD.U32 R5, RZ, RZ, UR10 ;  /* 0x0000000aff057e24 */ /* 0x000fe2000f8e00ff */
[----:B------:R-:W-:-:S04]  /*2d50*/  UMOV UR4, URZ ;  /* 0x0000003f00047c82 */ /* 0x000fc80008000000 */
[----:B------:R-:W-:-:S04]  /*2d60*/  IABS R0, R5 ;  /* 0x0000000500007213 */ /* 0x000fc80000000000 */
[----:B------:R-:W-:Y:S02]  /*2d70*/  R2UR UR9, R0 ;  /* 0x00000000000972ca */ /* 0x000fe400000e0000 */
[----:B------:R-:W-:Y:S02]  /*2d80*/  IADD3 R0, R5, -0x1, R22 ;  /* 0xffffffff05007810 */ /* 0x000fe40007ffe016 */
[----:B------:R-:W-:Y:S02]  /*2d90*/  IABS R5, R5 ;  /* 0x0000000500057213 */ /* 0x000fe40000000000 */
[----:B------:R-:W-:-:S04]  /*2da0*/  IABS R4, R0 ;  /* 0x0000000000047213 */ /* 0x000fc80000000000 */
[----:B------:R-:W-:-:S03]  /*2db0*/  R2UR UR7, R4 ;  /* 0x00000000040772ca */ /* 0x000fc600000e0000 */
        /* <DEDUP_REMOVED lines=11> */
[----:B------:R-:W-:Y:S01]  /*2e70*/  UIMAD UR4, UR5, UR6, UR7 ;  /* 0x00000006050472a4 */ /* 0x000fe2000f8e0207 */
[----:B------:R-:W-:-:S03]  /*2e80*/  R2UR UR6, R0 ;  /* 0x00000000000672ca */ /* 0x000fc600000e0000 */
[----:B------:R-:W-:-:S11]  /*2e90*/  UISETP.GT.U32.AND UP0, UPT, UR9, UR4, UPT ;  /* 0x000000040900728c */ /* 0x000fd6000bf04070 */
[----:B------:R-:W-:Y:S02]  /*2ea0*/  @!UP0 UIADD3 UR4, UR4, -UR9, URZ ;  /* 0x8000000904048290 */ /* 0x000fe4000fffe03f */
[----:B------:R-:W-:Y:S02]  /*2eb0*/  @!UP0 UIADD3 UR5, UR5, 0x1, URZ ;  /* 0x0000000105058890 */ /* 0x000fe4000fffe03f */
[----:B------:R-:W-:Y:S02]  /*2ec0*/  UISETP.GE.U32.AND UP1, UPT, UR4, UR9, UPT ;  /* 0x000000090400728c */ /* 0x000fe4000bf26070 */
[----:B------:R-:W-:-:S04]  /*2ed0*/  ULOP3.LUT UR4, UR6, UR10, URZ, 0x3c, !UPT ;  /* 0x0000000a06047292 */ /* 0x000fc8000f8e3c3f */
[----:B------:R-:W-:-:S05]  /*2ee0*/  UISETP.GE.AND UP0, UPT, UR4, URZ, UPT ;  /* 0x0000003f0400728c */ /* 0x000fca000bf06270 */
[----:B------:R-:W-:Y:S02]  /*2ef0*/  @UP1 UIADD3 UR5, UR5, 0x1, URZ ;  /* 0x0000000105051890 */ /* 0x000fe4000fffe03f */
[----:B------:R-:W-:-:S05]  /*2f00*/  UISETP.NE.AND UP1, UPT, UR10, URZ, UPT ;  /* 0x0000003f0a00728c */ /* 0x000fca000bf25270 */
[----:B------:R-:W-:Y:S02]  /*2f10*/  UMOV UR4, UR5 ;  /* 0x0000000500047c82 */ /* 0x000fe40008000000 */
[----:B------:R-:W-:-:S04]  /*2f20*/  @!UP0 UIADD3 UR4, -UR4, URZ, URZ ;  /* 0x0000003f04048290 */ /* 0x000fc8000fffe13f */
[----:B------:R-:W-:-:S12]  /*2f30*/  @!UP1 ULOP3.LUT UR4, URZ, UR10, URZ, 0x33, !UPT ;  /* 0x0000000a3f049292 */ /* 0x000fd8000f8e333f */
.L_x_7441:
[----:B------:R-:W-:Y:S02]  /*2f40*/  UIMAD UR5, UR8, UR4, URZ ;  /* 0x00000004080572a4 */ /* 0x000fe4000f8e023f */
[----:B------:R-:W-:Y:S01]  /*2f50*/  IMAD.U32 R3, RZ, RZ, UR4 ;  /* 0x00000004ff037e24 */ /* 0x000fe2000f8e00ff */
[----:B------:R-:W-:Y:S01]  /*2f60*/  PLOP3.LUT P0, PT, PT, PT, PT, 0x80, 0x0 ;  /* 0x000000000000781c */ /* 0x000fe20003f0f070 */
[----:B------:R-:W-:Y:S01]  /*2f70*/  IMAD.MOV.U32 R2, RZ, RZ, RZ ;  /* 0x000000ffff027224 */ /* 0x000fe200078e00ff */
[----:B------:R-:W-:Y:S01]  /*2f80*/  CS2R R150, SRZ ;  /* 0x0000000000967805 */ /* 0x000fe2000001ff00 */
[----:B------:R-:W-:Y:S01]  /*2f90*/  IMAD.MOV.U32 R4, RZ, RZ, RZ ;  /* 0x000000ffff047224 */ /* 0x000fe200078e00ff */
[----:B------:R-:W-:Y:S01]  /*2fa0*/  VIADDMNMX R22, R3, UR5, R22, PT ;  /* 0x0000000503167c46 */ /* 0x000fe2000b800116 */
[----:B------:R-:W-:Y:S01]  /*2fb0*/  IMAD.U32 R196, RZ, RZ, UR5 ;  /* 0x00000005ffc47e24 */ /* 0x000fe2000f8e00ff */
[----:B------:R-:W-:Y:S02]  /*2fc0*/  CS2R R148, SRZ ;  /* 0x0000000000947805 */ /* 0x000fe4000001ff00 */
[----:B------:R-:W-:-:S02]  /*2fd0*/  CS2R R146, SRZ ;  /* 0x0000000000927805 */ /* 0x000fc4000001ff00 */
[----:B------:R-:W-:Y:S02]  /*2fe0*/  ISETP.GT.AND P1, PT, R22, UR5, PT ;  /* 0x0000000516007c0c */ /* 0x000fe4000bf24270 */
        /* <DEDUP_REMOVED lines=62> */
[----:B------:R-:W-:Y:S02]  /*33d0*/  SHF.R.S32.HI R57, RZ, 0x1f, R152 ;  /* 0x0000001fff397819 */ /* 0x000fe40000011498 */
[----:B------:R-:W-:Y:S02]  /*33e0*/  MOV R198, 0x400 ;  /* 0x0000040000c67802 */ /* 0x000fe40000000f00 */
[----:B------:R-:W-:Y:S02]  /*33f0*/  LEA.HI R16, R57, R152, RZ, 0x7 ;  /* 0x0000009839107211 */ /* 0x000fe400078f38ff */
[----:B------:R-:W-:Y:S02]  /*3400*/  LEA R198, R197, R198, 0x18 ;  /* 0x000000c6c5c67211 */ /* 0x000fe400078ec0ff */
[----:B------:R-:W-:-:S05]  /*3410*/  SHF.R.S32.HI R17, RZ, 0x7, R16 ;  /* 0x00000007ff117819 */ /* 0x000fca0000011410 */
[----:B------:R-:W0:Y:S02]  /*3420*/  SHFL.IDX PT, R0, R17, RZ, 0x1f ;  /* 0x00001fff11007589 */ /* 0x000e2400000e0000 */
[----:B0-----:R-:W-:-:S04]  /*3430*/  LEA.HI R2, R0, R0, RZ, 0x1 ;  /* 0x0000000000027211 */ /* 0x001fc800078f08ff */
[----:B------:R-:W-:-:S05]  /*3440*/  LOP3.LUT R3, R2, 0x1fffe, RZ, 0xc0, !PT ;  /* 0x0001fffe02037812 */ /* 0x000fca00078ec0ff */
[----:B------:R-:W-:Y:S01]  /*3450*/  IMAD.IADD R3, R0, 0x1, -R3 ;  /* 0x0000000100037824 */ /* 0x000fe200078e0a03 */
[----:B------:R-:W-:-:S03]  /*3460*/  IADD3 R0, R198, 0x36400, RZ ;  /* 0x00036400c6007810 */ /* 0x000fc60007ffe0ff */
[----:B------:R-:W-:Y:S01]  /*3470*/  IMAD R3, R3, 0x8000, R198 ;  /* 0x0000800003037824 */ /* 0x000fe200078e02c6 */
[----:B------:R-:W-:-:S03]  /*3480*/  LOP3.LUT P0, RZ, R0, 0x3ff, RZ, 0xc0, !PT ;  /* 0x000003ff00ff7812 */ /* 0x000fc6000780c0ff */
        /* <DEDUP_REMOVED lines=21> */
.L_x_7442:
        /* <DEDUP_REMOVED lines=11> */
.L_x_7533:
[----:B------:R-:W2:Y:S01]  /*3690*/  LDL R8, [R1+0x4] ;  /* 0x0000040001087983 */ /* 0x000ea20000100800 */
[----:B------:R-:W-:Y:S01]  /*36a0*/  LEA.HI R4, R4, R5, RZ, 0x5 ;  /* 0x0000000504047211 */ /* 0x000fe200078f28ff */
[----:B------:R-:W-:-:S03]  /*36b0*/  IMAD.IADD R2, R17, 0x1, -R2 ;  /* 0x0000000111027824 */ /* 0x000fc600078e0a02 */
[----:B------:R-:W-:Y:S02]  /*36c0*/  SHF.R.S32.HI R4, RZ, 0x5, R4 ;  /* 0x00000005ff047819 */ /* 0x000fe40000011404 */
[----:B--2---:R-:W-:Y:S02]  /*36d0*/  R2UR UR4, R8 ;  /* 0x00000000080472ca */ /* 0x004fe400000e0000 */
[----:B------:R-:W-:Y:S02]  /*36e0*/  LEA.HI R8, R0, R7, RZ, 0x3 ;  /* 0x0000000700087211 */ /* 0x000fe400078f18ff */
[----:B------:R-:W-:Y:S02]  /*36f0*/  LOP3.LUT R0, R6, 0x7ffffffc, RZ, 0xc0, !PT ;  /* 0x7ffffffc06007812 */ /* 0x000fe400078ec0ff */
[----:B------:R-:W-:-:S03]  /*3700*/  LOP3.LUT R8, R8, 0xfffffff8, RZ, 0xc0, !PT ;  /* 0xfffffff808087812 */ /* 0x000fc600078ec0ff */
[----:B------:R-:W-:Y:S02]  /*3710*/  IMAD.IADD R0, R5, 0x1, -R0 ;  /* 0x0000000105007824 */ /* 0x000fe400078e0a00 */
[----:B------:R-:W-:Y:S02]  /*3720*/  IMAD.IADD R191, R7, 0x1, -R8 ;  /* 0x0000000107bf7824 */ /* 0x000fe400078e0a08 */
[----:B------:R-:W-:Y:S01]  /*3730*/  ULOP3.LUT UR4, UR4, 0x1, URZ, 0xfc, !UPT ;  /* 0x0000000104047892 */ /* 0x000fe2000f8efc3f */
[----:B------:R-:W-:Y:S02]  /*3740*/  IMAD.SHL.U32 R195, R0, 0x2, RZ ;  /* 0x0000000200c37824 */ /* 0x000fe400078e00ff */
[----:B------:R-:W-:Y:S02]  /*3750*/  IMAD R191, R4, 0x10, R191 ;  /* 0x0000001004bf7824 */ /* 0x000fe400078e02bf */
[----:B------:R-:W-:Y:S02]  /*3760*/  IMAD R193, R2, 0x100, R195 ;  /* 0x0000010002c17824 */ /* 0x000fe400078e02c3 */
[----:B------:R-:W-:-:S05]  /*3770*/  IMAD.U32 R6, RZ, RZ, UR4 ;  /* 0x00000004ff067e24 */ /* 0x000fca000f8e00ff */
[----:B------:R-:W-:-:S13]  /*3780*/  ISETP.NE.AND P0, PT, R6, 0x3, PT ;  /* 0x000000030600780c */ /* 0x000fda0003f05270 */
[----:B------:R-:W-:Y:S05]  /*3790*/  @!P0 BRA `(.L_x_7444) ;  /* 0x0000000000048947 */ /* 0x000fea0003800000 */
[----:B------:R-:W-:Y:S01]  /*37a0*/  BPT.TRAP 0x1 ;  /* 0x000000040000795c */ /* 0x000fe20000300000 */
.L_x_7444:
[----:B------:R1:W2:Y:S01]  /*37b0*/  SYNCS.PHASECHK.TRANS64.TRYWAIT P1, [R198+URZ+0x38830], R3 ;  /* 0x03883003c60075a7 */ /* 0x0002a2000802017f */
[----:B------:R-:W-:Y:S05]  /*37c0*/  @!P0 BRA `(.L_x_7445) ;  /* 0x0000000000048947 */ /* 0x000fea0003800000 */
[----:B------:R-:W-:Y:S01]  /*37d0*/  BPT.TRAP 0x1 ;  /* 0x000000040000795c */ /* 0x000fe20000300000 */
.L_x_7445:
[----:B--2---:R-:W-:Y:S05]  /*37e0*/  @P1 BRA `(.L_x_7446) ;  /* 0x0000000000081947 */ /* 0x004fea0003800000 */
[----:B------:R-:W2:Y:S02]  /*37f0*/  SYNCS.PHASECHK.TRANS64.TRYWAIT P1, [R198+URZ+0x38830], R3 ;  /* 0x03883003c60075a7 */ /* 0x000ea4000802017f */
[----:B--2---:R-:W-:Y:S05]  /*3800*/  @!P1 BRA `(.L_x_7447) ;  /* 0x0000011400309947 */ /* 0x004fea0003800000 */
.L_x_7446:
        /* <DEDUP_REMOVED lines=29> */
[----:B------:R-:W-:Y:S01]  /*39e0*/  IADD3 R4, R190, 0x4, RZ ;  /* 0x00000004be047810 */ /* 0x000fe20007ffe0ff */
[----:B------:R-:W-:Y:S01]  /*39f0*/  UMOV UR9, 0x40000040 ;  /* 0x4000004000097882 */ /* 0x000fe20000000000 */
[----:B------:R-:W-:-:S02]  /*3a00*/  VIADD R0, R0, 0x6 ;  /* 0x0000000600007836 */ /* 0x000fc40000000000 */
[----:B------:R-:W-:-:S04]  /*3a10*/  IMAD.U32 R17, RZ, RZ, UR9 ;  /* 0x00000009ff117e24 */ /* 0x000fc8000f8e00ff */
        /* <DEDUP_REMOVED lines=32> */
.L_x_7534:
[----:B------:R-:W-:Y:S05]  /*3c20*/  @!P0 BRA `(.L_x_7449) ;  /* 0x0000000000048947 */ /* 0x000fea0003800000 */
[----:B------:R-:W-:Y:S01]  /*3c30*/  BPT.TRAP 0x1 ;  /* 0x000000040000795c */ /* 0x000fe20000300000 */
.L_x_7449:
[----:B------:R4:W0:Y:S01]  /*3c40*/  SYNCS.PHASECHK.TRANS64.TRYWAIT P1, [R198+URZ+0x38850], R3 ;  /* 0x03885003c60075a7 */ /* 0x000822000802017f */
[----:B------:R-:W-:Y:S05]  /*3c50*/  @!P0 BRA `(.L_x_7450) ;  /* 0x0000000000048947 */ /* 0x000fea0003800000 */
[----:B------:R-:W-:Y:S01]  /*3c60*/  BPT.TRAP 0x1 ;  /* 0x000000040000795c */ /* 0x000fe20000300000 */
.L_x_7450:
        /* <DEDUP_REMOVED lines=11> */
.L_x_7451:
[----:B------:R-:W-:Y:S01]  /*3d20*/  R2UR UR4, R0 ;  /* 0x00000000000472ca */ /* 0x000fe200000e0000 */
[----:B------:R-:W-:Y:S01]  /*3d30*/  WARPGROUP.ARRIVE ;  /* 0x00000000000079c5 */ /* 0x000fe20000000000 */
[----:B------:R-:W-:Y:S01]  /*3d40*/  R2UR UR6, R18 ;  /* 0x00000000120672ca */ /* 0x000fe200000e0000 */
[----:B------:R-:W-:Y:S01]  /*3d50*/  UMOV UR9, 0x40000040 ;  /* 0x4000004000097882 */ /* 0x000fe20000000000 */
[----:B------:R-:W-:Y:S01]  /*3d60*/  UMOV UR7, 0x40000040 ;  /* 0x4000004000077882 */ /* 0x000fe20000000000 */
[----:B------:R-:W-:Y:S01]  /*3d70*/  UMOV UR5, UR9 ;  /* 0x0000000900057c82 */ /* 0x000fe20008000000 */
[----:B------:R-:W-:Y:S01]  /*3d80*/  VIADD R2, R0, 0x2 ;  /* 0x0000000200027836 */ /* 0x000fe20000000000 */
[----:B------:R-:W-:Y:S01]  /*3d90*/  UMOV UR11, 0x40000040 ;  /* 0x40000040000b7882 */ /* 0x000fe20000000000 */
[----:B-1234-:R-:W-:Y:S01]  /*3da0*/  VIADD R3, R18, 0x2 ;  /* 0x0000000212037836 */ /* 0x01efe20000000000 */
[----:B------:R-:W-:Y:S01]  /*3db0*/  UMOV UR13, 0x40000040 ;  /* 0x40000040000d7882 */ /* 0x000fe20000000000 */
[----:B------:R-:W-:Y:S01]  /*3dc0*/  IMAD.U32 R7, RZ, RZ, UR9 ;  /* 0x00000009ff077e24 */ /* 0x000fe2000f8e00ff */
[----:B------:R-:W-:Y:S01]  /*3dd0*/  UMOV UR9, 0x40000040 ;  /* 0x4000004000097882 */ /* 0x000fe20000000000 */
[----:B------:R-:W-:Y:S01]  /*3de0*/  VIADD R4, R0, 0x4 ;  /* 0x0000000400047836 */ /* 0x000fe20000000000 */
[----:B------:R-:W-:Y:S01]  /*3df0*/  UMOV UR8, UR4 ;  /* 0x0000000400087c82 */ /* 0x000fe20008000000 */
[----:B------:R-:W-:Y:S01]  /*3e00*/  VIADD R5, R18, 0x4 ;  /* 0x0000000412057836 */ /* 0x000fe20000000000 */
[----:B------:R-:W-:Y:S01]  /*3e10*/  UMOV UR4, UR8 ;  /* 0x0000000800047c82 */ /* 0x000fe20008000000 */
[----:B------:R-:W-:Y:S01]  /*3e20*/  MOV R6, UR8 ;  /* 0x0000000800067c02 */ /* 0x000fe20008000f00 */
[----:B------:R-:W-:Y:S01]  /*3e30*/  HGMMA.64x64x16.F32 R24, gdesc[UR4], R24, gsb0 ;  /* 0x00e00000041879f0 */ /* 0x000fe20008000818 */
[----:B------:R-:W-:Y:S01]  /*3e40*/  R2UR UR4, R2 ;  /* 0x00000000020472ca */ /* 0x000fe200000e0000 */
[----:B------:R-:W-:Y:S01]  /*3e50*/  UMOV UR5, UR9 ;  /* 0x0000000900057c82 */ /* 0x000fe20008000000 */
[----:B------:R-:W-:Y:S01]  /*3e60*/  R2UR UR6, R3 ;  /* 0x00000000030672ca */ /* 0x000fe200000e0000 */
[----:B------:R-:W-:Y:S01]  /*3e70*/  UMOV UR7, 0x40000040 ;  /* 0x4000004000077882 */ /* 0x000fe20000000000 */
[----:B------:R-:W-:Y:S01]  /*3e80*/  IMAD.U32 R3, RZ, RZ, UR9 ;  /* 0x00000009ff037e24 */ /* 0x000fe2000f8e00ff */
[----:B------:R-:W-:Y:S01]  /*3e90*/  UMOV UR9, 0x40000040 ;  /* 0x4000004000097882 */ /* 0x000fe20000000000 */
[----:B------:R-:W-:Y:S01]  /*3ea0*/  VIADD R12, R0, 0x6 ;  /* 0x00000006000c7836 */ /* 0x000fe20000000000 */
[----:B------:R-:W-:Y:S01]  /*3eb0*/  UMOV UR15, 0x40000040 ;  /* 0x40000040000f7882 */ /* 0x000fe20000000000 */
[----:B------:R-:W-:Y:S01]  /*3ec0*/  VIADD R13, R18, 0x6 ;  /* 0x00000006120d7836 */ /* 0x000fe20000000000 */
[----:B------:R-:W-:Y:S01]  /*3ed0*/  UMOV UR17, 0x40000040 ;  /* 0x4000004000117882 */ /* 0x000fe20000000000 */
[----:B------:R-:W-:Y:S01]  /*3ee0*/  VIADD R19, R0, 0x200 ;  /* 0x0000020000137836 */ /* 0x000fe20000000000 */
[----:B------:R-:W-:Y:S01]  /*3ef0*/  UMOV UR19, 0x40000040 ;  /* 0x4000004000137882 */ /* 0x000fe20000000000 */
[----:B------:R-:W-:Y:S01]  /*3f00*/  VIADD R20, R18, 0x200 ;  /* 0x0000020012147836 */ /* 0x000fe20000000000 */
        /* <DEDUP_REMOVED lines=20> */
[----:B------:R-:W-:Y:S01]  /*4050*/  VIADD R184, R0, 0x800 ;  /* 0x0000080000b87836 */ /* 0x000fe20000000000 */
[----:B------:R-:W-:Y:S01]  /*4060*/  UMOV UR57, 0x40000040 ;  /* 0x4000004000397882 */ /* 0x000fe20000000000 */
[----:B------:R-:W-:Y:S01]  /*4070*/  UMOV UR59, 0x40000040 ;  /* 0x40000040003b7882 */ /* 0x000fe20000000000 */
[----:B------:R-:W-:-:S02]  /*4080*/  IMAD.MOV.U32 R58, RZ, RZ, 0x4 ;  /* 0x00000004ff3a7424 */ /* 0x000fc400078e00ff */
[----:B------:R-:W-:Y:S01]  /*4090*/  VIADD R199, R0, 0xe00 ;  /* 0x00000e0000c77836 */ /* 0x000fe20000000000 */
        /* <DEDUP_REMOVED lines=8> */
[----:B------:R-:W-:Y:S01]  /*4120*/  MOV R5, UR9 ;  /* 0x0000000900057c02 */ /* 0x000fe20008000f00 */
[----:B------:R-:W-:-:S08]  /*4130*/  UMOV UR9, 0x40000040 ;  /* 0x4000004000097882 */ /* 0x000fd00000000000 */
        /* <DEDUP_REMOVED lines=10> */
[----:B------:R-:W-:Y:S01]  /*41e0*/  IMAD.U32 R13, RZ, RZ, UR9 ;  /* 0x00000009ff0d7e24 */ /* 0x000fe2000f8e00ff */
        /* <DEDUP_REMOVED lines=31> */
[----:B------:R-:W-:Y:S02]  /*43e0*/  R2UR UR26, R20 ;  /* 0x00000000141a72ca */ /* 0x000fe400000e0000 */
[----:B------:R-:W-:Y:S02]  /*43f0*/  IADD3 R20, R18, 0x404, RZ ;  /* 0x0000040412147810 */ /* 0x000fe40007ffe0ff */
        /* <DEDUP_REMOVED lines=21> */
[----:B------:R-:W-:Y:S02]  /*4550*/  WARPGROUP.DEPBAR.LE gsb0, 0x0 ;  /* 0x00008000000079c5 */ /* 0x000fe40000010000 */
[----:B------:R-:W-:Y:S01]  /*4560*/  WARPGROUP.ARRIVE ;  /* 0x00000000000079c5 */ /* 0x000fe20000000000 */
[----:B------:R-:W-:Y:S01]  /*4570*/  R2UR UR54, R20 ;  /* 0x00000000143672ca */ /* 0x000fe200000e0000 */
[----:B------:R-:W0:Y:S04]  /*4580*/  SHFL.IDX PT, R19, R21, RZ, 0x1f ;  /* 0x00001fff15137589 */ /* 0x000e2800000e0000 */
        /* <DEDUP_REMOVED lines=11> */
[C---:B------:R-:W-:Y:S01]  /*4640*/  IMAD.IADD R23, R19.reuse, 0x1, R56 ;  /* 0x0000000113177824 */ /* 0x040fe200078e0238 */
[----:B------:R-:W-:Y:S01]  /*4650*/  IADD3 R19, R19, R58, RZ ;  /* 0x0000003a13137210 */ /* 0x000fe20007ffe0ff */
        /* <DEDUP_REMOVED lines=65> */
[C---:B------:R-:W-:Y:S02]  /*4a70*/  IMAD.IADD R59, R20.reuse, 0x1, R19 ;  /* 0x00000001143b7824 */ /* 0x040fe400078e0213 */
        /* <DEDUP_REMOVED lines=8> */
[C-C-:B------:R-:W-:Y:S01]  /*4b00*/  IMAD.IADD R59, R56.reuse, 0x1, R19.reuse ;  /* 0x00000001383b7824 */ /* 0x140fe200078e0213 */
[----:B------:R-:W-:Y:S01]  /*4b10*/  IADD3 R21, R56, R23, RZ ;  /* 0x0000001738157210 */ /* 0x000fe20007ffe0ff */
        /* <DEDUP_REMOVED lines=87> */
[----:B------:R-:W-:Y:S02]  /*5090*/  IMAD.IADD R21, R58, 0x1, R21 ;  /* 0x000000013a157824 */ /* 0x000fe400078e0215 */
[----:B------:R-:W-:Y:S01]  /*50a0*/  IMAD.MOV.U32 R59, RZ, RZ, 0x40 ;  /* 0x00000040ff3b7424 */ /* 0x000fe200078e00ff */
        /* <DEDUP_REMOVED lines=15> */
[----:B------:R-:W-:Y:S01]  /*51a0*/  IMAD.MOV.U32 R21, RZ, RZ, 0x1000 ;  /* 0x00001000ff157424 */ /* 0x000fe200078e00ff */
[----:B------:R-:W-:-:S04]  /*51b0*/  SEL R20, R59, 0x3e, P1 ;  /* 0x0000003e3b147807 */ /* 0x000fc80000800000 */
[----:B------:R-:W-:-:S04]  /*51c0*/  SEL R21, R21, 0xf80, P1 ;  /* 0x00000f8015157807 */ /* 0x000fc80000800000 */
        /* <DEDUP_REMOVED lines=17> */
.L_x_7453:
[----:B------:R-:W-:Y:S01]  /*52e0*/  LEA.HI R20, R57, R152, RZ, 0x2 ;  /* 0x0000009839147211 */ /* 0x000fe200078f10ff */
[----:B------:R-:W-:Y:S01]  /*52f0*/  UISETP.NE.AND UP0, UPT, UR61, URZ, UPT ;  /* 0x0000003f3d00728c */ /* 0x000fe2000bf05270 */
[----:B------:R-:W-:Y:S01]  /*5300*/  IADD3 R185, R191, UR38, RZ ;  /* 0x00000026bfb97c10 */ /* 0x000fe2000fffe0ff */
[----:B------:R-:W-:Y:S01]  /*5310*/  ULDC UR6, c[0x0][0xad0] ;  /* 0x0002b40000067ab9 */ /* 0x000fe20000000800 */
[----:B------:R-:W-:Y:S01]  /*5320*/  LOP3.LUT R21, R20, 0xfffffffc, RZ, 0xc0, !PT ;  /* 0xfffffffc14157812 */ /* 0x000fe200078ec0ff */
[----:B------:R-:W-:Y:S01]  /*5330*/  FMUL.FTZ R26, R26, UR6 ;  /* 0x000000061a1a7c20 */ /* 0x000fe20008410000 */
[----:B------:R-:W0:Y:S01]  /*5340*/  LDC R170, c[0x0][0x288] ;  /* 0x0000a200ffaa7b82 */ /* 0x000e220000000800 */
[----:B------:R-:W-:Y:S01]  /*5350*/  PLOP3.LUT P1, PT, PT, PT, UP0, 0x80, 0x0 ;  /* 0x000000000000781c */ /* 0x000fe20003f2f008 */
[----:B------:R-:W-:Y:S01]  /*5360*/  FMUL.FTZ R25, R25, UR6 ;  /* 0x0000000619197c20 */ /* 0x000fe20008410000 */
[----:B------:R-:W-:Y:S01]  /*5370*/  IMAD.IADD R21, R152, 0x1, -R21 ;  /* 0x0000000198157824 */ /* 0x000fe200078e0a15 */
[----:B------:R-:W-:Y:S01]  /*5380*/  PLOP3.LUT P2, PT, PT, PT, UP0, 0x80, 0x0 ;  /* 0x000000000000781c */ /* 0x000fe20003f4f008 */
[----:B------:R1:W-:Y:S01]  /*5390*/  MUFU.TANH R60, R26 ;  /* 0x0000001a003c7308 */ /* 0x0003e20000002400 */
[----:B------:R-:W-:Y:S01]  /*53a0*/  @UP0 ULDC UR7, c[0x0][0x44c] ;  /* 0x0001130000070ab9 */ /* 0x000fe20000000800 */
[----:B------:R-:W-:Y:S01]  /*53b0*/  FMUL.FTZ R24, R24, UR6 ;  /* 0x0000000618187c20 */ /* 0x000fe20008410000 */
[----:B------:R-:W-:Y:S01]  /*53c0*/  LEA.HI R20, R21, R21, RZ, 0x1 ;  /* 0x0000001515147211 */ /* 0x000fe200078f08ff */
[----:B------:R-:W-:Y:S01]  /*53d0*/  FMUL.FTZ R28, R28, UR6 ;  /* 0x000000061c1c7c20 */ /* 0x000fe20008410000 */
[----:B------:R-:W-:Y:S01]  /*53e0*/  FMUL.FTZ R29, R29, UR6 ;  /* 0x000000061d1d7c20 */ /* 0x000fe20008410000 */
[----:B------:R-:W-:Y:S01]  /*53f0*/  FMUL.FTZ R32, R32, UR6 ;  /* 0x0000000620207c20 */ /* 0x000fe20008410000 */
[----:B------:R-:W-:Y:S01]  /*5400*/  LOP3.LUT R20, R20, 0x1ffffffe, RZ, 0xc0, !PT ;  /* 0x1ffffffe14147812 */ /* 0x000fe200078ec0ff */
[----:B------:R2:W-:Y:S01]  /*5410*/  MUFU.TANH R58, R25 ;  /* 0x00000019003a7308 */ /* 0x0005e20000002400 */
[----:B------:R-:W-:Y:S01]  /*5420*/  FMUL.FTZ R33, R33, UR6 ;  /* 0x0000000621217c20 */ /* 0x000fe20008410000 */
[----:B------:R-:W-:Y:S01]  /*5430*/  FMUL.FTZ R36, R36, UR6 ;  /* 0x0000000624247c20 */ /* 0x000fe20008410000 */
[----:B------:R-:W-:Y:S01]  /*5440*/  FMUL.FTZ R27, R27, UR6 ;  /* 0x000000061b1b7c20 */ /* 0x000fe20008410000 */
[----:B------:R-:W-:-:S02]  /*5450*/  IMAD.IADD R20, R21, 0x1, -R20 ;  /* 0x0000000115147824 */ /* 0x000fc400078e0a14 */
[----:B------:R-:W-:Y:S01]  /*5460*/  FMUL.FTZ R30, R30, UR6 ;  /* 0x000000061e1e7c20 */ /* 0x000fe20008410000 */
[----:B------:R-:W-:Y:S01]  /*5470*/  FMUL.FTZ R37, R37, UR6 ;  /* 0x0000000625257c20 */ /* 0x000fe20008410000 */
[----:B------:R-:W-:Y:S01]  /*5480*/  FMUL.FTZ R40, R40, UR6 ;  /* 0x0000000628287c20 */ /* 0x000fe20008410000 */
[----:B------:R-:W-:Y:S01]  /*5490*/  IMAD R185, R20, 0x8, R185 ;  /* 0x0000000814b97824 */ /* 0x000fe200078e02b9 */
[----:B------:R3:W4:Y:S01]  /*54a0*/  MUFU.TANH R56, R24 ;  /* 0x0000001800387308 */ /* 0x0007220000002400 */
[----:B------:R-:W-:Y:S01]  /*54b0*/  FMUL.FTZ R41, R41, UR6 ;  /* 0x0000000629297c20 */ /* 0x000fe20008410000 */
[----:B------:R-:W-:Y:S01]  /*54c0*/  FMUL.FTZ R44, R44, UR6 ;  /* 0x000000062c2c7c20 */ /* 0x000fe20008410000 */
[----:B------:R-:W-:Y:S01]  /*54d0*/  @P1 IMAD.HI.U32 R21, R185, UR7, RZ ;  /* 0x00000007b9151c27 */ /* 0x000fe2000f8e00ff */
[----:B------:R-:W-:-:S03]  /*54e0*/  @UP0 ULDC UR7, c[0x0][0x450] ;  /* 0x0001140000070ab9 */ /* 0x000fc60000000800 */
[----:B------:R-:W-:Y:S01]  /*54f0*/  FMUL.FTZ R45, R45, UR6 ;  /* 0x000000062d2d7c20 */ /* 0x000fe20008410000 */
[----:B------:R-:W-:Y:S01]  /*5500*/  FMUL.FTZ R48, R48, UR6 ;  /* 0x0000000630307c20 */ /* 0x000fe20008410000 */
[----:B------:R-:W-:Y:S01]  /*5510*/  IMAD.MOV.U32 R20, RZ, RZ, R185 ;  /* 0x000000ffff147224 */ /* 0x000fe200078e00b9 */
[----:B------:R-:W-:Y:S01]  /*5520*/  @P2 SHF.R.U32.HI R20, RZ, UR7, R21 ;  /* 0x00000007ff142c19 */ /* 0x000fe20008011615 */
[----:B------:R-:W-:Y:S01]  /*5530*/  IMAD R21, R22, -0x40, R59 ;  /* 0xffffffc016157824 */ /* 0x000fe200078e023b */
[----:B------:R-:W-:Y:S01]  /*5540*/  ULDC UR7, c[0x0][0x2f0] ;  /* 0x0000bc0000077ab9 */ /* 0x000fe20000000800 */
[----:B------:R5:W5:Y:S01]  /*5550*/  MUFU.TANH R62, R28 ;  /* 0x0000001c003e7308 */ /* 0x000b620000002400 */
[----:B------:R-:W-:Y:S01]  /*5560*/  FMUL.FTZ R49, R49, UR6 ;  /* 0x0000000631317c20 */ /* 0x000fe20008410000 */
[----:B-1----:R-:W1:Y:S01]  /*5570*/  SHFL.IDX PT, R26, R20, RZ, 0x1c1f ;  /* 0x001c1fff141a7589 */ /* 0x002e6200000e0000 */
[----:B--2---:R-:W-:Y:S02]  /*5580*/  VIADD R25, R21, 0x1 ;  /* 0x0000000115197836 */ /* 0x004fe40000000000 */
[----:B------:R-:W-:Y:S01]  /*5590*/  FMUL.FTZ R52, R52, UR6 ;  /* 0x0000000634347c20 */ /* 0x000fe20008410000 */
[----:B---3--:R-:W-:-:S02]  /*55a0*/  IMAD R24, R194, UR7, R21 ;  /* 0x00000007c2187c24 */ /* 0x008fc4000f8e0215 */
[----:B------:R-:W-:Y:S01]  /*55b0*/  FMUL.FTZ R53, R53, UR6 ;  /* 0x0000000635357c20 */ /* 0x000fe20008410000 */
[----:B------:R-:W-:Y:S01]  /*55c0*/  IMAD R25, R194, UR7, R25 ;  /* 0x00000007c2197c24 */ /* 0x000fe2000f8e0219 */
[----:B------:R-:W2:Y:S01]  /*55d0*/  MUFU.TANH R29, R29 ;  /* 0x0000001d001d7308 */ /* 0x000ea20000002400 */
[--C-:B------:R-:W-:Y:S01]  /*55e0*/  IMAD.IADD R24, R24, 0x1, -R195.reuse ;  /* 0x0000000118187824 */ /* 0x100fe200078e0ac3 */
[----:B------:R-:W3:Y:S01]  /*55f0*/  SHFL.IDX PT, R20, R20, 0x1, 0x1c1f ;  /* 0x003c1f0014147f89 */ /* 0x000ee200000e0000 */
[----:B------:R-:W-:Y:S01]  /*5600*/  FMUL.FTZ R31, R31, UR6 ;  /* 0x000000061f1f7c20 */ /* 0x000fe20008410000 */
[----:B0-----:R-:W-:Y:S01]  /*5610*/  IADD3 R25, R25, -R170, -R195 ;  /* 0x800000aa19197210 */ /* 0x001fe20007ffe8c3 */
        /* <DEDUP_REMOVED lines=13> */
[----:B-1----:R-:W-:Y:S01]  /*56f0*/  VIADDMNMX R26, R26, R25, R24, PT ;  /* 0x000000191a1a7246 */ /* 0x002fe20003800118 */
[----:B------:R-:W-:Y:S01]  /*5700*/  FMUL.FTZ R55, R55, UR6 ;  /* 0x0000000637377c20 */ /* 0x000fe20008410000 */
[----:B------:R-:W-:Y:S01]  /*5710*/  ULDC UR6, c[0x0][0xa80] ;  /* 0x0002a00000067ab9 */ /* 0x000fe20000000800 */
[----:B------:R-:W-:Y:S01]  /*5720*/  IMAD.MOV.U32 R188, RZ, RZ, 0x20 ;  /* 0x00000020ffbc7424 */ /* 0x000fe200078e00ff */
[C---:B------:R-:W-:Y:S01]  /*5730*/  ISETP.GT.AND P1, PT, R26.reuse, RZ, PT ;  /* 0x000000ff1a00720c */ /* 0x040fe20003f24270 */
[----:B------:R-:W-:Y:S01]  /*5740*/  UMOV UR11, 0x40000040 ;  /* 0x40000040000b7882 */ /* 0x000fe20000000000 */
[C---:B------:R-:W-:Y:S01]  /*5750*/  ISETP.GT.AND P2, PT, R26.reuse, 0x1, PT ;  /* 0x000000011a00780c */ /* 0x040fe20003f44270 */
[----:B------:R1:W-:Y:S01]  /*5760*/  MUFU.TANH R61, R27 ;  /* 0x0000001b003d7308 */ /* 0x0003e20000002400 */
[----:B------:R-:W-:-:S02]  /*5770*/  ISETP.GT.AND P3, PT, R26, 0x8, PT ;  /* 0x000000081a00780c */ /* 0x000fc40003f64270 */
[----:B----4-:R-:W-:Y:S02]  /*5780*/  FSEL R21, R56, -INF , P1 ;  /* 0xff80000038157808 */ /* 0x010fe40000800000 */
[----:B-----5:R-:W-:Y:S02]  /*5790*/  FSEL R28, R58, -INF , P2 ;  /* 0xff8000003a1c7808 */ /* 0x020fe40001000000 */
[----:B------:R-:W-:Y:S01]  /*57a0*/  ISETP.GT.AND P1, PT, R26, 0x9, PT ;  /* 0x000000091a00780c */ /* 0x000fe20003f24270 */
[----:B------:R4:W-:Y:S01]  /*57b0*/  MUFU.TANH R63, R30 ;  /* 0x0000001e003f7308 */ /* 0x0009e20000002400 */
[----:B-1----:R-:W-:Y:S02]  /*57c0*/  FSEL R27, R62, -INF , P3 ;  /* 0xff8000003e1b7808 */ /* 0x002fe40001800000 */
[----:B------:R-:W-:Y:S02]  /*57d0*/  ISETP.GT.AND P2, PT, R26, 0x10, PT ;  /* 0x000000101a00780c */ /* 0x000fe40003f44270 */
[----:B--2---:R-:W-:-:S02]  /*57e0*/  FSEL R29, R29, -INF , P1 ;  /* 0xff8000001d1d7808 */ /* 0x004fc40000800000 */
[----:B------:R-:W-:Y:S01]  /*57f0*/  ISETP.GT.AND P1, PT, R26, 0x11, PT ;  /* 0x000000111a00780c */ /* 0x000fe20003f24270 */
[----:B------:R-:W1:Y:S01]  /*5800*/  MUFU.TANH R36, R36 ;  /* 0x0000002400247308 */ /* 0x000e620000002400 */
[----:B----4-:R-:W-:Y:S02]  /*5810*/  FMNMX.FTZ R30, R21, R28, !PT ;  /* 0x0000001c151e7209 */ /* 0x010fe40007810000 */
[----:B---3--:R-:W-:Y:S02]  /*5820*/  VIADDMNMX R20, R20, R25, R24, PT ;  /* 0x0000001914147246 */ /* 0x008fe40003800118 */
[----:B------:R-:W-:Y:S02]  /*5830*/  FMNMX.FTZ R32, R27, R30, !PT ;  /* 0x0000001e1b207209 */ /* 0x000fe40007810000 */
[----:B0-----:R-:W-:Y:S01]  /*5840*/  FSEL R30, R64, -INF , P2 ;  /* 0xff800000401e7808 */ /* 0x001fe20001000000 */
[----:B------:R0:W2:Y:S01]  /*5850*/  MUFU.TANH R59, R37 ;  /* 0x00000025003b7308 */ /* 0x0000a20000002400 */
[----:B------:R-:W-:-:S02]  /*5860*/  FMNMX.FTZ R33, R29, R32, !PT ;  /* 0x000000201d217209 */ /* 0x000fc40007810000 */
[C---:B------:R-:W-:Y:S02]  /*5870*/  ISETP.GT.AND P2, PT, R26.reuse, 0x18, PT ;  /* 0x000000181a00780c */ /* 0x040fe40003f44270 */
[----:B------:R-:W-:Y:S02]  /*5880*/  FSEL R32, R65, -INF , P1 ;  /* 0xff80000041207808 */ /* 0x000fe40000800000 */
[----:B------:R-:W-:Y:S01]  /*5890*/  ISETP.GT.AND P1, PT, R26, 0x19, PT ;  /* 0x000000191a00780c */ /* 0x000fe20003f24270 */
[----:B------:R3:W4:Y:S01]  /*58a0*/  MUFU.TANH R66, R40 ;  /* 0x0000002800427308 */ /* 0x0007220000002400 */
[----:B0-----:R-:W-:Y:S02]  /*58b0*/  FMNMX.FTZ R37, R30, R33, !PT ;  /* 0x000000211e257209 */ /* 0x001fe40007810000 */
[----:B-1----:R-:W-:Y:S02]  /*58c0*/  FSEL R33, R36, -INF , P2 ;  /* 0xff80000024217808 */ /* 0x002fe40001000000 */
[----:B------:R-:W-:-:S02]  /*58d0*/  ISETP.GT.AND P2, PT, R26, 0x20, PT ;  /* 0x000000201a00780c */ /* 0x000fc40003f44270 */
[----:B------:R-:W-:Y:S01]  /*58e0*/  ISETP.GT.AND P3, PT, R20, 0x8, PT ;  /* 0x000000081400780c */ /* 0x000fe20003f64270 */
[----:B------:R0:W1:Y:S01]  /*58f0*/  MUFU.TANH R67, R41 ;  /* 0x0000002900437308 */ /* 0x0000620000002400 */
[----:B---3--:R-:W-:Y:S02]  /*5900*/  FMNMX.FTZ R40, R32, R37, !PT ;  /* 0x0000002520287209 */ /* 0x008fe40007810000 */
[----:B--2---:R-:W-:Y:S02]  /*5910*/  FSEL R36, R59, -INF , P1 ;  /* 0xff8000003b247808 */ /* 0x004fe40000800000 */
[----:B------:R-:W-:Y:S02]  /*5920*/  ISETP.GT.AND P1, PT, R26, 0x21, PT ;  /* 0x000000211a00780c */ /* 0x000fe40003f24270 */
[----:B------:R-:W-:Y:S01]  /*5930*/  R2UR UR10, R192 ;  /* 0x00000000c00a72ca */ /* 0x000fe200000e0000 */
[----:B------:R2:W3:Y:S01]  /*5940*/  MUFU.TANH R68, R44 ;  /* 0x0000002c00447308 */ /* 0x0004e20000002400 */
[----:B0-----:R-:W-:-:S02]  /*5950*/  FMNMX.FTZ R41, R33, R40, !PT ;  /* 0x0000002821297209 */ /* 0x001fc40007810000 */
[----:B----4-:R-:W-:Y:S02]  /*5960*/  FSEL R37, R66, -INF , P2 ;  /* 0xff80000042257808 */ /* 0x010fe40001000000 */
[----:B------:R-:W-:Y:S02]  /*5970*/  ISETP.GT.AND P2, PT, R26, 0x28, PT ;  /* 0x000000281a00780c */ /* 0x000fe40003f44270 */
[----:B------:R-:W-:Y:S01]  /*5980*/  IADD3 R217, R192, 0x80, RZ ;  /* 0x00000080c0d97810 */ /* 0x000fe20007ffe0ff */
[----:B------:R0:W4:Y:S01]  /*5990*/  MUFU.TANH R56, R45 ;  /* 0x0000002d00387308 */ /* 0x0001220000002400 */
[----:B--2---:R-:W-:Y:S02]  /*59a0*/  FMNMX.FTZ R44, R36, R41, !PT ;  /* 0x00000029242c7209 */ /* 0x004fe40007810000 */
[----:B-1----:R-:W-:Y:S02]  /*59b0*/  FSEL R40, R67, -INF , P1 ;  /* 0xff80000043287808 */ /* 0x002fe40000800000 */
[----:B------:R-:W-:-:S03]  /*59c0*/  ISETP.GT.AND P1, PT, R26, 0x29, PT ;  /* 0x000000291a00780c */ /* 0x000fc60003f24270 */
[----:B------:R1:W2:Y:S01]  /*59d0*/  MUFU.TANH R58, R48 ;  /* 0x00000030003a7308 */ /* 0x0002a20000002400 */
[----:B0-----:R-:W-:Y:S02]  /*59e0*/  FMNMX.FTZ R45, R37, R44, !PT ;  /* 0x0000002c252d7209 */ /* 0x001fe40007810000 */
[----:B---3--:R-:W-:Y:S02]  /*59f0*/  FSEL R41, R68, -INF , P2 ;  /* 0xff80000044297808 */ /* 0x008fe40001000000 */
[----:B------:R-:W-:-:S03]  /*5a00*/  ISETP.GT.AND P2, PT, R26, 0x30, PT ;  /* 0x000000301a00780c */ /* 0x000fc60003f44270 */
[----:B------:R0:W3:Y:S01]  /*5a10*/  MUFU.TANH R62, R49 ;  /* 0x00000031003e7308 */ /* 0x0000e20000002400 */
[----:B-1----:R-:W-:Y:S02]  /*5a20*/  FMNMX.FTZ R48, R40, R45, !PT ;  /* 0x0000002d28307209 */ /* 0x002fe40007810000 */
[----:B----4-:R-:W-:Y:S02]  /*5a30*/  FSEL R44, R56, -INF , P1 ;  /* 0xff800000382c7808 */ /* 0x010fe40000800000 */
[----:B------:R-:W-:-:S03]  /*5a40*/  ISETP.GT.AND P1, PT, R26, 0x31, PT ;  /* 0x000000311a00780c */ /* 0x000fc60003f24270 */
[----:B------:R1:W4:Y:S01]  /*5a50*/  MUFU.TANH R59, R52 ;  /* 0x00000034003b7308 */ /* 0x0003220000002400 */
[----:B0-----:R-:W-:Y:S02]  /*5a60*/  FMNMX.FTZ R49, R41, R48, !PT ;  /* 0x0000003029317209 */ /* 0x001fe40007810000 */
[----:B--2---:R-:W-:Y:S02]  /*5a70*/  FSEL R45, R58, -INF , P2 ;  /* 0xff8000003a2d7808 */ /* 0x004fe40001000000 */
[----:B------:R-:W-:-:S03]  /*5a80*/  ISETP.GT.AND P2, PT, R26, 0x38, PT ;  /* 0x000000381a00780c */ /* 0x000fc60003f44270 */
[----:B------:R0:W2:Y:S01]  /*5a90*/  MUFU.TANH R64, R53 ;  /* 0x0000003500407308 */ /* 0x0000a20000002400 */
[----:B-1----:R-:W-:Y:S02]  /*5aa0*/  FMNMX.FTZ R52, R44, R49, !PT ;  /* 0x000000312c347209 */ /* 0x002fe40007810000 */
[----:B---3--:R-:W-:Y:S02]  /*5ab0*/  FSEL R48, R62, -INF , P1 ;  /* 0xff8000003e307808 */ /* 0x008fe40000800000 */
[----:B------:R-:W-:Y:S02]  /*5ac0*/  FMNMX.FTZ R49, R45, R52, !PT ;  /* 0x000000342d317209 */ /* 0x000fe40007810000 */
[----:B------:R-:W-:Y:S01]  /*5ad0*/  ISETP.GT.AND P1, PT, R26, 0x39, PT ;  /* 0x000000391a00780c */ /* 0x000fe20003f24270 */
[----:B------:R1:W3:Y:S01]  /*5ae0*/  MUFU.TANH R56, R31 ;  /* 0x0000001f00387308 */ /* 0x0002e20000002400 */
[----:B----4-:R-:W-:Y:S02]  /*5af0*/  FSEL R26, R59, -INF , P2 ;  /* 0xff8000003b1a7808 */ /* 0x010fe40001000000 */
[----:B0-----:R-:W-:-:S02]  /*5b00*/  FMNMX.FTZ R53, R48, R49, !PT ;  /* 0x0000003130357209 */ /* 0x001fc40007810000 */
[----:B------:R-:W-:Y:S02]  /*5b10*/  ISETP.GT.AND P2, PT, R20, 0x1, PT ;  /* 0x000000011400780c */ /* 0x000fe40003f44270 */
[----:B------:R-:W-:Y:S01]  /*5b20*/  FMNMX.FTZ R52, R26, R53, !PT ;  /* 0x000000351a347209 */ /* 0x000fe20007810000 */
[----:B------:R3:W0:Y:S01]  /*5b30*/  MUFU.TANH R58, R34 ;  /* 0x00000022003a7308 */ /* 0x0006220000002400 */
[----:B--2---:R-:W-:Y:S02]  /*5b40*/  FSEL R49, R64, -INF , P1 ;  /* 0xff80000040317808 */ /* 0x004fe40000800000 */
[----:B------:R-:W-:Y:S02]  /*5b50*/  ISETP.GT.AND P1, PT, R20, RZ, PT ;  /* 0x000000ff1400720c */ /* 0x000fe40003f24270 */
[----:B------:R-:W-:Y:S02]  /*5b60*/  FMNMX.FTZ R52, R49, R52, !PT ;  /* 0x0000003431347209 */ /* 0x000fe40007810000 */
[----:B------:R-:W-:Y:S01]  /*5b70*/  FSEL R24, R60, -INF , P1 ;  /* 0xff8000003c187808 */ /* 0x000fe20000800000 */
[----:B------:R0:W2:Y:S01]  /*5b80*/  MUFU.TANH R59, R35 ;  /* 0x00000023003b7308 */ /* 0x0000a20000002400 */
[----:B------:R-:W-:Y:S01]  /*5b90*/  FSEL R25, R61, -INF , P2 ;  /* 0xff8000003d197808 */ /* 0x000fe20001000000 */
[----:B-1----:R-:W1:Y:S01]  /*5ba0*/  SHFL.BFLY PT, R31, R52, 0x2, 0x1f ;  /* 0x0c401f00341f7f89 */ /* 0x002e6200000e0000 */
[----:B------:R-:W-:-:S02]  /*5bb0*/  ISETP.GT.AND P1, PT, R20, 0x9, PT ;  /* 0x000000091400780c */ /* 0x000fc40003f24270 */
[----:B------:R-:W-:Y:S02]  /*5bc0*/  ISETP.GT.AND P2, PT, R20, 0x10, PT ;  /* 0x000000101400780c */ /* 0x000fe40003f44270 */
[----:B---3--:R-:W-:Y:S01]  /*5bd0*/  FSEL R34, R56, -INF , P1 ;  /* 0xff80000038227808 */ /* 0x008fe20000800000 */
[----:B------:R3:W4:Y:S01]  /*5be0*/  MUFU.TANH R62, R38 ;  /* 0x00000026003e7308 */ /* 0x0007220000002400 */
[----:B------:R-:W-:Y:S02]  /*5bf0*/  ISETP.GT.AND P1, PT, R20, 0x11, PT ;  /* 0x000000111400780c */ /* 0x000fe40003f24270 */
[----:B0-----:R-:W-:Y:S02]  /*5c00*/  FSEL R35, R58, -INF , P2 ;  /* 0xff8000003a237808 */ /* 0x001fe40001000000 */
[----:B------:R-:W-:-:S03]  /*5c10*/  ISETP.GT.AND P2, PT, R20, 0x18, PT ;  /* 0x000000181400780c */ /* 0x000fc60003f44270 */
[----:B------:R0:W5:Y:S01]  /*5c20*/  MUFU.TANH R64, R39 ;  /* 0x0000002700407308 */ /* 0x0001620000002400 */
[----:B---3--:R-:W-:-:S07]  /*5c30*/  FMNMX.FTZ R38, R24, R25, !PT ;  /* 0x0000001918267209 */ /* 0x008fce0007810000 */
[----:B------:R3:W5:Y:S01]  /*5c40*/  MUFU.TANH R65, R42 ;  /* 0x0000002a00417308 */ /* 0x0007620000002400 */
[----:B-1----:R-:W-:Y:S02]  /*5c50*/  FMNMX.FTZ R52, R52, R31, !PT ;  /* 0x0000001f34347209 */ /* 0x002fe40007810000 */
[----:B------:R-:W-:Y:S02]  /*5c60*/  FSEL R31, R63, -INF , P3 ;  /* 0xff8000003f1f7808 */ /* 0x000fe40001800000 */
[----:B------:R-:W-:Y:S01]  /*5c70*/  ISETP.GT.AND P3, PT, R20, 0x29, PT ;  /* 0x000000291400780c */ /* 0x000fe20003f64270 */
[----:B------:R-:W1:Y:S01]  /*5c80*/  SHFL.BFLY PT, R53, R52, 0x1, 0x1f ;  /* 0x0c201f0034357f89 */ /* 0x000e6200000e0000 */
[----:B0-----:R-:W-:Y:S01]  /*5c90*/  FMNMX.FTZ R39, R31, R38, !PT ;  /* 0x000000261f277209 */ /* 0x001fe20007810000 */
[----:B------:R0:W1:Y:S01]  /*5ca0*/  MUFU.TANH R66, R43 ;  /* 0x0000002b00427308 */ /* 0x0000620000002400 */
[----:B--2---:R-:W-:Y:S02]  /*5cb0*/  FSEL R38, R59, -INF , P1 ;  /* 0xff8000003b267808 */ /* 0x004fe40000800000 */
[----:B---3--:R-:W-:-:S02]  /*5cc0*/  FMNMX.FTZ R42, R34, R39, !PT ;  /* 0x00000027222a7209 */ /* 0x008fc40007810000 */
[----:B------:R-:W-:Y:S02]  /*5cd0*/  ISETP.GT.AND P1, PT, R20, 0x19, PT ;  /* 0x000000191400780c */ /* 0x000fe40003f24270 */
[----:B----4-:R-:W-:Y:S01]  /*5ce0*/  FSEL R39, R62, -INF , P2 ;  /* 0xff8000003e277808 */ /* 0x010fe20001000000 */
[----:B------:R2:W3:Y:S01]  /*5cf0*/  MUFU.TANH R67, R46 ;  /* 0x0000002e00437308 */ /* 0x0004e20000002400 */
[----:B0-----:R-:W-:Y:S02]  /*5d00*/  FMNMX.FTZ R43, R35, R42, !PT ;  /* 0x0000002a232b7209 */ /* 0x001fe40007810000 */
[----:B------:R-:W-:Y:S02]  /*5d10*/  ISETP.GT.AND P2, PT, R20, 0x20, PT ;  /* 0x000000201400780c */ /* 0x000fe40003f44270 */
[----:B-----5:R-:W-:Y:S02]  /*5d20*/  FSEL R42, R64, -INF , P1 ;  /* 0xff800000402a7808 */ /* 0x020fe40000800000 */
[----:B------:R-:W-:Y:S01]  /*5d30*/  ISETP.GT.AND P1, PT, R20, 0x21, PT ;  /* 0x000000211400780c */ /* 0x000fe20003f24270 */
[----:B------:R0:W4:Y:S01]  /*5d40*/  MUFU.TANH R68, R47 ;  /* 0x0000002f00447308 */ /* 0x0001220000002400 */
[----:B--2---:R-:W-:-:S02]  /*5d50*/  FMNMX.FTZ R46, R38, R43, !PT ;  /* 0x0000002b262e7209 */ /* 0x004fc40007810000 */
[----:B------:R-:W-:Y:S02]  /*5d60*/  FSEL R43, R65, -INF , P2 ;  /* 0xff800000412b7808 */ /* 0x000fe40001000000 */
[----:B------:R-:W-:Y:S02]  /*5d70*/  ISETP.GT.AND P2, PT, R20, 0x28, PT ;  /* 0x000000281400780c */ /* 0x000fe40003f44270 */
[----:B-1----:R-:W-:Y:S01]  /*5d80*/  FMNMX.FTZ R168, R52, R53, !PT ;  /* 0x0000003534a87209 */ /* 0x002fe20007810000 */
[----:B------:R1:W2:Y:S01]  /*5d90*/  MUFU.TANH R60, R50 ;  /* 0x00000032003c7308 */ /* 0x0002a20000002400 */
[----:B0-----:R-:W-:Y:S02]  /*5da0*/  FMNMX.FTZ R47, R39, R46, !PT ;  /* 0x0000002e272f7209 */ /* 0x001fe40007810000 */
[----:B------:R-:W-:Y:S02]  /*5db0*/  FSEL R46, R66, -INF , P1 ;  /* 0xff800000422e7808 */ /* 0x000fe40000800000 */
[----:B------:R-:W-:-:S02]  /*5dc0*/  FSETP.NEU.FTZ.AND P4, PT, R168, -INF , PT ;  /* 0xff800000a800780b */ /* 0x000fc40003f9d000 */
[----:B------:R-:W-:Y:S01]  /*5dd0*/  ISETP.GT.AND P1, PT, R20, 0x30, PT ;  /* 0x000000301400780c */ /* 0x000fe20003f24270 */
[----:B------:R0:W5:Y:S01]  /*5de0*/  MUFU.TANH R61, R51 ;  /* 0x00000033003d7308 */ /* 0x0001620000002400 */
[----:B-1----:R-:W-:Y:S02]  /*5df0*/  FMNMX.FTZ R50, R42, R47, !PT ;  /* 0x0000002f2a327209 */ /* 0x002fe40007810000 */
[----:B---3--:R-:W-:Y:S02]  /*5e00*/  FSEL R47, R67, -INF , P2 ;  /* 0xff800000432f7808 */ /* 0x008fe40001000000 */
[----:B------:R-:W-:-:S03]  /*5e10*/  ISETP.GT.AND P2, PT, R20, 0x31, PT ;  /* 0x000000311400780c */ /* 0x000fc60003f44270 */
[----:B------:R1:W3:Y:S01]  /*5e20*/  MUFU.TANH R58, R54 ;  /* 0x00000036003a7308 */ /* 0x0002e20000002400 */
[----:B0-----:R-:W-:Y:S01]  /*5e30*/  FMNMX.FTZ R51, R43, R50, !PT ;  /* 0x000000322b337209 */ /* 0x001fe20007810000 */
[----:B------:R-:W-:-:S03]  /*5e40*/  FMUL.FTZ R50, R168, UR6 ;  /* 0x00000006a8327c20 */ /* 0x000fc60008410000 */
[----:B------:R-:W-:Y:S02]  /*5e50*/  FMNMX.FTZ R52, R46, R51, !PT ;  /* 0x000000332e347209 */ /* 0x000fe40007810000 */
[----:B------:R-:W-:Y:S01]  /*5e60*/  FSEL R56, R50, RZ, P4 ;  /* 0x000000ff32387208 */ /* 0x000fe20002000000 */
[----:B------:R-:W0:Y:S01]  /*5e70*/  MUFU.TANH R55, R55 ;  /* 0x0000003700377308 */ /* 0x000e220000002400 */
[----:B----4-:R-:W-:Y:S02]  /*5e80*/  FSEL R50, R68, -INF , P3 ;  /* 0xff80000044327808 */ /* 0x010fe40001800000 */
[----:B------:R-:W-:Y:S01]  /*5e90*/  FMNMX.FTZ R53, R47, R52, !PT ;  /* 0x000000342f357209 */ /* 0x000fe20007810000 */
[--C-:B------:R-:W-:Y:S01]  /*5ea0*/  FFMA.FTZ R172, R21, UR6, -R56.reuse ;  /* 0x0000000615ac7c23 */ /* 0x100fe20008010838 */
[----:B--2---:R-:W-:Y:S01]  /*5eb0*/  FSEL R51, R60, -INF , P1 ;  /* 0xff8000003c337808 */ /* 0x004fe20000800000 */
[--C-:B------:R-:W-:Y:S01]  /*5ec0*/  FFMA.FTZ R173, R27, UR6, -R56.reuse ;  /* 0x000000061bad7c23 */ /* 0x100fe20008010838 */
[----:B-1----:R-:W-:Y:S01]  /*5ed0*/  FMNMX.FTZ R54, R50, R53, !PT ;  /* 0x0000003532367209 */ /* 0x002fe20007810000 */
[--C-:B------:R-:W-:Y:S01]  /*5ee0*/  FFMA.FTZ R208, R26, UR6, -R56.reuse ;  /* 0x000000061ad07c23 */ /* 0x100fe20008010838 */
[----:B------:R-:W-:Y:S01]  /*5ef0*/  ISETP.GT.AND P1, PT, R20, 0x38, PT ;  /* 0x000000381400780c */ /* 0x000fe20003f24270 */
[--C-:B------:R-:W-:Y:S01]  /*5f00*/  FFMA.FTZ R28, R28, UR6, -R56.reuse ;  /* 0x000000061c1c7c23 */ /* 0x100fe20008010838 */
[----:B-----5:R-:W-:Y:S01]  /*5f10*/  FSEL R52, R61, -INF , P2 ;  /* 0xff8000003d347808 */ /* 0x020fe20001000000 */
[--C-:B------:R-:W-:Y:S01]  /*5f20*/  FFMA.FTZ R176, R29, UR6, -R56.reuse ;  /* 0x000000061db07c23 */ /* 0x100fe20008010838 */
[----:B------:R-:W-:Y:S01]  /*5f30*/  FMNMX.FTZ R21, R51, R54, !PT ;  /* 0x0000003633157209 */ /* 0x000fe20007810000 */
[--C-:B------:R-:W-:Y:S01]  /*5f40*/  FFMA.FTZ R177, R30, UR6, -R56.reuse ;  /* 0x000000061eb17c23 */ /* 0x100fe20008010838 */
[----:B------:R-:W-:Y:S01]  /*5f50*/  ISETP.GT.AND P2, PT, R20, 0x39, PT ;  /* 0x000000391400780c */ /* 0x000fe20003f44270 */
[--C-:B------:R-:W-:Y:S01]  /*5f60*/  FFMA.FTZ R180, R32, UR6, -R56.reuse ;  /* 0x0000000620b47c23 */ /* 0x100fe20008010838 */
[----:B---3--:R-:W-:Y:S01]  /*5f70*/  FSEL R53, R58, -INF , P1 ;  /* 0xff8000003a357808 */ /* 0x008fe20000800000 */
[--C-:B------:R-:W-:Y:S01]  /*5f80*/  FFMA.FTZ R181, R33, UR6, -R56.reuse ;  /* 0x0000000621b57c23 */ /* 0x100fe20008010838 */
[----:B------:R-:W-:Y:S01]  /*5f90*/  FMNMX.FTZ R20, R52, R21, !PT ;  /* 0x0000001534147209 */ /* 0x000fe20007810000 */
[--C-:B------:R-:W-:Y:S01]  /*5fa0*/  FFMA.FTZ R200, R36, UR6, -R56.reuse ;  /* 0x0000000624c87c23 */ /* 0x100fe20008010838 */
[----:B0-----:R-:W-:Y:S01]  /*5fb0*/  FSEL R54, R55, -INF , P2 ;  /* 0xff80000037367808 */ /* 0x001fe20001000000 */
[----:B------:R-:W-:Y:S01]  /*5fc0*/  MUFU.EX2 R21, R28 ;  /* 0x0000001c00157308 */ /* 0x000fe20000000800 */
        /* <DEDUP_REMOVED lines=8> */
[----:B------:R-:W-:Y:S01]  /*6050*/  FFMA.FTZ R207, R49, UR6, -R56 ;  /* 0x0000000631cf7c23 */ /* 0x000fe20008010838 */
[----:B------:R-:W0:Y:S01]  /*6060*/  SHFL.BFLY PT, R20, R55, 0x2, 0x1f ;  /* 0x0c401f0037147f89 */ /* 0x000e2200000e0000 */
[----:B------:R-:W-:Y:S08]  /*6070*/  MUFU.EX2 R172, R172 ;  /* 0x000000ac00ac7308 */ /* 0x000ff00000000800 */
[----:B------:R-:W-:Y:S08]  /*6080*/  MUFU.EX2 R173, R173 ;  /* 0x000000ad00ad7308 */ /* 0x000ff00000000800 */
[----:B------:R-:W1:Y:S01]  /*6090*/  MUFU.EX2 R176, R176 ;  /* 0x000000b000b07308 */ /* 0x000e620000000800 */
[----:B0-----:R-:W-:-:S07]  /*60a0*/  FMNMX.FTZ R20, R55, R20, !PT ;  /* 0x0000001437147209 */ /* 0x001fce0007810000 */
[----:B------:R-:W-:Y:S01]  /*60b0*/  MUFU.EX2 R177, R177 ;  /* 0x000000b100b17308 */ /* 0x000fe20000000800 */
[----:B------:R-:W0:Y:S07]  /*60c0*/  SHFL.BFLY PT, R169, R20, 0x1, 0x1f ;  /* 0x0c201f0014a97f89 */ /* 0x000e2e00000e0000 */
[----:B------:R-:W2:Y:S01]  /*60d0*/  MUFU.EX2 R180, R180 ;  /* 0x000000b400b47308 */ /* 0x000ea20000000800 */
[----:B-1----:R-:W-:-:S07]  /*60e0*/  F2FP.F16.F32.PACK_AB R154, R176, R173 ;  /* 0x000000adb09a723e */ /* 0x002fce00000000ff */
[----:B------:R-:W-:Y:S08]  /*60f0*/  MUFU.EX2 R181, R181 ;  /* 0x000000b500b57308 */ /* 0x000ff00000000800 */
[----:B------:R-:W1:Y:S01]  /*6100*/  MUFU.EX2 R200, R200 ;  /* 0x000000c800c87308 */ /* 0x000e620000000800 */
[----:B--2---:R-:W-:Y:S02]  /*6110*/  F2FP.F16.F32.PACK_AB R156, R180, R177 ;  /* 0x000000b1b49c723e */ /* 0x004fe400000000ff */
[----:B0-----:R-:W-:-:S04]  /*6120*/  FMNMX.FTZ R169, R20, R169, !PT ;  /* 0x000000a914a97209 */ /* 0x001fc80007810000 */
[C---:B------:R-:W-:Y:S01]  /*6130*/  FSETP.NEU.FTZ.AND P1, PT, R169.reuse, -INF , PT ;  /* 0xff800000a900780b */ /* 0x040fe20003f3d000 */
[----:B------:R-:W-:Y:S01]  /*6140*/  FMUL.FTZ R20, R169, UR6 ;  /* 0x00000006a9147c20 */ /* 0x000fe20008410000 */
[----:B------:R-:W-:Y:S04]  /*6150*/  MUFU.EX2 R201, R201 ;  /* 0x000000c900c97308 */ /* 0x000fe80000000800 */
[----:B------:R-:W-:Y:S02]  /*6160*/  FSEL R27, R20, RZ, P1 ;  /* 0x000000ff141b7208 */ /* 0x000fe40000800000 */
[----:B-1----:R-:W-:Y:S02]  /*6170*/  F2FP.F16.F32.PACK_AB R158, R200, R181 ;  /* 0x000000b5c89e723e */ /* 0x002fe400000000ff */
[----:B------:R-:W0:Y:S01]  /*6180*/  MUFU.EX2 R202, R202 ;  /* 0x000000ca00ca7308 */ /* 0x000e220000000800 */
[--C-:B------:R-:W-:Y:S01]  /*6190*/  FFMA.FTZ R171, R24, UR6, -R27.reuse ;  /* 0x0000000618ab7c23 */ /* 0x100fe2000801081b */
[-C--:B------:R-:W-:Y:S01]  /*61a0*/  LEA.HI R24, R57, R152.reuse, RZ, 0x4 ;  /* 0x0000009839187211 */ /* 0x080fe200078f20ff */
[--C-:B------:R-:W-:Y:S01]  /*61b0*/  FFMA.FTZ R20, R25, UR6, -R27.reuse ;  /* 0x0000000619147c23 */ /* 0x100fe2000801081b */
[----:B------:R-:W-:Y:S01]  /*61c0*/  LEA.HI R57, R57, R152, RZ, 0x5 ;  /* 0x0000009839397211 */ /* 0x000fe200078f28ff */
[--C-:B------:R-:W-:Y:S01]  /*61d0*/  FFMA.FTZ R174, R31, UR6, -R27.reuse ;  /* 0x000000061fae7c23 */ /* 0x100fe2000801081b */
[----:B------:R-:W-:Y:S01]  /*61e0*/  LOP3.LUT R25, R24, 0xfffffff0, RZ, 0xc0, !PT ;  /* 0xfffffff018197812 */ /* 0x000fe200078ec0ff */
[----:B------:R-:W-:Y:S01]  /*61f0*/  FFMA.FTZ R175, R34, UR6, -R27 ;  /* 0x0000000622af7c23 */ /* 0x000fe2000801081b */
[----:B------:R-:W-:Y:S01]  /*6200*/  SHF.R.U32.HI R24, RZ, 0x1, R24 ;  /* 0x00000001ff187819 */ /* 0x000fe20000011618 */
[----:B------:R-:W-:-:S02]  /*6210*/  IMAD.SHL.U32 R57, R57, 0x20, RZ ;  /* 0x0000002039397824 */ /* 0x000fc400078e00ff */
[----:B------:R-:W-:Y:S01]  /*6220*/  FFMA.FTZ R178, R35, UR6, -R27 ;  /* 0x0000000623b27c23 */ /* 0x000fe2000801081b */
[----:B------:R-:W-:Y:S02]  /*6230*/  IMAD.IADD R25, R152, 0x1, -R25 ;  /* 0x0000000198197824 */ /* 0x000fe400078e0a19 */
[--C-:B------:R-:W-:Y:S01]  /*6240*/  FFMA.FTZ R179, R38, UR6, -R27.reuse ;  /* 0x0000000626b37c23 */ /* 0x100fe2000801081b */
[--C-:B------:R-:W-:Y:S01]  /*6250*/  FFMA.FTZ R182, R39, UR6, -R27.reuse ;  /* 0x0000000627b67c23 */ /* 0x100fe2000801081b */
[----:B------:R-:W-:Y:S01]  /*6260*/  LOP3.LUT R57, R57, 0x7ffffc00, RZ, 0xc0, !PT ;  /* 0x7ffffc0039397812 */ /* 0x000fe200078ec0ff */
        /* <DEDUP_REMOVED lines=8> */
[--C-:B------:R-:W-:Y:S01]  /*62f0*/  FFMA.FTZ R214, R52, UR6, -R27.reuse ;  /* 0x0000000634d67c23 */ /* 0x100fe2000801081b */
[C---:B------:R-:W-:Y:S01]  /*6300*/  LOP3.LUT R28, R26.reuse, 0xfffffff8, RZ, 0xc0, !PT ;  /* 0xfffffff81a1c7812 */ /* 0x040fe200078ec0ff */
[--C-:B------:R-:W-:Y:S01]  /*6310*/  FFMA.FTZ R215, R53, UR6, -R27.reuse ;  /* 0x0000000635d77c23 */ /* 0x100fe2000801081b */
[----:B------:R-:W-:Y:S01]  /*6320*/  SHF.L.U32 R26, R26, 0x6, RZ ;  /* 0x000000061a1a7819 */ /* 0x000fe200000006ff */
[----:B------:R-:W-:Y:S01]  /*6330*/  FFMA.FTZ R216, R54, UR6, -R27 ;  /* 0x0000000636d87c23 */ /* 0x000fe2000801081b */
[----:B------:R-:W-:Y:S01]  /*6340*/  MUFU.EX2 R171, R171 ;  /* 0x000000ab00ab7308 */ /* 0x000fe20000000800 */
[----:B------:R-:W-:Y:S01]  /*6350*/  IMAD.IADD R28, R25, 0x1, -R28 ;  /* 0x00000001191c7824 */ /* 0x000fe200078e0a1c */
[----:B------:R-:W-:-:S02]  /*6360*/  LOP3.LUT R26, R26, 0x7ffffe00, RZ, 0xc0, !PT ;  /* 0x7ffffe001a1a7812 */ /* 0x000fc400078ec0ff */
[----:B------:R-:W-:Y:S01]  /*6370*/  F2FP.F16.F32.PACK_AB R152, R21, R172 ;  /* 0x000000ac1598723e */ /* 0x000fe200000000ff */
[C---:B------:R-:W-:Y:S01]  /*6380*/  IMAD.SHL.U32 R25, R28.reuse, 0x40, RZ ;  /* 0x000000401c197824 */ /* 0x040fe200078e00ff */
[----:B------:R-:W-:Y:S01]  /*6390*/  LOP3.LUT P2, RZ, R28, 0x4, RZ, 0xc0, !PT ;  /* 0x000000041cff7812 */ /* 0x000fe2000784c0ff */
[----:B------:R-:W-:Y:S01]  /*63a0*/  FADD.FTZ R172, R172, R21 ;  /* 0x00000015acac7221 */ /* 0x000fe20000010000 */
[----:B------:R-:W1:Y:S01]  /*63b0*/  MUFU.EX2 R20, R20 ;  /* 0x0000001400147308 */ /* 0x000e620000000800 */
[----:B------:R-:W-:Y:S02]  /*63c0*/  LOP3.LUT P1, RZ, R28, 0x2, RZ, 0xc0, !PT ;  /* 0x000000021cff7812 */ /* 0x000fe4000782c0ff */
[----:B------:R-:W-:Y:S01]  /*63d0*/  LOP3.LUT R25, R25, 0x1c0, RZ, 0xc0, !PT ;  /* 0x000001c019197812 */ /* 0x000fe200078ec0ff */
[----:B------:R-:W-:Y:S01]  /*63e0*/  FADD.FTZ R173, R173, R172 ;  /* 0x000000acadad7221 */ /* 0x000fe20000010000 */
[----:B------:R-:W-:Y:S02]  /*63f0*/  SEL R188, R188, 0xffffffe0, !P1 ;  /* 0xffffffe0bcbc7807 */ /* 0x000fe40004800000 */
[----:B------:R-:W-:Y:S01]  /*6400*/  LOP3.LUT R24, R25, 0x8, R24, 0xf8, !PT ;  /* 0x0000000819187812 */ /* 0x000fe200078ef818 */
[----:B------:R-:W-:Y:S01]  /*6410*/  MUFU.EX2 R174, R174 ;  /* 0x000000ae00ae7308 */ /* 0x000fe20000000800 */
[----:B------:R-:W-:Y:S01]  /*6420*/  SHF.R.U32.HI R25, RZ, 0x3, R25 ;  /* 0x00000003ff197819 */ /* 0x000fe20000011619 */
[----:B------:R-:W-:Y:S01]  /*6430*/  FADD.FTZ R176, R176, R173 ;  /* 0x000000adb0b07221 */ /* 0x000fe20000010000 */
[----:B0-----:R-:W-:-:S02]  /*6440*/  F2FP.F16.F32.PACK_AB R160, R202, R201 ;  /* 0x000000c9caa0723e */ /* 0x001fc400000000ff */
[----:B------:R-:W-:Y:S01]  /*6450*/  LOP3.LUT R24, R24, R25, RZ, 0x3c, !PT ;  /* 0x0000001918187212 */ /* 0x000fe200078e3cff */
[----:B------:R-:W-:Y:S02]  /*6460*/  FADD.FTZ R177, R177, R176 ;  /* 0x000000b0b1b17221 */ /* 0x000fe40000010000 */
[----:B------:R-:W0:Y:S01]  /*6470*/  MUFU.EX2 R175, R175 ;  /* 0x000000af00af7308 */ /* 0x000e220000000800 */
[----:B------:R-:W-:Y:S01]  /*6480*/  IADD3 R57, R24, R26, R57 ;  /* 0x0000001a18397210 */ /* 0x000fe20007ffe039 */
[----:B------:R-:W-:Y:S01]  /*6490*/  VIADD R24, R198, 0x38840 ;  /* 0x00038840c6187836 */ /* 0x000fe20000000000 */
[----:B-1----:R-:W-:Y:S01]  /*64a0*/  F2FP.F16.F32.PACK_AB R153, R20, R171 ;  /* 0x000000ab1499723e */ /* 0x002fe200000000ff */
[----:B------:R-:W-:Y:S01]  /*64b0*/  FADD.FTZ R171, R171, R20 ;  /* 0x00000014abab7221 */ /* 0x000fe20000010000 */
[----:B------:R-:W-:Y:S01]  /*64c0*/  FADD.FTZ R180, R180, R177 ;  /* 0x000000b1b4b47221 */ /* 0x000fe20000010000 */
[----:B------:R-:W-:Y:S01]  /*64d0*/  IMAD R187, R57, 0x2, R198 ;  /* 0x0000000239bb7824 */ /* 0x000fe200078e02c6 */
[----:B------:R-:W-:Y:S01]  /*64e0*/  PRMT R24, R197, 0x654, R24 ;  /* 0x00000654c5187816 */ /* 0x000fe20000000018 */
[----:B------:R-:W-:Y:S01]  /*64f0*/  MUFU.EX2 R178, R178 ;  /* 0x000000b200b27308 */ /* 0x000fe20000000800 */
[----:B------:R-:W-:Y:S01]  /*6500*/  FADD.FTZ R181, R181, R180 ;  /* 0x000000b4b5b57221 */ /* 0x000fe20000010000 */
[C---:B------:R-:W-:Y:S01]  /*6510*/  VIADD R189, R187.reuse, 0x36400 ;  /* 0x00036400bbbd7836 */ /* 0x040fe20000000000 */
[----:B------:R1:W-:Y:S01]  /*6520*/  SYNCS.ARRIVE.TRANS64.RED.A1T0 RZ, [R24+URZ], RZ ;  /* 0x000000ff18ff79a7 */ /* 0x0003e2000810043f */
[----:B------:R-:W-:-:S02]  /*6530*/  VIADD R186, R187, 0x36440 ;  /* 0x00036440bbba7836 */ /* 0x000fc40000000000 */
[----:B------:R-:W-:Y:S01]  /*6540*/  FADD.FTZ R200, R200, R181 ;  /* 0x000000b5c8c87221 */ /* 0x000fe20000010000 */
[----:B------:R-:W-:Y:S01]  /*6550*/  @P2 VIADD R186, R189, 0xffffffc0 ;  /* 0xffffffc0bdba2836 */ /* 0x000fe20000000000 */
[----:B------:R-:W2:Y:S01]  /*6560*/  MUFU.EX2 R179, R179 ;  /* 0x000000b300b37308 */ /* 0x000ea20000000800 */
[----:B0-----:R-:W-:Y:S01]  /*6570*/  F2FP.F16.F32.PACK_AB R155, R175, R174 ;  /* 0x000000aeaf9b723e */ /* 0x001fe200000000ff */
[----:B------:R-:W-:Y:S01]  /*6580*/  BAR.SYNC.DEFER_BLOCKING 0xf, 0x100 ;  /* 0x03c4000000007b1d */ /* 0x000fe20000010000 */
[----:B------:R-:W-:Y:S02]  /*6590*/  IMAD.IADD R189, R189, 0x1, R188 ;  /* 0x00000001bdbd7824 */ /* 0x000fe400078e02bc */
[----:B------:R-:W-:Y:S01]  /*65a0*/  FADD.FTZ R174, R174, R171 ;  /* 0x000000abaeae7221 */ /* 0x000fe20000010000 */
[----:B------:R-:W-:Y:S02]  /*65b0*/  IMAD.IADD R188, R188, 0x1, R186 ;  /* 0x00000001bcbc7824 */ /* 0x000fe400078e02ba */
[----:B------:R-:W-:Y:S01]  /*65c0*/  FADD.FTZ R201, R201, R200 ;  /* 0x000000c8c9c97221 */ /* 0x000fe20000010000 */
[----:B------:R-:W-:Y:S01]  /*65d0*/  MUFU.EX2 R182, R182 ;  /* 0x000000b600b67308 */ /* 0x000fe20000000800 */
[----:B------:R-:W-:-:S02]  /*65e0*/  FADD.FTZ R175, R175, R174 ;  /* 0x000000aeafaf7221 */ /* 0x000fc40000010000 */
[----:B------:R-:W-:-:S05]  /*65f0*/  FADD.FTZ R202, R202, R201 ;  /* 0x000000c9caca7221 */ /* 0x000fca0000010000 */
[----:B------:R-:W0:Y:S01]  /*6600*/  MUFU.EX2 R183, R183 ;  /* 0x000000b700b77308 */ /* 0x000e220000000800 */
[----:B--2---:R-:W-:Y:S01]  /*6610*/  F2FP.F16.F32.PACK_AB R157, R179, R178 ;  /* 0x000000b2b39d723e */ /* 0x004fe200000000ff */
[----:B------:R-:W-:-:S04]  /*6620*/  FADD.FTZ R178, R178, R175 ;  /* 0x000000afb2b27221 */ /* 0x000fc80000010000 */
[----:B------:R-:W-:Y:S02]  /*6630*/  FADD.FTZ R179, R179, R178 ;  /* 0x000000b2b3b37221 */ /* 0x000fe40000010000 */
[----:B------:R-:W-:Y:S01]  /*6640*/  MUFU.EX2 R203, R203 ;  /* 0x000000cb00cb7308 */ /* 0x000fe20000000800 */
[----:B------:R2:W-:Y:S07]  /*6650*/  STSM.16.M88.4 [R187+0x36400], R152 ;  /* 0x03640098bb007844 */ /* 0x0005ee0000000200 */
[----:B------:R-:W3:Y:S01]  /*6660*/  MUFU.EX2 R204, R204 ;  /* 0x000000cc00cc7308 */ /* 0x000ee20000000800 */
[----:B0-----:R-:W-:Y:S01]  /*6670*/  F2FP.F16.F32.PACK_AB R159, R183, R182 ;  /* 0x000000b6b79f723e */ /* 0x001fe200000000ff */
[----:B------:R-:W-:-:S04]  /*6680*/  FADD.FTZ R182, R182, R179 ;  /* 0x000000b3b6b67221 */ /* 0x000fc80000010000 */
[----:B------:R0:W-:Y:S01]  /*6690*/  STSM.16.M88.4 [R189], R156 ;  /* 0x0000009cbd007844 */ /* 0x0001e20000000200 */
[----:B------:R-:W-:Y:S01]  /*66a0*/  FADD.FTZ R182, R183, R182 ;  /* 0x000000b6b7b67221 */ /* 0x000fe20000010000 */
[----:B------:R-:W-:Y:S08]  /*66b0*/  MUFU.EX2 R209, R209 ;  /* 0x000000d100d17308 */ /* 0x000ff00000000800 */
[----:B------:R-:W4:Y:S01]  /*66c0*/  MUFU.EX2 R210, R210 ;  /* 0x000000d200d27308 */ /* 0x000f220000000800 */
[----:B---3--:R-:W-:Y:S01]  /*66d0*/  F2FP.F16.F32.PACK_AB R162, R204, R203 ;  /* 0x000000cbcca2723e */ /* 0x008fe200000000ff */
[----:B------:R-:W-:-:S04]  /*66e0*/  FADD.FTZ R203, R203, R202 ;  /* 0x000000cacbcb7221 */ /* 0x000fc80000010000 */
[----:B------:R-:W-:Y:S02]  /*66f0*/  FADD.FTZ R204, R204, R203 ;  /* 0x000000cbcccc7221 */ /* 0x000fe40000010000 */
[----:B------:R-:W-:Y:S08]  /*6700*/  MUFU.EX2 R211, R211 ;  /* 0x000000d300d37308 */ /* 0x000ff00000000800 */
[----:B------:R-:W3:Y:S01]  /*6710*/  MUFU.EX2 R212, R212 ;  /* 0x000000d400d47308 */ /* 0x000ee20000000800 */
[----:B----4-:R-:W-:Y:S01]  /*6720*/  F2FP.F16.F32.PACK_AB R161, R210, R209 ;  /* 0x000000d1d2a1723e */ /* 0x010fe200000000ff */
[----:B------:R-:W-:-:S04]  /*6730*/  FADD.FTZ R209, R209, R182 ;  /* 0x000000b6d1d17221 */ /* 0x000fc80000010000 */
[----:B------:R-:W-:Y:S02]  /*6740*/  FADD.FTZ R210, R210, R209 ;  /* 0x000000d1d2d27221 */ /* 0x000fe40000010000 */
[----:B------:R-:W-:Y:S08]  /*6750*/  MUFU.EX2 R205, R205 ;  /* 0x000000cd00cd7308 */ /* 0x000ff00000000800 */
[----:B------:R-:W4:Y:S01]  /*6760*/  MUFU.EX2 R206, R206 ;  /* 0x000000ce00ce7308 */ /* 0x000f220000000800 */
[----:B---3--:R-:W-:Y:S01]  /*6770*/  F2FP.F16.F32.PACK_AB R163, R212, R211 ;  /* 0x000000d3d4a3723e */ /* 0x008fe200000000ff */
[----:B------:R-:W-:-:S04]  /*6780*/  FADD.FTZ R211, R211, R210 ;  /* 0x000000d2d3d37221 */ /* 0x000fc80000010000 */
[----:B------:R0:W-:Y:S01]  /*6790*/  STSM.16.M88.4 [R186], R160 ;  /* 0x000000a0ba007844 */ /* 0x0001e20000000200 */
[----:B------:R-:W-:Y:S01]  /*67a0*/  FADD.FTZ R212, R212, R211 ;  /* 0x000000d3d4d47221 */ /* 0x000fe20000010000 */
        /* <DEDUP_REMOVED lines=14> */
[----:B------:R-:W-:Y:S01]  /*6890*/  FADD.FTZ R214, R214, R213 ;  /* 0x000000d5d6d67221 */ /* 0x000fe20000010000 */
[----:B---3--:R-:W-:-:S03]  /*68a0*/  F2FP.F16.F32.PACK_AB R167, R216, R215 ;  /* 0x000000d7d8a7723e */ /* 0x008fc600000000ff */
[----:B------:R-:W-:Y:S02]  /*68b0*/  FADD.FTZ R215, R215, R214 ;  /* 0x000000d6d7d77221 */ /* 0x000fe40000010000 */
[----:B------:R0:W-:Y:S01]  /*68c0*/  STSM.16.M88.4 [R188], R164 ;  /* 0x000000a4bc007844 */ /* 0x0001e20000000200 */
[----:B-1----:R-:W-:Y:S01]  /*68d0*/  WARPGROUP.ARRIVE ;  /* 0x00000000000079c5 */ /* 0x002fe20000000000 */
[----:B------:R-:W-:-:S05]  /*68e0*/  FADD.FTZ R20, R216, R215 ;  /* 0x000000d7d8147221 */ /* 0x000fca0000010000 */
[----:B------:R-:W-:Y:S01]  /*68f0*/  HGMMA.64x256x16.F32 R24, R152, gdesc[UR8].tnspB, RZ, !UPT, gsb0 ;  /* 0x43e0000898187df0 */ /* 0x000fe2000c0008ff */
[----:B------:R-:W-:Y:S01]  /*6900*/  R2UR UR10, R217 ;  /* 0x00000000d90a72ca */ /* 0x000fe200000e0000 */
[----:B------:R-:W-:Y:S01]  /*6910*/  UMOV UR11, 0x40000040 ;  /* 0x40000040000b7882 */ /* 0x000fe20000000000 */
[C---:B------:R-:W-:Y:S01]  /*6920*/  VIADD R217, R192.reuse, 0x100 ;  /* 0x00000100c0d97836 */ /* 0x040fe20000000000 */
[----:B------:R-:W-:Y:S02]  /*6930*/  WARPGROUP.DEPBAR.LE gsb0, 0x0 ;  /* 0x00008000000079c5 */ /* 0x000fe40000010000 */
[----:B------:R-:W-:Y:S01]  /*6940*/  WARPGROUP.ARRIVE ;  /* 0x00000000000079c5 */ /* 0x000fe20000000000 */
[----:B--2---:R-:W-:-:S15]  /*6950*/  VIADD R152, R192, 0x180 ;  /* 0x00000180c0987836 */ /* 0x004fde0000000000 */
        /* <DEDUP_REMOVED lines=25> */
.L_x_7454:
[----:B------:R-:W-:Y:S01]  /*6af0*/  UISETP.NE.AND UP0, UPT, UR61, URZ, UPT ;  /* 0x0000003f3d00728c */ /* 0x000fe2000bf05270 */
[----:B------:R-:W-:Y:S01]  /*6b00*/  IMAD R170, R194, UR7, -R170 ;  /* 0x00000007c2aa7c24 */ /* 0x000fe2000f8e0aaa */
[----:B------:R-:W-:Y:S01]  /*6b10*/  R2UR UR15, R196 ;  /* 0x00000000c40f72ca */ /* 0x000fe200000e0000 */
[----:B------:R-:W-:Y:S01]  /*6b20*/  VIADD R200, R22, 0xfffffffe ;  /* 0xfffffffe16c87836 */ /* 0x000fe20000000000 */
[----:B------:R-:W-:Y:S01]  /*6b30*/  UMOV UR39, URZ ;  /* 0x0000003f00277c82 */ /* 0x000fe20008000000 */
[----:B------:R-:W-:Y:S01]  /*6b40*/  VIADD R152, R198, 0x38860 ;  /* 0x00038860c6987836 */ /* 0x000fe20000000000 */
[----:B------:R-:W-:Y:S01]  /*6b50*/  R2UR UR7, R170 ;  /* 0x00000000aa0772ca */ /* 0x000fe200000e0000 */
[----:B------:R-:W-:-:S03]  /*6b60*/  IMAD.MOV.U32 R22, RZ, RZ, RZ ;  /* 0x000000ffff167224 */ /* 0x000fc600078e00ff */
[----:B------:R-:W-:Y:S01]  /*6b70*/  PRMT R152, R197, 0x654, R152 ;  /* 0x00000654c5987816 */ /* 0x000fe20000000098 */
[----:B------:R-:W-:Y:S01]  /*6b80*/  @UP0 ULDC UR10, c[0x0][0x44c] ;  /* 0x00011300000a0ab9 */ /* 0x000fe20000000800 */
[----:B------:R-:W-:Y:S01]  /*6b90*/  @UP0 ULDC UR14, c[0x0][0x450] ;  /* 0x00011400000e0ab9 */ /* 0x000fe20000000800 */
[----:B------:R-:W-:Y:S01]  /*6ba0*/  UIMAD.WIDE.U32 UR10, UR38, UR10, URZ ;  /* 0x0000000a260a72a5 */ /* 0x000fe2000f8e003f */
[----:B------:R0:W-:Y:S03]  /*6bb0*/  SYNCS.ARRIVE.TRANS64.RED.A1T0 RZ, [R152+URZ], RZ ;  /* 0x000000ff98ff79a7 */ /* 0x0001e6000810043f */
[----:B------:R-:W-:-:S04]  /*6bc0*/  @UP0 USHF.R.U32.HI UR38, URZ, UR14, UR11 ;  /* 0x0000000e3f260299 */ /* 0x000fc8000801160b */
[----:B------:R-:W-:-:S04]  /*6bd0*/  UIADD3 UR38, UR7, UR38, URZ ;  /* 0x0000002607267290 */ /* 0x000fc8000fffe03f */
[----:B------:R-:W-:-:S04]  /*6be0*/  USHF.R.S32.HI UR7, URZ, 0x1f, UR38 ;  /* 0x0000001f3f077899 */ /* 0x000fc80008011426 */
[----:B------:R-:W-:-:S04]  /*6bf0*/  ULEA.HI UR7, UR7, UR38, URZ, 0x6 ;  /* 0x0000002607077291 */ /* 0x000fc8000f8f303f */
[----:B------:R-:W-:-:S04]  /*6c00*/  USHF.R.S32.HI UR7, URZ, 0x6, UR7 ;  /* 0x000000063f077899 */ /* 0x000fc80008011407 */
[----:B------:R-:W-:-:S04]  /*6c10*/  UISETP.LT.AND UP0, UPT, UR15, UR7, UPT ;  /* 0x000000070f00728c */ /* 0x000fc8000bf01270 */
[----:B------:R-:W-:-:S06]  /*6c20*/  USEL UR60, UR15, UR7, !UP0 ;  /* 0x000000070f3c7287 */ /* 0x000fcc000c000000 */
[----:B------:R-:W-:-:S13]  /*6c30*/  ISETP.GE.AND P1, PT, R200, UR60, PT ;  /* 0x0000003cc8007c0c */ /* 0x000fda000bf26270 */
[----:B0-----:R-:W-:Y:S05]  /*6c40*/  @!P1 BRA `(.L_x_7455) ;  /* 0x0000003400cc9947 */ /* 0x001fea0003800000 */
[----:B------:R-:W-:Y:S01]  /*6c50*/  IMAD.MOV.U32 R203, RZ, RZ, R169 ;  /* 0x000000ffffcb7224 */ /* 0x000fe200078e00a9 */
[----:B------:R-:W-:Y:S01]  /*6c60*/  UMOV UR39, URZ ;  /* 0x0000003f00277c82 */ /* 0x000fe20008000000 */
[----:B------:R-:W-:Y:S01]  /*6c70*/  IMAD.MOV.U32 R202, RZ, RZ, R168 ;  /* 0x000000ffffca7224 */ /* 0x000fe200078e00a8 */
[----:B------:R-:W-:Y:S01]  /*6c80*/  ULDC UR38, c[0x0][0xad0] ;  /* 0x0002b40000267ab9 */ /* 0x000fe20000000800 */
[----:B------:R-:W-:-:S07]  /*6c90*/  IMAD.MOV.U32 R204, RZ, RZ, RZ ;  /* 0x000000ffffcc7224 */ /* 0x000fce00078e00ff */
.L_x_7466:
[----:B------:R-:W-:-:S04]  /*6ca0*/  IADD3 R22, R204, 0x1, RZ ;  /* 0x00000001cc167810 */ /* 0x000fc80007ffe0ff */
[----:B------:R-:W-:-:S04]  /*6cb0*/  ISETP.NE.AND P1, PT, R22, 0x2, PT ;  /* 0x000000021600780c */ /* 0x000fc80003f25270 */
[----:B0-----:R-:W-:Y:S02]  /*6cc0*/  SEL R152, RZ, 0x1, P1 ;  /* 0x00000001ff987807 */ /* 0x001fe40000800000 */
[----:B------:R-:W-:Y:S02]  /*6cd0*/  SEL R22, R22, RZ, P1 ;  /* 0x000000ff16167207 */ /* 0x000fe40000800000 */
[----:B------:R-:W-:-:S13]  /*6ce0*/  R2UR UR6, R152 ;  /* 0x00000000980672ca */ /* 0x000fda00000e0000 */
[----:B------:R-:W-:Y:S01]  /*6cf0*/  ULOP3.LUT UR39, UR39, UR6, URZ, 0x3c, !UPT ;  /* 0x0000000627277292 */ /* 0x000fe2000f8e3c3f */
[----:B------:R-:W-:Y:S11]  /*6d00*/  @!P0 BRA `(.L_x_7456) ;  /* 0x0000000000048947 */ /* 0x000ff60003800000 */
[----:B------:R-:W-:Y:S01]  /*6d10*/  BPT.TRAP 0x1 ;  /* 0x000000040000795c */ /* 0x000fe20000300000 */
.L_x_7456:
[----:B------:R-:W-:Y:S02]  /*6d20*/  IMAD.U32 R206, RZ, RZ, UR39 ;  /* 0x00000027ffce7e24 */ /* 0x000fe4000f8e00ff */
[----:B------:R-:W-:-:S03]  /*6d30*/  IMAD R201, R22, 0x8, R198 ;  /* 0x0000000816c97824 */ /* 0x000fc600078e02c6 */
[----:B------:R-:W-:-:S04]  /*6d40*/  SHF.L.U32 R206, R206, 0x1f, RZ ;  /* 0x0000001fcece7819 */ /* 0x000fc800000006ff */
[----:B------:R0:W1:Y:S01]  /*6d50*/  SYNCS.PHASECHK.TRANS64.TRYWAIT P1, [R201+URZ+0x38830], R206 ;  /* 0x038830cec90075a7 */ /* 0x000062000802017f */
[----:B------:R-:W-:Y:S05]  /*6d60*/  @!P0 BRA `(.L_x_7457) ;  /* 0x0000000000048947 */ /* 0x000fea0003800000 */
[----:B------:R-:W-:Y:S01]  /*6d70*/  BPT.TRAP 0x1 ;  /* 0x000000040000795c */ /* 0x000fe20000300000 */
.L_x_7457:
[----:B------:R-:W-:Y:S01]  /*6d80*/  IMAD R205, R22, 0x200, R190 ;  /* 0x0000020016cd7824 */ /* 0x000fe200078e02be */
[----:B-1----:R-:W-:Y:S06]  /*6d90*/  @P1 BRA `(.L_x_7458) ;  /* 0x0000000000081947 */ /* 0x002fec0003800000 */
[----:B------:R-:W1:Y:S02]  /*6da0*/  SYNCS.PHASECHK.TRANS64.TRYWAIT P1, [R201+URZ+0x38830], R206 ;  /* 0x038830cec90075a7 */ /* 0x000e64000802017f */
[----:B-1----:R-:W-:Y:S05]  /*6db0*/  @!P1 BRA `(.L_x_7459) ;  /* 0x000000e000009947 */ /* 0x002fea0003800000 */
.L_x_7458:
        /* <DEDUP_REMOVED lines=18> */
[----:B------:R-:W-:Y:S01]  /*6ee0*/  R2UR UR17, R207 ;  /* 0x00000000cf1172ca */ /* 0x000fe200000e0000 */
[----:B------:R-:W-:Y:S01]  /*6ef0*/  VIADD R207, R205, 0x2 ;  /* 0x00000002cdcf7836 */ /* 0x000fe20000000000 */
[----:B------:R-:W-:-:S02]  /*6f00*/  R2UR UR8, R16 ;  /* 0x00000000100872ca */ /* 0x000fc400000e0000 */
[----:B------:R-:W-:Y:S02]  /*6f10*/  R2UR UR9, R17 ;  /* 0x00000000110972ca */ /* 0x000fe400000e0000 */
[----:B------:R-:W-:Y:S01]  /*6f20*/  R2UR UR6, R207 ;  /* 0x00000000cf0672ca */ /* 0x000fe200000e0000 */
[C---:B------:R-:W-:Y:S01]  /*6f30*/  VIADD R207, R205.reuse, 0x4 ;  /* 0x00000004cdcf7836 */ /* 0x040fe20000000000 */
[----:B------:R-:W-:Y:S01]  /*6f40*/  R2UR UR56, R14 ;  /* 0x000000000e3872ca */ /* 0x000fe200000e0000 */
[----:B------:R-:W-:Y:S01]  /*6f50*/  VIADD R205, R205, 0x6 ;  /* 0x00000006cdcd7836 */ /* 0x000fe20000000000 */
[----:B------:R-:W-:Y:S02]  /*6f60*/  R2UR UR57, R15 ;  /* 0x000000000f3972ca */ /* 0x000fe400000e0000 */
[----:B------:R-:W-:-:S07]  /*6f70*/  R2UR UR16, R208 ;  /* 0x00000000d01072ca */ /* 0x000fce00000e0000 */
        /* <DEDUP_REMOVED lines=21> */
.L_x_7460:
[----:B------:R2:W3:Y:S01]  /*70d0*/  SYNCS.PHASECHK.TRANS64.TRYWAIT P1, [R201+URZ+0x38850], R206 ;  /* 0x038850cec90075a7 */ /* 0x0004e2000802017f */
[----:B------:R-:W-:Y:S05]  /*70e0*/  @!P0 BRA `(.L_x_7461) ;  /* 0x0000000000048947 */ /* 0x000fea0003800000 */
[----:B------:R-:W-:Y:S01]  /*70f0*/  BPT.TRAP 0x1 ;  /* 0x000000040000795c */ /* 0x000fe20000300000 */
.L_x_7461:
[----:B------:R-:W-:Y:S01]  /*7100*/  IMAD R205, R22, 0x1000, R18 ;  /* 0x0000100016cd7824 */ /* 0x000fe200078e0212 */
[----:B---3--:R-:W-:Y:S06]  /*7110*/  @P1 BRA `(.L_x_7462) ;  /* 0x0000000000081947 */ /* 0x008fec0003800000 */
[----:B------:R-:W3:Y:S02]  /*7120*/  SYNCS.PHASECHK.TRANS64.TRYWAIT P1, [R201+URZ+0x38850], R206 ;  /* 0x038850cec90075a7 */ /* 0x000ee4000802017f */
[----:B---3--:R-:W-:Y:S05]  /*7130*/  @!P1 BRA `(.L_x_7463) ;  /* 0x000000dc00349947 */ /* 0x008fea0003800000 */
.L_x_7462:
        /* <DEDUP_REMOVED lines=29> */
[----:B------:R-:W-:Y:S01]  /*7310*/  UMOV UR35, 0x40000040 ;  /* 0x4000004000237882 */ /* 0x000fe20000000000 */
[----:B------:R-:W-:Y:S01]  /*7320*/  IADD3 R206, R205, 0x4, RZ ;  /* 0x00000004cdce7810 */ /* 0x000fe20007ffe0ff */
[----:B------:R-:W-:Y:S01]  /*7330*/  UMOV UR43, 0x40000040 ;  /* 0x40000040002b7882 */ /* 0x000fe20000000000 */
[----:B------:R-:W-:Y:S01]  /*7340*/  MOV R210, UR39 ;  /* 0x0000002700d27c02 */ /* 0x000fe20008000f00 */
[----:B------:R-:W-:Y:S01]  /*7350*/  UMOV UR39, 0x40000040 ;  /* 0x4000004000277882 */ /* 0x000fe20000000000 */
[----:B------:R-:W-:Y:S01]  /*7360*/  MOV R211, UR38 ;  /* 0x0000002600d37c02 */ /* 0x000fe20008000f00 */
[----:B------:R-:W-:Y:S01]  /*7370*/  UMOV UR47, 0x40000040 ;  /* 0x40000040002f7882 */ /* 0x000fe20000000000 */
[----:B------:R-:W-:Y:S01]  /*7380*/  R2UR UR56, R12 ;  /* 0x000000000c3872ca */ /* 0x000fe200000e0000 */
[----:B------:R-:W-:Y:S01]  /*7390*/  UMOV UR51, 0x40000040 ;  /* 0x4000004000337882 */ /* 0x000fe20000000000 */
[----:B------:R-:W-:Y:S01]  /*73a0*/  R2UR UR57, R13 ;  /* 0x000000000d3972ca */ /* 0x000fe200000e0000 */
[----:B------:R-:W0:Y:S01]  /*73b0*/  S2R R214, SR_TID.X ;  /* 0x0000000000d67919 */ /* 0x000e220000002100 */
[----:B------:R-:W-:Y:S01]  /*73c0*/  R2UR UR48, R207 ;  /* 0x00000000cf3072ca */ /* 0x000fe200000e0000 */
[----:B------:R-:W-:Y:S01]  /*73d0*/  UMOV UR54, UR6 ;  /* 0x0000000600367c82 */ /* 0x000fe20008000000 */
[----:B------:R-:W-:Y:S01]  /*73e0*/  R2UR UR6, R206 ;  /* 0x00000000ce0672ca */ /* 0x000fe200000e0000 */
[----:B------:R-:W-:-:S02]  /*73f0*/  VIADD R206, R205, 0x6 ;  /* 0x00000006cdce7836 */ /* 0x000fc40000000000 */
[----:B------:R-:W-:-:S10]  /*7400*/  VIADD R207, R205, 0x800 ;  /* 0x00000800cdcf7836 */ /* 0x000fd40000000000 */
        /* <DEDUP_REMOVED lines=9> */
[----:B------:R-:W-:Y:S01]  /*74a0*/  R2UR UR14, R206 ;  /* 0x00000000ce0e72ca */ /* 0x000fe200000e0000 */
[----:B------:R-:W-:-:S05]  /*74b0*/  VIADD R206, R205, 0x206 ;  /* 0x00000206cdce7836 */ /* 0x000fca0000000000 */
[----:B------:R-:W-:Y:S01]  /*74c0*/  R2UR UR18, R206 ;  /* 0x00000000ce1272ca */ /* 0x000fe200000e0000 */
[----:B------:R-:W-:-:S05]  /*74d0*/  VIADD R206, R205, 0x400 ;  /* 0x00000400cdce7836 */ /* 0x000fca0000000000 */
[----:B------:R-:W-:Y:S01]  /*74e0*/  R2UR UR22, R206 ;  /* 0x00000000ce1672ca */ /* 0x000fe200000e0000 */
[C---:B------:R-:W-:Y:S01]  /*74f0*/  VIADD R206, R205.reuse, 0x402 ;  /* 0x00000402cdce7836 */ /* 0x040fe20000000000 */
[----:B------:R-:W-:Y:S02]  /*7500*/  WARPGROUP.DEPBAR.LE gsb0, 0x0 ;  /* 0x00008000000079c5 */ /* 0x000fe40000010000 */
[----:B------:R-:W-:Y:S02]  /*7510*/  WARPGROUP.ARRIVE ;  /* 0x00000000000079c5 */ /* 0x000fe40000000000 */
[----:B------:R-:W-:Y:S01]  /*7520*/  R2UR UR26, R206 ;  /* 0x00000000ce1a72ca */ /* 0x000fe200000e0000 */
[----:B------:R-:W-:-:S03]  /*7530*/  VIADD R206, R205, 0x404 ;  /* 0x00000404cdce7836 */ /* 0x000fc60000000000 */
[----:B------:R-:W-:Y:S02]  /*7540*/  HGMMA.64x64x16.F32 R152, gdesc[UR52], R152, gsb0 ;  /* 0x00e00000349879f0 */ /* 0x000fe40008000898 */
[----:B------:R-:W-:Y:S01]  /*7550*/  R2UR UR30, R206 ;  /* 0x00000000ce1e72ca */ /* 0x000fe200000e0000 */
[----:B------:R-:W-:Y:S01]  /*7560*/  UMOV UR55, 0x40000040 ;  /* 0x4000004000377882 */ /* 0x000fe20000000000 */
[C---:B------:R-:W-:Y:S02]  /*7570*/  IADD3 R206, R205.reuse, 0x406, RZ ;  /* 0x00000406cdce7810 */ /* 0x040fe40007ffe0ff */
[----:B------:R-:W-:Y:S02]  /*7580*/  R2UR UR53, R208 ;  /* 0x00000000d03572ca */ /* 0x000fe400000e0000 */
[----:B------:R-:W-:Y:S01]  /*7590*/  R2UR UR34, R206 ;  /* 0x00000000ce2272ca */ /* 0x000fe200000e0000 */
[----:B------:R-:W-:Y:S01]  /*75a0*/  VIADD R206, R205, 0x600 ;  /* 0x00000600cdce7836 */ /* 0x000fe20000000000 */
[----:B------:R-:W-:-:S04]  /*75b0*/  R2UR UR52, R209 ;  /* 0x00000000d13472ca */ /* 0x000fc800000e0000 */
        /* <DEDUP_REMOVED lines=9> */
[----:B------:R-:W-:-:S05]  /*7650*/  SEL R206, RZ, 0x2, !P1 ;  /* 0x00000002ffce7807 */ /* 0x000fca0004800000 */
[----:B------:R-:W-:Y:S02]  /*7660*/  IMAD.IADD R208, R184, 0x1, R206 ;  /* 0x00000001b8d07824 */ /* 0x000fe400078e02ce */
        /* <DEDUP_REMOVED lines=17> */
[----:B------:R-:W-:Y:S02]  /*7780*/  SEL R208, R208, 0x6, !P1 ;  /* 0x00000006d0d07807 */ /* 0x000fe40004800000 */
[----:B------:R-:W-:Y:S01]  /*7790*/  IADD3 R209, R184, R210, RZ ;  /* 0x000000d2b8d17210 */ /* 0x000fe20007ffe0ff */
        /* <DEDUP_REMOVED lines=78> */
[--C-:B------:R-:W-:Y:S01]  /*7c80*/  IMAD.IADD R211, R210, 0x1, R207.reuse ;  /* 0x00000001d2d37824 */ /* 0x100fe200078e02cf */
        /* <DEDUP_REMOVED lines=85> */
[----:B------:R-:W-:Y:S01]  /*81e0*/  IADD3 R206, R199, R210, RZ ;  /* 0x000000d2c7ce7210 */ /* 0x000fe20007ffe0ff */
[--C-:B------:R-:W-:Y:S02]  /*81f0*/  IMAD.IADD R210, R210, 0x1, R207.reuse ;  /* 0x00000001d2d27824 */ /* 0x100fe400078e02cf */
        /* <DEDUP_REMOVED lines=37> */
.L_x_7464:
[----:B------:R-:W-:Y:S01]  /*8450*/  UISETP.NE.AND UP0, UPT, UR61, URZ, UPT ;  /* 0x0000003f3d00728c */ /* 0x000fe2000bf05270 */
[----:B------:R-:W-:Y:S01]  /*8460*/  FMUL.FTZ R219, R152, UR38 ;  /* 0x0000002698db7c20 */ /* 0x000fe20008410000 */
[----:B------:R-:W-:Y:S01]  /*8470*/  FMUL.FTZ R217, R158, UR38 ;  /* 0x000000269ed97c20 */ /* 0x000fe20008410000 */
[----:B------:R-:W-:Y:S02]  /*8480*/  IMAD.MOV.U32 R158, RZ, RZ, R185 ;  /* 0x000000ffff9e7224 */ /* 0x000fe400078e00b9 */
[----:B------:R-:W-:Y:S01]  /*8490*/  FMUL.FTZ R213, R162, UR38 ;  /* 0x00000026a2d57c20 */ /* 0x000fe20008410000 */
[----:B------:R-:W-:Y:S01]  /*84a0*/  FMUL.FTZ R209, R159, UR38 ;  /* 0x000000269fd17c20 */ /* 0x000fe20008410000 */
[----:B------:R-:W-:Y:S01]  /*84b0*/  PLOP3.LUT P1, PT, PT, PT, UP0, 0x80, 0x0 ;  /* 0x000000000000781c */ /* 0x000fe20003f2f008 */
[----:B------:R-:W-:Y:S01]  /*84c0*/  IMAD.MOV.U32 R159, RZ, RZ, -0x40 ;  /* 0xffffffc0ff9f7424 */ /* 0x000fe200078e00ff */
[----:B------:R-:W-:Y:S01]  /*84d0*/  PLOP3.LUT P2, PT, PT, PT, UP0, 0x80, 0x0 ;  /* 0x000000000000781c */ /* 0x000fe20003f4f008 */
[----:B------:R-:W-:Y:S01]  /*84e0*/  FMUL.FTZ R216, R153, UR38 ;  /* 0x0000002699d87c20 */ /* 0x000fe20008410000 */
[----:B------:R-:W-:Y:S01]  /*84f0*/  FMUL.FTZ R153, R154, UR38 ;  /* 0x000000269a997c20 */ /* 0x000fe20008410000 */
[----:B------:R-:W-:Y:S01]  /*8500*/  @UP0 ULDC UR6, c[0x0][0x44c] ;  /* 0x0001130000060ab9 */ /* 0x000fe20000000800 */
[----:B------:R-:W-:Y:S01]  /*8510*/  FMUL.FTZ R215, R155, UR38 ;  /* 0x000000269bd77c20 */ /* 0x000fe20008410000 */
[----:B------:R-:W-:Y:S01]  /*8520*/  ULDC UR10, c[0x0][0x2f0] ;  /* 0x0000bc00000a7ab9 */ /* 0x000fe20000000800 */
[----:B------:R-:W-:Y:S01]  /*8530*/  ULDC UR7, c[0x0][0x288] ;  /* 0x0000a20000077ab9 */ /* 0x000fe20000000800 */
[----:B------:R-:W-:Y:S01]  /*8540*/  MUFU.TANH R217, R217 ;  /* 0x000000d900d97308 */ /* 0x000fe20000002400 */
[----:B------:R-:W-:Y:S01]  /*8550*/  FMUL.FTZ R154, R163, UR38 ;  /* 0x00000026a39a7c20 */ /* 0x000fe20008410000 */
[----:B------:R-:W-:Y:S01]  /*8560*/  FMUL.FTZ R155, R167, UR38 ;  /* 0x00000026a79b7c20 */ /* 0x000fe20008410000 */
[----:B------:R-:W-:Y:S01]  /*8570*/  FMUL.FTZ R167, R171, UR38 ;  /* 0x00000026aba77c20 */ /* 0x000fe20008410000 */
[----:B------:R-:W-:Y:S01]  /*8580*/  @P1 IMAD.HI.U32 R152, R185, UR6, RZ ;  /* 0x00000006b9981c27 */ /* 0x000fe2000f8e00ff */
[----:B------:R-:W-:-:S03]  /*8590*/  @UP0 ULDC UR6, c[0x0][0x450] ;  /* 0x0001140000060ab9 */ /* 0x000fc60000000800 */
[----:B------:R-:W-:Y:S01]  /*85a0*/  FMUL.FTZ R207, R166, UR38 ;  /* 0x00000026a6cf7c20 */ /* 0x000fe20008410000 */
[----:B------:R-:W-:Y:S01]  /*85b0*/  FMUL.FTZ R205, R170, UR38 ;  /* 0x00000026aacd7c20 */ /* 0x000fe20008410000 */
[----:B------:R-:W0:Y:S01]  /*85c0*/  MUFU.TANH R153, R153 ;  /* 0x0000009900997308 */ /* 0x000e220000002400 */
[----:B------:R-:W-:Y:S01]  /*85d0*/  @P2 SHF.R.U32.HI R158, RZ, UR6, R152 ;  /* 0x00000006ff9e2c19 */ /* 0x000fe20008011698 */
[----:B------:R-:W-:Y:S02]  /*85e0*/  IMAD R152, R200, R159, 0x1 ;  /* 0x00000001c8987424 */ /* 0x000fe400078e029f */
[----:B------:R-:W-:Y:S01]  /*85f0*/  FMUL.FTZ R174, R174, UR38 ;  /* 0x00000026aeae7c20 */ /* 0x000fe20008410000 */
[----:B------:R-:W-:Y:S01]  /*8600*/  FMUL.FTZ R163, R175, UR38 ;  /* 0x00000026afa37c20 */ /* 0x000fe20008410000 */
[----:B------:R-:W-:Y:S01]  /*8610*/  FMUL.FTZ R182, R182, UR38 ;  /* 0x00000026b6b67c20 */ /* 0x000fe20008410000 */
[----:B------:R-:W1:Y:S01]  /*8620*/  SHFL.IDX PT, R162, R158, 0x1, 0x1c1f ;  /* 0x003c1f009ea27f89 */ /* 0x000e6200000e0000 */
[----:B------:R-:W-:Y:S01]  /*8630*/  IMAD.IADD R159, R152, 0x1, -R195 ;  /* 0x00000001989f7824 */ /* 0x000fe200078e0ac3 */
[----:B------:R-:W2:Y:S01]  /*8640*/  MUFU.TANH R215, R215 ;  /* 0x000000d700d77308 */ /* 0x000ea20000002400 */
[----:B------:R-:W-:Y:S01]  /*8650*/  FMUL.FTZ R214, R160, UR38 ;  /* 0x00000026a0d67c20 */ /* 0x000fe20008410000 */
[----:B------:R-:W-:Y:S01]  /*8660*/  FMUL.FTZ R210, R157, UR38 ;  /* 0x000000269dd27c20 */ /* 0x000fe20008410000 */
[----:B------:R-:W-:Y:S01]  /*8670*/  IMAD R159, R194, UR10, R159 ;  /* 0x0000000ac29f7c24 */ /* 0x000fe2000f8e029f */
[----:B------:R3:W4:Y:S01]  /*8680*/  SHFL.IDX PT, R160, R158, RZ, 0x1c1f ;  /* 0x001c1fff9ea07589 */ /* 0x00072200000e0000 */
[----:B------:R-:W-:Y:S01]  /*8690*/  FMUL.FTZ R208, R156, UR38 ;  /* 0x000000269cd07c20 */ /* 0x000fe20008410000 */
[----:B------:R-:W-:Y:S01]  /*86a0*/  FMUL.FTZ R211, R161, UR38 ;  /* 0x00000026a1d37c20 */ /* 0x000fe20008410000 */
[----:B------:R-:W-:Y:S01]  /*86b0*/  FMUL.FTZ R212, R164, UR38 ;  /* 0x00000026a4d47c20 */ /* 0x000fe20008410000 */
[----:B------:R-:W5:Y:S01]  /*86c0*/  MUFU.TANH R209, R209 ;  /* 0x000000d100d17308 */ /* 0x000f620000002400 */
[----:B------:R-:W-:Y:S01]  /*86d0*/  FMUL.FTZ R164, R169, UR38 ;  /* 0x00000026a9a47c20 */ /* 0x000fe20008410000 */
[----:B------:R-:W-:Y:S01]  /*86e0*/  FMUL.FTZ R177, R177, UR38 ;  /* 0x00000026b1b17c20 */ /* 0x000fe20008410000 */
[----:B------:R-:W-:Y:S01]  /*86f0*/  FMUL.FTZ R180, R180, UR38 ;  /* 0x00000026b4b47c20 */ /* 0x000fe20008410000 */
[----:B---3--:R-:W-:Y:S01]  /*8700*/  FMUL.FTZ R158, R176, UR38 ;  /* 0x00000026b09e7c20 */ /* 0x008fe20008410000 */
[----:B------:R-:W-:Y:S01]  /*8710*/  FMUL.FTZ R181, R181, UR38 ;  /* 0x00000026b5b57c20 */ /* 0x000fe20008410000 */
[----:B------:R-:W-:Y:S01]  /*8720*/  ULDC UR6, c[0x0][0xa80] ;  /* 0x0002a00000067ab9 */ /* 0x000fe20000000800 */
[----:B------:R-:W-:Y:S01]  /*8730*/  LEA R221, R22, R192, 0xc ;  /* 0x000000c016dd7211 */ /* 0x000fe200078e60ff */
[----:B------:R-:W3:Y:S01]  /*8740*/  MUFU.TANH R213, R213 ;  /* 0x000000d500d57308 */ /* 0x000ee20000002400 */
[----:B------:R-:W-:-:S02]  /*8750*/  UMOV UR11, 0x40000040 ;  /* 0x40000040000b7882 */ /* 0x000fc40000000000 */
[C---:B------:R-:W-:Y:S01]  /*8760*/  R2UR UR10, R221.reuse ;  /* 0x00000000dd0a72ca */ /* 0x040fe200000e0000 */
[----:B------:R-:W-:Y:S01]  /*8770*/  VIADD R222, R221, 0x80 ;  /* 0x00000080ddde7836 */ /* 0x000fe20000000000 */
[----:B-1----:R-:W-:-:S03]  /*8780*/  IADD3 R152, R162, -UR7, R159 ;  /* 0x80000007a2987c10 */ /* 0x002fc6000fffe09f */
[----:B------:R-:W1:Y:S01]  /*8790*/  MUFU.TANH R154, R154 ;  /* 0x0000009a009a7308 */ /* 0x000e620000002400 */
[C---:B------:R-:W-:Y:S02]  /*87a0*/  ISETP.GT.AND P1, PT, R152.reuse, RZ, PT ;  /* 0x000000ff9800720c */ /* 0x040fe40003f24270 */
[C---:B------:R-:W-:Y:S02]  /*87b0*/  ISETP.GT.AND P2, PT, R152.reuse, 0x1, PT ;  /* 0x000000019800780c */ /* 0x040fe40003f44270 */
[----:B0-----:R-:W-:Y:S02]  /*87c0*/  FSEL R171, R153, -INF , P1 ;  /* 0xff80000099ab7808 */ /* 0x001fe40000800000 */
[----:B------:R-:W-:Y:S01]  /*87d0*/  ISETP.GT.AND P1, PT, R152, 0x8, PT ;  /* 0x000000089800780c */ /* 0x000fe20003f24270 */
[----:B------:R-:W0:Y:S01]  /*87e0*/  MUFU.TANH R207, R207 ;  /* 0x000000cf00cf7308 */ /* 0x000e220000002400 */
[----:B--2---:R-:W-:Y:S02]  /*87f0*/  FSEL R215, R215, -INF , P2 ;  /* 0xff800000d7d77808 */ /* 0x004fe40001000000 */
[----:B------:R-:W-:-:S02]  /*8800*/  FMNMX.FTZ R162, R171, R203, !PT ;  /* 0x000000cbaba27209 */ /* 0x000fc40007810000 */
[C---:B------:R-:W-:Y:S02]  /*8810*/  ISETP.GT.AND P2, PT, R152.reuse, 0x9, PT ;  /* 0x000000099800780c */ /* 0x040fe40003f44270 */
[----:B------:R-:W-:Y:S01]  /*8820*/  FSEL R217, R217, -INF , P1 ;  /* 0xff800000d9d97808 */ /* 0x000fe20000800000 */
[----:B------:R-:W2:Y:S01]  /*8830*/  MUFU.TANH R155, R155 ;  /* 0x0000009b009b7308 */ /* 0x000ea20000002400 */
[----:B------:R-:W-:Y:S02]  /*8840*/  FMNMX.FTZ R162, R215, R162, !PT ;  /* 0x000000a2d7a27209 */ /* 0x000fe40007810000 */
[C---:B------:R-:W-:Y:S02]  /*8850*/  ISETP.GT.AND P1, PT, R152.reuse, 0x10, PT ;  /* 0x000000109800780c */ /* 0x040fe40003f24270 */
[----:B-----5:R-:W-:Y:S02]  /*8860*/  FSEL R209, R209, -INF , P2 ;  /* 0xff800000d1d17808 */ /* 0x020fe40001000000 */
[----:B------:R-:W-:Y:S01]  /*8870*/  FMNMX.FTZ R166, R217, R162, !PT ;  /* 0x000000a2d9a67209 */ /* 0x000fe20007810000 */
[----:B------:R-:W5:Y:S01]  /*8880*/  MUFU.TANH R205, R205 ;  /* 0x000000cd00cd7308 */ /* 0x000f620000002400 */
[----:B------:R-:W-:Y:S01]  /*8890*/  ISETP.GT.AND P2, PT, R152, 0x11, PT ;  /* 0x000000119800780c */ /* 0x000fe20003f44270 */
[----:B------:R-:W-:Y:S01]  /*88a0*/  FMUL.FTZ R162, R178, UR38 ;  /* 0x00000026b2a27c20 */ /* 0x000fe20008410000 */
[----:B---3--:R-:W-:-:S02]  /*88b0*/  FSEL R213, R213, -INF , P1 ;  /* 0xff800000d5d57808 */ /* 0x008fc40000800000 */
[----:B------:R-:W-:Y:S02]  /*88c0*/  FMNMX.FTZ R166, R209, R166, !PT ;  /* 0x000000a6d1a67209 */ /* 0x000fe40007810000 */
[----:B------:R-:W-:Y:S01]  /*88d0*/  ISETP.GT.AND P1, PT, R152, 0x18, PT ;  /* 0x000000189800780c */ /* 0x000fe20003f24270 */
[----:B------:R-:W3:Y:S01]  /*88e0*/  MUFU.TANH R167, R167 ;  /* 0x000000a700a77308 */ /* 0x000ee20000002400 */
[----:B-1----:R-:W-:Y:S01]  /*88f0*/  FSEL R175, R154, -INF , P2 ;  /* 0xff8000009aaf7808 */ /* 0x002fe20001000000 */
[----:B------:R-:W-:Y:S01]  /*8900*/  FMUL.FTZ R154, R179, UR38 ;  /* 0x00000026b39a7c20 */ /* 0x000fe20008410000 */
        /* <DEDUP_REMOVED lines=8> */
[----:B------:R-:W1:Y:S01]  /*8990*/  MUFU.TANH R163, R163 ;  /* 0x000000a300a37308 */ /* 0x000e620000002400 */
[----:B------:R-:W-:Y:S02]  /*89a0*/  ISETP.GT.AND P2, PT, R152, 0x21, PT ;  /* 0x000000219800780c */ /* 0x000fe40003f44270 */
[----:B-----5:R-:W-:Y:S02]  /*89b0*/  FSEL R205, R205, -INF , P1 ;  /* 0xff800000cdcd7808 */ /* 0x020fe40000800000 */
[----:B------:R-:W-:-:S02]  /*89c0*/  FMNMX.FTZ R166, R179, R166, !PT ;  /* 0x000000a6b3a67209 */ /* 0x000fc40007810000 */
[C---:B------:R-:W-:Y:S01]  /*89d0*/  ISETP.GT.AND P1, PT, R152.reuse, 0x28, PT ;  /* 0x000000289800780c */ /* 0x040fe20003f24270 */
[----:B------:R-:W2:Y:S01]  /*89e0*/  MUFU.TANH R162, R162 ;  /* 0x000000a200a27308 */ /* 0x000ea20000002400 */
[----:B---3--:R-:W-:Y:S02]  /*89f0*/  FSEL R167, R167, -INF , P2 ;  /* 0xff800000a7a77808 */ /* 0x008fe40001000000 */
[----:B------:R-:W-:Y:S01]  /*8a00*/  FMNMX.FTZ R170, R205, R166, !PT ;  /* 0x000000a6cdaa7209 */ /* 0x000fe20007810000 */
[----:B------:R-:W-:Y:S01]  /*8a10*/  FMUL.FTZ R166, R183, UR38 ;  /* 0x00000026b7a67c20 */ /* 0x000fe20008410000 */
[----:B------:R-:W-:Y:S02]  /*8a20*/  ISETP.GT.AND P2, PT, R152, 0x29, PT ;  /* 0x000000299800780c */ /* 0x000fe40003f44270 */
[----:B0-----:R-:W-:Y:S01]  /*8a30*/  FSEL R183, R153, -INF , P1 ;  /* 0xff80000099b77808 */ /* 0x001fe20000800000 */
[----:B------:R-:W0:Y:S01]  /*8a40*/  MUFU.TANH R154, R154 ;  /* 0x0000009a009a7308 */ /* 0x000e220000002400 */
[----:B------:R-:W-:-:S02]  /*8a50*/  FMNMX.FTZ R170, R167, R170, !PT ;  /* 0x000000aaa7aa7209 */ /* 0x000fc40007810000 */
[C---:B------:R-:W-:Y:S02]  /*8a60*/  ISETP.GT.AND P1, PT, R152.reuse, 0x30, PT ;  /* 0x000000309800780c */ /* 0x040fe40003f24270 */
[----:B-1----:R-:W-:Y:S02]  /*8a70*/  FSEL R163, R163, -INF , P2 ;  /* 0xff800000a3a37808 */ /* 0x002fe40001000000 */
[----:B------:R-:W-:Y:S01]  /*8a80*/  FMNMX.FTZ R170, R183, R170, !PT ;  /* 0x000000aab7aa7209 */ /* 0x000fe20007810000 */
[----:B------:R-:W1:Y:S01]  /*8a90*/  MUFU.TANH R182, R182 ;  /* 0x000000b600b67308 */ /* 0x000e620000002400 */
[----:B------:R-:W-:Y:S02]  /*8aa0*/  ISETP.GT.AND P2, PT, R152, 0x31, PT ;  /* 0x000000319800780c */ /* 0x000fe40003f44270 */
[----:B--2---:R-:W-:Y:S02]  /*8ab0*/  FSEL R155, R162, -INF , P1 ;  /* 0xff800000a29b7808 */ /* 0x004fe40000800000 */
[----:B------:R-:W-:-:S02]  /*8ac0*/  FMNMX.FTZ R170, R163, R170, !PT ;  /* 0x000000aaa3aa7209 */ /* 0x000fc40007810000 */
[----:B------:R-:W-:Y:S01]  /*8ad0*/  ISETP.GT.AND P1, PT, R152, 0x38, PT ;  /* 0x000000389800780c */ /* 0x000fe20003f24270 */
[----:B------:R-:W2:Y:S01]  /*8ae0*/  MUFU.TANH R166, R166 ;  /* 0x000000a600a67308 */ /* 0x000ea20000002400 */
[----:B0-----:R-:W-:Y:S02]  /*8af0*/  FSEL R153, R154, -INF , P2 ;  /* 0xff8000009a997808 */ /* 0x001fe40001000000 */
[----:B------:R-:W-:Y:S02]  /*8b00*/  FMNMX.FTZ R170, R155, R170, !PT ;  /* 0x000000aa9baa7209 */ /* 0x000fe40007810000 */
[----:B------:R-:W-:Y:S02]  /*8b10*/  ISETP.GT.AND P2, PT, R152, 0x39, PT ;  /* 0x000000399800780c */ /* 0x000fe40003f44270 */
[----:B------:R-:W-:Y:S01]  /*8b20*/  FMNMX.FTZ R157, R153, R170, !PT ;  /* 0x000000aa999d7209 */ /* 0x000fe20007810000 */
[----:B------:R-:W0:Y:S01]  /*8b30*/  MUFU.TANH R219, R219 ;  /* 0x000000db00db7308 */ /* 0x000e220000002400 */
[----:B-1----:R-:W-:-:S02]  /*8b40*/  FSEL R154, R182, -INF , P1 ;  /* 0xff800000b69a7808 */ /* 0x002fc40000800000 */
[----:B----4-:R-:W-:Y:S02]  /*8b50*/  IADD3 R160, R160, -UR7, R159 ;  /* 0x80000007a0a07c10 */ /* 0x010fe4000fffe09f */
[----:B------:R-:W-:Y:S02]  /*8b60*/  FMNMX.FTZ R157, R154, R157, !PT ;  /* 0x0000009d9a9d7209 */ /* 0x000fe40007810000 */
[----:B------:R-:W-:Y:S01]  /*8b70*/  ISETP.GT.AND P1, PT, R160, RZ, PT ;  /* 0x000000ffa000720c */ /* 0x000fe20003f24270 */
[----:B------:R-:W1:Y:S01]  /*8b80*/  MUFU.TANH R216, R216 ;  /* 0x000000d800d87308 */ /* 0x000e620000002400 */
[----:B--2---:R-:W-:Y:S01]  /*8b90*/  FSEL R152, R166, -INF , P2 ;  /* 0xff800000a6987808 */ /* 0x004fe20001000000 */
[----:B------:R-:W-:Y:S01]  /*8ba0*/  FMUL.FTZ R166, R165, UR38 ;  /* 0x00000026a5a67c20 */ /* 0x000fe20008410000 */
[----:B------:R-:W-:Y:S01]  /*8bb0*/  ISETP.GT.AND P2, PT, R160, 0x1, PT ;  /* 0x00000001a000780c */ /* 0x000fe20003f44270 */
[----:B------:R-:W-:Y:S01]  /*8bc0*/  FMUL.FTZ R165, R168, UR38 ;  /* 0x00000026a8a57c20 */ /* 0x000fe20008410000 */
[----:B------:R-:W-:-:S02]  /*8bd0*/  FMNMX.FTZ R157, R152, R157, !PT ;  /* 0x0000009d989d7209 */ /* 0x000fc40007810000 */
[C---:B------:R-:W-:Y:S01]  /*8be0*/  ISETP.GT.AND P3, PT, R160.reuse, 0x38, PT ;  /* 0x00000038a000780c */ /* 0x040fe20003f64270 */
[----:B------:R-:W2:Y:S01]  /*8bf0*/  MUFU.TANH R208, R208 ;  /* 0x000000d000d07308 */ /* 0x000ea20000002400 */
[----:B0-----:R-:W-:Y:S01]  /*8c00*/  FSEL R219, R219, -INF , P1 ;  /* 0xff800000dbdb7808 */ /* 0x001fe20000800000 */
[----:B------:R-:W0:Y:S01]  /*8c10*/  SHFL.BFLY PT, R156, R157, 0x2, 0x1f ;  /* 0x0c401f009d9c7f89 */ /* 0x000e2200000e0000 */
[----:B------:R-:W-:Y:S02]  /*8c20*/  ISETP.GT.AND P1, PT, R160, 0x8, PT ;  /* 0x00000008a000780c */ /* 0x000fe40003f24270 */
[----:B------:R-:W-:-:S03]  /*8c30*/  FMNMX.FTZ R159, R219, R202, !PT ;  /* 0x000000cadb9f7209 */ /* 0x000fc60007810000 */
[----:B------:R-:W3:Y:S01]  /*8c40*/  MUFU.TANH R210, R210 ;  /* 0x000000d200d27308 */ /* 0x000ee20000002400 */
[----:B-1----:R-:W-:Y:S02]  /*8c50*/  FSEL R216, R216, -INF , P2 ;  /* 0xff800000d8d87808 */ /* 0x002fe40001000000 */
[----:B------:R-:W-:Y:S02]  /*8c60*/  ISETP.GT.AND P2, PT, R160, 0x9, PT ;  /* 0x00000009a000780c */ /* 0x000fe40003f44270 */
[----:B------:R-:W-:-:S03]  /*8c70*/  FMNMX.FTZ R159, R216, R159, !PT ;  /* 0x0000009fd89f7209 */ /* 0x000fc60007810000 */
[----:B------:R-:W1:Y:S01]  /*8c80*/  MUFU.TANH R214, R214 ;  /* 0x000000d600d67308 */ /* 0x000e620000002400 */
[----:B--2---:R-:W-:Y:S02]  /*8c90*/  FSEL R208, R208, -INF , P1 ;  /* 0xff800000d0d07808 */ /* 0x004fe40000800000 */
[----:B------:R-:W-:Y:S02]  /*8ca0*/  ISETP.GT.AND P1, PT, R160, 0x10, PT ;  /* 0x00000010a000780c */ /* 0x000fe40003f24270 */
[----:B------:R-:W-:-:S03]  /*8cb0*/  FMNMX.FTZ R159, R208, R159, !PT ;  /* 0x0000009fd09f7209 */ /* 0x000fc60007810000 */
[----:B------:R-:W2:Y:S01]  /*8cc0*/  MUFU.TANH R211, R211 ;  /* 0x000000d300d37308 */ /* 0x000ea20000002400 */
[----:B---3--:R-:W-:Y:S02]  /*8cd0*/  FSEL R210, R210, -INF , P2 ;  /* 0xff800000d2d27808 */ /* 0x008fe40001000000 */
[----:B0-----:R-:W-:Y:S01]  /*8ce0*/  FMNMX.FTZ R169, R157, R156, !PT ;  /* 0x0000009c9da97209 */ /* 0x001fe20007810000 */
[----:B------:R-:W-:Y:S01]  /*8cf0*/  FMUL.FTZ R156, R172, UR38 ;  /* 0x00000026ac9c7c20 */ /* 0x000fe20008410000 */
[----:B------:R-:W-:Y:S01]  /*8d00*/  ISETP.GT.AND P2, PT, R160, 0x11, PT ;  /* 0x00000011a000780c */ /* 0x000fe20003f44270 */
[----:B------:R-:W-:Y:S01]  /*8d10*/  FMUL.FTZ R157, R173, UR38 ;  /* 0x00000026ad9d7c20 */ /* 0x000fe20008410000 */
[----:B------:R-:W-:Y:S01]  /*8d20*/  FMNMX.FTZ R159, R210, R159, !PT ;  /* 0x0000009fd29f7209 */ /* 0x000fe20007810000 */
[----:B------:R-:W0:Y:S01]  /*8d30*/  MUFU.TANH R212, R212 ;  /* 0x000000d400d47308 */ /* 0x000e220000002400 */
[----:B-1----:R-:W-:Y:S01]  /*8d40*/  FSEL R214, R214, -INF , P1 ;  /* 0xff800000d6d67808 */ /* 0x002fe20000800000 */
[----:B------:R-:W1:Y:S01]  /*8d50*/  SHFL.BFLY PT, R168, R169, 0x1, 0x1f ;  /* 0x0c201f00a9a87f89 */ /* 0x000e6200000e0000 */
[----:B------:R-:W-:-:S02]  /*8d60*/  ISETP.GT.AND P1, PT, R160, 0x18, PT ;  /* 0x00000018a000780c */ /* 0x000fc40003f24270 */
[----:B------:R-:W-:-:S03]  /*8d70*/  FMNMX.FTZ R162, R214, R159, !PT ;  /* 0x0000009fd6a27209 */ /* 0x000fc60007810000 */
[----:B------:R-:W3:Y:S01]  /*8d80*/  MUFU.TANH R166, R166 ;  /* 0x000000a600a67308 */ /* 0x000ee20000002400 */
[----:B--2---:R-:W-:Y:S02]  /*8d90*/  FSEL R211, R211, -INF , P2 ;  /* 0xff800000d3d37808 */ /* 0x004fe40001000000 */
[----:B------:R-:W-:Y:S02]  /*8da0*/  ISETP.GT.AND P2, PT, R160, 0x19, PT ;  /* 0x00000019a000780c */ /* 0x000fe40003f44270 */
[----:B------:R-:W-:-:S03]  /*8db0*/  FMNMX.FTZ R159, R211, R162, !PT ;  /* 0x000000a2d39f7209 */ /* 0x000fc60007810000 */
[----:B------:R-:W2:Y:S01]  /*8dc0*/  MUFU.TANH R165, R165 ;  /* 0x000000a500a57308 */ /* 0x000ea20000002400 */
[----:B0-----:R-:W-:Y:S02]  /*8dd0*/  FSEL R212, R212, -INF , P1 ;  /* 0xff800000d4d47808 */ /* 0x001fe40000800000 */
[----:B------:R-:W-:Y:S02]  /*8de0*/  ISETP.GT.AND P1, PT, R160, 0x20, PT ;  /* 0x00000020a000780c */ /* 0x000fe40003f24270 */
[----:B------:R-:W-:-:S03]  /*8df0*/  FMNMX.FTZ R159, R212, R159, !PT ;  /* 0x0000009fd49f7209 */ /* 0x000fc60007810000 */
[----:B------:R-:W0:Y:S01]  /*8e00*/  MUFU.TANH R164, R164 ;  /* 0x000000a400a47308 */ /* 0x000e220000002400 */
[----:B---3--:R-:W-:Y:S02]  /*8e10*/  FSEL R166, R166, -INF , P2 ;  /* 0xff800000a6a67808 */ /* 0x008fe40001000000 */
[----:B------:R-:W-:Y:S02]  /*8e20*/  ISETP.GT.AND P2, PT, R160, 0x21, PT ;  /* 0x00000021a000780c */ /* 0x000fe40003f44270 */
[----:B------:R-:W-:Y:S02]  /*8e30*/  FMNMX.FTZ R162, R166, R159, !PT ;  /* 0x0000009fa6a27209 */ /* 0x000fe40007810000 */
[----:B-1----:R-:W-:Y:S01]  /*8e40*/  FMNMX.FTZ R169, R169, R168, !PT ;  /* 0x000000a8a9a97209 */ /* 0x002fe20007810000 */
[----:B------:R-:W1:Y:S01]  /*8e50*/  MUFU.TANH R156, R156 ;  /* 0x0000009c009c7308 */ /* 0x000e620000002400 */
[----:B--2---:R-:W-:Y:S02]  /*8e60*/  FSEL R165, R165, -INF , P1 ;  /* 0xff800000a5a57808 */ /* 0x004fe40000800000 */
[----:B------:R-:W-:Y:S01]  /*8e70*/  ISETP.GT.AND P1, PT, R160, 0x28, PT ;  /* 0x00000028a000780c */ /* 0x000fe20003f24270 */
[----:B------:R-:W-:Y:S01]  /*8e80*/  FMUL.FTZ R168, R169, UR6 ;  /* 0x00000006a9a87c20 */ /* 0x000fe20008410000 */
[----:B------:R-:W-:-:S02]  /*8e90*/  FMNMX.FTZ R159, R165, R162, !PT ;  /* 0x000000a2a59f7209 */ /* 0x000fc40007810000 */
[----:B------:R-:W-:Y:S01]  /*8ea0*/  FSETP.NEU.FTZ.AND P4, PT, R169, -INF , PT ;  /* 0xff800000a900780b */ /* 0x000fe20003f9d000 */
[----:B------:R-:W2:Y:S01]  /*8eb0*/  MUFU.TANH R157, R157 ;  /* 0x0000009d009d7308 */ /* 0x000ea20000002400 */
[----:B0-----:R-:W-:Y:S02]  /*8ec0*/  FSEL R164, R164, -INF , P2 ;  /* 0xff800000a4a47808 */ /* 0x001fe40001000000 */
[----:B------:R-:W-:Y:S02]  /*8ed0*/  ISETP.GT.AND P2, PT, R160, 0x29, PT ;  /* 0x00000029a000780c */ /* 0x000fe40003f44270 */
[----:B------:R-:W-:-:S03]  /*8ee0*/  FMNMX.FTZ R159, R164, R159, !PT ;  /* 0x0000009fa49f7209 */ /* 0x000fc60007810000 */
[----:B------:R-:W0:Y:S01]  /*8ef0*/  MUFU.TANH R158, R158 ;  /* 0x0000009e009e7308 */ /* 0x000e220000002400 */
        /* <DEDUP_REMOVED lines=8> */
[----:B0-----:R-:W-:Y:S02]  /*8f80*/  FSEL R158, R158, -INF , P1 ;  /* 0xff8000009e9e7808 */ /* 0x001fe40000800000 */
[----:B------:R-:W-:Y:S02]  /*8f90*/  ISETP.GT.AND P1, PT, R160, 0x39, PT ;  /* 0x00000039a000780c */ /* 0x000fe40003f24270 */
[----:B------:R-:W-:Y:S02]  /*8fa0*/  FMNMX.FTZ R162, R158, R161, !PT ;  /* 0x000000a19ea27209 */ /* 0x000fe40007810000 */
[----:B------:R-:W-:Y:S01]  /*8fb0*/  FSEL R160, R168, RZ, P4 ;  /* 0x000000ffa8a07208 */ /* 0x000fe20002000000 */
[----:B------:R-:W0:Y:S01]  /*8fc0*/  MUFU.TANH R181, R181 ;  /* 0x000000b500b57308 */ /* 0x000e220000002400 */
[----:B-1----:R-:W-:-:S03]  /*8fd0*/  FSEL R159, R177, -INF , P2 ;  /* 0xff800000b19f7808 */ /* 0x002fc60001000000 */
[--C-:B------:R-:W-:Y:S01]  /*8fe0*/  FFMA.FTZ R176, R207, UR6, -R160.reuse ;  /* 0x00000006cfb07c23 */ /* 0x100fe200080108a0 */
[----:B------:R-:W-:Y:S01]  /*8ff0*/  FMNMX.FTZ R168, R159, R162, !PT ;  /* 0x000000a29fa87209 */ /* 0x000fe20007810000 */
[--C-:B------:R-:W-:Y:S01]  /*9000*/  FFMA.FTZ R178, R205, UR6, -R160.reuse ;  /* 0x00000006cdb27c23 */ /* 0x100fe200080108a0 */
[--C-:B------:R-:W-:Y:S01]  /*9010*/  FFMA.FTZ R205, R154, UR6, -R160.reuse ;  /* 0x000000069acd7c23 */ /* 0x100fe200080108a0 */
[----:B------:R-:W-:Y:S01]  /*9020*/  FSEL R154, R169, RZ, P4 ;  /* 0x000000ffa99a7208 */ /* 0x000fe20002000000 */
[--C-:B------:R-:W-:Y:S01]  /*9030*/  FFMA.FTZ R170, R215, UR6, -R160.reuse ;  /* 0x00000006d7aa7c23 */ /* 0x100fe200080108a0 */
[----:B--2---:R-:W-:Y:S01]  /*9040*/  FSEL R161, R180, -INF , P3 ;  /* 0xff800000b4a17808 */ /* 0x004fe20001800000 */
[--C-:B------:R-:W-:Y:S01]  /*9050*/  FFMA.FTZ R180, R183, UR6, -R160.reuse ;  /* 0x00000006b7b47c23 */ /* 0x100fe200080108a0 */
[--C-:B------:R-:W-:Y:S01]  /*9060*/  FFMA.FTZ R183, R153, UR6, -R160.reuse ;  /* 0x0000000699b77c23 */ /* 0x100fe200080108a0 */
[----:B------:R-:W-:Y:S01]  /*9070*/  FADD.FTZ R154, -R154, R203 ;  /* 0x000000cb9a9a7221 */ /* 0x000fe20000010100 */
[----:B------:R-:W-:Y:S01]  /*9080*/  FMNMX.FTZ R173, R161, R168, !PT ;  /* 0x000000a8a1ad7209 */ /* 0x000fe20007810000 */
[--C-:B------:R-:W-:Y:S01]  /*9090*/  FFMA.FTZ R172, R217, UR6, -R160.reuse ;  /* 0x00000006d9ac7c23 */ /* 0x100fe200080108a0 */
[--C-:B------:R-:W-:Y:S01]  /*90a0*/  FFMA.FTZ R174, R213, UR6, -R160.reuse ;  /* 0x00000006d5ae7c23 */ /* 0x100fe200080108a0 */
[----:B0-----:R-:W-:Y:S01]  /*90b0*/  FSEL R162, R181, -INF , P1 ;  /* 0xff800000b5a27808 */ /* 0x001fe20000800000 */
[--C-:B------:R-:W-:Y:S01]  /*90c0*/  FFMA.FTZ R171, R171, UR6, -R160.reuse ;  /* 0x00000006abab7c23 */ /* 0x100fe200080108a0 */
[--C-:B------:R-:W-:Y:S01]  /*90d0*/  FFMA.FTZ R175, R175, UR6, -R160.reuse ;  /* 0x00000006afaf7c23 */ /* 0x100fe200080108a0 */
[--C-:B------:R-:W-:Y:S01]  /*90e0*/  FFMA.FTZ R181, R163, UR6, -R160.reuse ;  /* 0x00000006a3b57c23 */ /* 0x100fe200080108a0 */
[----:B------:R-:W-:Y:S01]  /*90f0*/  FMNMX.FTZ R168, R162, R173, !PT ;  /* 0x000000ada2a87209 */ /* 0x000fe20007810000 */
[--C-:B------:R-:W-:Y:S01]  /*9100*/  FFMA.FTZ R173, R209, UR6, -R160.reuse ;  /* 0x00000006d1ad7c23 */ /* 0x100fe200080108a0 */
[----:B------:R-:W-:Y:S03]  /*9110*/  MUFU.EX2 R170, R170 ;  /* 0x000000aa00aa7308 */ /* 0x000fe60000000800 */
[----:B------:R-:W0:Y:S05]  /*9120*/  SHFL.BFLY PT, R177, R168, 0x2, 0x1f ;  /* 0x0c401f00a8b17f89 */ /* 0x000e2a00000e0000 */
[----:B------:R-:W-:Y:S08]  /*9130*/  MUFU.EX2 R171, R171 ;  /* 0x000000ab00ab7308 */ /* 0x000ff00000000800 */
[----:B------:R-:W-:Y:S08]  /*9140*/  MUFU.EX2 R172, R172 ;  /* 0x000000ac00ac7308 */ /* 0x000ff00000000800 */
[----:B------:R-:W-:Y:S01]  /*9150*/  MUFU.EX2 R173, R173 ;  /* 0x000000ad00ad7308 */ /* 0x000fe20000000800 */
[----:B0-----:R-:W-:Y:S01]  /*9160*/  FMNMX.FTZ R182, R168, R177, !PT ;  /* 0x000000b1a8b67209 */ /* 0x001fe20007810000 */
[--C-:B------:R-:W-:Y:S01]  /*9170*/  FFMA.FTZ R177, R179, UR6, -R160.reuse ;  /* 0x00000006b3b17c23 */ /* 0x100fe200080108a0 */
[----:B------:R-:W-:-:S03]  /*9180*/  FFMA.FTZ R179, R167, UR6, -R160 ;  /* 0x00000006a7b37c23 */ /* 0x000fc600080108a0 */
[----:B------:R-:W0:Y:S02]  /*9190*/  SHFL.BFLY PT, R207, R182, 0x1, 0x1f ;  /* 0x0c201f00b6cf7f89 */ /* 0x000e2400000e0000 */
[----:B------:R-:W-:Y:S08]  /*91a0*/  MUFU.EX2 R174, R174 ;  /* 0x000000ae00ae7308 */ /* 0x000ff00000000800 */
[----:B------:R-:W1:Y:S08]  /*91b0*/  MUFU.EX2 R175, R175 ;  /* 0x000000af00af7308 */ /* 0x000e700000000800 */
[----:B------:R-:W-:Y:S01]  /*91c0*/  MUFU.EX2 R176, R176 ;  /* 0x000000b000b07308 */ /* 0x000fe20000000800 */
[----:B0-----:R-:W-:Y:S01]  /*91d0*/  FMNMX.FTZ R168, R182, R207, !PT ;  /* 0x000000cfb6a87209 */ /* 0x001fe20007810000 */
[----:B------:R-:W-:-:S06]  /*91e0*/  FFMA.FTZ R182, R155, UR6, -R160 ;  /* 0x000000069bb67c23 */ /* 0x000fcc00080108a0 */
[----:B------:R-:W-:Y:S01]  /*91f0*/  MUFU.EX2 R177, R177 ;  /* 0x000000b100b17308 */ /* 0x000fe20000000800 */
[C---:B------:R-:W-:Y:S01]  /*9200*/  FSETP.NEU.FTZ.AND P1, PT, R168.reuse, -INF , PT ;  /* 0xff800000a800780b */ /* 0x040fe20003f3d000 */
[----:B------:R-:W-:-:S05]  /*9210*/  FMUL.FTZ R155, R168, UR6 ;  /* 0x00000006a89b7c20 */ /* 0x000fca0008410000 */
[----:B------:R-:W-:Y:S01]  /*9220*/  FSEL R153, R155, RZ, P1 ;  /* 0x000000ff9b997208 */ /* 0x000fe20000800000 */
[----:B------:R-:W-:Y:S01]  /*9230*/  MUFU.EX2 R178, R178 ;  /* 0x000000b200b27308 */ /* 0x000fe20000000800 */
[----:B------:R-:W-:Y:S02]  /*9240*/  FSEL R155, R168, RZ, P1 ;  /* 0x000000ffa89b7208 */ /* 0x000fe40000800000 */
[----:B------:R-:W-:Y:S01]  /*9250*/  ISETP.NE.AND P1, PT, R193, RZ, PT ;  /* 0x000000ffc100720c */ /* 0x000fe20003f25270 */
[--C-:B------:R-:W-:Y:S01]  /*9260*/  FFMA.FTZ R207, R216, UR6, -R153.reuse ;  /* 0x00000006d8cf7c23 */ /* 0x100fe20008010899 */
[--C-:B------:R-:W-:Y:S01]  /*9270*/  FFMA.FTZ R216, R156, UR6, -R153.reuse ;  /* 0x000000069cd87c23 */ /* 0x100fe20008010899 */
[----:B------:R-:W-:Y:S01]  /*9280*/  FADD.FTZ R155, -R155, R202 ;  /* 0x000000ca9b9b7221 */ /* 0x000fe20000010100 */
[----:B------:R-:W-:Y:S01]  /*9290*/  FMUL.FTZ R156, R154, UR6 ;  /* 0x000000069a9c7c20 */ /* 0x000fe20008410000 */
[--C-:B------:R-:W-:Y:S01]  /*92a0*/  FFMA.FTZ R206, R219, UR6, -R153.reuse ;  /* 0x00000006dbce7c23 */ /* 0x100fe20008010899 */
[--C-:B------:R-:W-:Y:S01]  /*92b0*/  FFMA.FTZ R209, R210, UR6, -R153.reuse ;  /* 0x00000006d2d17c23 */ /* 0x100fe20008010899 */
[----:B------:R-:W-:Y:S01]  /*92c0*/  FMUL.FTZ R155, R155, UR6 ;  /* 0x000000069b9b7c20 */ /* 0x000fe20008410000 */
        /* <DEDUP_REMOVED lines=8> */
[----:B------:R2:W3:Y:S01]  /*9350*/  MUFU.EX2 R219, R155 ;  /* 0x0000009b00db7308 */ /* 0x0004e20000000800 */
[--C-:B------:R-:W-:Y:S01]  /*9360*/  FFMA.FTZ R217, R157, UR6, -R153.reuse ;  /* 0x000000069dd97c23 */ /* 0x100fe20008010899 */
[--C-:B------:R-:W-:Y:S01]  /*9370*/  FFMA.FTZ R218, R158, UR6, -R153.reuse ;  /* 0x000000069eda7c23 */ /* 0x100fe20008010899 */
[--C-:B------:R-:W-:Y:S01]  /*9380*/  FFMA.FTZ R159, R159, UR6, -R153.reuse ;  /* 0x000000069f9f7c23 */ /* 0x100fe20008010899 */
[--C-:B------:R-:W-:Y:S01]  /*9390*/  FFMA.FTZ R220, R161, UR6, -R153.reuse ;  /* 0x00000006a1dc7c23 */ /* 0x100fe20008010899 */
[----:B------:R-:W-:Y:S01]  /*93a0*/  FFMA.FTZ R223, R162, UR6, -R153 ;  /* 0x00000006a2df7c23 */ /* 0x000fe20008010899 */
[----:B------:R-:W-:Y:S01]  /*93b0*/  VIADD R154, R201, 0x38840 ;  /* 0x00038840c99a7836 */ /* 0x000fe20000000000 */
[----:B-1----:R-:W-:Y:S01]  /*93c0*/  F2FP.F16.F32.PACK_AB R157, R175, R174 ;  /* 0x000000aeaf9d723e */ /* 0x002fe200000000ff */
[----:B------:R-:W-:-:S02]  /*93d0*/  @!P1 IMAD R153, R204, 0x40, R191 ;  /* 0x00000040cc999824 */ /* 0x000fc400078e02bf */
[----:B------:R-:W-:Y:S01]  /*93e0*/  FFMA.FTZ R204, R152, UR6, -R160 ;  /* 0x0000000698cc7c23 */ /* 0x000fe200080108a0 */
[----:B------:R-:W-:Y:S01]  /*93f0*/  MUFU.EX2 R206, R206 ;  /* 0x000000ce00ce7308 */ /* 0x000fe20000000800 */
[----:B------:R-:W-:Y:S01]  /*9400*/  PRMT R154, R197, 0x654, R154 ;  /* 0x00000654c59a7816 */ /* 0x000fe2000000009a */
[----:B------:R-:W-:Y:S01]  /*9410*/  @!P1 IMAD R161, R153, 0x4, R198 ;  /* 0x0000000499a19824 */ /* 0x000fe200078e02c6 */
[----:B------:R-:W-:Y:S01]  /*9420*/  F2FP.F16.F32.PACK_AB R153, R170, R171 ;  /* 0x000000abaa99723e */ /* 0x000fe200000000ff */
[----:B0-----:R-:W-:Y:S01]  /*9430*/  FMUL.FTZ R26, R26, R202 ;  /* 0x000000ca1a1a7220 */ /* 0x001fe20000410000 */
[----:B------:R0:W-:Y:S01]  /*9440*/  SYNCS.ARRIVE.TRANS64.RED.A1T0 RZ, [R154+URZ], RZ ;  /* 0x000000ff9aff79a7 */ /* 0x0001e2000810043f */
[----:B--2---:R-:W-:Y:S01]  /*9450*/  F2FP.F16.F32.PACK_AB R155, R173, R172 ;  /* 0x000000acad9b723e */ /* 0x004fe200000000ff */
[----:B---3--:R-:W-:Y:S01]  /*9460*/  @!P1 STS [R161+0x38400], R219 ;  /* 0x038400dba1009388 */ /* 0x008fe20000000800 */
[----:B------:R-:W1:Y:S01]  /*9470*/  MUFU.EX2 R207, R207 ;  /* 0x000000cf00cf7308 */ /* 0x000e620000000800 */
[-C--:B------:R-:W-:Y:S01]  /*9480*/  FMUL.FTZ R24, R24, R219.reuse ;  /* 0x000000db18187220 */ /* 0x080fe20000410000 */
[-C--:B------:R-:W-:Y:S01]  /*9490*/  FMUL.FTZ R25, R25, R219.reuse ;  /* 0x000000db19197220 */ /* 0x080fe20000410000 */
[----:B------:R2:W-:Y:S01]  /*94a0*/  @!P1 STS [R161+0x38420], R202 ;  /* 0x038420caa1009388 */ /* 0x0005e20000000800 */
        /* <DEDUP_REMOVED lines=10> */
[-C--:B------:R-:W-:Y:S01]  /*9550*/  FMUL.FTZ R36, R36, R219.reuse ;  /* 0x000000db24247220 */ /* 0x080fe20000410000 */
[-C--:B------:R-:W-:Y:S01]  /*9560*/  FMUL.FTZ R37, R37, R219.reuse ;  /* 0x000000db25257220 */ /* 0x080fe20000410000 */
        /* <DEDUP_REMOVED lines=53> */
[----:B------:R-:W-:Y:S01]  /*98c0*/  FMUL.FTZ R79, R79, R202 ;  /* 0x000000ca4f4f7220 */ /* 0x000fe20000410000 */
[-C--:B------:R-:W-:Y:S01]  /*98d0*/  FMUL.FTZ R80, R80, R219.reuse ;  /* 0x000000db50507220 */ /* 0x080fe20000410000 */
[-C--:B------:R-:W-:Y:S01]  /*98e0*/  FMUL.FTZ R81, R81, R219.reuse ;  /* 0x000000db51517220 */ /* 0x080fe20000410000 */
[----:B------:R-:W0:Y:S01]  /*98f0*/  MUFU.EX2 R181, R181 ;  /* 0x000000b500b57308 */ /* 0x000e220000000800 */
[----:B--2---:R-:W-:Y:S01]  /*9900*/  F2FP.F16.F32.PACK_AB R161, R179, R178 ;  /* 0x000000b2b3a1723e */ /* 0x004fe200000000ff */
        /* <DEDUP_REMOVED lines=82> */
[----:B------:R-:W-:Y:S01]  /*9e30*/  FMUL.FTZ R149, R149, R219 ;  /* 0x000000db95957220 */ /* 0x000fe20000410000 */
[-C--:B------:R-:W-:Y:S01]  /*9e40*/  FMUL.FTZ R150, R150, R202.reuse ;  /* 0x000000ca96967220 */ /* 0x080fe20000410000 */
[----:B------:R-:W-:Y:S01]  /*9e50*/  FMUL.FTZ R151, R151, R202 ;  /* 0x000000ca97977220 */ /* 0x000fe20000410000 */
[----:B------:R0:W-:Y:S01]  /*9e60*/  STSM.16.M88.4 [R187+0x36400], R152 ;  /* 0x03640098bb007844 */ /* 0x0001e20000000200 */
[----:B------:R-:W2:Y:S01]  /*9e70*/  MUFU.EX2 R223, R223 ;  /* 0x000000df00df7308 */ /* 0x000ea20000000800 */
[----:B-1----:R-:W-:Y:S01]  /*9e80*/  F2FP.F16.F32.PACK_AB R164, R203, R218 ;  /* 0x000000dacba4723e */ /* 0x002fe200000000ff */
[----:B------:R-:W-:Y:S01]  /*9e90*/  FFMA.FTZ R171, R202, R20, R171 ;  /* 0x00000014caab7223 */ /* 0x000fe200000100ab */
[----:B------:R0:W-:Y:S01]  /*9ea0*/  STSM.16.M88.4 [R189], R156 ;  /* 0x0000009cbd007844 */ /* 0x0001e20000000200 */
[----:B------:R-:W-:-:S02]  /*9eb0*/  FFMA.FTZ R206, R219, R21, R206 ;  /* 0x00000015dbce7223 */ /* 0x000fc400000100ce */
[----:B------:R-:W-:Y:S01]  /*9ec0*/  FADD.FTZ R171, R170, R171 ;  /* 0x000000abaaab7221 */ /* 0x000fe20000010000 */
[----:B------:R0:W-:Y:S01]  /*9ed0*/  STSM.16.M88.4 [R186], R160 ;  /* 0x000000a0ba007844 */ /* 0x0001e20000000200 */
[----:B------:R-:W1:Y:S01]  /*9ee0*/  MUFU.EX2 R204, R204 ;  /* 0x000000cc00cc7308 */ /* 0x000e620000000800 */
[----:B------:R-:W-:Y:S01]  /*9ef0*/  FADD.FTZ R207, R207, R206 ;  /* 0x000000cecfcf7221 */ /* 0x000fe20000010000 */
[----:B------:R-:W-:-:S03]  /*9f00*/  FADD.FTZ R172, R172, R171 ;  /* 0x000000abacac7221 */ /* 0x000fc60000010000 */
[----:B------:R-:W-:Y:S01]  /*9f10*/  FADD.FTZ R208, R208, R207 ;  /* 0x000000cfd0d07221 */ /* 0x000fe20000010000 */
[----:B------:R-:W-:Y:S01]  /*9f20*/  FADD.FTZ R173, R173, R172 ;  /* 0x000000acadad7221 */ /* 0x000fe20000010000 */
[----:B--2---:R-:W-:Y:S02]  /*9f30*/  F2FP.F16.F32.PACK_AB R166, R223, R220 ;  /* 0x000000dcdfa6723e */ /* 0x004fe400000000ff */
[----:B------:R-:W-:Y:S01]  /*9f40*/  FADD.FTZ R209, R209, R208 ;  /* 0x000000d0d1d17221 */ /* 0x000fe20000010000 */
[----:B------:R-:W-:-:S03]  /*9f50*/  FADD.FTZ R174, R174, R173 ;  /* 0x000000adaeae7221 */ /* 0x000fc60000010000 */
[----:B------:R-:W-:Y:S01]  /*9f60*/  FADD.FTZ R210, R210, R209 ;  /* 0x000000d1d2d27221 */ /* 0x000fe20000010000 */
[----:B------:R-:W-:Y:S01]  /*9f70*/  FADD.FTZ R175, R175, R174 ;  /* 0x000000aeafaf7221 */ /* 0x000fe20000010000 */
[----:B-1----:R-:W-:Y:S02]  /*9f80*/  F2FP.F16.F32.PACK_AB R167, R204, R205 ;  /* 0x000000cdcca7723e */ /* 0x002fe400000000ff */
[----:B------:R-:W-:Y:S01]  /*9f90*/  FADD.FTZ R211, R211, R210 ;  /* 0x000000d2d3d37221 */ /* 0x000fe20000010000 */
[----:B------:R-:W-:Y:S02]  /*9fa0*/  FADD.FTZ R176, R176, R175 ;  /* 0x000000afb0b07221 */ /* 0x000fe40000010000 */
[----:B------:R0:W-:Y:S01]  /*9fb0*/  STSM.16.M88.4 [R188], R164 ;  /* 0x000000a4bc007844 */ /* 0x0001e20000000200 */
[----:B------:R-:W-:Y:S01]  /*9fc0*/  WARPGROUP.ARRIVE ;  /* 0x00000000000079c5 */ /* 0x000fe20000000000 */
[----:B------:R-:W-:Y:S01]  /*9fd0*/  FADD.FTZ R212, R212, R211 ;  /* 0x000000d3d4d47221 */ /* 0x000fe20000010000 */
[----:B------:R-:W-:-:S03]  /*9fe0*/  FADD.FTZ R177, R177, R176 ;  /* 0x000000b0b1b17221 */ /* 0x000fc60000010000 */
[----:B------:R-:W-:Y:S01]  /*9ff0*/  FADD.FTZ R213, R213, R212 ;  /* 0x000000d4d5d57221 */ /* 0x000fe20000010000 */
[----:B------:R-:W-:Y:S01]  /*a000*/  HGMMA.64x256x16.F32 R24, R152, gdesc[UR8].tnspB, R24, gsb0 ;  /* 0x43e0000898187df0 */ /* 0x000fe20008000818 */
[----:B------:R-:W-:Y:S01]  /*a010*/  R2UR UR10, R222 ;  /* 0x00000000de0a72ca */ /* 0x000fe200000e0000 */
[----:B------:R-:W-:Y:S01]  /*a020*/  UMOV UR11, 0x40000040 ;  /* 0x40000040000b7882 */ /* 0x000fe20000000000 */
[C---:B------:R-:W-:Y:S02]  /*a030*/  VIADD R222, R221.reuse, 0x100 ;  /* 0x00000100ddde7836 */ /* 0x040fe40000000000 */
[----:B------:R-:W-:Y:S01]  /*a040*/  FADD.FTZ R178, R178, R177 ;  /* 0x000000b1b2b27221 */ /* 0x000fe20000010000 */
[----:B------:R-:W-:Y:S02]  /*a050*/  VIADD R221, R221, 0x180 ;  /* 0x00000180dddd7836 */ /* 0x000fe40000000000 */
[----:B------:R-:W-:Y:S01]  /*a060*/  FADD.FTZ R214, R214, R213 ;  /* 0x000000d5d6d67221 */ /* 0x000fe20000010000 */
[----:B------:R-:W-:-:S03]  /*a070*/  FADD.FTZ R179, R179, R178 ;  /* 0x000000b2b3b37221 */ /* 0x000fc60000010000 */
        /* <DEDUP_REMOVED lines=13> */
[----:B------:R-:W-:Y:S02]  /*a150*/  WARPGROUP.DEPBAR.LE gsb0, 0x0 ;  /* 0x00008000000079c5 */ /* 0x000fe40000010000 */
[----:B------:R-:W-:-:S06]  /*a160*/  WARPGROUP.ARRIVE ;  /* 0x00000000000079c5 */ /* 0x000fcc0000000000 */
        /* <DEDUP_REMOVED lines=24> */
.L_x_7465:
[C---:B------:R-:W-:Y:S01]  /*a2f0*/  ISETP.GT.AND P1, PT, R200.reuse, UR60, PT ;  /* 0x0000003cc8007c0c */ /* 0x040fe2000bf24270 */
[----:B------:R-:W-:Y:S01]  /*a300*/  VIADD R152, R201, 0x38860 ;  /* 0x00038860c9987836 */ /* 0x000fe20000000000 */
[----:B------:R-:W-:Y:S01]  /*a310*/  MOV R203, R169 ;  /* 0x000000a900cb7202 */ /* 0x000fe20000000f00 */
[----:B------:R-:W-:Y:S02]  /*a320*/  VIADD R200, R200, 0xffffffff ;  /* 0xffffffffc8c87836 */ /* 0x000fe40000000000 */
[----:B------:R-:W-:Y:S01]  /*a330*/  IMAD.MOV.U32 R202, RZ, RZ, R168 ;  /* 0x000000ffffca7224 */ /* 0x000fe200078e00a8 */
[----:B------:R-:W-:Y:S01]  /*a340*/  PRMT R152, R197, 0x654, R152 ;  /* 0x00000654c5987816 */ /* 0x000fe20000000098 */
[----:B------:R-:W-:-:S03]  /*a350*/  IMAD.MOV.U32 R204, RZ, RZ, R22 ;  /* 0x000000ffffcc7224 */ /* 0x000fc600078e0016 */
[----:B------:R0:W-:Y:S03]  /*a360*/  SYNCS.ARRIVE.TRANS64.RED.A1T0 RZ, [R152+URZ], RZ ;  /* 0x000000ff98ff79a7 */ /* 0x0001e6000810043f */
[----:B------:R-:W-:Y:S05]  /*a370*/  @P1 BRA `(.L_x_7466) ;  /* 0xffffffc800481947 */ /* 0x000fea000383ffff */
.L_x_7455:
[----:B------:R-:W-:-:S13]  /*a380*/  R2UR UR7, R196 ;  /* 0x00000000c40772ca */ /* 0x000fda00000e0000 */
[----:B------:R-:W-:-:S13]  /*a390*/  ISETP.GE.AND P1, PT, R200, UR7, PT ;  /* 0x00000007c8007c0c */ /* 0x000fda000bf26270 */
[----:B------:R-:W-:Y:S05]  /*a3a0*/  @!P1 BRA `(.L_x_7467) ;  /* 0x0000002c00e49947 */ /* 0x000fea0003800000 */
[----:B------:R-:W-:Y:S01]  /*a3b0*/  IMAD.MOV.U32 R202, RZ, RZ, R169 ;  /* 0x000000ffffca7224 */ /* 0x000fe200078e00a9 */
[----:B------:R-:W-:Y:S01]  /*a3c0*/  ULDC UR38, c[0x0][0xad0] ;  /* 0x0002b40000267ab9 */ /* 0x000fe20000000800 */
[----:B------:R-:W-:Y:S01]  /*a3d0*/  IMAD.MOV.U32 R195, RZ, RZ, R168 ;  /* 0x000000ffffc37224 */ /* 0x000fe200078e00a8 */
[----:B------:R-:W-:Y:S01]  /*a3e0*/  ULDC UR60, c[0x0][0xa80] ;  /* 0x0002a000003c7ab9 */ /* 0x000fe20000000800 */
[----:B------:R-:W-:-:S07]  /*a3f0*/  IMAD.MOV.U32 R194, RZ, RZ, R22 ;  /* 0x000000ffffc27224 */ /* 0x000fce00078e0016 */
.L_x_7478:
[----:B------:R-:W-:-:S05]  /*a400*/  VIADD R22, R194, 0x1 ;  /* 0x00000001c2167836 */ /* 0x000fca0000000000 */
[----:B------:R-:W-:-:S04]  /*a410*/  ISETP.NE.AND P1, PT, R22, 0x2, PT ;  /* 0x000000021600780c */ /* 0x000fc80003f25270 */
[----:B0-----:R-:W-:Y:S02]  /*a420*/  SEL R152, RZ, 0x1, P1 ;  /* 0x00000001ff987807 */ /* 0x001fe40000800000 */
[----:B------:R-:W-:Y:S02]  /*a430*/  SEL R22, R22, RZ, P1 ;  /* 0x000000ff16167207 */ /* 0x000fe40000800000 */
[----:B------:R-:W-:-:S13]  /*a440*/  R2UR UR6, R152 ;  /* 0x00000000980672ca */ /* 0x000fda00000e0000 */
[----:B------:R-:W-:Y:S01]  /*a450*/  ULOP3.LUT UR39, UR39, UR6, URZ, 0x3c, !UPT ;  /* 0x0000000627277292 */ /* 0x000fe2000f8e3c3f */
[----:B------:R-:W-:Y:S11]  /*a460*/  @!P0 BRA `(.L_x_7468) ;  /* 0x0000000000048947 */ /* 0x000ff60003800000 */
[----:B------:R-:W-:Y:S01]  /*a470*/  BPT.TRAP 0x1 ;  /* 0x000000040000795c */ /* 0x000fe20000300000 */
.L_x_7468:
[----:B------:R-:W-:Y:S02]  /*a480*/  IMAD.U32 R204, RZ, RZ, UR39 ;  /* 0x00000027ffcc7e24 */ /* 0x000fe4000f8e00ff */
[----:B------:R-:W-:-:S03]  /*a490*/  IMAD R185, R22, 0x8, R198 ;  /* 0x0000000816b97824 */ /* 0x000fc600078e02c6 */
[----:B------:R-:W-:-:S04]  /*a4a0*/  SHF.L.U32 R204, R204, 0x1f, RZ ;  /* 0x0000001fcccc7819 */ /* 0x000fc800000006ff */
[----:B------:R0:W1:Y:S01]  /*a4b0*/  SYNCS.PHASECHK.TRANS64.TRYWAIT P1, [R185+URZ+0x38830], R204 ;  /* 0x038830ccb90075a7 */ /* 0x000062000802017f */
[----:B------:R-:W-:Y:S05]  /*a4c0*/  @!P0 BRA `(.L_x_7469) ;  /* 0x0000000000048947 */ /* 0x000fea0003800000 */
[----:B------:R-:W-:Y:S01]  /*a4d0*/  BPT.TRAP 0x1 ;  /* 0x000000040000795c */ /* 0x000fe20000300000 */
.L_x_7469:
[----:B------:R-:W-:Y:S01]  /*a4e0*/  LEA R201, R22, R190, 0x9 ;  /* 0x000000be16c97211 */ /* 0x000fe200078e48ff */
[----:B-1----:R-:W-:Y:S06]  /*a4f0*/  @P1 BRA `(.L_x_7470) ;  /* 0x0000000000081947 */ /* 0x002fec0003800000 */
[----:B------:R-:W1:Y:S02]  /*a500*/  SYNCS.PHASECHK.TRANS64.TRYWAIT P1, [R185+URZ+0x38830], R204 ;  /* 0x038830ccb90075a7 */ /* 0x000e64000802017f */
[----:B-1----:R-:W-:Y:S05]  /*a510*/  @!P1 BRA `(.L_x_7471) ;  /* 0x000000a800509947 */ /* 0x002fea0003800000 */
.L_x_7470:
[----:B------:R-:W-:Y:S01]  /*a520*/  R2UR UR58, R201 ;  /* 0x00000000c93a72ca */ /* 0x000fe200000e0000 */
[----:B------:R-:W-:Y:S01]  /*a530*/  WARPGROUP.ARRIVE ;  /* 0x00000000000079c5 */ /* 0x000fe20000000000 */
[----:B------:R-:W-:Y:S01]  /*a540*/  R2UR UR56, R10 ;  /* 0x000000000a3872ca */ /* 0x000fe200000e0000 */
[----:B------:R-:W-:Y:S01]  /*a550*/  UMOV UR59, 0x40000040 ;  /* 0x40000040003b7882 */ /* 0x000fe20000000000 */
[----:B------:R-:W-:Y:S01]  /*a560*/  R2UR UR57, R11 ;  /* 0x000000000b3972ca */ /* 0x000fe200000e0000 */
[----:B------:R-:W-:-:S12]  /*a570*/  VIADD R203, R201, 0x2 ;  /* 0x00000002c9cb7836 */ /* 0x000fd80000000000 */
[----:B------:R-:W-:Y:S01]  /*a580*/  HGMMA.64x64x16.F32 R152, gdesc[UR56], RZ, !UPT, gsb0 ;  /* 0x00e00000389879f0 */ /* 0x000fe2000c0008ff */
[----:B------:R-:W-:Y:S01]  /*a590*/  R2UR UR58, R203 ;  /* 0x00000000cb3a72ca */ /* 0x000fe200000e0000 */
[----:B------:R-:W-:Y:S01]  /*a5a0*/  UMOV UR59, 0x40000040 ;  /* 0x40000040003b7882 */ /* 0x000fe20000000000 */
[----:B------:R-:W-:Y:S01]  /*a5b0*/  R2UR UR56, R8 ;  /* 0x00000000083872ca */ /* 0x000fe200000e0000 */
[----:B------:R-:W-:Y:S01]  /*a5c0*/  VIADD R203, R201, 0x4 ;  /* 0x00000004c9cb7836 */ /* 0x000fe20000000000 */
[----:B------:R-:W-:Y:S01]  /*a5d0*/  R2UR UR57, R9 ;  /* 0x00000000093972ca */ /* 0x000fe200000e0000 */
[----:B------:R-:W-:Y:S01]  /*a5e0*/  VIADD R201, R201, 0x6 ;  /* 0x00000006c9c97836 */ /* 0x000fe20000000000 */
[----:B------:R-:W-:Y:S02]  /*a5f0*/  WARPGROUP.DEPBAR.LE gsb0, 0x0 ;  /* 0x00008000000079c5 */ /* 0x000fe40000010000 */
[----:B------:R-:W-:-:S09]  /*a600*/  WARPGROUP.ARRIVE ;  /* 0x00000000000079c5 */ /* 0x000fd20000000000 */
[----:B------:R-:W-:Y:S01]  /*a610*/  HGMMA.64x64x16.F32 R152, gdesc[UR56], R152, gsb0 ;  /* 0x00e00000389879f0 */ /* 0x000fe20008000898 */
[----:B------:R-:W-:Y:S01]  /*a620*/  R2UR UR58, R203 ;  /* 0x00000000cb3a72ca */ /* 0x000fe200000e0000 */
[----:B------:R-:W-:Y:S01]  /*a630*/  UMOV UR59, 0x40000040 ;  /* 0x40000040003b7882 */ /* 0x000fe20000000000 */
[----:B------:R-:W-:Y:S02]  /*a640*/  R2UR UR56, R16 ;  /* 0x00000000103872ca */ /* 0x000fe400000e0000 */
[----:B------:R-:W-:Y:S01]  /*a650*/  R2UR UR57, R17 ;  /* 0x00000000113972ca */ /* 0x000fe200000e0000 */
[----:B------:R-:W-:Y:S02]  /*a660*/  WARPGROUP.DEPBAR.LE gsb0, 0x0 ;  /* 0x00008000000079c5 */ /* 0x000fe40000010000 */
[----:B------:R-:W-:-:S10]  /*a670*/  WARPGROUP.ARRIVE ;  /* 0x00000000000079c5 */ /* 0x000fd40000000000 */
[----:B------:R-:W-:Y:S01]  /*a680*/  HGMMA.64x64x16.F32 R152, gdesc[UR56], R152, gsb0 ;  /* 0x00e00000389879f0 */ /* 0x000fe20008000898 */
[----:B------:R-:W-:Y:S01]  /*a690*/  R2UR UR58, R201 ;  /* 0x00000000c93a72ca */ /* 0x000fe200000e0000 */
[----:B------:R-:W-:Y:S01]  /*a6a0*/  UMOV UR59, 0x40000040 ;  /* 0x40000040003b7882 */ /* 0x000fe20000000000 */
        /* <DEDUP_REMOVED lines=8> */
.L_x_7472:
[----:B------:R2:W3:Y:S01]  /*a730*/  SYNCS.PHASECHK.TRANS64.TRYWAIT P1, [R185+URZ+0x38850], R204 ;  /* 0x038850ccb90075a7 */ /* 0x0004e2000802017f */
[----:B------:R-:W-:Y:S05]  /*a740*/  @!P0 BRA `(.L_x_7473) ;  /* 0x0000000000048947 */ /* 0x000fea0003800000 */
[----:B------:R-:W-:Y:S01]  /*a750*/  BPT.TRAP 0x1 ;  /* 0x000000040000795c */ /* 0x000fe20000300000 */
.L_x_7473:
[----:B------:R-:W-:Y:S01]  /*a760*/  IMAD R201, R22, 0x1000, R18 ;  /* 0x0000100016c97824 */ /* 0x000fe200078e0212 */
[----:B---3--:R-:W-:Y:S06]  /*a770*/  @P1 BRA `(.L_x_7474) ;  /* 0x0000000000081947 */ /* 0x008fec0003800000 */
[----:B------:R-:W3:Y:S02]  /*a780*/  SYNCS.PHASECHK.TRANS64.TRYWAIT P1, [R185+URZ+0x38850], R204 ;  /* 0x038850ccb90075a7 */ /* 0x000ee4000802017f */
[----:B---3--:R-:W-:Y:S05]  /*a790*/  @!P1 BRA `(.L_x_7475) ;  /* 0x000000a400c49947 */ /* 0x008fea0003800000 */
.L_x_7474:
[----:B------:R-:W-:Y:S01]  /*a7a0*/  R2UR UR58, R201 ;  /* 0x00000000c93a72ca */ /* 0x000fe200000e0000 */
[----:B------:R-:W-:Y:S01]  /*a7b0*/  WARPGROUP.ARRIVE ;  /* 0x00000000000079c5 */ /* 0x000fe20000000000 */
[----:B------:R-:W-:Y:S01]  /*a7c0*/  R2UR UR56, R6 ;  /* 0x00000000063872ca */ /* 0x000fe200000e0000 */
[----:B------:R-:W-:Y:S01]  /*a7d0*/  UMOV UR59, 0x40000040 ;  /* 0x40000040003b7882 */ /* 0x000fe20000000000 */
[----:B------:R-:W-:Y:S01]  /*a7e0*/  R2UR UR57, R7 ;  /* 0x00000000073972ca */ /* 0x000fe200000e0000 */
[----:B------:R-:W-:Y:S01]  /*a7f0*/  VIADD R203, R201, 0x2 ;  /* 0x00000002c9cb7836 */ /* 0x000fe20000000000 */
        /* <DEDUP_REMOVED lines=11> */
[----:B------:R-:W-:Y:S01]  /*a8b0*/  HGMMA.64x64x16.F32 R152, gdesc[UR56], R152, gsb0 ;  /* 0x00e00000389879f0 */ /* 0x000fe20008000898 */
[----:B------:R-:W-:Y:S01]  /*a8c0*/  R2UR UR58, R203 ;  /* 0x00000000cb3a72ca */ /* 0x000fe200000e0000 */
[----:B------:R-:W-:Y:S01]  /*a8d0*/  UMOV UR59, 0x40000040 ;  /* 0x40000040003b7882 */ /* 0x000fe20000000000 */
[----:B------:R-:W-:Y:S01]  /*a8e0*/  R2UR UR56, R2 ;  /* 0x00000000023872ca */ /* 0x000fe200000e0000 */
[----:B------:R-:W-:Y:S01]  /*a8f0*/  VIADD R203, R201, 0x4 ;  /* 0x00000004c9cb7836 */ /* 0x000fe20000000000 */
[----:B------:R-:W-:Y:S01]  /*a900*/  R2UR UR57, R3 ;  /* 0x00000000033972ca */ /* 0x000fe200000e0000 */
[----:B------:R-:W4:Y:S01]  /*a910*/  S2R R205, SR_TID.X ;  /* 0x0000000000cd7919 */ /* 0x000f220000002100 */
[----:B------:R-:W-:Y:S01]  /*a920*/  UMOV UR55, 0x40000040 ;  /* 0x4000004000377882 */ /* 0x000fe20000000000 */
[----:B----4-:R-:W-:Y:S01]  /*a930*/  SHF.R.U32.HI R205, RZ, 0x7, R205 ;  /* 0x00000007ffcd7819 */ /* 0x010fe200000116cd */
[----:B------:R-:W-:-:S02]  /*a940*/  WARPGROUP.DEPBAR.LE gsb0, 0x0 ;  /* 0x00008000000079c5 */ /* 0x000fc40000010000 */
[----:B------:R-:W-:-:S07]  /*a950*/  WARPGROUP.ARRIVE ;  /* 0x00000000000079c5 */ /* 0x000fce0000000000 */
[----:B------:R-:W-:Y:S01]  /*a960*/  HGMMA.64x64x16.F32 R152, gdesc[UR56], R152, gsb0 ;  /* 0x00e00000389879f0 */ /* 0x000fe20008000898 */
[----:B------:R-:W-:Y:S01]  /*a970*/  R2UR UR58, R203 ;  /* 0x00000000cb3a72ca */ /* 0x000fe200000e0000 */
[----:B------:R-:W-:Y:S01]  /*a980*/  UMOV UR59, 0x40000040 ;  /* 0x40000040003b7882 */ /* 0x000fe20000000000 */
[----:B------:R-:W-:Y:S01]  /*a990*/  R2UR UR56, R4 ;  /* 0x00000000043872ca */ /* 0x000fe200000e0000 */
[----:B------:R-:W-:Y:S01]  /*a9a0*/  VIADD R203, R201, 0x6 ;  /* 0x00000006c9cb7836 */ /* 0x000fe20000000000 */
[----:B------:R-:W-:Y:S01]  /*a9b0*/  R2UR UR57, R5 ;  /* 0x00000000053972ca */ /* 0x000fe200000e0000 */
[----:B------:R-:W-:Y:S02]  /*a9c0*/  WARPGROUP.DEPBAR.LE gsb0, 0x0 ;  /* 0x00008000000079c5 */ /* 0x000fe40000010000 */
[----:B------:R-:W-:-:S10]  /*a9d0*/  WARPGROUP.ARRIVE ;  /* 0x00000000000079c5 */ /* 0x000fd40000000000 */
[----:B------:R-:W-:Y:S01]  /*a9e0*/  HGMMA.64x64x16.F32 R152, gdesc[UR56], R152, gsb0 ;  /* 0x00e00000389879f0 */ /* 0x000fe20008000898 */
[----:B------:R-:W-:Y:S01]  /*a9f0*/  R2UR UR58, R203 ;  /* 0x00000000cb3a72ca */ /* 0x000fe200000e0000 */
[----:B------:R-:W-:Y:S01]  /*aa00*/  UMOV UR59, 0x40000040 ;  /* 0x40000040003b7882 */ /* 0x000fe20000000000 */
[----:B------:R-:W-:Y:S01]  /*aa10*/  R2UR UR56, R12 ;  /* 0x000000000c3872ca */ /* 0x000fe200000e0000 */
[----:B------:R-:W-:Y:S01]  /*aa20*/  VIADD R203, R201, 0x200 ;  /* 0x00000200c9cb7836 */ /* 0x000fe20000000000 */
[----:B------:R-:W-:-:S04]  /*aa30*/  R2UR UR57, R13 ;  /* 0x000000000d3972ca */ /* 0x000fc800000e0000 */
[----:B------:R-:W-:Y:S02]  /*aa40*/  R2UR UR6, R203 ;  /* 0x00000000cb0672ca */ /* 0x000fe400000e0000 */
[----:B------:R-:W-:-:S04]  /*aa50*/  IADD3 R203, R201, 0x202, RZ ;  /* 0x00000202c9cb7810 */ /* 0x000fc80007ffe0ff */
        /* <DEDUP_REMOVED lines=17> */
[----:B------:R-:W-:-:S04]  /*ab70*/  IADD3 R203, R201, 0x604, RZ ;  /* 0x00000604c9cb7810 */ /* 0x000fc80007ffe0ff */
[----:B------:R-:W-:Y:S01]  /*ab80*/  R2UR UR50, R203 ;  /* 0x00000000cb3272ca */ /* 0x000fe200000e0000 */
[----:B------:R-:W-:-:S05]  /*ab90*/  VIADD R203, R201, 0x606 ;  /* 0x00000606c9cb7836 */ /* 0x000fca0000000000 */
[----:B------:R-:W-:Y:S01]  /*aba0*/  R2UR UR54, R203 ;  /* 0x00000000cb3672ca */ /* 0x000fe200000e0000 */
[----:B------:R-:W-:Y:S02]  /*abb0*/  WARPGROUP.DEPBAR.LE gsb0, 0x0 ;  /* 0x00008000000079c5 */ /* 0x000fe40000010000 */
[----:B------:R-:W-:Y:S01]  /*abc0*/  WARPGROUP.ARRIVE ;  /* 0x00000000000079c5 */ /* 0x000fe20000000000 */
[----:B------:R-:W4:Y:S05]  /*abd0*/  SHFL.IDX PT, R203, R205, RZ, 0x1f ;  /* 0x00001fffcdcb7589 */ /* 0x000f2a00000e0000 */
[----:B------:R-:W-:Y:S01]  /*abe0*/  HGMMA.64x64x16.F32 R152, gdesc[UR56], R152, gsb0 ;  /* 0x00e00000389879f0 */ /* 0x000fe20008000898 */
[----:B------:R-:W-:Y:S01]  /*abf0*/  UMOV UR57, 0x40000040 ;  /* 0x4000004000397882 */ /* 0x000fe20000000000 */
[----:B------:R-:W-:Y:S01]  /*ac00*/  UMOV UR59, 0x40000040 ;  /* 0x40000040003b7882 */ /* 0x000fe20000000000 */
[----:B----4-:R-:W-:Y:S01]  /*ac10*/  ISETP.GT.AND P1, PT, R203, 0x7f, PT ;  /* 0x0000007fcb00780c */ /* 0x010fe20003f24270 */
[----:B------:R-:W-:-:S03]  /*ac20*/  VIADD R203, R201, 0x800 ;  /* 0x00000800c9cb7836 */ /* 0x000fc60000000000 */
[----:B0123--:R-:W-:-:S05]  /*ac30*/  SEL R204, RZ, 0x2, !P1 ;  /* 0x00000002ffcc7807 */ /* 0x00ffca0004800000 */
[----:B------:R-:W-:Y:S02]  /*ac40*/  IMAD.IADD R205, R184, 0x1, R204 ;  /* 0x00000001b8cd7824 */ /* 0x000fe400078e02cc */
[----:B------:R-:W-:-:S03]  /*ac50*/  IMAD.IADD R206, R204, 0x1, R203 ;  /* 0x00000001ccce7824 */ /* 0x000fc600078e02cb */
[----:B------:R-:W-:Y:S02]  /*ac60*/  R2UR UR56, R205 ;  /* 0x00000000cd3872ca */ /* 0x000fe400000e0000 */
[----:B------:R-:W-:Y:S01]  /*ac70*/  R2UR UR58, R206 ;  /* 0x00000000ce3a72ca */ /* 0x000fe200000e0000 */
        /* <DEDUP_REMOVED lines=82> */
[----:B------:R-:W-:Y:S02]  /*b1a0*/  IMAD.IADD R205, R23, 0x1, R208 ;  /* 0x0000000117cd7824 */ /* 0x000fe400078e02d0 */
[----:B------:R-:W-:Y:S01]  /*b1b0*/  IMAD.IADD R207, R208, 0x1, R203 ;  /* 0x00000001d0cf7824 */ /* 0x000fe200078e02cb */
        /* <DEDUP_REMOVED lines=123> */
.L_x_7476:
        /* <DEDUP_REMOVED lines=31> */
[----:B-1----:R-:W-:Y:S01]  /*bb60*/  FMNMX.FTZ R173, R201, R168, !PT ;  /* 0x000000a8c9ad7209 */ /* 0x002fe20007810000 */
[----:B------:R-:W-:Y:S01]  /*bb70*/  FMUL.FTZ R210, R179, UR38 ;  /* 0x00000026b3d27c20 */ /* 0x000fe20008410000 */
[----:B------:R-:W-:Y:S01]  /*bb80*/  FMUL.FTZ R211, R182, UR38 ;  /* 0x00000026b6d37c20 */ /* 0x000fe20008410000 */
[----:B------:R-:W-:Y:S01]  /*bb90*/  FMUL.FTZ R212, R183, UR38 ;  /* 0x00000026b7d47c20 */ /* 0x000fe20008410000 */
[----:B------:R-:W-:Y:S01]  /*bba0*/  ISETP.NE.AND P1, PT, R193, RZ, PT ;  /* 0x000000ffc100720c */ /* 0x000fe20003f25270 */
[----:B------:R-:W-:-:S02]  /*bbb0*/  UMOV UR11, 0x40000040 ;  /* 0x40000040000b7882 */ /* 0x000fc40000000000 */
        /* <DEDUP_REMOVED lines=14> */
[----:B-1----:R-:W-:Y:S01]  /*bca0*/  FMNMX.FTZ R168, R164, R177, !PT ;  /* 0x000000b1a4a87209 */ /* 0x002fe20007810000 */
[----:B------:R-:W-:-:S06]  /*bcb0*/  FMUL.FTZ R177, R181, UR38 ;  /* 0x00000026b5b17c20 */ /* 0x000fcc0008410000 */
        /* <DEDUP_REMOVED lines=17> */
[----:B------:R-:W3:Y:S01]  /*bdd0*/  MUFU.TANH R154, R154 ;  /* 0x0000009a009a7308 */ /* 0x000ee20000002400 */
[----:B-1----:R-:W-:-:S07]  /*bde0*/  FMNMX.FTZ R171, R153, R202, !PT ;  /* 0x000000ca99ab7209 */ /* 0x002fce0007810000 */
[----:B------:R-:W1:Y:S01]  /*bdf0*/  MUFU.TANH R155, R155 ;  /* 0x0000009b009b7308 */ /* 0x000e620000002400 */
[----:B--2---:R-:W-:-:S07]  /*be00*/  FMNMX.FTZ R171, R152, R171, !PT ;  /* 0x000000ab98ab7209 */ /* 0x004fce0007810000 */
[----:B------:R-:W2:Y:S01]  /*be10*/  MUFU.TANH R162, R162 ;  /* 0x000000a200a27308 */ /* 0x000ea20000002400 */
[----:B0-----:R-:W-:-:S07]  /*be20*/  FMNMX.FTZ R181, R168, R181, !PT ;  /* 0x000000b5a8b57209 */ /* 0x001fce0007810000 */
[----:B------:R-:W0:Y:S01]  /*be30*/  MUFU.TANH R163, R163 ;  /* 0x000000a300a37308 */ /* 0x000e220000002400 */
[----:B---3--:R-:W-:Y:S01]  /*be40*/  FMNMX.FTZ R168, R154, R171, !PT ;  /* 0x000000ab9aa87209 */ /* 0x008fe20007810000 */
[----:B------:R-:W3:Y:S03]  /*be50*/  SHFL.BFLY PT, R174, R181, 0x1, 0x1f ;  /* 0x0c201f00b5ae7f89 */ /* 0x000ee600000e0000 */
[----:B-1----:R-:W-:-:S03]  /*be60*/  FMNMX.FTZ R171, R155, R168, !PT ;  /* 0x000000a89bab7209 */ /* 0x002fc60007810000 */
[----:B------:R-:W1:Y:S01]  /*be70*/  MUFU.TANH R166, R166 ;  /* 0x000000a600a67308 */ /* 0x000e620000002400 */
[----:B--2---:R-:W-:-:S07]  /*be80*/  FMNMX.FTZ R170, R162, R171, !PT ;  /* 0x000000aba2aa7209 */ /* 0x004fce0007810000 */
[----:B------:R-:W2:Y:S01]  /*be90*/  MUFU.TANH R167, R167 ;  /* 0x000000a700a77308 */ /* 0x000ea20000002400 */
[----:B0-----:R-:W-:-:S07]  /*bea0*/  FMNMX.FTZ R171, R163, R170, !PT ;  /* 0x000000aaa3ab7209 */ /* 0x001fce0007810000 */
[----:B------:R-:W0:Y:S01]  /*beb0*/  MUFU.TANH R203, R203 ;  /* 0x000000cb00cb7308 */ /* 0x000e220000002400 */
[----:B-1----:R-:W-:Y:S02]  /*bec0*/  FMNMX.FTZ R170, R166, R171, !PT ;  /* 0x000000aba6aa7209 */ /* 0x002fe40007810000 */
[----:B---3--:R-:W-:-:S05]  /*bed0*/  FMNMX.FTZ R168, R181, R174, !PT ;  /* 0x000000aeb5a87209 */ /* 0x008fca0007810000 */
[----:B------:R-:W1:Y:S01]  /*bee0*/  MUFU.TANH R205, R205 ;  /* 0x000000cd00cd7308 */ /* 0x000e620000002400 */
[C---:B------:R-:W-:Y:S01]  /*bef0*/  FADD.FTZ R174, -R168.reuse, R195 ;  /* 0x000000c3a8ae7221 */ /* 0x040fe20000010100 */
[----:B------:R-:W-:-:S03]  /*bf00*/  FMUL.FTZ R213, R168, UR6 ;  /* 0x00000006a8d57c20 */ /* 0x000fc60008410000 */
[----:B------:R-:W-:Y:S01]  /*bf10*/  FMUL.FTZ R179, R174, UR6 ;  /* 0x00000006aeb37c20 */ /* 0x000fe20008410000 */
[----:B--2---:R-:W-:Y:S01]  /*bf20*/  FMNMX.FTZ R174, R167, R170, !PT ;  /* 0x000000aaa7ae7209 */ /* 0x004fe20007810000 */
        /* <DEDUP_REMOVED lines=23> */
[----:B-1----:R-:W-:Y:S01]  /*c0a0*/  FMNMX.FTZ R175, R209, R178, !PT ;  /* 0x000000b2d1af7209 */ /* 0x002fe20007810000 */
[----:B------:R-:W-:-:S06]  /*c0b0*/  FFMA.FTZ R178, R157, UR6, -R213 ;  /* 0x000000069db27c23 */ /* 0x000fcc00080108d5 */
[----:B------:R-:W1:Y:S01]  /*c0c0*/  MUFU.TANH R212, R212 ;  /* 0x000000d400d47308 */ /* 0x000e620000002400 */
[----:B--2---:R-:W-:-:S07]  /*c0d0*/  FMNMX.FTZ R156, R210, R175, !PT ;  /* 0x000000afd29c7209 */ /* 0x004fce0007810000 */
[----:B------:R0:W2:Y:S08]  /*c0e0*/  MUFU.EX2 R170, R179 ;  /* 0x000000b300aa7308 */ /* 0x0000b00000000800 */
[----:B------:R-:W-:Y:S01]  /*c0f0*/  MUFU.EX2 R171, R171 ;  /* 0x000000ab00ab7308 */ /* 0x000fe20000000800 */
[----:B0-----:R-:W-:-:S04]  /*c100*/  FMNMX.FTZ R179, R211, R156, !PT ;  /* 0x0000009cd3b37209 */ /* 0x001fc80007810000 */
[----:B-1----:R-:W-:Y:S01]  /*c110*/  FMNMX.FTZ R156, R212, R179, !PT ;  /* 0x000000b3d49c7209 */ /* 0x002fe20007810000 */
[----:B------:R-:W-:Y:S02]  /*c120*/  FFMA.FTZ R179, R159, UR6, -R213 ;  /* 0x000000069fb37c23 */ /* 0x000fe400080108d5 */
[----:B------:R-:W-:Y:S01]  /*c130*/  MUFU.EX2 R174, R174 ;  /* 0x000000ae00ae7308 */ /* 0x000fe20000000800 */
[-C--:B--2---:R-:W-:Y:S01]  /*c140*/  FMUL.FTZ R24, R24, R170.reuse ;  /* 0x000000aa18187220 */ /* 0x084fe20000410000 */
        /* <DEDUP_REMOVED lines=24> */
[----:B0-----:R-:W-:Y:S01]  /*c2d0*/  FMNMX.FTZ R157, R156, R157, !PT ;  /* 0x0000009d9c9d7209 */ /* 0x001fe20007810000 */
[-C--:B------:R-:W-:Y:S01]  /*c2e0*/  FMUL.FTZ R65, R65, R170.reuse ;  /* 0x000000aa41417220 */ /* 0x080fe20000410000 */
[-C--:B------:R-:W-:Y:S01]  /*c2f0*/  FMUL.FTZ R68, R68, R170.reuse ;  /* 0x000000aa44447220 */ /* 0x080fe20000410000 */
[-C--:B------:R-:W-:Y:S01]  /*c300*/  FMUL.FTZ R69, R69, R170.reuse ;  /* 0x000000aa45457220 */ /* 0x080fe20000410000 */
[-C--:B------:R-:W-:Y:S01]  /*c310*/  FMUL.FTZ R72, R72, R170.reuse ;  /* 0x000000aa48487220 */ /* 0x080fe20000410000 */
[----:B------:R-:W0:Y:S01]  /*c320*/  SHFL.BFLY PT, R156, R157, 0x1, 0x1f ;  /* 0x0c201f009d9c7f89 */ /* 0x000e2200000e0000 */
        /* <DEDUP_REMOVED lines=23> */
[----:B0-----:R-:W-:Y:S01]  /*c4a0*/  FMNMX.FTZ R169, R157, R156, !PT ;  /* 0x0000009c9da97209 */ /* 0x001fe20007810000 */
[----:B------:R-:W-:Y:S01]  /*c4b0*/  MUFU.EX2 R183, R183 ;  /* 0x000000b700b77308 */ /* 0x000fe20000000800 */
[-C--:B------:R-:W-:Y:S01]  /*c4c0*/  FMUL.FTZ R113, R113, R170.reuse ;  /* 0x000000aa71717220 */ /* 0x080fe20000410000 */
[-C--:B------:R-:W-:Y:S01]  /*c4d0*/  FMUL.FTZ R116, R116, R170.reuse ;  /* 0x000000aa74747220 */ /* 0x080fe20000410000 */
[-C--:B------:R-:W-:Y:S01]  /*c4e0*/  FMUL.FTZ R117, R117, R170.reuse ;  /* 0x000000aa75757220 */ /* 0x080fe20000410000 */
[----:B------:R-:W-:Y:S01]  /*c4f0*/  FADD.FTZ R156, -R169, R202 ;  /* 0x000000caa99c7221 */ /* 0x000fe20000010100 */
[-C--:B------:R-:W-:Y:S01]  /*c500*/  FMUL.FTZ R120, R120, R170.reuse ;  /* 0x000000aa78787220 */ /* 0x080fe20000410000 */
[-C--:B------:R-:W-:Y:S01]  /*c510*/  FMUL.FTZ R121, R121, R170.reuse ;  /* 0x000000aa79797220 */ /* 0x080fe20000410000 */
[-C--:B------:R-:W-:Y:S01]  /*c520*/  FMUL.FTZ R124, R124, R170.reuse ;  /* 0x000000aa7c7c7220 */ /* 0x080fe20000410000 */
[----:B------:R-:W-:Y:S01]  /*c530*/  FMUL.FTZ R177, R156, UR6 ;  /* 0x000000069cb17c20 */ /* 0x000fe20008410000 */
[----:B------:R-:W-:Y:S01]  /*c540*/  FMUL.FTZ R156, R169, UR6 ;  /* 0x00000006a99c7c20 */ /* 0x000fe20008410000 */
[----:B------:R-:W-:Y:S01]  /*c550*/  MUFU.EX2 R206, R206 ;  /* 0x000000ce00ce7308 */ /* 0x000fe20000000800 */
[----:B-1----:R-:W-:Y:S01]  /*c560*/  F2FP.F16.F32.PACK_AB R158, R204, R181 ;  /* 0x000000b5cc9e723e */ /* 0x002fe200000000ff */
[----:B------:R-:W-:Y:S01]  /*c570*/  FMUL.FTZ R125, R125, R170 ;  /* 0x000000aa7d7d7220 */ /* 0x000fe20000410000 */
[--C-:B------:R-:W-:Y:S01]  /*c580*/  FFMA.FTZ R213, R152, UR6, -R156.reuse ;  /* 0x0000000698d57c23 */ /* 0x100fe2000801089c */
[----:B------:R-:W-:Y:S01]  /*c590*/  FFMA.FTZ R202, R153, UR6, -R156 ;  /* 0x0000000699ca7c23 */ /* 0x000fe2000801089c */
[----:B------:R-:W-:-:S02]  /*c5a0*/  VIADD R152, R185, 0x38840 ;  /* 0x00038840b9987836 */ /* 0x000fc40000000000 */
[--C-:B------:R-:W-:Y:S01]  /*c5b0*/  FFMA.FTZ R214, R154, UR6, -R156.reuse ;  /* 0x000000069ad67c23 */ /* 0x100fe2000801089c */
[----:B------:R-:W-:Y:S01]  /*c5c0*/  @!P1 IMAD R153, R194, 0x40, R191 ;  /* 0x00000040c2999824 */ /* 0x000fe200078e02bf */
[----:B------:R-:W0:Y:S01]  /*c5d0*/  MUFU.EX2 R177, R177 ;  /* 0x000000b100b17308 */ /* 0x000e220000000800 */
[----:B------:R-:W-:Y:S01]  /*c5e0*/  FFMA.FTZ R215, R155, UR6, -R156 ;  /* 0x000000069bd77c23 */ /* 0x000fe2000801089c */
[----:B------:R-:W-:Y:S01]  /*c5f0*/  PRMT R152, R197, 0x654, R152 ;  /* 0x00000654c5987816 */ /* 0x000fe20000000098 */
        /* <DEDUP_REMOVED lines=10> */
[----:B------:R1:W-:Y:S01]  /*c6a0*/  SYNCS.ARRIVE.TRANS64.RED.A1T0 RZ, [R152+URZ], RZ ;  /* 0x000000ff98ff79a7 */ /* 0x0003e2000810043f */
[--C-:B------:R-:W-:Y:S01]  /*c6b0*/  FFMA.FTZ R207, R209, UR6, -R156.reuse ;  /* 0x00000006d1cf7c23 */ /* 0x100fe2000801089c */
[--C-:B------:R-:W-:Y:S01]  /*c6c0*/  FFMA.FTZ R210, R210, UR6, -R156.reuse ;  /* 0x00000006d2d27c23 */ /* 0x100fe2000801089c */
[----:B------:R-:W-:Y:S01]  /*c6d0*/  FFMA.FTZ R211, R212, UR6, -R156 ;  /* 0x00000006d4d37c23 */ /* 0x000fe2000801089c */
[----:B------:R-:W-:Y:S01]  /*c6e0*/  @!P1 STS [R153+0x38400], R170 ;  /* 0x038400aa99009388 */ /* 0x000fe20000000800 */
[----:B------:R-:W-:Y:S01]  /*c6f0*/  MUFU.EX2 R202, R202 ;  /* 0x000000ca00ca7308 */ /* 0x000fe20000000800 */
[----:B------:R-:W-:Y:S01]  /*c700*/  IMAD R209, R22, 0x1000, R192 ;  /* 0x0000100016d17824 */ /* 0x000fe200078e02c0 */
[----:B------:R-:W-:Y:S01]  /*c710*/  F2FP.F16.F32.PACK_AB R154, R178, R175 ;  /* 0x000000afb29a723e */ /* 0x000fe200000000ff */
[----:B0-----:R0:W-:Y:S01]  /*c720*/  @!P1 STS [R153+0x38420], R177 ;  /* 0x038420b199009388 */ /* 0x0011e20000000800 */
[----:B-1----:R-:W-:Y:S01]  /*c730*/  F2FP.F16.F32.PACK_AB R152, R174, R171 ;  /* 0x000000abae98723e */ /* 0x002fe200000000ff */
[----:B------:R-:W-:Y:S01]  /*c740*/  FMUL.FTZ R26, R26, R177 ;  /* 0x000000b11a1a7220 */ /* 0x000fe20000410000 */
[----:B------:R-:W-:Y:S01]  /*c750*/  F2FP.F16.F32.PACK_AB R156, R182, R179 ;  /* 0x000000b3b69c723e */ /* 0x000fe200000000ff */
[-C--:B------:R-:W-:Y:S01]  /*c760*/  FMUL.FTZ R27, R27, R177.reuse ;  /* 0x000000b11b1b7220 */ /* 0x080fe20000410000 */
[----:B------:R-:W0:Y:S01]  /*c770*/  MUFU.EX2 R213, R213 ;  /* 0x000000d500d57308 */ /* 0x000e220000000800 */
[----:B------:R-:W-:Y:S01]  /*c780*/  R2UR UR10, R209 ;  /* 0x00000000d10a72ca */ /* 0x000fe200000e0000 */
[----:B------:R-:W-:Y:S01]  /*c790*/  FMUL.FTZ R30, R30, R177 ;  /* 0x000000b11e1e7220 */ /* 0x000fe20000410000 */
[----:B------:R-:W-:Y:S01]  /*c7a0*/  F2FP.F16.F32.PACK_AB R160, R206, R183 ;  /* 0x000000b7cea0723e */ /* 0x000fe200000000ff */
        /* <DEDUP_REMOVED lines=87> */
[----:B------:R-:W-:Y:S01]  /*cd20*/  FMUL.FTZ R149, R149, R170 ;  /* 0x000000aa95957220 */ /* 0x000fe20000410000 */
[-C--:B------:R-:W-:Y:S01]  /*cd30*/  FMUL.FTZ R150, R150, R177.reuse ;  /* 0x000000b196967220 */ /* 0x080fe20000410000 */
[----:B------:R-:W-:Y:S01]  /*cd40*/  FMUL.FTZ R151, R151, R177 ;  /* 0x000000b197977220 */ /* 0x000fe20000410000 */
[----:B------:R0:W-:Y:S01]  /*cd50*/  STSM.16.M88.4 [R187+0x36400], R152 ;  /* 0x03640098bb007844 */ /* 0x0001e20000000200 */
[----:B------:R-:W-:Y:S01]  /*cd60*/  VIADD R212, R209, 0x80 ;  /* 0x00000080d1d47836 */ /* 0x000fe20000000000 */
[----:B------:R-:W2:Y:S01]  /*cd70*/  MUFU.EX2 R208, R208 ;  /* 0x000000d000d07308 */ /* 0x000ea20000000800 */
[----:B-1----:R-:W-:Y:S01]  /*cd80*/  F2FP.F16.F32.PACK_AB R161, R220, R203 ;  /* 0x000000cbdca1723e */ /* 0x002fe200000000ff */
[----:B------:R0:W-:Y:S01]  /*cd90*/  STSM.16.M88.4 [R189], R156 ;  /* 0x0000009cbd007844 */ /* 0x0001e20000000200 */
[----:B------:R-:W-:Y:S01]  /*cda0*/  FFMA.FTZ R21, R170, R21, R171 ;  /* 0x00000015aa157223 */ /* 0x000fe200000100ab */
[----:B------:R-:W-:-:S03]  /*cdb0*/  FFMA.FTZ R20, R177, R20, R202 ;  /* 0x00000014b1147223 */ /* 0x000fc600000100ca */
[----:B------:R-:W-:Y:S01]  /*cdc0*/  FADD.FTZ R174, R174, R21 ;  /* 0x00000015aeae7221 */ /* 0x000fe20000010000 */
[----:B------:R-:W-:Y:S01]  /*cdd0*/  MUFU.EX2 R173, R173 ;  /* 0x000000ad00ad7308 */ /* 0x000fe20000000800 */
[----:B------:R-:W-:Y:S02]  /*cde0*/  FADD.FTZ R213, R213, R20 ;  /* 0x00000014d5d57221 */ /* 0x000fe40000010000 */
[----:B------:R-:W-:Y:S02]  /*cdf0*/  FADD.FTZ R175, R175, R174 ;  /* 0x000000aeafaf7221 */ /* 0x000fe40000010000 */
[----:B------:R-:W-:Y:S02]  /*ce00*/  FADD.FTZ R214, R214, R213 ;  /* 0x000000d5d6d67221 */ /* 0x000fe40000010000 */
[----:B------:R-:W-:Y:S01]  /*ce10*/  FADD.FTZ R178, R178, R175 ;  /* 0x000000afb2b27221 */ /* 0x000fe20000010000 */
[----:B------:R-:W1:Y:S01]  /*ce20*/  MUFU.EX2 R176, R176 ;  /* 0x000000b000b07308 */ /* 0x000e620000000800 */
        /* <DEDUP_REMOVED lines=11> */
[----:B-1----:R-:W-:Y:S01]  /*cee0*/  F2FP.F16.F32.PACK_AB R164, R176, R173 ;  /* 0x000000adb0a4723e */ /* 0x002fe200000000ff */
        /* <DEDUP_REMOVED lines=9> */
[----:B------:R-:W1:Y:S01]  /*cf80*/  MUFU.EX2 R210, R210 ;  /* 0x000000d200d27308 */ /* 0x000e620000000800 */
[----:B--2---:R-:W-:Y:S01]  /*cf90*/  F2FP.F16.F32.PACK_AB R166, R201, R180 ;  /* 0x000000b4c9a6723e */ /* 0x004fe200000000ff */
[----:B------:R-:W-:Y:S01]  /*cfa0*/  FADD.FTZ R172, R172, R195 ;  /* 0x000000c3acac7221 */ /* 0x000fe20000010000 */
[----:B------:R-:W-:-:S03]  /*cfb0*/  FADD.FTZ R208, R208, R205 ;  /* 0x000000cdd0d07221 */ /* 0x000fc60000010000 */
[----:B------:R-:W-:Y:S02]  /*cfc0*/  FADD.FTZ R173, R173, R172 ;  /* 0x000000acadad7221 */ /* 0x000fe40000010000 */
[----:B------:R-:W2:Y:S02]  /*cfd0*/  MUFU.EX2 R194, R194 ;  /* 0x000000c200c27308 */ /* 0x000ea40000000800 */
[----:B------:R-:W-:-:S04]  /*cfe0*/  FADD.FTZ R173, R176, R173 ;  /* 0x000000adb0ad7221 */ /* 0x000fc80000010000 */
[----:B------:R-:W-:Y:S02]  /*cff0*/  FADD.FTZ R180, R180, R173 ;  /* 0x000000adb4b47221 */ /* 0x000fe40000010000 */
[----:B------:R-:W3:Y:S01]  /*d000*/  MUFU.EX2 R211, R211 ;  /* 0x000000d300d37308 */ /* 0x000ee20000000800 */
[----:B-1----:R-:W-:Y:S01]  /*d010*/  F2FP.F16.F32.PACK_AB R165, R210, R207 ;  /* 0x000000cfd2a5723e */ /* 0x002fe200000000ff */
[----:B------:R-:W-:Y:S01]  /*d020*/  FADD.FTZ R207, R207, R208 ;  /* 0x000000d0cfcf7221 */ /* 0x000fe20000010000 */
[----:B------:R-:W-:-:S03]  /*d030*/  FADD.FTZ R21, R201, R180 ;  /* 0x000000b4c9157221 */ /* 0x000fc60000010000 */
[----:B------:R-:W-:-:S04]  /*d040*/  FADD.FTZ R207, R210, R207 ;  /* 0x000000cfd2cf7221 */ /* 0x000fc80000010000 */
[----:B--2---:R-:W-:Y:S01]  /*d050*/  FADD.FTZ R20, R194, R207 ;  /* 0x000000cfc2147221 */ /* 0x004fe20000010000 */
[----:B---3--:R-:W-:-:S03]  /*d060*/  F2FP.F16.F32.PACK_AB R167, R211, R194 ;  /* 0x000000c2d3a7723e */ /* 0x008fc600000000ff */
[----:B------:R-:W-:Y:S02]  /*d070*/  FADD.FTZ R20, R211, R20 ;  /* 0x00000014d3147221 */ /* 0x000fe40000010000 */
[----:B------:R0:W-:Y:S01]  /*d080*/  STSM.16.M88.4 [R188], R164 ;  /* 0x000000a4bc007844 */ /* 0x0001e20000000200 */
[----:B------:R-:W-:-:S06]  /*d090*/  WARPGROUP.ARRIVE ;  /* 0x00000000000079c5 */ /* 0x000fcc0000000000 */
[----:B------:R-:W-:Y:S01]  /*d0a0*/  HGMMA.64x256x16.F32 R24, R152, gdesc[UR8].tnspB, R24, gsb0 ;  /* 0x43e0000898187df0 */ /* 0x000fe20008000818 */
[----:B------:R-:W-:Y:S01]  /*d0b0*/  R2UR UR10, R212 ;  /* 0x00000000d40a72ca */ /* 0x000fe200000e0000 */
[----:B------:R-:W-:Y:S01]  /*d0c0*/  UMOV UR11, 0x40000040 ;  /* 0x40000040000b7882 */ /* 0x000fe20000000000 */
[C---:B------:R-:W-:Y:S01]  /*d0d0*/  VIADD R212, R209.reuse, 0x100 ;  /* 0x00000100d1d47836 */ /* 0x040fe20000000000 */
[----:B------:R-:W-:Y:S01]  /*d0e0*/  IADD3 R209, R209, 0x180, RZ ;  /* 0x00000180d1d17810 */ /* 0x000fe20007ffe0ff */
        /* <DEDUP_REMOVED lines=27> */
.L_x_7477:
[----:B------:R-:W-:Y:S01]  /*d2a0*/  R2UR UR7, R196 ;  /* 0x00000000c40772ca */ /* 0x000fe200000e0000 */
[----:B------:R-:W-:Y:S02]  /*d2b0*/  VIADD R152, R185, 0x38860 ;  /* 0x00038860b9987836 */ /* 0x000fe40000000000 */
[----:B------:R-:W-:Y:S02]  /*d2c0*/  IMAD.MOV.U32 R202, RZ, RZ, R169 ;  /* 0x000000ffffca7224 */ /* 0x000fe400078e00a9 */
[----:B------:R-:W-:Y:S01]  /*d2d0*/  IMAD.MOV.U32 R195, RZ, RZ, R168 ;  /* 0x000000ffffc37224 */ /* 0x000fe200078e00a8 */
[----:B------:R-:W-:Y:S01]  /*d2e0*/  PRMT R152, R197, 0x654, R152 ;  /* 0x00000654c5987816 */ /* 0x000fe20000000098 */
[----:B------:R-:W-:-:S03]  /*d2f0*/  IMAD.MOV.U32 R194, RZ, RZ, R22 ;  /* 0x000000ffffc27224 */ /* 0x000fc600078e0016 */
[----:B------:R1:W-:Y:S03]  /*d300*/  SYNCS.ARRIVE.TRANS64.RED.A1T0 RZ, [R152+URZ], RZ ;  /* 0x000000ff98ff79a7 */ /* 0x0003e6000810043f */
[C---:B------:R-:W-:Y:S01]  /*d310*/  ISETP.GT.AND P1, PT, R200.reuse, UR7, PT ;  /* 0x00000007c8007c0c */ /* 0x040fe2000bf24270 */
[----:B------:R-:W-:-:S12]  /*d320*/  VIADD R200, R200, 0xffffffff ;  /* 0xffffffffc8c87836 */ /* 0x000fd80000000000 */
[----:B-1----:R-:W-:Y:S05]  /*d330*/  @P1 BRA `(.L_x_7478) ;  /* 0xffffffd000301947 */ /* 0x002fea000383ffff */
.L_x_7467:
[----:B------:R-:W1:Y:S01]  /*d340*/  SHFL.BFLY PT, R0, R21, 0x2, 0x1f ;  /* 0x0c401f0015007f89 */ /* 0x000e6200000e0000 */
[----:B------:R-:W-:Y:S08]  /*d350*/  BAR.ARV 0x8, 0x100 ;  /* 0x0204000000007b1d */ /* 0x000ff00000002000 */
[----:B------:R-:W-:Y:S01]  /*d360*/  BAR.SYNC.DEFER_BLOCKING 0xf, 0x100 ;  /* 0x03c4000000007b1d */ /* 0x000fe20000010000 */
[----:B------:R-:W-:Y:S01]  /*d370*/  ISETP.NE.AND P0, PT, R193, RZ, PT ;  /* 0x000000ffc100720c */ /* 0x000fe20003f05270 */
[----:B------:R-:W-:-:S02]  /*d380*/  IMAD R191, R22, 0x40, R191 ;  /* 0x0000004016bf7824 */ /* 0x000fc400078e02bf */
[----:B------:R-:W-:Y:S02]  /*d390*/  IMAD.U32 R9, RZ, RZ, UR6 ;  /* 0x00000006ff097e24 */ /* 0x000fe4000f8e00ff */
[----:B------:R-:W2:Y:S01]  /*d3a0*/  SHFL.BFLY PT, R5, R20, 0x2, 0x1f ;  /* 0x0c401f0014057f89 */ /* 0x000ea200000e0000 */
[----:B-1----:R-:W-:-:S07]  /*d3b0*/  FADD.FTZ R2, R0, R21 ;  /* 0x0000001500027221 */ /* 0x002fce0000010000 */
[----:B------:R-:W-:Y:S01]  /*d3c0*/  @!P0 LEA R198, R191, R198, 0x2 ;  /* 0x000000c6bfc68211 */ /* 0x000fe200078e10ff */
[----:B------:R-:W1:Y:S01]  /*d3d0*/  SHFL.BFLY PT, R3, R2, 0x1, 0x1f ;  /* 0x0c201f0002037f89 */ /* 0x000e6200000e0000 */
[----:B--2---:R-:W-:-:S05]  /*d3e0*/  FADD.FTZ R5, R5, R20 ;  /* 0x0000001405057221 */ /* 0x004fca0000010000 */
[----:B------:R-:W2:Y:S01]  /*d3f0*/  SHFL.BFLY PT, R0, R5, 0x1, 0x1f ;  /* 0x0c201f0005007f89 */ /* 0x000ea200000e0000 */
[----:B-1----:R-:W-:Y:S01]  /*d400*/  FADD.FTZ R4, R2, R3 ;  /* 0x0000000302047221 */ /* 0x002fe20000010000 */
[----:B------:R-:W-:Y:S02]  /*d410*/  IMAD.MOV.U32 R3, RZ, RZ, RZ ;  /* 0x000000ffff037224 */ /* 0x000fe400078e00ff */
[----:B------:R-:W-:Y:S02]  /*d420*/  IMAD.MOV.U32 R2, RZ, RZ, -0x800000 ;  /* 0xff800000ff027424 */ /* 0x000fe400078e00ff */
[----:B------:R-:W-:-:S13]  /*d430*/  FSETP.NE.FTZ.AND P1, PT, R4, RZ, PT ;  /* 0x000000ff0400720b */ /* 0x000fda0003f35000 */
[----:B------:R-:W1:Y:S01]  /*d440*/  @P1 MUFU.RCP R3, R4 ;  /* 0x0000000400031308 */ /* 0x000e620000001000 */
[----:B--2---:R-:W-:Y:S01]  /*d450*/  FADD.FTZ R6, R5, R0 ;  /* 0x0000000005067221 */ /* 0x004fe20000010000 */
[----:B------:R-:W-:-:S04]  /*d460*/  IMAD.MOV.U32 R0, RZ, RZ, RZ ;  /* 0x000000ffff007224 */ /* 0x000fc800078e00ff */
[----:B------:R-:W-:Y:S02]  /*d470*/  FSETP.NE.FTZ.AND P2, PT, R6, RZ, PT ;  /* 0x000000ff0600720b */ /* 0x000fe40003f55000 */
[----:B------:R-:W-:Y:S01]  /*d480*/  @P1 MUFU.LG2 R5, R4 ;  /* 0x0000000400051308 */ /* 0x000fe20000000c00 */
[----:B-1----:R1:W-:Y:S01]  /*d490*/  @!P0 STS [R198+0x38400], R3 ;  /* 0x03840003c6008388 */ /* 0x0023e20000000800 */
[-C--:B------:R-:W-:Y:S01]  /*d4a0*/  FMUL.FTZ R24, R24, R3.reuse ;  /* 0x0000000318187220 */ /* 0x080fe20000410000 */
[----:B------:R-:W-:-:S08]  /*d4b0*/  FMUL.FTZ R25, R25, R3 ;  /* 0x0000000319197220 */ /* 0x000fd00000410000 */
[----:B------:R-:W2:Y:S01]  /*d4c0*/  @P2 MUFU.RCP R0, R6 ;  /* 0x0000000600002308 */ /* 0x000ea20000001000 */
[-C--:B------:R-:W-:Y:S01]  /*d4d0*/  FMUL.FTZ R28, R28, R3.reuse ;  /* 0x000000031c1c7220 */ /* 0x080fe20000410000 */
[-C--:B------:R-:W-:Y:S01]  /*d4e0*/  FMUL.FTZ R29, R29, R3.reuse ;  /* 0x000000031d1d7220 */ /* 0x080fe20000410000 */
[-C--:B------:R-:W-:Y:S01]  /*d4f0*/  FMUL.FTZ R32, R32, R3.reuse ;  /* 0x0000000320207220 */ /* 0x080fe20000410000 */
[-C--:B------:R-:W-:Y:S01]  /*d500*/  FMUL.FTZ R33, R33, R3.reuse ;  /* 0x0000000321217220 */ /* 0x080fe20000410000 */
[-C--:B------:R-:W-:Y:S01]  /*d510*/  FMUL.FTZ R36, R36, R3.reuse ;  /* 0x0000000324247220 */ /* 0x080fe20000410000 */
[-C--:B------:R-:W-:Y:S01]  /*d520*/  FMUL.FTZ R37, R37, R3.reuse ;  /* 0x0000000325257220 */ /* 0x080fe20000410000 */
[-C--:B------:R-:W-:Y:S01]  /*d530*/  FMUL.FTZ R40, R40, R3.reuse ;  /* 0x0000000328287220 */ /* 0x080fe20000410000 */
[----:B------:R3:W4:Y:S01]  /*d540*/  @P2 MUFU.LG2 R7, R6 ;  /* 0x0000000600072308 */ /* 0x0007220000000c00 */
        /* <DEDUP_REMOVED lines=56> */
[----:B-1----:R-:W-:-:S02]  /*d8d0*/  IMAD.U32 R3, RZ, RZ, UR6 ;  /* 0x00000006ff037e24 */ /* 0x002fc4000f8e00ff */
[----:B------:R-:W-:Y:S01]  /*d8e0*/  @P2 FMUL.FTZ R9, R9, 0.69314718246459960938 ;  /* 0x3f31721809092820 */ /* 0x000fe20000410000 */
[----:B---3--:R-:W-:Y:S01]  /*d8f0*/  @P1 FMUL.FTZ R6, R5, 0.69314718246459960938 ;  /* 0x3f31721805061820 */ /* 0x008fe20000410000 */
[----:B----4-:R-:W-:Y:S01]  /*d900*/  @P2 FMUL.FTZ R8, R7, 0.69314718246459960938 ;  /* 0x3f31721807082820 */ /* 0x010fe20000410000 */
[----:B------:R-:W-:Y:S01]  /*d910*/  @P1 FMUL.FTZ R3, R3, 0.69314718246459960938 ;  /* 0x3f31721803031820 */ /* 0x000fe20000410000 */
[----:B------:R-:W-:Y:S01]  /*d920*/  IMAD.MOV.U32 R4, RZ, RZ, -0x800000 ;  /* 0xff800000ff047424 */ /* 0x000fe200078e00ff */
        /* <DEDUP_REMOVED lines=67> */
[----:B--2---:R-:W-:Y:S06]  /*dd60*/  BAR.ARV 0xe, 0x100 ;  /* 0x0384000000007b1d */ /* 0x004fec0000002000 */
.L_x_7436:
[----:B------:R-:W-:Y:S05]  /*dd70*/  @P0 BRA `(.L_x_7479) ;  /* 0x0000002400080947 */ /* 0x000fea0003800000 */
[----:B------:R-:W2:Y:S01]  /*dd80*/  LDL R156, [R1] ;  /* 0x00000000019c7983 */ /* 0x000ea20000100800 */
[----:B------:R-:W1:Y:S01]  /*dd90*/  S2UR UR5, SR_CgaCtaId ;  /* 0x00000000000579c3 */ /* 0x000e620000008800 */
[----:B------:R-:W-:Y:S01]  /*dda0*/  UMOV UR4, 0x400 ;  /* 0x0000040000047882 */ /* 0x000fe20000000000 */
[----:B------:R-:W3:Y:S06]  /*ddb0*/  S2R R0, SR_TID.X ;  /* 0x0000000000007919 */ /* 0x000eec0000002100 */
[----:B------:R-:W4:Y:S08]  /*ddc0*/  S2UR UR6, SR_CTAID.Y ;  /* 0x00000000000679c3 */ /* 0x000f300000002600 */
[----:B------:R-:W4:Y:S08]  /*ddd0*/  LDC R10, c[0x0][0xd50] ;  /* 0x00035400ff0a7b82 */ /* 0x000f300000000800 */
[----:B------:R-:W5:Y:S01]  /*dde0*/  LDC R6, c[0x0][0xce8] ;  /* 0x00033a00ff067b82 */ /* 0x000f620000000800 */
[----:B-1----:R-:W-:-:S04]  /*ddf0*/  ULEA UR4, UR5, UR4, 0x18 ;  /* 0x0000000405047291 */ /* 0x002fc8000f8ec03f */
[----:B------:R-:W-:-:S04]  /*de00*/  UIADD3 UR4, UR4, 0x38820, URZ ;  /* 0x0003882004047890 */ /* 0x000fc8000fffe03f */
[----:B------:R-:W-:Y:S01]  /*de10*/  UPRMT UR4, URZ, 0x654, UR4 ;  /* 0x000006543f047896 */ /* 0x000fe20008000004 */
[----:B------:R-:W-:Y:S01]  /*de20*/  BAR.SYNC.DEFER_BLOCKING 0x1, 0x100 ;  /* 0x0044000000007b1d */ /* 0x000fe20000010000 */
[----:B---3--:R-:W-:-:S05]  /*de30*/  VIADD R20, R0, 0xffffff80 ;  /* 0xffffff8000147836 */ /* 0x008fca0000000000 */
[----:B------:R-:W-:-:S04]  /*de40*/  SHF.R.S32.HI R21, RZ, 0x1f, R20 ;  /* 0x0000001fff157819 */ /* 0x000fc80000011414 */
[----:B------:R-:W-:-:S04]  /*de50*/  LEA.HI R9, R21, R20, RZ, 0x7 ;  /* 0x0000001415097211 */ /* 0x000fc800078f38ff */
[----:B------:R-:W-:Y:S02]  /*de60*/  SHF.R.S32.HI R0, RZ, 0x7, R9 ;  /* 0x00000007ff007819 */ /* 0x000fe40000011409 */
[----:B------:R-:W-:Y:S02]  /*de70*/  LOP3.LUT R5, R9, 0xffffff80, RZ, 0xc0, !PT ;  /* 0xffffff8009057812 */ /* 0x000fe400078ec0ff */
[----:B-----5:R-:W-:Y:S01]  /*de80*/  ISETP.NE.AND P1, PT, R6, 0x1, PT ;  /* 0x000000010600780c */ /* 0x020fe20003f25270 */
[----:B------:R-:W1:Y:S02]  /*de90*/  SHFL.IDX PT, R7, R0, RZ, 0x1f ;  /* 0x00001fff00077589 */ /* 0x000e6400000e0000 */
[----:B------:R-:W-:Y:S01]  /*dea0*/  IMAD.IADD R8, R20, 0x1, -R5 ;  /* 0x0000000114087824 */ /* 0x000fe200078e0a05 */
[----:B------:R-:W-:Y:S04]  /*deb0*/  SYNCS.ARRIVE.TRANS64.RED.A1T0 RZ, [UR4], RZ ;  /* 0x000000ffffff79a7 */ /* 0x000fe80008100404 */
[----:B------:R-:W-:-:S02]  /*dec0*/  SHF.R.S32.HI R155, RZ, 0x1f, R8 ;  /* 0x0000001fff9b7819 */ /* 0x000fc40000011408 */
[----:B-1----:R-:W-:Y:S02]  /*ded0*/  ISETP.NE.AND P0, PT, R7, RZ, PT ;  /* 0x000000ff0700720c */ /* 0x002fe40003f05270 */
[----:B------:R-:W-:-:S04]  /*dee0*/  LEA.HI R7, R155, R8, RZ, 0x2 ;  /* 0x000000089b077211 */ /* 0x000fc800078f10ff */
[----:B------:R-:W-:Y:S02]  /*def0*/  SHF.R.S32.HI R154, RZ, 0x2, R7 ;  /* 0x00000002ff9a7819 */ /* 0x000fe40000011407 */
[----:B--2---:R-:W-:-:S13]  /*df00*/  R2UR UR7, R156 ;  /* 0x000000009c0772ca */ /* 0x004fda00000e0000 */
[----:B------:R-:W-:-:S04]  /*df10*/  IMAD R3, RZ, RZ, -UR7 ;  /* 0x80000007ff037e24 */ /* 0x000fc8000f8e02ff */
[----:B----4-:R-:W-:Y:S01]  /*df20*/  IMAD R3, R10, R3, UR6 ;  /* 0x000000060a037e24 */ /* 0x010fe2000f8e0203 */
[----:B------:R-:W-:-:S04]  /*df30*/  USHF.R.S32.HI UR6, URZ, 0x1f, UR7 ;  /* 0x0000001f3f067899 */ /* 0x000fc80008011407 */
[----:B------:R-:W-:Y:S01]  /*df40*/  SHF.R.S32.HI R5, RZ, 0x1f, R3 ;  /* 0x0000001fff057819 */ /* 0x000fe20000011403 */
[----:B------:R-:W-:Y:S07]  /*df50*/  @P0 BRA `(.L_x_7480) ;  /* 0x0000000400480947 */ /* 0x000fee0003800000 */
[----:B------:R-:W1:Y:S01]  /*df60*/  LDC R16, c[0x0][0xce8] ;  /* 0x00033a00ff107b82 */ /* 0x000e620000000800 */
[----:B------:R-:W-:Y:S01]  /*df70*/  LOP3.LUT R9, R9, 0xffffff80, RZ, 0xc0, !PT ;  /* 0xffffff8009097812 */ /* 0x000fe200078ec0ff */
[----:B------:R-:W2:Y:S01]  /*df80*/  S2R R22, SR_CTAID.X ;  /* 0x0000000000167919 */ /* 0x000ea20000002500 */
[----:B------:R-:W-:Y:S01]  /*df90*/  LEA.HI R11, R21, R20, RZ, 0x2 ;  /* 0x00000014150b7211 */ /* 0x000fe200078f10ff */
[----:B------:R-:W-:Y:S01]  /*dfa0*/  ULDC.64 UR4, c[0x0][0xcd0] ;  /* 0x0003340000047ab9 */ /* 0x000fe20000000a00 */
[----:B------:R-:W-:Y:S01]  /*dfb0*/  R2UR UR10, R156 ;  /* 0x000000009c0a72ca */ /* 0x000fe200000e0000 */
[----:B------:R-:W-:Y:S01]  /*dfc0*/  IMAD.IADD R23, R20, 0x1, -R9 ;  /* 0x0000000114177824 */ /* 0x000fe200078e0a09 */
[----:B------:R-:W-:Y:S01]  /*dfd0*/  LOP3.LUT R11, R11, 0xfffffffc, RZ, 0xc0, !PT ;  /* 0xfffffffc0b0b7812 */ /* 0x000fe200078ec0ff */
[----:B------:R-:W3:Y:S03]  /*dfe0*/  S2UR UR7, SR_CTAID.Z ;  /* 0x00000000000779c3 */ /* 0x000ee60000002700 */
[----:B------:R-:W-:-:S02]  /*dff0*/  SHF.R.S32.HI R10, RZ, 0x1f, R23 ;  /* 0x0000001fff0a7819 */ /* 0x000fc40000011417 */
[----:B------:R-:W-:Y:S02]  /*e000*/  IADD3 R11, R20, -R11, RZ ;  /* 0x8000000b140b7210 */ /* 0x000fe40007ffe0ff */
[CC--:B0-----:R-:W-:Y:S01]  /*e010*/  LEA.HI R152, R10.reuse, R23.reuse, RZ, 0x2 ;  /* 0x000000170a987211 */ /* 0x0c1fe200078f10ff */
[----:B------:R-:W0:Y:S01]  /*e020*/  LDC.64 R18, c[0x0][0xcd8] ;  /* 0x00033600ff127b82 */ /* 0x000e220000000a00 */
[----:B------:R-:W-:Y:S01]  /*e030*/  LEA.HI R10, R10, R23, RZ, 0x5 ;  /* 0x000000170a0a7211 */ /* 0x000fe200078f28ff */
[----:B------:R-:W-:Y:S01]  /*e040*/  UIMAD.WIDE.U32 UR8, UR10, UR4, URZ ;  /* 0x000000040a0872a5 */ /* 0x000fe2000f8e003f */
[--C-:B------:R-:W-:Y:S01]  /*e050*/  SHF.R.S32.HI R9, RZ, 0x2, R152.reuse ;  /* 0x00000002ff097819 */ /* 0x100fe20000011498 */
[----:B------:R-:W-:Y:S01]  /*e060*/  UIMAD UR4, UR6, UR4, URZ ;  /* 0x00000004060472a4 */ /* 0x000fe2000f8e023f */
[----:B------:R-:W-:Y:S02]  /*e070*/  SHF.R.S32.HI R12, RZ, 0x1f, R152 ;  /* 0x0000001fff0c7819 */ /* 0x000fe40000011498 */
[----:B------:R-:W-:Y:S01]  /*e080*/  SHF.R.S32.HI R10, RZ, 0x5, R10 ;  /* 0x00000005ff0a7819 */ /* 0x000fe2000001140a */
[----:B------:R-:W-:Y:S01]  /*e090*/  UIMAD UR4, UR10, UR5, UR4 ;  /* 0x000000050a0472a4 */ /* 0x000fe2000f8e0204 */
[----:B-1----:R-:W-:-:S02]  /*e0a0*/  ISETP.NE.AND P0, PT, R16, 0x1, PT ;  /* 0x000000011000780c */ /* 0x002fc40003f05270 */
[----:B------:R-:W-:Y:S01]  /*e0b0*/  LEA.HI R12, R12, R9, RZ, 0x3 ;  /* 0x000000090c0c7211 */ /* 0x000fe200078f18ff */
[----:B------:R-:W-:Y:S01]  /*e0c0*/  UIADD3 UR4, UR9, UR4, URZ ;  /* 0x0000000409047290 */ /* 0x000fe2000fffe03f */
[----:B------:R-:W-:Y:S02]  /*e0d0*/  LOP3.LUT R152, R152, 0x7ffffffc, RZ, 0xc0, !PT ;  /* 0x7ffffffc98987812 */ /* 0x000fe400078ec0ff */
[----:B------:R-:W-:Y:S01]  /*e0e0*/  LOP3.LUT R12, R12, 0xfffffff8, RZ, 0xc0, !PT ;  /* 0xfffffff80c0c7812 */ /* 0x000fe200078ec0ff */
[----:B---3--:R-:W-:Y:S02]  /*e0f0*/  USHF.R.S32.HI UR5, URZ, 0x1f, UR7 ;  /* 0x0000001f3f057899 */ /* 0x008fe40008011407 */
[----:B------:R-:W-:Y:S02]  /*e100*/  IMAD.IADD R152, R23, 0x1, -R152 ;  /* 0x0000000117987824 */ /* 0x000fe400078e0a98 */
[----:B------:R-:W-:Y:S01]  /*e110*/  IMAD.IADD R9, R9, 0x1, -R12 ;  /* 0x0000000109097824 */ /* 0x000fe200078e0a0c */
[----:B------:R-:W-:Y:S01]  /*e120*/  LEA.HI R12, R11, R11, RZ, 0x1 ;  /* 0x0000000b0b0c7211 */ /* 0x000fe200078f08ff */
[----:B------:R-:W1:Y:S01]  /*e130*/  @P0 LDC R14, c[0x0][0xcec] ;  /* 0x00033b00ff0e0b82 */ /* 0x000e620000000800 */
[----:B------:R-:W-:-:S02]  /*e140*/  IMAD.SHL.U32 R152, R152, 0x2, RZ ;  /* 0x0000000298987824 */ /* 0x000fc400078e00ff */
[----:B------:R-:W-:Y:S01]  /*e150*/  LOP3.LUT R12, R12, 0x1ffffffe, RZ, 0xc0, !PT ;  /* 0x1ffffffe0c0c7812 */ /* 0x000fe200078ec0ff */
[----:B------:R-:W-:Y:S02]  /*e160*/  IMAD R153, R10, 0x10, R9 ;  /* 0x000000100a997824 */ /* 0x000fe400078e0209 */
[----:B------:R-:W-:Y:S02]  /*e170*/  IMAD.U32 R10, RZ, RZ, UR8 ;  /* 0x00000008ff0a7e24 */ /* 0x000fe4000f8e00ff */
[----:B------:R-:W3:Y:S01]  /*e180*/  @P0 LDC R17, c[0x0][0xcf0] ;  /* 0x00033c00ff110b82 */ /* 0x000ee20000000800 */
[----:B------:R-:W-:Y:S02]  /*e190*/  IMAD.IADD R12, R11, 0x1, -R12 ;  /* 0x000000010b0c7824 */ /* 0x000fe400078e0a0c */
[----:B------:R-:W-:Y:S02]  /*e1a0*/  IMAD.U32 R11, RZ, RZ, UR9 ;  /* 0x00000009ff0b7e24 */ /* 0x000fe4000f8e00ff */
[----:B------:R-:W-:-:S02]  /*e1b0*/  IMAD R9, R12, 0x8, R153 ;  /* 0x000000080c097824 */ /* 0x000fc400078e0299 */
[----:B0-----:R-:W-:Y:S02]  /*e1c0*/  IMAD R12, R18, UR5, RZ ;  /* 0x00000005120c7c24 */ /* 0x001fe4000f8e02ff */
[----:B--2---:R-:W-:Y:S02]  /*e1d0*/  IMAD R9, R22, 0x40, R9 ;  /* 0x0000004016097824 */ /* 0x004fe400078e0209 */
[----:B------:R-:W-:Y:S02]  /*e1e0*/  IMAD R15, R19, UR7, R12 ;  /* 0x00000007130f7c24 */ /* 0x000fe4000f8e020c */
[----:B------:R-:W-:Y:S01]  /*e1f0*/  IMAD.U32 R11, RZ, RZ, UR4 ;  /* 0x00000004ff0b7e24 */ /* 0x000fe2000f8e00ff */
[----:B------:R-:W-:Y:S01]  /*e200*/  MOV R13, R9 ;  /* 0x00000009000d7202 */ /* 0x000fe20000000f00 */
[----:B------:R-:W-:Y:S01]  /*e210*/  ULDC.64 UR4, c[0x0][0xce0] ;  /* 0x0003380000047ab9 */ /* 0x000fe20000000a00 */
[----:B-1----:R-:W-:-:S04]  /*e220*/  @P0 IMAD.HI.U32 R12, R9, R14, RZ ;  /* 0x0000000e090c0227 */ /* 0x002fc800078e00ff */
[----:B------:R-:W-:Y:S01]  /*e230*/  IMAD.WIDE.U32 R10, R18, UR7, R10 ;  /* 0x00000007120a7c25 */ /* 0x000fe2000f8e000a */
[----:B---3--:R-:W-:-:S03]  /*e240*/  @P0 SHF.R.U32.HI R13, RZ, R17, R12 ;  /* 0x00000011ff0d0219 */ /* 0x008fc6000001160c */
[----:B------:R-:W-:Y:S02]  /*e250*/  IMAD.IADD R11, R11, 0x1, R15 ;  /* 0x000000010b0b7824 */ /* 0x000fe400078e020f */
[----:B------:R-:W-:Y:S01]  /*e260*/  IMAD R12, R5, UR4, RZ ;  /* 0x00000004050c7c24 */ /* 0x000fe2000f8e02ff */
[--C-:B------:R-:W-:Y:S01]  /*e270*/  SHF.R.S32.HI R15, RZ, 0x1f, R13.reuse ;  /* 0x0000001fff0f7819 */ /* 0x100fe2000001140d */
[----:B------:R-:W-:Y:S02]  /*e280*/  IMAD.MOV R14, RZ, RZ, -R13 ;  /* 0x000000ffff0e7224 */ /* 0x000fe400078e0a0d */
[----:B------:R-:W-:-:S04]  /*e290*/  IMAD.WIDE.U32 R10, R3, UR4, R10 ;  /* 0x00000004030a7c25 */ /* 0x000fc8000f8e000a */
        /* <DEDUP_REMOVED lines=14> */
[----:B------:R-:W-:Y:S01]  /*e380*/  LOP3.LUT R11, R12, 0xfffffe, RZ, 0xc0, !PT ;  /* 0x00fffffe0c0b7812 */ /* 0x000fe200078ec0ff */
[----:B------:R-:W-:Y:S01]  /*e390*/  IMAD R14, R16, UR4, RZ ;  /* 0x00000004100e7c24 */ /* 0x000fe2000f8e02ff */
[----:B------:R-:W-:Y:S01]  /*e3a0*/  LEA.HI.X R18, R10, UR5, R9, 0x2, P0 ;  /* 0x000000050a127c11 */ /* 0x000fe200080f1409 */
[----:B------:R-:W-:Y:S01]  /*e3b0*/  SHFL.IDX PT, R12, R17, 0x1, 0x1c1f ;  /* 0x003c1f00110c7f89 */ /* 0x000fe200000e0000 */
[----:B------:R-:W-:-:S02]  /*e3c0*/  IMAD R9, R22, 0x40, R153 ;  /* 0x0000004016097824 */ /* 0x000fc400078e0299 */
[----:B------:R-:W-:Y:S01]  /*e3d0*/  IMAD.IADD R15, R0, 0x1, -R11 ;  /* 0x00000001000f7824 */ /* 0x000fe200078e0a0b */
[----:B------:R-:W-:Y:S03]  /*e3e0*/  SHFL.IDX PT, R10, R17, RZ, 0x1c1f ;  /* 0x001c1fff110a7589 */ /* 0x000fe600000e0000 */
[----:B------:R-:W-:Y:S01]  /*e3f0*/  IMAD.U32 R15, R15, -0x100, RZ ;  /* 0xffffff000f0f7824 */ /* 0x000fe200078e00ff */
[----:B------:R-:W0:Y:S04]  /*e400*/  SHFL.IDX PT, R11, R18, RZ, 0x1c1f ;  /* 0x001c1fff120b7589 */ /* 0x000e2800000e0000 */
[----:B------:R-:W1:Y:S01]  /*e410*/  SHFL.IDX PT, R13, R18, 0x1, 0x1c1f ;  /* 0x003c1f00120d7f89 */ /* 0x000e6200000e0000 */
[----:B------:R-:W-:-:S02]  /*e420*/  ISETP.NE.AND P0, PT, R152, R15, PT ;  /* 0x0000000f9800720c */ /* 0x000fc40003f05270 */
[C---:B------:R-:W-:Y:S02]  /*e430*/  IADD3 R15, R9.reuse, 0x8, RZ ;  /* 0x00000008090f7810 */ /* 0x040fe40007ffe0ff */
[-C--:B------:R-:W-:Y:S02]  /*e440*/  ISETP.GE.OR P2, PT, R9, R14.reuse, P0 ;  /* 0x0000000e0900720c */ /* 0x080fe40000746670 */
[----:B------:R-:W-:-:S11]  /*e450*/  ISETP.GE.OR P0, PT, R15, R14, P0 ;  /* 0x0000000e0f00720c */ /* 0x000fd60000706670 */
[----:B0-----:R2:W-:Y:S04]  /*e460*/  @!P2 ST.E desc[UR36][R10.64], R4 ;  /* 0x000000040a00a985 */ /* 0x0015e8000c101924 */
[----:B-1----:R2:W-:Y:S02]  /*e470*/  @!P0 ST.E desc[UR36][R12.64], R2 ;  /* 0x000000020c008985 */ /* 0x0025e4000c101924 */
.L_x_7480:
[----:B------:R-:W1:Y:S01]  /*e480*/  S2R R14, SR_CTAID.X ;  /* 0x00000000000e7919 */ /* 0x000e620000002500 */
[----:B------:R-:W-:Y:S01]  /*e490*/  LEA.HI R21, R21, R20, RZ, 0x2 ;  /* 0x0000001415157211 */ /* 0x000fe200078f10ff */
[----:B------:R-:W3:Y:S01]  /*e4a0*/  S2UR UR7, SR_CTAID.Z ;  /* 0x00000000000779c3 */ /* 0x000ee20000002700 */
[----:B------:R-:W-:Y:S01]  /*e4b0*/  SHF.R.S32.HI R9, RZ, 0x1f, R7 ;  /* 0x0000001fff097819 */ /* 0x000fe20000011407 */
[----:B------:R-:W-:Y:S01]  /*e4c0*/  ULDC.64 UR8, c[0x0][0xc38] ;  /* 0x00030e0000087ab9 */ /* 0x000fe20000000a00 */
[----:B------:R-:W-:Y:S01]  /*e4d0*/  LOP3.LUT R21, R21, 0xfffffffc, RZ, 0xc0, !PT ;  /* 0xfffffffc15157812 */ /* 0x000fe200078ec0ff */
[----:B------:R-:W-:Y:S01]  /*e4e0*/  UIMAD UR6, UR6, UR8, URZ ;  /* 0x00000008060672a4 */ /* 0x000fe2000f8e023f */
[----:B------:R-:W-:Y:S01]  /*e4f0*/  LEA.HI R9, R9, R154, RZ, 0x3 ;  /* 0x0000009a09097211 */ /* 0x000fe200078f18ff */
[----:B------:R-:W-:Y:S01]  /*e500*/  BSSY B0, `(.L_x_7481) ;  /* 0x0000102000007945 */ /* 0x000fe20003800000 */
[----:B------:R-:W-:Y:S01]  /*e510*/  R2UR UR10, R156 ;  /* 0x000000009c0a72ca */ /* 0x000fe200000e0000 */
[----:B------:R-:W-:Y:S01]  /*e520*/  IMAD.IADD R21, R20, 0x1, -R21 ;  /* 0x0000000114157824 */ /* 0x000fe200078e0a15 */
[----:B--2---:R-:W2:Y:S01]  /*e530*/  LDC.64 R12, c[0x0][0xc40] ;  /* 0x00031000ff0c7b82 */ /* 0x004ea20000000a00 */
[----:B------:R-:W-:-:S02]  /*e540*/  LOP3.LUT R9, R9, 0xfffffff8, RZ, 0xc0, !PT ;  /* 0xfffffff809097812 */ /* 0x000fc400078ec0ff */
[----:B------:R-:W-:Y:S02]  /*e550*/  LEA.HI R155, R155, R8, RZ, 0x5 ;  /* 0x000000089b9b7211 */ /* 0x000fe400078f28ff */
[----:B------:R-:W-:Y:S01]  /*e560*/  LEA.HI R2, R21, R21, RZ, 0x1 ;  /* 0x0000001515027211 */ /* 0x000fe200078f08ff */
[----:B------:R-:W-:Y:S01]  /*e570*/  IMAD.IADD R154, R154, 0x1, -R9 ;  /* 0x000000019a9a7824 */ /* 0x000fe200078e0a09 */
[----:B------:R-:W-:Y:S01]  /*e580*/  SHF.R.S32.HI R155, RZ, 0x5, R155 ;  /* 0x00000005ff9b7819 */ /* 0x000fe2000001149b */
[----:B------:R-:W4:Y:S01]  /*e590*/  @P1 LDC R4, c[0x0][0xcec] ;  /* 0x00033b00ff041b82 */ /* 0x000f220000000800 */
[----:B------:R-:W-:Y:S02]  /*e5a0*/  LOP3.LUT R2, R2, 0x1ffffffe, RZ, 0xc0, !PT ;  /* 0x1ffffffe02027812 */ /* 0x000fe400078ec0ff */
[----:B------:R-:W-:Y:S01]  /*e5b0*/  UIMAD.WIDE.U32 UR4, UR10, UR8, URZ ;  /* 0x000000080a0472a5 */ /* 0x000fe2000f8e003f */
[----:B------:R-:W-:Y:S01]  /*e5c0*/  IMAD R155, R155, 0x10, R154 ;  /* 0x000000109b9b7824 */ /* 0x000fe200078e029a */
[----:B------:R-:W-:Y:S01]  /*e5d0*/  UIMAD UR6, UR10, UR9, UR6 ;  /* 0x000000090a0672a4 */ /* 0x000fe2000f8e0206 */
[----:B------:R-:W-:Y:S01]  /*e5e0*/  IMAD.IADD R2, R21, 0x1, -R2 ;  /* 0x0000000115027824 */ /* 0x000fe200078e0a02 */
[----:B---3--:R-:W-:Y:S01]  /*e5f0*/  USHF.R.S32.HI UR8, URZ, 0x1f, UR7 ;  /* 0x0000001f3f087899 */ /* 0x008fe20008011407 */
[----:B------:R-:W3:Y:S01]  /*e600*/  @P1 LDC R17, c[0x0][0xcf0] ;  /* 0x00033c00ff111b82 */ /* 0x000ee20000000800 */
[----:B------:R-:W-:Y:S01]  /*e610*/  UIADD3 UR6, UR5, UR6, URZ ;  /* 0x0000000605067290 */ /* 0x000fe2000fffe03f */
[----:B------:R-:W-:-:S02]  /*e620*/  IMAD R9, R2, 0x8, R155 ;  /* 0x0000000802097824 */ /* 0x000fc400078e029b */
[----:B------:R-:W-:Y:S02]  /*e630*/  IMAD.U32 R11, RZ, RZ, UR5 ;  /* 0x00000005ff0b7e24 */ /* 0x000fe4000f8e00ff */
[----:B------:R-:W-:Y:S01]  /*e640*/  IMAD.U32 R10, RZ, RZ, UR4 ;  /* 0x00000004ff0a7e24 */ /* 0x000fe2000f8e00ff */
[----:B-1----:R-:W-:Y:S01]  /*e650*/  LEA R15, R14, R9, 0x6 ;  /* 0x000000090e0f7211 */ /* 0x002fe200078e30ff */
[----:B------:R-:W-:Y:S01]  /*e660*/  IMAD.U32 R11, RZ, RZ, UR6 ;  /* 0x00000006ff0b7e24 */ /* 0x000fe2000f8e00ff */
[----:B------:R-:W-:Y:S01]  /*e670*/  ULDC.64 UR4, c[0x0][0xc48] ;  /* 0x0003120000047ab9 */ /* 0x000fe20000000a00 */
[C---:B--2---:R-:W-:Y:S02]  /*e680*/  IMAD R2, R12.reuse, UR8, RZ ;  /* 0x000000080c027c24 */ /* 0x044fe4000f8e02ff */
[----:B------:R-:W-:-:S04]  /*e690*/  IMAD.WIDE.U32 R10, R12, UR7, R10 ;  /* 0x000000070c0a7c25 */ /* 0x000fc8000f8e000a */
[----:B----4-:R-:W-:-:S04]  /*e6a0*/  @P1 IMAD.HI.U32 R4, R15, R4, RZ ;  /* 0x000000040f041227 */ /* 0x010fc800078e00ff */
[----:B------:R-:W-:Y:S02]  /*e6b0*/  IMAD R13, R13, UR7, R2 ;  /* 0x000000070d0d7c24 */ /* 0x000fe4000f8e0202 */
[----:B------:R-:W-:Y:S01]  /*e6c0*/  IMAD.MOV.U32 R9, RZ, RZ, R15 ;  /* 0x000000ffff097224 */ /* 0x000fe200078e000f */
[----:B---3--:R-:W-:Y:S01]  /*e6d0*/  @P1 SHF.R.U32.HI R9, RZ, R17, R4 ;  /* 0x00000011ff091219 */ /* 0x008fe20000011604 */
[----:B------:R-:W-:Y:S02]  /*e6e0*/  IMAD R2, R5, UR4, RZ ;  /* 0x0000000405027c24 */ /* 0x000fe4000f8e02ff */
[----:B------:R-:W-:Y:S01]  /*e6f0*/  IMAD.IADD R11, R11, 0x1, R13 ;  /* 0x000000010b0b7824 */ /* 0x000fe200078e020d */
[--C-:B------:R-:W-:Y:S01]  /*e700*/  SHF.R.S32.HI R4, RZ, 0x1f, R9.reuse ;  /* 0x0000001fff047819 */ /* 0x100fe20000011409 */
[----:B------:R-:W-:Y:S02]  /*e710*/  IMAD R13, R3, UR5, R2 ;  /* 0x00000005030d7c24 */ /* 0x000fe4000f8e0202 */
[----:B------:R-:W-:-:S02]  /*e720*/  IMAD.MOV R5, RZ, RZ, -R9 ;  /* 0x000000ffff057224 */ /* 0x000fc400078e0a09 */
        /* <DEDUP_REMOVED lines=25> */
[----:B------:R1:W2:Y:S01]  /*e8c0*/  SHFL.IDX PT, R2, R4, RZ, 0x1c1f ;  /* 0x001c1fff04027589 */ /* 0x0002a200000e0000 */
[----:B------:R-:W-:-:S03]  /*e8d0*/  ISETP.GE.AND P0, PT, R7, R6, PT ;  /* 0x000000060700720c */ /* 0x000fc60003f06270 */
[----:B------:R-:W-:Y:S01]  /*e8e0*/  IMAD R0, R11, 0x80, R0 ;  /* 0x000000800b007824 */ /* 0x000fe200078e0200 */
[----:B------:R1:W3:Y:S03]  /*e8f0*/  SHFL.IDX PT, R3, R5, RZ, 0x1c1f ;  /* 0x001c1fff05037589 */ /* 0x0002e600000e0000 */
[----:B------:R-:W-:-:S06]  /*e900*/  IMAD.SHL.U32 R0, R0, 0x2, RZ ;  /* 0x0000000200007824 */ /* 0x000fcc00078e00ff */
[----:B-1----:R-:W-:Y:S05]  /*e910*/  @P0 BRA `(.L_x_7482) ;  /* 0x0000000c00000947 */ /* 0x002fea0003800000 */
        /* <DEDUP_REMOVED lines=17> */
[C---:B------:R-:W-:Y:S01]  /*ea30*/  @!P2 LEA.HI R8, R0.reuse, R0, RZ, 0x1 ;  /* 0x000000000008a211 */ /* 0x040fe200078f08ff */
[----:B------:R-:W-:Y:S01]  /*ea40*/  VIADD R23, R0, 0x58 ;  /* 0x0000005800177836 */ /* 0x000fe20000000000 */
[----:B------:R-:W-:-:S02]  /*ea50*/  @!P3 LEA.HI R10, R9, R9, RZ, 0x1 ;  /* 0x00000009090ab211 */ /* 0x000fc400078f08ff */
[----:B------:R-:W-:Y:S02]  /*ea60*/  @!P4 LEA.HI R12, R11, R11, RZ, 0x1 ;  /* 0x0000000b0b0cc211 */ /* 0x000fe400078f08ff */
[----:B------:R-:W-:Y:S02]  /*ea70*/  @!P5 LEA.HI R14, R13, R13, RZ, 0x1 ;  /* 0x0000000d0d0ed211 */ /* 0x000fe400078f08ff */
[----:B------:R-:W-:Y:S02]  /*ea80*/  @!P2 LOP3.LUT R9, R8, 0xfffffffe, RZ, 0xc0, !PT ;  /* 0xfffffffe0809a812 */ /* 0x000fe400078ec0ff */
[----:B------:R-:W-:Y:S02]  /*ea90*/  @!P3 LOP3.LUT R11, R10, 0xfffffffe, RZ, 0xc0, !PT ;  /* 0xfffffffe0a0bb812 */ /* 0x000fe400078ec0ff */
[----:B------:R-:W-:Y:S01]  /*eaa0*/  @!P4 LOP3.LUT R13, R12, 0xfffffffe, RZ, 0xc0, !PT ;  /* 0xfffffffe0c0dc812 */ /* 0x000fe200078ec0ff */
[----:B--23--:R-:W-:Y:S01]  /*eab0*/  @!P2 IMAD.WIDE R8, R9, 0x4, R2 ;  /* 0x000000040908a825 */ /* 0x00cfe200078e0202 */
[----:B------:R-:W-:-:S02]  /*eac0*/  @!P5 LOP3.LUT R15, R14, 0xfffffffe, RZ, 0xc0, !PT ;  /* 0xfffffffe0e0fd812 */ /* 0x000fc400078ec0ff */
[----:B------:R-:W-:Y:S01]  /*ead0*/  ISETP.GE.AND P6, PT, R22, UR4, PT ;  /* 0x0000000416007c0c */ /* 0x000fe2000bfc6270 */
        /* <DEDUP_REMOVED lines=11> */
[----:B------:R-:W-:Y:S01]  /*eb90*/  ISETP.GE.AND P5, PT, R21, UR4, PT ;  /* 0x0000000415007c0c */ /* 0x000fe2000bfa6270 */
[----:B-1----:R-:W-:Y:S01]  /*eba0*/  VIADD R24, R0, 0x60 ;  /* 0x0000006000187836 */ /* 0x002fe20000000000 */
[----:B------:R-:W-:Y:S02]  /*ebb0*/  @!P1 LEA.HI R17, R17, R17, RZ, 0x1 ;  /* 0x0000001111119211 */ /* 0x000fe400078f08ff */
[----:B------:R-:W-:Y:S02]  /*ebc0*/  @!P0 LOP3.LUT R9, R16, 0xfffffffe, RZ, 0xc0, !PT ;  /* 0xfffffffe10098812 */ /* 0x000fe400078ec0ff */
[----:B--2---:R-:W-:Y:S02]  /*ebd0*/  @!P1 LOP3.LUT R11, R17, 0xfffffffe, RZ, 0xc0, !PT ;  /* 0xfffffffe110b9812 */ /* 0x004fe400078ec0ff */
        /* <DEDUP_REMOVED lines=8> */
[----:B---3--:R-:W-:Y:S01]  /*ec60*/  @!P2 LOP3.LUT R13, R18, 0xfffffffe, RZ, 0xc0, !PT ;  /* 0xfffffffe120da812 */ /* 0x008fe200078ec0ff */
[----:B------:R2:W-:Y:S01]  /*ec70*/  @!P1 ST.E.64 desc[UR36][R10.64], R44 ;  /* 0x0000002c0a009985 */ /* 0x0005e2000c101b24 */
[----:B------:R-:W-:Y:S01]  /*ec80*/  @!P3 LOP3.LUT R19, R19, 0xfffffffe, RZ, 0xc0, !PT ;  /* 0xfffffffe1313b812 */ /* 0x000fe200078ec0ff */
[----:B------:R-:W-:Y:S01]  /*ec90*/  VIADD R18, R0, 0x68 ;  /* 0x0000006800127836 */ /* 0x000fe20000000000 */
[----:B----4-:R-:W-:Y:S01]  /*eca0*/  @!P4 LOP3.LUT R15, R20, 0xfffffffe, RZ, 0xc0, !PT ;  /* 0xfffffffe140fc812 */ /* 0x010fe200078ec0ff */
[----:B------:R-:W-:Y:S01]  /*ecb0*/  VIADD R20, R0, 0x78 ;  /* 0x0000007800147836 */ /* 0x000fe20000000000 */
[----:B------:R-:W-:-:S02]  /*ecc0*/  @!P5 LOP3.LUT R21, R21, 0xfffffffe, RZ, 0xc0, !PT ;  /* 0xfffffffe1515d812 */ /* 0x000fc400078ec0ff */
[----:B------:R-:W-:Y:S01]  /*ecd0*/  @!P6 LOP3.LUT R17, R22, 0xfffffffe, RZ, 0xc0, !PT ;  /* 0xfffffffe1611e812 */ /* 0x000fe200078ec0ff */
[----:B------:R-:W-:Y:S01]  /*ece0*/  VIADD R22, R0, 0x88 ;  /* 0x0000008800167836 */ /* 0x000fe20000000000 */
[----:B------:R-:W-:Y:S01]  /*ecf0*/  ISETP.GE.AND P1, PT, R23, UR4, PT ;  /* 0x0000000417007c0c */ /* 0x000fe2000bf26270 */
[----:B-1----:R-:W-:Y:S01]  /*ed00*/  @!P2 IMAD.WIDE R8, R13, 0x4, R2 ;  /* 0x000000040d08a825 */ /* 0x002fe200078e0202 */
[----:B------:R-:W-:-:S03]  /*ed10*/  ISETP.GE.AND P0, PT, R24, UR4, PT ;  /* 0x0000000418007c0c */ /* 0x000fc6000bf06270 */
        /* <DEDUP_REMOVED lines=18> */
[----:B-1----:R-:W-:Y:S01]  /*ee40*/  @!P1 LOP3.LUT R9, R23, 0xfffffffe, RZ, 0xc0, !PT ;  /* 0xfffffffe17099812 */ /* 0x002fe200078ec0ff */
[----:B------:R-:W-:Y:S01]  /*ee50*/  VIADD R23, R0, 0x90 ;  /* 0x0000009000177836 */ /* 0x000fe20000000000 */
[----:B--2---:R-:W-:Y:S01]  /*ee60*/  @!P0 LOP3.LUT R11, R24, 0xfffffffe, RZ, 0xc0, !PT ;  /* 0xfffffffe180b8812 */ /* 0x004fe200078ec0ff */
        /* <DEDUP_REMOVED lines=9> */
[----:B---3--:R-:W-:Y:S01]  /*ef00*/  @!P2 LOP3.LUT R13, R18, 0xfffffffe, RZ, 0xc0, !PT ;  /* 0xfffffffe120da812 */ /* 0x008fe200078ec0ff */
[----:B------:R2:W-:Y:S01]  /*ef10*/  @!P0 ST.E.64 desc[UR36][R10.64], R72 ;  /* 0x000000480a008985 */ /* 0x0005e2000c101b24 */
[----:B------:R-:W-:Y:S01]  /*ef20*/  @!P6 LOP3.LUT R19, R19, 0xfffffffe, RZ, 0xc0, !PT ;  /* 0xfffffffe1313e812 */ /* 0x000fe200078ec0ff */
[----:B------:R-:W-:Y:S01]  /*ef30*/  VIADD R18, R0, 0xa0 ;  /* 0x000000a000127836 */ /* 0x000fe20000000000 */
[----:B----4-:R-:W-:Y:S01]  /*ef40*/  @!P5 LOP3.LUT R15, R20, 0xfffffffe, RZ, 0xc0, !PT ;  /* 0xfffffffe140fd812 */ /* 0x010fe200078ec0ff */
[----:B------:R-:W-:Y:S01]  /*ef50*/  VIADD R20, R0, 0xb0 ;  /* 0x000000b000147836 */ /* 0x000fe20000000000 */
[----:B------:R-:W-:Y:S02]  /*ef60*/  @!P4 LOP3.LUT R21, R21, 0xfffffffe, RZ, 0xc0, !PT ;  /* 0xfffffffe1515c812 */ /* 0x000fe400078ec0ff */
[----:B-----5:R-:W-:Y:S01]  /*ef70*/  @!P3 LOP3.LUT R17, R22, 0xfffffffe, RZ, 0xc0, !PT ;  /* 0xfffffffe1611b812 */ /* 0x020fe200078ec0ff */
        /* <DEDUP_REMOVED lines=22> */
[----:B-1----:R-:W-:Y:S02]  /*f0e0*/  @!P0 LOP3.LUT R9, R23, 0xfffffffe, RZ, 0xc0, !PT ;  /* 0xfffffffe17098812 */ /* 0x002fe400078ec0ff */
[----:B------:R-:W-:Y:S02]  /*f0f0*/  @!P2 LEA.HI R18, R18, R18, RZ, 0x1 ;  /* 0x000000121212a211 */ /* 0x000fe400078f08ff */
[----:B--2---:R-:W-:Y:S01]  /*f100*/  @!P1 LOP3.LUT R11, R24, 0xfffffffe, RZ, 0xc0, !PT ;  /* 0xfffffffe180b9812 */ /* 0x004fe200078ec0ff */
[--C-:B------:R-:W-:Y:S01]  /*f110*/  @!P0 IMAD.WIDE R8, R9, 0x4, R2.reuse ;  /* 0x0000000409088825 */ /* 0x100fe200078e0202 */
[----:B------:R-:W-:Y:S02]  /*f120*/  @!P4 LEA.HI R20, R20, R20, RZ, 0x1 ;  /* 0x000000141414c211 */ /* 0x000fe400078f08ff */
        /* <DEDUP_REMOVED lines=8> */
[----:B------:R-:W-:-:S02]  /*f1b0*/  @!P6 LEA.HI R22, R22, R22, RZ, 0x1 ;  /* 0x000000161616e211 */ /* 0x000fc400078f08ff */
[----:B----4-:R-:W-:Y:S01]  /*f1c0*/  @!P4 LOP3.LUT R15, R20, 0xfffffffe, RZ, 0xc0, !PT ;  /* 0xfffffffe140fc812 */ /* 0x010fe200078ec0ff */
[----:B------:R-:W-:Y:S01]  /*f1d0*/  @!P2 ST.E.64 desc[UR36][R12.64], R104 ;  /* 0x000000680c00a985 */ /* 0x000fe2000c101b24 */
[----:B------:R-:W-:Y:S01]  /*f1e0*/  @!P5 LOP3.LUT R21, R21, 0xfffffffe, RZ, 0xc0, !PT ;  /* 0xfffffffe1515d812 */ /* 0x000fe200078ec0ff */
[----:B------:R-:W-:Y:S01]  /*f1f0*/  VIADD R20, R0, 0xd8 ;  /* 0x000000d800147836 */ /* 0x000fe20000000000 */
[----:B-----5:R-:W-:Y:S02]  /*f200*/  @!P6 LOP3.LUT R17, R22, 0xfffffffe, RZ, 0xc0, !PT ;  /* 0xfffffffe1611e812 */ /* 0x020fe400078ec0ff */
[----:B------:R-:W-:Y:S01]  /*f210*/  IADD3 R18, R0, 0xc8, RZ ;  /* 0x000000c800127810 */ /* 0x000fe20007ffe0ff */
[--C-:B-1----:R-:W-:Y:S01]  /*f220*/  @!P3 IMAD.WIDE R8, R19, 0x4, R2.reuse ;  /* 0x000000041308b825 */ /* 0x102fe200078e0202 */
[----:B------:R-:W-:Y:S02]  /*f230*/  ISETP.GE.AND P2, PT, R20, UR4, PT ;  /* 0x0000000414007c0c */ /* 0x000fe4000bf46270 */
[----:B------:R-:W-:Y:S01]  /*f240*/  ISETP.GE.AND P0, PT, R18, UR4, PT ;  /* 0x0000000412007c0c */ /* 0x000fe2000bf06270 */
[--C-:B--2---:R-:W-:Y:S01]  /*f250*/  @!P4 IMAD.WIDE R10, R15, 0x4, R2.reuse ;  /* 0x000000040f0ac825 */ /* 0x104fe200078e0202 */
        /* <DEDUP_REMOVED lines=10> */
[----:B-1----:R-:W-:Y:S01]  /*f300*/  VIADD R9, R0, 0xf8 ;  /* 0x000000f800097836 */ /* 0x002fe20000000000 */
        /* <DEDUP_REMOVED lines=8> */
[----:B--2---:R-:W-:Y:S02]  /*f390*/  @!P1 LOP3.LUT R11, R19, 0xfffffffe, RZ, 0xc0, !PT ;  /* 0xfffffffe130b9812 */ /* 0x004fe400078ec0ff */
[----:B------:R-:W-:Y:S02]  /*f3a0*/  @!P3 LEA.HI R21, R21, R21, RZ, 0x1 ;  /* 0x000000151515b211 */ /* 0x000fe400078f08ff */
[----:B------:R-:W-:Y:S02]  /*f3b0*/  @!P6 LEA.HI R10, R9, R9, RZ, 0x1 ;  /* 0x00000009090ae211 */ /* 0x000fe400078f08ff */
[----:B------:R-:W-:Y:S02]  /*f3c0*/  @!P4 LEA.HI R12, R12, R12, RZ, 0x1 ;  /* 0x0000000c0c0cc211 */ /* 0x000fe400078f08ff */
[----:B------:R-:W-:Y:S02]  /*f3d0*/  @!P5 LEA.HI R8, R13, R13, RZ, 0x1 ;  /* 0x0000000d0d08d211 */ /* 0x000fe400078f08ff */
[----:B------:R-:W-:-:S02]  /*f3e0*/  @!P0 LOP3.LUT R9, R18, 0xfffffffe, RZ, 0xc0, !PT ;  /* 0xfffffffe12098812 */ /* 0x000fc400078ec0ff */
[----:B------:R-:W-:Y:S02]  /*f3f0*/  @!P2 LOP3.LUT R13, R20, 0xfffffffe, RZ, 0xc0, !PT ;  /* 0xfffffffe140da812 */ /* 0x000fe400078ec0ff */
[----:B---3--:R-:W-:Y:S02]  /*f400*/  @!P3 LOP3.LUT R15, R21, 0xfffffffe, RZ, 0xc0, !PT ;  /* 0xfffffffe150fb812 */ /* 0x008fe400078ec0ff */
[----:B----4-:R-:W-:Y:S01]  /*f410*/  @!P4 LOP3.LUT R17, R12, 0xfffffffe, RZ, 0xc0, !PT ;  /* 0xfffffffe0c11c812 */ /* 0x010fe200078ec0ff */
        /* <DEDUP_REMOVED lines=16> */
.L_x_7482:
[----:B------:R-:W-:Y:S05]  /*f520*/  BSYNC B0 ;  /* 0x0000000000007941 */ /* 0x000fea0003800000 */
.L_x_7481:
[----:B------:R-:W-:Y:S01]  /*f530*/  VIADD R7, R7, 0x8 ;  /* 0x0000000807077836 */ /* 0x000fe20000000000 */
[----:B-1-3--:R3:W4:Y:S04]  /*f540*/  SHFL.IDX PT, R3, R5, 0x1, 0x1c1f ;  /* 0x003c1f0005037f89 */ /* 0x00a72800000e0000 */
[----:B------:R-:W-:Y:S01]  /*f550*/  ISETP.GE.AND P0, PT, R7, R6, PT ;  /* 0x000000060700720c */ /* 0x000fe20003f06270 */
[----:B--2---:R3:W2:-:S12]  /*f560*/  SHFL.IDX PT, R2, R4, 0x1, 0x1c1f ;  /* 0x003c1f0004027f89 */ /* 0x00469800000e0000 */
[----:B---3--:R-:W-:Y:S05]  /*f570*/  @P0 BRA `(.L_x_7433) ;  /* 0x0000005400b80947 */ /* 0x008fea0003800000 */
        /* <DEDUP_REMOVED lines=19> */
[----:B------:R-:W-:Y:S01]  /*f6b0*/  VIADD R20, R0, 0x80 ;  /* 0x0000008000147836 */ /* 0x000fe20000000000 */
[----:B------:R-:W-:Y:S02]  /*f6c0*/  @!P2 LEA.HI R8, R7, R7, RZ, 0x1 ;  /* 0x000000070708a211 */ /* 0x000fe400078f08ff */
[----:B------:R-:W-:Y:S02]  /*f6d0*/  @!P0 LOP3.LUT R5, R4, 0xfffffffe, RZ, 0xc0, !PT ;  /* 0xfffffffe04058812 */ /* 0x000fe400078ec0ff */
[----:B------:R-:W-:Y:S02]  /*f6e0*/  @!P1 LOP3.LUT R7, R6, 0xfffffffe, RZ, 0xc0, !PT ;  /* 0xfffffffe06079812 */ /* 0x000fe400078ec0ff */
[----:B------:R-:W-:Y:S01]  /*f6f0*/  @!P2 LOP3.LUT R9, R8, 0xfffffffe, RZ, 0xc0, !PT ;  /* 0xfffffffe0809a812 */ /* 0x000fe200078ec0ff */
[----:B--2-4-:R-:W-:Y:S01]  /*f700*/  @!P0 IMAD.WIDE R4, R5, 0x4, R2 ;  /* 0x0000000405048825 */ /* 0x014fe200078e0202 */
        /* <DEDUP_REMOVED lines=13> */
[----:B-1----:R-:W-:Y:S02]  /*f7e0*/  @!P5 LOP3.LUT R5, R10, 0xfffffffe, RZ, 0xc0, !PT ;  /* 0xfffffffe0a05d812 */ /* 0x002fe400078ec0ff */
[----:B------:R-:W-:Y:S02]  /*f7f0*/  @!P0 LEA.HI R12, R12, R12, RZ, 0x1 ;  /* 0x0000000c0c0c8211 */ /* 0x000fe400078f08ff */
[----:B--2---:R-:W-:Y:S01]  /*f800*/  @!P6 LOP3.LUT R7, R11, 0xfffffffe, RZ, 0xc0, !PT ;  /* 0xfffffffe0b07e812 */ /* 0x004fe200078ec0ff */
[----:B------:R-:W-:Y:S01]  /*f810*/  @!P5 IMAD.WIDE R4, R5, 0x4, R2 ;  /* 0x000000040504d825 */ /* 0x000fe200078e0202 */
[----:B------:R-:W-:-:S02]  /*f820*/  @!P1 LEA.HI R13, R13, R13, RZ, 0x1 ;  /* 0x0000000d0d0d9211 */ /* 0x000fc400078f08ff */
[----:B------:R-:W-:Y:S01]  /*f830*/  @!P2 LEA.HI R14, R14, R14, RZ, 0x1 ;  /* 0x0000000e0e0ea211 */ /* 0x000fe200078f08ff */
[----:B------:R-:W-:Y:S01]  /*f840*/  @!P6 IMAD.WIDE R6, R7, 0x4, R2 ;  /* 0x000000040706e825 */ /* 0x000fe200078e0202 */
[----:B------:R-:W-:Y:S01]  /*f850*/  @!P4 LEA.HI R16, R16, R16, RZ, 0x1 ;  /* 0x000000101010c211 */ /* 0x000fe200078f08ff */
[----:B------:R1:W-:Y:S01]  /*f860*/  @!P5 ST.E.64 desc[UR36][R4.64], R38 ;  /* 0x000000260400d985 */ /* 0x0003e2000c101b24 */
[----:B---3--:R-:W-:Y:S02]  /*f870*/  @!P0 LOP3.LUT R9, R12, 0xfffffffe, RZ, 0xc0, !PT ;  /* 0xfffffffe0c098812 */ /* 0x008fe400078ec0ff */
        /* <DEDUP_REMOVED lines=9> */
[----:B-1----:R-:W-:-:S04]  /*f910*/  @!P0 IMAD.WIDE R4, R9, 0x4, R2 ;  /* 0x0000000409048825 */ /* 0x002fc800078e0202 */
[--C-:B--2---:R-:W-:Y:S01]  /*f920*/  @!P1 IMAD.WIDE R6, R13, 0x4, R2.reuse ;  /* 0x000000040d069825 */ /* 0x104fe200078e0202 */
        /* <DEDUP_REMOVED lines=17> */
[----:B-1----:R-:W-:Y:S01]  /*fa40*/  @!P5 LOP3.LUT R5, R18, 0xfffffffe, RZ, 0xc0, !PT ;  /* 0xfffffffe1205d812 */ /* 0x002fe200078ec0ff */
[C---:B------:R-:W-:Y:S01]  /*fa50*/  VIADD R18, R0.reuse, 0x88 ;  /* 0x0000008800127836 */ /* 0x040fe20000000000 */
        /* <DEDUP_REMOVED lines=76> */
[C---:B------:R-:W-:Y:S01]  /*ff20*/  VIADD R15, R0.reuse, 0xd8 ;  /* 0x000000d8000f7836 */ /* 0x040fe20000000000 */
[----:B------:R5:W-:Y:S01]  /*ff30*/  @!P1 ST.E.64 desc[UR36][R12.64], R118 ;  /* 0x000000760c009985 */ /* 0x000be2000c101b24 */
[----:B------:R-:W-:Y:S01]  /*ff40*/  ISETP.GE.AND P3, PT, R17, UR4, PT ;  /* 0x0000000411007c0c */ /* 0x000fe2000bf66270 */
[----:B------:R-:W-:Y:S01]  /*ff50*/  VIADD R0, R0, 0xf8 ;  /* 0x000000f800007836 */ /* 0x000fe20000000000 */
[----:B------:R-:W-:Y:S02]  /*ff60*/  @!P5 LEA.HI R18, R18, R18, RZ, 0x1 ;  /* 0x000000121212d211 */ /* 0x000fe400078f08ff */
[----:B------:R-:W-:-:S02]  /*ff70*/  ISETP.GE.AND P1, PT, R15, UR4, PT ;  /* 0x000000040f007c0c */ /* 0x000fc4000bf26270 */
[----:B------:R-:W-:Y:S02]  /*ff80*/  @!P6 LEA.HI R19, R19, R19, RZ, 0x1 ;  /* 0x000000131313e211 */ /* 0x000fe400078f08ff */
[----:B-1----:R-:W-:Y:S02]  /*ff90*/  @!P5 LOP3.LUT R5, R18, 0xfffffffe, RZ, 0xc0, !PT ;  /* 0xfffffffe1205d812 */ /* 0x002fe400078ec0ff */
[----:B--2---:R-:W-:Y:S02]  /*ffa0*/  @!P6 LOP3.LUT R7, R19, 0xfffffffe, RZ, 0xc0, !PT ;  /* 0xfffffffe1307e812 */ /* 0x004fe400078ec0ff */
        /* <DEDUP_REMOVED lines=10> */
[----:B------:R-:W-:Y:S02]  /*10050*/  @!P1 LOP3.LUT R15, R15, 0xfffffffe, RZ, 0xc0, !PT ;  /* 0xfffffffe0f0f9812 */ /* 0x000fe400078ec0ff */
[----:B----4-:R-:W-:Y:S02]  /*10060*/  @!P2 LOP3.LUT R11, R16, 0xfffffffe, RZ, 0xc0, !PT ;  /* 0xfffffffe100ba812 */ /* 0x010fe400078ec0ff */
[----:B------:R-:W-:Y:S02]  /*10070*/  @!P3 LOP3.LUT R17, R17, 0xfffffffe, RZ, 0xc0, !PT ;  /* 0xfffffffe1111b812 */ /* 0x000fe400078ec0ff */
[----:B-----5:R-:W-:Y:S01]  /*10080*/  @!P4 LOP3.LUT R13, R20, 0xfffffffe, RZ, 0xc0, !PT ;  /* 0xfffffffe140dc812 */ /* 0x020fe200078ec0ff */
[----:B-1----:R-:W-:-:S04]  /*10090*/  @!P0 IMAD.WIDE R4, R9, 0x4, R2 ;  /* 0x0000000409048825 */ /* 0x002fc800078e0202 */
[--C-:B--2---:R-:W-:Y:S01]  /*100a0*/  @!P1 IMAD.WIDE R6, R15, 0x4, R2.reuse ;  /* 0x000000040f069825 */ /* 0x104fe200078e0202 */
        /* <DEDUP_REMOVED lines=15> */
.L_x_7479:
        /* <DEDUP_REMOVED lines=8> */
[----:B--2---:R-:W-:Y:S02]  /*10220*/  IMAD R3, R6, UR4, RZ ;  /* 0x0000000406037c24 */ /* 0x004fe4000f8e02ff */
[----:B------:R-:W-:-:S05]  /*10230*/  VIADD R0, R0, 0xffffff80 ;  /* 0xffffff8000007836 */ /* 0x000fca0000000000 */
[----:B------:R-:W-:-:S13]  /*10240*/  ISETP.GE.AND P0, PT, R0, R3, PT ;  /* 0x000000030000720c */ /* 0x000fda0003f06270 */
[----:B------:R-:W-:Y:S05]  /*10250*/  @P0 BRA `(.L_x_7433) ;  /* 0x0000004800800947 */ /* 0x000fea0003800000 */
[----:B------:R-:W2:Y:S01]  /*10260*/  LDL R4, [R1] ;  /* 0x0000000001047983 */ /* 0x000ea20000100800 */
[----:B------:R-:W-:Y:S01]  /*10270*/  ISETP.NE.AND P0, PT, R6, 0x1, PT ;  /* 0x000000010600780c */ /* 0x000fe20003f05270 */
[----:B------:R-:W-:Y:S01]  /*10280*/  S2UR UR7, SR_CTAID.Z ;  /* 0x00000000000779c3 */ /* 0x000fe20000002700 */
[----:B------:R-:W-:Y:S01]  /*10290*/  ULDC.64 UR8, c[0x0][0xcd0] ;  /* 0x0003340000087ab9 */ /* 0x000fe20000000a00 */
[----:B------:R-:W-:-:S06]  /*102a0*/  IMAD.MOV.U32 R5, RZ, RZ, R0 ;  /* 0x000000ffff057224 */ /* 0x000fcc00078e0000 */
[----:B------:R-:W1:Y:S08]  /*102b0*/  LDC.64 R10, c[0x0][0xcd8] ;  /* 0x00033600ff0a7b82 */ /* 0x000e700000000a00 */
[----:B------:R-:W3:Y:S08]  /*102c0*/  @P0 LDC R7, c[0x0][0xcec] ;  /* 0x00033b00ff070b82 */ /* 0x000ef00000000800 */
[----:B------:R-:W4:Y:S08]  /*102d0*/  @P0 LDC R9, c[0x0][0xcf0] ;  /* 0x00033c00ff090b82 */ /* 0x000f300000000800 */
[----:B------:R-:W5:Y:S08]  /*102e0*/  S2UR UR10, SR_CTAID.Y ;  /* 0x00000000000a79c3 */ /* 0x000f700000002600 */
[----:B------:R-:W5:Y:S01]  /*102f0*/  LDC R8, c[0x0][0xd50] ;  /* 0x00035400ff087b82 */ /* 0x000f620000000800 */
[----:B--2---:R-:W-:Y:S01]  /*10300*/  R2UR UR11, R4 ;  /* 0x00000000040b72ca */ /* 0x004fe200000e0000 */
[----:B---3--:R-:W-:-:S05]  /*10310*/  @P0 IMAD.HI.U32 R4, R0, R7, RZ ;  /* 0x0000000700040227 */ /* 0x008fca00078e00ff */
[----:B----4-:R-:W-:-:S07]  /*10320*/  @P0 SHF.R.U32.HI R5, RZ, R9, R4 ;  /* 0x00000009ff050219 */ /* 0x010fce0000011604 */
[----:B------:R-:W-:Y:S02]  /*10330*/  USHF.R.S32.HI UR6, URZ, 0x1f, UR11 ;  /* 0x0000001f3f067899 */ /* 0x000fe4000801140b */
[----:B------:R-:W-:Y:S01]  /*10340*/  IMAD R7, RZ, RZ, -UR11 ;  /* 0x8000000bff077e24 */ /* 0x000fe2000f8e02ff */
[----:B------:R-:W-:Y:S02]  /*10350*/  UIMAD.WIDE.U32 UR4, UR11, UR8, URZ ;  /* 0x000000080b0472a5 */ /* 0x000fe4000f8e003f */
[----:B------:R-:W-:Y:S01]  /*10360*/  UIMAD UR6, UR6, UR8, URZ ;  /* 0x00000008060672a4 */ /* 0x000fe2000f8e023f */
[----:B-----5:R-:W-:Y:S01]  /*10370*/  IMAD R9, R8, R7, UR10 ;  /* 0x0000000a08097e24 */ /* 0x020fe2000f8e0207 */
[----:B------:R-:W-:Y:S01]  /*10380*/  USHF.R.S32.HI UR8, URZ, 0x1f, UR7 ;  /* 0x0000001f3f087899 */ /* 0x000fe20008011407 */
[----:B------:R-:W-:Y:S01]  /*10390*/  IMAD.MOV R7, RZ, RZ, -R5 ;  /* 0x000000ffff077224 */ /* 0x000fe200078e0a05 */
[----:B------:R-:W-:Y:S01]  /*103a0*/  UIMAD UR6, UR11, UR9, UR6 ;  /* 0x000000090b0672a4 */ /* 0x000fe2000f8e0206 */
[----:B------:R-:W-:Y:S01]  /*103b0*/  IMAD.U32 R3, RZ, RZ, UR5 ;  /* 0x00000005ff037e24 */ /* 0x000fe2000f8e00ff */
[----:B------:R-:W-:Y:S01]  /*103c0*/  SHF.R.S32.HI R4, RZ, 0x1f, R9 ;  /* 0x0000001fff047819 */ /* 0x000fe20000011409 */
[----:B------:R-:W-:Y:S01]  /*103d0*/  IMAD.U32 R2, RZ, RZ, UR4 ;  /* 0x00000004ff027e24 */ /* 0x000fe2000f8e00ff */
[----:B------:R-:W-:Y:S01]  /*103e0*/  UIADD3 UR6, UR5, UR6, URZ ;  /* 0x0000000605067290 */ /* 0x000fe2000fffe03f */
[----:B-1----:R-:W-:-:S02]  /*103f0*/  IMAD R12, R10, UR8, RZ ;  /* 0x000000080a0c7c24 */ /* 0x002fc4000f8e02ff */
[----:B------:R-:W-:Y:S01]  /*10400*/  ULDC.64 UR4, c[0x0][0xce0] ;  /* 0x0003380000047ab9 */ /* 0x000fe20000000a00 */
[----:B------:R-:W-:Y:S02]  /*10410*/  IMAD R7, R6, R7, R0 ;  /* 0x0000000706077224 */ /* 0x000fe400078e0200 */
[----:B------:R-:W-:Y:S01]  /*10420*/  MOV R3, UR6 ;  /* 0x0000000600037c02 */ /* 0x000fe20008000f00 */
[----:B------:R-:W-:Y:S02]  /*10430*/  IMAD R11, R11, UR7, R12 ;  /* 0x000000070b0b7c24 */ /* 0x000fe4000f8e020c */
[----:B------:R-:W-:Y:S01]  /*10440*/  IMAD R4, R4, UR4, RZ ;  /* 0x0000000404047c24 */ /* 0x000fe2000f8e02ff */
[----:B------:R-:W-:Y:S01]  /*10450*/  SHF.R.S32.HI R0, RZ, 0x1f, R7 ;  /* 0x0000001fff007819 */ /* 0x000fe20000011407 */
[----:B------:R-:W-:-:S04]  /*10460*/  IMAD.WIDE.U32 R2, R10, UR7, R2 ;  /* 0x000000070a027c25 */ /* 0x000fc8000f8e0002 */
[----:B------:R-:W-:Y:S02]  /*10470*/  IMAD.IADD R3, R11, 0x1, R3 ;  /* 0x000000010b037824 */ /* 0x000fe400078e0203 */
[C---:B------:R-:W-:Y:S02]  /*10480*/  IMAD R4, R9.reuse, UR5, R4 ;  /* 0x0000000509047c24 */ /* 0x040fe4000f8e0204 */
[----:B------:R-:W-:Y:S01]  /*10490*/  IMAD.WIDE.U32 R2, R9, UR4, R2 ;  /* 0x0000000409027c25 */ /* 0x000fe2000f8e0002 */
[----:B------:R-:W-:Y:S01]  /*104a0*/  SHF.R.S32.HI R9, RZ, 0x1f, R5 ;  /* 0x0000001fff097819 */ /* 0x000fe20000011405 */
[----:B------:R-:W-:Y:S02]  /*104b0*/  ULDC.64 UR4, c[0x0][0xcc8] ;  /* 0x0003320000047ab9 */ /* 0x000fe40000000a00 */
[----:B------:R-:W-:Y:S01]  /*104c0*/  IMAD R0, R0, UR4, RZ ;  /* 0x0000000400007c24 */ /* 0x000fe2000f8e02ff */
[----:B------:R-:W-:-:S03]  /*104d0*/  IADD3 R2, P0, R5, R2, RZ ;  /* 0x0000000205027210 */ /* 0x000fc60007f1e0ff */
[----:B------:R-:W-:Y:S01]  /*104e0*/  IMAD R5, R7, UR5, R0 ;  /* 0x0000000507057c24 */ /* 0x000fe2000f8e0200 */
[----:B------:R-:W-:-:S03]  /*104f0*/  IADD3.X R3, R9, R3, R4, P0, !PT ;  /* 0x0000000309037210 */ /* 0x000fc600007fe404 */
        /* <DEDUP_REMOVED lines=8> */
.L_x_7431:
        /* <DEDUP_REMOVED lines=18> */
.L_x_7483:
[----:B------:R-:W-:Y:S01]  /*106a0*/  ULDC UR43, c[0x0][0xd50] ;  /* 0x00035400002b7ab9 */ /* 0x000fe20000000800 */
[----:B------:R-:W-:Y:S01]  /*106b0*/  UMOV UR39, UR6 ;  /* 0x0000000600277c82 */ /* 0x000fe20008000000 */
[----:B------:R-:W-:-:S11]  /*106c0*/  UISETP.NE.AND UP0, UPT, UR43, 0x1, UPT ;  /* 0x000000012b00788c */ /* 0x000fd6000bf05270 */
[----:B------:R-:W-:Y:S01]  /*106d0*/  @UP0 ULDC UR4, c[0x0][0xd54] ;  /* 0x0003550000040ab9 */ /* 0x000fe20000000800 */
[----:B------:R-:W-:Y:S01]  /*106e0*/  @UP0 ULDC UR7, c[0x0][0xd58] ;  /* 0x0003560000070ab9 */ /* 0x000fe20000000800 */
[----:B------:R-:W-:-:S04]  /*106f0*/  UIMAD.WIDE.U32 UR4, UR6, UR4, URZ ;  /* 0x00000004060472a5 */ /* 0x000fc8000f8e003f */
[----:B------:R-:W-:-:S12]  /*10700*/  @UP0 USHF.R.U32.HI UR39, URZ, UR7, UR5 ;  /* 0x000000073f270299 */ /* 0x000fd80008011605 */
.L_x_7484:
        /* <DEDUP_REMOVED lines=8> */
[----:B------:R-:W0:Y:S01]  /*10790*/  S2UR UR46, SR_CTAID.X ;  /* 0x00000000002e79c3 */ /* 0x000e220000002500 */
[----:B------:R-:W-:Y:S01]  /*107a0*/  UISETP.NE.U32.AND UP0, UPT, UR4, URZ, UPT ;  /* 0x0000003f0400728c */ /* 0x000fe2000bf05070 */
[----:B------:R-:W-:Y:S01]  /*107b0*/  MOV R30, RZ ;  /* 0x000000ff001e7202 */ /* 0x000fe20000000f00 */
[----:B------:R-:W-:Y:S01]  /*107c0*/  ULDC UR6, c[0x0][0x448] ;  /* 0x0001120000067ab9 */ /* 0x000fe20000000800 */
[----:B------:R-:W-:Y:S01]  /*107d0*/  ULDC UR7, c[0x0][0x2f0] ;  /* 0x0000bc0000077ab9 */ /* 0x000fe20000000800 */
[----:B------:R-:W-:Y:S02]  /*107e0*/  UISETP.NE.AND.EX UP0, UPT, UR5, URZ, UPT, UP0 ;  /* 0x0000003f0500728c */ /* 0x000fe4000bf05300 */
[----:B------:R-:W-:-:S04]  /*107f0*/  UISETP.NE.AND UP1, UPT, UR6, 0x1, UPT ;  /* 0x000000010600788c */ /* 0x000fc8000bf25270 */
[----:B------:R-:W-:-:S05]  /*10800*/  PLOP3.LUT P0, PT, PT, PT, UP0, 0x80, 0x0 ;  /* 0x000000000000781c */ /* 0x000fca0003f0f008 */
[----:B------:R-:W-:Y:S02]  /*10810*/  @UP0 ULDC.64 UR4, c[0x0][0xb20] ;  /* 0x0002c80000040ab9 */ /* 0x000fe40000000a00 */
[----:B------:R-:W-:Y:S01]  /*10820*/  @UP0 UIMAD.WIDE UR4, UR45, 0x4, UR4 ;  /* 0x000000042d0408a5 */ /* 0x000fe2000f8e0204 */
[----:B------:R-:W-:-:S05]  /*10830*/  @UP1 ULDC UR8, c[0x0][0x450] ;  /* 0x0001140000081ab9 */ /* 0x000fca0000000800 */
[----:B------:R-:W-:Y:S02]  /*10840*/  IMAD.U32 R2, RZ, RZ, UR4 ;  /* 0x00000004ff027e24 */ /* 0x000fe4000f8e00ff */
[----:B------:R-:W-:Y:S01]  /*10850*/  IMAD.U32 R3, RZ, RZ, UR5 ;  /* 0x00000005ff037e24 */ /* 0x000fe2000f8e00ff */
[----:B------:R-:W-:Y:S02]  /*10860*/  ULDC.64 UR4, c[0x0][0x418] ;  /* 0x0001060000047ab9 */ /* 0x000fe40000000a00 */
[----:B------:R-:W-:Y:S02]  /*10870*/  UISETP.NE.U32.AND UP0, UPT, UR4, URZ, UPT ;  /* 0x0000003f0400728c */ /* 0x000fe4000bf05070 */
[----:B0-----:R-:W-:Y:S01]  /*10880*/  ULEA UR6, UR46, 0x3f, 0x6 ;  /* 0x0000003f2e067891 */ /* 0x001fe2000f8e303f */
[----:B------:R0:W5:Y:S01]  /*10890*/  @P0 LDG.E R30, desc[UR36][R2.64] ;  /* 0x00000024021e0981 */ /* 0x000162000c1e1900 */
[----:B------:R-:W-:Y:S01]  /*108a0*/  UISETP.NE.AND.EX UP0, UPT, UR5, URZ, UPT, UP0 ;  /* 0x0000003f0500728c */ /* 0x000fe2000bf05300 */
[----:B------:R-:W-:Y:S01]  /*108b0*/  ULDC UR4, c[0x0][0x424] ;  /* 0x0001090000047ab9 */ /* 0x000fe20000000800 */
[----:B------:R-:W-:-:S02]  /*108c0*/  UP2UR UR47, UPR, URZ, 0x2 ;  /* 0x000000023f2f7883 */ /* 0x000fc40008000000 */
[----:B------:R-:W-:Y:S02]  /*108d0*/  USEL UR40, UR4, 0x1, UP0 ;  /* 0x0000000104287887 */ /* 0x000fe40008000000 */
[----:B------:R-:W-:Y:S01]  /*108e0*/  USHF.R.U32.HI UR9, URZ, 0x10, UR43 ;  /* 0x000000103f097899 */ /* 0x000fe2000801162b */
[----:B------:R-:W-:Y:S01]  /*108f0*/  @UP1 ULDC UR4, c[0x0][0x44c] ;  /* 0x0001130000041ab9 */ /* 0x000fe20000000800 */
[----:B------:R-:W-:Y:S02]  /*10900*/  UIMAD UR40, UR40, UR7, URZ ;  /* 0x00000007282872a4 */ /* 0x000fe4000f8e023f */
[----:B------:R-:W-:Y:S01]  /*10910*/  UIMAD.WIDE.U32 UR4, UR6, UR4, URZ ;  /* 0x00000004060472a5 */ /* 0x000fe2000f8e003f */
[----:B------:R-:W-:Y:S01]  /*10920*/  ULDC UR7, c[0x0][0x288] ;  /* 0x0000a20000077ab9 */ /* 0x000fe20000000800 */
[----:B------:R-:W-:Y:S02]  /*10930*/  UIADD3 UR4, UR40, 0x3f, URZ ;  /* 0x0000003f28047890 */ /* 0x000fe4000fffe03f */
[----:B------:R-:W-:-:S02]  /*10940*/  UIADD3 UR7, UR40, 0x40, -UR7 ;  /* 0x0000004028077890 */ /* 0x000fc4000fffe807 */
[----:B------:R-:W-:Y:S02]  /*10950*/  @UP1 USHF.R.U32.HI UR6, URZ, UR8, UR5 ;  /* 0x000000083f061299 */ /* 0x000fe40008011605 */
[----:B------:R-:W-:Y:S02]  /*10960*/  USHF.R.S32.HI UR5, URZ, 0x1f, UR4 ;  /* 0x0000001f3f057899 */ /* 0x000fe40008011404 */
[----:B------:R-:W-:Y:S02]  /*10970*/  UIADD3 UR7, UR7, UR6, URZ ;  /* 0x0000000607077290 */ /* 0x000fe4000fffe03f */
[----:B------:R-:W-:Y:S02]  /*10980*/  ULEA.HI UR5, UR5, UR4, URZ, 0x6 ;  /* 0x0000000405057291 */ /* 0x000fe4000f8f303f */
[----:B------:R-:W-:Y:S02]  /*10990*/  USHF.R.S32.HI UR6, URZ, 0x1f, UR7 ;  /* 0x0000001f3f067899 */ /* 0x000fe40008011407 */
[----:B------:R-:W-:-:S02]  /*109a0*/  USHF.R.S32.HI UR41, URZ, 0x6, UR5 ;  /* 0x000000063f297899 */ /* 0x000fc40008011405 */
[----:B------:R-:W-:Y:S02]  /*109b0*/  ULEA.HI UR6, UR6, UR7, URZ, 0x6 ;  /* 0x0000000706067291 */ /* 0x000fe4000f8f303f */
[----:B------:R-:W-:Y:S02]  /*109c0*/  ULOP3.LUT UR43, UR43, 0xffff, URZ, 0xc0, !UPT ;  /* 0x0000ffff2b2b7892 */ /* 0x000fe4000f8ec03f */
[----:B------:R-:W-:Y:S01]  /*109d0*/  USHF.R.S32.HI UR42, URZ, 0x6, UR6 ;  /* 0x000000063f2a7899 */ /* 0x000fe20008011406 */
[----:B------:R-:W-:-:S03]  /*109e0*/  UMOV UR38, URZ ;  /* 0x0000003f00267c82 */ /* 0x000fc60008000000 */
[----:B------:R-:W-:-:S04]  /*109f0*/  UISETP.LT.AND UP0, UPT, UR41, UR42, UPT ;  /* 0x0000002a2900728c */ /* 0x000fc8000bf01270 */
[----:B------:R-:W-:Y:S02]  /*10a00*/  USEL UR11, UR41, UR42, UP0 ;  /* 0x0000002a290b7287 */ /* 0x000fe40008000000 */
[----:B------:R-:W-:Y:S02]  /*10a10*/  UISETP.NE.AND UP0, UPT, UR9, URZ, UPT ;  /* 0x0000003f0900728c */ /* 0x000fe4000bf05270 */
[----:B------:R-:W-:-:S06]  /*10a20*/  UISETP.GE.AND UP1, UPT, UR11, 0x1, UPT ;  /* 0x000000010b00788c */ /* 0x000fcc000bf26270 */
[----:B------:R-:W-:-:S03]  /*10a30*/  PLOP3.LUT P0, PT, PT, PT, UP1, 0x80, 0x0 ;  /* 0x000000000000781c */ /* 0x000fc60003f0f018 */
[----:B------:R-:W-:-:S10]  /*10a40*/  @!UP0 ULDC UR9, c[0x0][0xae8] ;  /* 0x0002ba0000098ab9 */ /* 0x000fd40000000800 */
        /* <DEDUP_REMOVED lines=31> */
.L_x_7486:
        /* <DEDUP_REMOVED lines=31> */
.L_x_7487:
        /* <DEDUP_REMOVED lines=20> */
.L_x_7489:
[----:B------:R0:W1:Y:S01]  /*10f70*/  LDC.64 R2, c[0x4][R16] ;  /* 0x0100000010027b82 */ /* 0x0000620000000a00 */
[----:B------:R-:W-:Y:S01]  /*10f80*/  ULDC.64 UR4, c[0x4][0xf0] ;  /* 0x01003c0000047ab9 */ /* 0x000fe20000000a00 */
[----:B------:R-:W-:Y:S01]  /*10f90*/  ULDC.64 UR6, c[0x4][0xf8] ;  /* 0x01003e0000067ab9 */ /* 0x000fe20000000a00 */
[----:B------:R-:W-:Y:S01]  /*10fa0*/  MOV R4, UR4 ;  /* 0x0000000400047c02 */ /* 0x000fe20008000f00 */
        /* <DEDUP_REMOVED lines=11> */
.L_x_7488:
[----:B------:R-:W-:Y:S01]  /*11060*/  ULDC.64 UR4, c[0x0][0xaf0] ;  /* 0x0002bc0000047ab9 */ /* 0x000fe20000000a00 */
[----:B------:R-:W-:Y:S01]  /*11070*/  MOV R25, UR45 ;  /* 0x0000002d00197c02 */ /* 0x000fe20008000f00 */
        /* <DEDUP_REMOVED lines=88> */
.L_x_7536:
[----:B------:R-:W2:Y:S01]  /*11600*/  LDL R0, [R1+0x4] ;  /* 0x0000040001007983 */ /* 0x000ea20000100800 */
[----:B------:R-:W-:Y:S01]  /*11610*/  ISETP.GT.U32.AND P1, PT, R31, 0x3f, PT ;  /* 0x0000003f1f00780c */ /* 0x000fe20003f24070 */
[----:B------:R-:W-:Y:S01]  /*11620*/  IMAD.U32 R23, RZ, RZ, UR39 ;  /* 0x00000027ff177e24 */ /* 0x000fe2000f8e00ff */
[----:B------:R-:W-:Y:S02]  /*11630*/  LOP3.LUT R16, R16, 0xfffffbff, RZ, 0xc0, !PT ;  /* 0xfffffbff10107812 */ /* 0x000fe400078ec0ff */
[----:B------:R-:W-:Y:S02]  /*11640*/  LOP3.LUT R34, R3, R34, RZ, 0xfc, !PT ;  /* 0x0000002203227212 */ /* 0x000fe400078efcff */
        /* <DEDUP_REMOVED lines=11> */
.L_x_7491:
[----:B------:R-:W-:-:S05]  /*11700*/  IMAD.MOV.U32 R0, RZ, RZ, 0x1 ;  /* 0x00000001ff007424 */ /* 0x000fca00078e00ff */
[----:B------:R-:W-:-:S04]  /*11710*/  SHF.L.U32 R0, R0, 0x1f, RZ ;  /* 0x0000001f00007819 */ /* 0x000fc800000006ff */
[----:B------:R-:W0:Y:S02]  /*11720*/  SYNCS.PHASECHK.TRANS64.TRYWAIT P0, [UR44+0x38840], R0 ;  /* 0x03884000ff0075a7 */ /* 0x000e24000800016c */
[----:B0-----:R-:W-:Y:S05]  /*11730*/  @!P0 BRA `(.L_x_7492) ;  /* 0x0000003800108947 */ /* 0x001fea0003800000 */
.L_x_7537:
        /* <DEDUP_REMOVED lines=58> */
.L_x_7547:
[----:B------:R-:W-:-:S13]  /*11ae0*/  ISETP.GE.AND P0, PT, R18, 0x31, PT ;  /* 0x000000311200780c */ /* 0x000fda0003f06270 */
[----:B0-2---:R-:W-:-:S04]  /*11af0*/  @P0 LEA R2, P1, R22, R14, 0x1 ;  /* 0x0000000e16020211 */ /* 0x005fc800078208ff */
[----:B-1----:R-:W-:Y:S02]  /*11b00*/  @P0 IADD3.X R3, RZ, R5, RZ, P1, !PT ;  /* 0x00000005ff030210 */ /* 0x002fe40000ffe4ff */
[----:B------:R-:W-:-:S05]  /*11b10*/  @P0 LEA R5, R24, UR44, 0x1 ;  /* 0x0000002c18050c11 */ /* 0x000fca000f8e08ff */
        /* <DEDUP_REMOVED lines=11> */
.L_x_7494:
        /* <DEDUP_REMOVED lines=17> */
[----:B------:R-:W-:-:S02]  /*11ce0*/  IMAD.U32 R7, RZ, RZ, UR7 ;  /* 0x00000007ff077e24 */ /* 0x000fc4000f8e00ff */
[----:B------:R-:W-:Y:S02]  /*11cf0*/  IMAD.U32 R10, RZ, RZ, UR8 ;  /* 0x00000008ff0a7e24 */ /* 0x000fe4000f8e00ff */
[----:B------:R-:W-:Y:S02]  /*11d00*/  IMAD.U32 R11, RZ, RZ, UR9 ;  /* 0x00000009ff0b7e24 */ /* 0x000fe4000f8e00ff */
[----:B------:R-:W-:Y:S02]  /*11d10*/  IMAD.MOV.U32 R8, RZ, RZ, 0x70 ;  /* 0x00000070ff087424 */ /* 0x000fe400078e00ff */
[----:B------:R-:W-:-:S07]  /*11d20*/  IMAD.MOV.U32 R13, RZ, RZ, RZ ;  /* 0x000000ffff0d7224 */ /* 0x000fce00078e00ff */
[----:B------:R-:W-:-:S07]  /*11d30*/  LEPC R20, `(.L_x_7495) ;  /* 0x000000001014794e */ /* 0x000fce0000000000 */
[----:B0-----:R-:W-:Y:S05]  /*11d40*/  CALL.ABS.NOINC R2 ;  /* 0x0000000002007343 */ /* 0x001fea0003c00000 */
.L_x_7495:
[----:B------:R-:W-:Y:S01]  /*11d50*/  UISETP.NE.AND UP0, UPT, UR47, URZ, UPT ;  /* 0x0000003f2f00728c */ /* 0x000fe2000bf05270 */
[----:B------:R-:W-:Y:S01]  /*11d60*/  IMAD.U32 R28, RZ, RZ, UR46 ;  /* 0x0000002eff1c7e24 */ /* 0x000fe2000f8e00ff */
[----:B------:R-:W-:Y:S01]  /*11d70*/  R2UR UR6, R23 ;  /* 0x00000000170672ca */ /* 0x000fe200000e0000 */
[----:B------:R-:W-:Y:S01]  /*11d80*/  ULDC.64 UR8, c[0x0][0x2d8] ;  /* 0x0000b60000087ab9 */ /* 0x000fe20000000a00 */
[----:B------:R-:W0:Y:S01]  /*11d90*/  LDC R7, c[0x0][0x448] ;  /* 0x00011200ff077b82 */ /* 0x000e220000000800 */
[----:B------:R-:W-:Y:S01]  /*11da0*/  IMAD R28, R28, 0x40, R31 ;  /* 0x000000401c1c7824 */ /* 0x000fe200078e021f */
[----:B------:R-:W-:Y:S01]  /*11db0*/  PLOP3.LUT P0, PT, PT, PT, UP0, 0x80, 0x0 ;  /* 0x000000000000781c */ /* 0x000fe20003f0f008 */
[----:B------:R-:W1:Y:S02]  /*11dc0*/  S2R R20, SR_TID.X ;  /* 0x0000000000147919 */ /* 0x000e640000002100 */
[----:B------:R-:W-:Y:S02]  /*11dd0*/  IMAD.MOV.U32 R11, RZ, RZ, R28 ;  /* 0x000000ffff0b7224 */ /* 0x000fe400078e001c */
[----:B------:R-:W-:-:S04]  /*11de0*/  @UP0 ULDC UR4, c[0x0][0x44c] ;  /* 0x0001130000040ab9 */ /* 0x000fc80000000800 */
[----:B------:R-:W-:-:S04]  /*11df0*/  UIMAD UR6, UR6, UR8, URZ ;  /* 0x00000008060672a4 */ /* 0x000fc8000f8e023f */
[----:B------:R-:W-:Y:S01]  /*11e00*/  @P0 IMAD.HI.U32 R0, R28, UR4, RZ ;  /* 0x000000041c000c27 */ /* 0x000fe2000f8e00ff */
[----:B------:R-:W-:Y:S01]  /*11e10*/  PLOP3.LUT P0, PT, PT, PT, UP0, 0x80, 0x0 ;  /* 0x000000000000781c */ /* 0x000fe20003f0f008 */
[----:B------:R-:W-:Y:S01]  /*11e20*/  @UP0 ULDC UR4, c[0x0][0x450] ;  /* 0x0001140000040ab9 */ /* 0x000fe20000000800 */
[----:B------:R-:W-:-:S11]  /*11e30*/  UIMAD UR6, UR39, UR9, UR6 ;  /* 0x00000009270672a4 */ /* 0x000fd6000f8e0206 */
[----:B------:R-:W-:Y:S01]  /*11e40*/  @P0 SHF.R.U32.HI R11, RZ, UR4, R0 ;  /* 0x00000004ff0b0c19 */ /* 0x000fe20008011600 */
[----:B------:R-:W-:-:S03]  /*11e50*/  UIMAD.WIDE.U32 UR4, UR39, UR8, URZ ;  /* 0x00000008270472a5 */ /* 0x000fc6000f8e003f */
[----:B------:R-:W-:Y:S01]  /*11e60*/  ULDC.64 UR8, c[0x0][0x2e0] ;  /* 0x0000b80000087ab9 */ /* 0x000fe20000000a00 */
[----:B------:R-:W-:Y:S01]  /*11e70*/  UIADD3 UR5, UR5, UR6, URZ ;  /* 0x0000000605057290 */ /* 0x000fe2000fffe03f */
[----:B------:R-:W-:Y:S01]  /*11e80*/  SHF.R.S32.HI R0, RZ, 0x1f, R11 ;  /* 0x0000001fff007819 */ /* 0x000fe2000001140b */
[----:B------:R-:W-:Y:S01]  /*11e90*/  UIMAD UR6, UR49, UR8, URZ ;  /* 0x00000008310672a4 */ /* 0x000fe2000f8e023f */
[----:B-1----:R-:W-:Y:S01]  /*11ea0*/  LOP3.LUT R20, R20, 0x7f, RZ, 0xc0, !PT ;  /* 0x0000007f14147812 */ /* 0x002fe200078ec0ff */
[----:B------:R-:W-:Y:S02]  /*11eb0*/  UIMAD.WIDE.U32 UR4, UR45, UR8, UR4 ;  /* 0x000000082d0472a5 */ /* 0x000fe4000f8e0004 */
[----:B------:R-:W-:Y:S01]  /*11ec0*/  UIMAD UR6, UR45, UR9, UR6 ;  /* 0x000000092d0672a4 */ /* 0x000fe2000f8e0206 */
[----:B------:R-:W-:-:S03]  /*11ed0*/  SHF.R.U32.HI R20, RZ, 0x3, R20 ;  /* 0x00000003ff147819 */ /* 0x000fc60000011614 */
[----:B------:R-:W-:Y:S01]  /*11ee0*/  IMAD.U32 R5, RZ, RZ, UR5 ;  /* 0x00000005ff057e24 */ /* 0x000fe2000f8e00ff */
[----:B------:R-:W-:Y:S01]  /*11ef0*/  UIADD3 UR6, UR5, UR6, URZ ;  /* 0x0000000605067290 */ /* 0x000fe2000fffe03f */
[----:B------:R-:W-:Y:S02]  /*11f00*/  IMAD.U32 R4, RZ, RZ, UR4 ;  /* 0x00000004ff047e24 */ /* 0x000fe4000f8e00ff */
[----:B------:R-:W-:Y:S01]  /*11f10*/  IMAD.MOV R5, RZ, RZ, -R11 ;  /* 0x000000ffff057224 */ /* 0x000fe200078e0a0b */
[----:B------:R-:W-:Y:S02]  /*11f20*/  ULDC.64 UR4, c[0x0][0x2d0] ;  /* 0x0000b40000047ab9 */ /* 0x000fe40000000a00 */
[----:B------:R-:W-:Y:S01]  /*11f30*/  IMAD R0, R0, UR4, RZ ;  /* 0x0000000400007c24 */ /* 0x000fe2000f8e02ff */
[----:B------:R-:W-:Y:S01]  /*11f40*/  MOV R2, R4 ;  /* 0x0000000400027202 */ /* 0x000fe20000000f00 */
[----:B0-----:R-:W-:Y:S02]  /*11f50*/  IMAD R5, R7, R5, R28 ;  /* 0x0000000507057224 */ /* 0x001fe400078e021c */
[----:B------:R-:W-:-:S02]  /*11f60*/  IMAD.U32 R3, RZ, RZ, UR6 ;  /* 0x00000006ff037e24 */ /* 0x000fc4000f8e00ff */
[C---:B------:R-:W-:Y:S01]  /*11f70*/  IMAD R9, R11.reuse, UR5, R0 ;  /* 0x000000050b097c24 */ /* 0x040fe2000f8e0200 */
[----:B------:R-:W-:Y:S01]  /*11f80*/  SHF.R.S32.HI R0, RZ, 0x1f, R5 ;  /* 0x0000001fff007819 */ /* 0x000fe20000011405 */
[----:B------:R-:W-:Y:S01]  /*11f90*/  IMAD.WIDE.U32 R2, R11, UR4, R2 ;  /* 0x000000040b027c25 */ /* 0x000fe2000f8e0002 */
[----:B------:R-:W-:-:S03]  /*11fa0*/  ULDC.64 UR4, c[0x0][0x2c8] ;  /* 0x0000b20000047ab9 */ /* 0x000fc60000000a00 */
        /* <DEDUP_REMOVED lines=13> */
[----:B------:R-:W-:Y:S01]  /*12080*/  IMAD.U32 R6, RZ, RZ, UR46 ;  /* 0x0000002eff067e24 */ /* 0x000fe2000f8e00ff */
[----:B------:R-:W-:Y:S01]  /*12090*/  ULDC UR4, c[0x0][0x288] ;  /* 0x0000a20000047ab9 */ /* 0x000fe20000000800 */
[----:B------:R-:W-:Y:S01]  /*120a0*/  LOP3.LUT R16, R16, 0xfffffeff, RZ, 0xc0, !PT ;  /* 0xfffffeff10107812 */ /* 0x000fe200078ec0ff */
[----:B------:R-:W1:Y:S01]  /*120b0*/  SHFL.IDX PT, R2, R4, RZ, 0x181f ;  /* 0x00181fff04027589 */ /* 0x000e6200000e0000 */
[----:B------:R-:W-:Y:S02]  /*120c0*/  IMAD R5, R7, UR4, RZ ;  /* 0x0000000407057c24 */ /* 0x000fe4000f8e02ff */
[----:B------:R-:W-:Y:S01]  /*120d0*/  IMAD R6, R6, 0x40, R20 ;  /* 0x0000004006067824 */ /* 0x000fe200078e0214 */
[----:B------:R-:W2:Y:S03]  /*120e0*/  SHFL.IDX PT, R7, R0, 0x1, 0x181f ;  /* 0x00381f0000077f89 */ /* 0x000ea600000e0000 */
[C---:B------:R-:W-:Y:S01]  /*120f0*/  VIADD R8, R6.reuse, 0x10 ;  /* 0x0000001006087836 */ /* 0x040fe20000000000 */
[-C--:B------:R-:W-:Y:S01]  /*12100*/  ISETP.GE.AND P2, PT, R6, R5.reuse, PT ;  /* 0x000000050600720c */ /* 0x080fe20003f46270 */
[----:B------:R-:W3:Y:S03]  /*12110*/  SHFL.IDX PT, R9, R4, 0x1, 0x181f ;  /* 0x00381f0004097f89 */ /* 0x000ee600000e0000 */
[----:B------:R-:W-:-:S09]  /*12120*/  ISETP.GE.AND P3, PT, R8, R5, PT ;  /* 0x000000050800720c */ /* 0x000fd20003f66270 */
[----:B0-----:R-:W-:Y:S02]  /*12130*/  @!P2 LEA R3, P1, R22, R14, 0x1 ;  /* 0x0000000e1603a211 */ /* 0x001fe400078208ff */
[----:B------:R-:W-:Y:S01]  /*12140*/  @!P2 LEA R8, R24, UR44, 0x1 ;  /* 0x0000002c1808ac11 */ /* 0x000fe2000f8e08ff */
[----:B------:R-:W-:Y:S01]  /*12150*/  SHFL.IDX PT, R14, R0, 0x3, 0x181f ;  /* 0x00781f00000e7f89 */ /* 0x000fe200000e0000 */
[----:B------:R-:W-:Y:S01]  /*12160*/  @P2 LOP3.LUT R16, R16, 0x100, RZ, 0xfc, !PT ;  /* 0x0000010010102812 */ /* 0x000fe200078efcff */
[----:B-1----:R-:W-:Y:S01]  /*12170*/  @!P2 IMAD.X R2, RZ, RZ, R2, P1 ;  /* 0x000000ffff02a224 */ /* 0x002fe200008e0602 */
[----:B------:R-:W-:Y:S02]  /*12180*/  @!P3 LEA R10, R24, UR44, 0x1 ;  /* 0x0000002c180abc11 */ /* 0x000fe4000f8e08ff */
[----:B--2---:R-:W-:Y:S02]  /*12190*/  @!P3 LEA R7, P1, R22, R7, 0x1 ;  /* 0x000000071607b211 */ /* 0x004fe400078208ff */
[----:B------:R-:W-:-:S02]  /*121a0*/  @!P2 LOP3.LUT R3, R3, R2, RZ, 0x3c, !PT ;  /* 0x000000020303a212 */ /* 0x000fc400078e3cff */
[----:B---3--:R-:W-:Y:S02]  /*121b0*/  @!P3 IADD3.X R9, RZ, R9, RZ, P1, !PT ;  /* 0x00000009ff09b210 */ /* 0x008fe40000ffe4ff */
        /* <DEDUP_REMOVED lines=21> */
.L_x_7556:
[----:B------:R-:W-:Y:S01]  /*12310*/  VIADD R6, R6, 0x30 ;  /* 0x0000003006067836 */ /* 0x000fe20000000000 */
[----:B------:R-:W-:-:S04]  /*12320*/  LOP3.LUT R16, R16, 0xffffefff, RZ, 0xc0, !PT ;  /* 0xffffefff10107812 */ /* 0x000fc800078ec0ff */
[----:B------:R-:W-:-:S13]  /*12330*/  ISETP.GE.AND P2, PT, R6, R5, PT ;  /* 0x000000050600720c */ /* 0x000fda0003f46270 */
[----:B0-----:R-:W-:Y:S02]  /*12340*/  @!P2 LEA R2, P1, R22, R14, 0x1 ;  /* 0x0000000e1602a211 */ /* 0x001fe400078208ff */
[----:B------:R-:W-:Y:S02]  /*12350*/  @!P2 LEA R5, R24, UR44, 0x1 ;  /* 0x0000002c1805ac11 */ /* 0x000fe4000f8e08ff */
[----:B------:R-:W-:Y:S02]  /*12360*/  @!P2 IADD3.X R3, RZ, R4, RZ, P1, !PT ;  /* 0x00000004ff03a210 */ /* 0x000fe40000ffe4ff */
[----:B------:R-:W-:-:S03]  /*12370*/  @P2 LOP3.LUT R16, R16, 0x1000, RZ, 0xfc, !PT ;  /* 0x0000100010102812 */ /* 0x000fc600078efcff */
        /* <DEDUP_REMOVED lines=29> */
.L_x_7497:
[----:B------:R-:W-:Y:S01]  /*12550*/  UISETP.NE.AND UP0, UPT, UR47, URZ, UPT ;  /* 0x0000003f2f00728c */ /* 0x000fe2000bf05270 */
[----:B------:R-:W-:Y:S01]  /*12560*/  R2UR UR6, R23 ;  /* 0x00000000170672ca */ /* 0x000fe200000e0000 */
[----:B------:R-:W-:Y:S01]  /*12570*/  ULDC.64 UR8, c[0x0][0x3d8] ;  /* 0x0000f60000087ab9 */ /* 0x000fe20000000a00 */
[----:B------:R-:W-:Y:S01]  /*12580*/  IMAD.MOV.U32 R2, RZ, RZ, R28 ;  /* 0x000000ffff027224 */ /* 0x000fe200078e001c */
[----:B------:R-:W-:Y:S01]  /*12590*/  ULDC UR7, c[0x0][0x448] ;  /* 0x0001120000077ab9 */ /* 0x000fe20000000800 */
[C---:B------:R-:W-:Y:S02]  /*125a0*/  LOP3.LUT R20, R22.reuse, 0x180, RZ, 0xfc, !PT ;  /* 0x0000018016147812 */ /* 0x040fe400078efcff */
[----:B------:R-:W-:Y:S02]  /*125b0*/  PLOP3.LUT P0, PT, PT, PT, UP0, 0x80, 0x0 ;  /* 0x000000000000781c */ /* 0x000fe40003f0f008 */
[----:B------:R-:W-:Y:S02]  /*125c0*/  LOP3.LUT R21, R22, 0x80, RZ, 0xfc, !PT ;  /* 0x0000008016157812 */ /* 0x000fe400078efcff */
[----:B------:R-:W-:Y:S01]  /*125d0*/  @UP0 ULDC UR4, c[0x0][0x44c] ;  /* 0x0001130000040ab9 */ /* 0x000fe20000000800 */
[----:B------:R-:W-:-:S02]  /*125e0*/  LOP3.LUT R16, R16, 0xfffff7ff, RZ, 0xc0, !PT ;  /* 0xfffff7ff10107812 */ /* 0x000fc400078ec0ff */
[----:B------:R-:W-:-:S04]  /*125f0*/  UIMAD UR6, UR6, UR8, URZ ;  /* 0x00000008060672a4 */ /* 0x000fc8000f8e023f */
[----:B------:R-:W-:Y:S02]  /*12600*/  UIMAD UR6, UR39, UR9, UR6 ;  /* 0x00000009270672a4 */ /* 0x000fe4000f8e0206 */
[----:B------:R-:W-:Y:S01]  /*12610*/  @P0 IMAD.HI.U32 R0, R28, UR4, RZ ;  /* 0x000000041c000c27 */ /* 0x000fe2000f8e00ff */
[----:B------:R-:W-:Y:S01]  /*12620*/  PLOP3.LUT P0, PT, PT, PT, UP0, 0x80, 0x0 ;  /* 0x000000000000781c */ /* 0x000fe20003f0f008 */
[----:B------:R-:W-:-:S12]  /*12630*/  @UP0 ULDC UR4, c[0x0][0x450] ;  /* 0x0001140000040ab9 */ /* 0x000fd80000000800 */
[----:B------:R-:W-:Y:S01]  /*12640*/  @P0 SHF.R.U32.HI R2, RZ, UR4, R0 ;  /* 0x00000004ff020c19 */ /* 0x000fe20008011600 */
[----:B------:R-:W-:-:S03]  /*12650*/  UIMAD.WIDE.U32 UR4, UR39, UR8, URZ ;  /* 0x00000008270472a5 */ /* 0x000fc6000f8e003f */
[----:B------:R-:W-:Y:S01]  /*12660*/  ULDC.64 UR8, c[0x0][0x3e0] ;  /* 0x0000f80000087ab9 */ /* 0x000fe20000000a00 */
[----:B------:R-:W-:Y:S01]  /*12670*/  UIADD3 UR5, UR5, UR6, URZ ;  /* 0x0000000605057290 */ /* 0x000fe2000fffe03f */
[--C-:B------:R-:W-:Y:S01]  /*12680*/  IMAD.MOV R5, RZ, RZ, -R2.reuse ;  /* 0x000000ffff057224 */ /* 0x100fe200078e0a02 */
[----:B------:R-:W-:Y:S01]  /*12690*/  UIMAD UR6, UR49, UR8, URZ ;  /* 0x00000008310672a4 */ /* 0x000fe2000f8e023f */
[----:B------:R-:W-:Y:S01]  /*126a0*/  SHF.R.S32.HI R0, RZ, 0x1f, R2 ;  /* 0x0000001fff007819 */ /* 0x000fe20000011402 */
[----:B------:R-:W-:Y:S01]  /*126b0*/  UIMAD.WIDE.U32 UR4, UR45, UR8, UR4 ;  /* 0x000000082d0472a5 */ /* 0x000fe2000f8e0004 */
[----:B------:R-:W-:Y:S01]  /*126c0*/  IMAD R5, R5, UR7, R28 ;  /* 0x0000000705057c24 */ /* 0x000fe2000f8e021c */
[----:B------:R-:W-:-:S03]  /*126d0*/  UIMAD UR6, UR45, UR9, UR6 ;  /* 0x000000092d0672a4 */ /* 0x000fc6000f8e0206 */
[----:B------:R-:W-:Y:S01]  /*126e0*/  ULDC.64 UR8, c[0x0][0x3d0] ;  /* 0x0000f40000087ab9 */ /* 0x000fe20000000a00 */
[----:B------:R-:W-:Y:S01]  /*126f0*/  UIADD3 UR5, UR5, UR6, URZ ;  /* 0x0000000605057290 */ /* 0x000fe2000fffe03f */
[----:B------:R-:W-:Y:S01]  /*12700*/  IMAD R3, R0, UR8, RZ ;  /* 0x0000000800037c24 */ /* 0x000fe2000f8e02ff */
[----:B------:R-:W-:Y:S01]  /*12710*/  SHF.R.S32.HI R0, RZ, 0x1f, R5 ;  /* 0x0000001fff007819 */ /* 0x000fe20000011405 */
[----:B------:R-:W-:Y:S02]  /*12720*/  IMAD.U32 R9, RZ, RZ, UR8 ;  /* 0x00000008ff097e24 */ /* 0x000fe4000f8e00ff */
[C---:B------:R-:W-:Y:S02]  /*12730*/  IMAD R7, R2.reuse, UR9, R3 ;  /* 0x0000000902077c24 */ /* 0x040fe4000f8e0203 */
[----:B------:R-:W-:Y:S01]  /*12740*/  IMAD.WIDE.U32 R2, R2, R9, UR4 ;  /* 0x0000000402027e25 */ /* 0x000fe2000f8e0009 */
        /* <DEDUP_REMOVED lines=10> */
[----:B------:R-:W-:Y:S02]  /*127f0*/  LEA.HI.X R4, R2, UR5, R3, 0x1, P0 ;  /* 0x0000000502047c11 */ /* 0x000fe400080f0c03 */
[----:B------:R-:W-:-:S02]  /*12800*/  ISETP.GE.AND P0, PT, R20, UR4, PT ;  /* 0x0000000414007c0c */ /* 0x000fc4000bf06270 */
[----:B------:R-:W-:Y:S02]  /*12810*/  LOP3.LUT R20, R22, 0x40, RZ, 0xfc, !PT ;  /* 0x0000004016147812 */ /* 0x000fe400078efcff */
[----:B------:R-:W-:Y:S02]  /*12820*/  ISETP.GE.AND P4, PT, R21, UR4, PT ;  /* 0x0000000415007c0c */ /* 0x000fe4000bf86270 */
[----:B------:R-:W-:Y:S02]  /*12830*/  ISETP.GE.AND P5, PT, R20, UR4, PT ;  /* 0x0000000414007c0c */ /* 0x000fe4000bfa6270 */
[----:B------:R-:W-:Y:S02]  /*12840*/  LOP3.LUT R20, R22, 0xc0, RZ, 0xfc, !PT ;  /* 0x000000c016147812 */ /* 0x000fe400078efcff */
[----:B------:R-:W-:Y:S02]  /*12850*/  SEL R2, RZ, 0x1, P1 ;  /* 0x00000001ff027807 */ /* 0x000fe40000800000 */
[----:B------:R-:W-:-:S02]  /*12860*/  SEL R3, RZ, 0x4, P4 ;  /* 0x00000004ff037807 */ /* 0x000fc40002000000 */
[----:B------:R-:W-:Y:S02]  /*12870*/  SEL R7, RZ, 0x2, P5 ;  /* 0x00000002ff077807 */ /* 0x000fe40002800000 */
[----:B------:R-:W-:Y:S02]  /*12880*/  ISETP.GE.AND P2, PT, R36, UR4, PT ;  /* 0x0000000424007c0c */ /* 0x000fe4000bf46270 */
[----:B------:R-:W-:Y:S02]  /*12890*/  ISETP.GE.AND P3, PT, R20, UR4, PT ;  /* 0x0000000414007c0c */ /* 0x000fe4000bf66270 */
[----:B------:R-:W-:Y:S02]  /*128a0*/  IADD3 R7, R3, R7, R2 ;  /* 0x0000000703077210 */ /* 0x000fe40007ffe002 */
[----:B------:R-:W-:Y:S02]  /*128b0*/  @P1 LOP3.LUT R16, R16, 0x800, RZ, 0xfc, !PT ;  /* 0x0000080010101812 */ /* 0x000fe400078efcff */
[----:B------:R-:W-:-:S02]  /*128c0*/  SEL R2, RZ, 0x10, P2 ;  /* 0x00000010ff027807 */ /* 0x000fc40001000000 */
[----:B------:R-:W-:Y:S02]  /*128d0*/  SEL R3, RZ, 0x8, P3 ;  /* 0x00000008ff037807 */ /* 0x000fe40001800000 */
[----:B------:R-:W-:Y:S02]  /*128e0*/  ISETP.GE.AND P1, PT, R35, UR4, PT ;  /* 0x0000000423007c0c */ /* 0x000fe4000bf26270 */
[----:B------:R-:W-:Y:S02]  /*128f0*/  SEL R5, RZ, 0x40, P0 ;  /* 0x00000040ff057807 */ /* 0x000fe40000000000 */
[----:B------:R-:W-:Y:S02]  /*12900*/  IADD3 R3, R2, R7, R3 ;  /* 0x0000000702037210 */ /* 0x000fe40007ffe003 */
[----:B------:R-:W-:Y:S01]  /*12910*/  ISETP.GE.AND P0, PT, R37, UR4, PT ;  /* 0x0000000425007c0c */ /* 0x000fe2000bf06270 */
[----:B------:R-:W-:Y:S01]  /*12920*/  UMOV UR4, 0xffffffff ;  /* 0xffffffff00047882 */ /* 0x000fe20000000000 */
[----:B------:R-:W-:-:S02]  /*12930*/  SEL R2, RZ, 0x20, P1 ;  /* 0x00000020ff027807 */ /* 0x000fc40000800000 */
[----:B------:R-:W-:Y:S02]  /*12940*/  SEL R6, RZ, 0x80, P0 ;  /* 0x00000080ff067807 */ /* 0x000fe40000000000 */
        /* <DEDUP_REMOVED lines=8> */
[----:B0-----:R-:W-:-:S04]  /*129d0*/  @!P6 LEA R14, P0, R22, R14, 0x1 ;  /* 0x0000000e160ee211 */ /* 0x001fc800078008ff */
[----:B-1----:R-:W-:Y:S02]  /*129e0*/  @!P6 IADD3.X R21, RZ, R2, RZ, P0, !PT ;  /* 0x00000002ff15e210 */ /* 0x002fe400007fe4ff */
        /* <DEDUP_REMOVED lines=58> */
[----:B------:R0:W1:Y:S01]  /*12d90*/  SHFL.IDX PT, R14, R0, 0x3, 0x181f ;  /* 0x00781f00000e7f89 */ /* 0x00006200000e0000 */
[----:B------:R-:W-:Y:S02]  /*12da0*/  @!P0 MOV R3, R7 ;  /* 0x0000000700038202 */ /* 0x000fe40000000f00 */
[----:B------:R-:W-:-:S03]  /*12db0*/  @!P0 SHF.R.U32.HI R20, RZ, 0x2, R20 ;  /* 0x00000002ff148819 */ /* 0x000fc60000011614 */
        /* <DEDUP_REMOVED lines=13> */
.L_x_7566:
        /* <DEDUP_REMOVED lines=24> */
.L_x_7500:
[----:B------:R-:W-:Y:S05]  /*13010*/  BSYNC B0 ;  /* 0x0000000000007941 */ /* 0x000fea0003800000 */
.L_x_7499:
        /* <DEDUP_REMOVED lines=9> */
.L_x_7567:
[----:B------:R-:W-:-:S13]  /*130b0*/  LOP3.LUT P0, RZ, R16, 0x400, RZ, 0xc0, !PT ;  /* 0x0000040010ff7812 */ /* 0x000fda000780c0ff */
[----:B------:R-:W-:Y:S05]  /*130c0*/  @!P0 BRA `(.L_x_7502) ;  /* 0x0000000000048947 */ /* 0x000fea0003800000 */
[----:B------:R-:W-:Y:S01]  /*130d0*/  BPT.TRAP 0x1 ;  /* 0x000000040000795c */ /* 0x000fe20000300000 */
.L_x_7502:
[----:B------:R-:W2:Y:S02]  /*130e0*/  SYNCS.PHASECHK.TRANS64.TRYWAIT P0, [UR44+0x38860], R0 ;  /* 0x03886000ff0075a7 */ /* 0x000ea4000800016c */
[----:B--2---:R-:W-:Y:S05]  /*130f0*/  @!P0 BRA `(.L_x_7503) ;  /* 0x0000003000948947 */ /* 0x004fea0003800000 */
.L_x_7568:
[----:B------:R-:W-:Y:S01]  /*13100*/  ULDC.64 UR4, c[0x0][0x328] ;  /* 0x0000ca0000047ab9 */ /* 0x000fe20000000a00 */
[----:B------:R-:W-:Y:S01]  /*13110*/  ULDC.64 UR6, c[0x0][0x338] ;  /* 0x0000ce0000067ab9 */ /* 0x000fe20000000a00 */
[----:B0-----:R-:W-:Y:S02]  /*13120*/  IMAD R0, R33, UR4, RZ ;  /* 0x0000000421007c24 */ /* 0x001fe4000f8e02ff */
[----:B-1----:R-:W-:Y:S01]  /*13130*/  IMAD.WIDE.U32 R2, R19, UR4, RZ ;  /* 0x0000000413027c25 */ /* 0x002fe2000f8e00ff */
        /* <DEDUP_REMOVED lines=37> */
[----:B-1----:R-:W-:Y:S02]  /*13390*/  IADD3.X R3, RZ, R3, RZ, P0, !PT ;  /* 0x00000003ff037210 */ /* 0x002fe400007fe4ff */
        /* <DEDUP_REMOVED lines=63> */
.L_x_7578:
        /* <DEDUP_REMOVED lines=30> */
.L_x_7505:
        /* <DEDUP_REMOVED lines=10> */
[----:B------:R-:W-:Y:S01]  /*13a10*/  ULOP3.LUT UR5, URZ, UR42, URZ, 0x33, !UPT ;  /* 0x0000002a3f057292 */ /* 0x000fe2000f8e333f */
[----:B------:R-:W1:Y:S01]  /*13a20*/  S2R R6, SR_TID.X ;  /* 0x0000000000067919 */ /* 0x000e620000002100 */
[----:B------:R-:W-:Y:S01]  /*13a30*/  UIMAD UR4, UR4, UR38, URZ ;  /* 0x00000026040472a4 */ /* 0x000fe2000f8e023f */
[----:B------:R-:W-:Y:S01]  /*13a40*/  LOP3.LUT R28, R17, 0x80, RZ, 0xc0, !PT ;  /* 0x00000080111c7812 */ /* 0x000fe200078ec0ff */
[----:B------:R-:W-:Y:S02]  /*13a50*/  IMAD.MOV.U32 R21, RZ, RZ, 0x1 ;  /* 0x00000001ff157424 */ /* 0x000fe400078e00ff */
[----:B------:R-:W-:Y:S01]  /*13a60*/  IMAD.MOV.U32 R8, RZ, RZ, 0x1 ;  /* 0x00000001ff087424 */ /* 0x000fe200078e00ff */
[----:B------:R-:W-:-:S02]  /*13a70*/  SHF.R.U32.HI R28, RZ, 0x3, R28 ;  /* 0x00000003ff1c7819 */ /* 0x000fc4000001161c */
[----:B------:R-:W-:-:S04]  /*13a80*/  LOP3.LUT R3, RZ, UR4, RZ, 0x33, !PT ;  /* 0x00000004ff037c12 */ /* 0x000fc8000f8e33ff */
[----:B------:R-:W-:-:S04]  /*13a90*/  VIMNMX3 R2, R2, UR5, R3, !PT ;  /* 0x0000000502027c0f */ /* 0x000fc8000f800103 */
[----:B------:R-:W-:Y:S02]  /*13aa0*/  IADD3 R22, -R2, -0x2, RZ ;  /* 0xfffffffe02167810 */ /* 0x000fe40007ffe1ff */
[----:B0-----:R-:W-:Y:S02]  /*13ab0*/  SHF.L.U32 R5, R5, 0x4, RZ ;  /* 0x0000000405057819 */ /* 0x001fe400000006ff */
[----:B-1----:R-:W-:Y:S02]  /*13ac0*/  LOP3.LUT R6, R6, 0x7f, RZ, 0xc0, !PT ;  /* 0x0000007f06067812 */ /* 0x002fe400078ec0ff */
[----:B------:R-:W-:Y:S02]  /*13ad0*/  LOP3.LUT R5, R5, 0x70, RZ, 0xc0, !PT ;  /* 0x0000007005057812 */ /* 0x000fe400078ec0ff */
[----:B------:R-:W-:-:S04]  /*13ae0*/  SHF.R.U32.HI R6, RZ, 0x3, R6 ;  /* 0x00000003ff067819 */ /* 0x000fc80000011606 */
[----:B------:R-:W-:Y:S02]  /*13af0*/  IADD3 R4, R5, R30, R6 ;  /* 0x0000001e05047210 */ /* 0x000fe40007ffe006 */
[----:B------:R-:W-:-:S03]  /*13b00*/  LOP3.LUT R30, R34, 0x40, RZ, 0xc0, !PT ;  /* 0x00000040221e7812 */ /* 0x000fc600078ec0ff */
[----:B------:R-:W-:Y:S01]  /*13b10*/  VIADD R9, R4, 0xffffff40 ;  /* 0xffffff4004097836 */ /* 0x000fe20000000000 */
[----:B------:R-:W-:-:S03]  /*13b20*/  SHF.R.U32.HI R30, RZ, 0x2, R30 ;  /* 0x00000002ff1e7819 */ /* 0x000fc6000001161e */
[----:B------:R-:W-:-:S07]  /*13b30*/  IMAD R9, R2, -0x40, R9 ;  /* 0xffffffc002097824 */ /* 0x000fce00078e0209 */
.L_x_7521:
        /* <DEDUP_REMOVED lines=22> */
.L_x_7508:
[----:B------:R-:W-:Y:S05]  /*13ca0*/  BSYNC B1 ;  /* 0x0000000000017941 */ /* 0x000fea0003800000 */
.L_x_7507:
[----:B------:R-:W-:-:S13]  /*13cb0*/  LOP3.LUT P0, RZ, R16, 0x400, RZ, 0xc0, !PT ;  /* 0x0000040010ff7812 */ /* 0x000fda000780c0ff */
[----:B------:R-:W-:Y:S05]  /*13cc0*/  @!P0 BRA `(.L_x_7509) ;  /* 0x0000000000048947 */ /* 0x000fea0003800000 */
[----:B------:R-:W-:Y:S01]  /*13cd0*/  BPT.TRAP 0x1 ;  /* 0x000000040000795c */ /* 0x000fe20000300000 */
.L_x_7509:
[----:B------:R-:W-:Y:S01]  /*13ce0*/  LEA R10, R8, UR44, 0x3 ;  /* 0x0000002c080a7c11 */ /* 0x000fe2000f8e18ff */
[----:B------:R-:W-:Y:S01]  /*13cf0*/  BSSY B1, `(.L_x_7510) ;  /* 0x0000004000017945 */ /* 0x000fe20003800000 */
[----:B------:R-:W-:-:S04]  /*13d00*/  SHF.L.U32 R20, R21, 0x1f, RZ ;  /* 0x0000001f15147819 */ /* 0x000fc800000006ff */
[----:B------:R-:W1:Y:S02]  /*13d10*/  SYNCS.PHASECHK.TRANS64.TRYWAIT P0, [R10+URZ+0x38840], R20 ;  /* 0x038840140a0075a7 */ /* 0x000e64000800017f */
[----:B-1----:R-:W-:Y:S05]  /*13d20*/  @!P0 BRA `(.L_x_7511) ;  /* 0x0000002c00b08947 */ /* 0x002fea0003800000 */
.L_x_7579:
[----:B------:R-:W-:Y:S05]  /*13d30*/  BSYNC B1 ;  /* 0x0000000000017941 */ /* 0x000fea0003800000 */
.L_x_7510:
        /* <DEDUP_REMOVED lines=47> */
.L_x_7589:
        /* <DEDUP_REMOVED lines=8> */
.L_x_7513:
        /* <DEDUP_REMOVED lines=10> */
.L_x_7514:
[----:B------:R2:W-:Y:S01]  /*14150*/  SYNCS.ARRIVE.TRANS64.A1T0 RZ, [R10+URZ+0x38830], RZ ;  /* 0x038830ff0aff79a7 */ /* 0x0005e2000810003f */
[----:B------:R-:W-:Y:S05]  /*14160*/  @!P2 BRA `(.L_x_7515) ;  /* 0x000000000004a947 */ /* 0x000fea0003800000 */
[----:B------:R-:W-:Y:S01]  /*14170*/  BPT.TRAP 0x1 ;  /* 0x000000040000795c */ /* 0x000fe20000300000 */
.L_x_7515:
[----:B------:R-:W3:Y:S01]  /*14180*/  SYNCS.PHASECHK.TRANS64.TRYWAIT P0, [R10+URZ+0x38860], R20 ;  /* 0x038860140a0075a7 */ /* 0x000ee2000800017f */
[----:B------:R-:W-:Y:S04]  /*14190*/  BSSY B1, `(.L_x_7516) ;  /* 0x0000002000017945 */ /* 0x000fe80003800000 */
[----:B---3--:R-:W-:Y:S05]  /*141a0*/  @!P0 BRA `(.L_x_7517) ;  /* 0x0000002c00b08947 */ /* 0x008fea0003800000 */
.L_x_7590:
[----:B------:R-:W-:Y:S05]  /*141b0*/  BSYNC B1 ;  /* 0x0000000000017941 */ /* 0x000fea0003800000 */
.L_x_7516:
        /* <DEDUP_REMOVED lines=77> */
.L_x_7600:
        /* <DEDUP_REMOVED lines=20> */
.L_x_7519:
        /* <DEDUP_REMOVED lines=10> */
.L_x_7520:
        /* <DEDUP_REMOVED lines=10> */
.L_x_7506:
[----:B------:R-:W-:Y:S05]  /*14910*/  BSYNC B0 ;  /* 0x0000000000007941 */ /* 0x000fea0003800000 */
.L_x_7485:
[----:B------:R-:W0:Y:S01]  /*14920*/  S2R R3, SR_CgaCtaId ;  /* 0x0000000000037919 */ /* 0x000e220000008800 */
[----:B------:R-:W-:Y:S01]  /*14930*/  MOV R0, 0x400 ;  /* 0x0000040000007802 */ /* 0x000fe20000000f00 */
[----:B------:R-:W-:Y:S01]  /*14940*/  BSSY B0, `(.L_x_7522) ;  /* 0x0000005000007945 */ /* 0x000fe20003800000 */
[----:B------:R-:W-:Y:S02]  /*14950*/  SHF.L.U32 R4, R4, 0x1f, RZ ;  /* 0x0000001f04047819 */ /* 0x000fe400000006ff */
[----:B0-----:R-:W-:-:S04]  /*14960*/  LEA R5, R3, R0, 0x18 ;  /* 0x0000000003057211 */ /* 0x001fc800078ec0ff */
[----:B------:R-:W0:Y:S02]  /*14970*/  SYNCS.PHASECHK.TRANS64.TRYWAIT P0, [R5+URZ+0x38820], R4 ;  /* 0x03882004050075a7 */ /* 0x000e24000800017f */
[----:B0-----:R-:W-:Y:S05]  /*14980*/  @!P0 BRA `(.L_x_7523) ;  /* 0x0000002c00908947 */ /* 0x001fea0003800000 */
.L_x_7601:
[----:B------:R-:W-:Y:S05]  /*14990*/  BSYNC B0 ;  /* 0x0000000000007941 */ /* 0x000fea0003800000 */
.L_x_7522:
[----:B------:R-:W-:-:S03]  /*149a0*/  UMOV UR4, 0xffffffff ;  /* 0xffffffff00047882 */ /* 0x000fc60000000000 */
[----:B------:R-:W-:Y:S05]  /*149b0*/  BRA.DIV UR4, `(.L_x_7524) ;  /* 0x0000002e04987947 */ /* 0x000fea000b800000 */
[----:B------:R-:W1:Y:S02]  /*149c0*/  S2R R0, SR_TID.X ;  /* 0x0000000000007919 */ /* 0x000e640000002100 */
[----:B-1----:R-:W-:-:S04]  /*149d0*/  SHF.R.U32.HI R0, RZ, 0x5, R0 ;  /* 0x00000005ff007819 */ /* 0x002fc80000011600 */
[----:B------:R-:W-:-:S05]  /*149e0*/  LOP3.LUT R0, R0, 0x3, RZ, 0xc0, !PT ;  /* 0x0000000300007812 */ /* 0x000fca00078ec0ff */
[----:B------:R1:W3:Y:S02]  /*149f0*/  SHFL.IDX PT, R14, R0, RZ, 0x1f ;  /* 0x00001fff000e7589 */ /* 0x0002e400000e0000 */
.L_x_7604:
[----:B---3--:R-:W-:-:S13]  /*14a00*/  ISETP.NE.AND P0, PT, R14, RZ, PT ;  /* 0x000000ff0e00720c */ /* 0x008fda0003f05270 */
[----:B------:R-:W-:Y:S05]  /*14a10*/  @P0 BRA `(.L_x_7433) ;  /* 0x0000000000900947 */ /* 0x000fea0003800000 */
[----:B------:R-:W-:-:S03]  /*14a20*/  UMOV UR4, 0xffffffff ;  /* 0xffffffff00047882 */ /* 0x000fc60000000000 */
[----:B------:R-:W-:Y:S05]  /*14a30*/  BRA.DIV UR4, `(.L_x_7525) ;  /* 0x0000002e04ac7947 */ /* 0x000fea000b800000 */
[----:B------:R-:W-:-:S13]  /*14a40*/  ELECT P6, URZ, PT ;  /* 0x00000000003f782f */ /* 0x000fda00038c0000 */
.L_x_7607:
        /* <DEDUP_REMOVED lines=8> */
.L_x_7526:
[C---:B------:R-:W-:Y:S01]  /*14ad0*/  IMAD R3, R8.reuse, 0x8, R5 ;  /* 0x0000000808037824 */ /* 0x040fe200078e0205 */
[----:B------:R-:W-:Y:S01]  /*14ae0*/  SHF.L.U32 R2, R21, 0x1f, RZ ;  /* 0x0000001f15027819 */ /* 0x000fe200000006ff */
[----:B------:R-:W-:-:S03]  /*14af0*/  VIADD R8, R8, 0x1 ;  /* 0x0000000108087836 */ /* 0x000fc60000000000 */
[----:B------:R-:W1:Y:S02]  /*14b00*/  SYNCS.PHASECHK.TRANS64.TRYWAIT P1, [R3+URZ+0x38840], R2 ;  /* 0x03884002030075a7 */ /* 0x000e64000802017f */
[----:B------:R-:W-:-:S04]  /*14b10*/  ISETP.NE.AND P2, PT, R8, 0x2, PT ;  /* 0x000000020800780c */ /* 0x000fc80003f45270 */
[----:B------:R-:W-:Y:S01]  /*14b20*/  SEL R0, RZ, 0x1, P2 ;  /* 0x00000001ff007807 */ /* 0x000fe20001000000 */
[----:B-1----:R-:W-:Y:S08]  /*14b30*/  @!P1 BRA `(.L_x_7527) ;  /* 0x0000002c008c9947 */ /* 0x002ff00003800000 */
.L_x_7608:
[----:B------:R-:W-:Y:S02]  /*14b40*/  SEL R8, R8, RZ, P2 ;  /* 0x000000ff08087207 */ /* 0x000fe40001000000 */
[----:B------:R-:W-:Y:S01]  /*14b50*/  LOP3.LUT R0, R21, R0, RZ, 0x3c, !PT ;  /* 0x0000000015007212 */ /* 0x000fe200078e3cff */
[----:B------:R-:W-:Y:S06]  /*14b60*/  @!P0 BRA `(.L_x_7528) ;  /* 0x0000000000048947 */ /* 0x000fec0003800000 */
[----:B------:R-:W-:Y:S01]  /*14b70*/  BPT.TRAP 0x1 ;  /* 0x000000040000795c */ /* 0x000fe20000300000 */
.L_x_7528:
[----:B0-----:R-:W-:Y:S02]  /*14b80*/  LEA R5, R8, R5, 0x3 ;  /* 0x0000000508057211 */ /* 0x001fe400078e18ff */
[----:B------:R-:W-:-:S04]  /*14b90*/  SHF.L.U32 R0, R0, 0x1f, RZ ;  /* 0x0000001f00007819 */ /* 0x000fc800000006ff */
[----:B------:R-:W0:Y:S02]  /*14ba0*/  SYNCS.PHASECHK.TRANS64.TRYWAIT P1, [R5+URZ+0x38840], R0 ;  /* 0x03884000050075a7 */ /* 0x000e24000802017f */
[----:B0-----:R-:W-:Y:S05]  /*14bb0*/  @!P1 BRA `(.L_x_7529) ;  /* 0x0000002c00809947 */ /* 0x001fea0003800000 */
.L_x_7609:
[----:B------:R-:W-:Y:S05]  /*14bc0*/  @!P0 BRA `(.L_x_7530) ;  /* 0x0000000000048947 */ /* 0x000fea0003800000 */
[----:B------:R-:W-:Y:S01]  /*14bd0*/  BPT.TRAP 0x1 ;  /* 0x000000040000795c */ /* 0x000fe20000300000 */
.L_x_7530:
[----:B------:R-:W3:Y:S02]  /*14be0*/  SYNCS.PHASECHK.TRANS64.TRYWAIT P1, [R3+URZ+0x38860], R2 ;  /* 0x03886002030075a7 */ /* 0x000ee4000802017f */
[----:B---3--:R-:W-:Y:S05]  /*14bf0*/  @!P1 BRA `(.L_x_7531) ;  /* 0x0000002c00849947 */ /* 0x008fea0003800000 */
.L_x_7610:
[----:B------:R-:W-:Y:S05]  /*14c00*/  @!P0 BRA `(.L_x_7532) ;  /* 0x0000000000048947 */ /* 0x000fea0003800000 */
[----:B------:R-:W-:Y:S01]  /*14c10*/  BPT.TRAP 0x1 ;  /* 0x000000040000795c */ /* 0x000fe20000300000 */
.L_x_7532:
[----:B----4-:R4:W0:Y:S02]  /*14c20*/  SYNCS.PHASECHK.TRANS64.TRYWAIT P0, [R5+URZ+0x38860], R0 ;  /* 0x03886000050075a7 */ /* 0x010824000800017f */
[----:B0-----:R-:W-:Y:S05]  /*14c30*/  @!P0 NANOSLEEP.SYNCS 0x989680 ;  /* 0x009896800000895d */ /* 0x001fea0003900000 */
[----:B------:R-:W0:Y:S02]  /*14c40*/  @!P0 SYNCS.PHASECHK.TRANS64 P0, [R5+URZ+0x38860], R0 ;  /* 0x03886000050085a7 */ /* 0x000e24000800007f */
[----:B0-----:R-:W-:Y:S05]  /*14c50*/  @!P0 BRA `(.L_x_7532) ;  /* 0xfffffffc00f08947 */ /* 0x001fea000383ffff */
.L_x_7433:
[----:B------:R-:W-:Y:S05]  /*14c60*/  BSYNC B6 ;  /* 0x0000000000067941 */ /* 0x000fea0003800000 */
.L_x_7430:
[----:B------:R-:W-:Y:S05]  /*14c70*/  EXIT ;  /* 0x000000000000794d */ /* 0x000fea0003800000 */
.L_x_7443:
[----:B0-----:R0:W1:Y:S02]  /*14c80*/  SYNCS.PHASECHK.TRANS64.TRYWAIT P0, [R198+URZ+0x38800], R3 ;  /* 0x03880003c60075a7 */ /* 0x001064000800017f */
[----:B-1----:R-:W-:Y:S05]  /*14c90*/  @!P0 NANOSLEEP.SYNCS 0x989680 ;  /* 0x009896800000895d */ /* 0x002fea0003900000 */
[----:B------:R-:W1:Y:S02]  /*14ca0*/  @!P0 SYNCS.PHASECHK.TRANS64 P0, [R198+URZ+0x38800], R3 ;  /* 0x03880003c60085a7 */ /* 0x000e64000800007f */
[----:B-1----:R-:W-:Y:S05]  /*14cb0*/  @!P0 BRA `(.L_x_7443) ;  /* 0xfffffffc00f08947 */ /* 0x002fea000383ffff */
[----:B------:R-:W-:Y:S05]  /*14cc0*/  BRA `(.L_x_7533) ;  /* 0xfffffee800707947 */ /* 0x000fea000383ffff */
.L_x_7447:
[----:B--2---:R2:W3:Y:S02]  /*14cd0*/  SYNCS.PHASECHK.TRANS64.TRYWAIT P1, [R198+URZ+0x38830], R3 ;  /* 0x03883003c60075a7 */ /* 0x0044e4000802017f */
[----:B---3--:R-:W-:Y:S05]  /*14ce0*/  @!P1 NANOSLEEP.SYNCS 0x989680 ;  /* 0x009896800000995d */ /* 0x008fea0003900000 */
[----:B------:R-:W3:Y:S02]  /*14cf0*/  @!P1 SYNCS.PHASECHK.TRANS64 P1, [R198+URZ+0x38830], R3 ;  /* 0x03883003c60095a7 */ /* 0x000ee4000802007f */
[----:B---3--:R-:W-:Y:S05]  /*14d00*/  @!P1 BRA `(.L_x_7447) ;  /* 0xfffffffc00f09947 */ /* 0x008fea000383ffff */
[----:B------:R-:W-:Y:S05]  /*14d10*/  BRA `(.L_x_7446) ;  /* 0xfffffee800bc7947 */ /* 0x000fea000383ffff */
.L_x_7448:
[----:B---3--:R3:W4:Y:S02]  /*14d20*/  SYNCS.PHASECHK.TRANS64.TRYWAIT P1, [R198+URZ+0x38810], R3 ;  /* 0x03881003c60075a7 */ /* 0x008724000802017f */
[----:B----4-:R-:W-:Y:S05]  /*14d30*/  @!P1 NANOSLEEP.SYNCS 0x989680 ;  /* 0x009896800000995d */ /* 0x010fea0003900000 */
[----:B------:R-:W4:Y:S02]  /*14d40*/  @!P1 SYNCS.PHASECHK.TRANS64 P1, [R198+URZ+0x38810], R3 ;  /* 0x03881003c60095a7 */ /* 0x000f24000802007f */
[----:B----4-:R-:W-:Y:S05]  /*14d50*/  @!P1 BRA `(.L_x_7448) ;  /* 0xfffffffc00f09947 */ /* 0x010fea000383ffff */
[----:B------:R-:W-:Y:S05]  /*14d60*/  BRA `(.L_x_7534) ;  /* 0xfffffeec00ac7947 */ /* 0x000fea000383ffff */
.L_x_7452:
[----:B------:R0:W0:Y:S02]  /*14d70*/  SYNCS.PHASECHK.TRANS64.TRYWAIT P1, [R198+URZ+0x38850], R3 ;  /* 0x03885003c60075a7 */ /* 0x000024000802017f */
[----:B0-----:R-:W-:Y:S05]  /*14d80*/  @!P1 NANOSLEEP.SYNCS 0x989680 ;  /* 0x009896800000995d */ /* 0x001fea0003900000 */
[----:B------:R-:W0:Y:S02]  /*14d90*/  @!P1 SYNCS.PHASECHK.TRANS64 P1, [R198+URZ+0x38850], R3 ;  /* 0x03885003c60095a7 */ /* 0x000e24000802007f */
[----:B0-----:R-:W-:Y:S05]  /*14da0*/  @!P1 BRA `(.L_x_7452) ;  /* 0xfffffffc00f09947 */ /* 0x001fea000383ffff */
[----:B------:R-:W-:Y:S05]  /*14db0*/  BRA `(.L_x_7451) ;  /* 0xfffffeec00d87947 */ /* 0x000fea000383ffff */
.L_x_7459:
[----:B-1----:R1:W2:Y:S02]  /*14dc0*/  SYNCS.PHASECHK.TRANS64.TRYWAIT P1, [R201+URZ+0x38830], R206 ;  /* 0x038830cec90075a7 */ /* 0x0022a4000802017f */
[----:B--2---:R-:W-:Y:S05]  /*14dd0*/  @!P1 NANOSLEEP.SYNCS 0x989680 ;  /* 0x009896800000995d */ /* 0x004fea0003900000 */
[----:B------:R-:W2:Y:S02]  /*14de0*/  @!P1 SYNCS.PHASECHK.TRANS64 P1, [R201+URZ+0x38830], R206 ;  /* 0x038830cec90095a7 */ /* 0x000ea4000802007f */
[----:B--2---:R-:W-:Y:S05]  /*14df0*/  @!P1 BRA `(.L_x_7459) ;  /* 0xfffffffc00f09947 */ /* 0x004fea000383ffff */
[----:B------:R-:W-:Y:S05]  /*14e00*/  BRA `(.L_x_7458) ;  /* 0xffffff1c00ec7947 */ /* 0x000fea000383ffff */
.L_x_7463:
[----:B---3--:R3:W4:Y:S02]  /*14e10*/  SYNCS.PHASECHK.TRANS64.TRYWAIT P1, [R201+URZ+0x38850], R206 ;  /* 0x038850cec90075a7 */ /* 0x008724000802017f */
[----:B----4-:R-:W-:Y:S05]  /*14e20*/  @!P1 NANOSLEEP.SYNCS 0x989680 ;  /* 0x009896800000995d */ /* 0x010fea0003900000 */
[----:B------:R-:W4:Y:S02]  /*14e30*/  @!P1 SYNCS.PHASECHK.TRANS64 P1, [R201+URZ+0x38850], R206 ;  /* 0x038850cec90095a7 */ /* 0x000f24000802007f */
[----:B----4-:R-:W-:Y:S05]  /*14e40*/  @!P1 BRA `(.L_x_7463) ;  /* 0xfffffffc00f09947 */ /* 0x010fea000383ffff */
[----:B------:R-:W-:Y:S05]  /*14e50*/  BRA `(.L_x_7462) ;  /* 0xffffff2000b87947 */ /* 0x000fea000383ffff */
.L_x_7471:
[----:B-1----:R1:W2:Y:S02]  /*14e60*/  SYNCS.PHASECHK.TRANS64.TRYWAIT P1, [R185+URZ+0x38830], R204 ;  /* 0x038830ccb90075a7 */ /* 0x0022a4000802017f */
[----:B--2---:R-:W-:Y:S05]  /*14e70*/  @!P1 NANOSLEEP.SYNCS 0x989680 ;  /* 0x009896800000995d */ /* 0x004fea0003900000 */
[----:B------:R-:W2:Y:S02]  /*14e80*/  @!P1 SYNCS.PHASECHK.TRANS64 P1, [R185+URZ+0x38830], R204 ;  /* 0x038830ccb90095a7 */ /* 0x000ea4000802007f */
[----:B--2---:R-:W-:Y:S05]  /*14e90*/  @!P1 BRA `(.L_x_7471) ;  /* 0xfffffffc00f09947 */ /* 0x004fea000383ffff */
[----:B------:R-:W-:Y:S05]  /*14ea0*/  BRA `(.L_x_7470) ;  /* 0xffffff54009c7947 */ /* 0x000fea000383ffff */
.L_x_7475:
[----:B---3--:R3:W4:Y:S02]  /*14eb0*/  SYNCS.PHASECHK.TRANS64.TRYWAIT P1, [R185+URZ+0x38850], R204 ;  /* 0x038850ccb90075a7 */ /* 0x008724000802017f */
[----:B----4-:R-:W-:Y:S05]  /*14ec0*/  @!P1 NANOSLEEP.SYNCS 0x989680 ;  /* 0x009896800000995d */ /* 0x010fea0003900000 */
[----:B------:R-:W4:Y:S02]  /*14ed0*/  @!P1 SYNCS.PHASECHK.TRANS64 P1, [R185+URZ+0x38850], R204 ;  /* 0x038850ccb90095a7 */ /* 0x000f24000802007f */
[----:B----4-:R-:W-:Y:S05]  /*14ee0*/  @!P1 BRA `(.L_x_7475) ;  /* 0xfffffffc00f09947 */ /* 0x010fea000383ffff */
[----:B------:R-:W-:Y:S05]  /*14ef0*/  BRA `(.L_x_7474) ;  /* 0xffffff5800287947 */ /* 0x000fea000383ffff */
.L_x_7490:
[----:B------:R-:W-:Y:S02]  /*14f00*/  IMAD.MOV.U32 R13, RZ, RZ, R23 ;  /* 0x000000ffff0d7224 */ /* 0x000fe400078e0017 */
[----:B------:R-:W-:Y:S02]  /*14f10*/  IMAD.MOV.U32 R12, RZ, RZ, RZ ;  /* 0x000000ffff0c7224 */ /* 0x000fe400078e00ff */
[----:B------:R-:W-:Y:S02]  /*14f20*/  IMAD.MOV.U32 R11, RZ, RZ, 0x1f ;  /* 0x0000001fff0b7424 */ /* 0x000fe400078e00ff */
[----:B------:R-:W-:-:S07]  /*14f30*/  IMAD.MOV.U32 R15, RZ, RZ, -0x1 ;  /* 0xffffffffff0f7424 */ /* 0x000fce00078e00ff */
[----:B------:R-:W-:Y:S05]  /*14f40*/  WARPSYNC.COLLECTIVE R15, `(.L_x_7535) ;  /* 0x000000000f087348 */ /* 0x000fea0003c00000 */
[----:B------:R0:W1:Y:S02]  /*14f50*/  SHFL.IDX P6, R14, R13, R12, R11 ;  /* 0x0000000c0d0e7389 */ /* 0x00006400000c000b */
[----:B01----:R-:W-:Y:S01]  /*14f60*/  ENDCOLLECTIVE ;  /* 0x000000000000791b */ /* 0x003fe20003800000 */
.L_x_7535:
[----:B------:R-:W-:Y:S05]  /*14f70*/  BRA `(.L_x_7536) ;  /* 0xffffffc400a07947 */ /* 0x000fea000383ffff */
.L_x_7492:
[----:B0-----:R-:W-:-:S04]  /*14f80*/  IMAD.U32 R3, RZ, RZ, UR44 ;  /* 0x0000002cff037e24 */ /* 0x001fc8000f8e00ff */
[----:B------:R0:W1:Y:S03]  /*14f90*/  SYNCS.PHASECHK.TRANS64.TRYWAIT P0, [R3+URZ+0x38840], R0 ;  /* 0x03884000030075a7 */ /* 0x000066000800017f */
[----:B-1----:R-:W-:Y:S05]  /*14fa0*/  @!P0 NANOSLEEP.SYNCS 0x989680 ;  /* 0x009896800000895d */ /* 0x002fea0003900000 */
[----:B------:R-:W1:Y:S02]  /*14fb0*/  @!P0 SYNCS.PHASECHK.TRANS64 P0, [R3+URZ+0x38840], R0 ;  /* 0x03884000030085a7 */ /* 0x000e64000800007f */
[----:B-1----:R-:W-:Y:S05]  /*14fc0*/  @!P0 BRA `(.L_x_7492) ;  /* 0xfffffffc00ec8947 */ /* 0x002fea000383ffff */
[----:B------:R-:W-:Y:S05]  /*14fd0*/  BRA `(.L_x_7537) ;  /* 0xffffffc400d87947 */ /* 0x000fea000383ffff */
.L_x_7493:
        /* <DEDUP_REMOVED lines=8> */
.L_x_7539:
[----:B------:R-:W-:Y:S05]  /*15060*/  BSYNC B0 ;  /* 0x0000000000007941 */ /* 0x000fea0003800000 */
.L_x_7538:
        /* <DEDUP_REMOVED lines=9> */
.L_x_7540:
[----:B------:R-:W-:Y:S02]  /*15100*/  IMAD.MOV.U32 R13, RZ, RZ, R4 ;  /* 0x000000ffff0d7224 */ /* 0x000fe400078e0004 */
[----:B------:R-:W-:Y:S01]  /*15110*/  IMAD.MOV.U32 R12, RZ, RZ, 0x1 ;  /* 0x00000001ff0c7424 */ /* 0x000fe200078e00ff */
[----:B------:R-:W-:-:S05]  /*15120*/  @P0 LEA R14, P1, R22, R14, 0x1 ;  /* 0x0000000e160e0211 */ /* 0x000fca00078208ff */
[----:B------:R-:W-:Y:S01]  /*15130*/  @P0 IMAD.X R3, RZ, RZ, R2, P1 ;  /* 0x000000ffff030224 */ /* 0x000fe200008e0602 */
[----:B------:R-:W-:-:S07]  /*15140*/  @P0 MOV R2, R14 ;  /* 0x0000000e00020202 */ /* 0x000fce0000000f00 */
[----:B------:R-:W-:Y:S05]  /*15150*/  WARPSYNC.COLLECTIVE R15, `(.L_x_7541) ;  /* 0x000000000f087348 */ /* 0x000fea0003c00000 */
[----:B------:R0:W1:Y:S02]  /*15160*/  SHFL.IDX P6, R14, R13, R12, R11 ;  /* 0x0000000c0d0e7389 */ /* 0x00006400000c000b */
[----:B01----:R-:W-:Y:S01]  /*15170*/  ENDCOLLECTIVE ;  /* 0x000000000000791b */ /* 0x003fe20003800000 */
.L_x_7541:
        /* <DEDUP_REMOVED lines=11> */
.L_x_7542:
[----:B------:R-:W-:Y:S02]  /*15230*/  IMAD.MOV.U32 R13, RZ, RZ, R4 ;  /* 0x000000ffff0d7224 */ /* 0x000fe400078e0004 */
[----:B------:R-:W-:Y:S01]  /*15240*/  IMAD.MOV.U32 R12, RZ, RZ, 0x2 ;  /* 0x00000002ff0c7424 */ /* 0x000fe200078e00ff */
[----:B------:R-:W-:-:S13]  /*15250*/  @P0 LEA R2, P1, R22, R14, 0x1 ;  /* 0x0000000e16020211 */ /* 0x000fda00078208ff */
[----:B------:R-:W-:Y:S05]  /*15260*/  WARPSYNC.COLLECTIVE R15, `(.L_x_7543) ;  /* 0x000000000f087348 */ /* 0x000fea0003c00000 */
[----:B------:R0:W1:Y:S02]  /*15270*/  SHFL.IDX P6, R14, R13, R12, R11 ;  /* 0x0000000c0d0e7389 */ /* 0x00006400000c000b */
[----:B01----:R-:W-:Y:S01]  /*15280*/  ENDCOLLECTIVE ;  /* 0x000000000000791b */ /* 0x003fe20003800000 */
.L_x_7543:
[----:B------:R-:W-:-:S05]  /*15290*/  @P0 IMAD.X R3, RZ, RZ, R5, P1 ;  /* 0x000000ffff030224 */ /* 0x000fca00008e0605 */
        /* <DEDUP_REMOVED lines=11> */
.L_x_7544:
[----:B------:R-:W-:Y:S02]  /*15350*/  IMAD.MOV.U32 R13, RZ, RZ, R4 ;  /* 0x000000ffff0d7224 */ /* 0x000fe400078e0004 */
[----:B------:R-:W-:Y:S01]  /*15360*/  IMAD.MOV.U32 R12, RZ, RZ, 0x3 ;  /* 0x00000003ff0c7424 */ /* 0x000fe200078e00ff */
[----:B------:R-:W-:-:S13]  /*15370*/  @P0 LEA R2, P1, R22, R14, 0x1 ;  /* 0x0000000e16020211 */ /* 0x000fda00078208ff */
[----:B------:R-:W-:Y:S05]  /*15380*/  WARPSYNC.COLLECTIVE R15, `(.L_x_7545) ;  /* 0x000000000f087348 */ /* 0x000fea0003c00000 */
[----:B------:R0:W1:Y:S02]  /*15390*/  SHFL.IDX P6, R14, R13, R12, R11 ;  /* 0x0000000c0d0e7389 */ /* 0x00006400000c000b */
[----:B01----:R-:W-:Y:S01]  /*153a0*/  ENDCOLLECTIVE ;  /* 0x000000000000791b */ /* 0x003fe20003800000 */
.L_x_7545:
[----:B------:R-:W-:-:S05]  /*153b0*/  @P0 IMAD.X R3, RZ, RZ, R5, P1 ;  /* 0x000000ffff030224 */ /* 0x000fca00008e0605 */
        /* <DEDUP_REMOVED lines=9> */
.L_x_7546:
[----:B------:R-:W-:Y:S05]  /*15450*/  BRA `(.L_x_7547) ;  /* 0xffffffc400a07947 */ /* 0x000fea000383ffff */
.L_x_7496:
[----:B------:R-:W-:Y:S01]  /*15460*/  IMAD.MOV.U32 R13, RZ, RZ, R4 ;  /* 0x000000ffff0d7224 */ /* 0x000fe200078e0004 */
[----:B------:R-:W-:Y:S01]  /*15470*/  MOV R12, RZ ;  /* 0x000000ff000c7202 */ /* 0x000fe20000000f00 */
[----:B------:R-:W-:Y:S01]  /*15480*/  IMAD.MOV.U32 R11, RZ, RZ, 0x181f ;  /* 0x0000181fff0b7424 */ /* 0x000fe200078e00ff */
[----:B------:R-:W-:Y:S01]  /*15490*/  LOP3.LUT R16, R16, 0xfffffeff, RZ, 0xc0, !PT ;  /* 0xfffffeff10107812 */ /* 0x000fe200078ec0ff */
[----:B------:R-:W-:Y:S02]  /*154a0*/  IMAD.MOV.U32 R15, RZ, RZ, -0x1 ;  /* 0xffffffffff0f7424 */ /* 0x000fe400078e00ff */
[----:B------:R-:W-:-:S07]  /*154b0*/  IMAD.U32 R6, RZ, RZ, UR46 ;  /* 0x0000002eff067e24 */ /* 0x000fce000f8e00ff */
[----:B------:R-:W-:Y:S05]  /*154c0*/  WARPSYNC.COLLECTIVE R15, `(.L_x_7548) ;  /* 0x000000000f087348 */ /* 0x000fea0003c00000 */
[----:B------:R0:W1:Y:S02]  /*154d0*/  SHFL.IDX P6, R14, R13, R12, R11 ;  /* 0x0000000c0d0e7389 */ /* 0x00006400000c000b */
[----:B01----:R-:W-:Y:S01]  /*154e0*/  ENDCOLLECTIVE ;  /* 0x000000000000791b */ /* 0x003fe20003800000 */
.L_x_7548:
[----:B------:R-:W-:-:S05]  /*154f0*/  IMAD R6, R6, 0x40, R20 ;  /* 0x0000004006067824 */ /* 0x000fca00078e0214 */
[----:B------:R-:W-:Y:S01]  /*15500*/  IADD3 R10, R6, 0x10, RZ ;  /* 0x00000010060a7810 */ /* 0x000fe20007ffe0ff */
[----:B------:R-:W-:Y:S02]  /*15510*/  IMAD.MOV.U32 R13, RZ, RZ, R0 ;  /* 0x000000ffff0d7224 */ /* 0x000fe400078e0000 */
[----:B------:R-:W-:-:S07]  /*15520*/  IMAD.MOV.U32 R2, RZ, RZ, R14 ;  /* 0x000000ffff027224 */ /* 0x000fce00078e000e */
[----:B------:R-:W-:Y:S05]  /*15530*/  WARPSYNC.COLLECTIVE R15, `(.L_x_7549) ;  /* 0x000000000f087348 */ /* 0x000fea0003c00000 */
[----:B------:R0:W1:Y:S02]  /*15540*/  SHFL.IDX P6, R14, R13, R12, R11 ;  /* 0x0000000c0d0e7389 */ /* 0x00006400000c000b */
[----:B01----:R-:W-:Y:S01]  /*15550*/  ENDCOLLECTIVE ;  /* 0x000000000000791b */ /* 0x003fe20003800000 */
.L_x_7549:
[----:B------:R-:W-:Y:S02]  /*15560*/  ULDC UR4, c[0x0][0x288] ;  /* 0x0000a20000047ab9 */ /* 0x000fe40000000800 */
[----:B------:R-:W-:-:S05]  /*15570*/  IMAD R5, R7, UR4, RZ ;  /* 0x0000000407057c24 */ /* 0x000fca000f8e02ff */
[----:B------:R-:W-:Y:S01]  /*15580*/  ISETP.GE.AND P2, PT, R6, R5, PT ;  /* 0x000000050600720c */ /* 0x000fe20003f46270 */
[----:B------:R-:W-:Y:S02]  /*15590*/  IMAD.MOV.U32 R13, RZ, RZ, R4 ;  /* 0x000000ffff0d7224 */ /* 0x000fe400078e0004 */
[----:B------:R-:W-:-:S10]  /*155a0*/  IMAD.MOV.U32 R12, RZ, RZ, 0x1 ;  /* 0x00000001ff0c7424 */ /* 0x000fd400078e00ff */
[----:B------:R-:W-:Y:S02]  /*155b0*/  @!P2 LEA R8, R24, UR44, 0x1 ;  /* 0x0000002c1808ac11 */ /* 0x000fe4000f8e08ff */
[----:B------:R-:W-:Y:S02]  /*155c0*/  @P2 LOP3.LUT R16, R16, 0x100, RZ, 0xfc, !PT ;  /* 0x0000010010102812 */ /* 0x000fe400078efcff */
[----:B------:R-:W-:-:S13]  /*155d0*/  @!P2 LEA R3, P1, R22, R14, 0x1 ;  /* 0x0000000e1603a211 */ /* 0x000fda00078208ff */
[----:B------:R-:W-:Y:S05]  /*155e0*/  WARPSYNC.COLLECTIVE R15, `(.L_x_7550) ;  /* 0x000000000f087348 */ /* 0x000fea0003c00000 */
[----:B------:R0:W1:Y:S02]  /*155f0*/  SHFL.IDX P6, R14, R13, R12, R11 ;  /* 0x0000000c0d0e7389 */ /* 0x00006400000c000b */
[----:B01----:R-:W-:Y:S01]  /*15600*/  ENDCOLLECTIVE ;  /* 0x000000000000791b */ /* 0x003fe20003800000 */
.L_x_7550:
        /* <DEDUP_REMOVED lines=15> */
.L_x_7551:
[----:B------:R-:W-:Y:S01]  /*15700*/  VIADD R8, R6, 0x20 ;  /* 0x0000002006087836 */ /* 0x000fe20000000000 */
[----:B------:R-:W-:Y:S02]  /*15710*/  @!P2 LEA R10, R24, UR44, 0x1 ;  /* 0x0000002c180aac11 */ /* 0x000fe4000f8e08ff */
[----:B------:R-:W-:Y:S01]  /*15720*/  @P2 LOP3.LUT R16, R16, 0x80, RZ, 0xfc, !PT ;  /* 0x0000008010102812 */ /* 0x000fe200078efcff */
[----:B------:R-:W-:-:S03]  /*15730*/  IMAD.MOV.U32 R13, RZ, RZ, R4 ;  /* 0x000000ffff0d7224 */ /* 0x000fc600078e0004 */
[----:B------:R-:W-:Y:S01]  /*15740*/  LOP3.LUT R16, R16, 0xffffffbf, RZ, 0xc0, !PT ;  /* 0xffffffbf10107812 */ /* 0x000fe200078ec0ff */
[----:B------:R-:W-:Y:S02]  /*15750*/  IMAD.MOV.U32 R12, RZ, RZ, 0x2 ;  /* 0x00000002ff0c7424 */ /* 0x000fe400078e00ff */
[----:B------:R-:W-:-:S07]  /*15760*/  IMAD.MOV.U32 R7, RZ, RZ, R14 ;  /* 0x000000ffff077224 */ /* 0x000fce00078e000e */
[----:B------:R-:W-:Y:S05]  /*15770*/  WARPSYNC.COLLECTIVE R15, `(.L_x_7552) ;  /* 0x000000000f087348 */ /* 0x000fea0003c00000 */
[----:B------:R0:W1:Y:S02]  /*15780*/  SHFL.IDX P6, R14, R13, R12, R11 ;  /* 0x0000000c0d0e7389 */ /* 0x00006400000c000b */
[----:B01----:R-:W-:Y:S01]  /*15790*/  ENDCOLLECTIVE ;  /* 0x000000000000791b */ /* 0x003fe20003800000 */
.L_x_7552:
        /* <DEDUP_REMOVED lines=14> */
.L_x_7553:
[----:B------:R-:W-:Y:S02]  /*15880*/  @!P2 LEA R7, R24, UR44, 0x1 ;  /* 0x0000002c1807ac11 */ /* 0x000fe4000f8e08ff */
[----:B------:R-:W-:Y:S01]  /*15890*/  @P2 LOP3.LUT R16, R16, 0x40, RZ, 0xfc, !PT ;  /* 0x0000004010102812 */ /* 0x000fe200078efcff */
[----:B------:R-:W-:Y:S02]  /*158a0*/  IMAD.MOV.U32 R13, RZ, RZ, R4 ;  /* 0x000000ffff0d7224 */ /* 0x000fe400078e0004 */
[----:B------:R-:W-:Y:S02]  /*158b0*/  IMAD.MOV.U32 R12, RZ, RZ, 0x3 ;  /* 0x00000003ff0c7424 */ /* 0x000fe400078e00ff */
[----:B------:R-:W-:-:S05]  /*158c0*/  IMAD.MOV.U32 R8, RZ, RZ, R14 ;  /* 0x000000ffff087224 */ /* 0x000fca00078e000e */
[----:B------:R-:W-:-:S05]  /*158d0*/  @!P2 LEA R8, P1, R22, R8, 0x1 ;  /* 0x000000081608a211 */ /* 0x000fca00078208ff */
[----:B------:R-:W-:Y:S01]  /*158e0*/  @!P2 IMAD.X R11, RZ, RZ, R2, P1 ;  /* 0x000000ffff0ba224 */ /* 0x000fe200008e0602 */
[----:B------:R-:W-:-:S03]  /*158f0*/  @!P2 MOV R2, R8 ;  /* 0x000000080002a202 */ /* 0x000fc60000000f00 */
        /* <DEDUP_REMOVED lines=9> */
.L_x_7554:
[----:B------:R-:W-:Y:S02]  /*15990*/  IMAD.MOV.U32 R13, RZ, RZ, R0 ;  /* 0x000000ffff0d7224 */ /* 0x000fe400078e0000 */
[----:B------:R-:W-:-:S07]  /*159a0*/  IMAD.MOV.U32 R4, RZ, RZ, R14 ;  /* 0x000000ffff047224 */ /* 0x000fce00078e000e */
[----:B------:R-:W-:Y:S05]  /*159b0*/  WARPSYNC.COLLECTIVE R15, `(.L_x_7555) ;  /* 0x000000000f087348 */ /* 0x000fea0003c00000 */
[----:B------:R0:W1:Y:S02]  /*159c0*/  SHFL.IDX P6, R14, R13, R12, R11 ;  /* 0x0000000c0d0e7389 */ /* 0x00006400000c000b */
[----:B01----:R-:W-:Y:S01]  /*159d0*/  ENDCOLLECTIVE ;  /* 0x000000000000791b */ /* 0x003fe20003800000 */
.L_x_7555:
[----:B------:R-:W-:Y:S05]  /*159e0*/  BRA `(.L_x_7556) ;  /* 0xffffffc800487947 */ /* 0x000fea000383ffff */
.L_x_7498:
        /* <DEDUP_REMOVED lines=8> */
.L_x_7558:
[----:B------:R-:W-:Y:S05]  /*15a70*/  BSYNC B0 ;  /* 0x0000000000007941 */ /* 0x000fea0003800000 */
.L_x_7557:
        /* <DEDUP_REMOVED lines=13> */
.L_x_7559:
[----:B------:R-:W-:Y:S02]  /*15b50*/  IMAD.MOV.U32 R13, RZ, RZ, R4 ;  /* 0x000000ffff0d7224 */ /* 0x000fe400078e0004 */
[----:B------:R-:W-:Y:S01]  /*15b60*/  IMAD.MOV.U32 R12, RZ, RZ, 0x1 ;  /* 0x00000001ff0c7424 */ /* 0x000fe200078e00ff */
[----:B------:R-:W-:-:S04]  /*15b70*/  @!P2 LEA R14, P0, R22, R14, 0x1 ;  /* 0x0000000e160ea211 */ /* 0x000fc800078008ff */
[----:B------:R-:W-:Y:S02]  /*15b80*/  @!P2 IADD3.X R21, RZ, R2, RZ, P0, !PT ;  /* 0x00000002ff15a210 */ /* 0x000fe400007fe4ff */
        /* <DEDUP_REMOVED lines=34> */
.L_x_7560:
[----:B------:R-:W-:-:S04]  /*15db0*/  @!P3 LOP3.LUT R7, R6, 0x80, RZ, 0xc0, !PT ;  /* 0x000000800607b812 */ /* 0x000fc800078ec0ff */
[----:B------:R-:W-:Y:S01]  /*15dc0*/  @!P3 SHF.R.U32.HI R7, RZ, 0x3, R7 ;  /* 0x00000003ff07b819 */ /* 0x000fe20000011607 */
[----:B------:R-:W-:Y:S02]  /*15dd0*/  IMAD.MOV.U32 R13, RZ, RZ, R0 ;  /* 0x000000ffff0d7224 */ /* 0x000fe400078e0000 */
[----:B------:R-:W-:-:S07]  /*15de0*/  IMAD.MOV.U32 R9, RZ, RZ, R14 ;  /* 0x000000ffff097224 */ /* 0x000fce00078e000e */
[----:B------:R-:W-:Y:S05]  /*15df0*/  WARPSYNC.COLLECTIVE R15, `(.L_x_7561) ;  /* 0x000000000f087348 */ /* 0x000fea0003c00000 */
[----:B------:R0:W1:Y:S02]  /*15e00*/  SHFL.IDX P6, R14, R13, R12, R11 ;  /* 0x0000000c0d0e7389 */ /* 0x00006400000c000b */
[----:B01----:R-:W-:Y:S01]  /*15e10*/  ENDCOLLECTIVE ;  /* 0x000000000000791b */ /* 0x003fe20003800000 */
.L_x_7561:
        /* <DEDUP_REMOVED lines=11> */
[----:B------:R-:W-:Y:S01]  /*15ed0*/  @!P0 IMAD.MOV.U32 R3, RZ, RZ, R21 ;  /* 0x000000ffff038224 */ /* 0x000fe200078e0015 */
[----:B------:R-:W-:-:S05]  /*15ee0*/  @!P0 MOV R2, R14 ;  /* 0x0000000e00028202 */ /* 0x000fca0000000f00 */
        /* <DEDUP_REMOVED lines=22> */
.L_x_7562:
[----:B------:R-:W-:-:S04]  /*16050*/  @!P1 LOP3.LUT R9, R6, 0x80, RZ, 0xc0, !PT ;  /* 0x0000008006099812 */ /* 0x000fc800078ec0ff */
[----:B------:R-:W-:Y:S01]  /*16060*/  @!P1 SHF.R.U32.HI R9, RZ, 0x3, R9 ;  /* 0x00000003ff099819 */ /* 0x000fe20000011609 */
[----:B------:R-:W-:Y:S02]  /*16070*/  IMAD.MOV.U32 R13, RZ, RZ, R0 ;  /* 0x000000ffff0d7224 */ /* 0x000fe400078e0000 */
[----:B------:R-:W-:-:S07]  /*16080*/  IMAD.MOV.U32 R7, RZ, RZ, R14 ;  /* 0x000000ffff077224 */ /* 0x000fce00078e000e */
[----:B------:R-:W-:Y:S05]  /*16090*/  WARPSYNC.COLLECTIVE R15, `(.L_x_7563) ;  /* 0x000000000f087348 */ /* 0x000fea0003c00000 */
[----:B------:R0:W1:Y:S02]  /*160a0*/  SHFL.IDX P6, R14, R13, R12, R11 ;  /* 0x0000000c0d0e7389 */ /* 0x00006400000c000b */
[----:B01----:R-:W-:Y:S01]  /*160b0*/  ENDCOLLECTIVE ;  /* 0x000000000000791b */ /* 0x003fe20003800000 */
.L_x_7563:
        /* <DEDUP_REMOVED lines=10> */
[----:B------:R-:W-:Y:S01]  /*16160*/  @!P0 IMAD.MOV.U32 R2, RZ, RZ, R14 ;  /* 0x000000ffff028224 */ /* 0x000fe200078e000e */
[----:B------:R-:W-:-:S05]  /*16170*/  @!P0 MOV R3, R7 ;  /* 0x0000000700038202 */ /* 0x000fca0000000f00 */
        /* <DEDUP_REMOVED lines=17> */
.L_x_7564:
[----:B------:R-:W-:Y:S02]  /*16290*/  IMAD.MOV.U32 R13, RZ, RZ, R0 ;  /* 0x000000ffff0d7224 */ /* 0x000fe400078e0000 */
[----:B------:R-:W-:-:S07]  /*162a0*/  IMAD.MOV.U32 R4, RZ, RZ, R14 ;  /* 0x000000ffff047224 */ /* 0x000fce00078e000e */
[----:B------:R-:W-:Y:S05]  /*162b0*/  WARPSYNC.COLLECTIVE R15, `(.L_x_7565) ;  /* 0x000000000f087348 */ /* 0x000fea0003c00000 */
[----:B------:R0:W1:Y:S02]  /*162c0*/  SHFL.IDX P6, R14, R13, R12, R11 ;  /* 0x0000000c0d0e7389 */ /* 0x00006400000c000b */
[----:B01----:R-:W-:Y:S01]  /*162d0*/  ENDCOLLECTIVE ;  /* 0x000000000000791b */ /* 0x003fe20003800000 */
.L_x_7565:
[----:B------:R-:W-:Y:S05]  /*162e0*/  BRA `(.L_x_7566) ;  /* 0xffffffc800e87947 */ /* 0x000fea000383ffff */
.L_x_7501:
[----:B01----:R-:W-:-:S04]  /*162f0*/  IMAD.U32 R3, RZ, RZ, UR44 ;  /* 0x0000002cff037e24 */ /* 0x003fc8000f8e00ff */
[----:B------:R0:W1:Y:S03]  /*16300*/  SYNCS.PHASECHK.TRANS64.TRYWAIT P0, [R3+URZ+0x38820], R0 ;  /* 0x03882000030075a7 */ /* 0x000066000800017f */
[----:B-1----:R-:W-:Y:S05]  /*16310*/  @!P0 NANOSLEEP.SYNCS 0x989680 ;  /* 0x009896800000895d */ /* 0x002fea0003900000 */
[----:B------:R-:W1:Y:S02]  /*16320*/  @!P0 SYNCS.PHASECHK.TRANS64 P0, [R3+URZ+0x38820], R0 ;  /* 0x03882000030085a7 */ /* 0x000e64000800007f */
[----:B-1----:R-:W-:Y:S05]  /*16330*/  @!P0 BRA `(.L_x_7501) ;  /* 0xfffffffc00ec8947 */ /* 0x002fea000383ffff */
[----:B------:R-:W-:Y:S05]  /*16340*/  BRA `(.L_x_7567) ;  /* 0xffffffcc00587947 */ /* 0x000fea000383ffff */
.L_x_7503:
[----:B01----:R-:W-:-:S04]  /*16350*/  IMAD.U32 R3, RZ, RZ, UR44 ;  /* 0x0000002cff037e24 */ /* 0x003fc8000f8e00ff */
[----:B------:R0:W1:Y:S03]  /*16360*/  SYNCS.PHASECHK.TRANS64.TRYWAIT P0, [R3+URZ+0x38860], R0 ;  /* 0x03886000030075a7 */ /* 0x000066000800017f */
[----:B-1----:R-:W-:Y:S05]  /*16370*/  @!P0 NANOSLEEP.SYNCS 0x989680 ;  /* 0x009896800000895d */ /* 0x002fea0003900000 */
[----:B------:R-:W1:Y:S02]  /*16380*/  @!P0 SYNCS.PHASECHK.TRANS64 P0, [R3+URZ+0x38860], R0 ;  /* 0x03886000030085a7 */ /* 0x000e64000800007f */
[----:B-1----:R-:W-:Y:S05]  /*16390*/  @!P0 BRA `(.L_x_7503) ;  /* 0xfffffffc00ec8947 */ /* 0x002fea000383ffff */
[----:B------:R-:W-:Y:S05]  /*163a0*/  BRA `(.L_x_7568) ;  /* 0xffffffcc00547947 */ /* 0x000fea000383ffff */
.L_x_7504:
        /* <DEDUP_REMOVED lines=8> */
.L_x_7570:
[----:B------:R-:W-:Y:S05]  /*16430*/  BSYNC B0 ;  /* 0x0000000000007941 */ /* 0x000fea0003800000 */
.L_x_7569:
        /* <DEDUP_REMOVED lines=13> */
.L_x_7571:
        /* <DEDUP_REMOVED lines=38> */
.L_x_7572:
[----:B------:R-:W-:Y:S02]  /*16770*/  IMAD.MOV.U32 R13, RZ, RZ, R6 ;  /* 0x000000ffff0d7224 */ /* 0x000fe400078e0006 */
[----:B------:R-:W-:-:S07]  /*16780*/  IMAD.MOV.U32 R5, RZ, RZ, R14 ;  /* 0x000000ffff057224 */ /* 0x000fce00078e000e */
[----:B------:R-:W-:Y:S05]  /*16790*/  WARPSYNC.COLLECTIVE R15, `(.L_x_7573) ;  /* 0x000000000f087348 */ /* 0x000fea0003c00000 */
[----:B------:R0:W1:Y:S02]  /*167a0*/  SHFL.IDX P6, R14, R13, R12, R11 ;  /* 0x0000000c0d0e7389 */ /* 0x00006400000c000b */
[----:B01----:R-:W-:Y:S01]  /*167b0*/  ENDCOLLECTIVE ;  /* 0x000000000000791b */ /* 0x003fe20003800000 */
.L_x_7573:
        /* <DEDUP_REMOVED lines=28> */
.L_x_7574:
[----:B------:R-:W-:Y:S02]  /*16980*/  IMAD.MOV.U32 R13, RZ, RZ, R6 ;  /* 0x000000ffff0d7224 */ /* 0x000fe400078e0006 */
[----:B------:R-:W-:-:S07]  /*16990*/  IMAD.MOV.U32 R9, RZ, RZ, R14 ;  /* 0x000000ffff097224 */ /* 0x000fce00078e000e */
[----:B------:R-:W-:Y:S05]  /*169a0*/  WARPSYNC.COLLECTIVE R15, `(.L_x_7575) ;  /* 0x000000000f087348 */ /* 0x000fea0003c00000 */
[----:B------:R0:W1:Y:S02]  /*169b0*/  SHFL.IDX P6, R14, R13, R12, R11 ;  /* 0x0000000c0d0e7389 */ /* 0x00006400000c000b */
[----:B01----:R-:W-:Y:S01]  /*169c0*/  ENDCOLLECTIVE ;  /* 0x000000000000791b */ /* 0x003fe20003800000 */
.L_x_7575:
        /* <DEDUP_REMOVED lines=28> */
.L_x_7576:
[----:B------:R-:W-:Y:S02]  /*16b90*/  IMAD.MOV.U32 R13, RZ, RZ, R6 ;  /* 0x000000ffff0d7224 */ /* 0x000fe400078e0006 */
[----:B------:R-:W-:-:S07]  /*16ba0*/  IMAD.MOV.U32 R8, RZ, RZ, R14 ;  /* 0x000000ffff087224 */ /* 0x000fce00078e000e */
[----:B------:R-:W-:Y:S05]  /*16bb0*/  WARPSYNC.COLLECTIVE R15, `(.L_x_7577) ;  /* 0x000000000f087348 */ /* 0x000fea0003c00000 */
[----:B------:R0:W1:Y:S02]  /*16bc0*/  SHFL.IDX P6, R14, R13, R12, R11 ;  /* 0x0000000c0d0e7389 */ /* 0x00006400000c000b */
[----:B01----:R-:W-:Y:S01]  /*16bd0*/  ENDCOLLECTIVE ;  /* 0x000000000000791b */ /* 0x003fe20003800000 */
.L_x_7577:
[----:B------:R-:W-:Y:S05]  /*16be0*/  BRA `(.L_x_7578) ;  /* 0xffffffc800e87947 */ /* 0x000fea000383ffff */
.L_x_7511:
[----:B-1----:R1:W2:Y:S02]  /*16bf0*/  SYNCS.PHASECHK.TRANS64.TRYWAIT P0, [R10+URZ+0x38840], R20 ;  /* 0x038840140a0075a7 */ /* 0x0022a4000800017f */
[----:B--2---:R-:W-:Y:S05]  /*16c00*/  @!P0 NANOSLEEP.SYNCS 0x989680 ;  /* 0x009896800000895d */ /* 0x004fea0003900000 */
[----:B------:R-:W2:Y:S02]  /*16c10*/  @!P0 SYNCS.PHASECHK.TRANS64 P0, [R10+URZ+0x38840], R20 ;  /* 0x038840140a0085a7 */ /* 0x000ea4000800007f */
[----:B--2---:R-:W-:Y:S05]  /*16c20*/  @!P0 BRA `(.L_x_7511) ;  /* 0xfffffffc00f08947 */ /* 0x004fea000383ffff */
[----:B------:R-:W-:Y:S05]  /*16c30*/  BRA `(.L_x_7579) ;  /* 0xffffffd0003c7947 */ /* 0x000fea000383ffff */
.L_x_7512:
        /* <DEDUP_REMOVED lines=8> */
.L_x_7581:
[----:B------:R-:W-:Y:S05]  /*16cc0*/  BSYNC B1 ;  /* 0x0000000000017941 */ /* 0x000fea0003800000 */
.L_x_7580:
[----:B------:R-:W-:Y:S01]  /*16cd0*/  IMAD.MOV.U32 R13, RZ, RZ, R26 ;  /* 0x000000ffff0d7224 */ /* 0x000fe200078e001a */
[----:B------:R-:W-:Y:S01]  /*16ce0*/  MOV R11, 0x181f ;  /* 0x0000181f000b7802 */ /* 0x000fe20000000f00 */
[----:B------:R-:W-:Y:S01]  /*16cf0*/  IMAD.MOV.U32 R12, RZ, RZ, RZ ;  /* 0x000000ffff0c7224 */ /* 0x000fe200078e00ff */
[----:B------:R-:W-:Y:S01]  /*16d00*/  LEA R27, R17, UR44, 0x1 ;  /* 0x0000002c111b7c11 */ /* 0x000fe2000f8e08ff */
[----:B------:R-:W-:Y:S02]  /*16d10*/  IMAD.MOV.U32 R15, RZ, RZ, -0x1 ;  /* 0xffffffffff0f7424 */ /* 0x000fe400078e00ff */
[----:B------:R-:W-:-:S07]  /*16d20*/  IMAD.MOV.U32 R3, RZ, RZ, R14 ;  /* 0x000000ffff037224 */ /* 0x000fce00078e000e */
[----:B------:R-:W-:Y:S05]  /*16d30*/  WARPSYNC.COLLECTIVE R15, `(.L_x_7582) ;  /* 0x000000000f087348 */ /* 0x000fea0003c00000 */
[----:B------:R0:W1:Y:S02]  /*16d40*/  SHFL.IDX P6, R14, R13, R12, R11 ;  /* 0x0000000c0d0e7389 */ /* 0x00006400000c000b */
[----:B01----:R-:W-:Y:S01]  /*16d50*/  ENDCOLLECTIVE ;  /* 0x000000000000791b */ /* 0x003fe20003800000 */
.L_x_7582:
[----:B------:R-:W-:Y:S02]  /*16d60*/  IMAD.MOV.U32 R13, RZ, RZ, R29 ;  /* 0x000000ffff0d7224 */ /* 0x000fe400078e001d */
[----:B------:R-:W-:Y:S01]  /*16d70*/  IMAD.MOV.U32 R12, RZ, RZ, 0x1 ;  /* 0x00000001ff0c7424 */ /* 0x000fe200078e00ff */
[----:B------:R-:W-:-:S13]  /*16d80*/  IADD3 R2, P0, R14, R0, RZ ;  /* 0x000000000e027210 */ /* 0x000fda0007f1e0ff */
[----:B------:R-:W-:Y:S05]  /*16d90*/  WARPSYNC.COLLECTIVE R15, `(.L_x_7583) ;  /* 0x000000000f087348 */ /* 0x000fea0003c00000 */
[----:B------:R0:W1:Y:S02]  /*16da0*/  SHFL.IDX P6, R14, R13, R12, R11 ;  /* 0x0000000c0d0e7389 */ /* 0x00006400000c000b */
[----:B01----:R-:W-:Y:S01]  /*16db0*/  ENDCOLLECTIVE ;  /* 0x000000000000791b */ /* 0x003fe20003800000 */
.L_x_7583:
        /* <DEDUP_REMOVED lines=10> */
.L_x_7584:
[----:B------:R-:W-:Y:S01]  /*16e60*/  MOV R13, R29 ;  /* 0x0000001d000d7202 */ /* 0x000fe20000000f00 */
[----:B------:R-:W-:Y:S01]  /*16e70*/  IMAD.MOV.U32 R12, RZ, RZ, 0x2 ;  /* 0x00000002ff0c7424 */ /* 0x000fe200078e00ff */
[----:B------:R-:W-:-:S13]  /*16e80*/  IADD3 R2, P0, R14, R0, RZ ;  /* 0x000000000e027210 */ /* 0x000fda0007f1e0ff */
[----:B------:R-:W-:Y:S05]  /*16e90*/  WARPSYNC.COLLECTIVE R15, `(.L_x_7585) ;  /* 0x000000000f087348 */ /* 0x000fea0003c00000 */
[----:B------:R0:W1:Y:S02]  /*16ea0*/  SHFL.IDX P6, R14, R13, R12, R11 ;  /* 0x0000000c0d0e7389 */ /* 0x00006400000c000b */
[----:B01----:R-:W-:Y:S01]  /*16eb0*/  ENDCOLLECTIVE ;  /* 0x000000000000791b */ /* 0x003fe20003800000 */
.L_x_7585:
        /* <DEDUP_REMOVED lines=10> */
.L_x_7586:
[----:B------:R-:W-:Y:S02]  /*16f60*/  IMAD.MOV.U32 R13, RZ, RZ, R29 ;  /* 0x000000ffff0d7224 */ /* 0x000fe400078e001d */
[----:B------:R-:W-:Y:S01]  /*16f70*/  IMAD.MOV.U32 R12, RZ, RZ, 0x3 ;  /* 0x00000003ff0c7424 */ /* 0x000fe200078e00ff */
[----:B------:R-:W-:-:S13]  /*16f80*/  IADD3 R2, P0, R14, R0, RZ ;  /* 0x000000000e027210 */ /* 0x000fda0007f1e0ff */
[----:B------:R-:W-:Y:S05]  /*16f90*/  WARPSYNC.COLLECTIVE R15, `(.L_x_7587) ;  /* 0x000000000f087348 */ /* 0x000fea0003c00000 */
[----:B------:R0:W1:Y:S02]  /*16fa0*/  SHFL.IDX P6, R14, R13, R12, R11 ;  /* 0x0000000c0d0e7389 */ /* 0x00006400000c000b */
[----:B01----:R-:W-:Y:S01]  /*16fb0*/  ENDCOLLECTIVE ;  /* 0x000000000000791b */ /* 0x003fe20003800000 */
.L_x_7587:
[----:B------:R-:W-:-:S05]  /*16fc0*/  IMAD.X R3, RZ, RZ, R3, P0 ;  /* 0x000000ffff037224 */ /* 0x000fca00000e0603 */
        /* <DEDUP_REMOVED lines=9> */
.L_x_7588:
[----:B------:R-:W-:Y:S05]  /*17060*/  BRA `(.L_x_7589) ;  /* 0xffffffcc00f07947 */ /* 0x000fea000383ffff */
.L_x_7517:
[----:B---3--:R3:W4:Y:S02]  /*17070*/  SYNCS.PHASECHK.TRANS64.TRYWAIT P0, [R10+URZ+0x38860], R20 ;  /* 0x038860140a0075a7 */ /* 0x008724000800017f */
[----:B----4-:R-:W-:Y:S05]  /*17080*/  @!P0 NANOSLEEP.SYNCS 0x989680 ;  /* 0x009896800000895d */ /* 0x010fea0003900000 */
[----:B------:R-:W4:Y:S02]  /*17090*/  @!P0 SYNCS.PHASECHK.TRANS64 P0, [R10+URZ+0x38860], R20 ;  /* 0x038860140a0085a7 */ /* 0x000f24000800007f */
[----:B----4-:R-:W-:Y:S05]  /*170a0*/  @!P0 BRA `(.L_x_7517) ;  /* 0xfffffffc00f08947 */ /* 0x010fea000383ffff */
[----:B------:R-:W-:Y:S05]  /*170b0*/  BRA `(.L_x_7590) ;  /* 0xffffffd0003c7947 */ /* 0x000fea000383ffff */
.L_x_7518:
        /* <DEDUP_REMOVED lines=8> */
.L_x_7592:
[----:B------:R-:W-:Y:S05]  /*17140*/  BSYNC B1 ;  /* 0x0000000000017941 */ /* 0x000fea0003800000 */
.L_x_7591:
[----:B------:R-:W-:Y:S01]  /*17150*/  IMAD.MOV.U32 R13, RZ, RZ, R18 ;  /* 0x000000ffff0d7224 */ /* 0x000fe200078e0012 */
[----:B------:R-:W-:Y:S01]  /*17160*/  MOV R11, 0x181f ;  /* 0x0000181f000b7802 */ /* 0x000fe20000000f00 */
[----:B------:R-:W-:Y:S01]  /*17170*/  IMAD.MOV.U32 R12, RZ, RZ, RZ ;  /* 0x000000ffff0c7224 */ /* 0x000fe200078e00ff */
[----:B------:R-:W-:Y:S01]  /*17180*/  LEA R17, R17, UR44, 0x1 ;  /* 0x0000002c11117c11 */ /* 0x000fe2000f8e08ff */
[----:B------:R-:W-:Y:S01]  /*17190*/  IMAD.MOV.U32 R15, RZ, RZ, -0x1 ;  /* 0xffffffffff0f7424 */ /* 0x000fe200078e00ff */
[C---:B------:R-:W-:Y:S01]  /*171a0*/  LOP3.LUT P2, RZ, R16.reuse, 0x20, RZ, 0xc0, !PT ;  /* 0x0000002010ff7812 */ /* 0x040fe2000784c0ff */
[----:B------:R-:W-:Y:S01]  /*171b0*/  IMAD.MOV.U32 R3, RZ, RZ, R14 ;  /* 0x000000ffff037224 */ /* 0x000fe200078e000e */
[----:B------:R-:W-:-:S13]  /*171c0*/  LOP3.LUT P1, RZ, R16, 0x10, RZ, 0xc0, !PT ;  /* 0x0000001010ff7812 */ /* 0x000fda000782c0ff */
[----:B------:R-:W-:Y:S05]  /*171d0*/  WARPSYNC.COLLECTIVE R15, `(.L_x_7593) ;  /* 0x000000000f087348 */ /* 0x000fea0003c00000 */
[----:B------:R0:W1:Y:S02]  /*171e0*/  SHFL.IDX P6, R14, R13, R12, R11 ;  /* 0x0000000c0d0e7389 */ /* 0x00006400000c000b */
[----:B01----:R-:W-:Y:S01]  /*171f0*/  ENDCOLLECTIVE ;  /* 0x000000000000791b */ /* 0x003fe20003800000 */
.L_x_7593:
[----:B------:R-:W-:Y:S01]  /*17200*/  P2R R4, PR, RZ, 0x20 ;  /* 0x00000020ff047803 */ /* 0x000fe20000000000 */
        /* <DEDUP_REMOVED lines=13> */
.L_x_7594:
        /* <DEDUP_REMOVED lines=16> */
.L_x_7595:
        /* <DEDUP_REMOVED lines=18> */
.L_x_7596:
        /* <DEDUP_REMOVED lines=14> */
.L_x_7597:
        /* <DEDUP_REMOVED lines=17> */
.L_x_7598:
        /* <DEDUP_REMOVED lines=13> */
.L_x_7599:
[----:B------:R-:W-:Y:S05]  /*177c0*/  BRA `(.L_x_7600) ;  /* 0xffffffcc00b07947 */ /* 0x000fea000383ffff */
.L_x_7523:
[----:B0-----:R0:W1:Y:S02]  /*177d0*/  SYNCS.PHASECHK.TRANS64.TRYWAIT P0, [R5+URZ+0x38820], R4 ;  /* 0x03882004050075a7 */ /* 0x001064000800017f */
[----:B-1----:R-:W-:Y:S05]  /*177e0*/  @!P0 NANOSLEEP.SYNCS 0x989680 ;  /* 0x009896800000895d */ /* 0x002fea0003900000 */
[----:B------:R-:W1:Y:S02]  /*177f0*/  @!P0 SYNCS.PHASECHK.TRANS64 P0, [R5+URZ+0x38820], R4 ;  /* 0x03882004050085a7 */ /* 0x000e64000800007f */
[----:B-1----:R-:W-:Y:S05]  /*17800*/  @!P0 BRA `(.L_x_7523) ;  /* 0xfffffffc00f08947 */ /* 0x002fea000383ffff */
[----:B------:R-:W-:Y:S05]  /*17810*/  BRA `(.L_x_7601) ;  /* 0xffffffd0005c7947 */ /* 0x000fea000383ffff */
.L_x_7524:
        /* <DEDUP_REMOVED lines=11> */
.L_x_7603:
[----:B------:R-:W-:Y:S05]  /*178d0*/  BSYNC B0 ;  /* 0x0000000000007941 */ /* 0x000fea0003800000 */
.L_x_7602:
[----:B------:R-:W-:Y:S05]  /*178e0*/  BRA `(.L_x_7604) ;  /* 0xffffffd000447947 */ /* 0x000fea000383ffff */
.L_x_7525:
[----:B------:R-:W-:Y:S01]  /*178f0*/  BSSY B0, `(.L_x_7605) ;  /* 0x0000006000007945 */ /* 0x000fe20003800000 */
[----:B------:R-:W-:-:S07]  /*17900*/  IMAD.MOV.U32 R15, RZ, RZ, -0x1 ;  /* 0xffffffffff0f7424 */ /* 0x000fce00078e00ff */
[----:B012--5:R-:W-:Y:S05]  /*17910*/  WARPSYNC.COLLECTIVE R15, `(.L_x_7606) ;  /* 0x000000000f0c7348 */ /* 0x027fea0003c00000 */
[----:B------:R-:W-:Y:S02]  /*17920*/  ELECT P6, UR62, PT ;  /* 0x00000000003e782f */ /* 0x000fe400038c0000 */
[----:B------:R-:W-:Y:S01]  /*17930*/  MOV R14, UR62 ;  /* 0x0000003e000e7c02 */ /* 0x000fe20008000f00 */
[----:B012--5:R-:W-:Y:S10]  /*17940*/  ENDCOLLECTIVE ;  /* 0x000000000000791b */ /* 0x027ff40003800000 */
.L_x_7606:
[----:B------:R-:W-:Y:S05]  /*17950*/  BSYNC B0 ;  /* 0x0000000000007941 */ /* 0x000fea0003800000 */
.L_x_7605:
[----:B------:R-:W-:Y:S05]  /*17960*/  BRA `(.L_x_7607) ;  /* 0xffffffd000387947 */ /* 0x000fea000383ffff */
.L_x_7527:
[----:B-1----:R1:W3:Y:S02]  /*17970*/  SYNCS.PHASECHK.TRANS64.TRYWAIT P1, [R3+URZ+0x38840], R2 ;  /* 0x03884002030075a7 */ /* 0x0022e4000802017f */
[----:B---3--:R-:W-:Y:S05]  /*17980*/  @!P1 NANOSLEEP.SYNCS 0x989680 ;  /* 0x009896800000995d */ /* 0x008fea0003900000 */
[----:B------:R-:W3:Y:S02]  /*17990*/  @!P1 SYNCS.PHASECHK.TRANS64 P1, [R3+URZ+0x38840], R2 ;  /* 0x03884002030095a7 */ /* 0x000ee4000802007f */
[----:B---3--:R-:W-:Y:S05]  /*179a0*/  @!P1 BRA `(.L_x_7527) ;  /* 0xfffffffc00f09947 */ /* 0x008fea000383ffff */
[----:B------:R-:W-:Y:S05]  /*179b0*/  BRA `(.L_x_7608) ;  /* 0xffffffd000607947 */ /* 0x000fea000383ffff */
.L_x_7529:
[----:B0-----:R0:W3:Y:S02]  /*179c0*/  SYNCS.PHASECHK.TRANS64.TRYWAIT P1, [R5+URZ+0x38840], R0 ;  /* 0x03884000050075a7 */ /* 0x0010e4000802017f */
[----:B---3--:R-:W-:Y:S05]  /*179d0*/  @!P1 NANOSLEEP.SYNCS 0x989680 ;  /* 0x009896800000995d */ /* 0x008fea0003900000 */
[----:B------:R-:W3:Y:S02]  /*179e0*/  @!P1 SYNCS.PHASECHK.TRANS64 P1, [R5+URZ+0x38840], R0 ;  /* 0x03884000050095a7 */ /* 0x000ee4000802007f */
[----:B---3--:R-:W-:Y:S05]  /*179f0*/  @!P1 BRA `(.L_x_7529) ;  /* 0xfffffffc00f09947 */ /* 0x008fea000383ffff */
[----:B------:R-:W-:Y:S05]  /*17a00*/  BRA `(.L_x_7609) ;  /* 0xffffffd0006c7947 */ /* 0x000fea000383ffff */
.L_x_7531:
[----:B---3--:R3:W4:Y:S02]  /*17a10*/  SYNCS.PHASECHK.TRANS64.TRYWAIT P1, [R3+URZ+0x38860], R2 ;  /* 0x03886002030075a7 */ /* 0x008724000802017f */
[----:B----4-:R-:W-:Y:S05]  /*17a20*/  @!P1 NANOSLEEP.SYNCS 0x989680 ;  /* 0x009896800000995d */ /* 0x010fea0003900000 */
[----:B------:R-:W4:Y:S02]  /*17a30*/  @!P1 SYNCS.PHASECHK.TRANS64 P1, [R3+URZ+0x38860], R2 ;  /* 0x03886002030095a7 */ /* 0x000f24000802007f */
[----:B----4-:R-:W-:Y:S05]  /*17a40*/  @!P1 BRA `(.L_x_7531) ;  /* 0xfffffffc00f09947 */ /* 0x010fea000383ffff */
[----:B------:R-:W-:Y:S05]  /*17a50*/  BRA `(.L_x_7610) ;  /* 0xffffffd000687947 */ /* 0x000fea000383ffff */
.L_x_7611:
        /* <DEDUP_REMOVED lines=10> */
.L_x_15757:


//--------------------- .text._ZN7cutlass13device_kernelIN5flash11enable_sm90INS1_16FlashAttnFwdSm90INS1_25CollectiveMainloopFwdSm90ILi2EN4cute5tupleIJNS5_1CILi1EEES8_S8_EEENS6_IJNS7_ILi64EEESA_SA_EEELi512ENS_6half_tEfNS_4arch4Sm90ELb1ELb0ELb1ELb1ELb1ELb0ELb0ELb0ELb0ELb1ELb1ELb0EEENS1_21CollectiveEpilogueFwdINS6_IJSA_NS7_ILi512EEESA_EEES9_SC_SE_Li256ELb1ELb1ELb1ELb0EEENS1_36VarlenDynamicPersistentTileSchedulerILi64ELi64ELi256ELi128ELb1ELb1ELb1ELb1ELb1ELb1EEEEEEEEEvNT_6ParamsE --------------------------
	.section	.text._ZN7cutlass13device_kernelIN5flash11enable_sm90INS1_16FlashAttnFwdSm90INS1_25CollectiveMainloopFwdSm90ILi2EN4cute5tupleIJNS5_1CILi1EEES8_S8_EEENS6_IJNS7_ILi64EEESA_SA_EEELi512ENS_6half_tEfNS_4arch4Sm90ELb1ELb0ELb1ELb1ELb1ELb0ELb0ELb0ELb0ELb1ELb1ELb0EEENS1_21CollectiveEpilogueFwdINS6_IJSA_NS7_ILi512EEESA_EEES9_SC_SE_Li256ELb1ELb1ELb1ELb0EEENS1_36VarlenDynamicPersistentTileSchedulerILi64ELi64ELi256ELi128ELb1ELb1ELb1ELb1ELb1ELb1EEEEEEEEEvNT_6ParamsE,"ax",@progbits
	.align	128
.text._ZN7cutlass13device_kernelIN5flash11enable_sm90INS1_16FlashAttnFwdSm90INS1_25CollectiveMainloopFwdSm90ILi2EN4cute5tupleIJNS5_1CILi1EEES8_S8_EEENS6_IJNS7_ILi64EEESA_SA_EEELi512ENS_6half_tEfNS_4arch4Sm90ELb1ELb0ELb1ELb1ELb1ELb0ELb0ELb0ELb0ELb1ELb1ELb0EEENS1_21CollectiveEpilogueFwdINS6_IJSA_NS7_ILi512EEESA_EEES9_SC_SE_Li256ELb1ELb1ELb1ELb0EEENS1_36VarlenDynamicPersistentTileSchedulerILi64ELi64ELi256ELi128ELb1ELb1ELb1ELb1ELb1ELb1EEEEEEEEEvNT_6ParamsE:
        .type           _ZN7cutlass13device_kernelIN5flash11enable_sm90INS1_16FlashAttnFwdSm90INS1_25CollectiveMainloopFwdSm90ILi2EN4cute5tupleIJNS5_1CILi1EEES8_S8_EEENS6_IJNS7_ILi64EEESA_SA_EEELi512ENS_6half_tEfNS_4arch4Sm90ELb1ELb0ELb1ELb1ELb1ELb0ELb0ELb0ELb0ELb1ELb1ELb0EEENS1_21CollectiveEpilogueFwdINS6_IJSA_NS7_ILi512EEESA_EEES9_SC_SE_Li256ELb1ELb1ELb1ELb0EEENS1_36VarlenDynamicPersistentTileSchedulerILi64ELi64ELi256ELi128ELb1ELb1ELb1ELb1ELb1ELb1EEEEEEEEEvNT_6ParamsE,@function
        .size           _ZN7cutlass13device_kernelIN5flash11enable_sm90INS1_16FlashAttnFwdSm90INS1_25CollectiveMainloopFwdSm90ILi2EN4cute5tupleIJNS5_1CILi1EEES8_S8_EEENS6_IJNS7_ILi64EEESA_SA_EEELi512ENS_6half_tEfNS_4arch4Sm90ELb1ELb0ELb1ELb1ELb1ELb0ELb0ELb0ELb0ELb1ELb1ELb0EEENS1_21CollectiveEpilogueFwdINS6_IJSA_NS7_ILi512EEESA_EEES9_SC_SE_Li256ELb1ELb1ELb1ELb0EEENS1_36VarlenDynamicPersistentTileSchedulerILi64ELi64ELi256ELi128ELb1ELb1ELb1ELb1ELb1ELb1EEEEEEEEEvNT_6ParamsE,(.L_x_15758 - _ZN7cutlass13device_kernelIN5flash11enable_sm90INS1_16FlashAttnFwdSm90INS1_25CollectiveMainloopFwdSm90ILi2EN4cute5tupleIJNS5_1CILi1EEES8_S8_EEENS6_IJNS7_ILi64EEESA_SA_EEELi512ENS_6half_tEfNS_4arch4Sm90ELb1ELb0ELb1ELb1ELb1ELb0ELb0ELb0ELb0ELb1ELb1ELb0EEENS1_21CollectiveEpilogueFwdINS6_IJSA_NS7_ILi512EEESA_EEES9_SC_SE_Li256ELb1ELb1ELb1ELb0EEENS1_36VarlenDynamicPersistentTileSchedulerILi64ELi64ELi256ELi128ELb1ELb1ELb1ELb1ELb1ELb1EEEEEEEEEvNT_6ParamsE)
        .other          _ZN7cutlass13device_kernelIN5flash11enable_sm90INS1_16FlashAttnFwdSm90INS1_25CollectiveMainloopFwdSm90ILi2EN4cute5tupleIJNS5_1CILi1EEES8_S8_EEENS6_IJNS7_ILi64EEESA_SA_EEELi512ENS_6half_tEfNS_4arch4Sm90ELb1ELb0ELb1ELb1ELb1ELb0ELb0ELb0ELb0ELb1ELb1ELb0EEENS1_21CollectiveEpilogueFwdINS6_IJSA_NS7_ILi512EEESA_EEES9_SC_SE_Li256ELb1ELb1ELb1ELb0EEENS1_36VarlenDynamicPersistentTileSchedulerILi64ELi64ELi256ELi128ELb1ELb1ELb1ELb1ELb1ELb1EEEEEEEEEvNT_6ParamsE,@"STO_CUDA_ENTRY STV_DEFAULT"
_ZN7cutlass13device_kernelIN5flash11enable_sm90INS1_16FlashAttnFwdSm90INS1_25CollectiveMainloopFwdSm90ILi2EN4cute5tupleIJNS5_1CILi1EEES8_S8_EEENS6_IJNS7_ILi64EEESA_SA_EEELi512ENS_6half_tEfNS_4arch4Sm90ELb1ELb0ELb1ELb1ELb1ELb0ELb0ELb0ELb0ELb1ELb1ELb0EEENS1_21CollectiveEpilogueFwdINS6_IJSA_NS7_ILi512EEESA_EEES9_SC_SE_Li256ELb1ELb1ELb1ELb0EEENS1_36VarlenDynamicPersistentTileSchedulerILi64ELi64ELi256ELi128ELb1ELb1ELb1ELb1ELb1ELb1EEEEEEEEEvNT_6ParamsE:
        /* <DEDUP_REMOVED lines=41> */
.L_x_7612:
        /* <DEDUP_REMOVED lines=22> */
.L_x_7613:
        /* <DEDUP_REMOVED lines=18> */
.L_x_7614:
        /* <DEDUP_REMOVED lines=22> */
.L_x_7615:
        /* <DEDUP_REMOVED lines=23> */
.L_x_7616:
        /* <DEDUP_REMOVED lines=8> */
.L_x_7618:
        /* <DEDUP_REMOVED lines=32> */
[--C-:B------:R-:W-:Y:S02]  /*0a60*/  SHF.R.S32.HI R6, RZ, 0x5, R5.reuse ;  /* 0x00000005ff067819 */ /* 0x100fe40000011405 */
[----:B------:R-:W-:Y:S02]  /*0a70*/  SHF.R.S32.HI R9, RZ, 0x1f, R5 ;  /* 0x0000001fff097819 */ /* 0x000fe40000011405 */
[----:B------:R-:W-:-:S02]  /*0a80*/  SHF.R.S32.HI R5, RZ, 0x4, R4 ;  /* 0x00000004ff057819 */ /* 0x000fc40000011404 */
[----:B------:R-:W-:Y:S02]  /*0a90*/  LOP3.LUT R3, R4, 0xfffffff0, RZ, 0xc0, !PT ;  /* 0xfffffff004037812 */ /* 0x000fe400078ec0ff */
[----:B------:R-:W-:Y:S02]  /*0aa0*/  LOP3.LUT R15, R8, 0xfffffffc, RZ, 0xc0, !PT ;  /* 0xfffffffc080f7812 */ /* 0x000fe400078ec0ff */
[----:B------:R-:W-:Y:S02]  /*0ab0*/  LOP3.LUT R13, R7, 0xfffffff8, RZ, 0xc0, !PT ;  /* 0xfffffff8070d7812 */ /* 0x000fe400078ec0ff */
[----:B------:R-:W-:Y:S01]  /*0ac0*/  LEA.HI R7, R4, R5, RZ, 0x1 ;  /* 0x0000000504077211 */ /* 0x000fe200078f08ff */
[----:B------:R-:W-:Y:S01]  /*0ad0*/  IMAD.IADD R4, R0, 0x1, -R3 ;  /* 0x0000000100047824 */ /* 0x000fe200078e0a03 */
[----:B------:R-:W-:Y:S01]  /*0ae0*/  LOP3.LUT R11, R2, 0xffffff80, RZ, 0xc0, !PT ;  /* 0xffffff80020b7812 */ /* 0x000fe200078ec0ff */
[C---:B------:R-:W-:Y:S01]  /*0af0*/  IMAD.IADD R15, R0.reuse, 0x1, -R15 ;  /* 0x00000001000f7824 */ /* 0x040fe200078e0a0f */
[----:B------:R-:W-:Y:S01]  /*0b00*/  LOP3.LUT R8, R7, 0x1ffffffe, RZ, 0xc0, !PT ;  /* 0x1ffffffe07087812 */ /* 0x000fe200078ec0ff */
[C---:B------:R-:W-:Y:S01]  /*0b10*/  IMAD.IADD R13, R0.reuse, 0x1, -R13 ;  /* 0x00000001000d7824 */ /* 0x040fe200078e0a0d */
[----:B------:R-:W-:Y:S01]  /*0b20*/  SHF.R.S32.HI R3, RZ, 0x1f, R4 ;  /* 0x0000001fff037819 */ /* 0x000fe20000011404 */
[----:B------:R-:W-:Y:S01]  /*0b30*/  IMAD.IADD R11, R0, 0x1, -R11 ;  /* 0x00000001000b7824 */ /* 0x000fe200078e0a0b */
[----:B------:R-:W-:Y:S01]  /*0b40*/  LEA.HI R0, R15, R15, RZ, 0x1 ;  /* 0x0000000f0f007211 */ /* 0x000fe200078f08ff */
[----:B------:R-:W-:Y:S01]  /*0b50*/  IMAD.IADD R8, R5, 0x1, -R8 ;  /* 0x0000000105087824 */ /* 0x000fe200078e0a08 */
[----:B------:R-:W-:-:S02]  /*0b60*/  LEA.HI R5, R3, R4, RZ, 0x3 ;  /* 0x0000000403057211 */ /* 0x000fc400078f18ff */
[----:B------:R-:W-:Y:S01]  /*0b70*/  LOP3.LUT R10, R0, 0x1ffffffe, RZ, 0xc0, !PT ;  /* 0x1ffffffe000a7812 */ /* 0x000fe200078ec0ff */
[----:B------:R-:W-:Y:S01]  /*0b80*/  IMAD.SHL.U32 R8, R8, 0x8, RZ ;  /* 0x0000000808087824 */ /* 0x000fe200078e00ff */
[----:B------:R-:W-:Y:S02]  /*0b90*/  LEA.HI R9, R9, R6, RZ, 0x2 ;  /* 0x0000000609097211 */ /* 0x000fe400078f10ff */
[----:B------:R-:W-:Y:S01]  /*0ba0*/  SHF.R.S32.HI R0, RZ, 0x1f, R11 ;  /* 0x0000001fff007819 */ /* 0x000fe2000001140b */
[----:B------:R-:W-:Y:S01]  /*0bb0*/  IMAD.IADD R185, R15, 0x1, -R10 ;  /* 0x000000010fb97824 */ /* 0x000fe200078e0a0a */
[----:B------:R-:W-:Y:S02]  /*0bc0*/  SHF.R.S32.HI R219, RZ, 0x7, R2 ;  /* 0x00000007ffdb7819 */ /* 0x000fe40000011402 */
[C---:B------:R-:W-:Y:S01]  /*0bd0*/  LOP3.LUT R7, R5.reuse, 0xfffffff8, RZ, 0xc0, !PT ;  /* 0xfffffff805077812 */ /* 0x040fe200078ec0ff */
[----:B------:R-:W-:Y:S01]  /*0be0*/  IMAD.SHL.U32 R5, R5, 0x40, RZ ;  /* 0x0000004005057824 */ /* 0x000fe200078e00ff */
[----:B------:R-:W-:Y:S01]  /*0bf0*/  LOP3.LUT R9, R9, 0x3ffffc, RZ, 0xc0, !PT ;  /* 0x003ffffc09097812 */ /* 0x000fe200078ec0ff */
[----:B------:R-:W-:Y:S01]  /*0c00*/  IMAD R12, R219, 0x100, R4 ;  /* 0x00000100db0c7824 */ /* 0x000fe200078e0204 */
[-C--:B------:R-:W-:Y:S01]  /*0c10*/  LEA.HI R3, R0, R11.reuse, RZ, 0x2 ;  /* 0x0000000b00037211 */ /* 0x080fe200078f10ff */
[----:B------:R-:W-:Y:S01]  /*0c20*/  IMAD.IADD R7, R4, 0x1, -R7 ;  /* 0x0000000104077824 */ /* 0x000fe200078e0a07 */
[----:B------:R-:W-:Y:S01]  /*0c30*/  LEA.HI R4, R0, R11, RZ, 0x5 ;  /* 0x0000000b00047211 */ /* 0x000fe200078f28ff */
[----:B------:R-:W-:Y:S01]  /*0c40*/  IMAD.IADD R9, R6, 0x1, -R9 ;  /* 0x0000000106097824 */ /* 0x000fe200078e0a09 */
[----:B------:R-:W-:-:S02]  /*0c50*/  LOP3.LUT R10, R3, 0x7ffffffc, RZ, 0xc0, !PT ;  /* 0x7ffffffc030a7812 */ /* 0x000fc400078ec0ff */
[--C-:B------:R-:W-:Y:S01]  /*0c60*/  SHF.R.S32.HI R0, RZ, 0x2, R3.reuse ;  /* 0x00000002ff007819 */ /* 0x100fe20000011403 */
[----:B------:R-:W-:Y:S01]  /*0c70*/  IMAD R17, R9, 0x10, R12 ;  /* 0x0000001009117824 */ /* 0x000fe200078e020c */
[----:B------:R-:W-:Y:S01]  /*0c80*/  SHF.R.S32.HI R3, RZ, 0x1f, R3 ;  /* 0x0000001fff037819 */ /* 0x000fe20000011403 */
[----:B------:R-:W-:Y:S01]  /*0c90*/  IMAD.IADD R10, R11, 0x1, -R10 ;  /* 0x000000010b0a7824 */ /* 0x000fe200078e0a0a */
[----:B------:R-:W-:Y:S01]  /*0ca0*/  LOP3.LUT R9, R5, 0x7ffffe00, RZ, 0xc0, !PT ;  /* 0x7ffffe0005097812 */ /* 0x000fe200078ec0ff */
[----:B------:R-:W-:Y:S01]  /*0cb0*/  IMAD.SHL.U32 R5, R7, 0x40, RZ ;  /* 0x0000004007057824 */ /* 0x000fe200078e00ff */
[----:B------:R-:W-:Y:S01]  /*0cc0*/  LEA.HI R3, R3, R0, RZ, 0x3 ;  /* 0x0000000003037211 */ /* 0x000fe200078f18ff */
[----:B------:R-:W-:Y:S01]  /*0cd0*/  IMAD.SHL.U32 R184, R10, 0x2, RZ ;  /* 0x000000020ab87824 */ /* 0x000fe200078e00ff */
[----:B------:R-:W-:Y:S01]  /*0ce0*/  LEA.HI R2, R2, R219, RZ, 0x1 ;  /* 0x000000db02027211 */ /* 0x000fe200078f08ff */
[----:B------:R-:W-:Y:S01]  /*0cf0*/  IMAD R9, R6, 0x400, R9 ;  /* 0x0000040006097824 */ /* 0x000fe200078e0209 */
[----:B------:R-:W-:Y:S01]  /*0d00*/  LOP3.LUT R3, R3, 0xfffffff8, RZ, 0xc0, !PT ;  /* 0xfffffff803037812 */ /* 0x000fe200078ec0ff */
[----:B------:R-:W-:Y:S01]  /*0d10*/  IMAD.U32 R6, R17, 0x40, R8 ;  /* 0x0000004011067824 */ /* 0x000fe200078e0008 */
[----:B------:R-:W-:-:S02]  /*0d20*/  LOP3.LUT R2, R2, 0xfffffe, RZ, 0xc0, !PT ;  /* 0x00fffffe02027812 */ /* 0x000fc400078ec0ff */
[----:B------:R-:W-:Y:S01]  /*0d30*/  LOP3.LUT R5, R5, 0x1c0, RZ, 0xc0, !PT ;  /* 0x000001c005057812 */ /* 0x000fe200078ec0ff */
[----:B------:R-:W-:Y:S01]  /*0d40*/  IMAD.IADD R3, R0, 0x1, -R3 ;  /* 0x0000000100037824 */ /* 0x000fe200078e0a03 */
[----:B------:R0:W-:Y:S01]  /*0d50*/  STL [R1+0x34], R6 ;  /* 0x0000340601007387 */ /* 0x0001e20000100800 */
[----:B------:R-:W-:Y:S01]  /*0d60*/  IMAD.IADD R0, R219, 0x1, -R2 ;  /* 0x00000001db007824 */ /* 0x000fe200078e0a02 */
[----:B------:R-:W-:Y:S01]  /*0d70*/  LOP3.LUT R8, R5, 0x8, R8, 0xf8, !PT ;  /* 0x0000000805087812 */ /* 0x000fe200078ef808 */
[----:B------:R-:W-:Y:S01]  /*0d80*/  IMAD.SHL.U32 R2, R13, 0x8, RZ ;  /* 0x000000080d027824 */ /* 0x000fe200078e00ff */
[----:B------:R-:W-:Y:S02]  /*0d90*/  SHF.R.U32.HI R5, RZ, 0x3, R5 ;  /* 0x00000003ff057819 */ /* 0x000fe40000011605 */
[----:B------:R-:W-:Y:S01]  /*0da0*/  R2P PR, R7, 0x6 ;  /* 0x0000000607007804 */ /* 0x000fe20000000000 */
[----:B------:R-:W-:Y:S01]  /*0db0*/  VIADD R187, R2, 0x40 ;  /* 0x0000004002bb7836 */ /* 0x000fe20000000000 */
[----:B------:R-:W-:Y:S01]  /*0dc0*/  LOP3.LUT R8, R8, R5, RZ, 0x3c, !PT ;  /* 0x0000000508087212 */ /* 0x000fe200078e3cff */
[----:B------:R-:W-:Y:S01]  /*0dd0*/  VIADD R186, R2, 0x80 ;  /* 0x0000008002ba7836 */ /* 0x000fe20000000000 */
[----:B------:R-:W-:Y:S01]  /*0de0*/  SHF.R.S32.HI R4, RZ, 0x5, R4 ;  /* 0x00000005ff047819 */ /* 0x000fe20000011404 */
[----:B0-----:R-:W-:Y:S01]  /*0df0*/  IMAD.SHL.U32 R6, R0, 0x100, RZ ;  /* 0x0000010000067824 */ /* 0x001fe200078e00ff */
[----:B------:R-:W-:Y:S01]  /*0e00*/  SEL R22, R22, 0xffffffe0, !P1 ;  /* 0xffffffe016167807 */ /* 0x000fe20004800000 */
[----:B------:R-:W-:-:S02]  /*0e10*/  IMAD.IADD R8, R9, 0x1, R8 ;  /* 0x0000000109087824 */ /* 0x000fc400078e0208 */
[----:B------:R-:W-:Y:S01]  /*0e20*/  IMAD.IADD R17, R184, 0x1, R6 ;  /* 0x00000001b8117824 */ /* 0x000fe200078e0206 */
[----:B------:R0:W-:Y:S01]  /*0e30*/  STL [R1+0x30], R6 ;  /* 0x0000300601007387 */ /* 0x0001e20000100800 */
[----:B------:R-:W-:Y:S01]  /*0e40*/  IMAD R16, R4, 0x10, R3 ;  /* 0x0000001004107824 */ /* 0x000fe200078e0203 */
[----:B------:R-:W-:Y:S01]  /*0e50*/  LEA R18, R8, UR40, 0x1 ;  /* 0x0000002808127c11 */ /* 0x000fe2000f8e08ff */
        /* <DEDUP_REMOVED lines=68> */
[----:B------:R-:W-:Y:S02]  /*12a0*/  IMAD R185, R185, 0x8, R16 ;  /* 0x00000008b9b97824 */ /* 0x000fe400078e0210 */
[----:B0-----:R-:W-:-:S07]  /*12b0*/  IMAD.IADD R22, R22, 0x1, R19 ;  /* 0x0000000116167824 */ /* 0x001fce00078e0213 */
.L_x_7687:
[----:B------:R-:W-:Y:S01]  /*12c0*/  ULDC.64 UR8, c[0x0][0xc88] ;  /* 0x0003220000087ab9 */ /* 0x000fe20000000a00 */
[----:B------:R-:W-:Y:S01]  /*12d0*/  ULDC.64 UR10, c[0x0][0xa18] ;  /* 0x00028600000a7ab9 */ /* 0x000fe20000000a00 */
[----:B------:R-:W-:Y:S02]  /*12e0*/  UIMAD.WIDE UR8, UR7, 0x4, UR8 ;  /* 0x00000004070878a5 */ /* 0x000fe4000f8e0208 */
[----:B------:R-:W-:Y:S02]  /*12f0*/  UISETP.NE.U32.AND UP1, UPT, UR10, URZ, UPT ;  /* 0x0000003f0a00728c */ /* 0x000fe4000bf25070 */
[----:B------:R-:W-:Y:S02]  /*1300*/  ULOP3.LUT UR4, UR6, 0xff000000, URZ, 0xc0, !UPT ;  /* 0xff00000006047892 */ /* 0x000fe4000f8ec03f */
[----:B01-3--:R-:W-:Y:S01]  /*1310*/  IMAD.U32 R4, RZ, RZ, UR8 ;  /* 0x00000008ff047e24 */ /* 0x00bfe2000f8e00ff */
[----:B------:R-:W-:Y:S01]  /*1320*/  ULDC UR7, c[0x0][0x424] ;  /* 0x0001090000077ab9 */ /* 0x000fe20000000800 */
[----:B----4-:R-:W-:Y:S01]  /*1330*/  IMAD.U32 R5, RZ, RZ, UR9 ;  /* 0x00000009ff057e24 */ /* 0x010fe2000f8e00ff */
[----:B------:R-:W-:-:S04]  /*1340*/  ULDC.64 UR8, c[0x0][0xa28] ;  /* 0x00028a0000087ab9 */ /* 0x000fc80000000a00 */
[----:B--2---:R-:W2:Y:S01]  /*1350*/  LDG.E R4, desc[UR50][R4.64] ;  /* 0x0000003204047981 */ /* 0x004ea2000c1e1900 */
        /* <DEDUP_REMOVED lines=16> */
[----:B------:R-:W2:Y:S01]  /*1460*/  @P0 LDG.E R4, desc[UR50][R4.64] ;  /* 0x0000003204040981 */ /* 0x000ea2000c1e1900 */
[----:B------:R-:W-:Y:S02]  /*1470*/  UISETP.NE.U32.AND UP0, UPT, UR8, URZ, UPT ;  /* 0x0000003f0800728c */ /* 0x000fe4000bf05070 */
[----:B------:R-:W-:Y:S01]  /*1480*/  ULOP3.LUT UR43, UR6, 0xff0000, URZ, 0xc0, !UPT ;  /* 0x00ff0000062b7892 */ /* 0x000fe2000f8ec03f */
[----:B------:R-:W3:Y:S01]  /*1490*/  @P2 LDG.E R6, desc[UR50][R6.64] ;  /* 0x0000003206062981 */ /* 0x000ee2000c1e1900 */
[----:B------:R-:W-:Y:S02]  /*14a0*/  UISETP.NE.AND.EX UP0, UPT, UR9, URZ, UPT, UP0 ;  /* 0x0000003f0900728c */ /* 0x000fe4000bf05300 */
[----:B------:R-:W-:Y:S01]  /*14b0*/  USHF.R.U32.HI UR4, URZ, 0x8, UR4 ;  /* 0x000000083f047899 */ /* 0x000fe20008011604 */
[----:B------:R-:W-:Y:S01]  /*14c0*/  ULDC.64 UR8, c[0x0][0xa20] ;  /* 0x0002880000087ab9 */ /* 0x000fe20000000a00 */
[----:B------:R-:W-:Y:S01]  /*14d0*/  USEL UR7, UR7, 0x1, UP0 ;  /* 0x0000000107077887 */ /* 0x000fe20008000000 */
[----:B------:R-:W-:Y:S01]  /*14e0*/  ISETP.NE.U32.AND P1, PT, RZ, UR8, PT ;  /* 0x00000008ff007c0c */ /* 0x000fe2000bf25070 */
[----:B------:R-:W-:Y:S01]  /*14f0*/  ULDC UR10, c[0x0][0x2f0] ;  /* 0x0000bc00000a7ab9 */ /* 0x000fe20000000800 */
[----:B------:R-:W-:Y:S01]  /*1500*/  UMOV UR52, URZ ;  /* 0x0000003f00347c82 */ /* 0x000fe20008000000 */
[----:B------:R-:W-:Y:S01]  /*1510*/  ULEA.HI UR43, UR43, UR4, URZ, 0x10 ;  /* 0x000000042b2b7291 */ /* 0x000fe2000f8f803f */
[----:B------:R-:W-:Y:S01]  /*1520*/  ISETP.NE.AND.EX P1, PT, RZ, UR9, PT, P1 ;  /* 0x00000009ff007c0c */ /* 0x000fe2000bf25310 */
[----:B------:R-:W-:-:S02]  /*1530*/  UIMAD UR4, UR7, UR10, URZ ;  /* 0x0000000a070472a4 */ /* 0x000fc4000f8e023f */
        /* <DEDUP_REMOVED lines=18> */
.L_x_7619:
[----:B------:R-:W-:Y:S05]  /*1660*/  @!P1 BRA `(.L_x_7620) ;  /* 0x00000000001c9947 */ /* 0x000fea0003800000 */
[----:B------:R-:W-:-:S04]  /*1670*/  ULEA UR8, UP0, UR41, UR8, 0x2 ;  /* 0x0000000829087291 */ /* 0x000fc8000f80103f */
[----:B------:R-:W-:Y:S02]  /*1680*/  ULEA.HI.X UR9, UR41, UR9, UR42, 0x2, UP0 ;  /* 0x0000000929097291 */ /* 0x000fe400080f142a */
[----:B------:R-:W-:-:S04]  /*1690*/  IMAD.U32 R4, RZ, RZ, UR8 ;  /* 0x00000008ff047e24 */ /* 0x000fc8000f8e00ff */
[----:B------:R-:W-:-:S05]  /*16a0*/  IMAD.U32 R5, RZ, RZ, UR9 ;  /* 0x00000009ff057e24 */ /* 0x000fca000f8e00ff */
[----:B------:R-:W2:Y:S02]  /*16b0*/  LDG.E R4, desc[UR50][R4.64] ;  /* 0x0000003204047981 */ /* 0x000ea4000c1e1900 */
[----:B--2---:R-:W-:Y:S01]  /*16c0*/  R2UR UR4, R4 ;  /* 0x00000000040472ca */ /* 0x004fe200000e0000 */
[----:B------:R-:W-:-:S14]  /*16d0*/  BRA `(.L_x_7621) ;  /* 0x0000000000347947 */ /* 0x000fdc0003800000 */
.L_x_7620:
        /* <DEDUP_REMOVED lines=13> */
.L_x_7621:
[----:B------:R-:W-:Y:S02]  /*17b0*/  UISETP.NE.AND UP0, UPT, UR47, 0x1, UPT ;  /* 0x000000012f00788c */ /* 0x000fe4000bf05270 */
[----:B------:R-:W-:Y:S02]  /*17c0*/  UIADD3 UR52, -UR52, UR4, URZ ;  /* 0x0000000434347290 */ /* 0x000fe4000fffe13f */
        /* <DEDUP_REMOVED lines=10> */
[----:B------:R-:W-:Y:S02]  /*1870*/  UIADD3 UR52, UR52, 0x40, -UR53 ;  /* 0x0000004034347890 */ /* 0x000fe4000fffe835 */
[----:B------:R-:W-:-:S07]  /*1880*/  ULOP3.LUT UR20, UR43, 0xff, URZ, 0xc0, !UPT ;  /* 0x000000ff2b147892 */ /* 0x000fce000f8ec03f */
[----:B------:R-:W-:Y:S01]  /*1890*/  @UP0 ULDC UR4, c[0x0][0x44c] ;  /* 0x0001130000040ab9 */ /* 0x000fe20000000800 */
[----:B------:R-:W-:Y:S01]  /*18a0*/  @UP0 ULDC UR8, c[0x0][0x450] ;  /* 0x0001140000080ab9 */ /* 0x000fe20000000800 */
[----:B------:R-:W-:-:S04]  /*18b0*/  UIMAD.WIDE.U32 UR4, UR6, UR4, URZ ;  /* 0x00000004060472a5 */ /* 0x000fc8000f8e003f */
[----:B------:R-:W-:-:S04]  /*18c0*/  @UP0 USHF.R.U32.HI UR6, URZ, UR8, UR5 ;  /* 0x000000083f060299 */ /* 0x000fc80008011605 */
[----:B------:R-:W-:-:S04]  /*18d0*/  UIADD3 UR6, UR52, UR6, URZ ;  /* 0x0000000634067290 */ /* 0x000fc8000fffe03f */
[----:B------:R-:W-:-:S04]  /*18e0*/  USHF.R.S32.HI UR4, URZ, 0x1f, UR6 ;  /* 0x0000001f3f047899 */ /* 0x000fc80008011406 */
[----:B------:R-:W-:-:S04]  /*18f0*/  ULEA.HI UR4, UR4, UR6, URZ, 0x6 ;  /* 0x0000000604047291 */ /* 0x000fc8000f8f303f */
[----:B------:R-:W-:-:S04]  /*1900*/  USHF.R.S32.HI UR4, URZ, 0x6, UR4 ;  /* 0x000000063f047899 */ /* 0x000fc80008011404 */
[----:B------:R-:W-:-:S04]  /*1910*/  UISETP.LT.AND UP0, UPT, UR7, UR4, UPT ;  /* 0x000000040700728c */ /* 0x000fc8000bf01270 */
[----:B------:R-:W-:-:S03]  /*1920*/  USEL UR9, UR7, UR4, UP0 ;  /* 0x0000000407097287 */ /* 0x000fc60008000000 */
[----:B------:R-:W-:Y:S01]  /*1930*/  UMOV UR4, URZ ;  /* 0x0000003f00047c82 */ /* 0x000fe20008000000 */
[----:B------:R-:W-:-:S06]  /*1940*/  UISETP.GE.AND UP0, UPT, UR9, 0x1, UPT ;  /* 0x000000010900788c */ /* 0x000fcc000bf06270 */
[----:B------:R-:W-:-:S13]  /*1950*/  PLOP3.LUT P0, PT, PT, PT, UP0, 0x80, 0x0 ;  /* 0x000000000000781c */ /* 0x000fda0003f0f008 */
[----:B------:R-:W-:Y:S05]  /*1960*/  @!P0 BRA `(.L_x_7623) ;  /* 0x0000000000908947 */ /* 0x000fea0003800000 */
[----:B------:R-:W-:Y:S01]  /*1970*/  USHF.R.U32.HI UR10, URZ, 0x10, UR43 ;  /* 0x000000103f0a7899 */ /* 0x000fe2000801162b */
[----:B------:R-:W-:-:S03]  /*1980*/  UMOV UR4, URZ ;  /* 0x0000003f00047c82 */ /* 0x000fc60008000000 */
[----:B------:R-:W-:-:S11]  /*1990*/  UISETP.NE.AND UP0, UPT, UR10, URZ, UPT ;  /* 0x0000003f0a00728c */ /* 0x000fd6000bf05270 */
[----:B------:R-:W-:Y:S02]  /*19a0*/  @!UP0 ULDC UR10, c[0x0][0x9f0] ;  /* 0x00027c00000a8ab9 */ /* 0x000fe40000000800 */
[----:B------:R-:W-:Y:S01]  /*19b0*/  IMAD.U32 R4, RZ, RZ, UR10 ;  /* 0x0000000aff047e24 */ /* 0x000fe2000f8e00ff */
[----:B------:R-:W-:-:S04]  /*19c0*/  UIADD3 UR6, UR10, -0x1, UR9 ;  /* 0xffffffff0a067890 */ /* 0x000fc8000fffe009 */
        /* <DEDUP_REMOVED lines=30> */
.L_x_7623:
        /* <DEDUP_REMOVED lines=91> */
.L_x_7625:
[----:B------:R-:W-:Y:S01]  /*2160*/  ULEA UR23, UR37, UR40, 0x3 ;  /* 0x0000002825177291 */ /* 0x000fe2000f8e183f */
[----:B------:R-:W-:-:S05]  /*2170*/  IMAD.U32 R0, RZ, RZ, UR36 ;  /* 0x00000024ff007e24 */ /* 0x000fca000f8e00ff */
[----:B------:R-:W-:-:S04]  /*2180*/  SHF.L.U32 R0, R0, 0x1f, RZ ;  /* 0x0000001f00007819 */ /* 0x000fc800000006ff */
[----:B------:R-:W0:Y:S02]  /*2190*/  SYNCS.PHASECHK.TRANS64.TRYWAIT P1, [UR23+0x28c50], R0 ;  /* 0x028c5000ff0075a7 */ /* 0x000e240008020157 */
[----:B0-----:R-:W-:Y:S05]  /*21a0*/  @!P1 BRA `(.L_x_7626) ;  /* 0x0000013400189947 */ /* 0x001fea0003800000 */
.L_x_7774:
        /* <DEDUP_REMOVED lines=38> */
.L_x_7627:
        /* <DEDUP_REMOVED lines=8> */
.L_x_7634:
        /* <DEDUP_REMOVED lines=144> */
.L_x_7629:
[----:B------:R-:W-:Y:S01]  /*2d90*/  ULEA UR23, UR37, UR40, 0x3 ;  /* 0x0000002825177291 */ /* 0x000fe2000f8e183f */
[----:B------:R-:W-:-:S05]  /*2da0*/  IMAD.U32 R0, RZ, RZ, UR36 ;  /* 0x00000024ff007e24 */ /* 0x000fca000f8e00ff */
[----:B------:R-:W-:-:S04]  /*2db0*/  SHF.L.U32 R0, R0, 0x1f, RZ ;  /* 0x0000001f00007819 */ /* 0x000fc800000006ff */
[----:B------:R0:W1:Y:S01]  /*2dc0*/  SYNCS.PHASECHK.TRANS64.TRYWAIT P1, [UR23+0x28c50], R0 ;  /* 0x028c5000ff0075a7 */ /* 0x0000620008020157 */
[----:B------:R-:W-:Y:S05]  /*2dd0*/  @!P0 BRA `(.L_x_7630) ;  /* 0x0000000000048947 */ /* 0x000fea0003800000 */
[----:B------:R-:W-:Y:S01]  /*2de0*/  BPT.TRAP 0x1 ;  /* 0x000000040000795c */ /* 0x000fe20000300000 */
.L_x_7630:
[----:B-1----:R-:W-:Y:S05]  /*2df0*/  @P1 BRA `(.L_x_7631) ;  /* 0x0000000000081947 */ /* 0x002fea0003800000 */
[----:B------:R-:W1:Y:S02]  /*2e00*/  SYNCS.PHASECHK.TRANS64.TRYWAIT P1, [UR23+0x28c50], R0 ;  /* 0x028c5000ff0075a7 */ /* 0x000e640008020157 */
[----:B-1----:R-:W-:Y:S05]  /*2e10*/  @!P1 BRA `(.L_x_7632) ;  /* 0x0000012800149947 */ /* 0x002fea0003800000 */
.L_x_7631:
        /* <DEDUP_REMOVED lines=26> */
.L_x_7633:
[----:B------:R-:W-:Y:S01]  /*2fc0*/  UIADD3 UR6, UR23, 0x28c60, URZ ;  /* 0x00028c6017067890 */ /* 0x000fe2000fffe03f */
[----:B------:R-:W-:-:S03]  /*2fd0*/  PLOP3.LUT P1, PT, PT, PT, UP1, 0x80, 0x0 ;  /* 0x000000000000781c */ /* 0x000fc60003f2f018 */
[----:B------:R-:W-:-:S09]  /*2fe0*/  UPRMT UR6, UR39, 0x654, UR6 ;  /* 0x0000065427067896 */ /* 0x000fd20008000006 */
[----:B------:R-:W-:Y:S01]  /*2ff0*/  SYNCS.ARRIVE.TRANS64.RED.A1T0 RZ, [UR6], RZ ;  /* 0x000000ffffff79a7 */ /* 0x000fe20008100406 */
[----:B------:R-:W-:Y:S05]  /*3000*/  @P1 BRA `(.L_x_7634) ;  /* 0xfffffff400201947 */ /* 0x000fea000383ffff */
.L_x_7628:
        /* <DEDUP_REMOVED lines=143> */
.L_x_7622:
[----:B------:R-:W-:Y:S01]  /*3900*/  ULDC UR4, c[0x0][0x448] ;  /* 0x0001120000047ab9 */ /* 0x000fe20000000800 */
[----:B------:R-:W-:Y:S02]  /*3910*/  UIADD3 UR6, UR45, 0x3f, URZ ;  /* 0x0000003f2d067890 */ /* 0x000fe4000fffe03f */
[----:B------:R-:W-:Y:S02]  /*3920*/  UISETP.NE.AND UP0, UPT, UR4, 0x1, UPT ;  /* 0x000000010400788c */ /* 0x000fe4000bf05270 */
[----:B------:R-:W-:Y:S02]  /*3930*/  UIADD3 UR8, UR52, 0x40, -UR53 ;  /* 0x0000004034087890 */ /* 0x000fe4000fffe835 */
[----:B------:R-:W-:Y:S02]  /*3940*/  UP2UR UR54, UPR, URZ, 0x1 ;  /* 0x000000013f367883 */ /* 0x000fe40008000000 */
[----:B------:R-:W-:-:S05]  /*3950*/  ULOP3.LUT UR48, UR43, 0xff, URZ, 0xc0, !UPT ;  /* 0x000000ff2b307892 */ /* 0x000fca000f8ec03f */
        /* <DEDUP_REMOVED lines=50> */
.L_x_7635:
        /* <DEDUP_REMOVED lines=104> */
.L_x_7636:
        /* <DEDUP_REMOVED lines=12> */
.L_x_7775:
[----:B------:R-:W-:Y:S05]  /*43c0*/  @!P0 BRA `(.L_x_7638) ;  /* 0x0000000000048947 */ /* 0x000fea0003800000 */
[----:B------:R-:W-:Y:S01]  /*43d0*/  BPT.TRAP 0x1 ;  /* 0x000000040000795c */ /* 0x000fe20000300000 */
.L_x_7638:
[----:B------:R-:W-:Y:S02]  /*43e0*/  IMAD.U32 R7, RZ, RZ, UR37 ;  /* 0x00000025ff077e24 */ /* 0x000fe4000f8e00ff */
[----:B------:R-:W-:-:S03]  /*43f0*/  IMAD.U32 R8, RZ, RZ, UR36 ;  /* 0x00000024ff087e24 */ /* 0x000fc6000f8e00ff */
[----:B------:R-:W-:Y:S02]  /*4400*/  LEA R7, R7, UR40, 0x3 ;  /* 0x0000002807077c11 */ /* 0x000fe4000f8e18ff */
[----:B------:R-:W-:-:S04]  /*4410*/  SHF.L.U32 R8, R8, 0x1f, RZ ;  /* 0x0000001f08087819 */ /* 0x000fc800000006ff */
[----:B------:R1:W2:Y:S01]  /*4420*/  SYNCS.PHASECHK.TRANS64.TRYWAIT P1, [R7+URZ+0x28c30], R8 ;  /* 0x028c3008070075a7 */ /* 0x0002a2000802017f */
[----:B------:R-:W-:Y:S05]  /*4430*/  @!P0 BRA `(.L_x_7639) ;  /* 0x0000000000048947 */ /* 0x000fea0003800000 */
[----:B------:R-:W-:Y:S01]  /*4440*/  BPT.TRAP 0x1 ;  /* 0x000000040000795c */ /* 0x000fe20000300000 */
.L_x_7639:
[----:B--2---:R-:W-:Y:S05]  /*4450*/  @P1 BRA `(.L_x_7640) ;  /* 0x0000000000081947 */ /* 0x004fea0003800000 */
[----:B------:R-:W2:Y:S02]  /*4460*/  SYNCS.PHASECHK.TRANS64.TRYWAIT P1, [R7+URZ+0x28c30], R8 ;  /* 0x028c3008070075a7 */ /* 0x000ea4000802017f */
[----:B--2---:R-:W-:Y:S05]  /*4470*/  @!P1 BRA `(.L_x_7641) ;  /* 0x0000011000ac9947 */ /* 0x004fea0003800000 */
.L_x_7640:
        /* <DEDUP_REMOVED lines=40> */
.L_x_7642:
[----:B------:R-:W-:Y:S01]  /*4700*/  UISETP.NE.AND UP0, UPT, UR54, URZ, UPT ;  /* 0x0000003f3600728c */ /* 0x000fe2000bf05270 */
[----:B------:R-:W-:Y:S01]  /*4710*/  VIADD R3, R185, UR45 ;  /* 0x0000002db9037c36 */ /* 0x000fe20008000000 */
[----:B------:R-:W-:Y:S02]  /*4720*/  ULDC UR10, c[0x0][0x9d8] ;  /* 0x00027600000a7ab9 */ /* 0x000fe40000000800 */
[----:B------:R-:W-:Y:S01]  /*4730*/  FMUL.FTZ R26, R26, UR10 ;  /* 0x0000000a1a1a7c20 */ /* 0x000fe20008410000 */
[----:B------:R-:W-:Y:S01]  /*4740*/  FMUL.FTZ R27, R27, UR10 ;  /* 0x0000000a1b1b7c20 */ /* 0x000fe20008410000 */
[----:B------:R-:W-:Y:S01]  /*4750*/  PLOP3.LUT P1, PT, PT, PT, UP0, 0x80, 0x0 ;  /* 0x000000000000781c */ /* 0x000fe20003f2f008 */
[----:B------:R-:W-:Y:S01]  /*4760*/  FMUL.FTZ R30, R30, UR10 ;  /* 0x0000000a1e1e7c20 */ /* 0x000fe20008410000 */
[----:B------:R-:W-:Y:S01]  /*4770*/  PLOP3.LUT P2, PT, PT, PT, UP0, 0x80, 0x0 ;  /* 0x000000000000781c */ /* 0x000fe20003f4f008 */
[----:B------:R-:W-:Y:S01]  /*4780*/  MUFU.TANH R9, R27 ;  /* 0x0000001b00097308 */ /* 0x000fe20000002400 */
[----:B------:R-:W-:Y:S01]  /*4790*/  FMUL.FTZ R31, R31, UR10 ;  /* 0x0000000a1f1f7c20 */ /* 0x000fe20008410000 */
[----:B------:R-:W-:Y:S01]  /*47a0*/  @UP0 ULDC UR6, c[0x0][0x44c] ;  /* 0x0001130000060ab9 */ /* 0x000fe20000000800 */
[----:B------:R-:W-:Y:S01]  /*47b0*/  FMUL.FTZ R34, R34, UR10 ;  /* 0x0000000a22227c20 */ /* 0x000fe20008410000 */
[----:B------:R-:W-:Y:S01]  /*47c0*/  FMUL.FTZ R35, R35, UR10 ;  /* 0x0000000a23237c20 */ /* 0x000fe20008410000 */
[----:B------:R-:W-:Y:S01]  /*47d0*/  FMUL.FTZ R28, R28, UR10 ;  /* 0x0000000a1c1c7c20 */ /* 0x000fe20008410000 */
[----:B------:R-:W-:Y:S01]  /*47e0*/  FMUL.FTZ R38, R38, UR10 ;  /* 0x0000000a26267c20 */ /* 0x000fe20008410000 */
[----:B------:R-:W-:Y:S01]  /*47f0*/  FMUL.FTZ R39, R39, UR10 ;  /* 0x0000000a27277c20 */ /* 0x000fe20008410000 */
[----:B------:R-:W0:Y:S01]  /*4800*/  MUFU.TANH R26, R26 ;  /* 0x0000001a001a7308 */ /* 0x000e220000002400 */
[----:B------:R-:W-:Y:S01]  /*4810*/  FMUL.FTZ R42, R42, UR10 ;  /* 0x0000000a2a2a7c20 */ /* 0x000fe20008410000 */
[----:B------:R-:W-:Y:S01]  /*4820*/  @P1 IMAD.HI.U32 R4, R3, UR6, RZ ;  /* 0x0000000603041c27 */ /* 0x000fe2000f8e00ff */
[----:B------:R-:W-:-:S03]  /*4830*/  @UP0 ULDC UR6, c[0x0][0x450] ;  /* 0x0001140000060ab9 */ /* 0x000fc60000000800 */
[----:B------:R-:W-:Y:S01]  /*4840*/  FMUL.FTZ R43, R43, UR10 ;  /* 0x0000000a2b2b7c20 */ /* 0x000fe20008410000 */
[----:B------:R-:W-:Y:S01]  /*4850*/  FMUL.FTZ R46, R46, UR10 ;  /* 0x0000000a2e2e7c20 */ /* 0x000fe20008410000 */
[----:B------:R-:W-:Y:S01]  /*4860*/  FMUL.FTZ R47, R47, UR10 ;  /* 0x0000000a2f2f7c20 */ /* 0x000fe20008410000 */
[----:B------:R-:W-:Y:S01]  /*4870*/  @P2 SHF.R.U32.HI R3, RZ, UR6, R4 ;  /* 0x00000006ff032c19 */ /* 0x000fe20008011604 */
[----:B------:R-:W-:Y:S01]  /*4880*/  UMOV UR6, 0xffffffc0 ;  /* 0xffffffc000067882 */ /* 0x000fe20000000000 */
[----:B------:R-:W3:Y:S01]  /*4890*/  MUFU.TANH R30, R30 ;  /* 0x0000001e001e7308 */ /* 0x000ee20000002400 */
[----:B------:R-:W-:Y:S01]  /*48a0*/  UIMAD UR6, UR55, UR6, 0x40 ;  /* 0x00000040370674a4 */ /* 0x000fe2000f8e0206 */
[----:B------:R-:W-:Y:S01]  /*48b0*/  FMUL.FTZ R50, R50, UR10 ;  /* 0x0000000a32327c20 */ /* 0x000fe20008410000 */
[----:B------:R-:W4:Y:S01]  /*48c0*/  SHFL.IDX PT, R6, R3, 0x1, 0x1c1f ;  /* 0x003c1f0003067f89 */ /* 0x000f2200000e0000 */
[----:B------:R-:W-:Y:S01]  /*48d0*/  FMUL.FTZ R51, R51, UR10 ;  /* 0x0000000a33337c20 */ /* 0x000fe20008410000 */
[----:B------:R-:W-:Y:S01]  /*48e0*/  UIADD3 UR7, UR52, 0x1, UR6 ;  /* 0x0000000134077890 */ /* 0x000fe2000fffe006 */
[----:B------:R-:W-:Y:S01]  /*48f0*/  FMUL.FTZ R54, R54, UR10 ;  /* 0x0000000a36367c20 */ /* 0x000fe20008410000 */
[----:B------:R-:W-:Y:S01]  /*4900*/  IMAD.U32 R5, RZ, RZ, UR6 ;  /* 0x00000006ff057e24 */ /* 0x000fe2000f8e00ff */
[----:B------:R-:W5:Y:S01]  /*4910*/  MUFU.TANH R31, R31 ;  /* 0x0000001f001f7308 */ /* 0x000f620000002400 */
[----:B------:R-:W-:Y:S01]  /*4920*/  FMUL.FTZ R55, R55, UR10 ;  /* 0x0000000a37377c20 */ /* 0x000fe20008410000 */
[----:B------:R-:W1:Y:S01]  /*4930*/  SHFL.IDX PT, R3, R3, RZ, 0x1c1f ;  /* 0x001c1fff03037589 */ /* 0x000e6200000e0000 */
[----:B------:R-:W-:Y:S01]  /*4940*/  IMAD.U32 R13, RZ, RZ, UR7 ;  /* 0x00000007ff0d7e24 */ /* 0x000fe2000f8e00ff */
[----:B------:R-:W-:Y:S01]  /*4950*/  IADD3 R4, -R184, UR52, R5 ;  /* 0x00000034b8047c10 */ /* 0x000fe2000fffe105 */
[----:B------:R-:W-:Y:S01]  /*4960*/  FMUL.FTZ R24, R24, UR10 ;  /* 0x0000000a18187c20 */ /* 0x000fe20008410000 */
[----:B------:R-:W-:Y:S01]  /*4970*/  FMUL.FTZ R25, R25, UR10 ;  /* 0x0000000a19197c20 */ /* 0x000fe20008410000 */
[----:B------:R-:W-:Y:S01]  /*4980*/  FMUL.FTZ R29, R29, UR10 ;  /* 0x0000000a1d1d7c20 */ /* 0x000fe20008410000 */
[----:B------:R-:W-:Y:S01]  /*4990*/  IADD3 R5, R13, -UR53, -R184 ;  /* 0x800000350d057c10 */ /* 0x000fe2000fffe8b8 */
        /* <DEDUP_REMOVED lines=8> */
[----:B------:R3:W-:Y:S01]  /*4a20*/  MUFU.TANH R11, R28 ;  /* 0x0000001c000b7308 */ /* 0x0007e20000002400 */
[----:B------:R-:W-:Y:S01]  /*4a30*/  FMUL.FTZ R45, R45, UR10 ;  /* 0x0000000a2d2d7c20 */ /* 0x000fe20008410000 */
[----:B----4-:R-:W-:Y:S01]  /*4a40*/  VIADDMNMX R6, R6, R5, R4, PT ;  /* 0x0000000506067246 */ /* 0x010fe20003800104 */
[----:B------:R-:W-:Y:S01]  /*4a50*/  FMUL.FTZ R48, R48, UR10 ;  /* 0x0000000a30307c20 */ /* 0x000fe20008410000 */
[----:B------:R-:W-:Y:S01]  /*4a60*/  FMUL.FTZ R49, R49, UR10 ;  /* 0x0000000a31317c20 */ /* 0x000fe20008410000 */
[----:B------:R-:W-:Y:S01]  /*4a70*/  FMUL.FTZ R52, R52, UR10 ;  /* 0x0000000a34347c20 */ /* 0x000fe20008410000 */
[C---:B------:R-:W-:Y:S01]  /*4a80*/  ISETP.GT.AND P1, PT, R6.reuse, RZ, PT ;  /* 0x000000ff0600720c */ /* 0x040fe20003f24270 */
[----:B------:R-:W-:Y:S01]  /*4a90*/  FMUL.FTZ R53, R53, UR10 ;  /* 0x0000000a35357c20 */ /* 0x000fe20008410000 */
[C---:B------:R-:W-:Y:S01]  /*4aa0*/  ISETP.GT.AND P2, PT, R6.reuse, 0x1, PT ;  /* 0x000000010600780c */ /* 0x040fe20003f44270 */
[----:B------:R-:W4:Y:S01]  /*4ab0*/  MUFU.TANH R35, R35 ;  /* 0x0000002300237308 */ /* 0x000f220000002400 */
[----:B------:R-:W-:Y:S01]  /*4ac0*/  ISETP.GT.AND P3, PT, R6, 0x8, PT ;  /* 0x000000080600780c */ /* 0x000fe20003f64270 */
[----:B------:R-:W-:Y:S01]  /*4ad0*/  ULDC UR10, c[0x0][0x988] ;  /* 0x00026200000a7ab9 */ /* 0x000fe20000000800 */
[----:B0-----:R-:W-:-:S02]  /*4ae0*/  FSEL R27, R26, -INF , P1 ;  /* 0xff8000001a1b7808 */ /* 0x001fc40000800000 */
[----:B---3--:R-:W-:Y:S02]  /*4af0*/  FSEL R28, R9, -INF , P2 ;  /* 0xff800000091c7808 */ /* 0x008fe40001000000 */
[----:B------:R-:W-:Y:S01]  /*4b00*/  ISETP.GT.AND P1, PT, R6, 0x9, PT ;  /* 0x000000090600780c */ /* 0x000fe20003f24270 */
[----:B------:R-:W0:Y:S01]  /*4b10*/  MUFU.TANH R38, R38 ;  /* 0x0000002600267308 */ /* 0x000e220000002400 */
[----:B------:R-:W-:Y:S02]  /*4b20*/  FSEL R30, R30, -INF , P3 ;  /* 0xff8000001e1e7808 */ /* 0x000fe40001800000 */
[----:B------:R-:W-:Y:S02]  /*4b30*/  FMNMX.FTZ R9, R27, R28, !PT ;  /* 0x0000001c1b097209 */ /* 0x000fe40007810000 */
[----:B------:R-:W-:Y:S02]  /*4b40*/  ISETP.GT.AND P2, PT, R6, 0x10, PT ;  /* 0x000000100600780c */ /* 0x000fe40003f44270 */
[----:B-----5:R-:W-:Y:S01]  /*4b50*/  FSEL R31, R31, -INF , P1 ;  /* 0xff8000001f1f7808 */ /* 0x020fe20000800000 */
[----:B------:R-:W3:Y:S01]  /*4b60*/  MUFU.TANH R39, R39 ;  /* 0x0000002700277308 */ /* 0x000ee20000002400 */
[----:B------:R-:W-:-:S02]  /*4b70*/  FMNMX.FTZ R10, R30, R9, !PT ;  /* 0x000000091e0a7209 */ /* 0x000fc40007810000 */
[----:B------:R-:W-:Y:S02]  /*4b80*/  ISETP.GT.AND P1, PT, R6, 0x11, PT ;  /* 0x000000110600780c */ /* 0x000fe40003f24270 */
[----:B--2---:R-:W-:Y:S02]  /*4b90*/  FSEL R34, R34, -INF , P2 ;  /* 0xff80000022227808 */ /* 0x004fe40001000000 */
[----:B------:R-:W-:Y:S01]  /*4ba0*/  FMNMX.FTZ R9, R31, R10, !PT ;  /* 0x0000000a1f097209 */ /* 0x000fe20007810000 */
[----:B------:R-:W2:Y:S01]  /*4bb0*/  MUFU.TANH R42, R42 ;  /* 0x0000002a002a7308 */ /* 0x000ea20000002400 */
[----:B------:R-:W-:Y:S02]  /*4bc0*/  ISETP.GT.AND P2, PT, R6, 0x18, PT ;  /* 0x000000180600780c */ /* 0x000fe40003f44270 */
[----:B----4-:R-:W-:Y:S02]  /*4bd0*/  FSEL R35, R35, -INF , P1 ;  /* 0xff80000023237808 */ /* 0x010fe40000800000 */
[----:B------:R-:W-:-:S02]  /*4be0*/  FMNMX.FTZ R10, R34, R9, !PT ;  /* 0x00000009220a7209 */ /* 0x000fc40007810000 */
[----:B------:R-:W-:Y:S01]  /*4bf0*/  ISETP.GT.AND P1, PT, R6, 0x19, PT ;  /* 0x000000190600780c */ /* 0x000fe20003f24270 */
[----:B------:R-:W4:Y:S01]  /*4c00*/  MUFU.TANH R43, R43 ;  /* 0x0000002b002b7308 */ /* 0x000f220000002400 */
[----:B0-----:R-:W-:Y:S02]  /*4c10*/  FSEL R38, R38, -INF , P2 ;  /* 0xff80000026267808 */ /* 0x001fe40001000000 */
[----:B------:R-:W-:Y:S02]  /*4c20*/  FMNMX.FTZ R9, R35, R10, !PT ;  /* 0x0000000a23097209 */ /* 0x000fe40007810000 */
[----:B------:R-:W-:Y:S02]  /*4c30*/  ISETP.GT.AND P2, PT, R6, 0x20, PT ;  /* 0x000000200600780c */ /* 0x000fe40003f44270 */
[----:B---3--:R-:W-:Y:S01]  /*4c40*/  FSEL R39, R39, -INF , P1 ;  /* 0xff80000027277808 */ /* 0x008fe20000800000 */
[----:B------:R-:W0:Y:S01]  /*4c50*/  MUFU.TANH R46, R46 ;  /* 0x0000002e002e7308 */ /* 0x000e220000002400 */
        /* <DEDUP_REMOVED lines=9> */
[----:B------:R-:W3:Y:S01]  /*4cf0*/  MUFU.TANH R50, R50 ;  /* 0x0000003200327308 */ /* 0x000ee20000002400 */
[----:B0-----:R-:W-:Y:S02]  /*4d00*/  FSEL R46, R46, -INF , P2 ;  /* 0xff8000002e2e7808 */ /* 0x001fe40001000000 */
[----:B------:R-:W-:Y:S02]  /*4d10*/  FMNMX.FTZ R9, R43, R10, !PT ;  /* 0x0000000a2b097209 */ /* 0x000fe40007810000 */
[----:B------:R-:W-:Y:S02]  /*4d20*/  ISETP.GT.AND P2, PT, R6, 0x30, PT ;  /* 0x000000300600780c */ /* 0x000fe40003f44270 */
[----:B------:R-:W-:Y:S01]  /*4d30*/  FMNMX.FTZ R10, R46, R9, !PT ;  /* 0x000000092e0a7209 */ /* 0x000fe20007810000 */
[----:B------:R-:W0:Y:S01]  /*4d40*/  MUFU.TANH R51, R51 ;  /* 0x0000003300337308 */ /* 0x000e220000002400 */
[----:B--2---:R-:W-:-:S02]  /*4d50*/  FSEL R47, R47, -INF , P1 ;  /* 0xff8000002f2f7808 */ /* 0x004fc40000800000 */
[----:B------:R-:W-:Y:S02]  /*4d60*/  ISETP.GT.AND P1, PT, R6, 0x31, PT ;  /* 0x000000310600780c */ /* 0x000fe40003f24270 */
[----:B------:R-:W-:Y:S02]  /*4d70*/  FMNMX.FTZ R9, R47, R10, !PT ;  /* 0x0000000a2f097209 */ /* 0x000fe40007810000 */
[----:B-1----:R-:W-:Y:S01]  /*4d80*/  VIADDMNMX R4, R3, R5, R4, PT ;  /* 0x0000000503047246 */ /* 0x002fe20003800104 */
[----:B------:R-:W1:Y:S01]  /*4d90*/  MUFU.TANH R54, R54 ;  /* 0x0000003600367308 */ /* 0x000e620000002400 */
[----:B---3--:R-:W-:Y:S02]  /*4da0*/  FSEL R50, R50, -INF , P2 ;  /* 0xff80000032327808 */ /* 0x008fe40001000000 */
[----:B------:R-:W-:Y:S02]  /*4db0*/  ISETP.GT.AND P2, PT, R6, 0x38, PT ;  /* 0x000000380600780c */ /* 0x000fe40003f44270 */
[----:B------:R-:W-:-:S02]  /*4dc0*/  FMNMX.FTZ R10, R50, R9, !PT ;  /* 0x00000009320a7209 */ /* 0x000fc40007810000 */
[----:B------:R-:W-:Y:S01]  /*4dd0*/  ISETP.GT.AND P3, PT, R4, 0x8, PT ;  /* 0x000000080400780c */ /* 0x000fe20003f64270 */
[----:B------:R-:W2:Y:S01]  /*4de0*/  MUFU.TANH R55, R55 ;  /* 0x0000003700377308 */ /* 0x000ea20000002400 */
[----:B0-----:R-:W-:Y:S02]  /*4df0*/  FSEL R51, R51, -INF , P1 ;  /* 0xff80000033337808 */ /* 0x001fe40000800000 */
[----:B------:R-:W-:Y:S02]  /*4e00*/  ISETP.GT.AND P1, PT, R6, 0x39, PT ;  /* 0x000000390600780c */ /* 0x000fe40003f24270 */
[----:B------:R-:W-:Y:S02]  /*4e10*/  FMNMX.FTZ R9, R51, R10, !PT ;  /* 0x0000000a33097209 */ /* 0x000fe40007810000 */
[----:B------:R-:W-:Y:S01]  /*4e20*/  R2UR UR6, R7 ;  /* 0x00000000070672ca */ /* 0x000fe200000e0000 */
[----:B------:R-:W0:Y:S01]  /*4e30*/  MUFU.TANH R24, R24 ;  /* 0x0000001800187308 */ /* 0x000e220000002400 */
[----:B-1----:R-:W-:-:S02]  /*4e40*/  FSEL R54, R54, -INF , P2 ;  /* 0xff80000036367808 */ /* 0x002fc40001000000 */
[----:B------:R-:W-:Y:S02]  /*4e50*/  ISETP.GT.AND P2, PT, R4, 0x1, PT ;  /* 0x000000010400780c */ /* 0x000fe40003f44270 */
[----:B------:R-:W-:-:S03]  /*4e60*/  FMNMX.FTZ R6, R54, R9, !PT ;  /* 0x0000000936067209 */ /* 0x000fc60007810000 */
[----:B------:R-:W1:Y:S01]  /*4e70*/  MUFU.TANH R25, R25 ;  /* 0x0000001900197308 */ /* 0x000e620000002400 */
[----:B--2---:R-:W-:Y:S02]  /*4e80*/  FSEL R55, R55, -INF , P1 ;  /* 0xff80000037377808 */ /* 0x004fe40000800000 */
[----:B------:R-:W-:Y:S01]  /*4e90*/  ISETP.GT.AND P1, PT, R4, RZ, PT ;  /* 0x000000ff0400720c */ /* 0x000fe20003f24270 */
[----:B------:R-:W-:Y:S01]  /*4ea0*/  UIADD3 UR6, UR6, 0x28c40, URZ ;  /* 0x00028c4006067890 */ /* 0x000fe2000fffe03f */
[----:B------:R-:W-:-:S03]  /*4eb0*/  FMNMX.FTZ R6, R55, R6, !PT ;  /* 0x0000000637067209 */ /* 0x000fc60007810000 */
[----:B------:R-:W-:Y:S01]  /*4ec0*/  MUFU.TANH R29, R29 ;  /* 0x0000001d001d7308 */ /* 0x000fe20000002400 */
[----:B0-----:R-:W-:Y:S01]  /*4ed0*/  FSEL R5, R24, -INF , P1 ;  /* 0xff80000018057808 */ /* 0x001fe20000800000 */
[----:B------:R-:W0:Y:S01]  /*4ee0*/  SHFL.BFLY PT, R9, R6, 0x2, 0x1f ;  /* 0x0c401f0006097f89 */ /* 0x000e2200000e0000 */
[----:B------:R-:W-:Y:S01]  /*4ef0*/  ISETP.GT.AND P1, PT, R4, 0x9, PT ;  /* 0x000000090400780c */ /* 0x000fe20003f24270 */
[----:B------:R-:W-:-:S04]  /*4f00*/  UPRMT UR6, UR39, 0x654, UR6 ;  /* 0x0000065427067896 */ /* 0x000fc80008000006 */
[----:B------:R-:W2:Y:S01]  /*4f10*/  MUFU.TANH R12, R32 ;  /* 0x00000020000c7308 */ /* 0x000ea20000002400 */
[----:B-1----:R-:W-:Y:S02]  /*4f20*/  FSEL R10, R25, -INF , P2 ;  /* 0xff800000190a7808 */ /* 0x002fe40001000000 */
[----:B------:R-:W-:Y:S02]  /*4f30*/  ISETP.GT.AND P2, PT, R4, 0x10, PT ;  /* 0x000000100400780c */ /* 0x000fe40003f44270 */
[----:B------:R-:W-:Y:S03]  /*4f40*/  SYNCS.ARRIVE.TRANS64.RED.A1T0 RZ, [UR6], RZ ;  /* 0x000000ffffff79a7 */ /* 0x000fe60008100406 */
[----:B------:R-:W1:Y:S08]  /*4f50*/  MUFU.TANH R33, R33 ;  /* 0x0000002100217308 */ /* 0x000e700000002400 */
[----:B------:R-:W3:Y:S01]  /*4f60*/  MUFU.TANH R36, R36 ;  /* 0x0000002400247308 */ /* 0x000ee20000002400 */
[----:B--2---:R-:W-:-:S02]  /*4f70*/  FSEL R12, R12, -INF , P2 ;  /* 0xff8000000c0c7808 */ /* 0x004fc40001000000 */
[----:B0-----:R-:W-:Y:S02]  /*4f80*/  FMNMX.FTZ R13, R6, R9, !PT ;  /* 0x00000009060d7209 */ /* 0x001fe40007810000 */
[----:B------:R-:W-:Y:S02]  /*4f90*/  FSEL R9, R11, -INF , P3 ;  /* 0xff8000000b097808 */ /* 0x000fe40001800000 */
[----:B------:R-:W-:Y:S01]  /*4fa0*/  FMNMX.FTZ R6, R5, R10, !PT ;  /* 0x0000000a05067209 */ /* 0x000fe20007810000 */
[----:B------:R-:W0:Y:S01]  /*4fb0*/  SHFL.BFLY PT, R14, R13, 0x1, 0x1f ;  /* 0x0c201f000d0e7f89 */ /* 0x000e2200000e0000 */
[----:B------:R-:W2:Y:S01]  /*4fc0*/  MUFU.TANH R37, R37 ;  /* 0x0000002500257308 */ /* 0x000ea20000002400 */
[----:B------:R-:W-:Y:S02]  /*4fd0*/  FSEL R11, R29, -INF , P1 ;  /* 0xff8000001d0b7808 */ /* 0x000fe40000800000 */
[----:B------:R-:W-:Y:S02]  /*4fe0*/  FMNMX.FTZ R6, R9, R6, !PT ;  /* 0x0000000609067209 */ /* 0x000fe40007810000 */
[----:B------:R-:W-:-:S02]  /*4ff0*/  ISETP.GT.AND P1, PT, R4, 0x11, PT ;  /* 0x000000110400780c */ /* 0x000fc40003f24270 */
[----:B------:R-:W-:Y:S01]  /*5000*/  FMNMX.FTZ R15, R11, R6, !PT ;  /* 0x000000060b0f7209 */ /* 0x000fe20007810000 */
[----:B------:R-:W4:Y:S01]  /*5010*/  MUFU.TANH R20, R40 ;  /* 0x0000002800147308 */ /* 0x000f220000002400 */
[----:B------:R-:W-:Y:S02]  /*5020*/  ISETP.GT.AND P2, PT, R4, 0x18, PT ;  /* 0x000000180400780c */ /* 0x000fe40003f44270 */
[----:B------:R-:W-:Y:S02]  /*5030*/  FMNMX.FTZ R6, R12, R15, !PT ;  /* 0x0000000f0c067209 */ /* 0x000fe40007810000 */
[----:B------:R-:W-:-:S03]  /*5040*/  ISETP.GT.AND P3, PT, R4, 0x29, PT ;  /* 0x000000290400780c */ /* 0x000fc60003f64270 */
[----:B------:R-:W5:Y:S01]  /*5050*/  MUFU.TANH R41, R41 ;  /* 0x0000002900297308 */ /* 0x000f620000002400 */
[----:B0-----:R-:W-:-:S07]  /*5060*/  FMNMX.FTZ R3, R13, R14, !PT ;  /* 0x0000000e0d037209 */ /* 0x001fce0007810000 */
[----:B------:R-:W0:Y:S01]  /*5070*/  MUFU.TANH R44, R44 ;  /* 0x0000002c002c7308 */ /* 0x000e220000002400 */
[----:B-1----:R-:W-:Y:S02]  /*5080*/  FSEL R13, R33, -INF , P1 ;  /* 0xff800000210d7808 */ /* 0x002fe40000800000 */
[----:B------:R-:W-:Y:S02]  /*5090*/  ISETP.GT.AND P1, PT, R4, 0x19, PT ;  /* 0x000000190400780c */ /* 0x000fe40003f24270 */
[----:B---3--:R-:W-:Y:S02]  /*50a0*/  FSEL R14, R36, -INF , P2 ;  /* 0xff800000240e7808 */ /* 0x008fe40001000000 */
[----:B------:R-:W-:Y:S01]  /*50b0*/  FMNMX.FTZ R21, R13, R6, !PT ;  /* 0x000000060d157209 */ /* 0x000fe20007810000 */
[----:B------:R-:W1:Y:S01]  /*50c0*/  MUFU.TANH R45, R45 ;  /* 0x0000002d002d7308 */ /* 0x000e620000002400 */
[----:B------:R-:W-:Y:S02]  /*50d0*/  ISETP.GT.AND P2, PT, R4, 0x20, PT ;  /* 0x000000200400780c */ /* 0x000fe40003f44270 */
[----:B--2---:R-:W-:-:S02]  /*50e0*/  FSEL R15, R37, -INF , P1 ;  /* 0xff800000250f7808 */ /* 0x004fc40000800000 */
[----:B------:R-:W-:Y:S02]  /*50f0*/  FMNMX.FTZ R6, R14, R21, !PT ;  /* 0x000000150e067209 */ /* 0x000fe40007810000 */
[----:B------:R-:W-:Y:S01]  /*5100*/  ISETP.GT.AND P1, PT, R4, 0x21, PT ;  /* 0x000000210400780c */ /* 0x000fe20003f24270 */
[----:B------:R-:W2:Y:S01]  /*5110*/  MUFU.TANH R26, R48 ;  /* 0x00000030001a7308 */ /* 0x000ea20000002400 */
[----:B----4-:R-:W-:Y:S02]  /*5120*/  FSEL R20, R20, -INF , P2 ;  /* 0xff80000014147808 */ /* 0x010fe40001000000 */
[----:B------:R-:W-:Y:S01]  /*5130*/  FMNMX.FTZ R25, R15, R6, !PT ;  /* 0x000000060f197209 */ /* 0x000fe20007810000 */
[----:B------:R-:W-:Y:S01]  /*5140*/  BAR.SYNC.DEFER_BLOCKING 0xf, 0x100 ;  /* 0x03c4000000007b1d */ /* 0x000fe20000010000 */
[----:B------:R-:W-:Y:S02]  /*5150*/  ISETP.GT.AND P2, PT, R4, 0x28, PT ;  /* 0x000000280400780c */ /* 0x000fe40003f44270 */
[----:B-----5:R-:W-:-:S02]  /*5160*/  FSEL R21, R41, -INF , P1 ;  /* 0xff80000029157808 */ /* 0x020fc40000800000 */
[----:B------:R-:W-:Y:S01]  /*5170*/  FMNMX.FTZ R6, R20, R25, !PT ;  /* 0x0000001914067209 */ /* 0x000fe20007810000 */
[----:B------:R-:W3:Y:S01]  /*5180*/  MUFU.TANH R49, R49 ;  /* 0x0000003100317308 */ /* 0x000ee20000002400 */
[C---:B------:R-:W-:Y:S01]  /*5190*/  FMUL.FTZ R25, R3.reuse, UR10 ;  /* 0x0000000a03197c20 */ /* 0x040fe20008410000 */
[----:B------:R-:W-:Y:S02]  /*51a0*/  FSETP.NEU.FTZ.AND P4, PT, R3, -INF , PT ;  /* 0xff8000000300780b */ /* 0x000fe40003f9d000 */
[----:B0-----:R-:W-:Y:S02]  /*51b0*/  FSEL R24, R44, -INF , P2 ;  /* 0xff8000002c187808 */ /* 0x001fe40001000000 */
[----:B------:R-:W-:Y:S02]  /*51c0*/  FMNMX.FTZ R29, R21, R6, !PT ;  /* 0x00000006151d7209 */ /* 0x000fe40007810000 */
[----:B------:R-:W0:Y:S01]  /*51d0*/  MUFU.TANH R52, R52 ;  /* 0x0000003400347308 */ /* 0x000e220000002400 */
[----:B------:R-:W-:-:S02]  /*51e0*/  FSEL R32, R25, RZ, P4 ;  /* 0x000000ff19207208 */ /* 0x000fc40002000000 */
[----:B------:R-:W-:Y:S02]  /*51f0*/  ISETP.GT.AND P1, PT, R4, 0x30, PT ;  /* 0x000000300400780c */ /* 0x000fe40003f24270 */
[----:B-1----:R-:W-:Y:S01]  /*5200*/  FSEL R25, R45, -INF , P3 ;  /* 0xff8000002d197808 */ /* 0x002fe20001800000 */
[--C-:B------:R-:W-:Y:S01]  /*5210*/  FFMA.FTZ R33, R27, UR10, -R32.reuse ;  /* 0x0000000a1b217c23 */ /* 0x100fe20008010820 */
[----:B------:R-:W-:Y:S01]  /*5220*/  FMNMX.FTZ R6, R24, R29, !PT ;  /* 0x0000001d18067209 */ /* 0x000fe20007810000 */
[----:B------:R-:W1:Y:S01]  /*5230*/  MUFU.TANH R53, R53 ;  /* 0x0000003500357308 */ /* 0x000e620000002400 */
[----:B------:R-:W-:Y:S01]  /*5240*/  ISETP.GT.AND P2, PT, R4, 0x31, PT ;  /* 0x000000310400780c */ /* 0x000fe20003f44270 */
[--C-:B------:R-:W-:Y:S01]  /*5250*/  FFMA.FTZ R36, R28, UR10, -R32.reuse ;  /* 0x0000000a1c247c23 */ /* 0x100fe20008010820 */
[----:B--2---:R-:W-:Y:S01]  /*5260*/  FSEL R26, R26, -INF , P1 ;  /* 0xff8000001a1a7808 */ /* 0x004fe20000800000 */
[--C-:B------:R-:W-:Y:S01]  /*5270*/  FFMA.FTZ R30, R30, UR10, -R32.reuse ;  /* 0x0000000a1e1e7c23 */ /* 0x100fe20008010820 */
[----:B------:R-:W-:Y:S01]  /*5280*/  FMNMX.FTZ R29, R25, R6, !PT ;  /* 0x00000006191d7209 */ /* 0x000fe20007810000 */
[--C-:B------:R-:W-:Y:S01]  /*5290*/  FFMA.FTZ R31, R31, UR10, -R32.reuse ;  /* 0x0000000a1f1f7c23 */ /* 0x100fe20008010820 */
[----:B------:R-:W-:Y:S01]  /*52a0*/  ISETP.GT.AND P1, PT, R4, 0x38, PT ;  /* 0x000000380400780c */ /* 0x000fe20003f24270 */
[----:B------:R-:W-:Y:S01]  /*52b0*/  MUFU.EX2 R155, R30 ;  /* 0x0000001e009b7308 */ /* 0x000fe20000000800 */
[----:B---3--:R-:W-:Y:S01]  /*52c0*/  FSEL R27, R49, -INF , P2 ;  /* 0xff800000311b7808 */ /* 0x008fe20001000000 */
[--C-:B------:R-:W-:Y:S01]  /*52d0*/  FFMA.FTZ R34, R34, UR10, -R32.reuse ;  /* 0x0000000a22227c23 */ /* 0x100fe20008010820 */
[----:B------:R-:W-:Y:S01]  /*52e0*/  FMNMX.FTZ R6, R26, R29, !PT ;  /* 0x0000001d1a067209 */ /* 0x000fe20007810000 */
[--C-:B------:R-:W-:Y:S01]  /*52f0*/  FFMA.FTZ R35, R35, UR10, -R32.reuse ;  /* 0x0000000a23237c23 */ /* 0x100fe20008010820 */
[----:B------:R-:W-:Y:S01]  /*5300*/  ISETP.GT.AND P2, PT, R4, 0x39, PT ;  /* 0x000000390400780c */ /* 0x000fe20003f44270 */
[--C-:B------:R-:W-:Y:S01]  /*5310*/  FFMA.FTZ R38, R38, UR10, -R32.reuse ;  /* 0x0000000a26267c23 */ /* 0x100fe20008010820 */
[----:B0-----:R-:W-:Y:S01]  /*5320*/  FSEL R4, R52, -INF , P1 ;  /* 0xff80000034047808 */ /* 0x001fe20000800000 */
[----:B------:R-:W-:Y:S01]  /*5330*/  MUFU.EX2 R33, R33 ;  /* 0x0000002100217308 */ /* 0x000fe20000000800 */
[----:B------:R-:W-:Y:S01]  /*5340*/  FMNMX.FTZ R29, R27, R6, !PT ;  /* 0x000000061b1d7209 */ /* 0x000fe20007810000 */
[--C-:B------:R-:W-:Y:S01]  /*5350*/  FFMA.FTZ R39, R39, UR10, -R32.reuse ;  /* 0x0000000a27277c23 */ /* 0x100fe20008010820 */
[----:B-1----:R-:W-:Y:S01]  /*5360*/  FSEL R28, R53, -INF , P2 ;  /* 0xff800000351c7808 */ /* 0x002fe20001000000 */
[--C-:B------:R-:W-:Y:S01]  /*5370*/  FFMA.FTZ R42, R42, UR10, -R32.reuse ;  /* 0x0000000a2a2a7c23 */ /* 0x100fe20008010820 */
[----:B------:R-:W-:Y:S01]  /*5380*/  FMNMX.FTZ R29, R4, R29, !PT ;  /* 0x0000001d041d7209 */ /* 0x000fe20007810000 */
[--C-:B------:R-:W-:Y:S01]  /*5390*/  FFMA.FTZ R43, R43, UR10, -R32.reuse ;  /* 0x0000000a2b2b7c23 */ /* 0x100fe20008010820 */
[--C-:B------:R-:W-:Y:S01]  /*53a0*/  FFMA.FTZ R46, R46, UR10, -R32.reuse ;  /* 0x0000000a2e2e7c23 */ /* 0x100fe20008010820 */
[----:B------:R-:W0:Y:S01]  /*53b0*/  MUFU.EX2 R36, R36 ;  /* 0x0000002400247308 */ /* 0x000e220000000800 */
[----:B------:R-:W-:Y:S01]  /*53c0*/  FMNMX.FTZ R29, R28, R29, !PT ;  /* 0x0000001d1c1d7209 */ /* 0x000fe20007810000 */
[--C-:B------:R-:W-:Y:S01]  /*53d0*/  FFMA.FTZ R47, R47, UR10, -R32.reuse ;  /* 0x0000000a2f2f7c23 */ /* 0x100fe20008010820 */
[--C-:B------:R-:W-:Y:S01]  /*53e0*/  FFMA.FTZ R50, R50, UR10, -R32.reuse ;  /* 0x0000000a32327c23 */ /* 0x100fe20008010820 */
[--C-:B------:R-:W-:Y:S01]  /*53f0*/  FFMA.FTZ R51, R51, UR10, -R32.reuse ;  /* 0x0000000a33337c23 */ /* 0x100fe20008010820 */
[--C-:B------:R-:W-:Y:S01]  /*5400*/  FFMA.FTZ R54, R54, UR10, -R32.reuse ;  /* 0x0000000a36367c23 */ /* 0x100fe20008010820 */
[----:B------:R-:W1:Y:S01]  /*5410*/  SHFL.BFLY PT, R6, R29, 0x2, 0x1f ;  /* 0x0c401f001d067f89 */ /* 0x000e6200000e0000 */
[----:B------:R-:W-:Y:S01]  /*5420*/  FFMA.FTZ R32, R55, UR10, -R32 ;  /* 0x0000000a37207c23 */ /* 0x000fe20008010820 */
[----:B------:R-:W-:Y:S08]  /*5430*/  MUFU.EX2 R40, R31 ;  /* 0x0000001f00287308 */ /* 0x000ff00000000800 */
[----:B------:R-:W-:Y:S01]  /*5440*/  MUFU.EX2 R34, R34 ;  /* 0x0000002200227308 */ /* 0x000fe20000000800 */
[----:B0-----:R-:W-:-:S07]  /*5450*/  F2FP.F16.F32.PACK_AB R153, R36, R33 ;  /* 0x000000212499723e */ /* 0x001fce00000000ff */
[----:B------:R-:W0:Y:S01]  /*5460*/  MUFU.EX2 R35, R35 ;  /* 0x0000002300237308 */ /* 0x000e220000000800 */
[----:B-1----:R-:W-:-:S07]  /*5470*/  FMNMX.FTZ R30, R29, R6, !PT ;  /* 0x000000061d1e7209 */ /* 0x002fce0007810000 */
[----:B------:R-:W-:Y:S01]  /*5480*/  MUFU.EX2 R38, R38 ;  /* 0x0000002600267308 */ /* 0x000fe20000000800 */
[----:B------:R-:W1:Y:S07]  /*5490*/  SHFL.BFLY PT, R29, R30, 0x1, 0x1f ;  /* 0x0c201f001e1d7f89 */ /* 0x000e6e00000e0000 */
[----:B------:R-:W2:Y:S01]  /*54a0*/  MUFU.EX2 R39, R39 ;  /* 0x0000002700277308 */ /* 0x000ea20000000800 */
[----:B0-----:R-:W-:-:S07]  /*54b0*/  F2FP.F16.F32.PACK_AB R157, R35, R34 ;  /* 0x00000022239d723e */ /* 0x001fce00000000ff */
[----:B------:R-:W-:Y:S08]  /*54c0*/  MUFU.EX2 R42, R42 ;  /* 0x0000002a002a7308 */ /* 0x000ff00000000800 */
[----:B------:R-:W-:Y:S01]  /*54d0*/  MUFU.EX2 R31, R32 ;  /* 0x00000020001f7308 */ /* 0x000fe20000000800 */
[----:B--2---:R-:W-:Y:S02]  /*54e0*/  F2FP.F16.F32.PACK_AB R159, R39, R38 ;  /* 0x00000026279f723e */ /* 0x004fe400000000ff */
[----:B-1----:R-:W-:Y:S01]  /*54f0*/  FMNMX.FTZ R6, R30, R29, !PT ;  /* 0x0000001d1e067209 */ /* 0x002fe20007810000 */
[----:B------:R-:W-:-:S03]  /*5500*/  FADD.FTZ R30, R33, R36 ;  /* 0x00000024211e7221 */ /* 0x000fc60000010000 */
[C---:B------:R-:W-:Y:S01]  /*5510*/  FSETP.NEU.FTZ.AND P1, PT, R6.reuse, -INF , PT ;  /* 0xff8000000600780b */ /* 0x040fe20003f3d000 */
[----:B------:R-:W-:Y:S01]  /*5520*/  FMUL.FTZ R29, R6, UR10 ;  /* 0x0000000a061d7c20 */ /* 0x000fe20008410000 */
[----:B------:R-:W0:Y:S04]  /*5530*/  MUFU.EX2 R43, R43 ;  /* 0x0000002b002b7308 */ /* 0x000e280000000800 */
[----:B------:R-:W-:-:S04]  /*5540*/  FSEL R29, R29, RZ, P1 ;  /* 0x000000ff1d1d7208 */ /* 0x000fc80000800000 */
        /* <DEDUP_REMOVED lines=18> */
[----:B------:R-:W-:Y:S01]  /*5670*/  FFMA.FTZ R28, R28, UR10, -R29 ;  /* 0x0000000a1c1c7c23 */ /* 0x000fe2000801081d */
[----:B0-----:R-:W-:-:S05]  /*5680*/  F2FP.F16.F32.PACK_AB R161, R43, R42 ;  /* 0x0000002a2ba1723e */ /* 0x001fca00000000ff */
        /* <DEDUP_REMOVED lines=25> */
[----:B--2---:R-:W-:Y:S01]  /*5820*/  FADD.FTZ R30, R14, R11 ;  /* 0x0000000b0e1e7221 */ /* 0x004fe20000010000 */
[----:B------:R-:W-:-:S06]  /*5830*/  FADD.FTZ R12, R46, R33 ;  /* 0x000000212e0c7221 */ /* 0x000fcc0000010000 */
        /* <DEDUP_REMOVED lines=11> */
[----:B------:R-:W-:Y:S01]  /*58f0*/  MUFU.EX2 R50, R50 ;  /* 0x0000003200327308 */ /* 0x000fe20000000800 */
[C---:B0-----:R-:W-:Y:S01]  /*5900*/  F2FP.F16.F32.PACK_AB R163, R47.reuse, R46 ;  /* 0x0000002e2fa3723e */ /* 0x041fe200000000ff */
[----:B------:R-:W-:-:S06]  /*5910*/  FADD.FTZ R47, R47, R12 ;  /* 0x0000000c2f2f7221 */ /* 0x000fcc0000010000 */
[----:B------:R-:W0:Y:S01]  /*5920*/  MUFU.EX2 R51, R51 ;  /* 0x0000003300337308 */ /* 0x000e220000000800 */
[C---:B--2---:R-:W-:Y:S01]  /*5930*/  F2FP.F16.F32.PACK_AB R162, R25.reuse, R24 ;  /* 0x0000001819a2723e */ /* 0x044fe200000000ff */
[----:B------:R-:W-:-:S04]  /*5940*/  FADD.FTZ R25, R25, R10 ;  /* 0x0000000a19197221 */ /* 0x000fc80000010000 */
[----:B------:R1:W-:Y:S02]  /*5950*/  STSM.16.M88.4 [R19], R160 ;  /* 0x000000a013007844 */ /* 0x0003e40000000200 */
[----:B------:R-:W-:Y:S08]  /*5960*/  MUFU.EX2 R26, R26 ;  /* 0x0000001a001a7308 */ /* 0x000ff00000000800 */
[----:B------:R-:W2:Y:S01]  /*5970*/  MUFU.EX2 R27, R27 ;  /* 0x0000001b001b7308 */ /* 0x000ea20000000800 */
[----:B0-----:R-:W-:Y:S01]  /*5980*/  F2FP.F16.F32.PACK_AB R165, R51, R50 ;  /* 0x0000003233a5723e */ /* 0x001fe200000000ff */
[----:B------:R-:W-:-:S04]  /*5990*/  FADD.FTZ R50, R50, R47 ;  /* 0x0000002f32327221 */ /* 0x000fc80000010000 */
[----:B------:R-:W-:Y:S02]  /*59a0*/  FADD.FTZ R51, R51, R50 ;  /* 0x0000003233337221 */ /* 0x000fe40000010000 */
[----:B------:R-:W0:Y:S08]  /*59b0*/  MUFU.EX2 R54, R54 ;  /* 0x0000003600367308 */ /* 0x000e300000000800 */
[----:B------:R-:W3:Y:S01]  /*59c0*/  MUFU.EX2 R4, R4 ;  /* 0x0000000400047308 */ /* 0x000ee20000000800 */
[----:B--2---:R-:W-:Y:S01]  /*59d0*/  F2FP.F16.F32.PACK_AB R164, R27, R26 ;  /* 0x0000001a1ba4723e */ /* 0x004fe200000000ff */
[----:B------:R-:W-:-:S04]  /*59e0*/  FADD.FTZ R26, R26, R25 ;  /* 0x000000191a1a7221 */ /* 0x000fc80000010000 */
[----:B------:R-:W-:Y:S02]  /*59f0*/  FADD.FTZ R27, R27, R26 ;  /* 0x0000001a1b1b7221 */ /* 0x000fe40000010000 */
[----:B------:R-:W2:Y:S01]  /*5a00*/  MUFU.EX2 R11, R28 ;  /* 0x0000001c000b7308 */ /* 0x000ea20000000800 */
[----:B0-----:R-:W-:Y:S01]  /*5a10*/  F2FP.F16.F32.PACK_AB R167, R31, R54 ;  /* 0x000000361fa7723e */ /* 0x001fe200000000ff */
[----:B------:R-:W-:Y:S01]  /*5a20*/  FADD.FTZ R54, R54, R51 ;  /* 0x0000003336367221 */ /* 0x000fe20000010000 */
[----:B---3--:R-:W-:Y:S01]  /*5a30*/  FADD.FTZ R10, R4, R27 ;  /* 0x0000001b040a7221 */ /* 0x008fe20000010000 */
[----:B--2---:R-:W-:Y:S02]  /*5a40*/  F2FP.F16.F32.PACK_AB R166, R11, R4 ;  /* 0x000000040ba6723e */ /* 0x004fe400000000ff */
[----:B------:R-:W-:Y:S01]  /*5a50*/  FADD.FTZ R4, R31, R54 ;  /* 0x000000361f047221 */ /* 0x000fe20000010000 */
[----:B------:R-:W-:Y:S02]  /*5a60*/  FADD.FTZ R5, R11, R10 ;  /* 0x0000000a0b057221 */ /* 0x000fe40000010000 */
[----:B------:R1:W-:Y:S01]  /*5a70*/  STSM.16.M88.4 [R22], R164 ;  /* 0x000000a416007844 */ /* 0x0003e20000000200 */
[----:B------:R-:W-:Y:S05]  /*5a80*/  @!P0 BRA `(.L_x_7643) ;  /* 0x0000000000048947 */ /* 0x000fea0003800000 */
[----:B------:R-:W-:Y:S01]  /*5a90*/  BPT.TRAP 0x1 ;  /* 0x000000040000795c */ /* 0x000fe20000300000 */
.L_x_7643:
[----:B------:R0:W2:Y:S01]  /*5aa0*/  SYNCS.PHASECHK.TRANS64.TRYWAIT P1, [R7+URZ+0x28c50], R8 ;  /* 0x028c5008070075a7 */ /* 0x0000a2000802017f */
[----:B------:R-:W-:Y:S05]  /*5ab0*/  @!P0 BRA `(.L_x_7644) ;  /* 0x0000000000048947 */ /* 0x000fea0003800000 */
[----:B------:R-:W-:Y:S01]  /*5ac0*/  BPT.TRAP 0x1 ;  /* 0x000000040000795c */ /* 0x000fe20000300000 */
.L_x_7644:
[----:B--2---:R-:W-:Y:S05]  /*5ad0*/  @P1 BRA `(.L_x_7645) ;  /* 0x0000000000081947 */ /* 0x004fea0003800000 */
[----:B------:R-:W2:Y:S02]  /*5ae0*/  SYNCS.PHASECHK.TRANS64.TRYWAIT P1, [R7+URZ+0x28c50], R8 ;  /* 0x028c5008070075a7 */ /* 0x000ea4000802017f */
[----:B--2---:R-:W-:Y:S05]  /*5af0*/  @!P1 BRA `(.L_x_7646) ;  /* 0x000000fc00209947 */ /* 0x004fea0003800000 */
.L_x_7645:
        /* <DEDUP_REMOVED lines=34> */
.L_x_7647:
[----:B------:R-:W-:Y:S01]  /*5d20*/  UISETP.NE.AND UP0, UPT, UR54, URZ, UPT ;  /* 0x0000003f3600728c */ /* 0x000fe2000bf05270 */
[----:B------:R-:W-:Y:S01]  /*5d30*/  R2UR UR14, R7 ;  /* 0x00000000070e72ca */ /* 0x000fe200000e0000 */
[----:B------:R-:W-:Y:S01]  /*5d40*/  UMOV UR11, UR45 ;  /* 0x0000002d000b7c82 */ /* 0x000fe20008000000 */
[----:B------:R-:W-:-:S08]  /*5d50*/  UIADD3 UR21, UR55, -0x2, URZ ;  /* 0xfffffffe37157890 */ /* 0x000fd0000fffe03f */
[----:B------:R-:W-:Y:S01]  /*5d60*/  @UP0 ULDC UR6, c[0x0][0x44c] ;  /* 0x0001130000060ab9 */ /* 0x000fe20000000800 */
[----:B------:R-:W-:Y:S01]  /*5d70*/  @UP0 ULDC UR15, c[0x0][0x450] ;  /* 0x00011400000f0ab9 */ /* 0x000fe20000000800 */
[----:B------:R-:W-:Y:S02]  /*5d80*/  UIMAD.WIDE.U32 UR6, UR45, UR6, URZ ;  /* 0x000000062d0672a5 */ /* 0x000fe4000f8e003f */
[----:B------:R-:W-:Y:S02]  /*5d90*/  UIADD3 UR6, UR14, 0x28c60, URZ ;  /* 0x00028c600e067890 */ /* 0x000fe4000fffe03f */
[----:B------:R-:W-:Y:S02]  /*5da0*/  @UP0 USHF.R.U32.HI UR11, URZ, UR15, UR7 ;  /* 0x0000000f3f0b0299 */ /* 0x000fe40008011607 */
[----:B------:R-:W-:Y:S02]  /*5db0*/  UPRMT UR6, UR39, 0x654, UR6 ;  /* 0x0000065427067896 */ /* 0x000fe40008000006 */
[----:B------:R-:W-:-:S04]  /*5dc0*/  UIADD3 UR7, UR11, UR52, -UR53 ;  /* 0x000000340b077290 */ /* 0x000fc8000fffe835 */
[----:B------:R-:W-:-:S03]  /*5dd0*/  USHF.R.S32.HI UR11, URZ, 0x1f, UR7 ;  /* 0x0000001f3f0b7899 */ /* 0x000fc60008011407 */
[----:B------:R-:W-:Y:S01]  /*5de0*/  SYNCS.ARRIVE.TRANS64.RED.A1T0 RZ, [UR6], RZ ;  /* 0x000000ffffff79a7 */ /* 0x000fe20008100406 */
        /* <DEDUP_REMOVED lines=9> */
[----:B0-2---:R-:W-:Y:S01]  /*5e80*/  IMAD.MOV.U32 R8, RZ, RZ, R6 ;  /* 0x000000ffff087224 */ /* 0x005fe200078e0006 */
[----:B------:R-:W-:Y:S01]  /*5e90*/  ULDC UR25, c[0x0][0x9d8] ;  /* 0x0002760000197ab9 */ /* 0x000fe20000000800 */
[----:B------:R-:W-:-:S05]  /*5ea0*/  ULDC UR22, c[0x0][0x988] ;  /* 0x0002620000167ab9 */ /* 0x000fca0000000800 */
.L_x_7659:
[----:B------:R-:W-:-:S04]  /*5eb0*/  UIADD3 UR37, UR24, 0x1, URZ ;  /* 0x0000000118257890 */ /* 0x000fc8000fffe03f */
[----:B------:R-:W-:-:S04]  /*5ec0*/  UISETP.NE.AND UP0, UPT, UR37, 0x2, UPT ;  /* 0x000000022500788c */ /* 0x000fc8000bf05270 */
[----:B------:R-:W-:Y:S02]  /*5ed0*/  USEL UR6, URZ, 0x1, UP0 ;  /* 0x000000013f067887 */ /* 0x000fe40008000000 */
[----:B------:R-:W-:Y:S02]  /*5ee0*/  USEL UR37, UR37, URZ, UP0 ;  /* 0x0000003f25257287 */ /* 0x000fe40008000000 */
[----:B------:R-:W-:Y:S01]  /*5ef0*/  ULOP3.LUT UR36, UR36, UR6, URZ, 0x3c, !UPT ;  /* 0x0000000624247292 */ /* 0x000fe2000f8e3c3f */
[----:B012---:R-:W-:Y:S11]  /*5f00*/  @!P0 BRA `(.L_x_7649) ;  /* 0x0000000000048947 */ /* 0x007ff60003800000 */
[----:B------:R-:W-:Y:S01]  /*5f10*/  BPT.TRAP 0x1 ;  /* 0x000000040000795c */ /* 0x000fe20000300000 */
.L_x_7649:
[----:B------:R-:W-:Y:S01]  /*5f20*/  ULEA UR23, UR37, UR40, 0x3 ;  /* 0x0000002825177291 */ /* 0x000fe2000f8e183f */
[----:B------:R-:W-:-:S05]  /*5f30*/  IMAD.U32 R7, RZ, RZ, UR36 ;  /* 0x00000024ff077e24 */ /* 0x000fca000f8e00ff */
[----:B------:R-:W-:-:S04]  /*5f40*/  SHF.L.U32 R7, R7, 0x1f, RZ ;  /* 0x0000001f07077819 */ /* 0x000fc800000006ff */
[----:B------:R0:W2:Y:S01]  /*5f50*/  SYNCS.PHASECHK.TRANS64.TRYWAIT P1, [UR23+0x28c30], R7 ;  /* 0x028c3007ff0075a7 */ /* 0x0000a20008020157 */
[----:B------:R-:W-:Y:S05]  /*5f60*/  @!P0 BRA `(.L_x_7650) ;  /* 0x0000000000048947 */ /* 0x000fea0003800000 */
[----:B------:R-:W-:Y:S01]  /*5f70*/  BPT.TRAP 0x1 ;  /* 0x000000040000795c */ /* 0x000fe20000300000 */
.L_x_7650:
[----:B--2---:R-:W-:Y:S05]  /*5f80*/  @P1 BRA `(.L_x_7651) ;  /* 0x0000000000081947 */ /* 0x004fea0003800000 */
[----:B------:R-:W2:Y:S02]  /*5f90*/  SYNCS.PHASECHK.TRANS64.TRYWAIT P1, [UR23+0x28c30], R7 ;  /* 0x028c3007ff0075a7 */ /* 0x000ea40008020157 */
[----:B--2---:R-:W-:Y:S05]  /*5fa0*/  @!P1 BRA `(.L_x_7652) ;  /* 0x000000f800089947 */ /* 0x004fea0003800000 */
.L_x_7651:
        /* <DEDUP_REMOVED lines=23> */
.L_x_7653:
[----:B------:R-:W-:Y:S01]  /*6120*/  UISETP.NE.AND UP0, UPT, UR54, URZ, UPT ;  /* 0x0000003f3600728c */ /* 0x000fe2000bf05270 */
[----:B------:R-:W-:Y:S01]  /*6130*/  FMUL.FTZ R12, R153, UR25 ;  /* 0x00000019990c7c20 */ /* 0x000fe20008410000 */
[----:B------:R-:W-:Y:S01]  /*6140*/  FMUL.FTZ R153, R154, UR25 ;  /* 0x000000199a997c20 */ /* 0x000fe20008410000 */
[----:B------:R-:W-:Y:S02]  /*6150*/  VIADD R154, R185, UR45 ;  /* 0x0000002db99a7c36 */ /* 0x000fe40008000000 */
        /* <DEDUP_REMOVED lines=13> */
[----:B------:R-:W1:Y:S01]  /*6230*/  MUFU.TANH R10, R10 ;  /* 0x0000000a000a7308 */ /* 0x000e620000002400 */
        /* <DEDUP_REMOVED lines=8> */
[----:B------:R-:W-:Y:S01]  /*62c0*/  IMAD.U32 R3, RZ, RZ, UR52 ;  /* 0x00000034ff037e24 */ /* 0x000fe2000f8e00ff */
[----:B------:R-:W-:Y:S01]  /*62d0*/  UIMAD UR6, UR21, UR6, 0x1 ;  /* 0x00000001150674a4 */ /* 0x000fe2000f8e0206 */
[----:B------:R-:W-:Y:S01]  /*62e0*/  MUFU.TANH R156, R159 ;  /* 0x0000009f009c7308 */ /* 0x000fe20000002400 */
[----:B--2---:R-:W2:Y:S01]  /*62f0*/  SHFL.IDX PT, R6, R154, RZ, 0x1c1f ;  /* 0x001c1fff9a067589 */ /* 0x004ea200000e0000 */
[----:B------:R-:W-:Y:S01]  /*6300*/  FMUL.FTZ R171, R171, UR25 ;  /* 0x00000019abab7c20 */ /* 0x000fe20008410000 */
[----:B------:R-:W-:Y:S01]  /*6310*/  FMUL.FTZ R174, R174, UR25 ;  /* 0x00000019aeae7c20 */ /* 0x000fe20008410000 */
[----:B------:R-:W-:Y:S01]  /*6320*/  FMUL.FTZ R175, R175, UR25 ;  /* 0x00000019afaf7c20 */ /* 0x000fe20008410000 */
[----:B------:R-:W3:Y:S01]  /*6330*/  SHFL.IDX PT, R154, R154, 0x1, 0x1c1f ;  /* 0x003c1f009a9a7f89 */ /* 0x000ee200000e0000 */
[----:B------:R-:W-:Y:S01]  /*6340*/  IADD3 R3, R3, UR6, -R184 ;  /* 0x0000000603037c10 */ /* 0x000fe2000fffe8b8 */
[----:B------:R-:W-:Y:S01]  /*6350*/  FMUL.FTZ R21, R164, UR25 ;  /* 0x00000019a4157c20 */ /* 0x000fe20008410000 */
[----:B------:R-:W-:Y:S01]  /*6360*/  MUFU.TANH R157, R162 ;  /* 0x000000a2009d7308 */ /* 0x000fe20000002400 */
[----:B------:R-:W-:Y:S01]  /*6370*/  FMUL.FTZ R178, R178, UR25 ;  /* 0x00000019b2b27c20 */ /* 0x000fe20008410000 */
[----:B------:R-:W-:Y:S01]  /*6380*/  FMUL.FTZ R13, R165, UR25 ;  /* 0x00000019a50d7c20 */ /* 0x000fe20008410000 */
[----:B------:R-:W-:-:S02]  /*6390*/  VIADD R3, R3, -UR53 ;  /* 0x8000003503037c36 */ /* 0x000fc40008000000 */
[----:B------:R-:W-:Y:S01]  /*63a0*/  FMUL.FTZ R179, R179, UR25 ;  /* 0x00000019b3b37c20 */ /* 0x000fe20008410000 */
[----:B------:R-:W-:Y:S01]  /*63b0*/  FMUL.FTZ R182, R182, UR25 ;  /* 0x00000019b6b67c20 */ /* 0x000fe20008410000 */
[----:B------:R-:W-:Y:S01]  /*63c0*/  FMUL.FTZ R183, R183, UR25 ;  /* 0x00000019b7b77c20 */ /* 0x000fe20008410000 */
[----:B------:R-:W-:Y:S01]  /*63d0*/  FMUL.FTZ R20, R168, UR25 ;  /* 0x00000019a8147c20 */ /* 0x000fe20008410000 */
[----:B------:R-:W-:Y:S01]  /*63e0*/  MUFU.TANH R159, R166 ;  /* 0x000000a6009f7308 */ /* 0x000fe20000002400 */
[----:B------:R-:W-:Y:S01]  /*63f0*/  UMOV UR10, UR22 ;  /* 0x00000016000a7c82 */ /* 0x000fe20008000000 */
[----:B------:R-:W-:Y:S01]  /*6400*/  FMUL.FTZ R169, R169, UR25 ;  /* 0x00000019a9a97c20 */ /* 0x000fe20008410000 */
[----:B------:R-:W-:Y:S01]  /*6410*/  FMUL.FTZ R172, R172, UR25 ;  /* 0x00000019acac7c20 */ /* 0x000fe20008410000 */
[----:B------:R-:W-:Y:S01]  /*6420*/  FMUL.FTZ R173, R173, UR25 ;  /* 0x00000019adad7c20 */ /* 0x000fe20008410000 */
[----:B------:R-:W-:Y:S01]  /*6430*/  FMUL.FTZ R177, R177, UR25 ;  /* 0x00000019b1b17c20 */ /* 0x000fe20008410000 */
[----:B------:R-:W-:Y:S01]  /*6440*/  FMUL.FTZ R180, R180, UR25 ;  /* 0x00000019b4b47c20 */ /* 0x000fe20008410000 */
[----:B------:R-:W-:Y:S01]  /*6450*/  FMUL.FTZ R181, R181, UR25 ;  /* 0x00000019b5b57c20 */ /* 0x000fe20008410000 */
[----:B------:R-:W-:Y:S01]  /*6460*/  MUFU.TANH R160, R167 ;  /* 0x000000a700a07308 */ /* 0x000fe20000002400 */
[C---:B--2---:R-:W-:Y:S01]  /*6470*/  IMAD.IADD R6, R3.reuse, 0x1, R6 ;  /* 0x0000000103067824 */ /* 0x044fe200078e0206 */
[----:B------:R-:W-:Y:S01]  /*6480*/  UIADD3 UR6, UR23, 0x28c40, URZ ;  /* 0x00028c4017067890 */ /* 0x000fe2000fffe03f */
[----:B---3--:R-:W-:-:S03]  /*6490*/  IMAD.IADD R3, R3, 0x1, R154 ;  /* 0x0000000103037824 */ /* 0x008fc600078e029a */
[C---:B------:R-:W-:Y:S01]  /*64a0*/  ISETP.GT.AND P6, PT, R6.reuse, 0x9, PT ;  /* 0x000000090600780c */ /* 0x040fe20003fc4270 */
[----:B------:R-:W-:Y:S01]  /*64b0*/  UPRMT UR6, UR39, 0x654, UR6 ;  /* 0x0000065427067896 */ /* 0x000fe20008000006 */
[----:B------:R-:W2:Y:S01]  /*64c0*/  MUFU.TANH R154, R155 ;  /* 0x0000009b009a7308 */ /* 0x000ea20000002400 */
[----:B------:R-:W-:Y:S02]  /*64d0*/  ISETP.GT.AND P3, PT, R6, RZ, PT ;  /* 0x000000ff0600720c */ /* 0x000fe40003f64270 */
[----:B-1----:R-:W-:Y:S02]  /*64e0*/  FSEL R10, R10, -INF , P6 ;  /* 0xff8000000a0a7808 */ /* 0x002fe40003000000 */
[----:B------:R-:W-:Y:S02]  /*64f0*/  ISETP.GT.AND P6, PT, R3, RZ, PT ;  /* 0x000000ff0300720c */ /* 0x000fe40003fc4270 */
[----:B------:R-:W-:Y:S01]  /*6500*/  ISETP.GT.AND P2, PT, R6, 0x1, PT ;  /* 0x000000010600780c */ /* 0x000fe20003f44270 */
[----:B------:R-:W1:Y:S01]  /*6510*/  MUFU.TANH R155, R158 ;  /* 0x0000009e009b7308 */ /* 0x000e620000002400 */
[----:B------:R-:W-:Y:S01]  /*6520*/  FSEL R153, R153, -INF , P6 ;  /* 0xff80000099997808 */ /* 0x000fe20003000000 */
[----:B------:R-:W-:Y:S01]  /*6530*/  SYNCS.ARRIVE.TRANS64.RED.A1T0 RZ, [UR6], RZ ;  /* 0x000000ffffff79a7 */ /* 0x000fe20008100406 */
[----:B------:R-:W-:-:S02]  /*6540*/  ISETP.GT.AND P6, PT, R3, 0x1, PT ;  /* 0x000000010300780c */ /* 0x000fc40003fc4270 */
[C---:B------:R-:W-:Y:S02]  /*6550*/  ISETP.GT.AND P1, PT, R6.reuse, 0x8, PT ;  /* 0x000000080600780c */ /* 0x040fe40003f24270 */
[----:B------:R-:W-:Y:S01]  /*6560*/  ISETP.GT.AND P5, PT, R6, 0x10, PT ;  /* 0x000000100600780c */ /* 0x000fe20003fa4270 */
[----:B------:R-:W3:Y:S01]  /*6570*/  MUFU.TANH R158, R163 ;  /* 0x000000a3009e7308 */ /* 0x000ee20000002400 */
[----:B--2---:R-:W-:Y:S02]  /*6580*/  FSEL R154, R154, -INF , P6 ;  /* 0xff8000009a9a7808 */ /* 0x004fe40003000000 */
[----:B------:R-:W-:Y:S02]  /*6590*/  ISETP.GT.AND P6, PT, R3, 0x8, PT ;  /* 0x000000080300780c */ /* 0x000fe40003fc4270 */
[----:B------:R-:W-:-:S03]  /*65a0*/  ISETP.GT.AND P4, PT, R6, 0x11, PT ;  /* 0x000000110600780c */ /* 0x000fc60003f84270 */
[----:B------:R-:W2:Y:S01]  /*65b0*/  MUFU.TANH R161, R170 ;  /* 0x000000aa00a17308 */ /* 0x000ea20000002400 */
[----:B-1----:R-:W-:Y:S02]  /*65c0*/  FSEL R155, R155, -INF , P6 ;  /* 0xff8000009b9b7808 */ /* 0x002fe40003000000 */
[----:B------:R-:W-:-:S04]  /*65d0*/  ISETP.GT.AND P6, PT, R3, 0x9, PT ;  /* 0x000000090300780c */ /* 0x000fc80003fc4270 */
[----:B------:R-:W-:Y:S01]  /*65e0*/  FSEL R156, R156, -INF , P6 ;  /* 0xff8000009c9c7808 */ /* 0x000fe20003000000 */
[----:B------:R-:W1:Y:S01]  /*65f0*/  MUFU.TANH R162, R171 ;  /* 0x000000ab00a27308 */ /* 0x000e620000002400 */
[----:B------:R-:W-:-:S04]  /*6600*/  ISETP.GT.AND P6, PT, R3, 0x10, PT ;  /* 0x000000100300780c */ /* 0x000fc80003fc4270 */
[----:B------:R-:W-:Y:S02]  /*6610*/  FSEL R157, R157, -INF , P6 ;  /* 0xff8000009d9d7808 */ /* 0x000fe40003000000 */
[C---:B------:R-:W-:Y:S01]  /*6620*/  ISETP.GT.AND P6, PT, R3.reuse, 0x11, PT ;  /* 0x000000110300780c */ /* 0x040fe20003fc4270 */
[----:B------:R-:W4:Y:S03]  /*6630*/  MUFU.TANH R163, R174 ;  /* 0x000000ae00a37308 */ /* 0x000f260000002400 */
[----:B---3--:R-:W-:Y:S02]  /*6640*/  FSEL R158, R158, -INF , P6 ;  /* 0xff8000009e9e7808 */ /* 0x008fe40003000000 */
[----:B------:R-:W-:-:S03]  /*6650*/  ISETP.GT.AND P6, PT, R3, 0x18, PT ;  /* 0x000000180300780c */ /* 0x000fc60003fc4270 */
[----:B------:R-:W3:Y:S01]  /*6660*/  MUFU.TANH R164, R175 ;  /* 0x000000af00a47308 */ /* 0x000ee20000002400 */
[----:B------:R-:W-:Y:S02]  /*6670*/  FSEL R159, R159, -INF , P6 ;  /* 0xff8000009f9f7808 */ /* 0x000fe40003000000 */
[----:B------:R-:W-:-:S04]  /*6680*/  ISETP.GT.AND P6, PT, R3, 0x19, PT ;  /* 0x000000190300780c */ /* 0x000fc80003fc4270 */
[----:B------:R-:W-:Y:S01]  /*6690*/  FSEL R160, R160, -INF , P6 ;  /* 0xff800000a0a07808 */ /* 0x000fe20003000000 */
[----:B------:R-:W5:Y:S01]  /*66a0*/  MUFU.TANH R165, R178 ;  /* 0x000000b200a57308 */ /* 0x000f620000002400 */
[----:B------:R-:W-:-:S04]  /*66b0*/  ISETP.GT.AND P6, PT, R3, 0x20, PT ;  /* 0x000000200300780c */ /* 0x000fc80003fc4270 */
[----:B--2---:R-:W-:Y:S02]  /*66c0*/  FSEL R161, R161, -INF , P6 ;  /* 0xff800000a1a17808 */ /* 0x004fe40003000000 */
[C---:B------:R-:W-:Y:S01]  /*66d0*/  ISETP.GT.AND P6, PT, R3.reuse, 0x21, PT ;  /* 0x000000210300780c */ /* 0x040fe20003fc4270 */
[----:B------:R-:W2:Y:S03]  /*66e0*/  MUFU.TANH R166, R179 ;  /* 0x000000b300a67308 */ /* 0x000ea60000002400 */
[----:B-1----:R-:W-:Y:S02]  /*66f0*/  FSEL R162, R162, -INF , P6 ;  /* 0xff800000a2a27808 */ /* 0x002fe40003000000 */
[----:B------:R-:W-:-:S03]  /*6700*/  ISETP.GT.AND P6, PT, R3, 0x28, PT ;  /* 0x000000280300780c */ /* 0x000fc60003fc4270 */
[----:B------:R-:W1:Y:S01]  /*6710*/  MUFU.TANH R167, R182 ;  /* 0x000000b600a77308 */ /* 0x000e620000002400 */
[----:B----4-:R-:W-:Y:S02]  /*6720*/  FSEL R163, R163, -INF , P6 ;  /* 0xff800000a3a37808 */ /* 0x010fe40003000000 */
[----:B------:R-:W-:-:S04]  /*6730*/  ISETP.GT.AND P6, PT, R3, 0x29, PT ;  /* 0x000000290300780c */ /* 0x000fc80003fc4270 */
[----:B---3--:R-:W-:Y:S01]  /*6740*/  FSEL R164, R164, -INF , P6 ;  /* 0xff800000a4a47808 */ /* 0x008fe20003000000 */
[----:B------:R-:W3:Y:S01]  /*6750*/  MUFU.TANH R168, R183 ;  /* 0x000000b700a87308 */ /* 0x000ee20000002400 */
[----:B------:R-:W-:-:S04]  /*6760*/  ISETP.GT.AND P6, PT, R3, 0x30, PT ;  /* 0x000000300300780c */ /* 0x000fc80003fc4270 */
[----:B-----5:R-:W-:Y:S02]  /*6770*/  FSEL R165, R165, -INF , P6 ;  /* 0xff800000a5a57808 */ /* 0x020fe40003000000 */
[C---:B------:R-:W-:Y:S01]  /*6780*/  ISETP.GT.AND P6, PT, R3.reuse, 0x31, PT ;  /* 0x000000310300780c */ /* 0x040fe20003fc4270 */
[----:B------:R-:W4:Y:S03]  /*6790*/  MUFU.TANH R11, R11 ;  /* 0x0000000b000b7308 */ /* 0x000f260000002400 */
[----:B--2---:R-:W-:Y:S02]  /*67a0*/  FSEL R166, R166, -INF , P6 ;  /* 0xff800000a6a67808 */ /* 0x004fe40003000000 */
[----:B------:R-:W-:-:S03]  /*67b0*/  ISETP.GT.AND P6, PT, R3, 0x38, PT ;  /* 0x000000380300780c */ /* 0x000fc60003fc4270 */
[----:B------:R-:W2:Y:S01]  /*67c0*/  MUFU.TANH R12, R12 ;  /* 0x0000000c000c7308 */ /* 0x000ea20000002400 */
[----:B-1----:R-:W-:Y:S02]  /*67d0*/  FSEL R167, R167, -INF , P6 ;  /* 0xff800000a7a77808 */ /* 0x002fe40003000000 */
[----:B------:R-:W-:Y:S02]  /*67e0*/  ISETP.GT.AND P6, PT, R3, 0x39, PT ;  /* 0x000000390300780c */ /* 0x000fe40003fc4270 */
[----:B------:R-:W-:Y:S02]  /*67f0*/  FMNMX.FTZ R3, R153, R9, !PT ;  /* 0x0000000999037209 */ /* 0x000fe40007810000 */
[----:B---3--:R-:W-:Y:S01]  /*6800*/  FSEL R168, R168, -INF , P6 ;  /* 0xff800000a8a87808 */ /* 0x008fe20003000000 */
[----:B------:R-:W1:Y:S01]  /*6810*/  MUFU.TANH R15, R15 ;  /* 0x0000000f000f7308 */ /* 0x000e620000002400 */
[----:B------:R-:W-:Y:S02]  /*6820*/  FMNMX.FTZ R3, R154, R3, !PT ;  /* 0x000000039a037209 */ /* 0x000fe40007810000 */
[----:B----4-:R-:W-:-:S02]  /*6830*/  FSEL R11, R11, -INF , P3 ;  /* 0xff8000000b0b7808 */ /* 0x010fc40001800000 */
[----:B------:R-:W-:Y:S02]  /*6840*/  FMNMX.FTZ R3, R155, R3, !PT ;  /* 0x000000039b037209 */ /* 0x000fe40007810000 */
[----:B------:R-:W-:Y:S01]  /*6850*/  ISETP.GT.AND P3, PT, R6, 0x18, PT ;  /* 0x000000180600780c */ /* 0x000fe20003f64270 */
[----:B------:R-:W3:Y:S01]  /*6860*/  MUFU.TANH R152, R152 ;  /* 0x0000009800987308 */ /* 0x000ee20000002400 */
[----:B------:R-:W-:Y:S02]  /*6870*/  FMNMX.FTZ R3, R156, R3, !PT ;  /* 0x000000039c037209 */ /* 0x000fe40007810000 */
[----:B--2---:R-:W-:Y:S02]  /*6880*/  FSEL R12, R12, -INF , P2 ;  /* 0xff8000000c0c7808 */ /* 0x004fe40001000000 */
[----:B------:R-:W-:Y:S02]  /*6890*/  FMNMX.FTZ R3, R157, R3, !PT ;  /* 0x000000039d037209 */ /* 0x000fe40007810000 */
[----:B------:R-:W-:Y:S01]  /*68a0*/  ISETP.GT.AND P2, PT, R6, 0x19, PT ;  /* 0x000000190600780c */ /* 0x000fe20003f44270 */
[----:B------:R-:W2:Y:S01]  /*68b0*/  MUFU.TANH R14, R14 ;  /* 0x0000000e000e7308 */ /* 0x000ea20000002400 */
[----:B------:R-:W-:-:S02]  /*68c0*/  FMNMX.FTZ R3, R158, R3, !PT ;  /* 0x000000039e037209 */ /* 0x000fc40007810000 */
[----:B-1----:R-:W-:Y:S02]  /*68d0*/  FSEL R15, R15, -INF , P1 ;  /* 0xff8000000f0f7808 */ /* 0x002fe40000800000 */
[----:B------:R-:W-:Y:S02]  /*68e0*/  FMNMX.FTZ R3, R159, R3, !PT ;  /* 0x000000039f037209 */ /* 0x000fe40007810000 */
[----:B------:R-:W-:Y:S01]  /*68f0*/  ISETP.GT.AND P1, PT, R6, 0x20, PT ;  /* 0x000000200600780c */ /* 0x000fe20003f24270 */
[----:B------:R-:W1:Y:S01]  /*6900*/  MUFU.TANH R21, R21 ;  /* 0x0000001500157308 */ /* 0x000e620000002400 */
[----:B------:R-:W-:Y:S02]  /*6910*/  FMNMX.FTZ R3, R160, R3, !PT ;  /* 0x00000003a0037209 */ /* 0x000fe40007810000 */
[----:B---3--:R-:W-:Y:S02]  /*6920*/  FSEL R152, R152, -INF , P5 ;  /* 0xff80000098987808 */ /* 0x008fe40002800000 */
[----:B------:R-:W-:-:S02]  /*6930*/  FMNMX.FTZ R3, R161, R3, !PT ;  /* 0x00000003a1037209 */ /* 0x000fc40007810000 */
        /* <DEDUP_REMOVED lines=10> */
[----:B------:R-:W-:Y:S02]  /*69e0*/  ISETP.GT.AND P3, PT, R6, 0x31, PT ;  /* 0x000000310600780c */ /* 0x000fe40003f64270 */
[----:B------:R-:W-:Y:S02]  /*69f0*/  FMNMX.FTZ R3, R166, R3, !PT ;  /* 0x00000003a6037209 */ /* 0x000fe40007810000 */
[----:B---3--:R-:W-:Y:S02]  /*6a00*/  FSEL R13, R13, -INF , P2 ;  /* 0xff8000000d0d7808 */ /* 0x008fe40001000000 */
[----:B------:R-:W-:-:S02]  /*6a10*/  FMNMX.FTZ R3, R167, R3, !PT ;  /* 0x00000003a7037209 */ /* 0x000fc40007810000 */
[----:B------:R-:W-:Y:S02]  /*6a20*/  ISETP.GT.AND P2, PT, R6, 0x38, PT ;  /* 0x000000380600780c */ /* 0x000fe40003f44270 */
[----:B------:R-:W-:Y:S02]  /*6a30*/  FMNMX.FTZ R3, R168, R3, !PT ;  /* 0x00000003a8037209 */ /* 0x000fe40007810000 */
[----:B--2---:R-:W-:Y:S02]  /*6a40*/  FSEL R20, R20, -INF , P1 ;  /* 0xff80000014147808 */ /* 0x004fe40000800000 */
[----:B------:R-:W-:Y:S01]  /*6a50*/  ISETP.GT.AND P1, PT, R6, 0x39, PT ;  /* 0x000000390600780c */ /* 0x000fe20003f24270 */
[----:B------:R-:W1:Y:S02]  /*6a60*/  SHFL.BFLY PT, R170, R3, 0x2, 0x1f ;  /* 0x0c401f0003aa7f89 */ /* 0x000e6400000e0000 */
[----:B-1----:R-:W-:-:S05]  /*6a70*/  FMNMX.FTZ R3, R3, R170, !PT ;  /* 0x000000aa03037209 */ /* 0x002fca0007810000 */
[----:B------:R-:W1:Y:S02]  /*6a80*/  SHFL.BFLY PT, R170, R3, 0x1, 0x1f ;  /* 0x0c201f0003aa7f89 */ /* 0x000e6400000e0000 */
[----:B-1----:R-:W-:-:S04]  /*6a90*/  FMNMX.FTZ R3, R3, R170, !PT ;  /* 0x000000aa03037209 */ /* 0x002fc80007810000 */
[C---:B------:R-:W-:Y:S01]  /*6aa0*/  FSETP.NEU.FTZ.AND P6, PT, R3.reuse, -INF , PT ;  /* 0xff8000000300780b */ /* 0x040fe20003fdd000 */
[----:B------:R-:W-:-:S03]  /*6ab0*/  FMUL.FTZ R171, R3, UR10 ;  /* 0x0000000a03ab7c20 */ /* 0x000fc60008410000 */
[----:B------:R-:W-:Y:S02]  /*6ac0*/  FSEL R170, R3, RZ, P6 ;  /* 0x000000ff03aa7208 */ /* 0x000fe40003000000 */
[----:B------:R-:W-:Y:S02]  /*6ad0*/  FSEL R171, R171, RZ, P6 ;  /* 0x000000ffabab7208 */ /* 0x000fe40003000000 */
[----:B------:R-:W-:Y:S01]  /*6ae0*/  ISETP.GT.AND P6, PT, R6, 0x21, PT ;  /* 0x000000210600780c */ /* 0x000fe20003fc4270 */
[----:B------:R-:W-:Y:S02]  /*6af0*/  FADD.FTZ R170, -R170, R9 ;  /* 0x00000009aaaa7221 */ /* 0x000fe40000010100 */
        /* <DEDUP_REMOVED lines=16> */
[----:B------:R-:W-:Y:S01]  /*6c00*/  FMUL.FTZ R168, R170, UR10 ;  /* 0x0000000aaaa87c20 */ /* 0x000fe20008410000 */
[----:B------:R-:W-:Y:S08]  /*6c10*/  MUFU.EX2 R153, R153 ;  /* 0x0000009900997308 */ /* 0x000ff00000000800 */
[----:B------:R-:W1:Y:S08]  /*6c20*/  MUFU.EX2 R168, R168 ;  /* 0x000000a800a87308 */ /* 0x000e700000000800 */
[----:B------:R2:W3:Y:S08]  /*6c30*/  MUFU.TANH R9, R169 ;  /* 0x000000a900097308 */ /* 0x0004f00000002400 */
[----:B------:R-:W4:Y:S01]  /*6c40*/  MUFU.EX2 R154, R154 ;  /* 0x0000009a009a7308 */ /* 0x000f220000000800 */
[----:B--2---:R-:W-:Y:S01]  /*6c50*/  FMNMX.FTZ R169, R11, R8, !PT ;  /* 0x000000080ba97209 */ /* 0x004fe20007810000 */
[----:B-1----:R-:W-:Y:S01]  /*6c60*/  FFMA.FTZ R4, R168, R4, R153 ;  /* 0x00000004a8047223 */ /* 0x002fe20000010099 */
[-C--:B------:R-:W-:Y:S01]  /*6c70*/  FMUL.FTZ R26, R26, R168.reuse ;  /* 0x000000a81a1a7220 */ /* 0x080fe20000410000 */
[-C--:B------:R-:W-:Y:S01]  /*6c80*/  FMUL.FTZ R27, R27, R168.reuse ;  /* 0x000000a81b1b7220 */ /* 0x080fe20000410000 */
[----:B------:R-:W-:Y:S01]  /*6c90*/  FMNMX.FTZ R170, R12, R169, !PT ;  /* 0x000000a90caa7209 */ /* 0x000fe20007810000 */
[-C--:B------:R-:W-:Y:S01]  /*6ca0*/  FMUL.FTZ R30, R30, R168.reuse ;  /* 0x000000a81e1e7220 */ /* 0x080fe20000410000 */
[----:B------:R-:W-:Y:S01]  /*6cb0*/  FMUL.FTZ R31, R31, R168 ;  /* 0x000000a81f1f7220 */ /* 0x000fe20000410000 */
[----:B------:R1:W-:Y:S01]  /*6cc0*/  MUFU.TANH R169, R173 ;  /* 0x000000ad00a97308 */ /* 0x0003e20000002400 */
[----:B------:R-:W-:Y:S01]  /*6cd0*/  FMNMX.FTZ R170, R15, R170, !PT ;  /* 0x000000aa0faa7209 */ /* 0x000fe20007810000 */
[-C--:B------:R-:W-:Y:S01]  /*6ce0*/  FMUL.FTZ R34, R34, R168.reuse ;  /* 0x000000a822227220 */ /* 0x080fe20000410000 */
[----:B---3--:R-:W-:Y:S01]  /*6cf0*/  FSEL R9, R9, -INF , P6 ;  /* 0xff80000009097808 */ /* 0x008fe20003000000 */
[----:B------:R-:W-:Y:S01]  /*6d00*/  FMUL.FTZ R35, R35, R168 ;  /* 0x000000a823237220 */ /* 0x000fe20000410000 */
[----:B------:R-:W-:Y:S01]  /*6d10*/  FMNMX.FTZ R170, R10, R170, !PT ;  /* 0x000000aa0aaa7209 */ /* 0x000fe20007810000 */
[----:B------:R-:W-:Y:S01]  /*6d20*/  FMUL.FTZ R38, R38, R168 ;  /* 0x000000a826267220 */ /* 0x000fe20000410000 */
[----:B------:R-:W-:Y:S01]  /*6d30*/  ISETP.GT.AND P6, PT, R6, 0x28, PT ;  /* 0x000000280600780c */ /* 0x000fe20003fc4270 */
[----:B------:R-:W-:Y:S01]  /*6d40*/  MUFU.EX2 R155, R155 ;  /* 0x0000009b009b7308 */ /* 0x000fe20000000800 */
[----:B------:R-:W-:Y:S01]  /*6d50*/  FMNMX.FTZ R170, R152, R170, !PT ;  /* 0x000000aa98aa7209 */ /* 0x000fe20007810000 */
[C---:B----4-:R-:W-:Y:S01]  /*6d60*/  FADD.FTZ R4, R154.reuse, R4 ;  /* 0x000000049a047221 */ /* 0x050fe20000010000 */
[----:B------:R-:W-:Y:S01]  /*6d70*/  F2FP.F16.F32.PACK_AB R153, R154, R153 ;  /* 0x000000999a99723e */ /* 0x000fe200000000ff */
[----:B------:R-:W-:Y:S01]  /*6d80*/  FMUL.FTZ R39, R39, R168 ;  /* 0x000000a827277220 */ /* 0x000fe20000410000 */
[----:B-1----:R-:W-:Y:S01]  /*6d90*/  FMNMX.FTZ R173, R14, R170, !PT ;  /* 0x000000aa0ead7209 */ /* 0x002fe20007810000 */
[-C--:B------:R-:W-:Y:S01]  /*6da0*/  FMUL.FTZ R42, R42, R168.reuse ;  /* 0x000000a82a2a7220 */ /* 0x080fe20000410000 */
[-C--:B------:R-:W-:Y:S01]  /*6db0*/  FMUL.FTZ R43, R43, R168.reuse ;  /* 0x000000a82b2b7220 */ /* 0x080fe20000410000 */
[----:B------:R1:W2:Y:S01]  /*6dc0*/  MUFU.TANH R154, R172 ;  /* 0x000000ac009a7308 */ /* 0x0002a20000002400 */
[----:B------:R-:W-:Y:S01]  /*6dd0*/  FMNMX.FTZ R173, R21, R173, !PT ;  /* 0x000000ad15ad7209 */ /* 0x000fe20007810000 */
[-C--:B------:R-:W-:Y:S01]  /*6de0*/  FMUL.FTZ R46, R46, R168.reuse ;  /* 0x000000a82e2e7220 */ /* 0x080fe20000410000 */
[-C--:B------:R-:W-:Y:S01]  /*6df0*/  FMUL.FTZ R47, R47, R168.reuse ;  /* 0x000000a82f2f7220 */ /* 0x080fe20000410000 */
[-C--:B------:R-:W-:Y:S01]  /*6e00*/  FMUL.FTZ R50, R50, R168.reuse ;  /* 0x000000a832327220 */ /* 0x080fe20000410000 */
[----:B------:R-:W-:Y:S01]  /*6e10*/  FMNMX.FTZ R173, R13, R173, !PT ;  /* 0x000000ad0dad7209 */ /* 0x000fe20007810000 */
[-C--:B------:R-:W-:Y:S01]  /*6e20*/  FMUL.FTZ R51, R51, R168.reuse ;  /* 0x000000a833337220 */ /* 0x080fe20000410000 */
[-C--:B------:R-:W-:Y:S01]  /*6e30*/  FMUL.FTZ R54, R54, R168.reuse ;  /* 0x000000a836367220 */ /* 0x080fe20000410000 */
[----:B------:R-:W3:Y:S01]  /*6e40*/  MUFU.TANH R170, R177 ;  /* 0x000000b100aa7308 */ /* 0x000ee20000002400 */
[----:B-1----:R-:W-:Y:S01]  /*6e50*/  FMUL.FTZ R172, R176, UR25 ;  /* 0x00000019b0ac7c20 */ /* 0x002fe20008410000 */
[----:B------:R-:W-:Y:S01]  /*6e60*/  FMNMX.FTZ R174, R20, R173, !PT ;  /* 0x000000ad14ae7209 */ /* 0x000fe20007810000 */
[-C--:B------:R-:W-:Y:S01]  /*6e70*/  FMUL.FTZ R55, R55, R168.reuse ;  /* 0x000000a837377220 */ /* 0x080fe20000410000 */
[-C--:B------:R-:W-:Y:S01]  /*6e80*/  FMUL.FTZ R58, R58, R168.reuse ;  /* 0x000000a83a3a7220 */ /* 0x080fe20000410000 */
[----:B------:R-:W-:Y:S01]  /*6e90*/  FMUL.FTZ R59, R59, R168 ;  /* 0x000000a83b3b7220 */ /* 0x000fe20000410000 */
[----:B------:R-:W-:Y:S01]  /*6ea0*/  FMNMX.FTZ R175, R9, R174, !PT ;  /* 0x000000ae09af7209 */ /* 0x000fe20007810000 */
[-C--:B------:R-:W-:Y:S01]  /*6eb0*/  FMUL.FTZ R62, R62, R168.reuse ;  /* 0x000000a83e3e7220 */ /* 0x080fe20000410000 */
[----:B------:R-:W1:Y:S01]  /*6ec0*/  MUFU.TANH R172, R172 ;  /* 0x000000ac00ac7308 */ /* 0x000e620000002400 */
[----:B--2---:R-:W-:Y:S01]  /*6ed0*/  FSEL R173, R154, -INF , P6 ;  /* 0xff8000009aad7808 */ /* 0x004fe20003000000 */
[-C--:B------:R-:W-:Y:S01]  /*6ee0*/  FMUL.FTZ R63, R63, R168.reuse ;  /* 0x000000a83f3f7220 */ /* 0x080fe20000410000 */
[----:B------:R-:W-:Y:S01]  /*6ef0*/  FSEL R154, R169, -INF , P5 ;  /* 0xff800000a99a7808 */ /* 0x000fe20002800000 */
[-C--:B------:R-:W-:Y:S01]  /*6f00*/  FMUL.FTZ R66, R66, R168.reuse ;  /* 0x000000a842427220 */ /* 0x080fe20000410000 */
[----:B------:R-:W-:Y:S01]  /*6f10*/  FMNMX.FTZ R175, R173, R175, !PT ;  /* 0x000000afadaf7209 */ /* 0x000fe20007810000 */
[-C--:B------:R-:W-:Y:S01]  /*6f20*/  FMUL.FTZ R67, R67, R168.reuse ;  /* 0x000000a843437220 */ /* 0x080fe20000410000 */
[-C--:B------:R-:W-:Y:S01]  /*6f30*/  FMUL.FTZ R70, R70, R168.reuse ;  /* 0x000000a846467220 */ /* 0x080fe20000410000 */
[----:B------:R-:W2:Y:S01]  /*6f40*/  MUFU.TANH R6, R180 ;  /* 0x000000b400067308 */ /* 0x000ea20000002400 */
[----:B------:R-:W-:Y:S01]  /*6f50*/  FMNMX.FTZ R175, R154, R175, !PT ;  /* 0x000000af9aaf7209 */ /* 0x000fe20007810000 */
[-C--:B------:R-:W-:Y:S01]  /*6f60*/  FMUL.FTZ R71, R71, R168.reuse ;  /* 0x000000a847477220 */ /* 0x080fe20000410000 */
[----:B---3--:R-:W-:Y:S01]  /*6f70*/  FSEL R169, R170, -INF , P3 ;  /* 0xff800000aaa97808 */ /* 0x008fe20001800000 */
[-C--:B------:R-:W-:Y:S01]  /*6f80*/  FMUL.FTZ R74, R74, R168.reuse ;  /* 0x000000a84a4a7220 */ /* 0x080fe20000410000 */
[-C--:B------:R-:W-:Y:S01]  /*6f90*/  FMUL.FTZ R75, R75, R168.reuse ;  /* 0x000000a84b4b7220 */ /* 0x080fe20000410000 */
[-C--:B------:R-:W-:Y:S01]  /*6fa0*/  FMUL.FTZ R78, R78, R168.reuse ;  /* 0x000000a84e4e7220 */ /* 0x080fe20000410000 */
[-C--:B------:R-:W-:Y:S01]  /*6fb0*/  FMUL.FTZ R79, R79, R168.reuse ;  /* 0x000000a84f4f7220 */ /* 0x080fe20000410000 */
[----:B------:R-:W3:Y:S01]  /*6fc0*/  MUFU.TANH R174, R181 ;  /* 0x000000b500ae7308 */ /* 0x000ee20000002400 */
[----:B-1----:R-:W-:Y:S01]  /*6fd0*/  FSEL R172, R172, -INF , P4 ;  /* 0xff800000acac7808 */ /* 0x002fe20002000000 */
[-C--:B------:R-:W-:Y:S01]  /*6fe0*/  FMUL.FTZ R82, R82, R168.reuse ;  /* 0x000000a852527220 */ /* 0x080fe20000410000 */
[-C--:B------:R-:W-:Y:S01]  /*6ff0*/  FMUL.FTZ R83, R83, R168.reuse ;  /* 0x000000a853537220 */ /* 0x080fe20000410000 */
[-C--:B------:R-:W-:Y:S01]  /*7000*/  FMUL.FTZ R86, R86, R168.reuse ;  /* 0x000000a856567220 */ /* 0x080fe20000410000 */
[----:B------:R-:W-:Y:S01]  /*7010*/  FMNMX.FTZ R175, R172, R175, !PT ;  /* 0x000000afacaf7209 */ /* 0x000fe20007810000 */
[-C--:B------:R-:W-:Y:S01]  /*7020*/  FMUL.FTZ R87, R87, R168.reuse ;  /* 0x000000a857577220 */ /* 0x080fe20000410000 */
[-C--:B------:R-:W-:Y:S01]  /*7030*/  FMUL.FTZ R90, R90, R168.reuse ;  /* 0x000000a85a5a7220 */ /* 0x080fe20000410000 */
[----:B------:R-:W-:Y:S01]  /*7040*/  MUFU.EX2 R156, R156 ;  /* 0x0000009c009c7308 */ /* 0x000fe20000000800 */
[----:B--2---:R-:W-:Y:S01]  /*7050*/  FSEL R170, R6, -INF , P2 ;  /* 0xff80000006aa7808 */ /* 0x004fe20001000000 */
[-C--:B------:R-:W-:Y:S01]  /*7060*/  FMUL.FTZ R91, R91, R168.reuse ;  /* 0x000000a85b5b7220 */ /* 0x080fe20000410000 */
[----:B------:R-:W-:Y:S01]  /*7070*/  FMNMX.FTZ R175, R169, R175, !PT ;  /* 0x000000afa9af7209 */ /* 0x000fe20007810000 */
[-C--:B------:R-:W-:Y:S01]  /*7080*/  FMUL.FTZ R94, R94, R168.reuse ;  /* 0x000000a85e5e7220 */ /* 0x080fe20000410000 */
[-C--:B------:R-:W-:Y:S01]  /*7090*/  FMUL.FTZ R95, R95, R168.reuse ;  /* 0x000000a85f5f7220 */ /* 0x080fe20000410000 */
[-C--:B------:R-:W-:Y:S01]  /*70a0*/  FMUL.FTZ R98, R98, R168.reuse ;  /* 0x000000a862627220 */ /* 0x080fe20000410000 */
[----:B------:R-:W-:Y:S01]  /*70b0*/  FMNMX.FTZ R6, R170, R175, !PT ;  /* 0x000000afaa067209 */ /* 0x000fe20007810000 */
[----:B------:R-:W-:Y:S01]  /*70c0*/  MUFU.EX2 R157, R157 ;  /* 0x0000009d009d7308 */ /* 0x000fe20000000800 */
[----:B---3--:R-:W-:Y:S01]  /*70d0*/  FSEL R174, R174, -INF , P1 ;  /* 0xff800000aeae7808 */ /* 0x008fe20000800000 */
[-C--:B------:R-:W-:Y:S01]  /*70e0*/  FMUL.FTZ R99, R99, R168.reuse ;  /* 0x000000a863637220 */ /* 0x080fe20000410000 */
[----:B------:R-:W-:Y:S01]  /*70f0*/  ISETP.NE.AND P1, PT, R17, RZ, PT ;  /* 0x000000ff1100720c */ /* 0x000fe20003f25270 */
[----:B------:R-:W-:Y:S01]  /*7100*/  FMUL.FTZ R102, R102, R168 ;  /* 0x000000a866667220 */ /* 0x000fe20000410000 */
[----:B------:R-:W-:Y:S01]  /*7110*/  FMNMX.FTZ R6, R174, R6, !PT ;  /* 0x00000006ae067209 */ /* 0x000fe20007810000 */
[-C--:B------:R-:W-:Y:S01]  /*7120*/  FMUL.FTZ R103, R103, R168.reuse ;  /* 0x000000a867677220 */ /* 0x080fe20000410000 */
[-C--:B------:R-:W-:Y:S01]  /*7130*/  FMUL.FTZ R106, R106, R168.reuse ;  /* 0x000000a86a6a7220 */ /* 0x080fe20000410000 */
[----:B------:R-:W-:Y:S01]  /*7140*/  MUFU.EX2 R158, R158 ;  /* 0x0000009e009e7308 */ /* 0x000fe20000000800 */
[-C--:B------:R-:W-:Y:S01]  /*7150*/  FMUL.FTZ R107, R107, R168.reuse ;  /* 0x000000a86b6b7220 */ /* 0x080fe20000410000 */
[----:B------:R-:W1:Y:S01]  /*7160*/  SHFL.BFLY PT, R175, R6, 0x2, 0x1f ;  /* 0x0c401f0006af7f89 */ /* 0x000e6200000e0000 */
        /* <DEDUP_REMOVED lines=23> */
[----:B-1----:R-:W-:Y:S01]  /*72e0*/  FMNMX.FTZ R6, R6, R175, !PT ;  /* 0x000000af06067209 */ /* 0x002fe20007810000 */
[-C--:B------:R-:W-:Y:S01]  /*72f0*/  FMUL.FTZ R150, R150, R168.reuse ;  /* 0x000000a896967220 */ /* 0x080fe20000410000 */
[----:B------:R-:W-:-:S03]  /*7300*/  FMUL.FTZ R151, R151, R168 ;  /* 0x000000a897977220 */ /* 0x000fc60000410000 */
[----:B------:R-:W1:Y:S01]  /*7310*/  SHFL.BFLY PT, R175, R6, 0x1, 0x1f ;  /* 0x0c201f0006af7f89 */ /* 0x000e6200000e0000 */
[----:B------:R-:W-:Y:S08]  /*7320*/  MUFU.EX2 R162, R162 ;  /* 0x000000a200a27308 */ /* 0x000ff00000000800 */
[----:B------:R-:W-:Y:S08]  /*7330*/  MUFU.EX2 R163, R163 ;  /* 0x000000a300a37308 */ /* 0x000ff00000000800 */
[----:B------:R-:W-:Y:S01]  /*7340*/  MUFU.EX2 R164, R164 ;  /* 0x000000a400a47308 */ /* 0x000fe20000000800 */
[----:B-1----:R-:W-:-:S07]  /*7350*/  FMNMX.FTZ R6, R6, R175, !PT ;  /* 0x000000af06067209 */ /* 0x002fce0007810000 */
[----:B------:R-:W-:Y:S01]  /*7360*/  MUFU.EX2 R165, R165 ;  /* 0x000000a500a57308 */ /* 0x000fe20000000800 */
[----:B------:R-:W-:-:S04]  /*7370*/  FSETP.NEU.FTZ.AND P2, PT, R6, -INF , PT ;  /* 0xff8000000600780b */ /* 0x000fc80003f5d000 */
[----:B------:R-:W-:-:S03]  /*7380*/  FSEL R175, R6, RZ, P2 ;  /* 0x000000ff06af7208 */ /* 0x000fc60001000000 */
[----:B------:R-:W-:Y:S02]  /*7390*/  MUFU.EX2 R166, R166 ;  /* 0x000000a600a67308 */ /* 0x000fe40000000800 */
[----:B------:R-:W-:-:S04]  /*73a0*/  FADD.FTZ R175, -R175, R8 ;  /* 0x00000008afaf7221 */ /* 0x000fc80000010100 */
[----:B------:R-:W-:Y:S01]  /*73b0*/  FMUL.FTZ R8, R175, UR10 ;  /* 0x0000000aaf087c20 */ /* 0x000fe20008410000 */
[----:B------:R-:W-:Y:S01]  /*73c0*/  IMAD.U32 R175, RZ, RZ, UR24 ;  /* 0x00000018ffaf7e24 */ /* 0x000fe2000f8e00ff */
[----:B------:R-:W-:Y:S03]  /*73d0*/  MUFU.EX2 R167, R167 ;  /* 0x000000a700a77308 */ /* 0x000fe60000000800 */
[----:B------:R-:W-:-:S05]  /*73e0*/  @!P1 IMAD R175, R175, 0x40, R16 ;  /* 0x00000040afaf9824 */ /* 0x000fca00078e0210 */
[----:B------:R-:W1:Y:S01]  /*73f0*/  MUFU.EX2 R8, R8 ;  /* 0x0000000800087308 */ /* 0x000e620000000800 */
[----:B------:R-:W-:-:S05]  /*7400*/  @!P1 LEA R175, R175, UR40, 0x2 ;  /* 0x00000028afaf9c11 */ /* 0x000fca000f8e10ff */
[----:B------:R-:W-:Y:S02]  /*7410*/  @!P1 STS [R175+0x28820], R168 ;  /* 0x028820a8af009388 */ /* 0x000fe40000000800 */
[----:B------:R-:W-:Y:S02]  /*7420*/  MUFU.EX2 R171, R171 ;  /* 0x000000ab00ab7308 */ /* 0x000fe40000000800 */
        /* <DEDUP_REMOVED lines=10> */
[----:B-1----:R-:W-:Y:S01]  /*74d0*/  FMUL.FTZ R175, R6, UR10 ;  /* 0x0000000a06af7c20 */ /* 0x002fe20008410000 */
[-C--:B------:R-:W-:Y:S01]  /*74e0*/  FMUL.FTZ R41, R41, R8.reuse ;  /* 0x0000000829297220 */ /* 0x080fe20000410000 */
[-C--:B------:R-:W-:Y:S01]  /*74f0*/  FMUL.FTZ R44, R44, R8.reuse ;  /* 0x000000082c2c7220 */ /* 0x080fe20000410000 */
[-C--:B------:R-:W-:Y:S01]  /*7500*/  FMUL.FTZ R45, R45, R8.reuse ;  /* 0x000000082d2d7220 */ /* 0x080fe20000410000 */
[-C--:B------:R-:W-:Y:S01]  /*7510*/  FMUL.FTZ R48, R48, R8.reuse ;  /* 0x0000000830307220 */ /* 0x080fe20000410000 */
[----:B------:R-:W-:Y:S01]  /*7520*/  FSEL R175, R175, RZ, P2 ;  /* 0x000000ffafaf7208 */ /* 0x000fe20001000000 */
[-C--:B------:R-:W-:Y:S01]  /*7530*/  FMUL.FTZ R49, R49, R8.reuse ;  /* 0x0000000831317220 */ /* 0x080fe20000410000 */
[-C--:B------:R-:W-:Y:S01]  /*7540*/  FMUL.FTZ R52, R52, R8.reuse ;  /* 0x0000000834347220 */ /* 0x080fe20000410000 */
[-C--:B------:R-:W-:Y:S01]  /*7550*/  FMUL.FTZ R53, R53, R8.reuse ;  /* 0x0000000835357220 */ /* 0x080fe20000410000 */
[-C--:B------:R-:W-:Y:S01]  /*7560*/  FMUL.FTZ R56, R56, R8.reuse ;  /* 0x0000000838387220 */ /* 0x080fe20000410000 */
        /* <DEDUP_REMOVED lines=17> */
[----:B------:R-:W-:Y:S01]  /*7680*/  FFMA.FTZ R174, R174, UR10, -R175 ;  /* 0x0000000aaeae7c23 */ /* 0x000fe200080108af */
[-C--:B------:R-:W-:Y:S01]  /*7690*/  FMUL.FTZ R57, R57, R8.reuse ;  /* 0x0000000839397220 */ /* 0x080fe20000410000 */
[-C--:B------:R-:W-:Y:S01]  /*76a0*/  FMUL.FTZ R60, R60, R8.reuse ;  /* 0x000000083c3c7220 */ /* 0x080fe20000410000 */
[-C--:B------:R-:W-:Y:S01]  /*76b0*/  FMUL.FTZ R61, R61, R8.reuse ;  /* 0x000000083d3d7220 */ /* 0x080fe20000410000 */
[-C--:B------:R-:W-:Y:S01]  /*76c0*/  FMUL.FTZ R64, R64, R8.reuse ;  /* 0x0000000840407220 */ /* 0x080fe20000410000 */
[----:B------:R-:W3:Y:S01]  /*76d0*/  MUFU.EX2 R15, R15 ;  /* 0x0000000f000f7308 */ /* 0x000ee20000000800 */
[----:B-1----:R-:W-:Y:S01]  /*76e0*/  FFMA.FTZ R5, R8, R5, R11 ;  /* 0x0000000508057223 */ /* 0x002fe2000001000b */
        /* <DEDUP_REMOVED lines=16> */
[----:B------:R-:W-:Y:S01]  /*77f0*/  FADD.FTZ R5, R155, R4 ;  /* 0x000000049b057221 */ /* 0x000fe20000010000 */
[----:B------:R-:W-:Y:S01]  /*7800*/  F2FP.F16.F32.PACK_AB R155, R156, R155 ;  /* 0x0000009b9c9b723e */ /* 0x000fe200000000ff */
[-C--:B------:R-:W-:Y:S01]  /*7810*/  FMUL.FTZ R88, R88, R8.reuse ;  /* 0x0000000858587220 */ /* 0x080fe20000410000 */
[-C--:B------:R-:W-:Y:S01]  /*7820*/  FMUL.FTZ R89, R89, R8.reuse ;  /* 0x0000000859597220 */ /* 0x080fe20000410000 */
[----:B------:R-:W-:Y:S01]  /*7830*/  FADD.FTZ R5, R156, R5 ;  /* 0x000000059c057221 */ /* 0x000fe20000010000 */
[-C--:B------:R-:W-:Y:S01]  /*7840*/  FMUL.FTZ R92, R92, R8.reuse ;  /* 0x000000085c5c7220 */ /* 0x080fe20000410000 */
[----:B------:R-:W3:Y:S01]  /*7850*/  MUFU.EX2 R14, R14 ;  /* 0x0000000e000e7308 */ /* 0x000ee20000000800 */
[----:B-1----:R-:W-:Y:S01]  /*7860*/  FADD.FTZ R4, R10, R12 ;  /* 0x0000000c0a047221 */ /* 0x002fe20000010000 */
[----:B------:R-:W-:Y:S01]  /*7870*/  FADD.FTZ R5, R157, R5 ;  /* 0x000000059d057221 */ /* 0x000fe20000010000 */
[----:B------:R-:W-:Y:S01]  /*7880*/  F2FP.F16.F32.PACK_AB R157, R158, R157 ;  /* 0x0000009d9e9d723e */ /* 0x000fe200000000ff */
[-C--:B------:R-:W-:Y:S01]  /*7890*/  FMUL.FTZ R93, R93, R8.reuse ;  /* 0x000000085d5d7220 */ /* 0x080fe20000410000 */
[-C--:B------:R-:W-:Y:S01]  /*78a0*/  FMUL.FTZ R96, R96, R8.reuse ;  /* 0x0000000860607220 */ /* 0x080fe20000410000 */
[----:B------:R-:W-:Y:S01]  /*78b0*/  FADD.FTZ R5, R158, R5 ;  /* 0x000000059e057221 */ /* 0x000fe20000010000 */
[-C--:B------:R-:W-:Y:S01]  /*78c0*/  FMUL.FTZ R97, R97, R8.reuse ;  /* 0x0000000861617220 */ /* 0x080fe20000410000 */
[----:B------:R-:W1:Y:S01]  /*78d0*/  MUFU.EX2 R21, R21 ;  /* 0x0000001500157308 */ /* 0x000e620000000800 */
        /* <DEDUP_REMOVED lines=9> */
[----:B------:R-:W-:Y:S01]  /*7970*/  FADD.FTZ R5, R161, R5 ;  /* 0x00000005a1057221 */ /* 0x000fe20000010000 */
[----:B------:R-:W-:Y:S01]  /*7980*/  F2FP.F16.F32.PACK_AB R156, R14, R176 ;  /* 0x000000b00e9c723e */ /* 0x000fe200000000ff */
[-C--:B------:R-:W-:Y:S01]  /*7990*/  FMUL.FTZ R105, R105, R8.reuse ;  /* 0x0000000869697220 */ /* 0x080fe20000410000 */
[C---:B------:R-:W-:Y:S01]  /*79a0*/  F2FP.F16.F32.PACK_AB R161, R162.reuse, R161 ;  /* 0x000000a1a2a1723e */ /* 0x040fe200000000ff */
        /* <DEDUP_REMOVED lines=15> */
[C---:B------:R-:W-:Y:S01]  /*7aa0*/  F2FP.F16.F32.PACK_AB R165, R166.reuse, R165 ;  /* 0x000000a5a6a5723e */ /* 0x040fe200000000ff */
        /* <DEDUP_REMOVED lines=10> */
[----:B------:R3:W4:Y:S01]  /*7b50*/  MUFU.EX2 R11, R154 ;  /* 0x0000009a000b7308 */ /* 0x0007220000000800 */
        /* <DEDUP_REMOVED lines=9> */
[----:B---3--:R-:W-:Y:S01]  /*7bf0*/  F2FP.F16.F32.PACK_AB R154, R10, R15 ;  /* 0x0000000f0a9a723e */ /* 0x008fe200000000ff */
[----:B------:R-:W-:Y:S01]  /*7c00*/  BAR.SYNC.DEFER_BLOCKING 0xf, 0x100 ;  /* 0x03c4000000007b1d */ /* 0x000fe20000010000 */
[-C--:B------:R-:W-:Y:S01]  /*7c10*/  FMUL.FTZ R141, R141, R8.reuse ;  /* 0x000000088d8d7220 */ /* 0x080fe20000410000 */
[-C--:B------:R-:W-:Y:S01]  /*7c20*/  FMUL.FTZ R144, R144, R8.reuse ;  /* 0x0000000890907220 */ /* 0x080fe20000410000 */
[-C--:B------:R-:W-:Y:S01]  /*7c30*/  FMUL.FTZ R145, R145, R8.reuse ;  /* 0x0000000891917220 */ /* 0x080fe20000410000 */
[-C--:B------:R-:W-:Y:S01]  /*7c40*/  FMUL.FTZ R148, R148, R8.reuse ;  /* 0x0000000894947220 */ /* 0x080fe20000410000 */
[----:B------:R-:W-:Y:S01]  /*7c50*/  FMUL.FTZ R149, R149, R8 ;  /* 0x0000000895957220 */ /* 0x000fe20000410000 */
[----:B------:R-:W2:Y:S01]  /*7c60*/  MUFU.EX2 R169, R169 ;  /* 0x000000a900a97308 */ /* 0x000ea20000000800 */
[C---:B----4-:R-:W-:Y:S01]  /*7c70*/  FADD.FTZ R4, R11.reuse, R4 ;  /* 0x000000040b047221 */ /* 0x050fe20000010000 */
[----:B------:R-:W-:-:S06]  /*7c80*/  F2FP.F16.F32.PACK_AB R162, R11, R173 ;  /* 0x000000ad0ba2723e */ /* 0x000fcc00000000ff */
[----:B------:R-:W3:Y:S01]  /*7c90*/  MUFU.EX2 R170, R170 ;  /* 0x000000aa00aa7308 */ /* 0x000ee20000000800 */
[----:B-1----:R-:W-:-:S07]  /*7ca0*/  FADD.FTZ R4, R172, R4 ;  /* 0x00000004ac047221 */ /* 0x002fce0000010000 */
[----:B------:R-:W1:Y:S01]  /*7cb0*/  MUFU.EX2 R174, R174 ;  /* 0x000000ae00ae7308 */ /* 0x000e620000000800 */
[C---:B--2---:R-:W-:Y:S01]  /*7cc0*/  FADD.FTZ R4, R169.reuse, R4 ;  /* 0x00000004a9047221 */ /* 0x044fe20000010000 */
[----:B------:R-:W-:Y:S01]  /*7cd0*/  F2FP.F16.F32.PACK_AB R164, R169, R172 ;  /* 0x000000aca9a4723e */ /* 0x000fe200000000ff */
[----:B------:R2:W-:Y:S04]  /*7ce0*/  STSM.16.M88.4 [R18+0x26800], R152 ;  /* 0x0268009812007844 */ /* 0x0005e80000000200 */
[----:B------:R2:W-:Y:S01]  /*7cf0*/  STSM.16.M88.4 [R23], R156 ;  /* 0x0000009c17007844 */ /* 0x0005e20000000200 */
[----:B---3--:R-:W-:Y:S01]  /*7d00*/  FADD.FTZ R9, R170, R4 ;  /* 0x00000004aa097221 */ /* 0x008fe20000010000 */
[----:B------:R-:W-:Y:S01]  /*7d10*/  FADD.FTZ R4, R167, R5 ;  /* 0x00000005a7047221 */ /* 0x000fe20000010000 */
[C---:B------:R-:W-:Y:S01]  /*7d20*/  F2FP.F16.F32.PACK_AB R167, R171.reuse, R167 ;  /* 0x000000a7aba7723e */ /* 0x040fe200000000ff */
[----:B------:R2:W-:Y:S02]  /*7d30*/  STSM.16.M88.4 [R19], R160 ;  /* 0x000000a013007844 */ /* 0x0005e40000000200 */
[----:B------:R-:W-:Y:S01]  /*7d40*/  FADD.FTZ R4, R171, R4 ;  /* 0x00000004ab047221 */ /* 0x000fe20000010000 */
[C---:B-1----:R-:W-:Y:S01]  /*7d50*/  F2FP.F16.F32.PACK_AB R166, R174.reuse, R170 ;  /* 0x000000aaaea6723e */ /* 0x042fe200000000ff */
[----:B------:R-:W-:-:S04]  /*7d60*/  FADD.FTZ R5, R174, R9 ;  /* 0x00000009ae057221 */ /* 0x000fc80000010000 */
[----:B------:R2:W-:Y:S01]  /*7d70*/  STSM.16.M88.4 [R22], R164 ;  /* 0x000000a416007844 */ /* 0x0005e20000000200 */
[----:B------:R-:W-:Y:S05]  /*7d80*/  @!P0 BRA `(.L_x_7654) ;  /* 0x0000000000048947 */ /* 0x000fea0003800000 */
[----:B------:R-:W-:Y:S01]  /*7d90*/  BPT.TRAP 0x1 ;  /* 0x000000040000795c */ /* 0x000fe20000300000 */
.L_x_7654:
[----:B------:R1:W3:Y:S01]  /*7da0*/  SYNCS.PHASECHK.TRANS64.TRYWAIT P1, [UR23+0x28c50], R7 ;  /* 0x028c5007ff0075a7 */ /* 0x0002e20008020157 */
[----:B------:R-:W-:Y:S05]  /*7db0*/  @!P0 BRA `(.L_x_7655) ;  /* 0x0000000000048947 */ /* 0x000fea0003800000 */
[----:B------:R-:W-:Y:S01]  /*7dc0*/  BPT.TRAP 0x1 ;  /* 0x000000040000795c */ /* 0x000fe20000300000 */
.L_x_7655:
[----:B---3--:R-:W-:Y:S05]  /*7dd0*/  @P1 BRA `(.L_x_7656) ;  /* 0x0000000000081947 */ /* 0x008fea0003800000 */
[----:B------:R-:W3:Y:S02]  /*7de0*/  SYNCS.PHASECHK.TRANS64.TRYWAIT P1, [UR23+0x28c50], R7 ;  /* 0x028c5007ff0075a7 */ /* 0x000ee40008020157 */
[----:B---3--:R-:W-:Y:S05]  /*7df0*/  @!P1 BRA `(.L_x_7657) ;  /* 0x000000d8008c9947 */ /* 0x008fea0003800000 */
.L_x_7656:
        /* <DEDUP_REMOVED lines=34> */
.L_x_7658:
[----:B------:R-:W-:Y:S01]  /*8020*/  UISETP.GT.AND UP0, UPT, UR21, UR20, UPT ;  /* 0x000000141500728c */ /* 0x000fe2000bf04270 */
[----:B------:R-:W-:Y:S01]  /*8030*/  IMAD.MOV.U32 R9, RZ, RZ, R3 ;  /* 0x000000ffff097224 */ /* 0x000fe200078e0003 */
[----:B------:R-:W-:Y:S01]  /*8040*/  UIADD3 UR23, UR23, 0x28c60, URZ ;  /* 0x00028c6017177890 */ /* 0x000fe2000fffe03f */
[----:B---3--:R-:W-:Y:S01]  /*8050*/  IMAD.MOV.U32 R8, RZ, RZ, R6 ;  /* 0x000000ffff087224 */ /* 0x008fe200078e0006 */
[----:B------:R-:W-:Y:S02]  /*8060*/  UIADD3 UR21, UR21, -0x1, URZ ;  /* 0xffffffff15157890 */ /* 0x000fe4000fffe03f */
[----:B------:R-:W-:Y:S01]  /*8070*/  PLOP3.LUT P1, PT, PT, PT, UP0, 0x80, 0x0 ;  /* 0x000000000000781c */ /* 0x000fe20003f2f008 */
[----:B------:R-:W-:Y:S01]  /*8080*/  UPRMT UR23, UR39, 0x654, UR23 ;  /* 0x0000065427177896 */ /* 0x000fe20008000017 */
[----:B------:R-:W-:-:S08]  /*8090*/  UMOV UR24, UR37 ;  /* 0x0000002500187c82 */ /* 0x000fd00008000000 */
[----:B------:R-:W-:Y:S03]  /*80a0*/  SYNCS.ARRIVE.TRANS64.RED.A1T0 RZ, [UR23], RZ ;  /* 0x000000ffffff79a7 */ /* 0x000fe60008100417 */
[----:B------:R-:W-:Y:S05]  /*80b0*/  @P1 BRA `(.L_x_7659) ;  /* 0xffffffdc007c1947 */ /* 0x000fea000383ffff */
.L_x_7648:
[----:B------:R-:W-:-:S06]  /*80c0*/  UISETP.GE.AND UP0, UPT, UR21, UR48, UPT ;  /* 0x000000301500728c */ /* 0x000fcc000bf06270 */
[----:B------:R-:W-:-:S13]  /*80d0*/  PLOP3.LUT P1, PT, PT, PT, UP0, 0x80, 0x0 ;  /* 0x000000000000781c */ /* 0x000fda0003f2f008 */
[----:B------:R-:W-:Y:S05]  /*80e0*/  @!P1 BRA `(.L_x_7660) ;  /* 0x0000001c003c9947 */ /* 0x000fea0003800000 */
[----:B0-2---:R-:W-:Y:S01]  /*80f0*/  IMAD.MOV.U32 R8, RZ, RZ, R3 ;  /* 0x000000ffff087224 */ /* 0x005fe200078e0003 */
[----:B------:R-:W-:Y:S01]  /*8100*/  UMOV UR23, UR37 ;  /* 0x0000002500177c82 */ /* 0x000fe20008000000 */
[----:B------:R-:W-:Y:S01]  /*8110*/  IMAD.MOV.U32 R9, RZ, RZ, R6 ;  /* 0x000000ffff097224 */ /* 0x000fe200078e0006 */
[----:B------:R-:W-:Y:S01]  /*8120*/  ULDC UR24, c[0x0][0x9d8] ;  /* 0x0002760000187ab9 */ /* 0x000fe20000000800 */
[----:B------:R-:W-:-:S05]  /*8130*/  ULDC UR20, c[0x0][0x988] ;  /* 0x0002620000147ab9 */ /* 0x000fca0000000800 */
.L_x_7671:
[----:B------:R-:W-:-:S04]  /*8140*/  UIADD3 UR37, UR23, 0x1, URZ ;  /* 0x0000000117257890 */ /* 0x000fc8000fffe03f */
[----:B------:R-:W-:-:S04]  /*8150*/  UISETP.NE.AND UP0, UPT, UR37, 0x2, UPT ;  /* 0x000000022500788c */ /* 0x000fc8000bf05270 */
[----:B------:R-:W-:Y:S02]  /*8160*/  USEL UR6, URZ, 0x1, UP0 ;  /* 0x000000013f067887 */ /* 0x000fe40008000000 */
[----:B------:R-:W-:Y:S02]  /*8170*/  USEL UR37, UR37, URZ, UP0 ;  /* 0x0000003f25257287 */ /* 0x000fe40008000000 */
[----:B------:R-:W-:Y:S01]  /*8180*/  ULOP3.LUT UR36, UR36, UR6, URZ, 0x3c, !UPT ;  /* 0x0000000624247292 */ /* 0x000fe2000f8e3c3f */
[----:B0-2---:R-:W-:Y:S11]  /*8190*/  @!P0 BRA `(.L_x_7661) ;  /* 0x0000000000048947 */ /* 0x005ff60003800000 */
[----:B------:R-:W-:Y:S01]  /*81a0*/  BPT.TRAP 0x1 ;  /* 0x000000040000795c */ /* 0x000fe20000300000 */
.L_x_7661:
[----:B------:R-:W-:Y:S01]  /*81b0*/  ULEA UR22, UR37, UR40, 0x3 ;  /* 0x0000002825167291 */ /* 0x000fe2000f8e183f */
[----:B-1----:R-:W-:-:S05]  /*81c0*/  IMAD.U32 R7, RZ, RZ, UR36 ;  /* 0x00000024ff077e24 */ /* 0x002fca000f8e00ff */
[----:B------:R-:W-:-:S04]  /*81d0*/  SHF.L.U32 R7, R7, 0x1f, RZ ;  /* 0x0000001f07077819 */ /* 0x000fc800000006ff */
[----:B------:R0:W1:Y:S01]  /*81e0*/  SYNCS.PHASECHK.TRANS64.TRYWAIT P1, [UR22+0x28c30], R7 ;  /* 0x028c3007ff0075a7 */ /* 0x0000620008020156 */
[----:B------:R-:W-:Y:S05]  /*81f0*/  @!P0 BRA `(.L_x_7662) ;  /* 0x0000000000048947 */ /* 0x000fea0003800000 */
[----:B------:R-:W-:Y:S01]  /*8200*/  BPT.TRAP 0x1 ;  /* 0x000000040000795c */ /* 0x000fe20000300000 */
.L_x_7662:
[----:B-1----:R-:W-:Y:S05]  /*8210*/  @P1 BRA `(.L_x_7663) ;  /* 0x0000000000081947 */ /* 0x002fea0003800000 */
[----:B------:R-:W1:Y:S02]  /*8220*/  SYNCS.PHASECHK.TRANS64.TRYWAIT P1, [UR22+0x28c30], R7 ;  /* 0x028c3007ff0075a7 */ /* 0x000e640008020156 */
[----:B-1----:R-:W-:Y:S05]  /*8230*/  @!P1 BRA `(.L_x_7664) ;  /* 0x000000d400949947 */ /* 0x002fea0003800000 */
.L_x_7663:
        /* <DEDUP_REMOVED lines=23> */
.L_x_7665:
        /* <DEDUP_REMOVED lines=297> */
[----:B------:R-:W-:Y:S01]  /*9640*/  FADD.FTZ R4, R21, R4 ;  /* 0x0000000415047221 */ /* 0x000fe20000010000 */
[-C--:B------:R-:W-:Y:S01]  /*9650*/  FMUL.FTZ R91, R91, R10.reuse ;  /* 0x0000000a5b5b7220 */ /* 0x080fe20000410000 */
[-C--:B------:R-:W-:Y:S01]  /*9660*/  FMUL.FTZ R94, R94, R10.reuse ;  /* 0x0000000a5e5e7220 */ /* 0x080fe20000410000 */
[----:B------:R-:W1:Y:S01]  /*9670*/  MUFU.EX2 R12, R12 ;  /* 0x0000000c000c7308 */ /* 0x000e620000000800 */
[----:B--2---:R-:W-:Y:S01]  /*9680*/  FADD.FTZ R11, R159, R11 ;  /* 0x0000000b9f0b7221 */ /* 0x004fe20000010000 */
[----:B------:R-:W-:Y:S01]  /*9690*/  FADD.FTZ R4, R168, R4 ;  /* 0x00000004a8047221 */ /* 0x000fe20000010000 */
[----:B---3--:R-:W-:Y:S01]  /*96a0*/  F2FP.F16.F32.PACK_AB R158, R20, R15 ;  /* 0x0000000f149e723e */ /* 0x008fe200000000ff */
[-C--:B------:R-:W-:Y:S01]  /*96b0*/  FMUL.FTZ R95, R95, R10.reuse ;  /* 0x0000000a5f5f7220 */ /* 0x080fe20000410000 */
[-C--:B------:R-:W-:Y:S01]  /*96c0*/  FMUL.FTZ R98, R98, R10.reuse ;  /* 0x0000000a62627220 */ /* 0x080fe20000410000 */
[----:B------:R-:W-:Y:S01]  /*96d0*/  FADD.FTZ R4, R8, R4 ;  /* 0x0000000408047221 */ /* 0x000fe20000010000 */
[-C--:B------:R-:W-:Y:S01]  /*96e0*/  FMUL.FTZ R99, R99, R10.reuse ;  /* 0x0000000a63637220 */ /* 0x080fe20000410000 */
[----:B------:R-:W2:Y:S01]  /*96f0*/  MUFU.EX2 R161, R166 ;  /* 0x000000a600a17308 */ /* 0x000ea20000000800 */
[C---:B----4-:R-:W-:Y:S01]  /*9700*/  FADD.FTZ R11, R5.reuse, R11 ;  /* 0x0000000b050b7221 */ /* 0x050fe20000010000 */
        /* <DEDUP_REMOVED lines=9> */
[----:B------:R1:W-:Y:S01]  /*97a0*/  STSM.16.M88.4 [R18+0x26800], R152 ;  /* 0x0268009812007844 */ /* 0x0003e20000000200 */
[-C--:B------:R-:W-:Y:S01]  /*97b0*/  FMUL.FTZ R107, R107, R10.reuse ;  /* 0x0000000a6b6b7220 */ /* 0x080fe20000410000 */
[-C--:B------:R-:W-:Y:S01]  /*97c0*/  FMUL.FTZ R110, R110, R10.reuse ;  /* 0x0000000a6e6e7220 */ /* 0x080fe20000410000 */
[----:B------:R-:W-:Y:S01]  /*97d0*/  FMUL.FTZ R111, R111, R10 ;  /* 0x0000000a6f6f7220 */ /* 0x000fe20000410000 */
[----:B------:R1:W-:Y:S01]  /*97e0*/  STSM.16.M88.4 [R23], R156 ;  /* 0x0000009c17007844 */ /* 0x0003e20000000200 */
[----:B------:R-:W4:Y:S01]  /*97f0*/  MUFU.EX2 R169, R169 ;  /* 0x000000a900a97308 */ /* 0x000f220000000800 */
        /* <DEDUP_REMOVED lines=44> */
.L_x_7666:
[----:B------:R2:W3:Y:S01]  /*9ac0*/  SYNCS.PHASECHK.TRANS64.TRYWAIT P1, [UR22+0x28c50], R7 ;  /* 0x028c5007ff0075a7 */ /* 0x0004e20008020156 */
[----:B------:R-:W-:Y:S05]  /*9ad0*/  @!P0 BRA `(.L_x_7667) ;  /* 0x0000000000048947 */ /* 0x000fea0003800000 */
[----:B------:R-:W-:Y:S01]  /*9ae0*/  BPT.TRAP 0x1 ;  /* 0x000000040000795c */ /* 0x000fe20000300000 */
.L_x_7667:
[----:B---3--:R-:W-:Y:S05]  /*9af0*/  @P1 BRA `(.L_x_7668) ;  /* 0x0000000000081947 */ /* 0x008fea0003800000 */
[----:B------:R-:W3:Y:S02]  /*9b00*/  SYNCS.PHASECHK.TRANS64.TRYWAIT P1, [UR22+0x28c50], R7 ;  /* 0x028c5007ff0075a7 */ /* 0x000ee40008020156 */
[----:B---3--:R-:W-:Y:S05]  /*9b10*/  @!P1 BRA `(.L_x_7669) ;  /* 0x000000bc00749947 */ /* 0x008fea0003800000 */
.L_x_7668:
        /* <DEDUP_REMOVED lines=34> */
.L_x_7670:
[----:B------:R-:W-:Y:S01]  /*9d40*/  UISETP.GT.AND UP0, UPT, UR21, UR48, UPT ;  /* 0x000000301500728c */ /* 0x000fe2000bf04270 */
[----:B---3--:R-:W-:Y:S01]  /*9d50*/  IMAD.MOV.U32 R8, RZ, RZ, R3 ;  /* 0x000000ffff087224 */ /* 0x008fe200078e0003 */
        /* <DEDUP_REMOVED lines=8> */
.L_x_7660:
[----:B------:R-:W3:Y:S01]  /*9de0*/  SHFL.BFLY PT, R0, R5, 0x2, 0x1f ;  /* 0x0c401f0005007f89 */ /* 0x000ee200000e0000 */
[----:B------:R-:W-:Y:S01]  /*9df0*/  IMAD.U32 R12, RZ, RZ, UR10 ;  /* 0x0000000aff0c7e24 */ /* 0x000fe2000f8e00ff */
[----:B------:R-:W-:Y:S08]  /*9e00*/  BAR.ARV 0x8, 0x100 ;  /* 0x0204000000007b1d */ /* 0x000ff00000002000 */
[----:B------:R-:W-:Y:S01]  /*9e10*/  BAR.SYNC.DEFER_BLOCKING 0xf, 0x100 ;  /* 0x03c4000000007b1d */ /* 0x000fe20000010000 */
[----:B------:R-:W-:Y:S01]  /*9e20*/  ISETP.NE.AND P2, PT, R17, RZ, PT ;  /* 0x000000ff1100720c */ /* 0x000fe20003f45270 */
[----:B------:R-:W-:Y:S01]  /*9e30*/  IMAD.MOV.U32 R13, RZ, RZ, -0x800000 ;  /* 0xff800000ff0d7424 */ /* 0x000fe200078e00ff */
[----:B------:R-:W-:-:S03]  /*9e40*/  UIADD3 UR46, UR46, 0x1, URZ ;  /* 0x000000012e2e7890 */ /* 0x000fc6000fffe03f */
[----:B------:R-:W4:Y:S01]  /*9e50*/  SHFL.BFLY PT, R9, R4, 0x2, 0x1f ;  /* 0x0c401f0004097f89 */ /* 0x000f2200000e0000 */
[----:B---3--:R-:W-:-:S05]  /*9e60*/  FADD.FTZ R0, R0, R5 ;  /* 0x0000000500007221 */ /* 0x008fca0000010000 */
[----:B012---:R-:W0:Y:S01]  /*9e70*/  SHFL.BFLY PT, R7, R0, 0x1, 0x1f ;  /* 0x0c201f0000077f89 */ /* 0x007e2200000e0000 */
[----:B----4-:R-:W-:Y:S01]  /*9e80*/  FADD.FTZ R9, R9, R4 ;  /* 0x0000000409097221 */ /* 0x010fe20000010000 */
[----:B------:R-:W-:-:S04]  /*9e90*/  IMAD.MOV.U32 R4, RZ, RZ, RZ ;  /* 0x000000ffff047224 */ /* 0x000fc800078e00ff */
[----:B------:R-:W1:Y:S01]  /*9ea0*/  SHFL.BFLY PT, R8, R9, 0x1, 0x1f ;  /* 0x0c201f0009087f89 */ /* 0x000e6200000e0000 */
[----:B0-----:R-:W-:Y:S01]  /*9eb0*/  FADD.FTZ R10, R0, R7 ;  /* 0x00000007000a7221 */ /* 0x001fe20000010000 */
[----:B------:R-:W-:-:S04]  /*9ec0*/  IMAD.MOV.U32 R0, RZ, RZ, RZ ;  /* 0x000000ffff007224 */ /* 0x000fc800078e00ff */
[----:B------:R-:W-:-:S13]  /*9ed0*/  FSETP.NE.FTZ.AND P0, PT, R10, RZ, PT ;  /* 0x000000ff0a00720b */ /* 0x000fda0003f15000 */
[----:B------:R-:W0:Y:S01]  /*9ee0*/  @P0 MUFU.LG2 R7, R10 ;  /* 0x0000000a00070308 */ /* 0x000e220000000c00 */
[----:B------:R-:W-:Y:S01]  /*9ef0*/  @P0 FMUL.FTZ R5, R12, 0.69314718246459960938 ;  /* 0x3f3172180c050820 */ /* 0x000fe20000410000 */
[----:B-1----:R-:W-:Y:S01]  /*9f00*/  FADD.FTZ R11, R9, R8 ;  /* 0x00000008090b7221 */ /* 0x002fe20000010000 */
[----:B------:R-:W-:-:S04]  /*9f10*/  IMAD.MOV.U32 R12, RZ, RZ, -0x800000 ;  /* 0xff800000ff0c7424 */ /* 0x000fc800078e00ff */
[----:B------:R-:W-:Y:S01]  /*9f20*/  FSETP.NE.FTZ.AND P1, PT, R11, RZ, PT ;  /* 0x000000ff0b00720b */ /* 0x000fe20003f35000 */
[----:B------:R-:W1:Y:S01]  /*9f30*/  @P0 MUFU.RCP R4, R10 ;  /* 0x0000000a00040308 */ /* 0x000e620000001000 */
[----:B0-----:R-:W-:-:S11]  /*9f40*/  @P0 FMUL.FTZ R8, R7, 0.69314718246459960938 ;  /* 0x3f31721807080820 */ /* 0x001fd60000410000 */
[----:B------:R-:W0:Y:S01]  /*9f50*/  @P1 MUFU.RCP R0, R11 ;  /* 0x0000000b00001308 */ /* 0x000e220000001000 */
[----:B------:R-:W-:Y:S01]  /*9f60*/  @P0 FFMA.FTZ R12, R5, R6, R8 ;  /* 0x00000006050c0223 */ /* 0x000fe20000010008 */
[----:B------:R-:W-:Y:S01]  /*9f70*/  IMAD.U32 R5, RZ, RZ, UR37 ;  /* 0x00000025ff057e24 */ /* 0x000fe2000f8e00ff */
[----:B------:R-:W-:Y:S01]  /*9f80*/  UIADD3 UR37, UR37, 0x1, URZ ;  /* 0x0000000125257890 */ /* 0x000fe2000fffe03f */
[----:B------:R-:W-:Y:S02]  /*9f90*/  IMAD.U32 R6, RZ, RZ, UR10 ;  /* 0x0000000aff067e24 */ /* 0x000fe4000f8e00ff */
[-C--:B-1----:R-:W-:Y:S01]  /*9fa0*/  FMUL.FTZ R24, R24, R4.reuse ;  /* 0x0000000418187220 */ /* 0x082fe20000410000 */
[----:B------:R-:W-:Y:S01]  /*9fb0*/  @!P2 IMAD R5, R5, 0x40, R16 ;  /* 0x000000400505a824 */ /* 0x000fe200078e0210 */
[----:B------:R-:W-:Y:S01]  /*9fc0*/  UISETP.NE.AND UP0, UPT, UR37, 0x2, UPT ;  /* 0x000000022500788c */ /* 0x000fe2000bf05270 */
[-C--:B------:R-:W-:Y:S01]  /*9fd0*/  FMUL.FTZ R25, R25, R4.reuse ;  /* 0x0000000419197220 */ /* 0x080fe20000410000 */
[-C--:B------:R-:W-:Y:S01]  /*9fe0*/  FMUL.FTZ R28, R28, R4.reuse ;  /* 0x000000041c1c7220 */ /* 0x080fe20000410000 */
[-C--:B------:R-:W-:Y:S01]  /*9ff0*/  FMUL.FTZ R29, R29, R4.reuse ;  /* 0x000000041d1d7220 */ /* 0x080fe20000410000 */
[----:B------:R-:W-:Y:S01]  /*a000*/  @!P2 LEA R7, R5, UR40, 0x2 ;  /* 0x000000280507ac11 */ /* 0x000fe2000f8e10ff */
[-C--:B------:R-:W-:Y:S01]  /*a010*/  FMUL.FTZ R32, R32, R4.reuse ;  /* 0x0000000420207220 */ /* 0x080fe20000410000 */
[----:B------:R-:W1:Y:S01]  /*a020*/  @P1 MUFU.LG2 R5, R11 ;  /* 0x0000000b00051308 */ /* 0x000e620000000c00 */
[-C--:B------:R-:W-:Y:S01]  /*a030*/  FMUL.FTZ R33, R33, R4.reuse ;  /* 0x0000000421217220 */ /* 0x080fe20000410000 */
[-C--:B------:R-:W-:Y:S01]  /*a040*/  FMUL.FTZ R36, R36, R4.reuse ;  /* 0x0000000424247220 */ /* 0x080fe20000410000 */
[----:B------:R1:W-:Y:S01]  /*a050*/  @!P2 STS [R7+0x28800], R4 ;  /* 0x028800040700a388 */ /* 0x0003e20000000800 */
        /* <DEDUP_REMOVED lines=59> */
[----:B-1----:R-:W-:Y:S01]  /*a410*/  @P1 FMUL.FTZ R4, R5, 0.69314718246459960938 ;  /* 0x3f31721805041820 */ /* 0x002fe20000410000 */
[----:B------:R-:W-:Y:S01]  /*a420*/  USEL UR4, URZ, 0x1, UP0 ;  /* 0x000000013f047887 */ /* 0x000fe20008000000 */
        /* <DEDUP_REMOVED lines=66> */
[----:B------:R-:W-:-:S02]  /*a850*/  USEL UR37, UR37, URZ, UP0 ;  /* 0x0000003f25257287 */ /* 0x000fc40008000000 */
[----:B------:R-:W-:Y:S01]  /*a860*/  ULOP3.LUT UR36, UR36, UR4, URZ, 0x3c, !UPT ;  /* 0x0000000424247292 */ /* 0x000fe2000f8e3c3f */
[----:B0-----:R-:W-:Y:S11]  /*a870*/  BAR.ARV 0xe, 0x100 ;  /* 0x0384000000007b1d */ /* 0x001ff60000002000 */
.L_x_7624:
        /* <DEDUP_REMOVED lines=16> */
[----:B------:R-:W-:Y:S02]  /*a980*/  F2FP.F16.F32.PACK_AB R7, R31, R30 ;  /* 0x0000001e1f07723e */ /* 0x000fe400000000ff */
[----:B------:R-:W-:Y:S02]  /*a990*/  F2FP.F16.F32.PACK_AB R9, R35, R34 ;  /* 0x000000222309723e */ /* 0x000fe400000000ff */
[----:B------:R-:W-:Y:S02]  /*a9a0*/  F2FP.F16.F32.PACK_AB R10, R37, R36 ;  /* 0x00000024250a723e */ /* 0x000fe400000000ff */
        /* <DEDUP_REMOVED lines=11> */
[----:B------:R-:W-:-:S04]  /*aa60*/  @UP0 ULEA UR10, UP1, UR41, UR10, 0x2 ;  /* 0x0000000a290a0291 */ /* 0x000fc8000f82103f */
[----:B------:R-:W-:Y:S01]  /*aa70*/  @UP0 ULEA.HI.X UR11, UR41, UR11, UR42, 0x2, UP1 ;  /* 0x0000000b290b0291 */ /* 0x000fe200088f142a */
        /* <DEDUP_REMOVED lines=163> */
[----:B------:R-:W-:Y:S01]  /*b4b0*/  ISETP.NE.U32.AND P0, PT, RZ, UR12, PT ;  /* 0x0000000cff007c0c */ /* 0x000fe2000bf05070 */
[----:B------:R0:W-:Y:S01]  /*b4c0*/  STSM.16.M88.4 [R0], R4 ;  /* 0x0000000400007844 */ /* 0x0001e20000000200 */
[----:B------:R-:W-:Y:S02]  /*b4d0*/  LOP3.LUT R20, R3, R8, RZ, 0x3c, !PT ;  /* 0x0000000803147212 */ /* 0x000fe400078e3cff */
[----:B------:R-:W-:Y:S02]  /*b4e0*/  ISETP.NE.AND.EX P0, PT, RZ, UR13, PT, P0 ;  /* 0x0000000dff007c0c */ /* 0x000fe4000bf05300 */
[----:B------:R-:W-:Y:S02]  /*b4f0*/  MOV R20, R20 ;  /* 0x0000001400147202 */ /* 0x000fe40000000f00 */
[----:B0-----:R-:W-:Y:S02]  /*b500*/  F2FP.F16.F32.PACK_AB R4, R145, R144 ;  /* 0x000000909104723e */ /* 0x001fe400000000ff */
[----:B------:R-:W-:-:S02]  /*b510*/  F2FP.F16.F32.PACK_AB R5, R147, R146 ;  /* 0x000000929305723e */ /* 0x000fc400000000ff */
[----:B------:R-:W-:Y:S02]  /*b520*/  F2FP.F16.F32.PACK_AB R6, R149, R148 ;  /* 0x000000949506723e */ /* 0x000fe400000000ff */
[----:B------:R-:W-:-:S05]  /*b530*/  F2FP.F16.F32.PACK_AB R7, R151, R150 ;  /* 0x000000969707723e */ /* 0x000fca00000000ff */
[----:B------:R0:W-:Y:S02]  /*b540*/  STSM.16.M88.4 [R20], R4 ;  /* 0x0000000414007844 */ /* 0x0001e40000000200 */
[----:B0-----:R-:W-:Y:S02]  /*b550*/  IMAD.U32 R4, RZ, RZ, UR10 ;  /* 0x0000000aff047e24 */ /* 0x001fe4000f8e00ff */
[----:B------:R-:W-:Y:S01]  /*b560*/  IMAD.U32 R5, RZ, RZ, UR11 ;  /* 0x0000000bff057e24 */ /* 0x000fe2000f8e00ff */
[----:B------:R-:W-:Y:S06]  /*b570*/  BAR.SYNC.DEFER_BLOCKING 0x1, 0x100 ;  /* 0x0044000000007b1d */ /* 0x000fec0000010000 */
[----:B------:R-:W-:-:S02]  /*b580*/  ULDC.64 UR10, c[0x0][0xc00] ;  /* 0x00030000000a7ab9 */ /* 0x000fc40000000a00 */
[----:B------:R-:W-:Y:S01]  /*b590*/  UIMAD.WIDE UR10, UR41, 0x4, UR10 ;  /* 0x00000004290a78a5 */ /* 0x000fe2000f8e020a */
[----:B------:R0:W2:Y:S05]  /*b5a0*/  @P1 LDG.E R3, desc[UR50][R4.64] ;  /* 0x0000003204031981 */ /* 0x0000aa000c1e1900 */
[----:B0-----:R-:W-:Y:S02]  /*b5b0*/  IMAD.U32 R4, RZ, RZ, UR10 ;  /* 0x0000000aff047e24 */ /* 0x001fe4000f8e00ff */
        /* <DEDUP_REMOVED lines=16> */
.L_x_7674:
        /* <DEDUP_REMOVED lines=22> */
[----:B------:R-:W-:-:S04]  /*b820*/  USEL UR42, UR42, URZ, !UP0 ;  /* 0x0000003f2a2a7287 */ /* 0x000fc8000c000000 */
[----:B------:R-:W-:Y:S01]  /*b830*/  ULDC.64 UR14, c[0x0][UR19+0x228] ;  /* 0x00008a00130e7abb */ /* 0x000fe20008000a00 */
[----:B------:R-:W-:Y:S01]  /*b840*/  ULDC.64 UR12, c[0x0][UR19+0x220] ;  /* 0x00008800130c7abb */ /* 0x000fe20008000a00 */
[----:B------:R-:W-:Y:S02]  /*b850*/  UIMAD.WIDE.U32 UR20, UR14, UR16, URZ ;  /* 0x000000100e1472a5 */ /* 0x000fe4000f8e003f */
[----:B------:R-:W-:Y:S01]  /*b860*/  UIMAD UR22, UR15, UR16, URZ ;  /* 0x000000100f1672a4 */ /* 0x000fe2000f8e023f */
[----:B0-----:R-:W-:Y:S01]  /*b870*/  ISETP.NE.AND P0, PT, R0, 0x1, PT ;  /* 0x000000010000780c */ /* 0x001fe20003f05270 */
[----:B------:R-:W-:Y:S01]  /*b880*/  UIMAD.WIDE.U32 UR14, UR12, UR41, URZ ;  /* 0x000000290c0e72a5 */ /* 0x000fe2000f8e003f */
[----:B------:R-:W-:Y:S01]  /*b890*/  ULDC.64 UR10, c[0x0][UR19+0x218] ;  /* 0x00008600130a7abb */ /* 0x000fe20008000a00 */
[----:B------:R-:W-:Y:S02]  /*b8a0*/  UIMAD UR41, UR13, UR41, URZ ;  /* 0x000000290d2972a4 */ /* 0x000fe4000f8e023f */
[----:B------:R-:W-:-:S02]  /*b8b0*/  UIMAD.WIDE.U32 UR16, UR10, UR44, URZ ;  /* 0x0000002c0a1072a5 */ /* 0x000fc4000f8e003f */
[----:B------:R-:W-:Y:S02]  /*b8c0*/  UIMAD UR10, UR11, UR44, URZ ;  /* 0x0000002c0b0a72a4 */ /* 0x000fe4000f8e023f */
[----:B------:R-:W-:Y:S02]  /*b8d0*/  UIMAD UR41, UR12, UR42, UR41 ;  /* 0x0000002a0c2972a4 */ /* 0x000fe4000f8e0229 */
[----:B------:R-:W-:Y:S02]  /*b8e0*/  UIADD3 UR22, UR21, UR22, URZ ;  /* 0x0000001615167290 */ /* 0x000fe4000fffe03f */
[----:B------:R-:W0:Y:S01]  /*b8f0*/  @P0 LDC R4, c[0x0][0xbec] ;  /* 0x0002fb00ff040b82 */ /* 0x000e220000000800 */
[----:B------:R-:W-:Y:S02]  /*b900*/  UIADD3 UR11, UR17, UR10, URZ ;  /* 0x0000000a110b7290 */ /* 0x000fe4000fffe03f */
[----:B------:R-:W-:Y:S02]  /*b910*/  UIADD3 UR16, UP0, UP2, UR14, UR16, UR4 ;  /* 0x000000100e107290 */ /* 0x000fe4000fa1e004 */
[----:B------:R-:W-:Y:S01]  /*b920*/  UIADD3 UR10, UR15, UR41, URZ ;  /* 0x000000290f0a7290 */ /* 0x000fe2000fffe03f */
[----:B------:R-:W-:-:S02]  /*b930*/  IMAD.U32 R6, RZ, RZ, UR22 ;  /* 0x00000016ff067e24 */ /* 0x000fc4000f8e00ff */
[----:B------:R-:W1:Y:S01]  /*b940*/  @P0 LDC R5, c[0x0][0xbf0] ;  /* 0x0002fc00ff050b82 */ /* 0x000e620000000800 */
[----:B------:R-:W-:Y:S01]  /*b950*/  UIADD3.X UR10, UR10, UR11, UR18, UP0, UP2 ;  /* 0x0000000b0a0a7290 */ /* 0x000fe200087e4412 */
[----:B0-----:R-:W-:-:S05]  /*b960*/  @P0 IMAD.HI.U32 R4, R9, R4, RZ ;  /* 0x0000000409040227 */ /* 0x001fca00078e00ff */
[----:B-1----:R-:W-:Y:S01]  /*b970*/  @P0 SHF.R.U32.HI R3, RZ, R5, R4 ;  /* 0x00000005ff030219 */ /* 0x002fe20000011604 */
[----:B------:R-:W-:-:S04]  /*b980*/  IMAD.U32 R4, RZ, RZ, UR20 ;  /* 0x00000014ff047e24 */ /* 0x000fc8000f8e00ff */
        /* <DEDUP_REMOVED lines=18> */
[----:B------:R-:W0:Y:S04]  /*bab0*/  SHFL.IDX PT, R5, R9, RZ, 0x1c1f ;  /* 0x001c1fff09057589 */ /* 0x000e2800000e0000 */
[----:B------:R-:W1:Y:S01]  /*bac0*/  SHFL.IDX PT, R7, R9, 0x1, 0x1c1f ;  /* 0x003c1f0009077f89 */ /* 0x000e6200000e0000 */
[----:B--2---:R-:W-:-:S05]  /*bad0*/  IMAD.MOV R3, RZ, RZ, -R10 ;  /* 0x000000ffff037224 */ /* 0x004fca00078e0a0a */
[----:B------:R-:W-:Y:S01]  /*bae0*/  ISETP.NE.AND P0, PT, R184, R3, PT ;  /* 0x00000003b800720c */ /* 0x000fe20003f05270 */
[----:B------:R-:W-:Y:S02]  /*baf0*/  IMAD R3, R0, UR8, RZ ;  /* 0x0000000800037c24 */ /* 0x000fe4000f8e02ff */
[----:B------:R-:W-:-:S05]  /*bb00*/  VIADD R0, R16, UR45 ;  /* 0x0000002d10007c36 */ /* 0x000fca0008000000 */
[C---:B------:R-:W-:Y:S01]  /*bb10*/  ISETP.GE.OR P2, PT, R0.reuse, R3, P0 ;  /* 0x000000030000720c */ /* 0x040fe20000746670 */
[----:B------:R-:W-:-:S05]  /*bb20*/  VIADD R0, R0, 0x8 ;  /* 0x0000000800007836 */ /* 0x000fca0000000000 */
[----:B------:R-:W-:-:S07]  /*bb30*/  ISETP.GE.OR P0, PT, R0, R3, P0 ;  /* 0x000000030000720c */ /* 0x000fce0000706670 */
[----:B0-----:R0:W-:Y:S06]  /*bb40*/  @!P2 ST.E desc[UR50][R4.64], R12 ;  /* 0x0000000c0400a985 */ /* 0x0011ec000c101932 */
[----:B-1----:R0:W-:Y:S02]  /*bb50*/  @!P0 ST.E desc[UR50][R6.64], R13 ;  /* 0x0000000d06008985 */ /* 0x0021e4000c101932 */
.L_x_7675:
        /* <DEDUP_REMOVED lines=12> */
[C---:B------:R-:W-:Y:S02]  /*bc20*/  IADD3 R33, P0, R14.reuse, 0x5000, RZ ;  /* 0x000050000e217810 */ /* 0x040fe40007f1e0ff */
[----:B------:R-:W-:Y:S02]  /*bc30*/  LOP3.LUT R40, R41, 0x380, RZ, 0xc0, !PT ;  /* 0x0000038029287812 */ /* 0x000fe400078ec0ff */
[----:B------:R-:W-:Y:S02]  /*bc40*/  LOP3.LUT R32, R33, 0x380, RZ, 0xc0, !PT ;  /* 0x0000038021207812 */ /* 0x000fe400078ec0ff */
[----:B------:R-:W-:Y:S02]  /*bc50*/  IADD3 R37, P1, R14, 0x6000, RZ ;  /* 0x000060000e257810 */ /* 0x000fe40007f3e0ff */
[----:B------:R-:W-:-:S02]  /*bc60*/  SHF.R.U64 R40, R40, 0x3, RZ ;  /* 0x0000000328287819 */ /* 0x000fc400000012ff */
[----:B------:R-:W-:Y:S02]  /*bc70*/  SHF.R.U64 R32, R32, 0x3, RZ ;  /* 0x0000000320207819 */ /* 0x000fe400000012ff */
[----:B------:R-:W-:Y:S02]  /*bc80*/  LOP3.LUT R36, R37, 0x380, RZ, 0xc0, !PT ;  /* 0x0000038025247812 */ /* 0x000fe400078ec0ff */
[----:B------:R-:W-:Y:S01]  /*bc90*/  LOP3.LUT R40, R40, R41, RZ, 0x3c, !PT ;  /* 0x0000002928287212 */ /* 0x000fe200078e3cff */
[--C-:B------:R-:W-:Y:S01]  /*bca0*/  IMAD.X R41, RZ, RZ, R15.reuse, P2 ;  /* 0x000000ffff297224 */ /* 0x100fe200010e060f */
[----:B------:R-:W-:Y:S01]  /*bcb0*/  LOP3.LUT R32, R32, R33, RZ, 0x3c, !PT ;  /* 0x0000002120207212 */ /* 0x000fe200078e3cff */
[--C-:B------:R-:W-:Y:S01]  /*bcc0*/  IMAD.X R33, RZ, RZ, R15.reuse, P0 ;  /* 0x000000ffff217224 */ /* 0x100fe200000e060f */
[----:B------:R-:W-:Y:S02]  /*bcd0*/  IADD3 R69, P2, R14, 0xe000, RZ ;  /* 0x0000e0000e457810 */ /* 0x000fe40007f5e0ff */
[----:B------:R-:W-:Y:S01]  /*bce0*/  SHF.R.U64 R36, R36, 0x3, RZ ;  /* 0x0000000324247819 */ /* 0x000fe200000012ff */
[----:B------:R-:W-:Y:S01]  /*bcf0*/  UIMAD UR18, UR18, UR12, URZ ;  /* 0x0000000c121272a4 */ /* 0x000fe2000f8e023f */
[----:B------:R-:W-:Y:S01]  /*bd00*/  IADD3 R61, P0, R14, 0xc000, RZ ;  /* 0x0000c0000e3d7810 */ /* 0x000fe20007f1e0ff */
[----:B------:R-:W-:Y:S01]  /*bd10*/  UIMAD.WIDE.U32 UR10, UR4, UR12, URZ ;  /* 0x0000000c040a72a5 */ /* 0x000fe2000f8e003f */
[----:B------:R-:W-:Y:S01]  /*bd20*/  LOP3.LUT R68, R69, 0x380, RZ, 0xc0, !PT ;  /* 0x0000038045447812 */ /* 0x000fe200078ec0ff */
[----:B------:R-:W-:Y:S01]  /*bd30*/  VIADD R89, R2, 0xc0 ;  /* 0x000000c002597836 */ /* 0x000fe20000000000 */
[----:B------:R-:W-:Y:S01]  /*bd40*/  LOP3.LUT R36, R36, R37, RZ, 0x3c, !PT ;  /* 0x0000002524247212 */ /* 0x000fe200078e3cff */
[----:B------:R-:W-:Y:S01]  /*bd50*/  IMAD.X R37, RZ, RZ, R15, P1 ;  /* 0x000000ffff257224 */ /* 0x000fe200008e060f */
[----:B------:R-:W-:Y:S01]  /*bd60*/  LOP3.LUT R60, R61, 0x380, RZ, 0xc0, !PT ;  /* 0x000003803d3c7812 */ /* 0x000fe200078ec0ff */
[----:B------:R-:W-:Y:S01]  /*bd70*/  VIADD R87, R2, 0x100 ;  /* 0x0000010002577836 */ /* 0x000fe20000000000 */
[----:B------:R-:W-:Y:S01]  /*bd80*/  IADD3 R65, P1, R14, 0xd000, RZ ;  /* 0x0000d0000e417810 */ /* 0x000fe20007f3e0ff */
[----:B------:R-:W-:Y:S01]  /*bd90*/  VIADD R95, R2, 0x140 ;  /* 0x00000140025f7836 */ /* 0x000fe20000000000 */
[----:B------:R-:W-:-:S02]  /*bda0*/  SHF.R.U64 R68, R68, 0x3, RZ ;  /* 0x0000000344447819 */ /* 0x000fc400000012ff */
[----:B------:R-:W-:Y:S02]  /*bdb0*/  IADD3 R9, P3, R14, 0x1000, RZ ;  /* 0x000010000e097810 */ /* 0x000fe40007f7e0ff */
[----:B------:R-:W-:Y:S02]  /*bdc0*/  LOP3.LUT R77, R20, 0xfffffff8, RZ, 0xc0, !PT ;  /* 0xfffffff8144d7812 */ /* 0x000fe400078ec0ff */
[C---:B------:R-:W-:Y:S02]  /*bdd0*/  IADD3 R13, P4, R14.reuse, 0x2000, RZ ;  /* 0x000020000e0d7810 */ /* 0x040fe40007f9e0ff */
[C---:B------:R-:W-:Y:S02]  /*bde0*/  IADD3 R25, P5, R14.reuse, 0x3000, RZ ;  /* 0x000030000e197810 */ /* 0x040fe40007fbe0ff */
[----:B------:R-:W-:Y:S01]  /*bdf0*/  IADD3 R29, P6, R14, 0x4000, RZ ;  /* 0x000040000e1d7810 */ /* 0x000fe20007fde0ff */
[----:B------:R-:W-:Y:S01]  /*be00*/  UIMAD UR18, UR4, UR13, UR18 ;  /* 0x0000000d041272a4 */ /* 0x000fe2000f8e0212 */
[----:B------:R-:W-:Y:S01]  /*be10*/  SHF.R.U64 R60, R60, 0x3, RZ ;  /* 0x000000033c3c7819 */ /* 0x000fe200000012ff */
[----:B------:R-:W-:Y:S01]  /*be20*/  VIADD R93, R2, 0x180 ;  /* 0x00000180025d7836 */ /* 0x000fe20000000000 */
[----:B------:R-:W-:Y:S01]  /*be30*/  LOP3.LUT R64, R65, 0x380, RZ, 0xc0, !PT ;  /* 0x0000038041407812 */ /* 0x000fe200078ec0ff */
[----:B------:R-:W-:Y:S01]  /*be40*/  ULDC.64 UR12, c[0x0][0xae8] ;  /* 0x0002ba00000c7ab9 */ /* 0x000fe20000000a00 */
[----:B------:R-:W-:Y:S01]  /*be50*/  LOP3.LUT R68, R68, R69, RZ, 0x3c, !PT ;  /* 0x0000004544447212 */ /* 0x000fe200078e3cff */
[--C-:B------:R-:W-:Y:S01]  /*be60*/  IMAD.X R69, RZ, RZ, R15.reuse, P2 ;  /* 0x000000ffff457224 */ /* 0x100fe200010e060f */
[----:B------:R-:W-:Y:S01]  /*be70*/  LOP3.LUT R60, R60, R61, RZ, 0x3c, !PT ;  /* 0x0000003d3c3c7212 */ /* 0x000fe200078e3cff */
[----:B------:R-:W-:Y:S01]  /*be80*/  IMAD.X R61, RZ, RZ, R15, P0 ;  /* 0x000000ffff3d7224 */ /* 0x000fe200000e060f */
[----:B--2---:R-:W-:Y:S01]  /*be90*/  ISETP.NE.AND P2, PT, R82, 0x1, PT ;  /* 0x000000015200780c */ /* 0x004fe20003f45270 */
[----:B------:R-:W5:Y:S01]  /*bea0*/  LD.E.128 R32, desc[UR50][R32.64] ;  /* 0x0000003220207980 */ /* 0x000f62000c101d00 */
[----:B------:R-:W-:-:S02]  /*beb0*/  SHF.R.U64 R64, R64, 0x3, RZ ;  /* 0x0000000340407819 */ /* 0x000fc400000012ff */
[----:B------:R-:W-:Y:S01]  /*bec0*/  ISETP.GE.AND P0, PT, R187, UR14, PT ;  /* 0x0000000ebb007c0c */ /* 0x000fe2000bf06270 */
[----:B------:R-:W5:Y:S01]  /*bed0*/  LD.E.128 R36, desc[UR50][R36.64] ;  /* 0x0000003224247980 */ /* 0x000f62000c101d00 */
[----:B------:R-:W-:Y:S01]  /*bee0*/  LOP3.LUT R64, R64, R65, RZ, 0x3c, !PT ;  /* 0x0000004140407212 */ /* 0x000fe200078e3cff */
[----:B------:R-:W-:Y:S01]  /*bef0*/  IMAD.X R65, RZ, RZ, R15, P1 ;  /* 0x000000ffff417224 */ /* 0x000fe200008e060f */
[----:B------:R-:W-:Y:S01]  /*bf00*/  SEL R76, RZ, 0xffffffff, P0 ;  /* 0xffffffffff4c7807 */ /* 0x000fe20000000000 */
[----:B------:R-:W5:Y:S01]  /*bf10*/  LD.E.128 R40, desc[UR50][R40.64] ;  /* 0x0000003228287980 */ /* 0x000f62000c101d00 */
[----:B------:R-:W-:Y:S02]  /*bf20*/  ISETP.GE.AND P1, PT, R2, UR14, PT ;  /* 0x0000000e02007c0c */ /* 0x000fe4000bf26270 */
[----:B------:R-:W-:Y:S01]  /*bf30*/  LOP3.LUT R8, R9, 0x380, RZ, 0xc0, !PT ;  /* 0x0000038009087812 */ /* 0x000fe200078ec0ff */
[----:B------:R-:W-:Y:S01]  /*bf40*/  IMAD.SHL.U32 R76, R76, 0x2, RZ ;  /* 0x000000024c4c7824 */ /* 0x000fe200078e00ff */
[----:B------:R-:W-:Y:S01]  /*bf50*/  SEL R21, RZ, 0x1, P1 ;  /* 0x00000001ff157807 */ /* 0x000fe20000800000 */
[----:B------:R-:W0:Y:S01]  /*bf60*/  @P2 LDC R79, c[0x0][0xbec] ;  /* 0x0002fb00ff4f2b82 */ /* 0x000e220000000800 */
[----:B------:R-:W-:-:S02]  /*bf70*/  ISETP.GE.AND P0, PT, R186, UR14, PT ;  /* 0x0000000eba007c0c */ /* 0x000fc4000bf06270 */
[----:B------:R-:W-:Y:S02]  /*bf80*/  LOP3.LUT R12, R13, 0x380, RZ, 0xc0, !PT ;  /* 0x000003800d0c7812 */ /* 0x000fe400078ec0ff */
[----:B------:R-:W-:Y:S02]  /*bf90*/  LOP3.LUT R24, R25, 0x380, RZ, 0xc0, !PT ;  /* 0x0000038019187812 */ /* 0x000fe400078ec0ff */
[----:B------:R-:W-:Y:S01]  /*bfa0*/  LOP3.LUT R28, R29, 0x380, RZ, 0xc0, !PT ;  /* 0x000003801d1c7812 */ /* 0x000fe200078ec0ff */
[----:B------:R-:W1:Y:S01]  /*bfb0*/  @P2 LDC R81, c[0x0][0xbf0] ;  /* 0x0002fc00ff512b82 */ /* 0x000e620000000800 */
[----:B------:R-:W-:Y:S01]  /*bfc0*/  SHF.R.U64 R8, R8, 0x3, RZ ;  /* 0x0000000308087819 */ /* 0x000fe200000012ff */
[----:B------:R-:W-:Y:S01]  /*bfd0*/  UIADD3 UR11, UR11, UR18, URZ ;  /* 0x000000120b0b7290 */ /* 0x000fe2000fffe03f */
[----:B------:R-:W-:Y:S01]  /*bfe0*/  LOP3.LUT R21, R76, 0x2, R21, 0xe2, !PT ;  /* 0x000000024c157812 */ /* 0x000fe200078ee215 */
[----:B------:R-:W-:Y:S01]  /*bff0*/  IMAD.IADD R76, R0, 0x1, -R77 ;  /* 0x00000001004c7824 */ /* 0x000fe200078e0a4d */
[----:B------:R-:W-:Y:S01]  /*c000*/  SEL R0, RZ, 0xffffffff, P0 ;  /* 0xffffffffff007807 */ /* 0x000fe20000000000 */
[----:B------:R-:W-:Y:S01]  /*c010*/  USHF.R.S32.HI UR4, URZ, 0x1f, UR9 ;  /* 0x0000001f3f047899 */ /* 0x000fe20008011409 */
[----:B------:R-:W-:Y:S01]  /*c020*/  LOP3.LUT R8, R8, R9, RZ, 0x3c, !PT ;  /* 0x0000000908087212 */ /* 0x000fe200078e3cff */
[----:B------:R-:W-:Y:S01]  /*c030*/  IMAD.X R9, RZ, RZ, R15, P3 ;  /* 0x000000ffff097224 */ /* 0x000fe200018e060f */
[----:B------:R-:W-:Y:S01]  /*c040*/  IADD3 R45, P3, R14, 0x8000, RZ ;  /* 0x000080000e2d7810 */ /* 0x000fe20007f7e0ff */
[----:B------:R-:W-:Y:S01]  /*c050*/  IMAD.SHL.U32 R0, R0, 0x4, RZ ;  /* 0x0000000400007824 */ /* 0x000fe200078e00ff */
[----:B------:R-:W-:Y:S01]  /*c060*/  SHF.R.U64 R12, R12, 0x3, RZ ;  /* 0x000000030c0c7819 */ /* 0x000fe200000012ff */
[----:B------:R-:W5:Y:S01]  /*c070*/  LD.E.128 R60, desc[UR50][R60.64] ;  /* 0x000000323c3c7980 */ /* 0x000f62000c101d00 */
[----:B------:R-:W-:-:S02]  /*c080*/  LOP3.LUT R44, R45, 0x380, RZ, 0xc0, !PT ;  /* 0x000003802d2c7812 */ /* 0x000fc400078ec0ff */
[----:B------:R-:W-:Y:S01]  /*c090*/  LOP3.LUT R21, R0, 0x4, R21, 0xe2, !PT ;  /* 0x0000000400157812 */ /* 0x000fe200078ee215 */
[----:B------:R-:W-:Y:S01]  /*c0a0*/  IMAD R0, R76, 0x20, R3 ;  /* 0x000000204c007824 */ /* 0x000fe200078e0203 */
[----:B------:R-:W-:Y:S01]  /*c0b0*/  SHF.R.U64 R24, R24, 0x3, RZ ;  /* 0x0000000318187819 */ /* 0x000fe200000012ff */
[----:B------:R-:W5:Y:S01]  /*c0c0*/  LD.E.128 R64, desc[UR50][R64.64] ;  /* 0x0000003240407980 */ /* 0x000f62000c101d00 */
[----:B------:R-:W-:Y:S02]  /*c0d0*/  SHF.R.U64 R28, R28, 0x3, RZ ;  /* 0x000000031c1c7819 */ /* 0x000fe400000012ff */
[----:B------:R-:W-:Y:S01]  /*c0e0*/  SHF.R.U64 R44, R44, 0x3, RZ ;  /* 0x000000032c2c7819 */ /* 0x000fe200000012ff */
[----:B------:R-:W-:Y:S01]  /*c0f0*/  UIMAD.WIDE.U32 UR10, UR44, UR12, UR10 ;  /* 0x0000000c2c0a72a5 */ /* 0x000fe2000f8e000a */
[----:B------:R-:W-:Y:S01]  /*c100*/  LOP3.LUT R12, R12, R13, RZ, 0x3c, !PT ;  /* 0x0000000d0c0c7212 */ /* 0x000fe200078e3cff */
[----:B------:R-:W-:Y:S01]  /*c110*/  VIADD R80, R0, UR45 ;  /* 0x0000002d00507c36 */ /* 0x000fe20008000000 */
[----:B------:R-:W-:Y:S01]  /*c120*/  LOP3.LUT R24, R24, R25, RZ, 0x3c, !PT ;  /* 0x0000001918187212 */ /* 0x000fe200078e3cff */
[--C-:B------:R-:W-:Y:S01]  /*c130*/  IMAD.X R13, RZ, RZ, R15.reuse, P4 ;  /* 0x000000ffff0d7224 */ /* 0x100fe200020e060f */
[----:B------:R-:W-:Y:S01]  /*c140*/  LOP3.LUT R28, R28, R29, RZ, 0x3c, !PT ;  /* 0x0000001d1c1c7212 */ /* 0x000fe200078e3cff */
[--C-:B------:R-:W-:Y:S01]  /*c150*/  IMAD.X R25, RZ, RZ, R15.reuse, P5 ;  /* 0x000000ffff197224 */ /* 0x100fe200028e060f */
[----:B------:R-:W-:Y:S01]  /*c160*/  ISETP.GE.AND P1, PT, R89, UR14, PT ;  /* 0x0000000e59007c0c */ /* 0x000fe2000bf26270 */
[--C-:B------:R-:W-:Y:S01]  /*c170*/  IMAD.X R29, RZ, RZ, R15.reuse, P6 ;  /* 0x000000ffff1d7224 */ /* 0x100fe200030e060f */
[----:B------:R-:W-:Y:S01]  /*c180*/  LOP3.LUT R44, R44, R45, RZ, 0x3c, !PT ;  /* 0x0000002d2c2c7212 */ /* 0x000fe200078e3cff */
[----:B------:R-:W-:Y:S01]  /*c190*/  IMAD.X R45, RZ, RZ, R15, P3 ;  /* 0x000000ffff2d7224 */ /* 0x000fe200018e060f */
[C---:B------:R-:W-:Y:S01]  /*c1a0*/  IADD3 R49, P4, R14.reuse, 0x9000, RZ ;  /* 0x000090000e317810 */ /* 0x040fe20007f9e0ff */
[----:B------:R-:W-:Y:S01]  /*c1b0*/  UIMAD UR11, UR44, UR13, UR11 ;  /* 0x0000000d2c0b72a4 */ /* 0x000fe2000f8e020b */
[----:B------:R-:W-:Y:S01]  /*c1c0*/  IADD3 R53, P5, R14, 0xa000, RZ ;  /* 0x0000a0000e357810 */ /* 0x000fe20007fbe0ff */
[----:B0-----:R-:W-:Y:S01]  /*c1d0*/  @P2 IMAD.HI.U32 R0, R80, R79, RZ ;  /* 0x0000004f50002227 */ /* 0x001fe200078e00ff */
[C---:B------:R-:W-:Y:S01]  /*c1e0*/  IADD3 R57, P6, R14.reuse, 0xb000, RZ ;  /* 0x0000b0000e397810 */ /* 0x040fe20007fde0ff */
[----:B------:R-:W-:Y:S01]  /*c1f0*/  ULDC.64 UR12, c[0x0][0xaf0] ;  /* 0x0002bc00000c7ab9 */ /* 0x000fe20000000a00 */
[----:B------:R-:W-:Y:S01]  /*c200*/  IADD3 R7, P3, R14, 0xf000, RZ ;  /* 0x0000f0000e077810 */ /* 0x000fe20007f7e0ff */
[----:B------:R-:W5:Y:S01]  /*c210*/  LD.E.128 R68, desc[UR50][R68.64] ;  /* 0x0000003244447980 */ /* 0x000f62000c101d00 */
[----:B------:R-:W-:Y:S01]  /*c220*/  SEL R20, RZ, 0xffffffff, P1 ;  /* 0xffffffffff147807 */ /* 0x000fe20000800000 */
[----:B------:R-:W-:Y:S01]  /*c230*/  UIMAD UR4, UR4, UR12, URZ ;  /* 0x0000000c040472a4 */ /* 0x000fe2000f8e023f */
[----:B------:R-:W-:-:S02]  /*c240*/  ISETP.GE.AND P0, PT, R87, UR14, PT ;  /* 0x0000000e57007c0c */ /* 0x000fc4000bf06270 */
[----:B------:R-:W-:Y:S01]  /*c250*/  LOP3.LUT R5, R14, 0x380, RZ, 0xc0, !PT ;  /* 0x000003800e057812 */ /* 0x000fe200078ec0ff */
[----:B------:R-:W-:Y:S01]  /*c260*/  IMAD.MOV.U32 R77, RZ, RZ, R80 ;  /* 0x000000ffff4d7224 */ /* 0x000fe200078e0050 */
[----:B------:R-:W-:Y:S01]  /*c270*/  LOP3.LUT R48, R49, 0x380, RZ, 0xc0, !PT ;  /* 0x0000038031307812 */ /* 0x000fe200078ec0ff */
[----:B------:R-:W5:Y:S01]  /*c280*/  LD.E.128 R8, desc[UR50][R8.64] ;  /* 0x0000003208087980 */ /* 0x000f62000c101d00 */
[----:B------:R-:W-:Y:S02]  /*c290*/  LOP3.LUT R52, R53, 0x380, RZ, 0xc0, !PT ;  /* 0x0000038035347812 */ /* 0x000fe400078ec0ff */
[----:B------:R-:W-:Y:S01]  /*c2a0*/  LOP3.LUT R56, R57, 0x380, RZ, 0xc0, !PT ;  /* 0x0000038039387812 */ /* 0x000fe200078ec0ff */
[----:B------:R-:W-:Y:S01]  /*c2b0*/  UIMAD.WIDE.U32 UR10, UR9, UR12, UR10 ;  /* 0x0000000c090a72a5 */ /* 0x000fe2000f8e000a */
[----:B------:R-:W-:Y:S01]  /*c2c0*/  LOP3.LUT R6, R7, 0x380, RZ, 0xc0, !PT ;  /* 0x0000038007067812 */ /* 0x000fe200078ec0ff */
[----:B------:R-:W-:Y:S01]  /*c2d0*/  IMAD.X R73, RZ, RZ, R15, P3 ;  /* 0x000000ffff497224 */ /* 0x000fe200018e060f */
[----:B------:R-:W-:Y:S01]  /*c2e0*/  SHF.L.U32 R76, R20, 0x3, RZ ;  /* 0x00000003144c7819 */ /* 0x000fe200000006ff */
[----:B------:R-:W-:Y:S01]  /*c2f0*/  UIMAD UR4, UR9, UR13, UR4 ;  /* 0x0000000d090472a4 */ /* 0x000fe2000f8e0204 */
[----:B------:R-:W-:Y:S01]  /*c300*/  SEL R20, RZ, 0xffffffff, P0 ;  /* 0xffffffffff147807 */ /* 0x000fe20000000000 */
        /* <DEDUP_REMOVED lines=9> */
[----:B------:R-:W-:Y:S01]  /*c3a0*/  UIADD3 UR4, UR11, UR4, URZ ;  /* 0x000000040b047290 */ /* 0x000fe2000fffe03f */
[----:B------:R-:W-:Y:S01]  /*c3b0*/  ISETP.GE.AND P0, PT, R95, UR14, PT ;  /* 0x0000000e5f007c0c */ /* 0x000fe2000bf06270 */
[----:B------:R-:W-:Y:S01]  /*c3c0*/  IMAD.SHL.U32 R83, R20, 0x10, RZ ;  /* 0x0000001014537824 */ /* 0x000fe200078e00ff */
        /* <DEDUP_REMOVED lines=12> */
[----:B------:R-:W-:Y:S01]  /*c490*/  LOP3.LUT R72, R6, R7, RZ, 0x3c, !PT ;  /* 0x0000000706487212 */ /* 0x000fe200078e3cff */
[----:B------:R-:W-:Y:S01]  /*c4a0*/  IMAD.U32 R21, RZ, RZ, UR11 ;  /* 0x0000000bff157e24 */ /* 0x000fe2000f8e00ff */
[----:B------:R-:W-:Y:S01]  /*c4b0*/  ULDC.64 UR10, c[0x0][0xae0] ;  /* 0x0002b800000a7ab9 */ /* 0x000fe20000000a00 */
[----:B------:R-:W-:Y:S01]  /*c4c0*/  SEL R0, RZ, 0xffffffff, P0 ;  /* 0xffffffffff007807 */ /* 0x000fe20000000000 */
[----:B------:R-:W-:Y:S01]  /*c4d0*/  IMAD R79, R82, R79, R80 ;  /* 0x0000004f524f7224 */ /* 0x000fe200078e0250 */
[----:B------:R-:W5:Y:S01]  /*c4e0*/  LD.E.128 R4, desc[UR50][R4.64] ;  /* 0x0000003204047980 */ /* 0x000f62000c101d00 */
[----:B------:R-:W-:Y:S01]  /*c4f0*/  IMAD R78, R78, UR10, RZ ;  /* 0x0000000a4e4e7c24 */ /* 0x000fe2000f8e02ff */
[----:B------:R-:W-:Y:S01]  /*c500*/  LOP3.LUT R76, R83, 0x10, R76, 0xe2, !PT ;  /* 0x00000010534c7812 */ /* 0x000fe200078ee24c */
[----:B------:R-:W-:Y:S01]  /*c510*/  IMAD.U32 R21, RZ, RZ, UR4 ;  /* 0x00000004ff157e24 */ /* 0x000fe2000f8e00ff */
[----:B------:R-:W5:Y:S01]  /*c520*/  LD.E.128 R12, desc[UR50][R12.64] ;  /* 0x000000320c0c7980 */ /* 0x000f62000c101d00 */
[----:B------:R-:W-:Y:S01]  /*c530*/  IMAD.SHL.U32 R83, R0, 0x20, RZ ;  /* 0x0000002000537824 */ /* 0x000fe200078e00ff */
[----:B------:R-:W-:Y:S01]  /*c540*/  ISETP.GE.AND P0, PT, R93, UR14, PT ;  /* 0x0000000e5d007c0c */ /* 0x000fe2000bf06270 */
[----:B------:R-:W-:Y:S01]  /*c550*/  IMAD R81, R77, UR11, R78 ;  /* 0x0000000b4d517c24 */ /* 0x000fe2000f8e024e */
[----:B------:R-:W5:Y:S01]  /*c560*/  LD.E.128 R48, desc[UR50][R48.64] ;  /* 0x0000003230307980 */ /* 0x000f62000c101d00 */
[----:B------:R-:W-:-:S03]  /*c570*/  SHF.R.S32.HI R78, RZ, 0x1f, R79 ;  /* 0x0000001fff4e7819 */ /* 0x000fc6000001144f */
[----:B------:R-:W5:Y:S01]  /*c580*/  LD.E.128 R52, desc[UR50][R52.64] ;  /* 0x0000003234347980 */ /* 0x000f62000c101d00 */
[----:B------:R-:W-:Y:S01]  /*c590*/  IMAD.WIDE.U32 R20, R77, UR10, R20 ;  /* 0x0000000a4d147c25 */ /* 0x000fe2000f8e0014 */
[----:B------:R-:W-:Y:S02]  /*c5a0*/  ULDC.64 UR10, c[0x0][0xad8] ;  /* 0x0002b600000a7ab9 */ /* 0x000fe40000000a00 */
[----:B------:R-:W5:Y:S01]  /*c5b0*/  LD.E.128 R56, desc[UR50][R56.64] ;  /* 0x0000003238387980 */ /* 0x000f62000c101d00 */
[----:B------:R-:W-:-:S03]  /*c5c0*/  VIADD R97, R2, 0x1c0 ;  /* 0x000001c002617836 */ /* 0x000fc60000000000 */
        /* <DEDUP_REMOVED lines=8> */
[----:B------:R-:W-:Y:S01]  /*c650*/  IMAD.IADD R21, R21, 0x1, R81 ;  /* 0x0000000115157824 */ /* 0x000fe200078e0251 */
[----:B------:R-:W-:Y:S01]  /*c660*/  SEL R77, RZ, 0x40, P0 ;  /* 0x00000040ff4d7807 */ /* 0x000fe20000000000 */
[----:B------:R-:W-:Y:S01]  /*c670*/  IMAD R78, R78, UR10, RZ ;  /* 0x0000000a4e4e7c24 */ /* 0x000fe2000f8e02ff */
[----:B------:R-:W-:Y:S01]  /*c680*/  ISETP.GE.AND P0, PT, R97, UR14, PT ;  /* 0x0000000e61007c0c */ /* 0x000fe2000bf06270 */
[----:B------:R-:W-:-:S02]  /*c690*/  IMAD R91, R82, UR8, RZ ;  /* 0x00000008525b7c24 */ /* 0x000fc4000f8e02ff */
[----:B------:R-:W-:Y:S01]  /*c6a0*/  VIADD R90, R3, UR45 ;  /* 0x0000002d035a7c36 */ /* 0x000fe20008000000 */
        /* <DEDUP_REMOVED lines=55> */
.L_x_7678:
[----:B------:R-:W-:Y:S05]  /*ca20*/  BSYNC B1 ;  /* 0x0000000000017941 */ /* 0x000fea0003800000 */
.L_x_7677:
        /* <DEDUP_REMOVED lines=44> */
.L_x_7676:
        /* <DEDUP_REMOVED lines=44> */
[----:B------:R-:W-:Y:S01]  /*cfb0*/  UIADD3 UR4, UR40, 0x28c20, URZ ;  /* 0x00028c2028047890 */ /* 0x000fe2000fffe03f */
[----:B------:R-:W-:Y:S01]  /*cfc0*/  IMAD R7, R7, UR14, R4 ;  /* 0x0000000e07077c24 */ /* 0x000fe2000f8e0204 */
[----:B------:R-:W-:Y:S01]  /*cfd0*/  SHF.R.S32.HI R162, RZ, 0x1f, R209 ;  /* 0x0000001fffa27819 */ /* 0x000fe200000114d1 */
[----:B------:R-:W-:Y:S01]  /*cfe0*/  IMAD R0, R0, UR12, RZ ;  /* 0x0000000c00007c24 */ /* 0x000fe2000f8e02ff */
[----:B------:R-:W-:Y:S01]  /*cff0*/  UPRMT UR4, URZ, 0x654, UR4 ;  /* 0x000006543f047896 */ /* 0x000fe20008000004 */
[----:B------:R-:W-:Y:S01]  /*d000*/  IMAD.U32 R4, RZ, RZ, UR10 ;  /* 0x0000000aff047e24 */ /* 0x000fe2000f8e00ff */
[----:B------:R-:W-:Y:S01]  /*d010*/  ULDC.64 UR10, c[0x0][0xb28] ;  /* 0x0002ca00000a7ab9 */ /* 0x000fe20000000a00 */
[C---:B------:R-:W-:Y:S01]  /*d020*/  IMAD R9, R3.reuse, UR13, R0 ;  /* 0x0000000d03097c24 */ /* 0x040fe2000f8e0200 */
[----:B------:R-:W-:Y:S01]  /*d030*/  SHF.R.S32.HI R0, RZ, 0x1f, R7 ;  /* 0x0000001fff007819 */ /* 0x000fe20000011407 */
[----:B------:R-:W-:Y:S01]  /*d040*/  IMAD.WIDE.U32 R4, R3, UR12, R4 ;  /* 0x0000000c03047c25 */ /* 0x000fe2000f8e0004 */
[----:B------:R-:W-:-:S02]  /*d050*/  SHF.R.S32.HI R163, RZ, 0x1f, R210 ;  /* 0x0000001fffa37819 */ /* 0x000fc400000114d2 */
[----:B------:R-:W-:Y:S01]  /*d060*/  SHF.R.S32.HI R164, RZ, 0x1f, R211 ;  /* 0x0000001fffa47819 */ /* 0x000fe200000114d3 */
[----:B------:R-:W-:Y:S01]  /*d070*/  IMAD R0, R0, UR10, RZ ;  /* 0x0000000a00007c24 */ /* 0x000fe2000f8e02ff */
[----:B------:R-:W-:Y:S01]  /*d080*/  SYNCS.ARRIVE.TRANS64.RED.A1T0 RZ, [UR4], RZ ;  /* 0x000000ffffff79a7 */ /* 0x000fe20008100404 */
[----:B------:R-:W-:Y:S01]  /*d090*/  IMAD.IADD R5, R5, 0x1, R9 ;  /* 0x0000000105057824 */ /* 0x000fe200078e0209 */
[----:B------:R-:W-:Y:S01]  /*d0a0*/  SHF.R.S32.HI R165, RZ, 0x1f, R212 ;  /* 0x0000001fffa57819 */ /* 0x000fe200000114d4 */
[C---:B------:R-:W-:Y:S01]  /*d0b0*/  IMAD R3, R7.reuse, UR11, R0 ;  /* 0x0000000b07037c24 */ /* 0x040fe2000f8e0200 */
        /* <DEDUP_REMOVED lines=15> */
[----:B------:R-:W-:Y:S01]  /*d1b0*/  SHF.R.S32.HI R170, RZ, 0x1f, R17 ;  /* 0x0000001fffaa7819 */ /* 0x000fe20000011411 */
[----:B------:R-:W-:Y:S06]  /*d1c0*/  @P0 BRA `(.L_x_7681) ;  /* 0x0000000800040947 */ /* 0x000fec0003800000 */
        /* <DEDUP_REMOVED lines=129> */
.L_x_7681:
[----:B------:R-:W-:Y:S05]  /*d9e0*/  BSYNC B1 ;  /* 0x0000000000017941 */ /* 0x000fea0003800000 */
.L_x_7680:
        /* <DEDUP_REMOVED lines=136> */
.L_x_7673:
        /* <DEDUP_REMOVED lines=33> */
.L_x_7682:
[----:B------:R-:W-:Y:S01]  /*e480*/  USEL UR41, UR41, URZ, !UP0 ;  /* 0x0000003f29297287 */ /* 0x000fe2000c000000 */
[----:B------:R-:W-:Y:S01]  /*e490*/  BSSY B1, `(.L_x_7683) ;  /* 0x0000039000017945 */ /* 0x000fe20003800000 */
[----:B------:R-:W-:-:S03]  /*e4a0*/  USEL UR42, UR42, URZ, !UP0 ;  /* 0x0000003f2a2a7287 */ /* 0x000fc6000c000000 */
[----:B------:R-:W-:Y:S09]  /*e4b0*/  @P0 BRA `(.L_x_7684) ;  /* 0x0000000000d80947 */ /* 0x000ff20003800000 */
        /* <DEDUP_REMOVED lines=18> */
[----:B------:R-:W-:Y:S02]  /*e5e0*/  UIMAD UR15, UR15, UR41, URZ ;  /* 0x000000290f0f72a4 */ /* 0x000fe4000f8e023f */
[----:B------:R-:W-:-:S02]  /*e5f0*/  UIMAD.WIDE.U32 UR12, UR10, UR44, URZ ;  /* 0x0000002c0a0c72a5 */ /* 0x000fc4000f8e003f */
        /* <DEDUP_REMOVED lines=14> */
[----:B------:R-:W-:Y:S01]  /*e6e0*/  UIADD3.X UR8, UR8, UR19, UR22, UP1, UP2 ;  /* 0x0000001308087290 */ /* 0x000fe20008fe4416 */
[----:B------:R-:W-:Y:S01]  /*e6f0*/  IMAD.U32 R5, RZ, RZ, UR21 ;  /* 0x00000015ff057e24 */ /* 0x000fe2000f8e00ff */
[--C-:B------:R-:W-:Y:S01]  /*e700*/  SHF.R.S32.HI R5, RZ, 0x1f, R3.reuse ;  /* 0x0000001fff057819 */ /* 0x100fe20000011403 */
[----:B------:R-:W-:Y:S01]  /*e710*/  IMAD.MOV R7, RZ, RZ, -R3 ;  /* 0x000000ffff077224 */ /* 0x000fe200078e0a03 */
[----:B------:R-:W-:Y:S01]  /*e720*/  IADD3 R4, P0, P1, R3, UR12, R4 ;  /* 0x0000000c03047c10 */ /* 0x000fe2000f91e004 */
[----:B------:R-:W-:Y:S01]  /*e730*/  ULDC.64 UR10, c[0x0][UR18+0x210] ;  /* 0x00008400120a7abb */ /* 0x000fe20008000a00 */
[----:B------:R-:W-:Y:S01]  /*e740*/  ULDC.64 UR12, c[0x0][0xba8] ;  /* 0x0002ea00000c7ab9 */ /* 0x000fe20000000a00 */
[----:B------:R-:W-:Y:S01]  /*e750*/  IMAD R7, R9, R7, R6 ;  /* 0x0000000709077224 */ /* 0x000fe200078e0206 */
[----:B------:R-:W-:Y:S01]  /*e760*/  IADD3.X R5, R5, UR8, R10, P0, P1 ;  /* 0x0000000805057c10 */ /* 0x000fe200087e240a */
[----:B------:R-:W-:Y:S01]  /*e770*/  @!UP0 ULDC UR12, c[0x0][0xb50] ;  /* 0x0002d400000c8ab9 */ /* 0x000fe20000000800 */
[----:B------:R-:W-:Y:S01]  /*e780*/  @!UP0 ULDC UR13, c[0x0][0xb54] ;  /* 0x0002d500000d8ab9 */ /* 0x000fe20000000800 */
[C---:B------:R-:W-:Y:S01]  /*e790*/  IMAD R6, R7.reuse, UR11, RZ ;  /* 0x0000000b07067c24 */ /* 0x040fe2000f8e02ff */
[----:B------:R-:W-:Y:S01]  /*e7a0*/  SHF.R.S32.HI R3, RZ, 0x1f, R7 ;  /* 0x0000001fff037819 */ /* 0x000fe20000011407 */
[----:B------:R-:W-:-:S04]  /*e7b0*/  IMAD.WIDE.U32 R4, R7, UR10, R4 ;  /* 0x0000000a07047c25 */ /* 0x000fc8000f8e0004 */
[----:B------:R-:W-:Y:S01]  /*e7c0*/  IMAD R3, R3, UR10, R6 ;  /* 0x0000000a03037c24 */ /* 0x000fe2000f8e0206 */
[----:B------:R-:W-:-:S03]  /*e7d0*/  LEA R6, P0, R4, UR12, 0x2 ;  /* 0x0000000c04067c11 */ /* 0x000fc6000f8010ff */
[----:B------:R-:W-:-:S05]  /*e7e0*/  IMAD.IADD R3, R5, 0x1, R3 ;  /* 0x0000000105037824 */ /* 0x000fca00078e0203 */
[----:B------:R-:W-:Y:S01]  /*e7f0*/  LEA.HI.X R7, R4, UR13, R3, 0x2, P0 ;  /* 0x0000000d04077c11 */ /* 0x000fe200080f1403 */
[----:B------:R-:W-:-:S05]  /*e800*/  IMAD.MOV.U32 R3, RZ, RZ, -0x800000 ;  /* 0xff800000ff037424 */ /* 0x000fca00078e00ff */
[----:B------:R0:W-:Y:S02]  /*e810*/  STG.E desc[UR50][R6.64], R3 ;  /* 0x0000000306007986 */ /* 0x0001e4000c101932 */
.L_x_7684:
[----:B------:R-:W-:Y:S05]  /*e820*/  BSYNC B1 ;  /* 0x0000000000017941 */ /* 0x000fea0003800000 */
.L_x_7683:
[----:B------:R-:W-:-:S06]  /*e830*/  UISETP.GT.AND UP0, UPT, UR9, 0x1, UPT ;  /* 0x000000010900788c */ /* 0x000fcc000bf04270 */
[----:B------:R-:W-:-:S13]  /*e840*/  PLOP3.LUT P0, PT, PT, PT, UP0, 0x80, 0x0 ;  /* 0x000000000000781c */ /* 0x000fda0003f0f008 */
[----:B------:R-:W-:Y:S05]  /*e850*/  @P0 BRA `(.L_x_7679) ;  /* 0x00000008008c0947 */ /* 0x000fea0003800000 */
[----:B------:R-:W1:Y:S01]  /*e860*/  LDC R11, c[0x0][0xbe8] ;  /* 0x0002fa00ff0b7b82 */ /* 0x000e620000000800 */
[----:B0-----:R-:W-:Y:S01]  /*e870*/  SHF.R.S32.HI R3, RZ, 0x1f, R8 ;  /* 0x0000001fff037819 */ /* 0x001fe20000011408 */
[----:B------:R-:W-:Y:S01]  /*e880*/  ULDC UR14, c[0x0][0xac8] ;  /* 0x0002b200000e7ab9 */ /* 0x000fe20000000800 */
[----:B------:R-:W-:Y:S01]  /*e890*/  ULDC.64 UR12, c[0x0][0xaa0] ;  /* 0x0002a800000c7ab9 */ /* 0x000fe20000000a00 */
[----:B------:R-:W-:Y:S01]  /*e8a0*/  ISETP.GE.AND P1, PT, R187, UR14, PT ;  /* 0x0000000ebb007c0c */ /* 0x000fe2000bf26270 */
[----:B------:R-:W-:Y:S01]  /*e8b0*/  UIMAD UR10, UR22, UR12, URZ ;  /* 0x0000000c160a72a4 */ /* 0x000fe2000f8e023f */
[----:B------:R-:W-:Y:S01]  /*e8c0*/  LEA.HI R6, R3, R8, RZ, 0x3 ;  /* 0x0000000803067211 */ /* 0x000fe200078f18ff */
[----:B------:R-:W-:Y:S01]  /*e8d0*/  UIMAD.WIDE.U32 UR8, UR4, UR12, URZ ;  /* 0x0000000c040872a5 */ /* 0x000fe2000f8e003f */
[----:B------:R-:W-:Y:S01]  /*e8e0*/  SEL R4, RZ, 0xffffffff, P1 ;  /* 0xffffffffff047807 */ /* 0x000fe20000800000 */
[----:B------:R-:W-:Y:S01]  /*e8f0*/  UIMAD UR10, UR4, UR13, UR10 ;  /* 0x0000000d040a72a4 */ /* 0x000fe2000f8e020a */
[----:B------:R-:W-:Y:S01]  /*e900*/  LOP3.LUT R3, R6, 0xfffffff8, RZ, 0xc0, !PT ;  /* 0xfffffff806037812 */ /* 0x000fe200078ec0ff */
[C---:B------:R-:W-:Y:S01]  /*e910*/  VIADD R37, R2.reuse, 0xc0 ;  /* 0x000000c002257836 */ /* 0x040fe20000000000 */
[----:B------:R-:W-:Y:S01]  /*e920*/  ISETP.GE.AND P2, PT, R2, UR14, PT ;  /* 0x0000000e02007c0c */ /* 0x000fe2000bf46270 */
[----:B------:R-:W-:Y:S01]  /*e930*/  IMAD.SHL.U32 R4, R4, 0x2, RZ ;  /* 0x0000000204047824 */ /* 0x000fe200078e00ff */
[----:B------:R-:W-:Y:S01]  /*e940*/  SHF.R.S32.HI R13, RZ, 0x3, R6 ;  /* 0x00000003ff0d7819 */ /* 0x000fe20000011406 */
[----:B------:R-:W-:Y:S01]  /*e950*/  IMAD.IADD R8, R8, 0x1, -R3 ;  /* 0x0000000108087824 */ /* 0x000fe200078e0a03 */
[----:B------:R-:W-:Y:S01]  /*e960*/  SEL R3, RZ, 0x1, P2 ;  /* 0x00000001ff037807 */ /* 0x000fe20001000000 */
[----:B------:R-:W-:Y:S01]  /*e970*/  UIADD3 UR9, UR9, UR10, URZ ;  /* 0x0000000a09097290 */ /* 0x000fe2000fffe03f */
[----:B------:R-:W-:Y:S01]  /*e980*/  ISETP.GE.AND P1, PT, R186, UR14, PT ;  /* 0x0000000eba007c0c */ /* 0x000fe2000bf26270 */
[----:B------:R-:W-:Y:S01]  /*e990*/  ULDC.64 UR12, c[0x0][0xae8] ;  /* 0x0002ba00000c7ab9 */ /* 0x000fe20000000a00 */
[----:B------:R-:W-:Y:S01]  /*e9a0*/  LOP3.LUT R6, R4, 0x2, R3, 0xe2, !PT ;  /* 0x0000000204067812 */ /* 0x000fe200078ee203 */
[----:B------:R-:W-:Y:S01]  /*e9b0*/  IMAD R3, R8, 0x20, R13 ;  /* 0x0000002008037824 */ /* 0x000fe200078e020d */
[----:B------:R-:W-:Y:S01]  /*e9c0*/  SEL R4, RZ, 0xffffffff, P1 ;  /* 0xffffffffff047807 */ /* 0x000fe20000800000 */
[----:B------:R-:W-:Y:S01]  /*e9d0*/  UIMAD.WIDE.U32 UR8, UR44, UR12, UR8 ;  /* 0x0000000c2c0872a5 */ /* 0x000fe2000f8e0008 */
[----:B-1----:R-:W-:Y:S01]  /*e9e0*/  ISETP.NE.AND P0, PT, R11, 0x1, PT ;  /* 0x000000010b00780c */ /* 0x002fe20003f05270 */
[----:B------:R-:W-:Y:S01]  /*e9f0*/  VIADD R8, R3, UR45 ;  /* 0x0000002d03087c36 */ /* 0x000fe20008000000 */
[----:B------:R-:W-:Y:S01]  /*ea00*/  ISETP.GE.AND P1, PT, R37, UR14, PT ;  /* 0x0000000e25007c0c */ /* 0x000fe2000bf26270 */
[----:B------:R-:W-:Y:S01]  /*ea10*/  IMAD.SHL.U32 R9, R4, 0x4, RZ ;  /* 0x0000000404097824 */ /* 0x000fe200078e00ff */
[----:B------:R-:W-:Y:S01]  /*ea20*/  ULDC.64 UR10, c[0x0][0xaf0] ;  /* 0x0002bc00000a7ab9 */ /* 0x000fe20000000a00 */
[----:B------:R-:W-:Y:S01]  /*ea30*/  UIMAD UR9, UR44, UR13, UR9 ;  /* 0x0000000d2c0972a4 */ /* 0x000fe2000f8e0209 */
[----:B------:R-:W-:Y:S01]  /*ea40*/  IMAD.MOV.U32 R3, RZ, RZ, R8 ;  /* 0x000000ffff037224 */ /* 0x000fe200078e0008 */
[----:B------:R-:W-:Y:S01]  /*ea50*/  UIMAD UR42, UR42, UR10, URZ ;  /* 0x0000000a2a2a72a4 */ /* 0x000fe2000f8e023f */
[C---:B------:R-:W-:Y:S01]  /*ea60*/  VIADD R27, R2.reuse, 0x100 ;  /* 0x00000100021b7836 */ /* 0x040fe20000000000 */
[----:B------:R-:W-:Y:S01]  /*ea70*/  UIMAD.WIDE.U32 UR8, UR41, UR10, UR8 ;  /* 0x0000000a290872a5 */ /* 0x000fe2000f8e0008 */
[----:B------:R-:W-:Y:S01]  /*ea80*/  LOP3.LUT R6, R9, 0x4, R6, 0xe2, !PT ;  /* 0x0000000409067812 */ /* 0x000fe200078ee206 */
[----:B------:R-:W-:Y:S01]  /*ea90*/  UIMAD UR4, UR41, UR11, UR42 ;  /* 0x0000000b290472a4 */ /* 0x000fe2000f8e022a */
[C---:B------:R-:W-:Y:S01]  /*eaa0*/  VIADD R29, R2.reuse, 0x140 ;  /* 0x00000140021d7836 */ /* 0x040fe20000000000 */
[----:B------:R-:W0:Y:S01]  /*eab0*/  @P0 LDC R5, c[0x0][0xbec] ;  /* 0x0002fb00ff050b82 */ /* 0x000e220000000800 */
[----:B------:R-:W-:Y:S01]  /*eac0*/  VIADD R33, R2, 0x180 ;  /* 0x0000018002217836 */ /* 0x000fe20000000000 */
[----:B------:R-:W-:Y:S01]  /*ead0*/  UIADD3 UR4, UR9, UR4, URZ ;  /* 0x0000000409047290 */ /* 0x000fe2000fffe03f */
[----:B-----5:R-:W-:Y:S01]  /*eae0*/  IMAD R25, R0, R11, RZ ;  /* 0x0000000b00197224 */ /* 0x020fe200078e02ff */
[----:B------:R-:W-:Y:S01]  /*eaf0*/  BSSY B1, `(.L_x_7685) ;  /* 0x0000055000017945 */ /* 0x000fe20003800000 */
[----:B------:R-:W-:Y:S01]  /*eb00*/  VIADD R26, R13, UR45 ;  /* 0x0000002d0d1a7c36 */ /* 0x000fe20008000000 */
[----:B------:R-:W-:Y:S01]  /*eb10*/  SHF.R.S32.HI R35, RZ, 0x1f, R186 ;  /* 0x0000001fff237819 */ /* 0x000fe200000114ba */
[----:B------:R-:W-:Y:S01]  /*eb20*/  VIADD R31, R2, 0x1c0 ;  /* 0x000001c0021f7836 */ /* 0x000fe20000000000 */
[----:B------:R-:W1:Y:S01]  /*eb30*/  @P0 LDC R7, c[0x0][0xbf0] ;  /* 0x0002fc00ff070b82 */ /* 0x000e620000000800 */
[----:B------:R-:W-:-:S02]  /*eb40*/  SHF.R.S32.HI R30, RZ, 0x1f, R33 ;  /* 0x0000001fff1e7819 */ /* 0x000fc40000011421 */
[----:B------:R-:W-:Y:S02]  /*eb50*/  SHF.R.S32.HI R32, RZ, 0x1f, R27 ;  /* 0x0000001fff207819 */ /* 0x000fe4000001141b */
[----:B------:R-:W-:Y:S02]  /*eb60*/  SHF.R.S32.HI R28, RZ, 0x1f, R31 ;  /* 0x0000001fff1c7819 */ /* 0x000fe4000001141f */
[----:B------:R-:W-:Y:S02]  /*eb70*/  SHF.R.S32.HI R34, RZ, 0x1f, R29 ;  /* 0x0000001fff227819 */ /* 0x000fe4000001141d */
[----:B------:R-:W-:Y:S02]  /*eb80*/  SHF.R.S32.HI R36, RZ, 0x1f, R37 ;  /* 0x0000001fff247819 */ /* 0x000fe40000011425 */
[----:B------:R-:W-:Y:S01]  /*eb90*/  SHF.R.S32.HI R38, RZ, 0x1f, R187 ;  /* 0x0000001fff267819 */ /* 0x000fe200000114bb */
[----:B0-----:R-:W-:Y:S01]  /*eba0*/  @P0 IMAD.HI.U32 R4, R8, R5, RZ ;  /* 0x0000000508040227 */ /* 0x001fe200078e00ff */
[----:B------:R-:W-:-:S02]  /*ebb0*/  SEL R5, RZ, 0xffffffff, P1 ;  /* 0xffffffffff057807 */ /* 0x000fc40000800000 */
        /* <DEDUP_REMOVED lines=72> */
.L_x_7686:
[----:B------:R-:W-:Y:S05]  /*f040*/  BSYNC B1 ;  /* 0x0000000000017941 */ /* 0x000fea0003800000 */
.L_x_7685:
        /* <DEDUP_REMOVED lines=36> */
.L_x_7679:
[----:B------:R-:W-:Y:S05]  /*f290*/  BSYNC B0 ;  /* 0x0000000000007941 */ /* 0x000fea0003800000 */
.L_x_7672:
[----:B------:R-:W-:Y:S02]  /*f2a0*/  ULDC UR4, c[0x0][0xc3c] ;  /* 0x00030f0000047ab9 */ /* 0x000fe40000000800 */
[----:B------:R-:W-:-:S06]  /*f2b0*/  UISETP.GE.AND UP0, UPT, UR7, UR4, UPT ;  /* 0x000000040700728c */ /* 0x000fcc000bf06270 */
[----:B------:R-:W-:-:S13]  /*f2c0*/  PLOP3.LUT P0, PT, PT, PT, UP0, 0x80, 0x0 ;  /* 0x000000000000781c */ /* 0x000fda0003f0f008 */
[----:B------:R-:W-:Y:S05]  /*f2d0*/  @!P0 BRA `(.L_x_7687) ;  /* 0xffffff1c00f88947 */ /* 0x000fea000383ffff */
[----:B------:R-:W-:Y:S05]  /*f2e0*/  EXIT ;  /* 0x000000000000794d */ /* 0x000fea0003800000 */
.L_x_7617:
        /* <DEDUP_REMOVED lines=16> */
.L_x_7688:
        /* <DEDUP_REMOVED lines=43> */
.L_x_7692:
        /* <DEDUP_REMOVED lines=35> */
.L_x_7690:
        /* <DEDUP_REMOVED lines=13> */
.L_x_7693:
        /* <DEDUP_REMOVED lines=62> */
.L_x_7694:
        /* <DEDUP_REMOVED lines=61> */
.L_x_7695:
[----:B------:R-:W-:-:S05]  /*10150*/  LOP3.LUT R25, RZ, R2, RZ, 0x33, !PT ;  /* 0x00000002ff197212 */ /* 0x000fca00078e33ff */
[----:B------:R-:W-:Y:S01]  /*10160*/  IMAD.IADD R25, R6, 0x1, R25 ;  /* 0x0000000106197824 */ /* 0x000fe200078e0219 */
[----:B------:R-:W-:Y:S06]  /*10170*/  BRA `(.L_x_7696) ;  /* 0x0000000000147947 */ /* 0x000fec0003800000 */
.L_x_7691:
[----:B------:R-:W-:Y:S01]  /*10180*/  ULDC UR4, c[0x0][0xc3c] ;  /* 0x00030f0000047ab9 */ /* 0x000fe20000000800 */
[----:B------:R-:W-:Y:S02]  /*10190*/  IMAD.MOV.U32 R25, RZ, RZ, RZ ;  /* 0x000000ffff197224 */ /* 0x000fe400078e00ff */
[----:B------:R-:W-:Y:S02]  /*101a0*/  IMAD.U32 R24, RZ, RZ, UR6 ;  /* 0x00000006ff187e24 */ /* 0x000fe4000f8e00ff */
[----:B------:R-:W-:Y:S02]  /*101b0*/  IMAD.MOV.U32 R26, RZ, RZ, RZ ;  /* 0x000000ffff1a7224 */ /* 0x000fe400078e00ff */
[----:B------:R-:W-:-:S07]  /*101c0*/  IMAD.U32 R27, RZ, RZ, UR4 ;  /* 0x00000004ff1b7e24 */ /* 0x000fce000f8e00ff */
.L_x_7696:
[----:B------:R-:W-:-:S13]  /*101d0*/  ISETP.NE.AND P0, PT, R7, RZ, PT ;  /* 0x000000ff0700720c */ /* 0x000fda0003f05270 */
[----:B------:R-:W0:Y:S01]  /*101e0*/  @!P0 S2R R3, SR_CgaCtaId ;  /* 0x0000000000038919 */ /* 0x000e220000008800 */
[----:B------:R-:W-:-:S04]  /*101f0*/  @!P0 MOV R2, 0x400 ;  /* 0x0000040000028802 */ /* 0x000fc80000000f00 */
[----:B0-----:R-:W-:-:S05]  /*10200*/  @!P0 LEA R2, R3, R2, 0x18 ;  /* 0x0000000203028211 */ /* 0x001fca00078ec0ff */
[----:B------:R0:W-:Y:S01]  /*10210*/  @!P0 STS.128 [R2+0x28cd0], R24 ;  /* 0x028cd01802008388 */ /* 0x0001e20000000c00 */
[----:B------:R-:W-:Y:S06]  /*10220*/  BAR.ARV 0x5, 0x180 ;  /* 0x0146000000007b1d */ /* 0x000fec0000002000 */
.L_x_7689:
[----:B------:R2:W-:Y:S01]  /*10230*/  STL [R1+0x20], RZ ;  /* 0x000020ff01007387 */ /* 0x0005e20000100800 */
[----:B------:R-:W-:Y:S01]  /*10240*/  ULDC UR4, c[0x0][0xc3c] ;  /* 0x00030f0000047ab9 */ /* 0x000fe20000000800 */
[----:B------:R-:W-:Y:S01]  /*10250*/  IMAD.MOV.U32 R22, RZ, RZ, 0x1 ;  /* 0x00000001ff167424 */ /* 0x000fe200078e00ff */
[----:B-1----:R-:W-:Y:S01]  /*10260*/  ISETP.GE.AND P0, PT, R27, UR4, PT ;  /* 0x000000041b007c0c */ /* 0x002fe2000bf06270 */
[----:B------:R-:W-:-:S12]  /*10270*/  IMAD.MOV.U32 R18, RZ, RZ, RZ ;  /* 0x000000ffff127224 */ /* 0x000fd800078e00ff */
[----:B--2---:R-:W-:Y:S05]  /*10280*/  @P0 BRA `(.L_x_7697) ;  /* 0x0000004c00f80947 */ /* 0x004fea0003800000 */
[----:B------:R-:W1:Y:S01]  /*10290*/  S2UR UR5, SR_CgaCtaId ;  /* 0x00000000000579c3 */ /* 0x000e620000008800 */
[C---:B0-----:R-:W-:Y:S01]  /*102a0*/  IMAD.SHL.U32 R2, R0.reuse, 0x8, RZ ;  /* 0x0000000800027824 */ /* 0x041fe200078e00ff */
        /* <DEDUP_REMOVED lines=18> */
[----:B-1----:R-:W-:Y:S01]  /*103d0*/  ULEA UR4, UR5, UR4, 0x18 ;  /* 0x0000000405047291 */ /* 0x002fe2000f8ec03f */
[C---:B------:R-:W-:Y:S02]  /*103e0*/  LOP3.LUT R2, R0.reuse, 0x100, RZ, 0xfc, !PT ;  /* 0x0000010000027812 */ /* 0x040fe400078efcff */
[C---:B------:R-:W-:Y:S02]  /*103f0*/  LOP3.LUT R4, R0.reuse, 0x140, RZ, 0xfc, !PT ;  /* 0x0000014000047812 */ /* 0x040fe400078efcff */
[C---:B------:R-:W-:Y:S01]  /*10400*/  LOP3.LUT R3, R0.reuse, 0x180, RZ, 0xfc, !PT ;  /* 0x0000018000037812 */ /* 0x040fe200078efcff */
[----:B------:R-:W-:Y:S01]  /*10410*/  IMAD.U32 R17, RZ, RZ, UR4 ;  /* 0x00000004ff117e24 */ /* 0x000fe2000f8e00ff */
[----:B------:R-:W-:-:S03]  /*10420*/  LOP3.LUT R2, R0, 0x1c0, RZ, 0xfc, !PT ;  /* 0x000001c000027812 */ /* 0x000fc600078efcff */
[----:B------:R-:W-:-:S05]  /*10430*/  IMAD R0, R33, 0x2, R17 ;  /* 0x0000000221007824 */ /* 0x000fca00078e0211 */
[----:B------:R0:W-:Y:S02]  /*10440*/  STL [R1+0x28], R0 ;  /* 0x0000280001007387 */ /* 0x0001e40000100800 */
.L_x_7760:
[----:B-1----:R-:W1:Y:S02]  /*10450*/  LDC.64 R2, c[0x0][0xc88] ;  /* 0x00032200ff027b82 */ /* 0x002e640000000a00 */
[----:B-1----:R-:W-:-:S05]  /*10460*/  IMAD.WIDE R2, R27, 0x4, R2 ;  /* 0x000000041b027825 */ /* 0x002fca00078e0202 */
[----:B------:R-:W0:Y:S01]  /*10470*/  LDG.E R29, desc[UR50][R2.64] ;  /* 0x00000032021d7981 */ /* 0x000e22000c1e1900 */
[----:B------:R-:W-:Y:S05]  /*10480*/  YIELD ;  /* 0x0000000000007946 */ /* 0x000fea0003800000 */
[----:B------:R-:W-:Y:S01]  /*10490*/  ULDC.64 UR4, c[0x0][0xa28] ;  /* 0x00028a0000047ab9 */ /* 0x000fe20000000a00 */
[----:B------:R-:W-:Y:S01]  /*104a0*/  IMAD.MOV.U32 R31, RZ, RZ, RZ ;  /* 0x000000ffff1f7224 */ /* 0x000fe200078e00ff */
[----:B------:R-:W-:Y:S01]  /*104b0*/  ISETP.NE.U32.AND P0, PT, RZ, UR4, PT ;  /* 0x00000004ff007c0c */ /* 0x000fe2000bf05070 */
[----:B------:R-:W-:-:S03]  /*104c0*/  ULDC.64 UR6, c[0x0][0xa18] ;  /* 0x0002860000067ab9 */ /* 0x000fc60000000a00 */
[----:B------:R-:W-:Y:S01]  /*104d0*/  ISETP.NE.AND.EX P0, PT, RZ, UR5, PT, P0 ;  /* 0x00000005ff007c0c */ /* 0x000fe2000bf05300 */
[----:B------:R-:W-:Y:S01]  /*104e0*/  IMAD.MOV.U32 R37, RZ, RZ, RZ ;  /* 0x000000ffff257224 */ /* 0x000fe200078e00ff */
[----:B0-----:R-:W-:-:S11]  /*104f0*/  SHF.R.S32.HI R0, RZ, 0x1f, R29 ;  /* 0x0000001fff007819 */ /* 0x001fd6000001141d */
        /* <DEDUP_REMOVED lines=37> */
.L_x_7698:
        /* <DEDUP_REMOVED lines=9> */
.L_x_7699:
        /* <DEDUP_REMOVED lines=9> */
.L_x_7700:
[----:B------:R-:W3:Y:S01]  /*10870*/  LDL R4, [R1+0x4] ;  /* 0x0000040001047983 */ /* 0x000ee20000100800 */
[----:B012---:R-:W0:Y:S01]  /*10880*/  LDC R0, c[0x0][0x448] ;  /* 0x00011200ff007b82 */ /* 0x007e220000000800 */
[----:B-----5:R-:W-:Y:S01]  /*10890*/  IADD3 R28, -R31, R28, RZ ;  /* 0x0000001c1f1c7210 */ /* 0x020fe20007ffe1ff */
[----:B------:R-:W-:Y:S01]  /*108a0*/  BSSY B0, `(.L_x_7701) ;  /* 0x0000038000007945 */ /* 0x000fe20003800000 */
[----:B------:R-:W-:Y:S02]  /*108b0*/  LOP3.LUT R16, R16, 0xfffffdff, RZ, 0xc0, !PT ;  /* 0xfffffdff10107812 */ /* 0x000fe400078ec0ff */
[----:B0-----:R-:W-:Y:S01]  /*108c0*/  ISETP.NE.AND P0, PT, R0, 0x1, PT ;  /* 0x000000010000780c */ /* 0x001fe20003f05270 */
[----:B------:R-:W-:-:S04]  /*108d0*/  IMAD.SHL.U32 R0, R25, 0x40, RZ ;  /* 0x0000004019007824 */ /* 0x000fc800078e00ff */
[----:B------:R-:W-:-:S08]  /*108e0*/  VIADD R0, R0, 0x3f ;  /* 0x0000003f00007836 */ /* 0x000fd00000000000 */
[----:B------:R-:W0:Y:S01]  /*108f0*/  @P0 LDC R3, c[0x0][0x44c] ;  /* 0x00011300ff030b82 */ /* 0x000e220000000800 */
[----:B------:R-:W-:-:S07]  /*10900*/  @P0 LOP3.LUT R16, R16, 0x200, RZ, 0xfc, !PT ;  /* 0x0000020010100812 */ /* 0x000fce00078efcff */
[----:B------:R-:W1:Y:S01]  /*10910*/  @P0 LDC R2, c[0x0][0x450] ;  /* 0x00011400ff020b82 */ /* 0x000e620000000800 */
[----:B0-----:R-:W-:-:S05]  /*10920*/  @P0 IMAD.HI.U32 R3, R0, R3, RZ ;  /* 0x0000000300030227 */ /* 0x001fca00078e00ff */
[----:B-1----:R-:W-:Y:S01]  /*10930*/  @P0 SHF.R.U32.HI R0, RZ, R2, R3 ;  /* 0x00000002ff000219 */ /* 0x002fe20000011603 */
[C---:B------:R-:W-:Y:S01]  /*10940*/  VIADD R2, R28.reuse, 0x3f ;  /* 0x0000003f1c027836 */ /* 0x040fe20000000000 */
[----:B---3--:R-:W-:-:S05]  /*10950*/  IADD3 R3, R28, 0x40, -R4 ;  /* 0x000000401c037810 */ /* 0x008fca0007ffe804 */
[----:B------:R-:W-:-:S05]  /*10960*/  IMAD.IADD R0, R3, 0x1, R0 ;  /* 0x0000000103007824 */ /* 0x000fca00078e0200 */
[----:B------:R-:W-:-:S04]  /*10970*/  SHF.R.S32.HI R3, RZ, 0x1f, R0 ;  /* 0x0000001fff037819 */ /* 0x000fc80000011400 */
[----:B------:R-:W-:Y:S02]  /*10980*/  LEA.HI R0, R3, R0, RZ, 0x6 ;  /* 0x0000000003007211 */ /* 0x000fe400078f30ff */
[----:B------:R-:W-:Y:S02]  /*10990*/  SHF.R.S32.HI R3, RZ, 0x1f, R2 ;  /* 0x0000001fff037819 */ /* 0x000fe40000011402 */
[----:B------:R-:W-:Y:S02]  /*109a0*/  SHF.R.S32.HI R0, RZ, 0x6, R0 ;  /* 0x00000006ff007819 */ /* 0x000fe40000011400 */
[----:B------:R-:W-:Y:S02]  /*109b0*/  LEA.HI R3, R3, R2, RZ, 0x6 ;  /* 0x0000000203037211 */ /* 0x000fe400078f30ff */
[----:B------:R-:W-:Y:S02]  /*109c0*/  LOP3.LUT R2, R26, 0xff000000, RZ, 0xc0, !PT ;  /* 0xff0000001a027812 */ /* 0x000fe400078ec0ff */
[----:B------:R-:W-:-:S02]  /*109d0*/  SHF.R.S32.HI R3, RZ, 0x6, R3 ;  /* 0x00000006ff037819 */ /* 0x000fc40000011403 */
[----:B------:R-:W-:Y:S02]  /*109e0*/  SHF.R.U32.HI R2, RZ, 0x8, R2 ;  /* 0x00000008ff027819 */ /* 0x000fe40000011602 */
[----:B------:R-:W-:Y:S02]  /*109f0*/  VIMNMX R0, R3, R0, PT ;  /* 0x0000000003007248 */ /* 0x000fe40003fe0100 */
[----:B------:R-:W-:Y:S02]  /*10a00*/  LOP3.LUT R3, R26, 0xff0000, RZ, 0xc0, !PT ;  /* 0x00ff00001a037812 */ /* 0x000fe400078ec0ff */
[----:B------:R-:W-:Y:S02]  /*10a10*/  ISETP.GE.AND P0, PT, R0, 0x1, PT ;  /* 0x000000010000780c */ /* 0x000fe40003f06270 */
[----:B------:R-:W-:Y:S01]  /*10a20*/  LEA.HI R4, R3, R2, RZ, 0x10 ;  /* 0x0000000203047211 */ /* 0x000fe200078f80ff */
[----:B------:R-:W-:-:S10]  /*10a30*/  IMAD.MOV.U32 R2, RZ, RZ, RZ ;  /* 0x000000ffff027224 */ /* 0x000fd400078e00ff */
[----:B------:R-:W-:Y:S05]  /*10a40*/  @!P0 BRA `(.L_x_7702) ;  /* 0x0000000000748947 */ /* 0x000fea0003800000 */
        /* <DEDUP_REMOVED lines=29> */
.L_x_7702:
[----:B------:R-:W-:Y:S05]  /*10c20*/  BSYNC B0 ;  /* 0x0000000000007941 */ /* 0x000fea0003800000 */
.L_x_7701:
        /* <DEDUP_REMOVED lines=24> */
.L_x_7704:
        /* <DEDUP_REMOVED lines=20> */
.L_x_7707:
[----:B------:R-:W-:Y:S05]  /*10ef0*/  BSYNC B6 ;  /* 0x0000000000067941 */ /* 0x000fea0003800000 */
.L_x_7706:
        /* <DEDUP_REMOVED lines=20> */
.L_x_7710:
        /* <DEDUP_REMOVED lines=15> */
.L_x_7709:
[----:B------:R-:W-:Y:S05]  /*11130*/  BSYNC B6 ;  /* 0x0000000000067941 */ /* 0x000fea0003800000 */
.L_x_7708:
[----:B------:R-:W0:Y:S01]  /*11140*/  S2R R34, SR_TID.X ;  /* 0x0000000000227919 */ /* 0x000e220000002100 */
[----:B------:R-:W-:Y:S01]  /*11150*/  ULDC.64 UR4, c[0x0][0x9f8] ;  /* 0x00027e0000047ab9 */ /* 0x000fe20000000a00 */
[----:B------:R-:W1:Y:S01]  /*11160*/  LDC R20, c[0x0][0x430] ;  /* 0x00010c00ff147b82 */ /* 0x000e620000000800 */
[----:B------:R-:W-:-:S04]  /*11170*/  ISETP.NE.U32.AND P0, PT, RZ, UR4, PT ;  /* 0x00000004ff007c0c */ /* 0x000fc8000bf05070 */
[----:B------:R-:W-:Y:S01]  /*11180*/  ISETP.NE.AND.EX P0, PT, RZ, UR5, PT, P0 ;  /* 0x00000005ff007c0c */ /* 0x000fe2000bf05300 */
[----:B------:R-:W2:-:S12]  /*11190*/  S2R R21, SR_TID.X ;  /* 0x0000000000157919 */ /* 0x000e980000002100 */
[----:B------:R-:W-:Y:S01]  /*111a0*/  @P0 IADD3 R2, P1, R19, UR4, RZ ;  /* 0x0000000413020c10 */ /* 0x000fe2000ff3e0ff */
[----:B------:R-:W-:-:S03]  /*111b0*/  ULDC UR4, c[0x0][0x320] ;  /* 0x0000c80000047ab9 */ /* 0x000fc60000000800 */
[----:B------:R-:W-:-:S05]  /*111c0*/  @P0 IADD3.X R3, R32, UR5, RZ, P1, !PT ;  /* 0x0000000520030c10 */ /* 0x000fca0008ffe4ff */
[----:B------:R3:W5:Y:S01]  /*111d0*/  @P0 LDG.E R23, desc[UR50][R2.64] ;  /* 0x0000003202170981 */ /* 0x000762000c1e1900 */
[----:B------:R-:W-:Y:S01]  /*111e0*/  LOP3.LUT R16, R16, 0xffffffbf, RZ, 0xc0, !PT ;  /* 0xffffffbf10107812 */ /* 0x000fe200078ec0ff */
[----:B------:R-:W-:Y:S01]  /*111f0*/  UMOV UR5, 0xffffffff ;  /* 0xffffffff00057882 */ /* 0x000fe20000000000 */
[----:B0-----:R-:W-:-:S05]  /*11200*/  IMAD.SHL.U32 R34, R34, 0x8, RZ ;  /* 0x0000000822227824 */ /* 0x001fca00078e00ff */
[----:B------:R-:W-:Y:S01]  /*11210*/  LOP3.LUT R34, R34, 0x38, RZ, 0xc0, !PT ;  /* 0x0000003822227812 */ /* 0x000fe200078ec0ff */
[----:B--2---:R-:W-:-:S03]  /*11220*/  IMAD.SHL.U32 R21, R21, 0x8, RZ ;  /* 0x0000000815157824 */ /* 0x004fc600078e00ff */
[C---:B------:R-:W-:Y:S02]  /*11230*/  LOP3.LUT R0, R34.reuse, 0x40, RZ, 0xfc, !PT ;  /* 0x0000004022007812 */ /* 0x040fe400078efcff */
[----:B------:R-:W-:Y:S02]  /*11240*/  LOP3.LUT R4, R34, 0x180, RZ, 0xfc, !PT ;  /* 0x0000018022047812 */ /* 0x000fe400078efcff */
[----:B------:R-:W-:Y:S02]  /*11250*/  ISETP.GE.AND P3, PT, R0, UR4, PT ;  /* 0x0000000400007c0c */ /* 0x000fe4000bf66270 */
[----:B------:R-:W0:Y:S01]  /*11260*/  S2R R0, SR_TID.X ;  /* 0x0000000000007919 */ /* 0x000e220000002100 */
[----:B------:R-:W-:Y:S02]  /*11270*/  LOP3.LUT R34, R34, 0x1c0, RZ, 0xfc, !PT ;  /* 0x000001c022227812 */ /* 0x000fe400078efcff */
[----:B------:R-:W-:Y:S02]  /*11280*/  LOP3.LUT R21, R21, 0x38, RZ, 0xc0, !PT ;  /* 0x0000003815157812 */ /* 0x000fe400078ec0ff */
[----:B------:R-:W-:-:S02]  /*11290*/  ISETP.GE.AND P0, PT, R34, UR4, PT ;  /* 0x0000000422007c0c */ /* 0x000fc4000bf06270 */
[----:B------:R-:W2:Y:S01]  /*112a0*/  S2R R34, SR_TID.X ;  /* 0x0000000000227919 */ /* 0x000ea20000002100 */
[----:B------:R-:W-:Y:S02]  /*112b0*/  ISETP.GE.AND P2, PT, R21, UR4, PT ;  /* 0x0000000415007c0c */ /* 0x000fe4000bf46270 */
[----:B------:R-:W-:Y:S02]  /*112c0*/  ISETP.GE.AND P1, PT, R4, UR4, PT ;  /* 0x0000000404007c0c */ /* 0x000fe4000bf26270 */
[----:B------:R-:W-:Y:S02]  /*112d0*/  @P3 LOP3.LUT R16, R16, 0x40, RZ, 0xfc, !PT ;  /* 0x0000004010103812 */ /* 0x000fe400078efcff */
[----:B------:R-:W-:Y:S02]  /*112e0*/  SEL R7, RZ, 0x40, P1 ;  /* 0x00000040ff077807 */ /* 0x000fe40000800000 */
[----:B------:R-:W-:Y:S02]  /*112f0*/  LOP3.LUT R16, R16, 0xffffff7f, RZ, 0xc0, !PT ;  /* 0xffffff7f10107812 */ /* 0x000fe400078ec0ff */
[----:B------:R-:W-:-:S03]  /*11300*/  SEL R8, RZ, 0x80, P0 ;  /* 0x00000080ff087807 */ /* 0x000fc60000000000 */
[----:B------:R-:W-:-:S04]  /*11310*/  @P2 LOP3.LUT R16, R16, 0x80, RZ, 0xfc, !PT ;  /* 0x0000008010102812 */ /* 0x000fc800078efcff */
[----:B------:R-:W-:Y:S01]  /*11320*/  LOP3.LUT R16, R16, 0xffffffdf, RZ, 0xc0, !PT ;  /* 0xffffffdf10107812 */ /* 0x000fe200078ec0ff */
[----:B0-----:R-:W-:-:S05]  /*11330*/  IMAD.SHL.U32 R0, R0, 0x8, RZ ;  /* 0x0000000800007824 */ /* 0x001fca00078e00ff */
[----:B------:R-:W-:Y:S01]  /*11340*/  LOP3.LUT R0, R0, 0x38, RZ, 0xc0, !PT ;  /* 0x0000003800007812 */ /* 0x000fe200078ec0ff */
[----:B--2---:R-:W-:-:S03]  /*11350*/  IMAD.SHL.U32 R34, R34, 0x8, RZ ;  /* 0x0000000822227824 */ /* 0x004fc600078e00ff */
[----:B------:R-:W-:Y:S02]  /*11360*/  LOP3.LUT R0, R0, 0x80, RZ, 0xfc, !PT ;  /* 0x0000008000007812 */ /* 0x000fe400078efcff */
[----:B------:R-:W-:Y:S02]  /*11370*/  LOP3.LUT R34, R34, 0x38, RZ, 0xc0, !PT ;  /* 0x0000003822227812 */ /* 0x000fe400078ec0ff */
[----:B------:R-:W-:Y:S02]  /*11380*/  ISETP.GE.AND P5, PT, R0, UR4, PT ;  /* 0x0000000400007c0c */ /* 0x000fe4000bfa6270 */
[----:B------:R-:W-:Y:S02]  /*11390*/  LOP3.LUT R34, R34, 0xc0, RZ, 0xfc, !PT ;  /* 0x000000c022227812 */ /* 0x000fe400078efcff */
[----:B------:R-:W-:Y:S02]  /*113a0*/  LEA R0, R35, 0xffffffc0, 0x6 ;  /* 0xffffffc023007811 */ /* 0x000fe400078e30ff */
        /* <DEDUP_REMOVED lines=12> */
[----:B-1-3--:R-:W-:Y:S06]  /*11470*/  BRA.DIV UR5, `(.L_x_7711) ;  /* 0x0000004605347947 */ /* 0x00afec000b800000 */
.L_x_7778:
        /* <DEDUP_REMOVED lines=56> */
.L_x_7712:
[----:B------:R-:W-:Y:S01]  /*11800*/  IADD3 R28, -R36, R28, -R0 ;  /* 0x0000001c241c7210 */ /* 0x000fe20007ffe900 */
[----:B------:R-:W-:Y:S01]  /*11810*/  IMAD R19, R18, 0x8, R17 ;  /* 0x0000000812137824 */ /* 0x000fe200078e0211 */
[----:B------:R-:W-:Y:S01]  /*11820*/  SHF.L.U32 R0, R22, 0x1f, RZ ;  /* 0x0000001f16007819 */ /* 0x000fe200000006ff */
[----:B------:R-:W-:Y:S03]  /*11830*/  BSSY B0, `(.L_x_7713) ;  /* 0x0000003000007945 */ /* 0x000fe60003800000 */
[----:B------:R-:W0:Y:S02]  /*11840*/  SYNCS.PHASECHK.TRANS64.TRYWAIT P0, [R19+URZ+0x28c40], R0 ;  /* 0x028c4000130075a7 */ /* 0x000e24000800017f */
[----:B0-----:R-:W-:Y:S05]  /*11850*/  @!P0 BRA `(.L_x_7714) ;  /* 0x0000004000708947 */ /* 0x001fea0003800000 */
.L_x_7779:
[----:B------:R-:W-:Y:S05]  /*11860*/  BSYNC B0 ;  /* 0x0000000000007941 */ /* 0x000fea0003800000 */
.L_x_7713:
        /* <DEDUP_REMOVED lines=63> */
.L_x_7789:
        /* <DEDUP_REMOVED lines=10> */
.L_x_7716:
        /* <DEDUP_REMOVED lines=11> */
.L_x_7717:
        /* <DEDUP_REMOVED lines=39> */
.L_x_7719:
[----:B------:R-:W-:Y:S05]  /*12020*/  BSYNC B6 ;  /* 0x0000000000067941 */ /* 0x000fea0003800000 */
.L_x_7718:
        /* <DEDUP_REMOVED lines=28> */
[----:B--2---:R-:W-:Y:S02]  /*121f0*/  @P6 SHF.R.U32.HI R4, RZ, R0, R6 ;  /* 0x00000000ff046219 */ /* 0x004fe40000011606 */
        /* <DEDUP_REMOVED lines=55> */
.L_x_7798:
        /* <DEDUP_REMOVED lines=10> */
.L_x_7721:
        /* <DEDUP_REMOVED lines=18> */
.L_x_7799:
[----:B------:R-:W-:Y:S05]  /*12730*/  BSYNC B0 ;  /* 0x0000000000007941 */ /* 0x000fea0003800000 */
.L_x_7722:
[----:B------:R-:W-:-:S05]  /*12740*/  IMAD.U32 R2, RZ, RZ, UR36 ;  /* 0x00000024ff027e24 */ /* 0x000fca000f8e00ff */
[----:B------:R-:W-:-:S13]  /*12750*/  ISETP.NE.AND P0, PT, R2, 0x3, PT ;  /* 0x000000030200780c */ /* 0x000fda0003f05270 */
[----:B------:R-:W-:Y:S05]  /*12760*/  @!P0 BRA `(.L_x_7724) ;  /* 0x0000000000048947 */ /* 0x000fea0003800000 */
[----:B------:R-:W-:Y:S01]  /*12770*/  BPT.TRAP 0x1 ;  /* 0x000000040000795c */ /* 0x000fe20000300000 */
.L_x_7724:
[----:B0-----:R-:W-:Y:S01]  /*12780*/  SHF.L.U32 R0, R22, 0x1f, RZ ;  /* 0x0000001f16007819 */ /* 0x001fe200000006ff */
[----:B------:R-:W-:Y:S03]  /*12790*/  BSSY B0, `(.L_x_7725) ;  /* 0x0000003000007945 */ /* 0x000fe60003800000 */
[----:B------:R-:W0:Y:S02]  /*127a0*/  SYNCS.PHASECHK.TRANS64.TRYWAIT P0, [R19+URZ+0x28c60], R0 ;  /* 0x028c6000130075a7 */ /* 0x000e24000800017f */
[----:B0-----:R-:W-:Y:S05]  /*127b0*/  @!P0 BRA `(.L_x_7726) ;  /* 0x0000003c00548947 */ /* 0x001fea0003800000 */
.L_x_7800:
[----:B------:R-:W-:Y:S05]  /*127c0*/  BSYNC B0 ;  /* 0x0000000000007941 */ /* 0x000fea0003800000 */
.L_x_7725:
        /* <DEDUP_REMOVED lines=109> */
.L_x_7810:
        /* <DEDUP_REMOVED lines=34> */
.L_x_7728:
        /* <DEDUP_REMOVED lines=11> */
.L_x_7729:
        /* <DEDUP_REMOVED lines=12> */
.L_x_7744:
        /* <DEDUP_REMOVED lines=41> */
.L_x_7732:
[----:B------:R-:W-:Y:S01]  /*134c0*/  IMAD R6, R18, 0x8, R17 ;  /* 0x0000000812067824 */ /* 0x000fe200078e0211 */
[----:B------:R-:W-:Y:S01]  /*134d0*/  SHF.L.U32 R19, R22, 0x1f, RZ ;  /* 0x0000001f16137819 */ /* 0x000fe200000006ff */
[----:B------:R-:W-:Y:S01]  /*134e0*/  BSSY B1, `(.L_x_7733) ;  /* 0x0000004000017945 */ /* 0x000fe20003800000 */
[----:B------:R-:W-:Y:S02]  /*134f0*/  SHF.R.S32.HI R9, RZ, 0x1f, R5 ;  /* 0x0000001fff097819 */ /* 0x000fe40000011405 */
[----:B------:R-:W0:Y:S02]  /*13500*/  SYNCS.PHASECHK.TRANS64.TRYWAIT P0, [R6+URZ+0x28c40], R19 ;  /* 0x028c4013060075a7 */ /* 0x000e24000800017f */
[----:B0-----:R-:W-:Y:S05]  /*13510*/  @!P0 BRA `(.L_x_7734) ;  /* 0x00000038003c8947 */ /* 0x001fea0003800000 */
.L_x_7811:
[----:B------:R-:W-:Y:S05]  /*13520*/  BSYNC B1 ;  /* 0x0000000000017941 */ /* 0x000fea0003800000 */
.L_x_7733:
        /* <DEDUP_REMOVED lines=40> */
.L_x_7821:
        /* <DEDUP_REMOVED lines=8> */
.L_x_7736:
        /* <DEDUP_REMOVED lines=11> */
.L_x_7737:
[----:B------:R2:W-:Y:S01]  /*138e0*/  SYNCS.ARRIVE.TRANS64.A1T0 RZ, [R6+URZ+0x28c30], RZ ;  /* 0x028c30ff06ff79a7 */ /* 0x0005e2000810003f */
[----:B------:R-:W-:Y:S05]  /*138f0*/  @!P2 BRA `(.L_x_7738) ;  /* 0x000000000004a947 */ /* 0x000fea0003800000 */
[----:B------:R-:W-:Y:S01]  /*13900*/  BPT.TRAP 0x1 ;  /* 0x000000040000795c */ /* 0x000fe20000300000 */
.L_x_7738:
[----:B------:R-:W3:Y:S01]  /*13910*/  SYNCS.PHASECHK.TRANS64.TRYWAIT P0, [R6+URZ+0x28c60], R19 ;  /* 0x028c6013060075a7 */ /* 0x000ee2000800017f */
[----:B------:R-:W-:Y:S04]  /*13920*/  BSSY B1, `(.L_x_7739) ;  /* 0x0000002000017945 */ /* 0x000fe80003800000 */
[----:B---3--:R-:W-:Y:S05]  /*13930*/  @!P0 BRA `(.L_x_7740) ;  /* 0x0000003800648947 */ /* 0x008fea0003800000 */
.L_x_7822:
[----:B------:R-:W-:Y:S05]  /*13940*/  BSYNC B1 ;  /* 0x0000000000017941 */ /* 0x000fea0003800000 */
.L_x_7739:
        /* <DEDUP_REMOVED lines=79> */
.L_x_7832:
        /* <DEDUP_REMOVED lines=25> */
.L_x_7742:
        /* <DEDUP_REMOVED lines=11> */
.L_x_7743:
[----:B------:R3:W-:Y:S01]  /*14080*/  SYNCS.ARRIVE.TRANS64.A1T0 RZ, [R6+URZ+0x28c50], RZ ;  /* 0x028c50ff06ff79a7 */ /* 0x0007e2000810003f */
[----:B------:R-:W-:Y:S05]  /*14090*/  @P3 BRA `(.L_x_7744) ;  /* 0xfffffff000643947 */ /* 0x000fea000383ffff */
.L_x_7731:
[----:B------:R-:W-:Y:S05]  /*140a0*/  BSYNC B0 ;  /* 0x0000000000007941 */ /* 0x000fea0003800000 */
.L_x_7730:
        /* <DEDUP_REMOVED lines=21> */
.L_x_7746:
[----:B------:R-:W-:Y:S05]  /*14200*/  BSYNC B0 ;  /* 0x0000000000007941 */ /* 0x000fea0003800000 */
.L_x_7745:
[----:B------:R-:W-:-:S07]  /*14210*/  SEL R18, R18, RZ, P0 ;  /* 0x000000ff12127207 */ /* 0x000fce0000000000 */
.L_x_7705:
[----:B------:R-:W-:Y:S05]  /*14220*/  BSYNC B7 ;  /* 0x0000000000077941 */ /* 0x000fea0003800000 */
.L_x_7703:
        /* <DEDUP_REMOVED lines=11> */
.L_x_7747:
        /* <DEDUP_REMOVED lines=23> */
[----:B----4-:R-:W-:Y:S01]  /*14450*/  @!P1 IMAD.MOV.U32 R25, RZ, RZ, R7 ;  /* 0x000000ffff199224 */ /* 0x010fe200078e0007 */
[----:B-----5:R-:W-:Y:S02]  /*14460*/  @!P1 MOV R8, R4 ;  /* 0x0000000400089202 */ /* 0x020fe40000000f00 */
        /* <DEDUP_REMOVED lines=18> */
.L_x_7842:
[----:B------:R-:W-:Y:S02]  /*14590*/  ULDC UR4, c[0x0][0xc38] ;  /* 0x00030e0000047ab9 */ /* 0x000fe40000000800 */
[----:B------:R-:W-:-:S04]  /*145a0*/  IMAD.U32 R4, RZ, RZ, UR4 ;  /* 0x00000004ff047e24 */ /* 0x000fc8000f8e00ff */
[----:B--2---:R-:W-:-:S04]  /*145b0*/  IMAD R5, R14, R4, RZ ;  /* 0x000000040e057224 */ /* 0x004fc800078e02ff */
[----:B------:R-:W-:-:S05]  /*145c0*/  IMAD.IADD R6, R6, 0x1, R5 ;  /* 0x0000000106067824 */ /* 0x000fca00078e0205 */
[----:B------:R-:W-:-:S13]  /*145d0*/  ISETP.GT.AND P6, PT, R6, R0, PT ;  /* 0x000000000600720c */ /* 0x000fda0003fc4270 */
[----:B------:R-:W-:Y:S05]  /*145e0*/  @P6 BRA `(.L_x_7750) ;  /* 0x0000000000a46947 */ /* 0x000fea0003800000 */
.L_x_7753:
        /* <DEDUP_REMOVED lines=11> */
[----:B------:R-:W-:Y:S02]  /*146a0*/  IMAD.MOV.U32 R8, RZ, RZ, RZ ;  /* 0x000000ffff087224 */ /* 0x000fe400078e00ff */
[----:B0-----:R-:W-:-:S05]  /*146b0*/  @!P6 IMAD.WIDE R2, R7, 0x4, R2 ;  /* 0x000000040702e825 */ /* 0x001fca00078e0202 */
[----:B------:R2:W3:Y:S02]  /*146c0*/  @!P6 LDG.E R25, desc[UR50][R2.64] ;  /* 0x000000320219e981 */ /* 0x0004e4000c1e1900 */
[----:B--2---:R-:W-:-:S05]  /*146d0*/  @!P6 IMAD.WIDE R2, R7, 0x4, R4 ;  /* 0x000000040702e825 */ /* 0x004fca00078e0204 */
        /* <DEDUP_REMOVED lines=20> */
.L_x_7850:
[----:B------:R-:W-:Y:S02]  /*14820*/  ULDC UR4, c[0x0][0xc38] ;  /* 0x00030e0000047ab9 */ /* 0x000fe40000000800 */
[----:B------:R-:W-:-:S04]  /*14830*/  IMAD.U32 R4, RZ, RZ, UR4 ;  /* 0x00000004ff047e24 */ /* 0x000fc8000f8e00ff */
[----:B--2---:R-:W-:-:S04]  /*14840*/  IMAD R5, R14, R4, RZ ;  /* 0x000000040e057224 */ /* 0x004fc800078e02ff */
[----:B------:R-:W-:-:S05]  /*14850*/  IMAD.IADD R6, R5, 0x1, R6 ;  /* 0x0000000105067824 */ /* 0x000fca00078e0206 */
[----:B------:R-:W-:-:S13]  /*14860*/  ISETP.GT.AND P6, PT, R6, R0, PT ;  /* 0x000000000600720c */ /* 0x000fda0003fc4270 */
[----:B------:R-:W-:Y:S05]  /*14870*/  @!P6 BRA `(.L_x_7753) ;  /* 0xfffffffc005ce947 */ /* 0x000fea000383ffff */
.L_x_7750:
        /* <DEDUP_REMOVED lines=8> */
[----:B------:R-:W-:-:S03]  /*14900*/  IMAD.IADD R27, R12, 0x1, R27 ;  /* 0x000000010c1b7824 */ /* 0x000fc600078e021b */
[----:B------:R2:W4:Y:S04]  /*14910*/  SHFL.IDX PT, R8, R8, R12, 0x1f ;  /* 0x00001f0c08087589 */ /* 0x00052800000e0000 */
.L_x_7855:
[----:B------:R-:W-:-:S13]  /*14920*/  ISETP.NE.AND P0, PT, R2, RZ, PT ;  /* 0x000000ff0200720c */ /* 0x000fda0003f05270 */
[----:B------:R-:W-:Y:S05]  /*14930*/  @!P0 BRA `(.L_x_7755) ;  /* 0x0000000000108947 */ /* 0x000fea0003800000 */
[----:B------:R-:W-:Y:S01]  /*14940*/  UMOV UR4, 0xffffffff ;  /* 0xffffffff00047882 */ /* 0x000fe20000000000 */
[----:B--2---:R-:W-:Y:S02]  /*14950*/  VIADD R12, R12, 0xffffffff ;  /* 0xffffffff0c0c7836 */ /* 0x004fe40000000000 */
[----:B------:R-:W-:Y:S05]  /*14960*/  BRA.DIV UR4, `(.L_x_7756) ;  /* 0x0000003a04947947 */ /* 0x000fea000b800000 */
[----:B------:R2:W0:Y:S02]  /*14970*/  SHFL.IDX PT, R24, R3, R12, 0x1f ;  /* 0x00001f0c03187589 */ /* 0x00042400000e0000 */
.L_x_7755:
[----:B----4-:R-:W-:Y:S01]  /*14980*/  ISETP.NE.AND P0, PT, R8, 0x1, PT ;  /* 0x000000010800780c */ /* 0x010fe20003f05270 */
[----:B0-----:R-:W-:-:S04]  /*14990*/  IMAD R24, R24, R4, R5 ;  /* 0x0000000418187224 */ /* 0x001fc800078e0205 */
[----:B------:R-:W-:-:S08]  /*149a0*/  IMAD.IADD R0, R0, 0x1, -R24 ;  /* 0x0000000100007824 */ /* 0x000fd000078e0a18 */
[----:B------:R-:W-:Y:S05]  /*149b0*/  @!P0 BRA `(.L_x_7757) ;  /* 0x0000000000dc8947 */ /* 0x000fea0003800000 */
[----:B---3--:R-:W-:Y:S02]  /*149c0*/  IABS R4, R25 ;  /* 0x0000001900047213 */ /* 0x008fe40000000000 */
[----:B------:R-:W-:Y:S02]  /*149d0*/  IABS R5, R8 ;  /* 0x0000000800057213 */ /* 0x000fe40000000000 */
[----:B------:R-:W0:Y:S08]  /*149e0*/  I2F.RP R6, R4 ;  /* 0x0000000400067306 */ /* 0x000e300000209400 */
[----:B------:R-:W3:Y:S08]  /*149f0*/  I2F.RP R9, R5 ;  /* 0x0000000500097306 */ /* 0x000ef00000209400 */
[----:B0-----:R-:W0:Y:S08]  /*14a00*/  MUFU.RCP R6, R6 ;  /* 0x0000000600067308 */ /* 0x001e300000001000 */
[----:B---3--:R-:W-:Y:S01]  /*14a10*/  MUFU.RCP R9, R9 ;  /* 0x0000000900097308 */ /* 0x008fe20000001000 */
[----:B0-----:R-:W-:-:S07]  /*14a20*/  VIADD R2, R6, 0xffffffe ;  /* 0x0ffffffe06027836 */ /* 0x001fce0000000000 */
[----:B--2---:R0:W2:Y:S02]  /*14a30*/  F2I.FTZ.U32.TRUNC.NTZ R3, R2 ;  /* 0x0000000200037305 */ /* 0x0040a4000021f000 */
[----:B0-----:R-:W-:Y:S02]  /*14a40*/  IMAD.MOV.U32 R2, RZ, RZ, RZ ;  /* 0x000000ffff027224 */ /* 0x001fe400078e00ff */
[----:B--2---:R-:W-:-:S04]  /*14a50*/  IMAD.MOV R7, RZ, RZ, -R3 ;  /* 0x000000ffff077224 */ /* 0x004fc800078e0a03 */
        /* <DEDUP_REMOVED lines=45> */
.L_x_7757:
[----:B--2---:R-:W0:Y:S02]  /*14d30*/  LDC.64 R2, c[0x0][0xc90] ;  /* 0x00032400ff027b82 */ /* 0x004e240000000a00 */
[----:B0-----:R-:W-:-:S05]  /*14d40*/  IMAD.WIDE R2, R27, 0x4, R2 ;  /* 0x000000041b027825 */ /* 0x001fca00078e0202 */
[----:B------:R0:W3:Y:S02]  /*14d50*/  LDG.E R6, desc[UR50][R2.64] ;  /* 0x0000003202067981 */ /* 0x0000e4000c1e1900 */
[----:B0-----:R-:W-:Y:S02]  /*14d60*/  IMAD.MOV.U32 R2, RZ, RZ, RZ ;  /* 0x000000ffff027224 */ /* 0x001fe400078e00ff */
[----:B---3--:R-:W-:-:S05]  /*14d70*/  IMAD R5, R25, R6, RZ ;  /* 0x0000000619057224 */ /* 0x008fca00078e02ff */
        /* <DEDUP_REMOVED lines=55> */
.L_x_7758:
[----:B------:R-:W-:-:S05]  /*150f0*/  LOP3.LUT R0, RZ, R3, RZ, 0x33, !PT ;  /* 0x00000003ff007212 */ /* 0x000fca00078e33ff */
[----:B------:R-:W-:Y:S01]  /*15100*/  IMAD.IADD R25, R25, 0x1, R0 ;  /* 0x0000000119197824 */ /* 0x000fe200078e0200 */
[----:B------:R-:W-:Y:S06]  /*15110*/  BRA `(.L_x_7759) ;  /* 0x00000000001c7947 */ /* 0x000fec0003800000 */
.L_x_7751:
[----:B------:R-:W-:Y:S01]  /*15120*/  UMOV UR4, URZ ;  /* 0x0000003f00047c82 */ /* 0x000fe20008000000 */
[----:B------:R-:W-:Y:S01]  /*15130*/  UMOV UR5, URZ ;  /* 0x0000003f00057c82 */ /* 0x000fe20008000000 */
[----:B------:R-:W-:Y:S01]  /*15140*/  ULDC UR6, c[0x0][0xc3c] ;  /* 0x00030f0000067ab9 */ /* 0x000fe20000000800 */
[----:B------:R-:W-:Y:S02]  /*15150*/  IMAD.MOV.U32 R24, RZ, RZ, R0 ;  /* 0x000000ffff187224 */ /* 0x000fe400078e0000 */
[----:B------:R-:W-:Y:S02]  /*15160*/  IMAD.U32 R25, RZ, RZ, UR4 ;  /* 0x00000004ff197e24 */ /* 0x000fe4000f8e00ff */
[----:B------:R-:W-:Y:S02]  /*15170*/  IMAD.U32 R26, RZ, RZ, UR5 ;  /* 0x00000005ff1a7e24 */ /* 0x000fe4000f8e00ff */
[----:B------:R-:W-:-:S07]  /*15180*/  IMAD.U32 R27, RZ, RZ, UR6 ;  /* 0x00000006ff1b7e24 */ /* 0x000fce000f8e00ff */
.L_x_7759:
        /* <DEDUP_REMOVED lines=10> */
.L_x_7748:
[----:B------:R-:W-:Y:S02]  /*15230*/  ULDC UR4, c[0x0][0xc3c] ;  /* 0x00030f0000047ab9 */ /* 0x000fe40000000800 */
[----:B0-----:R-:W-:-:S13]  /*15240*/  ISETP.GE.AND P0, PT, R27, UR4, PT ;  /* 0x000000041b007c0c */ /* 0x001fda000bf06270 */
[----:B------:R-:W-:Y:S05]  /*15250*/  @!P0 BRA `(.L_x_7760) ;  /* 0xffffffb0007c8947 */ /* 0x000fea000383ffff */
[----:B------:R-:W-:Y:S05]  /*15260*/  BSYNC B8 ;  /* 0x0000000000087941 */ /* 0x000fea0003800000 */
.L_x_7697:
[----:B------:R-:W5:Y:S01]  /*15270*/  LDL.LU R0, [R1+0x20] ;  /* 0x0000200001007983 */ /* 0x000f620000300800 */
[----:B------:R-:W-:Y:S01]  /*15280*/  BSSY B0, `(.L_x_7761) ;  /* 0x000000b000007945 */ /* 0x000fe20003800000 */
[----:B------:R-:W1:Y:S01]  /*15290*/  S2R R5, SR_CgaCtaId ;  /* 0x0000000000057919 */ /* 0x000e620000008800 */
[----:B-----5:R-:W-:-:S05]  /*152a0*/  VIADD R0, R0, 0x1 ;  /* 0x0000000100007836 */ /* 0x020fca0000000000 */
        /* <DEDUP_REMOVED lines=8> */
.L_x_7858:
[----:B------:R-:W-:Y:S05]  /*15330*/  BSYNC B0 ;  /* 0x0000000000007941 */ /* 0x000fea0003800000 */
.L_x_7761:
[----:B------:R-:W-:-:S03]  /*15340*/  UMOV UR4, 0xffffffff ;  /* 0xffffffff00047882 */ /* 0x000fc60000000000 */
[----:B------:R-:W-:Y:S05]  /*15350*/  BRA.DIV UR4, `(.L_x_7763) ;  /* 0x0000003204547947 */ /* 0x000fea000b800000 */
[----:B0-----:R-:W0:Y:S02]  /*15360*/  S2R R0, SR_TID.X ;  /* 0x0000000000007919 */ /* 0x001e240000002100 */
[----:B0-----:R-:W-:-:S04]  /*15370*/  SHF.R.U32.HI R0, RZ, 0x5, R0 ;  /* 0x00000005ff007819 */ /* 0x001fc80000011600 */
[----:B------:R-:W-:-:S05]  /*15380*/  LOP3.LUT R0, R0, 0x3, RZ, 0xc0, !PT ;  /* 0x0000000300007812 */ /* 0x000fca00078ec0ff */
[----:B------:R0:W1:Y:S02]  /*15390*/  SHFL.IDX PT, R14, R0, RZ, 0x1f ;  /* 0x00001fff000e7589 */ /* 0x00006400000e0000 */
.L_x_7861:
[----:B-1----:R-:W-:Y:S01]  /*153a0*/  ISETP.NE.AND P0, PT, R14, RZ, PT ;  /* 0x000000ff0e00720c */ /* 0x002fe20003f05270 */
[----:B------:R-:W-:-:S12]  /*153b0*/  BSSY B0, `(.L_x_7764) ;  /* 0x0000024000007945 */ /* 0x000fd80003800000 */
[----:B------:R-:W-:Y:S05]  /*153c0*/  @P0 BRA `(.L_x_7765) ;  /* 0x0000000000880947 */ /* 0x000fea0003800000 */
[----:B------:R-:W-:-:S03]  /*153d0*/  UMOV UR4, 0xffffffff ;  /* 0xffffffff00047882 */ /* 0x000fc60000000000 */
[----:B------:R-:W-:Y:S05]  /*153e0*/  BRA.DIV UR4, `(.L_x_7766) ;  /* 0x0000003204647947 */ /* 0x000fea000b800000 */
[----:B------:R-:W-:-:S13]  /*153f0*/  ELECT P6, URZ, PT ;  /* 0x00000000003f782f */ /* 0x000fda00038c0000 */
.L_x_7864:
[----:B------:R-:W-:Y:S05]  /*15400*/  @!P6 BRA `(.L_x_7765) ;  /* 0x000000000078e947 */ /* 0x000fea0003800000 */
[----:B------:R-:W-:-:S06]  /*15410*/  ULOP3.LUT UR4, UR38, 0x2, URZ, 0xfc, !UPT ;  /* 0x0000000226047892 */ /* 0x000fcc000f8efc3f */
[----:B0-----:R-:W-:-:S05]  /*15420*/  IMAD.U32 R0, RZ, RZ, UR4 ;  /* 0x00000004ff007e24 */ /* 0x001fca000f8e00ff */
[----:B------:R-:W-:-:S13]  /*15430*/  ISETP.NE.AND P0, PT, R0, 0x3, PT ;  /* 0x000000030000780c */ /* 0x000fda0003f05270 */
[----:B------:R-:W-:Y:S05]  /*15440*/  @!P0 BRA `(.L_x_7767) ;  /* 0x0000000000048947 */ /* 0x000fea0003800000 */
[----:B------:R-:W-:Y:S01]  /*15450*/  BPT.TRAP 0x1 ;  /* 0x000000040000795c */ /* 0x000fe20000300000 */
.L_x_7767:
[----:B------:R-:W-:Y:S01]  /*15460*/  IMAD R5, R18, 0x8, R7 ;  /* 0x0000000812057824 */ /* 0x000fe200078e0207 */
[----:B------:R-:W-:Y:S01]  /*15470*/  SHF.L.U32 R0, R22, 0x1f, RZ ;  /* 0x0000001f16007819 */ /* 0x000fe200000006ff */
[----:B------:R-:W-:-:S03]  /*15480*/  VIADD R18, R18, 0x1 ;  /* 0x0000000112127836 */ /* 0x000fc60000000000 */
[----:B------:R-:W0:Y:S02]  /*15490*/  SYNCS.PHASECHK.TRANS64.TRYWAIT P1, [R5+URZ+0x28c40], R0 ;  /* 0x028c4000050075a7 */ /* 0x000e24000802017f */
[----:B------:R-:W-:-:S04]  /*154a0*/  ISETP.NE.AND P2, PT, R18, 0x2, PT ;  /* 0x000000021200780c */ /* 0x000fc80003f45270 */
[----:B------:R-:W-:Y:S01]  /*154b0*/  SEL R3, RZ, 0x1, P2 ;  /* 0x00000001ff037807 */ /* 0x000fe20001000000 */
[----:B0-----:R-:W-:Y:S08]  /*154c0*/  @!P1 BRA `(.L_x_7768) ;  /* 0x00000030004c9947 */ /* 0x001ff00003800000 */
.L_x_7865:
[----:B------:R-:W-:Y:S02]  /*154d0*/  SEL R18, R18, RZ, P2 ;  /* 0x000000ff12127207 */ /* 0x000fe40001000000 */
[----:B------:R-:W-:Y:S01]  /*154e0*/  LOP3.LUT R2, R22, R3, RZ, 0x3c, !PT ;  /* 0x0000000316027212 */ /* 0x000fe200078e3cff */
[----:B------:R-:W-:Y:S06]  /*154f0*/  @!P0 BRA `(.L_x_7769) ;  /* 0x0000000000048947 */ /* 0x000fec0003800000 */
[----:B------:R-:W-:Y:S01]  /*15500*/  BPT.TRAP 0x1 ;  /* 0x000000040000795c */ /* 0x000fe20000300000 */
.L_x_7769:
[----:B------:R-:W-:Y:S01]  /*15510*/  IMAD R3, R18, 0x8, R7 ;  /* 0x0000000812037824 */ /* 0x000fe200078e0207 */
[----:B------:R-:W-:-:S04]  /*15520*/  SHF.L.U32 R2, R2, 0x1f, RZ ;  /* 0x0000001f02027819 */ /* 0x000fc800000006ff */
[----:B------:R-:W1:Y:S02]  /*15530*/  SYNCS.PHASECHK.TRANS64.TRYWAIT P1, [R3+URZ+0x28c40], R2 ;  /* 0x028c4002030075a7 */ /* 0x000e64000802017f */
[----:B-1----:R-:W-:Y:S05]  /*15540*/  @!P1 BRA `(.L_x_7770) ;  /* 0x0000003000409947 */ /* 0x002fea0003800000 */
.L_x_7866:
[----:B------:R-:W-:Y:S05]  /*15550*/  @!P0 BRA `(.L_x_7771) ;  /* 0x0000000000048947 */ /* 0x000fea0003800000 */
[----:B------:R-:W-:Y:S01]  /*15560*/  BPT.TRAP 0x1 ;  /* 0x000000040000795c */ /* 0x000fe20000300000 */
.L_x_7771:
[----:B------:R-:W5:Y:S02]  /*15570*/  SYNCS.PHASECHK.TRANS64.TRYWAIT P1, [R5+URZ+0x28c60], R0 ;  /* 0x028c6000050075a7 */ /* 0x000f64000802017f */
[----:B-----5:R-:W-:Y:S05]  /*15580*/  @!P1 BRA `(.L_x_7772) ;  /* 0x0000003000449947 */ /* 0x020fea0003800000 */
.L_x_7867:
[----:B------:R-:W-:Y:S05]  /*15590*/  @!P0 BRA `(.L_x_7773) ;  /* 0x0000000000048947 */ /* 0x000fea0003800000 */
[----:B------:R-:W-:Y:S01]  /*155a0*/  BPT.TRAP 0x1 ;  /* 0x000000040000795c */ /* 0x000fe20000300000 */
.L_x_7773:
[----:B------:R0:W0:Y:S02]  /*155b0*/  SYNCS.PHASECHK.TRANS64.TRYWAIT P0, [R3+URZ+0x28c60], R2 ;  /* 0x028c6002030075a7 */ /* 0x000024000800017f */
[----:B0-----:R-:W-:Y:S05]  /*155c0*/  @!P0 NANOSLEEP.SYNCS 0x989680 ;  /* 0x009896800000895d */ /* 0x001fea0003900000 */
[----:B------:R-:W0:Y:S02]  /*155d0*/  @!P0 SYNCS.PHASECHK.TRANS64 P0, [R3+URZ+0x28c60], R2 ;  /* 0x028c6002030085a7 */ /* 0x000e24000800007f */
[----:B0-----:R-:W-:Y:S05]  /*155e0*/  @!P0 BRA `(.L_x_7773) ;  /* 0xfffffffc00f08947 */ /* 0x001fea000383ffff */
.L_x_7765:
[----:B------:R-:W-:Y:S05]  /*155f0*/  BSYNC B0 ;  /* 0x0000000000007941 */ /* 0x000fea0003800000 */
.L_x_7764:
[----:B------:R-:W-:Y:S05]  /*15600*/  EXIT ;  /* 0x000000000000794d */ /* 0x000fea0003800000 */
.L_x_7626:
[----:B0-----:R-:W-:-:S04]  /*15610*/  IMAD.U32 R3, RZ, RZ, UR23 ;  /* 0x00000017ff037e24 */ /* 0x001fc8000f8e00ff */
[----:B------:R0:W1:Y:S03]  /*15620*/  SYNCS.PHASECHK.TRANS64.TRYWAIT P1, [R3+URZ+0x28c50], R0 ;  /* 0x028c5000030075a7 */ /* 0x000066000802017f */
[----:B-1----:R-:W-:Y:S05]  /*15630*/  @!P1 NANOSLEEP.SYNCS 0x989680 ;  /* 0x009896800000995d */ /* 0x002fea0003900000 */
[----:B------:R-:W1:Y:S02]  /*15640*/  @!P1 SYNCS.PHASECHK.TRANS64 P1, [R3+URZ+0x28c50], R0 ;  /* 0x028c5000030095a7 */ /* 0x000e64000802007f */
[----:B-1----:R-:W-:Y:S05]  /*15650*/  @!P1 BRA `(.L_x_7626) ;  /* 0xfffffffc00ec9947 */ /* 0x002fea000383ffff */
[----:B------:R-:W-:Y:S05]  /*15660*/  BRA `(.L_x_7774) ;  /* 0xfffffec800d07947 */ /* 0x000fea000383ffff */
.L_x_7632:
[----:B-1----:R-:W-:-:S04]  /*15670*/  IMAD.U32 R3, RZ, RZ, UR23 ;  /* 0x00000017ff037e24 */ /* 0x002fc8000f8e00ff */
[----:B------:R1:W2:Y:S03]  /*15680*/  SYNCS.PHASECHK.TRANS64.TRYWAIT P1, [R3+URZ+0x28c50], R0 ;  /* 0x028c5000030075a7 */ /* 0x0002a6000802017f */
[----:B--2---:R-:W-:Y:S05]  /*15690*/  @!P1 NANOSLEEP.SYNCS 0x989680 ;  /* 0x009896800000995d */ /* 0x004fea0003900000 */
[----:B------:R-:W2:Y:S02]  /*156a0*/  @!P1 SYNCS.PHASECHK.TRANS64 P1, [R3+URZ+0x28c50], R0 ;  /* 0x028c5000030095a7 */ /* 0x000ea4000802007f */
[----:B--2---:R-:W-:Y:S05]  /*156b0*/  @!P1 BRA `(.L_x_7632) ;  /* 0xfffffffc00ec9947 */ /* 0x004fea000383ffff */
[----:B------:R-:W-:Y:S05]  /*156c0*/  BRA `(.L_x_7631) ;  /* 0xfffffed400d47947 */ /* 0x000fea000383ffff */
.L_x_7637:
[----:B0-----:R-:W-:-:S04]  /*156d0*/  IMAD.U32 R3, RZ, RZ, UR40 ;  /* 0x00000028ff037e24 */ /* 0x001fc8000f8e00ff */
[----:B------:R0:W1:Y:S03]  /*156e0*/  SYNCS.PHASECHK.TRANS64.TRYWAIT P1, [R3+URZ+0x28c00], R0 ;  /* 0x028c0000030075a7 */ /* 0x000066000802017f */
[----:B-1----:R-:W-:Y:S05]  /*156f0*/  @!P1 NANOSLEEP.SYNCS 0x989680 ;  /* 0x009896800000995d */ /* 0x002fea0003900000 */
[----:B------:R-:W1:Y:S02]  /*15700*/  @!P1 SYNCS.PHASECHK.TRANS64 P1, [R3+URZ+0x28c00], R0 ;  /* 0x028c0000030095a7 */ /* 0x000e64000802007f */
[----:B-1----:R-:W-:Y:S05]  /*15710*/  @!P1 BRA `(.L_x_7637) ;  /* 0xfffffffc00ec9947 */ /* 0x002fea000383ffff */
[----:B------:R-:W-:Y:S05]  /*15720*/  BRA `(.L_x_7775) ;  /* 0xfffffeec00247947 */ /* 0x000fea000383ffff */
.L_x_7641:
[----:B--2---:R2:W3:Y:S02]  /*15730*/  SYNCS.PHASECHK.TRANS64.TRYWAIT P1, [R7+URZ+0x28c30], R8 ;  /* 0x028c3008070075a7 */ /* 0x0044e4000802017f */
[----:B---3--:R-:W-:Y:S05]  /*15740*/  @!P1 NANOSLEEP.SYNCS 0x989680 ;  /* 0x009896800000995d */ /* 0x008fea0003900000 */
[----:B------:R-:W3:Y:S02]  /*15750*/  @!P1 SYNCS.PHASECHK.TRANS64 P1, [R7+URZ+0x28c30], R8 ;  /* 0x028c3008070095a7 */ /* 0x000ee4000802007f */
[----:B---3--:R-:W-:Y:S05]  /*15760*/  @!P1 BRA `(.L_x_7641) ;  /* 0xfffffffc00f09947 */ /* 0x008fea000383ffff */
[----:B------:R-:W-:Y:S05]  /*15770*/  BRA `(.L_x_7640) ;  /* 0xfffffeec00407947 */ /* 0x000fea000383ffff */
.L_x_7646:
[----:B--2---:R2:W3:Y:S02]  /*15780*/  SYNCS.PHASECHK.TRANS64.TRYWAIT P1, [R7+URZ+0x28c50], R8 ;  /* 0x028c5008070075a7 */ /* 0x0044e4000802017f */
[----:B---3--:R-:W-:Y:S05]  /*15790*/  @!P1 NANOSLEEP.SYNCS 0x989680 ;  /* 0x009896800000995d */ /* 0x008fea0003900000 */
[----:B------:R-:W3:Y:S02]  /*157a0*/  @!P1 SYNCS.PHASECHK.TRANS64 P1, [R7+URZ+0x28c50], R8 ;  /* 0x028c5008070095a7 */ /* 0x000ee4000802007f */
[----:B---3--:R-:W-:Y:S05]  /*157b0*/  @!P1 BRA `(.L_x_7646) ;  /* 0xfffffffc00f09947 */ /* 0x008fea000383ffff */
[----:B------:R-:W-:Y:S05]  /*157c0*/  BRA `(.L_x_7645) ;  /* 0xffffff0000cc7947 */ /* 0x000fea000383ffff */
.L_x_7652:
[----:B--2---:R-:W-:-:S04]  /*157d0*/  IMAD.U32 R6, RZ, RZ, UR23 ;  /* 0x00000017ff067e24 */ /* 0x004fc8000f8e00ff */
[----:B------:R2:W3:Y:S03]  /*157e0*/  SYNCS.PHASECHK.TRANS64.TRYWAIT P1, [R6+URZ+0x28c30], R7 ;  /* 0x028c3007060075a7 */ /* 0x0004e6000802017f */
[----:B---3--:R-:W-:Y:S05]  /*157f0*/  @!P1 NANOSLEEP.SYNCS 0x989680 ;  /* 0x009896800000995d */ /* 0x008fea0003900000 */
[----:B------:R-:W3:Y:S02]  /*15800*/  @!P1 SYNCS.PHASECHK.TRANS64 P1, [R6+URZ+0x28c30], R7 ;  /* 0x028c3007060095a7 */ /* 0x000ee4000802007f */
[----:B---3--:R-:W-:Y:S05]  /*15810*/  @!P1 BRA `(.L_x_7652) ;  /* 0xfffffffc00ec9947 */ /* 0x008fea000383ffff */
[----:B------:R-:W-:Y:S05]  /*15820*/  BRA `(.L_x_7651) ;  /* 0xffffff0400e07947 */ /* 0x000fea000383ffff */
.L_x_7657:
[----:B---3--:R-:W-:-:S04]  /*15830*/  IMAD.U32 R8, RZ, RZ, UR23 ;  /* 0x00000017ff087e24 */ /* 0x008fc8000f8e00ff */
[----:B------:R3:W4:Y:S03]  /*15840*/  SYNCS.PHASECHK.TRANS64.TRYWAIT P1, [R8+URZ+0x28c50], R7 ;  /* 0x028c5007080075a7 */ /* 0x000726000802017f */
[----:B----4-:R-:W-:Y:S05]  /*15850*/  @!P1 NANOSLEEP.SYNCS 0x989680 ;  /* 0x009896800000995d */ /* 0x010fea0003900000 */
[----:B------:R-:W4:Y:S02]  /*15860*/  @!P1 SYNCS.PHASECHK.TRANS64 P1, [R8+URZ+0x28c50], R7 ;  /* 0x028c5007080095a7 */ /* 0x000f24000802007f */
[----:B----4-:R-:W-:Y:S05]  /*15870*/  @!P1 BRA `(.L_x_7657) ;  /* 0xfffffffc00ec9947 */ /* 0x010fea000383ffff */
[----:B------:R-:W-:Y:S05]  /*15880*/  BRA `(.L_x_7656) ;  /* 0xffffff24005c7947 */ /* 0x000fea000383ffff */
.L_x_7664:
[----:B-1----:R-:W-:-:S04]  /*15890*/  IMAD.U32 R6, RZ, RZ, UR22 ;  /* 0x00000016ff067e24 */ /* 0x002fc8000f8e00ff */
[----:B------:R1:W2:Y:S03]  /*158a0*/  SYNCS.PHASECHK.TRANS64.TRYWAIT P1, [R6+URZ+0x28c30], R7 ;  /* 0x028c3007060075a7 */ /* 0x0002a6000802017f */
[----:B--2---:R-:W-:Y:S05]  /*158b0*/  @!P1 NANOSLEEP.SYNCS 0x989680 ;  /* 0x009896800000995d */ /* 0x004fea0003900000 */
[----:B------:R-:W2:Y:S02]  /*158c0*/  @!P1 SYNCS.PHASECHK.TRANS64 P1, [R6+URZ+0x28c30], R7 ;  /* 0x028c3007060095a7 */ /* 0x000ea4000802007f */
[----:B--2---:R-:W-:Y:S05]  /*158d0*/  @!P1 BRA `(.L_x_7664) ;  /* 0xfffffffc00ec9947 */ /* 0x004fea000383ffff */
[----:B------:R-:W-:Y:S05]  /*158e0*/  BRA `(.L_x_7663) ;  /* 0xffffff2800547947 */ /* 0x000fea000383ffff */
.L_x_7669:
[----:B---3--:R-:W-:-:S04]  /*158f0*/  IMAD.U32 R8, RZ, RZ, UR22 ;  /* 0x00000016ff087e24 */ /* 0x008fc8000f8e00ff */
[----:B------:R3:W4:Y:S03]  /*15900*/  SYNCS.PHASECHK.TRANS64.TRYWAIT P1, [R8+URZ+0x28c50], R7 ;  /* 0x028c5007080075a7 */ /* 0x000726000802017f */
[----:B----4-:R-:W-:Y:S05]  /*15910*/  @!P1 NANOSLEEP.SYNCS 0x989680 ;  /* 0x009896800000995d */ /* 0x010fea0003900000 */
[----:B------:R-:W4:Y:S02]  /*15920*/  @!P1 SYNCS.PHASECHK.TRANS64 P1, [R8+URZ+0x28c50], R7 ;  /* 0x028c5007080095a7 */ /* 0x000f24000802007f */
[----:B----4-:R-:W-:Y:S05]  /*15930*/  @!P1 BRA `(.L_x_7669) ;  /* 0xfffffffc00ec9947 */ /* 0x010fea000383ffff */
[----:B------:R-:W-:Y:S05]  /*15940*/  BRA `(.L_x_7668) ;  /* 0xffffff4000747947 */ /* 0x000fea000383ffff */
.L_x_7711:
        /* <DEDUP_REMOVED lines=11> */
.L_x_7777:
[----:B------:R-:W-:Y:S05]  /*15a00*/  BSYNC B0 ;  /* 0x0000000000007941 */ /* 0x000fea0003800000 */
.L_x_7776:
[----:B------:R-:W-:Y:S05]  /*15a10*/  BRA `(.L_x_7778) ;  /* 0xffffffb800987947 */ /* 0x000fea000383ffff */
.L_x_7714:
[----:B0-----:R0:W1:Y:S02]  /*15a20*/  SYNCS.PHASECHK.TRANS64.TRYWAIT P0, [R19+URZ+0x28c40], R0 ;  /* 0x028c4000130075a7 */ /* 0x001064000800017f */
[----:B-1----:R-:W-:Y:S05]  /*15a30*/  @!P0 NANOSLEEP.SYNCS 0x989680 ;  /* 0x009896800000895d */ /* 0x002fea0003900000 */
[----:B------:R-:W1:Y:S02]  /*15a40*/  @!P0 SYNCS.PHASECHK.TRANS64 P0, [R19+URZ+0x28c40], R0 ;  /* 0x028c4000130085a7 */ /* 0x000e64000800007f */
[----:B-1----:R-:W-:Y:S05]  /*15a50*/  @!P0 BRA `(.L_x_7714) ;  /* 0xfffffffc00f08947 */ /* 0x002fea000383ffff */
[----:B------:R-:W-:Y:S05]  /*15a60*/  BRA `(.L_x_7779) ;  /* 0xffffffbc007c7947 */ /* 0x000fea000383ffff */
.L_x_7715:
        /* <DEDUP_REMOVED lines=8> */
.L_x_7781:
[----:B------:R-:W-:Y:S05]  /*15af0*/  BSYNC B0 ;  /* 0x0000000000007941 */ /* 0x000fea0003800000 */
.L_x_7780:
        /* <DEDUP_REMOVED lines=9> */
.L_x_7782:
[----:B------:R-:W-:Y:S02]  /*15b90*/  IMAD.MOV.U32 R13, RZ, RZ, R5 ;  /* 0x000000ffff0d7224 */ /* 0x000fe400078e0005 */
[----:B------:R-:W-:Y:S02]  /*15ba0*/  IMAD.MOV.U32 R12, RZ, RZ, 0x1 ;  /* 0x00000001ff0c7424 */ /* 0x000fe400078e00ff */
[----:B------:R-:W-:-:S07]  /*15bb0*/  IMAD.MOV.U32 R3, RZ, RZ, R14 ;  /* 0x000000ffff037224 */ /* 0x000fce00078e000e */
[----:B------:R-:W-:Y:S05]  /*15bc0*/  WARPSYNC.COLLECTIVE R15, `(.L_x_7783) ;  /* 0x000000000f087348 */ /* 0x000fea0003c00000 */
[----:B------:R0:W1:Y:S02]  /*15bd0*/  SHFL.IDX P6, R14, R13, R12, R11 ;  /* 0x0000000c0d0e7389 */ /* 0x00006400000c000b */
[----:B01----:R-:W-:Y:S01]  /*15be0*/  ENDCOLLECTIVE ;  /* 0x000000000000791b */ /* 0x003fe20003800000 */
.L_x_7783:
        /* <DEDUP_REMOVED lines=15> */
.L_x_7784:
[----:B------:R-:W-:Y:S02]  /*15ce0*/  @P0 IMAD R6, R4, 0x2, R17 ;  /* 0x0000000204060824 */ /* 0x000fe400078e0211 */
[----:B------:R-:W-:Y:S02]  /*15cf0*/  IMAD.MOV.U32 R13, RZ, RZ, R5 ;  /* 0x000000ffff0d7224 */ /* 0x000fe400078e0005 */
[----:B------:R-:W-:Y:S02]  /*15d00*/  IMAD.MOV.U32 R12, RZ, RZ, 0x2 ;  /* 0x00000002ff0c7424 */ /* 0x000fe400078e00ff */
[----:B------:R-:W-:-:S07]  /*15d10*/  IMAD.MOV.U32 R3, RZ, RZ, R14 ;  /* 0x000000ffff037224 */ /* 0x000fce00078e000e */
[----:B------:R-:W-:Y:S05]  /*15d20*/  WARPSYNC.COLLECTIVE R15, `(.L_x_7785) ;  /* 0x000000000f087348 */ /* 0x000fea0003c00000 */
[----:B------:R0:W1:Y:S02]  /*15d30*/  SHFL.IDX P6, R14, R13, R12, R11 ;  /* 0x0000000c0d0e7389 */ /* 0x00006400000c000b */
[----:B01----:R-:W-:Y:S01]  /*15d40*/  ENDCOLLECTIVE ;  /* 0x000000000000791b */ /* 0x003fe20003800000 */
.L_x_7785:
        /* <DEDUP_REMOVED lines=15> */
.L_x_7786:
[----:B------:R-:W-:Y:S02]  /*15e40*/  @P0 IMAD R6, R4, 0x2, R17 ;  /* 0x0000000204060824 */ /* 0x000fe400078e0211 */
[----:B------:R-:W-:Y:S02]  /*15e50*/  IMAD.MOV.U32 R13, RZ, RZ, R5 ;  /* 0x000000ffff0d7224 */ /* 0x000fe400078e0005 */
[----:B------:R-:W-:Y:S02]  /*15e60*/  IMAD.MOV.U32 R12, RZ, RZ, 0x3 ;  /* 0x00000003ff0c7424 */ /* 0x000fe400078e00ff */
[----:B------:R-:W-:-:S07]  /*15e70*/  IMAD.MOV.U32 R3, RZ, RZ, R14 ;  /* 0x000000ffff037224 */ /* 0x000fce00078e000e */
[----:B------:R-:W-:Y:S05]  /*15e80*/  WARPSYNC.COLLECTIVE R15, `(.L_x_7787) ;  /* 0x000000000f087348 */ /* 0x000fea0003c00000 */
[----:B------:R0:W1:Y:S02]  /*15e90*/  SHFL.IDX P6, R14, R13, R12, R11 ;  /* 0x0000000c0d0e7389 */ /* 0x00006400000c000b */
[----:B01----:R-:W-:Y:S01]  /*15ea0*/  ENDCOLLECTIVE ;  /* 0x000000000000791b */ /* 0x003fe20003800000 */
.L_x_7787:
        /* <DEDUP_REMOVED lines=10> */
.L_x_7788:
[----:B------:R-:W-:Y:S01]  /*15f50*/  @!PT LDS RZ, [RZ] ;  /* 0x00000000fffff984 */ /* 0x000fe20000000800 */
[----:B------:R-:W-:Y:S01]  /*15f60*/  @!PT LDS RZ, [RZ] ;  /* 0x00000000fffff984 */ /* 0x000fe20000000800 */
[----:B------:R-:W-:Y:S01]  /*15f70*/  @!PT LDS RZ, [RZ] ;  /* 0x00000000fffff984 */ /* 0x000fe20000000800 */
[----:B------:R0:W-:Y:S01]  /*15f80*/  @P0 LDGSTS.E.BYPASS.LTC128B.128 [R6+0x23400], desc[UR50][R2.64], !P2 ;  /* 0x2340000002060fae */ /* 0x0001e2000d101d72 */
[----:B------:R-:W-:Y:S01]  /*15f90*/  IMAD.MOV.U32 R0, RZ, RZ, R14 ;  /* 0x000000ffff007224 */ /* 0x000fe200078e000e */
[----:B------:R-:W-:Y:S06]  /*15fa0*/  BRA `(.L_x_7789) ;  /* 0xffffffbc002c7947 */ /* 0x000fec000383ffff */
.L_x_7720:
        /* <DEDUP_REMOVED lines=9> */
.L_x_7790:
[C---:B------:R-:W-:Y:S01]  /*16040*/  VIADD R6, R25.reuse, 0x10 ;  /* 0x0000001019067836 */ /* 0x040fe20000000000 */
[----:B------:R-:W-:Y:S01]  /*16050*/  ISETP.GE.AND P0, PT, R25, R5, PT ;  /* 0x000000051900720c */ /* 0x000fe20003f06270 */
[----:B------:R-:W-:Y:S02]  /*16060*/  IMAD.MOV.U32 R13, RZ, RZ, R0 ;  /* 0x000000ffff0d7224 */ /* 0x000fe400078e0000 */
[----:B------:R-:W-:-:S10]  /*16070*/  IMAD.MOV.U32 R2, RZ, RZ, R14 ;  /* 0x000000ffff027224 */ /* 0x000fd400078e000e */
[----:B------:R-:W-:Y:S05]  /*16080*/  WARPSYNC.COLLECTIVE R15, `(.L_x_7791) ;  /* 0x000000000f087348 */ /* 0x000fea0003c00000 */
[----:B------:R0:W1:Y:S02]  /*16090*/  SHFL.IDX P6, R14, R13, R12, R11 ;  /* 0x0000000c0d0e7389 */ /* 0x00006400000c000b */
[----:B01----:R-:W-:Y:S01]  /*160a0*/  ENDCOLLECTIVE ;  /* 0x000000000000791b */ /* 0x003fe20003800000 */
.L_x_7791:
[----:B------:R-:W-:Y:S02]  /*160b0*/  IMAD.MOV.U32 R13, RZ, RZ, R4 ;  /* 0x000000ffff0d7224 */ /* 0x000fe400078e0004 */
[----:B------:R-:W-:Y:S02]  /*160c0*/  IMAD.MOV.U32 R12, RZ, RZ, 0x1 ;  /* 0x00000001ff0c7424 */ /* 0x000fe400078e00ff */
[----:B------:R-:W-:-:S07]  /*160d0*/  IMAD.MOV.U32 R3, RZ, RZ, R14 ;  /* 0x000000ffff037224 */ /* 0x000fce00078e000e */
[----:B------:R-:W-:Y:S05]  /*160e0*/  WARPSYNC.COLLECTIVE R15, `(.L_x_7792) ;  /* 0x000000000f087348 */ /* 0x000fea0003c00000 */
[----:B------:R0:W1:Y:S02]  /*160f0*/  SHFL.IDX P6, R14, R13, R12, R11 ;  /* 0x0000000c0d0e7389 */ /* 0x00006400000c000b */
[----:B01----:R-:W-:Y:S01]  /*16100*/  ENDCOLLECTIVE ;  /* 0x000000000000791b */ /* 0x003fe20003800000 */
.L_x_7792:
        /* <DEDUP_REMOVED lines=15> */
.L_x_7793:
[----:B------:R-:W-:Y:S02]  /*16200*/  IMAD.MOV.U32 R13, RZ, RZ, R4 ;  /* 0x000000ffff0d7224 */ /* 0x000fe400078e0004 */
[----:B------:R-:W-:Y:S02]  /*16210*/  IMAD.MOV.U32 R12, RZ, RZ, 0x2 ;  /* 0x00000002ff0c7424 */ /* 0x000fe400078e00ff */
[----:B------:R-:W-:-:S07]  /*16220*/  IMAD.MOV.U32 R3, RZ, RZ, R14 ;  /* 0x000000ffff037224 */ /* 0x000fce00078e000e */
[----:B------:R-:W-:Y:S05]  /*16230*/  WARPSYNC.COLLECTIVE R15, `(.L_x_7794) ;  /* 0x000000000f087348 */ /* 0x000fea0003c00000 */
[----:B------:R0:W1:Y:S02]  /*16240*/  SHFL.IDX P6, R14, R13, R12, R11 ;  /* 0x0000000c0d0e7389 */ /* 0x00006400000c000b */
[----:B01----:R-:W-:Y:S01]  /*16250*/  ENDCOLLECTIVE ;  /* 0x000000000000791b */ /* 0x003fe20003800000 */
.L_x_7794:
        /* <DEDUP_REMOVED lines=16> */
.L_x_7795:
[----:B------:R-:W-:Y:S02]  /*16360*/  IMAD.MOV.U32 R13, RZ, RZ, R4 ;  /* 0x000000ffff0d7224 */ /* 0x000fe400078e0004 */
[----:B------:R-:W-:Y:S02]  /*16370*/  IMAD.MOV.U32 R12, RZ, RZ, 0x3 ;  /* 0x00000003ff0c7424 */ /* 0x000fe400078e00ff */
[----:B------:R-:W-:-:S07]  /*16380*/  IMAD.MOV.U32 R3, RZ, RZ, R14 ;  /* 0x000000ffff037224 */ /* 0x000fce00078e000e */
[----:B------:R-:W-:Y:S05]  /*16390*/  WARPSYNC.COLLECTIVE R15, `(.L_x_7796) ;  /* 0x000000000f087348 */ /* 0x000fea0003c00000 */
[----:B------:R0:W1:Y:S02]  /*163a0*/  SHFL.IDX P6, R14, R13, R12, R11 ;  /* 0x0000000c0d0e7389 */ /* 0x00006400000c000b */
[----:B01----:R-:W-:Y:S01]  /*163b0*/  ENDCOLLECTIVE ;  /* 0x000000000000791b */ /* 0x003fe20003800000 */
.L_x_7796:
        /* <DEDUP_REMOVED lines=10> */
.L_x_7797:
[----:B------:R-:W-:Y:S01]  /*16460*/  @!PT LDS RZ, [RZ] ;  /* 0x00000000fffff984 */ /* 0x000fe20000000800 */
[----:B------:R-:W-:Y:S01]  /*16470*/  @!PT LDS RZ, [RZ] ;  /* 0x00000000fffff984 */ /* 0x000fe20000000800 */
[----:B------:R-:W-:Y:S01]  /*16480*/  @!PT LDS RZ, [RZ] ;  /* 0x00000000fffff984 */ /* 0x000fe20000000800 */
[----:B------:R1:W-:Y:S01]  /*16490*/  @!P0 LDGSTS.E.BYPASS.LTC128B.128 [R7+0x21400], desc[UR50][R2.64], !P1 ;  /* 0x2140000002078fae */ /* 0x0003e2000c901d72 */
[----:B------:R-:W-:Y:S01]  /*164a0*/  IMAD.MOV.U32 R0, RZ, RZ, R14 ;  /* 0x000000ffff007224 */ /* 0x000fe200078e000e */
[----:B------:R-:W-:Y:S06]  /*164b0*/  BRA `(.L_x_7798) ;  /* 0xffffffc0002c7947 */ /* 0x000fec000383ffff */
.L_x_7723:
[----:B0-----:R0:W1:Y:S02]  /*164c0*/  SYNCS.PHASECHK.TRANS64.TRYWAIT P0, [R17+URZ+0x28c20], R0 ;  /* 0x028c2000110075a7 */ /* 0x001064000800017f */
[----:B-1----:R-:W-:Y:S05]  /*164d0*/  @!P0 NANOSLEEP.SYNCS 0x989680 ;  /* 0x009896800000895d */ /* 0x002fea0003900000 */
[----:B------:R-:W1:Y:S02]  /*164e0*/  @!P0 SYNCS.PHASECHK.TRANS64 P0, [R17+URZ+0x28c20], R0 ;  /* 0x028c2000110085a7 */ /* 0x000e64000800007f */
[----:B-1----:R-:W-:Y:S05]  /*164f0*/  @!P0 BRA `(.L_x_7723) ;  /* 0xfffffffc00f08947 */ /* 0x002fea000383ffff */
[----:B------:R-:W-:Y:S05]  /*16500*/  BRA `(.L_x_7799) ;  /* 0xffffffc000887947 */ /* 0x000fea000383ffff */
.L_x_7726:
[----:B0-----:R0:W1:Y:S02]  /*16510*/  SYNCS.PHASECHK.TRANS64.TRYWAIT P0, [R19+URZ+0x28c60], R0 ;  /* 0x028c6000130075a7 */ /* 0x001064000800017f */
[----:B-1----:R-:W-:Y:S05]  /*16520*/  @!P0 NANOSLEEP.SYNCS 0x989680 ;  /* 0x009896800000895d */ /* 0x002fea0003900000 */
[----:B------:R-:W1:Y:S02]  /*16530*/  @!P0 SYNCS.PHASECHK.TRANS64 P0, [R19+URZ+0x28c60], R0 ;  /* 0x028c6000130085a7 */ /* 0x000e64000800007f */
[----:B-1----:R-:W-:Y:S05]  /*16540*/  @!P0 BRA `(.L_x_7726) ;  /* 0xfffffffc00f08947 */ /* 0x002fea000383ffff */
[----:B------:R-:W-:Y:S05]  /*16550*/  BRA `(.L_x_7800) ;  /* 0xffffffc000987947 */ /* 0x000fea000383ffff */
.L_x_7727:
        /* <DEDUP_REMOVED lines=8> */
.L_x_7802:
[----:B------:R-:W-:Y:S05]  /*165e0*/  BSYNC B0 ;  /* 0x0000000000007941 */ /* 0x000fea0003800000 */
.L_x_7801:
[----:B------:R0:W5:Y:S01]  /*165f0*/  LDL R8, [R1] ;  /* 0x0000000001087983 */ /* 0x0001620000100800 */
[----:B------:R-:W-:Y:S01]  /*16600*/  IMAD.MOV.U32 R13, RZ, RZ, R4 ;  /* 0x000000ffff0d7224 */ /* 0x000fe200078e0004 */
[----:B------:R-:W-:Y:S01]  /*16610*/  MOV R12, RZ ;  /* 0x000000ff000c7202 */ /* 0x000fe20000000f00 */
[----:B------:R-:W-:Y:S01]  /*16620*/  IMAD.MOV.U32 R11, RZ, RZ, 0x181f ;  /* 0x0000181fff0b7424 */ /* 0x000fe200078e00ff */
[----:B------:R-:W1:Y:S01]  /*16630*/  S2R R7, SR_TID.X ;  /* 0x0000000000077919 */ /* 0x000e620000002100 */
[----:B------:R-:W-:Y:S01]  /*16640*/  IMAD.MOV.U32 R15, RZ, RZ, -0x1 ;  /* 0xffffffffff0f7424 */ /* 0x000fe200078e00ff */
[C---:B------:R-:W-:Y:S01]  /*16650*/  LOP3.LUT P5, RZ, R29.reuse, 0x2, RZ, 0xc0, !PT ;  /* 0x000000021dff7812 */ /* 0x040fe200078ac0ff */
[----:B------:R-:W-:Y:S01]  /*16660*/  IMAD.MOV.U32 R3, RZ, RZ, R14 ;  /* 0x000000ffff037224 */ /* 0x000fe200078e000e */
[----:B------:R-:W-:Y:S01]  /*16670*/  LOP3.LUT P4, RZ, R29, 0x4, RZ, 0xc0, !PT ;  /* 0x000000041dff7812 */ /* 0x000fe2000788c0ff */
[----:B0-----:R-:W-:-:S12]  /*16680*/  IMAD R5, R5, 0x2, R17 ;  /* 0x0000000205057824 */ /* 0x001fd800078e0211 */
[----:B-1---5:R-:W-:Y:S05]  /*16690*/  WARPSYNC.COLLECTIVE R15, `(.L_x_7803) ;  /* 0x000000000f087348 */ /* 0x022fea0003c00000 */
[----:B------:R0:W2:Y:S02]  /*166a0*/  SHFL.IDX P6, R14, R13, R12, R11 ;  /* 0x0000000c0d0e7389 */ /* 0x0000a400000c000b */
[----:B012--5:R-:W-:Y:S01]  /*166b0*/  ENDCOLLECTIVE ;  /* 0x000000000000791b */ /* 0x027fe20003800000 */
.L_x_7803:
[C---:B------:R-:W-:Y:S02]  /*166c0*/  LOP3.LUT P3, RZ, R29.reuse, 0x8, RZ, 0xc0, !PT ;  /* 0x000000081dff7812 */ /* 0x040fe4000786c0ff */
[----:B------:R-:W-:Y:S02]  /*166d0*/  LOP3.LUT R16, R16, 0xfffffeff, RZ, 0xc0, !PT ;  /* 0xfffffeff10107812 */ /* 0x000fe400078ec0ff */
[----:B------:R-:W-:Y:S01]  /*166e0*/  LOP3.LUT P2, RZ, R29, 0x10, RZ, 0xc0, !PT ;  /* 0x000000101dff7812 */ /* 0x000fe2000784c0ff */
[----:B------:R-:W-:Y:S02]  /*166f0*/  IMAD.MOV.U32 R13, RZ, RZ, R6 ;  /* 0x000000ffff0d7224 */ /* 0x000fe400078e0006 */
[----:B------:R-:W-:Y:S02]  /*16700*/  IMAD.MOV.U32 R12, RZ, RZ, 0x1 ;  /* 0x00000001ff0c7424 */ /* 0x000fe400078e00ff */
[----:B------:R-:W-:Y:S02]  /*16710*/  IMAD.MOV.U32 R2, RZ, RZ, R14 ;  /* 0x000000ffff027224 */ /* 0x000fe400078e000e */
[----:B------:R-:W-:-:S05]  /*16720*/  IMAD.SHL.U32 R7, R7, 0x8, RZ ;  /* 0x0000000807077824 */ /* 0x000fca00078e00ff */
        /* <DEDUP_REMOVED lines=35> */
.L_x_7804:
[----:B------:R-:W-:Y:S02]  /*16960*/  IMAD.MOV.U32 R13, RZ, RZ, R4 ;  /* 0x000000ffff0d7224 */ /* 0x000fe400078e0004 */
[----:B------:R-:W-:-:S07]  /*16970*/  IMAD.MOV.U32 R3, RZ, RZ, R14 ;  /* 0x000000ffff037224 */ /* 0x000fce00078e000e */
[----:B------:R-:W-:Y:S05]  /*16980*/  WARPSYNC.COLLECTIVE R15, `(.L_x_7805) ;  /* 0x000000000f087348 */ /* 0x000fea0003c00000 */
[----:B------:R0:W1:Y:S02]  /*16990*/  SHFL.IDX P6, R14, R13, R12, R11 ;  /* 0x0000000c0d0e7389 */ /* 0x00006400000c000b */
[----:B01----:R-:W-:Y:S01]  /*169a0*/  ENDCOLLECTIVE ;  /* 0x000000000000791b */ /* 0x003fe20003800000 */
.L_x_7805:
        /* <DEDUP_REMOVED lines=29> */
.L_x_7806:
[----:B------:R-:W-:Y:S02]  /*16b80*/  IMAD.MOV.U32 R13, RZ, RZ, R4 ;  /* 0x000000ffff0d7224 */ /* 0x000fe400078e0004 */
[----:B------:R-:W-:-:S07]  /*16b90*/  IMAD.MOV.U32 R7, RZ, RZ, R14 ;  /* 0x000000ffff077224 */ /* 0x000fce00078e000e */
[----:B------:R-:W-:Y:S05]  /*16ba0*/  WARPSYNC.COLLECTIVE R15, `(.L_x_7807) ;  /* 0x000000000f087348 */ /* 0x000fea0003c00000 */
[----:B------:R0:W1:Y:S02]  /*16bb0*/  SHFL.IDX P6, R14, R13, R12, R11 ;  /* 0x0000000c0d0e7389 */ /* 0x00006400000c000b */
[----:B01----:R-:W-:Y:S01]  /*16bc0*/  ENDCOLLECTIVE ;  /* 0x000000000000791b */ /* 0x003fe20003800000 */
.L_x_7807:
        /* <DEDUP_REMOVED lines=29> */
.L_x_7808:
[----:B------:R-:W-:Y:S02]  /*16da0*/  IMAD.MOV.U32 R13, RZ, RZ, R4 ;  /* 0x000000ffff0d7224 */ /* 0x000fe400078e0004 */
[----:B------:R-:W-:-:S07]  /*16db0*/  IMAD.MOV.U32 R6, RZ, RZ, R14 ;  /* 0x000000ffff067224 */ /* 0x000fce00078e000e */
[----:B------:R-:W-:Y:S05]  /*16dc0*/  WARPSYNC.COLLECTIVE R15, `(.L_x_7809) ;  /* 0x000000000f087348 */ /* 0x000fea0003c00000 */
[----:B------:R0:W1:Y:S02]  /*16dd0*/  SHFL.IDX P6, R14, R13, R12, R11 ;  /* 0x0000000c0d0e7389 */ /* 0x00006400000c000b */
[----:B01----:R-:W-:Y:S01]  /*16de0*/  ENDCOLLECTIVE ;  /* 0x000000000000791b */ /* 0x003fe20003800000 */
.L_x_7809:
[----:B------:R-:W-:Y:S01]  /*16df0*/  IMAD.MOV.U32 R2, RZ, RZ, R14 ;  /* 0x000000ffff027224 */ /* 0x000fe200078e000e */
[----:B------:R-:W-:Y:S06]  /*16e00*/  BRA `(.L_x_7810) ;  /* 0xffffffc000247947 */ /* 0x000fec000383ffff */
.L_x_7734:
[----:B0-----:R0:W1:Y:S02]  /*16e10*/  SYNCS.PHASECHK.TRANS64.TRYWAIT P0, [R6+URZ+0x28c40], R19 ;  /* 0x028c4013060075a7 */ /* 0x001064000800017f */
[----:B-1----:R-:W-:Y:S05]  /*16e20*/  @!P0 NANOSLEEP.SYNCS 0x989680 ;  /* 0x009896800000895d */ /* 0x002fea0003900000 */
[----:B------:R-:W1:Y:S02]  /*16e30*/  @!P0 SYNCS.PHASECHK.TRANS64 P0, [R6+URZ+0x28c40], R19 ;  /* 0x028c4013060085a7 */ /* 0x000e64000800007f */
[----:B-1----:R-:W-:Y:S05]  /*16e40*/  @!P0 BRA `(.L_x_7734) ;  /* 0xfffffffc00f08947 */ /* 0x002fea000383ffff */
[----:B------:R-:W-:Y:S05]  /*16e50*/  BRA `(.L_x_7811) ;  /* 0xffffffc400b07947 */ /* 0x000fea000383ffff */
.L_x_7735:
        /* <DEDUP_REMOVED lines=8> */
.L_x_7813:
[----:B------:R-:W-:Y:S05]  /*16ee0*/  BSYNC B1 ;  /* 0x0000000000017941 */ /* 0x000fea0003800000 */
.L_x_7812:
        /* <DEDUP_REMOVED lines=9> */
.L_x_7814:
[----:B------:R-:W-:Y:S02]  /*16f80*/  IMAD.MOV.U32 R13, RZ, RZ, R25 ;  /* 0x000000ffff0d7224 */ /* 0x000fe400078e0019 */
[----:B------:R-:W-:Y:S02]  /*16f90*/  IMAD.MOV.U32 R12, RZ, RZ, 0x1 ;  /* 0x00000001ff0c7424 */ /* 0x000fe400078e00ff */
[----:B------:R-:W-:-:S07]  /*16fa0*/  IMAD.MOV.U32 R2, RZ, RZ, R14 ;  /* 0x000000ffff027224 */ /* 0x000fce00078e000e */
[----:B------:R-:W-:Y:S05]  /*16fb0*/  WARPSYNC.COLLECTIVE R15, `(.L_x_7815) ;  /* 0x000000000f087348 */ /* 0x000fea0003c00000 */
[----:B------:R0:W1:Y:S02]  /*16fc0*/  SHFL.IDX P6, R14, R13, R12, R11 ;  /* 0x0000000c0d0e7389 */ /* 0x00006400000c000b */
[----:B01----:R-:W-:Y:S01]  /*16fd0*/  ENDCOLLECTIVE ;  /* 0x000000000000791b */ /* 0x003fe20003800000 */
.L_x_7815:
        /* <DEDUP_REMOVED lines=11> */
.L_x_7816:
[----:B------:R-:W-:Y:S02]  /*17090*/  IMAD.MOV.U32 R13, RZ, RZ, R25 ;  /* 0x000000ffff0d7224 */ /* 0x000fe400078e0019 */
[----:B------:R-:W-:Y:S02]  /*170a0*/  IMAD.MOV.U32 R12, RZ, RZ, 0x2 ;  /* 0x00000002ff0c7424 */ /* 0x000fe400078e00ff */
[----:B------:R-:W-:-:S07]  /*170b0*/  IMAD.MOV.U32 R2, RZ, RZ, R14 ;  /* 0x000000ffff027224 */ /* 0x000fce00078e000e */
[----:B------:R-:W-:Y:S05]  /*170c0*/  WARPSYNC.COLLECTIVE R15, `(.L_x_7817) ;  /* 0x000000000f087348 */ /* 0x000fea0003c00000 */
[----:B------:R0:W1:Y:S02]  /*170d0*/  SHFL.IDX P6, R14, R13, R12, R11 ;  /* 0x0000000c0d0e7389 */ /* 0x00006400000c000b */
[----:B01----:R-:W-:Y:S01]  /*170e0*/  ENDCOLLECTIVE ;  /* 0x000000000000791b */ /* 0x003fe20003800000 */
.L_x_7817:
        /* <DEDUP_REMOVED lines=11> */
.L_x_7818:
[----:B------:R-:W-:Y:S02]  /*171a0*/  IMAD.MOV.U32 R13, RZ, RZ, R25 ;  /* 0x000000ffff0d7224 */ /* 0x000fe400078e0019 */
[----:B------:R-:W-:Y:S02]  /*171b0*/  IMAD.MOV.U32 R12, RZ, RZ, 0x3 ;  /* 0x00000003ff0c7424 */ /* 0x000fe400078e00ff */
[----:B------:R-:W-:-:S07]  /*171c0*/  IMAD.MOV.U32 R2, RZ, RZ, R14 ;  /* 0x000000ffff027224 */ /* 0x000fce00078e000e */
[----:B------:R-:W-:Y:S05]  /*171d0*/  WARPSYNC.COLLECTIVE R15, `(.L_x_7819) ;  /* 0x000000000f087348 */ /* 0x000fea0003c00000 */
[----:B------:R0:W1:Y:S02]  /*171e0*/  SHFL.IDX P6, R14, R13, R12, R11 ;  /* 0x0000000c0d0e7389 */ /* 0x00006400000c000b */
[----:B01----:R-:W-:Y:S01]  /*171f0*/  ENDCOLLECTIVE ;  /* 0x000000000000791b */ /* 0x003fe20003800000 */
.L_x_7819:
        /* <DEDUP_REMOVED lines=11> */
.L_x_7820:
[----:B------:R-:W-:Y:S01]  /*172b0*/  IMAD.MOV.U32 R2, RZ, RZ, R14 ;  /* 0x000000ffff027224 */ /* 0x000fe200078e000e */
[----:B------:R-:W-:Y:S06]  /*172c0*/  BRA `(.L_x_7821) ;  /* 0xffffffc400387947 */ /* 0x000fec000383ffff */
.L_x_7740:
[----:B---3--:R3:W4:Y:S02]  /*172d0*/  SYNCS.PHASECHK.TRANS64.TRYWAIT P0, [R6+URZ+0x28c60], R19 ;  /* 0x028c6013060075a7 */ /* 0x008724000800017f */
[----:B----4-:R-:W-:Y:S05]  /*172e0*/  @!P0 NANOSLEEP.SYNCS 0x989680 ;  /* 0x009896800000895d */ /* 0x010fea0003900000 */
[----:B------:R-:W4:Y:S02]  /*172f0*/  @!P0 SYNCS.PHASECHK.TRANS64 P0, [R6+URZ+0x28c60], R19 ;  /* 0x028c6013060085a7 */ /* 0x000f24000800007f */
[----:B----4-:R-:W-:Y:S05]  /*17300*/  @!P0 BRA `(.L_x_7740) ;  /* 0xfffffffc00f08947 */ /* 0x010fea000383ffff */
[----:B------:R-:W-:Y:S05]  /*17310*/  BRA `(.L_x_7822) ;  /* 0xffffffc400887947 */ /* 0x000fea000383ffff */
.L_x_7741:
        /* <DEDUP_REMOVED lines=8> */
.L_x_7824:
[----:B------:R-:W-:Y:S05]  /*173a0*/  BSYNC B1 ;  /* 0x0000000000017941 */ /* 0x000fea0003800000 */
.L_x_7823:
        /* <DEDUP_REMOVED lines=13> */
.L_x_7825:
        /* <DEDUP_REMOVED lines=17> */
.L_x_7826:
        /* <DEDUP_REMOVED lines=16> */
.L_x_7827:
        /* <DEDUP_REMOVED lines=19> */
.L_x_7828:
        /* <DEDUP_REMOVED lines=14> */
.L_x_7829:
        /* <DEDUP_REMOVED lines=16> */
.L_x_7830:
        /* <DEDUP_REMOVED lines=14> */
.L_x_7831:
[----:B------:R-:W-:Y:S05]  /*17a80*/  BRA `(.L_x_7832) ;  /* 0xffffffc000ec7947 */ /* 0x000fea000383ffff */
.L_x_7749:
        /* <DEDUP_REMOVED lines=8> */
.L_x_7834:
[----:B------:R-:W-:Y:S05]  /*17b10*/  BSYNC B0 ;  /* 0x0000000000007941 */ /* 0x000fea0003800000 */
.L_x_7833:
        /* <DEDUP_REMOVED lines=9> */
.L_x_7835:
        /* <DEDUP_REMOVED lines=23> */
.L_x_7836:
[----:B------:R-:W-:Y:S01]  /*17d20*/  IMAD.MOV.U32 R12, RZ, RZ, 0x2 ;  /* 0x00000002ff0c7424 */ /* 0x000fe200078e00ff */
[----:B------:R-:W-:-:S05]  /*17d30*/  SEL R4, R14, RZ, P1 ;  /* 0x000000ff0e047207 */ /* 0x000fca0000800000 */
[----:B------:R-:W-:-:S04]  /*17d40*/  IMAD.IADD R4, R13, 0x1, R4 ;  /* 0x000000010d047824 */ /* 0x000fc800078e0204 */
[----:B------:R-:W-:-:S07]  /*17d50*/  IMAD.MOV.U32 R13, RZ, RZ, R4 ;  /* 0x000000ffff0d7224 */ /* 0x000fce00078e0004 */
[----:B------:R-:W-:Y:S05]  /*17d60*/  WARPSYNC.COLLECTIVE R15, `(.L_x_7837) ;  /* 0x000000000f087348 */ /* 0x000fea0003c00000 */
[----:B------:R0:W1:Y:S02]  /*17d70*/  SHFL.UP P6, R14, R13, R12, R11 ;  /* 0x0400000c0d0e7389 */ /* 0x00006400000c000b */
[----:B01----:R-:W-:Y:S01]  /*17d80*/  ENDCOLLECTIVE ;  /* 0x000000000000791b */ /* 0x003fe20003800000 */
.L_x_7837:
[----:B------:R-:W-:Y:S01]  /*17d90*/  IMAD.MOV.U32 R12, RZ, RZ, 0x4 ;  /* 0x00000004ff0c7424 */ /* 0x000fe200078e00ff */
[----:B------:R-:W-:-:S05]  /*17da0*/  SEL R3, R14, RZ, P2 ;  /* 0x000000ff0e037207 */ /* 0x000fca0001000000 */
[----:B------:R-:W-:-:S04]  /*17db0*/  IMAD.IADD R2, R4, 0x1, R3 ;  /* 0x0000000104027824 */ /* 0x000fc800078e0203 */
[----:B------:R-:W-:-:S07]  /*17dc0*/  IMAD.MOV.U32 R13, RZ, RZ, R2 ;  /* 0x000000ffff0d7224 */ /* 0x000fce00078e0002 */
[----:B------:R-:W-:Y:S05]  /*17dd0*/  WARPSYNC.COLLECTIVE R15, `(.L_x_7838) ;  /* 0x000000000f087348 */ /* 0x000fea0003c00000 */
[----:B------:R0:W1:Y:S02]  /*17de0*/  SHFL.UP P6, R14, R13, R12, R11 ;  /* 0x0400000c0d0e7389 */ /* 0x00006400000c000b */
[----:B01----:R-:W-:Y:S01]  /*17df0*/  ENDCOLLECTIVE ;  /* 0x000000000000791b */ /* 0x003fe20003800000 */
.L_x_7838:
[----:B------:R-:W-:Y:S01]  /*17e00*/  IMAD.MOV.U32 R12, RZ, RZ, 0x8 ;  /* 0x00000008ff0c7424 */ /* 0x000fe200078e00ff */
[----:B------:R-:W-:-:S05]  /*17e10*/  SEL R3, R14, RZ, P3 ;  /* 0x000000ff0e037207 */ /* 0x000fca0001800000 */
[----:B------:R-:W-:-:S04]  /*17e20*/  IMAD.IADD R3, R2, 0x1, R3 ;  /* 0x0000000102037824 */ /* 0x000fc800078e0203 */
[----:B------:R-:W-:-:S07]  /*17e30*/  IMAD.MOV.U32 R13, RZ, RZ, R3 ;  /* 0x000000ffff0d7224 */ /* 0x000fce00078e0003 */
[----:B------:R-:W-:Y:S05]  /*17e40*/  WARPSYNC.COLLECTIVE R15, `(.L_x_7839) ;  /* 0x000000000f087348 */ /* 0x000fea0003c00000 */
[----:B------:R0:W1:Y:S02]  /*17e50*/  SHFL.UP P6, R14, R13, R12, R11 ;  /* 0x0400000c0d0e7389 */ /* 0x00006400000c000b */
[----:B01----:R-:W-:Y:S01]  /*17e60*/  ENDCOLLECTIVE ;  /* 0x000000000000791b */ /* 0x003fe20003800000 */
.L_x_7839:
[----:B------:R-:W-:Y:S01]  /*17e70*/  IMAD.MOV.U32 R12, RZ, RZ, 0x10 ;  /* 0x00000010ff0c7424 */ /* 0x000fe200078e00ff */
[----:B------:R-:W-:-:S05]  /*17e80*/  SEL R4, R14, RZ, P4 ;  /* 0x000000ff0e047207 */ /* 0x000fca0002000000 */
[----:B------:R-:W-:-:S04]  /*17e90*/  IMAD.IADD R4, R3, 0x1, R4 ;  /* 0x0000000103047824 */ /* 0x000fc800078e0204 */
[----:B------:R-:W-:-:S07]  /*17ea0*/  IMAD.MOV.U32 R13, RZ, RZ, R4 ;  /* 0x000000ffff0d7224 */ /* 0x000fce00078e0004 */
[----:B------:R-:W-:Y:S05]  /*17eb0*/  WARPSYNC.COLLECTIVE R15, `(.L_x_7840) ;  /* 0x000000000f087348 */ /* 0x000fea0003c00000 */
[----:B------:R0:W1:Y:S02]  /*17ec0*/  SHFL.UP P6, R14, R13, R12, R11 ;  /* 0x0400000c0d0e7389 */ /* 0x00006400000c000b */
[----:B01----:R-:W-:Y:S01]  /*17ed0*/  ENDCOLLECTIVE ;  /* 0x000000000000791b */ /* 0x003fe20003800000 */
.L_x_7840:
        /* <DEDUP_REMOVED lines=8> */
.L_x_7841:
[----:B------:R-:W-:Y:S05]  /*17f60*/  BRA `(.L_x_7842) ;  /* 0xffffffc400887947 */ /* 0x000fea000383ffff */
.L_x_7752:
[----:B------:R-:W-:Y:S01]  /*17f70*/  BSSY B0, `(.L_x_7843) ;  /* 0x0000007000007945 */ /* 0x000fe20003800000 */
[----:B------:R-:W-:Y:S02]  /*17f80*/  IMAD.MOV.U32 R12, RZ, RZ, 0x1 ;  /* 0x00000001ff0c7424 */ /* 0x000fe400078e00ff */
[----:B------:R-:W-:Y:S02]  /*17f90*/  IMAD.MOV.U32 R11, RZ, RZ, RZ ;  /* 0x000000ffff0b7224 */ /* 0x000fe400078e00ff */
[----:B------:R-:W-:-:S07]  /*17fa0*/  IMAD.MOV.U32 R15, RZ, RZ, -0x1 ;  /* 0xffffffffff0f7424 */ /* 0x000fce00078e00ff */
[----:B-1----:R-:W-:Y:S05]  /*17fb0*/  WARPSYNC.COLLECTIVE R15, `(.L_x_7844) ;  /* 0x000000000f087348 */ /* 0x002fea0003c00000 */
[----:B------:R0:W2:Y:S02]  /*17fc0*/  SHFL.UP P6, R14, R13, R12, R11 ;  /* 0x0400000c0d0e7389 */ /* 0x0000a400000c000b */
[----:B012---:R-:W-:Y:S01]  /*17fd0*/  ENDCOLLECTIVE ;  /* 0x000000000000791b */ /* 0x007fe20003800000 */
.L_x_7844:
[----:B------:R-:W-:Y:S05]  /*17fe0*/  BSYNC B0 ;  /* 0x0000000000007941 */ /* 0x000fea0003800000 */
.L_x_7843:
        /* <DEDUP_REMOVED lines=8> */
.L_x_7845:
[----:B------:R-:W-:Y:S01]  /*18070*/  IMAD.MOV.U32 R12, RZ, RZ, 0x4 ;  /* 0x00000004ff0c7424 */ /* 0x000fe200078e00ff */
[----:B------:R-:W-:-:S05]  /*18080*/  SEL R2, R14, RZ, P2 ;  /* 0x000000ff0e027207 */ /* 0x000fca0001000000 */
[----:B------:R-:W-:-:S04]  /*18090*/  IMAD.IADD R2, R13, 0x1, R2 ;  /* 0x000000010d027824 */ /* 0x000fc800078e0202 */
[----:B------:R-:W-:-:S07]  /*180a0*/  IMAD.MOV.U32 R13, RZ, RZ, R2 ;  /* 0x000000ffff0d7224 */ /* 0x000fce00078e0002 */
[----:B------:R-:W-:Y:S05]  /*180b0*/  WARPSYNC.COLLECTIVE R15, `(.L_x_7846) ;  /* 0x000000000f087348 */ /* 0x000fea0003c00000 */
[----:B------:R0:W1:Y:S02]  /*180c0*/  SHFL.UP P6, R14, R13, R12, R11 ;  /* 0x0400000c0d0e7389 */ /* 0x00006400000c000b */
[----:B01----:R-:W-:Y:S01]  /*180d0*/  ENDCOLLECTIVE ;  /* 0x000000000000791b */ /* 0x003fe20003800000 */
.L_x_7846:
[----:B------:R-:W-:Y:S01]  /*180e0*/  IMAD.MOV.U32 R12, RZ, RZ, 0x8 ;  /* 0x00000008ff0c7424 */ /* 0x000fe200078e00ff */
[----:B------:R-:W-:-:S05]  /*180f0*/  SEL R3, R14, RZ, P3 ;  /* 0x000000ff0e037207 */ /* 0x000fca0001800000 */
[----:B------:R-:W-:-:S04]  /*18100*/  IMAD.IADD R3, R2, 0x1, R3 ;  /* 0x0000000102037824 */ /* 0x000fc800078e0203 */
[----:B------:R-:W-:-:S07]  /*18110*/  IMAD.MOV.U32 R13, RZ, RZ, R3 ;  /* 0x000000ffff0d7224 */ /* 0x000fce00078e0003 */
[----:B------:R-:W-:Y:S05]  /*18120*/  WARPSYNC.COLLECTIVE R15, `(.L_x_7847) ;  /* 0x000000000f087348 */ /* 0x000fea0003c00000 */
[----:B------:R0:W1:Y:S02]  /*18130*/  SHFL.UP P6, R14, R13, R12, R11 ;  /* 0x0400000c0d0e7389 */ /* 0x00006400000c000b */
[----:B01----:R-:W-:Y:S01]  /*18140*/  ENDCOLLECTIVE ;  /* 0x000000000000791b */ /* 0x003fe20003800000 */
.L_x_7847:
[----:B------:R-:W-:Y:S01]  /*18150*/  IMAD.MOV.U32 R12, RZ, RZ, 0x10 ;  /* 0x00000010ff0c7424 */ /* 0x000fe200078e00ff */
[----:B------:R-:W-:-:S05]  /*18160*/  SEL R4, R14, RZ, P4 ;  /* 0x000000ff0e047207 */ /* 0x000fca0002000000 */
[----:B------:R-:W-:-:S04]  /*18170*/  IMAD.IADD R4, R3, 0x1, R4 ;  /* 0x0000000103047824 */ /* 0x000fc800078e0204 */
[----:B------:R-:W-:-:S07]  /*18180*/  IMAD.MOV.U32 R13, RZ, RZ, R4 ;  /* 0x000000ffff0d7224 */ /* 0x000fce00078e0004 */
[----:B------:R-:W-:Y:S05]  /*18190*/  WARPSYNC.COLLECTIVE R15, `(.L_x_7848) ;  /* 0x000000000f087348 */ /* 0x000fea0003c00000 */
[----:B------:R0:W1:Y:S02]  /*181a0*/  SHFL.UP P6, R14, R13, R12, R11 ;  /* 0x0400000c0d0e7389 */ /* 0x00006400000c000b */
[----:B01----:R-:W-:Y:S01]  /*181b0*/  ENDCOLLECTIVE ;  /* 0x000000000000791b */ /* 0x003fe20003800000 */
.L_x_7848:
        /* <DEDUP_REMOVED lines=8> */
.L_x_7849:
[----:B------:R-:W-:Y:S05]  /*18240*/  BRA `(.L_x_7850) ;  /* 0xffffffc400747947 */ /* 0x000fea000383ffff */
.L_x_7754:
[----:B------:R-:W-:Y:S01]  /*18250*/  BSSY B0, `(.L_x_7851) ;  /* 0x0000006000007945 */ /* 0x000fe20003800000 */
[----:B------:R-:W-:Y:S01]  /*18260*/  PLOP3.LUT P6, PT, P6, PT, PT, 0x8, 0x0 ;  /* 0x000000000000781c */ /* 0x000fe200037ce170 */
[----:B------:R-:W-:-:S12]  /*18270*/  IMAD.MOV.U32 R15, RZ, RZ, -0x1 ;  /* 0xffffffffff0f7424 */ /* 0x000fd800078e00ff */
[----:B01----:R-:W-:Y:S05]  /*18280*/  WARPSYNC.COLLECTIVE R15, `(.L_x_7852) ;  /* 0x000000000f087348 */ /* 0x003fea0003c00000 */
[----:B------:R-:W-:Y:S01]  /*18290*/  VOTE.ANY R14, PT, P6 ;  /* 0x00000000000e7806 */ /* 0x000fe200030e0100 */
[----:B01----:R-:W-:Y:S06]  /*182a0*/  ENDCOLLECTIVE ;  /* 0x000000000000791b */ /* 0x003fec0003800000 */
.L_x_7852:
[----:B------:R-:W-:Y:S05]  /*182b0*/  BSYNC B0 ;  /* 0x0000000000007941 */ /* 0x000fea0003800000 */
.L_x_7851:
        /* <DEDUP_REMOVED lines=8> */
.L_x_7853:
[----:B------:R-:W-:Y:S02]  /*18340*/  IMAD.IADD R27, R12, 0x1, R27 ;  /* 0x000000010c1b7824 */ /* 0x000fe400078e021b */
[----:B------:R-:W-:Y:S02]  /*18350*/  IMAD.MOV.U32 R13, RZ, RZ, R8 ;  /* 0x000000ffff0d7224 */ /* 0x000fe400078e0008 */
[----:B------:R-:W-:-:S07]  /*18360*/  IMAD.MOV.U32 R25, RZ, RZ, R14 ;  /* 0x000000ffff197224 */ /* 0x000fce00078e000e */
[----:B------:R-:W-:Y:S05]  /*18370*/  WARPSYNC.COLLECTIVE R15, `(.L_x_7854) ;  /* 0x000000000f087348 */ /* 0x000fea0003c00000 */
[----:B------:R0:W1:Y:S02]  /*18380*/  SHFL.IDX P6, R14, R13, R12, R11 ;  /* 0x0000000c0d0e7389 */ /* 0x00006400000c000b */
[----:B01----:R-:W-:Y:S01]  /*18390*/  ENDCOLLECTIVE ;  /* 0x000000000000791b */ /* 0x003fe20003800000 */
.L_x_7854:
[----:B------:R-:W-:Y:S01]  /*183a0*/  IMAD.MOV.U32 R8, RZ, RZ, R14 ;  /* 0x000000ffff087224 */ /* 0x000fe200078e000e */
[----:B------:R-:W-:Y:S06]  /*183b0*/  BRA `(.L_x_7855) ;  /* 0xffffffc400587947 */ /* 0x000fec000383ffff */
.L_x_7756:
[----:B------:R-:W-:Y:S01]  /*183c0*/  BSSY B0, `(.L_x_7856) ;  /* 0x0000007000007945 */ /* 0x000fe20003800000 */
[----:B------:R-:W-:Y:S02]  /*183d0*/  IMAD.MOV.U32 R13, RZ, RZ, R3 ;  /* 0x000000ffff0d7224 */ /* 0x000fe400078e0003 */
[----:B------:R-:W-:Y:S02]  /*183e0*/  IMAD.MOV.U32 R11, RZ, RZ, 0x1f ;  /* 0x0000001fff0b7424 */ /* 0x000fe400078e00ff */
[----:B------:R-:W-:-:S07]  /*183f0*/  IMAD.MOV.U32 R15, RZ, RZ, -0x1 ;  /* 0xffffffffff0f7424 */ /* 0x000fce00078e00ff */
[----:B01-34-:R-:W-:Y:S05]  /*18400*/  WARPSYNC.COLLECTIVE R15, `(.L_x_7857) ;  /* 0x000000000f087348 */ /* 0x01bfea0003c00000 */
[----:B------:R2:W0:Y:S02]  /*18410*/  SHFL.IDX P6, R14, R13, R12, R11 ;  /* 0x0000000c0d0e7389 */ /* 0x00042400000c000b */
[----:B01234-:R-:W-:Y:S01]  /*18420*/  ENDCOLLECTIVE ;  /* 0x000000000000791b */ /* 0x01ffe20003800000 */
.L_x_7857:
[----:B------:R-:W-:Y:S05]  /*18430*/  BSYNC B0 ;  /* 0x0000000000007941 */ /* 0x000fea0003800000 */
.L_x_7856:
[----:B------:R-:W-:Y:S01]  /*18440*/  IMAD.MOV.U32 R24, RZ, RZ, R14 ;  /* 0x000000ffff187224 */ /* 0x000fe200078e000e */
[----:B------:R-:W-:Y:S06]  /*18450*/  BRA `(.L_x_7755) ;  /* 0xffffffc400487947 */ /* 0x000fec000383ffff */
.L_x_7762:
[----:B0-----:R0:W1:Y:S02]  /*18460*/  SYNCS.PHASECHK.TRANS64.TRYWAIT P0, [R7+URZ+0x28c20], R0 ;  /* 0x028c2000070075a7 */ /* 0x001064000800017f */
[----:B-1----:R-:W-:Y:S05]  /*18470*/  @!P0 NANOSLEEP.SYNCS 0x989680 ;  /* 0x009896800000895d */ /* 0x002fea0003900000 */
[----:B------:R-:W1:Y:S02]  /*18480*/  @!P0 SYNCS.PHASECHK.TRANS64 P0, [R7+URZ+0x28c20], R0 ;  /* 0x028c2000070085a7 */ /* 0x000e64000800007f */
[----:B-1----:R-:W-:Y:S05]  /*18490*/  @!P0 BRA `(.L_x_7762) ;  /* 0xfffffffc00f08947 */ /* 0x002fea000383ffff */
[----:B------:R-:W-:Y:S05]  /*184a0*/  BRA `(.L_x_7858) ;  /* 0xffffffcc00a07947 */ /* 0x000fea000383ffff */
.L_x_7763:
        /* <DEDUP_REMOVED lines=11> */
.L_x_7860:
[----:B------:R-:W-:Y:S05]  /*18560*/  BSYNC B0 ;  /* 0x0000000000007941 */ /* 0x000fea0003800000 */
.L_x_7859:
[----:B------:R-:W-:Y:S05]  /*18570*/  BRA `(.L_x_7861) ;  /* 0xffffffcc00887947 */ /* 0x000fea000383ffff */
.L_x_7766:
[----:B------:R-:W-:Y:S01]  /*18580*/  BSSY B1, `(.L_x_7862) ;  /* 0x0000006000017945 */ /* 0x000fe20003800000 */
[----:B------:R-:W-:-:S07]  /*18590*/  IMAD.MOV.U32 R15, RZ, RZ, -0x1 ;  /* 0xffffffffff0f7424 */ /* 0x000fce00078e00ff */
[----:B0-234-:R-:W-:Y:S05]  /*185a0*/  WARPSYNC.COLLECTIVE R15, `(.L_x_7863) ;  /* 0x000000000f0c7348 */ /* 0x01dfea0003c00000 */
[----:B------:R-:W-:Y:S02]  /*185b0*/  ELECT P6, UR62, PT ;  /* 0x00000000003e782f */ /* 0x000fe400038c0000 */
[----:B------:R-:W-:Y:S01]  /*185c0*/  MOV R14, UR62 ;  /* 0x0000003e000e7c02 */ /* 0x000fe20008000f00 */
[----:B0-234-:R-:W-:Y:S10]  /*185d0*/  ENDCOLLECTIVE ;  /* 0x000000000000791b */ /* 0x01dff40003800000 */
.L_x_7863:
[----:B------:R-:W-:Y:S05]  /*185e0*/  BSYNC B1 ;  /* 0x0000000000017941 */ /* 0x000fea0003800000 */
.L_x_7862:
[----:B------:R-:W-:Y:S05]  /*185f0*/  BRA `(.L_x_7864) ;  /* 0xffffffcc00807947 */ /* 0x000fea000383ffff */
.L_x_7768:
[----:B0-----:R0:W1:Y:S02]  /*18600*/  SYNCS.PHASECHK.TRANS64.TRYWAIT P1, [R5+URZ+0x28c40], R0 ;  /* 0x028c4000050075a7 */ /* 0x001064000802017f */
[----:B-1----:R-:W-:Y:S05]  /*18610*/  @!P1 NANOSLEEP.SYNCS 0x989680 ;  /* 0x009896800000995d */ /* 0x002fea0003900000 */
[----:B------:R-:W1:Y:S02]  /*18620*/  @!P1 SYNCS.PHASECHK.TRANS64 P1, [R5+URZ+0x28c40], R0 ;  /* 0x028c4000050095a7 */ /* 0x000e64000802007f */
[----:B-1----:R-:W-:Y:S05]  /*18630*/  @!P1 BRA `(.L_x_7768) ;  /* 0xfffffffc00f09947 */ /* 0x002fea000383ffff */
[----:B------:R-:W-:Y:S05]  /*18640*/  BRA `(.L_x_7865) ;  /* 0xffffffcc00a07947 */ /* 0x000fea000383ffff */
.L_x_7770:
[----:B-1----:R1:W0:Y:S02]  /*18650*/  SYNCS.PHASECHK.TRANS64.TRYWAIT P1, [R3+URZ+0x28c40], R2 ;  /* 0x028c4002030075a7 */ /* 0x002224000802017f */
[----:B0-----:R-:W-:Y:S05]  /*18660*/  @!P1 NANOSLEEP.SYNCS 0x989680 ;  /* 0x009896800000995d */ /* 0x001fea0003900000 */
[----:B------:R-:W0:Y:S02]  /*18670*/  @!P1 SYNCS.PHASECHK.TRANS64 P1, [R3+URZ+0x28c40], R2 ;  /* 0x028c4002030095a7 */ /* 0x000e24000802007f */
[----:B0-----:R-:W-:Y:S05]  /*18680*/  @!P1 BRA `(.L_x_7770) ;  /* 0xfffffffc00f09947 */ /* 0x001fea000383ffff */
[----:B------:R-:W-:Y:S05]  /*18690*/  BRA `(.L_x_7866) ;  /* 0xffffffcc00ac7947 */ /* 0x000fea000383ffff */
.L_x_7772:
[----:B------:R0:W0:Y:S02]  /*186a0*/  SYNCS.PHASECHK.TRANS64.TRYWAIT P1, [R5+URZ+0x28c60], R0 ;  /* 0x028c6000050075a7 */ /* 0x000024000802017f */
[----:B0-----:R-:W-:Y:S05]  /*186b0*/  @!P1 NANOSLEEP.SYNCS 0x989680 ;  /* 0x009896800000995d */ /* 0x001fea0003900000 */
[----:B------:R-:W0:Y:S02]  /*186c0*/  @!P1 SYNCS.PHASECHK.TRANS64 P1, [R5+URZ+0x28c60], R0 ;  /* 0x028c6000050095a7 */ /* 0x000e24000802007f */
[----:B0-----:R-:W-:Y:S05]  /*186d0*/  @!P1 BRA `(.L_x_7772) ;  /* 0xfffffffc00f09947 */ /* 0x001fea000383ffff */
[----:B------:R-:W-:Y:S05]  /*186e0*/  BRA `(.L_x_7867) ;  /* 0xffffffcc00a87947 */ /* 0x000fea000383ffff */
.L_x_7868:
        /* <DEDUP_REMOVED lines=9> */
.L_x_15758:


//--------------------- .text._ZN7cutlass13device_kernelIN5flash11enable_sm90INS1_16FlashAttnFwdSm90INS1_25CollectiveMainloopFwdSm90ILi2EN4cute5tupleIJNS5_1CILi1EEES8_S8_EEENS6_IJNS7_ILi64EEESA_SA_EEELi512ENS_6half_tEfNS_4arch4Sm90ELb1ELb0ELb1ELb1ELb1ELb1ELb0ELb0ELb0ELb1ELb1ELb0EEENS1_21CollectiveEpilogueFwdINS6_IJSA_NS7_ILi512EEESA_EEES9_SC_SE_Li256ELb1ELb1ELb1ELb0EEENS1_36VarlenDynamicPersistentTileSchedulerILi64ELi64ELi256ELi128ELb1ELb1ELb1ELb1ELb1ELb1EEEEEEEEEvNT_6ParamsE --------------------------
	.section	.text._ZN7cutlass13device_kernelIN5flash11enable_sm90INS1_16FlashAttnFwdSm90INS1_25CollectiveMainloopFwdSm90ILi2EN4cute5tupleIJNS5_1CILi1EEES8_S8_EEENS6_IJNS7_ILi64EEESA_SA_EEELi512ENS_6half_tEfNS_4arch4Sm90ELb1ELb0ELb1ELb1ELb1ELb1ELb0ELb0ELb0ELb1ELb1ELb0EEENS1_21CollectiveEpilogueFwdINS6_IJSA_NS7_ILi512EEESA_EEES9_SC_SE_Li256ELb1ELb1ELb1ELb0EEENS1_36VarlenDynamicPersistentTileSchedulerILi64ELi64ELi256ELi128ELb1ELb1ELb1ELb1ELb1ELb1EEEEEEEEEvNT_6ParamsE,"ax",@progbits
	.align	128
.text._ZN7cutlass13device_kernelIN5flash11enable_sm90INS1_16FlashAttnFwdSm90INS1_25CollectiveMainloopFwdSm90ILi2EN4cute5tupleIJNS5_1CILi1EEES8_S8_EEENS6_IJNS7_ILi64EEESA_SA_EEELi512ENS_6half_tEfNS_4arch4Sm90ELb1ELb0ELb1ELb1ELb1ELb1ELb0ELb0ELb0ELb1ELb1ELb0EEENS1_21CollectiveEpilogueFwdINS6_IJSA_NS7_ILi512EEESA_EEES9_SC_SE_Li256ELb1ELb1ELb1ELb0EEENS1_36VarlenDynamicPersistentTileSchedulerILi64ELi64ELi256ELi128ELb1ELb1ELb1ELb1ELb1ELb1EEEEEEEEEvNT_6ParamsE:
        .type           _ZN7cutlass13device_kernelIN5flash11enable_sm90INS1_16FlashAttnFwdSm90INS1_25CollectiveMainloopFwdSm90ILi2EN4cute5tupleIJNS5_1CILi1EEES8_S8_EEENS6_IJNS7_ILi64EEESA_SA_EEELi512ENS_6half_tEfNS_4arch4Sm90ELb1ELb0ELb1ELb1ELb1ELb1ELb0ELb0ELb0ELb1ELb1ELb0EEENS1_21CollectiveEpilogueFwdINS6_IJSA_NS7_ILi512EEESA_EEES9_SC_SE_Li256ELb1ELb1ELb1ELb0EEENS1_36VarlenDynamicPersistentTileSchedulerILi64ELi64ELi256ELi128ELb1ELb1ELb1ELb1ELb1ELb1EEEEEEEEEvNT_6ParamsE,@function
        .size           _ZN7cutlass13device_kernelIN5flash11enable_sm90INS1_16FlashAttnFwdSm90INS1_25CollectiveMainloopFwdSm90ILi2EN4cute5tupleIJNS5_1CILi1EEES8_S8_EEENS6_IJNS7_ILi64EEESA_SA_EEELi512ENS_6half_tEfNS_4arch4Sm90ELb1ELb0ELb1ELb1ELb1ELb1ELb0ELb0ELb0ELb1ELb1ELb0EEENS1_21CollectiveEpilogueFwdINS6_IJSA_NS7_ILi512EEESA_EEES9_SC_SE_Li256ELb1ELb1ELb1ELb0EEENS1_36VarlenDynamicPersistentTileSchedulerILi64ELi64ELi256ELi128ELb1ELb1ELb1ELb1ELb1ELb1EEEEEEEEEvNT_6ParamsE,(.L_x_15759 - _ZN7cutlass13device_kernelIN5flash11enable_sm90INS1_16FlashAttnFwdSm90INS1_25CollectiveMainloopFwdSm90ILi2EN4cute5tupleIJNS5_1CILi1EEES8_S8_EEENS6_IJNS7_ILi64EEESA_SA_EEELi512ENS_6half_tEfNS_4arch4Sm90ELb1ELb0ELb1ELb1ELb1ELb1ELb0ELb0ELb0ELb1ELb1ELb0EEENS1_21CollectiveEpilogueFwdINS6_IJSA_NS7_ILi512EEESA_EEES9_SC_SE_Li256ELb1ELb1ELb1ELb0EEENS1_36VarlenDynamicPersistentTileSchedulerILi64ELi64ELi256ELi128ELb1ELb1ELb1ELb1ELb1ELb1EEEEEEEEEvNT_6ParamsE)
        .other          _ZN7cutlass13device_kernelIN5flash11enable_sm90INS1_16FlashAttnFwdSm90INS1_25CollectiveMainloopFwdSm90ILi2EN4cute5tupleIJNS5_1CILi1EEES8_S8_EEENS6_IJNS7_ILi64EEESA_SA_EEELi512ENS_6half_tEfNS_4arch4Sm90ELb1ELb0ELb1ELb1ELb1ELb1ELb0ELb0ELb0ELb1ELb1ELb0EEENS1_21CollectiveEpilogueFwdINS6_IJSA_NS7_ILi512EEESA_EEES9_SC_SE_Li256ELb1ELb1ELb1ELb0EEENS1_36VarlenDynamicPersistentTileSchedulerILi64ELi64ELi256ELi128ELb1ELb1ELb1ELb1ELb1ELb1EEEEEEEEEvNT_6ParamsE,@"STO_CUDA_ENTRY STV_DEFAULT"
_ZN7cutlass13device_kernelIN5flash11enable_sm90INS1_16FlashAttnFwdSm90INS1_25CollectiveMainloopFwdSm90ILi2EN4cute5tupleIJNS5_1CILi1EEES8_S8_EEENS6_IJNS7_ILi64EEESA_SA_EEELi512ENS_6half_tEfNS_4arch4Sm90ELb1ELb0ELb1ELb1ELb1ELb1ELb0ELb0ELb0ELb1ELb1ELb0EEENS1_21CollectiveEpilogueFwdINS6_IJSA_NS7_ILi512EEESA_EEES9_SC_SE_Li256ELb1ELb1ELb1ELb0EEENS1_36VarlenDynamicPersistentTileSchedulerILi64ELi64ELi256ELi128ELb1ELb1ELb1ELb1ELb1ELb1EEEEEEEEEvNT_6ParamsE:
[----:B------:R-:W0:Y:S02]  /*0000*/  LDC R1, c[0x0][0x28] ;  /* 0x00000a00ff017b82 */ /* 0x000e240000000800 */
[----:B0-----:R-:W-:Y:S01]  /*0010*/  VIADD R1, R1, 0xffffff90 ;  /* 0xffffff9001017836 */ /* 0x001fe20000000000 */
[----:B------:R-:W0:Y:S01]  /*0020*/  S2R R0, SR_TID.X ;  /* 0x0000000000007919 */ /* 0x000e220000002100 */
[----:B------:R-:W-:Y:S01]  /*0030*/  ELECT P0, URZ, PT ;  /* 0x00000000003f782f */ /* 0x000fe20003800000 */
[----:B------:R-:W-:Y:S01]  /*0040*/  BSSY B0, `(.L_x_7869) ;  /* 0x000000d000007945 */ /* 0x000fe20003800000 */
[----:B0-----:R-:W-:-:S05]  /*0050*/  SHF.R.U32.HI R2, RZ, 0x5, R0 ;  /* 0x00000005ff027819 */ /* 0x001fca0000011600 */
        /* <DEDUP_REMOVED lines=11> */
.L_x_7870:
[----:B------:R-:W-:Y:S05]  /*0110*/  BSYNC B0 ;  /* 0x0000000000007941 */ /* 0x000fea0003800000 */
.L_x_7869:
[----:B------:R-:W0:Y:S01]  /*0120*/  SHFL.IDX PT, R3, R2, RZ, 0x1f ;  /* 0x00001fff02037589 */ /* 0x000e2200000e0000 */
[----:B------:R-:W-:Y:S01]  /*0130*/  VOTEU.ANY UP0, P0 ;  /* 0x00000000003f7886 */ /* 0x000fe20000000100 */
[----:B------:R-:W-:Y:S01]  /*0140*/  UMOV UR4, 0x80 ;  /* 0x0000008000047882 */ /* 0x000fe20000000000 */
[----:B------:R-:W-:Y:S01]  /*0150*/  UMOV UR7, 0x100 ;  /* 0x0000010000077882 */ /* 0x000fe20000000000 */
[----:B------:R-:W-:Y:S02]  /*0160*/  VOTEU.ANY UP1, P0 ;  /* 0x00000000003f7886 */ /* 0x000fe40000020100 */
[----:B------:R-:W1:Y:S01]  /*0170*/  @UP0 S2UR UR8, SR_CgaCtaId ;  /* 0x00000000000809c3 */ /* 0x000e620000008800 */
[----:B------:R-:W-:Y:S01]  /*0180*/  @UP0 UMOV UR6, 0x400 ;  /* 0x0000040000060882 */ /* 0x000fe20000000000 */
[----:B------:R-:W-:-:S04]  /*0190*/  @UP0 UIADD3 UR4, -UR4, 0x100000, URZ ;  /* 0x0010000004040890 */ /* 0x000fc8000fffe13f */
[----:B------:R-:W-:Y:S02]  /*01a0*/  @UP0 USHF.L.U32 UR5, UR4, 0xb, URZ ;  /* 0x0000000b04050899 */ /* 0x000fe4000800063f */
[----:B------:R-:W-:Y:S01]  /*01b0*/  @UP0 USHF.L.U32 UR4, UR4, 0x1, URZ ;  /* 0x0000000104040899 */ /* 0x000fe2000800063f */
[----:B0-----:R-:W-:Y:S02]  /*01c0*/  ISETP.NE.AND P1, PT, R3, RZ, PT ;  /* 0x000000ff0300720c */ /* 0x001fe40003f25270 */
[----:B------:R-:W-:Y:S01]  /*01d0*/  SHF.R.U32.HI R3, RZ, 0x7, R0 ;  /* 0x00000007ff037819 */ /* 0x000fe20000011600 */
[----:B-1----:R-:W-:-:S04]  /*01e0*/  @UP0 ULEA UR8, UR8, UR6, 0x18 ;  /* 0x0000000608080291 */ /* 0x002fc8000f8ec03f */
[----:B------:R-:W0:Y:S01]  /*01f0*/  SHFL.IDX PT, R5, R3, RZ, 0x1f ;  /* 0x00001fff03057589 */ /* 0x000e2200000e0000 */
[----:B------:R-:W-:-:S04]  /*0200*/  @UP0 UIADD3 UR6, -UR7, 0x100000, URZ ;  /* 0x0010000007060890 */ /* 0x000fc8000fffe13f */
[----:B------:R-:W-:Y:S02]  /*0210*/  @UP0 USHF.L.U32 UR7, UR6, 0xb, URZ ;  /* 0x0000000b06070899 */ /* 0x000fe4000800063f */
[----:B------:R-:W-:Y:S01]  /*0220*/  @UP0 USHF.L.U32 UR6, UR6, 0x1, URZ ;  /* 0x0000000106060899 */ /* 0x000fe2000800063f */
[----:B------:R-:W-:Y:S01]  /*0230*/  VOTEU.ANY UP0, P0 ;  /* 0x00000000003f7886 */ /* 0x000fe20000000100 */
[----:B------:R-:W1:Y:S04]  /*0240*/  FENCE.VIEW.ASYNC.S ;  /* 0x00000000000073c6 */ /* 0x000e680000000000 */
[----:B-1----:R1:W2:Y:S01]  /*0250*/  @UP0 SYNCS.EXCH.64 URZ, [UR8+0x28c00], UR4 ;  /* 0x028c0004083f05b2 */ /* 0x0022a20008000100 */
[----:B0-----:R1:W-:Y:S05]  /*0260*/  STL [R1+0x60], R5 ;  /* 0x0000600501007387 */ /* 0x0013ea0000100800 */
[----:B------:R1:W0:Y:S01]  /*0270*/  @UP1 SYNCS.EXCH.64 URZ, [UR8+0x28c20], UR6 ;  /* 0x028c2006083f15b2 */ /* 0x0002220008000100 */
[----:B------:R-:W-:Y:S05]  /*0280*/  @P1 BRA `(.L_x_7871) ;  /* 0x0000000000381947 */ /* 0x000fea0003800000 */
[----:B-1----:R-:W1:Y:S01]  /*0290*/  S2UR UR5, SR_CgaCtaId ;  /* 0x00000000000579c3 */ /* 0x002e620000008800 */
[----:B------:R-:W-:Y:S01]  /*02a0*/  UMOV UR4, 0x400 ;  /* 0x0000040000047882 */ /* 0x000fe20000000000 */
[----:B------:R-:W-:Y:S01]  /*02b0*/  UMOV UR7, 0x80 ;  /* 0x0000008000077882 */ /* 0x000fe20000000000 */
[----:B------:R-:W-:Y:S01]  /*02c0*/  ELECT P0, URZ, PT ;  /* 0x00000000003f782f */ /* 0x000fe20003800000 */
[----:B-1----:R-:W-:Y:S02]  /*02d0*/  ULEA UR6, UR5, UR4, 0x18 ;  /* 0x0000000405067291 */ /* 0x002fe4000f8ec03f */
[----:B------:R-:W-:-:S04]  /*02e0*/  UIADD3 UR4, -UR7, 0x100000, URZ ;  /* 0x0010000007047890 */ /* 0x000fc8000fffe13f */
[----:B------:R-:W-:Y:S02]  /*02f0*/  USHF.L.U32 UR5, UR4, 0xb, URZ ;  /* 0x0000000b04057899 */ /* 0x000fe4000800063f */
[----:B------:R-:W-:Y:S01]  /*0300*/  USHF.L.U32 UR4, UR4, 0x1, URZ ;  /* 0x0000000104047899 */ /* 0x000fe2000800063f */
[----:B------:R-:W1:Y:S11]  /*0310*/  FENCE.VIEW.ASYNC.S ;  /* 0x00000000000073c6 */ /* 0x000e760000000000 */
[----:B-1----:R3:W4:Y:S01]  /*0320*/  SYNCS.EXCH.64 URZ, [UR6+0x28c30], UR4 ;  /* 0x028c3004063f75b2 */ /* 0x0027220008000100 */
[----:B------:R3:W1:Y:S01]  /*0330*/  SYNCS.EXCH.64 URZ, [UR6+0x28c40], UR4 ;  /* 0x028c4004063f75b2 */ /* 0x0006620008000100 */
[----:B------:R3:W0:Y:S01]  /*0340*/  SYNCS.EXCH.64 URZ, [UR6+0x28c38], UR4 ;  /* 0x028c3804063f75b2 */ /* 0x0006220008000100 */
[----:B------:R3:W0:Y:S02]  /*0350*/  SYNCS.EXCH.64 URZ, [UR6+0x28c48], UR4 ;  /* 0x028c4804063f75b2 */ /* 0x0006240008000100 */
[----:B---3--:R-:W-:Y:S01]  /*0360*/  NOP ;  /* 0x0000000000007918 */ /* 0x008fe20000000000 */
.L_x_7871:
[----:B------:R-:W3:Y:S01]  /*0370*/  SHFL.IDX PT, R4, R2, RZ, 0x1f ;  /* 0x00001fff02047589 */ /* 0x000ee200000e0000 */
[----:B------:R-:W-:Y:S01]  /*0380*/  NOP ;  /* 0x0000000000007918 */ /* 0x000fe20000000000 */
[----:B---3--:R-:W-:-:S13]  /*0390*/  ISETP.NE.AND P0, PT, R4, RZ, PT ;  /* 0x000000ff0400720c */ /* 0x008fda0003f05270 */
[----:B------:R-:W-:Y:S05]  /*03a0*/  @P0 BRA `(.L_x_7872) ;  /* 0x0000000000480947 */ /* 0x000fea0003800000 */
[----:B-1----:R-:W1:Y:S01]  /*03b0*/  S2UR UR5, SR_CgaCtaId ;  /* 0x00000000000579c3 */ /* 0x002e620000008800 */
[----:B------:R-:W-:Y:S01]  /*03c0*/  UMOV UR4, 0x400 ;  /* 0x0000040000047882 */ /* 0x000fe20000000000 */
[----:B------:R-:W-:Y:S01]  /*03d0*/  UMOV UR6, 0x80 ;  /* 0x0000008000067882 */ /* 0x000fe20000000000 */
[----:B------:R-:W-:Y:S01]  /*03e0*/  UMOV UR7, 0x100 ;  /* 0x0000010000077882 */ /* 0x000fe20000000000 */
[----:B------:R-:W-:Y:S01]  /*03f0*/  ELECT P0, URZ, PT ;  /* 0x00000000003f782f */ /* 0x000fe20003800000 */
[----:B-1----:R-:W-:Y:S02]  /*0400*/  ULEA UR8, UR5, UR4, 0x18 ;  /* 0x0000000405087291 */ /* 0x002fe4000f8ec03f */
[----:B------:R-:W-:-:S04]  /*0410*/  UIADD3 UR4, -UR6, 0x100000, URZ ;  /* 0x0010000006047890 */ /* 0x000fc8000fffe13f */
[----:B------:R-:W-:Y:S02]  /*0420*/  USHF.L.U32 UR5, UR4, 0xb, URZ ;  /* 0x0000000b04057899 */ /* 0x000fe4000800063f */
[----:B------:R-:W-:Y:S02]  /*0430*/  USHF.L.U32 UR4, UR4, 0x1, URZ ;  /* 0x0000000104047899 */ /* 0x000fe4000800063f */
[----:B------:R-:W-:-:S04]  /*0440*/  UIADD3 UR6, -UR7, 0x100000, URZ ;  /* 0x0010000007067890 */ /* 0x000fc8000fffe13f */
[----:B------:R-:W-:Y:S02]  /*0450*/  USHF.L.U32 UR7, UR6, 0xb, URZ ;  /* 0x0000000b06077899 */ /* 0x000fe4000800063f */
[----:B------:R-:W-:Y:S01]  /*0460*/  USHF.L.U32 UR6, UR6, 0x1, URZ ;  /* 0x0000000106067899 */ /* 0x000fe2000800063f */
[----:B------:R-:W1:Y:S03]  /*0470*/  FENCE.VIEW.ASYNC.S ;  /* 0x00000000000073c6 */ /* 0x000e660000000000 */
[----:B-1----:R3:W1:Y:S08]  /*0480*/  SYNCS.EXCH.64 URZ, [UR8+0x28c50], UR4 ;  /* 0x028c5004083f75b2 */ /* 0x0026700008000100 */
[----:B------:R3:W0:Y:S01]  /*0490*/  SYNCS.EXCH.64 URZ, [UR8+0x28c60], UR6 ;  /* 0x028c6006083f75b2 */ /* 0x0006220008000100 */
[----:B------:R3:W0:Y:S01]  /*04a0*/  SYNCS.EXCH.64 URZ, [UR8+0x28c58], UR4 ;  /* 0x028c5804083f75b2 */ /* 0x0006220008000100 */
[----:B------:R3:W0:Y:S02]  /*04b0*/  SYNCS.EXCH.64 URZ, [UR8+0x28c68], UR6 ;  /* 0x028c6806083f75b2 */ /* 0x0006240008000100 */
[----:B---3--:R-:W-:Y:S01]  /*04c0*/  NOP ;  /* 0x0000000000007918 */ /* 0x008fe20000000000 */
.L_x_7872:
[----:B------:R-:W3:Y:S01]  /*04d0*/  SHFL.IDX PT, R4, R2, RZ, 0x1f ;  /* 0x00001fff02047589 */ /* 0x000ee200000e0000 */
[----:B------:R-:W-:Y:S01]  /*04e0*/  NOP ;  /* 0x0000000000007918 */ /* 0x000fe20000000000 */
[----:B---3--:R-:W-:-:S13]  /*04f0*/  ISETP.NE.AND P0, PT, R4, RZ, PT ;  /* 0x000000ff0400720c */ /* 0x008fda0003f05270 */
        /* <DEDUP_REMOVED lines=10> */
[----:B-1----:R3:W1:Y:S01]  /*05a0*/  SYNCS.EXCH.64 URZ, [UR6+0x28c70], UR4 ;  /* 0x028c7004063f75b2 */ /* 0x0026620008000100 */
[----:B------:R3:W0:Y:S01]  /*05b0*/  SYNCS.EXCH.64 URZ, [UR6+0x28c80], UR4 ;  /* 0x028c8004063f75b2 */ /* 0x0006220008000100 */
[----:B------:R3:W0:Y:S01]  /*05c0*/  SYNCS.EXCH.64 URZ, [UR6+0x28c78], UR4 ;  /* 0x028c7804063f75b2 */ /* 0x0006220008000100 */
[----:B------:R3:W0:Y:S02]  /*05d0*/  SYNCS.EXCH.64 URZ, [UR6+0x28c88], UR4 ;  /* 0x028c8804063f75b2 */ /* 0x0006240008000100 */
[----:B---3--:R-:W-:Y:S01]  /*05e0*/  NOP ;  /* 0x0000000000007918 */ /* 0x008fe20000000000 */
.L_x_7873:
        /* <DEDUP_REMOVED lines=22> */
.L_x_7874:
        /* <DEDUP_REMOVED lines=22> */
.L_x_7875:
[----:B------:R-:W-:Y:S01]  /*08b0*/  IMAD.MOV.U32 R4, RZ, RZ, 0x1 ;  /* 0x00000001ff047424 */ /* 0x000fe200078e00ff */
[----:B------:R-:W-:Y:S01]  /*08c0*/  ISETP.NE.AND P0, PT, R5, RZ, PT ;  /* 0x000000ff0500720c */ /* 0x000fe20003f05270 */
[----:B------:R-:W-:Y:S01]  /*08d0*/  NOP ;  /* 0x0000000000007918 */ /* 0x000fe20000000000 */
[----:B------:R-:W-:Y:S01]  /*08e0*/  ULDC.64 UR40, c[0x0][0x208] ;  /* 0x0000820000287ab9 */ /* 0x000fe20000000a00 */
[----:B------:R-:W-:Y:S01]  /*08f0*/  BSSY B9, `(.L_x_7876) ;  /* 0x0001de8000097945 */ /* 0x000fe20003800000 */
[----:B------:R-:W-:-:S05]  /*0900*/  SEL R4, R4, 0x2, !P0 ;  /* 0x0000000204047807 */ /* 0x000fca0004000000 */
[----:B------:R3:W-:Y:S01]  /*0910*/  STL [R1], R4 ;  /* 0x0000000401007387 */ /* 0x0007e20000100800 */
[----:B012-4-:R-:W-:Y:S06]  /*0920*/  BAR.SYNC.DEFER_BLOCKING 0x0 ;  /* 0x0000000000007b1d */ /* 0x017fec0000010000 */
[----:B------:R-:W-:Y:S05]  /*0930*/  @!P0 BRA `(.L_x_7877) ;  /* 0x0000015800d08947 */ /* 0x000fea0003800000 */
.L_x_7878:
        /* <DEDUP_REMOVED lines=18> */
[----:B------:R-:W2:Y:S01]  /*0a60*/  LDL.LU R22, [R1] ;  /* 0x0000000001167983 */ /* 0x000ea20000300800 */
[----:B------:R-:W-:Y:S02]  /*0a70*/  VIADD R0, R0, 0xffffff80 ;  /* 0xffffff8000007836 */ /* 0x000fe40000000000 */
[----:B------:R-:W-:Y:S02]  /*0a80*/  IMAD.MOV.U32 R203, RZ, RZ, 0x20 ;  /* 0x00000020ffcb7424 */ /* 0x000fe400078e00ff */
[----:B------:R-:W-:Y:S01]  /*0a90*/  IMAD.MOV.U32 R184, RZ, RZ, RZ ;  /* 0x000000ffffb87224 */ /* 0x000fe200078e00ff */
[----:B------:R-:W-:Y:S01]  /*0aa0*/  SHF.R.S32.HI R3, RZ, 0x1f, R0 ;  /* 0x0000001fff037819 */ /* 0x000fe20000011400 */
[----:B------:R-:W-:-:S03]  /*0ab0*/  IMAD.MOV.U32 R190, RZ, RZ, RZ ;  /* 0x000000ffffbe7224 */ /* 0x000fc600078e00ff */
[CC--:B------:R-:W-:Y:S02]  /*0ac0*/  LEA.HI R5, R3.reuse, R0.reuse, RZ, 0x4 ;  /* 0x0000000003057211 */ /* 0x0c0fe400078f20ff */
[CC--:B------:R-:W-:Y:S02]  /*0ad0*/  LEA.HI R6, R3.reuse, R0.reuse, RZ, 0x5 ;  /* 0x0000000003067211 */ /* 0x0c0fe400078f28ff */
[CC--:B---3--:R-:W-:Y:S02]  /*0ae0*/  LEA.HI R4, R3.reuse, R0.reuse, RZ, 0x7 ;  /* 0x0000000003047211 */ /* 0x0c8fe400078f38ff */
[CC--:B------:R-:W-:Y:S02]  /*0af0*/  LEA.HI R13, R3.reuse, R0.reuse, RZ, 0x2 ;  /* 0x00000000030d7211 */ /* 0x0c0fe400078f10ff */
[----:B------:R-:W-:Y:S02]  /*0b00*/  LEA.HI R3, R3, R0, RZ, 0x3 ;  /* 0x0000000003037211 */ /* 0x000fe400078f18ff */
[----:B------:R-:W-:-:S02]  /*0b10*/  LOP3.LUT R9, R4, 0xffffff80, RZ, 0xc0, !PT ;  /* 0xffffff8004097812 */ /* 0x000fc400078ec0ff */
[----:B------:R-:W-:Y:S02]  /*0b20*/  LOP3.LUT R15, R3, 0xfffffff8, RZ, 0xc0, !PT ;  /* 0xfffffff8030f7812 */ /* 0x000fe400078ec0ff */
[----:B------:R-:W-:Y:S01]  /*0b30*/  LOP3.LUT R3, R5, 0xfffffff0, RZ, 0xc0, !PT ;  /* 0xfffffff005037812 */ /* 0x000fe200078ec0ff */
[C---:B------:R-:W-:Y:S01]  /*0b40*/  IMAD.IADD R9, R0.reuse, 0x1, -R9 ;  /* 0x0000000100097824 */ /* 0x040fe200078e0a09 */
[----:B------:R-:W-:Y:S01]  /*0b50*/  SHF.R.S32.HI R8, RZ, 0x4, R5 ;  /* 0x00000004ff087819 */ /* 0x000fe20000011405 */
[C---:B------:R-:W-:Y:S01]  /*0b60*/  IMAD.IADD R15, R0.reuse, 0x1, -R15 ;  /* 0x00000001000f7824 */ /* 0x040fe200078e0a0f */
[----:B------:R-:W-:Y:S01]  /*0b70*/  LOP3.LUT R11, R13, 0xfffffffc, RZ, 0xc0, !PT ;  /* 0xfffffffc0d0b7812 */ /* 0x000fe200078ec0ff */
[C---:B------:R-:W-:Y:S01]  /*0b80*/  IMAD.IADD R3, R0.reuse, 0x1, -R3 ;  /* 0x0000000100037824 */ /* 0x040fe200078e0a03 */
[--C-:B------:R-:W-:Y:S01]  /*0b90*/  SHF.R.S32.HI R206, RZ, 0x5, R6.reuse ;  /* 0x00000005ffce7819 */ /* 0x100fe20000011406 */
[----:B------:R-:W-:Y:S01]  /*0ba0*/  IMAD.SHL.U32 R194, R15, 0x8, RZ ;  /* 0x000000080fc27824 */ /* 0x000fe200078e00ff */
[----:B------:R-:W-:Y:S01]  /*0bb0*/  SHF.R.S32.HI R7, RZ, 0x1f, R6 ;  /* 0x0000001fff077819 */ /* 0x000fe20000011406 */
[----:B------:R-:W-:Y:S01]  /*0bc0*/  IMAD.IADD R188, R0, 0x1, -R11 ;  /* 0x0000000100bc7824 */ /* 0x000fe200078e0a0b */
[----:B------:R-:W-:Y:S01]  /*0bd0*/  LEA.HI R5, R5, R8, RZ, 0x1 ;  /* 0x0000000805057211 */ /* 0x000fe200078f08ff */
[----:B------:R-:W-:Y:S01]  /*0be0*/  VIADD R35, R194, 0x40 ;  /* 0x00000040c2237836 */ /* 0x000fe20000000000 */
[----:B------:R-:W-:Y:S01]  /*0bf0*/  SHF.R.S32.HI R6, RZ, 0x1f, R3 ;  /* 0x0000001fff067819 */ /* 0x000fe20000011403 */
[----:B------:R-:W-:Y:S01]  /*0c00*/  IMAD.SHL.U32 R16, R188, 0x8, RZ ;  /* 0x00000008bc107824 */ /* 0x000fe200078e00ff */
[----:B------:R-:W-:Y:S01]  /*0c10*/  SHF.R.S32.HI R0, RZ, 0x1f, R9 ;  /* 0x0000001fff007819 */ /* 0x000fe20000011409 */
[----:B------:R-:W-:Y:S01]  /*0c20*/  VIADD R32, R194, 0x100 ;  /* 0x00000100c2207836 */ /* 0x000fe20000000000 */
[----:B------:R-:W-:Y:S01]  /*0c30*/  LOP3.LUT R5, R5, 0x1ffffffe, RZ, 0xc0, !PT ;  /* 0x1ffffffe05057812 */ /* 0x000fe200078ec0ff */
[C---:B------:R-:W-:Y:S01]  /*0c40*/  VIADD R26, R16.reuse, 0x40 ;  /* 0x00000040101a7836 */ /* 0x040fe20000000000 */
[----:B------:R-:W-:Y:S01]  /*0c50*/  LEA.HI R7, R7, R206, RZ, 0x2 ;  /* 0x000000ce07077211 */ /* 0x000fe200078f10ff */
[----:B------:R-:W-:Y:S01]  /*0c60*/  VIADD R229, R16, 0x60 ;  /* 0x0000006010e57836 */ /* 0x000fe20000000000 */
[----:B------:R-:W-:Y:S01]  /*0c70*/  LEA.HI R10, R6, R3, RZ, 0x3 ;  /* 0x00000003060a7211 */ /* 0x000fe200078f18ff */
[----:B------:R-:W-:Y:S01]  /*0c80*/  IMAD.IADD R5, R8, 0x1, -R5 ;  /* 0x0000000108057824 */ /* 0x000fe200078e0a05 */
[-C--:B------:R-:W-:Y:S01]  /*0c90*/  LEA.HI R6, R0, R9.reuse, RZ, 0x2 ;  /* 0x0000000900067211 */ /* 0x080fe200078f10ff */
[C---:B------:R-:W-:Y:S01]  /*0ca0*/  VIADD R228, R16.reuse, 0x80 ;  /* 0x0000008010e47836 */ /* 0x040fe20000000000 */
[----:B------:R-:W-:Y:S01]  /*0cb0*/  SHF.R.S32.HI R23, RZ, 0x7, R4 ;  /* 0x00000007ff177819 */ /* 0x000fe20000011404 */
[----:B------:R-:W-:Y:S01]  /*0cc0*/  IMAD.SHL.U32 R5, R5, 0x8, RZ ;  /* 0x0000000805057824 */ /* 0x000fe200078e00ff */
[----:B------:R-:W-:Y:S01]  /*0cd0*/  LOP3.LUT R7, R7, 0x3ffffc, RZ, 0xc0, !PT ;  /* 0x003ffffc07077812 */ /* 0x000fe200078ec0ff */
[----:B------:R-:W-:Y:S01]  /*0ce0*/  VIADD R227, R16, 0xa0 ;  /* 0x000000a010e37836 */ /* 0x000fe20000000000 */
[--C-:B------:R-:W-:Y:S01]  /*0cf0*/  SHF.R.S32.HI R8, RZ, 0x2, R6.reuse ;  /* 0x00000002ff087819 */ /* 0x100fe20000011406 */
[----:B------:R-:W-:Y:S01]  /*0d00*/  IMAD R14, R23, 0x100, R3 ;  /* 0x00000100170e7824 */ /* 0x000fe200078e0203 */
[----:B------:R-:W-:Y:S01]  /*0d10*/  SHF.R.S32.HI R11, RZ, 0x1f, R6 ;  /* 0x0000001fff0b7819 */ /* 0x000fe20000011406 */
[----:B------:R-:W-:Y:S01]  /*0d20*/  IMAD.IADD R7, R206, 0x1, -R7 ;  /* 0x00000001ce077824 */ /* 0x000fe200078e0a07 */
[----:B------:R-:W-:Y:S01]  /*0d30*/  SHF.R.S32.HI R191, RZ, 0x2, R13 ;  /* 0x00000002ffbf7819 */ /* 0x000fe2000001140d */
[----:B------:R-:W-:Y:S01]  /*0d40*/  STL [R1+0x58], R23 ;  /* 0x0000581701007387 */ /* 0x000fe20000100800 */
[----:B------:R-:W-:Y:S01]  /*0d50*/  LEA.HI R11, R11, R8, RZ, 0x3 ;  /* 0x000000080b0b7211 */ /* 0x000fe200078f18ff */
[----:B------:R-:W-:Y:S01]  /*0d60*/  IMAD R20, R7, 0x10, R14 ;  /* 0x0000001007147824 */ /* 0x000fe200078e020e */
[----:B------:R-:W-:Y:S01]  /*0d70*/  IADD3 R7, R191, 0x20, RZ ;  /* 0x00000020bf077810 */ /* 0x000fe20007ffe0ff */
[----:B------:R-:W-:Y:S01]  /*0d80*/  VIADD R226, R16, 0xc0 ;  /* 0x000000c010e27836 */ /* 0x000fe20000000000 */
[----:B------:R-:W-:Y:S01]  /*0d90*/  LEA.HI R0, R0, R9, RZ, 0x5 ;  /* 0x0000000900007211 */ /* 0x000fe200078f28ff */
[C---:B------:R-:W-:Y:S01]  /*0da0*/  VIADD R225, R16.reuse, 0xe0 ;  /* 0x000000e010e17836 */ /* 0x040fe20000000000 */
[----:B------:R-:W-:Y:S01]  /*0db0*/  LOP3.LUT R11, R11, 0xfffffff8, RZ, 0xc0, !PT ;  /* 0xfffffff80b0b7812 */ /* 0x000fe200078ec0ff */
[C---:B------:R-:W-:Y:S01]  /*0dc0*/  VIADD R224, R16.reuse, 0x100 ;  /* 0x0000010010e07836 */ /* 0x040fe20000000000 */
[----:B------:R-:W-:Y:S01]  /*0dd0*/  SHF.R.S32.HI R14, RZ, 0x1f, R7 ;  /* 0x0000001fff0e7819 */ /* 0x000fe20000011407 */
[----:B------:R-:W-:Y:S01]  /*0de0*/  VIADD R221, R16, 0x120 ;  /* 0x0000012010dd7836 */ /* 0x000fe20000000000 */
[----:B------:R-:W-:Y:S01]  /*0df0*/  SHF.R.S32.HI R0, RZ, 0x5, R0 ;  /* 0x00000005ff007819 */ /* 0x000fe20000011400 */
[----:B------:R-:W-:Y:S01]  /*0e00*/  IMAD.IADD R11, R8, 0x1, -R11 ;  /* 0x00000001080b7824 */ /* 0x000fe200078e0a0b */
[C---:B------:R-:W-:Y:S01]  /*0e10*/  LOP3.LUT R12, R10.reuse, 0xfffffff8, RZ, 0xc0, !PT ;  /* 0xfffffff80a0c7812 */ /* 0x040fe200078ec0ff */
[----:B------:R-:W-:Y:S01]  /*0e20*/  IMAD.SHL.U32 R10, R10, 0x40, RZ ;  /* 0x000000400a0a7824 */ /* 0x000fe200078e00ff */
[----:B------:R-:W-:Y:S01]  /*0e30*/  LEA.HI R14, R14, R7, RZ, 0x3 ;  /* 0x000000070e0e7211 */ /* 0x000fe200078f18ff */
[----:B------:R-:W-:Y:S01]  /*0e40*/  IMAD.SHL.U32 R7, R7, 0x40, RZ ;  /* 0x0000004007077824 */ /* 0x000fe200078e00ff */
[----:B------:R-:W-:Y:S01]  /*0e50*/  LEA.HI R4, R4, R23, RZ, 0x1 ;  /* 0x0000001704047211 */ /* 0x000fe200078f08ff */
[----:B------:R-:W-:Y:S01]  /*0e60*/  IMAD R192, R0, 0x10, R11 ;  /* 0x0000001000c07824 */ /* 0x000fe200078e020b */
[----:B------:R-:W-:Y:S01]  /*0e70*/  SHF.R.S32.HI R0, RZ, 0x1f, R13 ;  /* 0x0000001fff007819 */ /* 0x000fe2000001140d */
[----:B------:R-:W-:Y:S01]  /*0e80*/  IMAD.IADD R12, R3, 0x1, -R12 ;  /* 0x00000001030c7824 */ /* 0x000fe200078e0a0c */
[----:B------:R-:W-:Y:S01]  /*0e90*/  LOP3.LUT R7, R7, 0x1c0, RZ, 0xc0, !PT ;  /* 0x000001c007077812 */ /* 0x000fe200078ec0ff */
[----:B------:R-:W-:Y:S01]  /*0ea0*/  IMAD.SHL.U32 R14, R14, 0x40, RZ ;  /* 0x000000400e0e7824 */ /* 0x000fe200078e00ff */
[----:B------:R-:W-:Y:S01]  /*0eb0*/  LEA.HI R0, R0, R191, RZ, 0x3 ;  /* 0x000000bf00007211 */ /* 0x000fe200078f18ff */
[----:B------:R-:W-:Y:S01]  /*0ec0*/  IMAD.SHL.U32 R3, R12, 0x40, RZ ;  /* 0x000000400c037824 */ /* 0x000fe200078e00ff */
[----:B------:R-:W-:Y:S01]  /*0ed0*/  LOP3.LUT R6, R6, 0x7ffffffc, RZ, 0xc0, !PT ;  /* 0x7ffffffc06067812 */ /* 0x000fe200078ec0ff */
[----:B------:R-:W-:Y:S01]  /*0ee0*/  VIADD R217, R16, 0x140 ;  /* 0x0000014010d97836 */ /* 0x000fe20000000000 */
[----:B------:R-:W-:Y:S01]  /*0ef0*/  LOP3.LUT R4, R4, 0xfffffe, RZ, 0xc0, !PT ;  /* 0x00fffffe04047812 */ /* 0x000fe200078ec0ff */
[----:B------:R-:W-:Y:S01]  /*0f00*/  VIADD R216, R16, 0x160 ;  /* 0x0000016010d87836 */ /* 0x000fe20000000000 */
[----:B------:R-:W-:Y:S01]  /*0f10*/  SHF.R.U32.HI R8, RZ, 0x3, R7 ;  /* 0x00000003ff087819 */ /* 0x000fe20000011607 */
[----:B------:R-:W-:Y:S01]  /*0f20*/  IMAD.IADD R207, R9, 0x1, -R6 ;  /* 0x0000000109cf7824 */ /* 0x000fe200078e0a06 */
[----:B------:R-:W-:Y:S01]  /*0f30*/  LOP3.LUT R0, R0, 0xfffffff8, RZ, 0xc0, !PT ;  /* 0xfffffff800007812 */ /* 0x000fe200078ec0ff */
[----:B------:R-:W-:Y:S01]  /*0f40*/  IMAD.IADD R4, R23, 0x1, -R4 ;  /* 0x0000000117047824 */ /* 0x000fe200078e0a04 */
[----:B------:R-:W-:Y:S01]  /*0f50*/  LOP3.LUT R7, R7, 0x38, R16, 0xf8, !PT ;  /* 0x0000003807077812 */ /* 0x000fe200078ef810 */
[----:B------:R-:W-:Y:S01]  /*0f60*/  VIADD R215, R16, 0x180 ;  /* 0x0000018010d77836 */ /* 0x000fe20000000000 */
[----:B------:R-:W-:Y:S01]  /*0f70*/  LOP3.LUT R14, R14, 0xfffffe00, RZ, 0xc0, !PT ;  /* 0xfffffe000e0e7812 */ /* 0x000fe200078ec0ff */
[----:B------:R-:W-:Y:S01]  /*0f80*/  IMAD.SHL.U32 R24, R4, 0x100, RZ ;  /* 0x0000010004187824 */ /* 0x000fe200078e00ff */
[----:B------:R-:W-:Y:S01]  /*0f90*/  LOP3.LUT R6, R3, 0x1c0, RZ, 0xc0, !PT ;  /* 0x000001c003067812 */ /* 0x000fe200078ec0ff */
[----:B------:R-:W-:Y:S01]  /*0fa0*/  IMAD.U32 R3, R20, 0x40, R5 ;  /* 0x0000004014037824 */ /* 0x000fe200078e0005 */
[----:B------:R-:W-:Y:S01]  /*0fb0*/  IADD3 R193, R191, -R0, RZ ;  /* 0x80000000bfc17210 */ /* 0x000fe20007ffe0ff */
[----:B------:R-:W-:Y:S01]  /*0fc0*/  VIADD R214, R16, 0x1a0 ;  /* 0x000001a010d67836 */ /* 0x000fe20000000000 */
[----:B------:R-:W-:Y:S01]  /*0fd0*/  LOP3.LUT R21, R14, R7, R8, 0xf6, !PT ;  /* 0x000000070e157212 */ /* 0x000fe200078ef608 */
[----:B------:R-:W-:Y:S01]  /*0fe0*/  IMAD.SHL.U32 R207, R207, 0x2, RZ ;  /* 0x00000002cfcf7824 */ /* 0x000fe200078e00ff */
[----:B------:R-:W-:Y:S01]  /*0ff0*/  SHF.R.S32.HI R0, RZ, 0x1f, R26 ;  /* 0x0000001fff007819 */ /* 0x000fe2000001141a */
[----:B------:R0:W-:Y:S01]  /*1000*/  STL [R1+0x68], R3 ;  /* 0x0000680301007387 */ /* 0x0001e20000100800 */
[----:B------:R-:W-:Y:S01]  /*1010*/  LEA.HI R8, R188, R188, RZ, 0x1 ;  /* 0x000000bcbc087211 */ /* 0x000fe200078f08ff */
[----:B------:R-:W-:Y:S01]  /*1020*/  VIADD R211, R16, 0x1e0 ;  /* 0x000001e010d37836 */ /* 0x000fe20000000000 */
[----:B------:R-:W-:Y:S01]  /*1030*/  SHF.R.S32.HI R4, RZ, 0x1f, R229 ;  /* 0x0000001fff047819 */ /* 0x000fe200000114e5 */
[----:B------:R-:W-:Y:S01]  /*1040*/  STL [R1+0x50], RZ ;  /* 0x000050ff01007387 */ /* 0x000fe20000100800 */
[----:B------:R-:W-:Y:S01]  /*1050*/  SHF.L.U64.HI R0, R26, 0x1, R0 ;  /* 0x000000011a007819 */ /* 0x000fe20000010200 */
[----:B------:R-:W-:Y:S01]  /*1060*/  VIADD R34, R194, 0x80 ;  /* 0x00000080c2227836 */ /* 0x000fe20000000000 */
[----:B------:R-:W-:Y:S01]  /*1070*/  LOP3.LUT R9, R8, 0x1ffffffe, RZ, 0xc0, !PT ;  /* 0x1ffffffe08097812 */ /* 0x000fe200078ec0ff */
[----:B------:R1:W-:Y:S01]  /*1080*/  STL [R1], R26 ;  /* 0x0000001a01007387 */ /* 0x0003e20000100800 */
[----:B------:R-:W-:Y:S01]  /*1090*/  SHF.R.S32.HI R11, RZ, 0x1f, R228 ;  /* 0x0000001fff0b7819 */ /* 0x000fe200000114e4 */
[----:B------:R-:W-:Y:S01]  /*10a0*/  VIADD R33, R194, 0xc0 ;  /* 0x000000c0c2217836 */ /* 0x000fe20000000000 */
[----:B------:R-:W-:Y:S01]  /*10b0*/  SHF.R.S32.HI R8, RZ, 0x1f, R227 ;  /* 0x0000001fff087819 */ /* 0x000fe200000114e3 */
[----:B------:R-:W-:Y:S01]  /*10c0*/  STL [R1+0x64], R24 ;  /* 0x0000641801007387 */ /* 0x000fe20000100800 */
[----:B0-----:R-:W-:Y:S01]  /*10d0*/  LOP3.LUT R3, R10, 0x7ffffe00, RZ, 0xc0, !PT ;  /* 0x7ffffe000a037812 */ /* 0x001fe200078ec0ff */
[----:B------:R-:W-:Y:S01]  /*10e0*/  IMAD.IADD R9, R188, 0x1, -R9 ;  /* 0x00000001bc097824 */ /* 0x000fe200078e0a09 */
[----:B------:R-:W-:Y:S01]  /*10f0*/  SHF.R.S32.HI R13, RZ, 0x1f, R226 ;  /* 0x0000001fff0d7819 */ /* 0x000fe200000114e2 */
[----:B------:R0:W-:Y:S01]  /*1100*/  STL [R1+0x4], R0 ;  /* 0x0000040001007387 */ /* 0x0001e20000100800 */
[----:B------:R-:W-:Y:S01]  /*1110*/  SHF.R.S32.HI R10, RZ, 0x1f, R225 ;  /* 0x0000001fff0a7819 */ /* 0x000fe200000114e1 */
[----:B------:R-:W-:Y:S01]  /*1120*/  IMAD R3, R206, 0x400, R3 ;  /* 0x00000400ce037824 */ /* 0x000fe200078e0203 */
[----:B-1----:R-:W-:Y:S01]  /*1130*/  SHF.L.U64.HI R26, R229, 0x1, R4 ;  /* 0x00000001e51a7819 */ /* 0x002fe20000010204 */
[----:B------:R-:W-:Y:S01]  /*1140*/  VIADD R30, R194, 0x180 ;  /* 0x00000180c21e7836 */ /* 0x000fe20000000000 */
[----:B------:R-:W-:Y:S01]  /*1150*/  SHF.L.U64.HI R4, R228, 0x1, R11 ;  /* 0x00000001e4047819 */ /* 0x000fe2000001020b */
[----:B------:R-:W-:Y:S01]  /*1160*/  VIADD R28, R194, 0x1c0 ;  /* 0x000001c0c21c7836 */ /* 0x000fe20000000000 */
[----:B------:R-:W-:Y:S01]  /*1170*/  LOP3.LUT R5, R6, 0x8, R5, 0xf8, !PT ;  /* 0x0000000806057812 */ /* 0x000fe200078ef805 */
[----:B------:R-:W-:Y:S01]  /*1180*/  STL [R1+0x8], R26 ;  /* 0x0000081a01007387 */ /* 0x000fe20000100800 */
[----:B------:R-:W-:Y:S01]  /*1190*/  SHF.R.S32.HI R15, RZ, 0x1f, R224 ;  /* 0x0000001fff0f7819 */ /* 0x000fe200000114e0 */
[----:B------:R-:W-:Y:S01]  /*11a0*/  VIADD R31, R194, 0x140 ;  /* 0x00000140c21f7836 */ /* 0x000fe20000000000 */
[----:B0-----:R-:W-:Y:S01]  /*11b0*/  SHF.L.U64.HI R0, R227, 0x1, R8 ;  /* 0x00000001e3007819 */ /* 0x001fe20000010208 */
[----:B------:R0:W-:Y:S01]  /*11c0*/  STL [R1+0xc], R4 ;  /* 0x00000c0401007387 */ /* 0x0001e20000100800 */
[----:B------:R-:W-:Y:S01]  /*11d0*/  SHF.R.U32.HI R6, RZ, 0x3, R6 ;  /* 0x00000003ff067819 */ /* 0x000fe20000011606 */
[----:B------:R-:W-:Y:S01]  /*11e0*/  IMAD R210, R9, 0x8, R192 ;  /* 0x0000000809d27824 */ /* 0x000fe200078e02c0 */
[----:B------:R-:W-:Y:S01]  /*11f0*/  SHF.L.U64.HI R8, R226, 0x1, R13 ;  /* 0x00000001e2087819 */ /* 0x000fe2000001020d */
[----:B------:R1:W-:Y:S01]  /*1200*/  STL [R1+0x10], R0 ;  /* 0x0000100001007387 */ /* 0x0003e20000100800 */
[----:B------:R-:W-:Y:S01]  /*1210*/  R2P PR, R12, 0x6 ;  /* 0x000000060c007804 */ /* 0x000fe20000000000 */
[----:B------:R-:W-:Y:S01]  /*1220*/  VIADD R23, R16, 0x20 ;  /* 0x0000002010177836 */ /* 0x000fe20000000000 */
[----:B------:R-:W-:Y:S01]  /*1230*/  SHF.R.S32.HI R12, RZ, 0x1f, R221 ;  /* 0x0000001fff0c7819 */ /* 0x000fe200000114dd */
[----:B------:R3:W-:Y:S01]  /*1240*/  STL [R1+0x14], R8 ;  /* 0x0000140801007387 */ /* 0x0007e20000100800 */
[----:B------:R-:W-:Y:S01]  /*1250*/  LOP3.LUT R6, R5, R6, RZ, 0x3c, !PT ;  /* 0x0000000605067212 */ /* 0x000fe200078e3cff */
[----:B------:R-:W-:Y:S01]  /*1260*/  IMAD.SHL.U32 R188, R188, 0x4, RZ ;  /* 0x00000004bcbc7824 */ /* 0x000fe200078e00ff */
[----:B0-----:R-:W-:Y:S01]  /*1270*/  SHF.L.U64.HI R4, R225, 0x1, R10 ;  /* 0x00000001e1047819 */ /* 0x001fe2000001020a */
[----:B------:R-:W-:Y:S01]  /*1280*/  IMAD.MOV.U32 R5, RZ, RZ, R17 ;  /* 0x000000ffff057224 */ /* 0x000fe200078e0011 */
[----:B------:R-:W-:Y:S01]  /*1290*/  SHF.R.S32.HI R14, RZ, 0x1f, R217 ;  /* 0x0000001fff0e7819 */ /* 0x000fe200000114d9 */
[----:B------:R-:W-:Y:S01]  /*12a0*/  IMAD.MOV.U32 R7, RZ, RZ, R19 ;  /* 0x000000ffff077224 */ /* 0x000fe200078e0013 */
[----:B-1----:R-:W-:Y:S01]  /*12b0*/  SHF.L.U64.HI R0, R224, 0x1, R15 ;  /* 0x00000001e0007819 */ /* 0x002fe2000001020f */
[----:B------:R0:W-:Y:S01]  /*12c0*/  STL [R1+0x18], R4 ;  /* 0x0000180401007387 */ /* 0x0001e20000100800 */
[----:B------:R-:W-:Y:S01]  /*12d0*/  SHF.R.S32.HI R25, RZ, 0x1f, R216 ;  /* 0x0000001fff197819 */ /* 0x000fe200000114d8 */
[----:B------:R-:W-:Y:S01]  /*12e0*/  IMAD.MOV.U32 R19, RZ, RZ, RZ ;  /* 0x000000ffff137224 */ /* 0x000fe200078e00ff */
[----:B---3--:R-:W-:Y:S01]  /*12f0*/  SHF.L.U64.HI R8, R221, 0x1, R12 ;  /* 0x00000001dd087819 */ /* 0x008fe2000001020c */
[----:B------:R1:W-:Y:S01]  /*1300*/  STL [R1+0x1c], R0 ;  /* 0x00001c0001007387 */ /* 0x0003e20000100800 */
[----:B------:R-:W-:Y:S01]  /*1310*/  IADD3 R3, R3, R6, RZ ;  /* 0x0000000603037210 */ /* 0x000fe20007ffe0ff */
[----:B------:R-:W-:Y:S01]  /*1320*/  IMAD.MOV.U32 R6, RZ, RZ, R18 ;  /* 0x000000ffff067224 */ /* 0x000fe200078e0012 */
[----:B------:R-:W-:Y:S01]  /*1330*/  IADD3 R212, R16, 0x1c0, RZ ;  /* 0x000001c010d47810 */ /* 0x000fe20007ffe0ff */
[----:B------:R3:W-:Y:S01]  /*1340*/  STL [R1+0x20], R8 ;  /* 0x0000200801007387 */ /* 0x0007e20000100800 */
[----:B------:R-:W-:Y:S01]  /*1350*/  SHF.R.S32.HI R18, RZ, 0x1f, R215 ;  /* 0x0000001fff127819 */ /* 0x000fe200000114d7 */
[----:B------:R-:W-:Y:S01]  /*1360*/  IMAD R201, R3, 0x2, R2 ;  /* 0x0000000203c97824 */ /* 0x000fe200078e0202 */
[----:B0-----:R-:W-:Y:S01]  /*1370*/  SHF.L.U64.HI R4, R217, 0x1, R14 ;  /* 0x00000001d9047819 */ /* 0x001fe2000001020e */
[----:B------:R-:W-:Y:S01]  /*1380*/  VIADD R196, R188, 0x10 ;  /* 0x00000010bcc47836 */ /* 0x000fe20000000000 */
[----:B------:R-:W-:Y:S01]  /*1390*/  SHF.R.S32.HI R27, RZ, 0x1f, R214 ;  /* 0x0000001fff1b7819 */ /* 0x000fe200000114d6 */
[C---:B------:R-:W-:Y:S01]  /*13a0*/  VIADD R204, R201.reuse, 0x26800 ;  /* 0x00026800c9cc7836 */ /* 0x040fe20000000000 */
[----:B-1----:R-:W-:Y:S01]  /*13b0*/  SHF.L.U64.HI R0, R216, 0x1, R25 ;  /* 0x00000001d8007819 */ /* 0x002fe20000010219 */
[----:B------:R0:W-:Y:S01]  /*13c0*/  STL [R1+0x24], R4 ;  /* 0x0000240401007387 */ /* 0x0001e20000100800 */
[----:B------:R-:W-:Y:S01]  /*13d0*/  SHF.R.S32.HI R29, RZ, 0x1f, R212 ;  /* 0x0000001fff1d7819 */ /* 0x000fe200000114d4 */
[----:B------:R-:W-:Y:S01]  /*13e0*/  VIADD R202, R201, 0x26840 ;  /* 0x00026840c9ca7836 */ /* 0x000fe20000000000 */
[----:B---3--:R-:W-:Y:S01]  /*13f0*/  SHF.L.U64.HI R8, R215, 0x1, R18 ;  /* 0x00000001d7087819 */ /* 0x008fe20000010212 */
[----:B------:R1:W-:Y:S01]  /*1400*/  STL [R1+0x28], R0 ;  /* 0x0000280001007387 */ /* 0x0003e20000100800 */
[----:B------:R-:W-:Y:S01]  /*1410*/  IADD3 R197, R207, R24, RZ ;  /* 0x00000018cfc57210 */ /* 0x000fe20007ffe0ff */
[----:B------:R-:W-:Y:S01]  /*1420*/  @P2 VIADD R202, R204, 0xffffffc0 ;  /* 0xffffffc0ccca2836 */ /* 0x000fe20000000000 */
[----:B------:R-:W-:Y:S01]  /*1430*/  SHF.R.S32.HI R20, RZ, 0x1f, R211 ;  /* 0x0000001fff147819 */ /* 0x000fe200000114d3 */
[----:B------:R-:W-:Y:S01]  /*1440*/  STL [R1+0x2c], R8 ;  /* 0x00002c0801007387 */ /* 0x000fe20000100800 */
[----:B------:R-:W-:Y:S01]  /*1450*/  SHF.R.S32.HI R35, RZ, 0x1f, R35 ;  /* 0x0000001fff237819 */ /* 0x000fe20000011423 */
[C---:B------:R-:W-:Y:S01]  /*1460*/  VIADD R41, R197.reuse, 0x10 ;  /* 0x00000010c5297836 */ /* 0x040fe20000000000 */
[----:B0-----:R-:W-:Y:S01]  /*1470*/  SHF.L.U64.HI R4, R212, 0x1, R29 ;  /* 0x00000001d4047819 */ /* 0x001fe2000001021d */
[C---:B------:R-:W-:Y:S01]  /*1480*/  VIADD R38, R197.reuse, 0x28 ;  /* 0x00000028c5267836 */ /* 0x040fe20000000000 */
[----:B------:R-:W-:Y:S01]  /*1490*/  SHF.R.S32.HI R32, RZ, 0x1f, R32 ;  /* 0x0000001fff207819 */ /* 0x000fe20000011420 */
[C---:B------:R-:W-:Y:S01]  /*14a0*/  VIADD R35, R197.reuse, 0x40 ;  /* 0x00000040c5237836 */ /* 0x040fe20000000000 */
[----:B-1----:R-:W-:Y:S01]  /*14b0*/  SHF.L.U64.HI R0, R214, 0x1, R27 ;  /* 0x00000001d6007819 */ /* 0x002fe2000001021b */
[C---:B------:R-:W-:Y:S01]  /*14c0*/  VIADD R32, R197.reuse, 0x58 ;  /* 0x00000058c5207836 */ /* 0x040fe20000000000 */
[----:B------:R-:W-:Y:S01]  /*14d0*/  SHF.R.S32.HI R9, RZ, 0x1f, R41 ;  /* 0x0000001fff097819 */ /* 0x000fe20000011429 */
[C---:B------:R-:W-:Y:S01]  /*14e0*/  VIADD R29, R197.reuse, 0x70 ;  /* 0x00000070c51d7836 */ /* 0x040fe20000000000 */
        /* <DEDUP_REMOVED lines=16> */
[----:B-1----:R-:W-:Y:S01]  /*15f0*/  IMAD R4, R21, 0x2, R2 ;  /* 0x0000000215047824 */ /* 0x002fe200078e0202 */
[----:B------:R0:W-:Y:S01]  /*1600*/  STL [R1+0x38], R0 ;  /* 0x0000380001007387 */ /* 0x0001e20000100800 */
[----:B------:R-:W-:Y:S01]  /*1610*/  VIADD R21, R197, 0xa0 ;  /* 0x000000a0c5157836 */ /* 0x000fe20000000000 */
[----:B------:R-:W-:Y:S01]  /*1620*/  SEL R203, R203, 0xffffffe0, !P1 ;  /* 0xffffffe0cbcb7807 */ /* 0x000fe20004800000 */
[C---:B------:R-:W-:Y:S01]  /*1630*/  VIADD R37, R197.reuse, 0x30 ;  /* 0x00000030c5257836 */ /* 0x040fe20000000000 */
[----:B------:R1:W-:Y:S01]  /*1640*/  STL [R1+0x5c], R4 ;  /* 0x00005c0401007387 */ /* 0x0003e20000100800 */
[----:B------:R-:W-:Y:S01]  /*1650*/  SHF.R.S32.HI R9, RZ, 0x1f, R32 ;  /* 0x0000001fff097819 */ /* 0x000fe20000011420 */
[C---:B------:R-:W-:Y:S01]  /*1660*/  VIADD R36, R197.reuse, 0x38 ;  /* 0x00000038c5247836 */ /* 0x040fe20000000000 */
[----:B------:R-:W-:Y:S01]  /*1670*/  SHF.R.S32.HI R31, RZ, 0x1f, R31 ;  /* 0x0000001fff1f7819 */ /* 0x000fe2000001141f */
[C---:B------:R-:W-:Y:S01]  /*1680*/  VIADD R34, R197.reuse, 0x48 ;  /* 0x00000048c5227836 */ /* 0x040fe20000000000 */
[C---:B------:R-:W-:Y:S01]  /*1690*/  IADD3 R13, R197.reuse, 0xc8, RZ ;  /* 0x000000c8c50d7810 */ /* 0x040fe20007ffe0ff */
[C---:B------:R-:W-:Y:S01]  /*16a0*/  VIADD R33, R197.reuse, 0x50 ;  /* 0x00000050c5217836 */ /* 0x040fe20000000000 */
[----:B0-----:R-:W-:Y:S01]  /*16b0*/  SHF.R.S32.HI R0, RZ, 0x1f, R197 ;  /* 0x0000001fff007819 */ /* 0x001fe200000114c5 */
        /* <DEDUP_REMOVED lines=43> */
[----:B------:R-:W-:-:S02]  /*1970*/  IADD3 R203, R203, R202, RZ ;  /* 0x000000cacbcb7210 */ /* 0x000fc40007ffe0ff */
[----:B--2---:R-:W-:Y:S01]  /*1980*/  LOP3.LUT R186, R22, 0x1, RZ, 0xfc, !PT ;  /* 0x0000000116ba7812 */ /* 0x004fe200078efcff */
[----:B------:R-:W-:-:S07]  /*1990*/  IMAD.MOV.U32 R22, RZ, RZ, RZ ;  /* 0x000000ffff167224 */ /* 0x000fce00078e00ff */
.L_x_8034:
        /* <DEDUP_REMOVED lines=13> */
[----:B------:R-:W-:Y:S01]  /*1a70*/  ISETP.NE.AND.EX P1, PT, RZ, UR9, PT, P1 ;  /* 0x00000009ff007c0c */ /* 0x000fe2000bf25310 */
[C---:B--2---:R-:W-:Y:S01]  /*1a80*/  IMAD.SHL.U32 R28, R26.reuse, 0x4, RZ ;  /* 0x000000041a1c7824 */ /* 0x044fe200078e00ff */
[----:B------:R-:W-:Y:S01]  /*1a90*/  SHF.R.S32.HI R0, RZ, 0x1f, R26 ;  /* 0x0000001fff007819 */ /* 0x000fe2000001141a */
[----:B------:R-:W-:Y:S04]  /*1aa0*/  STL [R1+0x40], R26 ;  /* 0x0000401a01007387 */ /* 0x000fe80000100800 */
[C---:B------:R-:W-:Y:S02]  /*1ab0*/  @P2 LEA R10, P3, R26.reuse, UR4, 0x2 ;  /* 0x000000041a0a2c11 */ /* 0x040fe4000f8610ff */
[--C-:B------:R-:W-:Y:S01]  /*1ac0*/  SHF.L.U64.HI R27, R26, 0x2, R0.reuse ;  /* 0x000000021a1b7819 */ /* 0x100fe20000010200 */
[----:B------:R0:W-:Y:S01]  /*1ad0*/  STL [R1+0x54], R0 ;  /* 0x0000540001007387 */ /* 0x0001e20000100800 */
[----:B------:R-:W-:Y:S01]  /*1ae0*/  IADD3 R8, P4, R28, UR6, RZ ;  /* 0x000000061c087c10 */ /* 0x000fe2000ff9e0ff */
[----:B------:R-:W-:Y:S01]  /*1af0*/  ULDC UR4, c[0x0][0x288] ;  /* 0x0000a20000047ab9 */ /* 0x000fe20000000800 */
[----:B------:R-:W-:Y:S01]  /*1b00*/  @P2 LEA.HI.X R11, R26, UR5, R0, 0x2, P3 ;  /* 0x000000051a0b2c11 */ /* 0x000fe200098f1400 */
[----:B------:R1:W-:Y:S01]  /*1b10*/  STL [R1+0x44], R28 ;  /* 0x0000441c01007387 */ /* 0x0003e20000100800 */
[----:B------:R-:W-:Y:S01]  /*1b20*/  IADD3.X R9, R27, UR7, RZ, P4, !PT ;  /* 0x000000071b097c10 */ /* 0x000fe2000a7fe4ff */
[----:B------:R-:W-:Y:S01]  /*1b30*/  IMAD.U32 R198, RZ, RZ, UR4 ;  /* 0x00000004ffc67e24 */ /* 0x000fe2000f8e00ff */
[----:B------:R-:W-:Y:S01]  /*1b40*/  ULDC.64 UR4, c[0x0][0x418] ;  /* 0x0001060000047ab9 */ /* 0x000fe20000000a00 */
[----:B------:R1:W-:Y:S04]  /*1b50*/  STL [R1+0x48], R27 ;  /* 0x0000481b01007387 */ /* 0x0003e80000100800 */
[----:B------:R-:W5:Y:S01]  /*1b60*/  @P0 LDG.E R24, desc[UR40][R8.64] ;  /* 0x0000002808180981 */ /* 0x000f62000c1e1900 */
[----:B------:R-:W-:-:S03]  /*1b70*/  UISETP.NE.U32.AND UP0, UPT, UR4, URZ, UPT ;  /* 0x0000003f0400728c */ /* 0x000fc6000bf05070 */
[----:B------:R2:W5:Y:S01]  /*1b80*/  @P2 LDG.E R4, desc[UR40][R10.64] ;  /* 0x000000280a042981 */ /* 0x000562000c1e1900 */
[----:B------:R-:W-:Y:S01]  /*1b90*/  UISETP.NE.AND.EX UP0, UPT, UR5, URZ, UPT, UP0 ;  /* 0x0000003f0500728c */ /* 0x000fe2000bf05300 */
[----:B------:R-:W-:Y:S01]  /*1ba0*/  ULDC UR4, c[0x0][0x424] ;  /* 0x0001090000047ab9 */ /* 0x000fe20000000800 */
[----:B------:R-:W-:Y:S02]  /*1bb0*/  LOP3.LUT R3, R6, 0xff000000, RZ, 0xc0, !PT ;  /* 0xff00000006037812 */ /* 0x000fe400078ec0ff */
[----:B--2---:R-:W-:Y:S01]  /*1bc0*/  @P1 IADD3 R10, P2, R28, UR8, RZ ;  /* 0x000000081c0a1c10 */ /* 0x004fe2000ff5e0ff */
[----:B------:R-:W-:Y:S01]  /*1bd0*/  USEL UR4, UR4, 0x1, UP0 ;  /* 0x0000000104047887 */ /* 0x000fe20008000000 */
[----:B------:R-:W-:Y:S02]  /*1be0*/  ULDC UR5, c[0x0][0x2f0] ;  /* 0x0000bc0000057ab9 */ /* 0x000fe40000000800 */
[----:B------:R-:W-:Y:S01]  /*1bf0*/  @P1 IADD3.X R11, R27, UR9, RZ, P2, !PT ;  /* 0x000000091b0b1c10 */ /* 0x000fe200097fe4ff */
[----:B------:R-:W-:-:S02]  /*1c00*/  ULDC.64 UR8, c[0x0][0xa20] ;  /* 0x0002880000087ab9 */ /* 0x000fc40000000a00 */
[----:B------:R-:W-:Y:S01]  /*1c10*/  ISETP.NE.U32.AND P2, PT, RZ, UR8, PT ;  /* 0x00000008ff007c0c */ /* 0x000fe2000bf45070 */
[----:B------:R-:W-:Y:S01]  /*1c20*/  UIMAD UR4, UR4, UR5, URZ ;  /* 0x00000005040472a4 */ /* 0x000fe2000f8e023f */
[C---:B0-----:R-:W-:Y:S01]  /*1c30*/  LOP3.LUT R0, R6.reuse, 0xff0000, RZ, 0xc0, !PT ;  /* 0x00ff000006007812 */ /* 0x041fe200078ec0ff */
[----:B------:R0:W5:Y:S01]  /*1c40*/  @P1 LDG.E R198, desc[UR40][R10.64] ;  /* 0x000000280ac61981 */ /* 0x000162000c1e1900 */
[----:B------:R-:W-:Y:S01]  /*1c50*/  SHF.R.U32.HI R3, RZ, 0x8, R3 ;  /* 0x00000008ff037819 */ /* 0x000fe20000011603 */
[----:B------:R-:W-:Y:S01]  /*1c60*/  ULDC UR5, c[0x0][0x348] ;  /* 0x0000d20000057ab9 */ /* 0x000fe20000000800 */
[----:B------:R-:W-:Y:S02]  /*1c70*/  ISETP.NE.AND.EX P2, PT, RZ, UR9, PT, P2 ;  /* 0x00000009ff007c0c */ /* 0x000fe4000bf45320 */
[----:B------:R-:W-:Y:S02]  /*1c80*/  LOP3.LUT R185, R6, 0xffff, RZ, 0xc0, !PT ;  /* 0x0000ffff06b97812 */ /* 0x000fe400078ec0ff */
[----:B0-----:R-:W-:Y:S01]  /*1c90*/  LEA.HI R10, R0, R3, RZ, 0x10 ;  /* 0x00000003000a7211 */ /* 0x001fe200078f80ff */
        /* <DEDUP_REMOVED lines=10> */
.L_x_7880:
[----:B------:R-:W-:Y:S02]  /*1d40*/  IMAD.U32 R34, RZ, RZ, UR5 ;  /* 0x00000005ff227e24 */ /* 0x000fe4000f8e00ff */
[----:B------:R-:W-:Y:S01]  /*1d50*/  IMAD.U32 R25, RZ, RZ, UR4 ;  /* 0x00000004ff197e24 */ /* 0x000fe2000f8e00ff */
[----:B------:R-:W-:Y:S06]  /*1d60*/  @!P2 BRA `(.L_x_7881) ;  /* 0x000000000010a947 */ /* 0x000fec0003800000 */
[----:B------:R-:W-:-:S04]  /*1d70*/  IADD3 R6, P0, R28, UR8, RZ ;  /* 0x000000081c067c10 */ /* 0x000fc8000ff1e0ff */
[----:B------:R-:W-:-:S05]  /*1d80*/  IADD3.X R7, R27, UR9, RZ, P0, !PT ;  /* 0x000000091b077c10 */ /* 0x000fca00087fe4ff */
[----:B------:R0:W5:Y:S01]  /*1d90*/  LDG.E R25, desc[UR40][R6.64] ;  /* 0x0000002806197981 */ /* 0x000162000c1e1900 */
[----:B------:R-:W-:Y:S05]  /*1da0*/  BRA `(.L_x_7882) ;  /* 0x0000000000107947 */ /* 0x000fea0003800000 */
.L_x_7881:
[----:B------:R-:W-:Y:S05]  /*1db0*/  @!P0 BRA `(.L_x_7882) ;  /* 0x00000000000c8947 */ /* 0x000fea0003800000 */
[----:B------:R-:W2:Y:S04]  /*1dc0*/  LDG.E R0, desc[UR40][R8.64] ;  /* 0x0000002808007981 */ /* 0x000ea8000c1e1900 */
[----:B------:R-:W2:Y:S02]  /*1dd0*/  LDG.E R25, desc[UR40][R8.64+0x4] ;  /* 0x0000042808197981 */ /* 0x000ea4000c1e1900 */
[----:B--2---:R-:W-:-:S07]  /*1de0*/  IMAD.IADD R25, R25, 0x1, -R0 ;  /* 0x0000000119197824 */ /* 0x004fce00078e0a00 */
.L_x_7882:
        /* <DEDUP_REMOVED lines=9> */
[----:B------:R-:W-:Y:S01]  /*1e80*/  ISETP.NE.U32.AND P1, PT, RZ, UR4, PT ;  /* 0x00000004ff007c0c */ /* 0x000fe2000bf25070 */
[----:B-----5:R-:W-:-:S03]  /*1e90*/  IMAD.MOV.U32 R152, RZ, RZ, R25 ;  /* 0x000000ffff987224 */ /* 0x020fc600078e0019 */
[----:B------:R-:W-:-:S13]  /*1ea0*/  ISETP.NE.AND.EX P1, PT, RZ, UR5, PT, P1 ;  /* 0x00000005ff007c0c */ /* 0x000fda000bf25310 */
[----:B0-----:R-:W-:-:S04]  /*1eb0*/  @P1 IADD3 R6, P2, R28, UR4, RZ ;  /* 0x000000041c061c10 */ /* 0x001fc8000ff5e0ff */
        /* <DEDUP_REMOVED lines=8> */
[----:B------:R-:W-:-:S03]  /*1f40*/  SHF.R.U32.HI R12, RZ, 0x10, R10 ;  /* 0x00000010ff0c7819 */ /* 0x000fc6000001160a */
[----:B------:R0:W-:Y:S04]  /*1f50*/  STL [R1+0x4c], R13 ;  /* 0x00004c0d01007387 */ /* 0x0001e80000100800 */
[----:B------:R-:W1:Y:S01]  /*1f60*/  @P1 LDC R8, c[0x0][0x44c] ;  /* 0x00011300ff081b82 */ /* 0x000e620000000800 */
[----:B------:R0:W-:Y:S07]  /*1f70*/  STL [R1+0x3c], R12 ;  /* 0x00003c0c01007387 */ /* 0x0001ee0000100800 */
[----:B------:R-:W3:Y:S01]  /*1f80*/  @P1 LDC R9, c[0x0][0x450] ;  /* 0x00011400ff091b82 */ /* 0x000ee20000000800 */
[----:B--2---:R-:W-:-:S02]  /*1f90*/  @P0 IMAD.IADD R34, R3, 0x1, -R0 ;  /* 0x0000000103220824 */ /* 0x004fc400078e0a00 */
[----:B-1----:R-:W-:-:S04]  /*1fa0*/  @P1 IMAD.HI.U32 R0, R5, R8, RZ ;  /* 0x0000000805001227 */ /* 0x002fc800078e00ff */
[----:B------:R-:W-:Y:S01]  /*1fb0*/  IMAD.IADD R200, R11, 0x1, R34 ;  /* 0x000000010bc87824 */ /* 0x000fe200078e0222 */
[----:B---3--:R-:W-:-:S03]  /*1fc0*/  @P1 SHF.R.U32.HI R5, RZ, R9, R0 ;  /* 0x00000009ff051219 */ /* 0x008fc60000011600 */
[C---:B------:R-:W-:Y:S01]  /*1fd0*/  VIADD R0, R200.reuse, 0x3f ;  /* 0x0000003fc8007836 */ /* 0x040fe20000000000 */
[----:B------:R-:W-:-:S04]  /*1fe0*/  IADD3 R38, R200, 0x40, -R198 ;  /* 0x00000040c8267810 */ /* 0x000fc80007ffe8c6 */
[----:B------:R-:W-:Y:S01]  /*1ff0*/  SHF.R.S32.HI R3, RZ, 0x1f, R0 ;  /* 0x0000001fff037819 */ /* 0x000fe20000011400 */
[----:B------:R-:W-:-:S03]  /*2000*/  IMAD.IADD R5, R38, 0x1, R5 ;  /* 0x0000000126057824 */ /* 0x000fc600078e0205 */
[----:B------:R-:W-:Y:S01]  /*2010*/  LEA.HI R3, R3, R0, RZ, 0x6 ;  /* 0x0000000003037211 */ /* 0x000fe200078f30ff */
[----:B------:R-:W-:Y:S01]  /*2020*/  IMAD.MOV.U32 R0, RZ, RZ, RZ ;  /* 0x000000ffff007224 */ /* 0x000fe200078e00ff */
[----:B------:R-:W-:Y:S02]  /*2030*/  SHF.R.S32.HI R4, RZ, 0x1f, R5 ;  /* 0x0000001fff047819 */ /* 0x000fe40000011405 */
[----:B------:R-:W-:Y:S02]  /*2040*/  SHF.R.S32.HI R37, RZ, 0x6, R3 ;  /* 0x00000006ff257819 */ /* 0x000fe40000011403 */
[----:B------:R-:W-:-:S04]  /*2050*/  LEA.HI R4, R4, R5, RZ, 0x6 ;  /* 0x0000000504047211 */ /* 0x000fc800078f30ff */
[----:B------:R-:W-:-:S04]  /*2060*/  SHF.R.S32.HI R4, RZ, 0x6, R4 ;  /* 0x00000006ff047819 */ /* 0x000fc80000011404 */
[----:B------:R-:W-:-:S04]  /*2070*/  VIMNMX R9, R37, R4, PT ;  /* 0x0000000425097248 */ /* 0x000fc80003fe0100 */
[----:B------:R-:W-:-:S13]  /*2080*/  ISETP.GE.AND P0, PT, R9, 0x1, PT ;  /* 0x000000010900780c */ /* 0x000fda0003f06270 */
        /* <DEDUP_REMOVED lines=27> */
[----:B------:R-:W-:-:S05]  /*2240*/  IMAD.MOV.U32 R0, RZ, RZ, R5 ;  /* 0x000000ffff007224 */ /* 0x000fca00078e0005 */
[----:B------:R-:W-:Y:S02]  /*2250*/  @!P2 IADD3 R0, -R0, RZ, RZ ;  /* 0x000000ff0000a210 */ /* 0x000fe40007ffe1ff */
[----:B------:R-:W-:-:S07]  /*2260*/  @!P1 LOP3.LUT R0, RZ, R10, RZ, 0x33, !PT ;  /* 0x0000000aff009212 */ /* 0x000fce00078e33ff */
.L_x_7884:
[----:B------:R-:W-:Y:S05]  /*2270*/  BSYNC B0 ;  /* 0x0000000000007941 */ /* 0x000fea0003800000 */
.L_x_7883:
        /* <DEDUP_REMOVED lines=33> */
[----:B------:R-:W-:-:S07]  /*2490*/  IMAD.MOV.U32 R13, RZ, RZ, RZ ;  /* 0x000000ffff0d7224 */ /* 0x000fce00078e00ff */
[----:B------:R-:W-:-:S07]  /*24a0*/  LEPC R20, `(.L_x_7887) ;  /* 0x000000001014794e */ /* 0x000fce0000000000 */
[----:B0----5:R-:W-:Y:S05]  /*24b0*/  CALL.ABS.NOINC R14 ;  /* 0x000000000e007343 */ /* 0x021fea0003c00000 */
.L_x_7887:
[----:B------:R-:W-:Y:S05]  /*24c0*/  BSYNC B6 ;  /* 0x0000000000067941 */ /* 0x000fea0003800000 */
.L_x_7886:
        /* <DEDUP_REMOVED lines=20> */
.L_x_7889:
[----:B------:R-:W-:Y:S05]  /*2610*/  BSYNC B6 ;  /* 0x0000000000067941 */ /* 0x000fea0003800000 */
.L_x_7888:
        /* <DEDUP_REMOVED lines=19> */
[----:B0-----:R-:W-:Y:S01]  /*2750*/  IADD3 R10, R3, -0x80, RZ ;  /* 0xffffff80030a7810 */ /* 0x001fe20007ffe0ff */
[C---:B------:R-:W-:Y:S01]  /*2760*/  IMAD R11, R191.reuse, R7, R8 ;  /* 0x00000007bf0b7224 */ /* 0x040fe200078e0208 */
[----:B--2---:R-:W-:Y:S01]  /*2770*/  ISETP.GE.AND P0, PT, R16, R47, PT ;  /* 0x0000002f1000720c */ /* 0x004fe20003f06270 */
[----:B------:R-:W-:Y:S01]  /*2780*/  IMAD.WIDE.U32 R28, R191, R6, R16 ;  /* 0x00000006bf1c7225 */ /* 0x000fe200078e0010 */
[----:B----4-:R-:W0:Y:S01]  /*2790*/  LDC.64 R4, c[0x0][0x408] ;  /* 0x00010200ff047b82 */ /* 0x010e220000000a00 */
[----:B------:R-:W-:-:S02]  /*27a0*/  SHF.R.S32.HI R3, RZ, 0x1f, R10 ;  /* 0x0000001fff037819 */ /* 0x000fc4000001140a */
[----:B------:R-:W-:Y:S01]  /*27b0*/  IMAD.IADD R21, R21, 0x1, R11 ;  /* 0x0000000115157824 */ /* 0x000fe200078e020b */
[----:B------:R-:W-:Y:S01]  /*27c0*/  SHF.R.U32.HI R44, RZ, 0x3, R42 ;  /* 0x00000003ff2c7819 */ /* 0x000fe2000001162a */
[----:B------:R-:W-:Y:S01]  /*27d0*/  IMAD.IADD R29, R11, 0x1, R29 ;  /* 0x000000010b1d7824 */ /* 0x000fe200078e021d */
[----:B------:R-:W-:Y:S01]  /*27e0*/  LEA.HI R3, R3, R10, RZ, 0x2 ;  /* 0x0000000a03037211 */ /* 0x000fe200078f10ff */
[CC--:B-----5:R-:W-:Y:S01]  /*27f0*/  IMAD.WIDE.U32 R20, R152.reuse, R6.reuse, R20 ;  /* 0x0000000698147225 */ /* 0x0e0fe200078e0014 */
[----:B------:R-:W-:Y:S02]  /*2800*/  SHF.R.S32.HI R11, RZ, 0x1f, R152 ;  /* 0x0000001fff0b7819 */ /* 0x000fe40000011498 */
[----:B------:R-:W-:Y:S01]  /*2810*/  LOP3.LUT R13, R3, 0xfffffffc, RZ, 0xc0, !PT ;  /* 0xfffffffc030d7812 */ /* 0x000fe200078ec0ff */
[-C--:B------:R-:W-:Y:S01]  /*2820*/  IMAD.WIDE.U32 R28, R152, R6.reuse, R28 ;  /* 0x00000006981c7225 */ /* 0x080fe200078e001c */
[----:B------:R-:W-:Y:S02]  /*2830*/  SHF.L.U64.HI R40, R6, 0x6, R7 ;  /* 0x0000000606287819 */ /* 0x000fe40000010207 */
[----:B------:R-:W-:Y:S01]  /*2840*/  ISETP.GE.AND P1, PT, R23, UR4, PT ;  /* 0x0000000417007c0c */ /* 0x000fe2000bf26270 */
[----:B------:R-:W-:Y:S01]  /*2850*/  IMAD.IADD R12, R10, 0x1, -R13 ;  /* 0x000000010a0c7824 */ /* 0x000fe200078e0a0d */
[----:B------:R-:W-:Y:S01]  /*2860*/  P2R R60, PR, RZ, 0x4 ;  /* 0x00000004ff3c7803 */ /* 0x000fe20000000000 */
[----:B------:R-:W-:Y:S01]  /*2870*/  IMAD R10, R11, R6, RZ ;  /* 0x000000060b0a7224 */ /* 0x000fe200078e02ff */
[----:B---3--:R-:W-:Y:S01]  /*2880*/  LEA.HI R46, R46, 0x8, RZ, 0x19 ;  /* 0x000000082e2e7811 */ /* 0x008fe200078fc8ff */
[----:B------:R-:W-:Y:S01]  /*2890*/  IMAD.IADD R3, R24, 0x1, R25 ;  /* 0x0000000118037824 */ /* 0x000fe200078e0219 */
[----:B------:R-:W-:Y:S01]  /*28a0*/  LEA R49, R12, R191, 0x6 ;  /* 0x000000bf0c317211 */ /* 0x000fe200078e30ff */
[----:B------:R-:W-:-:S02]  /*28b0*/  IMAD R51, R152, R7, R10 ;  /* 0x0000000798337224 */ /* 0x000fc400078e020a */
[----:B------:R-:W-:Y:S01]  /*28c0*/  IMAD.SHL.U32 R41, R6, 0x40, RZ ;  /* 0x0000004006297824 */ /* 0x000fe200078e00ff */
[----:B0-----:R-:W-:Y:S01]  /*28d0*/  SHF.L.U64.HI R43, R4, 0x6, R5 ;  /* 0x00000006042b7819 */ /* 0x001fe20000010205 */
[-C--:B------:R-:W-:Y:S01]  /*28e0*/  IMAD R8, R9, R4.reuse, RZ ;  /* 0x0000000409087224 */ /* 0x080fe200078e02ff */
[----:B------:R-:W-:Y:S01]  /*28f0*/  SEL R9, R47, RZ, P0 ;  /* 0x000000ff2f097207 */ /* 0x000fe20000000000 */
[-C--:B------:R-:W-:Y:S02]  /*2900*/  IMAD R11, R11, R4.reuse, RZ ;  /* 0x000000040b0b7224 */ /* 0x080fe400078e02ff */
        /* <DEDUP_REMOVED lines=15> */
[----:B------:R-:W-:Y:S01]  /*2a00*/  IMAD.WIDE.U32 R30, R152, R4, R30 ;  /* 0x00000004981e7225 */ /* 0x000fe200078e001e */
[----:B------:R-:W-:-:S03]  /*2a10*/  SHF.R.S32.HI R58, RZ, 0x1f, R53 ;  /* 0x0000001fff3a7819 */ /* 0x000fc60000011435 */
[----:B------:R-:W-:-:S04]  /*2a20*/  IMAD.WIDE.U32 R32, R152, R4, R32 ;  /* 0x0000000498207225 */ /* 0x000fc800078e0020 */
[----:B------:R-:W-:Y:S02]  /*2a30*/  IMAD.IADD R50, R21, 0x1, R51 ;  /* 0x0000000115327824 */ /* 0x000fe400078e0233 */
[----:B------:R-:W-:Y:S02]  /*2a40*/  IMAD.SHL.U32 R45, R4, 0x40, RZ ;  /* 0x00000040042d7824 */ /* 0x000fe400078e00ff */
[----:B------:R-:W-:Y:S02]  /*2a50*/  IMAD.SHL.U32 R47, R47, 0x2, RZ ;  /* 0x000000022f2f7824 */ /* 0x000fe400078e00ff */
[----:B------:R-:W-:Y:S02]  /*2a60*/  IMAD.IADD R51, R51, 0x1, R29 ;  /* 0x0000000133337824 */ /* 0x000fe400078e021d */
[----:B------:R-:W-:Y:S02]  /*2a70*/  IMAD.IADD R52, R31, 0x1, R11 ;  /* 0x000000011f347824 */ /* 0x000fe400078e020b */
[----:B------:R-:W-:-:S02]  /*2a80*/  IMAD.IADD R56, R11, 0x1, R33 ;  /* 0x000000010b387824 */ /* 0x000fc400078e0221 */
[----:B------:R-:W-:Y:S01]  /*2a90*/  IMAD R59, R206, 0x200, R5 ;  /* 0x00000200ce3b7824 */ /* 0x000fe200078e0205 */
[----:B------:R-:W-:-:S07]  /*2aa0*/  SHF.R.S32.HI R57, RZ, 0x1f, R0 ;  /* 0x0000001fff397819 */ /* 0x000fce0000011400 */
.L_x_7922:
[----:B------:R-:W0:Y:S01]  /*2ab0*/  LDC R63, c[0x0][0x430] ;  /* 0x00010c00ff3f7b82 */ /* 0x000e220000000800 */
        /* <DEDUP_REMOVED lines=12> */
[----:B----4-:R-:W4:Y:S01]  /*2b80*/  @P3 LDC R10, c[0x0][0x438] ;  /* 0x00010e00ff0a3b82 */ /* 0x010f220000000800 */
        /* <DEDUP_REMOVED lines=9> */
[----:B-1----:R-:W-:Y:S02]  /*2c20*/  ISETP.GE.AND P3, PT, R69, 0x1, PT ;  /* 0x000000014500780c */ /* 0x002fe40003f66270 */
[----:B------:R-:W-:Y:S01]  /*2c30*/  SHF.L.U32 R67, R184, 0xc, RZ ;  /* 0x0000000cb8437819 */ /* 0x000fe200000006ff */
[----:B------:R-:W-:Y:S01]  /*2c40*/  IMAD.MOV R6, RZ, RZ, -R8 ;  /* 0x000000ffff067224 */ /* 0x000fe200078e0a08 */
[----:B------:R-:W-:Y:S05]  /*2c50*/  YIELD ;  /* 0x0000000000007946 */ /* 0x000fea0003800000 */
[----:B------:R-:W-:Y:S01]  /*2c60*/  IMAD.IADD R71, R48, 0x1, R67 ;  /* 0x0000000130477824 */ /* 0x000fe200078e0243 */
[----:B------:R-:W-:Y:S01]  /*2c70*/  BSSY B0, `(.L_x_7890) ;  /* 0x00001ab000007945 */ /* 0x000fe20003800000 */
        /* <DEDUP_REMOVED lines=40> */
[----:B------:R-:W-:Y:S01]  /*2f00*/  IMAD.MOV.U32 R6, RZ, RZ, R30 ;  /* 0x000000ffff067224 */ /* 0x000fe200078e001e */
[----:B------:R-:W-:Y:S01]  /*2f10*/  ULDC.64 UR4, c[0x0][0x3e8] ;  /* 0x0000fa0000047ab9 */ /* 0x000fe20000000a00 */
[----:B------:R-:W-:Y:S01]  /*2f20*/  IMAD.MOV.U32 R7, RZ, RZ, R52 ;  /* 0x000000ffff077224 */ /* 0x000fe200078e0034 */
[----:B------:R-:W-:Y:S01]  /*2f30*/  ULDC.64 UR6, c[0x0][0x400] ;  /* 0x0001000000067ab9 */ /* 0x000fe20000000a00 */
[----:B------:R-:W-:Y:S01]  /*2f40*/  IMAD R5, R43, R35, RZ ;  /* 0x000000232b057224 */ /* 0x000fe200078e02ff */
[----:B------:R-:W-:Y:S01]  /*2f50*/  CS2R R24, SRZ ;  /* 0x0000000000187805 */ /* 0x000fe2000001ff00 */
[----:B------:R-:W-:Y:S01]  /*2f60*/  IMAD.WIDE.U32 R8, R35, R45, R6 ;  /* 0x0000002d23087225 */ /* 0x000fe200078e0006 */
[----:B------:R-:W-:-:S03]  /*2f70*/  IADD3 R7, P3, R20, R4, RZ ;  /* 0x0000000414077210 */ /* 0x000fc60007f7e0ff */
[----:B------:R-:W-:Y:S01]  /*2f80*/  IMAD R5, R10, R45, R5 ;  /* 0x0000002d0a057224 */ /* 0x000fe200078e0205 */
[----:B------:R-:W-:Y:S01]  /*2f90*/  LEA R4, P5, R8, UR6, 0x1 ;  /* 0x0000000608047c11 */ /* 0x000fe2000f8a08ff */
[----:B------:R-:W-:Y:S01]  /*2fa0*/  IMAD.X R10, R11, 0x1, R50, P3 ;  /* 0x000000010b0a7824 */ /* 0x000fe200018e0632 */
[----:B------:R-:W-:Y:S01]  /*2fb0*/  LEA R6, P3, R7, UR4, 0x1 ;  /* 0x0000000407067c11 */ /* 0x000fe2000f8608ff */
[----:B------:R-:W-:-:S03]  /*2fc0*/  IMAD.IADD R5, R9, 0x1, R5 ;  /* 0x0000000109057824 */ /* 0x000fc600078e0205 */
[----:B------:R-:W-:Y:S02]  /*2fd0*/  LEA.HI.X R7, R7, UR5, R10, 0x1, P3 ;  /* 0x0000000507077c11 */ /* 0x000fe400098f0c0a */
[----:B------:R-:W-:Y:S02]  /*2fe0*/  LEA.HI.X R5, R8, UR7, R5, 0x1, P5 ;  /* 0x0000000708057c11 */ /* 0x000fe4000a8f0c05 */
[----:B------:R-:W-:Y:S02]  /*2ff0*/  CS2R R8, SRZ ;  /* 0x0000000000087805 */ /* 0x000fe4000001ff00 */
[-C--:B------:R-:W-:Y:S02]  /*3000*/  ISETP.GE.AND P5, PT, R188, R69.reuse, PT ;  /* 0x00000045bc00720c */ /* 0x080fe40003fa6270 */
[----:B------:R-:W-:-:S11]  /*3010*/  ISETP.GE.AND P3, PT, R196, R69, PT ;  /* 0x00000045c400720c */ /* 0x000fd60003f66270 */
[----:B------:R0:W5:Y:S04]  /*3020*/  @!P5 LDG.E.64 R26, desc[UR40][R6.64] ;  /* 0x00000028061ad981 */ /* 0x000168000c1e1b00 */
[----:B------:R0:W5:Y:S04]  /*3030*/  @!P3 LDG.E.64 R8, desc[UR40][R6.64+0x20] ;  /* 0x000020280608b981 */ /* 0x000168000c1e1b00 */
[----:B------:R0:W5:Y:S04]  /*3040*/  @!P5 LDG.E.64 R54, desc[UR40][R4.64] ;  /* 0x000000280436d981 */ /* 0x000168000c1e1b00 */
[----:B------:R0:W5:Y:S02]  /*3050*/  @!P3 LDG.E.64 R24, desc[UR40][R4.64+0x20] ;  /* 0x000020280418b981 */ /* 0x000164000c1e1b00 */
.L_x_7894:
[----:B------:R-:W-:Y:S05]  /*3060*/  BSYNC B1 ;  /* 0x0000000000017941 */ /* 0x000fea0003800000 */
.L_x_7893:
[----:B------:R-:W-:Y:S01]  /*3070*/  ISETP.NE.AND P3, PT, R186, 0x3, PT ;  /* 0x00000003ba00780c */ /* 0x000fe20003f65270 */
[----:B0----5:R-:W-:Y:S01]  /*3080*/  IMAD.MOV.U32 R4, RZ, RZ, R8 ;  /* 0x000000ffff047224 */ /* 0x021fe200078e0008 */
[----:B------:R-:W-:Y:S01]  /*3090*/  MOV R7, R27 ;  /* 0x0000001b00077202 */ /* 0x000fe20000000f00 */
[----:B------:R-:W-:Y:S02]  /*30a0*/  IMAD.MOV.U32 R5, RZ, RZ, R9 ;  /* 0x000000ffff057224 */ /* 0x000fe400078e0009 */
[----:B------:R-:W-:-:S03]  /*30b0*/  IMAD.MOV.U32 R6, RZ, RZ, R26 ;  /* 0x000000ffff067224 */ /* 0x000fc600078e001a */
        /* <DEDUP_REMOVED lines=8> */
[----:B------:R-:W-:Y:S06]  /*3140*/  @!P3 BRA `(.L_x_7895) ;  /* 0x000000000004b947 */ /* 0x000fec0003800000 */
[----:B------:R-:W-:Y:S01]  /*3150*/  BPT.TRAP 0x1 ;  /* 0x000000040000795c */ /* 0x000fe20000300000 */
.L_x_7895:
[----:B------:R-:W-:Y:S01]  /*3160*/  IMAD R61, R184, 0x8, R2 ;  /* 0x00000008b83d7824 */ /* 0x000fe200078e0202 */
[----:B------:R-:W-:Y:S01]  /*3170*/  SHF.L.U32 R68, R190, 0x1f, RZ ;  /* 0x0000001fbe447819 */ /* 0x000fe200000006ff */
[----:B------:R-:W-:Y:S03]  /*3180*/  BSSY B1, `(.L_x_7896) ;  /* 0x0000003000017945 */ /* 0x000fe60003800000 */
[----:B------:R-:W0:Y:S02]  /*3190*/  SYNCS.PHASECHK.TRANS64.TRYWAIT P5, [R61+URZ+0x28c90], R68 ;  /* 0x028c90443d0075a7 */ /* 0x000e2400080a017f */
[----:B0-----:R-:W-:Y:S05]  /*31a0*/  @!P5 BRA `(.L_x_7897) ;  /* 0x000001b40078d947 */ /* 0x001fea0003800000 */
.L_x_8167:
[----:B------:R-:W-:Y:S05]  /*31b0*/  BSYNC B1 ;  /* 0x0000000000017941 */ /* 0x000fea0003800000 */
.L_x_7896:
[----:B------:R-:W-:-:S03]  /*31c0*/  UMOV UR4, 0xffffffff ;  /* 0xffffffff00047882 */ /* 0x000fc60000000000 */
[----:B------:R-:W-:Y:S05]  /*31d0*/  BRA.DIV UR4, `(.L_x_7898) ;  /* 0x000001b604807947 */ /* 0x000fea000b800000 */
[----:B------:R1:W2:Y:S04]  /*31e0*/  SHFL.IDX PT, R72, R14, RZ, 0x1c1f ;  /* 0x001c1fff0e487589 */ /* 0x0002a800000e0000 */
[----:B------:R-:W3:Y:S02]  /*31f0*/  SHFL.IDX PT, R70, R70, RZ, 0x1c1f ;  /* 0x001c1fff46467589 */ /* 0x000ee400000e0000 */
.L_x_8171:
        /* <DEDUP_REMOVED lines=10> */
[----:B-1----:R-:W-:Y:S01]  /*32a0*/  SHF.R.U64 R14, R54, 0x10, R55 ;  /* 0x00000010360e7819 */ /* 0x002fe20000001237 */
[--C-:B0-----:R-:W-:Y:S01]  /*32b0*/  HADD2.F32 R12, -RZ, R5.reuse.H1_H1 ;  /* 0x30000005ff0c7230 */ /* 0x101fe20000004100 */
[----:B------:R-:W-:Y:S01]  /*32c0*/  SHF.R.U64 R13, R26, 0x10, R27 ;  /* 0x000000101a0d7819 */ /* 0x000fe2000000121b */
[----:B------:R-:W-:Y:S02]  /*32d0*/  HADD2.F32 R5, -RZ, R5.H0_H0 ;  /* 0x20000005ff057230 */ /* 0x000fe40000004100 */
[----:B------:R-:W-:Y:S02]  /*32e0*/  HADD2.F32 R14, -RZ, R14.H0_H0 ;  /* 0x2000000eff0e7230 */ /* 0x000fe40000004100 */
[----:B------:R-:W-:-:S03]  /*32f0*/  HADD2.F32 R13, -RZ, R13.H0_H0 ;  /* 0x2000000dff0d7230 */ /* 0x000fc60000004100 */
[CC--:B------:R-:W-:Y:S01]  /*3300*/  FMUL.FTZ R15, R5.reuse, R14.reuse ;  /* 0x0000000e050f7220 */ /* 0x0c0fe20000410000 */
        /* <DEDUP_REMOVED lines=18> */
[----:B------:R-:W-:Y:S02]  /*3430*/  HADD2.F32 R15, -RZ, R74.H0_H0 ;  /* 0x2000004aff0f7230 */ /* 0x000fe40000004100 */
[----:B------:R-:W-:Y:S01]  /*3440*/  FMUL.FTZ R54, R14, R26 ;  /* 0x0000001a0e367220 */ /* 0x000fe20000410000 */
[----:B------:R-:W-:Y:S01]  /*3450*/  F2FP.F16.F32.PACK_AB R7, R7, R4 ;  /* 0x000000040707723e */ /* 0x000fe200000000ff */
[C---:B------:R-:W-:Y:S02]  /*3460*/  FMUL.FTZ R27, R13.reuse, R26 ;  /* 0x0000001a0d1b7220 */ /* 0x040fe40000410000 */
[----:B------:R-:W-:Y:S01]  /*3470*/  FFMA.FTZ R54, R13, R15, -R54 ;  /* 0x0000000f0d367223 */ /* 0x000fe20000010836 */
[----:B------:R-:W-:-:S02]  /*3480*/  HADD2.F32 R13, -RZ, R6.H1_H1 ;  /* 0x30000006ff0d7230 */ /* 0x000fc40000004100 */
[----:B------:R-:W-:Y:S01]  /*3490*/  FFMA.FTZ R27, R14, R15, R27 ;  /* 0x0000000f0e1b7223 */ /* 0x000fe2000001001b */
[----:B------:R-:W-:Y:S02]  /*34a0*/  HADD2.F32 R15, -RZ, R76.H1_H1 ;  /* 0x3000004cff0f7230 */ /* 0x000fe40000004100 */
[----:B------:R-:W-:Y:S02]  /*34b0*/  HADD2.F32 R6, -RZ, R6.H0_H0 ;  /* 0x20000006ff067230 */ /* 0x000fe40000004100 */
[----:B------:R-:W-:Y:S02]  /*34c0*/  HADD2.F32 R14, -RZ, R74.H1_H1 ;  /* 0x3000004aff0e7230 */ /* 0x000fe40000004100 */
[-C--:B------:R-:W-:Y:S01]  /*34d0*/  FMUL.FTZ R55, R13, R15.reuse ;  /* 0x0000000f0d377220 */ /* 0x080fe20000410000 */
[----:B------:R-:W-:Y:S01]  /*34e0*/  F2FP.F16.F32.PACK_AB R4, R27, R54 ;  /* 0x000000361b04723e */ /* 0x000fe200000000ff */
[C---:B------:R-:W-:Y:S02]  /*34f0*/  FMUL.FTZ R26, R6.reuse, R15 ;  /* 0x0000000f061a7220 */ /* 0x040fe40000410000 */
[----:B------:R-:W-:-:S02]  /*3500*/  FFMA.FTZ R55, R6, R14, -R55 ;  /* 0x0000000e06377223 */ /* 0x000fc40000010837 */
[----:B------:R-:W-:-:S05]  /*3510*/  FFMA.FTZ R26, R13, R14, R26 ;  /* 0x0000000e0d1a7223 */ /* 0x000fca000001001a */
[----:B------:R-:W-:-:S07]  /*3520*/  F2FP.F16.F32.PACK_AB R6, R26, R55 ;  /* 0x000000371a06723e */ /* 0x000fce00000000ff */
.L_x_7903:
[----:B------:R-:W-:Y:S05]  /*3530*/  BSYNC B2 ;  /* 0x0000000000027941 */ /* 0x000fea0003800000 */
.L_x_7902:
[----:B0-----:R4:W-:Y:S02]  /*3540*/  ST.E.128 desc[UR40][R10.64], R4 ;  /* 0x000000040a007985 */ /* 0x0019e4000c101d28 */
.L_x_7901:
[----:B------:R-:W-:Y:S05]  /*3550*/  BSYNC B1 ;  /* 0x0000000000017941 */ /* 0x000fea0003800000 */
.L_x_7900:
        /* <DEDUP_REMOVED lines=53> */
.L_x_7905:
[----:B------:R-:W-:Y:S05]  /*38b0*/  BSYNC B1 ;  /* 0x0000000000017941 */ /* 0x000fea0003800000 */
.L_x_7904:
[----:B--2---:R2:W-:Y:S01]  /*38c0*/  ST.E.128 desc[UR40][R10.64], R4 ;  /* 0x000000040a007985 */ /* 0x0045e2000c101d28 */
[----:B------:R-:W-:Y:S05]  /*38d0*/  BRA `(.L_x_7899) ;  /* 0x0000000c00907947 */ /* 0x000fea0003800000 */
.L_x_7892:
        /* <DEDUP_REMOVED lines=13> */
[----:B------:R-:W-:Y:S02]  /*39b0*/  CS2R R4, SRZ ;  /* 0x0000000000047805 */ /* 0x000fe4000001ff00 */
[----:B------:R-:W-:Y:S02]  /*39c0*/  CS2R R26, SRZ ;  /* 0x00000000001a7805 */ /* 0x000fe4000001ff00 */
[----:B------:R-:W-:Y:S02]  /*39d0*/  @!P3 IADD3 R11, R15, R11, RZ ;  /* 0x0000000b0f0bb210 */ /* 0x000fe40007ffe0ff */
[----:B0-----:R-:W-:-:S04]  /*39e0*/  @!P3 LEA R12, P5, R6, R12, 0x1 ;  /* 0x0000000c060cb211 */ /* 0x001fc800078a08ff */
[----:B------:R-:W-:Y:S02]  /*39f0*/  @!P3 LEA.HI.X R13, R6, R13, R7, 0x1, P5 ;  /* 0x0000000d060db211 */ /* 0x000fe400028f0c07 */
[----:B------:R-:W-:Y:S02]  /*3a00*/  CS2R R6, SRZ ;  /* 0x0000000000067805 */ /* 0x000fe4000001ff00 */
[C---:B-1----:R-:W-:Y:S02]  /*3a10*/  @!P3 LEA R8, P5, R10.reuse, R8, 0x1 ;  /* 0x000000080a08b211 */ /* 0x042fe400078a08ff */
[----:B------:R-:W-:Y:S02]  /*3a20*/  CS2R R24, SRZ ;  /* 0x0000000000187805 */ /* 0x000fe4000001ff00 */
[----:B------:R-:W2:Y:S01]  /*3a30*/  @!P3 LDG.E.128 R4, desc[UR40][R12.64] ;  /* 0x000000280c04b981 */ /* 0x000ea2000c1e1d00 */
[----:B------:R-:W-:-:S05]  /*3a40*/  @!P3 LEA.HI.X R9, R10, R9, R11, 0x1, P5 ;  /* 0x000000090a09b211 */ /* 0x000fca00028f0c0b */
[----:B------:R-:W3:Y:S01]  /*3a50*/  @!P3 LDG.E.128 R24, desc[UR40][R8.64] ;  /* 0x000000280818b981 */ /* 0x000ee2000c1e1d00 */
[----:B------:R-:W-:Y:S02]  /*3a60*/  ISETP.NE.AND P3, PT, R186, 0x3, PT ;  /* 0x00000003ba00780c */ /* 0x000fe40003f65270 */
[----:B------:R-:W-:Y:S01]  /*3a70*/  ISETP.GE.AND P5, PT, R16, R69, PT ;  /* 0x000000451000720c */ /* 0x000fe20003fa6270 */
[----:B--2---:R-:W-:Y:S02]  /*3a80*/  IMAD.MOV.U32 R10, RZ, RZ, R4 ;  /* 0x000000ffff0a7224 */ /* 0x004fe400078e0004 */
[----:B------:R-:W-:Y:S02]  /*3a90*/  IMAD.MOV.U32 R11, RZ, RZ, R5 ;  /* 0x000000ffff0b7224 */ /* 0x000fe400078e0005 */
[----:B------:R-:W-:Y:S01]  /*3aa0*/  IMAD.MOV.U32 R15, RZ, RZ, R6 ;  /* 0x000000ffff0f7224 */ /* 0x000fe200078e0006 */
[----:B------:R-:W-:Y:S01]  /*3ab0*/  PRMT R73, R10, 0x7610, R73 ;  /* 0x000076100a497816 */ /* 0x000fe20000000049 */
[----:B------:R-:W-:Y:S01]  /*3ac0*/  IMAD.MOV.U32 R54, RZ, RZ, R7 ;  /* 0x000000ffff367224 */ /* 0x000fe200078e0007 */
[----:B------:R-:W-:Y:S01]  /*3ad0*/  PRMT R71, R11, 0x7610, R71 ;  /* 0x000076100b477816 */ /* 0x000fe20000000047 */
[----:B---3--:R-:W-:-:S02]  /*3ae0*/  IMAD.MOV.U32 R8, RZ, RZ, R26 ;  /* 0x000000ffff087224 */ /* 0x008fc400078e001a */
[----:B------:R-:W-:Y:S01]  /*3af0*/  IMAD.MOV.U32 R9, RZ, RZ, R27 ;  /* 0x000000ffff097224 */ /* 0x000fe200078e001b */
[----:B------:R-:W-:Y:S01]  /*3b00*/  PRMT R77, R15, 0x5410, R54 ;  /* 0x000054100f4d7816 */ /* 0x000fe20000000036 */
[----:B------:R-:W-:Y:S02]  /*3b10*/  IMAD.MOV.U32 R10, RZ, RZ, R24 ;  /* 0x000000ffff0a7224 */ /* 0x000fe400078e0018 */
[----:B------:R-:W-:Y:S01]  /*3b20*/  IMAD.MOV.U32 R11, RZ, RZ, R25 ;  /* 0x000000ffff0b7224 */ /* 0x000fe200078e0019 */
[----:B------:R-:W-:Y:S02]  /*3b30*/  PRMT R73, R73, 0x5410, R9 ;  /* 0x0000541049497816 */ /* 0x000fe40000000009 */
[----:B------:R-:W-:Y:S02]  /*3b40*/  PRMT R75, R8, 0x5410, R10 ;  /* 0x00005410084b7816 */ /* 0x000fe4000000000a */
[----:B------:R-:W-:Y:S01]  /*3b50*/  PRMT R69, R11, 0x7610, R69 ;  /* 0x000076100b457816 */ /* 0x000fe20000000045 */
[----:B------:R-:W-:Y:S06]  /*3b60*/  @!P3 BRA `(.L_x_7906) ;  /* 0x000000000004b947 */ /* 0x000fec0003800000 */
[----:B------:R-:W-:Y:S01]  /*3b70*/  BPT.TRAP 0x1 ;  /* 0x000000040000795c */ /* 0x000fe20000300000 */
.L_x_7906:
[----:B------:R-:W-:Y:S01]  /*3b80*/  IMAD R61, R184, 0x8, R2 ;  /* 0x00000008b83d7824 */ /* 0x000fe200078e0202 */
[----:B------:R-:W-:Y:S01]  /*3b90*/  SHF.L.U32 R68, R190, 0x1f, RZ ;  /* 0x0000001fbe447819 */ /* 0x000fe200000006ff */
[----:B------:R-:W-:Y:S03]  /*3ba0*/  BSSY B1, `(.L_x_7907) ;  /* 0x0000003000017945 */ /* 0x000fe60003800000 */
[----:B------:R-:W0:Y:S02]  /*3bb0*/  SYNCS.PHASECHK.TRANS64.TRYWAIT P6, [R61+URZ+0x28c90], R68 ;  /* 0x028c90443d0075a7 */ /* 0x000e2400080c017f */
[----:B0-----:R-:W-:Y:S05]  /*3bc0*/  @!P6 BRA `(.L_x_7908) ;  /* 0x000001ac0050e947 */ /* 0x001fea0003800000 */
.L_x_8172:
[----:B------:R-:W-:Y:S05]  /*3bd0*/  BSYNC B1 ;  /* 0x0000000000017941 */ /* 0x000fea0003800000 */
.L_x_7907:
[----:B------:R-:W-:-:S03]  /*3be0*/  UMOV UR4, 0xffffffff ;  /* 0xffffffff00047882 */ /* 0x000fc60000000000 */
[----:B------:R-:W-:Y:S05]  /*3bf0*/  BRA.DIV UR4, `(.L_x_7909) ;  /* 0x000001ae04587947 */ /* 0x000fea000b800000 */
[----:B------:R1:W2:Y:S04]  /*3c00*/  SHFL.IDX PT, R54, R14, RZ, 0x1c1f ;  /* 0x001c1fff0e367589 */ /* 0x0002a800000e0000 */
[----:B------:R-:W3:Y:S02]  /*3c10*/  SHFL.IDX PT, R70, R70, RZ, 0x1c1f ;  /* 0x001c1fff46467589 */ /* 0x000ee400000e0000 */
.L_x_8176:
        /* <DEDUP_REMOVED lines=13> */
[----:B------:R-:W-:Y:S01]  /*3cf0*/  IMAD R8, R206, 0x200, R9 ;  /* 0x00000200ce087824 */ /* 0x000fe200078e0209 */
[----:B------:R-:W-:-:S03]  /*3d00*/  IADD3 R9, R59, R67, RZ ;  /* 0x000000433b097210 */ /* 0x000fc60007ffe0ff */
[----:B------:R-:W-:Y:S02]  /*3d10*/  IMAD.IADD R67, R67, 0x1, R8 ;  /* 0x0000000143437824 */ /* 0x000fe400078e0208 */
[--C-:B------:R-:W-:Y:S02]  /*3d20*/  IMAD R9, R9, 0x2, R2.reuse ;  /* 0x0000000209097824 */ /* 0x100fe400078e0202 */
[----:B------:R-:W-:-:S04]  /*3d30*/  IMAD R67, R67, 0x2, R2 ;  /* 0x0000000243437824 */ /* 0x000fc800078e0202 */
[----:B------:R-:W4:Y:S04]  /*3d40*/  LDS.128 R8, [R9+0x22400] ;  /* 0x0224000009087984 */ /* 0x000f280000000c00 */
[----:B-1----:R1:W0:Y:S01]  /*3d50*/  LDS.128 R12, [R67+0x22400] ;  /* 0x02240000430c7984 */ /* 0x0022220000000c00 */
[----:B------:R-:W-:Y:S05]  /*3d60*/  @P5 BRA `(.L_x_7911) ;  /* 0x0000000400705947 */ /* 0x000fea0003800000 */
[----:B------:R-:W-:Y:S01]  /*3d70*/  HADD2.F32 R69, -RZ, R69.H0_H0 ;  /* 0x20000045ff457230 */ /* 0x000fe20000004100 */
[----:B------:R-:W-:Y:S01]  /*3d80*/  SHF.R.U32.HI R80, RZ, 0x10, R25 ;  /* 0x00000010ff507819 */ /* 0x000fe20000011619 */
[----:B0-----:R-:W-:Y:S01]  /*3d90*/  HADD2.F32 R74, -RZ, R13.H0_H0 ;  /* 0x2000000dff4a7230 */ /* 0x001fe20000004100 */
[----:B------:R-:W-:Y:S01]  /*3da0*/  SHF.R.U32.HI R78, RZ, 0x10, R5 ;  /* 0x00000010ff4e7819 */ /* 0x000fe20000011605 */
[----:B----4-:R-:W-:Y:S01]  /*3db0*/  HADD2.F32 R76, -RZ, R9.H0_H0 ;  /* 0x20000009ff4c7230 */ /* 0x010fe20000004100 */
[----:B------:R-:W-:Y:S01]  /*3dc0*/  SHF.R.U64 R24, R24, 0x10, R25 ;  /* 0x0000001018187819 */ /* 0x000fe20000001219 */
[----:B-1----:R-:W-:Y:S02]  /*3dd0*/  HADD2.F32 R67, -RZ, R71.H0_H0 ;  /* 0x20000047ff437230 */ /* 0x002fe40000004100 */
        /* <DEDUP_REMOVED lines=22> */
[----:B------:R-:W-:Y:S01]  /*3f40*/  HADD2.F32 R11, -RZ, R69.H0_H0 ;  /* 0x20000045ff0b7230 */ /* 0x000fe20000004100 */
[----:B------:R-:W-:Y:S01]  /*3f50*/  F2FP.F16.F32.PACK_AB R74, R9, R74 ;  /* 0x0000004a094a723e */ /* 0x000fe200000000ff */
[----:B------:R-:W-:-:S02]  /*3f60*/  HADD2.F32 R15, -RZ, R67.H0_H0 ;  /* 0x20000043ff0f7230 */ /* 0x000fc40000004100 */
[--C-:B------:R-:W-:Y:S02]  /*3f70*/  HADD2.F32 R78, -RZ, R77.reuse.H1_H1 ;  /* 0x3000004dff4e7230 */ /* 0x100fe40000004100 */
[-C--:B------:R-:W-:Y:S01]  /*3f80*/  FMUL.FTZ R82, R11, R80.reuse ;  /* 0x000000500b527220 */ /* 0x080fe20000410000 */
[----:B------:R-:W-:Y:S02]  /*3f90*/  HADD2.F32 R27, -RZ, R77.H0_H0 ;  /* 0x2000004dff1b7230 */ /* 0x000fe40000004100 */
[C---:B------:R-:W-:Y:S01]  /*3fa0*/  FMUL.FTZ R80, R15.reuse, R80 ;  /* 0x000000500f507220 */ /* 0x040fe20000410000 */
[----:B------:R-:W-:Y:S02]  /*3fb0*/  IMAD.MOV.U32 R9, RZ, RZ, R13 ;  /* 0x000000ffff097224 */ /* 0x000fe400078e000d */
[-C--:B------:R-:W-:Y:S01]  /*3fc0*/  FFMA.FTZ R15, R15, R78.reuse, -R82 ;  /* 0x0000004e0f0f7223 */ /* 0x080fe20000010852 */
[----:B------:R-:W-:Y:S02]  /*3fd0*/  IMAD.MOV.U32 R13, RZ, RZ, R74 ;  /* 0x000000ffff0d7224 */ /* 0x000fe400078e004a */
[----:B------:R-:W-:Y:S01]  /*3fe0*/  FFMA.FTZ R11, R11, R78, R80 ;  /* 0x0000004e0b0b7223 */ /* 0x000fe20000010050 */
[----:B------:R-:W-:-:S02]  /*3ff0*/  HADD2.F32 R80, -RZ, R69.H1_H1 ;  /* 0x30000045ff507230 */ /* 0x000fc40000004100 */
[----:B------:R-:W-:Y:S01]  /*4000*/  HADD2.F32 R69, -RZ, R71.H0_H0 ;  /* 0x20000047ff457230 */ /* 0x000fe20000004100 */
[--C-:B------:R-:W-:Y:S01]  /*4010*/  SHF.R.U32.HI R71, RZ, 0x10, R7.reuse ;  /* 0x00000010ff477819 */ /* 0x100fe20000011607 */
[----:B------:R-:W-:Y:S01]  /*4020*/  HADD2.F32 R78, -RZ, R67.H1_H1 ;  /* 0x30000043ff4e7230 */ /* 0x000fe20000004100 */
[----:B------:R-:W-:-:S03]  /*4030*/  SHF.R.U64 R7, R6, 0x10, R7 ;  /* 0x0000001006077819 */ /* 0x000fc60000001207 */
[----:B------:R-:W-:Y:S02]  /*4040*/  HADD2.F32 R67, -RZ, R71.H0_H0 ;  /* 0x20000047ff437230 */ /* 0x000fe40000004100 */
[-C--:B------:R-:W-:Y:S01]  /*4050*/  FMUL.FTZ R71, R80, R69.reuse ;  /* 0x0000004550477220 */ /* 0x080fe20000410000 */
[C---:B------:R-:W-:Y:S01]  /*4060*/  FMUL.FTZ R69, R78.reuse, R69 ;  /* 0x000000454e457220 */ /* 0x040fe20000410000 */
[----:B------:R-:W-:Y:S02]  /*4070*/  HADD2.F32 R7, -RZ, R7.H0_H0 ;  /* 0x20000007ff077230 */ /* 0x000fe40000004100 */
[-C--:B------:R-:W-:Y:S01]  /*4080*/  FFMA.FTZ R78, R78, R67.reuse, -R71 ;  /* 0x000000434e4e7223 */ /* 0x080fe20000010847 */
[----:B------:R-:W-:Y:S01]  /*4090*/  FFMA.FTZ R80, R80, R67, R69 ;  /* 0x0000004350507223 */ /* 0x000fe20000010045 */
[----:B------:R-:W-:Y:S02]  /*40a0*/  IMAD.MOV.U32 R67, RZ, RZ, R12 ;  /* 0x000000ffff437224 */ /* 0x000fe400078e000c */
[----:B------:R-:W-:Y:S01]  /*40b0*/  IMAD.MOV.U32 R69, RZ, RZ, R8 ;  /* 0x000000ffff457224 */ /* 0x000fe200078e0008 */
[----:B------:R-:W-:Y:S01]  /*40c0*/  F2FP.F16.F32.PACK_AB R15, R78, R15 ;  /* 0x0000000f4e0f723e */ /* 0x000fe200000000ff */
[----:B------:R-:W-:Y:S01]  /*40d0*/  HADD2.F32 R71, -RZ, R75.H1_H1 ;  /* 0x3000004bff477230 */ /* 0x000fe20000004100 */
[----:B------:R-:W-:Y:S01]  /*40e0*/  F2FP.F16.F32.PACK_AB R80, R80, R11 ;  /* 0x0000000b5050723e */ /* 0x000fe200000000ff */
[----:B------:R-:W-:Y:S01]  /*40f0*/  HADD2.F32 R12, -RZ, R67.H0_H0 ;  /* 0x20000043ff0c7230 */ /* 0x000fe20000004100 */
[----:B------:R-:W-:Y:S01]  /*4100*/  MOV R11, R15 ;  /* 0x0000000f000b7202 */ /* 0x000fe20000000f00 */
[----:B------:R-:W-:-:S02]  /*4110*/  HADD2.F32 R8, -RZ, R69.H0_H0 ;  /* 0x20000045ff087230 */ /* 0x000fc40000004100 */
[----:B------:R-:W-:Y:S02]  /*4120*/  HADD2.F32 R5, -RZ, R69.H1_H1 ;  /* 0x30000045ff057230 */ /* 0x000fe40000004100 */
[-C--:B------:R-:W-:Y:S01]  /*4130*/  FMUL.FTZ R73, R12, R71.reuse ;  /* 0x000000470c497220 */ /* 0x080fe20000410000 */
[----:B------:R-:W-:Y:S02]  /*4140*/  IMAD.MOV.U32 R15, RZ, RZ, R80 ;  /* 0x000000ffff0f7224 */ /* 0x000fe400078e0050 */
[C---:B------:R-:W-:Y:S01]  /*4150*/  FMUL.FTZ R71, R8.reuse, R71 ;  /* 0x0000004708477220 */ /* 0x040fe20000410000 */
[----:B------:R-:W-:-:S03]  /*4160*/  FFMA.FTZ R8, R8, R25, -R73 ;  /* 0x0000001908087223 */ /* 0x000fc60000010849 */
        /* <DEDUP_REMOVED lines=8> */
[----:B------:R-:W-:Y:S01]  /*41f0*/  IMAD.MOV.U32 R14, RZ, RZ, R10 ;  /* 0x000000ffff0e7224 */ /* 0x000fe200078e000a */
[----:B------:R-:W-:Y:S02]  /*4200*/  F2FP.F16.F32.PACK_AB R8, R5, R8 ;  /* 0x000000080508723e */ /* 0x000fe400000000ff */
[----:B------:R-:W-:Y:S01]  /*4210*/  HADD2.F32 R10, -RZ, R24.H0_H0 ;  /* 0x20000018ff0a7230 */ /* 0x000fe20000004100 */
[----:B------:R-:W-:Y:S01]  /*4220*/  F2FP.F16.F32.PACK_AB R12, R25, R12 ;  /* 0x0000000c190c723e */ /* 0x000fe200000000ff */
[----:B------:R-:W-:Y:S02]  /*4230*/  HADD2.F32 R4, -RZ, R14.H0_H0 ;  /* 0x2000000eff047230 */ /* 0x000fe40000004100 */
[----:B------:R-:W-:-:S02]  /*4240*/  HADD2.F32 R24, -RZ, R24.H1_H1 ;  /* 0x30000018ff187230 */ /* 0x000fc40000004100 */
[-C--:B------:R-:W-:Y:S01]  /*4250*/  FMUL.FTZ R69, R10, R67.reuse ;  /* 0x000000430a457220 */ /* 0x080fe20000410000 */
[----:B------:R-:W-:Y:S02]  /*4260*/  HADD2.F32 R14, -RZ, R14.H1_H1 ;  /* 0x3000000eff0e7230 */ /* 0x000fe40000004100 */
        /* <DEDUP_REMOVED lines=12> */
.L_x_7911:
[----:B------:R-:W-:Y:S05]  /*4330*/  BSYNC B1 ;  /* 0x0000000000017941 */ /* 0x000fea0003800000 */
.L_x_7910:
        /* <DEDUP_REMOVED lines=8> */
[----:B0-----:R0:W-:Y:S01]  /*43c0*/  ST.E.128 desc[UR40][R4.64], R12 ;  /* 0x0000000c04007985 */ /* 0x0011e2000c101d28 */
[----:B------:R-:W-:Y:S05]  /*43d0*/  BRA `(.L_x_7899) ;  /* 0x0000000000d07947 */ /* 0x000fea0003800000 */
.L_x_7891:
[----:B------:R-:W-:-:S13]  /*43e0*/  ISETP.NE.AND P3, PT, R186, 0x3, PT ;  /* 0x00000003ba00780c */ /* 0x000fda0003f65270 */
[----:B------:R-:W-:Y:S05]  /*43f0*/  @!P3 BRA `(.L_x_7912) ;  /* 0x000000000004b947 */ /* 0x000fea0003800000 */
[----:B------:R-:W-:Y:S01]  /*4400*/  BPT.TRAP 0x1 ;  /* 0x000000040000795c */ /* 0x000fe20000300000 */
.L_x_7912:
[----:B------:R-:W-:Y:S01]  /*4410*/  IMAD R61, R184, 0x8, R2 ;  /* 0x00000008b83d7824 */ /* 0x000fe200078e0202 */
[----:B------:R-:W-:Y:S01]  /*4420*/  SHF.L.U32 R68, R190, 0x1f, RZ ;  /* 0x0000001fbe447819 */ /* 0x000fe200000006ff */
[----:B------:R-:W-:Y:S01]  /*4430*/  BSSY B1, `(.L_x_7913) ;  /* 0x0000004000017945 */ /* 0x000fe20003800000 */
[----:B------:R-:W-:Y:S02]  /*4440*/  SHF.R.S32.HI R65, RZ, 0x1f, R63 ;  /* 0x0000001fff417819 */ /* 0x000fe4000001143f */
[----:B------:R-:W1:Y:S02]  /*4450*/  SYNCS.PHASECHK.TRANS64.TRYWAIT P4, [R61+URZ+0x28c90], R68 ;  /* 0x028c90443d0075a7 */ /* 0x000e64000808017f */
[----:B-1----:R-:W-:Y:S05]  /*4460*/  @!P4 BRA `(.L_x_7914) ;  /* 0x000001a40088c947 */ /* 0x002fea0003800000 */
.L_x_8177:
[----:B------:R-:W-:Y:S05]  /*4470*/  BSYNC B1 ;  /* 0x0000000000017941 */ /* 0x000fea0003800000 */
.L_x_7913:
        /* <DEDUP_REMOVED lines=24> */
.L_x_8181:
        /* <DEDUP_REMOVED lines=18> */
.L_x_7899:
[----:B------:R-:W-:Y:S05]  /*4720*/  BSYNC B0 ;  /* 0x0000000000007941 */ /* 0x000fea0003800000 */
.L_x_7890:
[----:B0-2-4-:R-:W0:Y:S01]  /*4730*/  S2R R4, SR_TID.X ;  /* 0x0000000000047919 */ /* 0x015e220000002100 */
        /* <DEDUP_REMOVED lines=16> */
.L_x_7917:
[----:B------:R-:W-:Y:S05]  /*4840*/  BSYNC B0 ;  /* 0x0000000000007941 */ /* 0x000fea0003800000 */
.L_x_7916:
[----:B------:R-:W2:Y:S01]  /*4850*/  SYNCS.PHASECHK.TRANS64.TRYWAIT P3, [R61+URZ+0x28cb0], R68 ;  /* 0x028cb0443d0075a7 */ /* 0x000ea2000806017f */
[----:B------:R-:W-:Y:S04]  /*4860*/  BSSY B0, `(.L_x_7918) ;  /* 0x0000002000007945 */ /* 0x000fe80003800000 */
[----:B--2---:R-:W-:Y:S05]  /*4870*/  @!P3 BRA `(.L_x_7919) ;  /* 0x000001a000dcb947 */ /* 0x004fea0003800000 */
.L_x_8182:
[----:B------:R-:W-:Y:S05]  /*4880*/  BSYNC B0 ;  /* 0x0000000000007941 */ /* 0x000fea0003800000 */
.L_x_7918:
        /* <DEDUP_REMOVED lines=8> */
[----:B------:R-:W-:Y:S02]  /*4910*/  IADD3 R5, R5, R63, RZ ;  /* 0x0000003f05057210 */ /* 0x000fe40007ffe0ff */
        /* <DEDUP_REMOVED lines=10> */
[----:B------:R-:W4:Y:S08]  /*49c0*/  SHFL.IDX PT, R10, R10, RZ, 0x1c1f ;  /* 0x001c1fff0a0a7589 */ /* 0x000f3000000e0000 */
[----:B------:R-:W-:Y:S05]  /*49d0*/  @!P3 BRA `(.L_x_7921) ;  /* 0x0000000400d0b947 */ /* 0x000fea0003800000 */
[----:B------:R-:W5:Y:S01]  /*49e0*/  LDL R55, [R1] ;  /* 0x0000000001377983 */ /* 0x000f620000100800 */
[----:B------:R-:W-:-:S03]  /*49f0*/  ULDC UR4, c[0x0][0x320] ;  /* 0x0000c80000047ab9 */ /* 0x000fc60000000800 */
[----:B------:R-:W2:Y:S04]  /*4a00*/  LDL R25, [R1+0x4] ;  /* 0x0000040001197983 */ /* 0x000ea80000100800 */
[----:B------:R-:W2:Y:S04]  /*4a10*/  LDL R24, [R1+0x8] ;  /* 0x0000080001187983 */ /* 0x000ea80000100800 */
[----:B------:R-:W2:Y:S01]  /*4a20*/  LDL R54, [R1+0xc] ;  /* 0x00000c0001367983 */ /* 0x000ea20000100800 */
[----:B------:R-:W-:Y:S01]  /*4a30*/  ISETP.GE.AND P5, PT, R16, UR4, PT ;  /* 0x0000000410007c0c */ /* 0x000fe2000bfa6270 */
[----:B------:R-:W-:-:S02]  /*4a40*/  IMAD R9, R184, 0x8000, R48 ;  /* 0x00008000b8097824 */ /* 0x000fc400078e0230 */
[----:B------:R-:W2:Y:S02]  /*4a50*/  LDL R27, [R1+0x10] ;  /* 0x00001000011b7983 */ /* 0x000ea40000100800 */
[----:B------:R-:W-:Y:S02]  /*4a60*/  IMAD R13, R9, 0x2, R2 ;  /* 0x00000002090d7824 */ /* 0x000fe400078e0202 */
[----:B------:R-:W2:Y:S01]  /*4a70*/  LDL R26, [R1+0x14] ;  /* 0x00001400011a7983 */ /* 0x000ea20000100800 */
[----:B------:R-:W-:Y:S01]  /*4a80*/  LOP3.LUT P3, RZ, R193, 0x4, RZ, 0xc0, !PT ;  /* 0x00000004c1ff7812 */ /* 0x000fe2000786c0ff */
[C---:B------:R-:W-:Y:S02]  /*4a90*/  VIADD R15, R9.reuse, 0x20 ;  /* 0x00000020090f7836 */ /* 0x040fe40000000000 */
[C---:B-1-3--:R-:W-:Y:S02]  /*4aa0*/  VIADD R14, R16.reuse, 0x40 ;  /* 0x00000040100e7836 */ /* 0x04afe40000000000 */
[----:B------:R-:W1:Y:S08]  /*4ab0*/  @!P5 LDS.128 R4, [R13+0x400] ;  /* 0x000400000d04d984 */ /* 0x000e700000000c00 */
[----:B------:R-:W-:Y:S01]  /*4ac0*/  @P3 VIADD R15, R9, 0xffffffe0 ;  /* 0xffffffe0090f3836 */ /* 0x000fe20000000000 */
[----:B0-----:R-:W-:-:S03]  /*4ad0*/  @!P5 LEA R8, P3, R16, R11, 0x1 ;  /* 0x0000000b1008d211 */ /* 0x001fc600078608ff */
[----:B------:R-:W-:Y:S01]  /*4ae0*/  IMAD R12, R15, 0x2, R2 ;  /* 0x000000020f0c7824 */ /* 0x000fe200078e0202 */
[----:B----4-:R-:W-:Y:S01]  /*4af0*/  @!P5 LEA.HI.X R9, R16, R10, R17, 0x1, P3 ;  /* 0x0000000a1009d211 */ /* 0x010fe200018f0c11 */
        /* <DEDUP_REMOVED lines=10> */
[----:B-----5:R-:W-:-:S05]  /*4ba0*/  @!P5 LEA R8, P3, R55, R11, 0x1 ;  /* 0x0000000b3708d211 */ /* 0x020fca00078608ff */
[----:B--2---:R-:W-:Y:S02]  /*4bb0*/  @!P5 IMAD.X R9, R10, 0x1, R25, P3 ;  /* 0x000000010a09d824 */ /* 0x004fe400018e0619 */
[----:B------:R-:W2:Y:S01]  /*4bc0*/  LDL R25, [R1+0x18] ;  /* 0x0000180001197983 */ /* 0x000ea20000100800 */
[----:B------:R-:W-:Y:S01]  /*4bd0*/  ISETP.GE.AND P3, PT, R14, UR4, PT ;  /* 0x000000040e007c0c */ /* 0x000fe2000bf66270 */
[----:B------:R-:W-:Y:S02]  /*4be0*/  VIADD R14, R16, 0x80 ;  /* 0x00000080100e7836 */ /* 0x000fe40000000000 */
[----:B0-----:R0:W-:Y:S10]  /*4bf0*/  @!P5 ST.E.128 desc[UR40][R8.64], R4 ;  /* 0x000000040800d985 */ /* 0x0011f4000c101d28 */
[----:B------:R-:W1:Y:S01]  /*4c00*/  @!P3 LDS.128 R4, [R12+0x2400] ;  /* 0x002400000c04b984 */ /* 0x000e620000000c00 */
[----:B0-----:R-:W-:-:S05]  /*4c10*/  @!P3 LEA R8, P5, R229, R11, 0x1 ;  /* 0x0000000be508b211 */ /* 0x001fca00078a08ff */
[----:B------:R-:W-:Y:S02]  /*4c20*/  @!P3 IMAD.X R9, R10, 0x1, R24, P5 ;  /* 0x000000010a09b824 */ /* 0x000fe400028e0618 */
[----:B------:R-:W4:Y:S01]  /*4c30*/  LDL R24, [R1+0x1c] ;  /* 0x00001c0001187983 */ /* 0x000f220000100800 */
[----:B------:R-:W-:Y:S01]  /*4c40*/  ISETP.GE.AND P5, PT, R14, UR4, PT ;  /* 0x000000040e007c0c */ /* 0x000fe2000bfa6270 */
[----:B------:R-:W-:Y:S02]  /*4c50*/  VIADD R14, R16, 0xa0 ;  /* 0x000000a0100e7836 */ /* 0x000fe40000000000 */
[----:B-1----:R0:W-:Y:S10]  /*4c60*/  @!P3 ST.E.128 desc[UR40][R8.64], R4 ;  /* 0x000000040800b985 */ /* 0x0021f4000c101d28 */
[----:B------:R-:W1:Y:S01]  /*4c70*/  @!P5 LDS.128 R4, [R13+0x4400] ;  /* 0x004400000d04d984 */ /* 0x000e620000000c00 */
[----:B0-----:R-:W-:-:S04]  /*4c80*/  @!P5 LEA R8, P3, R228, R11, 0x1 ;  /* 0x0000000be408d211 */ /* 0x001fc800078608ff */
[----:B------:R-:W-:Y:S02]  /*4c90*/  @!P5 IADD3.X R9, R10, R54, RZ, P3, !PT ;  /* 0x000000360a09d210 */ /* 0x000fe40001ffe4ff */
[----:B------:R-:W5:Y:S01]  /*4ca0*/  LDL R54, [R1+0x24] ;  /* 0x0000240001367983 */ /* 0x000f620000100800 */
[----:B------:R-:W-:-:S03]  /*4cb0*/  ISETP.GE.AND P3, PT, R14, UR4, PT ;  /* 0x000000040e007c0c */ /* 0x000fc6000bf66270 */
[----:B-1----:R0:W-:Y:S10]  /*4cc0*/  @!P5 ST.E.128 desc[UR40][R8.64], R4 ;  /* 0x000000040800d985 */ /* 0x0021f4000c101d28 */
        /* <DEDUP_REMOVED lines=17> */
[----:B--2---:R-:W-:Y:S02]  /*4de0*/  @!P3 IMAD.X R9, R10, 0x1, R25, P5 ;  /* 0x000000010a09b824 */ /* 0x004fe400028e0619 */
[----:B------:R-:W2:Y:S01]  /*4df0*/  LDL R25, [R1+0x30] ;  /* 0x0000300001197983 */ /* 0x000ea20000100800 */
[----:B------:R-:W-:-:S03]  /*4e00*/  ISETP.GE.AND P5, PT, R14, UR4, PT ;  /* 0x000000040e007c0c */ /* 0x000fc6000bfa6270 */
[----:B-1----:R0:W-:Y:S10]  /*4e10*/  @!P3 ST.E.128 desc[UR40][R8.64], R4 ;  /* 0x000000040800b985 */ /* 0x0021f4000c101d28 */
[----:B------:R-:W1:Y:S01]  /*4e20*/  @!P5 LDS.128 R4, [R13+0x8400] ;  /* 0x008400000d04d984 */ /* 0x000e620000000c00 */
[----:B0-----:R-:W-:-:S05]  /*4e30*/  @!P5 LEA R8, P3, R224, R11, 0x1 ;  /* 0x0000000be008d211 */ /* 0x001fca00078608ff */
[----:B----4-:R-:W-:Y:S02]  /*4e40*/  @!P5 IMAD.X R9, R10, 0x1, R24, P3 ;  /* 0x000000010a09d824 */ /* 0x010fe400018e0618 */
[----:B------:R-:W4:Y:S01]  /*4e50*/  LDL R24, [R1+0x34] ;  /* 0x0000340001187983 */ /* 0x000f220000100800 */
        /* <DEDUP_REMOVED lines=17> */
[----:B------:R-:W-:-:S02]  /*4f70*/  IADD3 R14, R16, 0x180, RZ ;  /* 0x00000180100e7810 */ /* 0x000fc40007ffe0ff */
[----:B0-----:R-:W-:-:S05]  /*4f80*/  @!P3 LEA R8, P5, R216, R11, 0x1 ;  /* 0x0000000bd808b211 */ /* 0x001fca00078a08ff */
[----:B------:R-:W-:Y:S01]  /*4f90*/  @!P3 IMAD.X R9, R10, 0x1, R27, P5 ;  /* 0x000000010a09b824 */ /* 0x000fe200028e061b */
        /* <DEDUP_REMOVED lines=15> */
[----:B------:R-:W-:Y:S01]  /*5090*/  VIADD R14, R16, 0x1e0 ;  /* 0x000001e0100e7836 */ /* 0x000fe20000000000 */
[----:B0-----:R-:W-:-:S05]  /*50a0*/  @!P5 LEA R8, P3, R212, R11, 0x1 ;  /* 0x0000000bd408d211 */ /* 0x001fca00078608ff */
[----:B----4-:R-:W-:Y:S01]  /*50b0*/  @!P5 IMAD.X R9, R10, 0x1, R24, P3 ;  /* 0x000000010a09d824 */ /* 0x010fe200018e0618 */
[----:B------:R-:W-:-:S04]  /*50c0*/  ISETP.GE.AND P3, PT, R14, UR4, PT ;  /* 0x000000040e007c0c */ /* 0x000fc8000bf66270 */
[----:B-1----:R0:W-:Y:S09]  /*50d0*/  @!P5 ST.E.128 desc[UR40][R8.64], R4 ;  /* 0x000000040800d985 */ /* 0x0021f2000c101d28 */
[----:B------:R-:W1:Y:S01]  /*50e0*/  @!P3 LDS.128 R4, [R12+0xe400] ;  /* 0x00e400000c04b984 */ /* 0x000e620000000c00 */
[----:B0-----:R-:W-:-:S05]  /*50f0*/  @!P3 LEA R8, P5, R211, R11, 0x1 ;  /* 0x0000000bd308b211 */ /* 0x001fca00078a08ff */
[----:B---3--:R-:W-:-:S05]  /*5100*/  @!P3 IMAD.X R9, R10, 0x1, R15, P5 ;  /* 0x000000010a09b824 */ /* 0x008fca00028e060f */
[----:B-1----:R0:W-:Y:S03]  /*5110*/  @!P3 ST.E.128 desc[UR40][R8.64], R4 ;  /* 0x000000040800b985 */ /* 0x0021e6000c101d28 */
.L_x_7921:
[----:B------:R-:W-:Y:S05]  /*5120*/  BSYNC B0 ;  /* 0x0000000000007941 */ /* 0x000fea0003800000 */
.L_x_7920:
        /* <DEDUP_REMOVED lines=13> */
[----:B0-----:R-:W-:Y:S02]  /*5200*/  SEL R5, RZ, 0x1, P4 ;  /* 0x00000001ff057807 */ /* 0x001fe40002000000 */
[----:B------:R-:W-:Y:S02]  /*5210*/  SEL R184, R184, RZ, P4 ;  /* 0x000000ffb8b87207 */ /* 0x000fe40002000000 */
[----:B------:R-:W-:Y:S01]  /*5220*/  LOP3.LUT R190, R190, R5, RZ, 0x3c, !PT ;  /* 0x00000005bebe7212 */ /* 0x000fe200078e3cff */
[----:B-1----:R-:W-:Y:S06]  /*5230*/  @P2 BRA `(.L_x_7922) ;  /* 0xffffffd8001c2947 */ /* 0x002fec000383ffff */
.L_x_7885:
[----:B------:R-:W2:Y:S01]  /*5240*/  LDL R4, [R1+0x60] ;  /* 0x0000600001047983 */ /* 0x000ea20000100800 */
[----:B------:R-:W-:Y:S01]  /*5250*/  BSSY B0, `(.L_x_7923) ;  /* 0x0000005000007945 */ /* 0x000fe20003800000 */
[----:B--2---:R-:W-:-:S03]  /*5260*/  ISETP.NE.AND P0, PT, R4, 0x1, PT ;  /* 0x000000010400780c */ /* 0x004fc60003f05270 */
[----:B------:R-:W-:Y:S10]  /*5270*/  @P3 BRA `(.L_x_7924) ;  /* 0x0000000000083947 */ /* 0x000ff40003800000 */
[----:B------:R-:W0:Y:S02]  /*5280*/  FENCE.VIEW.ASYNC.G ;  /* 0x00000000000073c6 */ /* 0x000e240000000100 */
[----:B0-----:R-:W-:Y:S06]  /*5290*/  BAR.ARV 0xc, 0x180 ;  /* 0x0306000000007b1d */ /* 0x001fec0000002000 */
.L_x_7924:
[----:B------:R-:W-:Y:S05]  /*52a0*/  BSYNC B0 ;  /* 0x0000000000007941 */ /* 0x000fea0003800000 */
.L_x_7923:
[----:B------:R-:W-:Y:S04]  /*52b0*/  BSSY B7, `(.L_x_7925) ;  /* 0x0000c20000077945 */ /* 0x000fe80003800000 */
[----:B------:R-:W-:Y:S05]  /*52c0*/  @!P0 BRA `(.L_x_7926) ;  /* 0x00000020006c8947 */ /* 0x000fea0003800000 */
[----:B------:R-:W0:Y:S01]  /*52d0*/  LDC R0, c[0x0][0x448] ;  /* 0x00011200ff007b82 */ /* 0x000e220000000800 */
[----:B------:R-:W-:Y:S01]  /*52e0*/  VIADD R3, R199, 0x3f ;  /* 0x0000003fc7037836 */ /* 0x000fe20000000000 */
[----:B------:R-:W-:Y:S01]  /*52f0*/  BSSY B0, `(.L_x_7927) ;  /* 0x000002c000007945 */ /* 0x000fe20003800000 */
[----:B0-----:R-:W-:-:S13]  /*5300*/  ISETP.NE.AND P0, PT, R0, 0x1, PT ;  /* 0x000000010000780c */ /* 0x001fda0003f05270 */
[----:B------:R-:W0:Y:S08]  /*5310*/  @P0 LDC R0, c[0x0][0x44c] ;  /* 0x00011300ff000b82 */ /* 0x000e300000000800 */
[----:B------:R-:W1:Y:S01]  /*5320*/  @P0 LDC R5, c[0x0][0x450] ;  /* 0x00011400ff050b82 */ /* 0x000e620000000800 */
[----:B0-----:R-:W-:-:S05]  /*5330*/  @P0 IMAD.HI.U32 R0, R3, R0, RZ ;  /* 0x0000000003000227 */ /* 0x001fca00078e00ff */
[----:B-1----:R-:W-:-:S05]  /*5340*/  @P0 SHF.R.U32.HI R3, RZ, R5, R0 ;  /* 0x00000005ff030219 */ /* 0x002fca0000011600 */
[----:B------:R-:W-:-:S05]  /*5350*/  IMAD.IADD R3, R38, 0x1, R3 ;  /* 0x0000000126037824 */ /* 0x000fca00078e0203 */
[----:B------:R-:W-:-:S04]  /*5360*/  SHF.R.S32.HI R0, RZ, 0x1f, R3 ;  /* 0x0000001fff007819 */ /* 0x000fc80000011403 */
[----:B------:R-:W-:Y:S02]  /*5370*/  LEA.HI R0, R0, R3, RZ, 0x6 ;  /* 0x0000000300007211 */ /* 0x000fe400078f30ff */
[----:B------:R-:W-:Y:S02]  /*5380*/  MOV R3, RZ ;  /* 0x000000ff00037202 */ /* 0x000fe40000000f00 */
[----:B------:R-:W-:-:S04]  /*5390*/  SHF.R.S32.HI R0, RZ, 0x6, R0 ;  /* 0x00000006ff007819 */ /* 0x000fc80000011400 */
[----:B------:R-:W-:-:S04]  /*53a0*/  VIMNMX R37, R37, R0, PT ;  /* 0x0000000025257248 */ /* 0x000fc80003fe0100 */
[----:B------:R-:W-:-:S13]  /*53b0*/  ISETP.GE.AND P0, PT, R37, 0x1, PT ;  /* 0x000000012500780c */ /* 0x000fda0003f06270 */
[----:B------:R-:W-:Y:S05]  /*53c0*/  @!P0 BRA `(.L_x_7928) ;  /* 0x0000000000788947 */ /* 0x000fea0003800000 */
[----:B------:R-:W2:Y:S01]  /*53d0*/  LDL R4, [R1+0x3c] ;  /* 0x00003c0001047983 */ /* 0x000ea20000100800 */
[----:B------:R-:W-:Y:S01]  /*53e0*/  ULDC UR4, c[0x0][0x9f0] ;  /* 0x00027c0000047ab9 */ /* 0x000fe20000000800 */
[----:B--2---:R-:W-:-:S04]  /*53f0*/  ISETP.NE.AND P0, PT, R4, RZ, PT ;  /* 0x000000ff0400720c */ /* 0x004fc80003f05270 */
[----:B------:R-:W-:-:S04]  /*5400*/  SEL R9, R4, UR4, P0 ;  /* 0x0000000404097c07 */ /* 0x000fc80008000000 */
[-C--:B------:R-:W-:Y:S02]  /*5410*/  IABS R6, R9.reuse ;  /* 0x0000000900067213 */ /* 0x080fe40000000000 */
[----:B------:R-:W-:Y:S02]  /*5420*/  IADD3 R0, R9, -0x1, R37 ;  /* 0xffffffff09007810 */ /* 0x000fe40007ffe025 */
[----:B------:R-:W0:Y:S01]  /*5430*/  I2F.RP R3, R6 ;  /* 0x0000000600037306 */ /* 0x000e220000209400 */
[-C--:B----4-:R-:W-:Y:S02]  /*5440*/  IABS R10, R9.reuse ;  /* 0x00000009000a7213 */ /* 0x090fe40000000000 */
        /* <DEDUP_REMOVED lines=22> */
.L_x_7928:
[----:B------:R-:W-:Y:S05]  /*55b0*/  BSYNC B0 ;  /* 0x0000000000007941 */ /* 0x000fea0003800000 */
.L_x_7927:
        /* <DEDUP_REMOVED lines=43> */
[----:B---3--:R-:W-:Y:S02]  /*5870*/  CS2R R70, SRZ ;  /* 0x0000000000467805 */ /* 0x008fe4000001ff00 */
        /* <DEDUP_REMOVED lines=22> */
[----:B--2---:R-:W-:-:S05]  /*59e0*/  IMAD R0, R0, R3, RZ ;  /* 0x0000000300007224 */ /* 0x004fca00078e02ff */
[----:B------:R-:W-:Y:S02]  /*59f0*/  VIADDMNMX R3, R0, R3, R37, PT ;  /* 0x0000000300037246 */ /* 0x000fe40003800125 */
[----:B------:R-:W-:Y:S02]  /*5a00*/  CS2R R36, SRZ ;  /* 0x0000000000247805 */ /* 0x000fe4000001ff00 */
[----:B------:R-:W-:-:S13]  /*5a10*/  ISETP.GT.AND P1, PT, R3, R0, PT ;  /* 0x000000000300720c */ /* 0x000fda0003f24270 */
[----:B------:R-:W-:Y:S05]  /*5a20*/  @!P1 BRA `(.L_x_7929) ;  /* 0x000000b800a09947 */ /* 0x000fea0003800000 */
[----:B------:R-:W2:Y:S01]  /*5a30*/  LDL R4, [R1+0x58] ;  /* 0x0000580001047983 */ /* 0x000ea20000100800 */
[----:B------:R-:W-:-:S03]  /*5a40*/  ISETP.NE.AND P0, PT, R186, 0x3, PT ;  /* 0x00000003ba00780c */ /* 0x000fc60003f05270 */
[----:B--2---:R-:W0:Y:S02]  /*5a50*/  SHFL.IDX PT, R4, R4, RZ, 0x1f ;  /* 0x00001fff04047589 */ /* 0x004e2400000e0000 */
[----:B0-----:R-:W-:-:S04]  /*5a60*/  LEA.HI R5, R4, R4, RZ, 0x1 ;  /* 0x0000000404057211 */ /* 0x001fc800078f08ff */
[----:B------:R-:W-:-:S05]  /*5a70*/  LOP3.LUT R5, R5, 0x1fffe, RZ, 0xc0, !PT ;  /* 0x0001fffe05057812 */ /* 0x000fca00078ec0ff */
[----:B------:R-:W-:-:S04]  /*5a80*/  IMAD.IADD R5, R4, 0x1, -R5 ;  /* 0x0000000104057824 */ /* 0x000fc800078e0a05 */
[----:B------:R-:W-:-:S04]  /*5a90*/  IMAD R5, R5, 0x8000, R2 ;  /* 0x0000800005057824 */ /* 0x000fc800078e0202 */
[----:B------:R-:W-:-:S05]  /*5aa0*/  VIADD R5, R5, 0x400 ;  /* 0x0000040005057836 */ /* 0x000fca0000000000 */
[----:B------:R-:W-:-:S04]  /*5ab0*/  SHF.R.U32.HI R5, RZ, 0x4, R5 ;  /* 0x00000004ff057819 */ /* 0x000fc80000011605 */
[----:B------:R-:W-:-:S04]  /*5ac0*/  LOP3.LUT R5, R5, 0x3fff, RZ, 0xc0, !PT ;  /* 0x00003fff05057812 */ /* 0x000fc800078ec0ff */
[----:B------:R-:W-:Y:S01]  /*5ad0*/  LOP3.LUT R20, R5, 0x2000000, RZ, 0xfc, !PT ;  /* 0x0200000005147812 */ /* 0x000fe200078efcff */
[----:B------:R-:W-:Y:S06]  /*5ae0*/  @!P0 BRA `(.L_x_7930) ;  /* 0x0000000000048947 */ /* 0x000fec0003800000 */
[----:B------:R-:W-:Y:S01]  /*5af0*/  BPT.TRAP 0x1 ;  /* 0x000000040000795c */ /* 0x000fe20000300000 */
.L_x_7930:
[C---:B------:R-:W-:Y:S01]  /*5b00*/  LEA R12, R19.reuse, R2, 0x3 ;  /* 0x00000002130c7211 */ /* 0x040fe200078e18ff */
[----:B------:R-:W-:Y:S01]  /*5b10*/  VIADD R4, R2, 0x26800 ;  /* 0x0002680002047836 */ /* 0x000fe20000000000 */
[----:B------:R-:W-:Y:S01]  /*5b20*/  SHF.L.U32 R5, R22, 0x1f, RZ ;  /* 0x0000001f16057819 */ /* 0x000fe200000006ff */
[----:B------:R-:W-:Y:S01]  /*5b30*/  BSSY B0, `(.L_x_7931) ;  /* 0x0000008000007945 */ /* 0x000fe20003800000 */
[----:B------:R-:W-:Y:S02]  /*5b40*/  IMAD R6, R19, 0x1000, R20 ;  /* 0x0000100013067824 */ /* 0x000fe400078e0214 */
[----:B------:R-:W0:Y:S01]  /*5b50*/  SYNCS.PHASECHK.TRANS64.TRYWAIT P1, [R12+URZ+0x28c50], R5 ;  /* 0x028c50050c0075a7 */ /* 0x000e22000802017f */
[----:B------:R-:W-:Y:S01]  /*5b60*/  SHF.R.U32.HI R4, RZ, 0x4, R4 ;  /* 0x00000004ff047819 */ /* 0x000fe20000011604 */
[----:B------:R-:W-:-:S03]  /*5b70*/  IMAD.MOV.U32 R7, RZ, RZ, 0x40000040 ;  /* 0x40000040ff077424 */ /* 0x000fc600078e00ff */
[----:B------:R-:W-:-:S04]  /*5b80*/  LOP3.LUT R4, R4, 0x3fff, RZ, 0xc0, !PT ;  /* 0x00003fff04047812 */ /* 0x000fc800078ec0ff */
[----:B------:R-:W-:Y:S01]  /*5b90*/  LOP3.LUT R4, R4, 0x10000, RZ, 0xfc, !PT ;  /* 0x0001000004047812 */ /* 0x000fe200078efcff */
[----:B0-----:R-:W-:Y:S06]  /*5ba0*/  @!P1 BRA `(.L_x_7932) ;  /* 0x0000019000249947 */ /* 0x001fec0003800000 */
.L_x_8183:
[----:B------:R-:W-:Y:S05]  /*5bb0*/  BSYNC B0 ;  /* 0x0000000000007941 */ /* 0x000fea0003800000 */
.L_x_7931:
[----:B------:R-:W-:Y:S01]  /*5bc0*/  BAR.SYNC.DEFER_BLOCKING 0xe, 0x100 ;  /* 0x0384000000007b1d */ /* 0x000fe20000010000 */
[----:B0-----:R-:W-:Y:S01]  /*5bd0*/  IMAD.MOV.U32 R5, RZ, RZ, 0x40000040 ;  /* 0x40000040ff057424 */ /* 0x001fe200078e00ff */
[C---:B------:R-:W-:Y:S01]  /*5be0*/  R2UR UR6, R6.reuse ;  /* 0x00000000060672ca */ /* 0x040fe200000e0000 */
[----:B----4-:R-:W-:Y:S01]  /*5bf0*/  VIADD R10, R6, 0x100 ;  /* 0x00000100060a7836 */ /* 0x010fe20000000000 */
[----:B------:R-:W-:Y:S01]  /*5c00*/  R2UR UR7, R7 ;  /* 0x00000000070772ca */ /* 0x000fe200000e0000 */
[----:B------:R-:W-:Y:S01]  /*5c10*/  IMAD.MOV.U32 R11, RZ, RZ, 0x40000040 ;  /* 0x40000040ff0b7424 */ /* 0x000fe200078e00ff */
        /* <DEDUP_REMOVED lines=42> */
.L_x_7933:
[----:B------:R-:W-:Y:S01]  /*5ec0*/  VIADD R3, R3, 0xfffffffe ;  /* 0xfffffffe03037836 */ /* 0x000fe20000000000 */
[----:B------:R-:W-:Y:S01]  /*5ed0*/  BSSY B0, `(.L_x_7934) ;  /* 0x00000cc000007945 */ /* 0x000fe20003800000 */
[----:B------:R-:W-:-:S03]  /*5ee0*/  VIADD R12, R12, 0x28c60 ;  /* 0x00028c600c0c7836 */ /* 0x000fc60000000000 */
[----:B------:R-:W-:Y:S02]  /*5ef0*/  ISETP.GE.AND P1, PT, R3, R0, PT ;  /* 0x000000000300720c */ /* 0x000fe40003f26270 */
[----:B------:R-:W-:-:S04]  /*5f00*/  PRMT R12, R187, 0x654, R12 ;  /* 0x00000654bb0c7816 */ /* 0x000fc8000000000c */
[----:B------:R0:W-:Y:S07]  /*5f10*/  SYNCS.ARRIVE.TRANS64.RED.A1T0 RZ, [R12+URZ], RZ ;  /* 0x000000ff0cff79a7 */ /* 0x0001ee000810043f */
[----:B------:R-:W-:Y:S05]  /*5f20*/  @!P1 BRA `(.L_x_7935) ;  /* 0x0000000c00189947 */ /* 0x000fea0003800000 */
.L_x_7942:
        /* <DEDUP_REMOVED lines=142> */
.L_x_7936:
[----:B------:R-:W-:Y:S01]  /*6810*/  IMAD R21, R19, 0x8, R2 ;  /* 0x0000000813157824 */ /* 0x000fe200078e0202 */
[----:B------:R-:W-:-:S04]  /*6820*/  SHF.L.U32 R12, R22, 0x1f, RZ ;  /* 0x0000001f160c7819 */ /* 0x000fc800000006ff */
[----:B------:R0:W1:Y:S01]  /*6830*/  SYNCS.PHASECHK.TRANS64.TRYWAIT P1, [R21+URZ+0x28c50], R12 ;  /* 0x028c500c150075a7 */ /* 0x000062000802017f */
[----:B------:R-:W-:Y:S05]  /*6840*/  @!P0 BRA `(.L_x_7937) ;  /* 0x0000000000048947 */ /* 0x000fea0003800000 */
[----:B------:R-:W-:Y:S01]  /*6850*/  BPT.TRAP 0x1 ;  /* 0x000000040000795c */ /* 0x000fe20000300000 */
.L_x_7937:
[----:B------:R-:W-:Y:S04]  /*6860*/  BSSY B1, `(.L_x_7938) ;  /* 0x0000004000017945 */ /* 0x000fe80003800000 */
[----:B-1----:R-:W-:Y:S05]  /*6870*/  @P1 BRA `(.L_x_7939) ;  /* 0x0000000000081947 */ /* 0x002fea0003800000 */
[----:B------:R-:W1:Y:S02]  /*6880*/  SYNCS.PHASECHK.TRANS64.TRYWAIT P1, [R21+URZ+0x28c50], R12 ;  /* 0x028c500c150075a7 */ /* 0x000e64000802017f */
[----:B-1----:R-:W-:Y:S05]  /*6890*/  @!P1 BRA `(.L_x_7940) ;  /* 0x0000018000fc9947 */ /* 0x002fea0003800000 */
.L_x_7939:
[----:B------:R-:W-:Y:S05]  /*68a0*/  BSYNC B1 ;  /* 0x0000000000017941 */ /* 0x000fea0003800000 */
.L_x_7938:
[----:B01----:R-:W-:Y:S01]  /*68b0*/  IMAD R12, R19, 0x1000, R20 ;  /* 0x00001000130c7824 */ /* 0x003fe200078e0214 */
[----:B------:R-:W-:Y:S01]  /*68c0*/  R2UR UR4, R4 ;  /* 0x00000000040472ca */ /* 0x000fe200000e0000 */
[----:B------:R-:W-:Y:S01]  /*68d0*/  IMAD.MOV.U32 R13, RZ, RZ, 0x40000040 ;  /* 0x40000040ff0d7424 */ /* 0x000fe200078e00ff */
[----:B------:R-:W-:Y:S01]  /*68e0*/  R2UR UR5, R5 ;  /* 0x00000000050572ca */ /* 0x000fe200000e0000 */
[----:B------:R-:W-:Y:S01]  /*68f0*/  WARPGROUP.ARRIVE ;  /* 0x00000000000079c5 */ /* 0x000fe20000000000 */
[C---:B------:R-:W-:Y:S01]  /*6900*/  R2UR UR6, R12.reuse ;  /* 0x000000000c0672ca */ /* 0x040fe200000e0000 */
[----:B------:R-:W-:Y:S01]  /*6910*/  IMAD.MOV.U32 R15, RZ, RZ, 0x40000040 ;  /* 0x40000040ff0f7424 */ /* 0x000fe200078e00ff */
[----:B------:R-:W-:Y:S01]  /*6920*/  R2UR UR7, R13 ;  /* 0x000000000d0772ca */ /* 0x000fe200000e0000 */
[----:B------:R-:W-:Y:S01]  /*6930*/  IMAD.MOV.U32 R13, RZ, RZ, 0x40000040 ;  /* 0x40000040ff0d7424 */ /* 0x000fe200078e00ff */
[----:B------:R-:W-:-:S11]  /*6940*/  IADD3 R14, R12, 0x80, RZ ;  /* 0x000000800c0e7810 */ /* 0x000fd60007ffe0ff */
        /* <DEDUP_REMOVED lines=32> */
.L_x_7941:
[----:B------:R-:W-:-:S05]  /*6b50*/  VIADD R21, R21, 0x28c60 ;  /* 0x00028c6015157836 */ /* 0x000fca0000000000 */
[----:B------:R-:W-:-:S04]  /*6b60*/  PRMT R21, R187, 0x654, R21 ;  /* 0x00000654bb157816 */ /* 0x000fc80000000015 */
[----:B------:R1:W-:Y:S01]  /*6b70*/  SYNCS.ARRIVE.TRANS64.RED.A1T0 RZ, [R21+URZ], RZ ;  /* 0x000000ff15ff79a7 */ /* 0x0003e2000810043f */
[----:B------:R-:W-:Y:S05]  /*6b80*/  @P2 BRA `(.L_x_7942) ;  /* 0xfffffff000e82947 */ /* 0x000fea000383ffff */
.L_x_7935:
[----:B------:R-:W-:Y:S05]  /*6b90*/  BSYNC B0 ;  /* 0x0000000000007941 */ /* 0x000fea0003800000 */
.L_x_7934:
        /* <DEDUP_REMOVED lines=142> */
.L_x_7926:
[----:B------:R-:W0:Y:S01]  /*7480*/  LDC R0, c[0x0][0x448] ;  /* 0x00011200ff007b82 */ /* 0x000e220000000800 */
[----:B------:R-:W-:Y:S01]  /*7490*/  VIADD R3, R199, 0x3f ;  /* 0x0000003fc7037836 */ /* 0x000fe20000000000 */
[----:B------:R-:W-:Y:S01]  /*74a0*/  BSSY B0, `(.L_x_7943) ;  /* 0x000002c000007945 */ /* 0x000fe20003800000 */
[----:B------:R-:W-:Y:S01]  /*74b0*/  IMAD.MOV.U32 R208, RZ, RZ, RZ ;  /* 0x000000ffffd07224 */ /* 0x000fe200078e00ff */
[----:B0-----:R-:W-:-:S13]  /*74c0*/  ISETP.NE.AND P0, PT, R0, 0x1, PT ;  /* 0x000000010000780c */ /* 0x001fda0003f05270 */
[----:B------:R-:W0:Y:S08]  /*74d0*/  @P0 LDC R0, c[0x0][0x44c] ;  /* 0x00011300ff000b82 */ /* 0x000e300000000800 */
[----:B------:R-:W1:Y:S01]  /*74e0*/  @P0 LDC R5, c[0x0][0x450] ;  /* 0x00011400ff050b82 */ /* 0x000e620000000800 */
[----:B0-----:R-:W-:-:S05]  /*74f0*/  @P0 IMAD.HI.U32 R0, R3, R0, RZ ;  /* 0x0000000003000227 */ /* 0x001fca00078e00ff */
[----:B-1----:R-:W-:-:S05]  /*7500*/  @P0 SHF.R.U32.HI R3, RZ, R5, R0 ;  /* 0x00000005ff030219 */ /* 0x002fca0000011600 */
[----:B------:R-:W-:-:S05]  /*7510*/  IMAD.IADD R3, R38, 0x1, R3 ;  /* 0x0000000126037824 */ /* 0x000fca00078e0203 */
[----:B------:R-:W-:-:S04]  /*7520*/  SHF.R.S32.HI R0, RZ, 0x1f, R3 ;  /* 0x0000001fff007819 */ /* 0x000fc80000011403 */
[----:B------:R-:W-:-:S04]  /*7530*/  LEA.HI R0, R0, R3, RZ, 0x6 ;  /* 0x0000000300007211 */ /* 0x000fc800078f30ff */
        /* <DEDUP_REMOVED lines=16> */
[----:B0-----:R-:W-:Y:S01]  /*7640*/  IADD3 R4, R3, 0xffffffe, RZ ;  /* 0x0ffffffe03047810 */ /* 0x001fe20007ffe0ff */
[----:B------:R-:W-:-:S05]  /*7650*/  IMAD.MOV R3, RZ, RZ, -R10 ;  /* 0x000000ffff037224 */ /* 0x000fca00078e0a0a */
        /* <DEDUP_REMOVED lines=16> */
.L_x_7944:
[----:B------:R-:W-:Y:S05]  /*7760*/  BSYNC B0 ;  /* 0x0000000000007941 */ /* 0x000fea0003800000 */
.L_x_7943:
        /* <DEDUP_REMOVED lines=93> */
[----:B----4-:R-:W-:-:S02]  /*7d40*/  IMAD.U32 R10, RZ, RZ, UR4 ;  /* 0x00000004ff0a7e24 */ /* 0x010fc4000f8e00ff */
[----:B------:R-:W-:Y:S02]  /*7d50*/  IMAD.U32 R11, RZ, RZ, UR5 ;  /* 0x00000005ff0b7e24 */ /* 0x000fe4000f8e00ff */
[----:B------:R-:W-:Y:S02]  /*7d60*/  IMAD.MOV.U32 R8, RZ, RZ, 0x70 ;  /* 0x00000070ff087424 */ /* 0x000fe400078e00ff */
[----:B------:R-:W-:Y:S02]  /*7d70*/  IMAD.MOV.U32 R12, RZ, RZ, 0x1 ;  /* 0x00000001ff0c7424 */ /* 0x000fe400078e00ff */
[----:B------:R-:W-:-:S07]  /*7d80*/  IMAD.MOV.U32 R13, RZ, RZ, RZ ;  /* 0x000000ffff0d7224 */ /* 0x000fce00078e00ff */
[----:B------:R-:W-:-:S07]  /*7d90*/  LEPC R20, `(.L_x_7946) ;  /* 0x000000001014794e */ /* 0x000fce0000000000 */
[----:B0----5:R-:W-:Y:S05]  /*7da0*/  CALL.ABS.NOINC R14 ;  /* 0x000000000e007343 */ /* 0x021fea0003c00000 */
.L_x_7946:
[----:B------:R-:W-:Y:S05]  /*7db0*/  BSYNC B6 ;  /* 0x0000000000067941 */ /* 0x000fea0003800000 */
.L_x_7945:
        /* <DEDUP_REMOVED lines=13> */
.L_x_7950:
[----:B-1----:R1:W2:Y:S02]  /*7e90*/  SYNCS.PHASECHK.TRANS64.TRYWAIT P0, [R2+URZ+0x28c00], R3 ;  /* 0x028c0003020075a7 */ /* 0x0022a4000800017f */
[----:B--2---:R-:W-:Y:S05]  /*7ea0*/  @!P0 NANOSLEEP.SYNCS 0x989680 ;  /* 0x009896800000895d */ /* 0x004fea0003900000 */
[----:B------:R-:W2:Y:S02]  /*7eb0*/  @!P0 SYNCS.PHASECHK.TRANS64 P0, [R2+URZ+0x28c00], R3 ;  /* 0x028c0003020085a7 */ /* 0x000ea4000800007f */
[----:B--2---:R-:W-:Y:S05]  /*7ec0*/  @!P0 BRA `(.L_x_7950) ;  /* 0xfffffffc00f08947 */ /* 0x004fea000383ffff */
.L_x_7949:
[----:B------:R-:W-:Y:S05]  /*7ed0*/  BSYNC B0 ;  /* 0x0000000000007941 */ /* 0x000fea0003800000 */
.L_x_7948:
[----:B------:R-:W-:Y:S05]  /*7ee0*/  BRA `(.L_x_7951) ;  /* 0x0000002c00387947 */ /* 0x000fea0003800000 */
.L_x_7947:
        /* <DEDUP_REMOVED lines=30> */
[----:B0-----:R-:W-:Y:S05]  /*80d0*/  CALL.ABS.NOINC R14 ;  /* 0x000000000e007343 */ /* 0x001fea0003c00000 */
.L_x_7953:
[----:B------:R-:W-:Y:S05]  /*80e0*/  BSYNC B6 ;  /* 0x0000000000067941 */ /* 0x000fea0003800000 */
.L_x_7952:
[----:B------:R-:W-:Y:S01]  /*80f0*/  ULDC.U8 UR4, c[0x0][0x410] ;  /* 0x0001040000047ab9 */ /* 0x000fe20000000000 */
[----:B------:R-:W-:Y:S01]  /*8100*/  BSSY B0, `(.L_x_7954) ;  /* 0x00002a4000007945 */ /* 0x000fe20003800000 */
[----:B------:R-:W-:Y:S01]  /*8110*/  ISETP.NE.AND P0, PT, RZ, UR4, PT ;  /* 0x00000004ff007c0c */ /* 0x000fe2000bf05270 */
[----:B------:R-:W-:-:S12]  /*8120*/  IMAD.IADD R35, R191, 0x1, R199 ;  /* 0x00000001bf237824 */ /* 0x000fd800078e02c7 */
[----:B------:R-:W-:Y:S05]  /*8130*/  @!P0 BRA `(.L_x_7955) ;  /* 0x0000001400748947 */ /* 0x000fea0003800000 */
[----:B------:R-:W0:Y:S01]  /*8140*/  LDC R5, c[0x0][0x448] ;  /* 0x00011200ff057b82 */ /* 0x000e220000000800 */
[----:B------:R-:W1:Y:S01]  /*8150*/  S2R R0, SR_TID.X ;  /* 0x0000000000007919 */ /* 0x000e620000002100 */
[----:B------:R-:W-:Y:S01]  /*8160*/  ULDC.64 UR4, c[0x0][0x3f8] ;  /* 0x0000fe0000047ab9 */ /* 0x000fe20000000a00 */
[----:B------:R-:W-:Y:S01]  /*8170*/  MOV R25, R27 ;  /* 0x0000001b00197202 */ /* 0x000fe20000000f00 */
[----:B------:R-:W-:Y:S01]  /*8180*/  ULDC.64 UR6, c[0x0][0x408] ;  /* 0x0001020000067ab9 */ /* 0x000fe20000000a00 */
[----:B------:R-:W-:Y:S01]  /*8190*/  IMAD.MOV.U32 R153, RZ, RZ, R29 ;  /* 0x000000ffff997224 */ /* 0x000fe200078e001d */
[----:B0-----:R-:W-:Y:S01]  /*81a0*/  ISETP.NE.AND P0, PT, R5, 0x1, PT ;  /* 0x000000010500780c */ /* 0x001fe20003f05270 */
[----:B-1----:R-:W-:-:S12]  /*81b0*/  VIADD R3, R0, 0xffffff80 ;  /* 0xffffff8000037836 */ /* 0x002fd80000000000 */
[----:B------:R-:W0:Y:S01]  /*81c0*/  @P0 LDC R0, c[0x0][0x44c] ;  /* 0x00011300ff000b82 */ /* 0x000e220000000800 */
[----:B------:R-:W-:-:S04]  /*81d0*/  SHF.R.S32.HI R4, RZ, 0x1f, R3 ;  /* 0x0000001fff047819 */ /* 0x000fc80000011403 */
[----:B------:R-:W-:-:S03]  /*81e0*/  LEA.HI R4, R4, R3, RZ, 0x2 ;  /* 0x0000000304047211 */ /* 0x000fc600078f10ff */
[----:B------:R-:W1:Y:S01]  /*81f0*/  @P0 LDC R7, c[0x0][0x450] ;  /* 0x00011400ff070b82 */ /* 0x000e620000000800 */
[----:B------:R-:W-:-:S05]  /*8200*/  LOP3.LUT R4, R4, 0xfffffffc, RZ, 0xc0, !PT ;  /* 0xfffffffc04047812 */ /* 0x000fca00078ec0ff */
[----:B------:R-:W-:-:S04]  /*8210*/  IMAD.IADD R4, R3, 0x1, -R4 ;  /* 0x0000000103047824 */ /* 0x000fc800078e0a04 */
[----:B------:R-:W-:-:S04]  /*8220*/  IMAD R3, R4, 0x20, R35 ;  /* 0x0000002004037824 */ /* 0x000fc800078e0223 */
        /* <DEDUP_REMOVED lines=9> */
[----:B----4-:R-:W-:Y:S01]  /*82c0*/  LEA R10, P0, R24, UR4, 0x1 ;  /* 0x00000004180a7c11 */ /* 0x010fe2000f8008ff */
        /* <DEDUP_REMOVED lines=13> */
.L_x_8189:
        /* <DEDUP_REMOVED lines=9> */
[----:B--2---:R-:W-:Y:S01]  /*8430*/  IMAD.MOV.U32 R4, RZ, RZ, R3 ;  /* 0x000000ffff047224 */ /* 0x004fe200078e0003 */
[----:B------:R-:W-:Y:S01]  /*8440*/  ISETP.GE.AND P2, PT, R188, UR4, PT ;  /* 0x00000004bc007c0c */ /* 0x000fe2000bf46270 */
[----:B-1----:R-:W-:Y:S01]  /*8450*/  IMAD.MOV.U32 R5, RZ, RZ, R0 ;  /* 0x000000ffff057224 */ /* 0x002fe200078e0000 */
[----:B------:R-:W-:Y:S02]  /*8460*/  ISETP.GE.AND P3, PT, R196, UR4, PT ;  /* 0x00000004c4007c0c */ /* 0x000fe4000bf66270 */
[----:B------:R-:W-:Y:S02]  /*8470*/  CS2R R26, SRZ ;  /* 0x00000000001a7805 */ /* 0x000fe4000001ff00 */
[----:B------:R-:W-:Y:S01]  /*8480*/  SHF.R.S32.HI R11, RZ, 0x1f, R196 ;  /* 0x0000001fff0b7819 */ /* 0x000fe200000114c4 */
[----:B---3--:R-:W-:-:S06]  /*8490*/  IMAD.MOV.U32 R9, RZ, RZ, R7 ;  /* 0x000000ffff097224 */ /* 0x008fcc00078e0007 */
[----:B------:R-:W-:Y:S02]  /*84a0*/  @!P2 IMAD.WIDE R4, R188, 0x2, R4 ;  /* 0x00000002bc04a825 */ /* 0x000fe400078e0204 */
[C---:B------:R-:W-:Y:S02]  /*84b0*/  @!P3 SHF.L.U64.HI R11, R196.reuse, 0x1, R11 ;  /* 0x00000001c40bb819 */ /* 0x040fe4000001020b */
[----:B------:R-:W-:Y:S01]  /*84c0*/  @!P3 IMAD.SHL.U32 R6, R196, 0x2, RZ ;  /* 0x00000002c406b824 */ /* 0x000fe200078e00ff */
[----:B------:R1:W5:Y:S01]  /*84d0*/  @!P2 LD.E.64 R26, desc[UR40][R4.64] ;  /* 0x00000028041aa980 */ /* 0x000362000c101b00 */
[----:B------:R-:W-:Y:S02]  /*84e0*/  CS2R R28, SRZ ;  /* 0x00000000001c7805 */ /* 0x000fe4000001ff00 */
[----:B------:R-:W-:Y:S02]  /*84f0*/  CS2R R24, SRZ ;  /* 0x0000000000187805 */ /* 0x000fe4000001ff00 */
[----:B------:R-:W-:-:S02]  /*8500*/  CS2R R20, SRZ ;  /* 0x0000000000147805 */ /* 0x000fc4000001ff00 */
[-C--:B-1----:R-:W-:Y:S02]  /*8510*/  @!P3 IADD3 R4, P0, R3, R6.reuse, RZ ;  /* 0x000000060304b210 */ /* 0x082fe40007f1e0ff */
[----:B----4-:R-:W-:Y:S01]  /*8520*/  @!P3 IADD3 R6, P1, R8, R6, RZ ;  /* 0x000000060806b210 */ /* 0x010fe20007f3e0ff */
[----:B------:R-:W-:-:S04]  /*8530*/  @!P2 IMAD.WIDE R8, R188, 0x2, R8 ;  /* 0x00000002bc08a825 */ /* 0x000fc800078e0208 */
[--C-:B------:R-:W-:Y:S01]  /*8540*/  @!P3 IMAD.X R5, R0, 0x1, R11.reuse, P0 ;  /* 0x000000010005b824 */ /* 0x100fe200000e060b */
[----:B------:R1:W5:Y:S01]  /*8550*/  @!P2 LD.E.64 R28, desc[UR40][R8.64] ;  /* 0x00000028081ca980 */ /* 0x000362000c101b00 */
[----:B------:R-:W-:-:S03]  /*8560*/  @!P3 IMAD.X R7, R7, 0x1, R11, P1 ;  /* 0x000000010707b824 */ /* 0x000fc600008e060b */
[----:B------:R1:W5:Y:S04]  /*8570*/  @!P3 LD.E.64 R24, desc[UR40][R4.64] ;  /* 0x000000280418b980 */ /* 0x000368000c101b00 */
[----:B------:R1:W5:Y:S02]  /*8580*/  @!P3 LD.E.64 R20, desc[UR40][R6.64] ;  /* 0x000000280614b980 */ /* 0x000364000c101b00 */
.L_x_7958:
[----:B------:R-:W-:Y:S05]  /*8590*/  BSYNC B1 ;  /* 0x0000000000017941 */ /* 0x000fea0003800000 */
.L_x_7957:
[----:B-1---5:R-:W-:Y:S01]  /*85a0*/  IMAD.MOV.U32 R0, RZ, RZ, R24 ;  /* 0x000000ffff007224 */ /* 0x022fe200078e0018 */
[----:B------:R-:W-:Y:S01]  /*85b0*/  MOV R5, R27 ;  /* 0x0000001b00057202 */ /* 0x000fe20000000f00 */
[----:B--2---:R-:W-:Y:S01]  /*85c0*/  IMAD.MOV.U32 R3, RZ, RZ, R25 ;  /* 0x000000ffff037224 */ /* 0x004fe200078e0019 */
        /* <DEDUP_REMOVED lines=8> */
[----:B----4-:R-:W-:Y:S01]  /*8650*/  CS2R R8, SRZ ;  /* 0x0000000000087805 */ /* 0x010fe2000001ff00 */
[----:B------:R-:W-:Y:S01]  /*8660*/  IMAD.MOV.U32 R4, RZ, RZ, R28 ;  /* 0x000000ffff047224 */ /* 0x000fe200078e001c */
[----:B------:R-:W-:-:S02]  /*8670*/  PRMT R43, R43, 0x5410, R0 ;  /* 0x000054102b2b7816 */ /* 0x000fc40000000000 */
[----:B------:R-:W-:Y:S02]  /*8680*/  PRMT R44, R3, 0x5410, R5 ;  /* 0x00005410032c7816 */ /* 0x000fe40000000005 */
[----:B------:R-:W-:Y:S01]  /*8690*/  PRMT R37, R37, 0x5410, R4 ;  /* 0x0000541025257816 */ /* 0x000fe20000000004 */
[----:B------:R-:W-:Y:S06]  /*86a0*/  BRA.DIV UR4, `(.L_x_7959) ;  /* 0x0000016a04007947 */ /* 0x000fec000b800000 */
[----:B------:R1:W2:Y:S04]  /*86b0*/  SHFL.IDX PT, R0, R31, 0x1, 0x1c1f ;  /* 0x003c1f001f007f89 */ /* 0x0002a800000e0000 */
[----:B------:R1:W4:Y:S04]  /*86c0*/  SHFL.IDX PT, R3, R10, 0x1, 0x1c1f ;  /* 0x003c1f000a037f89 */ /* 0x00032800000e0000 */
[----:B---3--:R1:W3:Y:S04]  /*86d0*/  SHFL.IDX PT, R7, R152, 0x1, 0x1c1f ;  /* 0x003c1f0098077f89 */ /* 0x0082e800000e0000 */
[----:B0-----:R-:W0:Y:S02]  /*86e0*/  SHFL.IDX PT, R30, R30, 0x1, 0x1c1f ;  /* 0x003c1f001e1e7f89 */ /* 0x001e2400000e0000 */
.L_x_8195:
[----:B------:R-:W5:Y:S01]  /*86f0*/  LDL R5, [R1+0x50] ;  /* 0x0000500001057983 */ /* 0x000f620000100800 */
[----:B------:R-:W-:Y:S01]  /*8700*/  VIADD R35, R35, 0x20 ;  /* 0x0000002023237836 */ /* 0x000fe20000000000 */
[----:B------:R-:W-:Y:S01]  /*8710*/  BSSY B1, `(.L_x_7960) ;  /* 0x0000023000017945 */ /* 0x000fe20003800000 */
[----:B------:R-:W-:Y:S01]  /*8720*/  IMAD.SHL.U32 R33, R193, 0x40, RZ ;  /* 0x00000040c1217824 */ /* 0x000fe200078e00ff */
[----:B------:R-:W-:Y:S02]  /*8730*/  CS2R R12, SRZ ;  /* 0x00000000000c7805 */ /* 0x000fe4000001ff00 */
[----:B-1----:R-:W-:Y:S02]  /*8740*/  CS2R R10, SRZ ;  /* 0x00000000000a7805 */ /* 0x002fe4000001ff00 */
        /* <DEDUP_REMOVED lines=8> */
[----:B----4-:R-:W-:Y:S01]  /*87d0*/  IMAD.MOV.U32 R4, RZ, RZ, R3 ;  /* 0x000000ffff047224 */ /* 0x010fe200078e0003 */
[----:B------:R-:W-:Y:S01]  /*87e0*/  ISETP.GE.AND P2, PT, R188, UR4, PT ;  /* 0x00000004bc007c0c */ /* 0x000fe2000bf46270 */
[----:B--2---:R-:W-:Y:S01]  /*87f0*/  IMAD.MOV.U32 R5, RZ, RZ, R0 ;  /* 0x000000ffff057224 */ /* 0x004fe200078e0000 */
[----:B------:R-:W-:Y:S02]  /*8800*/  ISETP.GE.AND P3, PT, R196, UR4, PT ;  /* 0x00000004c4007c0c */ /* 0x000fe4000bf66270 */
[----:B------:R-:W-:Y:S02]  /*8810*/  CS2R R12, SRZ ;  /* 0x00000000000c7805 */ /* 0x000fe4000001ff00 */
[----:B------:R-:W-:Y:S01]  /*8820*/  SHF.R.S32.HI R9, RZ, 0x1f, R196 ;  /* 0x0000001fff097819 */ /* 0x000fe200000114c4 */
[----:B0-----:R-:W-:-:S06]  /*8830*/  IMAD.MOV.U32 R8, RZ, RZ, R30 ;  /* 0x000000ffff087224 */ /* 0x001fcc00078e001e */
[----:B------:R-:W-:Y:S02]  /*8840*/  @!P2 IMAD.WIDE R4, R188, 0x2, R4 ;  /* 0x00000002bc04a825 */ /* 0x000fe400078e0204 */
[C---:B------:R-:W-:Y:S02]  /*8850*/  @!P3 SHF.L.U64.HI R10, R196.reuse, 0x1, R9 ;  /* 0x00000001c40ab819 */ /* 0x040fe40000010209 */
[----:B------:R-:W-:Y:S01]  /*8860*/  @!P3 IMAD.SHL.U32 R6, R196, 0x2, RZ ;  /* 0x00000002c406b824 */ /* 0x000fe200078e00ff */
[----:B------:R0:W5:Y:S01]  /*8870*/  @!P2 LD.E.64 R12, desc[UR40][R4.64] ;  /* 0x00000028040ca980 */ /* 0x000162000c101b00 */
[----:B---3--:R-:W-:Y:S01]  /*8880*/  IMAD.MOV.U32 R9, RZ, RZ, R7 ;  /* 0x000000ffff097224 */ /* 0x008fe200078e0007 */
[----:B------:R-:W-:Y:S02]  /*8890*/  CS2R R14, SRZ ;  /* 0x00000000000e7805 */ /* 0x000fe4000001ff00 */
[-C--:B0-----:R-:W-:Y:S02]  /*88a0*/  @!P3 IADD3 R4, P0, R3, R6.reuse, RZ ;  /* 0x000000060304b210 */ /* 0x081fe40007f1e0ff */
[----:B------:R-:W-:Y:S01]  /*88b0*/  @!P3 IADD3 R6, P1, R30, R6, RZ ;  /* 0x000000061e06b210 */ /* 0x000fe20007f3e0ff */
[----:B------:R-:W-:Y:S01]  /*88c0*/  @!P2 IMAD.WIDE R30, R188, 0x2, R8 ;  /* 0x00000002bc1ea825 */ /* 0x000fe200078e0208 */
[----:B------:R-:W-:-:S02]  /*88d0*/  @!P3 IADD3.X R5, R0, R10, RZ, P0, !PT ;  /* 0x0000000a0005b210 */ /* 0x000fc400007fe4ff */
[----:B------:R-:W-:Y:S01]  /*88e0*/  CS2R R8, SRZ ;  /* 0x0000000000087805 */ /* 0x000fe2000001ff00 */
[----:B------:R-:W-:Y:S01]  /*88f0*/  @!P3 IMAD.X R7, R7, 0x1, R10, P1 ;  /* 0x000000010707b824 */ /* 0x000fe200008e060a */
[----:B------:R-:W-:Y:S01]  /*8900*/  CS2R R10, SRZ ;  /* 0x00000000000a7805 */ /* 0x000fe2000001ff00 */
[----:B------:R1:W5:Y:S04]  /*8910*/  @!P2 LD.E.64 R14, desc[UR40][R30.64] ;  /* 0x000000281e0ea980 */ /* 0x000368000c101b00 */
[----:B------:R1:W5:Y:S04]  /*8920*/  @!P3 LD.E.64 R8, desc[UR40][R4.64] ;  /* 0x000000280408b980 */ /* 0x000368000c101b00 */
[----:B------:R1:W5:Y:S02]  /*8930*/  @!P3 LD.E.64 R10, desc[UR40][R6.64] ;  /* 0x00000028060ab980 */ /* 0x000364000c101b00 */
.L_x_7961:
[----:B------:R-:W-:Y:S05]  /*8940*/  BSYNC B1 ;  /* 0x0000000000017941 */ /* 0x000fea0003800000 */
.L_x_7960:
[----:B------:R-:W3:Y:S01]  /*8950*/  SYNCS.PHASECHK.TRANS64.TRYWAIT P0, [R2+URZ+0x28c00], R35 ;  /* 0x028c0023020075a7 */ /* 0x000ee2000800017f */
[----:B------:R-:W-:Y:S01]  /*8960*/  LOP3.LUT R33, R33, 0x1c0, RZ, 0xc0, !PT ;  /* 0x000001c021217812 */ /* 0x000fe200078ec0ff */
[----:B-1---5:R-:W-:Y:S01]  /*8970*/  IMAD.MOV.U32 R4, RZ, RZ, R8 ;  /* 0x000000ffff047224 */ /* 0x022fe200078e0008 */
[----:B0-----:R-:W-:Y:S01]  /*8980*/  VIADDMNMX R30, R32, -R199, 0x40, PT ;  /* 0x00000040201e7446 */ /* 0x001fe200038009c7 */
[----:B------:R-:W-:Y:S01]  /*8990*/  IMAD.MOV.U32 R5, RZ, RZ, R13 ;  /* 0x000000ffff057224 */ /* 0x000fe200078e000d */
[----:B--2---:R-:W-:Y:S01]  /*89a0*/  LOP3.LUT R0, R33, 0x18, R16, 0xf8, !PT ;  /* 0x0000001821007812 */ /* 0x004fe200078ef810 */
[----:B------:R-:W-:Y:S01]  /*89b0*/  IMAD.MOV.U32 R6, RZ, RZ, R10 ;  /* 0x000000ffff067224 */ /* 0x000fe200078e000a */
[----:B------:R-:W-:Y:S01]  /*89c0*/  SHF.R.U32.HI R33, RZ, 0x3, R33 ;  /* 0x00000003ff217819 */ /* 0x000fe20000011621 */
[----:B------:R-:W-:Y:S01]  /*89d0*/  BSSY B1, `(.L_x_7962) ;  /* 0x0000014000017945 */ /* 0x000fe20003800000 */
[----:B------:R-:W-:Y:S02]  /*89e0*/  LOP3.LUT P2, RZ, R193, 0x4, RZ, 0xc0, !PT ;  /* 0x00000004c1ff7812 */ /* 0x000fe4000784c0ff */
[----:B----4-:R-:W-:Y:S01]  /*89f0*/  LOP3.LUT R3, R0, R33, RZ, 0x3c, !PT ;  /* 0x0000002100037212 */ /* 0x010fe200078e3cff */
[----:B------:R-:W-:Y:S01]  /*8a00*/  IMAD.MOV.U32 R0, RZ, RZ, R9 ;  /* 0x000000ffff007224 */ /* 0x000fe200078e0009 */
[----:B------:R-:W-:Y:S01]  /*8a10*/  PRMT R33, R33, 0x5410, R4 ;  /* 0x0000541021217816 */ /* 0x000fe20000000004 */
[----:B------:R-:W-:Y:S01]  /*8a20*/  IMAD.MOV.U32 R4, RZ, RZ, R12 ;  /* 0x000000ffff047224 */ /* 0x000fe200078e000c */
[----:B------:R-:W-:Y:S01]  /*8a30*/  ISETP.GE.AND P1, PT, R191, R30, PT ;  /* 0x0000001ebf00720c */ /* 0x000fe20003f26270 */
[----:B------:R-:W-:Y:S01]  /*8a40*/  IMAD R3, R206, 0x200, R3 ;  /* 0x00000200ce037824 */ /* 0x000fe200078e0203 */
[----:B------:R-:W-:Y:S01]  /*8a50*/  PRMT R31, R0, 0x7610, R31 ;  /* 0x00007610001f7816 */ /* 0x000fe2000000001f */
[----:B------:R-:W-:Y:S01]  /*8a60*/  IMAD.MOV.U32 R0, RZ, RZ, R11 ;  /* 0x000000ffff007224 */ /* 0x000fe200078e000b */
[----:B------:R-:W-:Y:S01]  /*8a70*/  PRMT R45, R4, 0x5410, R5 ;  /* 0x00005410042d7816 */ /* 0x000fe20000000005 */
[----:B------:R-:W-:Y:S01]  /*8a80*/  IMAD.MOV.U32 R4, RZ, RZ, R14 ;  /* 0x000000ffff047224 */ /* 0x000fe200078e000e */
[----:B------:R-:W-:Y:S01]  /*8a90*/  PRMT R33, R6, 0x7610, R33 ;  /* 0x0000761006217816 */ /* 0x000fe20000000021 */
[----:B------:R-:W-:Y:S01]  /*8aa0*/  IMAD R3, R3, 0x2, R2 ;  /* 0x0000000203037824 */ /* 0x000fe200078e0202 */
[----:B------:R-:W-:Y:S01]  /*8ab0*/  PRMT R31, R31, 0x5410, R0 ;  /* 0x000054101f1f7816 */ /* 0x000fe20000000000 */
[----:B------:R-:W-:Y:S01]  /*8ac0*/  IMAD.MOV.U32 R5, RZ, RZ, R15 ;  /* 0x000000ffff057224 */ /* 0x000fe200078e000f */
[----:B------:R-:W-:Y:S01]  /*8ad0*/  PRMT R46, R4, 0x7610, R46 ;  /* 0x00007610042e7816 */ /* 0x000fe2000000002e */
[C---:B------:R-:W-:Y:S01]  /*8ae0*/  VIADD R4, R3.reuse, 0x20400 ;  /* 0x0002040003047836 */ /* 0x040fe20000000000 */
[----:B------:R-:W-:Y:S01]  /*8af0*/  IADD3 R0, R3, 0x20440, RZ ;  /* 0x0002044003007810 */ /* 0x000fe20007ffe0ff */
[----:B---3--:R-:W-:Y:S06]  /*8b00*/  @!P0 BRA `(.L_x_7963) ;  /* 0x00000164005c8947 */ /* 0x008fec0003800000 */
.L_x_8196:
[----:B------:R-:W-:Y:S05]  /*8b10*/  BSYNC B1 ;  /* 0x0000000000017941 */ /* 0x000fea0003800000 */
.L_x_7962:
[----:B------:R-:W-:Y:S01]  /*8b20*/  BSSY B1, `(.L_x_7964) ;  /* 0x000005f000017945 */ /* 0x000fe20003800000 */
[----:B------:R-:W-:Y:S01]  /*8b30*/  PRMT R46, R46, 0x5410, R5 ;  /* 0x000054102e2e7816 */ /* 0x000fe20000000005 */
[----:B------:R-:W-:Y:S02]  /*8b40*/  @P2 VIADD R0, R4, 0xffffffc0 ;  /* 0xffffffc004002836 */ /* 0x000fe40000000000 */
        /* <DEDUP_REMOVED lines=23> */
[----:B------:R-:W-:Y:S01]  /*8cc0*/  FFMA.FTZ R39, R28, R34, -R37 ;  /* 0x000000221c277223 */ /* 0x000fe20000010825 */
[----:B------:R-:W-:-:S02]  /*8cd0*/  HADD2.F32 R27, -RZ, R6.H1_H1 ;  /* 0x30000006ff1b7230 */ /* 0x000fc40000004100 */
[-C--:B------:R-:W-:Y:S01]  /*8ce0*/  FMUL.FTZ R34, R4, R32.reuse ;  /* 0x0000002004227220 */ /* 0x080fe20000410000 */
[C---:B------:R-:W-:Y:S01]  /*8cf0*/  FFMA.FTZ R38, R7.reuse, R32, -R38 ;  /* 0x0000002007267223 */ /* 0x040fe20000010826 */
[--C-:B------:R-:W-:Y:S02]  /*8d00*/  HADD2.F32 R6, -RZ, R5.reuse.H0_H0 ;  /* 0x20000005ff067230 */ /* 0x100fe40000004100 */
[----:B------:R-:W-:Y:S01]  /*8d10*/  FFMA.FTZ R36, R28, R36, R29 ;  /* 0x000000241c247223 */ /* 0x000fe2000001001d */
        /* <DEDUP_REMOVED lines=19> */
.L_x_7967:
[----:B------:R-:W-:Y:S05]  /*8e50*/  BSYNC B2 ;  /* 0x0000000000027941 */ /* 0x000fea0003800000 */
.L_x_7966:
        /* <DEDUP_REMOVED lines=15> */
[-C--:B0-----:R-:W-:Y:S01]  /*8f50*/  FMUL.FTZ R35, R25, R29.reuse ;  /* 0x0000001d19237220 */ /* 0x081fe20000410000 */
[--C-:B------:R-:W-:Y:S02]  /*8f60*/  HADD2.F32 R20, -RZ, R6.reuse.H0_H0 ;  /* 0x20000006ff147230 */ /* 0x100fe40000004100 */
[----:B------:R-:W-:Y:S01]  /*8f70*/  FMUL.FTZ R32, R4, R28 ;  /* 0x0000001c04207220 */ /* 0x000fe20000410000 */
[----:B------:R-:W-:Y:S01]  /*8f80*/  FFMA.FTZ R36, R24, R29, R34 ;  /* 0x0000001d18247223 */ /* 0x000fe20000010022 */
[----:B------:R-:W-:-:S02]  /*8f90*/  HADD2.F32 R21, -RZ, R6.H1_H1 ;  /* 0x30000006ff157230 */ /* 0x000fc40000004100 */
[-C--:B------:R-:W-:Y:S01]  /*8fa0*/  FMUL.FTZ R34, R4, R26.reuse ;  /* 0x0000001a04227220 */ /* 0x080fe20000410000 */
[C---:B------:R-:W-:Y:S01]  /*8fb0*/  FFMA.FTZ R32, R7.reuse, R26, -R32 ;  /* 0x0000001a07207223 */ /* 0x040fe20000010820 */
[--C-:B------:R-:W-:Y:S02]  /*8fc0*/  HADD2.F32 R6, -RZ, R5.reuse.H0_H0 ;  /* 0x20000005ff067230 */ /* 0x100fe40000004100 */
        /* <DEDUP_REMOVED lines=20> */
.L_x_7965:
[----:B------:R-:W-:Y:S05]  /*9110*/  BSYNC B1 ;  /* 0x0000000000017941 */ /* 0x000fea0003800000 */
.L_x_7964:
        /* <DEDUP_REMOVED lines=31> */
[----:B------:R-:W-:Y:S02]  /*9310*/  HADD2.F32 R20, -RZ, R46.H1_H1 ;  /* 0x3000002eff147230 */ /* 0x000fe40000004100 */
        /* <DEDUP_REMOVED lines=18> */
.L_x_7970:
[----:B------:R-:W-:Y:S05]  /*9440*/  BSYNC B1 ;  /* 0x0000000000017941 */ /* 0x000fea0003800000 */
.L_x_7969:
[----:B------:R-:W-:Y:S05]  /*9450*/  @P1 BRA `(.L_x_7968) ;  /* 0x0000001400b81947 */ /* 0x000fea0003800000 */
[----:B-1----:R-:W1:Y:S01]  /*9460*/  LDS.128 R4, [R0+0x1000] ;  /* 0x0010000000047984 */ /* 0x002e620000000c00 */
[----:B------:R-:W-:Y:S02]  /*9470*/  SHF.R.U32.HI R13, RZ, 0x10, R11 ;  /* 0x00000010ff0d7819 */ /* 0x000fe4000001160b */
[----:B------:R-:W-:Y:S02]  /*9480*/  SHF.R.U32.HI R12, RZ, 0x10, R9 ;  /* 0x00000010ff0c7819 */ /* 0x000fe40000011609 */
[----:B------:R-:W-:Y:S01]  /*9490*/  SHF.R.U64 R21, R10, 0x10, R11 ;  /* 0x000000100a157819 */ /* 0x000fe2000000120b */
[----:B------:R-:W-:Y:S01]  /*94a0*/  HADD2.F32 R13, -RZ, R13.H0_H0 ;  /* 0x2000000dff0d7230 */ /* 0x000fe20000004100 */
[----:B------:R-:W-:Y:S01]  /*94b0*/  SHF.R.U64 R24, R8, 0x10, R9 ;  /* 0x0000001008187819 */ /* 0x000fe20000001209 */
[----:B------:R-:W-:Y:S02]  /*94c0*/  HADD2.F32 R11, -RZ, R33.H1_H1 ;  /* 0x30000021ff0b7230 */ /* 0x000fe40000004100 */
[----:B------:R-:W-:-:S02]  /*94d0*/  HADD2.F32 R12, -RZ, R12.H0_H0 ;  /* 0x2000000cff0c7230 */ /* 0x000fc40000004100 */
[----:B------:R-:W-:Y:S02]  /*94e0*/  HADD2.F32 R33, -RZ, R33.H0_H0 ;  /* 0x20000021ff217230 */ /* 0x000fe40000004100 */
        /* <DEDUP_REMOVED lines=27> */
[----:B------:R-:W-:Y:S01]  /*96a0*/  FFMA.FTZ R3, R6, R4, -R3 ;  /* 0x0000000406037223 */ /* 0x000fe20000010803 */
[----:B------:R-:W-:Y:S01]  /*96b0*/  F2FP.F16.F32.PACK_AB R4, R12, R11 ;  /* 0x0000000b0c04723e */ /* 0x000fe200000000ff */
[----:B------:R-:W-:Y:S01]  /*96c0*/  FFMA.FTZ R8, R6, R9, R8 ;  /* 0x0000000906087223 */ /* 0x000fe20000010008 */
[----:B------:R-:W-:-:S04]  /*96d0*/  F2FP.F16.F32.PACK_AB R6, R13, R14 ;  /* 0x0000000e0d06723e */ /* 0x000fc800000000ff */
[----:B------:R-:W-:-:S05]  /*96e0*/  F2FP.F16.F32.PACK_AB R5, R8, R3 ;  /* 0x000000030805723e */ /* 0x000fca00000000ff */
[----:B------:R2:W-:Y:S01]  /*96f0*/  STS.128 [R0+0x1000], R4 ;  /* 0x0010000400007388 */ /* 0x0005e20000000c00 */
[----:B------:R-:W-:Y:S05]  /*9700*/  BRA `(.L_x_7968) ;  /* 0x00000014000c7947 */ /* 0x000fea0003800000 */
.L_x_7955:
[----:B------:R-:W0:Y:S01]  /*9710*/  LDC R5, c[0x0][0x448] ;  /* 0x00011200ff057b82 */ /* 0x000e220000000800 */
[----:B------:R-:W1:Y:S01]  /*9720*/  S2R R0, SR_TID.X ;  /* 0x0000000000007919 */ /* 0x000e620000002100 */
[----:B------:R-:W-:Y:S01]  /*9730*/  ULDC.64 UR4, c[0x0][0x3f8] ;  /* 0x0000fe0000047ab9 */ /* 0x000fe20000000a00 */
[----:B------:R-:W-:Y:S01]  /*9740*/  ULDC.64 UR6, c[0x0][0x408] ;  /* 0x0001020000067ab9 */ /* 0x000fe20000000a00 */
[----:B------:R-:W-:Y:S02]  /*9750*/  IMAD.MOV.U32 R25, RZ, RZ, R27 ;  /* 0x000000ffff197224 */ /* 0x000fe400078e001b */
        /* <DEDUP_REMOVED lines=34> */
[----:B------:R-:W5:Y:S01]  /*9980*/  SHFL.IDX PT, R5, R25, RZ, 0x1c1f ;  /* 0x001c1fff19057589 */ /* 0x000f6200000e0000 */
[----:B0-----:R-:W-:-:S04]  /*9990*/  ISETP.GE.AND P0, PT, R16, R37, PT ;  /* 0x000000251000720c */ /* 0x001fc80003f06270 */
[----:B------:R-:W-:-:S13]  /*99a0*/  ISETP.GE.OR P1, PT, R35, R0, P0 ;  /* 0x000000002300720c */ /* 0x000fda0000726670 */
[C---:B------:R-:W-:Y:S01]  /*99b0*/  @!P1 IMAD.SHL.U32 R7, R16.reuse, 0x2, RZ ;  /* 0x0000000210079824 */ /* 0x040fe200078e00ff */
[----:B------:R-:W-:-:S04]  /*99c0*/  @!P1 SHF.L.U64.HI R6, R16, 0x1, R17 ;  /* 0x0000000110069819 */ /* 0x000fc80000010211 */
[----:B-1----:R-:W-:-:S05]  /*99d0*/  @!P1 IADD3 R8, P2, R4, R7, RZ ;  /* 0x0000000704089210 */ /* 0x002fca0007f5e0ff */
[----:B--2---:R-:W-:-:S06]  /*99e0*/  @!P1 IMAD.X R9, R3, 0x1, R6, P2 ;  /* 0x0000000103099824 */ /* 0x004fcc00010e0606 */
[----:B----4-:R-:W2:Y:S01]  /*99f0*/  @!P1 LD.E.128 R8, desc[UR40][R8.64] ;  /* 0x0000002808089980 */ /* 0x010ea2000c101d00 */
[----:B---3--:R-:W-:-:S05]  /*9a00*/  @!P1 IADD3 R4, P2, R14, R7, RZ ;  /* 0x000000070e049210 */ /* 0x008fca0007f5e0ff */
[----:B-----5:R-:W-:-:S06]  /*9a10*/  @!P1 IMAD.X R5, R5, 0x1, R6, P2 ;  /* 0x0000000105059824 */ /* 0x020fcc00010e0606 */
        /* <DEDUP_REMOVED lines=8> */
[----:B--2---:R-:W-:Y:S01]  /*9aa0*/  @!P1 MOV R20, R8 ;  /* 0x0000000800149202 */ /* 0x004fe20000000f00 */
[----:B------:R-:W-:Y:S02]  /*9ab0*/  @!P1 IMAD.MOV.U32 R21, RZ, RZ, R9 ;  /* 0x000000ffff159224 */ /* 0x000fe400078e0009 */
[----:B------:R-:W-:Y:S02]  /*9ac0*/  @!P1 IMAD.MOV.U32 R28, RZ, RZ, R10 ;  /* 0x000000ffff1c9224 */ /* 0x000fe400078e000a */
[----:B------:R-:W-:-:S02]  /*9ad0*/  IMAD.MOV.U32 R3, RZ, RZ, R20 ;  /* 0x000000ffff037224 */ /* 0x000fc400078e0014 */
[----:B------:R-:W-:Y:S02]  /*9ae0*/  @!P1 IMAD.MOV.U32 R29, RZ, RZ, R11 ;  /* 0x000000ffff1d9224 */ /* 0x000fe400078e000b */
[----:B------:R-:W-:Y:S01]  /*9af0*/  IMAD.MOV.U32 R12, RZ, RZ, R21 ;  /* 0x000000ffff0c7224 */ /* 0x000fe200078e0015 */
[----:B------:R-:W-:Y:S01]  /*9b00*/  PRMT R55, R3, 0x7610, R55 ;  /* 0x0000761003377816 */ /* 0x000fe20000000037 */
[----:B------:R-:W-:Y:S01]  /*9b10*/  IMAD.MOV.U32 R8, RZ, RZ, R28 ;  /* 0x000000ffff087224 */ /* 0x000fe200078e001c */
[----:B------:R2:W0:Y:S01]  /*9b20*/  SHFL.IDX PT, R3, R27, 0x1, 0x1c1f ;  /* 0x003c1f001b037f89 */ /* 0x00042200000e0000 */
[----:B---3--:R-:W-:Y:S01]  /*9b30*/  @!P1 IMAD.MOV.U32 R30, RZ, RZ, R4 ;  /* 0x000000ffff1e9224 */ /* 0x008fe200078e0004 */
[----:B------:R-:W-:Y:S01]  /*9b40*/  PRMT R47, R12, 0x7610, R47 ;  /* 0x000076100c2f7816 */ /* 0x000fe2000000002f */
[----:B------:R-:W-:Y:S02]  /*9b50*/  @!P1 IMAD.MOV.U32 R31, RZ, RZ, R5 ;  /* 0x000000ffff1f9224 */ /* 0x000fe400078e0005 */
[----:B------:R-:W-:-:S02]  /*9b60*/  @!P1 IMAD.MOV.U32 R32, RZ, RZ, R6 ;  /* 0x000000ffff209224 */ /* 0x000fc400078e0006 */
[----:B------:R-:W-:Y:S01]  /*9b70*/  @!P1 IMAD.MOV.U32 R33, RZ, RZ, R7 ;  /* 0x000000ffff219224 */ /* 0x000fe200078e0007 */
[----:B------:R-:W-:Y:S01]  /*9b80*/  MOV R5, R31 ;  /* 0x0000001f00057202 */ /* 0x000fe20000000f00 */
[----:B------:R-:W-:Y:S02]  /*9b90*/  IMAD.MOV.U32 R4, RZ, RZ, R30 ;  /* 0x000000ffff047224 */ /* 0x000fe400078e001e */
[----:B------:R-:W-:Y:S01]  /*9ba0*/  IMAD.MOV.U32 R6, RZ, RZ, R32 ;  /* 0x000000ffff067224 */ /* 0x000fe200078e0020 */
[----:B------:R-:W-:Y:S01]  /*9bb0*/  PRMT R48, R5, 0x7610, R48 ;  /* 0x0000761005307816 */ /* 0x000fe20000000030 */
[----:B------:R-:W-:Y:S02]  /*9bc0*/  IMAD.MOV.U32 R9, RZ, RZ, R29 ;  /* 0x000000ffff097224 */ /* 0x000fe400078e001d */
[----:B------:R-:W-:Y:S01]  /*9bd0*/  IMAD.MOV.U32 R7, RZ, RZ, R33 ;  /* 0x000000ffff077224 */ /* 0x000fe200078e0021 */
[----:B------:R-:W-:Y:S02]  /*9be0*/  PRMT R54, R4, 0x5410, R6 ;  /* 0x0000541004367816 */ /* 0x000fe40000000006 */
[----:B------:R-:W-:-:S02]  /*9bf0*/  CS2R R4, SRZ ;  /* 0x0000000000047805 */ /* 0x000fc4000001ff00 */
[----:B------:R-:W-:Y:S02]  /*9c00*/  PRMT R36, R8, 0x5410, R9 ;  /* 0x0000541008247816 */ /* 0x000fe40000000009 */
[----:B-12-4-:R-:W-:-:S07]  /*9c10*/  PRMT R53, R7, 0x7610, R53 ;  /* 0x0000761007357816 */ /* 0x016fce0000000035 */
.L_x_8206:
        /* <DEDUP_REMOVED lines=24> */
.L_x_7973:
[----:B------:R-:W-:Y:S05]  /*9da0*/  BSYNC B1 ;  /* 0x0000000000017941 */ /* 0x000fea0003800000 */
.L_x_7972:
[----:B------:R-:W1:Y:S01]  /*9db0*/  SYNCS.PHASECHK.TRANS64.TRYWAIT P1, [R2+URZ+0x28c00], R13 ;  /* 0x028c000d020075a7 */ /* 0x000e62000802017f */
[----:B0-----:R-:W-:Y:S01]  /*9dc0*/  VIADDMNMX R3, R0, -R199, 0x40, PT ;  /* 0x0000004000037446 */ /* 0x001fe200038009c7 */
[C---:B------:R-:W-:Y:S01]  /*9dd0*/  VIADD R0, R191.reuse, 0x20 ;  /* 0x00000020bf007836 */ /* 0x040fe20000000000 */
        /* <DEDUP_REMOVED lines=10> */
[----:B------:R-:W-:Y:S01]  /*9e80*/  MOV R14, R8 ;  /* 0x00000008000e7202 */ /* 0x000fe20000000f00 */
[----:B------:R-:W-:Y:S01]  /*9e90*/  IMAD.IADD R35, R16, 0x1, R37 ;  /* 0x0000000110237824 */ /* 0x000fe200078e0225 */
[----:B------:R-:W-:-:S02]  /*9ea0*/  PRMT R39, R12, 0x5410, R3 ;  /* 0x000054100c277816 */ /* 0x000fc40000000003 */
[----:B------:R-:W-:Y:S02]  /*9eb0*/  PRMT R41, R14, 0x7610, R41 ;  /* 0x000076100e297816 */ /* 0x000fe40000000029 */
[----:B------:R-:W-:Y:S01]  /*9ec0*/  PRMT R57, R15, 0x7610, R57 ;  /* 0x000076100f397816 */ /* 0x000fe20000000039 */
[----:B-1----:R-:W-:Y:S06]  /*9ed0*/  @!P1 BRA `(.L_x_7975) ;  /* 0x0000015400dc9947 */ /* 0x002fec0003800000 */
.L_x_8207:
[----:B------:R-:W-:Y:S05]  /*9ee0*/  BSYNC B1 ;  /* 0x0000000000017941 */ /* 0x000fea0003800000 */
.L_x_7974:
        /* <DEDUP_REMOVED lines=11> */
[----:B------:R-:W-:Y:S01]  /*9fa0*/  SHF.R.U64 R20, R20, 0x10, R21 ;  /* 0x0000001014147819 */ /* 0x000fe20000001215 */
[----:B------:R-:W-:Y:S01]  /*9fb0*/  HADD2.F32 R49, -RZ, R49.H0_H0 ;  /* 0x20000031ff317230 */ /* 0x000fe20000004100 */
[----:B------:R-:W-:Y:S02]  /*9fc0*/  LOP3.LUT R12, R25, 0x38, R16, 0xf8, !PT ;  /* 0x00000038190c7812 */ /* 0x000fe400078ef810 */
[----:B------:R-:W-:-:S02]  /*9fd0*/  SHF.R.U32.HI R14, RZ, 0x3, R25 ;  /* 0x00000003ff0e7819 */ /* 0x000fc40000011619 */
[----:B------:R-:W-:Y:S02]  /*9fe0*/  SHF.R.U32.HI R50, RZ, 0x10, R21 ;  /* 0x00000010ff327819 */ /* 0x000fe40000011615 */
[----:B0-----:R-:W-:Y:S02]  /*9ff0*/  LOP3.LUT R13, R12, R14, RZ, 0x3c, !PT ;  /* 0x0000000e0c0d7212 */ /* 0x001fe400078e3cff */
[----:B------:R-:W-:Y:S02]  /*a000*/  LOP3.LUT R25, R14, R35, R25, 0x1e, !PT ;  /* 0x000000230e197212 */ /* 0x000fe400078e1e19 */
[----:B------:R-:W-:Y:S01]  /*a010*/  SHF.R.U64 R21, R28, 0x10, R29 ;  /* 0x000000101c157819 */ /* 0x000fe2000000121d */
[----:B------:R-:W-:Y:S01]  /*a020*/  IMAD R13, R206, 0x200, R13 ;  /* 0x00000200ce0d7824 */ /* 0x000fe200078e020d */
[----:B------:R-:W-:Y:S01]  /*a030*/  SHF.R.U64 R28, R32, 0x10, R33 ;  /* 0x00000010201c7819 */ /* 0x000fe20000001221 */
[----:B------:R-:W-:Y:S01]  /*a040*/  IMAD R25, R206, 0x200, R25 ;  /* 0x00000200ce197824 */ /* 0x000fe200078e0219 */
[----:B------:R-:W-:Y:S01]  /*a050*/  SHF.R.U32.HI R52, RZ, 0x10, R33 ;  /* 0x00000010ff347819 */ /* 0x000fe20000011621 */
[--C-:B------:R-:W-:Y:S01]  /*a060*/  IMAD R37, R13, 0x2, R2.reuse ;  /* 0x000000020d257824 */ /* 0x100fe200078e0202 */
[----:B------:R-:W-:Y:S01]  /*a070*/  SHF.R.U32.HI R43, RZ, 0x10, R29 ;  /* 0x00000010ff2b7819 */ /* 0x000fe2000001161d */
[----:B------:R-:W-:-:S02]  /*a080*/  IMAD R38, R25, 0x2, R2 ;  /* 0x0000000219267824 */ /* 0x000fc400078e0202 */
[----:B------:R-:W-:Y:S01]  /*a090*/  HADD2.F32 R21, -RZ, R21.H0_H0 ;  /* 0x20000015ff157230 */ /* 0x000fe20000004100 */
[----:B------:R-:W0:Y:S01]  /*a0a0*/  LDS.128 R12, [R37+0x20400] ;  /* 0x02040000250c7984 */ /* 0x000e220000000c00 */
[----:B------:R-:W-:-:S03]  /*a0b0*/  HADD2.F32 R43, -RZ, R43.H0_H0 ;  /* 0x2000002bff2b7230 */ /* 0x000fc60000004100 */
[----:B------:R-:W1:Y:S01]  /*a0c0*/  LDS.128 R24, [R38+0x20400] ;  /* 0x0204000026187984 */ /* 0x000e620000000c00 */
[--C-:B0-----:R-:W-:Y:S02]  /*a0d0*/  HADD2.F32 R44, -RZ, R15.reuse.H0_H0 ;  /* 0x2000000fff2c7230 */ /* 0x101fe40000004100 */
[----:B------:R-:W-:Y:S02]  /*a0e0*/  HADD2.F32 R31, -RZ, R15.H1_H1 ;  /* 0x3000000fff1f7230 */ /* 0x000fe40000004100 */
[----:B-1----:R-:W-:Y:S02]  /*a0f0*/  HADD2.F32 R15, -RZ, R25.H0_H0 ;  /* 0x20000019ff0f7230 */ /* 0x002fe40000004100 */
[----:B------:R-:W-:Y:S02]  /*a100*/  HADD2.F32 R32, -RZ, R13.H0_H0 ;  /* 0x2000000dff207230 */ /* 0x000fe40000004100 */
[----:B------:R-:W-:Y:S02]  /*a110*/  HADD2.F32 R42, -RZ, R25.H1_H1 ;  /* 0x30000019ff2a7230 */ /* 0x000fe40000004100 */
[C---:B------:R-:W-:Y:S01]  /*a120*/  FMUL.FTZ R25, R15.reuse, R48 ;  /* 0x000000300f197220 */ /* 0x040fe20000410000 */
[----:B------:R-:W-:Y:S01]  /*a130*/  FMUL.FTZ R51, R15, R47 ;  /* 0x0000002f0f337220 */ /* 0x000fe20000410000 */
[----:B------:R-:W-:-:S02]  /*a140*/  HADD2.F32 R40, -RZ, R13.H1_H1 ;  /* 0x3000000dff287230 */ /* 0x000fc40000004100 */
[C---:B------:R-:W-:Y:S01]  /*a150*/  FFMA.FTZ R15, R32.reuse, R47, -R25 ;  /* 0x0000002f200f7223 */ /* 0x040fe20000010819 */
[----:B------:R-:W-:Y:S02]  /*a160*/  HADD2.F32 R47, -RZ, R50.H0_H0 ;  /* 0x20000032ff2f7230 */ /* 0x000fe40000004100 */
[----:B------:R-:W-:Y:S01]  /*a170*/  FFMA.FTZ R25, R32, R48, R51 ;  /* 0x0000003020197223 */ /* 0x000fe20000010033 */
[----:B------:R-:W-:Y:S02]  /*a180*/  HADD2.F32 R50, -RZ, R53.H0_H0 ;  /* 0x20000035ff327230 */ /* 0x000fe40000004100 */
[C---:B------:R-:W-:Y:S01]  /*a190*/  FMUL.FTZ R53, R42.reuse, R49 ;  /* 0x000000312a357220 */ /* 0x040fe20000410000 */
[----:B------:R-:W-:Y:S02]  /*a1a0*/  HADD2.F32 R45, -RZ, R27.H0_H0 ;  /* 0x2000001bff2d7230 */ /* 0x000fe40000004100 */
[----:B------:R-:W-:Y:S01]  /*a1b0*/  FMUL.FTZ R51, R42, R47 ;  /* 0x0000002f2a337220 */ /* 0x000fe20000410000 */
[----:B------:R-:W-:-:S02]  /*a1c0*/  HADD2.F32 R48, -RZ, R36.H1_H1 ;  /* 0x30000024ff307230 */ /* 0x000fc40000004100 */
[C---:B------:R-:W-:Y:S01]  /*a1d0*/  FFMA.FTZ R32, R40.reuse, R47, -R53 ;  /* 0x0000002f28207223 */ /* 0x040fe20000010835 */
[----:B------:R-:W-:Y:S02]  /*a1e0*/  HADD2.F32 R46, -RZ, R27.H1_H1 ;  /* 0x3000001bff2e7230 */ /* 0x000fe40000004100 */
[C---:B------:R-:W-:Y:S01]  /*a1f0*/  FMUL.FTZ R53, R45.reuse, R50 ;  /* 0x000000322d357220 */ /* 0x040fe20000410000 */
[----:B------:R-:W-:Y:S02]  /*a200*/  HADD2.F32 R47, -RZ, R52.H0_H0 ;  /* 0x20000034ff2f7230 */ /* 0x000fe40000004100 */
[-C--:B------:R-:W-:Y:S01]  /*a210*/  FMUL.FTZ R45, R45, R48.reuse ;  /* 0x000000302d2d7220 */ /* 0x080fe20000410000 */
[----:B------:R-:W-:Y:S01]  /*a220*/  FFMA.FTZ R40, R40, R49, R51 ;  /* 0x0000003128287223 */ /* 0x000fe20000010033 */
        /* <DEDUP_REMOVED lines=8> */
[----:B------:R-:W-:Y:S02]  /*a2b0*/  HADD2.F32 R29, -RZ, R12.H0_H0 ;  /* 0x2000000cff1d7230 */ /* 0x000fe40000004100 */
[C---:B------:R-:W-:Y:S01]  /*a2c0*/  FMUL.FTZ R50, R33.reuse, R48 ;  /* 0x0000003021327220 */ /* 0x040fe20000410000 */
[----:B------:R-:W-:Y:S02]  /*a2d0*/  HADD2.F32 R27, -RZ, R26.H0_H0 ;  /* 0x2000001aff1b7230 */ /* 0x000fe40000004100 */
[----:B------:R-:W-:Y:S01]  /*a2e0*/  FMUL.FTZ R33, R33, R44 ;  /* 0x0000002c21217220 */ /* 0x000fe20000410000 */
[----:B------:R-:W-:-:S02]  /*a2f0*/  HADD2.F32 R46, -RZ, R54.H1_H1 ;  /* 0x30000036ff2e7230 */ /* 0x000fc40000004100 */
[----:B------:R-:W-:Y:S01]  /*a300*/  FFMA.FTZ R54, R31, R47, R52 ;  /* 0x0000002f1f367223 */ /* 0x000fe20000010034 */
[----:B------:R-:W-:Y:S02]  /*a310*/  HADD2.F32 R36, -RZ, R36.H0_H0 ;  /* 0x20000024ff247230 */ /* 0x000fe40000004100 */
[C---:B------:R-:W-:Y:S01]  /*a320*/  FFMA.FTZ R50, R29.reuse, R44, -R50 ;  /* 0x0000002c1d327223 */ /* 0x040fe20000010832 */
[----:B------:R-:W-:Y:S02]  /*a330*/  HADD2.F32 R13, -RZ, R14.H0_H0 ;  /* 0x2000000eff0d7230 */ /* 0x000fe40000004100 */
[----:B------:R-:W-:Y:S01]  /*a340*/  FFMA.FTZ R33, R29, R48, R33 ;  /* 0x000000301d217223 */ /* 0x000fe20000010021 */
[----:B------:R-:W-:Y:S02]  /*a350*/  HADD2.F32 R24, -RZ, R24.H1_H1 ;  /* 0x30000018ff187230 */ /* 0x000fe40000004100 */
[----:B------:R-:W-:Y:S01]  /*a360*/  FMUL.FTZ R52, R27, R46 ;  /* 0x0000002e1b347220 */ /* 0x000fe20000410000 */
[----:B------:R-:W-:-:S02]  /*a370*/  HADD2.F32 R26, -RZ, R26.H1_H1 ;  /* 0x3000001aff1a7230 */ /* 0x000fc40000004100 */
[-C--:B------:R-:W-:Y:S01]  /*a380*/  FMUL.FTZ R44, R27, R36.reuse ;  /* 0x000000241b2c7220 */ /* 0x080fe20000410000 */
        /* <DEDUP_REMOVED lines=21> */
[----:B------:R1:W-:Y:S01]  /*a4e0*/  STS.128 [R37+0x20400], R12 ;  /* 0x0204000c25007388 */ /* 0x0003e20000000c00 */
[----:B------:R-:W-:Y:S02]  /*a4f0*/  F2FP.F16.F32.PACK_AB R24, R24, R33 ;  /* 0x000000211818723e */ /* 0x000fe400000000ff */
[----:B------:R-:W-:-:S05]  /*a500*/  F2FP.F16.F32.PACK_AB R26, R31, R44 ;  /* 0x0000002c1f1a723e */ /* 0x000fca00000000ff */
[----:B------:R1:W-:Y:S02]  /*a510*/  STS.128 [R38+0x20400], R24 ;  /* 0x0204001826007388 */ /* 0x0003e40000000c00 */
.L_x_7977:
[----:B------:R-:W-:Y:S05]  /*a520*/  BSYNC B1 ;  /* 0x0000000000017941 */ /* 0x000fea0003800000 */
.L_x_7976:
[----:B------:R-:W-:Y:S01]  /*a530*/  PRMT R42, R3, 0x5410, R34 ;  /* 0x00005410032a7816 */ /* 0x000fe20000000022 */
[----:B------:R-:W-:Y:S06]  /*a540*/  @P0 BRA `(.L_x_7968) ;  /* 0x00000004007c0947 */ /* 0x000fec0003800000 */
[----:B------:R-:W2:Y:S01]  /*a550*/  LDL R43, [R1+0x5c] ;  /* 0x00005c00012b7983 */ /* 0x000ea20000100800 */
[----:B------:R-:W-:Y:S01]  /*a560*/  IMAD.SHL.U32 R3, R0, 0x40, RZ ;  /* 0x0000004000037824 */ /* 0x000fe200078e00ff */
[----:B01----:R-:W-:Y:S01]  /*a570*/  SHF.R.S32.HI R13, RZ, 0x1f, R0 ;  /* 0x0000001fff0d7819 */ /* 0x003fe20000011400 */
[----:B------:R-:W-:Y:S01]  /*a580*/  HADD2.F32 R30, -RZ, R55.H1_H1 ;  /* 0x30000037ff1e7230 */ /* 0x000fe20000004100 */
[----:B------:R-:W-:Y:S01]  /*a590*/  SHF.R.U32.HI R32, RZ, 0x10, R5 ;  /* 0x00000010ff207819 */ /* 0x000fe20000011605 */
[----:B------:R-:W-:Y:S01]  /*a5a0*/  HADD2.F32 R29, -RZ, R57.H0_H0 ;  /* 0x20000039ff1d7230 */ /* 0x000fe20000004100 */
[----:B------:R-:W-:Y:S02]  /*a5b0*/  LEA.HI R13, R13, R0, RZ, 0x3 ;  /* 0x000000000d0d7211 */ /* 0x000fe400078f18ff */
[----:B------:R-:W-:Y:S01]  /*a5c0*/  LOP3.LUT R12, R3, 0x1c0, RZ, 0xc0, !PT ;  /* 0x000001c0030c7812 */ /* 0x000fe200078ec0ff */
[----:B------:R-:W-:Y:S01]  /*a5d0*/  HADD2.F32 R32, -RZ, R32.H0_H0 ;  /* 0x20000020ff207230 */ /* 0x000fe20000004100 */
[----:B------:R-:W-:Y:S01]  /*a5e0*/  SHF.R.U64 R3, R8, 0x10, R9 ;  /* 0x0000001008037819 */ /* 0x000fe20000001209 */
[----:B------:R-:W-:Y:S01]  /*a5f0*/  IMAD.SHL.U32 R13, R13, 0x40, RZ ;  /* 0x000000400d0d7824 */ /* 0x000fe200078e00ff */
[----:B------:R-:W-:-:S02]  /*a600*/  SHF.R.U32.HI R0, RZ, 0x3, R12 ;  /* 0x00000003ff007819 */ /* 0x000fc4000001160c */
[----:B------:R-:W-:Y:S01]  /*a610*/  SHF.R.U64 R8, R4, 0x10, R5 ;  /* 0x0000001004087819 */ /* 0x000fe20000001205 */
[----:B------:R-:W-:Y:S01]  /*a620*/  HADD2.F32 R3, -RZ, R3.H0_H0 ;  /* 0x20000003ff037230 */ /* 0x000fe20000004100 */
[----:B------:R-:W-:Y:S02]  /*a630*/  LOP3.LUT R35, R0, R35, R12, 0x1e, !PT ;  /* 0x0000002300237212 */ /* 0x000fe400078e1e0c */
[----:B------:R-:W-:Y:S02]  /*a640*/  LOP3.LUT R0, R13, 0xfffffe00, RZ, 0xc0, !PT ;  /* 0xfffffe000d007812 */ /* 0x000fe400078ec0ff */
[--C-:B------:R-:W-:Y:S02]  /*a650*/  SHF.R.U64 R5, R6, 0x10, R7.reuse ;  /* 0x0000001006057819 */ /* 0x100fe40000001207 */
[----:B------:R-:W-:Y:S01]  /*a660*/  SHF.R.U32.HI R33, RZ, 0x10, R7 ;  /* 0x00000010ff217819 */ /* 0x000fe20000011607 */
[----:B------:R-:W-:Y:S01]  /*a670*/  IMAD.IADD R35, R0, 0x1, R35 ;  /* 0x0000000100237824 */ /* 0x000fe200078e0223 */
[----:B------:R-:W-:-:S02]  /*a680*/  SHF.R.U32.HI R37, RZ, 0x10, R9 ;  /* 0x00000010ff257819 */ /* 0x000fc40000011609 */
[--C-:B------:R-:W-:Y:S02]  /*a690*/  SHF.R.U64 R4, R10, 0x10, R11.reuse ;  /* 0x000000100a047819 */ /* 0x100fe4000000120b */
[----:B------:R-:W-:Y:S02]  /*a6a0*/  LEA R0, R35, R2, 0x1 ;  /* 0x0000000223007211 */ /* 0x000fe400078e08ff */
[----:B------:R-:W-:-:S03]  /*a6b0*/  SHF.R.U32.HI R35, RZ, 0x10, R11 ;  /* 0x00000010ff237819 */ /* 0x000fc6000001160b */
        /* <DEDUP_REMOVED lines=9> */
[----:B------:R-:W-:Y:S01]  /*a750*/  FMUL.FTZ R40, R25, R20 ;  /* 0x0000001419287220 */ /* 0x000fe20000410000 */
[----:B------:R-:W-:Y:S02]  /*a760*/  HADD2.F32 R27, -RZ, R27.H1_H1 ;  /* 0x3000001bff1b7230 */ /* 0x000fe40000004100 */
[----:B------:R-:W-:Y:S02]  /*a770*/  HADD2.F32 R24, -RZ, R24.H1_H1 ;  /* 0x30000018ff187230 */ /* 0x000fe40000004100 */
[----:B------:R-:W-:Y:S01]  /*a780*/  HADD2.F32 R26, -RZ, R26.H1_H1 ;  /* 0x3000001aff1a7230 */ /* 0x000fe20000004100 */
[----:B--2---:R-:W0:Y:S02]  /*a790*/  LDS.128 R12, [R43+0x20400] ;  /* 0x020400002b0c7984 */ /* 0x004e240000000c00 */
[----:B0-----:R-:W-:-:S02]  /*a7a0*/  HADD2.F32 R7, -RZ, R13.H0_H0 ;  /* 0x2000000dff077230 */ /* 0x001fc40000004100 */
[----:B------:R-:W-:Y:S02]  /*a7b0*/  HADD2.F32 R13, -RZ, R13.H1_H1 ;  /* 0x3000000dff0d7230 */ /* 0x000fe40000004100 */
[----:B------:R-:W-:Y:S02]  /*a7c0*/  HADD2.F32 R6, -RZ, R12.H0_H0 ;  /* 0x2000000cff067230 */ /* 0x000fe40000004100 */
[----:B------:R-:W-:Y:S01]  /*a7d0*/  FFMA.FTZ R31, R7, R29, -R34 ;  /* 0x0000001d071f7223 */ /* 0x000fe20000010822 */
[--C-:B------:R-:W-:Y:S02]  /*a7e0*/  HADD2.F32 R29, -RZ, R41.reuse.H1_H1 ;  /* 0x30000029ff1d7230 */ /* 0x100fe40000004100 */
[----:B------:R-:W-:Y:S01]  /*a7f0*/  FMUL.FTZ R34, R25, R32 ;  /* 0x0000002019227220 */ /* 0x000fe20000410000 */
[----:B------:R-:W-:Y:S02]  /*a800*/  HADD2.F32 R41, -RZ, R41.H0_H0 ;  /* 0x20000029ff297230 */ /* 0x000fe40000004100 */
[----:B------:R-:W-:Y:S01]  /*a810*/  FFMA.FTZ R36, R7, R30, R36 ;  /* 0x0000001e07247223 */ /* 0x000fe20000010024 */
[----:B------:R-:W-:-:S02]  /*a820*/  HADD2.F32 R30, -RZ, R39.H1_H1 ;  /* 0x30000027ff1e7230 */ /* 0x000fc40000004100 */
[----:B------:R-:W-:Y:S01]  /*a830*/  FFMA.FTZ R38, R13, R20, -R34 ;  /* 0x000000140d267223 */ /* 0x000fe20000010822 */
[C---:B------:R-:W-:Y:S01]  /*a840*/  FMUL.FTZ R7, R11.reuse, R29 ;  /* 0x0000001d0b077220 */ /* 0x040fe20000410000 */
[-C--:B------:R-:W-:Y:S01]  /*a850*/  FMUL.FTZ R34, R11, R41.reuse ;  /* 0x000000290b227220 */ /* 0x080fe20000410000 */
[----:B------:R-:W-:Y:S02]  /*a860*/  HADD2.F32 R20, -RZ, R42.H0_H0 ;  /* 0x2000002aff147230 */ /* 0x000fe40000004100 */
[----:B------:R-:W-:Y:S01]  /*a870*/  FFMA.FTZ R13, R13, R32, R40 ;  /* 0x000000200d0d7223 */ /* 0x000fe20000010028 */
[----:B------:R-:W-:Y:S02]  /*a880*/  HADD2.F32 R9, -RZ, R14.H0_H0 ;  /* 0x2000000eff097230 */ /* 0x000fe40000004100 */
[C---:B------:R-:W-:Y:S01]  /*a890*/  FFMA.FTZ R41, R6.reuse, R41, -R7 ;  /* 0x0000002906297223 */ /* 0x040fe20000010807 */
[----:B------:R-:W-:Y:S01]  /*a8a0*/  FFMA.FTZ R34, R6, R29, R34 ;  /* 0x0000001d06227223 */ /* 0x000fe20000010022 */
[----:B------:R-:W-:-:S02]  /*a8b0*/  HADD2.F32 R39, -RZ, R39.H0_H0 ;  /* 0x20000027ff277230 */ /* 0x000fc40000004100 */
[C---:B------:R-:W-:Y:S01]  /*a8c0*/  FMUL.FTZ R6, R21.reuse, R30 ;  /* 0x0000001e15067220 */ /* 0x040fe20000410000 */
[----:B------:R-:W-:Y:S02]  /*a8d0*/  HADD2.F32 R7, -RZ, R42.H1_H1 ;  /* 0x3000002aff077230 */ /* 0x000fe40000004100 */
[-C--:B------:R-:W-:Y:S01]  /*a8e0*/  FMUL.FTZ R32, R21, R20.reuse ;  /* 0x0000001415207220 */ /* 0x080fe20000410000 */
[----:B------:R-:W-:Y:S02]  /*a8f0*/  HADD2.F32 R10, -RZ, R15.H0_H0 ;  /* 0x2000000fff0a7230 */ /* 0x000fe40000004100 */
[----:B------:R-:W-:Y:S01]  /*a900*/  FFMA.FTZ R21, R9, R20, -R6 ;  /* 0x0000001409157223 */ /* 0x000fe20000010806 */
[C---:B------:R-:W-:Y:S01]  /*a910*/  FMUL.FTZ R11, R28.reuse, R39 ;  /* 0x000000271c0b7220 */ /* 0x040fe20000410000 */
[----:B------:R-:W-:Y:S02]  /*a920*/  HADD2.F32 R20, -RZ, R33.H0_H0 ;  /* 0x20000021ff147230 */ /* 0x000fe40000004100 */
[----:B------:R-:W-:Y:S01]  /*a930*/  FMUL.FTZ R28, R28, R7 ;  /* 0x000000071c1c7220 */ /* 0x000fe20000410000 */
[----:B------:R-:W-:-:S02]  /*a940*/  HADD2.F32 R6, -RZ, R35.H0_H0 ;  /* 0x20000023ff067230 */ /* 0x000fc40000004100 */
[----:B------:R-:W-:Y:S01]  /*a950*/  FFMA.FTZ R32, R9, R30, R32 ;  /* 0x0000001e09207223 */ /* 0x000fe20000010020 */
[----:B------:R-:W-:Y:S02]  /*a960*/  HADD2.F32 R15, -RZ, R15.H1_H1 ;  /* 0x3000000fff0f7230 */ /* 0x000fe40000004100 */
        /* <DEDUP_REMOVED lines=29> */
.L_x_7968:
[----:B------:R-:W-:Y:S05]  /*ab40*/  BSYNC B0 ;  /* 0x0000000000007941 */ /* 0x000fea0003800000 */
.L_x_7954:
        /* <DEDUP_REMOVED lines=8> */
.L_x_7951:
[----:B------:R-:W-:-:S13]  /*abd0*/  ISETP.NE.AND P0, PT, R186, 0x3, PT ;  /* 0x00000003ba00780c */ /* 0x000fda0003f05270 */
[----:B------:R-:W-:Y:S05]  /*abe0*/  @!P0 BRA `(.L_x_7978) ;  /* 0x0000000000048947 */ /* 0x000fea0003800000 */
[----:B------:R-:W-:Y:S01]  /*abf0*/  BPT.TRAP 0x1 ;  /* 0x000000040000795c */ /* 0x000fe20000300000 */
.L_x_7978:
[----:B------:R-:W-:Y:S01]  /*ac00*/  IMAD R21, R19, 0x8, R2 ;  /* 0x0000000813157824 */ /* 0x000fe200078e0202 */
[----:B------:R-:W-:-:S04]  /*ac10*/  SHF.L.U32 R58, R22, 0x1f, RZ ;  /* 0x0000001f163a7819 */ /* 0x000fc800000006ff */
[----:B------:R0:W0:Y:S01]  /*ac20*/  SYNCS.PHASECHK.TRANS64.TRYWAIT P1, [R21+URZ+0x28c30], R58 ;  /* 0x028c303a150075a7 */ /* 0x000022000802017f */
[----:B------:R-:W-:Y:S05]  /*ac30*/  @!P0 BRA `(.L_x_7979) ;  /* 0x0000000000048947 */ /* 0x000fea0003800000 */
[----:B------:R-:W-:Y:S01]  /*ac40*/  BPT.TRAP 0x1 ;  /* 0x000000040000795c */ /* 0x000fe20000300000 */
.L_x_7979:
[C---:B--23--:R-:W-:Y:S02]  /*ac50*/  VIADD R0, R2.reuse, 0x22400 ;  /* 0x0002240002007836 */ /* 0x04cfe40000000000 */
[----:B01----:R-:W-:-:S03]  /*ac60*/  VIADD R3, R2, 0x20400 ;  /* 0x0002040002037836 */ /* 0x003fc60000000000 */
[----:B------:R-:W-:Y:S02]  /*ac70*/  SHF.R.U32.HI R0, RZ, 0x4, R0 ;  /* 0x00000004ff007819 */ /* 0x000fe40000011600 */
[----:B------:R-:W-:Y:S02]  /*ac80*/  SHF.R.U32.HI R3, RZ, 0x4, R3 ;  /* 0x00000004ff037819 */ /* 0x000fe40000011603 */
[----:B------:R-:W-:Y:S02]  /*ac90*/  LOP3.LUT R0, R0, 0x3fff, RZ, 0xc0, !PT ;  /* 0x00003fff00007812 */ /* 0x000fe400078ec0ff */
[----:B------:R-:W-:Y:S02]  /*aca0*/  LOP3.LUT R3, R3, 0x3fff, RZ, 0xc0, !PT ;  /* 0x00003fff03037812 */ /* 0x000fe400078ec0ff */
[----:B------:R-:W-:Y:S01]  /*acb0*/  LOP3.LUT R13, R0, 0x10000, RZ, 0xfc, !PT ;  /* 0x00010000000d7812 */ /* 0x000fe200078efcff */
[----:B------:R-:W-:Y:S06]  /*acc0*/  @P1 BRA `(.L_x_7980) ;  /* 0x0000000000081947 */ /* 0x000fec0003800000 */
[----:B------:R-:W0:Y:S02]  /*acd0*/  SYNCS.PHASECHK.TRANS64.TRYWAIT P1, [R21+URZ+0x28c30], R58 ;  /* 0x028c303a150075a7 */ /* 0x000e24000802017f */
[----:B0-----:R-:W-:Y:S05]  /*ace0*/  @!P1 BRA `(.L_x_7981) ;  /* 0x00000148006c9947 */ /* 0x001fea0003800000 */
.L_x_7980:
[----:B------:R-:W-:Y:S01]  /*acf0*/  IMAD R14, R19, 0x200, R13 ;  /* 0x00000200130e7824 */ /* 0x000fe200078e020d */
[----:B------:R-:W-:Y:S01]  /*ad00*/  LOP3.LUT R4, R3, 0x10000, RZ, 0xfc, !PT ;  /* 0x0001000003047812 */ /* 0x000fe200078efcff */
[----:B------:R-:W-:Y:S01]  /*ad10*/  IMAD.MOV.U32 R5, RZ, RZ, 0x40000040 ;  /* 0x40000040ff057424 */ /* 0x000fe200078e00ff */
[----:B------:R-:W-:Y:S05]  /*ad20*/  WARPSYNC.ALL ;  /* 0x0000000000007948 */ /* 0x000fea0003800000 */
[----:B------:R-:W-:Y:S01]  /*ad30*/  IMAD.MOV.U32 R15, RZ, RZ, 0x40000040 ;  /* 0x40000040ff0f7424 */ /* 0x000fe200078e00ff */
[C---:B------:R-:W-:Y:S01]  /*ad40*/  R2UR UR4, R4.reuse ;  /* 0x00000000040472ca */ /* 0x040fe200000e0000 */
[----:B------:R-:W-:Y:S01]  /*ad50*/  WARPGROUP.ARRIVE ;  /* 0x00000000000079c5 */ /* 0x000fe20000000000 */
[----:B------:R-:W-:Y:S01]  /*ad60*/  R2UR UR5, R5 ;  /* 0x00000000050572ca */ /* 0x000fe200000e0000 */
[----:B----4-:R-:W-:Y:S01]  /*ad70*/  VIADD R10, R4, 0x2 ;  /* 0x00000002040a7836 */ /* 0x010fe20000000000 */
[C---:B------:R-:W-:Y:S01]  /*ad80*/  R2UR UR6, R14.reuse ;  /* 0x000000000e0672ca */ /* 0x040fe200000e0000 */
[----:B------:R-:W-:Y:S01]  /*ad90*/  VIADD R6, R14, 0x2 ;  /* 0x000000020e067836 */ /* 0x000fe20000000000 */
[----:B------:R-:W-:Y:S01]  /*ada0*/  R2UR UR7, R15 ;  /* 0x000000000f0772ca */ /* 0x000fe200000e0000 */
[----:B------:R-:W-:Y:S01]  /*adb0*/  IMAD.MOV.U32 R11, RZ, RZ, 0x40000040 ;  /* 0x40000040ff0b7424 */ /* 0x000fe200078e00ff */
[----:B------:R-:W-:Y:S01]  /*adc0*/  MOV R9, 0x40000040 ;  /* 0x4000004000097802 */ /* 0x000fe20000000f00 */
[----:B------:R-:W-:-:S02]  /*add0*/  IMAD.MOV.U32 R7, RZ, RZ, 0x40000040 ;  /* 0x40000040ff077424 */ /* 0x000fc400078e00ff */
[----:B------:R-:W-:Y:S02]  /*ade0*/  VIADD R8, R4, 0x4 ;  /* 0x0000000404087836 */ /* 0x000fe40000000000 */
        /* <DEDUP_REMOVED lines=31> */
.L_x_7982:
[----:B------:R-:W1:Y:S01]  /*afe0*/  LDC R0, c[0x0][0x448] ;  /* 0x00011200ff007b82 */ /* 0x000e620000000800 */
[----:B------:R-:W-:Y:S01]  /*aff0*/  IMAD.IADD R20, R210, 0x1, R199 ;  /* 0x00000001d2147824 */ /* 0x000fe200078e02c7 */
[----:B------:R-:W-:Y:S01]  /*b000*/  ULDC UR4, c[0x0][0x9d8] ;  /* 0x0002760000047ab9 */ /* 0x000fe20000000800 */
[----:B------:R-:W-:Y:S01]  /*b010*/  LOP3.LUT R18, R18, 0xfffffffd, RZ, 0xc0, !PT ;  /* 0xfffffffd12127812 */ /* 0x000fe200078ec0ff */
        /* <DEDUP_REMOVED lines=20> */
[----:B-1----:R-:W-:Y:S01]  /*b160*/  ISETP.NE.AND P1, PT, R0, 0x1, PT ;  /* 0x000000010000780c */ /* 0x002fe20003f25270 */
[----:B------:R-:W-:Y:S01]  /*b170*/  FMUL.FTZ R71, R37, UR4 ;  /* 0x0000000425477c20 */ /* 0x000fe20008410000 */
[----:B------:R-:W1:Y:S01]  /*b180*/  MUFU.TANH R30, R30 ;  /* 0x0000001e001e7308 */ /* 0x000e620000002400 */
[----:B------:R-:W-:Y:S01]  /*b190*/  FMUL.FTZ R73, R40, UR4 ;  /* 0x0000000428497c20 */ /* 0x000fe20008410000 */
[----:B------:R-:W-:Y:S01]  /*b1a0*/  FMUL.FTZ R75, R41, UR4 ;  /* 0x00000004294b7c20 */ /* 0x000fe20008410000 */
[----:B------:R-:W-:Y:S01]  /*b1b0*/  FMUL.FTZ R77, R44, UR4 ;  /* 0x000000042c4d7c20 */ /* 0x000fe20008410000 */
[----:B------:R-:W-:Y:S01]  /*b1c0*/  FMUL.FTZ R48, R48, UR4 ;  /* 0x0000000430307c20 */ /* 0x000fe20008410000 */
[----:B------:R-:W-:-:S03]  /*b1d0*/  FMUL.FTZ R52, R52, UR4 ;  /* 0x0000000434347c20 */ /* 0x000fc60008410000 */
[----:B------:R-:W4:Y:S03]  /*b1e0*/  MUFU.TANH R31, R31 ;  /* 0x0000001f001f7308 */ /* 0x000f260000002400 */
[----:B------:R-:W0:Y:S01]  /*b1f0*/  @P1 LDC R3, c[0x0][0x44c] ;  /* 0x00011300ff031b82 */ /* 0x000e220000000800 */
[----:B------:R-:W-:-:S04]  /*b200*/  @P1 LOP3.LUT R18, R18, 0x2, RZ, 0xfc, !PT ;  /* 0x0000000212121812 */ /* 0x000fc800078efcff */
[----:B------:R-:W4:Y:S03]  /*b210*/  MUFU.TANH R34, R34 ;  /* 0x0000002200227308 */ /* 0x000f260000002400 */
[----:B------:R-:W2:Y:S05]  /*b220*/  @P1 LDC R15, c[0x0][0x450] ;  /* 0x00011400ff0f1b82 */ /* 0x000eaa0000000800 */
[----:B------:R-:W4:Y:S08]  /*b230*/  MUFU.TANH R35, R35 ;  /* 0x0000002300237308 */ /* 0x000f300000002400 */
[----:B------:R-:W4:Y:S01]  /*b240*/  MUFU.TANH R38, R38 ;  /* 0x0000002600267308 */ /* 0x000f220000002400 */
[----:B0-----:R-:W-:-:S04]  /*b250*/  @P1 IMAD.HI.U32 R0, R20, R3, RZ ;  /* 0x0000000314001227 */ /* 0x001fc800078e00ff */
[----:B------:R-:W-:-:S03]  /*b260*/  IMAD.MOV.U32 R3, RZ, RZ, -0x40 ;  /* 0xffffffc0ff037424 */ /* 0x000fc600078e00ff */
[----:B------:R-:W0:Y:S01]  /*b270*/  MUFU.TANH R39, R39 ;  /* 0x0000002700277308 */ /* 0x000e220000002400 */
[----:B--2---:R-:W-:Y:S01]  /*b280*/  @P1 SHF.R.U32.HI R20, RZ, R15, R0 ;  /* 0x0000000fff141219 */ /* 0x004fe20000011600 */
[----:B------:R-:W-:Y:S02]  /*b290*/  IMAD R3, R208, R3, 0x40 ;  /* 0x00000040d0037424 */ /* 0x000fe400078e0203 */
[----:B------:R-:W-:Y:S02]  /*b2a0*/  FMUL.FTZ R15, R51, UR4 ;  /* 0x00000004330f7c20 */ /* 0x000fe40008410000 */
[----:B------:R-:W2:Y:S01]  /*b2b0*/  SHFL.IDX PT, R0, R20, 0x1, 0x1c1f ;  /* 0x003c1f0014007f89 */ /* 0x000ea200000e0000 */
[----:B------:R-:W-:Y:S01]  /*b2c0*/  IADD3 R67, R200, 0x1, R3 ;  /* 0x00000001c8437810 */ /* 0x000fe20007ffe003 */
[----:B------:R-:W0:Y:S01]  /*b2d0*/  MUFU.TANH R42, R42 ;  /* 0x0000002a002a7308 */ /* 0x000e220000002400 */
[----:B------:R-:W-:Y:S01]  /*b2e0*/  IADD3 R24, -R207, R3, R200 ;  /* 0x00000003cf187210 */ /* 0x000fe20007ffe1c8 */
[----:B------:R-:W0:Y:S01]  /*b2f0*/  SHFL.IDX PT, R20, R20, RZ, 0x1c1f ;  /* 0x001c1fff14147589 */ /* 0x000e2200000e0000 */
[----:B------:R-:W-:-:S05]  /*b300*/  IADD3 R67, -R198, R67, -R207 ;  /* 0x00000043c6437210 */ /* 0x000fca0007ffe9cf */
[----:B------:R-:W0:Y:S08]  /*b310*/  MUFU.TANH R25, R43 ;  /* 0x0000002b00197308 */ /* 0x000e300000002400 */
[----:B------:R-:W0:Y:S01]  /*b320*/  MUFU.TANH R46, R46 ;  /* 0x0000002e002e7308 */ /* 0x000e220000002400 */
[----:B--2---:R-:W-:-:S07]  /*b330*/  VIADDMNMX R3, R0, R67, R24, PT ;  /* 0x0000004300037246 */ /* 0x004fce0003800118 */
[----:B------:R-:W-:Y:S01]  /*b340*/  MUFU.TANH R50, R50 ;  /* 0x0000003200327308 */ /* 0x000fe20000002400 */
[C---:B------:R-:W-:Y:S02]  /*b350*/  ISETP.GT.AND P1, PT, R3.reuse, RZ, PT ;  /* 0x000000ff0300720c */ /* 0x040fe40003f24270 */
[C---:B------:R-:W-:Y:S02]  /*b360*/  ISETP.GT.AND P2, PT, R3.reuse, 0x1, PT ;  /* 0x000000010300780c */ /* 0x040fe40003f44270 */
[----:B------:R-:W-:Y:S02]  /*b370*/  ISETP.GT.AND P3, PT, R3, 0x8, PT ;  /* 0x000000080300780c */ /* 0x000fe40003f64270 */
[----:B------:R-:W-:Y:S01]  /*b380*/  FSEL R0, R26, -INF , P1 ;  /* 0xff8000001a007808 */ /* 0x000fe20000800000 */
[----:B------:R-:W-:Y:S01]  /*b390*/  MUFU.TANH R15, R15 ;  /* 0x0000000f000f7308 */ /* 0x000fe20000002400 */
[----:B---3--:R-:W-:Y:S02]  /*b3a0*/  FSEL R65, R27, -INF , P2 ;  /* 0xff8000001b417808 */ /* 0x008fe40001000000 */
[----:B------:R-:W-:-:S02]  /*b3b0*/  ISETP.GT.AND P1, PT, R3, 0x9, PT ;  /* 0x000000090300780c */ /* 0x000fc40003f24270 */
[----:B-1----:R-:W-:Y:S02]  /*b3c0*/  FSEL R63, R30, -INF , P3 ;  /* 0xff8000001e3f7808 */ /* 0x002fe40001800000 */
[----:B------:R-:W-:Y:S01]  /*b3d0*/  FMNMX.FTZ R26, R0, R65, !PT ;  /* 0x00000041001a7209 */ /* 0x000fe20007810000 */
[----:B------:R0:W1:Y:S01]  /*b3e0*/  MUFU.TANH R27, R47 ;  /* 0x0000002f001b7308 */ /* 0x0000620000002400 */
[----:B------:R-:W-:Y:S02]  /*b3f0*/  ISETP.GT.AND P2, PT, R3, 0x10, PT ;  /* 0x000000100300780c */ /* 0x000fe40003f44270 */
[----:B----4-:R-:W-:Y:S02]  /*b400*/  FSEL R59, R31, -INF , P1 ;  /* 0xff8000001f3b7808 */ /* 0x010fe40000800000 */
[----:B------:R-:W-:Y:S02]  /*b410*/  FMNMX.FTZ R26, R63, R26, !PT ;  /* 0x0000001a3f1a7209 */ /* 0x000fe40007810000 */
[----:B------:R-:W-:Y:S01]  /*b420*/  ISETP.GT.AND P1, PT, R3, 0x11, PT ;  /* 0x000000110300780c */ /* 0x000fe20003f24270 */
[----:B------:R-:W2:Y:S01]  /*b430*/  MUFU.TANH R54, R54 ;  /* 0x0000003600367308 */ /* 0x000ea20000002400 */
[----:B------:R-:W-:Y:S01]  /*b440*/  FSEL R61, R34, -INF , P2 ;  /* 0xff800000223d7808 */ /* 0x000fe20001000000 */
[----:B------:R-:W-:Y:S01]  /*b450*/  FMUL.FTZ R34, R53, UR4 ;  /* 0x0000000435227c20 */ /* 0x000fe20008410000 */
[----:B------:R-:W-:-:S02]  /*b460*/  FMNMX.FTZ R26, R59, R26, !PT ;  /* 0x0000001a3b1a7209 */ /* 0x000fc40007810000 */
[----:B------:R-:W-:Y:S02]  /*b470*/  ISETP.GT.AND P2, PT, R3, 0x18, PT ;  /* 0x000000180300780c */ /* 0x000fe40003f44270 */
[----:B------:R-:W-:Y:S01]  /*b480*/  FSEL R57, R35, -INF , P1 ;  /* 0xff80000023397808 */ /* 0x000fe20000800000 */
[----:B------:R-:W3:Y:S01]  /*b490*/  MUFU.TANH R55, R55 ;  /* 0x0000003700377308 */ /* 0x000ee20000002400 */
[----:B------:R-:W-:Y:S02]  /*b4a0*/  FMNMX.FTZ R26, R61, R26, !PT ;  /* 0x0000001a3d1a7209 */ /* 0x000fe40007810000 */
[----:B------:R-:W-:Y:S02]  /*b4b0*/  ISETP.GT.AND P1, PT, R3, 0x19, PT ;  /* 0x000000190300780c */ /* 0x000fe40003f24270 */
[----:B------:R-:W-:Y:S02]  /*b4c0*/  FSEL R51, R38, -INF , P2 ;  /* 0xff80000026337808 */ /* 0x000fe40001000000 */
[----:B------:R-:W-:Y:S01]  /*b4d0*/  FMNMX.FTZ R26, R57, R26, !PT ;  /* 0x0000001a391a7209 */ /* 0x000fe20007810000 */
[----:B------:R-:W-:Y:S01]  /*b4e0*/  MUFU.TANH R12, R12 ;  /* 0x0000000c000c7308 */ /* 0x000fe20000002400 */
        /* <DEDUP_REMOVED lines=8> */
[----:B------:R-:W-:Y:S01]  /*b570*/  FSEL R35, R25, -INF , P1 ;  /* 0xff80000019237808 */ /* 0x000fe20000800000 */
[----:B------:R-:W-:Y:S01]  /*b580*/  MUFU.TANH R69, R69 ;  /* 0x0000004500457308 */ /* 0x000fe20000002400 */
[----:B------:R-:W-:Y:S02]  /*b590*/  FMNMX.FTZ R26, R43, R26, !PT ;  /* 0x0000001a2b1a7209 */ /* 0x000fe40007810000 */
[----:B------:R-:W-:Y:S02]  /*b5a0*/  ISETP.GT.AND P1, PT, R3, 0x29, PT ;  /* 0x000000290300780c */ /* 0x000fe40003f24270 */
[----:B------:R-:W-:Y:S02]  /*b5b0*/  FSEL R39, R46, -INF , P2 ;  /* 0xff8000002e277808 */ /* 0x000fe40001000000 */
[----:B------:R-:W-:Y:S01]  /*b5c0*/  FMNMX.FTZ R26, R35, R26, !PT ;  /* 0x0000001a231a7209 */ /* 0x000fe20007810000 */
[----:B------:R-:W-:Y:S01]  /*b5d0*/  MUFU.TANH R71, R71 ;  /* 0x0000004700477308 */ /* 0x000fe20000002400 */
[----:B------:R-:W-:-:S02]  /*b5e0*/  ISETP.GT.AND P2, PT, R3, 0x30, PT ;  /* 0x000000300300780c */ /* 0x000fc40003f44270 */
[----:B-1----:R-:W-:Y:S02]  /*b5f0*/  FSEL R31, R27, -INF , P1 ;  /* 0xff8000001b1f7808 */ /* 0x002fe40000800000 */
[----:B------:R-:W-:Y:S01]  /*b600*/  FMNMX.FTZ R30, R39, R26, !PT ;  /* 0x0000001a271e7209 */ /* 0x000fe20007810000 */
[----:B------:R-:W-:Y:S01]  /*b610*/  FMUL.FTZ R26, R28, UR4 ;  /* 0x000000041c1a7c20 */ /* 0x000fe20008410000 */
[----:B------:R-:W-:Y:S01]  /*b620*/  ISETP.GT.AND P1, PT, R3, 0x31, PT ;  /* 0x000000310300780c */ /* 0x000fe20003f24270 */
[----:B------:R-:W-:Y:S01]  /*b630*/  FMUL.FTZ R28, R29, UR4 ;  /* 0x000000041d1c7c20 */ /* 0x000fe20008410000 */
[----:B------:R-:W-:Y:S01]  /*b640*/  FSEL R27, R50, -INF , P2 ;  /* 0xff800000321b7808 */ /* 0x000fe20001000000 */
[----:B------:R-:W-:Y:S01]  /*b650*/  FMUL.FTZ R29, R33, UR4 ;  /* 0x00000004211d7c20 */ /* 0x000fe20008410000 */
[----:B------:R-:W-:Y:S01]  /*b660*/  FMNMX.FTZ R30, R31, R30, !PT ;  /* 0x0000001e1f1e7209 */ /* 0x000fe20007810000 */
[----:B------:R-:W-:Y:S01]  /*b670*/  MUFU.TANH R26, R26 ;  /* 0x0000001a001a7308 */ /* 0x000fe20000002400 */
[----:B------:R-:W-:-:S02]  /*b680*/  ISETP.GT.AND P2, PT, R3, 0x38, PT ;  /* 0x000000380300780c */ /* 0x000fc40003f44270 */
[----:B------:R-:W-:Y:S02]  /*b690*/  FSEL R15, R15, -INF , P1 ;  /* 0xff8000000f0f7808 */ /* 0x000fe40000800000 */
[----:B------:R-:W-:Y:S02]  /*b6a0*/  FMNMX.FTZ R30, R27, R30, !PT ;  /* 0x0000001e1b1e7209 */ /* 0x000fe40007810000 */
[----:B------:R-:W-:Y:S01]  /*b6b0*/  ISETP.GT.AND P1, PT, R3, 0x39, PT ;  /* 0x000000390300780c */ /* 0x000fe20003f24270 */
[----:B------:R-:W-:Y:S01]  /*b6c0*/  MUFU.TANH R28, R28 ;  /* 0x0000001c001c7308 */ /* 0x000fe20000002400 */
[----:B--2---:R-:W-:Y:S02]  /*b6d0*/  FSEL R25, R54, -INF , P2 ;  /* 0xff80000036197808 */ /* 0x004fe40001000000 */
[----:B------:R-:W-:Y:S02]  /*b6e0*/  FMNMX.FTZ R30, R15, R30, !PT ;  /* 0x0000001e0f1e7209 */ /* 0x000fe40007810000 */
[----:B---3--:R-:W-:Y:S01]  /*b6f0*/  FSEL R3, R55, -INF , P1 ;  /* 0xff80000037037808 */ /* 0x008fe20000800000 */
[----:B------:R-:W-:Y:S01]  /*b700*/  FMUL.FTZ R55, R32, UR4 ;  /* 0x0000000420377c20 */ /* 0x000fe20008410000 */
[----:B------:R-:W-:Y:S01]  /*b710*/  FMNMX.FTZ R30, R25, R30, !PT ;  /* 0x0000001e191e7209 */ /* 0x000fe20007810000 */
[----:B------:R-:W-:Y:S01]  /*b720*/  MUFU.TANH R29, R29 ;  /* 0x0000001d001d7308 */ /* 0x000fe20000002400 */
[----:B------:R-:W-:-:S02]  /*b730*/  VIADDMNMX R24, R20, R67, R24, PT ;  /* 0x0000004314187246 */ /* 0x000fc40003800118 */
[----:B------:R-:W-:Y:S02]  /*b740*/  FMNMX.FTZ R30, R3, R30, !PT ;  /* 0x0000001e031e7209 */ /* 0x000fe40007810000 */
[C---:B------:R-:W-:Y:S02]  /*b750*/  ISETP.GT.AND P1, PT, R24.reuse, RZ, PT ;  /* 0x000000ff1800720c */ /* 0x040fe40003f24270 */
[C---:B------:R-:W-:Y:S01]  /*b760*/  ISETP.GT.AND P2, PT, R24.reuse, 0x1, PT ;  /* 0x000000011800780c */ /* 0x040fe20003f44270 */
[----:B------:R-:W1:Y:S01]  /*b770*/  SHFL.BFLY PT, R33, R30, 0x2, 0x1f ;  /* 0x0c401f001e217f89 */ /* 0x000e6200000e0000 */
[----:B------:R-:W2:Y:S01]  /*b780*/  MUFU.TANH R55, R55 ;  /* 0x0000003700377308 */ /* 0x000ea20000002400 */
[----:B------:R-:W-:Y:S02]  /*b790*/  ISETP.GT.AND P3, PT, R24, 0x8, PT ;  /* 0x000000081800780c */ /* 0x000fe40003f64270 */
[----:B0-----:R-:W-:Y:S02]  /*b7a0*/  FSEL R32, R14, -INF , P2 ;  /* 0xff8000000e207808 */ /* 0x001fe40001000000 */
[----:B------:R-:W-:-:S03]  /*b7b0*/  ISETP.GT.AND P2, PT, R24, 0x10, PT ;  /* 0x000000101800780c */ /* 0x000fc60003f44270 */
[----:B------:R-:W0:Y:S08]  /*b7c0*/  MUFU.TANH R73, R73 ;  /* 0x0000004900497308 */ /* 0x000e300000002400 */
[----:B------:R-:W3:Y:S01]  /*b7d0*/  MUFU.TANH R75, R75 ;  /* 0x0000004b004b7308 */ /* 0x000ee20000002400 */
[----:B--2---:R-:W-:Y:S02]  /*b7e0*/  FSEL R55, R55, -INF , P2 ;  /* 0xff80000037377808 */ /* 0x004fe40001000000 */
[----:B------:R-:W-:-:S02]  /*b7f0*/  ISETP.GT.AND P2, PT, R24, 0x18, PT ;  /* 0x000000181800780c */ /* 0x000fc40003f44270 */
[----:B-1----:R-:W-:Y:S01]  /*b800*/  FMNMX.FTZ R36, R30, R33, !PT ;  /* 0x000000211e247209 */ /* 0x002fe20007810000 */
[----:B------:R-:W-:Y:S01]  /*b810*/  FMUL.FTZ R30, R45, UR4 ;  /* 0x000000042d1e7c20 */ /* 0x000fe20008410000 */
[----:B------:R-:W-:Y:S01]  /*b820*/  FSEL R45, R12, -INF , P1 ;  /* 0xff8000000c2d7808 */ /* 0x000fe20000800000 */
[----:B------:R-:W-:Y:S01]  /*b830*/  FMUL.FTZ R33, R49, UR4 ;  /* 0x0000000431217c20 */ /* 0x000fe20008410000 */
[----:B------:R-:W-:Y:S01]  /*b840*/  ISETP.GT.AND P1, PT, R24, 0x9, PT ;  /* 0x000000091800780c */ /* 0x000fe20003f24270 */
[----:B------:R-:W1:Y:S01]  /*b850*/  SHFL.BFLY PT, R37, R36, 0x1, 0x1f ;  /* 0x0c201f0024257f89 */ /* 0x000e6200000e0000 */
[----:B------:R-:W-:Y:S01]  /*b860*/  FSEL R49, R26, -INF , P3 ;  /* 0xff8000001a317808 */ /* 0x000fe20001800000 */
[----:B------:R-:W2:Y:S01]  /*b870*/  MUFU.TANH R77, R77 ;  /* 0x0000004d004d7308 */ /* 0x000ea20000002400 */
[----:B------:R-:W-:Y:S01]  /*b880*/  FMNMX.FTZ R12, R45, R32, !PT ;  /* 0x000000202d0c7209 */ /* 0x000fe20007810000 */
[----:B------:R-:W-:Y:S01]  /*b890*/  ULDC UR4, c[0x0][0x988] ;  /* 0x0002620000047ab9 */ /* 0x000fe20000000800 */
[----:B------:R-:W-:Y:S01]  /*b8a0*/  FSEL R53, R28, -INF , P1 ;  /* 0xff8000001c357808 */ /* 0x000fe20000800000 */
[----:B------:R-:W-:Y:S01]  /*b8b0*/  IMAD.U32 R14, RZ, RZ, UR4 ;  /* 0x00000004ff0e7e24 */ /* 0x000fe2000f8e00ff */
[----:B------:R-:W-:-:S02]  /*b8c0*/  FMNMX.FTZ R12, R49, R12, !PT ;  /* 0x0000000c310c7209 */ /* 0x000fc40007810000 */
[C---:B------:R-:W-:Y:S01]  /*b8d0*/  ISETP.GT.AND P1, PT, R24.reuse, 0x11, PT ;  /* 0x000000111800780c */ /* 0x040fe20003f24270 */
[----:B------:R-:W4:Y:S01]  /*b8e0*/  MUFU.TANH R30, R30 ;  /* 0x0000001e001e7308 */ /* 0x000f220000002400 */
[----:B------:R-:W-:Y:S02]  /*b8f0*/  FMNMX.FTZ R12, R53, R12, !PT ;  /* 0x0000000c350c7209 */ /* 0x000fe40007810000 */
[----:B------:R-:W-:Y:S02]  /*b900*/  FSEL R67, R29, -INF , P1 ;  /* 0xff8000001d437808 */ /* 0x000fe40000800000 */
[----:B------:R-:W-:Y:S02]  /*b910*/  FMNMX.FTZ R12, R55, R12, !PT ;  /* 0x0000000c370c7209 */ /* 0x000fe40007810000 */
[----:B------:R-:W-:Y:S01]  /*b920*/  ISETP.GT.AND P1, PT, R24, 0x19, PT ;  /* 0x000000191800780c */ /* 0x000fe20003f24270 */
[----:B------:R-:W4:Y:S01]  /*b930*/  MUFU.TANH R48, R48 ;  /* 0x0000003000307308 */ /* 0x000f220000002400 */
[----:B------:R-:W-:-:S02]  /*b940*/  FSEL R69, R69, -INF , P2 ;  /* 0xff80000045457808 */ /* 0x000fc40001000000 */
[----:B------:R-:W-:Y:S02]  /*b950*/  FMNMX.FTZ R12, R67, R12, !PT ;  /* 0x0000000c430c7209 */ /* 0x000fe40007810000 */
[C---:B------:R-:W-:Y:S02]  /*b960*/  ISETP.GT.AND P2, PT, R24.reuse, 0x20, PT ;  /* 0x000000201800780c */ /* 0x040fe40003f44270 */
[----:B------:R-:W-:Y:S01]  /*b970*/  FSEL R71, R71, -INF , P1 ;  /* 0xff80000047477808 */ /* 0x000fe20000800000 */
[----:B------:R4:W4:Y:S01]  /*b980*/  MUFU.TANH R26, R33 ;  /* 0x00000021001a7308 */ /* 0x0009220000002400 */
[----:B------:R-:W-:Y:S02]  /*b990*/  FMNMX.FTZ R12, R69, R12, !PT ;  /* 0x0000000c450c7209 */ /* 0x000fe40007810000 */
[----:B------:R-:W-:Y:S02]  /*b9a0*/  ISETP.GT.AND P1, PT, R24, 0x21, PT ;  /* 0x000000211800780c */ /* 0x000fe40003f24270 */
[----:B0-----:R-:W-:-:S02]  /*b9b0*/  FSEL R73, R73, -INF , P2 ;  /* 0xff80000049497808 */ /* 0x001fc40001000000 */
[----:B------:R-:W-:Y:S01]  /*b9c0*/  FMNMX.FTZ R12, R71, R12, !PT ;  /* 0x0000000c470c7209 */ /* 0x000fe20007810000 */
[----:B------:R-:W-:Y:S01]  /*b9d0*/  MUFU.TANH R34, R34 ;  /* 0x0000002200227308 */ /* 0x000fe20000002400 */
[----:B------:R-:W-:Y:S02]  /*b9e0*/  ISETP.GT.AND P2, PT, R24, 0x28, PT ;  /* 0x000000281800780c */ /* 0x000fe40003f44270 */
[----:B---3--:R-:W-:Y:S02]  /*b9f0*/  FSEL R75, R75, -INF , P1 ;  /* 0xff8000004b4b7808 */ /* 0x008fe40000800000 */
[----:B------:R-:W-:Y:S02]  /*ba00*/  FMNMX.FTZ R12, R73, R12, !PT ;  /* 0x0000000c490c7209 */ /* 0x000fe40007810000 */
[----:B-1----:R-:W-:Y:S02]  /*ba10*/  FMNMX.FTZ R20, R36, R37, !PT ;  /* 0x0000002524147209 */ /* 0x002fe40007810000 */
[----:B------:R-:W0:Y:S01]  /*ba20*/  MUFU.TANH R37, R52 ;  /* 0x0000003400257308 */ /* 0x000e220000002400 */
[----:B------:R-:W-:-:S02]  /*ba30*/  ISETP.GT.AND P3, PT, R24, 0x29, PT ;  /* 0x000000291800780c */ /* 0x000fc40003f64270 */
[----:B--2---:R-:W-:Y:S01]  /*ba40*/  FSEL R77, R77, -INF , P2 ;  /* 0xff8000004d4d7808 */ /* 0x004fe20001000000 */
[----:B------:R-:W-:Y:S01]  /*ba50*/  FMUL.FTZ R38, R20, R14 ;  /* 0x0000000e14267220 */ /* 0x000fe20000410000 */
[----:B------:R-:W-:Y:S02]  /*ba60*/  FMNMX.FTZ R12, R75, R12, !PT ;  /* 0x0000000c4b0c7209 */ /* 0x000fe40007810000 */
[----:B------:R-:W-:Y:S02]  /*ba70*/  ISETP.GT.AND P1, PT, R24, 0x30, PT ;  /* 0x000000301800780c */ /* 0x000fe40003f24270 */
[----:B----4-:R-:W-:Y:S02]  /*ba80*/  FSEL R79, R30, -INF , P3 ;  /* 0xff8000001e4f7808 */ /* 0x010fe40001800000 */
        /* <DEDUP_REMOVED lines=8> */
[----:B0-----:R-:W-:Y:S02]  /*bb10*/  FSEL R37, R37, -INF , P1 ;  /* 0xff80000025257808 */ /* 0x001fe40000800000 */
[----:B------:R-:W-:Y:S02]  /*bb20*/  FMNMX.FTZ R12, R29, R12, !PT ;  /* 0x0000000c1d0c7209 */ /* 0x000fe40007810000 */
[----:B------:R-:W-:Y:S02]  /*bb30*/  FSETP.NEU.FTZ.AND P4, PT, R20, -INF , PT ;  /* 0xff8000001400780b */ /* 0x000fe40003f9d000 */
[----:B------:R-:W-:Y:S02]  /*bb40*/  FSEL R41, R34, -INF , P2 ;  /* 0xff80000022297808 */ /* 0x000fe40001000000 */
[----:B------:R-:W-:Y:S02]  /*bb50*/  FMNMX.FTZ R12, R37, R12, !PT ;  /* 0x0000000c250c7209 */ /* 0x000fe40007810000 */
[----:B------:R-:W-:-:S02]  /*bb60*/  FSEL R38, R38, RZ, P4 ;  /* 0x000000ff26267208 */ /* 0x000fc40002000000 */
[----:B------:R-:W-:-:S03]  /*bb70*/  FMNMX.FTZ R12, R41, R12, !PT ;  /* 0x0000000c290c7209 */ /* 0x000fc60007810000 */
[-CC-:B------:R-:W-:Y:S01]  /*bb80*/  FFMA.FTZ R28, R59, R14.reuse, -R38.reuse ;  /* 0x0000000e3b1c7223 */ /* 0x180fe20000010826 */
        /* <DEDUP_REMOVED lines=16> */
[-CC-:B------:R-:W-:Y:S01]  /*bc90*/  FFMA.FTZ R12, R27, R14.reuse, -R38.reuse ;  /* 0x0000000e1b0c7223 */ /* 0x180fe20000010826 */
[----:B------:R-:W-:-:S05]  /*bca0*/  FFMA.FTZ R27, R15, R14, -R38 ;  /* 0x0000000e0f1b7223 */ /* 0x000fca0000010826 */
[----:B------:R-:W0:Y:S01]  /*bcb0*/  MUFU.EX2 R167, R167 ;  /* 0x000000a700a77308 */ /* 0x000e220000000800 */
[----:B------:R-:W2:Y:S07]  /*bcc0*/  SHFL.BFLY PT, R24, R59, 0x1, 0x1f ;  /* 0x0c201f003b187f89 */ /* 0x000eae00000e0000 */
[----:B------:R-:W3:Y:S01]  /*bcd0*/  MUFU.EX2 R28, R28 ;  /* 0x0000001c001c7308 */ /* 0x000ee20000000800 */
[----:B-1----:R-:W-:Y:S01]  /*bce0*/  FADD.FTZ R40, R165, R26 ;  /* 0x0000001aa5287221 */ /* 0x002fe20000010000 */
[----:B------:R-:W-:-:S06]  /*bcf0*/  F2FP.F16.F32.PACK_AB R165, R26, R165 ;  /* 0x000000a51aa5723e */ /* 0x000fcc00000000ff */
[----:B------:R-:W1:Y:S08]  /*bd00*/  MUFU.EX2 R161, R161 ;  /* 0x000000a100a17308 */ /* 0x000e700000000800 */
[----:B------:R-:W4:Y:S01]  /*bd10*/  MUFU.EX2 R30, R30 ;  /* 0x0000001e001e7308 */ /* 0x000f220000000800 */
[----:B--2---:R-:W-:Y:S01]  /*bd20*/  FMNMX.FTZ R15, R59, R24, !PT ;  /* 0x000000183b0f7209 */ /* 0x004fe20007810000 */
[----:B------:R-:W-:-:S03]  /*bd30*/  FFMA.FTZ R24, R25, R14, -R38 ;  /* 0x0000000e19187223 */ /* 0x000fc60000010826 */
[C---:B------:R-:W-:Y:S01]  /*bd40*/  FSETP.NEU.FTZ.AND P1, PT, R15.reuse, -INF , PT ;  /* 0xff8000000f00780b */ /* 0x040fe20003f3d000 */
[----:B------:R-:W-:Y:S02]  /*bd50*/  FMUL.FTZ R25, R15, R14 ;  /* 0x0000000e0f197220 */ /* 0x000fe40000410000 */
[----:B------:R-:W-:Y:S03]  /*bd60*/  MUFU.EX2 R163, R163 ;  /* 0x000000a300a37308 */ /* 0x000fe60000000800 */
        /* <DEDUP_REMOVED lines=9> */
[-C--:B------:R-:W-:Y:S01]  /*be00*/  FFMA.FTZ R39, R71, R14.reuse, -R38 ;  /* 0x0000000e47277223 */ /* 0x080fe20000010826 */
[----:B0-----:R-:W-:Y:S01]  /*be10*/  FADD.FTZ R49, R167, R40 ;  /* 0x00000028a7317221 */ /* 0x001fe20000010000 */
[-CC-:B------:R-:W-:Y:S01]  /*be20*/  FFMA.FTZ R156, R73, R14.reuse, -R38.reuse ;  /* 0x0000000e499c7223 */ /* 0x180fe20000010826 */
[-CC-:B------:R-:W-:Y:S01]  /*be30*/  FFMA.FTZ R43, R75, R14.reuse, -R38.reuse ;  /* 0x0000000e4b2b7223 */ /* 0x180fe20000010826 */
[-CC-:B------:R-:W-:Y:S01]  /*be40*/  FFMA.FTZ R45, R77, R14.reuse, -R38.reuse ;  /* 0x0000000e4d2d7223 */ /* 0x180fe20000010826 */
[----:B---3--:R-:W-:Y:S01]  /*be50*/  FADD.FTZ R44, R28, R49 ;  /* 0x000000311c2c7221 */ /* 0x008fe20000010000 */
[----:B------:R-:W0:Y:S01]  /*be60*/  MUFU.EX2 R25, R25 ;  /* 0x0000001900197308 */ /* 0x000e220000000800 */
[-CC-:B------:R-:W-:Y:S01]  /*be70*/  FFMA.FTZ R32, R79, R14.reuse, -R38.reuse ;  /* 0x0000000e4f207223 */ /* 0x180fe20000010826 */
[-C--:B------:R-:W-:Y:S01]  /*be80*/  FFMA.FTZ R33, R33, R14.reuse, -R38 ;  /* 0x0000000e21217223 */ /* 0x080fe20000010826 */
[----:B-1----:R-:W-:Y:S01]  /*be90*/  FADD.FTZ R49, R161, R44 ;  /* 0x0000002ca1317221 */ /* 0x002fe20000010000 */
[-CC-:B------:R-:W-:Y:S01]  /*bea0*/  FFMA.FTZ R29, R29, R14.reuse, -R38.reuse ;  /* 0x0000000e1d1d7223 */ /* 0x180fe20000010826 */
[----:B------:R-:W-:Y:S01]  /*beb0*/  FFMA.FTZ R37, R37, R14, -R38 ;  /* 0x0000000e25257223 */ /* 0x000fe20000010826 */
[----:B------:R-:W-:-:S02]  /*bec0*/  VIADD R40, R21, 0x28c40 ;  /* 0x00028c4015287836 */ /* 0x000fc40000000000 */
[----:B------:R-:W-:Y:S01]  /*bed0*/  FFMA.FTZ R38, R41, R14, -R38 ;  /* 0x0000000e29267223 */ /* 0x000fe20000010826 */
[----:B------:R-:W1:Y:S01]  /*bee0*/  MUFU.EX2 R166, R166 ;  /* 0x000000a600a67308 */ /* 0x000e620000000800 */
[----:B----4-:R-:W-:Y:S01]  /*bef0*/  FADD.FTZ R44, R30, R49 ;  /* 0x000000311e2c7221 */ /* 0x010fe20000010000 */
[----:B------:R-:W-:Y:S02]  /*bf00*/  F2FP.F16.F32.PACK_AB R167, R28, R167 ;  /* 0x000000a71ca7723e */ /* 0x000fe400000000ff */
[----:B------:R-:W-:Y:S02]  /*bf10*/  PRMT R40, R187, 0x654, R40 ;  /* 0x00000654bb287816 */ /* 0x000fe40000000028 */
[----:B------:R-:W-:Y:S02]  /*bf20*/  F2FP.F16.F32.PACK_AB R161, R30, R161 ;  /* 0x000000a11ea1723e */ /* 0x000fe400000000ff */
[----:B------:R-:W2:Y:S01]  /*bf30*/  MUFU.EX2 R31, R31 ;  /* 0x0000001f001f7308 */ /* 0x000ea20000000800 */
[----:B0-----:R-:W-:Y:S01]  /*bf40*/  FADD.FTZ R47, R164, R25 ;  /* 0x00000019a42f7221 */ /* 0x001fe20000010000 */
[----:B------:R0:W-:Y:S01]  /*bf50*/  SYNCS.ARRIVE.TRANS64.RED.A1T0 RZ, [R40+URZ], RZ ;  /* 0x000000ff28ff79a7 */ /* 0x0001e2000810043f */
[----:B------:R-:W-:-:S05]  /*bf60*/  F2FP.F16.F32.PACK_AB R164, R25, R164 ;  /* 0x000000a419a4723e */ /* 0x000fca00000000ff */
[----:B------:R-:W3:Y:S01]  /*bf70*/  MUFU.EX2 R160, R160 ;  /* 0x000000a000a07308 */ /* 0x000ee20000000800 */
[----:B-1----:R-:W-:-:S07]  /*bf80*/  FADD.FTZ R42, R166, R47 ;  /* 0x0000002fa62a7221 */ /* 0x002fce0000010000 */
[----:B------:R-:W1:Y:S01]  /*bf90*/  MUFU.EX2 R35, R35 ;  /* 0x0000002300237308 */ /* 0x000e620000000800 */
[C---:B--2---:R-:W-:Y:S01]  /*bfa0*/  FADD.FTZ R47, R31.reuse, R42 ;  /* 0x0000002a1f2f7221 */ /* 0x044fe20000010000 */
[----:B------:R-:W-:Y:S01]  /*bfb0*/  F2FP.F16.F32.PACK_AB R166, R31, R166 ;  /* 0x000000a61fa6723e */ /* 0x000fe200000000ff */
[----:B------:R-:W-:Y:S06]  /*bfc0*/  BAR.SYNC.DEFER_BLOCKING 0xf, 0x100 ;  /* 0x03c4000000007b1d */ /* 0x000fec0000010000 */
[----:B------:R-:W2:Y:S01]  /*bfd0*/  MUFU.EX2 R162, R162 ;  /* 0x000000a200a27308 */ /* 0x000ea20000000800 */
[----:B---3--:R-:W-:Y:S01]  /*bfe0*/  FADD.FTZ R42, R160, R47 ;  /* 0x0000002fa02a7221 */ /* 0x008fe20000010000 */
[----:B------:R-:W-:-:S06]  /*bff0*/  FADD.FTZ R47, R163, R44 ;  /* 0x0000002ca32f7221 */ /* 0x000fcc0000010000 */
[----:B------:R-:W3:Y:S01]  /*c000*/  MUFU.EX2 R34, R34 ;  /* 0x0000002200227308 */ /* 0x000ee20000000800 */
[C---:B-1----:R-:W-:Y:S01]  /*c010*/  FADD.FTZ R41, R35.reuse, R42 ;  /* 0x0000002a23297221 */ /* 0x042fe20000010000 */
[----:B------:R-:W-:-:S06]  /*c020*/  F2FP.F16.F32.PACK_AB R160, R35, R160 ;  /* 0x000000a023a0723e */ /* 0x000fcc00000000ff */
[----:B------:R-:W1:Y:S01]  /*c030*/  MUFU.EX2 R39, R39 ;  /* 0x0000002700277308 */ /* 0x000e620000000800 */
[----:B--2---:R-:W-:Y:S01]  /*c040*/  FADD.FTZ R28, R162, R41 ;  /* 0x00000029a21c7221 */ /* 0x004fe20000010000 */
[----:B------:R2:W-:Y:S06]  /*c050*/  STSM.16.M88.4 [R201+0x26800], R164 ;  /* 0x026800a4c9007844 */ /* 0x0005ec0000000200 */
[----:B------:R-:W4:Y:S01]  /*c060*/  MUFU.EX2 R157, R157 ;  /* 0x0000009d009d7308 */ /* 0x000f220000000800 */
[C---:B---3--:R-:W-:Y:S01]  /*c070*/  FADD.FTZ R42, R34.reuse, R47 ;  /* 0x0000002f222a7221 */ /* 0x048fe20000010000 */
[----:B------:R-:W-:-:S06]  /*c080*/  F2FP.F16.F32.PACK_AB R163, R34, R163 ;  /* 0x000000a322a3723e */ /* 0x000fcc00000000ff */
[----:B------:R-:W3:Y:S01]  /*c090*/  MUFU.EX2 R156, R156 ;  /* 0x0000009c009c7308 */ /* 0x000ee20000000800 */
[C---:B-1----:R-:W-:Y:S01]  /*c0a0*/  FADD.FTZ R41, R39.reuse, R28 ;  /* 0x0000001c27297221 */ /* 0x042fe20000010000 */
[----:B------:R-:W-:-:S05]  /*c0b0*/  F2FP.F16.F32.PACK_AB R162, R39, R162 ;  /* 0x000000a227a2723e */ /* 0x000fca00000000ff */
[----:B------:R2:W-:Y:S01]  /*c0c0*/  STSM.16.M88.4 [R204], R160 ;  /* 0x000000a0cc007844 */ /* 0x0005e20000000200 */
[----:B------:R-:W1:Y:S01]  /*c0d0*/  MUFU.EX2 R36, R36 ;  /* 0x0000002400247308 */ /* 0x000e620000000800 */
[----:B----4-:R-:W-:-:S07]  /*c0e0*/  FADD.FTZ R47, R157, R42 ;  /* 0x0000002a9d2f7221 */ /* 0x010fce0000010000 */
[----:B------:R-:W4:Y:S01]  /*c0f0*/  MUFU.EX2 R43, R43 ;  /* 0x0000002b002b7308 */ /* 0x000f220000000800 */
[----:B---3--:R-:W-:-:S07]  /*c100*/  FADD.FTZ R28, R156, R41 ;  /* 0x000000299c1c7221 */ /* 0x008fce0000010000 */
[----:B------:R-:W3:Y:S01]  /*c110*/  MUFU.EX2 R159, R159 ;  /* 0x0000009f009f7308 */ /* 0x000ee20000000800 */
[C---:B-1----:R-:W-:Y:S01]  /*c120*/  FADD.FTZ R30, R36.reuse, R47 ;  /* 0x0000002f241e7221 */ /* 0x042fe20000010000 */
[----:B------:R-:W-:-:S06]  /*c130*/  F2FP.F16.F32.PACK_AB R157, R36, R157 ;  /* 0x0000009d249d723e */ /* 0x000fcc00000000ff */
[----:B------:R-:W1:Y:S01]  /*c140*/  MUFU.EX2 R45, R45 ;  /* 0x0000002d002d7308 */ /* 0x000e620000000800 */
[C---:B----4-:R-:W-:Y:S01]  /*c150*/  FADD.FTZ R28, R43.reuse, R28 ;  /* 0x0000001c2b1c7221 */ /* 0x050fe20000010000 */
[----:B------:R-:W-:-:S06]  /*c160*/  F2FP.F16.F32.PACK_AB R156, R43, R156 ;  /* 0x0000009c2b9c723e */ /* 0x000fcc00000000ff */
[----:B------:R-:W4:Y:S01]  /*c170*/  MUFU.EX2 R32, R32 ;  /* 0x0000002000207308 */ /* 0x000f220000000800 */
[----:B---3--:R-:W-:-:S07]  /*c180*/  FADD.FTZ R31, R159, R30 ;  /* 0x0000001e9f1f7221 */ /* 0x008fce0000010000 */
[----:B------:R-:W3:Y:S01]  /*c190*/  MUFU.EX2 R0, R0 ;  /* 0x0000000000007308 */ /* 0x000ee20000000800 */
[----:B-1----:R-:W-:-:S07]  /*c1a0*/  FADD.FTZ R25, R45, R28 ;  /* 0x0000001c2d197221 */ /* 0x002fce0000010000 */
[----:B------:R-:W-:Y:S01]  /*c1b0*/  MUFU.EX2 R12, R12 ;  /* 0x0000000c000c7308 */ /* 0x000fe20000000800 */
[C---:B----4-:R-:W-:Y:S01]  /*c1c0*/  F2FP.F16.F32.PACK_AB R158, R32.reuse, R45 ;  /* 0x0000002d209e723e */ /* 0x050fe200000000ff */
[----:B------:R-:W-:-:S06]  /*c1d0*/  FADD.FTZ R32, R32, R25 ;  /* 0x0000001920207221 */ /* 0x000fcc0000010000 */
[----:B------:R-:W1:Y:S01]  /*c1e0*/  MUFU.EX2 R27, R27 ;  /* 0x0000001b001b7308 */ /* 0x000e620000000800 */
[C---:B---3--:R-:W-:Y:S01]  /*c1f0*/  FADD.FTZ R31, R0.reuse, R31 ;  /* 0x0000001f001f7221 */ /* 0x048fe20000010000 */
[----:B------:R-:W-:-:S05]  /*c200*/  F2FP.F16.F32.PACK_AB R159, R0, R159 ;  /* 0x0000009f009f723e */ /* 0x000fca00000000ff */
[----:B------:R2:W-:Y:S01]  /*c210*/  STSM.16.M88.4 [R202], R156 ;  /* 0x0000009cca007844 */ /* 0x0005e20000000200 */
[----:B------:R-:W-:Y:S08]  /*c220*/  MUFU.EX2 R33, R33 ;  /* 0x0000002100217308 */ /* 0x000ff00000000800 */
[----:B0-----:R-:W0:Y:S01]  /*c230*/  MUFU.EX2 R40, R29 ;  /* 0x0000001d00287308 */ /* 0x001e220000000800 */
[----:B-1----:R-:W-:Y:S01]  /*c240*/  F2FP.F16.F32.PACK_AB R153, R27, R12 ;  /* 0x0000000c1b99723e */ /* 0x002fe200000000ff */
[----:B------:R-:W-:-:S04]  /*c250*/  FADD.FTZ R12, R12, R31 ;  /* 0x0000001f0c0c7221 */ /* 0x000fc80000010000 */
[----:B------:R-:W-:Y:S02]  /*c260*/  FADD.FTZ R27, R27, R12 ;  /* 0x0000000c1b1b7221 */ /* 0x000fe40000010000 */
[----:B------:R-:W-:Y:S08]  /*c270*/  MUFU.EX2 R24, R24 ;  /* 0x0000001800187308 */ /* 0x000ff00000000800 */
[----:B------:R-:W1:Y:S01]  /*c280*/  MUFU.EX2 R3, R3 ;  /* 0x0000000300037308 */ /* 0x000e620000000800 */
[----:B0----5:R-:W-:Y:S01]  /*c290*/  F2FP.F16.F32.PACK_AB R152, R40, R33 ;  /* 0x000000212898723e */ /* 0x021fe200000000ff */
[----:B------:R-:W-:-:S04]  /*c2a0*/  FADD.FTZ R33, R33, R32 ;  /* 0x0000002021217221 */ /* 0x000fc80000010000 */
[----:B------:R-:W-:Y:S02]  /*c2b0*/  FADD.FTZ R33, R40, R33 ;  /* 0x0000002128217221 */ /* 0x000fe40000010000 */
[----:B------:R-:W0:Y:S08]  /*c2c0*/  MUFU.EX2 R26, R37 ;  /* 0x00000025001a7308 */ /* 0x000e300000000800 */
[----:B------:R-:W3:Y:S01]  /*c2d0*/  MUFU.EX2 R29, R38 ;  /* 0x00000026001d7308 */ /* 0x000ee20000000800 */
[----:B-1----:R-:W-:Y:S01]  /*c2e0*/  F2FP.F16.F32.PACK_AB R155, R3, R24 ;  /* 0x00000018039b723e */ /* 0x002fe200000000ff */
[----:B------:R-:W-:-:S04]  /*c2f0*/  FADD.FTZ R24, R24, R27 ;  /* 0x0000001b18187221 */ /* 0x000fc80000010000 */
[----:B------:R-:W-:Y:S01]  /*c300*/  FADD.FTZ R3, R3, R24 ;  /* 0x0000001803037221 */ /* 0x000fe20000010000 */
[----:B0-----:R-:W-:Y:S01]  /*c310*/  FADD.FTZ R0, R26, R33 ;  /* 0x000000211a007221 */ /* 0x001fe20000010000 */
[----:B---3--:R-:W-:-:S03]  /*c320*/  F2FP.F16.F32.PACK_AB R154, R29, R26 ;  /* 0x0000001a1d9a723e */ /* 0x008fc600000000ff */
[----:B------:R-:W-:Y:S02]  /*c330*/  FADD.FTZ R0, R29, R0 ;  /* 0x000000001d007221 */ /* 0x000fe40000010000 */
[----:B------:R2:W-:Y:S01]  /*c340*/  STSM.16.M88.4 [R203], R152 ;  /* 0x00000098cb007844 */ /* 0x0005e20000000200 */
[----:B------:R-:W-:Y:S05]  /*c350*/  @!P0 BRA `(.L_x_7983) ;  /* 0x0000000000048947 */ /* 0x000fea0003800000 */
[----:B------:R-:W-:Y:S01]  /*c360*/  BPT.TRAP 0x1 ;  /* 0x000000040000795c */ /* 0x000fe20000300000 */
.L_x_7983:
[----:B------:R0:W1:Y:S01]  /*c370*/  SYNCS.PHASECHK.TRANS64.TRYWAIT P1, [R21+URZ+0x28c50], R58 ;  /* 0x028c503a150075a7 */ /* 0x000062000802017f */
[----:B------:R-:W-:Y:S05]  /*c380*/  @!P0 BRA `(.L_x_7984) ;  /* 0x0000000000048947 */ /* 0x000fea0003800000 */
[----:B------:R-:W-:Y:S01]  /*c390*/  BPT.TRAP 0x1 ;  /* 0x000000040000795c */ /* 0x000fe20000300000 */
.L_x_7984:
[----:B------:R-:W-:Y:S01]  /*c3a0*/  LOP3.LUT R12, R56, 0x2000000, RZ, 0xfc, !PT ;  /* 0x02000000380c7812 */ /* 0x000fe200078efcff */
        /* <DEDUP_REMOVED lines=10> */
.L_x_7986:
[----:B------:R-:W-:Y:S05]  /*c450*/  BSYNC B0 ;  /* 0x0000000000007941 */ /* 0x000fea0003800000 */
.L_x_7985:
[C---:B------:R-:W-:Y:S01]  /*c460*/  R2UR UR6, R28.reuse ;  /* 0x000000001c0672ca */ /* 0x040fe200000e0000 */
[C---:B------:R-:W-:Y:S01]  /*c470*/  VIADD R26, R28.reuse, 0x80 ;  /* 0x000000801c1a7836 */ /* 0x040fe20000000000 */
[----:B------:R-:W-:Y:S01]  /*c480*/  R2UR UR7, R29 ;  /* 0x000000001d0772ca */ /* 0x000fe200000e0000 */
[----:B------:R-:W-:Y:S01]  /*c490*/  IMAD.MOV.U32 R27, RZ, RZ, 0x40000040 ;  /* 0x40000040ff1b7424 */ /* 0x000fe200078e00ff */
[C---:B------:R-:W-:Y:S01]  /*c4a0*/  IADD3 R24, R28.reuse, 0x100, RZ ;  /* 0x000001001c187810 */ /* 0x040fe20007ffe0ff */
        /* <DEDUP_REMOVED lines=9> */
[----:B01----:R-:W-:-:S06]  /*c540*/  WARPGROUP.ARRIVE ;  /* 0x00000000000079c5 */ /* 0x003fcc0000000000 */
        /* <DEDUP_REMOVED lines=24> */
.L_x_7988:
[----:B--2---:R-:W0:Y:S01]  /*c6d0*/  LDC R152, c[0x0][0x448] ;  /* 0x00011200ff987b82 */ /* 0x004e220000000800 */
[----:B------:R-:W-:Y:S01]  /*c6e0*/  VIADD R21, R21, 0x28c60 ;  /* 0x00028c6015157836 */ /* 0x000fe20000000000 */
[----:B------:R-:W-:Y:S01]  /*c6f0*/  BSSY B1, `(.L_x_7989) ;  /* 0x000024b000017945 */ /* 0x000fe20003800000 */
[----:B------:R-:W-:Y:S02]  /*c700*/  IMAD.MOV.U32 R153, RZ, RZ, R199 ;  /* 0x000000ffff997224 */ /* 0x000fe400078e00c7 */
[----:B------:R-:W-:Y:S01]  /*c710*/  VIADD R208, R208, 0xfffffffe ;  /* 0xfffffffed0d07836 */ /* 0x000fe20000000000 */
[----:B------:R-:W-:-:S04]  /*c720*/  PRMT R21, R187, 0x654, R21 ;  /* 0x00000654bb157816 */ /* 0x000fc80000000015 */
[----:B------:R1:W-:Y:S01]  /*c730*/  SYNCS.ARRIVE.TRANS64.RED.A1T0 RZ, [R21+URZ], RZ ;  /* 0x000000ff15ff79a7 */ /* 0x0003e2000810043f */
[----:B0-----:R-:W-:-:S13]  /*c740*/  ISETP.NE.AND P1, PT, R152, 0x1, PT ;  /* 0x000000019800780c */ /* 0x001fda0003f25270 */
[----:B------:R-:W0:Y:S08]  /*c750*/  @P1 LDC R152, c[0x0][0x44c] ;  /* 0x00011300ff981b82 */ /* 0x000e300000000800 */
[----:B-1----:R-:W1:Y:S01]  /*c760*/  @P1 LDC R21, c[0x0][0x450] ;  /* 0x00011400ff151b82 */ /* 0x002e620000000800 */
[----:B0-----:R-:W-:-:S05]  /*c770*/  @P1 IMAD.HI.U32 R152, R199, R152, RZ ;  /* 0x00000098c7981227 */ /* 0x001fca00078e00ff */
[----:B-1----:R-:W-:-:S04]  /*c780*/  @P1 SHF.R.U32.HI R153, RZ, R21, R152 ;  /* 0x00000015ff991219 */ /* 0x002fc80000011698 */
[----:B------:R-:W-:-:S04]  /*c790*/  IADD3 R21, R153, R200, -R198 ;  /* 0x000000c899157210 */ /* 0x000fc80007ffe8c6 */
        /* <DEDUP_REMOVED lines=9> */
[----:B------:R-:W-:-:S07]  /*c830*/  IMAD.MOV.U32 R220, RZ, RZ, R19 ;  /* 0x000000ffffdc7224 */ /* 0x000fce00078e0013 */
.L_x_8003:
[----:B------:R-:W-:-:S05]  /*c840*/  VIADD R19, R220, 0x1 ;  /* 0x00000001dc137836 */ /* 0x000fca0000000000 */
[----:B------:R-:W-:-:S04]  /*c850*/  ISETP.NE.AND P1, PT, R19, 0x2, PT ;  /* 0x000000021300780c */ /* 0x000fc80003f25270 */
[----:B------:R-:W-:Y:S02]  /*c860*/  SEL R14, RZ, 0x1, P1 ;  /* 0x00000001ff0e7807 */ /* 0x000fe40000800000 */
[----:B------:R-:W-:Y:S02]  /*c870*/  SEL R19, R19, RZ, P1 ;  /* 0x000000ff13137207 */ /* 0x000fe40000800000 */
[----:B------:R-:W-:Y:S01]  /*c880*/  LOP3.LUT R22, R22, R14, RZ, 0x3c, !PT ;  /* 0x0000000e16167212 */ /* 0x000fe200078e3cff */
[----:B0-----:R-:W-:Y:S06]  /*c890*/  @!P0 BRA `(.L_x_7991) ;  /* 0x0000000000048947 */ /* 0x001fec0003800000 */
[----:B------:R-:W-:Y:S01]  /*c8a0*/  BPT.TRAP 0x1 ;  /* 0x000000040000795c */ /* 0x000fe20000300000 */
.L_x_7991:
[----:B------:R-:W-:Y:S01]  /*c8b0*/  IMAD R209, R19, 0x8, R2 ;  /* 0x0000000813d17824 */ /* 0x000fe200078e0202 */
[----:B------:R-:W-:-:S04]  /*c8c0*/  SHF.L.U32 R213, R22, 0x1f, RZ ;  /* 0x0000001f16d57819 */ /* 0x000fc800000006ff */
[----:B------:R0:W1:Y:S01]  /*c8d0*/  SYNCS.PHASECHK.TRANS64.TRYWAIT P1, [R209+URZ+0x28c30], R213 ;  /* 0x028c30d5d10075a7 */ /* 0x000062000802017f */
[----:B------:R-:W-:Y:S05]  /*c8e0*/  @!P0 BRA `(.L_x_7992) ;  /* 0x0000000000048947 */ /* 0x000fea0003800000 */
[----:B------:R-:W-:Y:S01]  /*c8f0*/  BPT.TRAP 0x1 ;  /* 0x000000040000795c */ /* 0x000fe20000300000 */
.L_x_7992:
[----:B------:R-:W-:Y:S01]  /*c900*/  BSSY B2, `(.L_x_7993) ;  /* 0x0000006000027945 */ /* 0x000fe20003800000 */
[----:B------:R-:W-:Y:S01]  /*c910*/  LEA R154, R19, R13, 0x9 ;  /* 0x0000000d139a7211 */ /* 0x000fe200078e48ff */
[----:B------:R-:W-:Y:S02]  /*c920*/  IMAD.MOV.U32 R155, RZ, RZ, 0x40000040 ;  /* 0x40000040ff9b7424 */ /* 0x000fe400078e00ff */
[----:B-1----:R-:W-:Y:S05]  /*c930*/  @P1 BRA `(.L_x_7994) ;  /* 0x0000000000081947 */ /* 0x002fea0003800000 */
[----:B------:R-:W1:Y:S02]  /*c940*/  SYNCS.PHASECHK.TRANS64.TRYWAIT P1, [R209+URZ+0x28c30], R213 ;  /* 0x028c30d5d10075a7 */ /* 0x000e64000802017f */
[----:B-1----:R-:W-:Y:S05]  /*c950*/  @!P1 BRA `(.L_x_7995) ;  /* 0x0000012c00789947 */ /* 0x002fea0003800000 */
.L_x_7994:
[----:B------:R-:W-:Y:S05]  /*c960*/  BSYNC B2 ;  /* 0x0000000000027941 */ /* 0x000fea0003800000 */
.L_x_7993:
        /* <DEDUP_REMOVED lines=14> */
[----:B------:R-:W-:Y:S01]  /*ca50*/  WARPGROUP.ARRIVE ;  /* 0x00000000000079c5 */ /* 0x000fe20000000000 */
[----:B------:R-:W-:Y:S02]  /*ca60*/  R2UR UR8, R10 ;  /* 0x000000000a0872ca */ /* 0x000fe400000e0000 */
[----:B------:R-:W-:Y:S02]  /*ca70*/  R2UR UR9, R11 ;  /* 0x000000000b0972ca */ /* 0x000fe400000e0000 */
[----:B------:R-:W-:Y:S01]  /*ca80*/  R2UR UR14, R14 ;  /* 0x000000000e0e72ca */ /* 0x000fe200000e0000 */
[----:B------:R-:W-:Y:S01]  /*ca90*/  HGMMA.64x64x16.F32 R152, gdesc[UR4], RZ, !UPT, gsb0 ;  /* 0x00e00000049879f0 */ /* 0x000fe2000c0008ff */
[----:B------:R-:W-:Y:S02]  /*caa0*/  R2UR UR15, R15 ;  /* 0x000000000f0f72ca */ /* 0x000fe400000e0000 */
[----:B------:R-:W-:-:S02]  /*cab0*/  R2UR UR12, R8 ;  /* 0x00000000080c72ca */ /* 0x000fc400000e0000 */
        /* <DEDUP_REMOVED lines=15> */
.L_x_7996:
[----:B------:R-:W2:Y:S01]  /*cbb0*/  LDC R14, c[0x0][0x448] ;  /* 0x00011200ff0e7b82 */ /* 0x000ea20000000800 */
[----:B------:R-:W-:Y:S01]  /*cbc0*/  FMUL.FTZ R223, R183, UR39 ;  /* 0x00000027b7df7c20 */ /* 0x000fe20008410000 */
[----:B------:R-:W-:Y:S01]  /*cbd0*/  FMUL.FTZ R182, R182, UR39 ;  /* 0x00000027b6b67c20 */ /* 0x000fe20008410000 */
[----:B------:R-:W-:Y:S01]  /*cbe0*/  FMUL.FTZ R173, R173, UR39 ;  /* 0x00000027adad7c20 */ /* 0x000fe20008410000 */
[----:B------:R-:W-:Y:S01]  /*cbf0*/  FMUL.FTZ R172, R172, UR39 ;  /* 0x00000027acac7c20 */ /* 0x000fe20008410000 */
[----:B------:R-:W-:Y:S01]  /*cc00*/  FMUL.FTZ R176, R176, UR39 ;  /* 0x00000027b0b07c20 */ /* 0x000fe20008410000 */
[----:B------:R-:W-:Y:S01]  /*cc10*/  FMUL.FTZ R177, R177, UR39 ;  /* 0x00000027b1b17c20 */ /* 0x000fe20008410000 */
[----:B------:R-:W-:Y:S01]  /*cc20*/  FMUL.FTZ R181, R181, UR39 ;  /* 0x00000027b5b57c20 */ /* 0x000fe20008410000 */
[----:B------:R-:W-:Y:S08]  /*cc30*/  MUFU.TANH R182, R182 ;  /* 0x000000b600b67308 */ /* 0x000ff00000002400 */
[----:B------:R-:W-:Y:S01]  /*cc40*/  MUFU.TANH R172, R172 ;  /* 0x000000ac00ac7308 */ /* 0x000fe20000002400 */
[----:B--2---:R-:W-:Y:S01]  /*cc50*/  ISETP.NE.AND P1, PT, R14, 0x1, PT ;  /* 0x000000010e00780c */ /* 0x004fe20003f25270 */
[----:B------:R-:W-:-:S06]  /*cc60*/  IMAD.IADD R14, R210, 0x1, R199 ;  /* 0x00000001d20e7824 */ /* 0x000fcc00078e02c7 */
[----:B------:R-:W-:Y:S06]  /*cc70*/  MUFU.TANH R181, R181 ;  /* 0x000000b500b57308 */ /* 0x000fec0000002400 */
[----:B------:R-:W2:Y:S08]  /*cc80*/  @P1 LDC R20, c[0x0][0x44c] ;  /* 0x00011300ff141b82 */ /* 0x000eb00000000800 */
[----:B------:R-:W3:Y:S01]  /*cc90*/  @P1 LDC R15, c[0x0][0x450] ;  /* 0x00011400ff0f1b82 */ /* 0x000ee20000000800 */
[----:B--2---:R-:W-:-:S05]  /*cca0*/  @P1 IMAD.HI.U32 R20, R14, R20, RZ ;  /* 0x000000140e141227 */ /* 0x004fca00078e00ff */
        /* <DEDUP_REMOVED lines=21> */
[----:B------:R-:W2:Y:S01]  /*ce00*/  SHFL.IDX PT, R175, R14, RZ, 0x1c1f ;  /* 0x001c1fff0eaf7589 */ /* 0x000ea200000e0000 */
[----:B------:R-:W-:Y:S01]  /*ce10*/  FMUL.FTZ R168, R170, UR39 ;  /* 0x00000027aaa87c20 */ /* 0x000fe20008410000 */
[----:B------:R-:W-:Y:S01]  /*ce20*/  FMUL.FTZ R170, R174, UR39 ;  /* 0x00000027aeaa7c20 */ /* 0x000fe20008410000 */
[----:B------:R-:W-:Y:S01]  /*ce30*/  FMUL.FTZ R174, R178, UR39 ;  /* 0x00000027b2ae7c20 */ /* 0x000fe20008410000 */
[----:B------:R-:W3:Y:S01]  /*ce40*/  MUFU.TANH R155, R155 ;  /* 0x0000009b009b7308 */ /* 0x000ee20000002400 */
[----:B------:R4:W5:Y:S07]  /*ce50*/  SHFL.IDX PT, R178, R14, 0x1, 0x1c1f ;  /* 0x003c1f000eb27f89 */ /* 0x00096e00000e0000 */
[----:B------:R-:W0:Y:S01]  /*ce60*/  MUFU.TANH R166, R166 ;  /* 0x000000a600a67308 */ /* 0x000e220000002400 */
[----:B----4-:R-:W-:Y:S01]  /*ce70*/  FMUL.FTZ R14, R179, UR39 ;  /* 0x00000027b30e7c20 */ /* 0x010fe20008410000 */
[----:B------:R-:W-:-:S04]  /*ce80*/  IMAD.MOV.U32 R179, RZ, RZ, -0x40 ;  /* 0xffffffc0ffb37424 */ /* 0x000fc800078e00ff */
[----:B------:R-:W-:Y:S02]  /*ce90*/  IMAD R179, R208, R179, 0x1 ;  /* 0x00000001d0b37424 */ /* 0x000fe400078e02b3 */
[----:B------:R-:W4:Y:S03]  /*cea0*/  MUFU.TANH R15, R15 ;  /* 0x0000000f000f7308 */ /* 0x000f260000002400 */
[----:B------:R-:W-:-:S05]  /*ceb0*/  IADD3 R179, R200, R179, -R207 ;  /* 0x000000b3c8b37210 */ /* 0x000fca0007ffe8cf */
[----:B------:R-:W-:Y:S01]  /*cec0*/  IMAD.IADD R222, R179, 0x1, -R198 ;  /* 0x00000001b3de7824 */ /* 0x000fe200078e0ac6 */
[----:B------:R-:W1:Y:S03]  /*ced0*/  MUFU.TANH R157, R157 ;  /* 0x0000009d009d7308 */ /* 0x000e660000002400 */
[C---:B--2---:R-:W-:Y:S02]  /*cee0*/  IMAD.IADD R179, R222.reuse, 0x1, R175 ;  /* 0x00000001deb37824 */ /* 0x044fe400078e02af */
[----:B-----5:R-:W-:-:S03]  /*cef0*/  IMAD.IADD R183, R222, 0x1, R178 ;  /* 0x00000001deb77824 */ /* 0x020fc600078e02b2 */
[----:B------:R-:W2:Y:S01]  /*cf00*/  MUFU.TANH R20, R20 ;  /* 0x0000001400147308 */ /* 0x000ea20000002400 */
[C---:B------:R-:W-:Y:S02]  /*cf10*/  ISETP.GT.AND P2, PT, R179.reuse, 0x9, PT ;  /* 0x00000009b300780c */ /* 0x040fe40003f44270 */
[----:B------:R-:W-:Y:S02]  /*cf20*/  ISETP.GT.AND P4, PT, R179, RZ, PT ;  /* 0x000000ffb300720c */ /* 0x000fe40003f84270 */
[----:B---3--:R-:W-:Y:S02]  /*cf30*/  FSEL R155, R155, -INF , P2 ;  /* 0xff8000009b9b7808 */ /* 0x008fe40001000000 */
[C---:B------:R-:W-:Y:S01]  /*cf40*/  ISETP.GT.AND P2, PT, R179.reuse, 0x20, PT ;  /* 0x00000020b300780c */ /* 0x040fe20003f44270 */
[----:B------:R-:W3:Y:S01]  /*cf50*/  MUFU.TANH R159, R159 ;  /* 0x0000009f009f7308 */ /* 0x000ee20000002400 */
[----:B------:R-:W-:Y:S02]  /*cf60*/  ISETP.GT.AND P5, PT, R179, 0x1, PT ;  /* 0x00000001b300780c */ /* 0x000fe40003fa4270 */
[----:B0-----:R-:W-:-:S02]  /*cf70*/  FSEL R166, R166, -INF , P2 ;  /* 0xff800000a6a67808 */ /* 0x001fc40001000000 */
[----:B------:R-:W-:Y:S02]  /*cf80*/  ISETP.GT.AND P2, PT, R183, 0x9, PT ;  /* 0x00000009b700780c */ /* 0x000fe40003f44270 */
[----:B----4-:R-:W-:Y:S01]  /*cf90*/  FSEL R175, R15, -INF , P4 ;  /* 0xff8000000faf7808 */ /* 0x010fe20002000000 */
[----:B------:R-:W0:Y:S01]  /*cfa0*/  MUFU.TANH R154, R154 ;  /* 0x0000009a009a7308 */ /* 0x000e220000002400 */
[----:B------:R-:W-:Y:S02]  /*cfb0*/  ISETP.GT.AND P4, PT, R179, 0x11, PT ;  /* 0x00000011b300780c */ /* 0x000fe40003f84270 */
[----:B-1----:R-:W-:Y:S02]  /*cfc0*/  FSEL R157, R157, -INF , P2 ;  /* 0xff8000009d9d7808 */ /* 0x002fe40001000000 */
[----:B------:R-:W-:Y:S02]  /*cfd0*/  ISETP.GT.AND P1, PT, R179, 0x8, PT ;  /* 0x00000008b300780c */ /* 0x000fe40003f24270 */
[----:B--2---:R-:W-:Y:S01]  /*cfe0*/  FSEL R178, R20, -INF , P5 ;  /* 0xff80000014b27808 */ /* 0x004fe20002800000 */
[----:B------:R-:W1:Y:S01]  /*cff0*/  MUFU.TANH R168, R168 ;  /* 0x000000a800a87308 */ /* 0x000e620000002400 */
[----:B------:R-:W-:-:S02]  /*d000*/  ISETP.GT.AND P2, PT, R183, 0x20, PT ;  /* 0x00000020b700780c */ /* 0x000fc40003f44270 */
[----:B------:R-:W-:Y:S02]  /*d010*/  ISETP.GT.AND P5, PT, R179, 0x18, PT ;  /* 0x00000018b300780c */ /* 0x000fe40003fa4270 */
[----:B---3--:R-:W-:Y:S02]  /*d020*/  FSEL R159, R159, -INF , P4 ;  /* 0xff8000009f9f7808 */ /* 0x008fe40002000000 */
[----:B------:R-:W-:Y:S01]  /*d030*/  ISETP.GT.AND P4, PT, R183, RZ, PT ;  /* 0x000000ffb700720c */ /* 0x000fe20003f84270 */
[----:B------:R-:W2:Y:S01]  /*d040*/  MUFU.TANH R162, R162 ;  /* 0x000000a200a27308 */ /* 0x000ea20000002400 */
[----:B0-----:R-:W-:Y:S02]  /*d050*/  FSEL R154, R154, -INF , P1 ;  /* 0xff8000009a9a7808 */ /* 0x001fe40000800000 */
[C---:B------:R-:W-:Y:S02]  /*d060*/  ISETP.GT.AND P1, PT, R179.reuse, 0x19, PT ;  /* 0x00000019b300780c */ /* 0x040fe40003f24270 */
[----:B------:R-:W-:-:S03]  /*d070*/  ISETP.GT.AND P3, PT, R179, 0x10, PT ;  /* 0x00000010b300780c */ /* 0x000fc60003f64270 */
[----:B------:R-:W0:Y:S01]  /*d080*/  MUFU.TANH R152, R152 ;  /* 0x0000009800987308 */ /* 0x000e220000002400 */
[----:B-1----:R-:W-:Y:S02]  /*d090*/  FSEL R168, R168, -INF , P2 ;  /* 0xff800000a8a87808 */ /* 0x002fe40001000000 */
[----:B------:R-:W-:-:S05]  /*d0a0*/  ISETP.GT.AND P2, PT, R183, 0x31, PT ;  /* 0x00000031b700780c */ /* 0x000fca0003f44270 */
[----:B------:R-:W1:Y:S01]  /*d0b0*/  MUFU.TANH R163, R163 ;  /* 0x000000a300a37308 */ /* 0x000e620000002400 */
[----:B--2---:R-:W-:Y:S02]  /*d0c0*/  FSEL R162, R162, -INF , P5 ;  /* 0xff800000a2a27808 */ /* 0x004fe40002800000 */
[----:B------:R-:W-:-:S05]  /*d0d0*/  ISETP.GT.AND P5, PT, R183, 0x1, PT ;  /* 0x00000001b700780c */ /* 0x000fca0003fa4270 */
[----:B------:R-:W2:Y:S01]  /*d0e0*/  MUFU.TANH R14, R14 ;  /* 0x0000000e000e7308 */ /* 0x000ea20000002400 */
[----:B0-----:R-:W-:Y:S02]  /*d0f0*/  FSEL R152, R152, -INF , P4 ;  /* 0xff80000098987808 */ /* 0x001fe40002000000 */
[----:B------:R-:W-:-:S05]  /*d100*/  ISETP.GT.AND P4, PT, R183, 0x11, PT ;  /* 0x00000011b700780c */ /* 0x000fca0003f84270 */
[----:B------:R-:W0:Y:S01]  /*d110*/  MUFU.TANH R153, R153 ;  /* 0x0000009900997308 */ /* 0x000e220000002400 */
[----:B-1----:R-:W-:Y:S02]  /*d120*/  FSEL R163, R163, -INF , P1 ;  /* 0xff800000a3a37808 */ /* 0x002fe40000800000 */
[----:B------:R-:W-:-:S05]  /*d130*/  ISETP.GT.AND P1, PT, R183, 0x8, PT ;  /* 0x00000008b700780c */ /* 0x000fca0003f24270 */
[----:B------:R-:W1:Y:S01]  /*d140*/  MUFU.TANH R158, R158 ;  /* 0x0000009e009e7308 */ /* 0x000e620000002400 */
[----:B--2---:R-:W-:Y:S02]  /*d150*/  FSEL R15, R14, -INF , P2 ;  /* 0xff8000000e0f7808 */ /* 0x004fe40001000000 */
[----:B------:R-:W-:Y:S02]  /*d160*/  FMNMX.FTZ R14, R152, R219, !PT ;  /* 0x000000db980e7209 */ /* 0x000fe40007810000 */
[----:B------:R-:W-:-:S03]  /*d170*/  ISETP.GT.AND P2, PT, R179, 0x30, PT ;  /* 0x00000030b300780c */ /* 0x000fc60003f44270 */
[----:B------:R-:W2:Y:S01]  /*d180*/  MUFU.TANH R156, R156 ;  /* 0x0000009c009c7308 */ /* 0x000ea20000002400 */
[----:B0-----:R-:W-:Y:S02]  /*d190*/  FSEL R153, R153, -INF , P5 ;  /* 0xff80000099997808 */ /* 0x001fe40002800000 */
[----:B------:R-:W-:Y:S02]  /*d1a0*/  ISETP.GT.AND P5, PT, R183, 0x18, PT ;  /* 0x00000018b700780c */ /* 0x000fe40003fa4270 */
[----:B------:R-:W-:-:S03]  /*d1b0*/  FMNMX.FTZ R14, R153, R14, !PT ;  /* 0x0000000e990e7209 */ /* 0x000fc60007810000 */
[----:B------:R-:W0:Y:S01]  /*d1c0*/  MUFU.TANH R167, R167 ;  /* 0x000000a700a77308 */ /* 0x000e220000002400 */
[----:B-1----:R-:W-:Y:S02]  /*d1d0*/  FSEL R158, R158, -INF , P3 ;  /* 0xff8000009e9e7808 */ /* 0x002fe40001800000 */
[----:B------:R-:W-:-:S05]  /*d1e0*/  ISETP.GT.AND P3, PT, R179, 0x21, PT ;  /* 0x00000021b300780c */ /* 0x000fca0003f64270 */
[----:B------:R-:W1:Y:S01]  /*d1f0*/  MUFU.TANH R160, R160 ;  /* 0x000000a000a07308 */ /* 0x000e620000002400 */
        /* <DEDUP_REMOVED lines=25> */
[----:B------:R-:W-:Y:S02]  /*d390*/  FMNMX.FTZ R14, R168, R14, !PT ;  /* 0x0000000ea80e7209 */ /* 0x000fe40007810000 */
[----:B------:R-:W-:Y:S02]  /*d3a0*/  ISETP.GT.AND P3, PT, R183, 0x38, PT ;  /* 0x00000038b700780c */ /* 0x000fe40003f64270 */
[----:B------:R-:W-:Y:S01]  /*d3b0*/  FMNMX.FTZ R14, R169, R14, !PT ;  /* 0x0000000ea90e7209 */ /* 0x000fe20007810000 */
[----:B------:R-:W2:Y:S01]  /*d3c0*/  MUFU.TANH R174, R174 ;  /* 0x000000ae00ae7308 */ /* 0x000ea20000002400 */
[----:B0-----:R-:W-:Y:S02]  /*d3d0*/  FSEL R170, R170, -INF , P4 ;  /* 0xff800000aaaa7808 */ /* 0x001fe40002000000 */
[----:B------:R-:W-:-:S02]  /*d3e0*/  ISETP.GT.AND P4, PT, R183, 0x39, PT ;  /* 0x00000039b700780c */ /* 0x000fc40003f84270 */
[----:B------:R-:W-:Y:S02]  /*d3f0*/  FMNMX.FTZ R14, R170, R14, !PT ;  /* 0x0000000eaa0e7209 */ /* 0x000fe40007810000 */
[----:B------:R-:W-:Y:S01]  /*d400*/  FSEL R182, R182, -INF , P3 ;  /* 0xff800000b6b67808 */ /* 0x000fe20001800000 */
[----:B------:R-:W0:Y:S01]  /*d410*/  MUFU.TANH R222, R223 ;  /* 0x000000df00de7308 */ /* 0x000e220000002400 */
[----:B-1----:R-:W-:Y:S02]  /*d420*/  FSEL R171, R171, -INF , P5 ;  /* 0xff800000abab7808 */ /* 0x002fe40002800000 */
[----:B------:R-:W-:Y:S02]  /*d430*/  ISETP.GT.AND P3, PT, R179, 0x31, PT ;  /* 0x00000031b300780c */ /* 0x000fe40003f64270 */
[----:B------:R-:W-:Y:S02]  /*d440*/  FMNMX.FTZ R14, R171, R14, !PT ;  /* 0x0000000eab0e7209 */ /* 0x000fe40007810000 */
[----:B------:R-:W-:-:S02]  /*d450*/  ISETP.GT.AND P5, PT, R179, 0x39, PT ;  /* 0x00000039b300780c */ /* 0x000fc40003fa4270 */
[----:B--2---:R-:W-:Y:S02]  /*d460*/  FSEL R174, R174, -INF , P1 ;  /* 0xff800000aeae7808 */ /* 0x004fe40000800000 */
[----:B------:R-:W-:Y:S02]  /*d470*/  ISETP.GT.AND P1, PT, R179, 0x29, PT ;  /* 0x00000029b300780c */ /* 0x000fe40003f24270 */
[----:B------:R-:W-:Y:S02]  /*d480*/  FMNMX.FTZ R14, R174, R14, !PT ;  /* 0x0000000eae0e7209 */ /* 0x000fe40007810000 */
[----:B------:R-:W-:Y:S02]  /*d490*/  FSEL R181, R181, -INF , P5 ;  /* 0xff800000b5b57808 */ /* 0x000fe40002800000 */
[----:B------:R-:W-:Y:S02]  /*d4a0*/  FMNMX.FTZ R14, R15, R14, !PT ;  /* 0x0000000e0f0e7209 */ /* 0x000fe40007810000 */
[----:B0-----:R-:W-:-:S02]  /*d4b0*/  FSEL R222, R222, -INF , P4 ;  /* 0xff800000dede7808 */ /* 0x001fc40002000000 */
[----:B------:R-:W-:Y:S02]  /*d4c0*/  FMNMX.FTZ R14, R182, R14, !PT ;  /* 0x0000000eb60e7209 */ /* 0x000fe40007810000 */
[----:B------:R-:W-:Y:S02]  /*d4d0*/  ISETP.GT.AND P4, PT, R179, 0x38, PT ;  /* 0x00000038b300780c */ /* 0x000fe40003f84270 */
[----:B------:R-:W-:-:S05]  /*d4e0*/  FMNMX.FTZ R14, R222, R14, !PT ;  /* 0x0000000ede0e7209 */ /* 0x000fca0007810000 */
[----:B------:R-:W0:Y:S02]  /*d4f0*/  SHFL.BFLY PT, R20, R14, 0x2, 0x1f ;  /* 0x0c401f000e147f89 */ /* 0x000e2400000e0000 */
[----:B0-----:R-:W-:-:S05]  /*d500*/  FMNMX.FTZ R20, R14, R20, !PT ;  /* 0x000000140e147209 */ /* 0x001fca0007810000 */
[----:B------:R-:W0:Y:S02]  /*d510*/  SHFL.BFLY PT, R14, R20, 0x1, 0x1f ;  /* 0x0c201f00140e7f89 */ /* 0x000e2400000e0000 */
[----:B0-----:R-:W-:Y:S02]  /*d520*/  FMNMX.FTZ R20, R20, R14, !PT ;  /* 0x0000000e14147209 */ /* 0x001fe40007810000 */
[----:B------:R-:W-:Y:S02]  /*d530*/  MOV R14, UR37 ;  /* 0x00000025000e7c02 */ /* 0x000fe40008000f00 */
[----:B------:R-:W-:-:S04]  /*d540*/  FSETP.NEU.FTZ.AND P6, PT, R20, -INF , PT ;  /* 0xff8000001400780b */ /* 0x000fc80003fdd000 */
[----:B------:R-:W-:-:S05]  /*d550*/  FSEL R183, R20, RZ, P6 ;  /* 0x000000ff14b77208 */ /* 0x000fca0003000000 */
[----:B------:R-:W-:Y:S01]  /*d560*/  FADD.FTZ R183, -R183, R219 ;  /* 0x000000dbb7b77221 */ /* 0x000fe20000010100 */
[----:B------:R-:W-:-:S05]  /*d570*/  FMUL.FTZ R219, R20, R14 ;  /* 0x0000000e14db7220 */ /* 0x000fca0000410000 */
[----:B------:R-:W-:Y:S02]  /*d580*/  FSEL R219, R219, RZ, P6 ;  /* 0x000000ffdbdb7208 */ /* 0x000fe40003000000 */
[----:B------:R-:W-:-:S03]  /*d590*/  ISETP.GT.AND P6, PT, R179, 0x28, PT ;  /* 0x00000028b300780c */ /* 0x000fc60003fc4270 */
[-CC-:B------:R-:W-:Y:S01]  /*d5a0*/  FFMA.FTZ R179, R168, R14.reuse, -R219.reuse ;  /* 0x0000000ea8b37223 */ /* 0x180fe200000108db */
[-CC-:B------:R-:W-:Y:S01]  /*d5b0*/  FFMA.FTZ R152, R152, R14.reuse, -R219.reuse ;  /* 0x0000000e98987223 */ /* 0x180fe200000108db */
[-C--:B------:R-:W-:Y:S01]  /*d5c0*/  FMUL.FTZ R168, R183, R14.reuse ;  /* 0x0000000eb7a87220 */ /* 0x080fe20000410000 */
[-CC-:B------:R-:W-:Y:S01]  /*d5d0*/  FFMA.FTZ R153, R153, R14.reuse, -R219.reuse ;  /* 0x0000000e99997223 */ /* 0x180fe200000108db */
[-CC-:B------:R-:W-:Y:S01]  /*d5e0*/  FFMA.FTZ R223, R15, R14.reuse, -R219.reuse ;  /* 0x0000000e0fdf7223 */ /* 0x180fe200000108db */
[----:B------:R-:W-:Y:S01]  /*d5f0*/  VIADD R15, R209, 0x28c40 ;  /* 0x00028c40d10f7836 */ /* 0x000fe20000000000 */
[----:B------:R-:W-:Y:S01]  /*d600*/  FSEL R172, R172, -INF , P6 ;  /* 0xff800000acac7808 */ /* 0x000fe20003000000 */
[----:B------:R-:W-:Y:S01]  /*d610*/  MUFU.EX2 R152, R152 ;  /* 0x0000009800987308 */ /* 0x000fe20000000800 */
[-CC-:B------:R-:W-:Y:S01]  /*d620*/  FFMA.FTZ R161, R161, R14.reuse, -R219.reuse ;  /* 0x0000000ea1a17223 */ /* 0x180fe200000108db */
[-C--:B------:R-:W-:Y:S01]  /*d630*/  FFMA.FTZ R165, R165, R14.reuse, -R219 ;  /* 0x0000000ea5a57223 */ /* 0x080fe200000108db */
[----:B------:R-:W-:Y:S01]  /*d640*/  PRMT R15, R187, 0x654, R15 ;  /* 0x00000654bb0f7816 */ /* 0x000fe2000000000f */
[-CC-:B------:R-:W-:Y:S01]  /*d650*/  FFMA.FTZ R156, R156, R14.reuse, -R219.reuse ;  /* 0x0000000e9c9c7223 */ /* 0x180fe200000108db */
[-CC-:B------:R-:W-:Y:S01]  /*d660*/  FFMA.FTZ R157, R157, R14.reuse, -R219.reuse ;  /* 0x0000000e9d9d7223 */ /* 0x180fe200000108db */
[-CC-:B------:R-:W-:Y:S01]  /*d670*/  FFMA.FTZ R160, R160, R14.reuse, -R219.reuse ;  /* 0x0000000ea0a07223 */ /* 0x180fe200000108db */
[----:B------:R0:W-:Y:S01]  /*d680*/  SYNCS.ARRIVE.TRANS64.RED.A1T0 RZ, [R15+URZ], RZ ;  /* 0x000000ff0fff79a7 */ /* 0x0001e2000810043f */
[----:B------:R-:W1:Y:S01]  /*d690*/  MUFU.EX2 R168, R168 ;  /* 0x000000a800a87308 */ /* 0x000e620000000800 */
[-CC-:B------:R-:W-:Y:S01]  /*d6a0*/  FFMA.FTZ R164, R164, R14.reuse, -R219.reuse ;  /* 0x0000000ea4a47223 */ /* 0x180fe200000108db */
[-CC-:B------:R-:W-:Y:S01]  /*d6b0*/  FFMA.FTZ R169, R169, R14.reuse, -R219.reuse ;  /* 0x0000000ea9a97223 */ /* 0x180fe200000108db */
[-CC-:B------:R-:W-:Y:S01]  /*d6c0*/  FFMA.FTZ R170, R170, R14.reuse, -R219.reuse ;  /* 0x0000000eaaaa7223 */ /* 0x180fe200000108db */
[-CC-:B------:R-:W-:Y:S01]  /*d6d0*/  FFMA.FTZ R171, R171, R14.reuse, -R219.reuse ;  /* 0x0000000eabab7223 */ /* 0x180fe200000108db */
[-CC-:B------:R-:W-:Y:S01]  /*d6e0*/  FFMA.FTZ R174, R174, R14.reuse, -R219.reuse ;  /* 0x0000000eaeae7223 */ /* 0x180fe200000108db */
[--C-:B------:R-:W-:Y:S01]  /*d6f0*/  FFMA.FTZ R182, R182, R14, -R219.reuse ;  /* 0x0000000eb6b67223 */ /* 0x100fe200000108db */
[----:B0-----:R-:W-:Y:S01]  /*d700*/  FMNMX.FTZ R15, R175, R218, !PT ;  /* 0x000000daaf0f7209 */ /* 0x001fe20007810000 */
[----:B------:R-:W0:Y:S01]  /*d710*/  MUFU.EX2 R153, R153 ;  /* 0x0000009900997308 */ /* 0x000e220000000800 */
[----:B------:R-:W-:-:S07]  /*d720*/  FFMA.FTZ R219, R222, R14, -R219 ;  /* 0x0000000ededb7223 */ /* 0x000fce00000108db */
[----:B------:R-:W-:Y:S01]  /*d730*/  MUFU.EX2 R183, R161 ;  /* 0x000000a100b77308 */ /* 0x000fe20000000800 */
[----:B-1----:R-:W-:Y:S01]  /*d740*/  FFMA.FTZ R3, R168, R3, R152 ;  /* 0x00000003a8037223 */ /* 0x002fe20000010098 */
[-C--:B------:R-:W-:Y:S01]  /*d750*/  FMUL.FTZ R26, R26, R168.reuse ;  /* 0x000000a81a1a7220 */ /* 0x080fe20000410000 */
[-C--:B------:R-:W-:Y:S01]  /*d760*/  FMUL.FTZ R27, R27, R168.reuse ;  /* 0x000000a81b1b7220 */ /* 0x080fe20000410000 */
[-C--:B------:R-:W-:Y:S01]  /*d770*/  FMUL.FTZ R30, R30, R168.reuse ;  /* 0x000000a81e1e7220 */ /* 0x080fe20000410000 */
[-C--:B------:R-:W-:Y:S01]  /*d780*/  FMUL.FTZ R31, R31, R168.reuse ;  /* 0x000000a81f1f7220 */ /* 0x080fe20000410000 */
[-C--:B------:R-:W-:Y:S01]  /*d790*/  FMUL.FTZ R34, R34, R168.reuse ;  /* 0x000000a822227220 */ /* 0x080fe20000410000 */
[----:B------:R-:W-:Y:S01]  /*d7a0*/  FMUL.FTZ R35, R35, R168 ;  /* 0x000000a823237220 */ /* 0x000fe20000410000 */
[----:B------:R-:W-:Y:S01]  /*d7b0*/  MUFU.EX2 R222, R165 ;  /* 0x000000a500de7308 */ /* 0x000fe20000000800 */
[C---:B0-----:R-:W-:Y:S01]  /*d7c0*/  FADD.FTZ R3, R153.reuse, R3 ;  /* 0x0000000399037221 */ /* 0x041fe20000010000 */
[----:B------:R-:W-:Y:S01]  /*d7d0*/  F2FP.F16.F32.PACK_AB R153, R153, R152 ;  /* 0x000000989999723e */ /* 0x000fe200000000ff */
[-C--:B------:R-:W-:Y:S01]  /*d7e0*/  FMUL.FTZ R38, R38, R168.reuse ;  /* 0x000000a826267220 */ /* 0x080fe20000410000 */
[----:B------:R-:W-:Y:S01]  /*d7f0*/  FMNMX.FTZ R152, R178, R15, !PT ;  /* 0x0000000fb2987209 */ /* 0x000fe20007810000 */
[-C--:B------:R-:W-:Y:S01]  /*d800*/  FMUL.FTZ R39, R39, R168.reuse ;  /* 0x000000a827277220 */ /* 0x080fe20000410000 */
[-C--:B------:R-:W-:Y:S01]  /*d810*/  FMUL.FTZ R42, R42, R168.reuse ;  /* 0x000000a82a2a7220 */ /* 0x080fe20000410000 */
[----:B------:R-:W-:Y:S01]  /*d820*/  FMUL.FTZ R43, R43, R168 ;  /* 0x000000a82b2b7220 */ /* 0x000fe20000410000 */
[----:B------:R-:W-:Y:S01]  /*d830*/  FMNMX.FTZ R152, R154, R152, !PT ;  /* 0x000000989a987209 */ /* 0x000fe20007810000 */
[----:B------:R0:W-:Y:S01]  /*d840*/  MUFU.TANH R15, R173 ;  /* 0x000000ad000f7308 */ /* 0x0001e20000002400 */
        /* <DEDUP_REMOVED lines=8> */
[----:B0-----:R-:W-:Y:S01]  /*d8d0*/  FMNMX.FTZ R173, R155, R152, !PT ;  /* 0x000000989bad7209 */ /* 0x001fe20007810000 */
[-C--:B------:R-:W-:Y:S01]  /*d8e0*/  FMUL.FTZ R59, R59, R168.reuse ;  /* 0x000000a83b3b7220 */ /* 0x080fe20000410000 */
[-C--:B------:R-:W-:Y:S01]  /*d8f0*/  FMUL.FTZ R62, R62, R168.reuse ;  /* 0x000000a83e3e7220 */ /* 0x080fe20000410000 */
[-C--:B------:R-:W-:Y:S01]  /*d900*/  FMUL.FTZ R63, R63, R168.reuse ;  /* 0x000000a83f3f7220 */ /* 0x080fe20000410000 */
[----:B------:R-:W-:Y:S01]  /*d910*/  FMNMX.FTZ R173, R158, R173, !PT ;  /* 0x000000ad9ead7209 */ /* 0x000fe20007810000 */
[-C--:B------:R-:W-:Y:S01]  /*d920*/  FMUL.FTZ R66, R66, R168.reuse ;  /* 0x000000a842427220 */ /* 0x080fe20000410000 */
[-C--:B------:R-:W-:Y:S01]  /*d930*/  FMUL.FTZ R67, R67, R168.reuse ;  /* 0x000000a843437220 */ /* 0x080fe20000410000 */
[----:B------:R0:W2:Y:S01]  /*d940*/  MUFU.TANH R152, R176 ;  /* 0x000000b000987308 */ /* 0x0000a20000002400 */
        /* <DEDUP_REMOVED lines=8> */
[----:B0-----:R-:W-:Y:S01]  /*d9d0*/  FMNMX.FTZ R176, R159, R173, !PT ;  /* 0x000000ad9fb07209 */ /* 0x001fe20007810000 */
[----:B-1----:R-:W-:Y:S01]  /*d9e0*/  FADD.FTZ R3, R156, R3 ;  /* 0x000000039c037221 */ /* 0x002fe20000010000 */
[-C--:B------:R-:W-:Y:S01]  /*d9f0*/  FMUL.FTZ R83, R83, R168.reuse ;  /* 0x000000a853537220 */ /* 0x080fe20000410000 */
[----:B------:R-:W-:Y:S01]  /*da00*/  FMUL.FTZ R86, R86, R168 ;  /* 0x000000a856567220 */ /* 0x000fe20000410000 */
[----:B------:R-:W-:Y:S01]  /*da10*/  FMNMX.FTZ R176, R162, R176, !PT ;  /* 0x000000b0a2b07209 */ /* 0x000fe20007810000 */
[-C--:B------:R-:W-:Y:S01]  /*da20*/  FMUL.FTZ R87, R87, R168.reuse ;  /* 0x000000a857577220 */ /* 0x080fe20000410000 */
[----:B------:R-:W-:Y:S01]  /*da30*/  FMUL.FTZ R90, R90, R168 ;  /* 0x000000a85a5a7220 */ /* 0x000fe20000410000 */
[----:B------:R0:W1:Y:S01]  /*da40*/  MUFU.TANH R173, R177 ;  /* 0x000000b100ad7308 */ /* 0x0000620000002400 */
[----:B------:R-:W-:Y:S01]  /*da50*/  FMNMX.FTZ R176, R163, R176, !PT ;  /* 0x000000b0a3b07209 */ /* 0x000fe20007810000 */
[-C--:B------:R-:W-:Y:S01]  /*da60*/  FMUL.FTZ R91, R91, R168.reuse ;  /* 0x000000a85b5b7220 */ /* 0x080fe20000410000 */
[----:B--2---:R-:W-:Y:S01]  /*da70*/  FSEL R152, R152, -INF , P2 ;  /* 0xff80000098987808 */ /* 0x004fe20001000000 */
[----:B------:R-:W-:Y:S01]  /*da80*/  FMUL.FTZ R94, R94, R168 ;  /* 0x000000a85e5e7220 */ /* 0x000fe20000410000 */
[----:B------:R-:W-:Y:S01]  /*da90*/  FMNMX.FTZ R176, R166, R176, !PT ;  /* 0x000000b0a6b07209 */ /* 0x000fe20007810000 */
[-C--:B------:R-:W-:Y:S01]  /*daa0*/  FMUL.FTZ R95, R95, R168.reuse ;  /* 0x000000a85f5f7220 */ /* 0x080fe20000410000 */
[----:B------:R-:W-:Y:S01]  /*dab0*/  FMUL.FTZ R98, R98, R168 ;  /* 0x000000a862627220 */ /* 0x000fe20000410000 */
[----:B------:R-:W2:Y:S01]  /*dac0*/  MUFU.EX2 R160, R160 ;  /* 0x000000a000a07308 */ /* 0x000ea20000000800 */
[----:B0-----:R-:W-:Y:S01]  /*dad0*/  FMUL.FTZ R177, R180, UR39 ;  /* 0x00000027b4b17c20 */ /* 0x001fe20008410000 */
[----:B------:R-:W-:Y:S01]  /*dae0*/  FMNMX.FTZ R180, R167, R176, !PT ;  /* 0x000000b0a7b47209 */ /* 0x000fe20007810000 */
[----:B---3--:R-:W-:Y:S01]  /*daf0*/  FADD.FTZ R3, R157, R3 ;  /* 0x000000039d037221 */ /* 0x008fe20000010000 */
[----:B------:R-:W-:Y:S01]  /*db00*/  FSEL R176, R15, -INF , P1 ;  /* 0xff8000000fb07808 */ /* 0x000fe20000800000 */
[----:B------:R-:W-:Y:S01]  /*db10*/  FMUL.FTZ R99, R99, R168 ;  /* 0x000000a863637220 */ /* 0x000fe20000410000 */
[----:B------:R-:W-:Y:S01]  /*db20*/  FMNMX.FTZ R180, R172, R180, !PT ;  /* 0x000000b4acb47209 */ /* 0x000fe20007810000 */
[-C--:B------:R-:W-:Y:S01]  /*db30*/  FMUL.FTZ R102, R102, R168.reuse ;  /* 0x000000a866667220 */ /* 0x080fe20000410000 */
[----:B------:R-:W0:Y:S01]  /*db40*/  MUFU.TANH R177, R177 ;  /* 0x000000b100b17308 */ /* 0x000e220000002400 */
[----:B------:R-:W-:Y:S01]  /*db50*/  ISETP.NE.AND P1, PT, R197, RZ, PT ;  /* 0x000000ffc500720c */ /* 0x000fe20003f25270 */
[----:B------:R-:W-:Y:S01]  /*db60*/  FMUL.FTZ R103, R103, R168 ;  /* 0x000000a867677220 */ /* 0x000fe20000410000 */
[----:B------:R-:W-:Y:S01]  /*db70*/  FMNMX.FTZ R15, R176, R180, !PT ;  /* 0x000000b4b00f7209 */ /* 0x000fe20007810000 */
[-C--:B------:R-:W-:Y:S01]  /*db80*/  FMUL.FTZ R106, R106, R168.reuse ;  /* 0x000000a86a6a7220 */ /* 0x080fe20000410000 */
[----:B-1----:R-:W-:Y:S01]  /*db90*/  FSEL R180, R173, -INF , P3 ;  /* 0xff800000adb47808 */ /* 0x002fe20001800000 */
[-C--:B------:R-:W-:Y:S01]  /*dba0*/  FMUL.FTZ R107, R107, R168.reuse ;  /* 0x000000a86b6b7220 */ /* 0x080fe20000410000 */
[----:B------:R-:W-:Y:S01]  /*dbb0*/  FMNMX.FTZ R15, R152, R15, !PT ;  /* 0x0000000f980f7209 */ /* 0x000fe20007810000 */
[----:B------:R-:W1:Y:S01]  /*dbc0*/  MUFU.EX2 R164, R164 ;  /* 0x000000a400a47308 */ /* 0x000e620000000800 */
[----:B--2---:R-:W-:Y:S01]  /*dbd0*/  FADD.FTZ R3, R160, R3 ;  /* 0x00000003a0037221 */ /* 0x004fe20000010000 */
[-C--:B------:R-:W-:Y:S01]  /*dbe0*/  FMUL.FTZ R110, R110, R168.reuse ;  /* 0x000000a86e6e7220 */ /* 0x080fe20000410000 */
[----:B------:R-:W-:Y:S01]  /*dbf0*/  FMNMX.FTZ R15, R180, R15, !PT ;  /* 0x0000000fb40f7209 */ /* 0x000fe20007810000 */
[-C--:B------:R-:W-:Y:S01]  /*dc00*/  FMUL.FTZ R111, R111, R168.reuse ;  /* 0x000000a86f6f7220 */ /* 0x080fe20000410000 */
[----:B------:R-:W-:Y:S01]  /*dc10*/  FADD.FTZ R3, R183, R3 ;  /* 0x00000003b7037221 */ /* 0x000fe20000010000 */
[-C--:B------:R-:W-:Y:S01]  /*dc20*/  FMUL.FTZ R114, R114, R168.reuse ;  /* 0x000000a872727220 */ /* 0x080fe20000410000 */
[-C--:B------:R-:W-:Y:S01]  /*dc30*/  FMUL.FTZ R115, R115, R168.reuse ;  /* 0x000000a873737220 */ /* 0x080fe20000410000 */
[----:B------:R-:W-:Y:S01]  /*dc40*/  MUFU.EX2 R169, R169 ;  /* 0x000000a900a97308 */ /* 0x000fe20000000800 */
[----:B0-----:R-:W-:Y:S01]  /*dc50*/  FSEL R177, R177, -INF , P4 ;  /* 0xff800000b1b17808 */ /* 0x001fe20002000000 */
[-C--:B------:R-:W-:Y:S01]  /*dc60*/  FMUL.FTZ R118, R118, R168.reuse ;  /* 0x000000a876767220 */ /* 0x080fe20000410000 */
[-C--:B------:R-:W-:Y:S01]  /*dc70*/  FMUL.FTZ R119, R119, R168.reuse ;  /* 0x000000a877777220 */ /* 0x080fe20000410000 */
[-C--:B------:R-:W-:Y:S01]  /*dc80*/  FMUL.FTZ R122, R122, R168.reuse ;  /* 0x000000a87a7a7220 */ /* 0x080fe20000410000 */
[----:B------:R-:W-:Y:S01]  /*dc90*/  FMNMX.FTZ R15, R177, R15, !PT ;  /* 0x0000000fb10f7209 */ /* 0x000fe20007810000 */
[-C--:B------:R-:W-:Y:S01]  /*dca0*/  FMUL.FTZ R123, R123, R168.reuse ;  /* 0x000000a87b7b7220 */ /* 0x080fe20000410000 */
[-C--:B------:R-:W-:Y:S01]  /*dcb0*/  FMUL.FTZ R126, R126, R168.reuse ;  /* 0x000000a87e7e7220 */ /* 0x080fe20000410000 */
[----:B------:R-:W-:Y:S01]  /*dcc0*/  MUFU.EX2 R170, R170 ;  /* 0x000000aa00aa7308 */ /* 0x000fe20000000800 */
[----:B------:R-:W-:Y:S01]  /*dcd0*/  FMNMX.FTZ R15, R181, R15, !PT ;  /* 0x0000000fb50f7209 */ /* 0x000fe20007810000 */
[----:B-1----:R-:W-:Y:S01]  /*dce0*/  FADD.FTZ R3, R164, R3 ;  /* 0x00000003a4037221 */ /* 0x002fe20000010000 */
[-C--:B------:R-:W-:Y:S01]  /*dcf0*/  FMUL.FTZ R127, R127, R168.reuse ;  /* 0x000000a87f7f7220 */ /* 0x080fe20000410000 */
[-C--:B------:R-:W-:Y:S01]  /*dd00*/  FMUL.FTZ R130, R130, R168.reuse ;  /* 0x000000a882827220 */ /* 0x080fe20000410000 */
[-C--:B------:R-:W-:Y:S01]  /*dd10*/  FMUL.FTZ R131, R131, R168.reuse ;  /* 0x000000a883837220 */ /* 0x080fe20000410000 */
[----:B------:R-:W0:Y:S01]  /*dd20*/  SHFL.BFLY PT, R173, R15, 0x2, 0x1f ;  /* 0x0c401f000fad7f89 */ /* 0x000e2200000e0000 */
        /* <DEDUP_REMOVED lines=11> */
[----:B------:R-:W-:-:S06]  /*dde0*/  FMUL.FTZ R151, R151, R168 ;  /* 0x000000a897977220 */ /* 0x000fcc0000410000 */
[----:B------:R-:W-:Y:S01]  /*ddf0*/  MUFU.EX2 R182, R182 ;  /* 0x000000b600b67308 */ /* 0x000fe20000000800 */
[----:B0-----:R-:W-:-:S05]  /*de00*/  FMNMX.FTZ R15, R15, R173, !PT ;  /* 0x000000ad0f0f7209 */ /* 0x001fca0007810000 */
[----:B------:R-:W0:Y:S02]  /*de10*/  SHFL.BFLY PT, R173, R15, 0x1, 0x1f ;  /* 0x0c201f000fad7f89 */ /* 0x000e2400000e0000 */
[----:B0-----:R-:W-:-:S04]  /*de20*/  FMNMX.FTZ R15, R15, R173, !PT ;  /* 0x000000ad0f0f7209 */ /* 0x001fc80007810000 */
[----:B------:R-:W-:-:S04]  /*de30*/  FSETP.NEU.FTZ.AND P2, PT, R15, -INF , PT ;  /* 0xff8000000f00780b */ /* 0x000fc80003f5d000 */
[----:B------:R-:W-:-:S05]  /*de40*/  FSEL R161, R15, RZ, P2 ;  /* 0x000000ff0fa17208 */ /* 0x000fca0001000000 */
[----:B------:R-:W-:Y:S02]  /*de50*/  FADD.FTZ R165, -R161, R218 ;  /* 0x000000daa1a57221 */ /* 0x000fe40000010100 */
[----:B------:R0:W-:Y:S02]  /*de60*/  MUFU.EX2 R161, R179 ;  /* 0x000000b300a17308 */ /* 0x0001e40000000800 */
[----:B------:R-:W-:-:S06]  /*de70*/  FMUL.FTZ R165, R165, R14 ;  /* 0x0000000ea5a57220 */ /* 0x000fcc0000410000 */
[----:B------:R1:W2:Y:S01]  /*de80*/  MUFU.EX2 R173, R165 ;  /* 0x000000a500ad7308 */ /* 0x0002a20000000800 */
[----:B0-----:R-:W-:Y:S01]  /*de90*/  FMUL.FTZ R179, R15, R14 ;  /* 0x0000000e0fb37220 */ /* 0x001fe20000410000 */
[----:B-1----:R-:W-:-:S04]  /*dea0*/  @!P1 IMAD R165, R220, 0x40, R192 ;  /* 0x00000040dca59824 */ /* 0x002fc800078e02c0 */
[----:B------:R-:W-:Y:S02]  /*deb0*/  @!P1 IMAD R165, R165, 0x4, R2 ;  /* 0x00000004a5a59824 */ /* 0x000fe400078e0202 */
[----:B--2---:R-:W-:-:S03]  /*dec0*/  FMUL.FTZ R24, R24, R173 ;  /* 0x000000ad18187220 */ /* 0x004fc60000410000 */
        /* <DEDUP_REMOVED lines=14> */
[----:B0-----:R0:W-:Y:S01]  /*dfb0*/  MUFU.EX2 R165, R174 ;  /* 0x000000ae00a57308 */ /* 0x0011e20000000800 */
        /* <DEDUP_REMOVED lines=8> */
[----:B0-----:R-:W-:Y:S01]  /*e040*/  FSEL R174, R179, RZ, P2 ;  /* 0x000000ffb3ae7208 */ /* 0x001fe20001000000 */
[-C--:B------:R-:W-:Y:S01]  /*e050*/  FMUL.FTZ R65, R65, R173.reuse ;  /* 0x000000ad41417220 */ /* 0x080fe20000410000 */
[-C--:B------:R-:W-:Y:S01]  /*e060*/  FMUL.FTZ R68, R68, R173.reuse ;  /* 0x000000ad44447220 */ /* 0x080fe20000410000 */
[-C--:B------:R-:W-:Y:S01]  /*e070*/  FMUL.FTZ R69, R69, R173.reuse ;  /* 0x000000ad45457220 */ /* 0x080fe20000410000 */
[-C--:B------:R-:W-:Y:S01]  /*e080*/  FMUL.FTZ R72, R72, R173.reuse ;  /* 0x000000ad48487220 */ /* 0x080fe20000410000 */
        /* <DEDUP_REMOVED lines=17> */
[----:B------:R-:W-:Y:S01]  /*e1a0*/  FFMA.FTZ R174, R181, R14, -R174 ;  /* 0x0000000eb5ae7223 */ /* 0x000fe200000108ae */
        /* <DEDUP_REMOVED lines=10> */
[----:B------:R3:W4:Y:S01]  /*e250*/  MUFU.EX2 R175, R155 ;  /* 0x0000009b00af7308 */ /* 0x0007220000000800 */
        /* <DEDUP_REMOVED lines=8> */
[----:B---3--:R-:W-:Y:S01]  /*e2e0*/  F2FP.F16.F32.PACK_AB R155, R157, R156 ;  /* 0x0000009c9d9b723e */ /* 0x008fe200000000ff */
[----:B0-----:R-:W-:Y:S01]  /*e2f0*/  FFMA.FTZ R156, R173, R0, R152 ;  /* 0x00000000ad9c7223 */ /* 0x001fe20000010098 */
[----:B------:R-:W-:Y:S01]  /*e300*/  FADD.FTZ R0, R222, R3 ;  /* 0x00000003de007221 */ /* 0x000fe20000010000 */
[----:B------:R-:W-:Y:S01]  /*e310*/  F2FP.F16.F32.PACK_AB R157, R183, R160 ;  /* 0x000000a0b79d723e */ /* 0x000fe200000000ff */
[-C--:B------:R-:W-:Y:S01]  /*e320*/  FMUL.FTZ R105, R105, R173.reuse ;  /* 0x000000ad69697220 */ /* 0x080fe20000410000 */
[C---:B-1----:R-:W-:Y:S01]  /*e330*/  FADD.FTZ R156, R178.reuse, R156 ;  /* 0x0000009cb29c7221 */ /* 0x042fe20000010000 */
[----:B------:R-:W-:Y:S01]  /*e340*/  F2FP.F16.F32.PACK_AB R152, R178, R152 ;  /* 0x00000098b298723e */ /* 0x000fe200000000ff */
[----:B------:R0:W1:Y:S01]  /*e350*/  MUFU.EX2 R181, R159 ;  /* 0x0000009f00b57308 */ /* 0x0000620000000800 */
[-C--:B------:R-:W-:Y:S01]  /*e360*/  FMUL.FTZ R108, R108, R173.reuse ;  /* 0x000000ad6c6c7220 */ /* 0x080fe20000410000 */
[----:B--2---:R-:W-:Y:S01]  /*e370*/  FADD.FTZ R156, R154, R156 ;  /* 0x0000009c9a9c7221 */ /* 0x004fe20000010000 */
[----:B----4-:R-:W-:Y:S01]  /*e380*/  F2FP.F16.F32.PACK_AB R154, R175, R154 ;  /* 0x0000009aaf9a723e */ /* 0x010fe200000000ff */
[----:B------:R-:W-:Y:S01]  /*e390*/  BAR.SYNC.DEFER_BLOCKING 0xf, 0x100 ;  /* 0x03c4000000007b1d */ /* 0x000fe20000010000 */
[-C--:B------:R-:W-:Y:S01]  /*e3a0*/  FMUL.FTZ R109, R109, R173.reuse ;  /* 0x000000ad6d6d7220 */ /* 0x080fe20000410000 */
[----:B------:R-:W-:Y:S01]  /*e3b0*/  FADD.FTZ R156, R175, R156 ;  /* 0x0000009caf9c7221 */ /* 0x000fe20000010000 */
[-C--:B------:R-:W-:Y:S01]  /*e3c0*/  FMUL.FTZ R112, R112, R173.reuse ;  /* 0x000000ad70707220 */ /* 0x080fe20000410000 */
[-C--:B------:R-:W-:Y:S01]  /*e3d0*/  FMUL.FTZ R113, R113, R173.reuse ;  /* 0x000000ad71717220 */ /* 0x080fe20000410000 */
[----:B0-----:R-:W-:Y:S01]  /*e3e0*/  F2FP.F16.F32.PACK_AB R159, R222, R164 ;  /* 0x000000a4de9f723e */ /* 0x001fe200000000ff */
[----:B------:R-:W0:Y:S01]  /*e3f0*/  MUFU.EX2 R162, R162 ;  /* 0x000000a200a27308 */ /* 0x000e220000000800 */
[----:B-----5:R-:W-:Y:S01]  /*e400*/  FADD.FTZ R156, R158, R156 ;  /* 0x0000009c9e9c7221 */ /* 0x020fe20000010000 */
[-C--:B------:R-:W-:Y:S01]  /*e410*/  FMUL.FTZ R116, R116, R173.reuse ;  /* 0x000000ad74747220 */ /* 0x080fe20000410000 */
[-C--:B------:R-:W-:Y:S01]  /*e420*/  FMUL.FTZ R117, R117, R173.reuse ;  /* 0x000000ad75757220 */ /* 0x080fe20000410000 */
[-C--:B------:R-:W-:Y:S01]  /*e430*/  FMUL.FTZ R120, R120, R173.reuse ;  /* 0x000000ad78787220 */ /* 0x080fe20000410000 */
[-C--:B------:R-:W-:Y:S01]  /*e440*/  FMUL.FTZ R121, R121, R173.reuse ;  /* 0x000000ad79797220 */ /* 0x080fe20000410000 */
[-C--:B------:R-:W-:Y:S01]  /*e450*/  FMUL.FTZ R124, R124, R173.reuse ;  /* 0x000000ad7c7c7220 */ /* 0x080fe20000410000 */
[----:B-1----:R-:W-:Y:S01]  /*e460*/  FADD.FTZ R156, R181, R156 ;  /* 0x0000009cb59c7221 */ /* 0x002fe20000010000 */
        /* <DEDUP_REMOVED lines=10> */
[----:B------:R-:W-:Y:S01]  /*e510*/  F2FP.F16.F32.PACK_AB R156, R181, R158 ;  /* 0x0000009eb59c723e */ /* 0x000fe200000000ff */
[----:B------:R0:W-:Y:S01]  /*e520*/  STSM.16.M88.4 [R201+0x26800], R152 ;  /* 0x02680098c9007844 */ /* 0x0001e20000000200 */
        /* <DEDUP_REMOVED lines=8> */
[----:B------:R-:W-:Y:S01]  /*e5b0*/  F2FP.F16.F32.PACK_AB R163, R171, R170 ;  /* 0x000000aaaba3723e */ /* 0x000fe200000000ff */
[----:B------:R-:W-:-:S02]  /*e5c0*/  FMUL.FTZ R149, R149, R173 ;  /* 0x000000ad95957220 */ /* 0x000fc40000410000 */
[----:B------:R0:W-:Y:S01]  /*e5d0*/  STSM.16.M88.4 [R204], R156 ;  /* 0x0000009ccc007844 */ /* 0x0001e20000000200 */
[----:B------:R-:W1:Y:S01]  /*e5e0*/  MUFU.EX2 R172, R172 ;  /* 0x000000ac00ac7308 */ /* 0x000e620000000800 */
[----:B--2---:R-:W-:Y:S01]  /*e5f0*/  FADD.FTZ R160, R166, R3 ;  /* 0x00000003a6a07221 */ /* 0x004fe20000010000 */
[----:B------:R-:W-:Y:S01]  /*e600*/  FADD.FTZ R3, R161, R0 ;  /* 0x00000000a1037221 */ /* 0x000fe20000010000 */
[----:B------:R-:W-:-:S03]  /*e610*/  F2FP.F16.F32.PACK_AB R161, R169, R161 ;  /* 0x000000a1a9a1723e */ /* 0x000fc600000000ff */
[----:B------:R-:W-:Y:S02]  /*e620*/  FADD.FTZ R3, R169, R3 ;  /* 0x00000003a9037221 */ /* 0x000fe40000010000 */
[----:B------:R-:W2:Y:S01]  /*e630*/  MUFU.EX2 R176, R176 ;  /* 0x000000b000b07308 */ /* 0x000ea20000000800 */
[C---:B---3--:R-:W-:Y:S01]  /*e640*/  FADD.FTZ R0, R167.reuse, R160 ;  /* 0x000000a0a7007221 */ /* 0x048fe20000010000 */
[----:B------:R-:W-:Y:S01]  /*e650*/  FADD.FTZ R3, R170, R3 ;  /* 0x00000003aa037221 */ /* 0x000fe20000010000 */
[----:B------:R-:W-:-:S03]  /*e660*/  F2FP.F16.F32.PACK_AB R160, R167, R166 ;  /* 0x000000a6a7a0723e */ /* 0x000fc600000000ff */
[----:B------:R-:W-:Y:S02]  /*e670*/  FADD.FTZ R3, R171, R3 ;  /* 0x00000003ab037221 */ /* 0x000fe40000010000 */
[----:B------:R-:W3:Y:S01]  /*e680*/  MUFU.EX2 R164, R179 ;  /* 0x000000b300a47308 */ /* 0x000ee20000000800 */
[----:B-1----:R-:W-:Y:S01]  /*e690*/  FADD.FTZ R0, R172, R0 ;  /* 0x00000000ac007221 */ /* 0x002fe20000010000 */
[----:B------:R-:W-:Y:S01]  /*e6a0*/  FADD.FTZ R3, R165, R3 ;  /* 0x00000003a5037221 */ /* 0x000fe20000010000 */
[----:B------:R-:W-:-:S03]  /*e6b0*/  F2FP.F16.F32.PACK_AB R165, R223, R165 ;  /* 0x000000a5dfa5723e */ /* 0x000fc600000000ff */
[----:B------:R-:W-:Y:S02]  /*e6c0*/  FADD.FTZ R3, R223, R3 ;  /* 0x00000003df037221 */ /* 0x000fe40000010000 */
[----:B------:R-:W1:Y:S01]  /*e6d0*/  MUFU.EX2 R180, R180 ;  /* 0x000000b400b47308 */ /* 0x000e620000000800 */
[----:B--2---:R-:W-:Y:S01]  /*e6e0*/  FADD.FTZ R0, R176, R0 ;  /* 0x00000000b0007221 */ /* 0x004fe20000010000 */
[----:B------:R-:W-:Y:S01]  /*e6f0*/  FADD.FTZ R3, R182, R3 ;  /* 0x00000003b6037221 */ /* 0x000fe20000010000 */
[----:B------:R-:W-:-:S05]  /*e700*/  F2FP.F16.F32.PACK_AB R162, R176, R172 ;  /* 0x000000acb0a2723e */ /* 0x000fca00000000ff */
[----:B------:R-:W2:Y:S01]  /*e710*/  MUFU.EX2 R177, R177 ;  /* 0x000000b100b17308 */ /* 0x000ea20000000800 */
[----:B---3--:R-:W-:Y:S01]  /*e720*/  FADD.FTZ R0, R164, R0 ;  /* 0x00000000a4007221 */ /* 0x008fe20000010000 */
[----:B------:R0:W-:Y:S06]  /*e730*/  STSM.16.M88.4 [R202], R160 ;  /* 0x000000a0ca007844 */ /* 0x0001ec0000000200 */
[----:B------:R-:W3:Y:S01]  /*e740*/  MUFU.EX2 R166, R174 ;  /* 0x000000ae00a67308 */ /* 0x000ee20000000800 */
[C---:B-1----:R-:W-:Y:S01]  /*e750*/  FADD.FTZ R0, R180.reuse, R0 ;  /* 0x00000000b4007221 */ /* 0x042fe20000010000 */
[----:B------:R-:W-:-:S06]  /*e760*/  F2FP.F16.F32.PACK_AB R164, R180, R164 ;  /* 0x000000a4b4a4723e */ /* 0x000fcc00000000ff */
[----:B------:R-:W1:Y:S01]  /*e770*/  MUFU.EX2 R167, R219 ;  /* 0x000000db00a77308 */ /* 0x000e620000000800 */
[----:B--2---:R-:W-:-:S04]  /*e780*/  FADD.FTZ R0, R177, R0 ;  /* 0x00000000b1007221 */ /* 0x004fc80000010000 */
[C---:B---3--:R-:W-:Y:S01]  /*e790*/  FADD.FTZ R0, R166.reuse, R0 ;  /* 0x00000000a6007221 */ /* 0x048fe20000010000 */
[----:B------:R-:W-:Y:S01]  /*e7a0*/  F2FP.F16.F32.PACK_AB R166, R166, R177 ;  /* 0x000000b1a6a6723e */ /* 0x000fe200000000ff */
[C---:B-1----:R-:W-:Y:S01]  /*e7b0*/  FADD.FTZ R3, R167.reuse, R3 ;  /* 0x00000003a7037221 */ /* 0x042fe20000010000 */
[----:B------:R-:W-:-:S05]  /*e7c0*/  F2FP.F16.F32.PACK_AB R167, R167, R182 ;  /* 0x000000b6a7a7723e */ /* 0x000fca00000000ff */
[----:B------:R0:W-:Y:S01]  /*e7d0*/  STSM.16.M88.4 [R203], R164 ;  /* 0x000000a4cb007844 */ /* 0x0001e20000000200 */
[----:B------:R-:W-:Y:S05]  /*e7e0*/  @!P0 BRA `(.L_x_7997) ;  /* 0x0000000000048947 */ /* 0x000fea0003800000 */
[----:B------:R-:W-:Y:S01]  /*e7f0*/  BPT.TRAP 0x1 ;  /* 0x000000040000795c */ /* 0x000fe20000300000 */
.L_x_7997:
[----:B------:R1:W2:Y:S01]  /*e800*/  SYNCS.PHASECHK.TRANS64.TRYWAIT P1, [R209+URZ+0x28c50], R213 ;  /* 0x028c50d5d10075a7 */ /* 0x0002a2000802017f */
[----:B------:R-:W-:Y:S05]  /*e810*/  @!P0 BRA `(.L_x_7998) ;  /* 0x0000000000048947 */ /* 0x000fea0003800000 */
[----:B------:R-:W-:Y:S01]  /*e820*/  BPT.TRAP 0x1 ;  /* 0x000000040000795c */ /* 0x000fe20000300000 */
.L_x_7998:
[----:B------:R-:W-:Y:S04]  /*e830*/  BSSY B2, `(.L_x_7999) ;  /* 0x0000004000027945 */ /* 0x000fe80003800000 */
[----:B--2---:R-:W-:Y:S05]  /*e840*/  @P1 BRA `(.L_x_8000) ;  /* 0x0000000000081947 */ /* 0x004fea0003800000 */
[----:B------:R-:W2:Y:S02]  /*e850*/  SYNCS.PHASECHK.TRANS64.TRYWAIT P1, [R209+URZ+0x28c50], R213 ;  /* 0x028c50d5d10075a7 */ /* 0x000ea4000802017f */
[----:B--2---:R-:W-:Y:S05]  /*e860*/  @!P1 BRA `(.L_x_8001) ;  /* 0x0000010c00c89947 */ /* 0x004fea0003800000 */
.L_x_8000:
[----:B------:R-:W-:Y:S05]  /*e870*/  BSYNC B2 ;  /* 0x0000000000027941 */ /* 0x000fea0003800000 */
.L_x_7999:
        /* <DEDUP_REMOVED lines=40> */
.L_x_8002:
[C---:B------:R-:W-:Y:S01]  /*eb00*/  ISETP.GT.AND P1, PT, R208.reuse, R21, PT ;  /* 0x00000015d000720c */ /* 0x040fe20003f24270 */
[----:B-12---:R-:W-:Y:S01]  /*eb10*/  VIADD R209, R209, 0x28c60 ;  /* 0x00028c60d1d17836 */ /* 0x006fe20000000000 */
[----:B------:R-:W-:Y:S01]  /*eb20*/  IADD3 R208, R208, -0x1, RZ ;  /* 0xffffffffd0d07810 */ /* 0x000fe20007ffe0ff */
[----:B------:R-:W-:Y:S02]  /*eb30*/  IMAD.MOV.U32 R219, RZ, RZ, R20 ;  /* 0x000000ffffdb7224 */ /* 0x000fe400078e0014 */
[----:B------:R-:W-:Y:S01]  /*eb40*/  IMAD.MOV.U32 R218, RZ, RZ, R15 ;  /* 0x000000ffffda7224 */ /* 0x000fe200078e000f */
[----:B------:R-:W-:Y:S01]  /*eb50*/  PRMT R209, R187, 0x654, R209 ;  /* 0x00000654bbd17816 */ /* 0x000fe200000000d1 */
[----:B------:R-:W-:-:S03]  /*eb60*/  IMAD.MOV.U32 R220, RZ, RZ, R19 ;  /* 0x000000ffffdc7224 */ /* 0x000fc600078e0013 */
[----:B------:R0:W-:Y:S03]  /*eb70*/  SYNCS.ARRIVE.TRANS64.RED.A1T0 RZ, [R209+URZ], RZ ;  /* 0x000000ffd1ff79a7 */ /* 0x0001e6000810043f */
[----:B------:R-:W-:Y:S05]  /*eb80*/  @P1 BRA `(.L_x_8003) ;  /* 0xffffffdc002c1947 */ /* 0x000fea000383ffff */
[----:B------:R-:W-:Y:S05]  /*eb90*/  BSYNC B0 ;  /* 0x0000000000007941 */ /* 0x000fea0003800000 */
.L_x_7990:
[----:B------:R-:W-:Y:S05]  /*eba0*/  BSYNC B1 ;  /* 0x0000000000017941 */ /* 0x000fea0003800000 */
.L_x_7989:
[----:B------:R-:W-:Y:S01]  /*ebb0*/  ISETP.GE.AND P1, PT, R208, R205, PT ;  /* 0x000000cdd000720c */ /* 0x000fe20003f26270 */
[----:B------:R-:W-:-:S12]  /*ebc0*/  BSSY B0, `(.L_x_8004) ;  /* 0x00001e5000007945 */ /* 0x000fd80003800000 */
[----:B------:R-:W-:Y:S05]  /*ebd0*/  @!P1 BRA `(.L_x_8005) ;  /* 0x0000001c008c9947 */ /* 0x000fea0003800000 */
[----:B------:R-:W-:Y:S02]  /*ebe0*/  IMAD.MOV.U32 R200, RZ, RZ, R20 ;  /* 0x000000ffffc87224 */ /* 0x000fe400078e0014 */
[----:B------:R-:W-:Y:S02]  /*ebf0*/  IMAD.MOV.U32 R213, RZ, RZ, R15 ;  /* 0x000000ffffd57224 */ /* 0x000fe400078e000f */
[----:B0-----:R-:W-:-:S07]  /*ec00*/  IMAD.MOV.U32 R209, RZ, RZ, R19 ;  /* 0x000000ffffd17224 */ /* 0x001fce00078e0013 */
.L_x_8018:
[----:B------:R-:W-:-:S05]  /*ec10*/  VIADD R19, R209, 0x1 ;  /* 0x00000001d1137836 */ /* 0x000fca0000000000 */
[----:B------:R-:W-:-:S04]  /*ec20*/  ISETP.NE.AND P1, PT, R19, 0x2, PT ;  /* 0x000000021300780c */ /* 0x000fc80003f25270 */
[----:B------:R-:W-:Y:S02]  /*ec30*/  SEL R14, RZ, 0x1, P1 ;  /* 0x00000001ff0e7807 */ /* 0x000fe40000800000 */
[----:B------:R-:W-:Y:S02]  /*ec40*/  SEL R19, R19, RZ, P1 ;  /* 0x000000ff13137207 */ /* 0x000fe40000800000 */
[----:B------:R-:W-:Y:S01]  /*ec50*/  LOP3.LUT R22, R22, R14, RZ, 0x3c, !PT ;  /* 0x0000000e16167212 */ /* 0x000fe200078e3cff */
[----:B-1----:R-:W-:Y:S06]  /*ec60*/  @!P0 BRA `(.L_x_8006) ;  /* 0x0000000000048947 */ /* 0x002fec0003800000 */
[----:B------:R-:W-:Y:S01]  /*ec70*/  BPT.TRAP 0x1 ;  /* 0x000000040000795c */ /* 0x000fe20000300000 */
.L_x_8006:
[----:B------:R-:W-:Y:S01]  /*ec80*/  IMAD R21, R19, 0x8, R2 ;  /* 0x0000000813157824 */ /* 0x000fe200078e0202 */
[----:B------:R-:W-:-:S04]  /*ec90*/  SHF.L.U32 R198, R22, 0x1f, RZ ;  /* 0x0000001f16c67819 */ /* 0x000fc800000006ff */
[----:B------:R0:W1:Y:S01]  /*eca0*/  SYNCS.PHASECHK.TRANS64.TRYWAIT P1, [R21+URZ+0x28c30], R198 ;  /* 0x028c30c6150075a7 */ /* 0x000062000802017f */
[----:B------:R-:W-:Y:S05]  /*ecb0*/  @!P0 BRA `(.L_x_8007) ;  /* 0x0000000000048947 */ /* 0x000fea0003800000 */
[----:B------:R-:W-:Y:S01]  /*ecc0*/  BPT.TRAP 0x1 ;  /* 0x000000040000795c */ /* 0x000fe20000300000 */
.L_x_8007:
[----:B------:R-:W-:Y:S01]  /*ecd0*/  BSSY B1, `(.L_x_8008) ;  /* 0x0000006000017945 */ /* 0x000fe20003800000 */
[----:B------:R-:W-:Y:S02]  /*ece0*/  IMAD R154, R19, 0x200, R13 ;  /* 0x00000200139a7824 */ /* 0x000fe400078e020d */
[----:B------:R-:W-:Y:S01]  /*ecf0*/  IMAD.MOV.U32 R155, RZ, RZ, 0x40000040 ;  /* 0x40000040ff9b7424 */ /* 0x000fe200078e00ff */
[----:B-1----:R-:W-:Y:S06]  /*ed00*/  @P1 BRA `(.L_x_8009) ;  /* 0x0000000000081947 */ /* 0x002fec0003800000 */
[----:B------:R-:W1:Y:S02]  /*ed10*/  SYNCS.PHASECHK.TRANS64.TRYWAIT P1, [R21+URZ+0x28c30], R198 ;  /* 0x028c30c6150075a7 */ /* 0x000e64000802017f */
[----:B-1----:R-:W-:Y:S05]  /*ed20*/  @!P1 BRA `(.L_x_8010) ;  /* 0x0000010800ac9947 */ /* 0x002fea0003800000 */
.L_x_8009:
[----:B------:R-:W-:Y:S05]  /*ed30*/  BSYNC B1 ;  /* 0x0000000000017941 */ /* 0x000fea0003800000 */
.L_x_8008:
        /* <DEDUP_REMOVED lines=8> */
[----:B------:R-:W-:Y:S01]  /*edc0*/  IADD3 R154, R154, 0x6, RZ ;  /* 0x000000069a9a7810 */ /* 0x000fe20007ffe0ff */
        /* <DEDUP_REMOVED lines=27> */
.L_x_8011:
        /* <DEDUP_REMOVED lines=108> */
[----:B------:R-:W-:Y:S01]  /*f640*/  FMUL.FTZ R36, R36, R180 ;  /* 0x000000b424247220 */ /* 0x000fe20000410000 */
        /* <DEDUP_REMOVED lines=27> */
[----:B------:R-:W-:Y:S01]  /*f800*/  FMUL.FTZ R72, R72, R180 ;  /* 0x000000b448487220 */ /* 0x000fe20000410000 */
[----:B--2---:R-:W-:Y:S01]  /*f810*/  FMNMX.FTZ R20, R154, R200, !PT ;  /* 0x000000c89a147209 */ /* 0x004fe20007810000 */
[-C--:B------:R-:W-:Y:S01]  /*f820*/  FMUL.FTZ R73, R73, R180.reuse ;  /* 0x000000b449497220 */ /* 0x080fe20000410000 */
[-C--:B------:R-:W-:Y:S01]  /*f830*/  FMUL.FTZ R76, R76, R180.reuse ;  /* 0x000000b44c4c7220 */ /* 0x080fe20000410000 */
[----:B------:R-:W-:Y:S01]  /*f840*/  FMUL.FTZ R77, R77, R180 ;  /* 0x000000b44d4d7220 */ /* 0x000fe20000410000 */
[----:B------:R-:W-:Y:S01]  /*f850*/  FMNMX.FTZ R20, R155, R20, !PT ;  /* 0x000000149b147209 */ /* 0x000fe20007810000 */
[----:B------:R-:W-:Y:S01]  /*f860*/  MUFU.TANH R182, R182 ;  /* 0x000000b600b67308 */ /* 0x000fe20000002400 */
[-C--:B------:R-:W-:Y:S01]  /*f870*/  FMUL.FTZ R80, R80, R180.reuse ;  /* 0x000000b450507220 */ /* 0x080fe20000410000 */
[----:B------:R-:W-:Y:S01]  /*f880*/  FMUL.FTZ R81, R81, R180 ;  /* 0x000000b451517220 */ /* 0x000fe20000410000 */
[----:B------:R-:W-:Y:S01]  /*f890*/  FMNMX.FTZ R20, R158, R20, !PT ;  /* 0x000000149e147209 */ /* 0x000fe20007810000 */
        /* <DEDUP_REMOVED lines=12> */
[----:B------:R-:W2:Y:S01]  /*f960*/  MUFU.EX2 R153, R153 ;  /* 0x0000009900997308 */ /* 0x000ea20000000800 */
[-C--:B------:R-:W-:Y:S01]  /*f970*/  FMUL.FTZ R100, R100, R180.reuse ;  /* 0x000000b464647220 */ /* 0x080fe20000410000 */
[----:B------:R-:W-:Y:S01]  /*f980*/  FMUL.FTZ R101, R101, R180 ;  /* 0x000000b465657220 */ /* 0x000fe20000410000 */
[----:B------:R-:W-:Y:S01]  /*f990*/  FMNMX.FTZ R20, R166, R20, !PT ;  /* 0x00000014a6147209 */ /* 0x000fe20007810000 */
[-C--:B------:R-:W-:Y:S01]  /*f9a0*/  FMUL.FTZ R104, R104, R180.reuse ;  /* 0x000000b468687220 */ /* 0x080fe20000410000 */
[-C--:B------:R-:W-:Y:S01]  /*f9b0*/  FMUL.FTZ R105, R105, R180.reuse ;  /* 0x000000b469697220 */ /* 0x080fe20000410000 */
[----:B------:R-:W-:Y:S01]  /*f9c0*/  FMUL.FTZ R108, R108, R180 ;  /* 0x000000b46c6c7220 */ /* 0x000fe20000410000 */
[----:B------:R-:W-:Y:S01]  /*f9d0*/  FMNMX.FTZ R20, R167, R20, !PT ;  /* 0x00000014a7147209 */ /* 0x000fe20007810000 */
[----:B------:R-:W3:Y:S01]  /*f9e0*/  MUFU.EX2 R156, R156 ;  /* 0x0000009c009c7308 */ /* 0x000ee20000000800 */
[-C--:B------:R-:W-:Y:S01]  /*f9f0*/  FMUL.FTZ R109, R109, R180.reuse ;  /* 0x000000b46d6d7220 */ /* 0x080fe20000410000 */
[----:B------:R-:W-:Y:S01]  /*fa00*/  FMUL.FTZ R112, R112, R180 ;  /* 0x000000b470707220 */ /* 0x000fe20000410000 */
[----:B------:R-:W-:Y:S01]  /*fa10*/  FMNMX.FTZ R20, R170, R20, !PT ;  /* 0x00000014aa147209 */ /* 0x000fe20007810000 */
[-C--:B------:R-:W-:Y:S01]  /*fa20*/  FMUL.FTZ R113, R113, R180.reuse ;  /* 0x000000b471717220 */ /* 0x080fe20000410000 */
[-C--:B------:R-:W-:Y:S01]  /*fa30*/  FMUL.FTZ R116, R116, R180.reuse ;  /* 0x000000b474747220 */ /* 0x080fe20000410000 */
[----:B------:R-:W-:Y:S01]  /*fa40*/  FMUL.FTZ R117, R117, R180 ;  /* 0x000000b475757220 */ /* 0x000fe20000410000 */
[----:B------:R-:W-:Y:S01]  /*fa50*/  FMNMX.FTZ R20, R171, R20, !PT ;  /* 0x00000014ab147209 */ /* 0x000fe20007810000 */
[----:B------:R-:W4:Y:S01]  /*fa60*/  MUFU.EX2 R157, R157 ;  /* 0x0000009d009d7308 */ /* 0x000f220000000800 */
[----:B--2---:R-:W-:Y:S01]  /*fa70*/  FADD.FTZ R0, R153, R0 ;  /* 0x0000000099007221 */ /* 0x004fe20000010000 */
[----:B------:R-:W-:Y:S01]  /*fa80*/  FMUL.FTZ R120, R120, R180 ;  /* 0x000000b478787220 */ /* 0x000fe20000410000 */
[----:B------:R-:W-:Y:S01]  /*fa90*/  FMNMX.FTZ R20, R174, R20, !PT ;  /* 0x00000014ae147209 */ /* 0x000fe20007810000 */
[-C--:B------:R-:W-:Y:S01]  /*faa0*/  FMUL.FTZ R121, R121, R180.reuse ;  /* 0x000000b479797220 */ /* 0x080fe20000410000 */
[-C--:B------:R-:W-:Y:S01]  /*fab0*/  FMUL.FTZ R124, R124, R180.reuse ;  /* 0x000000b47c7c7220 */ /* 0x080fe20000410000 */
[----:B------:R-:W-:Y:S01]  /*fac0*/  FMUL.FTZ R125, R125, R180 ;  /* 0x000000b47d7d7220 */ /* 0x000fe20000410000 */
[----:B------:R-:W-:Y:S01]  /*fad0*/  FMNMX.FTZ R20, R175, R20, !PT ;  /* 0x00000014af147209 */ /* 0x000fe20007810000 */
[----:B------:R-:W-:Y:S01]  /*fae0*/  MUFU.EX2 R161, R161 ;  /* 0x000000a100a17308 */ /* 0x000fe20000000800 */
[----:B---3--:R-:W-:Y:S01]  /*faf0*/  FADD.FTZ R0, R156, R0 ;  /* 0x000000009c007221 */ /* 0x008fe20000010000 */
[----:B------:R-:W-:Y:S01]  /*fb00*/  FMUL.FTZ R128, R128, R180 ;  /* 0x000000b480807220 */ /* 0x000fe20000410000 */
[----:B------:R-:W-:Y:S01]  /*fb10*/  FMNMX.FTZ R20, R178, R20, !PT ;  /* 0x00000014b2147209 */ /* 0x000fe20007810000 */
[-C--:B------:R-:W-:Y:S01]  /*fb20*/  FMUL.FTZ R129, R129, R180.reuse ;  /* 0x000000b481817220 */ /* 0x080fe20000410000 */
[-C--:B------:R-:W-:Y:S01]  /*fb30*/  FMUL.FTZ R132, R132, R180.reuse ;  /* 0x000000b484847220 */ /* 0x080fe20000410000 */
[----:B------:R-:W-:Y:S01]  /*fb40*/  FMUL.FTZ R133, R133, R180 ;  /* 0x000000b485857220 */ /* 0x000fe20000410000 */
[----:B------:R-:W-:Y:S01]  /*fb50*/  FMNMX.FTZ R20, R179, R20, !PT ;  /* 0x00000014b3147209 */ /* 0x000fe20007810000 */
[----:B------:R-:W-:Y:S01]  /*fb60*/  MUFU.EX2 R164, R164 ;  /* 0x000000a400a47308 */ /* 0x000fe20000000800 */
[----:B----4-:R-:W-:Y:S01]  /*fb70*/  FADD.FTZ R0, R157, R0 ;  /* 0x000000009d007221 */ /* 0x010fe20000010000 */
[----:B------:R-:W-:Y:S01]  /*fb80*/  FMUL.FTZ R136, R136, R180 ;  /* 0x000000b488887220 */ /* 0x000fe20000410000 */
[----:B------:R-:W-:Y:S01]  /*fb90*/  FMNMX.FTZ R20, R182, R20, !PT ;  /* 0x00000014b6147209 */ /* 0x000fe20007810000 */
[-C--:B------:R-:W-:Y:S01]  /*fba0*/  FMUL.FTZ R137, R137, R180.reuse ;  /* 0x000000b489897220 */ /* 0x080fe20000410000 */
[-C--:B------:R-:W-:Y:S01]  /*fbb0*/  FMUL.FTZ R140, R140, R180.reuse ;  /* 0x000000b48c8c7220 */ /* 0x080fe20000410000 */
[----:B------:R-:W-:Y:S01]  /*fbc0*/  FMUL.FTZ R141, R141, R180 ;  /* 0x000000b48d8d7220 */ /* 0x000fe20000410000 */
        /* <DEDUP_REMOVED lines=11> */
[----:B------:R-:W2:Y:S01]  /*fc80*/  MUFU.EX2 R213, R160 ;  /* 0x000000a000d57308 */ /* 0x000ea20000000800 */
[----:B------:R-:W3:Y:S07]  /*fc90*/  SHFL.BFLY PT, R218, R20, 0x1, 0x1f ;  /* 0x0c201f0014da7f89 */ /* 0x000eee00000e0000 */
[----:B------:R-:W4:Y:S08]  /*fca0*/  MUFU.EX2 R160, R165 ;  /* 0x000000a500a07308 */ /* 0x000f300000000800 */
[----:B------:R5:W0:Y:S01]  /*fcb0*/  MUFU.EX2 R165, R168 ;  /* 0x000000a800a57308 */ /* 0x000a220000000800 */
[----:B--2---:R-:W-:-:S04]  /*fcc0*/  FADD.FTZ R0, R213, R0 ;  /* 0x00000000d5007221 */ /* 0x004fc80000010000 */
[----:B------:R-:W-:-:S03]  /*fcd0*/  FADD.FTZ R0, R161, R0 ;  /* 0x00000000a1007221 */ /* 0x000fc60000010000 */
[----:B------:R-:W-:Y:S01]  /*fce0*/  MUFU.EX2 R177, R177 ;  /* 0x000000b100b17308 */ /* 0x000fe20000000800 */
[----:B---3--:R-:W-:Y:S01]  /*fcf0*/  FMNMX.FTZ R20, R20, R218, !PT ;  /* 0x000000da14147209 */ /* 0x008fe20007810000 */
[----:B------:R-:W-:-:S04]  /*fd00*/  FADD.FTZ R0, R164, R0 ;  /* 0x00000000a4007221 */ /* 0x000fc80000010000 */
[----:B-----5:R-:W-:Y:S01]  /*fd10*/  FADD.FTZ R168, -R20, R200 ;  /* 0x000000c814a87221 */ /* 0x020fe20000010100 */
[----:B------:R-:W-:Y:S02]  /*fd20*/  @!P1 IMAD R200, R209, 0x40, R192 ;  /* 0x00000040d1c89824 */ /* 0x000fe400078e02c0 */
[----:B----4-:R-:W-:Y:S01]  /*fd30*/  FADD.FTZ R0, R160, R0 ;  /* 0x00000000a0007221 */ /* 0x010fe20000010000 */
[C---:B0-----:R-:W-:Y:S01]  /*fd40*/  F2FP.F16.F32.PACK_AB R160, R165.reuse, R160 ;  /* 0x000000a0a5a0723e */ /* 0x041fe200000000ff */
[----:B------:R-:W-:Y:S01]  /*fd50*/  FMUL.FTZ R168, R168, R14 ;  /* 0x0000000ea8a87220 */ /* 0x000fe20000410000 */
[----:B------:R-:W-:Y:S02]  /*fd60*/  @!P1 IMAD R200, R200, 0x4, R2 ;  /* 0x00000004c8c89824 */ /* 0x000fe400078e0202 */
[----:B------:R-:W-:-:S03]  /*fd70*/  FADD.FTZ R0, R165, R0 ;  /* 0x00000000a5007221 */ /* 0x000fc60000010000 */
[----:B------:R-:W0:Y:S01]  /*fd80*/  MUFU.EX2 R168, R168 ;  /* 0x000000a800a87308 */ /* 0x000e220000000800 */
[----:B------:R-:W-:Y:S01]  /*fd90*/  @!P1 STS [R200+0x28800], R180 ;  /* 0x028800b4c8009388 */ /* 0x000fe20000000800 */
[----:B------:R-:W-:-:S04]  /*fda0*/  FADD.FTZ R0, R169, R0 ;  /* 0x00000000a9007221 */ /* 0x000fc80000010000 */
[----:B------:R-:W-:-:S04]  /*fdb0*/  FADD.FTZ R0, R172, R0 ;  /* 0x00000000ac007221 */ /* 0x000fc80000010000 */
[----:B------:R-:W-:-:S04]  /*fdc0*/  FADD.FTZ R0, R173, R0 ;  /* 0x00000000ad007221 */ /* 0x000fc80000010000 */
[----:B------:R-:W-:Y:S01]  /*fdd0*/  FADD.FTZ R0, R176, R0 ;  /* 0x00000000b0007221 */ /* 0x000fe20000010000 */
[----:B0-----:R0:W-:Y:S03]  /*fde0*/  @!P1 STS [R200+0x28820], R168 ;  /* 0x028820a8c8009388 */ /* 0x0011e60000000800 */
        /* <DEDUP_REMOVED lines=9> */
[----:B0-----:R-:W-:Y:S01]  /*fe80*/  FMUL.FTZ R200, R20, R14 ;  /* 0x0000000e14c87220 */ /* 0x001fe20000410000 */
[-C--:B------:R-:W-:Y:S01]  /*fe90*/  FMUL.FTZ R42, R42, R168.reuse ;  /* 0x000000a82a2a7220 */ /* 0x080fe20000410000 */
[-C--:B------:R-:W-:Y:S01]  /*fea0*/  FMUL.FTZ R43, R43, R168.reuse ;  /* 0x000000a82b2b7220 */ /* 0x080fe20000410000 */
[----:B------:R-:W-:Y:S01]  /*feb0*/  FMUL.FTZ R46, R46, R168 ;  /* 0x000000a82e2e7220 */ /* 0x000fe20000410000 */
        /* <DEDUP_REMOVED lines=22> */
[C---:B0-----:R-:W-:Y:S01]  /*10020*/  FADD.FTZ R0, R166.reuse, R0 ;  /* 0x00000000a6007221 */ /* 0x041fe20000010000 */
[----:B------:R-:W-:Y:S01]  /*10030*/  F2FP.F16.F32.PACK_AB R156, R213, R157 ;  /* 0x0000009dd59c723e */ /* 0x000fe200000000ff */
[-C--:B------:R-:W-:Y:S01]  /*10040*/  FMUL.FTZ R51, R51, R168.reuse ;  /* 0x000000a833337220 */ /* 0x080fe20000410000 */
[----:B------:R-:W-:Y:S01]  /*10050*/  F2FP.F16.F32.PACK_AB R166, R166, R177 ;  /* 0x000000b1a6a6723e */ /* 0x000fe200000000ff */
[-C--:B------:R-:W-:Y:S01]  /*10060*/  FMUL.FTZ R54, R54, R168.reuse ;  /* 0x000000a836367220 */ /* 0x080fe20000410000 */
[-C--:B------:R-:W-:Y:S01]  /*10070*/  FMUL.FTZ R55, R55, R168.reuse ;  /* 0x000000a837377220 */ /* 0x080fe20000410000 */
[----:B------:R-:W0:Y:S01]  /*10080*/  MUFU.EX2 R158, R158 ;  /* 0x0000009e009e7308 */ /* 0x000e220000000800 */
[----:B---3--:R-:W-:Y:S01]  /*10090*/  FFMA.FTZ R3, R168, R3, R181 ;  /* 0x00000003a8037223 */ /* 0x008fe200000100b5 */
[-C--:B------:R-:W-:Y:S01]  /*100a0*/  FMUL.FTZ R58, R58, R168.reuse ;  /* 0x000000a83a3a7220 */ /* 0x080fe20000410000 */
        /* <DEDUP_REMOVED lines=24> */
[----:B------:R-:W-:Y:S01]  /*10230*/  BAR.SYNC.DEFER_BLOCKING 0xf, 0x100 ;  /* 0x03c4000000007b1d */ /* 0x000fe20000010000 */
[----:B------:R-:W-:Y:S01]  /*10240*/  F2FP.F16.F32.PACK_AB R158, R164, R161 ;  /* 0x000000a1a49e723e */ /* 0x000fe200000000ff */
[-C--:B------:R-:W-:Y:S01]  /*10250*/  FMUL.FTZ R91, R91, R168.reuse ;  /* 0x000000a85b5b7220 */ /* 0x080fe20000410000 */
[----:B------:R-:W-:Y:S01]  /*10260*/  F2FP.F16.F32.PACK_AB R164, R176, R173 ;  /* 0x000000adb0a4723e */ /* 0x000fe200000000ff */
        /* <DEDUP_REMOVED lines=14> */
[----:B------:R-:W-:Y:S01]  /*10350*/  F2FP.F16.F32.PACK_AB R162, R172, R169 ;  /* 0x000000a9aca2723e */ /* 0x000fe200000000ff */
[-C--:B------:R-:W-:Y:S01]  /*10360*/  FMUL.FTZ R111, R111, R168.reuse ;  /* 0x000000a86f6f7220 */ /* 0x080fe20000410000 */
[-C--:B------:R-:W-:Y:S01]  /*10370*/  FMUL.FTZ R114, R114, R168.reuse ;  /* 0x000000a872727220 */ /* 0x080fe20000410000 */
[-C--:B------:R-:W-:Y:S01]  /*10380*/  FMUL.FTZ R115, R115, R168.reuse ;  /* 0x000000a873737220 */ /* 0x080fe20000410000 */
[----:B------:R-:W0:Y:S01]  /*10390*/  MUFU.EX2 R170, R170 ;  /* 0x000000aa00aa7308 */ /* 0x000e220000000800 */
[----:B--2---:R-:W-:Y:S01]  /*103a0*/  FADD.FTZ R3, R209, R3 ;  /* 0x00000003d1037221 */ /* 0x004fe20000010000 */
[----:B------:R2:W-:Y:S01]  /*103b0*/  STSM.16.M88.4 [R201+0x26800], R152 ;  /* 0x02680098c9007844 */ /* 0x0005e20000000200 */
[-C--:B------:R-:W-:Y:S01]  /*103c0*/  FMUL.FTZ R118, R118, R168.reuse ;  /* 0x000000a876767220 */ /* 0x080fe20000410000 */
[-C--:B------:R-:W-:Y:S01]  /*103d0*/  FMUL.FTZ R119, R119, R168.reuse ;  /* 0x000000a877777220 */ /* 0x080fe20000410000 */
[-C--:B------:R-:W-:Y:S01]  /*103e0*/  FMUL.FTZ R122, R122, R168.reuse ;  /* 0x000000a87a7a7220 */ /* 0x080fe20000410000 */
[-C--:B------:R-:W-:Y:S01]  /*103f0*/  FMUL.FTZ R123, R123, R168.reuse ;  /* 0x000000a87b7b7220 */ /* 0x080fe20000410000 */
[-C--:B------:R-:W-:Y:S01]  /*10400*/  FMUL.FTZ R126, R126, R168.reuse ;  /* 0x000000a87e7e7220 */ /* 0x080fe20000410000 */
[----:B------:R-:W4:Y:S01]  /*10410*/  MUFU.EX2 R171, R171 ;  /* 0x000000ab00ab7308 */ /* 0x000f220000000800 */
[C---:B---3--:R-:W-:Y:S01]  /*10420*/  FADD.FTZ R3, R167.reuse, R3 ;  /* 0x00000003a7037221 */ /* 0x048fe20000010000 */
[----:B------:R-:W-:Y:S01]  /*10430*/  F2FP.F16.F32.PACK_AB R159, R167, R209 ;  /* 0x000000d1a79f723e */ /* 0x000fe200000000ff */
[-C--:B------:R-:W-:Y:S01]  /*10440*/  FMUL.FTZ R127, R127, R168.reuse ;  /* 0x000000a87f7f7220 */ /* 0x080fe20000410000 */
[-C--:B------:R-:W-:Y:S01]  /*10450*/  FMUL.FTZ R130, R130, R168.reuse ;  /* 0x000000a882827220 */ /* 0x080fe20000410000 */
[-C--:B------:R-:W-:Y:S01]  /*10460*/  FMUL.FTZ R131, R131, R168.reuse ;  /* 0x000000a883837220 */ /* 0x080fe20000410000 */
[-C--:B------:R-:W-:Y:S01]  /*10470*/  FMUL.FTZ R134, R134, R168.reuse ;  /* 0x000000a886867220 */ /* 0x080fe20000410000 */
[----:B------:R2:W-:Y:S01]  /*10480*/  STSM.16.M88.4 [R204], R156 ;  /* 0x0000009ccc007844 */ /* 0x0005e20000000200 */
        /* <DEDUP_REMOVED lines=9> */
[C---:B----4-:R-:W-:Y:S01]  /*10520*/  FADD.FTZ R3, R171.reuse, R3 ;  /* 0x00000003ab037221 */ /* 0x050fe20000010000 */
[----:B------:R-:W-:Y:S01]  /*10530*/  F2FP.F16.F32.PACK_AB R161, R171, R170 ;  /* 0x000000aaaba1723e */ /* 0x000fe200000000ff */
[-C--:B------:R-:W-:Y:S01]  /*10540*/  FMUL.FTZ R147, R147, R168.reuse ;  /* 0x000000a893937220 */ /* 0x080fe20000410000 */
[-C--:B------:R-:W-:Y:S01]  /*10550*/  FMUL.FTZ R150, R150, R168.reuse ;  /* 0x000000a896967220 */ /* 0x080fe20000410000 */
[----:B------:R-:W-:-:S03]  /*10560*/  FMUL.FTZ R151, R151, R168 ;  /* 0x000000a897977220 */ /* 0x000fc60000410000 */
[----:B------:R-:W4:Y:S01]  /*10570*/  MUFU.EX2 R178, R178 ;  /* 0x000000b200b27308 */ /* 0x000f220000000800 */
[----:B---3--:R-:W-:-:S07]  /*10580*/  FADD.FTZ R3, R174, R3 ;  /* 0x00000003ae037221 */ /* 0x008fce0000010000 */
[----:B------:R-:W3:Y:S01]  /*10590*/  MUFU.EX2 R179, R179 ;  /* 0x000000b300b37308 */ /* 0x000ee20000000800 */
[C---:B0-----:R-:W-:Y:S01]  /*105a0*/  FADD.FTZ R3, R175.reuse, R3 ;  /* 0x00000003af037221 */ /* 0x041fe20000010000 */
[----:B------:R-:W-:-:S05]  /*105b0*/  F2FP.F16.F32.PACK_AB R163, R175, R174 ;  /* 0x000000aeafa3723e */ /* 0x000fca00000000ff */
[----:B------:R2:W-:Y:S01]  /*105c0*/  STSM.16.M88.4 [R202], R160 ;  /* 0x000000a0ca007844 */ /* 0x0005e20000000200 */
[----:B------:R-:W0:Y:S01]  /*105d0*/  MUFU.EX2 R167, R182 ;  /* 0x000000b600a77308 */ /* 0x000e220000000800 */
[----:B----4-:R-:W-:-:S07]  /*105e0*/  FADD.FTZ R3, R178, R3 ;  /* 0x00000003b2037221 */ /* 0x010fce0000010000 */
[----:B------:R-:W4:Y:S01]  /*105f0*/  MUFU.EX2 R183, R183 ;  /* 0x000000b700b77308 */ /* 0x000f220000000800 */
[C---:B---3--:R-:W-:Y:S01]  /*10600*/  FADD.FTZ R3, R179.reuse, R3 ;  /* 0x00000003b3037221 */ /* 0x048fe20000010000 */
[----:B------:R-:W-:-:S03]  /*10610*/  F2FP.F16.F32.PACK_AB R165, R179, R178 ;  /* 0x000000b2b3a5723e */ /* 0x000fc600000000ff */
[----:B0-----:R-:W-:Y:S01]  /*10620*/  FADD.FTZ R3, R167, R3 ;  /* 0x00000003a7037221 */ /* 0x001fe20000010000 */
[----:B----4-:R-:W-:-:S03]  /*10630*/  F2FP.F16.F32.PACK_AB R167, R183, R167 ;  /* 0x000000a7b7a7723e */ /* 0x010fc600000000ff */
[----:B------:R-:W-:Y:S02]  /*10640*/  FADD.FTZ R3, R183, R3 ;  /* 0x00000003b7037221 */ /* 0x000fe40000010000 */
[----:B------:R2:W-:Y:S01]  /*10650*/  STSM.16.M88.4 [R203], R164 ;  /* 0x000000a4cb007844 */ /* 0x0005e20000000200 */
[----:B------:R-:W-:Y:S05]  /*10660*/  @!P0 BRA `(.L_x_8012) ;  /* 0x0000000000048947 */ /* 0x000fea0003800000 */
[----:B------:R-:W-:Y:S01]  /*10670*/  BPT.TRAP 0x1 ;  /* 0x000000040000795c */ /* 0x000fe20000300000 */
.L_x_8012:
[----:B------:R0:W3:Y:S01]  /*10680*/  SYNCS.PHASECHK.TRANS64.TRYWAIT P1, [R21+URZ+0x28c50], R198 ;  /* 0x028c50c6150075a7 */ /* 0x0000e2000802017f */
[----:B------:R-:W-:Y:S05]  /*10690*/  @!P0 BRA `(.L_x_8013) ;  /* 0x0000000000048947 */ /* 0x000fea0003800000 */
[----:B------:R-:W-:Y:S01]  /*106a0*/  BPT.TRAP 0x1 ;  /* 0x000000040000795c */ /* 0x000fe20000300000 */
.L_x_8013:
[----:B------:R-:W-:Y:S04]  /*106b0*/  BSSY B1, `(.L_x_8014) ;  /* 0x0000004000017945 */ /* 0x000fe80003800000 */
[----:B---3--:R-:W-:Y:S05]  /*106c0*/  @P1 BRA `(.L_x_8015) ;  /* 0x0000000000081947 */ /* 0x008fea0003800000 */
[----:B------:R-:W3:Y:S02]  /*106d0*/  SYNCS.PHASECHK.TRANS64.TRYWAIT P1, [R21+URZ+0x28c50], R198 ;  /* 0x028c50c6150075a7 */ /* 0x000ee4000802017f */
[----:B---3--:R-:W-:Y:S05]  /*106e0*/  @!P1 BRA `(.L_x_8016) ;  /* 0x000000f000509947 */ /* 0x008fea0003800000 */
.L_x_8015:
[----:B------:R-:W-:Y:S05]  /*106f0*/  BSYNC B1 ;  /* 0x0000000000017941 */ /* 0x000fea0003800000 */
.L_x_8014:
        /* <DEDUP_REMOVED lines=8> */
[----:B--2---:R-:W-:Y:S01]  /*10780*/  VIADD R152, R168, 0x80 ;  /* 0x00000080a8987836 */ /* 0x004fe20000000000 */
[----:B------:R-:W-:Y:S01]  /*10790*/  WARPGROUP.ARRIVE ;  /* 0x00000000000079c5 */ /* 0x000fe20000000000 */
[----:B------:R-:W-:-:S03]  /*107a0*/  IMAD.MOV.U32 R153, RZ, RZ, 0x40000040 ;  /* 0x40000040ff997424 */ /* 0x000fc600078e00ff */
[----:B------:R-:W-:Y:S01]  /*107b0*/  R2UR UR6, R152 ;  /* 0x00000000980672ca */ /* 0x000fe200000e0000 */
[C---:B------:R-:W-:Y:S01]  /*107c0*/  VIADD R152, R168.reuse, 0x100 ;  /* 0x00000100a8987836 */ /* 0x040fe20000000000 */
[----:B------:R-:W-:Y:S01]  /*107d0*/  R2UR UR7, R153 ;  /* 0x00000000990772ca */ /* 0x000fe200000e0000 */
[----:B------:R-:W-:Y:S01]  /*107e0*/  VIADD R168, R168, 0x180 ;  /* 0x00000180a8a87836 */ /* 0x000fe20000000000 */
[----:B------:R-:W-:-:S14]  /*107f0*/  MOV R153, 0x40000040 ;  /* 0x4000004000997802 */ /* 0x000fdc0000000f00 */
        /* <DEDUP_REMOVED lines=24> */
.L_x_8017:
[C---:B------:R-:W-:Y:S01]  /*10980*/  ISETP.GT.AND P1, PT, R208.reuse, R205, PT ;  /* 0x000000cdd000720c */ /* 0x040fe20003f24270 */
[----:B01-3--:R-:W-:Y:S02]  /*10990*/  VIADD R21, R21, 0x28c60 ;  /* 0x00028c6015157836 */ /* 0x00bfe40000000000 */
[----:B------:R-:W-:Y:S02]  /*109a0*/  VIADD R208, R208, 0xffffffff ;  /* 0xffffffffd0d07836 */ /* 0x000fe40000000000 */
[----:B------:R-:W-:Y:S01]  /*109b0*/  IMAD.MOV.U32 R200, RZ, RZ, R20 ;  /* 0x000000ffffc87224 */ /* 0x000fe200078e0014 */
[----:B------:R-:W-:Y:S01]  /*109c0*/  PRMT R21, R187, 0x654, R21 ;  /* 0x00000654bb157816 */ /* 0x000fe20000000015 */
[----:B------:R-:W-:Y:S02]  /*109d0*/  IMAD.MOV.U32 R213, RZ, RZ, R15 ;  /* 0x000000ffffd57224 */ /* 0x000fe400078e000f */
[----:B------:R-:W-:Y:S01]  /*109e0*/  IMAD.MOV.U32 R209, RZ, RZ, R19 ;  /* 0x000000ffffd17224 */ /* 0x000fe200078e0013 */
[----:B------:R1:W-:Y:S03]  /*109f0*/  SYNCS.ARRIVE.TRANS64.RED.A1T0 RZ, [R21+URZ], RZ ;  /* 0x000000ff15ff79a7 */ /* 0x0003e6000810043f */
[----:B------:R-:W-:Y:S05]  /*10a00*/  @P1 BRA `(.L_x_8018) ;  /* 0xffffffe000801947 */ /* 0x000fea000383ffff */
.L_x_8005:
[----:B------:R-:W-:Y:S05]  /*10a10*/  BSYNC B0 ;  /* 0x0000000000007941 */ /* 0x000fea0003800000 */
.L_x_8004:
[----:B-1----:R-:W2:Y:S01]  /*10a20*/  LDL.LU R21, [R1+0x50] ;  /* 0x0000500001157983 */ /* 0x002ea20000300800 */
[----:B------:R-:W-:Y:S02]  /*10a30*/  IMAD.MOV.U32 R155, RZ, RZ, -0x800000 ;  /* 0xff800000ff9b7424 */ /* 0x000fe400078e00ff */
[----:B------:R-:W-:Y:S01]  /*10a40*/  IMAD.MOV.U32 R154, RZ, RZ, -0x800000 ;  /* 0xff800000ff9a7424 */ /* 0x000fe200078e00ff */
[----:B------:R-:W1:Y:S02]  /*10a50*/  SHFL.BFLY PT, R4, R0, 0x2, 0x1f ;  /* 0x0c401f0000047f89 */ /* 0x000e6400000e0000 */
[----:B-1----:R-:W-:-:S05]  /*10a60*/  FADD.FTZ R4, R4, R0 ;  /* 0x0000000004047221 */ /* 0x002fca0000010000 */
[----:B------:R-:W1:Y:S02]  /*10a70*/  SHFL.BFLY PT, R0, R4, 0x1, 0x1f ;  /* 0x0c201f0004007f89 */ /* 0x000e6400000e0000 */
[----:B-1----:R-:W-:Y:S01]  /*10a80*/  FADD.FTZ R0, R4, R0 ;  /* 0x0000000004007221 */ /* 0x002fe20000010000 */
[----:B------:R-:W-:Y:S01]  /*10a90*/  IMAD.MOV.U32 R4, RZ, RZ, RZ ;  /* 0x000000ffff047224 */ /* 0x000fe200078e00ff */
[----:B------:R-:W-:Y:S08]  /*10aa0*/  BAR.ARV 0x8, 0x100 ;  /* 0x0204000000007b1d */ /* 0x000ff00000002000 */
[----:B------:R-:W-:Y:S01]  /*10ab0*/  BAR.SYNC.DEFER_BLOCKING 0xf, 0x100 ;  /* 0x03c4000000007b1d */ /* 0x000fe20000010000 */
[----:B------:R-:W-:-:S13]  /*10ac0*/  FSETP.NE.FTZ.AND P0, PT, R0, RZ, PT ;  /* 0x000000ff0000720b */ /* 0x000fda0003f15000 */
[----:B------:R-:W1:Y:S01]  /*10ad0*/  @P0 MUFU.RCP R4, R0 ;  /* 0x0000000000040308 */ /* 0x000e620000001000 */
[----:B------:R-:W-:-:S07]  /*10ae0*/  @P0 FMUL.FTZ R5, R14, 0.69314718246459960938 ;  /* 0x3f3172180e050820 */ /* 0x000fce0000410000 */
[----:B------:R-:W3:Y:S01]  /*10af0*/  @P0 MUFU.LG2 R0, R0 ;  /* 0x0000000000000308 */ /* 0x000ee20000000c00 */
        /* <DEDUP_REMOVED lines=8> */
[----:B---3--:R-:W-:Y:S01]  /*10b80*/  @P0 FMUL.FTZ R0, R0, 0.69314718246459960938 ;  /* 0x3f31721800000820 */ /* 0x008fe20000410000 */
[-C--:B------:R-:W-:Y:S01]  /*10b90*/  FMUL.FTZ R40, R40, R4.reuse ;  /* 0x0000000428287220 */ /* 0x080fe20000410000 */
[-C--:B------:R-:W-:Y:S01]  /*10ba0*/  FMUL.FTZ R41, R41, R4.reuse ;  /* 0x0000000429297220 */ /* 0x080fe20000410000 */
[-C--:B------:R-:W-:Y:S01]  /*10bb0*/  FMUL.FTZ R44, R44, R4.reuse ;  /* 0x000000042c2c7220 */ /* 0x080fe20000410000 */
[----:B------:R-:W-:Y:S01]  /*10bc0*/  @P0 FFMA.FTZ R155, R5, R15, R0 ;  /* 0x0000000f059b0223 */ /* 0x000fe20000010000 */
[-C--:B------:R-:W-:Y:S01]  /*10bd0*/  FMUL.FTZ R45, R45, R4.reuse ;  /* 0x000000042d2d7220 */ /* 0x080fe20000410000 */
[----:B------:R-:W1:Y:S01]  /*10be0*/  SHFL.BFLY PT, R0, R3, 0x2, 0x1f ;  /* 0x0c401f0003007f89 */ /* 0x000e6200000e0000 */
        /* <DEDUP_REMOVED lines=25> */
[-C--:B------:R-:W-:Y:S01]  /*10d80*/  FMUL.FTZ R96, R96, R4.reuse ;  /* 0x0000000460607220 */ /* 0x080fe20000410000 */
[-C--:B------:R-:W-:Y:S01]  /*10d90*/  FMUL.FTZ R97, R97, R4.reuse ;  /* 0x0000000461617220 */ /* 0x080fe20000410000 */
        /* <DEDUP_REMOVED lines=25> */
[----:B-1----:R-:W-:Y:S01]  /*10f30*/  FADD.FTZ R3, R0, R3 ;  /* 0x0000000300037221 */ /* 0x002fe20000010000 */
[----:B------:R-:W-:-:S02]  /*10f40*/  IMAD.MOV.U32 R0, RZ, RZ, RZ ;  /* 0x000000ffff007224 */ /* 0x000fc400078e00ff */
[-C--:B------:R-:W-:Y:S01]  /*10f50*/  FMUL.FTZ R148, R148, R4.reuse ;  /* 0x0000000494947220 */ /* 0x080fe20000410000 */
[----:B------:R-:W-:Y:S01]  /*10f60*/  FMUL.FTZ R149, R149, R4 ;  /* 0x0000000495957220 */ /* 0x000fe20000410000 */
        /* <DEDUP_REMOVED lines=34> */
[----:B------:R-:W-:Y:S01]  /*11190*/  FMUL.FTZ R75, R75, R0 ;  /* 0x000000004b4b7220 */ /* 0x000fe20000410000 */
[----:B------:R-:W-:Y:S01]  /*111a0*/  @!P0 LEA R3, R3, R2, 0x2 ;  /* 0x0000000203038211 */ /* 0x000fe200078e10ff */
[-C--:B------:R-:W-:Y:S01]  /*111b0*/  FMUL.FTZ R78, R78, R0.reuse ;  /* 0x000000004e4e7220 */ /* 0x080fe20000410000 */
[----:B------:R-:W-:Y:S01]  /*111c0*/  ISETP.NE.AND P1, PT, R19, 0x2, PT ;  /* 0x000000021300780c */ /* 0x000fe20003f25270 */
[-C--:B------:R-:W-:Y:S01]  /*111d0*/  FMUL.FTZ R79, R79, R0.reuse ;  /* 0x000000004f4f7220 */ /* 0x080fe20000410000 */
        /* <DEDUP_REMOVED lines=38> */
[----:B-1----:R-:W-:Y:S01]  /*11440*/  SEL R0, RZ, 0x1, P1 ;  /* 0x00000001ff007807 */ /* 0x002fe20000800000 */
[----:B------:R-:W-:Y:S06]  /*11450*/  BAR.ARV 0xe, 0x100 ;  /* 0x0384000000007b1d */ /* 0x000fec0000002000 */
[----:B------:R-:W-:-:S02]  /*11460*/  PLOP3.LUT P0, PT, PT, PT, PT, 0x8, 0x0 ;  /* 0x000000000000781c */ /* 0x000fc40003f0e170 */
[----:B------:R-:W-:Y:S02]  /*11470*/  LOP3.LUT R22, R22, R0, RZ, 0x3c, !PT ;  /* 0x0000000016167212 */ /* 0x000fe400078e3cff */
[----:B------:R-:W-:Y:S01]  /*11480*/  SEL R19, R19, RZ, P1 ;  /* 0x000000ff13137207 */ /* 0x000fe20000800000 */
[----:B--2---:R-:W-:-:S05]  /*11490*/  VIADD R21, R21, 0x1 ;  /* 0x0000000115157836 */ /* 0x004fca0000000000 */
[----:B------:R1:W-:Y:S03]  /*114a0*/  STL [R1+0x50], R21 ;  /* 0x0000501501007387 */ /* 0x0003e60000100800 */
.L_x_7929:
[----:B------:R-:W-:Y:S05]  /*114b0*/  BSYNC B7 ;  /* 0x0000000000077941 */ /* 0x000fea0003800000 */
.L_x_7925:
[----:B------:R-:W2:Y:S08]  /*114c0*/  S2UR UR4, SR_CgaCtaId ;  /* 0x00000000000479c3 */ /* 0x000eb00000008800 */
[----:B------:R-:W-:Y:S01]  /*114d0*/  BAR.SYNC.DEFER_BLOCKING 0x5, 0x180 ;  /* 0x0146000000007b1d */ /* 0x000fe20000010000 */
[----:B------:R-:W-:-:S05]  /*114e0*/  MOV R2, 0x400 ;  /* 0x0000040000027802 */ /* 0x000fca0000000f00 */
[----:B------:R-:W-:Y:S01]  /*114f0*/  BSSY B0, `(.L_x_8019) ;  /* 0x00004f4000007945 */ /* 0x000fe20003800000 */
[----:B--2---:R-:W-:-:S05]  /*11500*/  IMAD.U32 R187, RZ, RZ, UR4 ;  /* 0x00000004ffbb7e24 */ /* 0x004fca000f8e00ff */
[----:B------:R-:W-:-:S05]  /*11510*/  LEA R2, R187, R2, 0x18 ;  /* 0x00000002bb027211 */ /* 0x000fca00078ec0ff */
[----:B------:R2:W3:Y:S01]  /*11520*/  LDS.128 R4, [R2+0x28cd0] ;  /* 0x028cd00002047984 */ /* 0x0004e20000000c00 */
[----:B------:R-:W-:Y:S06]  /*11530*/  BAR.ARV 0x4, 0x180 ;  /* 0x0106000000007b1d */ /* 0x000fec0000002000 */
[----:B------:R-:W-:Y:S05]  /*11540*/  @P0 BRA `(.L_x_8020) ;  /* 0x0000003c00ac0947 */ /* 0x000fea0003800000 */
[----:B------:R-:W1:Y:S01]  /*11550*/  LDL R3, [R1+0x68] ;  /* 0x0000680001037983 */ /* 0x000e620000100800 */
[----:B------:R-:W2:Y:S01]  /*11560*/  S2R R0, SR_SWINHI ;  /* 0x0000000000007919 */ /* 0x000ea20000002f00 */
[----:B----4-:R-:W-:Y:S01]  /*11570*/  F2FP.F16.F32.PACK_AB R10, R29, R28 ;  /* 0x0000001c1d0a723e */ /* 0x010fe200000000ff */
[----:B------:R-:W-:Y:S01]  /*11580*/  ULDC.64 UR6, c[0x0][0xc00] ;  /* 0x0003000000067ab9 */ /* 0x000fe20000000a00 */
[----:B------:R-:W-:Y:S01]  /*11590*/  F2FP.F16.F32.PACK_AB R11, R31, R30 ;  /* 0x0000001e1f0b723e */ /* 0x000fe200000000ff */
[----:B------:R-:W4:Y:S01]  /*115a0*/  LDL.LU R157, [R1+0x44] ;  /* 0x00004400019d7983 */ /* 0x000f220000300800 */
[----:B0-----:R-:W-:Y:S01]  /*115b0*/  F2FP.F16.F32.PACK_AB R12, R33, R32 ;  /* 0x00000020210c723e */ /* 0x001fe200000000ff */
[----:B------:R-:W-:Y:S01]  /*115c0*/  ULDC.64 UR4, c[0x0][0xc08] ;  /* 0x0003020000047ab9 */ /* 0x000fe20000000a00 */
[----:B------:R-:W-:Y:S01]  /*115d0*/  F2FP.F16.F32.PACK_AB R13, R35, R34 ;  /* 0x00000022230d723e */ /* 0x000fe200000000ff */
[----:B------:R-:W3:Y:S01]  /*115e0*/  LDL.LU R156, [R1+0x48] ;  /* 0x00004800019c7983 */ /* 0x000ee20000300800 */
[----:B-----5:R-:W-:-:S02]  /*115f0*/  MOV R152, R2 ;  /* 0x0000000200987202 */ /* 0x020fc40000000f00 */
[----:B--2---:R-:W-:Y:S02]  /*11600*/  MOV R153, R0 ;  /* 0x0000000000997202 */ /* 0x004fe40000000f00 */
        /* <DEDUP_REMOVED lines=168> */
[----:B----4-:R-:W-:Y:S02]  /*12090*/  IADD3 R8, P0, R157, UR6, RZ ;  /* 0x000000069d087c10 */ /* 0x010fe4000ff1e0ff */
        /* <DEDUP_REMOVED lines=12> */
[----:B------:R-:W-:Y:S01]  /*12160*/  @P0 IADD3 R10, P2, R157, UR4, RZ ;  /* 0x000000049d0a0c10 */ /* 0x000fe2000ff5e0ff */
        /* <DEDUP_REMOVED lines=10> */
.L_x_8021:
[----:B------:R-:W2:Y:S01]  /*12210*/  LDL R0, [R1+0x58] ;  /* 0x0000580001007983 */ /* 0x000ea20000100800 */
[----:B------:R-:W-:-:S03]  /*12220*/  ULDC UR4, c[0x0][0xad4] ;  /* 0x0002b50000047ab9 */ /* 0x000fc60000000800 */
[----:B0-----:R-:W3:Y:S04]  /*12230*/  LDL.LU R8, [R1+0x3c] ;  /* 0x00003c0001087983 */ /* 0x001ee80000300800 */
[----:B------:R0:W5:Y:S02]  /*12240*/  LDL R158, [R1+0x40] ;  /* 0x00004000019e7983 */ /* 0x0001640000100800 */
[----:B-----5:R-:W-:Y:S02]  /*12250*/  SHF.R.S32.HI R20, RZ, 0x1f, R4 ;  /* 0x0000001fff147819 */ /* 0x020fe40000011404 */
[----:B--2---:R-:W1:Y:S01]  /*12260*/  SHFL.IDX PT, R0, R0, RZ, 0x1f ;  /* 0x00001fff00007589 */ /* 0x004e6200000e0000 */
[----:B---3--:R-:W-:Y:S02]  /*12270*/  ISETP.NE.AND P1, PT, R8, RZ, PT ;  /* 0x000000ff0800720c */ /* 0x008fe40003f25270 */
[----:B-1----:R-:W-:-:S02]  /*12280*/  ISETP.NE.AND P0, PT, R0, RZ, PT ;  /* 0x000000ff0000720c */ /* 0x002fc40003f05270 */
[----:B------:R-:W-:-:S11]  /*12290*/  SEL R0, R8, UR4, P1 ;  /* 0x0000000408007c07 */ /* 0x000fd60008800000 */
[----:B0-----:R-:W-:Y:S05]  /*122a0*/  @P0 BRA `(.L_x_8022) ;  /* 0x0000000000fc0947 */ /* 0x001fea0003800000 */
[----:B------:R-:W2:Y:S01]  /*122b0*/  LDL.LU R13, [R1+0x54] ;  /* 0x00005400010d7983 */ /* 0x000ea20000300800 */
[----:B------:R-:W-:Y:S01]  /*122c0*/  IMAD.MOV.U32 R12, RZ, RZ, 0x9b8 ;  /* 0x000009b8ff0c7424 */ /* 0x000fe200078e00ff */
[----:B------:R-:W-:Y:S01]  /*122d0*/  ISETP.GT.AND P1, PT, R0, 0x1, PT ;  /* 0x000000010000780c */ /* 0x000fe20003f24270 */
[----:B------:R-:W0:Y:S01]  /*122e0*/  LDC R157, c[0x0][0xbe8] ;  /* 0x0002fa00ff9d7b82 */ /* 0x000e220000000800 */
[----:B------:R-:W3:Y:S01]  /*122f0*/  LDL R156, [R1+0x4c] ;  /* 0x00004c00019c7983 */ /* 0x000ee20000100800 */
[----:B------:R-:W-:Y:S02]  /*12300*/  ISETP.NE.U32.AND P0, PT, RZ, UR6, PT ;  /* 0x00000006ff007c0c */ /* 0x000fe4000bf05070 */
[----:B------:R-:W-:Y:S01]  /*12310*/  SEL R12, R12, 0x978, P1 ;  /* 0x000009780c0c7807 */ /* 0x000fe20000800000 */
[----:B------:R-:W4:Y:S01]  /*12320*/  LDL R159, [R1+0x64] ;  /* 0x00006400019f7983 */ /* 0x000f220000100800 */
[----:B------:R-:W-:Y:S02]  /*12330*/  ISETP.NE.AND.EX P0, PT, RZ, UR7, PT, P0 ;  /* 0x00000007ff007c0c */ /* 0x000fe4000bf05300 */
[----:B------:R-:W1:Y:S02]  /*12340*/  LDC.64 R10, c[0x0][R12+0x220] ;  /* 0x000088000c0a7b82 */ /* 0x000e640000000a00 */
[----:B------:R-:W-:-:S06]  /*12350*/  SEL R14, R158, RZ, !P0 ;  /* 0x000000ff9e0e7207 */ /* 0x000fcc0004000000 */
[----:B------:R-:W5:Y:S01]  /*12360*/  LDC.64 R8, c[0x0][R12+0x218] ;  /* 0x000086000c087b82 */ /* 0x000f620000000a00 */
[----:B------:R-:W-:Y:S01]  /*12370*/  IADD3 R21, R210, R199, RZ ;  /* 0x000000c7d2157210 */ /* 0x000fe20007ffe0ff */
[----:B-1----:R-:W-:Y:S01]  /*12380*/  IMAD R11, R11, R14, RZ ;  /* 0x0000000e0b0b7224 */ /* 0x002fe200078e02ff */
[----:B--2---:R-:W-:Y:S02]  /*12390*/  SEL R13, R13, RZ, !P0 ;  /* 0x000000ff0d0d7207 */ /* 0x004fe40004000000 */
[----:B0-----:R-:W-:-:S03]  /*123a0*/  ISETP.NE.AND P0, PT, R157, 0x1, PT ;  /* 0x000000019d00780c */ /* 0x001fc60003f05270 */
[C---:B------:R-:W-:Y:S02]  /*123b0*/  IMAD R13, R10.reuse, R13, R11 ;  /* 0x0000000d0a0d7224 */ /* 0x040fe400078e020b */
[----:B------:R-:W-:-:S04]  /*123c0*/  IMAD.WIDE.U32 R10, R10, R14, RZ ;  /* 0x0000000e0a0a7225 */ /* 0x000fc800078e00ff */
[-C--:B-----5:R-:W-:Y:S02]  /*123d0*/  IMAD R14, R9, R185.reuse, RZ ;  /* 0x000000b9090e7224 */ /* 0x0a0fe400078e02ff */
[----:B------:R-:W-:-:S04]  /*123e0*/  IMAD.WIDE.U32 R8, R8, R185, RZ ;  /* 0x000000b908087225 */ /* 0x000fc800078e00ff */
[----:B------:R-:W-:Y:S02]  /*123f0*/  IMAD.IADD R14, R9, 0x1, R14 ;  /* 0x00000001090e7824 */ /* 0x000fe400078e020e */
[----:B------:R-:W0:Y:S01]  /*12400*/  @P0 LDC R9, c[0x0][0xbec] ;  /* 0x0002fb00ff090b82 */ /* 0x000e220000000800 */
[----:B------:R-:W-:-:S07]  /*12410*/  IADD3 R15, P2, P3, R10, R8, R4 ;  /* 0x000000080a0f7210 */ /* 0x000fce0007b5e004 */
[----:B------:R-:W1:Y:S01]  /*12420*/  @P0 LDC R8, c[0x0][0xbf0] ;  /* 0x0002fc00ff080b82 */ /* 0x000e620000000800 */
[----:B------:R-:W-:-:S05]  /*12430*/  IMAD.IADD R13, R11, 0x1, R13 ;  /* 0x000000010b0d7824 */ /* 0x000fca00078e020d */
[----:B------:R-:W-:Y:S01]  /*12440*/  IADD3.X R13, R13, R14, R20, P2, P3 ;  /* 0x0000000e0d0d7210 */ /* 0x000fe200017e6414 */
[----:B------:R-:W-:Y:S02]  /*12450*/  IMAD.MOV.U32 R14, RZ, RZ, R21 ;  /* 0x000000ffff0e7224 */ /* 0x000fe400078e0015 */
[----:B0-----:R-:W-:-:S05]  /*12460*/  @P0 IMAD.HI.U32 R9, R21, R9, RZ ;  /* 0x0000000915090227 */ /* 0x001fca00078e00ff */
[----:B-1----:R-:W-:Y:S02]  /*12470*/  @P0 SHF.R.U32.HI R14, RZ, R8, R9 ;  /* 0x00000008ff0e0219 */ /* 0x002fe40000011609 */
[----:B------:R-:W0:Y:S01]  /*12480*/  LDC.64 R8, c[0x0][R12+0x228] ;  /* 0x00008a000c087b82 */ /* 0x000e220000000a00 */
[----:B---3--:R-:W-:-:S05]  /*12490*/  SEL R156, R156, RZ, P1 ;  /* 0x000000ff9c9c7207 */ /* 0x008fca0000800000 */
[----:B0-----:R-:W-:-:S04]  /*124a0*/  IMAD.WIDE.U32 R10, R8, R156, RZ ;  /* 0x0000009c080a7225 */ /* 0x001fc800078e00ff */
[----:B------:R-:W-:-:S04]  /*124b0*/  IMAD R8, R9, R156, RZ ;  /* 0x0000009c09087224 */ /* 0x000fc800078e02ff */
[----:B------:R-:W-:Y:S02]  /*124c0*/  IMAD.IADD R11, R11, 0x1, R8 ;  /* 0x000000010b0b7824 */ /* 0x000fe400078e0208 */
[----:B------:R0:W1:Y:S01]  /*124d0*/  LDC.64 R8, c[0x0][R12+0x210] ;  /* 0x000084000c087b82 */ /* 0x0000620000000a00 */
[----:B------:R-:W-:Y:S01]  /*124e0*/  IADD3 R10, P0, P2, R14, R15, R10 ;  /* 0x0000000f0e0a7210 */ /* 0x000fe20007a1e00a */
[--C-:B------:R-:W-:Y:S01]  /*124f0*/  IMAD.MOV R15, RZ, RZ, -R14.reuse ;  /* 0x000000ffff0f7224 */ /* 0x100fe200078e0a0e */
[----:B------:R-:W-:-:S03]  /*12500*/  SHF.R.S32.HI R14, RZ, 0x1f, R14 ;  /* 0x0000001fff0e7819 */ /* 0x000fc6000001140e */
[----:B------:R-:W-:Y:S01]  /*12510*/  IMAD R15, R157, R15, R21 ;  /* 0x0000000f9d0f7224 */ /* 0x000fe200078e0215 */
[----:B------:R-:W-:-:S04]  /*12520*/  IADD3.X R11, R14, R13, R11, P0, P2 ;  /* 0x0000000d0e0b7210 */ /* 0x000fc800007e440b */
[----:B0-----:R-:W-:Y:S01]  /*12530*/  SHF.R.S32.HI R12, RZ, 0x1f, R15 ;  /* 0x0000001fff0c7819 */ /* 0x001fe2000001140f */
[-C--:B-1----:R-:W-:Y:S02]  /*12540*/  IMAD R9, R9, R15.reuse, RZ ;  /* 0x0000000f09097224 */ /* 0x082fe400078e02ff */
[----:B------:R-:W-:-:S04]  /*12550*/  IMAD.WIDE.U32 R10, R8, R15, R10 ;  /* 0x0000000f080a7225 */ /* 0x000fc800078e000a */
[----:B------:R-:W-:Y:S02]  /*12560*/  IMAD R12, R8, R12, R9 ;  /* 0x0000000c080c7224 */ /* 0x000fe400078e0209 */
[----:B------:R-:W0:Y:S08]  /*12570*/  LDC.64 R8, c[0x0][0xba8] ;  /* 0x0002ea00ff087b82 */ /* 0x000e300000000a00 */
[----:B0-----:R-:W0:Y:S08]  /*12580*/  @!P1 LDC R8, c[0x0][0xb50] ;  /* 0x0002d400ff089b82 */ /* 0x001e300000000800 */
[----:B------:R-:W1:Y:S01]  /*12590*/  @!P1 LDC R9, c[0x0][0xb54] ;  /* 0x0002d500ff099b82 */ /* 0x000e620000000800 */
[----:B------:R-:W-:-:S02]  /*125a0*/  IMAD.IADD R12, R11, 0x1, R12 ;  /* 0x000000010b0c7824 */ /* 0x000fc400078e020c */
[----:B------:R-:W-:Y:S01]  /*125b0*/  IMAD.IADD R13, R192, 0x1, R199 ;  /* 0x00000001c00d7824 */ /* 0x000fe200078e02c7 */
[----:B0-----:R-:W-:Y:S01]  /*125c0*/  LEA R11, P0, R10, R8, 0x2 ;  /* 0x000000080a0b7211 */ /* 0x001fe200078010ff */
[----:B----4-:R-:W-:-:S03]  /*125d0*/  IMAD.MOV R8, RZ, RZ, -R159 ;  /* 0x000000ffff087224 */ /* 0x010fc600078e0a9f */
        /* <DEDUP_REMOVED lines=12> */
.L_x_8022:
[----:B------:R-:W-:Y:S02]  /*126a0*/  ISETP.GT.AND P1, PT, R0, 0x1, PT ;  /* 0x000000010000780c */ /* 0x000fe40003f24270 */
[----:B------:R-:W-:-:S04]  /*126b0*/  ISETP.NE.U32.AND P0, PT, RZ, UR6, PT ;  /* 0x00000006ff007c0c */ /* 0x000fc8000bf05070 */
[----:B------:R-:W-:-:S04]  /*126c0*/  ISETP.NE.AND.EX P0, PT, RZ, UR7, PT, P0 ;  /* 0x00000007ff007c0c */ /* 0x000fc8000bf05300 */
[----:B------:R-:W-:-:S03]  /*126d0*/  SEL R0, R158, RZ, !P0 ;  /* 0x000000ff9e007207 */ /* 0x000fc60004000000 */
[----:B------:R-:W-:Y:S06]  /*126e0*/  @P1 BRA `(.L_x_8023) ;  /* 0x0000001000601947 */ /* 0x000fec0003800000 */
[----:B------:R-:W1:Y:S01]  /*126f0*/  S2R R82, SR_TID.X ;  /* 0x0000000000527919 */ /* 0x000e620000002100 */
[----:B------:R-:W2:Y:S01]  /*12700*/  LDC R83, c[0x0][0xbe8] ;  /* 0x0002fa00ff537b82 */ /* 0x000ea20000000800 */
[----:B------:R-:W-:Y:S01]  /*12710*/  ULDC.64 UR4, c[0x0][0xaa0] ;  /* 0x0002a80000047ab9 */ /* 0x000fe20000000a00 */
[----:B-1----:R-:W-:-:S05]  /*12720*/  VIADD R82, R82, 0xffffff80 ;  /* 0xffffff8052527836 */ /* 0x002fca0000000000 */
[----:B------:R-:W-:-:S04]  /*12730*/  SHF.R.S32.HI R81, RZ, 0x1f, R82 ;  /* 0x0000001fff517819 */ /* 0x000fc80000011452 */
[----:B------:R-:W-:-:S04]  /*12740*/  LEA.HI R81, R81, R82, RZ, 0x3 ;  /* 0x0000005251517211 */ /* 0x000fc800078f18ff */
[----:B------:R-:W-:-:S05]  /*12750*/  SHF.R.S32.HI R80, RZ, 0x3, R81 ;  /* 0x00000003ff507819 */ /* 0x000fca0000011451 */
[----:B0-----:R-:W-:-:S04]  /*12760*/  IMAD R9, R80, 0x40, R194 ;  /* 0x0000004050097824 */ /* 0x001fc800078e02c2 */
[----:B------:R-:W-:-:S03]  /*12770*/  IMAD.WIDE R152, R9, 0x2, R152 ;  /* 0x0000000209987825 */ /* 0x000fc600078e0298 */
[----:B------:R-:W-:Y:S01]  /*12780*/  IADD3 R37, P0, R152, 0x5000, RZ ;  /* 0x0000500098257810 */ /* 0x000fe20007f1e0ff */
[----:B------:R-:W-:Y:S01]  /*12790*/  IMAD R21, R20, UR4, RZ ;  /* 0x0000000414157c24 */ /* 0x000fe2000f8e02ff */
[----:B------:R-:W-:Y:S02]  /*127a0*/  LOP3.LUT R81, R81, 0xfffffff8, RZ, 0xc0, !PT ;  /* 0xfffffff851517812 */ /* 0x000fe400078ec0ff */
[----:B------:R-:W-:Y:S02]  /*127b0*/  LOP3.LUT R36, R37, 0x380, RZ, 0xc0, !PT ;  /* 0x0000038025247812 */ /* 0x000fe400078ec0ff */
[----:B------:R-:W-:Y:S02]  /*127c0*/  IADD3 R13, P3, R152, 0x1000, RZ ;  /* 0x00001000980d7810 */ /* 0x000fe40007f7e0ff */
[----:B------:R-:W-:Y:S01]  /*127d0*/  SHF.R.U64 R36, R36, 0x3, RZ ;  /* 0x0000000324247819 */ /* 0x000fe200000012ff */
[----:B------:R-:W-:Y:S01]  /*127e0*/  IMAD R85, R4, UR5, R21 ;  /* 0x0000000504557c24 */ /* 0x000fe2000f8e0215 */
[----:B------:R-:W-:-:S02]  /*127f0*/  IADD3 R41, P1, R152, 0x6000, RZ ;  /* 0x0000600098297810 */ /* 0x000fc40007f3e0ff */
[----:B------:R-:W-:Y:S01]  /*12800*/  LOP3.LUT R36, R36, R37, RZ, 0x3c, !PT ;  /* 0x0000002524247212 */ /* 0x000fe200078e3cff */
[----:B------:R-:W-:Y:S01]  /*12810*/  IMAD.X R37, RZ, RZ, R153, P0 ;  /* 0x000000ffff257224 */ /* 0x000fe200000e0699 */
[----:B------:R-:W-:Y:S01]  /*12820*/  IADD3 R65, P0, R152, 0xc000, RZ ;  /* 0x0000c00098417810 */ /* 0x000fe20007f1e0ff */
[----:B------:R-:W-:Y:S01]  /*12830*/  IMAD.WIDE.U32 R20, R4, UR4, RZ ;  /* 0x0000000404147c25 */ /* 0x000fe2000f8e00ff */
[----:B------:R-:W-:Y:S01]  /*12840*/  ULDC.64 UR4, c[0x0][0xae8] ;  /* 0x0002ba0000047ab9 */ /* 0x000fe20000000a00 */
[----:B------:R-:W-:Y:S02]  /*12850*/  LOP3.LUT R12, R13, 0x380, RZ, 0xc0, !PT ;  /* 0x000003800d0c7812 */ /* 0x000fe400078ec0ff */
[----:B------:R-:W-:Y:S01]  /*12860*/  LOP3.LUT R64, R65, 0x380, RZ, 0xc0, !PT ;  /* 0x0000038041407812 */ /* 0x000fe200078ec0ff */
[----:B------:R-:W-:Y:S01]  /*12870*/  IMAD.IADD R87, R82, 0x1, -R81 ;  /* 0x0000000152577824 */ /* 0x000fe200078e0a51 */
[----:B------:R-:W-:Y:S01]  /*12880*/  IADD3 R21, R21, R85, RZ ;  /* 0x0000005515157210 */ /* 0x000fe20007ffe0ff */
[----:B------:R-:W-:Y:S01]  /*12890*/  VIADD R166, R194, 0x40 ;  /* 0x00000040c2a67836 */ /* 0x000fe20000000000 */
[----:B------:R-:W-:Y:S01]  /*128a0*/  SHF.R.U64 R64, R64, 0x3, RZ ;  /* 0x0000000340407819 */ /* 0x000fe200000012ff */
[----:B------:R-:W-:Y:S01]  /*128b0*/  VIADD R164, R194, 0x80 ;  /* 0x00000080c2a47836 */ /* 0x000fe20000000000 */
[----:B------:R-:W-:-:S02]  /*128c0*/  LOP3.LUT R40, R41, 0x380, RZ, 0xc0, !PT ;  /* 0x0000038029287812 */ /* 0x000fc400078ec0ff */
[C---:B------:R-:W-:Y:S01]  /*128d0*/  IADD3 R162, R194.reuse, 0xc0, RZ ;  /* 0x000000c0c2a27810 */ /* 0x040fe20007ffe0ff */
[----:B------:R-:W-:Y:S01]  /*128e0*/  VIADD R160, R194, 0x100 ;  /* 0x00000100c2a07836 */ /* 0x000fe20000000000 */
[----:B------:R-:W-:Y:S01]  /*128f0*/  LOP3.LUT R64, R64, R65, RZ, 0x3c, !PT ;  /* 0x0000004140407212 */ /* 0x000fe200078e3cff */
[----:B------:R-:W-:Y:S01]  /*12900*/  IMAD.X R65, RZ, RZ, R153, P0 ;  /* 0x000000ffff417224 */ /* 0x000fe200000e0699 */
[----:B--2---:R-:W-:Y:S01]  /*12910*/  ISETP.NE.AND P0, PT, R83, 0x1, PT ;  /* 0x000000015300780c */ /* 0x004fe20003f05270 */
[----:B------:R-:W-:Y:S01]  /*12920*/  IMAD.WIDE.U32 R20, R185, UR4, R20 ;  /* 0x00000004b9147c25 */ /* 0x000fe2000f8e0014 */
[----:B------:R-:W-:Y:S01]  /*12930*/  SHF.R.S32.HI R81, RZ, 0x1f, R0 ;  /* 0x0000001fff517819 */ /* 0x000fe20000011400 */
[----:B------:R-:W5:Y:S01]  /*12940*/  LD.E.128 R36, desc[UR40][R36.64] ;  /* 0x0000002824247980 */ /* 0x000f62000c101d00 */
[----:B------:R-:W-:Y:S01]  /*12950*/  SHF.R.U64 R12, R12, 0x3, RZ ;  /* 0x000000030c0c7819 */ /* 0x000fe200000012ff */
[----:B------:R-:W-:Y:S01]  /*12960*/  IMAD R82, R87, 0x20, R80 ;  /* 0x0000002057527824 */ /* 0x000fe200078e0250 */
[----:B------:R-:W-:Y:S01]  /*12970*/  SHF.R.U64 R40, R40, 0x3, RZ ;  /* 0x0000000328287819 */ /* 0x000fe200000012ff */
[----:B------:R-:W-:Y:S01]  /*12980*/  VIADD R158, R194, 0x140 ;  /* 0x00000140c29e7836 */ /* 0x000fe20000000000 */
[----:B------:R-:W-:Y:S01]  /*12990*/  LOP3.LUT R12, R12, R13, RZ, 0x3c, !PT ;  /* 0x0000000d0c0c7212 */ /* 0x000fe200078e3cff */
[----:B------:R-:W5:Y:S01]  /*129a0*/  LD.E.128 R64, desc[UR40][R64.64] ;  /* 0x0000002840407980 */ /* 0x000f62000c101d00 */
[----:B------:R-:W-:-:S02]  /*129b0*/  IADD3 R25, P4, R152, 0x2000, RZ ;  /* 0x0000200098197810 */ /* 0x000fc40007f9e0ff */
[C---:B------:R-:W-:Y:S01]  /*129c0*/  IADD3 R29, P5, R152.reuse, 0x3000, RZ ;  /* 0x00003000981d7810 */ /* 0x040fe20007fbe0ff */
[----:B------:R-:W0:Y:S01]  /*129d0*/  @P0 LDC R85, c[0x0][0xbec] ;  /* 0x0002fb00ff550b82 */ /* 0x000e220000000800 */
[C---:B------:R-:W-:Y:S02]  /*129e0*/  IADD3 R33, P6, R152.reuse, 0x4000, RZ ;  /* 0x0000400098217810 */ /* 0x040fe40007fde0ff */
[C---:B------:R-:W-:Y:S02]  /*129f0*/  IADD3 R45, P2, R152.reuse, 0x7000, RZ ;  /* 0x00007000982d7810 */ /* 0x040fe40007f5e0ff */
[----:B------:R-:W-:-:S03]  /*12a00*/  LOP3.LUT R9, R152, 0x380, RZ, 0xc0, !PT ;  /* 0x0000038098097812 */ /* 0x000fc600078ec0ff */
[----:B------:R-:W1:Y:S01]  /*12a10*/  @P0 LDC R4, c[0x0][0xbf0] ;  /* 0x0002fc00ff040b82 */ /* 0x000e620000000800 */
[----:B------:R-:W-:Y:S01]  /*12a20*/  IMAD R21, R185, UR5, R21 ;  /* 0x00000005b9157c24 */ /* 0x000fe2000f8e0215 */
[----:B------:R-:W-:Y:S01]  /*12a30*/  ULDC.64 UR4, c[0x0][0xaf0] ;  /* 0x0002bc0000047ab9 */ /* 0x000fe20000000a00 */
[----:B------:R-:W-:Y:S01]  /*12a40*/  IMAD.IADD R82, R199, 0x1, R82 ;  /* 0x00000001c7527824 */ /* 0x000fe200078e0252 */
[----:B------:R-:W-:Y:S01]  /*12a50*/  LOP3.LUT R40, R40, R41, RZ, 0x3c, !PT ;  /* 0x0000002928287212 */ /* 0x000fe200078e3cff */
[----:B------:R-:W-:Y:S01]  /*12a60*/  IMAD R81, R81, UR4, RZ ;  /* 0x0000000451517c24 */ /* 0x000fe2000f8e02ff */
[----:B------:R-:W-:Y:S01]  /*12a70*/  LOP3.LUT R24, R25, 0x380, RZ, 0xc0, !PT ;  /* 0x0000038019187812 */ /* 0x000fe200078ec0ff */
[C---:B------:R-:W-:Y:S01]  /*12a80*/  IMAD.WIDE.U32 R20, R0.reuse, UR4, R20 ;  /* 0x0000000400147c25 */ /* 0x040fe2000f8e0014 */
[----:B------:R-:W-:Y:S02]  /*12a90*/  LOP3.LUT R28, R29, 0x380, RZ, 0xc0, !PT ;  /* 0x000003801d1c7812 */ /* 0x000fe400078ec0ff */
[----:B------:R-:W-:Y:S01]  /*12aa0*/  LOP3.LUT R32, R33, 0x380, RZ, 0xc0, !PT ;  /* 0x0000038021207812 */ /* 0x000fe200078ec0ff */
[----:B------:R-:W-:Y:S01]  /*12ab0*/  IMAD R87, R0, UR5, R81 ;  /* 0x0000000500577c24 */ /* 0x000fe2000f8e0251 */
[----:B------:R-:W-:Y:S01]  /*12ac0*/  ULDC.64 UR4, c[0x0][0xae0] ;  /* 0x0002b80000047ab9 */ /* 0x000fe20000000a00 */
[----:B------:R-:W-:Y:S01]  /*12ad0*/  IMAD.X R13, RZ, RZ, R153, P3 ;  /* 0x000000ffff0d7224 */ /* 0x000fe200018e0699 */
[----:B------:R-:W-:Y:S01]  /*12ae0*/  IADD3 R49, P3, R152, 0x8000, RZ ;  /* 0x0000800098317810 */ /* 0x000fe20007f7e0ff */
[----:B0-----:R-:W-:Y:S01]  /*12af0*/  @P0 IMAD.HI.U32 R85, R82, R85, RZ ;  /* 0x0000005552550227 */ /* 0x001fe200078e00ff */
[----:B------:R-:W-:-:S02]  /*12b00*/  LOP3.LUT R44, R45, 0x380, RZ, 0xc0, !PT ;  /* 0x000003802d2c7812 */ /* 0x000fc400078ec0ff */
[----:B------:R-:W-:Y:S01]  /*12b10*/  LOP3.LUT R48, R49, 0x380, RZ, 0xc0, !PT ;  /* 0x0000038031307812 */ /* 0x000fe200078ec0ff */
[--C-:B------:R-:W-:Y:S01]  /*12b20*/  IMAD.MOV.U32 R81, RZ, RZ, R82.reuse ;  /* 0x000000ffff517224 */ /* 0x100fe200078e0052 */
[----:B------:R-:W-:Y:S01]  /*12b30*/  SHF.R.U64 R24, R24, 0x3, RZ ;  /* 0x0000000318187819 */ /* 0x000fe200000012ff */
[----:B------:R-:W-:Y:S01]  /*12b40*/  IMAD.IADD R21, R21, 0x1, R87 ;  /* 0x0000000115157824 */ /* 0x000fe200078e0257 */
[----:B------:R-:W-:Y:S01]  /*12b50*/  SHF.R.U64 R28, R28, 0x3, RZ ;  /* 0x000000031c1c7819 */ /* 0x000fe200000012ff */
[----:B------:R-:W-:Y:S01]  /*12b60*/  IMAD.X R41, RZ, RZ, R153, P1 ;  /* 0x000000ffff297224 */ /* 0x000fe200008e0699 */
[----:B-1----:R-:W-:Y:S01]  /*12b70*/  @P0 SHF.R.U32.HI R81, RZ, R4, R85 ;  /* 0x00000004ff510219 */ /* 0x002fe20000011655 */
[----:B------:R-:W5:Y:S01]  /*12b80*/  LD.E.128 R12, desc[UR40][R12.64] ;  /* 0x000000280c0c7980 */ /* 0x000f62000c101d00 */
[----:B------:R-:W-:Y:S02]  /*12b90*/  IADD3 R69, P1, R152, 0xd000, RZ ;  /* 0x0000d00098457810 */ /* 0x000fe40007f3e0ff */
[--C-:B------:R-:W-:Y:S01]  /*12ba0*/  SHF.R.S32.HI R0, RZ, 0x1f, R81.reuse ;  /* 0x0000001fff007819 */ /* 0x100fe20000011451 */
[----:B------:R-:W-:Y:S01]  /*12bb0*/  IMAD.MOV R4, RZ, RZ, -R81 ;  /* 0x000000ffff047224 */ /* 0x000fe200078e0a51 */
[----:B------:R-:W-:Y:S01]  /*12bc0*/  LOP3.LUT R68, R69, 0x380, RZ, 0xc0, !PT ;  /* 0x0000038045447812 */ /* 0x000fe200078ec0ff */
[----:B------:R-:W5:Y:S01]  /*12bd0*/  LD.E.128 R40, desc[UR40][R40.64] ;  /* 0x0000002828287980 */ /* 0x000f62000c101d00 */
[----:B------:R-:W-:Y:S01]  /*12be0*/  SHF.R.U64 R32, R32, 0x3, RZ ;  /* 0x0000000320207819 */ /* 0x000fe200000012ff */
[----:B------:R-:W-:Y:S01]  /*12bf0*/  IMAD R85, R83, R4, R82 ;  /* 0x0000000453557224 */ /* 0x000fe200078e0252 */
[----:B------:R-:W-:Y:S01]  /*12c00*/  SHF.R.U64 R44, R44, 0x3, RZ ;  /* 0x000000032c2c7819 */ /* 0x000fe200000012ff */
[----:B------:R-:W-:Y:S01]  /*12c10*/  IMAD R0, R0, UR4, RZ ;  /* 0x0000000400007c24 */ /* 0x000fe2000f8e02ff */
[----:B------:R-:W0:Y:S01]  /*12c20*/  LDC R4, c[0x0][0xac8] ;  /* 0x0002b200ff047b82 */ /* 0x000e220000000800 */
[----:B------:R-:W-:Y:S01]  /*12c30*/  IMAD.WIDE.U32 R20, R81, UR4, R20 ;  /* 0x0000000451147c25 */ /* 0x000fe2000f8e0014 */
[----:B------:R-:W-:-:S02]  /*12c40*/  SHF.R.U64 R48, R48, 0x3, RZ ;  /* 0x0000000330307819 */ /* 0x000fc400000012ff */
[----:B------:R-:W-:Y:S01]  /*12c50*/  SHF.R.U64 R68, R68, 0x3, RZ ;  /* 0x0000000344447819 */ /* 0x000fe200000012ff */
[----:B------:R-:W-:Y:S01]  /*12c60*/  IMAD R81, R81, UR5, R0 ;  /* 0x0000000551517c24 */ /* 0x000fe2000f8e0200 */
[----:B------:R-:W-:Y:S01]  /*12c70*/  SHF.R.S32.HI R0, RZ, 0x1f, R85 ;  /* 0x0000001fff007819 */ /* 0x000fe20000011455 */
[----:B------:R-:W-:Y:S01]  /*12c80*/  ULDC.64 UR4, c[0x0][0xad8] ;  /* 0x0002b60000047ab9 */ /* 0x000fe20000000a00 */
[----:B------:R-:W-:Y:S01]  /*12c90*/  LOP3.LUT R24, R24, R25, RZ, 0x3c, !PT ;  /* 0x0000001918187212 */ /* 0x000fe200078e3cff */
[----:B------:R-:W-:Y:S01]  /*12ca0*/  IMAD.IADD R21, R21, 0x1, R81 ;  /* 0x0000000115157824 */ /* 0x000fe200078e0251 */
[----:B------:R-:W-:Y:S01]  /*12cb0*/  LOP3.LUT R28, R28, R29, RZ, 0x3c, !PT ;  /* 0x0000001d1c1c7212 */ /* 0x000fe200078e3cff */
[----:B------:R-:W-:Y:S01]  /*12cc0*/  IMAD R0, R0, UR4, RZ ;  /* 0x0000000400007c24 */ /* 0x000fe2000f8e02ff */
[----:B------:R-:W-:Y:S01]  /*12cd0*/  LOP3.LUT R32, R32, R33, RZ, 0x3c, !PT ;  /* 0x0000002120207212 */ /* 0x000fe200078e3cff */
[----:B------:R-:W-:Y:S01]  /*12ce0*/  IMAD.WIDE.U32 R20, R85, UR4, R20 ;  /* 0x0000000455147c25 */ /* 0x000fe2000f8e0014 */
[----:B------:R-:W-:-:S02]  /*12cf0*/  LOP3.LUT R44, R44, R45, RZ, 0x3c, !PT ;  /* 0x0000002d2c2c7212 */ /* 0x000fc400078e3cff */
[----:B------:R-:W-:Y:S01]  /*12d00*/  LOP3.LUT R48, R48, R49, RZ, 0x3c, !PT ;  /* 0x0000003130307212 */ /* 0x000fe200078e3cff */
[----:B------:R-:W-:Y:S01]  /*12d10*/  IMAD R81, R85, UR5, R0 ;  /* 0x0000000555517c24 */ /* 0x000fe2000f8e0200 */
[----:B------:R-:W-:Y:S01]  /*12d20*/  ULDC.64 UR4, c[0x0][0xa80] ;  /* 0x0002a00000047ab9 */ /* 0x000fe20000000a00 */
[----:B------:R-:W-:Y:S01]  /*12d30*/  IMAD.X R25, RZ, RZ, R153, P4 ;  /* 0x000000ffff197224 */ /* 0x000fe200020e0699 */
[----:B------:R-:W-:Y:S01]  /*12d40*/  LEA R82, P0, R20, UR4, 0x1 ;  /* 0x0000000414527c11 */ /* 0x000fe2000f8008ff */
[----:B------:R-:W-:Y:S01]  /*12d50*/  IMAD.IADD R21, R21, 0x1, R81 ;  /* 0x0000000115157824 */ /* 0x000fe200078e0251 */
[----:B------:R-:W-:Y:S01]  /*12d60*/  IADD3.X R33, RZ, R153, RZ, P6, !PT ;  /* 0x00000099ff217210 */ /* 0x000fe200037fe4ff */
[--C-:B------:R-:W-:Y:S01]  /*12d70*/  IMAD.X R29, RZ, RZ, R153.reuse, P5 ;  /* 0x000000ffff1d7224 */ /* 0x100fe200028e0699 */
[----:B------:R-:W-:Y:S01]  /*12d80*/  IADD3 R53, P4, R152, 0x9000, RZ ;  /* 0x0000900098357810 */ /* 0x000fe20007f9e0ff */
[----:B------:R-:W-:Y:S01]  /*12d90*/  IMAD.X R45, RZ, RZ, R153, P2 ;  /* 0x000000ffff2d7224 */ /* 0x000fe200010e0699 */
[----:B------:R-:W-:Y:S01]  /*12da0*/  LEA.HI.X R84, R20, UR5, R21, 0x1, P0 ;  /* 0x0000000514547c11 */ /* 0x000fe200080f0c15 */
[----:B------:R-:W-:Y:S01]  /*12db0*/  IMAD.X R49, RZ, RZ, R153, P3 ;  /* 0x000000ffff317224 */ /* 0x000fe200018e0699 */
[----:B0-----:R-:W-:Y:S01]  /*12dc0*/  ISETP.GE.AND P0, PT, R166, R4, PT ;  /* 0x00000004a600720c */ /* 0x001fe20003f06270 */
[----:B------:R-:W5:Y:S01]  /*12dd0*/  LD.E.128 R24, desc[UR40][R24.64] ;  /* 0x0000002818187980 */ /* 0x000f62000c101d00 */
[----:B------:R-:W-:-:S02]  /*12de0*/  IADD3 R57, P5, R152, 0xa000, RZ ;  /* 0x0000a00098397810 */ /* 0x000fc40007fbe0ff */
[C---:B------:R-:W-:Y:S01]  /*12df0*/  IADD3 R61, P6, R152.reuse, 0xb000, RZ ;  /* 0x0000b000983d7810 */ /* 0x040fe20007fde0ff */
[----:B------:R-:W5:Y:S01]  /*12e00*/  LD.E.128 R28, desc[UR40][R28.64] ;  /* 0x000000281c1c7980 */ /* 0x000f62000c101d00 */
[----:B------:R-:W-:Y:S02]  /*12e10*/  IADD3 R73, P2, R152, 0xe000, RZ ;  /* 0x0000e00098497810 */ /* 0x000fe40007f5e0ff */
[----:B------:R-:W-:Y:S01]  /*12e20*/  LOP3.LUT R68, R68, R69, RZ, 0x3c, !PT ;  /* 0x0000004544447212 */ /* 0x000fe200078e3cff */
[--C-:B------:R-:W-:Y:S01]  /*12e30*/  IMAD.X R69, RZ, RZ, R153.reuse, P1 ;  /* 0x000000ffff457224 */ /* 0x100fe200008e0699 */
[----:B------:R-:W-:Y:S01]  /*12e40*/  SEL R0, RZ, 0xffffffff, P0 ;  /* 0xffffffffff007807 */ /* 0x000fe20000000000 */
[----:B------:R-:W5:Y:S01]  /*12e50*/  LD.E.128 R32, desc[UR40][R32.64] ;  /* 0x0000002820207980 */ /* 0x000f62000c101d00 */
[----:B------:R-:W-:Y:S02]  /*12e60*/  IADD3 R11, P3, R152, 0xf000, RZ ;  /* 0x0000f000980b7810 */ /* 0x000fe40007f7e0ff */
[-C--:B------:R-:W-:Y:S01]  /*12e70*/  ISETP.GE.AND P1, PT, R194, R4.reuse, PT ;  /* 0x00000004c200720c */ /* 0x080fe20003f26270 */
[----:B------:R-:W5:Y:S01]  /*12e80*/  LD.E.128 R44, desc[UR40][R44.64] ;  /* 0x000000282c2c7980 */ /* 0x000f62000c101d00 */
[----:B------:R-:W-:Y:S01]  /*12e90*/  ISETP.GE.AND P0, PT, R164, R4, PT ;  /* 0x00000004a400720c */ /* 0x000fe20003f06270 */
        /* <DEDUP_REMOVED lines=9> */
[----:B------:R-:W-:Y:S02]  /*12f30*/  SEL R0, RZ, 0x1, P1 ;  /* 0x00000001ff007807 */ /* 0x000fe40000800000 */
[----:B------:R-:W-:Y:S02]  /*12f40*/  SEL R20, RZ, 0xffffffff, P0 ;  /* 0xffffffffff147807 */ /* 0x000fe40000000000 */
[----:B------:R-:W-:Y:S02]  /*12f50*/  SHF.R.U64 R52, R52, 0x3, RZ ;  /* 0x0000000334347819 */ /* 0x000fe400000012ff */
[----:B------:R-:W-:-:S02]  /*12f60*/  SHF.R.U64 R56, R56, 0x3, RZ ;  /* 0x0000000338387819 */ /* 0x000fc400000012ff */
[----:B------:R-:W-:Y:S02]  /*12f70*/  SHF.R.U64 R60, R60, 0x3, RZ ;  /* 0x000000033c3c7819 */ /* 0x000fe400000012ff */
[----:B------:R-:W-:Y:S02]  /*12f80*/  SHF.R.U64 R72, R72, 0x3, RZ ;  /* 0x0000000348487819 */ /* 0x000fe400000012ff */
[----:B------:R-:W-:Y:S02]  /*12f90*/  SHF.R.U64 R9, R9, 0x3, RZ ;  /* 0x0000000309097819 */ /* 0x000fe400000012ff */
[----:B------:R-:W-:Y:S02]  /*12fa0*/  ISETP.GE.AND P0, PT, R162, R4, PT ;  /* 0x00000004a200720c */ /* 0x000fe40003f06270 */
[----:B------:R-:W-:Y:S02]  /*12fb0*/  SHF.R.U64 R10, R10, 0x3, RZ ;  /* 0x000000030a0a7819 */ /* 0x000fe400000012ff */
[----:B------:R-:W-:Y:S01]  /*12fc0*/  LOP3.LUT R0, R21, 0x2, R0, 0xe2, !PT ;  /* 0x0000000215007812 */ /* 0x000fe200078ee200 */
        /* <DEDUP_REMOVED lines=11> */
[----:B------:R-:W-:Y:S01]  /*13080*/  SEL R20, RZ, 0xffffffff, P0 ;  /* 0xffffffffff147807 */ /* 0x000fe20000000000 */
[----:B------:R-:W5:Y:S01]  /*13090*/  LD.E.128 R52, desc[UR40][R52.64] ;  /* 0x0000002834347980 */ /* 0x000f62000c101d00 */
[----:B------:R-:W-:-:S02]  /*130a0*/  LOP3.LUT R76, R10, R11, RZ, 0x3c, !PT ;  /* 0x0000000b0a4c7212 */ /* 0x000fc400078e3cff */
[-C--:B------:R-:W-:Y:S01]  /*130b0*/  ISETP.GE.AND P0, PT, R160, R4.reuse, PT ;  /* 0x00000004a000720c */ /* 0x080fe20003f06270 */
[----:B------:R-:W5:Y:S01]  /*130c0*/  LD.E.128 R8, desc[UR40][R8.64] ;  /* 0x0000002808087980 */ /* 0x000f62000c101d00 */
[----:B------:R-:W-:Y:S01]  /*130d0*/  LOP3.LUT R0, R21, 0x4, R0, 0xe2, !PT ;  /* 0x0000000415007812 */ /* 0x000fe200078ee200 */
[----:B------:R-:W-:Y:S01]  /*130e0*/  IMAD.SHL.U32 R21, R20, 0x8, RZ ;  /* 0x0000000814157824 */ /* 0x000fe200078e00ff */
[----:B------:R-:W-:Y:S01]  /*130f0*/  SEL R20, RZ, 0xffffffff, P0 ;  /* 0xffffffffff147807 */ /* 0x000fe20000000000 */
[----:B------:R-:W5:Y:S01]  /*13100*/  LD.E.128 R56, desc[UR40][R56.64] ;  /* 0x0000002838387980 */ /* 0x000f62000c101d00 */
[----:B------:R-:W-:-:S03]  /*13110*/  ISETP.GE.AND P0, PT, R158, R4, PT ;  /* 0x000000049e00720c */ /* 0x000fc60003f06270 */
[----:B------:R-:W5:Y:S01]  /*13120*/  LD.E.128 R60, desc[UR40][R60.64] ;  /* 0x000000283c3c7980 */ /* 0x000f62000c101d00 */
[----:B------:R-:W-:-:S03]  /*13130*/  LOP3.LUT R0, R21, 0x8, R0, 0xe2, !PT ;  /* 0x0000000815007812 */ /* 0x000fc600078ee200 */
[----:B------:R-:W5:Y:S04]  /*13140*/  LD.E.128 R72, desc[UR40][R72.64] ;  /* 0x0000002848487980 */ /* 0x000f68000c101d00 */
        /* <DEDUP_REMOVED lines=8> */
[----:B------:R-:W-:Y:S01]  /*131d0*/  SEL R20, RZ, 0xffffffff, P0 ;  /* 0xffffffffff147807 */ /* 0x000fe20000000000 */
[----:B------:R-:W-:Y:S01]  /*131e0*/  VIADD R156, R194, 0x180 ;  /* 0x00000180c29c7836 */ /* 0x000fe20000000000 */
[----:B------:R-:W-:Y:S01]  /*131f0*/  LOP3.LUT R0, R21, 0x10, R0, 0xe2, !PT ;  /* 0x0000001015007812 */ /* 0x000fe200078ee200 */
[----:B------:R-:W-:-:S02]  /*13200*/  IMAD.IADD R199, R80, 0x1, R199 ;  /* 0x0000000150c77824 */ /* 0x000fc400078e02c7 */
[----:B------:R-:W-:Y:S02]  /*13210*/  IMAD.SHL.U32 R21, R20, 0x20, RZ ;  /* 0x0000002014157824 */ /* 0x000fe400078e00ff */
[----:B------:R-:W-:Y:S01]  /*13220*/  IMAD R83, R3, R83, RZ ;  /* 0x0000005303537224 */ /* 0x000fe200078e02ff */
[-C--:B------:R-:W-:Y:S01]  /*13230*/  ISETP.GE.AND P0, PT, R156, R4.reuse, PT ;  /* 0x000000049c00720c */ /* 0x080fe20003f06270 */
[----:B------:R-:W-:Y:S01]  /*13240*/  VIADD R154, R194, 0x1c0 ;  /* 0x000001c0c29a7836 */ /* 0x000fe20000000000 */
[----:B------:R-:W-:Y:S01]  /*13250*/  LOP3.LUT R3, R21, 0x20, R0, 0xe2, !PT ;  /* 0x0000002015037812 */ /* 0x000fe200078ee200 */
[----:B------:R-:W-:Y:S01]  /*13260*/  VIADD R0, R2, 0x28c20 ;  /* 0x00028c2002007836 */ /* 0x000fe20000000000 */
[----:B------:R-:W-:Y:S02]  /*13270*/  ISETP.GE.AND P1, PT, R199, R83, PT ;  /* 0x00000053c700720c */ /* 0x000fe40003f26270 */
[----:B------:R-:W-:Y:S02]  /*13280*/  SEL R20, RZ, 0x40, P0 ;  /* 0x00000040ff147807 */ /* 0x000fe40000000000 */
[----:B------:R-:W-:-:S02]  /*13290*/  ISETP.GE.AND P0, PT, R154, R4, PT ;  /* 0x000000049a00720c */ /* 0x000fc40003f06270 */
[----:B------:R-:W-:Y:S02]  /*132a0*/  LOP3.LUT R3, R3, R20, RZ, 0xfc, !PT ;  /* 0x0000001403037212 */ /* 0x000fe400078efcff */
[----:B------:R-:W-:Y:S02]  /*132b0*/  PRMT R0, RZ, 0x654, R0 ;  /* 0x00000654ff007816 */ /* 0x000fe40000000000 */
[----:B------:R-:W-:Y:S01]  /*132c0*/  SEL R20, RZ, 0x80, P0 ;  /* 0x00000080ff147807 */ /* 0x000fe20000000000 */
[C---:B------:R-:W-:Y:S01]  /*132d0*/  VIADD R155, R194.reuse, 0x1c0 ;  /* 0x000001c0c29b7836 */ /* 0x040fe20000000000 */
[----:B0-----:R0:W-:Y:S01]  /*132e0*/  SYNCS.ARRIVE.TRANS64.RED.A1T0 RZ, [R0+URZ], RZ ;  /* 0x000000ff00ff79a7 */ /* 0x0011e2000810043f */
[C---:B------:R-:W-:Y:S01]  /*132f0*/  VIADD R157, R194.reuse, 0x180 ;  /* 0x00000180c29d7836 */ /* 0x040fe20000000000 */
[C---:B------:R-:W-:Y:S01]  /*13300*/  IADD3 R161, R194.reuse, 0x100, RZ ;  /* 0x00000100c2a17810 */ /* 0x040fe20007ffe0ff */
[C---:B------:R-:W-:Y:S02]  /*13310*/  VIADD R159, R194.reuse, 0x140 ;  /* 0x00000140c29f7836 */ /* 0x040fe40000000000 */
[----:B------:R-:W-:-:S02]  /*13320*/  VIADD R163, R194, 0xc0 ;  /* 0x000000c0c2a37836 */ /* 0x000fc40000000000 */
[C---:B------:R-:W-:Y:S01]  /*13330*/  VIADD R165, R194.reuse, 0x80 ;  /* 0x00000080c2a57836 */ /* 0x040fe20000000000 */
[----:B0-----:R-:W-:Y:S01]  /*13340*/  LOP3.LUT R0, R3, R20, RZ, 0xfc, !PT ;  /* 0x0000001403007212 */ /* 0x001fe200078efcff */
[----:B------:R-:W-:Y:S01]  /*13350*/  VIADD R167, R194, 0x40 ;  /* 0x00000040c2a77836 */ /* 0x000fe20000000000 */
[----:B------:R0:W1:Y:S01]  /*13360*/  SHFL.IDX PT, R20, R82, RZ, 0x181f ;  /* 0x00181fff52147589 */ /* 0x00006200000e0000 */
[----:B------:R-:W-:Y:S03]  /*13370*/  BSSY B1, `(.L_x_8024) ;  /* 0x0000029000017945 */ /* 0x000fe60003800000 */
[----:B------:R0:W2:Y:S01]  /*13380*/  SHFL.IDX PT, R21, R84, RZ, 0x181f ;  /* 0x00181fff54157589 */ /* 0x0000a200000e0000 */
[----:B------:R-:W-:Y:S02]  /*13390*/  SHF.R.S32.HI R155, RZ, 0x1f, R155 ;  /* 0x0000001fff9b7819 */ /* 0x000fe4000001149b */
[----:B------:R-:W-:-:S02]  /*133a0*/  SHF.R.S32.HI R157, RZ, 0x1f, R157 ;  /* 0x0000001fff9d7819 */ /* 0x000fc4000001149d */
        /* <DEDUP_REMOVED lines=19> */
[----:B------:R-:W-:-:S02]  /*134e0*/  ISETP.GE.AND P1, PT, R158, R4, PT ;  /* 0x000000049e00720c */ /* 0x000fc40003f26270 */
[----:B0-----:R-:W-:-:S11]  /*134f0*/  @!P5 LEA R8, P4, R164, R20, 0x1 ;  /* 0x00000014a408d211 */ /* 0x001fd600078808ff */
[-C--:B------:R-:W-:Y:S02]  /*13500*/  @!P1 LEA R24, P6, R158, R20.reuse, 0x1 ;  /* 0x000000149e189211 */ /* 0x080fe400078c08ff */
[-C--:B------:R-:W-:Y:S02]  /*13510*/  @!P5 LEA.HI.X R9, R164, R21.reuse, R165, 0x1, P4 ;  /* 0x00000015a409d211 */ /* 0x080fe400020f0ca5 */
[----:B------:R-:W-:Y:S02]  /*13520*/  LOP3.LUT P4, RZ, R0, 0x80, RZ, 0xc0, !PT ;  /* 0x0000008000ff7812 */ /* 0x000fe4000788c0ff */
[----:B------:R-:W-:Y:S01]  /*13530*/  @!P1 LEA.HI.X R25, R158, R21, R159, 0x1, P6 ;  /* 0x000000159e199211 */ /* 0x000fe200030f0c9f */
[----:B------:R0:W-:Y:S04]  /*13540*/  @!P5 ST.E.128 desc[UR40][R8.64], R32 ;  /* 0x000000200800d985 */ /* 0x0001e8000c101d28 */
[----:B------:R1:W-:Y:S01]  /*13550*/  @!P3 ST.E.128 desc[UR40][R10.64], R40 ;  /* 0x000000280a00b985 */ /* 0x0003e2000c101d28 */
[----:B0-----:R-:W-:-:S02]  /*13560*/  @!P2 LEA R8, P5, R160, R20, 0x1 ;  /* 0x00000014a008a211 */ /* 0x001fc400078a08ff */
[-C--:B-1----:R-:W-:Y:S02]  /*13570*/  @P0 LEA R10, P3, R156, R20.reuse, 0x1 ;  /* 0x000000149c0a0211 */ /* 0x082fe400078608ff */
[-C--:B------:R-:W-:Y:S02]  /*13580*/  @!P2 LEA.HI.X R9, R160, R21.reuse, R161, 0x1, P5 ;  /* 0x00000015a009a211 */ /* 0x080fe400028f0ca1 */
[----:B------:R-:W-:Y:S02]  /*13590*/  @P4 LEA R20, P5, R154, R20, 0x1 ;  /* 0x000000149a144211 */ /* 0x000fe400078a08ff */
[-C--:B------:R-:W-:Y:S01]  /*135a0*/  @P0 LEA.HI.X R11, R156, R21.reuse, R157, 0x1, P3 ;  /* 0x000000159c0b0211 */ /* 0x080fe200018f0c9d */
[----:B------:R0:W-:Y:S01]  /*135b0*/  @!P2 ST.E.128 desc[UR40][R8.64], R48 ;  /* 0x000000300800a985 */ /* 0x0001e2000c101d28 */
[----:B------:R-:W-:-:S03]  /*135c0*/  @P4 LEA.HI.X R21, R154, R21, R155, 0x1, P5 ;  /* 0x000000159a154211 */ /* 0x000fc600028f0c9b */
[----:B------:R0:W-:Y:S04]  /*135d0*/  @!P1 ST.E.128 desc[UR40][R24.64], R56 ;  /* 0x0000003818009985 */ /* 0x0001e8000c101d28 */
[----:B------:R0:W-:Y:S04]  /*135e0*/  @P0 ST.E.128 desc[UR40][R10.64], R64 ;  /* 0x000000400a000985 */ /* 0x0001e8000c101d28 */
[----:B------:R0:W-:Y:S02]  /*135f0*/  @P4 ST.E.128 desc[UR40][R20.64], R72 ;  /* 0x0000004814004985 */ /* 0x0001e4000c101d28 */
.L_x_8025:
[----:B------:R-:W-:Y:S05]  /*13600*/  BSYNC B1 ;  /* 0x0000000000017941 */ /* 0x000fea0003800000 */
.L_x_8024:
        /* <DEDUP_REMOVED lines=17> */
[-C--:B0-----:R-:W-:Y:S02]  /*13720*/  @!P3 LEA R10, P6, R164, R8.reuse, 0x1 ;  /* 0x00000008a40ab211 */ /* 0x081fe400078c08ff */
[----:B------:R-:W-:Y:S02]  /*13730*/  @!P2 LEA R12, P5, R162, R8, 0x1 ;  /* 0x00000008a20ca211 */ /* 0x000fe400078a08ff */
[-C--:B------:R-:W-:Y:S02]  /*13740*/  @!P3 LEA.HI.X R11, R164, R9.reuse, R165, 0x1, P6 ;  /* 0x00000009a40bb211 */ /* 0x080fe400030f0ca5 */
[----:B------:R-:W-:-:S03]  /*13750*/  @!P2 LEA.HI.X R13, R162, R9, R163, 0x1, P5 ;  /* 0x00000009a20da211 */ /* 0x000fc600028f0ca3 */
[-C--:B-1----:R-:W-:Y:S01]  /*13760*/  @P4 LEA R20, P5, R156, R8.reuse, 0x1 ;  /* 0x000000089c144211 */ /* 0x082fe200078a08ff */
[----:B------:R0:W-:Y:S01]  /*13770*/  @!P3 ST.E.128 desc[UR40][R10.64], R36 ;  /* 0x000000240a00b985 */ /* 0x0001e2000c101d28 */
[-C--:B------:R-:W-:Y:S02]  /*13780*/  @!P0 LEA R14, P3, R158, R8.reuse, 0x1 ;  /* 0x000000089e0e8211 */ /* 0x080fe400078608ff */
        /* <DEDUP_REMOVED lines=14> */
.L_x_8023:
[----:B0-----:R-:W2:Y:S01]  /*13870*/  LDL.LU R11, [R1+0x4c] ;  /* 0x00004c00010b7983 */ /* 0x001ea20000300800 */
[----:B------:R-:W-:Y:S01]  /*13880*/  ULDC.64 UR4, c[0x0][0xb08] ;  /* 0x0002c20000047ab9 */ /* 0x000fe20000000a00 */
[----:B------:R-:W0:Y:S01]  /*13890*/  LDC R12, c[0x0][0xbe8] ;  /* 0x0002fa00ff0c7b82 */ /* 0x000e220000000800 */
[----:B------:R-:W-:Y:S01]  /*138a0*/  IMAD R10, R20, UR4, RZ ;  /* 0x00000004140a7c24 */ /* 0x000fe2000f8e02ff */
[C---:B------:R-:W-:Y:S01]  /*138b0*/  IADD3 R177, R197.reuse, 0x98, RZ ;  /* 0x00000098c5b17810 */ /* 0x040fe20007ffe0ff */
[C---:B------:R-:W-:Y:S01]  /*138c0*/  IMAD.WIDE.U32 R8, R4.reuse, UR4, RZ ;  /* 0x0000000404087c25 */ /* 0x040fe2000f8e00ff */
[----:B------:R-:W-:Y:S01]  /*138d0*/  BSSY B1, `(.L_x_8027) ;  /* 0x000010e000017945 */ /* 0x000fe20003800000 */
[C---:B------:R-:W-:Y:S02]  /*138e0*/  IADD3 R164, R197.reuse, 0xc8, RZ ;  /* 0x000000c8c5a47810 */ /* 0x040fe40007ffe0ff */
[----:B------:R-:W-:Y:S01]  /*138f0*/  IMAD R10, R4, UR5, R10 ;  /* 0x00000005040a7c24 */ /* 0x000fe2000f8e020a */
[----:B------:R-:W-:Y:S01]  /*13900*/  ULDC.64 UR4, c[0x0][0xb38] ;  /* 0x0002ce0000047ab9 */ /* 0x000fe20000000a00 */
[----:B------:R-:W-:Y:S01]  /*13910*/  SHF.R.S32.HI R4, RZ, 0x1f, R0 ;  /* 0x0000001fff047819 */ /* 0x000fe20000011400 */
[----:B------:R-:W-:Y:S01]  /*13920*/  VIADD R153, R197, 0xf8 ;  /* 0x000000f8c5997836 */ /* 0x000fe20000000000 */
[----:B------:R-:W-:Y:S01]  /*13930*/  SHF.R.S32.HI R177, RZ, 0x1f, R177 ;  /* 0x0000001fffb17819 */ /* 0x000fe200000114b1 */
[----:B------:R-:W-:Y:S01]  /*13940*/  IMAD.IADD R9, R9, 0x1, R10 ;  /* 0x0000000109097824 */ /* 0x000fe200078e020a */
[----:B------:R-:W-:Y:S01]  /*13950*/  IADD3 R213, R197, 0x60, RZ ;  /* 0x00000060c5d57810 */ /* 0x000fe20007ffe0ff */
[----:B------:R-:W-:Y:S01]  /*13960*/  IMAD.IADD R10, R210, 0x1, R199 ;  /* 0x00000001d20a7824 */ /* 0x000fe200078e02c7 */
[----:B------:R-:W-:Y:S01]  /*13970*/  SHF.R.S32.HI R153, RZ, 0x1f, R153 ;  /* 0x0000001fff997819 */ /* 0x000fe20000011499 */
[----:B------:R-:W-:-:S04]  /*13980*/  IMAD.WIDE.U32 R8, R185, UR4, R8 ;  /* 0x00000004b9087c25 */ /* 0x000fc8000f8e0008 */
[----:B------:R-:W-:Y:S01]  /*13990*/  IMAD R9, R185, UR5, R9 ;  /* 0x00000005b9097c24 */ /* 0x000fe2000f8e0209 */
[----:B------:R-:W-:Y:S01]  /*139a0*/  ULDC.64 UR4, c[0x0][0xb40] ;  /* 0x0002d00000047ab9 */ /* 0x000fe20000000a00 */
[----:B------:R-:W-:Y:S02]  /*139b0*/  IMAD.IADD R199, R192, 0x1, R199 ;  /* 0x00000001c0c77824 */ /* 0x000fe400078e02c7 */
[----:B------:R-:W-:Y:S01]  /*139c0*/  IMAD R4, R4, UR4, RZ ;  /* 0x0000000404047c24 */ /* 0x000fe2000f8e02ff */
[----:B0-----:R-:W-:Y:S01]  /*139d0*/  ISETP.NE.AND P0, PT, R12, 0x1, PT ;  /* 0x000000010c00780c */ /* 0x001fe20003f05270 */
[----:B------:R-:W-:-:S04]  /*139e0*/  IMAD.WIDE.U32 R8, R0, UR4, R8 ;  /* 0x0000000400087c25 */ /* 0x000fc8000f8e0008 */
[----:B------:R-:W-:Y:S01]  /*139f0*/  IMAD R4, R0, UR5, R4 ;  /* 0x0000000500047c24 */ /* 0x000fe2000f8e0204 */
[----:B------:R-:W-:Y:S01]  /*13a00*/  ULDC.64 UR4, c[0x0][0xb48] ;  /* 0x0002d20000047ab9 */ /* 0x000fe20000000a00 */
[----:B------:R-:W-:Y:S02]  /*13a10*/  IMAD R3, R3, R12, RZ ;  /* 0x0000000c03037224 */ /* 0x000fe400078e02ff */
[----:B------:R-:W-:Y:S02]  /*13a20*/  IMAD.IADD R9, R9, 0x1, R4 ;  /* 0x0000000109097824 */ /* 0x000fe400078e0204 */
[----:B------:R-:W-:Y:S02]  /*13a30*/  IMAD.MOV.U32 R4, RZ, RZ, R10 ;  /* 0x000000ffff047224 */ /* 0x000fe400078e000a */
[----:B------:R-:W0:Y:S01]  /*13a40*/  @P0 LDC R0, c[0x0][0xbf0] ;  /* 0x0002fc00ff000b82 */ /* 0x000e220000000800 */
[C---:B------:R-:W-:Y:S02]  /*13a50*/  VIADD R155, R197.reuse, 0xf0 ;  /* 0x000000f0c59b7836 */ /* 0x040fe40000000000 */
        /* <DEDUP_REMOVED lines=67> */
[----:B------:R-:W-:Y:S01]  /*13e90*/  IMAD R0, R12, R0, R10 ;  /* 0x000000000c007224 */ /* 0x000fe200078e020a */
        /* <DEDUP_REMOVED lines=24> */
[----:B------:R-:W-:Y:S01]  /*14020*/  VIADD R11, R197, 0x8 ;  /* 0x00000008c50b7836 */ /* 0x000fe20000000000 */
[----:B------:R-:W-:Y:S01]  /*14030*/  ISETP.GE.AND P3, PT, R213, UR4, PT ;  /* 0x00000004d5007c0c */ /* 0x000fe2000bf66270 */
[C---:B------:R-:W-:Y:S01]  /*14040*/  VIADD R21, R197.reuse, 0x18 ;  /* 0x00000018c5157836 */ /* 0x040fe20000000000 */
[----:B------:R-:W-:Y:S01]  /*14050*/  ISETP.GE.AND P4, PT, R208, UR4, PT ;  /* 0x00000004d0007c0c */ /* 0x000fe2000bf86270 */
[C---:B------:R-:W-:Y:S01]  /*14060*/  VIADD R10, R197.reuse, 0x30 ;  /* 0x00000030c50a7836 */ /* 0x040fe20000000000 */
[----:B------:R-:W-:Y:S01]  /*14070*/  SHF.R.S32.HI R11, RZ, 0x1f, R11 ;  /* 0x0000001fff0b7819 */ /* 0x000fe2000001140b */
[----:B------:R-:W-:-:S06]  /*14080*/  VIADD R12, R197, 0x38 ;  /* 0x00000038c50c7836 */ /* 0x000fcc0000000000 */
        /* <DEDUP_REMOVED lines=15> */
[C---:B------:R-:W-:Y:S01]  /*14180*/  VIADD R11, R197.reuse, 0x18 ;  /* 0x00000018c50b7836 */ /* 0x040fe20000000000 */
[----:B------:R-:W-:-:S03]  /*14190*/  IADD3 R13, R197, 0x28, RZ ;  /* 0x00000028c50d7810 */ /* 0x000fc60007ffe0ff */
        /* <DEDUP_REMOVED lines=42> */
[----:B------:R-:W-:Y:S02]  /*14440*/  @!P1 LEA.HI.X R9, R10, R14, R11, 0x2, P2 ;  /* 0x0000000e0a099211 */ /* 0x000fe400010f140b */
[----:B------:R-:W-:-:S03]  /*14450*/  @!P4 LEA R10, P6, R208, R15, 0x2 ;  /* 0x0000000fd00ac211 */ /* 0x000fc600078c10ff */
[----:B------:R0:W-:Y:S01]  /*14460*/  @!P1 ST.E.64 desc[UR40][R8.64], R60 ;  /* 0x0000003c08009985 */ /* 0x0001e2000c101b28 */
[----:B------:R-:W-:Y:S02]  /*14470*/  ISETP.GE.AND P1, PT, R219, UR4, PT ;  /* 0x00000004db007c0c */ /* 0x000fe4000bf26270 */
[----:B------:R-:W-:Y:S02]  /*14480*/  @!P4 LEA.HI.X R11, R208, R14, R209, 0x2, P6 ;  /* 0x0000000ed00bc211 */ /* 0x000fe400030f14d1 */
        /* <DEDUP_REMOVED lines=17> */
[C---:B-1----:R-:W-:Y:S02]  /*145a0*/  @!P1 LEA R10, P5, R185.reuse, R15, 0x2 ;  /* 0x0000000fb90a9211 */ /* 0x042fe400078a10ff */
        /* <DEDUP_REMOVED lines=64> */
.L_x_8028:
[----:B------:R-:W-:Y:S05]  /*149b0*/  BSYNC B1 ;  /* 0x0000000000017941 */ /* 0x000fea0003800000 */
.L_x_8027:
[----:B0--3--:R-:W-:Y:S01]  /*149c0*/  VIADD R8, R199, 0x8 ;  /* 0x00000008c7087836 */ /* 0x009fe20000000000 */
[----:B------:R-:W0:Y:S04]  /*149d0*/  SHFL.IDX PT, R4, R4, 0x1, 0x1c1f ;  /* 0x003c1f0004047f89 */ /* 0x000e2800000e0000 */
[----:B------:R-:W-:Y:S01]  /*149e0*/  ISETP.GE.AND P0, PT, R8, R3, PT ;  /* 0x000000030800720c */ /* 0x000fe20003f06270 */
[----:B------:R-:W3:-:S12]  /*149f0*/  SHFL.IDX PT, R0, R0, 0x1, 0x1c1f ;  /* 0x003c1f0000007f89 */ /* 0x000ed800000e0000 */
[----:B------:R-:W-:Y:S05]  /*14a00*/  @P0 BRA `(.L_x_8026) ;  /* 0x0000001800880947 */ /* 0x000fea0003800000 */
[----:B------:R-:W-:Y:S01]  /*14a10*/  ULDC UR4, c[0x0][0xac8] ;  /* 0x0002b20000047ab9 */ /* 0x000fe20000000800 */
[C---:B------:R-:W-:Y:S01]  /*14a20*/  VIADD R12, R197.reuse, 0x8 ;  /* 0x00000008c50c7836 */ /* 0x040fe20000000000 */
[C---:B------:R-:W-:Y:S01]  /*14a30*/  ISETP.GE.AND P4, PT, R197.reuse, UR4, PT ;  /* 0x00000004c5007c0c */ /* 0x040fe2000bf86270 */
[C---:B--2---:R-:W-:Y:S01]  /*14a40*/  VIADD R14, R197.reuse, 0x18 ;  /* 0x00000018c50e7836 */ /* 0x044fe20000000000 */
[C---:B------:R-:W-:Y:S01]  /*14a50*/  IADD3 R20, R197.reuse, 0x10, RZ ;  /* 0x00000010c5147810 */ /* 0x040fe20007ffe0ff */
[C---:B------:R-:W-:Y:S01]  /*14a60*/  VIADD R24, R197.reuse, 0x20 ;  /* 0x00000020c5187836 */ /* 0x040fe20000000000 */
[----:B------:R-:W-:Y:S01]  /*14a70*/  ISETP.GE.AND P2, PT, R12, UR4, PT ;  /* 0x000000040c007c0c */ /* 0x000fe2000bf46270 */
[C---:B------:R-:W-:Y:S01]  /*14a80*/  VIADD R13, R197.reuse, 0x8 ;  /* 0x00000008c50d7836 */ /* 0x040fe20000000000 */
[----:B------:R-:W-:Y:S01]  /*14a90*/  ISETP.GE.AND P1, PT, R20, UR4, PT ;  /* 0x0000000414007c0c */ /* 0x000fe2000bf26270 */
[C---:B------:R-:W-:Y:S01]  /*14aa0*/  VIADD R28, R197.reuse, 0x10 ;  /* 0x00000010c51c7836 */ /* 0x040fe20000000000 */
[----:B------:R-:W-:Y:S01]  /*14ab0*/  SHF.R.S32.HI R10, RZ, 0x1f, R197 ;  /* 0x0000001fff0a7819 */ /* 0x000fe200000114c5 */
[C---:B------:R-:W-:Y:S01]  /*14ac0*/  VIADD R21, R197.reuse, 0x30 ;  /* 0x00000030c5157836 */ /* 0x040fe20000000000 */
[----:B------:R-:W-:Y:S01]  /*14ad0*/  ISETP.GE.AND P0, PT, R14, UR4, PT ;  /* 0x000000040e007c0c */ /* 0x000fe2000bf06270 */
[C---:B-1----:R-:W-:Y:S01]  /*14ae0*/  VIADD R15, R197.reuse, 0x18 ;  /* 0x00000018c50f7836 */ /* 0x042fe20000000000 */
[----:B------:R-:W-:Y:S01]  /*14af0*/  SHF.R.S32.HI R13, RZ, 0x1f, R13 ;  /* 0x0000001fff0d7819 */ /* 0x000fe2000001140d */
[C---:B------:R-:W-:Y:S01]  /*14b00*/  VIADD R25, R197.reuse, 0x28 ;  /* 0x00000028c5197836 */ /* 0x040fe20000000000 */
[----:B---3--:R-:W-:-:S02]  /*14b10*/  @!P4 LEA R8, P3, R197, R0, 0x2 ;  /* 0x00000000c508c211 */ /* 0x008fc400078610ff */
[----:B------:R-:W-:Y:S02]  /*14b20*/  SHF.R.S32.HI R28, RZ, 0x1f, R28 ;  /* 0x0000001fff1c7819 */ /* 0x000fe4000001141c */
[C---:B0-----:R-:W-:Y:S02]  /*14b30*/  @!P4 LEA.HI.X R9, R197.reuse, R4, R10, 0x2, P3 ;  /* 0x00000004c509c211 */ /* 0x041fe400018f140a */
[----:B------:R-:W-:Y:S02]  /*14b40*/  ISETP.GE.AND P3, PT, R24, UR4, PT ;  /* 0x0000000418007c0c */ /* 0x000fe4000bf66270 */
[C---:B------:R-:W-:Y:S01]  /*14b50*/  @!P1 LEA R10, P5, R20.reuse, R0, 0x2 ;  /* 0x00000000140a9211 */ /* 0x040fe200078a10ff */
[----:B------:R0:W-:Y:S01]  /*14b60*/  @!P4 ST.E.64 desc[UR40][R8.64], R26 ;  /* 0x0000001a0800c985 */ /* 0x0001e2000c101b28 */
[----:B------:R-:W-:Y:S02]  /*14b70*/  SHF.R.S32.HI R15, RZ, 0x1f, R15 ;  /* 0x0000001fff0f7819 */ /* 0x000fe4000001140f */
[----:B------:R-:W-:Y:S01]  /*14b80*/  @!P1 LEA.HI.X R11, R20, R4, R28, 0x2, P5 ;  /* 0x00000004140b9211 */ /* 0x000fe200028f141c */
[----:B------:R-:W-:Y:S01]  /*14b90*/  VIADD R28, R197, 0x20 ;  /* 0x00000020c51c7836 */ /* 0x000fe20000000000 */
[----:B------:R-:W-:Y:S01]  /*14ba0*/  ISETP.GE.AND P5, PT, R21, UR4, PT ;  /* 0x0000000415007c0c */ /* 0x000fe2000bfa6270 */
[----:B------:R-:W-:Y:S01]  /*14bb0*/  VIADD R20, R197, 0x40 ;  /* 0x00000040c5147836 */ /* 0x000fe20000000000 */
[----:B------:R-:W-:-:S02]  /*14bc0*/  ISETP.GE.AND P4, PT, R25, UR4, PT ;  /* 0x0000000419007c0c */ /* 0x000fc4000bf86270 */
[----:B------:R-:W-:Y:S02]  /*14bd0*/  SHF.R.S32.HI R28, RZ, 0x1f, R28 ;  /* 0x0000001fff1c7819 */ /* 0x000fe4000001141c */
[----:B0-----:R-:W-:-:S04]  /*14be0*/  @!P2 LEA R8, P6, R12, R0, 0x2 ;  /* 0x000000000c08a211 */ /* 0x001fc800078c10ff */
[----:B------:R-:W-:Y:S02]  /*14bf0*/  @!P2 LEA.HI.X R9, R12, R4, R13, 0x2, P6 ;  /* 0x000000040c09a211 */ /* 0x000fe400030f140d */
[----:B------:R-:W-:-:S03]  /*14c00*/  @!P0 LEA R12, P6, R14, R0, 0x2 ;  /* 0x000000000e0c8211 */ /* 0x000fc600078c10ff */
[----:B------:R0:W-:Y:S01]  /*14c10*/  @!P2 ST.E.64 desc[UR40][R8.64], R30 ;  /* 0x0000001e0800a985 */ /* 0x0001e2000c101b28 */
[----:B------:R-:W-:Y:S01]  /*14c20*/  @!P0 LEA.HI.X R13, R14, R4, R15, 0x2, P6 ;  /* 0x000000040e0d8211 */ /* 0x000fe200030f140f */
[C---:B------:R-:W-:Y:S02]  /*14c30*/  VIADD R15, R197.reuse, 0x38 ;  /* 0x00000038c50f7836 */ /* 0x040fe40000000000 */
[----:B------:R-:W-:Y:S01]  /*14c40*/  @!P1 ST.E.64 desc[UR40][R10.64], R34 ;  /* 0x000000220a009985 */ /* 0x000fe2000c101b28 */
[----:B------:R-:W-:-:S03]  /*14c50*/  VIADD R14, R197, 0x48 ;  /* 0x00000048c50e7836 */ /* 0x000fc60000000000 */
[----:B------:R1:W-:Y:S01]  /*14c60*/  @!P0 ST.E.64 desc[UR40][R12.64], R38 ;  /* 0x000000260c008985 */ /* 0x0003e2000c101b28 */
[----:B------:R-:W-:Y:S02]  /*14c70*/  ISETP.GE.AND P0, PT, R15, UR4, PT ;  /* 0x000000040f007c0c */ /* 0x000fe4000bf06270 */
[----:B0-----:R-:W-:-:S04]  /*14c80*/  @!P3 LEA R8, P1, R24, R0, 0x2 ;  /* 0x000000001808b211 */ /* 0x001fc800078210ff */
[----:B------:R-:W-:Y:S01]  /*14c90*/  @!P3 LEA.HI.X R9, R24, R4, R28, 0x2, P1 ;  /* 0x000000041809b211 */ /* 0x000fe200008f141c */
[C---:B------:R-:W-:Y:S01]  /*14ca0*/  VIADD R28, R197.reuse, 0x28 ;  /* 0x00000028c51c7836 */ /* 0x040fe20000000000 */
[----:B------:R-:W-:Y:S02]  /*14cb0*/  IADD3 R24, R197, 0x30, RZ ;  /* 0x00000030c5187810 */ /* 0x000fe40007ffe0ff */
[-C--:B-1----:R-:W-:Y:S01]  /*14cc0*/  @!P5 LEA R12, P6, R21, R0.reuse, 0x2 ;  /* 0x00000000150cd211 */ /* 0x082fe200078c10ff */
[----:B------:R0:W-:Y:S01]  /*14cd0*/  @!P3 ST.E.64 desc[UR40][R8.64], R42 ;  /* 0x0000002a0800b985 */ /* 0x0001e2000c101b28 */
[----:B------:R-:W-:Y:S02]  /*14ce0*/  SHF.R.S32.HI R24, RZ, 0x1f, R24 ;  /* 0x0000001fff187819 */ /* 0x000fe40000011418 */
[----:B------:R-:W-:Y:S02]  /*14cf0*/  @!P4 LEA R10, P2, R25, R0, 0x2 ;  /* 0x00000000190ac211 */ /* 0x000fe400078410ff */
[----:B------:R-:W-:-:S02]  /*14d00*/  SHF.R.S32.HI R28, RZ, 0x1f, R28 ;  /* 0x0000001fff1c7819 */ /* 0x000fc4000001141c */
[-C--:B------:R-:W-:Y:S01]  /*14d10*/  @!P5 LEA.HI.X R13, R21, R4.reuse, R24, 0x2, P6 ;  /* 0x00000004150dd211 */ /* 0x080fe200030f1418 */
[----:B------:R-:W-:Y:S01]  /*14d20*/  VIADD R21, R197, 0x38 ;  /* 0x00000038c5157836 */ /* 0x000fe20000000000 */
[----:B------:R-:W-:Y:S02]  /*14d30*/  ISETP.GE.AND P1, PT, R20, UR4, PT ;  /* 0x0000000414007c0c */ /* 0x000fe4000bf26270 */
[----:B------:R-:W-:Y:S02]  /*14d40*/  @!P4 LEA.HI.X R11, R25, R4, R28, 0x2, P2 ;  /* 0x00000004190bc211 */ /* 0x000fe400010f141c */
[----:B------:R-:W-:Y:S02]  /*14d50*/  ISETP.GE.AND P2, PT, R14, UR4, PT ;  /* 0x000000040e007c0c */ /* 0x000fe4000bf46270 */
[----:B0-----:R-:W-:Y:S01]  /*14d60*/  @!P0 LEA R8, P6, R15, R0, 0x2 ;  /* 0x000000000f088211 */ /* 0x001fe200078c10ff */
[----:B------:R0:W-:Y:S01]  /*14d70*/  @!P4 ST.E.64 desc[UR40][R10.64], R46 ;  /* 0x0000002e0a00c985 */ /* 0x0001e2000c101b28 */
[----:B------:R-:W-:-:S02]  /*14d80*/  SHF.R.S32.HI R21, RZ, 0x1f, R21 ;  /* 0x0000001fff157819 */ /* 0x000fc40000011415 */
[----:B------:R-:W-:Y:S01]  /*14d90*/  ISETP.GE.AND P3, PT, R222, UR4, PT ;  /* 0x00000004de007c0c */ /* 0x000fe2000bf66270 */
[----:B------:R1:W-:Y:S01]  /*14da0*/  @!P5 ST.E.64 desc[UR40][R12.64], R50 ;  /* 0x000000320c00d985 */ /* 0x0003e2000c101b28 */
[----:B------:R-:W-:Y:S01]  /*14db0*/  @!P0 LEA.HI.X R9, R15, R4, R21, 0x2, P6 ;  /* 0x000000040f098211 */ /* 0x000fe200030f1415 */
[----:B------:R-:W-:Y:S01]  /*14dc0*/  VIADD R21, R197, 0x40 ;  /* 0x00000040c5157836 */ /* 0x000fe20000000000 */
[----:B------:R-:W-:Y:S01]  /*14dd0*/  ISETP.GE.AND P4, PT, R219, UR4, PT ;  /* 0x00000004db007c0c */ /* 0x000fe2000bf86270 */
[----:B------:R-:W-:Y:S02]  /*14de0*/  VIADD R15, R197, 0x48 ;  /* 0x00000048c50f7836 */ /* 0x000fe40000000000 */
[----:B------:R2:W-:Y:S01]  /*14df0*/  @!P0 ST.E.64 desc[UR40][R8.64], R54 ;  /* 0x0000003608008985 */ /* 0x0005e2000c101b28 */
[----:B------:R-:W-:Y:S02]  /*14e00*/  SHF.R.S32.HI R21, RZ, 0x1f, R21 ;  /* 0x0000001fff157819 */ /* 0x000fe40000011415 */
[----:B------:R-:W-:-:S02]  /*14e10*/  SHF.R.S32.HI R15, RZ, 0x1f, R15 ;  /* 0x0000001fff0f7819 */ /* 0x000fc4000001140f */
[-C--:B0-----:R-:W-:Y:S02]  /*14e20*/  @!P1 LEA R10, P5, R20, R0.reuse, 0x2 ;  /* 0x00000000140a9211 */ /* 0x081fe400078a10ff */
[----:B------:R-:W-:Y:S02]  /*14e30*/  ISETP.GE.AND P0, PT, R208, UR4, PT ;  /* 0x00000004d0007c0c */ /* 0x000fe4000bf06270 */
[----:B-1----:R-:W-:Y:S02]  /*14e40*/  @!P2 LEA R12, P6, R14, R0, 0x2 ;  /* 0x000000000e0ca211 */ /* 0x002fe400078c10ff */
[-C--:B------:R-:W-:Y:S02]  /*14e50*/  @!P1 LEA.HI.X R11, R20, R4.reuse, R21, 0x2, P5 ;  /* 0x00000004140b9211 */ /* 0x080fe400028f1415 */
[----:B------:R-:W-:Y:S02]  /*14e60*/  ISETP.GE.AND P5, PT, R213, UR4, PT ;  /* 0x00000004d5007c0c */ /* 0x000fe4000bfa6270 */
[----:B------:R-:W-:Y:S01]  /*14e70*/  @!P2 LEA.HI.X R13, R14, R4, R15, 0x2, P6 ;  /* 0x000000040e0da211 */ /* 0x000fe200030f140f */
[----:B------:R0:W-:Y:S01]  /*14e80*/  @!P1 ST.E.64 desc[UR40][R10.64], R58 ;  /* 0x0000003a0a009985 */ /* 0x0001e2000c101b28 */
[----:B--2---:R-:W-:-:S02]  /*14e90*/  @!P3 LEA R8, P6, R222, R0, 0x2 ;  /* 0x00000000de08b211 */ /* 0x004fc400078c10ff */
[----:B------:R-:W-:Y:S01]  /*14ea0*/  ISETP.GE.AND P1, PT, R200, UR4, PT ;  /* 0x00000004c8007c0c */ /* 0x000fe2000bf26270 */
[----:B------:R1:W-:Y:S01]  /*14eb0*/  @!P2 ST.E.64 desc[UR40][R12.64], R62 ;  /* 0x0000003e0c00a985 */ /* 0x0003e2000c101b28 */
[----:B------:R-:W-:-:S05]  /*14ec0*/  @!P3 LEA.HI.X R9, R222, R4, R223, 0x2, P6 ;  /* 0x00000004de09b211 */ /* 0x000fca00030f14df */
[----:B------:R2:W-:Y:S01]  /*14ed0*/  @!P3 ST.E.64 desc[UR40][R8.64], R66 ;  /* 0x000000420800b985 */ /* 0x0005e2000c101b28 */
[----:B0-----:R-:W-:-:S04]  /*14ee0*/  @!P4 LEA R10, P2, R219, R0, 0x2 ;  /* 0x00000000db0ac211 */ /* 0x001fc800078410ff */
[----:B------:R-:W-:Y:S02]  /*14ef0*/  @!P4 LEA.HI.X R11, R219, R4, R220, 0x2, P2 ;  /* 0x00000004db0bc211 */ /* 0x000fe400010f14dc */
[----:B------:R-:W-:Y:S02]  /*14f00*/  ISETP.GE.AND P2, PT, R185, UR4, PT ;  /* 0x00000004b9007c0c */ /* 0x000fe4000bf46270 */
[CC--:B-1----:R-:W-:Y:S01]  /*14f10*/  @!P5 LEA R12, P6, R213.reuse, R0.reuse, 0x2 ;  /* 0x00000000d50cd211 */ /* 0x0c2fe200078c10ff */
[----:B------:R0:W-:Y:S01]  /*14f20*/  @!P4 ST.E.64 desc[UR40][R10.64], R70 ;  /* 0x000000460a00c985 */ /* 0x0001e2000c101b28 */
[C---:B--2---:R-:W-:Y:S02]  /*14f30*/  @!P0 LEA R8, P4, R208.reuse, R0, 0x2 ;  /* 0x00000000d0088211 */ /* 0x044fe400078810ff */
[-C--:B------:R-:W-:Y:S02]  /*14f40*/  @!P5 LEA.HI.X R13, R213, R4.reuse, R218, 0x2, P6 ;  /* 0x00000004d50dd211 */ /* 0x080fe400030f14da */
[----:B------:R-:W-:-:S02]  /*14f50*/  @!P0 LEA.HI.X R9, R208, R4, R209, 0x2, P4 ;  /* 0x00000004d0098211 */ /* 0x000fc400020f14d1 */
[----:B------:R-:W-:Y:S01]  /*14f60*/  ISETP.GE.AND P4, PT, R180, UR4, PT ;  /* 0x00000004b4007c0c */ /* 0x000fe2000bf86270 */
[----:B------:R1:W-:Y:S01]  /*14f70*/  @!P5 ST.E.64 desc[UR40][R12.64], R74 ;  /* 0x0000004a0c00d985 */ /* 0x0003e2000c101b28 */
[----:B------:R-:W-:-:S03]  /*14f80*/  ISETP.GE.AND P5, PT, R182, UR4, PT ;  /* 0x00000004b6007c0c */ /* 0x000fc6000bfa6270 */
        /* <DEDUP_REMOVED lines=71> */
.L_x_8020:
[----:B---3--:R-:W3:Y:S01]  /*15400*/  LDL.LU R4, [R1+0x44] ;  /* 0x0000440001047983 */ /* 0x008ee20000300800 */
[----:B------:R-:W-:Y:S01]  /*15410*/  ULDC.64 UR6, c[0x0][0xc08] ;  /* 0x0003020000067ab9 */ /* 0x000fe20000000a00 */
[----:B------:R-:W-:Y:S02]  /*15420*/  ULDC.64 UR4, c[0x0][0xc00] ;  /* 0x0003000000047ab9 */ /* 0x000fe40000000a00 */
[----:B------:R-:W4:Y:S04]  /*15430*/  LDL.LU R0, [R1+0x48] ;  /* 0x0000480001007983 */ /* 0x000f280000300800 */
[----:B------:R-:W2:Y:S01]  /*15440*/  LDL R13, [R1+0x3c] ;  /* 0x00003c00010d7983 */ /* 0x000ea20000100800 */
[----:B------:R-:W-:Y:S01]  /*15450*/  ISETP.NE.U32.AND P1, PT, RZ, UR6, PT ;  /* 0x00000006ff007c0c */ /* 0x000fe2000bf25070 */
[----:B------:R-:W-:Y:S01]  /*15460*/  IMAD.MOV.U32 R3, RZ, RZ, RZ ;  /* 0x000000ffff037224 */ /* 0x000fe200078e00ff */
[----:B------:R-:W-:-:S02]  /*15470*/  ISETP.NE.U32.AND P0, PT, RZ, UR4, PT ;  /* 0x00000004ff007c0c */ /* 0x000fc4000bf05070 */
[----:B------:R-:W-:Y:S02]  /*15480*/  ISETP.NE.AND.EX P1, PT, RZ, UR7, PT, P1 ;  /* 0x00000007ff007c0c */ /* 0x000fe4000bf25310 */
[----:B------:R-:W-:Y:S01]  /*15490*/  ISETP.NE.AND.EX P0, PT, RZ, UR5, PT, P0 ;  /* 0x00000005ff007c0c */ /* 0x000fe2000bf05300 */
[----:B0-----:R-:W0:Y:S01]  /*154a0*/  S2R R12, SR_TID.X ;  /* 0x00000000000c7919 */ /* 0x001e220000002100 */
[----:B---3--:R-:W-:-:S04]  /*154b0*/  IADD3 R8, P2, R4, UR4, RZ ;  /* 0x0000000404087c10 */ /* 0x008fc8000ff5e0ff */
[----:B----4-:R-:W-:-:S05]  /*154c0*/  IADD3.X R9, R0, UR5, RZ, P2, !PT ;  /* 0x0000000500097c10 */ /* 0x010fca00097fe4ff */
[----:B------:R-:W-:Y:S01]  /*154d0*/  @P1 IADD3 R10, P2, R4, UR6, RZ ;  /* 0x00000006040a1c10 */ /* 0x000fe2000ff5e0ff */
[----:B------:R-:W-:Y:S01]  /*154e0*/  ULDC UR4, c[0x0][0xa88] ;  /* 0x0002a20000047ab9 */ /* 0x000fe20000000800 */
[----:B------:R3:W5:Y:S02]  /*154f0*/  @P0 LDG.E R3, desc[UR40][R8.64] ;  /* 0x0000002808030981 */ /* 0x000764000c1e1900 */
[----:B------:R-:W-:Y:S01]  /*15500*/  @P1 IADD3.X R11, R0, UR7, RZ, P2, !PT ;  /* 0x00000007000b1c10 */ /* 0x000fe200097fe4ff */
[----:B------:R-:W-:-:S06]  /*15510*/  IMAD.U32 R0, RZ, RZ, UR4 ;  /* 0x00000004ff007e24 */ /* 0x000fcc000f8e00ff */
[----:B------:R3:W5:Y:S01]  /*15520*/  @P1 LDG.E R0, desc[UR40][R10.64] ;  /* 0x000000280a001981 */ /* 0x000762000c1e1900 */
[----:B--2---:R-:W-:Y:S01]  /*15530*/  ISETP.NE.AND P2, PT, R13, RZ, PT ;  /* 0x000000ff0d00720c */ /* 0x004fe20003f45270 */
[----:B0-----:R-:W-:-:S05]  /*15540*/  VIADD R4, R12, 0xffffff80 ;  /* 0xffffff800c047836 */ /* 0x001fca0000000000 */
[----:B------:R-:W-:-:S07]  /*15550*/  ISETP.GT.AND P3, PT, R4, 0x3f, PT ;  /* 0x0000003f0400780c */ /* 0x000fce0003f64270 */
[----:B------:R-:W0:Y:S02]  /*15560*/  @!P2 LDC R13, c[0x0][0xad4] ;  /* 0x0002b500ff0dab82 */ /* 0x000e240000000800 */
[----:B0-----:R3:W-:Y:S01]  /*15570*/  @!P2 STL [R1+0x3c], R13 ;  /* 0x00003c0d0100a387 */ /* 0x0017e20000100800 */
[----:B------:R-:W-:Y:S01]  /*15580*/  ISETP.GT.AND P2, PT, R13, 0x1, PT ;  /* 0x000000010d00780c */ /* 0x000fe20003f44270 */
[----:B------:R-:W-:-:S12]  /*15590*/  @P1 BRA `(.L_x_8029) ;  /* 0x0000000000101947 */ /* 0x000fd80003800000 */
[----:B------:R-:W-:Y:S05]  /*155a0*/  @!P0 BRA `(.L_x_8029) ;  /* 0x00000000000c8947 */ /* 0x000fea0003800000 */
[----:B---3--:R-:W2:Y:S04]  /*155b0*/  LDG.E R11, desc[UR40][R8.64] ;  /* 0x00000028080b7981 */ /* 0x008ea8000c1e1900 */
[----:B-----5:R-:W2:Y:S02]  /*155c0*/  LDG.E R0, desc[UR40][R8.64+0x4] ;  /* 0x0000042808007981 */ /* 0x020ea4000c1e1900 */
[----:B--2---:R-:W-:-:S07]  /*155d0*/  IMAD.IADD R0, R0, 0x1, -R11 ;  /* 0x0000000100007824 */ /* 0x004fce00078e0a0b */
.L_x_8029:
[----:B---3--:R-:W2:Y:S04]  /*155e0*/  LDL.LU R8, [R1+0x40] ;  /* 0x0000400001087983 */ /* 0x008ea80000300800 */
[----:B------:R-:W3:Y:S01]  /*155f0*/  LDL.LU R4, [R1+0x54] ;  /* 0x0000540001047983 */ /* 0x000ee20000300800 */
[----:B------:R-:W-:Y:S01]  /*15600*/  BSSY B1, `(.L_x_8030) ;  /* 0x0000036000017945 */ /* 0x000fe20003800000 */
[----:B-----5:R-:W-:Y:S02]  /*15610*/  SHF.R.S32.HI R28, RZ, 0x1f, R3 ;  /* 0x0000001fff1c7819 */ /* 0x020fe40000011403 */
[----:B--2---:R-:W-:Y:S02]  /*15620*/  SEL R33, R8, RZ, !P0 ;  /* 0x000000ff08217207 */ /* 0x004fe40004000000 */
[----:B---3--:R-:W-:Y:S01]  /*15630*/  SEL R30, R4, RZ, !P0 ;  /* 0x000000ff041e7207 */ /* 0x008fe20004000000 */
[----:B------:R-:W-:Y:S06]  /*15640*/  @P3 BRA `(.L_x_8031) ;  /* 0x0000000000c43947 */ /* 0x000fec0003800000 */
[----:B------:R-:W0:Y:S01]  /*15650*/  LDC R37, c[0x0][0xbe8] ;  /* 0x0002fa00ff257b82 */ /* 0x000e220000000800 */
[----:B------:R-:W-:Y:S01]  /*15660*/  IADD3 R35, R199, -0x80, R12 ;  /* 0xffffff80c7237810 */ /* 0x000fe20007ffe00c */
[----:B0-----:R-:W-:-:S05]  /*15670*/  IMAD R4, R0, R37, RZ ;  /* 0x0000002500047224 */ /* 0x001fca00078e02ff */
        /* <DEDUP_REMOVED lines=32> */
[----:B------:R-:W-:Y:S02]  /*15880*/  IADD3.X R4, R31, R29, R28, P1, P3 ;  /* 0x0000001d1f047210 */ /* 0x000fe40000fe641c */
[----:B------:R-:W-:Y:S02]  /*15890*/  IADD3 R10, P0, P1, R27, R20, R10 ;  /* 0x000000141b0a7210 */ /* 0x000fe4000791e00a */
[----:B------:R-:W-:Y:S02]  /*158a0*/  IADD3 R21, R11, R21, RZ ;  /* 0x000000150b157210 */ /* 0x000fe40007ffe0ff */
        /* <DEDUP_REMOVED lines=11> */
.L_x_8031:
[----:B------:R-:W-:Y:S05]  /*15960*/  BSYNC B1 ;  /* 0x0000000000017941 */ /* 0x000fea0003800000 */
.L_x_8030:
[----:B------:R-:W-:Y:S05]  /*15970*/  @P2 BRA `(.L_x_8026) ;  /* 0x0000000800ac2947 */ /* 0x000fea0003800000 */
[----:B------:R-:W2:Y:S01]  /*15980*/  S2R R10, SR_TID.X ;  /* 0x00000000000a7919 */ /* 0x000ea20000002100 */
[----:B0-----:R-:W0:Y:S01]  /*15990*/  LDC R15, c[0x0][0xbe8] ;  /* 0x0002fa00ff0f7b82 */ /* 0x001e220000000800 */
[----:B------:R-:W-:Y:S01]  /*159a0*/  ULDC.64 UR4, c[0x0][0xaa0] ;  /* 0x0002a80000047ab9 */ /* 0x000fe20000000a00 */
[C---:B------:R-:W-:Y:S01]  /*159b0*/  VIADD R42, R194.reuse, 0x40 ;  /* 0x00000040c22a7836 */ /* 0x040fe20000000000 */
[----:B------:R-:W-:Y:S01]  /*159c0*/  IADD3 R29, R194, 0x1c0, RZ ;  /* 0x000001c0c21d7810 */ /* 0x000fe20007ffe0ff */
[----:B------:R-:W-:Y:S01]  /*159d0*/  IMAD R4, R28, UR4, RZ ;  /* 0x000000041c047c24 */ /* 0x000fe2000f8e02ff */
[----:B------:R-:W-:Y:S01]  /*159e0*/  BSSY B1, `(.L_x_8032) ;  /* 0x0000080000017945 */ /* 0x000fe20003800000 */
[----:B------:R-:W-:Y:S01]  /*159f0*/  IMAD.WIDE.U32 R8, R3, UR4, RZ ;  /* 0x0000000403087c25 */ /* 0x000fe2000f8e00ff */
[----:B------:R-:W-:-:S03]  /*15a00*/  SHF.R.S32.HI R29, RZ, 0x1f, R29 ;  /* 0x0000001fff1d7819 */ /* 0x000fc6000001141d */
[----:B------:R-:W-:Y:S01]  /*15a10*/  IMAD R11, R3, UR5, R4 ;  /* 0x00000005030b7c24 */ /* 0x000fe2000f8e0204 */
[----:B------:R-:W-:Y:S01]  /*15a20*/  ULDC.64 UR4, c[0x0][0xae8] ;  /* 0x0002ba0000047ab9 */ /* 0x000fe20000000a00 */
[----:B------:R-:W3:Y:S01]  /*15a30*/  LDC R3, c[0x0][0xac8] ;  /* 0x0002b200ff037b82 */ /* 0x000ee20000000800 */
[C---:B------:R-:W-:Y:S02]  /*15a40*/  VIADD R40, R194.reuse, 0x80 ;  /* 0x00000080c2287836 */ /* 0x040fe40000000000 */
[----:B------:R-:W-:Y:S02]  /*15a50*/  IMAD.IADD R9, R9, 0x1, R11 ;  /* 0x0000000109097824 */ /* 0x000fe400078e020b */
[----:B------:R-:W-:Y:S02]  /*15a60*/  VIADD R38, R194, 0xc0 ;  /* 0x000000c0c2267836 */ /* 0x000fe40000000000 */
[----:B------:R-:W-:-:S04]  /*15a70*/  IMAD.WIDE.U32 R8, R185, UR4, R8 ;  /* 0x00000004b9087c25 */ /* 0x000fc8000f8e0008 */
[----:B------:R-:W-:Y:S01]  /*15a80*/  IMAD R9, R185, UR5, R9 ;  /* 0x00000005b9097c24 */ /* 0x000fe2000f8e0209 */
[----:B0-----:R-:W-:Y:S01]  /*15a90*/  ISETP.NE.AND P0, PT, R15, 0x1, PT ;  /* 0x000000010f00780c */ /* 0x001fe20003f05270 */
[----:B------:R-:W-:Y:S01]  /*15aa0*/  ULDC.64 UR4, c[0x0][0xaf0] ;  /* 0x0002bc0000047ab9 */ /* 0x000fe20000000a00 */
[----:B------:R-:W-:Y:S02]  /*15ab0*/  VIADD R36, R194, 0x100 ;  /* 0x00000100c2247836 */ /* 0x000fe40000000000 */
[----:B------:R-:W-:Y:S02]  /*15ac0*/  IMAD R4, R30, UR4, RZ ;  /* 0x000000041e047c24 */ /* 0x000fe4000f8e02ff */
[----:B------:R-:W-:-:S04]  /*15ad0*/  IMAD.WIDE.U32 R8, R33, UR4, R8 ;  /* 0x0000000421087c25 */ /* 0x000fc8000f8e0008 */
[----:B--2---:R-:W-:Y:S01]  /*15ae0*/  VIADD R10, R10, 0xffffff80 ;  /* 0xffffff800a0a7836 */ /* 0x004fe20000000000 */
[-C--:B---3--:R-:W-:Y:S02]  /*15af0*/  ISETP.GE.AND P1, PT, R42, R3.reuse, PT ;  /* 0x000000032a00720c */ /* 0x088fe40003f26270 */
[----:B-1----:R-:W0:Y:S01]  /*15b00*/  @P0 LDC R21, c[0x0][0xbec] ;  /* 0x0002fb00ff150b82 */ /* 0x002e220000000800 */
        /* <DEDUP_REMOVED lines=8> */
[-C--:B------:R-:W-:Y:S01]  /*15b90*/  ISETP.GE.AND P1, PT, R40, R3.reuse, PT ;  /* 0x000000032800720c */ /* 0x080fe20003f26270 */
[C---:B------:R-:W-:Y:S01]  /*15ba0*/  VIADD R32, R194.reuse, 0x180 ;  /* 0x00000180c2207836 */ /* 0x040fe20000000000 */
[----:B------:R-:W-:Y:S01]  /*15bb0*/  LOP3.LUT R11, R13, 0xfffffff8, RZ, 0xc0, !PT ;  /* 0xfffffff80d0b7812 */ /* 0x000fe200078ec0ff */
[----:B------:R-:W-:Y:S01]  /*15bc0*/  VIADD R35, R194, 0x140 ;  /* 0x00000140c2237836 */ /* 0x000fe20000000000 */
[----:B------:R-:W-:Y:S01]  /*15bd0*/  SHF.R.S32.HI R26, RZ, 0x3, R13 ;  /* 0x00000003ff1a7819 */ /* 0x000fe2000001140d */
[----:B------:R-:W-:Y:S01]  /*15be0*/  IMAD R13, R33, UR5, R4 ;  /* 0x00000005210d7c24 */ /* 0x000fe2000f8e0204 */
[----:B------:R-:W-:Y:S01]  /*15bf0*/  SEL R12, RZ, 0x1, P2 ;  /* 0x00000001ff0c7807 */ /* 0x000fe20001000000 */
[----:B------:R-:W-:Y:S01]  /*15c00*/  IMAD.IADD R11, R10, 0x1, -R11 ;  /* 0x000000010a0b7824 */ /* 0x000fe200078e0a0b */
[----:B------:R-:W-:Y:S01]  /*15c10*/  ULDC.64 UR4, c[0x0][0xae0] ;  /* 0x0002b80000047ab9 */ /* 0x000fe20000000a00 */
[----:B------:R-:W-:Y:S01]  /*15c20*/  IMAD.IADD R9, R9, 0x1, R13 ;  /* 0x0000000109097824 */ /* 0x000fe200078e020d */
[----:B------:R-:W-:Y:S01]  /*15c30*/  SHF.L.U32 R13, R14, 0x1, RZ ;  /* 0x000000010e0d7819 */ /* 0x000fe200000006ff */
[----:B------:R-:W-:Y:S01]  /*15c40*/  IMAD R10, R11, 0x20, R26 ;  /* 0x000000200b0a7824 */ /* 0x000fe200078e021a */
[----:B------:R-:W-:Y:S01]  /*15c50*/  ISETP.GE.AND P2, PT, R27, R3, PT ;  /* 0x000000031b00720c */ /* 0x000fe20003f46270 */
[----:B------:R-:W-:Y:S01]  /*15c60*/  IMAD.IADD R26, R26, 0x1, R199 ;  /* 0x000000011a1a7824 */ /* 0x000fe200078e02c7 */
[----:B------:R-:W-:Y:S01]  /*15c70*/  LOP3.LUT R12, R13, 0x2, R12, 0xe2, !PT ;  /* 0x000000020d0c7812 */ /* 0x000fe200078ee20c */
[----:B------:R-:W-:Y:S01]  /*15c80*/  IMAD.IADD R10, R199, 0x1, R10 ;  /* 0x00000001c70a7824 */ /* 0x000fe200078e020a */
[----:B------:R-:W-:Y:S01]  /*15c90*/  SHF.R.S32.HI R32, RZ, 0x1f, R32 ;  /* 0x0000001fff207819 */ /* 0x000fe20000011420 */
[----:B------:R-:W-:Y:S01]  /*15ca0*/  VIADD R37, R194, 0x100 ;  /* 0x00000100c2257836 */ /* 0x000fe20000000000 */
[----:B------:R-:W-:Y:S01]  /*15cb0*/  SHF.R.S32.HI R35, RZ, 0x1f, R35 ;  /* 0x0000001fff237819 */ /* 0x000fe20000011423 */
[----:B0-----:R-:W-:-:S03]  /*15cc0*/  @P0 IMAD.HI.U32 R4, R10, R21, RZ ;  /* 0x000000150a040227 */ /* 0x001fc600078e00ff */
[----:B------:R-:W-:Y:S01]  /*15cd0*/  SHF.R.S32.HI R37, RZ, 0x1f, R37 ;  /* 0x0000001fff257819 */ /* 0x000fe20000011425 */
[----:B------:R-:W-:Y:S01]  /*15ce0*/  IMAD.MOV.U32 R11, RZ, RZ, R10 ;  /* 0x000000ffff0b7224 */ /* 0x000fe200078e000a */
[----:B-1----:R-:W-:Y:S01]  /*15cf0*/  @P0 SHF.R.U32.HI R11, RZ, R25, R4 ;  /* 0x00000019ff0b0219 */ /* 0x002fe20000011604 */
[----:B------:R-:W-:Y:S01]  /*15d00*/  IMAD R25, R0, R15, RZ ;  /* 0x0000000f00197224 */ /* 0x000fe200078e02ff */
[----:B------:R-:W-:Y:S01]  /*15d10*/  SEL R4, RZ, 0xffffffff, P1 ;  /* 0xffffffffff047807 */ /* 0x000fe20000800000 */
[----:B------:R-:W-:Y:S01]  /*15d20*/  VIADD R39, R194, 0xc0 ;  /* 0x000000c0c2277836 */ /* 0x000fe20000000000 */
[----:B------:R-:W-:Y:S01]  /*15d30*/  ISETP.GE.AND P0, PT, R38, R3, PT ;  /* 0x000000032600720c */ /* 0x000fe20003f06270 */
[--C-:B------:R-:W-:Y:S01]  /*15d40*/  IMAD.MOV R13, RZ, RZ, -R11.reuse ;  /* 0x000000ffff0d7224 */ /* 0x100fe200078e0a0b */
[----:B------:R-:W-:Y:S01]  /*15d50*/  SHF.R.S32.HI R0, RZ, 0x1f, R11 ;  /* 0x0000001fff007819 */ /* 0x000fe2000001140b */
        /* <DEDUP_REMOVED lines=8> */
[----:B------:R-:W-:Y:S01]  /*15de0*/  IMAD.WIDE.U32 R8, R11, UR4, R8 ;  /* 0x000000040b087c25 */ /* 0x000fe2000f8e0008 */
[----:B------:R-:W-:-:S02]  /*15df0*/  ISETP.GE.AND P0, PT, R34, R3, PT ;  /* 0x000000032200720c */ /* 0x000fc40003f06270 */
[----:B------:R-:W-:Y:S01]  /*15e00*/  LOP3.LUT R12, R15, 0x8, R12, 0xe2, !PT ;  /* 0x000000080f0c7812 */ /* 0x000fe200078ee20c */
[----:B------:R-:W-:Y:S01]  /*15e10*/  IMAD R11, R11, UR5, R0 ;  /* 0x000000050b0b7c24 */ /* 0x000fe2000f8e0200 */
[----:B------:R-:W-:Y:S01]  /*15e20*/  SHF.R.S32.HI R0, RZ, 0x1f, R13 ;  /* 0x0000001fff007819 */ /* 0x000fe2000001140d */
[----:B------:R-:W-:Y:S01]  /*15e30*/  ULDC.64 UR4, c[0x0][0xad8] ;  /* 0x0002b60000047ab9 */ /* 0x000fe20000000a00 */
[----:B------:R-:W-:Y:S01]  /*15e40*/  VIADD R41, R194, 0x80 ;  /* 0x00000080c2297836 */ /* 0x000fe20000000000 */
[----:B------:R-:W-:Y:S01]  /*15e50*/  SHF.R.S32.HI R39, RZ, 0x1f, R39 ;  /* 0x0000001fff277819 */ /* 0x000fe20000011427 */
[----:B------:R-:W-:Y:S02]  /*15e60*/  IMAD.IADD R9, R9, 0x1, R11 ;  /* 0x0000000109097824 */ /* 0x000fe400078e020b */
[----:B------:R-:W-:Y:S01]  /*15e70*/  IMAD.SHL.U32 R11, R4, 0x10, RZ ;  /* 0x00000010040b7824 */ /* 0x000fe200078e00ff */
[----:B------:R-:W-:Y:S01]  /*15e80*/  SEL R4, RZ, 0xffffffff, P0 ;  /* 0xffffffffff047807 */ /* 0x000fe20000000000 */
[----:B------:R-:W-:Y:S01]  /*15e90*/  IMAD R0, R0, UR4, RZ ;  /* 0x0000000400007c24 */ /* 0x000fe2000f8e02ff */
[----:B------:R-:W-:Y:S01]  /*15ea0*/  ISETP.GE.AND P0, PT, R31, R3, PT ;  /* 0x000000031f00720c */ /* 0x000fe20003f06270 */
[----:B------:R-:W-:Y:S01]  /*15eb0*/  IMAD.WIDE.U32 R8, R13, UR4, R8 ;  /* 0x000000040d087c25 */ /* 0x000fe2000f8e0008 */
[----:B------:R-:W-:-:S02]  /*15ec0*/  LOP3.LUT R12, R11, 0x10, R12, 0xe2, !PT ;  /* 0x000000100b0c7812 */ /* 0x000fc400078ee20c */
[----:B------:R-:W-:Y:S01]  /*15ed0*/  SHF.R.S32.HI R41, RZ, 0x1f, R41 ;  /* 0x0000001fff297819 */ /* 0x000fe20000011429 */
[----:B------:R-:W-:Y:S01]  /*15ee0*/  IMAD R11, R13, UR5, R0 ;  /* 0x000000050d0b7c24 */ /* 0x000fe2000f8e0200 */
[----:B------:R-:W-:Y:S01]  /*15ef0*/  SEL R13, RZ, 0x40, P0 ;  /* 0x00000040ff0d7807 */ /* 0x000fe20000000000 */
[----:B------:R-:W-:Y:S01]  /*15f00*/  ULDC.64 UR4, c[0x0][0xa80] ;  /* 0x0002a00000047ab9 */ /* 0x000fe20000000a00 */
[----:B------:R-:W-:Y:S01]  /*15f10*/  ISETP.GE.AND P0, PT, R26, R25, PT ;  /* 0x000000191a00720c */ /* 0x000fe20003f06270 */
[----:B------:R-:W-:Y:S01]  /*15f20*/  IMAD.SHL.U32 R15, R4, 0x20, RZ ;  /* 0x00000020040f7824 */ /* 0x000fe200078e00ff */
[----:B------:R-:W-:Y:S01]  /*15f30*/  LEA R4, P1, R8, UR4, 0x1 ;  /* 0x0000000408047c11 */ /* 0x000fe2000f8208ff */
[----:B------:R-:W-:Y:S01]  /*15f40*/  IMAD.IADD R9, R9, 0x1, R11 ;  /* 0x0000000109097824 */ /* 0x000fe200078e020b */
[----:B------:R-:W-:Y:S01]  /*15f50*/  SEL R0, RZ, 0x80, P2 ;  /* 0x00000080ff007807 */ /* 0x000fe20001000000 */
[----:B------:R-:W-:Y:S01]  /*15f60*/  VIADD R43, R194, 0x40 ;  /* 0x00000040c22b7836 */ /* 0x000fe20000000000 */
[----:B------:R-:W-:Y:S01]  /*15f70*/  LOP3.LUT R12, R15, 0x20, R12, 0xe2, !PT ;  /* 0x000000200f0c7812 */ /* 0x000fe200078ee20c */
[----:B------:R0:W1:Y:S01]  /*15f80*/  SHFL.IDX PT, R14, R4, RZ, 0x181f ;  /* 0x00181fff040e7589 */ /* 0x00006200000e0000 */
[----:B------:R-:W-:-:S02]  /*15f90*/  LEA.HI.X R20, R8, UR5, R9, 0x1, P1 ;  /* 0x0000000508147c11 */ /* 0x000fc400088f0c09 */
[----:B------:R-:W-:Y:S02]  /*15fa0*/  LOP3.LUT R21, R12, R13, RZ, 0xfc, !PT ;  /* 0x0000000d0c157212 */ /* 0x000fe400078efcff */
[----:B------:R-:W-:Y:S01]  /*15fb0*/  SHF.R.S32.HI R43, RZ, 0x1f, R43 ;  /* 0x0000001fff2b7819 */ /* 0x000fe2000001142b */
[----:B------:R0:W2:Y:S01]  /*15fc0*/  SHFL.IDX PT, R15, R20, RZ, 0x181f ;  /* 0x00181fff140f7589 */ /* 0x0000a200000e0000 */
        /* <DEDUP_REMOVED lines=28> */
[----:B------:R-:W-:Y:S02]  /*16190*/  @P4 LEA R14, P5, R27, R14, 0x1 ;  /* 0x0000000e1b0e4211 */ /* 0x000fe400078a08ff */
[-C--:B------:R-:W-:Y:S02]  /*161a0*/  @P0 LEA.HI.X R9, R31, R15.reuse, R32, 0x1, P3 ;  /* 0x0000000f1f090211 */ /* 0x080fe400018f0c20 */
[----:B------:R-:W-:-:S03]  /*161b0*/  @P4 LEA.HI.X R15, R27, R15, R29, 0x1, P5 ;  /* 0x0000000f1b0f4211 */ /* 0x000fc600028f0c1d */
[----:B------:R3:W-:Y:S04]  /*161c0*/  @P0 ST.E.128 desc[UR40][R8.64], RZ ;  /* 0x000000ff08000985 */ /* 0x0007e8000c101d28 */
[----:B------:R3:W-:Y:S02]  /*161d0*/  @P4 ST.E.128 desc[UR40][R14.64], RZ ;  /* 0x000000ff0e004985 */ /* 0x0007e4000c101d28 */
.L_x_8033:
[----:B------:R-:W-:Y:S05]  /*161e0*/  BSYNC B1 ;  /* 0x0000000000017941 */ /* 0x000fea0003800000 */
.L_x_8032:
        /* <DEDUP_REMOVED lines=36> */
.L_x_8026:
[----:B------:R-:W-:Y:S05]  /*16430*/  BSYNC B0 ;  /* 0x0000000000007941 */ /* 0x000fea0003800000 */
.L_x_8019:
[----:B------:R-:W-:Y:S02]  /*16440*/  ULDC UR4, c[0x0][0xc3c] ;  /* 0x00030f0000047ab9 */ /* 0x000fe40000000800 */
[----:B------:R-:W-:-:S13]  /*16450*/  ISETP.GE.AND P0, PT, R7, UR4, PT ;  /* 0x0000000407007c0c */ /* 0x000fda000bf06270 */
[----:B------:R-:W-:Y:S05]  /*16460*/  @!P0 BRA `(.L_x_8034) ;  /* 0xfffffeb4004c8947 */ /* 0x000fea000383ffff */
[----:B------:R-:W-:Y:S05]  /*16470*/  BRA `(.L_x_7879) ;  /* 0x0000008000bc7947 */ /* 0x000fea0003800000 */
.L_x_7877:
[----:B------:R-:W-:-:S08]  /*16480*/  NOP ;  /* 0x0000000000007918 */ /* 0x000fd00000000000 */
[----:B---3--:R-:W0:-:S00]  /*16490*/  USETMAXREG.DEALLOC.CTAPOOL 0x28 ;  /* 0x00000028000079c8 */ /* 0x008e0000080e0500 */
        /* <DEDUP_REMOVED lines=14> */
.L_x_8035:
        /* <DEDUP_REMOVED lines=43> */
.L_x_8039:
[----:B------:R-:W0:Y:S01]  /*16830*/  LDC R2, c[0x0][0xc3c] ;  /* 0x00030f00ff027b82 */ /* 0x000e220000000800 */
[----:B------:R-:W-:Y:S01]  /*16840*/  UIADD3 UR4, UR4, 0x1f, URZ ;  /* 0x0000001f04047890 */ /* 0x000fe2000fffe03f */
[----:B------:R-:W-:Y:S02]  /*16850*/  ULDC UR7, c[0x0][0xc3c] ;  /* 0x00030f0000077ab9 */ /* 0x000fe40000000800 */
[----:B------:R-:W-:-:S03]  /*16860*/  IMAD.U32 R27, RZ, RZ, UR7 ;  /* 0x00000007ff1b7e24 */ /* 0x000fc6000f8e00ff */
        /* <DEDUP_REMOVED lines=30> */
[----:B------:R-:W-:-:S04]  /*16a50*/  IADD3 R9, R4, R9, RZ ;  /* 0x0000000904097210 */ /* 0x000fc80007ffe0ff */
[----:B------:R-:W-:-:S13]  /*16a60*/  ISETP.GT.AND P6, PT, R9, UR6, PT ;  /* 0x0000000609007c0c */ /* 0x000fda000bfc4270 */
[----:B------:R-:W-:Y:S05]  /*16a70*/  @!P6 BRA `(.L_x_8039) ;  /* 0xfffffffc006ce947 */ /* 0x000fea000383ffff */
.L_x_8037:
        /* <DEDUP_REMOVED lines=13> */
.L_x_8040:
        /* <DEDUP_REMOVED lines=29> */
[----:B------:R-:W0:Y:S01]  /*16d20*/  F2I.FTZ.U32.TRUNC.NTZ R3, R11 ;  /* 0x0000000b00037305 */ /* 0x000e22000021f000 */
[----:B------:R-:W-:-:S05]  /*16d30*/  IABS R12, R8 ;  /* 0x00000008000c7213 */ /* 0x000fca0000000000 */
[----:B------:R-:W-:-:S05]  /*16d40*/  IMAD.MOV R12, RZ, RZ, -R12 ;  /* 0x000000ffff0c7224 */ /* 0x000fca00078e0a0c */
[----:B------:R-:W-:-:S05]  /*16d50*/  @P0 VIADD R2, R2, 0x1 ;  /* 0x0000000102020836 */ /* 0x000fca0000000000 */
[----:B------:R-:W-:Y:S01]  /*16d60*/  MOV R13, R2 ;  /* 0x00000002000d7202 */ /* 0x000fe20000000f00 */
[----:B0-----:R-:W-:-:S04]  /*16d70*/  IMAD.MOV R2, RZ, RZ, -R3 ;  /* 0x000000ffff027224 */ /* 0x001fc800078e0a03 */
        /* <DEDUP_REMOVED lines=27> */
.L_x_8041:
        /* <DEDUP_REMOVED lines=33> */
[----:B------:R-:W-:Y:S02]  /*17140*/  VIADDMNMX R8, R8, UR5, R13, PT ;  /* 0x0000000508087c46 */ /* 0x000fe4000b80010d */
[----:B------:R-:W-:-:S02]  /*17150*/  IADD3 R9, R9, 0x1000000, R4 ;  /* 0x0100000009097810 */ /* 0x000fc40007ffe004 */
[-C--:B------:R-:W-:Y:S01]  /*17160*/  IABS R12, R8.reuse ;  /* 0x00000008000c7213 */ /* 0x080fe20000000000 */
[----:B------:R-:W-:Y:S01]  /*17170*/  IMAD.MOV R26, RZ, RZ, -R8 ;  /* 0x000000ffff1a7224 */ /* 0x000fe200078e0a08 */
[----:B------:R-:W-:Y:S02]  /*17180*/  IABS R13, R8 ;  /* 0x00000008000d7213 */ /* 0x000fe40000000000 */
[----:B------:R-:W0:Y:S08]  /*17190*/  I2F.RP R10, R12 ;  /* 0x0000000c000a7306 */ /* 0x000e300000209400 */
[----:B0-----:R-:W0:Y:S02]  /*171a0*/  MUFU.RCP R10, R10 ;  /* 0x0000000a000a7308 */ /* 0x001e240000001000 */
[----:B0-----:R-:W-:-:S06]  /*171b0*/  VIADD R3, R10, 0xffffffe ;  /* 0x0ffffffe0a037836 */ /* 0x001fcc0000000000 */
[----:B------:R-:W0:Y:S02]  /*171c0*/  F2I.FTZ.U32.TRUNC.NTZ R3, R3 ;  /* 0x0000000300037305 */ /* 0x000e24000021f000 */
[----:B0-----:R-:W-:-:S05]  /*171d0*/  IADD3 R11, RZ, -R3, RZ ;  /* 0x80000003ff0b7210 */ /* 0x001fca0007ffe0ff */
        /* <DEDUP_REMOVED lines=18> */
.L_x_8042:
[----:B------:R-:W-:-:S05]  /*17300*/  LOP3.LUT R2, RZ, R2, RZ, 0x33, !PT ;  /* 0x00000002ff027212 */ /* 0x000fca00078e33ff */
[----:B------:R-:W-:Y:S01]  /*17310*/  IMAD.IADD R25, R7, 0x1, R2 ;  /* 0x0000000107197824 */ /* 0x000fe200078e0202 */
[----:B------:R-:W-:Y:S06]  /*17320*/  BRA `(.L_x_8043) ;  /* 0x00000000000c7947 */ /* 0x000fec0003800000 */
.L_x_8038:
[----:B------:R-:W-:Y:S02]  /*17330*/  IMAD.MOV.U32 R25, RZ, RZ, RZ ;  /* 0x000000ffff197224 */ /* 0x000fe400078e00ff */
[----:B------:R-:W-:Y:S02]  /*17340*/  IMAD.U32 R24, RZ, RZ, UR6 ;  /* 0x00000006ff187e24 */ /* 0x000fe4000f8e00ff */
[----:B------:R-:W-:-:S07]  /*17350*/  IMAD.MOV.U32 R26, RZ, RZ, RZ ;  /* 0x000000ffff1a7224 */ /* 0x000fce00078e00ff */
.L_x_8043:
[----:B------:R-:W-:-:S13]  /*17360*/  ISETP.NE.AND P0, PT, R6, RZ, PT ;  /* 0x000000ff0600720c */ /* 0x000fda0003f05270 */
[----:B------:R-:W0:Y:S01]  /*17370*/  @!P0 S2R R3, SR_CgaCtaId ;  /* 0x0000000000038919 */ /* 0x000e220000008800 */
[----:B------:R-:W-:-:S04]  /*17380*/  @!P0 MOV R2, 0x400 ;  /* 0x0000040000028802 */ /* 0x000fc80000000f00 */
[----:B0-----:R-:W-:-:S05]  /*17390*/  @!P0 LEA R2, R3, R2, 0x18 ;  /* 0x0000000203028211 */ /* 0x001fca00078ec0ff */
[----:B------:R1:W-:Y:S01]  /*173a0*/  @!P0 STS.128 [R2+0x28cd0], R24 ;  /* 0x028cd01802008388 */ /* 0x0003e20000000c00 */
[----:B------:R-:W-:Y:S06]  /*173b0*/  BAR.ARV 0x5, 0x180 ;  /* 0x0146000000007b1d */ /* 0x000fec0000002000 */
.L_x_8036:
[----:B------:R2:W-:Y:S01]  /*173c0*/  STL [R1+0x24], RZ ;  /* 0x000024ff01007387 */ /* 0x0005e20000100800 */
[----:B------:R-:W-:Y:S01]  /*173d0*/  ULDC UR4, c[0x0][0xc3c] ;  /* 0x00030f0000047ab9 */ /* 0x000fe20000000800 */
[----:B------:R-:W-:Y:S01]  /*173e0*/  MOV R28, 0x1 ;  /* 0x00000001001c7802 */ /* 0x000fe20000000f00 */
[----:B------:R-:W-:Y:S01]  /*173f0*/  IMAD.MOV.U32 R22, RZ, RZ, RZ ;  /* 0x000000ffff167224 */ /* 0x000fe200078e00ff */
[----:B0-----:R-:W-:-:S13]  /*17400*/  ISETP.GE.AND P0, PT, R27, UR4, PT ;  /* 0x000000041b007c0c */ /* 0x001fda000bf06270 */
[----:B--2---:R-:W-:Y:S05]  /*17410*/  @P0 BRA `(.L_x_8044) ;  /* 0x0000006c00f80947 */ /* 0x004fea0003800000 */
[----:B------:R-:W2:Y:S01]  /*17420*/  LDL R5, [R1] ;  /* 0x0000000001057983 */ /* 0x000ea20000100800 */
[----:B------:R-:W0:Y:S01]  /*17430*/  S2UR UR5, SR_CgaCtaId ;  /* 0x00000000000579c3 */ /* 0x000e220000008800 */
[C---:B-1----:R-:W-:Y:S01]  /*17440*/  IMAD.SHL.U32 R2, R0.reuse, 0x8, RZ ;  /* 0x0000000800027824 */ /* 0x042fe200078e00ff */
[----:B------:R-:W-:Y:S01]  /*17450*/  LOP3.LUT R6, R0, 0x7f, RZ, 0xc0, !PT ;  /* 0x0000007f00067812 */ /* 0x000fe200078ec0ff */
[----:B------:R-:W-:Y:S01]  /*17460*/  UMOV UR4, 0x400 ;  /* 0x0000040000047882 */ /* 0x000fe20000000000 */
[----:B------:R-:W-:Y:S01]  /*17470*/  BSSY B8, `(.L_x_8044) ;  /* 0x00006f8000087945 */ /* 0x000fe20003800000 */
[----:B------:R-:W-:Y:S01]  /*17480*/  IMAD.MOV.U32 R29, RZ, RZ, 0x1 ;  /* 0x00000001ff1d7424 */ /* 0x000fe200078e00ff */
[----:B------:R-:W-:Y:S01]  /*17490*/  LOP3.LUT R3, R2, 0x1f8, RZ, 0xc0, !PT ;  /* 0x000001f802037812 */ /* 0x000fe200078ec0ff */
[----:B------:R-:W-:Y:S01]  /*174a0*/  IMAD.SHL.U32 R35, R6, 0x8, RZ ;  /* 0x0000000806237824 */ /* 0x000fe200078e00ff */
[----:B------:R-:W-:Y:S01]  /*174b0*/  LOP3.LUT R2, R2, 0x38, RZ, 0xc0, !PT ;  /* 0x0000003802027812 */ /* 0x000fe200078ec0ff */
[----:B------:R-:W-:Y:S01]  /*174c0*/  IMAD.MOV.U32 R19, RZ, RZ, RZ ;  /* 0x000000ffff137224 */ /* 0x000fe200078e00ff */
        /* <DEDUP_REMOVED lines=9> */
[----:B------:R-:W-:Y:S01]  /*17560*/  ULDC UR36, c[0x0][0xc] ;  /* 0x0000030000247ab9 */ /* 0x000fe20000000800 */
[----:B------:R-:W-:-:S02]  /*17570*/  LOP3.LUT R0, R2, 0x140, RZ, 0xfc, !PT ;  /* 0x0000014002007812 */ /* 0x000fc400078efcff */
[C---:B------:R-:W-:Y:S01]  /*17580*/  LOP3.LUT R3, R2.reuse, 0x40, RZ, 0xfc, !PT ;  /* 0x0000004002037812 */ /* 0x040fe200078efcff */
[----:B0-----:R-:W-:Y:S01]  /*17590*/  ULEA UR4, UR5, UR4, 0x18 ;  /* 0x0000000405047291 */ /* 0x001fe2000f8ec03f */
[C---:B------:R-:W-:Y:S02]  /*175a0*/  LOP3.LUT R3, R2.reuse, 0x100, RZ, 0xfc, !PT ;  /* 0x0000010002037812 */ /* 0x040fe400078efcff */
[----:B------:R-:W-:-:S03]  /*175b0*/  LOP3.LUT R3, R2, 0x180, RZ, 0xfc, !PT ;  /* 0x0000018002037812 */ /* 0x000fc600078efcff */
[----:B------:R-:W-:-:S04]  /*175c0*/  IMAD.U32 R17, RZ, RZ, UR4 ;  /* 0x00000004ff117e24 */ /* 0x000fc8000f8e00ff */
[----:B------:R-:W-:Y:S01]  /*175d0*/  IMAD R0, R35, 0x2, R17 ;  /* 0x0000000223007824 */ /* 0x000fe200078e0211 */
[----:B--2---:R-:W-:-:S05]  /*175e0*/  LOP3.LUT R4, R5, 0x2, RZ, 0xfc, !PT ;  /* 0x0000000205047812 */ /* 0x004fca00078efcff */
[----:B------:R0:W-:Y:S04]  /*175f0*/  STL [R1+0x48], R4 ;  /* 0x0000480401007387 */ /* 0x0001e80000100800 */
[----:B------:R1:W-:Y:S04]  /*17600*/  STL [R1+0x24], RZ ;  /* 0x000024ff01007387 */ /* 0x0003e80000100800 */
[----:B------:R1:W-:Y:S01]  /*17610*/  STL [R1+0x3c], R0 ;  /* 0x00003c0001007387 */ /* 0x0003e20000100800 */
[C---:B0-----:R-:W-:Y:S02]  /*17620*/  LOP3.LUT R4, R2.reuse, 0x80, RZ, 0xfc, !PT ;  /* 0x0000008002047812 */ /* 0x041fe400078efcff */
[----:B------:R-:W-:-:S07]  /*17630*/  LOP3.LUT R2, R2, 0x1c0, RZ, 0xfc, !PT ;  /* 0x000001c002027812 */ /* 0x000fce00078efcff */
.L_x_8155:
[----:B------:R-:W0:Y:S02]  /*17640*/  LDC.64 R2, c[0x0][0xc88] ;  /* 0x00032200ff027b82 */ /* 0x000e240000000a00 */
[----:B0-----:R-:W-:-:S05]  /*17650*/  IMAD.WIDE R2, R27, 0x4, R2 ;  /* 0x000000041b027825 */ /* 0x001fca00078e0202 */
[----:B-1----:R-:W1:Y:S01]  /*17660*/  LDG.E R31, desc[UR40][R2.64] ;  /* 0x00000028021f7981 */ /* 0x002e62000c1e1900 */
[----:B------:R-:W-:Y:S05]  /*17670*/  YIELD ;  /* 0x0000000000007946 */ /* 0x000fea0003800000 */
[----:B------:R-:W-:Y:S01]  /*17680*/  ULDC.64 UR4, c[0x0][0xa28] ;  /* 0x00028a0000047ab9 */ /* 0x000fe20000000a00 */
[----:B------:R-:W-:Y:S01]  /*17690*/  IMAD.MOV.U32 R33, RZ, RZ, RZ ;  /* 0x000000ffff217224 */ /* 0x000fe200078e00ff */
[----:B------:R-:W-:Y:S01]  /*176a0*/  ISETP.NE.U32.AND P0, PT, RZ, UR4, PT ;  /* 0x00000004ff007c0c */ /* 0x000fe2000bf05070 */
[----:B------:R-:W-:Y:S01]  /*176b0*/  ULDC.64 UR8, c[0x0][0xa18] ;  /* 0x0002860000087ab9 */ /* 0x000fe20000000a00 */
[----:B--23--:R-:W-:Y:S01]  /*176c0*/  MOV R6, RZ ;  /* 0x000000ff00067202 */ /* 0x00cfe20000000f00 */
        /* <DEDUP_REMOVED lines=39> */
[----:B--2---:R0:W-:Y:S01]  /*17940*/  STL [R1+0x14], R8 ;  /* 0x0000140801007387 */ /* 0x0041e20000100800 */
[----:B------:R-:W-:Y:S01]  /*17950*/  IMAD.MOV.U32 R10, RZ, RZ, R8 ;  /* 0x000000ffff0a7224 */ /* 0x000fe200078e0008 */
[----:B----4-:R-:W-:Y:S06]  /*17960*/  @P2 BRA `(.L_x_8045) ;  /* 0x0000000000142947 */ /* 0x010fec0003800000 */
[----:B------:R-:W-:Y:S05]  /*17970*/  @!P0 BRA `(.L_x_8045) ;  /* 0x0000000000108947 */ /* 0x000fea0003800000 */
[----:B------:R-:W2:Y:S04]  /*17980*/  LDG.E R7, desc[UR40][R2.64] ;  /* 0x0000002802077981 */ /* 0x000ea8000c1e1900 */
[----:B------:R-:W2:Y:S02]  /*17990*/  LDG.E R2, desc[UR40][R2.64+0x4] ;  /* 0x0000042802027981 */ /* 0x000ea4000c1e1900 */
[----:B--2---:R-:W-:-:S05]  /*179a0*/  IMAD.IADD R10, R2, 0x1, -R7 ;  /* 0x00000001020a7824 */ /* 0x004fca00078e0a07 */
[----:B------:R1:W-:Y:S02]  /*179b0*/  STL [R1+0x14], R10 ;  /* 0x0000140a01007387 */ /* 0x0003e40000100800 */
.L_x_8045:
[----:B------:R-:W-:Y:S01]  /*179c0*/  ULDC.64 UR4, c[0x0][0xa20] ;  /* 0x0002880000047ab9 */ /* 0x000fe20000000a00 */
[C---:B0-----:R-:W-:Y:S02]  /*179d0*/  LOP3.LUT R8, R26.reuse, 0xff000000, RZ, 0xc0, !PT ;  /* 0xff0000001a087812 */ /* 0x041fe400078ec0ff */
[----:B------:R-:W-:Y:S02]  /*179e0*/  ISETP.NE.U32.AND P0, PT, RZ, UR4, PT ;  /* 0x00000004ff007c0c */ /* 0x000fe4000bf05070 */
[----:B------:R-:W-:Y:S02]  /*179f0*/  SHF.R.U32.HI R8, RZ, 0x8, R8 ;  /* 0x00000008ff087819 */ /* 0x000fe40000011608 */
[----:B------:R-:W-:Y:S02]  /*17a00*/  ISETP.NE.AND.EX P0, PT, RZ, UR5, PT, P0 ;  /* 0x00000005ff007c0c */ /* 0x000fe4000bf05300 */
[C---:B------:R-:W-:Y:S02]  /*17a10*/  LOP3.LUT R2, R26.reuse, 0xff0000, RZ, 0xc0, !PT ;  /* 0x00ff00001a027812 */ /* 0x040fe400078ec0ff */
        /* <DEDUP_REMOVED lines=8> */
.L_x_8046:
        /* <DEDUP_REMOVED lines=9> */
.L_x_8047:
[----:B0-----:R-:W2:Y:S01]  /*17b30*/  @P1 LDG.E R2, desc[UR40][R4.64] ;  /* 0x0000002804021981 */ /* 0x001ea2000c1e1900 */
[----:B------:R-:W0:Y:S03]  /*17b40*/  LDC R3, c[0x0][0x448] ;  /* 0x00011200ff037b82 */ /* 0x000e260000000800 */
[----:B------:R3:W2:Y:S01]  /*17b50*/  @P1 LDG.E R5, desc[UR40][R4.64+0x4] ;  /* 0x0000042804051981 */ /* 0x0006a2000c1e1900 */
[----:B-----5:R-:W-:Y:S01]  /*17b60*/  IMAD.IADD R9, R9, 0x1, -R33 ;  /* 0x0000000109097824 */ /* 0x020fe200078e0a21 */
[----:B------:R-:W-:Y:S01]  /*17b70*/  BSSY B0, `(.L_x_8048) ;  /* 0x0000036000007945 */ /* 0x000fe20003800000 */
[----:B------:R-:W-:Y:S01]  /*17b80*/  LOP3.LUT R32, R8, 0xff, RZ, 0xc0, !PT ;  /* 0x000000ff08207812 */ /* 0x000fe200078ec0ff */
[----:B------:R-:W-:Y:S01]  /*17b90*/  IMAD.MOV.U32 R13, RZ, RZ, RZ ;  /* 0x000000ffff0d7224 */ /* 0x000fe200078e00ff */
[----:B0-----:R-:W-:-:S13]  /*17ba0*/  ISETP.NE.AND P0, PT, R3, 0x1, PT ;  /* 0x000000010300780c */ /* 0x001fda0003f05270 */
[----:B---3--:R-:W0:Y:S08]  /*17bb0*/  @P0 LDC R4, c[0x0][0x44c] ;  /* 0x00011300ff040b82 */ /* 0x008e300000000800 */
[----:B------:R-:W3:Y:S01]  /*17bc0*/  @P0 LDC R3, c[0x0][0x450] ;  /* 0x00011400ff030b82 */ /* 0x000ee20000000800 */
[----:B--2---:R-:W-:Y:S02]  /*17bd0*/  @P1 IMAD.IADD R6, R5, 0x1, -R2 ;  /* 0x0000000105061824 */ /* 0x004fe400078e0a02 */
[----:B------:R-:W-:-:S03]  /*17be0*/  IMAD.SHL.U32 R2, R25, 0x40, RZ ;  /* 0x0000004019027824 */ /* 0x000fc600078e00ff */
[----:B------:R-:W-:Y:S01]  /*17bf0*/  IADD3 R7, R9, R6, RZ ;  /* 0x0000000609077210 */ /* 0x000fe20007ffe0ff */
[----:B------:R-:W-:-:S03]  /*17c00*/  VIADD R2, R2, 0x3f ;  /* 0x0000003f02027836 */ /* 0x000fc60000000000 */
[C---:B------:R-:W-:Y:S01]  /*17c10*/  IADD3 R5, R7.reuse, 0x40, -R10 ;  /* 0x0000004007057810 */ /* 0x040fe20007ffe80a */
[----:B0-----:R-:W-:Y:S01]  /*17c20*/  @P0 IMAD.HI.U32 R4, R2, R4, RZ ;  /* 0x0000000402040227 */ /* 0x001fe200078e00ff */
[----:B------:R0:W-:Y:S04]  /*17c30*/  STL [R1+0x4], R7 ;  /* 0x0000040701007387 */ /* 0x0001e80000100800 */
[----:B---3--:R-:W-:Y:S01]  /*17c40*/  @P0 SHF.R.U32.HI R2, RZ, R3, R4 ;  /* 0x00000003ff020219 */ /* 0x008fe20000011604 */
[----:B------:R-:W-:-:S04]  /*17c50*/  VIADD R3, R7, 0x3f ;  /* 0x0000003f07037836 */ /* 0x000fc80000000000 */
[----:B------:R-:W-:Y:S01]  /*17c60*/  IMAD.IADD R2, R5, 0x1, R2 ;  /* 0x0000000105027824 */ /* 0x000fe200078e0202 */
[----:B------:R-:W-:-:S04]  /*17c70*/  SHF.R.S32.HI R4, RZ, 0x1f, R3 ;  /* 0x0000001fff047819 */ /* 0x000fc80000011403 */
[----:B------:R-:W-:Y:S02]  /*17c80*/  LEA.HI R4, R4, R3, RZ, 0x6 ;  /* 0x0000000304047211 */ /* 0x000fe400078f30ff */
[----:B------:R-:W-:Y:S02]  /*17c90*/  SHF.R.S32.HI R3, RZ, 0x1f, R2 ;  /* 0x0000001fff037819 */ /* 0x000fe40000011402 */
[----:B0-----:R-:W-:Y:S02]  /*17ca0*/  SHF.R.S32.HI R7, RZ, 0x6, R4 ;  /* 0x00000006ff077819 */ /* 0x001fe40000011404 */
[----:B------:R-:W-:Y:S02]  /*17cb0*/  LEA.HI R3, R3, R2, RZ, 0x6 ;  /* 0x0000000203037211 */ /* 0x000fe400078f30ff */
[----:B------:R-:W-:Y:S02]  /*17cc0*/  SHF.R.U32.HI R4, RZ, 0x10, R8 ;  /* 0x00000010ff047819 */ /* 0x000fe40000011608 */
[----:B------:R-:W-:-:S04]  /*17cd0*/  SHF.R.S32.HI R3, RZ, 0x6, R3 ;  /* 0x00000006ff037819 */ /* 0x000fc80000011403 */
        /* <DEDUP_REMOVED lines=31> */
.L_x_8049:
[----:B------:R-:W-:Y:S05]  /*17ed0*/  BSYNC B0 ;  /* 0x0000000000007941 */ /* 0x000fea0003800000 */
.L_x_8048:
[-C--:B------:R-:W-:Y:S01]  /*17ee0*/  IMAD R2, R32, R13.reuse, RZ ;  /* 0x0000000d20027224 */ /* 0x080fe200078e02ff */
[----:B------:R-:W-:Y:S04]  /*17ef0*/  BSSY B0, `(.L_x_8050) ;  /* 0x00001a8000007945 */ /* 0x000fe80003800000 */
[C---:B------:R-:W-:Y:S02]  /*17f00*/  VIADDMNMX R10, R2.reuse, R13, R10, PT ;  /* 0x0000000d020a7246 */ /* 0x040fe4000380010a */
[----:B------:R-:W-:-:S03]  /*17f10*/  LEA R2, R2, -R9, 0x6 ;  /* 0x8000000902027211 */ /* 0x000fc600078e30ff */
        /* <DEDUP_REMOVED lines=20> */
.L_x_8210:
[----:B-1----:R-:W-:Y:S02]  /*18060*/  ISETP.NE.AND P0, PT, R14, RZ, PT ;  /* 0x000000ff0e00720c */ /* 0x002fe40003f05270 */
[----:B------:R-:W-:-:S11]  /*18070*/  PLOP3.LUT P6, PT, PT, PT, PT, 0x8, 0x0 ;  /* 0x000000000000781c */ /* 0x000fd60003fce170 */
[----:B------:R-:W-:Y:S05]  /*18080*/  @P0 BRA `(.L_x_8053) ;  /* 0x00000000000c0947 */ /* 0x000fea0003800000 */
[----:B------:R-:W-:-:S03]  /*18090*/  UMOV UR4, 0xffffffff ;  /* 0xffffffff00047882 */ /* 0x000fc60000000000 */
[----:B------:R-:W-:Y:S05]  /*180a0*/  BRA.DIV UR4, `(.L_x_8054) ;  /* 0x0000007a04287947 */ /* 0x000fea000b800000 */
[----:B------:R-:W-:-:S13]  /*180b0*/  ELECT P6, URZ, PT ;  /* 0x00000000003f782f */ /* 0x000fda00038c0000 */
.L_x_8053:
        /* <DEDUP_REMOVED lines=9> */
.L_x_8213:
[----:B------:R-:W-:Y:S05]  /*18150*/  BSYNC B1 ;  /* 0x0000000000017941 */ /* 0x000fea0003800000 */
.L_x_8055:
        /* <DEDUP_REMOVED lines=10> */
.L_x_8214:
[----:B------:R-:W-:Y:S05]  /*18200*/  BSYNC B2 ;  /* 0x0000000000027941 */ /* 0x000fea0003800000 */
.L_x_8059:
        /* <DEDUP_REMOVED lines=9> */
.L_x_8062:
[----:B------:R-:W-:Y:S05]  /*182a0*/  BSYNC B2 ;  /* 0x0000000000027941 */ /* 0x000fea0003800000 */
.L_x_8061:
        /* <DEDUP_REMOVED lines=12> */
.L_x_8063:
        /* <DEDUP_REMOVED lines=13> */
.L_x_8215:
[----:B------:R-:W-:Y:S05]  /*18440*/  BSYNC B2 ;  /* 0x0000000000027941 */ /* 0x000fea0003800000 */
.L_x_8064:
[----:B------:R-:W-:Y:S01]  /*18450*/  BSSY B2, `(.L_x_8066) ;  /* 0x000000b000027945 */ /* 0x000fe20003800000 */
[----:B------:R-:W-:Y:S01]  /*18460*/  MOV R12, 0x0 ;  /* 0x00000000000c7802 */ /* 0x000fe20000000f00 */
[----:B------:R-:W-:Y:S02]  /*18470*/  IMAD.MOV.U32 R13, RZ, RZ, 0x12f00000 ;  /* 0x12f00000ff0d7424 */ /* 0x000fe400078e00ff */
[----:B------:R-:W-:Y:S05]  /*18480*/  @P1 BRA `(.L_x_8067) ;  /* 0x00000000001c1947 */ /* 0x000fea0003800000 */
[----:B------:R-:W2:Y:S01]  /*18490*/  S2R R11, SR_TID.X ;  /* 0x00000000000b7919 */ /* 0x000ea20000002100 */
[----:B01----:R-:W-:-:S04]  /*184a0*/  IMAD.MOV.U32 R9, RZ, RZ, 0x10000 ;  /* 0x00010000ff097424 */ /* 0x003fc800078e00ff */
[----:B------:R3:W-:Y:S01]  /*184b0*/  SYNCS.ARRIVE.TRANS64 RZ, [R3+URZ+0x28cb0], R9 ;  /* 0x028cb00903ff79a7 */ /* 0x0007e2000800003f */
[----:B--2---:R-:W-:-:S04]  /*184c0*/  LOP3.LUT R11, R11, 0x1f, RZ, 0xc0, !PT ;  /* 0x0000001f0b0b7812 */ /* 0x004fc800078ec0ff */
[----:B------:R-:W-:-:S13]  /*184d0*/  ISETP.NE.AND P0, PT, R11, RZ, PT ;  /* 0x000000ff0b00720c */ /* 0x000fda0003f05270 */
[----:B---3--:R-:W-:Y:S05]  /*184e0*/  @!P0 BRA `(.L_x_8067) ;  /* 0x0000000000048947 */ /* 0x008fea0003800000 */
[----:B------:R-:W-:Y:S01]  /*184f0*/  BPT.TRAP 0x1 ;  /* 0x000000040000795c */ /* 0x000fe20000300000 */
.L_x_8067:
[----:B------:R-:W-:Y:S05]  /*18500*/  BSYNC B2 ;  /* 0x0000000000027941 */ /* 0x000fea0003800000 */
.L_x_8066:
        /* <DEDUP_REMOVED lines=9> */
.L_x_8068:
        /* <DEDUP_REMOVED lines=15> */
.L_x_8069:
        /* <DEDUP_REMOVED lines=15> */
.L_x_8070:
        /* <DEDUP_REMOVED lines=15> */
.L_x_8071:
        /* <DEDUP_REMOVED lines=15> */
.L_x_8072:
        /* <DEDUP_REMOVED lines=15> */
.L_x_8073:
        /* <DEDUP_REMOVED lines=15> */
.L_x_8074:
        /* <DEDUP_REMOVED lines=15> */
.L_x_8075:
        /* <DEDUP_REMOVED lines=10> */
.L_x_8058:
[----:B------:R-:W-:Y:S05]  /*18cd0*/  BSYNC B1 ;  /* 0x0000000000017941 */ /* 0x000fea0003800000 */
.L_x_8057:
        /* <DEDUP_REMOVED lines=9> */
.L_x_8095:
        /* <DEDUP_REMOVED lines=11> */
.L_x_8216:
[----:B------:R-:W-:Y:S05]  /*18e20*/  BSYNC B2 ;  /* 0x0000000000027941 */ /* 0x000fea0003800000 */
.L_x_8078:
        /* <DEDUP_REMOVED lines=9> */
.L_x_8081:
[----:B------:R-:W-:Y:S05]  /*18ec0*/  BSYNC B2 ;  /* 0x0000000000027941 */ /* 0x000fea0003800000 */
.L_x_8080:
        /* <DEDUP_REMOVED lines=11> */
.L_x_8082:
        /* <DEDUP_REMOVED lines=13> */
.L_x_8217:
[----:B------:R-:W-:Y:S05]  /*19050*/  BSYNC B2 ;  /* 0x0000000000027941 */ /* 0x000fea0003800000 */
.L_x_8083:
        /* <DEDUP_REMOVED lines=11> */
.L_x_8086:
[----:B------:R-:W-:Y:S05]  /*19110*/  BSYNC B2 ;  /* 0x0000000000027941 */ /* 0x000fea0003800000 */
.L_x_8085:
        /* <DEDUP_REMOVED lines=8> */
[----:B------:R-:W-:-:S11]  /*191a0*/  IADD3 R9, R9, 0x28cb0, RZ ;  /* 0x00028cb009097810 */ /* 0x000fd60007ffe0ff */
.L_x_8087:
        /* <DEDUP_REMOVED lines=15> */
.L_x_8088:
        /* <DEDUP_REMOVED lines=15> */
.L_x_8089:
        /* <DEDUP_REMOVED lines=15> */
.L_x_8090:
        /* <DEDUP_REMOVED lines=15> */
.L_x_8091:
        /* <DEDUP_REMOVED lines=15> */
.L_x_8092:
        /* <DEDUP_REMOVED lines=15> */
.L_x_8093:
        /* <DEDUP_REMOVED lines=15> */
.L_x_8094:
        /* <DEDUP_REMOVED lines=10> */
.L_x_8077:
[----:B------:R-:W-:Y:S05]  /*198e0*/  BSYNC B1 ;  /* 0x0000000000017941 */ /* 0x000fea0003800000 */
.L_x_8076:
        /* <DEDUP_REMOVED lines=8> */
.L_x_8051:
[----:B------:R-:W-:Y:S05]  /*19970*/  BSYNC B0 ;  /* 0x0000000000007941 */ /* 0x000fea0003800000 */
.L_x_8050:
        /* <DEDUP_REMOVED lines=8> */
[----:B0-----:R-:W0:Y:S08]  /*19a00*/  @P1 LDC R3, c[0x0][0x44c] ;  /* 0x00011300ff031b82 */ /* 0x001e300000000800 */
[----:B------:R-:W1:Y:S01]  /*19a10*/  @P1 LDC R0, c[0x0][0x450] ;  /* 0x00011400ff001b82 */ /* 0x000e620000000800 */
[----:B0-----:R-:W-:-:S05]  /*19a20*/  @P1 IMAD.HI.U32 R3, R2, R3, RZ ;  /* 0x0000000302031227 */ /* 0x001fca00078e00ff */
[----:B-1----:R-:W-:-:S05]  /*19a30*/  @P1 SHF.R.U32.HI R2, RZ, R0, R3 ;  /* 0x00000000ff021219 */ /* 0x002fca0000011603 */
[----:B------:R-:W-:-:S05]  /*19a40*/  IMAD.IADD R2, R5, 0x1, R2 ;  /* 0x0000000105027824 */ /* 0x000fca00078e0202 */
[----:B------:R-:W-:-:S04]  /*19a50*/  SHF.R.S32.HI R0, RZ, 0x1f, R2 ;  /* 0x0000001fff007819 */ /* 0x000fc80000011402 */
[----:B------:R-:W-:-:S04]  /*19a60*/  LEA.HI R0, R0, R2, RZ, 0x6 ;  /* 0x0000000200007211 */ /* 0x000fc800078f30ff */
[----:B------:R-:W-:-:S04]  /*19a70*/  SHF.R.S32.HI R0, RZ, 0x6, R0 ;  /* 0x00000006ff007819 */ /* 0x000fc80000011400 */
[----:B------:R-:W-:Y:S01]  /*19a80*/  VIMNMX R7, R7, R0, PT ;  /* 0x0000000007077248 */ /* 0x000fe20003fe0100 */
[----:B------:R-:W-:-:S03]  /*19a90*/  IMAD.MOV.U32 R0, RZ, RZ, RZ ;  /* 0x000000ffff007224 */ /* 0x000fc600078e00ff */
[----:B------:R-:W-:-:S13]  /*19aa0*/  ISETP.GE.AND P1, PT, R7, 0x1, PT ;  /* 0x000000010700780c */ /* 0x000fda0003f26270 */
[----:B--2---:R-:W-:Y:S05]  /*19ab0*/  @!P1 BRA `(.L_x_8097) ;  /* 0x0000000000689947 */ /* 0x004fea0003800000 */
[-C--:B------:R-:W-:Y:S02]  /*19ac0*/  IABS R0, R4.reuse ;  /* 0x0000000400007213 */ /* 0x080fe40000000000 */
[----:B------:R-:W-:Y:S02]  /*19ad0*/  IABS R6, R4 ;  /* 0x0000000400067213 */ /* 0x000fe40000000000 */
[----:B------:R-:W0:Y:S03]  /*19ae0*/  I2F.RP R2, R0 ;  /* 0x0000000000027306 */ /* 0x000e260000209400 */
[----:B------:R-:W-:-:S05]  /*19af0*/  IMAD.MOV R6, RZ, RZ, -R6 ;  /* 0x000000ffff067224 */ /* 0x000fca00078e0a06 */
[----:B0-----:R-:W0:Y:S02]  /*19b00*/  MUFU.RCP R2, R2 ;  /* 0x0000000200027308 */ /* 0x001e240000001000 */
[----:B0-----:R-:W-:-:S06]  /*19b10*/  IADD3 R2, R2, 0xffffffe, RZ ;  /* 0x0ffffffe02027810 */ /* 0x001fcc0007ffe0ff */
[----:B------:R-:W0:Y:S02]  /*19b20*/  F2I.FTZ.U32.TRUNC.NTZ R3, R2 ;  /* 0x0000000200037305 */ /* 0x000e24000021f000 */
        /* <DEDUP_REMOVED lines=19> */
.L_x_8097:
[----:B------:R-:W-:Y:S05]  /*19c60*/  BSYNC B0 ;  /* 0x0000000000007941 */ /* 0x000fea0003800000 */
.L_x_8096:
        /* <DEDUP_REMOVED lines=23> */
.L_x_8099:
        /* <DEDUP_REMOVED lines=20> */
.L_x_8102:
[----:B------:R-:W-:Y:S05]  /*19f20*/  BSYNC B6 ;  /* 0x0000000000067941 */ /* 0x000fea0003800000 */
.L_x_8101:
        /* <DEDUP_REMOVED lines=20> */
.L_x_8105:
        /* <DEDUP_REMOVED lines=15> */
.L_x_8104:
[----:B------:R-:W-:Y:S05]  /*1a160*/  BSYNC B6 ;  /* 0x0000000000067941 */ /* 0x000fea0003800000 */
.L_x_8103:
[----:B------:R-:W2:Y:S01]  /*1a170*/  LDL R34, [R1+0x20] ;  /* 0x0000200001227983 */ /* 0x000ea20000100800 */
[----:B------:R-:W-:Y:S01]  /*1a180*/  ULDC.64 UR4, c[0x0][0x9f8] ;  /* 0x00027e0000047ab9 */ /* 0x000fe20000000a00 */
[----:B------:R-:W0:Y:S02]  /*1a190*/  LDC R8, c[0x0][0x430] ;  /* 0x00010c00ff087b82 */ /* 0x000e240000000800 */
[----:B------:R-:W3:Y:S01]  /*1a1a0*/  LDL R20, [R1+0x4] ;  /* 0x0000040001147983 */ /* 0x000ee20000100800 */
[----:B------:R-:W-:Y:S01]  /*1a1b0*/  ISETP.NE.U32.AND P0, PT, RZ, UR4, PT ;  /* 0x00000004ff007c0c */ /* 0x000fe2000bf05070 */
[----:B------:R-:W1:Y:S03]  /*1a1c0*/  S2R R21, SR_TID.X ;  /* 0x0000000000157919 */ /* 0x000e660000002100 */
[----:B------:R-:W-:-:S13]  /*1a1d0*/  ISETP.NE.AND.EX P0, PT, RZ, UR5, PT, P0 ;  /* 0x00000005ff007c0c */ /* 0x000fda000bf05300 */
[----:B------:R-:W-:Y:S01]  /*1a1e0*/  @P0 IADD3 R2, P1, R23, UR4, RZ ;  /* 0x0000000417020c10 */ /* 0x000fe2000ff3e0ff */
[----:B------:R-:W-:-:S03]  /*1a1f0*/  ULDC UR4, c[0x0][0x320] ;  /* 0x0000c80000047ab9 */ /* 0x000fc60000000800 */
[----:B------:R-:W-:-:S05]  /*1a200*/  @P0 IADD3.X R3, R30, UR5, RZ, P1, !PT ;  /* 0x000000051e030c10 */ /* 0x000fca0008ffe4ff */
[----:B------:R4:W3:Y:S01]  /*1a210*/  @P0 LDG.E R26, desc[UR40][R2.64] ;  /* 0x00000028021a0981 */ /* 0x0008e2000c1e1900 */
[----:B-1----:R-:W-:-:S04]  /*1a220*/  LOP3.LUT R21, R21, 0x7f, RZ, 0xc0, !PT ;  /* 0x0000007f15157812 */ /* 0x002fc800078ec0ff */
[----:B------:R-:W-:Y:S02]  /*1a230*/  SHF.R.U32.HI R0, RZ, 0x3, R21 ;  /* 0x00000003ff007819 */ /* 0x000fe40000011615 */
[----:B------:R-:W1:Y:S01]  /*1a240*/  S2R R21, SR_TID.X ;  /* 0x0000000000157919 */ /* 0x000e620000002100 */
[----:B0-----:R-:W-:Y:S01]  /*1a250*/  ISETP.NE.AND P1, PT, R8, 0x1, PT ;  /* 0x000000010800780c */ /* 0x001fe20003f25270 */
[----:B------:R-:W0:Y:S01]  /*1a260*/  S2R R4, SR_TID.X ;  /* 0x0000000000047919 */ /* 0x000e220000002100 */
[----:B------:R-:W0:Y:S11]  /*1a270*/  S2R R9, SR_TID.X ;  /* 0x0000000000097919 */ /* 0x000e360000002100 */
[----:B----4-:R-:W4:Y:S08]  /*1a280*/  @P1 LDC R3, c[0x0][0x434] ;  /* 0x00010d00ff031b82 */ /* 0x010f300000000800 */
[----:B------:R-:W4:Y:S01]  /*1a290*/  @P1 LDC R2, c[0x0][0x438] ;  /* 0x00010e00ff021b82 */ /* 0x000f220000000800 */
[----:B-1----:R-:W-:-:S05]  /*1a2a0*/  IMAD.SHL.U32 R21, R21, 0x10, RZ ;  /* 0x0000001015157824 */ /* 0x002fca00078e00ff */
[----:B------:R-:W-:Y:S01]  /*1a2b0*/  LOP3.LUT R21, R0, 0x70, R21, 0xf8, !PT ;  /* 0x0000007000157812 */ /* 0x000fe200078ef815 */
[----:B0-----:R-:W-:Y:S02]  /*1a2c0*/  IMAD.SHL.U32 R4, R4, 0x8, RZ ;  /* 0x0000000804047824 */ /* 0x001fe400078e00ff */
[----:B------:R-:W-:-:S03]  /*1a2d0*/  IMAD.SHL.U32 R9, R9, 0x8, RZ ;  /* 0x0000000809097824 */ /* 0x000fc600078e00ff */
[----:B------:R-:W-:Y:S02]  /*1a2e0*/  LOP3.LUT R4, R4, 0x38, RZ, 0xc0, !PT ;  /* 0x0000003804047812 */ /* 0x000fe400078ec0ff */
[----:B------:R-:W-:Y:S02]  /*1a2f0*/  LOP3.LUT R9, R9, 0x38, RZ, 0xc0, !PT ;  /* 0x0000003809097812 */ /* 0x000fe400078ec0ff */
[----:B------:R-:W-:Y:S02]  /*1a300*/  LOP3.LUT R18, R18, 0xffffffbf, RZ, 0xc0, !PT ;  /* 0xffffffbf12127812 */ /* 0x000fe400078ec0ff */
[----:B------:R-:W-:Y:S02]  /*1a310*/  LOP3.LUT R4, R4, 0x80, RZ, 0xfc, !PT ;  /* 0x0000008004047812 */ /* 0x000fe400078efcff */
[----:B------:R-:W-:Y:S01]  /*1a320*/  ISETP.GE.AND P3, PT, R9, UR4, PT ;  /* 0x0000000409007c0c */ /* 0x000fe2000bf66270 */
[----:B------:R-:W0:Y:S01]  /*1a330*/  S2R R11, SR_TID.X ;  /* 0x00000000000b7919 */ /* 0x000e220000002100 */
[----:B------:R-:W1:Y:S01]  /*1a340*/  S2R R10, SR_TID.X ;  /* 0x00000000000a7919 */ /* 0x000e620000002100 */
[----:B------:R-:W-:-:S02]  /*1a350*/  IMAD.MOV.U32 R36, RZ, RZ, RZ ;  /* 0x000000ffff247224 */ /* 0x000fc400078e00ff */
[----:B0-----:R-:W-:Y:S02]  /*1a360*/  IMAD.SHL.U32 R11, R11, 0x8, RZ ;  /* 0x000000080b0b7824 */ /* 0x001fe400078e00ff */
[----:B-1----:R-:W-:-:S03]  /*1a370*/  IMAD.SHL.U32 R10, R10, 0x8, RZ ;  /* 0x000000080a0a7824 */ /* 0x002fc600078e00ff */
[----:B------:R-:W-:-:S04]  /*1a380*/  LOP3.LUT R11, R11, 0x38, RZ, 0xc0, !PT ;  /* 0x000000380b0b7812 */ /* 0x000fc800078ec0ff */
[----:B------:R-:W-:Y:S02]  /*1a390*/  LOP3.LUT R11, R11, 0x180, RZ, 0xfc, !PT ;  /* 0x000001800b0b7812 */ /* 0x000fe400078efcff */
[----:B------:R-:W-:-:S04]  /*1a3a0*/  LOP3.LUT R10, R10, 0x38, RZ, 0xc0, !PT ;  /* 0x000000380a0a7812 */ /* 0x000fc800078ec0ff */
[----:B------:R-:W-:Y:S02]  /*1a3b0*/  LOP3.LUT R12, R10, 0x1c0, RZ, 0xfc, !PT ;  /* 0x000001c00a0c7812 */ /* 0x000fe400078efcff */
[----:B--2---:R-:W-:Y:S02]  /*1a3c0*/  LEA R23, R34, 0xffffffc0, 0x6 ;  /* 0xffffffc022177811 */ /* 0x004fe400078e30ff */
[----:B------:R-:W0:Y:S02]  /*1a3d0*/  S2R R34, SR_TID.X ;  /* 0x0000000000227919 */ /* 0x000e240000002100 */
[----:B------:R-:W-:Y:S01]  /*1a3e0*/  IADD3 R37, R21, R23, RZ ;  /* 0x0000001715257210 */ /* 0x000fe20007ffe0ff */
[----:B0-----:R-:W-:-:S05]  /*1a3f0*/  IMAD.SHL.U32 R34, R34, 0x8, RZ ;  /* 0x0000000822227824 */ /* 0x001fca00078e00ff */
[----:B------:R-:W-:-:S04]  /*1a400*/  LOP3.LUT R34, R34, 0x38, RZ, 0xc0, !PT ;  /* 0x0000003822227812 */ /* 0x000fc800078ec0ff */
[----:B------:R-:W-:-:S04]  /*1a410*/  LOP3.LUT R34, R34, 0x40, RZ, 0xfc, !PT ;  /* 0x0000004022227812 */ /* 0x000fc800078efcff */
[----:B------:R-:W-:Y:S02]  /*1a420*/  ISETP.GE.AND P2, PT, R34, UR4, PT ;  /* 0x0000000422007c0c */ /* 0x000fe4000bf46270 */
[----:B------:R-:W0:Y:S01]  /*1a430*/  S2R R34, SR_TID.X ;  /* 0x0000000000227919 */ /* 0x000e220000002100 */
[C---:B---3--:R-:W-:Y:S01]  /*1a440*/  ISETP.GE.AND P0, PT, R37.reuse, R20, PT ;  /* 0x000000142500720c */ /* 0x048fe20003f06270 */
[----:B------:R-:W-:-:S03]  /*1a450*/  IMAD.IADD R37, R37, 0x1, R33 ;  /* 0x0000000125257824 */ /* 0x000fc600078e0221 */
[----:B------:R-:W-:Y:S01]  /*1a460*/  ISETP.GT.U32.OR P0, PT, R21, 0x3f, P0 ;  /* 0x0000003f1500780c */ /* 0x000fe20000704470 */
[----:B----4-:R-:W-:-:S04]  /*1a470*/  @P1 IMAD.HI.U32 R3, R37, R3, RZ ;  /* 0x0000000325031227 */ /* 0x010fc800078e00ff */
[----:B------:R-:W-:Y:S01]  /*1a480*/  IMAD.MOV.U32 R0, RZ, RZ, R37 ;  /* 0x000000ffff007224 */ /* 0x000fe200078e0025 */
[----:B------:R-:W-:-:S07]  /*1a490*/  @P1 SHF.R.U32.HI R0, RZ, R2, R3 ;  /* 0x00000002ff001219 */ /* 0x000fce0000011603 */
[----:B------:R-:W1:Y:S01]  /*1a4a0*/  @!P0 LDC.64 R2, c[0x0][0x428] ;  /* 0x00010a00ff028b82 */ /* 0x000e620000000a00 */
[----:B------:R-:W-:Y:S02]  /*1a4b0*/  SEL R7, RZ, 0xffffffff, P2 ;  /* 0xffffffffff077807 */ /* 0x000fe40001000000 */
[----:B------:R-:W-:Y:S01]  /*1a4c0*/  @P2 LOP3.LUT R18, R18, 0x40, RZ, 0xfc, !PT ;  /* 0x0000004012122812 */ /* 0x000fe200078efcff */
[----:B0-----:R-:W-:-:S05]  /*1a4d0*/  IMAD.SHL.U32 R34, R34, 0x8, RZ ;  /* 0x0000000822227824 */ /* 0x001fca00078e00ff */
[----:B------:R-:W-:Y:S01]  /*1a4e0*/  LOP3.LUT R34, R34, 0x38, RZ, 0xc0, !PT ;  /* 0x0000003822227812 */ /* 0x000fe200078ec0ff */
[----:B------:R-:W-:Y:S01]  /*1a4f0*/  IMAD.SHL.U32 R7, R7, 0x2, RZ ;  /* 0x0000000207077824 */ /* 0x000fe200078e00ff */
[----:B------:R-:W-:Y:S02]  /*1a500*/  ISETP.GE.AND P2, PT, R4, UR4, PT ;  /* 0x0000000404007c0c */ /* 0x000fe4000bf46270 */
[----:B------:R-:W-:Y:S02]  /*1a510*/  LOP3.LUT R34, R34, 0xc0, RZ, 0xfc, !PT ;  /* 0x000000c022227812 */ /* 0x000fe400078efcff */
[----:B------:R-:W-:Y:S02]  /*1a520*/  SEL R4, RZ, 0x1, P3 ;  /* 0x00000001ff047807 */ /* 0x000fe40001800000 */
[----:B------:R-:W-:Y:S02]  /*1a530*/  ISETP.GE.AND P1, PT, R34, UR4, PT ;  /* 0x0000000422007c0c */ /* 0x000fe4000bf26270 */
[----:B------:R-:W-:-:S02]  /*1a540*/  LOP3.LUT R7, R7, 0x2, R4, 0xe2, !PT ;  /* 0x0000000207077812 */ /* 0x000fc400078ee204 */
[----:B------:R-:W-:Y:S02]  /*1a550*/  SEL R4, RZ, 0x4, P2 ;  /* 0x00000004ff047807 */ /* 0x000fe40001000000 */
[----:B------:R-:W-:Y:S02]  /*1a560*/  SEL R5, RZ, 0x8, P1 ;  /* 0x00000008ff057807 */ /* 0x000fe40000800000 */
[----:B------:R-:W-:Y:S02]  /*1a570*/  SHF.R.S32.HI R34, RZ, 0x1f, R26 ;  /* 0x0000001fff227819 */ /* 0x000fe4000001141a */
[----:B------:R-:W-:Y:S01]  /*1a580*/  LOP3.LUT R7, R5, R7, R4, 0xfe, !PT ;  /* 0x0000000705077212 */ /* 0x000fe200078efe04 */
[--C-:B------:R-:W-:Y:S01]  /*1a590*/  @!P0 IMAD.MOV.U32 R4, RZ, RZ, R0.reuse ;  /* 0x000000ffff048224 */ /* 0x100fe200078e0000 */
[----:B------:R-:W-:Y:S01]  /*1a5a0*/  @!P0 SHF.R.S32.HI R5, RZ, 0x1f, R0 ;  /* 0x0000001fff058819 */ /* 0x000fe20000011400 */
[----:B-1----:R-:W-:-:S04]  /*1a5b0*/  @!P0 IMAD R6, R34, R2, RZ ;  /* 0x0000000222068224 */ /* 0x002fc800078e02ff */
        /* <DEDUP_REMOVED lines=18> */
[----:B------:R-:W-:-:S02]  /*1a6e0*/  SEL R4, RZ, 0x10, P3 ;  /* 0x00000010ff047807 */ /* 0x000fc40001800000 */
[----:B------:R-:W-:Y:S02]  /*1a6f0*/  SEL R5, RZ, 0x20, P2 ;  /* 0x00000020ff057807 */ /* 0x000fe40001000000 */
[----:B0-----:R-:W-:Y:S02]  /*1a700*/  SEL R3, RZ, 0x40, P0 ;  /* 0x00000040ff037807 */ /* 0x001fe40000000000 */
        /* <DEDUP_REMOVED lines=11> */
[----:B------:R-:W-:Y:S02]  /*1a7c0*/  @P2 LOP3.LUT R18, R18, 0x4, RZ, 0xfc, !PT ;  /* 0x0000000412122812 */ /* 0x000fe400078efcff */
[----:B------:R-:W-:Y:S02]  /*1a7d0*/  IADD3 R0, -R0, RZ, RZ ;  /* 0x000000ff00007210 */ /* 0x000fe40007ffe1ff */
[----:B------:R-:W-:-:S03]  /*1a7e0*/  LOP3.LUT R18, R18, 0xfffffffd, RZ, 0xc0, !PT ;  /* 0xfffffffd12127812 */ /* 0x000fc600078ec0ff */
[----:B------:R-:W-:Y:S01]  /*1a7f0*/  IMAD R37, R8, R0, R37 ;  /* 0x0000000008257224 */ /* 0x000fe200078e0225 */
[----:B------:R-:W-:Y:S01]  /*1a800*/  @P0 LOP3.LUT R18, R18, 0x2, RZ, 0xfc, !PT ;  /* 0x0000000212120812 */ /* 0x000fe200078efcff */
[----:B0-----:R-:W-:Y:S06]  /*1a810*/  BRA.DIV UR5, `(.L_x_8106) ;  /* 0x0000005205d07947 */ /* 0x001fec000b800000 */
.L_x_8220:
[----:B------:R-:W2:Y:S01]  /*1a820*/  LDL R0, [R1+0x48] ;  /* 0x0000480001007983 */ /* 0x000ea20000100800 */
[----:B------:R-:W-:Y:S02]  /*1a830*/  LOP3.LUT R2, R3, R2, RZ, 0xfc, !PT ;  /* 0x0000000203027212 */ /* 0x000fe400078efcff */
[----:B------:R-:W-:Y:S02]  /*1a840*/  ISETP.GT.U32.AND P1, PT, R21, 0x3f, PT ;  /* 0x0000003f1500780c */ /* 0x000fe40003f24070 */
[----:B------:R-:W-:Y:S01]  /*1a850*/  LOP3.LUT R18, R18, 0xfffffeff, RZ, 0xc0, !PT ;  /* 0xfffffeff12127812 */ /* 0x000fe200078ec0ff */
[----:B------:R0:W-:Y:S03]  /*1a860*/  STL [R1+0xc], R2 ;  /* 0x00000c0201007387 */ /* 0x0001e60000100800 */
[----:B------:R-:W-:-:S07]  /*1a870*/  LOP3.LUT R18, R18, 0xfffffffe, RZ, 0xc0, !PT ;  /* 0xfffffffe12127812 */ /* 0x000fce00078ec0ff */
[----:B------:R-:W-:Y:S02]  /*1a880*/  @P1 LOP3.LUT R18, R18, 0x1, RZ, 0xfc, !PT ;  /* 0x0000000112121812 */ /* 0x000fe400078efcff */
[----:B--2---:R-:W-:-:S13]  /*1a890*/  ISETP.NE.AND P0, PT, R0, 0x3, PT ;  /* 0x000000030000780c */ /* 0x004fda0003f05270 */
[----:B------:R-:W-:Y:S01]  /*1a8a0*/  @P0 LOP3.LUT R18, R18, 0x100, RZ, 0xfc, !PT ;  /* 0x0000010012120812 */ /* 0x000fe200078efcff */
[----:B0-----:R-:W-:Y:S06]  /*1a8b0*/  @!P0 BRA `(.L_x_8107) ;  /* 0x0000000000048947 */ /* 0x001fec0003800000 */
[----:B------:R-:W-:Y:S01]  /*1a8c0*/  BPT.TRAP 0x1 ;  /* 0x000000040000795c */ /* 0x000fe20000300000 */
.L_x_8107:
        /* <DEDUP_REMOVED lines=9> */
.L_x_8221:
[----:B------:R-:W-:Y:S05]  /*1a960*/  BSYNC B0 ;  /* 0x0000000000007941 */ /* 0x000fea0003800000 */
.L_x_8108:
[----:B0-----:R-:W-:Y:S01]  /*1a970*/  SHF.R.S32.HI R0, RZ, 0x1f, R37 ;  /* 0x0000001fff007819 */ /* 0x001fe20000011425 */
[----:B------:R-:W0:Y:S01]  /*1a980*/  S2R R7, SR_TID.X ;  /* 0x0000000000077919 */ /* 0x000e220000002100 */
[----:B------:R-:W-:Y:S01]  /*1a990*/  ULDC.64 UR4, c[0x0][0x300] ;  /* 0x0000c00000047ab9 */ /* 0x000fe20000000a00 */
[----:B-----5:R-:W-:Y:S01]  /*1a9a0*/  SHF.R.S32.HI R4, RZ, 0x1f, R36 ;  /* 0x0000001fff047819 */ /* 0x020fe20000011424 */
[----:B------:R-:W-:Y:S01]  /*1a9b0*/  IMAD.WIDE.U32 R2, R37, UR4, RZ ;  /* 0x0000000425027c25 */ /* 0x000fe2000f8e00ff */
[----:B------:R1:W-:Y:S01]  /*1a9c0*/  STL [R1+0x28], R0 ;  /* 0x0000280001007387 */ /* 0x0003e20000100800 */
[----:B------:R-:W-:Y:S01]  /*1a9d0*/  ULDC.64 UR6, c[0x0][0x2e8] ;  /* 0x0000ba0000067ab9 */ /* 0x000fe20000000a00 */
[----:B------:R-:W-:Y:S01]  /*1a9e0*/  LOP3.LUT P2, RZ, R18, 0x2, RZ, 0xc0, !PT ;  /* 0x0000000212ff7812 */ /* 0x000fe2000784c0ff */
[----:B------:R-:W-:Y:S01]  /*1a9f0*/  IMAD R5, R22, 0x1000, R35 ;  /* 0x0000100016057824 */ /* 0x000fe200078e0223 */
        /* <DEDUP_REMOVED lines=10> */
[----:B------:R-:W-:-:S03]  /*1aaa0*/  IMAD.IADD R3, R3, 0x1, R0 ;  /* 0x0000000103037824 */ /* 0x000fc600078e0200 */
[----:B------:R-:W-:Y:S01]  /*1aab0*/  LOP3.LUT R7, R7, 0x38, RZ, 0xc0, !PT ;  /* 0x0000003807077812 */ /* 0x000fe200078ec0ff */
[----:B------:R-:W-:Y:S01]  /*1aac0*/  IMAD.WIDE.U32 R2, R16, UR4, R2 ;  /* 0x0000000410027c25 */ /* 0x000fe2000f8e0002 */
[----:B------:R-:W-:-:S03]  /*1aad0*/  UMOV UR4, 0xffffffff ;  /* 0xffffffff00047882 */ /* 0x000fc60000000000 */
[----:B--2---:R-:W-:Y:S01]  /*1aae0*/  IMAD R4, R16, UR5, R3 ;  /* 0x0000000510047c24 */ /* 0x004fe2000f8e0203 */
        /* <DEDUP_REMOVED lines=36> */
.L_x_8231:
[----:B------:R-:W-:-:S13]  /*1ad30*/  ISETP.GE.AND P0, PT, R23, 0x31, PT ;  /* 0x000000311700780c */ /* 0x000fda0003f06270 */
[----:B0-----:R-:W-:Y:S02]  /*1ad40*/  @P0 LEA R2, P1, R7, R0, 0x1 ;  /* 0x0000000007020211 */ /* 0x001fe400078208ff */
[----:B------:R-:W-:-:S03]  /*1ad50*/  @P0 LEA R5, R5, R17, 0x1 ;  /* 0x0000001105050211 */ /* 0x000fc600078e08ff */
[----:B------:R-:W-:-:S05]  /*1ad60*/  @P0 IMAD.X R3, RZ, RZ, R4, P1 ;  /* 0x000000ffff030224 */ /* 0x000fca00008e0604 */
[----:B------:R-:W-:Y:S01]  /*1ad70*/  @!PT LDS RZ, [RZ] ;  /* 0x00000000fffff984 */ /* 0x000fe20000000800 */
[----:B------:R-:W-:Y:S01]  /*1ad80*/  @!PT LDS RZ, [RZ] ;  /* 0x00000000fffff984 */ /* 0x000fe20000000800 */
[----:B------:R-:W-:Y:S01]  /*1ad90*/  @!PT LDS RZ, [RZ] ;  /* 0x00000000fffff984 */ /* 0x000fe20000000800 */
[----:B------:R0:W-:Y:S01]  /*1ada0*/  @P0 LDGSTS.E.BYPASS.LTC128B.128 [R5+0x23c00], desc[UR40][R2.64], !P2 ;  /* 0x23c0000002050fae */ /* 0x0001e2000d101d68 */
[----:B------:R-:W-:Y:S01]  /*1adb0*/  PLOP3.LUT P0, PT, PT, PT, PT, 0x80, 0x0 ;  /* 0x000000000000781c */ /* 0x000fe20003f0f070 */
[----:B------:R-:W-:-:S12]  /*1adc0*/  NOP ;  /* 0x0000000000007918 */ /* 0x000fd80000000000 */
.L_x_8111:
        /* <DEDUP_REMOVED lines=11> */
.L_x_8112:
[----:B------:R1:W5:Y:S01]  /*1ae80*/  LDL.LU R0, [R1+0x18] ;  /* 0x0000180001007983 */ /* 0x0003620000300800 */
[----:B------:R1:W-:Y:S03]  /*1ae90*/  SYNCS.ARRIVE.TRANS64.A1T0 RZ, [R30+URZ+0x28c30], RZ ;  /* 0x028c30ff1eff79a7 */ /* 0x0003e6000810003f */
[----:B------:R1:W5:Y:S04]  /*1aea0*/  LDL.LU R4, [R1+0x8] ;  /* 0x0000080001047983 */ /* 0x0003680000300800 */
[----:B0-----:R1:W5:Y:S02]  /*1aeb0*/  LDL R3, [R1+0xc] ;  /* 0x00000c0001037983 */ /* 0x0013640000100800 */
        /* <DEDUP_REMOVED lines=18> */
[----:B------:R0:W-:Y:S01]  /*1afe0*/  STL.64 [R1+0x18], R4 ;  /* 0x0000180401007387 */ /* 0x0001e20000100a00 */
        /* <DEDUP_REMOVED lines=20> */
.L_x_8114:
[----:B------:R-:W-:Y:S05]  /*1b130*/  BSYNC B6 ;  /* 0x0000000000067941 */ /* 0x000fea0003800000 */
.L_x_8113:
[----:B------:R-:W2:Y:S01]  /*1b140*/  LDL.LU R0, [R1+0x8] ;  /* 0x0000080001007983 */ /* 0x000ea20000300800 */
[----:B------:R-:W-:Y:S01]  /*1b150*/  ULDC.64 UR4, c[0x0][0x2d8] ;  /* 0x0000b60000047ab9 */ /* 0x000fe20000000a00 */
[----:B------:R-:W0:Y:S02]  /*1b160*/  LDC R7, c[0x0][0x448] ;  /* 0x00011200ff077b82 */ /* 0x000e240000000800 */
[----:B------:R-:W2:Y:S04]  /*1b170*/  LDL.LU.64 R2, [R1+0x18] ;  /* 0x0000180001027983 */ /* 0x000ea80000300a00 */
        /* <DEDUP_REMOVED lines=79> */
[----:B0-----:R-:W-:-:S04]  /*1b670*/  @!P0 LEA R5, P2, R9, R5, 0x1 ;  /* 0x0000000509058211 */ /* 0x001fc800078408ff */
[----:B-1----:R-:W-:-:S04]  /*1b680*/  @!P0 IADD3.X R4, RZ, R4, RZ, P2, !PT ;  /* 0x00000004ff048210 */ /* 0x002fc800017fe4ff */
[----:B------:R-:W-:-:S04]  /*1b690*/  @!P0 LOP3.LUT R5, R5, R4, RZ, 0x3c, !PT ;  /* 0x0000000405058212 */ /* 0x000fc800078e3cff */
[----:B------:R-:W-:-:S04]  /*1b6a0*/  @!P0 LOP3.LUT R4, R5, R4, RZ, 0x3c, !PT ;  /* 0x0000000405048212 */ /* 0x000fc800078e3cff */
[----:B------:R-:W-:-:S05]  /*1b6b0*/  @!P0 LOP3.LUT R5, R5, R4, RZ, 0x3c, !PT ;  /* 0x0000000405058212 */ /* 0x000fca00078e3cff */
[----:B------:R0:W-:Y:S04]  /*1b6c0*/  @!P0 LDGSTS.E.BYPASS.LTC128B.128 [R8+0x21400], desc[UR40][R4.64], !P1 ;  /* 0x2140000004088fae */ /* 0x0001e8000c901d68 */
[----:B0-----:R0:W1:Y:S02]  /*1b6d0*/  SHFL.IDX PT, R4, R2, 0x3, 0x181f ;  /* 0x00781f0002047f89 */ /* 0x00106400000e0000 */
.L_x_8240:
        /* <DEDUP_REMOVED lines=10> */
.L_x_8116:
        /* <DEDUP_REMOVED lines=18> */
.L_x_8241:
[----:B------:R-:W-:Y:S05]  /*1b8a0*/  BSYNC B0 ;  /* 0x0000000000007941 */ /* 0x000fea0003800000 */
.L_x_8117:
[----:B------:R-:W2:Y:S02]  /*1b8b0*/  LDL R2, [R1+0x48] ;  /* 0x0000480001027983 */ /* 0x000ea40000100800 */
[----:B--2---:R-:W-:-:S13]  /*1b8c0*/  ISETP.NE.AND P0, PT, R2, 0x3, PT ;  /* 0x000000030200780c */ /* 0x004fda0003f05270 */
[----:B------:R-:W-:Y:S05]  /*1b8d0*/  @!P0 BRA `(.L_x_8119) ;  /* 0x0000000000048947 */ /* 0x000fea0003800000 */
[----:B------:R-:W-:Y:S01]  /*1b8e0*/  BPT.TRAP 0x1 ;  /* 0x000000040000795c */ /* 0x000fe20000300000 */
.L_x_8119:
[----:B0-----:R-:W-:Y:S01]  /*1b8f0*/  SHF.L.U32 R0, R28, 0x1f, RZ ;  /* 0x0000001f1c007819 */ /* 0x001fe200000006ff */
[----:B------:R-:W-:Y:S03]  /*1b900*/  BSSY B0, `(.L_x_8120) ;  /* 0x0000003000007945 */ /* 0x000fe60003800000 */
[----:B------:R-:W0:Y:S02]  /*1b910*/  SYNCS.PHASECHK.TRANS64.TRYWAIT P0, [R30+URZ+0x28c60], R0 ;  /* 0x028c60001e0075a7 */ /* 0x000e24000800017f */
[----:B0-----:R-:W-:Y:S05]  /*1b920*/  @!P0 BRA `(.L_x_8121) ;  /* 0x0000004c007c8947 */ /* 0x001fea0003800000 */
.L_x_8242:
[----:B------:R-:W-:Y:S05]  /*1b930*/  BSYNC B0 ;  /* 0x0000000000007941 */ /* 0x000fea0003800000 */
.L_x_8120:
        /* <DEDUP_REMOVED lines=67> */
[----:B0-----:R-:W-:-:S04]  /*1bd70*/  IADD3 R2, P6, R2, R0, RZ ;  /* 0x0000000002027210 */ /* 0x001fc80007fde0ff */
[----:B-1----:R-:W-:Y:S02]  /*1bd80*/  IADD3.X R3, RZ, R3, RZ, P6, !PT ;  /* 0x00000003ff037210 */ /* 0x002fe400037fe4ff */
        /* <DEDUP_REMOVED lines=40> */
.L_x_8252:
        /* <DEDUP_REMOVED lines=34> */
.L_x_8123:
        /* <DEDUP_REMOVED lines=11> */
.L_x_8124:
        /* <DEDUP_REMOVED lines=12> */
.L_x_8139:
[----:B--2---:R-:W2:Y:S01]  /*1c3a0*/  LDL R10, [R1+0x48] ;  /* 0x00004800010a7983 */ /* 0x004ea20000100800 */
[----:B0-----:R-:W0:Y:S01]  /*1c3b0*/  LDC R5, c[0x0][0x430] ;  /* 0x00010c00ff057b82 */ /* 0x001e220000000800 */
[----:B-1----:R-:W1:Y:S01]  /*1c3c0*/  S2R R2, SR_TID.X ;  /* 0x0000000000027919 */ /* 0x002e620000002100 */
[----:B---3--:R-:W3:Y:S01]  /*1c3d0*/  S2R R8, SR_TID.X ;  /* 0x0000000000087919 */ /* 0x008ee20000002100 */
[----:B0-----:R-:W-:Y:S02]  /*1c3e0*/  ISETP.NE.AND P0, PT, R5, 0x1, PT ;  /* 0x000000010500780c */ /* 0x001fe40003f05270 */
[----:B-1----:R-:W-:-:S11]  /*1c3f0*/  LOP3.LUT R2, R2, 0x7f, RZ, 0xc0, !PT ;  /* 0x0000007f02027812 */ /* 0x002fd600078ec0ff */
[----:B------:R-:W0:Y:S01]  /*1c400*/  @P0 LDC R6, c[0x0][0x434] ;  /* 0x00010d00ff060b82 */ /* 0x000e220000000800 */
[----:B---3--:R-:W-:Y:S01]  /*1c410*/  IMAD.SHL.U32 R8, R8, 0x10, RZ ;  /* 0x0000001008087824 */ /* 0x008fe200078e00ff */
[----:B------:R-:W-:-:S04]  /*1c420*/  SHF.R.U32.HI R2, RZ, 0x3, R2 ;  /* 0x00000003ff027819 */ /* 0x000fc80000011602 */
[----:B------:R-:W-:Y:S02]  /*1c430*/  LOP3.LUT R8, R2, 0x70, R8, 0xf8, !PT ;  /* 0x0000007002087812 */ /* 0x000fe400078ef808 */
[----:B------:R-:W1:Y:S02]  /*1c440*/  @P0 LDC R3, c[0x0][0x438] ;  /* 0x00010e00ff030b82 */ /* 0x000e640000000800 */
[----:B------:R-:W-:Y:S01]  /*1c450*/  ISETP.GT.U32.AND P1, PT, R8, 0x3f, PT ;  /* 0x0000003f0800780c */ /* 0x000fe20003f24070 */
[----:B------:R-:W-:-:S04]  /*1c460*/  IMAD R4, R7, 0x40, R33 ;  /* 0x0000004007047824 */ /* 0x000fc800078e0221 */
[----:B------:R-:W-:-:S08]  /*1c470*/  IMAD.IADD R4, R8, 0x1, R4 ;  /* 0x0000000108047824 */ /* 0x000fd000078e0204 */
[----:B------:R-:W3:Y:S01]  /*1c480*/  @!P1 LDC.64 R8, c[0x0][0x428] ;  /* 0x00010a00ff089b82 */ /* 0x000ee20000000a00 */
[----:B0-----:R-:W-:-:S04]  /*1c490*/  @P0 IMAD.HI.U32 R6, R4, R6, RZ ;  /* 0x0000000604060227 */ /* 0x001fc800078e00ff */
[----:B------:R-:W-:Y:S01]  /*1c4a0*/  IMAD.MOV.U32 R2, RZ, RZ, R4 ;  /* 0x000000ffff027224 */ /* 0x000fe200078e0004 */
[----:B-1----:R-:W-:-:S05]  /*1c4b0*/  @P0 SHF.R.U32.HI R2, RZ, R3, R6 ;  /* 0x00000003ff020219 */ /* 0x002fca0000011606 */
[----:B------:R-:W-:-:S04]  /*1c4c0*/  IMAD.MOV R3, RZ, RZ, -R2 ;  /* 0x000000ffff037224 */ /* 0x000fc800078e0a02 */
[----:B------:R-:W-:Y:S01]  /*1c4d0*/  IMAD R5, R5, R3, R4 ;  /* 0x0000000305057224 */ /* 0x000fe200078e0204 */
[--C-:B------:R-:W-:Y:S01]  /*1c4e0*/  @!P1 SHF.R.S32.HI R3, RZ, 0x1f, R2.reuse ;  /* 0x0000001fff039819 */ /* 0x100fe20000011402 */
[-C--:B---3--:R-:W-:Y:S02]  /*1c4f0*/  @!P1 IMAD R4, R34, R8.reuse, RZ ;  /* 0x0000000822049224 */ /* 0x088fe400078e02ff */
[----:B------:R-:W-:-:S04]  /*1c500*/  @!P1 IMAD.WIDE.U32 R2, R26, R8, R2 ;  /* 0x000000081a029225 */ /* 0x000fc800078e0002 */
[----:B------:R-:W-:Y:S02]  /*1c510*/  @!P1 IMAD R4, R26, R9, R4 ;  /* 0x000000091a049224 */ /* 0x000fe400078e0204 */
[----:B------:R-:W0:Y:S02]  /*1c520*/  @!P1 LDC.64 R8, c[0x0][0x418] ;  /* 0x00010600ff089b82 */ /* 0x000e240000000a00 */
[----:B------:R-:W-:Y:S02]  /*1c530*/  @!P1 IMAD.IADD R3, R4, 0x1, R3 ;  /* 0x0000000104039824 */ /* 0x000fe400078e0203 */
[----:B------:R-:W-:Y:S02]  /*1c540*/  IMAD.MOV.U32 R4, RZ, RZ, RZ ;  /* 0x000000ffff047224 */ /* 0x000fe400078e00ff */
[----:B------:R-:W-:Y:S01]  /*1c550*/  VIADD R22, R22, 0x1 ;  /* 0x0000000116167836 */ /* 0x000fe20000000000 */
        /* <DEDUP_REMOVED lines=8> */
[----:B------:R-:W-:Y:S02]  /*1c5e0*/  SEL R22, R22, RZ, P0 ;  /* 0x000000ff16167207 */ /* 0x000fe40000000000 */
[----:B------:R-:W-:-:S02]  /*1c5f0*/  IADD3 R7, R7, -0x1, RZ ;  /* 0xffffffff07077810 */ /* 0x000fc40007ffe0ff */
[----:B------:R-:W-:Y:S02]  /*1c600*/  ISETP.GT.AND P3, PT, R2, R32, PT ;  /* 0x000000200200720c */ /* 0x000fe40003f64270 */
[----:B--2---:R-:W-:-:S13]  /*1c610*/  ISETP.NE.AND P1, PT, R10, 0x3, PT ;  /* 0x000000030a00780c */ /* 0x004fda0003f25270 */
[----:B0-----:R-:W-:Y:S05]  /*1c620*/  @!P1 BRA `(.L_x_8127) ;  /* 0x0000000000049947 */ /* 0x001fea0003800000 */
[----:B------:R-:W-:Y:S01]  /*1c630*/  BPT.TRAP 0x1 ;  /* 0x000000040000795c */ /* 0x000fe20000300000 */
.L_x_8127:
[----:B------:R-:W-:Y:S01]  /*1c640*/  IMAD R6, R22, 0x8, R17 ;  /* 0x0000000816067824 */ /* 0x000fe200078e0211 */
[----:B------:R-:W-:Y:S01]  /*1c650*/  SHF.L.U32 R20, R28, 0x1f, RZ ;  /* 0x0000001f1c147819 */ /* 0x000fe200000006ff */
[----:B------:R-:W-:Y:S01]  /*1c660*/  BSSY B1, `(.L_x_8128) ;  /* 0x0000004000017945 */ /* 0x000fe20003800000 */
[----:B------:R-:W-:Y:S02]  /*1c670*/  SHF.R.S32.HI R9, RZ, 0x1f, R5 ;  /* 0x0000001fff097819 */ /* 0x000fe40000011405 */
[----:B------:R-:W0:Y:S02]  /*1c680*/  SYNCS.PHASECHK.TRANS64.TRYWAIT P0, [R6+URZ+0x28c40], R20 ;  /* 0x028c4014060075a7 */ /* 0x000e24000800017f */
[----:B0-----:R-:W-:Y:S05]  /*1c690*/  @!P0 BRA `(.L_x_8129) ;  /* 0x0000004800608947 */ /* 0x001fea0003800000 */
.L_x_8253:
[----:B------:R-:W-:Y:S05]  /*1c6a0*/  BSYNC B1 ;  /* 0x0000000000017941 */ /* 0x000fea0003800000 */
.L_x_8128:
        /* <DEDUP_REMOVED lines=40> */
.L_x_8263:
        /* <DEDUP_REMOVED lines=8> */
.L_x_8131:
[----:B------:R-:W-:Y:S02]  /*1c9b0*/  PLOP3.LUT P1, PT, P1, P0, PT, 0xa2, 0x0 ;  /* 0x000000000000781c */ /* 0x000fe40000f21472 */
[----:B------:R-:W-:-:S08]  /*1c9c0*/  @P0 R2UR P1, UR4, R6 ;  /* 0x00000000060402ca */ /* 0x000fd00000020000 */
[----:B------:R-:W-:-:S05]  /*1c9d0*/  @P0 PLOP3.LUT P0, PT, P1, PT, PT, 0x80, 0x0 ;  /* 0x000000000000081c */ /* 0x000fca0000f0f070 */
[----:B------:R-:W-:Y:S01]  /*1c9e0*/  @!P1 SYNCS.ARRIVE.TRANS64.RED.A0T1 RZ, [UR4+0x28c30], RZ ;  /* 0x028c30ffffff99a7 */ /* 0x000fe20008200404 */
[----:B------:R-:W-:Y:S07]  /*1c9f0*/  @!P1 ARRIVES.LDGSTSBAR.64.TRANSCNT [UR4+0x28c30] ;  /* 0x028c3000ff0099b0 */ /* 0x000fee0008000a84 */
[----:B------:R-:W-:Y:S05]  /*1ca00*/  @P0 BRA.U.ANY `(.L_x_8131) ;  /* 0xfffffffd00e80947 */ /* 0x000fea000393ffff */
[----:B------:R-:W-:Y:S01]  /*1ca10*/  NOP ;  /* 0x0000000000007918 */ /* 0x000fe20000000000 */
[----:B--2---:R-:W2:Y:S02]  /*1ca20*/  LDL R2, [R1+0x48] ;  /* 0x0000480001027983 */ /* 0x004ea40000100800 */
[----:B--2---:R-:W-:-:S13]  /*1ca30*/  ISETP.NE.AND P2, PT, R2, 0x3, PT ;  /* 0x000000030200780c */ /* 0x004fda0003f45270 */
[----:B------:R-:W-:Y:S05]  /*1ca40*/  @!P2 BRA `(.L_x_8132) ;  /* 0x000000000004a947 */ /* 0x000fea0003800000 */
[----:B------:R-:W-:Y:S01]  /*1ca50*/  BPT.TRAP 0x1 ;  /* 0x000000040000795c */ /* 0x000fe20000300000 */
.L_x_8132:
[----:B------:R2:W-:Y:S01]  /*1ca60*/  SYNCS.ARRIVE.TRANS64.A1T0 RZ, [R6+URZ+0x28c30], RZ ;  /* 0x028c30ff06ff79a7 */ /* 0x0005e2000810003f */
[----:B------:R-:W-:Y:S05]  /*1ca70*/  @!P2 BRA `(.L_x_8133) ;  /* 0x000000000004a947 */ /* 0x000fea0003800000 */
[----:B------:R-:W-:Y:S01]  /*1ca80*/  BPT.TRAP 0x1 ;  /* 0x000000040000795c */ /* 0x000fe20000300000 */
.L_x_8133:
[----:B------:R-:W3:Y:S01]  /*1ca90*/  SYNCS.PHASECHK.TRANS64.TRYWAIT P0, [R6+URZ+0x28c60], R20 ;  /* 0x028c6014060075a7 */ /* 0x000ee2000800017f */
[----:B------:R-:W-:Y:S04]  /*1caa0*/  BSSY B1, `(.L_x_8134) ;  /* 0x0000002000017945 */ /* 0x000fe80003800000 */
[----:B---3--:R-:W-:Y:S05]  /*1cab0*/  @!P0 BRA `(.L_x_8135) ;  /* 0x0000004800888947 */ /* 0x008fea0003800000 */
.L_x_8264:
[----:B------:R-:W-:Y:S05]  /*1cac0*/  BSYNC B1 ;  /* 0x0000000000017941 */ /* 0x000fea0003800000 */
.L_x_8134:
        /* <DEDUP_REMOVED lines=22> */
[C---:B------:R-:W-:Y:S02]  /*1cc30*/  LOP3.LUT P1, RZ, R18.reuse, 0x80, RZ, 0xc0, !PT ;  /* 0x0000008012ff7812 */ /* 0x040fe4000782c0ff */
[C---:B------:R-:W-:Y:S01]  /*1cc40*/  LOP3.LUT P2, RZ, R18.reuse, 0x40, RZ, 0xc0, !PT ;  /* 0x0000004012ff7812 */ /* 0x040fe2000784c0ff */
[----:B------:R-:W4:Y:S01]  /*1cc50*/  SHFL.IDX PT, R3, R10, RZ, 0x181f ;  /* 0x00181fff0a037589 */ /* 0x000f2200000e0000 */
[----:B------:R-:W-:Y:S02]  /*1cc60*/  LOP3.LUT R18, R18, 0xffffdfff, RZ, 0xc0, !PT ;  /* 0xffffdfff12127812 */ /* 0x000fe400078ec0ff */
[----:B------:R-:W-:Y:S01]  /*1cc70*/  LEA R21, R21, R17, 0x1 ;  /* 0x0000001115157211 */ /* 0x000fe200078e08ff */
        /* <DEDUP_REMOVED lines=52> */
.L_x_8274:
        /* <DEDUP_REMOVED lines=25> */
.L_x_8137:
[----:B------:R-:W-:Y:S02]  /*1d150*/  PLOP3.LUT P1, PT, P1, P0, PT, 0xa2, 0x0 ;  /* 0x000000000000781c */ /* 0x000fe40000f21472 */
[----:B------:R-:W-:-:S08]  /*1d160*/  @P0 R2UR P1, UR4, R6 ;  /* 0x00000000060402ca */ /* 0x000fd00000020000 */
[----:B------:R-:W-:-:S05]  /*1d170*/  @P0 PLOP3.LUT P0, PT, P1, PT, PT, 0x80, 0x0 ;  /* 0x000000000000081c */ /* 0x000fca0000f0f070 */
[----:B------:R-:W-:Y:S01]  /*1d180*/  @!P1 SYNCS.ARRIVE.TRANS64.RED.A0T1 RZ, [UR4+0x28c50], RZ ;  /* 0x028c50ffffff99a7 */ /* 0x000fe20008200404 */
[----:B------:R-:W-:Y:S07]  /*1d190*/  @!P1 ARRIVES.LDGSTSBAR.64.TRANSCNT [UR4+0x28c50] ;  /* 0x028c5000ff0099b0 */ /* 0x000fee0008000a84 */
[----:B------:R-:W-:Y:S05]  /*1d1a0*/  @P0 BRA.U.ANY `(.L_x_8137) ;  /* 0xfffffffd00e80947 */ /* 0x000fea000393ffff */
[----:B------:R-:W-:Y:S01]  /*1d1b0*/  NOP ;  /* 0x0000000000007918 */ /* 0x000fe20000000000 */
[----:B0-----:R-:W4:Y:S02]  /*1d1c0*/  LDL R2, [R1+0x48] ;  /* 0x0000480001027983 */ /* 0x001f240000100800 */
[----:B----4-:R-:W-:-:S13]  /*1d1d0*/  ISETP.NE.AND P2, PT, R2, 0x3, PT ;  /* 0x000000030200780c */ /* 0x010fda0003f45270 */
[----:B------:R-:W-:Y:S05]  /*1d1e0*/  @!P2 BRA `(.L_x_8138) ;  /* 0x000000000004a947 */ /* 0x000fea0003800000 */
[----:B------:R-:W-:Y:S01]  /*1d1f0*/  BPT.TRAP 0x1 ;  /* 0x000000040000795c */ /* 0x000fe20000300000 */
.L_x_8138:
[----:B------:R1:W-:Y:S01]  /*1d200*/  SYNCS.ARRIVE.TRANS64.A1T0 RZ, [R6+URZ+0x28c50], RZ ;  /* 0x028c50ff06ff79a7 */ /* 0x0003e2000810003f */
[----:B------:R-:W-:Y:S05]  /*1d210*/  @P3 BRA `(.L_x_8139) ;  /* 0xfffffff000603947 */ /* 0x000fea000383ffff */
.L_x_8126:
[----:B------:R-:W-:Y:S05]  /*1d220*/  BSYNC B0 ;  /* 0x0000000000007941 */ /* 0x000fea0003800000 */
.L_x_8125:
        /* <DEDUP_REMOVED lines=21> */
.L_x_8141:
[----:B------:R-:W-:Y:S05]  /*1d380*/  BSYNC B0 ;  /* 0x0000000000007941 */ /* 0x000fea0003800000 */
.L_x_8140:
[----:B------:R-:W-:-:S07]  /*1d390*/  SEL R22, R22, RZ, P0 ;  /* 0x000000ff16167207 */ /* 0x000fce0000000000 */
.L_x_8100:
[----:B------:R-:W-:Y:S05]  /*1d3a0*/  BSYNC B7 ;  /* 0x0000000000077941 */ /* 0x000fea0003800000 */
.L_x_8098:
        /* <DEDUP_REMOVED lines=11> */
.L_x_8142:
        /* <DEDUP_REMOVED lines=43> */
.L_x_8284:
[----:B------:R-:W-:Y:S02]  /*1d710*/  ULDC UR4, c[0x0][0xc38] ;  /* 0x00030e0000047ab9 */ /* 0x000fe40000000800 */
[----:B------:R-:W-:-:S04]  /*1d720*/  IMAD.U32 R4, RZ, RZ, UR4 ;  /* 0x00000004ff047e24 */ /* 0x000fc8000f8e00ff */
[----:B-1----:R-:W-:-:S04]  /*1d730*/  IMAD R3, R14, R4, RZ ;  /* 0x000000040e037224 */ /* 0x002fc800078e02ff */
[----:B------:R-:W-:-:S05]  /*1d740*/  IMAD.IADD R6, R6, 0x1, R3 ;  /* 0x0000000106067824 */ /* 0x000fca00078e0203 */
[----:B------:R-:W-:-:S13]  /*1d750*/  ISETP.GT.AND P6, PT, R6, R0, PT ;  /* 0x000000000600720c */ /* 0x000fda0003fc4270 */
[----:B------:R-:W-:Y:S05]  /*1d760*/  @P6 BRA `(.L_x_8145) ;  /* 0x0000000000a46947 */ /* 0x000fea0003800000 */
.L_x_8148:
        /* <DEDUP_REMOVED lines=35> */
.L_x_8292:
[----:B------:R-:W-:Y:S02]  /*1d9a0*/  ULDC UR4, c[0x0][0xc38] ;  /* 0x00030e0000047ab9 */ /* 0x000fe40000000800 */
[----:B------:R-:W-:-:S04]  /*1d9b0*/  IMAD.U32 R4, RZ, RZ, UR4 ;  /* 0x00000004ff047e24 */ /* 0x000fc8000f8e00ff */
[----:B-1----:R-:W-:-:S04]  /*1d9c0*/  IMAD R3, R14, R4, RZ ;  /* 0x000000040e037224 */ /* 0x002fc800078e02ff */
[----:B------:R-:W-:-:S05]  /*1d9d0*/  IMAD.IADD R6, R3, 0x1, R6 ;  /* 0x0000000103067824 */ /* 0x000fca00078e0206 */
[----:B------:R-:W-:-:S13]  /*1d9e0*/  ISETP.GT.AND P6, PT, R6, R0, PT ;  /* 0x000000000600720c */ /* 0x000fda0003fc4270 */
[----:B------:R-:W-:Y:S05]  /*1d9f0*/  @!P6 BRA `(.L_x_8148) ;  /* 0xfffffffc005ce947 */ /* 0x000fea000383ffff */
.L_x_8145:
        /* <DEDUP_REMOVED lines=10> */
.L_x_8297:
[----:B------:R-:W-:-:S13]  /*1daa0*/  ISETP.NE.AND P0, PT, R3, RZ, PT ;  /* 0x000000ff0300720c */ /* 0x000fda0003f05270 */
[----:B------:R-:W-:Y:S05]  /*1dab0*/  @!P0 BRA `(.L_x_8150) ;  /* 0x0000000000108947 */ /* 0x000fea0003800000 */
[----:B------:R-:W-:Y:S01]  /*1dac0*/  UMOV UR4, 0xffffffff ;  /* 0xffffffff00047882 */ /* 0x000fe20000000000 */
[----:B------:R-:W-:Y:S02]  /*1dad0*/  VIADD R12, R7, 0xffffffff ;  /* 0xffffffff070c7836 */ /* 0x000fe40000000000 */
[----:B------:R-:W-:Y:S05]  /*1dae0*/  BRA.DIV UR4, `(.L_x_8151) ;  /* 0x0000004a04bc7947 */ /* 0x000fea000b800000 */
[----:B------:R4:W0:Y:S02]  /*1daf0*/  SHFL.IDX PT, R24, R2, R12, 0x1f ;  /* 0x00001f0c02187589 */ /* 0x00082400000e0000 */
.L_x_8150:
        /* <DEDUP_REMOVED lines=10> */
[----:B0-----:R-:W-:Y:S01]  /*1dba0*/  VIADD R8, R7, 0xffffffe ;  /* 0x0ffffffe07087836 */ /* 0x001fe20000000000 */
[----:B------:R-:W-:-:S05]  /*1dbb0*/  IABS R7, R25 ;  /* 0x0000001900077213 */ /* 0x000fca0000000000 */
[----:B------:R0:W1:Y:S02]  /*1dbc0*/  F2I.FTZ.U32.TRUNC.NTZ R3, R8 ;  /* 0x0000000800037305 */ /* 0x000064000021f000 */
[----:B0-----:R-:W-:Y:S01]  /*1dbd0*/  IABS R8, R0 ;  /* 0x0000000000087213 */ /* 0x001fe20000000000 */
[----:B-1----:R-:W-:-:S04]  /*1dbe0*/  IMAD.MOV R9, RZ, RZ, -R3 ;  /* 0x000000ffff097224 */ /* 0x002fc800078e0a03 */
[----:B------:R-:W-:-:S04]  /*1dbf0*/  IMAD R9, R9, R4, RZ ;  /* 0x0000000409097224 */ /* 0x000fc800078e02ff */
[----:B------:R-:W-:Y:S02]  /*1dc00*/  IMAD.HI.U32 R3, R3, R9, R2 ;  /* 0x0000000903037227 */ /* 0x000fe400078e0002 */
[----:B------:R-:W0:Y:S02]  /*1dc10*/  MUFU.RCP R2, R10 ;  /* 0x0000000a00027308 */ /* 0x000e240000001000 */
[----:B------:R-:W-:Y:S02]  /*1dc20*/  IMAD.MOV R9, RZ, RZ, -R7 ;  /* 0x000000ffff097224 */ /* 0x000fe400078e0a07 */
[----:B------:R-:W-:-:S04]  /*1dc30*/  IMAD.HI.U32 R7, R3, R8, RZ ;  /* 0x0000000803077227 */ /* 0x000fc800078e00ff */
[----:B------:R-:W-:-:S05]  /*1dc40*/  IMAD R9, R7, R9, R8 ;  /* 0x0000000907097224 */ /* 0x000fca00078e0208 */
[----:B------:R-:W-:Y:S01]  /*1dc50*/  ISETP.GT.U32.AND P1, PT, R4, R9, PT ;  /* 0x000000090400720c */ /* 0x000fe20003f24070 */
[----:B0-----:R-:W-:Y:S02]  /*1dc60*/  VIADD R8, R2, 0xffffffe ;  /* 0x0ffffffe02087836 */ /* 0x001fe40000000000 */
[----:B------:R-:W-:Y:S02]  /*1dc70*/  IMAD.MOV.U32 R2, RZ, RZ, RZ ;  /* 0x000000ffff027224 */ /* 0x000fe400078e00ff */
[----:B------:R-:W0:Y:S08]  /*1dc80*/  F2I.FTZ.U32.TRUNC.NTZ R3, R8 ;  /* 0x0000000800037305 */ /* 0x000e30000021f000 */
[----:B------:R-:W-:Y:S01]  /*1dc90*/  @!P1 IADD3 R9, R9, -R4, RZ ;  /* 0x8000000409099210 */ /* 0x000fe20007ffe0ff */
[----:B------:R-:W-:Y:S01]  /*1dca0*/  @!P1 VIADD R7, R7, 0x1 ;  /* 0x0000000107079836 */ /* 0x000fe20000000000 */
[----:B------:R-:W-:-:S02]  /*1dcb0*/  ISETP.NE.AND P1, PT, R25, RZ, PT ;  /* 0x000000ff1900720c */ /* 0x000fc40003f25270 */
[----:B------:R-:W-:Y:S02]  /*1dcc0*/  ISETP.GE.U32.AND P0, PT, R9, R4, PT ;  /* 0x000000040900720c */ /* 0x000fe40003f06070 */
[----:B------:R-:W-:Y:S01]  /*1dcd0*/  IABS R4, R5 ;  /* 0x0000000500047213 */ /* 0x000fe20000000000 */
[----:B0-----:R-:W-:-:S04]  /*1dce0*/  IMAD.MOV R9, RZ, RZ, -R3 ;  /* 0x000000ffff097224 */ /* 0x001fc800078e0a03 */
[----:B------:R-:W-:Y:S02]  /*1dcf0*/  IMAD.MOV R4, RZ, RZ, -R4 ;  /* 0x000000ffff047224 */ /* 0x000fe400078e0a04 */
[----:B------:R-:W-:-:S04]  /*1dd00*/  IMAD R9, R9, R6, RZ ;  /* 0x0000000609097224 */ /* 0x000fc800078e02ff */
[----:B------:R-:W-:Y:S02]  /*1dd10*/  @P0 VIADD R7, R7, 0x1 ;  /* 0x0000000107070836 */ /* 0x000fe40000000000 */
[----:B------:R-:W-:Y:S01]  /*1dd20*/  IMAD.HI.U32 R2, R3, R9, R2 ;  /* 0x0000000903027227 */ /* 0x000fe200078e0002 */
[----:B------:R-:W-:-:S04]  /*1dd30*/  LOP3.LUT R3, R0, R25, RZ, 0x3c, !PT ;  /* 0x0000001900037212 */ /* 0x000fc800078e3cff */
[----:B------:R-:W-:-:S13]  /*1dd40*/  ISETP.GE.AND P2, PT, R3, RZ, PT ;  /* 0x000000ff0300720c */ /* 0x000fda0003f46270 */
        /* <DEDUP_REMOVED lines=16> */
[----:B------:R-:W-:Y:S01]  /*1de50*/  IMAD R26, R5, 0x1000000, R2 ;  /* 0x01000000051a7824 */ /* 0x000fe200078e0202 */
[----:B------:R-:W-:Y:S01]  /*1de60*/  IADD3 R2, -R7, RZ, RZ ;  /* 0x000000ff07027210 */ /* 0x000fe20007ffe1ff */
[----:B------:R-:W-:-:S04]  /*1de70*/  IMAD R5, R5, R4, R7 ;  /* 0x0000000405057224 */ /* 0x000fc800078e0207 */
[----:B------:R-:W-:Y:S02]  /*1de80*/  IMAD R2, R25, R2, R0 ;  /* 0x0000000219027224 */ /* 0x000fe400078e0200 */
[----:B------:R-:W-:Y:S01]  /*1de90*/  IMAD R26, R5, 0x10000, R26 ;  /* 0x00010000051a7824 */ /* 0x000fe200078e021a */
[----:B------:R-:W-:Y:S06]  /*1dea0*/  BRA `(.L_x_8153) ;  /* 0x0000000000f47947 */ /* 0x000fec0003800000 */
.L_x_8152:
[----:B----4-:R-:W0:Y:S02]  /*1deb0*/  LDC.64 R2, c[0x0][0xc90] ;  /* 0x00032400ff027b82 */ /* 0x010e240000000a00 */
[----:B0-----:R-:W-:-:S05]  /*1dec0*/  IMAD.WIDE R2, R27, 0x4, R2 ;  /* 0x000000041b027825 */ /* 0x001fca00078e0202 */
[----:B-1----:R0:W2:Y:S02]  /*1ded0*/  LDG.E R7, desc[UR40][R2.64] ;  /* 0x0000002802077981 */ /* 0x0020a4000c1e1900 */
[----:B0-----:R-:W-:Y:S02]  /*1dee0*/  IMAD.MOV.U32 R2, RZ, RZ, RZ ;  /* 0x000000ffff027224 */ /* 0x001fe400078e00ff */
[----:B--2---:R-:W-:-:S05]  /*1def0*/  IMAD R5, R25, R7, RZ ;  /* 0x0000000719057224 */ /* 0x004fca00078e02ff */
[-C--:B------:R-:W-:Y:S02]  /*1df00*/  IABS R6, R5.reuse ;  /* 0x0000000500067213 */ /* 0x080fe40000000000 */
        /* <DEDUP_REMOVED lines=18> */
[----:B------:R-:W-:-:S13]  /*1e030*/  ISETP.GE.U32.AND P0, PT, R9, R6, PT ;  /* 0x000000060900720c */ /* 0x000fda0003f06070 */
[----:B------:R-:W-:-:S04]  /*1e040*/  @P0 VIADD R3, R3, 0x1 ;  /* 0x0000000103030836 */ /* 0x000fc80000000000 */
[----:B------:R-:W-:-:S04]  /*1e050*/  IMAD.MOV.U32 R2, RZ, RZ, R3 ;  /* 0x000000ffff027224 */ /* 0x000fc800078e0003 */
[----:B------:R-:W-:Y:S01]  /*1e060*/  @!P2 IMAD.MOV R2, RZ, RZ, -R2 ;  /* 0x000000ffff02a224 */ /* 0x000fe200078e0a02 */
        /* <DEDUP_REMOVED lines=25> */
[----:B------:R-:W-:Y:S02]  /*1e200*/  LOP3.LUT R0, R5, R4, RZ, 0x3c, !PT ;  /* 0x0000000405007212 */ /* 0x000fe400078e3cff */
[----:B------:R-:W-:Y:S02]  /*1e210*/  IADD3 R5, R6, 0x1000000, R5 ;  /* 0x0100000006057810 */ /* 0x000fe40007ffe005 */
[----:B------:R-:W-:-:S07]  /*1e220*/  ISETP.GE.AND P2, PT, R0, RZ, PT ;  /* 0x000000ff0000720c */ /* 0x000fce0003f46270 */
[----:B------:R-:W-:-:S06]  /*1e230*/  @P0 VIADD R2, R2, 0x1 ;  /* 0x0000000102020836 */ /* 0x000fcc0000000000 */
[----:B------:R-:W-:Y:S01]  /*1e240*/  @!P2 IMAD.MOV R2, RZ, RZ, -R2 ;  /* 0x000000ffff02a224 */ /* 0x000fe200078e0a02 */
[----:B------:R-:W-:Y:S01]  /*1e250*/  @!P1 LOP3.LUT R2, RZ, R4, RZ, 0x33, !PT ;  /* 0x00000004ff029212 */ /* 0x000fe200078e33ff */
[----:B------:R-:W-:-:S04]  /*1e260*/  IMAD.MOV R4, RZ, RZ, -R4 ;  /* 0x000000ffff047224 */ /* 0x000fc800078e0a04 */
[----:B------:R-:W-:-:S07]  /*1e270*/  IMAD R26, R2, R4, R5 ;  /* 0x00000004021a7224 */ /* 0x000fce00078e0205 */
.L_x_8153:
[----:B------:R-:W-:-:S05]  /*1e280*/  LOP3.LUT R2, RZ, R2, RZ, 0x33, !PT ;  /* 0x00000002ff027212 */ /* 0x000fca00078e33ff */
[----:B------:R-:W-:Y:S01]  /*1e290*/  IMAD.IADD R25, R25, 0x1, R2 ;  /* 0x0000000119197824 */ /* 0x000fe200078e0202 */
[----:B------:R-:W-:Y:S06]  /*1e2a0*/  BRA `(.L_x_8154) ;  /* 0x00000000001c7947 */ /* 0x000fec0003800000 */
.L_x_8146:
[----:B------:R-:W-:Y:S01]  /*1e2b0*/  UMOV UR4, URZ ;  /* 0x0000003f00047c82 */ /* 0x000fe20008000000 */
[----:B------:R-:W-:Y:S01]  /*1e2c0*/  UMOV UR5, URZ ;  /* 0x0000003f00057c82 */ /* 0x000fe20008000000 */
[----:B------:R-:W-:Y:S01]  /*1e2d0*/  ULDC UR6, c[0x0][0xc3c] ;  /* 0x00030f0000067ab9 */ /* 0x000fe20000000800 */
[----:B------:R-:W-:Y:S01]  /*1e2e0*/  IMAD.MOV.U32 R24, RZ, RZ, R0 ;  /* 0x000000ffff187224 */ /* 0x000fe200078e0000 */
[----:B------:R-:W-:Y:S01]  /*1e2f0*/  MOV R27, UR6 ;  /* 0x00000006001b7c02 */ /* 0x000fe20008000f00 */
[----:B------:R-:W-:Y:S02]  /*1e300*/  IMAD.U32 R25, RZ, RZ, UR4 ;  /* 0x00000004ff197e24 */ /* 0x000fe4000f8e00ff */
[----:B------:R-:W-:-:S07]  /*1e310*/  IMAD.U32 R26, RZ, RZ, UR5 ;  /* 0x00000005ff1a7e24 */ /* 0x000fce000f8e00ff */
.L_x_8154:
        /* <DEDUP_REMOVED lines=10> */
.L_x_8143:
[----:B------:R-:W-:Y:S02]  /*1e3c0*/  ULDC UR4, c[0x0][0xc3c] ;  /* 0x00030f0000047ab9 */ /* 0x000fe40000000800 */
[----:B0-----:R-:W-:-:S13]  /*1e3d0*/  ISETP.GE.AND P0, PT, R27, UR4, PT ;  /* 0x000000041b007c0c */ /* 0x001fda000bf06270 */
[----:B------:R-:W-:Y:S05]  /*1e3e0*/  @!P0 BRA `(.L_x_8155) ;  /* 0xffffff9000948947 */ /* 0x000fea000383ffff */
[----:B------:R-:W-:Y:S05]  /*1e3f0*/  BSYNC B8 ;  /* 0x0000000000087941 */ /* 0x000fea0003800000 */
.L_x_8044:
        /* <DEDUP_REMOVED lines=12> */
.L_x_8300:
[----:B------:R-:W-:Y:S05]  /*1e4c0*/  BSYNC B0 ;  /* 0x0000000000007941 */ /* 0x000fea0003800000 */
.L_x_8156:
[----:B------:R-:W-:-:S03]  /*1e4d0*/  UMOV UR4, 0xffffffff ;  /* 0xffffffff00047882 */ /* 0x000fc60000000000 */
[----:B------:R-:W-:Y:S05]  /*1e4e0*/  BRA.DIV UR4, `(.L_x_8158) ;  /* 0x0000004204787947 */ /* 0x000fea000b800000 */
[----:B0-----:R-:W0:Y:S02]  /*1e4f0*/  S2R R0, SR_TID.X ;  /* 0x0000000000007919 */ /* 0x001e240000002100 */
[----:B0-----:R-:W-:-:S04]  /*1e500*/  SHF.R.U32.HI R0, RZ, 0x5, R0 ;  /* 0x00000005ff007819 */ /* 0x001fc80000011600 */
[----:B------:R-:W-:-:S05]  /*1e510*/  LOP3.LUT R0, R0, 0x3, RZ, 0xc0, !PT ;  /* 0x0000000300007812 */ /* 0x000fca00078ec0ff */
[----:B------:R0:W1:Y:S02]  /*1e520*/  SHFL.IDX PT, R14, R0, RZ, 0x1f ;  /* 0x00001fff000e7589 */ /* 0x00006400000e0000 */
.L_x_8303:
[----:B-1----:R-:W-:-:S13]  /*1e530*/  ISETP.NE.AND P0, PT, R14, RZ, PT ;  /* 0x000000ff0e00720c */ /* 0x002fda0003f05270 */
[----:B------:R-:W-:Y:S05]  /*1e540*/  @P0 BRA `(.L_x_7879) ;  /* 0x0000000000880947 */ /* 0x000fea0003800000 */
[----:B------:R-:W-:-:S03]  /*1e550*/  UMOV UR4, 0xffffffff ;  /* 0xffffffff00047882 */ /* 0x000fc60000000000 */
[----:B------:R-:W-:Y:S05]  /*1e560*/  BRA.DIV UR4, `(.L_x_8159) ;  /* 0x00000042048c7947 */ /* 0x000fea000b800000 */
[----:B------:R-:W-:-:S13]  /*1e570*/  ELECT P6, URZ, PT ;  /* 0x00000000003f782f */ /* 0x000fda00038c0000 */
.L_x_8306:
[----:B------:R-:W-:Y:S05]  /*1e580*/  @!P6 BRA `(.L_x_7879) ;  /* 0x000000000078e947 */ /* 0x000fea0003800000 */
[----:B0-----:R-:W5:Y:S02]  /*1e590*/  LDL.LU R0, [R1] ;  /* 0x0000000001007983 */ /* 0x001f640000300800 */
[----:B-----5:R-:W-:-:S04]  /*1e5a0*/  LOP3.LUT R0, R0, 0x2, RZ, 0xfc, !PT ;  /* 0x0000000200007812 */ /* 0x020fc800078efcff */
[----:B------:R-:W-:-:S13]  /*1e5b0*/  ISETP.NE.AND P0, PT, R0, 0x3, PT ;  /* 0x000000030000780c */ /* 0x000fda0003f05270 */
[----:B------:R-:W-:Y:S05]  /*1e5c0*/  @!P0 BRA `(.L_x_8160) ;  /* 0x0000000000048947 */ /* 0x000fea0003800000 */
[----:B------:R-:W-:Y:S01]  /*1e5d0*/  BPT.TRAP 0x1 ;  /* 0x000000040000795c */ /* 0x000fe20000300000 */
.L_x_8160:
[----:B------:R-:W-:Y:S01]  /*1e5e0*/  IMAD R5, R22, 0x8, R7 ;  /* 0x0000000816057824 */ /* 0x000fe200078e0207 */
[----:B------:R-:W-:Y:S01]  /*1e5f0*/  SHF.L.U32 R0, R28, 0x1f, RZ ;  /* 0x0000001f1c007819 */ /* 0x000fe200000006ff */
[----:B------:R-:W-:-:S03]  /*1e600*/  VIADD R22, R22, 0x1 ;  /* 0x0000000116167836 */ /* 0x000fc60000000000 */
[----:B------:R-:W0:Y:S02]  /*1e610*/  SYNCS.PHASECHK.TRANS64.TRYWAIT P1, [R5+URZ+0x28c40], R0 ;  /* 0x028c4000050075a7 */ /* 0x000e24000802017f */
[----:B------:R-:W-:-:S04]  /*1e620*/  ISETP.NE.AND P2, PT, R22, 0x2, PT ;  /* 0x000000021600780c */ /* 0x000fc80003f45270 */
[----:B------:R-:W-:Y:S01]  /*1e630*/  SEL R3, RZ, 0x1, P2 ;  /* 0x00000001ff037807 */ /* 0x000fe20001000000 */
[----:B0-----:R-:W-:Y:S08]  /*1e640*/  @!P1 BRA `(.L_x_8161) ;  /* 0x0000004000749947 */ /* 0x001ff00003800000 */
.L_x_8307:
[----:B------:R-:W-:Y:S02]  /*1e650*/  SEL R22, R22, RZ, P2 ;  /* 0x000000ff16167207 */ /* 0x000fe40001000000 */
[----:B------:R-:W-:Y:S01]  /*1e660*/  LOP3.LUT R2, R28, R3, RZ, 0x3c, !PT ;  /* 0x000000031c027212 */ /* 0x000fe200078e3cff */
[----:B------:R-:W-:Y:S06]  /*1e670*/  @!P0 BRA `(.L_x_8162) ;  /* 0x0000000000048947 */ /* 0x000fec0003800000 */
[----:B------:R-:W-:Y:S01]  /*1e680*/  BPT.TRAP 0x1 ;  /* 0x000000040000795c */ /* 0x000fe20000300000 */
.L_x_8162:
[----:B------:R-:W-:Y:S01]  /*1e690*/  IMAD R3, R22, 0x8, R7 ;  /* 0x0000000816037824 */ /* 0x000fe200078e0207 */
[----:B------:R-:W-:-:S04]  /*1e6a0*/  SHF.L.U32 R2, R2, 0x1f, RZ ;  /* 0x0000001f02027819 */ /* 0x000fc800000006ff */
[----:B------:R-:W1:Y:S02]  /*1e6b0*/  SYNCS.PHASECHK.TRANS64.TRYWAIT P1, [R3+URZ+0x28c40], R2 ;  /* 0x028c4002030075a7 */ /* 0x000e64000802017f */
[----:B-1----:R-:W-:Y:S05]  /*1e6c0*/  @!P1 BRA `(.L_x_8163) ;  /* 0x0000004000689947 */ /* 0x002fea0003800000 */
.L_x_8308:
[----:B------:R-:W-:Y:S05]  /*1e6d0*/  @!P0 BRA `(.L_x_8164) ;  /* 0x0000000000048947 */ /* 0x000fea0003800000 */
[----:B------:R-:W-:Y:S01]  /*1e6e0*/  BPT.TRAP 0x1 ;  /* 0x000000040000795c */ /* 0x000fe20000300000 */
.L_x_8164:
[----:B------:R-:W5:Y:S02]  /*1e6f0*/  SYNCS.PHASECHK.TRANS64.TRYWAIT P1, [R5+URZ+0x28c60], R0 ;  /* 0x028c6000050075a7 */ /* 0x000f64000802017f */
[----:B-----5:R-:W-:Y:S05]  /*1e700*/  @!P1 BRA `(.L_x_8165) ;  /* 0x00000040006c9947 */ /* 0x020fea0003800000 */
.L_x_8309:
[----:B------:R-:W-:Y:S05]  /*1e710*/  @!P0 BRA `(.L_x_8166) ;  /* 0x0000000000048947 */ /* 0x000fea0003800000 */
[----:B------:R-:W-:Y:S01]  /*1e720*/  BPT.TRAP 0x1 ;  /* 0x000000040000795c */ /* 0x000fe20000300000 */
.L_x_8166:
[----:B------:R0:W0:Y:S02]  /*1e730*/  SYNCS.PHASECHK.TRANS64.TRYWAIT P0, [R3+URZ+0x28c60], R2 ;  /* 0x028c6002030075a7 */ /* 0x000024000800017f */
[----:B0-----:R-:W-:Y:S05]  /*1e740*/  @!P0 NANOSLEEP.SYNCS 0x989680 ;  /* 0x009896800000895d */ /* 0x001fea0003900000 */
[----:B------:R-:W0:Y:S02]  /*1e750*/  @!P0 SYNCS.PHASECHK.TRANS64 P0, [R3+URZ+0x28c60], R2 ;  /* 0x028c6002030085a7 */ /* 0x000e24000800007f */
[----:B0-----:R-:W-:Y:S05]  /*1e760*/  @!P0 BRA `(.L_x_8166) ;  /* 0xfffffffc00f08947 */ /* 0x001fea000383ffff */
.L_x_7879:
[----:B------:R-:W-:Y:S05]  /*1e770*/  BSYNC B9 ;  /* 0x0000000000097941 */ /* 0x000fea0003800000 */
.L_x_7876:
[----:B------:R-:W-:Y:S05]  /*1e780*/  EXIT ;  /* 0x000000000000794d */ /* 0x000fea0003800000 */
.L_x_7897:
[----:B0-----:R0:W1:Y:S02]  /*1e790*/  SYNCS.PHASECHK.TRANS64.TRYWAIT P5, [R61+URZ+0x28c90], R68 ;  /* 0x028c90443d0075a7 */ /* 0x00106400080a017f */
[----:B-1----:R-:W-:Y:S05]  /*1e7a0*/  @!P5 NANOSLEEP.SYNCS 0x989680 ;  /* 0x009896800000d95d */ /* 0x002fea0003900000 */
[----:B------:R-:W1:Y:S02]  /*1e7b0*/  @!P5 SYNCS.PHASECHK.TRANS64 P5, [R61+URZ+0x28c90], R68 ;  /* 0x028c90443d00d5a7 */ /* 0x000e6400080a007f */
[----:B-1----:R-:W-:Y:S05]  /*1e7c0*/  @!P5 BRA `(.L_x_7897) ;  /* 0xfffffffc00f0d947 */ /* 0x002fea000383ffff */
[----:B------:R-:W-:Y:S05]  /*1e7d0*/  BRA `(.L_x_8167) ;  /* 0xfffffe4800747947 */ /* 0x000fea000383ffff */
.L_x_7898:
        /* <DEDUP_REMOVED lines=8> */
.L_x_8169:
[----:B------:R-:W-:Y:S05]  /*1e860*/  BSYNC B1 ;  /* 0x0000000000017941 */ /* 0x000fea0003800000 */
.L_x_8168:
        /* <DEDUP_REMOVED lines=8> */
.L_x_8170:
[----:B------:R-:W-:Y:S01]  /*1e8f0*/  IMAD.MOV.U32 R70, RZ, RZ, R14 ;  /* 0x000000ffff467224 */ /* 0x000fe200078e000e */
[----:B------:R-:W-:Y:S06]  /*1e900*/  BRA `(.L_x_8171) ;  /* 0xfffffe48003c7947 */ /* 0x000fec000383ffff */
.L_x_7908:
[----:B0-----:R0:W1:Y:S02]  /*1e910*/  SYNCS.PHASECHK.TRANS64.TRYWAIT P6, [R61+URZ+0x28c90], R68 ;  /* 0x028c90443d0075a7 */ /* 0x00106400080c017f */
[----:B-1----:R-:W-:Y:S05]  /*1e920*/  @!P6 NANOSLEEP.SYNCS 0x989680 ;  /* 0x009896800000e95d */ /* 0x002fea0003900000 */
[----:B------:R-:W1:Y:S02]  /*1e930*/  @!P6 SYNCS.PHASECHK.TRANS64 P6, [R61+URZ+0x28c90], R68 ;  /* 0x028c90443d00e5a7 */ /* 0x000e6400080c007f */
[----:B-1----:R-:W-:Y:S05]  /*1e940*/  @!P6 BRA `(.L_x_7908) ;  /* 0xfffffffc00f0e947 */ /* 0x002fea000383ffff */
[----:B------:R-:W-:Y:S05]  /*1e950*/  BRA `(.L_x_8172) ;  /* 0xfffffe50009c7947 */ /* 0x000fea000383ffff */
.L_x_7909:
        /* <DEDUP_REMOVED lines=8> */
.L_x_8174:
[----:B------:R-:W-:Y:S05]  /*1e9e0*/  BSYNC B1 ;  /* 0x0000000000017941 */ /* 0x000fea0003800000 */
.L_x_8173:
        /* <DEDUP_REMOVED lines=8> */
.L_x_8175:
[----:B------:R-:W-:Y:S01]  /*1ea70*/  IMAD.MOV.U32 R70, RZ, RZ, R14 ;  /* 0x000000ffff467224 */ /* 0x000fe200078e000e */
[----:B------:R-:W-:Y:S06]  /*1ea80*/  BRA `(.L_x_8176) ;  /* 0xfffffe5000647947 */ /* 0x000fec000383ffff */
.L_x_7914:
[----:B-1----:R1:W2:Y:S02]  /*1ea90*/  SYNCS.PHASECHK.TRANS64.TRYWAIT P4, [R61+URZ+0x28c90], R68 ;  /* 0x028c90443d0075a7 */ /* 0x0022a4000808017f */
[----:B--2---:R-:W-:Y:S05]  /*1eaa0*/  @!P4 NANOSLEEP.SYNCS 0x989680 ;  /* 0x009896800000c95d */ /* 0x004fea0003900000 */
[----:B------:R-:W2:Y:S02]  /*1eab0*/  @!P4 SYNCS.PHASECHK.TRANS64 P4, [R61+URZ+0x28c90], R68 ;  /* 0x028c90443d00c5a7 */ /* 0x000ea4000808007f */
[----:B--2---:R-:W-:Y:S05]  /*1eac0*/  @!P4 BRA `(.L_x_7914) ;  /* 0xfffffffc00f0c947 */ /* 0x004fea000383ffff */
[----:B------:R-:W-:Y:S05]  /*1ead0*/  BRA `(.L_x_8177) ;  /* 0xfffffe5800647947 */ /* 0x000fea000383ffff */
.L_x_7915:
[----:B------:R-:W-:Y:S01]  /*1eae0*/  BSSY B1, `(.L_x_8178) ;  /* 0x0000007000017945 */ /* 0x000fe20003800000 */
[----:B------:R-:W-:Y:S01]  /*1eaf0*/  MOV R12, RZ ;  /* 0x000000ff000c7202 */ /* 0x000fe20000000f00 */
[----:B------:R-:W-:Y:S02]  /*1eb00*/  IMAD.MOV.U32 R11, RZ, RZ, 0x1c1f ;  /* 0x00001c1fff0b7424 */ /* 0x000fe400078e00ff */
[----:B------:R-:W-:-:S07]  /*1eb10*/  IMAD.MOV.U32 R15, RZ, RZ, -0x1 ;  /* 0xffffffffff0f7424 */ /* 0x000fce00078e00ff */
[----:B-1----:R-:W-:Y:S05]  /*1eb20*/  WARPSYNC.COLLECTIVE R15, `(.L_x_8179) ;  /* 0x000000000f087348 */ /* 0x002fea0003c00000 */
[----:B------:R0:W2:Y:S02]  /*1eb30*/  SHFL.IDX P6, R14, R13, R12, R11 ;  /* 0x0000000c0d0e7389 */ /* 0x0000a400000c000b */
[----:B012---:R-:W-:Y:S01]  /*1eb40*/  ENDCOLLECTIVE ;  /* 0x000000000000791b */ /* 0x007fe20003800000 */
.L_x_8179:
[----:B------:R-:W-:Y:S05]  /*1eb50*/  BSYNC B1 ;  /* 0x0000000000017941 */ /* 0x000fea0003800000 */
.L_x_8178:
        /* <DEDUP_REMOVED lines=8> */
.L_x_8180:
[----:B------:R-:W-:Y:S05]  /*1ebe0*/  BRA `(.L_x_8181) ;  /* 0xfffffe5800847947 */ /* 0x000fea000383ffff */
.L_x_7919:
[----:B--2---:R2:W4:Y:S02]  /*1ebf0*/  SYNCS.PHASECHK.TRANS64.TRYWAIT P3, [R61+URZ+0x28cb0], R68 ;  /* 0x028cb0443d0075a7 */ /* 0x004524000806017f */
[----:B----4-:R-:W-:Y:S05]  /*1ec00*/  @!P3 NANOSLEEP.SYNCS 0x989680 ;  /* 0x009896800000b95d */ /* 0x010fea0003900000 */
[----:B------:R-:W4:Y:S02]  /*1ec10*/  @!P3 SYNCS.PHASECHK.TRANS64 P3, [R61+URZ+0x28cb0], R68 ;  /* 0x028cb0443d00b5a7 */ /* 0x000f24000806007f */
[----:B----4-:R-:W-:Y:S05]  /*1ec20*/  @!P3 BRA `(.L_x_7919) ;  /* 0xfffffffc00f0b947 */ /* 0x010fea000383ffff */
[----:B------:R-:W-:Y:S05]  /*1ec30*/  BRA `(.L_x_8182) ;  /* 0xfffffe5c00107947 */ /* 0x000fea000383ffff */
.L_x_7932:
[----:B0-----:R0:W1:Y:S02]  /*1ec40*/  SYNCS.PHASECHK.TRANS64.TRYWAIT P1, [R12+URZ+0x28c50], R5 ;  /* 0x028c50050c0075a7 */ /* 0x001064000802017f */
[----:B-1----:R-:W-:Y:S05]  /*1ec50*/  @!P1 NANOSLEEP.SYNCS 0x989680 ;  /* 0x009896800000995d */ /* 0x002fea0003900000 */
[----:B------:R-:W1:Y:S02]  /*1ec60*/  @!P1 SYNCS.PHASECHK.TRANS64 P1, [R12+URZ+0x28c50], R5 ;  /* 0x028c50050c0095a7 */ /* 0x000e64000802007f */
[----:B-1----:R-:W-:Y:S05]  /*1ec70*/  @!P1 BRA `(.L_x_7932) ;  /* 0xfffffffc00f09947 */ /* 0x002fea000383ffff */
[----:B------:R-:W-:Y:S05]  /*1ec80*/  BRA `(.L_x_8183) ;  /* 0xfffffe6c00c87947 */ /* 0x000fea000383ffff */
.L_x_7940:
[----:B-1----:R1:W2:Y:S02]  /*1ec90*/  SYNCS.PHASECHK.TRANS64.TRYWAIT P1, [R21+URZ+0x28c50], R12 ;  /* 0x028c500c150075a7 */ /* 0x0022a4000802017f */
[----:B--2---:R-:W-:Y:S05]  /*1eca0*/  @!P1 NANOSLEEP.SYNCS 0x989680 ;  /* 0x009896800000995d */ /* 0x004fea0003900000 */
[----:B------:R-:W2:Y:S02]  /*1ecb0*/  @!P1 SYNCS.PHASECHK.TRANS64 P1, [R21+URZ+0x28c50], R12 ;  /* 0x028c500c150095a7 */ /* 0x000ea4000802007f */
[----:B--2---:R-:W-:Y:S05]  /*1ecc0*/  @!P1 BRA `(.L_x_7940) ;  /* 0xfffffffc00f09947 */ /* 0x004fea000383ffff */
[----:B------:R-:W-:Y:S05]  /*1ecd0*/  BRA `(.L_x_7939) ;  /* 0xfffffe7800f07947 */ /* 0x000fea000383ffff */
.L_x_7956:
        /* <DEDUP_REMOVED lines=8> */
.L_x_8185:
[----:B------:R-:W-:Y:S05]  /*1ed60*/  BSYNC B1 ;  /* 0x0000000000017941 */ /* 0x000fea0003800000 */
.L_x_8184:
[----:B------:R-:W-:Y:S01]  /*1ed70*/  MOV R13, R10 ;  /* 0x0000000a000d7202 */ /* 0x000fe20000000f00 */
[----:B------:R-:W-:Y:S02]  /*1ed80*/  IMAD.MOV.U32 R12, RZ, RZ, RZ ;  /* 0x000000ffff0c7224 */ /* 0x000fe400078e00ff */
[----:B------:R-:W-:Y:S02]  /*1ed90*/  IMAD.MOV.U32 R11, RZ, RZ, 0x1c1f ;  /* 0x00001c1fff0b7424 */ /* 0x000fe400078e00ff */
[----:B------:R-:W-:Y:S02]  /*1eda0*/  IMAD.MOV.U32 R15, RZ, RZ, -0x1 ;  /* 0xffffffffff0f7424 */ /* 0x000fe400078e00ff */
[----:B------:R-:W-:-:S07]  /*1edb0*/  IMAD.MOV.U32 R0, RZ, RZ, R14 ;  /* 0x000000ffff007224 */ /* 0x000fce00078e000e */
[----:B------:R-:W-:Y:S05]  /*1edc0*/  WARPSYNC.COLLECTIVE R15, `(.L_x_8186) ;  /* 0x000000000f087348 */ /* 0x000fea0003c00000 */
[----:B------:R0:W1:Y:S02]  /*1edd0*/  SHFL.IDX P6, R14, R13, R12, R11 ;  /* 0x0000000c0d0e7389 */ /* 0x00006400000c000b */
[----:B01----:R-:W-:Y:S01]  /*1ede0*/  ENDCOLLECTIVE ;  /* 0x000000000000791b */ /* 0x003fe20003800000 */
.L_x_8186:
[----:B------:R-:W-:Y:S02]  /*1edf0*/  IMAD.MOV.U32 R13, RZ, RZ, R152 ;  /* 0x000000ffff0d7224 */ /* 0x000fe400078e0098 */
[----:B------:R-:W-:-:S07]  /*1ee00*/  IMAD.MOV.U32 R3, RZ, RZ, R14 ;  /* 0x000000ffff037224 */ /* 0x000fce00078e000e */
[----:B------:R-:W-:Y:S05]  /*1ee10*/  WARPSYNC.COLLECTIVE R15, `(.L_x_8187) ;  /* 0x000000000f087348 */ /* 0x000fea0003c00000 */
[----:B------:R0:W1:Y:S02]  /*1ee20*/  SHFL.IDX P6, R14, R13, R12, R11 ;  /* 0x0000000c0d0e7389 */ /* 0x00006400000c000b */
[----:B01----:R-:W-:Y:S01]  /*1ee30*/  ENDCOLLECTIVE ;  /* 0x000000000000791b */ /* 0x003fe20003800000 */
.L_x_8187:
[----:B------:R-:W-:Y:S02]  /*1ee40*/  IMAD.MOV.U32 R13, RZ, RZ, R30 ;  /* 0x000000ffff0d7224 */ /* 0x000fe400078e001e */
[----:B------:R-:W-:-:S07]  /*1ee50*/  IMAD.MOV.U32 R7, RZ, RZ, R14 ;  /* 0x000000ffff077224 */ /* 0x000fce00078e000e */
[----:B------:R-:W-:Y:S05]  /*1ee60*/  WARPSYNC.COLLECTIVE R15, `(.L_x_8188) ;  /* 0x000000000f087348 */ /* 0x000fea0003c00000 */
[----:B------:R0:W1:Y:S02]  /*1ee70*/  SHFL.IDX P6, R14, R13, R12, R11 ;  /* 0x0000000c0d0e7389 */ /* 0x00006400000c000b */
[----:B01----:R-:W-:Y:S01]  /*1ee80*/  ENDCOLLECTIVE ;  /* 0x000000000000791b */ /* 0x003fe20003800000 */
.L_x_8188:
[----:B------:R-:W-:Y:S01]  /*1ee90*/  IMAD.MOV.U32 R8, RZ, RZ, R14 ;  /* 0x000000ffff087224 */ /* 0x000fe200078e000e */
[----:B------:R-:W-:Y:S06]  /*1eea0*/  BRA `(.L_x_8189) ;  /* 0xfffffe94003c7947 */ /* 0x000fec000383ffff */
.L_x_7959:
[----:B------:R-:W-:Y:S01]  /*1eeb0*/  BSSY B1, `(.L_x_8190) ;  /* 0x0000008000017945 */ /* 0x000fe20003800000 */
[----:B------:R-:W-:Y:S02]  /*1eec0*/  IMAD.MOV.U32 R13, RZ, RZ, R31 ;  /* 0x000000ffff0d7224 */ /* 0x000fe400078e001f */
[----:B------:R-:W-:Y:S02]  /*1eed0*/  IMAD.MOV.U32 R12, RZ, RZ, 0x1 ;  /* 0x00000001ff0c7424 */ /* 0x000fe400078e00ff */
[----:B------:R-:W-:Y:S02]  /*1eee0*/  IMAD.MOV.U32 R11, RZ, RZ, 0x1c1f ;  /* 0x00001c1fff0b7424 */ /* 0x000fe400078e00ff */
[----:B------:R-:W-:-:S07]  /*1eef0*/  IMAD.MOV.U32 R15, RZ, RZ, -0x1 ;  /* 0xffffffffff0f7424 */ /* 0x000fce00078e00ff */
[----:B0--3--:R-:W-:Y:S05]  /*1ef00*/  WARPSYNC.COLLECTIVE R15, `(.L_x_8191) ;  /* 0x000000000f087348 */ /* 0x009fea0003c00000 */
[----:B------:R1:W2:Y:S02]  /*1ef10*/  SHFL.IDX P6, R14, R13, R12, R11 ;  /* 0x0000000c0d0e7389 */ /* 0x0002a400000c000b */
[----:B0123--:R-:W-:Y:S01]  /*1ef20*/  ENDCOLLECTIVE ;  /* 0x000000000000791b */ /* 0x00ffe20003800000 */
.L_x_8191:
[----:B------:R-:W-:Y:S05]  /*1ef30*/  BSYNC B1 ;  /* 0x0000000000017941 */ /* 0x000fea0003800000 */
.L_x_8190:
[----:B------:R-:W-:Y:S01]  /*1ef40*/  IMAD.MOV.U32 R13, RZ, RZ, R10 ;  /* 0x000000ffff0d7224 */ /* 0x000fe200078e000a */
[----:B------:R-:W-:Y:S01]  /*1ef50*/  MOV R0, R14 ;  /* 0x0000000e00007202 */ /* 0x000fe20000000f00 */
[----:B------:R-:W-:Y:S02]  /*1ef60*/  IMAD.MOV.U32 R12, RZ, RZ, 0x1 ;  /* 0x00000001ff0c7424 */ /* 0x000fe400078e00ff */
[----:B------:R-:W-:Y:S02]  /*1ef70*/  IMAD.MOV.U32 R11, RZ, RZ, 0x1c1f ;  /* 0x00001c1fff0b7424 */ /* 0x000fe400078e00ff */
[----:B------:R-:W-:-:S07]  /*1ef80*/  IMAD.MOV.U32 R15, RZ, RZ, -0x1 ;  /* 0xffffffffff0f7424 */ /* 0x000fce00078e00ff */
[----:B------:R-:W-:Y:S05]  /*1ef90*/  WARPSYNC.COLLECTIVE R15, `(.L_x_8192) ;  /* 0x000000000f087348 */ /* 0x000fea0003c00000 */
[----:B------:R0:W1:Y:S02]  /*1efa0*/  SHFL.IDX P6, R14, R13, R12, R11 ;  /* 0x0000000c0d0e7389 */ /* 0x00006400000c000b */
[----:B01----:R-:W-:Y:S01]  /*1efb0*/  ENDCOLLECTIVE ;  /* 0x000000000000791b */ /* 0x003fe20003800000 */
.L_x_8192:
[----:B------:R-:W-:Y:S02]  /*1efc0*/  IMAD.MOV.U32 R13, RZ, RZ, R152 ;  /* 0x000000ffff0d7224 */ /* 0x000fe400078e0098 */
[----:B------:R-:W-:-:S07]  /*1efd0*/  IMAD.MOV.U32 R3, RZ, RZ, R14 ;  /* 0x000000ffff037224 */ /* 0x000fce00078e000e */
[----:B------:R-:W-:Y:S05]  /*1efe0*/  WARPSYNC.COLLECTIVE R15, `(.L_x_8193) ;  /* 0x000000000f087348 */ /* 0x000fea0003c00000 */
[----:B------:R0:W1:Y:S02]  /*1eff0*/  SHFL.IDX P6, R14, R13, R12, R11 ;  /* 0x0000000c0d0e7389 */ /* 0x00006400000c000b */
[----:B01----:R-:W-:Y:S01]  /*1f000*/  ENDCOLLECTIVE ;  /* 0x000000000000791b */ /* 0x003fe20003800000 */
.L_x_8193:
[----:B------:R-:W-:Y:S02]  /*1f010*/  IMAD.MOV.U32 R13, RZ, RZ, R30 ;  /* 0x000000ffff0d7224 */ /* 0x000fe400078e001e */
[----:B------:R-:W-:-:S07]  /*1f020*/  IMAD.MOV.U32 R7, RZ, RZ, R14 ;  /* 0x000000ffff077224 */ /* 0x000fce00078e000e */
[----:B------:R-:W-:Y:S05]  /*1f030*/  WARPSYNC.COLLECTIVE R15, `(.L_x_8194) ;  /* 0x000000000f087348 */ /* 0x000fea0003c00000 */
[----:B------:R0:W1:Y:S02]  /*1f040*/  SHFL.IDX P6, R14, R13, R12, R11 ;  /* 0x0000000c0d0e7389 */ /* 0x00006400000c000b */
[----:B01----:R-:W-:Y:S01]  /*1f050*/  ENDCOLLECTIVE ;  /* 0x000000000000791b */ /* 0x003fe20003800000 */
.L_x_8194:
[----:B------:R-:W-:Y:S01]  /*1f060*/  IMAD.MOV.U32 R30, RZ, RZ, R14 ;  /* 0x000000ffff1e7224 */ /* 0x000fe200078e000e */
[----:B------:R-:W-:Y:S06]  /*1f070*/  BRA `(.L_x_8195) ;  /* 0xfffffe94009c7947 */ /* 0x000fec000383ffff */
.L_x_7963:
[----:B0-----:R0:W1:Y:S02]  /*1f080*/  SYNCS.PHASECHK.TRANS64.TRYWAIT P0, [R2+URZ+0x28c00], R35 ;  /* 0x028c0023020075a7 */ /* 0x001064000800017f */
[----:B-1----:R-:W-:Y:S05]  /*1f090*/  @!P0 NANOSLEEP.SYNCS 0x989680 ;  /* 0x009896800000895d */ /* 0x002fea0003900000 */
[----:B------:R-:W1:Y:S02]  /*1f0a0*/  @!P0 SYNCS.PHASECHK.TRANS64 P0, [R2+URZ+0x28c00], R35 ;  /* 0x028c0023020085a7 */ /* 0x000e64000800007f */
[----:B-1----:R-:W-:Y:S05]  /*1f0b0*/  @!P0 BRA `(.L_x_7963) ;  /* 0xfffffffc00f08947 */ /* 0x002fea000383ffff */
[----:B------:R-:W-:Y:S05]  /*1f0c0*/  BRA `(.L_x_8196) ;  /* 0xfffffe9800907947 */ /* 0x000fea000383ffff */
.L_x_7971:
[----:B------:R-:W0:Y:S01]  /*1f0d0*/  LDC R37, c[0x0][0x3f4] ;  /* 0x0000fd00ff257b82 */ /* 0x000e220000000800 */
[----:B------:R-:W-:Y:S01]  /*1f0e0*/  BSSY B1, `(.L_x_8197) ;  /* 0x0000008000017945 */ /* 0x000fe20003800000 */
[----:B------:R-:W-:Y:S01]  /*1f0f0*/  IMAD.MOV.U32 R13, RZ, RZ, R27 ;  /* 0x000000ffff0d7224 */ /* 0x000fe200078e001b */
[----:B------:R-:W-:Y:S01]  /*1f100*/  MOV R11, 0x1c1f ;  /* 0x00001c1f000b7802 */ /* 0x000fe20000000f00 */
[----:B------:R-:W-:Y:S02]  /*1f110*/  IMAD.MOV.U32 R12, RZ, RZ, RZ ;  /* 0x000000ffff0c7224 */ /* 0x000fe400078e00ff */
[----:B------:R-:W-:-:S07]  /*1f120*/  IMAD.MOV.U32 R15, RZ, RZ, -0x1 ;  /* 0xffffffffff0f7424 */ /* 0x000fce00078e00ff */
[----:B0---4-:R-:W-:Y:S05]  /*1f130*/  WARPSYNC.COLLECTIVE R15, `(.L_x_8198) ;  /* 0x000000000f087348 */ /* 0x011fea0003c00000 */
[----:B------:R1:W2:Y:S02]  /*1f140*/  SHFL.IDX P6, R14, R13, R12, R11 ;  /* 0x0000000c0d0e7389 */ /* 0x0002a400000c000b */
[----:B012-4-:R-:W-:Y:S01]  /*1f150*/  ENDCOLLECTIVE ;  /* 0x000000000000791b */ /* 0x017fe20003800000 */
.L_x_8198:
[----:B------:R-:W-:Y:S05]  /*1f160*/  BSYNC B1 ;  /* 0x0000000000017941 */ /* 0x000fea0003800000 */
.L_x_8197:
        /* <DEDUP_REMOVED lines=10> */
.L_x_8199:
        /* <DEDUP_REMOVED lines=8> */
.L_x_8200:
[----:B------:R-:W-:-:S04]  /*1f290*/  @!P1 IADD3 R8, P2, R4, R7, RZ ;  /* 0x0000000704089210 */ /* 0x000fc80007f5e0ff */
[----:B------:R-:W-:Y:S01]  /*1f2a0*/  @!P1 IADD3.X R9, R3, R6, RZ, P2, !PT ;  /* 0x0000000603099210 */ /* 0x000fe200017fe4ff */
[----:B------:R-:W-:Y:S02]  /*1f2b0*/  IMAD.MOV.U32 R13, RZ, RZ, R34 ;  /* 0x000000ffff0d7224 */ /* 0x000fe400078e0022 */
[----:B------:R-:W-:-:S07]  /*1f2c0*/  IMAD.MOV.U32 R5, RZ, RZ, R14 ;  /* 0x000000ffff057224 */ /* 0x000fce00078e000e */
[----:B------:R-:W-:Y:S05]  /*1f2d0*/  WARPSYNC.COLLECTIVE R15, `(.L_x_8201) ;  /* 0x000000000f087348 */ /* 0x000fea0003c00000 */
[----:B------:R0:W1:Y:S02]  /*1f2e0*/  SHFL.IDX P6, R14, R13, R12, R11 ;  /* 0x0000000c0d0e7389 */ /* 0x00006400000c000b */
[----:B01----:R-:W-:Y:S01]  /*1f2f0*/  ENDCOLLECTIVE ;  /* 0x000000000000791b */ /* 0x003fe20003800000 */
.L_x_8201:
        /* <DEDUP_REMOVED lines=16> */
[----:B------:R-:W-:Y:S02]  /*1f400*/  IMAD.MOV.U32 R3, RZ, RZ, R20 ;  /* 0x000000ffff037224 */ /* 0x000fe400078e0014 */
[----:B------:R-:W-:-:S07]  /*1f410*/  @!P1 IMAD.MOV.U32 R28, RZ, RZ, R10 ;  /* 0x000000ffff1c9224 */ /* 0x000fce00078e000a */
[----:B-----5:R-:W-:Y:S05]  /*1f420*/  WARPSYNC.COLLECTIVE R15, `(.L_x_8202) ;  /* 0x000000000f087348 */ /* 0x020fea0003c00000 */
[----:B------:R0:W1:Y:S02]  /*1f430*/  SHFL.IDX P6, R14, R13, R12, R11 ;  /* 0x0000000c0d0e7389 */ /* 0x00006400000c000b */
[----:B01---5:R-:W-:Y:S01]  /*1f440*/  ENDCOLLECTIVE ;  /* 0x000000000000791b */ /* 0x023fe20003800000 */
.L_x_8202:
[----:B------:R-:W-:Y:S01]  /*1f450*/  IMAD.MOV.U32 R9, RZ, RZ, R29 ;  /* 0x000000ffff097224 */ /* 0x000fe200078e001d */
[----:B------:R-:W-:Y:S01]  /*1f460*/  PRMT R55, R3, 0x7610, R55 ;  /* 0x0000761003377816 */ /* 0x000fe20000000037 */
[----:B------:R-:W-:Y:S02]  /*1f470*/  IMAD.MOV.U32 R8, RZ, RZ, R28 ;  /* 0x000000ffff087224 */ /* 0x000fe400078e001c */
[----:B------:R-:W-:Y:S02]  /*1f480*/  @!P1 IMAD.MOV.U32 R30, RZ, RZ, R4 ;  /* 0x000000ffff1e9224 */ /* 0x000fe400078e0004 */
[----:B------:R-:W-:Y:S01]  /*1f490*/  @!P1 IMAD.MOV.U32 R31, RZ, RZ, R5 ;  /* 0x000000ffff1f9224 */ /* 0x000fe200078e0005 */
[----:B------:R-:W-:Y:S01]  /*1f4a0*/  PRMT R36, R8, 0x5410, R9 ;  /* 0x0000541008247816 */ /* 0x000fe20000000009 */
[----:B------:R-:W-:Y:S02]  /*1f4b0*/  @!P1 IMAD.MOV.U32 R32, RZ, RZ, R6 ;  /* 0x000000ffff209224 */ /* 0x000fe400078e0006 */
[----:B------:R-:W-:Y:S01]  /*1f4c0*/  @!P1 IMAD.MOV.U32 R33, RZ, RZ, R7 ;  /* 0x000000ffff219224 */ /* 0x000fe200078e0007 */
[----:B------:R-:W-:Y:S01]  /*1f4d0*/  MOV R5, R31 ;  /* 0x0000001f00057202 */ /* 0x000fe20000000f00 */
[----:B------:R-:W-:Y:S01]  /*1f4e0*/  IMAD.MOV.U32 R4, RZ, RZ, R30 ;  /* 0x000000ffff047224 */ /* 0x000fe200078e001e */
[----:B------:R-:W-:Y:S01]  /*1f4f0*/  MOV R13, R26 ;  /* 0x0000001a000d7202 */ /* 0x000fe20000000f00 */
[----:B------:R-:W-:Y:S01]  /*1f500*/  IMAD.MOV.U32 R6, RZ, RZ, R32 ;  /* 0x000000ffff067224 */ /* 0x000fe200078e0020 */
[----:B------:R-:W-:Y:S01]  /*1f510*/  PRMT R48, R5, 0x7610, R48 ;  /* 0x0000761005307816 */ /* 0x000fe20000000030 */
[----:B------:R-:W-:-:S03]  /*1f520*/  IMAD.MOV.U32 R7, RZ, RZ, R33 ;  /* 0x000000ffff077224 */ /* 0x000fc600078e0021 */
[----:B------:R-:W-:Y:S02]  /*1f530*/  PRMT R54, R4, 0x5410, R6 ;  /* 0x0000541004367816 */ /* 0x000fe40000000006 */
[----:B------:R-:W-:Y:S02]  /*1f540*/  CS2R R4, SRZ ;  /* 0x0000000000047805 */ /* 0x000fe4000001ff00 */
[----:B------:R-:W-:Y:S01]  /*1f550*/  PRMT R53, R7, 0x7610, R53 ;  /* 0x0000761007357816 */ /* 0x000fe20000000035 */
[----:B------:R-:W-:-:S07]  /*1f560*/  IMAD.MOV.U32 R3, RZ, RZ, R14 ;  /* 0x000000ffff037224 */ /* 0x000fce00078e000e */
[----:B------:R-:W-:Y:S05]  /*1f570*/  WARPSYNC.COLLECTIVE R15, `(.L_x_8203) ;  /* 0x000000000f087348 */ /* 0x000fea0003c00000 */
[----:B------:R0:W1:Y:S02]  /*1f580*/  SHFL.IDX P6, R14, R13, R12, R11 ;  /* 0x0000000c0d0e7389 */ /* 0x00006400000c000b */
[----:B01----:R-:W-:Y:S01]  /*1f590*/  ENDCOLLECTIVE ;  /* 0x000000000000791b */ /* 0x003fe20003800000 */
.L_x_8203:
[----:B------:R-:W-:Y:S02]  /*1f5a0*/  IMAD.MOV.U32 R13, RZ, RZ, R25 ;  /* 0x000000ffff0d7224 */ /* 0x000fe400078e0019 */
[----:B------:R-:W-:-:S07]  /*1f5b0*/  IMAD.MOV.U32 R24, RZ, RZ, R14 ;  /* 0x000000ffff187224 */ /* 0x000fce00078e000e */
[----:B------:R-:W-:Y:S05]  /*1f5c0*/  WARPSYNC.COLLECTIVE R15, `(.L_x_8204) ;  /* 0x000000000f087348 */ /* 0x000fea0003c00000 */
[----:B------:R0:W1:Y:S02]  /*1f5d0*/  SHFL.IDX P6, R14, R13, R12, R11 ;  /* 0x0000000c0d0e7389 */ /* 0x00006400000c000b */
[----:B01----:R-:W-:Y:S01]  /*1f5e0*/  ENDCOLLECTIVE ;  /* 0x000000000000791b */ /* 0x003fe20003800000 */
.L_x_8204:
[----:B------:R-:W-:Y:S02]  /*1f5f0*/  IMAD.MOV.U32 R13, RZ, RZ, R34 ;  /* 0x000000ffff0d7224 */ /* 0x000fe400078e0022 */
[----:B------:R-:W-:-:S07]  /*1f600*/  IMAD.MOV.U32 R25, RZ, RZ, R14 ;  /* 0x000000ffff197224 */ /* 0x000fce00078e000e */
[----:B------:R-:W-:Y:S05]  /*1f610*/  WARPSYNC.COLLECTIVE R15, `(.L_x_8205) ;  /* 0x000000000f087348 */ /* 0x000fea0003c00000 */
[----:B------:R0:W1:Y:S02]  /*1f620*/  SHFL.IDX P6, R14, R13, R12, R11 ;  /* 0x0000000c0d0e7389 */ /* 0x00006400000c000b */
[----:B01----:R-:W-:Y:S01]  /*1f630*/  ENDCOLLECTIVE ;  /* 0x000000000000791b */ /* 0x003fe20003800000 */
.L_x_8205:
[----:B------:R-:W-:Y:S05]  /*1f640*/  BRA `(.L_x_8206) ;  /* 0xfffffea400747947 */ /* 0x000fea000383ffff */
.L_x_7975:
[----:B0-----:R0:W1:Y:S02]  /*1f650*/  SYNCS.PHASECHK.TRANS64.TRYWAIT P1, [R2+URZ+0x28c00], R13 ;  /* 0x028c000d020075a7 */ /* 0x001064000802017f */
[----:B-1----:R-:W-:Y:S05]  /*1f660*/  @!P1 NANOSLEEP.SYNCS 0x989680 ;  /* 0x009896800000995d */ /* 0x002fea0003900000 */
[----:B------:R-:W1:Y:S02]  /*1f670*/  @!P1 SYNCS.PHASECHK.TRANS64 P1, [R2+URZ+0x28c00], R13 ;  /* 0x028c000d020095a7 */ /* 0x000e64000802007f */
[----:B-1----:R-:W-:Y:S05]  /*1f680*/  @!P1 BRA `(.L_x_7975) ;  /* 0xfffffffc00f09947 */ /* 0x002fea000383ffff */
[----:B------:R-:W-:Y:S05]  /*1f690*/  BRA `(.L_x_8207) ;  /* 0xfffffea800107947 */ /* 0x000fea000383ffff */
.L_x_7981:
[----:B0-----:R0:W1:Y:S02]  /*1f6a0*/  SYNCS.PHASECHK.TRANS64.TRYWAIT P1, [R21+URZ+0x28c30], R58 ;  /* 0x028c303a150075a7 */ /* 0x001064000802017f */
[----:B-1----:R-:W-:Y:S05]  /*1f6b0*/  @!P1 NANOSLEEP.SYNCS 0x989680 ;  /* 0x009896800000995d */ /* 0x002fea0003900000 */
[----:B------:R-:W1:Y:S02]  /*1f6c0*/  @!P1 SYNCS.PHASECHK.TRANS64 P1, [R21+URZ+0x28c30], R58 ;  /* 0x028c303a150095a7 */ /* 0x000e64000802007f */
[----:B-1----:R-:W-:Y:S05]  /*1f6d0*/  @!P1 BRA `(.L_x_7981) ;  /* 0xfffffffc00f09947 */ /* 0x002fea000383ffff */
[----:B------:R-:W-:Y:S05]  /*1f6e0*/  BRA `(.L_x_7980) ;  /* 0xfffffeb400807947 */ /* 0x000fea000383ffff */
.L_x_7987:
[----:B-1----:R1:W3:Y:S02]  /*1f6f0*/  SYNCS.PHASECHK.TRANS64.TRYWAIT P1, [R21+URZ+0x28c50], R58 ;  /* 0x028c503a150075a7 */ /* 0x0022e4000802017f */
[----:B---3--:R-:W-:Y:S05]  /*1f700*/  @!P1 NANOSLEEP.SYNCS 0x989680 ;  /* 0x009896800000995d */ /* 0x008fea0003900000 */
[----:B------:R-:W3:Y:S02]  /*1f710*/  @!P1 SYNCS.PHASECHK.TRANS64 P1, [R21+URZ+0x28c50], R58 ;  /* 0x028c503a150095a7 */ /* 0x000ee4000802007f */
[----:B---3--:R-:W-:Y:S05]  /*1f720*/  @!P1 BRA `(.L_x_7987) ;  /* 0xfffffffc00f09947 */ /* 0x008fea000383ffff */
[----:B------:R-:W-:Y:S05]  /*1f730*/  BRA `(.L_x_7986) ;  /* 0xfffffecc00447947 */ /* 0x000fea000383ffff */
.L_x_7995:
[----:B-1----:R1:W2:Y:S02]  /*1f740*/  SYNCS.PHASECHK.TRANS64.TRYWAIT P1, [R209+URZ+0x28c30], R213 ;  /* 0x028c30d5d10075a7 */ /* 0x0022a4000802017f */
[----:B--2---:R-:W-:Y:S05]  /*1f750*/  @!P1 NANOSLEEP.SYNCS 0x989680 ;  /* 0x009896800000995d */ /* 0x004fea0003900000 */
[----:B------:R-:W2:Y:S02]  /*1f760*/  @!P1 SYNCS.PHASECHK.TRANS64 P1, [R209+URZ+0x28c30], R213 ;  /* 0x028c30d5d10095a7 */ /* 0x000ea4000802007f */
[----:B--2---:R-:W-:Y:S05]  /*1f770*/  @!P1 BRA `(.L_x_7995) ;  /* 0xfffffffc00f09947 */ /* 0x004fea000383ffff */
[----:B------:R-:W-:Y:S05]  /*1f780*/  BRA `(.L_x_7994) ;  /* 0xfffffed000747947 */ /* 0x000fea000383ffff */
.L_x_8001:
[----:B--2---:R2:W3:Y:S02]  /*1f790*/  SYNCS.PHASECHK.TRANS64.TRYWAIT P1, [R209+URZ+0x28c50], R213 ;  /* 0x028c50d5d10075a7 */ /* 0x0044e4000802017f */
[----:B---3--:R-:W-:Y:S05]  /*1f7a0*/  @!P1 NANOSLEEP.SYNCS 0x989680 ;  /* 0x009896800000995d */ /* 0x008fea0003900000 */
[----:B------:R-:W3:Y:S02]  /*1f7b0*/  @!P1 SYNCS.PHASECHK.TRANS64 P1, [R209+URZ+0x28c50], R213 ;  /* 0x028c50d5d10095a7 */ /* 0x000ee4000802007f */
[----:B---3--:R-:W-:Y:S05]  /*1f7c0*/  @!P1 BRA `(.L_x_8001) ;  /* 0xfffffffc00f09947 */ /* 0x008fea000383ffff */
[----:B------:R-:W-:Y:S05]  /*1f7d0*/  BRA `(.L_x_8000) ;  /* 0xfffffef000247947 */ /* 0x000fea000383ffff */
.L_x_8010:
[----:B-1----:R1:W2:Y:S02]  /*1f7e0*/  SYNCS.PHASECHK.TRANS64.TRYWAIT P1, [R21+URZ+0x28c30], R198 ;  /* 0x028c30c6150075a7 */ /* 0x0022a4000802017f */
[----:B--2---:R-:W-:Y:S05]  /*1f7f0*/  @!P1 NANOSLEEP.SYNCS 0x989680 ;  /* 0x009896800000995d */ /* 0x004fea0003900000 */
[----:B------:R-:W2:Y:S02]  /*1f800*/  @!P1 SYNCS.PHASECHK.TRANS64 P1, [R21+URZ+0x28c30], R198 ;  /* 0x028c30c6150095a7 */ /* 0x000ea4000802007f */
[----:B--2---:R-:W-:Y:S05]  /*1f810*/  @!P1 BRA `(.L_x_8010) ;  /* 0xfffffffc00f09947 */ /* 0x004fea000383ffff */
[----:B------:R-:W-:Y:S05]  /*1f820*/  BRA `(.L_x_8009) ;  /* 0xfffffef400407947 */ /* 0x000fea000383ffff */
.L_x_8016:
[----:B---3--:R3:W4:Y:S02]  /*1f830*/  SYNCS.PHASECHK.TRANS64.TRYWAIT P1, [R21+URZ+0x28c50], R198 ;  /* 0x028c50c6150075a7 */ /* 0x008724000802017f */
[----:B----4-:R-:W-:Y:S05]  /*1f840*/  @!P1 NANOSLEEP.SYNCS 0x989680 ;  /* 0x009896800000995d */ /* 0x010fea0003900000 */
[----:B------:R-:W4:Y:S02]  /*1f850*/  @!P1 SYNCS.PHASECHK.TRANS64 P1, [R21+URZ+0x28c50], R198 ;  /* 0x028c50c6150095a7 */ /* 0x000f24000802007f */
[----:B----4-:R-:W-:Y:S05]  /*1f860*/  @!P1 BRA `(.L_x_8016) ;  /* 0xfffffffc00f09947 */ /* 0x010fea000383ffff */
[----:B------:R-:W-:Y:S05]  /*1f870*/  BRA `(.L_x_8015) ;  /* 0xffffff0c009c7947 */ /* 0x000fea000383ffff */
.L_x_8052:
        /* <DEDUP_REMOVED lines=8> */
[----:B------:R-:W-:Y:S05]  /*1f900*/  WARPSYNC.COLLECTIVE R15, `(.L_x_8209) ;  /* 0x000000000f087348 */ /* 0x000fea0003c00000 */
[----:B------:R0:W1:Y:S02]  /*1f910*/  SHFL.IDX P6, R14, R13, R12, R11 ;  /* 0x0000000c0d0e7389 */ /* 0x00006400000c000b */
[----:B01----:R-:W-:Y:S01]  /*1f920*/  ENDCOLLECTIVE ;  /* 0x000000000000791b */ /* 0x003fe20003800000 */
.L_x_8209:
[----:B------:R-:W-:Y:S05]  /*1f930*/  BSYNC B1 ;  /* 0x0000000000017941 */ /* 0x000fea0003800000 */
.L_x_8208:
[----:B------:R-:W-:Y:S05]  /*1f940*/  BRA `(.L_x_8210) ;  /* 0xffffff8400c47947 */ /* 0x000fea000383ffff */
.L_x_8054:
[----:B------:R-:W-:Y:S01]  /*1f950*/  BSSY B1, `(.L_x_8211) ;  /* 0x0000006000017945 */ /* 0x000fe20003800000 */
[----:B------:R-:W-:-:S07]  /*1f960*/  IMAD.MOV.U32 R15, RZ, RZ, -0x1 ;  /* 0xffffffffff0f7424 */ /* 0x000fce00078e00ff */
[----:B0-----:R-:W-:Y:S05]  /*1f970*/  WARPSYNC.COLLECTIVE R15, `(.L_x_8212) ;  /* 0x000000000f0c7348 */ /* 0x001fea0003c00000 */
[----:B------:R-:W-:Y:S02]  /*1f980*/  ELECT P6, UR62, PT ;  /* 0x00000000003e782f */ /* 0x000fe400038c0000 */
[----:B------:R-:W-:Y:S01]  /*1f990*/  MOV R14, UR62 ;  /* 0x0000003e000e7c02 */ /* 0x000fe20008000f00 */
[----:B0-----:R-:W-:Y:S10]  /*1f9a0*/  ENDCOLLECTIVE ;  /* 0x000000000000791b */ /* 0x001ff40003800000 */
.L_x_8212:
[----:B------:R-:W-:Y:S05]  /*1f9b0*/  BSYNC B1 ;  /* 0x0000000000017941 */ /* 0x000fea0003800000 */
.L_x_8211:
[----:B------:R-:W-:Y:S05]  /*1f9c0*/  BRA `(.L_x_8053) ;  /* 0xffffff8400bc7947 */ /* 0x000fea000383ffff */
.L_x_8056:
[----:B0-----:R0:W1:Y:S02]  /*1f9d0*/  SYNCS.PHASECHK.TRANS64.TRYWAIT P0, [R17+URZ+0x28c20], R3 ;  /* 0x028c2003110075a7 */ /* 0x001064000800017f */
[----:B-1----:R-:W-:Y:S05]  /*1f9e0*/  @!P0 NANOSLEEP.SYNCS 0x989680 ;  /* 0x009896800000895d */ /* 0x002fea0003900000 */
[----:B------:R-:W1:Y:S02]  /*1f9f0*/  @!P0 SYNCS.PHASECHK.TRANS64 P0, [R17+URZ+0x28c20], R3 ;  /* 0x028c2003110085a7 */ /* 0x000e64000800007f */
[----:B-1----:R-:W-:Y:S05]  /*1fa00*/  @!P0 BRA `(.L_x_8056) ;  /* 0xfffffffc00f08947 */ /* 0x002fea000383ffff */
[----:B------:R-:W-:Y:S05]  /*1fa10*/  BRA `(.L_x_8213) ;  /* 0xffffff8400cc7947 */ /* 0x000fea000383ffff */
.L_x_8060:
[----:B0-----:R0:W1:Y:S02]  /*1fa20*/  SYNCS.PHASECHK.TRANS64.TRYWAIT P0, [R3+URZ+0x28ca0], R9 ;  /* 0x028ca009030075a7 */ /* 0x001064000800017f */
[----:B-1----:R-:W-:Y:S05]  /*1fa30*/  @!P0 NANOSLEEP.SYNCS 0x989680 ;  /* 0x009896800000895d */ /* 0x002fea0003900000 */
[----:B------:R-:W1:Y:S02]  /*1fa40*/  @!P0 SYNCS.PHASECHK.TRANS64 P0, [R3+URZ+0x28ca0], R9 ;  /* 0x028ca009030085a7 */ /* 0x000e64000800007f */
[----:B-1----:R-:W-:Y:S05]  /*1fa50*/  @!P0 BRA `(.L_x_8060) ;  /* 0xfffffffc00f08947 */ /* 0x002fea000383ffff */
[----:B------:R-:W-:Y:S05]  /*1fa60*/  BRA `(.L_x_8214) ;  /* 0xffffff8400e47947 */ /* 0x000fea000383ffff */
.L_x_8065:
[----:B-1----:R1:W2:Y:S02]  /*1fa70*/  SYNCS.PHASECHK.TRANS64.TRYWAIT P0, [R3+URZ+0x28cc0], R9 ;  /* 0x028cc009030075a7 */ /* 0x0022a4000800017f */
[----:B--2---:R-:W-:Y:S05]  /*1fa80*/  @!P0 NANOSLEEP.SYNCS 0x989680 ;  /* 0x009896800000895d */ /* 0x004fea0003900000 */
[----:B------:R-:W2:Y:S02]  /*1fa90*/  @!P0 SYNCS.PHASECHK.TRANS64 P0, [R3+URZ+0x28cc0], R9 ;  /* 0x028cc009030085a7 */ /* 0x000ea4000800007f */
[----:B--2---:R-:W-:Y:S05]  /*1faa0*/  @!P0 BRA `(.L_x_8065) ;  /* 0xfffffffc00f08947 */ /* 0x004fea000383ffff */
[----:B------:R-:W-:Y:S05]  /*1fab0*/  BRA `(.L_x_8215) ;  /* 0xffffff8800607947 */ /* 0x000fea000383ffff */
.L_x_8079:
[----:B0-----:R0:W1:Y:S02]  /*1fac0*/  SYNCS.PHASECHK.TRANS64.TRYWAIT P1, [R9+URZ+0x28ca0], R2 ;  /* 0x028ca002090075a7 */ /* 0x001064000802017f */
[----:B-1----:R-:W-:Y:S05]  /*1fad0*/  @!P1 NANOSLEEP.SYNCS 0x989680 ;  /* 0x009896800000995d */ /* 0x002fea0003900000 */
[----:B------:R-:W1:Y:S02]  /*1fae0*/  @!P1 SYNCS.PHASECHK.TRANS64 P1, [R9+URZ+0x28ca0], R2 ;  /* 0x028ca002090095a7 */ /* 0x000e64000802007f */
[----:B-1----:R-:W-:Y:S05]  /*1faf0*/  @!P1 BRA `(.L_x_8079) ;  /* 0xfffffffc00f09947 */ /* 0x002fea000383ffff */
[----:B------:R-:W-:Y:S05]  /*1fb00*/  BRA `(.L_x_8216) ;  /* 0xffffff9000c47947 */ /* 0x000fea000383ffff */
.L_x_8084:
[----:B-1----:R1:W2:Y:S02]  /*1fb10*/  SYNCS.PHASECHK.TRANS64.TRYWAIT P1, [R9+URZ+0x28cc0], R2 ;  /* 0x028cc002090075a7 */ /* 0x0022a4000802017f */
[----:B--2---:R-:W-:Y:S05]  /*1fb20*/  @!P1 NANOSLEEP.SYNCS 0x989680 ;  /* 0x009896800000995d */ /* 0x004fea0003900000 */
[----:B------:R-:W2:Y:S02]  /*1fb30*/  @!P1 SYNCS.PHASECHK.TRANS64 P1, [R9+URZ+0x28cc0], R2 ;  /* 0x028cc002090095a7 */ /* 0x000ea4000802007f */
[----:B--2---:R-:W-:Y:S05]  /*1fb40*/  @!P1 BRA `(.L_x_8084) ;  /* 0xfffffffc00f09947 */ /* 0x004fea000383ffff */
[----:B------:R-:W-:Y:S05]  /*1fb50*/  BRA `(.L_x_8217) ;  /* 0xffffff94003c7947 */ /* 0x000fea000383ffff */
.L_x_8106:
        /* <DEDUP_REMOVED lines=11> */
.L_x_8219:
[----:B------:R-:W-:Y:S05]  /*1fc10*/  BSYNC B0 ;  /* 0x0000000000007941 */ /* 0x000fea0003800000 */
.L_x_8218:
[----:B------:R-:W-:Y:S05]  /*1fc20*/  BRA `(.L_x_8220) ;  /* 0xffffffa800fc7947 */ /* 0x000fea000383ffff */
.L_x_8109:
[----:B0-----:R0:W1:Y:S02]  /*1fc30*/  SYNCS.PHASECHK.TRANS64.TRYWAIT P0, [R30+URZ+0x28c40], R0 ;  /* 0x028c40001e0075a7 */ /* 0x001064000800017f */
[----:B-1----:R-:W-:Y:S05]  /*1fc40*/  @!P0 NANOSLEEP.SYNCS 0x989680 ;  /* 0x009896800000895d */ /* 0x002fea0003900000 */
[----:B------:R-:W1:Y:S02]  /*1fc50*/  @!P0 SYNCS.PHASECHK.TRANS64 P0, [R30+URZ+0x28c40], R0 ;  /* 0x028c40001e0085a7 */ /* 0x000e64000800007f */
[----:B-1----:R-:W-:Y:S05]  /*1fc60*/  @!P0 BRA `(.L_x_8109) ;  /* 0xfffffffc00f08947 */ /* 0x002fea000383ffff */
[----:B------:R-:W-:Y:S05]  /*1fc70*/  BRA `(.L_x_8221) ;  /* 0xffffffac00387947 */ /* 0x000fea000383ffff */
.L_x_8110:
        /* <DEDUP_REMOVED lines=8> */
.L_x_8223:
[----:B------:R-:W-:Y:S05]  /*1fd00*/  BSYNC B0 ;  /* 0x0000000000007941 */ /* 0x000fea0003800000 */
.L_x_8222:
        /* <DEDUP_REMOVED lines=9> */
.L_x_8224:
[----:B------:R-:W-:Y:S01]  /*1fda0*/  MOV R13, R4 ;  /* 0x00000004000d7202 */ /* 0x000fe20000000f00 */
[----:B------:R-:W-:Y:S02]  /*1fdb0*/  IMAD.MOV.U32 R12, RZ, RZ, 0x1 ;  /* 0x00000001ff0c7424 */ /* 0x000fe400078e00ff */
[----:B------:R-:W-:-:S07]  /*1fdc0*/  IMAD.MOV.U32 R3, RZ, RZ, R14 ;  /* 0x000000ffff037224 */ /* 0x000fce00078e000e */
[----:B------:R-:W-:Y:S05]  /*1fdd0*/  WARPSYNC.COLLECTIVE R15, `(.L_x_8225) ;  /* 0x000000000f087348 */ /* 0x000fea0003c00000 */
[----:B------:R0:W1:Y:S02]  /*1fde0*/  SHFL.IDX P6, R14, R13, R12, R11 ;  /* 0x0000000c0d0e7389 */ /* 0x00006400000c000b */
[----:B01----:R-:W-:Y:S01]  /*1fdf0*/  ENDCOLLECTIVE ;  /* 0x000000000000791b */ /* 0x003fe20003800000 */
.L_x_8225:
        /* <DEDUP_REMOVED lines=15> */
.L_x_8226:
[----:B------:R-:W-:Y:S02]  /*1fef0*/  @P0 IMAD R6, R5, 0x2, R17 ;  /* 0x0000000205060824 */ /* 0x000fe400078e0211 */
[----:B------:R-:W-:Y:S02]  /*1ff00*/  IMAD.MOV.U32 R13, RZ, RZ, R4 ;  /* 0x000000ffff0d7224 */ /* 0x000fe400078e0004 */
[----:B------:R-:W-:Y:S02]  /*1ff10*/  IMAD.MOV.U32 R12, RZ, RZ, 0x2 ;  /* 0x00000002ff0c7424 */ /* 0x000fe400078e00ff */
[----:B------:R-:W-:-:S07]  /*1ff20*/  IMAD.MOV.U32 R3, RZ, RZ, R14 ;  /* 0x000000ffff037224 */ /* 0x000fce00078e000e */
[----:B------:R-:W-:Y:S05]  /*1ff30*/  WARPSYNC.COLLECTIVE R15, `(.L_x_8227) ;  /* 0x000000000f087348 */ /* 0x000fea0003c00000 */
[----:B------:R0:W1:Y:S02]  /*1ff40*/  SHFL.IDX P6, R14, R13, R12, R11 ;  /* 0x0000000c0d0e7389 */ /* 0x00006400000c000b */
[----:B01----:R-:W-:Y:S01]  /*1ff50*/  ENDCOLLECTIVE ;  /* 0x000000000000791b */ /* 0x003fe20003800000 */
.L_x_8227:
        /* <DEDUP_REMOVED lines=15> */
.L_x_8228:
[----:B------:R-:W-:Y:S02]  /*20050*/  @P0 IMAD R6, R5, 0x2, R17 ;  /* 0x0000000205060824 */ /* 0x000fe400078e0211 */
[----:B------:R-:W-:Y:S02]  /*20060*/  IMAD.MOV.U32 R13, RZ, RZ, R4 ;  /* 0x000000ffff0d7224 */ /* 0x000fe400078e0004 */
[----:B------:R-:W-:Y:S02]  /*20070*/  IMAD.MOV.U32 R12, RZ, RZ, 0x3 ;  /* 0x00000003ff0c7424 */ /* 0x000fe400078e00ff */
[----:B------:R-:W-:-:S07]  /*20080*/  IMAD.MOV.U32 R3, RZ, RZ, R14 ;  /* 0x000000ffff037224 */ /* 0x000fce00078e000e */
[----:B------:R-:W-:Y:S05]  /*20090*/  WARPSYNC.COLLECTIVE R15, `(.L_x_8229) ;  /* 0x000000000f087348 */ /* 0x000fea0003c00000 */
[----:B------:R0:W1:Y:S02]  /*200a0*/  SHFL.IDX P6, R14, R13, R12, R11 ;  /* 0x0000000c0d0e7389 */ /* 0x00006400000c000b */
[----:B01----:R-:W-:Y:S01]  /*200b0*/  ENDCOLLECTIVE ;  /* 0x000000000000791b */ /* 0x003fe20003800000 */
.L_x_8229:
        /* <DEDUP_REMOVED lines=14> */
.L_x_8230:
[----:B------:R-:W-:Y:S01]  /*201a0*/  IMAD.MOV.U32 R0, RZ, RZ, R14 ;  /* 0x000000ffff007224 */ /* 0x000fe200078e000e */
[----:B------:R-:W-:Y:S06]  /*201b0*/  BRA `(.L_x_8231) ;  /* 0xffffffa800dc7947 */ /* 0x000fec000383ffff */
.L_x_8115:
        /* <DEDUP_REMOVED lines=9> */
.L_x_8232:
[C---:B------:R-:W-:Y:S01]  /*20250*/  VIADD R6, R25.reuse, 0x10 ;  /* 0x0000001019067836 */ /* 0x040fe20000000000 */
[----:B------:R-:W-:Y:S02]  /*20260*/  ISETP.GE.AND P0, PT, R25, R3, PT ;  /* 0x000000031900720c */ /* 0x000fe40003f06270 */
[----:B------:R-:W-:Y:S01]  /*20270*/  MOV R13, R0 ;  /* 0x00000000000d7202 */ /* 0x000fe20000000f00 */
[----:B------:R-:W-:-:S10]  /*20280*/  IMAD.MOV.U32 R4, RZ, RZ, R14 ;  /* 0x000000ffff047224 */ /* 0x000fd400078e000e */
[----:B------:R-:W-:Y:S05]  /*20290*/  WARPSYNC.COLLECTIVE R15, `(.L_x_8233) ;  /* 0x000000000f087348 */ /* 0x000fea0003c00000 */
[----:B------:R0:W1:Y:S02]  /*202a0*/  SHFL.IDX P6, R14, R13, R12, R11 ;  /* 0x0000000c0d0e7389 */ /* 0x00006400000c000b */
[----:B01----:R-:W-:Y:S01]  /*202b0*/  ENDCOLLECTIVE ;  /* 0x000000000000791b */ /* 0x003fe20003800000 */
.L_x_8233:
[----:B------:R-:W-:Y:S02]  /*202c0*/  IMAD.MOV.U32 R13, RZ, RZ, R2 ;  /* 0x000000ffff0d7224 */ /* 0x000fe400078e0002 */
[----:B------:R-:W-:Y:S02]  /*202d0*/  IMAD.MOV.U32 R12, RZ, RZ, 0x1 ;  /* 0x00000001ff0c7424 */ /* 0x000fe400078e00ff */
[----:B------:R-:W-:-:S07]  /*202e0*/  IMAD.MOV.U32 R5, RZ, RZ, R14 ;  /* 0x000000ffff057224 */ /* 0x000fce00078e000e */
[----:B------:R-:W-:Y:S05]  /*202f0*/  WARPSYNC.COLLECTIVE R15, `(.L_x_8234) ;  /* 0x000000000f087348 */ /* 0x000fea0003c00000 */
[----:B------:R0:W1:Y:S02]  /*20300*/  SHFL.IDX P6, R14, R13, R12, R11 ;  /* 0x0000000c0d0e7389 */ /* 0x00006400000c000b */
[----:B01----:R-:W-:Y:S01]  /*20310*/  ENDCOLLECTIVE ;  /* 0x000000000000791b */ /* 0x003fe20003800000 */
.L_x_8234:
        /* <DEDUP_REMOVED lines=15> */
.L_x_8235:
[----:B------:R-:W-:Y:S01]  /*20410*/  MOV R13, R2 ;  /* 0x00000002000d7202 */ /* 0x000fe20000000f00 */
[----:B------:R-:W-:Y:S02]  /*20420*/  IMAD.MOV.U32 R12, RZ, RZ, 0x2 ;  /* 0x00000002ff0c7424 */ /* 0x000fe400078e00ff */
[----:B------:R-:W-:-:S07]  /*20430*/  IMAD.MOV.U32 R5, RZ, RZ, R14 ;  /* 0x000000ffff057224 */ /* 0x000fce00078e000e */
[----:B------:R-:W-:Y:S05]  /*20440*/  WARPSYNC.COLLECTIVE R15, `(.L_x_8236) ;  /* 0x000000000f087348 */ /* 0x000fea0003c00000 */
[----:B------:R0:W1:Y:S02]  /*20450*/  SHFL.IDX P6, R14, R13, R12, R11 ;  /* 0x0000000c0d0e7389 */ /* 0x00006400000c000b */
[----:B01----:R-:W-:Y:S01]  /*20460*/  ENDCOLLECTIVE ;  /* 0x000000000000791b */ /* 0x003fe20003800000 */
.L_x_8236:
        /* <DEDUP_REMOVED lines=16> */
.L_x_8237:
[----:B------:R-:W-:Y:S02]  /*20570*/  IMAD.MOV.U32 R13, RZ, RZ, R2 ;  /* 0x000000ffff0d7224 */ /* 0x000fe400078e0002 */
[----:B------:R-:W-:Y:S02]  /*20580*/  IMAD.MOV.U32 R12, RZ, RZ, 0x3 ;  /* 0x00000003ff0c7424 */ /* 0x000fe400078e00ff */
[----:B------:R-:W-:-:S07]  /*20590*/  IMAD.MOV.U32 R5, RZ, RZ, R14 ;  /* 0x000000ffff057224 */ /* 0x000fce00078e000e */
[----:B------:R-:W-:Y:S05]  /*205a0*/  WARPSYNC.COLLECTIVE R15, `(.L_x_8238) ;  /* 0x000000000f087348 */ /* 0x000fea0003c00000 */
[----:B------:R0:W1:Y:S02]  /*205b0*/  SHFL.IDX P6, R14, R13, R12, R11 ;  /* 0x0000000c0d0e7389 */ /* 0x00006400000c000b */
[----:B01----:R-:W-:Y:S01]  /*205c0*/  ENDCOLLECTIVE ;  /* 0x000000000000791b */ /* 0x003fe20003800000 */
.L_x_8238:
        /* <DEDUP_REMOVED lines=14> */
.L_x_8239:
[----:B------:R-:W-:Y:S01]  /*206b0*/  IMAD.MOV.U32 R0, RZ, RZ, R14 ;  /* 0x000000ffff007224 */ /* 0x000fe200078e000e */
[----:B------:R-:W-:Y:S06]  /*206c0*/  BRA `(.L_x_8240) ;  /* 0xffffffb000047947 */ /* 0x000fec000383ffff */
.L_x_8118:
[----:B0-----:R0:W1:Y:S02]  /*206d0*/  SYNCS.PHASECHK.TRANS64.TRYWAIT P0, [R17+URZ+0x28c20], R0 ;  /* 0x028c2000110075a7 */ /* 0x001064000800017f */
[----:B-1----:R-:W-:Y:S05]  /*206e0*/  @!P0 NANOSLEEP.SYNCS 0x989680 ;  /* 0x009896800000895d */ /* 0x002fea0003900000 */
[----:B------:R-:W1:Y:S02]  /*206f0*/  @!P0 SYNCS.PHASECHK.TRANS64 P0, [R17+URZ+0x28c20], R0 ;  /* 0x028c2000110085a7 */ /* 0x000e64000800007f */
[----:B-1----:R-:W-:Y:S05]  /*20700*/  @!P0 BRA `(.L_x_8118) ;  /* 0xfffffffc00f08947 */ /* 0x002fea000383ffff */
[----:B------:R-:W-:Y:S05]  /*20710*/  BRA `(.L_x_8241) ;  /* 0xffffffb000607947 */ /* 0x000fea000383ffff */
.L_x_8121:
[----:B0-----:R0:W1:Y:S02]  /*20720*/  SYNCS.PHASECHK.TRANS64.TRYWAIT P0, [R30+URZ+0x28c60], R0 ;  /* 0x028c60001e0075a7 */ /* 0x001064000800017f */
[----:B-1----:R-:W-:Y:S05]  /*20730*/  @!P0 NANOSLEEP.SYNCS 0x989680 ;  /* 0x009896800000895d */ /* 0x002fea0003900000 */
[----:B------:R-:W1:Y:S02]  /*20740*/  @!P0 SYNCS.PHASECHK.TRANS64 P0, [R30+URZ+0x28c60], R0 ;  /* 0x028c60001e0085a7 */ /* 0x000e64000800007f */
[----:B-1----:R-:W-:Y:S05]  /*20750*/  @!P0 BRA `(.L_x_8121) ;  /* 0xfffffffc00f08947 */ /* 0x002fea000383ffff */
[----:B------:R-:W-:Y:S05]  /*20760*/  BRA `(.L_x_8242) ;  /* 0xffffffb000707947 */ /* 0x000fea000383ffff */
.L_x_8122:
        /* <DEDUP_REMOVED lines=8> */
.L_x_8244:
[----:B------:R-:W-:Y:S05]  /*207f0*/  BSYNC B0 ;  /* 0x0000000000007941 */ /* 0x000fea0003800000 */
.L_x_8243:
[----:B------:R0:W5:Y:S01]  /*20800*/  LDL R8, [R1+0xc] ;  /* 0x00000c0001087983 */ /* 0x0001620000100800 */
[----:B------:R-:W-:Y:S01]  /*20810*/  IMAD.MOV.U32 R13, RZ, RZ, R5 ;  /* 0x000000ffff0d7224 */ /* 0x000fe200078e0005 */
[----:B------:R-:W-:Y:S01]  /*20820*/  LEA R4, R4, R17, 0x1 ;  /* 0x0000001104047211 */ /* 0x000fe200078e08ff */
[----:B------:R-:W-:Y:S01]  /*20830*/  IMAD.MOV.U32 R12, RZ, RZ, RZ ;  /* 0x000000ffff0c7224 */ /* 0x000fe200078e00ff */
[----:B------:R-:W1:Y:S01]  /*20840*/  S2R R7, SR_TID.X ;  /* 0x0000000000077919 */ /* 0x000e620000002100 */
[----:B------:R-:W-:Y:S01]  /*20850*/  IMAD.MOV.U32 R11, RZ, RZ, 0x181f ;  /* 0x0000181fff0b7424 */ /* 0x000fe200078e00ff */
[C---:B------:R-:W-:Y:S01]  /*20860*/  LOP3.LUT P5, RZ, R31.reuse, 0x2, RZ, 0xc0, !PT ;  /* 0x000000021fff7812 */ /* 0x040fe200078ac0ff */
[----:B------:R-:W-:Y:S01]  /*20870*/  IMAD.MOV.U32 R15, RZ, RZ, -0x1 ;  /* 0xffffffffff0f7424 */ /* 0x000fe200078e00ff */
[C---:B------:R-:W-:Y:S01]  /*20880*/  LOP3.LUT P4, RZ, R31.reuse, 0x4, RZ, 0xc0, !PT ;  /* 0x000000041fff7812 */ /* 0x040fe2000788c0ff */
[----:B------:R-:W-:Y:S01]  /*20890*/  IMAD.MOV.U32 R3, RZ, RZ, R14 ;  /* 0x000000ffff037224 */ /* 0x000fe200078e000e */
[----:B0-----:R-:W-:-:S13]  /*208a0*/  LOP3.LUT P3, RZ, R31, 0x8, RZ, 0xc0, !PT ;  /* 0x000000081fff7812 */ /* 0x001fda000786c0ff */
[----:B-1---5:R-:W-:Y:S05]  /*208b0*/  WARPSYNC.COLLECTIVE R15, `(.L_x_8245) ;  /* 0x000000000f087348 */ /* 0x022fea0003c00000 */
[----:B------:R0:W2:Y:S02]  /*208c0*/  SHFL.IDX P6, R14, R13, R12, R11 ;  /* 0x0000000c0d0e7389 */ /* 0x0000a400000c000b */
[----:B012--5:R-:W-:Y:S01]  /*208d0*/  ENDCOLLECTIVE ;  /* 0x000000000000791b */ /* 0x027fe20003800000 */
.L_x_8245:
[----:B------:R-:W-:Y:S02]  /*208e0*/  LOP3.LUT R18, R18, 0xfffffdff, RZ, 0xc0, !PT ;  /* 0xfffffdff12127812 */ /* 0x000fe400078ec0ff */
        /* <DEDUP_REMOVED lines=40> */
.L_x_8246:
[----:B------:R-:W-:Y:S02]  /*20b70*/  IMAD.MOV.U32 R13, RZ, RZ, R5 ;  /* 0x000000ffff0d7224 */ /* 0x000fe400078e0005 */
[----:B------:R-:W-:-:S07]  /*20b80*/  IMAD.MOV.U32 R3, RZ, RZ, R14 ;  /* 0x000000ffff037224 */ /* 0x000fce00078e000e */
[----:B------:R-:W-:Y:S05]  /*20b90*/  WARPSYNC.COLLECTIVE R15, `(.L_x_8247) ;  /* 0x000000000f087348 */ /* 0x000fea0003c00000 */
[----:B------:R0:W1:Y:S02]  /*20ba0*/  SHFL.IDX P6, R14, R13, R12, R11 ;  /* 0x0000000c0d0e7389 */ /* 0x00006400000c000b */
[----:B01----:R-:W-:Y:S01]  /*20bb0*/  ENDCOLLECTIVE ;  /* 0x000000000000791b */ /* 0x003fe20003800000 */
.L_x_8247:
        /* <DEDUP_REMOVED lines=29> */
.L_x_8248:
[----:B------:R-:W-:Y:S02]  /*20d90*/  IMAD.MOV.U32 R13, RZ, RZ, R5 ;  /* 0x000000ffff0d7224 */ /* 0x000fe400078e0005 */
[----:B------:R-:W-:-:S07]  /*20da0*/  IMAD.MOV.U32 R7, RZ, RZ, R14 ;  /* 0x000000ffff077224 */ /* 0x000fce00078e000e */
[----:B------:R-:W-:Y:S05]  /*20db0*/  WARPSYNC.COLLECTIVE R15, `(.L_x_8249) ;  /* 0x000000000f087348 */ /* 0x000fea0003c00000 */
[----:B------:R0:W1:Y:S02]  /*20dc0*/  SHFL.IDX P6, R14, R13, R12, R11 ;  /* 0x0000000c0d0e7389 */ /* 0x00006400000c000b */
[----:B01----:R-:W-:Y:S01]  /*20dd0*/  ENDCOLLECTIVE ;  /* 0x000000000000791b */ /* 0x003fe20003800000 */
.L_x_8249:
        /* <DEDUP_REMOVED lines=29> */
.L_x_8250:
[----:B------:R-:W-:Y:S02]  /*20fb0*/  IMAD.MOV.U32 R13, RZ, RZ, R5 ;  /* 0x000000ffff0d7224 */ /* 0x000fe400078e0005 */
[----:B------:R-:W-:-:S07]  /*20fc0*/  IMAD.MOV.U32 R6, RZ, RZ, R14 ;  /* 0x000000ffff067224 */ /* 0x000fce00078e000e */
[----:B------:R-:W-:Y:S05]  /*20fd0*/  WARPSYNC.COLLECTIVE R15, `(.L_x_8251) ;  /* 0x000000000f087348 */ /* 0x000fea0003c00000 */
[----:B------:R0:W1:Y:S02]  /*20fe0*/  SHFL.IDX P6, R14, R13, R12, R11 ;  /* 0x0000000c0d0e7389 */ /* 0x00006400000c000b */
[----:B01----:R-:W-:Y:S01]  /*20ff0*/  ENDCOLLECTIVE ;  /* 0x000000000000791b */ /* 0x003fe20003800000 */
.L_x_8251:
[----:B------:R-:W-:Y:S01]  /*21000*/  IMAD.MOV.U32 R2, RZ, RZ, R14 ;  /* 0x000000ffff027224 */ /* 0x000fe200078e000e */
[----:B------:R-:W-:Y:S06]  /*21010*/  BRA `(.L_x_8252) ;  /* 0xffffffac00fc7947 */ /* 0x000fec000383ffff */
.L_x_8129:
[----:B0-----:R0:W1:Y:S02]  /*21020*/  SYNCS.PHASECHK.TRANS64.TRYWAIT P0, [R6+URZ+0x28c40], R20 ;  /* 0x028c4014060075a7 */ /* 0x001064000800017f */
[----:B-1----:R-:W-:Y:S05]  /*21030*/  @!P0 NANOSLEEP.SYNCS 0x989680 ;  /* 0x009896800000895d */ /* 0x002fea0003900000 */
[----:B------:R-:W1:Y:S02]  /*21040*/  @!P0 SYNCS.PHASECHK.TRANS64 P0, [R6+URZ+0x28c40], R20 ;  /* 0x028c4014060085a7 */ /* 0x000e64000800007f */
[----:B-1----:R-:W-:Y:S05]  /*21050*/  @!P0 BRA `(.L_x_8129) ;  /* 0xfffffffc00f08947 */ /* 0x002fea000383ffff */
[----:B------:R-:W-:Y:S05]  /*21060*/  BRA `(.L_x_8253) ;  /* 0xffffffb4008c7947 */ /* 0x000fea000383ffff */
.L_x_8130:
        /* <DEDUP_REMOVED lines=8> */
.L_x_8255:
[----:B------:R-:W-:Y:S05]  /*210f0*/  BSYNC B1 ;  /* 0x0000000000017941 */ /* 0x000fea0003800000 */
.L_x_8254:
[----:B------:R-:W-:Y:S01]  /*21100*/  IMAD.MOV.U32 R13, RZ, RZ, R21 ;  /* 0x000000ffff0d7224 */ /* 0x000fe200078e0015 */
[----:B------:R-:W-:Y:S01]  /*21110*/  MOV R12, RZ ;  /* 0x000000ff000c7202 */ /* 0x000fe20000000f00 */
[----:B------:R-:W-:Y:S02]  /*21120*/  IMAD.MOV.U32 R11, RZ, RZ, 0x181f ;  /* 0x0000181fff0b7424 */ /* 0x000fe400078e00ff */
[----:B------:R-:W-:Y:S02]  /*21130*/  IMAD.MOV.U32 R15, RZ, RZ, -0x1 ;  /* 0xffffffffff0f7424 */ /* 0x000fe400078e00ff */
[----:B------:R-:W-:Y:S02]  /*21140*/  IMAD.MOV.U32 R3, RZ, RZ, R14 ;  /* 0x000000ffff037224 */ /* 0x000fe400078e000e */
[----:B------:R-:W-:-:S07]  /*21150*/  IMAD R23, R8, 0x2, R17 ;  /* 0x0000000208177824 */ /* 0x000fce00078e0211 */
[----:B------:R-:W-:Y:S05]  /*21160*/  WARPSYNC.COLLECTIVE R15, `(.L_x_8256) ;  /* 0x000000000f087348 */ /* 0x000fea0003c00000 */
[----:B------:R0:W1:Y:S02]  /*21170*/  SHFL.IDX P6, R14, R13, R12, R11 ;  /* 0x0000000c0d0e7389 */ /* 0x00006400000c000b */
[----:B01----:R-:W-:Y:S01]  /*21180*/  ENDCOLLECTIVE ;  /* 0x000000000000791b */ /* 0x003fe20003800000 */
.L_x_8256:
[----:B------:R-:W-:Y:S02]  /*21190*/  IMAD.MOV.U32 R13, RZ, RZ, R25 ;  /* 0x000000ffff0d7224 */ /* 0x000fe400078e0019 */
[----:B------:R-:W-:Y:S02]  /*211a0*/  IMAD.MOV.U32 R12, RZ, RZ, 0x1 ;  /* 0x00000001ff0c7424 */ /* 0x000fe400078e00ff */
[----:B------:R-:W-:-:S07]  /*211b0*/  IMAD.MOV.U32 R2, RZ, RZ, R14 ;  /* 0x000000ffff027224 */ /* 0x000fce00078e000e */
[----:B------:R-:W-:Y:S05]  /*211c0*/  WARPSYNC.COLLECTIVE R15, `(.L_x_8257) ;  /* 0x000000000f087348 */ /* 0x000fea0003c00000 */
[----:B------:R0:W1:Y:S02]  /*211d0*/  SHFL.IDX P6, R14, R13, R12, R11 ;  /* 0x0000000c0d0e7389 */ /* 0x00006400000c000b */
[----:B01----:R-:W-:Y:S01]  /*211e0*/  ENDCOLLECTIVE ;  /* 0x000000000000791b */ /* 0x003fe20003800000 */
.L_x_8257:
        /* <DEDUP_REMOVED lines=11> */
.L_x_8258:
[----:B------:R-:W-:Y:S01]  /*212a0*/  MOV R13, R25 ;  /* 0x00000019000d7202 */ /* 0x000fe20000000f00 */
[----:B------:R-:W-:Y:S02]  /*212b0*/  IMAD.MOV.U32 R12, RZ, RZ, 0x2 ;  /* 0x00000002ff0c7424 */ /* 0x000fe400078e00ff */
[----:B------:R-:W-:-:S07]  /*212c0*/  IMAD.MOV.U32 R2, RZ, RZ, R14 ;  /* 0x000000ffff027224 */ /* 0x000fce00078e000e */
[----:B------:R-:W-:Y:S05]  /*212d0*/  WARPSYNC.COLLECTIVE R15, `(.L_x_8259) ;  /* 0x000000000f087348 */ /* 0x000fea0003c00000 */
[----:B------:R0:W1:Y:S02]  /*212e0*/  SHFL.IDX P6, R14, R13, R12, R11 ;  /* 0x0000000c0d0e7389 */ /* 0x00006400000c000b */
[----:B01----:R-:W-:Y:S01]  /*212f0*/  ENDCOLLECTIVE ;  /* 0x000000000000791b */ /* 0x003fe20003800000 */
.L_x_8259:
        /* <DEDUP_REMOVED lines=11> */
.L_x_8260:
[----:B------:R-:W-:Y:S02]  /*213b0*/  IMAD.MOV.U32 R13, RZ, RZ, R25 ;  /* 0x000000ffff0d7224 */ /* 0x000fe400078e0019 */
[----:B------:R-:W-:Y:S02]  /*213c0*/  IMAD.MOV.U32 R12, RZ, RZ, 0x3 ;  /* 0x00000003ff0c7424 */ /* 0x000fe400078e00ff */
[----:B------:R-:W-:-:S07]  /*213d0*/  IMAD.MOV.U32 R2, RZ, RZ, R14 ;  /* 0x000000ffff027224 */ /* 0x000fce00078e000e */
[----:B------:R-:W-:Y:S05]  /*213e0*/  WARPSYNC.COLLECTIVE R15, `(.L_x_8261) ;  /* 0x000000000f087348 */ /* 0x000fea0003c00000 */
[----:B------:R0:W1:Y:S02]  /*213f0*/  SHFL.IDX P6, R14, R13, R12, R11 ;  /* 0x0000000c0d0e7389 */ /* 0x00006400000c000b */
[----:B01----:R-:W-:Y:S01]  /*21400*/  ENDCOLLECTIVE ;  /* 0x000000000000791b */ /* 0x003fe20003800000 */
.L_x_8261:
        /* <DEDUP_REMOVED lines=11> */
.L_x_8262:
[----:B------:R-:W-:Y:S01]  /*214c0*/  IMAD.MOV.U32 R2, RZ, RZ, R14 ;  /* 0x000000ffff027224 */ /* 0x000fe200078e000e */
[----:B------:R-:W-:Y:S06]  /*214d0*/  BRA `(.L_x_8263) ;  /* 0xffffffb400147947 */ /* 0x000fec000383ffff */
.L_x_8135:
[----:B---3--:R3:W4:Y:S02]  /*214e0*/  SYNCS.PHASECHK.TRANS64.TRYWAIT P0, [R6+URZ+0x28c60], R20 ;  /* 0x028c6014060075a7 */ /* 0x008724000800017f */
[----:B----4-:R-:W-:Y:S05]  /*214f0*/  @!P0 NANOSLEEP.SYNCS 0x989680 ;  /* 0x009896800000895d */ /* 0x010fea0003900000 */
[----:B------:R-:W4:Y:S02]  /*21500*/  @!P0 SYNCS.PHASECHK.TRANS64 P0, [R6+URZ+0x28c60], R20 ;  /* 0x028c6014060085a7 */ /* 0x000f24000800007f */
[----:B----4-:R-:W-:Y:S05]  /*21510*/  @!P0 BRA `(.L_x_8135) ;  /* 0xfffffffc00f08947 */ /* 0x010fea000383ffff */
[----:B------:R-:W-:Y:S05]  /*21520*/  BRA `(.L_x_8264) ;  /* 0xffffffb400647947 */ /* 0x000fea000383ffff */
.L_x_8136:
[----:B------:R-:W-:Y:S01]  /*21530*/  BSSY B1, `(.L_x_8265) ;  /* 0x0000008000017945 */ /* 0x000fe20003800000 */
[----:B------:R-:W-:Y:S01]  /*21540*/  IMAD.MOV.U32 R13, RZ, RZ, R10 ;  /* 0x000000ffff0d7224 */ /* 0x000fe200078e000a */
[----:B------:R-:W-:Y:S01]  /*21550*/  MOV R12, RZ ;  /* 0x000000ff000c7202 */ /* 0x000fe20000000f00 */
[----:B------:R-:W-:Y:S02]  /*21560*/  IMAD.MOV.U32 R11, RZ, RZ, 0x181f ;  /* 0x0000181fff0b7424 */ /* 0x000fe400078e00ff */
[----:B------:R-:W-:-:S07]  /*21570*/  IMAD.MOV.U32 R15, RZ, RZ, -0x1 ;  /* 0xffffffffff0f7424 */ /* 0x000fce00078e00ff */
[----:B0-23--:R-:W-:Y:S05]  /*21580*/  WARPSYNC.COLLECTIVE R15, `(.L_x_8266) ;  /* 0x000000000f087348 */ /* 0x00dfea0003c00000 */
[----:B------:R1:W4:Y:S02]  /*21590*/  SHFL.IDX P6, R14, R13, R12, R11 ;  /* 0x0000000c0d0e7389 */ /* 0x00032400000c000b */
[----:B01234-:R-:W-:Y:S01]  /*215a0*/  ENDCOLLECTIVE ;  /* 0x000000000000791b */ /* 0x01ffe20003800000 */
.L_x_8266:
[----:B------:R-:W-:Y:S05]  /*215b0*/  BSYNC B1 ;  /* 0x0000000000017941 */ /* 0x000fea0003800000 */
.L_x_8265:
        /* <DEDUP_REMOVED lines=13> */
.L_x_8267:
[C---:B------:R-:W-:Y:S01]  /*21690*/  LOP3.LUT P3, RZ, R18.reuse, 0x10, RZ, 0xc0, !PT ;  /* 0x0000001012ff7812 */ /* 0x040fe2000786c0ff */
[----:B------:R-:W-:Y:S01]  /*216a0*/  IMAD.MOV.U32 R13, RZ, RZ, R10 ;  /* 0x000000ffff0d7224 */ /* 0x000fe200078e000a */
[----:B------:R-:W-:Y:S01]  /*216b0*/  MOV R12, 0x1 ;  /* 0x00000001000c7802 */ /* 0x000fe20000000f00 */
[----:B------:R-:W-:Y:S01]  /*216c0*/  IMAD.MOV.U32 R2, RZ, RZ, R14 ;  /* 0x000000ffff027224 */ /* 0x000fe200078e000e */
[C---:B------:R-:W-:Y:S02]  /*216d0*/  LOP3.LUT P6, RZ, R18.reuse, 0x80, RZ, 0xc0, !PT ;  /* 0x0000008012ff7812 */ /* 0x040fe400078cc0ff */
[----:B------:R-:W-:Y:S02]  /*216e0*/  LOP3.LUT R18, R18, 0xffff7fff, RZ, 0xc0, !PT ;  /* 0xffff7fff12127812 */ /* 0x000fe400078ec0ff */
[----:B------:R-:W-:-:S05]  /*216f0*/  IADD3 R2, P0, R2, R0, RZ ;  /* 0x0000000002027210 */ /* 0x000fca0007f1e0ff */
[----:B------:R-:W-:Y:S01]  /*21700*/  @P3 LOP3.LUT R18, R18, 0x8000, RZ, 0xfc, !PT ;  /* 0x0000800012123812 */ /* 0x000fe200078efcff */
        /* <DEDUP_REMOVED lines=9> */
.L_x_8268:
        /* <DEDUP_REMOVED lines=16> */
.L_x_8269:
        /* <DEDUP_REMOVED lines=19> */
.L_x_8270:
        /* <DEDUP_REMOVED lines=14> */
.L_x_8271:
        /* <DEDUP_REMOVED lines=16> */
.L_x_8272:
[----:B------:R-:W-:Y:S01]  /*21bb0*/  @!PT LDS RZ, [RZ] ;  /* 0x00000000fffff984 */ /* 0x000fe20000000800 */
[----:B------:R-:W-:Y:S01]  /*21bc0*/  @!PT LDS RZ, [RZ] ;  /* 0x00000000fffff984 */ /* 0x000fe20000000800 */
[----:B------:R-:W-:Y:S01]  /*21bd0*/  @!PT LDS RZ, [RZ] ;  /* 0x00000000fffff984 */ /* 0x000fe20000000800 */
[----:B------:R0:W-:Y:S01]  /*21be0*/  LDGSTS.E.BYPASS.LTC128B.128 [R21+0x7400], desc[UR40][R2.64+0x180], !P3 ;  /* 0x0740018002157fae */ /* 0x0001e2000d901d68 */
[----:B------:R-:W-:-:S03]  /*21bf0*/  LOP3.LUT P3, RZ, R18, 0x2000, RZ, 0xc0, !PT ;  /* 0x0000200012ff7812 */ /* 0x000fc6000786c0ff */
        /* <DEDUP_REMOVED lines=9> */
.L_x_8273:
[----:B------:R-:W-:Y:S05]  /*21c90*/  BRA `(.L_x_8274) ;  /* 0xffffffb000c87947 */ /* 0x000fea000383ffff */
.L_x_8144:
        /* <DEDUP_REMOVED lines=8> */
.L_x_8276:
[----:B------:R-:W-:Y:S05]  /*21d20*/  BSYNC B0 ;  /* 0x0000000000007941 */ /* 0x000fea0003800000 */
.L_x_8275:
        /* <DEDUP_REMOVED lines=9> */
.L_x_8277:
        /* <DEDUP_REMOVED lines=15> */
[C---:B------:R-:W-:Y:S02]  /*21eb0*/  ISETP.GE.U32.AND P5, PT, R8.reuse, 0x10, PT ;  /* 0x000000100800780c */ /* 0x040fe40003fa6070 */
[----:B--2---:R-:W-:Y:S01]  /*21ec0*/  @!P1 MOV R25, R7 ;  /* 0x0000000700199202 */ /* 0x004fe20000000f00 */
[----:B---3--:R-:W-:Y:S01]  /*21ed0*/  @!P1 IMAD.MOV.U32 R5, RZ, RZ, R4 ;  /* 0x000000ffff059224 */ /* 0x008fe200078e0004 */
[----:B------:R-:W-:-:S03]  /*21ee0*/  ISETP.NE.AND P1, PT, R8, RZ, PT ;  /* 0x000000ff0800720c */ /* 0x000fc60003f25270 */
[----:B------:R-:W-:-:S10]  /*21ef0*/  IMAD R13, R5, R25, RZ ;  /* 0x00000019050d7224 */ /* 0x000fd400078e02ff */
[----:B------:R-:W-:Y:S05]  /*21f00*/  WARPSYNC.COLLECTIVE R15, `(.L_x_8278) ;  /* 0x000000000f087348 */ /* 0x000fea0003c00000 */
[----:B------:R0:W1:Y:S02]  /*21f10*/  SHFL.UP P6, R14, R13, R12, R11 ;  /* 0x0400000c0d0e7389 */ /* 0x00006400000c000b */
[----:B01----:R-:W-:Y:S01]  /*21f20*/  ENDCOLLECTIVE ;  /* 0x000000000000791b */ /* 0x003fe20003800000 */
.L_x_8278:
[----:B------:R-:W-:Y:S01]  /*21f30*/  IMAD.MOV.U32 R12, RZ, RZ, 0x2 ;  /* 0x00000002ff0c7424 */ /* 0x000fe200078e00ff */
[----:B------:R-:W-:-:S05]  /*21f40*/  SEL R4, R14, RZ, P1 ;  /* 0x000000ff0e047207 */ /* 0x000fca0000800000 */
[----:B------:R-:W-:-:S04]  /*21f50*/  IMAD.IADD R4, R13, 0x1, R4 ;  /* 0x000000010d047824 */ /* 0x000fc800078e0204 */
[----:B------:R-:W-:-:S07]  /*21f60*/  IMAD.MOV.U32 R13, RZ, RZ, R4 ;  /* 0x000000ffff0d7224 */ /* 0x000fce00078e0004 */
[----:B------:R-:W-:Y:S05]  /*21f70*/  WARPSYNC.COLLECTIVE R15, `(.L_x_8279) ;  /* 0x000000000f087348 */ /* 0x000fea0003c00000 */
[----:B------:R0:W1:Y:S02]  /*21f80*/  SHFL.UP P6, R14, R13, R12, R11 ;  /* 0x0400000c0d0e7389 */ /* 0x00006400000c000b */
[----:B01----:R-:W-:Y:S01]  /*21f90*/  ENDCOLLECTIVE ;  /* 0x000000000000791b */ /* 0x003fe20003800000 */
.L_x_8279:
[----:B------:R-:W-:Y:S01]  /*21fa0*/  IMAD.MOV.U32 R12, RZ, RZ, 0x4 ;  /* 0x00000004ff0c7424 */ /* 0x000fe200078e00ff */
[----:B------:R-:W-:-:S05]  /*21fb0*/  SEL R3, R14, RZ, P2 ;  /* 0x000000ff0e037207 */ /* 0x000fca0001000000 */
[----:B------:R-:W-:-:S04]  /*21fc0*/  IMAD.IADD R2, R4, 0x1, R3 ;  /* 0x0000000104027824 */ /* 0x000fc800078e0203 */
[----:B------:R-:W-:-:S07]  /*21fd0*/  IMAD.MOV.U32 R13, RZ, RZ, R2 ;  /* 0x000000ffff0d7224 */ /* 0x000fce00078e0002 */
[----:B------:R-:W-:Y:S05]  /*21fe0*/  WARPSYNC.COLLECTIVE R15, `(.L_x_8280) ;  /* 0x000000000f087348 */ /* 0x000fea0003c00000 */
[----:B------:R0:W1:Y:S02]  /*21ff0*/  SHFL.UP P6, R14, R13, R12, R11 ;  /* 0x0400000c0d0e7389 */ /* 0x00006400000c000b */
[----:B01----:R-:W-:Y:S01]  /*22000*/  ENDCOLLECTIVE ;  /* 0x000000000000791b */ /* 0x003fe20003800000 */
.L_x_8280:
[----:B------:R-:W-:Y:S02]  /*22010*/  MOV R12, 0x8 ;  /* 0x00000008000c7802 */ /* 0x000fe40000000f00 */
[----:B------:R-:W-:-:S05]  /*22020*/  SEL R3, R14, RZ, P3 ;  /* 0x000000ff0e037207 */ /* 0x000fca0001800000 */
[----:B------:R-:W-:-:S04]  /*22030*/  IMAD.IADD R3, R2, 0x1, R3 ;  /* 0x0000000102037824 */ /* 0x000fc800078e0203 */
[----:B------:R-:W-:-:S07]  /*22040*/  IMAD.MOV.U32 R13, RZ, RZ, R3 ;  /* 0x000000ffff0d7224 */ /* 0x000fce00078e0003 */
[----:B------:R-:W-:Y:S05]  /*22050*/  WARPSYNC.COLLECTIVE R15, `(.L_x_8281) ;  /* 0x000000000f087348 */ /* 0x000fea0003c00000 */
[----:B------:R0:W1:Y:S02]  /*22060*/  SHFL.UP P6, R14, R13, R12, R11 ;  /* 0x0400000c0d0e7389 */ /* 0x00006400000c000b */
[----:B01----:R-:W-:Y:S01]  /*22070*/  ENDCOLLECTIVE ;  /* 0x000000000000791b */ /* 0x003fe20003800000 */
.L_x_8281:
[----:B------:R-:W-:Y:S01]  /*22080*/  IMAD.MOV.U32 R12, RZ, RZ, 0x10 ;  /* 0x00000010ff0c7424 */ /* 0x000fe200078e00ff */
[----:B------:R-:W-:-:S05]  /*22090*/  SEL R4, R14, RZ, P4 ;  /* 0x000000ff0e047207 */ /* 0x000fca0002000000 */
[----:B------:R-:W-:-:S04]  /*220a0*/  IMAD.IADD R4, R3, 0x1, R4 ;  /* 0x0000000103047824 */ /* 0x000fc800078e0204 */
[----:B------:R-:W-:-:S07]  /*220b0*/  IMAD.MOV.U32 R13, RZ, RZ, R4 ;  /* 0x000000ffff0d7224 */ /* 0x000fce00078e0004 */
[----:B------:R-:W-:Y:S05]  /*220c0*/  WARPSYNC.COLLECTIVE R15, `(.L_x_8282) ;  /* 0x000000000f087348 */ /* 0x000fea0003c00000 */
[----:B------:R0:W1:Y:S02]  /*220d0*/  SHFL.UP P6, R14, R13, R12, R11 ;  /* 0x0400000c0d0e7389 */ /* 0x00006400000c000b */
[----:B01----:R-:W-:Y:S01]  /*220e0*/  ENDCOLLECTIVE ;  /* 0x000000000000791b */ /* 0x003fe20003800000 */
.L_x_8282:
        /* <DEDUP_REMOVED lines=8> */
.L_x_8283:
[----:B------:R-:W-:Y:S05]  /*22170*/  BRA `(.L_x_8284) ;  /* 0xffffffb400647947 */ /* 0x000fea000383ffff */
.L_x_8147:
[----:B------:R-:W-:Y:S01]  /*22180*/  BSSY B0, `(.L_x_8285) ;  /* 0x0000007000007945 */ /* 0x000fe20003800000 */
[----:B------:R-:W-:Y:S02]  /*22190*/  IMAD.MOV.U32 R12, RZ, RZ, 0x1 ;  /* 0x00000001ff0c7424 */ /* 0x000fe400078e00ff */
[----:B------:R-:W-:Y:S02]  /*221a0*/  IMAD.MOV.U32 R11, RZ, RZ, RZ ;  /* 0x000000ffff0b7224 */ /* 0x000fe400078e00ff */
[----:B------:R-:W-:-:S07]  /*221b0*/  IMAD.MOV.U32 R15, RZ, RZ, -0x1 ;  /* 0xffffffffff0f7424 */ /* 0x000fce00078e00ff */
[----:B------:R-:W-:Y:S05]  /*221c0*/  WARPSYNC.COLLECTIVE R15, `(.L_x_8286) ;  /* 0x000000000f087348 */ /* 0x000fea0003c00000 */
[----:B------:R0:W1:Y:S02]  /*221d0*/  SHFL.UP P6, R14, R13, R12, R11 ;  /* 0x0400000c0d0e7389 */ /* 0x00006400000c000b */
[----:B01----:R-:W-:Y:S01]  /*221e0*/  ENDCOLLECTIVE ;  /* 0x000000000000791b */ /* 0x003fe20003800000 */
.L_x_8286:
[----:B------:R-:W-:Y:S05]  /*221f0*/  BSYNC B0 ;  /* 0x0000000000007941 */ /* 0x000fea0003800000 */
.L_x_8285:
        /* <DEDUP_REMOVED lines=8> */
.L_x_8287:
[----:B------:R-:W-:Y:S01]  /*22280*/  IMAD.MOV.U32 R12, RZ, RZ, 0x4 ;  /* 0x00000004ff0c7424 */ /* 0x000fe200078e00ff */
[----:B------:R-:W-:-:S05]  /*22290*/  SEL R2, R14, RZ, P2 ;  /* 0x000000ff0e027207 */ /* 0x000fca0001000000 */
[----:B------:R-:W-:-:S04]  /*222a0*/  IMAD.IADD R2, R13, 0x1, R2 ;  /* 0x000000010d027824 */ /* 0x000fc800078e0202 */
[----:B------:R-:W-:-:S07]  /*222b0*/  IMAD.MOV.U32 R13, RZ, RZ, R2 ;  /* 0x000000ffff0d7224 */ /* 0x000fce00078e0002 */
[----:B------:R-:W-:Y:S05]  /*222c0*/  WARPSYNC.COLLECTIVE R15, `(.L_x_8288) ;  /* 0x000000000f087348 */ /* 0x000fea0003c00000 */
[----:B------:R0:W1:Y:S02]  /*222d0*/  SHFL.UP P6, R14, R13, R12, R11 ;  /* 0x0400000c0d0e7389 */ /* 0x00006400000c000b */
[----:B01----:R-:W-:Y:S01]  /*222e0*/  ENDCOLLECTIVE ;  /* 0x000000000000791b */ /* 0x003fe20003800000 */
.L_x_8288:
[----:B------:R-:W-:Y:S01]  /*222f0*/  IMAD.MOV.U32 R12, RZ, RZ, 0x8 ;  /* 0x00000008ff0c7424 */ /* 0x000fe200078e00ff */
[----:B------:R-:W-:-:S05]  /*22300*/  SEL R3, R14, RZ, P3 ;  /* 0x000000ff0e037207 */ /* 0x000fca0001800000 */
[----:B------:R-:W-:-:S04]  /*22310*/  IMAD.IADD R3, R2, 0x1, R3 ;  /* 0x0000000102037824 */ /* 0x000fc800078e0203 */
[----:B------:R-:W-:-:S07]  /*22320*/  IMAD.MOV.U32 R13, RZ, RZ, R3 ;  /* 0x000000ffff0d7224 */ /* 0x000fce00078e0003 */
[----:B------:R-:W-:Y:S05]  /*22330*/  WARPSYNC.COLLECTIVE R15, `(.L_x_8289) ;  /* 0x000000000f087348 */ /* 0x000fea0003c00000 */
[----:B------:R0:W1:Y:S02]  /*22340*/  SHFL.UP P6, R14, R13, R12, R11 ;  /* 0x0400000c0d0e7389 */ /* 0x00006400000c000b */
[----:B01----:R-:W-:Y:S01]  /*22350*/  ENDCOLLECTIVE ;  /* 0x000000000000791b */ /* 0x003fe20003800000 */
.L_x_8289:
[----:B------:R-:W-:Y:S01]  /*22360*/  IMAD.MOV.U32 R12, RZ, RZ, 0x10 ;  /* 0x00000010ff0c7424 */ /* 0x000fe200078e00ff */
[----:B------:R-:W-:-:S05]  /*22370*/  SEL R4, R14, RZ, P4 ;  /* 0x000000ff0e047207 */ /* 0x000fca0002000000 */
[----:B------:R-:W-:-:S04]  /*22380*/  IMAD.IADD R4, R3, 0x1, R4 ;  /* 0x0000000103047824 */ /* 0x000fc800078e0204 */
[----:B------:R-:W-:-:S07]  /*22390*/  IMAD.MOV.U32 R13, RZ, RZ, R4 ;  /* 0x000000ffff0d7224 */ /* 0x000fce00078e0004 */
[----:B------:R-:W-:Y:S05]  /*223a0*/  WARPSYNC.COLLECTIVE R15, `(.L_x_8290) ;  /* 0x000000000f087348 */ /* 0x000fea0003c00000 */
[----:B------:R0:W1:Y:S02]  /*223b0*/  SHFL.UP P6, R14, R13, R12, R11 ;  /* 0x0400000c0d0e7389 */ /* 0x00006400000c000b */
[----:B01----:R-:W-:Y:S01]  /*223c0*/  ENDCOLLECTIVE ;  /* 0x000000000000791b */ /* 0x003fe20003800000 */
.L_x_8290:
[----:B------:R-:W-:Y:S02]  /*223d0*/  IMAD.MOV.U32 R12, RZ, RZ, 0x1f ;  /* 0x0000001fff0c7424 */ /* 0x000fe400078e00ff */
[----:B------:R-:W-:Y:S01]  /*223e0*/  IMAD.MOV.U32 R11, RZ, RZ, 0x1f ;  /* 0x0000001fff0b7424 */ /* 0x000fe200078e00ff */
[----:B------:R-:W-:-:S04]  /*223f0*/  SEL R3, R14, RZ, P5 ;  /* 0x000000ff0e037207 */ /* 0x000fc80002800000 */
[----:B------:R-:W-:-:S05]  /*22400*/  IADD3 R2, R4, R3, RZ ;  /* 0x0000000304027210 */ /* 0x000fca0007ffe0ff */
[----:B------:R-:W-:-:S07]  /*22410*/  IMAD.MOV.U32 R13, RZ, RZ, R2 ;  /* 0x000000ffff0d7224 */ /* 0x000fce00078e0002 */
[----:B------:R-:W-:Y:S05]  /*22420*/  WARPSYNC.COLLECTIVE R15, `(.L_x_8291) ;  /* 0x000000000f087348 */ /* 0x000fea0003c00000 */
[----:B------:R0:W1:Y:S02]  /*22430*/  SHFL.IDX P6, R14, R13, R12, R11 ;  /* 0x0000000c0d0e7389 */ /* 0x00006400000c000b */
[----:B01----:R-:W-:Y:S01]  /*22440*/  ENDCOLLECTIVE ;  /* 0x000000000000791b */ /* 0x003fe20003800000 */
.L_x_8291:
[----:B------:R-:W-:Y:S05]  /*22450*/  BRA `(.L_x_8292) ;  /* 0xffffffb400507947 */ /* 0x000fea000383ffff */
.L_x_8149:
[----:B------:R-:W-:Y:S01]  /*22460*/  BSSY B0, `(.L_x_8293) ;  /* 0x0000006000007945 */ /* 0x000fe20003800000 */
[----:B------:R-:W-:Y:S01]  /*22470*/  PLOP3.LUT P6, PT, P6, PT, PT, 0x8, 0x0 ;  /* 0x000000000000781c */ /* 0x000fe200037ce170 */
[----:B------:R-:W-:-:S12]  /*22480*/  IMAD.MOV.U32 R15, RZ, RZ, -0x1 ;  /* 0xffffffffff0f7424 */ /* 0x000fd800078e00ff */
[----:B0-----:R-:W-:Y:S05]  /*22490*/  WARPSYNC.COLLECTIVE R15, `(.L_x_8294) ;  /* 0x000000000f087348 */ /* 0x001fea0003c00000 */
[----:B------:R-:W-:Y:S01]  /*224a0*/  VOTE.ANY R14, PT, P6 ;  /* 0x00000000000e7806 */ /* 0x000fe200030e0100 */
[----:B0-----:R-:W-:Y:S06]  /*224b0*/  ENDCOLLECTIVE ;  /* 0x000000000000791b */ /* 0x001fec0003800000 */
.L_x_8294:
[----:B------:R-:W-:Y:S05]  /*224c0*/  BSYNC B0 ;  /* 0x0000000000007941 */ /* 0x000fea0003800000 */
.L_x_8293:
        /* <DEDUP_REMOVED lines=10> */
.L_x_8295:
[----:B------:R-:W-:Y:S02]  /*22570*/  IMAD.MOV.U32 R13, RZ, RZ, R5 ;  /* 0x000000ffff0d7224 */ /* 0x000fe400078e0005 */
[----:B------:R-:W-:-:S07]  /*22580*/  IMAD.MOV.U32 R25, RZ, RZ, R14 ;  /* 0x000000ffff197224 */ /* 0x000fce00078e000e */
[----:B------:R-:W-:Y:S05]  /*22590*/  WARPSYNC.COLLECTIVE R15, `(.L_x_8296) ;  /* 0x000000000f087348 */ /* 0x000fea0003c00000 */
[----:B------:R0:W1:Y:S02]  /*225a0*/  SHFL.IDX P6, R14, R13, R12, R11 ;  /* 0x0000000c0d0e7389 */ /* 0x00006400000c000b */
[----:B01----:R-:W-:Y:S01]  /*225b0*/  ENDCOLLECTIVE ;  /* 0x000000000000791b */ /* 0x003fe20003800000 */
.L_x_8296:
[----:B------:R-:W-:Y:S01]  /*225c0*/  MOV R5, R14 ;  /* 0x0000000e00057202 */ /* 0x000fe20000000f00 */
[----:B------:R-:W-:Y:S06]  /*225d0*/  BRA `(.L_x_8297) ;  /* 0xffffffb400307947 */ /* 0x000fec000383ffff */
.L_x_8151:
[----:B------:R-:W-:Y:S01]  /*225e0*/  BSSY B0, `(.L_x_8298) ;  /* 0x0000007000007945 */ /* 0x000fe20003800000 */
[----:B------:R-:W-:Y:S02]  /*225f0*/  IMAD.MOV.U32 R13, RZ, RZ, R2 ;  /* 0x000000ffff0d7224 */ /* 0x000fe400078e0002 */
[----:B------:R-:W-:Y:S02]  /*22600*/  IMAD.MOV.U32 R11, RZ, RZ, 0x1f ;  /* 0x0000001fff0b7424 */ /* 0x000fe400078e00ff */
[----:B------:R-:W-:-:S07]  /*22610*/  IMAD.MOV.U32 R15, RZ, RZ, -0x1 ;  /* 0xffffffffff0f7424 */ /* 0x000fce00078e00ff */
[----:B0123--:R-:W-:Y:S05]  /*22620*/  WARPSYNC.COLLECTIVE R15, `(.L_x_8299) ;  /* 0x000000000f087348 */ /* 0x00ffea0003c00000 */
[----:B------:R4:W0:Y:S02]  /*22630*/  SHFL.IDX P6, R14, R13, R12, R11 ;  /* 0x0000000c0d0e7389 */ /* 0x00082400000c000b */
[----:B01234-:R-:W-:Y:S01]  /*22640*/  ENDCOLLECTIVE ;  /* 0x000000000000791b */ /* 0x01ffe20003800000 */
.L_x_8299:
[----:B------:R-:W-:Y:S05]  /*22650*/  BSYNC B0 ;  /* 0x0000000000007941 */ /* 0x000fea0003800000 */
.L_x_8298:
[----:B------:R-:W-:Y:S01]  /*22660*/  IMAD.MOV.U32 R24, RZ, RZ, R14 ;  /* 0x000000ffff187224 */ /* 0x000fe200078e000e */
[----:B------:R-:W-:Y:S06]  /*22670*/  BRA `(.L_x_8150) ;  /* 0xffffffb400207947 */ /* 0x000fec000383ffff */
.L_x_8157:
[----:B0-----:R0:W1:Y:S02]  /*22680*/  SYNCS.PHASECHK.TRANS64.TRYWAIT P0, [R7+URZ+0x28c20], R0 ;  /* 0x028c2000070075a7 */ /* 0x001064000800017f */
[----:B-1----:R-:W-:Y:S05]  /*22690*/  @!P0 NANOSLEEP.SYNCS 0x989680 ;  /* 0x009896800000895d */ /* 0x002fea0003900000 */
[----:B------:R-:W1:Y:S02]  /*226a0*/  @!P0 SYNCS.PHASECHK.TRANS64 P0, [R7+URZ+0x28c20], R0 ;  /* 0x028c2000070085a7 */ /* 0x000e64000800007f */
[----:B-1----:R-:W-:Y:S05]  /*226b0*/  @!P0 BRA `(.L_x_8157) ;  /* 0xfffffffc00f08947 */ /* 0x002fea000383ffff */
[----:B------:R-:W-:Y:S05]  /*226c0*/  BRA `(.L_x_8300) ;  /* 0xffffffbc007c7947 */ /* 0x000fea000383ffff */
.L_x_8158:
        /* <DEDUP_REMOVED lines=11> */
.L_x_8302:
[----:B------:R-:W-:Y:S05]  /*22780*/  BSYNC B0 ;  /* 0x0000000000007941 */ /* 0x000fea0003800000 */
.L_x_8301:
[----:B------:R-:W-:Y:S05]  /*22790*/  BRA `(.L_x_8303) ;  /* 0xffffffbc00647947 */ /* 0x000fea000383ffff */
.L_x_8159:
[----:B------:R-:W-:Y:S01]  /*227a0*/  BSSY B0, `(.L_x_8304) ;  /* 0x0000006000007945 */ /* 0x000fe20003800000 */
[----:B------:R-:W-:-:S07]  /*227b0*/  IMAD.MOV.U32 R15, RZ, RZ, -0x1 ;  /* 0xffffffffff0f7424 */ /* 0x000fce00078e00ff */
[----:B0-234-:R-:W-:Y:S05]  /*227c0*/  WARPSYNC.COLLECTIVE R15, `(.L_x_8305) ;  /* 0x000000000f0c7348 */ /* 0x01dfea0003c00000 */
[----:B------:R-:W-:Y:S02]  /*227d0*/  ELECT P6, UR62, PT ;  /* 0x00000000003e782f */ /* 0x000fe400038c0000 */
[----:B------:R-:W-:Y:S01]  /*227e0*/  MOV R14, UR62 ;  /* 0x0000003e000e7c02 */ /* 0x000fe20008000f00 */
[----:B0-234-:R-:W-:Y:S10]  /*227f0*/  ENDCOLLECTIVE ;  /* 0x000000000000791b */ /* 0x01dff40003800000 */
.L_x_8305:
[----:B------:R-:W-:Y:S05]  /*22800*/  BSYNC B0 ;  /* 0x0000000000007941 */ /* 0x000fea0003800000 */
.L_x_8304:
[----:B------:R-:W-:Y:S05]  /*22810*/  BRA `(.L_x_8306) ;  /* 0xffffffbc00587947 */ /* 0x000fea000383ffff */
.L_x_8161:
[----:B0-----:R0:W1:Y:S02]  /*22820*/  SYNCS.PHASECHK.TRANS64.TRYWAIT P1, [R5+URZ+0x28c40], R0 ;  /* 0x028c4000050075a7 */ /* 0x001064000802017f */
[----:B-1----:R-:W-:Y:S05]  /*22830*/  @!P1 NANOSLEEP.SYNCS 0x989680 ;  /* 0x009896800000995d */ /* 0x002fea0003900000 */
[----:B------:R-:W1:Y:S02]  /*22840*/  @!P1 SYNCS.PHASECHK.TRANS64 P1, [R5+URZ+0x28c40], R0 ;  /* 0x028c4000050095a7 */ /* 0x000e64000802007f */
[----:B-1----:R-:W-:Y:S05]  /*22850*/  @!P1 BRA `(.L_x_8161) ;  /* 0xfffffffc00f09947 */ /* 0x002fea000383ffff */
[----:B------:R-:W-:Y:S05]  /*22860*/  BRA `(.L_x_8307) ;  /* 0xffffffbc00787947 */ /* 0x000fea000383ffff */
.L_x_8163:
[----:B-1----:R1:W0:Y:S02]  /*22870*/  SYNCS.PHASECHK.TRANS64.TRYWAIT P1, [R3+URZ+0x28c40], R2 ;  /* 0x028c4002030075a7 */ /* 0x002224000802017f */
[----:B0-----:R-:W-:Y:S05]  /*22880*/  @!P1 NANOSLEEP.SYNCS 0x989680 ;  /* 0x009896800000995d */ /* 0x001fea0003900000 */
[----:B------:R-:W0:Y:S02]  /*22890*/  @!P1 SYNCS.PHASECHK.TRANS64 P1, [R3+URZ+0x28c40], R2 ;  /* 0x028c4002030095a7 */ /* 0x000e24000802007f */
[----:B0-----:R-:W-:Y:S05]  /*228a0*/  @!P1 BRA `(.L_x_8163) ;  /* 0xfffffffc00f09947 */ /* 0x001fea000383ffff */
[----:B------:R-:W-:Y:S05]  /*228b0*/  BRA `(.L_x_8308) ;  /* 0xffffffbc00847947 */ /* 0x000fea000383ffff */
.L_x_8165:
[----:B------:R0:W0:Y:S02]  /*228c0*/  SYNCS.PHASECHK.TRANS64.TRYWAIT P1, [R5+URZ+0x28c60], R0 ;  /* 0x028c6000050075a7 */ /* 0x000024000802017f */
[----:B0-----:R-:W-:Y:S05]  /*228d0*/  @!P1 NANOSLEEP.SYNCS 0x989680 ;  /* 0x009896800000995d */ /* 0x001fea0003900000 */
[----:B------:R-:W0:Y:S02]  /*228e0*/  @!P1 SYNCS.PHASECHK.TRANS64 P1, [R5+URZ+0x28c60], R0 ;  /* 0x028c6000050095a7 */ /* 0x000e24000802007f */
[----:B0-----:R-:W-:Y:S05]  /*228f0*/  @!P1 BRA `(.L_x_8165) ;  /* 0xfffffffc00f09947 */ /* 0x001fea000383ffff */
[----:B------:R-:W-:Y:S05]  /*22900*/  BRA `(.L_x_8309) ;  /* 0xffffffbc00807947 */ /* 0x000fea000383ffff */
.L_x_8310:
        /* <DEDUP_REMOVED lines=15> */
.L_x_15759:


//--------------------- .text._ZN7cutlass13device_kernelIN5flash11enable_sm90INS1_16FlashAttnFwdSm90INS1_25CollectiveMainloopFwdSm90ILi2EN4cute5tupleIJNS5_1CILi1EEES8_S8_EEENS6_IJNS7_ILi64EEESA_SA_EEELi512ENS_6half_tEfNS_4arch4Sm90ELb1ELb0ELb1ELb1ELb1ELb0ELb1ELb0ELb0ELb1ELb1ELb0EEENS1_21CollectiveEpilogueFwdINS6_IJSA_NS7_ILi512EEESA_EEES9_SC_SE_Li256ELb1ELb1ELb1ELb0EEENS1_36VarlenDynamicPersistentTileSchedulerILi64ELi64ELi256ELi128ELb1ELb1ELb1ELb1ELb1ELb1EEEEEEEEEvNT_6ParamsE --------------------------
	.section	.text._ZN7cutlass13device_kernelIN5flash11enable_sm90INS1_16FlashAttnFwdSm90INS1_25CollectiveMainloopFwdSm90ILi2EN4cute5tupleIJNS5_1CILi1EEES8_S8_EEENS6_IJNS7_ILi64EEESA_SA_EEELi512ENS_6half_tEfNS_4arch4Sm90ELb1ELb0ELb1ELb1ELb1ELb0ELb1ELb0ELb0ELb1ELb1ELb0EEENS1_21CollectiveEpilogueFwdINS6_IJSA_NS7_ILi512EEESA_EEES9_SC_SE_Li256ELb1ELb1ELb1ELb0EEENS1_36VarlenDynamicPersistentTileSchedulerILi64ELi64ELi256ELi128ELb1ELb1ELb1ELb1ELb1ELb1EEEEEEEEEvNT_6ParamsE,"ax",@progbits
	.align	128
.text._ZN7cutlass13device_kernelIN5flash11enable_sm90INS1_16FlashAttnFwdSm90INS1_25CollectiveMainloopFwdSm90ILi2EN4cute5tupleIJNS5_1CILi1EEES8_S8_EEENS6_IJNS7_ILi64EEESA_SA_EEELi512ENS_6half_tEfNS_4arch4Sm90ELb1ELb0ELb1ELb1ELb1ELb0ELb1ELb0ELb0ELb1ELb1ELb0EEENS1_21CollectiveEpilogueFwdINS6_IJSA_NS7_ILi512EEESA_EEES9_SC_SE_Li256ELb1ELb1ELb1ELb0EEENS1_36VarlenDynamicPersistentTileSchedulerILi64ELi64ELi256ELi128ELb1ELb1ELb1ELb1ELb1ELb1EEEEEEEEEvNT_6ParamsE:
        .type           _ZN7cutlass13device_kernelIN5flash11enable_sm90INS1_16FlashAttnFwdSm90INS1_25CollectiveMainloopFwdSm90ILi2EN4cute5tupleIJNS5_1CILi1EEES8_S8_EEENS6_IJNS7_ILi64EEESA_SA_EEELi512ENS_6half_tEfNS_4arch4Sm90ELb1ELb0ELb1ELb1ELb1ELb0ELb1ELb0ELb0ELb1ELb1ELb0EEENS1_21CollectiveEpilogueFwdINS6_IJSA_NS7_ILi512EEESA_EEES9_SC_SE_Li256ELb1ELb1ELb1ELb0EEENS1_36VarlenDynamicPersistentTileSchedulerILi64ELi64ELi256ELi128ELb1ELb1ELb1ELb1ELb1ELb1EEEEEEEEEvNT_6ParamsE,@function
        .size           _ZN7cutlass13device_kernelIN5flash11enable_sm90INS1_16FlashAttnFwdSm90INS1_25CollectiveMainloopFwdSm90ILi2EN4cute5tupleIJNS5_1CILi1EEES8_S8_EEENS6_IJNS7_ILi64EEESA_SA_EEELi512ENS_6half_tEfNS_4arch4Sm90ELb1ELb0ELb1ELb1ELb1ELb0ELb1ELb0ELb0ELb1ELb1ELb0EEENS1_21CollectiveEpilogueFwdINS6_IJSA_NS7_ILi512EEESA_EEES9_SC_SE_Li256ELb1ELb1ELb1ELb0EEENS1_36VarlenDynamicPersistentTileSchedulerILi64ELi64ELi256ELi128ELb1ELb1ELb1ELb1ELb1ELb1EEEEEEEEEvNT_6ParamsE,(.L_x_15760 - _ZN7cutlass13device_kernelIN5flash11enable_sm90INS1_16FlashAttnFwdSm90INS1_25CollectiveMainloopFwdSm90ILi2EN4cute5tupleIJNS5_1CILi1EEES8_S8_EEENS6_IJNS7_ILi64EEESA_SA_EEELi512ENS_6half_tEfNS_4arch4Sm90ELb1ELb0ELb1ELb1ELb1ELb0ELb1ELb0ELb0ELb1ELb1ELb0EEENS1_21CollectiveEpilogueFwdINS6_IJSA_NS7_ILi512EEESA_EEES9_SC_SE_Li256ELb1ELb1ELb1ELb0EEENS1_36VarlenDynamicPersistentTileSchedulerILi64ELi64ELi256ELi128ELb1ELb1ELb1ELb1ELb1ELb1EEEEEEEEEvNT_6ParamsE)
        .other          _ZN7cutlass13device_kernelIN5flash11enable_sm90INS1_16FlashAttnFwdSm90INS1_25CollectiveMainloopFwdSm90ILi2EN4cute5tupleIJNS5_1CILi1EEES8_S8_EEENS6_IJNS7_ILi64EEESA_SA_EEELi512ENS_6half_tEfNS_4arch4Sm90ELb1ELb0ELb1ELb1ELb1ELb0ELb1ELb0ELb0ELb1ELb1ELb0EEENS1_21CollectiveEpilogueFwdINS6_IJSA_NS7_ILi512EEESA_EEES9_SC_SE_Li256ELb1ELb1ELb1ELb0EEENS1_36VarlenDynamicPersistentTileSchedulerILi64ELi64ELi256ELi128ELb1ELb1ELb1ELb1ELb1ELb1EEEEEEEEEvNT_6ParamsE,@"STO_CUDA_ENTRY STV_DEFAULT"
_ZN7cutlass13device_kernelIN5flash11enable_sm90INS1_16FlashAttnFwdSm90INS1_25CollectiveMainloopFwdSm90ILi2EN4cute5tupleIJNS5_1CILi1EEES8_S8_EEENS6_IJNS7_ILi64EEESA_SA_EEELi512ENS_6half_tEfNS_4arch4Sm90ELb1ELb0ELb1ELb1ELb1ELb0ELb1ELb0ELb0ELb1ELb1ELb0EEENS1_21CollectiveEpilogueFwdINS6_IJSA_NS7_ILi512EEESA_EEES9_SC_SE_Li256ELb1ELb1ELb1ELb0EEENS1_36VarlenDynamicPersistentTileSchedulerILi64ELi64ELi256ELi128ELb1ELb1ELb1ELb1ELb1ELb1EEEEEEEEEvNT_6ParamsE:
        /* <DEDUP_REMOVED lines=43> */
.L_x_8311:
        /* <DEDUP_REMOVED lines=22> */
.L_x_8312:
        /* <DEDUP_REMOVED lines=18> */
.L_x_8313:
        /* <DEDUP_REMOVED lines=22> */
.L_x_8314:
        /* <DEDUP_REMOVED lines=23> */
.L_x_8315:
        /* <DEDUP_REMOVED lines=8> */
.L_x_8317:
[----:B------:R-:W-:-:S08]  /*0880*/  NOP ;  /* 0x0000000000007918 */ /* 0x000fd00000000000 */
[----:B------:R-:W0:Y:S02]  /*0890*/  USETMAXREG.TRY_ALLOC.CTAPOOL UP0, 0xe8 ;  /* 0x000000e8000079c8 */ /* 0x000e240008000600 */
[----:B0-----:R-:W-:-:S13]  /*08a0*/  PLOP3.LUT P0, PT, PT, PT, UP0, 0x80, 0x0 ;  /* 0x000000000000781c */ /* 0x001fda0003f0f008 */
[----:B------:R-:W-:Y:S05]  /*08b0*/  @!P0 BRA `(.L_x_8317) ;  /* 0xfffffffc00f08947 */ /* 0x000fea000383ffff */
[----:B------:R-:W-:Y:S01]  /*08c0*/  LOP3.LUT R2, R0, 0xffffff80, RZ, 0xc0, !PT ;  /* 0xffffff8000027812 */ /* 0x000fe200078ec0ff */
[----:B------:R-:W0:Y:S01]  /*08d0*/  S2R R3, SR_CgaCtaId ;  /* 0x0000000000037919 */ /* 0x000e220000008800 */
[----:B------:R-:W-:Y:S01]  /*08e0*/  MOV R17, 0x400 ;  /* 0x0000040000117802 */ /* 0x000fe20000000f00 */
[----:B------:R-:W-:Y:S01]  /*08f0*/  ULDC UR4, c[0x0][0xd3c] ;  /* 0x00034f0000047ab9 */ /* 0x000fe20000000800 */
[----:B------:R-:W-:-:S13]  /*0900*/  ISETP.NE.AND P0, PT, R2, 0x80, PT ;  /* 0x000000800200780c */ /* 0x000fda0003f05270 */
[----:B------:R-:W-:Y:S06]  /*0910*/  @!P0 BAR.ARV 0x8, 0x100 ;  /* 0x0204000000008b1d */ /* 0x000fec0000002000 */
[----:B------:R-:W-:Y:S02]  /*0920*/  ISETP.GE.U32.AND P0, PT, R0, 0x100, PT ;  /* 0x000001000000780c */ /* 0x000fe40003f06070 */
[----:B0-----:R-:W-:-:S11]  /*0930*/  LEA R17, R3, R17, 0x18 ;  /* 0x0000001103117211 */ /* 0x001fd600078ec0ff */
[----:B------:R-:W-:Y:S08]  /*0940*/  @P0 BAR.ARV 0xf, 0x100 ;  /* 0x03c4000000000b1d */ /* 0x000ff00000002000 */
[----:B------:R-:W-:Y:S06]  /*0950*/  BAR.SYNC.DEFER_BLOCKING 0x5, 0x180 ;  /* 0x0146000000007b1d */ /* 0x000fec0000010000 */
[----:B------:R-:W0:Y:S02]  /*0960*/  LDS.128 R12, [R17+0x388d0] ;  /* 0x0388d000110c7984 */ /* 0x000e240000000c00 */
        /* <DEDUP_REMOVED lines=14> */
[----:B------:R-:W-:Y:S02]  /*0a50*/  LEA.HI R3, R3, R0, RZ, 0x2 ;  /* 0x0000000003037211 */ /* 0x000fe400078f10ff */
[----:B------:R-:W-:-:S02]  /*0a60*/  SHF.R.S32.HI R6, RZ, 0x5, R5 ;  /* 0x00000005ff067819 */ /* 0x000fc40000011405 */
[----:B------:R-:W-:Y:S02]  /*0a70*/  LOP3.LUT R13, R3, 0xfffffffc, RZ, 0xc0, !PT ;  /* 0xfffffffc030d7812 */ /* 0x000fe400078ec0ff */
[----:B------:R-:W-:Y:S02]  /*0a80*/  LOP3.LUT R3, R4, 0xfffffff0, RZ, 0xc0, !PT ;  /* 0xfffffff004037812 */ /* 0x000fe400078ec0ff */
[----:B------:R-:W-:Y:S01]  /*0a90*/  SHF.R.S32.HI R7, RZ, 0x1f, R5 ;  /* 0x0000001fff077819 */ /* 0x000fe20000011405 */
[C---:B------:R-:W-:Y:S01]  /*0aa0*/  IMAD.IADD R13, R0.reuse, 0x1, -R13 ;  /* 0x00000001000d7824 */ /* 0x040fe200078e0a0d */
[----:B------:R-:W-:Y:S01]  /*0ab0*/  SHF.R.S32.HI R5, RZ, 0x4, R4 ;  /* 0x00000004ff057819 */ /* 0x000fe20000011404 */
[----:B------:R-:W-:Y:S01]  /*0ac0*/  IMAD.IADD R3, R0, 0x1, -R3 ;  /* 0x0000000100037824 */ /* 0x000fe200078e0a03 */
[----:B------:R-:W-:Y:S02]  /*0ad0*/  LOP3.LUT R9, R2, 0xffffff80, RZ, 0xc0, !PT ;  /* 0xffffff8002097812 */ /* 0x000fe400078ec0ff */
[----:B------:R-:W-:-:S02]  /*0ae0*/  LOP3.LUT R11, R8, 0xfffffff8, RZ, 0xc0, !PT ;  /* 0xfffffff8080b7812 */ /* 0x000fc400078ec0ff */
[----:B------:R-:W-:Y:S01]  /*0af0*/  SHF.R.S32.HI R8, RZ, 0x1f, R3 ;  /* 0x0000001fff087819 */ /* 0x000fe20000011403 */
[----:B------:R-:W-:Y:S01]  /*0b00*/  IMAD.IADD R9, R0, 0x1, -R9 ;  /* 0x0000000100097824 */ /* 0x000fe200078e0a09 */
[----:B------:R-:W-:Y:S01]  /*0b10*/  LEA.HI R4, R4, R5, RZ, 0x1 ;  /* 0x0000000504047211 */ /* 0x000fe200078f08ff */
[----:B------:R-:W-:Y:S01]  /*0b20*/  IMAD.IADD R11, R0, 0x1, -R11 ;  /* 0x00000001000b7824 */ /* 0x000fe200078e0a0b */
[----:B------:R-:W-:Y:S02]  /*0b30*/  LEA.HI R7, R7, R6, RZ, 0x2 ;  /* 0x0000000607077211 */ /* 0x000fe400078f10ff */
[----:B------:R-:W-:Y:S01]  /*0b40*/  LEA.HI R10, R13, R13, RZ, 0x1 ;  /* 0x0000000d0d0a7211 */ /* 0x000fe200078f08ff */
[----:B------:R-:W-:Y:S01]  /*0b50*/  IMAD.SHL.U32 R18, R11, 0x8, RZ ;  /* 0x000000080b127824 */ /* 0x000fe200078e00ff */
[----:B------:R-:W-:Y:S02]  /*0b60*/  LEA.HI R8, R8, R3, RZ, 0x3 ;  /* 0x0000000308087211 */ /* 0x000fe400078f18ff */
[----:B------:R-:W-:Y:S01]  /*0b70*/  LOP3.LUT R4, R4, 0x1ffffffe, RZ, 0xc0, !PT ;  /* 0x1ffffffe04047812 */ /* 0x000fe200078ec0ff */
[C---:B------:R-:W-:Y:S01]  /*0b80*/  VIADD R198, R18.reuse, 0x40 ;  /* 0x0000004012c67836 */ /* 0x040fe20000000000 */
[----:B------:R-:W-:Y:S01]  /*0b90*/  SHF.R.S32.HI R20, RZ, 0x7, R2 ;  /* 0x00000007ff147819 */ /* 0x000fe20000011402 */
[----:B------:R-:W-:Y:S01]  /*0ba0*/  VIADD R197, R18, 0x80 ;  /* 0x0000008012c57836 */ /* 0x000fe20000000000 */
[----:B------:R-:W-:Y:S01]  /*0bb0*/  LOP3.LUT R7, R7, 0x3ffffc, RZ, 0xc0, !PT ;  /* 0x003ffffc07077812 */ /* 0x000fe200078ec0ff */
[----:B------:R-:W-:Y:S01]  /*0bc0*/  IMAD.IADD R4, R5, 0x1, -R4 ;  /* 0x0000000105047824 */ /* 0x000fe200078e0a04 */
[----:B------:R-:W-:Y:S01]  /*0bd0*/  SHF.R.S32.HI R0, RZ, 0x1f, R9 ;  /* 0x0000001fff007819 */ /* 0x000fe20000011409 */
[----:B------:R-:W-:Y:S01]  /*0be0*/  IMAD R12, R20, 0x100, R3 ;  /* 0x00000100140c7824 */ /* 0x000fe200078e0203 */
[----:B------:R-:W-:Y:S01]  /*0bf0*/  LOP3.LUT R16, R10, 0x1ffffffe, RZ, 0xc0, !PT ;  /* 0x1ffffffe0a107812 */ /* 0x000fe200078ec0ff */
[----:B------:R-:W-:Y:S01]  /*0c00*/  IMAD.IADD R7, R6, 0x1, -R7 ;  /* 0x0000000106077824 */ /* 0x000fe200078e0a07 */
[C---:B------:R-:W-:Y:S01]  /*0c10*/  LOP3.LUT R10, R8.reuse, 0xfffffff8, RZ, 0xc0, !PT ;  /* 0xfffffff8080a7812 */ /* 0x040fe200078ec0ff */
[----:B------:R-:W-:Y:S01]  /*0c20*/  IMAD.SHL.U32 R8, R8, 0x40, RZ ;  /* 0x0000004008087824 */ /* 0x000fe200078e00ff */
[-C--:B------:R-:W-:Y:S01]  /*0c30*/  LEA.HI R5, R0, R9.reuse, RZ, 0x2 ;  /* 0x0000000900057211 */ /* 0x080fe200078f10ff */
[----:B------:R-:W-:Y:S01]  /*0c40*/  IMAD R15, R7, 0x10, R12 ;  /* 0x00000010070f7824 */ /* 0x000fe200078e020c */
[----:B------:R-:W-:Y:S01]  /*0c50*/  LEA.HI R2, R2, R20, RZ, 0x1 ;  /* 0x0000001402027211 */ /* 0x000fe200078f08ff */
[----:B------:R-:W-:Y:S01]  /*0c60*/  IMAD.IADD R10, R3, 0x1, -R10 ;  /* 0x00000001030a7824 */ /* 0x000fe200078e0a0a */
[----:B------:R-:W-:Y:S01]  /*0c70*/  LEA.HI R3, R0, R9, RZ, 0x5 ;  /* 0x0000000900037211 */ /* 0x000fe200078f28ff */
[----:B------:R-:W-:Y:S01]  /*0c80*/  IMAD.SHL.U32 R4, R4, 0x8, RZ ;  /* 0x0000000804047824 */ /* 0x000fe200078e00ff */
[----:B------:R-:W-:Y:S01]  /*0c90*/  LOP3.LUT R12, R5, 0x7ffffffc, RZ, 0xc0, !PT ;  /* 0x7ffffffc050c7812 */ /* 0x000fe200078ec0ff */
[----:B------:R-:W-:Y:S01]  /*0ca0*/  IMAD.SHL.U32 R7, R10, 0x40, RZ ;  /* 0x000000400a077824 */ /* 0x000fe200078e00ff */
[--C-:B------:R-:W-:Y:S01]  /*0cb0*/  SHF.R.S32.HI R0, RZ, 0x2, R5.reuse ;  /* 0x00000002ff007819 */ /* 0x100fe20000011405 */
[----:B------:R-:W-:Y:S01]  /*0cc0*/  STL [R1+0x8], R20 ;  /* 0x0000081401007387 */ /* 0x000fe20000100800 */
[----:B------:R-:W-:Y:S01]  /*0cd0*/  SHF.R.S32.HI R5, RZ, 0x1f, R5 ;  /* 0x0000001fff057819 */ /* 0x000fe20000011405 */
[----:B------:R-:W-:Y:S01]  /*0ce0*/  IMAD.IADD R12, R9, 0x1, -R12 ;  /* 0x00000001090c7824 */ /* 0x000fe200078e0a0c */
[----:B------:R-:W-:Y:S01]  /*0cf0*/  SHF.R.S32.HI R3, RZ, 0x5, R3 ;  /* 0x00000005ff037819 */ /* 0x000fe20000011403 */
[----:B------:R-:W-:Y:S01]  /*0d00*/  IMAD.IADD R16, R13, 0x1, -R16 ;  /* 0x000000010d107824 */ /* 0x000fe200078e0a10 */
[----:B------:R-:W-:Y:S01]  /*0d10*/  LEA.HI R5, R5, R0, RZ, 0x3 ;  /* 0x0000000005057211 */ /* 0x000fe200078f18ff */
[----:B------:R-:W-:Y:S01]  /*0d20*/  IMAD.SHL.U32 R190, R12, 0x2, RZ ;  /* 0x000000020cbe7824 */ /* 0x000fe200078e00ff */
[----:B------:R-:W-:Y:S01]  /*0d30*/  LOP3.LUT R7, R7, 0x1c0, RZ, 0xc0, !PT ;  /* 0x000001c007077812 */ /* 0x000fe200078ec0ff */
[C---:B------:R-:W-:Y:S01]  /*0d40*/  VIADD R196, R18.reuse, 0xc0 ;  /* 0x000000c012c47836 */ /* 0x040fe20000000000 */
[----:B------:R-:W-:Y:S01]  /*0d50*/  LOP3.LUT R5, R5, 0xfffffff8, RZ, 0xc0, !PT ;  /* 0xfffffff805057812 */ /* 0x000fe200078ec0ff */
[----:B------:R-:W-:Y:S01]  /*0d60*/  VIADD R195, R18, 0x100 ;  /* 0x0000010012c37836 */ /* 0x000fe20000000000 */
[----:B------:R-:W-:Y:S01]  /*0d70*/  LOP3.LUT R9, R8, 0x7ffffe00, RZ, 0xc0, !PT ;  /* 0x7ffffe0008097812 */ /* 0x000fe200078ec0ff */
[--C-:B------:R-:W-:Y:S01]  /*0d80*/  IMAD.U32 R8, R15, 0x40, R4.reuse ;  /* 0x000000400f087824 */ /* 0x100fe200078e0004 */
[----:B------:R-:W-:Y:S01]  /*0d90*/  LOP3.LUT R4, R7, 0x8, R4, 0xf8, !PT ;  /* 0x0000000807047812 */ /* 0x000fe200078ef804 */
[----:B------:R-:W-:Y:S01]  /*0da0*/  IMAD.IADD R0, R0, 0x1, -R5 ;  /* 0x0000000100007824 */ /* 0x000fe200078e0a05 */
[----:B------:R-:W-:Y:S01]  /*0db0*/  SHF.R.U32.HI R7, RZ, 0x3, R7 ;  /* 0x00000003ff077819 */ /* 0x000fe20000011607 */
[----:B------:R-:W-:Y:S01]  /*0dc0*/  IMAD R9, R6, 0x400, R9 ;  /* 0x0000040006097824 */ /* 0x000fe200078e0209 */
[----:B------:R-:W-:Y:S01]  /*0dd0*/  STL [R1+0x2c], R8 ;  /* 0x00002c0801007387 */ /* 0x000fe20000100800 */
[----:B------:R-:W-:Y:S01]  /*0de0*/  IMAD R19, R3, 0x10, R0 ;  /* 0x0000001003137824 */ /* 0x000fe200078e0200 */
[----:B------:R-:W-:Y:S01]  /*0df0*/  LOP3.LUT R0, R2, 0xfffffe, RZ, 0xc0, !PT ;  /* 0x00fffffe02007812 */ /* 0x000fe200078ec0ff */
[----:B------:R-:W-:Y:S01]  /*0e00*/  IMAD.MOV.U32 R6, RZ, RZ, R14 ;  /* 0x000000ffff067224 */ /* 0x000fe200078e000e */
[----:B------:R-:W-:Y:S01]  /*0e10*/  LOP3.LUT R4, R4, R7, RZ, 0x3c, !PT ;  /* 0x0000000704047212 */ /* 0x000fe200078e3cff */
[----:B------:R-:W-:Y:S01]  /*0e20*/  IMAD.MOV.U32 R2, RZ, RZ, RZ ;  /* 0x000000ffff027224 */ /* 0x000fe200078e00ff */
[----:B------:R-:W-:Y:S01]  /*0e30*/  R2P PR, R10, 0x6 ;  /* 0x000000060a007804 */ /* 0x000fe20000000000 */
[----:B------:R-:W-:-:S02]  /*0e40*/  IMAD.IADD R0, R20, 0x1, -R0 ;  /* 0x0000000114007824 */ /* 0x000fc400078e0a00 */
[----:B------:R-:W-:Y:S02]  /*0e50*/  IMAD.IADD R4, R9, 0x1, R4 ;  /* 0x0000000109047824 */ /* 0x000fe400078e0204 */
[----:B------:R-:W-:Y:S01]  /*0e60*/  IMAD.SHL.U32 R3, R0, 0x100, RZ ;  /* 0x0000010000037824 */ /* 0x000fe200078e00ff */
[----:B------:R-:W-:Y:S01]  /*0e70*/  SEL R188, R188, 0xffffffe0, !P1 ;  /* 0xffffffe0bcbc7807 */ /* 0x000fe20004800000 */
[----:B------:R-:W-:Y:S01]  /*0e80*/  VIADD R0, R18, 0x180 ;  /* 0x0000018012007836 */ /* 0x000fe20000000000 */
[----:B------:R-:W-:Y:S01]  /*0e90*/  SHF.R.S32.HI R0, RZ, 0x1f, R198 ;  /* 0x0000001fff007819 */ /* 0x000fe200000114c6 */
[----:B------:R-:W-:Y:S01]  /*0ea0*/  IMAD.IADD R23, R190, 0x1, R3 ;  /* 0x00000001be177824 */ /* 0x000fe200078e0203 */
[----:B------:R0:W-:Y:S01]  /*0eb0*/  STL [R1+0x28], R3 ;  /* 0x0000280301007387 */ /* 0x0001e20000100800 */
[----:B------:R-:W-:Y:S02]  /*0ec0*/  IMAD R184, R4, 0x2, R17 ;  /* 0x0000000204b87824 */ /* 0x000fe400078e0211 */
[C---:B------:R-:W-:Y:S01]  /*0ed0*/  VIADD R0, R23.reuse, 0x10 ;  /* 0x0000001017007836 */ /* 0x040fe20000000000 */
[----:B------:R-:W-:Y:S01]  /*0ee0*/  SHF.R.S32.HI R5, RZ, 0x1f, R23 ;  /* 0x0000001fff057819 */ /* 0x000fe20000011417 */
[----:B------:R-:W-:-:S02]  /*0ef0*/  VIADD R228, R23, 0x20 ;  /* 0x0000002017e47836 */ /* 0x000fc40000000000 */
[C---:B------:R-:W-:Y:S01]  /*0f00*/  VIADD R227, R23.reuse, 0x28 ;  /* 0x0000002817e37836 */ /* 0x040fe20000000000 */
[----:B------:R-:W-:Y:S01]  /*0f10*/  SHF.R.S32.HI R0, RZ, 0x1f, R0 ;  /* 0x0000001fff007819 */ /* 0x000fe20000011400 */
[C---:B------:R-:W-:Y:S02]  /*0f20*/  VIADD R225, R23.reuse, 0x38 ;  /* 0x0000003817e17836 */ /* 0x040fe40000000000 */
[----:B0-----:R-:W-:Y:S01]  /*0f30*/  VIADD R3, R18, 0x1c0 ;  /* 0x000001c012037836 */ /* 0x001fe20000000000 */
[----:B------:R-:W-:Y:S01]  /*0f40*/  SHF.R.S32.HI R0, RZ, 0x1f, R227 ;  /* 0x0000001fff007819 */ /* 0x000fe200000114e3 */
        /* <DEDUP_REMOVED lines=61> */
[----:B------:R-:W-:Y:S02]  /*1320*/  IMAD R191, R16, 0x8, R19 ;  /* 0x0000000810bf7824 */ /* 0x000fe400078e0213 */
[----:B------:R-:W-:-:S07]  /*1330*/  IMAD.IADD R188, R188, 0x1, R187 ;  /* 0x00000001bcbc7824 */ /* 0x000fce00078e02bb */
.L_x_8381:
[----:B------:R-:W-:Y:S01]  /*1340*/  ULDC.64 UR6, c[0x0][0xd88] ;  /* 0x0003620000067ab9 */ /* 0x000fe20000000a00 */
[----:B------:R-:W-:Y:S01]  /*1350*/  ULDC.64 UR8, c[0x0][0xb10] ;  /* 0x0002c40000087ab9 */ /* 0x000fe20000000a00 */
[----:B------:R-:W-:Y:S01]  /*1360*/  UIMAD.WIDE UR6, UR5, 0x4, UR6 ;  /* 0x00000004050678a5 */ /* 0x000fe2000f8e0206 */
[----:B012---:R-:W0:Y:S05]  /*1370*/  LDC.64 R10, c[0x0][0x418] ;  /* 0x00010600ff0a7b82 */ /* 0x007e2a0000000a00 */
[----:B------:R-:W-:Y:S02]  /*1380*/  IMAD.U32 R192, RZ, RZ, UR6 ;  /* 0x00000006ffc07e24 */ /* 0x000fe4000f8e00ff */
[----:B------:R-:W-:Y:S01]  /*1390*/  IMAD.U32 R193, RZ, RZ, UR7 ;  /* 0x00000007ffc17e24 */ /* 0x000fe2000f8e00ff */
[----:B------:R-:W-:Y:S01]  /*13a0*/  ULDC.64 UR6, c[0x0][0xb20] ;  /* 0x0002c80000067ab9 */ /* 0x000fe20000000a00 */
[----:B------:R-:W1:Y:S03]  /*13b0*/  LDC R3, c[0x0][0x424] ;  /* 0x00010900ff037b82 */ /* 0x000e660000000800 */
[----:B------:R-:W2:Y:S01]  /*13c0*/  LDG.E R192, desc[UR42][R192.64] ;  /* 0x0000002ac0c07981 */ /* 0x000ea2000c1e1900 */
[----:B------:R-:W-:Y:S01]  /*13d0*/  ISETP.NE.U32.AND P1, PT, RZ, UR6, PT ;  /* 0x00000006ff007c0c */ /* 0x000fe2000bf25070 */
[----:B------:R-:W-:Y:S01]  /*13e0*/  IMAD.MOV.U32 R7, RZ, RZ, RZ ;  /* 0x000000ffff077224 */ /* 0x000fe200078e00ff */
[----:B------:R-:W-:-:S02]  /*13f0*/  ISETP.NE.U32.AND P0, PT, RZ, UR8, PT ;  /* 0x00000008ff007c0c */ /* 0x000fc4000bf05070 */
[----:B------:R-:W-:Y:S01]  /*1400*/  ISETP.NE.AND.EX P1, PT, RZ, UR7, PT, P1 ;  /* 0x00000007ff007c0c */ /* 0x000fe2000bf25310 */
[----:B---3--:R-:W3:Y:S01]  /*1410*/  LDC R186, c[0x0][0x2f0] ;  /* 0x0000bc00ffba7b82 */ /* 0x008ee20000000800 */
[----:B------:R-:W-:Y:S02]  /*1420*/  ISETP.NE.AND.EX P0, PT, RZ, UR9, PT, P0 ;  /* 0x00000009ff007c0c */ /* 0x000fe4000bf05300 */
[----:B--2---:R-:W-:-:S09]  /*1430*/  SHF.R.S32.HI R200, RZ, 0x1f, R192 ;  /* 0x0000001fffc87819 */ /* 0x004fd200000114c0 */
[----:B----4-:R-:W-:-:S04]  /*1440*/  @P1 LEA R4, P2, R192, UR6, 0x2 ;  /* 0x00000006c0041c11 */ /* 0x010fc8000f8410ff */
[C---:B------:R-:W-:Y:S02]  /*1450*/  @P1 LEA.HI.X R5, R192.reuse, UR7, R200, 0x2, P2 ;  /* 0x00000007c0051c11 */ /* 0x040fe400090f14c8 */
[----:B------:R-:W-:-:S03]  /*1460*/  @P0 LEA R8, P2, R192, UR8, 0x2 ;  /* 0x00000008c0080c11 */ /* 0x000fc6000f8410ff */
[----:B-----5:R2:W5:Y:S01]  /*1470*/  @P1 LDG.E R7, desc[UR42][R4.64] ;  /* 0x0000002a04071981 */ /* 0x020562000c1e1900 */
[----:B------:R-:W-:Y:S01]  /*1480*/  @P0 LEA.HI.X R9, R192, UR9, R200, 0x2, P2 ;  /* 0x00000009c0090c11 */ /* 0x000fe200090f14c8 */
[----:B------:R-:W-:-:S04]  /*1490*/  ULDC.64 UR8, c[0x0][0xb18] ;  /* 0x0002c60000087ab9 */ /* 0x000fc80000000a00 */
[----:B------:R2:W5:Y:S01]  /*14a0*/  @P0 LDG.E R185, desc[UR42][R8.64] ;  /* 0x0000002a08b90981 */ /* 0x000562000c1e1900 */
[----:B0-----:R-:W-:Y:S02]  /*14b0*/  ISETP.NE.U32.AND P1, PT, R10, RZ, PT ;  /* 0x000000ff0a00720c */ /* 0x001fe40003f25070 */
[----:B------:R-:W-:Y:S02]  /*14c0*/  ISETP.NE.U32.AND P2, PT, RZ, UR8, PT ;  /* 0x00000008ff007c0c */ /* 0x000fe4000bf45070 */
[C---:B------:R-:W-:Y:S02]  /*14d0*/  LOP3.LUT R0, R6.reuse, 0xff000000, RZ, 0xc0, !PT ;  /* 0xff00000006007812 */ /* 0x040fe400078ec0ff */
[----:B------:R-:W-:Y:S02]  /*14e0*/  ISETP.NE.AND.EX P1, PT, R11, RZ, PT, P1 ;  /* 0x000000ff0b00720c */ /* 0x000fe40003f25310 */
[----:B------:R-:W-:Y:S02]  /*14f0*/  ISETP.NE.AND.EX P2, PT, RZ, UR9, PT, P2 ;  /* 0x00000009ff007c0c */ /* 0x000fe4000bf45320 */
[----:B------:R-:W-:-:S02]  /*1500*/  LOP3.LUT R193, R6, 0xffff, RZ, 0xc0, !PT ;  /* 0x0000ffff06c17812 */ /* 0x000fc400078ec0ff */
[----:B------:R-:W-:Y:S02]  /*1510*/  LOP3.LUT R199, R6, 0xff0000, RZ, 0xc0, !PT ;  /* 0x00ff000006c77812 */ /* 0x000fe400078ec0ff */
[----:B------:R-:W-:Y:S02]  /*1520*/  SHF.R.U32.HI R0, RZ, 0x8, R0 ;  /* 0x00000008ff007819 */ /* 0x000fe40000011600 */
[----:B-1----:R-:W-:Y:S01]  /*1530*/  SEL R3, R3, 0x1, P1 ;  /* 0x0000000103037807 */ /* 0x002fe20000800000 */
[----:B--23--:R-:W-:Y:S06]  /*1540*/  @P0 BRA `(.L_x_8318) ;  /* 0x0000000000280947 */ /* 0x00cfec0003800000 */
[----:B------:R-:W-:Y:S01]  /*1550*/  ULDC.64 UR6, c[0x0][0xaf8] ;  /* 0x0002be0000067ab9 */ /* 0x000fe20000000a00 */
[----:B-----5:R-:W0:Y:S01]  /*1560*/  LDC R185, c[0x0][0x288] ;  /* 0x0000a200ffb97b82 */ /* 0x020e220000000800 */
[----:B------:R-:W-:-:S04]  /*1570*/  ISETP.NE.U32.AND P0, PT, RZ, UR6, PT ;  /* 0x00000006ff007c0c */ /* 0x000fc8000bf05070 */
[----:B------:R-:W-:-:S13]  /*1580*/  ISETP.NE.AND.EX P0, PT, RZ, UR7, PT, P0 ;  /* 0x00000007ff007c0c */ /* 0x000fda000bf05300 */
[----:B------:R-:W-:Y:S05]  /*1590*/  @!P0 BRA `(.L_x_8318) ;  /* 0x0000000000148947 */ /* 0x000fea0003800000 */
[----:B------:R-:W1:Y:S02]  /*15a0*/  LDC.64 R4, c[0x0][0xaf8] ;  /* 0x0002be00ff047b82 */ /* 0x000e640000000a00 */
[----:B-1----:R-:W-:-:S05]  /*15b0*/  IMAD.WIDE R4, R192, 0x4, R4 ;  /* 0x00000004c0047825 */ /* 0x002fca00078e0204 */
[----:B0-----:R-:W2:Y:S04]  /*15c0*/  LDG.E R185, desc[UR42][R4.64] ;  /* 0x0000002a04b97981 */ /* 0x001ea8000c1e1900 */
[----:B------:R-:W2:Y:S02]  /*15d0*/  LDG.E R6, desc[UR42][R4.64+0x4] ;  /* 0x0000042a04067981 */ /* 0x000ea4000c1e1900 */
[----:B--2---:R-:W-:-:S07]  /*15e0*/  IMAD.IADD R185, R6, 0x1, -R185 ;  /* 0x0000000106b97824 */ /* 0x004fce00078e0ab9 */
.L_x_8318:
[----:B------:R-:W-:Y:S01]  /*15f0*/  LEA.HI R199, R199, R0, RZ, 0x10 ;  /* 0x00000000c7c77211 */ /* 0x000fe200078f80ff */
[----:B------:R-:W-:Y:S01]  /*1600*/  IMAD R186, R3, R186, RZ ;  /* 0x000000ba03ba7224 */ /* 0x000fe200078e02ff */
[----:B------:R-:W-:Y:S06]  /*1610*/  @!P2 BRA `(.L_x_8319) ;  /* 0x000000000010a947 */ /* 0x000fec0003800000 */
[----:B------:R-:W-:-:S04]  /*1620*/  LEA R4, P0, R192, UR8, 0x2 ;  /* 0x00000008c0047c11 */ /* 0x000fc8000f8010ff */
[----:B------:R-:W-:-:S05]  /*1630*/  LEA.HI.X R5, R192, UR9, R200, 0x2, P0 ;  /* 0x00000009c0057c11 */ /* 0x000fca00080f14c8 */
[----:B------:R1:W5:Y:S01]  /*1640*/  LDG.E R186, desc[UR42][R4.64] ;  /* 0x0000002a04ba7981 */ /* 0x000362000c1e1900 */
[----:B------:R-:W-:Y:S05]  /*1650*/  BRA `(.L_x_8320) ;  /* 0x0000000000247947 */ /* 0x000fea0003800000 */
.L_x_8319:
        /* <DEDUP_REMOVED lines=9> */
.L_x_8320:
[----:B------:R-:W-:Y:S01]  /*16f0*/  UISETP.NE.AND UP0, UPT, UR41, 0x1, UPT ;  /* 0x000000012900788c */ /* 0x000fe2000bf05270 */
[----:B-----5:R-:W-:Y:S01]  /*1700*/  IMAD.IADD R186, R186, 0x1, -R7 ;  /* 0x00000001baba7824 */ /* 0x020fe200078e0a07 */
[----:B------:R-:W-:-:S03]  /*1710*/  USHF.L.U32 UR39, UR4, 0x6, URZ ;  /* 0x0000000604277899 */ /* 0x000fc6000800063f */
[----:B------:R-:W-:Y:S01]  /*1720*/  VIADD R0, R186, 0x3f ;  /* 0x0000003fba007836 */ /* 0x000fe20000000000 */
[----:B------:R-:W-:-:S04]  /*1730*/  PLOP3.LUT P0, PT, PT, PT, UP0, 0x80, 0x0 ;  /* 0x000000000000781c */ /* 0x000fc80003f0f008 */
[----:B------:R-:W-:-:S04]  /*1740*/  SHF.R.S32.HI R3, RZ, 0x1f, R0 ;  /* 0x0000001fff037819 */ /* 0x000fc80000011400 */
[----:B------:R-:W-:-:S04]  /*1750*/  LEA.HI R3, R3, R0, RZ, 0x6 ;  /* 0x0000000003037211 */ /* 0x000fc800078f30ff */
[----:B------:R-:W-:Y:S01]  /*1760*/  SHF.R.S32.HI R6, RZ, 0x6, R3 ;  /* 0x00000006ff067819 */ /* 0x000fe20000011403 */
[----:B------:R-:W-:Y:S06]  /*1770*/  @!P0 BRA `(.L_x_8321) ;  /* 0x0000001c00fc8947 */ /* 0x000fec0003800000 */
[----:B------:R-:W2:Y:S01]  /*1780*/  LDC R0, c[0x0][0x448] ;  /* 0x00011200ff007b82 */ /* 0x000ea20000000800 */
[----:B------:R-:W-:Y:S01]  /*1790*/  UIADD3 UR4, UR39, 0x3f, URZ ;  /* 0x0000003f27047890 */ /* 0x000fe2000fffe03f */
[----:B0-----:R-:W-:Y:S02]  /*17a0*/  IADD3 R185, R186, 0x40, -R185 ;  /* 0x00000040bab97810 */ /* 0x001fe40007ffe8b9 */
[----:B------:R-:W-:Y:S02]  /*17b0*/  LOP3.LUT R8, R199, 0xff, RZ, 0xc0, !PT ;  /* 0x000000ffc7087812 */ /* 0x000fe400078ec0ff */
[----:B--2---:R-:W-:Y:S01]  /*17c0*/  ISETP.NE.AND P0, PT, R0, 0x1, PT ;  /* 0x000000010000780c */ /* 0x004fe20003f05270 */
[----:B------:R-:W-:-:S12]  /*17d0*/  IMAD.U32 R0, RZ, RZ, UR4 ;  /* 0x00000004ff007e24 */ /* 0x000fd8000f8e00ff */
[----:B------:R-:W0:Y:S08]  /*17e0*/  @P0 LDC R3, c[0x0][0x44c] ;  /* 0x00011300ff030b82 */ /* 0x000e300000000800 */
[----:B-1----:R-:W1:Y:S01]  /*17f0*/  @P0 LDC R4, c[0x0][0x450] ;  /* 0x00011400ff040b82 */ /* 0x002e620000000800 */
[----:B0-----:R-:W-:-:S05]  /*1800*/  @P0 IMAD.HI.U32 R3, R3, UR4, RZ ;  /* 0x0000000403030c27 */ /* 0x001fca000f8e00ff */
        /* <DEDUP_REMOVED lines=8> */
[----:B------:R-:W-:Y:S05]  /*1890*/  @!P0 BRA `(.L_x_8322) ;  /* 0x0000000000788947 */ /* 0x000fea0003800000 */
[----:B------:R-:W-:-:S04]  /*18a0*/  SHF.R.U32.HI R0, RZ, 0x10, R199 ;  /* 0x00000010ff007819 */ /* 0x000fc800000116c7 */
[----:B------:R-:W-:-:S13]  /*18b0*/  ISETP.NE.AND P0, PT, R0, RZ, PT ;  /* 0x000000ff0000720c */ /* 0x000fda0003f05270 */
[----:B------:R-:W0:Y:S02]  /*18c0*/  @!P0 LDC R0, c[0x0][0xae8] ;  /* 0x0002ba00ff008b82 */ /* 0x000e240000000800 */
[-C--:B0-----:R-:W-:Y:S02]  /*18d0*/  IABS R7, R0.reuse ;  /* 0x0000000000077213 */ /* 0x081fe40000000000 */
        /* <DEDUP_REMOVED lines=26> */
.L_x_8322:
        /* <DEDUP_REMOVED lines=72> */
[----:B------:R-:W2:Y:S01]  /*1f00*/  LDL R4, [R1+0x8] ;  /* 0x0000080001047983 */ /* 0x000ea20000100800 */
        /* <DEDUP_REMOVED lines=9> */
[----:B------:R-:W-:Y:S01]  /*1fa0*/  UMOV UR7, 0x40000040 ;  /* 0x4000004000077882 */ /* 0x000fe20000000000 */
[----:B------:R-:W-:Y:S01]  /*1fb0*/  WARPGROUP.ARRIVE ;  /* 0x00000000000079c5 */ /* 0x000fe20000000000 */
        /* <DEDUP_REMOVED lines=12> */
[C---:B------:R-:W-:Y:S01]  /*2080*/  R2UR UR16, R5.reuse ;  /* 0x00000000051072ca */ /* 0x040fe200000e0000 */
[----:B------:R-:W-:Y:S01]  /*2090*/  VIADD R6, R5, 0x2 ;  /* 0x0000000205067836 */ /* 0x000fe20000000000 */
[----:B------:R-:W-:-:S04]  /*20a0*/  LOP3.LUT R3, R3, 0x2000000, RZ, 0xfc, !PT ;  /* 0x0200000003037812 */ /* 0x000fc800078efcff */
[----:B------:R-:W-:Y:S01]  /*20b0*/  R2UR UR12, R6 ;  /* 0x00000000060c72ca */ /* 0x000fe200000e0000 */
[----:B------:R-:W-:-:S04]  /*20c0*/  IMAD R4, R2, 0x1000, R3 ;  /* 0x0000100002047824 */ /* 0x000fc800078e0203 */
[C---:B------:R-:W-:Y:S01]  /*20d0*/  VIADD R6, R4.reuse, 0x80 ;  /* 0x0000008004067836 */ /* 0x040fe20000000000 */
[----:B------:R-:W-:-:S04]  /*20e0*/  R2UR UR18, R4 ;  /* 0x00000000041272ca */ /* 0x000fc800000e0000 */
[----:B------:R-:W-:Y:S01]  /*20f0*/  R2UR UR14, R6 ;  /* 0x00000000060e72ca */ /* 0x000fe200000e0000 */
[C---:B------:R-:W-:Y:S02]  /*2100*/  VIADD R6, R5.reuse, 0x4 ;  /* 0x0000000405067836 */ /* 0x040fe40000000000 */
[----:B------:R-:W-:-:S03]  /*2110*/  VIADD R5, R5, 0x6 ;  /* 0x0000000605057836 */ /* 0x000fc60000000000 */
[----:B------:R-:W-:Y:S01]  /*2120*/  R2UR UR8, R6 ;  /* 0x00000000060872ca */ /* 0x000fe200000e0000 */
[C---:B------:R-:W-:Y:S01]  /*2130*/  VIADD R6, R4.reuse, 0x100 ;  /* 0x0000010004067836 */ /* 0x040fe20000000000 */
[----:B------:R-:W-:Y:S01]  /*2140*/  R2UR UR4, R5 ;  /* 0x00000000050472ca */ /* 0x000fe200000e0000 */
[----:B------:R-:W-:Y:S01]  /*2150*/  HGMMA.64x256x16.F32 R24, gdesc[UR16].tnspB, RZ, !UPT, gsb0 ;  /* 0x43e00000101879f0 */ /* 0x000fe2000c0008ff */
[----:B------:R-:W-:Y:S02]  /*2160*/  VIADD R4, R4, 0x180 ;  /* 0x0000018004047836 */ /* 0x000fe40000000000 */
[----:B------:R-:W-:-:S03]  /*2170*/  R2UR UR10, R6 ;  /* 0x00000000060a72ca */ /* 0x000fc600000e0000 */
[----:B------:R-:W-:Y:S01]  /*2180*/  R2UR UR6, R4 ;  /* 0x00000000040672ca */ /* 0x000fe200000e0000 */
[----:B------:R-:W-:-:S05]  /*2190*/  IMAD.MOV.U32 R4, RZ, RZ, 0x1 ;  /* 0x00000001ff047424 */ /* 0x000fca00078e00ff */
[----:B------:R-:W-:-:S04]  /*21a0*/  SEL R4, R4, 0x2, !P0 ;  /* 0x0000000204047807 */ /* 0x000fc80004000000 */
[----:B------:R-:W-:-:S04]  /*21b0*/  LOP3.LUT R4, R4, 0x1, RZ, 0xfc, !PT ;  /* 0x0000000104047812 */ /* 0x000fc800078efcff */
[----:B------:R-:W-:Y:S01]  /*21c0*/  ISETP.NE.AND P1, PT, R4, 0x3, PT ;  /* 0x000000030400780c */ /* 0x000fe20003f25270 */
        /* <DEDUP_REMOVED lines=15> */
.L_x_8324:
[----:B------:R-:W0:Y:S01]  /*22c0*/  S2R R5, SR_CgaCtaId ;  /* 0x0000000000057919 */ /* 0x000e220000008800 */
[----:B------:R-:W-:Y:S01]  /*22d0*/  UIADD3 UR6, UR20, -0x2, URZ ;  /* 0xfffffffe14067890 */ /* 0x000fe2000fffe03f */
[----:B------:R-:W-:-:S04]  /*22e0*/  IMAD R4, R2, 0x8, R17 ;  /* 0x0000000802047824 */ /* 0x000fc800078e0211 */
[----:B------:R-:W-:Y:S01]  /*22f0*/  VIADD R4, R4, 0x38860 ;  /* 0x0003886004047836 */ /* 0x000fe20000000000 */
[----:B------:R-:W-:-:S04]  /*2300*/  ISETP.LE.AND P0, PT, R0, UR6, PT ;  /* 0x0000000600007c0c */ /* 0x000fc8000bf03270 */
[----:B0-----:R-:W-:-:S04]  /*2310*/  PRMT R4, R5, 0x654, R4 ;  /* 0x0000065405047816 */ /* 0x001fc80000000004 */
[----:B------:R0:W-:Y:S05]  /*2320*/  SYNCS.ARRIVE.TRANS64.RED.A1T0 RZ, [R4+URZ], RZ ;  /* 0x000000ff04ff79a7 */ /* 0x0001ea000810043f */
[----:B------:R-:W-:Y:S05]  /*2330*/  @!P0 BRA `(.L_x_8325) ;  /* 0x0000000800cc8947 */ /* 0x000fea0003800000 */
[----:B------:R-:W-:-:S05]  /*2340*/  UMOV UR20, UR6 ;  /* 0x0000000600147c82 */ /* 0x000fca0008000000 */
.L_x_8327:
        /* <DEDUP_REMOVED lines=9> */
[----:B------:R-:W-:Y:S01]  /*23e0*/  SEL R2, R2, RZ, P0 ;  /* 0x000000ff02027207 */ /* 0x000fe20000000000 */
        /* <DEDUP_REMOVED lines=139> */
[----:B------:R-:W-:Y:S02]  /*2ca0*/  R2UR UR6, R4 ;  /* 0x00000000040672ca */ /* 0x000fe400000e0000 */
[----:B------:R-:W-:Y:S01]  /*2cb0*/  SEL R4, RZ, 0x1, P0 ;  /* 0x00000001ff047807 */ /* 0x000fe20000000000 */
[----:B------:R-:W-:-:S02]  /*2cc0*/  WARPGROUP.DEPBAR.LE gsb0, 0x0 ;  /* 0x00008000000079c5 */ /* 0x000fc40000010000 */
[----:B------:R-:W-:-:S15]  /*2cd0*/  WARPGROUP.ARRIVE ;  /* 0x00000000000079c5 */ /* 0x000fde0000000000 */
[----:B------:R-:W-:-:S05]  /*2ce0*/  NOP ;  /* 0x0000000000007918 */ /* 0x000fca0000000000 */
        /* <DEDUP_REMOVED lines=9> */
[----:B------:R-:W-:Y:S01]  /*2d80*/  R2UR UR7, R4 ;  /* 0x00000000040772ca */ /* 0x000fe200000e0000 */
[----:B------:R-:W-:Y:S01]  /*2d90*/  UMOV UR6, UR20 ;  /* 0x0000001400067c82 */ /* 0x000fe20008000000 */
[----:B------:R-:W-:Y:S01]  /*2da0*/  UIADD3 UR20, UR20, -0x1, URZ ;  /* 0xffffffff14147890 */ /* 0x000fe2000fffe03f */
[----:B------:R-:W-:-:S10]  /*2db0*/  ISETP.LT.AND P0, PT, R0, UR6, PT ;  /* 0x0000000600007c0c */ /* 0x000fd4000bf01270 */
[----:B------:R-:W-:Y:S01]  /*2dc0*/  ULOP3.LUT UR37, UR37, UR7, URZ, 0x3c, !UPT ;  /* 0x0000000725257292 */ /* 0x000fe2000f8e3c3f */
[----:B------:R-:W-:Y:S02]  /*2dd0*/  WARPGROUP.DEPBAR.LE gsb0, 0x0 ;  /* 0x00008000000079c5 */ /* 0x000fe40000010000 */
[----:B------:R-:W-:Y:S06]  /*2de0*/  BAR.ARV 0xf, 0x100 ;  /* 0x03c4000000007b1d */ /* 0x000fec0000002000 */
[----:B------:R-:W-:Y:S05]  /*2df0*/  @!P1 BRA `(.L_x_8326) ;  /* 0x0000000000049947 */ /* 0x000fea0003800000 */
[----:B------:R-:W-:Y:S01]  /*2e00*/  BPT.TRAP 0x1 ;  /* 0x000000040000795c */ /* 0x000fe20000300000 */
.L_x_8326:
[----:B------:R-:W0:Y:S01]  /*2e10*/  S2R R5, SR_CgaCtaId ;  /* 0x0000000000057919 */ /* 0x000e220000008800 */
[----:B------:R-:W-:-:S04]  /*2e20*/  IMAD R4, R2, 0x8, R17 ;  /* 0x0000000802047824 */ /* 0x000fc800078e0211 */
[----:B------:R-:W-:-:S05]  /*2e30*/  VIADD R4, R4, 0x38860 ;  /* 0x0003886004047836 */ /* 0x000fca0000000000 */
[----:B0-----:R-:W-:-:S04]  /*2e40*/  PRMT R4, R5, 0x654, R4 ;  /* 0x0000065405047816 */ /* 0x001fc80000000004 */
[----:B------:R1:W-:Y:S01]  /*2e50*/  SYNCS.ARRIVE.TRANS64.RED.A1T0 RZ, [R4+URZ], RZ ;  /* 0x000000ff04ff79a7 */ /* 0x0003e2000810043f */
[----:B------:R-:W-:Y:S05]  /*2e60*/  @P0 BRA `(.L_x_8327) ;  /* 0xfffffff400380947 */ /* 0x000fea000383ffff */
.L_x_8325:
[----:B------:R-:W-:Y:S01]  /*2e70*/  BAR.SYNC.DEFER_BLOCKING 0xe, 0x100 ;  /* 0x0384000000007b1d */ /* 0x000fe20000010000 */
[C---:B------:R-:W-:Y:S01]  /*2e80*/  IMAD R0, R2.reuse, 0x40, R19 ;  /* 0x0000004002007824 */ /* 0x040fe200078e0213 */
[----:B------:R-:W-:Y:S01]  /*2e90*/  PLOP3.LUT P0, PT, PT, PT, PT, 0x8, 0x0 ;  /* 0x000000000000781c */ /* 0x000fe20003f0e170 */
[----:B------:R-:W-:Y:S02]  /*2ea0*/  VIADD R2, R2, 0x1 ;  /* 0x0000000102027836 */ /* 0x000fe40000000000 */
[----:B------:R-:W-:Y:S02]  /*2eb0*/  IMAD R17, R0, 0x4, R17 ;  /* 0x0000000400117824 */ /* 0x000fe400078e0211 */
[----:B------:R-:W-:Y:S01]  /*2ec0*/  IMAD.MOV.U32 R20, RZ, RZ, RZ ;  /* 0x000000ffff147224 */ /* 0x000fe200078e00ff */
[----:B------:R-:W-:-:S04]  /*2ed0*/  ISETP.NE.AND P1, PT, R2, 0x2, PT ;  /* 0x000000020200780c */ /* 0x000fc80003f25270 */
[----:B------:R-:W-:Y:S01]  /*2ee0*/  SEL R2, R2, RZ, P1 ;  /* 0x000000ff02027207 */ /* 0x000fe20000800000 */
[----:B------:R-:W2:Y:S04]  /*2ef0*/  LDS R3, [R17+0x38400] ;  /* 0x0384000011037984 */ /* 0x000ea80000000800 */
[----:B------:R-:W3:Y:S01]  /*2f00*/  LDS R0, [R17+0x38420] ;  /* 0x0384200011007984 */ /* 0x000ee20000000800 */
        /* <DEDUP_REMOVED lines=65> */
[-C--:B---3--:R-:W-:Y:S01]  /*3320*/  FMUL.FTZ R26, R26, R0.reuse ;  /* 0x000000001a1a7220 */ /* 0x088fe20000410000 */
[-C--:B------:R-:W-:Y:S01]  /*3330*/  FMUL.FTZ R27, R27, R0.reuse ;  /* 0x000000001b1b7220 */ /* 0x080fe20000410000 */
        /* <DEDUP_REMOVED lines=64> */
[----:B------:R-:W-:Y:S01]  /*3740*/  ULOP3.LUT UR37, UR37, UR4, URZ, 0x3c, !UPT ;  /* 0x0000000425257292 */ /* 0x000fe2000f8e3c3f */
[----:B------:R-:W-:Y:S06]  /*3750*/  BAR.ARV 0xf, 0x100 ;  /* 0x03c4000000007b1d */ /* 0x000fec0000002000 */
[----:B------:R-:W-:Y:S05]  /*3760*/  BRA `(.L_x_8323) ;  /* 0x000000ac00807947 */ /* 0x000fea0003800000 */
.L_x_8321:
[----:B------:R-:W2:Y:S01]  /*3770*/  LDC R0, c[0x0][0x448] ;  /* 0x00011200ff007b82 */ /* 0x000ea20000000800 */
[----:B------:R-:W-:Y:S01]  /*3780*/  UIADD3 UR4, UR39, 0x3f, URZ ;  /* 0x0000003f27047890 */ /* 0x000fe2000fffe03f */
[----:B01----:R-:W-:Y:S02]  /*3790*/  IADD3 R5, R186, 0x40, -R185 ;  /* 0x00000040ba057810 */ /* 0x003fe40007ffe8b9 */
[----:B------:R-:W-:Y:S02]  /*37a0*/  LOP3.LUT R16, R16, 0xfffffffd, RZ, 0xc0, !PT ;  /* 0xfffffffd10107812 */ /* 0x000fe400078ec0ff */
[----:B--2---:R-:W-:-:S13]  /*37b0*/  ISETP.NE.AND P0, PT, R0, 0x1, PT ;  /* 0x000000010000780c */ /* 0x004fda0003f05270 */
[----:B------:R-:W0:Y:S01]  /*37c0*/  @P0 LDC R0, c[0x0][0x44c] ;  /* 0x00011300ff000b82 */ /* 0x000e220000000800 */
[----:B------:R-:W-:-:S07]  /*37d0*/  @P0 LOP3.LUT R16, R16, 0x2, RZ, 0xfc, !PT ;  /* 0x0000000210100812 */ /* 0x000fce00078efcff */
[----:B------:R-:W1:Y:S01]  /*37e0*/  @P0 LDC R4, c[0x0][0x450] ;  /* 0x00011400ff040b82 */ /* 0x000e620000000800 */
[----:B0-----:R-:W-:-:S04]  /*37f0*/  @P0 IMAD.HI.U32 R3, R0, UR4, RZ ;  /* 0x0000000400030c27 */ /* 0x001fc8000f8e00ff */
[----:B------:R-:W-:Y:S01]  /*3800*/  IMAD.U32 R0, RZ, RZ, UR4 ;  /* 0x00000004ff007e24 */ /* 0x000fe2000f8e00ff */
[----:B------:R-:W-:Y:S01]  /*3810*/  UMOV UR4, URZ ;  /* 0x0000003f00047c82 */ /* 0x000fe20008000000 */
[----:B-1----:R-:W-:-:S05]  /*3820*/  @P0 SHF.R.U32.HI R0, RZ, R4, R3 ;  /* 0x00000004ff000219 */ /* 0x002fca0000011603 */
[----:B------:R-:W-:-:S05]  /*3830*/  IMAD.IADD R0, R5, 0x1, R0 ;  /* 0x0000000105007824 */ /* 0x000fca00078e0200 */
[----:B------:R-:W-:-:S04]  /*3840*/  SHF.R.S32.HI R3, RZ, 0x1f, R0 ;  /* 0x0000001fff037819 */ /* 0x000fc80000011400 */
[----:B------:R-:W-:Y:S02]  /*3850*/  LEA.HI R3, R3, R0, RZ, 0x6 ;  /* 0x0000000003037211 */ /* 0x000fe400078f30ff */
[----:B------:R-:W-:Y:S02]  /*3860*/  LOP3.LUT R0, R199, 0xff, RZ, 0xc0, !PT ;  /* 0x000000ffc7007812 */ /* 0x000fe400078ec0ff */
[----:B------:R-:W-:Y:S02]  /*3870*/  SHF.R.S32.HI R3, RZ, 0x6, R3 ;  /* 0x00000006ff037819 */ /* 0x000fe40000011403 */
[----:B------:R-:W-:Y:S02]  /*3880*/  R2UR UR38, R0 ;  /* 0x00000000002672ca */ /* 0x000fe400000e0000 */
[----:B------:R-:W-:-:S04]  /*3890*/  VIMNMX R6, R6, R3, PT ;  /* 0x0000000306067248 */ /* 0x000fc80003fe0100 */
[----:B------:R-:W-:-:S13]  /*38a0*/  ISETP.GE.AND P0, PT, R6, 0x1, PT ;  /* 0x000000010600780c */ /* 0x000fda0003f06270 */
[----:B------:R-:W-:Y:S05]  /*38b0*/  @!P0 BRA `(.L_x_8328) ;  /* 0x0000000000948947 */ /* 0x000fea0003800000 */
[----:B------:R-:W-:Y:S01]  /*38c0*/  SHF.R.U32.HI R5, RZ, 0x10, R199 ;  /* 0x00000010ff057819 */ /* 0x000fe200000116c7 */
[----:B------:R-:W-:-:S03]  /*38d0*/  UMOV UR4, URZ ;  /* 0x0000003f00047c82 */ /* 0x000fc60008000000 */
[----:B------:R-:W-:-:S13]  /*38e0*/  ISETP.NE.AND P0, PT, R5, RZ, PT ;  /* 0x000000ff0500720c */ /* 0x000fda0003f05270 */
[----:B------:R-:W0:Y:S02]  /*38f0*/  @!P0 LDC R5, c[0x0][0xae8] ;  /* 0x0002ba00ff058b82 */ /* 0x000e240000000800 */
[-C--:B0-----:R-:W-:Y:S02]  /*3900*/  IABS R0, R5.reuse ;  /* 0x0000000500007213 */ /* 0x081fe40000000000 */
[----:B------:R-:W-:Y:S02]  /*3910*/  IABS R8, R5 ;  /* 0x0000000500087213 */ /* 0x000fe40000000000 */
[----:B------:R-:W-:Y:S02]  /*3920*/  R2UR UR8, R0 ;  /* 0x00000000000872ca */ /* 0x000fe400000e0000 */
[C---:B------:R-:W-:Y:S02]  /*3930*/  IADD3 R0, R5.reuse, -0x1, R6 ;  /* 0xffffffff05007810 */ /* 0x040fe40007ffe006 */
[----:B------:R-:W-:-:S02]  /*3940*/  R2UR UR9, R5 ;  /* 0x00000000050972ca */ /* 0x000fc400000e0000 */
[----:B------:R-:W-:Y:S02]  /*3950*/  IABS R7, R0 ;  /* 0x0000000000077213 */ /* 0x000fe40000000000 */
[----:B------:R-:W-:Y:S02]  /*3960*/  LOP3.LUT R0, R0, R5, RZ, 0x3c, !PT ;  /* 0x0000000500007212 */ /* 0x000fe400078e3cff */
[----:B------:R-:W-:-:S03]  /*3970*/  R2UR UR7, R7 ;  /* 0x00000000070772ca */ /* 0x000fc600000e0000 */
[----:B------:R-:W0:Y:S04]  /*3980*/  I2F.RP R3, UR8 ;  /* 0x0000000800037d06 */ /* 0x000e280008209400 */
[----:B------:R-:W-:-:S06]  /*3990*/  UISETP.NE.AND UP0, UPT, UR9, URZ, UPT ;  /* 0x0000003f0900728c */ /* 0x000fcc000bf05270 */
[----:B------:R-:W-:Y:S01]  /*39a0*/  PLOP3.LUT P0, PT, PT, PT, UP0, 0x80, 0x0 ;  /* 0x000000000000781c */ /* 0x000fe20003f0f008 */
        /* <DEDUP_REMOVED lines=16> */
[----:B------:R-:W-:Y:S01]  /*3ab0*/  UISETP.GE.AND UP2, UPT, UR6, URZ, UPT ;  /* 0x0000003f0600728c */ /* 0x000fe2000bf46270 */
[----:B------:R-:W-:-:S08]  /*3ac0*/  @!P0 R2UR UR6, R5 ;  /* 0x00000000050682ca */ /* 0x000fd000000e0000 */
[----:B------:R-:W-:-:S07]  /*3ad0*/  @UP1 UIADD3 UR5, UR5, 0x1, URZ ;  /* 0x0000000105051890 */ /* 0x000fce000fffe03f */
[----:B------:R-:W-:Y:S02]  /*3ae0*/  UMOV UR4, UR5 ;  /* 0x0000000500047c82 */ /* 0x000fe40008000000 */
[----:B------:R-:W-:Y:S02]  /*3af0*/  @!UP2 UIADD3 UR4, -UR4, URZ, URZ ;  /* 0x0000003f0404a290 */ /* 0x000fe4000fffe13f */
[----:B------:R-:W-:-:S12]  /*3b00*/  @!UP0 ULOP3.LUT UR4, URZ, UR6, URZ, 0x33, !UPT ;  /* 0x000000063f048292 */ /* 0x000fd8000f8e333f */
.L_x_8328:
[----:B------:R-:W-:Y:S02]  /*3b10*/  UIMAD UR38, UR38, UR4, URZ ;  /* 0x00000004262672a4 */ /* 0x000fe4000f8e023f */
[----:B------:R-:W-:Y:S01]  /*3b20*/  IMAD.U32 R3, RZ, RZ, UR4 ;  /* 0x00000004ff037e24 */ /* 0x000fe2000f8e00ff */
[----:B------:R-:W-:Y:S01]  /*3b30*/  PLOP3.LUT P0, PT, PT, PT, PT, 0x80, 0x0 ;  /* 0x000000000000781c */ /* 0x000fe20003f0f070 */
[----:B------:R-:W-:Y:S01]  /*3b40*/  IMAD.MOV.U32 R20, RZ, RZ, RZ ;  /* 0x000000ffff147224 */ /* 0x000fe200078e00ff */
[----:B------:R-:W-:Y:S02]  /*3b50*/  CS2R R150, SRZ ;  /* 0x0000000000967805 */ /* 0x000fe4000001ff00 */
[----:B------:R-:W-:Y:S02]  /*3b60*/  CS2R R148, SRZ ;  /* 0x0000000000947805 */ /* 0x000fe4000001ff00 */
[----:B------:R-:W-:Y:S01]  /*3b70*/  VIADDMNMX R168, R3, UR38, R6, PT ;  /* 0x0000002603a87c46 */ /* 0x000fe2000b800106 */
[----:B------:R-:W-:Y:S01]  /*3b80*/  IMAD.MOV.U32 R3, RZ, RZ, RZ ;  /* 0x000000ffff037224 */ /* 0x000fe200078e00ff */
[----:B------:R-:W-:-:S02]  /*3b90*/  CS2R R146, SRZ ;  /* 0x0000000000927805 */ /* 0x000fc4000001ff00 */
[----:B------:R-:W-:Y:S02]  /*3ba0*/  CS2R R144, SRZ ;  /* 0x0000000000907805 */ /* 0x000fe4000001ff00 */
[----:B------:R-:W-:Y:S02]  /*3bb0*/  ISETP.GT.AND P1, PT, R168, UR38, PT ;  /* 0x00000026a8007c0c */ /* 0x000fe4000bf24270 */
        /* <DEDUP_REMOVED lines=61> */
[----:B------:R-:W2:Y:S04]  /*3f90*/  LDL R0, [R1+0x8] ;  /* 0x0000080001007983 */ /* 0x000ea80000100800 */
        /* <DEDUP_REMOVED lines=28> */
.L_x_8329:
        /* <DEDUP_REMOVED lines=10> */
[----:B------:R-:W0:Y:S02]  /*4200*/  SYNCS.PHASECHK.TRANS64.TRYWAIT P1, [R17+URZ+0x38800], R6 ;  /* 0x03880006110075a7 */ /* 0x000e24000802017f */
[----:B0-----:R-:W-:Y:S05]  /*4210*/  @!P1 BRA `(.L_x_8330) ;  /* 0x0000015c007c9947 */ /* 0x001fea0003800000 */
.L_x_8474:
[----:B------:R-:W-:Y:S05]  /*4220*/  @!P0 BRA `(.L_x_8331) ;  /* 0x0000000000048947 */ /* 0x000fea0003800000 */
[----:B------:R-:W-:Y:S01]  /*4230*/  BPT.TRAP 0x1 ;  /* 0x000000040000795c */ /* 0x000fe20000300000 */
.L_x_8331:
[----:B------:R-:W-:Y:S02]  /*4240*/  IMAD.U32 R8, RZ, RZ, UR37 ;  /* 0x00000025ff087e24 */ /* 0x000fe4000f8e00ff */
[----:B------:R-:W-:-:S03]  /*4250*/  IMAD R9, R2, 0x8, R17 ;  /* 0x0000000802097824 */ /* 0x000fc600078e0211 */
[----:B------:R-:W-:-:S04]  /*4260*/  SHF.L.U32 R8, R8, 0x1f, RZ ;  /* 0x0000001f08087819 */ /* 0x000fc800000006ff */
[----:B------:R1:W2:Y:S01]  /*4270*/  SYNCS.PHASECHK.TRANS64.TRYWAIT P1, [R9+URZ+0x38830], R8 ;  /* 0x03883008090075a7 */ /* 0x0002a2000802017f */
[----:B------:R-:W-:Y:S05]  /*4280*/  @!P0 BRA `(.L_x_8332) ;  /* 0x0000000000048947 */ /* 0x000fea0003800000 */
[----:B------:R-:W-:Y:S01]  /*4290*/  BPT.TRAP 0x1 ;  /* 0x000000040000795c */ /* 0x000fe20000300000 */
.L_x_8332:
[----:B------:R-:W-:-:S05]  /*42a0*/  VIADD R0, R17, 0x22400 ;  /* 0x0002240011007836 */ /* 0x000fca0000000000 */
[----:B------:R-:W-:-:S04]  /*42b0*/  SHF.R.U32.HI R0, RZ, 0x4, R0 ;  /* 0x00000004ff007819 */ /* 0x000fc80000011600 */
[----:B------:R-:W-:Y:S01]  /*42c0*/  LOP3.LUT R0, R0, 0x3fff, RZ, 0xc0, !PT ;  /* 0x00003fff00007812 */ /* 0x000fe200078ec0ff */
[----:B--2---:R-:W-:Y:S06]  /*42d0*/  @P1 BRA `(.L_x_8333) ;  /* 0x0000000000081947 */ /* 0x004fec0003800000 */
[----:B------:R-:W2:Y:S02]  /*42e0*/  SYNCS.PHASECHK.TRANS64.TRYWAIT P1, [R9+URZ+0x38830], R8 ;  /* 0x03883008090075a7 */ /* 0x000ea4000802017f */
[----:B--2---:R-:W-:Y:S05]  /*42f0*/  @!P1 BRA `(.L_x_8334) ;  /* 0x0000015c00589947 */ /* 0x004fea0003800000 */
.L_x_8333:
[----:B------:R-:W-:Y:S05]  /*4300*/  WARPSYNC.ALL ;  /* 0x0000000000007948 */ /* 0x000fea0003800000 */
[----:B------:R-:W-:Y:S01]  /*4310*/  LOP3.LUT R4, R0, 0x10000, RZ, 0xfc, !PT ;  /* 0x0001000000047812 */ /* 0x000fe200078efcff */
[----:B------:R-:W-:Y:S01]  /*4320*/  VIADD R0, R17, 0x20400 ;  /* 0x0002040011007836 */ /* 0x000fe20000000000 */
[----:B------:R-:W-:-:S03]  /*4330*/  WARPGROUP.ARRIVE ;  /* 0x00000000000079c5 */ /* 0x000fc60000000000 */
[----:B------:R-:W-:Y:S01]  /*4340*/  IMAD R3, R2, 0x200, R4 ;  /* 0x0000020002037824 */ /* 0x000fe200078e0204 */
[----:B------:R-:W-:Y:S01]  /*4350*/  UMOV UR11, 0x40000040 ;  /* 0x40000040000b7882 */ /* 0x000fe20000000000 */
[----:B------:R-:W-:Y:S01]  /*4360*/  UMOV UR9, 0x40000040 ;  /* 0x4000004000097882 */ /* 0x000fe20000000000 */
[----:B------:R-:W-:Y:S01]  /*4370*/  SHF.R.U32.HI R0, RZ, 0x4, R0 ;  /* 0x00000004ff007819 */ /* 0x000fe20000011600 */
[----:B------:R-:W-:Y:S01]  /*4380*/  UMOV UR15, 0x40000040 ;  /* 0x40000040000f7882 */ /* 0x000fe20000000000 */
[----:B------:R-:W-:Y:S01]  /*4390*/  R2UR UR10, R3 ;  /* 0x00000000030a72ca */ /* 0x000fe200000e0000 */
[----:B------:R-:W-:Y:S01]  /*43a0*/  UMOV UR13, 0x40000040 ;  /* 0x40000040000d7882 */ /* 0x000fe20000000000 */
[----:B------:R-:W-:Y:S01]  /*43b0*/  LOP3.LUT R0, R0, 0x3fff, RZ, 0xc0, !PT ;  /* 0x00003fff00007812 */ /* 0x000fe200078ec0ff */
[----:B------:R-:W-:Y:S01]  /*43c0*/  UMOV UR19, 0x40000040 ;  /* 0x4000004000137882 */ /* 0x000fe20000000000 */
[----:B------:R-:W-:Y:S01]  /*43d0*/  UMOV UR17, 0x40000040 ;  /* 0x4000004000117882 */ /* 0x000fe20000000000 */
[----:B------:R-:W-:Y:S01]  /*43e0*/  UMOV UR23, 0x40000040 ;  /* 0x4000004000177882 */ /* 0x000fe20000000000 */
[----:B------:R-:W-:Y:S01]  /*43f0*/  LOP3.LUT R0, R0, 0x10000, RZ, 0xfc, !PT ;  /* 0x0001000000007812 */ /* 0x000fe200078efcff */
[----:B------:R-:W-:-:S03]  /*4400*/  UMOV UR21, 0x40000040 ;  /* 0x4000004000157882 */ /* 0x000fc60000000000 */
[C---:B------:R-:W-:Y:S01]  /*4410*/  R2UR UR8, R0.reuse ;  /* 0x00000000000872ca */ /* 0x040fe200000e0000 */
[C---:B------:R-:W-:Y:S02]  /*4420*/  VIADD R3, R0.reuse, 0x2 ;  /* 0x0000000200037836 */ /* 0x040fe40000000000 */
[----:B------:R-:W-:Y:S02]  /*4430*/  UIADD3 UR14, UR10, 0x2, URZ ;  /* 0x000000020a0e7890 */ /* 0x000fe4000fffe03f */
[----:B------:R-:W-:Y:S01]  /*4440*/  UIADD3 UR18, UR10, 0x4, URZ ;  /* 0x000000040a127890 */ /* 0x000fe2000fffe03f */
[----:B------:R-:W-:Y:S01]  /*4450*/  R2UR UR12, R3 ;  /* 0x00000000030c72ca */ /* 0x000fe200000e0000 */
[C---:B------:R-:W-:Y:S01]  /*4460*/  VIADD R3, R0.reuse, 0x4 ;  /* 0x0000000400037836 */ /* 0x040fe20000000000 */
[----:B------:R-:W-:Y:S01]  /*4470*/  UIADD3 UR22, UR10, 0x6, URZ ;  /* 0x000000060a167890 */ /* 0x000fe2000fffe03f */
[----:B------:R-:W-:-:S03]  /*4480*/  VIADD R0, R0, 0x6 ;  /* 0x0000000600007836 */ /* 0x000fc60000000000 */
[----:B------:R-:W-:Y:S01]  /*4490*/  R2UR UR16, R3 ;  /* 0x00000000031072ca */ /* 0x000fe200000e0000 */
[----:B------:R-:W-:Y:S01]  /*44a0*/  HGMMA.64x64x16.F32 R24, gdesc[UR8], RZ, !UPT, gsb0 ;  /* 0x00e00000081879f0 */ /* 0x000fe2000c0008ff */
[----:B------:R-:W-:Y:S02]  /*44b0*/  R2UR UR20, R0 ;  /* 0x00000000001472ca */ /* 0x000fe400000e0000 */
        /* <DEDUP_REMOVED lines=10> */
[----:B------:R-:W3:Y:S02]  /*4560*/  SYNCS.PHASECHK.TRANS64.TRYWAIT P1, [R17+URZ+0x38810], R6 ;  /* 0x03881006110075a7 */ /* 0x000ee4000802017f */
[----:B---3--:R-:W-:Y:S05]  /*4570*/  @!P1 BRA `(.L_x_8335) ;  /* 0x0000015800cc9947 */ /* 0x008fea0003800000 */
.L_x_8475:
[----:B------:R-:W-:Y:S05]  /*4580*/  @!P0 BRA `(.L_x_8336) ;  /* 0x0000000000048947 */ /* 0x000fea0003800000 */
[----:B------:R-:W-:Y:S01]  /*4590*/  BPT.TRAP 0x1 ;  /* 0x000000040000795c */ /* 0x000fe20000300000 */
.L_x_8336:
[----:B------:R4:W0:Y:S01]  /*45a0*/  SYNCS.PHASECHK.TRANS64.TRYWAIT P1, [R9+URZ+0x38850], R8 ;  /* 0x03885008090075a7 */ /* 0x000822000802017f */
[----:B------:R-:W-:Y:S05]  /*45b0*/  @!P0 BRA `(.L_x_8337) ;  /* 0x0000000000048947 */ /* 0x000fea0003800000 */
[----:B------:R-:W-:Y:S01]  /*45c0*/  BPT.TRAP 0x1 ;  /* 0x000000040000795c */ /* 0x000fe20000300000 */
.L_x_8337:
[C---:B------:R-:W-:Y:S02]  /*45d0*/  VIADD R0, R17.reuse, 0x400 ;  /* 0x0000040011007836 */ /* 0x040fe40000000000 */
[----:B------:R-:W-:-:S03]  /*45e0*/  VIADD R3, R17, 0x26400 ;  /* 0x0002640011037836 */ /* 0x000fc60000000000 */
[----:B------:R-:W-:Y:S02]  /*45f0*/  SHF.R.U32.HI R0, RZ, 0x4, R0 ;  /* 0x00000004ff007819 */ /* 0x000fe40000011600 */
[----:B------:R-:W-:Y:S02]  /*4600*/  SHF.R.U32.HI R3, RZ, 0x4, R3 ;  /* 0x00000004ff037819 */ /* 0x000fe40000011603 */
[----:B------:R-:W-:Y:S02]  /*4610*/  LOP3.LUT R0, R0, 0x3fff, RZ, 0xc0, !PT ;  /* 0x00003fff00007812 */ /* 0x000fe400078ec0ff */
[----:B------:R-:W-:Y:S02]  /*4620*/  LOP3.LUT R3, R3, 0x3fff, RZ, 0xc0, !PT ;  /* 0x00003fff03037812 */ /* 0x000fe400078ec0ff */
[----:B------:R-:W-:Y:S02]  /*4630*/  LOP3.LUT R0, R0, 0x10000, RZ, 0xfc, !PT ;  /* 0x0001000000007812 */ /* 0x000fe400078efcff */
[----:B------:R-:W-:-:S03]  /*4640*/  LOP3.LUT R3, R3, 0x10000, RZ, 0xfc, !PT ;  /* 0x0001000003037812 */ /* 0x000fc600078efcff */
[----:B------:R-:W-:Y:S01]  /*4650*/  IMAD R5, R2, 0x1000, R0 ;  /* 0x0000100002057824 */ /* 0x000fe200078e0200 */
[----:B0-----:R-:W-:Y:S06]  /*4660*/  @P1 BRA `(.L_x_8338) ;  /* 0x0000000000081947 */ /* 0x001fec0003800000 */
[----:B------:R-:W0:Y:S02]  /*4670*/  SYNCS.PHASECHK.TRANS64.TRYWAIT P1, [R9+URZ+0x38850], R8 ;  /* 0x03885008090075a7 */ /* 0x000e24000802017f */
[----:B0-----:R-:W-:Y:S05]  /*4680*/  @!P1 BRA `(.L_x_8339) ;  /* 0x00000158009c9947 */ /* 0x001fea0003800000 */
.L_x_8338:
[----:B------:R-:W-:Y:S01]  /*4690*/  R2UR UR24, R3 ;  /* 0x00000000031872ca */ /* 0x000fe200000e0000 */
[----:B------:R-:W-:Y:S01]  /*46a0*/  WARPGROUP.ARRIVE ;  /* 0x00000000000079c5 */ /* 0x000fe20000000000 */
[----:B------:R-:W-:Y:S01]  /*46b0*/  R2UR UR26, R5 ;  /* 0x00000000051a72ca */ /* 0x000fe200000e0000 */
[----:B------:R-:W-:Y:S01]  /*46c0*/  UMOV UR25, 0x40000040 ;  /* 0x4000004000197882 */ /* 0x000fe20000000000 */
[----:B------:R-:W-:Y:S01]  /*46d0*/  UMOV UR27, 0x40000040 ;  /* 0x40000040001b7882 */ /* 0x000fe20000000000 */
[----:B------:R-:W-:Y:S01]  /*46e0*/  VIADD R7, R3, 0x2 ;  /* 0x0000000203077836 */ /* 0x000fe20000000000 */
[----:B------:R-:W-:Y:S01]  /*46f0*/  UMOV UR5, 0x40000040 ;  /* 0x4000004000057882 */ /* 0x000fe20000000000 */
[----:B---3--:R-:W-:Y:S01]  /*4700*/  VIADD R6, R5, 0x2 ;  /* 0x0000000205067836 */ /* 0x008fe20000000000 */
[----:B------:R-:W-:Y:S01]  /*4710*/  UMOV UR7, 0x40000040 ;  /* 0x4000004000077882 */ /* 0x000fe20000000000 */
[----:B------:R-:W0:Y:S01]  /*4720*/  S2R R10, SR_TID.X ;  /* 0x00000000000a7919 */ /* 0x000e220000002100 */
[----:B------:R-:W-:Y:S01]  /*4730*/  R2UR UR4, R7 ;  /* 0x00000000070472ca */ /* 0x000fe200000e0000 */
[----:B------:R-:W-:Y:S01]  /*4740*/  VIADD R7, R3, 0x4 ;  /* 0x0000000403077836 */ /* 0x000fe20000000000 */
[----:B------:R-:W-:Y:S01]  /*4750*/  R2UR UR6, R6 ;  /* 0x00000000060672ca */ /* 0x000fe200000e0000 */
[----:B------:R-:W-:-:S02]  /*4760*/  VIADD R6, R5, 0x4 ;  /* 0x0000000405067836 */ /* 0x000fc40000000000 */
[----:B------:R-:W-:Y:S01]  /*4770*/  HGMMA.64x64x16.F32 R24, gdesc[UR24], R24, gsb0 ;  /* 0x00e00000181879f0 */ /* 0x000fe20008000818 */
[----:B------:R-:W-:Y:S01]  /*4780*/  VIADD R11, R5, 0x800 ;  /* 0x00000800050b7836 */ /* 0x000fe20000000000 */
[----:B0-----:R-:W-:Y:S01]  /*4790*/  SHF.R.U32.HI R10, RZ, 0x7, R10 ;  /* 0x00000007ff0a7819 */ /* 0x001fe2000001160a */
        /* <DEDUP_REMOVED lines=8> */
[----:B------:R-:W-:Y:S01]  /*4820*/  VIADD R6, R5, 0x6 ;  /* 0x0000000605067836 */ /* 0x000fe20000000000 */
        /* <DEDUP_REMOVED lines=115> */
[----:B------:R-:W0:Y:S01]  /*4f60*/  SHFL.IDX PT, R6, R10, RZ, 0x1f ;  /* 0x00001fff0a067589 */ /* 0x000e2200000e0000 */
[----:B------:R-:W-:Y:S01]  /*4f70*/  VIADD R7, R3, 0x800 ;  /* 0x0000080003077836 */ /* 0x000fe20000000000 */
[----:B0-----:R-:W-:-:S04]  /*4f80*/  ISETP.GT.AND P1, PT, R6, 0x7f, PT ;  /* 0x0000007f0600780c */ /* 0x001fc80003f24270 */
[----:B------:R-:W-:-:S05]  /*4f90*/  SEL R6, RZ, 0x2, !P1 ;  /* 0x00000002ff067807 */ /* 0x000fca0004800000 */
[C---:B-12-4-:R-:W-:Y:S02]  /*4fa0*/  IMAD.IADD R8, R6.reuse, 0x1, R7 ;  /* 0x0000000106087824 */ /* 0x056fe400078e0207 */
        /* <DEDUP_REMOVED lines=12> */
[----:B------:R-:W-:Y:S02]  /*5070*/  IMAD.IADD R13, R11, 0x1, R8 ;  /* 0x000000010b0d7824 */ /* 0x000fe400078e0208 */
        /* <DEDUP_REMOVED lines=133> */
[----:B------:R-:W-:-:S02]  /*58d0*/  IMAD.IADD R10, R10, 0x1, R11 ;  /* 0x000000010a0a7824 */ /* 0x000fc400078e020b */
[----:B------:R-:W-:Y:S01]  /*58e0*/  IMAD.MOV.U32 R11, RZ, RZ, 0x40 ;  /* 0x00000040ff0b7424 */ /* 0x000fe200078e00ff */
[----:B------:R-:W-:Y:S02]  /*58f0*/  WARPGROUP.DEPBAR.LE gsb0, 0x0 ;  /* 0x00008000000079c5 */ /* 0x000fe40000010000 */
[----:B------:R-:W-:-:S06]  /*5900*/  WARPGROUP.ARRIVE ;  /* 0x00000000000079c5 */ /* 0x000fcc0000000000 */
[----:B------:R-:W-:Y:S01]  /*5910*/  HGMMA.64x64x16.F32 R24, gdesc[UR4], R24, gsb0 ;  /* 0x00e00000041879f0 */ /* 0x000fe20008000818 */
[----:B------:R-:W-:Y:S01]  /*5920*/  R2UR UR4, R6 ;  /* 0x00000000060472ca */ /* 0x000fe200000e0000 */
[----:B------:R-:W-:Y:S01]  /*5930*/  UMOV UR5, 0x40000040 ;  /* 0x4000004000057882 */ /* 0x000fe20000000000 */
[----:B------:R-:W-:Y:S01]  /*5940*/  R2UR UR6, R8 ;  /* 0x00000000080672ca */ /* 0x000fe200000e0000 */
[----:B------:R-:W-:Y:S01]  /*5950*/  UMOV UR7, 0x40000040 ;  /* 0x4000004000077882 */ /* 0x000fe20000000000 */
[----:B------:R-:W-:-:S04]  /*5960*/  SEL R6, R11, 0x3e, P1 ;  /* 0x0000003e0b067807 */ /* 0x000fc80000800000 */
[----:B------:R-:W-:Y:S01]  /*5970*/  LOP3.LUT R6, R6, 0x6, RZ, 0xc0, !PT ;  /* 0x0000000606067812 */ /* 0x000fe200078ec0ff */
        /* <DEDUP_REMOVED lines=8> */
[----:B------:R-:W-:-:S04]  /*5a00*/  SEL R7, R7, 0xf80, P1 ;  /* 0x00000f8007077807 */ /* 0x000fc80000800000 */
        /* <DEDUP_REMOVED lines=16> */
.L_x_8340:
[----:B------:R-:W0:Y:S01]  /*5b10*/  LDC R5, c[0x0][0x448] ;  /* 0x00011200ff057b82 */ /* 0x000e220000000800 */
[----:B------:R-:W-:Y:S01]  /*5b20*/  ULDC UR4, c[0x0][0xad0] ;  /* 0x0002b40000047ab9 */ /* 0x000fe20000000800 */
[----:B------:R-:W-:Y:S01]  /*5b30*/  ULDC UR10, c[0x0][0xa80] ;  /* 0x0002a000000a7ab9 */ /* 0x000fe20000000800 */
[----:B------:R-:W-:Y:S01]  /*5b40*/  FMUL.FTZ R24, R24, UR4 ;  /* 0x0000000418187c20 */ /* 0x000fe20008410000 */
[----:B------:R-:W-:Y:S01]  /*5b50*/  FMUL.FTZ R25, R25, UR4 ;  /* 0x0000000419197c20 */ /* 0x000fe20008410000 */
[----:B------:R-:W-:Y:S01]  /*5b60*/  FMUL.FTZ R28, R28, UR4 ;  /* 0x000000041c1c7c20 */ /* 0x000fe20008410000 */
[----:B------:R-:W-:Y:S01]  /*5b70*/  FMUL.FTZ R33, R33, UR4 ;  /* 0x0000000421217c20 */ /* 0x000fe20008410000 */
        /* <DEDUP_REMOVED lines=18> */
[----:B------:R-:W-:Y:S01]  /*5ca0*/  VIADD R5, R191, UR39 ;  /* 0x00000027bf057c36 */ /* 0x000fe20008000000 */
[----:B------:R0:W2:Y:S01]  /*5cb0*/  MUFU.TANH R10, R28 ;  /* 0x0000001c000a7308 */ /* 0x0000a20000002400 */
[----:B------:R-:W-:Y:S01]  /*5cc0*/  FMUL.FTZ R31, R31, UR4 ;  /* 0x000000041f1f7c20 */ /* 0x000fe20008410000 */
[----:B------:R-:W-:Y:S01]  /*5cd0*/  FMUL.FTZ R34, R34, UR4 ;  /* 0x0000000422227c20 */ /* 0x000fe20008410000 */
[----:B------:R-:W-:-:S02]  /*5ce0*/  IMAD.MOV.U32 R57, RZ, RZ, R5 ;  /* 0x000000ffff397224 */ /* 0x000fc400078e0005 */
        /* <DEDUP_REMOVED lines=12> */
[----:B------:R-:W5:Y:S01]  /*5db0*/  MUFU.TANH R32, R32 ;  /* 0x0000002000207308 */ /* 0x000f620000002400 */
[----:B------:R-:W-:Y:S01]  /*5dc0*/  FMUL.FTZ R55, R55, UR4 ;  /* 0x0000000437377c20 */ /* 0x000fe20008410000 */
[----:B------:R-:W5:Y:S01]  /*5dd0*/  S2R R169, SR_CgaCtaId ;  /* 0x0000000000a97919 */ /* 0x000f620000008800 */
[----:B------:R-:W1:Y:S01]  /*5de0*/  @P5 LDC R13, c[0x0][0x450] ;  /* 0x00011400ff0d5b82 */ /* 0x000e620000000800 */
[----:B------:R-:W-:Y:S01]  /*5df0*/  UMOV UR23, 0x40000040 ;  /* 0x4000004000177882 */ /* 0x000fe20000000000 */
[----:B------:R-:W-:Y:S01]  /*5e00*/  UMOV UR7, 0x40000040 ;  /* 0x4000004000077882 */ /* 0x000fe20000000000 */
[----:B------:R-:W-:Y:S01]  /*5e10*/  UMOV UR15, 0x40000040 ;  /* 0x40000040000f7882 */ /* 0x000fe20000000000 */
[----:B------:R-:W-:Y:S01]  /*5e20*/  UMOV UR19, 0x40000040 ;  /* 0x4000004000137882 */ /* 0x000fe20000000000 */
[----:B------:R-:W-:Y:S08]  /*5e30*/  MUFU.TANH R36, R36 ;  /* 0x0000002400247308 */ /* 0x000ff00000002400 */
[----:B------:R-:W-:Y:S01]  /*5e40*/  MUFU.TANH R37, R37 ;  /* 0x0000002500257308 */ /* 0x000fe20000002400 */
[----:B----4-:R-:W-:-:S04]  /*5e50*/  @P5 IMAD.HI.U32 R6, R5, R6, RZ ;  /* 0x0000000605065227 */ /* 0x010fc800078e00ff */
[----:B------:R-:W-:-:S03]  /*5e60*/  IMAD R5, R168, -0x40, R11 ;  /* 0xffffffc0a8057824 */ /* 0x000fc600078e020b */
[----:B------:R-:W-:Y:S01]  /*5e70*/  MUFU.TANH R40, R40 ;  /* 0x0000002800287308 */ /* 0x000fe20000002400 */
[----:B-1----:R-:W-:Y:S02]  /*5e80*/  @P5 SHF.R.U32.HI R57, RZ, R13, R6 ;  /* 0x0000000dff395219 */ /* 0x002fe40000011606 */
[----:B------:R-:W-:Y:S02]  /*5e90*/  IADD3 R6, R186, 0x1, R5 ;  /* 0x00000001ba067810 */ /* 0x000fe40007ffe005 */
[----:B0-----:R-:W-:Y:S01]  /*5ea0*/  IADD3 R28, -R190, R5, R186 ;  /* 0x00000005be1c7210 */ /* 0x001fe20007ffe1ba */
[----:B------:R-:W0:Y:S02]  /*5eb0*/  SHFL.IDX PT, R8, R57, RZ, 0x1c1f ;  /* 0x001c1fff39087589 */ /* 0x000e2400000e0000 */
[----:B------:R1:W4:Y:S02]  /*5ec0*/  MUFU.TANH R13, R33 ;  /* 0x00000021000d7308 */ /* 0x0003240000002400 */
[----:B------:R-:W4:Y:S06]  /*5ed0*/  SHFL.IDX PT, R57, R57, 0x1, 0x1c1f ;  /* 0x003c1f0039397f89 */ /* 0x000f2c00000e0000 */
[----:B------:R-:W4:Y:S01]  /*5ee0*/  MUFU.TANH R41, R41 ;  /* 0x0000002900297308 */ /* 0x000f220000002400 */
[----:B-1----:R-:W-:-:S07]  /*5ef0*/  IADD3 R33, -R185, R6, -R190 ;  /* 0x00000006b9217210 */ /* 0x002fce0007ffe9be */
[----:B------:R-:W1:Y:S01]  /*5f00*/  MUFU.TANH R44, R44 ;  /* 0x0000002c002c7308 */ /* 0x000e620000002400 */
[----:B0-----:R-:W-:-:S07]  /*5f10*/  VIADDMNMX R21, R8, R33, R28, PT ;  /* 0x0000002108157246 */ /* 0x001fce000380011c */
[----:B------:R-:W0:Y:S01]  /*5f20*/  MUFU.TANH R27, R45 ;  /* 0x0000002d001b7308 */ /* 0x000e220000002400 */
[C---:B------:R-:W-:Y:S02]  /*5f30*/  ISETP.GT.AND P1, PT, R21.reuse, RZ, PT ;  /* 0x000000ff1500720c */ /* 0x040fe40003f24270 */
[C---:B------:R-:W-:Y:S02]  /*5f40*/  ISETP.GT.AND P2, PT, R21.reuse, 0x1, PT ;  /* 0x000000011500780c */ /* 0x040fe40003f44270 */
[----:B------:R-:W-:-:S03]  /*5f50*/  ISETP.GT.AND P3, PT, R21, 0x8, PT ;  /* 0x000000081500780c */ /* 0x000fc60003f64270 */
[----:B------:R-:W0:Y:S01]  /*5f60*/  MUFU.TANH R48, R48 ;  /* 0x0000003000307308 */ /* 0x000e220000002400 */
[----:B------:R-:W-:Y:S02]  /*5f70*/  FSEL R29, R24, -INF , P1 ;  /* 0xff800000181d7808 */ /* 0x000fe40000800000 */
[----:B------:R-:W-:Y:S02]  /*5f80*/  FSEL R20, R20, -INF , P2 ;  /* 0xff80000014147808 */ /* 0x000fe40001000000 */
[----:B------:R-:W-:Y:S02]  /*5f90*/  ISETP.GT.AND P1, PT, R21, 0x9, PT ;  /* 0x000000091500780c */ /* 0x000fe40003f24270 */
[----:B--2---:R-:W-:Y:S01]  /*5fa0*/  FSEL R8, R10, -INF , P3 ;  /* 0xff8000000a087808 */ /* 0x004fe20001800000 */
[----:B------:R-:W2:Y:S01]  /*5fb0*/  MUFU.TANH R26, R49 ;  /* 0x00000031001a7308 */ /* 0x000ea20000002400 */
[----:B------:R-:W-:Y:S02]  /*5fc0*/  FMNMX.FTZ R5, R29, R20, !PT ;  /* 0x000000141d057209 */ /* 0x000fe40007810000 */
[----:B------:R-:W-:-:S02]  /*5fd0*/  ISETP.GT.AND P2, PT, R21, 0x10, PT ;  /* 0x000000101500780c */ /* 0x000fc40003f44270 */
[----:B---3--:R-:W-:Y:S02]  /*5fe0*/  FSEL R6, R12, -INF , P1 ;  /* 0xff8000000c067808 */ /* 0x008fe40000800000 */
[----:B------:R-:W-:Y:S01]  /*5ff0*/  FMNMX.FTZ R11, R8, R5, !PT ;  /* 0x00000005080b7209 */ /* 0x000fe20007810000 */
[----:B------:R-:W3:Y:S01]  /*6000*/  MUFU.TANH R52, R52 ;  /* 0x0000003400347308 */ /* 0x000ee20000002400 */
[----:B------:R-:W-:Y:S02]  /*6010*/  ISETP.GT.AND P1, PT, R21, 0x11, PT ;  /* 0x000000111500780c */ /* 0x000fe40003f24270 */
[----:B-----5:R-:W-:Y:S02]  /*6020*/  FSEL R5, R32, -INF , P2 ;  /* 0xff80000020057808 */ /* 0x020fe40001000000 */
[----:B------:R-:W-:Y:S02]  /*6030*/  FMNMX.FTZ R12, R6, R11, !PT ;  /* 0x0000000b060c7209 */ /* 0x000fe40007810000 */
[----:B----4-:R-:W-:Y:S01]  /*6040*/  FSEL R10, R13, -INF , P1 ;  /* 0xff8000000d0a7808 */ /* 0x010fe20000800000 */
[----:B------:R-:W4:Y:S01]  /*6050*/  MUFU.TANH R53, R53 ;  /* 0x0000003500357308 */ /* 0x000f220000002400 */
[----:B------:R-:W-:-:S02]  /*6060*/  ISETP.GT.AND P2, PT, R21, 0x18, PT ;  /* 0x000000181500780c */ /* 0x000fc40003f44270 */
[----:B------:R-:W-:Y:S02]  /*6070*/  FMNMX.FTZ R13, R5, R12, !PT ;  /* 0x0000000c050d7209 */ /* 0x000fe40007810000 */
[C---:B------:R-:W-:Y:S02]  /*6080*/  ISETP.GT.AND P1, PT, R21.reuse, 0x19, PT ;  /* 0x000000191500780c */ /* 0x040fe40003f24270 */
[----:B------:R-:W-:Y:S01]  /*6090*/  FSEL R11, R36, -INF , P2 ;  /* 0xff800000240b7808 */ /* 0x000fe20001000000 */
[----:B------:R5:W-:Y:S01]  /*60a0*/  MUFU.TANH R58, R30 ;  /* 0x0000001e003a7308 */ /* 0x000be20000002400 */
[----:B------:R-:W-:Y:S02]  /*60b0*/  FMNMX.FTZ R14, R10, R13, !PT ;  /* 0x0000000d0a0e7209 */ /* 0x000fe40007810000 */
[----:B------:R-:W-:Y:S02]  /*60c0*/  ISETP.GT.AND P2, PT, R21, 0x20, PT ;  /* 0x000000201500780c */ /* 0x000fe40003f44270 */
[----:B------:R-:W-:-:S02]  /*60d0*/  FSEL R12, R37, -INF , P1 ;  /* 0xff800000250c7808 */ /* 0x000fc40000800000 */
[----:B------:R-:W-:Y:S01]  /*60e0*/  FMNMX.FTZ R15, R11, R14, !PT ;  /* 0x0000000e0b0f7209 */ /* 0x000fe20007810000 */
[----:B------:R5:W-:Y:S01]  /*60f0*/  MUFU.TANH R32, R31 ;  /* 0x0000001f00207308 */ /* 0x000be20000002400 */
[C---:B------:R-:W-:Y:S02]  /*6100*/  ISETP.GT.AND P1, PT, R21.reuse, 0x21, PT ;  /* 0x000000211500780c */ /* 0x040fe40003f24270 */
[----:B------:R-:W-:Y:S02]  /*6110*/  FSEL R13, R40, -INF , P2 ;  /* 0xff800000280d7808 */ /* 0x000fe40001000000 */
[----:B------:R-:W-:Y:S02]  /*6120*/  FMNMX.FTZ R24, R12, R15, !PT ;  /* 0x0000000f0c187209 */ /* 0x000fe40007810000 */
[----:B------:R-:W-:Y:S01]  /*6130*/  ISETP.GT.AND P2, PT, R21, 0x28, PT ;  /* 0x000000281500780c */ /* 0x000fe20003f44270 */
[----:B------:R-:W5:Y:S01]  /*6140*/  MUFU.TANH R7, R7 ;  /* 0x0000000700077308 */ /* 0x000f620000002400 */
[----:B------:R-:W-:-:S02]  /*6150*/  FSEL R14, R41, -INF , P1 ;  /* 0xff800000290e7808 */ /* 0x000fc40000800000 */
[----:B------:R-:W-:Y:S02]  /*6160*/  FMNMX.FTZ R25, R13, R24, !PT ;  /* 0x000000180d197209 */ /* 0x000fe40007810000 */
[C---:B------:R-:W-:Y:S02]  /*6170*/  ISETP.GT.AND P1, PT, R21.reuse, 0x29, PT ;  /* 0x000000291500780c */ /* 0x040fe40003f24270 */
[----:B-1----:R-:W-:Y:S01]  /*6180*/  FSEL R15, R44, -INF , P2 ;  /* 0xff8000002c0f7808 */ /* 0x002fe20001000000 */
[----:B------:R-:W1:Y:S01]  /*6190*/  MUFU.TANH R56, R56 ;  /* 0x0000003800387308 */ /* 0x000e620000002400 */
[----:B------:R-:W-:Y:S02]  /*61a0*/  FMNMX.FTZ R24, R14, R25, !PT ;  /* 0x000000190e187209 */ /* 0x000fe40007810000 */
[----:B------:R-:W-:Y:S02]  /*61b0*/  ISETP.GT.AND P2, PT, R21, 0x30, PT ;  /* 0x000000301500780c */ /* 0x000fe40003f44270 */
[----:B0-----:R-:W-:-:S02]  /*61c0*/  FSEL R27, R27, -INF , P1 ;  /* 0xff8000001b1b7808 */ /* 0x001fc40000800000 */
[----:B------:R-:W-:Y:S01]  /*61d0*/  FMNMX.FTZ R24, R15, R24, !PT ;  /* 0x000000180f187209 */ /* 0x000fe20007810000 */
[----:B------:R0:W1:Y:S01]  /*61e0*/  MUFU.TANH R36, R34 ;  /* 0x0000002200247308 */ /* 0x0000620000002400 */
[----:B------:R-:W-:Y:S02]  /*61f0*/  ISETP.GT.AND P1, PT, R21, 0x31, PT ;  /* 0x000000311500780c */ /* 0x000fe40003f24270 */
[----:B------:R-:W-:Y:S02]  /*6200*/  FSEL R25, R48, -INF , P2 ;  /* 0xff80000030197808 */ /* 0x000fe40001000000 */
[----:B------:R-:W-:Y:S02]  /*6210*/  FMNMX.FTZ R24, R27, R24, !PT ;  /* 0x000000181b187209 */ /* 0x000fe40007810000 */
[----:B------:R-:W-:Y:S01]  /*6220*/  ISETP.GT.AND P2, PT, R21, 0x38, PT ;  /* 0x000000381500780c */ /* 0x000fe20003f44270 */
[----:B------:R-:W-:Y:S01]  /*6230*/  MUFU.TANH R38, R38 ;  /* 0x0000002600267308 */ /* 0x000fe20000002400 */
[----:B--2---:R-:W-:-:S02]  /*6240*/  FSEL R26, R26, -INF , P1 ;  /* 0xff8000001a1a7808 */ /* 0x004fc40000800000 */
[----:B------:R-:W-:Y:S02]  /*6250*/  FMNMX.FTZ R37, R25, R24, !PT ;  /* 0x0000001819257209 */ /* 0x000fe40007810000 */
[----:B------:R-:W-:Y:S02]  /*6260*/  ISETP.GT.AND P1, PT, R21, 0x39, PT ;  /* 0x000000391500780c */ /* 0x000fe40003f24270 */
[----:B---3--:R-:W-:Y:S01]  /*6270*/  FSEL R24, R52, -INF , P2 ;  /* 0xff80000034187808 */ /* 0x008fe20001000000 */
[----:B------:R-:W-:Y:S01]  /*6280*/  MUFU.TANH R39, R39 ;  /* 0x0000002700277308 */ /* 0x000fe20000002400 */
[----:B------:R-:W-:Y:S02]  /*6290*/  FMNMX.FTZ R37, R26, R37, !PT ;  /* 0x000000251a257209 */ /* 0x000fe40007810000 */
[----:B----4-:R-:W-:Y:S02]  /*62a0*/  FSEL R21, R53, -INF , P1 ;  /* 0xff80000035157808 */ /* 0x010fe40000800000 */
[----:B-----5:R-:W-:-:S02]  /*62b0*/  FMNMX.FTZ R30, R24, R37, !PT ;  /* 0x00000025181e7209 */ /* 0x020fc40007810000 */
[----:B------:R-:W-:Y:S01]  /*62c0*/  VIADDMNMX R57, R57, R33, R28, PT ;  /* 0x0000002139397246 */ /* 0x000fe2000380011c */
[----:B------:R2:W3:Y:S01]  /*62d0*/  MUFU.TANH R37, R35 ;  /* 0x0000002300257308 */ /* 0x0004e20000002400 */
[----:B------:R-:W-:Y:S02]  /*62e0*/  FMNMX.FTZ R30, R21, R30, !PT ;  /* 0x0000001e151e7209 */ /* 0x000fe40007810000 */
[C---:B------:R-:W-:Y:S02]  /*62f0*/  ISETP.GT.AND P1, PT, R57.reuse, RZ, PT ;  /* 0x000000ff3900720c */ /* 0x040fe40003f24270 */
[C---:B------:R-:W-:Y:S01]  /*6300*/  ISETP.GT.AND P2, PT, R57.reuse, 0x1, PT ;  /* 0x000000013900780c */ /* 0x040fe20003f44270 */
[----:B------:R-:W0:Y:S01]  /*6310*/  SHFL.BFLY PT, R31, R30, 0x2, 0x1f ;  /* 0x0c401f001e1f7f89 */ /* 0x000e2200000e0000 */
[----:B------:R-:W-:Y:S01]  /*6320*/  ISETP.GT.AND P3, PT, R57, 0x8, PT ;  /* 0x000000083900780c */ /* 0x000fe20003f64270 */
[----:B------:R-:W4:Y:S01]  /*6330*/  MUFU.TANH R42, R42 ;  /* 0x0000002a002a7308 */ /* 0x000f220000002400 */
[----:B------:R-:W-:-:S02]  /*6340*/  FSEL R28, R7, -INF , P1 ;  /* 0xff800000071c7808 */ /* 0x000fc40000800000 */
[----:B------:R-:W-:-:S04]  /*6350*/  ISETP.GT.AND P1, PT, R57, 0x9, PT ;  /* 0x000000093900780c */ /* 0x000fc80003f24270 */
[----:B------:R-:W-:Y:S01]  /*6360*/  FSEL R32, R32, -INF , P1 ;  /* 0xff80000020207808 */ /* 0x000fe20000800000 */
[----:B------:R-:W5:Y:S01]  /*6370*/  MUFU.TANH R43, R43 ;  /* 0x0000002b002b7308 */ /* 0x000f620000002400 */
[----:B------:R-:W-:-:S07]  /*6380*/  ISETP.GT.AND P1, PT, R57, 0x11, PT ;  /* 0x000000113900780c */ /* 0x000fce0003f24270 */
[----:B------:R-:W5:Y:S01]  /*6390*/  MUFU.TANH R46, R46 ;  /* 0x0000002e002e7308 */ /* 0x000f620000002400 */
[----:B0-----:R-:W-:Y:S02]  /*63a0*/  FMNMX.FTZ R34, R30, R31, !PT ;  /* 0x0000001f1e227209 */ /* 0x001fe40007810000 */
[----:B-1----:R-:W-:-:S05]  /*63b0*/  FSEL R31, R56, -INF , P2 ;  /* 0xff800000381f7808 */ /* 0x002fca0001000000 */
[----:B------:R-:W0:Y:S01]  /*63c0*/  MUFU.TANH R47, R47 ;  /* 0x0000002f002f7308 */ /* 0x000e220000002400 */
[----:B------:R-:W-:Y:S01]  /*63d0*/  FSEL R30, R58, -INF , P3 ;  /* 0xff8000003a1e7808 */ /* 0x000fe20001800000 */
[----:B--2---:R-:W1:Y:S01]  /*63e0*/  SHFL.BFLY PT, R35, R34, 0x1, 0x1f ;  /* 0x0c201f0022237f89 */ /* 0x004e6200000e0000 */
[----:B------:R-:W-:Y:S02]  /*63f0*/  FMNMX.FTZ R7, R28, R31, !PT ;  /* 0x0000001f1c077209 */ /* 0x000fe40007810000 */
[----:B------:R-:W-:Y:S02]  /*6400*/  ISETP.GT.AND P2, PT, R57, 0x10, PT ;  /* 0x000000103900780c */ /* 0x000fe40003f44270 */
[----:B------:R-:W-:Y:S01]  /*6410*/  FMNMX.FTZ R7, R30, R7, !PT ;  /* 0x000000071e077209 */ /* 0x000fe20007810000 */
[----:B------:R-:W2:Y:S01]  /*6420*/  MUFU.TANH R50, R50 ;  /* 0x0000003200327308 */ /* 0x000ea20000002400 */
[----:B------:R-:W-:Y:S02]  /*6430*/  FSEL R33, R36, -INF , P2 ;  /* 0xff80000024217808 */ /* 0x000fe40001000000 */
[----:B------:R-:W-:-:S02]  /*6440*/  FMNMX.FTZ R36, R32, R7, !PT ;  /* 0x0000000720247209 */ /* 0x000fc40007810000 */
[C---:B------:R-:W-:Y:S02]  /*6450*/  ISETP.GT.AND P2, PT, R57.reuse, 0x18, PT ;  /* 0x000000183900780c */ /* 0x040fe40003f44270 */
[----:B------:R-:W-:Y:S01]  /*6460*/  ISETP.GT.AND P3, PT, R57, 0x29, PT ;  /* 0x000000293900780c */ /* 0x000fe20003f64270 */
[----:B------:R-:W2:Y:S08]  /*6470*/  MUFU.TANH R51, R51 ;  /* 0x0000003300337308 */ /* 0x000eb00000002400 */
[----:B------:R-:W2:Y:S01]  /*6480*/  MUFU.TANH R54, R54 ;  /* 0x0000003600367308 */ /* 0x000ea20000002400 */
[----:B-1----:R-:W-:-:S02]  /*6490*/  FMNMX.FTZ R7, R34, R35, !PT ;  /* 0x0000002322077209 */ /* 0x002fc40007810000 */
[----:B---3--:R-:W-:Y:S02]  /*64a0*/  FSEL R34, R37, -INF , P1 ;  /* 0xff80000025227808 */ /* 0x008fe40000800000 */
[----:B------:R-:W-:Y:S02]  /*64b0*/  FMNMX.FTZ R37, R33, R36, !PT ;  /* 0x0000002421257209 */ /* 0x000fe40007810000 */
[----:B------:R-:W-:Y:S01]  /*64c0*/  ISETP.GT.AND P1, PT, R57, 0x19, PT ;  /* 0x000000193900780c */ /* 0x000fe20003f24270 */
[----:B------:R-:W1:Y:S01]  /*64d0*/  MUFU.TANH R55, R55 ;  /* 0x0000003700377308 */ /* 0x000e620000002400 */
[----:B------:R-:W-:Y:S02]  /*64e0*/  FSEL R35, R38, -INF , P2 ;  /* 0xff80000026237808 */ /* 0x000fe40001000000 */
[----:B------:R-:W-:Y:S02]  /*64f0*/  FMNMX.FTZ R38, R34, R37, !PT ;  /* 0x0000002522267209 */ /* 0x000fe40007810000 */
[----:B------:R-:W-:-:S02]  /*6500*/  FSEL R36, R39, -INF , P1 ;  /* 0xff80000027247808 */ /* 0x000fc40000800000 */
[----:B------:R-:W-:Y:S02]  /*6510*/  ISETP.GT.AND P2, PT, R57, 0x20, PT ;  /* 0x000000203900780c */ /* 0x000fe40003f44270 */
[----:B------:R-:W-:Y:S02]  /*6520*/  FMNMX.FTZ R39, R35, R38, !PT ;  /* 0x0000002623277209 */ /* 0x000fe40007810000 */
[C---:B------:R-:W-:Y:S02]  /*6530*/  ISETP.GT.AND P1, PT, R57.reuse, 0x21, PT ;  /* 0x000000213900780c */ /* 0x040fe40003f24270 */
[----:B----4-:R-:W-:Y:S02]  /*6540*/  FSEL R37, R42, -INF , P2 ;  /* 0xff8000002a257808 */ /* 0x010fe40001000000 */
[----:B------:R-:W-:Y:S02]  /*6550*/  FMNMX.FTZ R40, R36, R39, !PT ;  /* 0x0000002724287209 */ /* 0x000fe40007810000 */
[----:B------:R-:W-:-:S02]  /*6560*/  ISETP.GT.AND P2, PT, R57, 0x28, PT ;  /* 0x000000283900780c */ /* 0x000fc40003f44270 */
[----:B-----5:R-:W-:Y:S02]  /*6570*/  FSEL R38, R43, -INF , P1 ;  /* 0xff8000002b267808 */ /* 0x020fe40000800000 */
[----:B------:R-:W-:Y:S01]  /*6580*/  FMNMX.FTZ R41, R37, R40, !PT ;  /* 0x0000002825297209 */ /* 0x000fe20007810000 */
[C---:B------:R-:W-:Y:S01]  /*6590*/  FMUL.FTZ R40, R7.reuse, UR10 ;  /* 0x0000000a07287c20 */ /* 0x040fe20008410000 */
[----:B------:R-:W-:Y:S02]  /*65a0*/  FSETP.NEU.FTZ.AND P4, PT, R7, -INF , PT ;  /* 0xff8000000700780b */ /* 0x000fe40003f9d000 */
[----:B------:R-:W-:Y:S02]  /*65b0*/  FSEL R39, R46, -INF , P2 ;  /* 0xff8000002e277808 */ /* 0x000fe40001000000 */
[----:B------:R-:W-:Y:S02]  /*65c0*/  FMNMX.FTZ R42, R38, R41, !PT ;  /* 0x00000029262a7209 */ /* 0x000fe40007810000 */
[----:B------:R-:W-:-:S02]  /*65d0*/  FSEL R45, R40, RZ, P4 ;  /* 0x000000ff282d7208 */ /* 0x000fc40002000000 */
[----:B------:R-:W-:Y:S02]  /*65e0*/  ISETP.GT.AND P1, PT, R57, 0x30, PT ;  /* 0x000000303900780c */ /* 0x000fe40003f24270 */
[----:B0-----:R-:W-:Y:S01]  /*65f0*/  FSEL R40, R47, -INF , P3 ;  /* 0xff8000002f287808 */ /* 0x001fe20001800000 */
[--C-:B------:R-:W-:Y:S01]  /*6600*/  FFMA.FTZ R46, R29, UR10, -R45.reuse ;  /* 0x0000000a1d2e7c23 */ /* 0x100fe2000801082d */
[----:B------:R-:W-:Y:S01]  /*6610*/  FMNMX.FTZ R43, R39, R42, !PT ;  /* 0x0000002a272b7209 */ /* 0x000fe20007810000 */
[--C-:B------:R-:W-:Y:S01]  /*6620*/  FFMA.FTZ R47, R20, UR10, -R45.reuse ;  /* 0x0000000a142f7c23 */ /* 0x100fe2000801082d */
        /* <DEDUP_REMOVED lines=8> */
[----:B------:R-:W-:Y:S01]  /*66b0*/  FSEL R29, R51, -INF , P2 ;  /* 0xff800000331d7808 */ /* 0x000fe20001000000 */
[--C-:B------:R-:W-:Y:S01]  /*66c0*/  FFMA.FTZ R10, R10, UR10, -R45.reuse ;  /* 0x0000000a0a0a7c23 */ /* 0x100fe2000801082d */
[----:B------:R-:W-:Y:S01]  /*66d0*/  FMNMX.FTZ R44, R41, R42, !PT ;  /* 0x0000002a292c7209 */ /* 0x000fe20007810000 */
[--C-:B------:R-:W-:Y:S01]  /*66e0*/  FFMA.FTZ R11, R11, UR10, -R45.reuse ;  /* 0x0000000a0b0b7c23 */ /* 0x100fe2000801082d */
[----:B------:R-:W-:Y:S01]  /*66f0*/  ISETP.GT.AND P2, PT, R57, 0x39, PT ;  /* 0x000000393900780c */ /* 0x000fe20003f44270 */
[--C-:B------:R-:W-:Y:S01]  /*6700*/  FFMA.FTZ R12, R12, UR10, -R45.reuse ;  /* 0x0000000a0c0c7c23 */ /* 0x100fe2000801082d */
[----:B------:R-:W-:Y:S01]  /*6710*/  FSEL R42, R54, -INF , P1 ;  /* 0xff800000362a7808 */ /* 0x000fe20000800000 */
        /* <DEDUP_REMOVED lines=8> */
[----:B------:R-:W-:Y:S01]  /*67a0*/  MUFU.EX2 R46, R46 ;  /* 0x0000002e002e7308 */ /* 0x000fe20000000800 */
[----:B------:R-:W-:Y:S01]  /*67b0*/  FMNMX.FTZ R43, R20, R43, !PT ;  /* 0x0000002b142b7209 */ /* 0x000fe20007810000 */
[--C-:B------:R-:W-:Y:S01]  /*67c0*/  FFMA.FTZ R25, R25, UR10, -R45.reuse ;  /* 0x0000000a19197c23 */ /* 0x100fe2000801082d */
[--C-:B------:R-:W-:Y:S01]  /*67d0*/  FFMA.FTZ R26, R26, UR10, -R45.reuse ;  /* 0x0000000a1a1a7c23 */ /* 0x100fe2000801082d */
[--C-:B------:R-:W-:Y:S01]  /*67e0*/  FFMA.FTZ R24, R24, UR10, -R45.reuse ;  /* 0x0000000a18187c23 */ /* 0x100fe2000801082d */
[----:B------:R-:W-:Y:S01]  /*67f0*/  FFMA.FTZ R21, R21, UR10, -R45 ;  /* 0x0000000a15157c23 */ /* 0x000fe2000801082d */
[----:B------:R-:W0:Y:S02]  /*6800*/  SHFL.BFLY PT, R6, R43, 0x2, 0x1f ;  /* 0x0c401f002b067f89 */ /* 0x000e2400000e0000 */
[----:B------:R-:W1:Y:S08]  /*6810*/  MUFU.EX2 R47, R47 ;  /* 0x0000002f002f7308 */ /* 0x000e700000000800 */
[----:B------:R-:W-:Y:S08]  /*6820*/  MUFU.EX2 R49, R44 ;  /* 0x0000002c00317308 */ /* 0x000ff00000000800 */
[----:B------:R-:W-:Y:S01]  /*6830*/  MUFU.EX2 R51, R10 ;  /* 0x0000000a00337308 */ /* 0x000fe20000000800 */
[----:B-1----:R-:W-:-:S02]  /*6840*/  F2FP.F16.F32.PACK_AB R152, R47, R46 ;  /* 0x0000002e2f98723e */ /* 0x002fc400000000ff */
[----:B0-----:R-:W-:Y:S01]  /*6850*/  FMNMX.FTZ R6, R43, R6, !PT ;  /* 0x000000062b067209 */ /* 0x001fe20007810000 */
[----:B------:R-:W-:-:S04]  /*6860*/  FADD.FTZ R43, R46, R47 ;  /* 0x0000002f2e2b7221 */ /* 0x000fc80000010000 */
        /* <DEDUP_REMOVED lines=9> */
[----:B------:R-:W-:Y:S01]  /*6900*/  MUFU.EX2 R14, R14 ;  /* 0x0000000e000e7308 */ /* 0x000fe20000000800 */
[----:B--2---:R-:W-:Y:S02]  /*6910*/  F2FP.F16.F32.PACK_AB R158, R12, R11 ;  /* 0x0000000b0c9e723e */ /* 0x004fe400000000ff */
[----:B------:R-:W-:Y:S01]  /*6920*/  FSEL R27, R5, RZ, P1 ;  /* 0x000000ff051b7208 */ /* 0x000fe20000800000 */
[----:B------:R-:W-:-:S04]  /*6930*/  IMAD R5, R2, 0x1000, R22 ;  /* 0x0000100002057824 */ /* 0x000fc800078e0216 */
[----:B------:R-:W-:Y:S01]  /*6940*/  MUFU.EX2 R15, R15 ;  /* 0x0000000f000f7308 */ /* 0x000fe20000000800 */
[--C-:B------:R-:W-:Y:S01]  /*6950*/  FFMA.FTZ R28, R28, UR10, -R27.reuse ;  /* 0x0000000a1c1c7c23 */ /* 0x100fe2000801081b */
[--C-:B------:R-:W-:Y:S01]  /*6960*/  FFMA.FTZ R31, R31, UR10, -R27.reuse ;  /* 0x0000000a1f1f7c23 */ /* 0x100fe2000801081b */
[--C-:B------:R-:W-:Y:S01]  /*6970*/  FFMA.FTZ R30, R30, UR10, -R27.reuse ;  /* 0x0000000a1e1e7c23 */ /* 0x100fe2000801081b */
[--C-:B------:R-:W-:Y:S01]  /*6980*/  FFMA.FTZ R32, R32, UR10, -R27.reuse ;  /* 0x0000000a20207c23 */ /* 0x100fe2000801081b */
[--C-:B------:R-:W-:Y:S01]  /*6990*/  FFMA.FTZ R33, R33, UR10, -R27.reuse ;  /* 0x0000000a21217c23 */ /* 0x100fe2000801081b */
[--C-:B------:R-:W-:Y:S01]  /*69a0*/  FFMA.FTZ R34, R34, UR10, -R27.reuse ;  /* 0x0000000a22227c23 */ /* 0x100fe2000801081b */
[C---:B------:R-:W-:Y:S01]  /*69b0*/  R2UR UR4, R5.reuse ;  /* 0x00000000050472ca */ /* 0x040fe200000e0000 */
[----:B------:R-:W-:Y:S01]  /*69c0*/  MUFU.EX2 R28, R28 ;  /* 0x0000001c001c7308 */ /* 0x000fe20000000800 */
[----:B------:R-:W-:Y:S02]  /*69d0*/  VIADD R6, R5, 0x80 ;  /* 0x0000008005067836 */ /* 0x000fe40000000000 */
[----:B------:R-:W-:Y:S01]  /*69e0*/  FFMA.FTZ R35, R35, UR10, -R27 ;  /* 0x0000000a23237c23 */ /* 0x000fe2000801081b */
[----:B------:R-:W-:-:S02]  /*69f0*/  VIADD R10, R5, 0x100 ;  /* 0x00000100050a7836 */ /* 0x000fc40000000000 */
[--C-:B------:R-:W-:Y:S01]  /*6a00*/  FFMA.FTZ R36, R36, UR10, -R27.reuse ;  /* 0x0000000a24247c23 */ /* 0x100fe2000801081b */
[----:B------:R-:W-:Y:S02]  /*6a10*/  VIADD R5, R5, 0x180 ;  /* 0x0000018005057836 */ /* 0x000fe40000000000 */
[----:B------:R-:W-:Y:S01]  /*6a20*/  FFMA.FTZ R37, R37, UR10, -R27 ;  /* 0x0000000a25257c23 */ /* 0x000fe2000801081b */
[----:B------:R-:W-:Y:S01]  /*6a30*/  R2UR UR6, R6 ;  /* 0x00000000060672ca */ /* 0x000fe200000e0000 */
[----:B------:R-:W0:Y:S01]  /*6a40*/  MUFU.EX2 R31, R31 ;  /* 0x0000001f001f7308 */ /* 0x000e220000000800 */
[----:B------:R-:W-:Y:S01]  /*6a50*/  R2UR UR14, R10 ;  /* 0x000000000a0e72ca */ /* 0x000fe200000e0000 */
[----:B------:R-:W-:Y:S01]  /*6a60*/  FADD.FTZ R6, R154, R43 ;  /* 0x0000002b9a067221 */ /* 0x000fe20000010000 */
[----:B------:R-:W-:Y:S01]  /*6a70*/  R2UR UR18, R5 ;  /* 0x00000000051272ca */ /* 0x000fe200000e0000 */
[----:B------:R-:W-:Y:S02]  /*6a80*/  VIADD R5, R9, 0x38840 ;  /* 0x0003884009057836 */ /* 0x000fe40000000000 */
[--C-:B------:R-:W-:Y:S01]  /*6a90*/  FFMA.FTZ R38, R38, UR10, -R27.reuse ;  /* 0x0000000a26267c23 */ /* 0x100fe2000801081b */
[----:B------:R-:W-:Y:S01]  /*6aa0*/  FADD.FTZ R43, R49, R6 ;  /* 0x00000006312b7221 */ /* 0x000fe20000010000 */
[----:B------:R-:W-:Y:S01]  /*6ab0*/  FFMA.FTZ R39, R39, UR10, -R27 ;  /* 0x0000000a27277c23 */ /* 0x000fe2000801081b */
[----:B------:R-:W1:Y:S01]  /*6ac0*/  MUFU.EX2 R30, R30 ;  /* 0x0000001e001e7308 */ /* 0x000e620000000800 */
[----:B------:R-:W-:Y:S01]  /*6ad0*/  PRMT R5, R169, 0x654, R5 ;  /* 0x00000654a9057816 */ /* 0x000fe20000000005 */
[----:B------:R-:W-:Y:S01]  /*6ae0*/  FADD.FTZ R6, R48, R43 ;  /* 0x0000002b30067221 */ /* 0x000fe20000010000 */
[--C-:B------:R-:W-:Y:S01]  /*6af0*/  FFMA.FTZ R40, R40, UR10, -R27.reuse ;  /* 0x0000000a28287c23 */ /* 0x100fe2000801081b */
[--C-:B------:R-:W-:Y:S01]  /*6b00*/  FFMA.FTZ R41, R41, UR10, -R27.reuse ;  /* 0x0000000a29297c23 */ /* 0x100fe2000801081b */
[----:B------:R2:W-:Y:S01]  /*6b10*/  SYNCS.ARRIVE.TRANS64.RED.A1T0 RZ, [R5+URZ], RZ ;  /* 0x000000ff05ff79a7 */ /* 0x0005e2000810043f */
[----:B------:R-:W-:Y:S01]  /*6b20*/  FFMA.FTZ R29, R29, UR10, -R27 ;  /* 0x0000000a1d1d7c23 */ /* 0x000fe2000801081b */
[----:B------:R-:W-:Y:S01]  /*6b30*/  FADD.FTZ R6, R51, R6 ;  /* 0x0000000633067221 */ /* 0x000fe20000010000 */
[----:B------:R-:W3:Y:S01]  /*6b40*/  MUFU.EX2 R155, R32 ;  /* 0x00000020009b7308 */ /* 0x000ee20000000800 */
[----:B0-----:R-:W-:Y:S01]  /*6b50*/  FADD.FTZ R45, R28, R31 ;  /* 0x0000001f1c2d7221 */ /* 0x001fe20000010000 */
[--C-:B------:R-:W-:Y:S01]  /*6b60*/  FFMA.FTZ R42, R42, UR10, -R27.reuse ;  /* 0x0000000a2a2a7c23 */ /* 0x100fe2000801081b */
[----:B------:R-:W-:Y:S01]  /*6b70*/  FFMA.FTZ R20, R20, UR10, -R27 ;  /* 0x0000000a14147c23 */ /* 0x000fe2000801081b */
[----:B------:R-:W-:Y:S01]  /*6b80*/  F2FP.F16.F32.PACK_AB R153, R31, R28 ;  /* 0x0000001c1f99723e */ /* 0x000fe200000000ff */
[----:B------:R-:W-:Y:S01]  /*6b90*/  UMOV UR22, UR4 ;  /* 0x0000000400167c82 */ /* 0x000fe20008000000 */
[----:B------:R-:W-:-:S02]  /*6ba0*/  F2FP.F16.F32.PACK_AB R154, R49, R154 ;  /* 0x0000009a319a723e */ /* 0x000fc400000000ff */
[----:B------:R-:W2:Y:S01]  /*6bb0*/  MUFU.EX2 R33, R33 ;  /* 0x0000002100217308 */ /* 0x000ea20000000800 */
[----:B-1----:R-:W-:Y:S01]  /*6bc0*/  FADD.FTZ R10, R30, R45 ;  /* 0x0000002d1e0a7221 */ /* 0x002fe20000010000 */
[----:B------:R-:W-:-:S06]  /*6bd0*/  F2FP.F16.F32.PACK_AB R160, R14, R13 ;  /* 0x0000000d0ea0723e */ /* 0x000fcc00000000ff */
[----:B------:R-:W0:Y:S01]  /*6be0*/  MUFU.EX2 R34, R34 ;  /* 0x0000002200227308 */ /* 0x000e220000000800 */
[C---:B---3--:R-:W-:Y:S01]  /*6bf0*/  FADD.FTZ R10, R155.reuse, R10 ;  /* 0x0000000a9b0a7221 */ /* 0x048fe20000010000 */
[----:B------:R-:W-:Y:S01]  /*6c00*/  F2FP.F16.F32.PACK_AB R155, R155, R30 ;  /* 0x0000001e9b9b723e */ /* 0x000fe200000000ff */
[----:B------:R-:W-:Y:S06]  /*6c10*/  BAR.SYNC.DEFER_BLOCKING 0xf, 0x100 ;  /* 0x03c4000000007b1d */ /* 0x000fec0000010000 */
[----:B------:R-:W1:Y:S01]  /*6c20*/  MUFU.EX2 R35, R35 ;  /* 0x0000002300237308 */ /* 0x000e620000000800 */
[----:B--2---:R-:W-:-:S07]  /*6c30*/  FADD.FTZ R5, R33, R10 ;  /* 0x0000000a21057221 */ /* 0x004fce0000010000 */
[----:B------:R-:W2:Y:S01]  /*6c40*/  MUFU.EX2 R36, R36 ;  /* 0x0000002400247308 */ /* 0x000ea20000000800 */
[C---:B0-----:R-:W-:Y:S01]  /*6c50*/  FADD.FTZ R10, R34.reuse, R5 ;  /* 0x00000005220a7221 */ /* 0x041fe20000010000 */
[----:B------:R-:W-:Y:S01]  /*6c60*/  FADD.FTZ R5, R11, R6 ;  /* 0x000000060b057221 */ /* 0x000fe20000010000 */
[----:B------:R-:W-:-:S05]  /*6c70*/  F2FP.F16.F32.PACK_AB R157, R34, R33 ;  /* 0x00000021229d723e */ /* 0x000fca00000000ff */
[----:B------:R-:W0:Y:S01]  /*6c80*/  MUFU.EX2 R37, R37 ;  /* 0x0000002500257308 */ /* 0x000e220000000800 */
[----:B-1----:R-:W-:Y:S01]  /*6c90*/  FADD.FTZ R27, R35, R10 ;  /* 0x0000000a231b7221 */ /* 0x002fe20000010000 */
[----:B------:R-:W-:Y:S01]  /*6ca0*/  FADD.FTZ R10, R12, R5 ;  /* 0x000000050c0a7221 */ /* 0x000fe20000010000 */
[----:B------:R1:W-:Y:S03]  /*6cb0*/  STSM.16.M88.4 [R184+0x36400], R152 ;  /* 0x03640098b8007844 */ /* 0x0003e60000000200 */
[----:B------:R-:W-:Y:S02]  /*6cc0*/  FADD.FTZ R5, R13, R10 ;  /* 0x0000000a0d057221 */ /* 0x000fe40000010000 */
[----:B------:R-:W3:Y:S01]  /*6cd0*/  MUFU.EX2 R38, R38 ;  /* 0x0000002600267308 */ /* 0x000ee20000000800 */
[----:B--2---:R-:W-:Y:S01]  /*6ce0*/  FADD.FTZ R32, R36, R27 ;  /* 0x0000001b24207221 */ /* 0x004fe20000010000 */
[----:B------:R-:W-:Y:S01]  /*6cf0*/  FADD.FTZ R10, R14, R5 ;  /* 0x000000050e0a7221 */ /* 0x000fe20000010000 */
[----:B------:R-:W-:-:S03]  /*6d00*/  F2FP.F16.F32.PACK_AB R159, R36, R35 ;  /* 0x00000023249f723e */ /* 0x000fc600000000ff */
[----:B------:R-:W-:Y:S02]  /*6d10*/  FADD.FTZ R5, R15, R10 ;  /* 0x0000000a0f057221 */ /* 0x000fe40000010000 */
[----:B------:R-:W2:Y:S01]  /*6d20*/  MUFU.EX2 R39, R39 ;  /* 0x0000002700277308 */ /* 0x000ea20000000800 */
[----:B0-----:R-:W-:Y:S01]  /*6d30*/  FADD.FTZ R27, R37, R32 ;  /* 0x00000020251b7221 */ /* 0x001fe20000010000 */
[C---:B------:R-:W-:Y:S01]  /*6d40*/  FADD.FTZ R10, R162.reuse, R5 ;  /* 0x00000005a20a7221 */ /* 0x040fe20000010000 */
[----:B------:R-:W-:Y:S01]  /*6d50*/  F2FP.F16.F32.PACK_AB R162, R162, R15 ;  /* 0x0000000fa2a2723e */ /* 0x000fe200000000ff */
[----:B------:R1:W-:Y:S04]  /*6d60*/  STSM.16.M88.4 [R189], R156 ;  /* 0x0000009cbd007844 */ /* 0x0003e80000000200 */
[----:B------:R-:W0:Y:S01]  /*6d70*/  MUFU.EX2 R40, R40 ;  /* 0x0000002800287308 */ /* 0x000e220000000800 */
[C---:B---3--:R-:W-:Y:S01]  /*6d80*/  FADD.FTZ R28, R38.reuse, R27 ;  /* 0x0000001b261c7221 */ /* 0x048fe20000010000 */
[----:B------:R-:W-:-:S06]  /*6d90*/  F2FP.F16.F32.PACK_AB R161, R38, R37 ;  /* 0x0000002526a1723e */ /* 0x000fcc00000000ff */
[----:B------:R-:W3:Y:S01]  /*6da0*/  MUFU.EX2 R41, R41 ;  /* 0x0000002900297308 */ /* 0x000ee20000000800 */
[----:B--2---:R-:W-:-:S07]  /*6db0*/  FADD.FTZ R27, R39, R28 ;  /* 0x0000001c271b7221 */ /* 0x004fce0000010000 */
[----:B------:R-:W2:Y:S01]  /*6dc0*/  MUFU.EX2 R25, R25 ;  /* 0x0000001900197308 */ /* 0x000ea20000000800 */
[C---:B0-----:R-:W-:Y:S01]  /*6dd0*/  FADD.FTZ R12, R40.reuse, R27 ;  /* 0x0000001b280c7221 */ /* 0x041fe20000010000 */
[----:B------:R-:W-:-:S05]  /*6de0*/  F2FP.F16.F32.PACK_AB R163, R40, R39 ;  /* 0x0000002728a3723e */ /* 0x000fca00000000ff */
[----:B------:R1:W-:Y:S01]  /*6df0*/  STSM.16.M88.4 [R187], R160 ;  /* 0x000000a0bb007844 */ /* 0x0003e20000000200 */
[----:B------:R-:W0:Y:S01]  /*6e00*/  MUFU.EX2 R6, R29 ;  /* 0x0000001d00067308 */ /* 0x000e220000000800 */
[----:B---3--:R-:W-:-:S07]  /*6e10*/  FADD.FTZ R11, R41, R12 ;  /* 0x0000000c290b7221 */ /* 0x008fce0000010000 */
[----:B------:R-:W3:Y:S01]  /*6e20*/  MUFU.EX2 R26, R26 ;  /* 0x0000001a001a7308 */ /* 0x000ee20000000800 */
[----:B--2---:R-:W-:-:S07]  /*6e30*/  FADD.FTZ R5, R25, R10 ;  /* 0x0000000a19057221 */ /* 0x004fce0000010000 */
[----:B------:R-:W2:Y:S01]  /*6e40*/  MUFU.EX2 R42, R42 ;  /* 0x0000002a002a7308 */ /* 0x000ea20000000800 */
[C---:B0-----:R-:W-:Y:S01]  /*6e50*/  FADD.FTZ R11, R6.reuse, R11 ;  /* 0x0000000b060b7221 */ /* 0x041fe20000010000 */
[----:B------:R-:W-:-:S06]  /*6e60*/  F2FP.F16.F32.PACK_AB R165, R6, R41 ;  /* 0x0000002906a5723e */ /* 0x000fcc00000000ff */
[----:B------:R-:W0:Y:S01]  /*6e70*/  MUFU.EX2 R24, R24 ;  /* 0x0000001800187308 */ /* 0x000e220000000800 */
[C---:B---3--:R-:W-:Y:S01]  /*6e80*/  FADD.FTZ R5, R26.reuse, R5 ;  /* 0x000000051a057221 */ /* 0x048fe20000010000 */
[----:B------:R-:W-:-:S06]  /*6e90*/  F2FP.F16.F32.PACK_AB R164, R26, R25 ;  /* 0x000000191aa4723e */ /* 0x000fcc00000000ff */
[----:B------:R-:W3:Y:S01]  /*6ea0*/  MUFU.EX2 R167, R20 ;  /* 0x0000001400a77308 */ /* 0x000ee20000000800 */
[----:B--2---:R-:W-:-:S07]  /*6eb0*/  FADD.FTZ R12, R42, R11 ;  /* 0x0000000b2a0c7221 */ /* 0x004fce0000010000 */
[----:B------:R-:W2:Y:S01]  /*6ec0*/  MUFU.EX2 R21, R21 ;  /* 0x0000001500157308 */ /* 0x000ea20000000800 */
[----:B0-----:R-:W-:Y:S01]  /*6ed0*/  FADD.FTZ R10, R24, R5 ;  /* 0x00000005180a7221 */ /* 0x001fe20000010000 */
[C---:B---3--:R-:W-:Y:S01]  /*6ee0*/  FADD.FTZ R5, R167.reuse, R12 ;  /* 0x0000000ca7057221 */ /* 0x048fe20000010000 */
[----:B------:R-:W-:Y:S02]  /*6ef0*/  F2FP.F16.F32.PACK_AB R167, R167, R42 ;  /* 0x0000002aa7a7723e */ /* 0x000fe400000000ff */
[C---:B--2---:R-:W-:Y:S01]  /*6f00*/  F2FP.F16.F32.PACK_AB R166, R21.reuse, R24 ;  /* 0x0000001815a6723e */ /* 0x044fe200000000ff */
[----:B------:R-:W-:-:S04]  /*6f10*/  FADD.FTZ R6, R21, R10 ;  /* 0x0000000a15067221 */ /* 0x000fc80000010000 */
[----:B------:R1:W-:Y:S01]  /*6f20*/  STSM.16.M88.4 [R188], R164 ;  /* 0x000000a4bc007844 */ /* 0x0003e20000000200 */
[----:B------:R-:W-:-:S06]  /*6f30*/  WARPGROUP.ARRIVE ;  /* 0x00000000000079c5 */ /* 0x000fcc0000000000 */
        /* <DEDUP_REMOVED lines=24> */
.L_x_8341:
[----:B------:R-:W-:Y:S01]  /*70c0*/  VIADD R9, R9, 0x38860 ;  /* 0x0003886009097836 */ /* 0x000fe20000000000 */
[----:B------:R-:W0:Y:S01]  /*70d0*/  @P5 LDC R10, c[0x0][0x44c] ;  /* 0x00011300ff0a5b82 */ /* 0x000e220000000800 */
[----:B------:R-:W-:Y:S02]  /*70e0*/  IMAD.U32 R11, RZ, RZ, UR39 ;  /* 0x00000027ff0b7e24 */ /* 0x000fe4000f8e00ff */
[----:B------:R-:W-:Y:S01]  /*70f0*/  VIADD R168, R168, 0xfffffffe ;  /* 0xfffffffea8a87836 */ /* 0x000fe20000000000 */
[----:B------:R-:W-:-:S04]  /*7100*/  PRMT R9, R169, 0x654, R9 ;  /* 0x00000654a9097816 */ /* 0x000fc80000000009 */
[----:B------:R1:W-:Y:S01]  /*7110*/  SYNCS.ARRIVE.TRANS64.RED.A1T0 RZ, [R9+URZ], RZ ;  /* 0x000000ff09ff79a7 */ /* 0x0003e2000810043f */
[----:B------:R-:W-:Y:S01]  /*7120*/  R2UR UR7, R168 ;  /* 0x00000000a80772ca */ /* 0x000fe200000e0000 */
[----:B-1----:R-:W1:Y:S01]  /*7130*/  @P5 LDC R9, c[0x0][0x450] ;  /* 0x00011400ff095b82 */ /* 0x002e620000000800 */
[----:B0-----:R-:W-:-:S05]  /*7140*/  @P5 IMAD.HI.U32 R10, R10, UR39, RZ ;  /* 0x000000270a0a5c27 */ /* 0x001fca000f8e00ff */
[----:B-1----:R-:W-:-:S04]  /*7150*/  @P5 SHF.R.U32.HI R11, RZ, R9, R10 ;  /* 0x00000009ff0b5219 */ /* 0x002fc8000001160a */
[----:B------:R-:W-:-:S04]  /*7160*/  IADD3 R11, R11, R186, -R185 ;  /* 0x000000ba0b0b7210 */ /* 0x000fc80007ffe8b9 */
[C---:B------:R-:W-:Y:S02]  /*7170*/  R2UR UR4, R11.reuse ;  /* 0x000000000b0472ca */ /* 0x040fe400000e0000 */
[----:B------:R-:W-:-:S11]  /*7180*/  R2UR UR5, R11 ;  /* 0x000000000b0572ca */ /* 0x000fd600000e0000 */
        /* <DEDUP_REMOVED lines=9> */
[----:B------:R-:W-:Y:S01]  /*7220*/  ULDC UR4, c[0x0][0xad0] ;  /* 0x0002b40000047ab9 */ /* 0x000fe20000000800 */
[----:B------:R-:W-:Y:S01]  /*7230*/  IMAD.MOV.U32 R11, RZ, RZ, R7 ;  /* 0x000000ffff0b7224 */ /* 0x000fe200078e0007 */
[----:B------:R-:W-:Y:S01]  /*7240*/  ULDC UR5, c[0x0][0xa80] ;  /* 0x0002a00000057ab9 */ /* 0x000fe20000000800 */
[----:B------:R-:W-:-:S07]  /*7250*/  IMAD.MOV.U32 R10, RZ, RZ, R2 ;  /* 0x000000ffff0a7224 */ /* 0x000fce00078e0002 */
.L_x_8353:
[----:B------:R-:W-:-:S05]  /*7260*/  VIADD R2, R10, 0x1 ;  /* 0x000000010a027836 */ /* 0x000fca0000000000 */
[----:B------:R-:W-:-:S04]  /*7270*/  ISETP.NE.AND P1, PT, R2, 0x2, PT ;  /* 0x000000020200780c */ /* 0x000fc80003f25270 */
[----:B------:R-:W-:Y:S02]  /*7280*/  SEL R7, RZ, 0x1, P1 ;  /* 0x00000001ff077807 */ /* 0x000fe40000800000 */
[----:B------:R-:W-:Y:S02]  /*7290*/  SEL R2, R2, RZ, P1 ;  /* 0x000000ff02027207 */ /* 0x000fe40000800000 */
[----:B------:R-:W-:-:S13]  /*72a0*/  R2UR UR10, R7 ;  /* 0x00000000070a72ca */ /* 0x000fda00000e0000 */
[----:B------:R-:W-:Y:S01]  /*72b0*/  ULOP3.LUT UR37, UR37, UR10, URZ, 0x3c, !UPT ;  /* 0x0000000a25257292 */ /* 0x000fe2000f8e3c3f */
[----:B0-----:R-:W-:Y:S11]  /*72c0*/  @!P0 BRA `(.L_x_8343) ;  /* 0x0000000000048947 */ /* 0x001ff60003800000 */
[----:B------:R-:W-:Y:S01]  /*72d0*/  BPT.TRAP 0x1 ;  /* 0x000000040000795c */ /* 0x000fe20000300000 */
.L_x_8343:
[----:B------:R-:W-:Y:S02]  /*72e0*/  IMAD.U32 R7, RZ, RZ, UR37 ;  /* 0x00000025ff077e24 */ /* 0x000fe4000f8e00ff */
[----:B------:R-:W-:-:S03]  /*72f0*/  IMAD R9, R2, 0x8, R17 ;  /* 0x0000000802097824 */ /* 0x000fc600078e0211 */
[----:B------:R-:W-:-:S04]  /*7300*/  SHF.L.U32 R7, R7, 0x1f, RZ ;  /* 0x0000001f07077819 */ /* 0x000fc800000006ff */
[----:B------:R0:W1:Y:S01]  /*7310*/  SYNCS.PHASECHK.TRANS64.TRYWAIT P1, [R9+URZ+0x38830], R7 ;  /* 0x03883007090075a7 */ /* 0x000062000802017f */
[----:B------:R-:W-:Y:S05]  /*7320*/  @!P0 BRA `(.L_x_8344) ;  /* 0x0000000000048947 */ /* 0x000fea0003800000 */
[----:B------:R-:W-:Y:S01]  /*7330*/  BPT.TRAP 0x1 ;  /* 0x000000040000795c */ /* 0x000fe20000300000 */
.L_x_8344:
[----:B------:R-:W-:Y:S01]  /*7340*/  IMAD R8, R2, 0x200, R4 ;  /* 0x0000020002087824 */ /* 0x000fe200078e0204 */
[----:B-1----:R-:W-:Y:S06]  /*7350*/  @P1 BRA `(.L_x_8345) ;  /* 0x0000000000081947 */ /* 0x002fec0003800000 */
[----:B------:R-:W1:Y:S02]  /*7360*/  SYNCS.PHASECHK.TRANS64.TRYWAIT P1, [R9+URZ+0x38830], R7 ;  /* 0x03883007090075a7 */ /* 0x000e64000802017f */
[----:B-1----:R-:W-:Y:S05]  /*7370*/  @!P1 BRA `(.L_x_8346) ;  /* 0x0000012c00749947 */ /* 0x002fea0003800000 */
.L_x_8345:
[----:B------:R-:W-:Y:S01]  /*7380*/  R2UR UR10, R8 ;  /* 0x00000000080a72ca */ /* 0x000fe200000e0000 */
[----:B------:R-:W-:Y:S01]  /*7390*/  WARPGROUP.ARRIVE ;  /* 0x00000000000079c5 */ /* 0x000fe20000000000 */
[----:B------:R-:W-:Y:S01]  /*73a0*/  UMOV UR11, 0x40000040 ;  /* 0x40000040000b7882 */ /* 0x000fe20000000000 */
[----:B------:R-:W-:Y:S01]  /*73b0*/  UMOV UR15, 0x40000040 ;  /* 0x40000040000f7882 */ /* 0x000fe20000000000 */
[----:B------:R-:W-:Y:S01]  /*73c0*/  UMOV UR19, 0x40000040 ;  /* 0x4000004000137882 */ /* 0x000fe20000000000 */
[----:B------:R-:W-:-:S08]  /*73d0*/  UMOV UR23, 0x40000040 ;  /* 0x4000004000177882 */ /* 0x000fd00000000000 */
[----:B------:R-:W-:Y:S01]  /*73e0*/  HGMMA.64x64x16.F32 R152, gdesc[UR8], RZ, !UPT, gsb0 ;  /* 0x00e00000089879f0 */ /* 0x000fe2000c0008ff */
[----:B------:R-:W-:Y:S02]  /*73f0*/  UIADD3 UR14, UR10, 0x2, URZ ;  /* 0x000000020a0e7890 */ /* 0x000fe4000fffe03f */
[----:B------:R-:W-:Y:S02]  /*7400*/  UIADD3 UR18, UR10, 0x4, URZ ;  /* 0x000000040a127890 */ /* 0x000fe4000fffe03f */
[----:B------:R-:W-:Y:S01]  /*7410*/  UIADD3 UR22, UR10, 0x6, URZ ;  /* 0x000000060a167890 */ /* 0x000fe2000fffe03f */
        /* <DEDUP_REMOVED lines=12> */
.L_x_8347:
[----:B------:R2:W3:Y:S01]  /*74e0*/  SYNCS.PHASECHK.TRANS64.TRYWAIT P1, [R9+URZ+0x38850], R7 ;  /* 0x03885007090075a7 */ /* 0x0004e2000802017f */
[----:B------:R-:W-:Y:S05]  /*74f0*/  @!P0 BRA `(.L_x_8348) ;  /* 0x0000000000048947 */ /* 0x000fea0003800000 */
[----:B------:R-:W-:Y:S01]  /*7500*/  BPT.TRAP 0x1 ;  /* 0x000000040000795c */ /* 0x000fe20000300000 */
.L_x_8348:
[----:B---3--:R-:W-:Y:S05]  /*7510*/  @P1 BRA `(.L_x_8349) ;  /* 0x0000000000081947 */ /* 0x008fea0003800000 */
[----:B------:R-:W3:Y:S02]  /*7520*/  SYNCS.PHASECHK.TRANS64.TRYWAIT P1, [R9+URZ+0x38850], R7 ;  /* 0x03885007090075a7 */ /* 0x000ee4000802017f */
[----:B---3--:R-:W-:Y:S05]  /*7530*/  @!P1 BRA `(.L_x_8350) ;  /* 0x0000012c00189947 */ /* 0x008fea0003800000 */
.L_x_8349:
[----:B0123--:R-:W-:Y:S01]  /*7540*/  IMAD R7, R2, 0x1000, R0 ;  /* 0x0000100002077824 */ /* 0x00ffe200078e0200 */
[----:B------:R-:W-:Y:S01]  /*7550*/  WARPGROUP.ARRIVE ;  /* 0x00000000000079c5 */ /* 0x000fe20000000000 */
[----:B------:R-:W-:Y:S01]  /*7560*/  UMOV UR27, 0x40000040 ;  /* 0x40000040001b7882 */ /* 0x000fe20000000000 */
[----:B------:R-:W-:Y:S01]  /*7570*/  VIADD R8, R3, 0x2 ;  /* 0x0000000203087836 */ /* 0x000fe20000000000 */
[----:B------:R-:W-:Y:S01]  /*7580*/  UMOV UR29, 0x40000040 ;  /* 0x40000040001d7882 */ /* 0x000fe20000000000 */
[C---:B------:R-:W-:Y:S01]  /*7590*/  R2UR UR26, R7.reuse ;  /* 0x00000000071a72ca */ /* 0x040fe200000e0000 */
[----:B------:R-:W-:Y:S01]  /*75a0*/  UMOV UR31, 0x40000040 ;  /* 0x40000040001f7882 */ /* 0x000fe20000000000 */
[----:B------:R-:W0:Y:S01]  /*75b0*/  S2R R13, SR_TID.X ;  /* 0x00000000000d7919 */ /* 0x000e220000002100 */
[----:B------:R-:W-:Y:S01]  /*75c0*/  R2UR UR28, R8 ;  /* 0x00000000081c72ca */ /* 0x000fe200000e0000 */
[C---:B------:R-:W-:Y:S02]  /*75d0*/  VIADD R8, R7.reuse, 0x2 ;  /* 0x0000000207087836 */ /* 0x040fe40000000000 */
[----:B------:R-:W-:-:S02]  /*75e0*/  VIADD R20, R7, 0x800 ;  /* 0x0000080007147836 */ /* 0x000fc40000000000 */
[----:B------:R-:W-:Y:S01]  /*75f0*/  IMAD.MOV.U32 R15, RZ, RZ, 0x4 ;  /* 0x00000004ff0f7424 */ /* 0x000fe200078e00ff */
[----:B------:R-:W-:Y:S01]  /*7600*/  R2UR UR30, R8 ;  /* 0x00000000081e72ca */ /* 0x000fe200000e0000 */
[----:B------:R-:W-:-:S03]  /*7610*/  VIADD R8, R3, 0x4 ;  /* 0x0000000403087836 */ /* 0x000fc60000000000 */
[----:B------:R-:W-:Y:S01]  /*7620*/  HGMMA.64x64x16.F32 R152, gdesc[UR24], R152, gsb0 ;  /* 0x00e00000189879f0 */ /* 0x000fe20008000898 */
[----:B0-----:R-:W-:Y:S02]  /*7630*/  SHF.R.U32.HI R13, RZ, 0x7, R13 ;  /* 0x00000007ff0d7819 */ /* 0x001fe4000001160d */
[----:B------:R-:W-:Y:S02]  /*7640*/  WARPGROUP.DEPBAR.LE gsb0, 0x0 ;  /* 0x00008000000079c5 */ /* 0x000fe40000010000 */
[----:B------:R-:W-:-:S06]  /*7650*/  WARPGROUP.ARRIVE ;  /* 0x00000000000079c5 */ /* 0x000fcc0000000000 */
[----:B------:R-:W-:Y:S01]  /*7660*/  HGMMA.64x64x16.F32 R152, gdesc[UR28], R152, gsb0 ;  /* 0x00e000001c9879f0 */ /* 0x000fe20008000898 */
[----:B------:R-:W-:Y:S01]  /*7670*/  R2UR UR28, R8 ;  /* 0x00000000081c72ca */ /* 0x000fe200000e0000 */
[----:B------:R-:W-:Y:S01]  /*7680*/  VIADD R8, R7, 0x4 ;  /* 0x0000000407087836 */ /* 0x000fe20000000000 */
[----:B------:R-:W-:Y:S01]  /*7690*/  UMOV UR29, 0x40000040 ;  /* 0x40000040001d7882 */ /* 0x000fe20000000000 */
[----:B------:R-:W-:-:S03]  /*76a0*/  UMOV UR31, 0x40000040 ;  /* 0x40000040001f7882 */ /* 0x000fc60000000000 */
[----:B------:R-:W-:Y:S01]  /*76b0*/  R2UR UR30, R8 ;  /* 0x00000000081e72ca */ /* 0x000fe200000e0000 */
[----:B------:R-:W-:Y:S01]  /*76c0*/  VIADD R8, R3, 0x6 ;  /* 0x0000000603087836 */ /* 0x000fe20000000000 */
[----:B------:R-:W-:Y:S02]  /*76d0*/  WARPGROUP.DEPBAR.LE gsb0, 0x0 ;  /* 0x00008000000079c5 */ /* 0x000fe40000010000 */
[----:B------:R-:W-:-:S09]  /*76e0*/  WARPGROUP.ARRIVE ;  /* 0x00000000000079c5 */ /* 0x000fd20000000000 */
        /* <DEDUP_REMOVED lines=113> */
[----:B------:R-:W-:Y:S02]  /*7e00*/  R2UR UR30, R8 ;  /* 0x00000000081e72ca */ /* 0x000fe400000e0000 */
[----:B------:R0:W1:Y:S02]  /*7e10*/  SHFL.IDX PT, R8, R13, RZ, 0x1f ;  /* 0x00001fff0d087589 */ /* 0x00006400000e0000 */
[----:B0-----:R-:W-:Y:S01]  /*7e20*/  VIADD R13, R3, 0x800 ;  /* 0x00000800030d7836 */ /* 0x001fe20000000000 */
[----:B-1----:R-:W-:-:S04]  /*7e30*/  ISETP.GT.AND P1, PT, R8, 0x7f, PT ;  /* 0x0000007f0800780c */ /* 0x002fc80003f24270 */
[----:B------:R-:W-:-:S05]  /*7e40*/  SEL R14, RZ, 0x2, !P1 ;  /* 0x00000002ff0e7807 */ /* 0x000fca0004800000 */
[----:B------:R-:W-:Y:S01]  /*7e50*/  IMAD.IADD R8, R13, 0x1, R14 ;  /* 0x000000010d087824 */ /* 0x000fe200078e020e */
[----:B------:R-:W-:Y:S02]  /*7e60*/  WARPGROUP.DEPBAR.LE gsb0, 0x0 ;  /* 0x00008000000079c5 */ /* 0x000fe40000010000 */
[----:B------:R-:W-:-:S06]  /*7e70*/  WARPGROUP.ARRIVE ;  /* 0x00000000000079c5 */ /* 0x000fcc0000000000 */
[----:B------:R-:W-:Y:S01]  /*7e80*/  HGMMA.64x64x16.F32 R152, gdesc[UR28], R152, gsb0 ;  /* 0x00e000001c9879f0 */ /* 0x000fe20008000898 */
[----:B------:R-:W-:Y:S01]  /*7e90*/  R2UR UR28, R8 ;  /* 0x00000000081c72ca */ /* 0x000fe200000e0000 */
[----:B------:R-:W-:Y:S01]  /*7ea0*/  IMAD.IADD R8, R14, 0x1, R20 ;  /* 0x000000010e087824 */ /* 0x000fe200078e0214 */
[----:B------:R-:W-:Y:S01]  /*7eb0*/  UMOV UR29, 0x40000040 ;  /* 0x40000040001d7882 */ /* 0x000fe20000000000 */
[----:B------:R-:W-:-:S03]  /*7ec0*/  UMOV UR31, 0x40000040 ;  /* 0x40000040001f7882 */ /* 0x000fc60000000000 */
[----:B------:R-:W-:Y:S02]  /*7ed0*/  R2UR UR30, R8 ;  /* 0x00000000081e72ca */ /* 0x000fe400000e0000 */
[C---:B------:R-:W-:Y:S02]  /*7ee0*/  SEL R8, R15.reuse, 0x2, P1 ;  /* 0x000000020f087807 */ /* 0x040fe40000800000 */
[----:B------:R-:W-:-:S03]  /*7ef0*/  SEL R15, R15, 0x6, !P1 ;  /* 0x000000060f0f7807 */ /* 0x000fc60004800000 */
[C---:B------:R-:W-:Y:S02]  /*7f00*/  IMAD.IADD R21, R13.reuse, 0x1, R8 ;  /* 0x000000010d157824 */ /* 0x040fe400078e0208 */
[----:B------:R-:W-:Y:S01]  /*7f10*/  IMAD.IADD R13, R13, 0x1, R15 ;  /* 0x000000010d0d7824 */ /* 0x000fe200078e020f */
[----:B------:R-:W-:Y:S02]  /*7f20*/  WARPGROUP.DEPBAR.LE gsb0, 0x0 ;  /* 0x00008000000079c5 */ /* 0x000fe40000010000 */
[----:B------:R-:W-:-:S06]  /*7f30*/  WARPGROUP.ARRIVE ;  /* 0x00000000000079c5 */ /* 0x000fcc0000000000 */
[----:B------:R-:W-:Y:S01]  /*7f40*/  HGMMA.64x64x16.F32 R152, gdesc[UR28], R152, gsb0 ;  /* 0x00e000001c9879f0 */ /* 0x000fe20008000898 */
[----:B------:R-:W-:Y:S01]  /*7f50*/  R2UR UR28, R21 ;  /* 0x00000000151c72ca */ /* 0x000fe200000e0000 */
[C---:B------:R-:W-:Y:S01]  /*7f60*/  IMAD.IADD R21, R20.reuse, 0x1, R8 ;  /* 0x0000000114157824 */ /* 0x040fe200078e0208 */
[----:B------:R-:W-:Y:S01]  /*7f70*/  UMOV UR29, 0x40000040 ;  /* 0x40000040001d7882 */ /* 0x000fe20000000000 */
[----:B------:R-:W-:Y:S01]  /*7f80*/  UMOV UR31, 0x40000040 ;  /* 0x40000040001f7882 */ /* 0x000fe20000000000 */
[----:B------:R-:W-:Y:S02]  /*7f90*/  IMAD.IADD R20, R20, 0x1, R15 ;  /* 0x0000000114147824 */ /* 0x000fe400078e020f */
[----:B------:R-:W-:Y:S01]  /*7fa0*/  R2UR UR30, R21 ;  /* 0x00000000151e72ca */ /* 0x000fe200000e0000 */
[----:B------:R-:W-:Y:S02]  /*7fb0*/  WARPGROUP.DEPBAR.LE gsb0, 0x0 ;  /* 0x00008000000079c5 */ /* 0x000fe40000010000 */
[----:B------:R-:W-:-:S10]  /*7fc0*/  WARPGROUP.ARRIVE ;  /* 0x00000000000079c5 */ /* 0x000fd40000000000 */
        /* <DEDUP_REMOVED lines=26> */
[----:B------:R-:W-:Y:S01]  /*8170*/  VIADD R20, R7, 0xa00 ;  /* 0x00000a0007147836 */ /* 0x000fe20000000000 */
[----:B------:R-:W-:Y:S01]  /*8180*/  UMOV UR29, 0x40000040 ;  /* 0x40000040001d7882 */ /* 0x000fe20000000000 */
[----:B------:R-:W-:Y:S02]  /*8190*/  UMOV UR31, 0x40000040 ;  /* 0x40000040001f7882 */ /* 0x000fe40000000000 */
[----:B------:R-:W-:-:S05]  /*81a0*/  IMAD.IADD R21, R14, 0x1, R20 ;  /* 0x000000010e157824 */ /* 0x000fca00078e0214 */
[----:B------:R-:W-:Y:S01]  /*81b0*/  R2UR UR30, R21 ;  /* 0x00000000151e72ca */ /* 0x000fe200000e0000 */
[C---:B------:R-:W-:Y:S02]  /*81c0*/  IMAD.IADD R21, R13.reuse, 0x1, R8 ;  /* 0x000000010d157824 */ /* 0x040fe400078e0208 */
[----:B------:R-:W-:Y:S01]  /*81d0*/  IMAD.IADD R13, R13, 0x1, R15 ;  /* 0x000000010d0d7824 */ /* 0x000fe200078e020f */
[----:B------:R-:W-:Y:S02]  /*81e0*/  WARPGROUP.DEPBAR.LE gsb0, 0x0 ;  /* 0x00008000000079c5 */ /* 0x000fe40000010000 */
[----:B------:R-:W-:-:S07]  /*81f0*/  WARPGROUP.ARRIVE ;  /* 0x00000000000079c5 */ /* 0x000fce0000000000 */
[----:B------:R-:W-:Y:S01]  /*8200*/  HGMMA.64x64x16.F32 R152, gdesc[UR28], R152, gsb0 ;  /* 0x00e000001c9879f0 */ /* 0x000fe20008000898 */
[----:B------:R-:W-:Y:S01]  /*8210*/  R2UR UR28, R21 ;  /* 0x00000000151c72ca */ /* 0x000fe200000e0000 */
[--C-:B------:R-:W-:Y:S01]  /*8220*/  IMAD.IADD R21, R8, 0x1, R20.reuse ;  /* 0x0000000108157824 */ /* 0x100fe200078e0214 */
        /* <DEDUP_REMOVED lines=82> */
[--C-:B------:R-:W-:Y:S02]  /*8750*/  IMAD.IADD R8, R8, 0x1, R20.reuse ;  /* 0x0000000108087824 */ /* 0x100fe400078e0214 */
        /* <DEDUP_REMOVED lines=37> */
.L_x_8351:
[----:B------:R-:W0:Y:S01]  /*89b0*/  LDC R7, c[0x0][0x448] ;  /* 0x00011200ff077b82 */ /* 0x000e220000000800 */
[----:B------:R-:W-:Y:S01]  /*89c0*/  VIADD R8, R191, UR39 ;  /* 0x00000027bf087c36 */ /* 0x000fe20008000000 */
[----:B------:R-:W-:Y:S01]  /*89d0*/  UMOV UR10, 0xffffffc0 ;  /* 0xffffffc0000a7882 */ /* 0x000fe20000000000 */
[----:B------:R-:W-:Y:S01]  /*89e0*/  FMUL.FTZ R14, R152, UR4 ;  /* 0x00000004980e7c20 */ /* 0x000fe20008410000 */
[----:B------:R-:W-:Y:S01]  /*89f0*/  UIMAD UR10, UR7, UR10, 0x1 ;  /* 0x00000001070a74a4 */ /* 0x000fe2000f8e020a */
        /* <DEDUP_REMOVED lines=19> */
[----:B0-----:R-:W-:Y:S01]  /*8b30*/  ISETP.NE.AND P1, PT, R7, 0x1, PT ;  /* 0x000000010700780c */ /* 0x001fe20003f25270 */
        /* <DEDUP_REMOVED lines=8> */
[----:B------:R-:W-:Y:S01]  /*8bc0*/  MUFU.TANH R152, R152 ;  /* 0x0000009800987308 */ /* 0x000fe20000002400 */
[----:B------:R-:W-:-:S03]  /*8bd0*/  UMOV UR15, 0x40000040 ;  /* 0x40000040000f7882 */ /* 0x000fc60000000000 */
[----:B------:R-:W3:Y:S04]  /*8be0*/  @P1 LDC R13, c[0x0][0x44c] ;  /* 0x00011300ff0d1b82 */ /* 0x000ee80000000800 */
[----:B------:R-:W-:Y:S04]  /*8bf0*/  MUFU.TANH R161, R161 ;  /* 0x000000a100a17308 */ /* 0x000fe80000002400 */
[----:B------:R-:W4:Y:S04]  /*8c00*/  @P1 LDC R7, c[0x0][0x450] ;  /* 0x00011400ff071b82 */ /* 0x000f280000000800 */
[----:B------:R-:W-:Y:S08]  /*8c10*/  MUFU.TANH R155, R155 ;  /* 0x0000009b009b7308 */ /* 0x000ff00000002400 */
[----:B------:R-:W-:Y:S01]  /*8c20*/  MUFU.TANH R158, R158 ;  /* 0x0000009e009e7308 */ /* 0x000fe20000002400 */
[----:B---3--:R-:W-:-:S07]  /*8c30*/  @P1 IMAD.HI.U32 R13, R8, R13, RZ ;  /* 0x0000000d080d1227 */ /* 0x008fce00078e00ff */
[----:B------:R-:W-:Y:S01]  /*8c40*/  MUFU.TANH R21, R21 ;  /* 0x0000001500157308 */ /* 0x000fe20000002400 */
[----:B----4-:R-:W-:Y:S01]  /*8c50*/  @P1 SHF.R.U32.HI R8, RZ, R7, R13 ;  /* 0x00000007ff081219 */ /* 0x010fe2000001160d */
[----:B------:R-:W-:Y:S01]  /*8c60*/  FMUL.FTZ R13, R153, UR4 ;  /* 0x00000004990d7c20 */ /* 0x000fe20008410000 */
[----:B------:R-:W-:Y:S01]  /*8c70*/  FMUL.FTZ R7, R154, UR4 ;  /* 0x000000049a077c20 */ /* 0x000fe20008410000 */
[----:B------:R-:W-:-:S04]  /*8c80*/  IADD3 R154, R186, UR10, -R190 ;  /* 0x0000000aba9a7c10 */ /* 0x000fc8000fffe8be */
[----:B------:R-:W-:Y:S01]  /*8c90*/  MUFU.TANH R159, R159 ;  /* 0x0000009f009f7308 */ /* 0x000fe20000002400 */
[----:B------:R-:W3:Y:S01]  /*8ca0*/  SHFL.IDX PT, R153, R8, RZ, 0x1c1f ;  /* 0x001c1fff08997589 */ /* 0x000ee200000e0000 */
[----:B------:R-:W-:Y:S01]  /*8cb0*/  UMOV UR10, UR5 ;  /* 0x00000005000a7c82 */ /* 0x000fe20008000000 */
[----:B------:R-:W-:Y:S02]  /*8cc0*/  IMAD.IADD R154, R154, 0x1, -R185 ;  /* 0x000000019a9a7824 */ /* 0x000fe400078e0ab9 */
[----:B------:R-:W4:Y:S03]  /*8cd0*/  SHFL.IDX PT, R8, R8, 0x1, 0x1c1f ;  /* 0x003c1f0008087f89 */ /* 0x000f2600000e0000 */
[----:B------:R-:W5:Y:S08]  /*8ce0*/  MUFU.TANH R7, R7 ;  /* 0x0000000700077308 */ /* 0x000f700000002400 */
[----:B------:R-:W5:Y:S08]  /*8cf0*/  MUFU.TANH R13, R13 ;  /* 0x0000000d000d7308 */ /* 0x000f700000002400 */
[----:B------:R-:W5:Y:S01]  /*8d00*/  MUFU.TANH R157, R157 ;  /* 0x0000009d009d7308 */ /* 0x000f620000002400 */
[----:B---3--:R-:W-:-:S02]  /*8d10*/  IMAD.IADD R153, R154, 0x1, R153 ;  /* 0x000000019a997824 */ /* 0x008fc400078e0299 */
[----:B----4-:R-:W-:-:S03]  /*8d20*/  IMAD.IADD R8, R154, 0x1, R8 ;  /* 0x000000019a087824 */ /* 0x010fc600078e0208 */
[C---:B------:R-:W-:Y:S02]  /*8d30*/  ISETP.GT.AND P5, PT, R153.reuse, RZ, PT ;  /* 0x000000ff9900720c */ /* 0x040fe40003fa4270 */
[C---:B------:R-:W-:Y:S01]  /*8d40*/  ISETP.GT.AND P3, PT, R153.reuse, 0x8, PT ;  /* 0x000000089900780c */ /* 0x040fe20003f64270 */
[----:B------:R-:W3:Y:S01]  /*8d50*/  MUFU.TANH R164, R164 ;  /* 0x000000a400a47308 */ /* 0x000ee20000002400 */
[C---:B------:R-:W-:Y:S02]  /*8d60*/  ISETP.GT.AND P2, PT, R153.reuse, 0x9, PT ;  /* 0x000000099900780c */ /* 0x040fe40003f44270 */
[----:B-1----:R-:W-:Y:S02]  /*8d70*/  FSEL R154, R14, -INF , P5 ;  /* 0xff8000000e9a7808 */ /* 0x002fe40002800000 */
[----:B------:R-:W-:Y:S02]  /*8d80*/  ISETP.GT.AND P6, PT, R8, RZ, PT ;  /* 0x000000ff0800720c */ /* 0x000fe40003fc4270 */
[----:B------:R-:W-:Y:S01]  /*8d90*/  ISETP.GT.AND P5, PT, R153, 0x11, PT ;  /* 0x000000119900780c */ /* 0x000fe20003fa4270 */
[----:B------:R-:W-:Y:S01]  /*8da0*/  MUFU.TANH R165, R165 ;  /* 0x000000a500a57308 */ /* 0x000fe20000002400 */
[----:B--2---:R-:W-:-:S02]  /*8db0*/  FSEL R160, R15, -INF , P3 ;  /* 0xff8000000fa07808 */ /* 0x004fc40001800000 */
[----:B------:R-:W-:Y:S02]  /*8dc0*/  ISETP.GT.AND P3, PT, R153, 0x19, PT ;  /* 0x000000199900780c */ /* 0x000fe40003f64270 */
[----:B0-----:R-:W-:Y:S02]  /*8dd0*/  FSEL R14, R20, -INF , P2 ;  /* 0xff800000140e7808 */ /* 0x001fe40001000000 */
[----:B-----5:R-:W-:Y:S01]  /*8de0*/  FSEL R7, R7, -INF , P6 ;  /* 0xff80000007077808 */ /* 0x020fe20003000000 */
[----:B------:R-:W-:Y:S01]  /*8df0*/  MUFU.TANH R168, R175 ;  /* 0x000000af00a87308 */ /* 0x000fe20000002400 */
[----:B------:R-:W-:Y:S02]  /*8e00*/  FSEL R20, R152, -INF , P5 ;  /* 0xff80000098147808 */ /* 0x000fe40002800000 */
[----:B------:R-:W-:Y:S02]  /*8e10*/  ISETP.GT.AND P6, PT, R8, 0x1, PT ;  /* 0x000000010800780c */ /* 0x000fe40003fc4270 */
[----:B------:R-:W-:-:S02]  /*8e20*/  FSEL R152, R161, -INF , P3 ;  /* 0xff800000a1987808 */ /* 0x000fc40001800000 */
[----:B------:R-:W-:Y:S01]  /*8e30*/  FSEL R155, R155, -INF , P6 ;  /* 0xff8000009b9b7808 */ /* 0x000fe20003000000 */
[----:B------:R-:W0:Y:S01]  /*8e40*/  MUFU.TANH R161, R162 ;  /* 0x000000a200a17308 */ /* 0x000e220000002400 */
[----:B------:R-:W-:Y:S02]  /*8e50*/  ISETP.GT.AND P6, PT, R8, 0x8, PT ;  /* 0x000000080800780c */ /* 0x000fe40003fc4270 */
[C---:B------:R-:W-:Y:S02]  /*8e60*/  ISETP.GT.AND P4, PT, R153.reuse, 0x1, PT ;  /* 0x000000019900780c */ /* 0x040fe40003f84270 */
[----:B------:R-:W-:Y:S02]  /*8e70*/  FSEL R158, R158, -INF , P6 ;  /* 0xff8000009e9e7808 */ /* 0x000fe40003000000 */
[----:B------:R-:W-:Y:S01]  /*8e80*/  ISETP.GT.AND P1, PT, R153, 0x10, PT ;  /* 0x000000109900780c */ /* 0x000fe20003f24270 */
[----:B------:R-:W1:Y:S01]  /*8e90*/  MUFU.TANH R162, R163 ;  /* 0x000000a300a27308 */ /* 0x000e620000002400 */
[----:B------:R-:W-:-:S02]  /*8ea0*/  FSEL R156, R13, -INF , P4 ;  /* 0xff8000000d9c7808 */ /* 0x000fc40002000000 */
[----:B------:R-:W-:Y:S02]  /*8eb0*/  ISETP.GT.AND P6, PT, R8, 0x9, PT ;  /* 0x000000090800780c */ /* 0x000fe40003fc4270 */
[C---:B------:R-:W-:Y:S02]  /*8ec0*/  ISETP.GT.AND P4, PT, R153.reuse, 0x18, PT ;  /* 0x000000189900780c */ /* 0x040fe40003f84270 */
[----:B------:R-:W-:Y:S01]  /*8ed0*/  ISETP.GT.AND P2, PT, R153, 0x20, PT ;  /* 0x000000209900780c */ /* 0x000fe20003f44270 */
[----:B------:R-:W2:Y:S01]  /*8ee0*/  MUFU.TANH R163, R166 ;  /* 0x000000a600a37308 */ /* 0x000ea20000002400 */
[----:B------:R-:W-:Y:S02]  /*8ef0*/  FSEL R15, R21, -INF , P1 ;  /* 0xff800000150f7808 */ /* 0x000fe40000800000 */
[----:B------:R-:W-:Y:S02]  /*8f00*/  FSEL R159, R159, -INF , P6 ;  /* 0xff8000009f9f7808 */ /* 0x000fe40003000000 */
[----:B------:R-:W-:-:S02]  /*8f10*/  FSEL R21, R157, -INF , P4 ;  /* 0xff8000009d157808 */ /* 0x000fc40002000000 */
[----:B------:R-:W-:Y:S01]  /*8f20*/  ISETP.GT.AND P6, PT, R8, 0x10, PT ;  /* 0x000000100800780c */ /* 0x000fe20003fc4270 */
[----:B------:R-:W-:Y:S01]  /*8f30*/  MUFU.TANH R166, R171 ;  /* 0x000000ab00a67308 */ /* 0x000fe20000002400 */
[----:B---3--:R-:W-:Y:S02]  /*8f40*/  FSEL R157, R164, -INF , P2 ;  /* 0xff800000a49d7808 */ /* 0x008fe40001000000 */
[----:B------:R-:W-:Y:S02]  /*8f50*/  ISETP.GT.AND P1, PT, R153, 0x21, PT ;  /* 0x000000219900780c */ /* 0x000fe40003f24270 */
[----:B0-----:R-:W-:Y:S02]  /*8f60*/  FSEL R161, R161, -INF , P6 ;  /* 0xff800000a1a17808 */ /* 0x001fe40003000000 */
[----:B------:R-:W-:Y:S01]  /*8f70*/  ISETP.GT.AND P6, PT, R8, 0x11, PT ;  /* 0x000000110800780c */ /* 0x000fe20003fc4270 */
[----:B------:R-:W0:Y:S01]  /*8f80*/  MUFU.TANH R164, R167 ;  /* 0x000000a700a47308 */ /* 0x000e220000002400 */
[----:B------:R-:W-:-:S02]  /*8f90*/  FSEL R13, R165, -INF , P1 ;  /* 0xff800000a50d7808 */ /* 0x000fc40000800000 */
[----:B-1----:R-:W-:Y:S02]  /*8fa0*/  FSEL R162, R162, -INF , P6 ;  /* 0xff800000a2a27808 */ /* 0x002fe40003000000 */
[C---:B------:R-:W-:Y:S02]  /*8fb0*/  ISETP.GT.AND P6, PT, R8.reuse, 0x18, PT ;  /* 0x000000180800780c */ /* 0x040fe40003fc4270 */
[----:B------:R-:W-:Y:S01]  /*8fc0*/  ISETP.GT.AND P5, PT, R153, 0x29, PT ;  /* 0x000000299900780c */ /* 0x000fe20003fa4270 */
[----:B------:R-:W1:Y:S01]  /*8fd0*/  MUFU.TANH R165, R170 ;  /* 0x000000aa00a57308 */ /* 0x000e620000002400 */
[----:B--2---:R-:W-:Y:S02]  /*8fe0*/  FSEL R163, R163, -INF , P6 ;  /* 0xff800000a3a37808 */ /* 0x004fe40003000000 */
[----:B------:R-:W-:Y:S02]  /*8ff0*/  ISETP.GT.AND P6, PT, R8, 0x19, PT ;  /* 0x000000190800780c */ /* 0x000fe40003fc4270 */
[----:B------:R-:W-:-:S02]  /*9000*/  ISETP.GT.AND P4, PT, R153, 0x30, PT ;  /* 0x000000309900780c */ /* 0x000fc40003f84270 */
[C---:B------:R-:W-:Y:S01]  /*9010*/  ISETP.GT.AND P3, PT, R153.reuse, 0x31, PT ;  /* 0x000000319900780c */ /* 0x040fe20003f64270 */
[----:B------:R-:W2:Y:S01]  /*9020*/  MUFU.TANH R167, R174 ;  /* 0x000000ae00a77308 */ /* 0x000ea20000002400 */
[----:B0-----:R-:W-:Y:S02]  /*9030*/  FSEL R164, R164, -INF , P6 ;  /* 0xff800000a4a47808 */ /* 0x001fe40003000000 */
[----:B------:R-:W-:Y:S02]  /*9040*/  ISETP.GT.AND P6, PT, R8, 0x20, PT ;  /* 0x000000200800780c */ /* 0x000fe40003fc4270 */
[C---:B------:R-:W-:Y:S02]  /*9050*/  ISETP.GT.AND P2, PT, R153.reuse, 0x38, PT ;  /* 0x000000389900780c */ /* 0x040fe40003f44270 */
[----:B------:R-:W-:Y:S01]  /*9060*/  ISETP.GT.AND P1, PT, R153, 0x39, PT ;  /* 0x000000399900780c */ /* 0x000fe20003f24270 */
[----:B------:R-:W0:Y:S01]  /*9070*/  MUFU.TANH R169, R178 ;  /* 0x000000b200a97308 */ /* 0x000e220000002400 */
[----:B-1----:R-:W-:-:S02]  /*9080*/  FSEL R165, R165, -INF , P6 ;  /* 0xff800000a5a57808 */ /* 0x002fc40003000000 */
[----:B------:R-:W-:-:S04]  /*9090*/  ISETP.GT.AND P6, PT, R8, 0x21, PT ;  /* 0x000000210800780c */ /* 0x000fc80003fc4270 */
[----:B------:R-:W-:Y:S01]  /*90a0*/  FSEL R166, R166, -INF , P6 ;  /* 0xff800000a6a67808 */ /* 0x000fe20003000000 */
[----:B------:R-:W1:Y:S01]  /*90b0*/  MUFU.TANH R170, R179 ;  /* 0x000000b300aa7308 */ /* 0x000e620000002400 */
[----:B------:R-:W-:-:S04]  /*90c0*/  ISETP.GT.AND P6, PT, R8, 0x28, PT ;  /* 0x000000280800780c */ /* 0x000fc80003fc4270 */
[----:B--2---:R-:W-:Y:S02]  /*90d0*/  FSEL R167, R167, -INF , P6 ;  /* 0xff800000a7a77808 */ /* 0x004fe40003000000 */
[----:B------:R-:W-:Y:S01]  /*90e0*/  ISETP.GT.AND P6, PT, R8, 0x29, PT ;  /* 0x000000290800780c */ /* 0x000fe20003fc4270 */
[----:B------:R2:W3:Y:S03]  /*90f0*/  MUFU.TANH R171, R182 ;  /* 0x000000b600ab7308 */ /* 0x0004e60000002400 */
[----:B------:R-:W-:Y:S02]  /*9100*/  FSEL R168, R168, -INF , P6 ;  /* 0xff800000a8a87808 */ /* 0x000fe40003000000 */
[----:B------:R-:W-:-:S03]  /*9110*/  ISETP.GT.AND P6, PT, R8, 0x30, PT ;  /* 0x000000300800780c */ /* 0x000fc60003fc4270 */
[----:B------:R-:W4:Y:S01]  /*9120*/  MUFU.TANH R174, R183 ;  /* 0x000000b700ae7308 */ /* 0x000f220000002400 */
[----:B0-----:R-:W-:Y:S01]  /*9130*/  FSEL R169, R169, -INF , P6 ;  /* 0xff800000a9a97808 */ /* 0x001fe20003000000 */
[----:B--2---:R-:W0:Y:S01]  /*9140*/  S2R R182, SR_CgaCtaId ;  /* 0x0000000000b67919 */ /* 0x004e220000008800 */
[----:B------:R-:W-:-:S04]  /*9150*/  ISETP.GT.AND P6, PT, R8, 0x31, PT ;  /* 0x000000310800780c */ /* 0x000fc80003fc4270 */
[----:B-1----:R-:W-:Y:S02]  /*9160*/  FSEL R170, R170, -INF , P6 ;  /* 0xff800000aaaa7808 */ /* 0x002fe40003000000 */
[----:B------:R-:W-:-:S04]  /*9170*/  ISETP.GT.AND P6, PT, R8, 0x38, PT ;  /* 0x000000380800780c */ /* 0x000fc80003fc4270 */
[----:B---3--:R-:W-:Y:S02]  /*9180*/  FSEL R171, R171, -INF , P6 ;  /* 0xff800000abab7808 */ /* 0x008fe40003000000 */
[----:B------:R-:W-:Y:S02]  /*9190*/  ISETP.GT.AND P6, PT, R8, 0x39, PT ;  /* 0x000000390800780c */ /* 0x000fe40003fc4270 */
[----:B------:R-:W-:Y:S02]  /*91a0*/  FMNMX.FTZ R8, R7, R12, !PT ;  /* 0x0000000c07087209 */ /* 0x000fe40007810000 */
[----:B----4-:R-:W-:Y:S02]  /*91b0*/  FSEL R174, R174, -INF , P6 ;  /* 0xff800000aeae7808 */ /* 0x010fe40003000000 */
        /* <DEDUP_REMOVED lines=25> */
[----:B------:R1:W2:Y:S01]  /*9350*/  MUFU.TANH R12, R172 ;  /* 0x000000ac000c7308 */ /* 0x0002a20000002400 */
        /* <DEDUP_REMOVED lines=8> */
[--C-:B-1----:R-:W-:Y:S01]  /*93e0*/  FFMA.FTZ R172, R168, UR10, -R175.reuse ;  /* 0x0000000aa8ac7c23 */ /* 0x102fe200080108af */
        /* <DEDUP_REMOVED lines=9> */
[----:B------:R-:W-:Y:S01]  /*9480*/  FFMA.FTZ R174, R174, UR10, -R175 ;  /* 0x0000000aaeae7c23 */ /* 0x000fe200080108af */
[----:B------:R-:W-:Y:S01]  /*9490*/  FMUL.FTZ R175, R177, UR4 ;  /* 0x00000004b1af7c20 */ /* 0x000fe20008410000 */
[----:B------:R-:W-:Y:S01]  /*94a0*/  FMUL.FTZ R177, R181, UR4 ;  /* 0x00000004b5b17c20 */ /* 0x000fe20008410000 */
[----:B--2---:R-:W-:-:S02]  /*94b0*/  FSEL R12, R12, -INF , P6 ;  /* 0xff8000000c0c7808 */ /* 0x004fc40003000000 */
[----:B------:R2:W3:Y:S08]  /*94c0*/  MUFU.EX2 R153, R155 ;  /* 0x0000009b00997308 */ /* 0x0004f00000000800 */
[----:B------:R-:W4:Y:S01]  /*94d0*/  MUFU.TANH R175, R175 ;  /* 0x000000af00af7308 */ /* 0x000f220000002400 */
[----:B-1----:R-:W-:Y:S01]  /*94e0*/  FFMA.FTZ R5, R168, R5, R7 ;  /* 0x00000005a8057223 */ /* 0x002fe20000010007 */
[----:B--2---:R-:W-:Y:S01]  /*94f0*/  FMUL.FTZ R155, R173, UR4 ;  /* 0x00000004ad9b7c20 */ /* 0x004fe20008410000 */
[----:B------:R-:W-:Y:S01]  /*9500*/  FMUL.FTZ R173, R176, UR4 ;  /* 0x00000004b0ad7c20 */ /* 0x000fe20008410000 */
[----:B------:R-:W-:Y:S01]  /*9510*/  FMUL.FTZ R176, R180, UR4 ;  /* 0x00000004b4b07c20 */ /* 0x000fe20008410000 */
[-C--:B------:R-:W-:Y:S01]  /*9520*/  FMUL.FTZ R26, R26, R168.reuse ;  /* 0x000000a81a1a7220 */ /* 0x080fe20000410000 */
[-C--:B------:R-:W-:Y:S01]  /*9530*/  FMUL.FTZ R27, R27, R168.reuse ;  /* 0x000000a81b1b7220 */ /* 0x080fe20000410000 */
[----:B------:R-:W-:Y:S01]  /*9540*/  FMUL.FTZ R30, R30, R168 ;  /* 0x000000a81e1e7220 */ /* 0x000fe20000410000 */
[----:B------:R-:W1:Y:S01]  /*9550*/  MUFU.TANH R155, R155 ;  /* 0x0000009b009b7308 */ /* 0x000e620000002400 */
[C---:B---3--:R-:W-:Y:S01]  /*9560*/  FADD.FTZ R5, R153.reuse, R5 ;  /* 0x0000000599057221 */ /* 0x048fe20000010000 */
[----:B------:R-:W-:Y:S01]  /*9570*/  F2FP.F16.F32.PACK_AB R153, R153, R7 ;  /* 0x000000079999723e */ /* 0x000fe200000000ff */
[----:B------:R-:W-:-:S02]  /*9580*/  VIADD R7, R9, 0x38840 ;  /* 0x0003884009077836 */ /* 0x000fc40000000000 */
[-C--:B------:R-:W-:Y:S01]  /*9590*/  FMUL.FTZ R31, R31, R168.reuse ;  /* 0x000000a81f1f7220 */ /* 0x080fe20000410000 */
[-C--:B------:R-:W-:Y:S01]  /*95a0*/  FMUL.FTZ R34, R34, R168.reuse ;  /* 0x000000a822227220 */ /* 0x080fe20000410000 */
[-C--:B------:R-:W-:Y:S01]  /*95b0*/  FMUL.FTZ R35, R35, R168.reuse ;  /* 0x000000a823237220 */ /* 0x080fe20000410000 */
[-C--:B------:R-:W-:Y:S01]  /*95c0*/  FMUL.FTZ R38, R38, R168.reuse ;  /* 0x000000a826267220 */ /* 0x080fe20000410000 */
[----:B0-----:R-:W-:Y:S01]  /*95d0*/  PRMT R7, R182, 0x654, R7 ;  /* 0x00000654b6077816 */ /* 0x001fe20000000007 */
[----:B------:R-:W0:Y:S01]  /*95e0*/  MUFU.TANH R173, R173 ;  /* 0x000000ad00ad7308 */ /* 0x000e220000002400 */
[----:B----4-:R-:W-:Y:S01]  /*95f0*/  FSEL R175, R175, -INF , P3 ;  /* 0xff800000afaf7808 */ /* 0x010fe20001800000 */
[-C--:B------:R-:W-:Y:S01]  /*9600*/  FMUL.FTZ R39, R39, R168.reuse ;  /* 0x000000a827277220 */ /* 0x080fe20000410000 */
[----:B------:R2:W-:Y:S01]  /*9610*/  SYNCS.ARRIVE.TRANS64.RED.A1T0 RZ, [R7+URZ], RZ ;  /* 0x000000ff07ff79a7 */ /* 0x0005e2000810043f */
[-C--:B------:R-:W-:Y:S01]  /*9620*/  FMUL.FTZ R42, R42, R168.reuse ;  /* 0x000000a82a2a7220 */ /* 0x080fe20000410000 */
[-C--:B------:R-:W-:Y:S01]  /*9630*/  FMUL.FTZ R43, R43, R168.reuse ;  /* 0x000000a82b2b7220 */ /* 0x080fe20000410000 */
[-C--:B------:R-:W-:Y:S01]  /*9640*/  FMUL.FTZ R46, R46, R168.reuse ;  /* 0x000000a82e2e7220 */ /* 0x080fe20000410000 */
[-C--:B------:R-:W-:Y:S01]  /*9650*/  FMUL.FTZ R47, R47, R168.reuse ;  /* 0x000000a82f2f7220 */ /* 0x080fe20000410000 */
[----:B------:R-:W3:Y:S01]  /*9660*/  MUFU.TANH R176, R176 ;  /* 0x000000b000b07308 */ /* 0x000ee20000002400 */
[----:B-1----:R-:W-:Y:S01]  /*9670*/  FSEL R155, R155, -INF , P5 ;  /* 0xff8000009b9b7808 */ /* 0x002fe20002800000 */
[-C--:B------:R-:W-:Y:S01]  /*9680*/  FMUL.FTZ R50, R50, R168.reuse ;  /* 0x000000a832327220 */ /* 0x080fe20000410000 */
[----:B--2---:R-:W-:Y:S01]  /*9690*/  FMNMX.FTZ R7, R154, R11, !PT ;  /* 0x0000000b9a077209 */ /* 0x004fe20007810000 */
[-C--:B------:R-:W-:Y:S01]  /*96a0*/  FMUL.FTZ R51, R51, R168.reuse ;  /* 0x000000a833337220 */ /* 0x080fe20000410000 */
[-C--:B------:R-:W-:Y:S01]  /*96b0*/  FMUL.FTZ R54, R54, R168.reuse ;  /* 0x000000a836367220 */ /* 0x080fe20000410000 */
[-C--:B------:R-:W-:Y:S01]  /*96c0*/  FMUL.FTZ R55, R55, R168.reuse ;  /* 0x000000a837377220 */ /* 0x080fe20000410000 */
[----:B------:R-:W-:Y:S01]  /*96d0*/  FMNMX.FTZ R7, R156, R7, !PT ;  /* 0x000000079c077209 */ /* 0x000fe20007810000 */
[----:B------:R-:W1:Y:S01]  /*96e0*/  MUFU.TANH R177, R177 ;  /* 0x000000b100b17308 */ /* 0x000e620000002400 */
[----:B0-----:R-:W-:Y:S01]  /*96f0*/  FSEL R173, R173, -INF , P4 ;  /* 0xff800000adad7808 */ /* 0x001fe20002000000 */
[-C--:B------:R-:W-:Y:S01]  /*9700*/  FMUL.FTZ R58, R58, R168.reuse ;  /* 0x000000a83a3a7220 */ /* 0x080fe20000410000 */
[----:B------:R-:W-:Y:S01]  /*9710*/  FMNMX.FTZ R7, R160, R7, !PT ;  /* 0x00000007a0077209 */ /* 0x000fe20007810000 */
[-C--:B------:R-:W-:Y:S01]  /*9720*/  FMUL.FTZ R59, R59, R168.reuse ;  /* 0x000000a83b3b7220 */ /* 0x080fe20000410000 */
[-C--:B------:R-:W-:Y:S01]  /*9730*/  FMUL.FTZ R62, R62, R168.reuse ;  /* 0x000000a83e3e7220 */ /* 0x080fe20000410000 */
[-C--:B------:R-:W-:Y:S01]  /*9740*/  FMUL.FTZ R63, R63, R168.reuse ;  /* 0x000000a83f3f7220 */ /* 0x080fe20000410000 */
[----:B------:R-:W-:Y:S01]  /*9750*/  FMNMX.FTZ R7, R14, R7, !PT ;  /* 0x000000070e077209 */ /* 0x000fe20007810000 */
[----:B------:R-:W0:Y:S01]  /*9760*/  MUFU.EX2 R158, R158 ;  /* 0x0000009e009e7308 */ /* 0x000e220000000800 */
[----:B---3--:R-:W-:Y:S01]  /*9770*/  FSEL R176, R176, -INF , P2 ;  /* 0xff800000b0b07808 */ /* 0x008fe20001000000 */
[-C--:B------:R-:W-:Y:S01]  /*9780*/  FMUL.FTZ R66, R66, R168.reuse ;  /* 0x000000a842427220 */ /* 0x080fe20000410000 */
[----:B------:R-:W-:Y:S01]  /*9790*/  FMNMX.FTZ R7, R15, R7, !PT ;  /* 0x000000070f077209 */ /* 0x000fe20007810000 */
[-C--:B------:R-:W-:Y:S01]  /*97a0*/  FMUL.FTZ R67, R67, R168.reuse ;  /* 0x000000a843437220 */ /* 0x080fe20000410000 */
[-C--:B------:R-:W-:Y:S01]  /*97b0*/  FMUL.FTZ R70, R70, R168.reuse ;  /* 0x000000a846467220 */ /* 0x080fe20000410000 */
[-C--:B------:R-:W-:Y:S01]  /*97c0*/  FMUL.FTZ R71, R71, R168.reuse ;  /* 0x000000a847477220 */ /* 0x080fe20000410000 */
[----:B------:R-:W-:Y:S01]  /*97d0*/  FMNMX.FTZ R7, R20, R7, !PT ;  /* 0x0000000714077209 */ /* 0x000fe20007810000 */
[----:B------:R-:W2:Y:S01]  /*97e0*/  MUFU.EX2 R159, R159 ;  /* 0x0000009f009f7308 */ /* 0x000ea20000000800 */
[----:B-1----:R-:W-:Y:S01]  /*97f0*/  FSEL R177, R177, -INF , P1 ;  /* 0xff800000b1b17808 */ /* 0x002fe20000800000 */
[-C--:B------:R-:W-:Y:S01]  /*9800*/  FMUL.FTZ R74, R74, R168.reuse ;  /* 0x000000a84a4a7220 */ /* 0x080fe20000410000 */
[----:B------:R-:W-:Y:S01]  /*9810*/  FMNMX.FTZ R7, R21, R7, !PT ;  /* 0x0000000715077209 */ /* 0x000fe20007810000 */
[-C--:B------:R-:W-:Y:S01]  /*9820*/  FMUL.FTZ R75, R75, R168.reuse ;  /* 0x000000a84b4b7220 */ /* 0x080fe20000410000 */
[----:B------:R-:W-:Y:S01]  /*9830*/  ISETP.NE.AND P1, PT, R23, RZ, PT ;  /* 0x000000ff1700720c */ /* 0x000fe20003f25270 */
[-C--:B------:R-:W-:Y:S01]  /*9840*/  FMUL.FTZ R78, R78, R168.reuse ;  /* 0x000000a84e4e7220 */ /* 0x080fe20000410000 */
[----:B------:R-:W-:Y:S01]  /*9850*/  FMNMX.FTZ R7, R152, R7, !PT ;  /* 0x0000000798077209 */ /* 0x000fe20007810000 */
[----:B------:R-:W1:Y:S01]  /*9860*/  MUFU.EX2 R161, R161 ;  /* 0x000000a100a17308 */ /* 0x000e620000000800 */
[----:B0-----:R-:W-:Y:S01]  /*9870*/  FADD.FTZ R5, R158, R5 ;  /* 0x000000059e057221 */ /* 0x001fe20000010000 */
[-C--:B------:R-:W-:Y:S01]  /*9880*/  FMUL.FTZ R79, R79, R168.reuse ;  /* 0x000000a84f4f7220 */ /* 0x080fe20000410000 */
[----:B------:R-:W-:Y:S01]  /*9890*/  FMNMX.FTZ R7, R157, R7, !PT ;  /* 0x000000079d077209 */ /* 0x000fe20007810000 */
[-C--:B------:R-:W-:Y:S01]  /*98a0*/  FMUL.FTZ R82, R82, R168.reuse ;  /* 0x000000a852527220 */ /* 0x080fe20000410000 */
[-C--:B------:R-:W-:Y:S01]  /*98b0*/  FMUL.FTZ R83, R83, R168.reuse ;  /* 0x000000a853537220 */ /* 0x080fe20000410000 */
[-C--:B------:R-:W-:Y:S01]  /*98c0*/  FMUL.FTZ R86, R86, R168.reuse ;  /* 0x000000a856567220 */ /* 0x080fe20000410000 */
[----:B------:R-:W-:Y:S01]  /*98d0*/  FMNMX.FTZ R7, R13, R7, !PT ;  /* 0x000000070d077209 */ /* 0x000fe20007810000 */
[----:B------:R-:W0:Y:S01]  /*98e0*/  MUFU.EX2 R162, R162 ;  /* 0x000000a200a27308 */ /* 0x000e220000000800 */
[----:B--2---:R-:W-:Y:S01]  /*98f0*/  FADD.FTZ R5, R159, R5 ;  /* 0x000000059f057221 */ /* 0x004fe20000010000 */
[----:B------:R-:W-:Y:S01]  /*9900*/  @!P1 IMAD R10, R10, 0x40, R19 ;  /* 0x000000400a0a9824 */ /* 0x000fe200078e0213 */
[----:B------:R-:W-:Y:S01]  /*9910*/  FMNMX.FTZ R7, R12, R7, !PT ;  /* 0x000000070c077209 */ /* 0x000fe20007810000 */
[-C--:B------:R-:W-:Y:S01]  /*9920*/  FMUL.FTZ R87, R87, R168.reuse ;  /* 0x000000a857577220 */ /* 0x080fe20000410000 */
[-C--:B------:R-:W-:Y:S01]  /*9930*/  FMUL.FTZ R90, R90, R168.reuse ;  /* 0x000000a85a5a7220 */ /* 0x080fe20000410000 */
[----:B------:R-:W-:Y:S01]  /*9940*/  @!P1 IMAD R10, R10, 0x4, R17 ;  /* 0x000000040a0a9824 */ /* 0x000fe200078e0211 */
[----:B------:R-:W-:Y:S01]  /*9950*/  FMNMX.FTZ R7, R155, R7, !PT ;  /* 0x000000079b077209 */ /* 0x000fe20007810000 */
[----:B------:R-:W2:Y:S01]  /*9960*/  MUFU.EX2 R163, R163 ;  /* 0x000000a300a37308 */ /* 0x000ea20000000800 */
[----:B-1----:R-:W-:Y:S01]  /*9970*/  FADD.FTZ R5, R161, R5 ;  /* 0x00000005a1057221 */ /* 0x002fe20000010000 */
[-C--:B------:R-:W-:Y:S01]  /*9980*/  FMUL.FTZ R91, R91, R168.reuse ;  /* 0x000000a85b5b7220 */ /* 0x080fe20000410000 */
[----:B------:R-:W-:Y:S01]  /*9990*/  FMNMX.FTZ R7, R173, R7, !PT ;  /* 0x00000007ad077209 */ /* 0x000fe20007810000 */
[----:B------:R-:W-:Y:S01]  /*99a0*/  @!P1 STS [R10+0x38420], R168 ;  /* 0x038420a80a009388 */ /* 0x000fe20000000800 */
[-C--:B------:R-:W-:Y:S01]  /*99b0*/  FMUL.FTZ R94, R94, R168.reuse ;  /* 0x000000a85e5e7220 */ /* 0x080fe20000410000 */
        /* <DEDUP_REMOVED lines=12> */
[-C--:B------:R-:W-:Y:S01]  /*9a80*/  FMUL.FTZ R106, R106, R168.reuse ;  /* 0x000000a86a6a7220 */ /* 0x080fe20000410000 */
[-C--:B------:R-:W-:Y:S01]  /*9a90*/  FMUL.FTZ R107, R107, R168.reuse ;  /* 0x000000a86b6b7220 */ /* 0x080fe20000410000 */
[----:B------:R-:W2:Y:S01]  /*9aa0*/  SHFL.BFLY PT, R178, R7, 0x2, 0x1f ;  /* 0x0c401f0007b27f89 */ /* 0x000ea200000e0000 */
        /* <DEDUP_REMOVED lines=22> */
[----:B------:R-:W-:Y:S01]  /*9c10*/  FMUL.FTZ R142, R142, R168 ;  /* 0x000000a88e8e7220 */ /* 0x000fe20000410000 */
[----:B--2---:R-:W-:Y:S01]  /*9c20*/  FMNMX.FTZ R7, R7, R178, !PT ;  /* 0x000000b207077209 */ /* 0x004fe20007810000 */
[-C--:B------:R-:W-:Y:S01]  /*9c30*/  FMUL.FTZ R143, R143, R168.reuse ;  /* 0x000000a88f8f7220 */ /* 0x080fe20000410000 */
[-C--:B------:R-:W-:Y:S01]  /*9c40*/  FMUL.FTZ R146, R146, R168.reuse ;  /* 0x000000a892927220 */ /* 0x080fe20000410000 */
[-C--:B------:R-:W-:Y:S01]  /*9c50*/  FMUL.FTZ R147, R147, R168.reuse ;  /* 0x000000a893937220 */ /* 0x080fe20000410000 */
[----:B------:R-:W2:Y:S01]  /*9c60*/  MUFU.EX2 R169, R169 ;  /* 0x000000a900a97308 */ /* 0x000ea20000000800 */
[----:B------:R-:W3:Y:S01]  /*9c70*/  SHFL.BFLY PT, R178, R7, 0x1, 0x1f ;  /* 0x0c201f0007b27f89 */ /* 0x000ee200000e0000 */
[----:B-1----:R-:W-:Y:S01]  /*9c80*/  FADD.FTZ R5, R167, R5 ;  /* 0x00000005a7057221 */ /* 0x002fe20000010000 */
[-C--:B------:R-:W-:Y:S01]  /*9c90*/  FMUL.FTZ R150, R150, R168.reuse ;  /* 0x000000a896967220 */ /* 0x080fe20000410000 */
[----:B------:R-:W-:-:S04]  /*9ca0*/  FMUL.FTZ R151, R151, R168 ;  /* 0x000000a897977220 */ /* 0x000fc80000410000 */
[----:B------:R-:W1:Y:S01]  /*9cb0*/  MUFU.EX2 R170, R170 ;  /* 0x000000aa00aa7308 */ /* 0x000e620000000800 */
[----:B0-----:R-:W-:-:S07]  /*9cc0*/  FADD.FTZ R5, R172, R5 ;  /* 0x00000005ac057221 */ /* 0x001fce0000010000 */
[----:B------:R-:W0:Y:S01]  /*9cd0*/  MUFU.EX2 R171, R171 ;  /* 0x000000ab00ab7308 */ /* 0x000e220000000800 */
[----:B--2---:R-:W-:-:S07]  /*9ce0*/  FADD.FTZ R5, R169, R5 ;  /* 0x00000005a9057221 */ /* 0x004fce0000010000 */
[----:B------:R-:W2:Y:S01]  /*9cf0*/  MUFU.EX2 R174, R174 ;  /* 0x000000ae00ae7308 */ /* 0x000ea20000000800 */
[----:B---3--:R-:W-:Y:S01]  /*9d00*/  FMNMX.FTZ R7, R7, R178, !PT ;  /* 0x000000b207077209 */ /* 0x008fe20007810000 */
[----:B-1----:R-:W-:-:S03]  /*9d10*/  FADD.FTZ R5, R170, R5 ;  /* 0x00000005aa057221 */ /* 0x002fc60000010000 */
[----:B------:R-:W-:-:S04]  /*9d20*/  FSETP.NEU.FTZ.AND P2, PT, R7, -INF , PT ;  /* 0xff8000000700780b */ /* 0x000fc80003f5d000 */
[----:B------:R-:W-:Y:S01]  /*9d30*/  FSEL R178, R7, RZ, P2 ;  /* 0x000000ff07b27208 */ /* 0x000fe20001000000 */
[----:B0-----:R-:W-:-:S04]  /*9d40*/  FADD.FTZ R5, R171, R5 ;  /* 0x00000005ab057221 */ /* 0x001fc80000010000 */
[----:B------:R-:W-:Y:S01]  /*9d50*/  FADD.FTZ R178, -R178, R11 ;  /* 0x0000000bb2b27221 */ /* 0x000fe20000010100 */
[----:B--2---:R-:W-:-:S03]  /*9d60*/  FADD.FTZ R5, R174, R5 ;  /* 0x00000005ae057221 */ /* 0x004fc60000010000 */
[----:B------:R-:W-:-:S06]  /*9d70*/  FMUL.FTZ R11, R178, UR10 ;  /* 0x0000000ab20b7c20 */ /* 0x000fcc0008410000 */
[----:B------:R-:W0:Y:S02]  /*9d80*/  MUFU.EX2 R11, R11 ;  /* 0x0000000b000b7308 */ /* 0x000e240000000800 */
        /* <DEDUP_REMOVED lines=10> */
[----:B0-----:R-:W-:Y:S01]  /*9e30*/  FMUL.FTZ R10, R7, UR10 ;  /* 0x0000000a070a7c20 */ /* 0x001fe20008410000 */
        /* <DEDUP_REMOVED lines=26> */
[----:B------:R-:W1:Y:S01]  /*9fe0*/  MUFU.EX2 R156, R156 ;  /* 0x0000009c009c7308 */ /* 0x000e620000000800 */
[----:B------:R-:W-:Y:S01]  /*9ff0*/  F2FP.F16.F32.PACK_AB R155, R159, R158 ;  /* 0x0000009e9f9b723e */ /* 0x000fe200000000ff */
[----:B------:R-:W-:Y:S01]  /*a000*/  FMUL.FTZ R57, R57, R11 ;  /* 0x0000000b39397220 */ /* 0x000fe20000410000 */
[----:B------:R-:W-:Y:S01]  /*a010*/  F2FP.F16.F32.PACK_AB R159, R164, R163 ;  /* 0x000000a3a49f723e */ /* 0x000fe200000000ff */
[----:B------:R-:W-:Y:S01]  /*a020*/  FMUL.FTZ R60, R60, R11 ;  /* 0x0000000b3c3c7220 */ /* 0x000fe20000410000 */
[----:B------:R-:W-:Y:S01]  /*a030*/  F2FP.F16.F32.PACK_AB R163, R172, R167 ;  /* 0x000000a7aca3723e */ /* 0x000fe200000000ff */
[----:B0-----:R-:W-:Y:S01]  /*a040*/  FFMA.FTZ R179, R11, R6, R154 ;  /* 0x000000060bb37223 */ /* 0x001fe2000001009a */
[----:B------:R-:W-:Y:S01]  /*a050*/  F2FP.F16.F32.PACK_AB R167, R174, R171 ;  /* 0x000000abaea7723e */ /* 0x000fe200000000ff */
        /* <DEDUP_REMOVED lines=40> */
[----:B------:R2:W3:Y:S01]  /*a2e0*/  MUFU.EX2 R6, R152 ;  /* 0x0000009800067308 */ /* 0x0004e20000000800 */
        /* <DEDUP_REMOVED lines=8> */
[----:B--2---:R-:W-:Y:S01]  /*a370*/  F2FP.F16.F32.PACK_AB R152, R156, R154 ;  /* 0x0000009a9c98723e */ /* 0x004fe200000000ff */
[----:B------:R-:W-:Y:S01]  /*a380*/  FMUL.FTZ R144, R144, R11 ;  /* 0x0000000b90907220 */ /* 0x000fe20000410000 */
[----:B0-----:R-:W-:Y:S01]  /*a390*/  F2FP.F16.F32.PACK_AB R154, R14, R10 ;  /* 0x0000000a0e9a723e */ /* 0x001fe200000000ff */
[----:B------:R-:W-:Y:S01]  /*a3a0*/  BAR.SYNC.DEFER_BLOCKING 0xf, 0x100 ;  /* 0x03c4000000007b1d */ /* 0x000fe20000010000 */
[----:B-1----:R-:W-:Y:S01]  /*a3b0*/  F2FP.F16.F32.PACK_AB R156, R20, R15 ;  /* 0x0000000f149c723e */ /* 0x002fe200000000ff */
[-C--:B------:R-:W-:Y:S01]  /*a3c0*/  FMUL.FTZ R145, R145, R11.reuse ;  /* 0x0000000b91917220 */ /* 0x080fe20000410000 */
[-C--:B------:R-:W-:Y:S01]  /*a3d0*/  FMUL.FTZ R148, R148, R11.reuse ;  /* 0x0000000b94947220 */ /* 0x080fe20000410000 */
[----:B------:R-:W-:Y:S01]  /*a3e0*/  FMUL.FTZ R149, R149, R11 ;  /* 0x0000000b95957220 */ /* 0x000fe20000410000 */
[----:B----4-:R-:W-:Y:S01]  /*a3f0*/  F2FP.F16.F32.PACK_AB R157, R162, R161 ;  /* 0x000000a1a29d723e */ /* 0x010fe200000000ff */
[----:B------:R-:W0:Y:S01]  /*a400*/  MUFU.EX2 R13, R13 ;  /* 0x0000000d000d7308 */ /* 0x000e220000000800 */
[----:B------:R-:W-:Y:S01]  /*a410*/  F2FP.F16.F32.PACK_AB R161, R166, R165 ;  /* 0x000000a5a6a1723e */ /* 0x000fe200000000ff */
[----:B------:R-:W-:Y:S01]  /*a420*/  FADD.FTZ R179, R10, R179 ;  /* 0x000000b30ab37221 */ /* 0x000fe20000010000 */
[----:B------:R-:W-:Y:S01]  /*a430*/  F2FP.F16.F32.PACK_AB R165, R170, R169 ;  /* 0x000000a9aaa5723e */ /* 0x000fe200000000ff */
[----:B------:R-:W-:Y:S01]  /*a440*/  IMAD R169, R2, 0x1000, R22 ;  /* 0x0000100002a97824 */ /* 0x000fe200078e0216 */
[----:B---3--:R-:W-:Y:S01]  /*a450*/  F2FP.F16.F32.PACK_AB R158, R6, R21 ;  /* 0x00000015069e723e */ /* 0x008fe200000000ff */
[----:B------:R-:W-:-:S02]  /*a460*/  FADD.FTZ R179, R14, R179 ;  /* 0x000000b30eb37221 */ /* 0x000fc40000010000 */
[----:B------:R-:W-:Y:S01]  /*a470*/  MUFU.EX2 R12, R12 ;  /* 0x0000000c000c7308 */ /* 0x000fe20000000800 */
[C---:B------:R-:W-:Y:S01]  /*a480*/  R2UR UR14, R169.reuse ;  /* 0x00000000a90e72ca */ /* 0x040fe200000e0000 */
[----:B------:R-:W-:Y:S02]  /*a490*/  VIADD R11, R169, 0x80 ;  /* 0x00000080a90b7836 */ /* 0x000fe40000000000 */
[----:B------:R-:W-:-:S04]  /*a4a0*/  FADD.FTZ R179, R15, R179 ;  /* 0x000000b30fb37221 */ /* 0x000fc80000010000 */
[----:B------:R-:W-:Y:S01]  /*a4b0*/  FADD.FTZ R179, R20, R179 ;  /* 0x000000b314b37221 */ /* 0x000fe20000010000 */
[----:B------:R-:W1:Y:S01]  /*a4c0*/  MUFU.EX2 R178, R178 ;  /* 0x000000b200b27308 */ /* 0x000e620000000800 */
[----:B0-----:R-:W-:Y:S01]  /*a4d0*/  F2FP.F16.F32.PACK_AB R160, R13, R180 ;  /* 0x000000b40da0723e */ /* 0x001fe200000000ff */
[----:B------:R0:W-:Y:S01]  /*a4e0*/  STSM.16.M88.4 [R184+0x36400], R152 ;  /* 0x03640098b8007844 */ /* 0x0001e20000000200 */
[----:B------:R-:W-:-:S03]  /*a4f0*/  FADD.FTZ R179, R21, R179 ;  /* 0x000000b315b37221 */ /* 0x000fc60000010000 */
[----:B------:R0:W-:Y:S01]  /*a500*/  STSM.16.M88.4 [R189], R156 ;  /* 0x0000009cbd007844 */ /* 0x0001e20000000200 */
[----:B------:R-:W-:Y:S01]  /*a510*/  FADD.FTZ R179, R6, R179 ;  /* 0x000000b306b37221 */ /* 0x000fe20000010000 */
[----:B------:R-:W2:Y:S03]  /*a520*/  MUFU.EX2 R173, R173 ;  /* 0x000000ad00ad7308 */ /* 0x000ea60000000800 */
[----:B------:R-:W-:-:S04]  /*a530*/  FADD.FTZ R179, R180, R179 ;  /* 0x000000b3b4b37221 */ /* 0x000fc80000010000 */
[----:B------:R-:W-:Y:S01]  /*a540*/  FADD.FTZ R179, R13, R179 ;  /* 0x000000b30db37221 */ /* 0x000fe20000010000 */
[----:B------:R-:W3:Y:S01]  /*a550*/  MUFU.EX2 R175, R175 ;  /* 0x000000af00af7308 */ /* 0x000ee20000000800 */
[----:B-1----:R-:W-:Y:S02]  /*a560*/  F2FP.F16.F32.PACK_AB R162, R178, R12 ;  /* 0x0000000cb2a2723e */ /* 0x002fe400000000ff */
[----:B------:R-:W-:-:S03]  /*a570*/  FADD.FTZ R179, R12, R179 ;  /* 0x000000b30cb37221 */ /* 0x000fc60000010000 */
[----:B------:R0:W-:Y:S01]  /*a580*/  STSM.16.M88.4 [R187], R160 ;  /* 0x000000a0bb007844 */ /* 0x0001e20000000200 */
[----:B------:R-:W-:Y:S01]  /*a590*/  FADD.FTZ R179, R178, R179 ;  /* 0x000000b3b2b37221 */ /* 0x000fe20000010000 */
[----:B------:R-:W1:Y:S03]  /*a5a0*/  MUFU.EX2 R176, R176 ;  /* 0x000000b000b07308 */ /* 0x000e660000000800 */
[----:B--2---:R-:W-:-:S05]  /*a5b0*/  FADD.FTZ R179, R173, R179 ;  /* 0x000000b3adb37221 */ /* 0x004fca0000010000 */
[----:B------:R-:W2:Y:S01]  /*a5c0*/  MUFU.EX2 R177, R177 ;  /* 0x000000b100b17308 */ /* 0x000ea20000000800 */
[C---:B---3--:R-:W-:Y:S01]  /*a5d0*/  F2FP.F16.F32.PACK_AB R164, R175.reuse, R173 ;  /* 0x000000adafa4723e */ /* 0x048fe200000000ff */
[----:B------:R-:W-:-:S04]  /*a5e0*/  FADD.FTZ R179, R175, R179 ;  /* 0x000000b3afb37221 */ /* 0x000fc80000010000 */
[----:B-1----:R-:W-:Y:S01]  /*a5f0*/  FADD.FTZ R179, R176, R179 ;  /* 0x000000b3b0b37221 */ /* 0x002fe20000010000 */
[----:B--2---:R-:W-:-:S03]  /*a600*/  F2FP.F16.F32.PACK_AB R166, R177, R176 ;  /* 0x000000b0b1a6723e */ /* 0x004fc600000000ff */
[----:B------:R-:W-:Y:S02]  /*a610*/  FADD.FTZ R6, R177, R179 ;  /* 0x000000b3b1067221 */ /* 0x000fe40000010000 */
[----:B------:R0:W-:Y:S01]  /*a620*/  STSM.16.M88.4 [R188], R164 ;  /* 0x000000a4bc007844 */ /* 0x0001e20000000200 */
[----:B------:R-:W-:-:S06]  /*a630*/  WARPGROUP.ARRIVE ;  /* 0x00000000000079c5 */ /* 0x000fcc0000000000 */
[----:B------:R-:W-:Y:S01]  /*a640*/  HGMMA.64x256x16.F32 R24, R152, gdesc[UR12].tnspB, R24, gsb0 ;  /* 0x43e0000c98187df0 */ /* 0x000fe20008000818 */
[----:B------:R-:W-:Y:S01]  /*a650*/  R2UR UR14, R11 ;  /* 0x000000000b0e72ca */ /* 0x000fe200000e0000 */
[----:B------:R-:W-:Y:S01]  /*a660*/  UMOV UR15, 0x40000040 ;  /* 0x40000040000f7882 */ /* 0x000fe20000000000 */
[C---:B------:R-:W-:Y:S02]  /*a670*/  VIADD R11, R169.reuse, 0x100 ;  /* 0x00000100a90b7836 */ /* 0x040fe40000000000 */
[----:B------:R-:W-:Y:S01]  /*a680*/  VIADD R169, R169, 0x180 ;  /* 0x00000180a9a97836 */ /* 0x000fe20000000000 */
[----:B------:R-:W-:Y:S02]  /*a690*/  WARPGROUP.DEPBAR.LE gsb0, 0x0 ;  /* 0x00008000000079c5 */ /* 0x000fe40000010000 */
[----:B------:R-:W-:-:S15]  /*a6a0*/  WARPGROUP.ARRIVE ;  /* 0x00000000000079c5 */ /* 0x000fde0000000000 */
[----:B------:R-:W-:-:S05]  /*a6b0*/  NOP ;  /* 0x0000000000007918 */ /* 0x000fca0000000000 */
        /* <DEDUP_REMOVED lines=24> */
.L_x_8352:
[----:B------:R-:W-:Y:S01]  /*a840*/  UISETP.GT.AND UP0, UPT, UR7, UR6, UPT ;  /* 0x000000060700728c */ /* 0x000fe2000bf04270 */
[----:B------:R-:W-:Y:S01]  /*a850*/  VIADD R9, R9, 0x38860 ;  /* 0x0003886009097836 */ /* 0x000fe20000000000 */
[----:B------:R-:W-:Y:S01]  /*a860*/  UIADD3 UR7, UR7, -0x1, URZ ;  /* 0xffffffff07077890 */ /* 0x000fe2000fffe03f */
[----:B------:R-:W-:Y:S02]  /*a870*/  IMAD.MOV.U32 R12, RZ, RZ, R8 ;  /* 0x000000ffff0c7224 */ /* 0x000fe400078e0008 */
[----:B------:R-:W-:Y:S01]  /*a880*/  IMAD.MOV.U32 R11, RZ, RZ, R7 ;  /* 0x000000ffff0b7224 */ /* 0x000fe200078e0007 */
[----:B------:R-:W-:Y:S01]  /*a890*/  PLOP3.LUT P1, PT, PT, PT, UP0, 0x80, 0x0 ;  /* 0x000000000000781c */ /* 0x000fe20003f2f008 */
[----:B------:R-:W-:Y:S01]  /*a8a0*/  IMAD.MOV.U32 R10, RZ, RZ, R2 ;  /* 0x000000ffff0a7224 */ /* 0x000fe200078e0002 */
[----:B------:R-:W-:-:S04]  /*a8b0*/  PRMT R9, R182, 0x654, R9 ;  /* 0x00000654b6097816 */ /* 0x000fc80000000009 */
[----:B------:R0:W-:Y:S07]  /*a8c0*/  SYNCS.ARRIVE.TRANS64.RED.A1T0 RZ, [R9+URZ], RZ ;  /* 0x000000ff09ff79a7 */ /* 0x0001ee000810043f */
[----:B------:R-:W-:Y:S05]  /*a8d0*/  @P1 BRA `(.L_x_8353) ;  /* 0xffffffc800601947 */ /* 0x000fea000383ffff */
.L_x_8342:
        /* <DEDUP_REMOVED lines=8> */
.L_x_8365:
[----:B------:R-:W-:-:S05]  /*a960*/  VIADD R2, R11, 0x1 ;  /* 0x000000010b027836 */ /* 0x000fca0000000000 */
[----:B------:R-:W-:-:S04]  /*a970*/  ISETP.NE.AND P1, PT, R2, 0x2, PT ;  /* 0x000000020200780c */ /* 0x000fc80003f25270 */
[----:B------:R-:W-:Y:S02]  /*a980*/  SEL R7, RZ, 0x1, P1 ;  /* 0x00000001ff077807 */ /* 0x000fe40000800000 */
[----:B------:R-:W-:Y:S02]  /*a990*/  SEL R2, R2, RZ, P1 ;  /* 0x000000ff02027207 */ /* 0x000fe40000800000 */
[----:B------:R-:W-:-:S13]  /*a9a0*/  R2UR UR6, R7 ;  /* 0x00000000070672ca */ /* 0x000fda00000e0000 */
[----:B------:R-:W-:Y:S01]  /*a9b0*/  ULOP3.LUT UR37, UR37, UR6, URZ, 0x3c, !UPT ;  /* 0x0000000625257292 */ /* 0x000fe2000f8e3c3f */
[----:B-1----:R-:W-:Y:S11]  /*a9c0*/  @!P0 BRA `(.L_x_8355) ;  /* 0x0000000000048947 */ /* 0x002ff60003800000 */
[----:B------:R-:W-:Y:S01]  /*a9d0*/  BPT.TRAP 0x1 ;  /* 0x000000040000795c */ /* 0x000fe20000300000 */
.L_x_8355:
[----:B------:R-:W-:Y:S02]  /*a9e0*/  IMAD.U32 R7, RZ, RZ, UR37 ;  /* 0x00000025ff077e24 */ /* 0x000fe4000f8e00ff */
[----:B0-----:R-:W-:-:S03]  /*a9f0*/  IMAD R9, R2, 0x8, R17 ;  /* 0x0000000802097824 */ /* 0x001fc600078e0211 */
[----:B------:R-:W-:-:S04]  /*aa00*/  SHF.L.U32 R7, R7, 0x1f, RZ ;  /* 0x0000001f07077819 */ /* 0x000fc800000006ff */
[----:B------:R0:W1:Y:S01]  /*aa10*/  SYNCS.PHASECHK.TRANS64.TRYWAIT P1, [R9+URZ+0x38830], R7 ;  /* 0x03883007090075a7 */ /* 0x000062000802017f */
[----:B------:R-:W-:Y:S05]  /*aa20*/  @!P0 BRA `(.L_x_8356) ;  /* 0x0000000000048947 */ /* 0x000fea0003800000 */
[----:B------:R-:W-:Y:S01]  /*aa30*/  BPT.TRAP 0x1 ;  /* 0x000000040000795c */ /* 0x000fe20000300000 */
.L_x_8356:
[----:B------:R-:W-:Y:S01]  /*aa40*/  IMAD R8, R2, 0x200, R4 ;  /* 0x0000020002087824 */ /* 0x000fe200078e0204 */
[----:B-1----:R-:W-:Y:S06]  /*aa50*/  @P1 BRA `(.L_x_8357) ;  /* 0x0000000000081947 */ /* 0x002fec0003800000 */
[----:B------:R-:W1:Y:S02]  /*aa60*/  SYNCS.PHASECHK.TRANS64.TRYWAIT P1, [R9+URZ+0x38830], R7 ;  /* 0x03883007090075a7 */ /* 0x000e64000802017f */
[----:B-1----:R-:W-:Y:S05]  /*aa70*/  @!P1 BRA `(.L_x_8358) ;  /* 0x000000f400dc9947 */ /* 0x002fea0003800000 */
.L_x_8357:
        /* <DEDUP_REMOVED lines=22> */
.L_x_8359:
[----:B------:R2:W3:Y:S01]  /*abe0*/  SYNCS.PHASECHK.TRANS64.TRYWAIT P1, [R9+URZ+0x38850], R7 ;  /* 0x03885007090075a7 */ /* 0x0004e2000802017f */
[----:B------:R-:W-:Y:S05]  /*abf0*/  @!P0 BRA `(.L_x_8360) ;  /* 0x0000000000048947 */ /* 0x000fea0003800000 */
[----:B------:R-:W-:Y:S01]  /*ac00*/  BPT.TRAP 0x1 ;  /* 0x000000040000795c */ /* 0x000fe20000300000 */
.L_x_8360:
[----:B---3--:R-:W-:Y:S05]  /*ac10*/  @P1 BRA `(.L_x_8361) ;  /* 0x0000000000081947 */ /* 0x008fea0003800000 */
[----:B------:R-:W3:Y:S02]  /*ac20*/  SYNCS.PHASECHK.TRANS64.TRYWAIT P1, [R9+URZ+0x38850], R7 ;  /* 0x03885007090075a7 */ /* 0x000ee4000802017f */
[----:B---3--:R-:W-:Y:S05]  /*ac30*/  @!P1 BRA `(.L_x_8362) ;  /* 0x000000f400809947 */ /* 0x008fea0003800000 */
.L_x_8361:
        /* <DEDUP_REMOVED lines=327> */
.L_x_8363:
        /* <DEDUP_REMOVED lines=18> */
[----:B------:R-:W-:Y:S01]  /*c1d0*/  UMOV UR10, UR4 ;  /* 0x00000004000a7c82 */ /* 0x000fe20008000000 */
[----:B------:R-:W-:Y:S01]  /*c1e0*/  FMUL.FTZ R159, R159, UR5 ;  /* 0x000000059f9f7c20 */ /* 0x000fe20008410000 */
[----:B------:R-:W2:Y:S01]  /*c1f0*/  S2R R185, SR_CgaCtaId ;  /* 0x0000000000b97919 */ /* 0x000ea20000008800 */
[----:B------:R-:W-:Y:S01]  /*c200*/  FMUL.FTZ R155, R155, UR5 ;  /* 0x000000059b9b7c20 */ /* 0x000fe20008410000 */
[----:B------:R-:W3:Y:S01]  /*c210*/  MUFU.TANH R14, R14 ;  /* 0x0000000e000e7308 */ /* 0x000ee20000002400 */
[----:B0-----:R-:W-:Y:S01]  /*c220*/  FMNMX.FTZ R7, R8, R12, !PT ;  /* 0x0000000c08077209 */ /* 0x001fe20007810000 */
[----:B------:R-:W-:Y:S01]  /*c230*/  FMUL.FTZ R158, R158, UR5 ;  /* 0x000000059e9e7c20 */ /* 0x000fe20008410000 */
[----:B------:R-:W-:Y:S01]  /*c240*/  FMUL.FTZ R170, R170, UR5 ;  /* 0x00000005aaaa7c20 */ /* 0x000fe20008410000 */
[----:B------:R-:W-:Y:S01]  /*c250*/  ISETP.NE.AND P1, PT, R23, RZ, PT ;  /* 0x000000ff1700720c */ /* 0x000fe20003f25270 */
[----:B------:R-:W-:-:S03]  /*c260*/  UMOV UR15, 0x40000040 ;  /* 0x40000040000f7882 */ /* 0x000fc60000000000 */
[----:B------:R-:W0:Y:S01]  /*c270*/  MUFU.TANH R15, R15 ;  /* 0x0000000f000f7308 */ /* 0x000e220000002400 */
[----:B-1----:R-:W-:-:S07]  /*c280*/  FMNMX.FTZ R7, R13, R7, !PT ;  /* 0x000000070d077209 */ /* 0x002fce0007810000 */
[----:B------:R-:W1:Y:S01]  /*c290*/  MUFU.TANH R20, R20 ;  /* 0x0000001400147308 */ /* 0x000e620000002400 */
[----:B---3--:R-:W-:Y:S01]  /*c2a0*/  FMNMX.FTZ R7, R14, R7, !PT ;  /* 0x000000070e077209 */ /* 0x008fe20007810000 */
[----:B------:R-:W-:-:S04]  /*c2b0*/  @!P1 IMAD R11, R11, 0x40, R19 ;  /* 0x000000400b0b9824 */ /* 0x000fc800078e0213 */
[----:B------:R-:W-:Y:S02]  /*c2c0*/  @!P1 IMAD R11, R11, 0x4, R17 ;  /* 0x000000040b0b9824 */ /* 0x000fe400078e0211 */
        /* <DEDUP_REMOVED lines=22> */
[----:B------:R-:W-:Y:S01]  /*c430*/  MUFU.TANH R155, R155 ;  /* 0x0000009b009b7308 */ /* 0x000fe20000002400 */
[----:B---3--:R-:W-:-:S07]  /*c440*/  FMNMX.FTZ R7, R169, R7, !PT ;  /* 0x00000007a9077209 */ /* 0x008fce0007810000 */
[----:B------:R-:W-:Y:S01]  /*c450*/  MUFU.TANH R158, R158 ;  /* 0x0000009e009e7308 */ /* 0x000fe20000002400 */
[----:B0-----:R-:W-:-:S05]  /*c460*/  FMNMX.FTZ R7, R172, R7, !PT ;  /* 0x00000007ac077209 */ /* 0x001fca0007810000 */
[----:B------:R-:W0:Y:S02]  /*c470*/  SHFL.BFLY PT, R165, R7, 0x2, 0x1f ;  /* 0x0c401f0007a57f89 */ /* 0x000e2400000e0000 */
[----:B0-----:R-:W-:Y:S01]  /*c480*/  FMNMX.FTZ R7, R7, R165, !PT ;  /* 0x000000a507077209 */ /* 0x001fe20007810000 */
[----:B------:R-:W-:-:S04]  /*c490*/  FMUL.FTZ R165, R154, UR5 ;  /* 0x000000059aa57c20 */ /* 0x000fc80008410000 */
[----:B------:R-:W0:Y:S02]  /*c4a0*/  SHFL.BFLY PT, R173, R7, 0x1, 0x1f ;  /* 0x0c201f0007ad7f89 */ /* 0x000e2400000e0000 */
[----:B------:R-:W-:Y:S01]  /*c4b0*/  MUFU.TANH R165, R165 ;  /* 0x000000a500a57308 */ /* 0x000fe20000002400 */
[----:B0-----:R-:W-:-:S05]  /*c4c0*/  FMNMX.FTZ R7, R7, R173, !PT ;  /* 0x000000ad07077209 */ /* 0x001fca0007810000 */
[C---:B------:R-:W-:Y:S01]  /*c4d0*/  FMUL.FTZ R154, R7.reuse, UR10 ;  /* 0x0000000a079a7c20 */ /* 0x040fe20008410000 */
[----:B------:R-:W-:Y:S02]  /*c4e0*/  FADD.FTZ R176, -R7, R12 ;  /* 0x0000000c07b07221 */ /* 0x000fe40000010100 */
[----:B------:R0:W-:Y:S01]  /*c4f0*/  MUFU.TANH R12, R159 ;  /* 0x0000009f000c7308 */ /* 0x0001e20000002400 */
[--C-:B------:R-:W-:Y:S01]  /*c500*/  FFMA.FTZ R8, R8, UR10, -R154.reuse ;  /* 0x0000000a08087c23 */ /* 0x100fe2000801089a */
[----:B------:R-:W-:Y:S01]  /*c510*/  FMUL.FTZ R176, R176, UR10 ;  /* 0x0000000ab0b07c20 */ /* 0x000fe20008410000 */
[--C-:B------:R-:W-:Y:S01]  /*c520*/  FFMA.FTZ R173, R152, UR10, -R154.reuse ;  /* 0x0000000a98ad7c23 */ /* 0x100fe2000801089a */
[--C-:B------:R-:W-:Y:S01]  /*c530*/  FFMA.FTZ R14, R14, UR10, -R154.reuse ;  /* 0x0000000a0e0e7c23 */ /* 0x100fe2000801089a */
[--C-:B------:R-:W-:Y:S01]  /*c540*/  FFMA.FTZ R15, R15, UR10, -R154.reuse ;  /* 0x0000000a0f0f7c23 */ /* 0x100fe2000801089a */
[--C-:B------:R-:W-:Y:S01]  /*c550*/  FFMA.FTZ R20, R20, UR10, -R154.reuse ;  /* 0x0000000a14147c23 */ /* 0x100fe2000801089a */
[--C-:B------:R-:W-:Y:S01]  /*c560*/  FFMA.FTZ R21, R21, UR10, -R154.reuse ;  /* 0x0000000a15157c23 */ /* 0x100fe2000801089a */
[----:B------:R-:W-:Y:S01]  /*c570*/  MUFU.EX2 R8, R8 ;  /* 0x0000000800087308 */ /* 0x000fe20000000800 */
[--C-:B0-----:R-:W-:Y:S01]  /*c580*/  FFMA.FTZ R159, R13, UR10, -R154.reuse ;  /* 0x0000000a0d9f7c23 */ /* 0x101fe2000801089a */
        /* <DEDUP_REMOVED lines=8> */
[--C-:B------:R-:W-:Y:S01]  /*c610*/  FFMA.FTZ R169, R169, UR10, -R154.reuse ;  /* 0x0000000aa9a97c23 */ /* 0x100fe2000801089a */
[----:B------:R-:W-:-:S05]  /*c620*/  FFMA.FTZ R172, R172, UR10, -R154 ;  /* 0x0000000aacac7c23 */ /* 0x000fca000801089a */
[----:B------:R3:W4:Y:S01]  /*c630*/  MUFU.EX2 R152, R159 ;  /* 0x0000009f00987308 */ /* 0x0007220000000800 */
[----:B0-----:R-:W-:-:S07]  /*c640*/  FMUL.FTZ R176, R183, UR5 ;  /* 0x00000005b7b07c20 */ /* 0x001fce0008410000 */
[----:B------:R-:W-:Y:S01]  /*c650*/  MUFU.EX2 R15, R15 ;  /* 0x0000000f000f7308 */ /* 0x000fe20000000800 */
[----:B-1----:R-:W-:Y:S01]  /*c660*/  FFMA.FTZ R154, R13, R6, R8 ;  /* 0x000000060d9a7223 */ /* 0x002fe20000010008 */
[----:B---3--:R-:W-:Y:S01]  /*c670*/  FMUL.FTZ R159, R162, UR5 ;  /* 0x00000005a29f7c20 */ /* 0x008fe20008410000 */
[----:B------:R-:W-:Y:S01]  /*c680*/  FMUL.FTZ R162, R163, UR5 ;  /* 0x00000005a3a27c20 */ /* 0x000fe20008410000 */
[----:B------:R-:W-:Y:S01]  /*c690*/  FMUL.FTZ R6, R166, UR5 ;  /* 0x00000005a6067c20 */ /* 0x000fe20008410000 */
[----:B------:R-:W-:Y:S01]  /*c6a0*/  FMUL.FTZ R166, R171, UR5 ;  /* 0x00000005aba67c20 */ /* 0x000fe20008410000 */
[----:B------:R-:W-:Y:S01]  /*c6b0*/  FMUL.FTZ R171, R178, UR5 ;  /* 0x00000005b2ab7c20 */ /* 0x000fe20008410000 */
[-C--:B------:R-:W-:Y:S01]  /*c6c0*/  FMUL.FTZ R24, R24, R13.reuse ;  /* 0x0000000d18187220 */ /* 0x080fe20000410000 */
[----:B------:R-:W-:Y:S01]  /*c6d0*/  MUFU.TANH R159, R159 ;  /* 0x0000009f009f7308 */ /* 0x000fe20000002400 */
[C---:B----4-:R-:W-:Y:S01]  /*c6e0*/  FADD.FTZ R154, R152.reuse, R154 ;  /* 0x0000009a989a7221 */ /* 0x050fe20000010000 */
        /* <DEDUP_REMOVED lines=15> */
[----:B0-----:R-:W-:Y:S01]  /*c7e0*/  FMUL.FTZ R14, R167, UR5 ;  /* 0x00000005a70e7c20 */ /* 0x001fe20008410000 */
[----:B------:R-:W-:Y:S01]  /*c7f0*/  FMUL.FTZ R167, R174, UR5 ;  /* 0x00000005aea77c20 */ /* 0x000fe20008410000 */
[----:B------:R-:W-:Y:S01]  /*c800*/  FMUL.FTZ R174, R179, UR5 ;  /* 0x00000005b3ae7c20 */ /* 0x000fe20008410000 */
[-C--:B------:R-:W-:Y:S01]  /*c810*/  FMUL.FTZ R49, R49, R13.reuse ;  /* 0x0000000d31317220 */ /* 0x080fe20000410000 */
[-C--:B------:R-:W-:Y:S01]  /*c820*/  FMUL.FTZ R52, R52, R13.reuse ;  /* 0x0000000d34347220 */ /* 0x080fe20000410000 */
[-C--:B------:R-:W-:Y:S01]  /*c830*/  FMUL.FTZ R53, R53, R13.reuse ;  /* 0x0000000d35357220 */ /* 0x080fe20000410000 */
[-C--:B------:R-:W-:Y:S01]  /*c840*/  FMUL.FTZ R56, R56, R13.reuse ;  /* 0x0000000d38387220 */ /* 0x080fe20000410000 */
[----:B------:R-:W0:Y:S01]  /*c850*/  MUFU.TANH R6, R6 ;  /* 0x0000000600067308 */ /* 0x000e220000002400 */
[----:B-1----:R-:W-:Y:S01]  /*c860*/  FADD.FTZ R154, R8, R154 ;  /* 0x0000009a089a7221 */ /* 0x002fe20000010000 */
[-C--:B------:R-:W-:Y:S01]  /*c870*/  FMUL.FTZ R57, R57, R13.reuse ;  /* 0x0000000d39397220 */ /* 0x080fe20000410000 */
[-C--:B------:R-:W-:Y:S01]  /*c880*/  FMUL.FTZ R60, R60, R13.reuse ;  /* 0x0000000d3c3c7220 */ /* 0x080fe20000410000 */
[-C--:B------:R-:W-:Y:S01]  /*c890*/  FMUL.FTZ R61, R61, R13.reuse ;  /* 0x0000000d3d3d7220 */ /* 0x080fe20000410000 */
[C---:B------:R-:W-:Y:S01]  /*c8a0*/  FADD.FTZ R163, R15.reuse, R154 ;  /* 0x0000009a0fa37221 */ /* 0x040fe20000010000 */
[----:B------:R-:W-:Y:S01]  /*c8b0*/  F2FP.F16.F32.PACK_AB R154, R15, R8 ;  /* 0x000000080f9a723e */ /* 0x000fe200000000ff */
[----:B------:R-:W-:Y:S01]  /*c8c0*/  VIADD R8, R9, 0x38840 ;  /* 0x0003884009087836 */ /* 0x000fe20000000000 */
[----:B------:R-:W1:Y:S01]  /*c8d0*/  MUFU.TANH R14, R14 ;  /* 0x0000000e000e7308 */ /* 0x000e620000002400 */
[-C--:B------:R-:W-:Y:S01]  /*c8e0*/  FMUL.FTZ R64, R64, R13.reuse ;  /* 0x0000000d40407220 */ /* 0x080fe20000410000 */
[-C--:B------:R-:W-:Y:S01]  /*c8f0*/  FMUL.FTZ R65, R65, R13.reuse ;  /* 0x0000000d41417220 */ /* 0x080fe20000410000 */
[-C--:B------:R-:W-:Y:S01]  /*c900*/  FMUL.FTZ R68, R68, R13.reuse ;  /* 0x0000000d44447220 */ /* 0x080fe20000410000 */
[----:B--2---:R-:W-:Y:S01]  /*c910*/  PRMT R8, R185, 0x654, R8 ;  /* 0x00000654b9087816 */ /* 0x004fe20000000008 */
[-C--:B------:R-:W-:Y:S01]  /*c920*/  FMUL.FTZ R69, R69, R13.reuse ;  /* 0x0000000d45457220 */ /* 0x080fe20000410000 */
[-C--:B------:R-:W-:Y:S01]  /*c930*/  FMUL.FTZ R72, R72, R13.reuse ;  /* 0x0000000d48487220 */ /* 0x080fe20000410000 */
[-C--:B------:R-:W-:Y:S01]  /*c940*/  FMUL.FTZ R73, R73, R13.reuse ;  /* 0x0000000d49497220 */ /* 0x080fe20000410000 */
[----:B------:R2:W-:Y:S01]  /*c950*/  SYNCS.ARRIVE.TRANS64.RED.A1T0 RZ, [R8+URZ], RZ ;  /* 0x000000ff08ff79a7 */ /* 0x0005e2000810043f */
[----:B------:R4:W5:Y:S01]  /*c960*/  MUFU.TANH R15, R170 ;  /* 0x000000aa000f7308 */ /* 0x0009620000002400 */
[----:B------:R-:W-:Y:S01]  /*c970*/  @!P1 STS [R11+0x38400], R13 ;  /* 0x0384000d0b009388 */ /* 0x000fe20000000800 */
[-C--:B------:R-:W-:Y:S01]  /*c980*/  FMUL.FTZ R76, R76, R13.reuse ;  /* 0x0000000d4c4c7220 */ /* 0x080fe20000410000 */
[-C--:B------:R-:W-:Y:S01]  /*c990*/  FMUL.FTZ R77, R77, R13.reuse ;  /* 0x0000000d4d4d7220 */ /* 0x080fe20000410000 */
[-C--:B------:R-:W-:Y:S01]  /*c9a0*/  FMUL.FTZ R80, R80, R13.reuse ;  /* 0x0000000d50507220 */ /* 0x080fe20000410000 */
[-C--:B------:R-:W-:Y:S01]  /*c9b0*/  FMUL.FTZ R81, R81, R13.reuse ;  /* 0x0000000d51517220 */ /* 0x080fe20000410000 */
[-C--:B------:R-:W-:Y:S01]  /*c9c0*/  FMUL.FTZ R84, R84, R13.reuse ;  /* 0x0000000d54547220 */ /* 0x080fe20000410000 */
[----:B--2---:R-:W-:Y:S01]  /*c9d0*/  FMNMX.FTZ R8, R165, R10, !PT ;  /* 0x0000000aa5087209 */ /* 0x004fe20007810000 */
[----:B------:R-:W2:Y:S01]  /*c9e0*/  MUFU.TANH R166, R166 ;  /* 0x000000a600a67308 */ /* 0x000ea20000002400 */
[----:B----4-:R-:W-:Y:S01]  /*c9f0*/  FMUL.FTZ R170, R175, UR5 ;  /* 0x00000005afaa7c20 */ /* 0x010fe20008410000 */
[----:B------:R-:W-:Y:S01]  /*ca00*/  FMUL.FTZ R175, R182, UR5 ;  /* 0x00000005b6af7c20 */ /* 0x000fe20008410000 */
        /* <DEDUP_REMOVED lines=16> */
[----:B---3--:R-:W-:Y:S01]  /*cb10*/  FMNMX.FTZ R8, R162, R8, !PT ;  /* 0x00000008a2087209 */ /* 0x008fe20007810000 */
[-C--:B------:R-:W-:Y:S01]  /*cb20*/  FMUL.FTZ R105, R105, R13.reuse ;  /* 0x0000000d69697220 */ /* 0x080fe20000410000 */
[-C--:B------:R-:W-:Y:S01]  /*cb30*/  FMUL.FTZ R108, R108, R13.reuse ;  /* 0x0000000d6c6c7220 */ /* 0x080fe20000410000 */
[-C--:B------:R-:W-:Y:S01]  /*cb40*/  FMUL.FTZ R109, R109, R13.reuse ;  /* 0x0000000d6d6d7220 */ /* 0x080fe20000410000 */
[----:B0-----:R-:W-:Y:S01]  /*cb50*/  FMNMX.FTZ R8, R6, R8, !PT ;  /* 0x0000000806087209 */ /* 0x001fe20007810000 */
[----:B------:R-:W0:Y:S01]  /*cb60*/  MUFU.TANH R171, R171 ;  /* 0x000000ab00ab7308 */ /* 0x000e220000002400 */
[-C--:B------:R-:W-:Y:S01]  /*cb70*/  FMUL.FTZ R112, R112, R13.reuse ;  /* 0x0000000d70707220 */ /* 0x080fe20000410000 */
[-C--:B------:R-:W-:Y:S01]  /*cb80*/  FMUL.FTZ R113, R113, R13.reuse ;  /* 0x0000000d71717220 */ /* 0x080fe20000410000 */
[----:B-1----:R-:W-:Y:S01]  /*cb90*/  FMNMX.FTZ R8, R14, R8, !PT ;  /* 0x000000080e087209 */ /* 0x002fe20007810000 */
[-C--:B------:R-:W-:Y:S01]  /*cba0*/  FMUL.FTZ R116, R116, R13.reuse ;  /* 0x0000000d74747220 */ /* 0x080fe20000410000 */
[-C--:B------:R-:W-:Y:S01]  /*cbb0*/  FMUL.FTZ R117, R117, R13.reuse ;  /* 0x0000000d75757220 */ /* 0x080fe20000410000 */
[-C--:B------:R-:W-:Y:S01]  /*cbc0*/  FMUL.FTZ R120, R120, R13.reuse ;  /* 0x0000000d78787220 */ /* 0x080fe20000410000 */
[----:B-----5:R-:W-:Y:S01]  /*cbd0*/  FMNMX.FTZ R8, R15, R8, !PT ;  /* 0x000000080f087209 */ /* 0x020fe20007810000 */
[----:B------:R-:W1:Y:S01]  /*cbe0*/  MUFU.TANH R174, R174 ;  /* 0x000000ae00ae7308 */ /* 0x000e620000002400 */
[-C--:B------:R-:W-:Y:S01]  /*cbf0*/  FMUL.FTZ R121, R121, R13.reuse ;  /* 0x0000000d79797220 */ /* 0x080fe20000410000 */
[-C--:B------:R-:W-:Y:S01]  /*cc00*/  FMUL.FTZ R124, R124, R13.reuse ;  /* 0x0000000d7c7c7220 */ /* 0x080fe20000410000 */
[----:B--2---:R-:W-:Y:S01]  /*cc10*/  FMNMX.FTZ R8, R166, R8, !PT ;  /* 0x00000008a6087209 */ /* 0x004fe20007810000 */
[-C--:B------:R-:W-:Y:S01]  /*cc20*/  FMUL.FTZ R125, R125, R13.reuse ;  /* 0x0000000d7d7d7220 */ /* 0x080fe20000410000 */
[-C--:B------:R-:W-:Y:S01]  /*cc30*/  FMUL.FTZ R128, R128, R13.reuse ;  /* 0x0000000d80807220 */ /* 0x080fe20000410000 */
[-C--:B------:R-:W-:Y:S01]  /*cc40*/  FMUL.FTZ R129, R129, R13.reuse ;  /* 0x0000000d81817220 */ /* 0x080fe20000410000 */
[----:B----4-:R-:W-:Y:S01]  /*cc50*/  FMNMX.FTZ R8, R167, R8, !PT ;  /* 0x00000008a7087209 */ /* 0x010fe20007810000 */
[----:B------:R-:W2:Y:S01]  /*cc60*/  MUFU.TANH R175, R175 ;  /* 0x000000af00af7308 */ /* 0x000ea20000002400 */
[-C--:B------:R-:W-:Y:S01]  /*cc70*/  FMUL.FTZ R132, R132, R13.reuse ;  /* 0x0000000d84847220 */ /* 0x080fe20000410000 */
[-C--:B------:R-:W-:Y:S01]  /*cc80*/  FMUL.FTZ R133, R133, R13.reuse ;  /* 0x0000000d85857220 */ /* 0x080fe20000410000 */
[----:B------:R-:W-:Y:S01]  /*cc90*/  FMNMX.FTZ R8, R170, R8, !PT ;  /* 0x00000008aa087209 */ /* 0x000fe20007810000 */
        /* <DEDUP_REMOVED lines=10> */
[----:B------:R-:W-:-:S02]  /*cd40*/  FMUL.FTZ R149, R149, R13 ;  /* 0x0000000d95957220 */ /* 0x000fc40000410000 */
[----:B------:R-:W1:Y:S01]  /*cd50*/  MUFU.EX2 R20, R20 ;  /* 0x0000001400147308 */ /* 0x000e620000000800 */
[----:B--2---:R-:W-:-:S07]  /*cd60*/  FMNMX.FTZ R8, R175, R8, !PT ;  /* 0x00000008af087209 */ /* 0x004fce0007810000 */
[----:B------:R-:W2:Y:S01]  /*cd70*/  MUFU.EX2 R21, R21 ;  /* 0x0000001500157308 */ /* 0x000ea20000000800 */
[----:B0-----:R-:W-:-:S05]  /*cd80*/  FMNMX.FTZ R8, R176, R8, !PT ;  /* 0x00000008b0087209 */ /* 0x001fca0007810000 */
[----:B------:R-:W0:Y:S02]  /*cd90*/  SHFL.BFLY PT, R177, R8, 0x2, 0x1f ;  /* 0x0c401f0008b17f89 */ /* 0x000e2400000e0000 */
[----:B------:R-:W3:Y:S01]  /*cda0*/  MUFU.EX2 R173, R173 ;  /* 0x000000ad00ad7308 */ /* 0x000ee20000000800 */
[----:B-1----:R-:W-:-:S07]  /*cdb0*/  FADD.FTZ R163, R20, R163 ;  /* 0x000000a314a37221 */ /* 0x002fce0000010000 */
[----:B------:R1:W-:Y:S01]  /*cdc0*/  MUFU.EX2 R178, R156 ;  /* 0x0000009c00b27308 */ /* 0x0003e20000000800 */
[----:B--2---:R-:W-:-:S07]  /*cdd0*/  FADD.FTZ R163, R21, R163 ;  /* 0x000000a315a37221 */ /* 0x004fce0000010000 */
[----:B------:R-:W-:Y:S01]  /*cde0*/  MUFU.EX2 R157, R157 ;  /* 0x0000009d009d7308 */ /* 0x000fe20000000800 */
[----:B---3--:R-:W-:Y:S01]  /*cdf0*/  FADD.FTZ R163, R173, R163 ;  /* 0x000000a3ada37221 */ /* 0x008fe20000010000 */
[----:B-1----:R-:W-:Y:S02]  /*ce00*/  F2FP.F16.F32.PACK_AB R156, R21, R20 ;  /* 0x00000014159c723e */ /* 0x002fe400000000ff */
[----:B0-----:R-:W-:-:S04]  /*ce10*/  FMNMX.FTZ R8, R8, R177, !PT ;  /* 0x000000b108087209 */ /* 0x001fc80007810000 */
[----:B------:R-:W0:Y:S01]  /*ce20*/  MUFU.EX2 R177, R153 ;  /* 0x0000009900b17308 */ /* 0x000e220000000800 */
[----:B------:R-:W1:Y:S07]  /*ce30*/  SHFL.BFLY PT, R179, R8, 0x1, 0x1f ;  /* 0x0c201f0008b37f89 */ /* 0x000e6e00000e0000 */
[----:B------:R-:W-:Y:S08]  /*ce40*/  MUFU.EX2 R161, R161 ;  /* 0x000000a100a17308 */ /* 0x000ff00000000800 */
[----:B------:R-:W-:Y:S01]  /*ce50*/  MUFU.EX2 R164, R164 ;  /* 0x000000a400a47308 */ /* 0x000fe20000000800 */
[----:B0-----:R-:W-:-:S04]  /*ce60*/  FADD.FTZ R163, R177, R163 ;  /* 0x000000a3b1a37221 */ /* 0x001fc80000010000 */
[----:B------:R-:W-:-:S03]  /*ce70*/  FADD.FTZ R163, R178, R163 ;  /* 0x000000a3b2a37221 */ /* 0x000fc60000010000 */
[----:B------:R-:W-:Y:S01]  /*ce80*/  MUFU.EX2 R168, R168 ;  /* 0x000000a800a87308 */ /* 0x000fe20000000800 */
[----:B------:R-:W-:Y:S01]  /*ce90*/  FADD.FTZ R163, R157, R163 ;  /* 0x000000a39da37221 */ /* 0x000fe20000010000 */
[----:B-1----:R-:W-:-:S05]  /*cea0*/  FMNMX.FTZ R8, R8, R179, !PT ;  /* 0x000000b308087209 */ /* 0x002fca0007810000 */
[----:B------:R-:W-:Y:S01]  /*ceb0*/  FADD.FTZ R10, -R8, R10 ;  /* 0x0000000a080a7221 */ /* 0x000fe20000010100 */
[----:B------:R-:W0:Y:S03]  /*cec0*/  MUFU.EX2 R179, R160 ;  /* 0x000000a000b37308 */ /* 0x000e260000000800 */
[----:B------:R-:W-:-:S05]  /*ced0*/  FMUL.FTZ R10, R10, UR10 ;  /* 0x0000000a0a0a7c20 */ /* 0x000fca0008410000 */
[----:B------:R-:W-:Y:S08]  /*cee0*/  MUFU.EX2 R169, R169 ;  /* 0x000000a900a97308 */ /* 0x000ff00000000800 */
[----:B------:R-:W1:Y:S01]  /*cef0*/  MUFU.EX2 R10, R10 ;  /* 0x0000000a000a7308 */ /* 0x000e620000000800 */
[----:B0-----:R-:W-:-:S04]  /*cf00*/  FADD.FTZ R163, R179, R163 ;  /* 0x000000a3b3a37221 */ /* 0x001fc80000010000 */
[----:B------:R-:W-:-:S03]  /*cf10*/  FADD.FTZ R163, R161, R163 ;  /* 0x000000a3a1a37221 */ /* 0x000fc60000010000 */
[----:B------:R-:W-:Y:S01]  /*cf20*/  MUFU.EX2 R172, R172 ;  /* 0x000000ac00ac7308 */ /* 0x000fe20000000800 */
[----:B------:R-:W-:Y:S01]  /*cf30*/  FADD.FTZ R163, R164, R163 ;  /* 0x000000a3a4a37221 */ /* 0x000fe20000010000 */
[----:B------:R-:W-:-:S03]  /*cf40*/  F2FP.F16.F32.PACK_AB R164, R168, R164 ;  /* 0x000000a4a8a4723e */ /* 0x000fc600000000ff */
[----:B------:R-:W-:Y:S01]  /*cf50*/  FADD.FTZ R163, R168, R163 ;  /* 0x000000a3a8a37221 */ /* 0x000fe20000010000 */
[----:B------:R-:W-:Y:S01]  /*cf60*/  IMAD R168, R2, 0x1000, R22 ;  /* 0x0000100002a87824 */ /* 0x000fe200078e0216 */
[----:B-1----:R0:W-:Y:S02]  /*cf70*/  @!P1 STS [R11+0x38420], R10 ;  /* 0x0384200a0b009388 */ /* 0x0021e40000000800 */
[----:B------:R-:W-:Y:S02]  /*cf80*/  FADD.FTZ R163, R169, R163 ;  /* 0x000000a3a9a37221 */ /* 0x000fe40000010000 */
        /* <DEDUP_REMOVED lines=30> */
[-C--:B------:R-:W-:Y:S01]  /*d170*/  FMUL.FTZ R46, R46, R10.reuse ;  /* 0x0000000a2e2e7220 */ /* 0x080fe20000410000 */
[-C--:B------:R-:W-:Y:S01]  /*d180*/  FMUL.FTZ R47, R47, R10.reuse ;  /* 0x0000000a2f2f7220 */ /* 0x080fe20000410000 */
[-C--:B------:R-:W-:Y:S01]  /*d190*/  FMUL.FTZ R50, R50, R10.reuse ;  /* 0x0000000a32327220 */ /* 0x080fe20000410000 */
[-C--:B------:R-:W-:Y:S01]  /*d1a0*/  FMUL.FTZ R51, R51, R10.reuse ;  /* 0x0000000a33337220 */ /* 0x080fe20000410000 */
[-C--:B------:R-:W-:Y:S01]  /*d1b0*/  FMUL.FTZ R54, R54, R10.reuse ;  /* 0x0000000a36367220 */ /* 0x080fe20000410000 */
[----:B0-----:R-:W-:Y:S01]  /*d1c0*/  FFMA.FTZ R181, R10, R5, R165 ;  /* 0x000000050ab57223 */ /* 0x001fe200000100a5 */
        /* <DEDUP_REMOVED lines=10> */
[----:B-1----:R-:W-:Y:S01]  /*d270*/  FADD.FTZ R181, R155, R181 ;  /* 0x000000b59bb57221 */ /* 0x002fe20000010000 */
[----:B0-----:R-:W-:Y:S01]  /*d280*/  F2FP.F16.F32.PACK_AB R158, R177, R173 ;  /* 0x000000adb19e723e */ /* 0x001fe200000000ff */
        /* <DEDUP_REMOVED lines=46> */
[----:B-1----:R-:W-:Y:S01]  /*d570*/  F2FP.F16.F32.PACK_AB R153, R155, R165 ;  /* 0x000000a59b99723e */ /* 0x002fe200000000ff */
[-C--:B------:R-:W-:Y:S01]  /*d580*/  FMUL.FTZ R147, R147, R10.reuse ;  /* 0x0000000a93937220 */ /* 0x080fe20000410000 */
[----:B--2---:R-:W-:Y:S01]  /*d590*/  F2FP.F16.F32.PACK_AB R155, R12, R11 ;  /* 0x0000000b0c9b723e */ /* 0x004fe200000000ff */
[----:B------:R-:W-:Y:S01]  /*d5a0*/  BAR.SYNC.DEFER_BLOCKING 0xf, 0x100 ;  /* 0x03c4000000007b1d */ /* 0x000fe20000010000 */
[----:B0-----:R-:W-:Y:S01]  /*d5b0*/  F2FP.F16.F32.PACK_AB R159, R14, R171 ;  /* 0x000000ab0e9f723e */ /* 0x001fe200000000ff */
[-C--:B------:R-:W-:Y:S01]  /*d5c0*/  FMUL.FTZ R150, R150, R10.reuse ;  /* 0x0000000a96967220 */ /* 0x080fe20000410000 */
[----:B------:R-:W-:Y:S01]  /*d5d0*/  FMUL.FTZ R151, R151, R10 ;  /* 0x0000000a97977220 */ /* 0x000fe20000410000 */
[----:B------:R-:W-:Y:S01]  /*d5e0*/  VIADD R10, R168, 0x80 ;  /* 0x00000080a80a7836 */ /* 0x000fe20000000000 */
[----:B---3--:R-:W-:Y:S01]  /*d5f0*/  F2FP.F16.F32.PACK_AB R166, R172, R169 ;  /* 0x000000a9aca6723e */ /* 0x008fe200000000ff */
[----:B------:R-:W-:Y:S01]  /*d600*/  MUFU.EX2 R20, R167 ;  /* 0x000000a700147308 */ /* 0x000fe20000000800 */
[----:B------:R-:W-:Y:S01]  /*d610*/  UMOV UR14, UR6 ;  /* 0x00000006000e7c82 */ /* 0x000fe20008000000 */
[----:B------:R-:W-:Y:S01]  /*d620*/  FADD.FTZ R181, R11, R181 ;  /* 0x000000b50bb57221 */ /* 0x000fe20000010000 */
[----:B------:R-:W-:Y:S01]  /*d630*/  R2UR UR6, R10 ;  /* 0x000000000a0672ca */ /* 0x000fe200000e0000 */
[----:B------:R-:W-:-:S02]  /*d640*/  VIADD R10, R168, 0x100 ;  /* 0x00000100a80a7836 */ /* 0x000fc40000000000 */
[----:B------:R-:W-:Y:S01]  /*d650*/  VIADD R168, R168, 0x180 ;  /* 0x00000180a8a87836 */ /* 0x000fe20000000000 */
[----:B----4-:R-:W-:Y:S01]  /*d660*/  F2FP.F16.F32.PACK_AB R161, R182, R5 ;  /* 0x00000005b6a1723e */ /* 0x010fe200000000ff */
[----:B------:R0:W1:Y:S01]  /*d670*/  MUFU.EX2 R21, R160 ;  /* 0x000000a000157308 */ /* 0x0000620000000800 */
[----:B------:R-:W-:-:S04]  /*d680*/  FADD.FTZ R181, R12, R181 ;  /* 0x000000b50cb57221 */ /* 0x000fc80000010000 */
[----:B------:R-:W-:-:S03]  /*d690*/  FADD.FTZ R181, R15, R181 ;  /* 0x000000b50fb57221 */ /* 0x000fc60000010000 */
[----:B------:R-:W-:Y:S01]  /*d6a0*/  MUFU.EX2 R180, R180 ;  /* 0x000000b400b47308 */ /* 0x000fe20000000800 */
[----:B0-----:R-:W-:Y:S01]  /*d6b0*/  F2FP.F16.F32.PACK_AB R160, R157, R178 ;  /* 0x000000b29da0723e */ /* 0x001fe200000000ff */
[----:B------:R0:W-:Y:S01]  /*d6c0*/  STSM.16.M88.4 [R184+0x36400], R152 ;  /* 0x03640098b8007844 */ /* 0x0001e20000000200 */
[C---:B------:R-:W-:Y:S01]  /*d6d0*/  F2FP.F16.F32.PACK_AB R157, R170.reuse, R15 ;  /* 0x0000000faa9d723e */ /* 0x040fe200000000ff */
[----:B------:R-:W-:-:S04]  /*d6e0*/  FADD.FTZ R181, R170, R181 ;  /* 0x000000b5aab57221 */ /* 0x000fc80000010000 */
[----:B------:R-:W2:Y:S01]  /*d6f0*/  MUFU.EX2 R174, R174 ;  /* 0x000000ae00ae7308 */ /* 0x000ea20000000800 */
[----:B-1----:R-:W-:Y:S01]  /*d700*/  F2FP.F16.F32.PACK_AB R163, R21, R20 ;  /* 0x0000001415a3723e */ /* 0x002fe200000000ff */
[----:B------:R0:W-:Y:S01]  /*d710*/  STSM.16.M88.4 [R189], R156 ;  /* 0x0000009cbd007844 */ /* 0x0001e20000000200 */
[----:B------:R-:W-:-:S03]  /*d720*/  FADD.FTZ R181, R171, R181 ;  /* 0x000000b5abb57221 */ /* 0x000fc60000010000 */
[----:B------:R0:W-:Y:S01]  /*d730*/  STSM.16.M88.4 [R187], R160 ;  /* 0x000000a0bb007844 */ /* 0x0001e20000000200 */
[----:B------:R-:W-:Y:S01]  /*d740*/  FADD.FTZ R181, R14, R181 ;  /* 0x000000b50eb57221 */ /* 0x000fe20000010000 */
[----:B------:R-:W-:Y:S03]  /*d750*/  MUFU.EX2 R175, R175 ;  /* 0x000000af00af7308 */ /* 0x000fe60000000800 */
[----:B------:R-:W-:-:S04]  /*d760*/  FADD.FTZ R181, R5, R181 ;  /* 0x000000b505b57221 */ /* 0x000fc80000010000 */
[----:B------:R-:W-:Y:S01]  /*d770*/  FADD.FTZ R181, R182, R181 ;  /* 0x000000b5b6b57221 */ /* 0x000fe20000010000 */
[----:B------:R-:W1:Y:S01]  /*d780*/  MUFU.EX2 R176, R176 ;  /* 0x000000b000b07308 */ /* 0x000e620000000800 */
[----:B--2---:R-:W-:Y:S02]  /*d790*/  F2FP.F16.F32.PACK_AB R165, R174, R180 ;  /* 0x000000b4aea5723e */ /* 0x004fe400000000ff */
[----:B------:R-:W-:-:S04]  /*d7a0*/  FADD.FTZ R181, R20, R181 ;  /* 0x000000b514b57221 */ /* 0x000fc80000010000 */
[----:B------:R-:W-:-:S04]  /*d7b0*/  FADD.FTZ R181, R21, R181 ;  /* 0x000000b515b57221 */ /* 0x000fc80000010000 */
[----:B------:R-:W-:-:S04]  /*d7c0*/  FADD.FTZ R181, R180, R181 ;  /* 0x000000b5b4b57221 */ /* 0x000fc80000010000 */
[----:B------:R-:W-:Y:S01]  /*d7d0*/  FADD.FTZ R181, R174, R181 ;  /* 0x000000b5aeb57221 */ /* 0x000fe20000010000 */
[----:B-1----:R-:W-:-:S03]  /*d7e0*/  F2FP.F16.F32.PACK_AB R167, R176, R175 ;  /* 0x000000afb0a7723e */ /* 0x002fc600000000ff */
[----:B------:R-:W-:Y:S02]  /*d7f0*/  FADD.FTZ R181, R175, R181 ;  /* 0x000000b5afb57221 */ /* 0x000fe40000010000 */
[----:B------:R0:W-:Y:S01]  /*d800*/  STSM.16.M88.4 [R188], R164 ;  /* 0x000000a4bc007844 */ /* 0x0001e20000000200 */
[----:B------:R-:W-:Y:S01]  /*d810*/  WARPGROUP.ARRIVE ;  /* 0x00000000000079c5 */ /* 0x000fe20000000000 */
[----:B------:R-:W-:-:S05]  /*d820*/  FADD.FTZ R5, R176, R181 ;  /* 0x000000b5b0057221 */ /* 0x000fca0000010000 */
[----:B------:R-:W-:Y:S01]  /*d830*/  HGMMA.64x256x16.F32 R24, R152, gdesc[UR12].tnspB, R24, gsb0 ;  /* 0x43e0000c98187df0 */ /* 0x000fe20008000818 */
[----:B------:R-:W-:Y:S01]  /*d840*/  UMOV UR14, UR6 ;  /* 0x00000006000e7c82 */ /* 0x000fe20008000000 */
[----:B------:R-:W-:Y:S01]  /*d850*/  UMOV UR15, 0x40000040 ;  /* 0x40000040000f7882 */ /* 0x000fe20000000000 */
[----:B------:R-:W-:Y:S01]  /*d860*/  R2UR UR6, R10 ;  /* 0x000000000a0672ca */ /* 0x000fe200000e0000 */
[----:B------:R-:W-:Y:S02]  /*d870*/  WARPGROUP.DEPBAR.LE gsb0, 0x0 ;  /* 0x00008000000079c5 */ /* 0x000fe40000010000 */
[----:B------:R-:W-:-:S15]  /*d880*/  WARPGROUP.ARRIVE ;  /* 0x00000000000079c5 */ /* 0x000fde0000000000 */
[----:B------:R-:W-:-:S07]  /*d890*/  NOP ;  /* 0x0000000000007918 */ /* 0x000fce0000000000 */
        /* <DEDUP_REMOVED lines=25> */
.L_x_8364:
        /* <DEDUP_REMOVED lines=10> */
.L_x_8354:
[----:B------:R-:W2:Y:S01]  /*dad0*/  SHFL.BFLY PT, R4, R5, 0x2, 0x1f ;  /* 0x0c401f0005047f89 */ /* 0x000ea200000e0000 */
[----:B------:R-:W-:Y:S01]  /*dae0*/  IMAD.MOV.U32 R20, RZ, RZ, -0x800000 ;  /* 0xff800000ff147424 */ /* 0x000fe200078e00ff */
[----:B------:R-:W-:Y:S08]  /*daf0*/  BAR.ARV 0x8, 0x100 ;  /* 0x0204000000007b1d */ /* 0x000ff00000002000 */
[----:B------:R-:W-:Y:S01]  /*db00*/  BAR.SYNC.DEFER_BLOCKING 0xf, 0x100 ;  /* 0x03c4000000007b1d */ /* 0x000fe20000010000 */
[----:B------:R-:W-:Y:S01]  /*db10*/  ISETP.NE.AND P2, PT, R23, RZ, PT ;  /* 0x000000ff1700720c */ /* 0x000fe20003f45270 */
[----:B------:R-:W-:-:S04]  /*db20*/  UIADD3 UR36, UR36, 0x1, URZ ;  /* 0x0000000124247890 */ /* 0x000fc8000fffe03f */
[----:B------:R-:W3:Y:S01]  /*db30*/  SHFL.BFLY PT, R3, R6, 0x2, 0x1f ;  /* 0x0c401f0006037f89 */ /* 0x000ee200000e0000 */
[----:B--2---:R-:W-:-:S05]  /*db40*/  FADD.FTZ R4, R4, R5 ;  /* 0x0000000504047221 */ /* 0x004fca0000010000 */
[----:B------:R-:W2:Y:S01]  /*db50*/  SHFL.BFLY PT, R11, R4, 0x1, 0x1f ;  /* 0x0c201f00040b7f89 */ /* 0x000ea200000e0000 */
[----:B---3--:R-:W-:Y:S01]  /*db60*/  FADD.FTZ R3, R3, R6 ;  /* 0x0000000603037221 */ /* 0x008fe20000010000 */
[----:B------:R-:W-:-:S04]  /*db70*/  IMAD.U32 R6, RZ, RZ, UR10 ;  /* 0x0000000aff067e24 */ /* 0x000fc8000f8e00ff */
[----:B------:R-:W0:Y:S01]  /*db80*/  SHFL.BFLY PT, R0, R3, 0x1, 0x1f ;  /* 0x0c201f0003007f89 */ /* 0x000e2200000e0000 */
[----:B--2---:R-:W-:Y:S01]  /*db90*/  FADD.FTZ R10, R4, R11 ;  /* 0x0000000b040a7221 */ /* 0x004fe20000010000 */
[----:B------:R-:W-:-:S04]  /*dba0*/  IMAD.U32 R4, RZ, RZ, UR10 ;  /* 0x0000000aff047e24 */ /* 0x000fc8000f8e00ff */
[----:B------:R-:W-:-:S13]  /*dbb0*/  FSETP.NE.FTZ.AND P1, PT, R10, RZ, PT ;  /* 0x000000ff0a00720b */ /* 0x000fda0003f35000 */
[----:B------:R-:W-:Y:S01]  /*dbc0*/  @P1 FMUL.FTZ R4, R4, 0.69314718246459960938 ;  /* 0x3f31721804041820 */ /* 0x000fe20000410000 */
[----:B01----:R-:W-:Y:S01]  /*dbd0*/  FADD.FTZ R9, R3, R0 ;  /* 0x0000000003097221 */ /* 0x003fe20000010000 */
[----:B------:R-:W-:Y:S01]  /*dbe0*/  IMAD.MOV.U32 R3, RZ, RZ, -0x800000 ;  /* 0xff800000ff037424 */ /* 0x000fe200078e00ff */
[----:B------:R-:W0:Y:S03]  /*dbf0*/  @P1 MUFU.LG2 R0, R10 ;  /* 0x0000000a00001308 */ /* 0x000e260000000c00 */
[----:B------:R-:W-:-:S13]  /*dc00*/  FSETP.NE.FTZ.AND P0, PT, R9, RZ, PT ;  /* 0x000000ff0900720b */ /* 0x000fda0003f15000 */
[----:B------:R-:W1:Y:S01]  /*dc10*/  @P0 MUFU.LG2 R11, R9 ;  /* 0x00000009000b0308 */ /* 0x000e620000000c00 */
[----:B0-----:R-:W-:Y:S01]  /*dc20*/  @P1 FMUL.FTZ R5, R0, 0.69314718246459960938 ;  /* 0x3f31721800051820 */ /* 0x001fe20000410000 */
[----:B------:R-:W-:Y:S02]  /*dc30*/  IMAD.MOV.U32 R0, RZ, RZ, RZ ;  /* 0x000000ffff007224 */ /* 0x000fe400078e00ff */
[----:B------:R-:W-:Y:S01]  /*dc40*/  @P0 FMUL.FTZ R6, R6, 0.69314718246459960938 ;  /* 0x3f31721806060820 */ /* 0x000fe20000410000 */
[----:B------:R-:W-:Y:S01]  /*dc50*/  @P1 FFMA.FTZ R20, R4, R8, R5 ;  /* 0x0000000804141223 */ /* 0x000fe20000010005 */
[----:B------:R-:W-:Y:S02]  /*dc60*/  IMAD.MOV.U32 R4, RZ, RZ, RZ ;  /* 0x000000ffff047224 */ /* 0x000fe400078e00ff */
[----:B------:R-:W0:Y:S08]  /*dc70*/  @P1 MUFU.RCP R0, R10 ;  /* 0x0000000a00001308 */ /* 0x000e300000001000 */
[----:B------:R-:W2:Y:S01]  /*dc80*/  @P0 MUFU.RCP R4, R9 ;  /* 0x0000000900040308 */ /* 0x000ea20000001000 */
[----:B-1----:R-:W-:-:S04]  /*dc90*/  @P0 FMUL.FTZ R11, R11, 0.69314718246459960938 ;  /* 0x3f3172180b0b0820 */ /* 0x002fc80000410000 */
[----:B------:R-:W-:Y:S01]  /*dca0*/  @P0 FFMA.FTZ R3, R6, R7, R11 ;  /* 0x0000000706030223 */ /* 0x000fe2000001000b */
[C---:B------:R-:W-:Y:S01]  /*dcb0*/  @!P2 IMAD R6, R2.reuse, 0x40, R19 ;  /* 0x000000400206a824 */ /* 0x040fe200078e0213 */
[----:B------:R-:W-:Y:S01]  /*dcc0*/  PLOP3.LUT P0, PT, PT, PT, PT, 0x8, 0x0 ;  /* 0x000000000000781c */ /* 0x000fe20003f0e170 */
[----:B------:R-:W-:Y:S02]  /*dcd0*/  VIADD R2, R2, 0x1 ;  /* 0x0000000102027836 */ /* 0x000fe40000000000 */
[-C--:B0-----:R-:W-:Y:S01]  /*dce0*/  FMUL.FTZ R26, R26, R0.reuse ;  /* 0x000000001a1a7220 */ /* 0x081fe20000410000 */
[----:B------:R-:W-:Y:S02]  /*dcf0*/  @!P2 IMAD R17, R6, 0x4, R17 ;  /* 0x000000040611a824 */ /* 0x000fe400078e0211 */
[-C--:B------:R-:W-:Y:S01]  /*dd00*/  FMUL.FTZ R27, R27, R0.reuse ;  /* 0x000000001b1b7220 */ /* 0x080fe20000410000 */
[-C--:B------:R-:W-:Y:S01]  /*dd10*/  FMUL.FTZ R30, R30, R0.reuse ;  /* 0x000000001e1e7220 */ /* 0x080fe20000410000 */
[----:B------:R-:W-:Y:S01]  /*dd20*/  ISETP.NE.AND P1, PT, R2, 0x2, PT ;  /* 0x000000020200780c */ /* 0x000fe20003f25270 */
[-C--:B------:R-:W-:Y:S01]  /*dd30*/  FMUL.FTZ R31, R31, R0.reuse ;  /* 0x000000001f1f7220 */ /* 0x080fe20000410000 */
[----:B------:R0:W-:Y:S01]  /*dd40*/  @!P2 STS [R17+0x38420], R0 ;  /* 0x038420001100a388 */ /* 0x0001e20000000800 */
[----:B------:R-:W-:Y:S01]  /*dd50*/  FMUL.FTZ R34, R34, R0 ;  /* 0x0000000022227220 */ /* 0x000fe20000410000 */
[----:B------:R-:W-:Y:S01]  /*dd60*/  SEL R5, RZ, 0x1, P1 ;  /* 0x00000001ff057807 */ /* 0x000fe20000800000 */
[-C--:B--2---:R-:W-:Y:S01]  /*dd70*/  FMUL.FTZ R24, R24, R4.reuse ;  /* 0x0000000418187220 */ /* 0x084fe20000410000 */
[----:B------:R0:W-:Y:S01]  /*dd80*/  @!P2 STS [R17+0x38400], R4 ;  /* 0x038400041100a388 */ /* 0x0001e20000000800 */
        /* <DEDUP_REMOVED lines=123> */
[----:B------:R-:W-:Y:S01]  /*e540*/  SEL R2, R2, RZ, P1 ;  /* 0x000000ff02027207 */ /* 0x000fe20000800000 */
[----:B------:R-:W-:Y:S01]  /*e550*/  ULOP3.LUT UR37, UR37, UR4, URZ, 0x3c, !UPT ;  /* 0x0000000425257292 */ /* 0x000fe2000f8e3c3f */
[----:B0-----:R-:W-:Y:S11]  /*e560*/  BAR.ARV 0xe, 0x100 ;  /* 0x0384000000007b1d */ /* 0x001ff60000002000 */
.L_x_8323:
[----:B------:R-:W2:Y:S01]  /*e570*/  S2R R0, SR_CgaCtaId ;  /* 0x0000000000007919 */ /* 0x000ea20000008800 */
[----:B------:R-:W-:Y:S01]  /*e580*/  MOV R17, 0x400 ;  /* 0x0000040000117802 */ /* 0x000fe20000000f00 */
[----:B------:R-:W-:Y:S01]  /*e590*/  BSSY B0, `(.L_x_8366) ;  /* 0x0000485000007945 */ /* 0x000fe20003800000 */
[----:B------:R-:W-:Y:S02]  /*e5a0*/  BAR.SYNC.DEFER_BLOCKING 0x5, 0x180 ;  /* 0x0146000000007b1d */ /* 0x000fe40000010000 */
[----:B--2---:R-:W-:Y:S02]  /*e5b0*/  LEA R17, R0, R17, 0x18 ;  /* 0x0000001100117211 */ /* 0x004fe400078ec0ff */
[----:B------:R-:W-:-:S03]  /*e5c0*/  SHF.R.U32.HI R0, RZ, 0x10, R199 ;  /* 0x00000010ff007819 */ /* 0x000fc600000116c7 */
[----:B01----:R-:W0:Y:S02]  /*e5d0*/  LDS.128 R4, [R17+0x388d0] ;  /* 0x0388d00011047984 */ /* 0x003e240000000c00 */
[----:B0-----:R-:W-:Y:S02]  /*e5e0*/  R2UR UR4, R5 ;  /* 0x00000000050472ca */ /* 0x001fe400000e0000 */
[----:B------:R-:W-:Y:S01]  /*e5f0*/  R2UR UR5, R7 ;  /* 0x00000000070572ca */ /* 0x000fe200000e0000 */
[----:B------:R-:W-:Y:S06]  /*e600*/  BAR.ARV 0x4, 0x180 ;  /* 0x0106000000007b1d */ /* 0x000fec0000002000 */
[----:B------:R-:W-:Y:S08]  /*e610*/  @P0 BRA `(.L_x_8367) ;  /* 0x00000038002c0947 */ /* 0x000ff00003800000 */
[----:B------:R-:W2:Y:S01]  /*e620*/  LDL R9, [R1+0x2c] ;  /* 0x00002c0001097983 */ /* 0x000ea20000100800 */
[----:B------:R-:W-:Y:S01]  /*e630*/  ULDC.64 UR6, c[0x0][0xd08] ;  /* 0x0003420000067ab9 */ /* 0x000fe20000000a00 */
[----:B------:R-:W0:Y:S01]  /*e640*/  S2R R8, SR_SWINHI ;  /* 0x0000000000087919 */ /* 0x000e220000002f00 */
[----:B------:R-:W-:Y:S02]  /*e650*/  MOV R4, R17 ;  /* 0x0000001100047202 */ /* 0x000fe40000000f00 */
[----:B0-----:R-:W-:Y:S01]  /*e660*/  MOV R5, R8 ;  /* 0x0000000800057202 */ /* 0x001fe20000000f00 */
[----:B------:R-:W-:Y:S02]  /*e670*/  BAR.SYNC.DEFER_BLOCKING 0x1, 0x100 ;  /* 0x0044000000007b1d */ /* 0x000fe40000010000 */
[----:B--2---:R-:W-:-:S03]  /*e680*/  IMAD.WIDE R152, R9, 0x2, R4 ;  /* 0x0000000209987825 */ /* 0x004fc600078e0204 */
[C---:B------:R-:W-:Y:S02]  /*e690*/  IADD3 R8, P6, R152.reuse, 0x6060, RZ ;  /* 0x0000606098087810 */ /* 0x040fe40007fde0ff */
[----:B------:R-:W-:Y:S02]  /*e6a0*/  IADD3 R10, P0, R152, 0x6040, RZ ;  /* 0x00006040980a7810 */ /* 0x000fe40007f1e0ff */
[----:B------:R-:W-:Y:S01]  /*e6b0*/  LOP3.LUT R7, R8, 0x380, RZ, 0xc0, !PT ;  /* 0x0000038008077812 */ /* 0x000fe200078ec0ff */
[----:B------:R-:W-:Y:S01]  /*e6c0*/  IMAD.X R9, RZ, RZ, R153, P6 ;  /* 0x000000ffff097224 */ /* 0x000fe200030e0699 */
[----:B------:R-:W-:Y:S02]  /*e6d0*/  LOP3.LUT R11, R10, 0x380, RZ, 0xc0, !PT ;  /* 0x000003800a0b7812 */ /* 0x000fe400078ec0ff */
[----:B------:R-:W-:Y:S02]  /*e6e0*/  SHF.R.U64 R7, R7, 0x3, RZ ;  /* 0x0000000307077819 */ /* 0x000fe400000012ff */
[----:B------:R-:W-:-:S02]  /*e6f0*/  IADD3 R12, P1, R152, 0x6020, RZ ;  /* 0x00006020980c7810 */ /* 0x000fc40007f3e0ff */
[----:B------:R-:W-:Y:S02]  /*e700*/  LOP3.LUT R8, R7, R8, RZ, 0x3c, !PT ;  /* 0x0000000807087212 */ /* 0x000fe400078e3cff */
[----:B------:R-:W-:Y:S02]  /*e710*/  SHF.R.U64 R11, R11, 0x3, RZ ;  /* 0x000000030b0b7819 */ /* 0x000fe400000012ff */
[----:B------:R-:W-:Y:S02]  /*e720*/  LOP3.LUT R13, R12, 0x380, RZ, 0xc0, !PT ;  /* 0x000003800c0d7812 */ /* 0x000fe400078ec0ff */
[----:B------:R-:W-:Y:S01]  /*e730*/  MOV R165, R8 ;  /* 0x0000000800a57202 */ /* 0x000fe20000000f00 */
[--C-:B------:R-:W-:Y:S01]  /*e740*/  IMAD.MOV.U32 R9, RZ, RZ, R153.reuse ;  /* 0x000000ffff097224 */ /* 0x100fe200078e0099 */
[----:B------:R-:W-:Y:S01]  /*e750*/  LOP3.LUT R10, R11, R10, RZ, 0x3c, !PT ;  /* 0x0000000a0b0a7212 */ /* 0x000fe200078e3cff */
[----:B------:R-:W-:Y:S01]  /*e760*/  IMAD.X R11, RZ, RZ, R153, P0 ;  /* 0x000000ffff0b7224 */ /* 0x000fe200000e0699 */
[----:B------:R-:W-:-:S02]  /*e770*/  LOP3.LUT R8, R152, 0x380, RZ, 0xc0, !PT ;  /* 0x0000038098087812 */ /* 0x000fc400078ec0ff */
[----:B------:R-:W-:Y:S02]  /*e780*/  SHF.R.U64 R13, R13, 0x3, RZ ;  /* 0x000000030d0d7819 */ /* 0x000fe400000012ff */
[----:B------:R-:W-:Y:S02]  /*e790*/  SHF.R.U64 R8, R8, 0x3, RZ ;  /* 0x0000000308087819 */ /* 0x000fe400000012ff */
[----:B------:R-:W-:Y:S01]  /*e7a0*/  LOP3.LUT R12, R13, R12, RZ, 0x3c, !PT ;  /* 0x0000000c0d0c7212 */ /* 0x000fe200078e3cff */
[----:B------:R-:W-:Y:S01]  /*e7b0*/  IMAD.X R13, RZ, RZ, R153, P1 ;  /* 0x000000ffff0d7224 */ /* 0x000fe200008e0699 */
[----:B------:R-:W-:Y:S02]  /*e7c0*/  MOV R164, R10 ;  /* 0x0000000a00a47202 */ /* 0x000fe40000000f00 */
[----:B------:R-:W0:Y:S01]  /*e7d0*/  LDC R10, c[0x0][0xbd4] ;  /* 0x0002f500ff0a7b82 */ /* 0x000e220000000800 */
[----:B------:R-:W-:Y:S02]  /*e7e0*/  LOP3.LUT R8, R8, R152, RZ, 0x3c, !PT ;  /* 0x0000009808087212 */ /* 0x000fe400078e3cff */
[----:B------:R-:W-:-:S02]  /*e7f0*/  MOV R22, R12 ;  /* 0x0000000c00167202 */ /* 0x000fc40000000f00 */
[C---:B------:R-:W-:Y:S02]  /*e800*/  IADD3 R156, P4, R152.reuse, 0x4040, RZ ;  /* 0x00004040989c7810 */ /* 0x040fe40007f9e0ff */
[----:B------:R-:W-:Y:S02]  /*e810*/  MOV R12, R8 ;  /* 0x00000008000c7202 */ /* 0x000fe40000000f00 */
[C---:B------:R-:W-:Y:S02]  /*e820*/  IADD3 R162, P0, R152.reuse, 0x2060, RZ ;  /* 0x0000206098a27810 */ /* 0x040fe40007f1e0ff */
[----:B------:R-:W-:Y:S02]  /*e830*/  IADD3 R8, P1, R152, 0x2040, RZ ;  /* 0x0000204098087810 */ /* 0x000fe40007f3e0ff */
[----:B------:R-:W-:Y:S02]  /*e840*/  LOP3.LUT R157, R156, 0x380, RZ, 0xc0, !PT ;  /* 0x000003809c9d7812 */ /* 0x000fe400078ec0ff */
[----:B------:R-:W-:-:S02]  /*e850*/  LOP3.LUT R163, R162, 0x380, RZ, 0xc0, !PT ;  /* 0x00000380a2a37812 */ /* 0x000fc400078ec0ff */
[----:B------:R-:W-:Y:S02]  /*e860*/  LOP3.LUT R9, R8, 0x380, RZ, 0xc0, !PT ;  /* 0x0000038008097812 */ /* 0x000fe400078ec0ff */
[----:B------:R-:W-:Y:S02]  /*e870*/  SHF.R.U64 R157, R157, 0x3, RZ ;  /* 0x000000039d9d7819 */ /* 0x000fe400000012ff */
[----:B------:R-:W-:Y:S02]  /*e880*/  SHF.R.U64 R163, R163, 0x3, RZ ;  /* 0x00000003a3a37819 */ /* 0x000fe400000012ff */
[----:B------:R-:W-:Y:S02]  /*e890*/  SHF.R.U64 R9, R9, 0x3, RZ ;  /* 0x0000000309097819 */ /* 0x000fe400000012ff */
[----:B------:R-:W-:Y:S01]  /*e8a0*/  LOP3.LUT R156, R157, R156, RZ, 0x3c, !PT ;  /* 0x0000009c9d9c7212 */ /* 0x000fe200078e3cff */
[--C-:B------:R-:W-:Y:S01]  /*e8b0*/  IMAD.X R157, RZ, RZ, R153.reuse, P4 ;  /* 0x000000ffff9d7224 */ /* 0x100fe200020e0699 */
[----:B------:R-:W-:Y:S01]  /*e8c0*/  LOP3.LUT R162, R163, R162, RZ, 0x3c, !PT ;  /* 0x000000a2a3a27212 */ /* 0x000fe200078e3cff */
[--C-:B------:R-:W-:Y:S01]  /*e8d0*/  IMAD.X R163, RZ, RZ, R153.reuse, P0 ;  /* 0x000000ffffa37224 */ /* 0x100fe200000e0699 */
[----:B------:R-:W-:Y:S01]  /*e8e0*/  LOP3.LUT R8, R9, R8, RZ, 0x3c, !PT ;  /* 0x0000000809087212 */ /* 0x000fe200078e3cff */
[----:B------:R-:W-:Y:S01]  /*e8f0*/  IMAD.X R9, RZ, RZ, R153, P1 ;  /* 0x000000ffff097224 */ /* 0x000fe200008e0699 */
[----:B------:R-:W-:-:S02]  /*e900*/  ISETP.NE.AND P0, PT, R0, RZ, PT ;  /* 0x000000ff0000720c */ /* 0x000fc40003f05270 */
[----:B------:R-:W-:Y:S02]  /*e910*/  MOV R156, R156 ;  /* 0x0000009c009c7202 */ /* 0x000fe40000000f00 */
[----:B------:R-:W-:Y:S02]  /*e920*/  IADD3 R158, P5, R152, 0x4020, RZ ;  /* 0x00004020989e7810 */ /* 0x000fe40007fbe0ff */
[----:B0-----:R-:W-:Y:S02]  /*e930*/  SEL R0, R0, R10, P0 ;  /* 0x0000000a00007207 */ /* 0x001fe40000000000 */
[----:B------:R-:W-:Y:S02]  /*e940*/  MOV R157, R8 ;  /* 0x00000008009d7202 */ /* 0x000fe40000000f00 */
[----:B------:R-:W-:Y:S02]  /*e950*/  IADD3 R8, P0, R152, 0x2020, RZ ;  /* 0x0000202098087810 */ /* 0x000fe40007f1e0ff */
[----:B------:R-:W-:-:S02]  /*e960*/  LOP3.LUT R159, R158, 0x380, RZ, 0xc0, !PT ;  /* 0x000003809e9f7812 */ /* 0x000fc400078ec0ff */
[----:B------:R-:W-:Y:S02]  /*e970*/  LOP3.LUT R9, R8, 0x380, RZ, 0xc0, !PT ;  /* 0x0000038008097812 */ /* 0x000fe400078ec0ff */
[----:B------:R-:W-:Y:S02]  /*e980*/  SHF.R.U64 R159, R159, 0x3, RZ ;  /* 0x000000039f9f7819 */ /* 0x000fe400000012ff */
[----:B------:R-:W-:Y:S02]  /*e990*/  SHF.R.U64 R9, R9, 0x3, RZ ;  /* 0x0000000309097819 */ /* 0x000fe400000012ff */
[----:B------:R-:W-:Y:S01]  /*e9a0*/  LOP3.LUT R158, R159, R158, RZ, 0x3c, !PT ;  /* 0x0000009e9f9e7212 */ /* 0x000fe200078e3cff */
[--C-:B------:R-:W-:Y:S01]  /*e9b0*/  IMAD.X R159, RZ, RZ, R153.reuse, P5 ;  /* 0x000000ffff9f7224 */ /* 0x100fe200028e0699 */
[----:B------:R-:W-:Y:S01]  /*e9c0*/  LOP3.LUT R8, R9, R8, RZ, 0x3c, !PT ;  /* 0x0000000809087212 */ /* 0x000fe200078e3cff */
[----:B------:R-:W-:Y:S01]  /*e9d0*/  IMAD.X R9, RZ, RZ, R153, P0 ;  /* 0x000000ffff097224 */ /* 0x000fe200000e0699 */
[----:B------:R-:W-:-:S02]  /*e9e0*/  F2FP.F16.F32.PACK_AB R10, R29, R28 ;  /* 0x0000001c1d0a723e */ /* 0x000fc400000000ff */
[----:B------:R-:W-:Y:S02]  /*e9f0*/  MOV R158, R158 ;  /* 0x0000009e009e7202 */ /* 0x000fe40000000f00 */
[----:B------:R-:W-:Y:S02]  /*ea00*/  MOV R159, R8 ;  /* 0x00000008009f7202 */ /* 0x000fe40000000f00 */
[----:B------:R-:W-:Y:S02]  /*ea10*/  F2FP.F16.F32.PACK_AB R8, R25, R24 ;  /* 0x000000181908723e */ /* 0x000fe400000000ff */
[----:B------:R-:W-:Y:S02]  /*ea20*/  F2FP.F16.F32.PACK_AB R9, R27, R26 ;  /* 0x0000001a1b09723e */ /* 0x000fe400000000ff */
[----:B------:R-:W-:Y:S02]  /*ea30*/  F2FP.F16.F32.PACK_AB R11, R31, R30 ;  /* 0x0000001e1f0b723e */ /* 0x000fe400000000ff */
[----:B------:R-:W-:-:S02]  /*ea40*/  IADD3 R14, P2, R152, 0x6000, RZ ;  /* 0x00006000980e7810 */ /* 0x000fc40007f5e0ff */
[----:B------:R-:W-:Y:S01]  /*ea50*/  F2FP.F16.F32.PACK_AB R13, R35, R34 ;  /* 0x00000022230d723e */ /* 0x000fe200000000ff */
[----:B------:R0:W-:Y:S01]  /*ea60*/  STSM.16.M88.4 [R12], R8 ;  /* 0x000000080c007844 */ /* 0x0001e20000000200 */
[----:B------:R-:W-:Y:S02]  /*ea70*/  LOP3.LUT R15, R14, 0x380, RZ, 0xc0, !PT ;  /* 0x000003800e0f7812 */ /* 0x000fe400078ec0ff */
[----:B------:R-:W-:Y:S02]  /*ea80*/  IADD3 R154, P3, R152, 0x4060, RZ ;  /* 0x00004060989a7810 */ /* 0x000fe40007f7e0ff */
[----:B------:R-:W-:Y:S02]  /*ea90*/  SHF.R.U64 R15, R15, 0x3, RZ ;  /* 0x000000030f0f7819 */ /* 0x000fe400000012ff */
[----:B------:R-:W-:Y:S02]  /*eaa0*/  LOP3.LUT R155, R154, 0x380, RZ, 0xc0, !PT ;  /* 0x000003809a9b7812 */ /* 0x000fe400078ec0ff */
[----:B------:R-:W-:Y:S01]  /*eab0*/  LOP3.LUT R14, R15, R14, RZ, 0x3c, !PT ;  /* 0x0000000e0f0e7212 */ /* 0x000fe200078e3cff */
[----:B------:R-:W-:Y:S01]  /*eac0*/  IMAD.X R15, RZ, RZ, R153, P2 ;  /* 0x000000ffff0f7224 */ /* 0x000fe200010e0699 */
[----:B------:R-:W-:-:S02]  /*ead0*/  SHF.R.U64 R155, R155, 0x3, RZ ;  /* 0x000000039b9b7819 */ /* 0x000fc400000012ff */
[C---:B------:R-:W-:Y:S02]  /*eae0*/  IADD3 R160, P6, R152.reuse, 0x4000, RZ ;  /* 0x0000400098a07810 */ /* 0x040fe40007fde0ff */
[----:B------:R-:W-:Y:S02]  /*eaf0*/  MOV R21, R14 ;  /* 0x0000000e00157202 */ /* 0x000fe40000000f00 */
[----:B0-----:R-:W-:Y:S02]  /*eb00*/  IADD3 R8, P0, R152, 0x20, RZ ;  /* 0x0000002098087810 */ /* 0x001fe40007f1e0ff */
[----:B------:R-:W-:Y:S02]  /*eb10*/  F2FP.F16.F32.PACK_AB R12, R33, R32 ;  /* 0x00000020210c723e */ /* 0x000fe400000000ff */
[----:B------:R-:W-:Y:S02]  /*eb20*/  LOP3.LUT R9, R8, 0x380, RZ, 0xc0, !PT ;  /* 0x0000038008097812 */ /* 0x000fe400078ec0ff */
[----:B------:R-:W-:-:S02]  /*eb30*/  F2FP.F16.F32.PACK_AB R14, R37, R36 ;  /* 0x00000024250e723e */ /* 0x000fc400000000ff */
[----:B------:R-:W-:Y:S02]  /*eb40*/  SHF.R.U64 R9, R9, 0x3, RZ ;  /* 0x0000000309097819 */ /* 0x000fe400000012ff */
[----:B------:R-:W-:Y:S02]  /*eb50*/  F2FP.F16.F32.PACK_AB R15, R39, R38 ;  /* 0x00000026270f723e */ /* 0x000fe400000000ff */
[----:B------:R-:W-:Y:S01]  /*eb60*/  LOP3.LUT R8, R9, R8, RZ, 0x3c, !PT ;  /* 0x0000000809087212 */ /* 0x000fe200078e3cff */
[----:B------:R-:W-:Y:S01]  /*eb70*/  IMAD.X R9, RZ, RZ, R153, P0 ;  /* 0x000000ffff097224 */ /* 0x000fe200000e0699 */
[----:B------:R-:W-:Y:S02]  /*eb80*/  F2FP.F16.F32.PACK_AB R10, R45, R44 ;  /* 0x0000002c2d0a723e */ /* 0x000fe400000000ff */
[----:B------:R-:W-:Y:S02]  /*eb90*/  F2FP.F16.F32.PACK_AB R11, R47, R46 ;  /* 0x0000002e2f0b723e */ /* 0x000fe400000000ff */
[----:B------:R-:W-:-:S02]  /*eba0*/  MOV R8, R8 ;  /* 0x0000000800087202 */ /* 0x000fc40000000f00 */
[----:B------:R-:W-:Y:S01]  /*ebb0*/  LOP3.LUT R154, R155, R154, RZ, 0x3c, !PT ;  /* 0x0000009a9b9a7212 */ /* 0x000fe200078e3cff */
[----:B------:R-:W-:Y:S01]  /*ebc0*/  IMAD.X R155, RZ, RZ, R153, P3 ;  /* 0x000000ffff9b7224 */ /* 0x000fe200018e0699 */
[----:B------:R-:W-:Y:S01]  /*ebd0*/  LOP3.LUT R161, R160, 0x380, RZ, 0xc0, !PT ;  /* 0x00000380a0a17812 */ /* 0x000fe200078ec0ff */
[----:B------:R0:W-:Y:S01]  /*ebe0*/  STSM.16.M88.4 [R8], R12 ;  /* 0x0000000c08007844 */ /* 0x0001e20000000200 */
[----:B------:R-:W-:Y:S02]  /*ebf0*/  MOV R162, R162 ;  /* 0x000000a200a27202 */ /* 0x000fe40000000f00 */
[----:B------:R-:W-:Y:S02]  /*ec00*/  MOV R7, R154 ;  /* 0x0000009a00077202 */ /* 0x000fe40000000f00 */
[----:B------:R-:W-:Y:S02]  /*ec10*/  SHF.R.U64 R161, R161, 0x3, RZ ;  /* 0x00000003a1a17819 */ /* 0x000fe400000012ff */
[----:B------:R-:W-:-:S02]  /*ec20*/  F2FP.F16.F32.PACK_AB R155, R71, R70 ;  /* 0x00000046479b723e */ /* 0x000fc400000000ff */
        /* <DEDUP_REMOVED lines=89> */
[----:B-1----:R-:W0:Y:S04]  /*f1c0*/  LDC.64 R14, c[0x0][0xd00] ;  /* 0x00034000ff0e7b82 */ /* 0x002e280000000a00 */
[----:B------:R1:W-:Y:S04]  /*f1d0*/  STSM.16.M88.4 [R165], R8 ;  /* 0x00000008a5007844 */ /* 0x0003e80000000200 */
[----:B-1----:R-:W1:Y:S08]  /*f1e0*/  LDC.64 R10, c[0x0][0xd00] ;  /* 0x00034000ff0a7b82 */ /* 0x002e700000000a00 */
[----:B------:R-:W-:Y:S01]  /*f1f0*/  BAR.SYNC.DEFER_BLOCKING 0x1, 0x100 ;  /* 0x0044000000007b1d */ /* 0x000fe20000010000 */
[----:B------:R-:W-:-:S04]  /*f200*/  @P0 LEA R8, P2, R192, UR6, 0x2 ;  /* 0x00000006c0080c11 */ /* 0x000fc8000f8410ff */
[----:B------:R-:W-:Y:S01]  /*f210*/  @P0 LEA.HI.X R9, R192, UR7, R200, 0x2, P2 ;  /* 0x00000007c0090c11 */ /* 0x000fe200090f14c8 */
[----:B------:R-:W-:Y:S01]  /*f220*/  IMAD.MOV.U32 R7, RZ, RZ, RZ ;  /* 0x000000ffff077224 */ /* 0x000fe200078e00ff */
[----:B-1----:R-:W-:-:S03]  /*f230*/  ISETP.NE.U32.AND P1, PT, R10, RZ, PT ;  /* 0x000000ff0a00720c */ /* 0x002fc60003f25070 */
[----:B------:R0:W2:Y:S01]  /*f240*/  @P0 LDG.E R12, desc[UR42][R8.64] ;  /* 0x0000002a080c0981 */ /* 0x0000a2000c1e1900 */
[----:B------:R-:W-:Y:S01]  /*f250*/  ISETP.NE.AND.EX P1, PT, R11, RZ, PT, P1 ;  /* 0x000000ff0b00720c */ /* 0x000fe20003f25310 */
[----:B0-----:R-:W-:-:S12]  /*f260*/  IMAD.WIDE R8, R192, 0x4, R14 ;  /* 0x00000004c0087825 */ /* 0x001fd800078e020e */
        /* <DEDUP_REMOVED lines=10> */
.L_x_8368:
[----:B------:R-:W2:Y:S01]  /*f310*/  LDL R8, [R1+0x8] ;  /* 0x0000080001087983 */ /* 0x000ea20000100800 */
[----:B------:R-:W-:-:S03]  /*f320*/  LOP3.LUT R199, R199, 0xff, RZ, 0xc0, !PT ;  /* 0x000000ffc7c77812 */ /* 0x000fc600078ec0ff */
[----:B--2---:R-:W0:Y:S02]  /*f330*/  SHFL.IDX PT, R8, R8, RZ, 0x1f ;  /* 0x00001fff08087589 */ /* 0x004e2400000e0000 */
[----:B0-----:R-:W-:Y:S02]  /*f340*/  ISETP.NE.AND P0, PT, R8, RZ, PT ;  /* 0x000000ff0800720c */ /* 0x001fe40003f05270 */
[----:B-----5:R-:W-:-:S11]  /*f350*/  SHF.R.S32.HI R8, RZ, 0x1f, R7 ;  /* 0x0000001fff087819 */ /* 0x020fd60000011407 */
[----:B------:R-:W-:Y:S05]  /*f360*/  @P0 BRA `(.L_x_8369) ;  /* 0x0000000000f40947 */ /* 0x000fea0003800000 */
[----:B------:R-:W2:Y:S01]  /*f370*/  LDL R156, [R1+0x28] ;  /* 0x00002800019c7983 */ /* 0x000ea20000100800 */
[----:B------:R-:W-:Y:S01]  /*f380*/  IMAD.MOV.U32 R9, RZ, RZ, 0xab8 ;  /* 0x00000ab8ff097424 */ /* 0x000fe200078e00ff */
[----:B------:R-:W-:Y:S01]  /*f390*/  ISETP.GT.AND P1, PT, R0, 0x1, PT ;  /* 0x000000010000780c */ /* 0x000fe20003f24270 */
[----:B------:R-:W0:Y:S01]  /*f3a0*/  LDC R155, c[0x0][0xce8] ;  /* 0x00033a00ff9b7b82 */ /* 0x000e220000000800 */
[----:B------:R-:W-:Y:S01]  /*f3b0*/  ISETP.NE.U32.AND P0, PT, R10, RZ, PT ;  /* 0x000000ff0a00720c */ /* 0x000fe20003f05070 */
[----:B------:R-:W-:Y:S01]  /*f3c0*/  VIADD R153, R191, UR39 ;  /* 0x00000027bf997c36 */ /* 0x000fe20008000000 */
[----:B------:R-:W-:Y:S02]  /*f3d0*/  SEL R9, R9, 0xa78, P1 ;  /* 0x00000a7809097807 */ /* 0x000fe40000800000 */
[----:B------:R-:W-:Y:S02]  /*f3e0*/  ISETP.NE.AND.EX P0, PT, R11, RZ, PT, P0 ;  /* 0x000000ff0b00720c */ /* 0x000fe40003f05300 */
[----:B------:R-:W-:Y:S01]  /*f3f0*/  SEL R154, R199, RZ, P1 ;  /* 0x000000ffc79a7207 */ /* 0x000fe20000800000 */
[----:B------:R-:W1:Y:S01]  /*f400*/  LDC.64 R12, c[0x0][R9+0x220] ;  /* 0x00008800090c7b82 */ /* 0x000e620000000a00 */
[----:B------:R-:W-:-:S02]  /*f410*/  SEL R22, R192, RZ, !P0 ;  /* 0x000000ffc0167207 */ /* 0x000fc40004000000 */
[----:B------:R-:W-:-:S05]  /*f420*/  SEL R21, R200, RZ, !P0 ;  /* 0x000000ffc8157207 */ /* 0x000fca0004000000 */
[----:B------:R-:W3:Y:S01]  /*f430*/  LDC.64 R14, c[0x0][R9+0x218] ;  /* 0x00008600090e7b82 */ /* 0x000ee20000000a00 */
[----:B0-----:R-:W-:Y:S01]  /*f440*/  ISETP.NE.AND P0, PT, R155, 0x1, PT ;  /* 0x000000019b00780c */ /* 0x001fe20003f05270 */
[----:B-1----:R-:W-:-:S04]  /*f450*/  IMAD R13, R13, R22, RZ ;  /* 0x000000160d0d7224 */ /* 0x002fc800078e02ff */
[C---:B------:R-:W-:Y:S02]  /*f460*/  IMAD R21, R12.reuse, R21, R13 ;  /* 0x000000150c157224 */ /* 0x040fe400078e020d */
[----:B------:R-:W-:-:S04]  /*f470*/  IMAD.WIDE.U32 R12, R12, R22, RZ ;  /* 0x000000160c0c7225 */ /* 0x000fc800078e00ff */
[-C--:B---3--:R-:W-:Y:S02]  /*f480*/  IMAD R22, R15, R193.reuse, RZ ;  /* 0x000000c10f167224 */ /* 0x088fe400078e02ff */
        /* <DEDUP_REMOVED lines=20> */
[----:B------:R-:W-:-:S02]  /*f5d0*/  VIADD R21, R19, UR39 ;  /* 0x0000002713157c36 */ /* 0x000fc40008000000 */
        /* <DEDUP_REMOVED lines=8> */
[----:B0-----:R-:W-:-:S04]  /*f660*/  LEA R15, P0, R14, R12, 0x2 ;  /* 0x0000000c0e0f7211 */ /* 0x001fc800078010ff */
[----:B-1----:R-:W-:Y:S02]  /*f670*/  LEA.HI.X R9, R14, R13, R9, 0x2, P0 ;  /* 0x0000000d0e097211 */ /* 0x002fe400000f1409 */
[----:B------:R-:W-:Y:S04]  /*f680*/  SHFL.IDX PT, R14, R15, 0x1, 0x1c1f ;  /* 0x003c1f000f0e7f89 */ /* 0x000fe800000e0000 */
[----:B------:R-:W-:Y:S01]  /*f690*/  SHFL.IDX PT, R13, R9, RZ, 0x1c1f ;  /* 0x001c1fff090d7589 */ /* 0x000fe200000e0000 */
[----:B--2---:R-:W-:-:S05]  /*f6a0*/  IMAD.MOV R12, RZ, RZ, -R156 ;  /* 0x000000ffff0c7224 */ /* 0x004fca00078e0a9c */
[----:B------:R-:W-:Y:S02]  /*f6b0*/  ISETP.NE.AND P0, PT, R190, R12, PT ;  /* 0x0000000cbe00720c */ /* 0x000fe40003f05270 */
        /* <DEDUP_REMOVED lines=8> */
.L_x_8369:
        /* <DEDUP_REMOVED lines=10> */
[----:B------:R-:W-:-:S04]  /*f7e0*/  SHF.R.S32.HI R9, RZ, 0x1f, R0 ;  /* 0x0000001fff097819 */ /* 0x000fc80000011400 */
[----:B------:R-:W-:-:S04]  /*f7f0*/  LEA.HI R9, R9, R0, RZ, 0x3 ;  /* 0x0000000009097211 */ /* 0x000fc800078f18ff */
[----:B0-----:R-:W-:-:S05]  /*f800*/  SHF.R.S32.HI R3, RZ, 0x3, R9 ;  /* 0x00000003ff037819 */ /* 0x001fca0000011409 */
        /* <DEDUP_REMOVED lines=9> */
[----:B------:R-:W-:Y:S01]  /*f8a0*/  IMAD.X R25, RZ, RZ, R5, P3 ;  /* 0x000000ffff197224 */ /* 0x000fe200018e0605 */
[----:B------:R-:W-:Y:S02]  /*f8b0*/  IADD3 R53, P3, R4, 0x8000, RZ ;  /* 0x0000800004357810 */ /* 0x000fe40007f7e0ff */
[----:B------:R-:W-:Y:S02]  /*f8c0*/  SHF.R.U64 R44, R44, 0x3, RZ ;  /* 0x000000032c2c7819 */ /* 0x000fe400000012ff */
[----:B------:R-:W-:Y:S01]  /*f8d0*/  LOP3.LUT R52, R53, 0x380, RZ, 0xc0, !PT ;  /* 0x0000038035347812 */ /* 0x000fe200078ec0ff */
[----:B------:R-:W-:Y:S01]  /*f8e0*/  IMAD R8, R8, UR8, RZ ;  /* 0x0000000808087c24 */ /* 0x000fe2000f8e02ff */
[----:B------:R-:W-:Y:S01]  /*f8f0*/  IADD3 R49, P2, R4, 0x7000, RZ ;  /* 0x0000700004317810 */ /* 0x000fe20007f5e0ff */
[----:B------:R-:W5:Y:S01]  /*f900*/  LD.E.128 R24, desc[UR42][R24.64] ;  /* 0x0000002a18187980 */ /* 0x000f62000c101d00 */
[----:B------:R-:W-:-:S02]  /*f910*/  SHF.R.U64 R52, R52, 0x3, RZ ;  /* 0x0000000334347819 */ /* 0x000fc400000012ff */
[C---:B------:R-:W-:Y:S02]  /*f920*/  IADD3 R29, P4, R4.reuse, 0x2000, RZ ;  /* 0x00002000041d7810 */ /* 0x040fe40007f9e0ff */
[C---:B------:R-:W-:Y:S02]  /*f930*/  IADD3 R33, P5, R4.reuse, 0x3000, RZ ;  /* 0x0000300004217810 */ /* 0x040fe40007fbe0ff */
[----:B------:R-:W-:Y:S02]  /*f940*/  IADD3 R37, P6, R4, 0x4000, RZ ;  /* 0x0000400004257810 */ /* 0x000fe40007fde0ff */
[----:B------:R-:W-:Y:S02]  /*f950*/  LOP3.LUT R40, R41, 0x380, RZ, 0xc0, !PT ;  /* 0x0000038029287812 */ /* 0x000fe400078ec0ff */
[----:B------:R-:W-:Y:S01]  /*f960*/  LOP3.LUT R52, R52, R53, RZ, 0x3c, !PT ;  /* 0x0000003534347212 */ /* 0x000fe200078e3cff */
[--C-:B------:R-:W-:Y:S01]  /*f970*/  IMAD.X R53, RZ, RZ, R5.reuse, P3 ;  /* 0x000000ffff357224 */ /* 0x100fe200018e0605 */
[----:B------:R-:W-:Y:S01]  /*f980*/  LOP3.LUT R44, R44, R45, RZ, 0x3c, !PT ;  /* 0x0000002d2c2c7212 */ /* 0x000fe200078e3cff */
[----:B------:R-:W-:Y:S01]  /*f990*/  IMAD.X R45, RZ, RZ, R5, P1 ;  /* 0x000000ffff2d7224 */ /* 0x000fe200008e0605 */
[----:B------:R-:W-:-:S02]  /*f9a0*/  LOP3.LUT R48, R49, 0x380, RZ, 0xc0, !PT ;  /* 0x0000038031307812 */ /* 0x000fc400078ec0ff */
[----:B------:R-:W-:Y:S01]  /*f9b0*/  IADD3 R11, P3, R4, 0xf000, RZ ;  /* 0x0000f000040b7810 */ /* 0x000fe20007f7e0ff */
[----:B------:R-:W5:Y:S01]  /*f9c0*/  LD.E.128 R52, desc[UR42][R52.64] ;  /* 0x0000002a34347980 */ /* 0x000f62000c101d00 */
[----:B------:R-:W-:Y:S02]  /*f9d0*/  LOP3.LUT R28, R29, 0x380, RZ, 0xc0, !PT ;  /* 0x000003801d1c7812 */ /* 0x000fe400078ec0ff */
[----:B------:R-:W-:Y:S01]  /*f9e0*/  LOP3.LUT R32, R33, 0x380, RZ, 0xc0, !PT ;  /* 0x0000038021207812 */ /* 0x000fe200078ec0ff */
[----:B------:R-:W-:Y:S01]  /*f9f0*/  IMAD.X R81, RZ, RZ, R5, P3 ;  /* 0x000000ffff517224 */ /* 0x000fe200018e0605 */
[----:B------:R-:W-:Y:S01]  /*fa00*/  LOP3.LUT R36, R37, 0x380, RZ, 0xc0, !PT ;  /* 0x0000038025247812 */ /* 0x000fe200078ec0ff */
[----:B------:R-:W5:Y:S01]  /*fa10*/  LD.E.128 R44, desc[UR42][R44.64] ;  /* 0x0000002a2c2c7980 */ /* 0x000f62000c101d00 */
[----:B------:R-:W-:Y:S02]  /*fa20*/  SHF.R.U64 R40, R40, 0x3, RZ ;  /* 0x0000000328287819 */ /* 0x000fe400000012ff */
[----:B------:R-:W-:-:S02]  /*fa30*/  IADD3 R73, P1, R4, 0xd000, RZ ;  /* 0x0000d00004497810 */ /* 0x000fc40007f3e0ff */
[----:B------:R-:W-:Y:S02]  /*fa40*/  SHF.R.U64 R48, R48, 0x3, RZ ;  /* 0x0000000330307819 */ /* 0x000fe400000012ff */
[----:B------:R-:W-:Y:S02]  /*fa50*/  SHF.R.U64 R28, R28, 0x3, RZ ;  /* 0x000000031c1c7819 */ /* 0x000fe400000012ff */
[----:B------:R-:W-:Y:S02]  /*fa60*/  SHF.R.U64 R32, R32, 0x3, RZ ;  /* 0x0000000320207819 */ /* 0x000fe400000012ff */
[----:B------:R-:W-:Y:S02]  /*fa70*/  SHF.R.U64 R36, R36, 0x3, RZ ;  /* 0x0000000324247819 */ /* 0x000fe400000012ff */
[----:B------:R-:W-:Y:S01]  /*fa80*/  LOP3.LUT R40, R40, R41, RZ, 0x3c, !PT ;  /* 0x0000002928287212 */ /* 0x000fe200078e3cff */
[----:B------:R-:W-:Y:S01]  /*fa90*/  IMAD.X R41, RZ, RZ, R5, P0 ;  /* 0x000000ffff297224 */ /* 0x000fe200000e0605 */
[----:B------:R-:W-:-:S02]  /*faa0*/  LOP3.LUT R72, R73, 0x380, RZ, 0xc0, !PT ;  /* 0x0000038049487812 */ /* 0x000fc400078ec0ff */
[----:B--2---:R-:W-:Y:S02]  /*fab0*/  ISETP.NE.AND P3, PT, R21, 0x1, PT ;  /* 0x000000011500780c */ /* 0x004fe40003f65270 */
[----:B------:R-:W-:Y:S01]  /*fac0*/  LOP3.LUT R48, R48, R49, RZ, 0x3c, !PT ;  /* 0x0000003130307212 */ /* 0x000fe200078e3cff */
[--C-:B------:R-:W-:Y:S01]  /*fad0*/  IMAD.X R49, RZ, RZ, R5.reuse, P2 ;  /* 0x000000ffff317224 */ /* 0x100fe200010e0605 */
[----:B------:R-:W-:Y:S01]  /*fae0*/  IADD3 R69, P0, R4, 0xc000, RZ ;  /* 0x0000c00004457810 */ /* 0x000fe20007f1e0ff */
[----:B------:R-:W5:Y:S01]  /*faf0*/  LD.E.128 R40, desc[UR42][R40.64] ;  /* 0x0000002a28287980 */ /* 0x000f62000c101d00 */
[----:B------:R-:W-:Y:S01]  /*fb00*/  LOP3.LUT R28, R28, R29, RZ, 0x3c, !PT ;  /* 0x0000001d1c1c7212 */ /* 0x000fe200078e3cff */
[--C-:B------:R-:W-:Y:S01]  /*fb10*/  IMAD.X R29, RZ, RZ, R5.reuse, P4 ;  /* 0x000000ffff1d7224 */ /* 0x100fe200020e0605 */
[----:B------:R-:W-:Y:S01]  /*fb20*/  LOP3.LUT R32, R32, R33, RZ, 0x3c, !PT ;  /* 0x0000002120207212 */ /* 0x000fe200078e3cff */
[--C-:B------:R-:W-:Y:S01]  /*fb30*/  IMAD.X R33, RZ, RZ, R5.reuse, P5 ;  /* 0x000000ffff217224 */ /* 0x100fe200028e0605 */
[----:B------:R-:W-:Y:S01]  /*fb40*/  LOP3.LUT R36, R36, R37, RZ, 0x3c, !PT ;  /* 0x0000002524247212 */ /* 0x000fe200078e3cff */
[----:B------:R-:W-:Y:S01]  /*fb50*/  IMAD.X R37, RZ, RZ, R5, P6 ;  /* 0x000000ffff257224 */ /* 0x000fe200030e0605 */
[----:B------:R-:W-:Y:S01]  /*fb60*/  IADD3 R77, P2, R4, 0xe000, RZ ;  /* 0x0000e000044d7810 */ /* 0x000fe20007f5e0ff */
[----:B------:R-:W0:Y:S01]  /*fb70*/  @P3 LDC R85, c[0x0][0xcec] ;  /* 0x00033b00ff553b82 */ /* 0x000e220000000800 */
[----:B------:R-:W-:Y:S01]  /*fb80*/  SHF.R.U64 R72, R72, 0x3, RZ ;  /* 0x0000000348487819 */ /* 0x000fe200000012ff */
[----:B------:R-:W5:Y:S01]  /*fb90*/  LD.E.128 R28, desc[UR42][R28.64] ;  /* 0x0000002a1c1c7980 */ /* 0x000f62000c101d00 */
[----:B------:R-:W-:-:S02]  /*fba0*/  LOP3.LUT R10, R11, 0x380, RZ, 0xc0, !PT ;  /* 0x000003800b0a7812 */ /* 0x000fc400078ec0ff */
[C---:B------:R-:W-:Y:S01]  /*fbb0*/  IADD3 R57, P4, R4.reuse, 0x9000, RZ ;  /* 0x0000900004397810 */ /* 0x040fe20007f9e0ff */
[----:B------:R-:W5:Y:S01]  /*fbc0*/  LD.E.128 R32, desc[UR42][R32.64] ;  /* 0x0000002a20207980 */ /* 0x000f62000c101d00 */
[C---:B------:R-:W-:Y:S01]  /*fbd0*/  IADD3 R61, P5, R4.reuse, 0xa000, RZ ;  /* 0x0000a000043d7810 */ /* 0x040fe20007fbe0ff */
[----:B------:R-:W1:Y:S01]  /*fbe0*/  @P3 LDC R87, c[0x0][0xcf0] ;  /* 0x00033c00ff573b82 */ /* 0x000e620000000800 */
[C---:B------:R-:W-:Y:S01]  /*fbf0*/  IADD3 R65, P6, R4.reuse, 0xb000, RZ ;  /* 0x0000b00004417810 */ /* 0x040fe20007fde0ff */
[----:B------:R-:W5:Y:S01]  /*fc00*/  LD.E.128 R36, desc[UR42][R36.64] ;  /* 0x0000002a24247980 */ /* 0x000f62000c101d00 */
[----:B------:R-:W-:Y:S02]  /*fc10*/  LOP3.LUT R68, R69, 0x380, RZ, 0xc0, !PT ;  /* 0x0000038045447812 */ /* 0x000fe400078ec0ff */
[----:B------:R-:W-:Y:S01]  /*fc20*/  LOP3.LUT R13, R4, 0x380, RZ, 0xc0, !PT ;  /* 0x00000380040d7812 */ /* 0x000fe200078ec0ff */
[----:B------:R-:W5:Y:S01]  /*fc30*/  LD.E.128 R48, desc[UR42][R48.64] ;  /* 0x0000002a30307980 */ /* 0x000f62000c101d00 */
[----:B------:R-:W-:-:S02]  /*fc40*/  LOP3.LUT R76, R77, 0x380, RZ, 0xc0, !PT ;  /* 0x000003804d4c7812 */ /* 0x000fc400078ec0ff */
[----:B------:R-:W-:Y:S01]  /*fc50*/  LOP3.LUT R72, R72, R73, RZ, 0x3c, !PT ;  /* 0x0000004948487212 */ /* 0x000fe200078e3cff */
[----:B------:R-:W-:Y:S01]  /*fc60*/  IMAD.X R73, RZ, RZ, R5, P1 ;  /* 0x000000ffff497224 */ /* 0x000fe200008e0605 */
[----:B------:R-:W-:Y:S02]  /*fc70*/  SHF.R.U64 R10, R10, 0x3, RZ ;  /* 0x000000030a0a7819 */ /* 0x000fe400000012ff */
[----:B------:R-:W-:Y:S02]  /*fc80*/  LOP3.LUT R56, R57, 0x380, RZ, 0xc0, !PT ;  /* 0x0000038039387812 */ /* 0x000fe400078ec0ff */
[----:B------:R-:W-:Y:S01]  /*fc90*/  LOP3.LUT R60, R61, 0x380, RZ, 0xc0, !PT ;  /* 0x000003803d3c7812 */ /* 0x000fe200078ec0ff */
[----:B------:R-:W5:Y:S01]  /*fca0*/  LD.E.128 R72, desc[UR42][R72.64] ;  /* 0x0000002a48487980 */ /* 0x000f62000c101d00 */
[----:B------:R-:W-:Y:S02]  /*fcb0*/  LOP3.LUT R64, R65, 0x380, RZ, 0xc0, !PT ;  /* 0x0000038041407812 */ /* 0x000fe400078ec0ff */
[----:B------:R-:W-:-:S02]  /*fcc0*/  SHF.R.U64 R68, R68, 0x3, RZ ;  /* 0x0000000344447819 */ /* 0x000fc400000012ff */
[----:B------:R-:W-:Y:S02]  /*fcd0*/  SHF.R.U64 R13, R13, 0x3, RZ ;  /* 0x000000030d0d7819 */ /* 0x000fe400000012ff */
[----:B------:R-:W-:Y:S02]  /*fce0*/  ISETP.GE.AND P1, PT, R198, UR7, PT ;  /* 0x00000007c6007c0c */ /* 0x000fe4000bf26270 */
[----:B------:R-:W-:Y:S02]  /*fcf0*/  SHF.R.U64 R76, R76, 0x3, RZ ;  /* 0x000000034c4c7819 */ /* 0x000fe400000012ff */
[----:B------:R-:W-:Y:S01]  /*fd00*/  LOP3.LUT R80, R10, R11, RZ, 0x3c, !PT ;  /* 0x0000000b0a507212 */ /* 0x000fe200078e3cff */
[----:B------:R-:W-:Y:S01]  /*fd10*/  IMAD R11, R7, UR9, R8 ;  /* 0x00000009070b7c24 */ /* 0x000fe2000f8e0208 */
[----:B------:R-:W-:Y:S02]  /*fd20*/  SHF.R.U64 R56, R56, 0x3, RZ ;  /* 0x0000000338387819 */ /* 0x000fe400000012ff */
[----:B------:R-:W-:-:S02]  /*fd30*/  SHF.R.U64 R60, R60, 0x3, RZ ;  /* 0x000000033c3c7819 */ /* 0x000fc400000012ff */
[----:B------:R-:W-:Y:S01]  /*fd40*/  SHF.R.U64 R64, R64, 0x3, RZ ;  /* 0x0000000340407819 */ /* 0x000fe200000012ff */
[----:B------:R-:W5:Y:S01]  /*fd50*/  LD.E.128 R80, desc[UR42][R80.64] ;  /* 0x0000002a50507980 */ /* 0x000f62000c101d00 */
[----:B------:R-:W-:Y:S01]  /*fd60*/  LOP3.LUT R68, R68, R69, RZ, 0x3c, !PT ;  /* 0x0000004544447212 */ /* 0x000fe200078e3cff */
[--C-:B------:R-:W-:Y:S01]  /*fd70*/  IMAD.X R69, RZ, RZ, R5.reuse, P0 ;  /* 0x000000ffff457224 */ /* 0x100fe200000e0605 */
[----:B------:R-:W-:Y:S02]  /*fd80*/  LOP3.LUT R4, R13, R4, RZ, 0x3c, !PT ;  /* 0x000000040d047212 */ /* 0x000fe400078e3cff */
[----:B------:R-:W-:Y:S02]  /*fd90*/  SEL R8, RZ, 0xffffffff, P1 ;  /* 0xffffffffff087807 */ /* 0x000fe40000800000 */
[----:B------:R-:W-:Y:S01]  /*fda0*/  LOP3.LUT R76, R76, R77, RZ, 0x3c, !PT ;  /* 0x0000004d4c4c7212 */ /* 0x000fe200078e3cff */
[--C-:B------:R-:W-:Y:S01]  /*fdb0*/  IMAD.X R77, RZ, RZ, R5.reuse, P2 ;  /* 0x000000ffff4d7224 */ /* 0x100fe200010e0605 */
[----:B------:R-:W-:Y:S01]  /*fdc0*/  ISETP.GE.AND P0, PT, R197, UR7, PT ;  /* 0x00000007c5007c0c */ /* 0x000fe2000bf06270 */
[----:B------:R2:W5:Y:S01]  /*fdd0*/  LD.E.128 R12, desc[UR42][R4.64] ;  /* 0x0000002a040c7980 */ /* 0x000562000c101d00 */
[----:B------:R-:W-:Y:S01]  /*fde0*/  LOP3.LUT R56, R56, R57, RZ, 0x3c, !PT ;  /* 0x0000003938387212 */ /* 0x000fe200078e3cff */
[--C-:B------:R-:W-:Y:S01]  /*fdf0*/  IMAD.X R57, RZ, RZ, R5.reuse, P4 ;  /* 0x000000ffff397224 */ /* 0x100fe200020e0605 */
[----:B------:R-:W-:Y:S01]  /*fe00*/  LOP3.LUT R60, R60, R61, RZ, 0x3c, !PT ;  /* 0x0000003d3c3c7212 */ /* 0x000fe200078e3cff */
[--C-:B------:R-:W-:Y:S01]  /*fe10*/  IMAD.X R61, RZ, RZ, R5.reuse, P5 ;  /* 0x000000ffff3d7224 */ /* 0x100fe200028e0605 */
[----:B------:R-:W-:Y:S01]  /*fe20*/  LOP3.LUT R64, R64, R65, RZ, 0x3c, !PT ;  /* 0x0000004140407212 */ /* 0x000fe200078e3cff */
[----:B------:R-:W-:Y:S01]  /*fe30*/  IMAD.X R65, RZ, RZ, R5, P6 ;  /* 0x000000ffff417224 */ /* 0x000fe200030e0605 */
[----:B------:R-:W-:Y:S01]  /*fe40*/  ISETP.GE.AND P2, PT, R18, UR7, PT ;  /* 0x0000000712007c0c */ /* 0x000fe2000bf46270 */
[----:B------:R-:W-:Y:S01]  /*fe50*/  IMAD.SHL.U32 R10, R8, 0x2, RZ ;  /* 0x00000002080a7824 */ /* 0x000fe200078e00ff */
[----:B------:R-:W-:Y:S01]  /*fe60*/  SEL R8, RZ, 0xffffffff, P0 ;  /* 0xffffffffff087807 */ /* 0x000fe20000000000 */
[----:B--2---:R-:W-:Y:S01]  /*fe70*/  IMAD.WIDE.U32 R4, R7, UR8, RZ ;  /* 0x0000000807047c25 */ /* 0x004fe2000f8e00ff */
[----:B------:R-:W-:Y:S01]  /*fe80*/  LOP3.LUT R9, R9, 0xfffffff8, RZ, 0xc0, !PT ;  /* 0xfffffff809097812 */ /* 0x000fe200078ec0ff */
[----:B------:R-:W-:Y:S01]  /*fe90*/  ULDC.64 UR8, c[0x0][0xbe8] ;  /* 0x0002fa0000087ab9 */ /* 0x000fe20000000a00 */
[----:B------:R-:W-:Y:S01]  /*fea0*/  SEL R7, RZ, 0x1, P2 ;  /* 0x00000001ff077807 */ /* 0x000fe20001000000 */
[----:B------:R-:W-:Y:S01]  /*feb0*/  IMAD.IADD R5, R5, 0x1, R11 ;  /* 0x0000000105057824 */ /* 0x000fe200078e020b */
[----:B------:R-:W5:Y:S01]  /*fec0*/  LD.E.128 R56, desc[UR42][R56.64] ;  /* 0x0000002a38387980 */ /* 0x000f62000c101d00 */
[----:B------:R-:W-:Y:S01]  /*fed0*/  IMAD.SHL.U32 R8, R8, 0x4, RZ ;  /* 0x0000000408087824 */ /* 0x000fe200078e00ff */
[----:B------:R-:W-:Y:S01]  /*fee0*/  LOP3.LUT R7, R10, 0x2, R7, 0xe2, !PT ;  /* 0x000000020a077812 */ /* 0x000fe200078ee207 */
[----:B------:R-:W-:Y:S01]  /*fef0*/  IMAD.IADD R0, R0, 0x1, -R9 ;  /* 0x0000000100007824 */ /* 0x000fe200078e0a09 */
[----:B------:R-:W-:Y:S01]  /*ff00*/  ISETP.GE.AND P0, PT, R196, UR7, PT ;  /* 0x00000007c4007c0c */ /* 0x000fe2000bf06270 */
[C---:B------:R-:W-:Y:S01]  /*ff10*/  IMAD.WIDE.U32 R4, R193.reuse, UR8, R4 ;  /* 0x00000008c1047c25 */ /* 0x040fe2000f8e0004 */
[----:B------:R-:W-:Y:S01]  /*ff20*/  LOP3.LUT R7, R8, 0x4, R7, 0xe2, !PT ;  /* 0x0000000408077812 */ /* 0x000fe200078ee207 */
[----:B------:R-:W5:Y:S01]  /*ff30*/  LD.E.128 R60, desc[UR42][R60.64] ;  /* 0x0000002a3c3c7980 */ /* 0x000f62000c101d00 */
[----:B------:R-:W-:Y:S01]  /*ff40*/  SHF.R.S32.HI R9, RZ, 0x1f, R192 ;  /* 0x0000001fff097819 */ /* 0x000fe200000114c0 */
[----:B------:R-:W-:Y:S01]  /*ff50*/  IMAD R0, R0, 0x20, R3 ;  /* 0x0000002000007824 */ /* 0x000fe200078e0203 */
[----:B------:R-:W-:Y:S01]  /*ff60*/  SEL R8, RZ, 0xffffffff, P0 ;  /* 0xffffffffff087807 */ /* 0x000fe20000000000 */
[----:B------:R-:W-:Y:S01]  /*ff70*/  IMAD R5, R193, UR9, R5 ;  /* 0x00000009c1057c24 */ /* 0x000fe2000f8e0205 */
[----:B------:R-:W-:Y:S01]  /*ff80*/  ISETP.GE.AND P0, PT, R195, UR7, PT ;  /* 0x00000007c3007c0c */ /* 0x000fe2000bf06270 */
[----:B------:R-:W-:Y:S01]  /*ff90*/  ULDC.64 UR8, c[0x0][0xbf0] ;  /* 0x0002fc0000087ab9 */ /* 0x000fe20000000a00 */
[----:B------:R-:W-:Y:S01]  /*ffa0*/  VIADD R20, R0, UR39 ;  /* 0x0000002700147c36 */ /* 0x000fe20008000000 */
[----:B------:R-:W5:Y:S01]  /*ffb0*/  LD.E.128 R64, desc[UR42][R64.64] ;  /* 0x0000002a40407980 */ /* 0x000f62000c101d00 */
[----:B------:R-:W-:Y:S01]  /*ffc0*/  IMAD R11, R9, UR8, RZ ;  /* 0x00000008090b7c24 */ /* 0x000fe2000f8e02ff */
[----:B------:R-:W-:Y:S01]  /*ffd0*/  SEL R9, RZ, 0xffffffff, P0 ;  /* 0xffffffffff097807 */ /* 0x000fe20000000000 */
[----:B------:R-:W-:Y:S01]  /*ffe0*/  IMAD.SHL.U32 R8, R8, 0x8, RZ ;  /* 0x0000000808087824 */ /* 0x000fe200078e00ff */
[----:B------:R-:W5:Y:S01]  /*fff0*/  LD.E.128 R68, desc[UR42][R68.64] ;  /* 0x0000002a44447980 */ /* 0x000f62000c101d00 */
[----:B0-----:R-:W-:-:S03]  /*10000*/  @P3 IMAD.HI.U32 R0, R20, R85, RZ ;  /* 0x0000005514003227 */ /* 0x001fc600078e00ff */
[----:B------:R-:W-:Y:S01]  /*10010*/  LOP3.LUT R8, R8, 0x8, R7, 0xe2, !PT ;  /* 0x0000000808087812 */ /* 0x000fe200078ee207 */
[----:B------:R-:W-:Y:S01]  /*10020*/  IMAD.SHL.U32 R9, R9, 0x10, RZ ;  /* 0x0000001009097824 */ /* 0x000fe200078e00ff */
[----:B------:R-:W5:Y:S01]  /*10030*/  LD.E.128 R76, desc[UR42][R76.64] ;  /* 0x0000002a4c4c7980 */ /* 0x000f62000c101d00 */
[----:B------:R-:W-:Y:S01]  /*10040*/  IMAD.MOV.U32 R7, RZ, RZ, R20 ;  /* 0x000000ffff077224 */ /* 0x000fe200078e0014 */
[----:B-1----:R-:W-:Y:S01]  /*10050*/  @P3 SHF.R.U32.HI R7, RZ, R87, R0 ;  /* 0x00000057ff073219 */ /* 0x002fe20000011600 */
[C---:B------:R-:W-:Y:S02]  /*10060*/  IMAD R11, R192.reuse, UR9, R11 ;  /* 0x00000009c00b7c24 */ /* 0x040fe4000f8e020b */
[----:B------:R-:W-:Y:S01]  /*10070*/  IMAD.WIDE.U32 R4, R192, UR8, R4 ;  /* 0x00000008c0047c25 */ /* 0x000fe2000f8e0004 */
[----:B------:R-:W-:Y:S01]  /*10080*/  LOP3.LUT R8, R9, 0x10, R8, 0xe2, !PT ;  /* 0x0000001009087812 */ /* 0x000fe200078ee208 */
[----:B------:R-:W-:Y:S01]  /*10090*/  ULDC.64 UR8, c[0x0][0xbe0] ;  /* 0x0002f80000087ab9 */ /* 0x000fe20000000a00 */
[----:B------:R-:W-:Y:S01]  /*100a0*/  SHF.R.S32.HI R9, RZ, 0x1f, R7 ;  /* 0x0000001fff097819 */ /* 0x000fe20000011407 */
[----:B------:R-:W-:Y:S01]  /*100b0*/  IMAD.IADD R5, R5, 0x1, R11 ;  /* 0x0000000105057824 */ /* 0x000fe200078e020b */
[----:B------:R-:W-:Y:S01]  /*100c0*/  ISETP.GE.AND P0, PT, R194, UR7, PT ;  /* 0x00000007c2007c0c */ /* 0x000fe2000bf06270 */
[----:B------:R-:W-:Y:S01]  /*100d0*/  IMAD.MOV R11, RZ, RZ, -R7 ;  /* 0x000000ffff0b7224 */ /* 0x000fe200078e0a07 */
[----:B------:R-:W-:Y:S01]  /*100e0*/  @!PT LDS RZ, [RZ] ;  /* 0x00000000fffff984 */ /* 0x000fe20000000800 */
[----:B------:R-:W-:Y:S01]  /*100f0*/  @!PT LDS RZ, [RZ] ;  /* 0x00000000fffff984 */ /* 0x000fe20000000800 */
[----:B------:R-:W-:Y:S01]  /*10100*/  @!PT LDS RZ, [RZ] ;  /* 0x00000000fffff984 */ /* 0x000fe20000000800 */
[----:B------:R-:W-:Y:S01]  /*10110*/  @!PT LDS RZ, [RZ] ;  /* 0x00000000fffff984 */ /* 0x000fe20000000800 */
[----:B------:R0:W-:Y:S06]  /*10120*/  MEMBAR.ALL.CTA ;  /* 0x0000000000007992 */ /* 0x0001ec0000008000 */
[----:B0-----:R-:W0:Y:S01]  /*10130*/  FENCE.VIEW.ASYNC.S ;  /* 0x00000000000073c6 */ /* 0x001e220000000000 */
[----:B------:R-:W-:Y:S01]  /*10140*/  IMAD R10, R9, UR8, RZ ;  /* 0x00000008090a7c24 */ /* 0x000fe2000f8e02ff */
[----:B------:R-:W-:Y:S01]  /*10150*/  SEL R0, RZ, 0xffffffff, P0 ;  /* 0xffffffffff007807 */ /* 0x000fe20000000000 */
[----:B------:R-:W-:-:S02]  /*10160*/  IMAD R9, R21, R11, R20 ;  /* 0x0000000b15097224 */ /* 0x000fc400078e0214 */
[----:B------:R-:W-:-:S04]  /*10170*/  IMAD.WIDE.U32 R4, R7, UR8, R4 ;  /* 0x0000000807047c25 */ /* 0x000fc8000f8e0004 */
[----:B------:R-:W-:Y:S01]  /*10180*/  IMAD.SHL.U32 R85, R0, 0x20, RZ ;  /* 0x0000002000557824 */ /* 0x000fe200078e00ff */
[----:B------:R-:W-:Y:S01]  /*10190*/  SHF.R.S32.HI R0, RZ, 0x1f, R9 ;  /* 0x0000001fff007819 */ /* 0x000fe20000011409 */
[----:B------:R-:W-:Y:S01]  /*101a0*/  IMAD R11, R7, UR9, R10 ;  /* 0x00000009070b7c24 */ /* 0x000fe2000f8e020a */
[----:B------:R-:W-:Y:S01]  /*101b0*/  ULDC.64 UR8, c[0x0][0xbd8] ;  /* 0x0002f60000087ab9 */ /* 0x000fe20000000a00 */
[----:B------:R-:W-:Y:S01]  /*101c0*/  IMAD R86, R21, UR6, RZ ;  /* 0x0000000615567c24 */ /* 0x000fe2000f8e02ff */
[----:B------:R-:W-:Y:S01]  /*101d0*/  LOP3.LUT R8, R85, 0x20, R8, 0xe2, !PT ;  /* 0x0000002055087812 */ /* 0x000fe200078ee208 */
[----:B------:R-:W-:Y:S02]  /*101e0*/  IMAD.IADD R5, R5, 0x1, R11 ;  /* 0x0000000105057824 */ /* 0x000fe400078e020b */
[----:B------:R-:W-:Y:S02]  /*101f0*/  IMAD R0, R0, UR8, RZ ;  /* 0x0000000800007c24 */ /* 0x000fe4000f8e02ff */
[----:B------:R-:W-:-:S02]  /*10200*/  VIADD R85, R3, UR39 ;  /* 0x0000002703557c36 */ /* 0x000fc40008000000 */
[C---:B------:R-:W-:Y:S02]  /*10210*/  VIADD R153, R18.reuse, 0x180 ;  /* 0x0000018012997836 */ /* 0x040fe40000000000 */
[C---:B------:R-:W-:Y:S02]  /*10220*/  IMAD R11, R9.reuse, UR9, R0 ;  /* 0x00000009090b7c24 */ /* 0x040fe4000f8e0200 */
[----:B------:R-:W-:Y:S01]  /*10230*/  IMAD.WIDE.U32 R4, R9, UR8, R4 ;  /* 0x0000000809047c25 */ /* 0x000fe2000f8e0004 */
[----:B------:R-:W-:Y:S01]  /*10240*/  ISETP.GE.AND P1, PT, R85, R86, PT ;  /* 0x000000565500720c */ /* 0x000fe20003f26270 */
[----:B------:R-:W-:Y:S01]  /*10250*/  ULDC.64 UR8, c[0x0][0xb80] ;  /* 0x0002e00000087ab9 */ /* 0x000fe20000000a00 */
[----:B------:R-:W-:Y:S01]  /*10260*/  ISETP.GE.AND P0, PT, R153, UR7, PT ;  /* 0x0000000799007c0c */ /* 0x000fe2000bf06270 */
[----:B------:R-:W-:Y:S01]  /*10270*/  VIADD R152, R18, 0x1c0 ;  /* 0x000001c012987836 */ /* 0x000fe20000000000 */
[----:B------:R-:W-:Y:S01]  /*10280*/  LEA R22, P2, R4, UR8, 0x1 ;  /* 0x0000000804167c11 */ /* 0x000fe2000f8408ff */
[----:B------:R-:W-:-:S02]  /*10290*/  IMAD.IADD R3, R5, 0x1, R11 ;  /* 0x0000000105037824 */ /* 0x000fc400078e020b */
[----:B------:R-:W-:Y:S01]  /*102a0*/  VIADD R0, R17, 0x38820 ;  /* 0x0003882011007836 */ /* 0x000fe20000000000 */
[----:B------:R-:W-:Y:S02]  /*102b0*/  SEL R7, RZ, 0x40, P0 ;  /* 0x00000040ff077807 */ /* 0x000fe40000000000 */
[----:B------:R-:W-:Y:S02]  /*102c0*/  ISETP.GE.AND P0, PT, R152, UR7, PT ;  /* 0x0000000798007c0c */ /* 0x000fe4000bf06270 */
[----:B------:R-:W-:Y:S02]  /*102d0*/  LEA.HI.X R84, R4, UR9, R3, 0x1, P2 ;  /* 0x0000000904547c11 */ /* 0x000fe400090f0c03 */
[----:B------:R-:W-:Y:S02]  /*102e0*/  PRMT R0, RZ, 0x654, R0 ;  /* 0x00000654ff007816 */ /* 0x000fe40000000000 */
[----:B------:R-:W-:Y:S01]  /*102f0*/  LOP3.LUT R7, R8, R7, RZ, 0xfc, !PT ;  /* 0x0000000708077212 */ /* 0x000fe200078efcff */
[----:B0-----:R0:W1:Y:S01]  /*10300*/  SHFL.IDX PT, R4, R22, RZ, 0x181f ;  /* 0x00181fff16047589 */ /* 0x00106200000e0000 */
[----:B------:R-:W-:Y:S01]  /*10310*/  SEL R8, RZ, 0x80, P0 ;  /* 0x00000080ff087807 */ /* 0x000fe20000000000 */
[----:B------:R2:W-:Y:S01]  /*10320*/  SYNCS.ARRIVE.TRANS64.RED.A1T0 RZ, [R0+URZ], RZ ;  /* 0x000000ff00ff79a7 */ /* 0x0005e2000810043f */
[----:B------:R-:W-:Y:S01]  /*10330*/  BSSY B1, `(.L_x_8371) ;  /* 0x000002a000017945 */ /* 0x000fe20003800000 */
[----:B------:R0:W3:Y:S01]  /*10340*/  SHFL.IDX PT, R5, R84, RZ, 0x181f ;  /* 0x00181fff54057589 */ /* 0x0000e200000e0000 */
[----:B------:R-:W-:-:S02]  /*10350*/  SHF.R.S32.HI R154, RZ, 0x1f, R198 ;  /* 0x0000001fff9a7819 */ /* 0x000fc400000114c6 */
[----:B--2---:R-:W-:Y:S01]  /*10360*/  LOP3.LUT R0, R7, R8, RZ, 0xfc, !PT ;  /* 0x0000000807007212 */ /* 0x004fe200078efcff */
        /* <DEDUP_REMOVED lines=8> */
[-C--:B-1----:R-:W-:Y:S01]  /*103f0*/  @!P1 LEA R8, P2, R198, R4.reuse, 0x1 ;  /* 0x00000004c6089211 */ /* 0x082fe200078408ff */
[----:B---3--:R-:W-:Y:S02]  /*10400*/  @!P0 IMAD.WIDE R10, R18, 0x2, R4 ;  /* 0x00000002120a8825 */ /* 0x008fe400078e0204 */
[----:B------:R-:W-:Y:S02]  /*10410*/  @!P4 LEA R20, P5, R197, R4, 0x1 ;  /* 0x00000004c514c211 */ /* 0x000fe400078a08ff */
[----:B------:R-:W-:Y:S01]  /*10420*/  @!P1 LEA.HI.X R9, R198, R5, R154, 0x1, P2 ;  /* 0x00000005c6099211 */ /* 0x000fe200010f0c9a */
[----:B-----5:R1:W-:Y:S01]  /*10430*/  @!P0 ST.E.128 desc[UR42][R10.64], R12 ;  /* 0x0000000c0a008985 */ /* 0x0203e2000c101d2a */
[----:B------:R-:W-:Y:S02]  /*10440*/  ISETP.GE.AND P2, PT, R195, UR7, PT ;  /* 0x00000007c3007c0c */ /* 0x000fe4000bf46270 */
[----:B------:R-:W-:Y:S01]  /*10450*/  LOP3.LUT P0, RZ, R7, 0x40, RZ, 0xc0, !PT ;  /* 0x0000004007ff7812 */ /* 0x000fe2000780c0ff */
[----:B------:R2:W-:Y:S01]  /*10460*/  @!P1 ST.E.128 desc[UR42][R8.64], R28 ;  /* 0x0000001c08009985 */ /* 0x0005e2000c101d2a */
[----:B------:R-:W-:-:S02]  /*10470*/  ISETP.GE.AND P1, PT, R194, UR7, PT ;  /* 0x00000007c2007c0c */ /* 0x000fc4000bf26270 */
[----:B------:R-:W-:Y:S02]  /*10480*/  @!P4 LEA.HI.X R21, R197, R5, R3, 0x1, P5 ;  /* 0x00000005c515c211 */ /* 0x000fe400028f0c03 */
[----:B------:R-:W-:-:S03]  /*10490*/  SHF.R.S32.HI R3, RZ, 0x1f, R194 ;  /* 0x0000001fff037819 */ /* 0x000fc600000114c2 */
[----:B------:R4:W-:Y:S01]  /*104a0*/  @!P4 ST.E.128 desc[UR42][R20.64], R36 ;  /* 0x000000241400c985 */ /* 0x0009e2000c101d2a */
[CC--:B-1----:R-:W-:Y:S02]  /*104b0*/  @!P3 LEA R14, P6, R196.reuse, R4.reuse, 0x1 ;  /* 0x00000004c40eb211 */ /* 0x0c2fe400078c08ff */
[CC--:B------:R-:W-:Y:S02]  /*104c0*/  @!P2 LEA R12, P5, R195.reuse, R4.reuse, 0x1 ;  /* 0x00000004c30ca211 */ /* 0x0c0fe400078a08ff */
[-C--:B------:R-:W-:Y:S02]  /*104d0*/  @!P3 LEA.HI.X R15, R196, R5.reuse, R89, 0x1, P6 ;  /* 0x00000005c40fb211 */ /* 0x080fe400030f0c59 */
[----:B------:R-:W-:Y:S02]  /*104e0*/  LOP3.LUT P6, RZ, R0, 0x80, RZ, 0xc0, !PT ;  /* 0x0000008000ff7812 */ /* 0x000fe400078cc0ff */
[----:B------:R-:W-:Y:S01]  /*104f0*/  @!P2 LEA.HI.X R13, R195, R5, R87, 0x1, P5 ;  /* 0x00000005c30da211 */ /* 0x000fe200028f0c57 */
[----:B------:R4:W-:Y:S01]  /*10500*/  @!P3 ST.E.128 desc[UR42][R14.64], R44 ;  /* 0x0000002c0e00b985 */ /* 0x0009e2000c101d2a */
[----:B------:R-:W-:-:S02]  /*10510*/  @!P1 LEA R10, P5, R194, R4, 0x1 ;  /* 0x00000004c20a9211 */ /* 0x000fc400078a08ff */
[----:B--2---:R-:W-:Y:S01]  /*10520*/  SHF.R.S32.HI R9, RZ, 0x1f, R153 ;  /* 0x0000001fff097819 */ /* 0x004fe20000011499 */
[----:B------:R4:W-:Y:S01]  /*10530*/  @!P2 ST.E.128 desc[UR42][R12.64], R52 ;  /* 0x000000340c00a985 */ /* 0x0009e2000c101d2a */
[-C--:B------:R-:W-:Y:S02]  /*10540*/  @!P1 LEA.HI.X R11, R194, R5.reuse, R3, 0x1, P5 ;  /* 0x00000005c20b9211 */ /* 0x080fe400028f0c03 */
        /* <DEDUP_REMOVED lines=8> */
.L_x_8372:
[----:B------:R-:W-:Y:S05]  /*105d0*/  BSYNC B1 ;  /* 0x0000000000017941 */ /* 0x000fea0003800000 */
.L_x_8371:
[----:B------:R-:W-:Y:S01]  /*105e0*/  VIADD R3, R85, 0x20 ;  /* 0x0000002055037836 */ /* 0x000fe20000000000 */
[----:B---34-:R2:W3:Y:S04]  /*105f0*/  SHFL.IDX PT, R5, R84, 0x1, 0x181f ;  /* 0x00381f0054057f89 */ /* 0x0184e800000e0000 */
        /* <DEDUP_REMOVED lines=42> */
.L_x_8370:
[----:B------:R-:W-:Y:S01]  /*108a0*/  ULDC.64 UR8, c[0x0][0xc08] ;  /* 0x0003020000087ab9 */ /* 0x000fe20000000a00 */
[----:B------:R-:W-:Y:S01]  /*108b0*/  ULDC UR7, c[0x0][0xce8] ;  /* 0x00033a0000077ab9 */ /* 0x000fe20000000800 */
[----:B------:R-:W-:Y:S01]  /*108c0*/  IMAD R8, R8, UR8, RZ ;  /* 0x0000000808087c24 */ /* 0x000fe2000f8e02ff */
[----:B------:R-:W-:Y:S01]  /*108d0*/  UISETP.NE.AND UP0, UPT, UR7, 0x1, UPT ;  /* 0x000000010700788c */ /* 0x000fe2000bf05270 */
[C---:B------:R-:W-:Y:S01]  /*108e0*/  IMAD.WIDE.U32 R4, R7.reuse, UR8, RZ ;  /* 0x0000000807047c25 */ /* 0x040fe2000f8e00ff */
[----:B------:R-:W-:Y:S01]  /*108f0*/  ULDC.64 UR10, c[0x0][0xc30] ;  /* 0x00030c00000a7ab9 */ /* 0x000fe20000000a00 */
[----:B------:R-:W-:Y:S01]  /*10900*/  UIMAD UR6, UR6, UR7, URZ ;  /* 0x00000007060672a4 */ /* 0x000fe2000f8e023f */
[----:B------:R-:W-:Y:S01]  /*10910*/  BSSY B1, `(.L_x_8374) ;  /* 0x00000d3000017945 */ /* 0x000fe20003800000 */
[----:B0-----:R-:W-:Y:S01]  /*10920*/  IMAD R3, R7, UR9, R8 ;  /* 0x0000000907037c24 */ /* 0x001fe2000f8e0208 */
[----:B------:R-:W-:Y:S01]  /*10930*/  ULDC.64 UR8, c[0x0][0xc38] ;  /* 0x00030e0000087ab9 */ /* 0x000fe20000000a00 */
[----:B------:R-:W-:Y:S01]  /*10940*/  PLOP3.LUT P0, PT, PT, PT, UP0, 0x80, 0x0 ;  /* 0x000000000000781c */ /* 0x000fe20003f0f008 */
[----:B------:R-:W-:Y:S01]  /*10950*/  VIADD R0, R191, UR39 ;  /* 0x00000027bf007c36 */ /* 0x000fe20008000000 */
[----:B------:R-:W-:Y:S01]  /*10960*/  SHF.R.S32.HI R152, RZ, 0x1f, R201 ;  /* 0x0000001fff987819 */ /* 0x000fe200000114c9 */
[----:B------:R-:W-:Y:S01]  /*10970*/  IMAD.IADD R5, R5, 0x1, R3 ;  /* 0x0000000105057824 */ /* 0x000fe200078e0203 */
[----:B------:R-:W-:Y:S01]  /*10980*/  SHF.R.S32.HI R3, RZ, 0x1f, R192 ;  /* 0x0000001fff037819 */ /* 0x000fe200000114c0 */
[----:B------:R-:W-:Y:S01]  /*10990*/  IMAD.MOV.U32 R7, RZ, RZ, R0 ;  /* 0x000000ffff077224 */ /* 0x000fe200078e0000 */
[----:B------:R-:W-:Y:S01]  /*109a0*/  SHF.R.S32.HI R153, RZ, 0x1f, R202 ;  /* 0x0000001fff997819 */ /* 0x000fe200000114ca */
[----:B------:R-:W-:Y:S01]  /*109b0*/  IMAD.WIDE.U32 R4, R193, UR8, R4 ;  /* 0x00000008c1047c25 */ /* 0x000fe2000f8e0004 */
[----:B------:R-:W-:-:S02]  /*109c0*/  SHF.R.S32.HI R154, RZ, 0x1f, R203 ;  /* 0x0000001fff9a7819 */ /* 0x000fc400000114cb */
[----:B------:R-:W-:Y:S01]  /*109d0*/  SHF.R.S32.HI R155, RZ, 0x1f, R204 ;  /* 0x0000001fff9b7819 */ /* 0x000fe200000114cc */
[----:B------:R-:W-:Y:S01]  /*109e0*/  IMAD R5, R193, UR9, R5 ;  /* 0x00000009c1057c24 */ /* 0x000fe2000f8e0205 */
[----:B------:R-:W-:Y:S01]  /*109f0*/  ULDC.64 UR8, c[0x0][0xc40] ;  /* 0x0003100000087ab9 */ /* 0x000fe20000000a00 */
[----:B------:R-:W-:Y:S01]  /*10a00*/  VIADD R180, R23, 0x10 ;  /* 0x0000001017b47836 */ /* 0x000fe20000000000 */
[----:B------:R-:W-:Y:S01]  /*10a10*/  SHF.R.S32.HI R156, RZ, 0x1f, R205 ;  /* 0x0000001fff9c7819 */ /* 0x000fe200000114cd */
[----:B------:R-:W-:Y:S01]  /*10a20*/  IMAD R3, R3, UR8, RZ ;  /* 0x0000000803037c24 */ /* 0x000fe2000f8e02ff */
[----:B------:R-:W-:Y:S01]  /*10a30*/  SHF.R.S32.HI R157, RZ, 0x1f, R206 ;  /* 0x0000001fff9d7819 */ /* 0x000fe200000114ce */
[C---:B------:R-:W-:Y:S01]  /*10a40*/  IMAD.WIDE.U32 R4, R192.reuse, UR8, R4 ;  /* 0x00000008c0047c25 */ /* 0x040fe2000f8e0004 */
[----:B------:R-:W-:Y:S01]  /*10a50*/  @UP0 ULDC UR8, c[0x0][0xcec] ;  /* 0x00033b0000080ab9 */ /* 0x000fe20000000800 */
[----:B------:R-:W-:Y:S02]  /*10a60*/  SHF.R.S32.HI R158, RZ, 0x1f, R207 ;  /* 0x0000001fff9e7819 */ /* 0x000fe400000114cf */
[----:B------:R-:W-:Y:S01]  /*10a70*/  IMAD R3, R192, UR9, R3 ;  /* 0x00000009c0037c24 */ /* 0x000fe2000f8e0203 */
[----:B------:R-:W-:Y:S01]  /*10a80*/  SHF.R.S32.HI R159, RZ, 0x1f, R208 ;  /* 0x0000001fff9f7819 */ /* 0x000fe200000114d0 */
[----:B------:R-:W-:Y:S01]  /*10a90*/  VIADD R182, R23, 0x8 ;  /* 0x0000000817b67836 */ /* 0x000fe20000000000 */
[----:B------:R-:W-:Y:S01]  /*10aa0*/  SHF.R.S32.HI R160, RZ, 0x1f, R209 ;  /* 0x0000001fffa07819 */ /* 0x000fe200000114d1 */
[----:B------:R-:W-:Y:S01]  /*10ab0*/  IMAD.IADD R5, R5, 0x1, R3 ;  /* 0x0000000105057824 */ /* 0x000fe200078e0203 */
[----:B------:R-:W-:Y:S01]  /*10ac0*/  SHF.R.S32.HI R161, RZ, 0x1f, R210 ;  /* 0x0000001fffa17819 */ /* 0x000fe200000114d2 */
[----:B------:R-:W-:Y:S01]  /*10ad0*/  @P0 IMAD.HI.U32 R3, R0, UR8, RZ ;  /* 0x0000000800030c27 */ /* 0x000fe2000f8e00ff */
[----:B------:R-:W-:Y:S01]  /*10ae0*/  @UP0 ULDC UR8, c[0x0][0xcf0] ;  /* 0x00033c0000080ab9 */ /* 0x000fe20000000800 */
[----:B------:R-:W-:-:S02]  /*10af0*/  SHF.R.S32.HI R162, RZ, 0x1f, R211 ;  /* 0x0000001fffa27819 */ /* 0x000fc400000114d3 */
[----:B------:R-:W-:Y:S01]  /*10b00*/  SHF.R.S32.HI R163, RZ, 0x1f, R212 ;  /* 0x0000001fffa37819 */ /* 0x000fe200000114d4 */
[----:B------:R-:W-:Y:S01]  /*10b10*/  VIADD R179, R23, 0x10 ;  /* 0x0000001017b37836 */ /* 0x000fe20000000000 */
[----:B------:R-:W-:Y:S01]  /*10b20*/  @P0 SHF.R.U32.HI R7, RZ, UR8, R3 ;  /* 0x00000008ff070c19 */ /* 0x000fe20008011603 */
[----:B------:R-:W-:Y:S01]  /*10b30*/  ULDC.64 UR8, c[0x0][0xc48] ;  /* 0x0003120000087ab9 */ /* 0x000fe20000000a00 */
[----:B------:R-:W-:Y:S01]  /*10b40*/  SHF.R.S32.HI R164, RZ, 0x1f, R213 ;  /* 0x0000001fffa47819 */ /* 0x000fe200000114d5 */
[----:B------:R-:W-:Y:S01]  /*10b50*/  IMAD.WIDE.U32 R4, R199, UR8, R4 ;  /* 0x00000008c7047c25 */ /* 0x000fe2000f8e0004 */
[--C-:B------:R-:W-:Y:S02]  /*10b60*/  SHF.R.S32.HI R3, RZ, 0x1f, R7.reuse ;  /* 0x0000001fff037819 */ /* 0x100fe40000011407 */
[----:B------:R-:W-:Y:S01]  /*10b70*/  SHF.R.S32.HI R165, RZ, 0x1f, R214 ;  /* 0x0000001fffa57819 */ /* 0x000fe200000114d6 */
[----:B------:R-:W-:Y:S01]  /*10b80*/  IMAD.MOV R9, RZ, RZ, -R7 ;  /* 0x000000ffff097224 */ /* 0x000fe200078e0a07 */
[----:B------:R-:W-:Y:S01]  /*10b90*/  SHF.R.S32.HI R166, RZ, 0x1f, R215 ;  /* 0x0000001fffa67819 */ /* 0x000fe200000114d7 */
[----:B------:R-:W-:Y:S01]  /*10ba0*/  IMAD R8, R3, UR10, RZ ;  /* 0x0000000a03087c24 */ /* 0x000fe2000f8e02ff */
[----:B------:R-:W-:Y:S01]  /*10bb0*/  SHF.R.S32.HI R167, RZ, 0x1f, R216 ;  /* 0x0000001fffa77819 */ /* 0x000fe200000114d8 */
[----:B------:R-:W-:Y:S01]  /*10bc0*/  IMAD R3, R9, UR7, R0 ;  /* 0x0000000709037c24 */ /* 0x000fe2000f8e0200 */
        /* <DEDUP_REMOVED lines=8> */
[----:B------:R-:W-:Y:S01]  /*10c50*/  IMAD.IADD R5, R5, 0x1, R9 ;  /* 0x0000000105057824 */ /* 0x000fe200078e0209 */
[----:B------:R-:W-:Y:S01]  /*10c60*/  SHF.R.S32.HI R171, RZ, 0x1f, R220 ;  /* 0x0000001fffab7819 */ /* 0x000fe200000114dc */
[----:B------:R-:W-:Y:S01]  /*10c70*/  IMAD R0, R0, UR8, RZ ;  /* 0x0000000800007c24 */ /* 0x000fe2000f8e02ff */
[----:B------:R-:W-:Y:S01]  /*10c80*/  SHF.R.S32.HI R172, RZ, 0x1f, R221 ;  /* 0x0000001fffac7819 */ /* 0x000fe200000114dd */
[C---:B------:R-:W-:Y:S01]  /*10c90*/  IMAD.WIDE.U32 R4, R3.reuse, UR8, R4 ;  /* 0x0000000803047c25 */ /* 0x040fe2000f8e0004 */
[----:B------:R-:W-:Y:S02]  /*10ca0*/  SHF.R.S32.HI R20, RZ, 0x1f, R222 ;  /* 0x0000001fff147819 */ /* 0x000fe400000114de */
[----:B------:R-:W-:Y:S01]  /*10cb0*/  SHF.R.S32.HI R21, RZ, 0x1f, R223 ;  /* 0x0000001fff157819 */ /* 0x000fe200000114df */
[----:B------:R-:W-:Y:S01]  /*10cc0*/  IMAD R7, R3, UR9, R0 ;  /* 0x0000000903077c24 */ /* 0x000fe2000f8e0200 */
[----:B------:R-:W-:Y:S01]  /*10cd0*/  ULDC.64 UR8, c[0x0][0xc00] ;  /* 0x0003000000087ab9 */ /* 0x000fe20000000a00 */
[----:B------:R-:W-:Y:S01]  /*10ce0*/  SHF.R.S32.HI R173, RZ, 0x1f, R224 ;  /* 0x0000001fffad7819 */ /* 0x000fe200000114e0 */
[----:B------:R-:W-:Y:S01]  /*10cf0*/  VIADD R181, R23, 0x8 ;  /* 0x0000000817b57836 */ /* 0x000fe20000000000 */
[C---:B------:R-:W-:Y:S01]  /*10d00*/  LEA R0, P0, R4.reuse, UR8, 0x2 ;  /* 0x0000000804007c11 */ /* 0x040fe2000f8010ff */
[----:B------:R-:W-:Y:S01]  /*10d10*/  IMAD.IADD R3, R5, 0x1, R7 ;  /* 0x0000000105037824 */ /* 0x000fe200078e0207 */
[----:B------:R-:W-:Y:S01]  /*10d20*/  SHF.R.S32.HI R174, RZ, 0x1f, R225 ;  /* 0x0000001fffae7819 */ /* 0x000fe200000114e1 */
[----:B------:R-:W-:Y:S01]  /*10d30*/  VIADD R7, R19, UR39 ;  /* 0x0000002713077c36 */ /* 0x000fe20008000000 */
[----:B------:R-:W-:Y:S01]  /*10d40*/  SHF.R.S32.HI R175, RZ, 0x1f, R226 ;  /* 0x0000001fffaf7819 */ /* 0x000fe200000114e2 */
[----:B------:R0:W1:Y:S01]  /*10d50*/  SHFL.IDX PT, R13, R0, RZ, 0x1c1f ;  /* 0x001c1fff000d7589 */ /* 0x00006200000e0000 */
[----:B------:R-:W-:Y:S01]  /*10d60*/  LEA.HI.X R3, R4, UR9, R3, 0x2, P0 ;  /* 0x0000000904037c11 */ /* 0x000fe200080f1403 */
[----:B------:R-:W-:Y:S01]  /*10d70*/  VIADD R4, R17, 0x38820 ;  /* 0x0003882011047836 */ /* 0x000fe20000000000 */
[----:B------:R-:W-:-:S02]  /*10d80*/  ISETP.GE.AND P0, PT, R7, UR6, PT ;  /* 0x0000000607007c0c */ /* 0x000fc4000bf06270 */
[----:B------:R-:W-:Y:S01]  /*10d90*/  SHF.R.S32.HI R176, RZ, 0x1f, R227 ;  /* 0x0000001fffb07819 */ /* 0x000fe200000114e3 */
[----:B------:R0:W2:Y:S01]  /*10da0*/  SHFL.IDX PT, R12, R3, RZ, 0x1c1f ;  /* 0x001c1fff030c7589 */ /* 0x0000a200000e0000 */
[----:B------:R-:W-:Y:S02]  /*10db0*/  PRMT R4, RZ, 0x654, R4 ;  /* 0x00000654ff047816 */ /* 0x000fe40000000004 */
[----:B------:R-:W-:Y:S02]  /*10dc0*/  SHF.R.S32.HI R177, RZ, 0x1f, R228 ;  /* 0x0000001fffb17819 */ /* 0x000fe400000114e4 */
[----:B------:R0:W-:Y:S01]  /*10dd0*/  SYNCS.ARRIVE.TRANS64.RED.A1T0 RZ, [R4+URZ], RZ ;  /* 0x000000ff04ff79a7 */ /* 0x0001e2000810043f */
[----:B------:R-:W-:Y:S02]  /*10de0*/  SHF.R.S32.HI R178, RZ, 0x1f, R229 ;  /* 0x0000001fffb27819 */ /* 0x000fe400000114e5 */
[----:B------:R-:W-:Y:S02]  /*10df0*/  SHF.R.S32.HI R180, RZ, 0x1f, R180 ;  /* 0x0000001fffb47819 */ /* 0x000fe400000114b4 */
[----:B------:R-:W-:-:S02]  /*10e00*/  SHF.R.S32.HI R182, RZ, 0x1f, R182 ;  /* 0x0000001fffb67819 */ /* 0x000fc400000114b6 */
[----:B------:R-:W-:Y:S01]  /*10e10*/  SHF.R.S32.HI R183, RZ, 0x1f, R23 ;  /* 0x0000001fffb77819 */ /* 0x000fe20000011417 */
[----:B0-----:R-:W-:Y:S06]  /*10e20*/  @P0 BRA `(.L_x_8375) ;  /* 0x0000000800040947 */ /* 0x001fec0003800000 */
        /* <DEDUP_REMOVED lines=129> */
.L_x_8375:
[----:B------:R-:W-:Y:S05]  /*11640*/  BSYNC B1 ;  /* 0x0000000000017941 */ /* 0x000fea0003800000 */
.L_x_8374:
        /* <DEDUP_REMOVED lines=13> */
[----:B------:R-:W-:Y:S01]  /*11720*/  @!P1 LEA R8, P5, R179, R0, 0x2 ;  /* 0x00000000b3089211 */ /* 0x000fe200078a10ff */
        /* <DEDUP_REMOVED lines=23> */
[----:B------:R-:W-:-:S03]  /*118a0*/  ISETP.GE.AND P4, PT, R221, UR6, PT ;  /* 0x00000006dd007c0c */ /* 0x000fc6000bf86270 */
[----:B------:R4:W-:Y:S01]  /*118b0*/  @!P5 ST.E.64 desc[UR42][R10.64], R50 ;  /* 0x000000320a00d985 */ /* 0x0009e2000c101b2a */
[CC--:B0-----:R-:W-:Y:S02]  /*118c0*/  @!P0 LEA R4, P6, R225.reuse, R0.reuse, 0x2 ;  /* 0x00000000e1048211 */ /* 0x0c1fe400078c10ff */
[C---:B---3--:R-:W-:Y:S02]  /*118d0*/  @!P1 LEA R8, P5, R224.reuse, R0, 0x2 ;  /* 0x00000000e0089211 */ /* 0x048fe400078a10ff */
[-C--:B------:R-:W-:Y:S02]  /*118e0*/  @!P0 LEA.HI.X R5, R225, R22.reuse, R174, 0x2, P6 ;  /* 0x00000016e1058211 */ /* 0x080fe400030f14ae */
[----:B------:R-:W-:Y:S02]  /*118f0*/  @!P1 LEA.HI.X R9, R224, R22, R173, 0x2, P5 ;  /* 0x00000016e0099211 */ /* 0x000fe400028f14ad */
[----:B------:R-:W-:Y:S01]  /*11900*/  ISETP.GE.AND P5, PT, R220, UR6, PT ;  /* 0x00000006dc007c0c */ /* 0x000fe2000bfa6270 */
[----:B------:R0:W-:Y:S01]  /*11910*/  @!P0 ST.E.64 desc[UR42][R4.64], R54 ;  /* 0x0000003604008985 */ /* 0x0001e2000c101b2a */
[----:B----4-:R-:W-:-:S02]  /*11920*/  @!P2 LEA R10, P6, R223, R0, 0x2 ;  /* 0x00000000df0aa211 */ /* 0x010fc400078c10ff */
[----:B------:R-:W-:Y:S01]  /*11930*/  ISETP.GE.AND P0, PT, R219, UR6, PT ;  /* 0x00000006db007c0c */ /* 0x000fe2000bf06270 */
[----:B------:R3:W-:Y:S01]  /*11940*/  @!P1 ST.E.64 desc[UR42][R8.64], R58 ;  /* 0x0000003a08009985 */ /* 0x0007e2000c101b2a */
[----:B------:R-:W-:Y:S02]  /*11950*/  @!P2 LEA.HI.X R11, R223, R22, R21, 0x2, P6 ;  /* 0x00000016df0ba211 */ /* 0x000fe400030f1415 */
[-C--:B--2---:R-:W-:Y:S02]  /*11960*/  @!P3 LEA R12, P6, R222, R0.reuse, 0x2 ;  /* 0x00000000de0cb211 */ /* 0x084fe400078c10ff */
[----:B------:R-:W-:Y:S01]  /*11970*/  ISETP.GE.AND P1, PT, R218, UR6, PT ;  /* 0x00000006da007c0c */ /* 0x000fe2000bf26270 */
[----:B------:R2:W-:Y:S01]  /*11980*/  @!P2 ST.E.64 desc[UR42][R10.64], R62 ;  /* 0x0000003e0a00a985 */ /* 0x0005e2000c101b2a */
[----:B------:R-:W-:Y:S02]  /*11990*/  @!P4 LEA R14, P2, R221, R0, 0x2 ;  /* 0x00000000dd0ec211 */ /* 0x000fe400078410ff */
[----:B-1----:R-:W-:-:S02]  /*119a0*/  @!P3 LEA.HI.X R13, R222, R22, R20, 0x2, P6 ;  /* 0x00000016de0db211 */ /* 0x002fc400030f1414 */
[----:B------:R-:W-:Y:S02]  /*119b0*/  @!P4 LEA.HI.X R15, R221, R22, R172, 0x2, P2 ;  /* 0x00000016dd0fc211 */ /* 0x000fe400010f14ac */
[----:B------:R-:W-:Y:S01]  /*119c0*/  ISETP.GE.AND P2, PT, R217, UR6, PT ;  /* 0x00000006d9007c0c */ /* 0x000fe2000bf46270 */
[----:B------:R-:W-:Y:S01]  /*119d0*/  @!P3 ST.E.64 desc[UR42][R12.64], R66 ;  /* 0x000000420c00b985 */ /* 0x000fe2000c101b2a */
[----:B------:R-:W-:-:S03]  /*119e0*/  @!P5 LEA R20, P6, R220, R0, 0x2 ;  /* 0x00000000dc14d211 */ /* 0x000fc600078c10ff */
[----:B------:R1:W-:Y:S01]  /*119f0*/  @!P4 ST.E.64 desc[UR42][R14.64], R70 ;  /* 0x000000460e00c985 */ /* 0x0003e2000c101b2a */
[----:B------:R-:W-:Y:S02]  /*11a00*/  @!P5 LEA.HI.X R21, R220, R22, R171, 0x2, P6 ;  /* 0x00000016dc15d211 */ /* 0x000fe400030f14ab */
[CC--:B0-----:R-:W-:Y:S02]  /*11a10*/  @!P0 LEA R4, P4, R219.reuse, R0.reuse, 0x2 ;  /* 0x00000000db048211 */ /* 0x0c1fe400078810ff */
[----:B---3--:R-:W-:Y:S01]  /*11a20*/  @!P1 LEA R8, P3, R218, R0, 0x2 ;  /* 0x00000000da089211 */ /* 0x008fe200078610ff */
[----:B------:R0:W-:Y:S01]  /*11a30*/  @!P5 ST.E.64 desc[UR42][R20.64], R74 ;  /* 0x0000004a1400d985 */ /* 0x0001e2000c101b2a */
[----:B------:R-:W-:Y:S02]  /*11a40*/  @!P0 LEA.HI.X R5, R219, R22, R170, 0x2, P4 ;  /* 0x00000016db058211 */ /* 0x000fe400020f14aa */
[----:B------:R-:W-:Y:S02]  /*11a50*/  ISETP.GE.AND P4, PT, R215, UR6, PT ;  /* 0x00000006d7007c0c */ /* 0x000fe4000bf86270 */
[----:B------:R-:W-:Y:S01]  /*11a60*/  ISETP.GE.AND P5, PT, R216, UR6, PT ;  /* 0x00000006d8007c0c */ /* 0x000fe2000bfa6270 */
[----:B------:R3:W-:Y:S01]  /*11a70*/  @!P0 ST.E.64 desc[UR42][R4.64], R78 ;  /* 0x0000004e04008985 */ /* 0x0007e2000c101b2a */
[----:B--2---:R-:W-:-:S02]  /*11a80*/  @!P2 LEA R10, P6, R217, R0, 0x2 ;  /* 0x00000000d90aa211 */ /* 0x004fc400078c10ff */
        /* <DEDUP_REMOVED lines=17> */
[-C--:B---3--:R-:W-:Y:S02]  /*11ba0*/  @!P2 LEA R4, P6, R213, R0.reuse, 0x2 ;  /* 0x00000000d504a211 */ /* 0x088fe400078c10ff */
[----:B------:R-:W-:Y:S01]  /*11bb0*/  ISETP.GE.AND P4, PT, R209, UR6, PT ;  /* 0x00000006d1007c0c */ /* 0x000fe2000bf86270 */
[----:B------:R3:W-:Y:S01]  /*11bc0*/  @!P3 ST.E.64 desc[UR42][R20.64], R98 ;  /* 0x000000621400b985 */ /* 0x0007e2000c101b2a */
[----:B--2---:R-:W-:Y:S02]  /*11bd0*/  @!P1 LEA R8, P3, R212, R0, 0x2 ;  /* 0x00000000d4089211 */ /* 0x004fe400078610ff */
        /* <DEDUP_REMOVED lines=9> */
[----:B------:R0:W-:Y:S01]  /*11c70*/  @!P0 ST.E.64 desc[UR42][R10.64], R110 ;  /* 0x0000006e0a008985 */ /* 0x0001e2000c101b2a */
        /* <DEDUP_REMOVED lines=15> */
[-C--:B--2---:R-:W-:Y:S01]  /*11d70*/  @!P1 LEA R8, P6, R206, R0.reuse, 0x2 ;  /* 0x00000000ce089211 */ /* 0x084fe200078c10ff */
[----:B------:R2:W-:Y:S02]  /*11d80*/  @!P0 ST.E.64 desc[UR42][R4.64], R126 ;  /* 0x0000007e04008985 */ /* 0x0005e4000c101b2a */
[----:B0-----:R-:W-:-:S02]  /*11d90*/  @!P4 LEA R10, P0, R205, R0, 0x2 ;  /* 0x00000000cd0ac211 */ /* 0x001fc400078010ff */
[----:B------:R-:W-:Y:S02]  /*11da0*/  @!P1 LEA.HI.X R9, R206, R22, R157, 0x2, P6 ;  /* 0x00000016ce099211 */ /* 0x000fe400030f149d */
[----:B---3--:R-:W-:Y:S02]  /*11db0*/  @!P3 LEA R12, P6, R204, R0, 0x2 ;  /* 0x00000000cc0cb211 */ /* 0x008fe400078c10ff */
[----:B------:R-:W-:Y:S01]  /*11dc0*/  @!P4 LEA.HI.X R11, R205, R22, R156, 0x2, P0 ;  /* 0x00000016cd0bc211 */ /* 0x000fe200000f149c */
[----:B------:R2:W-:Y:S01]  /*11dd0*/  @!P1 ST.E.64 desc[UR42][R8.64], R130 ;  /* 0x0000008208009985 */ /* 0x0005e2000c101b2a */
[-C--:B----4-:R-:W-:Y:S02]  /*11de0*/  @!P2 LEA R14, P1, R203, R0.reuse, 0x2 ;  /* 0x00000000cb0ea211 */ /* 0x090fe400078210ff */
        /* <DEDUP_REMOVED lines=14> */
.L_x_8367:
[----:B------:R-:W0:Y:S01]  /*11ed0*/  LDC.64 R8, c[0x0][0xd00] ;  /* 0x00034000ff087b82 */ /* 0x000e220000000a00 */
[----:B------:R-:W-:Y:S01]  /*11ee0*/  ULDC.64 UR6, c[0x0][0xd08] ;  /* 0x0003420000067ab9 */ /* 0x000fe20000000a00 */
[----:B------:R-:W-:Y:S01]  /*11ef0*/  IMAD.MOV.U32 R3, RZ, RZ, RZ ;  /* 0x000000ffff037224 */ /* 0x000fe200078e00ff */
[----:B------:R-:W-:-:S04]  /*11f00*/  ISETP.NE.U32.AND P1, PT, RZ, UR6, PT ;  /* 0x00000006ff007c0c */ /* 0x000fc8000bf25070 */
[----:B------:R-:W-:Y:S01]  /*11f10*/  ISETP.NE.AND.EX P1, PT, RZ, UR7, PT, P1 ;  /* 0x00000007ff007c0c */ /* 0x000fe2000bf25310 */
[----:B------:R-:W1:Y:S01]  /*11f20*/  LDC.64 R4, c[0x0][0xd00] ;  /* 0x00034000ff047b82 */ /* 0x000e620000000a00 */
[----:B0-----:R-:W-:-:S04]  /*11f30*/  ISETP.NE.U32.AND P0, PT, R8, RZ, PT ;  /* 0x000000ff0800720c */ /* 0x001fc80003f05070 */
[----:B------:R-:W-:-:S07]  /*11f40*/  ISETP.NE.AND.EX P0, PT, R9, RZ, PT, P0 ;  /* 0x000000ff0900720c */ /* 0x000fce0003f05300 */
[C---:B------:R-:W-:Y:S01]  /*11f50*/  @P1 LEA R8, P2, R192.reuse, UR6, 0x2 ;  /* 0x00000006c0081c11 */ /* 0x040fe2000f8410ff */
[----:B------:R-:W-:Y:S01]  /*11f60*/  ULDC UR6, c[0x0][0xb88] ;  /* 0x0002e20000067ab9 */ /* 0x000fe20000000800 */
[C---:B-1----:R-:W-:Y:S02]  /*11f70*/  IMAD.WIDE R4, R192.reuse, 0x4, R4 ;  /* 0x00000004c0047825 */ /* 0x042fe400078e0204 */
[----:B------:R-:W-:Y:S02]  /*11f80*/  @P1 LEA.HI.X R9, R192, UR7, R200, 0x2, P2 ;  /* 0x00000007c0091c11 */ /* 0x000fe400090f14c8 */
[----:B------:R-:W-:Y:S01]  /*11f90*/  IMAD.U32 R7, RZ, RZ, UR6 ;  /* 0x00000006ff077e24 */ /* 0x000fe2000f8e00ff */
[----:B------:R0:W5:Y:S05]  /*11fa0*/  @P0 LDG.E R3, desc[UR42][R4.64] ;  /* 0x0000002a04030981 */ /* 0x00016a000c1e1900 */
        /* <DEDUP_REMOVED lines=12> */
.L_x_8376:
[----:B------:R-:W-:Y:S01]  /*12070*/  BSSY B1, `(.L_x_8377) ;  /* 0x0000038000017945 */ /* 0x000fe20003800000 */
[----:B------:R-:W-:Y:S02]  /*12080*/  SEL R31, R192, RZ, !P0 ;  /* 0x000000ffc01f7207 */ /* 0x000fe40004000000 */
[----:B------:R-:W-:Y:S02]  /*12090*/  SEL R200, R200, RZ, !P0 ;  /* 0x000000ffc8c87207 */ /* 0x000fe40004000000 */
[----:B-----5:R-:W-:Y:S01]  /*120a0*/  SHF.R.S32.HI R24, RZ, 0x1f, R3 ;  /* 0x0000001fff187819 */ /* 0x020fe20000011403 */
[----:B------:R-:W-:Y:S06]  /*120b0*/  @P3 BRA `(.L_x_8378) ;  /* 0x0000000000cc3947 */ /* 0x000fec0003800000 */
[----:B------:R-:W0:Y:S01]  /*120c0*/  S2R R33, SR_TID.X ;  /* 0x0000000000217919 */ /* 0x000e220000002100 */
[----:B------:R-:W1:Y:S01]  /*120d0*/  LDC R26, c[0x0][0xce8] ;  /* 0x00033a00ff1a7b82 */ /* 0x000e620000000800 */
[----:B------:R-:W-:Y:S02]  /*120e0*/  IMAD.U32 R8, RZ, RZ, UR39 ;  /* 0x00000027ff087e24 */ /* 0x000fe4000f8e00ff */
[----:B-1----:R-:W-:-:S03]  /*120f0*/  IMAD R4, R7, R26, RZ ;  /* 0x0000001a07047224 */ /* 0x002fc600078e02ff */
[----:B0-----:R-:W-:-:S04]  /*12100*/  IADD3 R33, R8, -0x80, R33 ;  /* 0xffffff8008217810 */ /* 0x001fc80007ffe021 */
[----:B------:R-:W-:-:S13]  /*12110*/  ISETP.GE.AND P0, PT, R33, R4, PT ;  /* 0x000000042100720c */ /* 0x000fda0003f06270 */
[----:B------:R-:W-:Y:S05]  /*12120*/  @P0 BRA `(.L_x_8378) ;  /* 0x0000000000b00947 */ /* 0x000fea0003800000 */
[----:B------:R-:W-:Y:S01]  /*12130*/  ISETP.NE.AND P1, PT, R26, 0x1, PT ;  /* 0x000000011a00780c */ /* 0x000fe20003f25270 */
[----:B------:R-:W-:Y:S01]  /*12140*/  IMAD.MOV.U32 R22, RZ, RZ, 0xab8 ;  /* 0x00000ab8ff167424 */ /* 0x000fe200078e00ff */
[----:B------:R-:W-:Y:S01]  /*12150*/  ISETP.GT.AND P0, PT, R0, 0x1, PT ;  /* 0x000000010000780c */ /* 0x000fe20003f04270 */
[----:B------:R-:W0:Y:S01]  /*12160*/  LDC.64 R4, c[0x0][0xca8] ;  /* 0x00032a00ff047b82 */ /* 0x000e220000000a00 */
[----:B------:R-:W-:Y:S01]  /*12170*/  LOP3.LUT R199, R199, 0xff, RZ, 0xc0, !PT ;  /* 0x000000ffc7c77812 */ /* 0x000fe200078ec0ff */
[----:B------:R-:W-:Y:S01]  /*12180*/  IMAD.MOV.U32 R25, RZ, RZ, R33 ;  /* 0x000000ffff197224 */ /* 0x000fe200078e0021 */
[----:B------:R-:W-:-:S05]  /*12190*/  SEL R22, R22, 0xa78, P0 ;  /* 0x00000a7816167807 */ /* 0x000fca0000000000 */
[----:B------:R-:W1:Y:S08]  /*121a0*/  LDC.64 R14, c[0x0][R22+0x220] ;  /* 0x00008800160e7b82 */ /* 0x000e700000000a00 */
[----:B------:R-:W2:Y:S08]  /*121b0*/  @P1 LDC R0, c[0x0][0xcec] ;  /* 0x00033b00ff001b82 */ /* 0x000eb00000000800 */
[----:B------:R-:W3:Y:S08]  /*121c0*/  @P1 LDC R29, c[0x0][0xcf0] ;  /* 0x00033c00ff1d1b82 */ /* 0x000ef00000000800 */
[----:B------:R-:W4:Y:S01]  /*121d0*/  LDC.64 R12, c[0x0][R22+0x218] ;  /* 0x00008600160c7b82 */ /* 0x000f220000000a00 */
[----:B-1----:R-:W-:-:S07]  /*121e0*/  IMAD R15, R15, R31, RZ ;  /* 0x0000001f0f0f7224 */ /* 0x002fce00078e02ff */
[----:B------:R-:W1:Y:S01]  /*121f0*/  LDC.64 R10, c[0x0][R22+0x228] ;  /* 0x00008a00160a7b82 */ /* 0x000e620000000a00 */
[----:B--2---:R-:W-:-:S07]  /*12200*/  @P1 IMAD.HI.U32 R0, R33, R0, RZ ;  /* 0x0000000021001227 */ /* 0x004fce00078e00ff */
[----:B------:R-:W2:Y:S01]  /*12210*/  LDC.64 R8, c[0x0][R22+0x210] ;  /* 0x0000840016087b82 */ /* 0x000ea20000000a00 */
[----:B---3--:R-:W-:Y:S01]  /*12220*/  @P1 SHF.R.U32.HI R25, RZ, R29, R0 ;  /* 0x0000001dff191219 */ /* 0x008fe20000011600 */
[----:B------:R-:W-:Y:S01]  /*12230*/  IMAD R29, R14, R200, R15 ;  /* 0x000000c80e1d7224 */ /* 0x000fe200078e020f */
[----:B------:R-:W-:-:S03]  /*12240*/  SEL R15, R199, RZ, P0 ;  /* 0x000000ffc70f7207 */ /* 0x000fc60000000000 */
[----:B------:R-:W-:Y:S02]  /*12250*/  IMAD.MOV R0, RZ, RZ, -R25 ;  /* 0x000000ffff007224 */ /* 0x000fe400078e0a19 */
[-C--:B----4-:R-:W-:Y:S01]  /*12260*/  IMAD R27, R13, R193.reuse, RZ ;  /* 0x000000c10d1b7224 */ /* 0x090fe200078e02ff */
[----:B0-----:R-:W0:Y:S01]  /*12270*/  @!P0 LDC R4, c[0x0][0xc50] ;  /* 0x00031400ff048b82 */ /* 0x001e220000000800 */
[----:B------:R-:W-:-:S04]  /*12280*/  IMAD.WIDE.U32 R20, R12, R193, RZ ;  /* 0x000000c10c147225 */ /* 0x000fc800078e00ff */
[----:B------:R-:W-:-:S03]  /*12290*/  IMAD.WIDE.U32 R12, R14, R31, RZ ;  /* 0x0000001f0e0c7225 */ /* 0x000fc600078e00ff */
[----:B------:R-:W3:Y:S01]  /*122a0*/  @!P0 LDC R5, c[0x0][0xc54] ;  /* 0x00031500ff058b82 */ /* 0x000ee20000000800 */
[----:B------:R-:W-:Y:S01]  /*122b0*/  IMAD.IADD R27, R21, 0x1, R27 ;  /* 0x00000001151b7824 */ /* 0x000fe200078e021b */
[----:B------:R-:W-:Y:S01]  /*122c0*/  IADD3 R20, P1, P3, R12, R20, R3 ;  /* 0x000000140c147210 */ /* 0x000fe20007b3e003 */
[----:B------:R-:W-:Y:S02]  /*122d0*/  IMAD.IADD R29, R13, 0x1, R29 ;  /* 0x000000010d1d7824 */ /* 0x000fe400078e021d */
[-C--:B-1----:R-:W-:Y:S02]  /*122e0*/  IMAD R21, R11, R15.reuse, RZ ;  /* 0x0000000f0b157224 */ /* 0x082fe400078e02ff */
[----:B------:R-:W-:-:S04]  /*122f0*/  IMAD.WIDE.U32 R10, R10, R15, RZ ;  /* 0x0000000f0a0a7225 */ /* 0x000fc800078e00ff */
[----:B------:R-:W-:Y:S01]  /*12300*/  IMAD R13, R26, R0, R33 ;  /* 0x000000001a0d7224 */ /* 0x000fe200078e0221 */
[----:B------:R-:W-:Y:S01]  /*12310*/  IADD3.X R0, R29, R27, R24, P1, P3 ;  /* 0x0000001b1d007210 */ /* 0x000fe20000fe6418 */
[----:B------:R-:W-:Y:S01]  /*12320*/  IMAD.IADD R21, R11, 0x1, R21 ;  /* 0x000000010b157824 */ /* 0x000fe200078e0215 */
[----:B------:R-:W-:Y:S02]  /*12330*/  IADD3 R10, P0, P1, R25, R20, R10 ;  /* 0x00000014190a7210 */ /* 0x000fe4000791e00a */
[----:B------:R-:W-:Y:S02]  /*12340*/  SHF.R.S32.HI R25, RZ, 0x1f, R25 ;  /* 0x0000001fff197819 */ /* 0x000fe40000011419 */
[----:B------:R-:W-:Y:S02]  /*12350*/  SHF.R.S32.HI R15, RZ, 0x1f, R13 ;  /* 0x0000001fff0f7819 */ /* 0x000fe4000001140d */
[----:B------:R-:W-:Y:S01]  /*12360*/  IADD3.X R11, R25, R0, R21, P0, P1 ;  /* 0x00000000190b7210 */ /* 0x000fe200007e2415 */
[----:B--2---:R-:W-:-:S04]  /*12370*/  IMAD R0, R9, R13, RZ ;  /* 0x0000000d09007224 */ /* 0x004fc800078e02ff */
[C---:B------:R-:W-:Y:S02]  /*12380*/  IMAD R15, R8.reuse, R15, R0 ;  /* 0x0000000f080f7224 */ /* 0x040fe400078e0200 */
[----:B------:R-:W-:-:S04]  /*12390*/  IMAD.WIDE.U32 R8, R8, R13, R10 ;  /* 0x0000000d08087225 */ /* 0x000fc800078e000a */
[----:B------:R-:W-:Y:S01]  /*123a0*/  IMAD.IADD R0, R9, 0x1, R15 ;  /* 0x0000000109007824 */ /* 0x000fe200078e020f */
[----:B0-----:R-:W-:Y:S01]  /*123b0*/  LEA R4, P0, R8, R4, 0x2 ;  /* 0x0000000408047211 */ /* 0x001fe200078010ff */
[----:B------:R-:W-:-:S03]  /*123c0*/  IMAD.MOV.U32 R9, RZ, RZ, -0x800000 ;  /* 0xff800000ff097424 */ /* 0x000fc600078e00ff */
[----:B---3--:R-:W-:-:S05]  /*123d0*/  LEA.HI.X R5, R8, R5, R0, 0x2, P0 ;  /* 0x0000000508057211 */ /* 0x008fca00000f1400 */
[----:B------:R0:W-:Y:S04]  /*123e0*/  STG.E desc[UR42][R4.64], R9 ;  /* 0x0000000904007986 */ /* 0x0001e8000c10192a */
.L_x_8378:
[----:B------:R-:W-:Y:S05]  /*123f0*/  BSYNC B1 ;  /* 0x0000000000017941 */ /* 0x000fea0003800000 */
.L_x_8377:
[----:B------:R-:W-:Y:S05]  /*12400*/  @P2 BRA `(.L_x_8373) ;  /* 0x0000000800742947 */ /* 0x000fea0003800000 */
[----:B------:R-:W1:Y:S01]  /*12410*/  LDC R10, c[0x0][0xce8] ;  /* 0x00033a00ff0a7b82 */ /* 0x000e620000000800 */
[----:B------:R-:W-:Y:S01]  /*12420*/  ULDC.64 UR6, c[0x0][0xba0] ;  /* 0x0002e80000067ab9 */ /* 0x000fe20000000a00 */
[----:B------:R-:W-:Y:S01]  /*12430*/  ULDC UR8, c[0x0][0xbc8] ;  /* 0x0002f20000087ab9 */ /* 0x000fe20000000800 */
[----:B------:R-:W-:Y:S01]  /*12440*/  IMAD R0, R24, UR6, RZ ;  /* 0x0000000618007c24 */ /* 0x000fe2000f8e02ff */
[----:B------:R-:W-:Y:S01]  /*12450*/  ISETP.GE.AND P2, PT, R198, UR8, PT ;  /* 0x00000008c6007c0c */ /* 0x000fe2000bf46270 */
[----:B0-----:R-:W-:Y:S01]  /*12460*/  IMAD.WIDE.U32 R4, R3, UR6, RZ ;  /* 0x0000000603047c25 */ /* 0x001fe2000f8e00ff */
[----:B------:R-:W-:Y:S01]  /*12470*/  ISETP.GE.AND P1, PT, R197, UR8, PT ;  /* 0x00000008c5007c0c */ /* 0x000fe2000bf26270 */
[----:B------:R-:W-:Y:S01]  /*12480*/  BSSY B1, `(.L_x_8379) ;  /* 0x0000071000017945 */ /* 0x000fe20003800000 */
[C---:B------:R-:W-:Y:S01]  /*12490*/  ISETP.GE.AND P3, PT, R18.reuse, UR8, PT ;  /* 0x0000000812007c0c */ /* 0x040fe2000bf66270 */
[----:B------:R-:W-:Y:S01]  /*124a0*/  IMAD R3, R3, UR7, R0 ;  /* 0x0000000703037c24 */ /* 0x000fe2000f8e0200 */
[----:B------:R-:W-:Y:S01]  /*124b0*/  ULDC.64 UR6, c[0x0][0xbe8] ;  /* 0x0002fa0000067ab9 */ /* 0x000fe20000000a00 */
[----:B------:R-:W-:Y:S01]  /*124c0*/  SEL R14, RZ, 0xffffffff, P1 ;  /* 0xffffffffff0e7807 */ /* 0x000fe20000800000 */
[C---:B------:R-:W-:Y:S01]  /*124d0*/  VIADD R32, R18.reuse, 0x180 ;  /* 0x0000018012207836 */ /* 0x040fe20000000000 */
[----:B------:R-:W-:Y:S01]  /*124e0*/  SEL R12, RZ, 0x1, P3 ;  /* 0x00000001ff0c7807 */ /* 0x000fe20001800000 */
[----:B------:R-:W-:Y:S01]  /*124f0*/  IMAD.IADD R5, R5, 0x1, R3 ;  /* 0x0000000105057824 */ /* 0x000fe200078e0203 */
[----:B------:R-:W-:Y:S01]  /*12500*/  SHF.R.S32.HI R3, RZ, 0x1f, R28 ;  /* 0x0000001fff037819 */ /* 0x000fe2000001141c */
[----:B------:R-:W-:Y:S01]  /*12510*/  VIADD R30, R18, 0x1c0 ;  /* 0x000001c0121e7836 */ /* 0x000fe20000000000 */
[----:B------:R-:W-:Y:S01]  /*12520*/  SHF.R.S32.HI R27, RZ, 0x1f, R194 ;  /* 0x0000001fff1b7819 */ /* 0x000fe200000114c2 */
[----:B------:R-:W-:Y:S01]  /*12530*/  IMAD.WIDE.U32 R4, R193, UR6, R4 ;  /* 0x00000006c1047c25 */ /* 0x000fe2000f8e0004 */
[----:B------:R-:W-:-:S02]  /*12540*/  LEA.HI R3, R3, R28, RZ, 0x3 ;  /* 0x0000001c03037211 */ /* 0x000fc400078f18ff */
[----:B------:R-:W-:Y:S01]  /*12550*/  ISETP.GE.AND P1, PT, R30, UR8, PT ;  /* 0x000000081e007c0c */ /* 0x000fe2000bf26270 */
[----:B------:R-:W-:Y:S01]  /*12560*/  IMAD R5, R193, UR7, R5 ;  /* 0x00000007c1057c24 */ /* 0x000fe2000f8e0205 */
[----:B------:R-:W-:Y:S01]  /*12570*/  LOP3.LUT R9, R3, 0xfffffff8, RZ, 0xc0, !PT ;  /* 0xfffffff803097812 */ /* 0x000fe200078ec0ff */
[----:B------:R-:W-:Y:S01]  /*12580*/  ULDC.64 UR6, c[0x0][0xbf0] ;  /* 0x0002fc0000067ab9 */ /* 0x000fe20000000a00 */
[----:B-1----:R-:W-:Y:S01]  /*12590*/  ISETP.NE.AND P0, PT, R10, 0x1, PT ;  /* 0x000000010a00780c */ /* 0x002fe20003f05270 */
[----:B------:R-:W-:Y:S01]  /*125a0*/  IMAD R0, R200, UR6, RZ ;  /* 0x00000006c8007c24 */ /* 0x000fe2000f8e02ff */
[----:B------:R-:W-:Y:S01]  /*125b0*/  SHF.R.S32.HI R15, RZ, 0x3, R3 ;  /* 0x00000003ff0f7819 */ /* 0x000fe20000011403 */
[----:B------:R-:W-:Y:S01]  /*125c0*/  IMAD.IADD R28, R28, 0x1, -R9 ;  /* 0x000000011c1c7824 */ /* 0x000fe200078e0a09 */
[----:B------:R-:W-:Y:S01]  /*125d0*/  SHF.R.S32.HI R26, RZ, 0x1f, R195 ;  /* 0x0000001fff1a7819 */ /* 0x000fe200000114c3 */
[C---:B------:R-:W-:Y:S01]  /*125e0*/  IMAD R9, R31.reuse, UR7, R0 ;  /* 0x000000071f097c24 */ /* 0x040fe2000f8e0200 */
[----:B------:R-:W-:Y:S01]  /*125f0*/  SEL R0, RZ, 0xffffffff, P2 ;  /* 0xffffffffff007807 */ /* 0x000fe20001000000 */
[----:B------:R-:W-:Y:S01]  /*12600*/  IMAD R3, R28, 0x20, R15 ;  /* 0x000000201c037824 */ /* 0x000fe200078e020f */
[----:B------:R-:W-:Y:S01]  /*12610*/  SHF.R.S32.HI R28, RZ, 0x1f, R197 ;  /* 0x0000001fff1c7819 */ /* 0x000fe200000114c5 */
[----:B------:R-:W-:Y:S01]  /*12620*/  IMAD.WIDE.U32 R4, R31, UR6, R4 ;  /* 0x000000061f047c25 */ /* 0x000fe2000f8e0004 */
[----:B------:R-:W-:Y:S01]  /*12630*/  ULDC.64 UR6, c[0x0][0xbe0] ;  /* 0x0002f80000067ab9 */ /* 0x000fe20000000a00 */
[----:B------:R-:W-:-:S02]  /*12640*/  SHF.R.S32.HI R29, RZ, 0x1f, R32 ;  /* 0x0000001fff1d7819 */ /* 0x000fc40000011420 */
[----:B------:R-:W0:Y:S01]  /*12650*/  @P0 LDC R11, c[0x0][0xcec] ;  /* 0x00033b00ff0b0b82 */ /* 0x000e220000000800 */
[----:B------:R-:W-:Y:S01]  /*12660*/  VIADD R8, R3, UR39 ;  /* 0x0000002703087c36 */ /* 0x000fe20008000000 */
[----:B------:R-:W-:Y:S01]  /*12670*/  SHF.R.S32.HI R31, RZ, 0x1f, R30 ;  /* 0x0000001fff1f7819 */ /* 0x000fe2000001141e */
[----:B------:R-:W-:Y:S01]  /*12680*/  IMAD.SHL.U32 R21, R0, 0x2, RZ ;  /* 0x0000000200157824 */ /* 0x000fe200078e00ff */
[----:B------:R-:W-:Y:S01]  /*12690*/  SHF.R.S32.HI R33, RZ, 0x1f, R196 ;  /* 0x0000001fff217819 */ /* 0x000fe200000114c4 */
[----:B------:R-:W-:Y:S01]  /*126a0*/  IMAD.MOV.U32 R3, RZ, RZ, R8 ;  /* 0x000000ffff037224 */ /* 0x000fe200078e0008 */
[----:B------:R-:W-:Y:S01]  /*126b0*/  SHF.R.S32.HI R34, RZ, 0x1f, R198 ;  /* 0x0000001fff227819 */ /* 0x000fe200000114c6 */
[----:B------:R-:W-:Y:S01]  /*126c0*/  IMAD.IADD R5, R5, 0x1, R9 ;  /* 0x0000000105057824 */ /* 0x000fe200078e0209 */
[----:B------:R-:W1:Y:S01]  /*126d0*/  @P0 LDC R13, c[0x0][0xcf0] ;  /* 0x00033c00ff0d0b82 */ /* 0x000e620000000800 */
[----:B------:R-:W-:Y:S01]  /*126e0*/  LOP3.LUT R12, R21, 0x2, R12, 0xe2, !PT ;  /* 0x00000002150c7812 */ /* 0x000fe200078ee20c */
[----:B------:R-:W-:-:S02]  /*126f0*/  IMAD R25, R7, R10, RZ ;  /* 0x0000000a07197224 */ /* 0x000fc400078e02ff */
[----:B0-----:R-:W-:-:S04]  /*12700*/  @P0 IMAD.HI.U32 R0, R8, R11, RZ ;  /* 0x0000000b08000227 */ /* 0x001fc800078e00ff */
[----:B------:R-:W-:Y:S01]  /*12710*/  IMAD.SHL.U32 R11, R14, 0x4, RZ ;  /* 0x000000040e0b7824 */ /* 0x000fe200078e00ff */
[----:B-1----:R-:W-:Y:S02]  /*12720*/  @P0 SHF.R.U32.HI R3, RZ, R13, R0 ;  /* 0x0000000dff030219 */ /* 0x002fe40000011600 */
[----:B------:R-:W-:Y:S02]  /*12730*/  ISETP.GE.AND P0, PT, R196, UR8, PT ;  /* 0x00000008c4007c0c */ /* 0x000fe4000bf06270 */
[--C-:B------:R-:W-:Y:S01]  /*12740*/  SHF.R.S32.HI R0, RZ, 0x1f, R3.reuse ;  /* 0x0000001fff007819 */ /* 0x100fe20000011403 */
[----:B------:R-:W-:Y:S01]  /*12750*/  IMAD.MOV R9, RZ, RZ, -R3 ;  /* 0x000000ffff097224 */ /* 0x000fe200078e0a03 */
[----:B------:R-:W-:Y:S01]  /*12760*/  LOP3.LUT R12, R11, 0x4, R12, 0xe2, !PT ;  /* 0x000000040b0c7812 */ /* 0x000fe200078ee20c */
[----:B------:R-:W-:Y:S01]  /*12770*/  IMAD.WIDE.U32 R4, R3, UR6, R4 ;  /* 0x0000000603047c25 */ /* 0x000fe2000f8e0004 */
[----:B------:R-:W-:Y:S02]  /*12780*/  SEL R11, RZ, 0xffffffff, P0 ;  /* 0xffffffffff0b7807 */ /* 0x000fe40000000000 */
[----:B------:R-:W-:Y:S01]  /*12790*/  ISETP.GE.AND P0, PT, R195, UR8, PT ;  /* 0x00000008c3007c0c */ /* 0x000fe2000bf06270 */
[----:B------:R-:W-:-:S02]  /*127a0*/  IMAD R0, R0, UR6, RZ ;  /* 0x0000000600007c24 */ /* 0x000fc4000f8e02ff */
[----:B------:R-:W-:Y:S02]  /*127b0*/  IMAD R9, R10, R9, R8 ;  /* 0x000000090a097224 */ /* 0x000fe400078e0208 */
[----:B------:R-:W-:Y:S02]  /*127c0*/  IMAD.SHL.U32 R13, R11, 0x8, RZ ;  /* 0x000000080b0d7824 */ /* 0x000fe400078e00ff */
[----:B------:R-:W-:Y:S01]  /*127d0*/  IMAD R11, R3, UR7, R0 ;  /* 0x00000007030b7c24 */ /* 0x000fe2000f8e0200 */
[----:B------:R-:W-:Y:S01]  /*127e0*/  SEL R3, RZ, 0xffffffff, P0 ;  /* 0xffffffffff037807 */ /* 0x000fe20000000000 */
[----:B------:R-:W-:Y:S01]  /*127f0*/  ULDC.64 UR6, c[0x0][0xbd8] ;  /* 0x0002f60000067ab9 */ /* 0x000fe20000000a00 */
[----:B------:R-:W-:Y:S01]  /*12800*/  ISETP.GE.AND P0, PT, R194, UR8, PT ;  /* 0x00000008c2007c0c */ /* 0x000fe2000bf06270 */
[----:B------:R-:W-:Y:S01]  /*12810*/  IMAD.IADD R5, R5, 0x1, R11 ;  /* 0x0000000105057824 */ /* 0x000fe200078e020b */
[----:B------:R-:W-:Y:S02]  /*12820*/  SHF.R.S32.HI R0, RZ, 0x1f, R9 ;  /* 0x0000001fff007819 */ /* 0x000fe40000011409 */
        /* <DEDUP_REMOVED lines=10> */
[----:B------:R-:W-:Y:S01]  /*128d0*/  SEL R9, RZ, 0x40, P0 ;  /* 0x00000040ff097807 */ /* 0x000fe20000000000 */
[----:B------:R-:W-:Y:S01]  /*128e0*/  VIADD R0, R15, UR39 ;  /* 0x000000270f007c36 */ /* 0x000fe20008000000 */
[C---:B------:R-:W-:Y:S01]  /*128f0*/  LEA R22, P0, R4.reuse, UR6, 0x1 ;  /* 0x0000000604167c11 */ /* 0x040fe2000f8008ff */
[----:B------:R-:W-:Y:S01]  /*12900*/  IMAD.IADD R3, R5, 0x1, R3 ;  /* 0x0000000105037824 */ /* 0x000fe200078e0203 */
[----:B------:R-:W-:Y:S02]  /*12910*/  LOP3.LUT R12, R11, 0x20, R12, 0xe2, !PT ;  /* 0x000000200b0c7812 */ /* 0x000fe400078ee20c */
[----:B------:R-:W-:Y:S01]  /*12920*/  SEL R5, RZ, 0x80, P1 ;  /* 0x00000080ff057807 */ /* 0x000fe20000800000 */
[----:B------:R0:W1:Y:S01]  /*12930*/  SHFL.IDX PT, R8, R22, RZ, 0x181f ;  /* 0x00181fff16087589 */ /* 0x00006200000e0000 */
[----:B------:R-:W-:-:S02]  /*12940*/  LEA.HI.X R3, R4, UR7, R3, 0x1, P0 ;  /* 0x0000000704037c11 */ /* 0x000fc400080f0c03 */
        /* <DEDUP_REMOVED lines=36> */
.L_x_8380:
[----:B------:R-:W-:Y:S05]  /*12b90*/  BSYNC B1 ;  /* 0x0000000000017941 */ /* 0x000fea0003800000 */
.L_x_8379:
        /* <DEDUP_REMOVED lines=36> */
.L_x_8373:
[----:B------:R-:W-:Y:S05]  /*12de0*/  BSYNC B0 ;  /* 0x0000000000007941 */ /* 0x000fea0003800000 */
.L_x_8366:
[----:B------:R-:W-:Y:S02]  /*12df0*/  ULDC UR6, c[0x0][0xd3c] ;  /* 0x00034f0000067ab9 */ /* 0x000fe40000000800 */
[----:B------:R-:W-:-:S06]  /*12e00*/  UISETP.GE.AND UP0, UPT, UR5, UR6, UPT ;  /* 0x000000060500728c */ /* 0x000fcc000bf06270 */
[----:B------:R-:W-:-:S13]  /*12e10*/  PLOP3.LUT P0, PT, PT, PT, UP0, 0x80, 0x0 ;  /* 0x000000000000781c */ /* 0x000fda0003f0f008 */
[----:B------:R-:W-:Y:S05]  /*12e20*/  @!P0 BRA `(.L_x_8381) ;  /* 0xfffffee400448947 */ /* 0x000fea000383ffff */
[----:B------:R-:W-:Y:S05]  /*12e30*/  EXIT ;  /* 0x000000000000794d */ /* 0x000fea0003800000 */
.L_x_8316:
        /* <DEDUP_REMOVED lines=16> */
.L_x_8382:
        /* <DEDUP_REMOVED lines=43> */
.L_x_8386:
        /* <DEDUP_REMOVED lines=35> */
.L_x_8384:
        /* <DEDUP_REMOVED lines=13> */
.L_x_8387:
        /* <DEDUP_REMOVED lines=62> */
.L_x_8388:
        /* <DEDUP_REMOVED lines=61> */
.L_x_8389:
[----:B------:R-:W-:-:S05]  /*13ca0*/  LOP3.LUT R25, RZ, R2, RZ, 0x33, !PT ;  /* 0x00000002ff197212 */ /* 0x000fca00078e33ff */
[----:B------:R-:W-:Y:S01]  /*13cb0*/  IMAD.IADD R25, R6, 0x1, R25 ;  /* 0x0000000106197824 */ /* 0x000fe200078e0219 */
[----:B------:R-:W-:Y:S06]  /*13cc0*/  BRA `(.L_x_8390) ;  /* 0x0000000000147947 */ /* 0x000fec0003800000 */
.L_x_8385:
[----:B------:R-:W-:Y:S01]  /*13cd0*/  ULDC UR4, c[0x0][0xd3c] ;  /* 0x00034f0000047ab9 */ /* 0x000fe20000000800 */
[----:B------:R-:W-:Y:S02]  /*13ce0*/  IMAD.MOV.U32 R25, RZ, RZ, RZ ;  /* 0x000000ffff197224 */ /* 0x000fe400078e00ff */
[----:B------:R-:W-:Y:S02]  /*13cf0*/  IMAD.U32 R24, RZ, RZ, UR6 ;  /* 0x00000006ff187e24 */ /* 0x000fe4000f8e00ff */
[----:B------:R-:W-:Y:S02]  /*13d00*/  IMAD.MOV.U32 R26, RZ, RZ, RZ ;  /* 0x000000ffff1a7224 */ /* 0x000fe400078e00ff */
[----:B------:R-:W-:-:S07]  /*13d10*/  IMAD.U32 R27, RZ, RZ, UR4 ;  /* 0x00000004ff1b7e24 */ /* 0x000fce000f8e00ff */
.L_x_8390:
[----:B------:R-:W-:-:S13]  /*13d20*/  ISETP.NE.AND P0, PT, R7, RZ, PT ;  /* 0x000000ff0700720c */ /* 0x000fda0003f05270 */
[----:B------:R-:W0:Y:S01]  /*13d30*/  @!P0 S2R R3, SR_CgaCtaId ;  /* 0x0000000000038919 */ /* 0x000e220000008800 */
[----:B------:R-:W-:-:S04]  /*13d40*/  @!P0 MOV R2, 0x400 ;  /* 0x0000040000028802 */ /* 0x000fc80000000f00 */
[----:B0-----:R-:W-:-:S05]  /*13d50*/  @!P0 LEA R2, R3, R2, 0x18 ;  /* 0x0000000203028211 */ /* 0x001fca00078ec0ff */
[----:B------:R0:W-:Y:S01]  /*13d60*/  @!P0 STS.128 [R2+0x388d0], R24 ;  /* 0x0388d01802008388 */ /* 0x0001e20000000c00 */
[----:B------:R-:W-:Y:S06]  /*13d70*/  BAR.ARV 0x5, 0x180 ;  /* 0x0146000000007b1d */ /* 0x000fec0000002000 */
.L_x_8383:
[----:B------:R2:W-:Y:S01]  /*13d80*/  STL [R1+0x20], RZ ;  /* 0x000020ff01007387 */ /* 0x0005e20000100800 */
[----:B------:R-:W-:Y:S01]  /*13d90*/  ULDC UR4, c[0x0][0xd3c] ;  /* 0x00034f0000047ab9 */ /* 0x000fe20000000800 */
[----:B------:R-:W-:Y:S01]  /*13da0*/  IMAD.MOV.U32 R23, RZ, RZ, 0x1 ;  /* 0x00000001ff177424 */ /* 0x000fe200078e00ff */
[----:B-1----:R-:W-:Y:S01]  /*13db0*/  ISETP.GE.AND P0, PT, R27, UR4, PT ;  /* 0x000000041b007c0c */ /* 0x002fe2000bf06270 */
[----:B------:R-:W-:-:S12]  /*13dc0*/  IMAD.MOV.U32 R18, RZ, RZ, RZ ;  /* 0x000000ffff127224 */ /* 0x000fd800078e00ff */
[----:B--2---:R-:W-:Y:S05]  /*13dd0*/  @P0 BRA `(.L_x_8391) ;  /* 0x0000005c00a40947 */ /* 0x004fea0003800000 */
[----:B------:R-:W1:Y:S01]  /*13de0*/  S2UR UR5, SR_CgaCtaId ;  /* 0x00000000000579c3 */ /* 0x000e620000008800 */
[----:B------:R2:W-:Y:S01]  /*13df0*/  STL [R1+0x20], RZ ;  /* 0x000020ff01007387 */ /* 0x0005e20000100800 */
[C---:B0-----:R-:W-:Y:S01]  /*13e00*/  IMAD.SHL.U32 R2, R0.reuse, 0x8, RZ ;  /* 0x0000000800027824 */ /* 0x041fe200078e00ff */
        /* <DEDUP_REMOVED lines=17> */
[----:B-1----:R-:W-:Y:S01]  /*13f20*/  ULEA UR4, UR5, UR4, 0x18 ;  /* 0x0000000405047291 */ /* 0x002fe2000f8ec03f */
[C---:B------:R-:W-:Y:S02]  /*13f30*/  LOP3.LUT R0, R4.reuse, 0x100, RZ, 0xfc, !PT ;  /* 0x0000010004007812 */ /* 0x040fe400078efcff */
[----:B------:R-:W-:-:S02]  /*13f40*/  LOP3.LUT R3, R4, 0x140, RZ, 0xfc, !PT ;  /* 0x0000014004037812 */ /* 0x000fc400078efcff */
[C---:B------:R-:W-:Y:S01]  /*13f50*/  LOP3.LUT R2, R4.reuse, 0x180, RZ, 0xfc, !PT ;  /* 0x0000018004027812 */ /* 0x040fe200078efcff */
[----:B------:R-:W-:Y:S01]  /*13f60*/  IMAD.U32 R17, RZ, RZ, UR4 ;  /* 0x00000004ff117e24 */ /* 0x000fe2000f8e00ff */
[----:B------:R-:W-:-:S03]  /*13f70*/  LOP3.LUT R0, R4, 0x1c0, RZ, 0xfc, !PT ;  /* 0x000001c004007812 */ /* 0x000fc600078efcff */
[----:B--2---:R-:W-:-:S07]  /*13f80*/  IMAD R19, R34, 0x2, R17 ;  /* 0x0000000222137824 */ /* 0x004fce00078e0211 */
.L_x_8460:
        /* <DEDUP_REMOVED lines=48> */
.L_x_8392:
        /* <DEDUP_REMOVED lines=9> */
.L_x_8393:
        /* <DEDUP_REMOVED lines=9> */
.L_x_8394:
[----:B------:R-:W3:Y:S01]  /*143b0*/  LDL R4, [R1+0x8] ;  /* 0x0000080001047983 */ /* 0x000ee20000100800 */
[----:B012---:R-:W0:Y:S01]  /*143c0*/  LDC R0, c[0x0][0x448] ;  /* 0x00011200ff007b82 */ /* 0x007e220000000800 */
[----:B-----5:R-:W-:Y:S01]  /*143d0*/  IMAD.IADD R29, R29, 0x1, -R32 ;  /* 0x000000011d1d7824 */ /* 0x020fe200078e0a20 */
[----:B------:R-:W-:Y:S01]  /*143e0*/  LOP3.LUT R16, R16, 0xfffff7ff, RZ, 0xc0, !PT ;  /* 0xfffff7ff10107812 */ /* 0x000fe200078ec0ff */
[----:B------:R-:W-:Y:S01]  /*143f0*/  BSSY B0, `(.L_x_8395) ;  /* 0x0000037000007945 */ /* 0x000fe20003800000 */
        /* <DEDUP_REMOVED lines=54> */
.L_x_8396:
[----:B------:R-:W-:Y:S05]  /*14760*/  BSYNC B0 ;  /* 0x0000000000007941 */ /* 0x000fea0003800000 */
.L_x_8395:
        /* <DEDUP_REMOVED lines=24> */
.L_x_8398:
        /* <DEDUP_REMOVED lines=20> */
.L_x_8401:
[----:B------:R-:W-:Y:S05]  /*14a30*/  BSYNC B6 ;  /* 0x0000000000067941 */ /* 0x000fea0003800000 */
.L_x_8400:
        /* <DEDUP_REMOVED lines=20> */
.L_x_8404:
        /* <DEDUP_REMOVED lines=15> */
.L_x_8403:
[----:B------:R-:W-:Y:S05]  /*14c70*/  BSYNC B6 ;  /* 0x0000000000067941 */ /* 0x000fea0003800000 */
.L_x_8402:
        /* <DEDUP_REMOVED lines=9> */
[----:B------:R-:W-:-:S05]  /*14d10*/  @P0 IADD3.X R3, R30, UR5, RZ, P1, !PT ;  /* 0x000000051e030c10 */ /* 0x000fca0008ffe4ff */
        /* <DEDUP_REMOVED lines=9> */
[----:B------:R-:W1:Y:S01]  /*14db0*/  S2R R4, SR_TID.X ;  /* 0x0000000000047919 */ /* 0x000e620000002100 */
[----:B------:R-:W-:Y:S02]  /*14dc0*/  LOP3.LUT R0, R0, 0x1c0, RZ, 0xfc, !PT ;  /* 0x000001c000007812 */ /* 0x000fe400078efcff */
[----:B------:R-:W-:Y:S02]  /*14dd0*/  LOP3.LUT R21, R21, 0x38, RZ, 0xc0, !PT ;  /* 0x0000003815157812 */ /* 0x000fe400078ec0ff */
[----:B------:R-:W-:-:S02]  /*14de0*/  ISETP.GE.AND P0, PT, R0, UR4, PT ;  /* 0x0000000400007c0c */ /* 0x000fc4000bf06270 */
[----:B------:R-:W3:Y:S01]  /*14df0*/  S2R R0, SR_TID.X ;  /* 0x0000000000007919 */ /* 0x000ee20000002100 */
        /* <DEDUP_REMOVED lines=8> */
[----:B-1----:R-:W-:-:S05]  /*14e80*/  IMAD.SHL.U32 R4, R4, 0x8, RZ ;  /* 0x0000000804047824 */ /* 0x002fca00078e00ff */
[----:B------:R-:W-:Y:S01]  /*14e90*/  LOP3.LUT R4, R4, 0x38, RZ, 0xc0, !PT ;  /* 0x0000003804047812 */ /* 0x000fe200078ec0ff */
[----:B---3--:R-:W-:-:S03]  /*14ea0*/  IMAD.SHL.U32 R0, R0, 0x8, RZ ;  /* 0x0000000800007824 */ /* 0x008fc600078e00ff */
[----:B------:R-:W-:Y:S02]  /*14eb0*/  LOP3.LUT R4, R4, 0x80, RZ, 0xfc, !PT ;  /* 0x0000008004047812 */ /* 0x000fe400078efcff */
[----:B------:R-:W-:Y:S02]  /*14ec0*/  LOP3.LUT R0, R0, 0x38, RZ, 0xc0, !PT ;  /* 0x0000003800007812 */ /* 0x000fe400078ec0ff */
[----:B------:R-:W-:Y:S02]  /*14ed0*/  ISETP.GE.AND P5, PT, R4, UR4, PT ;  /* 0x0000000404007c0c */ /* 0x000fe4000bfa6270 */
[----:B------:R-:W-:-:S04]  /*14ee0*/  LOP3.LUT R0, R0, 0xc0, RZ, 0xfc, !PT ;  /* 0x000000c000007812 */ /* 0x000fc800078efcff */
[----:B------:R-:W-:-:S07]  /*14ef0*/  ISETP.GE.AND P4, PT, R0, UR4, PT ;  /* 0x0000000400007c0c */ /* 0x000fce000bf86270 */
[----:B------:R-:W-:-:S04]  /*14f00*/  @P5 LOP3.LUT R16, R16, 0x20, RZ, 0xfc, !PT ;  /* 0x0000002010105812 */ /* 0x000fc800078efcff */
[----:B------:R-:W-:-:S04]  /*14f10*/  LOP3.LUT R16, R16, 0xffffffef, RZ, 0xc0, !PT ;  /* 0xffffffef10107812 */ /* 0x000fc800078ec0ff */
[----:B------:R-:W-:-:S04]  /*14f20*/  @P4 LOP3.LUT R16, R16, 0x10, RZ, 0xfc, !PT ;  /* 0x0000001010104812 */ /* 0x000fc800078efcff */
[----:B------:R-:W-:Y:S02]  /*14f30*/  LOP3.LUT R16, R16, 0xfffffffb, RZ, 0xc0, !PT ;  /* 0xfffffffb10107812 */ /* 0x000fe400078ec0ff */
[----:B--2---:R-:W-:Y:S02]  /*14f40*/  LEA R0, R33, 0xffffffc0, 0x6 ;  /* 0xffffffc021007811 */ /* 0x004fe400078e30ff */
[C---:B------:R-:W-:Y:S02]  /*14f50*/  LOP3.LUT R33, R21.reuse, 0x100, RZ, 0xfc, !PT ;  /* 0x0000010015217812 */ /* 0x040fe400078efcff */
[----:B------:R-:W-:Y:S02]  /*14f60*/  LOP3.LUT R21, R21, 0x140, RZ, 0xfc, !PT ;  /* 0x0000014015157812 */ /* 0x000fe400078efcff */
[----:B------:R-:W-:Y:S02]  /*14f70*/  ISETP.GE.AND P3, PT, R33, UR4, PT ;  /* 0x0000000421007c0c */ /* 0x000fe4000bf66270 */
[----:B------:R-:W-:-:S13]  /*14f80*/  ISETP.GE.AND P2, PT, R21, UR4, PT ;  /* 0x0000000415007c0c */ /* 0x000fda000bf46270 */
[----:B------:R-:W-:-:S04]  /*14f90*/  @P2 LOP3.LUT R16, R16, 0x4, RZ, 0xfc, !PT ;  /* 0x0000000410102812 */ /* 0x000fc800078efcff */
[----:B------:R-:W-:-:S04]  /*14fa0*/  LOP3.LUT R16, R16, 0xfffffff7, RZ, 0xc0, !PT ;  /* 0xfffffff710107812 */ /* 0x000fc800078ec0ff */
[----:B------:R-:W-:Y:S01]  /*14fb0*/  @P3 LOP3.LUT R16, R16, 0x8, RZ, 0xfc, !PT ;  /* 0x0000000810103812 */ /* 0x000fe200078efcff */
[----:B0---4-:R-:W-:Y:S06]  /*14fc0*/  BRA.DIV UR5, `(.L_x_8405) ;  /* 0x0000005205b07947 */ /* 0x011fec000b800000 */
.L_x_8478:
        /* <DEDUP_REMOVED lines=59> */
.L_x_8406:
        /* <DEDUP_REMOVED lines=9> */
.L_x_8479:
[----:B------:R-:W-:Y:S05]  /*15410*/  BSYNC B0 ;  /* 0x0000000000007941 */ /* 0x000fea0003800000 */
.L_x_8407:
        /* <DEDUP_REMOVED lines=64> */
.L_x_8489:
        /* <DEDUP_REMOVED lines=10> */
.L_x_8410:
        /* <DEDUP_REMOVED lines=11> */
.L_x_8411:
        /* <DEDUP_REMOVED lines=31> */
.L_x_8413:
[----:B------:R-:W-:Y:S05]  /*15b60*/  BSYNC B6 ;  /* 0x0000000000067941 */ /* 0x000fea0003800000 */
.L_x_8412:
[----:B------:R-:W2:Y:S01]  /*15b70*/  LDL R4, [R1+0xc] ;  /* 0x00000c0001047983 */ /* 0x000ea20000100800 */
[----:B0-----:R-:W0:Y:S01]  /*15b80*/  S2R R2, SR_TID.X ;  /* 0x0000000000027919 */ /* 0x001e220000002100 */
[----:B------:R-:W-:Y:S01]  /*15b90*/  IMAD.MOV.U32 R21, RZ, RZ, R35 ;  /* 0x000000ffff157224 */ /* 0x000fe200078e0023 */
[----:B------:R-:W-:Y:S01]  /*15ba0*/  ULDC.64 UR4, c[0x0][0x298] ;  /* 0x0000a60000047ab9 */ /* 0x000fe20000000a00 */
[----:B------:R-:W3:Y:S01]  /*15bb0*/  LDC R5, c[0x0][0x448] ;  /* 0x00011200ff057b82 */ /* 0x000ee20000000800 */
[----:B------:R-:W4:Y:S04]  /*15bc0*/  LDL R20, [R1+0x4] ;  /* 0x0000040001147983 */ /* 0x000f280000100800 */
[----:B------:R0:W5:Y:S02]  /*15bd0*/  LDL R9, [R1+0x8] ;  /* 0x0000080001097983 */ /* 0x0001640000100800 */
[----:B0-----:R-:W-:-:S04]  /*15be0*/  LOP3.LUT R2, R2, 0x7f, RZ, 0xc0, !PT ;  /* 0x0000007f02027812 */ /* 0x001fc800078ec0ff */
[----:B------:R-:W-:Y:S02]  /*15bf0*/  SHF.R.U32.HI R0, RZ, 0x3, R2 ;  /* 0x00000003ff007819 */ /* 0x000fe40000011602 */
[----:B------:R-:W0:Y:S01]  /*15c00*/  LDC R2, c[0x0][0x448] ;  /* 0x00011200ff027b82 */ /* 0x000e220000000800 */
[----:B------:R-:W1:Y:S01]  /*15c10*/  S2R R35, SR_TID.X ;  /* 0x0000000000237919 */ /* 0x000e620000002100 */
[----:B0-----:R-:W-:-:S13]  /*15c20*/  ISETP.NE.AND P6, PT, R2, 0x1, PT ;  /* 0x000000010200780c */ /* 0x001fda0003fc5270 */
[----:B------:R-:W0:Y:S01]  /*15c30*/  @P6 LDC R3, c[0x0][0x44c] ;  /* 0x00011300ff036b82 */ /* 0x000e220000000800 */
[----:B-1----:R-:W-:-:S07]  /*15c40*/  IMAD.SHL.U32 R35, R35, 0x10, RZ ;  /* 0x0000001023237824 */ /* 0x002fce00078e00ff */
[----:B------:R-:W1:Y:S01]  /*15c50*/  @P6 LDC R2, c[0x0][0x450] ;  /* 0x00011400ff026b82 */ /* 0x000e620000000800 */
[----:B------:R-:W-:-:S05]  /*15c60*/  LOP3.LUT R35, R0, 0x70, R35, 0xf8, !PT ;  /* 0x0000007000237812 */ /* 0x000fca00078ef823 */
[----:B------:R-:W-:-:S04]  /*15c70*/  IMAD R35, R25, 0x40, R35 ;  /* 0x0000004019237824 */ /* 0x000fc800078e0223 */
[----:B------:R-:W-:Y:S02]  /*15c80*/  IMAD.MOV.U32 R0, RZ, RZ, R35 ;  /* 0x000000ffff007224 */ /* 0x000fe400078e0023 */
[----:B0-----:R-:W-:-:S05]  /*15c90*/  @P6 IMAD.HI.U32 R3, R35, R3, RZ ;  /* 0x0000000323036227 */ /* 0x001fca00078e00ff */
[----:B-1----:R-:W-:Y:S01]  /*15ca0*/  @P6 SHF.R.U32.HI R0, RZ, R2, R3 ;  /* 0x00000002ff006219 */ /* 0x002fe20000011603 */
[----:B------:R-:W-:Y:S01]  /*15cb0*/  IMAD.WIDE.U32 R2, R36, UR4, RZ ;  /* 0x0000000424027c25 */ /* 0x000fe2000f8e00ff */
[----:B------:R-:W0:Y:S03]  /*15cc0*/  S2R R7, SR_TID.X ;  /* 0x0000000000077919 */ /* 0x000e260000002100 */
        /* <DEDUP_REMOVED lines=21> */
[----:B---3--:R-:W-:Y:S02]  /*15e20*/  IMAD R0, R5, R0, R35 ;  /* 0x0000000005007224 */ /* 0x008fe400078e0223 */
        /* <DEDUP_REMOVED lines=15> */
[----:B-----5:R-:W-:Y:S01]  /*15f20*/  IMAD R3, R9, R5, RZ ;  /* 0x0000000509037224 */ /* 0x020fe200078e02ff */
[----:B------:R-:W-:Y:S01]  /*15f30*/  SHFL.IDX PT, R4, R2, RZ, 0x181f ;  /* 0x00181fff02047589 */ /* 0x000fe200000e0000 */
[----:B------:R-:W-:Y:S01]  /*15f40*/  IMAD R25, R25, 0x40, R8 ;  /* 0x0000004019197824 */ /* 0x000fe200078e0208 */
        /* <DEDUP_REMOVED lines=37> */
.L_x_8498:
        /* <DEDUP_REMOVED lines=12> */
.L_x_8415:
        /* <DEDUP_REMOVED lines=28> */
.L_x_8417:
[----:B------:R-:W-:Y:S05]  /*16420*/  BSYNC B6 ;  /* 0x0000000000067941 */ /* 0x000fea0003800000 */
.L_x_8416:
        /* <DEDUP_REMOVED lines=163> */
.L_x_8508:
        /* <DEDUP_REMOVED lines=23> */
.L_x_8420:
[----:B------:R-:W-:Y:S05]  /*16fd0*/  BSYNC B0 ;  /* 0x0000000000007941 */ /* 0x000fea0003800000 */
.L_x_8419:
[----:B------:R-:W-:Y:S01]  /*16fe0*/  NOP ;  /* 0x0000000000007918 */ /* 0x000fe20000000000 */
[----:B------:R-:W-:-:S13]  /*16ff0*/  PLOP3.LUT P0, PT, PT, PT, PT, 0x80, 0x0 ;  /* 0x000000000000781c */ /* 0x000fda0003f0f070 */
.L_x_8421:
        /* <DEDUP_REMOVED lines=18> */
.L_x_8509:
[----:B------:R-:W-:Y:S05]  /*17120*/  BSYNC B0 ;  /* 0x0000000000007941 */ /* 0x000fea0003800000 */
.L_x_8422:
[----:B------:R-:W-:-:S05]  /*17130*/  IMAD.U32 R2, RZ, RZ, UR36 ;  /* 0x00000024ff027e24 */ /* 0x000fca000f8e00ff */
[----:B------:R-:W-:-:S13]  /*17140*/  ISETP.NE.AND P0, PT, R2, 0x3, PT ;  /* 0x000000030200780c */ /* 0x000fda0003f05270 */
[----:B------:R-:W-:Y:S05]  /*17150*/  @!P0 BRA `(.L_x_8424) ;  /* 0x0000000000048947 */ /* 0x000fea0003800000 */
[----:B------:R-:W-:Y:S01]  /*17160*/  BPT.TRAP 0x1 ;  /* 0x000000040000795c */ /* 0x000fe20000300000 */
.L_x_8424:
[----:B0-----:R-:W-:Y:S01]  /*17170*/  SHF.L.U32 R0, R23, 0x1f, RZ ;  /* 0x0000001f17007819 */ /* 0x001fe200000006ff */
[----:B------:R-:W-:Y:S03]  /*17180*/  BSSY B0, `(.L_x_8425) ;  /* 0x0000003000007945 */ /* 0x000fe60003800000 */
[----:B------:R-:W0:Y:S02]  /*17190*/  SYNCS.PHASECHK.TRANS64.TRYWAIT P0, [R22+URZ+0x38860], R0 ;  /* 0x03886000160075a7 */ /* 0x000e24000800017f */
[----:B0-----:R-:W-:Y:S05]  /*171a0*/  @!P0 BRA `(.L_x_8426) ;  /* 0x0000004400fc8947 */ /* 0x001fea0003800000 */
.L_x_8510:
[----:B------:R-:W-:Y:S05]  /*171b0*/  BSYNC B0 ;  /* 0x0000000000007941 */ /* 0x000fea0003800000 */
.L_x_8425:
        /* <DEDUP_REMOVED lines=108> */
.L_x_8520:
        /* <DEDUP_REMOVED lines=34> */
.L_x_8428:
        /* <DEDUP_REMOVED lines=11> */
.L_x_8429:
        /* <DEDUP_REMOVED lines=11> */
.L_x_8444:
        /* <DEDUP_REMOVED lines=44> */
.L_x_8432:
[----:B------:R-:W-:Y:S01]  /*17ec0*/  IMAD R6, R18, 0x8, R17 ;  /* 0x0000000812067824 */ /* 0x000fe200078e0211 */
[----:B------:R-:W-:Y:S01]  /*17ed0*/  SHF.L.U32 R20, R23, 0x1f, RZ ;  /* 0x0000001f17147819 */ /* 0x000fe200000006ff */
[----:B------:R-:W-:Y:S01]  /*17ee0*/  BSSY B1, `(.L_x_8433) ;  /* 0x0000004000017945 */ /* 0x000fe20003800000 */
[----:B------:R-:W-:Y:S02]  /*17ef0*/  SHF.R.S32.HI R9, RZ, 0x1f, R5 ;  /* 0x0000001fff097819 */ /* 0x000fe40000011405 */
[----:B------:R-:W0:Y:S02]  /*17f00*/  SYNCS.PHASECHK.TRANS64.TRYWAIT P0, [R6+URZ+0x38840], R20 ;  /* 0x03884014060075a7 */ /* 0x000e24000800017f */
[----:B0-----:R-:W-:Y:S05]  /*17f10*/  @!P0 BRA `(.L_x_8434) ;  /* 0x0000004000dc8947 */ /* 0x001fea0003800000 */
.L_x_8521:
[----:B------:R-:W-:Y:S05]  /*17f20*/  BSYNC B1 ;  /* 0x0000000000017941 */ /* 0x000fea0003800000 */
.L_x_8433:
        /* <DEDUP_REMOVED lines=40> */
.L_x_8531:
        /* <DEDUP_REMOVED lines=8> */
.L_x_8436:
        /* <DEDUP_REMOVED lines=11> */
.L_x_8437:
[----:B------:R2:W-:Y:S01]  /*182e0*/  SYNCS.ARRIVE.TRANS64.A1T0 RZ, [R6+URZ+0x38830], RZ ;  /* 0x038830ff06ff79a7 */ /* 0x0005e2000810003f */
[----:B------:R-:W-:Y:S05]  /*182f0*/  @!P2 BRA `(.L_x_8438) ;  /* 0x000000000004a947 */ /* 0x000fea0003800000 */
[----:B------:R-:W-:Y:S01]  /*18300*/  BPT.TRAP 0x1 ;  /* 0x000000040000795c */ /* 0x000fe20000300000 */
.L_x_8438:
[----:B------:R-:W3:Y:S01]  /*18310*/  SYNCS.PHASECHK.TRANS64.TRYWAIT P0, [R6+URZ+0x38860], R20 ;  /* 0x03886014060075a7 */ /* 0x000ee2000800017f */
[----:B------:R-:W-:Y:S04]  /*18320*/  BSSY B1, `(.L_x_8439) ;  /* 0x0000002000017945 */ /* 0x000fe80003800000 */
[----:B---3--:R-:W-:Y:S05]  /*18330*/  @!P0 BRA `(.L_x_8440) ;  /* 0x0000004400048947 */ /* 0x008fea0003800000 */
.L_x_8532:
[----:B------:R-:W-:Y:S05]  /*18340*/  BSYNC B1 ;  /* 0x0000000000017941 */ /* 0x000fea0003800000 */
.L_x_8439:
        /* <DEDUP_REMOVED lines=79> */
.L_x_8542:
        /* <DEDUP_REMOVED lines=25> */
.L_x_8442:
        /* <DEDUP_REMOVED lines=11> */
.L_x_8443:
[----:B------:R1:W-:Y:S01]  /*18a80*/  SYNCS.ARRIVE.TRANS64.A1T0 RZ, [R6+URZ+0x38850], RZ ;  /* 0x038850ff06ff79a7 */ /* 0x0003e2000810003f */
[----:B------:R-:W-:Y:S05]  /*18a90*/  @P3 BRA `(.L_x_8444) ;  /* 0xfffffff000583947 */ /* 0x000fea000383ffff */
.L_x_8431:
[----:B------:R-:W-:Y:S05]  /*18aa0*/  BSYNC B0 ;  /* 0x0000000000007941 */ /* 0x000fea0003800000 */
.L_x_8430:
        /* <DEDUP_REMOVED lines=21> */
.L_x_8446:
[----:B------:R-:W-:Y:S05]  /*18c00*/  BSYNC B0 ;  /* 0x0000000000007941 */ /* 0x000fea0003800000 */
.L_x_8445:
[----:B------:R-:W-:-:S07]  /*18c10*/  SEL R18, R18, RZ, P0 ;  /* 0x000000ff12127207 */ /* 0x000fce0000000000 */
.L_x_8399:
[----:B------:R-:W-:Y:S05]  /*18c20*/  BSYNC B7 ;  /* 0x0000000000077941 */ /* 0x000fea0003800000 */
.L_x_8397:
        /* <DEDUP_REMOVED lines=11> */
.L_x_8447:
        /* <DEDUP_REMOVED lines=43> */
.L_x_8552:
[----:B------:R-:W-:Y:S02]  /*18f90*/  ULDC UR4, c[0x0][0xd38] ;  /* 0x00034e0000047ab9 */ /* 0x000fe40000000800 */
[----:B------:R-:W-:-:S04]  /*18fa0*/  IMAD.U32 R4, RZ, RZ, UR4 ;  /* 0x00000004ff047e24 */ /* 0x000fc8000f8e00ff */
[----:B-1----:R-:W-:-:S04]  /*18fb0*/  IMAD R5, R14, R4, RZ ;  /* 0x000000040e057224 */ /* 0x002fc800078e02ff */
[----:B------:R-:W-:-:S05]  /*18fc0*/  IMAD.IADD R6, R6, 0x1, R5 ;  /* 0x0000000106067824 */ /* 0x000fca00078e0205 */
[----:B------:R-:W-:-:S13]  /*18fd0*/  ISETP.GT.AND P6, PT, R6, R0, PT ;  /* 0x000000000600720c */ /* 0x000fda0003fc4270 */
[----:B------:R-:W-:Y:S05]  /*18fe0*/  @P6 BRA `(.L_x_8450) ;  /* 0x0000000000a46947 */ /* 0x000fea0003800000 */
.L_x_8453:
        /* <DEDUP_REMOVED lines=35> */
.L_x_8560:
[----:B------:R-:W-:Y:S02]  /*19220*/  ULDC UR4, c[0x0][0xd38] ;  /* 0x00034e0000047ab9 */ /* 0x000fe40000000800 */
[----:B------:R-:W-:-:S04]  /*19230*/  IMAD.U32 R4, RZ, RZ, UR4 ;  /* 0x00000004ff047e24 */ /* 0x000fc8000f8e00ff */
[----:B-1----:R-:W-:-:S04]  /*19240*/  IMAD R5, R14, R4, RZ ;  /* 0x000000040e057224 */ /* 0x002fc800078e02ff */
[----:B------:R-:W-:-:S05]  /*19250*/  IMAD.IADD R6, R5, 0x1, R6 ;  /* 0x0000000105067824 */ /* 0x000fca00078e0206 */
[----:B------:R-:W-:-:S13]  /*19260*/  ISETP.GT.AND P6, PT, R6, R0, PT ;  /* 0x000000000600720c */ /* 0x000fda0003fc4270 */
[----:B------:R-:W-:Y:S05]  /*19270*/  @!P6 BRA `(.L_x_8453) ;  /* 0xfffffffc005ce947 */ /* 0x000fea000383ffff */
.L_x_8450:
        /* <DEDUP_REMOVED lines=10> */
.L_x_8565:
[----:B------:R-:W-:-:S13]  /*19320*/  ISETP.NE.AND P0, PT, R2, RZ, PT ;  /* 0x000000ff0200720c */ /* 0x000fda0003f05270 */
[----:B------:R-:W-:Y:S05]  /*19330*/  @!P0 BRA `(.L_x_8455) ;  /* 0x0000000000108947 */ /* 0x000fea0003800000 */
[----:B------:R-:W-:Y:S01]  /*19340*/  UMOV UR4, 0xffffffff ;  /* 0xffffffff00047882 */ /* 0x000fe20000000000 */
[----:B-1----:R-:W-:Y:S02]  /*19350*/  VIADD R12, R12, 0xffffffff ;  /* 0xffffffff0c0c7836 */ /* 0x002fe40000000000 */
[----:B------:R-:W-:Y:S05]  /*19360*/  BRA.DIV UR4, `(.L_x_8456) ;  /* 0x0000004604347947 */ /* 0x000fea000b800000 */
[----:B------:R4:W1:Y:S02]  /*19370*/  SHFL.IDX PT, R24, R3, R12, 0x1f ;  /* 0x00001f0c03187589 */ /* 0x00086400000e0000 */
.L_x_8455:
        /* <DEDUP_REMOVED lines=59> */
.L_x_8457:
        /* <DEDUP_REMOVED lines=60> */
.L_x_8458:
[----:B------:R-:W-:-:S05]  /*19af0*/  LOP3.LUT R0, RZ, R3, RZ, 0x33, !PT ;  /* 0x00000003ff007212 */ /* 0x000fca00078e33ff */
[----:B------:R-:W-:Y:S01]  /*19b00*/  IMAD.IADD R25, R25, 0x1, R0 ;  /* 0x0000000119197824 */ /* 0x000fe200078e0200 */
[----:B------:R-:W-:Y:S06]  /*19b10*/  BRA `(.L_x_8459) ;  /* 0x00000000001c7947 */ /* 0x000fec0003800000 */
.L_x_8451:
[----:B------:R-:W-:Y:S01]  /*19b20*/  UMOV UR4, URZ ;  /* 0x0000003f00047c82 */ /* 0x000fe20008000000 */
[----:B------:R-:W-:Y:S01]  /*19b30*/  UMOV UR5, URZ ;  /* 0x0000003f00057c82 */ /* 0x000fe20008000000 */
[----:B------:R-:W-:Y:S01]  /*19b40*/  ULDC UR6, c[0x0][0xd3c] ;  /* 0x00034f0000067ab9 */ /* 0x000fe20000000800 */
[----:B------:R-:W-:Y:S02]  /*19b50*/  IMAD.MOV.U32 R24, RZ, RZ, R0 ;  /* 0x000000ffff187224 */ /* 0x000fe400078e0000 */
[----:B------:R-:W-:Y:S02]  /*19b60*/  IMAD.U32 R25, RZ, RZ, UR4 ;  /* 0x00000004ff197e24 */ /* 0x000fe4000f8e00ff */
[----:B------:R-:W-:Y:S02]  /*19b70*/  IMAD.U32 R26, RZ, RZ, UR5 ;  /* 0x00000005ff1a7e24 */ /* 0x000fe4000f8e00ff */
[----:B------:R-:W-:-:S07]  /*19b80*/  IMAD.U32 R27, RZ, RZ, UR6 ;  /* 0x00000006ff1b7e24 */ /* 0x000fce000f8e00ff */
.L_x_8459:
        /* <DEDUP_REMOVED lines=10> */
.L_x_8448:
[----:B------:R-:W-:Y:S02]  /*19c30*/  ULDC UR4, c[0x0][0xd3c] ;  /* 0x00034f0000047ab9 */ /* 0x000fe40000000800 */
[----:B0-----:R-:W-:-:S13]  /*19c40*/  ISETP.GE.AND P0, PT, R27, UR4, PT ;  /* 0x000000041b007c0c */ /* 0x001fda000bf06270 */
[----:B------:R-:W-:Y:S05]  /*19c50*/  @!P0 BRA `(.L_x_8460) ;  /* 0xffffffa000cc8947 */ /* 0x000fea000383ffff */
[----:B------:R-:W-:Y:S05]  /*19c60*/  BSYNC B8 ;  /* 0x0000000000087941 */ /* 0x000fea0003800000 */
.L_x_8391:
        /* <DEDUP_REMOVED lines=12> */
.L_x_8568:
[----:B------:R-:W-:Y:S05]  /*19d30*/  BSYNC B0 ;  /* 0x0000000000007941 */ /* 0x000fea0003800000 */
.L_x_8461:
[----:B------:R-:W-:-:S03]  /*19d40*/  UMOV UR4, 0xffffffff ;  /* 0xffffffff00047882 */ /* 0x000fc60000000000 */
[----:B------:R-:W-:Y:S05]  /*19d50*/  BRA.DIV UR4, `(.L_x_8463) ;  /* 0x0000003a04f47947 */ /* 0x000fea000b800000 */
[----:B0-----:R-:W0:Y:S02]  /*19d60*/  S2R R0, SR_TID.X ;  /* 0x0000000000007919 */ /* 0x001e240000002100 */
[----:B0-----:R-:W-:-:S04]  /*19d70*/  SHF.R.U32.HI R0, RZ, 0x5, R0 ;  /* 0x00000005ff007819 */ /* 0x001fc80000011600 */
[----:B------:R-:W-:-:S05]  /*19d80*/  LOP3.LUT R0, R0, 0x3, RZ, 0xc0, !PT ;  /* 0x0000000300007812 */ /* 0x000fca00078ec0ff */
[----:B------:R0:W1:Y:S02]  /*19d90*/  SHFL.IDX PT, R14, R0, RZ, 0x1f ;  /* 0x00001fff000e7589 */ /* 0x00006400000e0000 */
.L_x_8571:
[----:B-1----:R-:W-:Y:S01]  /*19da0*/  ISETP.NE.AND P0, PT, R14, RZ, PT ;  /* 0x000000ff0e00720c */ /* 0x002fe20003f05270 */
[----:B------:R-:W-:-:S12]  /*19db0*/  BSSY B0, `(.L_x_8464) ;  /* 0x0000024000007945 */ /* 0x000fd80003800000 */
[----:B------:R-:W-:Y:S05]  /*19dc0*/  @P0 BRA `(.L_x_8465) ;  /* 0x0000000000880947 */ /* 0x000fea0003800000 */
[----:B------:R-:W-:-:S03]  /*19dd0*/  UMOV UR4, 0xffffffff ;  /* 0xffffffff00047882 */ /* 0x000fc60000000000 */
[----:B------:R-:W-:Y:S05]  /*19de0*/  BRA.DIV UR4, `(.L_x_8466) ;  /* 0x0000003e04047947 */ /* 0x000fea000b800000 */
[----:B------:R-:W-:-:S13]  /*19df0*/  ELECT P6, URZ, PT ;  /* 0x00000000003f782f */ /* 0x000fda00038c0000 */
.L_x_8574:
[----:B------:R-:W-:Y:S05]  /*19e00*/  @!P6 BRA `(.L_x_8465) ;  /* 0x000000000078e947 */ /* 0x000fea0003800000 */
[----:B------:R-:W-:-:S06]  /*19e10*/  ULOP3.LUT UR4, UR40, 0x2, URZ, 0xfc, !UPT ;  /* 0x0000000228047892 */ /* 0x000fcc000f8efc3f */
[----:B0-----:R-:W-:-:S05]  /*19e20*/  IMAD.U32 R0, RZ, RZ, UR4 ;  /* 0x00000004ff007e24 */ /* 0x001fca000f8e00ff */
[----:B------:R-:W-:-:S13]  /*19e30*/  ISETP.NE.AND P0, PT, R0, 0x3, PT ;  /* 0x000000030000780c */ /* 0x000fda0003f05270 */
[----:B------:R-:W-:Y:S05]  /*19e40*/  @!P0 BRA `(.L_x_8467) ;  /* 0x0000000000048947 */ /* 0x000fea0003800000 */
[----:B------:R-:W-:Y:S01]  /*19e50*/  BPT.TRAP 0x1 ;  /* 0x000000040000795c */ /* 0x000fe20000300000 */
.L_x_8467:
[C---:B------:R-:W-:Y:S01]  /*19e60*/  IMAD R3, R18.reuse, 0x8, R5 ;  /* 0x0000000812037824 */ /* 0x040fe200078e0205 */
[----:B------:R-:W-:Y:S01]  /*19e70*/  SHF.L.U32 R2, R23, 0x1f, RZ ;  /* 0x0000001f17027819 */ /* 0x000fe200000006ff */
[----:B------:R-:W-:-:S03]  /*19e80*/  VIADD R18, R18, 0x1 ;  /* 0x0000000112127836 */ /* 0x000fc60000000000 */
[----:B------:R-:W0:Y:S02]  /*19e90*/  SYNCS.PHASECHK.TRANS64.TRYWAIT P1, [R3+URZ+0x38840], R2 ;  /* 0x03884002030075a7 */ /* 0x000e24000802017f */
[----:B------:R-:W-:-:S04]  /*19ea0*/  ISETP.NE.AND P2, PT, R18, 0x2, PT ;  /* 0x000000021200780c */ /* 0x000fc80003f45270 */
[----:B------:R-:W-:Y:S01]  /*19eb0*/  SEL R0, RZ, 0x1, P2 ;  /* 0x00000001ff007807 */ /* 0x000fe20001000000 */
[----:B0-----:R-:W-:Y:S08]  /*19ec0*/  @!P1 BRA `(.L_x_8468) ;  /* 0x0000003800ec9947 */ /* 0x001ff00003800000 */
.L_x_8575:
[----:B------:R-:W-:Y:S02]  /*19ed0*/  SEL R18, R18, RZ, P2 ;  /* 0x000000ff12127207 */ /* 0x000fe40001000000 */
[----:B------:R-:W-:Y:S01]  /*19ee0*/  LOP3.LUT R0, R23, R0, RZ, 0x3c, !PT ;  /* 0x0000000017007212 */ /* 0x000fe200078e3cff */
[----:B------:R-:W-:Y:S06]  /*19ef0*/  @!P0 BRA `(.L_x_8469) ;  /* 0x0000000000048947 */ /* 0x000fec0003800000 */
[----:B------:R-:W-:Y:S01]  /*19f00*/  BPT.TRAP 0x1 ;  /* 0x000000040000795c */ /* 0x000fe20000300000 */
.L_x_8469:
[----:B------:R-:W-:Y:S01]  /*19f10*/  IMAD R5, R18, 0x8, R5 ;  /* 0x0000000812057824 */ /* 0x000fe200078e0205 */
[----:B------:R-:W-:-:S04]  /*19f20*/  SHF.L.U32 R0, R0, 0x1f, RZ ;  /* 0x0000001f00007819 */ /* 0x000fc800000006ff */
[----:B------:R-:W1:Y:S02]  /*19f30*/  SYNCS.PHASECHK.TRANS64.TRYWAIT P1, [R5+URZ+0x38840], R0 ;  /* 0x03884000050075a7 */ /* 0x000e64000802017f */
[----:B-1----:R-:W-:Y:S05]  /*19f40*/  @!P1 BRA `(.L_x_8470) ;  /* 0x0000003800e09947 */ /* 0x002fea0003800000 */
.L_x_8576:
[----:B------:R-:W-:Y:S05]  /*19f50*/  @!P0 BRA `(.L_x_8471) ;  /* 0x0000000000048947 */ /* 0x000fea0003800000 */
[----:B------:R-:W-:Y:S01]  /*19f60*/  BPT.TRAP 0x1 ;  /* 0x000000040000795c */ /* 0x000fe20000300000 */
.L_x_8471:
[----:B------:R-:W5:Y:S02]  /*19f70*/  SYNCS.PHASECHK.TRANS64.TRYWAIT P1, [R3+URZ+0x38860], R2 ;  /* 0x03886002030075a7 */ /* 0x000f64000802017f */
[----:B-----5:R-:W-:Y:S05]  /*19f80*/  @!P1 BRA `(.L_x_8472) ;  /* 0x0000003800e49947 */ /* 0x020fea0003800000 */
.L_x_8577:
[----:B------:R-:W-:Y:S05]  /*19f90*/  @!P0 BRA `(.L_x_8473) ;  /* 0x0000000000048947 */ /* 0x000fea0003800000 */
[----:B------:R-:W-:Y:S01]  /*19fa0*/  BPT.TRAP 0x1 ;  /* 0x000000040000795c */ /* 0x000fe20000300000 */
.L_x_8473:
[----:B------:R0:W0:Y:S02]  /*19fb0*/  SYNCS.PHASECHK.TRANS64.TRYWAIT P0, [R5+URZ+0x38860], R0 ;  /* 0x03886000050075a7 */ /* 0x000024000800017f */
[----:B0-----:R-:W-:Y:S05]  /*19fc0*/  @!P0 NANOSLEEP.SYNCS 0x989680 ;  /* 0x009896800000895d */ /* 0x001fea0003900000 */
[----:B------:R-:W0:Y:S02]  /*19fd0*/  @!P0 SYNCS.PHASECHK.TRANS64 P0, [R5+URZ+0x38860], R0 ;  /* 0x03886000050085a7 */ /* 0x000e24000800007f */
[----:B0-----:R-:W-:Y:S05]  /*19fe0*/  @!P0 BRA `(.L_x_8473) ;  /* 0xfffffffc00f08947 */ /* 0x001fea000383ffff */
.L_x_8465:
[----:B------:R-:W-:Y:S05]  /*19ff0*/  BSYNC B0 ;  /* 0x0000000000007941 */ /* 0x000fea0003800000 */
.L_x_8464:
[----:B------:R-:W-:Y:S05]  /*1a000*/  EXIT ;  /* 0x000000000000794d */ /* 0x000fea0003800000 */
.L_x_8330:
[----:B0-----:R0:W1:Y:S02]  /*1a010*/  SYNCS.PHASECHK.TRANS64.TRYWAIT P1, [R17+URZ+0x38800], R6 ;  /* 0x03880006110075a7 */ /* 0x001064000802017f */
[----:B-1----:R-:W-:Y:S05]  /*1a020*/  @!P1 NANOSLEEP.SYNCS 0x989680 ;  /* 0x009896800000995d */ /* 0x002fea0003900000 */
[----:B------:R-:W1:Y:S02]  /*1a030*/  @!P1 SYNCS.PHASECHK.TRANS64 P1, [R17+URZ+0x38800], R6 ;  /* 0x03880006110095a7 */ /* 0x000e64000802007f */
[----:B-1----:R-:W-:Y:S05]  /*1a040*/  @!P1 BRA `(.L_x_8330) ;  /* 0xfffffffc00f09947 */ /* 0x002fea000383ffff */
[----:B------:R-:W-:Y:S05]  /*1a050*/  BRA `(.L_x_8474) ;  /* 0xfffffea000707947 */ /* 0x000fea000383ffff */
.L_x_8334:
[----:B--2---:R2:W3:Y:S02]  /*1a060*/  SYNCS.PHASECHK.TRANS64.TRYWAIT P1, [R9+URZ+0x38830], R8 ;  /* 0x03883008090075a7 */ /* 0x0044e4000802017f */
[----:B---3--:R-:W-:Y:S05]  /*1a070*/  @!P1 NANOSLEEP.SYNCS 0x989680 ;  /* 0x009896800000995d */ /* 0x008fea0003900000 */
[----:B------:R-:W3:Y:S02]  /*1a080*/  @!P1 SYNCS.PHASECHK.TRANS64 P1, [R9+URZ+0x38830], R8 ;  /* 0x03883008090095a7 */ /* 0x000ee4000802007f */
[----:B---3--:R-:W-:Y:S05]  /*1a090*/  @!P1 BRA `(.L_x_8334) ;  /* 0xfffffffc00f09947 */ /* 0x008fea000383ffff */
[----:B------:R-:W-:Y:S05]  /*1a0a0*/  BRA `(.L_x_8333) ;  /* 0xfffffea000947947 */ /* 0x000fea000383ffff */
.L_x_8335:
[----:B---3--:R3:W4:Y:S02]  /*1a0b0*/  SYNCS.PHASECHK.TRANS64.TRYWAIT P1, [R17+URZ+0x38810], R6 ;  /* 0x03881006110075a7 */ /* 0x008724000802017f */
[----:B----4-:R-:W-:Y:S05]  /*1a0c0*/  @!P1 NANOSLEEP.SYNCS 0x989680 ;  /* 0x009896800000995d */ /* 0x010fea0003900000 */
[----:B------:R-:W4:Y:S02]  /*1a0d0*/  @!P1 SYNCS.PHASECHK.TRANS64 P1, [R17+URZ+0x38810], R6 ;  /* 0x03881006110095a7 */ /* 0x000f24000802007f */
[----:B----4-:R-:W-:Y:S05]  /*1a0e0*/  @!P1 BRA `(.L_x_8335) ;  /* 0xfffffffc00f09947 */ /* 0x010fea000383ffff */
[----:B------:R-:W-:Y:S05]  /*1a0f0*/  BRA `(.L_x_8475) ;  /* 0xfffffea400207947 */ /* 0x000fea000383ffff */
.L_x_8339:
[----:B------:R0:W0:Y:S02]  /*1a100*/  SYNCS.PHASECHK.TRANS64.TRYWAIT P1, [R9+URZ+0x38850], R8 ;  /* 0x03885008090075a7 */ /* 0x000024000802017f */
[----:B0-----:R-:W-:Y:S05]  /*1a110*/  @!P1 NANOSLEEP.SYNCS 0x989680 ;  /* 0x009896800000995d */ /* 0x001fea0003900000 */
[----:B------:R-:W0:Y:S02]  /*1a120*/  @!P1 SYNCS.PHASECHK.TRANS64 P1, [R9+URZ+0x38850], R8 ;  /* 0x03885008090095a7 */ /* 0x000e24000802007f */
[----:B0-----:R-:W-:Y:S05]  /*1a130*/  @!P1 BRA `(.L_x_8339) ;  /* 0xfffffffc00f09947 */ /* 0x001fea000383ffff */
[----:B------:R-:W-:Y:S05]  /*1a140*/  BRA `(.L_x_8338) ;  /* 0xfffffea400507947 */ /* 0x000fea000383ffff */
.L_x_8346:
[----:B-1----:R1:W2:Y:S02]  /*1a150*/  SYNCS.PHASECHK.TRANS64.TRYWAIT P1, [R9+URZ+0x38830], R7 ;  /* 0x03883007090075a7 */ /* 0x0022a4000802017f */
[----:B--2---:R-:W-:Y:S05]  /*1a160*/  @!P1 NANOSLEEP.SYNCS 0x989680 ;  /* 0x009896800000995d */ /* 0x004fea0003900000 */
[----:B------:R-:W2:Y:S02]  /*1a170*/  @!P1 SYNCS.PHASECHK.TRANS64 P1, [R9+URZ+0x38830], R7 ;  /* 0x03883007090095a7 */ /* 0x000ea4000802007f */
[----:B--2---:R-:W-:Y:S05]  /*1a180*/  @!P1 BRA `(.L_x_8346) ;  /* 0xfffffffc00f09947 */ /* 0x004fea000383ffff */
[----:B------:R-:W-:Y:S05]  /*1a190*/  BRA `(.L_x_8345) ;  /* 0xfffffed000787947 */ /* 0x000fea000383ffff */
.L_x_8350:
[----:B---3--:R3:W4:Y:S02]  /*1a1a0*/  SYNCS.PHASECHK.TRANS64.TRYWAIT P1, [R9+URZ+0x38850], R7 ;  /* 0x03885007090075a7 */ /* 0x008724000802017f */
[----:B----4-:R-:W-:Y:S05]  /*1a1b0*/  @!P1 NANOSLEEP.SYNCS 0x989680 ;  /* 0x009896800000995d */ /* 0x010fea0003900000 */
[----:B------:R-:W4:Y:S02]  /*1a1c0*/  @!P1 SYNCS.PHASECHK.TRANS64 P1, [R9+URZ+0x38850], R7 ;  /* 0x03885007090095a7 */ /* 0x000f24000802007f */
[----:B----4-:R-:W-:Y:S05]  /*1a1d0*/  @!P1 BRA `(.L_x_8350) ;  /* 0xfffffffc00f09947 */ /* 0x010fea000383ffff */
[----:B------:R-:W-:Y:S05]  /*1a1e0*/  BRA `(.L_x_8349) ;  /* 0xfffffed000d47947 */ /* 0x000fea000383ffff */
.L_x_8358:
[----:B-1----:R1:W2:Y:S02]  /*1a1f0*/  SYNCS.PHASECHK.TRANS64.TRYWAIT P1, [R9+URZ+0x38830], R7 ;  /* 0x03883007090075a7 */ /* 0x0022a4000802017f */
[----:B--2---:R-:W-:Y:S05]  /*1a200*/  @!P1 NANOSLEEP.SYNCS 0x989680 ;  /* 0x009896800000995d */ /* 0x004fea0003900000 */
[----:B------:R-:W2:Y:S02]  /*1a210*/  @!P1 SYNCS.PHASECHK.TRANS64 P1, [R9+URZ+0x38830], R7 ;  /* 0x03883007090095a7 */ /* 0x000ea4000802007f */
[----:B--2---:R-:W-:Y:S05]  /*1a220*/  @!P1 BRA `(.L_x_8358) ;  /* 0xfffffffc00f09947 */ /* 0x004fea000383ffff */
[----:B------:R-:W-:Y:S05]  /*1a230*/  BRA `(.L_x_8357) ;  /* 0xffffff0800107947 */ /* 0x000fea000383ffff */
.L_x_8362:
[----:B---3--:R3:W4:Y:S02]  /*1a240*/  SYNCS.PHASECHK.TRANS64.TRYWAIT P1, [R9+URZ+0x38850], R7 ;  /* 0x03885007090075a7 */ /* 0x008724000802017f */
[----:B----4-:R-:W-:Y:S05]  /*1a250*/  @!P1 NANOSLEEP.SYNCS 0x989680 ;  /* 0x009896800000995d */ /* 0x010fea0003900000 */
[----:B------:R-:W4:Y:S02]  /*1a260*/  @!P1 SYNCS.PHASECHK.TRANS64 P1, [R9+URZ+0x38850], R7 ;  /* 0x03885007090095a7 */ /* 0x000f24000802007f */
[----:B----4-:R-:W-:Y:S05]  /*1a270*/  @!P1 BRA `(.L_x_8362) ;  /* 0xfffffffc00f09947 */ /* 0x010fea000383ffff */
[----:B------:R-:W-:Y:S05]  /*1a280*/  BRA `(.L_x_8361) ;  /* 0xffffff08006c7947 */ /* 0x000fea000383ffff */
.L_x_8405:
        /* <DEDUP_REMOVED lines=11> */
.L_x_8477:
[----:B------:R-:W-:Y:S05]  /*1a340*/  BSYNC B0 ;  /* 0x0000000000007941 */ /* 0x000fea0003800000 */
.L_x_8476:
[----:B------:R-:W-:Y:S05]  /*1a350*/  BRA `(.L_x_8478) ;  /* 0xffffffac001c7947 */ /* 0x000fea000383ffff */
.L_x_8408:
[----:B0-----:R0:W1:Y:S02]  /*1a360*/  SYNCS.PHASECHK.TRANS64.TRYWAIT P0, [R22+URZ+0x38840], R0 ;  /* 0x03884000160075a7 */ /* 0x001064000800017f */
[----:B-1----:R-:W-:Y:S05]  /*1a370*/  @!P0 NANOSLEEP.SYNCS 0x989680 ;  /* 0x009896800000895d */ /* 0x002fea0003900000 */
[----:B------:R-:W1:Y:S02]  /*1a380*/  @!P0 SYNCS.PHASECHK.TRANS64 P0, [R22+URZ+0x38840], R0 ;  /* 0x03884000160085a7 */ /* 0x000e64000800007f */
[----:B-1----:R-:W-:Y:S05]  /*1a390*/  @!P0 BRA `(.L_x_8408) ;  /* 0xfffffffc00f08947 */ /* 0x002fea000383ffff */
[----:B------:R-:W-:Y:S05]  /*1a3a0*/  BRA `(.L_x_8479) ;  /* 0xffffffb000187947 */ /* 0x000fea000383ffff */
.L_x_8409:
        /* <DEDUP_REMOVED lines=8> */
.L_x_8481:
[----:B------:R-:W-:Y:S05]  /*1a430*/  BSYNC B0 ;  /* 0x0000000000007941 */ /* 0x000fea0003800000 */
.L_x_8480:
        /* <DEDUP_REMOVED lines=9> */
.L_x_8482:
[----:B------:R-:W-:Y:S02]  /*1a4d0*/  IMAD.MOV.U32 R13, RZ, RZ, R5 ;  /* 0x000000ffff0d7224 */ /* 0x000fe400078e0005 */
[----:B------:R-:W-:Y:S02]  /*1a4e0*/  IMAD.MOV.U32 R12, RZ, RZ, 0x1 ;  /* 0x00000001ff0c7424 */ /* 0x000fe400078e00ff */
[----:B------:R-:W-:-:S07]  /*1a4f0*/  IMAD.MOV.U32 R3, RZ, RZ, R14 ;  /* 0x000000ffff037224 */ /* 0x000fce00078e000e */
[----:B------:R-:W-:Y:S05]  /*1a500*/  WARPSYNC.COLLECTIVE R15, `(.L_x_8483) ;  /* 0x000000000f087348 */ /* 0x000fea0003c00000 */
[----:B------:R0:W1:Y:S02]  /*1a510*/  SHFL.IDX P6, R14, R13, R12, R11 ;  /* 0x0000000c0d0e7389 */ /* 0x00006400000c000b */
[----:B01----:R-:W-:Y:S01]  /*1a520*/  ENDCOLLECTIVE ;  /* 0x000000000000791b */ /* 0x003fe20003800000 */
.L_x_8483:
        /* <DEDUP_REMOVED lines=15> */
.L_x_8484:
[----:B------:R-:W-:Y:S02]  /*1a620*/  @P0 IMAD R6, R4, 0x2, R17 ;  /* 0x0000000204060824 */ /* 0x000fe400078e0211 */
[----:B------:R-:W-:Y:S02]  /*1a630*/  IMAD.MOV.U32 R13, RZ, RZ, R5 ;  /* 0x000000ffff0d7224 */ /* 0x000fe400078e0005 */
[----:B------:R-:W-:Y:S02]  /*1a640*/  IMAD.MOV.U32 R12, RZ, RZ, 0x2 ;  /* 0x00000002ff0c7424 */ /* 0x000fe400078e00ff */
[----:B------:R-:W-:-:S07]  /*1a650*/  IMAD.MOV.U32 R3, RZ, RZ, R14 ;  /* 0x000000ffff037224 */ /* 0x000fce00078e000e */
[----:B------:R-:W-:Y:S05]  /*1a660*/  WARPSYNC.COLLECTIVE R15, `(.L_x_8485) ;  /* 0x000000000f087348 */ /* 0x000fea0003c00000 */
[----:B------:R0:W1:Y:S02]  /*1a670*/  SHFL.IDX P6, R14, R13, R12, R11 ;  /* 0x0000000c0d0e7389 */ /* 0x00006400000c000b */
[----:B01----:R-:W-:Y:S01]  /*1a680*/  ENDCOLLECTIVE ;  /* 0x000000000000791b */ /* 0x003fe20003800000 */
.L_x_8485:
        /* <DEDUP_REMOVED lines=15> */
.L_x_8486:
[----:B------:R-:W-:Y:S02]  /*1a780*/  @P0 IMAD R6, R4, 0x2, R17 ;  /* 0x0000000204060824 */ /* 0x000fe400078e0211 */
[----:B------:R-:W-:Y:S02]  /*1a790*/  IMAD.MOV.U32 R13, RZ, RZ, R5 ;  /* 0x000000ffff0d7224 */ /* 0x000fe400078e0005 */
[----:B------:R-:W-:Y:S02]  /*1a7a0*/  IMAD.MOV.U32 R12, RZ, RZ, 0x3 ;  /* 0x00000003ff0c7424 */ /* 0x000fe400078e00ff */
[----:B------:R-:W-:-:S07]  /*1a7b0*/  IMAD.MOV.U32 R3, RZ, RZ, R14 ;  /* 0x000000ffff037224 */ /* 0x000fce00078e000e */
[----:B------:R-:W-:Y:S05]  /*1a7c0*/  WARPSYNC.COLLECTIVE R15, `(.L_x_8487) ;  /* 0x000000000f087348 */ /* 0x000fea0003c00000 */
[----:B------:R0:W1:Y:S02]  /*1a7d0*/  SHFL.IDX P6, R14, R13, R12, R11 ;  /* 0x0000000c0d0e7389 */ /* 0x00006400000c000b */
[----:B01----:R-:W-:Y:S01]  /*1a7e0*/  ENDCOLLECTIVE ;  /* 0x000000000000791b */ /* 0x003fe20003800000 */
.L_x_8487:
        /* <DEDUP_REMOVED lines=10> */
.L_x_8488:
[----:B------:R-:W-:Y:S01]  /*1a890*/  @!PT LDS RZ, [RZ] ;  /* 0x00000000fffff984 */ /* 0x000fe20000000800 */
[----:B------:R-:W-:Y:S01]  /*1a8a0*/  @!PT LDS RZ, [RZ] ;  /* 0x00000000fffff984 */ /* 0x000fe20000000800 */
[----:B------:R-:W-:Y:S01]  /*1a8b0*/  @!PT LDS RZ, [RZ] ;  /* 0x00000000fffff984 */ /* 0x000fe20000000800 */
[----:B------:R0:W-:Y:S01]  /*1a8c0*/  @P0 LDGSTS.E.BYPASS.LTC128B.128 [R6+0x23400], desc[UR42][R2.64], !P2 ;  /* 0x2340000002060fae */ /* 0x0001e2000d101d6a */
[----:B------:R-:W-:Y:S01]  /*1a8d0*/  IMAD.MOV.U32 R0, RZ, RZ, R14 ;  /* 0x000000ffff007224 */ /* 0x000fe200078e000e */
[----:B------:R-:W-:Y:S06]  /*1a8e0*/  BRA `(.L_x_8489) ;  /* 0xffffffac00cc7947 */ /* 0x000fec000383ffff */
.L_x_8414:
        /* <DEDUP_REMOVED lines=10> */
.L_x_8490:
        /* <DEDUP_REMOVED lines=9> */
.L_x_8491:
[----:B------:R-:W-:Y:S02]  /*1aa20*/  IMAD.MOV.U32 R13, RZ, RZ, R2 ;  /* 0x000000ffff0d7224 */ /* 0x000fe400078e0002 */
[----:B------:R-:W-:Y:S02]  /*1aa30*/  IMAD.MOV.U32 R12, RZ, RZ, 0x1 ;  /* 0x00000001ff0c7424 */ /* 0x000fe400078e00ff */
[----:B------:R-:W-:-:S07]  /*1aa40*/  IMAD.MOV.U32 R5, RZ, RZ, R14 ;  /* 0x000000ffff057224 */ /* 0x000fce00078e000e */
[----:B------:R-:W-:Y:S05]  /*1aa50*/  WARPSYNC.COLLECTIVE R15, `(.L_x_8492) ;  /* 0x000000000f087348 */ /* 0x000fea0003c00000 */
[----:B------:R0:W1:Y:S02]  /*1aa60*/  SHFL.IDX P6, R14, R13, R12, R11 ;  /* 0x0000000c0d0e7389 */ /* 0x00006400000c000b */
[----:B01----:R-:W-:Y:S01]  /*1aa70*/  ENDCOLLECTIVE ;  /* 0x000000000000791b */ /* 0x003fe20003800000 */
.L_x_8492:
        /* <DEDUP_REMOVED lines=15> */
.L_x_8493:
        /* <DEDUP_REMOVED lines=8> */
.L_x_8494:
        /* <DEDUP_REMOVED lines=16> */
.L_x_8495:
[----:B------:R-:W-:Y:S01]  /*1acf0*/  @P2 LOP3.LUT R16, R16, 0x40, RZ, 0xfc, !PT ;  /* 0x0000004010102812 */ /* 0x000fe200078efcff */
[----:B------:R-:W-:Y:S02]  /*1ad00*/  IMAD.MOV.U32 R13, RZ, RZ, R2 ;  /* 0x000000ffff0d7224 */ /* 0x000fe400078e0002 */
[----:B------:R-:W-:Y:S02]  /*1ad10*/  IMAD.MOV.U32 R12, RZ, RZ, 0x3 ;  /* 0x00000003ff0c7424 */ /* 0x000fe400078e00ff */
[----:B------:R-:W-:-:S07]  /*1ad20*/  IMAD.MOV.U32 R5, RZ, RZ, R14 ;  /* 0x000000ffff057224 */ /* 0x000fce00078e000e */
[----:B------:R-:W-:Y:S05]  /*1ad30*/  WARPSYNC.COLLECTIVE R15, `(.L_x_8496) ;  /* 0x000000000f087348 */ /* 0x000fea0003c00000 */
[----:B------:R0:W1:Y:S02]  /*1ad40*/  SHFL.IDX P6, R14, R13, R12, R11 ;  /* 0x0000000c0d0e7389 */ /* 0x00006400000c000b */
[----:B01----:R-:W-:Y:S01]  /*1ad50*/  ENDCOLLECTIVE ;  /* 0x000000000000791b */ /* 0x003fe20003800000 */
.L_x_8496:
        /* <DEDUP_REMOVED lines=14> */
.L_x_8497:
[----:B------:R-:W-:Y:S01]  /*1ae40*/  IMAD.MOV.U32 R0, RZ, RZ, R14 ;  /* 0x000000ffff007224 */ /* 0x000fe200078e000e */
[----:B------:R-:W-:Y:S06]  /*1ae50*/  BRA `(.L_x_8498) ;  /* 0xffffffb000d07947 */ /* 0x000fec000383ffff */
.L_x_8418:
        /* <DEDUP_REMOVED lines=47> */
.L_x_8500:
[----:B------:R-:W-:Y:S05]  /*1b150*/  BSYNC B0 ;  /* 0x0000000000007941 */ /* 0x000fea0003800000 */
.L_x_8499:
        /* <DEDUP_REMOVED lines=11> */
.L_x_8501:
        /* <DEDUP_REMOVED lines=39> */
.L_x_8502:
[----:B------:R-:W-:Y:S02]  /*1b480*/  IMAD.MOV.U32 R13, RZ, RZ, R0 ;  /* 0x000000ffff0d7224 */ /* 0x000fe400078e0000 */
[----:B------:R-:W-:-:S07]  /*1b490*/  IMAD.MOV.U32 R7, RZ, RZ, R14 ;  /* 0x000000ffff077224 */ /* 0x000fce00078e000e */
[----:B------:R-:W-:Y:S05]  /*1b4a0*/  WARPSYNC.COLLECTIVE R15, `(.L_x_8503) ;  /* 0x000000000f087348 */ /* 0x000fea0003c00000 */
[----:B------:R0:W1:Y:S02]  /*1b4b0*/  SHFL.IDX P6, R14, R13, R12, R11 ;  /* 0x0000000c0d0e7389 */ /* 0x00006400000c000b */
[----:B01----:R-:W-:Y:S01]  /*1b4c0*/  ENDCOLLECTIVE ;  /* 0x000000000000791b */ /* 0x003fe20003800000 */
.L_x_8503:
        /* <DEDUP_REMOVED lines=33> */
.L_x_8504:
[----:B------:R-:W-:Y:S02]  /*1b6e0*/  IMAD.MOV.U32 R13, RZ, RZ, R0 ;  /* 0x000000ffff0d7224 */ /* 0x000fe400078e0000 */
[----:B------:R-:W-:-:S07]  /*1b6f0*/  IMAD.MOV.U32 R7, RZ, RZ, R14 ;  /* 0x000000ffff077224 */ /* 0x000fce00078e000e */
[----:B------:R-:W-:Y:S05]  /*1b700*/  WARPSYNC.COLLECTIVE R15, `(.L_x_8505) ;  /* 0x000000000f087348 */ /* 0x000fea0003c00000 */
[----:B------:R0:W1:Y:S02]  /*1b710*/  SHFL.IDX P6, R14, R13, R12, R11 ;  /* 0x0000000c0d0e7389 */ /* 0x00006400000c000b */
[----:B01----:R-:W-:Y:S01]  /*1b720*/  ENDCOLLECTIVE ;  /* 0x000000000000791b */ /* 0x003fe20003800000 */
.L_x_8505:
        /* <DEDUP_REMOVED lines=27> */
.L_x_8506:
[----:B------:R-:W-:Y:S02]  /*1b8e0*/  IMAD.MOV.U32 R13, RZ, RZ, R0 ;  /* 0x000000ffff0d7224 */ /* 0x000fe400078e0000 */
[----:B------:R-:W-:-:S07]  /*1b8f0*/  IMAD.MOV.U32 R6, RZ, RZ, R14 ;  /* 0x000000ffff067224 */ /* 0x000fce00078e000e */
[----:B------:R-:W-:Y:S05]  /*1b900*/  WARPSYNC.COLLECTIVE R15, `(.L_x_8507) ;  /* 0x000000000f087348 */ /* 0x000fea0003c00000 */
[----:B------:R0:W1:Y:S02]  /*1b910*/  SHFL.IDX P6, R14, R13, R12, R11 ;  /* 0x0000000c0d0e7389 */ /* 0x00006400000c000b */
[----:B01----:R-:W-:Y:S01]  /*1b920*/  ENDCOLLECTIVE ;  /* 0x000000000000791b */ /* 0x003fe20003800000 */
.L_x_8507:
[----:B------:R-:W-:Y:S01]  /*1b930*/  IMAD.MOV.U32 R0, RZ, RZ, R14 ;  /* 0x000000ffff007224 */ /* 0x000fe200078e000e */
[----:B------:R-:W-:Y:S06]  /*1b940*/  BRA `(.L_x_8508) ;  /* 0xffffffb400447947 */ /* 0x000fec000383ffff */
.L_x_8423:
[----:B0-----:R0:W1:Y:S02]  /*1b950*/  SYNCS.PHASECHK.TRANS64.TRYWAIT P0, [R17+URZ+0x38820], R0 ;  /* 0x03882000110075a7 */ /* 0x001064000800017f */
[----:B-1----:R-:W-:Y:S05]  /*1b960*/  @!P0 NANOSLEEP.SYNCS 0x989680 ;  /* 0x009896800000895d */ /* 0x002fea0003900000 */
[----:B------:R-:W1:Y:S02]  /*1b970*/  @!P0 SYNCS.PHASECHK.TRANS64 P0, [R17+URZ+0x38820], R0 ;  /* 0x03882000110085a7 */ /* 0x000e64000800007f */
[----:B-1----:R-:W-:Y:S05]  /*1b980*/  @!P0 BRA `(.L_x_8423) ;  /* 0xfffffffc00f08947 */ /* 0x002fea000383ffff */
[----:B------:R-:W-:Y:S05]  /*1b990*/  BRA `(.L_x_8509) ;  /* 0xffffffb400e07947 */ /* 0x000fea000383ffff */
.L_x_8426:
[----:B0-----:R0:W1:Y:S02]  /*1b9a0*/  SYNCS.PHASECHK.TRANS64.TRYWAIT P0, [R22+URZ+0x38860], R0 ;  /* 0x03886000160075a7 */ /* 0x001064000800017f */
[----:B-1----:R-:W-:Y:S05]  /*1b9b0*/  @!P0 NANOSLEEP.SYNCS 0x989680 ;  /* 0x009896800000895d */ /* 0x002fea0003900000 */
[----:B------:R-:W1:Y:S02]  /*1b9c0*/  @!P0 SYNCS.PHASECHK.TRANS64 P0, [R22+URZ+0x38860], R0 ;  /* 0x03886000160085a7 */ /* 0x000e64000800007f */
[----:B-1----:R-:W-:Y:S05]  /*1b9d0*/  @!P0 BRA `(.L_x_8426) ;  /* 0xfffffffc00f08947 */ /* 0x002fea000383ffff */
[----:B------:R-:W-:Y:S05]  /*1b9e0*/  BRA `(.L_x_8510) ;  /* 0xffffffb400f07947 */ /* 0x000fea000383ffff */
.L_x_8427:
        /* <DEDUP_REMOVED lines=8> */
.L_x_8512:
[----:B------:R-:W-:Y:S05]  /*1ba70*/  BSYNC B0 ;  /* 0x0000000000007941 */ /* 0x000fea0003800000 */
.L_x_8511:
        /* <DEDUP_REMOVED lines=15> */
.L_x_8513:
        /* <DEDUP_REMOVED lines=39> */
.L_x_8514:
[----:B------:R-:W-:Y:S02]  /*1bde0*/  IMAD.MOV.U32 R13, RZ, RZ, R4 ;  /* 0x000000ffff0d7224 */ /* 0x000fe400078e0004 */
[----:B------:R-:W-:-:S07]  /*1bdf0*/  IMAD.MOV.U32 R3, RZ, RZ, R14 ;  /* 0x000000ffff037224 */ /* 0x000fce00078e000e */
[----:B------:R-:W-:Y:S05]  /*1be00*/  WARPSYNC.COLLECTIVE R15, `(.L_x_8515) ;  /* 0x000000000f087348 */ /* 0x000fea0003c00000 */
[----:B------:R0:W1:Y:S02]  /*1be10*/  SHFL.IDX P6, R14, R13, R12, R11 ;  /* 0x0000000c0d0e7389 */ /* 0x00006400000c000b */
[----:B01----:R-:W-:Y:S01]  /*1be20*/  ENDCOLLECTIVE ;  /* 0x000000000000791b */ /* 0x003fe20003800000 */
.L_x_8515:
        /* <DEDUP_REMOVED lines=29> */
.L_x_8516:
[----:B------:R-:W-:Y:S02]  /*1c000*/  IMAD.MOV.U32 R13, RZ, RZ, R4 ;  /* 0x000000ffff0d7224 */ /* 0x000fe400078e0004 */
[----:B------:R-:W-:-:S07]  /*1c010*/  IMAD.MOV.U32 R7, RZ, RZ, R14 ;  /* 0x000000ffff077224 */ /* 0x000fce00078e000e */
[----:B------:R-:W-:Y:S05]  /*1c020*/  WARPSYNC.COLLECTIVE R15, `(.L_x_8517) ;  /* 0x000000000f087348 */ /* 0x000fea0003c00000 */
[----:B------:R0:W1:Y:S02]  /*1c030*/  SHFL.IDX P6, R14, R13, R12, R11 ;  /* 0x0000000c0d0e7389 */ /* 0x00006400000c000b */
[----:B01----:R-:W-:Y:S01]  /*1c040*/  ENDCOLLECTIVE ;  /* 0x000000000000791b */ /* 0x003fe20003800000 */
.L_x_8517:
        /* <DEDUP_REMOVED lines=29> */
.L_x_8518:
[----:B------:R-:W-:Y:S02]  /*1c220*/  IMAD.MOV.U32 R13, RZ, RZ, R4 ;  /* 0x000000ffff0d7224 */ /* 0x000fe400078e0004 */
[----:B------:R-:W-:-:S07]  /*1c230*/  IMAD.MOV.U32 R6, RZ, RZ, R14 ;  /* 0x000000ffff067224 */ /* 0x000fce00078e000e */
[----:B------:R-:W-:Y:S05]  /*1c240*/  WARPSYNC.COLLECTIVE R15, `(.L_x_8519) ;  /* 0x000000000f087348 */ /* 0x000fea0003c00000 */
[----:B------:R0:W1:Y:S02]  /*1c250*/  SHFL.IDX P6, R14, R13, R12, R11 ;  /* 0x0000000c0d0e7389 */ /* 0x00006400000c000b */
[----:B01----:R-:W-:Y:S01]  /*1c260*/  ENDCOLLECTIVE ;  /* 0x000000000000791b */ /* 0x003fe20003800000 */
.L_x_8519:
[----:B------:R-:W-:Y:S01]  /*1c270*/  IMAD.MOV.U32 R2, RZ, RZ, R14 ;  /* 0x000000ffff027224 */ /* 0x000fe200078e000e */
[----:B------:R-:W-:Y:S06]  /*1c280*/  BRA `(.L_x_8520) ;  /* 0xffffffb4007c7947 */ /* 0x000fec000383ffff */
.L_x_8434:
[----:B0-----:R0:W1:Y:S02]  /*1c290*/  SYNCS.PHASECHK.TRANS64.TRYWAIT P0, [R6+URZ+0x38840], R20 ;  /* 0x03884014060075a7 */ /* 0x001064000800017f */
[----:B-1----:R-:W-:Y:S05]  /*1c2a0*/  @!P0 NANOSLEEP.SYNCS 0x989680 ;  /* 0x009896800000895d */ /* 0x002fea0003900000 */
[----:B------:R-:W1:Y:S02]  /*1c2b0*/  @!P0 SYNCS.PHASECHK.TRANS64 P0, [R6+URZ+0x38840], R20 ;  /* 0x03884014060085a7 */ /* 0x000e64000800007f */
[----:B-1----:R-:W-:Y:S05]  /*1c2c0*/  @!P0 BRA `(.L_x_8434) ;  /* 0xfffffffc00f08947 */ /* 0x002fea000383ffff */
[----:B------:R-:W-:Y:S05]  /*1c2d0*/  BRA `(.L_x_8521) ;  /* 0xffffffbc00107947 */ /* 0x000fea000383ffff */
.L_x_8435:
        /* <DEDUP_REMOVED lines=8> */
.L_x_8523:
[----:B------:R-:W-:Y:S05]  /*1c360*/  BSYNC B1 ;  /* 0x0000000000017941 */ /* 0x000fea0003800000 */
.L_x_8522:
        /* <DEDUP_REMOVED lines=9> */
.L_x_8524:
[----:B------:R-:W-:Y:S02]  /*1c400*/  IMAD.MOV.U32 R13, RZ, RZ, R25 ;  /* 0x000000ffff0d7224 */ /* 0x000fe400078e0019 */
[----:B------:R-:W-:Y:S02]  /*1c410*/  IMAD.MOV.U32 R12, RZ, RZ, 0x1 ;  /* 0x00000001ff0c7424 */ /* 0x000fe400078e00ff */
[----:B------:R-:W-:-:S07]  /*1c420*/  IMAD.MOV.U32 R2, RZ, RZ, R14 ;  /* 0x000000ffff027224 */ /* 0x000fce00078e000e */
[----:B------:R-:W-:Y:S05]  /*1c430*/  WARPSYNC.COLLECTIVE R15, `(.L_x_8525) ;  /* 0x000000000f087348 */ /* 0x000fea0003c00000 */
[----:B------:R0:W1:Y:S02]  /*1c440*/  SHFL.IDX P6, R14, R13, R12, R11 ;  /* 0x0000000c0d0e7389 */ /* 0x00006400000c000b */
[----:B01----:R-:W-:Y:S01]  /*1c450*/  ENDCOLLECTIVE ;  /* 0x000000000000791b */ /* 0x003fe20003800000 */
.L_x_8525:
        /* <DEDUP_REMOVED lines=11> */
.L_x_8526:
[----:B------:R-:W-:Y:S02]  /*1c510*/  IMAD.MOV.U32 R13, RZ, RZ, R25 ;  /* 0x000000ffff0d7224 */ /* 0x000fe400078e0019 */
[----:B------:R-:W-:Y:S02]  /*1c520*/  IMAD.MOV.U32 R12, RZ, RZ, 0x2 ;  /* 0x00000002ff0c7424 */ /* 0x000fe400078e00ff */
[----:B------:R-:W-:-:S07]  /*1c530*/  IMAD.MOV.U32 R2, RZ, RZ, R14 ;  /* 0x000000ffff027224 */ /* 0x000fce00078e000e */
[----:B------:R-:W-:Y:S05]  /*1c540*/  WARPSYNC.COLLECTIVE R15, `(.L_x_8527) ;  /* 0x000000000f087348 */ /* 0x000fea0003c00000 */
[----:B------:R0:W1:Y:S02]  /*1c550*/  SHFL.IDX P6, R14, R13, R12, R11 ;  /* 0x0000000c0d0e7389 */ /* 0x00006400000c000b */
[----:B01----:R-:W-:Y:S01]  /*1c560*/  ENDCOLLECTIVE ;  /* 0x000000000000791b */ /* 0x003fe20003800000 */
.L_x_8527:
        /* <DEDUP_REMOVED lines=11> */
.L_x_8528:
[----:B------:R-:W-:Y:S02]  /*1c620*/  IMAD.MOV.U32 R13, RZ, RZ, R25 ;  /* 0x000000ffff0d7224 */ /* 0x000fe400078e0019 */
[----:B------:R-:W-:Y:S02]  /*1c630*/  IMAD.MOV.U32 R12, RZ, RZ, 0x3 ;  /* 0x00000003ff0c7424 */ /* 0x000fe400078e00ff */
[----:B------:R-:W-:-:S07]  /*1c640*/  IMAD.MOV.U32 R2, RZ, RZ, R14 ;  /* 0x000000ffff027224 */ /* 0x000fce00078e000e */
[----:B------:R-:W-:Y:S05]  /*1c650*/  WARPSYNC.COLLECTIVE R15, `(.L_x_8529) ;  /* 0x000000000f087348 */ /* 0x000fea0003c00000 */
[----:B------:R0:W1:Y:S02]  /*1c660*/  SHFL.IDX P6, R14, R13, R12, R11 ;  /* 0x0000000c0d0e7389 */ /* 0x00006400000c000b */
[----:B01----:R-:W-:Y:S01]  /*1c670*/  ENDCOLLECTIVE ;  /* 0x000000000000791b */ /* 0x003fe20003800000 */
.L_x_8529:
        /* <DEDUP_REMOVED lines=11> */
.L_x_8530:
[----:B------:R-:W-:Y:S01]  /*1c730*/  IMAD.MOV.U32 R2, RZ, RZ, R14 ;  /* 0x000000ffff027224 */ /* 0x000fe200078e000e */
[----:B------:R-:W-:Y:S06]  /*1c740*/  BRA `(.L_x_8531) ;  /* 0xffffffb800987947 */ /* 0x000fec000383ffff */
.L_x_8440:
[----:B---3--:R3:W4:Y:S02]  /*1c750*/  SYNCS.PHASECHK.TRANS64.TRYWAIT P0, [R6+URZ+0x38860], R20 ;  /* 0x03886014060075a7 */ /* 0x008724000800017f */
[----:B----4-:R-:W-:Y:S05]  /*1c760*/  @!P0 NANOSLEEP.SYNCS 0x989680 ;  /* 0x009896800000895d */ /* 0x010fea0003900000 */
[----:B------:R-:W4:Y:S02]  /*1c770*/  @!P0 SYNCS.PHASECHK.TRANS64 P0, [R6+URZ+0x38860], R20 ;  /* 0x03886014060085a7 */ /* 0x000f24000800007f */
[----:B----4-:R-:W-:Y:S05]  /*1c780*/  @!P0 BRA `(.L_x_8440) ;  /* 0xfffffffc00f08947 */ /* 0x010fea000383ffff */
[----:B------:R-:W-:Y:S05]  /*1c790*/  BRA `(.L_x_8532) ;  /* 0xffffffb800e87947 */ /* 0x000fea000383ffff */
.L_x_8441:
        /* <DEDUP_REMOVED lines=8> */
.L_x_8534:
[----:B------:R-:W-:Y:S05]  /*1c820*/  BSYNC B1 ;  /* 0x0000000000017941 */ /* 0x000fea0003800000 */
.L_x_8533:
        /* <DEDUP_REMOVED lines=13> */
.L_x_8535:
        /* <DEDUP_REMOVED lines=17> */
.L_x_8536:
        /* <DEDUP_REMOVED lines=16> */
.L_x_8537:
        /* <DEDUP_REMOVED lines=19> */
.L_x_8538:
        /* <DEDUP_REMOVED lines=14> */
.L_x_8539:
        /* <DEDUP_REMOVED lines=16> */
.L_x_8540:
        /* <DEDUP_REMOVED lines=14> */
.L_x_8541:
[----:B------:R-:W-:Y:S05]  /*1cf00*/  BRA `(.L_x_8542) ;  /* 0xffffffb8004c7947 */ /* 0x000fea000383ffff */
.L_x_8449:
        /* <DEDUP_REMOVED lines=8> */
.L_x_8544:
[----:B------:R-:W-:Y:S05]  /*1cf90*/  BSYNC B0 ;  /* 0x0000000000007941 */ /* 0x000fea0003800000 */
.L_x_8543:
        /* <DEDUP_REMOVED lines=9> */
.L_x_8545:
        /* <DEDUP_REMOVED lines=23> */
.L_x_8546:
[----:B------:R-:W-:Y:S01]  /*1d1a0*/  IMAD.MOV.U32 R12, RZ, RZ, 0x2 ;  /* 0x00000002ff0c7424 */ /* 0x000fe200078e00ff */
[----:B------:R-:W-:-:S05]  /*1d1b0*/  SEL R4, R14, RZ, P1 ;  /* 0x000000ff0e047207 */ /* 0x000fca0000800000 */
[----:B------:R-:W-:-:S04]  /*1d1c0*/  IMAD.IADD R4, R13, 0x1, R4 ;  /* 0x000000010d047824 */ /* 0x000fc800078e0204 */
[----:B------:R-:W-:-:S07]  /*1d1d0*/  IMAD.MOV.U32 R13, RZ, RZ, R4 ;  /* 0x000000ffff0d7224 */ /* 0x000fce00078e0004 */
[----:B------:R-:W-:Y:S05]  /*1d1e0*/  WARPSYNC.COLLECTIVE R15, `(.L_x_8547) ;  /* 0x000000000f087348 */ /* 0x000fea0003c00000 */
[----:B------:R0:W1:Y:S02]  /*1d1f0*/  SHFL.UP P6, R14, R13, R12, R11 ;  /* 0x0400000c0d0e7389 */ /* 0x00006400000c000b */
[----:B01----:R-:W-:Y:S01]  /*1d200*/  ENDCOLLECTIVE ;  /* 0x000000000000791b */ /* 0x003fe20003800000 */
.L_x_8547:
[----:B------:R-:W-:Y:S01]  /*1d210*/  IMAD.MOV.U32 R12, RZ, RZ, 0x4 ;  /* 0x00000004ff0c7424 */ /* 0x000fe200078e00ff */
[----:B------:R-:W-:-:S05]  /*1d220*/  SEL R3, R14, RZ, P2 ;  /* 0x000000ff0e037207 */ /* 0x000fca0001000000 */
[----:B------:R-:W-:-:S04]  /*1d230*/  IMAD.IADD R2, R4, 0x1, R3 ;  /* 0x0000000104027824 */ /* 0x000fc800078e0203 */
[----:B------:R-:W-:-:S07]  /*1d240*/  IMAD.MOV.U32 R13, RZ, RZ, R2 ;  /* 0x000000ffff0d7224 */ /* 0x000fce00078e0002 */
[----:B------:R-:W-:Y:S05]  /*1d250*/  WARPSYNC.COLLECTIVE R15, `(.L_x_8548) ;  /* 0x000000000f087348 */ /* 0x000fea0003c00000 */
[----:B------:R0:W1:Y:S02]  /*1d260*/  SHFL.UP P6, R14, R13, R12, R11 ;  /* 0x0400000c0d0e7389 */ /* 0x00006400000c000b */
[----:B01----:R-:W-:Y:S01]  /*1d270*/  ENDCOLLECTIVE ;  /* 0x000000000000791b */ /* 0x003fe20003800000 */
.L_x_8548:
[----:B------:R-:W-:Y:S01]  /*1d280*/  IMAD.MOV.U32 R12, RZ, RZ, 0x8 ;  /* 0x00000008ff0c7424 */ /* 0x000fe200078e00ff */
[----:B------:R-:W-:-:S05]  /*1d290*/  SEL R3, R14, RZ, P3 ;  /* 0x000000ff0e037207 */ /* 0x000fca0001800000 */
[----:B------:R-:W-:-:S04]  /*1d2a0*/  IMAD.IADD R3, R2, 0x1, R3 ;  /* 0x0000000102037824 */ /* 0x000fc800078e0203 */
[----:B------:R-:W-:-:S07]  /*1d2b0*/  IMAD.MOV.U32 R13, RZ, RZ, R3 ;  /* 0x000000ffff0d7224 */ /* 0x000fce00078e0003 */
[----:B------:R-:W-:Y:S05]  /*1d2c0*/  WARPSYNC.COLLECTIVE R15, `(.L_x_8549) ;  /* 0x000000000f087348 */ /* 0x000fea0003c00000 */
[----:B------:R0:W1:Y:S02]  /*1d2d0*/  SHFL.UP P6, R14, R13, R12, R11 ;  /* 0x0400000c0d0e7389 */ /* 0x00006400000c000b */
[----:B01----:R-:W-:Y:S01]  /*1d2e0*/  ENDCOLLECTIVE ;  /* 0x000000000000791b */ /* 0x003fe20003800000 */
.L_x_8549:
[----:B------:R-:W-:Y:S01]  /*1d2f0*/  IMAD.MOV.U32 R12, RZ, RZ, 0x10 ;  /* 0x00000010ff0c7424 */ /* 0x000fe200078e00ff */
[----:B------:R-:W-:-:S05]  /*1d300*/  SEL R4, R14, RZ, P4 ;  /* 0x000000ff0e047207 */ /* 0x000fca0002000000 */
[----:B------:R-:W-:-:S04]  /*1d310*/  IMAD.IADD R4, R3, 0x1, R4 ;  /* 0x0000000103047824 */ /* 0x000fc800078e0204 */
[----:B------:R-:W-:-:S07]  /*1d320*/  IMAD.MOV.U32 R13, RZ, RZ, R4 ;  /* 0x000000ffff0d7224 */ /* 0x000fce00078e0004 */
[----:B------:R-:W-:Y:S05]  /*1d330*/  WARPSYNC.COLLECTIVE R15, `(.L_x_8550) ;  /* 0x000000000f087348 */ /* 0x000fea0003c00000 */
[----:B------:R0:W1:Y:S02]  /*1d340*/  SHFL.UP P6, R14, R13, R12, R11 ;  /* 0x0400000c0d0e7389 */ /* 0x00006400000c000b */
[----:B01----:R-:W-:Y:S01]  /*1d350*/  ENDCOLLECTIVE ;  /* 0x000000000000791b */ /* 0x003fe20003800000 */
.L_x_8550:
        /* <DEDUP_REMOVED lines=8> */
.L_x_8551:
[----:B------:R-:W-:Y:S05]  /*1d3e0*/  BRA `(.L_x_8552) ;  /* 0xffffffb800e87947 */ /* 0x000fea000383ffff */
.L_x_8452:
[----:B------:R-:W-:Y:S01]  /*1d3f0*/  BSSY B0, `(.L_x_8553) ;  /* 0x0000007000007945 */ /* 0x000fe20003800000 */
[----:B------:R-:W-:Y:S02]  /*1d400*/  IMAD.MOV.U32 R12, RZ, RZ, 0x1 ;  /* 0x00000001ff0c7424 */ /* 0x000fe400078e00ff */
[----:B------:R-:W-:Y:S02]  /*1d410*/  IMAD.MOV.U32 R11, RZ, RZ, RZ ;  /* 0x000000ffff0b7224 */ /* 0x000fe400078e00ff */
[----:B------:R-:W-:-:S07]  /*1d420*/  IMAD.MOV.U32 R15, RZ, RZ, -0x1 ;  /* 0xffffffffff0f7424 */ /* 0x000fce00078e00ff */
[----:B------:R-:W-:Y:S05]  /*1d430*/  WARPSYNC.COLLECTIVE R15, `(.L_x_8554) ;  /* 0x000000000f087348 */ /* 0x000fea0003c00000 */
[----:B------:R0:W1:Y:S02]  /*1d440*/  SHFL.UP P6, R14, R13, R12, R11 ;  /* 0x0400000c0d0e7389 */ /* 0x00006400000c000b */
[----:B01----:R-:W-:Y:S01]  /*1d450*/  ENDCOLLECTIVE ;  /* 0x000000000000791b */ /* 0x003fe20003800000 */
.L_x_8554:
[----:B------:R-:W-:Y:S05]  /*1d460*/  BSYNC B0 ;  /* 0x0000000000007941 */ /* 0x000fea0003800000 */
.L_x_8553:
        /* <DEDUP_REMOVED lines=8> */
.L_x_8555:
[----:B------:R-:W-:Y:S01]  /*1d4f0*/  IMAD.MOV.U32 R12, RZ, RZ, 0x4 ;  /* 0x00000004ff0c7424 */ /* 0x000fe200078e00ff */
[----:B------:R-:W-:-:S05]  /*1d500*/  SEL R2, R14, RZ, P2 ;  /* 0x000000ff0e027207 */ /* 0x000fca0001000000 */
[----:B------:R-:W-:-:S04]  /*1d510*/  IMAD.IADD R2, R13, 0x1, R2 ;  /* 0x000000010d027824 */ /* 0x000fc800078e0202 */
[----:B------:R-:W-:-:S07]  /*1d520*/  IMAD.MOV.U32 R13, RZ, RZ, R2 ;  /* 0x000000ffff0d7224 */ /* 0x000fce00078e0002 */
[----:B------:R-:W-:Y:S05]  /*1d530*/  WARPSYNC.COLLECTIVE R15, `(.L_x_8556) ;  /* 0x000000000f087348 */ /* 0x000fea0003c00000 */
[----:B------:R0:W1:Y:S02]  /*1d540*/  SHFL.UP P6, R14, R13, R12, R11 ;  /* 0x0400000c0d0e7389 */ /* 0x00006400000c000b */
[----:B01----:R-:W-:Y:S01]  /*1d550*/  ENDCOLLECTIVE ;  /* 0x000000000000791b */ /* 0x003fe20003800000 */
.L_x_8556:
[----:B------:R-:W-:Y:S01]  /*1d560*/  IMAD.MOV.U32 R12, RZ, RZ, 0x8 ;  /* 0x00000008ff0c7424 */ /* 0x000fe200078e00ff */
[----:B------:R-:W-:-:S05]  /*1d570*/  SEL R3, R14, RZ, P3 ;  /* 0x000000ff0e037207 */ /* 0x000fca0001800000 */
[----:B------:R-:W-:-:S04]  /*1d580*/  IMAD.IADD R3, R2, 0x1, R3 ;  /* 0x0000000102037824 */ /* 0x000fc800078e0203 */
[----:B------:R-:W-:-:S07]  /*1d590*/  IMAD.MOV.U32 R13, RZ, RZ, R3 ;  /* 0x000000ffff0d7224 */ /* 0x000fce00078e0003 */
[----:B------:R-:W-:Y:S05]  /*1d5a0*/  WARPSYNC.COLLECTIVE R15, `(.L_x_8557) ;  /* 0x000000000f087348 */ /* 0x000fea0003c00000 */
[----:B------:R0:W1:Y:S02]  /*1d5b0*/  SHFL.UP P6, R14, R13, R12, R11 ;  /* 0x0400000c0d0e7389 */ /* 0x00006400000c000b */
[----:B01----:R-:W-:Y:S01]  /*1d5c0*/  ENDCOLLECTIVE ;  /* 0x000000000000791b */ /* 0x003fe20003800000 */
.L_x_8557:
[----:B------:R-:W-:Y:S01]  /*1d5d0*/  IMAD.MOV.U32 R12, RZ, RZ, 0x10 ;  /* 0x00000010ff0c7424 */ /* 0x000fe200078e00ff */
[----:B------:R-:W-:-:S05]  /*1d5e0*/  SEL R4, R14, RZ, P4 ;  /* 0x000000ff0e047207 */ /* 0x000fca0002000000 */
[----:B------:R-:W-:-:S04]  /*1d5f0*/  IMAD.IADD R4, R3, 0x1, R4 ;  /* 0x0000000103047824 */ /* 0x000fc800078e0204 */
[----:B------:R-:W-:-:S07]  /*1d600*/  IMAD.MOV.U32 R13, RZ, RZ, R4 ;  /* 0x000000ffff0d7224 */ /* 0x000fce00078e0004 */
[----:B------:R-:W-:Y:S05]  /*1d610*/  WARPSYNC.COLLECTIVE R15, `(.L_x_8558) ;  /* 0x000000000f087348 */ /* 0x000fea0003c00000 */
[----:B------:R0:W1:Y:S02]  /*1d620*/  SHFL.UP P6, R14, R13, R12, R11 ;  /* 0x0400000c0d0e7389 */ /* 0x00006400000c000b */
[----:B01----:R-:W-:Y:S01]  /*1d630*/  ENDCOLLECTIVE ;  /* 0x000000000000791b */ /* 0x003fe20003800000 */
.L_x_8558:
        /* <DEDUP_REMOVED lines=8> */
.L_x_8559:
[----:B------:R-:W-:Y:S05]  /*1d6c0*/  BRA `(.L_x_8560) ;  /* 0xffffffb800d47947 */ /* 0x000fea000383ffff */
.L_x_8454:
[----:B------:R-:W-:Y:S01]  /*1d6d0*/  BSSY B0, `(.L_x_8561) ;  /* 0x0000006000007945 */ /* 0x000fe20003800000 */
[----:B------:R-:W-:Y:S01]  /*1d6e0*/  PLOP3.LUT P6, PT, P6, PT, PT, 0x8, 0x0 ;  /* 0x000000000000781c */ /* 0x000fe200037ce170 */
[----:B------:R-:W-:-:S12]  /*1d6f0*/  IMAD.MOV.U32 R15, RZ, RZ, -0x1 ;  /* 0xffffffffff0f7424 */ /* 0x000fd800078e00ff */
[----:B0-----:R-:W-:Y:S05]  /*1d700*/  WARPSYNC.COLLECTIVE R15, `(.L_x_8562) ;  /* 0x000000000f087348 */ /* 0x001fea0003c00000 */
[----:B------:R-:W-:Y:S01]  /*1d710*/  VOTE.ANY R14, PT, P6 ;  /* 0x00000000000e7806 */ /* 0x000fe200030e0100 */
[----:B0-----:R-:W-:Y:S06]  /*1d720*/  ENDCOLLECTIVE ;  /* 0x000000000000791b */ /* 0x001fec0003800000 */
.L_x_8562:
[----:B------:R-:W-:Y:S05]  /*1d730*/  BSYNC B0 ;  /* 0x0000000000007941 */ /* 0x000fea0003800000 */
.L_x_8561:
        /* <DEDUP_REMOVED lines=8> */
.L_x_8563:
[----:B------:R-:W-:Y:S02]  /*1d7c0*/  IMAD.IADD R27, R12, 0x1, R27 ;  /* 0x000000010c1b7824 */ /* 0x000fe400078e021b */
[----:B------:R-:W-:Y:S02]  /*1d7d0*/  IMAD.MOV.U32 R13, RZ, RZ, R8 ;  /* 0x000000ffff0d7224 */ /* 0x000fe400078e0008 */
[----:B------:R-:W-:-:S07]  /*1d7e0*/  IMAD.MOV.U32 R25, RZ, RZ, R14 ;  /* 0x000000ffff197224 */ /* 0x000fce00078e000e */
[----:B------:R-:W-:Y:S05]  /*1d7f0*/  WARPSYNC.COLLECTIVE R15, `(.L_x_8564) ;  /* 0x000000000f087348 */ /* 0x000fea0003c00000 */
[----:B------:R0:W1:Y:S02]  /*1d800*/  SHFL.IDX P6, R14, R13, R12, R11 ;  /* 0x0000000c0d0e7389 */ /* 0x00006400000c000b */
[----:B01----:R-:W-:Y:S01]  /*1d810*/  ENDCOLLECTIVE ;  /* 0x000000000000791b */ /* 0x003fe20003800000 */
.L_x_8564:
[----:B------:R-:W-:Y:S01]  /*1d820*/  IMAD.MOV.U32 R8, RZ, RZ, R14 ;  /* 0x000000ffff087224 */ /* 0x000fe200078e000e */
[----:B------:R-:W-:Y:S06]  /*1d830*/  BRA `(.L_x_8565) ;  /* 0xffffffb800b87947 */ /* 0x000fec000383ffff */
.L_x_8456:
[----:B------:R-:W-:Y:S01]  /*1d840*/  BSSY B0, `(.L_x_8566) ;  /* 0x0000007000007945 */ /* 0x000fe20003800000 */
[----:B------:R-:W-:Y:S02]  /*1d850*/  IMAD.MOV.U32 R13, RZ, RZ, R3 ;  /* 0x000000ffff0d7224 */ /* 0x000fe400078e0003 */
[----:B------:R-:W-:Y:S02]  /*1d860*/  IMAD.MOV.U32 R11, RZ, RZ, 0x1f ;  /* 0x0000001fff0b7424 */ /* 0x000fe400078e00ff */
[----:B------:R-:W-:-:S07]  /*1d870*/  IMAD.MOV.U32 R15, RZ, RZ, -0x1 ;  /* 0xffffffffff0f7424 */ /* 0x000fce00078e00ff */
[----:B0-23--:R-:W-:Y:S05]  /*1d880*/  WARPSYNC.COLLECTIVE R15, `(.L_x_8567) ;  /* 0x000000000f087348 */ /* 0x00dfea0003c00000 */
[----:B------:R1:W4:Y:S02]  /*1d890*/  SHFL.IDX P6, R14, R13, R12, R11 ;  /* 0x0000000c0d0e7389 */ /* 0x00032400000c000b */
[----:B01234-:R-:W-:Y:S01]  /*1d8a0*/  ENDCOLLECTIVE ;  /* 0x000000000000791b */ /* 0x01ffe20003800000 */
.L_x_8567:
[----:B------:R-:W-:Y:S05]  /*1d8b0*/  BSYNC B0 ;  /* 0x0000000000007941 */ /* 0x000fea0003800000 */
.L_x_8566:
[----:B------:R-:W-:Y:S01]  /*1d8c0*/  IMAD.MOV.U32 R24, RZ, RZ, R14 ;  /* 0x000000ffff187224 */ /* 0x000fe200078e000e */
[----:B------:R-:W-:Y:S06]  /*1d8d0*/  BRA `(.L_x_8455) ;  /* 0xffffffb800a87947 */ /* 0x000fec000383ffff */
.L_x_8462:
[----:B0-----:R0:W1:Y:S02]  /*1d8e0*/  SYNCS.PHASECHK.TRANS64.TRYWAIT P0, [R5+URZ+0x38820], R0 ;  /* 0x03882000050075a7 */ /* 0x001064000800017f */
[----:B-1----:R-:W-:Y:S05]  /*1d8f0*/  @!P0 NANOSLEEP.SYNCS 0x989680 ;  /* 0x009896800000895d */ /* 0x002fea0003900000 */
[----:B------:R-:W1:Y:S02]  /*1d900*/  @!P0 SYNCS.PHASECHK.TRANS64 P0, [R5+URZ+0x38820], R0 ;  /* 0x03882000050085a7 */ /* 0x000e64000800007f */
[----:B-1----:R-:W-:Y:S05]  /*1d910*/  @!P0 BRA `(.L_x_8462) ;  /* 0xfffffffc00f08947 */ /* 0x002fea000383ffff */
[----:B------:R-:W-:Y:S05]  /*1d920*/  BRA `(.L_x_8568) ;  /* 0xffffffc400007947 */ /* 0x000fea000383ffff */
.L_x_8463:
        /* <DEDUP_REMOVED lines=11> */
.L_x_8570:
[----:B------:R-:W-:Y:S05]  /*1d9e0*/  BSYNC B0 ;  /* 0x0000000000007941 */ /* 0x000fea0003800000 */
.L_x_8569:
[----:B------:R-:W-:Y:S05]  /*1d9f0*/  BRA `(.L_x_8571) ;  /* 0xffffffc000e87947 */ /* 0x000fea000383ffff */
.L_x_8466:
[----:B------:R-:W-:Y:S01]  /*1da00*/  BSSY B1, `(.L_x_8572) ;  /* 0x0000006000017945 */ /* 0x000fe20003800000 */
[----:B------:R-:W-:-:S07]  /*1da10*/  IMAD.MOV.U32 R15, RZ, RZ, -0x1 ;  /* 0xffffffffff0f7424 */ /* 0x000fce00078e00ff */
[----:B0-234-:R-:W-:Y:S05]  /*1da20*/  WARPSYNC.COLLECTIVE R15, `(.L_x_8573) ;  /* 0x000000000f0c7348 */ /* 0x01dfea0003c00000 */
[----:B------:R-:W-:Y:S02]  /*1da30*/  ELECT P6, UR62, PT ;  /* 0x00000000003e782f */ /* 0x000fe400038c0000 */
[----:B------:R-:W-:Y:S01]  /*1da40*/  MOV R14, UR62 ;  /* 0x0000003e000e7c02 */ /* 0x000fe20008000f00 */
[----:B0-234-:R-:W-:Y:S10]  /*1da50*/  ENDCOLLECTIVE ;  /* 0x000000000000791b */ /* 0x01dff40003800000 */
.L_x_8573:
[----:B------:R-:W-:Y:S05]  /*1da60*/  BSYNC B1 ;  /* 0x0000000000017941 */ /* 0x000fea0003800000 */
.L_x_8572:
[----:B------:R-:W-:Y:S05]  /*1da70*/  BRA `(.L_x_8574) ;  /* 0xffffffc000e07947 */ /* 0x000fea000383ffff */
.L_x_8468:
[----:B0-----:R0:W1:Y:S02]  /*1da80*/  SYNCS.PHASECHK.TRANS64.TRYWAIT P1, [R3+URZ+0x38840], R2 ;  /* 0x03884002030075a7 */ /* 0x001064000802017f */
[----:B-1----:R-:W-:Y:S05]  /*1da90*/  @!P1 NANOSLEEP.SYNCS 0x989680 ;  /* 0x009896800000995d */ /* 0x002fea0003900000 */
[----:B------:R-:W1:Y:S02]  /*1daa0*/  @!P1 SYNCS.PHASECHK.TRANS64 P1, [R3+URZ+0x38840], R2 ;  /* 0x03884002030095a7 */ /* 0x000e64000802007f */
[----:B-1----:R-:W-:Y:S05]  /*1dab0*/  @!P1 BRA `(.L_x_8468) ;  /* 0xfffffffc00f09947 */ /* 0x002fea000383ffff */
[----:B------:R-:W-:Y:S05]  /*1dac0*/  BRA `(.L_x_8575) ;  /* 0xffffffc400007947 */ /* 0x000fea000383ffff */
.L_x_8470:
[----:B-1----:R1:W0:Y:S02]  /*1dad0*/  SYNCS.PHASECHK.TRANS64.TRYWAIT P1, [R5+URZ+0x38840], R0 ;  /* 0x03884000050075a7 */ /* 0x002224000802017f */
[----:B0-----:R-:W-:Y:S05]  /*1dae0*/  @!P1 NANOSLEEP.SYNCS 0x989680 ;  /* 0x009896800000995d */ /* 0x001fea0003900000 */
[----:B------:R-:W0:Y:S02]  /*1daf0*/  @!P1 SYNCS.PHASECHK.TRANS64 P1, [R5+URZ+0x38840], R0 ;  /* 0x03884000050095a7 */ /* 0x000e24000802007f */
[----:B0-----:R-:W-:Y:S05]  /*1db00*/  @!P1 BRA `(.L_x_8470) ;  /* 0xfffffffc00f09947 */ /* 0x001fea000383ffff */
[----:B------:R-:W-:Y:S05]  /*1db10*/  BRA `(.L_x_8576) ;  /* 0xffffffc4000c7947 */ /* 0x000fea000383ffff */
.L_x_8472:
[----:B------:R0:W0:Y:S02]  /*1db20*/  SYNCS.PHASECHK.TRANS64.TRYWAIT P1, [R3+URZ+0x38860], R2 ;  /* 0x03886002030075a7 */ /* 0x000024000802017f */
[----:B0-----:R-:W-:Y:S05]  /*1db30*/  @!P1 NANOSLEEP.SYNCS 0x989680 ;  /* 0x009896800000995d */ /* 0x001fea0003900000 */
[----:B------:R-:W0:Y:S02]  /*1db40*/  @!P1 SYNCS.PHASECHK.TRANS64 P1, [R3+URZ+0x38860], R2 ;  /* 0x03886002030095a7 */ /* 0x000e24000802007f */
[----:B0-----:R-:W-:Y:S05]  /*1db50*/  @!P1 BRA `(.L_x_8472) ;  /* 0xfffffffc00f09947 */ /* 0x001fea000383ffff */
[----:B------:R-:W-:Y:S05]  /*1db60*/  BRA `(.L_x_8577) ;  /* 0xffffffc400087947 */ /* 0x000fea000383ffff */
.L_x_8578:
        /* <DEDUP_REMOVED lines=9> */
.L_x_15760:


//--------------------- .text._ZN7cutlass13device_kernelIN5flash11enable_sm90INS1_16FlashAttnFwdSm90INS1_25CollectiveMainloopFwdSm90ILi2EN4cute5tupleIJNS5_1CILi1EEES8_S8_EEENS6_IJNS7_ILi64EEESA_SA_EEELi512ENS_6half_tEfNS_4arch4Sm90ELb1ELb0ELb1ELb1ELb1ELb1ELb1ELb0ELb0ELb1ELb1ELb0EEENS1_21CollectiveEpilogueFwdINS6_IJSA_NS7_ILi512EEESA_EEES9_SC_SE_Li256ELb1ELb1ELb1ELb0EEENS1_36VarlenDynamicPersistentTileSchedulerILi64ELi64ELi256ELi128ELb1ELb1ELb1ELb1ELb1ELb1EEEEEEEEEvNT_6ParamsE --------------------------
	.section	.text._ZN7cutlass13device_kernelIN5flash11enable_sm90INS1_16FlashAttnFwdSm90INS1_25CollectiveMainloopFwdSm90ILi2EN4cute5tupleIJNS5_1CILi1EEES8_S8_EEENS6_IJNS7_ILi64EEESA_SA_EEELi512ENS_6half_tEfNS_4arch4Sm90ELb1ELb0ELb1ELb1ELb1ELb1ELb1ELb0ELb0ELb1ELb1ELb0EEENS1_21CollectiveEpilogueFwdINS6_IJSA_NS7_ILi512EEESA_EEES9_SC_SE_Li256ELb1ELb1ELb1ELb0EEENS1_36VarlenDynamicPersistentTileSchedulerILi64ELi64ELi256ELi128ELb1ELb1ELb1ELb1ELb1ELb1EEEEEEEEEvNT_6ParamsE,"ax",@progbits
	.align	128
.text._ZN7cutlass13device_kernelIN5flash11enable_sm90INS1_16FlashAttnFwdSm90INS1_25CollectiveMainloopFwdSm90ILi2EN4cute5tupleIJNS5_1CILi1EEES8_S8_EEENS6_IJNS7_ILi64EEESA_SA_EEELi512ENS_6half_tEfNS_4arch4Sm90ELb1ELb0ELb1ELb1ELb1ELb1ELb1ELb0ELb0ELb1ELb1ELb0EEENS1_21CollectiveEpilogueFwdINS6_IJSA_NS7_ILi512EEESA_EEES9_SC_SE_Li256ELb1ELb1ELb1ELb0EEENS1_36VarlenDynamicPersistentTileSchedulerILi64ELi64ELi256ELi128ELb1ELb1ELb1ELb1ELb1ELb1EEEEEEEEEvNT_6ParamsE:
        .type           _ZN7cutlass13device_kernelIN5flash11enable_sm90INS1_16FlashAttnFwdSm90INS1_25CollectiveMainloopFwdSm90ILi2EN4cute5tupleIJNS5_1CILi1EEES8_S8_EEENS6_IJNS7_ILi64EEESA_SA_EEELi512ENS_6half_tEfNS_4arch4Sm90ELb1ELb0ELb1ELb1ELb1ELb1ELb1ELb0ELb0ELb1ELb1ELb0EEENS1_21CollectiveEpilogueFwdINS6_IJSA_NS7_ILi512EEESA_EEES9_SC_SE_Li256ELb1ELb1ELb1ELb0EEENS1_36VarlenDynamicPersistentTileSchedulerILi64ELi64ELi256ELi128ELb1ELb1ELb1ELb1ELb1ELb1EEEEEEEEEvNT_6ParamsE,@function
        .size           _ZN7cutlass13device_kernelIN5flash11enable_sm90INS1_16FlashAttnFwdSm90INS1_25CollectiveMainloopFwdSm90ILi2EN4cute5tupleIJNS5_1CILi1EEES8_S8_EEENS6_IJNS7_ILi64EEESA_SA_EEELi512ENS_6half_tEfNS_4arch4Sm90ELb1ELb0ELb1ELb1ELb1ELb1ELb1ELb0ELb0ELb1ELb1ELb0EEENS1_21CollectiveEpilogueFwdINS6_IJSA_NS7_ILi512EEESA_EEES9_SC_SE_Li256ELb1ELb1ELb1ELb0EEENS1_36VarlenDynamicPersistentTileSchedulerILi64ELi64ELi256ELi128ELb1ELb1ELb1ELb1ELb1ELb1EEEEEEEEEvNT_6ParamsE,(.L_x_15761 - _ZN7cutlass13device_kernelIN5flash11enable_sm90INS1_16FlashAttnFwdSm90INS1_25CollectiveMainloopFwdSm90ILi2EN4cute5tupleIJNS5_1CILi1EEES8_S8_EEENS6_IJNS7_ILi64EEESA_SA_EEELi512ENS_6half_tEfNS_4arch4Sm90ELb1ELb0ELb1ELb1ELb1ELb1ELb1ELb0ELb0ELb1ELb1ELb0EEENS1_21CollectiveEpilogueFwdINS6_IJSA_NS7_ILi512EEESA_EEES9_SC_SE_Li256ELb1ELb1ELb1ELb0EEENS1_36VarlenDynamicPersistentTileSchedulerILi64ELi64ELi256ELi128ELb1ELb1ELb1ELb1ELb1ELb1EEEEEEEEEvNT_6ParamsE)
        .other          _ZN7cutlass13device_kernelIN5flash11enable_sm90INS1_16FlashAttnFwdSm90INS1_25CollectiveMainloopFwdSm90ILi2EN4cute5tupleIJNS5_1CILi1EEES8_S8_EEENS6_IJNS7_ILi64EEESA_SA_EEELi512ENS_6half_tEfNS_4arch4Sm90ELb1ELb0ELb1ELb1ELb1ELb1ELb1ELb0ELb0ELb1ELb1ELb0EEENS1_21CollectiveEpilogueFwdINS6_IJSA_NS7_ILi512EEESA_EEES9_SC_SE_Li256ELb1ELb1ELb1ELb0EEENS1_36VarlenDynamicPersistentTileSchedulerILi64ELi64ELi256ELi128ELb1ELb1ELb1ELb1ELb1ELb1EEEEEEEEEvNT_6ParamsE,@"STO_CUDA_ENTRY STV_DEFAULT"
_ZN7cutlass13device_kernelIN5flash11enable_sm90INS1_16FlashAttnFwdSm90INS1_25CollectiveMainloopFwdSm90ILi2EN4cute5tupleIJNS5_1CILi1EEES8_S8_EEENS6_IJNS7_ILi64EEESA_SA_EEELi512ENS_6half_tEfNS_4arch4Sm90ELb1ELb0ELb1ELb1ELb1ELb1ELb1ELb0ELb0ELb1ELb1ELb0EEENS1_21CollectiveEpilogueFwdINS6_IJSA_NS7_ILi512EEESA_EEES9_SC_SE_Li256ELb1ELb1ELb1ELb0EEENS1_36VarlenDynamicPersistentTileSchedulerILi64ELi64ELi256ELi128ELb1ELb1ELb1ELb1ELb1ELb1EEEEEEEEEvNT_6ParamsE:
        /* <DEDUP_REMOVED lines=17> */
.L_x_8580:
[----:B------:R-:W-:Y:S05]  /*0110*/  BSYNC B0 ;  /* 0x0000000000007941 */ /* 0x000fea0003800000 */
.L_x_8579:
[----:B------:R-:W-:Y:S01]  /*0120*/  SHF.R.U32.HI R4, RZ, 0x7, R0 ;  /* 0x00000007ff047819 */ /* 0x000fe20000011600 */
[----:B------:R-:W-:Y:S01]  /*0130*/  VOTEU.ANY UP0, P0 ;  /* 0x00000000003f7886 */ /* 0x000fe20000000100 */
[----:B------:R-:W0:Y:S01]  /*0140*/  SHFL.IDX PT, R3, R2, RZ, 0x1f ;  /* 0x00001fff02037589 */ /* 0x000e2200000e0000 */
[----:B------:R-:W-:Y:S01]  /*0150*/  UMOV UR4, 0x80 ;  /* 0x0000008000047882 */ /* 0x000fe20000000000 */
[----:B------:R-:W-:Y:S01]  /*0160*/  UMOV UR7, 0x100 ;  /* 0x0000010000077882 */ /* 0x000fe20000000000 */
[----:B------:R-:W-:Y:S01]  /*0170*/  VOTEU.ANY UP1, P0 ;  /* 0x00000000003f7886 */ /* 0x000fe20000020100 */
[----:B------:R-:W1:Y:S01]  /*0180*/  SHFL.IDX PT, R4, R4, RZ, 0x1f ;  /* 0x00001fff04047589 */ /* 0x000e6200000e0000 */
[----:B------:R-:W2:Y:S01]  /*0190*/  @UP0 S2UR UR8, SR_CgaCtaId ;  /* 0x00000000000809c3 */ /* 0x000ea20000008800 */
[----:B------:R-:W-:Y:S01]  /*01a0*/  @UP0 UMOV UR6, 0x400 ;  /* 0x0000040000060882 */ /* 0x000fe20000000000 */
[----:B------:R-:W-:-:S04]  /*01b0*/  @UP0 UIADD3 UR4, -UR4, 0x100000, URZ ;  /* 0x0010000004040890 */ /* 0x000fc8000fffe13f */
[----:B------:R-:W-:Y:S02]  /*01c0*/  @UP0 USHF.L.U32 UR5, UR4, 0xb, URZ ;  /* 0x0000000b04050899 */ /* 0x000fe4000800063f */
[----:B------:R-:W-:Y:S01]  /*01d0*/  @UP0 USHF.L.U32 UR4, UR4, 0x1, URZ ;  /* 0x0000000104040899 */ /* 0x000fe2000800063f */
[----:B------:R-:W-:Y:S01]  /*01e0*/  VOTEU.ANY UP2, P0 ;  /* 0x00000000003f7886 */ /* 0x000fe20000040100 */
[----:B0-----:R-:W-:Y:S01]  /*01f0*/  ISETP.NE.AND P1, PT, R3, RZ, PT ;  /* 0x000000ff0300720c */ /* 0x001fe20003f25270 */
[----:B-1----:R0:W-:Y:S01]  /*0200*/  STL [R1+0x7c], R4 ;  /* 0x00007c0401007387 */ /* 0x0021e20000100800 */
[----:B--2---:R-:W-:Y:S02]  /*0210*/  @UP0 ULEA UR8, UR8, UR6, 0x18 ;  /* 0x0000000608080291 */ /* 0x004fe4000f8ec03f */
[----:B------:R-:W-:-:S04]  /*0220*/  @UP0 UIADD3 UR6, -UR7, 0x100000, URZ ;  /* 0x0010000007060890 */ /* 0x000fc8000fffe13f */
[----:B------:R-:W-:Y:S02]  /*0230*/  @UP0 USHF.L.U32 UR7, UR6, 0xb, URZ ;  /* 0x0000000b06070899 */ /* 0x000fe4000800063f */
[----:B------:R-:W-:Y:S01]  /*0240*/  @UP0 USHF.L.U32 UR6, UR6, 0x1, URZ ;  /* 0x0000000106060899 */ /* 0x000fe2000800063f */
[----:B------:R-:W-:Y:S01]  /*0250*/  VOTEU.ANY UP0, P0 ;  /* 0x00000000003f7886 */ /* 0x000fe20000000100 */
[----:B------:R-:W1:Y:S04]  /*0260*/  FENCE.VIEW.ASYNC.S ;  /* 0x00000000000073c6 */ /* 0x000e680000000000 */
[----:B-1----:R0:W1:Y:S01]  /*0270*/  @UP0 SYNCS.EXCH.64 URZ, [UR8+0x38800], UR4 ;  /* 0x03880004083f05b2 */ /* 0x0020620008000100 */
[----:B------:R0:W2:Y:S05]  /*0280*/  @UP1 SYNCS.EXCH.64 URZ, [UR8+0x38810], UR4 ;  /* 0x03881004083f15b2 */ /* 0x0000aa0008000100 */
[----:B------:R0:W3:Y:S02]  /*0290*/  @UP2 SYNCS.EXCH.64 URZ, [UR8+0x38820], UR6 ;  /* 0x03882006083f25b2 */ /* 0x0000e40008000100 */
[----:B0-----:R-:W-:Y:S05]  /*02a0*/  @P1 BRA `(.L_x_8581) ;  /* 0x0000000000381947 */ /* 0x001fea0003800000 */
        /* <DEDUP_REMOVED lines=12> */
[----:B------:R0:W0:Y:S01]  /*0370*/  SYNCS.EXCH.64 URZ, [UR6+0x38848], UR4 ;  /* 0x03884804063f75b2 */ /* 0x0000220008000100 */
[----:B------:R-:W-:Y:S01]  /*0380*/  NOP ;  /* 0x0000000000007918 */ /* 0x000fe20000000000 */
.L_x_8581:
        /* <DEDUP_REMOVED lines=22> */
.L_x_8582:
        /* <DEDUP_REMOVED lines=18> */
.L_x_8583:
        /* <DEDUP_REMOVED lines=22> */
.L_x_8584:
        /* <DEDUP_REMOVED lines=22> */
.L_x_8585:
[----:B------:R-:W-:Y:S01]  /*08d0*/  IMAD.MOV.U32 R3, RZ, RZ, 0x1 ;  /* 0x00000001ff037424 */ /* 0x000fe200078e00ff */
[----:B------:R-:W-:Y:S01]  /*08e0*/  ISETP.NE.AND P0, PT, R4, RZ, PT ;  /* 0x000000ff0400720c */ /* 0x000fe20003f05270 */
[----:B------:R-:W-:Y:S01]  /*08f0*/  NOP ;  /* 0x0000000000007918 */ /* 0x000fe20000000000 */
[----:B------:R-:W-:Y:S01]  /*0900*/  ULDC.64 UR40, c[0x0][0x208] ;  /* 0x0000820000287ab9 */ /* 0x000fe20000000a00 */
[----:B------:R-:W-:Y:S01]  /*0910*/  BSSY B9, `(.L_x_8586) ;  /* 0x0002368000097945 */ /* 0x000fe20003800000 */
[----:B------:R-:W-:-:S05]  /*0920*/  SEL R3, R3, 0x2, !P0 ;  /* 0x0000000203037807 */ /* 0x000fca0004000000 */
[----:B------:R0:W-:Y:S02]  /*0930*/  STL [R1+0x10], R3 ;  /* 0x0000100301007387 */ /* 0x0001e40000100800 */
[----:B01234-:R-:W-:Y:S06]  /*0940*/  BAR.SYNC.DEFER_BLOCKING 0x0 ;  /* 0x0000000000007b1d */ /* 0x01ffec0000010000 */
[----:B------:R-:W-:Y:S05]  /*0950*/  @!P0 BRA `(.L_x_8587) ;  /* 0x000001a400048947 */ /* 0x000fea0003800000 */
.L_x_8588:
        /* <DEDUP_REMOVED lines=19> */
[----:B------:R-:W2:Y:S01]  /*0a90*/  LDL.LU R22, [R1+0x10] ;  /* 0x0000100001167983 */ /* 0x000ea20000300800 */
[----:B------:R-:W-:Y:S02]  /*0aa0*/  VIADD R0, R0, 0xffffff80 ;  /* 0xffffff8000007836 */ /* 0x000fe40000000000 */
[----:B------:R-:W-:Y:S02]  /*0ab0*/  IMAD.MOV.U32 R229, RZ, RZ, 0x20 ;  /* 0x00000020ffe57424 */ /* 0x000fe400078e00ff */
[----:B------:R-:W-:Y:S01]  /*0ac0*/  IMAD.MOV.U32 R185, RZ, RZ, RZ ;  /* 0x000000ffffb97224 */ /* 0x000fe200078e00ff */
[----:B------:R-:W-:Y:S01]  /*0ad0*/  SHF.R.S32.HI R3, RZ, 0x1f, R0 ;  /* 0x0000001fff037819 */ /* 0x000fe20000011400 */
[----:B------:R-:W-:-:S03]  /*0ae0*/  IMAD.MOV.U32 R191, RZ, RZ, RZ ;  /* 0x000000ffffbf7224 */ /* 0x000fc600078e00ff */
[CC--:B------:R-:W-:Y:S02]  /*0af0*/  LEA.HI R4, R3.reuse, R0.reuse, RZ, 0x4 ;  /* 0x0000000003047211 */ /* 0x0c0fe400078f20ff */
[CC--:B------:R-:W-:Y:S02]  /*0b00*/  LEA.HI R5, R3.reuse, R0.reuse, RZ, 0x5 ;  /* 0x0000000003057211 */ /* 0x0c0fe400078f28ff */
[CC--:B------:R-:W-:Y:S02]  /*0b10*/  LEA.HI R2, R3.reuse, R0.reuse, RZ, 0x7 ;  /* 0x0000000003027211 */ /* 0x0c0fe400078f38ff */
        /* <DEDUP_REMOVED lines=9> */
[----:B------:R-:W-:Y:S01]  /*0bb0*/  IMAD.IADD R3, R0, 0x1, -R3 ;  /* 0x0000000100037824 */ /* 0x000fe200078e0a03 */
[----:B------:R-:W-:Y:S01]  /*0bc0*/  LEA.HI R4, R4, R7, RZ, 0x1 ;  /* 0x0000000704047211 */ /* 0x000fe200078f08ff */
[----:B------:R-:W-:Y:S01]  /*0bd0*/  IMAD.SHL.U32 R195, R21, 0x8, RZ ;  /* 0x0000000815c37824 */ /* 0x000fe200078e00ff */
[----:B------:R-:W-:Y:S01]  /*0be0*/  SHF.R.S32.HI R192, RZ, 0x2, R11 ;  /* 0x00000002ffc07819 */ /* 0x000fe2000001140b */
[----:B------:R-:W-:Y:S01]  /*0bf0*/  IMAD.IADD R19, R0, 0x1, -R19 ;  /* 0x0000000100137824 */ /* 0x000fe200078e0a13 */
[----:B------:R-:W-:Y:S01]  /*0c00*/  SHF.R.S32.HI R8, RZ, 0x1f, R3 ;  /* 0x0000001fff087819 */ /* 0x000fe20000011403 */
[----:B------:R-:W-:Y:S01]  /*0c10*/  VIADD R36, R195, 0x40 ;  /* 0x00000040c3247836 */ /* 0x000fe20000000000 */
[----:B------:R-:W-:Y:S01]  /*0c20*/  SHF.R.S32.HI R0, RZ, 0x1f, R9 ;  /* 0x0000001fff007819 */ /* 0x000fe20000011409 */
[----:B------:R-:W-:Y:S01]  /*0c30*/  VIADD R25, R192, 0x20 ;  /* 0x00000020c0197836 */ /* 0x000fe20000000000 */
[----:B------:R-:W-:Y:S01]  /*0c40*/  LEA.HI R10, R8, R3, RZ, 0x3 ;  /* 0x00000003080a7211 */ /* 0x000fe200078f18ff */
[C---:B------:R-:W-:Y:S01]  /*0c50*/  IMAD.SHL.U32 R18, R19.reuse, 0x8, RZ ;  /* 0x0000000813127824 */ /* 0x040fe200078e00ff */
[--C-:B------:R-:W-:Y:S01]  /*0c60*/  SHF.R.S32.HI R24, RZ, 0x5, R5.reuse ;  /* 0x00000005ff187819 */ /* 0x100fe20000011405 */
[----:B------:R-:W-:Y:S01]  /*0c70*/  IMAD.SHL.U32 R188, R19, 0x4, RZ ;  /* 0x0000000413bc7824 */ /* 0x000fe200078e00ff */
[----:B------:R-:W-:Y:S01]  /*0c80*/  LOP3.LUT R4, R4, 0x1ffffffe, RZ, 0xc0, !PT ;  /* 0x1ffffffe04047812 */ /* 0x000fe200078ec0ff */
[C---:B------:R-:W-:Y:S01]  /*0c90*/  VIADD R226, R18.reuse, 0x40 ;  /* 0x0000004012e27836 */ /* 0x040fe20000000000 */
[----:B------:R-:W-:Y:S01]  /*0ca0*/  SHF.R.S32.HI R5, RZ, 0x1f, R5 ;  /* 0x0000001fff057819 */ /* 0x000fe20000011405 */
[----:B------:R-:W-:Y:S01]  /*0cb0*/  VIADD R225, R18, 0x60 ;  /* 0x0000006012e17836 */ /* 0x000fe20000000000 */
[-C--:B------:R-:W-:Y:S01]  /*0cc0*/  LEA.HI R6, R0, R9.reuse, RZ, 0x2 ;  /* 0x0000000900067211 */ /* 0x080fe200078f10ff */
[----:B------:R-:W-:Y:S01]  /*0cd0*/  IMAD.IADD R4, R7, 0x1, -R4 ;  /* 0x0000000107047824 */ /* 0x000fe200078e0a04 */
[----:B------:R-:W-:Y:S01]  /*0ce0*/  SHF.R.S32.HI R20, RZ, 0x7, R2 ;  /* 0x00000007ff147819 */ /* 0x000fe20000011402 */
[----:B------:R-:W-:Y:S01]  /*0cf0*/  VIADD R35, R195, 0x80 ;  /* 0x00000080c3237836 */ /* 0x000fe20000000000 */
[----:B------:R-:W-:Y:S01]  /*0d00*/  LOP3.LUT R12, R10, 0xfffffff8, RZ, 0xc0, !PT ;  /* 0xfffffff80a0c7812 */ /* 0x000fe200078ec0ff */
[----:B------:R-:W-:Y:S01]  /*0d10*/  IMAD.SHL.U32 R4, R4, 0x8, RZ ;  /* 0x0000000804047824 */ /* 0x000fe200078e00ff */
[----:B------:R-:W-:Y:S01]  /*0d20*/  LEA.HI R5, R5, R24, RZ, 0x2 ;  /* 0x0000001805057211 */ /* 0x000fe200078f10ff */
[----:B------:R-:W-:Y:S01]  /*0d30*/  IMAD R16, R20, 0x100, R3 ;  /* 0x0000010014107824 */ /* 0x000fe200078e0203 */
[----:B------:R-:W-:Y:S01]  /*0d40*/  SHF.R.S32.HI R7, RZ, 0x2, R6 ;  /* 0x00000002ff077819 */ /* 0x000fe20000011406 */
[----:B------:R-:W-:Y:S01]  /*0d50*/  IMAD.IADD R12, R3, 0x1, -R12 ;  /* 0x00000001030c7824 */ /* 0x000fe200078e0a0c */
[----:B------:R-:W-:Y:S01]  /*0d60*/  SHF.R.S32.HI R8, RZ, 0x1f, R6 ;  /* 0x0000001fff087819 */ /* 0x000fe20000011406 */
[----:B------:R-:W-:Y:S01]  /*0d70*/  IMAD.SHL.U32 R10, R10, 0x40, RZ ;  /* 0x000000400a0a7824 */ /* 0x000fe200078e00ff */
[----:B------:R-:W-:Y:S01]  /*0d80*/  LOP3.LUT R6, R6, 0x7ffffffc, RZ, 0xc0, !PT ;  /* 0x7ffffffc06067812 */ /* 0x000fe200078ec0ff */
[----:B------:R-:W-:Y:S01]  /*0d90*/  VIADD R209, R188, 0x10 ;  /* 0x00000010bcd17836 */ /* 0x000fe20000000000 */
[----:B------:R-:W-:Y:S01]  /*0da0*/  LOP3.LUT R5, R5, 0x3ffffc, RZ, 0xc0, !PT ;  /* 0x003ffffc05057812 */ /* 0x000fe200078ec0ff */
[C---:B------:R-:W-:Y:S01]  /*0db0*/  VIADD R224, R18.reuse, 0x80 ;  /* 0x0000008012e07836 */ /* 0x040fe20000000000 */
[----:B------:R-:W-:Y:S01]  /*0dc0*/  SHF.R.S32.HI R3, RZ, 0x1f, R25 ;  /* 0x0000001fff037819 */ /* 0x000fe20000011419 */
[----:B------:R-:W-:Y:S01]  /*0dd0*/  VIADD R29, R18, 0x1c0 ;  /* 0x000001c0121d7836 */ /* 0x000fe20000000000 */
[----:B------:R-:W-:Y:S01]  /*0de0*/  LEA.HI R0, R0, R9, RZ, 0x5 ;  /* 0x0000000900007211 */ /* 0x000fe200078f28ff */
[----:B------:R-:W-:Y:S01]  /*0df0*/  IMAD.IADD R9, R9, 0x1, -R6 ;  /* 0x0000000109097824 */ /* 0x000fe200078e0a06 */
[----:B------:R-:W-:Y:S01]  /*0e00*/  LEA.HI R8, R8, R7, RZ, 0x3 ;  /* 0x0000000708087211 */ /* 0x000fe200078f18ff */
[----:B------:R-:W-:Y:S01]  /*0e10*/  IMAD.IADD R5, R24, 0x1, -R5 ;  /* 0x0000000118057824 */ /* 0x000fe200078e0a05 */
[----:B------:R-:W-:Y:S01]  /*0e20*/  LEA.HI R6, R3, R25, RZ, 0x3 ;  /* 0x0000001903067211 */ /* 0x000fe200078f18ff */
[----:B------:R-:W-:Y:S01]  /*0e30*/  IMAD.SHL.U32 R3, R12, 0x40, RZ ;  /* 0x000000400c037824 */ /* 0x000fe200078e00ff */
[----:B------:R-:W-:Y:S01]  /*0e40*/  LOP3.LUT R8, R8, 0xfffffff8, RZ, 0xc0, !PT ;  /* 0xfffffff808087812 */ /* 0x000fe200078ec0ff */
[----:B------:R-:W-:Y:S01]  /*0e50*/  IMAD R23, R5, 0x10, R16 ;  /* 0x0000001005177824 */ /* 0x000fe200078e0210 */
[----:B------:R-:W-:Y:S01]  /*0e60*/  LEA.HI R2, R2, R20, RZ, 0x1 ;  /* 0x0000001402027211 */ /* 0x000fe200078f08ff */
[----:B------:R-:W-:Y:S01]  /*0e70*/  IMAD.SHL.U32 R5, R25, 0x40, RZ ;  /* 0x0000004019057824 */ /* 0x000fe200078e00ff */
[----:B------:R-:W-:Y:S01]  /*0e80*/  LOP3.LUT R3, R3, 0x1c0, RZ, 0xc0, !PT ;  /* 0x000001c003037812 */ /* 0x000fe200078ec0ff */
[----:B------:R-:W-:Y:S01]  /*0e90*/  IMAD.IADD R193, R7, 0x1, -R8 ;  /* 0x0000000107c17824 */ /* 0x000fe200078e0a08 */
[----:B------:R-:W-:Y:S01]  /*0ea0*/  LOP3.LUT R10, R10, 0x7ffffe00, RZ, 0xc0, !PT ;  /* 0x7ffffe000a0a7812 */ /* 0x000fe200078ec0ff */
[--C-:B------:R-:W-:Y:S01]  /*0eb0*/  IMAD.U32 R8, R23, 0x40, R4.reuse ;  /* 0x0000004017087824 */ /* 0x100fe200078e0004 */
[----:B------:R-:W-:Y:S01]  /*0ec0*/  LOP3.LUT R4, R3, 0x8, R4, 0xf8, !PT ;  /* 0x0000000803047812 */ /* 0x000fe200078ef804 */
[----:B------:R-:W-:Y:S01]  /*0ed0*/  IMAD.SHL.U32 R6, R6, 0x40, RZ ;  /* 0x0000004006067824 */ /* 0x000fe200078e00ff */
[----:B------:R-:W-:Y:S01]  /*0ee0*/  SHF.R.U32.HI R3, RZ, 0x3, R3 ;  /* 0x00000003ff037819 */ /* 0x000fe20000011603 */
[----:B------:R-:W-:Y:S01]  /*0ef0*/  IMAD R10, R24, 0x400, R10 ;  /* 0x00000400180a7824 */ /* 0x000fe200078e020a */
[----:B------:R-:W-:Y:S01]  /*0f00*/  SHF.R.S32.HI R11, RZ, 0x1f, R11 ;  /* 0x0000001fff0b7819 */ /* 0x000fe2000001140b */
[----:B------:R-:W-:Y:S01]  /*0f10*/  STL [R1+0x14], R24 ;  /* 0x0000141801007387 */ /* 0x000fe20000100800 */
[----:B------:R-:W-:Y:S01]  /*0f20*/  LOP3.LUT R2, R2, 0xfffffe, RZ, 0xc0, !PT ;  /* 0x00fffffe02027812 */ /* 0x000fe200078ec0ff */
[----:B------:R-:W-:Y:S01]  /*0f30*/  VIADD R223, R18, 0xa0 ;  /* 0x000000a012df7836 */ /* 0x000fe20000000000 */
[----:B------:R-:W-:Y:S01]  /*0f40*/  LOP3.LUT R3, R4, R3, RZ, 0x3c, !PT ;  /* 0x0000000304037212 */ /* 0x000fe200078e3cff */
[----:B------:R-:W-:Y:S01]  /*0f50*/  VIADD R27, R18, 0x1e0 ;  /* 0x000001e0121b7836 */ /* 0x000fe20000000000 */
[----:B------:R-:W-:Y:S01]  /*0f60*/  LEA.HI R11, R11, R192, RZ, 0x3 ;  /* 0x000000c00b0b7211 */ /* 0x000fe200078f18ff */
[----:B------:R-:W-:Y:S01]  /*0f70*/  IMAD.IADD R2, R20, 0x1, -R2 ;  /* 0x0000000114027824 */ /* 0x000fe200078e0a02 */
[----:B------:R-:W-:Y:S01]  /*0f80*/  LOP3.LUT R5, R5, 0x1c0, RZ, 0xc0, !PT ;  /* 0x000001c005057812 */ /* 0x000fe200078ec0ff */
[----:B------:R-:W-:Y:S01]  /*0f90*/  IMAD.IADD R10, R10, 0x1, R3 ;  /* 0x000000010a0a7824 */ /* 0x000fe200078e0203 */
[----:B------:R-:W-:Y:S01]  /*0fa0*/  LOP3.LUT R11, R11, 0xfffffff8, RZ, 0xc0, !PT ;  /* 0xfffffff80b0b7812 */ /* 0x000fe200078ec0ff */
[----:B------:R-:W-:Y:S01]  /*0fb0*/  IMAD.SHL.U32 R28, R2, 0x100, RZ ;  /* 0x00000100021c7824 */ /* 0x000fe200078e00ff */
[----:B------:R-:W-:Y:S01]  /*0fc0*/  SHF.R.S32.HI R3, RZ, 0x1f, R226 ;  /* 0x0000001fff037819 */ /* 0x000fe200000114e2 */
[----:B------:R-:W-:Y:S01]  /*0fd0*/  STL [R1+0x70], R20 ;  /* 0x0000701401007387 */ /* 0x000fe20000100800 */
[----:B------:R-:W-:Y:S01]  /*0fe0*/  SHF.R.S32.HI R37, RZ, 0x1f, R36 ;  /* 0x0000001fff257819 */ /* 0x000fe20000011424 */
[----:B------:R-:W-:Y:S01]  /*0ff0*/  VIADD R221, R18, 0xc0 ;  /* 0x000000c012dd7836 */ /* 0x000fe20000000000 */
[----:B------:R-:W-:Y:S01]  /*1000*/  SHF.R.S32.HI R2, RZ, 0x1f, R225 ;  /* 0x0000001fff027819 */ /* 0x000fe200000114e1 */
[----:B------:R0:W-:Y:S01]  /*1010*/  STL [R1+0x84], R8 ;  /* 0x0000840801007387 */ /* 0x0001e20000100800 */
[----:B------:R-:W-:Y:S01]  /*1020*/  SHF.R.S32.HI R36, RZ, 0x1f, R35 ;  /* 0x0000001fff247819 */ /* 0x000fe20000011423 */
[----:B------:R-:W-:Y:S01]  /*1030*/  IMAD.IADD R194, R192, 0x1, -R11 ;  /* 0x00000001c0c27824 */ /* 0x000fe200078e0a0b */
[----:B------:R-:W-:Y:S01]  /*1040*/  SHF.R.S32.HI R35, RZ, 0x1f, R209 ;  /* 0x0000001fff237819 */ /* 0x000fe200000114d1 */
[----:B------:R-:W-:Y:S01]  /*1050*/  STL [R1+0x68], RZ ;  /* 0x000068ff01007387 */ /* 0x000fe20000100800 */
[----:B------:R-:W-:Y:S01]  /*1060*/  SHF.R.U32.HI R7, RZ, 0x3, R5 ;  /* 0x00000003ff077819 */ /* 0x000fe20000011605 */
[----:B------:R-:W-:Y:S01]  /*1070*/  VIADD R220, R18, 0xe0 ;  /* 0x000000e012dc7836 */ /* 0x000fe20000000000 */
[----:B------:R-:W-:Y:S01]  /*1080*/  SHF.L.U64.HI R3, R226, 0x1, R3 ;  /* 0x00000001e2037819 */ /* 0x000fe20000010203 */
[----:B------:R-:W-:Y:S01]  /*1090*/  STL [R1+0x8], R29 ;  /* 0x0000081d01007387 */ /* 0x000fe20000100800 */
[----:B------:R-:W-:Y:S01]  /*10a0*/  LOP3.LUT R5, R5, 0x38, R18, 0xf8, !PT ;  /* 0x0000003805057812 */ /* 0x000fe200078ef812 */
[----:B------:R-:W-:Y:S01]  /*10b0*/  VIADD R219, R18, 0x100 ;  /* 0x0000010012db7836 */ /* 0x000fe20000000000 */
[----:B------:R-:W-:Y:S01]  /*10c0*/  LOP3.LUT R6, R6, 0xfffffe00, RZ, 0xc0, !PT ;  /* 0xfffffe0006067812 */ /* 0x000fe200078ec0ff */
[----:B------:R-:W-:Y:S01]  /*10d0*/  STL [R1+0x4], R27 ;  /* 0x0000041b01007387 */ /* 0x000fe20000100800 */
[----:B------:R-:W-:Y:S01]  /*10e0*/  SHF.R.S32.HI R11, RZ, 0x1f, R224 ;  /* 0x0000001fff0b7819 */ /* 0x000fe200000114e0 */
[C---:B------:R-:W-:Y:S01]  /*10f0*/  VIADD R218, R18.reuse, 0x120 ;  /* 0x0000012012da7836 */ /* 0x040fe20000000000 */
[----:B0-----:R-:W-:Y:S01]  /*1100*/  SHF.R.S32.HI R8, RZ, 0x1f, R223 ;  /* 0x0000001fff087819 */ /* 0x001fe200000114df */
[----:B------:R-:W-:Y:S01]  /*1110*/  STL [R1+0x80], R28 ;  /* 0x0000801c01007387 */ /* 0x000fe20000100800 */
[----:B------:R-:W-:Y:S01]  /*1120*/  SHF.L.U64.HI R2, R225, 0x1, R2 ;  /* 0x00000001e1027819 */ /* 0x000fe20000010202 */
[----:B------:R-:W-:Y:S01]  /*1130*/  VIADD R217, R18, 0x140 ;  /* 0x0000014012d97836 */ /* 0x000fe20000000000 */
[----:B------:R-:W-:Y:S01]  /*1140*/  R2P PR, R12, 0x6 ;  /* 0x000000060c007804 */ /* 0x000fe20000000000 */
[----:B------:R-:W-:Y:S01]  /*1150*/  STL [R1+0x74], R35 ;  /* 0x0000742301007387 */ /* 0x000fe20000100800 */
[----:B------:R-:W-:Y:S01]  /*1160*/  SHF.R.S32.HI R12, RZ, 0x1f, R221 ;  /* 0x0000001fff0c7819 */ /* 0x000fe200000114dd */
[----:B------:R-:W-:Y:S01]  /*1170*/  VIADD R216, R18, 0x160 ;  /* 0x0000016012d87836 */ /* 0x000fe20000000000 */
[----:B------:R-:W-:Y:S01]  /*1180*/  LOP3.LUT R4, R6, R5, R7, 0xf6, !PT ;  /* 0x0000000506047212 */ /* 0x000fe200078ef607 */
[----:B------:R0:W-:Y:S01]  /*1190*/  STL [R1+0x1c], R3 ;  /* 0x00001c0301007387 */ /* 0x0001e20000100800 */
[----:B------:R-:W-:Y:S01]  /*11a0*/  SHF.L.U64.HI R11, R224, 0x1, R11 ;  /* 0x00000001e00b7819 */ /* 0x000fe2000001020b */
[----:B------:R-:W-:Y:S01]  /*11b0*/  IMAD.MOV.U32 R5, RZ, RZ, R13 ;  /* 0x000000ffff057224 */ /* 0x000fe200078e000d */
[----:B------:R-:W-:Y:S01]  /*11c0*/  SHF.R.S32.HI R13, RZ, 0x1f, R220 ;  /* 0x0000001fff0d7819 */ /* 0x000fe200000114dc */
[----:B------:R-:W-:Y:S01]  /*11d0*/  IMAD.MOV.U32 R6, RZ, RZ, R14 ;  /* 0x000000ffff067224 */ /* 0x000fe200078e000e */
[----:B------:R1:W-:Y:S01]  /*11e0*/  STL [R1+0x20], R2 ;  /* 0x0000200201007387 */ /* 0x0003e20000100800 */
[----:B------:R-:W-:Y:S01]  /*11f0*/  SHF.R.S32.HI R14, RZ, 0x1f, R219 ;  /* 0x0000001fff0e7819 */ /* 0x000fe200000114db */
[----:B------:R-:W-:Y:S01]  /*1200*/  IMAD.MOV.U32 R7, RZ, RZ, R15 ;  /* 0x000000ffff077224 */ /* 0x000fe200078e000f */
[----:B------:R-:W-:Y:S01]  /*1210*/  SHF.R.S32.HI R15, RZ, 0x1f, R218 ;  /* 0x0000001fff0f7819 */ /* 0x000fe200000114da */
[----:B------:R-:W-:Y:S01]  /*1220*/  STL [R1+0x24], R11 ;  /* 0x0000240b01007387 */ /* 0x000fe20000100800 */
[----:B0-----:R-:W-:Y:S01]  /*1230*/  SHF.L.U64.HI R3, R223, 0x1, R8 ;  /* 0x00000001df037819 */ /* 0x001fe20000010208 */
[----:B------:R-:W-:Y:S01]  /*1240*/  VIADD R215, R18, 0x180 ;  /* 0x0000018012d77836 */ /* 0x000fe20000000000 */
[----:B------:R-:W-:Y:S01]  /*1250*/  SHF.L.U64.HI R8, R220, 0x1, R13 ;  /* 0x00000001dc087819 */ /* 0x000fe2000001020d */
[----:B------:R-:W-:Y:S01]  /*1260*/  VIADD R214, R18, 0x1a0 ;  /* 0x000001a012d67836 */ /* 0x000fe20000000000 */
[----:B------:R-:W-:Y:S01]  /*1270*/  SHF.R.S32.HI R0, RZ, 0x5, R0 ;  /* 0x00000005ff007819 */ /* 0x000fe20000011400 */
[----:B------:R0:W-:Y:S01]  /*1280*/  STL [R1+0x28], R3 ;  /* 0x0000280301007387 */ /* 0x0001e20000100800 */
[----:B-1----:R-:W-:Y:S01]  /*1290*/  SHF.L.U64.HI R2, R221, 0x1, R12 ;  /* 0x00000001dd027819 */ /* 0x002fe2000001020c */
[----:B------:R-:W-:Y:S01]  /*12a0*/  VIADD R32, R195, 0x140 ;  /* 0x00000140c3207836 */ /* 0x000fe20000000000 */
[----:B------:R-:W-:Y:S01]  /*12b0*/  SHF.R.S32.HI R16, RZ, 0x1f, R217 ;  /* 0x0000001fff107819 */ /* 0x000fe200000114d9 */
[----:B------:R-:W-:Y:S01]  /*12c0*/  IMAD R193, R0, 0x10, R193 ;  /* 0x0000001000c17824 */ /* 0x000fe200078e02c1 */
[----:B------:R-:W-:Y:S01]  /*12d0*/  SHF.R.S32.HI R21, RZ, 0x1f, R216 ;  /* 0x0000001fff157819 */ /* 0x000fe200000114d8 */
[----:B------:R1:W-:Y:S01]  /*12e0*/  STL [R1+0x2c], R2 ;  /* 0x00002c0201007387 */ /* 0x0003e20000100800 */
[----:B------:R-:W-:Y:S01]  /*12f0*/  SHF.R.S32.HI R20, RZ, 0x1f, R215 ;  /* 0x0000001fff147819 */ /* 0x000fe200000114d7 */
[----:B------:R-:W-:Y:S01]  /*1300*/  IMAD R227, R10, 0x2, R17 ;  /* 0x000000020ae37824 */ /* 0x000fe200078e0211 */
[----:B------:R-:W-:Y:S01]  /*1310*/  LEA.HI R0, R19, R19, RZ, 0x1 ;  /* 0x0000001313007211 */ /* 0x000fe200078f08ff */
[----:B------:R3:W-:Y:S01]  /*1320*/  STL [R1+0x30], R8 ;  /* 0x0000300801007387 */ /* 0x0007e20000100800 */
[----:B0-----:R-:W-:Y:S01]  /*1330*/  SHF.L.U64.HI R3, R219, 0x1, R14 ;  /* 0x00000001db037819 */ /* 0x001fe2000001020e */
[----:B------:R-:W-:Y:S01]  /*1340*/  VIADD R228, R227, 0x36440 ;  /* 0x00036440e3e47836 */ /* 0x000fe20000000000 */
[----:B------:R-:W-:Y:S01]  /*1350*/  SHF.R.S32.HI R25, RZ, 0x1f, R214 ;  /* 0x0000001fff197819 */ /* 0x000fe200000114d6 */
[C---:B------:R-:W-:Y:S01]  /*1360*/  VIADD R34, R195.reuse, 0xc0 ;  /* 0x000000c0c3227836 */ /* 0x040fe20000000000 */
[----:B------:R-:W-:Y:S01]  /*1370*/  SHF.R.S32.HI R24, RZ, 0x1f, R29 ;  /* 0x0000001fff187819 */ /* 0x000fe2000001141d */
[----:B------:R0:W-:Y:S01]  /*1380*/  STL [R1+0x34], R3 ;  /* 0x0000340301007387 */ /* 0x0001e20000100800 */
[----:B-1----:R-:W-:Y:S01]  /*1390*/  SHF.L.U64.HI R2, R218, 0x1, R15 ;  /* 0x00000001da027819 */ /* 0x002fe2000001020f */
[C---:B------:R-:W-:Y:S01]  /*13a0*/  VIADD R33, R195.reuse, 0x100 ;  /* 0x00000100c3217836 */ /* 0x040fe20000000000 */
[----:B------:R-:W-:Y:S01]  /*13b0*/  LOP3.LUT R0, R0, 0x1ffffffe, RZ, 0xc0, !PT ;  /* 0x1ffffffe00007812 */ /* 0x000fe200078ec0ff */
[----:B------:R-:W-:Y:S01]  /*13c0*/  VIADD R31, R195, 0x180 ;  /* 0x00000180c31f7836 */ /* 0x000fe20000000000 */
[----:B---3--:R-:W-:Y:S01]  /*13d0*/  SHF.L.U64.HI R8, R217, 0x1, R16 ;  /* 0x00000001d9087819 */ /* 0x008fe20000010210 */
[----:B------:R1:W-:Y:S01]  /*13e0*/  STL [R1+0x38], R2 ;  /* 0x0000380201007387 */ /* 0x0003e20000100800 */
[----:B------:R-:W-:Y:S01]  /*13f0*/  SHF.R.S32.HI R26, RZ, 0x1f, R27 ;  /* 0x0000001fff1a7819 */ /* 0x000fe2000001141b */
[----:B------:R-:W-:Y:S01]  /*1400*/  IMAD.IADD R0, R19, 0x1, -R0 ;  /* 0x0000000113007824 */ /* 0x000fe200078e0a00 */
[----:B------:R-:W-:Y:S01]  /*1410*/  SHF.R.S32.HI R32, RZ, 0x1f, R32 ;  /* 0x0000001fff207819 */ /* 0x000fe20000011420 */
[----:B------:R3:W-:Y:S01]  /*1420*/  STL [R1+0x3c], R8 ;  /* 0x00003c0801007387 */ /* 0x0007e20000100800 */
[----:B0-----:R-:W-:Y:S01]  /*1430*/  SHF.L.U64.HI R3, R216, 0x1, R21 ;  /* 0x00000001d8037819 */ /* 0x001fe20000010215 */
[----:B------:R-:W-:Y:S01]  /*1440*/  IMAD R0, R0, 0x8, R193 ;  /* 0x0000000800007824 */ /* 0x000fe200078e02c1 */
[----:B------:R-:W-:Y:S01]  /*1450*/  SEL R229, R229, 0xffffffe0, !P1 ;  /* 0xffffffe0e5e57807 */ /* 0x000fe20004800000 */
[----:B------:R-:W-:Y:S01]  /*1460*/  VIADD R30, R195, 0x1c0 ;  /* 0x000001c0c31e7836 */ /* 0x000fe20000000000 */
[----:B------:R-:W-:Y:S01]  /*1470*/  SHF.R.S32.HI R34, RZ, 0x1f, R34 ;  /* 0x0000001fff227819 */ /* 0x000fe20000011422 */
[----:B-1----:R-:W-:Y:S01]  /*1480*/  IMAD.SHL.U32 R2, R9, 0x2, RZ ;  /* 0x0000000209027824 */ /* 0x002fe200078e00ff */
[----:B------:R-:W-:Y:S01]  /*1490*/  SHF.L.U64.HI R9, R215, 0x1, R20 ;  /* 0x00000001d7097819 */ /* 0x000fe20000010214 */
[----:B------:R0:W-:Y:S01]  /*14a0*/  STL [R1+0x40], R3 ;  /* 0x0000400301007387 */ /* 0x0001e20000100800 */
[----:B------:R-:W-:Y:S01]  /*14b0*/  SHF.R.S32.HI R33, RZ, 0x1f, R33 ;  /* 0x0000001fff217819 */ /* 0x000fe20000011421 */
[----:B------:R-:W-:Y:S01]  /*14c0*/  IMAD.IADD R211, R2, 0x1, R28 ;  /* 0x0000000102d37824 */ /* 0x000fe200078e021c */
[----:B---3--:R-:W-:Y:S01]  /*14d0*/  SHF.L.U64.HI R8, R214, 0x1, R25 ;  /* 0x00000001d6087819 */ /* 0x008fe20000010219 */
[----:B------:R-:W-:Y:S01]  /*14e0*/  STL [R1+0x44], R9 ;  /* 0x0000440901007387 */ /* 0x000fe20000100800 */
[----:B------:R-:W-:Y:S01]  /*14f0*/  SHF.R.S32.HI R31, RZ, 0x1f, R31 ;  /* 0x0000001fff1f7819 */ /* 0x000fe2000001141f */
[C---:B------:R-:W-:Y:S01]  /*1500*/  VIADD R40, R211.reuse, 0x10 ;  /* 0x00000010d3287836 */ /* 0x040fe20000000000 */
[----:B------:R-:W-:Y:S01]  /*1510*/  SHF.R.S32.HI R30, RZ, 0x1f, R30 ;  /* 0x0000001fff1e7819 */ /* 0x000fe2000001141e */
[----:B------:R1:W-:Y:S01]  /*1520*/  STL [R1+0x10], R2 ;  /* 0x0000100201007387 */ /* 0x0003e20000100800 */
[----:B------:R-:W-:Y:S01]  /*1530*/  VIADD R38, R211, 0x20 ;  /* 0x00000020d3267836 */ /* 0x000fe20000000000 */
[----:B0-----:R-:W-:Y:S01]  /*1540*/  SHF.L.U64.HI R3, R29, 0x1, R24 ;  /* 0x000000011d037819 */ /* 0x001fe20000010218 */
[C---:B------:R-:W-:Y:S01]  /*1550*/  VIADD R35, R211.reuse, 0x38 ;  /* 0x00000038d3237836 */ /* 0x040fe20000000000 */
[----:B------:R-:W-:Y:S01]  /*1560*/  STL [R1+0x48], R8 ;  /* 0x0000480801007387 */ /* 0x000fe20000100800 */
[C---:B------:R-:W-:Y:S01]  /*1570*/  VIADD R32, R211.reuse, 0x50 ;  /* 0x00000050d3207836 */ /* 0x040fe20000000000 */
[----:B------:R-:W-:Y:S01]  /*1580*/  SHF.R.S32.HI R19, RZ, 0x1f, R18 ;  /* 0x0000001fff137819 */ /* 0x000fe20000011412 */
[C---:B------:R-:W-:Y:S01]  /*1590*/  VIADD R29, R211.reuse, 0x68 ;  /* 0x00000068d31d7836 */ /* 0x040fe20000000000 */
[----:B------:R0:W-:Y:S01]  /*15a0*/  STL [R1+0x4c], R3 ;  /* 0x00004c0301007387 */ /* 0x0001e20000100800 */
[----:B------:R-:W-:Y:S01]  /*15b0*/  VIADD R21, R211, 0x98 ;  /* 0x00000098d3157836 */ /* 0x000fe20000000000 */
[----:B-1----:R-:W-:Y:S01]  /*15c0*/  SHF.L.U64.HI R2, R27, 0x1, R26 ;  /* 0x000000011b027819 */ /* 0x002fe2000001021a */
[----:B------:R-:W-:-:S02]  /*15d0*/  VIADD R26, R211, 0x80 ;  /* 0x00000080d31a7836 */ /* 0x000fc40000000000 */
[C---:B------:R-:W-:Y:S02]  /*15e0*/  VIADD R15, R211.reuse, 0xb0 ;  /* 0x000000b0d30f7836 */ /* 0x040fe40000000000 */
[----:B------:R1:W-:Y:S01]  /*15f0*/  STL [R1+0x50], R2 ;  /* 0x0000500201007387 */ /* 0x0003e20000100800 */
[C---:B------:R-:W-:Y:S02]  /*1600*/  VIADD R13, R211.reuse, 0xc0 ;  /* 0x000000c0d30d7836 */ /* 0x040fe40000000000 */
[----:B0-----:R-:W-:Y:S02]  /*1610*/  IMAD R3, R4, 0x2, R17 ;  /* 0x0000000204037824 */ /* 0x001fe400078e0211 */
[----:B------:R-:W-:Y:S02]  /*1620*/  VIADD R184, R18, 0x20 ;  /* 0x0000002012b87836 */ /* 0x000fe40000000000 */
[C---:B------:R-:W-:Y:S01]  /*1630*/  VIADD R41, R211.reuse, 0x8 ;  /* 0x00000008d3297836 */ /* 0x040fe20000000000 */
[----:B------:R-:W-:Y:S01]  /*1640*/  STL [R1+0x78], R3 ;  /* 0x0000780301007387 */ /* 0x000fe20000100800 */
[C---:B------:R-:W-:Y:S01]  /*1650*/  VIADD R39, R211.reuse, 0x18 ;  /* 0x00000018d3277836 */ /* 0x040fe20000000000 */
[----:B-1----:R-:W-:Y:S01]  /*1660*/  SHF.R.S32.HI R2, RZ, 0x1f, R211 ;  /* 0x0000001fff027819 */ /* 0x002fe200000114d3 */
        /* <DEDUP_REMOVED lines=32> */
[C---:B------:R-:W-:Y:S01]  /*1870*/  @P2 VIADD R228, R0.reuse, 0xffffffc0 ;  /* 0xffffffc000e42836 */ /* 0x040fe20000000000 */
[----:B------:R-:W-:Y:S01]  /*1880*/  SHF.R.S32.HI R33, RZ, 0x1f, R33 ;  /* 0x0000001fff217819 */ /* 0x000fe20000011421 */
[----:B------:R-:W-:Y:S01]  /*1890*/  IMAD.IADD R0, R0, 0x1, R229 ;  /* 0x0000000100007824 */ /* 0x000fe200078e02e5 */
[----:B------:R-:W-:Y:S01]  /*18a0*/  SHF.R.S32.HI R31, RZ, 0x1f, R31 ;  /* 0x0000001fff1f7819 */ /* 0x000fe2000001141f */
[C---:B------:R-:W-:Y:S01]  /*18b0*/  VIADD R9, R211.reuse, 0xd8 ;  /* 0x000000d8d3097836 */ /* 0x040fe20000000000 */
[----:B------:R-:W-:Y:S01]  /*18c0*/  SHF.R.S32.HI R30, RZ, 0x1f, R30 ;  /* 0x0000001fff1e7819 */ /* 0x000fe2000001141e */
[C---:B------:R-:W-:Y:S01]  /*18d0*/  VIADD R8, R211.reuse, 0xe0 ;  /* 0x000000e0d3087836 */ /* 0x040fe20000000000 */
[----:B------:R0:W-:Y:S01]  /*18e0*/  STL [R1], R0 ;  /* 0x0000000001007387 */ /* 0x0001e20000100800 */
[C---:B------:R-:W-:Y:S01]  /*18f0*/  VIADD R4, R211.reuse, 0xe8 ;  /* 0x000000e8d3047836 */ /* 0x040fe20000000000 */
[----:B------:R-:W-:Y:S01]  /*1900*/  SHF.R.S32.HI R28, RZ, 0x1f, R28 ;  /* 0x0000001fff1c7819 */ /* 0x000fe2000001141c */
[C---:B------:R-:W-:Y:S01]  /*1910*/  VIADD R3, R211.reuse, 0xf0 ;  /* 0x000000f0d3037836 */ /* 0x040fe20000000000 */
        /* <DEDUP_REMOVED lines=15> */
[----:B--2---:R-:W-:Y:S02]  /*1a10*/  LOP3.LUT R187, R22, 0x1, RZ, 0xfc, !PT ;  /* 0x0000000116bb7812 */ /* 0x004fe400078efcff */
[----:B0-----:R-:W-:-:S07]  /*1a20*/  CS2R R22, SRZ ;  /* 0x0000000000167805 */ /* 0x001fce000001ff00 */
.L_x_8737:
[----:B0123--:R-:W0:Y:S01]  /*1a30*/  LDC.64 R2, c[0x0][0xd88] ;  /* 0x00036200ff027b82 */ /* 0x00fe220000000a00 */
[----:B------:R-:W-:Y:S01]  /*1a40*/  ULDC.64 UR6, c[0x0][0xb00] ;  /* 0x0002c00000067ab9 */ /* 0x000fe20000000a00 */
[----:B------:R-:W-:Y:S01]  /*1a50*/  ULDC.64 UR4, c[0x0][0xb20] ;  /* 0x0002c80000047ab9 */ /* 0x000fe20000000a00 */
[----:B------:R-:W-:Y:S01]  /*1a60*/  ULDC.64 UR8, c[0x0][0xb10] ;  /* 0x0002c40000087ab9 */ /* 0x000fe20000000a00 */
[----:B0-----:R-:W-:-:S05]  /*1a70*/  IMAD.WIDE R2, R7, 0x4, R2 ;  /* 0x0000000407027825 */ /* 0x001fca00078e0202 */
[----:B------:R-:W2:Y:S01]  /*1a80*/  LDG.E R24, desc[UR40][R2.64] ;  /* 0x0000002802187981 */ /* 0x000ea2000c1e1900 */
        /* <DEDUP_REMOVED lines=12> */
[C-C-:B------:R-:W-:Y:S01]  /*1b50*/  SHF.L.U64.HI R26, R24.reuse, 0x2, R0.reuse ;  /* 0x00000002181a7819 */ /* 0x140fe20000010200 */
[----:B------:R-:W-:Y:S01]  /*1b60*/  STL [R1+0x5c], R27 ;  /* 0x00005c1b01007387 */ /* 0x000fe20000100800 */
        /* <DEDUP_REMOVED lines=28> */
[----:B-1--4-:R-:W-:Y:S08]  /*1d30*/  @P1 BRA `(.L_x_8590) ;  /* 0x0000000000241947 */ /* 0x012ff00003800000 */
        /* <DEDUP_REMOVED lines=9> */
.L_x_8590:
[----:B------:R-:W-:Y:S02]  /*1dd0*/  IMAD.U32 R34, RZ, RZ, UR5 ;  /* 0x00000005ff227e24 */ /* 0x000fe4000f8e00ff */
[----:B------:R-:W-:Y:S01]  /*1de0*/  IMAD.U32 R25, RZ, RZ, UR4 ;  /* 0x00000004ff197e24 */ /* 0x000fe2000f8e00ff */
[----:B------:R-:W-:Y:S06]  /*1df0*/  @!P2 BRA `(.L_x_8591) ;  /* 0x000000000010a947 */ /* 0x000fec0003800000 */
[----:B------:R-:W-:-:S04]  /*1e00*/  IADD3 R2, P0, R27, UR8, RZ ;  /* 0x000000081b027c10 */ /* 0x000fc8000ff1e0ff */
[----:B------:R-:W-:-:S05]  /*1e10*/  IADD3.X R3, R26, UR9, RZ, P0, !PT ;  /* 0x000000091a037c10 */ /* 0x000fca00087fe4ff */
[----:B------:R0:W5:Y:S01]  /*1e20*/  LDG.E R25, desc[UR40][R2.64] ;  /* 0x0000002802197981 */ /* 0x000162000c1e1900 */
[----:B------:R-:W-:Y:S05]  /*1e30*/  BRA `(.L_x_8592) ;  /* 0x0000000000107947 */ /* 0x000fea0003800000 */
.L_x_8591:
[----:B------:R-:W-:Y:S05]  /*1e40*/  @!P0 BRA `(.L_x_8592) ;  /* 0x00000000000c8947 */ /* 0x000fea0003800000 */
[----:B------:R-:W2:Y:S04]  /*1e50*/  LDG.E R0, desc[UR40][R2.64] ;  /* 0x0000002802007981 */ /* 0x000ea8000c1e1900 */
[----:B------:R-:W2:Y:S02]  /*1e60*/  LDG.E R25, desc[UR40][R2.64+0x4] ;  /* 0x0000042802197981 */ /* 0x000ea4000c1e1900 */
[----:B--2---:R-:W-:-:S07]  /*1e70*/  IMAD.IADD R25, R25, 0x1, -R0 ;  /* 0x0000000119197824 */ /* 0x004fce00078e0a00 */
.L_x_8592:
        /* <DEDUP_REMOVED lines=9> */
[----:B------:R-:W-:-:S04]  /*1f10*/  ISETP.NE.U32.AND P1, PT, RZ, UR4, PT ;  /* 0x00000004ff007c0c */ /* 0x000fc8000bf25070 */
[----:B------:R-:W-:Y:S01]  /*1f20*/  ISETP.NE.AND.EX P1, PT, RZ, UR5, PT, P1 ;  /* 0x00000005ff007c0c */ /* 0x000fe2000bf25310 */
[----:B0----5:R-:W-:-:S12]  /*1f30*/  IMAD.MOV.U32 R2, RZ, RZ, R25 ;  /* 0x000000ffff027224 */ /* 0x021fd800078e0019 */
[----:B------:R-:W-:-:S04]  /*1f40*/  @P1 IADD3 R6, P2, R27, UR4, RZ ;  /* 0x000000041b061c10 */ /* 0x000fc8000ff5e0ff */
[----:B------:R-:W-:-:S05]  /*1f50*/  @P1 IADD3.X R7, R26, UR5, RZ, P2, !PT ;  /* 0x000000051a071c10 */ /* 0x000fca00097fe4ff */
[----:B------:R0:W5:Y:S01]  /*1f60*/  @P1 LDG.E R2, desc[UR40][R6.64] ;  /* 0x0000002806021981 */ /* 0x000162000c1e1900 */
[----:B-1----:R-:W-:Y:S01]  /*1f70*/  ISETP.NE.AND P1, PT, R4, 0x1, PT ;  /* 0x000000010400780c */ /* 0x002fe20003f25270 */
[----:B------:R-:W-:Y:S01]  /*1f80*/  IMAD.SHL.U32 R213, R5, 0x40, RZ ;  /* 0x0000004005d57824 */ /* 0x000fe200078e00ff */
[----:B------:R-:W-:Y:S01]  /*1f90*/  LOP3.LUT R13, R8, 0xff, RZ, 0xc0, !PT ;  /* 0x000000ff080d7812 */ /* 0x000fe200078ec0ff */
[----:B------:R-:W-:Y:S01]  /*1fa0*/  BSSY B0, `(.L_x_8593) ;  /* 0x0000036000007945 */ /* 0x000fe20003800000 */
[----:B------:R-:W-:Y:S01]  /*1fb0*/  SHF.R.U32.HI R12, RZ, 0x10, R8 ;  /* 0x00000010ff0c7819 */ /* 0x000fe20000011608 */
[----:B------:R-:W-:Y:S02]  /*1fc0*/  VIADD R3, R213, 0x3f ;  /* 0x0000003fd5037836 */ /* 0x000fe40000000000 */
[----:B------:R0:W-:Y:S04]  /*1fd0*/  STL [R1+0x64], R13 ;  /* 0x0000640d01007387 */ /* 0x0001e80000100800 */
[----:B------:R0:W-:Y:S02]  /*1fe0*/  STL [R1+0x54], R12 ;  /* 0x0000540c01007387 */ /* 0x0001e40000100800 */
[----:B------:R-:W1:Y:S08]  /*1ff0*/  @P1 LDC R4, c[0x0][0x44c] ;  /* 0x00011300ff041b82 */ /* 0x000e700000000800 */
[----:B------:R-:W3:Y:S01]  /*2000*/  @P1 LDC R11, c[0x0][0x450] ;  /* 0x00011400ff0b1b82 */ /* 0x000ee20000000800 */
[----:B--2---:R-:W-:-:S02]  /*2010*/  @P0 IMAD.IADD R34, R9, 0x1, -R0 ;  /* 0x0000000109220824 */ /* 0x004fc400078e0a00 */
[----:B------:R-:W-:Y:S02]  /*2020*/  IMAD.IADD R9, R25, 0x1, -R10 ;  /* 0x0000000119097824 */ /* 0x000fe400078e0a0a */
[----:B-1----:R-:W-:-:S04]  /*2030*/  @P1 IMAD.HI.U32 R0, R3, R4, RZ ;  /* 0x0000000403001227 */ /* 0x002fc800078e00ff */
[----:B------:R-:W-:Y:S01]  /*2040*/  IMAD.IADD R212, R9, 0x1, R34 ;  /* 0x0000000109d47824 */ /* 0x000fe200078e0222 */
[----:B---3--:R-:W-:-:S03]  /*2050*/  @P1 SHF.R.U32.HI R3, RZ, R11, R0 ;  /* 0x0000000bff031219 */ /* 0x008fc60000011600 */
[C---:B------:R-:W-:Y:S01]  /*2060*/  VIADD R0, R212.reuse, 0x3f ;  /* 0x0000003fd4007836 */ /* 0x040fe20000000000 */
[----:B------:R-:W-:-:S05]  /*2070*/  IADD3 R38, R212, 0x40, -R207 ;  /* 0x00000040d4267810 */ /* 0x000fca0007ffe8cf */
[----:B------:R-:W-:Y:S01]  /*2080*/  IMAD.IADD R4, R38, 0x1, R3 ;  /* 0x0000000126047824 */ /* 0x000fe200078e0203 */
[----:B------:R-:W-:-:S04]  /*2090*/  SHF.R.S32.HI R3, RZ, 0x1f, R0 ;  /* 0x0000001fff037819 */ /* 0x000fc80000011400 */
[----:B------:R-:W-:Y:S02]  /*20a0*/  SHF.R.S32.HI R5, RZ, 0x1f, R4 ;  /* 0x0000001fff057819 */ /* 0x000fe40000011404 */
[----:B------:R-:W-:Y:S02]  /*20b0*/  LEA.HI R3, R3, R0, RZ, 0x6 ;  /* 0x0000000003037211 */ /* 0x000fe400078f30ff */
[----:B------:R-:W-:Y:S02]  /*20c0*/  LEA.HI R5, R5, R4, RZ, 0x6 ;  /* 0x0000000405057211 */ /* 0x000fe400078f30ff */
[----:B------:R-:W-:Y:S02]  /*20d0*/  SHF.R.S32.HI R37, RZ, 0x6, R3 ;  /* 0x00000006ff257819 */ /* 0x000fe40000011403 */
[----:B------:R-:W-:-:S04]  /*20e0*/  SHF.R.S32.HI R0, RZ, 0x6, R5 ;  /* 0x00000006ff007819 */ /* 0x000fc80000011405 */
[----:B------:R-:W-:Y:S01]  /*20f0*/  VIMNMX R10, R37, R0, PT ;  /* 0x00000000250a7248 */ /* 0x000fe20003fe0100 */
[----:B------:R-:W-:-:S03]  /*2100*/  IMAD.MOV.U32 R0, RZ, RZ, RZ ;  /* 0x000000ffff007224 */ /* 0x000fc600078e00ff */
        /* <DEDUP_REMOVED lines=31> */
.L_x_8594:
[----:B------:R-:W-:Y:S05]  /*2300*/  BSYNC B0 ;  /* 0x0000000000007941 */ /* 0x000fea0003800000 */
.L_x_8593:
[----:B------:R-:W-:Y:S01]  /*2310*/  IMAD R3, R13, R0, RZ ;  /* 0x000000000d037224 */ /* 0x000fe200078e02ff */
[----:B------:R-:W-:-:S04]  /*2320*/  PLOP3.LUT P3, PT, PT, PT, PT, 0x80, 0x0 ;  /* 0x000000000000781c */ /* 0x000fc80003f6f070 */
[C---:B------:R-:W-:Y:S02]  /*2330*/  VIADDMNMX R0, R3.reuse, R0, R10, PT ;  /* 0x0000000003007246 */ /* 0x040fe4000380010a */
[----:B------:R-:W-:-:S03]  /*2340*/  LEA R3, R3, -R9, 0x6 ;  /* 0x8000000903037211 */ /* 0x000fc600078e30ff */
        /* <DEDUP_REMOVED lines=32> */
.L_x_8597:
[----:B------:R-:W-:Y:S05]  /*2550*/  BSYNC B6 ;  /* 0x0000000000067941 */ /* 0x000fea0003800000 */
.L_x_8596:
        /* <DEDUP_REMOVED lines=20> */
.L_x_8599:
[----:B------:R-:W-:Y:S05]  /*26a0*/  BSYNC B6 ;  /* 0x0000000000067941 */ /* 0x000fea0003800000 */
.L_x_8598:
[----:B------:R-:W-:Y:S01]  /*26b0*/  ULDC.64 UR4, c[0x0][0xaf0] ;  /* 0x0002bc0000047ab9 */ /* 0x000fe20000000a00 */
[----:B------:R-:W2:Y:S01]  /*26c0*/  LDL R8, [R1+0x14] ;  /* 0x0000140001087983 */ /* 0x000ea20000100800 */
[----:B------:R-:W-:Y:S01]  /*26d0*/  ISETP.NE.U32.AND P0, PT, RZ, UR4, PT ;  /* 0x00000004ff007c0c */ /* 0x000fe2000bf05070 */
[----:B------:R-:W-:Y:S01]  /*26e0*/  IMAD.MOV.U32 R59, RZ, RZ, R24 ;  /* 0x000000ffff3b7224 */ /* 0x000fe200078e0018 */
[----:B------:R-:W0:Y:S02]  /*26f0*/  LDC.64 R52, c[0x0][0x3f8] ;  /* 0x0000fe00ff347b82 */ /* 0x000e240000000a00 */
[----:B------:R-:W-:Y:S01]  /*2700*/  ISETP.NE.AND.EX P0, PT, RZ, UR5, PT, P0 ;  /* 0x00000005ff007c0c */ /* 0x000fe2000bf05300 */
[----:B------:R-:W1:Y:S05]  /*2710*/  S2R R0, SR_TID.X ;  /* 0x0000000000007919 */ /* 0x000e6a0000002100 */
[----:B------:R-:W3:Y:S07]  /*2720*/  LDC R47, c[0x0][0x3f4] ;  /* 0x0000fd00ff2f7b82 */ /* 0x000eee0000000800 */
[----:B------:R-:W-:-:S02]  /*2730*/  @P0 IADD3 R4, P1, R27, UR4, RZ ;  /* 0x000000041b040c10 */ /* 0x000fc4000ff3e0ff */
[----:B------:R-:W-:Y:S01]  /*2740*/  SHF.R.S32.HI R3, RZ, 0x1f, R192 ;  /* 0x0000001fff037819 */ /* 0x000fe200000114c0 */
[----:B------:R-:W4:Y:S01]  /*2750*/  S2R R10, SR_TID.X ;  /* 0x00000000000a7919 */ /* 0x000f220000002100 */
[----:B------:R-:W-:Y:S01]  /*2760*/  @P0 IADD3.X R5, R26, UR5, RZ, P1, !PT ;  /* 0x000000051a050c10 */ /* 0x000fe20008ffe4ff */
[----:B------:R-:W-:Y:S01]  /*2770*/  IMAD.SHL.U32 R56, R194, 0x40, RZ ;  /* 0x00000040c2387824 */ /* 0x000fe200078e00ff */
[----:B------:R-:W-:Y:S01]  /*2780*/  SHF.R.S32.HI R189, RZ, 0x1f, R188 ;  /* 0x0000001fffbd7819 */ /* 0x000fe200000114bc */
[----:B------:R-:W-:Y:S02]  /*2790*/  ULDC UR4, c[0x0][0x2f4] ;  /* 0x0000bd0000047ab9 */ /* 0x000fe40000000800 */
[----:B------:R1:W2:Y:S02]  /*27a0*/  @P0 LDG.E R59, desc[UR40][R4.64] ;  /* 0x00000028043b0981 */ /* 0x0002a4000c1e1900 */
[----:B-1----:R-:W1:Y:S01]  /*27b0*/  LDC.64 R4, c[0x0][0x408] ;  /* 0x00010200ff047b82 */ /* 0x002e620000000a00 */
[----:B------:R-:W-:-:S05]  /*27c0*/  VIADD R6, R0, 0xffffff80 ;  /* 0xffffff8000067836 */ /* 0x000fca0000000000 */
[----:B------:R-:W-:-:S04]  /*27d0*/  SHF.R.S32.HI R7, RZ, 0x1f, R6 ;  /* 0x0000001fff077819 */ /* 0x000fc80000011406 */
[----:B------:R-:W-:Y:S01]  /*27e0*/  LEA.HI R7, R7, R6, RZ, 0x2 ;  /* 0x0000000607077211 */ /* 0x000fe200078f10ff */
[----:B0-----:R-:W-:-:S03]  /*27f0*/  IMAD R0, R3, R52, RZ ;  /* 0x0000003403007224 */ /* 0x001fc600078e02ff */
[----:B------:R-:W-:Y:S02]  /*2800*/  LOP3.LUT R9, R7, 0xfffffffc, RZ, 0xc0, !PT ;  /* 0xfffffffc07097812 */ /* 0x000fe400078ec0ff */
[----:B---3--:R-:W-:-:S03]  /*2810*/  ISETP.GE.AND P0, PT, R18, R47, PT ;  /* 0x0000002f1200720c */ /* 0x008fc60003f06270 */
[----:B------:R-:W-:Y:S02]  /*2820*/  IMAD.IADD R45, R6, 0x1, -R9 ;  /* 0x00000001062d7824 */ /* 0x000fe400078e0a09 */
[----:B-1----:R-:W-:-:S04]  /*2830*/  IMAD R3, R3, R4, RZ ;  /* 0x0000000403037224 */ /* 0x002fc800078e02ff */
[C---:B------:R-:W-:Y:S01]  /*2840*/  IMAD R9, R192.reuse, R5, R3 ;  /* 0x00000005c0097224 */ /* 0x040fe200078e0203 */
[----:B------:R-:W-:Y:S01]  /*2850*/  SEL R3, R47, RZ, P0 ;  /* 0x000000ff2f037207 */ /* 0x000fe20000000000 */
[----:B------:R-:W-:-:S04]  /*2860*/  IMAD R7, R192, R53, R0 ;  /* 0x00000035c0077224 */ /* 0x000fc800078e0200 */
[----:B------:R-:W-:Y:S01]  /*2870*/  IMAD.IADD R3, R18, 0x1, R3 ;  /* 0x0000000112037824 */ /* 0x000fe200078e0203 */
[----:B------:R-:W-:-:S04]  /*2880*/  LOP3.LUT R56, R56, 0x1c0, RZ, 0xc0, !PT ;  /* 0x000001c038387812 */ /* 0x000fc800078ec0ff */
[----:B------:R-:W-:Y:S01]  /*2890*/  SHF.R.S32.HI R0, RZ, 0x1f, R3 ;  /* 0x0000001fff007819 */ /* 0x000fe20000011403 */
[-C--:B------:R-:W-:Y:S01]  /*28a0*/  IMAD.WIDE.U32 R20, R192, R52.reuse, R188 ;  /* 0x00000034c0147225 */ /* 0x080fe200078e00bc */
[----:B------:R-:W-:Y:S02]  /*28b0*/  SHF.R.U32.HI R50, RZ, 0x3, R56 ;  /* 0x00000003ff327819 */ /* 0x000fe40000011638 */
[----:B------:R-:W-:Y:S01]  /*28c0*/  LEA.HI R57, R0, R3, RZ, 0x3 ;  /* 0x0000000300397211 */ /* 0x000fe200078f18ff */
[----:B------:R-:W-:Y:S01]  /*28d0*/  IMAD.WIDE.U32 R28, R192, R52, R18 ;  /* 0x00000034c01c7225 */ /* 0x000fe200078e0012 */
[----:B------:R-:W-:-:S03]  /*28e0*/  LOP3.LUT R3, R56, 0x18, R18, 0xf8, !PT ;  /* 0x0000001838037812 */ /* 0x000fc600078ef812 */
[----:B------:R-:W-:Y:S01]  /*28f0*/  IMAD.IADD R21, R21, 0x1, R7 ;  /* 0x0000000115157824 */ /* 0x000fe200078e0207 */
[----:B------:R-:W-:Y:S01]  /*2900*/  LOP3.LUT R3, R3, R50, RZ, 0x3c, !PT ;  /* 0x0000003203037212 */ /* 0x000fe200078e3cff */
[----:B------:R-:W-:Y:S01]  /*2910*/  IMAD.IADD R29, R7, 0x1, R29 ;  /* 0x00000001071d7824 */ /* 0x000fe200078e021d */
[----:B-----5:R-:W-:Y:S01]  /*2920*/  SHF.R.S32.HI R7, RZ, 0x1f, R2 ;  /* 0x0000001fff077819 */ /* 0x020fe20000011402 */
[----:B------:R-:W-:-:S04]  /*2930*/  IMAD.WIDE.U32 R30, R192, R4, R188 ;  /* 0x00000004c01e7225 */ /* 0x000fc800078e00bc */
[----:B------:R-:W-:-:S04]  /*2940*/  IMAD.WIDE.U32 R32, R192, R4, R18 ;  /* 0x00000004c0207225 */ /* 0x000fc800078e0012 */
[----:B------:R-:W-:Y:S02]  /*2950*/  IMAD R6, R7, R52, RZ ;  /* 0x0000003407067224 */ /* 0x000fe400078e02ff */
[----:B------:R-:W-:Y:S02]  /*2960*/  IMAD.IADD R31, R31, 0x1, R9 ;  /* 0x000000011f1f7824 */ /* 0x000fe400078e0209 */
[----:B------:R-:W-:Y:S02]  /*2970*/  IMAD.IADD R33, R9, 0x1, R33 ;  /* 0x0000000109217824 */ /* 0x000fe400078e0221 */
[----:B------:R-:W-:Y:S01]  /*2980*/  IMAD R7, R7, R4, RZ ;  /* 0x0000000407077224 */ /* 0x000fe200078e02ff */
[----:B----4-:R-:W-:Y:S01]  /*2990*/  SHF.R.U32.HI R10, RZ, 0x7, R10 ;  /* 0x00000007ff0a7819 */ /* 0x010fe2000001160a */
[----:B------:R-:W-:Y:S01]  /*29a0*/  IMAD R43, R2, R53, R6 ;  /* 0x00000035022b7224 */ /* 0x000fe200078e0206 */
[----:B------:R-:W-:Y:S01]  /*29b0*/  ISETP.GE.AND P2, PT, R18, UR4, PT ;  /* 0x0000000412007c0c */ /* 0x000fe2000bf46270 */
[----:B------:R-:W-:Y:S01]  /*29c0*/  IMAD.WIDE.U32 R20, R2, R52, R20 ;  /* 0x0000003402147225 */ /* 0x000fe200078e0014 */
[----:B------:R-:W-:-:S03]  /*29d0*/  LOP3.LUT R41, R57, 0xfffffff8, RZ, 0xc0, !PT ;  /* 0xfffffff839297812 */ /* 0x000fc600078ec0ff */
[----:B------:R-:W-:Y:S01]  /*29e0*/  IMAD.WIDE.U32 R28, R2, R52, R28 ;  /* 0x00000034021c7225 */ /* 0x000fe200078e001c */
[----:B------:R-:W-:-:S03]  /*29f0*/  SHF.L.U64.HI R53, R52, 0x6, R53 ;  /* 0x0000000634357819 */ /* 0x000fc60000010235 */
[C---:B------:R-:W-:Y:S02]  /*2a00*/  IMAD R7, R2.reuse, R5, R7 ;  /* 0x0000000502077224 */ /* 0x040fe400078e0207 */
[----:B------:R-:W-:-:S04]  /*2a10*/  IMAD.WIDE.U32 R30, R2, R4, R30 ;  /* 0x00000004021e7225 */ /* 0x000fc800078e001e */
[----:B------:R-:W-:Y:S01]  /*2a20*/  IMAD.WIDE.U32 R32, R2, R4, R32 ;  /* 0x0000000402207225 */ /* 0x000fe200078e0020 */
[----:B------:R-:W-:Y:S02]  /*2a30*/  SHF.L.U64.HI R51, R4, 0x6, R5 ;  /* 0x0000000604337819 */ /* 0x000fe40000010205 */
[----:B------:R-:W-:Y:S01]  /*2a40*/  ISETP.GE.AND P1, PT, R184, UR4, PT ;  /* 0x00000004b8007c0c */ /* 0x000fe2000bf26270 */
[----:B------:R-:W-:Y:S01]  /*2a50*/  IMAD.IADD R44, R21, 0x1, R43 ;  /* 0x00000001152c7824 */ /* 0x000fe200078e022b */
[----:B------:R-:W-:Y:S01]  /*2a60*/  P2R R60, PR, RZ, 0x4 ;  /* 0x00000004ff3c7803 */ /* 0x000fe20000000000 */
[----:B------:R-:W-:Y:S02]  /*2a70*/  IMAD.IADD R58, R58, 0x1, R25 ;  /* 0x000000013a3a7824 */ /* 0x000fe400078e0219 */
[----:B------:R-:W-:Y:S02]  /*2a80*/  IMAD.SHL.U32 R52, R52, 0x40, RZ ;  /* 0x0000004034347824 */ /* 0x000fe400078e00ff */
[----:B------:R-:W-:-:S02]  /*2a90*/  IMAD.SHL.U32 R49, R4, 0x40, RZ ;  /* 0x0000004004317824 */ /* 0x000fc400078e00ff */
[----:B------:R-:W-:Y:S02]  /*2aa0*/  VIADD R48, R10, 0x8 ;  /* 0x000000080a307836 */ /* 0x000fe40000000000 */
[----:B------:R-:W-:Y:S02]  /*2ab0*/  IMAD.SHL.U32 R47, R47, 0x2, RZ ;  /* 0x000000022f2f7824 */ /* 0x000fe400078e00ff */
[----:B------:R-:W-:Y:S02]  /*2ac0*/  IMAD R45, R45, 0x40, R192 ;  /* 0x000000402d2d7824 */ /* 0x000fe400078e02c0 */
[----:B------:R-:W-:Y:S02]  /*2ad0*/  IMAD.IADD R43, R43, 0x1, R29 ;  /* 0x000000012b2b7824 */ /* 0x000fe400078e021d */
[----:B------:R-:W-:Y:S02]  /*2ae0*/  IMAD.IADD R42, R31, 0x1, R7 ;  /* 0x000000011f2a7824 */ /* 0x000fe400078e0207 */
[----:B------:R-:W-:-:S02]  /*2af0*/  IMAD.IADD R40, R7, 0x1, R33 ;  /* 0x0000000107287824 */ /* 0x000fc400078e0221 */
[----:B--2---:R-:W-:Y:S01]  /*2b00*/  IMAD R46, R8, 0x200, R3 ;  /* 0x00000200082e7824 */ /* 0x004fe200078e0203 */
[----:B------:R-:W-:-:S04]  /*2b10*/  LOP3.LUT R3, R56, 0x38, R57, 0xf8, !PT ;  /* 0x0000003838037812 */ /* 0x000fc800078ef839 */
[----:B------:R-:W-:Y:S02]  /*2b20*/  LOP3.LUT R0, R3, R50, RZ, 0x3c, !PT ;  /* 0x0000003203007212 */ /* 0x000fe400078e3cff */
[----:B------:R-:W-:-:S03]  /*2b30*/  SHF.R.S32.HI R3, RZ, 0x1f, R41 ;  /* 0x0000001fff037819 */ /* 0x000fc60000011429 */
[----:B------:R-:W-:Y:S01]  /*2b40*/  IMAD R0, R8, 0x200, R0 ;  /* 0x0000020008007824 */ /* 0x000fe200078e0200 */
[----:B------:R-:W-:-:S07]  /*2b50*/  SHF.R.S32.HI R39, RZ, 0x1f, R59 ;  /* 0x0000001fff277819 */ /* 0x000fce000001143b */
.L_x_8632:
        /* <DEDUP_REMOVED lines=42> */
[----:B------:R-:W-:-:S03]  /*2e00*/  ISETP.NE.AND P3, PT, RZ, UR8, PT ;  /* 0x00000008ff007c0c */ /* 0x000fc6000bf65270 */
        /* <DEDUP_REMOVED lines=8> */
[----:B------:R-:W-:Y:S02]  /*2e90*/  IMAD R9, R53, R35, RZ ;  /* 0x0000002335097224 */ /* 0x000fe400078e02ff */
[----:B------:R-:W-:-:S04]  /*2ea0*/  IMAD.WIDE.U32 R6, R186, UR4, R4 ;  /* 0x00000004ba067c25 */ /* 0x000fc8000f8e0004 */
[----:B------:R-:W-:Y:S01]  /*2eb0*/  IMAD R7, R186, UR5, R7 ;  /* 0x00000005ba077c24 */ /* 0x000fe2000f8e0207 */
[----:B------:R-:W-:Y:S01]  /*2ec0*/  LEA R70, P4, R6, UR6, 0x1 ;  /* 0x0000000606467c11 */ /* 0x000fe2000f8808ff */
[----:B------:R-:W-:-:S03]  /*2ed0*/  IMAD.WIDE.U32 R4, R52, R35, RZ ;  /* 0x0000002334047225 */ /* 0x000fc600078e00ff */
[----:B------:R-:W-:Y:S01]  /*2ee0*/  LEA.HI.X R14, R6, UR7, R7, 0x1, P4 ;  /* 0x00000007060e7c11 */ /* 0x000fe2000a0f0c07 */
[----:B------:R-:W-:-:S04]  /*2ef0*/  IMAD R9, R68, R52, R9 ;  /* 0x0000003444097224 */ /* 0x000fc800078e0209 */
[----:B------:R-:W-:Y:S01]  /*2f00*/  IMAD.IADD R11, R5, 0x1, R9 ;  /* 0x00000001050b7824 */ /* 0x000fe200078e0209 */
[----:B------:R-:W-:Y:S06]  /*2f10*/  @!P3 BRA `(.L_x_8602) ;  /* 0x0000000800a0b947 */ /* 0x000fec0003800000 */
        /* <DEDUP_REMOVED lines=31> */
.L_x_8604:
[----:B------:R-:W-:Y:S05]  /*3110*/  BSYNC B1 ;  /* 0x0000000000017941 */ /* 0x000fea0003800000 */
.L_x_8603:
[----:B------:R-:W-:Y:S01]  /*3120*/  ISETP.NE.AND P3, PT, R187, 0x3, PT ;  /* 0x00000003bb00780c */ /* 0x000fe20003f65270 */
[----:B0----5:R-:W-:Y:S02]  /*3130*/  IMAD.MOV.U32 R4, RZ, RZ, R8 ;  /* 0x000000ffff047224 */ /* 0x021fe400078e0008 */
[----:B------:R-:W-:Y:S02]  /*3140*/  IMAD.MOV.U32 R5, RZ, RZ, R9 ;  /* 0x000000ffff057224 */ /* 0x000fe400078e0009 */
[----:B------:R-:W-:Y:S02]  /*3150*/  IMAD.MOV.U32 R6, RZ, RZ, R26 ;  /* 0x000000ffff067224 */ /* 0x000fe400078e001a */
[----:B------:R-:W-:Y:S01]  /*3160*/  IMAD.MOV.U32 R7, RZ, RZ, R27 ;  /* 0x000000ffff077224 */ /* 0x000fe200078e001b */
[----:B------:R-:W-:Y:S01]  /*3170*/  PRMT R72, R4, 0x5410, R5 ;  /* 0x0000541004487816 */ /* 0x000fe20000000005 */
[----:B------:R-:W-:Y:S02]  /*3180*/  IMAD.MOV.U32 R4, RZ, RZ, R24 ;  /* 0x000000ffff047224 */ /* 0x000fe400078e0018 */
[----:B------:R-:W-:Y:S01]  /*3190*/  IMAD.MOV.U32 R5, RZ, RZ, R25 ;  /* 0x000000ffff057224 */ /* 0x000fe200078e0019 */
[----:B------:R-:W-:Y:S01]  /*31a0*/  PRMT R74, R6, 0x5410, R7 ;  /* 0x00005410064a7816 */ /* 0x000fe20000000007 */
[----:B------:R-:W-:-:S02]  /*31b0*/  IMAD.MOV.U32 R6, RZ, RZ, R54 ;  /* 0x000000ffff067224 */ /* 0x000fc400078e0036 */
[----:B------:R-:W-:Y:S01]  /*31c0*/  IMAD.MOV.U32 R7, RZ, RZ, R55 ;  /* 0x000000ffff077224 */ /* 0x000fe200078e0037 */
[----:B------:R-:W-:-:S04]  /*31d0*/  PRMT R75, R4, 0x5410, R5 ;  /* 0x00005410044b7816 */ /* 0x000fc80000000005 */
[----:B------:R-:W-:Y:S01]  /*31e0*/  PRMT R76, R6, 0x5410, R7 ;  /* 0x00005410064c7816 */ /* 0x000fe20000000007 */
[----:B------:R-:W-:Y:S06]  /*31f0*/  @!P3 BRA `(.L_x_8605) ;  /* 0x000000000004b947 */ /* 0x000fec0003800000 */
[----:B------:R-:W-:Y:S01]  /*3200*/  BPT.TRAP 0x1 ;  /* 0x000000040000795c */ /* 0x000fe20000300000 */
.L_x_8605:
[----:B------:R-:W-:Y:S01]  /*3210*/  IMAD R61, R185, 0x8, R17 ;  /* 0x00000008b93d7824 */ /* 0x000fe200078e0211 */
[----:B------:R-:W-:Y:S01]  /*3220*/  SHF.L.U32 R68, R191, 0x1f, RZ ;  /* 0x0000001fbf447819 */ /* 0x000fe200000006ff */
[----:B------:R-:W-:Y:S03]  /*3230*/  BSSY B1, `(.L_x_8606) ;  /* 0x0000003000017945 */ /* 0x000fe60003800000 */
[----:B------:R-:W0:Y:S02]  /*3240*/  SYNCS.PHASECHK.TRANS64.TRYWAIT P5, [R61+URZ+0x38890], R68 ;  /* 0x038890443d0075a7 */ /* 0x000e2400080a017f */
[----:B0-----:R-:W-:Y:S05]  /*3250*/  @!P5 BRA `(.L_x_8607) ;  /* 0x0000020c0054d947 */ /* 0x001fea0003800000 */
.L_x_8876:
[----:B------:R-:W-:Y:S05]  /*3260*/  BSYNC B1 ;  /* 0x0000000000017941 */ /* 0x000fea0003800000 */
.L_x_8606:
[----:B------:R-:W-:-:S03]  /*3270*/  UMOV UR4, 0xffffffff ;  /* 0xffffffff00047882 */ /* 0x000fc60000000000 */
[----:B------:R-:W-:Y:S05]  /*3280*/  BRA.DIV UR4, `(.L_x_8608) ;  /* 0x0000020e045c7947 */ /* 0x000fea000b800000 */
[----:B------:R1:W2:Y:S04]  /*3290*/  SHFL.IDX PT, R71, R14, RZ, 0x1c1f ;  /* 0x001c1fff0e477589 */ /* 0x0002a800000e0000 */
[----:B------:R1:W3:Y:S02]  /*32a0*/  SHFL.IDX PT, R73, R70, RZ, 0x1c1f ;  /* 0x001c1fff46497589 */ /* 0x0002e400000e0000 */
.L_x_8880:
[----:B------:R-:W-:Y:S05]  /*32b0*/  @P4 BRA `(.L_x_8609) ;  /* 0x0000001400484947 */ /* 0x000fea0003800000 */
[----:B------:R-:W-:Y:S01]  /*32c0*/  ISETP.NE.AND P5, PT, R60, RZ, PT ;  /* 0x000000ff3c00720c */ /* 0x000fe20003fa5270 */
        /* <DEDUP_REMOVED lines=8> */
[--C-:B------:R-:W-:Y:S01]  /*3350*/  SHF.R.U64 R11, R26, 0x10, R27.reuse ;  /* 0x000000101a0b7819 */ /* 0x100fe2000000121b */
[----:B------:R-:W-:Y:S01]  /*3360*/  HADD2.F32 R5, -RZ, R5.H0_H0 ;  /* 0x20000005ff057230 */ /* 0x000fe20000004100 */
[----:B------:R-:W-:Y:S01]  /*3370*/  SHF.R.U32.HI R26, RZ, 0x10, R27 ;  /* 0x00000010ff1a7819 */ /* 0x000fe2000001161b */
[----:B------:R-:W-:Y:S02]  /*3380*/  HADD2.F32 R12, -RZ, R12.H0_H0 ;  /* 0x2000000cff0c7230 */ /* 0x000fe40000004100 */
[----:B------:R-:W-:-:S03]  /*3390*/  HADD2.F32 R11, -RZ, R11.H0_H0 ;  /* 0x2000000bff0b7230 */ /* 0x000fc60000004100 */
[CC--:B------:R-:W-:Y:S01]  /*33a0*/  FMUL.FTZ R13, R5.reuse, R12.reuse ;  /* 0x0000000c050d7220 */ /* 0x0c0fe20000410000 */
[C---:B-1----:R-:W-:Y:S01]  /*33b0*/  FMUL.FTZ R14, R10.reuse, R12 ;  /* 0x0000000c0a0e7220 */ /* 0x042fe20000410000 */
[--C-:B------:R-:W-:Y:S02]  /*33c0*/  HADD2.F32 R12, -RZ, R7.reuse.H1_H1 ;  /* 0x30000007ff0c7230 */ /* 0x100fe40000004100 */
[-C--:B------:R-:W-:Y:S01]  /*33d0*/  FFMA.FTZ R10, R10, R11.reuse, R13 ;  /* 0x0000000b0a0a7223 */ /* 0x080fe2000001000d */
[----:B------:R-:W-:Y:S01]  /*33e0*/  SHF.R.U32.HI R13, RZ, 0x10, R55 ;  /* 0x00000010ff0d7819 */ /* 0x000fe20000011637 */
[----:B------:R-:W-:Y:S01]  /*33f0*/  FFMA.FTZ R5, R5, R11, -R14 ;  /* 0x0000000b05057223 */ /* 0x000fe2000001080e */
[----:B------:R-:W-:Y:S02]  /*3400*/  IMAD.MOV.U32 R11, RZ, RZ, R4 ;  /* 0x000000ffff0b7224 */ /* 0x000fe400078e0004 */
[----:B------:R-:W-:Y:S02]  /*3410*/  HADD2.F32 R4, -RZ, R7.H0_H0 ;  /* 0x20000007ff047230 */ /* 0x000fe40000004100 */
[----:B------:R-:W-:Y:S01]  /*3420*/  HADD2.F32 R13, -RZ, R13.H0_H0 ;  /* 0x2000000dff0d7230 */ /* 0x000fe20000004100 */
[----:B------:R-:W-:Y:S01]  /*3430*/  F2FP.F16.F32.PACK_AB R5, R10, R5 ;  /* 0x000000050a05723e */ /* 0x000fe200000000ff */
[----:B------:R-:W-:-:S02]  /*3440*/  HADD2.F32 R7, -RZ, R26.H0_H0 ;  /* 0x2000001aff077230 */ /* 0x000fc40000004100 */
[----:B------:R-:W-:Y:S02]  /*3450*/  HADD2.F32 R14, -RZ, R76.H0_H0 ;  /* 0x2000004cff0e7230 */ /* 0x000fe40000004100 */
[-C--:B------:R-:W-:Y:S01]  /*3460*/  FMUL.FTZ R15, R12, R13.reuse ;  /* 0x0000000d0c0f7220 */ /* 0x080fe20000410000 */
[----:B------:R-:W-:-:S03]  /*3470*/  FMUL.FTZ R13, R4, R13 ;  /* 0x0000000d040d7220 */ /* 0x000fc60000410000 */
[-C--:B------:R-:W-:Y:S01]  /*3480*/  FFMA.FTZ R4, R4, R7.reuse, -R15 ;  /* 0x0000000704047223 */ /* 0x080fe2000001080f */
[----:B------:R-:W-:Y:S01]  /*3490*/  FFMA.FTZ R7, R12, R7, R13 ;  /* 0x000000070c077223 */ /* 0x000fe2000001000d */
[----:B------:R-:W-:Y:S02]  /*34a0*/  IMAD.MOV.U32 R12, RZ, RZ, R6 ;  /* 0x000000ffff0c7224 */ /* 0x000fe400078e0006 */
[--C-:B------:R-:W-:Y:S02]  /*34b0*/  HADD2.F32 R6, -RZ, R11.reuse.H1_H1 ;  /* 0x3000000bff067230 */ /* 0x100fe40000004100 */
[----:B------:R-:W-:Y:S01]  /*34c0*/  HADD2.F32 R11, -RZ, R11.H0_H0 ;  /* 0x2000000bff0b7230 */ /* 0x000fe20000004100 */
[----:B------:R-:W-:Y:S01]  /*34d0*/  F2FP.F16.F32.PACK_AB R7, R7, R4 ;  /* 0x000000040707723e */ /* 0x000fe200000000ff */
[----:B------:R-:W-:Y:S02]  /*34e0*/  HADD2.F32 R13, -RZ, R74.H0_H0 ;  /* 0x2000004aff0d7230 */ /* 0x000fe40000004100 */
        /* <DEDUP_REMOVED lines=14> */
.L_x_8613:
[----:B------:R-:W-:Y:S05]  /*35d0*/  BSYNC B2 ;  /* 0x0000000000027941 */ /* 0x000fea0003800000 */
.L_x_8612:
[----:B---3--:R-:W-:-:S04]  /*35e0*/  LEA R10, P4, R18, R73, 0x1 ;  /* 0x00000049120a7211 */ /* 0x008fc800078808ff */
[----:B--2---:R-:W-:-:S05]  /*35f0*/  LEA.HI.X R11, R18, R71, R19, 0x1, P4 ;  /* 0x00000047120b7211 */ /* 0x004fca00020f0c13 */
[----:B0-----:R4:W-:Y:S04]  /*3600*/  ST.E.128 desc[UR40][R10.64], R4 ;  /* 0x000000040a007985 */ /* 0x0019e8000c101d28 */
.L_x_8611:
[----:B------:R-:W-:Y:S05]  /*3610*/  BSYNC B1 ;  /* 0x0000000000017941 */ /* 0x000fea0003800000 */
.L_x_8610:
        /* <DEDUP_REMOVED lines=8> */
[----:B--2---:R-:W-:-:S03]  /*36a0*/  LEA.HI.X R11, R184, R71, R199, 0x1, P4 ;  /* 0x00000047b80b7211 */ /* 0x004fc600020f0cc7 */
[----:B------:R-:W-:-:S06]  /*36b0*/  IMAD R4, R4, 0x2, R17 ;  /* 0x0000000204047824 */ /* 0x000fcc00078e0211 */
[----:B------:R-:W2:Y:S01]  /*36c0*/  LDS.128 R4, [R4+0x22400] ;  /* 0x0224000004047984 */ /* 0x000ea20000000c00 */
[----:B------:R-:W-:Y:S05]  /*36d0*/  @P5 BRA `(.L_x_8615) ;  /* 0x0000000000a45947 */ /* 0x000fea0003800000 */
[----:B------:R-:W-:Y:S01]  /*36e0*/  SHF.R.U64 R12, R8, 0x10, R9 ;  /* 0x00000010080c7819 */ /* 0x000fe20000001209 */
[----:B--2---:R-:W-:Y:S01]  /*36f0*/  IMAD.MOV.U32 R8, RZ, RZ, R7 ;  /* 0x000000ffff087224 */ /* 0x004fe200078e0007 */
[--C-:B-1----:R-:W-:Y:S01]  /*3700*/  SHF.R.U64 R14, R24, 0x10, R25.reuse ;  /* 0x00000010180e7819 */ /* 0x102fe20000001219 */
[--C-:B------:R-:W-:Y:S01]  /*3710*/  HADD2.F32 R7, -RZ, R5.reuse.H1_H1 ;  /* 0x30000005ff077230 */ /* 0x100fe20000004100 */
[----:B------:R-:W-:Y:S01]  /*3720*/  SHF.R.U32.HI R15, RZ, 0x10, R25 ;  /* 0x00000010ff0f7819 */ /* 0x000fe20000011619 */
[----:B------:R-:W-:Y:S01]  /*3730*/  HADD2.F32 R5, -RZ, R5.H0_H0 ;  /* 0x20000005ff057230 */ /* 0x000fe20000004100 */
[----:B------:R-:W-:Y:S01]  /*3740*/  SHF.R.U32.HI R13, RZ, 0x10, R9 ;  /* 0x00000010ff0d7819 */ /* 0x000fe20000011609 */
        /* <DEDUP_REMOVED lines=34> */
.L_x_8615:
[----:B------:R-:W-:Y:S05]  /*3970*/  BSYNC B1 ;  /* 0x0000000000017941 */ /* 0x000fea0003800000 */
.L_x_8614:
[----:B--2---:R2:W-:Y:S01]  /*3980*/  ST.E.128 desc[UR40][R10.64], R4 ;  /* 0x000000040a007985 */ /* 0x0045e2000c101d28 */
[----:B------:R-:W-:Y:S05]  /*3990*/  BRA `(.L_x_8609) ;  /* 0x0000000c00907947 */ /* 0x000fea0003800000 */
.L_x_8602:
        /* <DEDUP_REMOVED lines=42> */
.L_x_8616:
[----:B------:R-:W-:Y:S01]  /*3c40*/  IMAD R61, R185, 0x8, R17 ;  /* 0x00000008b93d7824 */ /* 0x000fe200078e0211 */
[----:B------:R-:W-:Y:S01]  /*3c50*/  SHF.L.U32 R68, R191, 0x1f, RZ ;  /* 0x0000001fbf447819 */ /* 0x000fe200000006ff */
[----:B------:R-:W-:Y:S03]  /*3c60*/  BSSY B1, `(.L_x_8617) ;  /* 0x0000003000017945 */ /* 0x000fe60003800000 */
[----:B------:R-:W0:Y:S02]  /*3c70*/  SYNCS.PHASECHK.TRANS64.TRYWAIT P6, [R61+URZ+0x38890], R68 ;  /* 0x038890443d0075a7 */ /* 0x000e2400080c017f */
[----:B0-----:R-:W-:Y:S05]  /*3c80*/  @!P6 BRA `(.L_x_8618) ;  /* 0x000002040028e947 */ /* 0x001fea0003800000 */
.L_x_8881:
[----:B------:R-:W-:Y:S05]  /*3c90*/  BSYNC B1 ;  /* 0x0000000000017941 */ /* 0x000fea0003800000 */
.L_x_8617:
[----:B------:R-:W-:-:S03]  /*3ca0*/  UMOV UR4, 0xffffffff ;  /* 0xffffffff00047882 */ /* 0x000fc60000000000 */
[----:B------:R-:W-:Y:S05]  /*3cb0*/  BRA.DIV UR4, `(.L_x_8619) ;  /* 0x0000020604307947 */ /* 0x000fea000b800000 */
[----:B------:R1:W2:Y:S04]  /*3cc0*/  SHFL.IDX PT, R54, R14, RZ, 0x1c1f ;  /* 0x001c1fff0e367589 */ /* 0x0002a800000e0000 */
[----:B------:R-:W3:Y:S02]  /*3cd0*/  SHFL.IDX PT, R70, R70, RZ, 0x1c1f ;  /* 0x001c1fff46467589 */ /* 0x000ee400000e0000 */
.L_x_8885:
[----:B------:R-:W4:Y:S02]  /*3ce0*/  LDC R72, c[0x0][0x2f4] ;  /* 0x0000bd00ff487b82 */ /* 0x000f240000000800 */
[----:B----4-:R-:W-:-:S13]  /*3cf0*/  ISETP.GE.OR P4, PT, R18, R72, P4 ;  /* 0x000000481200720c */ /* 0x010fda0002786670 */
[----:B------:R-:W-:Y:S05]  /*3d00*/  @P4 BRA `(.L_x_8609) ;  /* 0x0000000800b44947 */ /* 0x000fea0003800000 */
[----:B------:R-:W4:Y:S01]  /*3d10*/  LDL R10, [R1+0x14] ;  /* 0x00001400010a7983 */ /* 0x000f220000100800 */
[----:B------:R-:W-:Y:S01]  /*3d20*/  IMAD.IADD R8, R72, 0x1, -R47 ;  /* 0x0000000148087824 */ /* 0x000fe200078e0a2f */
[----:B------:R-:W-:Y:S04]  /*3d30*/  BSSY B1, `(.L_x_8620) ;  /* 0x000006c000017945 */ /* 0x000fe80003800000 */
[----:B------:R-:W-:-:S04]  /*3d40*/  SEL R8, R47, R8, !P0 ;  /* 0x000000082f087207 */ /* 0x000fc80004000000 */
[----:B------:R-:W-:-:S04]  /*3d50*/  SHF.R.S32.HI R9, RZ, 0x1f, R8 ;  /* 0x0000001fff097819 */ /* 0x000fc80000011408 */
[----:B------:R-:W-:-:S04]  /*3d60*/  LEA.HI R9, R9, R8, RZ, 0x4 ;  /* 0x0000000809097211 */ /* 0x000fc800078f20ff */
[----:B------:R-:W-:-:S04]  /*3d70*/  SHF.R.S32.HI R8, RZ, 0x4, R9 ;  /* 0x00000004ff087819 */ /* 0x000fc80000011409 */
[----:B------:R-:W-:-:S05]  /*3d80*/  LEA.HI.SX32 R8, R57, R8, 0x1d ;  /* 0x0000000839087211 */ /* 0x000fca00078feaff */
[----:B------:R-:W-:Y:S02]  /*3d90*/  IMAD.SHL.U32 R55, R8, 0x8, RZ ;  /* 0x0000000808377824 */ /* 0x000fe400078e00ff */
[----:B------:R-:W-:-:S03]  /*3da0*/  IMAD.IADD R8, R0, 0x1, R67 ;  /* 0x0000000100087824 */ /* 0x000fc600078e0243 */
[----:B------:R-:W-:Y:S01]  /*3db0*/  LOP3.LUT R9, R56, 0x38, R55, 0xf8, !PT ;  /* 0x0000003838097812 */ /* 0x000fe200078ef837 */
[----:B------:R-:W-:-:S03]  /*3dc0*/  IMAD R8, R8, 0x2, R17 ;  /* 0x0000000208087824 */ /* 0x000fc600078e0211 */
[----:B------:R-:W-:-:S05]  /*3dd0*/  LOP3.LUT R9, R9, R50, RZ, 0x3c, !PT ;  /* 0x0000003209097212 */ /* 0x000fca00078e3cff */
[----:B----4-:R-:W-:-:S04]  /*3de0*/  IMAD R10, R10, 0x200, R9 ;  /* 0x000002000a0a7824 */ /* 0x010fc800078e0209 */
[----:B------:R-:W-:-:S04]  /*3df0*/  IMAD.IADD R10, R67, 0x1, R10 ;  /* 0x00000001430a7824 */ /* 0x000fc800078e020a */
[----:B------:R-:W-:Y:S02]  /*3e00*/  IMAD R12, R10, 0x2, R17 ;  /* 0x000000020a0c7824 */ /* 0x000fe400078e0211 */
        /* <DEDUP_REMOVED lines=27> */
[----:B------:R-:W-:Y:S02]  /*3fc0*/  HADD2.F32 R82, -RZ, R73.H1_H1 ;  /* 0x30000049ff527230 */ /* 0x000fe40000004100 */
[----:B------:R-:W-:Y:S01]  /*3fd0*/  FFMA.FTZ R9, R67, R80, R78 ;  /* 0x0000005043097223 */ /* 0x000fe2000001004e */
[----:B------:R-:W-:Y:S02]  /*3fe0*/  IMAD.MOV.U32 R67, RZ, RZ, R11 ;  /* 0x000000ffff437224 */ /* 0x000fe400078e000b */
[----:B------:R-:W-:Y:S01]  /*3ff0*/  HADD2.F32 R11, -RZ, R69.H0_H0 ;  /* 0x20000045ff0b7230 */ /* 0x000fe20000004100 */
        /* <DEDUP_REMOVED lines=9> */
[----:B------:R-:W-:Y:S02]  /*4090*/  HADD2.F32 R80, -RZ, R69.H1_H1 ;  /* 0x30000045ff507230 */ /* 0x000fe40000004100 */
[----:B------:R-:W-:Y:S01]  /*40a0*/  HADD2.F32 R69, -RZ, R71.H0_H0 ;  /* 0x20000047ff457230 */ /* 0x000fe20000004100 */
[--C-:B------:R-:W-:Y:S01]  /*40b0*/  SHF.R.U32.HI R71, RZ, 0x10, R7.reuse ;  /* 0x00000010ff477819 */ /* 0x100fe20000011607 */
[----:B------:R-:W-:Y:S01]  /*40c0*/  FFMA.FTZ R11, R11, R78, R82 ;  /* 0x0000004e0b0b7223 */ /* 0x000fe20000010052 */
[----:B------:R-:W-:Y:S01]  /*40d0*/  HADD2.F32 R78, -RZ, R67.H1_H1 ;  /* 0x30000043ff4e7230 */ /* 0x000fe20000004100 */
[----:B------:R-:W-:Y:S01]  /*40e0*/  SHF.R.U64 R7, R6, 0x10, R7 ;  /* 0x0000001006077819 */ /* 0x000fe20000001207 */
[----:B------:R-:W-:-:S02]  /*40f0*/  IMAD.MOV.U32 R9, RZ, RZ, R13 ;  /* 0x000000ffff097224 */ /* 0x000fc400078e000d */
        /* <DEDUP_REMOVED lines=11> */
[----:B------:R-:W-:-:S02]  /*41b0*/  HADD2.F32 R12, -RZ, R67.H0_H0 ;  /* 0x20000043ff0c7230 */ /* 0x000fc40000004100 */
[--C-:B------:R-:W-:Y:S02]  /*41c0*/  HADD2.F32 R8, -RZ, R69.reuse.H0_H0 ;  /* 0x20000045ff087230 */ /* 0x100fe40000004100 */
[----:B------:R-:W-:Y:S02]  /*41d0*/  HADD2.F32 R5, -RZ, R69.H1_H1 ;  /* 0x30000045ff057230 */ /* 0x000fe40000004100 */
[-C--:B------:R-:W-:Y:S01]  /*41e0*/  FMUL.FTZ R73, R12, R71.reuse ;  /* 0x000000470c497220 */ /* 0x080fe20000410000 */
[----:B------:R-:W-:Y:S02]  /*41f0*/  IMAD.MOV.U32 R11, RZ, RZ, R15 ;  /* 0x000000ffff0b7224 */ /* 0x000fe400078e000f */
[C---:B------:R-:W-:Y:S01]  /*4200*/  FMUL.FTZ R71, R8.reuse, R71 ;  /* 0x0000004708477220 */ /* 0x040fe20000410000 */
[----:B------:R-:W-:Y:S02]  /*4210*/  IMAD.MOV.U32 R13, RZ, RZ, R74 ;  /* 0x000000ffff0d7224 */ /* 0x000fe400078e004a */
[----:B------:R-:W-:Y:S01]  /*4220*/  FFMA.FTZ R8, R8, R25, -R73 ;  /* 0x0000001908087223 */ /* 0x000fe20000010849 */
[----:B------:R-:W-:-:S02]  /*4230*/  IMAD.MOV.U32 R15, RZ, RZ, R80 ;  /* 0x000000ffff0f7224 */ /* 0x000fc400078e0050 */
        /* <DEDUP_REMOVED lines=27> */
.L_x_8621:
[----:B------:R-:W-:Y:S05]  /*43f0*/  BSYNC B1 ;  /* 0x0000000000017941 */ /* 0x000fea0003800000 */
.L_x_8620:
        /* <DEDUP_REMOVED lines=10> */
.L_x_8601:
[----:B------:R-:W-:-:S13]  /*44a0*/  ISETP.NE.AND P3, PT, R187, 0x3, PT ;  /* 0x00000003bb00780c */ /* 0x000fda0003f65270 */
[----:B------:R-:W-:Y:S05]  /*44b0*/  @!P3 BRA `(.L_x_8622) ;  /* 0x000000000004b947 */ /* 0x000fea0003800000 */
[----:B------:R-:W-:Y:S01]  /*44c0*/  BPT.TRAP 0x1 ;  /* 0x000000040000795c */ /* 0x000fe20000300000 */
.L_x_8622:
[----:B------:R-:W-:Y:S01]  /*44d0*/  IMAD R61, R185, 0x8, R17 ;  /* 0x00000008b93d7824 */ /* 0x000fe200078e0211 */
[----:B------:R-:W-:Y:S01]  /*44e0*/  SHF.L.U32 R68, R191, 0x1f, RZ ;  /* 0x0000001fbf447819 */ /* 0x000fe200000006ff */
[----:B------:R-:W-:Y:S01]  /*44f0*/  BSSY B1, `(.L_x_8623) ;  /* 0x0000004000017945 */ /* 0x000fe20003800000 */
[----:B------:R-:W-:Y:S02]  /*4500*/  SHF.R.S32.HI R65, RZ, 0x1f, R63 ;  /* 0x0000001fff417819 */ /* 0x000fe4000001143f */
[----:B------:R-:W1:Y:S02]  /*4510*/  SYNCS.PHASECHK.TRANS64.TRYWAIT P4, [R61+URZ+0x38890], R68 ;  /* 0x038890443d0075a7 */ /* 0x000e64000808017f */
[----:B-1----:R-:W-:Y:S05]  /*4520*/  @!P4 BRA `(.L_x_8624) ;  /* 0x000001fc0060c947 */ /* 0x002fea0003800000 */
.L_x_8886:
[----:B------:R-:W-:Y:S05]  /*4530*/  BSYNC B1 ;  /* 0x0000000000017941 */ /* 0x000fea0003800000 */
.L_x_8623:
        /* <DEDUP_REMOVED lines=24> */
.L_x_8890:
        /* <DEDUP_REMOVED lines=18> */
.L_x_8609:
[----:B------:R-:W-:Y:S05]  /*47e0*/  BSYNC B0 ;  /* 0x0000000000007941 */ /* 0x000fea0003800000 */
.L_x_8600:
        /* <DEDUP_REMOVED lines=17> */
.L_x_8627:
[----:B------:R-:W-:Y:S05]  /*4900*/  BSYNC B0 ;  /* 0x0000000000007941 */ /* 0x000fea0003800000 */
.L_x_8626:
[----:B------:R-:W1:Y:S01]  /*4910*/  SYNCS.PHASECHK.TRANS64.TRYWAIT P3, [R61+URZ+0x388b0], R68 ;  /* 0x0388b0443d0075a7 */ /* 0x000e62000806017f */
[----:B------:R-:W-:Y:S04]  /*4920*/  BSSY B0, `(.L_x_8628) ;  /* 0x0000002000007945 */ /* 0x000fe80003800000 */
[----:B-1----:R-:W-:Y:S05]  /*4930*/  @!P3 BRA `(.L_x_8629) ;  /* 0x000001f800b4b947 */ /* 0x002fea0003800000 */
.L_x_8891:
[----:B------:R-:W-:Y:S05]  /*4940*/  BSYNC B0 ;  /* 0x0000000000007941 */ /* 0x000fea0003800000 */
.L_x_8628:
        /* <DEDUP_REMOVED lines=21> */
[----:B------:R-:W4:Y:S01]  /*4aa0*/  LDL R27, [R1+0x1c] ;  /* 0x00001c00011b7983 */ /* 0x000f220000100800 */
[----:B------:R-:W-:-:S03]  /*4ab0*/  ULDC UR4, c[0x0][0x320] ;  /* 0x0000c80000047ab9 */ /* 0x000fc60000000800 */
[----:B---3--:R-:W3:Y:S04]  /*4ac0*/  LDL R14, [R1+0x20] ;  /* 0x00002000010e7983 */ /* 0x008ee80000100800 */
[----:B------:R-:W5:Y:S01]  /*4ad0*/  LDL R26, [R1+0x24] ;  /* 0x00002400011a7983 */ /* 0x000f620000100800 */
[----:B------:R-:W-:Y:S01]  /*4ae0*/  ISETP.GE.AND P5, PT, R18, UR4, PT ;  /* 0x0000000412007c0c */ /* 0x000fe2000bfa6270 */
[----:B------:R-:W-:Y:S01]  /*4af0*/  IMAD R8, R185, 0x8000, R46 ;  /* 0x00008000b9087824 */ /* 0x000fe200078e022e */
[----:B------:R-:W-:Y:S01]  /*4b00*/  LOP3.LUT P3, RZ, R194, 0x4, RZ, 0xc0, !PT ;  /* 0x00000004c2ff7812 */ /* 0x000fe2000786c0ff */
[----:B------:R-:W5:Y:S02]  /*4b10*/  LDL R25, [R1+0x28] ;  /* 0x0000280001197983 */ /* 0x000f640000100800 */
[----:B------:R-:W-:-:S02]  /*4b20*/  IMAD R13, R8, 0x2, R17 ;  /* 0x00000002080d7824 */ /* 0x000fc400078e0211 */
[----:B------:R-:W5:Y:S04]  /*4b30*/  LDL R24, [R1+0x2c] ;  /* 0x00002c0001187983 */ /* 0x000f680000100800 */
[----:B------:R-:W5:Y:S01]  /*4b40*/  LDL R15, [R1+0x30] ;  /* 0x00003000010f7983 */ /* 0x000f620000100800 */
[----:B------:R-:W-:-:S03]  /*4b50*/  IADD3 R12, R8, 0x20, RZ ;  /* 0x00000020080c7810 */ /* 0x000fc60007ffe0ff */
[----:B------:R-:W1:Y:S01]  /*4b60*/  @!P5 LDS.128 R4, [R13+0x400] ;  /* 0x000400000d04d984 */ /* 0x000e620000000c00 */
[----:B------:R-:W-:Y:S01]  /*4b70*/  @P3 VIADD R12, R8, 0xffffffe0 ;  /* 0xffffffe0080c3836 */ /* 0x000fe20000000000 */
[-C--:B0-----:R-:W-:Y:S02]  /*4b80*/  @!P5 LEA R8, P3, R18, R11.reuse, 0x1 ;  /* 0x0000000b1208d211 */ /* 0x081fe400078608ff */
[----:B------:R-:W5:Y:S01]  /*4b90*/  LDL R62, [R1+0x38] ;  /* 0x00003800013e7983 */ /* 0x000f620000100800 */
[----:B------:R-:W-:Y:S01]  /*4ba0*/  IMAD R12, R12, 0x2, R17 ;  /* 0x000000020c0c7824 */ /* 0x000fe200078e0211 */
[----:B--2---:R-:W-:Y:S02]  /*4bb0*/  @!P5 LEA.HI.X R9, R18, R10, R19, 0x1, P3 ;  /* 0x0000000a1209d211 */ /* 0x004fe400018f0c13 */
[C---:B------:R-:W-:Y:S01]  /*4bc0*/  ISETP.GE.AND P3, PT, R184.reuse, UR4, PT ;  /* 0x00000004b8007c0c */ /* 0x040fe2000bf66270 */
[----:B------:R-:W2:Y:S04]  /*4bd0*/  LDL R55, [R1+0x3c] ;  /* 0x00003c0001377983 */ /* 0x000ea80000100800 */
[----:B------:R-:W2:Y:S04]  /*4be0*/  LDL R54, [R1+0x40] ;  /* 0x0000400001367983 */ /* 0x000ea80000100800 */
[----:B-1----:R0:W-:Y:S04]  /*4bf0*/  @!P5 ST.E.128 desc[UR40][R8.64], R4 ;  /* 0x000000040800d985 */ /* 0x0021e8000c101d28 */
[----:B------:R-:W1:Y:S01]  /*4c00*/  @!P3 LDS.128 R4, [R12+0x400] ;  /* 0x000400000c04b984 */ /* 0x000e620000000c00 */
[----:B0-----:R-:W-:-:S04]  /*4c10*/  @!P3 LEA R8, P5, R184, R11, 0x1 ;  /* 0x0000000bb808b211 */ /* 0x001fc800078a08ff */
[----:B------:R-:W-:Y:S02]  /*4c20*/  @!P3 LEA.HI.X R9, R184, R10, R199, 0x1, P5 ;  /* 0x0000000ab809b211 */ /* 0x000fe400028f0cc7 */
[----:B------:R-:W-:-:S03]  /*4c30*/  ISETP.GE.AND P5, PT, R226, UR4, PT ;  /* 0x00000004e2007c0c */ /* 0x000fc6000bfa6270 */
[----:B-1----:R0:W-:Y:S10]  /*4c40*/  @!P3 ST.E.128 desc[UR40][R8.64], R4 ;  /* 0x000000040800b985 */ /* 0x0021f4000c101d28 */
[----:B------:R-:W1:Y:S01]  /*4c50*/  @!P5 LDS.128 R4, [R13+0x2400] ;  /* 0x002400000d04d984 */ /* 0x000e620000000c00 */
[----:B0-----:R-:W-:-:S05]  /*4c60*/  @!P5 LEA R8, P3, R226, R11, 0x1 ;  /* 0x0000000be208d211 */ /* 0x001fca00078608ff */
[----:B----4-:R-:W-:Y:S01]  /*4c70*/  @!P5 IMAD.X R9, R10, 0x1, R27, P3 ;  /* 0x000000010a09d824 */ /* 0x010fe200018e061b */
[C---:B------:R-:W-:Y:S01]  /*4c80*/  ISETP.GE.AND P3, PT, R225.reuse, UR4, PT ;  /* 0x00000004e1007c0c */ /* 0x040fe2000bf66270 */
[----:B------:R-:W4:Y:S04]  /*4c90*/  LDL R27, [R1+0x44] ;  /* 0x00004400011b7983 */ /* 0x000f280000100800 */
[----:B-1----:R0:W-:Y:S08]  /*4ca0*/  @!P5 ST.E.128 desc[UR40][R8.64], R4 ;  /* 0x000000040800d985 */ /* 0x0021f0000c101d28 */
[----:B------:R-:W1:Y:S01]  /*4cb0*/  @!P3 LDS.128 R4, [R12+0x2400] ;  /* 0x002400000c04b984 */ /* 0x000e620000000c00 */
[----:B0-----:R-:W-:-:S05]  /*4cc0*/  @!P3 LEA R8, P5, R225, R11, 0x1 ;  /* 0x0000000be108b211 */ /* 0x001fca00078a08ff */
[----:B---3--:R-:W-:Y:S02]  /*4cd0*/  @!P3 IMAD.X R9, R10, 0x1, R14, P5 ;  /* 0x000000010a09b824 */ /* 0x008fe400028e060e */
[----:B------:R-:W3:Y:S01]  /*4ce0*/  LDL R14, [R1+0x34] ;  /* 0x00003400010e7983 */ /* 0x000ee20000100800 */
[----:B------:R-:W-:-:S03]  /*4cf0*/  ISETP.GE.AND P5, PT, R224, UR4, PT ;  /* 0x00000004e0007c0c */ /* 0x000fc6000bfa6270 */
[----:B-1----:R0:W-:Y:S10]  /*4d00*/  @!P3 ST.E.128 desc[UR40][R8.64], R4 ;  /* 0x000000040800b985 */ /* 0x0021f4000c101d28 */
[----:B------:R-:W1:Y:S01]  /*4d10*/  @!P5 LDS.128 R4, [R13+0x4400] ;  /* 0x004400000d04d984 */ /* 0x000e620000000c00 */
[----:B0-----:R-:W-:-:S05]  /*4d20*/  @!P5 LEA R8, P3, R224, R11, 0x1 ;  /* 0x0000000be008d211 */ /* 0x001fca00078608ff */
[----:B-----5:R-:W-:Y:S01]  /*4d30*/  @!P5 IMAD.X R9, R10, 0x1, R26, P3 ;  /* 0x000000010a09d824 */ /* 0x020fe200018e061a */
[C---:B------:R-:W-:Y:S01]  /*4d40*/  ISETP.GE.AND P3, PT, R223.reuse, UR4, PT ;  /* 0x00000004df007c0c */ /* 0x040fe2000bf66270 */
[----:B------:R-:W5:Y:S04]  /*4d50*/  LDL R26, [R1+0x48] ;  /* 0x00004800011a7983 */ /* 0x000f680000100800 */
[----:B-1----:R0:W-:Y:S08]  /*4d60*/  @!P5 ST.E.128 desc[UR40][R8.64], R4 ;  /* 0x000000040800d985 */ /* 0x0021f0000c101d28 */
[----:B------:R-:W1:Y:S01]  /*4d70*/  @!P3 LDS.128 R4, [R12+0x4400] ;  /* 0x004400000c04b984 */ /* 0x000e620000000c00 */
[----:B0-----:R-:W-:-:S05]  /*4d80*/  @!P3 LEA R8, P5, R223, R11, 0x1 ;  /* 0x0000000bdf08b211 */ /* 0x001fca00078a08ff */
[----:B------:R-:W-:Y:S01]  /*4d90*/  @!P3 IMAD.X R9, R10, 0x1, R25, P5 ;  /* 0x000000010a09b824 */ /* 0x000fe200028e0619 */
        /* <DEDUP_REMOVED lines=11> */
[----:B------:R-:W-:Y:S02]  /*4e50*/  @!P3 IMAD.X R9, R10, 0x1, R15, P5 ;  /* 0x000000010a09b824 */ /* 0x000fe400028e060f */
[----:B------:R-:W5:Y:S01]  /*4e60*/  LDL R15, [R1+0x4] ;  /* 0x00000400010f7983 */ /* 0x000f620000100800 */
[----:B------:R-:W-:-:S03]  /*4e70*/  ISETP.GE.AND P5, PT, R219, UR4, PT ;  /* 0x00000004db007c0c */ /* 0x000fc6000bfa6270 */
[----:B-1----:R0:W-:Y:S10]  /*4e80*/  @!P3 ST.E.128 desc[UR40][R8.64], R4 ;  /* 0x000000040800b985 */ /* 0x0021f4000c101d28 */
        /* <DEDUP_REMOVED lines=8> */
[----:B------:R-:W-:Y:S01]  /*4f10*/  @!P3 IMAD.X R9, R10, 0x1, R62, P5 ;  /* 0x000000010a09b824 */ /* 0x000fe200028e063e */
[----:B------:R-:W-:-:S04]  /*4f20*/  ISETP.GE.AND P5, PT, R217, UR4, PT ;  /* 0x00000004d9007c0c */ /* 0x000fc8000bfa6270 */
[----:B-1----:R0:W-:Y:S09]  /*4f30*/  @!P3 ST.E.128 desc[UR40][R8.64], R4 ;  /* 0x000000040800b985 */ /* 0x0021f2000c101d28 */
[----:B------:R-:W1:Y:S01]  /*4f40*/  @!P5 LDS.128 R4, [R13+0xa400] ;  /* 0x00a400000d04d984 */ /* 0x000e620000000c00 */
[----:B0-----:R-:W-:-:S05]  /*4f50*/  @!P5 LEA R8, P3, R217, R11, 0x1 ;  /* 0x0000000bd908d211 */ /* 0x001fca00078608ff */
[----:B--2---:R-:W-:Y:S01]  /*4f60*/  @!P5 IMAD.X R9, R10, 0x1, R55, P3 ;  /* 0x000000010a09d824 */ /* 0x004fe200018e0637 */
[----:B------:R-:W-:-:S04]  /*4f70*/  ISETP.GE.AND P3, PT, R216, UR4, PT ;  /* 0x00000004d8007c0c */ /* 0x000fc8000bf66270 */
[----:B-1----:R0:W-:Y:S09]  /*4f80*/  @!P5 ST.E.128 desc[UR40][R8.64], R4 ;  /* 0x000000040800d985 */ /* 0x0021f2000c101d28 */
[----:B------:R-:W1:Y:S01]  /*4f90*/  @!P3 LDS.128 R4, [R12+0xa400] ;  /* 0x00a400000c04b984 */ /* 0x000e620000000c00 */
[----:B0-----:R-:W-:-:S05]  /*4fa0*/  @!P3 LEA R8, P5, R216, R11, 0x1 ;  /* 0x0000000bd808b211 */ /* 0x001fca00078a08ff */
[----:B------:R-:W-:Y:S01]  /*4fb0*/  @!P3 IMAD.X R9, R10, 0x1, R54, P5 ;  /* 0x000000010a09b824 */ /* 0x000fe200028e0636 */
[----:B------:R-:W-:-:S04]  /*4fc0*/  ISETP.GE.AND P5, PT, R215, UR4, PT ;  /* 0x00000004d7007c0c */ /* 0x000fc8000bfa6270 */
[----:B-1----:R0:W-:Y:S09]  /*4fd0*/  @!P3 ST.E.128 desc[UR40][R8.64], R4 ;  /* 0x000000040800b985 */ /* 0x0021f2000c101d28 */
[----:B------:R-:W1:Y:S01]  /*4fe0*/  @!P5 LDS.128 R4, [R13+0xc400] ;  /* 0x00c400000d04d984 */ /* 0x000e620000000c00 */
[----:B0-----:R-:W-:-:S05]  /*4ff0*/  @!P5 LEA R8, P3, R215, R11, 0x1 ;  /* 0x0000000bd708d211 */ /* 0x001fca00078608ff */
[----:B----4-:R-:W-:Y:S01]  /*5000*/  @!P5 IMAD.X R9, R10, 0x1, R27, P3 ;  /* 0x000000010a09d824 */ /* 0x010fe200018e061b */
[----:B------:R-:W-:-:S04]  /*5010*/  ISETP.GE.AND P3, PT, R214, UR4, PT ;  /* 0x00000004d6007c0c */ /* 0x000fc8000bf66270 */
[----:B-1----:R0:W-:Y:S09]  /*5020*/  @!P5 ST.E.128 desc[UR40][R8.64], R4 ;  /* 0x000000040800d985 */ /* 0x0021f2000c101d28 */
[----:B------:R-:W1:Y:S01]  /*5030*/  @!P3 LDS.128 R4, [R12+0xc400] ;  /* 0x00c400000c04b984 */ /* 0x000e620000000c00 */
[----:B0-----:R-:W-:-:S05]  /*5040*/  @!P3 LEA R8, P5, R214, R11, 0x1 ;  /* 0x0000000bd608b211 */ /* 0x001fca00078a08ff */
[----:B-----5:R-:W-:Y:S01]  /*5050*/  @!P3 IMAD.X R9, R10, 0x1, R26, P5 ;  /* 0x000000010a09b824 */ /* 0x020fe200028e061a */
        /* <DEDUP_REMOVED lines=9> */
[----:B---3--:R-:W-:-:S05]  /*50f0*/  @!P3 IMAD.X R9, R10, 0x1, R14, P5 ;  /* 0x000000010a09b824 */ /* 0x008fca00028e060e */
[----:B-1----:R4:W-:Y:S03]  /*5100*/  @!P3 ST.E.128 desc[UR40][R8.64], R4 ;  /* 0x000000040800b985 */ /* 0x0029e6000c101d28 */
.L_x_8631:
[----:B------:R-:W-:Y:S05]  /*5110*/  BSYNC B0 ;  /* 0x0000000000007941 */ /* 0x000fea0003800000 */
.L_x_8630:
[----:B------:R-:W-:Y:S01]  /*5120*/  @!PT LDS RZ, [RZ] ;  /* 0x00000000fffff984 */ /* 0x000fe20000000800 */
[----:B------:R-:W-:Y:S01]  /*5130*/  @!PT LDS RZ, [RZ] ;  /* 0x00000000fffff984 */ /* 0x000fe20000000800 */
[----:B------:R-:W-:Y:S01]  /*5140*/  @!PT LDS RZ, [RZ] ;  /* 0x00000000fffff984 */ /* 0x000fe20000000800 */
[----:B------:R-:W-:Y:S01]  /*5150*/  @!PT LDS RZ, [RZ] ;  /* 0x00000000fffff984 */ /* 0x000fe20000000800 */
[----:B------:R5:W-:Y:S06]  /*5160*/  MEMBAR.ALL.CTA ;  /* 0x0000000000007992 */ /* 0x000bec0000008000 */
[----:B-----5:R-:W5:Y:S01]  /*5170*/  FENCE.VIEW.ASYNC.S ;  /* 0x00000000000073c6 */ /* 0x020f620000000000 */
[----:B-1----:R-:W-:Y:S01]  /*5180*/  @!P4 VIADD R61, R61, 0x388c0 ;  /* 0x000388c03d3dc836 */ /* 0x002fe20000000000 */
        /* <DEDUP_REMOVED lines=10> */
.L_x_8595:
[----:B------:R-:W4:Y:S01]  /*5230*/  LDL R4, [R1+0x7c] ;  /* 0x00007c0001047983 */ /* 0x000f220000100800 */
[----:B------:R-:W-:Y:S01]  /*5240*/  BSSY B0, `(.L_x_8633) ;  /* 0x0000005000007945 */ /* 0x000fe20003800000 */
[----:B----4-:R-:W-:-:S03]  /*5250*/  ISETP.NE.AND P0, PT, R4, 0x1, PT ;  /* 0x000000010400780c */ /* 0x010fc60003f05270 */
[----:B------:R-:W-:Y:S10]  /*5260*/  @P3 BRA `(.L_x_8634) ;  /* 0x0000000000083947 */ /* 0x000ff40003800000 */
[----:B------:R-:W1:Y:S02]  /*5270*/  FENCE.VIEW.ASYNC.G ;  /* 0x00000000000073c6 */ /* 0x000e640000000100 */
[----:B-1----:R-:W-:Y:S06]  /*5280*/  BAR.ARV 0xc, 0x180 ;  /* 0x0306000000007b1d */ /* 0x002fec0000002000 */
.L_x_8634:
[----:B------:R-:W-:Y:S05]  /*5290*/  BSYNC B0 ;  /* 0x0000000000007941 */ /* 0x000fea0003800000 */
.L_x_8633:
[----:B------:R-:W-:Y:S04]  /*52a0*/  BSSY B7, `(.L_x_8635) ;  /* 0x00010b7000077945 */ /* 0x000fe80003800000 */
[----:B------:R-:W-:Y:S05]  /*52b0*/  @!P0 BRA `(.L_x_8636) ;  /* 0x0000002000288947 */ /* 0x000fea0003800000 */
[----:B------:R-:W1:Y:S01]  /*52c0*/  LDC R0, c[0x0][0x448] ;  /* 0x00011200ff007b82 */ /* 0x000e620000000800 */
[----:B------:R-:W-:Y:S01]  /*52d0*/  VIADD R3, R213, 0x3f ;  /* 0x0000003fd5037836 */ /* 0x000fe20000000000 */
[----:B------:R-:W-:Y:S01]  /*52e0*/  BSSY B0, `(.L_x_8637) ;  /* 0x000002c000007945 */ /* 0x000fe20003800000 */
[----:B-1----:R-:W-:-:S13]  /*52f0*/  ISETP.NE.AND P0, PT, R0, 0x1, PT ;  /* 0x000000010000780c */ /* 0x002fda0003f05270 */
[----:B------:R-:W1:Y:S08]  /*5300*/  @P0 LDC R0, c[0x0][0x44c] ;  /* 0x00011300ff000b82 */ /* 0x000e700000000800 */
[----:B------:R-:W4:Y:S01]  /*5310*/  @P0 LDC R5, c[0x0][0x450] ;  /* 0x00011400ff050b82 */ /* 0x000f220000000800 */
[----:B-1----:R-:W-:-:S05]  /*5320*/  @P0 IMAD.HI.U32 R0, R3, R0, RZ ;  /* 0x0000000003000227 */ /* 0x002fca00078e00ff */
[----:B----4-:R-:W-:-:S05]  /*5330*/  @P0 SHF.R.U32.HI R3, RZ, R5, R0 ;  /* 0x00000005ff030219 */ /* 0x010fca0000011600 */
[----:B------:R-:W-:-:S05]  /*5340*/  IMAD.IADD R3, R38, 0x1, R3 ;  /* 0x0000000126037824 */ /* 0x000fca00078e0203 */
[----:B------:R-:W-:-:S04]  /*5350*/  SHF.R.S32.HI R0, RZ, 0x1f, R3 ;  /* 0x0000001fff007819 */ /* 0x000fc80000011403 */
[----:B------:R-:W-:Y:S01]  /*5360*/  LEA.HI R0, R0, R3, RZ, 0x6 ;  /* 0x0000000300007211 */ /* 0x000fe200078f30ff */
[----:B------:R-:W-:-:S03]  /*5370*/  IMAD.MOV.U32 R3, RZ, RZ, RZ ;  /* 0x000000ffff037224 */ /* 0x000fc600078e00ff */
[----:B------:R-:W-:-:S04]  /*5380*/  SHF.R.S32.HI R0, RZ, 0x6, R0 ;  /* 0x00000006ff007819 */ /* 0x000fc80000011400 */
[----:B--2---:R-:W-:-:S04]  /*5390*/  VIMNMX R10, R37, R0, PT ;  /* 0x00000000250a7248 */ /* 0x004fc80003fe0100 */
        /* <DEDUP_REMOVED lines=9> */
[----:B------:R-:W-:-:S05]  /*5430*/  IABS R8, R9 ;  /* 0x0000000900087213 */ /* 0x000fca0000000000 */
[----:B------:R-:W-:Y:S02]  /*5440*/  IMAD.MOV R8, RZ, RZ, -R8 ;  /* 0x000000ffff087224 */ /* 0x000fe400078e0a08 */
[----:B-1----:R-:W1:Y:S02]  /*5450*/  MUFU.RCP R4, R4 ;  /* 0x0000000400047308 */ /* 0x002e640000001000 */
[----:B-1---5:R-:W-:Y:S01]  /*5460*/  VIADD R2, R4, 0xffffffe ;  /* 0x0ffffffe04027836 */ /* 0x022fe20000000000 */
[----:B------:R-:W-:Y:S02]  /*5470*/  IABS R4, R0 ;  /* 0x0000000000047213 */ /* 0x000fe40000000000 */
[----:B------:R-:W-:-:S03]  /*5480*/  LOP3.LUT R0, R0, R9, RZ, 0x3c, !PT ;  /* 0x0000000900007212 */ /* 0x000fc600078e3cff */
[----:B------:R1:W2:Y:S01]  /*5490*/  F2I.FTZ.U32.TRUNC.NTZ R3, R2 ;  /* 0x0000000200037305 */ /* 0x0002a2000021f000 */
[----:B------:R-:W-:Y:S01]  /*54a0*/  ISETP.GE.AND P2, PT, R0, RZ, PT ;  /* 0x000000ff0000720c */ /* 0x000fe20003f46270 */
[----:B-1----:R-:W-:Y:S02]  /*54b0*/  IMAD.MOV.U32 R2, RZ, RZ, RZ ;  /* 0x000000ffff027224 */ /* 0x002fe400078e00ff */
[----:B--2---:R-:W-:-:S04]  /*54c0*/  IMAD.MOV R6, RZ, RZ, -R3 ;  /* 0x000000ffff067224 */ /* 0x004fc800078e0a03 */
        /* <DEDUP_REMOVED lines=13> */
.L_x_8638:
[----:B------:R-:W-:Y:S05]  /*55a0*/  BSYNC B0 ;  /* 0x0000000000007941 */ /* 0x000fea0003800000 */
.L_x_8637:
        /* <DEDUP_REMOVED lines=42> */
[----:B---3--:R-:W-:-:S02]  /*5850*/  CS2R R72, SRZ ;  /* 0x0000000000487805 */ /* 0x008fc4000001ff00 */
        /* <DEDUP_REMOVED lines=24> */
[----:B--2---:R-:W-:-:S05]  /*59e0*/  IMAD R0, R0, R3, RZ ;  /* 0x0000000300007224 */ /* 0x004fca00078e02ff */
[----:B------:R-:W-:-:S04]  /*59f0*/  VIADDMNMX R10, R0, R3, R10, PT ;  /* 0x00000003000a7246 */ /* 0x000fc8000380010a */
[----:B------:R-:W-:-:S13]  /*5a00*/  ISETP.GT.AND P1, PT, R10, R0, PT ;  /* 0x000000000a00720c */ /* 0x000fda0003f24270 */
[----:B------:R-:W-:Y:S05]  /*5a10*/  @!P1 BRA `(.L_x_8639) ;  /* 0x0000010000fc9947 */ /* 0x000fea0003800000 */
[----:B-----5:R-:W2:Y:S01]  /*5a20*/  LDL R2, [R1+0x70] ;  /* 0x0000700001027983 */ /* 0x020ea20000100800 */
[----:B------:R-:W-:Y:S01]  /*5a30*/  IMAD.MOV.U32 R5, RZ, RZ, 0x40000040 ;  /* 0x40000040ff057424 */ /* 0x000fe200078e00ff */
[----:B------:R-:W-:Y:S01]  /*5a40*/  BAR.SYNC.DEFER_BLOCKING 0xe, 0x100 ;  /* 0x0384000000007b1d */ /* 0x000fe20000010000 */
[----:B------:R-:W-:-:S03]  /*5a50*/  IMAD.MOV.U32 R9, RZ, RZ, 0x40000040 ;  /* 0x40000040ff097424 */ /* 0x000fc600078e00ff */
[----:B------:R-:W-:Y:S01]  /*5a60*/  R2UR UR7, R5 ;  /* 0x00000000050772ca */ /* 0x000fe200000e0000 */
[----:B------:R-:W-:Y:S01]  /*5a70*/  IMAD.MOV.U32 R7, RZ, RZ, 0x40000040 ;  /* 0x40000040ff077424 */ /* 0x000fe200078e00ff */
[----:B------:R-:W-:Y:S01]  /*5a80*/  ISETP.NE.AND P2, PT, R187, 0x3, PT ;  /* 0x00000003bb00780c */ /* 0x000fe20003f45270 */
[----:B------:R-:W-:Y:S01]  /*5a90*/  IMAD.MOV.U32 R5, RZ, RZ, 0x40000040 ;  /* 0x40000040ff057424 */ /* 0x000fe200078e00ff */
[----:B------:R-:W-:Y:S01]  /*5aa0*/  R2UR UR15, R9 ;  /* 0x00000000090f72ca */ /* 0x000fe200000e0000 */
[----:B------:R-:W-:Y:S01]  /*5ab0*/  IMAD.MOV.U32 R9, RZ, RZ, 0x40000040 ;  /* 0x40000040ff097424 */ /* 0x000fe200078e00ff */
[----:B------:R-:W-:Y:S01]  /*5ac0*/  R2UR UR11, R7 ;  /* 0x00000000070b72ca */ /* 0x000fe200000e0000 */
[----:B------:R-:W-:-:S03]  /*5ad0*/  IMAD.MOV.U32 R7, RZ, RZ, 0x40000040 ;  /* 0x40000040ff077424 */ /* 0x000fc600078e00ff */
[----:B------:R-:W-:Y:S02]  /*5ae0*/  R2UR UR9, R9 ;  /* 0x00000000090972ca */ /* 0x000fe400000e0000 */
[----:B------:R-:W-:Y:S01]  /*5af0*/  R2UR UR13, R7 ;  /* 0x00000000070d72ca */ /* 0x000fe200000e0000 */
[----:B------:R-:W-:Y:S01]  /*5b00*/  WARPGROUP.ARRIVE ;  /* 0x00000000000079c5 */ /* 0x000fe20000000000 */
[----:B--2---:R-:W1:Y:S02]  /*5b10*/  SHFL.IDX PT, R2, R2, RZ, 0x1f ;  /* 0x00001fff02027589 */ /* 0x004e6400000e0000 */
[----:B-1----:R-:W-:-:S04]  /*5b20*/  LEA.HI R3, R2, R2, RZ, 0x1 ;  /* 0x0000000202037211 */ /* 0x002fc800078f08ff */
[----:B------:R-:W-:-:S05]  /*5b30*/  LOP3.LUT R3, R3, 0x1fffe, RZ, 0xc0, !PT ;  /* 0x0001fffe03037812 */ /* 0x000fca00078ec0ff */
[----:B------:R-:W-:Y:S02]  /*5b40*/  IMAD.IADD R2, R2, 0x1, -R3 ;  /* 0x0000000102027824 */ /* 0x000fe400078e0a03 */
[----:B------:R-:W-:Y:S02]  /*5b50*/  VIADD R3, R17, 0x36400 ;  /* 0x0003640011037836 */ /* 0x000fe40000000000 */
[----:B------:R-:W-:-:S03]  /*5b60*/  IMAD R2, R2, 0x8000, R17 ;  /* 0x0000800002027824 */ /* 0x000fc600078e0211 */
[----:B------:R-:W-:Y:S01]  /*5b70*/  SHF.R.U32.HI R3, RZ, 0x4, R3 ;  /* 0x00000004ff037819 */ /* 0x000fe20000011603 */
[----:B------:R-:W-:-:S03]  /*5b80*/  VIADD R2, R2, 0x400 ;  /* 0x0000040002027836 */ /* 0x000fc60000000000 */
[----:B------:R-:W-:Y:S02]  /*5b90*/  LOP3.LUT R3, R3, 0x3fff, RZ, 0xc0, !PT ;  /* 0x00003fff03037812 */ /* 0x000fe400078ec0ff */
[----:B------:R-:W-:-:S04]  /*5ba0*/  SHF.R.U32.HI R2, RZ, 0x4, R2 ;  /* 0x00000004ff027819 */ /* 0x000fc80000011602 */
[----:B------:R-:W-:-:S04]  /*5bb0*/  LOP3.LUT R2, R2, 0x3fff, RZ, 0xc0, !PT ;  /* 0x00003fff02027812 */ /* 0x000fc800078ec0ff */
[----:B------:R-:W-:Y:S02]  /*5bc0*/  LOP3.LUT R14, R2, 0x2000000, RZ, 0xfc, !PT ;  /* 0x02000000020e7812 */ /* 0x000fe400078efcff */
[----:B------:R-:W-:Y:S01]  /*5bd0*/  LOP3.LUT R2, R3, 0x10000, RZ, 0xfc, !PT ;  /* 0x0001000003027812 */ /* 0x000fe200078efcff */
[----:B------:R-:W-:Y:S02]  /*5be0*/  IMAD.MOV.U32 R3, RZ, RZ, 0x40000040 ;  /* 0x40000040ff037424 */ /* 0x000fe400078e00ff */
[----:B------:R-:W-:Y:S01]  /*5bf0*/  IMAD R4, R22, 0x1000, R14 ;  /* 0x0000100016047824 */ /* 0x000fe200078e020e */
[----:B------:R-:W-:Y:S02]  /*5c00*/  R2UR UR4, R2 ;  /* 0x00000000020472ca */ /* 0x000fe400000e0000 */
[----:B------:R-:W-:Y:S01]  /*5c10*/  R2UR UR5, R3 ;  /* 0x00000000030572ca */ /* 0x000fe200000e0000 */
[C---:B------:R-:W-:Y:S01]  /*5c20*/  VIADD R8, R4.reuse, 0x100 ;  /* 0x0000010004087836 */ /* 0x040fe20000000000 */
[C---:B------:R-:W-:Y:S01]  /*5c30*/  R2UR UR6, R4.reuse ;  /* 0x00000000040672ca */ /* 0x040fe200000e0000 */
[----:B------:R-:W-:-:S02]  /*5c40*/  VIADD R6, R4, 0x80 ;  /* 0x0000008004067836 */ /* 0x000fc40000000000 */
        /* <DEDUP_REMOVED lines=30> */
.L_x_8640:
[----:B------:R-:W-:Y:S01]  /*5e30*/  VIADD R10, R10, 0xfffffffe ;  /* 0xfffffffe0a0a7836 */ /* 0x000fe20000000000 */
[----:B------:R-:W-:Y:S01]  /*5e40*/  BSSY B0, `(.L_x_8641) ;  /* 0x00000c3000007945 */ /* 0x000fe20003800000 */
[----:B0-----:R-:W-:-:S03]  /*5e50*/  IMAD R11, R22, 0x8, R17 ;  /* 0x00000008160b7824 */ /* 0x001fc600078e0211 */
[----:B------:R-:W-:Y:S01]  /*5e60*/  ISETP.GE.AND P0, PT, R10, R0, PT ;  /* 0x000000000a00720c */ /* 0x000fe20003f06270 */
[----:B------:R-:W-:-:S05]  /*5e70*/  VIADD R11, R11, 0x38860 ;  /* 0x000388600b0b7836 */ /* 0x000fca0000000000 */
[----:B------:R-:W-:-:S04]  /*5e80*/  PRMT R11, R190, 0x654, R11 ;  /* 0x00000654be0b7816 */ /* 0x000fc8000000000b */
[----:B------:R0:W-:Y:S03]  /*5e90*/  SYNCS.ARRIVE.TRANS64.RED.A1T0 RZ, [R11+URZ], RZ ;  /* 0x000000ff0bff79a7 */ /* 0x0001e6000810043f */
[----:B------:R-:W-:Y:S05]  /*5ea0*/  @!P0 BRA `(.L_x_8642) ;  /* 0x0000000800f08947 */ /* 0x000fea0003800000 */
[----:B------:R-:W-:-:S07]  /*5eb0*/  IMAD.MOV.U32 R15, RZ, RZ, R10 ;  /* 0x000000ffff0f7224 */ /* 0x000fce00078e000a */
.L_x_8644:
[----:B------:R-:W-:Y:S01]  /*5ec0*/  BAR.SYNC.DEFER_BLOCKING 0xe, 0x100 ;  /* 0x0384000000007b1d */ /* 0x000fe20000010000 */
[----:B-1----:R-:W-:Y:S01]  /*5ed0*/  IMAD R10, R22, 0x40, R193 ;  /* 0x00000040160a7824 */ /* 0x002fe200078e02c1 */
[----:B------:R-:W-:Y:S01]  /*5ee0*/  R2UR UR4, R2 ;  /* 0x00000000020472ca */ /* 0x000fe200000e0000 */
[----:B------:R-:W-:Y:S01]  /*5ef0*/  VIADD R22, R22, 0x1 ;  /* 0x0000000116167836 */ /* 0x000fe20000000000 */
[----:B------:R-:W-:Y:S01]  /*5f00*/  R2UR UR5, R3 ;  /* 0x00000000030572ca */ /* 0x000fe200000e0000 */
[----:B------:R-:W-:Y:S02]  /*5f10*/  IMAD R10, R10, 0x4, R17 ;  /* 0x000000040a0a7824 */ /* 0x000fe400078e0211 */
[----:B------:R-:W-:Y:S01]  /*5f20*/  IMAD.MOV.U32 R13, RZ, RZ, 0x40000040 ;  /* 0x40000040ff0d7424 */ /* 0x000fe200078e00ff */
[----:B------:R-:W-:-:S04]  /*5f30*/  ISETP.NE.AND P0, PT, R22, 0x2, PT ;  /* 0x000000021600780c */ /* 0x000fc80003f05270 */
[----:B------:R-:W-:Y:S01]  /*5f40*/  SEL R22, R22, RZ, P0 ;  /* 0x000000ff16167207 */ /* 0x000fe20000000000 */
[----:B0-----:R-:W0:Y:S04]  /*5f50*/  LDS R11, [R10+0x38400] ;  /* 0x038400000a0b7984 */ /* 0x001e280000000800 */
        /* <DEDUP_REMOVED lines=156> */
[----:B------:R-:W-:Y:S01]  /*6920*/  R2UR UR6, R10 ;  /* 0x000000000a0672ca */ /* 0x000fe200000e0000 */
[----:B------:R-:W-:Y:S01]  /*6930*/  IMAD.MOV.U32 R10, RZ, RZ, R15 ;  /* 0x000000ffff0a7224 */ /* 0x000fe200078e000f */
[----:B------:R-:W-:Y:S01]  /*6940*/  R2UR UR7, R11 ;  /* 0x000000000b0772ca */ /* 0x000fe200000e0000 */
[----:B------:R-:W-:Y:S01]  /*6950*/  VIADD R15, R15, 0xffffffff ;  /* 0xffffffff0f0f7836 */ /* 0x000fe20000000000 */
[----:B------:R-:W-:Y:S02]  /*6960*/  R2UR UR4, R4 ;  /* 0x00000000040472ca */ /* 0x000fe400000e0000 */
[----:B------:R-:W-:Y:S02]  /*6970*/  R2UR UR5, R5 ;  /* 0x00000000050572ca */ /* 0x000fe400000e0000 */
[----:B------:R-:W-:Y:S02]  /*6980*/  ISETP.GT.AND P1, PT, R10, R0, PT ;  /* 0x000000000a00720c */ /* 0x000fe40003f24270 */
[----:B------:R-:W-:-:S04]  /*6990*/  SEL R10, RZ, 0x1, P0 ;  /* 0x00000001ff0a7807 */ /* 0x000fc80000000000 */
[----:B------:R-:W-:Y:S01]  /*69a0*/  LOP3.LUT R23, R23, R10, RZ, 0x3c, !PT ;  /* 0x0000000a17177212 */ /* 0x000fe200078e3cff */
[----:B------:R-:W-:Y:S02]  /*69b0*/  WARPGROUP.DEPBAR.LE gsb0, 0x0 ;  /* 0x00008000000079c5 */ /* 0x000fe40000010000 */
[----:B------:R-:W-:-:S10]  /*69c0*/  WARPGROUP.ARRIVE ;  /* 0x00000000000079c5 */ /* 0x000fd40000000000 */
[----:B------:R-:W-:Y:S03]  /*69d0*/  HGMMA.64x256x16.F32 R24, gdesc[UR4].tnspB, R24, gsb0 ;  /* 0x43e00000041879f0 */ /* 0x000fe60008000818 */
[----:B------:R-:W-:Y:S02]  /*69e0*/  WARPGROUP.DEPBAR.LE gsb0, 0x0 ;  /* 0x00008000000079c5 */ /* 0x000fe40000010000 */
[----:B------:R-:W-:Y:S06]  /*69f0*/  BAR.ARV 0xf, 0x100 ;  /* 0x03c4000000007b1d */ /* 0x000fec0000002000 */
[----:B------:R-:W-:Y:S05]  /*6a00*/  @!P2 BRA `(.L_x_8643) ;  /* 0x000000000004a947 */ /* 0x000fea0003800000 */
[----:B------:R-:W-:Y:S01]  /*6a10*/  BPT.TRAP 0x1 ;  /* 0x000000040000795c */ /* 0x000fe20000300000 */
.L_x_8643:
[----:B------:R-:W-:-:S04]  /*6a20*/  IMAD R10, R22, 0x8, R17 ;  /* 0x00000008160a7824 */ /* 0x000fc800078e0211 */
[----:B------:R-:W-:-:S05]  /*6a30*/  VIADD R10, R10, 0x38860 ;  /* 0x000388600a0a7836 */ /* 0x000fca0000000000 */
[----:B------:R-:W-:-:S04]  /*6a40*/  PRMT R10, R190, 0x654, R10 ;  /* 0x00000654be0a7816 */ /* 0x000fc8000000000a */
[----:B------:R1:W-:Y:S01]  /*6a50*/  SYNCS.ARRIVE.TRANS64.RED.A1T0 RZ, [R10+URZ], RZ ;  /* 0x000000ff0aff79a7 */ /* 0x0003e2000810043f */
[----:B------:R-:W-:Y:S05]  /*6a60*/  @P1 BRA `(.L_x_8644) ;  /* 0xfffffff400141947 */ /* 0x000fea000383ffff */
.L_x_8642:
[----:B------:R-:W-:Y:S05]  /*6a70*/  BSYNC B0 ;  /* 0x0000000000007941 */ /* 0x000fea0003800000 */
.L_x_8641:
        /* <DEDUP_REMOVED lines=142> */
.L_x_8636:
[----:B------:R-:W1:Y:S01]  /*7360*/  LDC R0, c[0x0][0x448] ;  /* 0x00011200ff007b82 */ /* 0x000e620000000800 */
[----:B------:R-:W-:Y:S01]  /*7370*/  VIADD R3, R213, 0x3f ;  /* 0x0000003fd5037836 */ /* 0x000fe20000000000 */
[----:B------:R-:W-:Y:S01]  /*7380*/  BSSY B0, `(.L_x_8645) ;  /* 0x000002c000007945 */ /* 0x000fe20003800000 */
[----:B------:R-:W-:Y:S01]  /*7390*/  IMAD.MOV.U32 R169, RZ, RZ, RZ ;  /* 0x000000ffffa97224 */ /* 0x000fe200078e00ff */
[----:B-1----:R-:W-:-:S13]  /*73a0*/  ISETP.NE.AND P0, PT, R0, 0x1, PT ;  /* 0x000000010000780c */ /* 0x002fda0003f05270 */
[----:B------:R-:W1:Y:S08]  /*73b0*/  @P0 LDC R0, c[0x0][0x44c] ;  /* 0x00011300ff000b82 */ /* 0x000e700000000800 */
[----:B------:R-:W4:Y:S01]  /*73c0*/  @P0 LDC R5, c[0x0][0x450] ;  /* 0x00011400ff050b82 */ /* 0x000f220000000800 */
[----:B-1----:R-:W-:-:S05]  /*73d0*/  @P0 IMAD.HI.U32 R0, R3, R0, RZ ;  /* 0x0000000003000227 */ /* 0x002fca00078e00ff */
[----:B----4-:R-:W-:-:S05]  /*73e0*/  @P0 SHF.R.U32.HI R3, RZ, R5, R0 ;  /* 0x00000005ff030219 */ /* 0x010fca0000011600 */
[----:B------:R-:W-:-:S05]  /*73f0*/  IMAD.IADD R3, R38, 0x1, R3 ;  /* 0x0000000126037824 */ /* 0x000fca00078e0203 */
[----:B------:R-:W-:-:S04]  /*7400*/  SHF.R.S32.HI R0, RZ, 0x1f, R3 ;  /* 0x0000001fff007819 */ /* 0x000fc80000011403 */
[----:B------:R-:W-:-:S04]  /*7410*/  LEA.HI R0, R0, R3, RZ, 0x6 ;  /* 0x0000000300007211 */ /* 0x000fc800078f30ff */
        /* <DEDUP_REMOVED lines=11> */
[-C--:B0-----:R-:W-:Y:S02]  /*74d0*/  IABS R11, R9.reuse ;  /* 0x00000009000b7213 */ /* 0x081fe40000000000 */
        /* <DEDUP_REMOVED lines=22> */
.L_x_8646:
[----:B------:R-:W-:Y:S05]  /*7640*/  BSYNC B0 ;  /* 0x0000000000007941 */ /* 0x000fea0003800000 */
.L_x_8645:
        /* <DEDUP_REMOVED lines=68> */
[----:B------:R2:W-:Y:S01]  /*7a90*/  STL [R1+0xc], R0 ;  /* 0x00000c0001007387 */ /* 0x0005e20000100800 */
[----:B------:R-:W-:-:S04]  /*7aa0*/  VIADDMNMX R169, R0, R169, R10, PT ;  /* 0x000000a900a97246 */ /* 0x000fc8000380010a */
[----:B------:R-:W-:-:S13]  /*7ab0*/  ISETP.GT.AND P1, PT, R169, R0, PT ;  /* 0x00000000a900720c */ /* 0x000fda0003f24270 */
[----:B--2---:R-:W-:Y:S05]  /*7ac0*/  @!P1 BRA `(.L_x_8639) ;  /* 0x000000e000d09947 */ /* 0x004fea0003800000 */
        /* <DEDUP_REMOVED lines=18> */
[----:B------:R-:W1:Y:S01]  /*7bf0*/  LDC.64 R14, c[0x4][R14] ;  /* 0x010000000e0e7b82 */ /* 0x000e620000000a00 */
[----:B------:R-:W-:Y:S01]  /*7c00*/  ULDC.64 UR4, c[0x4][0x58] ;  /* 0x0100160000047ab9 */ /* 0x000fe20000000a00 */
[----:B------:R-:W-:Y:S02]  /*7c10*/  IMAD.U32 R6, RZ, RZ, UR6 ;  /* 0x00000006ff067e24 */ /* 0x000fe4000f8e00ff */
[----:B------:R-:W-:-:S02]  /*7c20*/  IMAD.U32 R7, RZ, RZ, UR7 ;  /* 0x00000007ff077e24 */ /* 0x000fc4000f8e00ff */
[----:B------:R-:W-:Y:S02]  /*7c30*/  IMAD.U32 R10, RZ, RZ, UR4 ;  /* 0x00000004ff0a7e24 */ /* 0x000fe4000f8e00ff */
[----:B0-----:R-:W-:Y:S02]  /*7c40*/  IMAD.U32 R11, RZ, RZ, UR5 ;  /* 0x00000005ff0b7e24 */ /* 0x001fe4000f8e00ff */
[----:B------:R-:W-:Y:S02]  /*7c50*/  IMAD.MOV.U32 R8, RZ, RZ, 0x70 ;  /* 0x00000070ff087424 */ /* 0x000fe400078e00ff */
[----:B------:R-:W-:Y:S02]  /*7c60*/  IMAD.MOV.U32 R12, RZ, RZ, 0x1 ;  /* 0x00000001ff0c7424 */ /* 0x000fe400078e00ff */
[----:B------:R-:W-:-:S07]  /*7c70*/  IMAD.MOV.U32 R13, RZ, RZ, RZ ;  /* 0x000000ffff0d7224 */ /* 0x000fce00078e00ff */
[----:B------:R-:W-:-:S07]  /*7c80*/  LEPC R20, `(.L_x_8648) ;  /* 0x000000001014794e */ /* 0x000fce0000000000 */
[----:B-1---5:R-:W-:Y:S05]  /*7c90*/  CALL.ABS.NOINC R14 ;  /* 0x000000000e007343 */ /* 0x022fea0003c00000 */
.L_x_8648:
[----:B------:R-:W-:Y:S05]  /*7ca0*/  BSYNC B6 ;  /* 0x0000000000067941 */ /* 0x000fea0003800000 */
.L_x_8647:
[----:B------:R-:W-:Y:S02]  /*7cb0*/  ULDC UR4, c[0x0][0x3f4] ;  /* 0x0000fd0000047ab9 */ /* 0x000fe40000000800 */
[----:B------:R-:W-:-:S13]  /*7cc0*/  ISETP.LT.AND P0, PT, RZ, UR4, PT ;  /* 0x00000004ff007c0c */ /* 0x000fda000bf01270 */
[----:B------:R-:W-:Y:S05]  /*7cd0*/  @P0 BRA `(.L_x_8649) ;  /* 0x0000000000400947 */ /* 0x000fea0003800000 */
[----:B------:R-:W2:Y:S02]  /*7ce0*/  LDL R20, [R1+0x68] ;  /* 0x0000680001147983 */ /* 0x000ea40000100800 */
[----:B--2---:R-:W-:-:S04]  /*7cf0*/  LEA.HI R0, R20, R20, RZ, 0x1 ;  /* 0x0000001414007211 */ /* 0x004fc800078f08ff */
[----:B------:R-:W-:-:S05]  /*7d00*/  LOP3.LUT R0, R0, 0xfffffffe, RZ, 0xc0, !PT ;  /* 0xfffffffe00007812 */ /* 0x000fca00078ec0ff */
[----:B------:R-:W-:-:S05]  /*7d10*/  IMAD.IADD R0, R20, 0x1, -R0 ;  /* 0x0000000114007824 */ /* 0x000fca00078e0a00 */
[----:B-----5:R-:W-:-:S04]  /*7d20*/  SHF.L.U32 R2, R0, 0x1f, RZ ;  /* 0x0000001f00027819 */ /* 0x020fc800000006ff */
[----:B------:R1:W2:Y:S03]  /*7d30*/  SYNCS.PHASECHK.TRANS64.TRYWAIT P0, [R17+URZ+0x38800], R2 ;  /* 0x03880002110075a7 */ /* 0x0002a6000800017f */
[----:B--2---:R-:W-:Y:S05]  /*7d40*/  @!P0 NANOSLEEP.SYNCS 0x989680 ;  /* 0x009896800000895d */ /* 0x004fea0003900000 */
[----:B------:R-:W2:Y:S01]  /*7d50*/  @!P0 SYNCS.PHASECHK.TRANS64 P0, [R17+URZ+0x38800], R2 ;  /* 0x03880002110085a7 */ /* 0x000ea2000800007f */
[----:B------:R-:W-:Y:S04]  /*7d60*/  BSSY B0, `(.L_x_8650) ;  /* 0x0000006000007945 */ /* 0x000fe80003800000 */
[----:B--2---:R-:W-:Y:S05]  /*7d70*/  @P0 BRA `(.L_x_8651) ;  /* 0x0000000000100947 */ /* 0x004fea0003800000 */
.L_x_8652:
[----:B--2---:R2:W3:Y:S02]  /*7d80*/  SYNCS.PHASECHK.TRANS64.TRYWAIT P0, [R17+URZ+0x38800], R2 ;  /* 0x03880002110075a7 */ /* 0x0044e4000800017f */
[----:B---3--:R-:W-:Y:S05]  /*7d90*/  @!P0 NANOSLEEP.SYNCS 0x989680 ;  /* 0x009896800000895d */ /* 0x008fea0003900000 */
[----:B------:R-:W3:Y:S02]  /*7da0*/  @!P0 SYNCS.PHASECHK.TRANS64 P0, [R17+URZ+0x38800], R2 ;  /* 0x03880002110085a7 */ /* 0x000ee4000800007f */
[----:B---3--:R-:W-:Y:S05]  /*7db0*/  @!P0 BRA `(.L_x_8652) ;  /* 0xfffffffc00f08947 */ /* 0x008fea000383ffff */
.L_x_8651:
[----:B------:R-:W-:Y:S05]  /*7dc0*/  BSYNC B0 ;  /* 0x0000000000007941 */ /* 0x000fea0003800000 */
.L_x_8650:
[----:B------:R-:W-:Y:S05]  /*7dd0*/  BRA `(.L_x_8653) ;  /* 0x0000002c00507947 */ /* 0x000fea0003800000 */
.L_x_8649:
        /* <DEDUP_REMOVED lines=31> */
.L_x_8655:
[----:B------:R-:W-:Y:S05]  /*7fd0*/  BSYNC B6 ;  /* 0x0000000000067941 */ /* 0x000fea0003800000 */
.L_x_8654:
        /* <DEDUP_REMOVED lines=43> */
.L_x_8897:
        /* <DEDUP_REMOVED lines=8> */
[----:B------:R-:W4:Y:S01]  /*8310*/  LDL R7, [R1+0x74] ;  /* 0x0000740001077983 */ /* 0x000f220000100800 */
[----:B------:R-:W-:Y:S01]  /*8320*/  ULDC UR4, c[0x0][0x3f4] ;  /* 0x0000fd0000047ab9 */ /* 0x000fe20000000800 */
[----:B---3--:R-:W-:Y:S01]  /*8330*/  IMAD.MOV.U32 R2, RZ, RZ, R5 ;  /* 0x000000ffff027224 */ /* 0x008fe200078e0005 */
[----:B------:R-:W-:Y:S01]  /*8340*/  ISETP.GE.AND P2, PT, R188, UR4, PT ;  /* 0x00000004bc007c0c */ /* 0x000fe2000bf46270 */
[----:B--2---:R-:W-:Y:S01]  /*8350*/  IMAD.MOV.U32 R3, RZ, RZ, R0 ;  /* 0x000000ffff037224 */ /* 0x004fe200078e0000 */
        /* <DEDUP_REMOVED lines=8> */
[-C--:B--2---:R-:W-:Y:S02]  /*83e0*/  @!P3 IADD3 R2, P0, R5, R4.reuse, RZ ;  /* 0x000000040502b210 */ /* 0x084fe40007f1e0ff */
[----:B0-----:R-:W-:-:S02]  /*83f0*/  @!P3 IADD3 R4, P1, R6, R4, RZ ;  /* 0x000000040604b210 */ /* 0x001fc40007f3e0ff */
[----:B----4-:R-:W-:Y:S02]  /*8400*/  @!P3 SHF.L.U64.HI R11, R209, 0x1, R7 ;  /* 0x00000001d10bb819 */ /* 0x010fe40000010207 */
[----:B------:R-:W-:-:S03]  /*8410*/  MOV R7, R8 ;  /* 0x0000000800077202 */ /* 0x000fc60000000f00 */
[----:B------:R-:W-:Y:S02]  /*8420*/  @!P3 IMAD.X R3, R0, 0x1, R11, P0 ;  /* 0x000000010003b824 */ /* 0x000fe400000e060b */
[----:B------:R-:W-:-:S03]  /*8430*/  @!P2 IMAD.WIDE R6, R188, 0x2, R6 ;  /* 0x00000002bc06a825 */ /* 0x000fc600078e0206 */
[----:B------:R0:W5:Y:S01]  /*8440*/  @!P3 LD.E.64 R24, desc[UR40][R2.64] ;  /* 0x000000280218b980 */ /* 0x000162000c101b00 */
[----:B------:R-:W-:-:S03]  /*8450*/  @!P3 IMAD.X R5, R8, 0x1, R11, P1 ;  /* 0x000000010805b824 */ /* 0x000fc600008e060b */
[----:B------:R0:W5:Y:S04]  /*8460*/  @!P2 LD.E.64 R28, desc[UR40][R6.64] ;  /* 0x00000028061ca980 */ /* 0x000168000c101b00 */
[----:B------:R0:W5:Y:S02]  /*8470*/  @!P3 LD.E.64 R20, desc[UR40][R4.64] ;  /* 0x000000280414b980 */ /* 0x000164000c101b00 */
.L_x_8660:
[----:B------:R-:W-:Y:S05]  /*8480*/  BSYNC B1 ;  /* 0x0000000000017941 */ /* 0x000fea0003800000 */
.L_x_8659:
[----:B--2--5:R-:W-:Y:S01]  /*8490*/  IMAD.MOV.U32 R0, RZ, RZ, R24 ;  /* 0x000000ffff007224 */ /* 0x024fe200078e0018 */
[----:B------:R-:W-:Y:S01]  /*84a0*/  UMOV UR4, 0xffffffff ;  /* 0xffffffff00047882 */ /* 0x000fe20000000000 */
[----:B0-----:R-:W-:Y:S02]  /*84b0*/  IMAD.MOV.U32 R2, RZ, RZ, R25 ;  /* 0x000000ffff027224 */ /* 0x001fe400078e0019 */
        /* <DEDUP_REMOVED lines=11> */
[----:B------:R-:W-:Y:S02]  /*8570*/  CS2R R2, SRZ ;  /* 0x0000000000027805 */ /* 0x000fe4000001ff00 */
[----:B------:R-:W-:Y:S01]  /*8580*/  PRMT R43, R43, 0x5410, R0 ;  /* 0x000054102b2b7816 */ /* 0x000fe20000000000 */
[----:B------:R-:W-:Y:S06]  /*8590*/  BRA.DIV UR4, `(.L_x_8661) ;  /* 0x000001c204247947 */ /* 0x000fec000b800000 */
[----:B---3--:R0:W2:Y:S04]  /*85a0*/  SHFL.IDX PT, R5, R10, 0x1, 0x1c1f ;  /* 0x003c1f000a057f89 */ /* 0x0080a800000e0000 */
[----:B------:R0:W3:Y:S04]  /*85b0*/  SHFL.IDX PT, R4, R9, 0x1, 0x1c1f ;  /* 0x003c1f0009047f89 */ /* 0x0000e800000e0000 */
[----:B------:R0:W0:Y:S04]  /*85c0*/  SHFL.IDX PT, R7, R31, 0x1, 0x1c1f ;  /* 0x003c1f001f077f89 */ /* 0x00002800000e0000 */
[----:B------:R0:W0:Y:S02]  /*85d0*/  SHFL.IDX PT, R14, R30, 0x1, 0x1c1f ;  /* 0x003c1f001e0e7f89 */ /* 0x00002400000e0000 */
.L_x_8903:
[----:B------:R-:W5:Y:S01]  /*85e0*/  LDL R6, [R1+0x68] ;  /* 0x0000680001067983 */ /* 0x000f620000100800 */
[----:B------:R-:W-:Y:S01]  /*85f0*/  VIADD R33, R33, 0x20 ;  /* 0x0000002021217836 */ /* 0x000fe20000000000 */
[----:B------:R-:W-:Y:S01]  /*8600*/  BSSY B1, `(.L_x_8662) ;  /* 0x0000023000017945 */ /* 0x000fe20003800000 */
[----:B01----:R-:W-:Y:S01]  /*8610*/  IMAD.SHL.U32 R30, R194, 0x40, RZ ;  /* 0x00000040c21e7824 */ /* 0x003fe200078e00ff */
[----:B------:R-:W-:Y:S02]  /*8620*/  CS2R R10, SRZ ;  /* 0x00000000000a7805 */ /* 0x000fe4000001ff00 */
[----:B----4-:R-:W-:Y:S02]  /*8630*/  CS2R R8, SRZ ;  /* 0x0000000000087805 */ /* 0x010fe4000001ff00 */
[----:B------:R-:W-:Y:S02]  /*8640*/  ISETP.GE.AND P0, PT, R33, R32, PT ;  /* 0x000000202100720c */ /* 0x000fe40003f06270 */
[----:B------:R-:W-:-:S02]  /*8650*/  CS2R R12, SRZ ;  /* 0x00000000000c7805 */ /* 0x000fc4000001ff00 */
        /* <DEDUP_REMOVED lines=13> */
[C---:B------:R-:W-:Y:S01]  /*8730*/  @!P3 IMAD.SHL.U32 R9, R209.reuse, 0x2, RZ ;  /* 0x00000002d109b824 */ /* 0x040fe200078e00ff */
[----:B------:R0:W5:Y:S04]  /*8740*/  @!P2 LD.E.64 R10, desc[UR40][R2.64] ;  /* 0x00000028020aa980 */ /* 0x000168000c101b00 */
[----:B------:R-:W-:Y:S02]  /*8750*/  @!P3 IADD3 R4, P0, R4, R9, RZ ;  /* 0x000000090404b210 */ /* 0x000fe40007f1e0ff */
[----:B------:R-:W-:Y:S01]  /*8760*/  CS2R R12, SRZ ;  /* 0x00000000000c7805 */ /* 0x000fe2000001ff00 */
[----:B0-----:R-:W-:Y:S02]  /*8770*/  IMAD.MOV.U32 R2, RZ, RZ, R14 ;  /* 0x000000ffff027224 */ /* 0x001fe400078e000e */
[----:B------:R-:W-:Y:S01]  /*8780*/  IMAD.MOV.U32 R3, RZ, RZ, R7 ;  /* 0x000000ffff037224 */ /* 0x000fe200078e0007 */
[----:B----4-:R-:W-:-:S02]  /*8790*/  @!P3 SHF.L.U64.HI R8, R209, 0x1, R6 ;  /* 0x00000001d108b819 */ /* 0x010fc40000010206 */
        /* <DEDUP_REMOVED lines=9> */
.L_x_8663:
[----:B------:R-:W-:Y:S05]  /*8830*/  BSYNC B1 ;  /* 0x0000000000017941 */ /* 0x000fea0003800000 */
.L_x_8662:
[----:B0-----:R-:W4:Y:S01]  /*8840*/  LDL R15, [R1+0x14] ;  /* 0x00001400010f7983 */ /* 0x001f220000100800 */
[----:B------:R-:W0:Y:S01]  /*8850*/  SYNCS.PHASECHK.TRANS64.TRYWAIT P0, [R17+URZ+0x38800], R34 ;  /* 0x03880022110075a7 */ /* 0x000e22000800017f */
[----:B--2---:R-:W-:Y:S01]  /*8860*/  LOP3.LUT R5, R30, 0x1c0, RZ, 0xc0, !PT ;  /* 0x000001c01e057812 */ /* 0x004fe200078ec0ff */
[----:B-----5:R-:W-:Y:S01]  /*8870*/  IMAD.MOV.U32 R6, RZ, RZ, R2 ;  /* 0x000000ffff067224 */ /* 0x020fe200078e0002 */
[----:B------:R-:W-:Y:S01]  /*8880*/  VIADDMNMX R31, R32, -R213, 0x40, PT ;  /* 0x00000040201f7446 */ /* 0x000fe200038009d5 */
[----:B------:R-:W-:Y:S01]  /*8890*/  IMAD.MOV.U32 R7, RZ, RZ, R11 ;  /* 0x000000ffff077224 */ /* 0x000fe200078e000b */
[----:B---3--:R-:W-:Y:S01]  /*88a0*/  LOP3.LUT R4, R5, 0x18, R18, 0xf8, !PT ;  /* 0x0000001805047812 */ /* 0x008fe200078ef812 */
[----:B------:R-:W-:Y:S01]  /*88b0*/  IMAD.MOV.U32 R14, RZ, RZ, R8 ;  /* 0x000000ffff0e7224 */ /* 0x000fe200078e0008 */
[----:B------:R-:W-:Y:S01]  /*88c0*/  SHF.R.U32.HI R5, RZ, 0x3, R5 ;  /* 0x00000003ff057819 */ /* 0x000fe20000011605 */
[----:B------:R-:W-:Y:S01]  /*88d0*/  BSSY B1, `(.L_x_8664) ;  /* 0x0000014000017945 */ /* 0x000fe20003800000 */
[----:B------:R-:W-:Y:S01]  /*88e0*/  PRMT R45, R6, 0x7610, R45 ;  /* 0x00007610062d7816 */ /* 0x000fe2000000002d */
[----:B------:R-:W-:Y:S01]  /*88f0*/  IMAD.MOV.U32 R6, RZ, RZ, R10 ;  /* 0x000000ffff067224 */ /* 0x000fe200078e000a */
[----:B------:R-:W-:Y:S01]  /*8900*/  LOP3.LUT R4, R4, R5, RZ, 0x3c, !PT ;  /* 0x0000000504047212 */ /* 0x000fe200078e3cff */
[----:B------:R-:W-:Y:S01]  /*8910*/  IMAD.MOV.U32 R5, RZ, RZ, R3 ;  /* 0x000000ffff057224 */ /* 0x000fe200078e0003 */
[----:B------:R-:W-:-:S02]  /*8920*/  PRMT R46, R7, 0x5410, R14 ;  /* 0x00005410072e7816 */ /* 0x000fc4000000000e */
[----:B------:R-:W-:Y:S01]  /*8930*/  PRMT R45, R45, 0x5410, R6 ;  /* 0x000054102d2d7816 */ /* 0x000fe20000000006 */
[----:B------:R-:W-:Y:S01]  /*8940*/  IMAD.MOV.U32 R6, RZ, RZ, R12 ;  /* 0x000000ffff067224 */ /* 0x000fe200078e000c */
[----:B------:R-:W-:Y:S01]  /*8950*/  PRMT R30, R5, 0x7610, R30 ;  /* 0x00007610051e7816 */ /* 0x000fe2000000001e */
[----:B------:R-:W-:Y:S01]  /*8960*/  IMAD.MOV.U32 R5, RZ, RZ, R9 ;  /* 0x000000ffff057224 */ /* 0x000fe200078e0009 */
[----:B------:R-:W-:Y:S02]  /*8970*/  LOP3.LUT P2, RZ, R194, 0x4, RZ, 0xc0, !PT ;  /* 0x00000004c2ff7812 */ /* 0x000fe4000784c0ff */
[----:B------:R-:W-:Y:S02]  /*8980*/  ISETP.GE.AND P1, PT, R192, R31, PT ;  /* 0x0000001fc000720c */ /* 0x000fe40003f26270 */
[----:B------:R-:W-:Y:S01]  /*8990*/  PRMT R30, R30, 0x5410, R5 ;  /* 0x000054101e1e7816 */ /* 0x000fe20000000005 */
[----:B------:R-:W-:Y:S01]  /*89a0*/  IMAD.MOV.U32 R5, RZ, RZ, R13 ;  /* 0x000000ffff057224 */ /* 0x000fe200078e000d */
[----:B------:R-:W-:Y:S01]  /*89b0*/  PRMT R47, R6, 0x7610, R47 ;  /* 0x00007610062f7816 */ /* 0x000fe2000000002f */
[----:B----4-:R-:W-:-:S04]  /*89c0*/  IMAD R4, R15, 0x200, R4 ;  /* 0x000002000f047824 */ /* 0x010fc800078e0204 */
[----:B------:R-:W-:-:S04]  /*89d0*/  IMAD R15, R4, 0x2, R17 ;  /* 0x00000002040f7824 */ /* 0x000fc800078e0211 */
[C---:B------:R-:W-:Y:S02]  /*89e0*/  VIADD R4, R15.reuse, 0x20400 ;  /* 0x000204000f047836 */ /* 0x040fe40000000000 */
[----:B------:R-:W-:Y:S01]  /*89f0*/  VIADD R14, R15, 0x20440 ;  /* 0x000204400f0e7836 */ /* 0x000fe20000000000 */
[----:B0-----:R-:W-:Y:S06]  /*8a00*/  @!P0 BRA `(.L_x_8665) ;  /* 0x000001bc00788947 */ /* 0x001fec0003800000 */
.L_x_8904:
[----:B------:R-:W-:Y:S05]  /*8a10*/  BSYNC B1 ;  /* 0x0000000000017941 */ /* 0x000fea0003800000 */
.L_x_8664:
        /* <DEDUP_REMOVED lines=51> */
.L_x_8669:
[----:B------:R-:W-:Y:S05]  /*8d50*/  BSYNC B2 ;  /* 0x0000000000027941 */ /* 0x000fea0003800000 */
.L_x_8668:
        /* <DEDUP_REMOVED lines=14> */
[C---:B0-----:R-:W-:Y:S01]  /*8e40*/  FMUL.FTZ R34, R25.reuse, R27 ;  /* 0x0000001b19227220 */ /* 0x041fe20000410000 */
        /* <DEDUP_REMOVED lines=28> */
.L_x_8667:
[----:B------:R-:W-:Y:S05]  /*9010*/  BSYNC B1 ;  /* 0x0000000000017941 */ /* 0x000fea0003800000 */
.L_x_8666:
        /* <DEDUP_REMOVED lines=50> */
.L_x_8672:
[----:B------:R-:W-:Y:S05]  /*9340*/  BSYNC B1 ;  /* 0x0000000000017941 */ /* 0x000fea0003800000 */
.L_x_8671:
[----:B------:R-:W-:Y:S05]  /*9350*/  @P1 BRA `(.L_x_8670) ;  /* 0x0000001400cc1947 */ /* 0x000fea0003800000 */
[----:B-1----:R-:W1:Y:S01]  /*9360*/  LDS.128 R4, [R14+0x1000] ;  /* 0x001000000e047984 */ /* 0x002e620000000c00 */
        /* <DEDUP_REMOVED lines=8> */
[----:B-1----:R-:W-:-:S02]  /*93f0*/  HADD2.F32 R9, -RZ, R7.H1_H1 ;  /* 0x30000007ff097230 */ /* 0x002fc40000004100 */
[--C-:B------:R-:W-:Y:S02]  /*9400*/  HADD2.F32 R2, -RZ, R4.reuse.H0_H0 ;  /* 0x20000004ff027230 */ /* 0x100fe40000004100 */
[----:B------:R-:W-:Y:S02]  /*9410*/  HADD2.F32 R4, -RZ, R4.H1_H1 ;  /* 0x30000004ff047230 */ /* 0x000fe40000004100 */
[C---:B------:R-:W-:Y:S01]  /*9420*/  FMUL.FTZ R15, R9.reuse, R12 ;  /* 0x0000000c090f7220 */ /* 0x040fe20000410000 */
[----:B------:R-:W-:Y:S02]  /*9430*/  HADD2.F32 R8, -RZ, R7.H0_H0 ;  /* 0x20000007ff087230 */ /* 0x000fe40000004100 */
[----:B------:R-:W-:Y:S01]  /*9440*/  FMUL.FTZ R21, R9, R10 ;  /* 0x0000000a09157220 */ /* 0x000fe20000410000 */
[--C-:B------:R-:W-:Y:S02]  /*9450*/  HADD2.F32 R7, -RZ, R6.reuse.H0_H0 ;  /* 0x20000006ff077230 */ /* 0x100fe40000004100 */
[----:B------:R-:W-:Y:S01]  /*9460*/  FMUL.FTZ R9, R4, R13 ;  /* 0x0000000d04097220 */ /* 0x000fe20000410000 */
[----:B------:R-:W-:-:S02]  /*9470*/  HADD2.F32 R6, -RZ, R6.H1_H1 ;  /* 0x30000006ff067230 */ /* 0x000fc40000004100 */
[----:B------:R-:W-:Y:S01]  /*9480*/  FFMA.FTZ R20, R8, R10, -R15 ;  /* 0x0000000a08147223 */ /* 0x000fe2000001080f */
[-C--:B------:R-:W-:Y:S01]  /*9490*/  FMUL.FTZ R15, R4, R11.reuse ;  /* 0x0000000b040f7220 */ /* 0x080fe20000410000 */
[----:B------:R-:W-:Y:S01]  /*94a0*/  FFMA.FTZ R11, R2, R11, -R9 ;  /* 0x0000000b020b7223 */ /* 0x000fe20000010809 */
[--C-:B------:R-:W-:Y:S02]  /*94b0*/  HADD2.F32 R9, -RZ, R30.reuse.H1_H1 ;  /* 0x3000001eff097230 */ /* 0x100fe40000004100 */
[----:B------:R-:W-:Y:S01]  /*94c0*/  FFMA.FTZ R21, R8, R12, R21 ;  /* 0x0000000c08157223 */ /* 0x000fe20000010015 */
[--C-:B------:R-:W-:Y:S02]  /*94d0*/  HADD2.F32 R3, -RZ, R5.reuse.H0_H0 ;  /* 0x20000005ff037230 */ /* 0x100fe40000004100 */
[----:B------:R-:W-:Y:S01]  /*94e0*/  FFMA.FTZ R2, R2, R13, R15 ;  /* 0x0000000d02027223 */ /* 0x000fe2000001000f */
[----:B------:R-:W-:Y:S02]  /*94f0*/  HADD2.F32 R30, -RZ, R30.H0_H0 ;  /* 0x2000001eff1e7230 */ /* 0x000fe40000004100 */
[----:B------:R-:W-:Y:S01]  /*9500*/  FMUL.FTZ R10, R6, R9 ;  /* 0x00000009060a7220 */ /* 0x000fe20000410000 */
[----:B------:R-:W-:-:S02]  /*9510*/  HADD2.F32 R5, -RZ, R5.H1_H1 ;  /* 0x30000005ff057230 */ /* 0x000fc40000004100 */
[----:B------:R-:W-:Y:S02]  /*9520*/  HADD2.F32 R8, -RZ, R24.H0_H0 ;  /* 0x20000018ff087230 */ /* 0x000fe40000004100 */
[-C--:B------:R-:W-:Y:S01]  /*9530*/  FMUL.FTZ R12, R6, R30.reuse ;  /* 0x0000001e060c7220 */ /* 0x080fe20000410000 */
[----:B------:R-:W-:Y:S02]  /*9540*/  HADD2.F32 R4, -RZ, R25.H0_H0 ;  /* 0x20000019ff047230 */ /* 0x000fe40000004100 */
[----:B------:R-:W-:Y:S01]  /*9550*/  FFMA.FTZ R10, R7, R30, -R10 ;  /* 0x0000001e070a7223 */ /* 0x000fe2000001080a */
[----:B------:R-:W-:Y:S01]  /*9560*/  FMUL.FTZ R6, R5, R8 ;  /* 0x0000000805067220 */ /* 0x000fe20000410000 */
[----:B------:R-:W-:Y:S01]  /*9570*/  FFMA.FTZ R9, R7, R9, R12 ;  /* 0x0000000907097223 */ /* 0x000fe2000001000c */
[----:B------:R-:W-:Y:S01]  /*9580*/  FMUL.FTZ R13, R5, R4 ;  /* 0x00000004050d7220 */ /* 0x000fe20000410000 */
        /* <DEDUP_REMOVED lines=8> */
.L_x_8657:
        /* <DEDUP_REMOVED lines=37> */
[----:B------:R-:W3:Y:S04]  /*9860*/  SHFL.IDX PT, R0, R25, RZ, 0x1c1f ;  /* 0x001c1fff19007589 */ /* 0x000ee800000e0000 */
[----:B------:R-:W4:Y:S04]  /*9870*/  SHFL.IDX PT, R14, R34, RZ, 0x1c1f ;  /* 0x001c1fff220e7589 */ /* 0x000f2800000e0000 */
[----:B------:R-:W5:Y:S01]  /*9880*/  SHFL.IDX PT, R3, R27, RZ, 0x1c1f ;  /* 0x001c1fff1b037589 */ /* 0x000f6200000e0000 */
[----:B-1----:R-:W-:-:S04]  /*9890*/  ISETP.GE.AND P0, PT, R18, R37, PT ;  /* 0x000000251200720c */ /* 0x002fc80003f06270 */
[----:B------:R-:W-:-:S13]  /*98a0*/  ISETP.GE.OR P1, PT, R33, R24, P0 ;  /* 0x000000182100720c */ /* 0x000fda0000726670 */
[C---:B------:R-:W-:Y:S01]  /*98b0*/  @!P1 IMAD.SHL.U32 R5, R18.reuse, 0x2, RZ ;  /* 0x0000000212059824 */ /* 0x040fe200078e00ff */
[----:B------:R-:W-:-:S04]  /*98c0*/  @!P1 SHF.L.U64.HI R6, R18, 0x1, R19 ;  /* 0x0000000112069819 */ /* 0x000fc80000010213 */
[----:B--2---:R-:W-:-:S05]  /*98d0*/  @!P1 IADD3 R8, P2, R2, R5, RZ ;  /* 0x0000000502089210 */ /* 0x004fca0007f5e0ff */
[----:B---3--:R-:W-:Y:S01]  /*98e0*/  @!P1 IMAD.X R9, R0, 0x1, R6, P2 ;  /* 0x0000000100099824 */ /* 0x008fe200010e0606 */
[----:B----4-:R-:W-:-:S05]  /*98f0*/  @!P1 IADD3 R4, P2, R14, R5, RZ ;  /* 0x000000050e049210 */ /* 0x010fca0007f5e0ff */
[----:B0-----:R-:W2:Y:S01]  /*9900*/  @!P1 LD.E.128 R8, desc[UR40][R8.64] ;  /* 0x0000002808089980 */ /* 0x001ea2000c101d00 */
[----:B-----5:R-:W-:-:S06]  /*9910*/  @!P1 IMAD.X R5, R3, 0x1, R6, P2 ;  /* 0x0000000103059824 */ /* 0x020fcc00010e0606 */
[----:B------:R-:W3:Y:S01]  /*9920*/  @!P1 LD.E.128 R4, desc[UR40][R4.64] ;  /* 0x0000002804049980 */ /* 0x000ee2000c101d00 */
[----:B------:R-:W-:Y:S02]  /*9930*/  CS2R R2, SRZ ;  /* 0x0000000000027805 */ /* 0x000fe4000001ff00 */
[----:B------:R-:W-:Y:S02]  /*9940*/  CS2R R20, SRZ ;  /* 0x0000000000147805 */ /* 0x000fe4000001ff00 */
[----:B------:R-:W-:Y:S01]  /*9950*/  CS2R R28, SRZ ;  /* 0x00000000001c7805 */ /* 0x000fe2000001ff00 */
[----:B------:R-:W0:Y:S01]  /*9960*/  SHFL.IDX PT, R25, R25, 0x1, 0x1c1f ;  /* 0x003c1f0019197f89 */ /* 0x000e2200000e0000 */
[----:B------:R-:W-:-:S03]  /*9970*/  CS2R R30, SRZ ;  /* 0x00000000001e7805 */ /* 0x000fc6000001ff00 */
[----:B------:R-:W1:Y:S04]  /*9980*/  SHFL.IDX PT, R14, R34, 0x1, 0x1c1f ;  /* 0x003c1f00220e7f89 */ /* 0x000e6800000e0000 */
[----:B------:R-:W4:Y:S04]  /*9990*/  SHFL.IDX PT, R27, R27, 0x1, 0x1c1f ;  /* 0x003c1f001b1b7f89 */ /* 0x000f2800000e0000 */
[----:B------:R5:W0:Y:S01]  /*99a0*/  SHFL.IDX PT, R26, R32, 0x1, 0x1c1f ;  /* 0x003c1f00201a7f89 */ /* 0x000a2200000e0000 */
[----:B--2---:R-:W-:Y:S02]  /*99b0*/  @!P1 IMAD.MOV.U32 R2, RZ, RZ, R8 ;  /* 0x000000ffff029224 */ /* 0x004fe400078e0008 */
[----:B------:R-:W-:-:S02]  /*99c0*/  @!P1 IMAD.MOV.U32 R20, RZ, RZ, R10 ;  /* 0x000000ffff149224 */ /* 0x000fc400078e000a */
[----:B------:R-:W-:Y:S02]  /*99d0*/  IMAD.MOV.U32 R0, RZ, RZ, R2 ;  /* 0x000000ffff007224 */ /* 0x000fe400078e0002 */
[----:B------:R-:W-:Y:S02]  /*99e0*/  @!P1 IMAD.MOV.U32 R3, RZ, RZ, R9 ;  /* 0x000000ffff039224 */ /* 0x000fe400078e0009 */
[----:B---3--:R-:W-:Y:S01]  /*99f0*/  @!P1 IMAD.MOV.U32 R29, RZ, RZ, R5 ;  /* 0x000000ffff1d9224 */ /* 0x008fe200078e0005 */
[----:B------:R-:W-:Y:S01]  /*9a00*/  PRMT R54, R54, 0x5410, R0 ;  /* 0x0000541036367816 */ /* 0x000fe20000000000 */
[----:B------:R-:W-:Y:S02]  /*9a10*/  IMAD.MOV.U32 R0, RZ, RZ, R20 ;  /* 0x000000ffff007224 */ /* 0x000fe400078e0014 */
[----:B------:R-:W-:Y:S02]  /*9a20*/  @!P1 IMAD.MOV.U32 R30, RZ, RZ, R6 ;  /* 0x000000ffff1e9224 */ /* 0x000fe400078e0006 */
[----:B------:R-:W-:Y:S01]  /*9a30*/  @!P1 IMAD.MOV.U32 R21, RZ, RZ, R11 ;  /* 0x000000ffff159224 */ /* 0x000fe200078e000b */
[----:B------:R-:W-:Y:S01]  /*9a40*/  PRMT R35, R0, 0x7610, R35 ;  /* 0x0000761000237816 */ /* 0x000fe20000000023 */
[----:B------:R-:W-:-:S02]  /*9a50*/  @!P1 IMAD.MOV.U32 R28, RZ, RZ, R4 ;  /* 0x000000ffff1c9224 */ /* 0x000fc400078e0004 */
[----:B------:R-:W-:Y:S02]  /*9a60*/  @!P1 IMAD.MOV.U32 R31, RZ, RZ, R7 ;  /* 0x000000ffff1f9224 */ /* 0x000fe400078e0007 */
[----:B------:R-:W-:Y:S02]  /*9a70*/  IMAD.MOV.U32 R4, RZ, RZ, R29 ;  /* 0x000000ffff047224 */ /* 0x000fe400078e001d */
[----:B------:R-:W-:Y:S02]  /*9a80*/  IMAD.MOV.U32 R5, RZ, RZ, R30 ;  /* 0x000000ffff057224 */ /* 0x000fe400078e001e */
[----:B------:R-:W-:Y:S01]  /*9a90*/  IMAD.MOV.U32 R12, RZ, RZ, R3 ;  /* 0x000000ffff0c7224 */ /* 0x000fe200078e0003 */
[----:B------:R-:W-:Y:S01]  /*9aa0*/  PRMT R47, R4, 0x7610, R47 ;  /* 0x00007610042f7816 */ /* 0x000fe2000000002f */
[----:B------:R-:W-:Y:S01]  /*9ab0*/  IMAD.MOV.U32 R8, RZ, RZ, R21 ;  /* 0x000000ffff087224 */ /* 0x000fe200078e0015 */
[----:B------:R-:W-:Y:S01]  /*9ac0*/  PRMT R55, R5, 0x7610, R55 ;  /* 0x0000761005377816 */ /* 0x000fe20000000037 */
[----:B------:R-:W-:Y:S01]  /*9ad0*/  IMAD.MOV.U32 R0, RZ, RZ, R28 ;  /* 0x000000ffff007224 */ /* 0x000fe200078e001c */
[----:B------:R-:W-:Y:S01]  /*9ae0*/  PRMT R46, R12, 0x7610, R46 ;  /* 0x000076100c2e7816 */ /* 0x000fe2000000002e */
[----:B------:R-:W-:Y:S01]  /*9af0*/  IMAD.MOV.U32 R6, RZ, RZ, R31 ;  /* 0x000000ffff067224 */ /* 0x000fe200078e001f */
[----:B-----5:R-:W-:-:S02]  /*9b00*/  PRMT R32, R8, 0x7610, R32 ;  /* 0x0000761008207816 */ /* 0x020fc40000000020 */
[----:B------:R-:W-:Y:S02]  /*9b10*/  CS2R R4, SRZ ;  /* 0x0000000000047805 */ /* 0x000fe4000001ff00 */
[----:B------:R-:W-:Y:S02]  /*9b20*/  PRMT R54, R0, 0x7610, R54 ;  /* 0x0000761000367816 */ /* 0x000fe40000000036 */
[----:B01--4-:R-:W-:-:S07]  /*9b30*/  PRMT R50, R6, 0x7610, R50 ;  /* 0x0000761006327816 */ /* 0x013fce0000000032 */
.L_x_8914:
        /* <DEDUP_REMOVED lines=24> */
.L_x_8675:
[----:B------:R-:W-:Y:S05]  /*9cc0*/  BSYNC B1 ;  /* 0x0000000000017941 */ /* 0x000fea0003800000 */
.L_x_8674:
[----:B------:R-:W0:Y:S01]  /*9cd0*/  SYNCS.PHASECHK.TRANS64.TRYWAIT P1, [R17+URZ+0x38800], R12 ;  /* 0x0388000c110075a7 */ /* 0x000e22000802017f */
[----:B------:R-:W-:Y:S01]  /*9ce0*/  VIADDMNMX R13, R24, -R213, 0x40, PT ;  /* 0x00000040180d7446 */ /* 0x000fe200038009d5 */
        /* <DEDUP_REMOVED lines=14> */
[----:B------:R-:W-:-:S03]  /*9dd0*/  IMAD.IADD R36, R18, 0x1, R37 ;  /* 0x0000000112247824 */ /* 0x000fc600078e0225 */
[----:B------:R-:W-:Y:S01]  /*9de0*/  PRMT R57, R15, 0x5410, R24 ;  /* 0x000054100f397816 */ /* 0x000fe20000000018 */
[----:B0-----:R-:W-:Y:S06]  /*9df0*/  @!P1 BRA `(.L_x_8677) ;  /* 0x000001ac00f89947 */ /* 0x001fec0003800000 */
.L_x_8915:
[----:B------:R-:W-:Y:S05]  /*9e00*/  BSYNC B1 ;  /* 0x0000000000017941 */ /* 0x000fea0003800000 */
.L_x_8676:
[----:B------:R-:W-:Y:S01]  /*9e10*/  BSSY B1, `(.L_x_8678) ;  /* 0x0000064000017945 */ /* 0x000fe20003800000 */
[----:B------:R-:W-:Y:S01]  /*9e20*/  IMAD.MOV.U32 R33, RZ, RZ, R10 ;  /* 0x000000ffff217224 */ /* 0x000fe200078e000a */
[----:B------:R-:W-:Y:S01]  /*9e30*/  LOP3.LUT R36, R36, 0x38, RZ, 0xc0, !PT ;  /* 0x0000003824247812 */ /* 0x000fe200078ec0ff */
[----:B------:R-:W-:Y:S01]  /*9e40*/  IMAD.MOV.U32 R34, RZ, RZ, R11 ;  /* 0x000000ffff227224 */ /* 0x000fe200078e000b */
[----:B------:R-:W-:Y:S06]  /*9e50*/  @P2 BRA `(.L_x_8679) ;  /* 0x00000004007c2947 */ /* 0x000fec0003800000 */
[----:B------:R-:W2:Y:S01]  /*9e60*/  LDL R25, [R1+0x14] ;  /* 0x0000140001197983 */ /* 0x000ea20000100800 */
[----:B0-----:R-:W-:Y:S01]  /*9e70*/  IMAD.SHL.U32 R12, R194, 0x40, RZ ;  /* 0x00000040c20c7824 */ /* 0x001fe200078e00ff */
[--C-:B------:R-:W-:Y:S01]  /*9e80*/  SHF.R.U64 R28, R28, 0x10, R29.reuse ;  /* 0x000000101c1c7819 */ /* 0x100fe2000000121d */
[----:B------:R-:W-:Y:S01]  /*9e90*/  HADD2.F32 R47, -RZ, R47.H0_H0 ;  /* 0x2000002fff2f7230 */ /* 0x000fe20000004100 */
[----:B------:R-:W-:Y:S01]  /*9ea0*/  SHF.R.U32.HI R49, RZ, 0x10, R29 ;  /* 0x00000010ff317819 */ /* 0x000fe2000001161d */
[----:B------:R-:W-:Y:S01]  /*9eb0*/  HADD2.F32 R46, -RZ, R46.H0_H0 ;  /* 0x2000002eff2e7230 */ /* 0x000fe20000004100 */
[----:B------:R-:W-:Y:S01]  /*9ec0*/  LOP3.LUT R13, R12, 0x1c0, RZ, 0xc0, !PT ;  /* 0x000001c00c0d7812 */ /* 0x000fe200078ec0ff */
[----:B------:R-:W-:Y:S01]  /*9ed0*/  HADD2.F32 R50, -RZ, R50.H0_H0 ;  /* 0x20000032ff327230 */ /* 0x000fe20000004100 */
[----:B------:R-:W-:Y:S01]  /*9ee0*/  SHF.R.U64 R2, R2, 0x10, R3 ;  /* 0x0000001002027819 */ /* 0x000fe20000001203 */
[----:B------:R-:W-:Y:S01]  /*9ef0*/  HADD2.F32 R49, -RZ, R49.H0_H0 ;  /* 0x20000031ff317230 */ /* 0x000fe20000004100 */
[----:B------:R-:W-:-:S02]  /*9f00*/  LOP3.LUT R12, R13, 0x38, R18, 0xf8, !PT ;  /* 0x000000380d0c7812 */ /* 0x000fc400078ef812 */
[----:B------:R-:W-:Y:S02]  /*9f10*/  SHF.R.U32.HI R15, RZ, 0x3, R13 ;  /* 0x00000003ff0f7819 */ /* 0x000fe4000001160d */
[----:B------:R-:W-:Y:S02]  /*9f20*/  SHF.R.U32.HI R48, RZ, 0x10, R3 ;  /* 0x00000010ff307819 */ /* 0x000fe40000011603 */
[----:B------:R-:W-:Y:S02]  /*9f30*/  LOP3.LUT R12, R12, R15, RZ, 0x3c, !PT ;  /* 0x0000000f0c0c7212 */ /* 0x000fe400078e3cff */
[----:B------:R-:W-:Y:S02]  /*9f40*/  LOP3.LUT R24, R15, R36, R13, 0x1e, !PT ;  /* 0x000000240f187212 */ /* 0x000fe400078e1e0d */
[----:B------:R-:W-:Y:S02]  /*9f50*/  SHF.R.U64 R3, R20, 0x10, R21 ;  /* 0x0000001014037819 */ /* 0x000fe40000001215 */
[----:B------:R-:W-:-:S02]  /*9f60*/  SHF.R.U64 R20, R30, 0x10, R31 ;  /* 0x000000101e147819 */ /* 0x000fc4000000121f */
[----:B------:R-:W-:Y:S01]  /*9f70*/  SHF.R.U32.HI R53, RZ, 0x10, R31 ;  /* 0x00000010ff357819 */ /* 0x000fe2000001161f */
[----:B------:R-:W-:Y:S01]  /*9f80*/  HADD2.F32 R3, -RZ, R3.H0_H0 ;  /* 0x20000003ff037230 */ /* 0x000fe20000004100 */
[----:B------:R-:W-:Y:S01]  /*9f90*/  SHF.R.U32.HI R40, RZ, 0x10, R21 ;  /* 0x00000010ff287819 */ /* 0x000fe20000011615 */
[C---:B--2---:R-:W-:Y:S02]  /*9fa0*/  IMAD R12, R25.reuse, 0x200, R12 ;  /* 0x00000200190c7824 */ /* 0x044fe400078e020c */
[----:B------:R-:W-:Y:S02]  /*9fb0*/  IMAD R24, R25, 0x200, R24 ;  /* 0x0000020019187824 */ /* 0x000fe400078e0218 */
[--C-:B------:R-:W-:Y:S02]  /*9fc0*/  IMAD R37, R12, 0x2, R17.reuse ;  /* 0x000000020c257824 */ /* 0x100fe400078e0211 */
[----:B------:R-:W-:-:S03]  /*9fd0*/  IMAD R38, R24, 0x2, R17 ;  /* 0x0000000218267824 */ /* 0x000fc600078e0211 */
[----:B------:R-:W0:Y:S04]  /*9fe0*/  LDS.128 R12, [R37+0x20400] ;  /* 0x02040000250c7984 */ /* 0x000e280000000c00 */
[----:B------:R-:W1:Y:S01]  /*9ff0*/  LDS.128 R24, [R38+0x20400] ;  /* 0x0204000026187984 */ /* 0x000e620000000c00 */
[--C-:B0-----:R-:W-:Y:S02]  /*a000*/  HADD2.F32 R41, -RZ, R15.reuse.H0_H0 ;  /* 0x2000000fff297230 */ /* 0x101fe40000004100 */
[----:B------:R-:W-:Y:S02]  /*a010*/  HADD2.F32 R29, -RZ, R15.H1_H1 ;  /* 0x3000000fff1d7230 */ /* 0x000fe40000004100 */
[----:B-1----:R-:W-:Y:S02]  /*a020*/  HADD2.F32 R15, -RZ, R25.H0_H0 ;  /* 0x20000019ff0f7230 */ /* 0x002fe40000004100 */
[----:B------:R-:W-:-:S02]  /*a030*/  HADD2.F32 R30, -RZ, R13.H0_H0 ;  /* 0x2000000dff1e7230 */ /* 0x000fc40000004100 */
[----:B------:R-:W-:Y:S02]  /*a040*/  HADD2.F32 R44, -RZ, R25.H1_H1 ;  /* 0x30000019ff2c7230 */ /* 0x000fe40000004100 */
[C---:B------:R-:W-:Y:S01]  /*a050*/  FMUL.FTZ R25, R15.reuse, R47 ;  /* 0x0000002f0f197220 */ /* 0x040fe20000410000 */
[-C--:B------:R-:W-:Y:S01]  /*a060*/  FMUL.FTZ R51, R15, R46.reuse ;  /* 0x0000002e0f337220 */ /* 0x080fe20000410000 */
[----:B------:R-:W-:Y:S02]  /*a070*/  HADD2.F32 R31, -RZ, R13.H1_H1 ;  /* 0x3000000dff1f7230 */ /* 0x000fe40000004100 */
[----:B------:R-:W-:Y:S01]  /*a080*/  FFMA.FTZ R15, R30, R46, -R25 ;  /* 0x0000002e1e0f7223 */ /* 0x000fe20000010819 */
[----:B------:R-:W-:Y:S02]  /*a090*/  HADD2.F32 R46, -RZ, R48.H0_H0 ;  /* 0x20000030ff2e7230 */ /* 0x000fe40000004100 */
[----:B------:R-:W-:Y:S01]  /*a0a0*/  FMUL.FTZ R52, R44, R49 ;  /* 0x000000312c347220 */ /* 0x000fe20000410000 */
[----:B------:R-:W-:-:S02]  /*a0b0*/  HADD2.F32 R45, -RZ, R27.H0_H0 ;  /* 0x2000001bff2d7230 */ /* 0x000fc40000004100 */
[----:B------:R-:W-:Y:S01]  /*a0c0*/  FFMA.FTZ R25, R30, R47, R51 ;  /* 0x0000002f1e197223 */ /* 0x000fe20000010033 */
[----:B------:R-:W-:Y:S02]  /*a0d0*/  HADD2.F32 R48, -RZ, R32.H0_H0 ;  /* 0x20000020ff307230 */ /* 0x000fe40000004100 */
[-C--:B------:R-:W-:Y:S01]  /*a0e0*/  FMUL.FTZ R32, R44, R46.reuse ;  /* 0x0000002e2c207220 */ /* 0x080fe20000410000 */
[----:B------:R-:W-:Y:S01]  /*a0f0*/  FFMA.FTZ R30, R31, R46, -R52 ;  /* 0x0000002e1f1e7223 */ /* 0x000fe20000010834 */
[----:B------:R-:W-:Y:S01]  /*a100*/  FMUL.FTZ R44, R45, R50 ;  /* 0x000000322d2c7220 */ /* 0x000fe20000410000 */
[----:B------:R-:W-:Y:S02]  /*a110*/  HADD2.F32 R43, -RZ, R27.H1_H1 ;  /* 0x3000001bff2b7230 */ /* 0x000fe40000004100 */
[----:B------:R-:W-:Y:S01]  /*a120*/  FFMA.FTZ R32, R31, R49, R32 ;  /* 0x000000311f207223 */ /* 0x000fe20000010020 */
[----:B------:R-:W-:Y:S02]  /*a130*/  HADD2.F32 R52, -RZ, R53.H0_H0 ;  /* 0x20000035ff347230 */ /* 0x000fe40000004100 */
[-C--:B------:R-:W-:Y:S01]  /*a140*/  FFMA.FTZ R31, R41, R48.reuse, -R44 ;  /* 0x00000030291f7223 */ /* 0x080fe2000001082c */
[----:B------:R-:W-:Y:S01]  /*a150*/  FMUL.FTZ R45, R45, R48 ;  /* 0x000000302d2d7220 */ /* 0x000fe20000410000 */
[----:B------:R-:W-:Y:S01]  /*a160*/  HADD2.F32 R44, -RZ, R40.H0_H0 ;  /* 0x20000028ff2c7230 */ /* 0x000fe20000004100 */
[----:B------:R-:W-:Y:S01]  /*a170*/  F2FP.F16.F32.PACK_AB R25, R32, R25 ;  /* 0x000000192019723e */ /* 0x000fe200000000ff */
[----:B------:R-:W-:-:S02]  /*a180*/  HADD2.F32 R39, -RZ, R24.H0_H0 ;  /* 0x20000018ff277230 */ /* 0x000fc40000004100 */
[----:B------:R-:W-:Y:S01]  /*a190*/  FMUL.FTZ R48, R43, R52 ;  /* 0x000000342b307220 */ /* 0x000fe20000410000 */
[--C-:B------:R-:W-:Y:S02]  /*a1a0*/  HADD2.F32 R46, -RZ, R54.reuse.H0_H0 ;  /* 0x20000036ff2e7230 */ /* 0x100fe40000004100 */
[----:B------:R-:W-:Y:S01]  /*a1b0*/  FFMA.FTZ R41, R41, R50, R45 ;  /* 0x0000003229297223 */ /* 0x000fe2000001002d */
[----:B------:R-:W-:Y:S02]  /*a1c0*/  HADD2.F32 R40, -RZ, R54.H1_H1 ;  /* 0x30000036ff287230 */ /* 0x000fe40000004100 */
[-C--:B------:R-:W-:Y:S01]  /*a1d0*/  FMUL.FTZ R58, R43, R44.reuse ;  /* 0x0000002c2b3a7220 */ /* 0x080fe20000410000 */
[----:B------:R-:W-:Y:S02]  /*a1e0*/  HADD2.F32 R21, -RZ, R12.H0_H0 ;  /* 0x2000000cff157230 */ /* 0x000fe40000004100 */
[----:B------:R-:W-:Y:S01]  /*a1f0*/  FFMA.FTZ R54, R29, R44, -R48 ;  /* 0x0000002c1d367223 */ /* 0x000fe20000010830 */
[----:B------:R-:W-:-:S02]  /*a200*/  HADD2.F32 R27, -RZ, R26.H0_H0 ;  /* 0x2000001aff1b7230 */ /* 0x000fc40000004100 */
[C---:B------:R-:W-:Y:S01]  /*a210*/  FMUL.FTZ R50, R39.reuse, R46 ;  /* 0x0000002e27327220 */ /* 0x040fe20000410000 */
[----:B------:R-:W-:Y:S02]  /*a220*/  HADD2.F32 R48, -RZ, R55.H0_H0 ;  /* 0x20000037ff307230 */ /* 0x000fe40000004100 */
[----:B------:R-:W-:Y:S01]  /*a230*/  FMUL.FTZ R39, R39, R40 ;  /* 0x0000002827277220 */ /* 0x000fe20000410000 */
[----:B------:R-:W-:Y:S02]  /*a240*/  HADD2.F32 R44, -RZ, R35.H0_H0 ;  /* 0x20000023ff2c7230 */ /* 0x000fe40000004100 */
[----:B------:R-:W-:Y:S01]  /*a250*/  FFMA.FTZ R58, R29, R52, R58 ;  /* 0x000000341d3a7223 */ /* 0x000fe2000001003a */
[----:B------:R-:W-:Y:S01]  /*a260*/  FFMA.FTZ R50, R21, R40, -R50 ;  /* 0x0000002815327223 */ /* 0x000fe20000010832 */
[----:B------:R-:W-:Y:S02]  /*a270*/  HADD2.F32 R13, -RZ, R14.H0_H0 ;  /* 0x2000000eff0d7230 */ /* 0x000fe40000004100 */
[C---:B------:R-:W-:Y:S01]  /*a280*/  FMUL.FTZ R52, R27.reuse, R48 ;  /* 0x000000301b347220 */ /* 0x040fe20000410000 */
[----:B------:R-:W-:Y:S01]  /*a290*/  FMUL.FTZ R40, R27, R44 ;  /* 0x0000002c1b287220 */ /* 0x000fe20000410000 */
[----:B------:R-:W-:-:S02]  /*a2a0*/  HADD2.F32 R24, -RZ, R24.H1_H1 ;  /* 0x30000018ff187230 */ /* 0x000fc40000004100 */
[----:B------:R-:W-:Y:S01]  /*a2b0*/  FFMA.FTZ R39, R21, R46, R39 ;  /* 0x0000002e15277223 */ /* 0x000fe20000010027 */
[----:B------:R-:W-:Y:S02]  /*a2c0*/  HADD2.F32 R26, -RZ, R26.H1_H1 ;  /* 0x3000001aff1a7230 */ /* 0x000fe40000004100 */
[C---:B------:R-:W-:Y:S01]  /*a2d0*/  FFMA.FTZ R52, R13.reuse, R44, -R52 ;  /* 0x0000002c0d347223 */ /* 0x040fe20000010834 */
[----:B------:R-:W-:Y:S02]  /*a2e0*/  HADD2.F32 R27, -RZ, R28.H0_H0 ;  /* 0x2000001cff1b7230 */ /* 0x000fe40000004100 */
[----:B------:R-:W-:Y:S01]  /*a2f0*/  FFMA.FTZ R40, R13, R48, R40 ;  /* 0x000000300d287223 */ /* 0x000fe20000010028 */
[----:B------:R-:W-:Y:S02]  /*a300*/  HADD2.F32 R29, -RZ, R20.H0_H0 ;  /* 0x20000014ff1d7230 */ /* 0x000fe40000004100 */
        /* <DEDUP_REMOVED lines=18> */
[----:B------:R-:W-:-:S05]  /*a430*/  F2FP.F16.F32.PACK_AB R26, R29, R40 ;  /* 0x000000281d1a723e */ /* 0x000fca00000000ff */
[----:B------:R1:W-:Y:S02]  /*a440*/  STS.128 [R38+0x20400], R24 ;  /* 0x0204001826007388 */ /* 0x0003e40000000c00 */
.L_x_8679:
[----:B------:R-:W-:Y:S05]  /*a450*/  BSYNC B1 ;  /* 0x0000000000017941 */ /* 0x000fea0003800000 */
.L_x_8678:
[----:B------:R-:W-:Y:S02]  /*a460*/  PRMT R35, R33, 0x7610, R35 ;  /* 0x0000761021237816 */ /* 0x000fe40000000023 */
[----:B------:R-:W-:Y:S01]  /*a470*/  PRMT R40, R34, 0x7610, R40 ;  /* 0x0000761022287816 */ /* 0x000fe20000000028 */
[----:B------:R-:W-:Y:S06]  /*a480*/  @P0 BRA `(.L_x_8670) ;  /* 0x0000000400800947 */ /* 0x000fec0003800000 */
[----:B------:R-:W2:Y:S01]  /*a490*/  LDL R41, [R1+0x78] ;  /* 0x0000780001297983 */ /* 0x000ea20000100800 */
[----:B01----:R-:W-:-:S04]  /*a4a0*/  VIADD R12, R192, 0x20 ;  /* 0x00000020c00c7836 */ /* 0x003fc80000000000 */
[----:B------:R-:W-:Y:S01]  /*a4b0*/  IMAD.SHL.U32 R3, R12, 0x40, RZ ;  /* 0x000000400c037824 */ /* 0x000fe200078e00ff */
[----:B------:R-:W-:-:S04]  /*a4c0*/  SHF.R.S32.HI R2, RZ, 0x1f, R12 ;  /* 0x0000001fff027819 */ /* 0x000fc8000001140c */
[----:B------:R-:W-:Y:S02]  /*a4d0*/  LEA.HI R2, R2, R12, RZ, 0x3 ;  /* 0x0000000c02027211 */ /* 0x000fe400078f18ff */
[----:B------:R-:W-:-:S03]  /*a4e0*/  LOP3.LUT R3, R3, 0x1c0, RZ, 0xc0, !PT ;  /* 0x000001c003037812 */ /* 0x000fc600078ec0ff */
[----:B------:R-:W-:Y:S01]  /*a4f0*/  IMAD.SHL.U32 R2, R2, 0x40, RZ ;  /* 0x0000004002027824 */ /* 0x000fe200078e00ff */
[----:B------:R-:W-:-:S04]  /*a500*/  SHF.R.U32.HI R12, RZ, 0x3, R3 ;  /* 0x00000003ff0c7819 */ /* 0x000fc80000011603 */
[----:B------:R-:W-:Y:S02]  /*a510*/  LOP3.LUT R36, R12, R36, R3, 0x1e, !PT ;  /* 0x000000240c247212 */ /* 0x000fe400078e1e03 */
[----:B------:R-:W-:-:S05]  /*a520*/  LOP3.LUT R3, R2, 0xfffffe00, RZ, 0xc0, !PT ;  /* 0xfffffe0002037812 */ /* 0x000fca00078ec0ff */
[----:B------:R-:W-:-:S04]  /*a530*/  IMAD.IADD R2, R3, 0x1, R36 ;  /* 0x0000000103027824 */ /* 0x000fc800078e0224 */
[----:B------:R-:W-:-:S05]  /*a540*/  IMAD R2, R2, 0x2, R17 ;  /* 0x0000000202027824 */ /* 0x000fca00078e0211 */
[----:B------:R-:W0:Y:S01]  /*a550*/  LDS.128 R24, [R2+0x20400] ;  /* 0x0204000002187984 */ /* 0x000e220000000c00 */
[----:B------:R-:W-:Y:S02]  /*a560*/  SHF.R.U64 R3, R8, 0x10, R9 ;  /* 0x0000001008037819 */ /* 0x000fe40000001209 */
[--C-:B------:R-:W-:Y:S02]  /*a570*/  SHF.R.U64 R8, R4, 0x10, R5.reuse ;  /* 0x0000001004087819 */ /* 0x100fe40000001205 */
[----:B------:R-:W-:Y:S01]  /*a580*/  SHF.R.U32.HI R32, RZ, 0x10, R5 ;  /* 0x00000010ff207819 */ /* 0x000fe20000011605 */
[----:B------:R-:W-:Y:S01]  /*a590*/  HADD2.F32 R31, -RZ, R55.H1_H1 ;  /* 0x30000037ff1f7230 */ /* 0x000fe20000004100 */
[----:B------:R-:W-:Y:S01]  /*a5a0*/  SHF.R.U64 R5, R6, 0x10, R7 ;  /* 0x0000001006057819 */ /* 0x000fe20000001207 */
[----:B------:R-:W-:Y:S01]  /*a5b0*/  HADD2.F32 R29, -RZ, R57.H1_H1 ;  /* 0x30000039ff1d7230 */ /* 0x000fe20000004100 */
[----:B------:R-:W-:Y:S01]  /*a5c0*/  SHF.R.U32.HI R33, RZ, 0x10, R9 ;  /* 0x00000010ff217819 */ /* 0x000fe20000011609 */
[----:B------:R-:W-:Y:S01]  /*a5d0*/  HADD2.F32 R32, -RZ, R32.H0_H0 ;  /* 0x20000020ff207230 */ /* 0x000fe20000004100 */
[----:B------:R-:W-:-:S02]  /*a5e0*/  SHF.R.U32.HI R37, RZ, 0x10, R7 ;  /* 0x00000010ff257819 */ /* 0x000fc40000011607 */
[----:B------:R-:W-:Y:S01]  /*a5f0*/  SHF.R.U32.HI R39, RZ, 0x10, R11 ;  /* 0x00000010ff277819 */ /* 0x000fe2000001160b */
[--C-:B0-----:R-:W-:Y:S02]  /*a600*/  HADD2.F32 R6, -RZ, R25.reuse.H0_H0 ;  /* 0x20000019ff067230 */ /* 0x101fe40000004100 */
[----:B------:R-:W-:-:S03]  /*a610*/  HADD2.F32 R25, -RZ, R25.H1_H1 ;  /* 0x30000019ff197230 */ /* 0x000fc60000004100 */
[C---:B------:R-:W-:Y:S01]  /*a620*/  FMUL.FTZ R30, R6.reuse, R31 ;  /* 0x0000001f061e7220 */ /* 0x040fe20000410000 */
[----:B------:R-:W-:Y:S01]  /*a630*/  FMUL.FTZ R34, R6, R29 ;  /* 0x0000001d06227220 */ /* 0x000fe20000410000 */
[----:B------:R-:W-:Y:S02]  /*a640*/  HADD2.F32 R20, -RZ, R24.H0_H0 ;  /* 0x20000018ff147230 */ /* 0x000fe40000004100 */
[----:B------:R-:W-:Y:S01]  /*a650*/  FMUL.FTZ R36, R25, R32 ;  /* 0x0000002019247220 */ /* 0x000fe20000410000 */
[--C-:B------:R-:W-:Y:S01]  /*a660*/  HADD2.F32 R28, -RZ, R27.reuse.H0_H0 ;  /* 0x2000001bff1c7230 */ /* 0x100fe20000004100 */
[----:B------:R-:W-:Y:S01]  /*a670*/  SHF.R.U64 R4, R10, 0x10, R11 ;  /* 0x000000100a047819 */ /* 0x000fe2000000120b */
[----:B------:R-:W-:Y:S02]  /*a680*/  HADD2.F32 R21, -RZ, R26.H0_H0 ;  /* 0x2000001aff157230 */ /* 0x000fe40000004100 */
[----:B------:R-:W-:Y:S02]  /*a690*/  HADD2.F32 R27, -RZ, R27.H1_H1 ;  /* 0x3000001bff1b7230 */ /* 0x000fe40000004100 */
[----:B------:R-:W-:-:S02]  /*a6a0*/  HADD2.F32 R24, -RZ, R24.H1_H1 ;  /* 0x30000018ff187230 */ /* 0x000fc40000004100 */
[----:B------:R-:W-:Y:S02]  /*a6b0*/  HADD2.F32 R3, -RZ, R3.H0_H0 ;  /* 0x20000003ff037230 */ /* 0x000fe40000004100 */
[----:B------:R-:W-:Y:S01]  /*a6c0*/  HADD2.F32 R26, -RZ, R26.H1_H1 ;  /* 0x3000001aff1a7230 */ /* 0x000fe20000004100 */
[----:B--2---:R-:W0:Y:S02]  /*a6d0*/  LDS.128 R12, [R41+0x20400] ;  /* 0x02040000290c7984 */ /* 0x004e240000000c00 */
[--C-:B0-----:R-:W-:Y:S02]  /*a6e0*/  HADD2.F32 R9, -RZ, R13.reuse.H0_H0 ;  /* 0x2000000dff097230 */ /* 0x101fe40000004100 */
[----:B------:R-:W-:-:S03]  /*a6f0*/  HADD2.F32 R13, -RZ, R13.H1_H1 ;  /* 0x3000000dff0d7230 */ /* 0x000fc60000004100 */
[C---:B------:R-:W-:Y:S01]  /*a700*/  FFMA.FTZ R6, R9.reuse, R29, -R30 ;  /* 0x0000001d09067223 */ /* 0x040fe2000001081e */
[----:B------:R-:W-:Y:S02]  /*a710*/  HADD2.F32 R30, -RZ, R33.H0_H0 ;  /* 0x20000021ff1e7230 */ /* 0x000fe40000004100 */
[----:B------:R-:W-:Y:S02]  /*a720*/  HADD2.F32 R29, -RZ, R42.H1_H1 ;  /* 0x3000002aff1d7230 */ /* 0x000fe40000004100 */
[----:B------:R-:W-:Y:S01]  /*a730*/  FFMA.FTZ R34, R9, R31, R34 ;  /* 0x0000001f09227223 */ /* 0x000fe20000010022 */
[----:B------:R-:W-:Y:S02]  /*a740*/  HADD2.F32 R7, -RZ, R12.H0_H0 ;  /* 0x2000000cff077230 */ /* 0x000fe40000004100 */
[-C--:B------:R-:W-:Y:S01]  /*a750*/  FMUL.FTZ R38, R25, R30.reuse ;  /* 0x0000001e19267220 */ /* 0x080fe20000410000 */
[----:B------:R-:W-:Y:S02]  /*a760*/  HADD2.F32 R9, -RZ, R57.H0_H0 ;  /* 0x20000039ff097230 */ /* 0x000fe40000004100 */
[C---:B------:R-:W-:Y:S01]  /*a770*/  FFMA.FTZ R25, R13.reuse, R30, -R36 ;  /* 0x0000001e0d197223 */ /* 0x040fe20000010824 */
[C---:B------:R-:W-:Y:S01]  /*a780*/  FMUL.FTZ R30, R20.reuse, R29 ;  /* 0x0000001d141e7220 */ /* 0x040fe20000410000 */
[----:B------:R-:W-:Y:S01]  /*a790*/  FFMA.FTZ R31, R13, R32, R38 ;  /* 0x000000200d1f7223 */ /* 0x000fe20000010026 */
[----:B------:R-:W-:-:S02]  /*a7a0*/  FMUL.FTZ R20, R20, R9 ;  /* 0x0000000914147220 */ /* 0x000fc40000410000 */
[C---:B------:R-:W-:Y:S01]  /*a7b0*/  FFMA.FTZ R13, R7.reuse, R9, -R30 ;  /* 0x00000009070d7223 */ /* 0x040fe2000001081e */
[--C-:B------:R-:W-:Y:S02]  /*a7c0*/  HADD2.F32 R9, -RZ, R35.reuse.H0_H0 ;  /* 0x20000023ff097230 */ /* 0x100fe40000004100 */
[----:B------:R-:W-:Y:S02]  /*a7d0*/  HADD2.F32 R35, -RZ, R35.H1_H1 ;  /* 0x30000023ff237230 */ /* 0x000fe40000004100 */
[----:B------:R-:W-:Y:S01]  /*a7e0*/  FFMA.FTZ R29, R7, R29, R20 ;  /* 0x0000001d071d7223 */ /* 0x000fe20000010014 */
[----:B------:R-:W-:Y:S02]  /*a7f0*/  HADD2.F32 R42, -RZ, R42.H0_H0 ;  /* 0x2000002aff2a7230 */ /* 0x000fe40000004100 */
[----:B------:R-:W-:Y:S02]  /*a800*/  HADD2.F32 R11, -RZ, R15.H0_H0 ;  /* 0x2000000fff0b7230 */ /* 0x000fe40000004100 */
[----:B------:R-:W-:Y:S01]  /*a810*/  FMUL.FTZ R32, R28, R35 ;  /* 0x000000231c207220 */ /* 0x000fe20000410000 */
[----:B------:R-:W-:-:S02]  /*a820*/  HADD2.F32 R7, -RZ, R40.H0_H0 ;  /* 0x20000028ff077230 */ /* 0x000fc40000004100 */
[----:B------:R-:W-:Y:S01]  /*a830*/  FMUL.FTZ R33, R21, R42 ;  /* 0x0000002a15217220 */ /* 0x000fe20000410000 */
[----:B------:R-:W-:Y:S02]  /*a840*/  HADD2.F32 R10, -RZ, R14.H0_H0 ;  /* 0x2000000eff0a7230 */ /* 0x000fe40000004100 */
[----:B------:R-:W-:Y:S02]  /*a850*/  HADD2.F32 R30, -RZ, R37.H0_H0 ;  /* 0x20000025ff1e7230 */ /* 0x000fe40000004100 */
[----:B------:R-:W-:Y:S02]  /*a860*/  HADD2.F32 R20, -RZ, R39.H0_H0 ;  /* 0x20000027ff147230 */ /* 0x000fe40000004100 */
[-C--:B------:R-:W-:Y:S01]  /*a870*/  FMUL.FTZ R28, R28, R7.reuse ;  /* 0x000000071c1c7220 */ /* 0x080fe20000410000 */
[----:B------:R-:W-:Y:S01]  /*a880*/  FFMA.FTZ R32, R11, R7, -R32 ;  /* 0x000000070b207223 */ /* 0x000fe20000010820 */
[----:B------:R-:W-:Y:S02]  /*a890*/  HADD2.F32 R7, -RZ, R8.H0_H0 ;  /* 0x20000008ff077230 */ /* 0x000fe40000004100 */
[----:B------:R-:W-:Y:S01]  /*a8a0*/  FMUL.FTZ R21, R21, R9 ;  /* 0x0000000915157220 */ /* 0x000fe20000410000 */
[----:B------:R-:W-:-:S02]  /*a8b0*/  HADD2.F32 R15, -RZ, R15.H1_H1 ;  /* 0x3000000fff0f7230 */ /* 0x000fc40000004100 */
[C---:B------:R-:W-:Y:S01]  /*a8c0*/  FFMA.FTZ R33, R10.reuse, R9, -R33 ;  /* 0x000000090a217223 */ /* 0x040fe20000010821 */
[C---:B------:R-:W-:Y:S01]  /*a8d0*/  FMUL.FTZ R36, R27.reuse, R30 ;  /* 0x0000001e1b247220 */ /* 0x040fe20000410000 */
[----:B------:R-:W-:Y:S01]  /*a8e0*/  FMUL.FTZ R38, R27, R20 ;  /* 0x000000141b267220 */ /* 0x000fe20000410000 */
[----:B------:R-:W-:Y:S02]  /*a8f0*/  HADD2.F32 R9, -RZ, R5.H0_H0 ;  /* 0x20000005ff097230 */ /* 0x000fe40000004100 */
[----:B------:R-:W-:Y:S01]  /*a900*/  FFMA.FTZ R28, R11, R35, R28 ;  /* 0x000000230b1c7223 */ /* 0x000fe2000001001c */
[----:B------:R-:W-:Y:S02]  /*a910*/  HADD2.F32 R5, -RZ, R4.H0_H0 ;  /* 0x20000004ff057230 */ /* 0x000fe40000004100 */
[----:B------:R-:W-:Y:S01]  /*a920*/  FFMA.FTZ R10, R10, R42, R21 ;  /* 0x0000002a0a0a7223 */ /* 0x000fe20000010015 */
[----:B------:R-:W-:Y:S02]  /*a930*/  HADD2.F32 R12, -RZ, R12.H1_H1 ;  /* 0x3000000cff0c7230 */ /* 0x000fe40000004100 */
[----:B------:R-:W-:Y:S01]  /*a940*/  FMUL.FTZ R11, R24, R7 ;  /* 0x00000007180b7220 */ /* 0x000fe20000410000 */
[----:B------:R-:W-:-:S02]  /*a950*/  HADD2.F32 R14, -RZ, R14.H1_H1 ;  /* 0x3000000eff0e7230 */ /* 0x000fc40000004100 */
[C---:B------:R-:W-:Y:S01]  /*a960*/  FFMA.FTZ R21, R15.reuse, R20, -R36 ;  /* 0x000000140f157223 */ /* 0x040fe20000010824 */
[----:B------:R-:W-:Y:S01]  /*a970*/  FFMA.FTZ R27, R15, R30, R38 ;  /* 0x0000001e0f1b7223 */ /* 0x000fe20000010026 */
[----:B------:R-:W-:Y:S01]  /*a980*/  FMUL.FTZ R24, R24, R3 ;  /* 0x0000000318187220 */ /* 0x000fe20000410000 */
[C---:B------:R-:W-:Y:S01]  /*a990*/  FMUL.FTZ R15, R26.reuse, R9 ;  /* 0x000000091a0f7220 */ /* 0x040fe20000410000 */
[----:B------:R-:W-:Y:S01]  /*a9a0*/  FMUL.FTZ R26, R26, R5 ;  /* 0x000000051a1a7220 */ /* 0x000fe20000410000 */
[C---:B------:R-:W-:Y:S01]  /*a9b0*/  FFMA.FTZ R4, R12.reuse, R3, -R11 ;  /* 0x000000030c047223 */ /* 0x040fe2000001080b */
[----:B------:R-:W-:Y:S01]  /*a9c0*/  FFMA.FTZ R8, R12, R7, R24 ;  /* 0x000000070c087223 */ /* 0x000fe20000010018 */
[C---:B------:R-:W-:Y:S01]  /*a9d0*/  FFMA.FTZ R12, R14.reuse, R5, -R15 ;  /* 0x000000050e0c7223 */ /* 0x040fe2000001080f */
[----:B------:R-:W-:Y:S01]  /*a9e0*/  FFMA.FTZ R3, R14, R9, R26 ;  /* 0x000000090e037223 */ /* 0x000fe2000001001a */
        /* <DEDUP_REMOVED lines=8> */
[----:B------:R3:W-:Y:S04]  /*aa70*/  STS.128 [R41+0x20400], R4 ;  /* 0x0204000429007388 */ /* 0x0007e80000000c00 */
[----:B------:R3:W-:Y:S02]  /*aa80*/  STS.128 [R2+0x20400], R8 ;  /* 0x0204000802007388 */ /* 0x0007e40000000c00 */
.L_x_8670:
[----:B------:R-:W-:Y:S05]  /*aa90*/  BSYNC B0 ;  /* 0x0000000000007941 */ /* 0x000fea0003800000 */
.L_x_8656:
        /* <DEDUP_REMOVED lines=8> */
.L_x_8653:
[----:B------:R-:W-:-:S13]  /*ab20*/  ISETP.NE.AND P0, PT, R187, 0x3, PT ;  /* 0x00000003bb00780c */ /* 0x000fda0003f05270 */
[----:B------:R-:W-:Y:S05]  /*ab30*/  @!P0 BRA `(.L_x_8680) ;  /* 0x0000000000048947 */ /* 0x000fea0003800000 */
[----:B------:R-:W-:Y:S01]  /*ab40*/  BPT.TRAP 0x1 ;  /* 0x000000040000795c */ /* 0x000fe20000300000 */
.L_x_8680:
[----:B------:R-:W-:Y:S01]  /*ab50*/  IMAD R20, R22, 0x8, R17 ;  /* 0x0000000816147824 */ /* 0x000fe200078e0211 */
[----:B-1----:R-:W-:-:S04]  /*ab60*/  SHF.L.U32 R13, R23, 0x1f, RZ ;  /* 0x0000001f170d7819 */ /* 0x002fc800000006ff */
[----:B------:R1:W4:Y:S01]  /*ab70*/  SYNCS.PHASECHK.TRANS64.TRYWAIT P1, [R20+URZ+0x38830], R13 ;  /* 0x0388300d140075a7 */ /* 0x000322000802017f */
[----:B------:R-:W-:Y:S05]  /*ab80*/  @!P0 BRA `(.L_x_8681) ;  /* 0x0000000000048947 */ /* 0x000fea0003800000 */
[----:B------:R-:W-:Y:S01]  /*ab90*/  BPT.TRAP 0x1 ;  /* 0x000000040000795c */ /* 0x000fe20000300000 */
.L_x_8681:
[C---:B--23--:R-:W-:Y:S02]  /*aba0*/  VIADD R2, R17.reuse, 0x22400 ;  /* 0x0002240011027836 */ /* 0x04cfe40000000000 */
[----:B------:R-:W-:-:S03]  /*abb0*/  VIADD R3, R17, 0x20400 ;  /* 0x0002040011037836 */ /* 0x000fc60000000000 */
[----:B------:R-:W-:Y:S02]  /*abc0*/  SHF.R.U32.HI R2, RZ, 0x4, R2 ;  /* 0x00000004ff027819 */ /* 0x000fe40000011602 */
[----:B------:R-:W-:Y:S02]  /*abd0*/  SHF.R.U32.HI R3, RZ, 0x4, R3 ;  /* 0x00000004ff037819 */ /* 0x000fe40000011603 */
[----:B------:R-:W-:Y:S02]  /*abe0*/  LOP3.LUT R2, R2, 0x3fff, RZ, 0xc0, !PT ;  /* 0x00003fff02027812 */ /* 0x000fe400078ec0ff */
[----:B------:R-:W-:Y:S02]  /*abf0*/  LOP3.LUT R3, R3, 0x3fff, RZ, 0xc0, !PT ;  /* 0x00003fff03037812 */ /* 0x000fe400078ec0ff */
[----:B------:R-:W-:Y:S01]  /*ac00*/  LOP3.LUT R206, R2, 0x10000, RZ, 0xfc, !PT ;  /* 0x0001000002ce7812 */ /* 0x000fe200078efcff */
[----:B----4-:R-:W-:Y:S06]  /*ac10*/  @P1 BRA `(.L_x_8682) ;  /* 0x0000000000081947 */ /* 0x010fec0003800000 */
[----:B------:R-:W2:Y:S02]  /*ac20*/  SYNCS.PHASECHK.TRANS64.TRYWAIT P1, [R20+URZ+0x38830], R13 ;  /* 0x0388300d140075a7 */ /* 0x000ea4000802017f */
[----:B--2---:R-:W-:Y:S05]  /*ac30*/  @!P1 BRA `(.L_x_8683) ;  /* 0x000001a0007c9947 */ /* 0x004fea0003800000 */
.L_x_8682:
[----:B------:R-:W-:Y:S01]  /*ac40*/  LOP3.LUT R4, R3, 0x10000, RZ, 0xfc, !PT ;  /* 0x0001000003047812 */ /* 0x000fe200078efcff */
[----:B------:R-:W-:Y:S01]  /*ac50*/  IMAD R2, R22, 0x200, R206 ;  /* 0x0000020016027824 */ /* 0x000fe200078e02ce */
[----:B------:R-:W-:Y:S05]  /*ac60*/  WARPSYNC.ALL ;  /* 0x0000000000007948 */ /* 0x000fea0003800000 */
[----:B------:R-:W-:Y:S01]  /*ac70*/  IMAD.MOV.U32 R5, RZ, RZ, 0x40000040 ;  /* 0x40000040ff057424 */ /* 0x000fe200078e00ff */
[----:B------:R-:W-:Y:S01]  /*ac80*/  R2UR UR4, R4 ;  /* 0x00000000040472ca */ /* 0x000fe200000e0000 */
[----:B------:R-:W-:Y:S01]  /*ac90*/  IMAD.MOV.U32 R3, RZ, RZ, 0x40000040 ;  /* 0x40000040ff037424 */ /* 0x000fe200078e00ff */
[----:B------:R-:W-:Y:S01]  /*aca0*/  R2UR UR6, R2 ;  /* 0x00000000020672ca */ /* 0x000fe200000e0000 */
[----:B0-----:R-:W-:Y:S01]  /*acb0*/  WARPGROUP.ARRIVE ;  /* 0x00000000000079c5 */ /* 0x001fe20000000000 */
[----:B------:R-:W-:Y:S01]  /*acc0*/  R2UR UR5, R5 ;  /* 0x00000000050572ca */ /* 0x000fe200000e0000 */
[----:B------:R-:W-:Y:S01]  /*acd0*/  VIADD R10, R4, 0x2 ;  /* 0x00000002040a7836 */ /* 0x000fe20000000000 */
[----:B------:R-:W-:Y:S01]  /*ace0*/  R2UR UR7, R3 ;  /* 0x00000000030772ca */ /* 0x000fe200000e0000 */
[----:B------:R-:W-:Y:S01]  /*acf0*/  VIADD R6, R2, 0x2 ;  /* 0x0000000202067836 */ /* 0x000fe20000000000 */
[----:B------:R-:W-:Y:S01]  /*ad00*/  SHF.L.U32 R0, R0, 0x1f, RZ ;  /* 0x0000001f00007819 */ /* 0x000fe200000006ff */
[----:B------:R-:W-:Y:S01]  /*ad10*/  IMAD.MOV.U32 R11, RZ, RZ, 0x40000040 ;  /* 0x40000040ff0b7424 */ /* 0x000fe200078e00ff */
[----:B------:R-:W-:Y:S01]  /*ad20*/  BSSY B0, `(.L_x_8684) ;  /* 0x0000023000007945 */ /* 0x000fe20003800000 */
[----:B------:R-:W-:-:S02]  /*ad30*/  IMAD.MOV.U32 R7, RZ, RZ, 0x40000040 ;  /* 0x40000040ff077424 */ /* 0x000fc400078e00ff */
[----:B------:R-:W-:Y:S02]  /*ad40*/  VIADD R8, R4, 0x4 ;  /* 0x0000000404087836 */ /* 0x000fe40000000000 */
[----:B------:R-:W-:Y:S02]  /*ad50*/  IMAD.MOV.U32 R9, RZ, RZ, 0x40000040 ;  /* 0x40000040ff097424 */ /* 0x000fe400078e00ff */
[----:B------:R-:W-:Y:S02]  /*ad60*/  IMAD.MOV.U32 R3, RZ, RZ, 0x40000040 ;  /* 0x40000040ff037424 */ /* 0x000fe400078e00ff */
[----:B------:R-:W-:Y:S01]  /*ad70*/  HGMMA.64x64x16.F32 R24, gdesc[UR4], RZ, !UPT, gsb0 ;  /* 0x00e00000041879f0 */ /* 0x000fe2000c0008ff */
[----:B------:R-:W-:Y:S02]  /*ad80*/  R2UR UR4, R10 ;  /* 0x000000000a0472ca */ /* 0x000fe400000e0000 */
        /* <DEDUP_REMOVED lines=26> */
[----:B------:R-:W0:Y:S02]  /*af30*/  SYNCS.PHASECHK.TRANS64.TRYWAIT P1, [R17+URZ+0x38810], R0 ;  /* 0x03881000110075a7 */ /* 0x000e24000802017f */
[----:B0-----:R-:W-:Y:S05]  /*af40*/  @!P1 BRA `(.L_x_8685) ;  /* 0x0000019c00cc9947 */ /* 0x001fea0003800000 */
.L_x_8916:
[----:B------:R-:W-:Y:S05]  /*af50*/  BSYNC B0 ;  /* 0x0000000000007941 */ /* 0x000fea0003800000 */
.L_x_8684:
[----:B------:R-:W-:Y:S05]  /*af60*/  @!P0 BRA `(.L_x_8686) ;  /* 0x0000000000048947 */ /* 0x000fea0003800000 */
[----:B------:R-:W-:Y:S01]  /*af70*/  BPT.TRAP 0x1 ;  /* 0x000000040000795c */ /* 0x000fe20000300000 */
.L_x_8686:
[----:B------:R3:W4:Y:S01]  /*af80*/  SYNCS.PHASECHK.TRANS64.TRYWAIT P1, [R20+URZ+0x38850], R13 ;  /* 0x0388500d140075a7 */ /* 0x000722000802017f */
[----:B------:R-:W-:Y:S05]  /*af90*/  @!P0 BRA `(.L_x_8687) ;  /* 0x0000000000048947 */ /* 0x000fea0003800000 */
[----:B------:R-:W-:Y:S01]  /*afa0*/  BPT.TRAP 0x1 ;  /* 0x000000040000795c */ /* 0x000fe20000300000 */
.L_x_8687:
[----:B0-----:R-:W-:-:S05]  /*afb0*/  VIADD R0, R17, 0x400 ;  /* 0x0000040011007836 */ /* 0x001fca0000000000 */
[----:B------:R-:W-:-:S04]  /*afc0*/  SHF.R.U32.HI R0, RZ, 0x4, R0 ;  /* 0x00000004ff007819 */ /* 0x000fc80000011600 */
[----:B------:R-:W-:Y:S01]  /*afd0*/  LOP3.LUT R0, R0, 0x3fff, RZ, 0xc0, !PT ;  /* 0x00003fff00007812 */ /* 0x000fe200078ec0ff */
[----:B----4-:R-:W-:Y:S06]  /*afe0*/  @P1 BRA `(.L_x_8688) ;  /* 0x0000000000081947 */ /* 0x010fec0003800000 */
[----:B------:R-:W0:Y:S02]  /*aff0*/  SYNCS.PHASECHK.TRANS64.TRYWAIT P1, [R20+URZ+0x38850], R13 ;  /* 0x0388500d140075a7 */ /* 0x000e24000802017f */
[----:B0-----:R-:W-:Y:S05]  /*b000*/  @!P1 BRA `(.L_x_8689) ;  /* 0x0000019c00b09947 */ /* 0x001fea0003800000 */
.L_x_8688:
[----:B------:R-:W-:Y:S05]  /*b010*/  WARPSYNC.ALL ;  /* 0x0000000000007948 */ /* 0x000fea0003800000 */
[----:B------:R-:W-:Y:S01]  /*b020*/  LOP3.LUT R208, R0, 0x10000, RZ, 0xfc, !PT ;  /* 0x0001000000d07812 */ /* 0x000fe200078efcff */
[----:B------:R-:W-:Y:S01]  /*b030*/  VIADD R0, R17, 0x26400 ;  /* 0x0002640011007836 */ /* 0x000fe20000000000 */
[----:B------:R-:W-:-:S03]  /*b040*/  WARPGROUP.ARRIVE ;  /* 0x00000000000079c5 */ /* 0x000fc60000000000 */
[----:B------:R-:W-:-:S03]  /*b050*/  IMAD R12, R22, 0x1000, R208 ;  /* 0x00001000160c7824 */ /* 0x000fc600078e02d0 */
[----:B------:R-:W4:Y:S01]  /*b060*/  S2R R21, SR_TID.X ;  /* 0x0000000000157919 */ /* 0x000f220000002100 */
[----:B0123--:R-:W-:Y:S01]  /*b070*/  IMAD.MOV.U32 R13, RZ, RZ, 0x40000040 ;  /* 0x40000040ff0d7424 */ /* 0x00ffe200078e00ff */
[----:B------:R-:W-:Y:S01]  /*b080*/  SHF.R.U32.HI R0, RZ, 0x4, R0 ;  /* 0x00000004ff007819 */ /* 0x000fe20000011600 */
[----:B------:R-:W-:Y:S01]  /*b090*/  IMAD.MOV.U32 R3, RZ, RZ, 0x40000040 ;  /* 0x40000040ff037424 */ /* 0x000fe200078e00ff */
[C---:B------:R-:W-:Y:S01]  /*b0a0*/  R2UR UR6, R12.reuse ;  /* 0x000000000c0672ca */ /* 0x040fe200000e0000 */
[----:B------:R-:W-:Y:S01]  /*b0b0*/  VIADD R14, R12, 0x2 ;  /* 0x000000020c0e7836 */ /* 0x000fe20000000000 */
[----:B------:R-:W-:Y:S01]  /*b0c0*/  LOP3.LUT R0, R0, 0x3fff, RZ, 0xc0, !PT ;  /* 0x00003fff00007812 */ /* 0x000fe200078ec0ff */
[----:B------:R-:W-:Y:S01]  /*b0d0*/  IMAD.MOV.U32 R15, RZ, RZ, 0x40000040 ;  /* 0x40000040ff0f7424 */ /* 0x000fe200078e00ff */
[----:B------:R-:W-:Y:S01]  /*b0e0*/  R2UR UR7, R13 ;  /* 0x000000000d0772ca */ /* 0x000fe200000e0000 */
[----:B------:R-:W-:Y:S01]  /*b0f0*/  IMAD.MOV.U32 R59, RZ, RZ, 0x40000040 ;  /* 0x40000040ff3b7424 */ /* 0x000fe200078e00ff */
[----:B------:R-:W-:Y:S01]  /*b100*/  LOP3.LUT R2, R0, 0x10000, RZ, 0xfc, !PT ;  /* 0x0001000000027812 */ /* 0x000fe200078efcff */
[----:B------:R-:W-:Y:S01]  /*b110*/  VIADD R62, R12, 0x800 ;  /* 0x000008000c3e7836 */ /* 0x000fe20000000000 */
[----:B------:R-:W-:-:S02]  /*b120*/  R2UR UR5, R3 ;  /* 0x00000000030572ca */ /* 0x000fc400000e0000 */
[C---:B------:R-:W-:Y:S01]  /*b130*/  R2UR UR4, R2.reuse ;  /* 0x00000000020472ca */ /* 0x040fe200000e0000 */
[C---:B------:R-:W-:Y:S02]  /*b140*/  VIADD R58, R2.reuse, 0x2 ;  /* 0x00000002023a7836 */ /* 0x040fe40000000000 */
[----:B------:R-:W-:-:S10]  /*b150*/  VIADD R60, R2, 0x800 ;  /* 0x00000800023c7836 */ /* 0x000fd40000000000 */
        /* <DEDUP_REMOVED lines=9> */
[----:B----4-:R-:W-:-:S05]  /*b1f0*/  SHF.R.U32.HI R21, RZ, 0x7, R21 ;  /* 0x00000007ff157819 */ /* 0x010fca0000011615 */
[----:B------:R0:W1:Y:S02]  /*b200*/  SHFL.IDX PT, R0, R21, RZ, 0x1f ;  /* 0x00001fff15007589 */ /* 0x00006400000e0000 */
[----:B0-----:R-:W-:Y:S01]  /*b210*/  IMAD.MOV.U32 R21, RZ, RZ, 0x4 ;  /* 0x00000004ff157424 */ /* 0x001fe200078e00ff */
[----:B-1----:R-:W-:-:S04]  /*b220*/  ISETP.GT.AND P1, PT, R0, 0x7f, PT ;  /* 0x0000007f0000780c */ /* 0x002fc80003f24270 */
[----:B------:R-:W-:Y:S02]  /*b230*/  SEL R0, RZ, 0x2, !P1 ;  /* 0x00000002ff007807 */ /* 0x000fe40004800000 */
[C---:B------:R-:W-:Y:S02]  /*b240*/  SEL R13, R21.reuse, 0x2, P1 ;  /* 0x00000002150d7807 */ /* 0x040fe40000800000 */
        /* <DEDUP_REMOVED lines=10> */
[----:B------:R-:W-:Y:S02]  /*b2f0*/  R2UR UR5, R59 ;  /* 0x000000003b0572ca */ /* 0x000fe400000e0000 */
[----:B------:R-:W-:Y:S01]  /*b300*/  MOV R59, 0x40000040 ;  /* 0x40000040003b7802 */ /* 0x000fe20000000f00 */
[----:B------:R-:W-:-:S02]  /*b310*/  WARPGROUP.DEPBAR.LE gsb0, 0x0 ;  /* 0x00008000000079c5 */ /* 0x000fc40000010000 */
[----:B------:R-:W-:-:S08]  /*b320*/  WARPGROUP.ARRIVE ;  /* 0x00000000000079c5 */ /* 0x000fd00000000000 */
        /* <DEDUP_REMOVED lines=326> */
[----:B------:R-:W-:Y:S01]  /*c790*/  IMAD.MOV.U32 R14, RZ, RZ, 0x1000 ;  /* 0x00001000ff0e7424 */ /* 0x000fe200078e00ff */
[----:B------:R-:W-:Y:S02]  /*c7a0*/  R2UR UR7, R15 ;  /* 0x000000000f0772ca */ /* 0x000fe400000e0000 */
[----:B------:R-:W-:Y:S02]  /*c7b0*/  R2UR UR4, R58 ;  /* 0x000000003a0472ca */ /* 0x000fe400000e0000 */
[----:B------:R-:W-:Y:S02]  /*c7c0*/  R2UR UR5, R59 ;  /* 0x000000003b0572ca */ /* 0x000fe400000e0000 */
[----:B------:R-:W-:-:S04]  /*c7d0*/  SEL R14, R14, 0xf80, P1 ;  /* 0x00000f800e0e7807 */ /* 0x000fc80000800000 */
[----:B------:R-:W-:-:S04]  /*c7e0*/  LOP3.LUT R15, R14, 0x1e00, RZ, 0xc0, !PT ;  /* 0x00001e000e0f7812 */ /* 0x000fc800078ec0ff */
[CC--:B------:R-:W-:Y:S02]  /*c7f0*/  IADD3 R14, R13.reuse, R15.reuse, R2 ;  /* 0x0000000f0d0e7210 */ /* 0x0c0fe40007ffe002 */
[----:B------:R-:W-:Y:S01]  /*c800*/  IADD3 R12, R13, R15, R12 ;  /* 0x0000000f0d0c7210 */ /* 0x000fe20007ffe00c */
[----:B------:R-:W-:Y:S01]  /*c810*/  IMAD.MOV.U32 R13, RZ, RZ, 0x40000040 ;  /* 0x40000040ff0d7424 */ /* 0x000fe200078e00ff */
[----:B------:R-:W-:Y:S01]  /*c820*/  MOV R15, 0x40000040 ;  /* 0x40000040000f7802 */ /* 0x000fe20000000f00 */
        /* <DEDUP_REMOVED lines=13> */
.L_x_8690:
[----:B------:R-:W2:Y:S01]  /*c900*/  LDL R15, [R1+0x18] ;  /* 0x00001800010f7983 */ /* 0x000ea20000100800 */
[----:B------:R-:W0:Y:S01]  /*c910*/  LDC R222, c[0x0][0x448] ;  /* 0x00011200ffde7b82 */ /* 0x000e220000000800 */
[----:B------:R-:W-:Y:S02]  /*c920*/  ULDC UR4, c[0x0][0xad0] ;  /* 0x0002b40000047ab9 */ /* 0x000fe40000000800 */
[----:B------:R-:W3:Y:S01]  /*c930*/  LDL R58, [R1+0x10] ;  /* 0x00001000013a7983 */ /* 0x000ee20000100800 */
[----:B------:R-:W-:Y:S01]  /*c940*/  FMUL.FTZ R13, R24, UR4 ;  /* 0x00000004180d7c20 */ /* 0x000fe20008410000 */
[----:B------:R-:W-:Y:S01]  /*c950*/  FMUL.FTZ R57, R25, UR4 ;  /* 0x0000000419397c20 */ /* 0x000fe20008410000 */
[----:B------:R-:W-:Y:S01]  /*c960*/  FMUL.FTZ R12, R26, UR4 ;  /* 0x000000041a0c7c20 */ /* 0x000fe20008410000 */
[----:B------:R-:W-:Y:S02]  /*c970*/  IMAD R71, R169, -0x40, R0 ;  /* 0xffffffc0a9477824 */ /* 0x000fe400078e0200 */
        /* <DEDUP_REMOVED lines=9> */
[----:B------:R-:W4:Y:S01]  /*ca10*/  LDL R40, [R1] ;  /* 0x0000000001287983 */ /* 0x000f220000100800 */
[----:B------:R-:W5:Y:S01]  /*ca20*/  MUFU.TANH R57, R57 ;  /* 0x0000003900397308 */ /* 0x000f620000002400 */
[----:B------:R-:W-:-:S02]  /*ca30*/  LOP3.LUT R16, R16, 0xfffffffd, RZ, 0xc0, !PT ;  /* 0xfffffffd10107812 */ /* 0x000fc400078ec0ff */
[----:B0-----:R-:W-:Y:S01]  /*ca40*/  ISETP.NE.AND P5, PT, R222, 0x1, PT ;  /* 0x00000001de00780c */ /* 0x001fe20003fa5270 */
[----:B------:R-:W-:-:S04]  /*ca50*/  FMUL.FTZ R48, R48, UR4 ;  /* 0x0000000430307c20 */ /* 0x000fc80008410000 */
[----:B------:R-:W0:Y:S01]  /*ca60*/  MUFU.TANH R69, R69 ;  /* 0x0000004500457308 */ /* 0x000e220000002400 */
[----:B------:R-:W-:-:S07]  /*ca70*/  FMUL.FTZ R14, R27, UR4 ;  /* 0x000000041b0e7c20 */ /* 0x000fce0008410000 */
[----:B------:R-:W0:Y:S01]  /*ca80*/  MUFU.TANH R21, R21 ;  /* 0x0000001500157308 */ /* 0x000e220000002400 */
[----:B------:R-:W1:Y:S07]  /*ca90*/  @P5 LDC R24, c[0x0][0x44c] ;  /* 0x00011300ff185b82 */ /* 0x000e6e0000000800 */
[----:B------:R-:W0:Y:S08]  /*caa0*/  MUFU.TANH R67, R67 ;  /* 0x0000004300437308 */ /* 0x000e300000002400 */
[----:B------:R-:W0:Y:S01]  /*cab0*/  MUFU.TANH R63, R63 ;  /* 0x0000003f003f7308 */ /* 0x000e220000002400 */
[----:B------:R-:W5:Y:S07]  /*cac0*/  @P5 LDC R25, c[0x0][0x450] ;  /* 0x00011400ff195b82 */ /* 0x000f6e0000000800 */
        /* <DEDUP_REMOVED lines=17> */
[----:B------:R-:W-:-:S07]  /*cbe0*/  @P5 LOP3.LUT R16, R16, 0x2, RZ, 0xfc, !PT ;  /* 0x0000000210105812 */ /* 0x000fce00078efcff */
[----:B------:R-:W0:Y:S08]  /*cbf0*/  MUFU.TANH R33, R33 ;  /* 0x0000002100217308 */ /* 0x000e300000002400 */
[----:B------:R-:W0:Y:S08]  /*cc00*/  MUFU.TANH R37, R37 ;  /* 0x0000002500257308 */ /* 0x000e300000002400 */
[----:B------:R-:W0:Y:S08]  /*cc10*/  MUFU.TANH R29, R29 ;  /* 0x0000001d001d7308 */ /* 0x000e300000002400 */
[----:B------:R-:W0:Y:S08]  /*cc20*/  MUFU.TANH R27, R48 ;  /* 0x00000030001b7308 */ /* 0x000e300000002400 */
[----:B------:R-:W-:Y:S08]  /*cc30*/  MUFU.TANH R12, R12 ;  /* 0x0000000c000c7308 */ /* 0x000ff00000002400 */
[----:B------:R-:W-:Y:S08]  /*cc40*/  MUFU.TANH R14, R14 ;  /* 0x0000000e000e7308 */ /* 0x000ff00000002400 */
[----:B------:R-:W-:Y:S08]  /*cc50*/  MUFU.TANH R73, R73 ;  /* 0x0000004900497308 */ /* 0x000ff00000002400 */
[----:B------:R-:W-:Y:S08]  /*cc60*/  MUFU.TANH R75, R75 ;  /* 0x0000004b004b7308 */ /* 0x000ff00000002400 */
[----:B------:R-:W-:Y:S08]  /*cc70*/  MUFU.TANH R77, R77 ;  /* 0x0000004d004d7308 */ /* 0x000ff00000002400 */
[----:B------:R-:W-:Y:S01]  /*cc80*/  MUFU.TANH R79, R79 ;  /* 0x0000004f004f7308 */ /* 0x000fe20000002400 */
[----:B--2---:R-:W-:-:S04]  /*cc90*/  IMAD.IADD R15, R15, 0x1, R213 ;  /* 0x000000010f0f7824 */ /* 0x004fc800078e02d5 */
[----:B-1----:R-:W-:-:S05]  /*cca0*/  @P5 IMAD.HI.U32 R24, R15, R24, RZ ;  /* 0x000000180f185227 */ /* 0x002fca00078e00ff */
[----:B-----5:R-:W-:Y:S02]  /*ccb0*/  @P5 SHF.R.U32.HI R15, RZ, R25, R24 ;  /* 0x00000019ff0f5219 */ /* 0x020fe40000011618 */
[----:B------:R-:W-:Y:S02]  /*ccc0*/  IADD3 R24, R212, 0x1, R71 ;  /* 0x00000001d4187810 */ /* 0x000fe40007ffe047 */
[----:B---3--:R-:W-:Y:S01]  /*ccd0*/  IADD3 R71, -R58, R71, R212 ;  /* 0x000000473a477210 */ /* 0x008fe20007ffe1d4 */
[----:B------:R-:W1:Y:S01]  /*cce0*/  SHFL.IDX PT, R26, R15, RZ, 0x1c1f ;  /* 0x001c1fff0f1a7589 */ /* 0x000e6200000e0000 */
[----:B------:R-:W-:-:S04]  /*ccf0*/  IADD3 R24, -R207, R24, -R58 ;  /* 0x00000018cf187210 */ /* 0x000fc80007ffe93a */
[----:B-1----:R-:W-:-:S04]  /*cd00*/  VIADDMNMX R26, R26, R24, R71, PT ;  /* 0x000000181a1a7246 */ /* 0x002fc80003800147 */
[C---:B------:R-:W-:Y:S02]  /*cd10*/  ISETP.GT.AND P1, PT, R26.reuse, RZ, PT ;  /* 0x000000ff1a00720c */ /* 0x040fe40003f24270 */
[C---:B------:R-:W-:Y:S02]  /*cd20*/  ISETP.GT.AND P2, PT, R26.reuse, 0x1, PT ;  /* 0x000000011a00780c */ /* 0x040fe40003f44270 */
[C---:B------:R-:W-:Y:S02]  /*cd30*/  ISETP.GT.AND P3, PT, R26.reuse, 0x8, PT ;  /* 0x000000081a00780c */ /* 0x040fe40003f64270 */
[----:B------:R-:W-:Y:S02]  /*cd40*/  FSEL R0, R13, -INF , P1 ;  /* 0xff8000000d007808 */ /* 0x000fe40000800000 */
[----:B------:R-:W-:Y:S02]  /*cd50*/  FSEL R57, R57, -INF , P2 ;  /* 0xff80000039397808 */ /* 0x000fe40001000000 */
[----:B------:R-:W-:-:S02]  /*cd60*/  ISETP.GT.AND P1, PT, R26, 0x9, PT ;  /* 0x000000091a00780c */ /* 0x000fc40003f24270 */
[----:B0-----:R-:W-:Y:S02]  /*cd70*/  FSEL R69, R69, -INF , P3 ;  /* 0xff80000045457808 */ /* 0x001fe40001800000 */
[----:B------:R-:W-:Y:S02]  /*cd80*/  FMNMX.FTZ R28, R0, R57, !PT ;  /* 0x00000039001c7209 */ /* 0x000fe40007810000 */
[C---:B------:R-:W-:Y:S02]  /*cd90*/  ISETP.GT.AND P2, PT, R26.reuse, 0x10, PT ;  /* 0x000000101a00780c */ /* 0x040fe40003f44270 */
[----:B------:R-:W-:Y:S02]  /*cda0*/  FSEL R41, R21, -INF , P1 ;  /* 0xff80000015297808 */ /* 0x000fe40000800000 */
[----:B------:R-:W-:Y:S02]  /*cdb0*/  FMNMX.FTZ R28, R69, R28, !PT ;  /* 0x0000001c451c7209 */ /* 0x000fe40007810000 */
[----:B------:R-:W-:-:S02]  /*cdc0*/  ISETP.GT.AND P1, PT, R26, 0x11, PT ;  /* 0x000000111a00780c */ /* 0x000fc40003f24270 */
[----:B------:R-:W-:Y:S02]  /*cdd0*/  FSEL R67, R67, -INF , P2 ;  /* 0xff80000043437808 */ /* 0x000fe40001000000 */
        /* <DEDUP_REMOVED lines=12> */
[----:B------:R-:W-:Y:S01]  /*cea0*/  FMNMX.FTZ R28, R59, R28, !PT ;  /* 0x0000001c3b1c7209 */ /* 0x000fe20007810000 */
[----:B------:R-:W0:Y:S01]  /*ceb0*/  MUFU.TANH R25, R49 ;  /* 0x0000003100197308 */ /* 0x000e220000002400 */
[C---:B------:R-:W-:Y:S02]  /*cec0*/  ISETP.GT.AND P2, PT, R26.reuse, 0x28, PT ;  /* 0x000000281a00780c */ /* 0x040fe40003f44270 */
[----:B------:R-:W-:Y:S02]  /*ced0*/  FSEL R33, R33, -INF , P1 ;  /* 0xff80000021217808 */ /* 0x000fe40000800000 */
[----:B------:R-:W-:Y:S02]  /*cee0*/  FMNMX.FTZ R28, R61, R28, !PT ;  /* 0x0000001c3d1c7209 */ /* 0x000fe40007810000 */
[----:B------:R-:W-:Y:S01]  /*cef0*/  ISETP.GT.AND P1, PT, R26, 0x29, PT ;  /* 0x000000291a00780c */ /* 0x000fe20003f24270 */
[----:B------:R-:W1:Y:S01]  /*cf00*/  MUFU.TANH R21, R52 ;  /* 0x0000003400157308 */ /* 0x000e620000002400 */
[----:B------:R-:W-:-:S02]  /*cf10*/  FSEL R37, R37, -INF , P2 ;  /* 0xff80000025257808 */ /* 0x000fc40001000000 */
[----:B------:R-:W-:Y:S02]  /*cf20*/  FMNMX.FTZ R28, R33, R28, !PT ;  /* 0x0000001c211c7209 */ /* 0x000fe40007810000 */
[C---:B------:R-:W-:Y:S02]  /*cf30*/  ISETP.GT.AND P2, PT, R26.reuse, 0x30, PT ;  /* 0x000000301a00780c */ /* 0x040fe40003f44270 */
[----:B------:R-:W-:Y:S01]  /*cf40*/  FSEL R29, R29, -INF , P1 ;  /* 0xff8000001d1d7808 */ /* 0x000fe20000800000 */
[----:B------:R-:W2:Y:S01]  /*cf50*/  MUFU.TANH R13, R53 ;  /* 0x00000035000d7308 */ /* 0x000ea20000002400 */
[----:B------:R-:W-:Y:S02]  /*cf60*/  FMNMX.FTZ R28, R37, R28, !PT ;  /* 0x0000001c251c7209 */ /* 0x000fe40007810000 */
[----:B------:R-:W-:Y:S02]  /*cf70*/  ISETP.GT.AND P1, PT, R26, 0x31, PT ;  /* 0x000000311a00780c */ /* 0x000fe40003f24270 */
[----:B------:R-:W-:-:S02]  /*cf80*/  FSEL R27, R27, -INF , P2 ;  /* 0xff8000001b1b7808 */ /* 0x000fc40001000000 */
[----:B------:R-:W-:Y:S02]  /*cf90*/  FMNMX.FTZ R28, R29, R28, !PT ;  /* 0x0000001c1d1c7209 */ /* 0x000fe40007810000 */
[C---:B------:R-:W-:Y:S02]  /*cfa0*/  ISETP.GT.AND P2, PT, R26.reuse, 0x38, PT ;  /* 0x000000381a00780c */ /* 0x040fe40003f44270 */
[----:B0-----:R-:W-:Y:S02]  /*cfb0*/  FSEL R25, R25, -INF , P1 ;  /* 0xff80000019197808 */ /* 0x001fe40000800000 */
[----:B------:R-:W-:Y:S02]  /*cfc0*/  FMNMX.FTZ R28, R27, R28, !PT ;  /* 0x0000001c1b1c7209 */ /* 0x000fe40007810000 */
[----:B------:R-:W-:Y:S02]  /*cfd0*/  ISETP.GT.AND P1, PT, R26, 0x39, PT ;  /* 0x000000391a00780c */ /* 0x000fe40003f24270 */
[----:B-1----:R-:W-:-:S02]  /*cfe0*/  FSEL R21, R21, -INF , P2 ;  /* 0xff80000015157808 */ /* 0x002fc40001000000 */
[----:B------:R-:W-:Y:S02]  /*cff0*/  FMNMX.FTZ R28, R25, R28, !PT ;  /* 0x0000001c191c7209 */ /* 0x000fe40007810000 */
[----:B--2---:R-:W-:Y:S02]  /*d000*/  FSEL R13, R13, -INF , P1 ;  /* 0xff8000000d0d7808 */ /* 0x004fe40000800000 */
[----:B------:R-:W-:-:S04]  /*d010*/  FMNMX.FTZ R28, R21, R28, !PT ;  /* 0x0000001c151c7209 */ /* 0x000fc80007810000 */
[----:B------:R-:W-:Y:S01]  /*d020*/  FMNMX.FTZ R28, R13, R28, !PT ;  /* 0x0000001c0d1c7209 */ /* 0x000fe20007810000 */
[----:B------:R-:W0:Y:S04]  /*d030*/  SHFL.IDX PT, R15, R15, 0x1, 0x1c1f ;  /* 0x003c1f000f0f7f89 */ /* 0x000e2800000e0000 */
[----:B------:R-:W1:Y:S01]  /*d040*/  SHFL.BFLY PT, R31, R28, 0x2, 0x1f ;  /* 0x0c401f001c1f7f89 */ /* 0x000e6200000e0000 */
[----:B------:R-:W2:Y:S01]  /*d050*/  MUFU.TANH R81, R81 ;  /* 0x0000005100517308 */ /* 0x000ea20000002400 */
[----:B------:R-:W-:Y:S01]  /*d060*/  FMUL.FTZ R26, R43, UR4 ;  /* 0x000000042b1a7c20 */ /* 0x000fe20008410000 */
[----:B0-----:R-:W-:Y:S02]  /*d070*/  VIADDMNMX R24, R15, R24, R71, PT ;  /* 0x000000180f187246 */ /* 0x001fe40003800147 */
[----:B-1----:R-:W-:-:S02]  /*d080*/  FMNMX.FTZ R31, R28, R31, !PT ;  /* 0x0000001f1c1f7209 */ /* 0x002fc40007810000 */
[C---:B------:R-:W-:Y:S02]  /*d090*/  ISETP.GT.AND P1, PT, R24.reuse, RZ, PT ;  /* 0x000000ff1800720c */ /* 0x040fe40003f24270 */
[----:B------:R-:W-:Y:S01]  /*d0a0*/  ISETP.GT.AND P2, PT, R24, 0x1, PT ;  /* 0x000000011800780c */ /* 0x000fe20003f44270 */
[----:B------:R-:W0:Y:S01]  /*d0b0*/  SHFL.BFLY PT, R30, R31, 0x1, 0x1f ;  /* 0x0c201f001f1e7f89 */ /* 0x000e2200000e0000 */
[----:B------:R-:W-:Y:S02]  /*d0c0*/  FSEL R71, R12, -INF , P1 ;  /* 0xff8000000c477808 */ /* 0x000fe40000800000 */
[----:B------:R-:W-:Y:S02]  /*d0d0*/  ISETP.GT.AND P3, PT, R24, 0x8, PT ;  /* 0x000000081800780c */ /* 0x000fe40003f64270 */
[----:B------:R-:W-:Y:S02]  /*d0e0*/  FSEL R12, R14, -INF , P2 ;  /* 0xff8000000e0c7808 */ /* 0x000fe40001000000 */
[----:B------:R-:W-:-:S02]  /*d0f0*/  ISETP.GT.AND P1, PT, R24, 0x9, PT ;  /* 0x000000091800780c */ /* 0x000fc40003f24270 */
[----:B------:R-:W-:Y:S02]  /*d100*/  FSEL R73, R73, -INF , P3 ;  /* 0xff80000049497808 */ /* 0x000fe40001800000 */
[----:B------:R-:W-:Y:S01]  /*d110*/  FMNMX.FTZ R14, R71, R12, !PT ;  /* 0x0000000c470e7209 */ /* 0x000fe20007810000 */
[----:B------:R-:W1:Y:S01]  /*d120*/  MUFU.TANH R83, R83 ;  /* 0x0000005300537308 */ /* 0x000e620000002400 */
[----:B------:R-:W-:Y:S02]  /*d130*/  ISETP.GT.AND P2, PT, R24, 0x10, PT ;  /* 0x000000101800780c */ /* 0x000fe40003f44270 */
[----:B------:R-:W-:Y:S02]  /*d140*/  FSEL R75, R75, -INF , P1 ;  /* 0xff8000004b4b7808 */ /* 0x000fe40000800000 */
[----:B------:R-:W-:Y:S01]  /*d150*/  FMNMX.FTZ R14, R73, R14, !PT ;  /* 0x0000000e490e7209 */ /* 0x000fe20007810000 */
[----:B------:R-:W-:Y:S01]  /*d160*/  FMUL.FTZ R49, R46, UR4 ;  /* 0x000000042e317c20 */ /* 0x000fe20008410000 */
[----:B------:R-:W-:Y:S01]  /*d170*/  ISETP.GT.AND P1, PT, R24, 0x11, PT ;  /* 0x000000111800780c */ /* 0x000fe20003f24270 */
[----:B------:R-:W3:Y:S01]  /*d180*/  MUFU.TANH R85, R85 ;  /* 0x0000005500557308 */ /* 0x000ee20000002400 */
[----:B------:R-:W-:-:S02]  /*d190*/  FSEL R77, R77, -INF , P2 ;  /* 0xff8000004d4d7808 */ /* 0x000fc40001000000 */
[----:B------:R-:W-:Y:S01]  /*d1a0*/  FMNMX.FTZ R14, R75, R14, !PT ;  /* 0x0000000e4b0e7209 */ /* 0x000fe20007810000 */
[----:B------:R-:W-:Y:S01]  /*d1b0*/  FMUL.FTZ R45, R47, UR4 ;  /* 0x000000042f2d7c20 */ /* 0x000fe20008410000 */
[----:B------:R-:W-:Y:S02]  /*d1c0*/  ISETP.GT.AND P2, PT, R24, 0x18, PT ;  /* 0x000000181800780c */ /* 0x000fe40003f44270 */
[----:B------:R-:W-:Y:S01]  /*d1d0*/  FSEL R79, R79, -INF , P1 ;  /* 0xff8000004f4f7808 */ /* 0x000fe20000800000 */
[----:B------:R-:W5:Y:S01]  /*d1e0*/  MUFU.TANH R26, R26 ;  /* 0x0000001a001a7308 */ /* 0x000f620000002400 */
[----:B------:R-:W-:Y:S02]  /*d1f0*/  FMNMX.FTZ R14, R77, R14, !PT ;  /* 0x0000000e4d0e7209 */ /* 0x000fe40007810000 */
[----:B0-----:R-:W-:Y:S01]  /*d200*/  FMNMX.FTZ R15, R31, R30, !PT ;  /* 0x0000001e1f0f7209 */ /* 0x001fe20007810000 */
[----:B------:R-:W-:Y:S01]  /*d210*/  FMUL.FTZ R47, R50, UR4 ;  /* 0x00000004322f7c20 */ /* 0x000fe20008410000 */
[----:B------:R-:W-:-:S02]  /*d220*/  ISETP.GT.AND P1, PT, R24, 0x19, PT ;  /* 0x000000191800780c */ /* 0x000fc40003f24270 */
[----:B--2---:R-:W-:Y:S01]  /*d230*/  FSEL R81, R81, -INF , P2 ;  /* 0xff80000051517808 */ /* 0x004fe20001000000 */
[----:B------:R-:W0:Y:S01]  /*d240*/  MUFU.TANH R49, R49 ;  /* 0x0000003100317308 */ /* 0x000e220000002400 */
[----:B------:R-:W-:Y:S02]  /*d250*/  FMNMX.FTZ R30, R79, R14, !PT ;  /* 0x0000000e4f1e7209 */ /* 0x000fe40007810000 */
[C---:B------:R-:W-:Y:S02]  /*d260*/  ISETP.GT.AND P2, PT, R24.reuse, 0x20, PT ;  /* 0x000000201800780c */ /* 0x040fe40003f44270 */
[----:B-1----:R-:W-:Y:S02]  /*d270*/  FSEL R83, R83, -INF , P1 ;  /* 0xff80000053537808 */ /* 0x002fe40000800000 */
[----:B------:R-:W-:Y:S01]  /*d280*/  FMNMX.FTZ R30, R81, R30, !PT ;  /* 0x0000001e511e7209 */ /* 0x000fe20007810000 */
[----:B------:R-:W1:Y:S01]  /*d290*/  MUFU.TANH R45, R45 ;  /* 0x0000002d002d7308 */ /* 0x000e620000002400 */
[----:B------:R-:W-:-:S02]  /*d2a0*/  ISETP.GT.AND P1, PT, R24, 0x21, PT ;  /* 0x000000211800780c */ /* 0x000fc40003f24270 */
[----:B---3--:R-:W-:Y:S02]  /*d2b0*/  FSEL R85, R85, -INF , P2 ;  /* 0xff80000055557808 */ /* 0x008fe40001000000 */
[----:B------:R-:W-:-:S03]  /*d2c0*/  FMNMX.FTZ R30, R83, R30, !PT ;  /* 0x0000001e531e7209 */ /* 0x000fc60007810000 */
[----:B------:R-:W2:Y:S01]  /*d2d0*/  MUFU.TANH R47, R47 ;  /* 0x0000002f002f7308 */ /* 0x000ea20000002400 */
[----:B------:R-:W-:Y:S01]  /*d2e0*/  FMUL.FTZ R28, R55, UR4 ;  /* 0x00000004371c7c20 */ /* 0x000fe20008410000 */
[----:B------:R-:W-:Y:S01]  /*d2f0*/  ISETP.GT.AND P2, PT, R24, 0x28, PT ;  /* 0x000000281800780c */ /* 0x000fe20003f44270 */
[----:B------:R-:W-:Y:S01]  /*d300*/  ULDC UR4, c[0x0][0xa80] ;  /* 0x0002a00000047ab9 */ /* 0x000fe20000000800 */
[----:B-----5:R-:W-:Y:S02]  /*d310*/  FSEL R55, R26, -INF , P1 ;  /* 0xff8000001a377808 */ /* 0x020fe40000800000 */
[----:B------:R-:W-:Y:S02]  /*d320*/  FMNMX.FTZ R30, R85, R30, !PT ;  /* 0x0000001e551e7209 */ /* 0x000fe40007810000 */
[----:B------:R-:W3:Y:S01]  /*d330*/  MUFU.TANH R51, R51 ;  /* 0x0000003300337308 */ /* 0x000ee20000002400 */
[----:B------:R-:W-:Y:S02]  /*d340*/  ISETP.GT.AND P3, PT, R24, 0x29, PT ;  /* 0x000000291800780c */ /* 0x000fe40003f64270 */
[----:B0-----:R-:W-:-:S02]  /*d350*/  FSEL R49, R49, -INF , P2 ;  /* 0xff80000031317808 */ /* 0x001fc40001000000 */
[----:B------:R-:W-:-:S03]  /*d360*/  FMNMX.FTZ R30, R55, R30, !PT ;  /* 0x0000001e371e7209 */ /* 0x000fc60007810000 */
[----:B------:R-:W0:Y:S01]  /*d370*/  MUFU.TANH R53, R54 ;  /* 0x0000003600357308 */ /* 0x000e220000002400 */
[----:B------:R-:W-:Y:S01]  /*d380*/  ISETP.GT.AND P1, PT, R24, 0x30, PT ;  /* 0x000000301800780c */ /* 0x000fe20003f24270 */
[----:B------:R-:W-:Y:S01]  /*d390*/  IMAD.U32 R14, RZ, RZ, UR4 ;  /* 0x00000004ff0e7e24 */ /* 0x000fe2000f8e00ff */
[----:B-1----:R-:W-:Y:S02]  /*d3a0*/  FSEL R45, R45, -INF , P3 ;  /* 0xff8000002d2d7808 */ /* 0x002fe40001800000 */
[----:B------:R-:W-:-:S03]  /*d3b0*/  FMNMX.FTZ R30, R49, R30, !PT ;  /* 0x0000001e311e7209 */ /* 0x000fc60007810000 */
[----:B------:R-:W1:Y:S01]  /*d3c0*/  MUFU.TANH R28, R28 ;  /* 0x0000001c001c7308 */ /* 0x000e620000002400 */
[C---:B------:R-:W-:Y:S01]  /*d3d0*/  ISETP.GT.AND P2, PT, R24.reuse, 0x31, PT ;  /* 0x000000311800780c */ /* 0x040fe20003f44270 */
[----:B------:R-:W-:Y:S01]  /*d3e0*/  FMUL.FTZ R26, R15, R14 ;  /* 0x0000000e0f1a7220 */ /* 0x000fe20000410000 */
[----:B--2---:R-:W-:Y:S02]  /*d3f0*/  FSEL R47, R47, -INF , P1 ;  /* 0xff8000002f2f7808 */ /* 0x004fe40000800000 */
[----:B------:R-:W-:Y:S02]  /*d400*/  FMNMX.FTZ R30, R45, R30, !PT ;  /* 0x0000001e2d1e7209 */ /* 0x000fe40007810000 */
[----:B------:R-:W-:Y:S02]  /*d410*/  FSETP.NEU.FTZ.AND P4, PT, R15, -INF , PT ;  /* 0xff8000000f00780b */ /* 0x000fe40003f9d000 */
[----:B------:R-:W-:Y:S02]  /*d420*/  ISETP.GT.AND P1, PT, R24, 0x38, PT ;  /* 0x000000381800780c */ /* 0x000fe40003f24270 */
[----:B---3--:R-:W-:-:S02]  /*d430*/  FSEL R51, R51, -INF , P2 ;  /* 0xff80000033337808 */ /* 0x008fc40001000000 */
[----:B------:R-:W-:Y:S02]  /*d440*/  FMNMX.FTZ R30, R47, R30, !PT ;  /* 0x0000001e2f1e7209 */ /* 0x000fe40007810000 */
[----:B------:R-:W-:Y:S02]  /*d450*/  FSEL R26, R26, RZ, P4 ;  /* 0x000000ff1a1a7208 */ /* 0x000fe40002000000 */
[----:B------:R-:W-:Y:S02]  /*d460*/  ISETP.GT.AND P2, PT, R24, 0x39, PT ;  /* 0x000000391800780c */ /* 0x000fe40003f44270 */
[----:B0-----:R-:W-:Y:S02]  /*d470*/  FSEL R53, R53, -INF , P1 ;  /* 0xff80000035357808 */ /* 0x001fe40000800000 */
[----:B------:R-:W-:Y:S01]  /*d480*/  FMNMX.FTZ R30, R51, R30, !PT ;  /* 0x0000001e331e7209 */ /* 0x000fe20007810000 */
[----:B------:R-:W-:Y:S01]  /*d490*/  FFMA.FTZ R39, R57, R14, -R26 ;  /* 0x0000000e39277223 */ /* 0x000fe2000001081a */
[----:B-1----:R-:W-:-:S02]  /*d4a0*/  FSEL R57, R28, -INF , P2 ;  /* 0xff8000001c397808 */ /* 0x002fc40001000000 */
[----:B------:R-:W-:-:S04]  /*d4b0*/  FMNMX.FTZ R30, R53, R30, !PT ;  /* 0x0000001e351e7209 */ /* 0x000fc80007810000 */
[----:B------:R-:W-:-:S05]  /*d4c0*/  FMNMX.FTZ R30, R57, R30, !PT ;  /* 0x0000001e391e7209 */ /* 0x000fca0007810000 */
[----:B------:R-:W0:Y:S01]  /*d4d0*/  SHFL.BFLY PT, R31, R30, 0x2, 0x1f ;  /* 0x0c401f001e1f7f89 */ /* 0x000e2200000e0000 */
[-CC-:B------:R-:W-:Y:S01]  /*d4e0*/  FFMA.FTZ R152, R0, R14.reuse, -R26.reuse ;  /* 0x0000000e00987223 */ /* 0x180fe2000001081a */
[----:B------:R-:W-:Y:S01]  /*d4f0*/  FFMA.FTZ R35, R59, R14, -R26 ;  /* 0x0000000e3b237223 */ /* 0x000fe2000001081a */
[----:B0-----:R-:W-:-:S05]  /*d500*/  FMNMX.FTZ R0, R30, R31, !PT ;  /* 0x0000001f1e007209 */ /* 0x001fca0007810000 */
        /* <DEDUP_REMOVED lines=14> */
[----:B0-----:R-:W-:-:S04]  /*d5f0*/  FMNMX.FTZ R168, R0, R59, !PT ;  /* 0x0000003b00a87209 */ /* 0x001fc80007810000 */
[C---:B------:R-:W-:Y:S01]  /*d600*/  FSETP.NEU.FTZ.AND P1, PT, R168.reuse, -INF , PT ;  /* 0xff800000a800780b */ /* 0x040fe20003f3d000 */
[----:B------:R-:W-:Y:S01]  /*d610*/  FMUL.FTZ R0, R168, R14 ;  /* 0x0000000ea8007220 */ /* 0x000fe20000410000 */
[----:B------:R-:W-:Y:S04]  /*d620*/  MUFU.EX2 R152, R152 ;  /* 0x0000009800987308 */ /* 0x000fe80000000800 */
[----:B------:R-:W-:-:S04]  /*d630*/  FSEL R26, R0, RZ, P1 ;  /* 0x000000ff001a7208 */ /* 0x000fc80000800000 */
[----:B------:R-:W0:Y:S01]  /*d640*/  MUFU.EX2 R39, R39 ;  /* 0x0000002700277308 */ /* 0x000e220000000800 */
[-CC-:B------:R-:W-:Y:S01]  /*d650*/  FFMA.FTZ R153, R71, R14.reuse, -R26.reuse ;  /* 0x0000000e47997223 */ /* 0x180fe2000001081a */
[-CC-:B------:R-:W-:Y:S01]  /*d660*/  FFMA.FTZ R0, R12, R14.reuse, -R26.reuse ;  /* 0x0000000e0c007223 */ /* 0x180fe2000001081a */
[----:B------:R-:W-:-:S05]  /*d670*/  FFMA.FTZ R155, R73, R14, -R26 ;  /* 0x0000000e499b7223 */ /* 0x000fca000001081a */
[----:B------:R-:W1:Y:S01]  /*d680*/  MUFU.EX2 R154, R154 ;  /* 0x0000009a009a7308 */ /* 0x000e620000000800 */
[-CC-:B------:R-:W-:Y:S01]  /*d690*/  FFMA.FTZ R12, R75, R14.reuse, -R26.reuse ;  /* 0x0000000e4b0c7223 */ /* 0x180fe2000001081a */
[----:B------:R-:W-:-:S06]  /*d6a0*/  FFMA.FTZ R165, R77, R14, -R26 ;  /* 0x0000000e4da57223 */ /* 0x000fcc000001081a */
[----:B------:R-:W-:Y:S01]  /*d6b0*/  MUFU.EX2 R153, R153 ;  /* 0x0000009900997308 */ /* 0x000fe20000000800 */
[----:B------:R-:W-:-:S07]  /*d6c0*/  VIADD R13, R20, 0x38840 ;  /* 0x00038840140d7836 */ /* 0x000fce0000000000 */
[----:B------:R-:W2:Y:S08]  /*d6d0*/  MUFU.EX2 R0, R0 ;  /* 0x0000000000007308 */ /* 0x000eb00000000800 */
[----:B------:R-:W3:Y:S01]  /*d6e0*/  MUFU.EX2 R41, R41 ;  /* 0x0000002900297308 */ /* 0x000ee20000000800 */
[----:B------:R-:W-:Y:S01]  /*d6f0*/  FFMA.FTZ R30, R79, R14, -R26 ;  /* 0x0000000e4f1e7223 */ /* 0x000fe2000001081a */
[----:B0-----:R-:W-:-:S06]  /*d700*/  FADD.FTZ R37, R152, R39 ;  /* 0x0000002798257221 */ /* 0x001fcc0000010000 */
[----:B------:R-:W0:Y:S01]  /*d710*/  MUFU.EX2 R155, R155 ;  /* 0x0000009b009b7308 */ /* 0x000e220000000800 */
[----:B------:R-:W-:-:S07]  /*d720*/  PRMT R24, R190, 0x654, R13 ;  /* 0x00000654be187816 */ /* 0x000fce000000000d */
[----:B------:R-:W5:Y:S01]  /*d730*/  MUFU.EX2 R164, R164 ;  /* 0x000000a400a47308 */ /* 0x000f620000000800 */
[----:B------:R-:W-:Y:S01]  /*d740*/  LOP3.LUT R13, R56, 0x2000000, RZ, 0xfc, !PT ;  /* 0x02000000380d7812 */ /* 0x000fe200078efcff */
[----:B------:R-:W-:-:S06]  /*d750*/  IMAD.MOV.U32 R27, RZ, RZ, 0x40000040 ;  /* 0x40000040ff1b7424 */ /* 0x000fcc00078e00ff */
[----:B------:R-:W4:Y:S01]  /*d760*/  MUFU.EX2 R12, R12 ;  /* 0x0000000c000c7308 */ /* 0x000f220000000800 */
[----:B-1----:R-:W-:Y:S01]  /*d770*/  FADD.FTZ R38, R154, R37 ;  /* 0x000000259a267221 */ /* 0x002fe20000010000 */
[----:B------:R-:W-:Y:S01]  /*d780*/  IMAD.MOV.U32 R25, RZ, RZ, 0x40000040 ;  /* 0x40000040ff197424 */ /* 0x000fe200078e00ff */
[----:B------:R1:W-:Y:S05]  /*d790*/  SYNCS.ARRIVE.TRANS64.RED.A1T0 RZ, [R24+URZ], RZ ;  /* 0x000000ff18ff79a7 */ /* 0x0003ea000810043f */
[----:B------:R-:W4:Y:S01]  /*d7a0*/  MUFU.EX2 R43, R43 ;  /* 0x0000002b002b7308 */ /* 0x000f220000000800 */
[----:B------:R-:W-:Y:S01]  /*d7b0*/  R2UR UR11, R27 ;  /* 0x000000001b0b72ca */ /* 0x000fe200000e0000 */
[----:B--2---:R-:W-:Y:S01]  /*d7c0*/  FADD.FTZ R36, R153, R0 ;  /* 0x0000000099247221 */ /* 0x004fe20000010000 */
[----:B-1----:R-:W-:-:S05]  /*d7d0*/  IMAD R24, R22, 0x1000, R13 ;  /* 0x0000100016187824 */ /* 0x002fca00078e020d */
[----:B------:R-:W1:Y:S01]  /*d7e0*/  MUFU.EX2 R165, R165 ;  /* 0x000000a500a57308 */ /* 0x000e620000000800 */
[----:B------:R-:W-:Y:S01]  /*d7f0*/  FFMA.FTZ R167, R81, R14, -R26 ;  /* 0x0000000e51a77223 */ /* 0x000fe2000001081a */
[----:B---3--:R-:W-:-:S06]  /*d800*/  FADD.FTZ R27, R41, R38 ;  /* 0x00000026291b7221 */ /* 0x008fcc0000010000 */
[----:B------:R-:W2:Y:S01]  /*d810*/  MUFU.EX2 R166, R166 ;  /* 0x000000a600a67308 */ /* 0x000ea20000000800 */
[-CC-:B------:R-:W-:Y:S01]  /*d820*/  FFMA.FTZ R28, R83, R14.reuse, -R26.reuse ;  /* 0x0000000e531c7223 */ /* 0x180fe2000001081a */
[-CC-:B------:R-:W-:Y:S01]  /*d830*/  FFMA.FTZ R161, R85, R14.reuse, -R26.reuse ;  /* 0x0000000e55a17223 */ /* 0x180fe2000001081a */
[-CC-:B------:R-:W-:Y:S01]  /*d840*/  FFMA.FTZ R32, R55, R14.reuse, -R26.reuse ;  /* 0x0000000e37207223 */ /* 0x180fe2000001081a */
[----:B------:R-:W-:-:S04]  /*d850*/  FFMA.FTZ R163, R49, R14, -R26 ;  /* 0x0000000e31a37223 */ /* 0x000fc8000001081a */
[----:B------:R-:W3:Y:S01]  /*d860*/  MUFU.EX2 R30, R30 ;  /* 0x0000001e001e7308 */ /* 0x000ee20000000800 */
[-CC-:B------:R-:W-:Y:S01]  /*d870*/  FFMA.FTZ R34, R45, R14.reuse, -R26.reuse ;  /* 0x0000000e2d227223 */ /* 0x180fe2000001081a */
[-CC-:B------:R-:W-:Y:S01]  /*d880*/  FFMA.FTZ R157, R47, R14.reuse, -R26.reuse ;  /* 0x0000000e2f9d7223 */ /* 0x180fe2000001081a */
[-CC-:B------:R-:W-:Y:S01]  /*d890*/  FFMA.FTZ R51, R51, R14.reuse, -R26.reuse ;  /* 0x0000000e33337223 */ /* 0x180fe2000001081a */
[-CC-:B------:R-:W-:Y:S01]  /*d8a0*/  FFMA.FTZ R53, R53, R14.reuse, -R26.reuse ;  /* 0x0000000e35357223 */ /* 0x180fe2000001081a */
[----:B------:R-:W-:-:S03]  /*d8b0*/  FFMA.FTZ R57, R57, R14, -R26 ;  /* 0x0000000e39397223 */ /* 0x000fc6000001081a */
[----:B------:R-:W3:Y:S01]  /*d8c0*/  MUFU.EX2 R35, R35 ;  /* 0x0000002300237308 */ /* 0x000ee20000000800 */
[----:B------:R-:W-:Y:S01]  /*d8d0*/  R2UR UR7, R25 ;  /* 0x00000000190772ca */ /* 0x000fe200000e0000 */
[----:B------:R-:W-:Y:S02]  /*d8e0*/  VIADD R26, R24, 0x80 ;  /* 0x00000080181a7836 */ /* 0x000fe40000000000 */
[----:B0-----:R-:W-:Y:S01]  /*d8f0*/  FADD.FTZ R25, R155, R36 ;  /* 0x000000249b197221 */ /* 0x001fe20000010000 */
[----:B-----5:R-:W-:Y:S01]  /*d900*/  FADD.FTZ R38, R164, R27 ;  /* 0x0000001ba4267221 */ /* 0x020fe20000010000 */
[----:B------:R-:W-:Y:S02]  /*d910*/  IMAD.MOV.U32 R27, RZ, RZ, 0x40000040 ;  /* 0x40000040ff1b7424 */ /* 0x000fe400078e00ff */
[----:B------:R-:W0:Y:S01]  /*d920*/  MUFU.EX2 R160, R160 ;  /* 0x000000a000a07308 */ /* 0x000e220000000800 */
[----:B----4-:R-:W-:Y:S01]  /*d930*/  FADD.FTZ R36, R12, R25 ;  /* 0x000000190c247221 */ /* 0x010fe20000010000 */
[----:B------:R-:W-:Y:S01]  /*d940*/  R2UR UR10, R26 ;  /* 0x000000001a0a72ca */ /* 0x000fe200000e0000 */
[----:B------:R-:W-:Y:S01]  /*d950*/  FADD.FTZ R37, R43, R38 ;  /* 0x000000262b257221 */ /* 0x000fe20000010000 */
[----:B------:R-:W-:-:S04]  /*d960*/  VIADD R26, R24, 0x100 ;  /* 0x00000100181a7836 */ /* 0x000fc80000000000 */
[----:B------:R-:W4:Y:S01]  /*d970*/  MUFU.EX2 R167, R167 ;  /* 0x000000a700a77308 */ /* 0x000f220000000800 */
[----:B------:R-:W-:Y:S01]  /*d980*/  R2UR UR15, R27 ;  /* 0x000000001b0f72ca */ /* 0x000fe200000e0000 */
[----:B-1----:R-:W-:Y:S01]  /*d990*/  FADD.FTZ R27, R165, R36 ;  /* 0x00000024a51b7221 */ /* 0x002fe20000010000 */
[----:B--2---:R-:W-:-:S05]  /*d9a0*/  FADD.FTZ R36, R166, R37 ;  /* 0x00000025a6247221 */ /* 0x004fca0000010000 */
[----:B------:R-:W1:Y:S01]  /*d9b0*/  MUFU.EX2 R31, R31 ;  /* 0x0000001f001f7308 */ /* 0x000e620000000800 */
[----:B------:R-:W-:Y:S01]  /*d9c0*/  R2UR UR14, R26 ;  /* 0x000000001a0e72ca */ /* 0x000fe200000e0000 */
[----:B---3--:R-:W-:-:S06]  /*d9d0*/  FADD.FTZ R26, R30, R27 ;  /* 0x0000001b1e1a7221 */ /* 0x008fcc0000010000 */
[----:B------:R-:W2:Y:S01]  /*d9e0*/  MUFU.EX2 R28, R28 ;  /* 0x0000001c001c7308 */ /* 0x000ea20000000800 */
[----:B------:R-:W-:Y:S01]  /*d9f0*/  FADD.FTZ R27, R35, R36 ;  /* 0x00000024231b7221 */ /* 0x000fe20000010000 */
[----:B------:R-:W-:-:S06]  /*da00*/  IMAD.MOV.U32 R25, RZ, RZ, 0x40000040 ;  /* 0x40000040ff197424 */ /* 0x000fcc00078e00ff */
[----:B------:R-:W3:Y:S01]  /*da10*/  MUFU.EX2 R162, R162 ;  /* 0x000000a200a27308 */ /* 0x000ee20000000800 */
[----:B0-----:R-:W-:-:S07]  /*da20*/  FADD.FTZ R36, R160, R27 ;  /* 0x0000001ba0247221 */ /* 0x001fce0000010000 */
[----:B------:R-:W0:Y:S01]  /*da30*/  MUFU.EX2 R161, R161 ;  /* 0x000000a100a17308 */ /* 0x000e220000000800 */
[----:B------:R-:W-:-:S07]  /*da40*/  R2UR UR19, R25 ;  /* 0x00000000191372ca */ /* 0x000fce00000e0000 */
[----:B------:R-:W5:Y:S01]  /*da50*/  MUFU.EX2 R33, R33 ;  /* 0x0000002100217308 */ /* 0x000f620000000800 */
[----:B----4-:R-:W-:Y:S01]  /*da60*/  FADD.FTZ R25, R167, R26 ;  /* 0x0000001aa7197221 */ /* 0x010fe20000010000 */
[----:B-1----:R-:W-:-:S06]  /*da70*/  FADD.FTZ R27, R31, R36 ;  /* 0x000000241f1b7221 */ /* 0x002fcc0000010000 */
[----:B------:R-:W1:Y:S01]  /*da80*/  MUFU.EX2 R32, R32 ;  /* 0x0000002000207308 */ /* 0x000e620000000800 */
[----:B------:R-:W-:Y:S01]  /*da90*/  R2UR UR6, R24 ;  /* 0x00000000180672ca */ /* 0x000fe200000e0000 */
[----:B--2---:R-:W-:Y:S01]  /*daa0*/  FADD.FTZ R26, R28, R25 ;  /* 0x000000191c1a7221 */ /* 0x004fe20000010000 */
[----:B------:R-:W-:-:S05]  /*dab0*/  F2FP.F16.F32.PACK_AB R155, R12, R155 ;  /* 0x0000009b0c9b723e */ /* 0x000fca00000000ff */
[----:B------:R-:W2:Y:S01]  /*dac0*/  MUFU.EX2 R163, R163 ;  /* 0x000000a300a37308 */ /* 0x000ea20000000800 */
[----:B------:R-:W-:Y:S02]  /*dad0*/  VIADD R24, R24, 0x180 ;  /* 0x0000018018187836 */ /* 0x000fe40000000000 */
[----:B---3--:R-:W-:-:S05]  /*dae0*/  FADD.FTZ R12, R162, R27 ;  /* 0x0000001ba20c7221 */ /* 0x008fca0000010000 */
[----:B------:R-:W3:Y:S01]  /*daf0*/  MUFU.EX2 R156, R156 ;  /* 0x0000009c009c7308 */ /* 0x000ee20000000800 */
[----:B0-----:R-:W-:-:S07]  /*db00*/  FADD.FTZ R25, R161, R26 ;  /* 0x0000001aa1197221 */ /* 0x001fce0000010000 */
[----:B------:R-:W0:Y:S01]  /*db10*/  MUFU.EX2 R34, R34 ;  /* 0x0000002200227308 */ /* 0x000e220000000800 */
[----:B------:R-:W-:Y:S01]  /*db20*/  R2UR UR18, R24 ;  /* 0x00000000181272ca */ /* 0x000fe200000e0000 */
[----:B-----5:R-:W-:Y:S01]  /*db30*/  FADD.FTZ R27, R33, R12 ;  /* 0x0000000c211b7221 */ /* 0x020fe20000010000 */
[----:B------:R-:W-:-:S05]  /*db40*/  F2FP.F16.F32.PACK_AB R153, R0, R153 ;  /* 0x000000990099723e */ /* 0x000fca00000000ff */
[----:B------:R-:W4:Y:S01]  /*db50*/  MUFU.EX2 R29, R29 ;  /* 0x0000001d001d7308 */ /* 0x000f220000000800 */
[----:B-1----:R-:W-:-:S07]  /*db60*/  FADD.FTZ R0, R32, R25 ;  /* 0x0000001920007221 */ /* 0x002fce0000010000 */
[----:B------:R-:W1:Y:S01]  /*db70*/  MUFU.EX2 R157, R157 ;  /* 0x0000009d009d7308 */ /* 0x000e620000000800 */
[----:B--2---:R-:W-:-:S07]  /*db80*/  FADD.FTZ R25, R163, R0 ;  /* 0x00000000a3197221 */ /* 0x004fce0000010000 */
[----:B------:R-:W2:Y:S08]  /*db90*/  MUFU.EX2 R158, R158 ;  /* 0x0000009e009e7308 */ /* 0x000eb00000000800 */
[----:B------:R-:W-:Y:S08]  /*dba0*/  MUFU.EX2 R21, R21 ;  /* 0x0000001500157308 */ /* 0x000ff00000000800 */
[----:B------:R-:W5:Y:S08]  /*dbb0*/  MUFU.EX2 R24, R51 ;  /* 0x0000003300187308 */ /* 0x000f700000000800 */
[----:B------:R-:W-:Y:S08]  /*dbc0*/  MUFU.EX2 R53, R53 ;  /* 0x0000003500357308 */ /* 0x000ff00000000800 */
[----:B------:R-:W5:Y:S01]  /*dbd0*/  MUFU.EX2 R12, R57 ;  /* 0x00000039000c7308 */ /* 0x000f620000000800 */
[----:B---3--:R-:W-:Y:S01]  /*dbe0*/  FADD.FTZ R26, R156, R27 ;  /* 0x0000001b9c1a7221 */ /* 0x008fe20000010000 */
[----:B0-----:R-:W-:Y:S01]  /*dbf0*/  FADD.FTZ R0, R34, R25 ;  /* 0x0000001922007221 */ /* 0x001fe20000010000 */
[----:B------:R-:W-:-:S02]  /*dc00*/  F2FP.F16.F32.PACK_AB R152, R39, R152 ;  /* 0x000000982798723e */ /* 0x000fc400000000ff */
[----:B----4-:R-:W-:Y:S01]  /*dc10*/  FADD.FTZ R27, R29, R26 ;  /* 0x0000001a1d1b7221 */ /* 0x010fe20000010000 */
[----:B-1----:R-:W-:Y:S01]  /*dc20*/  FADD.FTZ R25, R157, R0 ;  /* 0x000000009d197221 */ /* 0x002fe20000010000 */
[----:B------:R-:W-:Y:S01]  /*dc30*/  F2FP.F16.F32.PACK_AB R154, R41, R154 ;  /* 0x0000009a299a723e */ /* 0x000fe200000000ff */
[----:B------:R-:W-:Y:S01]  /*dc40*/  BAR.SYNC.DEFER_BLOCKING 0xf, 0x100 ;  /* 0x03c4000000007b1d */ /* 0x000fe20000010000 */
[----:B------:R-:W-:Y:S01]  /*dc50*/  F2FP.F16.F32.PACK_AB R164, R43, R164 ;  /* 0x000000a42ba4723e */ /* 0x000fe200000000ff */
[----:B--2---:R-:W-:Y:S01]  /*dc60*/  FADD.FTZ R0, R158, R27 ;  /* 0x0000001b9e007221 */ /* 0x004fe20000010000 */
[----:B------:R-:W-:Y:S02]  /*dc70*/  F2FP.F16.F32.PACK_AB R165, R30, R165 ;  /* 0x000000a51ea5723e */ /* 0x000fe400000000ff */
[----:B------:R-:W-:Y:S02]  /*dc80*/  F2FP.F16.F32.PACK_AB R166, R35, R166 ;  /* 0x000000a623a6723e */ /* 0x000fe400000000ff */
[----:B------:R-:W-:Y:S01]  /*dc90*/  F2FP.F16.F32.PACK_AB R167, R28, R167 ;  /* 0x000000a71ca7723e */ /* 0x000fe200000000ff */
[----:B-----5:R-:W-:Y:S01]  /*dca0*/  FADD.FTZ R26, R24, R25 ;  /* 0x00000019181a7221 */ /* 0x020fe20000010000 */
        /* <DEDUP_REMOVED lines=8> */
[----:B------:R-:W-:Y:S01]  /*dd30*/  STSM.16.M88.4 [R227+0x36400], R152 ;  /* 0x03640098e3007844 */ /* 0x000fe20000000200 */
[----:B------:R-:W-:Y:S01]  /*dd40*/  FADD.FTZ R0, R21, R0 ;  /* 0x0000000015007221 */ /* 0x000fe20000010000 */
[----:B------:R-:W-:Y:S02]  /*dd50*/  FADD.FTZ R21, R53, R26 ;  /* 0x0000001a35157221 */ /* 0x000fe40000010000 */
[----:B------:R0:W-:Y:S04]  /*dd60*/  STSM.16.M88.4 [R40], R164 ;  /* 0x000000a428007844 */ /* 0x0001e80000000200 */
[----:B------:R1:W-:Y:S04]  /*dd70*/  STSM.16.M88.4 [R228], R160 ;  /* 0x000000a0e4007844 */ /* 0x0003e80000000200 */
[----:B------:R1:W-:Y:S01]  /*dd80*/  STSM.16.M88.4 [R229], R156 ;  /* 0x0000009ce5007844 */ /* 0x0003e20000000200 */
[----:B0-----:R-:W-:-:S06]  /*dd90*/  WARPGROUP.ARRIVE ;  /* 0x00000000000079c5 */ /* 0x001fcc0000000000 */
        /* <DEDUP_REMOVED lines=8> */
[----:B------:R-:W-:Y:S01]  /*de20*/  HGMMA.64x256x16.F32 R24, R160, gdesc[UR12].tnspB, R24, gsb0 ;  /* 0x43e0000ca0187df0 */ /* 0x000fe20008000818 */
[----:B------:R-:W-:Y:S02]  /*de30*/  FADD.FTZ R12, R12, R21 ;  /* 0x000000150c0c7221 */ /* 0x000fe40000010000 */
        /* <DEDUP_REMOVED lines=15> */
.L_x_8691:
[----:B------:R-:W2:Y:S01]  /*df30*/  LDL R153, [R1+0xc] ;  /* 0x00000c0001997983 */ /* 0x000ea20000100800 */
[----:B------:R-:W-:Y:S01]  /*df40*/  VIADD R20, R20, 0x38860 ;  /* 0x0003886014147836 */ /* 0x000fe20000000000 */
[----:B------:R-:W0:Y:S01]  /*df50*/  @P5 LDC R21, c[0x0][0x44c] ;  /* 0x00011300ff155b82 */ /* 0x000e220000000800 */
[----:B------:R-:W-:Y:S01]  /*df60*/  IMAD.MOV.U32 R152, RZ, RZ, R213 ;  /* 0x000000ffff987224 */ /* 0x000fe200078e00d5 */
[----:B------:R-:W-:Y:S01]  /*df70*/  ULDC UR38, c[0x0][0xad0] ;  /* 0x0002b40000267ab9 */ /* 0x000fe20000000800 */
[----:B------:R-:W-:Y:S01]  /*df80*/  ULDC UR39, c[0x0][0xad0] ;  /* 0x0002b40000277ab9 */ /* 0x000fe20000000800 */
[----:B------:R-:W-:Y:S01]  /*df90*/  PRMT R20, R190, 0x654, R20 ;  /* 0x00000654be147816 */ /* 0x000fe20000000014 */
[----:B------:R-:W-:Y:S01]  /*dfa0*/  ULDC UR36, c[0x0][0xa80] ;  /* 0x0002a00000247ab9 */ /* 0x000fe20000000800 */
[----:B------:R-:W-:Y:S01]  /*dfb0*/  ULDC UR37, c[0x0][0xa80] ;  /* 0x0002a00000257ab9 */ /* 0x000fe20000000800 */
[----:B------:R-:W-:Y:S01]  /*dfc0*/  BSSY B1, `(.L_x_8692) ;  /* 0x00003cd000017945 */ /* 0x000fe20003800000 */
[----:B------:R1:W-:Y:S02]  /*dfd0*/  SYNCS.ARRIVE.TRANS64.RED.A1T0 RZ, [R20+URZ], RZ ;  /* 0x000000ff14ff79a7 */ /* 0x0003e4000810043f */
[----:B-1----:R-:W1:Y:S01]  /*dfe0*/  @P5 LDC R20, c[0x0][0x450] ;  /* 0x00011400ff145b82 */ /* 0x002e620000000800 */
[----:B0-----:R-:W-:-:S05]  /*dff0*/  @P5 IMAD.HI.U32 R21, R213, R21, RZ ;  /* 0x00000015d5155227 */ /* 0x001fca00078e00ff */
[----:B-1----:R-:W-:-:S04]  /*e000*/  @P5 SHF.R.U32.HI R152, RZ, R20, R21 ;  /* 0x00000014ff985219 */ /* 0x002fc80000011615 */
[----:B------:R-:W-:-:S04]  /*e010*/  IADD3 R20, R152, R212, -R207 ;  /* 0x000000d498147210 */ /* 0x000fc80007ffe8cf */
[----:B------:R-:W-:-:S04]  /*e020*/  SHF.R.S32.HI R21, RZ, 0x1f, R20 ;  /* 0x0000001fff157819 */ /* 0x000fc80000011414 */
[----:B------:R-:W-:Y:S01]  /*e030*/  LEA.HI R21, R21, R20, RZ, 0x6 ;  /* 0x0000001415157211 */ /* 0x000fe200078f30ff */
[----:B------:R-:W-:-:S03]  /*e040*/  VIADD R20, R169, 0xfffffffe ;  /* 0xfffffffea9147836 */ /* 0x000fc60000000000 */
[----:B------:R-:W-:-:S04]  /*e050*/  SHF.R.S32.HI R210, RZ, 0x6, R21 ;  /* 0x00000006ffd27819 */ /* 0x000fc80000011415 */
[----:B--2---:R-:W-:-:S04]  /*e060*/  VIMNMX R210, R153, R210, !PT ;  /* 0x000000d299d27248 */ /* 0x004fc80007fe0100 */
[----:B------:R-:W-:-:S13]  /*e070*/  ISETP.GE.AND P1, PT, R20, R210, PT ;  /* 0x000000d21400720c */ /* 0x000fda0003f26270 */
[----:B------:R-:W-:Y:S05]  /*e080*/  @!P1 BRA `(.L_x_8693) ;  /* 0x0000003c00009947 */ /* 0x000fea0003800000 */
[----:B------:R-:W-:Y:S01]  /*e090*/  BSSY B0, `(.L_x_8693) ;  /* 0x00003bf000007945 */ /* 0x000fe20003800000 */
[----:B------:R-:W-:Y:S02]  /*e0a0*/  IMAD.MOV.U32 R198, RZ, RZ, R168 ;  /* 0x000000ffffc67224 */ /* 0x000fe400078e00a8 */
[----:B------:R-:W-:Y:S02]  /*e0b0*/  IMAD.MOV.U32 R196, RZ, RZ, R15 ;  /* 0x000000ffffc47224 */ /* 0x000fe400078e000f */
[----:B------:R-:W-:-:S07]  /*e0c0*/  IMAD.MOV.U32 R197, RZ, RZ, R22 ;  /* 0x000000ffffc57224 */ /* 0x000fce00078e0016 */
.L_x_8706:
[----:B------:R-:W-:-:S05]  /*e0d0*/  VIADD R22, R197, 0x1 ;  /* 0x00000001c5167836 */ /* 0x000fca0000000000 */
[----:B------:R-:W-:-:S04]  /*e0e0*/  ISETP.NE.AND P1, PT, R22, 0x2, PT ;  /* 0x000000021600780c */ /* 0x000fc80003f25270 */
[----:B------:R-:W-:Y:S02]  /*e0f0*/  SEL R14, RZ, 0x1, P1 ;  /* 0x00000001ff0e7807 */ /* 0x000fe40000800000 */
[----:B------:R-:W-:Y:S02]  /*e100*/  SEL R22, R22, RZ, P1 ;  /* 0x000000ff16167207 */ /* 0x000fe40000800000 */
[----:B------:R-:W-:Y:S01]  /*e110*/  LOP3.LUT R23, R23, R14, RZ, 0x3c, !PT ;  /* 0x0000000e17177212 */ /* 0x000fe200078e3cff */
[----:B0-----:R-:W-:Y:S06]  /*e120*/  @!P0 BRA `(.L_x_8694) ;  /* 0x0000000000048947 */ /* 0x001fec0003800000 */
[----:B------:R-:W-:Y:S01]  /*e130*/  BPT.TRAP 0x1 ;  /* 0x000000040000795c */ /* 0x000fe20000300000 */
.L_x_8694:
[----:B------:R-:W-:Y:S01]  /*e140*/  IMAD R21, R22, 0x8, R17 ;  /* 0x0000000816157824 */ /* 0x000fe200078e0211 */
[----:B------:R-:W-:-:S04]  /*e150*/  SHF.L.U32 R200, R23, 0x1f, RZ ;  /* 0x0000001f17c87819 */ /* 0x000fc800000006ff */
[----:B------:R0:W1:Y:S01]  /*e160*/  SYNCS.PHASECHK.TRANS64.TRYWAIT P1, [R21+URZ+0x38830], R200 ;  /* 0x038830c8150075a7 */ /* 0x000062000802017f */
[----:B------:R-:W-:Y:S05]  /*e170*/  @!P0 BRA `(.L_x_8695) ;  /* 0x0000000000048947 */ /* 0x000fea0003800000 */
[----:B------:R-:W-:Y:S01]  /*e180*/  BPT.TRAP 0x1 ;  /* 0x000000040000795c */ /* 0x000fe20000300000 */
.L_x_8695:
[----:B------:R-:W-:Y:S01]  /*e190*/  BSSY B2, `(.L_x_8696) ;  /* 0x0000006000027945 */ /* 0x000fe20003800000 */
[----:B------:R-:W-:Y:S02]  /*e1a0*/  IMAD R154, R22, 0x200, R206 ;  /* 0x00000200169a7824 */ /* 0x000fe400078e02ce */
[----:B------:R-:W-:Y:S01]  /*e1b0*/  IMAD.MOV.U32 R155, RZ, RZ, 0x40000040 ;  /* 0x40000040ff9b7424 */ /* 0x000fe200078e00ff */
[----:B-1----:R-:W-:Y:S06]  /*e1c0*/  @P1 BRA `(.L_x_8697) ;  /* 0x0000000000081947 */ /* 0x002fec0003800000 */
[----:B------:R-:W1:Y:S02]  /*e1d0*/  SYNCS.PHASECHK.TRANS64.TRYWAIT P1, [R21+URZ+0x38830], R200 ;  /* 0x038830c8150075a7 */ /* 0x000e64000802017f */
[----:B-1----:R-:W-:Y:S05]  /*e1e0*/  @!P1 BRA `(.L_x_8698) ;  /* 0x0000016c004c9947 */ /* 0x002fea0003800000 */
.L_x_8697:
[----:B------:R-:W-:Y:S05]  /*e1f0*/  BSYNC B2 ;  /* 0x0000000000027941 */ /* 0x000fea0003800000 */
.L_x_8696:
        /* <DEDUP_REMOVED lines=36> */
.L_x_8699:
[----:B------:R2:W3:Y:S01]  /*e440*/  SYNCS.PHASECHK.TRANS64.TRYWAIT P1, [R21+URZ+0x38850], R200 ;  /* 0x038850c8150075a7 */ /* 0x0004e2000802017f */
[----:B------:R-:W-:Y:S05]  /*e450*/  @!P0 BRA `(.L_x_8700) ;  /* 0x0000000000048947 */ /* 0x000fea0003800000 */
[----:B------:R-:W-:Y:S01]  /*e460*/  BPT.TRAP 0x1 ;  /* 0x000000040000795c */ /* 0x000fe20000300000 */
.L_x_8700:
[----:B------:R-:W-:Y:S04]  /*e470*/  BSSY B2, `(.L_x_8701) ;  /* 0x0000004000027945 */ /* 0x000fe80003800000 */
[----:B---3--:R-:W-:Y:S05]  /*e480*/  @P1 BRA `(.L_x_8702) ;  /* 0x0000000000081947 */ /* 0x008fea0003800000 */
[----:B------:R-:W3:Y:S02]  /*e490*/  SYNCS.PHASECHK.TRANS64.TRYWAIT P1, [R21+URZ+0x38850], R200 ;  /* 0x038850c8150075a7 */ /* 0x000ee4000802017f */
[----:B---3--:R-:W-:Y:S05]  /*e4a0*/  @!P1 BRA `(.L_x_8703) ;  /* 0x0000016800b09947 */ /* 0x008fea0003800000 */
.L_x_8702:
[----:B------:R-:W-:Y:S05]  /*e4b0*/  BSYNC B2 ;  /* 0x0000000000027941 */ /* 0x000fea0003800000 */
.L_x_8701:
[----:B0123--:R-:W-:Y:S01]  /*e4c0*/  IMAD R200, R22, 0x1000, R208 ;  /* 0x0000100016c87824 */ /* 0x00ffe200078e02d0 */
[----:B------:R-:W-:Y:S01]  /*e4d0*/  R2UR UR4, R2 ;  /* 0x00000000020472ca */ /* 0x000fe200000e0000 */
[----:B------:R-:W-:Y:S01]  /*e4e0*/  IMAD.MOV.U32 R201, RZ, RZ, 0x40000040 ;  /* 0x40000040ffc97424 */ /* 0x000fe200078e00ff */
[----:B------:R-:W-:Y:S01]  /*e4f0*/  R2UR UR5, R3 ;  /* 0x00000000030572ca */ /* 0x000fe200000e0000 */
[----:B------:R-:W-:Y:S01]  /*e500*/  WARPGROUP.ARRIVE ;  /* 0x00000000000079c5 */ /* 0x000fe20000000000 */
[----:B------:R-:W-:Y:S01]  /*e510*/  R2UR UR6, R200 ;  /* 0x00000000c80672ca */ /* 0x000fe200000e0000 */
[----:B------:R-:W-:Y:S01]  /*e520*/  VIADD R14, R2, 0x2 ;  /* 0x00000002020e7836 */ /* 0x000fe20000000000 */
[----:B------:R-:W-:Y:S01]  /*e530*/  R2UR UR7, R201 ;  /* 0x00000000c90772ca */ /* 0x000fe200000e0000 */
[----:B------:R-:W-:Y:S02]  /*e540*/  IMAD.MOV.U32 R15, RZ, RZ, 0x40000040 ;  /* 0x40000040ff0f7424 */ /* 0x000fe400078e00ff */
[----:B------:R-:W0:Y:S01]  /*e550*/  S2R R202, SR_TID.X ;  /* 0x0000000000ca7919 */ /* 0x000e220000002100 */
[----:B------:R-:W-:-:S02]  /*e560*/  VIADD R204, R200, 0x800 ;  /* 0x00000800c8cc7836 */ /* 0x000fc40000000000 */
[----:B------:R-:W-:Y:S02]  /*e570*/  VIADD R205, R2, 0x800 ;  /* 0x0000080002cd7836 */ /* 0x000fe40000000000 */
[----:B------:R-:W-:-:S05]  /*e580*/  IMAD.MOV.U32 R203, RZ, RZ, 0x40000040 ;  /* 0x40000040ffcb7424 */ /* 0x000fca00078e00ff */
        /* <DEDUP_REMOVED lines=165> */
[----:B------:R-:W-:-:S05]  /*efe0*/  SEL R201, RZ, 0x2, !P1 ;  /* 0x00000002ffc97807 */ /* 0x000fca0004800000 */
        /* <DEDUP_REMOVED lines=9> */
[----:B------:R-:W-:Y:S01]  /*f080*/  IMAD.MOV.U32 R14, RZ, RZ, 0x4 ;  /* 0x00000004ff0e7424 */ /* 0x000fe200078e00ff */
[----:B------:R-:W-:-:S04]  /*f090*/  R2UR UR5, R15 ;  /* 0x000000000f0572ca */ /* 0x000fc800000e0000 */
[C---:B------:R-:W-:Y:S02]  /*f0a0*/  SEL R15, R14.reuse, 0x2, P1 ;  /* 0x000000020e0f7807 */ /* 0x040fe40000800000 */
[----:B------:R-:W-:-:S03]  /*f0b0*/  SEL R14, R14, 0x6, !P1 ;  /* 0x000000060e0e7807 */ /* 0x000fc60004800000 */
        /* <DEDUP_REMOVED lines=60> */
[----:B------:R-:W-:Y:S02]  /*f480*/  R2UR UR6, R202 ;  /* 0x00000000ca0672ca */ /* 0x000fe400000e0000 */
[----:B------:R-:W-:Y:S01]  /*f490*/  R2UR UR7, R203 ;  /* 0x00000000cb0772ca */ /* 0x000fe200000e0000 */
[----:B------:R-:W-:Y:S01]  /*f4a0*/  IMAD.MOV.U32 R203, RZ, RZ, 0x40000040 ;  /* 0x40000040ffcb7424 */ /* 0x000fe200078e00ff */
[----:B------:R-:W-:Y:S01]  /*f4b0*/  IADD3 R202, R204, R14, RZ ;  /* 0x0000000eccca7210 */ /* 0x000fe20007ffe0ff */
        /* <DEDUP_REMOVED lines=107> */
[----:B------:R-:W-:-:S02]  /*fb70*/  IMAD.IADD R14, R14, 0x1, R204 ;  /* 0x000000010e0e7824 */ /* 0x000fc400078e02cc */
[----:B------:R-:W-:Y:S01]  /*fb80*/  IMAD.MOV.U32 R203, RZ, RZ, 0x40000040 ;  /* 0x40000040ffcb7424 */ /* 0x000fe200078e00ff */
[----:B------:R-:W-:Y:S02]  /*fb90*/  WARPGROUP.DEPBAR.LE gsb0, 0x0 ;  /* 0x00008000000079c5 */ /* 0x000fe40000010000 */
[----:B------:R-:W-:-:S07]  /*fba0*/  WARPGROUP.ARRIVE ;  /* 0x00000000000079c5 */ /* 0x000fce0000000000 */
[----:B------:R-:W-:Y:S01]  /*fbb0*/  HGMMA.64x64x16.F32 R152, gdesc[UR4], R152, gsb0 ;  /* 0x00e00000049879f0 */ /* 0x000fe20008000898 */
[----:B------:R-:W-:Y:S02]  /*fbc0*/  R2UR UR4, R202 ;  /* 0x00000000ca0472ca */ /* 0x000fe400000e0000 */
[----:B------:R-:W-:Y:S02]  /*fbd0*/  R2UR UR5, R203 ;  /* 0x00000000cb0572ca */ /* 0x000fe400000e0000 */
[----:B------:R-:W-:Y:S02]  /*fbe0*/  R2UR UR6, R14 ;  /* 0x000000000e0672ca */ /* 0x000fe400000e0000 */
[----:B------:R-:W-:Y:S01]  /*fbf0*/  R2UR UR7, R15 ;  /* 0x000000000f0772ca */ /* 0x000fe200000e0000 */
[----:B------:R-:W-:-:S05]  /*fc00*/  IMAD.MOV.U32 R15, RZ, RZ, 0x1000 ;  /* 0x00001000ff0f7424 */ /* 0x000fca00078e00ff */
        /* <DEDUP_REMOVED lines=19> */
.L_x_8704:
[----:B------:R-:W2:Y:S01]  /*fd40*/  LDL R14, [R1+0x18] ;  /* 0x00001800010e7983 */ /* 0x000ea20000100800 */
[----:B------:R-:W-:-:S03]  /*fd50*/  ISETP.NE.AND P1, PT, R222, 0x1, PT ;  /* 0x00000001de00780c */ /* 0x000fc60003f25270 */
[----:B------:R-:W3:Y:S10]  /*fd60*/  LDL R201, [R1+0x10] ;  /* 0x0000100001c97983 */ /* 0x000ef40000100800 */
[----:B------:R-:W0:Y:S08]  /*fd70*/  @P1 LDC R200, c[0x0][0x44c] ;  /* 0x00011300ffc81b82 */ /* 0x000e300000000800 */
[----:B------:R-:W1:Y:S01]  /*fd80*/  @P1 LDC R15, c[0x0][0x450] ;  /* 0x00011400ff0f1b82 */ /* 0x000e620000000800 */
[----:B------:R-:W-:Y:S01]  /*fd90*/  FMUL.FTZ R202, R183, UR39 ;  /* 0x00000027b7ca7c20 */ /* 0x000fe20008410000 */
[----:B------:R-:W-:-:S06]  /*fda0*/  FMUL.FTZ R182, R182, UR39 ;  /* 0x00000027b6b67c20 */ /* 0x000fcc0008410000 */
[----:B------:R-:W-:Y:S01]  /*fdb0*/  MUFU.TANH R182, R182 ;  /* 0x000000b600b67308 */ /* 0x000fe20000002400 */
[----:B--2---:R-:W-:-:S04]  /*fdc0*/  IMAD.IADD R14, R14, 0x1, R213 ;  /* 0x000000010e0e7824 */ /* 0x004fc800078e02d5 */
[----:B0-----:R-:W-:-:S05]  /*fdd0*/  @P1 IMAD.HI.U32 R200, R14, R200, RZ ;  /* 0x000000c80ec81227 */ /* 0x001fca00078e00ff */
[----:B-1----:R-:W-:Y:S01]  /*fde0*/  @P1 SHF.R.U32.HI R14, RZ, R15, R200 ;  /* 0x0000000fff0e1219 */ /* 0x002fe200000116c8 */
        /* <DEDUP_REMOVED lines=22> */
[----:B------:R-:W-:-:S02]  /*ff50*/  FMUL.FTZ R175, R178, UR39 ;  /* 0x00000027b2af7c20 */ /* 0x000fc40008410000 */
[----:B------:R-:W0:Y:S04]  /*ff60*/  SHFL.IDX PT, R178, R14, RZ, 0x1c1f ;  /* 0x001c1fff0eb27589 */ /* 0x000e2800000e0000 */
[----:B------:R1:W2:Y:S02]  /*ff70*/  SHFL.IDX PT, R200, R14, 0x1, 0x1c1f ;  /* 0x003c1f000ec87f89 */ /* 0x0002a400000e0000 */
[----:B-1----:R-:W-:Y:S01]  /*ff80*/  FMUL.FTZ R14, R179, UR39 ;  /* 0x00000027b30e7c20 */ /* 0x002fe20008410000 */
[----:B------:R-:W-:-:S04]  /*ff90*/  IMAD.MOV.U32 R179, RZ, RZ, -0x40 ;  /* 0xffffffc0ffb37424 */ /* 0x000fc800078e00ff */
[----:B------:R-:W-:Y:S01]  /*ffa0*/  IMAD R179, R20, R179, 0x1 ;  /* 0x0000000114b37424 */ /* 0x000fe200078e02b3 */
[----:B------:R-:W1:Y:S04]  /*ffb0*/  MUFU.TANH R156, R156 ;  /* 0x0000009c009c7308 */ /* 0x000e680000002400 */
[----:B---3--:R-:W-:-:S04]  /*ffc0*/  IADD3 R179, R212, R179, -R201 ;  /* 0x000000b3d4b37210 */ /* 0x008fc80007ffe8c9 */
[----:B------:R-:W3:Y:S01]  /*ffd0*/  MUFU.TANH R167, R167 ;  /* 0x000000a700a77308 */ /* 0x000ee20000002400 */
[----:B------:R-:W-:-:S04]  /*ffe0*/  IMAD.IADD R201, R179, 0x1, -R207 ;  /* 0x00000001b3c97824 */ /* 0x000fc800078e0acf */
[----:B0-----:R-:W-:-:S03]  /*fff0*/  IMAD.IADD R179, R201, 0x1, R178 ;  /* 0x00000001c9b37824 */ /* 0x001fc600078e02b2 */
[----:B------:R-:W0:Y:S02]  /*10000*/  MUFU.TANH R15, R15 ;  /* 0x0000000f000f7308 */ /* 0x000e240000002400 */
[----:B------:R-:W-:-:S06]  /*10010*/  ISETP.GT.AND P2, PT, R179, 0x9, PT ;  /* 0x00000009b300780c */ /* 0x000fcc0003f44270 */
[----:B------:R-:W4:Y:S01]  /*10020*/  MUFU.TANH R158, R158 ;  /* 0x0000009e009e7308 */ /* 0x000f220000002400 */
[----:B-1----:R-:W-:-:S07]  /*10030*/  FSEL R156, R156, -INF , P2 ;  /* 0xff8000009c9c7808 */ /* 0x002fce0001000000 */
[----:B------:R-:W1:Y:S01]  /*10040*/  MUFU.TANH R152, R152 ;  /* 0x0000009800987308 */ /* 0x000e620000002400 */
[----:B--2---:R-:W-:Y:S01]  /*10050*/  IMAD.IADD R183, R201, 0x1, R200 ;  /* 0x00000001c9b77824 */ /* 0x004fe200078e02c8 */
[----:B------:R-:W-:-:S06]  /*10060*/  ISETP.GT.AND P2, PT, R179, 0x20, PT ;  /* 0x00000020b300780c */ /* 0x000fcc0003f44270 */
[----:B------:R-:W2:Y:S01]  /*10070*/  MUFU.TANH R160, R160 ;  /* 0x000000a000a07308 */ /* 0x000ea20000002400 */
[----:B------:R-:W-:-:S07]  /*10080*/  ISETP.GT.AND P4, PT, R179, RZ, PT ;  /* 0x000000ffb300720c */ /* 0x000fce0003f84270 */
[----:B------:R-:W5:Y:S01]  /*10090*/  MUFU.TANH R155, R155 ;  /* 0x0000009b009b7308 */ /* 0x000f620000002400 */
[----:B---3--:R-:W-:-:S07]  /*100a0*/  FSEL R167, R167, -INF , P2 ;  /* 0xff800000a7a77808 */ /* 0x008fce0001000000 */
[----:B------:R-:W3:Y:S01]  /*100b0*/  MUFU.TANH R169, R169 ;  /* 0x000000a900a97308 */ /* 0x000ee20000002400 */
[----:B------:R-:W-:-:S07]  /*100c0*/  ISETP.GT.AND P2, PT, R183, 0x9, PT ;  /* 0x00000009b700780c */ /* 0x000fce0003f44270 */
[----:B------:R-:W3:Y:S01]  /*100d0*/  MUFU.TANH R163, R163 ;  /* 0x000000a300a37308 */ /* 0x000ee20000002400 */
[----:B------:R-:W-:-:S07]  /*100e0*/  ISETP.GT.AND P5, PT, R179, 0x1, PT ;  /* 0x00000001b300780c */ /* 0x000fce0003fa4270 */
[----:B------:R-:W3:Y:S01]  /*100f0*/  MUFU.TANH R153, R153 ;  /* 0x0000009900997308 */ /* 0x000ee20000002400 */
[----:B0-----:R-:W-:Y:S02]  /*10100*/  FSEL R178, R15, -INF , P4 ;  /* 0xff8000000fb27808 */ /* 0x001fe40002000000 */
[----:B------:R-:W-:-:S05]  /*10110*/  ISETP.GT.AND P4, PT, R179, 0x11, PT ;  /* 0x00000011b300780c */ /* 0x000fca0003f84270 */
[----:B------:R-:W0:Y:S01]  /*10120*/  MUFU.TANH R164, R164 ;  /* 0x000000a400a47308 */ /* 0x000e220000002400 */
[----:B----4-:R-:W-:-:S07]  /*10130*/  FSEL R158, R158, -INF , P2 ;  /* 0xff8000009e9e7808 */ /* 0x010fce0001000000 */
[----:B------:R-:W4:Y:S01]  /*10140*/  MUFU.TANH R14, R14 ;  /* 0x0000000e000e7308 */ /* 0x000f220000002400 */
[----:B------:R-:W-:-:S07]  /*10150*/  ISETP.GT.AND P1, PT, R179, 0x8, PT ;  /* 0x00000008b300780c */ /* 0x000fce0003f24270 */
[----:B------:R-:W4:Y:S01]  /*10160*/  MUFU.TANH R154, R154 ;  /* 0x0000009a009a7308 */ /* 0x000f220000002400 */
[----:B-1----:R-:W-:Y:S02]  /*10170*/  FSEL R152, R152, -INF , P5 ;  /* 0xff80000098987808 */ /* 0x002fe40002800000 */
[----:B------:R-:W-:-:S05]  /*10180*/  ISETP.GT.AND P2, PT, R183, 0x20, PT ;  /* 0x00000020b700780c */ /* 0x000fca0003f44270 */
[----:B------:R-:W1:Y:S01]  /*10190*/  MUFU.TANH R159, R159 ;  /* 0x0000009f009f7308 */ /* 0x000e620000002400 */
[----:B------:R-:W-:Y:S02]  /*101a0*/  ISETP.GT.AND P5, PT, R179, 0x18, PT ;  /* 0x00000018b300780c */ /* 0x000fe40003fa4270 */
[----:B--2---:R-:W-:-:S05]  /*101b0*/  FSEL R160, R160, -INF , P4 ;  /* 0xff800000a0a07808 */ /* 0x004fca0002000000 */
[----:B------:R-:W2:Y:S01]  /*101c0*/  MUFU.TANH R157, R157 ;  /* 0x0000009d009d7308 */ /* 0x000ea20000002400 */
[----:B------:R-:W-:Y:S02]  /*101d0*/  ISETP.GT.AND P4, PT, R183, RZ, PT ;  /* 0x000000ffb700720c */ /* 0x000fe40003f84270 */
[----:B-----5:R-:W-:-:S05]  /*101e0*/  FSEL R155, R155, -INF , P1 ;  /* 0xff8000009b9b7808 */ /* 0x020fca0000800000 */
[----:B------:R-:W5:Y:S01]  /*101f0*/  MUFU.TANH R168, R168 ;  /* 0x000000a800a87308 */ /* 0x000f620000002400 */
[----:B---3--:R-:W-:Y:S02]  /*10200*/  FSEL R169, R169, -INF , P2 ;  /* 0xff800000a9a97808 */ /* 0x008fe40001000000 */
[----:B------:R-:W-:Y:S02]  /*10210*/  ISETP.GT.AND P1, PT, R179, 0x19, PT ;  /* 0x00000019b300780c */ /* 0x000fe40003f24270 */
[----:B------:R-:W-:Y:S02]  /*10220*/  FSEL R163, R163, -INF , P5 ;  /* 0xff800000a3a37808 */ /* 0x000fe40002800000 */
[C---:B------:R-:W-:Y:S01]  /*10230*/  ISETP.GT.AND P2, PT, R183.reuse, 0x31, PT ;  /* 0x00000031b700780c */ /* 0x040fe20003f44270 */
[----:B------:R-:W3:Y:S01]  /*10240*/  MUFU.TANH R161, R161 ;  /* 0x000000a100a17308 */ /* 0x000ee20000002400 */
[----:B------:R-:W-:Y:S02]  /*10250*/  ISETP.GT.AND P5, PT, R183, 0x1, PT ;  /* 0x00000001b700780c */ /* 0x000fe40003fa4270 */
[----:B------:R-:W-:-:S02]  /*10260*/  FSEL R153, R153, -INF , P4 ;  /* 0xff80000099997808 */ /* 0x000fc40002000000 */
[----:B------:R-:W-:Y:S02]  /*10270*/  ISETP.GT.AND P3, PT, R179, 0x10, PT ;  /* 0x00000010b300780c */ /* 0x000fe40003f64270 */
[----:B0-----:R-:W-:Y:S01]  /*10280*/  FSEL R164, R164, -INF , P1 ;  /* 0xff800000a4a47808 */ /* 0x001fe20000800000 */
[----:B------:R-:W0:Y:S01]  /*10290*/  MUFU.TANH R162, R162 ;  /* 0x000000a200a27308 */ /* 0x000e220000002400 */
[----:B----4-:R-:W-:Y:S02]  /*102a0*/  FSEL R15, R14, -INF , P2 ;  /* 0xff8000000e0f7808 */ /* 0x010fe40001000000 */
[----:B------:R-:W-:Y:S02]  /*102b0*/  ISETP.GT.AND P1, PT, R183, 0x8, PT ;  /* 0x00000008b700780c */ /* 0x000fe40003f24270 */
[----:B------:R-:W-:Y:S02]  /*102c0*/  FSEL R154, R154, -INF , P5 ;  /* 0xff8000009a9a7808 */ /* 0x000fe40002800000 */
[----:B------:R-:W-:Y:S01]  /*102d0*/  FMNMX.FTZ R14, R153, R198, !PT ;  /* 0x000000c6990e7209 */ /* 0x000fe20007810000 */
[----:B------:R-:W4:Y:S01]  /*102e0*/  MUFU.TANH R165, R165 ;  /* 0x000000a500a57308 */ /* 0x000f220000002400 */
[----:B-1----:R-:W-:-:S02]  /*102f0*/  FSEL R159, R159, -INF , P3 ;  /* 0xff8000009f9f7808 */ /* 0x002fc40001800000 */
[----:B------:R-:W-:Y:S02]  /*10300*/  ISETP.GT.AND P3, PT, R179, 0x21, PT ;  /* 0x00000021b300780c */ /* 0x000fe40003f64270 */
[----:B--2---:R-:W-:Y:S02]  /*10310*/  FSEL R157, R157, -INF , P1 ;  /* 0xff8000009d9d7808 */ /* 0x004fe40000800000 */
[----:B------:R-:W-:Y:S01]  /*10320*/  FMNMX.FTZ R14, R154, R14, !PT ;  /* 0x0000000e9a0e7209 */ /* 0x000fe20007810000 */
[----:B------:R-:W1:Y:S01]  /*10330*/  MUFU.TANH R166, R166 ;  /* 0x000000a600a67308 */ /* 0x000e620000002400 */
[----:B-----5:R-:W-:Y:S02]  /*10340*/  FSEL R201, R168, -INF , P3 ;  /* 0xff800000a8c97808 */ /* 0x020fe40001800000 */
[----:B------:R-:W-:Y:S02]  /*10350*/  ISETP.GT.AND P3, PT, R183, 0x10, PT ;  /* 0x00000010b700780c */ /* 0x000fe40003f64270 */
        /* <DEDUP_REMOVED lines=10> */
[----:B----4-:R-:W-:Y:S02]  /*10400*/  FSEL R165, R165, -INF , P5 ;  /* 0xff800000a5a57808 */ /* 0x010fe40002800000 */
[----:B------:R-:W-:Y:S02]  /*10410*/  FMNMX.FTZ R14, R162, R14, !PT ;  /* 0x0000000ea20e7209 */ /* 0x000fe40007810000 */
[----:B-1----:R-:W-:Y:S02]  /*10420*/  FSEL R166, R166, -INF , P1 ;  /* 0xff800000a6a67808 */ /* 0x002fe40000800000 */
[----:B------:R-:W-:Y:S01]  /*10430*/  FMNMX.FTZ R14, R165, R14, !PT ;  /* 0x0000000ea50e7209 */ /* 0x000fe20007810000 */
[----:B------:R-:W1:Y:S01]  /*10440*/  MUFU.TANH R174, R174 ;  /* 0x000000ae00ae7308 */ /* 0x000e620000002400 */
[----:B------:R-:W-:-:S02]  /*10450*/  ISETP.GT.AND P3, PT, R183, 0x21, PT ;  /* 0x00000021b700780c */ /* 0x000fc40003f64270 */
[----:B------:R-:W-:-:S05]  /*10460*/  FMNMX.FTZ R14, R166, R14, !PT ;  /* 0x0000000ea60e7209 */ /* 0x000fca0007810000 */
[----:B------:R-:W3:Y:S01]  /*10470*/  MUFU.TANH R175, R175 ;  /* 0x000000af00af7308 */ /* 0x000ee20000002400 */
[----:B------:R-:W-:Y:S02]  /*10480*/  ISETP.GT.AND P4, PT, R183, 0x28, PT ;  /* 0x00000028b700780c */ /* 0x000fe40003f84270 */
[----:B--2---:R-:W-:Y:S02]  /*10490*/  FSEL R170, R170, -INF , P3 ;  /* 0xff800000aaaa7808 */ /* 0x004fe40001800000 */
[----:B------:R-:W-:Y:S02]  /*104a0*/  FMNMX.FTZ R14, R169, R14, !PT ;  /* 0x0000000ea90e7209 */ /* 0x000fe40007810000 */
[----:B------:R-:W-:Y:S02]  /*104b0*/  ISETP.GT.AND P5, PT, R183, 0x29, PT ;  /* 0x00000029b700780c */ /* 0x000fe40003fa4270 */
[----:B0-----:R-:W-:Y:S02]  /*104c0*/  FSEL R171, R171, -INF , P4 ;  /* 0xff800000abab7808 */ /* 0x001fe40002000000 */
[----:B------:R-:W-:Y:S01]  /*104d0*/  FMNMX.FTZ R14, R170, R14, !PT ;  /* 0x0000000eaa0e7209 */ /* 0x000fe20007810000 */
[----:B------:R-:W0:Y:S01]  /*104e0*/  MUFU.TANH R200, R202 ;  /* 0x000000ca00c87308 */ /* 0x000e220000002400 */
[----:B------:R-:W-:-:S02]  /*104f0*/  ISETP.GT.AND P1, PT, R183, 0x30, PT ;  /* 0x00000030b700780c */ /* 0x000fc40003f24270 */
[----:B-1----:R-:W-:Y:S02]  /*10500*/  FSEL R174, R174, -INF , P5 ;  /* 0xff800000aeae7808 */ /* 0x002fe40002800000 */
[----:B------:R-:W-:Y:S02]  /*10510*/  FMNMX.FTZ R14, R171, R14, !PT ;  /* 0x0000000eab0e7209 */ /* 0x000fe40007810000 */
[----:B---3--:R-:W-:Y:S02]  /*10520*/  FSEL R175, R175, -INF , P1 ;  /* 0xff800000afaf7808 */ /* 0x008fe40000800000 */
[----:B------:R-:W-:Y:S02]  /*10530*/  FMNMX.FTZ R14, R174, R14, !PT ;  /* 0x0000000eae0e7209 */ /* 0x000fe40007810000 */
[----:B------:R-:W-:Y:S02]  /*10540*/  ISETP.GT.AND P3, PT, R183, 0x38, PT ;  /* 0x00000038b700780c */ /* 0x000fe40003f64270 */
[----:B------:R-:W-:-:S02]  /*10550*/  FMNMX.FTZ R14, R175, R14, !PT ;  /* 0x0000000eaf0e7209 */ /* 0x000fc40007810000 */
[----:B------:R-:W-:Y:S02]  /*10560*/  ISETP.GT.AND P4, PT, R183, 0x39, PT ;  /* 0x00000039b700780c */ /* 0x000fe40003f84270 */
[----:B------:R-:W-:Y:S02]  /*10570*/  FSEL R182, R182, -INF , P3 ;  /* 0xff800000b6b67808 */ /* 0x000fe40001800000 */
[----:B------:R-:W-:Y:S02]  /*10580*/  FMNMX.FTZ R14, R15, R14, !PT ;  /* 0x0000000e0f0e7209 */ /* 0x000fe40007810000 */
[----:B0-----:R-:W-:Y:S02]  /*10590*/  FSEL R200, R200, -INF , P4 ;  /* 0xff800000c8c87808 */ /* 0x001fe40002000000 */
[----:B------:R-:W-:-:S04]  /*105a0*/  FMNMX.FTZ R14, R182, R14, !PT ;  /* 0x0000000eb60e7209 */ /* 0x000fc80007810000 */
[----:B------:R-:W-:-:S05]  /*105b0*/  FMNMX.FTZ R14, R200, R14, !PT ;  /* 0x0000000ec80e7209 */ /* 0x000fca0007810000 */
[----:B------:R-:W0:Y:S02]  /*105c0*/  SHFL.BFLY PT, R168, R14, 0x2, 0x1f ;  /* 0x0c401f000ea87f89 */ /* 0x000e2400000e0000 */
[----:B0-----:R-:W-:-:S05]  /*105d0*/  FMNMX.FTZ R168, R14, R168, !PT ;  /* 0x000000a80ea87209 */ /* 0x001fca0007810000 */
[----:B------:R-:W0:Y:S02]  /*105e0*/  SHFL.BFLY PT, R14, R168, 0x1, 0x1f ;  /* 0x0c201f00a80e7f89 */ /* 0x000e2400000e0000 */
[----:B0-----:R-:W-:-:S04]  /*105f0*/  FMNMX.FTZ R168, R168, R14, !PT ;  /* 0x0000000ea8a87209 */ /* 0x001fc80007810000 */
[----:B------:R-:W-:-:S04]  /*10600*/  FSETP.NEU.FTZ.AND P6, PT, R168, -INF , PT ;  /* 0xff800000a800780b */ /* 0x000fc80003fdd000 */
[----:B------:R-:W-:-:S05]  /*10610*/  FSEL R14, R168, RZ, P6 ;  /* 0x000000ffa80e7208 */ /* 0x000fca0003000000 */
[----:B------:R-:W-:Y:S01]  /*10620*/  FADD.FTZ R198, -R14, R198 ;  /* 0x000000c60ec67221 */ /* 0x000fe20000010100 */
[----:B------:R-:W-:-:S04]  /*10630*/  IMAD.U32 R14, RZ, RZ, UR37 ;  /* 0x00000025ff0e7e24 */ /* 0x000fc8000f8e00ff */
[----:B------:R-:W-:Y:S01]  /*10640*/  FMUL.FTZ R183, R168, R14 ;  /* 0x0000000ea8b77220 */ /* 0x000fe20000410000 */
[----:B------:R-:W-:-:S04]  /*10650*/  ISETP.GT.AND P1, PT, R179, 0x29, PT ;  /* 0x00000029b300780c */ /* 0x000fc80003f24270 */
[----:B------:R-:W-:Y:S02]  /*10660*/  FSEL R183, R183, RZ, P6 ;  /* 0x000000ffb7b77208 */ /* 0x000fe40003000000 */
[C---:B------:R-:W-:Y:S02]  /*10670*/  ISETP.GT.AND P2, PT, R179.reuse, 0x30, PT ;  /* 0x00000030b300780c */ /* 0x040fe40003f44270 */
[C---:B------:R-:W-:Y:S02]  /*10680*/  ISETP.GT.AND P3, PT, R179.reuse, 0x31, PT ;  /* 0x00000031b300780c */ /* 0x040fe40003f64270 */
[C---:B------:R-:W-:Y:S02]  /*10690*/  ISETP.GT.AND P4, PT, R179.reuse, 0x38, PT ;  /* 0x00000038b300780c */ /* 0x040fe40003f84270 */
[C---:B------:R-:W-:Y:S02]  /*106a0*/  ISETP.GT.AND P5, PT, R179.reuse, 0x39, PT ;  /* 0x00000039b300780c */ /* 0x040fe40003fa4270 */
[----:B------:R-:W-:Y:S01]  /*106b0*/  ISETP.GT.AND P6, PT, R179, 0x28, PT ;  /* 0x00000028b300780c */ /* 0x000fe20003fc4270 */
[-CC-:B------:R-:W-:Y:S01]  /*106c0*/  FFMA.FTZ R179, R174, R14.reuse, -R183.reuse ;  /* 0x0000000eaeb37223 */ /* 0x180fe200000108b7 */
[-C--:B------:R-:W-:Y:S01]  /*106d0*/  FFMA.FTZ R153, R153, R14.reuse, -R183 ;  /* 0x0000000e99997223 */ /* 0x080fe200000108b7 */
[----:B------:R-:W-:-:S05]  /*106e0*/  FMUL.FTZ R174, R198, R14 ;  /* 0x0000000ec6ae7220 */ /* 0x000fca0000410000 */
[----:B------:R-:W-:Y:S08]  /*106f0*/  MUFU.EX2 R153, R153 ;  /* 0x0000009900997308 */ /* 0x000ff00000000800 */
[----:B------:R-:W0:Y:S01]  /*10700*/  MUFU.EX2 R174, R174 ;  /* 0x000000ae00ae7308 */ /* 0x000e220000000800 */
[-CC-:B------:R-:W-:Y:S01]  /*10710*/  FFMA.FTZ R154, R154, R14.reuse, -R183.reuse ;  /* 0x0000000e9a9a7223 */ /* 0x180fe200000108b7 */
[----:B------:R-:W-:-:S06]  /*10720*/  FFMA.FTZ R202, R15, R14, -R183 ;  /* 0x0000000e0fca7223 */ /* 0x000fcc00000108b7 */
[----:B------:R0:W1:Y:S02]  /*10730*/  MUFU.EX2 R15, R154 ;  /* 0x0000009a000f7308 */ /* 0x0000640000000800 */
[----:B0-----:R-:W-:Y:S01]  /*10740*/  FFMA.FTZ R154, R174, R12, R153 ;  /* 0x0000000cae9a7223 */ /* 0x001fe20000010099 */
[----:B------:R-:W-:-:S05]  /*10750*/  VIADD R12, R21, 0x38840 ;  /* 0x00038840150c7836 */ /* 0x000fca0000000000 */
[----:B------:R-:W-:-:S04]  /*10760*/  PRMT R12, R190, 0x654, R12 ;  /* 0x00000654be0c7816 */ /* 0x000fc8000000000c */
[----:B------:R0:W-:Y:S01]  /*10770*/  SYNCS.ARRIVE.TRANS64.RED.A1T0 RZ, [R12+URZ], RZ ;  /* 0x000000ff0cff79a7 */ /* 0x0001e2000810043f */
[C---:B-1----:R-:W-:Y:S01]  /*10780*/  FADD.FTZ R154, R15.reuse, R154 ;  /* 0x0000009a0f9a7221 */ /* 0x042fe20000010000 */
[----:B------:R-:W-:Y:S02]  /*10790*/  F2FP.F16.F32.PACK_AB R153, R15, R153 ;  /* 0x000000990f99723e */ /* 0x000fe400000000ff */
[----:B0-----:R-:W-:-:S04]  /*107a0*/  FMNMX.FTZ R12, R178, R196, !PT ;  /* 0x000000c4b20c7209 */ /* 0x001fc80007810000 */
[----:B------:R-:W-:-:S04]  /*107b0*/  FMNMX.FTZ R15, R152, R12, !PT ;  /* 0x0000000c980f7209 */ /* 0x000fc80007810000 */
[----:B------:R-:W-:Y:S01]  /*107c0*/  FMNMX.FTZ R15, R155, R15, !PT ;  /* 0x0000000f9b0f7209 */ /* 0x000fe20007810000 */
[----:B------:R-:W-:-:S03]  /*107d0*/  FMUL.FTZ R172, R172, UR39 ;  /* 0x00000027acac7c20 */ /* 0x000fc60008410000 */
[----:B------:R-:W-:Y:S01]  /*107e0*/  FMNMX.FTZ R15, R156, R15, !PT ;  /* 0x0000000f9c0f7209 */ /* 0x000fe20007810000 */
[----:B------:R-:W-:-:S03]  /*107f0*/  FMUL.FTZ R173, R173, UR39 ;  /* 0x00000027adad7c20 */ /* 0x000fc60008410000 */
[----:B------:R-:W-:Y:S01]  /*10800*/  FMNMX.FTZ R15, R159, R15, !PT ;  /* 0x0000000f9f0f7209 */ /* 0x000fe20007810000 */
[----:B------:R-:W0:Y:S03]  /*10810*/  MUFU.TANH R172, R172 ;  /* 0x000000ac00ac7308 */ /* 0x000e260000002400 */
[----:B------:R-:W-:-:S05]  /*10820*/  FMNMX.FTZ R15, R160, R15, !PT ;  /* 0x0000000fa00f7209 */ /* 0x000fca0007810000 */
[----:B------:R1:W2:Y:S01]  /*10830*/  MUFU.TANH R12, R173 ;  /* 0x000000ad000c7308 */ /* 0x0002a20000002400 */
[----:B------:R-:W-:Y:S01]  /*10840*/  FMNMX.FTZ R15, R163, R15, !PT ;  /* 0x0000000fa30f7209 */ /* 0x000fe20007810000 */
[----:B-1----:R-:W-:Y:S01]  /*10850*/  FMUL.FTZ R173, R176, UR39 ;  /* 0x00000027b0ad7c20 */ /* 0x002fe20008410000 */
[----:B------:R-:W-:Y:S02]  /*10860*/  FMUL.FTZ R176, R177, UR39 ;  /* 0x00000027b1b07c20 */ /* 0x000fe40008410000 */
[----:B------:R-:W-:Y:S01]  /*10870*/  FMNMX.FTZ R15, R164, R15, !PT ;  /* 0x0000000fa40f7209 */ /* 0x000fe20007810000 */
[----:B------:R-:W-:Y:S02]  /*10880*/  FMUL.FTZ R177, R180, UR39 ;  /* 0x00000027b4b17c20 */ /* 0x000fe40008410000 */
[----:B------:R-:W1:Y:S01]  /*10890*/  MUFU.TANH R173, R173 ;  /* 0x000000ad00ad7308 */ /* 0x000e620000002400 */
[----:B------:R-:W-:Y:S01]  /*108a0*/  FMNMX.FTZ R15, R167, R15, !PT ;  /* 0x0000000fa70f7209 */ /* 0x000fe20007810000 */
[----:B------:R-:W-:Y:S01]  /*108b0*/  FMUL.FTZ R198, R181, UR39 ;  /* 0x00000027b5c67c20 */ /* 0x000fe20008410000 */
[----:B0-----:R-:W-:-:S05]  /*108c0*/  FSEL R172, R172, -INF , P6 ;  /* 0xff800000acac7808 */ /* 0x001fca0003000000 */
[----:B------:R-:W0:Y:S01]  /*108d0*/  MUFU.TANH R176, R176 ;  /* 0x000000b000b07308 */ /* 0x000e220000002400 */
[----:B------:R-:W-:Y:S02]  /*108e0*/  FMNMX.FTZ R15, R201, R15, !PT ;  /* 0x0000000fc90f7209 */ /* 0x000fe40007810000 */
[----:B--2---:R-:W-:-:S05]  /*108f0*/  FSEL R180, R12, -INF , P1 ;  /* 0xff8000000cb47808 */ /* 0x004fca0000800000 */
[----:B------:R-:W2:Y:S01]  /*10900*/  MUFU.TANH R177, R177 ;  /* 0x000000b100b17308 */ /* 0x000ea20000002400 */
[----:B------:R-:W-:Y:S02]  /*10910*/  FMNMX.FTZ R15, R172, R15, !PT ;  /* 0x0000000fac0f7209 */ /* 0x000fe40007810000 */
[----:B-1----:R-:W-:-:S05]  /*10920*/  FSEL R173, R173, -INF , P2 ;  /* 0xff800000adad7808 */ /* 0x002fca0001000000 */
[----:B------:R-:W1:Y:S01]  /*10930*/  MUFU.TANH R198, R198 ;  /* 0x000000c600c67308 */ /* 0x000e620000002400 */
[----:B------:R-:W-:Y:S02]  /*10940*/  FMNMX.FTZ R15, R180, R15, !PT ;  /* 0x0000000fb40f7209 */ /* 0x000fe40007810000 */
[----:B0-----:R-:W-:Y:S02]  /*10950*/  FSEL R176, R176, -INF , P3 ;  /* 0xff800000b0b07808 */ /* 0x001fe40001800000 */
[----:B------:R-:W-:Y:S02]  /*10960*/  FMNMX.FTZ R15, R173, R15, !PT ;  /* 0x0000000fad0f7209 */ /* 0x000fe40007810000 */
[----:B--2---:R-:W-:Y:S02]  /*10970*/  FSEL R177, R177, -INF , P4 ;  /* 0xff800000b1b17808 */ /* 0x004fe40002000000 */
[----:B------:R-:W-:-:S04]  /*10980*/  FMNMX.FTZ R15, R176, R15, !PT ;  /* 0x0000000fb00f7209 */ /* 0x000fc80007810000 */
[----:B------:R-:W-:Y:S02]  /*10990*/  FMNMX.FTZ R15, R177, R15, !PT ;  /* 0x0000000fb10f7209 */ /* 0x000fe40007810000 */
[----:B-1----:R-:W-:-:S04]  /*109a0*/  FSEL R198, R198, -INF , P5 ;  /* 0xff800000c6c67808 */ /* 0x002fc80002800000 */
[----:B------:R-:W-:-:S05]  /*109b0*/  FMNMX.FTZ R15, R198, R15, !PT ;  /* 0x0000000fc60f7209 */ /* 0x000fca0007810000 */
[----:B------:R-:W0:Y:S02]  /*109c0*/  SHFL.BFLY PT, R12, R15, 0x2, 0x1f ;  /* 0x0c401f000f0c7f89 */ /* 0x000e2400000e0000 */
        /* <DEDUP_REMOVED lines=15> */
[----:B------:R-:W-:-:S04]  /*10ac0*/  FSETP.NEU.FTZ.AND P2, PT, R15, -INF , PT ;  /* 0xff8000000f00780b */ /* 0x000fc80003f5d000 */
[----:B------:R-:W-:Y:S01]  /*10ad0*/  FSEL R12, R15, RZ, P2 ;  /* 0x000000ff0f0c7208 */ /* 0x000fe20001000000 */
[----:B------:R0:W-:Y:S01]  /*10ae0*/  MUFU.EX2 R200, R162 ;  /* 0x000000a200c87308 */ /* 0x0001e20000000800 */
[----:B------:R-:W-:-:S03]  /*10af0*/  ISETP.NE.AND P1, PT, R211, RZ, PT ;  /* 0x000000ffd300720c */ /* 0x000fc60003f25270 */
[----:B0-----:R-:W-:-:S04]  /*10b00*/  FADD.FTZ R162, -R12, R196 ;  /* 0x000000c40ca27221 */ /* 0x001fc80000010100 */
[----:B------:R-:W-:-:S06]  /*10b10*/  FMUL.FTZ R162, R162, R14 ;  /* 0x0000000ea2a27220 */ /* 0x000fcc0000410000 */
[----:B------:R-:W0:Y:S08]  /*10b20*/  MUFU.EX2 R162, R162 ;  /* 0x000000a200a27308 */ /* 0x000e300000000800 */
[----:B------:R1:W-:Y:S02]  /*10b30*/  MUFU.EX2 R12, R170 ;  /* 0x000000aa000c7308 */ /* 0x0003e40000000800 */
[----:B-1----:R-:W-:-:S04]  /*10b40*/  @!P1 IMAD R170, R197, 0x40, R193 ;  /* 0x00000040c5aa9824 */ /* 0x002fc800078e02c1 */
[----:B------:R-:W-:-:S05]  /*10b50*/  @!P1 IMAD R170, R170, 0x4, R17 ;  /* 0x00000004aaaa9824 */ /* 0x000fca00078e0211 */
[----:B0-----:R-:W-:Y:S04]  /*10b60*/  @!P1 STS [R170+0x38400], R162 ;  /* 0x038400a2aa009388 */ /* 0x001fe80000000800 */
[----:B------:R0:W-:Y:S02]  /*10b70*/  @!P1 STS [R170+0x38420], R174 ;  /* 0x038420aeaa009388 */ /* 0x0001e40000000800 */
[----:B0-----:R-:W-:-:S05]  /*10b80*/  FMUL.FTZ R170, R15, R14 ;  /* 0x0000000e0faa7220 */ /* 0x001fca0000410000 */
[----:B------:R-:W-:Y:S01]  /*10b90*/  FSEL R170, R170, RZ, P2 ;  /* 0x000000ffaaaa7208 */ /* 0x000fe20001000000 */
[----:B------:R-:W-:Y:S04]  /*10ba0*/  MUFU.EX2 R181, R161 ;  /* 0x000000a100b57308 */ /* 0x000fe80000000800 */
[----:B------:R-:W-:-:S04]  /*10bb0*/  FFMA.FTZ R201, R201, R14, -R170 ;  /* 0x0000000ec9c97223 */ /* 0x000fc800000108aa */
[----:B------:R-:W-:Y:S08]  /*10bc0*/  MUFU.EX2 R161, R169 ;  /* 0x000000a900a17308 */ /* 0x000ff00000000800 */
[----:B------:R0:W-:Y:S02]  /*10bd0*/  MUFU.EX2 R169, R171 ;  /* 0x000000ab00a97308 */ /* 0x0001e40000000800 */
[-CC-:B0-----:R-:W-:Y:S01]  /*10be0*/  FFMA.FTZ R171, R160, R14.reuse, -R170.reuse ;  /* 0x0000000ea0ab7223 */ /* 0x181fe200000108aa */
[----:B------:R-:W-:-:S05]  /*10bf0*/  FFMA.FTZ R160, R173, R14, -R170 ;  /* 0x0000000eada07223 */ /* 0x000fca00000108aa */
[----:B------:R0:W-:Y:S02]  /*10c00*/  MUFU.EX2 R173, R201 ;  /* 0x000000c900ad7308 */ /* 0x0001e40000000800 */
[----:B0-----:R-:W2:Y:S06]  /*10c10*/  LDL R201, [R1] ;  /* 0x0000000001c97983 */ /* 0x001eac0000100800 */
[----:B------:R-:W0:Y:S01]  /*10c20*/  MUFU.EX2 R157, R157 ;  /* 0x0000009d009d7308 */ /* 0x000e220000000800 */
[-CC-:B------:R-:W-:Y:S01]  /*10c30*/  FFMA.FTZ R178, R178, R14.reuse, -R170.reuse ;  /* 0x0000000eb2b27223 */ /* 0x180fe200000108aa */
[----:B------:R-:W-:-:S06]  /*10c40*/  FFMA.FTZ R152, R152, R14, -R170 ;  /* 0x0000000e98987223 */ /* 0x000fcc00000108aa */
[----:B------:R-:W1:Y:S01]  /*10c50*/  MUFU.EX2 R158, R158 ;  /* 0x0000009e009e7308 */ /* 0x000e620000000800 */
[-CC-:B------:R-:W-:Y:S01]  /*10c60*/  FFMA.FTZ R155, R155, R14.reuse, -R170.reuse ;  /* 0x0000000e9b9b7223 */ /* 0x180fe200000108aa */
[----:B------:R-:W-:-:S06]  /*10c70*/  FFMA.FTZ R156, R156, R14, -R170 ;  /* 0x0000000e9c9c7223 */ /* 0x000fcc00000108aa */
[----:B------:R-:W3:Y:S01]  /*10c80*/  MUFU.EX2 R197, R178 ;  /* 0x000000b200c57308 */ /* 0x000ee20000000800 */
[----:B0-----:R-:W-:-:S07]  /*10c90*/  FADD.FTZ R154, R157, R154 ;  /* 0x0000009a9d9a7221 */ /* 0x001fce0000010000 */
[----:B------:R-:W0:Y:S01]  /*10ca0*/  MUFU.EX2 R152, R152 ;  /* 0x0000009800987308 */ /* 0x000e220000000800 */
[----:B------:R-:W-:Y:S01]  /*10cb0*/  FFMA.FTZ R159, R159, R14, -R170 ;  /* 0x0000000e9f9f7223 */ /* 0x000fe200000108aa */
[----:B-1----:R-:W-:-:S06]  /*10cc0*/  FADD.FTZ R154, R158, R154 ;  /* 0x0000009a9e9a7221 */ /* 0x002fcc0000010000 */
[----:B------:R-:W1:Y:S08]  /*10cd0*/  MUFU.EX2 R165, R165 ;  /* 0x000000a500a57308 */ /* 0x000e700000000800 */
[----:B------:R-:W4:Y:S01]  /*10ce0*/  MUFU.EX2 R203, R155 ;  /* 0x0000009b00cb7308 */ /* 0x000f220000000800 */
[----:B------:R-:W-:Y:S01]  /*10cf0*/  FADD.FTZ R154, R181, R154 ;  /* 0x0000009ab59a7221 */ /* 0x000fe20000010000 */
[----:B---3--:R-:W-:-:S06]  /*10d00*/  FFMA.FTZ R0, R162, R0, R197 ;  /* 0x00000000a2007223 */ /* 0x008fcc00000100c5 */
[----:B------:R-:W3:Y:S01]  /*10d10*/  MUFU.EX2 R166, R166 ;  /* 0x000000a600a67308 */ /* 0x000ee20000000800 */
[----:B------:R-:W-:-:S07]  /*10d20*/  FFMA.FTZ R196, R163, R14, -R170 ;  /* 0x0000000ea3c47223 */ /* 0x000fce00000108aa */
[----:B------:R-:W5:Y:S01]  /*10d30*/  MUFU.EX2 R156, R156 ;  /* 0x0000009c009c7308 */ /* 0x000f620000000800 */
[----:B------:R-:W-:Y:S01]  /*10d40*/  FADD.FTZ R154, R200, R154 ;  /* 0x0000009ac89a7221 */ /* 0x000fe20000010000 */
[----:B0-----:R-:W-:-:S06]  /*10d50*/  FADD.FTZ R0, R152, R0 ;  /* 0x0000000098007221 */ /* 0x001fcc0000010000 */
[----:B------:R-:W0:Y:S01]  /*10d60*/  MUFU.EX2 R204, R159 ;  /* 0x0000009f00cc7308 */ /* 0x000e220000000800 */
[-CC-:B------:R-:W-:Y:S01]  /*10d70*/  FFMA.FTZ R164, R164, R14.reuse, -R170.reuse ;  /* 0x0000000ea4a47223 */ /* 0x180fe200000108aa */
[-CC-:B------:R-:W-:Y:S01]  /*10d80*/  FFMA.FTZ R163, R172, R14.reuse, -R170.reuse ;  /* 0x0000000eaca37223 */ /* 0x180fe200000108aa */
[----:B------:R-:W-:Y:S01]  /*10d90*/  FFMA.FTZ R180, R180, R14, -R170 ;  /* 0x0000000eb4b47223 */ /* 0x000fe200000108aa */
[----:B-1----:R-:W-:-:S04]  /*10da0*/  FADD.FTZ R154, R165, R154 ;  /* 0x0000009aa59a7221 */ /* 0x002fc80000010000 */
[----:B------:R-:W1:Y:S01]  /*10db0*/  MUFU.EX2 R205, R171 ;  /* 0x000000ab00cd7308 */ /* 0x000e620000000800 */
[-CC-:B------:R-:W-:Y:S01]  /*10dc0*/  FFMA.FTZ R176, R176, R14.reuse, -R170.reuse ;  /* 0x0000000eb0b07223 */ /* 0x180fe200000108aa */
[-CC-:B------:R-:W-:Y:S01]  /*10dd0*/  FFMA.FTZ R177, R177, R14.reuse, -R170.reuse ;  /* 0x0000000eb1b17223 */ /* 0x180fe200000108aa */
[-C--:B------:R-:W-:Y:S01]  /*10de0*/  FFMA.FTZ R198, R198, R14.reuse, -R170 ;  /* 0x0000000ec6c67223 */ /* 0x080fe200000108aa */
[----:B----4-:R-:W-:Y:S01]  /*10df0*/  FADD.FTZ R0, R203, R0 ;  /* 0x00000000cb007221 */ /* 0x010fe20000010000 */
[----:B------:R-:W-:-:S03]  /*10e00*/  FFMA.FTZ R167, R167, R14, -R170 ;  /* 0x0000000ea7a77223 */ /* 0x000fc600000108aa */
[----:B------:R-:W4:Y:S01]  /*10e10*/  MUFU.EX2 R196, R196 ;  /* 0x000000c400c47308 */ /* 0x000f220000000800 */
[----:B------:R-:W-:-:S07]  /*10e20*/  F2FP.F16.F32.PACK_AB R155, R158, R157 ;  /* 0x0000009d9e9b723e */ /* 0x000fce00000000ff */
[----:B------:R3:W-:Y:S08]  /*10e30*/  MUFU.EX2 R178, R163 ;  /* 0x000000a300b27308 */ /* 0x0007f00000000800 */
[----:B------:R-:W4:Y:S01]  /*10e40*/  MUFU.EX2 R164, R164 ;  /* 0x000000a400a47308 */ /* 0x000f220000000800 */
[----:B---3--:R-:W-:Y:S01]  /*10e50*/  FADD.FTZ R163, R166, R154 ;  /* 0x0000009aa6a37221 */ /* 0x008fe20000010000 */
[----:B-----5:R-:W-:-:S06]  /*10e60*/  FADD.FTZ R154, R156, R0 ;  /* 0x000000009c9a7221 */ /* 0x020fcc0000010000 */
[----:B------:R-:W-:Y:S01]  /*10e70*/  MUFU.EX2 R179, R179 ;  /* 0x000000b300b37308 */ /* 0x000fe20000000800 */
[----:B0-----:R-:W-:-:S07]  /*10e80*/  FADD.FTZ R158, R204, R154 ;  /* 0x0000009acc9e7221 */ /* 0x001fce0000010000 */
[----:B------:R-:W0:Y:S01]  /*10e90*/  MUFU.EX2 R172, R167 ;  /* 0x000000a700ac7308 */ /* 0x000e220000000800 */
[----:B-1----:R-:W-:-:S07]  /*10ea0*/  FADD.FTZ R158, R205, R158 ;  /* 0x0000009ecd9e7221 */ /* 0x002fce0000010000 */
[----:B------:R-:W1:Y:S08]  /*10eb0*/  MUFU.EX2 R180, R180 ;  /* 0x000000b400b47308 */ /* 0x000e700000000800 */
[----:B------:R-:W-:Y:S08]  /*10ec0*/  MUFU.EX2 R175, R175 ;  /* 0x000000af00af7308 */ /* 0x000ff00000000800 */
[----:B------:R-:W-:Y:S08]  /*10ed0*/  MUFU.EX2 R202, R202 ;  /* 0x000000ca00ca7308 */ /* 0x000ff00000000800 */
[----:B------:R-:W-:Y:S08]  /*10ee0*/  MUFU.EX2 R182, R182 ;  /* 0x000000b600b67308 */ /* 0x000ff00000000800 */
[----:B------:R-:W-:Y:S08]  /*10ef0*/  MUFU.EX2 R183, R183 ;  /* 0x000000b700b77308 */ /* 0x000ff00000000800 */
[----:B------:R0:W-:Y:S08]  /*10f00*/  MUFU.EX2 R0, R160 ;  /* 0x000000a000007308 */ /* 0x0001f00000000800 */
[----:B------:R-:W3:Y:S08]  /*10f10*/  MUFU.EX2 R176, R176 ;  /* 0x000000b000b07308 */ /* 0x000ef00000000800 */
[----:B------:R-:W-:Y:S08]  /*10f20*/  MUFU.EX2 R177, R177 ;  /* 0x000000b100b17308 */ /* 0x000ff00000000800 */
[----:B------:R-:W5:Y:S01]  /*10f30*/  MUFU.EX2 R198, R198 ;  /* 0x000000c600c67308 */ /* 0x000f620000000800 */
[----:B----4-:R-:W-:Y:S01]  /*10f40*/  FADD.FTZ R158, R196, R158 ;  /* 0x0000009ec49e7221 */ /* 0x010fe20000010000 */
[----:B------:R-:W-:-:S02]  /*10f50*/  IMAD R170, R22, 0x1000, R13 ;  /* 0x0000100016aa7824 */ /* 0x000fc400078e020d */
[----:B------:R-:W-:Y:S01]  /*10f60*/  IMAD.MOV.U32 R171, RZ, RZ, 0x40000040 ;  /* 0x40000040ffab7424 */ /* 0x000fe200078e00ff */
[----:B------:R-:W-:Y:S01]  /*10f70*/  F2FP.F16.F32.PACK_AB R157, R200, R181 ;  /* 0x000000b5c89d723e */ /* 0x000fe200000000ff */
[----:B------:R-:W-:Y:S01]  /*10f80*/  FADD.FTZ R181, R164, R158 ;  /* 0x0000009ea4b57221 */ /* 0x000fe20000010000 */
[----:B------:R-:W-:Y:S01]  /*10f90*/  F2FP.F16.F32.PACK_AB R152, R152, R197 ;  /* 0x000000c59898723e */ /* 0x000fe200000000ff */
[-C--:B------:R-:W-:Y:S01]  /*10fa0*/  FMUL.FTZ R26, R26, R174.reuse ;  /* 0x000000ae1a1a7220 */ /* 0x080fe20000410000 */
[----:B------:R-:W-:Y:S01]  /*10fb0*/  F2FP.F16.F32.PACK_AB R154, R156, R203 ;  /* 0x000000cb9c9a723e */ /* 0x000fe200000000ff */
[----:B------:R-:W-:Y:S01]  /*10fc0*/  BAR.SYNC.DEFER_BLOCKING 0xf, 0x100 ;  /* 0x03c4000000007b1d */ /* 0x000fe20000010000 */
        /* <DEDUP_REMOVED lines=63> */
[----:B------:R-:W-:Y:S01]  /*113c0*/  F2FP.F16.F32.PACK_AB R159, R166, R165 ;  /* 0x000000a5a69f723e */ /* 0x000fe200000000ff */
[----:B------:R-:W-:Y:S01]  /*113d0*/  FMUL.FTZ R24, R24, R162 ;  /* 0x000000a218187220 */ /* 0x000fe20000410000 */
[----:B------:R-:W-:Y:S01]  /*113e0*/  F2FP.F16.F32.PACK_AB R156, R205, R204 ;  /* 0x000000cccd9c723e */ /* 0x000fe200000000ff */
[----:B------:R-:W-:Y:S01]  /*113f0*/  FMUL.FTZ R25, R25, R162 ;  /* 0x000000a219197220 */ /* 0x000fe20000410000 */
[----:B------:R-:W-:Y:S01]  /*11400*/  F2FP.F16.F32.PACK_AB R158, R164, R196 ;  /* 0x000000c4a49e723e */ /* 0x000fe200000000ff */
        /* <DEDUP_REMOVED lines=62> */
[----:B------:R-:W-:Y:S01]  /*117f0*/  FADD.FTZ R174, R161, R163 ;  /* 0x000000a3a1ae7221 */ /* 0x000fe20000010000 */
[----:B------:R-:W-:-:S02]  /*11800*/  R2UR UR6, R170 ;  /* 0x00000000aa0672ca */ /* 0x000fc400000e0000 */
[----:B------:R-:W-:Y:S02]  /*11810*/  R2UR UR7, R171 ;  /* 0x00000000ab0772ca */ /* 0x000fe400000e0000 */
[----:B------:R-:W-:Y:S02]  /*11820*/  F2FP.F16.F32.PACK_AB R161, R12, R161 ;  /* 0x000000a10ca1723e */ /* 0x000fe400000000ff */
[----:B0-----:R-:W-:Y:S02]  /*11830*/  F2FP.F16.F32.PACK_AB R160, R173, R172 ;  /* 0x000000acada0723e */ /* 0x001fe400000000ff */
[----:B-1----:R-:W-:Y:S02]  /*11840*/  F2FP.F16.F32.PACK_AB R162, R180, R178 ;  /* 0x000000b2b4a2723e */ /* 0x002fe400000000ff */
[----:B------:R-:W-:Y:S02]  /*11850*/  F2FP.F16.F32.PACK_AB R163, R179, R169 ;  /* 0x000000a9b3a3723e */ /* 0x000fe400000000ff */
[----:B---3--:R-:W-:-:S02]  /*11860*/  F2FP.F16.F32.PACK_AB R164, R176, R0 ;  /* 0x00000000b0a4723e */ /* 0x008fc400000000ff */
[----:B------:R-:W-:Y:S02]  /*11870*/  F2FP.F16.F32.PACK_AB R165, R202, R175 ;  /* 0x000000afcaa5723e */ /* 0x000fe400000000ff */
[----:B-----5:R-:W-:Y:S02]  /*11880*/  F2FP.F16.F32.PACK_AB R166, R198, R177 ;  /* 0x000000b1c6a6723e */ /* 0x020fe400000000ff */
[----:B------:R-:W-:Y:S01]  /*11890*/  F2FP.F16.F32.PACK_AB R167, R183, R182 ;  /* 0x000000b6b7a7723e */ /* 0x000fe200000000ff */
[----:B------:R0:W-:Y:S04]  /*118a0*/  STSM.16.M88.4 [R227+0x36400], R152 ;  /* 0x03640098e3007844 */ /* 0x0001e80000000200 */
[----:B--2---:R1:W-:Y:S04]  /*118b0*/  STSM.16.M88.4 [R201], R156 ;  /* 0x0000009cc9007844 */ /* 0x0043e80000000200 */
[----:B------:R1:W-:Y:S04]  /*118c0*/  STSM.16.M88.4 [R228], R160 ;  /* 0x000000a0e4007844 */ /* 0x0003e80000000200 */
[----:B------:R1:W-:Y:S01]  /*118d0*/  STSM.16.M88.4 [R229], R164 ;  /* 0x000000a4e5007844 */ /* 0x0003e20000000200 */
[----:B------:R-:W-:-:S06]  /*118e0*/  WARPGROUP.ARRIVE ;  /* 0x00000000000079c5 */ /* 0x000fcc0000000000 */
[----:B------:R-:W-:Y:S03]  /*118f0*/  HGMMA.64x256x16.F32 R24, R152, gdesc[UR4].tnspB, R24, gsb0 ;  /* 0x43e0000498187df0 */ /* 0x000fe60008000818 */
[----:B------:R-:W-:Y:S02]  /*11900*/  WARPGROUP.DEPBAR.LE gsb0, 0x0 ;  /* 0x00008000000079c5 */ /* 0x000fe40000010000 */
[----:B0-----:R-:W-:Y:S02]  /*11910*/  VIADD R152, R170, 0x80 ;  /* 0x00000080aa987836 */ /* 0x001fe40000000000 */
[----:B------:R-:W-:-:S03]  /*11920*/  IMAD.MOV.U32 R153, RZ, RZ, 0x40000040 ;  /* 0x40000040ff997424 */ /* 0x000fc600078e00ff */
[----:B------:R-:W-:Y:S02]  /*11930*/  R2UR UR6, R152 ;  /* 0x00000000980672ca */ /* 0x000fe400000e0000 */
[----:B------:R-:W-:Y:S01]  /*11940*/  R2UR UR7, R153 ;  /* 0x00000000990772ca */ /* 0x000fe200000e0000 */
[----:B------:R-:W-:-:S15]  /*11950*/  WARPGROUP.ARRIVE ;  /* 0x00000000000079c5 */ /* 0x000fde0000000000 */
[----:B------:R-:W-:Y:S01]  /*11960*/  HGMMA.64x256x16.F32 R24, R156, gdesc[UR4].tnspB, R24, gsb0 ;  /* 0x43e000049c187df0 */ /* 0x000fe20008000818 */
[----:B------:R-:W-:Y:S02]  /*11970*/  VIADD R152, R170, 0x100 ;  /* 0x00000100aa987836 */ /* 0x000fe40000000000 */
[----:B------:R-:W-:-:S03]  /*11980*/  IMAD.MOV.U32 R153, RZ, RZ, 0x40000040 ;  /* 0x40000040ff997424 */ /* 0x000fc600078e00ff */
[----:B------:R-:W-:Y:S02]  /*11990*/  R2UR UR6, R152 ;  /* 0x00000000980672ca */ /* 0x000fe400000e0000 */
[----:B------:R-:W-:Y:S01]  /*119a0*/  R2UR UR7, R153 ;  /* 0x00000000990772ca */ /* 0x000fe200000e0000 */
[----:B------:R-:W-:Y:S02]  /*119b0*/  VIADD R170, R170, 0x180 ;  /* 0x00000180aaaa7836 */ /* 0x000fe40000000000 */
[----:B------:R-:W-:Y:S01]  /*119c0*/  IMAD.MOV.U32 R171, RZ, RZ, 0x40000040 ;  /* 0x40000040ffab7424 */ /* 0x000fe200078e00ff */
[----:B------:R-:W-:Y:S02]  /*119d0*/  WARPGROUP.DEPBAR.LE gsb0, 0x0 ;  /* 0x00008000000079c5 */ /* 0x000fe40000010000 */
[----:B------:R-:W-:-:S14]  /*119e0*/  WARPGROUP.ARRIVE ;  /* 0x00000000000079c5 */ /* 0x000fdc0000000000 */
[----:B------:R-:W-:Y:S01]  /*119f0*/  HGMMA.64x256x16.F32 R24, R160, gdesc[UR4].tnspB, R24, gsb0 ;  /* 0x43e00004a0187df0 */ /* 0x000fe20008000818 */
[----:B------:R-:W-:Y:S02]  /*11a00*/  R2UR UR6, R170 ;  /* 0x00000000aa0672ca */ /* 0x000fe400000e0000 */
[----:B------:R-:W-:Y:S01]  /*11a10*/  R2UR UR7, R171 ;  /* 0x00000000ab0772ca */ /* 0x000fe200000e0000 */
        /* <DEDUP_REMOVED lines=29> */
.L_x_8705:
[C---:B------:R-:W-:Y:S01]  /*11bf0*/  ISETP.GT.AND P1, PT, R20.reuse, R210, PT ;  /* 0x000000d21400720c */ /* 0x040fe20003f24270 */
[----:B------:R-:W-:Y:S02]  /*11c00*/  VIADD R21, R21, 0x38860 ;  /* 0x0003886015157836 */ /* 0x000fe40000000000 */
        /* <DEDUP_REMOVED lines=8> */
.L_x_8693:
[----:B------:R-:W-:Y:S05]  /*11c90*/  BSYNC B1 ;  /* 0x0000000000017941 */ /* 0x000fea0003800000 */
.L_x_8692:
[----:B0-----:R-:W2:Y:S01]  /*11ca0*/  LDL R21, [R1+0xc] ;  /* 0x00000c0001157983 */ /* 0x001ea20000100800 */
[----:B------:R-:W-:Y:S01]  /*11cb0*/  BSSY B0, `(.L_x_8707) ;  /* 0x000036c000007945 */ /* 0x000fe20003800000 */
[----:B--2---:R-:W-:-:S13]  /*11cc0*/  ISETP.GE.AND P1, PT, R20, R21, PT ;  /* 0x000000151400720c */ /* 0x004fda0003f26270 */
[----:B------:R-:W-:Y:S05]  /*11cd0*/  @!P1 BRA `(.L_x_8708) ;  /* 0x0000003400a49947 */ /* 0x000fea0003800000 */
[----:B------:R-:W-:Y:S02]  /*11ce0*/  IMAD.MOV.U32 R196, RZ, RZ, R168 ;  /* 0x000000ffffc47224 */ /* 0x000fe400078e00a8 */
[----:B------:R-:W-:Y:S02]  /*11cf0*/  IMAD.MOV.U32 R198, RZ, RZ, R15 ;  /* 0x000000ffffc67224 */ /* 0x000fe400078e000f */
[----:B------:R-:W-:-:S07]  /*11d00*/  IMAD.MOV.U32 R197, RZ, RZ, R22 ;  /* 0x000000ffffc57224 */ /* 0x000fce00078e0016 */
.L_x_8721:
[----:B------:R-:W-:-:S05]  /*11d10*/  VIADD R22, R197, 0x1 ;  /* 0x00000001c5167836 */ /* 0x000fca0000000000 */
[----:B------:R-:W-:-:S04]  /*11d20*/  ISETP.NE.AND P1, PT, R22, 0x2, PT ;  /* 0x000000021600780c */ /* 0x000fc80003f25270 */
[----:B------:R-:W-:Y:S02]  /*11d30*/  SEL R14, RZ, 0x1, P1 ;  /* 0x00000001ff0e7807 */ /* 0x000fe40000800000 */
[----:B------:R-:W-:Y:S02]  /*11d40*/  SEL R22, R22, RZ, P1 ;  /* 0x000000ff16167207 */ /* 0x000fe40000800000 */
[----:B------:R-:W-:Y:S01]  /*11d50*/  LOP3.LUT R23, R23, R14, RZ, 0x3c, !PT ;  /* 0x0000000e17177212 */ /* 0x000fe200078e3cff */
[----:B------:R-:W-:Y:S06]  /*11d60*/  @!P0 BRA `(.L_x_8709) ;  /* 0x0000000000048947 */ /* 0x000fec0003800000 */
[----:B------:R-:W-:Y:S01]  /*11d70*/  BPT.TRAP 0x1 ;  /* 0x000000040000795c */ /* 0x000fe20000300000 */
.L_x_8709:
[----:B------:R-:W-:Y:S01]  /*11d80*/  IMAD R21, R22, 0x8, R17 ;  /* 0x0000000816157824 */ /* 0x000fe200078e0211 */
[----:B------:R-:W-:-:S04]  /*11d90*/  SHF.L.U32 R200, R23, 0x1f, RZ ;  /* 0x0000001f17c87819 */ /* 0x000fc800000006ff */
[----:B------:R0:W1:Y:S01]  /*11da0*/  SYNCS.PHASECHK.TRANS64.TRYWAIT P1, [R21+URZ+0x38830], R200 ;  /* 0x038830c8150075a7 */ /* 0x000062000802017f */
[----:B------:R-:W-:Y:S05]  /*11db0*/  @!P0 BRA `(.L_x_8710) ;  /* 0x0000000000048947 */ /* 0x000fea0003800000 */
[----:B------:R-:W-:Y:S01]  /*11dc0*/  BPT.TRAP 0x1 ;  /* 0x000000040000795c */ /* 0x000fe20000300000 */
.L_x_8710:
[----:B------:R-:W-:Y:S01]  /*11dd0*/  BSSY B1, `(.L_x_8711) ;  /* 0x0000006000017945 */ /* 0x000fe20003800000 */
[----:B------:R-:W-:Y:S02]  /*11de0*/  IMAD R154, R22, 0x200, R206 ;  /* 0x00000200169a7824 */ /* 0x000fe400078e02ce */
[----:B------:R-:W-:Y:S01]  /*11df0*/  IMAD.MOV.U32 R155, RZ, RZ, 0x40000040 ;  /* 0x40000040ff9b7424 */ /* 0x000fe200078e00ff */
[----:B-1----:R-:W-:Y:S06]  /*11e00*/  @P1 BRA `(.L_x_8712) ;  /* 0x0000000000081947 */ /* 0x002fec0003800000 */
[----:B------:R-:W1:Y:S02]  /*11e10*/  SYNCS.PHASECHK.TRANS64.TRYWAIT P1, [R21+URZ+0x38830], R200 ;  /* 0x038830c8150075a7 */ /* 0x000e64000802017f */
[----:B-1----:R-:W-:Y:S05]  /*11e20*/  @!P1 BRA `(.L_x_8713) ;  /* 0x0000013000649947 */ /* 0x002fea0003800000 */
.L_x_8712:
[----:B------:R-:W-:Y:S05]  /*11e30*/  BSYNC B1 ;  /* 0x0000000000017941 */ /* 0x000fea0003800000 */
.L_x_8711:
        /* <DEDUP_REMOVED lines=36> */
.L_x_8714:
[----:B------:R2:W3:Y:S01]  /*12080*/  SYNCS.PHASECHK.TRANS64.TRYWAIT P1, [R21+URZ+0x38850], R200 ;  /* 0x038850c8150075a7 */ /* 0x0004e2000802017f */
[----:B------:R-:W-:Y:S05]  /*12090*/  @!P0 BRA `(.L_x_8715) ;  /* 0x0000000000048947 */ /* 0x000fea0003800000 */
[----:B------:R-:W-:Y:S01]  /*120a0*/  BPT.TRAP 0x1 ;  /* 0x000000040000795c */ /* 0x000fe20000300000 */
.L_x_8715:
[----:B------:R-:W-:Y:S04]  /*120b0*/  BSSY B1, `(.L_x_8716) ;  /* 0x0000004000017945 */ /* 0x000fe80003800000 */
[----:B---3--:R-:W-:Y:S05]  /*120c0*/  @P1 BRA `(.L_x_8717) ;  /* 0x0000000000081947 */ /* 0x008fea0003800000 */
[----:B------:R-:W3:Y:S02]  /*120d0*/  SYNCS.PHASECHK.TRANS64.TRYWAIT P1, [R21+URZ+0x38850], R200 ;  /* 0x038850c8150075a7 */ /* 0x000ee4000802017f */
[----:B---3--:R-:W-:Y:S05]  /*120e0*/  @!P1 BRA `(.L_x_8718) ;  /* 0x0000012c00c89947 */ /* 0x008fea0003800000 */
.L_x_8717:
[----:B------:R-:W-:Y:S05]  /*120f0*/  BSYNC B1 ;  /* 0x0000000000017941 */ /* 0x000fea0003800000 */
.L_x_8716:
        /* <DEDUP_REMOVED lines=116> */
[----:B------:R-:W-:Y:S02]  /*12840*/  R2UR UR5, R15 ;  /* 0x000000000f0572ca */ /* 0x000fe400000e0000 */
[----:B------:R-:W-:Y:S02]  /*12850*/  MOV R15, 0x40000040 ;  /* 0x40000040000f7802 */ /* 0x000fe40000000f00 */
[----:B------:R-:W-:Y:S01]  /*12860*/  R2UR UR6, R14 ;  /* 0x000000000e0672ca */ /* 0x000fe200000e0000 */
[----:B------:R-:W-:Y:S01]  /*12870*/  VIADD R14, R2, 0x406 ;  /* 0x00000406020e7836 */ /* 0x000fe20000000000 */
[----:B------:R-:W-:Y:S01]  /*12880*/  R2UR UR7, R15 ;  /* 0x000000000f0772ca */ /* 0x000fe200000e0000 */
[----:B------:R-:W-:Y:S01]  /*12890*/  IMAD.MOV.U32 R15, RZ, RZ, 0x40000040 ;  /* 0x40000040ff0f7424 */ /* 0x000fe200078e00ff */
[----:B------:R-:W-:-:S02]  /*128a0*/  WARPGROUP.DEPBAR.LE gsb0, 0x0 ;  /* 0x00008000000079c5 */ /* 0x000fc40000010000 */
        /* <DEDUP_REMOVED lines=269> */
.L_x_8719:
        /* <DEDUP_REMOVED lines=39> */
[----:B--2---:R-:W-:-:S02]  /*13bf0*/  FMNMX.FTZ R14, R156, R14, !PT ;  /* 0x0000000e9c0e7209 */ /* 0x004fc40007810000 */
[----:B------:R-:W-:-:S05]  /*13c00*/  ISETP.NE.AND P1, PT, R211, RZ, PT ;  /* 0x000000ffd300720c */ /* 0x000fca0003f25270 */
        /* <DEDUP_REMOVED lines=28> */
[----:B------:R-:W-:Y:S08]  /*13dd0*/  MUFU.TANH R159, R159 ;  /* 0x0000009f009f7308 */ /* 0x000ff00000002400 */
[----:B------:R-:W-:Y:S01]  /*13de0*/  MUFU.TANH R162, R162 ;  /* 0x000000a200a27308 */ /* 0x000fe20000002400 */
[----:B0-----:R-:W-:-:S07]  /*13df0*/  FMNMX.FTZ R15, R15, R14, !PT ;  /* 0x0000000e0f0f7209 */ /* 0x001fce0007810000 */
[----:B------:R-:W-:Y:S01]  /*13e00*/  MUFU.TANH R163, R163 ;  /* 0x000000a300a37308 */ /* 0x000fe20000002400 */
[----:B------:R-:W0:Y:S07]  /*13e10*/  SHFL.BFLY PT, R14, R15, 0x1, 0x1f ;  /* 0x0c201f000f0e7f89 */ /* 0x000e2e00000e0000 */
[----:B------:R-:W-:Y:S08]  /*13e20*/  MUFU.TANH R166, R166 ;  /* 0x000000a600a67308 */ /* 0x000ff00000002400 */
[----:B------:R-:W-:Y:S08]  /*13e30*/  MUFU.TANH R167, R167 ;  /* 0x000000a700a77308 */ /* 0x000ff00000002400 */
[----:B------:R-:W-:Y:S01]  /*13e40*/  MUFU.TANH R170, R170 ;  /* 0x000000aa00aa7308 */ /* 0x000fe20000002400 */
[----:B0-----:R-:W-:Y:S01]  /*13e50*/  FMNMX.FTZ R15, R15, R14, !PT ;  /* 0x0000000e0f0f7209 */ /* 0x001fe20007810000 */
        /* <DEDUP_REMOVED lines=21> */
[----:B------:R-:W-:Y:S01]  /*13fb0*/  VIADD R198, R21, 0x38840 ;  /* 0x0003884015c67836 */ /* 0x000fe20000000000 */
[----:B------:R-:W-:Y:S04]  /*13fc0*/  MUFU.EX2 R153, R201 ;  /* 0x000000c900997308 */ /* 0x000fe80000000800 */
[----:B------:R-:W-:-:S04]  /*13fd0*/  PRMT R198, R190, 0x654, R198 ;  /* 0x00000654bec67816 */ /* 0x000fc800000000c6 */
[----:B------:R1:W-:Y:S01]  /*13fe0*/  SYNCS.ARRIVE.TRANS64.RED.A1T0 RZ, [R198+URZ], RZ ;  /* 0x000000ffc6ff79a7 */ /* 0x0003e2000810043f */
[----:B------:R-:W0:Y:S01]  /*13ff0*/  MUFU.EX2 R152, R152 ;  /* 0x0000009800987308 */ /* 0x000e220000000800 */
[----:B-1----:R-:W-:-:S07]  /*14000*/  FMNMX.FTZ R198, R154, R196, !PT ;  /* 0x000000c49ac67209 */ /* 0x002fce0007810000 */
[----:B------:R-:W1:Y:S01]  /*14010*/  MUFU.EX2 R200, R200 ;  /* 0x000000c800c87308 */ /* 0x000e620000000800 */
[----:B--2---:R-:W-:-:S04]  /*14020*/  FMNMX.FTZ R198, R155, R198, !PT ;  /* 0x000000c69bc67209 */ /* 0x004fc80007810000 */
[----:B---3--:R-:W-:-:S03]  /*14030*/  FMNMX.FTZ R198, R158, R198, !PT ;  /* 0x000000c69ec67209 */ /* 0x008fc60007810000 */
[----:B------:R-:W2:Y:S01]  /*14040*/  MUFU.TANH R174, R174 ;  /* 0x000000ae00ae7308 */ /* 0x000ea20000002400 */
[----:B0-----:R-:W-:Y:S01]  /*14050*/  FFMA.FTZ R0, R153, R0, R152 ;  /* 0x0000000099007223 */ /* 0x001fe20000010098 */
[----:B------:R-:W-:-:S04]  /*14060*/  FMNMX.FTZ R198, R159, R198, !PT ;  /* 0x000000c69fc67209 */ /* 0x000fc80007810000 */
[----:B------:R-:W-:Y:S02]  /*14070*/  FMNMX.FTZ R198, R162, R198, !PT ;  /* 0x000000c6a2c67209 */ /* 0x000fe40007810000 */
[----:B------:R-:W0:Y:S01]  /*14080*/  MUFU.TANH R175, R175 ;  /* 0x000000af00af7308 */ /* 0x000e220000002400 */
[C---:B-1----:R-:W-:Y:S01]  /*14090*/  FADD.FTZ R0, R200.reuse, R0 ;  /* 0x00000000c8007221 */ /* 0x042fe20000010000 */
[----:B------:R-:W-:Y:S02]  /*140a0*/  F2FP.F16.F32.PACK_AB R152, R200, R152 ;  /* 0x00000098c898723e */ /* 0x000fe400000000ff */
[----:B------:R-:W-:-:S04]  /*140b0*/  FMNMX.FTZ R198, R163, R198, !PT ;  /* 0x000000c6a3c67209 */ /* 0x000fc80007810000 */
[----:B------:R-:W-:Y:S01]  /*140c0*/  FMNMX.FTZ R198, R166, R198, !PT ;  /* 0x000000c6a6c67209 */ /* 0x000fe20007810000 */
[----:B------:R-:W1:Y:S03]  /*140d0*/  MUFU.TANH R178, R178 ;  /* 0x000000b200b27308 */ /* 0x000e660000002400 */
[----:B------:R-:W-:-:S04]  /*140e0*/  FMNMX.FTZ R198, R167, R198, !PT ;  /* 0x000000c6a7c67209 */ /* 0x000fc80007810000 */
[----:B------:R-:W-:Y:S01]  /*140f0*/  FMNMX.FTZ R198, R170, R198, !PT ;  /* 0x000000c6aac67209 */ /* 0x000fe20007810000 */
[----:B------:R-:W3:Y:S03]  /*14100*/  MUFU.TANH R179, R179 ;  /* 0x000000b300b37308 */ /* 0x000ee60000002400 */
[----:B------:R-:W-:-:S04]  /*14110*/  FMNMX.FTZ R198, R171, R198, !PT ;  /* 0x000000c6abc67209 */ /* 0x000fc80007810000 */
[----:B--2---:R-:W-:Y:S01]  /*14120*/  FMNMX.FTZ R200, R174, R198, !PT ;  /* 0x000000c6aec87209 */ /* 0x004fe20007810000 */
[----:B------:R-:W2:Y:S03]  /*14130*/  MUFU.TANH R182, R182 ;  /* 0x000000b600b67308 */ /* 0x000ea60000002400 */
[----:B0-----:R-:W-:-:S04]  /*14140*/  FMNMX.FTZ R200, R175, R200, !PT ;  /* 0x000000c8afc87209 */ /* 0x001fc80007810000 */
[----:B-1----:R-:W-:Y:S01]  /*14150*/  FMNMX.FTZ R200, R178, R200, !PT ;  /* 0x000000c8b2c87209 */ /* 0x002fe20007810000 */
[----:B------:R-:W0:Y:S03]  /*14160*/  MUFU.TANH R198, R183 ;  /* 0x000000b700c67308 */ /* 0x000e260000002400 */
[----:B---3--:R-:W-:-:S05]  /*14170*/  FMNMX.FTZ R200, R179, R200, !PT ;  /* 0x000000c8b3c87209 */ /* 0x008fca0007810000 */
[----:B------:R-:W-:Y:S01]  /*14180*/  MUFU.EX2 R156, R156 ;  /* 0x0000009c009c7308 */ /* 0x000fe20000000800 */
[----:B--2---:R-:W-:-:S07]  /*14190*/  FMNMX.FTZ R200, R182, R200, !PT ;  /* 0x000000c8b6c87209 */ /* 0x004fce0007810000 */
[----:B------:R-:W-:Y:S01]  /*141a0*/  MUFU.EX2 R160, R160 ;  /* 0x000000a000a07308 */ /* 0x000fe20000000800 */
[----:B0-----:R-:W-:-:S05]  /*141b0*/  FMNMX.FTZ R201, R198, R200, !PT ;  /* 0x000000c8c6c97209 */ /* 0x001fca0007810000 */
[----:B------:R-:W0:Y:S02]  /*141c0*/  SHFL.BFLY PT, R183, R201, 0x2, 0x1f ;  /* 0x0c401f00c9b77f89 */ /* 0x000e2400000e0000 */
[----:B------:R1:W-:Y:S08]  /*141d0*/  MUFU.EX2 R200, R168 ;  /* 0x000000a800c87308 */ /* 0x0003f00000000800 */
[----:B------:R-:W-:Y:S08]  /*141e0*/  MUFU.EX2 R161, R161 ;  /* 0x000000a100a17308 */ /* 0x000ff00000000800 */
[----:B------:R-:W-:Y:S01]  /*141f0*/  MUFU.EX2 R164, R164 ;  /* 0x000000a400a47308 */ /* 0x000fe20000000800 */
[----:B0-----:R-:W-:-:S07]  /*14200*/  FMNMX.FTZ R201, R201, R183, !PT ;  /* 0x000000b7c9c97209 */ /* 0x001fce0007810000 */
[----:B------:R0:W-:Y:S01]  /*14210*/  MUFU.EX2 R183, R157 ;  /* 0x0000009d00b77308 */ /* 0x0001e20000000800 */
[----:B------:R-:W1:Y:S07]  /*14220*/  SHFL.BFLY PT, R202, R201, 0x1, 0x1f ;  /* 0x0c201f00c9ca7f89 */ /* 0x000e6e00000e0000 */
[----:B------:R-:W-:Y:S08]  /*14230*/  MUFU.EX2 R165, R165 ;  /* 0x000000a500a57308 */ /* 0x000ff00000000800 */
[----:B------:R-:W-:Y:S08]  /*14240*/  MUFU.EX2 R169, R169 ;  /* 0x000000a900a97308 */ /* 0x000ff00000000800 */
[----:B------:R-:W-:Y:S01]  /*14250*/  MUFU.EX2 R172, R172 ;  /* 0x000000ac00ac7308 */ /* 0x000fe20000000800 */
[----:B-1----:R-:W-:-:S05]  /*14260*/  FMNMX.FTZ R168, R201, R202, !PT ;  /* 0x000000cac9a87209 */ /* 0x002fca0007810000 */
[C---:B0-----:R-:W-:Y:S01]  /*14270*/  FADD.FTZ R157, -R168.reuse, R196 ;  /* 0x000000c4a89d7221 */ /* 0x041fe20000010100 */
[----:B------:R-:W-:Y:S02]  /*14280*/  @!P1 IMAD R196, R197, 0x40, R193 ;  /* 0x00000040c5c49824 */ /* 0x000fe400078e02c1 */
[-C--:B------:R-:W-:Y:S01]  /*14290*/  FMUL.FTZ R203, R168, R14.reuse ;  /* 0x0000000ea8cb7220 */ /* 0x080fe20000410000 */
[----:B------:R-:W-:Y:S01]  /*142a0*/  MUFU.EX2 R173, R173 ;  /* 0x000000ad00ad7308 */ /* 0x000fe20000000800 */
[-C--:B------:R-:W-:Y:S01]  /*142b0*/  FMUL.FTZ R157, R157, R14.reuse ;  /* 0x0000000e9d9d7220 */ /* 0x080fe20000410000 */
[----:B------:R-:W-:Y:S02]  /*142c0*/  @!P1 IMAD R196, R196, 0x4, R17 ;  /* 0x00000004c4c49824 */ /* 0x000fe400078e0211 */
[-CC-:B------:R-:W-:Y:S01]  /*142d0*/  FFMA.FTZ R204, R154, R14.reuse, -R203.reuse ;  /* 0x0000000e9acc7223 */ /* 0x180fe200000108cb */
[-CC-:B------:R-:W-:Y:S01]  /*142e0*/  FFMA.FTZ R154, R155, R14.reuse, -R203.reuse ;  /* 0x0000000e9b9a7223 */ /* 0x180fe200000108cb */
[-CC-:B------:R-:W-:Y:S01]  /*142f0*/  FFMA.FTZ R205, R158, R14.reuse, -R203.reuse ;  /* 0x0000000e9ecd7223 */ /* 0x180fe200000108cb */
[-CC-:B------:R-:W-:Y:S01]  /*14300*/  FFMA.FTZ R207, R159, R14.reuse, -R203.reuse ;  /* 0x0000000e9fcf7223 */ /* 0x180fe200000108cb */
[----:B------:R-:W-:Y:S01]  /*14310*/  @!P1 STS [R196+0x38400], R153 ;  /* 0x03840099c4009388 */ /* 0x000fe20000000800 */
        /* <DEDUP_REMOVED lines=12> */
[----:B0-----:R0:W-:Y:S01]  /*143e0*/  @!P1 STS [R196+0x38420], R157 ;  /* 0x0384209dc4009388 */ /* 0x0011e20000000800 */
[----:B------:R-:W-:-:S06]  /*143f0*/  FADD.FTZ R0, R156, R0 ;  /* 0x000000009c007221 */ /* 0x000fcc0000010000 */
[----:B------:R-:W2:Y:S01]  /*14400*/  MUFU.EX2 R177, R177 ;  /* 0x000000b100b17308 */ /* 0x000ea20000000800 */
[-CC-:B0-----:R-:W-:Y:S01]  /*14410*/  FFMA.FTZ R196, R167, R14.reuse, -R203.reuse ;  /* 0x0000000ea7c47223 */ /* 0x181fe200000108cb */
[----:B------:R-:W-:-:S06]  /*14420*/  FFMA.FTZ R167, R178, R14, -R203 ;  /* 0x0000000eb2a77223 */ /* 0x000fcc00000108cb */
[----:B------:R-:W0:Y:S01]  /*14430*/  MUFU.EX2 R180, R180 ;  /* 0x000000b400b47308 */ /* 0x000e220000000800 */
[----:B------:R-:W3:Y:S01]  /*14440*/  LDL R203, [R1] ;  /* 0x0000000001cb7983 */ /* 0x000ee20000100800 */
[----:B------:R-:W-:-:S04]  /*14450*/  FADD.FTZ R0, R183, R0 ;  /* 0x00000000b7007221 */ /* 0x000fc80000010000 */
[----:B------:R-:W-:Y:S02]  /*14460*/  FADD.FTZ R0, R160, R0 ;  /* 0x00000000a0007221 */ /* 0x000fe40000010000 */
[----:B------:R-:W-:Y:S02]  /*14470*/  MUFU.EX2 R166, R181 ;  /* 0x000000b500a67308 */ /* 0x000fe40000000800 */
[----:B------:R-:W-:-:S04]  /*14480*/  FADD.FTZ R0, R161, R0 ;  /* 0x00000000a1007221 */ /* 0x000fc80000010000 */
[----:B------:R-:W-:-:S04]  /*14490*/  FADD.FTZ R0, R164, R0 ;  /* 0x00000000a4007221 */ /* 0x000fc80000010000 */
[----:B------:R-:W-:-:S04]  /*144a0*/  FADD.FTZ R0, R165, R0 ;  /* 0x00000000a5007221 */ /* 0x000fc80000010000 */
[----:B------:R-:W-:-:S04]  /*144b0*/  FADD.FTZ R0, R200, R0 ;  /* 0x00000000c8007221 */ /* 0x000fc80000010000 */
[----:B------:R-:W-:Y:S01]  /*144c0*/  FADD.FTZ R0, R169, R0 ;  /* 0x00000000a9007221 */ /* 0x000fe20000010000 */
[----:B------:R4:W-:Y:S03]  /*144d0*/  MUFU.EX2 R174, R154 ;  /* 0x0000009a00ae7308 */ /* 0x0009e60000000800 */
[----:B------:R-:W-:-:S05]  /*144e0*/  FADD.FTZ R0, R172, R0 ;  /* 0x00000000ac007221 */ /* 0x000fca0000010000 */
[----:B------:R-:W5:Y:S01]  /*144f0*/  MUFU.EX2 R163, R204 ;  /* 0x000000cc00a37308 */ /* 0x000f620000000800 */
[----:B----4-:R-:W-:Y:S01]  /*14500*/  F2FP.F16.F32.PACK_AB R154, R183, R156 ;  /* 0x0000009cb79a723e */ /* 0x010fe200000000ff */
[----:B------:R-:W-:Y:S01]  /*14510*/  FADD.FTZ R0, R173, R0 ;  /* 0x00000000ad007221 */ /* 0x000fe20000010000 */
[----:B------:R-:W-:Y:S02]  /*14520*/  F2FP.F16.F32.PACK_AB R156, R161, R160 ;  /* 0x000000a0a19c723e */ /* 0x000fe400000000ff */
[----:B------:R-:W-:-:S03]  /*14530*/  F2FP.F16.F32.PACK_AB R160, R169, R200 ;  /* 0x000000c8a9a0723e */ /* 0x000fc600000000ff */
[----:B------:R-:W-:Y:S01]  /*14540*/  MUFU.EX2 R175, R205 ;  /* 0x000000cd00af7308 */ /* 0x000fe20000000800 */
[----:B-1----:R-:W-:-:S07]  /*14550*/  FADD.FTZ R0, R176, R0 ;  /* 0x00000000b0007221 */ /* 0x002fce0000010000 */
[----:B------:R-:W1:Y:S08]  /*14560*/  MUFU.EX2 R178, R207 ;  /* 0x000000cf00b27308 */ /* 0x000e700000000800 */
[----:B------:R-:W-:Y:S08]  /*14570*/  MUFU.EX2 R183, R202 ;  /* 0x000000ca00b77308 */ /* 0x000ff00000000800 */
[----:B------:R-:W-:Y:S08]  /*14580*/  MUFU.EX2 R179, R210 ;  /* 0x000000d200b37308 */ /* 0x000ff00000000800 */
[----:B------:R-:W4:Y:S08]  /*14590*/  MUFU.EX2 R181, R212 ;  /* 0x000000d400b57308 */ /* 0x000f300000000800 */
[----:B------:R-:W-:Y:S08]  /*145a0*/  MUFU.EX2 R182, R222 ;  /* 0x000000de00b67308 */ /* 0x000ff00000000800 */
[----:B------:R-:W4:Y:S08]  /*145b0*/  MUFU.EX2 R196, R196 ;  /* 0x000000c400c47308 */ /* 0x000f300000000800 */
[----:B------:R2:W-:Y:S08]  /*145c0*/  MUFU.EX2 R202, R162 ;  /* 0x000000a200ca7308 */ /* 0x0005f00000000800 */
[----:B------:R-:W4:Y:S01]  /*145d0*/  MUFU.EX2 R197, R197 ;  /* 0x000000c500c57308 */ /* 0x000f220000000800 */
[----:B--2---:R-:W-:-:S07]  /*145e0*/  F2FP.F16.F32.PACK_AB R162, R173, R172 ;  /* 0x000000acada2723e */ /* 0x004fce00000000ff */
[----:B------:R-:W2:Y:S08]  /*145f0*/  MUFU.EX2 R198, R158 ;  /* 0x0000009e00c67308 */ /* 0x000eb00000000800 */
[----:B------:R-:W-:Y:S08]  /*14600*/  MUFU.EX2 R169, R167 ;  /* 0x000000a700a97308 */ /* 0x000ff00000000800 */
[----:B------:R-:W2:Y:S08]  /*14610*/  MUFU.EX2 R201, R201 ;  /* 0x000000c900c97308 */ /* 0x000eb00000000800 */
[----:B------:R1:W-:Y:S08]  /*14620*/  MUFU.EX2 R172, R155 ;  /* 0x0000009b00ac7308 */ /* 0x0003f00000000800 */
[----:B------:R2:W2:Y:S01]  /*14630*/  MUFU.EX2 R173, R159 ;  /* 0x0000009f00ad7308 */ /* 0x0004a20000000800 */
[----:B------:R-:W-:Y:S01]  /*14640*/  FADD.FTZ R0, R177, R0 ;  /* 0x00000000b1007221 */ /* 0x000fe20000010000 */
[----:B------:R-:W-:-:S02]  /*14650*/  IMAD R170, R22, 0x1000, R13 ;  /* 0x0000100016aa7824 */ /* 0x000fc400078e020d */
[----:B------:R-:W-:Y:S02]  /*14660*/  IMAD.MOV.U32 R171, RZ, RZ, 0x40000040 ;  /* 0x40000040ffab7424 */ /* 0x000fe400078e00ff */
        /* <DEDUP_REMOVED lines=65> */
[----:B-----5:R-:W-:Y:S01]  /*14a80*/  FFMA.FTZ R12, R157, R12, R163 ;  /* 0x0000000c9d0c7223 */ /* 0x020fe200000100a3 */
        /* <DEDUP_REMOVED lines=64> */
[----:B------:R-:W-:-:S02]  /*14e90*/  F2FP.F16.F32.PACK_AB R153, R174, R163 ;  /* 0x000000a3ae99723e */ /* 0x000fc400000000ff */
[----:B-1----:R-:W-:Y:S01]  /*14ea0*/  F2FP.F16.F32.PACK_AB R155, R178, R175 ;  /* 0x000000afb29b723e */ /* 0x002fe200000000ff */
[----:B------:R-:W-:Y:S01]  /*14eb0*/  BAR.SYNC.DEFER_BLOCKING 0xf, 0x100 ;  /* 0x03c4000000007b1d */ /* 0x000fe20000010000 */
[----:B------:R-:W-:Y:S01]  /*14ec0*/  F2FP.F16.F32.PACK_AB R158, R165, R164 ;  /* 0x000000a4a59e723e */ /* 0x000fe200000000ff */
[----:B------:R-:W-:Y:S01]  /*14ed0*/  FADD.FTZ R0, R166, R0 ;  /* 0x00000000a6007221 */ /* 0x000fe20000010000 */
[----:B----4-:R-:W-:Y:S02]  /*14ee0*/  F2FP.F16.F32.PACK_AB R157, R181, R179 ;  /* 0x000000b3b59d723e */ /* 0x010fe400000000ff */
[----:B--2---:R-:W-:Y:S02]  /*14ef0*/  F2FP.F16.F32.PACK_AB R159, R196, R182 ;  /* 0x000000b6c49f723e */ /* 0x004fe400000000ff */
[----:B------:R-:W-:Y:S02]  /*14f00*/  R2UR UR6, R170 ;  /* 0x00000000aa0672ca */ /* 0x000fe400000e0000 */
[----:B------:R-:W-:-:S02]  /*14f10*/  R2UR UR7, R171 ;  /* 0x00000000ab0772ca */ /* 0x000fc400000e0000 */
[----:B------:R-:W-:Y:S02]  /*14f20*/  F2FP.F16.F32.PACK_AB R161, R183, R197 ;  /* 0x000000c5b7a1723e */ /* 0x000fe400000000ff */
[----:B------:R-:W-:Y:S02]  /*14f30*/  F2FP.F16.F32.PACK_AB R163, R202, R198 ;  /* 0x000000c6caa3723e */ /* 0x000fe400000000ff */
[----:B------:R-:W-:Y:S02]  /*14f40*/  F2FP.F16.F32.PACK_AB R164, R177, R176 ;  /* 0x000000b0b1a4723e */ /* 0x000fe400000000ff */
[----:B------:R-:W-:Y:S02]  /*14f50*/  F2FP.F16.F32.PACK_AB R166, R166, R180 ;  /* 0x000000b4a6a6723e */ /* 0x000fe400000000ff */
[----:B------:R-:W-:Y:S02]  /*14f60*/  F2FP.F16.F32.PACK_AB R165, R201, R169 ;  /* 0x000000a9c9a5723e */ /* 0x000fe400000000ff */
[----:B------:R-:W-:Y:S01]  /*14f70*/  F2FP.F16.F32.PACK_AB R167, R173, R172 ;  /* 0x000000acada7723e */ /* 0x000fe200000000ff */
[----:B------:R0:W-:Y:S04]  /*14f80*/  STSM.16.M88.4 [R227+0x36400], R152 ;  /* 0x03640098e3007844 */ /* 0x0001e80000000200 */
[----:B---3--:R1:W-:Y:S04]  /*14f90*/  STSM.16.M88.4 [R203], R156 ;  /* 0x0000009ccb007844 */ /* 0x0083e80000000200 */
        /* <DEDUP_REMOVED lines=22> */
[----:B------:R-:W-:-:S04]  /*15100*/  FADD.FTZ R12, R174, R12 ;  /* 0x0000000cae0c7221 */ /* 0x000fc80000010000 */
        /* <DEDUP_REMOVED lines=28> */
.L_x_8720:
[----:B------:R-:W2:Y:S01]  /*152d0*/  LDL R152, [R1+0xc] ;  /* 0x00000c0001987983 */ /* 0x000ea20000100800 */
[----:B------:R-:W-:Y:S02]  /*152e0*/  VIADD R21, R21, 0x38860 ;  /* 0x0003886015157836 */ /* 0x000fe40000000000 */
[----:B------:R-:W-:Y:S02]  /*152f0*/  IMAD.MOV.U32 R196, RZ, RZ, R168 ;  /* 0x000000ffffc47224 */ /* 0x000fe400078e00a8 */
[----:B------:R-:W-:Y:S01]  /*15300*/  IMAD.MOV.U32 R198, RZ, RZ, R15 ;  /* 0x000000ffffc67224 */ /* 0x000fe200078e000f */
[----:B------:R-:W-:Y:S01]  /*15310*/  PRMT R21, R190, 0x654, R21 ;  /* 0x00000654be157816 */ /* 0x000fe20000000015 */
[----:B------:R-:W-:-:S03]  /*15320*/  IMAD.MOV.U32 R197, RZ, RZ, R22 ;  /* 0x000000ffffc57224 */ /* 0x000fc600078e0016 */
[----:B------:R0:W-:Y:S01]  /*15330*/  SYNCS.ARRIVE.TRANS64.RED.A1T0 RZ, [R21+URZ], RZ ;  /* 0x000000ff15ff79a7 */ /* 0x0001e2000810043f */
[C---:B--2---:R-:W-:Y:S01]  /*15340*/  ISETP.GT.AND P1, PT, R20.reuse, R152, PT ;  /* 0x000000981400720c */ /* 0x044fe20003f24270 */
[----:B------:R-:W-:-:S12]  /*15350*/  VIADD R20, R20, 0xffffffff ;  /* 0xffffffff14147836 */ /* 0x000fd80000000000 */
[----:B0-----:R-:W-:Y:S05]  /*15360*/  @P1 BRA `(.L_x_8721) ;  /* 0xffffffc800681947 */ /* 0x001fea000383ffff */
.L_x_8708:
[----:B------:R-:W-:Y:S05]  /*15370*/  BSYNC B0 ;  /* 0x0000000000007941 */ /* 0x000fea0003800000 */
.L_x_8707:
[----:B------:R-:W2:Y:S01]  /*15380*/  LDL.LU R21, [R1+0x68] ;  /* 0x0000680001157983 */ /* 0x000ea20000300800 */
        /* <DEDUP_REMOVED lines=166> */
[----:B--2---:R-:W-:-:S05]  /*15df0*/  VIADD R21, R21, 0x1 ;  /* 0x0000000115157836 */ /* 0x004fca0000000000 */
[----:B------:R2:W-:Y:S03]  /*15e00*/  STL [R1+0x68], R21 ;  /* 0x0000681501007387 */ /* 0x0005e60000100800 */
.L_x_8639:
[----:B------:R-:W-:Y:S05]  /*15e10*/  BSYNC B7 ;  /* 0x0000000000077941 */ /* 0x000fea0003800000 */
.L_x_8635:
[----:B------:R-:W3:Y:S08]  /*15e20*/  S2UR UR4, SR_CgaCtaId ;  /* 0x00000000000479c3 */ /* 0x000ef00000008800 */
[----:B------:R-:W-:Y:S01]  /*15e30*/  BAR.SYNC.DEFER_BLOCKING 0x5, 0x180 ;  /* 0x0146000000007b1d */ /* 0x000fe20000010000 */
[----:B------:R-:W-:-:S05]  /*15e40*/  MOV R17, 0x400 ;  /* 0x0000040000117802 */ /* 0x000fca0000000f00 */
[----:B------:R-:W-:Y:S01]  /*15e50*/  BSSY B0, `(.L_x_8722) ;  /* 0x00004ed000007945 */ /* 0x000fe20003800000 */
[----:B---3--:R-:W-:-:S05]  /*15e60*/  IMAD.U32 R190, RZ, RZ, UR4 ;  /* 0x00000004ffbe7e24 */ /* 0x008fca000f8e00ff */
[----:B------:R-:W-:-:S05]  /*15e70*/  LEA R17, R190, R17, 0x18 ;  /* 0x00000011be117211 */ /* 0x000fca00078ec0ff */
[----:B------:R3:W4:Y:S01]  /*15e80*/  LDS.128 R4, [R17+0x388d0] ;  /* 0x0388d00011047984 */ /* 0x0007220000000c00 */
[----:B------:R-:W-:Y:S06]  /*15e90*/  BAR.ARV 0x4, 0x180 ;  /* 0x0106000000007b1d */ /* 0x000fec0000002000 */
[----:B------:R-:W-:Y:S05]  /*15ea0*/  @P0 BRA `(.L_x_8723) ;  /* 0x0000003c00940947 */ /* 0x000fea0003800000 */
[----:B-----5:R-:W3:Y:S01]  /*15eb0*/  LDL R2, [R1+0x84] ;  /* 0x0000840001027983 */ /* 0x020ee20000100800 */
[----:B------:R-:W2:Y:S01]  /*15ec0*/  S2R R0, SR_SWINHI ;  /* 0x0000000000007919 */ /* 0x000ea20000002f00 */
[----:B-1----:R-:W-:Y:S01]  /*15ed0*/  F2FP.F16.F32.PACK_AB R10, R29, R28 ;  /* 0x0000001c1d0a723e */ /* 0x002fe200000000ff */
[----:B------:R-:W-:Y:S01]  /*15ee0*/  ULDC.64 UR6, c[0x0][0xd00] ;  /* 0x0003400000067ab9 */ /* 0x000fe20000000a00 */
[----:B0-----:R-:W-:Y:S01]  /*15ef0*/  F2FP.F16.F32.PACK_AB R11, R31, R30 ;  /* 0x0000001e1f0b723e */ /* 0x001fe200000000ff */
[----:B------:R-:W3:Y:S01]  /*15f00*/  LDL.LU R154, [R1+0x5c] ;  /* 0x00005c00019a7983 */ /* 0x000ee20000300800 */
[----:B------:R-:W-:Y:S01]  /*15f10*/  F2FP.F16.F32.PACK_AB R12, R33, R32 ;  /* 0x00000020210c723e */ /* 0x000fe200000000ff */
[----:B------:R-:W-:Y:S01]  /*15f20*/  ULDC.64 UR4, c[0x0][0xd08] ;  /* 0x0003420000047ab9 */ /* 0x000fe20000000a00 */
[----:B------:R-:W-:Y:S01]  /*15f30*/  F2FP.F16.F32.PACK_AB R13, R35, R34 ;  /* 0x00000022230d723e */ /* 0x000fe200000000ff */
[----:B----4-:R-:W4:Y:S01]  /*15f40*/  LDL.LU R4, [R1+0x60] ;  /* 0x0000600001047983 */ /* 0x010f220000300800 */
[----:B------:R-:W-:-:S02]  /*15f50*/  MOV R20, R17 ;  /* 0x0000001100147202 */ /* 0x000fc40000000f00 */
[----:B--2---:R-:W-:Y:S02]  /*15f60*/  MOV R21, R0 ;  /* 0x0000000000157202 */ /* 0x004fe40000000f00 */
[----:B------:R-:W-:Y:S02]  /*15f70*/  F2FP.F16.F32.PACK_AB R14, R37, R36 ;  /* 0x00000024250e723e */ /* 0x000fe400000000ff */
[----:B------:R-:W-:Y:S01]  /*15f80*/  F2FP.F16.F32.PACK_AB R15, R39, R38 ;  /* 0x00000026270f723e */ /* 0x000fe200000000ff */
[----:B------:R-:W-:Y:S01]  /*15f90*/  BAR.SYNC.DEFER_BLOCKING 0x1, 0x100 ;  /* 0x0044000000007b1d */ /* 0x000fe20000010000 */
[----:B---3--:R-:W-:-:S03]  /*15fa0*/  IMAD.WIDE R2, R2, 0x2, R20 ;  /* 0x0000000202027825 */ /* 0x008fc600078e0214 */
[----:B------:R-:W-:-:S04]  /*15fb0*/  LOP3.LUT R0, R2, 0x380, RZ, 0xc0, !PT ;  /* 0x0000038002007812 */ /* 0x000fc800078ec0ff */
[----:B------:R-:W-:Y:S02]  /*15fc0*/  SHF.R.U64 R0, R0, 0x3, RZ ;  /* 0x0000000300007819 */ /* 0x000fe400000012ff */
[----:B------:R-:W-:Y:S02]  /*15fd0*/  MOV R9, R3 ;  /* 0x0000000300097202 */ /* 0x000fe40000000f00 */
        /* <DEDUP_REMOVED lines=151> */
[----:B------:R-:W-:Y:S02]  /*16950*/  F2FP.F16.F32.PACK_AB R8, R137, R136 ;  /* 0x000000888908723e */ /* 0x000fe400000000ff */
[----:B------:R-:W-:Y:S02]  /*16960*/  F2FP.F16.F32.PACK_AB R9, R139, R138 ;  /* 0x0000008a8b09723e */ /* 0x000fe400000000ff */
[----:B------:R-:W-:-:S02]  /*16970*/  F2FP.F16.F32.PACK_AB R10, R141, R140 ;  /* 0x0000008c8d0a723e */ /* 0x000fc400000000ff */
[----:B------:R-:W-:-:S05]  /*16980*/  F2FP.F16.F32.PACK_AB R11, R143, R142 ;  /* 0x0000008e8f0b723e */ /* 0x000fca00000000ff */
[----:B------:R0:W-:Y:S01]  /*16990*/  STSM.16.M88.4 [R2], R8 ;  /* 0x0000000802007844 */ /* 0x0001e20000000200 */
[----:B------:R-:W-:Y:S01]  /*169a0*/  IMAD.X R3, RZ, RZ, R3, P0 ;  /* 0x000000ffff037224 */ /* 0x000fe200000e0603 */
[----:B------:R-:W-:Y:S02]  /*169b0*/  F2FP.F16.F32.PACK_AB R12, R145, R144 ;  /* 0x00000090910c723e */ /* 0x000fe400000000ff */
        /* <DEDUP_REMOVED lines=8> */
[----:B----4-:R-:W-:-:S02]  /*16a40*/  IADD3.X R9, R4, UR7, RZ, P0, !PT ;  /* 0x0000000704097c10 */ /* 0x010fc400087fe4ff */
        /* <DEDUP_REMOVED lines=9> */
[----:B0-----:R-:W-:Y:S01]  /*16ae0*/  IMAD.U32 R2, RZ, RZ, UR4 ;  /* 0x00000004ff027e24 */ /* 0x001fe2000f8e00ff */
        /* <DEDUP_REMOVED lines=8> */
.L_x_8724:
[----:B------:R-:W2:Y:S01]  /*16b70*/  LDL R0, [R1+0x70] ;  /* 0x0000700001007983 */ /* 0x000ea20000100800 */
[----:B------:R-:W-:-:S03]  /*16b80*/  ULDC UR4, c[0x0][0xbd4] ;  /* 0x0002f50000047ab9 */ /* 0x000fc60000000800 */
[----:B------:R-:W3:Y:S04]  /*16b90*/  LDL.LU R4, [R1+0x54] ;  /* 0x0000540001047983 */ /* 0x000ee80000300800 */
[----:B------:R1:W5:Y:S04]  /*16ba0*/  LDL R157, [R1+0x58] ;  /* 0x00005800019d7983 */ /* 0x0003680000100800 */
[----:B--2---:R-:W2:Y:S01]  /*16bb0*/  SHFL.IDX PT, R0, R0, RZ, 0x1f ;  /* 0x00001fff00007589 */ /* 0x004ea200000e0000 */
[----:B---3--:R-:W-:Y:S02]  /*16bc0*/  ISETP.NE.AND P1, PT, R4, RZ, PT ;  /* 0x000000ff0400720c */ /* 0x008fe40003f25270 */
[----:B--2---:R-:W-:-:S02]  /*16bd0*/  ISETP.NE.AND P0, PT, R0, RZ, PT ;  /* 0x000000ff0000720c */ /* 0x004fc40003f05270 */
        /* <DEDUP_REMOVED lines=27> */
[----:B---3--:R-:W-:Y:S02]  /*16d90*/  IMAD.IADD R12, R160, 0x1, R213 ;  /* 0x00000001a00c7824 */ /* 0x008fe400078e02d5 */
        /* <DEDUP_REMOVED lines=29> */
[----:B------:R-:W-:-:S03]  /*16f70*/  IMAD.IADD R13, R193, 0x1, R213 ;  /* 0x00000001c10d7824 */ /* 0x000fc600078e02d5 */
        /* <DEDUP_REMOVED lines=10> */
.L_x_8725:
        /* <DEDUP_REMOVED lines=11> */
[----:B------:R-:W-:-:S05]  /*170d0*/  SHF.R.S32.HI R80, RZ, 0x3, R82 ;  /* 0x00000003ff507819 */ /* 0x000fca0000011452 */
[----:B01----:R-:W-:-:S04]  /*170e0*/  IMAD R9, R80, 0x40, R195 ;  /* 0x0000004050097824 */ /* 0x003fc800078e02c3 */
        /* <DEDUP_REMOVED lines=9> */
[C---:B------:R-:W-:Y:S02]  /*17180*/  IADD3 R65, P0, R20.reuse, 0xc000, RZ ;  /* 0x0000c00014417810 */ /* 0x040fe40007f1e0ff */
[C---:B------:R-:W-:Y:S02]  /*17190*/  IADD3 R29, P5, R20.reuse, 0x3000, RZ ;  /* 0x00003000141d7810 */ /* 0x040fe40007fbe0ff */
[----:B------:R-:W-:Y:S01]  /*171a0*/  IADD3 R33, P6, R20, 0x4000, RZ ;  /* 0x0000400014217810 */ /* 0x000fe20007fde0ff */
[----:B------:R-:W-:Y:S01]  /*171b0*/  IMAD R4, R4, UR4, RZ ;  /* 0x0000000404047c24 */ /* 0x000fe2000f8e02ff */
[C---:B------:R-:W-:Y:S01]  /*171c0*/  IADD3 R41, P1, R20.reuse, 0x6000, RZ ;  /* 0x0000600014297810 */ /* 0x040fe20007f3e0ff */
[----:B------:R-:W5:Y:S01]  /*171d0*/  LD.E.128 R36, desc[UR40][R36.64] ;  /* 0x0000002824247980 */ /* 0x000f62000c101d00 */
[----:B------:R-:W-:-:S02]  /*171e0*/  IADD3 R45, P2, R20, 0x7000, RZ ;  /* 0x00007000142d7810 */ /* 0x000fc40007f5e0ff */
[----:B------:R-:W-:Y:S02]  /*171f0*/  LOP3.LUT R64, R65, 0x380, RZ, 0xc0, !PT ;  /* 0x0000038041407812 */ /* 0x000fe400078ec0ff */
[----:B------:R-:W-:Y:S02]  /*17200*/  SHF.R.U64 R12, R12, 0x3, RZ ;  /* 0x000000030c0c7819 */ /* 0x000fe400000012ff */
[----:B------:R-:W-:Y:S02]  /*17210*/  LOP3.LUT R24, R25, 0x380, RZ, 0xc0, !PT ;  /* 0x0000038019187812 */ /* 0x000fe400078ec0ff */
[----:B------:R-:W-:Y:S02]  /*17220*/  LOP3.LUT R28, R29, 0x380, RZ, 0xc0, !PT ;  /* 0x000003801d1c7812 */ /* 0x000fe400078ec0ff */
[----:B------:R-:W-:Y:S02]  /*17230*/  LOP3.LUT R32, R33, 0x380, RZ, 0xc0, !PT ;  /* 0x0000038021207812 */ /* 0x000fe400078ec0ff */
[----:B------:R-:W-:-:S02]  /*17240*/  LOP3.LUT R40, R41, 0x380, RZ, 0xc0, !PT ;  /* 0x0000038029287812 */ /* 0x000fc400078ec0ff */
[----:B------:R-:W-:Y:S02]  /*17250*/  LOP3.LUT R44, R45, 0x380, RZ, 0xc0, !PT ;  /* 0x000003802d2c7812 */ /* 0x000fe400078ec0ff */
[----:B------:R-:W-:Y:S02]  /*17260*/  SHF.R.U64 R64, R64, 0x3, RZ ;  /* 0x0000000340407819 */ /* 0x000fe400000012ff */
[----:B------:R-:W-:Y:S01]  /*17270*/  LOP3.LUT R12, R12, R13, RZ, 0x3c, !PT ;  /* 0x0000000d0c0c7212 */ /* 0x000fe200078e3cff */
[----:B------:R-:W-:Y:S01]  /*17280*/  IMAD.X R13, RZ, RZ, R21, P3 ;  /* 0x000000ffff0d7224 */ /* 0x000fe200018e0615 */
[----:B------:R-:W-:Y:S02]  /*17290*/  SHF.R.U64 R24, R24, 0x3, RZ ;  /* 0x0000000318187819 */ /* 0x000fe400000012ff */
[----:B------:R-:W-:Y:S02]  /*172a0*/  SHF.R.U64 R28, R28, 0x3, RZ ;  /* 0x000000031c1c7819 */ /* 0x000fe400000012ff */
[----:B------:R-:W-:-:S02]  /*172b0*/  SHF.R.U64 R32, R32, 0x3, RZ ;  /* 0x0000000320207819 */ /* 0x000fc400000012ff */
[----:B------:R-:W-:Y:S01]  /*172c0*/  LOP3.LUT R9, R20, 0x380, RZ, 0xc0, !PT ;  /* 0x0000038014097812 */ /* 0x000fe200078ec0ff */
[----:B------:R-:W-:Y:S01]  /*172d0*/  IMAD R85, R3, UR5, R4 ;  /* 0x0000000503557c24 */ /* 0x000fe2000f8e0204 */
[----:B------:R-:W-:Y:S01]  /*172e0*/  SHF.R.U64 R40, R40, 0x3, RZ ;  /* 0x0000000328287819 */ /* 0x000fe200000012ff */
[----:B------:R-:W5:Y:S01]  /*172f0*/  LD.E.128 R12, desc[UR40][R12.64] ;  /* 0x000000280c0c7980 */ /* 0x000f62000c101d00 */
[----:B------:R-:W-:Y:S02]  /*17300*/  IADD3 R49, P3, R20, 0x8000, RZ ;  /* 0x0000800014317810 */ /* 0x000fe40007f7e0ff */
[----:B------:R-:W-:Y:S02]  /*17310*/  SHF.R.U64 R44, R44, 0x3, RZ ;  /* 0x000000032c2c7819 */ /* 0x000fe400000012ff */
[----:B------:R-:W-:Y:S01]  /*17320*/  LOP3.LUT R64, R64, R65, RZ, 0x3c, !PT ;  /* 0x0000004140407212 */ /* 0x000fe200078e3cff */
[----:B------:R-:W-:Y:S01]  /*17330*/  IMAD.X R65, RZ, RZ, R21, P0 ;  /* 0x000000ffff417224 */ /* 0x000fe200000e0615 */
[----:B---3--:R-:W-:-:S02]  /*17340*/  ISETP.NE.AND P0, PT, R83, 0x1, PT ;  /* 0x000000015300780c */ /* 0x008fc40003f05270 */
        /* <DEDUP_REMOVED lines=8> */
[----:B------:R-:W-:Y:S01]  /*173d0*/  LOP3.LUT R48, R49, 0x380, RZ, 0xc0, !PT ;  /* 0x0000038031307812 */ /* 0x000fe200078ec0ff */
[----:B------:R-:W5:Y:S01]  /*173e0*/  LD.E.128 R24, desc[UR40][R24.64] ;  /* 0x0000002818187980 */ /* 0x000f62000c101d00 */
[----:B------:R-:W-:Y:S01]  /*173f0*/  LOP3.LUT R44, R44, R45, RZ, 0x3c, !PT ;  /* 0x0000002d2c2c7212 */ /* 0x000fe200078e3cff */
[----:B------:R-:W-:Y:S01]  /*17400*/  IMAD.X R45, RZ, RZ, R21, P2 ;  /* 0x000000ffff2d7224 */ /* 0x000fe200010e0615 */
[C---:B------:R-:W-:Y:S01]  /*17410*/  IADD3 R53, P4, R20.reuse, 0x9000, RZ ;  /* 0x0000900014357810 */ /* 0x040fe20007f9e0ff */
[----:B------:R-:W0:Y:S01]  /*17420*/  @P0 LDC R4, c[0x0][0xcec] ;  /* 0x00033b00ff040b82 */ /* 0x000e220000000800 */
[C---:B------:R-:W-:Y:S01]  /*17430*/  IADD3 R57, P5, R20.reuse, 0xa000, RZ ;  /* 0x0000a00014397810 */ /* 0x040fe20007fbe0ff */
[----:B------:R-:W5:Y:S01]  /*17440*/  LD.E.128 R28, desc[UR40][R28.64] ;  /* 0x000000281c1c7980 */ /* 0x000f62000c101d00 */
[----:B------:R-:W-:-:S02]  /*17450*/  IADD3 R61, P6, R20, 0xb000, RZ ;  /* 0x0000b000143d7810 */ /* 0x000fc40007fde0ff */
[C---:B------:R-:W-:Y:S01]  /*17460*/  IADD3 R69, P1, R20.reuse, 0xd000, RZ ;  /* 0x0000d00014457810 */ /* 0x040fe20007f3e0ff */
[----:B------:R-:W5:Y:S01]  /*17470*/  LD.E.128 R32, desc[UR40][R32.64] ;  /* 0x0000002820207980 */ /* 0x000f62000c101d00 */
[----:B------:R-:W-:Y:S02]  /*17480*/  IADD3 R73, P2, R20, 0xe000, RZ ;  /* 0x0000e00014497810 */ /* 0x000fe40007f5e0ff */
[----:B------:R-:W-:Y:S01]  /*17490*/  SHF.R.U64 R48, R48, 0x3, RZ ;  /* 0x0000000330307819 */ /* 0x000fe200000012ff */
[----:B------:R-:W5:Y:S01]  /*174a0*/  LD.E.128 R40, desc[UR40][R40.64] ;  /* 0x0000002828287980 */ /* 0x000f62000c101d00 */
[----:B------:R-:W-:Y:S02]  /*174b0*/  LOP3.LUT R52, R53, 0x380, RZ, 0xc0, !PT ;  /* 0x0000038035347812 */ /* 0x000fe400078ec0ff */
[----:B------:R-:W-:Y:S01]  /*174c0*/  LOP3.LUT R56, R57, 0x380, RZ, 0xc0, !PT ;  /* 0x0000038039387812 */ /* 0x000fe200078ec0ff */
[----:B------:R-:W5:Y:S01]  /*174d0*/  LD.E.128 R44, desc[UR40][R44.64] ;  /* 0x000000282c2c7980 */ /* 0x000f62000c101d00 */
[----:B------:R-:W-:-:S02]  /*174e0*/  LOP3.LUT R60, R61, 0x380, RZ, 0xc0, !PT ;  /* 0x000003803d3c7812 */ /* 0x000fc400078ec0ff */
[----:B------:R-:W-:Y:S01]  /*174f0*/  LOP3.LUT R68, R69, 0x380, RZ, 0xc0, !PT ;  /* 0x0000038045447812 */ /* 0x000fe200078ec0ff */
[----:B------:R-:W5:Y:S01]  /*17500*/  LD.E.128 R64, desc[UR40][R64.64] ;  /* 0x0000002840407980 */ /* 0x000f62000c101d00 */
[----:B------:R-:W-:Y:S02]  /*17510*/  LOP3.LUT R72, R73, 0x380, RZ, 0xc0, !PT ;  /* 0x0000038049487812 */ /* 0x000fe400078ec0ff */
[----:B------:R-:W-:Y:S01]  /*17520*/  LOP3.LUT R48, R48, R49, RZ, 0x3c, !PT ;  /* 0x0000003130307212 */ /* 0x000fe200078e3cff */
[----:B------:R-:W-:Y:S01]  /*17530*/  IMAD.X R49, RZ, RZ, R21, P3 ;  /* 0x000000ffff317224 */ /* 0x000fe200018e0615 */
[----:B------:R-:W-:Y:S02]  /*17540*/  SHF.R.U64 R52, R52, 0x3, RZ ;  /* 0x0000000334347819 */ /* 0x000fe400000012ff */
[----:B------:R-:W-:Y:S02]  /*17550*/  SHF.R.U64 R56, R56, 0x3, RZ ;  /* 0x0000000338387819 */ /* 0x000fe400000012ff */
[----:B------:R-:W-:Y:S01]  /*17560*/  SHF.R.U64 R60, R60, 0x3, RZ ;  /* 0x000000033c3c7819 */ /* 0x000fe200000012ff */
[----:B------:R-:W5:Y:S01]  /*17570*/  LD.E.128 R48, desc[UR40][R48.64] ;  /* 0x0000002830307980 */ /* 0x000f62000c101d00 */
[----:B------:R-:W-:-:S02]  /*17580*/  SHF.R.U64 R68, R68, 0x3, RZ ;  /* 0x0000000344447819 */ /* 0x000fc400000012ff */
[----:B------:R-:W-:Y:S02]  /*17590*/  SHF.R.U64 R72, R72, 0x3, RZ ;  /* 0x0000000348487819 */ /* 0x000fe400000012ff */
[----:B------:R-:W-:Y:S02]  /*175a0*/  IADD3 R11, P3, R20, 0xf000, RZ ;  /* 0x0000f000140b7810 */ /* 0x000fe40007f7e0ff */
[----:B------:R-:W-:Y:S02]  /*175b0*/  SHF.R.U64 R9, R9, 0x3, RZ ;  /* 0x0000000309097819 */ /* 0x000fe400000012ff */
        /* <DEDUP_REMOVED lines=13> */
[----:B------:R-:W-:Y:S01]  /*17690*/  IMAD.MOV.U32 R9, RZ, RZ, R21 ;  /* 0x000000ffff097224 */ /* 0x000fe200078e0015 */
[----:B------:R-:W-:Y:S01]  /*176a0*/  LOP3.LUT R10, R11, 0x380, RZ, 0xc0, !PT ;  /* 0x000003800b0a7812 */ /* 0x000fe200078ec0ff */
[----:B------:R-:W-:Y:S01]  /*176b0*/  IMAD.WIDE.U32 R20, R3, UR4, RZ ;  /* 0x0000000403147c25 */ /* 0x000fe2000f8e00ff */
[----:B------:R-:W-:Y:S01]  /*176c0*/  ULDC.64 UR4, c[0x0][0xbe8] ;  /* 0x0002fa0000047ab9 */ /* 0x000fe20000000a00 */
[----:B------:R-:W1:Y:S01]  /*176d0*/  @P0 LDC R3, c[0x0][0xcf0] ;  /* 0x00033c00ff030b82 */ /* 0x000e620000000800 */
[----:B------:R-:W-:Y:S01]  /*176e0*/  SHF.R.U64 R10, R10, 0x3, RZ ;  /* 0x000000030a0a7819 */ /* 0x000fe200000012ff */
[----:B------:R-:W-:Y:S01]  /*176f0*/  IMAD.IADD R21, R21, 0x1, R85 ;  /* 0x0000000115157824 */ /* 0x000fe200078e0255 */
[----:B------:R-:W5:Y:S01]  /*17700*/  LD.E.128 R52, desc[UR40][R52.64] ;  /* 0x0000002834347980 */ /* 0x000f62000c101d00 */
[----:B------:R-:W-:Y:S01]  /*17710*/  IMAD.IADD R85, R81, 0x1, -R82 ;  /* 0x0000000151557824 */ /* 0x000fe200078e0a52 */
[----:B------:R-:W-:Y:S01]  /*17720*/  LOP3.LUT R76, R10, R11, RZ, 0x3c, !PT ;  /* 0x0000000b0a4c7212 */ /* 0x000fe200078e3cff */
[----:B------:R-:W-:Y:S01]  /*17730*/  IMAD.WIDE.U32 R20, R186, UR4, R20 ;  /* 0x00000004ba147c25 */ /* 0x000fe2000f8e0014 */
[----:B------:R-:W-:Y:S01]  /*17740*/  SHF.R.S32.HI R81, RZ, 0x1f, R0 ;  /* 0x0000001fff517819 */ /* 0x000fe20000011400 */
[----:B------:R-:W5:Y:S02]  /*17750*/  LD.E.128 R8, desc[UR40][R8.64] ;  /* 0x0000002808087980 */ /* 0x000f64000c101d00 */
[----:B------:R-:W-:-:S02]  /*17760*/  IMAD R82, R85, 0x20, R80 ;  /* 0x0000002055527824 */ /* 0x000fc400078e0250 */
[----:B------:R-:W-:Y:S01]  /*17770*/  IMAD R21, R186, UR5, R21 ;  /* 0x00000005ba157c24 */ /* 0x000fe2000f8e0215 */
[----:B------:R-:W-:Y:S01]  /*17780*/  ULDC.64 UR4, c[0x0][0xbf0] ;  /* 0x0002fc0000047ab9 */ /* 0x000fe20000000a00 */
[----:B------:R-:W-:Y:S01]  /*17790*/  IMAD.IADD R87, R213, 0x1, R82 ;  /* 0x00000001d5577824 */ /* 0x000fe200078e0252 */
[----:B------:R-:W5:Y:S01]  /*177a0*/  LD.E.128 R56, desc[UR40][R56.64] ;  /* 0x0000002838387980 */ /* 0x000f62000c101d00 */
[----:B------:R-:W-:Y:S02]  /*177b0*/  IMAD R81, R81, UR4, RZ ;  /* 0x0000000451517c24 */ /* 0x000fe4000f8e02ff */
[----:B0-----:R-:W-:Y:S01]  /*177c0*/  @P0 IMAD.HI.U32 R4, R87, R4, RZ ;  /* 0x0000000457040227 */ /* 0x001fe200078e00ff */
[----:B------:R-:W5:Y:S03]  /*177d0*/  LD.E.128 R60, desc[UR40][R60.64] ;  /* 0x000000283c3c7980 */ /* 0x000f66000c101d00 */
[C---:B------:R-:W-:Y:S01]  /*177e0*/  IMAD R85, R0.reuse, UR5, R81 ;  /* 0x0000000500557c24 */ /* 0x040fe2000f8e0251 */
[----:B------:R-:W5:Y:S01]  /*177f0*/  LD.E.128 R68, desc[UR40][R68.64] ;  /* 0x0000002844447980 */ /* 0x000f62000c101d00 */
[----:B------:R-:W-:Y:S01]  /*17800*/  IMAD.MOV.U32 R81, RZ, RZ, R87 ;  /* 0x000000ffff517224 */ /* 0x000fe200078e0057 */
[----:B-1----:R-:W-:Y:S01]  /*17810*/  @P0 SHF.R.U32.HI R81, RZ, R3, R4 ;  /* 0x00000003ff510219 */ /* 0x002fe20000011604 */
[----:B------:R-:W-:Y:S01]  /*17820*/  IMAD.WIDE.U32 R20, R0, UR4, R20 ;  /* 0x0000000400147c25 */ /* 0x000fe2000f8e0014 */
[----:B------:R-:W-:Y:S01]  /*17830*/  ULDC.64 UR4, c[0x0][0xbe0] ;  /* 0x0002f80000047ab9 */ /* 0x000fe20000000a00 */
[----:B------:R-:W0:Y:S01]  /*17840*/  LDC R4, c[0x0][0xbc8] ;  /* 0x0002f200ff047b82 */ /* 0x000e220000000800 */
[----:B------:R-:W5:Y:S01]  /*17850*/  LD.E.128 R72, desc[UR40][R72.64] ;  /* 0x0000002848487980 */ /* 0x000f62000c101d00 */
[----:B------:R-:W-:-:S03]  /*17860*/  IMAD.MOV R0, RZ, RZ, -R81 ;  /* 0x000000ffff007224 */ /* 0x000fc600078e0a51 */
[----:B------:R-:W5:Y:S01]  /*17870*/  LD.E.128 R76, desc[UR40][R76.64] ;  /* 0x000000284c4c7980 */ /* 0x000f62000c101d00 */
[----:B------:R-:W-:Y:S01]  /*17880*/  IMAD R3, R83, R0, R87 ;  /* 0x0000000053037224 */ /* 0x000fe200078e0257 */
[----:B------:R-:W-:Y:S01]  /*17890*/  SHF.R.S32.HI R0, RZ, 0x1f, R81 ;  /* 0x0000001fff007819 */ /* 0x000fe20000011451 */
[----:B------:R-:W-:Y:S01]  /*178a0*/  IMAD.IADD R21, R21, 0x1, R85 ;  /* 0x0000000115157824 */ /* 0x000fe200078e0255 */
[----:B------:R-:W-:Y:S01]  /*178b0*/  @!PT LDS RZ, [RZ] ;  /* 0x00000000fffff984 */ /* 0x000fe20000000800 */
[----:B------:R-:W-:Y:S01]  /*178c0*/  @!PT LDS RZ, [RZ] ;  /* 0x00000000fffff984 */ /* 0x000fe20000000800 */
[----:B------:R-:W-:Y:S01]  /*178d0*/  @!PT LDS RZ, [RZ] ;  /* 0x00000000fffff984 */ /* 0x000fe20000000800 */
[----:B------:R-:W-:Y:S01]  /*178e0*/  @!PT LDS RZ, [RZ] ;  /* 0x00000000fffff984 */ /* 0x000fe20000000800 */
[----:B------:R1:W-:Y:S06]  /*178f0*/  MEMBAR.ALL.CTA ;  /* 0x0000000000007992 */ /* 0x0003ec0000008000 */
[----:B-1----:R-:W1:Y:S01]  /*17900*/  FENCE.VIEW.ASYNC.S ;  /* 0x00000000000073c6 */ /* 0x002e620000000000 */
[----:B------:R-:W-:-:S02]  /*17910*/  IMAD R0, R0, UR4, RZ ;  /* 0x0000000400007c24 */ /* 0x000fc4000f8e02ff */
[----:B------:R-:W-:-:S04]  /*17920*/  IMAD.WIDE.U32 R20, R81, UR4, R20 ;  /* 0x0000000451147c25 */ /* 0x000fc8000f8e0014 */
        /* <DEDUP_REMOVED lines=8> */
[----:B------:R-:W-:Y:S02]  /*179b0*/  VIADD R0, R17, 0x38820 ;  /* 0x0003882011007836 */ /* 0x000fe40000000000 */
[----:B------:R-:W-:Y:S01]  /*179c0*/  IMAD.IADD R3, R21, 0x1, R81 ;  /* 0x0000000115037824 */ /* 0x000fe200078e0251 */
[C---:B------:R-:W-:Y:S01]  /*179d0*/  LEA R81, P0, R20.reuse, UR4, 0x1 ;  /* 0x0000000414517c11 */ /* 0x040fe2000f8008ff */
[C---:B------:R-:W-:Y:S01]  /*179e0*/  VIADD R164, R195.reuse, 0x40 ;  /* 0x00000040c3a47836 */ /* 0x040fe20000000000 */
[----:B------:R-:W-:Y:S02]  /*179f0*/  PRMT R0, RZ, 0x654, R0 ;  /* 0x00000654ff007816 */ /* 0x000fe40000000000 */
[----:B------:R-:W-:Y:S01]  /*17a00*/  LEA.HI.X R82, R20, UR5, R3, 0x1, P0 ;  /* 0x0000000514527c11 */ /* 0x000fe200080f0c03 */
[C---:B------:R-:W-:Y:S01]  /*17a10*/  VIADD R162, R195.reuse, 0x80 ;  /* 0x00000080c3a27836 */ /* 0x040fe20000000000 */
[-C--:B0-----:R-:W-:Y:S01]  /*17a20*/  ISETP.GE.AND P0, PT, R164, R4.reuse, PT ;  /* 0x00000004a400720c */ /* 0x081fe20003f06270 */
[----:B-1----:R0:W-:Y:S01]  /*17a30*/  SYNCS.ARRIVE.TRANS64.RED.A1T0 RZ, [R0+URZ], RZ ;  /* 0x000000ff00ff79a7 */ /* 0x0021e2000810043f */
[C---:B------:R-:W-:Y:S01]  /*17a40*/  ISETP.GE.AND P1, PT, R195.reuse, R4, PT ;  /* 0x00000004c300720c */ /* 0x040fe20003f26270 */
[----:B------:R-:W-:Y:S01]  /*17a50*/  VIADD R160, R195, 0xc0 ;  /* 0x000000c0c3a07836 */ /* 0x000fe20000000000 */
[----:B0-----:R-:W-:-:S02]  /*17a60*/  SEL R0, RZ, 0xffffffff, P0 ;  /* 0xffffffffff007807 */ /* 0x001fc40000000000 */
[-C--:B------:R-:W-:Y:S01]  /*17a70*/  ISETP.GE.AND P0, PT, R162, R4.reuse, PT ;  /* 0x00000004a200720c */ /* 0x080fe20003f06270 */
[----:B------:R-:W-:Y:S02]  /*17a80*/  IMAD R83, R2, R83, RZ ;  /* 0x0000005302537224 */ /* 0x000fe400078e02ff */
[----:B------:R-:W-:Y:S01]  /*17a90*/  IMAD.SHL.U32 R3, R0, 0x2, RZ ;  /* 0x0000000200037824 */ /* 0x000fe200078e00ff */
[----:B------:R-:W-:Y:S02]  /*17aa0*/  SEL R0, RZ, 0x1, P1 ;  /* 0x00000001ff007807 */ /* 0x000fe40000800000 */
[----:B------:R-:W-:Y:S01]  /*17ab0*/  SEL R2, RZ, 0xffffffff, P0 ;  /* 0xffffffffff027807 */ /* 0x000fe20000000000 */
[----:B------:R-:W-:Y:S01]  /*17ac0*/  VIADD R158, R195, 0x100 ;  /* 0x00000100c39e7836 */ /* 0x000fe20000000000 */
[-C--:B------:R-:W-:Y:S02]  /*17ad0*/  ISETP.GE.AND P0, PT, R160, R4.reuse, PT ;  /* 0x00000004a000720c */ /* 0x080fe40003f06270 */
[----:B------:R-:W-:Y:S01]  /*17ae0*/  LOP3.LUT R0, R3, 0x2, R0, 0xe2, !PT ;  /* 0x0000000203007812 */ /* 0x000fe200078ee200 */
[----:B------:R-:W-:Y:S01]  /*17af0*/  IMAD.SHL.U32 R3, R2, 0x4, RZ ;  /* 0x0000000402037824 */ /* 0x000fe200078e00ff */
[----:B------:R-:W-:Y:S01]  /*17b00*/  SEL R2, RZ, 0xffffffff, P0 ;  /* 0xffffffffff027807 */ /* 0x000fe20000000000 */
[----:B------:R-:W-:Y:S01]  /*17b10*/  VIADD R156, R195, 0x140 ;  /* 0x00000140c39c7836 */ /* 0x000fe20000000000 */
[----:B------:R-:W-:-:S02]  /*17b20*/  ISETP.GE.AND P0, PT, R158, R4, PT ;  /* 0x000000049e00720c */ /* 0x000fc40003f06270 */
[----:B------:R-:W-:Y:S01]  /*17b30*/  LOP3.LUT R0, R3, 0x4, R0, 0xe2, !PT ;  /* 0x0000000403007812 */ /* 0x000fe200078ee200 */
[----:B------:R-:W-:Y:S01]  /*17b40*/  IMAD.SHL.U32 R3, R2, 0x8, RZ ;  /* 0x0000000802037824 */ /* 0x000fe200078e00ff */
[----:B------:R-:W-:Y:S02]  /*17b50*/  SEL R2, RZ, 0xffffffff, P0 ;  /* 0xffffffffff027807 */ /* 0x000fe40000000000 */
[-C--:B------:R-:W-:Y:S02]  /*17b60*/  ISETP.GE.AND P0, PT, R156, R4.reuse, PT ;  /* 0x000000049c00720c */ /* 0x080fe40003f06270 */
[----:B------:R-:W-:Y:S01]  /*17b70*/  LOP3.LUT R0, R3, 0x8, R0, 0xe2, !PT ;  /* 0x0000000803007812 */ /* 0x000fe200078ee200 */
[----:B------:R-:W-:Y:S01]  /*17b80*/  IMAD.SHL.U32 R3, R2, 0x10, RZ ;  /* 0x0000001002037824 */ /* 0x000fe200078e00ff */
[----:B------:R-:W-:Y:S01]  /*17b90*/  SEL R2, RZ, 0xffffffff, P0 ;  /* 0xffffffffff027807 */ /* 0x000fe20000000000 */
[----:B------:R-:W-:Y:S02]  /*17ba0*/  VIADD R154, R195, 0x180 ;  /* 0x00000180c39a7836 */ /* 0x000fe40000000000 */
[----:B------:R-:W-:Y:S01]  /*17bb0*/  IMAD.IADD R213, R80, 0x1, R213 ;  /* 0x0000000150d57824 */ /* 0x000fe200078e02d5 */
[----:B------:R-:W-:Y:S01]  /*17bc0*/  LOP3.LUT R0, R3, 0x10, R0, 0xe2, !PT ;  /* 0x0000001003007812 */ /* 0x000fe200078ee200 */
[----:B------:R-:W-:Y:S01]  /*17bd0*/  IMAD.SHL.U32 R3, R2, 0x20, RZ ;  /* 0x0000002002037824 */ /* 0x000fe200078e00ff */
[----:B------:R-:W-:Y:S01]  /*17be0*/  ISETP.GE.AND P0, PT, R154, R4, PT ;  /* 0x000000049a00720c */ /* 0x000fe20003f06270 */
[----:B------:R-:W-:Y:S01]  /*17bf0*/  VIADD R152, R195, 0x1c0 ;  /* 0x000001c0c3987836 */ /* 0x000fe20000000000 */
[----:B------:R-:W-:-:S02]  /*17c00*/  ISETP.GE.AND P1, PT, R213, R83, PT ;  /* 0x00000053d500720c */ /* 0x000fc40003f26270 */
[----:B------:R-:W-:Y:S02]  /*17c10*/  LOP3.LUT R0, R3, 0x20, R0, 0xe2, !PT ;  /* 0x0000002003007812 */ /* 0x000fe400078ee200 */
[----:B------:R-:W-:Y:S02]  /*17c20*/  SEL R3, RZ, 0x40, P0 ;  /* 0x00000040ff037807 */ /* 0x000fe40000000000 */
[----:B------:R-:W-:Y:S02]  /*17c30*/  ISETP.GE.AND P0, PT, R152, R4, PT ;  /* 0x000000049800720c */ /* 0x000fe40003f06270 */
[----:B------:R-:W-:Y:S02]  /*17c40*/  LOP3.LUT R80, R0, R3, RZ, 0xfc, !PT ;  /* 0x0000000300507212 */ /* 0x000fe400078efcff */
[----:B------:R-:W-:Y:S01]  /*17c50*/  SEL R3, RZ, 0x80, P0 ;  /* 0x00000080ff037807 */ /* 0x000fe20000000000 */
[C---:B------:R-:W-:Y:S02]  /*17c60*/  VIADD R153, R195.reuse, 0x1c0 ;  /* 0x000001c0c3997836 */ /* 0x040fe40000000000 */
[C---:B------:R-:W-:Y:S01]  /*17c70*/  VIADD R155, R195.reuse, 0x180 ;  /* 0x00000180c39b7836 */ /* 0x040fe20000000000 */
[----:B------:R-:W-:Y:S01]  /*17c80*/  LOP3.LUT R0, R80, R3, RZ, 0xfc, !PT ;  /* 0x0000000350007212 */ /* 0x000fe200078efcff */
[----:B------:R-:W-:-:S02]  /*17c90*/  VIADD R157, R195, 0x140 ;  /* 0x00000140c39d7836 */ /* 0x000fc40000000000 */
[C---:B------:R-:W-:Y:S02]  /*17ca0*/  VIADD R159, R195.reuse, 0x100 ;  /* 0x00000100c39f7836 */ /* 0x040fe40000000000 */
[C---:B------:R-:W-:Y:S02]  /*17cb0*/  VIADD R161, R195.reuse, 0xc0 ;  /* 0x000000c0c3a17836 */ /* 0x040fe40000000000 */
        /* <DEDUP_REMOVED lines=44> */
.L_x_8728:
[----:B------:R-:W-:Y:S05]  /*17f80*/  BSYNC B1 ;  /* 0x0000000000017941 */ /* 0x000fea0003800000 */
.L_x_8727:
[----:B0----5:R-:W-:Y:S01]  /*17f90*/  VIADD R8, R213, 0x20 ;  /* 0x00000020d5087836 */ /* 0x021fe20000000000 */
        /* <DEDUP_REMOVED lines=37> */
.L_x_8726:
[----:B01----:R-:W2:Y:S01]  /*181f0*/  LDL.LU R10, [R1+0x64] ;  /* 0x00006400010a7983 */ /* 0x003ea20000300800 */
[----:B------:R-:W-:Y:S01]  /*18200*/  ULDC.64 UR4, c[0x0][0xc08] ;  /* 0x0003020000047ab9 */ /* 0x000fe20000000a00 */
[----:B------:R-:W0:Y:S02]  /*18210*/  LDC R11, c[0x0][0xce8] ;  /* 0x00033a00ff0b7b82 */ /* 0x000e240000000800 */
[----:B------:R-:W3:Y:S01]  /*18220*/  LDL R12, [R1+0x18] ;  /* 0x00001800010c7983 */ /* 0x000ee20000100800 */
[----:B------:R-:W-:Y:S01]  /*18230*/  IMAD R4, R4, UR4, RZ ;  /* 0x0000000404047c24 */ /* 0x000fe2000f8e02ff */
[----:B------:R-:W-:Y:S01]  /*18240*/  BSSY B1, `(.L_x_8730) ;  /* 0x0000110000017945 */ /* 0x000fe20003800000 */
[----:B------:R-:W-:Y:S01]  /*18250*/  IMAD.WIDE.U32 R8, R3, UR4, RZ ;  /* 0x0000000403087c25 */ /* 0x000fe2000f8e00ff */
[----:B------:R-:W-:-:S03]  /*18260*/  IADD3 R182, R211, 0x78, RZ ;  /* 0x00000078d3b67810 */ /* 0x000fc60007ffe0ff */
[----:B------:R-:W-:Y:S01]  /*18270*/  IMAD R4, R3, UR5, R4 ;  /* 0x0000000503047c24 */ /* 0x000fe2000f8e0204 */
[----:B------:R-:W-:Y:S01]  /*18280*/  ULDC.64 UR4, c[0x0][0xc38] ;  /* 0x00030e0000047ab9 */ /* 0x000fe20000000a00 */
[----:B------:R-:W-:Y:S01]  /*18290*/  SHF.R.S32.HI R3, RZ, 0x1f, R0 ;  /* 0x0000001fff037819 */ /* 0x000fe20000011400 */
[----:B------:R-:W-:Y:S02]  /*182a0*/  VIADD R21, R211, 0xf8 ;  /* 0x000000f8d3157836 */ /* 0x000fe40000000000 */
[----:B------:R-:W-:Y:S02]  /*182b0*/  IMAD.IADD R9, R9, 0x1, R4 ;  /* 0x0000000109097824 */ /* 0x000fe400078e0204 */
[----:B------:R-:W-:Y:S01]  /*182c0*/  VIADD R153, R211, 0xf0 ;  /* 0x000000f0d3997836 */ /* 0x000fe20000000000 */
[----:B------:R-:W-:Y:S01]  /*182d0*/  SHF.R.S32.HI R21, RZ, 0x1f, R21 ;  /* 0x0000001fff157819 */ /* 0x000fe20000011415 */
[----:B------:R-:W-:-:S03]  /*182e0*/  IMAD.WIDE.U32 R8, R186, UR4, R8 ;  /* 0x00000004ba087c25 */ /* 0x000fc6000f8e0008 */
[----:B------:R-:W-:Y:S01]  /*182f0*/  SHF.R.S32.HI R153, RZ, 0x1f, R153 ;  /* 0x0000001fff997819 */ /* 0x000fe20000011499 */
[----:B------:R-:W-:Y:S01]  /*18300*/  IMAD R9, R186, UR5, R9 ;  /* 0x00000005ba097c24 */ /* 0x000fe2000f8e0209 */
[----:B------:R-:W-:Y:S01]  /*18310*/  ULDC.64 UR4, c[0x0][0xc40] ;  /* 0x0003100000047ab9 */ /* 0x000fe20000000a00 */
[----:B0-----:R-:W-:Y:S01]  /*18320*/  ISETP.NE.AND P0, PT, R11, 0x1, PT ;  /* 0x000000010b00780c */ /* 0x001fe20003f05270 */
[----:B------:R-:W-:Y:S02]  /*18330*/  IMAD R3, R3, UR4, RZ ;  /* 0x0000000403037c24 */ /* 0x000fe4000f8e02ff */
[----:B------:R-:W-:-:S04]  /*18340*/  IMAD.WIDE.U32 R8, R0, UR4, R8 ;  /* 0x0000000400087c25 */ /* 0x000fc8000f8e0008 */
[----:B------:R-:W-:Y:S01]  /*18350*/  IMAD R3, R0, UR5, R3 ;  /* 0x0000000500037c24 */ /* 0x000fe2000f8e0203 */
[----:B------:R-:W-:Y:S01]  /*18360*/  ULDC.64 UR4, c[0x0][0xc48] ;  /* 0x0003120000047ab9 */ /* 0x000fe20000000a00 */
[----:B------:R-:W-:Y:S02]  /*18370*/  VIADD R155, R211, 0xe8 ;  /* 0x000000e8d39b7836 */ /* 0x000fe40000000000 */
[----:B------:R-:W-:Y:S02]  /*18380*/  IMAD.IADD R9, R9, 0x1, R3 ;  /* 0x0000000109097824 */ /* 0x000fe400078e0203 */
[----:B------:R-:W0:Y:S01]  /*18390*/  @P0 LDC R0, c[0x0][0xcf0] ;  /* 0x00033c00ff000b82 */ /* 0x000e220000000800 */
        /* <DEDUP_REMOVED lines=73> */
[--C-:B---3--:R-:W-:Y:S02]  /*18830*/  IMAD.IADD R3, R12, 0x1, R213.reuse ;  /* 0x000000010c037824 */ /* 0x108fe400078e02d5 */
[----:B------:R-:W-:Y:S02]  /*18840*/  IMAD.IADD R213, R193, 0x1, R213 ;  /* 0x00000001c1d57824 */ /* 0x000fe400078e02d5 */
[----:B------:R-:W-:Y:S02]  /*18850*/  IMAD.MOV.U32 R4, RZ, RZ, R3 ;  /* 0x000000ffff047224 */ /* 0x000fe400078e0003 */
        /* <DEDUP_REMOVED lines=33> */
[----:B------:R-:W-:Y:S01]  /*18a70*/  ISETP.GE.AND P4, PT, R197, UR4, PT ;  /* 0x00000004c5007c0c */ /* 0x000fe2000bf86270 */
[----:B------:R-:W-:Y:S01]  /*18a80*/  VIADD R8, R211, 0x30 ;  /* 0x00000030d3087836 */ /* 0x000fe20000000000 */
        /* <DEDUP_REMOVED lines=133> */
[----:B------:R-:W-:Y:S02]  /*192e0*/  @!P5 LEA R14, P0, R20, R14, 0x2 ;  /* 0x0000000e140ed211 */ /* 0x000fe400078010ff */
[-C--:B------:R-:W-:Y:S01]  /*192f0*/  @!P2 LEA.HI.X R9, R152, R11.reuse, R153, 0x2, P1 ;  /* 0x0000000b9809a211 */ /* 0x080fe200008f1499 */
[----:B------:R3:W-:Y:S01]  /*19300*/  @!P3 ST.E.64 desc[UR40][R12.64], R140 ;  /* 0x0000008c0c00b985 */ /* 0x0007e2000c101b28 */
[----:B------:R-:W-:-:S03]  /*19310*/  @!P5 LEA.HI.X R15, R20, R11, R21, 0x2, P0 ;  /* 0x0000000b140fd211 */ /* 0x000fc600000f1415 */
[----:B------:R3:W-:Y:S04]  /*19320*/  @!P2 ST.E.64 desc[UR40][R8.64], R144 ;  /* 0x000000900800a985 */ /* 0x0007e8000c101b28 */
[----:B------:R3:W-:Y:S02]  /*19330*/  @!P5 ST.E.64 desc[UR40][R14.64], R148 ;  /* 0x000000940e00d985 */ /* 0x0007e4000c101b28 */
.L_x_8731:
[----:B------:R-:W-:Y:S05]  /*19340*/  BSYNC B1 ;  /* 0x0000000000017941 */ /* 0x000fea0003800000 */
.L_x_8730:
[----:B------:R-:W-:Y:S01]  /*19350*/  VIADD R213, R213, 0x8 ;  /* 0x00000008d5d57836 */ /* 0x000fe20000000000 */
[----:B---3--:R3:W4:Y:S04]  /*19360*/  SHFL.IDX PT, R12, R10, 0x1, 0x1c1f ;  /* 0x003c1f000a0c7f89 */ /* 0x00872800000e0000 */
[----:B------:R-:W-:Y:S01]  /*19370*/  ISETP.GE.AND P0, PT, R213, R0, PT ;  /* 0x00000000d500720c */ /* 0x000fe20003f06270 */
[----:B0-----:R-:W0:-:S12]  /*19380*/  SHFL.IDX PT, R4, R4, 0x1, 0x1c1f ;  /* 0x003c1f0004047f89 */ /* 0x001e1800000e0000 */
[----:B---3--:R-:W-:Y:S05]  /*19390*/  @P0 BRA `(.L_x_8729) ;  /* 0x0000001800600947 */ /* 0x008fea0003800000 */
[C---:B------:R-:W-:Y:S01]  /*193a0*/  VIADD R13, R211.reuse, 0x8 ;  /* 0x00000008d30d7836 */ /* 0x040fe20000000000 */
[----:B------:R-:W-:Y:S01]  /*193b0*/  ULDC UR4, c[0x0][0xbc8] ;  /* 0x0002f20000047ab9 */ /* 0x000fe20000000800 */
[C---:B------:R-:W-:Y:S01]  /*193c0*/  VIADD R25, R211.reuse, 0x10 ;  /* 0x00000010d3197836 */ /* 0x040fe20000000000 */
[C---:B------:R-:W-:Y:S01]  /*193d0*/  ISETP.GE.AND P2, PT, R211.reuse, UR4, PT ;  /* 0x00000004d3007c0c */ /* 0x040fe2000bf46270 */
[----:B--2---:R-:W-:Y:S01]  /*193e0*/  VIADD R11, R211, 0x18 ;  /* 0x00000018d30b7836 */ /* 0x004fe20000000000 */
[----:B------:R-:W-:Y:S01]  /*193f0*/  ISETP.GE.AND P5, PT, R13, UR4, PT ;  /* 0x000000040d007c0c */ /* 0x000fe2000bfa6270 */
[----:B-1----:R-:W-:Y:S01]  /*19400*/  VIADD R14, R211, 0x8 ;  /* 0x00000008d30e7836 */ /* 0x002fe20000000000 */
[----:B------:R-:W-:Y:S01]  /*19410*/  ISETP.GE.AND P3, PT, R25, UR4, PT ;  /* 0x0000000419007c0c */ /* 0x000fe2000bf66270 */
[----:B------:R-:W-:Y:S01]  /*19420*/  VIADD R28, R211, 0x10 ;  /* 0x00000010d31c7836 */ /* 0x000fe20000000000 */
[----:B------:R-:W-:Y:S01]  /*19430*/  ISETP.GE.AND P4, PT, R11, UR4, PT ;  /* 0x000000040b007c0c */ /* 0x000fe2000bf86270 */
[----:B------:R-:W-:Y:S01]  /*19440*/  VIADD R24, R211, 0x18 ;  /* 0x00000018d3187836 */ /* 0x000fe20000000000 */
[----:B------:R-:W-:-:S02]  /*19450*/  SHF.R.S32.HI R14, RZ, 0x1f, R14 ;  /* 0x0000001fff0e7819 */ /* 0x000fc4000001140e */
[----:B------:R-:W-:Y:S02]  /*19460*/  SHF.R.S32.HI R15, RZ, 0x1f, R211 ;  /* 0x0000001fff0f7819 */ /* 0x000fe400000114d3 */
[----:B------:R-:W-:Y:S02]  /*19470*/  SHF.R.S32.HI R28, RZ, 0x1f, R28 ;  /* 0x0000001fff1c7819 */ /* 0x000fe4000001141c */
[-C--:B0-----:R-:W-:Y:S02]  /*19480*/  @!P2 LEA R2, P0, R211, R4.reuse, 0x2 ;  /* 0x00000004d302a211 */ /* 0x081fe400078010ff */
[----:B------:R-:W-:Y:S02]  /*19490*/  @!P5 LEA R8, P1, R13, R4, 0x2 ;  /* 0x000000040d08d211 */ /* 0x000fe400078210ff */
[CC--:B----4-:R-:W-:Y:S01]  /*194a0*/  @!P2 LEA.HI.X R3, R211.reuse, R12.reuse, R15, 0x2, P0 ;  /* 0x0000000cd303a211 */ /* 0x0d0fe200000f140f */
[----:B------:R-:W-:Y:S01]  /*194b0*/  VIADD R15, R211, 0x28 ;  /* 0x00000028d30f7836 */ /* 0x000fe20000000000 */
[----:B------:R-:W-:Y:S01]  /*194c0*/  @!P5 LEA.HI.X R9, R13, R12, R14, 0x2, P1 ;  /* 0x0000000c0d09d211 */ /* 0x000fe200008f140e */
[----:B------:R-:W-:Y:S01]  /*194d0*/  VIADD R14, R211, 0x20 ;  /* 0x00000020d30e7836 */ /* 0x000fe20000000000 */
[----:B------:R-:W-:Y:S01]  /*194e0*/  SHF.R.S32.HI R24, RZ, 0x1f, R24 ;  /* 0x0000001fff187819 */ /* 0x000fe20000011418 */
[----:B------:R0:W-:Y:S01]  /*194f0*/  @!P2 ST.E.64 desc[UR40][R2.64], R26 ;  /* 0x0000001a0200a985 */ /* 0x0001e2000c101b28 */
[----:B------:R-:W-:Y:S01]  /*19500*/  ISETP.GE.AND P1, PT, R15, UR4, PT ;  /* 0x000000040f007c0c */ /* 0x000fe2000bf26270 */
[----:B------:R-:W-:Y:S01]  /*19510*/  VIADD R13, R211, 0x30 ;  /* 0x00000030d30d7836 */ /* 0x000fe20000000000 */
[----:B------:R-:W-:Y:S01]  /*19520*/  ISETP.GE.AND P0, PT, R14, UR4, PT ;  /* 0x000000040e007c0c */ /* 0x000fe2000bf06270 */
[----:B------:R1:W-:Y:S03]  /*19530*/  @!P5 ST.E.64 desc[UR40][R8.64], R30 ;  /* 0x0000001e0800d985 */ /* 0x0003e6000c101b28 */
[----:B------:R-:W-:-:S02]  /*19540*/  ISETP.GE.AND P2, PT, R13, UR4, PT ;  /* 0x000000040d007c0c */ /* 0x000fc4000bf46270 */
[-C--:B0-----:R-:W-:Y:S02]  /*19550*/  @!P3 LEA R2, P5, R25, R4.reuse, 0x2 ;  /* 0x000000041902b211 */ /* 0x081fe400078a10ff */
[----:B-1----:R-:W-:Y:S02]  /*19560*/  @!P4 LEA R8, P6, R11, R4, 0x2 ;  /* 0x000000040b08c211 */ /* 0x002fe400078c10ff */
[-C--:B------:R-:W-:Y:S02]  /*19570*/  @!P3 LEA.HI.X R3, R25, R12.reuse, R28, 0x2, P5 ;  /* 0x0000000c1903b211 */ /* 0x080fe400028f141c */
[----:B------:R-:W-:Y:S01]  /*19580*/  @!P4 LEA.HI.X R9, R11, R12, R24, 0x2, P6 ;  /* 0x0000000c0b09c211 */ /* 0x000fe200030f1418 */
[----:B------:R-:W-:-:S04]  /*19590*/  VIADD R24, R211, 0x20 ;  /* 0x00000020d3187836 */ /* 0x000fc80000000000 */
[-C--:B------:R-:W-:Y:S01]  /*195a0*/  @!P2 LEA R10, P6, R13, R4.reuse, 0x2 ;  /* 0x000000040d0aa211 */ /* 0x080fe200078c10ff */
[----:B------:R0:W-:Y:S01]  /*195b0*/  @!P3 ST.E.64 desc[UR40][R2.64], R34 ;  /* 0x000000220200b985 */ /* 0x0001e2000c101b28 */
[----:B------:R-:W-:Y:S02]  /*195c0*/  ISETP.GE.AND P3, PT, R212, UR4, PT ;  /* 0x00000004d4007c0c */ /* 0x000fe4000bf66270 */
[----:B------:R-:W-:Y:S01]  /*195d0*/  SHF.R.S32.HI R24, RZ, 0x1f, R24 ;  /* 0x0000001fff187819 */ /* 0x000fe20000011418 */
        /* <DEDUP_REMOVED lines=13> */
[----:B------:R1:W-:Y:S01]  /*196b0*/  @!P1 ST.E.64 desc[UR40][R8.64], R46 ;  /* 0x0000002e08009985 */ /* 0x0003e2000c101b28 */
[----:B------:R-:W-:Y:S02]  /*196c0*/  ISETP.GE.AND P0, PT, R204, UR4, PT ;  /* 0x00000004cc007c0c */ /* 0x000fe4000bf06270 */
[----:B------:R-:W-:Y:S01]  /*196d0*/  ISETP.GE.AND P1, PT, R202, UR4, PT ;  /* 0x00000004ca007c0c */ /* 0x000fe2000bf26270 */
[----:B------:R2:W-:Y:S01]  /*196e0*/  @!P2 ST.E.64 desc[UR40][R10.64], R50 ;  /* 0x000000320a00a985 */ /* 0x0005e2000c101b28 */
[----:B0-----:R-:W-:-:S04]  /*196f0*/  @!P3 LEA R2, P6, R212, R4, 0x2 ;  /* 0x00000004d402b211 */ /* 0x001fc800078c10ff */
[----:B------:R-:W-:Y:S02]  /*19700*/  @!P3 LEA.HI.X R3, R212, R12, R222, 0x2, P6 ;  /* 0x0000000cd403b211 */ /* 0x000fe400030f14de */
[----:B-1----:R-:W-:-:S03]  /*19710*/  @!P4 LEA R8, P2, R208, R4, 0x2 ;  /* 0x00000004d008c211 */ /* 0x002fc600078410ff */
[----:B------:R0:W-:Y:S01]  /*19720*/  @!P3 ST.E.64 desc[UR40][R2.64], R54 ;  /* 0x000000360200b985 */ /* 0x0001e2000c101b28 */
[----:B------:R-:W-:Y:S02]  /*19730*/  ISETP.GE.AND P3, PT, R197, UR4, PT ;  /* 0x00000004c5007c0c */ /* 0x000fe4000bf66270 */
[----:B--2---:R-:W-:Y:S02]  /*19740*/  @!P5 LEA R10, P6, R206, R4, 0x2 ;  /* 0x00000004ce0ad211 */ /* 0x004fe400078c10ff */
[-C--:B------:R-:W-:Y:S02]  /*19750*/  @!P4 LEA.HI.X R9, R208, R12.reuse, R210, 0x2, P2 ;  /* 0x0000000cd009c211 */ /* 0x080fe400010f14d2 */
[----:B------:R-:W-:Y:S02]  /*19760*/  ISETP.GE.AND P2, PT, R200, UR4, PT ;  /* 0x00000004c8007c0c */ /* 0x000fe4000bf46270 */
[----:B------:R-:W-:Y:S01]  /*19770*/  @!P5 LEA.HI.X R11, R206, R12, R207, 0x2, P6 ;  /* 0x0000000cce0bd211 */ /* 0x000fe200030f14cf */
[----:B------:R1:W-:Y:S01]  /*19780*/  @!P4 ST.E.64 desc[UR40][R8.64], R58 ;  /* 0x0000003a0800c985 */ /* 0x0003e2000c101b28 */
[----:B------:R-:W-:-:S03]  /*19790*/  ISETP.GE.AND P4, PT, R186, UR4, PT ;  /* 0x00000004ba007c0c */ /* 0x000fc6000bf86270 */
[----:B------:R2:W-:Y:S01]  /*197a0*/  @!P5 ST.E.64 desc[UR40][R10.64], R62 ;  /* 0x0000003e0a00d985 */ /* 0x0005e2000c101b28 */
[----:B0-----:R-:W-:-:S04]  /*197b0*/  @!P0 LEA R2, P6, R204, R4, 0x2 ;  /* 0x00000004cc028211 */ /* 0x001fc800078c10ff */
[----:B------:R-:W-:Y:S02]  /*197c0*/  @!P0 LEA.HI.X R3, R204, R12, R205, 0x2, P6 ;  /* 0x0000000ccc038211 */ /* 0x000fe400030f14cd */
[----:B-1----:R-:W-:-:S03]  /*197d0*/  @!P1 LEA R8, P5, R202, R4, 0x2 ;  /* 0x00000004ca089211 */ /* 0x002fc600078a10ff */
        /* <DEDUP_REMOVED lines=16> */
[----:B------:R0:W-:Y:S01]  /*198e0*/  @!P4 ST.E.64 desc[UR40][R8.64], R82 ;  /* 0x000000520800c985 */ /* 0x0001e2000c101b28 */
[----:B------:R-:W-:Y:S02]  /*198f0*/  ISETP.GE.AND P4, PT, R172, UR4, PT ;  /* 0x00000004ac007c0c */ /* 0x000fe4000bf86270 */
[----:B------:R-:W-:Y:S02]  /*19900*/  @!P5 LEA.HI.X R11, R182, R12, R183, 0x2, P6 ;  /* 0x0000000cb60bd211 */ /* 0x000fe400030f14b7 */
[----:B-1----:R-:W-:-:S03]  /*19910*/  @!P2 LEA R2, P6, R180, R4, 0x2 ;  /* 0x00000004b402a211 */ /* 0x002fc600078c10ff */
        /* <DEDUP_REMOVED lines=58> */
[----:B---3--:R-:W-:-:S04]  /*19cc0*/  LEA R2, P0, R20, R4, 0x2 ;  /* 0x0000000414027211 */ /* 0x008fc800078010ff */
[----:B------:R-:W-:-:S05]  /*19cd0*/  LEA.HI.X R3, R20, R12, R21, 0x2, P0 ;  /* 0x0000000c14037211 */ /* 0x000fca00000f1415 */
[----:B------:R0:W-:Y:S01]  /*19ce0*/  ST.E.64 desc[UR40][R2.64], R150 ;  /* 0x0000009602007985 */ /* 0x0001e2000c101b28 */
[----:B------:R-:W-:Y:S05]  /*19cf0*/  BRA `(.L_x_8729) ;  /* 0x0000001000087947 */ /* 0x000fea0003800000 */
.L_x_8723:
[----:B----4-:R-:W4:Y:S01]  /*19d00*/  LDL.LU R4, [R1+0x5c] ;  /* 0x00005c0001047983 */ /* 0x010f220000300800 */
[----:B------:R-:W-:Y:S01]  /*19d10*/  ULDC.64 UR6, c[0x0][0xd08] ;  /* 0x0003420000067ab9 */ /* 0x000fe20000000a00 */
[----:B------:R-:W-:Y:S02]  /*19d20*/  ULDC.64 UR4, c[0x0][0xd00] ;  /* 0x0003400000047ab9 */ /* 0x000fe40000000a00 */
[----:B------:R-:W2:Y:S04]  /*19d30*/  LDL.LU R0, [R1+0x60] ;  /* 0x0000600001007983 */ /* 0x000ea80000300800 */
[----:B-1----:R-:W3:Y:S01]  /*19d40*/  LDL R10, [R1+0x54] ;  /* 0x00005400010a7983 */ /* 0x002ee20000100800 */
[----:B------:R-:W-:Y:S01]  /*19d50*/  ISETP.NE.U32.AND P1, PT, RZ, UR6, PT ;  /* 0x00000006ff007c0c */ /* 0x000fe2000bf25070 */
[----:B------:R-:W-:Y:S01]  /*19d60*/  IMAD.MOV.U32 R25, RZ, RZ, RZ ;  /* 0x000000ffff197224 */ /* 0x000fe200078e00ff */
[----:B------:R-:W-:-:S02]  /*19d70*/  ISETP.NE.U32.AND P0, PT, RZ, UR4, PT ;  /* 0x00000004ff007c0c */ /* 0x000fc4000bf05070 */
[----:B------:R-:W-:Y:S02]  /*19d80*/  ISETP.NE.AND.EX P1, PT, RZ, UR7, PT, P1 ;  /* 0x00000007ff007c0c */ /* 0x000fe4000bf25310 */
[----:B------:R-:W-:Y:S02]  /*19d90*/  ISETP.NE.AND.EX P0, PT, RZ, UR5, PT, P0 ;  /* 0x00000005ff007c0c */ /* 0x000fe4000bf05300 */
[----:B----45:R-:W-:-:S04]  /*19da0*/  IADD3 R2, P2, R4, UR4, RZ ;  /* 0x0000000404027c10 */ /* 0x030fc8000ff5e0ff */
        /* <DEDUP_REMOVED lines=8> */
[----:B------:R-:W2:-:S12]  /*19e30*/  S2R R4, SR_TID.X ;  /* 0x0000000000047919 */ /* 0x000e980000002100 */
[----:B------:R-:W3:Y:S01]  /*19e40*/  @!P2 LDC R10, c[0x0][0xbd4] ;  /* 0x0002f500ff0aab82 */ /* 0x000ee20000000800 */
[----:B--2---:R-:W-:Y:S01]  /*19e50*/  VIADD R30, R4, 0xffffff80 ;  /* 0xffffff80041e7836 */ /* 0x004fe20000000000 */
[----:B---3--:R1:W-:Y:S01]  /*19e60*/  @!P2 STL [R1+0x54], R10 ;  /* 0x0000540a0100a387 */ /* 0x0083e20000100800 */
[----:B------:R-:W-:-:S03]  /*19e70*/  ISETP.GT.AND P2, PT, R10, 0x1, PT ;  /* 0x000000010a00780c */ /* 0x000fc60003f44270 */
[----:B------:R-:W-:Y:S01]  /*19e80*/  ISETP.GT.AND P3, PT, R30, 0x3f, PT ;  /* 0x0000003f1e00780c */ /* 0x000fe20003f64270 */
[----:B------:R-:W-:-:S12]  /*19e90*/  @P1 BRA `(.L_x_8732) ;  /* 0x0000000000101947 */ /* 0x000fd80003800000 */
[----:B------:R-:W-:Y:S05]  /*19ea0*/  @!P0 BRA `(.L_x_8732) ;  /* 0x00000000000c8947 */ /* 0x000fea0003800000 */
[----:B-1----:R-:W2:Y:S04]  /*19eb0*/  LDG.E R9, desc[UR40][R2.64] ;  /* 0x0000002802097981 */ /* 0x002ea8000c1e1900 */
[----:B-----5:R-:W2:Y:S02]  /*19ec0*/  LDG.E R0, desc[UR40][R2.64+0x4] ;  /* 0x0000042802007981 */ /* 0x020ea4000c1e1900 */
[----:B--2---:R-:W-:-:S07]  /*19ed0*/  IMAD.IADD R0, R0, 0x1, -R9 ;  /* 0x0000000100007824 */ /* 0x004fce00078e0a09 */
.L_x_8732:
[----:B-1----:R-:W2:Y:S04]  /*19ee0*/  LDL.LU R3, [R1+0x58] ;  /* 0x0000580001037983 */ /* 0x002ea80000300800 */
[----:B------:R-:W3:Y:S01]  /*19ef0*/  LDL.LU R2, [R1+0x6c] ;  /* 0x00006c0001027983 */ /* 0x000ee20000300800 */
[----:B------:R-:W-:Y:S01]  /*19f00*/  BSSY B1, `(.L_x_8733) ;  /* 0x0000037000017945 */ /* 0x000fe20003800000 */
[----:B-----5:R-:W-:Y:S02]  /*19f10*/  SHF.R.S32.HI R26, RZ, 0x1f, R25 ;  /* 0x0000001fff1a7819 */ /* 0x020fe40000011419 */
[----:B--2---:R-:W-:Y:S02]  /*19f20*/  SEL R33, R3, RZ, !P0 ;  /* 0x000000ff03217207 */ /* 0x004fe40004000000 */
[----:B---3--:R-:W-:Y:S01]  /*19f30*/  SEL R28, R2, RZ, !P0 ;  /* 0x000000ff021c7207 */ /* 0x008fe20004000000 */
[----:B------:R-:W-:Y:S06]  /*19f40*/  @P3 BRA `(.L_x_8734) ;  /* 0x0000000000c83947 */ /* 0x000fec0003800000 */
[----:B------:R-:W1:Y:S01]  /*19f50*/  S2R R4, SR_TID.X ;  /* 0x0000000000047919 */ /* 0x000e620000002100 */
[----:B------:R-:W2:Y:S02]  /*19f60*/  LDC R37, c[0x0][0xce8] ;  /* 0x00033a00ff257b82 */ /* 0x000ea40000000800 */
[----:B--2---:R-:W-:Y:S01]  /*19f70*/  IMAD R2, R0, R37, RZ ;  /* 0x0000002500027224 */ /* 0x004fe200078e02ff */
[----:B-1----:R-:W-:-:S04]  /*19f80*/  IADD3 R35, R213, -0x80, R4 ;  /* 0xffffff80d5237810 */ /* 0x002fc80007ffe004 */
[----:B------:R-:W-:-:S13]  /*19f90*/  ISETP.GE.AND P0, PT, R35, R2, PT ;  /* 0x000000022300720c */ /* 0x000fda0003f06270 */
[----:B------:R-:W-:Y:S05]  /*19fa0*/  @P0 BRA `(.L_x_8734) ;  /* 0x0000000000b00947 */ /* 0x000fea0003800000 */
[----:B------:R-:W2:Y:S01]  /*19fb0*/  LDL.LU R32, [R1+0x64] ;  /* 0x0000640001207983 */ /* 0x000ea20000300800 */
[----:B------:R-:W-:Y:S01]  /*19fc0*/  IMAD.MOV.U32 R24, RZ, RZ, 0xab8 ;  /* 0x00000ab8ff187424 */ /* 0x000fe200078e00ff */
[----:B------:R-:W-:Y:S01]  /*19fd0*/  ISETP.GT.AND P0, PT, R10, 0x1, PT ;  /* 0x000000010a00780c */ /* 0x000fe20003f04270 */
[----:B------:R-:W1:Y:S01]  /*19fe0*/  LDC.64 R12, c[0x0][0xca8] ;  /* 0x00032a00ff0c7b82 */ /* 0x000e620000000a00 */
[----:B------:R-:W-:Y:S01]  /*19ff0*/  ISETP.NE.AND P1, PT, R37, 0x1, PT ;  /* 0x000000012500780c */ /* 0x000fe20003f25270 */
[----:B------:R-:W-:Y:S01]  /*1a000*/  IMAD.MOV.U32 R27, RZ, RZ, R35 ;  /* 0x000000ffff1b7224 */ /* 0x000fe200078e0023 */
[----:B------:R-:W-:-:S05]  /*1a010*/  SEL R24, R24, 0xa78, P0 ;  /* 0x00000a7818187807 */ /* 0x000fca0000000000 */
[----:B------:R-:W3:Y:S08]  /*1a020*/  LDC.64 R2, c[0x0][R24+0x220] ;  /* 0x0000880018027b82 */ /* 0x000ef00000000a00 */
[----:B------:R-:W4:Y:S08]  /*1a030*/  LDC.64 R14, c[0x0][R24+0x218] ;  /* 0x00008600180e7b82 */ /* 0x000f300000000a00 */
[----:B------:R-:W5:Y:S08]  /*1a040*/  LDC.64 R8, c[0x0][R24+0x228] ;  /* 0x00008a0018087b82 */ /* 0x000f700000000a00 */
[----:B------:R-:W1:Y:S08]  /*1a050*/  @P1 LDC R4, c[0x0][0xcec] ;  /* 0x00033b00ff041b82 */ /* 0x000e700000000800 */
[----:B0-----:R-:W0:Y:S08]  /*1a060*/  LDC.64 R10, c[0x0][R24+0x210] ;  /* 0x00008400180a7b82 */ /* 0x001e300000000a00 */
[----:B------:R-:W5:Y:S01]  /*1a070*/  @P1 LDC R31, c[0x0][0xcf0] ;  /* 0x00033c00ff1f1b82 */ /* 0x000f620000000800 */
[----:B-1----:R-:W-:-:S07]  /*1a080*/  @P1 IMAD.HI.U32 R4, R35, R4, RZ ;  /* 0x0000000423041227 */ /* 0x002fce00078e00ff */
[----:B------:R-:W1:Y:S01]  /*1a090*/  @!P0 LDC R12, c[0x0][0xc50] ;  /* 0x00031400ff0c8b82 */ /* 0x000e620000000800 */
[-C--:B---3--:R-:W-:Y:S02]  /*1a0a0*/  IMAD R3, R3, R33.reuse, RZ ;  /* 0x0000002103037224 */ /* 0x088fe400078e02ff */
[----:B------:R-:W-:-:S05]  /*1a0b0*/  IMAD.WIDE.U32 R20, R2, R33, RZ ;  /* 0x0000002102147225 */ /* 0x000fca00078e00ff */
[----:B------:R-:W3:Y:S01]  /*1a0c0*/  @!P0 LDC R13, c[0x0][0xc54] ;  /* 0x00031500ff0d8b82 */ /* 0x000ee20000000800 */
[-C--:B----4-:R-:W-:Y:S02]  /*1a0d0*/  IMAD R29, R15, R186.reuse, RZ ;  /* 0x000000ba0f1d7224 */ /* 0x090fe400078e02ff */
        /* <DEDUP_REMOVED lines=16> */
[-C--:B0-----:R-:W-:Y:S01]  /*1a1e0*/  IMAD R2, R11, R3.reuse, RZ ;  /* 0x000000030b027224 */ /* 0x081fe200078e02ff */
[----:B------:R-:W-:Y:S01]  /*1a1f0*/  SHF.R.S32.HI R15, RZ, 0x1f, R3 ;  /* 0x0000001fff0f7819 */ /* 0x000fe20000011403 */
[----:B------:R-:W-:-:S04]  /*1a200*/  IMAD.WIDE.U32 R8, R10, R3, R8 ;  /* 0x000000030a087225 */ /* 0x000fc800078e0008 */
[----:B------:R-:W-:Y:S01]  /*1a210*/  IMAD R15, R10, R15, R2 ;  /* 0x0000000f0a0f7224 */ /* 0x000fe200078e0202 */
[----:B-1----:R-:W-:Y:S01]  /*1a220*/  LEA R12, P0, R8, R12, 0x2 ;  /* 0x0000000c080c7211 */ /* 0x002fe200078010ff */
[----:B------:R-:W-:Y:S02]  /*1a230*/  IMAD.MOV.U32 R3, RZ, RZ, -0x800000 ;  /* 0xff800000ff037424 */ /* 0x000fe400078e00ff */
[----:B------:R-:W-:-:S05]  /*1a240*/  IMAD.IADD R2, R9, 0x1, R15 ;  /* 0x0000000109027824 */ /* 0x000fca00078e020f */
[----:B---3--:R-:W-:-:S05]  /*1a250*/  LEA.HI.X R13, R8, R13, R2, 0x2, P0 ;  /* 0x0000000d080d7211 */ /* 0x008fca00000f1402 */
[----:B------:R1:W-:Y:S02]  /*1a260*/  STG.E desc[UR40][R12.64], R3 ;  /* 0x000000030c007986 */ /* 0x0003e4000c101928 */
.L_x_8734:
[----:B------:R-:W-:Y:S05]  /*1a270*/  BSYNC B1 ;  /* 0x0000000000017941 */ /* 0x000fea0003800000 */
.L_x_8733:
[----:B------:R-:W-:Y:S05]  /*1a280*/  @P2 BRA `(.L_x_8729) ;  /* 0x0000000800a42947 */ /* 0x000fea0003800000 */
[----:B-1----:R-:W1:Y:S01]  /*1a290*/  LDC R13, c[0x0][0xce8] ;  /* 0x00033a00ff0d7b82 */ /* 0x002e620000000800 */
[----:B------:R-:W-:Y:S01]  /*1a2a0*/  ULDC.64 UR4, c[0x0][0xba0] ;  /* 0x0002e80000047ab9 */ /* 0x000fe20000000a00 */
[----:B------:R-:W-:Y:S01]  /*1a2b0*/  SHF.R.S32.HI R9, RZ, 0x1f, R30 ;  /* 0x0000001fff097819 */ /* 0x000fe2000001141e */
[----:B------:R-:W-:Y:S01]  /*1a2c0*/  IMAD R4, R26, UR4, RZ ;  /* 0x000000041a047c24 */ /* 0x000fe2000f8e02ff */
[----:B------:R-:W-:Y:S01]  /*1a2d0*/  BSSY B1, `(.L_x_8735) ;  /* 0x0000080000017945 */ /* 0x000fe20003800000 */
[----:B------:R-:W-:Y:S01]  /*1a2e0*/  IMAD.WIDE.U32 R2, R25, UR4, RZ ;  /* 0x0000000419027c25 */ /* 0x000fe2000f8e00ff */
[----:B------:R-:W-:-:S03]  /*1a2f0*/  LEA.HI R9, R9, R30, RZ, 0x3 ;  /* 0x0000001e09097211 */ /* 0x000fc600078f18ff */
[----:B------:R-:W-:Y:S01]  /*1a300*/  IMAD R25, R25, UR5, R4 ;  /* 0x0000000519197c24 */ /* 0x000fe2000f8e0204 */
[----:B------:R-:W-:Y:S01]  /*1a310*/  LOP3.LUT R21, R9, 0xfffffff8, RZ, 0xc0, !PT ;  /* 0xfffffff809157812 */ /* 0x000fe200078ec0ff */
[----:B------:R-:W2:Y:S01]  /*1a320*/  LDC R4, c[0x0][0xbc8] ;  /* 0x0002f200ff047b82 */ /* 0x000ea20000000800 */
[----:B------:R-:W-:Y:S01]  /*1a330*/  ULDC.64 UR4, c[0x0][0xbe8] ;  /* 0x0002fa0000047ab9 */ /* 0x000fe20000000a00 */
[----:B------:R-:W-:Y:S01]  /*1a340*/  IMAD.IADD R3, R3, 0x1, R25 ;  /* 0x0000000103037824 */ /* 0x000fe200078e0219 */
[----:B------:R-:W-:Y:S01]  /*1a350*/  SHF.R.S32.HI R24, RZ, 0x3, R9 ;  /* 0x00000003ff187819 */ /* 0x000fe20000011409 */
[----:B------:R-:W-:Y:S02]  /*1a360*/  IMAD.IADD R10, R30, 0x1, -R21 ;  /* 0x000000011e0a7824 */ /* 0x000fe400078e0a15 */
[----:B------:R-:W-:-:S04]  /*1a370*/  IMAD.WIDE.U32 R2, R186, UR4, R2 ;  /* 0x00000004ba027c25 */ /* 0x000fc8000f8e0002 */
[----:B------:R-:W-:Y:S01]  /*1a380*/  IMAD R3, R186, UR5, R3 ;  /* 0x00000005ba037c24 */ /* 0x000fe2000f8e0203 */
[----:B------:R-:W-:Y:S01]  /*1a390*/  ULDC.64 UR4, c[0x0][0xbf0] ;  /* 0x0002fc0000047ab9 */ /* 0x000fe20000000a00 */
[----:B------:R-:W-:Y:S01]  /*1a3a0*/  VIADD R42, R195, 0x40 ;  /* 0x00000040c32a7836 */ /* 0x000fe20000000000 */
[----:B-1----:R-:W-:Y:S01]  /*1a3b0*/  ISETP.NE.AND P0, PT, R13, 0x1, PT ;  /* 0x000000010d00780c */ /* 0x002fe20003f05270 */
[----:B------:R-:W-:Y:S02]  /*1a3c0*/  IMAD R10, R10, 0x20, R24 ;  /* 0x000000200a0a7824 */ /* 0x000fe400078e0218 */
[----:B------:R-:W-:Y:S02]  /*1a3d0*/  IMAD R8, R28, UR4, RZ ;  /* 0x000000041c087c24 */ /* 0x000fe4000f8e02ff */
[----:B------:R-:W-:Y:S02]  /*1a3e0*/  IMAD.IADD R10, R213, 0x1, R10 ;  /* 0x00000001d50a7824 */ /* 0x000fe400078e020a */
[----:B------:R-:W-:-:S02]  /*1a3f0*/  IMAD R9, R33, UR5, R8 ;  /* 0x0000000521097c24 */ /* 0x000fc4000f8e0208 */
[----:B------:R-:W-:Y:S01]  /*1a400*/  IMAD.WIDE.U32 R2, R33, UR4, R2 ;  /* 0x0000000421027c25 */ /* 0x000fe2000f8e0002 */
[----:B------:R-:W-:Y:S01]  /*1a410*/  ULDC.64 UR4, c[0x0][0xbe0] ;  /* 0x0002f80000047ab9 */ /* 0x000fe20000000a00 */
[-C--:B--2---:R-:W-:Y:S02]  /*1a420*/  ISETP.GE.AND P1, PT, R42, R4.reuse, PT ;  /* 0x000000042a00720c */ /* 0x084fe40003f26270 */
[----:B0-----:R-:W0:Y:S01]  /*1a430*/  @P0 LDC R11, c[0x0][0xcec] ;  /* 0x00033b00ff0b0b82 */ /* 0x001e220000000800 */
[----:B------:R-:W-:Y:S01]  /*1a440*/  VIADD R40, R195, 0x80 ;  /* 0x00000080c3287836 */ /* 0x000fe20000000000 */
[----:B------:R-:W-:Y:S01]  /*1a450*/  SEL R12, RZ, 0xffffffff, P1 ;  /* 0xffffffffff0c7807 */ /* 0x000fe20000800000 */
[----:B------:R-:W-:Y:S01]  /*1a460*/  IMAD.IADD R3, R3, 0x1, R9 ;  /* 0x0000000103037824 */ /* 0x000fe200078e0209 */
[CC--:B------:R-:W-:Y:S01]  /*1a470*/  ISETP.GE.AND P2, PT, R195.reuse, R4.reuse, PT ;  /* 0x00000004c300720c */ /* 0x0c0fe20003f46270 */
[----:B------:R-:W-:Y:S01]  /*1a480*/  IMAD.MOV.U32 R9, RZ, RZ, R10 ;  /* 0x000000ffff097224 */ /* 0x000fe200078e000a */
[----:B------:R-:W-:Y:S01]  /*1a490*/  ISETP.GE.AND P1, PT, R40, R4, PT ;  /* 0x000000042800720c */ /* 0x000fe20003f26270 */
[----:B------:R-:W-:Y:S01]  /*1a4a0*/  IMAD.SHL.U32 R12, R12, 0x2, RZ ;  /* 0x000000020c0c7824 */ /* 0x000fe200078e00ff */
[----:B------:R-:W1:Y:S01]  /*1a4b0*/  @P0 LDC R15, c[0x0][0xcf0] ;  /* 0x00033c00ff0f0b82 */ /* 0x000e620000000800 */
[C---:B------:R-:W-:Y:S01]  /*1a4c0*/  VIADD R38, R195.reuse, 0xc0 ;  /* 0x000000c0c3267836 */ /* 0x040fe20000000000 */
[----:B------:R-:W-:Y:S01]  /*1a4d0*/  SEL R14, RZ, 0xffffffff, P1 ;  /* 0xffffffffff0e7807 */ /* 0x000fe20000800000 */
[----:B------:R-:W-:-:S02]  /*1a4e0*/  VIADD R36, R195, 0x100 ;  /* 0x00000100c3247836 */ /* 0x000fc40000000000 */
[----:B------:R-:W-:Y:S02]  /*1a4f0*/  IMAD R25, R0, R13, RZ ;  /* 0x0000000d00197224 */ /* 0x000fe400078e02ff */
[C---:B------:R-:W-:Y:S01]  /*1a500*/  VIADD R34, R195.reuse, 0x140 ;  /* 0x00000140c3227836 */ /* 0x040fe20000000000 */
[----:B------:R-:W-:Y:S01]  /*1a510*/  ISETP.GE.AND P1, PT, R36, R4, PT ;  /* 0x000000042400720c */ /* 0x000fe20003f26270 */
[C---:B------:R-:W-:Y:S02]  /*1a520*/  VIADD R31, R195.reuse, 0x180 ;  /* 0x00000180c31f7836 */ /* 0x040fe40000000000 */
[----:B------:R-:W-:Y:S02]  /*1a530*/  IMAD.IADD R24, R24, 0x1, R213 ;  /* 0x0000000118187824 */ /* 0x000fe400078e02d5 */
[C---:B------:R-:W-:Y:S02]  /*1a540*/  VIADD R27, R195.reuse, 0x1c0 ;  /* 0x000001c0c31b7836 */ /* 0x040fe40000000000 */
[----:B------:R-:W-:-:S02]  /*1a550*/  VIADD R29, R195, 0x1c0 ;  /* 0x000001c0c31d7836 */ /* 0x000fc40000000000 */
[----:B0-----:R-:W-:Y:S01]  /*1a560*/  @P0 IMAD.HI.U32 R8, R10, R11, RZ ;  /* 0x0000000b0a080227 */ /* 0x001fe200078e00ff */
[----:B------:R-:W-:Y:S02]  /*1a570*/  SEL R11, RZ, 0x1, P2 ;  /* 0x00000001ff0b7807 */ /* 0x000fe40001000000 */
[-C--:B------:R-:W-:Y:S01]  /*1a580*/  ISETP.GE.AND P2, PT, R27, R4.reuse, PT ;  /* 0x000000041b00720c */ /* 0x080fe20003f46270 */
[C---:B------:R-:W-:Y:S01]  /*1a590*/  VIADD R32, R195.reuse, 0x180 ;  /* 0x00000180c3207836 */ /* 0x040fe20000000000 */
[----:B------:R-:W-:Y:S01]  /*1a5a0*/  LOP3.LUT R12, R12, 0x2, R11, 0xe2, !PT ;  /* 0x000000020c0c7812 */ /* 0x000fe200078ee20b */
[C---:B------:R-:W-:Y:S01]  /*1a5b0*/  VIADD R35, R195.reuse, 0x140 ;  /* 0x00000140c3237836 */ /* 0x040fe20000000000 */
[----:B-1----:R-:W-:Y:S01]  /*1a5c0*/  @P0 SHF.R.U32.HI R9, RZ, R15, R8 ;  /* 0x0000000fff090219 */ /* 0x002fe20000011608 */
[----:B------:R-:W-:Y:S01]  /*1a5d0*/  IMAD.SHL.U32 R15, R14, 0x4, RZ ;  /* 0x000000040e0f7824 */ /* 0x000fe200078e00ff */
[----:B------:R-:W-:Y:S01]  /*1a5e0*/  ISETP.GE.AND P0, PT, R38, R4, PT ;  /* 0x000000042600720c */ /* 0x000fe20003f06270 */
[----:B------:R-:W-:Y:S01]  /*1a5f0*/  VIADD R37, R195, 0x100 ;  /* 0x00000100c3257836 */ /* 0x000fe20000000000 */
[--C-:B------:R-:W-:Y:S01]  /*1a600*/  SHF.R.S32.HI R8, RZ, 0x1f, R9.reuse ;  /* 0x0000001fff087819 */ /* 0x100fe20000011409 */
[----:B------:R-:W-:Y:S01]  /*1a610*/  IMAD.MOV R11, RZ, RZ, -R9 ;  /* 0x000000ffff0b7224 */ /* 0x000fe200078e0a09 */
[----:B------:R-:W-:Y:S01]  /*1a620*/  SEL R0, RZ, 0xffffffff, P0 ;  /* 0xffffffffff007807 */ /* 0x000fe20000000000 */
[----:B------:R-:W-:Y:S01]  /*1a630*/  IMAD.WIDE.U32 R2, R9, UR4, R2 ;  /* 0x0000000409027c25 */ /* 0x000fe2000f8e0002 */
[----:B------:R-:W-:-:S02]  /*1a640*/  LOP3.LUT R12, R15, 0x4, R12, 0xe2, !PT ;  /* 0x000000040f0c7812 */ /* 0x000fc400078ee20c */
[-C--:B------:R-:W-:Y:S01]  /*1a650*/  ISETP.GE.AND P0, PT, R34, R4.reuse, PT ;  /* 0x000000042200720c */ /* 0x080fe20003f06270 */
[----:B------:R-:W-:Y:S01]  /*1a660*/  IMAD R8, R8, UR4, RZ ;  /* 0x0000000408087c24 */ /* 0x000fe2000f8e02ff */
[----:B------:R-:W-:Y:S01]  /*1a670*/  SHF.R.S32.HI R29, RZ, 0x1f, R29 ;  /* 0x0000001fff1d7819 */ /* 0x000fe2000001141d */
[----:B------:R-:W-:Y:S01]  /*1a680*/  IMAD R11, R13, R11, R10 ;  /* 0x0000000b0d0b7224 */ /* 0x000fe200078e020a */
[----:B------:R-:W-:Y:S01]  /*1a690*/  SHF.R.S32.HI R32, RZ, 0x1f, R32 ;  /* 0x0000001fff207819 */ /* 0x000fe20000011420 */
[----:B------:R-:W-:Y:S01]  /*1a6a0*/  IMAD R13, R9, UR5, R8 ;  /* 0x00000005090d7c24 */ /* 0x000fe2000f8e0208 */
[----:B------:R-:W-:Y:S01]  /*1a6b0*/  SEL R8, RZ, 0xffffffff, P1 ;  /* 0xffffffffff087807 */ /* 0x000fe20000800000 */
[----:B------:R-:W-:Y:S01]  /*1a6c0*/  IMAD.SHL.U32 R15, R0, 0x8, RZ ;  /* 0x00000008000f7824 */ /* 0x000fe200078e00ff */
[----:B------:R-:W-:Y:S01]  /*1a6d0*/  SHF.R.S32.HI R0, RZ, 0x1f, R11 ;  /* 0x0000001fff007819 */ /* 0x000fe2000001140b */
[----:B------:R-:W-:Y:S01]  /*1a6e0*/  ULDC.64 UR4, c[0x0][0xbd8] ;  /* 0x0002f60000047ab9 */ /* 0x000fe20000000a00 */
[----:B------:R-:W-:Y:S01]  /*1a6f0*/  IMAD.IADD R3, R3, 0x1, R13 ;  /* 0x0000000103037824 */ /* 0x000fe200078e020d */
[----:B------:R-:W-:Y:S01]  /*1a700*/  SHF.R.S32.HI R35, RZ, 0x1f, R35 ;  /* 0x0000001fff237819 */ /* 0x000fe20000011423 */
        /* <DEDUP_REMOVED lines=13> */
[C---:B------:R-:W-:Y:S01]  /*1a7e0*/  LEA R14, P1, R2.reuse, UR4, 0x1 ;  /* 0x00000004020e7c11 */ /* 0x040fe2000f8208ff */
[----:B------:R-:W-:Y:S01]  /*1a7f0*/  VIADD R39, R195, 0xc0 ;  /* 0x000000c0c3277836 */ /* 0x000fe20000000000 */
[----:B------:R-:W-:Y:S01]  /*1a800*/  LOP3.LUT R12, R13, 0x20, R12, 0xe2, !PT ;  /* 0x000000200d0c7812 */ /* 0x000fe200078ee20c */
[C---:B------:R-:W-:Y:S01]  /*1a810*/  VIADD R41, R195.reuse, 0x80 ;  /* 0x00000080c3297836 */ /* 0x040fe20000000000 */
[----:B------:R-:W-:Y:S01]  /*1a820*/  LEA.HI.X R15, R2, UR5, R3, 0x1, P1 ;  /* 0x00000005020f7c11 */ /* 0x000fe200088f0c03 */
[----:B------:R-:W-:Y:S01]  /*1a830*/  VIADD R43, R195, 0x40 ;  /* 0x00000040c32b7836 */ /* 0x000fe20000000000 */
[----:B------:R-:W-:-:S02]  /*1a840*/  LOP3.LUT R20, R12, R11, RZ, 0xfc, !PT ;  /* 0x0000000b0c147212 */ /* 0x000fc400078efcff */
[----:B------:R-:W-:Y:S01]  /*1a850*/  SEL R9, RZ, 0x80, P2 ;  /* 0x00000080ff097807 */ /* 0x000fe20001000000 */
[----:B------:R0:W1:Y:S01]  /*1a860*/  SHFL.IDX PT, R12, R14, RZ, 0x181f ;  /* 0x00181fff0e0c7589 */ /* 0x00006200000e0000 */
[----:B------:R-:W-:Y:S02]  /*1a870*/  SHF.R.S32.HI R37, RZ, 0x1f, R37 ;  /* 0x0000001fff257819 */ /* 0x000fe40000011425 */
[----:B------:R-:W-:Y:S01]  /*1a880*/  LOP3.LUT R21, R20, R9, RZ, 0xfc, !PT ;  /* 0x0000000914157212 */ /* 0x000fe200078efcff */
[----:B------:R0:W2:Y:S01]  /*1a890*/  SHFL.IDX PT, R13, R15, RZ, 0x181f ;  /* 0x00181fff0f0d7589 */ /* 0x0000a200000e0000 */
[----:B------:R-:W-:Y:S02]  /*1a8a0*/  SHF.R.S32.HI R39, RZ, 0x1f, R39 ;  /* 0x0000001fff277819 */ /* 0x000fe40000011427 */
[----:B------:R-:W-:Y:S02]  /*1a8b0*/  SHF.R.S32.HI R41, RZ, 0x1f, R41 ;  /* 0x0000001fff297819 */ /* 0x000fe40000011429 */
[----:B------:R-:W-:Y:S01]  /*1a8c0*/  SHF.R.S32.HI R43, RZ, 0x1f, R43 ;  /* 0x0000001fff2b7819 */ /* 0x000fe2000001142b */
[----:B------:R-:W-:Y:S06]  /*1a8d0*/  @P0 BRA `(.L_x_8736) ;  /* 0x00000000007c0947 */ /* 0x000fec0003800000 */
        /* <DEDUP_REMOVED lines=31> */
.L_x_8736:
[----:B------:R-:W-:Y:S05]  /*1aad0*/  BSYNC B1 ;  /* 0x0000000000017941 */ /* 0x000fea0003800000 */
.L_x_8735:
[----:B------:R-:W-:Y:S01]  /*1aae0*/  VIADD R0, R24, 0x20 ;  /* 0x0000002018007836 */ /* 0x000fe20000000000 */
[----:B--23--:R2:W3:Y:S04]  /*1aaf0*/  SHFL.IDX PT, R13, R15, 0x1, 0x181f ;  /* 0x00381f000f0d7f89 */ /* 0x00c4e800000e0000 */
        /* <DEDUP_REMOVED lines=34> */
.L_x_8729:
[----:B------:R-:W-:Y:S05]  /*1ad20*/  BSYNC B0 ;  /* 0x0000000000007941 */ /* 0x000fea0003800000 */
.L_x_8722:
[----:B------:R-:W-:Y:S02]  /*1ad30*/  ULDC UR4, c[0x0][0xd3c] ;  /* 0x00034f0000047ab9 */ /* 0x000fe40000000800 */
[----:B------:R-:W-:-:S13]  /*1ad40*/  ISETP.GE.AND P0, PT, R7, UR4, PT ;  /* 0x0000000407007c0c */ /* 0x000fda000bf06270 */
[----:B------:R-:W-:Y:S05]  /*1ad50*/  @!P0 BRA `(.L_x_8737) ;  /* 0xfffffe6c00348947 */ /* 0x000fea000383ffff */
[----:B------:R-:W-:Y:S05]  /*1ad60*/  BRA `(.L_x_8589) ;  /* 0x0000009000887947 */ /* 0x000fea0003800000 */
.L_x_8587:
        /* <DEDUP_REMOVED lines=16> */
.L_x_8738:
        /* <DEDUP_REMOVED lines=43> */
.L_x_8742:
        /* <DEDUP_REMOVED lines=37> */
.L_x_8740:
        /* <DEDUP_REMOVED lines=13> */
.L_x_8743:
        /* <DEDUP_REMOVED lines=32> */
[----:B------:R-:W-:-:S04]  /*1b640*/  @P0 VIADD R2, R2, 0x1 ;  /* 0x0000000102020836 */ /* 0x000fc80000000000 */
[----:B------:R-:W-:Y:S02]  /*1b650*/  IMAD.MOV.U32 R13, RZ, RZ, R2 ;  /* 0x000000ffff0d7224 */ /* 0x000fe400078e0002 */
[----:B0-----:R-:W-:Y:S02]  /*1b660*/  IMAD.MOV R2, RZ, RZ, -R3 ;  /* 0x000000ffff027224 */ /* 0x001fe400078e0a03 */
        /* <DEDUP_REMOVED lines=27> */
.L_x_8744:
        /* <DEDUP_REMOVED lines=61> */
.L_x_8745:
[----:B------:R-:W-:-:S05]  /*1bbf0*/  LOP3.LUT R2, RZ, R2, RZ, 0x33, !PT ;  /* 0x00000002ff027212 */ /* 0x000fca00078e33ff */
[----:B------:R-:W-:Y:S01]  /*1bc00*/  IMAD.IADD R25, R7, 0x1, R2 ;  /* 0x0000000107197824 */ /* 0x000fe200078e0202 */
[----:B------:R-:W-:Y:S06]  /*1bc10*/  BRA `(.L_x_8746) ;  /* 0x00000000000c7947 */ /* 0x000fec0003800000 */
.L_x_8741:
[----:B------:R-:W-:Y:S02]  /*1bc20*/  IMAD.MOV.U32 R25, RZ, RZ, RZ ;  /* 0x000000ffff197224 */ /* 0x000fe400078e00ff */
[----:B------:R-:W-:Y:S02]  /*1bc30*/  IMAD.U32 R24, RZ, RZ, UR6 ;  /* 0x00000006ff187e24 */ /* 0x000fe4000f8e00ff */
[----:B------:R-:W-:-:S07]  /*1bc40*/  IMAD.MOV.U32 R26, RZ, RZ, RZ ;  /* 0x000000ffff1a7224 */ /* 0x000fce00078e00ff */
.L_x_8746:
[----:B------:R-:W-:-:S13]  /*1bc50*/  ISETP.NE.AND P0, PT, R6, RZ, PT ;  /* 0x000000ff0600720c */ /* 0x000fda0003f05270 */
[----:B------:R-:W0:Y:S01]  /*1bc60*/  @!P0 S2R R3, SR_CgaCtaId ;  /* 0x0000000000038919 */ /* 0x000e220000008800 */
[----:B------:R-:W-:-:S04]  /*1bc70*/  @!P0 MOV R2, 0x400 ;  /* 0x0000040000028802 */ /* 0x000fc80000000f00 */
[----:B0-----:R-:W-:-:S05]  /*1bc80*/  @!P0 LEA R2, R3, R2, 0x18 ;  /* 0x0000000203028211 */ /* 0x001fca00078ec0ff */
[----:B------:R1:W-:Y:S01]  /*1bc90*/  @!P0 STS.128 [R2+0x388d0], R24 ;  /* 0x0388d01802008388 */ /* 0x0003e20000000c00 */
[----:B------:R-:W-:Y:S06]  /*1bca0*/  BAR.ARV 0x5, 0x180 ;  /* 0x0146000000007b1d */ /* 0x000fec0000002000 */
.L_x_8739:
[----:B------:R2:W-:Y:S01]  /*1bcb0*/  STL [R1+0x34], RZ ;  /* 0x000034ff01007387 */ /* 0x0005e20000100800 */
[----:B------:R-:W-:Y:S01]  /*1bcc0*/  ULDC UR4, c[0x0][0xd3c] ;  /* 0x00034f0000047ab9 */ /* 0x000fe20000000800 */
[----:B------:R-:W-:Y:S01]  /*1bcd0*/  IMAD.MOV.U32 R28, RZ, RZ, 0x1 ;  /* 0x00000001ff1c7424 */ /* 0x000fe200078e00ff */
[----:B0-----:R-:W-:Y:S01]  /*1bce0*/  ISETP.GE.AND P0, PT, R27, UR4, PT ;  /* 0x000000041b007c0c */ /* 0x001fe2000bf06270 */
[----:B------:R-:W-:-:S12]  /*1bcf0*/  IMAD.MOV.U32 R22, RZ, RZ, RZ ;  /* 0x000000ffff167224 */ /* 0x000fd800078e00ff */
[----:B--2---:R-:W-:Y:S05]  /*1bd00*/  @P0 BRA `(.L_x_8747) ;  /* 0x0000007c00c40947 */ /* 0x004fea0003800000 */
[----:B------:R-:W2:Y:S01]  /*1bd10*/  LDL R4, [R1+0x10] ;  /* 0x0000100001047983 */ /* 0x000ea20000100800 */
[----:B------:R-:W0:Y:S01]  /*1bd20*/  S2UR UR5, SR_CgaCtaId ;  /* 0x00000000000579c3 */ /* 0x000e220000008800 */
[C---:B-1----:R-:W-:Y:S01]  /*1bd30*/  IMAD.SHL.U32 R2, R0.reuse, 0x8, RZ ;  /* 0x0000000800027824 */ /* 0x042fe200078e00ff */
[----:B------:R-:W-:Y:S01]  /*1bd40*/  LOP3.LUT R5, R0, 0x7f, RZ, 0xc0, !PT ;  /* 0x0000007f00057812 */ /* 0x000fe200078ec0ff */
[----:B------:R-:W-:Y:S01]  /*1bd50*/  UMOV UR4, 0x400 ;  /* 0x0000040000047882 */ /* 0x000fe20000000000 */
[----:B------:R-:W-:Y:S01]  /*1bd60*/  BSSY B8, `(.L_x_8747) ;  /* 0x00007eb000087945 */ /* 0x000fe20003800000 */
[----:B------:R-:W-:Y:S01]  /*1bd70*/  IMAD.MOV.U32 R29, RZ, RZ, 0x1 ;  /* 0x00000001ff1d7424 */ /* 0x000fe200078e00ff */
[C---:B------:R-:W-:Y:S01]  /*1bd80*/  LOP3.LUT R3, R2.reuse, 0x1f8, RZ, 0xc0, !PT ;  /* 0x000001f802037812 */ /* 0x040fe200078ec0ff */
[----:B------:R-:W-:Y:S01]  /*1bd90*/  IMAD.SHL.U32 R36, R5, 0x8, RZ ;  /* 0x0000000805247824 */ /* 0x000fe200078e00ff */
[----:B------:R-:W-:Y:S01]  /*1bda0*/  LOP3.LUT R2, R2, 0x38, RZ, 0xc0, !PT ;  /* 0x0000003802027812 */ /* 0x000fe200078ec0ff */
[----:B------:R-:W-:Y:S01]  /*1bdb0*/  IMAD.MOV.U32 R19, RZ, RZ, RZ ;  /* 0x000000ffff137224 */ /* 0x000fe200078e00ff */
[----:B------:R-:W-:Y:S01]  /*1bdc0*/  LOP3.LUT R3, R3, 0x38, R0, 0x78, !PT ;  /* 0x0000003803037812 */ /* 0x000fe200078e7800 */
[----:B------:R-:W-:Y:S01]  /*1bdd0*/  IMAD.SHL.U32 R0, R0, 0x10, RZ ;  /* 0x0000001000007824 */ /* 0x000fe200078e00ff */
[----:B------:R-:W-:Y:S01]  /*1bde0*/  ULDC.64 UR38, c[0x0][0x198] ;  /* 0x0000660000267ab9 */ /* 0x000fe20000000a00 */
[----:B------:R-:W-:Y:S01]  /*1bdf0*/  IMAD.MOV.U32 R22, RZ, RZ, RZ ;  /* 0x000000ffff167224 */ /* 0x000fe200078e00ff */
[----:B------:R-:W-:Y:S01]  /*1be00*/  LOP3.LUT R36, R3, 0x200, R36, 0xf8, !PT ;  /* 0x0000020003247812 */ /* 0x000fe200078ef824 */
[----:B------:R-:W-:Y:S01]  /*1be10*/  IMAD.MOV.U32 R28, RZ, RZ, 0x1 ;  /* 0x00000001ff1c7424 */ /* 0x000fe200078e00ff */
[----:B------:R-:W-:Y:S01]  /*1be20*/  SHF.R.U32.HI R3, RZ, 0x3, R5 ;  /* 0x00000003ff037819 */ /* 0x000fe20000011605 */
[----:B------:R-:W-:-:S03]  /*1be30*/  ULDC UR36, c[0x0][0xc] ;  /* 0x0000030000247ab9 */ /* 0x000fc60000000800 */
[----:B------:R-:W-:Y:S02]  /*1be40*/  LOP3.LUT R3, R3, 0x70, R0, 0xf8, !PT ;  /* 0x0000007003037812 */ /* 0x000fe400078ef800 */
[C---:B------:R-:W-:Y:S01]  /*1be50*/  LOP3.LUT R0, R2.reuse, 0x40, RZ, 0xfc, !PT ;  /* 0x0000004002007812 */ /* 0x040fe200078efcff */
[----:B0-----:R-:W-:Y:S01]  /*1be60*/  ULEA UR4, UR5, UR4, 0x18 ;  /* 0x0000000405047291 */ /* 0x001fe2000f8ec03f */
[C---:B------:R-:W-:Y:S02]  /*1be70*/  LOP3.LUT R3, R2.reuse, 0xc0, RZ, 0xfc, !PT ;  /* 0x000000c002037812 */ /* 0x040fe400078efcff */
[C---:B------:R-:W-:Y:S02]  /*1be80*/  LOP3.LUT R0, R2.reuse, 0x100, RZ, 0xfc, !PT ;  /* 0x0000010002007812 */ /* 0x040fe400078efcff */
[C---:B------:R-:W-:Y:S01]  /*1be90*/  LOP3.LUT R3, R2.reuse, 0x180, RZ, 0xfc, !PT ;  /* 0x0000018002037812 */ /* 0x040fe200078efcff */
[----:B------:R-:W-:Y:S01]  /*1bea0*/  IMAD.U32 R18, RZ, RZ, UR4 ;  /* 0x00000004ff127e24 */ /* 0x000fe2000f8e00ff */
[----:B------:R-:W-:-:S03]  /*1beb0*/  LOP3.LUT R0, R2, 0x1c0, RZ, 0xfc, !PT ;  /* 0x000001c002007812 */ /* 0x000fc600078efcff */
[----:B------:R-:W-:Y:S01]  /*1bec0*/  IMAD R23, R36, 0x2, R18 ;  /* 0x0000000224177824 */ /* 0x000fe200078e0212 */
[----:B--2---:R-:W-:-:S05]  /*1bed0*/  LOP3.LUT R4, R4, 0x2, RZ, 0xfc, !PT ;  /* 0x0000000204047812 */ /* 0x004fca00078efcff */
[----:B------:R0:W-:Y:S04]  /*1bee0*/  STL [R1+0x50], R4 ;  /* 0x0000500401007387 */ /* 0x0001e80000100800 */
[----:B------:R1:W-:Y:S01]  /*1bef0*/  STL [R1+0x34], RZ ;  /* 0x000034ff01007387 */ /* 0x0003e20000100800 */
[C---:B0-----:R-:W-:Y:S02]  /*1bf00*/  LOP3.LUT R4, R2.reuse, 0x80, RZ, 0xfc, !PT ;  /* 0x0000008002047812 */ /* 0x041fe400078efcff */
[----:B-1----:R-:W-:-:S07]  /*1bf10*/  LOP3.LUT R4, R2, 0x140, RZ, 0xfc, !PT ;  /* 0x0000014002047812 */ /* 0x002fce00078efcff */
.L_x_8864:
        /* <DEDUP_REMOVED lines=50> */
[----:B---3--:R-:W-:Y:S06]  /*1c240*/  @P2 BRA `(.L_x_8748) ;  /* 0x0000000000142947 */ /* 0x008fec0003800000 */
[----:B------:R-:W-:Y:S05]  /*1c250*/  @!P0 BRA `(.L_x_8748) ;  /* 0x0000000000108947 */ /* 0x000fea0003800000 */
[----:B------:R-:W2:Y:S04]  /*1c260*/  LDG.E R7, desc[UR40][R2.64] ;  /* 0x0000002802077981 */ /* 0x000ea8000c1e1900 */
[----:B------:R-:W2:Y:S02]  /*1c270*/  LDG.E R2, desc[UR40][R2.64+0x4] ;  /* 0x0000042802027981 */ /* 0x000ea4000c1e1900 */
[----:B--2---:R-:W-:-:S05]  /*1c280*/  IMAD.IADD R10, R2, 0x1, -R7 ;  /* 0x00000001020a7824 */ /* 0x004fca00078e0a07 */
[----:B------:R1:W-:Y:S02]  /*1c290*/  STL [R1+0xc], R10 ;  /* 0x00000c0a01007387 */ /* 0x0003e40000100800 */
.L_x_8748:
        /* <DEDUP_REMOVED lines=14> */
.L_x_8749:
        /* <DEDUP_REMOVED lines=9> */
.L_x_8750:
[----:B0-----:R-:W2:Y:S01]  /*1c410*/  @P1 LDG.E R2, desc[UR40][R4.64] ;  /* 0x0000002804021981 */ /* 0x001ea2000c1e1900 */
[----:B------:R-:W0:Y:S03]  /*1c420*/  LDC R3, c[0x0][0x448] ;  /* 0x00011200ff037b82 */ /* 0x000e260000000800 */
[----:B------:R3:W2:Y:S01]  /*1c430*/  @P1 LDG.E R5, desc[UR40][R4.64+0x4] ;  /* 0x0000042804051981 */ /* 0x0006a2000c1e1900 */
[----:B-----5:R-:W-:Y:S01]  /*1c440*/  IMAD.IADD R9, R9, 0x1, -R34 ;  /* 0x0000000109097824 */ /* 0x020fe200078e0a22 */
[----:B------:R-:W-:Y:S01]  /*1c450*/  BSSY B0, `(.L_x_8751) ;  /* 0x0000035000007945 */ /* 0x000fe20003800000 */
[----:B------:R-:W-:Y:S02]  /*1c460*/  LOP3.LUT R33, R8, 0xff, RZ, 0xc0, !PT ;  /* 0x000000ff08217812 */ /* 0x000fe400078ec0ff */
[----:B0-----:R-:W-:-:S13]  /*1c470*/  ISETP.NE.AND P0, PT, R3, 0x1, PT ;  /* 0x000000010300780c */ /* 0x001fda0003f05270 */
[----:B---3--:R-:W0:Y:S08]  /*1c480*/  @P0 LDC R4, c[0x0][0x44c] ;  /* 0x00011300ff040b82 */ /* 0x008e300000000800 */
[----:B------:R-:W3:Y:S01]  /*1c490*/  @P0 LDC R3, c[0x0][0x450] ;  /* 0x00011400ff030b82 */ /* 0x000ee20000000800 */
[----:B--2---:R-:W-:Y:S02]  /*1c4a0*/  @P1 IMAD.IADD R6, R5, 0x1, -R2 ;  /* 0x0000000105061824 */ /* 0x004fe400078e0a02 */
[----:B------:R-:W-:-:S02]  /*1c4b0*/  IMAD.SHL.U32 R2, R25, 0x40, RZ ;  /* 0x0000004019027824 */ /* 0x000fc400078e00ff */
[----:B------:R-:W-:Y:S02]  /*1c4c0*/  IMAD.IADD R26, R9, 0x1, R6 ;  /* 0x00000001091a7824 */ /* 0x000fe400078e0206 */
[----:B------:R-:W-:-:S03]  /*1c4d0*/  VIADD R2, R2, 0x3f ;  /* 0x0000003f02027836 */ /* 0x000fc60000000000 */
[----:B------:R-:W-:Y:S01]  /*1c4e0*/  IADD3 R7, R26, 0x40, -R10 ;  /* 0x000000401a077810 */ /* 0x000fe20007ffe80a */
[----:B0-----:R-:W-:-:S05]  /*1c4f0*/  @P0 IMAD.HI.U32 R4, R2, R4, RZ ;  /* 0x0000000402040227 */ /* 0x001fca00078e00ff */
[----:B---3--:R-:W-:Y:S01]  /*1c500*/  @P0 SHF.R.U32.HI R2, RZ, R3, R4 ;  /* 0x00000003ff020219 */ /* 0x008fe20000011604 */
[----:B------:R-:W-:-:S04]  /*1c510*/  VIADD R3, R26, 0x3f ;  /* 0x0000003f1a037836 */ /* 0x000fc80000000000 */
[----:B------:R-:W-:Y:S01]  /*1c520*/  IMAD.IADD R2, R7, 0x1, R2 ;  /* 0x0000000107027824 */ /* 0x000fe200078e0202 */
[----:B------:R-:W-:-:S04]  /*1c530*/  SHF.R.S32.HI R4, RZ, 0x1f, R3 ;  /* 0x0000001fff047819 */ /* 0x000fc80000011403 */
[----:B------:R-:W-:Y:S02]  /*1c540*/  LEA.HI R4, R4, R3, RZ, 0x6 ;  /* 0x0000000304047211 */ /* 0x000fe400078f30ff */
[----:B------:R-:W-:Y:S02]  /*1c550*/  SHF.R.S32.HI R3, RZ, 0x1f, R2 ;  /* 0x0000001fff037819 */ /* 0x000fe40000011402 */
[----:B------:R-:W-:Y:S02]  /*1c560*/  SHF.R.S32.HI R5, RZ, 0x6, R4 ;  /* 0x00000006ff057819 */ /* 0x000fe40000011404 */
[----:B------:R-:W-:Y:S01]  /*1c570*/  LEA.HI R3, R3, R2, RZ, 0x6 ;  /* 0x0000000203037211 */ /* 0x000fe200078f30ff */
[----:B------:R-:W-:Y:S01]  /*1c580*/  IMAD.MOV.U32 R2, RZ, RZ, RZ ;  /* 0x000000ffff027224 */ /* 0x000fe200078e00ff */
        /* <DEDUP_REMOVED lines=33> */
.L_x_8752:
[----:B------:R-:W-:Y:S05]  /*1c7a0*/  BSYNC B0 ;  /* 0x0000000000007941 */ /* 0x000fea0003800000 */
.L_x_8751:
[-C--:B------:R-:W-:Y:S01]  /*1c7b0*/  IMAD R3, R33, R2.reuse, RZ ;  /* 0x0000000221037224 */ /* 0x080fe200078e02ff */
        /* <DEDUP_REMOVED lines=23> */
.L_x_8919:
[----:B-1----:R-:W-:Y:S02]  /*1c930*/  ISETP.NE.AND P0, PT, R14, RZ, PT ;  /* 0x000000ff0e00720c */ /* 0x002fe40003f05270 */
[----:B------:R-:W-:-:S11]  /*1c940*/  PLOP3.LUT P6, PT, PT, PT, PT, 0x8, 0x0 ;  /* 0x000000000000781c */ /* 0x000fd60003fce170 */
[----:B------:R-:W-:Y:S05]  /*1c950*/  @P0 BRA `(.L_x_8756) ;  /* 0x00000000000c0947 */ /* 0x000fea0003800000 */
[----:B------:R-:W-:-:S03]  /*1c960*/  UMOV UR4, 0xffffffff ;  /* 0xffffffff00047882 */ /* 0x000fc60000000000 */
[----:B------:R-:W-:Y:S05]  /*1c970*/  BRA.DIV UR4, `(.L_x_8757) ;  /* 0x0000008604ec7947 */ /* 0x000fea000b800000 */
[----:B------:R-:W-:-:S13]  /*1c980*/  ELECT P6, URZ, PT ;  /* 0x00000000003f782f */ /* 0x000fda00038c0000 */
.L_x_8756:
        /* <DEDUP_REMOVED lines=9> */
.L_x_8922:
[----:B------:R-:W-:Y:S05]  /*1ca20*/  BSYNC B1 ;  /* 0x0000000000017941 */ /* 0x000fea0003800000 */
.L_x_8758:
        /* <DEDUP_REMOVED lines=10> */
.L_x_8923:
[----:B------:R-:W-:Y:S05]  /*1cad0*/  BSYNC B2 ;  /* 0x0000000000027941 */ /* 0x000fea0003800000 */
.L_x_8762:
        /* <DEDUP_REMOVED lines=9> */
.L_x_8765:
[----:B------:R-:W-:Y:S05]  /*1cb70*/  BSYNC B2 ;  /* 0x0000000000027941 */ /* 0x000fea0003800000 */
.L_x_8764:
        /* <DEDUP_REMOVED lines=12> */
.L_x_8766:
        /* <DEDUP_REMOVED lines=13> */
.L_x_8924:
[----:B------:R-:W-:Y:S05]  /*1cd10*/  BSYNC B2 ;  /* 0x0000000000027941 */ /* 0x000fea0003800000 */
.L_x_8767:
        /* <DEDUP_REMOVED lines=11> */
.L_x_8770:
[----:B------:R-:W-:Y:S05]  /*1cdd0*/  BSYNC B2 ;  /* 0x0000000000027941 */ /* 0x000fea0003800000 */
.L_x_8769:
        /* <DEDUP_REMOVED lines=9> */
.L_x_8771:
        /* <DEDUP_REMOVED lines=15> */
.L_x_8772:
        /* <DEDUP_REMOVED lines=15> */
.L_x_8773:
        /* <DEDUP_REMOVED lines=15> */
.L_x_8774:
        /* <DEDUP_REMOVED lines=15> */
.L_x_8775:
        /* <DEDUP_REMOVED lines=15> */
.L_x_8776:
        /* <DEDUP_REMOVED lines=15> */
.L_x_8777:
        /* <DEDUP_REMOVED lines=15> */
.L_x_8778:
        /* <DEDUP_REMOVED lines=10> */
.L_x_8761:
[----:B------:R-:W-:Y:S05]  /*1d5a0*/  BSYNC B1 ;  /* 0x0000000000017941 */ /* 0x000fea0003800000 */
.L_x_8760:
        /* <DEDUP_REMOVED lines=9> */
.L_x_8798:
        /* <DEDUP_REMOVED lines=11> */
.L_x_8925:
[----:B------:R-:W-:Y:S05]  /*1d6f0*/  BSYNC B2 ;  /* 0x0000000000027941 */ /* 0x000fea0003800000 */
.L_x_8781:
        /* <DEDUP_REMOVED lines=9> */
.L_x_8784:
[----:B------:R-:W-:Y:S05]  /*1d790*/  BSYNC B2 ;  /* 0x0000000000027941 */ /* 0x000fea0003800000 */
.L_x_8783:
        /* <DEDUP_REMOVED lines=11> */
.L_x_8785:
        /* <DEDUP_REMOVED lines=13> */
.L_x_8926:
[----:B------:R-:W-:Y:S05]  /*1d920*/  BSYNC B2 ;  /* 0x0000000000027941 */ /* 0x000fea0003800000 */
.L_x_8786:
        /* <DEDUP_REMOVED lines=11> */
.L_x_8789:
[----:B------:R-:W-:Y:S05]  /*1d9e0*/  BSYNC B2 ;  /* 0x0000000000027941 */ /* 0x000fea0003800000 */
.L_x_8788:
        /* <DEDUP_REMOVED lines=9> */
.L_x_8790:
        /* <DEDUP_REMOVED lines=15> */
.L_x_8791:
        /* <DEDUP_REMOVED lines=15> */
.L_x_8792:
        /* <DEDUP_REMOVED lines=15> */
.L_x_8793:
        /* <DEDUP_REMOVED lines=15> */
.L_x_8794:
        /* <DEDUP_REMOVED lines=15> */
.L_x_8795:
        /* <DEDUP_REMOVED lines=15> */
.L_x_8796:
        /* <DEDUP_REMOVED lines=15> */
.L_x_8797:
        /* <DEDUP_REMOVED lines=10> */
.L_x_8780:
[----:B------:R-:W-:Y:S05]  /*1e1b0*/  BSYNC B1 ;  /* 0x0000000000017941 */ /* 0x000fea0003800000 */
.L_x_8779:
        /* <DEDUP_REMOVED lines=8> */
.L_x_8754:
[----:B------:R-:W-:Y:S05]  /*1e240*/  BSYNC B0 ;  /* 0x0000000000007941 */ /* 0x000fea0003800000 */
.L_x_8753:
        /* <DEDUP_REMOVED lines=46> */
.L_x_8800:
[----:B------:R-:W-:Y:S05]  /*1e530*/  BSYNC B0 ;  /* 0x0000000000007941 */ /* 0x000fea0003800000 */
.L_x_8799:
        /* <DEDUP_REMOVED lines=23> */
.L_x_8802:
        /* <DEDUP_REMOVED lines=20> */
.L_x_8805:
[----:B------:R-:W-:Y:S05]  /*1e7f0*/  BSYNC B6 ;  /* 0x0000000000067941 */ /* 0x000fea0003800000 */
.L_x_8804:
        /* <DEDUP_REMOVED lines=20> */
.L_x_8808:
        /* <DEDUP_REMOVED lines=15> */
.L_x_8807:
[----:B------:R-:W-:Y:S05]  /*1ea30*/  BSYNC B6 ;  /* 0x0000000000067941 */ /* 0x000fea0003800000 */
.L_x_8806:
[----:B------:R-:W2:Y:S01]  /*1ea40*/  LDL R21, [R1+0x30] ;  /* 0x0000300001157983 */ /* 0x000ea20000100800 */
[----:B------:R-:W-:Y:S01]  /*1ea50*/  ULDC.64 UR4, c[0x0][0xaf0] ;  /* 0x0002bc0000047ab9 */ /* 0x000fe20000000a00 */
[----:B------:R-:W0:Y:S01]  /*1ea60*/  LDC R9, c[0x0][0x430] ;  /* 0x00010c00ff097b82 */ /* 0x000e220000000800 */
[----:B------:R-:W-:Y:S01]  /*1ea70*/  ISETP.NE.U32.AND P0, PT, RZ, UR4, PT ;  /* 0x00000004ff007c0c */ /* 0x000fe2000bf05070 */
[----:B------:R-:W1:Y:S03]  /*1ea80*/  S2R R20, SR_TID.X ;  /* 0x0000000000147919 */ /* 0x000e660000002100 */
[----:B------:R-:W-:-:S13]  /*1ea90*/  ISETP.NE.AND.EX P0, PT, RZ, UR5, PT, P0 ;  /* 0x00000005ff007c0c */ /* 0x000fda000bf05300 */
[----:B------:R-:W-:Y:S01]  /*1eaa0*/  @P0 IADD3 R2, P1, R31, UR4, RZ ;  /* 0x000000041f020c10 */ /* 0x000fe2000ff3e0ff */
[----:B------:R-:W-:-:S03]  /*1eab0*/  ULDC UR4, c[0x0][0x320] ;  /* 0x0000c80000047ab9 */ /* 0x000fc60000000800 */
[----:B------:R-:W-:-:S05]  /*1eac0*/  @P0 IADD3.X R3, R32, UR5, RZ, P1, !PT ;  /* 0x0000000520030c10 */ /* 0x000fca0008ffe4ff */
[----:B------:R3:W4:Y:S01]  /*1ead0*/  @P0 LDG.E R30, desc[UR40][R2.64] ;  /* 0x00000028021e0981 */ /* 0x000722000c1e1900 */
[----:B-1----:R-:W-:-:S04]  /*1eae0*/  LOP3.LUT R20, R20, 0x7f, RZ, 0xc0, !PT ;  /* 0x0000007f14147812 */ /* 0x002fc800078ec0ff */
[----:B------:R-:W-:Y:S02]  /*1eaf0*/  SHF.R.U32.HI R35, RZ, 0x3, R20 ;  /* 0x00000003ff237819 */ /* 0x000fe40000011614 */
[----:B------:R-:W1:Y:S02]  /*1eb00*/  S2R R20, SR_TID.X ;  /* 0x0000000000147919 */ /* 0x000e640000002100 */
[----:B-1----:R-:W-:-:S05]  /*1eb10*/  IMAD.SHL.U32 R20, R20, 0x10, RZ ;  /* 0x0000001014147824 */ /* 0x002fca00078e00ff */
[----:B------:R-:W-:Y:S02]  /*1eb20*/  LOP3.LUT R20, R35, 0x70, R20, 0xf8, !PT ;  /* 0x0000007023147812 */ /* 0x000fe400078ef814 */
[----:B------:R-:W1:Y:S01]  /*1eb30*/  S2R R35, SR_TID.X ;  /* 0x0000000000237919 */ /* 0x000e620000002100 */
[----:B0-----:R-:W-:Y:S01]  /*1eb40*/  ISETP.NE.AND P1, PT, R9, 0x1, PT ;  /* 0x000000010900780c */ /* 0x001fe20003f25270 */
[----:B------:R-:W0:-:S12]  /*1eb50*/  S2R R4, SR_TID.X ;  /* 0x0000000000047919 */ /* 0x000e180000002100 */
[----:B---3--:R-:W3:Y:S08]  /*1eb60*/  @P1 LDC R3, c[0x0][0x434] ;  /* 0x00010d00ff031b82 */ /* 0x008ef00000000800 */
[----:B------:R-:W5:Y:S01]  /*1eb70*/  @P1 LDC R2, c[0x0][0x438] ;  /* 0x00010e00ff021b82 */ /* 0x000f620000000800 */
[----:B-1----:R-:W-:-:S05]  /*1eb80*/  IMAD.SHL.U32 R35, R35, 0x8, RZ ;  /* 0x0000000823237824 */ /* 0x002fca00078e00ff */
[----:B------:R-:W-:-:S04]  /*1eb90*/  LOP3.LUT R35, R35, 0x38, RZ, 0xc0, !PT ;  /* 0x0000003823237812 */ /* 0x000fc800078ec0ff */
[----:B------:R-:W-:-:S04]  /*1eba0*/  LOP3.LUT R35, R35, 0x40, RZ, 0xfc, !PT ;  /* 0x0000004023237812 */ /* 0x000fc800078efcff */
[----:B------:R-:W-:Y:S02]  /*1ebb0*/  ISETP.GE.AND P2, PT, R35, UR4, PT ;  /* 0x0000000423007c0c */ /* 0x000fe4000bf46270 */
[----:B------:R-:W1:Y:S01]  /*1ebc0*/  S2R R35, SR_TID.X ;  /* 0x0000000000237919 */ /* 0x000e620000002100 */
[----:B0-----:R-:W-:Y:S01]  /*1ebd0*/  IMAD.SHL.U32 R4, R4, 0x8, RZ ;  /* 0x0000000804047824 */ /* 0x001fe200078e00ff */
[----:B------:R-:W-:-:S04]  /*1ebe0*/  LOP3.LUT R16, R16, 0xffffffbf, RZ, 0xc0, !PT ;  /* 0xffffffbf10107812 */ /* 0x000fc800078ec0ff */
[----:B------:R-:W-:Y:S02]  /*1ebf0*/  LOP3.LUT R4, R4, 0x38, RZ, 0xc0, !PT ;  /* 0x0000003804047812 */ /* 0x000fe400078ec0ff */
[----:B------:R-:W-:Y:S02]  /*1ec00*/  SEL R8, RZ, 0xffffffff, P2 ;  /* 0xffffffffff087807 */ /* 0x000fe40001000000 */
[----:B------:R-:W-:Y:S02]  /*1ec10*/  LOP3.LUT R4, R4, 0x80, RZ, 0xfc, !PT ;  /* 0x0000008004047812 */ /* 0x000fe400078efcff */
[----:B------:R-:W-:Y:S01]  /*1ec20*/  @P2 LOP3.LUT R16, R16, 0x40, RZ, 0xfc, !PT ;  /* 0x0000004010102812 */ /* 0x000fe200078efcff */
[----:B------:R-:W-:Y:S01]  /*1ec30*/  IMAD.SHL.U32 R8, R8, 0x2, RZ ;  /* 0x0000000208087824 */ /* 0x000fe200078e00ff */
[----:B------:R-:W-:Y:S01]  /*1ec40*/  ISETP.GE.AND P2, PT, R4, UR4, PT ;  /* 0x0000000404007c0c */ /* 0x000fe2000bf46270 */
[----:B-1----:R-:W-:-:S05]  /*1ec50*/  IMAD.SHL.U32 R35, R35, 0x8, RZ ;  /* 0x0000000823237824 */ /* 0x002fca00078e00ff */
[----:B------:R-:W-:-:S04]  /*1ec60*/  LOP3.LUT R35, R35, 0x38, RZ, 0xc0, !PT ;  /* 0x0000003823237812 */ /* 0x000fc800078ec0ff */
[----:B------:R-:W-:Y:S02]  /*1ec70*/  LOP3.LUT R35, R35, 0xc0, RZ, 0xfc, !PT ;  /* 0x000000c023237812 */ /* 0x000fe400078efcff */
[----:B------:R-:W-:Y:S02]  /*1ec80*/  LOP3.LUT R16, R16, 0xffffff7f, RZ, 0xc0, !PT ;  /* 0xffffff7f10107812 */ /* 0x000fe400078ec0ff */
[----:B--2---:R-:W-:Y:S02]  /*1ec90*/  LEA R31, R21, 0xffffffc0, 0x6 ;  /* 0xffffffc0151f7811 */ /* 0x004fe400078e30ff */
[----:B------:R-:W0:Y:S03]  /*1eca0*/  S2R R21, SR_TID.X ;  /* 0x0000000000157919 */ /* 0x000e260000002100 */
[----:B------:R-:W-:-:S05]  /*1ecb0*/  IMAD.IADD R0, R20, 0x1, R31 ;  /* 0x0000000114007824 */ /* 0x000fca00078e021f */
[C---:B------:R-:W-:Y:S01]  /*1ecc0*/  ISETP.GE.AND P0, PT, R0.reuse, R26, PT ;  /* 0x0000001a0000720c */ /* 0x040fe20003f06270 */
[----:B------:R-:W-:-:S03]  /*1ecd0*/  IMAD.IADD R0, R0, 0x1, R34 ;  /* 0x0000000100007824 */ /* 0x000fc600078e0222 */
[----:B------:R-:W-:Y:S01]  /*1ece0*/  ISETP.GT.U32.OR P0, PT, R20, 0x3f, P0 ;  /* 0x0000003f1400780c */ /* 0x000fe20000704470 */
[----:B---3--:R-:W-:-:S04]  /*1ecf0*/  @P1 IMAD.HI.U32 R3, R0, R3, RZ ;  /* 0x0000000300031227 */ /* 0x008fc800078e00ff */
[----:B------:R-:W-:Y:S01]  /*1ed00*/  IMAD.MOV.U32 R6, RZ, RZ, R0 ;  /* 0x000000ffff067224 */ /* 0x000fe200078e0000 */
[----:B-----5:R-:W-:-:S07]  /*1ed10*/  @P1 SHF.R.U32.HI R6, RZ, R2, R3 ;  /* 0x00000002ff061219 */ /* 0x020fce0000011603 */
[----:B------:R-:W1:Y:S01]  /*1ed20*/  @!P0 LDC.64 R2, c[0x0][0x428] ;  /* 0x00010a00ff028b82 */ /* 0x000e620000000a00 */
[----:B0-----:R-:W-:-:S05]  /*1ed30*/  IMAD.SHL.U32 R21, R21, 0x8, RZ ;  /* 0x0000000815157824 */ /* 0x001fca00078e00ff */
        /* <DEDUP_REMOVED lines=11> */
[----:B-1----:R-:W-:-:S04]  /*1edf0*/  @!P0 IMAD R7, R35, R2, RZ ;  /* 0x0000000223078224 */ /* 0x002fc800078e02ff */
        /* <DEDUP_REMOVED lines=47> */
[----:B------:R-:W-:Y:S05]  /*1f0f0*/  BRA.DIV UR5, `(.L_x_8809) ;  /* 0x0000006205907947 */ /* 0x000fea000b800000 */
.L_x_8929:
[----:B0-----:R-:W2:Y:S01]  /*1f100*/  LDL R0, [R1+0x50] ;  /* 0x0000500001007983 */ /* 0x001ea20000100800 */
[----:B------:R-:W-:Y:S02]  /*1f110*/  ISETP.GT.U32.AND P1, PT, R20, 0x3f, PT ;  /* 0x0000003f1400780c */ /* 0x000fe40003f24070 */
[----:B------:R-:W-:Y:S02]  /*1f120*/  LOP3.LUT R16, R16, 0xfffffeff, RZ, 0xc0, !PT ;  /* 0xfffffeff10107812 */ /* 0x000fe400078ec0ff */
[----:B------:R-:W-:Y:S02]  /*1f130*/  LOP3.LUT R32, R5, R32, RZ, 0xfc, !PT ;  /* 0x0000002005207212 */ /* 0x000fe400078efcff */
[----:B------:R-:W-:-:S07]  /*1f140*/  LOP3.LUT R16, R16, 0xfffffffe, RZ, 0xc0, !PT ;  /* 0xfffffffe10107812 */ /* 0x000fce00078ec0ff */
[----:B------:R-:W-:Y:S02]  /*1f150*/  @P1 LOP3.LUT R16, R16, 0x1, RZ, 0xfc, !PT ;  /* 0x0000000110101812 */ /* 0x000fe400078efcff */
[----:B--2---:R-:W-:-:S13]  /*1f160*/  ISETP.NE.AND P0, PT, R0, 0x3, PT ;  /* 0x000000030000780c */ /* 0x004fda0003f05270 */
[----:B------:R-:W-:Y:S01]  /*1f170*/  @P0 LOP3.LUT R16, R16, 0x100, RZ, 0xfc, !PT ;  /* 0x0000010010100812 */ /* 0x000fe200078efcff */
[----:B------:R-:W-:Y:S06]  /*1f180*/  @!P0 BRA `(.L_x_8810) ;  /* 0x0000000000048947 */ /* 0x000fec0003800000 */
[----:B------:R-:W-:Y:S01]  /*1f190*/  BPT.TRAP 0x1 ;  /* 0x000000040000795c */ /* 0x000fe20000300000 */
.L_x_8810:
[----:B------:R-:W0:Y:S01]  /*1f1a0*/  S2R R0, SR_TID.X ;  /* 0x0000000000007919 */ /* 0x000e220000002100 */
        /* <DEDUP_REMOVED lines=8> */
.L_x_8930:
[----:B------:R-:W-:Y:S05]  /*1f230*/  BSYNC B0 ;  /* 0x0000000000007941 */ /* 0x000fea0003800000 */
.L_x_8811:
        /* <DEDUP_REMOVED lines=62> */
.L_x_8940:
        /* <DEDUP_REMOVED lines=10> */
.L_x_8814:
        /* <DEDUP_REMOVED lines=11> */
.L_x_8815:
        /* <DEDUP_REMOVED lines=34> */
.L_x_8817:
[----:B------:R-:W-:Y:S05]  /*1f990*/  BSYNC B6 ;  /* 0x0000000000067941 */ /* 0x000fea0003800000 */
.L_x_8816:
        /* <DEDUP_REMOVED lines=76> */
[----:B------:R-:W1:Y:S04]  /*1fe60*/  SHFL.IDX PT, R4, R3, 0x1, 0x181f ;  /* 0x00381f0003047f89 */ /* 0x000e6800000e0000 */
[----:B------:R-:W-:Y:S01]  /*1fe70*/  SHFL.IDX PT, R3, R3, 0x3, 0x181f ;  /* 0x00781f0003037f89 */ /* 0x000fe200000e0000 */
        /* <DEDUP_REMOVED lines=14> */
[----:B-1----:R0:W-:Y:S02]  /*1ff60*/  @!P0 LDGSTS.E.BYPASS.LTC128B.128 [R23+0x21400], desc[UR40][R4.64], !P1 ;  /* 0x2140000004178fae */ /* 0x0021e4000c901d68 */
.L_x_8949:
[----:B01----:R-:W-:-:S05]  /*1ff70*/  VIADD R4, R25, 0x30 ;  /* 0x0000003019047836 */ /* 0x003fca0000000000 */
[----:B------:R-:W-:Y:S01]  /*1ff80*/  ISETP.GE.AND P0, PT, R4, R2, PT ;  /* 0x000000020400720c */ /* 0x000fe20003f06270 */
[----:B------:R0:W-:-:S12]  /*1ff90*/  STL [R1+0x2c], R4 ;  /* 0x00002c0401007387 */ /* 0x0001d80000100800 */
[----:B------:R-:W-:-:S05]  /*1ffa0*/  @!P0 LEA R2, P2, R7, R0, 0x1 ;  /* 0x0000000007028211 */ /* 0x000fca00078408ff */
[----:B------:R-:W-:-:S05]  /*1ffb0*/  @!P0 IMAD.X R3, RZ, RZ, R3, P2 ;  /* 0x000000ffff038224 */ /* 0x000fca00010e0603 */
[----:B------:R-:W-:Y:S01]  /*1ffc0*/  @!PT LDS RZ, [RZ] ;  /* 0x00000000fffff984 */ /* 0x000fe20000000800 */
[----:B------:R-:W-:Y:S01]  /*1ffd0*/  @!PT LDS RZ, [RZ] ;  /* 0x00000000fffff984 */ /* 0x000fe20000000800 */
[----:B------:R-:W-:Y:S01]  /*1ffe0*/  @!PT LDS RZ, [RZ] ;  /* 0x00000000fffff984 */ /* 0x000fe20000000800 */
[----:B------:R0:W-:Y:S01]  /*1fff0*/  @!P0 LDGSTS.E.BYPASS.LTC128B.128 [R23+0x21c00], desc[UR40][R2.64], !P1 ;  /* 0x21c0000002178fae */ /* 0x0001e2000c901d68 */
[----:B------:R-:W-:Y:S01]  /*20000*/  PLOP3.LUT P0, PT, PT, PT, PT, 0x80, 0x0 ;  /* 0x000000000000781c */ /* 0x000fe20003f0f070 */
[----:B------:R-:W-:-:S12]  /*20010*/  NOP ;  /* 0x0000000000007918 */ /* 0x000fd80000000000 */
.L_x_8819:
        /* <DEDUP_REMOVED lines=28> */
.L_x_8821:
[----:B------:R-:W-:Y:S05]  /*201e0*/  BSYNC B6 ;  /* 0x0000000000067941 */ /* 0x000fea0003800000 */
.L_x_8820:
        /* <DEDUP_REMOVED lines=11> */
[----:B0-----:R-:W-:-:S04]  /*202a0*/  SHF.L.U32 R8, R8, 0x3, RZ ;  /* 0x0000000308087819 */ /* 0x001fc800000006ff */
        /* <DEDUP_REMOVED lines=179> */
.L_x_8959:
[----:B------:R-:W2:Y:S01]  /*20de0*/  LDL.LU R3, [R1+0x2c] ;  /* 0x00002c0001037983 */ /* 0x000ea20000300800 */
[----:B------:R-:W-:Y:S01]  /*20df0*/  BSSY B0, `(.L_x_8823) ;  /* 0x0000019000007945 */ /* 0x000fe20003800000 */
[----:B--2---:R-:W-:-:S13]  /*20e00*/  ISETP.GE.AND P0, PT, R3, R6, PT ;  /* 0x000000060300720c */ /* 0x004fda0003f06270 */
[----:B------:R-:W-:Y:S05]  /*20e10*/  @P0 BRA `(.L_x_8824) ;  /* 0x0000000000580947 */ /* 0x000fea0003800000 */
[----:B------:R-:W-:Y:S02]  /*20e20*/  LOP3.LUT R0, R0, 0x40, RZ, 0xc0, !PT ;  /* 0x0000004000007812 */ /* 0x000fe400078ec0ff */
[----:B------:R-:W-:Y:S02]  /*20e30*/  LOP3.LUT P6, RZ, R16, 0x800, RZ, 0xc0, !PT ;  /* 0x0000080010ff7812 */ /* 0x000fe400078cc0ff */
        /* <DEDUP_REMOVED lines=20> */
.L_x_8824:
[----:B------:R-:W-:Y:S05]  /*20f80*/  BSYNC B0 ;  /* 0x0000000000007941 */ /* 0x000fea0003800000 */
.L_x_8823:
[----:B------:R-:W-:Y:S01]  /*20f90*/  NOP ;  /* 0x0000000000007918 */ /* 0x000fe20000000000 */
[----:B------:R-:W-:-:S13]  /*20fa0*/  PLOP3.LUT P0, PT, PT, PT, PT, 0x80, 0x0 ;  /* 0x000000000000781c */ /* 0x000fda0003f0f070 */
.L_x_8825:
        /* <DEDUP_REMOVED lines=18> */
.L_x_8960:
[----:B------:R-:W-:Y:S05]  /*210d0*/  BSYNC B0 ;  /* 0x0000000000007941 */ /* 0x000fea0003800000 */
.L_x_8826:
[----:B------:R-:W2:Y:S02]  /*210e0*/  LDL R2, [R1+0x50] ;  /* 0x0000500001027983 */ /* 0x000ea40000100800 */
[----:B--2---:R-:W-:-:S13]  /*210f0*/  ISETP.NE.AND P0, PT, R2, 0x3, PT ;  /* 0x000000030200780c */ /* 0x004fda0003f05270 */
[----:B------:R-:W-:Y:S05]  /*21100*/  @!P0 BRA `(.L_x_8828) ;  /* 0x0000000000048947 */ /* 0x000fea0003800000 */
[----:B------:R-:W-:Y:S01]  /*21110*/  BPT.TRAP 0x1 ;  /* 0x000000040000795c */ /* 0x000fe20000300000 */
.L_x_8828:
[----:B-1----:R-:W-:Y:S01]  /*21120*/  SHF.L.U32 R0, R28, 0x1f, RZ ;  /* 0x0000001f1c007819 */ /* 0x002fe200000006ff */
[----:B------:R-:W-:Y:S03]  /*21130*/  BSSY B0, `(.L_x_8829) ;  /* 0x0000003000007945 */ /* 0x000fe60003800000 */
[----:B------:R-:W1:Y:S02]  /*21140*/  SYNCS.PHASECHK.TRANS64.TRYWAIT P0, [R26+URZ+0x38860], R0 ;  /* 0x038860001a0075a7 */ /* 0x000e64000800017f */
[----:B-1----:R-:W-:Y:S05]  /*21150*/  @!P0 BRA `(.L_x_8830) ;  /* 0x0000005800248947 */ /* 0x002fea0003800000 */
.L_x_8961:
[----:B------:R-:W-:Y:S05]  /*21160*/  BSYNC B0 ;  /* 0x0000000000007941 */ /* 0x000fea0003800000 */
.L_x_8829:
        /* <DEDUP_REMOVED lines=109> */
.L_x_8971:
        /* <DEDUP_REMOVED lines=34> */
.L_x_8832:
        /* <DEDUP_REMOVED lines=11> */
.L_x_8833:
        /* <DEDUP_REMOVED lines=11> */
.L_x_8848:
        /* <DEDUP_REMOVED lines=38> */
[----:B------:R-:W-:Y:S02]  /*21e20*/  ISETP.GT.AND P3, PT, R2, R33, PT ;  /* 0x000000210200720c */ /* 0x000fe40003f64270 */
[----:B--2---:R-:W-:-:S13]  /*21e30*/  ISETP.NE.AND P1, PT, R10, 0x3, PT ;  /* 0x000000030a00780c */ /* 0x004fda0003f25270 */
[----:B0-----:R-:W-:Y:S05]  /*21e40*/  @!P1 BRA `(.L_x_8836) ;  /* 0x0000000000049947 */ /* 0x001fea0003800000 */
[----:B------:R-:W-:Y:S01]  /*21e50*/  BPT.TRAP 0x1 ;  /* 0x000000040000795c */ /* 0x000fe20000300000 */
.L_x_8836:
[----:B------:R-:W-:Y:S01]  /*21e60*/  IMAD R6, R22, 0x8, R18 ;  /* 0x0000000816067824 */ /* 0x000fe200078e0212 */
[----:B------:R-:W-:Y:S01]  /*21e70*/  SHF.L.U32 R25, R28, 0x1f, RZ ;  /* 0x0000001f1c197819 */ /* 0x000fe200000006ff */
[----:B------:R-:W-:Y:S01]  /*21e80*/  BSSY B1, `(.L_x_8837) ;  /* 0x0000004000017945 */ /* 0x000fe20003800000 */
[----:B------:R-:W-:Y:S02]  /*21e90*/  SHF.R.S32.HI R9, RZ, 0x1f, R5 ;  /* 0x0000001fff097819 */ /* 0x000fe40000011405 */
[----:B------:R-:W0:Y:S02]  /*21ea0*/  SYNCS.PHASECHK.TRANS64.TRYWAIT P0, [R6+URZ+0x38840], R25 ;  /* 0x03884019060075a7 */ /* 0x000e24000800017f */
[----:B0-----:R-:W-:Y:S05]  /*21eb0*/  @!P0 BRA `(.L_x_8838) ;  /* 0x0000005400088947 */ /* 0x001fea0003800000 */
.L_x_8972:
[----:B------:R-:W-:Y:S05]  /*21ec0*/  BSYNC B1 ;  /* 0x0000000000017941 */ /* 0x000fea0003800000 */
.L_x_8837:
        /* <DEDUP_REMOVED lines=40> */
.L_x_8982:
        /* <DEDUP_REMOVED lines=8> */
.L_x_8840:
        /* <DEDUP_REMOVED lines=11> */
.L_x_8841:
[----:B------:R2:W-:Y:S01]  /*22280*/  SYNCS.ARRIVE.TRANS64.A1T0 RZ, [R6+URZ+0x38830], RZ ;  /* 0x038830ff06ff79a7 */ /* 0x0005e2000810003f */
[----:B------:R-:W-:Y:S05]  /*22290*/  @!P2 BRA `(.L_x_8842) ;  /* 0x000000000004a947 */ /* 0x000fea0003800000 */
[----:B------:R-:W-:Y:S01]  /*222a0*/  BPT.TRAP 0x1 ;  /* 0x000000040000795c */ /* 0x000fe20000300000 */
.L_x_8842:
[----:B------:R-:W3:Y:S01]  /*222b0*/  SYNCS.PHASECHK.TRANS64.TRYWAIT P0, [R6+URZ+0x38860], R25 ;  /* 0x03886019060075a7 */ /* 0x000ee2000800017f */
[----:B------:R-:W-:Y:S04]  /*222c0*/  BSSY B1, `(.L_x_8843) ;  /* 0x0000002000017945 */ /* 0x000fe80003800000 */
[----:B---3--:R-:W-:Y:S05]  /*222d0*/  @!P0 BRA `(.L_x_8844) ;  /* 0x0000005400308947 */ /* 0x008fea0003800000 */
.L_x_8983:
[----:B------:R-:W-:Y:S05]  /*222e0*/  BSYNC B1 ;  /* 0x0000000000017941 */ /* 0x000fea0003800000 */
.L_x_8843:
        /* <DEDUP_REMOVED lines=79> */
.L_x_8993:
        /* <DEDUP_REMOVED lines=25> */
.L_x_8846:
        /* <DEDUP_REMOVED lines=11> */
.L_x_8847:
[----:B------:R1:W-:Y:S01]  /*22a20*/  SYNCS.ARRIVE.TRANS64.A1T0 RZ, [R6+URZ+0x38850], RZ ;  /* 0x038850ff06ff79a7 */ /* 0x0003e2000810003f */
[----:B------:R-:W-:Y:S05]  /*22a30*/  @P3 BRA `(.L_x_8848) ;  /* 0xfffffff000603947 */ /* 0x000fea000383ffff */
.L_x_8835:
[----:B------:R-:W-:Y:S05]  /*22a40*/  BSYNC B0 ;  /* 0x0000000000007941 */ /* 0x000fea0003800000 */
.L_x_8834:
        /* <DEDUP_REMOVED lines=21> */
.L_x_8850:
[----:B------:R-:W-:Y:S05]  /*22ba0*/  BSYNC B0 ;  /* 0x0000000000007941 */ /* 0x000fea0003800000 */
.L_x_8849:
[----:B------:R-:W-:-:S07]  /*22bb0*/  SEL R22, R22, RZ, P0 ;  /* 0x000000ff16167207 */ /* 0x000fce0000000000 */
.L_x_8803:
[----:B------:R-:W-:Y:S05]  /*22bc0*/  BSYNC B7 ;  /* 0x0000000000077941 */ /* 0x000fea0003800000 */
.L_x_8801:
        /* <DEDUP_REMOVED lines=8> */
[----:B---3--:R3:W4:Y:S01]  /*22c50*/  LDS.128 R24, [R18+0x388d0] ;  /* 0x0388d00012187984 */ /* 0x0087220000000c00 */
[----:B------:R-:W-:Y:S06]  /*22c60*/  BAR.ARV 0x4, 0x180 ;  /* 0x0106000000007b1d */ /* 0x000fec0000002000 */
[----:B------:R-:W-:Y:S05]  /*22c70*/  BRA `(.L_x_8852) ;  /* 0x0000000c00d87947 */ /* 0x000fea0003800000 */
.L_x_8851:
        /* <DEDUP_REMOVED lines=14> */
[----:B---3--:R-:W-:Y:S01]  /*22d60*/  IMAD.MOV.U32 R25, RZ, RZ, RZ ;  /* 0x000000ffff197224 */ /* 0x008fe200078e00ff */
[C---:B------:R-:W-:Y:S01]  /*22d70*/  ISETP.GE.U32.AND P2, PT, R8.reuse, 0x2, PT ;  /* 0x000000020800780c */ /* 0x040fe20003f46070 */
[----:B------:R-:W-:Y:S01]  /*22d80*/  IMAD.MOV.U32 R5, RZ, RZ, RZ ;  /* 0x000000ffff057224 */ /* 0x000fe200078e00ff */
[C---:B------:R-:W-:Y:S01]  /*22d90*/  ISETP.GE.U32.AND P3, PT, R8.reuse, 0x4, PT ;  /* 0x000000040800780c */ /* 0x040fe20003f66070 */
[----:B------:R-:W-:Y:S01]  /*22da0*/  SHFL.IDX PT, R0, R24, RZ, 0x1f ;  /* 0x00001fff18007589 */ /* 0x000fe200000e0000 */
[C---:B------:R-:W-:Y:S02]  /*22db0*/  ISETP.GE.U32.AND P4, PT, R8.reuse, 0x8, PT ;  /* 0x000000080800780c */ /* 0x040fe40003f86070 */
[----:B------:R-:W-:Y:S01]  /*22dc0*/  ISETP.GE.U32.AND P5, PT, R8, 0x10, PT ;  /* 0x000000100800780c */ /* 0x000fe20003fa6070 */
[----:B-12---:R0:W-:Y:S02]  /*22dd0*/  SHFL.IDX PT, R6, R24, 0x1, 0x1f ;  /* 0x00201f0018067f89 */ /* 0x0061e400000e0000 */
        /* <DEDUP_REMOVED lines=21> */
.L_x_9003:
[----:B------:R-:W-:Y:S02]  /*22f30*/  ULDC UR4, c[0x0][0xd38] ;  /* 0x00034e0000047ab9 */ /* 0x000fe40000000800 */
[----:B------:R-:W-:-:S04]  /*22f40*/  IMAD.U32 R4, RZ, RZ, UR4 ;  /* 0x00000004ff047e24 */ /* 0x000fc8000f8e00ff */
[----:B-1----:R-:W-:-:S04]  /*22f50*/  IMAD R3, R14, R4, RZ ;  /* 0x000000040e037224 */ /* 0x002fc800078e02ff */
[----:B------:R-:W-:-:S05]  /*22f60*/  IMAD.IADD R6, R6, 0x1, R3 ;  /* 0x0000000106067824 */ /* 0x000fca00078e0203 */
[----:B------:R-:W-:-:S13]  /*22f70*/  ISETP.GT.AND P6, PT, R6, R0, PT ;  /* 0x000000000600720c */ /* 0x000fda0003fc4270 */
[----:B------:R-:W-:Y:S05]  /*22f80*/  @P6 BRA `(.L_x_8854) ;  /* 0x0000000000a46947 */ /* 0x000fea0003800000 */
.L_x_8857:
        /* <DEDUP_REMOVED lines=35> */
.L_x_9011:
[----:B------:R-:W-:Y:S02]  /*231c0*/  ULDC UR4, c[0x0][0xd38] ;  /* 0x00034e0000047ab9 */ /* 0x000fe40000000800 */
[----:B------:R-:W-:-:S04]  /*231d0*/  IMAD.U32 R4, RZ, RZ, UR4 ;  /* 0x00000004ff047e24 */ /* 0x000fc8000f8e00ff */
[----:B-1----:R-:W-:-:S04]  /*231e0*/  IMAD R3, R14, R4, RZ ;  /* 0x000000040e037224 */ /* 0x002fc800078e02ff */
[----:B------:R-:W-:-:S05]  /*231f0*/  IMAD.IADD R6, R3, 0x1, R6 ;  /* 0x0000000103067824 */ /* 0x000fca00078e0206 */
[----:B------:R-:W-:-:S13]  /*23200*/  ISETP.GT.AND P6, PT, R6, R0, PT ;  /* 0x000000000600720c */ /* 0x000fda0003fc4270 */
[----:B------:R-:W-:Y:S05]  /*23210*/  @!P6 BRA `(.L_x_8857) ;  /* 0xfffffffc005ce947 */ /* 0x000fea000383ffff */
.L_x_8854:
        /* <DEDUP_REMOVED lines=10> */
.L_x_9016:
[----:B------:R-:W-:-:S13]  /*232c0*/  ISETP.NE.AND P0, PT, R3, RZ, PT ;  /* 0x000000ff0300720c */ /* 0x000fda0003f05270 */
[----:B------:R-:W-:Y:S05]  /*232d0*/  @!P0 BRA `(.L_x_8859) ;  /* 0x0000000000108947 */ /* 0x000fea0003800000 */
[----:B------:R-:W-:Y:S01]  /*232e0*/  UMOV UR4, 0xffffffff ;  /* 0xffffffff00047882 */ /* 0x000fe20000000000 */
[----:B------:R-:W-:Y:S02]  /*232f0*/  VIADD R12, R7, 0xffffffff ;  /* 0xffffffff070c7836 */ /* 0x000fe40000000000 */
[----:B------:R-:W-:Y:S05]  /*23300*/  BRA.DIV UR4, `(.L_x_8860) ;  /* 0x0000005604647947 */ /* 0x000fea000b800000 */
[----:B------:R4:W0:Y:S02]  /*23310*/  SHFL.IDX PT, R24, R2, R12, 0x1f ;  /* 0x00001f0c02187589 */ /* 0x00082400000e0000 */
.L_x_8859:
        /* <DEDUP_REMOVED lines=25> */
[----:B------:R-:W-:-:S02]  /*234b0*/  @!P1 IMAD.IADD R9, R9, 0x1, -R4 ;  /* 0x0000000109099824 */ /* 0x000fc400078e0a04 */
[----:B------:R-:W-:Y:S01]  /*234c0*/  @!P1 VIADD R7, R7, 0x1 ;  /* 0x0000000107079836 */ /* 0x000fe20000000000 */
[----:B------:R-:W-:Y:S02]  /*234d0*/  ISETP.NE.AND P1, PT, R25, RZ, PT ;  /* 0x000000ff1900720c */ /* 0x000fe40003f25270 */
[----:B------:R-:W-:Y:S02]  /*234e0*/  ISETP.GE.U32.AND P0, PT, R9, R4, PT ;  /* 0x000000040900720c */ /* 0x000fe40003f06070 */
[----:B------:R-:W-:Y:S01]  /*234f0*/  IABS R4, R5 ;  /* 0x0000000500047213 */ /* 0x000fe20000000000 */
[----:B0-----:R-:W-:-:S04]  /*23500*/  IMAD.MOV R9, RZ, RZ, -R3 ;  /* 0x000000ffff097224 */ /* 0x001fc800078e0a03 */
[----:B------:R-:W-:Y:S02]  /*23510*/  IMAD.MOV R4, RZ, RZ, -R4 ;  /* 0x000000ffff047224 */ /* 0x000fe400078e0a04 */
[----:B------:R-:W-:-:S04]  /*23520*/  IMAD R9, R9, R6, RZ ;  /* 0x0000000609097224 */ /* 0x000fc800078e02ff */
[----:B------:R-:W-:Y:S01]  /*23530*/  IMAD.HI.U32 R2, R3, R9, R2 ;  /* 0x0000000903027227 */ /* 0x000fe200078e0002 */
[----:B------:R-:W-:-:S03]  /*23540*/  LOP3.LUT R3, R0, R25, RZ, 0x3c, !PT ;  /* 0x0000001900037212 */ /* 0x000fc600078e3cff */
[----:B------:R-:W-:Y:S01]  /*23550*/  @P0 VIADD R7, R7, 0x1 ;  /* 0x0000000107070836 */ /* 0x000fe20000000000 */
        /* <DEDUP_REMOVED lines=23> */
.L_x_8861:
        /* <DEDUP_REMOVED lines=61> */
.L_x_8862:
[----:B------:R-:W-:-:S04]  /*23aa0*/  LOP3.LUT R2, RZ, R2, RZ, 0x33, !PT ;  /* 0x00000002ff027212 */ /* 0x000fc800078e33ff */
[----:B------:R-:W-:Y:S01]  /*23ab0*/  IADD3 R25, R25, R2, RZ ;  /* 0x0000000219197210 */ /* 0x000fe20007ffe0ff */
[----:B------:R-:W-:Y:S06]  /*23ac0*/  BRA `(.L_x_8863) ;  /* 0x00000000001c7947 */ /* 0x000fec0003800000 */
.L_x_8855:
[----:B------:R-:W-:Y:S01]  /*23ad0*/  UMOV UR4, URZ ;  /* 0x0000003f00047c82 */ /* 0x000fe20008000000 */
[----:B------:R-:W-:Y:S01]  /*23ae0*/  UMOV UR5, URZ ;  /* 0x0000003f00057c82 */ /* 0x000fe20008000000 */
[----:B------:R-:W-:Y:S01]  /*23af0*/  ULDC UR6, c[0x0][0xd3c] ;  /* 0x00034f0000067ab9 */ /* 0x000fe20000000800 */
[----:B------:R-:W-:Y:S02]  /*23b00*/  IMAD.MOV.U32 R24, RZ, RZ, R0 ;  /* 0x000000ffff187224 */ /* 0x000fe400078e0000 */
[----:B------:R-:W-:Y:S02]  /*23b10*/  IMAD.U32 R25, RZ, RZ, UR4 ;  /* 0x00000004ff197e24 */ /* 0x000fe4000f8e00ff */
[----:B------:R-:W-:Y:S02]  /*23b20*/  IMAD.U32 R26, RZ, RZ, UR5 ;  /* 0x00000005ff1a7e24 */ /* 0x000fe4000f8e00ff */
[----:B------:R-:W-:-:S07]  /*23b30*/  IMAD.U32 R27, RZ, RZ, UR6 ;  /* 0x00000006ff1b7e24 */ /* 0x000fce000f8e00ff */
.L_x_8863:
        /* <DEDUP_REMOVED lines=10> */
.L_x_8852:
[----:B------:R-:W-:Y:S02]  /*23be0*/  ULDC UR4, c[0x0][0xd3c] ;  /* 0x00034f0000047ab9 */ /* 0x000fe40000000800 */
[----:B----4-:R-:W-:-:S13]  /*23bf0*/  ISETP.GE.AND P0, PT, R27, UR4, PT ;  /* 0x000000041b007c0c */ /* 0x010fda000bf06270 */
[----:B------:R-:W-:Y:S05]  /*23c00*/  @!P0 BRA `(.L_x_8864) ;  /* 0xffffff8000c48947 */ /* 0x000fea000383ffff */
[----:B------:R-:W-:Y:S05]  /*23c10*/  BSYNC B8 ;  /* 0x0000000000087941 */ /* 0x000fea0003800000 */
.L_x_8747:
[----:B------:R-:W4:Y:S01]  /*23c20*/  LDL.LU R0, [R1+0x34] ;  /* 0x0000340001007983 */ /* 0x000f220000300800 */
[----:B------:R-:W-:Y:S01]  /*23c30*/  BSSY B0, `(.L_x_8865) ;  /* 0x000000b000007945 */ /* 0x000fe20003800000 */
[----:B0-----:R-:W0:Y:S01]  /*23c40*/  S2R R5, SR_CgaCtaId ;  /* 0x0000000000057919 */ /* 0x001e220000008800 */
[----:B----4-:R-:W-:-:S05]  /*23c50*/  VIADD R0, R0, 0x1 ;  /* 0x0000000100007836 */ /* 0x010fca0000000000 */
        /* <DEDUP_REMOVED lines=8> */
.L_x_9019:
[----:B------:R-:W-:Y:S05]  /*23ce0*/  BSYNC B0 ;  /* 0x0000000000007941 */ /* 0x000fea0003800000 */
.L_x_8865:
[----:B------:R-:W-:-:S03]  /*23cf0*/  UMOV UR4, 0xffffffff ;  /* 0xffffffff00047882 */ /* 0x000fc60000000000 */
[----:B------:R-:W-:Y:S05]  /*23d00*/  BRA.DIV UR4, `(.L_x_8867) ;  /* 0x0000004e04207947 */ /* 0x000fea000b800000 */
[----:B0-----:R-:W0:Y:S02]  /*23d10*/  S2R R0, SR_TID.X ;  /* 0x0000000000007919 */ /* 0x001e240000002100 */
[----:B0-----:R-:W-:-:S04]  /*23d20*/  SHF.R.U32.HI R0, RZ, 0x5, R0 ;  /* 0x00000005ff007819 */ /* 0x001fc80000011600 */
[----:B------:R-:W-:-:S05]  /*23d30*/  LOP3.LUT R0, R0, 0x3, RZ, 0xc0, !PT ;  /* 0x0000000300007812 */ /* 0x000fca00078ec0ff */
[----:B------:R0:W1:Y:S02]  /*23d40*/  SHFL.IDX PT, R14, R0, RZ, 0x1f ;  /* 0x00001fff000e7589 */ /* 0x00006400000e0000 */
.L_x_9022:
[----:B-1----:R-:W-:-:S13]  /*23d50*/  ISETP.NE.AND P0, PT, R14, RZ, PT ;  /* 0x000000ff0e00720c */ /* 0x002fda0003f05270 */
[----:B------:R-:W-:Y:S05]  /*23d60*/  @P0 BRA `(.L_x_8589) ;  /* 0x0000000000880947 */ /* 0x000fea0003800000 */
[----:B------:R-:W-:-:S03]  /*23d70*/  UMOV UR4, 0xffffffff ;  /* 0xffffffff00047882 */ /* 0x000fc60000000000 */
[----:B------:R-:W-:Y:S05]  /*23d80*/  BRA.DIV UR4, `(.L_x_8868) ;  /* 0x0000004e04347947 */ /* 0x000fea000b800000 */
[----:B------:R-:W-:-:S13]  /*23d90*/  ELECT P6, URZ, PT ;  /* 0x00000000003f782f */ /* 0x000fda00038c0000 */
.L_x_9025:
[----:B------:R-:W-:Y:S05]  /*23da0*/  @!P6 BRA `(.L_x_8589) ;  /* 0x000000000078e947 */ /* 0x000fea0003800000 */
[----:B0-----:R-:W4:Y:S02]  /*23db0*/  LDL.LU R0, [R1+0x10] ;  /* 0x0000100001007983 */ /* 0x001f240000300800 */
[----:B----4-:R-:W-:-:S04]  /*23dc0*/  LOP3.LUT R0, R0, 0x2, RZ, 0xfc, !PT ;  /* 0x0000000200007812 */ /* 0x010fc800078efcff */
[----:B------:R-:W-:-:S13]  /*23dd0*/  ISETP.NE.AND P0, PT, R0, 0x3, PT ;  /* 0x000000030000780c */ /* 0x000fda0003f05270 */
[----:B------:R-:W-:Y:S05]  /*23de0*/  @!P0 BRA `(.L_x_8869) ;  /* 0x0000000000048947 */ /* 0x000fea0003800000 */
[----:B------:R-:W-:Y:S01]  /*23df0*/  BPT.TRAP 0x1 ;  /* 0x000000040000795c */ /* 0x000fe20000300000 */
.L_x_8869:
[----:B------:R-:W-:Y:S01]  /*23e00*/  IMAD R5, R22, 0x8, R7 ;  /* 0x0000000816057824 */ /* 0x000fe200078e0207 */
[----:B------:R-:W-:Y:S01]  /*23e10*/  SHF.L.U32 R0, R28, 0x1f, RZ ;  /* 0x0000001f1c007819 */ /* 0x000fe200000006ff */
[----:B------:R-:W-:-:S03]  /*23e20*/  VIADD R22, R22, 0x1 ;  /* 0x0000000116167836 */ /* 0x000fc60000000000 */
[----:B------:R-:W0:Y:S02]  /*23e30*/  SYNCS.PHASECHK.TRANS64.TRYWAIT P1, [R5+URZ+0x38840], R0 ;  /* 0x03884000050075a7 */ /* 0x000e24000802017f */
[----:B------:R-:W-:-:S04]  /*23e40*/  ISETP.NE.AND P2, PT, R22, 0x2, PT ;  /* 0x000000021600780c */ /* 0x000fc80003f45270 */
[----:B------:R-:W-:Y:S01]  /*23e50*/  SEL R3, RZ, 0x1, P2 ;  /* 0x00000001ff037807 */ /* 0x000fe20001000000 */
[----:B0-----:R-:W-:Y:S08]  /*23e60*/  @!P1 BRA `(.L_x_8870) ;  /* 0x0000004c001c9947 */ /* 0x001ff00003800000 */
.L_x_9026:
[----:B------:R-:W-:Y:S02]  /*23e70*/  SEL R22, R22, RZ, P2 ;  /* 0x000000ff16167207 */ /* 0x000fe40001000000 */
[----:B------:R-:W-:Y:S01]  /*23e80*/  LOP3.LUT R2, R28, R3, RZ, 0x3c, !PT ;  /* 0x000000031c027212 */ /* 0x000fe200078e3cff */
[----:B------:R-:W-:Y:S06]  /*23e90*/  @!P0 BRA `(.L_x_8871) ;  /* 0x0000000000048947 */ /* 0x000fec0003800000 */
[----:B------:R-:W-:Y:S01]  /*23ea0*/  BPT.TRAP 0x1 ;  /* 0x000000040000795c */ /* 0x000fe20000300000 */
.L_x_8871:
[----:B------:R-:W-:Y:S01]  /*23eb0*/  IMAD R3, R22, 0x8, R7 ;  /* 0x0000000816037824 */ /* 0x000fe200078e0207 */
[----:B------:R-:W-:-:S04]  /*23ec0*/  SHF.L.U32 R2, R2, 0x1f, RZ ;  /* 0x0000001f02027819 */ /* 0x000fc800000006ff */
[----:B------:R-:W1:Y:S02]  /*23ed0*/  SYNCS.PHASECHK.TRANS64.TRYWAIT P1, [R3+URZ+0x38840], R2 ;  /* 0x03884002030075a7 */ /* 0x000e64000802017f */
[----:B-1----:R-:W-:Y:S05]  /*23ee0*/  @!P1 BRA `(.L_x_8872) ;  /* 0x0000004c00109947 */ /* 0x002fea0003800000 */
.L_x_9027:
[----:B------:R-:W-:Y:S05]  /*23ef0*/  @!P0 BRA `(.L_x_8873) ;  /* 0x0000000000048947 */ /* 0x000fea0003800000 */
[----:B------:R-:W-:Y:S01]  /*23f00*/  BPT.TRAP 0x1 ;  /* 0x000000040000795c */ /* 0x000fe20000300000 */
.L_x_8873:
[----:B------:R-:W4:Y:S02]  /*23f10*/  SYNCS.PHASECHK.TRANS64.TRYWAIT P1, [R5+URZ+0x38860], R0 ;  /* 0x03886000050075a7 */ /* 0x000f24000802017f */
[----:B----4-:R-:W-:Y:S05]  /*23f20*/  @!P1 BRA `(.L_x_8874) ;  /* 0x0000004c00149947 */ /* 0x010fea0003800000 */
.L_x_9028:
[----:B------:R-:W-:Y:S05]  /*23f30*/  @!P0 BRA `(.L_x_8875) ;  /* 0x0000000000048947 */ /* 0x000fea0003800000 */
[----:B------:R-:W-:Y:S01]  /*23f40*/  BPT.TRAP 0x1 ;  /* 0x000000040000795c */ /* 0x000fe20000300000 */
.L_x_8875:
[----:B------:R0:W0:Y:S02]  /*23f50*/  SYNCS.PHASECHK.TRANS64.TRYWAIT P0, [R3+URZ+0x38860], R2 ;  /* 0x03886002030075a7 */ /* 0x000024000800017f */
[----:B0-----:R-:W-:Y:S05]  /*23f60*/  @!P0 NANOSLEEP.SYNCS 0x989680 ;  /* 0x009896800000895d */ /* 0x001fea0003900000 */
[----:B------:R-:W0:Y:S02]  /*23f70*/  @!P0 SYNCS.PHASECHK.TRANS64 P0, [R3+URZ+0x38860], R2 ;  /* 0x03886002030085a7 */ /* 0x000e24000800007f */
[----:B0-----:R-:W-:Y:S05]  /*23f80*/  @!P0 BRA `(.L_x_8875) ;  /* 0xfffffffc00f08947 */ /* 0x001fea000383ffff */
.L_x_8589:
[----:B------:R-:W-:Y:S05]  /*23f90*/  BSYNC B9 ;  /* 0x0000000000097941 */ /* 0x000fea0003800000 */
.L_x_8586:
[----:B------:R-:W-:Y:S05]  /*23fa0*/  EXIT ;  /* 0x000000000000794d */ /* 0x000fea0003800000 */
.L_x_8607:
[----:B0-----:R0:W1:Y:S02]  /*23fb0*/  SYNCS.PHASECHK.TRANS64.TRYWAIT P5, [R61+URZ+0x38890], R68 ;  /* 0x038890443d0075a7 */ /* 0x00106400080a017f */
[----:B-1----:R-:W-:Y:S05]  /*23fc0*/  @!P5 NANOSLEEP.SYNCS 0x989680 ;  /* 0x009896800000d95d */ /* 0x002fea0003900000 */
[----:B------:R-:W1:Y:S02]  /*23fd0*/  @!P5 SYNCS.PHASECHK.TRANS64 P5, [R61+URZ+0x38890], R68 ;  /* 0x038890443d00d5a7 */ /* 0x000e6400080a007f */
[----:B-1----:R-:W-:Y:S05]  /*23fe0*/  @!P5 BRA `(.L_x_8607) ;  /* 0xfffffffc00f0d947 */ /* 0x002fea000383ffff */
[----:B------:R-:W-:Y:S05]  /*23ff0*/  BRA `(.L_x_8876) ;  /* 0xfffffdf000987947 */ /* 0x000fea000383ffff */
.L_x_8608:
        /* <DEDUP_REMOVED lines=8> */
.L_x_8878:
[----:B------:R-:W-:Y:S05]  /*24080*/  BSYNC B1 ;  /* 0x0000000000017941 */ /* 0x000fea0003800000 */
.L_x_8877:
        /* <DEDUP_REMOVED lines=8> */
.L_x_8879:
[----:B------:R-:W-:Y:S01]  /*24110*/  IMAD.MOV.U32 R73, RZ, RZ, R14 ;  /* 0x000000ffff497224 */ /* 0x000fe200078e000e */
[----:B------:R-:W-:Y:S06]  /*24120*/  BRA `(.L_x_8880) ;  /* 0xfffffdf000607947 */ /* 0x000fec000383ffff */
.L_x_8618:
[----:B0-----:R0:W1:Y:S02]  /*24130*/  SYNCS.PHASECHK.TRANS64.TRYWAIT P6, [R61+URZ+0x38890], R68 ;  /* 0x038890443d0075a7 */ /* 0x00106400080c017f */
[----:B-1----:R-:W-:Y:S05]  /*24140*/  @!P6 NANOSLEEP.SYNCS 0x989680 ;  /* 0x009896800000e95d */ /* 0x002fea0003900000 */
[----:B------:R-:W1:Y:S02]  /*24150*/  @!P6 SYNCS.PHASECHK.TRANS64 P6, [R61+URZ+0x38890], R68 ;  /* 0x038890443d00e5a7 */ /* 0x000e6400080c007f */
[----:B-1----:R-:W-:Y:S05]  /*24160*/  @!P6 BRA `(.L_x_8618) ;  /* 0xfffffffc00f0e947 */ /* 0x002fea000383ffff */
[----:B------:R-:W-:Y:S05]  /*24170*/  BRA `(.L_x_8881) ;  /* 0xfffffdf800c47947 */ /* 0x000fea000383ffff */
.L_x_8619:
        /* <DEDUP_REMOVED lines=8> */
.L_x_8883:
[----:B------:R-:W-:Y:S05]  /*24200*/  BSYNC B1 ;  /* 0x0000000000017941 */ /* 0x000fea0003800000 */
.L_x_8882:
        /* <DEDUP_REMOVED lines=8> */
.L_x_8884:
[----:B------:R-:W-:Y:S01]  /*24290*/  IMAD.MOV.U32 R70, RZ, RZ, R14 ;  /* 0x000000ffff467224 */ /* 0x000fe200078e000e */
[----:B------:R-:W-:Y:S06]  /*242a0*/  BRA `(.L_x_8885) ;  /* 0xfffffdf8008c7947 */ /* 0x000fec000383ffff */
.L_x_8624:
[----:B-1----:R1:W2:Y:S02]  /*242b0*/  SYNCS.PHASECHK.TRANS64.TRYWAIT P4, [R61+URZ+0x38890], R68 ;  /* 0x038890443d0075a7 */ /* 0x0022a4000808017f */
[----:B--2---:R-:W-:Y:S05]  /*242c0*/  @!P4 NANOSLEEP.SYNCS 0x989680 ;  /* 0x009896800000c95d */ /* 0x004fea0003900000 */
[----:B------:R-:W2:Y:S02]  /*242d0*/  @!P4 SYNCS.PHASECHK.TRANS64 P4, [R61+URZ+0x38890], R68 ;  /* 0x038890443d00c5a7 */ /* 0x000ea4000808007f */
[----:B--2---:R-:W-:Y:S05]  /*242e0*/  @!P4 BRA `(.L_x_8624) ;  /* 0xfffffffc00f0c947 */ /* 0x004fea000383ffff */
[----:B------:R-:W-:Y:S05]  /*242f0*/  BRA `(.L_x_8886) ;  /* 0xfffffe00008c7947 */ /* 0x000fea000383ffff */
.L_x_8625:
[----:B------:R-:W-:Y:S01]  /*24300*/  BSSY B1, `(.L_x_8887) ;  /* 0x0000007000017945 */ /* 0x000fe20003800000 */
[----:B------:R-:W-:Y:S02]  /*24310*/  IMAD.MOV.U32 R12, RZ, RZ, RZ ;  /* 0x000000ffff0c7224 */ /* 0x000fe400078e00ff */
[----:B------:R-:W-:Y:S02]  /*24320*/  IMAD.MOV.U32 R11, RZ, RZ, 0x1c1f ;  /* 0x00001c1fff0b7424 */ /* 0x000fe400078e00ff */
[----:B------:R-:W-:-:S07]  /*24330*/  IMAD.MOV.U32 R15, RZ, RZ, -0x1 ;  /* 0xffffffffff0f7424 */ /* 0x000fce00078e00ff */
[----:B-1----:R-:W-:Y:S05]  /*24340*/  WARPSYNC.COLLECTIVE R15, `(.L_x_8888) ;  /* 0x000000000f087348 */ /* 0x002fea0003c00000 */
[----:B------:R0:W2:Y:S02]  /*24350*/  SHFL.IDX P6, R14, R13, R12, R11 ;  /* 0x0000000c0d0e7389 */ /* 0x0000a400000c000b */
[----:B012---:R-:W-:Y:S01]  /*24360*/  ENDCOLLECTIVE ;  /* 0x000000000000791b */ /* 0x007fe20003800000 */
.L_x_8888:
[----:B------:R-:W-:Y:S05]  /*24370*/  BSYNC B1 ;  /* 0x0000000000017941 */ /* 0x000fea0003800000 */
.L_x_8887:
        /* <DEDUP_REMOVED lines=8> */
.L_x_8889:
[----:B------:R-:W-:Y:S05]  /*24400*/  BRA `(.L_x_8890) ;  /* 0xfffffe0000ac7947 */ /* 0x000fea000383ffff */
.L_x_8629:
[----:B-1----:R1:W2:Y:S02]  /*24410*/  SYNCS.PHASECHK.TRANS64.TRYWAIT P3, [R61+URZ+0x388b0], R68 ;  /* 0x0388b0443d0075a7 */ /* 0x0022a4000806017f */
[----:B--2---:R-:W-:Y:S05]  /*24420*/  @!P3 NANOSLEEP.SYNCS 0x989680 ;  /* 0x009896800000b95d */ /* 0x004fea0003900000 */
[----:B------:R-:W2:Y:S02]  /*24430*/  @!P3 SYNCS.PHASECHK.TRANS64 P3, [R61+URZ+0x388b0], R68 ;  /* 0x0388b0443d00b5a7 */ /* 0x000ea4000806007f */
[----:B--2---:R-:W-:Y:S05]  /*24440*/  @!P3 BRA `(.L_x_8629) ;  /* 0xfffffffc00f0b947 */ /* 0x004fea000383ffff */
[----:B------:R-:W-:Y:S05]  /*24450*/  BRA `(.L_x_8891) ;  /* 0xfffffe0400387947 */ /* 0x000fea000383ffff */
.L_x_8658:
        /* <DEDUP_REMOVED lines=8> */
.L_x_8893:
[----:B------:R-:W-:Y:S05]  /*244e0*/  BSYNC B1 ;  /* 0x0000000000017941 */ /* 0x000fea0003800000 */
.L_x_8892:
        /* <DEDUP_REMOVED lines=8> */
.L_x_8894:
[----:B------:R-:W-:Y:S02]  /*24570*/  IMAD.MOV.U32 R13, RZ, RZ, R31 ;  /* 0x000000ffff0d7224 */ /* 0x000fe400078e001f */
[----:B------:R-:W-:-:S07]  /*24580*/  IMAD.MOV.U32 R5, RZ, RZ, R14 ;  /* 0x000000ffff057224 */ /* 0x000fce00078e000e */
[----:B------:R-:W-:Y:S05]  /*24590*/  WARPSYNC.COLLECTIVE R15, `(.L_x_8895) ;  /* 0x000000000f087348 */ /* 0x000fea0003c00000 */
[----:B------:R0:W1:Y:S02]  /*245a0*/  SHFL.IDX P6, R14, R13, R12, R11 ;  /* 0x0000000c0d0e7389 */ /* 0x00006400000c000b */
[----:B01----:R-:W-:Y:S01]  /*245b0*/  ENDCOLLECTIVE ;  /* 0x000000000000791b */ /* 0x003fe20003800000 */
.L_x_8895:
[----:B------:R-:W-:Y:S02]  /*245c0*/  IMAD.MOV.U32 R13, RZ, RZ, R30 ;  /* 0x000000ffff0d7224 */ /* 0x000fe400078e001e */
[----:B------:R-:W-:-:S07]  /*245d0*/  IMAD.MOV.U32 R8, RZ, RZ, R14 ;  /* 0x000000ffff087224 */ /* 0x000fce00078e000e */
[----:B------:R-:W-:Y:S05]  /*245e0*/  WARPSYNC.COLLECTIVE R15, `(.L_x_8896) ;  /* 0x000000000f087348 */ /* 0x000fea0003c00000 */
[----:B------:R0:W1:Y:S02]  /*245f0*/  SHFL.IDX P6, R14, R13, R12, R11 ;  /* 0x0000000c0d0e7389 */ /* 0x00006400000c000b */
[----:B01----:R-:W-:Y:S01]  /*24600*/  ENDCOLLECTIVE ;  /* 0x000000000000791b */ /* 0x003fe20003800000 */
.L_x_8896:
[----:B------:R-:W-:Y:S01]  /*24610*/  IMAD.MOV.U32 R6, RZ, RZ, R14 ;  /* 0x000000ffff067224 */ /* 0x000fe200078e000e */
[----:B------:R-:W-:Y:S06]  /*24620*/  BRA `(.L_x_8897) ;  /* 0xfffffe3c00187947 */ /* 0x000fec000383ffff */
.L_x_8661:
[----:B------:R-:W-:Y:S01]  /*24630*/  BSSY B1, `(.L_x_8898) ;  /* 0x0000008000017945 */ /* 0x000fe20003800000 */
[----:B------:R-:W-:Y:S02]  /*24640*/  IMAD.MOV.U32 R13, RZ, RZ, R10 ;  /* 0x000000ffff0d7224 */ /* 0x000fe400078e000a */
[----:B------:R-:W-:Y:S02]  /*24650*/  IMAD.MOV.U32 R12, RZ, RZ, 0x1 ;  /* 0x00000001ff0c7424 */ /* 0x000fe400078e00ff */
[----:B------:R-:W-:Y:S02]  /*24660*/  IMAD.MOV.U32 R11, RZ, RZ, 0x1c1f ;  /* 0x00001c1fff0b7424 */ /* 0x000fe400078e00ff */
[----:B------:R-:W-:-:S07]  /*24670*/  IMAD.MOV.U32 R15, RZ, RZ, -0x1 ;  /* 0xffffffffff0f7424 */ /* 0x000fce00078e00ff */
[----:B-1-34-:R-:W-:Y:S05]  /*24680*/  WARPSYNC.COLLECTIVE R15, `(.L_x_8899) ;  /* 0x000000000f087348 */ /* 0x01afea0003c00000 */
[----:B------:R0:W2:Y:S02]  /*24690*/  SHFL.IDX P6, R14, R13, R12, R11 ;  /* 0x0000000c0d0e7389 */ /* 0x0000a400000c000b */
[----:B01234-:R-:W-:Y:S01]  /*246a0*/  ENDCOLLECTIVE ;  /* 0x000000000000791b */ /* 0x01ffe20003800000 */
.L_x_8899:
[----:B------:R-:W-:Y:S05]  /*246b0*/  BSYNC B1 ;  /* 0x0000000000017941 */ /* 0x000fea0003800000 */
.L_x_8898:
        /* <DEDUP_REMOVED lines=8> */
.L_x_8900:
[----:B------:R-:W-:Y:S02]  /*24740*/  IMAD.MOV.U32 R13, RZ, RZ, R31 ;  /* 0x000000ffff0d7224 */ /* 0x000fe400078e001f */
[----:B------:R-:W-:-:S07]  /*24750*/  IMAD.MOV.U32 R4, RZ, RZ, R14 ;  /* 0x000000ffff047224 */ /* 0x000fce00078e000e */
[----:B------:R-:W-:Y:S05]  /*24760*/  WARPSYNC.COLLECTIVE R15, `(.L_x_8901) ;  /* 0x000000000f087348 */ /* 0x000fea0003c00000 */
[----:B------:R0:W1:Y:S02]  /*24770*/  SHFL.IDX P6, R14, R13, R12, R11 ;  /* 0x0000000c0d0e7389 */ /* 0x00006400000c000b */
[----:B01----:R-:W-:Y:S01]  /*24780*/  ENDCOLLECTIVE ;  /* 0x000000000000791b */ /* 0x003fe20003800000 */
.L_x_8901:
[----:B------:R-:W-:Y:S02]  /*24790*/  IMAD.MOV.U32 R13, RZ, RZ, R30 ;  /* 0x000000ffff0d7224 */ /* 0x000fe400078e001e */
[----:B------:R-:W-:-:S07]  /*247a0*/  IMAD.MOV.U32 R7, RZ, RZ, R14 ;  /* 0x000000ffff077224 */ /* 0x000fce00078e000e */
[----:B------:R-:W-:Y:S05]  /*247b0*/  WARPSYNC.COLLECTIVE R15, `(.L_x_8902) ;  /* 0x000000000f087348 */ /* 0x000fea0003c00000 */
[----:B------:R0:W1:Y:S02]  /*247c0*/  SHFL.IDX P6, R14, R13, R12, R11 ;  /* 0x0000000c0d0e7389 */ /* 0x00006400000c000b */
[----:B01----:R-:W-:Y:S01]  /*247d0*/  ENDCOLLECTIVE ;  /* 0x000000000000791b */ /* 0x003fe20003800000 */
.L_x_8902:
[----:B------:R-:W-:Y:S05]  /*247e0*/  BRA `(.L_x_8903) ;  /* 0xfffffe3c007c7947 */ /* 0x000fea000383ffff */
.L_x_8665:
[----:B0-----:R0:W1:Y:S02]  /*247f0*/  SYNCS.PHASECHK.TRANS64.TRYWAIT P0, [R17+URZ+0x38800], R34 ;  /* 0x03880022110075a7 */ /* 0x001064000800017f */
[----:B-1----:R-:W-:Y:S05]  /*24800*/  @!P0 NANOSLEEP.SYNCS 0x989680 ;  /* 0x009896800000895d */ /* 0x002fea0003900000 */
[----:B------:R-:W1:Y:S02]  /*24810*/  @!P0 SYNCS.PHASECHK.TRANS64 P0, [R17+URZ+0x38800], R34 ;  /* 0x03880022110085a7 */ /* 0x000e64000800007f */
[----:B-1----:R-:W-:Y:S05]  /*24820*/  @!P0 BRA `(.L_x_8665) ;  /* 0xfffffffc00f08947 */ /* 0x002fea000383ffff */
[----:B------:R-:W-:Y:S05]  /*24830*/  BRA `(.L_x_8904) ;  /* 0xfffffe4000747947 */ /* 0x000fea000383ffff */
.L_x_8673:
[----:B------:R-:W1:Y:S01]  /*24840*/  LDC R37, c[0x0][0x3f4] ;  /* 0x0000fd00ff257b82 */ /* 0x000e620000000800 */
[----:B------:R-:W-:Y:S01]  /*24850*/  BSSY B1, `(.L_x_8905) ;  /* 0x0000008000017945 */ /* 0x000fe20003800000 */
[----:B------:R-:W-:Y:S02]  /*24860*/  IMAD.MOV.U32 R13, RZ, RZ, R25 ;  /* 0x000000ffff0d7224 */ /* 0x000fe400078e0019 */
[----:B------:R-:W-:Y:S02]  /*24870*/  IMAD.MOV.U32 R12, RZ, RZ, RZ ;  /* 0x000000ffff0c7224 */ /* 0x000fe400078e00ff */
[----:B0-----:R-:W-:Y:S02]  /*24880*/  IMAD.MOV.U32 R11, RZ, RZ, 0x1c1f ;  /* 0x00001c1fff0b7424 */ /* 0x001fe400078e00ff */
[----:B------:R-:W-:-:S07]  /*24890*/  IMAD.MOV.U32 R15, RZ, RZ, -0x1 ;  /* 0xffffffffff0f7424 */ /* 0x000fce00078e00ff */
[----:B-1----:R-:W-:Y:S05]  /*248a0*/  WARPSYNC.COLLECTIVE R15, `(.L_x_8906) ;  /* 0x000000000f087348 */ /* 0x002fea0003c00000 */
[----:B------:R0:W2:Y:S02]  /*248b0*/  SHFL.IDX P6, R14, R13, R12, R11 ;  /* 0x0000000c0d0e7389 */ /* 0x0000a400000c000b */
[----:B012---:R-:W-:Y:S01]  /*248c0*/  ENDCOLLECTIVE ;  /* 0x000000000000791b */ /* 0x007fe20003800000 */
.L_x_8906:
[----:B------:R-:W-:Y:S05]  /*248d0*/  BSYNC B1 ;  /* 0x0000000000017941 */ /* 0x000fea0003800000 */
.L_x_8905:
        /* <DEDUP_REMOVED lines=10> */
.L_x_8907:
        /* <DEDUP_REMOVED lines=8> */
.L_x_8908:
[----:B------:R-:W-:-:S05]  /*24a00*/  @!P1 IADD3 R8, P2, R2, R5, RZ ;  /* 0x0000000502089210 */ /* 0x000fca0007f5e0ff */
[----:B------:R-:W-:Y:S02]  /*24a10*/  @!P1 IMAD.X R9, R0, 0x1, R6, P2 ;  /* 0x0000000100099824 */ /* 0x000fe400010e0606 */
[----:B------:R-:W-:Y:S02]  /*24a20*/  IMAD.MOV.U32 R13, RZ, RZ, R34 ;  /* 0x000000ffff0d7224 */ /* 0x000fe400078e0022 */
[----:B------:R-:W-:-:S07]  /*24a30*/  IMAD.MOV.U32 R3, RZ, RZ, R14 ;  /* 0x000000ffff037224 */ /* 0x000fce00078e000e */
[----:B------:R-:W-:Y:S05]  /*24a40*/  WARPSYNC.COLLECTIVE R15, `(.L_x_8909) ;  /* 0x000000000f087348 */ /* 0x000fea0003c00000 */
[----:B------:R0:W1:Y:S02]  /*24a50*/  SHFL.IDX P6, R14, R13, R12, R11 ;  /* 0x0000000c0d0e7389 */ /* 0x00006400000c000b */
[----:B01----:R-:W-:Y:S01]  /*24a60*/  ENDCOLLECTIVE ;  /* 0x000000000000791b */ /* 0x003fe20003800000 */
.L_x_8909:
        /* <DEDUP_REMOVED lines=21> */
.L_x_8910:
[----:B------:R-:W-:Y:S01]  /*24bc0*/  IMAD.MOV.U32 R8, RZ, RZ, R21 ;  /* 0x000000ffff087224 */ /* 0x000fe200078e0015 */
[----:B------:R-:W-:Y:S01]  /*24bd0*/  PRMT R54, R54, 0x5410, R0 ;  /* 0x0000541036367816 */ /* 0x000fe20000000000 */
[----:B------:R-:W-:Y:S02]  /*24be0*/  IMAD.MOV.U32 R0, RZ, RZ, R20 ;  /* 0x000000ffff007224 */ /* 0x000fe400078e0014 */
[----:B------:R-:W-:Y:S02]  /*24bf0*/  @!P1 IMAD.MOV.U32 R29, RZ, RZ, R5 ;  /* 0x000000ffff1d9224 */ /* 0x000fe400078e0005 */
[----:B------:R-:W-:Y:S01]  /*24c00*/  @!P1 IMAD.MOV.U32 R30, RZ, RZ, R6 ;  /* 0x000000ffff1e9224 */ /* 0x000fe200078e0006 */
[----:B------:R-:W-:Y:S01]  /*24c10*/  PRMT R35, R0, 0x7610, R35 ;  /* 0x0000761000237816 */ /* 0x000fe20000000023 */
[----:B------:R-:W-:Y:S02]  /*24c20*/  @!P1 IMAD.MOV.U32 R28, RZ, RZ, R4 ;  /* 0x000000ffff1c9224 */ /* 0x000fe400078e0004 */
[----:B------:R-:W-:-:S02]  /*24c30*/  @!P1 IMAD.MOV.U32 R31, RZ, RZ, R7 ;  /* 0x000000ffff1f9224 */ /* 0x000fc400078e0007 */
[--C-:B------:R-:W-:Y:S01]  /*24c40*/  IMAD.MOV.U32 R13, RZ, RZ, R32.reuse ;  /* 0x000000ffff0d7224 */ /* 0x100fe200078e0020 */
[----:B------:R-:W-:Y:S01]  /*24c50*/  PRMT R32, R8, 0x7610, R32 ;  /* 0x0000761008207816 */ /* 0x000fe20000000020 */
[----:B------:R-:W-:Y:S02]  /*24c60*/  IMAD.MOV.U32 R4, RZ, RZ, R29 ;  /* 0x000000ffff047224 */ /* 0x000fe400078e001d */
[----:B------:R-:W-:Y:S02]  /*24c70*/  IMAD.MOV.U32 R5, RZ, RZ, R30 ;  /* 0x000000ffff057224 */ /* 0x000fe400078e001e */
[----:B------:R-:W-:Y:S01]  /*24c80*/  IMAD.MOV.U32 R0, RZ, RZ, R28 ;  /* 0x000000ffff007224 */ /* 0x000fe200078e001c */
[----:B------:R-:W-:Y:S01]  /*24c90*/  PRMT R47, R4, 0x7610, R47 ;  /* 0x00007610042f7816 */ /* 0x000fe2000000002f */
[----:B------:R-:W-:Y:S01]  /*24ca0*/  IMAD.MOV.U32 R6, RZ, RZ, R31 ;  /* 0x000000ffff067224 */ /* 0x000fe200078e001f */
[----:B------:R-:W-:Y:S01]  /*24cb0*/  PRMT R55, R5, 0x7610, R55 ;  /* 0x0000761005377816 */ /* 0x000fe20000000037 */
[----:B------:R-:W-:Y:S01]  /*24cc0*/  IMAD.MOV.U32 R25, RZ, RZ, R14 ;  /* 0x000000ffff197224 */ /* 0x000fe200078e000e */
[----:B------:R-:W-:-:S07]  /*24cd0*/  PRMT R54, R0, 0x7610, R54 ;  /* 0x0000761000367816 */ /* 0x000fce0000000036 */
[----:B------:R-:W-:Y:S05]  /*24ce0*/  WARPSYNC.COLLECTIVE R15, `(.L_x_8911) ;  /* 0x000000000f087348 */ /* 0x000fea0003c00000 */
[----:B------:R0:W1:Y:S02]  /*24cf0*/  SHFL.IDX P6, R14, R13, R12, R11 ;  /* 0x0000000c0d0e7389 */ /* 0x00006400000c000b */
[----:B01----:R-:W-:Y:S01]  /*24d00*/  ENDCOLLECTIVE ;  /* 0x000000000000791b */ /* 0x003fe20003800000 */
.L_x_8911:
[----:B------:R-:W-:Y:S02]  /*24d10*/  PRMT R50, R6, 0x7610, R50 ;  /* 0x0000761006327816 */ /* 0x000fe40000000032 */
[----:B------:R-:W-:Y:S01]  /*24d20*/  CS2R R4, SRZ ;  /* 0x0000000000047805 */ /* 0x000fe2000001ff00 */
[----:B------:R-:W-:Y:S02]  /*24d30*/  IMAD.MOV.U32 R13, RZ, RZ, R27 ;  /* 0x000000ffff0d7224 */ /* 0x000fe400078e001b */
[----:B------:R-:W-:-:S07]  /*24d40*/  IMAD.MOV.U32 R26, RZ, RZ, R14 ;  /* 0x000000ffff1a7224 */ /* 0x000fce00078e000e */
[----:B------:R-:W-:Y:S05]  /*24d50*/  WARPSYNC.COLLECTIVE R15, `(.L_x_8912) ;  /* 0x000000000f087348 */ /* 0x000fea0003c00000 */
[----:B------:R0:W1:Y:S02]  /*24d60*/  SHFL.IDX P6, R14, R13, R12, R11 ;  /* 0x0000000c0d0e7389 */ /* 0x00006400000c000b */
[----:B01----:R-:W-:Y:S01]  /*24d70*/  ENDCOLLECTIVE ;  /* 0x000000000000791b */ /* 0x003fe20003800000 */
.L_x_8912:
[----:B------:R-:W-:Y:S02]  /*24d80*/  IMAD.MOV.U32 R13, RZ, RZ, R34 ;  /* 0x000000ffff0d7224 */ /* 0x000fe400078e0022 */
[----:B------:R-:W-:-:S07]  /*24d90*/  IMAD.MOV.U32 R27, RZ, RZ, R14 ;  /* 0x000000ffff1b7224 */ /* 0x000fce00078e000e */
[----:B------:R-:W-:Y:S05]  /*24da0*/  WARPSYNC.COLLECTIVE R15, `(.L_x_8913) ;  /* 0x000000000f087348 */ /* 0x000fea0003c00000 */
[----:B------:R0:W1:Y:S02]  /*24db0*/  SHFL.IDX P6, R14, R13, R12, R11 ;  /* 0x0000000c0d0e7389 */ /* 0x00006400000c000b */
[----:B01----:R-:W-:Y:S01]  /*24dc0*/  ENDCOLLECTIVE ;  /* 0x000000000000791b */ /* 0x003fe20003800000 */
.L_x_8913:
[----:B------:R-:W-:Y:S05]  /*24dd0*/  BRA `(.L_x_8914) ;  /* 0xfffffe4c00587947 */ /* 0x000fea000383ffff */
.L_x_8677:
[----:B0-----:R0:W1:Y:S02]  /*24de0*/  SYNCS.PHASECHK.TRANS64.TRYWAIT P1, [R17+URZ+0x38800], R12 ;  /* 0x0388000c110075a7 */ /* 0x001064000802017f */
[----:B-1----:R-:W-:Y:S05]  /*24df0*/  @!P1 NANOSLEEP.SYNCS 0x989680 ;  /* 0x009896800000995d */ /* 0x002fea0003900000 */
[----:B------:R-:W1:Y:S02]  /*24e00*/  @!P1 SYNCS.PHASECHK.TRANS64 P1, [R17+URZ+0x38800], R12 ;  /* 0x0388000c110095a7 */ /* 0x000e64000802007f */
[----:B-1----:R-:W-:Y:S05]  /*24e10*/  @!P1 BRA `(.L_x_8677) ;  /* 0xfffffffc00f09947 */ /* 0x002fea000383ffff */
[----:B------:R-:W-:Y:S05]  /*24e20*/  BRA `(.L_x_8915) ;  /* 0xfffffe4c00f47947 */ /* 0x000fea000383ffff */
.L_x_8683:
[----:B--2---:R2:W3:Y:S02]  /*24e30*/  SYNCS.PHASECHK.TRANS64.TRYWAIT P1, [R20+URZ+0x38830], R13 ;  /* 0x0388300d140075a7 */ /* 0x0044e4000802017f */
[----:B---3--:R-:W-:Y:S05]  /*24e40*/  @!P1 NANOSLEEP.SYNCS 0x989680 ;  /* 0x009896800000995d */ /* 0x008fea0003900000 */
[----:B------:R-:W3:Y:S02]  /*24e50*/  @!P1 SYNCS.PHASECHK.TRANS64 P1, [R20+URZ+0x38830], R13 ;  /* 0x0388300d140095a7 */ /* 0x000ee4000802007f */
[----:B---3--:R-:W-:Y:S05]  /*24e60*/  @!P1 BRA `(.L_x_8683) ;  /* 0xfffffffc00f09947 */ /* 0x008fea000383ffff */
[----:B------:R-:W-:Y:S05]  /*24e70*/  BRA `(.L_x_8682) ;  /* 0xfffffe5c00707947 */ /* 0x000fea000383ffff */
.L_x_8685:
[----:B0-----:R0:W3:Y:S02]  /*24e80*/  SYNCS.PHASECHK.TRANS64.TRYWAIT P1, [R17+URZ+0x38810], R0 ;  /* 0x03881000110075a7 */ /* 0x0010e4000802017f */
[----:B---3--:R-:W-:Y:S05]  /*24e90*/  @!P1 NANOSLEEP.SYNCS 0x989680 ;  /* 0x009896800000995d */ /* 0x008fea0003900000 */
[----:B------:R-:W3:Y:S02]  /*24ea0*/  @!P1 SYNCS.PHASECHK.TRANS64 P1, [R17+URZ+0x38810], R0 ;  /* 0x03881000110095a7 */ /* 0x000ee4000802007f */
[----:B---3--:R-:W-:Y:S05]  /*24eb0*/  @!P1 BRA `(.L_x_8685) ;  /* 0xfffffffc00f09947 */ /* 0x008fea000383ffff */
[----:B------:R-:W-:Y:S05]  /*24ec0*/  BRA `(.L_x_8916) ;  /* 0xfffffe6000207947 */ /* 0x000fea000383ffff */
.L_x_8689:
[----:B0-----:R0:W4:Y:S02]  /*24ed0*/  SYNCS.PHASECHK.TRANS64.TRYWAIT P1, [R20+URZ+0x38850], R13 ;  /* 0x0388500d140075a7 */ /* 0x001124000802017f */
[----:B----4-:R-:W-:Y:S05]  /*24ee0*/  @!P1 NANOSLEEP.SYNCS 0x989680 ;  /* 0x009896800000995d */ /* 0x010fea0003900000 */
[----:B------:R-:W4:Y:S02]  /*24ef0*/  @!P1 SYNCS.PHASECHK.TRANS64 P1, [R20+URZ+0x38850], R13 ;  /* 0x0388500d140095a7 */ /* 0x000f24000802007f */
[----:B----4-:R-:W-:Y:S05]  /*24f00*/  @!P1 BRA `(.L_x_8689) ;  /* 0xfffffffc00f09947 */ /* 0x010fea000383ffff */
[----:B------:R-:W-:Y:S05]  /*24f10*/  BRA `(.L_x_8688) ;  /* 0xfffffe60003c7947 */ /* 0x000fea000383ffff */
.L_x_8698:
[----:B-1----:R1:W2:Y:S02]  /*24f20*/  SYNCS.PHASECHK.TRANS64.TRYWAIT P1, [R21+URZ+0x38830], R200 ;  /* 0x038830c8150075a7 */ /* 0x0022a4000802017f */
[----:B--2---:R-:W-:Y:S05]  /*24f30*/  @!P1 NANOSLEEP.SYNCS 0x989680 ;  /* 0x009896800000995d */ /* 0x004fea0003900000 */
[----:B------:R-:W2:Y:S02]  /*24f40*/  @!P1 SYNCS.PHASECHK.TRANS64 P1, [R21+URZ+0x38830], R200 ;  /* 0x038830c8150095a7 */ /* 0x000ea4000802007f */
[----:B--2---:R-:W-:Y:S05]  /*24f50*/  @!P1 BRA `(.L_x_8698) ;  /* 0xfffffffc00f09947 */ /* 0x004fea000383ffff */
[----:B------:R-:W-:Y:S05]  /*24f60*/  BRA `(.L_x_8697) ;  /* 0xfffffe9000a07947 */ /* 0x000fea000383ffff */
.L_x_8703:
[----:B---3--:R3:W4:Y:S02]  /*24f70*/  SYNCS.PHASECHK.TRANS64.TRYWAIT P1, [R21+URZ+0x38850], R200 ;  /* 0x038850c8150075a7 */ /* 0x008724000802017f */
[----:B----4-:R-:W-:Y:S05]  /*24f80*/  @!P1 NANOSLEEP.SYNCS 0x989680 ;  /* 0x009896800000995d */ /* 0x010fea0003900000 */
[----:B------:R-:W4:Y:S02]  /*24f90*/  @!P1 SYNCS.PHASECHK.TRANS64 P1, [R21+URZ+0x38850], R200 ;  /* 0x038850c8150095a7 */ /* 0x000f24000802007f */
[----:B----4-:R-:W-:Y:S05]  /*24fa0*/  @!P1 BRA `(.L_x_8703) ;  /* 0xfffffffc00f09947 */ /* 0x010fea000383ffff */
[----:B------:R-:W-:Y:S05]  /*24fb0*/  BRA `(.L_x_8702) ;  /* 0xfffffe94003c7947 */ /* 0x000fea000383ffff */
.L_x_8713:
[----:B-1----:R1:W2:Y:S02]  /*24fc0*/  SYNCS.PHASECHK.TRANS64.TRYWAIT P1, [R21+URZ+0x38830], R200 ;  /* 0x038830c8150075a7 */ /* 0x0022a4000802017f */
[----:B--2---:R-:W-:Y:S05]  /*24fd0*/  @!P1 NANOSLEEP.SYNCS 0x989680 ;  /* 0x009896800000995d */ /* 0x004fea0003900000 */
[----:B------:R-:W2:Y:S02]  /*24fe0*/  @!P1 SYNCS.PHASECHK.TRANS64 P1, [R21+URZ+0x38830], R200 ;  /* 0x038830c8150095a7 */ /* 0x000ea4000802007f */
[----:B--2---:R-:W-:Y:S05]  /*24ff0*/  @!P1 BRA `(.L_x_8713) ;  /* 0xfffffffc00f09947 */ /* 0x004fea000383ffff */
[----:B------:R-:W-:Y:S05]  /*25000*/  BRA `(.L_x_8712) ;  /* 0xfffffecc00887947 */ /* 0x000fea000383ffff */
.L_x_8718:
[----:B---3--:R3:W4:Y:S02]  /*25010*/  SYNCS.PHASECHK.TRANS64.TRYWAIT P1, [R21+URZ+0x38850], R200 ;  /* 0x038850c8150075a7 */ /* 0x008724000802017f */
[----:B----4-:R-:W-:Y:S05]  /*25020*/  @!P1 NANOSLEEP.SYNCS 0x989680 ;  /* 0x009896800000995d */ /* 0x010fea0003900000 */
[----:B------:R-:W4:Y:S02]  /*25030*/  @!P1 SYNCS.PHASECHK.TRANS64 P1, [R21+URZ+0x38850], R200 ;  /* 0x038850c8150095a7 */ /* 0x000f24000802007f */
[----:B----4-:R-:W-:Y:S05]  /*25040*/  @!P1 BRA `(.L_x_8718) ;  /* 0xfffffffc00f09947 */ /* 0x010fea000383ffff */
[----:B------:R-:W-:Y:S05]  /*25050*/  BRA `(.L_x_8717) ;  /* 0xfffffed000247947 */ /* 0x000fea000383ffff */
.L_x_8755:
        /* <DEDUP_REMOVED lines=11> */
.L_x_8918:
[----:B------:R-:W-:Y:S05]  /*25110*/  BSYNC B1 ;  /* 0x0000000000017941 */ /* 0x000fea0003800000 */
.L_x_8917:
[----:B------:R-:W-:Y:S05]  /*25120*/  BRA `(.L_x_8919) ;  /* 0xffffff7800007947 */ /* 0x000fea000383ffff */
.L_x_8757:
[----:B------:R-:W-:Y:S01]  /*25130*/  BSSY B1, `(.L_x_8920) ;  /* 0x0000006000017945 */ /* 0x000fe20003800000 */
[----:B------:R-:W-:-:S07]  /*25140*/  IMAD.MOV.U32 R15, RZ, RZ, -0x1 ;  /* 0xffffffffff0f7424 */ /* 0x000fce00078e00ff */
[----:B0-----:R-:W-:Y:S05]  /*25150*/  WARPSYNC.COLLECTIVE R15, `(.L_x_8921) ;  /* 0x000000000f0c7348 */ /* 0x001fea0003c00000 */
[----:B------:R-:W-:Y:S02]  /*25160*/  ELECT P6, UR62, PT ;  /* 0x00000000003e782f */ /* 0x000fe400038c0000 */
[----:B------:R-:W-:Y:S01]  /*25170*/  MOV R14, UR62 ;  /* 0x0000003e000e7c02 */ /* 0x000fe20008000f00 */
[----:B0-----:R-:W-:Y:S10]  /*25180*/  ENDCOLLECTIVE ;  /* 0x000000000000791b */ /* 0x001ff40003800000 */
.L_x_8921:
[----:B------:R-:W-:Y:S05]  /*25190*/  BSYNC B1 ;  /* 0x0000000000017941 */ /* 0x000fea0003800000 */
.L_x_8920:
[----:B------:R-:W-:Y:S05]  /*251a0*/  BRA `(.L_x_8756) ;  /* 0xffffff7400f87947 */ /* 0x000fea000383ffff */
.L_x_8759:
[----:B0-----:R0:W1:Y:S02]  /*251b0*/  SYNCS.PHASECHK.TRANS64.TRYWAIT P0, [R18+URZ+0x38820], R3 ;  /* 0x03882003120075a7 */ /* 0x001064000800017f */
[----:B-1----:R-:W-:Y:S05]  /*251c0*/  @!P0 NANOSLEEP.SYNCS 0x989680 ;  /* 0x009896800000895d */ /* 0x002fea0003900000 */
[----:B------:R-:W1:Y:S02]  /*251d0*/  @!P0 SYNCS.PHASECHK.TRANS64 P0, [R18+URZ+0x38820], R3 ;  /* 0x03882003120085a7 */ /* 0x000e64000800007f */
[----:B-1----:R-:W-:Y:S05]  /*251e0*/  @!P0 BRA `(.L_x_8759) ;  /* 0xfffffffc00f08947 */ /* 0x002fea000383ffff */
[----:B------:R-:W-:Y:S05]  /*251f0*/  BRA `(.L_x_8922) ;  /* 0xffffff7800087947 */ /* 0x000fea000383ffff */
.L_x_8763:
[----:B0-----:R0:W1:Y:S02]  /*25200*/  SYNCS.PHASECHK.TRANS64.TRYWAIT P0, [R3+URZ+0x388a0], R9 ;  /* 0x0388a009030075a7 */ /* 0x001064000800017f */
[----:B-1----:R-:W-:Y:S05]  /*25210*/  @!P0 NANOSLEEP.SYNCS 0x989680 ;  /* 0x009896800000895d */ /* 0x002fea0003900000 */
[----:B------:R-:W1:Y:S02]  /*25220*/  @!P0 SYNCS.PHASECHK.TRANS64 P0, [R3+URZ+0x388a0], R9 ;  /* 0x0388a009030085a7 */ /* 0x000e64000800007f */
[----:B-1----:R-:W-:Y:S05]  /*25230*/  @!P0 BRA `(.L_x_8763) ;  /* 0xfffffffc00f08947 */ /* 0x002fea000383ffff */
[----:B------:R-:W-:Y:S05]  /*25240*/  BRA `(.L_x_8923) ;  /* 0xffffff7800207947 */ /* 0x000fea000383ffff */
.L_x_8768:
[----:B-1----:R1:W2:Y:S02]  /*25250*/  SYNCS.PHASECHK.TRANS64.TRYWAIT P0, [R3+URZ+0x388c0], R9 ;  /* 0x0388c009030075a7 */ /* 0x0022a4000800017f */
[----:B--2---:R-:W-:Y:S05]  /*25260*/  @!P0 NANOSLEEP.SYNCS 0x989680 ;  /* 0x009896800000895d */ /* 0x004fea0003900000 */
[----:B------:R-:W2:Y:S02]  /*25270*/  @!P0 SYNCS.PHASECHK.TRANS64 P0, [R3+URZ+0x388c0], R9 ;  /* 0x0388c009030085a7 */ /* 0x000ea4000800007f */
[----:B--2---:R-:W-:Y:S05]  /*25280*/  @!P0 BRA `(.L_x_8768) ;  /* 0xfffffffc00f08947 */ /* 0x004fea000383ffff */
[----:B------:R-:W-:Y:S05]  /*25290*/  BRA `(.L_x_8924) ;  /* 0xffffff78009c7947 */ /* 0x000fea000383ffff */
.L_x_8782:
[----:B0-----:R0:W1:Y:S02]  /*252a0*/  SYNCS.PHASECHK.TRANS64.TRYWAIT P1, [R9+URZ+0x388a0], R2 ;  /* 0x0388a002090075a7 */ /* 0x001064000802017f */
[----:B-1----:R-:W-:Y:S05]  /*252b0*/  @!P1 NANOSLEEP.SYNCS 0x989680 ;  /* 0x009896800000995d */ /* 0x002fea0003900000 */
[----:B------:R-:W1:Y:S02]  /*252c0*/  @!P1 SYNCS.PHASECHK.TRANS64 P1, [R9+URZ+0x388a0], R2 ;  /* 0x0388a002090095a7 */ /* 0x000e64000802007f */
[----:B-1----:R-:W-:Y:S05]  /*252d0*/  @!P1 BRA `(.L_x_8782) ;  /* 0xfffffffc00f09947 */ /* 0x002fea000383ffff */
[----:B------:R-:W-:Y:S05]  /*252e0*/  BRA `(.L_x_8925) ;  /* 0xffffff8400007947 */ /* 0x000fea000383ffff */
.L_x_8787:
[----:B-1----:R1:W2:Y:S02]  /*252f0*/  SYNCS.PHASECHK.TRANS64.TRYWAIT P1, [R9+URZ+0x388c0], R2 ;  /* 0x0388c002090075a7 */ /* 0x0022a4000802017f */
[----:B--2---:R-:W-:Y:S05]  /*25300*/  @!P1 NANOSLEEP.SYNCS 0x989680 ;  /* 0x009896800000995d */ /* 0x004fea0003900000 */
[----:B------:R-:W2:Y:S02]  /*25310*/  @!P1 SYNCS.PHASECHK.TRANS64 P1, [R9+URZ+0x388c0], R2 ;  /* 0x0388c002090095a7 */ /* 0x000ea4000802007f */
[----:B--2---:R-:W-:Y:S05]  /*25320*/  @!P1 BRA `(.L_x_8787) ;  /* 0xfffffffc00f09947 */ /* 0x004fea000383ffff */
[----:B------:R-:W-:Y:S05]  /*25330*/  BRA `(.L_x_8926) ;  /* 0xffffff8400787947 */ /* 0x000fea000383ffff */
.L_x_8809:
        /* <DEDUP_REMOVED lines=11> */
.L_x_8928:
[----:B------:R-:W-:Y:S05]  /*253f0*/  BSYNC B0 ;  /* 0x0000000000007941 */ /* 0x000fea0003800000 */
.L_x_8927:
[----:B------:R-:W-:Y:S05]  /*25400*/  BRA `(.L_x_8929) ;  /* 0xffffff9c003c7947 */ /* 0x000fea000383ffff */
.L_x_8812:
[----:B0-----:R0:W1:Y:S02]  /*25410*/  SYNCS.PHASECHK.TRANS64.TRYWAIT P0, [R26+URZ+0x38840], R0 ;  /* 0x038840001a0075a7 */ /* 0x001064000800017f */
[----:B-1----:R-:W-:Y:S05]  /*25420*/  @!P0 NANOSLEEP.SYNCS 0x989680 ;  /* 0x009896800000895d */ /* 0x002fea0003900000 */
[----:B------:R-:W1:Y:S02]  /*25430*/  @!P0 SYNCS.PHASECHK.TRANS64 P0, [R26+URZ+0x38840], R0 ;  /* 0x038840001a0085a7 */ /* 0x000e64000800007f */
[----:B-1----:R-:W-:Y:S05]  /*25440*/  @!P0 BRA `(.L_x_8812) ;  /* 0xfffffffc00f08947 */ /* 0x002fea000383ffff */
[----:B------:R-:W-:Y:S05]  /*25450*/  BRA `(.L_x_8930) ;  /* 0xffffff9c00747947 */ /* 0x000fea000383ffff */
.L_x_8813:
        /* <DEDUP_REMOVED lines=8> */
.L_x_8932:
[----:B------:R-:W-:Y:S05]  /*254e0*/  BSYNC B0 ;  /* 0x0000000000007941 */ /* 0x000fea0003800000 */
.L_x_8931:
[----:B------:R-:W-:Y:S01]  /*254f0*/  MOV R13, R0 ;  /* 0x00000000000d7202 */ /* 0x000fe20000000f00 */
        /* <DEDUP_REMOVED lines=8> */
.L_x_8933:
[----:B------:R-:W-:Y:S02]  /*25580*/  IMAD.MOV.U32 R13, RZ, RZ, R4 ;  /* 0x000000ffff0d7224 */ /* 0x000fe400078e0004 */
[----:B------:R-:W-:Y:S02]  /*25590*/  IMAD.MOV.U32 R12, RZ, RZ, 0x1 ;  /* 0x00000001ff0c7424 */ /* 0x000fe400078e00ff */
[----:B------:R-:W-:-:S07]  /*255a0*/  IMAD.MOV.U32 R3, RZ, RZ, R14 ;  /* 0x000000ffff037224 */ /* 0x000fce00078e000e */
[----:B------:R-:W-:Y:S05]  /*255b0*/  WARPSYNC.COLLECTIVE R15, `(.L_x_8934) ;  /* 0x000000000f087348 */ /* 0x000fea0003c00000 */
[----:B------:R0:W1:Y:S02]  /*255c0*/  SHFL.IDX P6, R14, R13, R12, R11 ;  /* 0x0000000c0d0e7389 */ /* 0x00006400000c000b */
[----:B01----:R-:W-:Y:S01]  /*255d0*/  ENDCOLLECTIVE ;  /* 0x000000000000791b */ /* 0x003fe20003800000 */
.L_x_8934:
        /* <DEDUP_REMOVED lines=15> */
.L_x_8935:
[----:B------:R-:W-:Y:S02]  /*256d0*/  @P0 IMAD R6, R5, 0x2, R18 ;  /* 0x0000000205060824 */ /* 0x000fe400078e0212 */
[----:B------:R-:W-:Y:S02]  /*256e0*/  IMAD.MOV.U32 R13, RZ, RZ, R4 ;  /* 0x000000ffff0d7224 */ /* 0x000fe400078e0004 */
[----:B------:R-:W-:Y:S02]  /*256f0*/  IMAD.MOV.U32 R12, RZ, RZ, 0x2 ;  /* 0x00000002ff0c7424 */ /* 0x000fe400078e00ff */
[----:B------:R-:W-:-:S07]  /*25700*/  IMAD.MOV.U32 R3, RZ, RZ, R14 ;  /* 0x000000ffff037224 */ /* 0x000fce00078e000e */
[----:B------:R-:W-:Y:S05]  /*25710*/  WARPSYNC.COLLECTIVE R15, `(.L_x_8936) ;  /* 0x000000000f087348 */ /* 0x000fea0003c00000 */
[----:B------:R0:W1:Y:S02]  /*25720*/  SHFL.IDX P6, R14, R13, R12, R11 ;  /* 0x0000000c0d0e7389 */ /* 0x00006400000c000b */
[----:B01----:R-:W-:Y:S01]  /*25730*/  ENDCOLLECTIVE ;  /* 0x000000000000791b */ /* 0x003fe20003800000 */
.L_x_8936:
        /* <DEDUP_REMOVED lines=15> */
.L_x_8937:
[----:B------:R-:W-:Y:S02]  /*25830*/  @P0 IMAD R6, R5, 0x2, R18 ;  /* 0x0000000205060824 */ /* 0x000fe400078e0212 */
[----:B------:R-:W-:Y:S02]  /*25840*/  IMAD.MOV.U32 R13, RZ, RZ, R4 ;  /* 0x000000ffff0d7224 */ /* 0x000fe400078e0004 */
[----:B------:R-:W-:Y:S02]  /*25850*/  IMAD.MOV.U32 R12, RZ, RZ, 0x3 ;  /* 0x00000003ff0c7424 */ /* 0x000fe400078e00ff */
[----:B------:R-:W-:-:S07]  /*25860*/  IMAD.MOV.U32 R3, RZ, RZ, R14 ;  /* 0x000000ffff037224 */ /* 0x000fce00078e000e */
[----:B------:R-:W-:Y:S05]  /*25870*/  WARPSYNC.COLLECTIVE R15, `(.L_x_8938) ;  /* 0x000000000f087348 */ /* 0x000fea0003c00000 */
[----:B------:R0:W1:Y:S02]  /*25880*/  SHFL.IDX P6, R14, R13, R12, R11 ;  /* 0x0000000c0d0e7389 */ /* 0x00006400000c000b */
[----:B01----:R-:W-:Y:S01]  /*25890*/  ENDCOLLECTIVE ;  /* 0x000000000000791b */ /* 0x003fe20003800000 */
.L_x_8938:
        /* <DEDUP_REMOVED lines=10> */
.L_x_8939:
[----:B------:R-:W-:Y:S01]  /*25940*/  @!PT LDS RZ, [RZ] ;  /* 0x00000000fffff984 */ /* 0x000fe20000000800 */
[----:B------:R-:W-:Y:S01]  /*25950*/  @!PT LDS RZ, [RZ] ;  /* 0x00000000fffff984 */ /* 0x000fe20000000800 */
[----:B------:R-:W-:Y:S01]  /*25960*/  @!PT LDS RZ, [RZ] ;  /* 0x00000000fffff984 */ /* 0x000fe20000000800 */
[----:B------:R0:W-:Y:S01]  /*25970*/  @P0 LDGSTS.E.BYPASS.LTC128B.128 [R6+0x23400], desc[UR40][R2.64], !P2 ;  /* 0x2340000002060fae */ /* 0x0001e2000d101d68 */
[----:B------:R-:W-:Y:S01]  /*25980*/  IMAD.MOV.U32 R0, RZ, RZ, R14 ;  /* 0x000000ffff007224 */ /* 0x000fe200078e000e */
[----:B------:R-:W-:Y:S06]  /*25990*/  BRA `(.L_x_8940) ;  /* 0xffffff9c00207947 */ /* 0x000fec000383ffff */
.L_x_8818:
        /* <DEDUP_REMOVED lines=9> */
.L_x_8941:
        /* <DEDUP_REMOVED lines=10> */
.L_x_8942:
[----:B------:R-:W-:Y:S02]  /*25ad0*/  IMAD.MOV.U32 R13, RZ, RZ, R3 ;  /* 0x000000ffff0d7224 */ /* 0x000fe400078e0003 */
[----:B------:R-:W-:Y:S02]  /*25ae0*/  IMAD.MOV.U32 R12, RZ, RZ, 0x1 ;  /* 0x00000001ff0c7424 */ /* 0x000fe400078e00ff */
[----:B------:R-:W-:-:S07]  /*25af0*/  IMAD.MOV.U32 R4, RZ, RZ, R14 ;  /* 0x000000ffff047224 */ /* 0x000fce00078e000e */
[----:B------:R-:W-:Y:S05]  /*25b00*/  WARPSYNC.COLLECTIVE R15, `(.L_x_8943) ;  /* 0x000000000f087348 */ /* 0x000fea0003c00000 */
[----:B------:R0:W1:Y:S02]  /*25b10*/  SHFL.IDX P6, R14, R13, R12, R11 ;  /* 0x0000000c0d0e7389 */ /* 0x00006400000c000b */
[----:B01----:R-:W-:Y:S01]  /*25b20*/  ENDCOLLECTIVE ;  /* 0x000000000000791b */ /* 0x003fe20003800000 */
.L_x_8943:
        /* <DEDUP_REMOVED lines=12> */
.L_x_8944:
[----:B------:R-:W-:Y:S02]  /*25bf0*/  IMAD.MOV.U32 R13, RZ, RZ, R3 ;  /* 0x000000ffff0d7224 */ /* 0x000fe400078e0003 */
[----:B------:R-:W-:Y:S02]  /*25c00*/  IMAD.MOV.U32 R12, RZ, RZ, 0x2 ;  /* 0x00000002ff0c7424 */ /* 0x000fe400078e00ff */
[----:B------:R-:W-:-:S07]  /*25c10*/  IMAD.MOV.U32 R5, RZ, RZ, R14 ;  /* 0x000000ffff057224 */ /* 0x000fce00078e000e */
[----:B------:R-:W-:Y:S05]  /*25c20*/  WARPSYNC.COLLECTIVE R15, `(.L_x_8945) ;  /* 0x000000000f087348 */ /* 0x000fea0003c00000 */
[----:B------:R0:W1:Y:S02]  /*25c30*/  SHFL.IDX P6, R14, R13, R12, R11 ;  /* 0x0000000c0d0e7389 */ /* 0x00006400000c000b */
[----:B01----:R-:W-:Y:S01]  /*25c40*/  ENDCOLLECTIVE ;  /* 0x000000000000791b */ /* 0x003fe20003800000 */
.L_x_8945:
        /* <DEDUP_REMOVED lines=10> */
.L_x_8946:
        /* <DEDUP_REMOVED lines=11> */
.L_x_8947:
        /* <DEDUP_REMOVED lines=10> */
.L_x_8948:
[----:B------:R-:W-:Y:S01]  /*25e40*/  @!PT LDS RZ, [RZ] ;  /* 0x00000000fffff984 */ /* 0x000fe20000000800 */
[----:B------:R-:W-:Y:S01]  /*25e50*/  @!PT LDS RZ, [RZ] ;  /* 0x00000000fffff984 */ /* 0x000fe20000000800 */
[----:B------:R-:W-:Y:S01]  /*25e60*/  @!PT LDS RZ, [RZ] ;  /* 0x00000000fffff984 */ /* 0x000fe20000000800 */
[----:B------:R1:W-:Y:S01]  /*25e70*/  @!P0 LDGSTS.E.BYPASS.LTC128B.128 [R23+0x21400], desc[UR40][R4.64], !P1 ;  /* 0x2140000004178fae */ /* 0x0003e2000c901d68 */
[----:B------:R-:W-:Y:S01]  /*25e80*/  IMAD.MOV.U32 R0, RZ, RZ, R14 ;  /* 0x000000ffff007224 */ /* 0x000fe200078e000e */
[----:B------:R-:W-:Y:S06]  /*25e90*/  BRA `(.L_x_8949) ;  /* 0xffffffa000347947 */ /* 0x000fec000383ffff */
.L_x_8822:
        /* <DEDUP_REMOVED lines=45> */
.L_x_8951:
[----:B------:R-:W-:Y:S05]  /*26170*/  BSYNC B0 ;  /* 0x0000000000007941 */ /* 0x000fea0003800000 */
.L_x_8950:
        /* <DEDUP_REMOVED lines=11> */
.L_x_8952:
        /* <DEDUP_REMOVED lines=39> */
.L_x_8953:
        /* <DEDUP_REMOVED lines=8> */
.L_x_8954:
        /* <DEDUP_REMOVED lines=33> */
.L_x_8955:
[----:B------:R-:W-:Y:S02]  /*26730*/  IMAD.MOV.U32 R13, RZ, RZ, R5 ;  /* 0x000000ffff0d7224 */ /* 0x000fe400078e0005 */
[----:B------:R-:W-:-:S07]  /*26740*/  IMAD.MOV.U32 R8, RZ, RZ, R14 ;  /* 0x000000ffff087224 */ /* 0x000fce00078e000e */
[----:B------:R-:W-:Y:S05]  /*26750*/  WARPSYNC.COLLECTIVE R15, `(.L_x_8956) ;  /* 0x000000000f087348 */ /* 0x000fea0003c00000 */
[----:B------:R0:W1:Y:S02]  /*26760*/  SHFL.IDX P6, R14, R13, R12, R11 ;  /* 0x0000000c0d0e7389 */ /* 0x00006400000c000b */
[----:B01----:R-:W-:Y:S01]  /*26770*/  ENDCOLLECTIVE ;  /* 0x000000000000791b */ /* 0x003fe20003800000 */
.L_x_8956:
        /* <DEDUP_REMOVED lines=23> */
.L_x_8957:
        /* <DEDUP_REMOVED lines=9> */
.L_x_8958:
[----:B------:R-:W-:Y:S01]  /*26980*/  IMAD.MOV.U32 R2, RZ, RZ, R14 ;  /* 0x000000ffff027224 */ /* 0x000fe200078e000e */
[----:B------:R-:W-:Y:S06]  /*26990*/  BRA `(.L_x_8959) ;  /* 0xffffffa400107947 */ /* 0x000fec000383ffff */
.L_x_8827:
[----:B-1----:R1:W2:Y:S02]  /*269a0*/  SYNCS.PHASECHK.TRANS64.TRYWAIT P0, [R18+URZ+0x38820], R0 ;  /* 0x03882000120075a7 */ /* 0x0022a4000800017f */
[----:B--2---:R-:W-:Y:S05]  /*269b0*/  @!P0 NANOSLEEP.SYNCS 0x989680 ;  /* 0x009896800000895d */ /* 0x004fea0003900000 */
[----:B------:R-:W2:Y:S02]  /*269c0*/  @!P0 SYNCS.PHASECHK.TRANS64 P0, [R18+URZ+0x38820], R0 ;  /* 0x03882000120085a7 */ /* 0x000ea4000800007f */
[----:B--2---:R-:W-:Y:S05]  /*269d0*/  @!P0 BRA `(.L_x_8827) ;  /* 0xfffffffc00f08947 */ /* 0x004fea000383ffff */
[----:B------:R-:W-:Y:S05]  /*269e0*/  BRA `(.L_x_8960) ;  /* 0xffffffa400b87947 */ /* 0x000fea000383ffff */
.L_x_8830:
[----:B-1----:R1:W2:Y:S02]  /*269f0*/  SYNCS.PHASECHK.TRANS64.TRYWAIT P0, [R26+URZ+0x38860], R0 ;  /* 0x038860001a0075a7 */ /* 0x0022a4000800017f */
[----:B--2---:R-:W-:Y:S05]  /*26a00*/  @!P0 NANOSLEEP.SYNCS 0x989680 ;  /* 0x009896800000895d */ /* 0x004fea0003900000 */
[----:B------:R-:W2:Y:S02]  /*26a10*/  @!P0 SYNCS.PHASECHK.TRANS64 P0, [R26+URZ+0x38860], R0 ;  /* 0x038860001a0085a7 */ /* 0x000ea4000800007f */
[----:B--2---:R-:W-:Y:S05]  /*26a20*/  @!P0 BRA `(.L_x_8830) ;  /* 0xfffffffc00f08947 */ /* 0x004fea000383ffff */
[----:B------:R-:W-:Y:S05]  /*26a30*/  BRA `(.L_x_8961) ;  /* 0xffffffa400c87947 */ /* 0x000fea000383ffff */
.L_x_8831:
        /* <DEDUP_REMOVED lines=8> */
.L_x_8963:
[----:B------:R-:W-:Y:S05]  /*26ac0*/  BSYNC B0 ;  /* 0x0000000000007941 */ /* 0x000fea0003800000 */
.L_x_8962:
        /* <DEDUP_REMOVED lines=15> */
.L_x_8964:
        /* <DEDUP_REMOVED lines=39> */
.L_x_8965:
[----:B------:R-:W-:Y:S02]  /*26e30*/  IMAD.MOV.U32 R13, RZ, RZ, R5 ;  /* 0x000000ffff0d7224 */ /* 0x000fe400078e0005 */
[----:B------:R-:W-:-:S07]  /*26e40*/  IMAD.MOV.U32 R3, RZ, RZ, R14 ;  /* 0x000000ffff037224 */ /* 0x000fce00078e000e */
[----:B------:R-:W-:Y:S05]  /*26e50*/  WARPSYNC.COLLECTIVE R15, `(.L_x_8966) ;  /* 0x000000000f087348 */ /* 0x000fea0003c00000 */
[----:B------:R0:W1:Y:S02]  /*26e60*/  SHFL.IDX P6, R14, R13, R12, R11 ;  /* 0x0000000c0d0e7389 */ /* 0x00006400000c000b */
[----:B01----:R-:W-:Y:S01]  /*26e70*/  ENDCOLLECTIVE ;  /* 0x000000000000791b */ /* 0x003fe20003800000 */
.L_x_8966:
        /* <DEDUP_REMOVED lines=29> */
.L_x_8967:
[----:B------:R-:W-:Y:S02]  /*27050*/  IMAD.MOV.U32 R13, RZ, RZ, R5 ;  /* 0x000000ffff0d7224 */ /* 0x000fe400078e0005 */
[----:B------:R-:W-:-:S07]  /*27060*/  IMAD.MOV.U32 R7, RZ, RZ, R14 ;  /* 0x000000ffff077224 */ /* 0x000fce00078e000e */
[----:B------:R-:W-:Y:S05]  /*27070*/  WARPSYNC.COLLECTIVE R15, `(.L_x_8968) ;  /* 0x000000000f087348 */ /* 0x000fea0003c00000 */
[----:B------:R0:W1:Y:S02]  /*27080*/  SHFL.IDX P6, R14, R13, R12, R11 ;  /* 0x0000000c0d0e7389 */ /* 0x00006400000c000b */
[----:B01----:R-:W-:Y:S01]  /*27090*/  ENDCOLLECTIVE ;  /* 0x000000000000791b */ /* 0x003fe20003800000 */
.L_x_8968:
        /* <DEDUP_REMOVED lines=29> */
.L_x_8969:
[----:B------:R-:W-:Y:S02]  /*27270*/  IMAD.MOV.U32 R13, RZ, RZ, R5 ;  /* 0x000000ffff0d7224 */ /* 0x000fe400078e0005 */
[----:B------:R-:W-:-:S07]  /*27280*/  IMAD.MOV.U32 R6, RZ, RZ, R14 ;  /* 0x000000ffff067224 */ /* 0x000fce00078e000e */
[----:B------:R-:W-:Y:S05]  /*27290*/  WARPSYNC.COLLECTIVE R15, `(.L_x_8970) ;  /* 0x000000000f087348 */ /* 0x000fea0003c00000 */
[----:B------:R0:W1:Y:S02]  /*272a0*/  SHFL.IDX P6, R14, R13, R12, R11 ;  /* 0x0000000c0d0e7389 */ /* 0x00006400000c000b */
[----:B01----:R-:W-:Y:S01]  /*272b0*/  ENDCOLLECTIVE ;  /* 0x000000000000791b */ /* 0x003fe20003800000 */
.L_x_8970:
[----:B------:R-:W-:Y:S01]  /*272c0*/  IMAD.MOV.U32 R2, RZ, RZ, R14 ;  /* 0x000000ffff027224 */ /* 0x000fe200078e000e */
[----:B------:R-:W-:Y:S06]  /*272d0*/  BRA `(.L_x_8971) ;  /* 0xffffffa400587947 */ /* 0x000fec000383ffff */
.L_x_8838:
[----:B0-----:R0:W1:Y:S02]  /*272e0*/  SYNCS.PHASECHK.TRANS64.TRYWAIT P0, [R6+URZ+0x38840], R25 ;  /* 0x03884019060075a7 */ /* 0x001064000800017f */
[----:B-1----:R-:W-:Y:S05]  /*272f0*/  @!P0 NANOSLEEP.SYNCS 0x989680 ;  /* 0x009896800000895d */ /* 0x002fea0003900000 */
[----:B------:R-:W1:Y:S02]  /*27300*/  @!P0 SYNCS.PHASECHK.TRANS64 P0, [R6+URZ+0x38840], R25 ;  /* 0x03884019060085a7 */ /* 0x000e64000800007f */
[----:B-1----:R-:W-:Y:S05]  /*27310*/  @!P0 BRA `(.L_x_8838) ;  /* 0xfffffffc00f08947 */ /* 0x002fea000383ffff */
[----:B------:R-:W-:Y:S05]  /*27320*/  BRA `(.L_x_8972) ;  /* 0xffffffa800e47947 */ /* 0x000fea000383ffff */
.L_x_8839:
        /* <DEDUP_REMOVED lines=8> */
.L_x_8974:
[----:B------:R-:W-:Y:S05]  /*273b0*/  BSYNC B1 ;  /* 0x0000000000017941 */ /* 0x000fea0003800000 */
.L_x_8973:
        /* <DEDUP_REMOVED lines=9> */
.L_x_8975:
[----:B------:R-:W-:Y:S02]  /*27450*/  IMAD.MOV.U32 R13, RZ, RZ, R26 ;  /* 0x000000ffff0d7224 */ /* 0x000fe400078e001a */
[----:B------:R-:W-:Y:S02]  /*27460*/  IMAD.MOV.U32 R12, RZ, RZ, 0x1 ;  /* 0x00000001ff0c7424 */ /* 0x000fe400078e00ff */
[----:B------:R-:W-:-:S07]  /*27470*/  IMAD.MOV.U32 R2, RZ, RZ, R14 ;  /* 0x000000ffff027224 */ /* 0x000fce00078e000e */
[----:B------:R-:W-:Y:S05]  /*27480*/  WARPSYNC.COLLECTIVE R15, `(.L_x_8976) ;  /* 0x000000000f087348 */ /* 0x000fea0003c00000 */
[----:B------:R0:W1:Y:S02]  /*27490*/  SHFL.IDX P6, R14, R13, R12, R11 ;  /* 0x0000000c0d0e7389 */ /* 0x00006400000c000b */
[----:B01----:R-:W-:Y:S01]  /*274a0*/  ENDCOLLECTIVE ;  /* 0x000000000000791b */ /* 0x003fe20003800000 */
.L_x_8976:
        /* <DEDUP_REMOVED lines=11> */
.L_x_8977:
[----:B------:R-:W-:Y:S02]  /*27560*/  IMAD.MOV.U32 R13, RZ, RZ, R26 ;  /* 0x000000ffff0d7224 */ /* 0x000fe400078e001a */
[----:B------:R-:W-:Y:S02]  /*27570*/  IMAD.MOV.U32 R12, RZ, RZ, 0x2 ;  /* 0x00000002ff0c7424 */ /* 0x000fe400078e00ff */
[----:B------:R-:W-:-:S07]  /*27580*/  IMAD.MOV.U32 R2, RZ, RZ, R14 ;  /* 0x000000ffff027224 */ /* 0x000fce00078e000e */
[----:B------:R-:W-:Y:S05]  /*27590*/  WARPSYNC.COLLECTIVE R15, `(.L_x_8978) ;  /* 0x000000000f087348 */ /* 0x000fea0003c00000 */
[----:B------:R0:W1:Y:S02]  /*275a0*/  SHFL.IDX P6, R14, R13, R12, R11 ;  /* 0x0000000c0d0e7389 */ /* 0x00006400000c000b */
[----:B01----:R-:W-:Y:S01]  /*275b0*/  ENDCOLLECTIVE ;  /* 0x000000000000791b */ /* 0x003fe20003800000 */
.L_x_8978:
        /* <DEDUP_REMOVED lines=11> */
.L_x_8979:
[----:B------:R-:W-:Y:S02]  /*27670*/  IMAD.MOV.U32 R13, RZ, RZ, R26 ;  /* 0x000000ffff0d7224 */ /* 0x000fe400078e001a */
[----:B------:R-:W-:Y:S02]  /*27680*/  IMAD.MOV.U32 R12, RZ, RZ, 0x3 ;  /* 0x00000003ff0c7424 */ /* 0x000fe400078e00ff */
[----:B------:R-:W-:-:S07]  /*27690*/  IMAD.MOV.U32 R2, RZ, RZ, R14 ;  /* 0x000000ffff027224 */ /* 0x000fce00078e000e */
[----:B------:R-:W-:Y:S05]  /*276a0*/  WARPSYNC.COLLECTIVE R15, `(.L_x_8980) ;  /* 0x000000000f087348 */ /* 0x000fea0003c00000 */
[----:B------:R0:W1:Y:S02]  /*276b0*/  SHFL.IDX P6, R14, R13, R12, R11 ;  /* 0x0000000c0d0e7389 */ /* 0x00006400000c000b */
[----:B01----:R-:W-:Y:S01]  /*276c0*/  ENDCOLLECTIVE ;  /* 0x000000000000791b */ /* 0x003fe20003800000 */
.L_x_8980:
        /* <DEDUP_REMOVED lines=11> */
.L_x_8981:
[----:B------:R-:W-:Y:S01]  /*27780*/  IMAD.MOV.U32 R2, RZ, RZ, R14 ;  /* 0x000000ffff027224 */ /* 0x000fe200078e000e */
[----:B------:R-:W-:Y:S06]  /*27790*/  BRA `(.L_x_8982) ;  /* 0xffffffa8006c7947 */ /* 0x000fec000383ffff */
.L_x_8844:
[----:B---3--:R3:W4:Y:S02]  /*277a0*/  SYNCS.PHASECHK.TRANS64.TRYWAIT P0, [R6+URZ+0x38860], R25 ;  /* 0x03886019060075a7 */ /* 0x008724000800017f */
[----:B----4-:R-:W-:Y:S05]  /*277b0*/  @!P0 NANOSLEEP.SYNCS 0x989680 ;  /* 0x009896800000895d */ /* 0x010fea0003900000 */
[----:B------:R-:W4:Y:S02]  /*277c0*/  @!P0 SYNCS.PHASECHK.TRANS64 P0, [R6+URZ+0x38860], R25 ;  /* 0x03886019060085a7 */ /* 0x000f24000800007f */
[----:B----4-:R-:W-:Y:S05]  /*277d0*/  @!P0 BRA `(.L_x_8844) ;  /* 0xfffffffc00f08947 */ /* 0x010fea000383ffff */
[----:B------:R-:W-:Y:S05]  /*277e0*/  BRA `(.L_x_8983) ;  /* 0xffffffa800bc7947 */ /* 0x000fea000383ffff */
.L_x_8845:
        /* <DEDUP_REMOVED lines=8> */
.L_x_8985:
[----:B------:R-:W-:Y:S05]  /*27870*/  BSYNC B1 ;  /* 0x0000000000017941 */ /* 0x000fea0003800000 */
.L_x_8984:
        /* <DEDUP_REMOVED lines=13> */
.L_x_8986:
        /* <DEDUP_REMOVED lines=17> */
.L_x_8987:
        /* <DEDUP_REMOVED lines=16> */
.L_x_8988:
        /* <DEDUP_REMOVED lines=19> */
.L_x_8989:
        /* <DEDUP_REMOVED lines=14> */
.L_x_8990:
        /* <DEDUP_REMOVED lines=16> */
.L_x_8991:
        /* <DEDUP_REMOVED lines=14> */
.L_x_8992:
[----:B------:R-:W-:Y:S05]  /*27f50*/  BRA `(.L_x_8993) ;  /* 0xffffffa800207947 */ /* 0x000fea000383ffff */
.L_x_8853:
        /* <DEDUP_REMOVED lines=8> */
.L_x_8995:
[----:B------:R-:W-:Y:S05]  /*27fe0*/  BSYNC B0 ;  /* 0x0000000000007941 */ /* 0x000fea0003800000 */
.L_x_8994:
        /* <DEDUP_REMOVED lines=9> */
.L_x_8996:
        /* <DEDUP_REMOVED lines=23> */
.L_x_8997:
[----:B------:R-:W-:Y:S01]  /*281f0*/  IMAD.MOV.U32 R12, RZ, RZ, 0x2 ;  /* 0x00000002ff0c7424 */ /* 0x000fe200078e00ff */
[----:B------:R-:W-:-:S05]  /*28200*/  SEL R4, R14, RZ, P1 ;  /* 0x000000ff0e047207 */ /* 0x000fca0000800000 */
[----:B------:R-:W-:-:S04]  /*28210*/  IMAD.IADD R4, R13, 0x1, R4 ;  /* 0x000000010d047824 */ /* 0x000fc800078e0204 */
[----:B------:R-:W-:-:S07]  /*28220*/  IMAD.MOV.U32 R13, RZ, RZ, R4 ;  /* 0x000000ffff0d7224 */ /* 0x000fce00078e0004 */
[----:B------:R-:W-:Y:S05]  /*28230*/  WARPSYNC.COLLECTIVE R15, `(.L_x_8998) ;  /* 0x000000000f087348 */ /* 0x000fea0003c00000 */
[----:B------:R0:W1:Y:S02]  /*28240*/  SHFL.UP P6, R14, R13, R12, R11 ;  /* 0x0400000c0d0e7389 */ /* 0x00006400000c000b */
[----:B01----:R-:W-:Y:S01]  /*28250*/  ENDCOLLECTIVE ;  /* 0x000000000000791b */ /* 0x003fe20003800000 */
.L_x_8998:
[----:B------:R-:W-:Y:S01]  /*28260*/  IMAD.MOV.U32 R12, RZ, RZ, 0x4 ;  /* 0x00000004ff0c7424 */ /* 0x000fe200078e00ff */
[----:B------:R-:W-:-:S05]  /*28270*/  SEL R3, R14, RZ, P2 ;  /* 0x000000ff0e037207 */ /* 0x000fca0001000000 */
[----:B------:R-:W-:-:S04]  /*28280*/  IMAD.IADD R2, R4, 0x1, R3 ;  /* 0x0000000104027824 */ /* 0x000fc800078e0203 */
[----:B------:R-:W-:-:S07]  /*28290*/  IMAD.MOV.U32 R13, RZ, RZ, R2 ;  /* 0x000000ffff0d7224 */ /* 0x000fce00078e0002 */
[----:B------:R-:W-:Y:S05]  /*282a0*/  WARPSYNC.COLLECTIVE R15, `(.L_x_8999) ;  /* 0x000000000f087348 */ /* 0x000fea0003c00000 */
[----:B------:R0:W1:Y:S02]  /*282b0*/  SHFL.UP P6, R14, R13, R12, R11 ;  /* 0x0400000c0d0e7389 */ /* 0x00006400000c000b */
[----:B01----:R-:W-:Y:S01]  /*282c0*/  ENDCOLLECTIVE ;  /* 0x000000000000791b */ /* 0x003fe20003800000 */
.L_x_8999:
[----:B------:R-:W-:Y:S01]  /*282d0*/  IMAD.MOV.U32 R12, RZ, RZ, 0x8 ;  /* 0x00000008ff0c7424 */ /* 0x000fe200078e00ff */
[----:B------:R-:W-:-:S05]  /*282e0*/  SEL R3, R14, RZ, P3 ;  /* 0x000000ff0e037207 */ /* 0x000fca0001800000 */
[----:B------:R-:W-:-:S04]  /*282f0*/  IMAD.IADD R3, R2, 0x1, R3 ;  /* 0x0000000102037824 */ /* 0x000fc800078e0203 */
[----:B------:R-:W-:-:S07]  /*28300*/  IMAD.MOV.U32 R13, RZ, RZ, R3 ;  /* 0x000000ffff0d7224 */ /* 0x000fce00078e0003 */
[----:B------:R-:W-:Y:S05]  /*28310*/  WARPSYNC.COLLECTIVE R15, `(.L_x_9000) ;  /* 0x000000000f087348 */ /* 0x000fea0003c00000 */
[----:B------:R0:W1:Y:S02]  /*28320*/  SHFL.UP P6, R14, R13, R12, R11 ;  /* 0x0400000c0d0e7389 */ /* 0x00006400000c000b */
[----:B01----:R-:W-:Y:S01]  /*28330*/  ENDCOLLECTIVE ;  /* 0x000000000000791b */ /* 0x003fe20003800000 */
.L_x_9000:
[----:B------:R-:W-:Y:S01]  /*28340*/  IMAD.MOV.U32 R12, RZ, RZ, 0x10 ;  /* 0x00000010ff0c7424 */ /* 0x000fe200078e00ff */
[----:B------:R-:W-:-:S05]  /*28350*/  SEL R4, R14, RZ, P4 ;  /* 0x000000ff0e047207 */ /* 0x000fca0002000000 */
[----:B------:R-:W-:-:S04]  /*28360*/  IMAD.IADD R4, R3, 0x1, R4 ;  /* 0x0000000103047824 */ /* 0x000fc800078e0204 */
[----:B------:R-:W-:-:S07]  /*28370*/  IMAD.MOV.U32 R13, RZ, RZ, R4 ;  /* 0x000000ffff0d7224 */ /* 0x000fce00078e0004 */
[----:B------:R-:W-:Y:S05]  /*28380*/  WARPSYNC.COLLECTIVE R15, `(.L_x_9001) ;  /* 0x000000000f087348 */ /* 0x000fea0003c00000 */
[----:B------:R0:W1:Y:S02]  /*28390*/  SHFL.UP P6, R14, R13, R12, R11 ;  /* 0x0400000c0d0e7389 */ /* 0x00006400000c000b */
[----:B01----:R-:W-:Y:S01]  /*283a0*/  ENDCOLLECTIVE ;  /* 0x000000000000791b */ /* 0x003fe20003800000 */
.L_x_9001:
        /* <DEDUP_REMOVED lines=8> */
.L_x_9002:
[----:B------:R-:W-:Y:S05]  /*28430*/  BRA `(.L_x_9003) ;  /* 0xffffffa800bc7947 */ /* 0x000fea000383ffff */
.L_x_8856:
[----:B------:R-:W-:Y:S01]  /*28440*/  BSSY B0, `(.L_x_9004) ;  /* 0x0000007000007945 */ /* 0x000fe20003800000 */
[----:B------:R-:W-:Y:S02]  /*28450*/  IMAD.MOV.U32 R12, RZ, RZ, 0x1 ;  /* 0x00000001ff0c7424 */ /* 0x000fe400078e00ff */
[----:B------:R-:W-:Y:S02]  /*28460*/  IMAD.MOV.U32 R11, RZ, RZ, RZ ;  /* 0x000000ffff0b7224 */ /* 0x000fe400078e00ff */
[----:B------:R-:W-:-:S07]  /*28470*/  IMAD.MOV.U32 R15, RZ, RZ, -0x1 ;  /* 0xffffffffff0f7424 */ /* 0x000fce00078e00ff */
[----:B------:R-:W-:Y:S05]  /*28480*/  WARPSYNC.COLLECTIVE R15, `(.L_x_9005) ;  /* 0x000000000f087348 */ /* 0x000fea0003c00000 */
[----:B------:R0:W1:Y:S02]  /*28490*/  SHFL.UP P6, R14, R13, R12, R11 ;  /* 0x0400000c0d0e7389 */ /* 0x00006400000c000b */
[----:B01----:R-:W-:Y:S01]  /*284a0*/  ENDCOLLECTIVE ;  /* 0x000000000000791b */ /* 0x003fe20003800000 */
.L_x_9005:
[----:B------:R-:W-:Y:S05]  /*284b0*/  BSYNC B0 ;  /* 0x0000000000007941 */ /* 0x000fea0003800000 */
.L_x_9004:
        /* <DEDUP_REMOVED lines=8> */
.L_x_9006:
[----:B------:R-:W-:Y:S01]  /*28540*/  IMAD.MOV.U32 R12, RZ, RZ, 0x4 ;  /* 0x00000004ff0c7424 */ /* 0x000fe200078e00ff */
[----:B------:R-:W-:-:S05]  /*28550*/  SEL R2, R14, RZ, P2 ;  /* 0x000000ff0e027207 */ /* 0x000fca0001000000 */
[----:B------:R-:W-:-:S04]  /*28560*/  IMAD.IADD R2, R13, 0x1, R2 ;  /* 0x000000010d027824 */ /* 0x000fc800078e0202 */
[----:B------:R-:W-:-:S07]  /*28570*/  IMAD.MOV.U32 R13, RZ, RZ, R2 ;  /* 0x000000ffff0d7224 */ /* 0x000fce00078e0002 */
[----:B------:R-:W-:Y:S05]  /*28580*/  WARPSYNC.COLLECTIVE R15, `(.L_x_9007) ;  /* 0x000000000f087348 */ /* 0x000fea0003c00000 */
[----:B------:R0:W1:Y:S02]  /*28590*/  SHFL.UP P6, R14, R13, R12, R11 ;  /* 0x0400000c0d0e7389 */ /* 0x00006400000c000b */
[----:B01----:R-:W-:Y:S01]  /*285a0*/  ENDCOLLECTIVE ;  /* 0x000000000000791b */ /* 0x003fe20003800000 */
.L_x_9007:
[----:B------:R-:W-:Y:S01]  /*285b0*/  IMAD.MOV.U32 R12, RZ, RZ, 0x8 ;  /* 0x00000008ff0c7424 */ /* 0x000fe200078e00ff */
[----:B------:R-:W-:-:S05]  /*285c0*/  SEL R3, R14, RZ, P3 ;  /* 0x000000ff0e037207 */ /* 0x000fca0001800000 */
[----:B------:R-:W-:-:S04]  /*285d0*/  IMAD.IADD R3, R2, 0x1, R3 ;  /* 0x0000000102037824 */ /* 0x000fc800078e0203 */
[----:B------:R-:W-:-:S07]  /*285e0*/  IMAD.MOV.U32 R13, RZ, RZ, R3 ;  /* 0x000000ffff0d7224 */ /* 0x000fce00078e0003 */
[----:B------:R-:W-:Y:S05]  /*285f0*/  WARPSYNC.COLLECTIVE R15, `(.L_x_9008) ;  /* 0x000000000f087348 */ /* 0x000fea0003c00000 */
[----:B------:R0:W1:Y:S02]  /*28600*/  SHFL.UP P6, R14, R13, R12, R11 ;  /* 0x0400000c0d0e7389 */ /* 0x00006400000c000b */
[----:B01----:R-:W-:Y:S01]  /*28610*/  ENDCOLLECTIVE ;  /* 0x000000000000791b */ /* 0x003fe20003800000 */
.L_x_9008:
[----:B------:R-:W-:Y:S01]  /*28620*/  IMAD.MOV.U32 R12, RZ, RZ, 0x10 ;  /* 0x00000010ff0c7424 */ /* 0x000fe200078e00ff */
[----:B------:R-:W-:-:S05]  /*28630*/  SEL R4, R14, RZ, P4 ;  /* 0x000000ff0e047207 */ /* 0x000fca0002000000 */
[----:B------:R-:W-:-:S04]  /*28640*/  IMAD.IADD R4, R3, 0x1, R4 ;  /* 0x0000000103047824 */ /* 0x000fc800078e0204 */
[----:B------:R-:W-:-:S07]  /*28650*/  IMAD.MOV.U32 R13, RZ, RZ, R4 ;  /* 0x000000ffff0d7224 */ /* 0x000fce00078e0004 */
[----:B------:R-:W-:Y:S05]  /*28660*/  WARPSYNC.COLLECTIVE R15, `(.L_x_9009) ;  /* 0x000000000f087348 */ /* 0x000fea0003c00000 */
[----:B------:R0:W1:Y:S02]  /*28670*/  SHFL.UP P6, R14, R13, R12, R11 ;  /* 0x0400000c0d0e7389 */ /* 0x00006400000c000b */
[----:B01----:R-:W-:Y:S01]  /*28680*/  ENDCOLLECTIVE ;  /* 0x000000000000791b */ /* 0x003fe20003800000 */
.L_x_9009:
        /* <DEDUP_REMOVED lines=8> */
.L_x_9010:
[----:B------:R-:W-:Y:S05]  /*28710*/  BRA `(.L_x_9011) ;  /* 0xffffffa800a87947 */ /* 0x000fea000383ffff */
.L_x_8858:
[----:B------:R-:W-:Y:S01]  /*28720*/  BSSY B0, `(.L_x_9012) ;  /* 0x0000006000007945 */ /* 0x000fe20003800000 */
[----:B------:R-:W-:Y:S01]  /*28730*/  PLOP3.LUT P6, PT, P6, PT, PT, 0x8, 0x0 ;  /* 0x000000000000781c */ /* 0x000fe200037ce170 */
[----:B------:R-:W-:-:S12]  /*28740*/  IMAD.MOV.U32 R15, RZ, RZ, -0x1 ;  /* 0xffffffffff0f7424 */ /* 0x000fd800078e00ff */
[----:B0-----:R-:W-:Y:S05]  /*28750*/  WARPSYNC.COLLECTIVE R15, `(.L_x_9013) ;  /* 0x000000000f087348 */ /* 0x001fea0003c00000 */
[----:B------:R-:W-:Y:S01]  /*28760*/  VOTE.ANY R14, PT, P6 ;  /* 0x00000000000e7806 */ /* 0x000fe200030e0100 */
[----:B0-----:R-:W-:Y:S06]  /*28770*/  ENDCOLLECTIVE ;  /* 0x000000000000791b */ /* 0x001fec0003800000 */
.L_x_9013:
[----:B------:R-:W-:Y:S05]  /*28780*/  BSYNC B0 ;  /* 0x0000000000007941 */ /* 0x000fea0003800000 */
.L_x_9012:
        /* <DEDUP_REMOVED lines=10> */
.L_x_9014:
[----:B------:R-:W-:Y:S02]  /*28830*/  IMAD.MOV.U32 R13, RZ, RZ, R5 ;  /* 0x000000ffff0d7224 */ /* 0x000fe400078e0005 */
[----:B------:R-:W-:-:S07]  /*28840*/  IMAD.MOV.U32 R25, RZ, RZ, R14 ;  /* 0x000000ffff197224 */ /* 0x000fce00078e000e */
[----:B------:R-:W-:Y:S05]  /*28850*/  WARPSYNC.COLLECTIVE R15, `(.L_x_9015) ;  /* 0x000000000f087348 */ /* 0x000fea0003c00000 */
[----:B------:R0:W1:Y:S02]  /*28860*/  SHFL.IDX P6, R14, R13, R12, R11 ;  /* 0x0000000c0d0e7389 */ /* 0x00006400000c000b */
[----:B01----:R-:W-:Y:S01]  /*28870*/  ENDCOLLECTIVE ;  /* 0x000000000000791b */ /* 0x003fe20003800000 */
.L_x_9015:
[----:B------:R-:W-:Y:S01]  /*28880*/  IMAD.MOV.U32 R5, RZ, RZ, R14 ;  /* 0x000000ffff057224 */ /* 0x000fe200078e000e */
[----:B------:R-:W-:Y:S06]  /*28890*/  BRA `(.L_x_9016) ;  /* 0xffffffa800887947 */ /* 0x000fec000383ffff */
.L_x_8860:
[----:B------:R-:W-:Y:S01]  /*288a0*/  BSSY B0, `(.L_x_9017) ;  /* 0x0000007000007945 */ /* 0x000fe20003800000 */
[----:B------:R-:W-:Y:S02]  /*288b0*/  IMAD.MOV.U32 R13, RZ, RZ, R2 ;  /* 0x000000ffff0d7224 */ /* 0x000fe400078e0002 */
[----:B------:R-:W-:Y:S02]  /*288c0*/  IMAD.MOV.U32 R11, RZ, RZ, 0x1f ;  /* 0x0000001fff0b7424 */ /* 0x000fe400078e00ff */
[----:B------:R-:W-:-:S07]  /*288d0*/  IMAD.MOV.U32 R15, RZ, RZ, -0x1 ;  /* 0xffffffffff0f7424 */ /* 0x000fce00078e00ff */
[----:B0123--:R-:W-:Y:S05]  /*288e0*/  WARPSYNC.COLLECTIVE R15, `(.L_x_9018) ;  /* 0x000000000f087348 */ /* 0x00ffea0003c00000 */
[----:B------:R4:W0:Y:S02]  /*288f0*/  SHFL.IDX P6, R14, R13, R12, R11 ;  /* 0x0000000c0d0e7389 */ /* 0x00082400000c000b */
[----:B01234-:R-:W-:Y:S01]  /*28900*/  ENDCOLLECTIVE ;  /* 0x000000000000791b */ /* 0x01ffe20003800000 */
.L_x_9018:
[----:B------:R-:W-:Y:S05]  /*28910*/  BSYNC B0 ;  /* 0x0000000000007941 */ /* 0x000fea0003800000 */
.L_x_9017:
[----:B------:R-:W-:Y:S01]  /*28920*/  IMAD.MOV.U32 R24, RZ, RZ, R14 ;  /* 0x000000ffff187224 */ /* 0x000fe200078e000e */
[----:B------:R-:W-:Y:S06]  /*28930*/  BRA `(.L_x_8859) ;  /* 0xffffffa800787947 */ /* 0x000fec000383ffff */
.L_x_8866:
[----:B0-----:R0:W1:Y:S02]  /*28940*/  SYNCS.PHASECHK.TRANS64.TRYWAIT P0, [R7+URZ+0x38820], R0 ;  /* 0x03882000070075a7 */ /* 0x001064000800017f */
[----:B-1----:R-:W-:Y:S05]  /*28950*/  @!P0 NANOSLEEP.SYNCS 0x989680 ;  /* 0x009896800000895d */ /* 0x002fea0003900000 */
[----:B------:R-:W1:Y:S02]  /*28960*/  @!P0 SYNCS.PHASECHK.TRANS64 P0, [R7+URZ+0x38820], R0 ;  /* 0x03882000070085a7 */ /* 0x000e64000800007f */
[----:B-1----:R-:W-:Y:S05]  /*28970*/  @!P0 BRA `(.L_x_8866) ;  /* 0xfffffffc00f08947 */ /* 0x002fea000383ffff */
[----:B------:R-:W-:Y:S05]  /*28980*/  BRA `(.L_x_9019) ;  /* 0xffffffb000d47947 */ /* 0x000fea000383ffff */
.L_x_8867:
        /* <DEDUP_REMOVED lines=8> */
[----:B0-23--:R-:W-:Y:S05]  /*28a10*/  WARPSYNC.COLLECTIVE R15, `(.L_x_9021) ;  /* 0x000000000f087348 */ /* 0x00dfea0003c00000 */
[----:B------:R1:W4:Y:S02]  /*28a20*/  SHFL.IDX P6, R14, R13, R12, R11 ;  /* 0x0000000c0d0e7389 */ /* 0x00032400000c000b */
[----:B01234-:R-:W-:Y:S01]  /*28a30*/  ENDCOLLECTIVE ;  /* 0x000000000000791b */ /* 0x01ffe20003800000 */
.L_x_9021:
[----:B------:R-:W-:Y:S05]  /*28a40*/  BSYNC B0 ;  /* 0x0000000000007941 */ /* 0x000fea0003800000 */
.L_x_9020:
[----:B------:R-:W-:Y:S05]  /*28a50*/  BRA `(.L_x_9022) ;  /* 0xffffffb000bc7947 */ /* 0x000fea000383ffff */
.L_x_8868:
[----:B------:R-:W-:Y:S01]  /*28a60*/  BSSY B0, `(.L_x_9023) ;  /* 0x0000006000007945 */ /* 0x000fe20003800000 */
[----:B------:R-:W-:-:S07]  /*28a70*/  IMAD.MOV.U32 R15, RZ, RZ, -0x1 ;  /* 0xffffffffff0f7424 */ /* 0x000fce00078e00ff */
[----:B0-23--:R-:W-:Y:S05]  /*28a80*/  WARPSYNC.COLLECTIVE R15, `(.L_x_9024) ;  /* 0x000000000f0c7348 */ /* 0x00dfea0003c00000 */
[----:B------:R-:W-:Y:S02]  /*28a90*/  ELECT P6, UR62, PT ;  /* 0x00000000003e782f */ /* 0x000fe400038c0000 */
[----:B------:R-:W-:Y:S01]  /*28aa0*/  MOV R14, UR62 ;  /* 0x0000003e000e7c02 */ /* 0x000fe20008000f00 */
[----:B0-23--:R-:W-:Y:S10]  /*28ab0*/  ENDCOLLECTIVE ;  /* 0x000000000000791b */ /* 0x00dff40003800000 */
.L_x_9024:
[----:B------:R-:W-:Y:S05]  /*28ac0*/  BSYNC B0 ;  /* 0x0000000000007941 */ /* 0x000fea0003800000 */
.L_x_9023:
[----:B------:R-:W-:Y:S05]  /*28ad0*/  BRA `(.L_x_9025) ;  /* 0xffffffb000b07947 */ /* 0x000fea000383ffff */
.L_x_8870:
[----:B0-----:R0:W1:Y:S02]  /*28ae0*/  SYNCS.PHASECHK.TRANS64.TRYWAIT P1, [R5+URZ+0x38840], R0 ;  /* 0x03884000050075a7 */ /* 0x001064000802017f */
[----:B-1----:R-:W-:Y:S05]  /*28af0*/  @!P1 NANOSLEEP.SYNCS 0x989680 ;  /* 0x009896800000995d */ /* 0x002fea0003900000 */
[----:B------:R-:W1:Y:S02]  /*28b00*/  @!P1 SYNCS.PHASECHK.TRANS64 P1, [R5+URZ+0x38840], R0 ;  /* 0x03884000050095a7 */ /* 0x000e64000802007f */
[----:B-1----:R-:W-:Y:S05]  /*28b10*/  @!P1 BRA `(.L_x_8870) ;  /* 0xfffffffc00f09947 */ /* 0x002fea000383ffff */
[----:B------:R-:W-:Y:S05]  /*28b20*/  BRA `(.L_x_9026) ;  /* 0xffffffb000d07947 */ /* 0x000fea000383ffff */
.L_x_8872:
[----:B-1----:R1:W4:Y:S02]  /*28b30*/  SYNCS.PHASECHK.TRANS64.TRYWAIT P1, [R3+URZ+0x38840], R2 ;  /* 0x03884002030075a7 */ /* 0x002324000802017f */
[----:B----4-:R-:W-:Y:S05]  /*28b40*/  @!P1 NANOSLEEP.SYNCS 0x989680 ;  /* 0x009896800000995d */ /* 0x010fea0003900000 */
[----:B------:R-:W4:Y:S02]  /*28b50*/  @!P1 SYNCS.PHASECHK.TRANS64 P1, [R3+URZ+0x38840], R2 ;  /* 0x03884002030095a7 */ /* 0x000f24000802007f */
[----:B----4-:R-:W-:Y:S05]  /*28b60*/  @!P1 BRA `(.L_x_8872) ;  /* 0xfffffffc00f09947 */ /* 0x010fea000383ffff */
[----:B------:R-:W-:Y:S05]  /*28b70*/  BRA `(.L_x_9027) ;  /* 0xffffffb000dc7947 */ /* 0x000fea000383ffff */
.L_x_8874:
[----:B----4-:R4:W0:Y:S02]  /*28b80*/  SYNCS.PHASECHK.TRANS64.TRYWAIT P1, [R5+URZ+0x38860], R0 ;  /* 0x03886000050075a7 */ /* 0x010824000802017f */
[----:B0-----:R-:W-:Y:S05]  /*28b90*/  @!P1 NANOSLEEP.SYNCS 0x989680 ;  /* 0x009896800000995d */ /* 0x001fea0003900000 */
[----:B------:R-:W0:Y:S02]  /*28ba0*/  @!P1 SYNCS.PHASECHK.TRANS64 P1, [R5+URZ+0x38860], R0 ;  /* 0x03886000050095a7 */ /* 0x000e24000802007f */
[----:B0-----:R-:W-:Y:S05]  /*28bb0*/  @!P1 BRA `(.L_x_8874) ;  /* 0xfffffffc00f09947 */ /* 0x001fea000383ffff */
[----:B------:R-:W-:Y:S05]  /*28bc0*/  BRA `(.L_x_9028) ;  /* 0xffffffb000d87947 */ /* 0x000fea000383ffff */
.L_x_9029:
        /* <DEDUP_REMOVED lines=11> */
.L_x_15761:


//--------------------- .text._ZN7cutlass13device_kernelIN5flash11enable_sm90INS1_16FlashAttnFwdSm90INS1_25CollectiveMainloopFwdSm90ILi2EN4cute5tupleIJNS5_1CILi1EEES8_S8_EEENS6_IJNS7_ILi128EEENS7_ILi96EEENS7_ILi64EEEEEELi256ENS_6half_tEfNS_4arch4Sm90ELb0ELb0ELb1ELb0ELb1ELb0ELb0ELb1ELb0ELb1ELb1ELb0EEENS1_21CollectiveEpilogueFwdINS6_IJSA_NS7_ILi256EEESB_EEES9_SE_SG_Li256ELb0ELb1ELb1ELb0EEENS1_19SingleTileSchedulerILb0ELb1ELb1ELi128EEEEEEEEEvNT_6ParamsE --------------------------
	.section	.text._ZN7cutlass13device_kernelIN5flash11enable_sm90INS1_16FlashAttnFwdSm90INS1_25CollectiveMainloopFwdSm90ILi2EN4cute5tupleIJNS5_1CILi1EEES8_S8_EEENS6_IJNS7_ILi128EEENS7_ILi96EEENS7_ILi64EEEEEELi256ENS_6half_tEfNS_4arch4Sm90ELb0ELb0ELb1ELb0ELb1ELb0ELb0ELb1ELb0ELb1ELb1ELb0EEENS1_21CollectiveEpilogueFwdINS6_IJSA_NS7_ILi256EEESB_EEES9_SE_SG_Li256ELb0ELb1ELb1ELb0EEENS1_19SingleTileSchedulerILb0ELb1ELb1ELi128EEEEEEEEEvNT_6ParamsE,"ax",@progbits
	.align	128
.text._ZN7cutlass13device_kernelIN5flash11enable_sm90INS1_16FlashAttnFwdSm90INS1_25CollectiveMainloopFwdSm90ILi2EN4cute5tupleIJNS5_1CILi1EEES8_S8_EEENS6_IJNS7_ILi128EEENS7_ILi96EEENS7_ILi64EEEEEELi256ENS_6half_tEfNS_4arch4Sm90ELb0ELb0ELb1ELb0ELb1ELb0ELb0ELb1ELb0ELb1ELb1ELb0EEENS1_21CollectiveEpilogueFwdINS6_IJSA_NS7_ILi256EEESB_EEES9_SE_SG_Li256ELb0ELb1ELb1ELb0EEENS1_19SingleTileSchedulerILb0ELb1ELb1ELi128EEEEEEEEEvNT_6ParamsE:
        .type           _ZN7cutlass13device_kernelIN5flash11enable_sm90INS1_16FlashAttnFwdSm90INS1_25CollectiveMainloopFwdSm90ILi2EN4cute5tupleIJNS5_1CILi1EEES8_S8_EEENS6_IJNS7_ILi128EEENS7_ILi96EEENS7_ILi64EEEEEELi256ENS_6half_tEfNS_4arch4Sm90ELb0ELb0ELb1ELb0ELb1ELb0ELb0ELb1ELb0ELb1ELb1ELb0EEENS1_21CollectiveEpilogueFwdINS6_IJSA_NS7_ILi256EEESB_EEES9_SE_SG_Li256ELb0ELb1ELb1ELb0EEENS1_19SingleTileSchedulerILb0ELb1ELb1ELi128EEEEEEEEEvNT_6ParamsE,@function
        .size           _ZN7cutlass13device_kernelIN5flash11enable_sm90INS1_16FlashAttnFwdSm90INS1_25CollectiveMainloopFwdSm90ILi2EN4cute5tupleIJNS5_1CILi1EEES8_S8_EEENS6_IJNS7_ILi128EEENS7_ILi96EEENS7_ILi64EEEEEELi256ENS_6half_tEfNS_4arch4Sm90ELb0ELb0ELb1ELb0ELb1ELb0ELb0ELb1ELb0ELb1ELb1ELb0EEENS1_21CollectiveEpilogueFwdINS6_IJSA_NS7_ILi256EEESB_EEES9_SE_SG_Li256ELb0ELb1ELb1ELb0EEENS1_19SingleTileSchedulerILb0ELb1ELb1ELi128EEEEEEEEEvNT_6ParamsE,(.L_x_15762 - _ZN7cutlass13device_kernelIN5flash11enable_sm90INS1_16FlashAttnFwdSm90INS1_25CollectiveMainloopFwdSm90ILi2EN4cute5tupleIJNS5_1CILi1EEES8_S8_EEENS6_IJNS7_ILi128EEENS7_ILi96EEENS7_ILi64EEEEEELi256ENS_6half_tEfNS_4arch4Sm90ELb0ELb0ELb1ELb0ELb1ELb0ELb0ELb1ELb0ELb1ELb1ELb0EEENS1_21CollectiveEpilogueFwdINS6_IJSA_NS7_ILi256EEESB_EEES9_SE_SG_Li256ELb0ELb1ELb1ELb0EEENS1_19SingleTileSchedulerILb0ELb1ELb1ELi128EEEEEEEEEvNT_6ParamsE)
        .other          _ZN7cutlass13device_kernelIN5flash11enable_sm90INS1_16FlashAttnFwdSm90INS1_25CollectiveMainloopFwdSm90ILi2EN4cute5tupleIJNS5_1CILi1EEES8_S8_EEENS6_IJNS7_ILi128EEENS7_ILi96EEENS7_ILi64EEEEEELi256ENS_6half_tEfNS_4arch4Sm90ELb0ELb0ELb1ELb0ELb1ELb0ELb0ELb1ELb0ELb1ELb1ELb0EEENS1_21CollectiveEpilogueFwdINS6_IJSA_NS7_ILi256EEESB_EEES9_SE_SG_Li256ELb0ELb1ELb1ELb0EEENS1_19SingleTileSchedulerILb0ELb1ELb1ELi128EEEEEEEEEvNT_6ParamsE,@"STO_CUDA_ENTRY STV_DEFAULT"
_ZN7cutlass13device_kernelIN5flash11enable_sm90INS1_16FlashAttnFwdSm90INS1_25CollectiveMainloopFwdSm90ILi2EN4cute5tupleIJNS5_1CILi1EEES8_S8_EEENS6_IJNS7_ILi128EEENS7_ILi96EEENS7_ILi64EEEEEELi256ENS_6half_tEfNS_4arch4Sm90ELb0ELb0ELb1ELb0ELb1ELb0ELb0ELb1ELb0ELb1ELb1ELb0EEENS1_21CollectiveEpilogueFwdINS6_IJSA_NS7_ILi256EEESB_EEES9_SE_SG_Li256ELb0ELb1ELb1ELb0EEENS1_19SingleTileSchedulerILb0ELb1ELb1ELi128EEEEEEEEEvNT_6ParamsE:
        /* <DEDUP_REMOVED lines=9> */
[----:B------:R-:W-:-:S05]  /*0090*/  SHF.R.U32.HI R2, RZ, 0x7, R16 ;  /* 0x00000007ff027819 */ /* 0x000fca0000011610 */
[----:B------:R1:W2:Y:S04]  /*00a0*/  SHFL.IDX PT, R4, R2, RZ, 0x1f ;  /* 0x00001fff02047589 */ /* 0x0002a800000e0000 */
[----:B------:R-:W-:Y:S01]  /*00b0*/  VOTEU.ALL UP0, P0 ;  /* 0x00000000003f7886 */ /* 0x000fe20000000000 */
[----:B------:R-:W-:-:S04]  /*00c0*/  VOTEU.ALL UP1, P0 ;  /* 0x00000000003f7886 */ /* 0x000fc80000020000 */
[----:B------:R-:W3:Y:S01]  /*00d0*/  @!UP0 S2UR UR8, SR_CgaCtaId ;  /* 0x00000000000889c3 */ /* 0x000ee20000008800 */
[----:B------:R-:W-:Y:S01]  /*00e0*/  @!UP0 UMOV UR6, 0x400 ;  /* 0x0000040000068882 */ /* 0x000fe20000000000 */
[----:B------:R-:W-:-:S04]  /*00f0*/  @!UP0 UIADD3 UR4, -UR4, 0x100000, URZ ;  /* 0x0010000004048890 */ /* 0x000fc8000fffe13f */
[----:B------:R-:W-:Y:S02]  /*0100*/  @!UP0 USHF.L.U32 UR5, UR4, 0xb, URZ ;  /* 0x0000000b04058899 */ /* 0x000fe4000800063f */
[----:B------:R-:W-:Y:S02]  /*0110*/  @!UP0 USHF.L.U32 UR4, UR4, 0x1, URZ ;  /* 0x0000000104048899 */ /* 0x000fe4000800063f */
[----:B---3--:R-:W-:Y:S02]  /*0120*/  @!UP0 ULEA UR8, UR8, UR6, 0x18 ;  /* 0x0000000608088291 */ /* 0x008fe4000f8ec03f */
        /* <DEDUP_REMOVED lines=25> */
.L_x_9030:
        /* <DEDUP_REMOVED lines=22> */
.L_x_9031:
        /* <DEDUP_REMOVED lines=18> */
.L_x_9032:
        /* <DEDUP_REMOVED lines=22> */
.L_x_9033:
        /* <DEDUP_REMOVED lines=23> */
.L_x_9034:
        /* <DEDUP_REMOVED lines=9> */
.L_x_9037:
[----:B------:R-:W-:-:S08]  /*08a0*/  NOP ;  /* 0x0000000000007918 */ /* 0x000fd00000000000 */
[----:B------:R-:W0:Y:S02]  /*08b0*/  USETMAXREG.TRY_ALLOC.CTAPOOL UP0, 0xe8 ;  /* 0x000000e8000079c8 */ /* 0x000e240008000600 */
[----:B0-----:R-:W-:-:S13]  /*08c0*/  PLOP3.LUT P0, PT, PT, PT, UP0, 0x80, 0x0 ;  /* 0x000000000000781c */ /* 0x001fda0003f0f008 */
[----:B------:R-:W-:Y:S05]  /*08d0*/  @!P0 BRA `(.L_x_9037) ;  /* 0xfffffffc00f08947 */ /* 0x000fea000383ffff */
[----:B------:R-:W0:Y:S01]  /*08e0*/  S2UR UR6, SR_CTAID.Y ;  /* 0x00000000000679c3 */ /* 0x000e220000002600 */
[----:B------:R-:W-:-:S07]  /*08f0*/  ULDC UR7, c[0x0][0xc50] ;  /* 0x0003140000077ab9 */ /* 0x000fce0000000800 */
[----:B------:R-:W-:Y:S08]  /*0900*/  BAR.ARV 0x8, 0x180 ;  /* 0x0206000000007b1d */ /* 0x000ff00000002000 */
[----:B------:R-:W1:Y:S01]  /*0910*/  S2UR UR8, SR_CTAID.Z ;  /* 0x00000000000879c3 */ /* 0x000e620000002700 */
[----:B------:R-:W-:Y:S01]  /*0920*/  ISETP.NE.AND P0, PT, R2, 0x1, PT ;  /* 0x000000010200780c */ /* 0x000fe20003f05270 */
[----:B------:R-:W-:-:S11]  /*0930*/  UISETP.NE.AND UP0, UPT, UR7, 0x1, UPT ;  /* 0x000000010700788c */ /* 0x000fd6000bf05270 */
[----:B------:R-:W-:Y:S01]  /*0940*/  @UP0 ULDC UR4, c[0x0][0xc54] ;  /* 0x0003150000040ab9 */ /* 0x000fe20000000800 */
[----:B------:R-:W-:Y:S06]  /*0950*/  @!P0 BAR.ARV 0x9, 0x100 ;  /* 0x0244000000008b1d */ /* 0x000fec0000002000 */
[----:B0-----:R-:W-:Y:S01]  /*0960*/  UIMAD.WIDE.U32 UR4, UR6, UR4, URZ ;  /* 0x00000004060472a5 */ /* 0x001fe2000f8e003f */
[----:B------:R-:W-:Y:S01]  /*0970*/  @UP0 ULDC UR9, c[0x0][0xc58] ;  /* 0x0003160000090ab9 */ /* 0x000fe20000000800 */
[----:B------:R-:W-:Y:S01]  /*0980*/  UMOV UR38, UR6 ;  /* 0x0000000600267c82 */ /* 0x000fe20008000000 */
[----:B-1----:R-:W-:Y:S01]  /*0990*/  ISETP.LE.AND P0, PT, RZ, UR8, PT ;  /* 0x00000008ff007c0c */ /* 0x002fe2000bf03270 */
[----:B------:R-:W-:-:S04]  /*09a0*/  @UP0 USHF.R.U32.HI UR38, URZ, UR9, UR5 ;  /* 0x000000093f260299 */ /* 0x000fc80008011605 */
[----:B------:R-:W-:-:S04]  /*09b0*/  UIADD3 UR4, -UR38, URZ, URZ ;  /* 0x0000003f26047290 */ /* 0x000fc8000fffe13f */
[----:B------:R-:W-:-:S04]  /*09c0*/  UIMAD UR7, UR7, UR4, UR6 ;  /* 0x00000004070772a4 */ /* 0x000fc8000f8e0206 */
[----:B------:R-:W-:Y:S08]  /*09d0*/  @!P0 BRA `(.L_x_9038) ;  /* 0x000000b400188947 */ /* 0x000ff00003800000 */
[----:B------:R-:W-:Y:S01]  /*09e0*/  ULDC.64 UR4, c[0x0][0x418] ;  /* 0x0001060000047ab9 */ /* 0x000fe20000000a00 */
[----:B------:R-:W-:Y:S01]  /*09f0*/  ULDC UR42, c[0x0][0x424] ;  /* 0x00010900002a7ab9 */ /* 0x000fe20000000800 */
[----:B------:R-:W-:Y:S02]  /*0a00*/  UISETP.NE.U32.AND UP0, UPT, UR4, URZ, UPT ;  /* 0x0000003f0400728c */ /* 0x000fe4000bf05070 */
[----:B------:R-:W-:Y:S02]  /*0a10*/  ULOP3.LUT UR40, UR7, 0xffff, URZ, 0xc0, !UPT ;  /* 0x0000ffff07287892 */ /* 0x000fe4000f8ec03f */
[----:B------:R-:W-:Y:S01]  /*0a20*/  UISETP.NE.AND.EX UP0, UPT, UR5, URZ, UPT, UP0 ;  /* 0x0000003f0500728c */ /* 0x000fe2000bf05300 */
[----:B------:R-:W-:-:S03]  /*0a30*/  ULDC UR4, c[0x0][0x2f0] ;  /* 0x0000bc0000047ab9 */ /* 0x000fc60000000800 */
[----:B------:R-:W-:-:S04]  /*0a40*/  USEL UR42, UR42, 0x1, UP0 ;  /* 0x000000012a2a7887 */ /* 0x000fc80008000000 */
[----:B------:R-:W-:-:S04]  /*0a50*/  UIMAD UR42, UR42, UR4, URZ ;  /* 0x000000042a2a72a4 */ /* 0x000fc8000f8e023f */
[----:B------:R-:W-:Y:S02]  /*0a60*/  UISETP.GE.AND UP0, UPT, UR42, 0x1, UPT ;  /* 0x000000012a00788c */ /* 0x000fe4000bf06270 */
[----:B------:R-:W-:-:S04]  /*0a70*/  UIADD3 UR4, UR42, 0x5f, URZ ;  /* 0x0000005f2a047890 */ /* 0x000fc8000fffe03f */
[----:B------:R-:W-:Y:S01]  /*0a80*/  PLOP3.LUT P0, PT, PT, PT, UP0, 0x80, 0x0 ;  /* 0x000000000000781c */ /* 0x000fe20003f0f008 */
[----:B------:R-:W-:-:S04]  /*0a90*/  UIMAD.WIDE UR4, UR4, 0x2aaaaaab, URZ ;  /* 0x2aaaaaab040478a5 */ /* 0x000fc8000f8e023f */
[----:B------:R-:W-:-:S03]  /*0aa0*/  USHF.R.U32.HI UR6, URZ, 0x1f, UR5 ;  /* 0x0000001f3f067899 */ /* 0x000fc60008011605 */
[----:B------:R-:W-:Y:S01]  /*0ab0*/  UMOV UR4, URZ ;  /* 0x0000003f00047c82 */ /* 0x000fe20008000000 */
[----:B------:R-:W-:-:S04]  /*0ac0*/  ULEA.HI.SX32 UR6, UR5, UR6, 0x1c ;  /* 0x0000000605067291 */ /* 0x000fc8000f8fe23f */
[----:B------:R-:W-:Y:S08]  /*0ad0*/  @!P0 BRA `(.L_x_9039) ;  /* 0x0000000000908947 */ /* 0x000ff00003800000 */
        /* <DEDUP_REMOVED lines=11> */
[----:B------:R-:W-:-:S04]  /*0b90*/  IABS R5, R5 ;  /* 0x0000000500057213 */ /* 0x000fc80000000000 */
[----:B------:R-:W-:-:S04]  /*0ba0*/  MOV R4, R5 ;  /* 0x0000000500047202 */ /* 0x000fc80000000f00 */
[----:B------:R-:W-:-:S03]  /*0bb0*/  R2UR UR10, R4 ;  /* 0x00000000040a72ca */ /* 0x000fc600000e0000 */
        /* <DEDUP_REMOVED lines=22> */
.L_x_9039:
[----:B------:R-:W-:Y:S01]  /*0d20*/  UIMAD UR40, UR40, UR4, URZ ;  /* 0x00000004282872a4 */ /* 0x000fe2000f8e023f */
[----:B------:R-:W-:Y:S01]  /*0d30*/  IMAD.U32 R0, RZ, RZ, UR6 ;  /* 0x00000006ff007e24 */ /* 0x000fe2000f8e00ff */
[----:B------:R-:W-:Y:S01]  /*0d40*/  IADD3 R16, R16, -0x80, RZ ;  /* 0xffffff8010107810 */ /* 0x000fe20007ffe0ff */
        /* <DEDUP_REMOVED lines=107> */
.L_x_9041:
[----:B------:R-:W-:Y:S02]  /*1400*/  SHF.L.U32 R8, RZ, 0x1f, RZ ;  /* 0x0000001fff087819 */ /* 0x000fe400000006ff */
[----:B------:R-:W-:Y:S02]  /*1410*/  IADD3 R3, R2, 0x8, RZ ;  /* 0x0000000802037810 */ /* 0x000fe40007ffe0ff */
[----:B------:R-:W0:Y:S02]  /*1420*/  SYNCS.PHASECHK.TRANS64.TRYWAIT P0, [UR41+0x22800], R8 ;  /* 0x02280008ff0075a7 */ /* 0x000e240008000169 */
[----:B0-----:R-:W-:Y:S05]  /*1430*/  @!P0 BRA `(.L_x_9042) ;  /* 0x000000a800888947 */ /* 0x001fea0003800000 */
.L_x_9114:
[----:B------:R-:W-:Y:S05]  /*1440*/  WARPSYNC.ALL ;  /* 0x0000000000007948 */ /* 0x000fea0003800000 */
[----:B------:R-:W-:Y:S01]  /*1450*/  ULOP3.LUT UR4, UR39, 0x1, URZ, 0xfc, !UPT ;  /* 0x0000000127047892 */ /* 0x000fe2000f8efc3f */
[----:B------:R1:W-:Y:S03]  /*1460*/  BAR.SYNC.DEFER_BLOCKING R3, 0x100 ;  /* 0x000400030000751d */ /* 0x0003e60000010000 */
[----:B------:R-:W-:-:S06]  /*1470*/  UISETP.NE.AND UP0, UPT, UR4, 0x3, UPT ;  /* 0x000000030400788c */ /* 0x000fcc000bf05270 */
[----:B------:R-:W-:-:S13]  /*1480*/  PLOP3.LUT P0, PT, PT, PT, UP0, 0x80, 0x0 ;  /* 0x000000000000781c */ /* 0x000fda0003f0f008 */
[----:B-1----:R-:W-:Y:S05]  /*1490*/  @!P0 BRA `(.L_x_9043) ;  /* 0x0000000000048947 */ /* 0x002fea0003800000 */
[----:B------:R-:W-:Y:S01]  /*14a0*/  BPT.TRAP 0x1 ;  /* 0x000000040000795c */ /* 0x000fe20000300000 */
.L_x_9043:
[----:B------:R1:W2:Y:S01]  /*14b0*/  SYNCS.PHASECHK.TRANS64.TRYWAIT P1, [UR41+0x22830], R8 ;  /* 0x02283008ff0075a7 */ /* 0x0002a20008020169 */
[----:B------:R-:W-:Y:S05]  /*14c0*/  @!P0 BRA `(.L_x_9044) ;  /* 0x0000000000048947 */ /* 0x000fea0003800000 */
[----:B------:R-:W-:Y:S01]  /*14d0*/  BPT.TRAP 0x1 ;  /* 0x000000040000795c */ /* 0x000fe20000300000 */
.L_x_9044:
[----:B--2---:R-:W-:Y:S05]  /*14e0*/  @P1 BRA `(.L_x_9045) ;  /* 0x0000000000081947 */ /* 0x004fea0003800000 */
[----:B------:R-:W2:Y:S02]  /*14f0*/  SYNCS.PHASECHK.TRANS64.TRYWAIT P1, [UR41+0x22830], R8 ;  /* 0x02283008ff0075a7 */ /* 0x000ea40008020169 */
[----:B--2---:R-:W-:Y:S05]  /*1500*/  @!P1 BRA `(.L_x_9046) ;  /* 0x000000a8006c9947 */ /* 0x004fea0003800000 */
.L_x_9045:
[----:B------:R-:W-:Y:S01]  /*1510*/  UIADD3 UR4, UR41, 0x1c400, URZ ;  /* 0x0001c40029047890 */ /* 0x000fe2000fffe03f */
[----:B------:R-:W-:Y:S01]  /*1520*/  WARPGROUP.ARRIVE ;  /* 0x00000000000079c5 */ /* 0x000fe20000000000 */
[----:B------:R-:W-:Y:S01]  /*1530*/  ULOP3.LUT UR8, UR44, 0x10000, URZ, 0xfc, !UPT ;  /* 0x000100002c087892 */ /* 0x000fe2000f8efc3f */
[----:B------:R-:W-:Y:S01]  /*1540*/  IADD3 R0, -R2, 0xb, RZ ;  /* 0x0000000b02007810 */ /* 0x000fe20007ffe1ff */
[----:B------:R-:W-:-:S03]  /*1550*/  USHF.R.U32.HI UR4, URZ, 0x4, UR4 ;  /* 0x000000043f047899 */ /* 0x000fc60008011604 */
[----:B------:R-:W2:Y:S01]  /*1560*/  S2UR UR26, SR_CgaCtaId ;  /* 0x00000000001a79c3 */ /* 0x000ea20000008800 */
[----:B------:R-:W-:Y:S01]  /*1570*/  UMOV UR9, 0x40000040 ;  /* 0x4000004000097882 */ /* 0x000fe20000000000 */
[----:B------:R-:W-:Y:S01]  /*1580*/  UMOV UR7, 0x40000040 ;  /* 0x4000004000077882 */ /* 0x000fe20000000000 */
[----:B------:R-:W-:Y:S01]  /*1590*/  ULOP3.LUT UR4, UR4, 0x3fff, URZ, 0xc0, !UPT ;  /* 0x00003fff04047892 */ /* 0x000fe2000f8ec03f */
[----:B------:R-:W-:Y:S01]  /*15a0*/  UMOV UR5, UR9 ;  /* 0x0000000900057c82 */ /* 0x000fe20008000000 */
[----:B------:R-:W-:Y:S02]  /*15b0*/  UIADD3 UR12, UR8, 0x2, URZ ;  /* 0x00000002080c7890 */ /* 0x000fe4000fffe03f */
[----:B------:R-:W-:Y:S01]  /*15c0*/  ULOP3.LUT UR6, UR4, 0x10000, URZ, 0xfc, !UPT ;  /* 0x0001000004067892 */ /* 0x000fe2000f8efc3f */
[----:B------:R-:W-:Y:S02]  /*15d0*/  UMOV UR13, 0x40000040 ;  /* 0x40000040000d7882 */ /* 0x000fe40000000000 */
[----:B------:R-:W-:Y:S01]  /*15e0*/  UMOV UR4, UR8 ;  /* 0x0000000800047c82 */ /* 0x000fe20008000000 */
[----:B------:R-:W-:Y:S01]  /*15f0*/  UIADD3 UR14, UR6, 0x2, URZ ;  /* 0x00000002060e7890 */ /* 0x000fe2000fffe03f */
[----:B------:R-:W-:Y:S01]  /*1600*/  UMOV UR15, 0x40000040 ;  /* 0x40000040000f7882 */ /* 0x000fe20000000000 */
[----:B------:R-:W-:-:S03]  /*1610*/  UIADD3 UR16, UR8, 0x4, URZ ;  /* 0x0000000408107890 */ /* 0x000fc6000fffe03f */
[----:B------:R-:W-:Y:S01]  /*1620*/  HGMMA.64x96x16.F32 R24, gdesc[UR4], RZ, !UPT, gsb0 ;  /* 0x01600000041879f0 */ /* 0x000fe2000c0008ff */
        /* <DEDUP_REMOVED lines=17> */
[----:B------:R3:W-:Y:S06]  /*1740*/  BAR.ARV R0, 0x100 ;  /* 0x000400000000751d */ /* 0x0007ec0000002000 */
[----:B--2---:R-:W-:Y:S05]  /*1750*/  @!P0 BRA `(.L_x_9047) ;  /* 0x0000000000048947 */ /* 0x004fea0003800000 */
[----:B------:R-:W-:Y:S01]  /*1760*/  BPT.TRAP 0x1 ;  /* 0x000000040000795c */ /* 0x000fe20000300000 */
.L_x_9047:
[----:B------:R-:W-:Y:S01]  /*1770*/  LOP3.LUT R17, R17, 0xffffff80, RZ, 0xc0, !PT ;  /* 0xffffff8011117812 */ /* 0x000fe200078ec0ff */
[----:B------:R-:W-:Y:S01]  /*1780*/  ULDC UR4, c[0x0][0x9d8] ;  /* 0x0002760000047ab9 */ /* 0x000fe20000000800 */
[----:B------:R-:W-:Y:S01]  /*1790*/  UIMAD UR42, UR43, -0x60, UR42 ;  /* 0xffffffa02b2a78a4 */ /* 0x000fe2000f8e022a */
[----:B------:R-:W-:Y:S01]  /*17a0*/  FMUL.FTZ R24, R24, UR4 ;  /* 0x0000000418187c20 */ /* 0x000fe20008410000 */
[----:B------:R-:W-:Y:S01]  /*17b0*/  FMUL.FTZ R25, R25, UR4 ;  /* 0x0000000419197c20 */ /* 0x000fe20008410000 */
[----:B------:R-:W-:Y:S02]  /*17c0*/  IMAD.IADD R17, R16, 0x1, -R17 ;  /* 0x0000000110117824 */ /* 0x000fe400078e0a11 */
[----:B------:R-:W-:Y:S01]  /*17d0*/  FMUL.FTZ R28, R28, UR4 ;  /* 0x000000041c1c7c20 */ /* 0x000fe20008410000 */
[----:B------:R-:W-:Y:S01]  /*17e0*/  UIADD3 UR42, UR42, 0x60, URZ ;  /* 0x000000602a2a7890 */ /* 0x000fe2000fffe03f */
[----:B------:R-:W-:Y:S01]  /*17f0*/  FMUL.FTZ R29, R29, UR4 ;  /* 0x000000041d1d7c20 */ /* 0x000fe20008410000 */
[----:B------:R-:W2:Y:S01]  /*1800*/  MUFU.TANH R24, R24 ;  /* 0x0000001800187308 */ /* 0x000ea20000002400 */
[----:B------:R-:W-:Y:S01]  /*1810*/  SHF.R.S32.HI R4, RZ, 0x1f, R17 ;  /* 0x0000001fff047819 */ /* 0x000fe20000011411 */
[----:B------:R-:W-:Y:S01]  /*1820*/  FMUL.FTZ R32, R32, UR4 ;  /* 0x0000000420207c20 */ /* 0x000fe20008410000 */
[----:B------:R-:W-:Y:S01]  /*1830*/  FMUL.FTZ R26, R26, UR4 ;  /* 0x000000041a1a7c20 */ /* 0x000fe20008410000 */
[----:B0-----:R-:W-:Y:S01]  /*1840*/  IMAD.U32 R5, RZ, RZ, UR42 ;  /* 0x0000002aff057e24 */ /* 0x001fe2000f8e00ff */
        /* <DEDUP_REMOVED lines=8> */
[----:B------:R-:W-:Y:S01]  /*18d0*/  FMUL.FTZ R31, R31, UR4 ;  /* 0x000000041f1f7c20 */ /* 0x000fe20008410000 */
[----:B------:R-:W-:-:S02]  /*18e0*/  IMAD.IADD R4, R17, 0x1, -R4 ;  /* 0x0000000111047824 */ /* 0x000fc400078e0a04 */
[----:B------:R-:W-:Y:S01]  /*18f0*/  FMUL.FTZ R40, R40, UR4 ;  /* 0x0000000428287c20 */ /* 0x000fe20008410000 */
[----:B------:R-:W4:Y:S01]  /*1900*/  MUFU.TANH R28, R28 ;  /* 0x0000001c001c7308 */ /* 0x000f220000002400 */
[----:B------:R-:W-:Y:S01]  /*1910*/  FMUL.FTZ R34, R34, UR4 ;  /* 0x0000000422227c20 */ /* 0x000fe20008410000 */
[----:B------:R-:W-:Y:S02]  /*1920*/  IMAD R4, R4, -0x2, R5 ;  /* 0xfffffffe04047824 */ /* 0x000fe400078e0205 */
[----:B------:R-:W-:Y:S01]  /*1930*/  FMUL.FTZ R41, R41, UR4 ;  /* 0x0000000429297c20 */ /* 0x000fe20008410000 */
[----:B------:R-:W-:Y:S01]  /*1940*/  FMUL.FTZ R35, R35, UR4 ;  /* 0x0000000423237c20 */ /* 0x000fe20008410000 */
[----:B------:R-:W-:Y:S01]  /*1950*/  FMUL.FTZ R44, R44, UR4 ;  /* 0x000000042c2c7c20 */ /* 0x000fe20008410000 */
[----:B------:R-:W-:Y:S01]  /*1960*/  FMUL.FTZ R38, R38, UR4 ;  /* 0x0000000426267c20 */ /* 0x000fe20008410000 */
[C---:B------:R-:W-:Y:S01]  /*1970*/  ISETP.GT.AND P6, PT, R4.reuse, RZ, PT ;  /* 0x000000ff0400720c */ /* 0x040fe20003fc4270 */
[----:B------:R-:W5:Y:S01]  /*1980*/  MUFU.TANH R29, R29 ;  /* 0x0000001d001d7308 */ /* 0x000f620000002400 */
[C---:B------:R-:W-:Y:S01]  /*1990*/  ISETP.GT.AND P5, PT, R4.reuse, 0x1, PT ;  /* 0x000000010400780c */ /* 0x040fe20003fa4270 */
[----:B------:R-:W-:Y:S01]  /*19a0*/  FMUL.FTZ R45, R45, UR4 ;  /* 0x000000042d2d7c20 */ /* 0x000fe20008410000 */
[----:B------:R-:W-:Y:S01]  /*19b0*/  ISETP.GT.AND P4, PT, R4, 0x8, PT ;  /* 0x000000080400780c */ /* 0x000fe20003f84270 */
[----:B------:R-:W-:Y:S01]  /*19c0*/  FMUL.FTZ R39, R39, UR4 ;  /* 0x0000000427277c20 */ /* 0x000fe20008410000 */
[----:B--2---:R-:W-:Y:S01]  /*19d0*/  FSEL R24, R24, -INF , P6 ;  /* 0xff80000018187808 */ /* 0x004fe20003000000 */
[----:B------:R-:W-:Y:S01]  /*19e0*/  FMUL.FTZ R48, R48, UR4 ;  /* 0x0000000430307c20 */ /* 0x000fe20008410000 */
[----:B0-----:R-:W-:Y:S01]  /*19f0*/  FSEL R25, R25, -INF , P5 ;  /* 0xff80000019197808 */ /* 0x001fe20002800000 */
[----:B------:R-:W0:Y:S01]  /*1a00*/  MUFU.TANH R32, R32 ;  /* 0x0000002000207308 */ /* 0x000e220000002400 */
[----:B------:R-:W-:Y:S01]  /*1a10*/  ISETP.GT.AND P3, PT, R4, 0x9, PT ;  /* 0x000000090400780c */ /* 0x000fe20003f64270 */
[----:B------:R-:W-:Y:S01]  /*1a20*/  FMUL.FTZ R42, R42, UR4 ;  /* 0x000000042a2a7c20 */ /* 0x000fe20008410000 */
[----:B----4-:R-:W-:Y:S01]  /*1a30*/  FSEL R28, R28, -INF , P4 ;  /* 0xff8000001c1c7808 */ /* 0x010fe20002000000 */
[----:B------:R-:W-:Y:S01]  /*1a40*/  FMUL.FTZ R49, R49, UR4 ;  /* 0x0000000431317c20 */ /* 0x000fe20008410000 */
[----:B------:R-:W-:Y:S01]  /*1a50*/  FMNMX.FTZ R5, R24, R25, !PT ;  /* 0x0000001918057209 */ /* 0x000fe20007810000 */
[----:B------:R-:W-:Y:S01]  /*1a60*/  FMUL.FTZ R43, R43, UR4 ;  /* 0x000000042b2b7c20 */ /* 0x000fe20008410000 */
[----:B------:R-:W-:Y:S01]  /*1a70*/  ISETP.GT.AND P2, PT, R4, 0x10, PT ;  /* 0x000000100400780c */ /* 0x000fe20003f44270 */
[----:B------:R-:W2:Y:S01]  /*1a80*/  MUFU.TANH R26, R26 ;  /* 0x0000001a001a7308 */ /* 0x000ea20000002400 */
[----:B-----5:R-:W-:Y:S01]  /*1a90*/  FSEL R29, R29, -INF , P3 ;  /* 0xff8000001d1d7808 */ /* 0x020fe20001800000 */
[----:B------:R-:W-:Y:S01]  /*1aa0*/  FMUL.FTZ R52, R52, UR4 ;  /* 0x0000000434347c20 */ /* 0x000fe20008410000 */
[----:B------:R-:W-:Y:S01]  /*1ab0*/  FMNMX.FTZ R6, R28, R5, !PT ;  /* 0x000000051c067209 */ /* 0x000fe20007810000 */
[----:B------:R-:W-:Y:S01]  /*1ac0*/  FMUL.FTZ R46, R46, UR4 ;  /* 0x000000042e2e7c20 */ /* 0x000fe20008410000 */
[----:B------:R-:W-:Y:S01]  /*1ad0*/  ISETP.GT.AND P1, PT, R4, 0x11, PT ;  /* 0x000000110400780c */ /* 0x000fe20003f24270 */
[----:B------:R-:W-:Y:S01]  /*1ae0*/  FMUL.FTZ R53, R53, UR4 ;  /* 0x0000000435357c20 */ /* 0x000fe20008410000 */
[----:B------:R-:W-:Y:S01]  /*1af0*/  FMNMX.FTZ R5, R29, R6, !PT ;  /* 0x000000061d057209 */ /* 0x000fe20007810000 */
[----:B------:R-:W4:Y:S01]  /*1b00*/  MUFU.TANH R33, R33 ;  /* 0x0000002100217308 */ /* 0x000f220000002400 */
        /* <DEDUP_REMOVED lines=8> */
[----:B--2---:R-:W-:Y:S01]  /*1b90*/  FSEL R26, R26, -INF , P6 ;  /* 0xff8000001a1a7808 */ /* 0x004fe20003000000 */
[----:B------:R-:W-:Y:S01]  /*1ba0*/  FMUL.FTZ R60, R60, UR4 ;  /* 0x000000043c3c7c20 */ /* 0x000fe20008410000 */
[----:B------:R-:W-:Y:S01]  /*1bb0*/  ISETP.GT.AND P6, PT, R4, 0x18, PT ;  /* 0x000000180400780c */ /* 0x000fe20003fc4270 */
[----:B------:R-:W-:Y:S01]  /*1bc0*/  FMUL.FTZ R54, R54, UR4 ;  /* 0x0000000436367c20 */ /* 0x000fe20008410000 */
[----:B------:R-:W-:Y:S01]  /*1bd0*/  FMUL.FTZ R61, R61, UR4 ;  /* 0x000000043d3d7c20 */ /* 0x000fe20008410000 */
[----:B------:R-:W-:Y:S01]  /*1be0*/  FMUL.FTZ R55, R55, UR4 ;  /* 0x0000000437377c20 */ /* 0x000fe20008410000 */
[----:B------:R-:W-:Y:S01]  /*1bf0*/  FMUL.FTZ R64, R64, UR4 ;  /* 0x0000000440407c20 */ /* 0x000fe20008410000 */
[----:B------:R-:W2:Y:S01]  /*1c00*/  MUFU.TANH R36, R36 ;  /* 0x0000002400247308 */ /* 0x000ea20000002400 */
        /* <DEDUP_REMOVED lines=16> */
[----:B--2---:R-:W-:Y:S01]  /*1d10*/  FSEL R36, R36, -INF , P6 ;  /* 0xff80000024247808 */ /* 0x004fe20003000000 */
[----:B------:R-:W-:Y:S01]  /*1d20*/  FMUL.FTZ R71, R71, UR4 ;  /* 0x0000000447477c20 */ /* 0x000fe20008410000 */
[----:B------:R-:W-:Y:S01]  /*1d30*/  ULDC UR10, c[0x0][0x988] ;  /* 0x00026200000a7ab9 */ /* 0x000fe20000000800 */
[----:B------:R-:W-:Y:S01]  /*1d40*/  P2R R10, PR, RZ, 0x1 ;  /* 0x00000001ff0a7803 */ /* 0x000fe20000000000 */
[----:B------:R-:W-:Y:S01]  /*1d50*/  UIADD3 UR4, UR41, 0x22840, URZ ;  /* 0x0002284029047890 */ /* 0x000fe2000fffe03f */
[----:B------:R-:W-:-:S02]  /*1d60*/  FMNMX.FTZ R6, R36, R5, !PT ;  /* 0x0000000524067209 */ /* 0x000fc40007810000 */
[----:B------:R-:W2:Y:S01]  /*1d70*/  MUFU.TANH R31, R31 ;  /* 0x0000001f001f7308 */ /* 0x000ea20000002400 */
[----:B----4-:R-:W-:Y:S01]  /*1d80*/  FSEL R30, R30, -INF , P4 ;  /* 0xff8000001e1e7808 */ /* 0x010fe20002000000 */
[----:B------:R-:W-:Y:S01]  /*1d90*/  UPRMT UR4, UR26, 0x654, UR4 ;  /* 0x000006541a047896 */ /* 0x000fe20008000004 */
[----:B------:R-:W-:-:S05]  /*1da0*/  ISETP.GT.AND P4, PT, R4, 0x20, PT ;  /* 0x000000200400780c */ /* 0x000fca0003f84270 */
[----:B------:R-:W4:Y:S01]  /*1db0*/  MUFU.TANH R40, R40 ;  /* 0x0000002800287308 */ /* 0x000f220000002400 */
[----:B0-----:R-:W-:Y:S02]  /*1dc0*/  FSEL R37, R37, -INF , P5 ;  /* 0xff80000025257808 */ /* 0x001fe40002800000 */
[----:B------:R-:W-:Y:S02]  /*1dd0*/  SYNCS.ARRIVE.TRANS64.RED.A1T0 RZ, [UR4], RZ ;  /* 0x000000ffffff79a7 */ /* 0x000fe40008100404 */
[----:B------:R-:W-:-:S03]  /*1de0*/  FMNMX.FTZ R5, R37, R6, !PT ;  /* 0x0000000625057209 */ /* 0x000fc60007810000 */
[----:B------:R-:W0:Y:S01]  /*1df0*/  MUFU.TANH R34, R34 ;  /* 0x0000002200227308 */ /* 0x000e220000002400 */
[----:B--2---:R-:W-:Y:S02]  /*1e00*/  FSEL R31, R31, -INF , P3 ;  /* 0xff8000001f1f7808 */ /* 0x004fe40001800000 */
[----:B------:R-:W-:-:S05]  /*1e10*/  ISETP.GT.AND P3, PT, R4, 0x21, PT ;  /* 0x000000210400780c */ /* 0x000fca0003f64270 */
[----:B------:R-:W2:Y:S01]  /*1e20*/  MUFU.TANH R41, R41 ;  /* 0x0000002900297308 */ /* 0x000ea20000002400 */
[----:B----4-:R-:W-:-:S04]  /*1e30*/  FSEL R40, R40, -INF , P4 ;  /* 0xff80000028287808 */ /* 0x010fc80002000000 */
[----:B------:R-:W-:-:S03]  /*1e40*/  FMNMX.FTZ R6, R40, R5, !PT ;  /* 0x0000000528067209 */ /* 0x000fc60007810000 */
[----:B------:R-:W4:Y:S01]  /*1e50*/  MUFU.TANH R35, R35 ;  /* 0x0000002300237308 */ /* 0x000f220000002400 */
[----:B0-----:R-:W-:Y:S02]  /*1e60*/  FSEL R34, R34, -INF , P2 ;  /* 0xff80000022227808 */ /* 0x001fe40001000000 */
[----:B------:R-:W-:-:S05]  /*1e70*/  ISETP.GT.AND P2, PT, R4, 0x28, PT ;  /* 0x000000280400780c */ /* 0x000fca0003f44270 */
[----:B------:R-:W0:Y:S01]  /*1e80*/  MUFU.TANH R44, R44 ;  /* 0x0000002c002c7308 */ /* 0x000e220000002400 */
[----:B--2---:R-:W-:-:S04]  /*1e90*/  FSEL R41, R41, -INF , P3 ;  /* 0xff80000029297808 */ /* 0x004fc80001800000 */
[----:B------:R-:W-:-:S03]  /*1ea0*/  FMNMX.FTZ R5, R41, R6, !PT ;  /* 0x0000000629057209 */ /* 0x000fc60007810000 */
[----:B------:R-:W2:Y:S01]  /*1eb0*/  MUFU.TANH R38, R38 ;  /* 0x0000002600267308 */ /* 0x000ea20000002400 */
[----:B----4-:R-:W-:Y:S02]  /*1ec0*/  FSEL R35, R35, -INF , P1 ;  /* 0xff80000023237808 */ /* 0x010fe40000800000 */
[----:B------:R-:W-:-:S05]  /*1ed0*/  ISETP.GT.AND P1, PT, R4, 0x29, PT ;  /* 0x000000290400780c */ /* 0x000fca0003f24270 */
[----:B------:R-:W4:Y:S01]  /*1ee0*/  MUFU.TANH R45, R45 ;  /* 0x0000002d002d7308 */ /* 0x000f220000002400 */
[----:B0-----:R-:W-:-:S04]  /*1ef0*/  FSEL R44, R44, -INF , P2 ;  /* 0xff8000002c2c7808 */ /* 0x001fc80001000000 */
        /* <DEDUP_REMOVED lines=74> */
[----:B--2---:R-:W-:-:S04]  /*23a0*/  FSEL R69, R69, -INF , P1 ;  /* 0xff80000045457808 */ /* 0x004fc80000800000 */
[----:B------:R-:W-:-:S03]  /*23b0*/  FMNMX.FTZ R5, R69, R4, !PT ;  /* 0x0000000445057209 */ /* 0x000fc60007810000 */
[----:B------:R-:W2:Y:S01]  /*23c0*/  MUFU.TANH R66, R66 ;  /* 0x0000004200427308 */ /* 0x000ea20000002400 */
[----:B----4-:R-:W-:Y:S01]  /*23d0*/  FSEL R62, R62, -INF , P6 ;  /* 0xff8000003e3e7808 */ /* 0x010fe20003000000 */
[----:B------:R-:W4:Y:S06]  /*23e0*/  SHFL.BFLY PT, R4, R5, 0x2, 0x1f ;  /* 0x0c401f0005047f89 */ /* 0x000f2c00000e0000 */
[----:B------:R-:W5:Y:S01]  /*23f0*/  MUFU.TANH R67, R67 ;  /* 0x0000004300437308 */ /* 0x000f620000002400 */
[----:B0-----:R-:W-:-:S07]  /*2400*/  FSEL R63, R63, -INF , P5 ;  /* 0xff8000003f3f7808 */ /* 0x001fce0002800000 */
[----:B------:R-:W0:Y:S01]  /*2410*/  MUFU.TANH R70, R70 ;  /* 0x0000004600467308 */ /* 0x000e220000002400 */
[----:B--2---:R-:W-:-:S07]  /*2420*/  FSEL R66, R66, -INF , P4 ;  /* 0xff80000042427808 */ /* 0x004fce0002000000 */
[----:B------:R-:W2:Y:S01]  /*2430*/  MUFU.TANH R71, R71 ;  /* 0x0000004700477308 */ /* 0x000ea20000002400 */
[----:B-----5:R-:W-:Y:S02]  /*2440*/  FSEL R67, R67, -INF , P3 ;  /* 0xff80000043437808 */ /* 0x020fe40001800000 */
[----:B----4-:R-:W-:Y:S02]  /*2450*/  FMNMX.FTZ R6, R5, R4, !PT ;  /* 0x0000000405067209 */ /* 0x010fe40007810000 */
[----:B------:R-:W-:-:S03]  /*2460*/  FMNMX.FTZ R5, R26, R27, !PT ;  /* 0x0000001b1a057209 */ /* 0x000fc60007810000 */
[----:B------:R-:W4:Y:S01]  /*2470*/  SHFL.BFLY PT, R7, R6, 0x1, 0x1f ;  /* 0x0c201f0006077f89 */ /* 0x000f2200000e0000 */
[----:B0-----:R-:W-:Y:S02]  /*2480*/  FSEL R70, R70, -INF , P2 ;  /* 0xff80000046467808 */ /* 0x001fe40001000000 */
[----:B--2---:R-:W-:Y:S02]  /*2490*/  FSEL R71, R71, -INF , P1 ;  /* 0xff80000047477808 */ /* 0x004fe40000800000 */
[----:B----4-:R-:W-:Y:S02]  /*24a0*/  FMNMX.FTZ R4, R6, R7, !PT ;  /* 0x0000000706047209 */ /* 0x010fe40007810000 */
[----:B------:R-:W-:Y:S02]  /*24b0*/  FMNMX.FTZ R6, R30, R5, !PT ;  /* 0x000000051e067209 */ /* 0x000fe40007810000 */
[C---:B------:R-:W-:Y:S01]  /*24c0*/  FSETP.NEU.FTZ.AND P0, PT, R4.reuse, -INF , PT ;  /* 0xff8000000400780b */ /* 0x040fe20003f1d000 */
[----:B------:R-:W-:Y:S01]  /*24d0*/  FMUL.FTZ R7, R4, UR10 ;  /* 0x0000000a04077c20 */ /* 0x000fe20008410000 */
[----:B------:R-:W-:-:S04]  /*24e0*/  FMNMX.FTZ R5, R31, R6, !PT ;  /* 0x000000061f057209 */ /* 0x000fc80007810000 */
[----:B------:R-:W-:Y:S02]  /*24f0*/  FMNMX.FTZ R6, R34, R5, !PT ;  /* 0x0000000522067209 */ /* 0x000fe40007810000 */
[----:B------:R-:W-:Y:S02]  /*2500*/  FSEL R9, R7, RZ, P0 ;  /* 0x000000ff07097208 */ /* 0x000fe40000000000 */
[----:B------:R-:W-:Y:S02]  /*2510*/  FMNMX.FTZ R5, R35, R6, !PT ;  /* 0x0000000623057209 */ /* 0x000fe40007810000 */
[----:B------:R-:W-:Y:S01]  /*2520*/  ISETP.NE.AND P0, PT, R10, RZ, PT ;  /* 0x000000ff0a00720c */ /* 0x000fe20003f05270 */
        /* <DEDUP_REMOVED lines=28> */
[----:B------:R-:W-:Y:S01]  /*26f0*/  FFMA.FTZ R60, R60, UR10, -R9 ;  /* 0x0000000a3c3c7c23 */ /* 0x000fe20008010809 */
[----:B------:R-:W-:Y:S01]  /*2700*/  FMNMX.FTZ R5, R51, R6, !PT ;  /* 0x0000000633057209 */ /* 0x000fe20007810000 */
[----:B------:R-:W2:Y:S01]  /*2710*/  MUFU.EX2 R29, R29 ;  /* 0x0000001d001d7308 */ /* 0x000ea20000000800 */
[----:B0-----:R-:W-:Y:S01]  /*2720*/  FADD.FTZ R11, R24, R25 ;  /* 0x00000019180b7221 */ /* 0x001fe20000010000 */
[--C-:B------:R-:W-:Y:S01]  /*2730*/  FFMA.FTZ R61, R61, UR10, -R9.reuse ;  /* 0x0000000a3d3d7c23 */ /* 0x100fe20008010809 */
[----:B------:R-:W-:Y:S01]  /*2740*/  FMNMX.FTZ R6, R54, R5, !PT ;  /* 0x0000000536067209 */ /* 0x000fe20007810000 */
[--C-:B------:R-:W-:Y:S01]  /*2750*/  FFMA.FTZ R64, R64, UR10, -R9.reuse ;  /* 0x0000000a40407c23 */ /* 0x100fe20008010809 */
[--C-:B------:R-:W-:Y:S01]  /*2760*/  FFMA.FTZ R65, R65, UR10, -R9.reuse ;  /* 0x0000000a41417c23 */ /* 0x100fe20008010809 */
[--C-:B------:R-:W-:Y:S01]  /*2770*/  FFMA.FTZ R68, R68, UR10, -R9.reuse ;  /* 0x0000000a44447c23 */ /* 0x100fe20008010809 */
[----:B------:R-:W-:Y:S01]  /*2780*/  FMNMX.FTZ R5, R55, R6, !PT ;  /* 0x0000000637057209 */ /* 0x000fe20007810000 */
[----:B------:R-:W-:Y:S01]  /*2790*/  MUFU.EX2 R32, R32 ;  /* 0x0000002000207308 */ /* 0x000fe20000000800 */
[----:B------:R-:W-:Y:S01]  /*27a0*/  FFMA.FTZ R9, R69, UR10, -R9 ;  /* 0x0000000a45097c23 */ /* 0x000fe20008010809 */
[----:B------:R-:W-:-:S02]  /*27b0*/  F2FP.F16.F32.PACK_AB R160, R25, R24 ;  /* 0x0000001819a0723e */ /* 0x000fc400000000ff */
[----:B------:R-:W-:-:S04]  /*27c0*/  FMNMX.FTZ R6, R58, R5, !PT ;  /* 0x000000053a067209 */ /* 0x000fc80007810000 */
[----:B------:R-:W-:Y:S01]  /*27d0*/  FMNMX.FTZ R5, R59, R6, !PT ;  /* 0x000000063b057209 */ /* 0x000fe20007810000 */
[----:B------:R-:W0:Y:S01]  /*27e0*/  MUFU.EX2 R33, R33 ;  /* 0x0000002100217308 */ /* 0x000e220000000800 */
[----:B--2---:R-:W-:Y:S02]  /*27f0*/  F2FP.F16.F32.PACK_AB R162, R29, R28 ;  /* 0x0000001c1da2723e */ /* 0x004fe400000000ff */
[----:B------:R-:W-:-:S04]  /*2800*/  FMNMX.FTZ R6, R62, R5, !PT ;  /* 0x000000053e067209 */ /* 0x000fc80007810000 */
[----:B------:R-:W-:Y:S01]  /*2810*/  FMNMX.FTZ R5, R63, R6, !PT ;  /* 0x000000063f057209 */ /* 0x000fe20007810000 */
[----:B------:R-:W-:Y:S03]  /*2820*/  MUFU.EX2 R36, R36 ;  /* 0x0000002400247308 */ /* 0x000fe60000000800 */
[----:B------:R-:W-:-:S04]  /*2830*/  FMNMX.FTZ R6, R66, R5, !PT ;  /* 0x0000000542067209 */ /* 0x000fc80007810000 */
[----:B------:R-:W-:Y:S01]  /*2840*/  FMNMX.FTZ R5, R67, R6, !PT ;  /* 0x0000000643057209 */ /* 0x000fe20007810000 */
[----:B------:R-:W2:Y:S01]  /*2850*/  MUFU.EX2 R37, R37 ;  /* 0x0000002500257308 */ /* 0x000ea20000000800 */
[----:B0-----:R-:W-:Y:S02]  /*2860*/  F2FP.F16.F32.PACK_AB R156, R33, R32 ;  /* 0x00000020219c723e */ /* 0x001fe400000000ff */
[----:B------:R-:W-:-:S04]  /*2870*/  FMNMX.FTZ R6, R70, R5, !PT ;  /* 0x0000000546067209 */ /* 0x000fc80007810000 */
[----:B------:R-:W-:Y:S01]  /*2880*/  FMNMX.FTZ R6, R71, R6, !PT ;  /* 0x0000000647067209 */ /* 0x000fe20007810000 */
[----:B------:R-:W-:Y:S04]  /*2890*/  MUFU.EX2 R40, R40 ;  /* 0x0000002800287308 */ /* 0x000fe80000000800 */
[----:B------:R-:W0:Y:S04]  /*28a0*/  SHFL.BFLY PT, R5, R6, 0x2, 0x1f ;  /* 0x0c401f0006057f89 */ /* 0x000e2800000e0000 */
[----:B------:R-:W4:Y:S01]  /*28b0*/  MUFU.EX2 R41, R41 ;  /* 0x0000002900297308 */ /* 0x000f220000000800 */
[----:B--2---:R-:W-:-:S07]  /*28c0*/  F2FP.F16.F32.PACK_AB R158, R37, R36 ;  /* 0x00000024259e723e */ /* 0x004fce00000000ff */
[----:B------:R-:W-:Y:S08]  /*28d0*/  MUFU.EX2 R44, R44 ;  /* 0x0000002c002c7308 */ /* 0x000ff00000000800 */
[----:B------:R-:W2:Y:S01]  /*28e0*/  MUFU.EX2 R45, R45 ;  /* 0x0000002d002d7308 */ /* 0x000ea20000000800 */
[----:B----4-:R-:W-:Y:S02]  /*28f0*/  F2FP.F16.F32.PACK_AB R152, R41, R40 ;  /* 0x000000282998723e */ /* 0x010fe400000000ff */
[----:B0-----:R-:W-:-:S05]  /*2900*/  FMNMX.FTZ R5, R6, R5, !PT ;  /* 0x0000000506057209 */ /* 0x001fca0007810000 */
[----:B------:R-:W-:Y:S01]  /*2910*/  MUFU.EX2 R48, R48 ;  /* 0x0000003000307308 */ /* 0x000fe20000000800 */
[----:B------:R-:W0:Y:S07]  /*2920*/  SHFL.BFLY PT, R6, R5, 0x1, 0x1f ;  /* 0x0c201f0005067f89 */ /* 0x000e2e00000e0000 */
[----:B------:R-:W4:Y:S01]  /*2930*/  MUFU.EX2 R49, R49 ;  /* 0x0000003100317308 */ /* 0x000f220000000800 */
[----:B--2---:R-:W-:-:S07]  /*2940*/  F2FP.F16.F32.PACK_AB R154, R45, R44 ;  /* 0x0000002c2d9a723e */ /* 0x004fce00000000ff */
[----:B------:R-:W-:Y:S08]  /*2950*/  MUFU.EX2 R52, R52 ;  /* 0x0000003400347308 */ /* 0x000ff00000000800 */
[----:B------:R-:W-:Y:S01]  /*2960*/  MUFU.EX2 R53, R53 ;  /* 0x0000003500357308 */ /* 0x000fe20000000800 */
[----:B0-----:R-:W-:Y:S01]  /*2970*/  FMNMX.FTZ R7, R5, R6, !PT ;  /* 0x0000000605077209 */ /* 0x001fe20007810000 */
[----:B------:R-:W-:Y:S01]  /*2980*/  FADD.FTZ R6, R28, R11 ;  /* 0x0000000b1c067221 */ /* 0x000fe20000010000 */
[----:B----4-:R-:W-:-:S02]  /*2990*/  F2FP.F16.F32.PACK_AB R164, R49, R48 ;  /* 0x0000003031a4723e */ /* 0x010fc400000000ff */
[C---:B------:R-:W-:Y:S01]  /*29a0*/  FSETP.NEU.FTZ.AND P1, PT, R7.reuse, -INF , PT ;  /* 0xff8000000700780b */ /* 0x040fe20003f3d000 */
[----:B------:R-:W-:Y:S01]  /*29b0*/  FMUL.FTZ R5, R7, UR10 ;  /* 0x0000000a07057c20 */ /* 0x000fe20008410000 */
[----:B------:R-:W-:Y:S01]  /*29c0*/  FADD.FTZ R11, R29, R6 ;  /* 0x000000061d0b7221 */ /* 0x000fe20000010000 */
[----:B------:R-:W-:Y:S03]  /*29d0*/  MUFU.EX2 R56, R56 ;  /* 0x0000003800387308 */ /* 0x000fe60000000800 */
[----:B------:R-:W-:Y:S01]  /*29e0*/  FSEL R5, R5, RZ, P1 ;  /* 0x000000ff05057208 */ /* 0x000fe20000800000 */
[----:B------:R-:W-:-:S04]  /*29f0*/  FADD.FTZ R6, R32, R11 ;  /* 0x0000000b20067221 */ /* 0x000fc80000010000 */
        /* <DEDUP_REMOVED lines=9> */
[----:B------:R-:W-:Y:S01]  /*2a90*/  FADD.FTZ R13, R33, R6 ;  /* 0x00000006210d7221 */ /* 0x000fe20000010000 */
        /* <DEDUP_REMOVED lines=12> */
[----:B------:R-:W2:Y:S01]  /*2b60*/  MUFU.EX2 R30, R30 ;  /* 0x0000001e001e7308 */ /* 0x000ea20000000800 */
[--C-:B------:R-:W-:Y:S01]  /*2b70*/  FFMA.FTZ R58, R58, UR10, -R5.reuse ;  /* 0x0000000a3a3a7c23 */ /* 0x100fe20008010805 */
[--C-:B------:R-:W-:Y:S01]  /*2b80*/  FFMA.FTZ R59, R59, UR10, -R5.reuse ;  /* 0x0000000a3b3b7c23 */ /* 0x100fe20008010805 */
[----:B------:R-:W-:Y:S01]  /*2b90*/  FADD.FTZ R13, R41, R10 ;  /* 0x0000000a290d7221 */ /* 0x000fe20000010000 */
[--C-:B------:R-:W-:Y:S01]  /*2ba0*/  FFMA.FTZ R62, R62, UR10, -R5.reuse ;  /* 0x0000000a3e3e7c23 */ /* 0x100fe20008010805 */
[--C-:B------:R-:W-:Y:S01]  /*2bb0*/  FFMA.FTZ R63, R63, UR10, -R5.reuse ;  /* 0x0000000a3f3f7c23 */ /* 0x100fe20008010805 */
[----:B------:R-:W-:Y:S01]  /*2bc0*/  FFMA.FTZ R66, R66, UR10, -R5 ;  /* 0x0000000a42427c23 */ /* 0x000fe20008010805 */
[----:B------:R-:W-:Y:S01]  /*2bd0*/  FADD.FTZ R10, R44, R13 ;  /* 0x0000000d2c0a7221 */ /* 0x000fe20000010000 */
[----:B------:R-:W4:Y:S01]  /*2be0*/  MUFU.EX2 R31, R31 ;  /* 0x0000001f001f7308 */ /* 0x000f220000000800 */
[----:B0-----:R-:W-:Y:S01]  /*2bf0*/  FADD.FTZ R11, R26, R27 ;  /* 0x0000001b1a0b7221 */ /* 0x001fe20000010000 */
[--C-:B------:R-:W-:Y:S01]  /*2c00*/  FFMA.FTZ R67, R67, UR10, -R5.reuse ;  /* 0x0000000a43437c23 */ /* 0x100fe20008010805 */
[----:B------:R-:W-:Y:S01]  /*2c10*/  FADD.FTZ R13, R45, R10 ;  /* 0x0000000a2d0d7221 */ /* 0x000fe20000010000 */
[--C-:B------:R-:W-:Y:S01]  /*2c20*/  FFMA.FTZ R70, R70, UR10, -R5.reuse ;  /* 0x0000000a46467c23 */ /* 0x100fe20008010805 */
[----:B------:R-:W-:Y:S01]  /*2c30*/  FFMA.FTZ R5, R71, UR10, -R5 ;  /* 0x0000000a47057c23 */ /* 0x000fe20008010805 */
[----:B------:R-:W-:Y:S01]  /*2c40*/  F2FP.F16.F32.PACK_AB R166, R53, R52 ;  /* 0x0000003435a6723e */ /* 0x000fe200000000ff */
[----:B------:R-:W-:Y:S01]  /*2c50*/  FADD.FTZ R10, R48, R13 ;  /* 0x0000000d300a7221 */ /* 0x000fe20000010000 */
[----:B------:R-:W0:Y:S01]  /*2c60*/  MUFU.EX2 R34, R34 ;  /* 0x0000002200227308 */ /* 0x000e220000000800 */
[----:B--2---:R-:W-:Y:S01]  /*2c70*/  FADD.FTZ R6, R30, R11 ;  /* 0x0000000b1e067221 */ /* 0x004fe20000010000 */
[----:B------:R-:W-:Y:S01]  /*2c80*/  F2FP.F16.F32.PACK_AB R161, R27, R26 ;  /* 0x0000001a1ba1723e */ /* 0x000fe200000000ff */
[----:B------:R-:W-:-:S04]  /*2c90*/  FADD.FTZ R13, R49, R10 ;  /* 0x0000000a310d7221 */ /* 0x000fc80000010000 */
[----:B------:R-:W-:Y:S01]  /*2ca0*/  FADD.FTZ R10, R52, R13 ;  /* 0x0000000d340a7221 */ /* 0x000fe20000010000 */
[----:B------:R-:W2:Y:S01]  /*2cb0*/  MUFU.EX2 R35, R35 ;  /* 0x0000002300237308 */ /* 0x000ea20000000800 */
[C---:B----4-:R-:W-:Y:S01]  /*2cc0*/  FADD.FTZ R11, R31.reuse, R6 ;  /* 0x000000061f0b7221 */ /* 0x050fe20000010000 */
[----:B------:R-:W-:Y:S01]  /*2cd0*/  F2FP.F16.F32.PACK_AB R163, R31, R30 ;  /* 0x0000001e1fa3723e */ /* 0x000fe200000000ff */
[----:B------:R-:W-:-:S04]  /*2ce0*/  FADD.FTZ R13, R53, R10 ;  /* 0x0000000a350d7221 */ /* 0x000fc80000010000 */
[----:B------:R-:W-:Y:S01]  /*2cf0*/  FADD.FTZ R10, R56, R13 ;  /* 0x0000000d380a7221 */ /* 0x000fe20000010000 */
[----:B------:R-:W4:Y:S01]  /*2d00*/  MUFU.EX2 R38, R38 ;  /* 0x0000002600267308 */ /* 0x000f220000000800 */
[----:B0-----:R-:W-:-:S07]  /*2d10*/  FADD.FTZ R6, R34, R11 ;  /* 0x0000000b22067221 */ /* 0x001fce0000010000 */
[----:B------:R-:W0:Y:S01]  /*2d20*/  MUFU.EX2 R39, R39 ;  /* 0x0000002700277308 */ /* 0x000e220000000800 */
[C---:B--2---:R-:W-:Y:S01]  /*2d30*/  FADD.FTZ R11, R35.reuse, R6 ;  /* 0x00000006230b7221 */ /* 0x044fe20000010000 */
[----:B------:R-:W-:-:S06]  /*2d40*/  F2FP.F16.F32.PACK_AB R157, R35, R34 ;  /* 0x00000022239d723e */ /* 0x000fcc00000000ff */
[----:B------:R-:W2:Y:S01]  /*2d50*/  MUFU.EX2 R42, R42 ;  /* 0x0000002a002a7308 */ /* 0x000ea20000000800 */
[----:B----4-:R-:W-:-:S07]  /*2d60*/  FADD.FTZ R6, R38, R11 ;  /* 0x0000000b26067221 */ /* 0x010fce0000010000 */
[----:B------:R-:W4:Y:S01]  /*2d70*/  MUFU.EX2 R43, R43 ;  /* 0x0000002b002b7308 */ /* 0x000f220000000800 */
[C---:B0-----:R-:W-:Y:S01]  /*2d80*/  FADD.FTZ R11, R39.reuse, R6 ;  /* 0x00000006270b7221 */ /* 0x041fe20000010000 */
[----:B------:R-:W-:-:S06]  /*2d90*/  F2FP.F16.F32.PACK_AB R159, R39, R38 ;  /* 0x00000026279f723e */ /* 0x000fcc00000000ff */
[----:B------:R-:W0:Y:S01]  /*2da0*/  MUFU.EX2 R46, R46 ;  /* 0x0000002e002e7308 */ /* 0x000e220000000800 */
[----:B--2---:R-:W-:-:S07]  /*2db0*/  FADD.FTZ R6, R42, R11 ;  /* 0x0000000b2a067221 */ /* 0x004fce0000010000 */
[----:B------:R-:W2:Y:S01]  /*2dc0*/  MUFU.EX2 R47, R47 ;  /* 0x0000002f002f7308 */ /* 0x000ea20000000800 */
[C---:B----4-:R-:W-:Y:S01]  /*2dd0*/  FADD.FTZ R11, R43.reuse, R6 ;  /* 0x000000062b0b7221 */ /* 0x050fe20000010000 */
[----:B------:R-:W-:-:S06]  /*2de0*/  F2FP.F16.F32.PACK_AB R153, R43, R42 ;  /* 0x0000002a2b99723e */ /* 0x000fcc00000000ff */
        /* <DEDUP_REMOVED lines=11> */
[C---:B--2---:R-:W-:Y:S01]  /*2ea0*/  FADD.FTZ R13, R57.reuse, R10 ;  /* 0x0000000a390d7221 */ /* 0x044fe20000010000 */
[----:B------:R-:W-:-:S06]  /*2eb0*/  F2FP.F16.F32.PACK_AB R168, R57, R56 ;  /* 0x0000003839a8723e */ /* 0x000fcc00000000ff */
[----:B------:R-:W2:Y:S01]  /*2ec0*/  MUFU.EX2 R55, R55 ;  /* 0x0000003700377308 */ /* 0x000ea20000000800 */
[----:B----4-:R-:W-:-:S07]  /*2ed0*/  FADD.FTZ R6, R54, R11 ;  /* 0x0000000b36067221 */ /* 0x010fce0000010000 */
[----:B------:R-:W4:Y:S01]  /*2ee0*/  MUFU.EX2 R61, R61 ;  /* 0x0000003d003d7308 */ /* 0x000f220000000800 */
[----:B0-----:R-:W-:-:S07]  /*2ef0*/  FADD.FTZ R10, R60, R13 ;  /* 0x0000000d3c0a7221 */ /* 0x001fce0000010000 */
[----:B------:R-:W0:Y:S01]  /*2f00*/  MUFU.EX2 R58, R58 ;  /* 0x0000003a003a7308 */ /* 0x000e220000000800 */
[C---:B--2---:R-:W-:Y:S01]  /*2f10*/  FADD.FTZ R11, R55.reuse, R6 ;  /* 0x00000006370b7221 */ /* 0x044fe20000010000 */
[----:B------:R-:W-:-:S06]  /*2f20*/  F2FP.F16.F32.PACK_AB R167, R55, R54 ;  /* 0x0000003637a7723e */ /* 0x000fcc00000000ff */
[----:B------:R-:W2:Y:S01]  /*2f30*/  MUFU.EX2 R64, R64 ;  /* 0x0000004000407308 */ /* 0x000ea20000000800 */
[C---:B----4-:R-:W-:Y:S01]  /*2f40*/  FADD.FTZ R13, R61.reuse, R10 ;  /* 0x0000000a3d0d7221 */ /* 0x050fe20000010000 */
[----:B------:R-:W-:-:S06]  /*2f50*/  F2FP.F16.F32.PACK_AB R170, R61, R60 ;  /* 0x0000003c3daa723e */ /* 0x000fcc00000000ff */
[----:B------:R-:W4:Y:S01]  /*2f60*/  MUFU.EX2 R59, R59 ;  /* 0x0000003b003b7308 */ /* 0x000f220000000800 */
[----:B0-----:R-:W-:-:S07]  /*2f70*/  FADD.FTZ R6, R58, R11 ;  /* 0x0000000b3a067221 */ /* 0x001fce0000010000 */
[----:B------:R-:W0:Y:S01]  /*2f80*/  MUFU.EX2 R65, R65 ;  /* 0x0000004100417308 */ /* 0x000e220000000800 */
[----:B--2---:R-:W-:-:S07]  /*2f90*/  FADD.FTZ R10, R64, R13 ;  /* 0x0000000d400a7221 */ /* 0x004fce0000010000 */
[----:B------:R-:W2:Y:S01]  /*2fa0*/  MUFU.EX2 R62, R62 ;  /* 0x0000003e003e7308 */ /* 0x000ea20000000800 */
[C---:B----4-:R-:W-:Y:S01]  /*2fb0*/  FADD.FTZ R11, R59.reuse, R6 ;  /* 0x000000063b0b7221 */ /* 0x050fe20000010000 */
[----:B------:R-:W-:-:S06]  /*2fc0*/  F2FP.F16.F32.PACK_AB R169, R59, R58 ;  /* 0x0000003a3ba9723e */ /* 0x000fcc00000000ff */
[----:B------:R-:W4:Y:S01]  /*2fd0*/  MUFU.EX2 R68, R68 ;  /* 0x0000004400447308 */ /* 0x000f220000000800 */
[C---:B0-----:R-:W-:Y:S01]  /*2fe0*/  FADD.FTZ R13, R65.reuse, R10 ;  /* 0x0000000a410d7221 */ /* 0x041fe20000010000 */
[----:B------:R-:W-:-:S06]  /*2ff0*/  F2FP.F16.F32.PACK_AB R172, R65, R64 ;  /* 0x0000004041ac723e */ /* 0x000fcc00000000ff */
[----:B------:R-:W0:Y:S01]  /*3000*/  MUFU.EX2 R63, R63 ;  /* 0x0000003f003f7308 */ /* 0x000e220000000800 */
[----:B--2---:R-:W-:-:S07]  /*3010*/  FADD.FTZ R6, R62, R11 ;  /* 0x0000000b3e067221 */ /* 0x004fce0000010000 */
        /* <DEDUP_REMOVED lines=11> */
[C---:B0-----:R-:W-:Y:S01]  /*30d0*/  FADD.FTZ R9, R67.reuse, R10 ;  /* 0x0000000a43097221 */ /* 0x041fe20000010000 */
[----:B------:R-:W-:-:S03]  /*30e0*/  F2FP.F16.F32.PACK_AB R173, R67, R66 ;  /* 0x0000004243ad723e */ /* 0x000fc600000000ff */
[----:B--2---:R-:W-:-:S04]  /*30f0*/  FADD.FTZ R10, R70, R9 ;  /* 0x00000009460a7221 */ /* 0x004fc80000010000 */
[C---:B----4-:R-:W-:Y:S01]  /*3100*/  FADD.FTZ R5, R175.reuse, R10 ;  /* 0x0000000aaf057221 */ /* 0x050fe20000010000 */
[----:B------:R-:W-:Y:S01]  /*3110*/  F2FP.F16.F32.PACK_AB R175, R175, R70 ;  /* 0x00000046afaf723e */ /* 0x000fe200000000ff */
[----:B------:R-:W-:Y:S06]  /*3120*/  @!P0 BRA `(.L_x_9048) ;  /* 0x0000000000048947 */ /* 0x000fec0003800000 */
[----:B------:R-:W-:Y:S01]  /*3130*/  BPT.TRAP 0x1 ;  /* 0x000000040000795c */ /* 0x000fe20000300000 */
.L_x_9048:
[----:B------:R0:W2:Y:S01]  /*3140*/  SYNCS.PHASECHK.TRANS64.TRYWAIT P1, [UR41+0x22850], R8 ;  /* 0x02285008ff0075a7 */ /* 0x0000a20008020169 */
[----:B------:R-:W-:Y:S05]  /*3150*/  @!P0 BRA `(.L_x_9049) ;  /* 0x0000000000048947 */ /* 0x000fea0003800000 */
[----:B------:R-:W-:Y:S01]  /*3160*/  BPT.TRAP 0x1 ;  /* 0x000000040000795c */ /* 0x000fe20000300000 */
.L_x_9049:
[----:B--2---:R-:W-:Y:S05]  /*3170*/  @P1 BRA `(.L_x_9050) ;  /* 0x0000000000081947 */ /* 0x004fea0003800000 */
[----:B------:R-:W2:Y:S02]  /*3180*/  SYNCS.PHASECHK.TRANS64.TRYWAIT P1, [UR41+0x22850], R8 ;  /* 0x02285008ff0075a7 */ /* 0x000ea40008020169 */
[----:B--2---:R-:W-:Y:S05]  /*3190*/  @!P1 BRA `(.L_x_9051) ;  /* 0x0000008c00609947 */ /* 0x004fea0003800000 */
.L_x_9050:
[----:B------:R4:W-:Y:S01]  /*31a0*/  BAR.SYNC.DEFER_BLOCKING R3, 0x100 ;  /* 0x000400030000751d */ /* 0x0009e20000010000 */
[----:B------:R-:W-:-:S04]  /*31b0*/  UIADD3 UR4, UR41, 0x400, URZ ;  /* 0x0000040029047890 */ /* 0x000fc8000fffe03f */
[----:B------:R-:W-:Y:S01]  /*31c0*/  USHF.R.U32.HI UR4, URZ, 0x4, UR4 ;  /* 0x000000043f047899 */ /* 0x000fe20008011604 */
[----:B------:R-:W-:-:S03]  /*31d0*/  UMOV UR15, 0x40000040 ;  /* 0x40000040000f7882 */ /* 0x000fc60000000000 */
[----:B------:R-:W-:-:S04]  /*31e0*/  ULOP3.LUT UR4, UR4, 0x3fff, URZ, 0xc0, !UPT ;  /* 0x00003fff04047892 */ /* 0x000fc8000f8ec03f */
[----:B------:R-:W-:-:S04]  /*31f0*/  ULOP3.LUT UR24, UR4, 0x3000000, URZ, 0xfc, !UPT ;  /* 0x0300000004187892 */ /* 0x000fc8000f8efc3f */
[----:B------:R-:W-:-:S03]  /*3200*/  UIADD3 UR4, UR24, 0x80, URZ ;  /* 0x0000008018047890 */ /* 0x000fc6000fffe03f */
[----:B------:R-:W-:Y:S01]  /*3210*/  UMOV UR14, UR24 ;  /* 0x00000018000e7c82 */ /* 0x000fe20008000000 */
[----:B------:R-:W-:-:S06]  /*3220*/  WARPGROUP.ARRIVE ;  /* 0x00000000000079c5 */ /* 0x000fcc0000000000 */
[----:B------:R-:W-:Y:S01]  /*3230*/  HGMMA.64x256x16.F32 R24, R160, gdesc[UR12].tnspB, RZ, !UPT, gsb0 ;  /* 0x43e0000ca0187df0 */ /* 0x000fe2000c0008ff */
        /* <DEDUP_REMOVED lines=35> */
[----:B----4-:R-:W-:Y:S05]  /*3470*/  @!P0 BRA `(.L_x_9052) ;  /* 0x0000000000048947 */ /* 0x010fea0003800000 */
[----:B------:R-:W-:Y:S01]  /*3480*/  BPT.TRAP 0x1 ;  /* 0x000000040000795c */ /* 0x000fe20000300000 */
.L_x_9052:
[----:B------:R-:W-:Y:S02]  /*3490*/  UIADD3 UR7, UR43, -0x2, URZ ;  /* 0xfffffffe2b077890 */ /* 0x000fe4000fffe03f */
[----:B------:R-:W-:Y:S02]  /*34a0*/  UIADD3 UR4, UR41, 0x22860, URZ ;  /* 0x0002286029047890 */ /* 0x000fe4000fffe03f */
[----:B------:R-:W-:Y:S02]  /*34b0*/  UISETP.GE.AND UP0, UPT, UR7, UR40, UPT ;  /* 0x000000280700728c */ /* 0x000fe4000bf06270 */
[----:B------:R-:W-:-:S04]  /*34c0*/  UPRMT UR4, UR26, 0x654, UR4 ;  /* 0x000006541a047896 */ /* 0x000fc80008000004 */
[----:B------:R-:W-:-:S05]  /*34d0*/  PLOP3.LUT P1, PT, PT, PT, UP0, 0x80, 0x0 ;  /* 0x000000000000781c */ /* 0x000fca0003f2f008 */
[----:B------:R-:W-:Y:S08]  /*34e0*/  SYNCS.ARRIVE.TRANS64.RED.A1T0 RZ, [UR4], RZ ;  /* 0x000000ffffff79a7 */ /* 0x000ff00008100404 */
[----:B------:R-:W-:Y:S05]  /*34f0*/  @!P1 BRA `(.L_x_9053) ;  /* 0x0000002000dc9947 */ /* 0x000fea0003800000 */
[----:B012---:R-:W-:Y:S01]  /*3500*/  MOV R8, R7 ;  /* 0x0000000700087202 */ /* 0x007fe20000000f00 */
[----:B------:R-:W-:Y:S01]  /*3510*/  IMAD.MOV.U32 R13, RZ, RZ, R4 ;  /* 0x000000ffff0d7224 */ /* 0x000fe200078e0004 */
[----:B------:R-:W-:Y:S01]  /*3520*/  UMOV UR4, URZ ;  /* 0x0000003f00047c82 */ /* 0x000fe20008000000 */
[----:B------:R-:W-:Y:S01]  /*3530*/  UMOV UR5, URZ ;  /* 0x0000003f00057c82 */ /* 0x000fe20008000000 */
[----:B------:R-:W-:Y:S01]  /*3540*/  ULDC UR27, c[0x0][0x9d8] ;  /* 0x00027600001b7ab9 */ /* 0x000fe20000000800 */
[----:B------:R-:W-:-:S05]  /*3550*/  ULDC UR25, c[0x0][0x988] ;  /* 0x0002620000197ab9 */ /* 0x000fca0000000800 */
.L_x_9064:
[----:B------:R-:W-:Y:S01]  /*3560*/  UIADD3 UR5, UR5, 0x1, URZ ;  /* 0x0000000105057890 */ /* 0x000fe2000fffe03f */
[----:B---3--:R-:W-:Y:S01]  /*3570*/  IMAD.U32 R0, RZ, RZ, UR7 ;  /* 0x00000007ff007e24 */ /* 0x008fe2000f8e00ff */
        /* <DEDUP_REMOVED lines=8> */
.L_x_9054:
[----:B------:R-:W-:Y:S01]  /*3600*/  IMAD.U32 R0, RZ, RZ, UR4 ;  /* 0x00000004ff007e24 */ /* 0x000fe2000f8e00ff */
[----:B------:R-:W-:-:S04]  /*3610*/  ULEA UR28, UR5, UR41, 0x3 ;  /* 0x00000029051c7291 */ /* 0x000fc8000f8e183f */
[----:B------:R-:W-:-:S04]  /*3620*/  SHF.L.U32 R0, R0, 0x1f, RZ ;  /* 0x0000001f00007819 */ /* 0x000fc800000006ff */
[----:B------:R-:W-:-:S13]  /*3630*/  R2UR UR29, R0 ;  /* 0x00000000001d72ca */ /* 0x000fda00000e0000 */
[----:B------:R-:W-:-:S04]  /*3640*/  MOV R0, UR29 ;  /* 0x0000001d00007c02 */ /* 0x000fc80008000f00 */
[----:B------:R0:W1:Y:S01]  /*3650*/  SYNCS.PHASECHK.TRANS64.TRYWAIT P2, [UR28+0x22830], R0 ;  /* 0x02283000ff0075a7 */ /* 0x000062000804015c */
[----:B------:R-:W-:Y:S05]  /*3660*/  @!P0 BRA `(.L_x_9055) ;  /* 0x0000000000048947 */ /* 0x000fea0003800000 */
[----:B------:R-:W-:Y:S01]  /*3670*/  BPT.TRAP 0x1 ;  /* 0x000000040000795c */ /* 0x000fe20000300000 */
.L_x_9055:
[----:B-1----:R-:W-:Y:S05]  /*3680*/  @P2 BRA `(.L_x_9056) ;  /* 0x00000000000c2947 */ /* 0x002fea0003800000 */
[----:B0-----:R-:W-:-:S04]  /*3690*/  IMAD.U32 R0, RZ, RZ, UR29 ;  /* 0x0000001dff007e24 */ /* 0x001fc8000f8e00ff */
[----:B------:R-:W0:Y:S02]  /*36a0*/  SYNCS.PHASECHK.TRANS64.TRYWAIT P2, [UR28+0x22830], R0 ;  /* 0x02283000ff0075a7 */ /* 0x000e24000804015c */
[----:B0-----:R-:W-:Y:S05]  /*36b0*/  @!P2 BRA `(.L_x_9057) ;  /* 0x000000880030a947 */ /* 0x001fea0003800000 */
.L_x_9056:
[----:B------:R-:W-:Y:S01]  /*36c0*/  UIMAD UR10, UR5, 0x300, UR6 ;  /* 0x00000300050a78a4 */ /* 0x000fe2000f8e0206 */
[----:B------:R-:W-:Y:S01]  /*36d0*/  WARPGROUP.ARRIVE ;  /* 0x00000000000079c5 */ /* 0x000fe20000000000 */
[----:B------:R-:W-:Y:S01]  /*36e0*/  UMOV UR11, 0x40000040 ;  /* 0x40000040000b7882 */ /* 0x000fe20000000000 */
[----:B------:R-:W-:Y:S01]  /*36f0*/  UMOV UR15, 0x40000040 ;  /* 0x40000040000f7882 */ /* 0x000fe20000000000 */
[----:B------:R-:W-:Y:S01]  /*3700*/  UIADD3 UR14, UR10, 0x2, URZ ;  /* 0x000000020a0e7890 */ /* 0x000fe2000fffe03f */
[----:B0-----:R-:W-:Y:S01]  /*3710*/  IADD3 R0, -R2, 0xb, RZ ;  /* 0x0000000b02007810 */ /* 0x001fe20007ffe1ff */
[----:B------:R-:W-:Y:S01]  /*3720*/  UIADD3 UR18, UR10, 0x4, URZ ;  /* 0x000000040a127890 */ /* 0x000fe2000fffe03f */
[----:B------:R-:W-:Y:S02]  /*3730*/  UMOV UR19, 0x40000040 ;  /* 0x4000004000137882 */ /* 0x000fe40000000000 */
[----:B------:R-:W-:Y:S01]  /*3740*/  HGMMA.64x96x16.F32 R152, gdesc[UR8], RZ, !UPT, gsb0 ;  /* 0x01600000089879f0 */ /* 0x000fe2000c0008ff */
[----:B------:R-:W-:Y:S01]  /*3750*/  UIADD3 UR22, UR10, 0x6, URZ ;  /* 0x000000060a167890 */ /* 0x000fe2000fffe03f */
[----:B------:R-:W-:Y:S01]  /*3760*/  UMOV UR23, 0x40000040 ;  /* 0x4000004000177882 */ /* 0x000fe20000000000 */
        /* <DEDUP_REMOVED lines=11> */
[----:B------:R-:W-:Y:S05]  /*3820*/  @!P0 BRA `(.L_x_9058) ;  /* 0x0000000000048947 */ /* 0x000fea0003800000 */
[----:B------:R-:W-:Y:S01]  /*3830*/  BPT.TRAP 0x1 ;  /* 0x000000040000795c */ /* 0x000fe20000300000 */
.L_x_9058:
        /* <DEDUP_REMOVED lines=100> */
[----:B---3--:R-:W-:-:S05]  /*3e80*/  FMNMX.FTZ R4, R181, R4, !PT ;  /* 0x00000004b5047209 */ /* 0x008fca0007810000 */
[----:B------:R-:W3:Y:S02]  /*3e90*/  SHFL.BFLY PT, R159, R4, 0x2, 0x1f ;  /* 0x0c401f00049f7f89 */ /* 0x000ee400000e0000 */
[----:B------:R-:W4:Y:S08]  /*3ea0*/  MUFU.TANH R11, R11 ;  /* 0x0000000b000b7308 */ /* 0x000f300000002400 */
[----:B------:R-:W5:Y:S08]  /*3eb0*/  MUFU.TANH R12, R12 ;  /* 0x0000000c000c7308 */ /* 0x000f700000002400 */
[----:B------:R-:W0:Y:S01]  /*3ec0*/  MUFU.TANH R14, R14 ;  /* 0x0000000e000e7308 */ /* 0x000e220000002400 */
[----:B---3--:R-:W-:Y:S01]  /*3ed0*/  FMNMX.FTZ R167, R4, R159, !PT ;  /* 0x0000009f04a77209 */ /* 0x008fe20007810000 */
[----:B------:R-:W-:-:S06]  /*3ee0*/  FMUL.FTZ R159, R190, UR27 ;  /* 0x0000001bbe9f7c20 */ /* 0x000fcc0008410000 */
[----:B------:R-:W3:Y:S01]  /*3ef0*/  MUFU.TANH R15, R15 ;  /* 0x0000000f000f7308 */ /* 0x000ee20000002400 */
[----:B------:R-:W1:Y:S07]  /*3f00*/  SHFL.BFLY PT, R4, R167, 0x1, 0x1f ;  /* 0x0c201f00a7047f89 */ /* 0x000e6e00000e0000 */
[----:B------:R-:W3:Y:S08]  /*3f10*/  MUFU.TANH R17, R17 ;  /* 0x0000001100117308 */ /* 0x000ef00000002400 */
[----:B------:R-:W3:Y:S08]  /*3f20*/  MUFU.TANH R18, R18 ;  /* 0x0000001200127308 */ /* 0x000ef00000002400 */
[----:B------:R-:W3:Y:S01]  /*3f30*/  MUFU.TANH R21, R21 ;  /* 0x0000001500157308 */ /* 0x000ee20000002400 */
[----:B-1----:R-:W-:-:S02]  /*3f40*/  FMNMX.FTZ R4, R167, R4, !PT ;  /* 0x00000004a7047209 */ /* 0x002fc40007810000 */
[----:B------:R-:W-:-:S03]  /*3f50*/  FMNMX.FTZ R167, R9, R8, !PT ;  /* 0x0000000809a77209 */ /* 0x000fc60007810000 */
[C---:B------:R-:W-:Y:S02]  /*3f60*/  FMUL.FTZ R183, R4.reuse, UR10 ;  /* 0x0000000a04b77c20 */ /* 0x040fe40008410000 */
[----:B------:R-:W1:Y:S01]  /*3f70*/  MUFU.TANH R22, R22 ;  /* 0x0000001600167308 */ /* 0x000e620000002400 */
[----:B------:R-:W-:Y:S01]  /*3f80*/  FADD.FTZ R13, -R4, R13 ;  /* 0x0000000d040d7221 */ /* 0x000fe20000010100 */
[--C-:B------:R-:W-:Y:S01]  /*3f90*/  FFMA.FTZ R178, R16, UR10, -R183.reuse ;  /* 0x0000000a10b27c23 */ /* 0x100fe200080108b7 */
[----:B--2---:R-:W-:Y:S01]  /*3fa0*/  FMNMX.FTZ R16, R10, R167, !PT ;  /* 0x000000a70a107209 */ /* 0x004fe20007810000 */
[--C-:B------:R-:W-:Y:S01]  /*3fb0*/  FFMA.FTZ R175, R7, UR10, -R183.reuse ;  /* 0x0000000a07af7c23 */ /* 0x100fe200080108b7 */
[----:B------:R-:W-:Y:S01]  /*3fc0*/  FMUL.FTZ R13, R13, UR10 ;  /* 0x0000000a0d0d7c20 */ /* 0x000fe20008410000 */
[--C-:B------:R-:W-:Y:S01]  /*3fd0*/  FFMA.FTZ R179, R19, UR10, -R183.reuse ;  /* 0x0000000a13b37c23 */ /* 0x100fe200080108b7 */
[----:B----4-:R-:W-:Y:S01]  /*3fe0*/  FMNMX.FTZ R167, R11, R16, !PT ;  /* 0x000000100ba77209 */ /* 0x010fe20007810000 */
[----:B------:R-:W2:Y:S01]  /*3ff0*/  MUFU.TANH R23, R23 ;  /* 0x0000001700177308 */ /* 0x000ea20000002400 */
[--C-:B------:R-:W-:Y:S01]  /*4000*/  FFMA.FTZ R194, R168, UR10, -R183.reuse ;  /* 0x0000000aa8c27c23 */ /* 0x100fe200080108b7 */
[--C-:B------:R-:W-:Y:S01]  /*4010*/  FFMA.FTZ R182, R20, UR10, -R183.reuse ;  /* 0x0000000a14b67c23 */ /* 0x100fe200080108b7 */
[----:B-----5:R-:W-:Y:S01]  /*4020*/  FMNMX.FTZ R167, R12, R167, !PT ;  /* 0x000000a70ca77209 */ /* 0x020fe20007810000 */
[--C-:B------:R-:W-:Y:S01]  /*4030*/  FFMA.FTZ R168, R180, UR10, -R183.reuse ;  /* 0x0000000ab4a87c23 */ /* 0x100fe200080108b7 */
[--C-:B------:R-:W-:Y:S01]  /*4040*/  FFMA.FTZ R171, R200, UR10, -R183.reuse ;  /* 0x0000000ac8ab7c23 */ /* 0x100fe200080108b7 */
[--C-:B------:R-:W-:Y:S01]  /*4050*/  FFMA.FTZ R190, R165, UR10, -R183.reuse ;  /* 0x0000000aa5be7c23 */ /* 0x100fe200080108b7 */
[----:B0-----:R-:W-:Y:S01]  /*4060*/  FMNMX.FTZ R16, R14, R167, !PT ;  /* 0x000000a70e107209 */ /* 0x001fe20007810000 */
[----:B------:R-:W0:Y:S01]  /*4070*/  MUFU.TANH R152, R152 ;  /* 0x0000009800987308 */ /* 0x000e220000002400 */
[--C-:B------:R-:W-:Y:S01]  /*4080*/  FFMA.FTZ R167, R166, UR10, -R183.reuse ;  /* 0x0000000aa6a77c23 */ /* 0x100fe200080108b7 */
[--C-:B------:R-:W-:Y:S01]  /*4090*/  FFMA.FTZ R166, R176, UR10, -R183.reuse ;  /* 0x0000000ab0a67c23 */ /* 0x100fe200080108b7 */
[----:B---3--:R-:W-:Y:S01]  /*40a0*/  FMNMX.FTZ R16, R15, R16, !PT ;  /* 0x000000100f107209 */ /* 0x008fe20007810000 */
[--C-:B------:R-:W-:Y:S01]  /*40b0*/  FFMA.FTZ R165, R170, UR10, -R183.reuse ;  /* 0x0000000aaaa57c23 */ /* 0x100fe200080108b7 */
[--C-:B------:R-:W-:Y:S01]  /*40c0*/  FFMA.FTZ R20, R173, UR10, -R183.reuse ;  /* 0x0000000aad147c23 */ /* 0x100fe200080108b7 */
[--C-:B------:R-:W-:Y:S01]  /*40d0*/  FFMA.FTZ R186, R201, UR10, -R183.reuse ;  /* 0x0000000ac9ba7c23 */ /* 0x100fe200080108b7 */
[----:B------:R-:W-:Y:S01]  /*40e0*/  FMNMX.FTZ R7, R17, R16, !PT ;  /* 0x0000001011077209 */ /* 0x000fe20007810000 */
[----:B------:R-:W3:Y:S01]  /*40f0*/  MUFU.TANH R153, R153 ;  /* 0x0000009900997308 */ /* 0x000ee20000002400 */
[--C-:B------:R-:W-:Y:S01]  /*4100*/  FFMA.FTZ R173, R174, UR10, -R183.reuse ;  /* 0x0000000aaead7c23 */ /* 0x100fe200080108b7 */
[--C-:B------:R-:W-:Y:S01]  /*4110*/  FFMA.FTZ R170, R185, UR10, -R183.reuse ;  /* 0x0000000ab9aa7c23 */ /* 0x100fe200080108b7 */
[----:B------:R-:W-:Y:S01]  /*4120*/  FMNMX.FTZ R16, R18, R7, !PT ;  /* 0x0000000712107209 */ /* 0x000fe20007810000 */
[--C-:B------:R-:W-:Y:S01]  /*4130*/  FFMA.FTZ R169, R202, UR10, -R183.reuse ;  /* 0x0000000acaa97c23 */ /* 0x100fe200080108b7 */
[--C-:B------:R-:W-:Y:S01]  /*4140*/  FFMA.FTZ R172, R172, UR10, -R183.reuse ;  /* 0x0000000aacac7c23 */ /* 0x100fe200080108b7 */
[--C-:B------:R-:W-:Y:S01]  /*4150*/  FFMA.FTZ R177, R177, UR10, -R183.reuse ;  /* 0x0000000ab1b17c23 */ /* 0x100fe200080108b7 */
[----:B------:R-:W-:Y:S01]  /*4160*/  FMNMX.FTZ R7, R21, R16, !PT ;  /* 0x0000001015077209 */ /* 0x000fe20007810000 */
[----:B------:R-:W4:Y:S01]  /*4170*/  MUFU.TANH R154, R154 ;  /* 0x0000009a009a7308 */ /* 0x000f220000002400 */
[--C-:B------:R-:W-:Y:S01]  /*4180*/  FFMA.FTZ R187, R184, UR10, -R183.reuse ;  /* 0x0000000ab8bb7c23 */ /* 0x100fe200080108b7 */
[--C-:B------:R-:W-:Y:S01]  /*4190*/  FFMA.FTZ R185, R203, UR10, -R183.reuse ;  /* 0x0000000acbb97c23 */ /* 0x100fe200080108b7 */
[----:B-1----:R-:W-:Y:S01]  /*41a0*/  FMNMX.FTZ R16, R22, R7, !PT ;  /* 0x0000000716107209 */ /* 0x002fe20007810000 */
[--C-:B------:R-:W-:Y:S01]  /*41b0*/  FFMA.FTZ R19, R188, UR10, -R183.reuse ;  /* 0x0000000abc137c23 */ /* 0x100fe200080108b7 */
[--C-:B------:R-:W-:Y:S01]  /*41c0*/  FFMA.FTZ R174, R192, UR10, -R183.reuse ;  /* 0x0000000ac0ae7c23 */ /* 0x100fe200080108b7 */
[--C-:B------:R-:W-:Y:S01]  /*41d0*/  FFMA.FTZ R189, R189, UR10, -R183.reuse ;  /* 0x0000000abdbd7c23 */ /* 0x100fe200080108b7 */
[----:B--2---:R-:W-:Y:S01]  /*41e0*/  FMNMX.FTZ R7, R23, R16, !PT ;  /* 0x0000001017077209 */ /* 0x004fe20007810000 */
[----:B------:R-:W1:Y:S01]  /*41f0*/  MUFU.TANH R155, R155 ;  /* 0x0000009b009b7308 */ /* 0x000e620000002400 */
[----:B------:R-:W-:-:S02]  /*4200*/  FFMA.FTZ R181, R181, UR10, -R183 ;  /* 0x0000000ab5b57c23 */ /* 0x000fc400080108b7 */
[----:B0-----:R-:W-:-:S04]  /*4210*/  FMNMX.FTZ R16, R152, R7, !PT ;  /* 0x0000000798107209 */ /* 0x001fc80007810000 */
[----:B---3--:R-:W-:Y:S01]  /*4220*/  FMNMX.FTZ R7, R153, R16, !PT ;  /* 0x0000001099077209 */ /* 0x008fe20007810000 */
[----:B------:R-:W0:Y:S03]  /*4230*/  MUFU.TANH R156, R156 ;  /* 0x0000009c009c7308 */ /* 0x000e260000002400 */
[----:B----4-:R-:W-:-:S05]  /*4240*/  FMNMX.FTZ R16, R154, R7, !PT ;  /* 0x000000079a107209 */ /* 0x010fca0007810000 */
[----:B------:R-:W2:Y:S01]  /*4250*/  MUFU.TANH R157, R157 ;  /* 0x0000009d009d7308 */ /* 0x000ea20000002400 */
[----:B-1----:R-:W-:-:S07]  /*4260*/  FMNMX.FTZ R7, R155, R16, !PT ;  /* 0x000000109b077209 */ /* 0x002fce0007810000 */
[----:B------:R-:W1:Y:S01]  /*4270*/  MUFU.TANH R158, R158 ;  /* 0x0000009e009e7308 */ /* 0x000e620000002400 */
[----:B0-----:R-:W-:-:S07]  /*4280*/  FMNMX.FTZ R16, R156, R7, !PT ;  /* 0x000000079c107209 */ /* 0x001fce0007810000 */
[----:B------:R-:W0:Y:S01]  /*4290*/  MUFU.TANH R159, R159 ;  /* 0x0000009f009f7308 */ /* 0x000e220000002400 */
[----:B--2---:R-:W-:-:S07]  /*42a0*/  FMNMX.FTZ R7, R157, R16, !PT ;  /* 0x000000109d077209 */ /* 0x004fce0007810000 */
        /* <DEDUP_REMOVED lines=13> */
[----:B-1----:R-:W-:-:S05]  /*4380*/  FMNMX.FTZ R7, R164, R7, !PT ;  /* 0x00000007a4077209 */ /* 0x002fca0007810000 */
[----:B------:R-:W1:Y:S02]  /*4390*/  SHFL.BFLY PT, R16, R7, 0x2, 0x1f ;  /* 0x0c401f0007107f89 */ /* 0x000e6400000e0000 */
        /* <DEDUP_REMOVED lines=22> */
[----:B-1----:R-:W-:Y:S01]  /*4500*/  FMNMX.FTZ R16, R7, R16, !PT ;  /* 0x0000001007107209 */ /* 0x002fe20007810000 */
[-C--:B------:R-:W-:Y:S01]  /*4510*/  FMUL.FTZ R57, R57, R13.reuse ;  /* 0x0000000d39397220 */ /* 0x080fe20000410000 */
[----:B------:R-:W-:Y:S01]  /*4520*/  MUFU.EX2 R171, R171 ;  /* 0x000000ab00ab7308 */ /* 0x000fe20000000800 */
[-C--:B------:R-:W-:Y:S01]  /*4530*/  FMUL.FTZ R60, R60, R13.reuse ;  /* 0x0000000d3c3c7220 */ /* 0x080fe20000410000 */
[-C--:B------:R-:W-:Y:S01]  /*4540*/  FMUL.FTZ R61, R61, R13.reuse ;  /* 0x0000000d3d3d7220 */ /* 0x080fe20000410000 */
[----:B------:R-:W1:Y:S01]  /*4550*/  SHFL.BFLY PT, R7, R16, 0x1, 0x1f ;  /* 0x0c201f0010077f89 */ /* 0x000e6200000e0000 */
        /* <DEDUP_REMOVED lines=23> */
[----:B-1----:R-:W-:Y:S01]  /*46d0*/  FMNMX.FTZ R7, R16, R7, !PT ;  /* 0x0000000710077209 */ /* 0x002fe20007810000 */
[-C--:B------:R-:W-:Y:S01]  /*46e0*/  FMUL.FTZ R104, R104, R13.reuse ;  /* 0x0000000d68687220 */ /* 0x080fe20000410000 */
[-C--:B------:R-:W-:Y:S01]  /*46f0*/  FMUL.FTZ R105, R105, R13.reuse ;  /* 0x0000000d69697220 */ /* 0x080fe20000410000 */
        /* <DEDUP_REMOVED lines=27> */
[----:B------:R-:W-:Y:S01]  /*48b0*/  FFMA.FTZ R191, R162, UR10, -R176 ;  /* 0x0000000aa2bf7c23 */ /* 0x000fe200080108b0 */
[----:B------:R-:W2:Y:S01]  /*48c0*/  MUFU.EX2 R10, R10 ;  /* 0x0000000a000a7308 */ /* 0x000ea20000000800 */
[----:B0-----:R-:W-:Y:S01]  /*48d0*/  F2FP.F16.F32.PACK_AB R162, R182, R179 ;  /* 0x000000b3b6a2723e */ /* 0x001fe200000000ff */
[-C--:B------:R-:W-:Y:S01]  /*48e0*/  FMUL.FTZ R113, R113, R13.reuse ;  /* 0x0000000d71717220 */ /* 0x080fe20000410000 */
[-C--:B------:R-:W-:Y:S01]  /*48f0*/  FMUL.FTZ R116, R116, R13.reuse ;  /* 0x0000000d74747220 */ /* 0x080fe20000410000 */
[-C--:B------:R-:W-:Y:S01]  /*4900*/  FMUL.FTZ R117, R117, R13.reuse ;  /* 0x0000000d75757220 */ /* 0x080fe20000410000 */
[-C--:B------:R-:W-:Y:S01]  /*4910*/  FMUL.FTZ R120, R120, R13.reuse ;  /* 0x0000000d78787220 */ /* 0x080fe20000410000 */
[-C--:B------:R-:W-:Y:S01]  /*4920*/  FMUL.FTZ R121, R121, R13.reuse ;  /* 0x0000000d79797220 */ /* 0x080fe20000410000 */
[----:B------:R-:W-:Y:S01]  /*4930*/  FMUL.FTZ R124, R124, R13 ;  /* 0x0000000d7c7c7220 */ /* 0x000fe20000410000 */
[----:B------:R-:W0:Y:S01]  /*4940*/  MUFU.EX2 R11, R11 ;  /* 0x0000000b000b7308 */ /* 0x000e220000000800 */
        /* <DEDUP_REMOVED lines=10> */
[----:B------:R-:W-:Y:S01]  /*49f0*/  FFMA.FTZ R6, R156, UR10, -R176 ;  /* 0x0000000a9c067c23 */ /* 0x000fe200080108b0 */
[-C--:B------:R-:W-:Y:S01]  /*4a00*/  FMUL.FTZ R137, R137, R13.reuse ;  /* 0x0000000d89897220 */ /* 0x080fe20000410000 */
[-C--:B------:R-:W-:Y:S01]  /*4a10*/  FMUL.FTZ R140, R140, R13.reuse ;  /* 0x0000000d8c8c7220 */ /* 0x080fe20000410000 */
[-C--:B------:R-:W-:Y:S01]  /*4a20*/  FMUL.FTZ R141, R141, R13.reuse ;  /* 0x0000000d8d8d7220 */ /* 0x080fe20000410000 */
[-C--:B------:R-:W-:Y:S01]  /*4a30*/  FMUL.FTZ R144, R144, R13.reuse ;  /* 0x0000000d90907220 */ /* 0x080fe20000410000 */
[----:B------:R-:W2:Y:S01]  /*4a40*/  MUFU.EX2 R12, R12 ;  /* 0x0000000c000c7308 */ /* 0x000ea20000000800 */
[----:B0-----:R-:W-:Y:S01]  /*4a50*/  FADD.FTZ R189, R11, R152 ;  /* 0x000000980bbd7221 */ /* 0x001fe20000010000 */
[----:B------:R-:W-:Y:S01]  /*4a60*/  FADD.FTZ R152, R182, R153 ;  /* 0x00000099b6987221 */ /* 0x000fe20000010000 */
[-C--:B------:R-:W-:Y:S01]  /*4a70*/  FMUL.FTZ R145, R145, R13.reuse ;  /* 0x0000000d91917220 */ /* 0x080fe20000410000 */
[-C--:B------:R-:W-:Y:S01]  /*4a80*/  FMUL.FTZ R148, R148, R13.reuse ;  /* 0x0000000d94947220 */ /* 0x080fe20000410000 */
[----:B------:R-:W-:Y:S01]  /*4a90*/  FMUL.FTZ R149, R149, R13 ;  /* 0x0000000d95957220 */ /* 0x000fe20000410000 */
[----:B------:R-:W-:Y:S01]  /*4aa0*/  FADD.FTZ R157, R171, R152 ;  /* 0x00000098ab9d7221 */ /* 0x000fe20000010000 */
[-C--:B------:R-:W-:Y:S01]  /*4ab0*/  FMUL.FTZ R26, R26, R8.reuse ;  /* 0x000000081a1a7220 */ /* 0x080fe20000410000 */
[----:B------:R-:W0:Y:S01]  /*4ac0*/  MUFU.EX2 R15, R15 ;  /* 0x0000000f000f7308 */ /* 0x000e220000000800 */
[----:B-1----:R-:W-:Y:S01]  /*4ad0*/  FADD.FTZ R153, R180, R189 ;  /* 0x000000bdb4997221 */ /* 0x002fe20000010000 */
[----:B------:R-:W-:Y:S01]  /*4ae0*/  FADD.FTZ R154, R186, R157 ;  /* 0x0000009dba9a7221 */ /* 0x000fe20000010000 */
[----:B------:R-:W-:Y:S01]  /*4af0*/  FFMA.FTZ R189, R158, UR10, -R176 ;  /* 0x0000000a9ebd7c23 */ /* 0x000fe200080108b0 */
[----:B------:R-:W-:Y:S01]  /*4b00*/  F2FP.F16.F32.PACK_AB R163, R180, R11 ;  /* 0x0000000bb4a3723e */ /* 0x000fe200000000ff */
[-C--:B------:R-:W-:Y:S01]  /*4b10*/  FMUL.FTZ R27, R27, R8.reuse ;  /* 0x000000081b1b7220 */ /* 0x080fe20000410000 */
[----:B------:R-:W-:Y:S01]  /*4b20*/  FADD.FTZ R157, R169, R154 ;  /* 0x0000009aa99d7221 */ /* 0x000fe20000010000 */
[----:B------:R-:W-:Y:S01]  /*4b30*/  F2FP.F16.F32.PACK_AB R158, R190, R169 ;  /* 0x000000a9be9e723e */ /* 0x000fe200000000ff */
[----:B------:R-:W1:Y:S01]  /*4b40*/  MUFU.EX2 R14, R14 ;  /* 0x0000000e000e7308 */ /* 0x000e620000000800 */
[----:B--2---:R-:W-:Y:S01]  /*4b50*/  FADD.FTZ R152, R12, R153 ;  /* 0x000000990c987221 */ /* 0x004fe20000010000 */
[----:B------:R-:W-:Y:S01]  /*4b60*/  FADD.FTZ R156, R190, R157 ;  /* 0x0000009dbe9c7221 */ /* 0x000fe20000010000 */
[-C--:B------:R-:W-:Y:S01]  /*4b70*/  FMUL.FTZ R30, R30, R8.reuse ;  /* 0x000000081e1e7220 */ /* 0x080fe20000410000 */
[-C--:B------:R-:W-:Y:S01]  /*4b80*/  FMUL.FTZ R31, R31, R8.reuse ;  /* 0x000000081f1f7220 */ /* 0x080fe20000410000 */
[-C--:B------:R-:W-:Y:S01]  /*4b90*/  FMUL.FTZ R34, R34, R8.reuse ;  /* 0x0000000822227220 */ /* 0x080fe20000410000 */
[-C--:B------:R-:W-:Y:S01]  /*4ba0*/  FMUL.FTZ R35, R35, R8.reuse ;  /* 0x0000000823237220 */ /* 0x080fe20000410000 */
[----:B------:R-:W-:Y:S01]  /*4bb0*/  FMUL.FTZ R38, R38, R8 ;  /* 0x0000000826267220 */ /* 0x000fe20000410000 */
[----:B------:R-:W2:Y:S01]  /*4bc0*/  MUFU.EX2 R17, R17 ;  /* 0x0000001100117308 */ /* 0x000ea20000000800 */
[----:B0-----:R-:W-:Y:S01]  /*4bd0*/  FADD.FTZ R153, R15, R152 ;  /* 0x000000980f997221 */ /* 0x001fe20000010000 */
[----:B------:R-:W-:Y:S01]  /*4be0*/  FFMA.FTZ R152, R160, UR10, -R176 ;  /* 0x0000000aa0987c23 */ /* 0x000fe200080108b0 */
[----:B------:R-:W-:Y:S01]  /*4bf0*/  F2FP.F16.F32.PACK_AB R160, R175, R178 ;  /* 0x000000b2afa0723e */ /* 0x000fe200000000ff */
        /* <DEDUP_REMOVED lines=37> */
[----:B--2---:R-:W-:Y:S01]  /*4e50*/  FADD.FTZ R156, R194, R157 ;  /* 0x0000009dc29c7221 */ /* 0x004fe20000010000 */
[----:B------:R-:W-:Y:S01]  /*4e60*/  F2FP.F16.F32.PACK_AB R157, R15, R12 ;  /* 0x0000000c0f9d723e */ /* 0x000fe200000000ff */
[-C--:B------:R-:W-:Y:S01]  /*4e70*/  FMUL.FTZ R95, R95, R8.reuse ;  /* 0x000000085f5f7220 */ /* 0x080fe20000410000 */
[-C--:B------:R-:W-:Y:S01]  /*4e80*/  FMUL.FTZ R98, R98, R8.reuse ;  /* 0x0000000862627220 */ /* 0x080fe20000410000 */
[-C--:B------:R-:W-:Y:S01]  /*4e90*/  FMUL.FTZ R99, R99, R8.reuse ;  /* 0x0000000863637220 */ /* 0x080fe20000410000 */
[-C--:B------:R-:W-:Y:S01]  /*4ea0*/  FMUL.FTZ R102, R102, R8.reuse ;  /* 0x0000000866667220 */ /* 0x080fe20000410000 */
[-C--:B------:R-:W-:Y:S01]  /*4eb0*/  FMUL.FTZ R103, R103, R8.reuse ;  /* 0x0000000867677220 */ /* 0x080fe20000410000 */
[----:B------:R-:W-:Y:S01]  /*4ec0*/  MUFU.EX2 R21, R21 ;  /* 0x0000001500157308 */ /* 0x000fe20000000800 */
        /* <DEDUP_REMOVED lines=30> */
[----:B------:R-:W-:Y:S01]  /*50b0*/  FMUL.FTZ R151, R151, R8 ;  /* 0x0000000897977220 */ /* 0x000fe20000410000 */
[----:B------:R-:W-:Y:S08]  /*50c0*/  MUFU.EX2 R22, R22 ;  /* 0x0000001600167308 */ /* 0x000ff00000000800 */
[----:B------:R-:W0:Y:S08]  /*50d0*/  MUFU.EX2 R173, R173 ;  /* 0x000000ad00ad7308 */ /* 0x000e300000000800 */
[----:B------:R-:W2:Y:S08]  /*50e0*/  MUFU.EX2 R23, R23 ;  /* 0x0000001700177308 */ /* 0x000eb00000000800 */
[----:B------:R3:W-:Y:S08]  /*50f0*/  MUFU.EX2 R5, R155 ;  /* 0x0000009b00057308 */ /* 0x0007f00000000800 */
[----:B------:R-:W4:Y:S01]  /*5100*/  MUFU.EX2 R166, R166 ;  /* 0x000000a600a67308 */ /* 0x000f220000000800 */
[----:B---3--:R-:W-:Y:S01]  /*5110*/  FFMA.FTZ R155, R161, UR10, -R176 ;  /* 0x0000000aa19b7c23 */ /* 0x008fe200080108b0 */
[----:B------:R-:W-:Y:S01]  /*5120*/  F2FP.F16.F32.PACK_AB R161, R10, R9 ;  /* 0x000000090aa1723e */ /* 0x000fe200000000ff */
[----:B------:R-:W-:Y:S01]  /*5130*/  FADD.FTZ R9, R21, R154 ;  /* 0x0000009a15097221 */ /* 0x000fe20000010000 */
[----:B-1----:R-:W-:Y:S01]  /*5140*/  FADD.FTZ R154, R20, R153 ;  /* 0x00000099149a7221 */ /* 0x002fe20000010000 */
[----:B------:R-:W-:Y:S01]  /*5150*/  F2FP.F16.F32.PACK_AB R153, R183, R18 ;  /* 0x00000012b799723e */ /* 0x000fe200000000ff */
[----:B------:R-:W-:Y:S01]  /*5160*/  FFMA.FTZ R176, R164, UR10, -R176 ;  /* 0x0000000aa4b07c23 */ /* 0x000fe200080108b0 */
[----:B------:R-:W-:Y:S01]  /*5170*/  FADD.FTZ R9, R184, R9 ;  /* 0x00000009b8097221 */ /* 0x000fe20000010000 */
[----:B------:R-:W1:Y:S01]  /*5180*/  MUFU.EX2 R177, R177 ;  /* 0x000000b100b17308 */ /* 0x000e620000000800 */
[C---:B0-----:R-:W-:Y:S01]  /*5190*/  FADD.FTZ R11, R173.reuse, R154 ;  /* 0x0000009aad0b7221 */ /* 0x041fe20000010000 */
[----:B------:R-:W-:Y:S01]  /*51a0*/  F2FP.F16.F32.PACK_AB R154, R172, R165 ;  /* 0x000000a5ac9a723e */ /* 0x000fe200000000ff */
[----:B------:R-:W-:Y:S01]  /*51b0*/  FADD.FTZ R12, R22, R9 ;  /* 0x00000009160c7221 */ /* 0x000fe20000010000 */
[----:B------:R-:W-:-:S02]  /*51c0*/  F2FP.F16.F32.PACK_AB R164, R173, R20 ;  /* 0x00000014ada4723e */ /* 0x000fc400000000ff */
[C---:B--2---:R-:W-:Y:S01]  /*51d0*/  F2FP.F16.F32.PACK_AB R165, R23.reuse, R22 ;  /* 0x0000001617a5723e */ /* 0x044fe200000000ff */
[----:B------:R-:W-:Y:S01]  /*51e0*/  FADD.FTZ R12, R23, R12 ;  /* 0x0000000c170c7221 */ /* 0x000fe20000010000 */
[----:B------:R-:W0:Y:S08]  /*51f0*/  MUFU.EX2 R6, R6 ;  /* 0x0000000600067308 */ /* 0x000e300000000800 */
[----:B------:R-:W-:Y:S08]  /*5200*/  MUFU.EX2 R168, R168 ;  /* 0x000000a800a87308 */ /* 0x000ff00000000800 */
[----:B------:R-:W-:Y:S08]  /*5210*/  MUFU.EX2 R188, R188 ;  /* 0x000000bc00bc7308 */ /* 0x000ff00000000800 */
[----:B------:R-:W-:Y:S08]  /*5220*/  MUFU.EX2 R187, R187 ;  /* 0x000000bb00bb7308 */ /* 0x000ff00000000800 */
[----:B------:R-:W2:Y:S08]  /*5230*/  MUFU.EX2 R189, R189 ;  /* 0x000000bd00bd7308 */ /* 0x000eb00000000800 */
[----:B------:R3:W-:Y:S08]  /*5240*/  MUFU.EX2 R175, R159 ;  /* 0x0000009f00af7308 */ /* 0x0007f00000000800 */
[----:B------:R-:W5:Y:S01]  /*5250*/  MUFU.EX2 R170, R170 ;  /* 0x000000aa00aa7308 */ /* 0x000f620000000800 */
[----:B---3--:R-:W-:Y:S01]  /*5260*/  F2FP.F16.F32.PACK_AB R159, R17, R14 ;  /* 0x0000000e119f723e */ /* 0x008fe200000000ff */
[----:B----4-:R-:W-:Y:S01]  /*5270*/  FADD.FTZ R14, R166, R11 ;  /* 0x0000000ba60e7221 */ /* 0x010fe20000010000 */
[----:B------:R-:W-:Y:S01]  /*5280*/  FADD.FTZ R11, R5, R12 ;  /* 0x0000000c050b7221 */ /* 0x000fe20000010000 */
[----:B-1----:R-:W-:-:S02]  /*5290*/  F2FP.F16.F32.PACK_AB R166, R177, R166 ;  /* 0x000000a6b1a6723e */ /* 0x002fc400000000ff */
[----:B------:R-:W-:Y:S01]  /*52a0*/  FADD.FTZ R15, R177, R14 ;  /* 0x0000000eb10f7221 */ /* 0x000fe20000010000 */
[----:B0-----:R-:W-:Y:S01]  /*52b0*/  FADD.FTZ R11, R6, R11 ;  /* 0x0000000b060b7221 */ /* 0x001fe20000010000 */
[----:B------:R-:W0:Y:S01]  /*52c0*/  MUFU.EX2 R185, R185 ;  /* 0x000000b900b97308 */ /* 0x000e220000000800 */
[----:B--2---:R-:W-:Y:S01]  /*52d0*/  F2FP.F16.F32.PACK_AB R169, R189, R188 ;  /* 0x000000bcbda9723e */ /* 0x004fe200000000ff */
[----:B------:R-:W-:Y:S01]  /*52e0*/  FADD.FTZ R14, R168, R15 ;  /* 0x0000000fa80e7221 */ /* 0x000fe20000010000 */
[----:B------:R-:W-:Y:S01]  /*52f0*/  FADD.FTZ R18, R188, R11 ;  /* 0x0000000bbc127221 */ /* 0x000fe20000010000 */
[C---:B------:R-:W-:Y:S02]  /*5300*/  F2FP.F16.F32.PACK_AB R168, R187.reuse, R168 ;  /* 0x000000a8bba8723e */ /* 0x040fe400000000ff */
[----:B------:R-:W-:Y:S01]  /*5310*/  FADD.FTZ R11, R187, R14 ;  /* 0x0000000ebb0b7221 */ /* 0x000fe20000010000 */
[----:B------:R-:W-:Y:S01]  /*5320*/  FADD.FTZ R18, R189, R18 ;  /* 0x00000012bd127221 */ /* 0x000fe20000010000 */
[----:B------:R1:W2:Y:S02]  /*5330*/  MUFU.EX2 R10, R152 ;  /* 0x00000098000a7308 */ /* 0x0002a40000000800 */
[----:B-----5:R-:W-:Y:S01]  /*5340*/  FADD.FTZ R14, R170, R11 ;  /* 0x0000000baa0e7221 */ /* 0x020fe20000010000 */
[----:B------:R-:W-:-:S05]  /*5350*/  FADD.FTZ R15, R175, R18 ;  /* 0x00000012af0f7221 */ /* 0x000fca0000010000 */
[----:B------:R-:W3:Y:S01]  /*5360*/  MUFU.EX2 R19, R19 ;  /* 0x0000001300137308 */ /* 0x000ee20000000800 */
[----:B-1----:R-:W-:Y:S01]  /*5370*/  F2FP.F16.F32.PACK_AB R152, R194, R167 ;  /* 0x000000a7c298723e */ /* 0x002fe200000000ff */
[C---:B0-----:R-:W-:Y:S01]  /*5380*/  FADD.FTZ R14, R185.reuse, R14 ;  /* 0x0000000eb90e7221 */ /* 0x041fe20000010000 */
[----:B------:R-:W-:Y:S02]  /*5390*/  F2FP.F16.F32.PACK_AB R167, R6, R5 ;  /* 0x0000000506a7723e */ /* 0x000fe400000000ff */
[----:B------:R-:W-:-:S03]  /*53a0*/  F2FP.F16.F32.PACK_AB R170, R185, R170 ;  /* 0x000000aab9aa723e */ /* 0x000fc600000000ff */
[----:B------:R0:W1:Y:S01]  /*53b0*/  MUFU.EX2 R9, R155 ;  /* 0x0000009b00097308 */ /* 0x0000620000000800 */
[C---:B--2---:R-:W-:Y:S01]  /*53c0*/  FADD.FTZ R6, R10.reuse, R15 ;  /* 0x0000000f0a067221 */ /* 0x044fe20000010000 */
[----:B------:R-:W-:-:S06]  /*53d0*/  F2FP.F16.F32.PACK_AB R171, R10, R175 ;  /* 0x000000af0aab723e */ /* 0x000fcc00000000ff */
[----:B------:R-:W2:Y:S01]  /*53e0*/  MUFU.EX2 R174, R174 ;  /* 0x000000ae00ae7308 */ /* 0x000ea20000000800 */
[----:B---3--:R-:W-:Y:S01]  /*53f0*/  FADD.FTZ R5, R19, R14 ;  /* 0x0000000e13057221 */ /* 0x008fe20000010000 */
[----:B0-----:R-:W-:-:S06]  /*5400*/  F2FP.F16.F32.PACK_AB R155, R184, R21 ;  /* 0x00000015b89b723e */ /* 0x001fcc00000000ff */
[----:B------:R-:W0:Y:S01]  /*5410*/  MUFU.EX2 R12, R191 ;  /* 0x000000bf000c7308 */ /* 0x000e220000000800 */
[----:B-1----:R-:W-:-:S07]  /*5420*/  FADD.FTZ R15, R9, R6 ;  /* 0x00000006090f7221 */ /* 0x002fce0000010000 */
[----:B------:R-:W1:Y:S01]  /*5430*/  MUFU.EX2 R192, R192 ;  /* 0x000000c000c07308 */ /* 0x000e620000000800 */
[C---:B--2---:R-:W-:Y:S01]  /*5440*/  FADD.FTZ R5, R174.reuse, R5 ;  /* 0x00000005ae057221 */ /* 0x044fe20000010000 */
[----:B------:R-:W-:-:S03]  /*5450*/  F2FP.F16.F32.PACK_AB R172, R174, R19 ;  /* 0x00000013aeac723e */ /* 0x000fc600000000ff */
[----:B------:R-:W-:-:S03]  /*5460*/  FADD.FTZ R6, R16, R5 ;  /* 0x0000000510067221 */ /* 0x000fc60000010000 */
[----:B------:R-:W2:Y:S01]  /*5470*/  MUFU.EX2 R181, R181 ;  /* 0x000000b500b57308 */ /* 0x000ea20000000800 */
[C---:B0-----:R-:W-:Y:S01]  /*5480*/  FADD.FTZ R15, R12.reuse, R15 ;  /* 0x0000000f0c0f7221 */ /* 0x041fe20000010000 */
[----:B------:R-:W-:-:S06]  /*5490*/  F2FP.F16.F32.PACK_AB R173, R12, R9 ;  /* 0x000000090cad723e */ /* 0x000fcc00000000ff */
[----:B------:R-:W0:Y:S01]  /*54a0*/  MUFU.EX2 R11, R176 ;  /* 0x000000b0000b7308 */ /* 0x000e220000000800 */
[----:B-1----:R-:W-:Y:S01]  /*54b0*/  FADD.FTZ R10, R192, R15 ;  /* 0x0000000fc00a7221 */ /* 0x002fe20000010000 */
[C---:B--2---:R-:W-:Y:S01]  /*54c0*/  FADD.FTZ R6, R181.reuse, R6 ;  /* 0x00000006b5067221 */ /* 0x044fe20000010000 */
[----:B------:R-:W-:Y:S02]  /*54d0*/  F2FP.F16.F32.PACK_AB R174, R181, R16 ;  /* 0x00000010b5ae723e */ /* 0x000fe400000000ff */
[C---:B0-----:R-:W-:Y:S01]  /*54e0*/  FADD.FTZ R5, R11.reuse, R10 ;  /* 0x0000000a0b057221 */ /* 0x041fe20000010000 */
[----:B------:R-:W-:Y:S01]  /*54f0*/  F2FP.F16.F32.PACK_AB R175, R11, R192 ;  /* 0x000000c00baf723e */ /* 0x000fe200000000ff */
[----:B------:R-:W-:Y:S06]  /*5500*/  @!P0 BRA `(.L_x_9059) ;  /* 0x0000000000048947 */ /* 0x000fec0003800000 */
[----:B------:R-:W-:Y:S01]  /*5510*/  BPT.TRAP 0x1 ;  /* 0x000000040000795c */ /* 0x000fe20000300000 */
.L_x_9059:
[----:B------:R-:W-:-:S04]  /*5520*/  IMAD.U32 R8, RZ, RZ, UR29 ;  /* 0x0000001dff087e24 */ /* 0x000fc8000f8e00ff */
[----:B------:R0:W1:Y:S01]  /*5530*/  SYNCS.PHASECHK.TRANS64.TRYWAIT P2, [UR28+0x22850], R8 ;  /* 0x02285008ff0075a7 */ /* 0x000062000804015c */
[----:B------:R-:W-:Y:S05]  /*5540*/  @!P0 BRA `(.L_x_9060) ;  /* 0x0000000000048947 */ /* 0x000fea0003800000 */
[----:B------:R-:W-:Y:S01]  /*5550*/  BPT.TRAP 0x1 ;  /* 0x000000040000795c */ /* 0x000fe20000300000 */
.L_x_9060:
[----:B-1----:R-:W-:Y:S05]  /*5560*/  @P2 BRA `(.L_x_9061) ;  /* 0x00000000000c2947 */ /* 0x002fea0003800000 */
[----:B0-----:R-:W-:-:S04]  /*5570*/  IMAD.U32 R8, RZ, RZ, UR29 ;  /* 0x0000001dff087e24 */ /* 0x001fc8000f8e00ff */
[----:B------:R-:W0:Y:S02]  /*5580*/  SYNCS.PHASECHK.TRANS64.TRYWAIT P2, [UR28+0x22850], R8 ;  /* 0x02285008ff0075a7 */ /* 0x000e24000804015c */
[----:B0-----:R-:W-:Y:S05]  /*5590*/  @!P2 BRA `(.L_x_9062) ;  /* 0x000000680094a947 */ /* 0x001fea0003800000 */
.L_x_9061:
[----:B------:R1:W-:Y:S01]  /*55a0*/  BAR.SYNC.DEFER_BLOCKING R3, 0x100 ;  /* 0x000400030000751d */ /* 0x0003e20000010000 */
[----:B------:R-:W-:-:S05]  /*55b0*/  UIMAD UR11, UR5, 0xc00, UR24 ;  /* 0x00000c00050b78a4 */ /* 0x000fca000f8e0218 */
[----:B------:R-:W-:Y:S02]  /*55c0*/  UMOV UR15, 0x40000040 ;  /* 0x40000040000f7882 */ /* 0x000fe40000000000 */
[----:B------:R-:W-:Y:S01]  /*55d0*/  UMOV UR14, UR11 ;  /* 0x0000000b000e7c82 */ /* 0x000fe20008000000 */
[----:B------:R-:W-:-:S06]  /*55e0*/  WARPGROUP.ARRIVE ;  /* 0x00000000000079c5 */ /* 0x000fcc0000000000 */
        /* <DEDUP_REMOVED lines=32> */
[----:B-1----:R-:W-:Y:S05]  /*57f0*/  @!P0 BRA `(.L_x_9063) ;  /* 0x0000000000048947 */ /* 0x002fea0003800000 */
[----:B------:R-:W-:Y:S01]  /*5800*/  BPT.TRAP 0x1 ;  /* 0x000000040000795c */ /* 0x000fe20000300000 */
.L_x_9063:
[----:B------:R-:W-:Y:S01]  /*5810*/  UIADD3 UR11, UR28, 0x22860, URZ ;  /* 0x000228601c0b7890 */ /* 0x000fe2000fffe03f */
[----:B0-----:R-:W-:Y:S01]  /*5820*/  MOV R8, R7 ;  /* 0x0000000700087202 */ /* 0x001fe20000000f00 */
[----:B------:R-:W-:Y:S02]  /*5830*/  IMAD.MOV.U32 R13, RZ, RZ, R4 ;  /* 0x000000ffff0d7224 */ /* 0x000fe400078e0004 */
[----:B------:R-:W-:-:S09]  /*5840*/  UPRMT UR11, UR26, 0x654, UR11 ;  /* 0x000006541a0b7896 */ /* 0x000fd2000800000b */
[----:B------:R-:W-:Y:S01]  /*5850*/  SYNCS.ARRIVE.TRANS64.RED.A1T0 RZ, [UR11], RZ ;  /* 0x000000ffffff79a7 */ /* 0x000fe2000810040b */
[----:B------:R-:W-:Y:S05]  /*5860*/  @P1 BRA `(.L_x_9064) ;  /* 0xffffffdc003c1947 */ /* 0x000fea000383ffff */
.L_x_9053:
[----:B------:R-:W4:Y:S01]  /*5870*/  SHFL.BFLY PT, R3, R6, 0x2, 0x1f ;  /* 0x0c401f0006037f89 */ /* 0x000f2200000e0000 */
[----:B------:R0:W-:Y:S08]  /*5880*/  BAR.ARV R0, 0x100 ;  /* 0x000400000000751d */ /* 0x0001f00000002000 */
[----:B------:R-:W-:Y:S06]  /*5890*/  BAR.ARV 0x8, 0x180 ;  /* 0x0206000000007b1d */ /* 0x000fec0000002000 */
[----:B------:R-:W-:Y:S01]  /*58a0*/  PLOP3.LUT P0, PT, PT, PT, PT, 0x8, 0x0 ;  /* 0x000000000000781c */ /* 0x000fe20003f0e170 */
[----:B012---:R-:W0:Y:S01]  /*58b0*/  SHFL.BFLY PT, R8, R5, 0x2, 0x1f ;  /* 0x0c401f0005087f89 */ /* 0x007e2200000e0000 */
[----:B----4-:R-:W-:-:S05]  /*58c0*/  FADD.FTZ R3, R3, R6 ;  /* 0x0000000603037221 */ /* 0x010fca0000010000 */
[----:B------:R-:W1:Y:S01]  /*58d0*/  SHFL.BFLY PT, R2, R3, 0x1, 0x1f ;  /* 0x0c201f0003027f89 */ /* 0x000e6200000e0000 */
[----:B0-----:R-:W-:Y:S01]  /*58e0*/  FADD.FTZ R8, R8, R5 ;  /* 0x0000000508087221 */ /* 0x001fe20000010000 */
[----:B------:R-:W-:-:S04]  /*58f0*/  IMAD.MOV.U32 R5, RZ, RZ, -0x800000 ;  /* 0xff800000ff057424 */ /* 0x000fc800078e00ff */
[----:B------:R-:W0:Y:S01]  /*5900*/  SHFL.BFLY PT, R9, R8, 0x1, 0x1f ;  /* 0x0c201f0008097f89 */ /* 0x000e2200000e0000 */
[----:B-1----:R-:W-:Y:S01]  /*5910*/  FADD.FTZ R10, R3, R2 ;  /* 0x00000002030a7221 */ /* 0x002fe20000010000 */
[----:B------:R-:W-:Y:S02]  /*5920*/  IMAD.MOV.U32 R2, RZ, RZ, RZ ;  /* 0x000000ffff027224 */ /* 0x000fe400078e00ff */
[----:B------:R-:W-:Y:S02]  /*5930*/  IMAD.MOV.U32 R3, RZ, RZ, -0x800000 ;  /* 0xff800000ff037424 */ /* 0x000fe400078e00ff */
[----:B------:R-:W-:-:S13]  /*5940*/  FSETP.NE.FTZ.AND P1, PT, R10, RZ, PT ;  /* 0x000000ff0a00720b */ /* 0x000fda0003f35000 */
[----:B------:R-:W1:Y:S01]  /*5950*/  @P1 MUFU.LG2 R6, R10 ;  /* 0x0000000a00061308 */ /* 0x000e620000000c00 */
[----:B0-----:R-:W-:Y:S01]  /*5960*/  FADD.FTZ R11, R8, R9 ;  /* 0x00000009080b7221 */ /* 0x001fe20000010000 */
[----:B------:R-:W-:-:S04]  /*5970*/  IMAD.MOV.U32 R9, RZ, RZ, RZ ;  /* 0x000000ffff097224 */ /* 0x000fc800078e00ff */
[----:B------:R-:W-:Y:S02]  /*5980*/  FSETP.NE.FTZ.AND P2, PT, R11, RZ, PT ;  /* 0x000000ff0b00720b */ /* 0x000fe40003f55000 */
[----:B------:R-:W0:Y:S01]  /*5990*/  @P1 MUFU.RCP R9, R10 ;  /* 0x0000000a00091308 */ /* 0x000e220000001000 */
[----:B-1----:R-:W-:-:S10]  /*59a0*/  @P1 FMUL.FTZ R6, R6, 0.69314718246459960938 ;  /* 0x3f31721806061820 */ /* 0x002fd40000410000 */
[----:B------:R-:W1:Y:S01]  /*59b0*/  @P2 MUFU.LG2 R8, R11 ;  /* 0x0000000b00082308 */ /* 0x000e620000000c00 */
[-C--:B0-----:R-:W-:Y:S01]  /*59c0*/  FMUL.FTZ R24, R24, R9.reuse ;  /* 0x0000000918187220 */ /* 0x081fe20000410000 */
[----:B------:R-:W-:-:S06]  /*59d0*/  FMUL.FTZ R25, R25, R9 ;  /* 0x0000000919197220 */ /* 0x000fcc0000410000 */
[----:B------:R0:W2:Y:S01]  /*59e0*/  @P2 MUFU.RCP R2, R11 ;  /* 0x0000000b00022308 */ /* 0x0000a20000001000 */
        /* <DEDUP_REMOVED lines=63> */
[----:B0-----:R-:W-:-:S02]  /*5de0*/  IMAD.U32 R11, RZ, RZ, UR10 ;  /* 0x0000000aff0b7e24 */ /* 0x001fc4000f8e00ff */
[----:B-1----:R-:W-:Y:S01]  /*5df0*/  @P2 FMUL.FTZ R8, R8, 0.69314718246459960938 ;  /* 0x3f31721808082820 */ /* 0x002fe20000410000 */
[-C--:B--2---:R-:W-:Y:S01]  /*5e00*/  FMUL.FTZ R26, R26, R2.reuse ;  /* 0x000000021a1a7220 */ /* 0x084fe20000410000 */
[-C--:B------:R-:W-:Y:S01]  /*5e10*/  FMUL.FTZ R27, R27, R2.reuse ;  /* 0x000000021b1b7220 */ /* 0x080fe20000410000 */
[----:B------:R-:W-:Y:S01]  /*5e20*/  @P1 FMUL.FTZ R9, R9, 0.69314718246459960938 ;  /* 0x3f31721809091820 */ /* 0x000fe20000410000 */
        /* <DEDUP_REMOVED lines=64> */
[----:B------:R-:W-:-:S07]  /*6230*/  @P2 FFMA.FTZ R3, R11, R7, R8 ;  /* 0x000000070b032223 */ /* 0x000fce0000010008 */
.L_x_9040:
[----:B------:R-:W-:Y:S05]  /*6240*/  @P0 BRA `(.L_x_9065) ;  /* 0x00000020004c0947 */ /* 0x000fea0003800000 */
[----:B---3--:R-:W0:Y:S01]  /*6250*/  S2R R0, SR_TID.X ;  /* 0x0000000000007919 */ /* 0x008e220000002100 */
[----:B------:R-:W1:Y:S01]  /*6260*/  LDC R8, c[0x0][0xbe8] ;  /* 0x0002fa00ff087b82 */ /* 0x000e620000000800 */
[----:B------:R-:W-:Y:S01]  /*6270*/  USHF.R.S32.HI UR7, URZ, 0x1f, UR38 ;  /* 0x0000001f3f077899 */ /* 0x000fe20008011426 */
[----:B------:R-:W-:Y:S01]  /*6280*/  BSSY B0, `(.L_x_9066) ;  /* 0x000014b000007945 */ /* 0x000fe20003800000 */
[----:B------:R-:W2:Y:S01]  /*6290*/  S2R R16, SR_CTAID.X ;  /* 0x0000000000107919 */ /* 0x000ea20000002500 */
[----:B------:R-:W-:Y:S02]  /*62a0*/  ULDC.64 UR8, c[0x0][0xbd0] ;  /* 0x0002f40000087ab9 */ /* 0x000fe40000000a00 */
[----:B------:R-:W-:Y:S02]  /*62b0*/  UIMAD UR6, UR7, UR8, URZ ;  /* 0x00000008070672a4 */ /* 0x000fe4000f8e023f */
[----:B------:R-:W3:Y:S01]  /*62c0*/  S2UR UR12, SR_CTAID.Z ;  /* 0x00000000000c79c3 */ /* 0x000ee20000002700 */
[----:B------:R-:W-:-:S02]  /*62d0*/  UIMAD.WIDE.U32 UR4, UR38, UR8, URZ ;  /* 0x00000008260472a5 */ /* 0x000fc4000f8e003f */
[----:B------:R-:W-:-:S03]  /*62e0*/  UIMAD UR6, UR38, UR9, UR6 ;  /* 0x00000009260672a4 */ /* 0x000fc6000f8e0206 */
[----:B------:R-:W-:Y:S01]  /*62f0*/  ULDC.64 UR8, c[0x0][0xb38] ;  /* 0x0002ce0000087ab9 */ /* 0x000fe20000000a00 */
[----:B------:R-:W-:Y:S01]  /*6300*/  UIADD3 UR6, UR5, UR6, URZ ;  /* 0x0000000605067290 */ /* 0x000fe2000fffe03f */
[----:B------:R-:W4:Y:S01]  /*6310*/  LDC.64 R14, c[0x0][0xbd8] ;  /* 0x0002f600ff0e7b82 */ /* 0x000f220000000a00 */
[----:B------:R-:W-:-:S07]  /*6320*/  UIMAD UR7, UR7, UR8, URZ ;  /* 0x00000008070772a4 */ /* 0x000fce000f8e023f */
[----:B------:R-:W-:Y:S01]  /*6330*/  BAR.SYNC.DEFER_BLOCKING 0x1, 0x100 ;  /* 0x0044000000007b1d */ /* 0x000fe20000010000 */
[----:B-1----:R-:W-:-:S07]  /*6340*/  ISETP.NE.AND P0, PT, R8, 0x1, PT ;  /* 0x000000010800780c */ /* 0x002fce0003f05270 */
[----:B------:R-:W1:Y:S01]  /*6350*/  S2UR UR11, SR_CTAID.Y ;  /* 0x00000000000b79c3 */ /* 0x000e620000002600 */
[----:B0-----:R-:W-:Y:S01]  /*6360*/  IADD3 R9, R0, -0x80, RZ ;  /* 0xffffff8000097810 */ /* 0x001fe20007ffe0ff */
[----:B---3--:R-:W-:-:S06]  /*6370*/  USHF.R.S32.HI UR10, URZ, 0x1f, UR12 ;  /* 0x0000001f3f0a7899 */ /* 0x008fcc000801140c */
[----:B------:R-:W1:Y:S01]  /*6380*/  LDC R23, c[0x0][0xc50] ;  /* 0x00031400ff177b82 */ /* 0x000e620000000800 */
[----:B------:R-:W-:-:S04]  /*6390*/  SHF.R.S32.HI R6, RZ, 0x1f, R9 ;  /* 0x0000001fff067819 */ /* 0x000fc80000011409 */
[CC--:B------:R-:W-:Y:S02]  /*63a0*/  LEA.HI R2, R6.reuse, R9.reuse, RZ, 0x7 ;  /* 0x0000000906027211 */ /* 0x0c0fe400078f38ff */
[----:B------:R-:W-:Y:S01]  /*63b0*/  LEA.HI R6, R6, R9, RZ, 0x2 ;  /* 0x0000000906067211 */ /* 0x000fe200078f10ff */
[----:B------:R-:W0:Y:S01]  /*63c0*/  LDC.64 R20, c[0x0][0xb40] ;  /* 0x0002d000ff147b82 */ /* 0x000e220000000a00 */
[----:B------:R-:W-:Y:S02]  /*63d0*/  LOP3.LUT R0, R2, 0xffffff80, RZ, 0xc0, !PT ;  /* 0xffffff8002007812 */ /* 0x000fe400078ec0ff */
[----:B------:R-:W-:Y:S02]  /*63e0*/  LOP3.LUT R6, R6, 0xfffffffc, RZ, 0xc0, !PT ;  /* 0xfffffffc06067812 */ /* 0x000fe400078ec0ff */
[----:B------:R-:W-:Y:S01]  /*63f0*/  SHF.R.S32.HI R11, RZ, 0x7, R2 ;  /* 0x00000007ff0b7819 */ /* 0x000fe20000011402 */
[C---:B------:R-:W-:Y:S02]  /*6400*/  IMAD.IADD R0, R9.reuse, 0x1, -R0 ;  /* 0x0000000109007824 */ /* 0x040fe400078e0a00 */
[----:B------:R-:W-:Y:S01]  /*6410*/  IMAD.IADD R6, R9, 0x1, -R6 ;  /* 0x0000000109067824 */ /* 0x000fe200078e0a06 */
[----:B------:R-:W-:Y:S01]  /*6420*/  LEA.HI R2, R2, R11, RZ, 0x1 ;  /* 0x0000000b02027211 */ /* 0x000fe200078f08ff */
[----:B------:R-:W3:Y:S01]  /*6430*/  @P0 LDC R18, c[0x0][0xbec] ;  /* 0x0002fb00ff120b82 */ /* 0x000ee20000000800 */
[----:B------:R-:W-:-:S02]  /*6440*/  SHF.R.S32.HI R13, RZ, 0x1f, R0 ;  /* 0x0000001fff0d7819 */ /* 0x000fc40000011400 */
[C---:B------:R-:W-:Y:S02]  /*6450*/  LEA.HI R9, R6.reuse, R6, RZ, 0x1 ;  /* 0x0000000606097211 */ /* 0x040fe400078f08ff */
[----:B------:R-:W-:Y:S02]  /*6460*/  LEA.HI R10, R13, R0, RZ, 0x2 ;  /* 0x000000000d0a7211 */ /* 0x000fe400078f10ff */
[----:B------:R-:W-:Y:S01]  /*6470*/  LOP3.LUT R9, R9, 0x1ffffffe, RZ, 0xc0, !PT ;  /* 0x1ffffffe09097812 */ /* 0x000fe200078ec0ff */
[----:B------:R-:W5:Y:S01]  /*6480*/  @P0 LDC R19, c[0x0][0xbf0] ;  /* 0x0002fc00ff130b82 */ /* 0x000f620000000800 */
[--C-:B------:R-:W-:Y:S02]  /*6490*/  SHF.R.S32.HI R4, RZ, 0x2, R10.reuse ;  /* 0x00000002ff047819 */ /* 0x100fe4000001140a */
[----:B------:R-:W-:Y:S01]  /*64a0*/  SHF.R.S32.HI R7, RZ, 0x1f, R10 ;  /* 0x0000001fff077819 */ /* 0x000fe2000001140a */
[----:B------:R-:W-:Y:S01]  /*64b0*/  IMAD.IADD R12, R6, 0x1, -R9 ;  /* 0x00000001060c7824 */ /* 0x000fe200078e0a09 */
[----:B------:R-:W-:-:S02]  /*64c0*/  LOP3.LUT R2, R2, 0x3fffffe, RZ, 0xc0, !PT ;  /* 0x03fffffe02027812 */ /* 0x000fc400078ec0ff */
[----:B------:R-:W-:Y:S01]  /*64d0*/  LEA.HI R7, R7, R4, RZ, 0x3 ;  /* 0x0000000407077211 */ /* 0x000fe200078f18ff */
[----:B------:R-:W5:Y:S01]  /*64e0*/  @P0 LDC R153, c[0x0][0xbf0] ;  /* 0x0002fc00ff990b82 */ /* 0x000f620000000800 */
[----:B------:R-:W-:Y:S01]  /*64f0*/  MOV R6, UR4 ;  /* 0x0000000400067c02 */ /* 0x000fe20008000f00 */
[----:B------:R-:W-:Y:S01]  /*6500*/  IMAD.IADD R2, R11, 0x1, -R2 ;  /* 0x000000010b027824 */ /* 0x000fe200078e0a02 */
[----:B------:R-:W-:-:S04]  /*6510*/  LOP3.LUT R7, R7, 0xfffffff8, RZ, 0xc0, !PT ;  /* 0xfffffff807077812 */ /* 0x000fc800078ec0ff */
[----:B------:R-:W-:Y:S02]  /*6520*/  IADD3 R7, R4, -R7, RZ ;  /* 0x8000000704077210 */ /* 0x000fe40007ffe0ff */
[----:B------:R-:W-:-:S04]  /*6530*/  LEA.HI R4, R13, R0, RZ, 0x5 ;  /* 0x000000000d047211 */ /* 0x000fc800078f28ff */
[----:B------:R-:W-:-:S05]  /*6540*/  SHF.R.S32.HI R4, RZ, 0x5, R4 ;  /* 0x00000005ff047819 */ /* 0x000fca0000011404 */
[----:B------:R-:W-:Y:S02]  /*6550*/  IMAD R9, R4, 0x10, R7 ;  /* 0x0000001004097824 */ /* 0x000fe400078e0207 */
[----:B------:R-:W0:Y:S01]  /*6560*/  @P0 LDC R4, c[0x0][0xbec] ;  /* 0x0002fb00ff040b82 */ /* 0x000e220000000800 */
[----:B------:R-:W-:Y:S01]  /*6570*/  IMAD.U32 R7, RZ, RZ, UR5 ;  /* 0x00000005ff077e24 */ /* 0x000fe2000f8e00ff */
[----:B------:R-:W-:Y:S01]  /*6580*/  UIMAD.WIDE.U32 UR4, UR38, UR8, URZ ;  /* 0x00000008260472a5 */ /* 0x000fe2000f8e003f */
[----:B------:R-:W-:Y:S01]  /*6590*/  IMAD.U32 R7, RZ, RZ, UR6 ;  /* 0x00000006ff077e24 */ /* 0x000fe2000f8e00ff */
[----:B------:R-:W-:Y:S01]  /*65a0*/  LEA R9, R2, R9, 0x6 ;  /* 0x0000000902097211 */ /* 0x000fe200078e30ff */
[C---:B----4-:R-:W-:Y:S01]  /*65b0*/  IMAD R2, R14.reuse, UR10, RZ ;  /* 0x0000000a0e027c24 */ /* 0x050fe2000f8e02ff */
[----:B------:R-:W-:Y:S01]  /*65c0*/  UIMAD UR6, UR38, UR9, UR7 ;  /* 0x00000009260672a4 */ /* 0x000fe2000f8e0207 */
[----:B------:R-:W-:Y:S01]  /*65d0*/  IMAD.WIDE.U32 R6, R14, UR12, R6 ;  /* 0x0000000c0e067c25 */ /* 0x000fe2000f8e0006 */
[----:B------:R-:W-:Y:S01]  /*65e0*/  IADD3 R14, RZ, -UR38, RZ ;  /* 0x80000026ff0e7c10 */ /* 0x000fe2000fffe0ff */
[----:B------:R-:W-:Y:S01]  /*65f0*/  ULDC.64 UR8, c[0x0][0xb28] ;  /* 0x0002ca0000087ab9 */ /* 0x000fe20000000a00 */
[----:B------:R-:W-:Y:S01]  /*6600*/  UIADD3 UR6, UR5, UR6, URZ ;  /* 0x0000000605067290 */ /* 0x000fe2000fffe03f */
[----:B------:R-:W-:-:S02]  /*6610*/  IMAD R12, R12, 0x8, R9 ;  /* 0x000000080c0c7824 */ /* 0x000fc400078e0209 */
[----:B-1----:R-:W-:Y:S02]  /*6620*/  IMAD R23, R23, R14, UR11 ;  /* 0x0000000b17177e24 */ /* 0x002fe4000f8e020e */
[----:B--2---:R-:W-:Y:S01]  /*6630*/  IMAD R11, R16, 0x80, R12 ;  /* 0x00000080100b7824 */ /* 0x004fe200078e020c */
[----:B------:R-:W-:Y:S01]  /*6640*/  MOV R12, UR4 ;  /* 0x00000004000c7c02 */ /* 0x000fe20008000f00 */
[----:B------:R-:W-:Y:S01]  /*6650*/  IMAD R17, R15, UR12, R2 ;  /* 0x0000000c0f117c24 */ /* 0x000fe2000f8e0202 */
[----:B------:R-:W-:Y:S01]  /*6660*/  SHF.R.S32.HI R14, RZ, 0x1f, R23 ;  /* 0x0000001fff0e7819 */ /* 0x000fe20000011417 */
[----:B------:R-:W-:Y:S01]  /*6670*/  IMAD.U32 R13, RZ, RZ, UR5 ;  /* 0x00000005ff0d7e24 */ /* 0x000fe2000f8e00ff */
[----:B------:R-:W-:Y:S01]  /*6680*/  ULDC.64 UR4, c[0x0][0xbe0] ;  /* 0x0002f80000047ab9 */ /* 0x000fe20000000a00 */
[----:B------:R-:W-:Y:S01]  /*6690*/  IMAD.U32 R13, RZ, RZ, UR6 ;  /* 0x00000006ff0d7e24 */ /* 0x000fe2000f8e00ff */
[----:B------:R-:W-:Y:S01]  /*66a0*/  ULDC.64 UR6, c[0x0][0xb48] ;  /* 0x0002d20000067ab9 */ /* 0x000fe20000000a00 */
[----:B------:R-:W-:Y:S01]  /*66b0*/  IMAD.IADD R7, R7, 0x1, R17 ;  /* 0x0000000107077824 */ /* 0x000fe200078e0211 */
[----:B------:R-:W-:Y:S01]  /*66c0*/  MOV R17, R11 ;  /* 0x0000000b00117202 */ /* 0x000fe20000000f00 */
[----:B0-----:R-:W-:-:S04]  /*66d0*/  @P0 IMAD.HI.U32 R2, R11, R4, RZ ;  /* 0x000000040b020227 */ /* 0x001fc800078e00ff */
[----:B------:R-:W-:Y:S02]  /*66e0*/  IMAD R4, R20, UR10, RZ ;  /* 0x0000000a14047c24 */ /* 0x000fe4000f8e02ff */
[----:B---3--:R-:W-:-:S04]  /*66f0*/  @P0 IMAD.HI.U32 R18, R11, R18, RZ ;  /* 0x000000120b120227 */ /* 0x008fc800078e00ff */
[----:B------:R-:W-:Y:S01]  /*6700*/  IMAD.MOV.U32 R15, RZ, RZ, R11 ;  /* 0x000000ffff0f7224 */ /* 0x000fe200078e000b */
[----:B-----5:R-:W-:Y:S01]  /*6710*/  @P0 SHF.R.U32.HI R15, RZ, R19, R2 ;  /* 0x00000013ff0f0219 */ /* 0x020fe20000011602 */
[----:B------:R-:W-:Y:S01]  /*6720*/  IMAD R19, R21, UR12, R4 ;  /* 0x0000000c15137c24 */ /* 0x000fe2000f8e0204 */
[----:B------:R-:W-:Y:S01]  /*6730*/  @P0 SHF.R.U32.HI R17, RZ, R153, R18 ;  /* 0x00000099ff110219 */ /* 0x000fe20000011612 */
[----:B------:R-:W-:-:S04]  /*6740*/  IMAD.WIDE.U32 R12, R20, UR12, R12 ;  /* 0x0000000c140c7c25 */ /* 0x000fc8000f8e000c */
        /* <DEDUP_REMOVED lines=39> */
[----:B------:R-:W-:Y:S01]  /*69c0*/  SHFL.IDX PT, R14, R18, 0x1, 0x1c1f ;  /* 0x003c1f00120e7f89 */ /* 0x000fe200000e0000 */
[----:B------:R-:W-:Y:S01]  /*69d0*/  LEA.HI.X R17, R6, UR7, R11, 0x2, P0 ;  /* 0x0000000706117c11 */ /* 0x000fe200080f140b */
[----:B------:R-:W-:Y:S01]  /*69e0*/  IMAD R11, R16, 0x80, R9 ;  /* 0x00000080100b7824 */ /* 0x000fe200078e0209 */
[----:B------:R-:W-:Y:S01]  /*69f0*/  LEA.HI.X R4, R12, UR9, R7, 0x2, P1 ;  /* 0x000000090c047c11 */ /* 0x000fe200088f1407 */
[----:B0-----:R-:W-:Y:S01]  /*6a00*/  ULEA UR4, UR5, UR4, 0x18 ;  /* 0x0000000405047291 */ /* 0x001fe2000f8ec03f */
[----:B------:R-:W-:Y:S01]  /*6a10*/  SHFL.IDX PT, R12, R18, RZ, 0x1c1f ;  /* 0x001c1fff120c7589 */ /* 0x000fe200000e0000 */
[----:B------:R-:W-:Y:S01]  /*6a20*/  IMAD R8, R8, UR6, RZ ;  /* 0x0000000608087c24 */ /* 0x000fe2000f8e02ff */
[----:B------:R-:W-:Y:S01]  /*6a30*/  LOP3.LUT P0, RZ, R0, 0x3, RZ, 0xc0, !PT ;  /* 0x0000000300ff7812 */ /* 0x000fe2000780c0ff */
[----:B------:R-:W-:Y:S01]  /*6a40*/  UIADD3 UR4, UR4, 0x22820, URZ ;  /* 0x0002282004047890 */ /* 0x000fe2000fffe03f */
[----:B------:R-:W0:Y:S01]  /*6a50*/  SHFL.IDX PT, R13, R17, RZ, 0x1c1f ;  /* 0x001c1fff110d7589 */ /* 0x000e2200000e0000 */
[----:B------:R-:W-:-:S02]  /*6a60*/  IADD3 R9, R11, 0x8, RZ ;  /* 0x000000080b097810 */ /* 0x000fc40007ffe0ff */
[-C--:B------:R-:W-:Y:S01]  /*6a70*/  ISETP.GE.OR P1, PT, R11, R8.reuse, P0 ;  /* 0x000000080b00720c */ /* 0x080fe20000726670 */
[----:B------:R1:W2:Y:S01]  /*6a80*/  SHFL.IDX PT, R15, R17, 0x1, 0x1c1f ;  /* 0x003c1f00110f7f89 */ /* 0x0002a200000e0000 */
[-C--:B------:R-:W-:Y:S01]  /*6a90*/  ISETP.GE.OR P0, PT, R9, R8.reuse, P0 ;  /* 0x000000080900720c */ /* 0x080fe20000706670 */
[----:B------:R-:W-:Y:S01]  /*6aa0*/  UPRMT UR4, URZ, 0x654, UR4 ;  /* 0x000006543f047896 */ /* 0x000fe20008000004 */
[----:B------:R-:W-:Y:S01]  /*6ab0*/  ISETP.GE.AND P2, PT, R11, R8, PT ;  /* 0x000000080b00720c */ /* 0x000fe20003f46270 */
[----:B------:R3:W4:Y:S01]  /*6ac0*/  SHFL.IDX PT, R6, R2, RZ, 0x1c1f ;  /* 0x001c1fff02067589 */ /* 0x00072200000e0000 */
[----:B-1----:R-:W-:-:S03]  /*6ad0*/  LOP3.LUT R17, R10, 0x7ffffffc, RZ, 0xc0, !PT ;  /* 0x7ffffffc0a117812 */ /* 0x002fc600078ec0ff */
[----:B------:R3:W1:Y:S03]  /*6ae0*/  SHFL.IDX PT, R7, R4, RZ, 0x1c1f ;  /* 0x001c1fff04077589 */ /* 0x00066600000e0000 */
[----:B------:R-:W-:Y:S01]  /*6af0*/  SYNCS.ARRIVE.TRANS64.RED.A1T0 RZ, [UR4], RZ ;  /* 0x000000ffffff79a7 */ /* 0x000fe20008100404 */
[----:B------:R-:W-:-:S04]  /*6b00*/  IMAD.IADD R0, R0, 0x1, -R17 ;  /* 0x0000000100007824 */ /* 0x000fc800078e0a11 */
[----:B------:R-:W-:Y:S01]  /*6b10*/  IMAD.SHL.U32 R0, R0, 0x2, RZ ;  /* 0x0000000200007824 */ /* 0x000fe200078e00ff */
[----:B0-----:R3:W-:Y:S04]  /*6b20*/  @!P1 ST.E desc[UR36][R12.64], R5 ;  /* 0x000000050c009985 */ /* 0x0017e8000c101924 */
[----:B--2---:R3:W-:Y:S01]  /*6b30*/  @!P0 ST.E desc[UR36][R14.64], R3 ;  /* 0x000000030e008985 */ /* 0x0047e2000c101924 */
[----:B------:R-:W-:Y:S05]  /*6b40*/  @P2 BRA `(.L_x_9067) ;  /* 0x0000000800f82947 */ /* 0x000fea0003800000 */
[C---:B---3--:R-:W-:Y:S01]  /*6b50*/  IADD3 R3, R0.reuse, 0x8, RZ ;  /* 0x0000000800037810 */ /* 0x048fe20007ffe0ff */
[C---:B------:R-:W-:Y:S01]  /*6b60*/  VIADD R5, R0.reuse, 0x10 ;  /* 0x0000001000057836 */ /* 0x040fe20000000000 */
[----:B------:R-:W-:Y:S01]  /*6b70*/  ULDC UR4, c[0x0][0xac8] ;  /* 0x0002b20000047ab9 */ /* 0x000fe20000000800 */
[C---:B------:R-:W-:Y:S01]  /*6b80*/  VIADD R10, R0.reuse, 0x18 ;  /* 0x00000018000a7836 */ /* 0x040fe20000000000 */
[----:B------:R-:W-:Y:S01]  /*6b90*/  ISETP.GE.AND P3, PT, R3, UR4, PT ;  /* 0x0000000403007c0c */ /* 0x000fe2000bf66270 */
[C---:B------:R-:W-:Y:S01]  /*6ba0*/  VIADD R19, R0.reuse, 0x28 ;  /* 0x0000002800137836 */ /* 0x040fe20000000000 */
[----:B------:R-:W-:Y:S01]  /*6bb0*/  ISETP.GE.AND P4, PT, R5, UR4, PT ;  /* 0x0000000405007c0c */ /* 0x000fe2000bf86270 */
[----:B------:R-:W-:Y:S01]  /*6bc0*/  VIADD R20, R0, 0x40 ;  /* 0x0000004000147836 */ /* 0x000fe20000000000 */
[----:B------:R-:W-:Y:S01]  /*6bd0*/  ISETP.GE.AND P5, PT, R10, UR4, PT ;  /* 0x000000040a007c0c */ /* 0x000fe2000bfa6270 */
[C---:B------:R-:W-:Y:S01]  /*6be0*/  VIADD R21, R0.reuse, 0x48 ;  /* 0x0000004800157836 */ /* 0x040fe20000000000 */
[C---:B------:R-:W-:Y:S01]  /*6bf0*/  ISETP.GE.AND P2, PT, R0.reuse, UR4, PT ;  /* 0x0000000400007c0c */ /* 0x040fe2000bf46270 */
[C---:B------:R-:W-:Y:S01]  /*6c00*/  VIADD R23, R0.reuse, 0x58 ;  /* 0x0000005800177836 */ /* 0x040fe20000000000 */
[----:B------:R-:W-:-:S02]  /*6c10*/  IADD3 R18, R0, 0x20, RZ ;  /* 0x0000002000127810 */ /* 0x000fc40007ffe0ff */
[----:B------:R-:W-:Y:S02]  /*6c20*/  ISETP.GE.AND P1, PT, R19, UR4, PT ;  /* 0x0000000413007c0c */ /* 0x000fe4000bf26270 */
[----:B------:R-:W-:Y:S02]  /*6c30*/  ISETP.GE.AND P0, PT, R18, UR4, PT ;  /* 0x0000000412007c0c */ /* 0x000fe4000bf06270 */
[----:B------:R-:W-:Y:S02]  /*6c40*/  @!P3 LEA.HI R3, R3, R3, RZ, 0x1 ;  /* 0x000000030303b211 */ /* 0x000fe400078f08ff */
[----:B------:R-:W-:Y:S02]  /*6c50*/  @!P4 LEA.HI R5, R5, R5, RZ, 0x1 ;  /* 0x000000050505c211 */ /* 0x000fe400078f08ff */
[----:B------:R-:W-:Y:S02]  /*6c60*/  @!P5 LEA.HI R10, R10, R10, RZ, 0x1 ;  /* 0x0000000a0a0ad211 */ /* 0x000fe400078f08ff */
[----:B------:R-:W-:-:S02]  /*6c70*/  @!P3 LOP3.LUT R3, R3, 0xfffffffe, RZ, 0xc0, !PT ;  /* 0xfffffffe0303b812 */ /* 0x000fc400078ec0ff */
[----:B------:R-:W-:Y:S02]  /*6c80*/  @!P4 LOP3.LUT R5, R5, 0xfffffffe, RZ, 0xc0, !PT ;  /* 0xfffffffe0505c812 */ /* 0x000fe400078ec0ff */
[----:B------:R-:W-:Y:S01]  /*6c90*/  @!P5 LOP3.LUT R17, R10, 0xfffffffe, RZ, 0xc0, !PT ;  /* 0xfffffffe0a11d812 */ /* 0x000fe200078ec0ff */
[C-C-:B-1--4-:R-:W-:Y:S01]  /*6ca0*/  @!P2 IMAD.WIDE R10, R0.reuse, 0x4, R6.reuse ;  /* 0x00000004000aa825 */ /* 0x152fe200078e0206 */
[----:B------:R-:W-:Y:S02]  /*6cb0*/  IADD3 R22, R0, 0x50, RZ ;  /* 0x0000005000167810 */ /* 0x000fe40007ffe0ff */
[----:B------:R-:W-:Y:S01]  /*6cc0*/  @!P0 LEA.HI R18, R18, R18, RZ, 0x1 ;  /* 0x0000001212128211 */ /* 0x000fe200078f08ff */
[--C-:B------:R-:W-:Y:S01]  /*6cd0*/  @!P3 IMAD.WIDE R12, R3, 0x4, R6.reuse ;  /* 0x00000004030cb825 */ /* 0x100fe200078e0206 */
[----:B------:R0:W-:Y:S01]  /*6ce0*/  @!P2 ST.E.64 desc[UR36][R10.64], R24 ;  /* 0x000000180a00a985 */ /* 0x0001e2000c101b24 */
[----:B------:R-:W-:Y:S02]  /*6cf0*/  ISETP.GE.AND P6, PT, R22, UR4, PT ;  /* 0x0000000416007c0c */ /* 0x000fe4000bfc6270 */
[C---:B------:R-:W-:Y:S01]  /*6d00*/  VIADD R3, R0.reuse, 0x30 ;  /* 0x0000003000037836 */ /* 0x040fe20000000000 */
[----:B------:R1:W-:Y:S01]  /*6d10*/  @!P3 ST.E.64 desc[UR36][R12.64], R28 ;  /* 0x0000001c0c00b985 */ /* 0x0003e2000c101b24 */
[----:B------:R-:W-:Y:S01]  /*6d20*/  @!P4 IMAD.WIDE R14, R5, 0x4, R6 ;  /* 0x00000004050ec825 */ /* 0x000fe200078e0206 */
[----:B------:R-:W-:-:S02]  /*6d30*/  IADD3 R5, R0, 0x38, RZ ;  /* 0x0000003800057810 */ /* 0x000fc40007ffe0ff */
[----:B------:R-:W-:Y:S01]  /*6d40*/  ISETP.GE.AND P2, PT, R3, UR4, PT ;  /* 0x0000000403007c0c */ /* 0x000fe2000bf46270 */
[----:B------:R-:W-:Y:S01]  /*6d50*/  @!P5 IMAD.WIDE R16, R17, 0x4, R6 ;  /* 0x000000041110d825 */ /* 0x000fe200078e0206 */
[----:B------:R2:W-:Y:S01]  /*6d60*/  @!P4 ST.E.64 desc[UR36][R14.64], R32 ;  /* 0x000000200e00c985 */ /* 0x0005e2000c101b24 */
[----:B------:R-:W-:Y:S02]  /*6d70*/  ISETP.GE.AND P3, PT, R5, UR4, PT ;  /* 0x0000000405007c0c */ /* 0x000fe4000bf66270 */
[----:B------:R-:W-:Y:S01]  /*6d80*/  ISETP.GE.AND P4, PT, R20, UR4, PT ;  /* 0x0000000414007c0c */ /* 0x000fe2000bf86270 */
[----:B------:R3:W-:Y:S01]  /*6d90*/  @!P5 ST.E.64 desc[UR36][R16.64], R36 ;  /* 0x000000241000d985 */ /* 0x0007e2000c101b24 */
[----:B------:R-:W-:Y:S01]  /*6da0*/  ISETP.GE.AND P5, PT, R21, UR4, PT ;  /* 0x0000000415007c0c */ /* 0x000fe2000bfa6270 */
[----:B0-----:R-:W-:Y:S01]  /*6db0*/  VIADD R24, R0, 0x60 ;  /* 0x0000006000187836 */ /* 0x001fe20000000000 */
[----:B------:R-:W-:Y:S02]  /*6dc0*/  @!P1 LEA.HI R19, R19, R19, RZ, 0x1 ;  /* 0x0000001313139211 */ /* 0x000fe400078f08ff */
[----:B------:R-:W-:-:S02]  /*6dd0*/  @!P0 LOP3.LUT R11, R18, 0xfffffffe, RZ, 0xc0, !PT ;  /* 0xfffffffe120b8812 */ /* 0x000fc400078ec0ff */
        /* <DEDUP_REMOVED lines=12> */
[----:B--2---:R-:W-:Y:S01]  /*6ea0*/  @!P4 LOP3.LUT R15, R20, 0xfffffffe, RZ, 0xc0, !PT ;  /* 0xfffffffe140fc812 */ /* 0x004fe200078ec0ff */
[----:B------:R-:W-:Y:S01]  /*6eb0*/  VIADD R20, R0, 0x78 ;  /* 0x0000007800147836 */ /* 0x000fe20000000000 */
[----:B---3--:R-:W-:Y:S02]  /*6ec0*/  @!P5 LOP3.LUT R17, R21, 0xfffffffe, RZ, 0xc0, !PT ;  /* 0xfffffffe1511d812 */ /* 0x008fe400078ec0ff */
[----:B------:R-:W-:Y:S01]  /*6ed0*/  @!P6 LOP3.LUT R19, R22, 0xfffffffe, RZ, 0xc0, !PT ;  /* 0xfffffffe1613e812 */ /* 0x000fe200078ec0ff */
[----:B------:R-:W-:Y:S01]  /*6ee0*/  @!P4 IMAD.WIDE R14, R15, 0x4, R6 ;  /* 0x000000040f0ec825 */ /* 0x000fe200078e0206 */
[----:B------:R-:W-:-:S02]  /*6ef0*/  ISETP.GE.AND P1, PT, R23, UR4, PT ;  /* 0x0000000417007c0c */ /* 0x000fc4000bf26270 */
[----:B------:R-:W-:Y:S01]  /*6f00*/  ISETP.GE.AND P0, PT, R24, UR4, PT ;  /* 0x0000000418007c0c */ /* 0x000fe2000bf06270 */
[--C-:B0-----:R-:W-:Y:S01]  /*6f10*/  @!P2 IMAD.WIDE R10, R3, 0x4, R6.reuse ;  /* 0x00000004030aa825 */ /* 0x101fe200078e0206 */
[C---:B------:R-:W-:Y:S02]  /*6f20*/  IADD3 R3, R0.reuse, 0x68, RZ ;  /* 0x0000006800037810 */ /* 0x040fe40007ffe0ff */
[----:B------:R-:W-:Y:S01]  /*6f30*/  IADD3 R21, R0, 0x80, RZ ;  /* 0x0000008000157810 */ /* 0x000fe20007ffe0ff */
[--C-:B-1----:R-:W-:Y:S01]  /*6f40*/  @!P3 IMAD.WIDE R12, R5, 0x4, R6.reuse ;  /* 0x00000004050cb825 */ /* 0x102fe200078e0206 */
        /* <DEDUP_REMOVED lines=12> */
[----:B------:R4:W-:Y:S01]  /*7010*/  @!P6 ST.E.64 desc[UR36][R18.64], R64 ;  /* 0x000000401200e985 */ /* 0x0009e2000c101b24 */
[----:B------:R-:W-:-:S02]  /*7020*/  ISETP.GE.AND P6, PT, R5, UR4, PT ;  /* 0x0000000405007c0c */ /* 0x000fc4000bfc6270 */
[----:B------:R-:W-:Y:S02]  /*7030*/  ISETP.GE.AND P3, PT, R22, UR4, PT ;  /* 0x0000000416007c0c */ /* 0x000fe4000bf66270 */
[----:B------:R-:W-:Y:S02]  /*7040*/  @!P0 LEA.HI R24, R24, R24, RZ, 0x1 ;  /* 0x0000001818188211 */ /* 0x000fe400078f08ff */
[----:B0-----:R-:W-:Y:S01]  /*7050*/  @!P1 LOP3.LUT R11, R23, 0xfffffffe, RZ, 0xc0, !PT ;  /* 0xfffffffe170b9812 */ /* 0x001fe200078ec0ff */
[----:B------:R-:W-:Y:S01]  /*7060*/  VIADD R23, R0, 0x90 ;  /* 0x0000009000177836 */ /* 0x000fe20000000000 */
        /* <DEDUP_REMOVED lines=9> */
[----:B------:R-:W-:Y:S01]  /*7100*/  @!P2 LOP3.LUT R3, R3, 0xfffffffe, RZ, 0xc0, !PT ;  /* 0xfffffffe0303a812 */ /* 0x000fe200078ec0ff */
[----:B------:R1:W-:Y:S01]  /*7110*/  @!P0 ST.E.64 desc[UR36][R12.64], R72 ;  /* 0x000000480c008985 */ /* 0x0003e2000c101b24 */
[----:B------:R-:W-:Y:S02]  /*7120*/  @!P6 LOP3.LUT R5, R5, 0xfffffffe, RZ, 0xc0, !PT ;  /* 0xfffffffe0505e812 */ /* 0x000fe400078ec0ff */
[----:B--2---:R-:W-:-:S02]  /*7130*/  @!P5 LOP3.LUT R15, R20, 0xfffffffe, RZ, 0xc0, !PT ;  /* 0xfffffffe140fd812 */ /* 0x004fc400078ec0ff */
[----:B---3--:R-:W-:Y:S01]  /*7140*/  @!P4 LOP3.LUT R17, R21, 0xfffffffe, RZ, 0xc0, !PT ;  /* 0xfffffffe1511c812 */ /* 0x008fe200078ec0ff */
[----:B------:R-:W-:Y:S01]  /*7150*/  VIADD R21, R0, 0xb8 ;  /* 0x000000b800157836 */ /* 0x000fe20000000000 */
[----:B----4-:R-:W-:Y:S01]  /*7160*/  @!P3 LOP3.LUT R19, R22, 0xfffffffe, RZ, 0xc0, !PT ;  /* 0xfffffffe1613b812 */ /* 0x010fe200078ec0ff */
[--C-:B------:R-:W-:Y:S01]  /*7170*/  @!P5 IMAD.WIDE R14, R15, 0x4, R6.reuse ;  /* 0x000000040f0ed825 */ /* 0x100fe200078e0206 */
[----:B------:R-:W-:Y:S02]  /*7180*/  IADD3 R24, R0, 0x98, RZ ;  /* 0x0000009800187810 */ /* 0x000fe40007ffe0ff */
[----:B------:R-:W-:Y:S01]  /*7190*/  ISETP.GE.AND P0, PT, R23, UR4, PT ;  /* 0x0000000417007c0c */ /* 0x000fe2000bf06270 */
[--C-:B0-----:R-:W-:Y:S01]  /*71a0*/  @!P2 IMAD.WIDE R10, R3, 0x4, R6.reuse ;  /* 0x00000004030aa825 */ /* 0x101fe200078e0206 */
[----:B------:R-:W-:Y:S02]  /*71b0*/  ISETP.GE.AND P1, PT, R24, UR4, PT ;  /* 0x0000000418007c0c */ /* 0x000fe4000bf26270 */
[----:B------:R-:W-:Y:S01]  /*71c0*/  IADD3 R20, R0, 0xb0, RZ ;  /* 0x000000b000147810 */ /* 0x000fe20007ffe0ff */
[--C-:B-1----:R-:W-:Y:S01]  /*71d0*/  @!P6 IMAD.WIDE R12, R5, 0x4, R6.reuse ;  /* 0x00000004050ce825 */ /* 0x102fe200078e0206 */
[----:B------:R0:W-:Y:S03]  /*71e0*/  @!P2 ST.E.64 desc[UR36][R10.64], R76 ;  /* 0x0000004c0a00a985 */ /* 0x0001e6000c101b24 */
[--C-:B------:R-:W-:Y:S01]  /*71f0*/  @!P4 IMAD.WIDE R16, R17, 0x4, R6.reuse ;  /* 0x000000041110c825 */ /* 0x100fe200078e0206 */
[----:B------:R1:W-:Y:S03]  /*7200*/  @!P6 ST.E.64 desc[UR36][R12.64], R80 ;  /* 0x000000500c00e985 */ /* 0x0003e6000c101b24 */
[----:B------:R-:W-:Y:S01]  /*7210*/  @!P3 IMAD.WIDE R18, R19, 0x4, R6 ;  /* 0x000000041312b825 */ /* 0x000fe200078e0206 */
[----:B------:R2:W-:Y:S01]  /*7220*/  @!P5 ST.E.64 desc[UR36][R14.64], R84 ;  /* 0x000000540e00d985 */ /* 0x0005e2000c101b24 */
[----:B------:R-:W-:-:S02]  /*7230*/  ISETP.GE.AND P5, PT, R21, UR4, PT ;  /* 0x0000000415007c0c */ /* 0x000fc4000bfa6270 */
[C---:B------:R-:W-:Y:S01]  /*7240*/  VIADD R3, R0.reuse, 0xa0 ;  /* 0x000000a000037836 */ /* 0x040fe20000000000 */
[----:B------:R3:W-:Y:S01]  /*7250*/  @!P4 ST.E.64 desc[UR36][R16.64], R88 ;  /* 0x000000581000c985 */ /* 0x0007e2000c101b24 */
[----:B------:R-:W-:Y:S01]  /*7260*/  VIADD R5, R0, 0xa8 ;  /* 0x000000a800057836 */ /* 0x000fe20000000000 */
[----:B------:R-:W-:Y:S01]  /*7270*/  ISETP.GE.AND P4, PT, R20, UR4, PT ;  /* 0x0000000414007c0c */ /* 0x000fe2000bf86270 */
        /* <DEDUP_REMOVED lines=13> */
[--C-:B------:R-:W-:Y:S01]  /*7350*/  @!P1 IMAD.WIDE R12, R13, 0x4, R6.reuse ;  /* 0x000000040d0c9825 */ /* 0x100fe200078e0206 */
[----:B------:R-:W-:Y:S01]  /*7360*/  @!P2 LOP3.LUT R3, R3, 0xfffffffe, RZ, 0xc0, !PT ;  /* 0xfffffffe0303a812 */ /* 0x000fe200078ec0ff */
[----:B------:R0:W-:Y:S01]  /*7370*/  @!P0 ST.E.64 desc[UR36][R10.64], R96 ;  /* 0x000000600a008985 */ /* 0x0001e2000c101b24 */
[----:B------:R-:W-:Y:S02]  /*7380*/  @!P5 LEA.HI R21, R21, R21, RZ, 0x1 ;  /* 0x000000151515d211 */ /* 0x000fe400078f08ff */
[----:B------:R-:W-:Y:S01]  /*7390*/  @!P3 LOP3.LUT R5, R5, 0xfffffffe, RZ, 0xc0, !PT ;  /* 0xfffffffe0505b812 */ /* 0x000fe200078ec0ff */
[----:B--2---:R-:W-:Y:S01]  /*73a0*/  @!P2 IMAD.WIDE R14, R3, 0x4, R6 ;  /* 0x00000004030ea825 */ /* 0x004fe200078e0206 */
[----:B------:R-:W-:Y:S01]  /*73b0*/  @!P6 LEA.HI R22, R22, R22, RZ, 0x1 ;  /* 0x000000161616e211 */ /* 0x000fe200078f08ff */
[----:B------:R1:W-:Y:S01]  /*73c0*/  @!P1 ST.E.64 desc[UR36][R12.64], R100 ;  /* 0x000000640c009985 */ /* 0x0003e2000c101b24 */
[----:B---3--:R-:W-:Y:S01]  /*73d0*/  @!P4 LOP3.LUT R17, R20, 0xfffffffe, RZ, 0xc0, !PT ;  /* 0xfffffffe1411c812 */ /* 0x008fe200078ec0ff */
[----:B------:R-:W-:Y:S01]  /*73e0*/  VIADD R20, R0, 0xd8 ;  /* 0x000000d800147836 */ /* 0x000fe20000000000 */
[----:B------:R-:W-:Y:S01]  /*73f0*/  @!P5 LOP3.LUT R21, R21, 0xfffffffe, RZ, 0xc0, !PT ;  /* 0xfffffffe1515d812 */ /* 0x000fe200078ec0ff */
[----:B------:R2:W-:Y:S01]  /*7400*/  @!P2 ST.E.64 desc[UR36][R14.64], R104 ;  /* 0x000000680e00a985 */ /* 0x0005e2000c101b24 */
[----:B----4-:R-:W-:-:S02]  /*7410*/  @!P6 LOP3.LUT R19, R22, 0xfffffffe, RZ, 0xc0, !PT ;  /* 0xfffffffe1613e812 */ /* 0x010fc400078ec0ff */
[----:B------:R-:W-:Y:S01]  /*7420*/  IADD3 R3, R0, 0xc8, RZ ;  /* 0x000000c800037810 */ /* 0x000fe20007ffe0ff */
[--C-:B0-----:R-:W-:Y:S01]  /*7430*/  @!P3 IMAD.WIDE R10, R5, 0x4, R6.reuse ;  /* 0x00000004050ab825 */ /* 0x101fe200078e0206 */
[----:B------:R-:W-:Y:S02]  /*7440*/  ISETP.GE.AND P2, PT, R20, UR4, PT ;  /* 0x0000000414007c0c */ /* 0x000fe4000bf46270 */
[----:B------:R-:W-:Y:S01]  /*7450*/  ISETP.GE.AND P0, PT, R3, UR4, PT ;  /* 0x0000000403007c0c */ /* 0x000fe2000bf06270 */
[----:B------:R-:W-:Y:S01]  /*7460*/  VIADD R5, R0, 0xd0 ;  /* 0x000000d000057836 */ /* 0x000fe20000000000 */
[----:B------:R0:W-:Y:S01]  /*7470*/  @!P3 ST.E.64 desc[UR36][R10.64], R108 ;  /* 0x0000006c0a00b985 */ /* 0x0001e2000c101b24 */
[----:B-1----:R-:W-:-:S03]  /*7480*/  @!P4 IMAD.WIDE R12, R17, 0x4, R6 ;  /* 0x00000004110cc825 */ /* 0x002fc600078e0206 */
[----:B------:R-:W-:Y:S01]  /*7490*/  ISETP.GE.AND P1, PT, R5, UR4, PT ;  /* 0x0000000405007c0c */ /* 0x000fe2000bf26270 */
[--C-:B------:R-:W-:Y:S01]  /*74a0*/  @!P5 IMAD.WIDE R16, R21, 0x4, R6.reuse ;  /* 0x000000041510d825 */ /* 0x100fe200078e0206 */
[C---:B------:R-:W-:Y:S01]  /*74b0*/  IADD3 R21, R0.reuse, 0xe0, RZ ;  /* 0x000000e000157810 */ /* 0x040fe20007ffe0ff */
        /* <DEDUP_REMOVED lines=15> */
[----:B------:R-:W-:-:S02]  /*75b0*/  @!P0 LOP3.LUT R3, R3, 0xfffffffe, RZ, 0xc0, !PT ;  /* 0xfffffffe03038812 */ /* 0x000fc400078ec0ff */
[----:B------:R-:W-:Y:S02]  /*75c0*/  @!P1 LOP3.LUT R5, R5, 0xfffffffe, RZ, 0xc0, !PT ;  /* 0xfffffffe05059812 */ /* 0x000fe400078ec0ff */
[----:B------:R-:W-:Y:S02]  /*75d0*/  @!P4 LEA.HI R14, R14, R14, RZ, 0x1 ;  /* 0x0000000e0e0ec211 */ /* 0x000fe400078f08ff */
[----:B------:R-:W-:Y:S01]  /*75e0*/  @!P5 LEA.HI R10, R15, R15, RZ, 0x1 ;  /* 0x0000000f0f0ad211 */ /* 0x000fe200078f08ff */
[----:B-1----:R-:W-:Y:S01]  /*75f0*/  @!P1 IMAD.WIDE R12, R5, 0x4, R6 ;  /* 0x00000004050c9825 */ /* 0x002fe200078e0206 */
[----:B------:R-:W-:Y:S02]  /*7600*/  @!P6 LEA.HI R11, R11, R11, RZ, 0x1 ;  /* 0x0000000b0b0be211 */ /* 0x000fe400078f08ff */
[----:B------:R-:W-:Y:S02]  /*7610*/  @!P2 LOP3.LUT R15, R20, 0xfffffffe, RZ, 0xc0, !PT ;  /* 0xfffffffe140fa812 */ /* 0x000fe400078ec0ff */
[----:B---3--:R-:W-:-:S02]  /*7620*/  @!P3 LOP3.LUT R17, R21, 0xfffffffe, RZ, 0xc0, !PT ;  /* 0xfffffffe1511b812 */ /* 0x008fc400078ec0ff */
[----:B0-----:R-:W-:Y:S01]  /*7630*/  @!P4 LOP3.LUT R19, R14, 0xfffffffe, RZ, 0xc0, !PT ;  /* 0xfffffffe0e13c812 */ /* 0x001fe200078ec0ff */
        /* <DEDUP_REMOVED lines=13> */
[----:B------:R0:W-:Y:S04]  /*7710*/  @!P5 ST.E.64 desc[UR36][R20.64], R144 ;  /* 0x000000901400d985 */ /* 0x0001e8000c101b24 */
[----:B------:R0:W-:Y:S02]  /*7720*/  @!P6 ST.E.64 desc[UR36][R6.64], R148 ;  /* 0x000000940600e985 */ /* 0x0001e4000c101b24 */
.L_x_9067:
[----:B------:R-:W-:Y:S05]  /*7730*/  BSYNC B0 ;  /* 0x0000000000007941 */ /* 0x000fea0003800000 */
.L_x_9066:
[----:B------:R-:W-:Y:S01]  /*7740*/  ISETP.GE.AND P0, PT, R9, R8, PT ;  /* 0x000000080900720c */ /* 0x000fe20003f06270 */
[----:B---3--:R2:W3:Y:S04]  /*7750*/  SHFL.IDX PT, R3, R4, 0x1, 0x1c1f ;  /* 0x003c1f0004037f89 */ /* 0x0084e800000e0000 */
[----:B------:R-:W0:Y:S08]  /*7760*/  SHFL.IDX PT, R2, R2, 0x1, 0x1c1f ;  /* 0x003c1f0002027f89 */ /* 0x000e3000000e0000 */
[----:B--2---:R-:W-:Y:S05]  /*7770*/  @P0 BRA `(.L_x_9038) ;  /* 0x0000004400b00947 */ /* 0x004fea0003800000 */
[C---:B------:R-:W-:Y:S01]  /*7780*/  VIADD R4, R0.reuse, 0x8 ;  /* 0x0000000800047836 */ /* 0x040fe20000000000 */
[----:B------:R-:W-:Y:S01]  /*7790*/  ULDC UR4, c[0x0][0xac8] ;  /* 0x0002b20000047ab9 */ /* 0x000fe20000000800 */
[C---:B------:R-:W-:Y:S01]  /*77a0*/  VIADD R5, R0.reuse, 0x10 ;  /* 0x0000001000057836 */ /* 0x040fe20000000000 */
[C---:B------:R-:W-:Y:S01]  /*77b0*/  ISETP.GE.AND P0, PT, R0.reuse, UR4, PT ;  /* 0x0000000400007c0c */ /* 0x040fe2000bf06270 */
[----:B0-----:R-:W-:Y:S01]  /*77c0*/  VIADD R11, R0, 0x20 ;  /* 0x00000020000b7836 */ /* 0x001fe20000000000 */
        /* <DEDUP_REMOVED lines=12> */
[----:B------:R-:W-:-:S02]  /*7890*/  IADD3 R16, R0, 0x48, RZ ;  /* 0x0000004800107810 */ /* 0x000fc40007ffe0ff */
[----:B------:R-:W-:Y:S02]  /*78a0*/  @!P1 LEA.HI R4, R4, R4, RZ, 0x1 ;  /* 0x0000000404049211 */ /* 0x000fe400078f08ff */
[----:B------:R-:W-:Y:S02]  /*78b0*/  @!P2 LEA.HI R5, R5, R5, RZ, 0x1 ;  /* 0x000000050505a211 */ /* 0x000fe400078f08ff */
[----:B-1----:R-:W-:Y:S02]  /*78c0*/  @!P1 LOP3.LUT R7, R4, 0xfffffffe, RZ, 0xc0, !PT ;  /* 0xfffffffe04079812 */ /* 0x002fe400078ec0ff */
[----:B------:R-:W-:Y:S01]  /*78d0*/  @!P2 LOP3.LUT R9, R5, 0xfffffffe, RZ, 0xc0, !PT ;  /* 0xfffffffe0509a812 */ /* 0x000fe200078ec0ff */
[--C-:B---3--:R-:W-:Y:S01]  /*78e0*/  @!P0 IMAD.WIDE R4, R0, 0x4, R2.reuse ;  /* 0x0000000400048825 */ /* 0x108fe200078e0202 */
[----:B------:R-:W-:Y:S02]  /*78f0*/  ISETP.GE.AND P3, PT, R15, UR4, PT ;  /* 0x000000040f007c0c */ /* 0x000fe4000bf66270 */
[----:B------:R-:W-:Y:S01]  /*7900*/  ISETP.GE.AND P4, PT, R16, UR4, PT ;  /* 0x0000000410007c0c */ /* 0x000fe2000bf86270 */
[----:B----4-:R-:W-:Y:S01]  /*7910*/  @!P1 IMAD.WIDE R6, R7, 0x4, R2 ;  /* 0x0000000407069825 */ /* 0x010fe200078e0202 */
        /* <DEDUP_REMOVED lines=9> */
[----:B------:R-:W-:-:S02]  /*79b0*/  @!P3 LEA.HI R15, R15, R15, RZ, 0x1 ;  /* 0x0000000f0f0fb211 */ /* 0x000fc400078f08ff */
[----:B0-----:R-:W-:Y:S02]  /*79c0*/  @!P5 LOP3.LUT R5, R10, 0xfffffffe, RZ, 0xc0, !PT ;  /* 0xfffffffe0a05d812 */ /* 0x001fe400078ec0ff */
[----:B------:R-:W-:Y:S02]  /*79d0*/  @!P0 LEA.HI R12, R12, R12, RZ, 0x1 ;  /* 0x0000000c0c0c8211 */ /* 0x000fe400078f08ff */
[----:B-1----:R-:W-:Y:S01]  /*79e0*/  @!P6 LOP3.LUT R7, R11, 0xfffffffe, RZ, 0xc0, !PT ;  /* 0xfffffffe0b07e812 */ /* 0x002fe200078ec0ff */
[--C-:B------:R-:W-:Y:S01]  /*79f0*/  @!P5 IMAD.WIDE R4, R5, 0x4, R2.reuse ;  /* 0x000000040504d825 */ /* 0x100fe200078e0202 */
[----:B------:R-:W-:Y:S02]  /*7a00*/  @!P1 LEA.HI R13, R13, R13, RZ, 0x1 ;  /* 0x0000000d0d0d9211 */ /* 0x000fe400078f08ff */
[----:B------:R-:W-:Y:S01]  /*7a10*/  @!P2 LEA.HI R14, R14, R14, RZ, 0x1 ;  /* 0x0000000e0e0ea211 */ /* 0x000fe200078f08ff */
[----:B------:R-:W-:Y:S01]  /*7a20*/  @!P6 IMAD.WIDE R6, R7, 0x4, R2 ;  /* 0x000000040706e825 */ /* 0x000fe200078e0202 */
[----:B------:R-:W-:Y:S01]  /*7a30*/  @!P4 LEA.HI R16, R16, R16, RZ, 0x1 ;  /* 0x000000101010c211 */ /* 0x000fe200078f08ff */
[----:B------:R0:W-:Y:S01]  /*7a40*/  @!P5 ST.E.64 desc[UR36][R4.64], R38 ;  /* 0x000000260400d985 */ /* 0x0001e2000c101b24 */
[----:B--2---:R-:W-:-:S02]  /*7a50*/  @!P0 LOP3.LUT R9, R12, 0xfffffffe, RZ, 0xc0, !PT ;  /* 0xfffffffe0c098812 */ /* 0x004fc400078ec0ff */
[----:B------:R-:W-:Y:S01]  /*7a60*/  @!P1 LOP3.LUT R13, R13, 0xfffffffe, RZ, 0xc0, !PT ;  /* 0xfffffffe0d0d9812 */ /* 0x000fe200078ec0ff */
[----:B------:R1:W-:Y:S01]  /*7a70*/  @!P6 ST.E.64 desc[UR36][R6.64], R42 ;  /* 0x0000002a0600e985 */ /* 0x0003e2000c101b24 */
[----:B------:R-:W-:Y:S02]  /*7a80*/  @!P2 LOP3.LUT R11, R14, 0xfffffffe, RZ, 0xc0, !PT ;  /* 0xfffffffe0e0ba812 */ /* 0x000fe400078ec0ff */
[----:B------:R-:W-:Y:S02]  /*7a90*/  @!P3 LOP3.LUT R15, R15, 0xfffffffe, RZ, 0xc0, !PT ;  /* 0xfffffffe0f0fb812 */ /* 0x000fe400078ec0ff */
        /* <DEDUP_REMOVED lines=17> */
[C---:B------:R-:W-:Y:S02]  /*7bb0*/  IADD3 R17, R0.reuse, 0x78, RZ ;  /* 0x0000007800117810 */ /* 0x040fe40007ffe0ff */
[----:B------:R-:W-:Y:S01]  /*7bc0*/  VIADD R15, R0, 0x68 ;  /* 0x00000068000f7836 */ /* 0x000fe20000000000 */
[----:B------:R4:W-:Y:S01]  /*7bd0*/  @!P4 ST.E.64 desc[UR36][R12.64], R62 ;  /* 0x0000003e0c00c985 */ /* 0x0009e2000c101b24 */
[----:B------:R-:W-:Y:S02]  /*7be0*/  ISETP.GE.AND P4, PT, R14, UR4, PT ;  /* 0x000000040e007c0c */ /* 0x000fe4000bf86270 */
[----:B------:R-:W-:Y:S02]  /*7bf0*/  ISETP.GE.AND P1, PT, R17, UR4, PT ;  /* 0x0000000411007c0c */ /* 0x000fe4000bf26270 */
        /* <DEDUP_REMOVED lines=120> */
.L_x_9065:
[----:B---3--:R-:W0:Y:S02]  /*8380*/  S2R R0, SR_TID.X ;  /* 0x0000000000007919 */ /* 0x008e240000002100 */
[----:B0-----:R-:W-:-:S05]  /*8390*/  VIADD R2, R0, 0xffffff80 ;  /* 0xffffff8000027836 */ /* 0x001fca0000000000 */
[----:B------:R-:W-:-:S13]  /*83a0*/  ISETP.GT.AND P0, PT, R2, 0x7f, PT ;  /* 0x0000007f0200780c */ /* 0x000fda0003f04270 */
[----:B------:R-:W-:Y:S05]  /*83b0*/  @P0 BRA `(.L_x_9038) ;  /* 0x0000003800a00947 */ /* 0x000fea0003800000 */
[----:B------:R-:W0:Y:S01]  /*83c0*/  S2R R3, SR_CTAID.X ;  /* 0x0000000000037919 */ /* 0x000e220000002500 */
[----:B------:R-:W1:Y:S01]  /*83d0*/  LDC R6, c[0x0][0xbe8] ;  /* 0x0002fa00ff067b82 */ /* 0x000e620000000800 */
[----:B------:R-:W-:Y:S01]  /*83e0*/  ULDC UR4, c[0x0][0xa88] ;  /* 0x0002a20000047ab9 */ /* 0x000fe20000000800 */
[----:B0-----:R-:W-:Y:S01]  /*83f0*/  LEA R0, R3, R0, 0x7 ;  /* 0x0000000003007211 */ /* 0x001fe200078e38ff */
[----:B-1----:R-:W-:-:S04]  /*8400*/  IMAD R3, R6, UR4, RZ ;  /* 0x0000000406037c24 */ /* 0x002fc8000f8e02ff */
        /* <DEDUP_REMOVED lines=12> */
[----:B------:R-:W-:Y:S01]  /*84d0*/  UIADD3 UR6, UR5, UR6, URZ ;  /* 0x0000000605067290 */ /* 0x000fe2000fffe03f */
[----:B------:R-:W-:Y:S01]  /*84e0*/  MOV R2, UR4 ;  /* 0x0000000400027c02 */ /* 0x000fe20008000f00 */
[----:B------:R-:W-:Y:S01]  /*84f0*/  IMAD.U32 R3, RZ, RZ, UR5 ;  /* 0x00000005ff037e24 */ /* 0x000fe2000f8e00ff */
[----:B------:R-:W2:Y:S01]  /*8500*/  @P0 LDC R7, c[0x0][0xbec] ;  /* 0x0002fb00ff070b82 */ /* 0x000ea20000000800 */
[----:B------:R-:W-:Y:S02]  /*8510*/  ULDC.64 UR4, c[0x0][0xbe0] ;  /* 0x0002f80000047ab9 */ /* 0x000fe40000000a00 */
        /* <DEDUP_REMOVED lines=8> */
[----:B--2---:R-:W-:Y:S01]  /*85a0*/  @P0 IMAD.HI.U32 R4, R0, R7, RZ ;  /* 0x0000000700040227 */ /* 0x004fe200078e00ff */
[----:B------:R-:W-:-:S03]  /*85b0*/  IADD3 R7, RZ, -UR38, RZ ;  /* 0x80000026ff077c10 */ /* 0x000fc6000fffe0ff */
[----:B------:R-:W-:Y:S01]  /*85c0*/  IMAD.IADD R3, R11, 0x1, R3 ;  /* 0x000000010b037824 */ /* 0x000fe200078e0203 */
[----:B---3--:R-:W-:Y:S01]  /*85d0*/  @P0 SHF.R.U32.HI R5, RZ, R9, R4 ;  /* 0x00000009ff050219 */ /* 0x008fe20000011604 */
        /* <DEDUP_REMOVED lines=22> */
.L_x_9036:
        /* <DEDUP_REMOVED lines=18> */
.L_x_9068:
[----:B------:R-:W-:Y:S01]  /*8860*/  ULDC UR7, c[0x0][0xc50] ;  /* 0x0003140000077ab9 */ /* 0x000fe20000000800 */
[----:B------:R-:W-:Y:S01]  /*8870*/  UMOV UR40, UR6 ;  /* 0x0000000600287c82 */ /* 0x000fe20008000000 */
[----:B------:R-:W-:-:S11]  /*8880*/  UISETP.NE.AND UP0, UPT, UR7, 0x1, UPT ;  /* 0x000000010700788c */ /* 0x000fd6000bf05270 */
[----:B------:R-:W-:Y:S01]  /*8890*/  @UP0 ULDC UR4, c[0x0][0xc54] ;  /* 0x0003150000040ab9 */ /* 0x000fe20000000800 */
[----:B------:R-:W-:Y:S01]  /*88a0*/  @UP0 ULDC UR8, c[0x0][0xc58] ;  /* 0x0003160000080ab9 */ /* 0x000fe20000000800 */
[----:B------:R-:W-:-:S04]  /*88b0*/  UIMAD.WIDE.U32 UR4, UR6, UR4, URZ ;  /* 0x00000004060472a5 */ /* 0x000fc8000f8e003f */
[----:B------:R-:W-:-:S12]  /*88c0*/  @UP0 USHF.R.U32.HI UR40, URZ, UR8, UR5 ;  /* 0x000000083f280299 */ /* 0x000fd80008011605 */
.L_x_9069:
        /* <DEDUP_REMOVED lines=64> */
.L_x_9071:
[----:B------:R-:W-:Y:S02]  /*8cd0*/  UIMAD UR45, UR44, UR38, URZ ;  /* 0x000000262c2d72a4 */ /* 0x000fe4000f8e023f */
[----:B------:R-:W-:Y:S02]  /*8ce0*/  IMAD.U32 R3, RZ, RZ, UR38 ;  /* 0x00000026ff037e24 */ /* 0x000fe4000f8e00ff */
[----:B------:R-:W-:Y:S02]  /*8cf0*/  IMAD.MOV.U32 R21, RZ, RZ, RZ ;  /* 0x000000ffff157224 */ /* 0x000fe400078e00ff */
[----:B------:R-:W-:Y:S01]  /*8d00*/  IMAD.MOV.U32 R8, RZ, RZ, 0x1 ;  /* 0x00000001ff087424 */ /* 0x000fe200078e00ff */
[----:B------:R-:W-:-:S04]  /*8d10*/  MOV R0, UR45 ;  /* 0x0000002d00007c02 */ /* 0x000fc80008000f00 */
[----:B------:R-:W-:-:S04]  /*8d20*/  VIADDMNMX R0, R0, R3, UR42, PT ;  /* 0x0000002a00007e46 */ /* 0x000fc8000b800103 */
[----:B------:R-:W-:-:S13]  /*8d30*/  R2UR UR46, R0 ;  /* 0x00000000002e72ca */ /* 0x000fda00000e0000 */
        /* <DEDUP_REMOVED lines=26> */
.L_x_9072:
        /* <DEDUP_REMOVED lines=20> */
.L_x_9074:
        /* <DEDUP_REMOVED lines=15> */
.L_x_9073:
[----:B------:R-:W0:Y:S01]  /*9110*/  LDC.64 R4, c[0x0][0x9f8] ;  /* 0x00027e00ff047b82 */ /* 0x000e220000000a00 */
[----:B------:R-:W-:-:S07]  /*9120*/  MOV R30, R33 ;  /* 0x00000021001e7202 */ /* 0x000fce0000000f00 */
[----:B------:R-:W1:Y:S01]  /*9130*/  LDC R29, c[0x0][0x430] ;  /* 0x00010c00ff1d7b82 */ /* 0x000e620000000800 */
[C---:B------:R-:W-:Y:S01]  /*9140*/  IMAD.SHL.U32 R28, R16.reuse, 0x10, RZ ;  /* 0x00000010101c7824 */ /* 0x040fe200078e00ff */
[C---:B------:R-:W-:Y:S01]  /*9150*/  LOP3.LUT R7, R16.reuse, 0x7f, RZ, 0xc0, !PT ;  /* 0x0000007f10077812 */ /* 0x040fe200078ec0ff */
[----:B------:R-:W-:Y:S01]  /*9160*/  IMAD.U32 R9, RZ, RZ, UR46 ;  /* 0x0000002eff097e24 */ /* 0x000fe2000f8e00ff */
[----:B------:R-:W-:Y:S01]  /*9170*/  LOP3.LUT R23, R23, 0xffffffbf, RZ, 0xc0, !PT ;  /* 0xffffffbf17177812 */ /* 0x000fe200078ec0ff */
[----:B------:R-:W-:Y:S01]  /*9180*/  IMAD.SHL.U32 R6, R16, 0x8, RZ ;  /* 0x0000000810067824 */ /* 0x000fe200078e00ff */
        /* <DEDUP_REMOVED lines=8> */
[----:B------:R-:W-:Y:S02]  /*9210*/  IADD3 R9, R9, -0x1, RZ ;  /* 0xffffffff09097810 */ /* 0x000fe40007ffe0ff */
[----:B------:R-:W-:Y:S02]  /*9220*/  LOP3.LUT R26, R28, R27, RZ, 0xfc, !PT ;  /* 0x0000001b1c1a7212 */ /* 0x000fe400078efcff */
[----:B-1----:R-:W-:-:S03]  /*9230*/  ISETP.NE.AND P1, PT, R29, 0x1, PT ;  /* 0x000000011d00780c */ /* 0x002fc60003f25270 */
[----:B------:R-:W-:-:S05]  /*9240*/  IMAD R22, R9, 0x60, R26 ;  /* 0x0000006009167824 */ /* 0x000fca00078e021a */
[C---:B------:R-:W-:Y:S01]  /*9250*/  ISETP.GE.AND P0, PT, R22.reuse, UR41, PT ;  /* 0x0000002916007c0c */ /* 0x040fe2000bf06270 */
[----:B-----5:R-:W-:-:S03]  /*9260*/  IMAD.IADD R22, R22, 0x1, R31 ;  /* 0x0000000116167824 */ /* 0x020fc600078e021f */
[----:B------:R-:W-:Y:S01]  /*9270*/  ISETP.GT.U32.OR P0, PT, R26, 0x5f, P0 ;  /* 0x0000005f1a00780c */ /* 0x000fe20000704470 */
[----:B------:R-:W1:Y:S01]  /*9280*/  @P1 LDC R3, c[0x0][0x434] ;  /* 0x00010d00ff031b82 */ /* 0x000e620000000800 */
[----:B------:R-:W-:-:S07]  /*9290*/  @P1 LOP3.LUT R23, R23, 0x40, RZ, 0xfc, !PT ;  /* 0x0000004017171812 */ /* 0x000fce00078efcff */
[----:B0-----:R-:W0:Y:S08]  /*92a0*/  @P1 LDC R5, c[0x0][0x438] ;  /* 0x00010e00ff051b82 */ /* 0x001e300000000800 */
[----:B------:R-:W3:Y:S08]  /*92b0*/  @!P0 LDC.64 R10, c[0x0][0x428] ;  /* 0x00010a00ff0a8b82 */ /* 0x000ef00000000a00 */
[----:B------:R-:W4:Y:S01]  /*92c0*/  @!P0 LDC.64 R12, c[0x0][0x418] ;  /* 0x00010600ff0c8b82 */ /* 0x000f220000000a00 */
[----:B-1----:R-:W-:-:S04]  /*92d0*/  @P1 IMAD.HI.U32 R0, R22, R3, RZ ;  /* 0x0000000316001227 */ /* 0x002fc800078e00ff */
[----:B------:R-:W-:Y:S01]  /*92e0*/  IMAD.MOV.U32 R3, RZ, RZ, R22 ;  /* 0x000000ffff037224 */ /* 0x000fe200078e0016 */
[----:B0-----:R-:W-:-:S04]  /*92f0*/  @P1 SHF.R.U32.HI R3, RZ, R5, R0 ;  /* 0x00000005ff031219 */ /* 0x001fc80000011600 */
[----:B------:R-:W-:Y:S02]  /*9300*/  @!P0 SHF.R.S32.HI R5, RZ, 0x1f, R3 ;  /* 0x0000001fff058819 */ /* 0x000fe40000011403 */
[----:B------:R-:W-:Y:S02]  /*9310*/  @!P0 MOV R4, R3 ;  /* 0x0000000300048202 */ /* 0x000fe40000000f00 */
[----:B--2---:R-:W-:-:S05]  /*9320*/  SHF.R.S32.HI R25, RZ, 0x1f, R30 ;  /* 0x0000001fff197819 */ /* 0x004fca000001141e */
[----:B---3--:R-:W-:-:S04]  /*9330*/  @!P0 IMAD R0, R25, R10, RZ ;  /* 0x0000000a19008224 */ /* 0x008fc800078e02ff */
[C---:B------:R-:W-:Y:S02]  /*9340*/  @!P0 IMAD R15, R30.reuse, R11, R0 ;  /* 0x0000000b1e0f8224 */ /* 0x040fe400078e0200 */
[----:B------:R-:W-:-:S04]  /*9350*/  @!P0 IMAD.WIDE.U32 R10, R30, R10, R4 ;  /* 0x0000000a1e0a8225 */ /* 0x000fc800078e0004 */
[----:B------:R-:W-:Y:S01]  /*9360*/  @!P0 IMAD.IADD R0, R11, 0x1, R15 ;  /* 0x000000010b008824 */ /* 0x000fe200078e020f */
[----:B----4-:R-:W-:-:S04]  /*9370*/  @!P0 LEA R4, P1, R10, R12, 0x2 ;  /* 0x0000000c0a048211 */ /* 0x010fc800078210ff */
[----:B------:R-:W-:-:S05]  /*9380*/  @!P0 LEA.HI.X R5, R10, R13, R0, 0x2, P1 ;  /* 0x0000000d0a058211 */ /* 0x000fca00008f1400 */
[----:B------:R0:W5:Y:S01]  /*9390*/  @!P0 LDG.E R4, desc[UR36][R4.64] ;  /* 0x0000002404048981 */ /* 0x000162000c1e1900 */
[----:B------:R-:W-:Y:S01]  /*93a0*/  LOP3.LUT R24, R6, 0x38, RZ, 0xc0, !PT ;  /* 0x0000003806187812 */ /* 0x000fe200078ec0ff */
[----:B------:R-:W-:Y:S01]  /*93b0*/  UMOV UR5, 0xffffffff ;  /* 0xffffffff00057882 */ /* 0x000fe20000000000 */
[----:B------:R-:W-:Y:S02]  /*93c0*/  LOP3.LUT R23, R23, 0xffffffef, RZ, 0xc0, !PT ;  /* 0xffffffef17177812 */ /* 0x000fe400078ec0ff */
[C---:B------:R-:W-:Y:S02]  /*93d0*/  LOP3.LUT R0, R24.reuse, 0x40, RZ, 0xfc, !PT ;  /* 0x0000004018007812 */ /* 0x040fe400078efcff */
[----:B------:R-:W-:Y:S02]  /*93e0*/  LOP3.LUT R8, R24, 0xc0, RZ, 0xfc, !PT ;  /* 0x000000c018087812 */ /* 0x000fe400078efcff */
[----:B------:R-:W-:Y:S02]  /*93f0*/  ISETP.GE.AND P1, PT, R0, UR4, PT ;  /* 0x0000000400007c0c */ /* 0x000fe4000bf26270 */
[----:B------:R-:W-:-:S04]  /*9400*/  LOP3.LUT R0, R24, 0x80, RZ, 0xfc, !PT ;  /* 0x0000008018007812 */ /* 0x000fc800078efcff */
[----:B------:R-:W-:-:S07]  /*9410*/  ISETP.GE.AND P2, PT, R0, UR4, PT ;  /* 0x0000000400007c0c */ /* 0x000fce000bf46270 */
[----:B------:R-:W-:Y:S02]  /*9420*/  @P1 LOP3.LUT R23, R23, 0x10, RZ, 0xfc, !PT ;  /* 0x0000001017171812 */ /* 0x000fe400078efcff */
[----:B------:R-:W-:Y:S02]  /*9430*/  ISETP.GE.AND P1, PT, R8, UR4, PT ;  /* 0x0000000408007c0c */ /* 0x000fe4000bf26270 */
[----:B------:R-:W-:-:S04]  /*9440*/  LOP3.LUT R23, R23, 0xfffffff7, RZ, 0xc0, !PT ;  /* 0xfffffff717177812 */ /* 0x000fc800078ec0ff */
[----:B------:R-:W-:Y:S02]  /*9450*/  @P2 LOP3.LUT R23, R23, 0x8, RZ, 0xfc, !PT ;  /* 0x0000000817172812 */ /* 0x000fe400078efcff */
[----:B------:R-:W-:Y:S02]  /*9460*/  ISETP.GE.AND P2, PT, R24, UR4, PT ;  /* 0x0000000418007c0c */ /* 0x000fe4000bf46270 */
[----:B------:R-:W-:-:S04]  /*9470*/  LOP3.LUT R23, R23, 0xfffffffb, RZ, 0xc0, !PT ;  /* 0xfffffffb17177812 */ /* 0x000fc800078ec0ff */
[----:B------:R-:W-:-:S04]  /*9480*/  @P1 LOP3.LUT R23, R23, 0x4, RZ, 0xfc, !PT ;  /* 0x0000000417171812 */ /* 0x000fc800078efcff */
[----:B------:R-:W-:-:S04]  /*9490*/  LOP3.LUT R23, R23, 0xfffffffe, RZ, 0xc0, !PT ;  /* 0xfffffffe17177812 */ /* 0x000fc800078ec0ff */
[----:B------:R-:W-:Y:S01]  /*94a0*/  @P2 LOP3.LUT R23, R23, 0x1, RZ, 0xfc, !PT ;  /* 0x0000000117172812 */ /* 0x000fe200078efcff */
[----:B0-----:R-:W-:Y:S06]  /*94b0*/  BRA.DIV UR5, `(.L_x_9075) ;  /* 0x0000002a05e87947 */ /* 0x001fec000b800000 */
.L_x_9116:
[----:B------:R-:W-:Y:S01]  /*94c0*/  ULOP3.LUT UR4, UR39, 0x2, URZ, 0xfc, !UPT ;  /* 0x0000000227047892 */ /* 0x000fe2000f8efc3f */
[----:B-----5:R-:W-:Y:S02]  /*94d0*/  @!P0 SHF.R.S32.HI R5, RZ, 0x1f, R4 ;  /* 0x0000001fff058819 */ /* 0x020fe40000011404 */
[----:B------:R-:W-:Y:S02]  /*94e0*/  CS2R R36, SRZ ;  /* 0x0000000000247805 */ /* 0x000fe4000001ff00 */
[----:B------:R-:W-:Y:S01]  /*94f0*/  LOP3.LUT R23, R23, 0xffffffdf, RZ, 0xc0, !PT ;  /* 0xffffffdf17177812 */ /* 0x000fe200078ec0ff */
[----:B------:R-:W-:Y:S01]  /*9500*/  IMAD.U32 R19, RZ, RZ, UR40 ;  /* 0x00000028ff137e24 */ /* 0x000fe2000f8e00ff */
[----:B------:R-:W-:Y:S01]  /*9510*/  @!P0 MOV R36, R4 ;  /* 0x0000000400248202 */ /* 0x000fe20000000f00 */
[----:B------:R-:W-:Y:S01]  /*9520*/  IMAD.U32 R34, RZ, RZ, UR4 ;  /* 0x00000004ff227e24 */ /* 0x000fe2000f8e00ff */
[----:B------:R-:W-:Y:S01]  /*9530*/  LOP3.LUT R23, R23, 0xffffff7f, RZ, 0xc0, !PT ;  /* 0xffffff7f17177812 */ /* 0x000fe200078ec0ff */
[----:B------:R-:W-:Y:S01]  /*9540*/  @!P0 IMAD.MOV.U32 R37, RZ, RZ, R5 ;  /* 0x000000ffff258224 */ /* 0x000fe200078e0005 */
[----:B------:R-:W-:-:S02]  /*9550*/  ISETP.GT.U32.AND P0, PT, R26, 0x5f, PT ;  /* 0x0000005f1a00780c */ /* 0x000fc40003f04070 */
[----:B------:R-:W-:Y:S02]  /*9560*/  ISETP.NE.AND P1, PT, R34, 0x3, PT ;  /* 0x000000032200780c */ /* 0x000fe40003f25270 */
[----:B------:R-:W-:Y:S02]  /*9570*/  IADD3 R0, -R3, RZ, RZ ;  /* 0x000000ff03007210 */ /* 0x000fe40007ffe1ff */
[----:B------:R-:W-:Y:S02]  /*9580*/  SHF.R.S32.HI R19, RZ, 0x1f, R19 ;  /* 0x0000001fff137819 */ /* 0x000fe40000011413 */
[----:B------:R-:W-:Y:S01]  /*9590*/  SEL R18, RZ, 0x1, P2 ;  /* 0x00000001ff127807 */ /* 0x000fe20001000000 */
[----:B------:R-:W-:-:S04]  /*95a0*/  IMAD R22, R29, R0, R22 ;  /* 0x000000001d167224 */ /* 0x000fc800078e0216 */
[----:B------:R-:W-:-:S04]  /*95b0*/  @P0 LOP3.LUT R23, R23, 0x80, RZ, 0xfc, !PT ;  /* 0x0000008017170812 */ /* 0x000fc800078efcff */
[----:B------:R-:W-:Y:S01]  /*95c0*/  @P1 LOP3.LUT R23, R23, 0x20, RZ, 0xfc, !PT ;  /* 0x0000002017171812 */ /* 0x000fe200078efcff */
[----:B------:R-:W-:Y:S06]  /*95d0*/  @!P1 BRA `(.L_x_9076) ;  /* 0x0000000000049947 */ /* 0x000fec0003800000 */
[----:B------:R-:W-:Y:S01]  /*95e0*/  BPT.TRAP 0x1 ;  /* 0x000000040000795c */ /* 0x000fe20000300000 */
.L_x_9076:
[----:B------:R-:W-:-:S05]  /*95f0*/  IMAD.MOV.U32 R0, RZ, RZ, 0x1 ;  /* 0x00000001ff007424 */ /* 0x000fca00078e00ff */
[----:B------:R-:W-:-:S04]  /*9600*/  SHF.L.U32 R0, R0, 0x1f, RZ ;  /* 0x0000001f00007819 */ /* 0x000fc800000006ff */
[----:B------:R-:W0:Y:S02]  /*9610*/  SYNCS.PHASECHK.TRANS64.TRYWAIT P0, [UR43+0x22840], R0 ;  /* 0x02284000ff0075a7 */ /* 0x000e24000800016b */
[----:B0-----:R-:W-:Y:S05]  /*9620*/  @!P0 BRA `(.L_x_9077) ;  /* 0x0000002800ac8947 */ /* 0x001fea0003800000 */
.L_x_9117:
[----:B------:R-:W-:Y:S01]  /*9630*/  SHF.R.S32.HI R17, RZ, 0x1f, R22 ;  /* 0x0000001fff117819 */ /* 0x000fe20000011416 */
[----:B------:R-:W-:Y:S01]  /*9640*/  ULDC.64 UR4, c[0x0][0x300] ;  /* 0x0000c00000047ab9 */ /* 0x000fe20000000a00 */
[----:B------:R-:W-:Y:S01]  /*9650*/  R2UR UR6, R19 ;  /* 0x00000000130672ca */ /* 0x000fe200000e0000 */
[----:B------:R-:W-:Y:S01]  /*9660*/  IMAD.WIDE.U32 R4, R22, UR4, RZ ;  /* 0x0000000416047c25 */ /* 0x000fe2000f8e00ff */
[----:B------:R-:W-:-:S03]  /*9670*/  LOP3.LUT R23, R23, 0xfffffffd, RZ, 0xc0, !PT ;  /* 0xfffffffd17177812 */ /* 0x000fc600078ec0ff */
[----:B0-----:R-:W-:-:S04]  /*9680*/  IMAD R3, R17, UR4, RZ ;  /* 0x0000000411037c24 */ /* 0x001fc8000f8e02ff */
        /* <DEDUP_REMOVED lines=16> */
[----:B------:R-:W-:Y:S02]  /*9790*/  ULDC UR4, c[0x0][0x2f4] ;  /* 0x0000bd0000047ab9 */ /* 0x000fe40000000800 */
[----:B------:R-:W-:-:S02]  /*97a0*/  ISETP.GE.AND P2, PT, R24, UR4, PT ;  /* 0x0000000418007c0c */ /* 0x000fc4000bf46270 */
[----:B------:R-:W-:Y:S01]  /*97b0*/  LEA.HI.X R0, R4, UR7, R5, 0x1, P0 ;  /* 0x0000000704007c11 */ /* 0x000fe200080f0c05 */
[----:B------:R-:W-:Y:S01]  /*97c0*/  IMAD.MOV.U32 R4, RZ, RZ, -0x60 ;  /* 0xffffffa0ff047424 */ /* 0x000fe200078e00ff */
[----:B------:R-:W-:-:S03]  /*97d0*/  LOP3.LUT R5, R6, 0x1c0, RZ, 0xc0, !PT ;  /* 0x000001c006057812 */ /* 0x000fc600078ec0ff */
[----:B------:R-:W-:Y:S01]  /*97e0*/  IMAD R4, R9, R4, UR41 ;  /* 0x0000002909047e24 */ /* 0x000fe2000f8e0204 */
[----:B------:R-:W-:-:S04]  /*97f0*/  LOP3.LUT R5, R5, 0x38, R6, 0xf8, !PT ;  /* 0x0000003805057812 */ /* 0x000fc800078ef806 */
[----:B------:R-:W-:Y:S01]  /*9800*/  LOP3.LUT R5, R5, 0x38, R16, 0x78, !PT ;  /* 0x0000003805057812 */ /* 0x000fe200078e7810 */
[----:B------:R-:W-:Y:S01]  /*9810*/  IMAD.SHL.U32 R16, R7, 0x8, RZ ;  /* 0x0000000807107824 */ /* 0x000fe200078e00ff */
[----:B------:R-:W-:Y:S02]  /*9820*/  IADD3 R35, -R27, R4, RZ ;  /* 0x000000041b237210 */ /* 0x000fe40007ffe1ff */
[----:B------:R-:W-:Y:S02]  /*9830*/  @P2 LOP3.LUT R23, R23, 0x2, RZ, 0xfc, !PT ;  /* 0x0000000217172812 */ /* 0x000fe400078efcff */
[----:B------:R-:W-:Y:S02]  /*9840*/  LOP3.LUT R16, R5, 0x200, R16, 0xf8, !PT ;  /* 0x0000020005107812 */ /* 0x000fe400078ef810 */
[----:B------:R-:W-:Y:S01]  /*9850*/  ISETP.GE.AND P0, PT, R35, 0x1, PT ;  /* 0x000000012300780c */ /* 0x000fe20003f06270 */
[----:B------:R-:W-:-:S12]  /*9860*/  BRA.DIV UR5, `(.L_x_9078) ;  /* 0x0000002a05347947 */ /* 0x000fd8000b800000 */
        /* <DEDUP_REMOVED lines=19> */
[----:B------:R-:W0:Y:S03]  /*99a0*/  SHFL.IDX PT, R14, R3, 0x3, 0x181f ;  /* 0x00781f00030e7f89 */ /* 0x000e2600000e0000 */
[----:B-1----:R-:W-:Y:S02]  /*99b0*/  @P0 IMAD.X R5, RZ, RZ, R6, P1 ;  /* 0x000000ffff050224 */ /* 0x002fe400008e0606 */
        /* <DEDUP_REMOVED lines=12> */
[----:B------:R0:W2:Y:S02]  /*9a80*/  SHFL.IDX PT, R14, R3, 0x5, 0x181f ;  /* 0x00b81f00030e7f89 */ /* 0x0000a400000e0000 */
[----:B-1----:R-:W-:Y:S02]  /*9a90*/  @P0 IADD3.X R5, RZ, R6, RZ, P1, !PT ;  /* 0x00000006ff050210 */ /* 0x002fe40000ffe4ff */
[----:B------:R0:W1:Y:S04]  /*9aa0*/  SHFL.IDX PT, R6, R0, 0x5, 0x181f ;  /* 0x00b81f0000067f89 */ /* 0x00006800000e0000 */
[----:B------:R0:W-:Y:S03]  /*9ab0*/  @P0 LDGSTS.E.BYPASS.LTC128B.128 [R7+0x1e400], desc[UR36][R4.64], !P2 ;  /* 0x1e40000004070fae */ /* 0x0001e6000d101d64 */
.L_x_9131:
[----:B------:R-:W-:-:S13]  /*9ac0*/  ISETP.GE.AND P0, PT, R35, 0x51, PT ;  /* 0x000000512300780c */ /* 0x000fda0003f06270 */
[----:B0-2---:R-:W-:Y:S02]  /*9ad0*/  @P0 LEA R4, P1, R24, R14, 0x1 ;  /* 0x0000000e18040211 */ /* 0x005fe400078208ff */
[----:B------:R-:W-:-:S03]  /*9ae0*/  @P0 LEA R3, R16, UR43, 0x1 ;  /* 0x0000002b10030c11 */ /* 0x000fc6000f8e08ff */
[----:B-1----:R-:W-:-:S05]  /*9af0*/  @P0 IMAD.X R5, RZ, RZ, R6, P1 ;  /* 0x000000ffff050224 */ /* 0x002fca00008e0606 */
        /* <DEDUP_REMOVED lines=11> */
.L_x_9079:
        /* <DEDUP_REMOVED lines=23> */
.L_x_9080:
[----:B------:R-:W0:Y:S01]  /*9d20*/  LDC R3, c[0x0][0x448] ;  /* 0x00011200ff037b82 */ /* 0x000e220000000800 */
[----:B------:R-:W-:Y:S01]  /*9d30*/  R2UR UR6, R19 ;  /* 0x00000000130672ca */ /* 0x000fe200000e0000 */
[----:B------:R-:W-:Y:S01]  /*9d40*/  ULDC.64 UR8, c[0x0][0x2d8] ;  /* 0x0000b60000087ab9 */ /* 0x000fe20000000a00 */
[----:B------:R-:W-:Y:S01]  /*9d50*/  IMAD R0, R32, 0x80, R26 ;  /* 0x0000008020007824 */ /* 0x000fe200078e021a */
[----:B------:R-:W-:Y:S01]  /*9d60*/  UIMAD.WIDE.U32 UR4, UR40, UR8, URZ ;  /* 0x00000008280472a5 */ /* 0x000fe2000f8e003f */
[----:B------:R-:W-:-:S03]  /*9d70*/  SHF.R.S32.HI R8, RZ, 0x1f, R33 ;  /* 0x0000001fff087819 */ /* 0x000fc60000011421 */
[----:B------:R-:W-:-:S06]  /*9d80*/  MOV R9, R0 ;  /* 0x0000000000097202 */ /* 0x000fcc0000000f00 */
[----:B------:R-:W-:-:S04]  /*9d90*/  UIMAD UR6, UR6, UR8, URZ ;  /* 0x00000008060672a4 */ /* 0x000fc8000f8e023f */
[----:B------:R-:W-:-:S03]  /*9da0*/  UIMAD UR6, UR40, UR9, UR6 ;  /* 0x00000009280672a4 */ /* 0x000fc6000f8e0206 */
[----:B------:R-:W-:Y:S01]  /*9db0*/  ULDC.64 UR8, c[0x0][0x2e0] ;  /* 0x0000b80000087ab9 */ /* 0x000fe20000000a00 */
[----:B------:R-:W-:Y:S01]  /*9dc0*/  UIADD3 UR6, UR5, UR6, URZ ;  /* 0x0000000605067290 */ /* 0x000fe2000fffe03f */
[----:B------:R-:W-:Y:S01]  /*9dd0*/  IMAD R8, R8, UR8, RZ ;  /* 0x0000000808087c24 */ /* 0x000fe2000f8e02ff */
[----:B0-----:R-:W-:-:S03]  /*9de0*/  ISETP.NE.AND P0, PT, R3, 0x1, PT ;  /* 0x000000010300780c */ /* 0x001fc60003f05270 */
[----:B------:R-:W-:-:S10]  /*9df0*/  IMAD R11, R33, UR9, R8 ;  /* 0x00000009210b7c24 */ /* 0x000fd4000f8e0208 */
[----:B------:R-:W0:Y:S08]  /*9e00*/  @P0 LDC R5, c[0x0][0x44c] ;  /* 0x00011300ff050b82 */ /* 0x000e300000000800 */
[----:B------:R-:W1:Y:S01]  /*9e10*/  @P0 LDC R7, c[0x0][0x450] ;  /* 0x00011400ff070b82 */ /* 0x000e620000000800 */
[----:B0-----:R-:W-:Y:S01]  /*9e20*/  @P0 IMAD.HI.U32 R4, R0, R5, RZ ;  /* 0x0000000500040227 */ /* 0x001fe200078e00ff */
[----:B------:R-:W-:-:S04]  /*9e30*/  MOV R5, UR5 ;  /* 0x0000000500057c02 */ /* 0x000fc80008000f00 */
[----:B-1----:R-:W-:Y:S01]  /*9e40*/  @P0 SHF.R.U32.HI R9, RZ, R7, R4 ;  /* 0x00000007ff090219 */ /* 0x002fe20000011604 */
[----:B------:R-:W-:Y:S01]  /*9e50*/  IMAD.U32 R4, RZ, RZ, UR4 ;  /* 0x00000004ff047e24 */ /* 0x000fe2000f8e00ff */
[----:B------:R-:W-:Y:S01]  /*9e60*/  ULDC.64 UR4, c[0x0][0x2d0] ;  /* 0x0000b40000047ab9 */ /* 0x000fe20000000a00 */
[----:B------:R-:W-:Y:S02]  /*9e70*/  IMAD.U32 R7, RZ, RZ, UR6 ;  /* 0x00000006ff077e24 */ /* 0x000fe4000f8e00ff */
[----:B------:R-:W-:-:S04]  /*9e80*/  IMAD.MOV.U32 R6, RZ, RZ, R4 ;  /* 0x000000ffff067224 */ /* 0x000fc800078e0004 */
[----:B------:R-:W-:Y:S01]  /*9e90*/  IMAD.WIDE.U32 R4, R33, UR8, R6 ;  /* 0x0000000821047c25 */ /* 0x000fe2000f8e0006 */
[----:B------:R-:W-:Y:S02]  /*9ea0*/  IADD3 R7, -R9, RZ, RZ ;  /* 0x000000ff09077210 */ /* 0x000fe40007ffe1ff */
[----:B------:R-:W-:Y:S01]  /*9eb0*/  SHF.R.S32.HI R6, RZ, 0x1f, R9 ;  /* 0x0000001fff067819 */ /* 0x000fe20000011409 */
[----:B------:R-:W-:Y:S02]  /*9ec0*/  IMAD.IADD R5, R5, 0x1, R11 ;  /* 0x0000000105057824 */ /* 0x000fe400078e020b */
        /* <DEDUP_REMOVED lines=20> */
[----:B------:R-:W-:Y:S01]  /*a010*/  LEA R32, R32, R27, 0x7 ;  /* 0x0000001b20207211 */ /* 0x000fe200078e38ff */
[----:B------:R-:W-:Y:S01]  /*a020*/  IMAD R3, R3, UR4, RZ ;  /* 0x0000000403037c24 */ /* 0x000fe2000f8e02ff */
[----:B------:R-:W1:Y:S02]  /*a030*/  SHFL.IDX PT, R4, R0, RZ, 0x181f ;  /* 0x00181fff00047589 */ /* 0x000e6400000e0000 */
[C---:B------:R-:W-:Y:S02]  /*a040*/  IADD3 R8, R32.reuse, 0x10, RZ ;  /* 0x0000001020087810 */ /* 0x040fe40007ffe0ff */
[----:B------:R-:W-:Y:S01]  /*a050*/  ISETP.GE.AND P0, PT, R32, R3, PT ;  /* 0x000000032000720c */ /* 0x000fe20003f06270 */
[----:B------:R-:W-:-:S12]  /*a060*/  SHFL.IDX PT, R7, R0, 0x1, 0x181f ;  /* 0x00381f0000077f89 */ /* 0x000fd800000e0000 */
[----:B------:R-:W-:Y:S02]  /*a070*/  @!P0 LEA R9, R16, UR43, 0x1 ;  /* 0x0000002b10098c11 */ /* 0x000fe4000f8e08ff */
[----:B0-----:R-:W-:-:S05]  /*a080*/  @!P0 LEA R14, P2, R24, R14, 0x1 ;  /* 0x0000000e180e8211 */ /* 0x001fca00078408ff */
[----:B-1----:R-:W-:Y:S02]  /*a090*/  @!P0 IMAD.X R5, RZ, RZ, R4, P2 ;  /* 0x000000ffff058224 */ /* 0x002fe400010e0604 */
[----:B------:R-:W-:Y:S02]  /*a0a0*/  @!P0 IMAD.MOV.U32 R4, RZ, RZ, R14 ;  /* 0x000000ffff048224 */ /* 0x000fe400078e000e */
[----:B------:R-:W0:Y:S04]  /*a0b0*/  SHFL.IDX PT, R14, R6, 0x1, 0x181f ;  /* 0x00381f00060e7f89 */ /* 0x000e2800000e0000 */
[----:B------:R0:W-:Y:S01]  /*a0c0*/  @!P0 LDGSTS.E.BYPASS.LTC128B.128 [R9+0x18400], desc[UR36][R4.64], !P1 ;  /* 0x1840000004098fae */ /* 0x0001e2000c901d64 */
[----:B------:R-:W-:Y:S01]  /*a0d0*/  ISETP.GE.AND P0, PT, R8, R3, PT ;  /* 0x000000030800720c */ /* 0x000fe20003f06270 */
[----:B------:R-:W-:-:S12]  /*a0e0*/  VIADD R8, R32, 0x20 ;  /* 0x0000002020087836 */ /* 0x000fd80000000000 */
[----:B------:R-:W-:Y:S02]  /*a0f0*/  @!P0 LEA R21, R16, UR43, 0x1 ;  /* 0x0000002b10158c11 */ /* 0x000fe4000f8e08ff */
[----:B0-----:R-:W-:Y:S02]  /*a100*/  @!P0 LEA R4, P2, R24, R14, 0x1 ;  /* 0x0000000e18048211 */ /* 0x001fe400078408ff */
[----:B------:R-:W0:Y:S03]  /*a110*/  SHFL.IDX PT, R14, R6, 0x2, 0x181f ;  /* 0x00581f00060e7f89 */ /* 0x000e2600000e0000 */
[----:B------:R-:W-:Y:S02]  /*a120*/  @!P0 IMAD.X R5, RZ, RZ, R7, P2 ;  /* 0x000000ffff058224 */ /* 0x000fe400010e0607 */
[----:B------:R-:W1:Y:S04]  /*a130*/  SHFL.IDX PT, R7, R0, 0x2, 0x181f ;  /* 0x00581f0000077f89 */ /* 0x000e6800000e0000 */
[----:B------:R0:W-:Y:S01]  /*a140*/  @!P0 LDGSTS.E.BYPASS.LTC128B.128 [R21+0x18c00], desc[UR36][R4.64], !P1 ;  /* 0x18c0000004158fae */ /* 0x0001e2000c901d64 */
[----:B------:R-:W-:Y:S01]  /*a150*/  ISETP.GE.AND P0, PT, R8, R3, PT ;  /* 0x000000030800720c */ /* 0x000fe20003f06270 */
[----:B------:R-:W-:-:S12]  /*a160*/  VIADD R8, R32, 0x30 ;  /* 0x0000003020087836 */ /* 0x000fd80000000000 */
[----:B------:R-:W-:Y:S02]  /*a170*/  @!P0 LEA R9, R16, UR43, 0x1 ;  /* 0x0000002b10098c11 */ /* 0x000fe4000f8e08ff */
[----:B0-----:R-:W-:Y:S02]  /*a180*/  @!P0 LEA R4, P2, R24, R14, 0x1 ;  /* 0x0000000e18048211 */ /* 0x001fe400078408ff */
[----:B------:R-:W0:Y:S02]  /*a190*/  SHFL.IDX PT, R14, R6, 0x3, 0x181f ;  /* 0x00781f00060e7f89 */ /* 0x000e2400000e0000 */
[----:B-1----:R-:W-:Y:S02]  /*a1a0*/  @!P0 IADD3.X R5, RZ, R7, RZ, P2, !PT ;  /* 0x00000007ff058210 */ /* 0x002fe400017fe4ff */
[----:B------:R-:W1:Y:S04]  /*a1b0*/  SHFL.IDX PT, R7, R0, 0x3, 0x181f ;  /* 0x00781f0000077f89 */ /* 0x000e6800000e0000 */
[----:B------:R0:W-:Y:S01]  /*a1c0*/  @!P0 LDGSTS.E.BYPASS.LTC128B.128 [R9+0x19400], desc[UR36][R4.64], !P1 ;  /* 0x1940000004098fae */ /* 0x0001e2000c901d64 */
[----:B------:R-:W-:-:S02]  /*a1d0*/  ISETP.GE.AND P0, PT, R8, R3, PT ;  /* 0x000000030800720c */ /* 0x000fc40003f06270 */
[----:B------:R-:W-:-:S11]  /*a1e0*/  IADD3 R8, R32, 0x40, RZ ;  /* 0x0000004020087810 */ /* 0x000fd60007ffe0ff */
[----:B------:R-:W-:Y:S02]  /*a1f0*/  @!P0 LEA R21, R16, UR43, 0x1 ;  /* 0x0000002b10158c11 */ /* 0x000fe4000f8e08ff */
[----:B0-----:R-:W-:Y:S02]  /*a200*/  @!P0 LEA R4, P2, R24, R14, 0x1 ;  /* 0x0000000e18048211 */ /* 0x001fe400078408ff */
[----:B------:R-:W0:Y:S03]  /*a210*/  SHFL.IDX PT, R14, R6, 0x4, 0x181f ;  /* 0x00981f00060e7f89 */ /* 0x000e2600000e0000 */
[----:B-1----:R-:W-:Y:S02]  /*a220*/  @!P0 IMAD.X R5, RZ, RZ, R7, P2 ;  /* 0x000000ffff058224 */ /* 0x002fe400010e0607 */
[----:B------:R-:W1:Y:S04]  /*a230*/  SHFL.IDX PT, R7, R0, 0x4, 0x181f ;  /* 0x00981f0000077f89 */ /* 0x000e6800000e0000 */
[----:B------:R0:W-:Y:S01]  /*a240*/  @!P0 LDGSTS.E.BYPASS.LTC128B.128 [R21+0x19c00], desc[UR36][R4.64], !P1 ;  /* 0x19c0000004158fae */ /* 0x0001e2000c901d64 */
[----:B------:R-:W-:Y:S01]  /*a250*/  ISETP.GE.AND P0, PT, R8, R3, PT ;  /* 0x000000030800720c */ /* 0x000fe20003f06270 */
[----:B------:R-:W-:-:S12]  /*a260*/  VIADD R8, R32, 0x50 ;  /* 0x0000005020087836 */ /* 0x000fd80000000000 */
        /* <DEDUP_REMOVED lines=21> */
.L_x_9148:
[----:B------:R-:W-:Y:S01]  /*a3c0*/  IADD3 R32, R32, 0x70, RZ ;  /* 0x0000007020207810 */ /* 0x000fe20007ffe0ff */
[----:B0-----:R-:W-:-:S03]  /*a3d0*/  IMAD.MOV.U32 R0, RZ, RZ, 0x1 ;  /* 0x00000001ff007424 */ /* 0x001fc600078e00ff */
[----:B------:R-:W-:Y:S02]  /*a3e0*/  ISETP.GE.AND P0, PT, R32, R3, PT ;  /* 0x000000032000720c */ /* 0x000fe40003f06270 */
[----:B------:R-:W-:-:S11]  /*a3f0*/  SHF.L.U32 R0, R0, 0x1f, RZ ;  /* 0x0000001f00007819 */ /* 0x000fd600000006ff */
[----:B--2---:R-:W-:Y:S02]  /*a400*/  @!P0 LEA R4, P2, R24, R14, 0x1 ;  /* 0x0000000e18048211 */ /* 0x004fe400078408ff */
        /* <DEDUP_REMOVED lines=13> */
.L_x_9149:
[----:B------:R-:W-:-:S13]  /*a4e0*/  ISETP.NE.AND P0, PT, R34, 0x3, PT ;  /* 0x000000032200780c */ /* 0x000fda0003f05270 */
[----:B------:R-:W-:Y:S05]  /*a4f0*/  @!P0 BRA `(.L_x_9083) ;  /* 0x0000000000048947 */ /* 0x000fea0003800000 */
[----:B------:R-:W-:Y:S01]  /*a500*/  BPT.TRAP 0x1 ;  /* 0x000000040000795c */ /* 0x000fe20000300000 */
.L_x_9083:
[----:B------:R-:W1:Y:S02]  /*a510*/  SYNCS.PHASECHK.TRANS64.TRYWAIT P0, [UR43+0x22860], R0 ;  /* 0x02286000ff0075a7 */ /* 0x000e64000800016b */
[----:B-1----:R-:W-:Y:S05]  /*a520*/  @!P0 BRA `(.L_x_9084) ;  /* 0x0000002c00208947 */ /* 0x002fea0003800000 */
.L_x_9150:
[----:B------:R-:W-:Y:S01]  /*a530*/  ULDC.64 UR4, c[0x0][0x328] ;  /* 0x0000ca0000047ab9 */ /* 0x000fe20000000a00 */
[----:B------:R-:W-:Y:S01]  /*a540*/  ULDC.64 UR6, c[0x0][0x338] ;  /* 0x0000ce0000067ab9 */ /* 0x000fe20000000a00 */
[----:B------:R-:W-:Y:S01]  /*a550*/  IMAD R17, R17, UR4, RZ ;  /* 0x0000000411117c24 */ /* 0x000fe2000f8e02ff */
[----:B------:R-:W-:Y:S01]  /*a560*/  LOP3.LUT P3, RZ, R23, 0x10, RZ, 0xc0, !PT ;  /* 0x0000001017ff7812 */ /* 0x000fe2000786c0ff */
[C---:B------:R-:W-:Y:S01]  /*a570*/  IMAD.WIDE.U32 R4, R22.reuse, UR4, RZ ;  /* 0x0000000416047c25 */ /* 0x040fe2000f8e00ff */
[----:B------:R-:W-:Y:S02]  /*a580*/  R2UR UR4, R19 ;  /* 0x00000000130472ca */ /* 0x000fe400000e0000 */
[C---:B------:R-:W-:Y:S01]  /*a590*/  LOP3.LUT P2, RZ, R23.reuse, 0x8, RZ, 0xc0, !PT ;  /* 0x0000000817ff7812 */ /* 0x040fe2000784c0ff */
[----:B------:R-:W-:Y:S01]  /*a5a0*/  IMAD R17, R22, UR5, R17 ;  /* 0x0000000516117c24 */ /* 0x000fe2000f8e0211 */
[----:B------:R-:W-:Y:S01]  /*a5b0*/  LOP3.LUT P1, RZ, R23, 0x4, RZ, 0xc0, !PT ;  /* 0x0000000417ff7812 */ /* 0x000fe2000782c0ff */
[----:B0-----:R-:W-:Y:S01]  /*a5c0*/  IMAD R3, R37, UR6, RZ ;  /* 0x0000000625037c24 */ /* 0x001fe2000f8e02ff */
[----:B------:R-:W-:-:S02]  /*a5d0*/  SEL R0, RZ, 0x4, P2 ;  /* 0x00000004ff007807 */ /* 0x000fc40001000000 */
[----:B------:R-:W-:Y:S01]  /*a5e0*/  IADD3 R5, R5, R17, RZ ;  /* 0x0000001105057210 */ /* 0x000fe20007ffe0ff */
[C---:B------:R-:W-:Y:S01]  /*a5f0*/  IMAD R3, R36.reuse, UR7, R3 ;  /* 0x0000000724037c24 */ /* 0x040fe2000f8e0203 */
[----:B------:R-:W-:Y:S02]  /*a600*/  SEL R7, RZ, 0x8, P1 ;  /* 0x00000008ff077807 */ /* 0x000fe40000800000 */
[----:B------:R-:W-:Y:S01]  /*a610*/  LOP3.LUT P4, RZ, R23, 0x1, RZ, 0xc0, !PT ;  /* 0x0000000117ff7812 */ /* 0x000fe2000788c0ff */
        /* <DEDUP_REMOVED lines=10> */
[----:B------:R-:W-:Y:S02]  /*a6c0*/  SEL R5, RZ, 0x2, P3 ;  /* 0x00000002ff057807 */ /* 0x000fe40001800000 */
[----:B------:R-:W-:Y:S02]  /*a6d0*/  LEA R17, P0, R4, UR6, 0x1 ;  /* 0x0000000604117c11 */ /* 0x000fe4000f8008ff */
[----:B------:R-:W-:Y:S02]  /*a6e0*/  IADD3 R0, R0, R5, R18 ;  /* 0x0000000500007210 */ /* 0x000fe40007ffe012 */
[----:B------:R-:W-:-:S03]  /*a6f0*/  LEA.HI.X R3, R4, UR7, R3, 0x1, P0 ;  /* 0x0000000704037c11 */ /* 0x000fc600080f0c03 */
[----:B------:R-:W-:Y:S01]  /*a700*/  IMAD.IADD R6, R0, 0x1, R7 ;  /* 0x0000000100067824 */ /* 0x000fe200078e0207 */
[----:B------:R-:W-:Y:S06]  /*a710*/  BRA.DIV UR4, `(.L_x_9085) ;  /* 0x0000002a04bc7947 */ /* 0x000fec000b800000 */
[----:B------:R-:W0:Y:S01]  /*a720*/  SHFL.IDX PT, R14, R17, RZ, 0x181f ;  /* 0x00181fff110e7589 */ /* 0x000e2200000e0000 */
[----:B------:R-:W-:Y:S01]  /*a730*/  IMAD.SHL.U32 R24, R24, 0x2, RZ ;  /* 0x0000000218187824 */ /* 0x000fe200078e00ff */
[----:B------:R-:W-:Y:S02]  /*a740*/  LEA R21, R16, UR43, 0x1 ;  /* 0x0000002b10157c11 */ /* 0x000fe4000f8e08ff */
[----:B------:R-:W1:Y:S01]  /*a750*/  SHFL.IDX PT, R0, R3, RZ, 0x181f ;  /* 0x00181fff03007589 */ /* 0x000e6200000e0000 */
[C---:B------:R-:W-:Y:S02]  /*a760*/  LOP3.LUT P2, RZ, R6.reuse, 0x2, RZ, 0xc0, !PT ;  /* 0x0000000206ff7812 */ /* 0x040fe4000784c0ff */
[----:B------:R-:W-:Y:S02]  /*a770*/  LOP3.LUT P1, RZ, R6, 0x4, RZ, 0xc0, !PT ;  /* 0x0000000406ff7812 */ /* 0x000fe4000782c0ff */
[----:B0-----:R-:W-:Y:S02]  /*a780*/  IADD3 R4, P0, R14, R24, RZ ;  /* 0x000000180e047210 */ /* 0x001fe40007f1e0ff */
[----:B------:R-:W0:Y:S02]  /*a790*/  SHFL.IDX PT, R14, R17, 0x1, 0x181f ;  /* 0x00381f00110e7f89 */ /* 0x000e2400000e0000 */
[----:B-1----:R-:W-:-:S02]  /*a7a0*/  IADD3.X R5, RZ, R0, RZ, P0, !PT ;  /* 0x00000000ff057210 */ /* 0x002fc400007fe4ff */
[----:B------:R-:W1:Y:S01]  /*a7b0*/  SHFL.IDX PT, R0, R3, 0x1, 0x181f ;  /* 0x00381f0003007f89 */ /* 0x000e6200000e0000 */
[----:B0-----:R-:W-:-:S03]  /*a7c0*/  IADD3 R10, P0, R14, R24, RZ ;  /* 0x000000180e0a7210 */ /* 0x001fc60007f1e0ff */
[----:B------:R-:W0:Y:S02]  /*a7d0*/  SHFL.IDX PT, R14, R17, 0x2, 0x181f ;  /* 0x00581f00110e7f89 */ /* 0x000e2400000e0000 */
[----:B-1----:R-:W-:Y:S02]  /*a7e0*/  IMAD.X R11, RZ, RZ, R0, P0 ;  /* 0x000000ffff0b7224 */ /* 0x002fe400000e0600 */
[----:B------:R-:W1:Y:S01]  /*a7f0*/  SHFL.IDX PT, R0, R3, 0x2, 0x181f ;  /* 0x00581f0003007f89 */ /* 0x000e6200000e0000 */
[----:B0-----:R-:W-:-:S03]  /*a800*/  IADD3 R8, P0, R14, R24, RZ ;  /* 0x000000180e087210 */ /* 0x001fc60007f1e0ff */
[----:B------:R-:W0:Y:S02]  /*a810*/  SHFL.IDX PT, R14, R17, 0x3, 0x181f ;  /* 0x00781f00110e7f89 */ /* 0x000e2400000e0000 */
[----:B-1----:R-:W-:Y:S01]  /*a820*/  IMAD.X R9, RZ, RZ, R0, P0 ;  /* 0x000000ffff097224 */ /* 0x002fe200000e0600 */
[----:B------:R-:W-:Y:S01]  /*a830*/  ISETP.LT.OR P0, PT, R35, 0x1, P4 ;  /* 0x000000012300780c */ /* 0x000fe20002701670 */
[----:B------:R-:W1:-:S12]  /*a840*/  SHFL.IDX PT, R0, R3, 0x3, 0x181f ;  /* 0x00781f0003007f89 */ /* 0x000e5800000e0000 */
[----:B------:R-:W-:Y:S01]  /*a850*/  LDGSTS.E.BYPASS.LTC128B.128 [R21+0x400], desc[UR36][R4.64], !P0 ;  /* 0x0040000004157fae */ /* 0x000fe2000c101d64 */
[----:B------:R-:W-:-:S13]  /*a860*/  ISETP.LT.OR P0, PT, R35, 0x1, !P2 ;  /* 0x000000012300780c */ /* 0x000fda0005701670 */
[----:B------:R-:W-:Y:S01]  /*a870*/  LDGSTS.E.BYPASS.LTC128B.128 [R21+0x3400], desc[UR36][R4.64+0x80], !P0 ;  /* 0x0340008004157fae */ /* 0x000fe2000c101d64 */
[----:B------:R-:W-:-:S13]  /*a880*/  ISETP.LT.OR P0, PT, R35, 0x1, !P1 ;  /* 0x000000012300780c */ /* 0x000fda0004f01670 */
[----:B------:R-:W-:Y:S01]  /*a890*/  LDGSTS.E.BYPASS.LTC128B.128 [R21+0x6400], desc[UR36][R4.64+0x100], !P0 ;  /* 0x0640010004157fae */ /* 0x000fe2000c101d64 */
[----:B------:R-:W-:-:S04]  /*a8a0*/  LOP3.LUT P0, RZ, R6, 0x8, RZ, 0xc0, !PT ;  /* 0x0000000806ff7812 */ /* 0x000fc8000780c0ff */
[----:B------:R-:W-:-:S13]  /*a8b0*/  ISETP.LT.OR P3, PT, R35, 0x1, !P0 ;  /* 0x000000012300780c */ /* 0x000fda0004761670 */
[----:B------:R2:W-:Y:S01]  /*a8c0*/  LDGSTS.E.BYPASS.LTC128B.128 [R21+0x9400], desc[UR36][R4.64+0x180], !P3 ;  /* 0x0940018004157fae */ /* 0x0005e2000d901d64 */
[----:B0-----:R-:W-:-:S03]  /*a8d0*/  IADD3 R6, P3, R14, R24, RZ ;  /* 0x000000180e067210 */ /* 0x001fc60007f7e0ff */
[----:B------:R-:W2:Y:S01]  /*a8e0*/  SHFL.IDX PT, R14, R17, 0x4, 0x181f ;  /* 0x00981f00110e7f89 */ /* 0x000ea200000e0000 */
[----:B-1----:R-:W-:Y:S02]  /*a8f0*/  IADD3.X R7, RZ, R0, RZ, P3, !PT ;  /* 0x00000000ff077210 */ /* 0x002fe40001ffe4ff */
[C---:B------:R-:W-:Y:S01]  /*a900*/  ISETP.LT.OR P3, PT, R35.reuse, 0x11, P4 ;  /* 0x000000112300780c */ /* 0x040fe20002761670 */
[----:B------:R-:W0:Y:S04]  /*a910*/  SHFL.IDX PT, R0, R3, 0x4, 0x181f ;  /* 0x00981f0003007f89 */ /* 0x000e2800000e0000 */
[----:B------:R-:W1:Y:S08]  /*a920*/  SHFL.IDX PT, R3, R3, 0x5, 0x181f ;  /* 0x00b81f0003037f89 */ /* 0x000e7000000e0000 */
[----:B------:R-:W-:Y:S01]  /*a930*/  LDGSTS.E.BYPASS.LTC128B.128 [R21+0xc00], desc[UR36][R10.64], !P3 ;  /* 0x00c000000a157fae */ /* 0x000fe2000d901d64 */
[----:B------:R-:W-:-:S13]  /*a940*/  ISETP.LT.OR P3, PT, R35, 0x11, !P2 ;  /* 0x000000112300780c */ /* 0x000fda0005761670 */
[----:B------:R-:W-:Y:S01]  /*a950*/  LDGSTS.E.BYPASS.LTC128B.128 [R21+0x3c00], desc[UR36][R10.64+0x80], !P3 ;  /* 0x03c000800a157fae */ /* 0x000fe2000d901d64 */
[----:B------:R-:W-:-:S13]  /*a960*/  ISETP.LT.OR P3, PT, R35, 0x11, !P1 ;  /* 0x000000112300780c */ /* 0x000fda0004f61670 */
[----:B------:R-:W-:Y:S01]  /*a970*/  LDGSTS.E.BYPASS.LTC128B.128 [R21+0x6c00], desc[UR36][R10.64+0x100], !P3 ;  /* 0x06c001000a157fae */ /* 0x000fe2000d901d64 */
[----:B------:R-:W-:-:S13]  /*a980*/  ISETP.LT.OR P3, PT, R35, 0x11, !P0 ;  /* 0x000000112300780c */ /* 0x000fda0004761670 */
[----:B------:R-:W-:Y:S01]  /*a990*/  LDGSTS.E.BYPASS.LTC128B.128 [R21+0x9c00], desc[UR36][R10.64+0x180], !P3 ;  /* 0x09c001800a157fae */ /* 0x000fe2000d901d64 */
[----:B--2---:R-:W-:-:S03]  /*a9a0*/  IADD3 R4, P3, R14, R24, RZ ;  /* 0x000000180e047210 */ /* 0x004fc60007f7e0ff */
[----:B------:R2:W3:Y:S02]  /*a9b0*/  SHFL.IDX PT, R14, R17, 0x5, 0x181f ;  /* 0x00b81f00110e7f89 */ /* 0x0004e400000e0000 */
[----:B0-----:R-:W-:Y:S01]  /*a9c0*/  IMAD.X R5, RZ, RZ, R0, P3 ;  /* 0x000000ffff057224 */ /* 0x001fe200018e0600 */
[----:B------:R-:W-:Y:S02]  /*a9d0*/  ISETP.LT.OR P3, PT, R35, 0x21, P4 ;  /* 0x000000212300780c */ /* 0x000fe40002761670 */
[----:B------:R-:W-:-:S11]  /*a9e0*/  IADD3 R0, R21, 0x400, RZ ;  /* 0x0000040015007810 */ /* 0x000fd60007ffe0ff */
[----:B------:R-:W-:Y:S01]  /*a9f0*/  LDGSTS.E.BYPASS.LTC128B.128 [R21+0x1400], desc[UR36][R8.64], !P3 ;  /* 0x0140000008157fae */ /* 0x000fe2000d901d64 */
[----:B------:R-:W-:-:S13]  /*aa00*/  ISETP.LT.OR P3, PT, R35, 0x21, !P2 ;  /* 0x000000212300780c */ /* 0x000fda0005761670 */
[----:B------:R-:W-:Y:S01]  /*aa10*/  LDGSTS.E.BYPASS.LTC128B.128 [R21+0x4400], desc[UR36][R8.64+0x80], !P3 ;  /* 0x0440008008157fae */ /* 0x000fe2000d901d64 */
[----:B------:R-:W-:-:S13]  /*aa20*/  ISETP.LT.OR P3, PT, R35, 0x21, !P1 ;  /* 0x000000212300780c */ /* 0x000fda0004f61670 */
[----:B------:R-:W-:Y:S01]  /*aa30*/  LDGSTS.E.BYPASS.LTC128B.128 [R21+0x7400], desc[UR36][R8.64+0x100], !P3 ;  /* 0x0740010008157fae */ /* 0x000fe2000d901d64 */
[----:B------:R-:W-:-:S13]  /*aa40*/  ISETP.LT.OR P3, PT, R35, 0x21, !P0 ;  /* 0x000000212300780c */ /* 0x000fda0004761670 */
[----:B------:R0:W-:Y:S01]  /*aa50*/  LDGSTS.E.BYPASS.LTC128B.128 [R21+0xa400], desc[UR36][R8.64+0x180], !P3 ;  /* 0x0a40018008157fae */ /* 0x0001e2000d901d64 */
[----:B------:R-:W-:Y:S01]  /*aa60*/  ISETP.LT.OR P3, PT, R35, 0x31, P4 ;  /* 0x000000312300780c */ /* 0x000fe20002761670 */
[----:B0-----:R-:W-:-:S12]  /*aa70*/  IMAD.MOV.U32 R8, RZ, RZ, RZ ;  /* 0x000000ffff087224 */ /* 0x001fd800078e00ff */
[----:B------:R2:W-:Y:S01]  /*aa80*/  LDGSTS.E.BYPASS.LTC128B.128 [R21+0x1c00], desc[UR36][R6.64], !P3 ;  /* 0x01c0000006157fae */ /* 0x0005e2000d901d64 */
[----:B------:R-:W-:-:S13]  /*aa90*/  ISETP.LT.OR P3, PT, R35, 0x31, !P2 ;  /* 0x000000312300780c */ /* 0x000fda0005761670 */
[----:B------:R2:W-:Y:S01]  /*aaa0*/  LDGSTS.E.BYPASS.LTC128B.128 [R21+0x4c00], desc[UR36][R6.64+0x80], !P3 ;  /* 0x04c0008006157fae */ /* 0x0005e2000d901d64 */
[----:B------:R-:W-:-:S13]  /*aab0*/  ISETP.LT.OR P3, PT, R35, 0x31, !P1 ;  /* 0x000000312300780c */ /* 0x000fda0004f61670 */
[----:B------:R2:W-:Y:S01]  /*aac0*/  LDGSTS.E.BYPASS.LTC128B.128 [R21+0x7c00], desc[UR36][R6.64+0x100], !P3 ;  /* 0x07c0010006157fae */ /* 0x0005e2000d901d64 */
[----:B------:R-:W-:-:S13]  /*aad0*/  ISETP.LT.OR P3, PT, R35, 0x31, !P0 ;  /* 0x000000312300780c */ /* 0x000fda0004761670 */
[----:B------:R2:W-:Y:S01]  /*aae0*/  LDGSTS.E.BYPASS.LTC128B.128 [R21+0xac00], desc[UR36][R6.64+0x180], !P3 ;  /* 0x0ac0018006157fae */ /* 0x0005e2000d901d64 */
[----:B------:R-:W-:-:S13]  /*aaf0*/  ISETP.LT.OR P3, PT, R35, 0x41, P4 ;  /* 0x000000412300780c */ /* 0x000fda0002761670 */
[----:B------:R2:W-:Y:S01]  /*ab00*/  LDGSTS.E.BYPASS.LTC128B.128 [R21+0x2400], desc[UR36][R4.64], !P3 ;  /* 0x0240000004157fae */ /* 0x0005e2000d901d64 */
[----:B------:R-:W-:-:S13]  /*ab10*/  ISETP.LT.OR P3, PT, R35, 0x41, !P2 ;  /* 0x000000412300780c */ /* 0x000fda0005761670 */
[----:B------:R2:W-:Y:S01]  /*ab20*/  LDGSTS.E.BYPASS.LTC128B.128 [R21+0x5400], desc[UR36][R4.64+0x80], !P3 ;  /* 0x0540008004157fae */ /* 0x0005e2000d901d64 */
[----:B------:R-:W-:-:S13]  /*ab30*/  ISETP.LT.OR P3, PT, R35, 0x41, !P1 ;  /* 0x000000412300780c */ /* 0x000fda0004f61670 */
[----:B------:R2:W-:Y:S01]  /*ab40*/  LDGSTS.E.BYPASS.LTC128B.128 [R21+0x8400], desc[UR36][R4.64+0x100], !P3 ;  /* 0x0840010004157fae */ /* 0x0005e2000d901d64 */
[----:B------:R-:W-:-:S13]  /*ab50*/  ISETP.LT.OR P3, PT, R35, 0x41, !P0 ;  /* 0x000000412300780c */ /* 0x000fda0004761670 */
[----:B-1-3--:R2:W-:Y:S02]  /*ab60*/  LDGSTS.E.BYPASS.LTC128B.128 [R21+0xb400], desc[UR36][R4.64+0x180], !P3 ;  /* 0x0b40018004157fae */ /* 0x00a5e4000d901d64 */
.L_x_9164:
[----:B0-2---:R-:W-:Y:S02]  /*ab70*/  IADD3 R4, P3, R14, R24, RZ ;  /* 0x000000180e047210 */ /* 0x005fe40007f7e0ff */
[C---:B------:R-:W-:Y:S02]  /*ab80*/  ISETP.LT.OR P2, PT, R35.reuse, 0x51, !P2 ;  /* 0x000000512300780c */ /* 0x040fe40005741670 */
[C---:B------:R-:W-:Y:S01]  /*ab90*/  ISETP.LT.OR P1, PT, R35.reuse, 0x51, !P1 ;  /* 0x000000512300780c */ /* 0x040fe20004f21670 */
[----:B------:R-:W-:Y:S01]  /*aba0*/  IMAD.X R5, RZ, RZ, R3, P3 ;  /* 0x000000ffff057224 */ /* 0x000fe200018e0603 */
[C---:B------:R-:W-:Y:S02]  /*abb0*/  ISETP.LT.OR P3, PT, R35.reuse, 0x51, P4 ;  /* 0x000000512300780c */ /* 0x040fe40002761670 */
[----:B------:R-:W-:-:S11]  /*abc0*/  ISETP.LT.OR P0, PT, R35, 0x51, !P0 ;  /* 0x000000512300780c */ /* 0x000fd60004701670 */
[----:B------:R-:W-:Y:S01]  /*abd0*/  @!PT LDS RZ, [RZ] ;  /* 0x00000000fffff984 */ /* 0x000fe20000000800 */
[----:B------:R-:W-:Y:S01]  /*abe0*/  @!PT LDS RZ, [RZ] ;  /* 0x00000000fffff984 */ /* 0x000fe20000000800 */
[----:B------:R-:W-:Y:S01]  /*abf0*/  @!PT LDS RZ, [RZ] ;  /* 0x00000000fffff984 */ /* 0x000fe20000000800 */
[----:B------:R0:W-:Y:S04]  /*ac00*/  LDGSTS.E.BYPASS.LTC128B.128 [R21+0x2c00], desc[UR36][R4.64], !P3 ;  /* 0x02c0000004157fae */ /* 0x0001e8000d901d64 */
[----:B------:R0:W-:Y:S04]  /*ac10*/  LDGSTS.E.BYPASS.LTC128B.128 [R21+0x5c00], desc[UR36][R4.64+0x80], !P2 ;  /* 0x05c0008004157fae */ /* 0x0001e8000d101d64 */
[----:B------:R0:W-:Y:S04]  /*ac20*/  LDGSTS.E.BYPASS.LTC128B.128 [R21+0x8c00], desc[UR36][R4.64+0x100], !P1 ;  /* 0x08c0010004157fae */ /* 0x0001e8000c901d64 */
        /* <DEDUP_REMOVED lines=8> */
.L_x_9086:
[----:B------:R-:W-:Y:S01]  /*acb0*/  UIADD3 UR4, UR46, -0x2, URZ ;  /* 0xfffffffe2e047890 */ /* 0x000fe2000fffe03f */
[----:B------:R-:W-:Y:S01]  /*acc0*/  SYNCS.ARRIVE.TRANS64.A1T0 RZ, [UR43+0x22850], RZ ;  /* 0x022850ffffff79a7 */ /* 0x000fe2000810002b */
[----:B------:R-:W-:Y:S01]  /*acd0*/  BSSY B0, `(.L_x_9070) ;  /* 0x00000e7000007945 */ /* 0x000fe20003800000 */
[----:B------:R-:W-:Y:S01]  /*ace0*/  IMAD.MOV.U32 R21, RZ, RZ, 0x1 ;  /* 0x00000001ff157424 */ /* 0x000fe200078e00ff */
[----:B------:R-:W-:Y:S01]  /*acf0*/  UISETP.GE.AND UP0, UPT, UR4, UR45, UPT ;  /* 0x0000002d0400728c */ /* 0x000fe2000bf06270 */
[----:B------:R-:W-:-:S05]  /*ad00*/  MOV R20, 0x1 ;  /* 0x0000000100147802 */ /* 0x000fca0000000f00 */
[----:B------:R-:W-:-:S13]  /*ad10*/  PLOP3.LUT P0, PT, PT, PT, UP0, 0x40, 0x0 ;  /* 0x000000000000781c */ /* 0x000fda0003f0e808 */
[----:B------:R-:W-:Y:S05]  /*ad20*/  @P0 BRA `(.L_x_9087) ;  /* 0x0000000c00840947 */ /* 0x000fea0003800000 */
[----:B------:R-:W-:Y:S01]  /*ad30*/  UIADD3 UR4, UR44, 0x1, URZ ;  /* 0x000000012c047890 */ /* 0x000fe2000fffe03f */
[----:B------:R-:W-:Y:S01]  /*ad40*/  IADD3 R27, R28, R31, R27 ;  /* 0x0000001f1c1b7210 */ /* 0x000fe20007ffe01b */
[----:B------:R-:W-:Y:S01]  /*ad50*/  IMAD.MOV.U32 R20, RZ, RZ, 0x1 ;  /* 0x00000001ff147424 */ /* 0x000fe200078e00ff */
[----:B------:R-:W-:Y:S01]  /*ad60*/  LOP3.LUT R4, RZ, UR42, RZ, 0x33, !PT ;  /* 0x0000002aff047c12 */ /* 0x000fe2000f8e33ff */
[----:B------:R-:W-:Y:S01]  /*ad70*/  UIMAD UR4, UR4, UR38, URZ ;  /* 0x00000026040472a4 */ /* 0x000fe2000f8e023f */
[----:B------:R-:W-:Y:S01]  /*ad80*/  MOV R21, 0x1 ;  /* 0x0000000100157802 */ /* 0x000fe20000000f00 */
[----:B------:R-:W-:-:S04]  /*ad90*/  VIADD R36, R27, 0xfffffee0 ;  /* 0xfffffee01b247836 */ /* 0x000fc80000000000 */
[----:B------:R-:W-:-:S04]  /*ada0*/  LOP3.LUT R3, RZ, UR4, RZ, 0x33, !PT ;  /* 0x00000004ff037c12 */ /* 0x000fc8000f8e33ff */
[----:B------:R-:W-:-:S04]  /*adb0*/  VIMNMX R3, R3, R4, !PT ;  /* 0x0000000403037248 */ /* 0x000fc80007fe0100 */
[C---:B------:R-:W-:Y:S01]  /*adc0*/  IADD3 R35, -R3.reuse, -0x2, RZ ;  /* 0xfffffffe03237810 */ /* 0x040fe20007ffe1ff */
[----:B------:R-:W-:-:S07]  /*add0*/  IMAD R36, R3, -0x60, R36 ;  /* 0xffffffa003247824 */ /* 0x000fce00078e0224 */
.L_x_9102:
[----:B------:R-:W-:Y:S01]  /*ade0*/  ISETP.NE.AND P1, PT, R29, 0x1, PT ;  /* 0x000000011d00780c */ /* 0x000fe20003f25270 */
[----:B------:R-:W-:Y:S01]  /*adf0*/  BSSY B1, `(.L_x_9088) ;  /* 0x0000014000017945 */ /* 0x000fe20003800000 */
[----:B------:R-:W-:Y:S01]  /*ae00*/  ISETP.GT.U32.AND P0, PT, R26, 0x5f, PT ;  /* 0x0000005f1a00780c */ /* 0x000fe20003f04070 */
[----:B------:R-:W-:-:S10]  /*ae10*/  IMAD.MOV.U32 R33, RZ, RZ, RZ ;  /* 0x000000ffff217224 */ /* 0x000fd400078e00ff */
[----:B0-----:R-:W0:Y:S08]  /*ae20*/  @P1 LDC R3, c[0x0][0x434] ;  /* 0x00010d00ff031b82 */ /* 0x001e300000000800 */
[----:B------:R-:W1:Y:S01]  /*ae30*/  @P1 LDC R5, c[0x0][0x438] ;  /* 0x00010e00ff051b82 */ /* 0x000e620000000800 */
[----:B0-----:R-:W-:-:S04]  /*ae40*/  @P1 IMAD.HI.U32 R4, R36, R3, RZ ;  /* 0x0000000324041227 */ /* 0x001fc800078e00ff */
[----:B------:R-:W-:Y:S01]  /*ae50*/  IMAD.MOV.U32 R3, RZ, RZ, R36 ;  /* 0x000000ffff037224 */ /* 0x000fe200078e0024 */
[----:B-1----:R-:W-:Y:S01]  /*ae60*/  @P1 SHF.R.U32.HI R3, RZ, R5, R4 ;  /* 0x00000005ff031219 */ /* 0x002fe20000011604 */
[----:B--23--:R-:W-:Y:S06]  /*ae70*/  @P0 BRA `(.L_x_9089) ;  /* 0x00000000002c0947 */ /* 0x00cfec0003800000 */
[----:B------:R-:W-:Y:S01]  /*ae80*/  SHF.R.S32.HI R5, RZ, 0x1f, R3 ;  /* 0x0000001fff057819 */ /* 0x000fe20000011403 */
[----:B------:R-:W-:Y:S01]  /*ae90*/  ULDC.64 UR4, c[0x0][0x428] ;  /* 0x00010a0000047ab9 */ /* 0x000fe20000000a00 */
[----:B------:R-:W-:Y:S01]  /*aea0*/  MOV R4, R3 ;  /* 0x0000000300047202 */ /* 0x000fe20000000f00 */
[----:B------:R-:W-:-:S04]  /*aeb0*/  IMAD R9, R25, UR4, RZ ;  /* 0x0000000419097c24 */ /* 0x000fc8000f8e02ff */
[----:B------:R-:W-:-:S04]  /*aec0*/  IMAD.WIDE.U32 R6, R30, UR4, R4 ;  /* 0x000000041e067c25 */ /* 0x000fc8000f8e0004 */
[----:B------:R-:W-:Y:S01]  /*aed0*/  IMAD R5, R30, UR5, R9 ;  /* 0x000000051e057c24 */ /* 0x000fe2000f8e0209 */
[----:B------:R-:W-:Y:S02]  /*aee0*/  ULDC.64 UR4, c[0x0][0x418] ;  /* 0x0001060000047ab9 */ /* 0x000fe40000000a00 */
[----:B------:R-:W-:Y:S01]  /*aef0*/  LEA R4, P0, R6, UR4, 0x2 ;  /* 0x0000000406047c11 */ /* 0x000fe2000f8010ff */
[----:B------:R-:W-:-:S05]  /*af00*/  IMAD.IADD R5, R5, 0x1, R7 ;  /* 0x0000000105057824 */ /* 0x000fca00078e0207 */
[----:B------:R-:W-:-:S05]  /*af10*/  LEA.HI.X R5, R6, UR5, R5, 0x2, P0 ;  /* 0x0000000506057c11 */ /* 0x000fca00080f1405 */
[----:B------:R0:W5:Y:S02]  /*af20*/  LDG.E R33, desc[UR36][R4.64] ;  /* 0x0000002404217981 */ /* 0x000164000c1e1900 */
.L_x_9089:
[----:B------:R-:W-:Y:S05]  /*af30*/  BSYNC B1 ;  /* 0x0000000000017941 */ /* 0x000fea0003800000 */
.L_x_9088:
[----:B------:R-:W-:-:S13]  /*af40*/  ISETP.NE.AND P0, PT, R34, 0x3, PT ;  /* 0x000000032200780c */ /* 0x000fda0003f05270 */
[----:B------:R-:W-:Y:S05]  /*af50*/  @!P0 BRA `(.L_x_9090) ;  /* 0x0000000000048947 */ /* 0x000fea0003800000 */
[----:B------:R-:W-:Y:S01]  /*af60*/  BPT.TRAP 0x1 ;  /* 0x000000040000795c */ /* 0x000fe20000300000 */
.L_x_9090:
[----:B------:R-:W-:Y:S01]  /*af70*/  LEA R32, R21, UR43, 0x3 ;  /* 0x0000002b15207c11 */ /* 0x000fe2000f8e18ff */
[----:B------:R-:W-:Y:S01]  /*af80*/  BSSY B1, `(.L_x_9091) ;  /* 0x0000004000017945 */ /* 0x000fe20003800000 */
[----:B------:R-:W-:-:S04]  /*af90*/  SHF.L.U32 R31, R20, 0x1f, RZ ;  /* 0x0000001f141f7819 */ /* 0x000fc800000006ff */
[----:B------:R-:W1:Y:S02]  /*afa0*/  SYNCS.PHASECHK.TRANS64.TRYWAIT P0, [R32+URZ+0x22840], R31 ;  /* 0x0228401f200075a7 */ /* 0x000e64000800017f */
[----:B-1----:R-:W-:Y:S05]  /*afb0*/  @!P0 BRA `(.L_x_9092) ;  /* 0x0000002c00008947 */ /* 0x002fea0003800000 */
.L_x_9165:
[----:B------:R-:W-:Y:S05]  /*afc0*/  BSYNC B1 ;  /* 0x0000000000017941 */ /* 0x000fea0003800000 */
.L_x_9091:
[----:B------:R-:W-:Y:S01]  /*afd0*/  ULDC UR4, c[0x0][0x430] ;  /* 0x00010c0000047ab9 */ /* 0x000fe20000000800 */
[----:B-----5:R-:W-:Y:S01]  /*afe0*/  SHF.R.S32.HI R22, RZ, 0x1f, R33 ;  /* 0x0000001fff167819 */ /* 0x020fe20000011421 */
[----:B------:R-:W-:Y:S01]  /*aff0*/  UIADD3 UR4, -UR4, URZ, URZ ;  /* 0x0000003f04047290 */ /* 0x000fe2000fffe13f */
[----:B------:R-:W-:Y:S01]  /*b000*/  LOP3.LUT P1, RZ, R23, 0x2, RZ, 0xc0, !PT ;  /* 0x0000000217ff7812 */ /* 0x000fe2000782c0ff */
[----:B------:R-:W-:Y:S01]  /*b010*/  ULDC.64 UR6, c[0x0][0x310] ;  /* 0x0000c40000067ab9 */ /* 0x000fe20000000a00 */
[----:B------:R-:W-:Y:S02]  /*b020*/  IMAD R17, R21, 0x1800, R16 ;  /* 0x0000180015117824 */ /* 0x000fe400078e0210 */
[----:B------:R-:W-:Y:S02]  /*b030*/  IMAD R6, R22, UR6, RZ ;  /* 0x0000000616067c24 */ /* 0x000fe4000f8e02ff */
[----:B------:R-:W-:Y:S01]  /*b040*/  IMAD R28, R3, UR4, R36 ;  /* 0x00000004031c7c24 */ /* 0x000fe2000f8e0224 */
[----:B------:R-:W-:-:S03]  /*b050*/  ULDC.64 UR4, c[0x0][0x300] ;  /* 0x0000c00000047ab9 */ /* 0x000fc60000000a00 */
[----:B0-----:R-:W-:Y:S01]  /*b060*/  IMAD.WIDE.U32 R4, R28, UR4, RZ ;  /* 0x000000041c047c25 */ /* 0x001fe2000f8e00ff */
[----:B------:R-:W-:-:S05]  /*b070*/  SHF.R.S32.HI R27, RZ, 0x1f, R28 ;  /* 0x0000001fff1b7819 */ /* 0x000fca000001141c */
[----:B------:R-:W-:Y:S01]  /*b080*/  IMAD R3, R27, UR4, RZ ;  /* 0x000000041b037c24 */ /* 0x000fe2000f8e02ff */
[----:B------:R-:W-:-:S03]  /*b090*/  R2UR UR4, R19 ;  /* 0x00000000130472ca */ /* 0x000fc600000e0000 */
[----:B------:R-:W-:-:S04]  /*b0a0*/  IMAD R3, R28, UR5, R3 ;  /* 0x000000051c037c24 */ /* 0x000fc8000f8e0203 */
[----:B------:R-:W-:Y:S02]  /*b0b0*/  IMAD.IADD R5, R5, 0x1, R3 ;  /* 0x0000000105057824 */ /* 0x000fe400078e0203 */
[C---:B------:R-:W-:Y:S02]  /*b0c0*/  IMAD R3, R33.reuse, UR7, R6 ;  /* 0x0000000721037c24 */ /* 0x040fe4000f8e0206 */
[----:B------:R-:W-:Y:S01]  /*b0d0*/  IMAD.WIDE.U32 R4, R33, UR6, R4 ;  /* 0x0000000621047c25 */ /* 0x000fe2000f8e0004 */
[----:B------:R-:W-:Y:S02]  /*b0e0*/  ULDC.64 UR6, c[0x0][0x308] ;  /* 0x0000c20000067ab9 */ /* 0x000fe40000000a00 */
[----:B------:R-:W-:Y:S02]  /*b0f0*/  UIMAD UR4, UR4, UR6, URZ ;  /* 0x00000006040472a4 */ /* 0x000fe4000f8e023f */
[----:B------:R-:W-:Y:S01]  /*b100*/  IADD3 R5, R5, R3, RZ ;  /* 0x0000000305057210 */ /* 0x000fe20007ffe0ff */
        /* <DEDUP_REMOVED lines=12> */
[----:B------:R-:W-:Y:S04]  /*b1d0*/  SHFL.IDX PT, R7, R3, 0x1, 0x181f ;  /* 0x00381f0003077f89 */ /* 0x000fe800000e0000 */
[----:B------:R-:W-:Y:S04]  /*b1e0*/  SHFL.IDX PT, R4, R3, 0x2, 0x181f ;  /* 0x00581f0003047f89 */ /* 0x000fe800000e0000 */
[----:B------:R-:W-:Y:S04]  /*b1f0*/  SHFL.IDX PT, R18, R3, 0x4, 0x181f ;  /* 0x00981f0003127f89 */ /* 0x000fe800000e0000 */
[----:B------:R-:W-:Y:S01]  /*b200*/  SHFL.IDX PT, R37, R10, 0x5, 0x181f ;  /* 0x00b81f000a257f89 */ /* 0x000fe200000e0000 */
[----:B0-----:R-:W-:-:S03]  /*b210*/  IADD3 R12, P0, R14, R24, RZ ;  /* 0x000000180e0c7210 */ /* 0x001fc60007f1e0ff */
[----:B------:R-:W0:Y:S01]  /*b220*/  SHFL.IDX PT, R14, R10, 0x1, 0x181f ;  /* 0x00381f000a0e7f89 */ /* 0x000e2200000e0000 */
[----:B--2---:R-:W-:-:S03]  /*b230*/  IADD3.X R13, RZ, R5, RZ, P0, !PT ;  /* 0x00000005ff0d7210 */ /* 0x004fc600007fe4ff */
[----:B------:R-:W-:Y:S04]  /*b240*/  SHFL.IDX PT, R5, R3, 0x3, 0x181f ;  /* 0x00781f0003057f89 */ /* 0x000fe800000e0000 */
[----:B------:R2:W-:Y:S01]  /*b250*/  LDGSTS.E.BYPASS.LTC128B.128 [R17+0x1c400], desc[UR36][R12.64], !P1 ;  /* 0x1c4000000c117fae */ /* 0x0005e2000c901d64 */
[----:B0-----:R-:W-:-:S03]  /*b260*/  IADD3 R8, P0, R14, R24, RZ ;  /* 0x000000180e087210 */ /* 0x001fc60007f1e0ff */
[----:B------:R-:W0:Y:S02]  /*b270*/  SHFL.IDX PT, R14, R10, 0x2, 0x181f ;  /* 0x00581f000a0e7f89 */ /* 0x000e2400000e0000 */
[----:B------:R-:W-:-:S05]  /*b280*/  IMAD.X R9, RZ, RZ, R7, P0 ;  /* 0x000000ffff097224 */ /* 0x000fca00000e0607 */
[----:B------:R2:W-:Y:S01]  /*b290*/  LDGSTS.E.BYPASS.LTC128B.128 [R17+0x1cc00], desc[UR36][R8.64], !P1 ;  /* 0x1cc0000008117fae */ /* 0x0005e2000c901d64 */
[----:B0-----:R-:W-:-:S03]  /*b2a0*/  IADD3 R6, P0, R14, R24, RZ ;  /* 0x000000180e067210 */ /* 0x001fc60007f1e0ff */
[----:B------:R-:W0:Y:S02]  /*b2b0*/  SHFL.IDX PT, R14, R10, 0x3, 0x181f ;  /* 0x00781f000a0e7f89 */ /* 0x000e2400000e0000 */
[----:B------:R-:W-:-:S05]  /*b2c0*/  IMAD.X R7, RZ, RZ, R4, P0 ;  /* 0x000000ffff077224 */ /* 0x000fca00000e0604 */
[----:B------:R2:W-:Y:S01]  /*b2d0*/  LDGSTS.E.BYPASS.LTC128B.128 [R17+0x1d400], desc[UR36][R6.64], !P1 ;  /* 0x1d40000006117fae */ /* 0x0005e2000c901d64 */
[----:B0-----:R-:W-:-:S03]  /*b2e0*/  IADD3 R4, P0, R14, R24, RZ ;  /* 0x000000180e047210 */ /* 0x001fc60007f1e0ff */
[----:B------:R-:W0:Y:S01]  /*b2f0*/  SHFL.IDX PT, R14, R10, 0x4, 0x181f ;  /* 0x00981f000a0e7f89 */ /* 0x000e2200000e0000 */
[----:B------:R-:W-:-:S05]  /*b300*/  IADD3.X R5, RZ, R5, RZ, P0, !PT ;  /* 0x00000005ff057210 */ /* 0x000fca00007fe4ff */
[----:B------:R2:W-:Y:S01]  /*b310*/  LDGSTS.E.BYPASS.LTC128B.128 [R17+0x1dc00], desc[UR36][R4.64], !P1 ;  /* 0x1dc0000004117fae */ /* 0x0005e2000c901d64 */
[----:B0-----:R-:W-:-:S05]  /*b320*/  IADD3 R14, P0, R14, R24, RZ ;  /* 0x000000180e0e7210 */ /* 0x001fca0007f1e0ff */
[----:B------:R-:W-:Y:S02]  /*b330*/  IMAD.X R15, RZ, RZ, R18, P0 ;  /* 0x000000ffff0f7224 */ /* 0x000fe400000e0612 */
[----:B------:R2:W0:Y:S04]  /*b340*/  SHFL.IDX PT, R18, R3, 0x5, 0x181f ;  /* 0x00b81f0003127f89 */ /* 0x00042800000e0000 */
[----:B------:R2:W-:Y:S02]  /*b350*/  LDGSTS.E.BYPASS.LTC128B.128 [R17+0x1e400], desc[UR36][R14.64], !P1 ;  /* 0x1e4000000e117fae */ /* 0x0005e4000c901d64 */
.L_x_9179:
[----:B--2---:R-:W-:-:S05]  /*b360*/  IADD3 R4, P0, R37, R24, RZ ;  /* 0x0000001825047210 */ /* 0x004fca0007f1e0ff */
[----:B0-----:R-:W-:Y:S01]  /*b370*/  IMAD.X R5, RZ, RZ, R18, P0 ;  /* 0x000000ffff057224 */ /* 0x001fe200000e0612 */
[----:B------:R-:W-:-:S04]  /*b380*/  PLOP3.LUT P0, PT, PT, PT, PT, 0x80, 0x0 ;  /* 0x000000000000781c */ /* 0x000fc80003f0f070 */
[----:B------:R-:W-:Y:S01]  /*b390*/  @!PT LDS RZ, [RZ] ;  /* 0x00000000fffff984 */ /* 0x000fe20000000800 */
[----:B------:R-:W-:Y:S01]  /*b3a0*/  @!PT LDS RZ, [RZ] ;  /* 0x00000000fffff984 */ /* 0x000fe20000000800 */
[----:B------:R-:W-:Y:S01]  /*b3b0*/  @!PT LDS RZ, [RZ] ;  /* 0x00000000fffff984 */ /* 0x000fe20000000800 */
[----:B------:R0:W-:Y:S01]  /*b3c0*/  LDGSTS.E.BYPASS.LTC128B.128 [R17+0x1ec00], desc[UR36][R4.64], !P1 ;  /* 0x1ec0000004117fae */ /* 0x0001e2000c901d64 */
[----:B------:R-:W-:-:S08]  /*b3d0*/  NOP ;  /* 0x0000000000007918 */ /* 0x000fd00000000000 */
.L_x_9094:
        /* <DEDUP_REMOVED lines=10> */
.L_x_9095:
[----:B------:R2:W-:Y:S01]  /*b480*/  SYNCS.ARRIVE.TRANS64.A1T0 RZ, [R32+URZ+0x22830], RZ ;  /* 0x022830ff20ff79a7 */ /* 0x0005e2000810003f */
[----:B------:R-:W-:Y:S05]  /*b490*/  @!P2 BRA `(.L_x_9096) ;  /* 0x000000000004a947 */ /* 0x000fea0003800000 */
[----:B------:R-:W-:Y:S01]  /*b4a0*/  BPT.TRAP 0x1 ;  /* 0x000000040000795c */ /* 0x000fe20000300000 */
.L_x_9096:
[----:B------:R-:W3:Y:S01]  /*b4b0*/  SYNCS.PHASECHK.TRANS64.TRYWAIT P0, [R32+URZ+0x22860], R31 ;  /* 0x0228601f200075a7 */ /* 0x000ee2000800017f */
[----:B------:R-:W-:Y:S04]  /*b4c0*/  BSSY B1, `(.L_x_9097) ;  /* 0x0000002000017945 */ /* 0x000fe80003800000 */
[----:B---3--:R-:W-:Y:S05]  /*b4d0*/  @!P0 BRA `(.L_x_9098) ;  /* 0x0000002c005c8947 */ /* 0x008fea0003800000 */
.L_x_9180:
[----:B------:R-:W-:Y:S05]  /*b4e0*/  BSYNC B1 ;  /* 0x0000000000017941 */ /* 0x000fea0003800000 */
.L_x_9097:
[----:B------:R-:W-:Y:S01]  /*b4f0*/  ULDC.64 UR4, c[0x0][0x328] ;  /* 0x0000ca0000047ab9 */ /* 0x000fe20000000a00 */
[----:B------:R-:W-:Y:S01]  /*b500*/  ULDC.64 UR6, c[0x0][0x338] ;  /* 0x0000ce0000067ab9 */ /* 0x000fe20000000a00 */
[----:B------:R-:W-:Y:S01]  /*b510*/  IMAD R27, R27, UR4, RZ ;  /* 0x000000041b1b7c24 */ /* 0x000fe2000f8e02ff */
[----:B------:R-:W-:Y:S01]  /*b520*/  LOP3.LUT P4, RZ, R23, 0x1, RZ, 0xc0, !PT ;  /* 0x0000000117ff7812 */ /* 0x000fe2000788c0ff */
[C---:B0-----:R-:W-:Y:S01]  /*b530*/  IMAD.WIDE.U32 R4, R28.reuse, UR4, RZ ;  /* 0x000000041c047c25 */ /* 0x041fe2000f8e00ff */
[----:B------:R-:W-:Y:S02]  /*b540*/  R2UR UR4, R19 ;  /* 0x00000000130472ca */ /* 0x000fe400000e0000 */
[C---:B------:R-:W-:Y:S01]  /*b550*/  LOP3.LUT P3, RZ, R23.reuse, 0x10, RZ, 0xc0, !PT ;  /* 0x0000001017ff7812 */ /* 0x040fe2000786c0ff */
[----:B------:R-:W-:Y:S01]  /*b560*/  IMAD R27, R28, UR5, R27 ;  /* 0x000000051c1b7c24 */ /* 0x000fe2000f8e021b */
[C---:B------:R-:W-:Y:S01]  /*b570*/  LOP3.LUT P2, RZ, R23.reuse, 0x8, RZ, 0xc0, !PT ;  /* 0x0000000817ff7812 */ /* 0x040fe2000784c0ff */
[----:B------:R-:W-:Y:S01]  /*b580*/  IMAD R22, R22, UR6, RZ ;  /* 0x0000000616167c24 */ /* 0x000fe2000f8e02ff */
[----:B------:R-:W-:-:S02]  /*b590*/  LOP3.LUT P1, RZ, R23, 0x4, RZ, 0xc0, !PT ;  /* 0x0000000417ff7812 */ /* 0x000fc4000782c0ff */
        /* <DEDUP_REMOVED lines=16> */
[----:B------:R-:W-:-:S03]  /*b6a0*/  IMAD R17, R21, 0xc000, R0 ;  /* 0x0000c00015117824 */ /* 0x000fc600078e0200 */
[----:B------:R-:W4:Y:S04]  /*b6b0*/  SHFL.IDX PT, R5, R18, RZ, 0x181f ;  /* 0x00181fff12057589 */ /* 0x000f2800000e0000 */
[----:B------:R-:W-:Y:S04]  /*b6c0*/  SHFL.IDX PT, R6, R18, 0x1, 0x181f ;  /* 0x00381f0012067f89 */ /* 0x000fe800000e0000 */
[----:B------:R-:W-:Y:S04]  /*b6d0*/  SHFL.IDX PT, R7, R18, 0x3, 0x181f ;  /* 0x00781f0012077f89 */ /* 0x000fe800000e0000 */
[----:B------:R-:W-:Y:S01]  /*b6e0*/  SHFL.IDX PT, R22, R18, 0x4, 0x181f ;  /* 0x00981f0012167f89 */ /* 0x000fe200000e0000 */
[----:B0-----:R-:W-:-:S05]  /*b6f0*/  IADD3 R14, P0, R14, R24, RZ ;  /* 0x000000180e0e7210 */ /* 0x001fca0007f1e0ff */
[----:B----4-:R-:W-:Y:S02]  /*b700*/  IMAD.X R15, RZ, RZ, R5, P0 ;  /* 0x000000ffff0f7224 */ /* 0x010fe400000e0605 */
[----:B------:R-:W0:Y:S04]  /*b710*/  SHFL.IDX PT, R5, R3, 0x1, 0x181f ;  /* 0x00381f0003057f89 */ /* 0x000e2800000e0000 */
[----:B------:R-:W-:Y:S04]  /*b720*/  LDGSTS.E.BYPASS.LTC128B.128 [R17], desc[UR36][R14.64], !P4 ;  /* 0x000000000e117fae */ /* 0x000fe8000e101d64 */
[----:B------:R-:W-:Y:S04]  /*b730*/  LDGSTS.E.BYPASS.LTC128B.128 [R17+0x3000], desc[UR36][R14.64+0x80], !P3 ;  /* 0x030000800e117fae */ /* 0x000fe8000d901d64 */
[----:B------:R-:W-:Y:S04]  /*b740*/  LDGSTS.E.BYPASS.LTC128B.128 [R17+0x6000], desc[UR36][R14.64+0x100], !P2 ;  /* 0x060001000e117fae */ /* 0x000fe8000d101d64 */
[----:B------:R-:W-:Y:S01]  /*b750*/  LDGSTS.E.BYPASS.LTC128B.128 [R17+0x9000], desc[UR36][R14.64+0x180], !P1 ;  /* 0x090001800e117fae */ /* 0x000fe2000c901d64 */
[----:B0-----:R-:W-:-:S03]  /*b760*/  IADD3 R10, P0, R5, R24, RZ ;  /* 0x00000018050a7210 */ /* 0x001fc60007f1e0ff */
[----:B------:R-:W0:Y:S02]  /*b770*/  SHFL.IDX PT, R5, R3, 0x2, 0x181f ;  /* 0x00581f0003057f89 */ /* 0x000e2400000e0000 */
[----:B------:R-:W-:Y:S02]  /*b780*/  IMAD.X R11, RZ, RZ, R6, P0 ;  /* 0x000000ffff0b7224 */ /* 0x000fe400000e0606 */
[----:B------:R-:W4:Y:S04]  /*b790*/  SHFL.IDX PT, R6, R18, 0x2, 0x181f ;  /* 0x00581f0012067f89 */ /* 0x000f2800000e0000 */
[----:B------:R-:W-:Y:S04]  /*b7a0*/  LDGSTS.E.BYPASS.LTC128B.128 [R17+0x800], desc[UR36][R10.64], !P4 ;  /* 0x008000000a117fae */ /* 0x000fe8000e101d64 */
[----:B------:R-:W-:Y:S04]  /*b7b0*/  LDGSTS.E.BYPASS.LTC128B.128 [R17+0x3800], desc[UR36][R10.64+0x80], !P3 ;  /* 0x038000800a117fae */ /* 0x000fe8000d901d64 */
[----:B------:R-:W-:Y:S04]  /*b7c0*/  LDGSTS.E.BYPASS.LTC128B.128 [R17+0x6800], desc[UR36][R10.64+0x100], !P2 ;  /* 0x068001000a117fae */ /* 0x000fe8000d101d64 */
[----:B------:R-:W-:Y:S01]  /*b7d0*/  LDGSTS.E.BYPASS.LTC128B.128 [R17+0x9800], desc[UR36][R10.64+0x180], !P1 ;  /* 0x098001800a117fae */ /* 0x000fe2000c901d64 */
[----:B0-----:R-:W-:-:S03]  /*b7e0*/  IADD3 R8, P0, R5, R24, RZ ;  /* 0x0000001805087210 */ /* 0x001fc60007f1e0ff */
[----:B------:R-:W-:Y:S04]  /*b7f0*/  SHFL.IDX PT, R18, R18, 0x5, 0x181f ;  /* 0x00b81f0012127f89 */ /* 0x000fe800000e0000 */
[----:B------:R-:W0:Y:S01]  /*b800*/  SHFL.IDX PT, R5, R3, 0x3, 0x181f ;  /* 0x00781f0003057f89 */ /* 0x000e2200000e0000 */
[----:B----4-:R-:W-:-:S05]  /*b810*/  IADD3.X R9, RZ, R6, RZ, P0, !PT ;  /* 0x00000006ff097210 */ /* 0x010fca00007fe4ff */
[----:B------:R-:W-:Y:S04]  /*b820*/  LDGSTS.E.BYPASS.LTC128B.128 [R17+0x1000], desc[UR36][R8.64], !P4 ;  /* 0x0100000008117fae */ /* 0x000fe8000e101d64 */
[----:B------:R-:W-:Y:S04]  /*b830*/  LDGSTS.E.BYPASS.LTC128B.128 [R17+0x4000], desc[UR36][R8.64+0x80], !P3 ;  /* 0x0400008008117fae */ /* 0x000fe8000d901d64 */
[----:B------:R-:W-:Y:S04]  /*b840*/  LDGSTS.E.BYPASS.LTC128B.128 [R17+0x7000], desc[UR36][R8.64+0x100], !P2 ;  /* 0x0700010008117fae */ /* 0x000fe8000d101d64 */
[----:B------:R4:W-:Y:S01]  /*b850*/  LDGSTS.E.BYPASS.LTC128B.128 [R17+0xa000], desc[UR36][R8.64+0x180], !P1 ;  /* 0x0a00018008117fae */ /* 0x0009e2000c901d64 */
[----:B0-----:R-:W-:-:S03]  /*b860*/  IADD3 R6, P0, R5, R24, RZ ;  /* 0x0000001805067210 */ /* 0x001fc60007f1e0ff */
[----:B------:R-:W0:Y:S02]  /*b870*/  SHFL.IDX PT, R5, R3, 0x4, 0x181f ;  /* 0x00981f0003057f89 */ /* 0x000e2400000e0000 */
[----:B------:R-:W-:Y:S02]  /*b880*/  IMAD.X R7, RZ, RZ, R7, P0 ;  /* 0x000000ffff077224 */ /* 0x000fe400000e0607 */
[----:B------:R-:W1:Y:S01]  /*b890*/  SHFL.IDX PT, R3, R3, 0x5, 0x181f ;  /* 0x00b81f0003037f89 */ /* 0x000e6200000e0000 */
[----:B----4-:R-:W-:-:S03]  /*b8a0*/  MOV R8, RZ ;  /* 0x000000ff00087202 */ /* 0x010fc60000000f00 */
[----:B------:R4:W-:Y:S04]  /*b8b0*/  LDGSTS.E.BYPASS.LTC128B.128 [R17+0x1800], desc[UR36][R6.64], !P4 ;  /* 0x0180000006117fae */ /* 0x0009e8000e101d64 */
[----:B------:R4:W-:Y:S04]  /*b8c0*/  LDGSTS.E.BYPASS.LTC128B.128 [R17+0x4800], desc[UR36][R6.64+0x80], !P3 ;  /* 0x0480008006117fae */ /* 0x0009e8000d901d64 */
[----:B------:R4:W-:Y:S04]  /*b8d0*/  LDGSTS.E.BYPASS.LTC128B.128 [R17+0x7800], desc[UR36][R6.64+0x100], !P2 ;  /* 0x0780010006117fae */ /* 0x0009e8000d101d64 */
[----:B------:R4:W-:Y:S01]  /*b8e0*/  LDGSTS.E.BYPASS.LTC128B.128 [R17+0xa800], desc[UR36][R6.64+0x180], !P1 ;  /* 0x0a80018006117fae */ /* 0x0009e2000c901d64 */
[----:B0-----:R-:W-:-:S05]  /*b8f0*/  IADD3 R4, P0, R5, R24, RZ ;  /* 0x0000001805047210 */ /* 0x001fca0007f1e0ff */
[----:B------:R-:W-:-:S05]  /*b900*/  IMAD.X R5, RZ, RZ, R22, P0 ;  /* 0x000000ffff057224 */ /* 0x000fca00000e0616 */
[----:B------:R4:W-:Y:S04]  /*b910*/  LDGSTS.E.BYPASS.LTC128B.128 [R17+0x2000], desc[UR36][R4.64], !P4 ;  /* 0x0200000004117fae */ /* 0x0009e8000e101d64 */
[----:B------:R4:W-:Y:S04]  /*b920*/  LDGSTS.E.BYPASS.LTC128B.128 [R17+0x5000], desc[UR36][R4.64+0x80], !P3 ;  /* 0x0500008004117fae */ /* 0x0009e8000d901d64 */
[----:B------:R4:W-:Y:S04]  /*b930*/  LDGSTS.E.BYPASS.LTC128B.128 [R17+0x8000], desc[UR36][R4.64+0x100], !P2 ;  /* 0x0800010004117fae */ /* 0x0009e8000d101d64 */
[----:B-1----:R4:W-:Y:S02]  /*b940*/  LDGSTS.E.BYPASS.LTC128B.128 [R17+0xb000], desc[UR36][R4.64+0x180], !P1 ;  /* 0x0b00018004117fae */ /* 0x0029e4000c901d64 */
.L_x_9194:
[----:B----4-:R-:W-:-:S05]  /*b950*/  IADD3 R4, P0, R3, R24, RZ ;  /* 0x0000001803047210 */ /* 0x010fca0007f1e0ff */
[----:B------:R-:W-:Y:S01]  /*b960*/  IMAD.X R5, RZ, RZ, R18, P0 ;  /* 0x000000ffff057224 */ /* 0x000fe200000e0612 */
[----:B------:R-:W-:-:S04]  /*b970*/  PLOP3.LUT P0, PT, PT, PT, PT, 0x80, 0x0 ;  /* 0x000000000000781c */ /* 0x000fc80003f0f070 */
        /* <DEDUP_REMOVED lines=8> */
.L_x_9100:
        /* <DEDUP_REMOVED lines=10> */
.L_x_9101:
[----:B------:R-:W-:Y:S01]  /*baa0*/  VIADD R21, R21, 0x1 ;  /* 0x0000000115157836 */ /* 0x000fe20000000000 */
[----:B------:R-:W-:Y:S01]  /*bab0*/  IADD3 R35, R35, -0x1, RZ ;  /* 0xffffffff23237810 */ /* 0x000fe20007ffe0ff */
[----:B------:R1:W-:Y:S01]  /*bac0*/  SYNCS.ARRIVE.TRANS64.A1T0 RZ, [R32+URZ+0x22850], RZ ;  /* 0x022850ff20ff79a7 */ /* 0x0003e2000810003f */
[----:B------:R-:W-:Y:S02]  /*bad0*/  VIADD R36, R36, 0xffffffa0 ;  /* 0xffffffa024247836 */ /* 0x000fe40000000000 */
[----:B------:R-:W-:-:S04]  /*bae0*/  ISETP.NE.AND P0, PT, R21, 0x2, PT ;  /* 0x000000021500780c */ /* 0x000fc80003f05270 */
[----:B------:R-:W-:Y:S02]  /*baf0*/  SEL R21, R21, RZ, P0 ;  /* 0x000000ff15157207 */ /* 0x000fe40000000000 */
[----:B------:R-:W-:Y:S02]  /*bb00*/  SEL R3, RZ, 0x1, P0 ;  /* 0x00000001ff037807 */ /* 0x000fe40000000000 */
[----:B------:R-:W-:Y:S02]  /*bb10*/  ISETP.GT.AND P0, PT, R35, UR45, PT ;  /* 0x0000002d23007c0c */ /* 0x000fe4000bf04270 */
[----:B------:R-:W-:-:S11]  /*bb20*/  LOP3.LUT R20, R20, R3, RZ, 0x3c, !PT ;  /* 0x0000000314147212 */ /* 0x000fd600078e3cff */
[----:B-1----:R-:W-:Y:S05]  /*bb30*/  @P0 BRA `(.L_x_9102) ;  /* 0xfffffff000a80947 */ /* 0x002fea000383ffff */
.L_x_9087:
[----:B------:R-:W-:Y:S05]  /*bb40*/  BSYNC B0 ;  /* 0x0000000000007941 */ /* 0x000fea0003800000 */
.L_x_9070:
[----:B------:R-:W0:Y:S01]  /*bb50*/  S2R R3, SR_CgaCtaId ;  /* 0x0000000000037919 */ /* 0x000e220000008800 */
[----:B------:R-:W-:Y:S01]  /*bb60*/  MOV R0, 0x400 ;  /* 0x0000040000007802 */ /* 0x000fe20000000f00 */
[----:B------:R-:W-:Y:S01]  /*bb70*/  BSSY B0, `(.L_x_9103) ;  /* 0x0000005000007945 */ /* 0x000fe20003800000 */
[----:B------:R-:W-:Y:S02]  /*bb80*/  SHF.L.U32 R8, R8, 0x1f, RZ ;  /* 0x0000001f08087819 */ /* 0x000fe400000006ff */
[----:B0-----:R-:W-:-:S04]  /*bb90*/  LEA R4, R3, R0, 0x18 ;  /* 0x0000000003047211 */ /* 0x001fc800078ec0ff */
[----:B------:R-:W0:Y:S02]  /*bba0*/  SYNCS.PHASECHK.TRANS64.TRYWAIT P0, [R4+URZ+0x22820], R8 ;  /* 0x02282008040075a7 */ /* 0x000e24000800017f */
[----:B0-----:R-:W-:Y:S05]  /*bbb0*/  @!P0 BRA `(.L_x_9104) ;  /* 0x0000002c00988947 */ /* 0x001fea0003800000 */
.L_x_9195:
[----:B------:R-:W-:Y:S05]  /*bbc0*/  BSYNC B0 ;  /* 0x0000000000007941 */ /* 0x000fea0003800000 */
.L_x_9103:
[----:B------:R-:W-:-:S03]  /*bbd0*/  UMOV UR4, 0xffffffff ;  /* 0xffffffff00047882 */ /* 0x000fc60000000000 */
[----:B------:R-:W-:Y:S05]  /*bbe0*/  BRA.DIV UR4, `(.L_x_9105) ;  /* 0x0000002e04a07947 */ /* 0x000fea000b800000 */
[----:B------:R1:W4:Y:S02]  /*bbf0*/  SHFL.IDX PT, R14, R2, RZ, 0x1f ;  /* 0x00001fff020e7589 */ /* 0x00032400000e0000 */
.L_x_9198:
[----:B----4-:R-:W-:-:S13]  /*bc00*/  ISETP.NE.AND P0, PT, R14, RZ, PT ;  /* 0x000000ff0e00720c */ /* 0x010fda0003f05270 */
[----:B------:R-:W-:Y:S05]  /*bc10*/  @P0 BRA `(.L_x_9038) ;  /* 0x0000000000880947 */ /* 0x000fea0003800000 */
[----:B------:R-:W-:-:S03]  /*bc20*/  UMOV UR4, 0xffffffff ;  /* 0xffffffff00047882 */ /* 0x000fc60000000000 */
[----:B------:R-:W-:Y:S05]  /*bc30*/  BRA.DIV UR4, `(.L_x_9106) ;  /* 0x0000002e04b47947 */ /* 0x000fea000b800000 */
[----:B------:R-:W-:-:S13]  /*bc40*/  ELECT P6, URZ, PT ;  /* 0x00000000003f782f */ /* 0x000fda00038c0000 */
.L_x_9201:
[----:B------:R-:W-:Y:S05]  /*bc50*/  @!P6 BRA `(.L_x_9038) ;  /* 0x000000000078e947 */ /* 0x000fea0003800000 */
[----:B------:R-:W-:-:S06]  /*bc60*/  ULOP3.LUT UR4, UR39, 0x2, URZ, 0xfc, !UPT ;  /* 0x0000000227047892 */ /* 0x000fcc000f8efc3f */
[----:B------:R-:W-:-:S05]  /*bc70*/  IMAD.U32 R0, RZ, RZ, UR4 ;  /* 0x00000004ff007e24 */ /* 0x000fca000f8e00ff */
[----:B------:R-:W-:-:S13]  /*bc80*/  ISETP.NE.AND P0, PT, R0, 0x3, PT ;  /* 0x000000030000780c */ /* 0x000fda0003f05270 */
[----:B------:R-:W-:Y:S05]  /*bc90*/  @!P0 BRA `(.L_x_9107) ;  /* 0x0000000000048947 */ /* 0x000fea0003800000 */
[----:B------:R-:W-:Y:S01]  /*bca0*/  BPT.TRAP 0x1 ;  /* 0x000000040000795c */ /* 0x000fe20000300000 */
.L_x_9107:
[C---:B------:R-:W-:Y:S01]  /*bcb0*/  LEA R5, R21.reuse, R4, 0x3 ;  /* 0x0000000415057211 */ /* 0x040fe200078e18ff */
[----:B------:R-:W-:Y:S01]  /*bcc0*/  VIADD R21, R21, 0x1 ;  /* 0x0000000115157836 */ /* 0x000fe20000000000 */
[----:B------:R-:W-:-:S04]  /*bcd0*/  SHF.L.U32 R0, R20, 0x1f, RZ ;  /* 0x0000001f14007819 */ /* 0x000fc800000006ff */
[----:B------:R-:W4:Y:S01]  /*bce0*/  SYNCS.PHASECHK.TRANS64.TRYWAIT P1, [R5+URZ+0x22840], R0 ;  /* 0x02284000050075a7 */ /* 0x000f22000802017f */
[----:B------:R-:W-:-:S04]  /*bcf0*/  ISETP.NE.AND P2, PT, R21, 0x2, PT ;  /* 0x000000021500780c */ /* 0x000fc80003f45270 */
[----:B------:R-:W-:Y:S01]  /*bd00*/  SEL R3, RZ, 0x1, P2 ;  /* 0x00000001ff037807 */ /* 0x000fe20001000000 */
[----:B----4-:R-:W-:Y:S08]  /*bd10*/  @!P1 BRA `(.L_x_9108) ;  /* 0x0000002c009c9947 */ /* 0x010ff00003800000 */
.L_x_9202:
[----:B------:R-:W-:Y:S02]  /*bd20*/  SEL R21, R21, RZ, P2 ;  /* 0x000000ff15157207 */ /* 0x000fe40001000000 */
[----:B-1----:R-:W-:Y:S01]  /*bd30*/  LOP3.LUT R2, R20, R3, RZ, 0x3c, !PT ;  /* 0x0000000314027212 */ /* 0x002fe200078e3cff */
[----:B------:R-:W-:Y:S06]  /*bd40*/  @!P0 BRA `(.L_x_9109) ;  /* 0x0000000000048947 */ /* 0x000fec0003800000 */
[----:B------:R-:W-:Y:S01]  /*bd50*/  BPT.TRAP 0x1 ;  /* 0x000000040000795c */ /* 0x000fe20000300000 */
.L_x_9109:
[----:B------:R-:W-:Y:S01]  /*bd60*/  IMAD R21, R21, 0x8, R4 ;  /* 0x0000000815157824 */ /* 0x000fe200078e0204 */
[----:B------:R-:W-:-:S04]  /*bd70*/  SHF.L.U32 R2, R2, 0x1f, RZ ;  /* 0x0000001f02027819 */ /* 0x000fc800000006ff */
[----:B------:R-:W1:Y:S02]  /*bd80*/  SYNCS.PHASECHK.TRANS64.TRYWAIT P1, [R21+URZ+0x22840], R2 ;  /* 0x02284002150075a7 */ /* 0x000e64000802017f */
[----:B-1----:R-:W-:Y:S05]  /*bd90*/  @!P1 BRA `(.L_x_9110) ;  /* 0x0000002c00909947 */ /* 0x002fea0003800000 */
.L_x_9203:
[----:B------:R-:W-:Y:S05]  /*bda0*/  @!P0 BRA `(.L_x_9111) ;  /* 0x0000000000048947 */ /* 0x000fea0003800000 */
[----:B------:R-:W-:Y:S01]  /*bdb0*/  BPT.TRAP 0x1 ;  /* 0x000000040000795c */ /* 0x000fe20000300000 */
.L_x_9111:
[----:B------:R-:W0:Y:S02]  /*bdc0*/  SYNCS.PHASECHK.TRANS64.TRYWAIT P1, [R5+URZ+0x22860], R0 ;  /* 0x02286000050075a7 */ /* 0x000e24000802017f */
[----:B0-----:R-:W-:Y:S05]  /*bdd0*/  @!P1 BRA `(.L_x_9112) ;  /* 0x0000002c00949947 */ /* 0x001fea0003800000 */
.L_x_9204:
[----:B------:R-:W-:Y:S05]  /*bde0*/  @!P0 BRA `(.L_x_9113) ;  /* 0x0000000000048947 */ /* 0x000fea0003800000 */
[----:B------:R-:W-:Y:S01]  /*bdf0*/  BPT.TRAP 0x1 ;  /* 0x000000040000795c */ /* 0x000fe20000300000 */
.L_x_9113:
[----:B------:R0:W0:Y:S02]  /*be00*/  SYNCS.PHASECHK.TRANS64.TRYWAIT P0, [R21+URZ+0x22860], R2 ;  /* 0x02286002150075a7 */ /* 0x000024000800017f */
[----:B0-----:R-:W-:Y:S05]  /*be10*/  @!P0 NANOSLEEP.SYNCS 0x989680 ;  /* 0x009896800000895d */ /* 0x001fea0003900000 */
[----:B------:R-:W0:Y:S02]  /*be20*/  @!P0 SYNCS.PHASECHK.TRANS64 P0, [R21+URZ+0x22860], R2 ;  /* 0x02286002150085a7 */ /* 0x000e24000800007f */
[----:B0-----:R-:W-:Y:S05]  /*be30*/  @!P0 BRA `(.L_x_9113) ;  /* 0xfffffffc00f08947 */ /* 0x001fea000383ffff */
.L_x_9038:
[----:B------:R-:W-:Y:S05]  /*be40*/  BSYNC B6 ;  /* 0x0000000000067941 */ /* 0x000fea0003800000 */
.L_x_9035:
[----:B------:R-:W-:Y:S05]  /*be50*/  EXIT ;  /* 0x000000000000794d */ /* 0x000fea0003800000 */
.L_x_9042:
[----:B0-----:R-:W-:-:S04]  /*be60*/  MOV R5, UR41 ;  /* 0x0000002900057c02 */ /* 0x001fc80008000f00 */
[----:B------:R0:W1:Y:S03]  /*be70*/  SYNCS.PHASECHK.TRANS64.TRYWAIT P0, [R5+URZ+0x22800], R8 ;  /* 0x02280008050075a7 */ /* 0x000066000800017f */
[----:B-1----:R-:W-:Y:S05]  /*be80*/  @!P0 NANOSLEEP.SYNCS 0x989680 ;  /* 0x009896800000895d */ /* 0x002fea0003900000 */
[----:B------:R-:W1:Y:S02]  /*be90*/  @!P0 SYNCS.PHASECHK.TRANS64 P0, [R5+URZ+0x22800], R8 ;  /* 0x02280008050085a7 */ /* 0x000e64000800007f */
[----:B-1----:R-:W-:Y:S05]  /*bea0*/  @!P0 BRA `(.L_x_9042) ;  /* 0xfffffffc00ec8947 */ /* 0x002fea000383ffff */
[----:B------:R-:W-:Y:S05]  /*beb0*/  BRA `(.L_x_9114) ;  /* 0xffffff5400607947 */ /* 0x000fea000383ffff */
.L_x_9046:
[----:B0-----:R-:W-:-:S04]  /*bec0*/  IMAD.U32 R5, RZ, RZ, UR41 ;  /* 0x00000029ff057e24 */ /* 0x001fc8000f8e00ff */
[----:B------:R0:W2:Y:S03]  /*bed0*/  SYNCS.PHASECHK.TRANS64.TRYWAIT P1, [R5+URZ+0x22830], R8 ;  /* 0x02283008050075a7 */ /* 0x0000a6000802017f */
[----:B--2---:R-:W-:Y:S05]  /*bee0*/  @!P1 NANOSLEEP.SYNCS 0x989680 ;  /* 0x009896800000995d */ /* 0x004fea0003900000 */
[----:B------:R-:W2:Y:S02]  /*bef0*/  @!P1 SYNCS.PHASECHK.TRANS64 P1, [R5+URZ+0x22830], R8 ;  /* 0x02283008050095a7 */ /* 0x000ea4000802007f */
[----:B--2---:R-:W-:Y:S05]  /*bf00*/  @!P1 BRA `(.L_x_9046) ;  /* 0xfffffffc00ec9947 */ /* 0x004fea000383ffff */
[----:B------:R-:W-:Y:S05]  /*bf10*/  BRA `(.L_x_9045) ;  /* 0xffffff54007c7947 */ /* 0x000fea000383ffff */
.L_x_9051:
[----:B--2---:R-:W-:-:S04]  /*bf20*/  IMAD.U32 R9, RZ, RZ, UR41 ;  /* 0x00000029ff097e24 */ /* 0x004fc8000f8e00ff */
[----:B------:R2:W4:Y:S03]  /*bf30*/  SYNCS.PHASECHK.TRANS64.TRYWAIT P1, [R9+URZ+0x22850], R8 ;  /* 0x02285008090075a7 */ /* 0x000526000802017f */
[----:B----4-:R-:W-:Y:S05]  /*bf40*/  @!P1 NANOSLEEP.SYNCS 0x989680 ;  /* 0x009896800000995d */ /* 0x010fea0003900000 */
[----:B------:R-:W4:Y:S02]  /*bf50*/  @!P1 SYNCS.PHASECHK.TRANS64 P1, [R9+URZ+0x22850], R8 ;  /* 0x02285008090095a7 */ /* 0x000f24000802007f */
[----:B----4-:R-:W-:Y:S05]  /*bf60*/  @!P1 BRA `(.L_x_9051) ;  /* 0xfffffffc00ec9947 */ /* 0x010fea000383ffff */
[----:B------:R-:W-:Y:S05]  /*bf70*/  BRA `(.L_x_9050) ;  /* 0xffffff7000887947 */ /* 0x000fea000383ffff */
.L_x_9057:
[----:B0-----:R-:W-:Y:S01]  /*bf80*/  MOV R0, UR28 ;  /* 0x0000001c00007c02 */ /* 0x001fe20008000f00 */
[----:B------:R-:W-:-:S04]  /*bf90*/  IMAD.U32 R7, RZ, RZ, UR29 ;  /* 0x0000001dff077e24 */ /* 0x000fc8000f8e00ff */
[----:B------:R0:W1:Y:S03]  /*bfa0*/  SYNCS.PHASECHK.TRANS64.TRYWAIT P2, [R0+URZ+0x22830], R7 ;  /* 0x02283007000075a7 */ /* 0x000066000804017f */
[----:B-1----:R-:W-:Y:S05]  /*bfb0*/  @!P2 NANOSLEEP.SYNCS 0x989680 ;  /* 0x009896800000a95d */ /* 0x002fea0003900000 */
[----:B------:R-:W1:Y:S02]  /*bfc0*/  @!P2 SYNCS.PHASECHK.TRANS64 P2, [R0+URZ+0x22830], R7 ;  /* 0x022830070000a5a7 */ /* 0x000e64000804007f */
[----:B-1----:R-:W-:Y:S05]  /*bfd0*/  @!P2 BRA `(.L_x_9057) ;  /* 0xfffffffc00e8a947 */ /* 0x002fea000383ffff */
[----:B------:R-:W-:Y:S05]  /*bfe0*/  BRA `(.L_x_9056) ;  /* 0xffffff7400b47947 */ /* 0x000fea000383ffff */
.L_x_9062:
[----:B0-----:R-:W-:Y:S01]  /*bff0*/  IMAD.U32 R8, RZ, RZ, UR28 ;  /* 0x0000001cff087e24 */ /* 0x001fe2000f8e00ff */
[----:B------:R-:W-:-:S04]  /*c000*/  MOV R9, UR29 ;  /* 0x0000001d00097c02 */ /* 0x000fc80008000f00 */
[----:B------:R0:W1:Y:S03]  /*c010*/  SYNCS.PHASECHK.TRANS64.TRYWAIT P2, [R8+URZ+0x22850], R9 ;  /* 0x02285009080075a7 */ /* 0x000066000804017f */
[----:B-1----:R-:W-:Y:S05]  /*c020*/  @!P2 NANOSLEEP.SYNCS 0x989680 ;  /* 0x009896800000a95d */ /* 0x002fea0003900000 */
[----:B------:R-:W1:Y:S02]  /*c030*/  @!P2 SYNCS.PHASECHK.TRANS64 P2, [R8+URZ+0x22850], R9 ;  /* 0x022850090800a5a7 */ /* 0x000e64000804007f */
[----:B-1----:R-:W-:Y:S05]  /*c040*/  @!P2 BRA `(.L_x_9062) ;  /* 0xfffffffc00e8a947 */ /* 0x002fea000383ffff */
[----:B------:R-:W-:Y:S05]  /*c050*/  BRA `(.L_x_9061) ;  /* 0xffffff9400507947 */ /* 0x000fea000383ffff */
.L_x_9075:
[----:B------:R-:W-:Y:S01]  /*c060*/  IMAD.MOV.U32 R13, RZ, RZ, R2 ;  /* 0x000000ffff0d7224 */ /* 0x000fe200078e0002 */
[----:B------:R-:W-:Y:S01]  /*c070*/  MOV R11, 0x1f ;  /* 0x0000001f000b7802 */ /* 0x000fe20000000f00 */
[----:B------:R-:W-:Y:S02]  /*c080*/  IMAD.MOV.U32 R12, RZ, RZ, RZ ;  /* 0x000000ffff0c7224 */ /* 0x000fe400078e00ff */
[----:B------:R-:W-:-:S07]  /*c090*/  IMAD.MOV.U32 R15, RZ, RZ, -0x1 ;  /* 0xffffffffff0f7424 */ /* 0x000fce00078e00ff */
[----:B-----5:R-:W-:Y:S05]  /*c0a0*/  WARPSYNC.COLLECTIVE R15, `(.L_x_9115) ;  /* 0x000000000f087348 */ /* 0x020fea0003c00000 */
[----:B------:R0:W1:Y:S02]  /*c0b0*/  SHFL.IDX P6, R14, R13, R12, R11 ;  /* 0x0000000c0d0e7389 */ /* 0x00006400000c000b */
[----:B01---5:R-:W-:Y:S01]  /*c0c0*/  ENDCOLLECTIVE ;  /* 0x000000000000791b */ /* 0x023fe20003800000 */
.L_x_9115:
[----:B------:R-:W-:Y:S05]  /*c0d0*/  BRA `(.L_x_9116) ;  /* 0xffffffd000f87947 */ /* 0x000fea000383ffff */
.L_x_9077:
[----:B0-----:R-:W-:-:S04]  /*c0e0*/  IMAD.U32 R3, RZ, RZ, UR43 ;  /* 0x0000002bff037e24 */ /* 0x001fc8000f8e00ff */
[----:B------:R0:W1:Y:S03]  /*c0f0*/  SYNCS.PHASECHK.TRANS64.TRYWAIT P0, [R3+URZ+0x22840], R0 ;  /* 0x02284000030075a7 */ /* 0x000066000800017f */
[----:B-1----:R-:W-:Y:S05]  /*c100*/  @!P0 NANOSLEEP.SYNCS 0x989680 ;  /* 0x009896800000895d */ /* 0x002fea0003900000 */
[----:B------:R-:W1:Y:S02]  /*c110*/  @!P0 SYNCS.PHASECHK.TRANS64 P0, [R3+URZ+0x22840], R0 ;  /* 0x02284000030085a7 */ /* 0x000e64000800007f */
[----:B-1----:R-:W-:Y:S05]  /*c120*/  @!P0 BRA `(.L_x_9077) ;  /* 0xfffffffc00ec8947 */ /* 0x002fea000383ffff */
[----:B------:R-:W-:Y:S05]  /*c130*/  BRA `(.L_x_9117) ;  /* 0xffffffd4003c7947 */ /* 0x000fea000383ffff */
.L_x_9078:
        /* <DEDUP_REMOVED lines=8> */
.L_x_9119:
[----:B------:R-:W-:Y:S05]  /*c1c0*/  BSYNC B0 ;  /* 0x0000000000007941 */ /* 0x000fea0003800000 */
.L_x_9118:
        /* <DEDUP_REMOVED lines=9> */
.L_x_9120:
        /* <DEDUP_REMOVED lines=8> */
.L_x_9121:
        /* <DEDUP_REMOVED lines=11> */
.L_x_9122:
[----:B------:R-:W-:Y:S02]  /*c390*/  IMAD.MOV.U32 R13, RZ, RZ, R0 ;  /* 0x000000ffff0d7224 */ /* 0x000fe400078e0000 */
[----:B------:R-:W-:Y:S01]  /*c3a0*/  IMAD.MOV.U32 R12, RZ, RZ, 0x2 ;  /* 0x00000002ff0c7424 */ /* 0x000fe200078e00ff */
[----:B------:R-:W-:-:S13]  /*c3b0*/  @P0 LEA R4, P1, R24, R14, 0x1 ;  /* 0x0000000e18040211 */ /* 0x000fda00078208ff */
[----:B------:R-:W-:Y:S05]  /*c3c0*/  WARPSYNC.COLLECTIVE R15, `(.L_x_9123) ;  /* 0x000000000f087348 */ /* 0x000fea0003c00000 */
[----:B------:R0:W1:Y:S02]  /*c3d0*/  SHFL.IDX P6, R14, R13, R12, R11 ;  /* 0x0000000c0d0e7389 */ /* 0x00006400000c000b */
[----:B01----:R-:W-:Y:S01]  /*c3e0*/  ENDCOLLECTIVE ;  /* 0x000000000000791b */ /* 0x003fe20003800000 */
.L_x_9123:
        /* <DEDUP_REMOVED lines=12> */
.L_x_9124:
[----:B------:R-:W-:Y:S01]  /*c4b0*/  MOV R13, R0 ;  /* 0x00000000000d7202 */ /* 0x000fe20000000f00 */
[----:B------:R-:W-:Y:S01]  /*c4c0*/  IMAD.MOV.U32 R12, RZ, RZ, 0x3 ;  /* 0x00000003ff0c7424 */ /* 0x000fe200078e00ff */
[----:B------:R-:W-:-:S13]  /*c4d0*/  @P0 LEA R4, P1, R24, R14, 0x1 ;  /* 0x0000000e18040211 */ /* 0x000fda00078208ff */
[----:B------:R-:W-:Y:S05]  /*c4e0*/  WARPSYNC.COLLECTIVE R15, `(.L_x_9125) ;  /* 0x000000000f087348 */ /* 0x000fea0003c00000 */
[----:B------:R0:W1:Y:S02]  /*c4f0*/  SHFL.IDX P6, R14, R13, R12, R11 ;  /* 0x0000000c0d0e7389 */ /* 0x00006400000c000b */
[----:B01----:R-:W-:Y:S01]  /*c500*/  ENDCOLLECTIVE ;  /* 0x000000000000791b */ /* 0x003fe20003800000 */
.L_x_9125:
[----:B------:R-:W-:-:S05]  /*c510*/  @P0 IMAD.X R5, RZ, RZ, R6, P1 ;  /* 0x000000ffff050224 */ /* 0x000fca00008e0606 */
        /* <DEDUP_REMOVED lines=11> */
.L_x_9126:
[----:B------:R-:W-:Y:S01]  /*c5d0*/  IMAD.MOV.U32 R13, RZ, RZ, R0 ;  /* 0x000000ffff0d7224 */ /* 0x000fe200078e0000 */
[----:B------:R-:W-:Y:S02]  /*c5e0*/  MOV R12, 0x4 ;  /* 0x00000004000c7802 */ /* 0x000fe40000000f00 */
[----:B------:R-:W-:-:S13]  /*c5f0*/  @P0 LEA R4, P1, R24, R14, 0x1 ;  /* 0x0000000e18040211 */ /* 0x000fda00078208ff */
[----:B------:R-:W-:Y:S05]  /*c600*/  WARPSYNC.COLLECTIVE R15, `(.L_x_9127) ;  /* 0x000000000f087348 */ /* 0x000fea0003c00000 */
[----:B------:R0:W1:Y:S02]  /*c610*/  SHFL.IDX P6, R14, R13, R12, R11 ;  /* 0x0000000c0d0e7389 */ /* 0x00006400000c000b */
[----:B01----:R-:W-:Y:S01]  /*c620*/  ENDCOLLECTIVE ;  /* 0x000000000000791b */ /* 0x003fe20003800000 */
.L_x_9127:
        /* <DEDUP_REMOVED lines=12> */
.L_x_9128:
[----:B------:R-:W-:Y:S02]  /*c6f0*/  IMAD.MOV.U32 R13, RZ, RZ, R0 ;  /* 0x000000ffff0d7224 */ /* 0x000fe400078e0000 */
[----:B------:R-:W-:Y:S01]  /*c700*/  IMAD.MOV.U32 R12, RZ, RZ, 0x5 ;  /* 0x00000005ff0c7424 */ /* 0x000fe200078e00ff */
[----:B------:R-:W-:-:S13]  /*c710*/  @P0 LEA R4, P1, R24, R14, 0x1 ;  /* 0x0000000e18040211 */ /* 0x000fda00078208ff */
[----:B------:R-:W-:Y:S05]  /*c720*/  WARPSYNC.COLLECTIVE R15, `(.L_x_9129) ;  /* 0x000000000f087348 */ /* 0x000fea0003c00000 */
[----:B------:R0:W1:Y:S02]  /*c730*/  SHFL.IDX P6, R14, R13, R12, R11 ;  /* 0x0000000c0d0e7389 */ /* 0x00006400000c000b */
[----:B01----:R-:W-:Y:S01]  /*c740*/  ENDCOLLECTIVE ;  /* 0x000000000000791b */ /* 0x003fe20003800000 */
.L_x_9129:
        /* <DEDUP_REMOVED lines=10> */
.L_x_9130:
[----:B------:R-:W-:Y:S05]  /*c7f0*/  BRA `(.L_x_9131) ;  /* 0xffffffd000b07947 */ /* 0x000fea000383ffff */
.L_x_9081:
[----:B------:R-:W-:Y:S01]  /*c800*/  IMAD.MOV.U32 R13, RZ, RZ, R0 ;  /* 0x000000ffff0d7224 */ /* 0x000fe200078e0000 */
[----:B------:R-:W-:Y:S01]  /*c810*/  MOV R12, RZ ;  /* 0x000000ff000c7202 */ /* 0x000fe20000000f00 */
[----:B------:R-:W-:Y:S02]  /*c820*/  IMAD.MOV.U32 R11, RZ, RZ, 0x181f ;  /* 0x0000181fff0b7424 */ /* 0x000fe400078e00ff */
[----:B------:R-:W-:Y:S02]  /*c830*/  IMAD.MOV.U32 R15, RZ, RZ, -0x1 ;  /* 0xffffffffff0f7424 */ /* 0x000fe400078e00ff */
[----:B------:R-:W-:-:S07]  /*c840*/  IMAD R32, R32, 0x80, R27 ;  /* 0x0000008020207824 */ /* 0x000fce00078e021b */
[----:B------:R-:W-:Y:S05]  /*c850*/  WARPSYNC.COLLECTIVE R15, `(.L_x_9132) ;  /* 0x000000000f087348 */ /* 0x000fea0003c00000 */
[----:B------:R0:W1:Y:S02]  /*c860*/  SHFL.IDX P6, R14, R13, R12, R11 ;  /* 0x0000000c0d0e7389 */ /* 0x00006400000c000b */
[----:B01----:R-:W-:Y:S01]  /*c870*/  ENDCOLLECTIVE ;  /* 0x000000000000791b */ /* 0x003fe20003800000 */
.L_x_9132:
[----:B------:R-:W-:Y:S02]  /*c880*/  VIADD R8, R32, 0x10 ;  /* 0x0000001020087836 */ /* 0x000fe40000000000 */
[----:B------:R-:W-:Y:S01]  /*c890*/  IMAD.MOV.U32 R13, RZ, RZ, R6 ;  /* 0x000000ffff0d7224 */ /* 0x000fe200078e0006 */
[----:B------:R-:W-:-:S07]  /*c8a0*/  MOV R4, R14 ;  /* 0x0000000e00047202 */ /* 0x000fce0000000f00 */
[----:B------:R-:W-:Y:S05]  /*c8b0*/  WARPSYNC.COLLECTIVE R15, `(.L_x_9133) ;  /* 0x000000000f087348 */ /* 0x000fea0003c00000 */
[----:B------:R0:W1:Y:S02]  /*c8c0*/  SHFL.IDX P6, R14, R13, R12, R11 ;  /* 0x0000000c0d0e7389 */ /* 0x00006400000c000b */
[----:B01----:R-:W-:Y:S01]  /*c8d0*/  ENDCOLLECTIVE ;  /* 0x000000000000791b */ /* 0x003fe20003800000 */
.L_x_9133:
[----:B------:R-:W-:Y:S02]  /*c8e0*/  ULDC UR4, c[0x0][0x288] ;  /* 0x0000a20000047ab9 */ /* 0x000fe40000000800 */
[----:B------:R-:W-:-:S05]  /*c8f0*/  IMAD R3, R3, UR4, RZ ;  /* 0x0000000403037c24 */ /* 0x000fca000f8e02ff */
[----:B------:R-:W-:Y:S02]  /*c900*/  ISETP.GE.AND P0, PT, R32, R3, PT ;  /* 0x000000032000720c */ /* 0x000fe40003f06270 */
[----:B------:R-:W-:Y:S01]  /*c910*/  MOV R13, R0 ;  /* 0x00000000000d7202 */ /* 0x000fe20000000f00 */
[----:B------:R-:W-:-:S10]  /*c920*/  IMAD.MOV.U32 R12, RZ, RZ, 0x1 ;  /* 0x00000001ff0c7424 */ /* 0x000fd400078e00ff */
[----:B------:R-:W-:Y:S02]  /*c930*/  @!P0 LEA R9, R16, UR43, 0x1 ;  /* 0x0000002b10098c11 */ /* 0x000fe4000f8e08ff */
[----:B------:R-:W-:-:S04]  /*c940*/  @!P0 LEA R14, P2, R24, R14, 0x1 ;  /* 0x0000000e180e8211 */ /* 0x000fc800078408ff */
[----:B------:R-:W-:Y:S01]  /*c950*/  @!P0 IADD3.X R5, RZ, R4, RZ, P2, !PT ;  /* 0x00000004ff058210 */ /* 0x000fe200017fe4ff */
[----:B------:R-:W-:-:S08]  /*c960*/  @!P0 IMAD.MOV.U32 R4, RZ, RZ, R14 ;  /* 0x000000ffff048224 */ /* 0x000fd000078e000e */
[----:B------:R-:W-:Y:S05]  /*c970*/  WARPSYNC.COLLECTIVE R15, `(.L_x_9134) ;  /* 0x000000000f087348 */ /* 0x000fea0003c00000 */
[----:B------:R0:W1:Y:S02]  /*c980*/  SHFL.IDX P6, R14, R13, R12, R11 ;  /* 0x0000000c0d0e7389 */ /* 0x00006400000c000b */
[----:B01----:R-:W-:Y:S01]  /*c990*/  ENDCOLLECTIVE ;  /* 0x000000000000791b */ /* 0x003fe20003800000 */
.L_x_9134:
[----:B------:R-:W-:Y:S01]  /*c9a0*/  @!PT LDS RZ, [RZ] ;  /* 0x00000000fffff984 */ /* 0x000fe20000000800 */
[----:B------:R-:W-:Y:S01]  /*c9b0*/  @!PT LDS RZ, [RZ] ;  /* 0x00000000fffff984 */ /* 0x000fe20000000800 */
[----:B------:R-:W-:Y:S01]  /*c9c0*/  @!PT LDS RZ, [RZ] ;  /* 0x00000000fffff984 */ /* 0x000fe20000000800 */
[----:B------:R0:W-:Y:S01]  /*c9d0*/  @!P0 LDGSTS.E.BYPASS.LTC128B.128 [R9+0x18400], desc[UR36][R4.64], !P1 ;  /* 0x1840000004098fae */ /* 0x0001e2000c901d64 */
[----:B------:R-:W-:Y:S01]  /*c9e0*/  ISETP.GE.AND P0, PT, R8, R3, PT ;  /* 0x000000030800720c */ /* 0x000fe20003f06270 */
[----:B------:R-:W-:Y:S01]  /*c9f0*/  VIADD R8, R32, 0x20 ;  /* 0x0000002020087836 */ /* 0x000fe20000000000 */
[----:B------:R-:W-:-:S11]  /*ca00*/  MOV R13, R6 ;  /* 0x00000006000d7202 */ /* 0x000fd60000000f00 */
[----:B------:R-:W-:Y:S01]  /*ca10*/  @!P0 LEA R21, R16, UR43, 0x1 ;  /* 0x0000002b10158c11 */ /* 0x000fe2000f8e08ff */
[----:B0-----:R-:W-:-:S07]  /*ca20*/  IMAD.MOV.U32 R7, RZ, RZ, R14 ;  /* 0x000000ffff077224 */ /* 0x001fce00078e000e */
[----:B------:R-:W-:Y:S05]  /*ca30*/  WARPSYNC.COLLECTIVE R15, `(.L_x_9135) ;  /* 0x000000000f087348 */ /* 0x000fea0003c00000 */
[----:B------:R0:W1:Y:S02]  /*ca40*/  SHFL.IDX P6, R14, R13, R12, R11 ;  /* 0x0000000c0d0e7389 */ /* 0x00006400000c000b */
[----:B01----:R-:W-:Y:S01]  /*ca50*/  ENDCOLLECTIVE ;  /* 0x000000000000791b */ /* 0x003fe20003800000 */
.L_x_9135:
[----:B------:R-:W-:Y:S01]  /*ca60*/  MOV R13, R0 ;  /* 0x00000000000d7202 */ /* 0x000fe20000000f00 */
[----:B------:R-:W-:Y:S01]  /*ca70*/  IMAD.MOV.U32 R12, RZ, RZ, 0x2 ;  /* 0x00000002ff0c7424 */ /* 0x000fe200078e00ff */
[----:B------:R-:W-:-:S13]  /*ca80*/  @!P0 LEA R4, P2, R24, R14, 0x1 ;  /* 0x0000000e18048211 */ /* 0x000fda00078408ff */
[----:B------:R-:W-:Y:S05]  /*ca90*/  WARPSYNC.COLLECTIVE R15, `(.L_x_9136) ;  /* 0x000000000f087348 */ /* 0x000fea0003c00000 */
[----:B------:R0:W1:Y:S02]  /*caa0*/  SHFL.IDX P6, R14, R13, R12, R11 ;  /* 0x0000000c0d0e7389 */ /* 0x00006400000c000b */
[----:B01----:R-:W-:Y:S01]  /*cab0*/  ENDCOLLECTIVE ;  /* 0x000000000000791b */ /* 0x003fe20003800000 */
.L_x_9136:
[----:B------:R-:W-:-:S05]  /*cac0*/  @!P0 IMAD.X R5, RZ, RZ, R7, P2 ;  /* 0x000000ffff058224 */ /* 0x000fca00010e0607 */
        /* <DEDUP_REMOVED lines=12> */
.L_x_9137:
[----:B------:R-:W-:Y:S01]  /*cb90*/  MOV R13, R0 ;  /* 0x00000000000d7202 */ /* 0x000fe20000000f00 */
[----:B------:R-:W-:Y:S01]  /*cba0*/  IMAD.MOV.U32 R12, RZ, RZ, 0x3 ;  /* 0x00000003ff0c7424 */ /* 0x000fe200078e00ff */
[----:B------:R-:W-:-:S13]  /*cbb0*/  @!P0 LEA R4, P2, R24, R14, 0x1 ;  /* 0x0000000e18048211 */ /* 0x000fda00078408ff */
[----:B------:R-:W-:Y:S05]  /*cbc0*/  WARPSYNC.COLLECTIVE R15, `(.L_x_9138) ;  /* 0x000000000f087348 */ /* 0x000fea0003c00000 */
[----:B------:R0:W1:Y:S02]  /*cbd0*/  SHFL.IDX P6, R14, R13, R12, R11 ;  /* 0x0000000c0d0e7389 */ /* 0x00006400000c000b */
[----:B01----:R-:W-:Y:S01]  /*cbe0*/  ENDCOLLECTIVE ;  /* 0x000000000000791b */ /* 0x003fe20003800000 */
.L_x_9138:
        /* <DEDUP_REMOVED lines=13> */
.L_x_9139:
[----:B------:R-:W-:Y:S01]  /*ccc0*/  MOV R13, R0 ;  /* 0x00000000000d7202 */ /* 0x000fe20000000f00 */
[----:B------:R-:W-:Y:S01]  /*ccd0*/  IMAD.MOV.U32 R12, RZ, RZ, 0x4 ;  /* 0x00000004ff0c7424 */ /* 0x000fe200078e00ff */
[----:B------:R-:W-:-:S13]  /*cce0*/  @!P0 LEA R4, P2, R24, R14, 0x1 ;  /* 0x0000000e18048211 */ /* 0x000fda00078408ff */
[----:B------:R-:W-:Y:S05]  /*ccf0*/  WARPSYNC.COLLECTIVE R15, `(.L_x_9140) ;  /* 0x000000000f087348 */ /* 0x000fea0003c00000 */
[----:B------:R0:W1:Y:S02]  /*cd00*/  SHFL.IDX P6, R14, R13, R12, R11 ;  /* 0x0000000c0d0e7389 */ /* 0x00006400000c000b */
[----:B01----:R-:W-:Y:S01]  /*cd10*/  ENDCOLLECTIVE ;  /* 0x000000000000791b */ /* 0x003fe20003800000 */
.L_x_9140:
        /* <DEDUP_REMOVED lines=13> */
.L_x_9141:
[----:B------:R-:W-:Y:S01]  /*cdf0*/  MOV R13, R0 ;  /* 0x00000000000d7202 */ /* 0x000fe20000000f00 */
[----:B------:R-:W-:Y:S01]  /*ce00*/  IMAD.MOV.U32 R12, RZ, RZ, 0x5 ;  /* 0x00000005ff0c7424 */ /* 0x000fe200078e00ff */
[----:B------:R-:W-:-:S13]  /*ce10*/  @!P0 LEA R4, P2, R24, R14, 0x1 ;  /* 0x0000000e18048211 */ /* 0x000fda00078408ff */
[----:B------:R-:W-:Y:S05]  /*ce20*/  WARPSYNC.COLLECTIVE R15, `(.L_x_9142) ;  /* 0x000000000f087348 */ /* 0x000fea0003c00000 */
[----:B------:R0:W1:Y:S02]  /*ce30*/  SHFL.IDX P6, R14, R13, R12, R11 ;  /* 0x0000000c0d0e7389 */ /* 0x00006400000c000b */
[----:B01----:R-:W-:Y:S01]  /*ce40*/  ENDCOLLECTIVE ;  /* 0x000000000000791b */ /* 0x003fe20003800000 */
.L_x_9142:
[----:B------:R-:W-:-:S05]  /*ce50*/  @!P0 IMAD.X R5, RZ, RZ, R7, P2 ;  /* 0x000000ffff058224 */ /* 0x000fca00010e0607 */
[----:B------:R-:W-:Y:S01]  /*ce60*/  @!PT LDS RZ, [RZ] ;  /* 0x00000000fffff984 */ /* 0x000fe20000000800 */
[----:B------:R-:W-:Y:S01]  /*ce70*/  @!PT LDS RZ, [RZ] ;  /* 0x00000000fffff984 */ /* 0x000fe20000000800 */
[----:B------:R-:W-:Y:S01]  /*ce80*/  @!PT LDS RZ, [RZ] ;  /* 0x00000000fffff984 */ /* 0x000fe20000000800 */
[----:B------:R0:W-:Y:S01]  /*ce90*/  @!P0 LDGSTS.E.BYPASS.LTC128B.128 [R9+0x1a400], desc[UR36][R4.64], !P1 ;  /* 0x1a40000004098fae */ /* 0x0001e2000c901d64 */
[----:B------:R-:W-:Y:S02]  /*cea0*/  ISETP.GE.AND P0, PT, R8, R3, PT ;  /* 0x000000030800720c */ /* 0x000fe40003f06270 */
[----:B------:R-:W-:-:S11]  /*ceb0*/  MOV R13, R6 ;  /* 0x00000006000d7202 */ /* 0x000fd60000000f00 */
[----:B------:R-:W-:Y:S01]  /*cec0*/  @!P0 LEA R21, R16, UR43, 0x1 ;  /* 0x0000002b10158c11 */ /* 0x000fe2000f8e08ff */
[----:B0-----:R-:W-:-:S07]  /*ced0*/  IMAD.MOV.U32 R7, RZ, RZ, R14 ;  /* 0x000000ffff077224 */ /* 0x001fce00078e000e */
[----:B------:R-:W-:Y:S05]  /*cee0*/  WARPSYNC.COLLECTIVE R15, `(.L_x_9143) ;  /* 0x000000000f087348 */ /* 0x000fea0003c00000 */
[----:B------:R0:W1:Y:S02]  /*cef0*/  SHFL.IDX P6, R14, R13, R12, R11 ;  /* 0x0000000c0d0e7389 */ /* 0x00006400000c000b */
[----:B01----:R-:W-:Y:S01]  /*cf00*/  ENDCOLLECTIVE ;  /* 0x000000000000791b */ /* 0x003fe20003800000 */
.L_x_9143:
[----:B------:R-:W-:Y:S01]  /*cf10*/  IMAD.MOV.U32 R13, RZ, RZ, R0 ;  /* 0x000000ffff0d7224 */ /* 0x000fe200078e0000 */
[----:B------:R-:W-:Y:S02]  /*cf20*/  MOV R12, 0x6 ;  /* 0x00000006000c7802 */ /* 0x000fe40000000f00 */
[----:B------:R-:W-:-:S13]  /*cf30*/  @!P0 LEA R4, P2, R24, R14, 0x1 ;  /* 0x0000000e18048211 */ /* 0x000fda00078408ff */
[----:B------:R-:W-:Y:S05]  /*cf40*/  WARPSYNC.COLLECTIVE R15, `(.L_x_9144) ;  /* 0x000000000f087348 */ /* 0x000fea0003c00000 */
[----:B------:R0:W1:Y:S02]  /*cf50*/  SHFL.IDX P6, R14, R13, R12, R11 ;  /* 0x0000000c0d0e7389 */ /* 0x00006400000c000b */
[----:B01----:R-:W-:Y:S01]  /*cf60*/  ENDCOLLECTIVE ;  /* 0x000000000000791b */ /* 0x003fe20003800000 */
.L_x_9144:
[----:B------:R-:W-:-:S05]  /*cf70*/  @!P0 IMAD.X R5, RZ, RZ, R7, P2 ;  /* 0x000000ffff058224 */ /* 0x000fca00010e0607 */
[----:B------:R-:W-:Y:S01]  /*cf80*/  @!PT LDS RZ, [RZ] ;  /* 0x00000000fffff984 */ /* 0x000fe20000000800 */
[----:B------:R-:W-:Y:S01]  /*cf90*/  @!PT LDS RZ, [RZ] ;  /* 0x00000000fffff984 */ /* 0x000fe20000000800 */
[----:B------:R-:W-:Y:S01]  /*cfa0*/  @!PT LDS RZ, [RZ] ;  /* 0x00000000fffff984 */ /* 0x000fe20000000800 */
[----:B------:R0:W-:Y:S01]  /*cfb0*/  @!P0 LDGSTS.E.BYPASS.LTC128B.128 [R21+0x1ac00], desc[UR36][R4.64], !P1 ;  /* 0x1ac0000004158fae */ /* 0x0001e2000c901d64 */
[----:B------:R-:W-:Y:S01]  /*cfc0*/  IMAD.MOV.U32 R13, RZ, RZ, R6 ;  /* 0x000000ffff0d7224 */ /* 0x000fe200078e0006 */
[----:B0-----:R-:W-:Y:S01]  /*cfd0*/  IADD3 R4, R32, 0x60, RZ ;  /* 0x0000006020047810 */ /* 0x001fe20007ffe0ff */
[----:B------:R-:W-:-:S03]  /*cfe0*/  IMAD.MOV.U32 R7, RZ, RZ, R14 ;  /* 0x000000ffff077224 */ /* 0x000fc600078e000e */
[----:B------:R-:W-:-:S13]  /*cff0*/  ISETP.GE.AND P0, PT, R4, R3, PT ;  /* 0x000000030400720c */ /* 0x000fda0003f06270 */
[----:B------:R-:W-:Y:S05]  /*d000*/  WARPSYNC.COLLECTIVE R15, `(.L_x_9145) ;  /* 0x000000000f087348 */ /* 0x000fea0003c00000 */
[----:B------:R0:W1:Y:S02]  /*d010*/  SHFL.IDX P6, R14, R13, R12, R11 ;  /* 0x0000000c0d0e7389 */ /* 0x00006400000c000b */
[----:B01----:R-:W-:Y:S01]  /*d020*/  ENDCOLLECTIVE ;  /* 0x000000000000791b */ /* 0x003fe20003800000 */
.L_x_9145:
[----:B------:R-:W-:Y:S01]  /*d030*/  @!P0 LEA R9, R16, UR43, 0x1 ;  /* 0x0000002b10098c11 */ /* 0x000fe2000f8e08ff */
[----:B------:R-:W-:Y:S01]  /*d040*/  IMAD.MOV.U32 R13, RZ, RZ, R0 ;  /* 0x000000ffff0d7224 */ /* 0x000fe200078e0000 */
[----:B------:R-:W-:Y:S02]  /*d050*/  MOV R12, 0x7 ;  /* 0x00000007000c7802 */ /* 0x000fe40000000f00 */
[----:B------:R-:W-:-:S13]  /*d060*/  @!P0 LEA R4, P2, R24, R14, 0x1 ;  /* 0x0000000e18048211 */ /* 0x000fda00078408ff */
[----:B------:R-:W-:Y:S05]  /*d070*/  WARPSYNC.COLLECTIVE R15, `(.L_x_9146) ;  /* 0x000000000f087348 */ /* 0x000fea0003c00000 */
[----:B------:R0:W1:Y:S02]  /*d080*/  SHFL.IDX P6, R14, R13, R12, R11 ;  /* 0x0000000c0d0e7389 */ /* 0x00006400000c000b */
[----:B01----:R-:W-:Y:S01]  /*d090*/  ENDCOLLECTIVE ;  /* 0x000000000000791b */ /* 0x003fe20003800000 */
.L_x_9146:
[----:B------:R-:W-:-:S05]  /*d0a0*/  @!P0 IMAD.X R5, RZ, RZ, R7, P2 ;  /* 0x000000ffff058224 */ /* 0x000fca00010e0607 */
[----:B------:R-:W-:Y:S01]  /*d0b0*/  @!PT LDS RZ, [RZ] ;  /* 0x00000000fffff984 */ /* 0x000fe20000000800 */
[----:B------:R-:W-:Y:S01]  /*d0c0*/  @!PT LDS RZ, [RZ] ;  /* 0x00000000fffff984 */ /* 0x000fe20000000800 */
[----:B------:R-:W-:Y:S01]  /*d0d0*/  @!PT LDS RZ, [RZ] ;  /* 0x00000000fffff984 */ /* 0x000fe20000000800 */
[----:B------:R0:W-:Y:S01]  /*d0e0*/  @!P0 LDGSTS.E.BYPASS.LTC128B.128 [R9+0x1b400], desc[UR36][R4.64], !P1 ;  /* 0x1b40000004098fae */ /* 0x0001e2000c901d64 */
[----:B------:R-:W-:Y:S02]  /*d0f0*/  IMAD.MOV.U32 R13, RZ, RZ, R6 ;  /* 0x000000ffff0d7224 */ /* 0x000fe400078e0006 */
[----:B------:R-:W-:-:S07]  /*d100*/  IMAD.MOV.U32 R7, RZ, RZ, R14 ;  /* 0x000000ffff077224 */ /* 0x000fce00078e000e */
[----:B0-----:R-:W-:Y:S05]  /*d110*/  WARPSYNC.COLLECTIVE R15, `(.L_x_9147) ;  /* 0x000000000f087348 */ /* 0x001fea0003c00000 */
[----:B------:R1:W2:Y:S02]  /*d120*/  SHFL.IDX P6, R14, R13, R12, R11 ;  /* 0x0000000c0d0e7389 */ /* 0x0002a400000c000b */
[----:B012---:R-:W-:Y:S01]  /*d130*/  ENDCOLLECTIVE ;  /* 0x000000000000791b */ /* 0x007fe20003800000 */
.L_x_9147:
[----:B------:R-:W-:Y:S05]  /*d140*/  BRA `(.L_x_9148) ;  /* 0xffffffd0009c7947 */ /* 0x000fea000383ffff */
.L_x_9082:
[----:B0-----:R-:W-:-:S04]  /*d150*/  MOV R3, UR43 ;  /* 0x0000002b00037c02 */ /* 0x001fc80008000f00 */
[----:B------:R0:W1:Y:S03]  /*d160*/  SYNCS.PHASECHK.TRANS64.TRYWAIT P0, [R3+URZ+0x22820], R0 ;  /* 0x02282000030075a7 */ /* 0x000066000800017f */
[----:B-1----:R-:W-:Y:S05]  /*d170*/  @!P0 NANOSLEEP.SYNCS 0x989680 ;  /* 0x009896800000895d */ /* 0x002fea0003900000 */
[----:B------:R-:W1:Y:S02]  /*d180*/  @!P0 SYNCS.PHASECHK.TRANS64 P0, [R3+URZ+0x22820], R0 ;  /* 0x02282000030085a7 */ /* 0x000e64000800007f */
[----:B-1----:R-:W-:Y:S05]  /*d190*/  @!P0 BRA `(.L_x_9082) ;  /* 0xfffffffc00ec8947 */ /* 0x002fea000383ffff */
[----:B------:R-:W-:Y:S05]  /*d1a0*/  BRA `(.L_x_9149) ;  /* 0xffffffd000cc7947 */ /* 0x000fea000383ffff */
.L_x_9084:
[----:B0-----:R-:W-:-:S04]  /*d1b0*/  IMAD.U32 R3, RZ, RZ, UR43 ;  /* 0x0000002bff037e24 */ /* 0x001fc8000f8e00ff */
[----:B------:R0:W1:Y:S03]  /*d1c0*/  SYNCS.PHASECHK.TRANS64.TRYWAIT P0, [R3+URZ+0x22860], R0 ;  /* 0x02286000030075a7 */ /* 0x000066000800017f */
[----:B-1----:R-:W-:Y:S05]  /*d1d0*/  @!P0 NANOSLEEP.SYNCS 0x989680 ;  /* 0x009896800000895d */ /* 0x002fea0003900000 */
[----:B------:R-:W1:Y:S02]  /*d1e0*/  @!P0 SYNCS.PHASECHK.TRANS64 P0, [R3+URZ+0x22860], R0 ;  /* 0x02286000030085a7 */ /* 0x000e64000800007f */
[----:B-1----:R-:W-:Y:S05]  /*d1f0*/  @!P0 BRA `(.L_x_9084) ;  /* 0xfffffffc00ec8947 */ /* 0x002fea000383ffff */
[----:B------:R-:W-:Y:S05]  /*d200*/  BRA `(.L_x_9150) ;  /* 0xffffffd000c87947 */ /* 0x000fea000383ffff */
.L_x_9085:
        /* <DEDUP_REMOVED lines=8> */
.L_x_9152:
[----:B------:R-:W-:Y:S05]  /*d290*/  BSYNC B0 ;  /* 0x0000000000007941 */ /* 0x000fea0003800000 */
.L_x_9151:
[----:B------:R-:W-:Y:S01]  /*d2a0*/  IMAD.MOV.U32 R13, RZ, RZ, R17 ;  /* 0x000000ffff0d7224 */ /* 0x000fe200078e0011 */
[----:B------:R-:W-:Y:S01]  /*d2b0*/  MOV R11, 0x181f ;  /* 0x0000181f000b7802 */ /* 0x000fe20000000f00 */
[----:B------:R-:W-:Y:S01]  /*d2c0*/  IMAD.MOV.U32 R12, RZ, RZ, RZ ;  /* 0x000000ffff0c7224 */ /* 0x000fe200078e00ff */
[----:B------:R-:W-:Y:S01]  /*d2d0*/  MOV R0, R14 ;  /* 0x0000000e00007202 */ /* 0x000fe20000000f00 */
[----:B------:R-:W-:Y:S01]  /*d2e0*/  IMAD.MOV.U32 R15, RZ, RZ, -0x1 ;  /* 0xffffffffff0f7424 */ /* 0x000fe200078e00ff */
[----:B------:R-:W-:Y:S01]  /*d2f0*/  LEA R21, R16, UR43, 0x1 ;  /* 0x0000002b10157c11 */ /* 0x000fe2000f8e08ff */
[----:B------:R-:W-:Y:S01]  /*d300*/  IMAD.SHL.U32 R24, R24, 0x2, RZ ;  /* 0x0000000218187824 */ /* 0x000fe200078e00ff */
[----:B------:R-:W-:Y:S01]  /*d310*/  LOP3.LUT P2, RZ, R6, 0x2, RZ, 0xc0, !PT ;  /* 0x0000000206ff7812 */ /* 0x000fe2000784c0ff */
[----:B------:R-:W-:-:S12]  /*d320*/  IMAD.MOV.U32 R8, RZ, RZ, RZ ;  /* 0x000000ffff087224 */ /* 0x000fd800078e00ff */
[----:B------:R-:W-:Y:S05]  /*d330*/  WARPSYNC.COLLECTIVE R15, `(.L_x_9153) ;  /* 0x000000000f087348 */ /* 0x000fea0003c00000 */
[----:B------:R0:W1:Y:S02]  /*d340*/  SHFL.IDX P6, R14, R13, R12, R11 ;  /* 0x0000000c0d0e7389 */ /* 0x00006400000c000b */
[----:B01----:R-:W-:Y:S01]  /*d350*/  ENDCOLLECTIVE ;  /* 0x000000000000791b */ /* 0x003fe20003800000 */
.L_x_9153:
[----:B------:R-:W-:-:S04]  /*d360*/  LOP3.LUT P1, RZ, R6, 0x4, RZ, 0xc0, !PT ;  /* 0x0000000406ff7812 */ /* 0x000fc8000782c0ff */
[----:B------:R-:W-:Y:S01]  /*d370*/  ISETP.LT.OR P3, PT, R35, 0x1, !P1 ;  /* 0x000000012300780c */ /* 0x000fe20004f61670 */
[----:B------:R-:W-:Y:S02]  /*d380*/  IMAD.MOV.U32 R13, RZ, RZ, R3 ;  /* 0x000000ffff0d7224 */ /* 0x000fe400078e0003 */
[----:B------:R-:W-:Y:S01]  /*d390*/  IMAD.MOV.U32 R12, RZ, RZ, 0x1 ;  /* 0x00000001ff0c7424 */ /* 0x000fe200078e00ff */
[----:B------:R-:W-:-:S13]  /*d3a0*/  IADD3 R4, P0, R14, R24, RZ ;  /* 0x000000180e047210 */ /* 0x000fda0007f1e0ff */
[----:B------:R-:W-:Y:S05]  /*d3b0*/  WARPSYNC.COLLECTIVE R15, `(.L_x_9154) ;  /* 0x000000000f087348 */ /* 0x000fea0003c00000 */
[----:B------:R0:W1:Y:S02]  /*d3c0*/  SHFL.IDX P6, R14, R13, R12, R11 ;  /* 0x0000000c0d0e7389 */ /* 0x00006400000c000b */
[----:B01----:R-:W-:Y:S01]  /*d3d0*/  ENDCOLLECTIVE ;  /* 0x000000000000791b */ /* 0x003fe20003800000 */
.L_x_9154:
[----:B------:R-:W-:Y:S02]  /*d3e0*/  IADD3.X R5, RZ, R0, RZ, P0, !PT ;  /* 0x00000000ff057210 */ /* 0x000fe400007fe4ff */
[----:B------:R-:W-:Y:S01]  /*d3f0*/  ISETP.LT.OR P0, PT, R35, 0x1, P4 ;  /* 0x000000012300780c */ /* 0x000fe20002701670 */
        /* <DEDUP_REMOVED lines=10> */
.L_x_9155:
[----:B------:R-:W-:Y:S01]  /*d4a0*/  @!PT LDS RZ, [RZ] ;  /* 0x00000000fffff984 */ /* 0x000fe20000000800 */
[----:B------:R-:W-:Y:S01]  /*d4b0*/  @!PT LDS RZ, [RZ] ;  /* 0x00000000fffff984 */ /* 0x000fe20000000800 */
[----:B------:R-:W-:Y:S01]  /*d4c0*/  @!PT LDS RZ, [RZ] ;  /* 0x00000000fffff984 */ /* 0x000fe20000000800 */
[----:B------:R-:W-:Y:S01]  /*d4d0*/  LDGSTS.E.BYPASS.LTC128B.128 [R21+0x3400], desc[UR36][R4.64+0x80], !P0 ;  /* 0x0340008004157fae */ /* 0x000fe2000c101d64 */
[----:B------:R-:W-:-:S03]  /*d4e0*/  LOP3.LUT P0, RZ, R6, 0x8, RZ, 0xc0, !PT ;  /* 0x0000000806ff7812 */ /* 0x000fc6000780c0ff */
[----:B------:R-:W-:Y:S01]  /*d4f0*/  LDGSTS.E.BYPASS.LTC128B.128 [R21+0x6400], desc[UR36][R4.64+0x100], !P3 ;  /* 0x0640010004157fae */ /* 0x000fe2000d901d64 */
[----:B------:R-:W-:Y:S02]  /*d500*/  ISETP.LT.OR P3, PT, R35, 0x1, !P0 ;  /* 0x000000012300780c */ /* 0x000fe40004761670 */
[----:B------:R-:W-:Y:S01]  /*d510*/  MOV R13, R3 ;  /* 0x00000003000d7202 */ /* 0x000fe20000000f00 */
[----:B------:R-:W-:-:S10]  /*d520*/  IMAD.MOV.U32 R12, RZ, RZ, 0x2 ;  /* 0x00000002ff0c7424 */ /* 0x000fd400078e00ff */
[----:B------:R0:W-:Y:S02]  /*d530*/  LDGSTS.E.BYPASS.LTC128B.128 [R21+0x9400], desc[UR36][R4.64+0x180], !P3 ;  /* 0x0940018004157fae */ /* 0x0001e4000d901d64 */
[----:B0-----:R-:W-:-:S13]  /*d540*/  IADD3 R4, P3, R14, R24, RZ ;  /* 0x000000180e047210 */ /* 0x001fda0007f7e0ff */
[----:B------:R-:W-:Y:S05]  /*d550*/  WARPSYNC.COLLECTIVE R15, `(.L_x_9156) ;  /* 0x000000000f087348 */ /* 0x000fea0003c00000 */
[----:B------:R0:W1:Y:S02]  /*d560*/  SHFL.IDX P6, R14, R13, R12, R11 ;  /* 0x0000000c0d0e7389 */ /* 0x00006400000c000b */
[----:B01----:R-:W-:Y:S01]  /*d570*/  ENDCOLLECTIVE ;  /* 0x000000000000791b */ /* 0x003fe20003800000 */
.L_x_9156:
[----:B------:R-:W-:Y:S01]  /*d580*/  IMAD.X R5, RZ, RZ, R0, P3 ;  /* 0x000000ffff057224 */ /* 0x000fe200018e0600 */
[----:B------:R-:W-:Y:S02]  /*d590*/  ISETP.LT.OR P3, PT, R35, 0x11, P4 ;  /* 0x000000112300780c */ /* 0x000fe40002761670 */
        /* <DEDUP_REMOVED lines=10> */
.L_x_9157:
[----:B------:R-:W-:Y:S01]  /*d640*/  @!PT LDS RZ, [RZ] ;  /* 0x00000000fffff984 */ /* 0x000fe20000000800 */
[----:B------:R-:W-:Y:S01]  /*d650*/  @!PT LDS RZ, [RZ] ;  /* 0x00000000fffff984 */ /* 0x000fe20000000800 */
[----:B------:R-:W-:Y:S01]  /*d660*/  @!PT LDS RZ, [RZ] ;  /* 0x00000000fffff984 */ /* 0x000fe20000000800 */
[----:B------:R-:W-:Y:S01]  /*d670*/  LDGSTS.E.BYPASS.LTC128B.128 [R21+0x3c00], desc[UR36][R4.64+0x80], !P3 ;  /* 0x03c0008004157fae */ /* 0x000fe2000d901d64 */
[----:B------:R-:W-:Y:S01]  /*d680*/  ISETP.LT.OR P3, PT, R35, 0x11, !P1 ;  /* 0x000000112300780c */ /* 0x000fe20004f61670 */
[----:B------:R-:W-:Y:S01]  /*d690*/  IMAD.MOV.U32 R13, RZ, RZ, R3 ;  /* 0x000000ffff0d7224 */ /* 0x000fe200078e0003 */
[----:B------:R-:W-:-:S11]  /*d6a0*/  MOV R12, 0x3 ;  /* 0x00000003000c7802 */ /* 0x000fd60000000f00 */
[----:B------:R-:W-:Y:S01]  /*d6b0*/  LDGSTS.E.BYPASS.LTC128B.128 [R21+0x6c00], desc[UR36][R4.64+0x100], !P3 ;  /* 0x06c0010004157fae */ /* 0x000fe2000d901d64 */
[----:B------:R-:W-:-:S13]  /*d6c0*/  ISETP.LT.OR P3, PT, R35, 0x11, !P0 ;  /* 0x000000112300780c */ /* 0x000fda0004761670 */
[----:B------:R0:W-:Y:S02]  /*d6d0*/  LDGSTS.E.BYPASS.LTC128B.128 [R21+0x9c00], desc[UR36][R4.64+0x180], !P3 ;  /* 0x09c0018004157fae */ /* 0x0001e4000d901d64 */
[----:B0-----:R-:W-:-:S13]  /*d6e0*/  IADD3 R4, P3, R14, R24, RZ ;  /* 0x000000180e047210 */ /* 0x001fda0007f7e0ff */
[----:B------:R-:W-:Y:S05]  /*d6f0*/  WARPSYNC.COLLECTIVE R15, `(.L_x_9158) ;  /* 0x000000000f087348 */ /* 0x000fea0003c00000 */
[----:B------:R0:W1:Y:S02]  /*d700*/  SHFL.IDX P6, R14, R13, R12, R11 ;  /* 0x0000000c0d0e7389 */ /* 0x00006400000c000b */
[----:B01----:R-:W-:Y:S01]  /*d710*/  ENDCOLLECTIVE ;  /* 0x000000000000791b */ /* 0x003fe20003800000 */
.L_x_9158:
[----:B------:R-:W-:Y:S01]  /*d720*/  IMAD.X R5, RZ, RZ, R0, P3 ;  /* 0x000000ffff057224 */ /* 0x000fe200018e0600 */
[----:B------:R-:W-:Y:S01]  /*d730*/  ISETP.LT.OR P3, PT, R35, 0x21, P4 ;  /* 0x000000212300780c */ /* 0x000fe20002761670 */
        /* <DEDUP_REMOVED lines=10> */
.L_x_9159:
[----:B------:R-:W-:Y:S01]  /*d7e0*/  @!PT LDS RZ, [RZ] ;  /* 0x00000000fffff984 */ /* 0x000fe20000000800 */
[----:B------:R-:W-:Y:S01]  /*d7f0*/  @!PT LDS RZ, [RZ] ;  /* 0x00000000fffff984 */ /* 0x000fe20000000800 */
[----:B------:R-:W-:Y:S01]  /*d800*/  @!PT LDS RZ, [RZ] ;  /* 0x00000000fffff984 */ /* 0x000fe20000000800 */
[----:B------:R-:W-:Y:S01]  /*d810*/  LDGSTS.E.BYPASS.LTC128B.128 [R21+0x4400], desc[UR36][R4.64+0x80], !P3 ;  /* 0x0440008004157fae */ /* 0x000fe2000d901d64 */
[----:B------:R-:W-:Y:S01]  /*d820*/  ISETP.LT.OR P3, PT, R35, 0x21, !P1 ;  /* 0x000000212300780c */ /* 0x000fe20004f61670 */
[----:B------:R-:W-:Y:S02]  /*d830*/  IMAD.MOV.U32 R13, RZ, RZ, R3 ;  /* 0x000000ffff0d7224 */ /* 0x000fe400078e0003 */
[----:B------:R-:W-:-:S10]  /*d840*/  IMAD.MOV.U32 R12, RZ, RZ, 0x4 ;  /* 0x00000004ff0c7424 */ /* 0x000fd400078e00ff */
[----:B------:R-:W-:Y:S01]  /*d850*/  LDGSTS.E.BYPASS.LTC128B.128 [R21+0x7400], desc[UR36][R4.64+0x100], !P3 ;  /* 0x0740010004157fae */ /* 0x000fe2000d901d64 */
[----:B------:R-:W-:-:S13]  /*d860*/  ISETP.LT.OR P3, PT, R35, 0x21, !P0 ;  /* 0x000000212300780c */ /* 0x000fda0004761670 */
[----:B------:R0:W-:Y:S02]  /*d870*/  LDGSTS.E.BYPASS.LTC128B.128 [R21+0xa400], desc[UR36][R4.64+0x180], !P3 ;  /* 0x0a40018004157fae */ /* 0x0001e4000d901d64 */
[----:B0-----:R-:W-:-:S13]  /*d880*/  IADD3 R4, P3, R14, R24, RZ ;  /* 0x000000180e047210 */ /* 0x001fda0007f7e0ff */
[----:B------:R-:W-:Y:S05]  /*d890*/  WARPSYNC.COLLECTIVE R15, `(.L_x_9160) ;  /* 0x000000000f087348 */ /* 0x000fea0003c00000 */
[----:B------:R0:W1:Y:S02]  /*d8a0*/  SHFL.IDX P6, R14, R13, R12, R11 ;  /* 0x0000000c0d0e7389 */ /* 0x00006400000c000b */
[----:B01----:R-:W-:Y:S01]  /*d8b0*/  ENDCOLLECTIVE ;  /* 0x000000000000791b */ /* 0x003fe20003800000 */
.L_x_9160:
        /* <DEDUP_REMOVED lines=12> */
.L_x_9161:
[----:B------:R-:W-:Y:S01]  /*d980*/  @!PT LDS RZ, [RZ] ;  /* 0x00000000fffff984 */ /* 0x000fe20000000800 */
[----:B------:R-:W-:Y:S01]  /*d990*/  @!PT LDS RZ, [RZ] ;  /* 0x00000000fffff984 */ /* 0x000fe20000000800 */
[----:B------:R-:W-:Y:S01]  /*d9a0*/  @!PT LDS RZ, [RZ] ;  /* 0x00000000fffff984 */ /* 0x000fe20000000800 */
[----:B------:R-:W-:Y:S01]  /*d9b0*/  LDGSTS.E.BYPASS.LTC128B.128 [R21+0x4c00], desc[UR36][R4.64+0x80], !P3 ;  /* 0x04c0008004157fae */ /* 0x000fe2000d901d64 */
[----:B------:R-:W-:Y:S02]  /*d9c0*/  ISETP.LT.OR P3, PT, R35, 0x31, !P1 ;  /* 0x000000312300780c */ /* 0x000fe40004f61670 */
[----:B------:R-:W-:Y:S01]  /*d9d0*/  MOV R13, R3 ;  /* 0x00000003000d7202 */ /* 0x000fe20000000f00 */
        /* <DEDUP_REMOVED lines=8> */
.L_x_9162:
[----:B------:R-:W-:Y:S01]  /*da60*/  IMAD.X R5, RZ, RZ, R0, P3 ;  /* 0x000000ffff057224 */ /* 0x000fe200018e0600 */
[----:B------:R-:W-:Y:S01]  /*da70*/  ISETP.LT.OR P3, PT, R35, 0x41, P4 ;  /* 0x000000412300780c */ /* 0x000fe20002761670 */
[----:B------:R-:W-:Y:S01]  /*da80*/  VIADD R0, R21, 0x400 ;  /* 0x0000040015007836 */ /* 0x000fe20000000000 */
        /* <DEDUP_REMOVED lines=10> */
.L_x_9163:
        /* <DEDUP_REMOVED lines=8> */
[----:B------:R-:W-:Y:S05]  /*dbb0*/  BRA `(.L_x_9164) ;  /* 0xffffffcc00ec7947 */ /* 0x000fea000383ffff */
.L_x_9092:
[----:B-1----:R1:W2:Y:S02]  /*dbc0*/  SYNCS.PHASECHK.TRANS64.TRYWAIT P0, [R32+URZ+0x22840], R31 ;  /* 0x0228401f200075a7 */ /* 0x0022a4000800017f */
[----:B--2---:R-:W-:Y:S05]  /*dbd0*/  @!P0 NANOSLEEP.SYNCS 0x989680 ;  /* 0x009896800000895d */ /* 0x004fea0003900000 */
[----:B------:R-:W2:Y:S02]  /*dbe0*/  @!P0 SYNCS.PHASECHK.TRANS64 P0, [R32+URZ+0x22840], R31 ;  /* 0x0228401f200085a7 */ /* 0x000ea4000800007f */
[----:B--2---:R-:W-:Y:S05]  /*dbf0*/  @!P0 BRA `(.L_x_9092) ;  /* 0xfffffffc00f08947 */ /* 0x004fea000383ffff */
[----:B------:R-:W-:Y:S05]  /*dc00*/  BRA `(.L_x_9165) ;  /* 0xffffffd000ec7947 */ /* 0x000fea000383ffff */
.L_x_9093:
        /* <DEDUP_REMOVED lines=8> */
.L_x_9167:
[----:B------:R-:W-:Y:S05]  /*dc90*/  BSYNC B1 ;  /* 0x0000000000017941 */ /* 0x000fea0003800000 */
.L_x_9166:
        /* <DEDUP_REMOVED lines=9> */
.L_x_9168:
[----:B------:R-:W-:Y:S02]  /*dd30*/  IMAD.MOV.U32 R13, RZ, RZ, R3 ;  /* 0x000000ffff0d7224 */ /* 0x000fe400078e0003 */
[----:B------:R-:W-:Y:S01]  /*dd40*/  IMAD.MOV.U32 R12, RZ, RZ, 0x1 ;  /* 0x00000001ff0c7424 */ /* 0x000fe200078e00ff */
[----:B------:R-:W-:-:S13]  /*dd50*/  IADD3 R4, P0, R14, R24, RZ ;  /* 0x000000180e047210 */ /* 0x000fda0007f1e0ff */
[----:B------:R-:W-:Y:S05]  /*dd60*/  WARPSYNC.COLLECTIVE R15, `(.L_x_9169) ;  /* 0x000000000f087348 */ /* 0x000fea0003c00000 */
[----:B------:R0:W1:Y:S02]  /*dd70*/  SHFL.IDX P6, R14, R13, R12, R11 ;  /* 0x0000000c0d0e7389 */ /* 0x00006400000c000b */
[----:B01----:R-:W-:Y:S01]  /*dd80*/  ENDCOLLECTIVE ;  /* 0x000000000000791b */ /* 0x003fe20003800000 */
.L_x_9169:
        /* <DEDUP_REMOVED lines=10> */
.L_x_9170:
[----:B------:R-:W-:Y:S01]  /*de30*/  MOV R13, R3 ;  /* 0x00000003000d7202 */ /* 0x000fe20000000f00 */
[----:B------:R-:W-:Y:S01]  /*de40*/  IMAD.MOV.U32 R12, RZ, RZ, 0x2 ;  /* 0x00000002ff0c7424 */ /* 0x000fe200078e00ff */
[----:B------:R-:W-:-:S13]  /*de50*/  IADD3 R6, P0, R14, R24, RZ ;  /* 0x000000180e067210 */ /* 0x000fda0007f1e0ff */
[----:B------:R-:W-:Y:S05]  /*de60*/  WARPSYNC.COLLECTIVE R15, `(.L_x_9171) ;  /* 0x000000000f087348 */ /* 0x000fea0003c00000 */
[----:B------:R0:W1:Y:S02]  /*de70*/  SHFL.IDX P6, R14, R13, R12, R11 ;  /* 0x0000000c0d0e7389 */ /* 0x00006400000c000b */
[----:B01----:R-:W-:Y:S01]  /*de80*/  ENDCOLLECTIVE ;  /* 0x000000000000791b */ /* 0x003fe20003800000 */
.L_x_9171:
        /* <DEDUP_REMOVED lines=10> */
.L_x_9172:
[----:B------:R-:W-:Y:S01]  /*df30*/  IMAD.MOV.U32 R13, RZ, RZ, R3 ;  /* 0x000000ffff0d7224 */ /* 0x000fe200078e0003 */
[----:B------:R-:W-:Y:S02]  /*df40*/  MOV R12, 0x3 ;  /* 0x00000003000c7802 */ /* 0x000fe40000000f00 */
[----:B------:R-:W-:-:S13]  /*df50*/  IADD3 R6, P0, R14, R24, RZ ;  /* 0x000000180e067210 */ /* 0x000fda0007f1e0ff */
[----:B------:R-:W-:Y:S05]  /*df60*/  WARPSYNC.COLLECTIVE R15, `(.L_x_9173) ;  /* 0x000000000f087348 */ /* 0x000fea0003c00000 */
[----:B------:R0:W1:Y:S02]  /*df70*/  SHFL.IDX P6, R14, R13, R12, R11 ;  /* 0x0000000c0d0e7389 */ /* 0x00006400000c000b */
[----:B01----:R-:W-:Y:S01]  /*df80*/  ENDCOLLECTIVE ;  /* 0x000000000000791b */ /* 0x003fe20003800000 */
.L_x_9173:
        /* <DEDUP_REMOVED lines=10> */
.L_x_9174:
[----:B------:R-:W-:Y:S02]  /*e030*/  IMAD.MOV.U32 R13, RZ, RZ, R3 ;  /* 0x000000ffff0d7224 */ /* 0x000fe400078e0003 */
[----:B------:R-:W-:Y:S01]  /*e040*/  IMAD.MOV.U32 R12, RZ, RZ, 0x4 ;  /* 0x00000004ff0c7424 */ /* 0x000fe200078e00ff */
[----:B------:R-:W-:-:S13]  /*e050*/  IADD3 R4, P0, R14, R24, RZ ;  /* 0x000000180e047210 */ /* 0x000fda0007f1e0ff */
[----:B------:R-:W-:Y:S05]  /*e060*/  WARPSYNC.COLLECTIVE R15, `(.L_x_9175) ;  /* 0x000000000f087348 */ /* 0x000fea0003c00000 */
[----:B------:R0:W1:Y:S02]  /*e070*/  SHFL.IDX P6, R14, R13, R12, R11 ;  /* 0x0000000c0d0e7389 */ /* 0x00006400000c000b */
[----:B01----:R-:W-:Y:S01]  /*e080*/  ENDCOLLECTIVE ;  /* 0x000000000000791b */ /* 0x003fe20003800000 */
.L_x_9175:
        /* <DEDUP_REMOVED lines=10> */
.L_x_9176:
[----:B------:R-:W-:Y:S01]  /*e130*/  MOV R13, R3 ;  /* 0x00000003000d7202 */ /* 0x000fe20000000f00 */
[----:B------:R-:W-:Y:S01]  /*e140*/  IMAD.MOV.U32 R12, RZ, RZ, 0x5 ;  /* 0x00000005ff0c7424 */ /* 0x000fe200078e00ff */
[----:B------:R-:W-:-:S13]  /*e150*/  IADD3 R4, P0, R14, R24, RZ ;  /* 0x000000180e047210 */ /* 0x000fda0007f1e0ff */
[----:B------:R-:W-:Y:S05]  /*e160*/  WARPSYNC.COLLECTIVE R15, `(.L_x_9177) ;  /* 0x000000000f087348 */ /* 0x000fea0003c00000 */
[----:B------:R0:W1:Y:S02]  /*e170*/  SHFL.IDX P6, R14, R13, R12, R11 ;  /* 0x0000000c0d0e7389 */ /* 0x00006400000c000b */
[----:B01----:R-:W-:Y:S01]  /*e180*/  ENDCOLLECTIVE ;  /* 0x000000000000791b */ /* 0x003fe20003800000 */
.L_x_9177:
        /* <DEDUP_REMOVED lines=10> */
.L_x_9178:
[----:B------:R-:W-:Y:S01]  /*e230*/  IMAD.MOV.U32 R37, RZ, RZ, R14 ;  /* 0x000000ffff257224 */ /* 0x000fe200078e000e */
[----:B------:R-:W-:Y:S06]  /*e240*/  BRA `(.L_x_9179) ;  /* 0xffffffd000447947 */ /* 0x000fec000383ffff */
.L_x_9098:
[----:B---3--:R3:W4:Y:S02]  /*e250*/  SYNCS.PHASECHK.TRANS64.TRYWAIT P0, [R32+URZ+0x22860], R31 ;  /* 0x0228601f200075a7 */ /* 0x008724000800017f */
[----:B----4-:R-:W-:Y:S05]  /*e260*/  @!P0 NANOSLEEP.SYNCS 0x989680 ;  /* 0x009896800000895d */ /* 0x010fea0003900000 */
[----:B------:R-:W4:Y:S02]  /*e270*/  @!P0 SYNCS.PHASECHK.TRANS64 P0, [R32+URZ+0x22860], R31 ;  /* 0x0228601f200085a7 */ /* 0x000f24000800007f */
[----:B----4-:R-:W-:Y:S05]  /*e280*/  @!P0 BRA `(.L_x_9098) ;  /* 0xfffffffc00f08947 */ /* 0x010fea000383ffff */
[----:B------:R-:W-:Y:S05]  /*e290*/  BRA `(.L_x_9180) ;  /* 0xffffffd000907947 */ /* 0x000fea000383ffff */
.L_x_9099:
        /* <DEDUP_REMOVED lines=8> */
.L_x_9182:
[----:B------:R-:W-:Y:S05]  /*e320*/  BSYNC B1 ;  /* 0x0000000000017941 */ /* 0x000fea0003800000 */
.L_x_9181:
[----:B------:R-:W-:Y:S01]  /*e330*/  IMAD.MOV.U32 R13, RZ, RZ, R3 ;  /* 0x000000ffff0d7224 */ /* 0x000fe200078e0003 */
[----:B------:R-:W-:Y:S01]  /*e340*/  MOV R11, 0x181f ;  /* 0x0000181f000b7802 */ /* 0x000fe20000000f00 */
[----:B------:R-:W-:Y:S01]  /*e350*/  IMAD.MOV.U32 R12, RZ, RZ, RZ ;  /* 0x000000ffff0c7224 */ /* 0x000fe200078e00ff */
[----:B------:R-:W-:Y:S01]  /*e360*/  MOV R5, R14 ;  /* 0x0000000e00057202 */ /* 0x000fe20000000f00 */
[----:B------:R-:W-:Y:S02]  /*e370*/  IMAD.MOV.U32 R15, RZ, RZ, -0x1 ;  /* 0xffffffffff0f7424 */ /* 0x000fe400078e00ff */
[----:B------:R-:W-:Y:S02]  /*e380*/  IMAD R17, R21, 0xc000, R0 ;  /* 0x0000c00015117824 */ /* 0x000fe400078e0200 */
[----:B------:R-:W-:-:S07]  /*e390*/  IMAD.MOV.U32 R8, RZ, RZ, RZ ;  /* 0x000000ffff087224 */ /* 0x000fce00078e00ff */
[----:B------:R-:W-:Y:S05]  /*e3a0*/  WARPSYNC.COLLECTIVE R15, `(.L_x_9183) ;  /* 0x000000000f087348 */ /* 0x000fea0003c00000 */
[----:B------:R0:W1:Y:S02]  /*e3b0*/  SHFL.IDX P6, R14, R13, R12, R11 ;  /* 0x0000000c0d0e7389 */ /* 0x00006400000c000b */
[----:B01----:R-:W-:Y:S01]  /*e3c0*/  ENDCOLLECTIVE ;  /* 0x000000000000791b */ /* 0x003fe20003800000 */
.L_x_9183:
[----:B------:R-:W-:Y:S01]  /*e3d0*/  MOV R13, R18 ;  /* 0x00000012000d7202 */ /* 0x000fe20000000f00 */
[----:B------:R-:W-:Y:S01]  /*e3e0*/  IMAD.MOV.U32 R12, RZ, RZ, 0x1 ;  /* 0x00000001ff0c7424 */ /* 0x000fe200078e00ff */
[----:B------:R-:W-:-:S13]  /*e3f0*/  IADD3 R4, P0, R14, R24, RZ ;  /* 0x000000180e047210 */ /* 0x000fda0007f1e0ff */
[----:B------:R-:W-:Y:S05]  /*e400*/  WARPSYNC.COLLECTIVE R15, `(.L_x_9184) ;  /* 0x000000000f087348 */ /* 0x000fea0003c00000 */
[----:B------:R0:W1:Y:S02]  /*e410*/  SHFL.IDX P6, R14, R13, R12, R11 ;  /* 0x0000000c0d0e7389 */ /* 0x00006400000c000b */
[----:B01----:R-:W-:Y:S01]  /*e420*/  ENDCOLLECTIVE ;  /* 0x000000000000791b */ /* 0x003fe20003800000 */
.L_x_9184:
[----:B------:R-:W-:-:S05]  /*e430*/  IMAD.X R5, RZ, RZ, R5, P0 ;  /* 0x000000ffff057224 */ /* 0x000fca00000e0605 */
[----:B------:R-:W-:Y:S01]  /*e440*/  @!PT LDS RZ, [RZ] ;  /* 0x00000000fffff984 */ /* 0x000fe20000000800 */
[----:B------:R-:W-:Y:S01]  /*e450*/  @!PT LDS RZ, [RZ] ;  /* 0x00000000fffff984 */ /* 0x000fe20000000800 */
[----:B------:R-:W-:Y:S01]  /*e460*/  @!PT LDS RZ, [RZ] ;  /* 0x00000000fffff984 */ /* 0x000fe20000000800 */
[----:B------:R0:W-:Y:S04]  /*e470*/  LDGSTS.E.BYPASS.LTC128B.128 [R17], desc[UR36][R4.64], !P4 ;  /* 0x0000000004117fae */ /* 0x0001e8000e101d64 */
        /* <DEDUP_REMOVED lines=8> */
.L_x_9185:
[----:B------:R-:W-:Y:S01]  /*e500*/  MOV R13, R18 ;  /* 0x00000012000d7202 */ /* 0x000fe20000000f00 */
[----:B------:R-:W-:Y:S02]  /*e510*/  IMAD.MOV.U32 R12, RZ, RZ, 0x2 ;  /* 0x00000002ff0c7424 */ /* 0x000fe400078e00ff */
[----:B------:R-:W-:-:S07]  /*e520*/  IMAD.MOV.U32 R5, RZ, RZ, R14 ;  /* 0x000000ffff057224 */ /* 0x000fce00078e000e */
[----:B------:R-:W-:Y:S05]  /*e530*/  WARPSYNC.COLLECTIVE R15, `(.L_x_9186) ;  /* 0x000000000f087348 */ /* 0x000fea0003c00000 */
[----:B------:R0:W1:Y:S02]  /*e540*/  SHFL.IDX P6, R14, R13, R12, R11 ;  /* 0x0000000c0d0e7389 */ /* 0x00006400000c000b */
[----:B01----:R-:W-:Y:S01]  /*e550*/  ENDCOLLECTIVE ;  /* 0x000000000000791b */ /* 0x003fe20003800000 */
.L_x_9186:
        /* <DEDUP_REMOVED lines=9> */
[----:B------:R-:W-:-:S03]  /*e5f0*/  IMAD.MOV.U32 R6, RZ, RZ, R14 ;  /* 0x000000ffff067224 */ /* 0x000fc600078e000e */
[----:B------:R0:W-:Y:S04]  /*e600*/  LDGSTS.E.BYPASS.LTC128B.128 [R17+0x9800], desc[UR36][R4.64+0x180], !P1 ;  /* 0x0980018004117fae */ /* 0x0001e8000c901d64 */
[----:B0-----:R-:W-:Y:S05]  /*e610*/  WARPSYNC.COLLECTIVE R15, `(.L_x_9187) ;  /* 0x000000000f087348 */ /* 0x001fea0003c00000 */
[----:B------:R1:W2:Y:S02]  /*e620*/  SHFL.IDX P6, R14, R13, R12, R11 ;  /* 0x0000000c0d0e7389 */ /* 0x0002a400000c000b */
[----:B012---:R-:W-:Y:S01]  /*e630*/  ENDCOLLECTIVE ;  /* 0x000000000000791b */ /* 0x007fe20003800000 */
.L_x_9187:
[----:B------:R-:W-:Y:S01]  /*e640*/  MOV R13, R18 ;  /* 0x00000012000d7202 */ /* 0x000fe20000000f00 */
[----:B------:R-:W-:Y:S02]  /*e650*/  IMAD.MOV.U32 R12, RZ, RZ, 0x3 ;  /* 0x00000003ff0c7424 */ /* 0x000fe400078e00ff */
[----:B------:R-:W-:-:S07]  /*e660*/  IMAD.MOV.U32 R5, RZ, RZ, R14 ;  /* 0x000000ffff057224 */ /* 0x000fce00078e000e */
[----:B------:R-:W-:Y:S05]  /*e670*/  WARPSYNC.COLLECTIVE R15, `(.L_x_9188) ;  /* 0x000000000f087348 */ /* 0x000fea0003c00000 */
[----:B------:R0:W1:Y:S02]  /*e680*/  SHFL.IDX P6, R14, R13, R12, R11 ;  /* 0x0000000c0d0e7389 */ /* 0x00006400000c000b */
[----:B01----:R-:W-:Y:S01]  /*e690*/  ENDCOLLECTIVE ;  /* 0x000000000000791b */ /* 0x003fe20003800000 */
.L_x_9188:
        /* <DEDUP_REMOVED lines=14> */
.L_x_9189:
[----:B------:R-:W-:Y:S01]  /*e780*/  MOV R13, R18 ;  /* 0x00000012000d7202 */ /* 0x000fe20000000f00 */
[----:B------:R-:W-:Y:S02]  /*e790*/  IMAD.MOV.U32 R12, RZ, RZ, 0x4 ;  /* 0x00000004ff0c7424 */ /* 0x000fe400078e00ff */
[----:B------:R-:W-:-:S07]  /*e7a0*/  IMAD.MOV.U32 R5, RZ, RZ, R14 ;  /* 0x000000ffff057224 */ /* 0x000fce00078e000e */
[----:B------:R-:W-:Y:S05]  /*e7b0*/  WARPSYNC.COLLECTIVE R15, `(.L_x_9190) ;  /* 0x000000000f087348 */ /* 0x000fea0003c00000 */
[----:B------:R0:W1:Y:S02]  /*e7c0*/  SHFL.IDX P6, R14, R13, R12, R11 ;  /* 0x0000000c0d0e7389 */ /* 0x00006400000c000b */
[----:B01----:R-:W-:Y:S01]  /*e7d0*/  ENDCOLLECTIVE ;  /* 0x000000000000791b */ /* 0x003fe20003800000 */
.L_x_9190:
        /* <DEDUP_REMOVED lines=14> */
.L_x_9191:
[----:B------:R-:W-:Y:S01]  /*e8c0*/  MOV R13, R18 ;  /* 0x00000012000d7202 */ /* 0x000fe20000000f00 */
[----:B------:R-:W-:Y:S02]  /*e8d0*/  IMAD.MOV.U32 R12, RZ, RZ, 0x5 ;  /* 0x00000005ff0c7424 */ /* 0x000fe400078e00ff */
[----:B------:R-:W-:-:S07]  /*e8e0*/  IMAD.MOV.U32 R5, RZ, RZ, R14 ;  /* 0x000000ffff057224 */ /* 0x000fce00078e000e */
[----:B------:R-:W-:Y:S05]  /*e8f0*/  WARPSYNC.COLLECTIVE R15, `(.L_x_9192) ;  /* 0x000000000f087348 */ /* 0x000fea0003c00000 */
[----:B------:R0:W1:Y:S02]  /*e900*/  SHFL.IDX P6, R14, R13, R12, R11 ;  /* 0x0000000c0d0e7389 */ /* 0x00006400000c000b */
[----:B01----:R-:W-:Y:S01]  /*e910*/  ENDCOLLECTIVE ;  /* 0x000000000000791b */ /* 0x003fe20003800000 */
.L_x_9192:
        /* <DEDUP_REMOVED lines=14> */
.L_x_9193:
[----:B------:R-:W-:Y:S01]  /*ea00*/  IMAD.MOV.U32 R3, RZ, RZ, R14 ;  /* 0x000000ffff037224 */ /* 0x000fe200078e000e */
[----:B------:R-:W-:Y:S06]  /*ea10*/  BRA `(.L_x_9194) ;  /* 0xffffffcc00cc7947 */ /* 0x000fec000383ffff */
.L_x_9104:
[----:B0-----:R0:W1:Y:S02]  /*ea20*/  SYNCS.PHASECHK.TRANS64.TRYWAIT P0, [R4+URZ+0x22820], R8 ;  /* 0x02282008040075a7 */ /* 0x001064000800017f */
[----:B-1----:R-:W-:Y:S05]  /*ea30*/  @!P0 NANOSLEEP.SYNCS 0x989680 ;  /* 0x009896800000895d */ /* 0x002fea0003900000 */
[----:B------:R-:W1:Y:S02]  /*ea40*/  @!P0 SYNCS.PHASECHK.TRANS64 P0, [R4+URZ+0x22820], R8 ;  /* 0x02282008040085a7 */ /* 0x000e64000800007f */
[----:B-1----:R-:W-:Y:S05]  /*ea50*/  @!P0 BRA `(.L_x_9104) ;  /* 0xfffffffc00f08947 */ /* 0x002fea000383ffff */
[----:B------:R-:W-:Y:S05]  /*ea60*/  BRA `(.L_x_9195) ;  /* 0xffffffd000547947 */ /* 0x000fea000383ffff */
.L_x_9105:
[----:B------:R-:W-:Y:S01]  /*ea70*/  BSSY B0, `(.L_x_9196) ;  /* 0x0000008000007945 */ /* 0x000fe20003800000 */
[----:B------:R-:W-:Y:S01]  /*ea80*/  MOV R13, R2 ;  /* 0x00000002000d7202 */ /* 0x000fe20000000f00 */
[----:B------:R-:W-:Y:S01]  /*ea90*/  IMAD.MOV.U32 R12, RZ, RZ, RZ ;  /* 0x000000ffff0c7224 */ /* 0x000fe200078e00ff */
[----:B------:R-:W-:Y:S01]  /*eaa0*/  MOV R15, 0xffffffff ;  /* 0xffffffff000f7802 */ /* 0x000fe20000000f00 */
[----:B------:R-:W-:-:S07]  /*eab0*/  IMAD.MOV.U32 R11, RZ, RZ, 0x1f ;  /* 0x0000001fff0b7424 */ /* 0x000fce00078e00ff */
[----:B0-23-5:R-:W-:Y:S05]  /*eac0*/  WARPSYNC.COLLECTIVE R15, `(.L_x_9197) ;  /* 0x000000000f087348 */ /* 0x02dfea0003c00000 */
[----:B------:R1:W4:Y:S02]  /*ead0*/  SHFL.IDX P6, R14, R13, R12, R11 ;  /* 0x0000000c0d0e7389 */ /* 0x00032400000c000b */
[----:B012345:R-:W-:Y:S01]  /*eae0*/  ENDCOLLECTIVE ;  /* 0x000000000000791b */ /* 0x03ffe20003800000 */
.L_x_9197:
[----:B------:R-:W-:Y:S05]  /*eaf0*/  BSYNC B0 ;  /* 0x0000000000007941 */ /* 0x000fea0003800000 */
.L_x_9196:
[----:B------:R-:W-:Y:S05]  /*eb00*/  BRA `(.L_x_9198) ;  /* 0xffffffd0003c7947 */ /* 0x000fea000383ffff */
.L_x_9106:
[----:B------:R-:W-:Y:S01]  /*eb10*/  BSSY B0, `(.L_x_9199) ;  /* 0x0000006000007945 */ /* 0x000fe20003800000 */
[----:B------:R-:W-:-:S07]  /*eb20*/  IMAD.MOV.U32 R15, RZ, RZ, -0x1 ;  /* 0xffffffffff0f7424 */ /* 0x000fce00078e00ff */
[----:B0123-5:R-:W-:Y:S05]  /*eb30*/  WARPSYNC.COLLECTIVE R15, `(.L_x_9200) ;  /* 0x000000000f0c7348 */ /* 0x02ffea0003c00000 */
[----:B------:R-:W-:Y:S02]  /*eb40*/  ELECT P6, UR62, PT ;  /* 0x00000000003e782f */ /* 0x000fe400038c0000 */
[----:B------:R-:W-:Y:S01]  /*eb50*/  MOV R14, UR62 ;  /* 0x0000003e000e7c02 */ /* 0x000fe20008000f00 */
[----:B0123-5:R-:W-:Y:S10]  /*eb60*/  ENDCOLLECTIVE ;  /* 0x000000000000791b */ /* 0x02fff40003800000 */
.L_x_9200:
[----:B------:R-:W-:Y:S05]  /*eb70*/  BSYNC B0 ;  /* 0x0000000000007941 */ /* 0x000fea0003800000 */
.L_x_9199:
[----:B------:R-:W-:Y:S05]  /*eb80*/  BRA `(.L_x_9201) ;  /* 0xffffffd000307947 */ /* 0x000fea000383ffff */
.L_x_9108:
[----:B----4-:R4:W0:Y:S02]  /*eb90*/  SYNCS.PHASECHK.TRANS64.TRYWAIT P1, [R5+URZ+0x22840], R0 ;  /* 0x02284000050075a7 */ /* 0x010824000802017f */
[----:B0-----:R-:W-:Y:S05]  /*eba0*/  @!P1 NANOSLEEP.SYNCS 0x989680 ;  /* 0x009896800000995d */ /* 0x001fea0003900000 */
[----:B------:R-:W0:Y:S02]  /*ebb0*/  @!P1 SYNCS.PHASECHK.TRANS64 P1, [R5+URZ+0x22840], R0 ;  /* 0x02284000050095a7 */ /* 0x000e24000802007f */
[----:B0-----:R-:W-:Y:S05]  /*ebc0*/  @!P1 BRA `(.L_x_9108) ;  /* 0xfffffffc00f09947 */ /* 0x001fea000383ffff */
[----:B------:R-:W-:Y:S05]  /*ebd0*/  BRA `(.L_x_9202) ;  /* 0xffffffd000507947 */ /* 0x000fea000383ffff */
.L_x_9110:
[----:B-1----:R1:W0:Y:S02]  /*ebe0*/  SYNCS.PHASECHK.TRANS64.TRYWAIT P1, [R21+URZ+0x22840], R2 ;  /* 0x02284002150075a7 */ /* 0x002224000802017f */
[----:B0-----:R-:W-:Y:S05]  /*ebf0*/  @!P1 NANOSLEEP.SYNCS 0x989680 ;  /* 0x009896800000995d */ /* 0x001fea0003900000 */
[----:B------:R-:W0:Y:S02]  /*ec00*/  @!P1 SYNCS.PHASECHK.TRANS64 P1, [R21+URZ+0x22840], R2 ;  /* 0x02284002150095a7 */ /* 0x000e24000802007f */
[----:B0-----:R-:W-:Y:S05]  /*ec10*/  @!P1 BRA `(.L_x_9110) ;  /* 0xfffffffc00f09947 */ /* 0x001fea000383ffff */
[----:B------:R-:W-:Y:S05]  /*ec20*/  BRA `(.L_x_9203) ;  /* 0xffffffd0005c7947 */ /* 0x000fea000383ffff */
.L_x_9112:
[----:B------:R0:W0:Y:S02]  /*ec30*/  SYNCS.PHASECHK.TRANS64.TRYWAIT P1, [R5+URZ+0x22860], R0 ;  /* 0x02286000050075a7 */ /* 0x000024000802017f */
[----:B0-----:R-:W-:Y:S05]  /*ec40*/  @!P1 NANOSLEEP.SYNCS 0x989680 ;  /* 0x009896800000995d */ /* 0x001fea0003900000 */
[----:B------:R-:W0:Y:S02]  /*ec50*/  @!P1 SYNCS.PHASECHK.TRANS64 P1, [R5+URZ+0x22860], R0 ;  /* 0x02286000050095a7 */ /* 0x000e24000802007f */
[----:B0-----:R-:W-:Y:S05]  /*ec60*/  @!P1 BRA `(.L_x_9112) ;  /* 0xfffffffc00f09947 */ /* 0x001fea000383ffff */
[----:B------:R-:W-:Y:S05]  /*ec70*/  BRA `(.L_x_9204) ;  /* 0xffffffd000587947 */ /* 0x000fea000383ffff */
.L_x_9205:
        /* <DEDUP_REMOVED lines=16> */
.L_x_15762:


//--------------------- .text._ZN7cutlass13device_kernelIN5flash11enable_sm90INS1_16FlashAttnFwdSm90INS1_25CollectiveMainloopFwdSm90ILi2EN4cute5tupleIJNS5_1CILi1EEES8_S8_EEENS6_IJNS7_ILi128EEENS7_ILi96EEENS7_ILi64EEEEEELi256ENS_6half_tEfNS_4arch4Sm90ELb0ELb0ELb1ELb0ELb1ELb0ELb1ELb1ELb0ELb1ELb1ELb0EEENS1_21CollectiveEpilogueFwdINS6_IJSA_NS7_ILi256EEESB_EEES9_SE_SG_Li256ELb0ELb1ELb1ELb0EEENS1_19SingleTileSchedulerILb0ELb1ELb1ELi128EEEEEEEEEvNT_6ParamsE --------------------------
	.section	.text._ZN7cutlass13device_kernelIN5flash11enable_sm90INS1_16FlashAttnFwdSm90INS1_25CollectiveMainloopFwdSm90ILi2EN4cute5tupleIJNS5_1CILi1EEES8_S8_EEENS6_IJNS7_ILi128EEENS7_ILi96EEENS7_ILi64EEEEEELi256ENS_6half_tEfNS_4arch4Sm90ELb0ELb0ELb1ELb0ELb1ELb0ELb1ELb1ELb0ELb1ELb1ELb0EEENS1_21CollectiveEpilogueFwdINS6_IJSA_NS7_ILi256EEESB_EEES9_SE_SG_Li256ELb0ELb1ELb1ELb0EEENS1_19SingleTileSchedulerILb0ELb1ELb1ELi128EEEEEEEEEvNT_6ParamsE,"ax",@progbits
	.align	128
.text._ZN7cutlass13device_kernelIN5flash11enable_sm90INS1_16FlashAttnFwdSm90INS1_25CollectiveMainloopFwdSm90ILi2EN4cute5tupleIJNS5_1CILi1EEES8_S8_EEENS6_IJNS7_ILi128EEENS7_ILi96EEENS7_ILi64EEEEEELi256ENS_6half_tEfNS_4arch4Sm90ELb0ELb0ELb1ELb0ELb1ELb0ELb1ELb1ELb0ELb1ELb1ELb0EEENS1_21CollectiveEpilogueFwdINS6_IJSA_NS7_ILi256EEESB_EEES9_SE_SG_Li256ELb0ELb1ELb1ELb0EEENS1_19SingleTileSchedulerILb0ELb1ELb1ELi128EEEEEEEEEvNT_6ParamsE:
        .type           _ZN7cutlass13device_kernelIN5flash11enable_sm90INS1_16FlashAttnFwdSm90INS1_25CollectiveMainloopFwdSm90ILi2EN4cute5tupleIJNS5_1CILi1EEES8_S8_EEENS6_IJNS7_ILi128EEENS7_ILi96EEENS7_ILi64EEEEEELi256ENS_6half_tEfNS_4arch4Sm90ELb0ELb0ELb1ELb0ELb1ELb0ELb1ELb1ELb0ELb1ELb1ELb0EEENS1_21CollectiveEpilogueFwdINS6_IJSA_NS7_ILi256EEESB_EEES9_SE_SG_Li256ELb0ELb1ELb1ELb0EEENS1_19SingleTileSchedulerILb0ELb1ELb1ELi128EEEEEEEEEvNT_6ParamsE,@function
        .size           _ZN7cutlass13device_kernelIN5flash11enable_sm90INS1_16FlashAttnFwdSm90INS1_25CollectiveMainloopFwdSm90ILi2EN4cute5tupleIJNS5_1CILi1EEES8_S8_EEENS6_IJNS7_ILi128EEENS7_ILi96EEENS7_ILi64EEEEEELi256ENS_6half_tEfNS_4arch4Sm90ELb0ELb0ELb1ELb0ELb1ELb0ELb1ELb1ELb0ELb1ELb1ELb0EEENS1_21CollectiveEpilogueFwdINS6_IJSA_NS7_ILi256EEESB_EEES9_SE_SG_Li256ELb0ELb1ELb1ELb0EEENS1_19SingleTileSchedulerILb0ELb1ELb1ELi128EEEEEEEEEvNT_6ParamsE,(.L_x_15763 - _ZN7cutlass13device_kernelIN5flash11enable_sm90INS1_16FlashAttnFwdSm90INS1_25CollectiveMainloopFwdSm90ILi2EN4cute5tupleIJNS5_1CILi1EEES8_S8_EEENS6_IJNS7_ILi128EEENS7_ILi96EEENS7_ILi64EEEEEELi256ENS_6half_tEfNS_4arch4Sm90ELb0ELb0ELb1ELb0ELb1ELb0ELb1ELb1ELb0ELb1ELb1ELb0EEENS1_21CollectiveEpilogueFwdINS6_IJSA_NS7_ILi256EEESB_EEES9_SE_SG_Li256ELb0ELb1ELb1ELb0EEENS1_19SingleTileSchedulerILb0ELb1ELb1ELi128EEEEEEEEEvNT_6ParamsE)
        .other          _ZN7cutlass13device_kernelIN5flash11enable_sm90INS1_16FlashAttnFwdSm90INS1_25CollectiveMainloopFwdSm90ILi2EN4cute5tupleIJNS5_1CILi1EEES8_S8_EEENS6_IJNS7_ILi128EEENS7_ILi96EEENS7_ILi64EEEEEELi256ENS_6half_tEfNS_4arch4Sm90ELb0ELb0ELb1ELb0ELb1ELb0ELb1ELb1ELb0ELb1ELb1ELb0EEENS1_21CollectiveEpilogueFwdINS6_IJSA_NS7_ILi256EEESB_EEES9_SE_SG_Li256ELb0ELb1ELb1ELb0EEENS1_19SingleTileSchedulerILb0ELb1ELb1ELi128EEEEEEEEEvNT_6ParamsE,@"STO_CUDA_ENTRY STV_DEFAULT"
_ZN7cutlass13device_kernelIN5flash11enable_sm90INS1_16FlashAttnFwdSm90INS1_25CollectiveMainloopFwdSm90ILi2EN4cute5tupleIJNS5_1CILi1EEES8_S8_EEENS6_IJNS7_ILi128EEENS7_ILi96EEENS7_ILi64EEEEEELi256ENS_6half_tEfNS_4arch4Sm90ELb0ELb0ELb1ELb0ELb1ELb0ELb1ELb1ELb0ELb1ELb1ELb0EEENS1_21CollectiveEpilogueFwdINS6_IJSA_NS7_ILi256EEESB_EEES9_SE_SG_Li256ELb0ELb1ELb1ELb0EEENS1_19SingleTileSchedulerILb0ELb1ELb1ELi128EEEEEEEEEvNT_6ParamsE:
        /* <DEDUP_REMOVED lines=43> */
[----:B------:R0:W0:Y:S01]  /*02b0*/  SYNCS.EXCH.64 URZ, [UR8+0x32440], UR6 ;  /* 0x03244006083f75b2 */ /* 0x0000220008000100 */
[----:B------:R0:W0:Y:S01]  /*02c0*/  SYNCS.EXCH.64 URZ, [UR8+0x32438], UR4 ;  /* 0x03243804083f75b2 */ /* 0x0000220008000100 */
[----:B------:R0:W0:Y:S01]  /*02d0*/  SYNCS.EXCH.64 URZ, [UR8+0x32448], UR6 ;  /* 0x03244806083f75b2 */ /* 0x0000220008000100 */
[----:B------:R-:W-:Y:S01]  /*02e0*/  NOP ;  /* 0x0000000000007918 */ /* 0x000fe20000000000 */
.L_x_9206:
        /* <DEDUP_REMOVED lines=22> */
.L_x_9207:
        /* <DEDUP_REMOVED lines=18> */
.L_x_9208:
        /* <DEDUP_REMOVED lines=22> */
.L_x_9209:
        /* <DEDUP_REMOVED lines=23> */
.L_x_9210:
        /* <DEDUP_REMOVED lines=11> */
.L_x_9213:
[----:B------:R-:W-:-:S08]  /*08f0*/  NOP ;  /* 0x0000000000007918 */ /* 0x000fd00000000000 */
[----:B------:R-:W1:Y:S02]  /*0900*/  USETMAXREG.TRY_ALLOC.CTAPOOL UP0, 0xe8 ;  /* 0x000000e8000079c8 */ /* 0x000e640008000600 */
[----:B-1----:R-:W-:-:S13]  /*0910*/  PLOP3.LUT P0, PT, PT, PT, UP0, 0x80, 0x0 ;  /* 0x000000000000781c */ /* 0x002fda0003f0f008 */
[----:B------:R-:W-:Y:S05]  /*0920*/  @!P0 BRA `(.L_x_9213) ;  /* 0xfffffffc00f08947 */ /* 0x000fea000383ffff */
[----:B------:R-:W1:Y:S01]  /*0930*/  S2UR UR6, SR_CTAID.Y ;  /* 0x00000000000679c3 */ /* 0x000e620000002600 */
[----:B------:R-:W-:Y:S01]  /*0940*/  ULDC UR7, c[0x0][0xd50] ;  /* 0x0003540000077ab9 */ /* 0x000fe20000000800 */
[----:B------:R-:W-:Y:S01]  /*0950*/  SHF.R.U32.HI R17, RZ, 0x7, R28 ;  /* 0x00000007ff117819 */ /* 0x000fe2000001161c */
[----:B------:R-:W-:-:S05]  /*0960*/  UISETP.NE.AND UP0, UPT, UR7, 0x1, UPT ;  /* 0x000000010700788c */ /* 0x000fca000bf05270 */
[----:B------:R-:W-:Y:S08]  /*0970*/  BAR.ARV 0x8, 0x180 ;  /* 0x0206000000007b1d */ /* 0x000ff00000002000 */
[----:B------:R-:W2:Y:S01]  /*0980*/  S2UR UR8, SR_CTAID.Z ;  /* 0x00000000000879c3 */ /* 0x000ea20000002700 */
[----:B------:R-:W-:Y:S01]  /*0990*/  ISETP.NE.AND P0, PT, R17, 0x1, PT ;  /* 0x000000011100780c */ /* 0x000fe20003f05270 */
[----:B------:R-:W-:Y:S01]  /*09a0*/  @UP0 ULDC UR4, c[0x0][0xd54] ;  /* 0x0003550000040ab9 */ /* 0x000fe20000000800 */
[----:B------:R-:W-:Y:S01]  /*09b0*/  @UP0 ULDC UR9, c[0x0][0xd58] ;  /* 0x0003560000090ab9 */ /* 0x000fe20000000800 */
[----:B-1----:R-:W-:-:S10]  /*09c0*/  UIMAD.WIDE.U32 UR4, UR6, UR4, URZ ;  /* 0x00000004060472a5 */ /* 0x002fd4000f8e003f */
[----:B------:R-:W-:Y:S06]  /*09d0*/  @!P0 BAR.ARV 0x9, 0x100 ;  /* 0x0244000000008b1d */ /* 0x000fec0000002000 */
[----:B------:R-:W-:Y:S01]  /*09e0*/  UMOV UR10, UR6 ;  /* 0x00000006000a7c82 */ /* 0x000fe20008000000 */
[----:B------:R-:W-:Y:S01]  /*09f0*/  @UP0 USHF.R.U32.HI UR10, URZ, UR9, UR5 ;  /* 0x000000093f0a0299 */ /* 0x000fe20008011605 */
[----:B--2---:R-:W-:-:S03]  /*0a00*/  ISETP.LE.AND P0, PT, RZ, UR8, PT ;  /* 0x00000008ff007c0c */ /* 0x004fc6000bf03270 */
[----:B------:R-:W-:Y:S02]  /*0a10*/  UIADD3 UR4, -UR10, URZ, URZ ;  /* 0x0000003f0a047290 */ /* 0x000fe4000fffe13f */
[----:B------:R-:W-:Y:S02]  /*0a20*/  IMAD.U32 R0, RZ, RZ, UR10 ;  /* 0x0000000aff007e24 */ /* 0x000fe4000f8e00ff */
[----:B------:R-:W-:-:S03]  /*0a30*/  UIMAD UR7, UR7, UR4, UR6 ;  /* 0x00000004070772a4 */ /* 0x000fc6000f8e0206 */
[----:B------:R1:W-:Y:S03]  /*0a40*/  STL [R1+0x4], R0 ;  /* 0x0000040001007387 */ /* 0x0003e60000100800 */
[----:B------:R-:W-:Y:S06]  /*0a50*/  @!P0 BRA `(.L_x_9214) ;  /* 0x000000d400148947 */ /* 0x000fec0003800000 */
        /* <DEDUP_REMOVED lines=22> */
[-C--:B-1----:R-:W-:Y:S02]  /*0bc0*/  IABS R0, R3.reuse ;  /* 0x0000000300007213 */ /* 0x082fe40000000000 */
        /* <DEDUP_REMOVED lines=29> */
.L_x_9215:
[----:B------:R-:W-:Y:S01]  /*0da0*/  UIMAD UR5, UR9, UR4, URZ ;  /* 0x00000004090572a4 */ /* 0x000fe2000f8e023f */
[----:B-1----:R-:W-:Y:S01]  /*0db0*/  IMAD.U32 R0, RZ, RZ, UR6 ;  /* 0x00000006ff007e24 */ /* 0x002fe2000f8e00ff */
[----:B------:R-:W-:Y:S01]  /*0dc0*/  MOV R3, UR4 ;  /* 0x0000000400037c02 */ /* 0x000fe20008000f00 */
[----:B------:R-:W-:Y:S01]  /*0dd0*/  VIADD R22, R28, 0xffffff80 ;  /* 0xffffff801c167836 */ /* 0x000fe20000000000 */
[----:B------:R-:W-:Y:S01]  /*0de0*/  PLOP3.LUT P0, PT, PT, PT, PT, 0x80, 0x0 ;  /* 0x000000000000781c */ /* 0x000fe20003f0f070 */
[----:B------:R-:W-:Y:S01]  /*0df0*/  IMAD.MOV.U32 R4, RZ, RZ, RZ ;  /* 0x000000ffff047224 */ /* 0x000fe200078e00ff */
[----:B------:R-:W-:Y:S01]  /*0e00*/  VIADDMNMX R0, R3, UR5, R0, PT ;  /* 0x0000000503007c46 */ /* 0x000fe2000b800100 */
[----:B------:R-:W-:Y:S01]  /*0e10*/  IMAD.U32 R19, RZ, RZ, UR5 ;  /* 0x00000005ff137e24 */ /* 0x000fe2000f8e00ff */
[----:B------:R-:W-:Y:S01]  /*0e20*/  CS2R R150, SRZ ;  /* 0x0000000000967805 */ /* 0x000fe2000001ff00 */
[----:B------:R-:W-:Y:S01]  /*0e30*/  IMAD.MOV.U32 R3, RZ, RZ, RZ ;  /* 0x000000ffff037224 */ /* 0x000fe200078e00ff */
[----:B------:R-:W-:-:S02]  /*0e40*/  R2UR UR38, R0 ;  /* 0x00000000002672ca */ /* 0x000fc400000e0000 */
        /* <DEDUP_REMOVED lines=67> */
[----:B------:R-:W1:Y:S01]  /*1280*/  S2UR UR6, SR_CgaCtaId ;  /* 0x00000000000679c3 */ /* 0x000e620000008800 */
[----:B------:R-:W-:Y:S02]  /*1290*/  UMOV UR5, 0x400 ;  /* 0x0000040000057882 */ /* 0x000fe40000000000 */
[----:B------:R-:W-:-:S04]  /*12a0*/  LEA.HI R23, R3, R22, RZ, 0x7 ;  /* 0x0000001603177211 */ /* 0x000fc800078f38ff */
[----:B------:R-:W-:-:S06]  /*12b0*/  SHF.R.S32.HI R0, RZ, 0x7, R23 ;  /* 0x00000007ff007819 */ /* 0x000fcc0000011417 */
[----:B------:R-:W2:Y:S01]  /*12c0*/  SHFL.IDX PT, R0, R0, RZ, 0x1f ;  /* 0x00001fff00007589 */ /* 0x000ea200000e0000 */
[----:B-1----:R-:W-:-:S04]  /*12d0*/  ULEA UR7, UR6, UR5, 0x18 ;  /* 0x0000000506077291 */ /* 0x002fc8000f8ec03f */
[----:B------:R-:W-:Y:S02]  /*12e0*/  UIADD3 UR6, UR7, 0x18400, URZ ;  /* 0x0001840007067890 */ /* 0x000fe4000fffe03f */
[----:B------:R-:W-:Y:S02]  /*12f0*/  MOV R16, UR7 ;  /* 0x0000000700107c02 */ /* 0x000fe40008000f00 */
[----:B------:R-:W-:Y:S01]  /*1300*/  ULOP3.LUT UP0, URZ, UR6, 0x1bf, URZ, 0xc0, !UPT ;  /* 0x000001bf063f7892 */ /* 0x000fe2000f80c03f */
[----:B--2---:R-:W-:-:S05]  /*1310*/  R2UR UR4, R0 ;  /* 0x00000000000472ca */ /* 0x004fca00000e0000 */
[----:B------:R-:W-:-:S08]  /*1320*/  PLOP3.LUT P0, PT, PT, PT, UP0, 0x80, 0x0 ;  /* 0x000000000000781c */ /* 0x000fd00003f0f008 */
[----:B------:R-:W-:-:S04]  /*1330*/  ULEA.HI UR5, UR4, UR4, URZ, 0x1 ;  /* 0x0000000404057291 */ /* 0x000fc8000f8f083f */
[----:B------:R-:W-:-:S04]  /*1340*/  ULOP3.LUT UR5, UR5, 0xffffe, URZ, 0xc0, !UPT ;  /* 0x000ffffe05057892 */ /* 0x000fc8000f8ec03f */
[----:B------:R-:W-:Y:S01]  /*1350*/  UIADD3 UR40, UR4, -UR5, URZ ;  /* 0x8000000504287290 */ /* 0x000fe2000fffe03f */
[----:B------:R-:W-:Y:S11]  /*1360*/  @!P0 BRA `(.L_x_9217) ;  /* 0x0000000000408947 */ /* 0x000ff60003800000 */
[----:B------:R-:W-:Y:S01]  /*1370*/  MOV R0, 0x0 ;  /* 0x0000000000007802 */ /* 0x000fe20000000f00 */
[----:B------:R-:W-:Y:S01]  /*1380*/  ULDC.64 UR4, c[0x4][0xf0] ;  /* 0x01003c0000047ab9 */ /* 0x000fe20000000a00 */
[----:B------:R-:W-:Y:S01]  /*1390*/  ULDC.64 UR6, c[0x4][0x38] ;  /* 0x01000e0000067ab9 */ /* 0x000fe20000000a00 */
[----:B------:R-:W-:Y:S01]  /*13a0*/  IMAD.U32 R4, RZ, RZ, UR4 ;  /* 0x00000004ff047e24 */ /* 0x000fe2000f8e00ff */
[----:B0-----:R0:W1:Y:S01]  /*13b0*/  LDC.64 R2, c[0x4][R0] ;  /* 0x0100000000027b82 */ /* 0x0010620000000a00 */
        /* <DEDUP_REMOVED lines=11> */
.L_x_9217:
[----:B------:R-:W-:Y:S02]  /*1470*/  R2UR UR4, R16 ;  /* 0x00000000100472ca */ /* 0x000fe400000e0000 */
[----:B------:R-:W-:Y:S02]  /*1480*/  SHF.L.U32 R0, RZ, 0x1f, RZ ;  /* 0x0000001fff007819 */ /* 0x000fe400000006ff */
[----:B------:R-:W-:-:S09]  /*1490*/  IADD3 R210, R17, 0x8, RZ ;  /* 0x0000000811d27810 */ /* 0x000fd20007ffe0ff */
[----:B------:R-:W1:Y:S02]  /*14a0*/  SYNCS.PHASECHK.TRANS64.TRYWAIT P0, [UR4+0x32400], R0 ;  /* 0x03240000ff0075a7 */ /* 0x000e640008000144 */
[----:B-1----:R-:W-:Y:S05]  /*14b0*/  @!P0 BRA `(.L_x_9218) ;  /* 0x000000c800848947 */ /* 0x002fea0003800000 */
.L_x_9295:
[----:B------:R-:W-:Y:S05]  /*14c0*/  WARPSYNC.ALL ;  /* 0x0000000000007948 */ /* 0x000fea0003800000 */
[----:B0-----:R-:W2:Y:S01]  /*14d0*/  LDL R2, [R1] ;  /* 0x0000000001027983 */ /* 0x001ea20000100800 */
[----:B------:R0:W-:Y:S01]  /*14e0*/  BAR.SYNC.DEFER_BLOCKING R210, 0x100 ;  /* 0x000400d20000751d */ /* 0x0001e20000010000 */
[----:B--2---:R-:W-:-:S13]  /*14f0*/  R2UR UR4, R2 ;  /* 0x00000000020472ca */ /* 0x004fda00000e0000 */
[----:B------:R-:W-:-:S04]  /*1500*/  ULOP3.LUT UR4, UR4, 0x1, URZ, 0xfc, !UPT ;  /* 0x0000000104047892 */ /* 0x000fc8000f8efc3f */
[----:B------:R-:W-:-:S06]  /*1510*/  UISETP.NE.AND UP0, UPT, UR4, 0x3, UPT ;  /* 0x000000030400788c */ /* 0x000fcc000bf05270 */
[----:B------:R-:W-:-:S13]  /*1520*/  PLOP3.LUT P0, PT, PT, PT, UP0, 0x80, 0x0 ;  /* 0x000000000000781c */ /* 0x000fda0003f0f008 */
[----:B0-----:R-:W-:Y:S05]  /*1530*/  @!P0 BRA `(.L_x_9219) ;  /* 0x0000000000048947 */ /* 0x001fea0003800000 */
[----:B------:R-:W-:Y:S01]  /*1540*/  BPT.TRAP 0x1 ;  /* 0x000000040000795c */ /* 0x000fe20000300000 */
.L_x_9219:
[----:B------:R-:W-:-:S13]  /*1550*/  R2UR UR4, R16 ;  /* 0x00000000100472ca */ /* 0x000fda00000e0000 */
[----:B------:R0:W2:Y:S01]  /*1560*/  SYNCS.PHASECHK.TRANS64.TRYWAIT P1, [UR4+0x32430], R0 ;  /* 0x03243000ff0075a7 */ /* 0x0000a20008020144 */
[----:B------:R-:W-:Y:S05]  /*1570*/  @!P0 BRA `(.L_x_9220) ;  /* 0x0000000000048947 */ /* 0x000fea0003800000 */
[----:B------:R-:W-:Y:S01]  /*1580*/  BPT.TRAP 0x1 ;  /* 0x000000040000795c */ /* 0x000fe20000300000 */
.L_x_9220:
[----:B--2---:R-:W-:Y:S05]  /*1590*/  @P1 BRA `(.L_x_9221) ;  /* 0x00000000000c1947 */ /* 0x004fea0003800000 */
[----:B------:R-:W-:-:S13]  /*15a0*/  R2UR UR4, R16 ;  /* 0x00000000100472ca */ /* 0x000fda00000e0000 */
[----:B------:R-:W2:Y:S02]  /*15b0*/  SYNCS.PHASECHK.TRANS64.TRYWAIT P1, [UR4+0x32430], R0 ;  /* 0x03243000ff0075a7 */ /* 0x000ea40008020144 */
[----:B--2---:R-:W-:Y:S05]  /*15c0*/  @!P1 BRA `(.L_x_9222) ;  /* 0x000000c8005c9947 */ /* 0x004fea0003800000 */
.L_x_9221:
[----:B------:R-:W-:Y:S01]  /*15d0*/  R2UR UR9, R16 ;  /* 0x00000000100972ca */ /* 0x000fe200000e0000 */
[----:B------:R-:W-:Y:S01]  /*15e0*/  WARPGROUP.ARRIVE ;  /* 0x00000000000079c5 */ /* 0x000fe20000000000 */
[----:B------:R-:W-:Y:S01]  /*15f0*/  UMOV UR7, 0x40000040 ;  /* 0x4000004000077882 */ /* 0x000fe20000000000 */
[----:B------:R-:W-:Y:S01]  /*1600*/  UMOV UR13, 0x40000040 ;  /* 0x40000040000d7882 */ /* 0x000fe20000000000 */
[----:B------:R-:W-:Y:S01]  /*1610*/  IMAD.U32 R15, RZ, RZ, UR7 ;  /* 0x00000007ff0f7e24 */ /* 0x000fe2000f8e00ff */
[----:B------:R-:W-:-:S08]  /*1620*/  MOV R13, UR13 ;  /* 0x0000000d000d7c02 */ /* 0x000fd00008000f00 */
        /* <DEDUP_REMOVED lines=8> */
[----:B------:R-:W-:Y:S01]  /*16b0*/  ULOP3.LUT UR8, UR4, 0x10000, URZ, 0xfc, !UPT ;  /* 0x0001000004087892 */ /* 0x000fe2000f8efc3f */
[----:B------:R-:W-:-:S03]  /*16c0*/  UMOV UR5, UR7 ;  /* 0x0000000700057c82 */ /* 0x000fc60008000000 */
[----:B------:R-:W-:-:S03]  /*16d0*/  IMAD.U32 R17, RZ, RZ, UR10 ;  /* 0x0000000aff117e24 */ /* 0x000fc6000f8e00ff */
[----:B------:R-:W-:Y:S02]  /*16e0*/  UMOV UR6, UR8 ;  /* 0x0000000800067c82 */ /* 0x000fe40008000000 */
[----:B------:R-:W-:Y:S01]  /*16f0*/  IMAD.U32 R14, RZ, RZ, UR6 ;  /* 0x00000006ff0e7e24 */ /* 0x000fe2000f8e00ff */
[----:B------:R-:W-:Y:S01]  /*1700*/  UMOV UR4, UR6 ;  /* 0x0000000600047c82 */ /* 0x000fe20008000000 */
[----:B------:R-:W-:Y:S02]  /*1710*/  UMOV UR6, UR10 ;  /* 0x0000000a00067c82 */ /* 0x000fe40008000000 */
[----:B------:R-:W-:Y:S01]  /*1720*/  HGMMA.64x96x16.F32 R24, gdesc[UR4], RZ, !UPT, gsb0 ;  /* 0x01600000041879f0 */ /* 0x000fe2000c0008ff */
[----:B------:R-:W-:Y:S02]  /*1730*/  UIADD3 UR4, UR8, 0x2, URZ ;  /* 0x0000000208047890 */ /* 0x000fe4000fffe03f */
[----:B------:R-:W-:Y:S01]  /*1740*/  UIADD3 UR6, UR10, 0x2, URZ ;  /* 0x000000020a067890 */ /* 0x000fe2000fffe03f */
[----:B------:R-:W-:Y:S01]  /*1750*/  UMOV UR5, UR13 ;  /* 0x0000000d00057c82 */ /* 0x000fe20008000000 */
[----:B------:R-:W-:Y:S01]  /*1760*/  UMOV UR7, 0x40000040 ;  /* 0x4000004000077882 */ /* 0x000fe20000000000 */
[----:B------:R-:W-:-:S02]  /*1770*/  UMOV UR13, 0x40000040 ;  /* 0x40000040000d7882 */ /* 0x000fc40000000000 */
[----:B------:R-:W-:Y:S01]  /*1780*/  UMOV UR12, UR4 ;  /* 0x00000004000c7c82 */ /* 0x000fe20008000000 */
[----:B------:R-:W-:Y:S01]  /*1790*/  IMAD.U32 R11, RZ, RZ, UR13 ;  /* 0x0000000dff0b7e24 */ /* 0x000fe2000f8e00ff */
[----:B------:R-:W-:Y:S01]  /*17a0*/  UMOV UR4, UR12 ;  /* 0x0000000c00047c82 */ /* 0x000fe20008000000 */
[----:B------:R-:W-:Y:S01]  /*17b0*/  IMAD.U32 R12, RZ, RZ, UR12 ;  /* 0x0000000cff0c7e24 */ /* 0x000fe2000f8e00ff */
[----:B------:R-:W-:Y:S02]  /*17c0*/  WARPGROUP.DEPBAR.LE gsb0, 0x0 ;  /* 0x00008000000079c5 */ /* 0x000fe40000010000 */
[----:B------:R-:W-:-:S06]  /*17d0*/  WARPGROUP.ARRIVE ;  /* 0x00000000000079c5 */ /* 0x000fcc0000000000 */
[----:B------:R-:W-:Y:S01]  /*17e0*/  HGMMA.64x96x16.F32 R24, gdesc[UR4], R24, gsb0 ;  /* 0x01600000041879f0 */ /* 0x000fe20008000818 */
[----:B------:R-:W-:Y:S02]  /*17f0*/  UIADD3 UR4, UR8, 0x4, URZ ;  /* 0x0000000408047890 */ /* 0x000fe4000fffe03f */
[----:B------:R-:W-:Y:S01]  /*1800*/  UIADD3 UR6, UR10, 0x4, URZ ;  /* 0x000000040a067890 */ /* 0x000fe2000fffe03f */
[----:B------:R-:W-:Y:S01]  /*1810*/  UMOV UR5, UR13 ;  /* 0x0000000d00057c82 */ /* 0x000fe20008000000 */
[----:B------:R-:W-:-:S03]  /*1820*/  UMOV UR7, 0x40000040 ;  /* 0x4000004000077882 */ /* 0x000fc60000000000 */
[----:B------:R-:W-:Y:S02]  /*1830*/  UMOV UR12, UR4 ;  /* 0x00000004000c7c82 */ /* 0x000fe40008000000 */
[----:B------:R-:W-:Y:S01]  /*1840*/  UMOV UR4, UR12 ;  /* 0x0000000c00047c82 */ /* 0x000fe20008000000 */
[----:B------:R-:W-:Y:S01]  /*1850*/  IMAD.U32 R10, RZ, RZ, UR12 ;  /* 0x0000000cff0a7e24 */ /* 0x000fe2000f8e00ff */
[----:B------:R-:W-:Y:S02]  /*1860*/  WARPGROUP.DEPBAR.LE gsb0, 0x0 ;  /* 0x00008000000079c5 */ /* 0x000fe40000010000 */
[----:B------:R-:W-:-:S06]  /*1870*/  WARPGROUP.ARRIVE ;  /* 0x00000000000079c5 */ /* 0x000fcc0000000000 */
[----:B------:R-:W-:Y:S01]  /*1880*/  HGMMA.64x96x16.F32 R24, gdesc[UR4], R24, gsb0 ;  /* 0x01600000041879f0 */ /* 0x000fe20008000818 */
[----:B------:R-:W-:Y:S02]  /*1890*/  UIADD3 UR4, UR8, 0x6, URZ ;  /* 0x0000000608047890 */ /* 0x000fe4000fffe03f */
[----:B------:R-:W-:Y:S01]  /*18a0*/  UIADD3 UR6, UR10, 0x6, URZ ;  /* 0x000000060a067890 */ /* 0x000fe2000fffe03f */
[----:B------:R-:W-:Y:S01]  /*18b0*/  UMOV UR5, 0x40000040 ;  /* 0x4000004000057882 */ /* 0x000fe20000000000 */
[----:B------:R-:W-:Y:S02]  /*18c0*/  UMOV UR7, 0x40000040 ;  /* 0x4000004000077882 */ /* 0x000fe40000000000 */
[----:B------:R-:W-:Y:S02]  /*18d0*/  IMAD.U32 R8, RZ, RZ, UR4 ;  /* 0x00000004ff087e24 */ /* 0x000fe4000f8e00ff */
[----:B------:R-:W-:Y:S01]  /*18e0*/  IMAD.U32 R9, RZ, RZ, UR5 ;  /* 0x00000005ff097e24 */ /* 0x000fe2000f8e00ff */
[----:B------:R-:W-:-:S02]  /*18f0*/  WARPGROUP.DEPBAR.LE gsb0, 0x0 ;  /* 0x00008000000079c5 */ /* 0x000fc40000010000 */
[----:B------:R-:W-:-:S06]  /*1900*/  WARPGROUP.ARRIVE ;  /* 0x00000000000079c5 */ /* 0x000fcc0000000000 */
[----:B------:R-:W-:Y:S03]  /*1910*/  HGMMA.64x96x16.F32 R24, gdesc[UR4], R24, gsb0 ;  /* 0x01600000041879f0 */ /* 0x000fe60008000818 */
[----:B------:R-:W-:Y:S02]  /*1920*/  WARPGROUP.DEPBAR.LE gsb0, 0x0 ;  /* 0x00008000000079c5 */ /* 0x000fe40000010000 */
[----:B------:R-:W2:Y:S02]  /*1930*/  SYNCS.PHASECHK.TRANS64.TRYWAIT P1, [UR9+0x32410], R0 ;  /* 0x03241000ff0075a7 */ /* 0x000ea40008020149 */
[----:B--2---:R-:W-:Y:S05]  /*1940*/  @!P1 BRA `(.L_x_9223) ;  /* 0x000000c400989947 */ /* 0x004fea0003800000 */
.L_x_9296:
[----:B------:R-:W-:Y:S05]  /*1950*/  @!P0 BRA `(.L_x_9224) ;  /* 0x0000000000048947 */ /* 0x000fea0003800000 */
[----:B------:R-:W-:Y:S01]  /*1960*/  BPT.TRAP 0x1 ;  /* 0x000000040000795c */ /* 0x000fe20000300000 */
.L_x_9224:
[----:B------:R-:W-:-:S13]  /*1970*/  R2UR UR4, R16 ;  /* 0x00000000100472ca */ /* 0x000fda00000e0000 */
[----:B------:R2:W3:Y:S01]  /*1980*/  SYNCS.PHASECHK.TRANS64.TRYWAIT P1, [UR4+0x32450], R0 ;  /* 0x03245000ff0075a7 */ /* 0x0004e20008020144 */
[----:B------:R-:W-:Y:S05]  /*1990*/  @!P0 BRA `(.L_x_9225) ;  /* 0x0000000000048947 */ /* 0x000fea0003800000 */
[----:B------:R-:W-:Y:S01]  /*19a0*/  BPT.TRAP 0x1 ;  /* 0x000000040000795c */ /* 0x000fe20000300000 */
.L_x_9225:
[----:B---3--:R-:W-:Y:S05]  /*19b0*/  @P1 BRA `(.L_x_9226) ;  /* 0x00000000000c1947 */ /* 0x008fea0003800000 */
[----:B------:R-:W-:-:S13]  /*19c0*/  R2UR UR4, R16 ;  /* 0x00000000100472ca */ /* 0x000fda00000e0000 */
[----:B------:R-:W3:Y:S02]  /*19d0*/  SYNCS.PHASECHK.TRANS64.TRYWAIT P1, [UR4+0x32450], R0 ;  /* 0x03245000ff0075a7 */ /* 0x000ee40008020144 */
[----:B---3--:R-:W-:Y:S05]  /*19e0*/  @!P1 BRA `(.L_x_9227) ;  /* 0x000000c4008c9947 */ /* 0x008fea0003800000 */
.L_x_9226:
[----:B------:R-:W-:Y:S01]  /*19f0*/  R2UR UR4, R16 ;  /* 0x00000000100472ca */ /* 0x000fe200000e0000 */
        /* <DEDUP_REMOVED lines=9> */
[----:B------:R-:W-:Y:S01]  /*1a90*/  IMAD.U32 R5, RZ, RZ, UR13 ;  /* 0x0000000dff057e24 */ /* 0x000fe2000f8e00ff */
[----:B------:R-:W-:Y:S01]  /*1aa0*/  UMOV UR15, 0x40000040 ;  /* 0x40000040000f7882 */ /* 0x000fe20000000000 */
[----:B------:R-:W-:Y:S01]  /*1ab0*/  UMOV UR17, 0x40000040 ;  /* 0x4000004000117882 */ /* 0x000fe20000000000 */
[----:B------:R-:W-:Y:S01]  /*1ac0*/  UIADD3 UR4, UR4, 0x400, URZ ;  /* 0x0000040004047890 */ /* 0x000fe2000fffe03f */
[----:B------:R-:W3:Y:S01]  /*1ad0*/  S2R R20, SR_TID.X ;  /* 0x0000000000147919 */ /* 0x000ee20000002100 */
[----:B------:R-:W-:-:S02]  /*1ae0*/  ULOP3.LUT UR6, UR6, 0x10000, URZ, 0xfc, !UPT ;  /* 0x0001000006067892 */ /* 0x000fc4000f8efc3f */
[----:B------:R-:W-:Y:S02]  /*1af0*/  USHF.R.U32.HI UR4, URZ, 0x4, UR4 ;  /* 0x000000043f047899 */ /* 0x000fe40008011604 */
[----:B------:R-:W-:Y:S02]  /*1b00*/  UIADD3 UR16, UR6, 0x404, URZ ;  /* 0x0000040406107890 */ /* 0x000fe4000fffe03f */
[----:B------:R-:W-:Y:S01]  /*1b10*/  ULOP3.LUT UR7, UR4, 0x3fff, URZ, 0xc0, !UPT ;  /* 0x00003fff04077892 */ /* 0x000fe2000f8ec03f */
[----:B------:R-:W-:Y:S01]  /*1b20*/  UMOV UR8, UR6 ;  /* 0x0000000600087c82 */ /* 0x000fe20008000000 */
[----:B------:R-:W-:Y:S01]  /*1b30*/  UIADD3 UR4, UR6, 0x2, URZ ;  /* 0x0000000206047890 */ /* 0x000fe2000fffe03f */
[----:B------:R-:W-:Y:S01]  /*1b40*/  MOV R6, UR8 ;  /* 0x0000000800067c02 */ /* 0x000fe20008000f00 */
[----:B------:R-:W-:Y:S01]  /*1b50*/  ULOP3.LUT UR57, UR7, 0x10000, URZ, 0xfc, !UPT ;  /* 0x0001000007397892 */ /* 0x000fe2000f8efc3f */
[----:B------:R-:W-:Y:S01]  /*1b60*/  UMOV UR19, 0x40000040 ;  /* 0x4000004000137882 */ /* 0x000fe20000000000 */
[----:B------:R-:W-:-:S03]  /*1b70*/  UIADD3 UR20, UR6, 0x406, URZ ;  /* 0x0000040606147890 */ /* 0x000fc6000fffe03f */
[----:B------:R-:W-:Y:S01]  /*1b80*/  UMOV UR12, UR4 ;  /* 0x00000004000c7c82 */ /* 0x000fe20008000000 */
[----:B------:R-:W-:Y:S01]  /*1b90*/  UIADD3 UR4, UR6, 0x4, URZ ;  /* 0x0000000406047890 */ /* 0x000fe2000fffe03f */
[----:B------:R-:W-:Y:S01]  /*1ba0*/  IMAD.U32 R4, RZ, RZ, UR12 ;  /* 0x0000000cff047e24 */ /* 0x000fe2000f8e00ff */
[----:B------:R-:W-:Y:S01]  /*1bb0*/  UMOV UR10, UR57 ;  /* 0x00000039000a7c82 */ /* 0x000fe20008000000 */
[----:B------:R-:W-:Y:S01]  /*1bc0*/  UIADD3 UR14, UR57, 0x302, URZ ;  /* 0x00000302390e7890 */ /* 0x000fe2000fffe03f */
[----:B------:R-:W-:Y:S01]  /*1bd0*/  HGMMA.64x96x16.F32 R24, gdesc[UR8], R24, gsb0 ;  /* 0x01600000081879f0 */ /* 0x000fe20008000818 */
[----:B------:R-:W-:Y:S02]  /*1be0*/  UIADD3 UR10, UR57, 0x2, URZ ;  /* 0x00000002390a7890 */ /* 0x000fe4000fffe03f */
[----:B------:R-:W-:Y:S01]  /*1bf0*/  IMAD.U32 R18, RZ, RZ, UR57 ;  /* 0x00000039ff127e24 */ /* 0x000fe2000f8e00ff */
[----:B------:R-:W-:Y:S01]  /*1c00*/  UMOV UR8, UR12 ;  /* 0x0000000c00087c82 */ /* 0x000fe20008000000 */
[----:B------:R-:W-:Y:S01]  /*1c10*/  UMOV UR9, UR13 ;  /* 0x0000000d00097c82 */ /* 0x000fe20008000000 */
[----:B------:R-:W-:Y:S01]  /*1c20*/  UMOV UR11, 0x40000040 ;  /* 0x40000040000b7882 */ /* 0x000fe20000000000 */
[----:B------:R-:W-:Y:S01]  /*1c30*/  UMOV UR12, UR4 ;  /* 0x00000004000c7c82 */ /* 0x000fe20008000000 */
[----:B------:R-:W-:Y:S01]  /*1c40*/  UMOV UR13, 0x40000040 ;  /* 0x40000040000d7882 */ /* 0x000fe20000000000 */
[----:B------:R-:W-:Y:S01]  /*1c50*/  UIADD3 UR4, UR6, 0x6, URZ ;  /* 0x0000000606047890 */ /* 0x000fe2000fffe03f */
[----:B------:R-:W-:Y:S01]  /*1c60*/  MOV R2, UR12 ;  /* 0x0000000c00027c02 */ /* 0x000fe20008000f00 */
[----:B-1----:R-:W-:Y:S01]  /*1c70*/  IMAD.U32 R3, RZ, RZ, UR13 ;  /* 0x0000000dff037e24 */ /* 0x002fe2000f8e00ff */
[----:B------:R-:W-:Y:S01]  /*1c80*/  UIADD3 UR18, UR57, 0x304, URZ ;  /* 0x0000030439127890 */ /* 0x000fe2000fffe03f */
[----:B---3--:R-:W-:Y:S01]  /*1c90*/  SHF.R.U32.HI R20, RZ, 0x7, R20 ;  /* 0x00000007ff147819 */ /* 0x008fe20000011614 */
[----:B------:R-:W-:Y:S01]  /*1ca0*/  UIADD3 UR22, UR57, 0x306, URZ ;  /* 0x0000030639167890 */ /* 0x000fe2000fffe03f */
[----:B------:R-:W-:Y:S01]  /*1cb0*/  UMOV UR21, 0x40000040 ;  /* 0x4000004000157882 */ /* 0x000fe20000000000 */
[----:B------:R-:W-:Y:S01]  /*1cc0*/  UMOV UR23, 0x40000040 ;  /* 0x4000004000177882 */ /* 0x000fe20000000000 */
[----:B------:R-:W-:Y:S01]  /*1cd0*/  UIADD3 UR24, UR6, 0x800, URZ ;  /* 0x0000080006187890 */ /* 0x000fe2000fffe03f */
[----:B0-2---:R-:W-:Y:S01]  /*1ce0*/  IADD3 R0, -R20, 0xb, RZ ;  /* 0x0000000b14007810 */ /* 0x005fe20007ffe1ff */
        /* <DEDUP_REMOVED lines=49> */
[----:B------:R-:W-:Y:S02]  /*2000*/  UIADD3 UR8, UR6, 0x400, URZ ;  /* 0x0000040006087890 */ /* 0x000fe4000fffe03f */
[----:B------:R-:W-:Y:S01]  /*2010*/  UIADD3 UR10, UR57, 0x300, URZ ;  /* 0x00000300390a7890 */ /* 0x000fe2000fffe03f */
[----:B------:R-:W-:Y:S01]  /*2020*/  UMOV UR9, 0x40000040 ;  /* 0x4000004000097882 */ /* 0x000fe20000000000 */
        /* <DEDUP_REMOVED lines=42> */
.L_x_9228:
        /* <DEDUP_REMOVED lines=9> */
[----:B------:R-:W1:Y:S01]  /*2360*/  MUFU.TANH R24, R24 ;  /* 0x0000001800187308 */ /* 0x000e620000002400 */
[----:B------:R-:W-:Y:S01]  /*2370*/  SHF.R.S32.HI R20, RZ, 0x1f, R23 ;  /* 0x0000001fff147819 */ /* 0x000fe20000011417 */
[----:B------:R-:W-:Y:S01]  /*2380*/  FMUL.FTZ R32, R32, UR6 ;  /* 0x0000000620207c20 */ /* 0x000fe20008410000 */
[----:B------:R-:W-:Y:S01]  /*2390*/  FMUL.FTZ R33, R33, UR6 ;  /* 0x0000000621217c20 */ /* 0x000fe20008410000 */
[----:B------:R-:W-:Y:S01]  /*23a0*/  IMAD.U32 R21, RZ, RZ, UR39 ;  /* 0x00000027ff157e24 */ /* 0x000fe2000f8e00ff */
[----:B------:R-:W-:Y:S01]  /*23b0*/  LEA.HI R20, R20, R23, RZ, 0x2 ;  /* 0x0000001714147211 */ /* 0x000fe200078f10ff */
[----:B------:R-:W-:Y:S01]  /*23c0*/  FMUL.FTZ R26, R26, UR6 ;  /* 0x000000061a1a7c20 */ /* 0x000fe20008410000 */
[----:B------:R-:W-:Y:S01]  /*23d0*/  FMUL.FTZ R27, R27, UR6 ;  /* 0x000000061b1b7c20 */ /* 0x000fe20008410000 */
[----:B------:R-:W2:Y:S01]  /*23e0*/  MUFU.TANH R25, R25 ;  /* 0x0000001900197308 */ /* 0x000ea20000002400 */
[----:B------:R-:W-:Y:S01]  /*23f0*/  LOP3.LUT R20, R20, 0x7ffffffc, RZ, 0xc0, !PT ;  /* 0x7ffffffc14147812 */ /* 0x000fe200078ec0ff */
[----:B------:R-:W-:Y:S01]  /*2400*/  FMUL.FTZ R30, R30, UR6 ;  /* 0x000000061e1e7c20 */ /* 0x000fe20008410000 */
[----:B------:R-:W-:Y:S01]  /*2410*/  FMUL.FTZ R31, R31, UR6 ;  /* 0x000000061f1f7c20 */ /* 0x000fe20008410000 */
[----:B------:R-:W-:Y:S01]  /*2420*/  FMUL.FTZ R34, R34, UR6 ;  /* 0x0000000622227c20 */ /* 0x000fe20008410000 */
[----:B------:R-:W-:Y:S01]  /*2430*/  FMUL.FTZ R36, R36, UR6 ;  /* 0x0000000624247c20 */ /* 0x000fe20008410000 */
[----:B------:R-:W-:-:S02]  /*2440*/  IMAD.IADD R20, R23, 0x1, -R20 ;  /* 0x0000000117147824 */ /* 0x000fc400078e0a14 */
        /* <DEDUP_REMOVED lines=16> */
[----:B--2---:R-:W-:Y:S01]  /*2550*/  FSEL R25, R25, -INF , P1 ;  /* 0xff80000019197808 */ /* 0x004fe20000800000 */
[----:B------:R-:W1:Y:S01]  /*2560*/  MUFU.TANH R32, R32 ;  /* 0x0000002000207308 */ /* 0x000e620000002400 */
[----:B------:R-:W-:Y:S01]  /*2570*/  ISETP.GT.AND P5, PT, R20, 0x9, PT ;  /* 0x000000091400780c */ /* 0x000fe20003fa4270 */
[----:B------:R-:W-:Y:S01]  /*2580*/  FMUL.FTZ R45, R45, UR6 ;  /* 0x000000062d2d7c20 */ /* 0x000fe20008410000 */
[----:B---3--:R-:W-:Y:S01]  /*2590*/  FSEL R75, R28, -INF , P6 ;  /* 0xff8000001c4b7808 */ /* 0x008fe20003000000 */
[----:B------:R-:W-:Y:S01]  /*25a0*/  FMUL.FTZ R46, R46, UR6 ;  /* 0x000000062e2e7c20 */ /* 0x000fe20008410000 */
[----:B------:R-:W-:Y:S01]  /*25b0*/  FMNMX.FTZ R22, R21, R25, !PT ;  /* 0x0000001915167209 */ /* 0x000fe20007810000 */
[----:B------:R-:W-:Y:S01]  /*25c0*/  FMUL.FTZ R48, R48, UR6 ;  /* 0x0000000630307c20 */ /* 0x000fe20008410000 */
[C---:B------:R-:W-:Y:S01]  /*25d0*/  ISETP.GT.AND P4, PT, R20.reuse, 0x10, PT ;  /* 0x000000101400780c */ /* 0x040fe20003f84270 */
[----:B------:R-:W2:Y:S01]  /*25e0*/  MUFU.TANH R33, R33 ;  /* 0x0000002100217308 */ /* 0x000ea20000002400 */
[----:B----4-:R-:W-:Y:S01]  /*25f0*/  FSEL R29, R29, -INF , P5 ;  /* 0xff8000001d1d7808 */ /* 0x010fe20002800000 */
[----:B------:R-:W-:Y:S01]  /*2600*/  FMUL.FTZ R47, R47, UR6 ;  /* 0x000000062f2f7c20 */ /* 0x000fe20008410000 */
[----:B------:R-:W-:Y:S01]  /*2610*/  FMNMX.FTZ R22, R75, R22, !PT ;  /* 0x000000164b167209 */ /* 0x000fe20007810000 */
[----:B------:R-:W-:Y:S01]  /*2620*/  FMUL.FTZ R49, R49, UR6 ;  /* 0x0000000631317c20 */ /* 0x000fe20008410000 */
[----:B------:R-:W-:Y:S01]  /*2630*/  ISETP.GT.AND P3, PT, R20, 0x11, PT ;  /* 0x000000111400780c */ /* 0x000fe20003f64270 */
[----:B------:R-:W-:Y:S01]  /*2640*/  FMUL.FTZ R50, R50, UR6 ;  /* 0x0000000632327c20 */ /* 0x000fe20008410000 */
[----:B------:R-:W-:Y:S01]  /*2650*/  FMNMX.FTZ R22, R29, R22, !PT ;  /* 0x000000161d167209 */ /* 0x000fe20007810000 */
[----:B------:R-:W3:Y:S01]  /*2660*/  MUFU.TANH R26, R26 ;  /* 0x0000001a001a7308 */ /* 0x000ee20000002400 */
        /* <DEDUP_REMOVED lines=16> */
[----:B---3--:R-:W-:Y:S01]  /*2770*/  FSEL R23, R26, -INF , P2 ;  /* 0xff8000001a177808 */ /* 0x008fe20001000000 */
[----:B------:R-:W-:Y:S01]  /*2780*/  FMUL.FTZ R61, R61, UR6 ;  /* 0x000000063d3d7c20 */ /* 0x000fe20008410000 */
[----:B------:R-:W-:Y:S01]  /*2790*/  ISETP.GT.AND P2, PT, R20, 0x18, PT ;  /* 0x000000181400780c */ /* 0x000fe20003f44270 */
[----:B------:R-:W-:Y:S01]  /*27a0*/  FMUL.FTZ R62, R62, UR6 ;  /* 0x000000063e3e7c20 */ /* 0x000fe20008410000 */
[----:B------:R-:W-:Y:S01]  /*27b0*/  FMUL.FTZ R64, R64, UR6 ;  /* 0x0000000640407c20 */ /* 0x000fe20008410000 */
[----:B------:R-:W-:Y:S01]  /*27c0*/  FMUL.FTZ R63, R63, UR6 ;  /* 0x000000063f3f7c20 */ /* 0x000fe20008410000 */
[----:B------:R-:W-:Y:S01]  /*27d0*/  FMUL.FTZ R65, R65, UR6 ;  /* 0x0000000641417c20 */ /* 0x000fe20008410000 */
[----:B------:R-:W3:Y:S01]  /*27e0*/  MUFU.TANH R31, R31 ;  /* 0x0000001f001f7308 */ /* 0x000ee20000002400 */
[----:B-1----:R-:W-:Y:S01]  /*27f0*/  FSEL R27, R27, -INF , P1 ;  /* 0xff8000001b1b7808 */ /* 0x002fe20000800000 */
[----:B------:R-:W-:Y:S01]  /*2800*/  FMUL.FTZ R66, R66, UR6 ;  /* 0x0000000642427c20 */ /* 0x000fe20008410000 */
[----:B------:R-:W-:Y:S01]  /*2810*/  ISETP.GT.AND P1, PT, R20, 0x19, PT ;  /* 0x000000191400780c */ /* 0x000fe20003f24270 */
        /* <DEDUP_REMOVED lines=8> */
[----:B------:R-:W-:Y:S01]  /*28a0*/  FMUL.FTZ R71, R71, UR6 ;  /* 0x0000000647477c20 */ /* 0x000fe20008410000 */
[----:B------:R-:W-:Y:S01]  /*28b0*/  FMNMX.FTZ R22, R73, R22, !PT ;  /* 0x0000001649167209 */ /* 0x000fe20007810000 */
[----:B------:R-:W2:Y:S01]  /*28c0*/  S2UR UR11, SR_CgaCtaId ;  /* 0x00000000000b79c3 */ /* 0x000ea20000008800 */
[----:B------:R-:W-:Y:S01]  /*28d0*/  R2UR UR10, R16 ;  /* 0x00000000100a72ca */ /* 0x000fe200000e0000 */
[----:B------:R-:W4:Y:S01]  /*28e0*/  MUFU.TANH R36, R36 ;  /* 0x0000002400247308 */ /* 0x000f220000002400 */
[----:B---3--:R-:W-:Y:S01]  /*28f0*/  FSEL R31, R31, -INF , P5 ;  /* 0xff8000001f1f7808 */ /* 0x008fe20002800000 */
[----:B------:R-:W-:Y:S01]  /*2900*/  ULDC UR6, c[0x0][0xa80] ;  /* 0x0002a00000067ab9 */ /* 0x000fe20000000800 */
[----:B------:R-:W-:Y:S01]  /*2910*/  ISETP.GT.AND P5, PT, R20, 0x21, PT ;  /* 0x000000211400780c */ /* 0x000fe20003fa4270 */
[----:B------:R-:W-:Y:S01]  /*2920*/  ULOP3.LUT UR7, UR7, 0x3000000, URZ, 0xfc, !UPT ;  /* 0x0300000007077892 */ /* 0x000fe2000f8efc3f */
[----:B------:R-:W-:Y:S01]  /*2930*/  FMNMX.FTZ R22, R31, R22, !PT ;  /* 0x000000161f167209 */ /* 0x000fe20007810000 */
[----:B------:R-:W-:-:S02]  /*2940*/  UMOV UR15, 0x40000040 ;  /* 0x40000040000f7882 */ /* 0x000fc40000000000 */
[----:B------:R-:W3:Y:S01]  /*2950*/  MUFU.TANH R35, R35 ;  /* 0x0000002300237308 */ /* 0x000ee20000002400 */
[----:B-1----:R-:W-:Y:S02]  /*2960*/  FSEL R163, R34, -INF , P4 ;  /* 0xff80000022a37808 */ /* 0x002fe40002000000 */
[----:B------:R-:W-:Y:S01]  /*2970*/  ISETP.GT.AND P4, PT, R20, 0x28, PT ;  /* 0x000000281400780c */ /* 0x000fe20003f84270 */
[----:B------:R-:W-:Y:S01]  /*2980*/  UIADD3 UR10, UR10, 0x32440, URZ ;  /* 0x000324400a0a7890 */ /* 0x000fe2000fffe03f */
[----:B------:R-:W-:Y:S01]  /*2990*/  FMNMX.FTZ R22, R163, R22, !PT ;  /* 0x00000016a3167209 */ /* 0x000fe20007810000 */
[----:B------:R-:W-:Y:S02]  /*29a0*/  UMOV UR14, UR7 ;  /* 0x00000007000e7c82 */ /* 0x000fe40008000000 */
[----:B------:R-:W1:Y:S01]  /*29b0*/  MUFU.TANH R37, R37 ;  /* 0x0000002500257308 */ /* 0x000e620000002400 */
[----:B----4-:R-:W-:-:S04]  /*29c0*/  FSEL R166, R36, -INF , P2 ;  /* 0xff80000024a67808 */ /* 0x010fc80001000000 */
[----:B------:R-:W-:Y:S01]  /*29d0*/  FMNMX.FTZ R33, R166, R33, !PT ;  /* 0x00000021a6217209 */ /* 0x000fe20007810000 */
[----:B--2---:R-:W-:Y:S02]  /*29e0*/  UPRMT UR10, UR11, 0x654, UR10 ;  /* 0x000006540b0a7896 */ /* 0x004fe4000800000a */
[----:B------:R-:W2:Y:S01]  /*29f0*/  MUFU.TANH R38, R38 ;  /* 0x0000002600267308 */ /* 0x000ea20000002400 */
[----:B---3--:R-:W-:Y:S01]  /*2a00*/  FSEL R167, R35, -INF , P3 ;  /* 0xff80000023a77808 */ /* 0x008fe20001800000 */
[----:B------:R-:W-:Y:S01]  /*2a10*/  UMOV UR11, 0x40000040 ;  /* 0x40000040000b7882 */ /* 0x000fe20000000000 */
[----:B------:R-:W-:Y:S02]  /*2a20*/  ISETP.GT.AND P3, PT, R20, 0x29, PT ;  /* 0x000000291400780c */ /* 0x000fe40003f64270 */
[----:B------:R-:W-:Y:S02]  /*2a30*/  FMNMX.FTZ R22, R167, R22, !PT ;  /* 0x00000016a7167209 */ /* 0x000fe40007810000 */
[----:B------:R-:W-:Y:S01]  /*2a40*/  SYNCS.ARRIVE.TRANS64.RED.A1T0 RZ, [UR10], RZ ;  /* 0x000000ffffff79a7 */ /* 0x000fe2000810040a */
[----:B------:R-:W3:Y:S01]  /*2a50*/  MUFU.TANH R40, R40 ;  /* 0x0000002800287308 */ /* 0x000ee20000002400 */
[----:B-1----:R-:W-:Y:S01]  /*2a60*/  FSEL R168, R37, -INF , P1 ;  /* 0xff80000025a87808 */ /* 0x002fe20000800000 */
[----:B------:R-:W-:-:S03]  /*2a70*/  UIADD3 UR10, UR7, 0x80, URZ ;  /* 0x00000080070a7890 */ /* 0x000fc6000fffe03f */
[----:B------:R-:W-:-:S03]  /*2a80*/  FMNMX.FTZ R24, R168, R33, !PT ;  /* 0x00000021a8187209 */ /* 0x000fc60007810000 */
[----:B------:R-:W1:Y:S01]  /*2a90*/  MUFU.TANH R39, R39 ;  /* 0x0000002700277308 */ /* 0x000e620000002400 */
[----:B--2---:R-:W-:Y:S02]  /*2aa0*/  FSEL R201, R38, -INF , P2 ;  /* 0xff80000026c97808 */ /* 0x004fe40001000000 */
[----:B------:R-:W-:Y:S02]  /*2ab0*/  ISETP.GT.AND P2, PT, R20, 0x30, PT ;  /* 0x000000301400780c */ /* 0x000fe40003f44270 */
[----:B------:R-:W-:-:S03]  /*2ac0*/  FMNMX.FTZ R22, R201, R22, !PT ;  /* 0x00000016c9167209 */ /* 0x000fc60007810000 */
[----:B------:R-:W2:Y:S01]  /*2ad0*/  MUFU.TANH R41, R41 ;  /* 0x0000002900297308 */ /* 0x000ea20000002400 */
[----:B---3--:R-:W-:-:S04]  /*2ae0*/  FSEL R199, R40, -INF , P6 ;  /* 0xff80000028c77808 */ /* 0x008fc80003000000 */
[----:B------:R-:W-:-:S03]  /*2af0*/  FMNMX.FTZ R24, R199, R24, !PT ;  /* 0x00000018c7187209 */ /* 0x000fc60007810000 */
[----:B------:R-:W3:Y:S01]  /*2b00*/  MUFU.TANH R42, R42 ;  /* 0x0000002a002a7308 */ /* 0x000ee20000002400 */
[----:B-1----:R-:W-:Y:S02]  /*2b10*/  FSEL R229, R39, -INF , P1 ;  /* 0xff80000027e57808 */ /* 0x002fe40000800000 */
[----:B------:R-:W-:Y:S02]  /*2b20*/  ISETP.GT.AND P1, PT, R20, 0x31, PT ;  /* 0x000000311400780c */ /* 0x000fe40003f24270 */
[----:B------:R-:W-:-:S03]  /*2b30*/  FMNMX.FTZ R22, R229, R22, !PT ;  /* 0x00000016e5167209 */ /* 0x000fc60007810000 */
[----:B------:R-:W1:Y:S01]  /*2b40*/  MUFU.TANH R44, R44 ;  /* 0x0000002c002c7308 */ /* 0x000e620000002400 */
[----:B--2---:R-:W-:-:S04]  /*2b50*/  FSEL R227, R41, -INF , P5 ;  /* 0xff80000029e37808 */ /* 0x004fc80002800000 */
[----:B------:R-:W-:-:S03]  /*2b60*/  FMNMX.FTZ R33, R227, R24, !PT ;  /* 0x00000018e3217209 */ /* 0x000fc60007810000 */
[----:B------:R-:W2:Y:S01]  /*2b70*/  MUFU.TANH R43, R43 ;  /* 0x0000002b002b7308 */ /* 0x000ea20000002400 */
[----:B---3--:R-:W-:Y:S02]  /*2b80*/  FSEL R203, R42, -INF , P6 ;  /* 0xff8000002acb7808 */ /* 0x008fe40003000000 */
[----:B------:R-:W-:Y:S02]  /*2b90*/  ISETP.GT.AND P6, PT, R20, 0x38, PT ;  /* 0x000000381400780c */ /* 0x000fe40003fc4270 */
[----:B------:R-:W-:-:S03]  /*2ba0*/  FMNMX.FTZ R22, R203, R22, !PT ;  /* 0x00000016cb167209 */ /* 0x000fc60007810000 */
[----:B------:R-:W3:Y:S01]  /*2bb0*/  MUFU.TANH R45, R45 ;  /* 0x0000002d002d7308 */ /* 0x000ee20000002400 */
[----:B-1----:R-:W-:-:S04]  /*2bc0*/  FSEL R180, R44, -INF , P4 ;  /* 0xff8000002cb47808 */ /* 0x002fc80002000000 */
        /* <DEDUP_REMOVED lines=65> */
[----:B--2---:R-:W-:-:S04]  /*2fe0*/  FSEL R195, R62, -INF , P2 ;  /* 0xff8000003ec37808 */ /* 0x004fc80001000000 */
[----:B------:R-:W-:-:S03]  /*2ff0*/  FMNMX.FTZ R22, R195, R22, !PT ;  /* 0x00000016c3167209 */ /* 0x000fc60007810000 */
[----:B------:R-:W2:Y:S01]  /*3000*/  MUFU.TANH R65, R65 ;  /* 0x0000004100417308 */ /* 0x000ea20000002400 */
[----:B---3--:R-:W-:-:S04]  /*3010*/  FSEL R181, R64, -INF , P6 ;  /* 0xff80000040b57808 */ /* 0x008fc80003000000 */
        /* <DEDUP_REMOVED lines=18> */
[----:B------:R-:W-:Y:S02]  /*3140*/  FMNMX.FTZ R20, R179, R20, !PT ;  /* 0x00000014b3147209 */ /* 0x000fe40007810000 */
[----:B-1----:R-:W-:-:S03]  /*3150*/  FSEL R173, R70, -INF , P4 ;  /* 0xff80000046ad7808 */ /* 0x002fc60002000000 */
[----:B------:R-:W1:Y:S01]  /*3160*/  SHFL.BFLY PT, R33, R20, 0x2, 0x1f ;  /* 0x0c401f0014217f89 */ /* 0x000e6200000e0000 */
[----:B------:R-:W-:Y:S02]  /*3170*/  FMNMX.FTZ R22, R173, R22, !PT ;  /* 0x00000016ad167209 */ /* 0x000fe40007810000 */
[----:B--2---:R-:W-:-:S04]  /*3180*/  FSEL R177, R71, -INF , P3 ;  /* 0xff80000047b17808 */ /* 0x004fc80001800000 */
[----:B------:R-:W-:-:S05]  /*3190*/  FMNMX.FTZ R22, R177, R22, !PT ;  /* 0x00000016b1167209 */ /* 0x000fca0007810000 */
[----:B------:R-:W2:Y:S01]  /*31a0*/  SHFL.BFLY PT, R35, R22, 0x2, 0x1f ;  /* 0x0c401f0016237f89 */ /* 0x000ea200000e0000 */
[----:B-1----:R-:W-:-:S05]  /*31b0*/  FMNMX.FTZ R33, R20, R33, !PT ;  /* 0x0000002114217209 */ /* 0x002fca0007810000 */
[----:B------:R-:W1:Y:S01]  /*31c0*/  SHFL.BFLY PT, R194, R33, 0x1, 0x1f ;  /* 0x0c201f0021c27f89 */ /* 0x000e6200000e0000 */
[----:B--2---:R-:W-:-:S05]  /*31d0*/  FMNMX.FTZ R35, R22, R35, !PT ;  /* 0x0000002316237209 */ /* 0x004fca0007810000 */
[----:B------:R-:W2:Y:S01]  /*31e0*/  SHFL.BFLY PT, R156, R35, 0x1, 0x1f ;  /* 0x0c201f00239c7f89 */ /* 0x000ea200000e0000 */
[----:B-1----:R-:W-:Y:S01]  /*31f0*/  FMNMX.FTZ R194, R33, R194, !PT ;  /* 0x000000c221c27209 */ /* 0x002fe20007810000 */
[----:B------:R1:W-:Y:S03]  /*3200*/  BAR.SYNC.DEFER_BLOCKING R210, 0x100 ;  /* 0x000400d20000751d */ /* 0x0003e60000010000 */
[C---:B------:R-:W-:Y:S01]  /*3210*/  FSETP.NEU.FTZ.AND P1, PT, R194.reuse, -INF , PT ;  /* 0xff800000c200780b */ /* 0x040fe20003f3d000 */
[----:B------:R-:W-:-:S05]  /*3220*/  FMUL.FTZ R174, R194, UR6 ;  /* 0x00000006c2ae7c20 */ /* 0x000fca0008410000 */
[----:B------:R-:W-:-:S05]  /*3230*/  FSEL R174, R174, RZ, P1 ;  /* 0x000000ffaeae7208 */ /* 0x000fca0000800000 */
[--C-:B------:R-:W-:Y:S01]  /*3240*/  FFMA.FTZ R20, R21, UR6, -R174.reuse ;  /* 0x0000000615147c23 */ /* 0x100fe200080108ae */
[----:B--2---:R-:W-:Y:S01]  /*3250*/  FMNMX.FTZ R156, R35, R156, !PT ;  /* 0x0000009c239c7209 */ /* 0x004fe20007810000 */
[--C-:B------:R-:W-:Y:S01]  /*3260*/  FFMA.FTZ R21, R25, UR6, -R174.reuse ;  /* 0x0000000619157c23 */ /* 0x100fe200080108ae */
[--C-:B------:R-:W-:Y:S01]  /*3270*/  FFMA.FTZ R157, R75, UR6, -R174.reuse ;  /* 0x000000064b9d7c23 */ /* 0x100fe200080108ae */
[--C-:B------:R-:W-:Y:S01]  /*3280*/  FFMA.FTZ R160, R29, UR6, -R174.reuse ;  /* 0x000000061da07c23 */ /* 0x100fe200080108ae */
[C---:B------:R-:W-:Y:S01]  /*3290*/  FSETP.NEU.FTZ.AND P1, PT, R156.reuse, -INF , PT ;  /* 0xff8000009c00780b */ /* 0x040fe20003f3d000 */
[----:B------:R-:W-:Y:S01]  /*32a0*/  FMUL.FTZ R176, R156, UR6 ;  /* 0x000000069cb07c20 */ /* 0x000fe20008410000 */
[----:B------:R-:W-:Y:S01]  /*32b0*/  MUFU.EX2 R22, R20 ;  /* 0x0000001400167308 */ /* 0x000fe20000000800 */
[--C-:B------:R-:W-:Y:S01]  /*32c0*/  FFMA.FTZ R164, R165, UR6, -R174.reuse ;  /* 0x00000006a5a47c23 */ /* 0x100fe200080108ae */
[--C-:B------:R-:W-:Y:S01]  /*32d0*/  FFMA.FTZ R165, R166, UR6, -R174.reuse ;  /* 0x00000006a6a57c23 */ /* 0x100fe200080108ae */
[--C-:B------:R-:W-:Y:S01]  /*32e0*/  FFMA.FTZ R161, R161, UR6, -R174.reuse ;  /* 0x00000006a1a17c23 */ /* 0x100fe200080108ae */
[----:B------:R-:W-:Y:S01]  /*32f0*/  FSEL R176, R176, RZ, P1 ;  /* 0x000000ffb0b07208 */ /* 0x000fe20000800000 */
[--C-:B------:R-:W-:Y:S01]  /*3300*/  FFMA.FTZ R168, R168, UR6, -R174.reuse ;  /* 0x00000006a8a87c23 */ /* 0x100fe200080108ae */
[--C-:B------:R-:W-:Y:S01]  /*3310*/  FFMA.FTZ R178, R199, UR6, -R174.reuse ;  /* 0x00000006c7b27c23 */ /* 0x100fe200080108ae */
[----:B------:R-:W-:Y:S01]  /*3320*/  FFMA.FTZ R199, R227, UR6, -R174 ;  /* 0x00000006e3c77c23 */ /* 0x000fe200080108ae */
[----:B------:R-:W2:Y:S01]  /*3330*/  MUFU.EX2 R21, R21 ;  /* 0x0000001500157308 */ /* 0x000ea20000000800 */
        /* <DEDUP_REMOVED lines=8> */
[----:B------:R-:W-:Y:S01]  /*33c0*/  FFMA.FTZ R170, R229, UR6, -R176 ;  /* 0x00000006e5aa7c23 */ /* 0x000fe200080108b0 */
[----:B------:R-:W-:Y:S01]  /*33d0*/  FFMA.FTZ R201, R182, UR6, -R174 ;  /* 0x00000006b6c97c23 */ /* 0x000fe200080108ae */
[--C-:B------:R-:W-:Y:S01]  /*33e0*/  FFMA.FTZ R182, R203, UR6, -R176.reuse ;  /* 0x00000006cbb67c23 */ /* 0x100fe200080108b0 */
[----:B------:R-:W-:Y:S01]  /*33f0*/  FFMA.FTZ R203, R221, UR6, -R176 ;  /* 0x00000006ddcb7c23 */ /* 0x000fe200080108b0 */
[----:B------:R-:W-:Y:S01]  /*3400*/  FFMA.FTZ R180, R180, UR6, -R174 ;  /* 0x00000006b4b47c23 */ /* 0x000fe200080108ae */
[--C-:B------:R-:W-:Y:S01]  /*3410*/  FFMA.FTZ R184, R223, UR6, -R176.reuse ;  /* 0x00000006dfb87c23 */ /* 0x100fe200080108b0 */
[----:B------:R-:W-:Y:S01]  /*3420*/  FFMA.FTZ R221, R225, UR6, -R176 ;  /* 0x00000006e1dd7c23 */ /* 0x000fe200080108b0 */
[----:B------:R-:W3:Y:S01]  /*3430*/  MUFU.EX2 R160, R160 ;  /* 0x000000a000a07308 */ /* 0x000ee20000000800 */
[----:B--2---:R-:W-:Y:S01]  /*3440*/  F2FP.F16.F32.PACK_AB R152, R21, R22 ;  /* 0x000000161598723e */ /* 0x004fe200000000ff */
[--C-:B------:R-:W-:Y:S01]  /*3450*/  FFMA.FTZ R186, R219, UR6, -R174.reuse ;  /* 0x00000006dbba7c23 */ /* 0x100fe200080108ae */
[--C-:B------:R-:W-:Y:S01]  /*3460*/  FFMA.FTZ R217, R217, UR6, -R174.reuse ;  /* 0x00000006d9d97c23 */ /* 0x100fe200080108ae */
[--C-:B------:R-:W-:Y:S01]  /*3470*/  FFMA.FTZ R188, R215, UR6, -R174.reuse ;  /* 0x00000006d7bc7c23 */ /* 0x100fe200080108ae */
[----:B------:R-:W-:Y:S01]  /*3480*/  FFMA.FTZ R213, R213, UR6, -R174 ;  /* 0x00000006d5d57c23 */ /* 0x000fe200080108ae */
[--C-:B------:R-:W-:Y:S01]  /*3490*/  FFMA.FTZ R190, R211, UR6, -R176.reuse ;  /* 0x00000006d3be7c23 */ /* 0x100fe200080108b0 */
[--C-:B------:R-:W-:Y:S01]  /*34a0*/  FFMA.FTZ R209, R209, UR6, -R176.reuse ;  /* 0x00000006d1d17c23 */ /* 0x100fe200080108b0 */
[----:B------:R-:W-:Y:S01]  /*34b0*/  MUFU.EX2 R23, R23 ;  /* 0x0000001700177308 */ /* 0x000fe20000000800 */
[--C-:B------:R-:W-:Y:S01]  /*34c0*/  FFMA.FTZ R192, R207, UR6, -R176.reuse ;  /* 0x00000006cfc07c23 */ /* 0x100fe200080108b0 */
[----:B------:R-:W-:Y:S01]  /*34d0*/  FFMA.FTZ R205, R205, UR6, -R176 ;  /* 0x00000006cdcd7c23 */ /* 0x000fe200080108b0 */
[--C-:B------:R-:W-:Y:S01]  /*34e0*/  FFMA.FTZ R196, R185, UR6, -R174.reuse ;  /* 0x00000006b9c47c23 */ /* 0x100fe200080108ae */
[--C-:B------:R-:W-:Y:S01]  /*34f0*/  FFMA.FTZ R185, R189, UR6, -R174.reuse ;  /* 0x00000006bdb97c23 */ /* 0x100fe200080108ae */
[--C-:B------:R-:W-:Y:S01]  /*3500*/  FFMA.FTZ R183, R183, UR6, -R174.reuse ;  /* 0x00000006b7b77c23 */ /* 0x100fe200080108ae */
[----:B------:R-:W-:Y:S01]  /*3510*/  FFMA.FTZ R198, R191, UR6, -R174 ;  /* 0x00000006bfc67c23 */ /* 0x000fe200080108ae */
[--C-:B------:R-:W-:Y:S01]  /*3520*/  FFMA.FTZ R187, R187, UR6, -R176.reuse ;  /* 0x00000006bbbb7c23 */ /* 0x100fe200080108b0 */
[----:B------:R-:W2:Y:S01]  /*3530*/  MUFU.EX2 R162, R162 ;  /* 0x000000a200a27308 */ /* 0x000ea20000000800 */
[----:B---3--:R-:W-:Y:S01]  /*3540*/  F2FP.F16.F32.PACK_AB R154, R160, R157 ;  /* 0x0000009da09a723e */ /* 0x008fe200000000ff */
[--C-:B------:R-:W-:Y:S01]  /*3550*/  FFMA.FTZ R200, R193, UR6, -R176.reuse ;  /* 0x00000006c1c87c23 */ /* 0x100fe200080108b0 */
[--C-:B------:R-:W-:Y:S01]  /*3560*/  FFMA.FTZ R189, R195, UR6, -R176.reuse ;  /* 0x00000006c3bd7c23 */ /* 0x100fe200080108b0 */
[----:B------:R-:W-:Y:S01]  /*3570*/  FFMA.FTZ R202, R197, UR6, -R176 ;  /* 0x00000006c5ca7c23 */ /* 0x000fe200080108b0 */
[--C-:B------:R-:W-:Y:S01]  /*3580*/  FFMA.FTZ R204, R169, UR6, -R174.reuse ;  /* 0x00000006a9cc7c23 */ /* 0x100fe200080108ae */
[--C-:B------:R-:W-:Y:S01]  /*3590*/  FFMA.FTZ R169, R172, UR6, -R174.reuse ;  /* 0x00000006aca97c23 */ /* 0x100fe200080108ae */
[--C-:B------:R-:W-:Y:S01]  /*35a0*/  FFMA.FTZ R181, R181, UR6, -R174.reuse ;  /* 0x00000006b5b57c23 */ /* 0x100fe200080108ae */
[----:B------:R-:W-:Y:S01]  /*35b0*/  MUFU.EX2 R158, R158 ;  /* 0x0000009e009e7308 */ /* 0x000fe20000000800 */
[----:B------:R-:W-:Y:S01]  /*35c0*/  FFMA.FTZ R172, R179, UR6, -R174 ;  /* 0x00000006b3ac7c23 */ /* 0x000fe200080108ae */
[--C-:B------:R-:W-:Y:S01]  /*35d0*/  FFMA.FTZ R174, R175, UR6, -R176.reuse ;  /* 0x00000006afae7c23 */ /* 0x100fe200080108b0 */
[--C-:B------:R-:W-:Y:S01]  /*35e0*/  FFMA.FTZ R171, R171, UR6, -R176.reuse ;  /* 0x00000006abab7c23 */ /* 0x100fe200080108b0 */
[--C-:B------:R-:W-:Y:S01]  /*35f0*/  FFMA.FTZ R173, R173, UR6, -R176.reuse ;  /* 0x00000006adad7c23 */ /* 0x100fe200080108b0 */
[----:B------:R-:W-:Y:S01]  /*3600*/  FFMA.FTZ R176, R177, UR6, -R176 ;  /* 0x00000006b1b07c23 */ /* 0x000fe200080108b0 */
[----:B------:R-:W-:Y:S01]  /*3610*/  FADD.FTZ R22, R22, R21 ;  /* 0x0000001516167221 */ /* 0x000fe20000010000 */
[----:B------:R-:W-:Y:S01]  /*3620*/  MOV R20, UR7 ;  /* 0x0000000700147c02 */ /* 0x000fe20008000f00 */
[----:B------:R-:W3:Y:S01]  /*3630*/  MUFU.EX2 R159, R159 ;  /* 0x0000009f009f7308 */ /* 0x000ee20000000800 */
[----:B--2---:R-:W-:Y:S01]  /*3640*/  F2FP.F16.F32.PACK_AB R153, R162, R23 ;  /* 0x00000017a299723e */ /* 0x004fe200000000ff */
[----:B------:R-:W-:Y:S01]  /*3650*/  FADD.FTZ R23, R23, R162 ;  /* 0x000000a217177221 */ /* 0x000fe20000010000 */
[----:B------:R-:W-:-:S04]  /*3660*/  FADD.FTZ R157, R157, R22 ;  /* 0x000000169d9d7221 */ /* 0x000fc80000010000 */
[----:B------:R-:W-:Y:S01]  /*3670*/  FADD.FTZ R160, R160, R157 ;  /* 0x0000009da0a07221 */ /* 0x000fe20000010000 */
[----:B------:R-:W-:Y:S08]  /*3680*/  MUFU.EX2 R161, R161 ;  /* 0x000000a100a17308 */ /* 0x000ff00000000800 */
[----:B------:R-:W2:Y:S01]  /*3690*/  MUFU.EX2 R164, R164 ;  /* 0x000000a400a47308 */ /* 0x000ea20000000800 */
[----:B---3--:R-:W-:Y:S01]  /*36a0*/  F2FP.F16.F32.PACK_AB R155, R159, R158 ;  /* 0x0000009e9f9b723e */ /* 0x008fe200000000ff */
[----:B------:R-:W-:-:S03]  /*36b0*/  FADD.FTZ R158, R158, R23 ;  /* 0x000000179e9e7221 */ /* 0x000fc60000010000 */
[----:B------:R-:W-:Y:S01]  /*36c0*/  WARPGROUP.ARRIVE ;  /* 0x00000000000079c5 */ /* 0x000fe20000000000 */
[----:B------:R-:W-:Y:S02]  /*36d0*/  FADD.FTZ R158, R159, R158 ;  /* 0x0000009e9f9e7221 */ /* 0x000fe40000010000 */
[----:B------:R-:W-:Y:S03]  /*36e0*/  MUFU.EX2 R165, R165 ;  /* 0x000000a500a57308 */ /* 0x000fe60000000800 */
[----:B------:R-:W-:Y:S05]  /*36f0*/  HGMMA.64x256x16.F32 R24, R152, gdesc[UR12].tnspB, RZ, !UPT, gsb0 ;  /* 0x43e0000c98187df0 */ /* 0x000fea000c0008ff */
[----:B------:R-:W-:Y:S08]  /*3700*/  MUFU.EX2 R168, R168 ;  /* 0x000000a800a87308 */ /* 0x000ff00000000800 */
[----:B------:R-:W-:Y:S08]  /*3710*/  MUFU.EX2 R163, R163 ;  /* 0x000000a300a37308 */ /* 0x000ff00000000800 */
[----:B------:R-:W3:Y:S08]  /*3720*/  MUFU.EX2 R166, R166 ;  /* 0x000000a600a67308 */ /* 0x000ef00000000800 */
[----:B------:R-:W-:Y:S08]  /*3730*/  MUFU.EX2 R167, R167 ;  /* 0x000000a700a77308 */ /* 0x000ff00000000800 */
[----:B------:R-:W4:Y:S08]  /*3740*/  MUFU.EX2 R170, R170 ;  /* 0x000000aa00aa7308 */ /* 0x000f300000000800 */
[----:B------:R-:W-:Y:S08]  /*3750*/  MUFU.EX2 R178, R178 ;  /* 0x000000b200b27308 */ /* 0x000ff00000000800 */
[----:B------:R-:W5:Y:S08]  /*3760*/  MUFU.EX2 R199, R199 ;  /* 0x000000c700c77308 */ /* 0x000f700000000800 */
[----:B------:R-:W-:Y:S08]  /*3770*/  MUFU.EX2 R180, R180 ;  /* 0x000000b400b47308 */ /* 0x000ff00000000800 */
[----:B------:R-:W-:Y:S08]  /*3780*/  MUFU.EX2 R201, R201 ;  /* 0x000000c900c97308 */ /* 0x000ff00000000800 */
[----:B------:R-:W-:Y:S08]  /*3790*/  MUFU.EX2 R182, R182 ;  /* 0x000000b600b67308 */ /* 0x000ff00000000800 */
[----:B------:R-:W0:Y:S08]  /*37a0*/  MUFU.EX2 R203, R203 ;  /* 0x000000cb00cb7308 */ /* 0x000e300000000800 */
[----:B------:R-:W-:Y:S08]  /*37b0*/  MUFU.EX2 R184, R184 ;  /* 0x000000b800b87308 */ /* 0x000ff00000000800 */
[----:B------:R-:W1:Y:S08]  /*37c0*/  MUFU.EX2 R221, R221 ;  /* 0x000000dd00dd7308 */ /* 0x000e700000000800 */
[----:B------:R-:W-:Y:S08]  /*37d0*/  MUFU.EX2 R186, R186 ;  /* 0x000000ba00ba7308 */ /* 0x000ff00000000800 */
[----:B------:R-:W1:Y:S08]  /*37e0*/  MUFU.EX2 R217, R217 ;  /* 0x000000d900d97308 */ /* 0x000e700000000800 */
[----:B------:R-:W-:Y:S08]  /*37f0*/  MUFU.EX2 R188, R188 ;  /* 0x000000bc00bc7308 */ /* 0x000ff00000000800 */
[----:B------:R-:W-:Y:S08]  /*3800*/  MUFU.EX2 R213, R213 ;  /* 0x000000d500d57308 */ /* 0x000ff00000000800 */
[----:B------:R-:W-:Y:S08]  /*3810*/  MUFU.EX2 R190, R190 ;  /* 0x000000be00be7308 */ /* 0x000ff00000000800 */
[----:B------:R-:W1:Y:S08]  /*3820*/  MUFU.EX2 R209, R209 ;  /* 0x000000d100d17308 */ /* 0x000e700000000800 */
        /* <DEDUP_REMOVED lines=14> */
[----:B------:R-:W-:Y:S01]  /*3910*/  MUFU.EX2 R174, R174 ;  /* 0x000000ae00ae7308 */ /* 0x000fe20000000800 */
[----:B------:R-:W-:-:S02]  /*3920*/  WARPGROUP.DEPBAR.LE gsb0, 0x0 ;  /* 0x00008000000079c5 */ /* 0x000fc40000010000 */
[----:B--2---:R-:W-:Y:S01]  /*3930*/  F2FP.F16.F32.PACK_AB R152, R164, R161 ;  /* 0x000000a1a498723e */ /* 0x004fe200000000ff */
[----:B------:R-:W-:Y:S01]  /*3940*/  FADD.FTZ R161, R161, R160 ;  /* 0x000000a0a1a17221 */ /* 0x000fe20000010000 */
[----:B---3--:R-:W-:Y:S01]  /*3950*/  F2FP.F16.F32.PACK_AB R153, R166, R163 ;  /* 0x000000a3a699723e */ /* 0x008fe200000000ff */
[----:B------:R-:W-:Y:S01]  /*3960*/  FADD.FTZ R163, R163, R158 ;  /* 0x0000009ea3a37221 */ /* 0x000fe20000010000 */
[----:B------:R-:W-:Y:S01]  /*3970*/  F2FP.F16.F32.PACK_AB R154, R168, R165 ;  /* 0x000000a5a89a723e */ /* 0x000fe200000000ff */
[----:B------:R-:W2:Y:S01]  /*3980*/  MUFU.EX2 R171, R171 ;  /* 0x000000ab00ab7308 */ /* 0x000ea20000000800 */
[----:B----4-:R-:W-:Y:S01]  /*3990*/  F2FP.F16.F32.PACK_AB R155, R170, R167 ;  /* 0x000000a7aa9b723e */ /* 0x010fe200000000ff */
[----:B------:R-:W-:Y:S01]  /*39a0*/  FADD.FTZ R164, R164, R161 ;  /* 0x000000a1a4a47221 */ /* 0x000fe20000010000 */
[----:B------:R-:W-:Y:S02]  /*39b0*/  FADD.FTZ R166, R166, R163 ;  /* 0x000000a3a6a67221 */ /* 0x000fe40000010000 */
[----:B------:R-:W-:Y:S01]  /*39c0*/  WARPGROUP.ARRIVE ;  /* 0x00000000000079c5 */ /* 0x000fe20000000000 */
[----:B------:R-:W-:Y:S01]  /*39d0*/  FADD.FTZ R165, R165, R164 ;  /* 0x000000a4a5a57221 */ /* 0x000fe20000010000 */
[----:B------:R-:W-:Y:S01]  /*39e0*/  FADD.FTZ R167, R167, R166 ;  /* 0x000000a6a7a77221 */ /* 0x000fe20000010000 */
[----:B------:R-:W-:Y:S02]  /*39f0*/  MUFU.EX2 R173, R173 ;  /* 0x000000ad00ad7308 */ /* 0x000fe40000000800 */
[----:B------:R-:W-:Y:S01]  /*3a00*/  FADD.FTZ R165, R168, R165 ;  /* 0x000000a5a8a57221 */ /* 0x000fe20000010000 */
[----:B------:R-:W-:Y:S01]  /*3a10*/  HGMMA.64x256x16.F32 R24, R152, gdesc[UR8].tnspB, R24, gsb0 ;  /* 0x43e0000898187df0 */ /* 0x000fe20008000818 */
[----:B------:R-:W-:Y:S01]  /*3a20*/  UIADD3 UR10, UR7, 0x100, URZ ;  /* 0x00000100070a7890 */ /* 0x000fe2000fffe03f */
[----:B------:R-:W-:Y:S01]  /*3a30*/  FADD.FTZ R167, R170, R167 ;  /* 0x000000a7aaa77221 */ /* 0x000fe20000010000 */
[----:B------:R-:W-:-:S02]  /*3a40*/  UMOV UR11, 0x40000040 ;  /* 0x40000040000b7882 */ /* 0x000fc40000000000 */
[----:B------:R-:W3:Y:S01]  /*3a50*/  MUFU.EX2 R176, R176 ;  /* 0x000000b000b07308 */ /* 0x000ee20000000800 */
[----:B------:R-:W-:Y:S02]  /*3a60*/  WARPGROUP.DEPBAR.LE gsb0, 0x0 ;  /* 0x00008000000079c5 */ /* 0x000fe40000010000 */
[----:B-----5:R-:W-:Y:S01]  /*3a70*/  F2FP.F16.F32.PACK_AB R152, R199, R178 ;  /* 0x000000b2c798723e */ /* 0x020fe200000000ff */
[----:B------:R-:W-:Y:S01]  /*3a80*/  FADD.FTZ R178, R178, R165 ;  /* 0x000000a5b2b27221 */ /* 0x000fe20000010000 */
[----:B0-----:R-:W-:Y:S01]  /*3a90*/  F2FP.F16.F32.PACK_AB R153, R203, R182 ;  /* 0x000000b6cb99723e */ /* 0x001fe200000000ff */
[----:B------:R-:W-:Y:S01]  /*3aa0*/  FADD.FTZ R182, R182, R167 ;  /* 0x000000a7b6b67221 */ /* 0x000fe20000010000 */
[----:B------:R-:W-:Y:S01]  /*3ab0*/  F2FP.F16.F32.PACK_AB R154, R201, R180 ;  /* 0x000000b4c99a723e */ /* 0x000fe200000000ff */
[----:B------:R-:W-:Y:S01]  /*3ac0*/  FADD.FTZ R199, R199, R178 ;  /* 0x000000b2c7c77221 */ /* 0x000fe20000010000 */
[----:B-1----:R-:W-:Y:S01]  /*3ad0*/  F2FP.F16.F32.PACK_AB R155, R221, R184 ;  /* 0x000000b8dd9b723e */ /* 0x002fe200000000ff */
[----:B------:R-:W-:-:S02]  /*3ae0*/  FADD.FTZ R203, R203, R182 ;  /* 0x000000b6cbcb7221 */ /* 0x000fc40000010000 */
[----:B------:R-:W-:Y:S01]  /*3af0*/  FADD.FTZ R180, R180, R199 ;  /* 0x000000c7b4b47221 */ /* 0x000fe20000010000 */
[----:B------:R-:W-:Y:S01]  /*3b00*/  WARPGROUP.ARRIVE ;  /* 0x00000000000079c5 */ /* 0x000fe20000000000 */
[----:B------:R-:W-:Y:S02]  /*3b10*/  FADD.FTZ R184, R184, R203 ;  /* 0x000000cbb8b87221 */ /* 0x000fe40000010000 */
[----:B------:R-:W-:Y:S02]  /*3b20*/  FADD.FTZ R201, R201, R180 ;  /* 0x000000b4c9c97221 */ /* 0x000fe40000010000 */
[----:B------:R-:W-:-:S05]  /*3b30*/  FADD.FTZ R221, R221, R184 ;  /* 0x000000b8dddd7221 */ /* 0x000fca0000010000 */
[----:B------:R-:W-:Y:S01]  /*3b40*/  HGMMA.64x256x16.F32 R24, R152, gdesc[UR8].tnspB, R24, gsb0 ;  /* 0x43e0000898187df0 */ /* 0x000fe20008000818 */
[----:B------:R-:W-:Y:S01]  /*3b50*/  UIADD3 UR10, UR7, 0x180, URZ ;  /* 0x00000180070a7890 */ /* 0x000fe2000fffe03f */
[----:B------:R-:W-:Y:S01]  /*3b60*/  UMOV UR11, 0x40000040 ;  /* 0x40000040000b7882 */ /* 0x000fe20000000000 */
[----:B------:R-:W-:Y:S02]  /*3b70*/  WARPGROUP.DEPBAR.LE gsb0, 0x0 ;  /* 0x00008000000079c5 */ /* 0x000fe40000010000 */
[----:B------:R-:W-:Y:S01]  /*3b80*/  F2FP.F16.F32.PACK_AB R152, R217, R186 ;  /* 0x000000bad998723e */ /* 0x000fe200000000ff */
[----:B------:R-:W-:Y:S01]  /*3b90*/  FADD.FTZ R186, R186, R201 ;  /* 0x000000c9baba7221 */ /* 0x000fe20000010000 */
[----:B------:R-:W-:Y:S01]  /*3ba0*/  F2FP.F16.F32.PACK_AB R153, R209, R190 ;  /* 0x000000bed199723e */ /* 0x000fe200000000ff */
[----:B------:R-:W-:Y:S01]  /*3bb0*/  FADD.FTZ R190, R190, R221 ;  /* 0x000000ddbebe7221 */ /* 0x000fe20000010000 */
[----:B------:R-:W-:Y:S01]  /*3bc0*/  F2FP.F16.F32.PACK_AB R154, R213, R188 ;  /* 0x000000bcd59a723e */ /* 0x000fe200000000ff */
[----:B------:R-:W-:Y:S01]  /*3bd0*/  FADD.FTZ R217, R217, R186 ;  /* 0x000000bad9d97221 */ /* 0x000fe20000010000 */
[----:B------:R-:W-:Y:S01]  /*3be0*/  F2FP.F16.F32.PACK_AB R155, R205, R192 ;  /* 0x000000c0cd9b723e */ /* 0x000fe200000000ff */
[----:B------:R-:W-:-:S02]  /*3bf0*/  FADD.FTZ R209, R209, R190 ;  /* 0x000000bed1d17221 */ /* 0x000fc40000010000 */
[----:B------:R-:W-:Y:S01]  /*3c00*/  FADD.FTZ R188, R188, R217 ;  /* 0x000000d9bcbc7221 */ /* 0x000fe20000010000 */
[----:B------:R-:W-:Y:S01]  /*3c10*/  WARPGROUP.ARRIVE ;  /* 0x00000000000079c5 */ /* 0x000fe20000000000 */
[----:B------:R-:W-:Y:S02]  /*3c20*/  FADD.FTZ R192, R192, R209 ;  /* 0x000000d1c0c07221 */ /* 0x000fe40000010000 */
[----:B------:R-:W-:Y:S02]  /*3c30*/  FADD.FTZ R188, R213, R188 ;  /* 0x000000bcd5bc7221 */ /* 0x000fe40000010000 */
[----:B------:R-:W-:-:S08]  /*3c40*/  FADD.FTZ R192, R205, R192 ;  /* 0x000000c0cdc07221 */ /* 0x000fd00000010000 */
        /* <DEDUP_REMOVED lines=23> */
[C---:B--2---:R-:W-:Y:S01]  /*3dc0*/  F2FP.F16.F32.PACK_AB R153, R171.reuse, R174 ;  /* 0x000000aeab99723e */ /* 0x044fe200000000ff */
[----:B------:R-:W-:Y:S01]  /*3dd0*/  FADD.FTZ R174, R174, R189 ;  /* 0x000000bdaeae7221 */ /* 0x000fe20000010000 */
[----:B------:R-:W-:Y:S01]  /*3de0*/  F2FP.F16.F32.PACK_AB R154, R172, R169 ;  /* 0x000000a9ac9a723e */ /* 0x000fe200000000ff */
[----:B------:R-:W-:Y:S01]  /*3df0*/  FADD.FTZ R204, R204, R181 ;  /* 0x000000b5cccc7221 */ /* 0x000fe20000010000 */
[----:B---3--:R-:W-:Y:S01]  /*3e00*/  F2FP.F16.F32.PACK_AB R155, R176, R173 ;  /* 0x000000adb09b723e */ /* 0x008fe200000000ff */
[----:B------:R-:W-:-:S02]  /*3e10*/  FADD.FTZ R174, R171, R174 ;  /* 0x000000aeabae7221 */ /* 0x000fc40000010000 */
[----:B------:R-:W-:Y:S01]  /*3e20*/  FADD.FTZ R21, R169, R204 ;  /* 0x000000cca9157221 */ /* 0x000fe20000010000 */
[----:B------:R-:W-:Y:S01]  /*3e30*/  WARPGROUP.ARRIVE ;  /* 0x00000000000079c5 */ /* 0x000fe20000000000 */
[----:B------:R-:W-:Y:S02]  /*3e40*/  FADD.FTZ R173, R173, R174 ;  /* 0x000000aeadad7221 */ /* 0x000fe40000010000 */
[----:B------:R-:W-:Y:S02]  /*3e50*/  FADD.FTZ R21, R172, R21 ;  /* 0x00000015ac157221 */ /* 0x000fe40000010000 */
[----:B------:R-:W-:-:S08]  /*3e60*/  FADD.FTZ R22, R176, R173 ;  /* 0x000000adb0167221 */ /* 0x000fd00000010000 */
[----:B------:R-:W-:Y:S03]  /*3e70*/  HGMMA.64x256x16.F32 R24, R152, gdesc[UR8].tnspB, R24, gsb0 ;  /* 0x43e0000898187df0 */ /* 0x000fe60008000818 */
[----:B------:R-:W-:Y:S02]  /*3e80*/  WARPGROUP.DEPBAR.LE gsb0, 0x0 ;  /* 0x00008000000079c5 */ /* 0x000fe40000010000 */
[----:B------:R-:W-:Y:S05]  /*3e90*/  @!P0 BRA `(.L_x_9229) ;  /* 0x0000000000048947 */ /* 0x000fea0003800000 */
[----:B------:R-:W-:Y:S01]  /*3ea0*/  BPT.TRAP 0x1 ;  /* 0x000000040000795c */ /* 0x000fe20000300000 */
.L_x_9229:
[----:B------:R-:W0:Y:S01]  /*3eb0*/  S2UR UR11, SR_CgaCtaId ;  /* 0x00000000000b79c3 */ /* 0x000e220000008800 */
[----:B------:R-:W-:Y:S01]  /*3ec0*/  R2UR UR10, R19 ;  /* 0x00000000130a72ca */ /* 0x000fe200000e0000 */
[----:B------:R-:W-:Y:S01]  /*3ed0*/  UIADD3 UR38, UR38, -0x2, URZ ;  /* 0xfffffffe26267890 */ /* 0x000fe2000fffe03f */
[----:B------:R-:W-:-:S11]  /*3ee0*/  R2UR UR7, R16 ;  /* 0x00000000100772ca */ /* 0x000fd600000e0000 */
[----:B------:R-:W-:Y:S02]  /*3ef0*/  UISETP.GE.AND UP0, UPT, UR38, UR10, UPT ;  /* 0x0000000a2600728c */ /* 0x000fe4000bf06270 */
[----:B------:R-:W-:-:S04]  /*3f00*/  UIADD3 UR7, UR7, 0x32460, URZ ;  /* 0x0003246007077890 */ /* 0x000fc8000fffe03f */
[----:B------:R-:W-:Y:S01]  /*3f10*/  PLOP3.LUT P1, PT, PT, PT, UP0, 0x80, 0x0 ;  /* 0x000000000000781c */ /* 0x000fe20003f2f008 */
[----:B0-----:R-:W-:-:S09]  /*3f20*/  UPRMT UR7, UR11, 0x654, UR7 ;  /* 0x000006540b077896 */ /* 0x001fd20008000007 */
[----:B------:R-:W-:Y:S03]  /*3f30*/  SYNCS.ARRIVE.TRANS64.RED.A1T0 RZ, [UR7], RZ ;  /* 0x000000ffffff79a7 */ /* 0x000fe60008100407 */
[----:B------:R-:W-:Y:S05]  /*3f40*/  @!P1 BRA `(.L_x_9230) ;  /* 0x0000002800e49947 */ /* 0x000fea0003800000 */
[----:B------:R-:W-:Y:S01]  /*3f50*/  IMAD.MOV.U32 R201, RZ, RZ, R156 ;  /* 0x000000ffffc97224 */ /* 0x000fe200078e009c */
[----:B------:R-:W-:Y:S01]  /*3f60*/  UMOV UR61, URZ ;  /* 0x0000003f003d7c82 */ /* 0x000fe20008000000 */
[----:B------:R-:W-:Y:S02]  /*3f70*/  IMAD.MOV.U32 R200, RZ, RZ, R194 ;  /* 0x000000ffffc87224 */ /* 0x000fe400078e00c2 */
[----:B------:R-:W-:Y:S01]  /*3f80*/  IMAD.U32 R23, RZ, RZ, UR38 ;  /* 0x00000026ff177e24 */ /* 0x000fe2000f8e00ff */
[----:B------:R-:W-:-:S06]  /*3f90*/  UMOV UR38, URZ ;  /* 0x0000003f00267c82 */ /* 0x000fcc0008000000 */
.L_x_9241:
[----:B------:R-:W-:Y:S01]  /*3fa0*/  R2UR UR6, R23 ;  /* 0x00000000170672ca */ /* 0x000fe200000e0000 */
[----:B------:R-:W-:Y:S01]  /*3fb0*/  UIADD3 UR38, UR38, 0x1, URZ ;  /* 0x0000000126267890 */ /* 0x000fe2000fffe03f */
[----:B------:R-:W-:-:S03]  /*3fc0*/  R2UR UR7, R19 ;  /* 0x00000000130772ca */ /* 0x000fc600000e0000 */
[----:B------:R-:W-:-:S04]  /*3fd0*/  UISETP.NE.AND UP0, UPT, UR38, 0x2, UPT ;  /* 0x000000022600788c */ /* 0x000fc8000bf05270 */
[----:B------:R-:W-:-:S04]  /*3fe0*/  USEL UR38, UR38, URZ, UP0 ;  /* 0x0000003f26267287 */ /* 0x000fc80008000000 */
[----:B------:R-:W-:Y:S01]  /*3ff0*/  IMAD.U32 R0, RZ, RZ, UR6 ;  /* 0x00000006ff007e24 */ /* 0x000fe2000f8e00ff */
[----:B------:R-:W-:-:S04]  /*4000*/  UIADD3 UR6, UR6, -0x1, URZ ;  /* 0xffffffff06067890 */ /* 0x000fc8000fffe03f */
[----:B------:R-:W-:Y:S02]  /*4010*/  ISETP.GT.AND P1, PT, R0, UR7, PT ;  /* 0x0000000700007c0c */ /* 0x000fe4000bf24270 */
[----:B------:R-:W-:Y:S01]  /*4020*/  MOV R23, UR6 ;  /* 0x0000000600177c02 */ /* 0x000fe20008000f00 */
[----:B------:R-:W-:-:S04]  /*4030*/  USEL UR6, URZ, 0x1, UP0 ;  /* 0x000000013f067887 */ /* 0x000fc80008000000 */
[----:B------:R-:W-:Y:S01]  /*4040*/  ULOP3.LUT UR61, UR61, UR6, URZ, 0x3c, !UPT ;  /* 0x000000063d3d7292 */ /* 0x000fe2000f8e3c3f */
[----:B------:R-:W-:Y:S11]  /*4050*/  @!P0 BRA `(.L_x_9231) ;  /* 0x0000000000048947 */ /* 0x000ff60003800000 */
[----:B------:R-:W-:Y:S01]  /*4060*/  BPT.TRAP 0x1 ;  /* 0x000000040000795c */ /* 0x000fe20000300000 */
.L_x_9231:
[----:B------:R-:W-:Y:S01]  /*4070*/  R2UR UR6, R16 ;  /* 0x00000000100672ca */ /* 0x000fe200000e0000 */
[----:B------:R-:W-:-:S05]  /*4080*/  IMAD.U32 R0, RZ, RZ, UR61 ;  /* 0x0000003dff007e24 */ /* 0x000fca000f8e00ff */
[----:B------:R-:W-:-:S07]  /*4090*/  SHF.L.U32 R0, R0, 0x1f, RZ ;  /* 0x0000001f00007819 */ /* 0x000fce00000006ff */
[----:B------:R-:W-:-:S09]  /*40a0*/  ULEA UR60, UR38, UR6, 0x3 ;  /* 0x00000006263c7291 */ /* 0x000fd2000f8e183f */
[----:B------:R0:W1:Y:S01]  /*40b0*/  SYNCS.PHASECHK.TRANS64.TRYWAIT P2, [UR60+0x32430], R0 ;  /* 0x03243000ff0075a7 */ /* 0x000062000804017c */
[----:B------:R-:W-:Y:S05]  /*40c0*/  @!P0 BRA `(.L_x_9232) ;  /* 0x0000000000048947 */ /* 0x000fea0003800000 */
[----:B------:R-:W-:Y:S01]  /*40d0*/  BPT.TRAP 0x1 ;  /* 0x000000040000795c */ /* 0x000fe20000300000 */
.L_x_9232:
[----:B-1----:R-:W-:Y:S05]  /*40e0*/  @P2 BRA `(.L_x_9233) ;  /* 0x0000000000082947 */ /* 0x002fea0003800000 */
[----:B------:R-:W1:Y:S02]  /*40f0*/  SYNCS.PHASECHK.TRANS64.TRYWAIT P2, [UR60+0x32430], R0 ;  /* 0x03243000ff0075a7 */ /* 0x000e64000804017c */
[----:B-1----:R-:W-:Y:S05]  /*4100*/  @!P2 BRA `(.L_x_9234) ;  /* 0x0000009c00e0a947 */ /* 0x002fea0003800000 */
.L_x_9233:
[----:B------:R-:W-:Y:S01]  /*4110*/  R2UR UR6, R17 ;  /* 0x00000000110672ca */ /* 0x000fe200000e0000 */
[----:B-1----:R-:W-:Y:S01]  /*4120*/  WARPGROUP.ARRIVE ;  /* 0x00000000000079c5 */ /* 0x002fe20000000000 */
        /* <DEDUP_REMOVED lines=10> */
[----:B------:R-:W-:Y:S01]  /*41d0*/  UIMAD UR6, UR38, 0x300, UR6 ;  /* 0x00000300260678a4 */ /* 0x000fe2000f8e0206 */
[----:B------:R-:W-:Y:S02]  /*41e0*/  R2UR UR16, R12 ;  /* 0x000000000c1072ca */ /* 0x000fe400000e0000 */
[----:B------:R-:W-:Y:S01]  /*41f0*/  R2UR UR17, R13 ;  /* 0x000000000d1172ca */ /* 0x000fe200000e0000 */
[----:B------:R-:W-:Y:S01]  /*4200*/  UIADD3 UR7, UR6, 0x2, URZ ;  /* 0x0000000206077890 */ /* 0x000fe2000fffe03f */
[----:B------:R-:W-:Y:S02]  /*4210*/  MOV R206, UR13 ;  /* 0x0000000d00ce7c02 */ /* 0x000fe40008000f00 */
[----:B------:R-:W-:Y:S01]  /*4220*/  UMOV UR22, UR6 ;  /* 0x0000000600167c82 */ /* 0x000fe20008000000 */
[----:B------:R-:W-:Y:S01]  /*4230*/  MOV R207, UR12 ;  /* 0x0000000c00cf7c02 */ /* 0x000fe20008000f00 */
[----:B------:R-:W-:Y:S01]  /*4240*/  HGMMA.64x96x16.F32 R152, gdesc[UR20], RZ, !UPT, gsb0 ;  /* 0x01600000149879f0 */ /* 0x000fe2000c0008ff */
[----:B------:R-:W-:Y:S01]  /*4250*/  R2UR UR12, R10 ;  /* 0x000000000a0c72ca */ /* 0x000fe200000e0000 */
[----:B------:R-:W-:Y:S01]  /*4260*/  UMOV UR18, UR7 ;  /* 0x0000000700127c82 */ /* 0x000fe20008000000 */
[----:B------:R-:W-:Y:S01]  /*4270*/  R2UR UR13, R11 ;  /* 0x000000000b0d72ca */ /* 0x000fe200000e0000 */
[----:B------:R-:W-:Y:S01]  /*4280*/  UIADD3 UR7, UR6, 0x4, URZ ;  /* 0x0000000406077890 */ /* 0x000fe2000fffe03f */
[----:B------:R-:W-:Y:S01]  /*4290*/  MOV R208, UR9 ;  /* 0x0000000900d07c02 */ /* 0x000fe20008000f00 */
[----:B------:R-:W-:Y:S01]  /*42a0*/  UIADD3 UR6, UR6, 0x6, URZ ;  /* 0x0000000606067890 */ /* 0x000fe2000fffe03f */
[----:B------:R-:W-:-:S02]  /*42b0*/  MOV R209, UR8 ;  /* 0x0000000800d17c02 */ /* 0x000fc40008000f00 */
[----:B------:R-:W-:Y:S02]  /*42c0*/  R2UR UR8, R8 ;  /* 0x00000000080872ca */ /* 0x000fe400000e0000 */
[----:B------:R-:W-:Y:S01]  /*42d0*/  UMOV UR14, UR7 ;  /* 0x00000007000e7c82 */ /* 0x000fe20008000000 */
[----:B------:R-:W-:Y:S01]  /*42e0*/  R2UR UR9, R9 ;  /* 0x00000000090972ca */ /* 0x000fe200000e0000 */
[----:B------:R-:W-:Y:S01]  /*42f0*/  UMOV UR10, UR6 ;  /* 0x00000006000a7c82 */ /* 0x000fe20008000000 */
[----:B------:R-:W-:Y:S02]  /*4300*/  R2UR UR21, R202 ;  /* 0x00000000ca1572ca */ /* 0x000fe400000e0000 */
[----:B------:R-:W-:Y:S01]  /*4310*/  R2UR UR20, R203 ;  /* 0x00000000cb1472ca */ /* 0x000fe200000e0000 */
[----:B------:R-:W-:Y:S02]  /*4320*/  WARPGROUP.DEPBAR.LE gsb0, 0x0 ;  /* 0x00008000000079c5 */ /* 0x000fe40000010000 */
[----:B------:R-:W-:-:S06]  /*4330*/  WARPGROUP.ARRIVE ;  /* 0x00000000000079c5 */ /* 0x000fcc0000000000 */
[----:B------:R-:W-:Y:S01]  /*4340*/  HGMMA.64x96x16.F32 R152, gdesc[UR16], R152, gsb0 ;  /* 0x01600000109879f0 */ /* 0x000fe20008000898 */
        /* <DEDUP_REMOVED lines=13> */
[----:B------:R-:W-:-:S12]  /*4420*/  @!P0 BRA `(.L_x_9235) ;  /* 0x0000000000048947 */ /* 0x000fd80003800000 */
[----:B------:R-:W-:Y:S01]  /*4430*/  BPT.TRAP 0x1 ;  /* 0x000000040000795c */ /* 0x000fe20000300000 */
.L_x_9235:
[----:B------:R1:W2:Y:S01]  /*4440*/  SYNCS.PHASECHK.TRANS64.TRYWAIT P2, [UR60+0x32450], R0 ;  /* 0x03245000ff0075a7 */ /* 0x0002a2000804017c */
[----:B------:R-:W-:Y:S05]  /*4450*/  @!P0 BRA `(.L_x_9236) ;  /* 0x0000000000048947 */ /* 0x000fea0003800000 */
[----:B------:R-:W-:Y:S01]  /*4460*/  BPT.TRAP 0x1 ;  /* 0x000000040000795c */ /* 0x000fe20000300000 */
.L_x_9236:
[----:B--2---:R-:W-:Y:S05]  /*4470*/  @P2 BRA `(.L_x_9237) ;  /* 0x0000000000082947 */ /* 0x004fea0003800000 */
[----:B------:R-:W2:Y:S02]  /*4480*/  SYNCS.PHASECHK.TRANS64.TRYWAIT P2, [UR60+0x32450], R0 ;  /* 0x03245000ff0075a7 */ /* 0x000ea4000804017c */
[----:B--2---:R-:W-:Y:S05]  /*4490*/  @!P2 BRA `(.L_x_9238) ;  /* 0x0000009c0014a947 */ /* 0x004fea0003800000 */
.L_x_9237:
[----:B------:R-:W-:Y:S01]  /*44a0*/  R2UR UR6, R18 ;  /* 0x00000000120672ca */ /* 0x000fe200000e0000 */
[----:B------:R-:W-:Y:S01]  /*44b0*/  WARPGROUP.ARRIVE ;  /* 0x00000000000079c5 */ /* 0x000fe20000000000 */
[----:B012---:R-:W-:Y:S01]  /*44c0*/  MOV R0, UR49 ;  /* 0x0000003100007c02 */ /* 0x007fe20008000f00 */
        /* <DEDUP_REMOVED lines=10> */
[----:B------:R-:W-:Y:S01]  /*4570*/  UIMAD UR39, UR38, 0xc00, UR6 ;  /* 0x00000c00262778a4 */ /* 0x000fe2000f8e0206 */
[----:B------:R-:W-:Y:S01]  /*4580*/  R2UR UR52, R4 ;  /* 0x00000000043472ca */ /* 0x000fe200000e0000 */
[----:B------:R-:W-:Y:S01]  /*4590*/  UMOV UR15, 0x40000040 ;  /* 0x40000040000f7882 */ /* 0x000fe20000000000 */
[----:B------:R-:W-:Y:S01]  /*45a0*/  R2UR UR53, R5 ;  /* 0x00000000053572ca */ /* 0x000fe200000e0000 */
[----:B------:R-:W-:Y:S01]  /*45b0*/  UIADD3 UR6, UR39, 0x2, URZ ;  /* 0x0000000227067890 */ /* 0x000fe2000fffe03f */
[----:B------:R-:W-:Y:S01]  /*45c0*/  MOV R205, UR57 ;  /* 0x0000003900cd7c02 */ /* 0x000fe20008000f00 */
[----:B------:R-:W-:Y:S01]  /*45d0*/  UIADD3 UR10, UR39, 0x300, URZ ;  /* 0x00000300270a7890 */ /* 0x000fe2000fffe03f */
[----:B------:R-:W-:Y:S01]  /*45e0*/  MOV R206, UR56 ;  /* 0x0000003800ce7c02 */ /* 0x000fe20008000f00 */
[----:B------:R-:W-:Y:S01]  /*45f0*/  UMOV UR50, UR39 ;  /* 0x0000002700327c82 */ /* 0x000fe20008000000 */
[----:B------:R-:W-:Y:S01]  /*4600*/  R2UR UR56, R2 ;  /* 0x00000000023872ca */ /* 0x000fe200000e0000 */
[----:B------:R-:W-:Y:S01]  /*4610*/  HGMMA.64x96x16.F32 R152, gdesc[UR48], R152, gsb0 ;  /* 0x01600000309879f0 */ /* 0x000fe20008000898 */
[----:B------:R-:W-:Y:S01]  /*4620*/  UMOV UR54, UR6 ;  /* 0x0000000600367c82 */ /* 0x000fe20008000000 */
[----:B------:R-:W-:Y:S01]  /*4630*/  R2UR UR57, R3 ;  /* 0x00000000033972ca */ /* 0x000fe200000e0000 */
[----:B------:R-:W-:Y:S01]  /*4640*/  UIADD3 UR6, UR39, 0x4, URZ ;  /* 0x0000000427067890 */ /* 0x000fe2000fffe03f */
[----:B------:R-:W-:Y:S01]  /*4650*/  R2UR UR49, R0 ;  /* 0x00000000003172ca */ /* 0x000fe200000e0000 */
[----:B------:R-:W-:Y:S01]  /*4660*/  UIADD3 UR14, UR39, 0x302, URZ ;  /* 0x00000302270e7890 */ /* 0x000fe2000fffe03f */
[----:B------:R-:W-:Y:S01]  /*4670*/  R2UR UR48, R202 ;  /* 0x00000000ca3072ca */ /* 0x000fe200000e0000 */
[----:B------:R-:W-:Y:S01]  /*4680*/  UIADD3 UR18, UR39, 0x304, URZ ;  /* 0x0000030427127890 */ /* 0x000fe2000fffe03f */
[----:B------:R-:W0:Y:S01]  /*4690*/  S2R R207, SR_TID.X ;  /* 0x0000000000cf7919 */ /* 0x000e220000002100 */
[----:B------:R-:W-:Y:S01]  /*46a0*/  UMOV UR19, 0x40000040 ;  /* 0x4000004000137882 */ /* 0x000fe20000000000 */
[----:B------:R-:W-:Y:S01]  /*46b0*/  UMOV UR58, UR6 ;  /* 0x00000006003a7c82 */ /* 0x000fe20008000000 */
[----:B------:R-:W-:-:S02]  /*46c0*/  UIADD3 UR6, UR39, 0x6, URZ ;  /* 0x0000000627067890 */ /* 0x000fc4000fffe03f */
        /* <DEDUP_REMOVED lines=14> */
[----:B0-----:R-:W-:-:S04]  /*47b0*/  SHF.R.U32.HI R207, RZ, 0x7, R207 ;  /* 0x00000007ffcf7819 */ /* 0x001fc800000116cf */
[----:B------:R-:W-:Y:S01]  /*47c0*/  IADD3 R0, -R207, 0xb, RZ ;  /* 0x0000000bcf007810 */ /* 0x000fe20007ffe1ff */
[----:B------:R-:W-:Y:S02]  /*47d0*/  WARPGROUP.DEPBAR.LE gsb0, 0x0 ;  /* 0x00008000000079c5 */ /* 0x000fe40000010000 */
[----:B------:R-:W-:-:S06]  /*47e0*/  WARPGROUP.ARRIVE ;  /* 0x00000000000079c5 */ /* 0x000fcc0000000000 */
[----:B------:R-:W-:Y:S01]  /*47f0*/  HGMMA.64x96x16.F32 R152, gdesc[UR52], R152, gsb0 ;  /* 0x01600000349879f0 */ /* 0x000fe20008000898 */
[----:B------:R-:W-:Y:S01]  /*4800*/  R2UR UR53, R203 ;  /* 0x00000000cb3572ca */ /* 0x000fe200000e0000 */
[----:B------:R-:W-:Y:S01]  /*4810*/  UIADD3 UR54, UR39, 0x904, URZ ;  /* 0x0000090427367890 */ /* 0x000fe2000fffe03f */
[----:B------:R-:W-:Y:S01]  /*4820*/  R2UR UR52, R204 ;  /* 0x00000000cc3472ca */ /* 0x000fe200000e0000 */
[----:B------:R-:W-:Y:S01]  /*4830*/  UMOV UR55, 0x40000040 ;  /* 0x4000004000377882 */ /* 0x000fe20000000000 */
        /* <DEDUP_REMOVED lines=50> */
.L_x_9239:
[----:B------:R-:W-:Y:S01]  /*4b60*/  ULDC UR6, c[0x0][0xad0] ;  /* 0x0002b40000067ab9 */ /* 0x000fe20000000800 */
[----:B------:R-:W1:Y:S01]  /*4b70*/  S2UR UR10, SR_CgaCtaId ;  /* 0x00000000000a79c3 */ /* 0x000e620000008800 */
        /* <DEDUP_REMOVED lines=25> */
[----:B--2---:R-:W-:Y:S01]  /*4d10*/  FMNMX.FTZ R186, R152, R200, !PT ;  /* 0x000000c898ba7209 */ /* 0x004fe20007810000 */
[----:B------:R-:W-:Y:S01]  /*4d20*/  FMUL.FTZ R176, R179, UR6 ;  /* 0x00000006b3b07c20 */ /* 0x000fe20008410000 */
[----:B------:R-:W-:Y:S01]  /*4d30*/  FMUL.FTZ R155, R155, UR6 ;  /* 0x000000069b9b7c20 */ /* 0x000fe20008410000 */
[----:B------:R-:W-:Y:S01]  /*4d40*/  FMUL.FTZ R179, R184, UR6 ;  /* 0x00000006b8b37c20 */ /* 0x000fe20008410000 */
[----:B------:R-:W-:Y:S01]  /*4d50*/  FMUL.FTZ R184, R187, UR6 ;  /* 0x00000006bbb87c20 */ /* 0x000fe20008410000 */
[----:B------:R-:W2:Y:S01]  /*4d60*/  MUFU.TANH R157, R157 ;  /* 0x0000009d009d7308 */ /* 0x000ea20000002400 */
[----:B------:R-:W-:Y:S01]  /*4d70*/  FMUL.FTZ R161, R163, UR6 ;  /* 0x00000006a3a17c20 */ /* 0x000fe20008410000 */
[----:B---3--:R-:W-:Y:S01]  /*4d80*/  FMNMX.FTZ R187, R153, R186, !PT ;  /* 0x000000ba99bb7209 */ /* 0x008fe20007810000 */
[----:B------:R-:W-:Y:S01]  /*4d90*/  FMUL.FTZ R163, R165, UR6 ;  /* 0x00000006a5a37c20 */ /* 0x000fe20008410000 */
[----:B------:R-:W-:Y:S01]  /*4da0*/  FMUL.FTZ R165, R169, UR6 ;  /* 0x00000006a9a57c20 */ /* 0x000fe20008410000 */
[----:B------:R-:W-:Y:S01]  /*4db0*/  FMUL.FTZ R169, R172, UR6 ;  /* 0x00000006aca97c20 */ /* 0x000fe20008410000 */
[----:B------:R-:W-:Y:S01]  /*4dc0*/  FMUL.FTZ R172, R177, UR6 ;  /* 0x00000006b1ac7c20 */ /* 0x000fe20008410000 */
[----:B------:R-:W-:Y:S01]  /*4dd0*/  FMUL.FTZ R177, R180, UR6 ;  /* 0x00000006b4b17c20 */ /* 0x000fe20008410000 */
[----:B------:R-:W3:Y:S01]  /*4de0*/  MUFU.TANH R158, R158 ;  /* 0x0000009e009e7308 */ /* 0x000ee20000002400 */
[----:B----4-:R-:W-:Y:S01]  /*4df0*/  FMNMX.FTZ R186, R156, R187, !PT ;  /* 0x000000bb9cba7209 */ /* 0x010fe20007810000 */
        /* <DEDUP_REMOVED lines=10> */
[----:B------:R-:W-:Y:S01]  /*4ea0*/  UIADD3 UR7, UR60, 0x32440, URZ ;  /* 0x000324403c077890 */ /* 0x000fe2000fffe03f */
[----:B------:R-:W-:-:S03]  /*4eb0*/  R2UR UR11, R20 ;  /* 0x00000000140b72ca */ /* 0x000fc600000e0000 */
[----:B------:R-:W2:Y:S01]  /*4ec0*/  MUFU.TANH R154, R154 ;  /* 0x0000009a009a7308 */ /* 0x000ea20000002400 */
[----:B---3--:R-:W-:Y:S01]  /*4ed0*/  FMNMX.FTZ R188, R158, R187, !PT ;  /* 0x000000bb9ebc7209 */ /* 0x008fe20007810000 */
[----:B-1----:R-:W-:-:S06]  /*4ee0*/  UPRMT UR10, UR10, 0x654, UR7 ;  /* 0x000006540a0a7896 */ /* 0x002fcc0008000007 */
[----:B------:R-:W1:Y:S01]  /*4ef0*/  MUFU.TANH R162, R162 ;  /* 0x000000a200a27308 */ /* 0x000e620000002400 */
[----:B----4-:R-:W-:Y:S01]  /*4f00*/  FMNMX.FTZ R187, R159, R188, !PT ;  /* 0x000000bc9fbb7209 */ /* 0x010fe20007810000 */
[----:B------:R-:W-:Y:S01]  /*4f10*/  UIMAD UR7, UR38, 0xc00, UR11 ;  /* 0x00000c00260778a4 */ /* 0x000fe2000f8e020b */
[----:B------:R-:W-:Y:S02]  /*4f20*/  SYNCS.ARRIVE.TRANS64.RED.A1T0 RZ, [UR10], RZ ;  /* 0x000000ffffff79a7 */ /* 0x000fe4000810040a */
[----:B------:R-:W-:-:S03]  /*4f30*/  UMOV UR11, 0x40000040 ;  /* 0x40000040000b7882 */ /* 0x000fc60000000000 */
[----:B------:R-:W3:Y:S01]  /*4f40*/  MUFU.TANH R155, R155 ;  /* 0x0000009b009b7308 */ /* 0x000ee20000002400 */
[----:B--2---:R-:W-:Y:S01]  /*4f50*/  FMNMX.FTZ R188, R154, R201, !PT ;  /* 0x000000c99abc7209 */ /* 0x004fe20007810000 */
[----:B------:R-:W-:-:S06]  /*4f60*/  UMOV UR10, UR7 ;  /* 0x00000007000a7c82 */ /* 0x000fcc0008000000 */
[----:B------:R-:W2:Y:S01]  /*4f70*/  MUFU.TANH R163, R163 ;  /* 0x000000a300a37308 */ /* 0x000ea20000002400 */
[----:B-1----:R-:W-:-:S07]  /*4f80*/  FMNMX.FTZ R190, R162, R187, !PT ;  /* 0x000000bba2be7209 */ /* 0x002fce0007810000 */
[----:B------:R-:W1:Y:S01]  /*4f90*/  MUFU.TANH R202, R202 ;  /* 0x000000ca00ca7308 */ /* 0x000e620000002400 */
[----:B---3--:R-:W-:-:S07]  /*4fa0*/  FMNMX.FTZ R187, R155, R188, !PT ;  /* 0x000000bc9bbb7209 */ /* 0x008fce0007810000 */
[----:B------:R-:W3:Y:S01]  /*4fb0*/  MUFU.TANH R164, R164 ;  /* 0x000000a400a47308 */ /* 0x000ee20000002400 */
[----:B--2---:R-:W-:-:S07]  /*4fc0*/  FMNMX.FTZ R205, R163, R190, !PT ;  /* 0x000000bea3cd7209 */ /* 0x004fce0007810000 */
[----:B------:R-:W2:Y:S01]  /*4fd0*/  MUFU.TANH R203, R203 ;  /* 0x000000cb00cb7308 */ /* 0x000ea20000002400 */
[----:B-1----:R-:W-:Y:S01]  /*4fe0*/  FMNMX.FTZ R188, R202, R187, !PT ;  /* 0x000000bbcabc7209 */ /* 0x002fe20007810000 */
[----:B------:R-:W-:-:S06]  /*4ff0*/  FMUL.FTZ R187, R192, UR6 ;  /* 0x00000006c0bb7c20 */ /* 0x000fcc0008410000 */
[----:B------:R-:W1:Y:S01]  /*5000*/  MUFU.TANH R165, R165 ;  /* 0x000000a500a57308 */ /* 0x000e620000002400 */
[----:B---3--:R-:W-:-:S07]  /*5010*/  FMNMX.FTZ R190, R164, R205, !PT ;  /* 0x000000cda4be7209 */ /* 0x008fce0007810000 */
[----:B------:R-:W3:Y:S01]  /*5020*/  MUFU.TANH R160, R160 ;  /* 0x000000a000a07308 */ /* 0x000ee20000002400 */
[----:B--2---:R-:W-:-:S07]  /*5030*/  FMNMX.FTZ R205, R203, R188, !PT ;  /* 0x000000bccbcd7209 */ /* 0x004fce0007810000 */
        /* <DEDUP_REMOVED lines=22> */
[----:B------:R-:W-:Y:S01]  /*51a0*/  FMUL.FTZ R192, R196, UR6 ;  /* 0x00000006c4c07c20 */ /* 0x000fe20008410000 */
[----:B------:R-:W-:-:S05]  /*51b0*/  FMUL.FTZ R196, R195, UR6 ;  /* 0x00000006c3c47c20 */ /* 0x000fca0008410000 */
        /* <DEDUP_REMOVED lines=11> */
[----:B-1----:R-:W-:-:S07]  /*5270*/  FMNMX.FTZ R205, R175, R194, !PT ;  /* 0x000000c2afcd7209 */ /* 0x002fce0007810000 */
[----:B------:R-:W1:Y:S01]  /*5280*/  MUFU.TANH R185, R185 ;  /* 0x000000b900b97308 */ /* 0x000e620000002400 */
[----:B---3--:R-:W-:Y:S01]  /*5290*/  FMNMX.FTZ R194, R180, R193, !PT ;  /* 0x000000c1b4c27209 */ /* 0x008fe20007810000 */
[----:B------:R-:W-:-:S06]  /*52a0*/  FMUL.FTZ R193, R197, UR6 ;  /* 0x00000006c5c17c20 */ /* 0x000fcc0008410000 */
        /* <DEDUP_REMOVED lines=19> */
[----:B------:R-:W-:Y:S01]  /*53e0*/  FMUL.FTZ R206, R199, UR6 ;  /* 0x00000006c7ce7c20 */ /* 0x000fe20008410000 */
[----:B------:R-:W-:-:S05]  /*53f0*/  ULDC UR6, c[0x0][0xa80] ;  /* 0x0002a00000067ab9 */ /* 0x000fca0000000800 */
        /* <DEDUP_REMOVED lines=11> */
[----:B---3--:R-:W-:-:S05]  /*54b0*/  FMNMX.FTZ R198, R193, R198, !PT ;  /* 0x000000c6c1c67209 */ /* 0x008fca0007810000 */
[----:B------:R-:W3:Y:S02]  /*54c0*/  SHFL.BFLY PT, R199, R198, 0x2, 0x1f ;  /* 0x0c401f00c6c77f89 */ /* 0x000ee400000e0000 */
[----:B------:R-:W4:Y:S01]  /*54d0*/  MUFU.TANH R206, R206 ;  /* 0x000000ce00ce7308 */ /* 0x000f220000002400 */
[----:B--2---:R-:W-:-:S04]  /*54e0*/  FMNMX.FTZ R194, R196, R195, !PT ;  /* 0x000000c3c4c27209 */ /* 0x004fc80007810000 */
[----:B-1----:R-:W-:-:S04]  /*54f0*/  FMNMX.FTZ R195, R205, R194, !PT ;  /* 0x000000c2cdc37209 */ /* 0x002fc80007810000 */
[----:B----4-:R-:W-:-:S05]  /*5500*/  FMNMX.FTZ R197, R206, R195, !PT ;  /* 0x000000c3cec57209 */ /* 0x010fca0007810000 */
[----:B------:R-:W1:Y:S01]  /*5510*/  SHFL.BFLY PT, R208, R197, 0x2, 0x1f ;  /* 0x0c401f00c5d07f89 */ /* 0x000e6200000e0000 */
[----:B---3--:R-:W-:-:S05]  /*5520*/  FMNMX.FTZ R199, R198, R199, !PT ;  /* 0x000000c7c6c77209 */ /* 0x008fca0007810000 */
[----:B------:R-:W2:Y:S01]  /*5530*/  SHFL.BFLY PT, R194, R199, 0x1, 0x1f ;  /* 0x0c201f00c7c27f89 */ /* 0x000ea200000e0000 */
[----:B-1----:R-:W-:-:S05]  /*5540*/  FMNMX.FTZ R208, R197, R208, !PT ;  /* 0x000000d0c5d07209 */ /* 0x002fca0007810000 */
[----:B------:R-:W1:Y:S01]  /*5550*/  SHFL.BFLY PT, R207, R208, 0x1, 0x1f ;  /* 0x0c201f00d0cf7f89 */ /* 0x000e6200000e0000 */
[----:B--2---:R-:W-:-:S05]  /*5560*/  FMNMX.FTZ R194, R199, R194, !PT ;  /* 0x000000c2c7c27209 */ /* 0x004fca0007810000 */
        /* <DEDUP_REMOVED lines=16> */
[----:B-1----:R-:W-:Y:S01]  /*5670*/  FMNMX.FTZ R156, R208, R207, !PT ;  /* 0x000000cfd09c7209 */ /* 0x002fe20007810000 */
[----:B------:R-:W-:Y:S01]  /*5680*/  MUFU.EX2 R197, R211 ;  /* 0x000000d300c57308 */ /* 0x000fe20000000800 */
[--C-:B------:R-:W-:Y:S01]  /*5690*/  FFMA.FTZ R171, R171, UR6, -R200.reuse ;  /* 0x00000006abab7c23 */ /* 0x100fe200080108c8 */
[--C-:B------:R-:W-:Y:S01]  /*56a0*/  FFMA.FTZ R172, R172, UR6, -R200.reuse ;  /* 0x00000006acac7c23 */ /* 0x100fe200080108c8 */
[--C-:B------:R-:W-:Y:S01]  /*56b0*/  FFMA.FTZ R178, R178, UR6, -R200.reuse ;  /* 0x00000006b2b27c23 */ /* 0x100fe200080108c8 */
[C---:B------:R-:W-:Y:S01]  /*56c0*/  FADD.FTZ R152, -R156.reuse, R201 ;  /* 0x000000c99c987221 */ /* 0x040fe20000010100 */
[----:B------:R-:W-:Y:S01]  /*56d0*/  FMUL.FTZ R209, R156, UR6 ;  /* 0x000000069cd17c20 */ /* 0x000fe20008410000 */
[--C-:B------:R-:W-:Y:S01]  /*56e0*/  FFMA.FTZ R179, R179, UR6, -R200.reuse ;  /* 0x00000006b3b37c23 */ /* 0x100fe200080108c8 */
[--C-:B------:R-:W-:Y:S01]  /*56f0*/  FFMA.FTZ R180, R180, UR6, -R200.reuse ;  /* 0x00000006b4b47c23 */ /* 0x100fe200080108c8 */
[----:B------:R-:W-:Y:S01]  /*5700*/  FMUL.FTZ R152, R152, UR6 ;  /* 0x0000000698987c20 */ /* 0x000fe20008410000 */
[--C-:B------:R-:W-:Y:S01]  /*5710*/  FFMA.FTZ R207, R154, UR6, -R209.reuse ;  /* 0x000000069acf7c23 */ /* 0x100fe200080108d1 */
[--C-:B------:R-:W-:Y:S01]  /*5720*/  FFMA.FTZ R208, R155, UR6, -R209.reuse ;  /* 0x000000069bd07c23 */ /* 0x100fe200080108d1 */
[--C-:B------:R-:W-:Y:S01]  /*5730*/  FFMA.FTZ R202, R202, UR6, -R209.reuse ;  /* 0x00000006caca7c23 */ /* 0x100fe200080108d1 */
[--C-:B------:R-:W-:Y:S01]  /*5740*/  FFMA.FTZ R203, R203, UR6, -R209.reuse ;  /* 0x00000006cbcb7c23 */ /* 0x100fe200080108d1 */
[----:B------:R-:W1:Y:S01]  /*5750*/  MUFU.EX2 R157, R152 ;  /* 0x00000098009d7308 */ /* 0x000e620000000800 */
[-C--:B--2---:R-:W-:Y:S01]  /*5760*/  FMUL.FTZ R24, R24, R195.reuse ;  /* 0x000000c318187220 */ /* 0x084fe20000410000 */
        /* <DEDUP_REMOVED lines=134> */
[----:B--2---:R-:W-:Y:S01]  /*5fd0*/  F2FP.F16.F32.PACK_AB R152, R198, R197 ;  /* 0x000000c5c698723e */ /* 0x004fe200000000ff */
[--C-:B------:R-:W-:Y:S01]  /*5fe0*/  FFMA.FTZ R160, R160, UR6, -R209.reuse ;  /* 0x00000006a0a07c23 */ /* 0x100fe200080108d1 */
[----:B---3--:R-:W-:Y:S01]  /*5ff0*/  F2FP.F16.F32.PACK_AB R154, R201, R199 ;  /* 0x000000c7c99a723e */ /* 0x008fe200000000ff */
[--C-:B------:R-:W-:Y:S01]  /*6000*/  FFMA.FTZ R161, R161, UR6, -R209.reuse ;  /* 0x00000006a1a17c23 */ /* 0x100fe200080108d1 */
[----:B----4-:R-:W-:Y:S01]  /*6010*/  F2FP.F16.F32.PACK_AB R153, R208, R207 ;  /* 0x000000cfd099723e */ /* 0x010fe200000000ff */
[--C-:B------:R-:W-:Y:S01]  /*6020*/  FFMA.FTZ R166, R166, UR6, -R209.reuse ;  /* 0x00000006a6a67c23 */ /* 0x100fe200080108d1 */
[----:B-----5:R-:W-:Y:S01]  /*6030*/  F2FP.F16.F32.PACK_AB R155, R203, R202 ;  /* 0x000000cacb9b723e */ /* 0x020fe200000000ff */
[----:B------:R1:W-:Y:S01]  /*6040*/  BAR.SYNC.DEFER_BLOCKING R210, 0x100 ;  /* 0x000400d20000751d */ /* 0x0003e20000010000 */
        /* <DEDUP_REMOVED lines=23> */
[----:B------:R-:W-:Y:S01]  /*61c0*/  WARPGROUP.ARRIVE ;  /* 0x00000000000079c5 */ /* 0x000fe20000000000 */
[--C-:B------:R-:W-:Y:S01]  /*61d0*/  FFMA.FTZ R187, R187, UR6, -R200.reuse ;  /* 0x00000006bbbb7c23 */ /* 0x100fe200080108c8 */
[----:B------:R-:W-:Y:S01]  /*61e0*/  FFMA.FTZ R188, R188, UR6, -R200 ;  /* 0x00000006bcbc7c23 */ /* 0x000fe200080108c8 */
[--C-:B------:R-:W-:Y:S01]  /*61f0*/  FFMA.FTZ R190, R190, UR6, -R209.reuse ;  /* 0x00000006bebe7c23 */ /* 0x100fe200080108d1 */
[----:B------:R-:W-:Y:S01]  /*6200*/  FFMA.FTZ R205, R206, UR6, -R209 ;  /* 0x00000006cecd7c23 */ /* 0x000fe200080108d1 */
[----:B------:R-:W-:Y:S01]  /*6210*/  FFMA.FTZ R21, R195, R21, R197 ;  /* 0x00000015c3157223 */ /* 0x000fe200000100c5 */
[----:B------:R-:W-:Y:S01]  /*6220*/  HGMMA.64x256x16.F32 R24, R152, gdesc[UR8].tnspB, R24, gsb0 ;  /* 0x43e0000898187df0 */ /* 0x000fe20008000818 */
[----:B------:R-:W-:Y:S01]  /*6230*/  MUFU.EX2 R163, R163 ;  /* 0x000000a300a37308 */ /* 0x000fe20000000800 */
[----:B------:R-:W-:Y:S01]  /*6240*/  UIADD3 UR10, UR7, 0x80, URZ ;  /* 0x00000080070a7890 */ /* 0x000fe2000fffe03f */
[----:B------:R-:W-:Y:S01]  /*6250*/  FFMA.FTZ R157, R157, R22, R207 ;  /* 0x000000169d9d7223 */ /* 0x000fe200000100cf */
[----:B------:R-:W-:Y:S01]  /*6260*/  UMOV UR11, 0x40000040 ;  /* 0x40000040000b7882 */ /* 0x000fe20000000000 */
[----:B------:R-:W-:-:S02]  /*6270*/  FADD.FTZ R198, R198, R21 ;  /* 0x00000015c6c67221 */ /* 0x000fc40000010000 */
[----:B------:R-:W-:Y:S02]  /*6280*/  FADD.FTZ R157, R208, R157 ;  /* 0x0000009dd09d7221 */ /* 0x000fe40000010000 */
[----:B------:R-:W-:Y:S01]  /*6290*/  MUFU.EX2 R160, R160 ;  /* 0x000000a000a07308 */ /* 0x000fe20000000800 */
[----:B------:R-:W-:Y:S01]  /*62a0*/  FADD.FTZ R198, R199, R198 ;  /* 0x000000c6c7c67221 */ /* 0x000fe20000010000 */
[----:B------:R-:W-:-:S03]  /*62b0*/  FADD.FTZ R202, R202, R157 ;  /* 0x0000009dcaca7221 */ /* 0x000fc60000010000 */
[----:B------:R-:W-:Y:S01]  /*62c0*/  FADD.FTZ R201, R201, R198 ;  /* 0x000000c6c9c97221 */ /* 0x000fe20000010000 */
[----:B------:R-:W-:Y:S02]  /*62d0*/  FADD.FTZ R203, R203, R202 ;  /* 0x000000cacbcb7221 */ /* 0x000fe40000010000 */
        /* <DEDUP_REMOVED lines=33> */
[----:B--2---:R-:W-:-:S05]  /*64f0*/  F2FP.F16.F32.PACK_AB R152, R159, R158 ;  /* 0x0000009e9f98723e */ /* 0x004fca00000000ff */
[----:B------:R-:W2:Y:S01]  /*6500*/  MUFU.EX2 R193, R193 ;  /* 0x000000c100c17308 */ /* 0x000ea20000000800 */
[----:B---3--:R-:W-:Y:S01]  /*6510*/  F2FP.F16.F32.PACK_AB R153, R161, R160 ;  /* 0x000000a0a199723e */ /* 0x008fe200000000ff */
[----:B------:R-:W-:Y:S01]  /*6520*/  FADD.FTZ R158, R158, R201 ;  /* 0x000000c99e9e7221 */ /* 0x000fe20000010000 */
[----:B------:R-:W-:Y:S01]  /*6530*/  F2FP.F16.F32.PACK_AB R154, R163, R162 ;  /* 0x000000a2a39a723e */ /* 0x000fe200000000ff */
[----:B------:R-:W-:Y:S01]  /*6540*/  FADD.FTZ R160, R160, R203 ;  /* 0x000000cba0a07221 */ /* 0x000fe20000010000 */
[----:B----4-:R-:W-:Y:S01]  /*6550*/  F2FP.F16.F32.PACK_AB R155, R211, R166 ;  /* 0x000000a6d39b723e */ /* 0x010fe200000000ff */
[----:B------:R-:W-:Y:S02]  /*6560*/  FADD.FTZ R159, R159, R158 ;  /* 0x0000009e9f9f7221 */ /* 0x000fe40000010000 */
[----:B------:R-:W-:Y:S01]  /*6570*/  MUFU.EX2 R196, R196 ;  /* 0x000000c400c47308 */ /* 0x000fe20000000800 */
[----:B------:R-:W-:Y:S01]  /*6580*/  WARPGROUP.ARRIVE ;  /* 0x00000000000079c5 */ /* 0x000fe20000000000 */
[----:B------:R-:W-:Y:S01]  /*6590*/  FADD.FTZ R161, R161, R160 ;  /* 0x000000a0a1a17221 */ /* 0x000fe20000010000 */
[----:B------:R-:W-:-:S03]  /*65a0*/  FADD.FTZ R162, R162, R159 ;  /* 0x0000009fa2a27221 */ /* 0x000fc60000010000 */
[----:B------:R-:W-:Y:S01]  /*65b0*/  FADD.FTZ R166, R166, R161 ;  /* 0x000000a1a6a67221 */ /* 0x000fe20000010000 */
[----:B------:R-:W-:Y:S01]  /*65c0*/  HGMMA.64x256x16.F32 R24, R152, gdesc[UR8].tnspB, R24, gsb0 ;  /* 0x43e0000898187df0 */ /* 0x000fe20008000818 */
[----:B------:R-:W-:Y:S01]  /*65d0*/  UIADD3 UR10, UR7, 0x100, URZ ;  /* 0x00000100070a7890 */ /* 0x000fe2000fffe03f */
[----:B------:R-:W3:Y:S01]  /*65e0*/  MUFU.EX2 R205, R205 ;  /* 0x000000cd00cd7308 */ /* 0x000ee20000000800 */
[----:B------:R-:W-:Y:S01]  /*65f0*/  UMOV UR11, 0x40000040 ;  /* 0x40000040000b7882 */ /* 0x000fe20000000000 */
[----:B------:R-:W-:Y:S01]  /*6600*/  FADD.FTZ R163, R163, R162 ;  /* 0x000000a2a3a37221 */ /* 0x000fe20000010000 */
[----:B------:R-:W-:Y:S01]  /*6610*/  FADD.FTZ R166, R211, R166 ;  /* 0x000000a6d3a67221 */ /* 0x000fe20000010000 */
        /* <DEDUP_REMOVED lines=54> */
[----:B--2---:R-:W-:Y:S01]  /*6980*/  F2FP.F16.F32.PACK_AB R153, R193, R190 ;  /* 0x000000bec199723e */ /* 0x004fe200000000ff */
        /* <DEDUP_REMOVED lines=14> */
.L_x_9240:
[----:B------:R-:W0:Y:S01]  /*6a70*/  S2UR UR7, SR_CgaCtaId ;  /* 0x00000000000779c3 */ /* 0x000e220000008800 */
[----:B------:R-:W-:Y:S01]  /*6a80*/  UIADD3 UR60, UR60, 0x32460, URZ ;  /* 0x000324603c3c7890 */ /* 0x000fe2000fffe03f */
[----:B------:R-:W-:Y:S02]  /*6a90*/  IMAD.MOV.U32 R201, RZ, RZ, R156 ;  /* 0x000000ffffc97224 */ /* 0x000fe400078e009c */
[----:B------:R-:W-:Y:S01]  /*6aa0*/  IMAD.MOV.U32 R200, RZ, RZ, R194 ;  /* 0x000000ffffc87224 */ /* 0x000fe200078e00c2 */
[----:B0-----:R-:W-:-:S09]  /*6ab0*/  UPRMT UR60, UR7, 0x654, UR60 ;  /* 0x00000654073c7896 */ /* 0x001fd2000800003c */
[----:B------:R-:W-:Y:S01]  /*6ac0*/  SYNCS.ARRIVE.TRANS64.RED.A1T0 RZ, [UR60], RZ ;  /* 0x000000ffffff79a7 */ /* 0x000fe2000810043c */
[----:B------:R-:W-:Y:S05]  /*6ad0*/  @P1 BRA `(.L_x_9241) ;  /* 0xffffffd400301947 */ /* 0x000fea000383ffff */
.L_x_9230:
[----:B------:R-:W0:Y:S01]  /*6ae0*/  SHFL.BFLY PT, R2, R21, 0x2, 0x1f ;  /* 0x0c401f0015027f89 */ /* 0x000e2200000e0000 */
[----:B------:R1:W-:Y:S08]  /*6af0*/  BAR.ARV R0, 0x100 ;  /* 0x000400000000751d */ /* 0x0003f00000002000 */
[----:B------:R-:W-:Y:S06]  /*6b00*/  BAR.ARV 0x8, 0x180 ;  /* 0x0206000000007b1d */ /* 0x000fec0000002000 */
[----:B-1----:R-:W-:Y:S01]  /*6b10*/  IMAD.U32 R0, RZ, RZ, UR6 ;  /* 0x00000006ff007e24 */ /* 0x002fe2000f8e00ff */
[----:B------:R-:W-:Y:S01]  /*6b20*/  PLOP3.LUT P0, PT, PT, PT, PT, 0x8, 0x0 ;  /* 0x000000000000781c */ /* 0x000fe20003f0e170 */
[----:B------:R-:W1:Y:S01]  /*6b30*/  SHFL.BFLY PT, R5, R22, 0x2, 0x1f ;  /* 0x0c401f0016057f89 */ /* 0x000e6200000e0000 */
[----:B0-----:R-:W-:-:S05]  /*6b40*/  FADD.FTZ R3, R2, R21 ;  /* 0x0000001502037221 */ /* 0x001fca0000010000 */
[----:B------:R-:W0:Y:S01]  /*6b50*/  SHFL.BFLY PT, R2, R3, 0x1, 0x1f ;  /* 0x0c201f0003027f89 */ /* 0x000e2200000e0000 */
[----:B-1----:R-:W-:-:S05]  /*6b60*/  FADD.FTZ R5, R5, R22 ;  /* 0x0000001605057221 */ /* 0x002fca0000010000 */
[----:B------:R-:W1:Y:S01]  /*6b70*/  SHFL.BFLY PT, R4, R5, 0x1, 0x1f ;  /* 0x0c201f0005047f89 */ /* 0x000e6200000e0000 */
[----:B0-----:R-:W-:Y:S01]  /*6b80*/  FADD.FTZ R8, R3, R2 ;  /* 0x0000000203087221 */ /* 0x001fe20000010000 */
[----:B------:R-:W-:Y:S01]  /*6b90*/  MOV R2, RZ ;  /* 0x000000ff00027202 */ /* 0x000fe20000000f00 */
[----:B------:R-:W-:-:S03]  /*6ba0*/  IMAD.MOV.U32 R3, RZ, RZ, -0x800000 ;  /* 0xff800000ff037424 */ /* 0x000fc600078e00ff */
[----:B------:R-:W-:-:S13]  /*6bb0*/  FSETP.NE.FTZ.AND P1, PT, R8, RZ, PT ;  /* 0x000000ff0800720b */ /* 0x000fda0003f35000 */
[----:B------:R-:W0:Y:S01]  /*6bc0*/  @P1 MUFU.LG2 R6, R8 ;  /* 0x0000000800061308 */ /* 0x000e220000000c00 */
[----:B-1----:R-:W-:Y:S01]  /*6bd0*/  FADD.FTZ R9, R5, R4 ;  /* 0x0000000405097221 */ /* 0x002fe20000010000 */
[----:B------:R-:W-:Y:S02]  /*6be0*/  IMAD.MOV.U32 R4, RZ, RZ, RZ ;  /* 0x000000ffff047224 */ /* 0x000fe400078e00ff */
[----:B------:R-:W-:Y:S02]  /*6bf0*/  IMAD.U32 R5, RZ, RZ, UR6 ;  /* 0x00000006ff057e24 */ /* 0x000fe4000f8e00ff */
[----:B------:R-:W-:Y:S02]  /*6c00*/  FSETP.NE.FTZ.AND P2, PT, R9, RZ, PT ;  /* 0x000000ff0900720b */ /* 0x000fe40003f55000 */
[----:B------:R-:W1:Y:S01]  /*6c10*/  @P1 MUFU.RCP R4, R8 ;  /* 0x0000000800041308 */ /* 0x000e620000001000 */
[----:B------:R-:W-:Y:S01]  /*6c20*/  @P1 FMUL.FTZ R5, R5, 0.69314718246459960938 ;  /* 0x3f31721805051820 */ /* 0x000fe20000410000 */
[----:B0-----:R-:W-:-:S09]  /*6c30*/  @P1 FMUL.FTZ R6, R6, 0.69314718246459960938 ;  /* 0x3f31721806061820 */ /* 0x001fd20000410000 */
[----:B------:R-:W0:Y:S01]  /*6c40*/  @P2 MUFU.LG2 R7, R9 ;  /* 0x0000000900072308 */ /* 0x000e220000000c00 */
[----:B------:R-:W-:Y:S01]  /*6c50*/  @P2 FMUL.FTZ R0, R0, 0.69314718246459960938 ;  /* 0x3f31721800002820 */ /* 0x000fe20000410000 */
[-C--:B-1----:R-:W-:Y:S01]  /*6c60*/  FMUL.FTZ R24, R24, R4.reuse ;  /* 0x0000000418187220 */ /* 0x082fe20000410000 */
[----:B------:R-:W-:-:S05]  /*6c70*/  FMUL.FTZ R25, R25, R4 ;  /* 0x0000000419197220 */ /* 0x000fca0000410000 */
        /* <DEDUP_REMOVED lines=9> */
[----:B0-----:R-:W-:Y:S01]  /*6d10*/  @P2 FMUL.FTZ R7, R7, 0.69314718246459960938 ;  /* 0x3f31721807072820 */ /* 0x001fe20000410000 */
        /* <DEDUP_REMOVED lines=121> */
.L_x_9216:
[----:B------:R-:W-:Y:S05]  /*74b0*/  @P0 BRA `(.L_x_9242) ;  /* 0x0000002000540947 */ /* 0x000fea0003800000 */
[----:B------:R-:W2:Y:S01]  /*74c0*/  LDL R0, [R1+0x4] ;  /* 0x0000040001007983 */ /* 0x000ea20000100800 */
[----:B------:R-:W1:Y:S01]  /*74d0*/  LDC R8, c[0x0][0xce8] ;  /* 0x00033a00ff087b82 */ /* 0x000e620000000800 */
[----:B------:R-:W-:Y:S01]  /*74e0*/  ULDC.64 UR8, c[0x0][0xcd0] ;  /* 0x0003340000087ab9 */ /* 0x000fe20000000a00 */
[----:B------:R-:W-:Y:S06]  /*74f0*/  BSSY B0, `(.L_x_9243) ;  /* 0x000014d000007945 */ /* 0x000fec0003800000 */
[----:B------:R-:W3:Y:S08]  /*7500*/  S2UR UR12, SR_CTAID.Z ;  /* 0x00000000000c79c3 */ /* 0x000ef00000002700 */
[----:B------:R-:W4:Y:S08]  /*7510*/  LDC.64 R18, c[0x0][0xcd8] ;  /* 0x00033600ff127b82 */ /* 0x000f300000000a00 */
[----:B------:R-:W-:Y:S01]  /*7520*/  BAR.SYNC.DEFER_BLOCKING 0x1, 0x100 ;  /* 0x0044000000007b1d */ /* 0x000fe20000010000 */
[----:B-1----:R-:W-:-:S07]  /*7530*/  ISETP.NE.AND P0, PT, R8, 0x1, PT ;  /* 0x000000010800780c */ /* 0x002fce0003f05270 */
[----:B------:R-:W1:Y:S01]  /*7540*/  S2UR UR11, SR_CTAID.Y ;  /* 0x00000000000b79c3 */ /* 0x000e620000002600 */
[----:B---3--:R-:W-:-:S07]  /*7550*/  USHF.R.S32.HI UR10, URZ, 0x1f, UR12 ;  /* 0x0000001f3f0a7899 */ /* 0x008fce000801140c */
[----:B------:R-:W1:Y:S08]  /*7560*/  LDC R23, c[0x0][0xd50] ;  /* 0x00035400ff177b82 */ /* 0x000e700000000800 */
[----:B------:R-:W3:Y:S08]  /*7570*/  @P0 LDC R14, c[0x0][0xcec] ;  /* 0x00033b00ff0e0b82 */ /* 0x000ef00000000800 */
[----:B------:R-:W5:Y:S08]  /*7580*/  LDC.64 R20, c[0x0][0xc40] ;  /* 0x00031000ff147b82 */ /* 0x000f700000000a00 */
[----:B------:R-:W1:Y:S08]  /*7590*/  @P0 LDC R17, c[0x0][0xcf0] ;  /* 0x00033c00ff110b82 */ /* 0x000e700000000800 */
[----:B------:R-:W1:Y:S08]  /*75a0*/  @P0 LDC R22, c[0x0][0xcec] ;  /* 0x00033b00ff160b82 */ /* 0x000e700000000800 */
[----:B------:R-:W1:Y:S01]  /*75b0*/  @P0 LDC R153, c[0x0][0xcf0] ;  /* 0x00033c00ff990b82 */ /* 0x000e620000000800 */
[----:B--2---:R-:W-:-:S02]  /*75c0*/  R2UR UR13, R0 ;  /* 0x00000000000d72ca */ /* 0x004fc400000e0000 */
[----:B------:R-:W2:Y:S11]  /*75d0*/  S2R R0, SR_TID.X ;  /* 0x0000000000007919 */ /* 0x000eb60000002100 */
[----:B------:R-:W-:-:S02]  /*75e0*/  USHF.R.S32.HI UR7, URZ, 0x1f, UR13 ;  /* 0x0000001f3f077899 */ /* 0x000fc4000801140d */
[----:B------:R-:W-:Y:S02]  /*75f0*/  UIMAD.WIDE.U32 UR4, UR13, UR8, URZ ;  /* 0x000000080d0472a5 */ /* 0x000fe4000f8e003f */
[----:B------:R-:W-:-:S04]  /*7600*/  UIMAD UR6, UR7, UR8, URZ ;  /* 0x00000008070672a4 */ /* 0x000fc8000f8e023f */
[----:B------:R-:W-:-:S03]  /*7610*/  UIMAD UR6, UR13, UR9, UR6 ;  /* 0x000000090d0672a4 */ /* 0x000fc6000f8e0206 */
[----:B------:R-:W-:Y:S01]  /*7620*/  ULDC.64 UR8, c[0x0][0xc38] ;  /* 0x00030e0000087ab9 */ /* 0x000fe20000000a00 */
[----:B------:R-:W-:Y:S02]  /*7630*/  UIADD3 UR6, UR5, UR6, URZ ;  /* 0x0000000605067290 */ /* 0x000fe4000fffe03f */
[----:B------:R-:W-:Y:S01]  /*7640*/  UIMAD UR7, UR7, UR8, URZ ;  /* 0x00000008070772a4 */ /* 0x000fe2000f8e023f */
[----:B--2---:R-:W-:-:S04]  /*7650*/  IADD3 R12, R0, -0x80, RZ ;  /* 0xffffff80000c7810 */ /* 0x004fc80007ffe0ff */
[----:B------:R-:W-:-:S04]  /*7660*/  SHF.R.S32.HI R7, RZ, 0x1f, R12 ;  /* 0x0000001fff077819 */ /* 0x000fc8000001140c */
[CC--:B0-----:R-:W-:Y:S02]  /*7670*/  LEA.HI R2, R7.reuse, R12.reuse, RZ, 0x7 ;  /* 0x0000000c07027211 */ /* 0x0c1fe400078f38ff */
[----:B------:R-:W-:Y:S02]  /*7680*/  LEA.HI R7, R7, R12, RZ, 0x2 ;  /* 0x0000000c07077211 */ /* 0x000fe400078f10ff */
[----:B------:R-:W-:Y:S02]  /*7690*/  LOP3.LUT R5, R2, 0xffffff80, RZ, 0xc0, !PT ;  /* 0xffffff8002057812 */ /* 0x000fe400078ec0ff */
[----:B------:R-:W-:Y:S02]  /*76a0*/  SHF.R.S32.HI R9, RZ, 0x7, R2 ;  /* 0x00000007ff097819 */ /* 0x000fe40000011402 */
[----:B------:R-:W-:Y:S01]  /*76b0*/  LOP3.LUT R7, R7, 0xfffffffc, RZ, 0xc0, !PT ;  /* 0xfffffffc07077812 */ /* 0x000fe200078ec0ff */
[----:B------:R-:W-:Y:S01]  /*76c0*/  IMAD.IADD R0, R12, 0x1, -R5 ;  /* 0x000000010c007824 */ /* 0x000fe200078e0a05 */
[----:B------:R-:W-:-:S03]  /*76d0*/  LEA.HI R2, R2, R9, RZ, 0x1 ;  /* 0x0000000902027211 */ /* 0x000fc600078f08ff */
[----:B------:R-:W-:Y:S01]  /*76e0*/  IMAD.IADD R7, R12, 0x1, -R7 ;  /* 0x000000010c077824 */ /* 0x000fe200078e0a07 */
[----:B------:R-:W-:Y:S02]  /*76f0*/  SHF.R.S32.HI R13, RZ, 0x1f, R0 ;  /* 0x0000001fff0d7819 */ /* 0x000fe40000011400 */
[----:B------:R-:W-:Y:S02]  /*7700*/  LOP3.LUT R2, R2, 0x3fffffe, RZ, 0xc0, !PT ;  /* 0x03fffffe02027812 */ /* 0x000fe400078ec0ff */
[----:B------:R-:W-:Y:S02]  /*7710*/  LEA.HI R10, R13, R0, RZ, 0x2 ;  /* 0x000000000d0a7211 */ /* 0x000fe400078f10ff */
[----:B------:R-:W-:Y:S01]  /*7720*/  LEA.HI R11, R7, R7, RZ, 0x1 ;  /* 0x00000007070b7211 */ /* 0x000fe200078f08ff */
[----:B------:R-:W-:Y:S01]  /*7730*/  IMAD.IADD R2, R9, 0x1, -R2 ;  /* 0x0000000109027824 */ /* 0x000fe200078e0a02 */
[--C-:B------:R-:W-:Y:S01]  /*7740*/  SHF.R.S32.HI R5, RZ, 0x2, R10.reuse ;  /* 0x00000002ff057819 */ /* 0x100fe2000001140a */
[----:B------:R-:W0:Y:S01]  /*7750*/  S2R R9, SR_CTAID.X ;  /* 0x0000000000097919 */ /* 0x000e220000002500 */
[----:B------:R-:W-:-:S02]  /*7760*/  SHF.R.S32.HI R6, RZ, 0x1f, R10 ;  /* 0x0000001fff067819 */ /* 0x000fc4000001140a */
[----:B------:R-:W-:Y:S02]  /*7770*/  LOP3.LUT R12, R11, 0x1ffffffe, RZ, 0xc0, !PT ;  /* 0x1ffffffe0b0c7812 */ /* 0x000fe400078ec0ff */
[----:B------:R-:W-:Y:S02]  /*7780*/  LEA.HI R6, R6, R5, RZ, 0x3 ;  /* 0x0000000506067211 */ /* 0x000fe400078f18ff */
[----:B------:R-:W-:Y:S01]  /*7790*/  IADD3 R11, R7, -R12, RZ ;  /* 0x8000000c070b7210 */ /* 0x000fe20007ffe0ff */
[----:B------:R-:W-:Y:S01]  /*77a0*/  IMAD.U32 R7, RZ, RZ, UR5 ;  /* 0x00000005ff077e24 */ /* 0x000fe2000f8e00ff */
[----:B------:R-:W-:Y:S01]  /*77b0*/  LOP3.LUT R6, R6, 0xfffffff8, RZ, 0xc0, !PT ;  /* 0xfffffff806067812 */ /* 0x000fe200078ec0ff */
[----:B------:R-:W-:Y:S01]  /*77c0*/  IMAD.U32 R7, RZ, RZ, UR6 ;  /* 0x00000006ff077e24 */ /* 0x000fe2000f8e00ff */
[----:B------:R-:W-:Y:S01]  /*77d0*/  UIMAD UR6, UR13, UR9, UR7 ;  /* 0x000000090d0672a4 */ /* 0x000fe2000f8e0207 */
[----:B----4-:R-:W-:Y:S02]  /*77e0*/  IMAD R12, R18, UR10, RZ ;  /* 0x0000000a120c7c24 */ /* 0x010fe4000f8e02ff */
[----:B------:R-:W-:Y:S01]  /*77f0*/  IMAD.IADD R6, R5, 0x1, -R6 ;  /* 0x0000000105067824 */ /* 0x000fe200078e0a06 */
[----:B------:R-:W-:Y:S01]  /*7800*/  LEA.HI R5, R13, R0, RZ, 0x5 ;  /* 0x000000000d057211 */ /* 0x000fe200078f28ff */
[----:B------:R-:W-:-:S03]  /*7810*/  IMAD R15, R19, UR12, R12 ;  /* 0x0000000c130f7c24 */ /* 0x000fc6000f8e020c */
[----:B------:R-:W-:-:S05]  /*7820*/  SHF.R.S32.HI R5, RZ, 0x5, R5 ;  /* 0x00000005ff057819 */ /* 0x000fca0000011405 */
[----:B------:R-:W-:Y:S02]  /*7830*/  IMAD R5, R5, 0x10, R6 ;  /* 0x0000001005057824 */ /* 0x000fe400078e0206 */
[----:B------:R-:W-:Y:S01]  /*7840*/  IMAD.U32 R6, RZ, RZ, UR4 ;  /* 0x00000004ff067e24 */ /* 0x000fe2000f8e00ff */
[----:B------:R-:W-:Y:S02]  /*7850*/  UIMAD.WIDE.U32 UR4, UR13, UR8, URZ ;  /* 0x000000080d0472a5 */ /* 0x000fe4000f8e003f */
[----:B------:R-:W-:Y:S01]  /*7860*/  LEA R16, R2, R5, 0x6 ;  /* 0x0000000502107211 */ /* 0x000fe200078e30ff */
[----:B------:R-:W-:Y:S01]  /*7870*/  IMAD.WIDE.U32 R6, R18, UR12, R6 ;  /* 0x0000000c12067c25 */ /* 0x000fe2000f8e0006 */
[----:B------:R-:W-:Y:S01]  /*7880*/  UIADD3 UR6, UR5, UR6, URZ ;  /* 0x0000000605067290 */ /* 0x000fe2000fffe03f */
[----:B------:R-:W-:Y:S02]  /*7890*/  ULDC.64 UR8, c[0x0][0xc28] ;  /* 0x00030a0000087ab9 */ /* 0x000fe40000000a00 */
[----:B------:R-:W-:-:S02]  /*78a0*/  IMAD R2, R11, 0x8, R16 ;  /* 0x000000080b027824 */ /* 0x000fc400078e0210 */
[----:B------:R-:W-:Y:S02]  /*78b0*/  IMAD R18, RZ, RZ, -UR13 ;  /* 0x8000000dff127e24 */ /* 0x000fe4000f8e02ff */
[----:B0-----:R-:W-:Y:S02]  /*78c0*/  IMAD R5, R9, 0x80, R2 ;  /* 0x0000008009057824 */ /* 0x001fe400078e0202 */
[----:B------:R-:W-:Y:S01]  /*78d0*/  IMAD.U32 R13, RZ, RZ, UR5 ;  /* 0x00000005ff0d7e24 */ /* 0x000fe2000f8e00ff */
[----:B------:R-:W-:Y:S01]  /*78e0*/  MOV R13, UR6 ;  /* 0x00000006000d7c02 */ /* 0x000fe20008000f00 */
[----:B---3--:R-:W-:Y:S01]  /*78f0*/  @P0 IMAD.HI.U32 R2, R5, R14, RZ ;  /* 0x0000000e05020227 */ /* 0x008fe200078e00ff */
[----:B------:R-:W-:-:S03]  /*7900*/  ULDC.64 UR6, c[0x0][0xc48] ;  /* 0x0003120000067ab9 */ /* 0x000fc60000000a00 */
[----:B------:R-:W-:Y:S01]  /*7910*/  IMAD.U32 R12, RZ, RZ, UR4 ;  /* 0x00000004ff0c7e24 */ /* 0x000fe2000f8e00ff */
[----:B------:R-:W-:Y:S01]  /*7920*/  ULDC.64 UR4, c[0x0][0xce0] ;  /* 0x0003380000047ab9 */ /* 0x000fe20000000a00 */
[C---:B-----5:R-:W-:Y:S02]  /*7930*/  IMAD R14, R20.reuse, UR10, RZ ;  /* 0x0000000a140e7c24 */ /* 0x060fe4000f8e02ff */
[----:B-1----:R-:W-:Y:S02]  /*7940*/  IMAD R23, R23, R18, UR11 ;  /* 0x0000000b17177e24 */ /* 0x002fe4000f8e0212 */
[----:B------:R-:W-:Y:S01]  /*7950*/  IMAD.MOV.U32 R11, RZ, RZ, R5 ;  /* 0x000000ffff0b7224 */ /* 0x000fe200078e0005 */
[----:B------:R-:W-:Y:S01]  /*7960*/  @P0 SHF.R.U32.HI R11, RZ, R17, R2 ;  /* 0x00000011ff0b0219 */ /* 0x000fe20000011602 */
[----:B------:R-:W-:Y:S01]  /*7970*/  IMAD R17, R21, UR12, R14 ;  /* 0x0000000c15117c24 */ /* 0x000fe2000f8e020e */
[----:B------:R-:W-:Y:S01]  /*7980*/  SHF.R.S32.HI R14, RZ, 0x1f, R23 ;  /* 0x0000001fff0e7819 */ /* 0x000fe20000011417 */
[----:B------:R-:W-:-:S04]  /*7990*/  IMAD.WIDE.U32 R12, R20, UR12, R12 ;  /* 0x0000000c140c7c25 */ /* 0x000fc8000f8e000c */
[----:B------:R-:W-:Y:S01]  /*79a0*/  IMAD.IADD R7, R7, 0x1, R15 ;  /* 0x0000000107077824 */ /* 0x000fe200078e020f */
[----:B------:R-:W-:Y:S01]  /*79b0*/  IADD3 R13, R13, R17, RZ ;  /* 0x000000110d0d7210 */ /* 0x000fe20007ffe0ff */
[----:B------:R-:W-:-:S04]  /*79c0*/  @P0 IMAD.HI.U32 R22, R5, R22, RZ ;  /* 0x0000001605160227 */ /* 0x000fc800078e00ff */
[----:B------:R-:W-:Y:S01]  /*79d0*/  IMAD.MOV.U32 R15, RZ, RZ, R5 ;  /* 0x000000ffff0f7224 */ /* 0x000fe200078e0005 */
[----:B------:R-:W-:Y:S01]  /*79e0*/  @P0 SHF.R.U32.HI R15, RZ, R153, R22 ;  /* 0x00000099ff0f0219 */ /* 0x000fe20000011616 */
[C---:B------:R-:W-:Y:S02]  /*79f0*/  IMAD R2, R14.reuse, UR4, RZ ;  /* 0x000000040e027c24 */ /* 0x040fe4000f8e02ff */
[----:B------:R-:W-:Y:S02]  /*7a00*/  IMAD R17, R14, UR6, RZ ;  /* 0x000000060e117c24 */ /* 0x000fe4000f8e02ff */
[----:B------:R-:W-:-:S04]  /*7a10*/  IMAD.WIDE.U32 R6, R23, UR4, R6 ;  /* 0x0000000417067c25 */ /* 0x000fc8000f8e0006 */
[----:B------:R-:W-:Y:S01]  /*7a20*/  IMAD R14, R23, UR5, R2 ;  /* 0x00000005170e7c24 */ /* 0x000fe2000f8e0202 */
[----:B------:R-:W-:Y:S01]  /*7a30*/  IADD3 R6, P0, R11, R6, RZ ;  /* 0x000000060b067210 */ /* 0x000fe20007f1e0ff */
[----:B------:R-:W-:Y:S01]  /*7a40*/  IMAD R19, R23, UR7, R17 ;  /* 0x0000000717137c24 */ /* 0x000fe2000f8e0211 */
[--C-:B------:R-:W-:Y:S01]  /*7a50*/  SHF.R.S32.HI R17, RZ, 0x1f, R11.reuse ;  /* 0x0000001fff117819 */ /* 0x100fe2000001140b */
[----:B------:R-:W-:Y:S01]  /*7a60*/  IMAD.MOV R11, RZ, RZ, -R11 ;  /* 0x000000ffff0b7224 */ /* 0x000fe200078e0a0b */
[--C-:B------:R-:W-:Y:S01]  /*7a70*/  SHF.R.S32.HI R2, RZ, 0x1f, R15.reuse ;  /* 0x0000001fff027819 */ /* 0x100fe2000001140f */
[----:B------:R-:W-:Y:S01]  /*7a80*/  ULDC.64 UR4, c[0x0][0xc30] ;  /* 0x00030c0000047ab9 */ /* 0x000fe20000000a00 */
[----:B------:R-:W-:Y:S01]  /*7a90*/  IMAD.MOV R18, RZ, RZ, -R15 ;  /* 0x000000ffff127224 */ /* 0x000fe200078e0a0f */
[----:B------:R-:W-:Y:S01]  /*7aa0*/  IADD3.X R7, R17, R7, R14, P0, !PT ;  /* 0x0000000711077210 */ /* 0x000fe200007fe40e */
[----:B------:R-:W-:Y:S02]  /*7ab0*/  IMAD R11, R8, R11, R5 ;  /* 0x0000000b080b7224 */ /* 0x000fe400078e0205 */
[----:B------:R-:W-:-:S02]  /*7ac0*/  IMAD R2, R2, UR4, RZ ;  /* 0x0000000402027c24 */ /* 0x000fc4000f8e02ff */
        /* <DEDUP_REMOVED lines=29> */
[----:B------:R0:W-:Y:S01]  /*7ca0*/  SHFL.IDX PT, R12, R17, RZ, 0x1c1f ;  /* 0x001c1fff110c7589 */ /* 0x0001e200000e0000 */
[----:B------:R-:W-:Y:S01]  /*7cb0*/  IMAD R8, R8, UR6, RZ ;  /* 0x0000000608087c24 */ /* 0x000fe2000f8e02ff */
[----:B------:R-:W-:Y:S01]  /*7cc0*/  LOP3.LUT P0, RZ, R0, 0x3, RZ, 0xc0, !PT ;  /* 0x0000000300ff7812 */ /* 0x000fe2000780c0ff */
[C---:B------:R-:W-:Y:S01]  /*7cd0*/  VIADD R9, R11.reuse, 0x8 ;  /* 0x000000080b097836 */ /* 0x040fe20000000000 */
[----:B------:R-:W1:Y:S01]  /*7ce0*/  SHFL.IDX PT, R13, R18, RZ, 0x1c1f ;  /* 0x001c1fff120d7589 */ /* 0x000e6200000e0000 */
[----:B------:R-:W-:Y:S01]  /*7cf0*/  UIADD3 UR4, UR4, 0x32420, URZ ;  /* 0x0003242004047890 */ /* 0x000fe2000fffe03f */
[----:B------:R-:W-:-:S02]  /*7d00*/  ISETP.GE.OR P1, PT, R11, R8, P0 ;  /* 0x000000080b00720c */ /* 0x000fc40000726670 */
[----:B------:R-:W2:Y:S01]  /*7d10*/  SHFL.IDX PT, R15, R18, 0x1, 0x1c1f ;  /* 0x003c1f00120f7f89 */ /* 0x000ea200000e0000 */
[-C--:B------:R-:W-:Y:S01]  /*7d20*/  ISETP.GE.OR P0, PT, R9, R8.reuse, P0 ;  /* 0x000000080900720c */ /* 0x080fe20000706670 */
[----:B------:R-:W-:Y:S01]  /*7d30*/  UPRMT UR4, URZ, 0x654, UR4 ;  /* 0x000006543f047896 */ /* 0x000fe20008000004 */
[----:B------:R-:W-:Y:S01]  /*7d40*/  ISETP.GE.AND P2, PT, R11, R8, PT ;  /* 0x000000080b00720c */ /* 0x000fe20003f46270 */
[----:B------:R3:W4:Y:S01]  /*7d50*/  SHFL.IDX PT, R6, R2, RZ, 0x1c1f ;  /* 0x001c1fff02067589 */ /* 0x00072200000e0000 */
[----:B0-----:R-:W-:-:S03]  /*7d60*/  LOP3.LUT R17, R10, 0x7ffffffc, RZ, 0xc0, !PT ;  /* 0x7ffffffc0a117812 */ /* 0x001fc600078ec0ff */
[----:B------:R3:W0:Y:S02]  /*7d70*/  SHFL.IDX PT, R7, R5, RZ, 0x1c1f ;  /* 0x001c1fff05077589 */ /* 0x00062400000e0000 */
[----:B------:R-:W-:Y:S01]  /*7d80*/  IMAD.IADD R0, R0, 0x1, -R17 ;  /* 0x0000000100007824 */ /* 0x000fe200078e0a11 */
[----:B------:R-:W-:Y:S04]  /*7d90*/  SYNCS.ARRIVE.TRANS64.RED.A1T0 RZ, [UR4], RZ ;  /* 0x000000ffffff79a7 */ /* 0x000fe80008100404 */
[----:B------:R-:W-:Y:S01]  /*7da0*/  SHF.L.U32 R0, R0, 0x1, RZ ;  /* 0x0000000100007819 */ /* 0x000fe200000006ff */
[----:B-1----:R3:W-:Y:S04]  /*7db0*/  @!P1 ST.E desc[UR36][R12.64], R4 ;  /* 0x000000040c009985 */ /* 0x0027e8000c101924 */
[----:B--2---:R3:W-:Y:S01]  /*7dc0*/  @!P0 ST.E desc[UR36][R14.64], R3 ;  /* 0x000000030e008985 */ /* 0x0047e2000c101924 */
[----:B------:R-:W-:Y:S05]  /*7dd0*/  @P2 BRA `(.L_x_9244) ;  /* 0x0000000800f82947 */ /* 0x000fea0003800000 */
[C---:B---3--:R-:W-:Y:S01]  /*7de0*/  VIADD R3, R0.reuse, 0x8 ;  /* 0x0000000800037836 */ /* 0x048fe20000000000 */
[----:B------:R-:W-:Y:S01]  /*7df0*/  ULDC UR4, c[0x0][0xbc8] ;  /* 0x0002f20000047ab9 */ /* 0x000fe20000000800 */
[C---:B------:R-:W-:Y:S01]  /*7e00*/  VIADD R4, R0.reuse, 0x10 ;  /* 0x0000001000047836 */ /* 0x040fe20000000000 */
[C---:B------:R-:W-:Y:S01]  /*7e10*/  ISETP.GE.AND P2, PT, R0.reuse, UR4, PT ;  /* 0x0000000400007c0c */ /* 0x040fe2000bf46270 */
[C---:B------:R-:W-:Y:S01]  /*7e20*/  VIADD R10, R0.reuse, 0x18 ;  /* 0x00000018000a7836 */ /* 0x040fe20000000000 */
[----:B------:R-:W-:Y:S01]  /*7e30*/  ISETP.GE.AND P3, PT, R3, UR4, PT ;  /* 0x0000000403007c0c */ /* 0x000fe2000bf66270 */
[----:B------:R-:W-:Y:S01]  /*7e40*/  VIADD R18, R0, 0x20 ;  /* 0x0000002000127836 */ /* 0x000fe20000000000 */
[----:B------:R-:W-:Y:S01]  /*7e50*/  ISETP.GE.AND P4, PT, R4, UR4, PT ;  /* 0x0000000404007c0c */ /* 0x000fe2000bf86270 */
[----:B------:R-:W-:Y:S01]  /*7e60*/  VIADD R20, R0, 0x40 ;  /* 0x0000004000147836 */ /* 0x000fe20000000000 */
[----:B------:R-:W-:Y:S01]  /*7e70*/  ISETP.GE.AND P5, PT, R10, UR4, PT ;  /* 0x000000040a007c0c */ /* 0x000fe2000bfa6270 */
[C---:B------:R-:W-:Y:S01]  /*7e80*/  VIADD R21, R0.reuse, 0x48 ;  /* 0x0000004800157836 */ /* 0x040fe20000000000 */
[C---:B------:R-:W-:Y:S01]  /*7e90*/  IADD3 R19, R0.reuse, 0x28, RZ ;  /* 0x0000002800137810 */ /* 0x040fe20007ffe0ff */
[----:B------:R-:W-:Y:S01]  /*7ea0*/  VIADD R23, R0, 0x58 ;  /* 0x0000005800177836 */ /* 0x000fe20000000000 */
[----:B------:R-:W-:-:S02]  /*7eb0*/  ISETP.GE.AND P0, PT, R18, UR4, PT ;  /* 0x0000000412007c0c */ /* 0x000fc4000bf06270 */
[----:B------:R-:W-:Y:S02]  /*7ec0*/  ISETP.GE.AND P1, PT, R19, UR4, PT ;  /* 0x0000000413007c0c */ /* 0x000fe4000bf26270 */
[----:B------:R-:W-:Y:S02]  /*7ed0*/  IADD3 R22, R0, 0x50, RZ ;  /* 0x0000005000167810 */ /* 0x000fe40007ffe0ff */
[----:B------:R-:W-:Y:S02]  /*7ee0*/  @!P3 LEA.HI R3, R3, R3, RZ, 0x1 ;  /* 0x000000030303b211 */ /* 0x000fe400078f08ff */
[----:B------:R-:W-:Y:S02]  /*7ef0*/  @!P4 LEA.HI R4, R4, R4, RZ, 0x1 ;  /* 0x000000040404c211 */ /* 0x000fe400078f08ff */
[----:B------:R-:W-:Y:S02]  /*7f00*/  @!P5 LEA.HI R10, R10, R10, RZ, 0x1 ;  /* 0x0000000a0a0ad211 */ /* 0x000fe400078f08ff */
[----:B------:R-:W-:-:S02]  /*7f10*/  @!P3 LOP3.LUT R3, R3, 0xfffffffe, RZ, 0xc0, !PT ;  /* 0xfffffffe0303b812 */ /* 0x000fc400078ec0ff */
[----:B------:R-:W-:Y:S01]  /*7f20*/  @!P4 LOP3.LUT R15, R4, 0xfffffffe, RZ, 0xc0, !PT ;  /* 0xfffffffe040fc812 */ /* 0x000fe200078ec0ff */
[----:B------:R-:W-:Y:S01]  /*7f30*/  VIADD R4, R0, 0x38 ;  /* 0x0000003800047836 */ /* 0x000fe20000000000 */
[----:B------:R-:W-:Y:S01]  /*7f40*/  @!P5 LOP3.LUT R17, R10, 0xfffffffe, RZ, 0xc0, !PT ;  /* 0xfffffffe0a11d812 */ /* 0x000fe200078ec0ff */
[--C-:B0---4-:R-:W-:Y:S01]  /*7f50*/  @!P2 IMAD.WIDE R10, R0, 0x4, R6.reuse ;  /* 0x00000004000aa825 */ /* 0x111fe200078e0206 */
[----:B------:R-:W-:Y:S02]  /*7f60*/  ISETP.GE.AND P6, PT, R22, UR4, PT ;  /* 0x0000000416007c0c */ /* 0x000fe4000bfc6270 */
[----:B------:R-:W-:Y:S01]  /*7f70*/  @!P0 LEA.HI R18, R18, R18, RZ, 0x1 ;  /* 0x0000001212128211 */ /* 0x000fe200078f08ff */
[--C-:B------:R-:W-:Y:S01]  /*7f80*/  @!P3 IMAD.WIDE R12, R3, 0x4, R6.reuse ;  /* 0x00000004030cb825 */ /* 0x100fe200078e0206 */
[----:B------:R0:W-:Y:S01]  /*7f90*/  @!P2 ST.E.64 desc[UR36][R10.64], R24 ;  /* 0x000000180a00a985 */ /* 0x0001e2000c101b24 */
[----:B------:R-:W-:Y:S02]  /*7fa0*/  @!P1 LEA.HI R19, R19, R19, RZ, 0x1 ;  /* 0x0000001313139211 */ /* 0x000fe400078f08ff */
[----:B------:R-:W-:Y:S01]  /*7fb0*/  VIADD R3, R0, 0x30 ;  /* 0x0000003000037836 */ /* 0x000fe20000000000 */
[----:B------:R1:W-:Y:S01]  /*7fc0*/  @!P3 ST.E.64 desc[UR36][R12.64], R28 ;  /* 0x0000001c0c00b985 */ /* 0x0003e2000c101b24 */
[----:B------:R-:W-:Y:S01]  /*7fd0*/  @!P4 IMAD.WIDE R14, R15, 0x4, R6 ;  /* 0x000000040f0ec825 */ /* 0x000fe200078e0206 */
[----:B------:R-:W-:-:S02]  /*7fe0*/  ISETP.GE.AND P3, PT, R4, UR4, PT ;  /* 0x0000000404007c0c */ /* 0x000fc4000bf66270 */
[----:B------:R-:W-:Y:S01]  /*7ff0*/  ISETP.GE.AND P2, PT, R3, UR4, PT ;  /* 0x0000000403007c0c */ /* 0x000fe2000bf46270 */
[----:B------:R-:W-:Y:S01]  /*8000*/  @!P5 IMAD.WIDE R16, R17, 0x4, R6 ;  /* 0x000000041110d825 */ /* 0x000fe200078e0206 */
[----:B------:R2:W-:Y:S01]  /*8010*/  @!P4 ST.E.64 desc[UR36][R14.64], R32 ;  /* 0x000000200e00c985 */ /* 0x0005e2000c101b24 */
[----:B------:R-:W-:Y:S02]  /*8020*/  ISETP.GE.AND P4, PT, R20, UR4, PT ;  /* 0x0000000414007c0c */ /* 0x000fe4000bf86270 */
[----:B------:R-:W-:Y:S01]  /*8030*/  @!P6 LEA.HI R22, R22, R22, RZ, 0x1 ;  /* 0x000000161616e211 */ /* 0x000fe200078f08ff */
[----:B------:R3:W-:Y:S01]  /*8040*/  @!P5 ST.E.64 desc[UR36][R16.64], R36 ;  /* 0x000000241000d985 */ /* 0x0007e2000c101b24 */
[----:B------:R-:W-:Y:S01]  /*8050*/  ISETP.GE.AND P5, PT, R21, UR4, PT ;  /* 0x0000000415007c0c */ /* 0x000fe2000bfa6270 */
[----:B0-----:R-:W-:Y:S01]  /*8060*/  VIADD R24, R0, 0x60 ;  /* 0x0000006000187836 */ /* 0x001fe20000000000 */
[----:B------:R-:W-:Y:S02]  /*8070*/  @!P0 LOP3.LUT R11, R18, 0xfffffffe, RZ, 0xc0, !PT ;  /* 0xfffffffe120b8812 */ /* 0x000fe400078ec0ff */
[----:B-1----:R-:W-:-:S02]  /*8080*/  @!P1 LOP3.LUT R13, R19, 0xfffffffe, RZ, 0xc0, !PT ;  /* 0xfffffffe130d9812 */ /* 0x002fc400078ec0ff */
[----:B------:R-:W-:Y:S01]  /*8090*/  @!P2 LEA.HI R3, R3, R3, RZ, 0x1 ;  /* 0x000000030303a211 */ /* 0x000fe200078f08ff */
[--C-:B------:R-:W-:Y:S01]  /*80a0*/  @!P0 IMAD.WIDE R10, R11, 0x4, R6.reuse ;  /* 0x000000040b0a8825 */ /* 0x100fe200078e0206 */
[----:B------:R-:W-:Y:S02]  /*80b0*/  @!P3 LEA.HI R4, R4, R4, RZ, 0x1 ;  /* 0x000000040404b211 */ /* 0x000fe400078f08ff */
[----:B------:R-:W-:Y:S01]  /*80c0*/  @!P4 LEA.HI R20, R20, R20, RZ, 0x1 ;  /* 0x000000141414c211 */ /* 0x000fe200078f08ff */
[----:B------:R-:W-:Y:S01]  /*80d0*/  @!P1 IMAD.WIDE R12, R13, 0x4, R6 ;  /* 0x000000040d0c9825 */ /* 0x000fe200078e0206 */
[----:B------:R-:W-:Y:S01]  /*80e0*/  @!P2 LOP3.LUT R3, R3, 0xfffffffe, RZ, 0xc0, !PT ;  /* 0xfffffffe0303a812 */ /* 0x000fe200078ec0ff */
[----:B------:R0:W-:Y:S01]  /*80f0*/  @!P0 ST.E.64 desc[UR36][R10.64], R40 ;  /* 0x000000280a008985 */ /* 0x0001e2000c101b24 */
[----:B------:R-:W-:Y:S02]  /*8100*/  @!P5 LEA.HI R21, R21, R21, RZ, 0x1 ;  /* 0x000000151515d211 */ /* 0x000fe400078f08ff */
[----:B--2---:R-:W-:Y:S01]  /*8110*/  @!P3 LOP3.LUT R15, R4, 0xfffffffe, RZ, 0xc0, !PT ;  /* 0xfffffffe040fb812 */ /* 0x004fe200078ec0ff */
[----:B------:R1:W-:Y:S01]  /*8120*/  @!P1 ST.E.64 desc[UR36][R12.64], R44 ;  /* 0x0000002c0c009985 */ /* 0x0003e2000c101b24 */
[----:B---3--:R-:W-:Y:S01]  /*8130*/  @!P4 LOP3.LUT R17, R20, 0xfffffffe, RZ, 0xc0, !PT ;  /* 0xfffffffe1411c812 */ /* 0x008fe200078ec0ff */
[----:B------:R-:W-:Y:S01]  /*8140*/  VIADD R4, R0, 0x70 ;  /* 0x0000007000047836 */ /* 0x000fe20000000000 */
[----:B------:R-:W-:-:S02]  /*8150*/  @!P5 LOP3.LUT R21, R21, 0xfffffffe, RZ, 0xc0, !PT ;  /* 0xfffffffe1515d812 */ /* 0x000fc400078ec0ff */
[----:B------:R-:W-:Y:S01]  /*8160*/  @!P6 LOP3.LUT R19, R22, 0xfffffffe, RZ, 0xc0, !PT ;  /* 0xfffffffe1613e812 */ /* 0x000fe200078ec0ff */
[----:B------:R-:W-:Y:S01]  /*8170*/  VIADD R22, R0, 0x88 ;  /* 0x0000008800167836 */ /* 0x000fe20000000000 */
[----:B------:R-:W-:Y:S02]  /*8180*/  ISETP.GE.AND P1, PT, R23, UR4, PT ;  /* 0x0000000417007c0c */ /* 0x000fe4000bf26270 */
[----:B------:R-:W-:Y:S01]  /*8190*/  ISETP.GE.AND P0, PT, R24, UR4, PT ;  /* 0x0000000418007c0c */ /* 0x000fe2000bf06270 */
[----:B0-----:R-:W-:Y:S01]  /*81a0*/  @!P2 IMAD.WIDE R10, R3, 0x4, R6 ;  /* 0x00000004030aa825 */ /* 0x001fe200078e0206 */
[----:B------:R-:W-:-:S03]  /*81b0*/  IADD3 R20, R0, 0x78, RZ ;  /* 0x0000007800147810 */ /* 0x000fc60007ffe0ff */
[--C-:B-1----:R-:W-:Y:S01]  /*81c0*/  @!P3 IMAD.WIDE R12, R15, 0x4, R6.reuse ;  /* 0x000000040f0cb825 */ /* 0x102fe200078e0206 */
[----:B------:R0:W-:Y:S03]  /*81d0*/  @!P2 ST.E.64 desc[UR36][R10.64], R48 ;  /* 0x000000300a00a985 */ /* 0x0001e6000c101b24 */
        /* <DEDUP_REMOVED lines=30> */
[----:B--2---:R-:W-:Y:S01]  /*83c0*/  @!P6 LOP3.LUT R15, R4, 0xfffffffe, RZ, 0xc0, !PT ;  /* 0xfffffffe040fe812 */ /* 0x004fe200078ec0ff */
[----:B------:R-:W-:Y:S01]  /*83d0*/  VIADD R4, R0, 0xa8 ;  /* 0x000000a800047836 */ /* 0x000fe20000000000 */
[----:B---3--:R-:W-:Y:S01]  /*83e0*/  @!P5 LOP3.LUT R17, R20, 0xfffffffe, RZ, 0xc0, !PT ;  /* 0xfffffffe1411d812 */ /* 0x008fe200078ec0ff */
[----:B------:R-:W-:Y:S01]  /*83f0*/  VIADD R20, R0, 0xb0 ;  /* 0x000000b000147836 */ /* 0x000fe20000000000 */
[----:B------:R-:W-:Y:S02]  /*8400*/  @!P4 LOP3.LUT R21, R21, 0xfffffffe, RZ, 0xc0, !PT ;  /* 0xfffffffe1515c812 */ /* 0x000fe400078ec0ff */
[----:B----4-:R-:W-:Y:S01]  /*8410*/  @!P3 LOP3.LUT R19, R22, 0xfffffffe, RZ, 0xc0, !PT ;  /* 0xfffffffe1613b812 */ /* 0x010fe200078ec0ff */
[C---:B------:R-:W-:Y:S01]  /*8420*/  VIADD R22, R0.reuse, 0xc0 ;  /* 0x000000c000167836 */ /* 0x040fe20000000000 */
[----:B------:R-:W-:Y:S01]  /*8430*/  ISETP.GE.AND P0, PT, R23, UR4, PT ;  /* 0x0000000417007c0c */ /* 0x000fe2000bf06270 */
[----:B0-----:R-:W-:Y:S01]  /*8440*/  @!P2 IMAD.WIDE R10, R3, 0x4, R6 ;  /* 0x00000004030aa825 */ /* 0x001fe200078e0206 */
[----:B------:R-:W-:-:S02]  /*8450*/  IADD3 R3, R0, 0xa0, RZ ;  /* 0x000000a000037810 */ /* 0x000fc40007ffe0ff */
        /* <DEDUP_REMOVED lines=19> */
[----:B0-----:R-:W-:Y:S02]  /*8590*/  @!P0 LOP3.LUT R11, R23, 0xfffffffe, RZ, 0xc0, !PT ;  /* 0xfffffffe170b8812 */ /* 0x001fe400078ec0ff */
[----:B-1----:R-:W-:Y:S02]  /*85a0*/  @!P1 LOP3.LUT R13, R24, 0xfffffffe, RZ, 0xc0, !PT ;  /* 0xfffffffe180d9812 */ /* 0x002fe400078ec0ff */
[----:B------:R-:W-:Y:S01]  /*85b0*/  @!P2 LOP3.LUT R3, R3, 0xfffffffe, RZ, 0xc0, !PT ;  /* 0xfffffffe0303a812 */ /* 0x000fe200078ec0ff */
[--C-:B------:R-:W-:Y:S01]  /*85c0*/  @!P0 IMAD.WIDE R10, R11, 0x4, R6.reuse ;  /* 0x000000040b0a8825 */ /* 0x100fe200078e0206 */
[----:B------:R-:W-:Y:S02]  /*85d0*/  @!P3 LEA.HI R4, R4, R4, RZ, 0x1 ;  /* 0x000000040404b211 */ /* 0x000fe400078f08ff */
[----:B------:R-:W-:Y:S01]  /*85e0*/  @!P4 LEA.HI R20, R20, R20, RZ, 0x1 ;  /* 0x000000141414c211 */ /* 0x000fe200078f08ff */
[--C-:B------:R-:W-:Y:S01]  /*85f0*/  @!P1 IMAD.WIDE R12, R13, 0x4, R6.reuse ;  /* 0x000000040d0c9825 */ /* 0x100fe200078e0206 */
[----:B------:R-:W-:Y:S01]  /*8600*/  @!P6 LEA.HI R22, R22, R22, RZ, 0x1 ;  /* 0x000000161616e211 */ /* 0x000fe200078f08ff */
[----:B------:R0:W-:Y:S01]  /*8610*/  @!P0 ST.E.64 desc[UR36][R10.64], R96 ;  /* 0x000000600a008985 */ /* 0x0001e2000c101b24 */
[----:B------:R-:W-:Y:S01]  /*8620*/  @!P5 LEA.HI R21, R21, R21, RZ, 0x1 ;  /* 0x000000151515d211 */ /* 0x000fe200078f08ff */
[--C-:B--2---:R-:W-:Y:S01]  /*8630*/  @!P2 IMAD.WIDE R14, R3, 0x4, R6.reuse ;  /* 0x00000004030ea825 */ /* 0x104fe200078e0206 */
[----:B---3--:R-:W-:Y:S01]  /*8640*/  @!P3 LOP3.LUT R17, R4, 0xfffffffe, RZ, 0xc0, !PT ;  /* 0xfffffffe0411b812 */ /* 0x008fe200078ec0ff */
[----:B------:R1:W-:Y:S01]  /*8650*/  @!P1 ST.E.64 desc[UR36][R12.64], R100 ;  /* 0x000000640c009985 */ /* 0x0003e2000c101b24 */
[----:B----4-:R-:W-:Y:S01]  /*8660*/  @!P4 LOP3.LUT R19, R20, 0xfffffffe, RZ, 0xc0, !PT ;  /* 0xfffffffe1413c812 */ /* 0x010fe200078ec0ff */
[----:B------:R-:W-:Y:S01]  /*8670*/  VIADD R4, R0, 0xd0 ;  /* 0x000000d000047836 */ /* 0x000fe20000000000 */
[----:B------:R-:W-:Y:S01]  /*8680*/  @!P6 LOP3.LUT R3, R22, 0xfffffffe, RZ, 0xc0, !PT ;  /* 0xfffffffe1603e812 */ /* 0x000fe200078ec0ff */
[----:B------:R2:W-:Y:S01]  /*8690*/  @!P2 ST.E.64 desc[UR36][R14.64], R104 ;  /* 0x000000680e00a985 */ /* 0x0005e2000c101b24 */
[----:B------:R-:W-:Y:S01]  /*86a0*/  @!P5 LOP3.LUT R21, R21, 0xfffffffe, RZ, 0xc0, !PT ;  /* 0xfffffffe1515d812 */ /* 0x000fe200078ec0ff */
[----:B------:R-:W-:Y:S01]  /*86b0*/  VIADD R20, R0, 0xd8 ;  /* 0x000000d800147836 */ /* 0x000fe20000000000 */
[----:B------:R-:W-:Y:S01]  /*86c0*/  ISETP.GE.AND P1, PT, R4, UR4, PT ;  /* 0x0000000404007c0c */ /* 0x000fe2000bf26270 */
[----:B0-----:R-:W-:-:S03]  /*86d0*/  @!P3 IMAD.WIDE R10, R17, 0x4, R6 ;  /* 0x00000004110ab825 */ /* 0x001fc600078e0206 */
[----:B------:R-:W-:Y:S01]  /*86e0*/  ISETP.GE.AND P2, PT, R20, UR4, PT ;  /* 0x0000000414007c0c */ /* 0x000fe2000bf46270 */
[--C-:B-1----:R-:W-:Y:S01]  /*86f0*/  @!P4 IMAD.WIDE R12, R19, 0x4, R6.reuse ;  /* 0x00000004130cc825 */ /* 0x102fe200078e0206 */
[----:B------:R0:W-:Y:S03]  /*8700*/  @!P3 ST.E.64 desc[UR36][R10.64], R108 ;  /* 0x0000006c0a00b985 */ /* 0x0001e6000c101b24 */
[--C-:B------:R-:W-:Y:S01]  /*8710*/  @!P6 IMAD.WIDE R18, R3, 0x4, R6.reuse ;  /* 0x000000040312e825 */ /* 0x100fe200078e0206 */
[C---:B------:R-:W-:Y:S01]  /*8720*/  IADD3 R3, R0.reuse, 0xc8, RZ ;  /* 0x000000c800037810 */ /* 0x040fe20007ffe0ff */
[----:B------:R1:W-:Y:S01]  /*8730*/  @!P4 ST.E.64 desc[UR36][R12.64], R112 ;  /* 0x000000700c00c985 */ /* 0x0003e2000c101b24 */
[----:B--2---:R-:W-:Y:S01]  /*8740*/  IADD3 R15, R0, 0xf0, RZ ;  /* 0x000000f0000f7810 */ /* 0x004fe20007ffe0ff */
[----:B------:R-:W-:Y:S01]  /*8750*/  @!P5 IMAD.WIDE R16, R21, 0x4, R6 ;  /* 0x000000041510d825 */ /* 0x000fe200078e0206 */
[----:B------:R-:W-:-:S02]  /*8760*/  ISETP.GE.AND P0, PT, R3, UR4, PT ;  /* 0x0000000403007c0c */ /* 0x000fc4000bf06270 */
[----:B------:R-:W-:Y:S01]  /*8770*/  @!P1 LEA.HI R4, R4, R4, RZ, 0x1 ;  /* 0x0000000404049211 */ /* 0x000fe200078f08ff */
[C---:B------:R-:W-:Y:S01]  /*8780*/  VIADD R21, R0.reuse, 0xe0 ;  /* 0x000000e000157836 */ /* 0x040fe20000000000 */
[----:B------:R2:W-:Y:S01]  /*8790*/  @!P5 ST.E.64 desc[UR36][R16.64], R116 ;  /* 0x000000741000d985 */ /* 0x0005e2000c101b24 */
[C---:B------:R-:W-:Y:S01]  /*87a0*/  VIADD R14, R0.reuse, 0xe8 ;  /* 0x000000e8000e7836 */ /* 0x040fe20000000000 */
[----:B------:R-:W-:Y:S01]  /*87b0*/  ISETP.GE.AND P5, PT, R15, UR4, PT ;  /* 0x000000040f007c0c */ /* 0x000fe2000bfa6270 */
[----:B0-----:R-:W-:Y:S01]  /*87c0*/  VIADD R11, R0, 0xf8 ;  /* 0x000000f8000b7836 */ /* 0x001fe20000000000 */
[----:B------:R0:W-:Y:S01]  /*87d0*/  @!P6 ST.E.64 desc[UR36][R18.64], R120 ;  /* 0x000000781200e985 */ /* 0x0001e2000c101b24 */
[----:B------:R-:W-:Y:S02]  /*87e0*/  ISETP.GE.AND P3, PT, R21, UR4, PT ;  /* 0x0000000415007c0c */ /* 0x000fe4000bf66270 */
[----:B------:R-:W-:Y:S02]  /*87f0*/  ISETP.GE.AND P4, PT, R14, UR4, PT ;  /* 0x000000040e007c0c */ /* 0x000fe4000bf86270 */
[----:B------:R-:W-:-:S02]  /*8800*/  ISETP.GE.AND P6, PT, R11, UR4, PT ;  /* 0x000000040b007c0c */ /* 0x000fc4000bfc6270 */
[----:B------:R-:W-:Y:S02]  /*8810*/  @!P0 LEA.HI R3, R3, R3, RZ, 0x1 ;  /* 0x0000000303038211 */ /* 0x000fe400078f08ff */
[----:B------:R-:W-:Y:S02]  /*8820*/  @!P2 LEA.HI R20, R20, R20, RZ, 0x1 ;  /* 0x000000141414a211 */ /* 0x000fe400078f08ff */
[----:B------:R-:W-:Y:S02]  /*8830*/  @!P5 LEA.HI R10, R15, R15, RZ, 0x1 ;  /* 0x0000000f0f0ad211 */ /* 0x000fe400078f08ff */
[----:B------:R-:W-:Y:S02]  /*8840*/  @!P0 LOP3.LUT R3, R3, 0xfffffffe, RZ, 0xc0, !PT ;  /* 0xfffffffe03038812 */ /* 0x000fe400078ec0ff */
[----:B------:R-:W-:Y:S02]  /*8850*/  @!P3 LEA.HI R21, R21, R21, RZ, 0x1 ;  /* 0x000000151515b211 */ /* 0x000fe400078f08ff */
[----:B------:R-:W-:-:S02]  /*8860*/  @!P4 LEA.HI R14, R14, R14, RZ, 0x1 ;  /* 0x0000000e0e0ec211 */ /* 0x000fc400078f08ff */
[----:B------:R-:W-:Y:S02]  /*8870*/  @!P6 LEA.HI R11, R11, R11, RZ, 0x1 ;  /* 0x0000000b0b0be211 */ /* 0x000fe400078f08ff */
[----:B-1----:R-:W-:Y:S02]  /*8880*/  @!P1 LOP3.LUT R13, R4, 0xfffffffe, RZ, 0xc0, !PT ;  /* 0xfffffffe040d9812 */ /* 0x002fe400078ec0ff */
[----:B------:R-:W-:Y:S02]  /*8890*/  @!P2 LOP3.LUT R15, R20, 0xfffffffe, RZ, 0xc0, !PT ;  /* 0xfffffffe140fa812 */ /* 0x000fe400078ec0ff */
[----:B--2---:R-:W-:Y:S01]  /*88a0*/  @!P3 LOP3.LUT R17, R21, 0xfffffffe, RZ, 0xc0, !PT ;  /* 0xfffffffe1511b812 */ /* 0x004fe200078ec0ff */
[--C-:B------:R-:W-:Y:S01]  /*88b0*/  @!P1 IMAD.WIDE R12, R13, 0x4, R6.reuse ;  /* 0x000000040d0c9825 */ /* 0x100fe200078e0206 */
[----:B0-----:R-:W-:Y:S02]  /*88c0*/  @!P4 LOP3.LUT R19, R14, 0xfffffffe, RZ, 0xc0, !PT ;  /* 0xfffffffe0e13c812 */ /* 0x001fe400078ec0ff */
[----:B------:R-:W-:Y:S01]  /*88d0*/  @!P5 LOP3.LUT R21, R10, 0xfffffffe, RZ, 0xc0, !PT ;  /* 0xfffffffe0a15d812 */ /* 0x000fe200078ec0ff */
[----:B------:R-:W-:Y:S01]  /*88e0*/  @!P2 IMAD.WIDE R14, R15, 0x4, R6 ;  /* 0x000000040f0ea825 */ /* 0x000fe200078e0206 */
[----:B------:R-:W-:-:S03]  /*88f0*/  @!P6 LOP3.LUT R23, R11, 0xfffffffe, RZ, 0xc0, !PT ;  /* 0xfffffffe0b17e812 */ /* 0x000fc600078ec0ff */
        /* <DEDUP_REMOVED lines=12> */
.L_x_9244:
[----:B------:R-:W-:Y:S05]  /*89c0*/  BSYNC B0 ;  /* 0x0000000000007941 */ /* 0x000fea0003800000 */
.L_x_9243:
        /* <DEDUP_REMOVED lines=8> */
[----:B-1----:R-:W-:Y:S01]  /*8a50*/  VIADD R10, R0, 0x18 ;  /* 0x00000018000a7836 */ /* 0x002fe20000000000 */
[----:B------:R-:W-:Y:S01]  /*8a60*/  ISETP.GE.AND P1, PT, R4, UR4, PT ;  /* 0x0000000404007c0c */ /* 0x000fe2000bf26270 */
[C---:B------:R-:W-:Y:S01]  /*8a70*/  VIADD R12, R0.reuse, 0x28 ;  /* 0x00000028000c7836 */ /* 0x040fe20000000000 */
[----:B------:R-:W-:Y:S01]  /*8a80*/  ISETP.GE.AND P2, PT, R5, UR4, PT ;  /* 0x0000000405007c0c */ /* 0x000fe2000bf46270 */
[C---:B------:R-:W-:Y:S01]  /*8a90*/  VIADD R13, R0.reuse, 0x30 ;  /* 0x00000030000d7836 */ /* 0x040fe20000000000 */
[C---:B------:R-:W-:Y:S01]  /*8aa0*/  IADD3 R11, R0.reuse, 0x20, RZ ;  /* 0x00000020000b7810 */ /* 0x040fe20007ffe0ff */
[----:B------:R-:W-:Y:S01]  /*8ab0*/  VIADD R14, R0, 0x38 ;  /* 0x00000038000e7836 */ /* 0x000fe20000000000 */
        /* <DEDUP_REMOVED lines=8> */
[----:B------:R-:W-:-:S02]  /*8b40*/  @!P1 LEA.HI R4, R4, R4, RZ, 0x1 ;  /* 0x0000000404049211 */ /* 0x000fc400078f08ff */
[----:B------:R-:W-:Y:S02]  /*8b50*/  @!P2 LEA.HI R5, R5, R5, RZ, 0x1 ;  /* 0x000000050505a211 */ /* 0x000fe400078f08ff */
[----:B0-----:R-:W-:Y:S02]  /*8b60*/  @!P1 LOP3.LUT R7, R4, 0xfffffffe, RZ, 0xc0, !PT ;  /* 0xfffffffe04079812 */ /* 0x001fe400078ec0ff */
[----:B------:R-:W-:Y:S01]  /*8b70*/  @!P2 LOP3.LUT R9, R5, 0xfffffffe, RZ, 0xc0, !PT ;  /* 0xfffffffe0509a812 */ /* 0x000fe200078ec0ff */
[--C-:B---3--:R-:W-:Y:S01]  /*8b80*/  @!P0 IMAD.WIDE R4, R0, 0x4, R2.reuse ;  /* 0x0000000400048825 */ /* 0x108fe200078e0202 */
[----:B------:R-:W-:Y:S02]  /*8b90*/  ISETP.GE.AND P4, PT, R16, UR4, PT ;  /* 0x0000000410007c0c */ /* 0x000fe4000bf86270 */
[----:B------:R-:W-:Y:S01]  /*8ba0*/  @!P5 LEA.HI R10, R10, R10, RZ, 0x1 ;  /* 0x0000000a0a0ad211 */ /* 0x000fe200078f08ff */
        /* <DEDUP_REMOVED lines=20> */
[----:B------:R-:W-:-:S02]  /*8cf0*/  @!P1 LOP3.LUT R13, R13, 0xfffffffe, RZ, 0xc0, !PT ;  /* 0xfffffffe0d0d9812 */ /* 0x000fc400078ec0ff */
[----:B------:R-:W-:Y:S01]  /*8d00*/  @!P2 LOP3.LUT R11, R14, 0xfffffffe, RZ, 0xc0, !PT ;  /* 0xfffffffe0e0ba812 */ /* 0x000fe200078ec0ff */
[----:B------:R1:W-:Y:S01]  /*8d10*/  @!P6 ST.E.64 desc[UR36][R6.64], R42 ;  /* 0x0000002a0600e985 */ /* 0x0003e2000c101b24 */
[----:B------:R-:W-:Y:S01]  /*8d20*/  @!P3 LOP3.LUT R15, R15, 0xfffffffe, RZ, 0xc0, !PT ;  /* 0xfffffffe0f0fb812 */ /* 0x000fe200078ec0ff */
[----:B------:R-:W-:Y:S01]  /*8d30*/  VIADD R14, R0, 0x60 ;  /* 0x00000060000e7836 */ /* 0x000fe20000000000 */
[----:B------:R-:W-:Y:S02]  /*8d40*/  @!P4 LOP3.LUT R17, R16, 0xfffffffe, RZ, 0xc0, !PT ;  /* 0xfffffffe1011c812 */ /* 0x000fe400078ec0ff */
[----:B------:R-:W-:Y:S02]  /*8d50*/  ISETP.GE.AND P5, PT, R18, UR4, PT ;  /* 0x0000000412007c0c */ /* 0x000fe4000bfa6270 */
[----:B------:R-:W-:Y:S02]  /*8d60*/  ISETP.GE.AND P6, PT, R19, UR4, PT ;  /* 0x0000000413007c0c */ /* 0x000fe4000bfc6270 */
[----:B------:R-:W-:Y:S01]  /*8d70*/  IADD3 R16, R0, 0x70, RZ ;  /* 0x0000007000107810 */ /* 0x000fe20007ffe0ff */
        /* <DEDUP_REMOVED lines=86> */
[----:B------:R-:W-:Y:S02]  /*92e0*/  ISETP.GE.AND P0, PT, R14, UR4, PT ;  /* 0x000000040e007c0c */ /* 0x000fe4000bf06270 */
        /* <DEDUP_REMOVED lines=10> */
[C---:B------:R-:W-:Y:S01]  /*9390*/  VIADD R20, R0.reuse, 0xf0 ;  /* 0x000000f000147836 */ /* 0x040fe20000000000 */
        /* <DEDUP_REMOVED lines=39> */
.L_x_9242:
        /* <DEDUP_REMOVED lines=8> */
[----:B-1----:R-:W-:-:S03]  /*9690*/  IMAD R3, R6, UR4, RZ ;  /* 0x0000000406037c24 */ /* 0x002fc6000f8e02ff */
[----:B------:R-:W-:-:S04]  /*96a0*/  IADD3 R0, R0, -0x80, RZ ;  /* 0xffffff8000007810 */ /* 0x000fc80007ffe0ff */
[----:B------:R-:W-:-:S13]  /*96b0*/  ISETP.GE.AND P0, PT, R0, R3, PT ;  /* 0x000000030000720c */ /* 0x000fda0003f06270 */
[----:B------:R-:W-:Y:S05]  /*96c0*/  @P0 BRA `(.L_x_9214) ;  /* 0x0000004400f80947 */ /* 0x000fea0003800000 */
[----:B------:R-:W2:Y:S01]  /*96d0*/  LDL R4, [R1+0x4] ;  /* 0x0000040001047983 */ /* 0x000ea20000100800 */
[----:B------:R-:W-:Y:S01]  /*96e0*/  ISETP.NE.AND P0, PT, R6, 0x1, PT ;  /* 0x000000010600780c */ /* 0x000fe20003f05270 */
[----:B------:R-:W-:Y:S01]  /*96f0*/  S2UR UR7, SR_CTAID.Z ;  /* 0x00000000000779c3 */ /* 0x000fe20000002700 */
[----:B------:R-:W-:Y:S01]  /*9700*/  ULDC.64 UR8, c[0x0][0xcd0] ;  /* 0x0003340000087ab9 */ /* 0x000fe20000000a00 */
[----:B------:R-:W-:-:S06]  /*9710*/  IMAD.MOV.U32 R5, RZ, RZ, R0 ;  /* 0x000000ffff057224 */ /* 0x000fcc00078e0000 */
[----:B------:R-:W0:Y:S08]  /*9720*/  LDC.64 R10, c[0x0][0xcd8] ;  /* 0x00033600ff0a7b82 */ /* 0x000e300000000a00 */
[----:B------:R-:W1:Y:S08]  /*9730*/  @P0 LDC R7, c[0x0][0xcec] ;  /* 0x00033b00ff070b82 */ /* 0x000e700000000800 */
[----:B------:R-:W3:Y:S08]  /*9740*/  @P0 LDC R9, c[0x0][0xcf0] ;  /* 0x00033c00ff090b82 */ /* 0x000ef00000000800 */
[----:B------:R-:W4:Y:S08]  /*9750*/  S2UR UR10, SR_CTAID.Y ;  /* 0x00000000000a79c3 */ /* 0x000f300000002600 */
[----:B------:R-:W4:Y:S01]  /*9760*/  LDC R8, c[0x0][0xd50] ;  /* 0x00035400ff087b82 */ /* 0x000f220000000800 */
[----:B--2---:R-:W-:Y:S01]  /*9770*/  R2UR UR11, R4 ;  /* 0x00000000040b72ca */ /* 0x004fe200000e0000 */
[----:B-1----:R-:W-:-:S05]  /*9780*/  @P0 IMAD.HI.U32 R4, R0, R7, RZ ;  /* 0x0000000700040227 */ /* 0x002fca00078e00ff */
[----:B---3--:R-:W-:-:S07]  /*9790*/  @P0 SHF.R.U32.HI R5, RZ, R9, R4 ;  /* 0x00000009ff050219 */ /* 0x008fce0000011604 */
[----:B------:R-:W-:Y:S02]  /*97a0*/  USHF.R.S32.HI UR6, URZ, 0x1f, UR11 ;  /* 0x0000001f3f067899 */ /* 0x000fe4000801140b */
[----:B------:R-:W-:Y:S01]  /*97b0*/  IMAD R7, RZ, RZ, -UR11 ;  /* 0x8000000bff077e24 */ /* 0x000fe2000f8e02ff */
[----:B------:R-:W-:Y:S02]  /*97c0*/  UIMAD.WIDE.U32 UR4, UR11, UR8, URZ ;  /* 0x000000080b0472a5 */ /* 0x000fe4000f8e003f */
[----:B------:R-:W-:Y:S01]  /*97d0*/  UIMAD UR6, UR6, UR8, URZ ;  /* 0x00000008060672a4 */ /* 0x000fe2000f8e023f */
[----:B----4-:R-:W-:Y:S01]  /*97e0*/  IMAD R9, R8, R7, UR10 ;  /* 0x0000000a08097e24 */ /* 0x010fe2000f8e0207 */
[----:B------:R-:W-:Y:S01]  /*97f0*/  USHF.R.S32.HI UR8, URZ, 0x1f, UR7 ;  /* 0x0000001f3f087899 */ /* 0x000fe20008011407 */
[----:B------:R-:W-:Y:S01]  /*9800*/  IMAD.MOV R7, RZ, RZ, -R5 ;  /* 0x000000ffff077224 */ /* 0x000fe200078e0a05 */
[----:B------:R-:W-:Y:S01]  /*9810*/  UIMAD UR6, UR11, UR9, UR6 ;  /* 0x000000090b0672a4 */ /* 0x000fe2000f8e0206 */
[----:B------:R-:W-:Y:S01]  /*9820*/  IMAD.U32 R3, RZ, RZ, UR5 ;  /* 0x00000005ff037e24 */ /* 0x000fe2000f8e00ff */
[----:B------:R-:W-:Y:S01]  /*9830*/  SHF.R.S32.HI R4, RZ, 0x1f, R9 ;  /* 0x0000001fff047819 */ /* 0x000fe20000011409 */
[----:B------:R-:W-:Y:S01]  /*9840*/  IMAD.U32 R2, RZ, RZ, UR4 ;  /* 0x00000004ff027e24 */ /* 0x000fe2000f8e00ff */
[----:B------:R-:W-:Y:S01]  /*9850*/  UIADD3 UR6, UR5, UR6, URZ ;  /* 0x0000000605067290 */ /* 0x000fe2000fffe03f */
[----:B0-----:R-:W-:-:S02]  /*9860*/  IMAD R12, R10, UR8, RZ ;  /* 0x000000080a0c7c24 */ /* 0x001fc4000f8e02ff */
        /* <DEDUP_REMOVED lines=24> */
.L_x_9212:
        /* <DEDUP_REMOVED lines=18> */
.L_x_9245:
[----:B------:R-:W-:Y:S01]  /*9b10*/  ULDC UR7, c[0x0][0xd50] ;  /* 0x0003540000077ab9 */ /* 0x000fe20000000800 */
[----:B------:R-:W-:Y:S01]  /*9b20*/  UMOV UR39, UR6 ;  /* 0x0000000600277c82 */ /* 0x000fe20008000000 */
[----:B------:R-:W-:-:S11]  /*9b30*/  UISETP.NE.AND UP0, UPT, UR7, 0x1, UPT ;  /* 0x000000010700788c */ /* 0x000fd6000bf05270 */
[----:B------:R-:W-:Y:S01]  /*9b40*/  @UP0 ULDC UR4, c[0x0][0xd54] ;  /* 0x0003550000040ab9 */ /* 0x000fe20000000800 */
[----:B------:R-:W-:Y:S01]  /*9b50*/  @UP0 ULDC UR8, c[0x0][0xd58] ;  /* 0x0003560000080ab9 */ /* 0x000fe20000000800 */
[----:B------:R-:W-:-:S04]  /*9b60*/  UIMAD.WIDE.U32 UR4, UR6, UR4, URZ ;  /* 0x00000004060472a5 */ /* 0x000fc8000f8e003f */
[----:B------:R-:W-:-:S12]  /*9b70*/  @UP0 USHF.R.U32.HI UR39, URZ, UR8, UR5 ;  /* 0x000000083f270299 */ /* 0x000fd80008011605 */
.L_x_9246:
[----:B------:R-:W-:Y:S01]  /*9b80*/  ISETP.LE.AND P0, PT, RZ, UR43, PT ;  /* 0x0000002bff007c0c */ /* 0x000fe2000bf03270 */
[----:B------:R-:W-:Y:S01]  /*9b90*/  UIADD3 UR4, -UR39, URZ, URZ ;  /* 0x0000003f27047290 */ /* 0x000fe2000fffe13f */
[----:B------:R-:W-:Y:S01]  /*9ba0*/  IMAD.MOV.U32 R26, RZ, RZ, 0x1 ;  /* 0x00000001ff1a7424 */ /* 0x000fe200078e00ff */
[----:B------:R-:W-:Y:S01]  /*9bb0*/  MOV R6, 0x1 ;  /* 0x0000000100067802 */ /* 0x000fe20000000f00 */
[----:B------:R-:W-:Y:S01]  /*9bc0*/  IMAD.MOV.U32 R17, RZ, RZ, RZ ;  /* 0x000000ffff117224 */ /* 0x000fe200078e00ff */
[----:B------:R-:W-:-:S08]  /*9bd0*/  UIMAD UR6, UR7, UR4, UR6 ;  /* 0x00000004070672a4 */ /* 0x000fd0000f8e0206 */
        /* <DEDUP_REMOVED lines=12> */
[----:B------:R-:W-:Y:S01]  /*9ca0*/  UISETP.NE.U32.AND UP0, UPT, UR4, URZ, UPT ;  /* 0x0000003f0400728c */ /* 0x000fe2000bf05070 */
[----:B------:R-:W0:Y:S02]  /*9cb0*/  S2R R36, SR_CTAID.X ;  /* 0x0000000000247919 */ /* 0x000e240000002500 */
[----:B------:R-:W-:Y:S01]  /*9cc0*/  ULDC UR4, c[0x0][0x424] ;  /* 0x0001090000047ab9 */ /* 0x000fe20000000800 */
[----:B------:R-:W-:Y:S01]  /*9cd0*/  UISETP.NE.AND.EX UP0, UPT, UR5, URZ, UPT, UP0 ;  /* 0x0000003f0500728c */ /* 0x000fe2000bf05300 */
[----:B------:R1:W5:Y:S01]  /*9ce0*/  @P0 LDG.E R24, desc[UR36][R2.64] ;  /* 0x0000002402180981 */ /* 0x000362000c1e1900 */
[----:B------:R-:W-:-:S02]  /*9cf0*/  ULOP3.LUT UR44, UR6, 0xffff, URZ, 0xc0, !UPT ;  /* 0x0000ffff062c7892 */ /* 0x000fc4000f8ec03f */
[----:B------:R-:W-:Y:S01]  /*9d00*/  USEL UR4, UR4, 0x1, UP0 ;  /* 0x0000000104047887 */ /* 0x000fe20008000000 */
[----:B------:R-:W-:-:S03]  /*9d10*/  UMOV UR38, URZ ;  /* 0x0000003f00267c82 */ /* 0x000fc60008000000 */
[----:B------:R-:W-:-:S04]  /*9d20*/  UIMAD UR41, UR4, UR41, URZ ;  /* 0x00000029042972a4 */ /* 0x000fc8000f8e023f */
[----:B------:R-:W-:Y:S02]  /*9d30*/  UISETP.GE.AND UP0, UPT, UR41, 0x1, UPT ;  /* 0x000000012900788c */ /* 0x000fe4000bf06270 */
[----:B------:R-:W-:-:S04]  /*9d40*/  UIADD3 UR4, UR41, 0x5f, URZ ;  /* 0x0000005f29047890 */ /* 0x000fc8000fffe03f */
[----:B------:R-:W-:Y:S01]  /*9d50*/  PLOP3.LUT P0, PT, PT, PT, UP0, 0x80, 0x0 ;  /* 0x000000000000781c */ /* 0x000fe20003f0f008 */
[----:B------:R-:W-:-:S04]  /*9d60*/  UIMAD.WIDE UR4, UR4, 0x2aaaaaab, URZ ;  /* 0x2aaaaaab040478a5 */ /* 0x000fc8000f8e023f */
[----:B------:R-:W-:-:S04]  /*9d70*/  USHF.R.U32.HI UR40, URZ, 0x1f, UR5 ;  /* 0x0000001f3f287899 */ /* 0x000fc80008011605 */
        /* <DEDUP_REMOVED lines=35> */
.L_x_9248:
[----:B------:R-:W-:Y:S02]  /*9fb0*/  UIMAD UR46, UR44, UR38, URZ ;  /* 0x000000262c2e72a4 */ /* 0x000fe4000f8e023f */
[----:B------:R-:W-:Y:S01]  /*9fc0*/  IMAD.U32 R3, RZ, RZ, UR38 ;  /* 0x00000026ff037e24 */ /* 0x000fe2000f8e00ff */
[----:B------:R-:W-:Y:S01]  /*9fd0*/  MOV R17, RZ ;  /* 0x000000ff00117202 */ /* 0x000fe20000000f00 */
[----:B------:R-:W-:Y:S02]  /*9fe0*/  IMAD.MOV.U32 R6, RZ, RZ, 0x1 ;  /* 0x00000001ff067424 */ /* 0x000fe400078e00ff */
[----:B------:R-:W-:-:S05]  /*9ff0*/  IMAD.U32 R0, RZ, RZ, UR46 ;  /* 0x0000002eff007e24 */ /* 0x000fca000f8e00ff */
        /* <DEDUP_REMOVED lines=21> */
[----:B------:R-:W-:Y:S01]  /*a150*/  MOV R8, 0x70 ;  /* 0x0000007000087802 */ /* 0x000fe20000000f00 */
[----:B------:R-:W-:-:S02]  /*a160*/  IMAD.U32 R10, RZ, RZ, UR4 ;  /* 0x00000004ff0a7e24 */ /* 0x000fc4000f8e00ff */
[----:B------:R-:W-:Y:S02]  /*a170*/  IMAD.U32 R11, RZ, RZ, UR5 ;  /* 0x00000005ff0b7e24 */ /* 0x000fe4000f8e00ff */
[----:B------:R-:W-:Y:S02]  /*a180*/  IMAD.MOV.U32 R12, RZ, RZ, 0x1 ;  /* 0x00000001ff0c7424 */ /* 0x000fe400078e00ff */
[----:B------:R-:W-:-:S07]  /*a190*/  IMAD.MOV.U32 R13, RZ, RZ, RZ ;  /* 0x000000ffff0d7224 */ /* 0x000fce00078e00ff */
[----:B------:R-:W-:-:S07]  /*a1a0*/  LEPC R20, `(.L_x_9249) ;  /* 0x000000001014794e */ /* 0x000fce0000000000 */
[----:B0----5:R-:W-:Y:S05]  /*a1b0*/  CALL.ABS.NOINC R2 ;  /* 0x0000000002007343 */ /* 0x021fea0003c00000 */
.L_x_9249:
        /* <DEDUP_REMOVED lines=20> */
.L_x_9251:
        /* <DEDUP_REMOVED lines=9> */
[----:B------:R-:W-:Y:S01]  /*a390*/  MOV R13, RZ ;  /* 0x000000ff000d7202 */ /* 0x000fe20000000f00 */
[----:B------:R-:W-:-:S02]  /*a3a0*/  IMAD.U32 R11, RZ, RZ, UR5 ;  /* 0x00000005ff0b7e24 */ /* 0x000fc4000f8e00ff */
[----:B------:R-:W-:Y:S02]  /*a3b0*/  IMAD.MOV.U32 R8, RZ, RZ, 0x70 ;  /* 0x00000070ff087424 */ /* 0x000fe400078e00ff */
[----:B0-----:R-:W-:-:S07]  /*a3c0*/  IMAD.MOV.U32 R12, RZ, RZ, 0x1 ;  /* 0x00000001ff0c7424 */ /* 0x001fce00078e00ff */
[----:B------:R-:W-:-:S07]  /*a3d0*/  LEPC R20, `(.L_x_9250) ;  /* 0x000000001014794e */ /* 0x000fce0000000000 */
[----:B-1----:R-:W-:Y:S05]  /*a3e0*/  CALL.ABS.NOINC R2 ;  /* 0x0000000002007343 */ /* 0x002fea0003c00000 */
.L_x_9250:
        /* <DEDUP_REMOVED lines=9> */
[C---:B------:R-:W-:Y:S01]  /*a480*/  SHF.L.U32 R0, R28.reuse, 0x4, RZ ;  /* 0x000000041c007819 */ /* 0x040fe200000006ff */
[----:B------:R-:W-:Y:S01]  /*a490*/  IMAD.U32 R3, RZ, RZ, UR5 ;  /* 0x00000005ff037e24 */ /* 0x000fe2000f8e00ff */
[----:B------:R-:W-:Y:S01]  /*a4a0*/  LOP3.LUT R7, R28, 0x7f, RZ, 0xc0, !PT ;  /* 0x0000007f1c077812 */ /* 0x000fe200078ec0ff */
[----:B------:R-:W-:Y:S01]  /*a4b0*/  IMAD.U32 R4, RZ, RZ, UR45 ;  /* 0x0000002dff047e24 */ /* 0x000fe2000f8e00ff */
[----:B0-----:R-:W-:Y:S02]  /*a4c0*/  ISETP.NE.AND P1, PT, R12, 0x1, PT ;  /* 0x000000010c00780c */ /* 0x001fe40003f25270 */
[----:B------:R-:W-:Y:S01]  /*a4d0*/  LOP3.LUT R16, R16, 0xffffbfff, RZ, 0xc0, !PT ;  /* 0xffffbfff10107812 */ /* 0x000fe200078ec0ff */
[----:B------:R0:W2:Y:S01]  /*a4e0*/  @P0 LDG.E R30, desc[UR36][R2.64] ;  /* 0x00000024021e0981 */ /* 0x0000a2000c1e1900 */
[----:B------:R-:W-:Y:S01]  /*a4f0*/  LOP3.LUT R5, R0, 0x70, RZ, 0xc0, !PT ;  /* 0x0000007000057812 */ /* 0x000fe200078ec0ff */
[----:B------:R-:W-:Y:S01]  /*a500*/  VIADD R0, R4, 0xffffffff ;  /* 0xffffffff04007836 */ /* 0x000fe20000000000 */
[----:B------:R-:W-:Y:S01]  /*a510*/  SHF.R.U32.HI R37, RZ, 0x3, R7 ;  /* 0x00000003ff257819 */ /* 0x000fe20000011607 */
[----:B------:R-:W-:Y:S01]  /*a520*/  IMAD.SHL.U32 R6, R28, 0x8, RZ ;  /* 0x000000081c067824 */ /* 0x000fe200078e00ff */
[----:B------:R-:W-:-:S02]  /*a530*/  ULDC UR4, c[0x0][0x320] ;  /* 0x0000c80000047ab9 */ /* 0x000fc40000000800 */
[----:B------:R-:W-:-:S03]  /*a540*/  LOP3.LUT R32, R5, R37, RZ, 0xfc, !PT ;  /* 0x0000002505207212 */ /* 0x000fc600078efcff */
[----:B0-----:R-:W0:Y:S01]  /*a550*/  @P1 LDC R2, c[0x0][0x434] ;  /* 0x00010d00ff021b82 */ /* 0x001e220000000800 */
[----:B------:R-:W-:Y:S01]  /*a560*/  @P1 LOP3.LUT R16, R16, 0x4000, RZ, 0xfc, !PT ;  /* 0x0000400010101812 */ /* 0x000fe200078efcff */
[----:B------:R-:W-:-:S04]  /*a570*/  IMAD R5, R0, 0x60, R32 ;  /* 0x0000006000057824 */ /* 0x000fc800078e0220 */
[C---:B-----5:R-:W-:Y:S01]  /*a580*/  IMAD.IADD R10, R5.reuse, 0x1, R24 ;  /* 0x00000001050a7824 */ /* 0x060fe200078e0218 */
[----:B------:R-:W-:Y:S01]  /*a590*/  ISETP.GE.AND P0, PT, R5, UR41, PT ;  /* 0x0000002905007c0c */ /* 0x000fe2000bf06270 */
[----:B------:R-:W1:Y:S03]  /*a5a0*/  @P1 LDC R3, c[0x0][0x438] ;  /* 0x00010e00ff031b82 */ /* 0x000e660000000800 */
[----:B------:R-:W-:Y:S02]  /*a5b0*/  ISETP.GT.U32.OR P0, PT, R32, 0x5f, P0 ;  /* 0x0000005f2000780c */ /* 0x000fe40000704470 */
[----:B------:R-:W-:-:S11]  /*a5c0*/  MOV R11, R10 ;  /* 0x0000000a000b7202 */ /* 0x000fd60000000f00 */
[----:B------:R-:W3:Y:S01]  /*a5d0*/  @!P0 LDC.64 R8, c[0x0][0x428] ;  /* 0x00010a00ff088b82 */ /* 0x000ee20000000a00 */
[----:B0-----:R-:W-:-:S07]  /*a5e0*/  @P1 IMAD.HI.U32 R2, R10, R2, RZ ;  /* 0x000000020a021227 */ /* 0x001fce00078e00ff */
[----:B------:R-:W0:Y:S01]  /*a5f0*/  @!P0 LDC.64 R4, c[0x0][0x418] ;  /* 0x00010600ff048b82 */ /* 0x000e220000000a00 */
[----:B-1----:R-:W-:-:S04]  /*a600*/  @P1 SHF.R.U32.HI R11, RZ, R3, R2 ;  /* 0x00000003ff0b1219 */ /* 0x002fc80000011602 */
[----:B------:R-:W-:Y:S02]  /*a610*/  @!P0 SHF.R.S32.HI R3, RZ, 0x1f, R11 ;  /* 0x0000001fff038819 */ /* 0x000fe4000001140b */
[----:B--2---:R-:W-:-:S05]  /*a620*/  SHF.R.S32.HI R33, RZ, 0x1f, R30 ;  /* 0x0000001fff217819 */ /* 0x004fca000001141e */
[----:B---3--:R-:W-:-:S04]  /*a630*/  @!P0 IMAD R2, R33, R8, RZ ;  /* 0x0000000821028224 */ /* 0x008fc800078e02ff */
[----:B------:R-:W-:Y:S02]  /*a640*/  @!P0 IMAD R9, R30, R9, R2 ;  /* 0x000000091e098224 */ /* 0x000fe400078e0202 */
[----:B------:R-:W-:-:S04]  /*a650*/  @!P0 IMAD.MOV.U32 R2, RZ, RZ, R11 ;  /* 0x000000ffff028224 */ /* 0x000fc800078e000b */
[----:B------:R-:W-:-:S04]  /*a660*/  @!P0 IMAD.WIDE.U32 R2, R30, R8, R2 ;  /* 0x000000081e028225 */ /* 0x000fc800078e0002 */
[----:B------:R-:W-:Y:S01]  /*a670*/  @!P0 IMAD.IADD R3, R3, 0x1, R9 ;  /* 0x0000000103038824 */ /* 0x000fe200078e0209 */
[----:B0-----:R-:W-:-:S04]  /*a680*/  @!P0 LEA R4, P1, R2, R4, 0x2 ;  /* 0x0000000402048211 */ /* 0x001fc800078210ff */
        /* <DEDUP_REMOVED lines=8> */
[----:B------:R-:W-:-:S02]  /*a710*/  ISETP.GE.AND P3, PT, R27, UR4, PT ;  /* 0x000000041b007c0c */ /* 0x000fc4000bf66270 */
[C---:B------:R-:W-:Y:S02]  /*a720*/  ISETP.GE.AND P2, PT, R22.reuse, UR4, PT ;  /* 0x0000000416007c0c */ /* 0x040fe4000bf46270 */
[----:B------:R-:W-:Y:S02]  /*a730*/  LOP3.LUT R26, R22, 0xc0, RZ, 0xfc, !PT ;  /* 0x000000c0161a7812 */ /* 0x000fe400078efcff */
[----:B------:R-:W-:Y:S02]  /*a740*/  IADD3 R23, -R11, RZ, RZ ;  /* 0x000000ff0b177210 */ /* 0x000fe40007ffe1ff */
[----:B------:R-:W-:-:S03]  /*a750*/  ISETP.GE.AND P1, PT, R26, UR4, PT ;  /* 0x000000041a007c0c */ /* 0x000fc6000bf26270 */
[----:B------:R-:W-:Y:S01]  /*a760*/  @P4 LOP3.LUT R16, R16, 0x10, RZ, 0xfc, !PT ;  /* 0x0000001010104812 */ /* 0x000fe200078efcff */
[----:B------:R-:W-:-:S03]  /*a770*/  IMAD R23, R12, R23, R10 ;  /* 0x000000170c177224 */ /* 0x000fc600078e020a */
[----:B------:R-:W-:-:S04]  /*a780*/  LOP3.LUT R16, R16, 0xfffffffe, RZ, 0xc0, !PT ;  /* 0xfffffffe10107812 */ /* 0x000fc800078ec0ff */
[----:B------:R-:W-:-:S04]  /*a790*/  LOP3.LUT R16, R16, 0xfffffff7, RZ, 0xc0, !PT ;  /* 0xfffffff710107812 */ /* 0x000fc800078ec0ff */
[----:B------:R-:W-:-:S04]  /*a7a0*/  @P3 LOP3.LUT R16, R16, 0x8, RZ, 0xfc, !PT ;  /* 0x0000000810103812 */ /* 0x000fc800078efcff */
[----:B------:R-:W-:-:S04]  /*a7b0*/  @P2 LOP3.LUT R16, R16, 0x1, RZ, 0xfc, !PT ;  /* 0x0000000110102812 */ /* 0x000fc800078efcff */
[----:B------:R-:W-:-:S04]  /*a7c0*/  LOP3.LUT R16, R16, 0xfffffffb, RZ, 0xc0, !PT ;  /* 0xfffffffb10107812 */ /* 0x000fc800078ec0ff */
[----:B------:R-:W-:Y:S01]  /*a7d0*/  @P1 LOP3.LUT R16, R16, 0x4, RZ, 0xfc, !PT ;  /* 0x0000000410101812 */ /* 0x000fe200078efcff */
[----:B0-----:R-:W-:Y:S06]  /*a7e0*/  BRA.DIV UR5, `(.L_x_9252) ;  /* 0x0000003a05587947 */ /* 0x001fec000b800000 */
.L_x_9298:
[----:B------:R-:W2:Y:S01]  /*a7f0*/  LDL R2, [R1] ;  /* 0x0000000001027983 */ /* 0x000ea20000100800 */
[--C-:B-----5:R-:W-:Y:S02]  /*a800*/  @!P0 SHF.R.S32.HI R3, RZ, 0x1f, R4.reuse ;  /* 0x0000001fff038819 */ /* 0x120fe40000011404 */
[----:B------:R-:W-:Y:S02]  /*a810*/  CS2R R18, SRZ ;  /* 0x0000000000127805 */ /* 0x000fe4000001ff00 */
[----:B------:R-:W-:Y:S01]  /*a820*/  LOP3.LUT R16, R16, 0xffff7fff, RZ, 0xc0, !PT ;  /* 0xffff7fff10107812 */ /* 0x000fe200078ec0ff */
[----:B------:R-:W-:Y:S01]  /*a830*/  @!P0 IMAD.MOV.U32 R18, RZ, RZ, R4 ;  /* 0x000000ffff128224 */ /* 0x000fe200078e0004 */
[----:B------:R-:W-:Y:S01]  /*a840*/  MOV R29, UR39 ;  /* 0x00000027001d7c02 */ /* 0x000fe20008000f00 */
[----:B------:R-:W-:Y:S01]  /*a850*/  @!P0 IMAD.MOV.U32 R19, RZ, RZ, R3 ;  /* 0x000000ffff138224 */ /* 0x000fe200078e0003 */
[----:B------:R-:W-:Y:S02]  /*a860*/  ISETP.GT.U32.AND P0, PT, R32, 0x5f, PT ;  /* 0x0000005f2000780c */ /* 0x000fe40003f04070 */
[----:B------:R-:W-:-:S02]  /*a870*/  SHF.R.S32.HI R29, RZ, 0x1f, R29 ;  /* 0x0000001fff1d7819 */ /* 0x000fc4000001141d */
[----:B------:R-:W-:-:S09]  /*a880*/  SEL R34, RZ, 0x1, P2 ;  /* 0x00000001ff227807 */ /* 0x000fd20001000000 */
[----:B------:R-:W-:-:S04]  /*a890*/  @P0 LOP3.LUT R16, R16, 0x8000, RZ, 0xfc, !PT ;  /* 0x0000800010100812 */ /* 0x000fc800078efcff */
[----:B------:R-:W-:Y:S02]  /*a8a0*/  LOP3.LUT R16, R16, 0xffffffdf, RZ, 0xc0, !PT ;  /* 0xffffffdf10107812 */ /* 0x000fe400078ec0ff */
[----:B--2---:R-:W-:-:S13]  /*a8b0*/  R2UR UR4, R2 ;  /* 0x00000000020472ca */ /* 0x004fda00000e0000 */
[----:B------:R-:W-:-:S06]  /*a8c0*/  ULOP3.LUT UR4, UR4, 0x2, URZ, 0xfc, !UPT ;  /* 0x0000000204047892 */ /* 0x000fcc000f8efc3f */
[----:B------:R-:W-:-:S05]  /*a8d0*/  IMAD.U32 R2, RZ, RZ, UR4 ;  /* 0x00000004ff027e24 */ /* 0x000fca000f8e00ff */
[----:B------:R-:W-:-:S13]  /*a8e0*/  ISETP.NE.AND P1, PT, R2, 0x3, PT ;  /* 0x000000030200780c */ /* 0x000fda0003f25270 */
[----:B------:R-:W-:Y:S01]  /*a8f0*/  @P1 LOP3.LUT R16, R16, 0x20, RZ, 0xfc, !PT ;  /* 0x0000002010101812 */ /* 0x000fe200078efcff */
[----:B------:R-:W-:Y:S06]  /*a900*/  @!P1 BRA `(.L_x_9253) ;  /* 0x0000000000049947 */ /* 0x000fec0003800000 */
[----:B------:R-:W-:Y:S01]  /*a910*/  BPT.TRAP 0x1 ;  /* 0x000000040000795c */ /* 0x000fe20000300000 */
.L_x_9253:
[----:B------:R-:W-:-:S05]  /*a920*/  IMAD.MOV.U32 R2, RZ, RZ, 0x1 ;  /* 0x00000001ff027424 */ /* 0x000fca00078e00ff */
[----:B------:R-:W-:-:S04]  /*a930*/  SHF.L.U32 R2, R2, 0x1f, RZ ;  /* 0x0000001f02027819 */ /* 0x000fc800000006ff */
[----:B------:R-:W0:Y:S02]  /*a940*/  SYNCS.PHASECHK.TRANS64.TRYWAIT P0, [UR42+0x32440], R2 ;  /* 0x03244002ff0075a7 */ /* 0x000e24000800016a */
[----:B0-----:R-:W-:Y:S05]  /*a950*/  @!P0 BRA `(.L_x_9254) ;  /* 0x00000038001c8947 */ /* 0x001fea0003800000 */
.L_x_9299:
[----:B------:R-:W-:Y:S01]  /*a960*/  SHF.R.S32.HI R25, RZ, 0x1f, R23 ;  /* 0x0000001fff197819 */ /* 0x000fe20000011417 */
[----:B------:R-:W-:Y:S01]  /*a970*/  ULDC.64 UR4, c[0x0][0x300] ;  /* 0x0000c00000047ab9 */ /* 0x000fe20000000a00 */
[----:B------:R-:W-:Y:S01]  /*a980*/  R2UR UR6, R29 ;  /* 0x000000001d0672ca */ /* 0x000fe200000e0000 */
[----:B------:R-:W-:Y:S01]  /*a990*/  IMAD.MOV.U32 R9, RZ, RZ, -0x60 ;  /* 0xffffffa0ff097424 */ /* 0x000fe200078e00ff */
[----:B------:R-:W-:Y:S01]  /*a9a0*/  LOP3.LUT R16, R16, 0xfffffffd, RZ, 0xc0, !PT ;  /* 0xfffffffd10107812 */ /* 0x000fe200078ec0ff */
[----:B0-----:R-:W-:Y:S02]  /*a9b0*/  IMAD R2, R25, UR4, RZ ;  /* 0x0000000419027c24 */ /* 0x001fe4000f8e02ff */
[----:B------:R-:W-:Y:S02]  /*a9c0*/  IMAD R0, R0, R9, UR41 ;  /* 0x0000002900007e24 */ /* 0x000fe4000f8e0209 */
[C---:B------:R-:W-:Y:S02]  /*a9d0*/  IMAD R5, R23.reuse, UR5, R2 ;  /* 0x0000000517057c24 */ /* 0x040fe4000f8e0202 */
[----:B------:R-:W-:Y:S01]  /*a9e0*/  IMAD.WIDE.U32 R2, R23, UR4, RZ ;  /* 0x0000000417027c25 */ /* 0x000fe2000f8e00ff */
[----:B------:R-:W-:Y:S01]  /*a9f0*/  ULDC.64 UR4, c[0x0][0x310] ;  /* 0x0000c40000047ab9 */ /* 0x000fe20000000a00 */
[----:B------:R-:W-:-:S02]  /*aa00*/  IADD3 R17, -R37, R0, RZ ;  /* 0x0000000025117210 */ /* 0x000fc40007ffe1ff */
        /* <DEDUP_REMOVED lines=10> */
[----:B------:R-:W-:Y:S01]  /*aab0*/  IMAD.WIDE.U32 R2, R5, UR39, R2 ;  /* 0x0000002705027c25 */ /* 0x000fe2000f8e0002 */
[----:B------:R-:W-:-:S03]  /*aac0*/  UMOV UR5, 0xffffffff ;  /* 0xffffffff00057882 */ /* 0x000fc60000000000 */
[----:B------:R-:W-:Y:S01]  /*aad0*/  VIADD R5, R3, UR4 ;  /* 0x0000000403057c36 */ /* 0x000fe20008000000 */
[----:B------:R-:W-:Y:S01]  /*aae0*/  ULDC UR4, c[0x0][0x2f4] ;  /* 0x0000bd0000047ab9 */ /* 0x000fe20000000800 */
[----:B------:R-:W-:Y:S02]  /*aaf0*/  LOP3.LUT R3, R6, 0x1c0, RZ, 0xc0, !PT ;  /* 0x000001c006037812 */ /* 0x000fe400078ec0ff */
[----:B------:R-:W-:Y:S02]  /*ab00*/  ISETP.GE.AND P2, PT, R22, UR4, PT ;  /* 0x0000000416007c0c */ /* 0x000fe4000bf46270 */
[----:B------:R-:W-:Y:S02]  /*ab10*/  LOP3.LUT R3, R3, 0x38, R6, 0xf8, !PT ;  /* 0x0000003803037812 */ /* 0x000fe400078ef806 */
[C---:B------:R-:W-:Y:S02]  /*ab20*/  LEA R4, P0, R2.reuse, UR6, 0x1 ;  /* 0x0000000602047c11 */ /* 0x040fe4000f8008ff */
[----:B------:R-:W-:Y:S01]  /*ab30*/  LOP3.LUT R3, R3, 0x38, R28, 0x78, !PT ;  /* 0x0000003803037812 */ /* 0x000fe200078e781c */
[----:B------:R-:W-:Y:S01]  /*ab40*/  IMAD.SHL.U32 R28, R7, 0x8, RZ ;  /* 0x00000008071c7824 */ /* 0x000fe200078e00ff */
[----:B------:R-:W-:-:S02]  /*ab50*/  LEA.HI.X R5, R2, UR7, R5, 0x1, P0 ;  /* 0x0000000702057c11 */ /* 0x000fc400080f0c05 */
[----:B------:R-:W-:Y:S02]  /*ab60*/  ISETP.GE.AND P0, PT, R17, 0x1, PT ;  /* 0x000000011100780c */ /* 0x000fe40003f06270 */
[----:B------:R-:W-:Y:S02]  /*ab70*/  LOP3.LUT R28, R3, 0x200, R28, 0xf8, !PT ;  /* 0x00000200031c7812 */ /* 0x000fe400078ef81c */
[----:B------:R-:W-:Y:S01]  /*ab80*/  @P2 LOP3.LUT R16, R16, 0x2, RZ, 0xfc, !PT ;  /* 0x0000000210102812 */ /* 0x000fe200078efcff */
[----:B------:R-:W-:Y:S08]  /*ab90*/  BRA.DIV UR5, `(.L_x_9255) ;  /* 0x0000003605a47947 */ /* 0x000ff0000b800000 */
[----:B------:R-:W0:Y:S01]  /*aba0*/  SHFL.IDX PT, R14, R4, RZ, 0x181f ;  /* 0x00181fff040e7589 */ /* 0x000e2200000e0000 */
[----:B------:R-:W-:-:S03]  /*abb0*/  @P0 LEA R7, R28, UR42, 0x1 ;  /* 0x0000002a1c070c11 */ /* 0x000fc6000f8e08ff */
[----:B------:R-:W1:Y:S01]  /*abc0*/  SHFL.IDX PT, R0, R5, RZ, 0x181f ;  /* 0x00181fff05007589 */ /* 0x000e6200000e0000 */
[----:B0-----:R-:W-:-:S03]  /*abd0*/  @P0 LEA R2, P1, R22, R14, 0x1 ;  /* 0x0000000e16020211 */ /* 0x001fc600078208ff */
[----:B------:R-:W0:Y:S02]  /*abe0*/  SHFL.IDX PT, R14, R4, 0x1, 0x181f ;  /* 0x00381f00040e7f89 */ /* 0x000e2400000e0000 */
        /* <DEDUP_REMOVED lines=20> */
[----:B------:R-:W0:Y:S02]  /*ad30*/  SHFL.IDX PT, R14, R4, 0x4, 0x181f ;  /* 0x00981f00040e7f89 */ /* 0x000e2400000e0000 */
[----:B-1----:R-:W-:Y:S02]  /*ad40*/  @P0 IADD3.X R3, RZ, R0, RZ, P1, !PT ;  /* 0x00000000ff030210 */ /* 0x002fe40000ffe4ff */
        /* <DEDUP_REMOVED lines=9> */
.L_x_9313:
        /* <DEDUP_REMOVED lines=15> */
.L_x_9256:
        /* <DEDUP_REMOVED lines=23> */
[----:B0-----:R-:W-:Y:S05]  /*b040*/  CALL.ABS.NOINC R2 ;  /* 0x0000000002007343 */ /* 0x001fea0003c00000 */
.L_x_9257:
[----:B------:R-:W0:Y:S01]  /*b050*/  LDC R6, c[0x0][0x448] ;  /* 0x00011200ff067b82 */ /* 0x000e220000000800 */
[----:B------:R-:W-:Y:S01]  /*b060*/  R2UR UR6, R29 ;  /* 0x000000001d0672ca */ /* 0x000fe200000e0000 */
[----:B------:R-:W-:Y:S01]  /*b070*/  ULDC.64 UR8, c[0x0][0x2d8] ;  /* 0x0000b60000087ab9 */ /* 0x000fe20000000a00 */
[----:B------:R-:W-:Y:S01]  /*b080*/  LEA R35, R36, R32, 0x7 ;  /* 0x0000002024237211 */ /* 0x000fe200078e38ff */
[----:B------:R-:W-:Y:S01]  /*b090*/  UIMAD.WIDE.U32 UR4, UR39, UR8, URZ ;  /* 0x00000008270472a5 */ /* 0x000fe2000f8e003f */
[----:B------:R-:W-:-:S03]  /*b0a0*/  LOP3.LUT R16, R16, 0xfffeffff, RZ, 0xc0, !PT ;  /* 0xfffeffff10107812 */ /* 0x000fc600078ec0ff */
[----:B------:R-:W-:-:S06]  /*b0b0*/  IMAD.MOV.U32 R7, RZ, RZ, R35 ;  /* 0x000000ffff077224 */ /* 0x000fcc00078e0023 */
[----:B------:R-:W-:-:S04]  /*b0c0*/  UIMAD UR6, UR6, UR8, URZ ;  /* 0x00000008060672a4 */ /* 0x000fc8000f8e023f */
[----:B------:R-:W-:-:S03]  /*b0d0*/  UIMAD UR6, UR39, UR9, UR6 ;  /* 0x00000009270672a4 */ /* 0x000fc6000f8e0206 */
[----:B------:R-:W-:Y:S01]  /*b0e0*/  ULDC.64 UR8, c[0x0][0x2e0] ;  /* 0x0000b80000087ab9 */ /* 0x000fe20000000a00 */
[----:B------:R-:W-:Y:S01]  /*b0f0*/  UIADD3 UR5, UR5, UR6, URZ ;  /* 0x0000000605057290 */ /* 0x000fe2000fffe03f */
[----:B0-----:R-:W-:Y:S01]  /*b100*/  ISETP.NE.AND P0, PT, R6, 0x1, PT ;  /* 0x000000010600780c */ /* 0x001fe20003f05270 */
[----:B------:R-:W-:Y:S02]  /*b110*/  UIMAD UR6, UR47, UR8, URZ ;  /* 0x000000082f0672a4 */ /* 0x000fe4000f8e023f */
[----:B------:R-:W-:Y:S02]  /*b120*/  UIMAD.WIDE.U32 UR4, UR43, UR8, UR4 ;  /* 0x000000082b0472a5 */ /* 0x000fe4000f8e0004 */
[----:B------:R-:W-:-:S04]  /*b130*/  UIMAD UR6, UR43, UR9, UR6 ;  /* 0x000000092b0672a4 */ /* 0x000fc8000f8e0206 */
[----:B------:R-:W-:Y:S01]  /*b140*/  IMAD.U32 R4, RZ, RZ, UR4 ;  /* 0x00000004ff047e24 */ /* 0x000fe2000f8e00ff */
[----:B------:R-:W-:Y:S02]  /*b150*/  UIADD3 UR6, UR5, UR6, URZ ;  /* 0x0000000605067290 */ /* 0x000fe4000fffe03f */
[----:B------:R-:W-:Y:S01]  /*b160*/  MOV R5, UR5 ;  /* 0x0000000500057c02 */ /* 0x000fe20008000f00 */
[----:B------:R-:W0:Y:S01]  /*b170*/  @P0 LDC R0, c[0x0][0x44c] ;  /* 0x00011300ff000b82 */ /* 0x000e220000000800 */
[----:B------:R-:W-:Y:S01]  /*b180*/  IMAD.MOV.U32 R2, RZ, RZ, R4 ;  /* 0x000000ffff027224 */ /* 0x000fe200078e0004 */
[----:B------:R-:W-:Y:S01]  /*b190*/  ULDC.64 UR4, c[0x0][0x2d0] ;  /* 0x0000b40000047ab9 */ /* 0x000fe20000000a00 */
[----:B------:R-:W-:-:S05]  /*b1a0*/  @P0 LOP3.LUT R16, R16, 0x10000, RZ, 0xfc, !PT ;  /* 0x0001000010100812 */ /* 0x000fca00078efcff */
[----:B------:R-:W1:Y:S01]  /*b1b0*/  @P0 LDC R3, c[0x0][0x450] ;  /* 0x00011400ff030b82 */ /* 0x000e620000000800 */
[----:B0-----:R-:W-:-:S05]  /*b1c0*/  @P0 IMAD.HI.U32 R0, R35, R0, RZ ;  /* 0x0000000023000227 */ /* 0x001fca00078e00ff */
[----:B-1----:R-:W-:Y:S01]  /*b1d0*/  @P0 SHF.R.U32.HI R7, RZ, R3, R0 ;  /* 0x00000003ff070219 */ /* 0x002fe20000011600 */
[----:B------:R-:W-:-:S03]  /*b1e0*/  IMAD.U32 R3, RZ, RZ, UR6 ;  /* 0x00000006ff037e24 */ /* 0x000fc6000f8e00ff */
        /* <DEDUP_REMOVED lines=15> */
[----:B------:R-:W-:-:S04]  /*b2e0*/  IADD3 R3, R3, R7, RZ ;  /* 0x0000000703037210 */ /* 0x000fc80007ffe0ff */
        /* <DEDUP_REMOVED lines=10> */
[C---:B------:R-:W-:Y:S02]  /*b390*/  VIADD R8, R6.reuse, 0x10 ;  /* 0x0000001006087836 */ /* 0x040fe40000000000 */
[----:B------:R-:W-:Y:S01]  /*b3a0*/  SHFL.IDX PT, R7, R4, 0x1, 0x181f ;  /* 0x00381f0004077f89 */ /* 0x000fe200000e0000 */
[----:B------:R-:W-:-:S03]  /*b3b0*/  VIADD R9, R6, 0x40 ;  /* 0x0000004006097836 */ /* 0x000fc60000000000 */
[----:B------:R-:W-:Y:S04]  /*b3c0*/  SHFL.IDX PT, R20, R4, 0x2, 0x181f ;  /* 0x00581f0004147f89 */ /* 0x000fe800000e0000 */
[----:B------:R-:W-:Y:S01]  /*b3d0*/  SHFL.IDX PT, R10, R4, 0x5, 0x181f ;  /* 0x00b81f00040a7f89 */ /* 0x000fe200000e0000 */
[----:B0-----:R-:W-:-:S05]  /*b3e0*/  IMAD R5, R2, UR4, RZ ;  /* 0x0000000402057c24 */ /* 0x001fca000f8e02ff */
[-C--:B------:R-:W-:Y:S02]  /*b3f0*/  ISETP.GE.AND P3, PT, R6, R5.reuse, PT ;  /* 0x000000050600720c */ /* 0x080fe40003f66270 */
[-C--:B------:R-:W-:Y:S01]  /*b400*/  ISETP.GE.AND P2, PT, R8, R5.reuse, PT ;  /* 0x000000050800720c */ /* 0x080fe20003f46270 */
[----:B------:R-:W-:Y:S01]  /*b410*/  VIADD R8, R6, 0x20 ;  /* 0x0000002006087836 */ /* 0x000fe20000000000 */
[----:B------:R-:W-:-:S04]  /*b420*/  ISETP.GE.AND P4, PT, R9, R5, PT ;  /* 0x000000050900720c */ /* 0x000fc80003f86270 */
[----:B------:R-:W-:Y:S01]  /*b430*/  ISETP.GE.AND P6, PT, R8, R5, PT ;  /* 0x000000050800720c */ /* 0x000fe20003fc6270 */
[----:B------:R-:W-:-:S04]  /*b440*/  VIADD R8, R6, 0x30 ;  /* 0x0000003006087836 */ /* 0x000fc80000000000 */
[----:B-1----:R-:W-:Y:S02]  /*b450*/  @!P3 LEA R2, P1, R22, R14, 0x1 ;  /* 0x0000000e1602b211 */ /* 0x002fe400078208ff */
[----:B------:R-:W0:Y:S01]  /*b460*/  SHFL.IDX PT, R14, R0, 0x1, 0x181f ;  /* 0x00381f00000e7f89 */ /* 0x000e2200000e0000 */
[----:B------:R-:W-:Y:S02]  /*b470*/  ISETP.GE.AND P5, PT, R8, R5, PT ;  /* 0x000000050800720c */ /* 0x000fe40003fa6270 */
[----:B--2---:R-:W-:Y:S01]  /*b480*/  @!P3 IMAD.X R3, RZ, RZ, R3, P1 ;  /* 0x000000ffff03b224 */ /* 0x004fe200008e0603 */
[----:B------:R-:W-:Y:S01]  /*b490*/  @!P3 LEA R9, R28, UR42, 0x1 ;  /* 0x0000002a1c09bc11 */ /* 0x000fe2000f8e08ff */
[----:B------:R-:W-:Y:S01]  /*b4a0*/  SHFL.IDX PT, R8, R4, 0x4, 0x181f ;  /* 0x00981f0004087f89 */ /* 0x000fe200000e0000 */
[----:B------:R-:W-:Y:S02]  /*b4b0*/  @P3 LOP3.LUT R16, R16, 0x1000, RZ, 0xfc, !PT ;  /* 0x0000100010103812 */ /* 0x000fe400078efcff */
[----:B------:R-:W-:Y:S01]  /*b4c0*/  @!P2 LEA R21, R28, UR42, 0x1 ;  /* 0x0000002a1c15ac11 */ /* 0x000fe2000f8e08ff */
[----:B------:R1:W-:Y:S01]  /*b4d0*/  @!P3 LDGSTS.E.BYPASS.LTC128B.128 [R9+0x18400], desc[UR36][R2.64], !P0 ;  /* 0x184000000209bfae */ /* 0x0003e2000c101d64 */
[----:B------:R-:W-:-:S04]  /*b4e0*/  LOP3.LUT R16, R16, 0xfffff7ff, RZ, 0xc0, !PT ;  /* 0xfffff7ff10107812 */ /* 0x000fc800078ec0ff */
[----:B------:R-:W-:-:S04]  /*b4f0*/  @P2 LOP3.LUT R16, R16, 0x800, RZ, 0xfc, !PT ;  /* 0x0000080010102812 */ /* 0x000fc800078efcff */
[----:B------:R-:W-:Y:S01]  /*b500*/  LOP3.LUT R16, R16, 0xfffffbff, RZ, 0xc0, !PT ;  /* 0xfffffbff10107812 */ /* 0x000fe200078ec0ff */
[----:B-1----:R-:W-:Y:S01]  /*b510*/  VIADD R2, R6, 0x50 ;  /* 0x0000005006027836 */ /* 0x002fe20000000000 */
[----:B------:R-:W-:Y:S02]  /*b520*/  SHFL.IDX PT, R9, R0, 0x5, 0x181f ;  /* 0x00b81f0000097f89 */ /* 0x000fe400000e0000 */
[----:B------:R-:W-:Y:S02]  /*b530*/  @P6 LOP3.LUT R16, R16, 0x400, RZ, 0xfc, !PT ;  /* 0x0000040010106812 */ /* 0x000fe400078efcff */
[----:B0-----:R-:W-:Y:S02]  /*b540*/  @!P2 LEA R12, P1, R22, R14, 0x1 ;  /* 0x0000000e160ca211 */ /* 0x001fe400078208ff */
[----:B------:R-:W0:Y:S01]  /*b550*/  SHFL.IDX PT, R14, R0, 0x2, 0x181f ;  /* 0x00581f00000e7f89 */ /* 0x000e2200000e0000 */
[----:B------:R-:W-:Y:S02]  /*b560*/  ISETP.GE.AND P3, PT, R2, R5, PT ;  /* 0x000000050200720c */ /* 0x000fe40003f66270 */
[----:B------:R-:W-:Y:S01]  /*b570*/  @!P2 IADD3.X R11, RZ, R7, RZ, P1, !PT ;  /* 0x00000007ff0ba210 */ /* 0x000fe20000ffe4ff */
[----:B------:R-:W-:Y:S01]  /*b580*/  @!P2 IMAD.MOV.U32 R2, RZ, RZ, R12 ;  /* 0x000000ffff02a224 */ /* 0x000fe200078e000c */
[----:B------:R-:W-:Y:S01]  /*b590*/  SHFL.IDX PT, R7, R4, 0x3, 0x181f ;  /* 0x00781f0004077f89 */ /* 0x000fe200000e0000 */
[----:B------:R-:W-:-:S02]  /*b5a0*/  LOP3.LUT R16, R16, 0xfffffdff, RZ, 0xc0, !PT ;  /* 0xfffffdff10107812 */ /* 0x000fc400078ec0ff */
[----:B------:R-:W-:Y:S02]  /*b5b0*/  @!P2 IMAD.MOV.U32 R3, RZ, RZ, R11 ;  /* 0x000000ffff03a224 */ /* 0x000fe400078e000b */
[----:B------:R-:W-:Y:S01]  /*b5c0*/  SHFL.IDX PT, R11, R0, 0x6, 0x181f ;  /* 0x00d81f00000b7f89 */ /* 0x000fe200000e0000 */
[----:B------:R-:W-:-:S03]  /*b5d0*/  @P5 LOP3.LUT R16, R16, 0x200, RZ, 0xfc, !PT ;  /* 0x0000020010105812 */ /* 0x000fc600078efcff */
[----:B------:R1:W-:Y:S01]  /*b5e0*/  @!P2 LDGSTS.E.BYPASS.LTC128B.128 [R21+0x18c00], desc[UR36][R2.64], !P0 ;  /* 0x18c000000215afae */ /* 0x0003e2000c101d64 */
[----:B------:R-:W-:-:S04]  /*b5f0*/  LOP3.LUT R16, R16, 0xfffffeff, RZ, 0xc0, !PT ;  /* 0xfffffeff10107812 */ /* 0x000fc800078ec0ff */
[----:B------:R-:W-:-:S04]  /*b600*/  @P4 LOP3.LUT R16, R16, 0x100, RZ, 0xfc, !PT ;  /* 0x0000010010104812 */ /* 0x000fc800078efcff */
[----:B------:R-:W-:Y:S02]  /*b610*/  LOP3.LUT R16, R16, 0xffffff7f, RZ, 0xc0, !PT ;  /* 0xffffff7f10107812 */ /* 0x000fe400078ec0ff */
[----:B0-----:R-:W-:Y:S01]  /*b620*/  @!P6 LEA R15, P1, R22, R14, 0x1 ;  /* 0x0000000e160fe211 */ /* 0x001fe200078208ff */
[----:B-1----:R-:W-:Y:S01]  /*b630*/  SHFL.IDX PT, R2, R4, 0x6, 0x181f ;  /* 0x00d81f0004027f89 */ /* 0x002fe200000e0000 */
[----:B------:R-:W-:Y:S01]  /*b640*/  VIADD R3, R6, 0x60 ;  /* 0x0000006006037836 */ /* 0x000fe20000000000 */
[C---:B------:R-:W-:Y:S02]  /*b650*/  @!P6 LEA R21, R28.reuse, UR42, 0x1 ;  /* 0x0000002a1c15ec11 */ /* 0x040fe4000f8e08ff */
[----:B------:R-:W0:Y:S01]  /*b660*/  SHFL.IDX PT, R14, R0, 0x3, 0x181f ;  /* 0x00781f00000e7f89 */ /* 0x000e2200000e0000 */
[----:B------:R-:W-:Y:S01]  /*b670*/  @!P6 IMAD.X R20, RZ, RZ, R20, P1 ;  /* 0x000000ffff14e224 */ /* 0x000fe200008e0614 */
[----:B------:R-:W-:Y:S02]  /*b680*/  ISETP.GE.AND P2, PT, R3, R5, PT ;  /* 0x000000050300720c */ /* 0x000fe40003f46270 */
[----:B------:R-:W-:Y:S01]  /*b690*/  SHFL.IDX PT, R4, R4, 0x7, 0x181f ;  /* 0x00f81f0004047f89 */ /* 0x000fe200000e0000 */
[----:B------:R-:W-:Y:S01]  /*b6a0*/  @!P6 IMAD.MOV.U32 R3, RZ, RZ, R20 ;  /* 0x000000ffff03e224 */ /* 0x000fe200078e0014 */
[----:B------:R-:W-:-:S02]  /*b6b0*/  @!P4 LEA R20, R28, UR42, 0x1 ;  /* 0x0000002a1c14cc11 */ /* 0x000fc4000f8e08ff */
[----:B------:R-:W-:-:S04]  /*b6c0*/  @P3 LOP3.LUT R16, R16, 0x80, RZ, 0xfc, !PT ;  /* 0x0000008010103812 */ /* 0x000fc800078efcff */
[----:B------:R-:W-:-:S04]  /*b6d0*/  LOP3.LUT R16, R16, 0xffffffbf, RZ, 0xc0, !PT ;  /* 0xffffffbf10107812 */ /* 0x000fc800078ec0ff */
[----:B------:R-:W-:Y:S02]  /*b6e0*/  @P2 LOP3.LUT R16, R16, 0x40, RZ, 0xfc, !PT ;  /* 0x0000004010102812 */ /* 0x000fe400078efcff */
[----:B0-----:R-:W-:-:S04]  /*b6f0*/  @!P5 LEA R13, P1, R22, R14, 0x1 ;  /* 0x0000000e160dd211 */ /* 0x001fc800078208ff */
[----:B------:R-:W-:Y:S02]  /*b700*/  @!P5 IADD3.X R14, RZ, R7, RZ, P1, !PT ;  /* 0x00000007ff0ed210 */ /* 0x000fe40000ffe4ff */
[----:B------:R-:W0:Y:S02]  /*b710*/  SHFL.IDX PT, R7, R0, 0x4, 0x181f ;  /* 0x00981f0000077f89 */ /* 0x000e2400000e0000 */
[----:B0-----:R-:W-:-:S05]  /*b720*/  @!P4 LEA R7, P1, R22, R7, 0x1 ;  /* 0x000000071607c211 */ /* 0x001fca00078208ff */
[----:B------:R-:W-:Y:S01]  /*b730*/  @!P4 IMAD.X R8, RZ, RZ, R8, P1 ;  /* 0x000000ffff08c224 */ /* 0x000fe200008e0608 */
[----:B------:R-:W-:-:S04]  /*b740*/  @!P3 LEA R9, P1, R22, R9, 0x1 ;  /* 0x000000091609b211 */ /* 0x000fc800078208ff */
[----:B------:R-:W-:Y:S02]  /*b750*/  @!P3 IADD3.X R10, RZ, R10, RZ, P1, !PT ;  /* 0x0000000aff0ab210 */ /* 0x000fe40000ffe4ff */
[----:B------:R-:W-:-:S04]  /*b760*/  @!P2 LEA R11, P1, R22, R11, 0x1 ;  /* 0x0000000b160ba211 */ /* 0x000fc800078208ff */
[----:B------:R-:W-:Y:S01]  /*b770*/  @!P2 IADD3.X R12, RZ, R2, RZ, P1, !PT ;  /* 0x00000002ff0ca210 */ /* 0x000fe20000ffe4ff */
[----:B------:R-:W-:Y:S01]  /*b780*/  @!P6 IMAD.MOV.U32 R2, RZ, RZ, R15 ;  /* 0x000000ffff02e224 */ /* 0x000fe200078e000f */
[----:B------:R-:W-:-:S04]  /*b790*/  @!P5 LEA R15, R28, UR42, 0x1 ;  /* 0x0000002a1c0fdc11 */ /* 0x000fc8000f8e08ff */
[----:B------:R0:W-:Y:S02]  /*b7a0*/  @!P6 LDGSTS.E.BYPASS.LTC128B.128 [R21+0x19400], desc[UR36][R2.64], !P0 ;  /* 0x194000000215efae */ /* 0x0001e4000c101d64 */
[----:B0-----:R-:W-:Y:S01]  /*b7b0*/  @!P5 IMAD.MOV.U32 R2, RZ, RZ, R13 ;  /* 0x000000ffff02d224 */ /* 0x001fe200078e000d */
[----:B------:R-:W-:Y:S02]  /*b7c0*/  @!P5 MOV R3, R14 ;  /* 0x0000000e0003d202 */ /* 0x000fe40000000f00 */
[----:B------:R0:W1:Y:S04]  /*b7d0*/  SHFL.IDX PT, R14, R0, 0x7, 0x181f ;  /* 0x00f81f00000e7f89 */ /* 0x00006800000e0000 */
[----:B------:R2:W-:Y:S02]  /*b7e0*/  @!P5 LDGSTS.E.BYPASS.LTC128B.128 [R15+0x19c00], desc[UR36][R2.64], !P0 ;  /* 0x19c00000020fdfae */ /* 0x0005e4000c101d64 */
[----:B--2---:R-:W-:Y:S01]  /*b7f0*/  @!P4 IMAD.MOV.U32 R2, RZ, RZ, R7 ;  /* 0x000000ffff02c224 */ /* 0x004fe200078e0007 */
[----:B------:R-:W-:Y:S01]  /*b800*/  @!P3 LEA R7, R28, UR42, 0x1 ;  /* 0x0000002a1c07bc11 */ /* 0x000fe2000f8e08ff */
[----:B------:R-:W-:-:S05]  /*b810*/  @!P4 IMAD.MOV.U32 R3, RZ, RZ, R8 ;  /* 0x000000ffff03c224 */ /* 0x000fca00078e0008 */
[----:B------:R2:W-:Y:S02]  /*b820*/  @!P4 LDGSTS.E.BYPASS.LTC128B.128 [R20+0x1a400], desc[UR36][R2.64], !P0 ;  /* 0x1a4000000214cfae */ /* 0x0005e4000c101d64 */
[----:B--2---:R-:W-:Y:S01]  /*b830*/  @!P3 IMAD.MOV.U32 R2, RZ, RZ, R9 ;  /* 0x000000ffff02b224 */ /* 0x004fe200078e0009 */
[----:B------:R-:W-:Y:S02]  /*b840*/  @!P3 MOV R3, R10 ;  /* 0x0000000a0003b202 */ /* 0x000fe40000000f00 */
[----:B------:R-:W-:-:S03]  /*b850*/  @!P2 LEA R9, R28, UR42, 0x1 ;  /* 0x0000002a1c09ac11 */ /* 0x000fc6000f8e08ff */
[----:B------:R2:W-:Y:S02]  /*b860*/  @!P3 LDGSTS.E.BYPASS.LTC128B.128 [R7+0x1ac00], desc[UR36][R2.64], !P0 ;  /* 0x1ac000000207bfae */ /* 0x0005e4000c101d64 */
[----:B--2---:R-:W-:Y:S02]  /*b870*/  @!P2 IMAD.MOV.U32 R2, RZ, RZ, R11 ;  /* 0x000000ffff02a224 */ /* 0x004fe400078e000b */
[----:B------:R-:W-:-:S05]  /*b880*/  @!P2 IMAD.MOV.U32 R3, RZ, RZ, R12 ;  /* 0x000000ffff03a224 */ /* 0x000fca00078e000c */
[----:B-1----:R0:W-:Y:S02]  /*b890*/  @!P2 LDGSTS.E.BYPASS.LTC128B.128 [R9+0x1b400], desc[UR36][R2.64], !P0 ;  /* 0x1b4000000209afae */ /* 0x0021e4000c101d64 */
.L_x_9330:
        /* <DEDUP_REMOVED lines=35> */
[----:B0-----:R-:W-:Y:S05]  /*bad0*/  CALL.ABS.NOINC R2 ;  /* 0x0000000002007343 */ /* 0x001fea0003c00000 */
.L_x_9259:
[----:B------:R-:W0:Y:S01]  /*bae0*/  LDC R2, c[0x0][0x448] ;  /* 0x00011200ff027b82 */ /* 0x000e220000000800 */
[----:B------:R-:W-:Y:S01]  /*baf0*/  R2UR UR6, R29 ;  /* 0x000000001d0672ca */ /* 0x000fe200000e0000 */
[----:B------:R-:W-:Y:S01]  /*bb00*/  ULDC.64 UR8, c[0x0][0x3d8] ;  /* 0x0000f60000087ab9 */ /* 0x000fe20000000a00 */
[----:B------:R-:W-:Y:S01]  /*bb10*/  ULDC UR7, c[0x0][0x448] ;  /* 0x0001120000077ab9 */ /* 0x000fe20000000800 */
[----:B------:R-:W-:-:S10]  /*bb20*/  UIMAD.WIDE.U32 UR4, UR39, UR8, URZ ;  /* 0x00000008270472a5 */ /* 0x000fd4000f8e003f */
        /* <DEDUP_REMOVED lines=15> */
[----:B-1----:R-:W-:-:S05]  /*bc20*/  @P6 SHF.R.U32.HI R2, RZ, R3, R0 ;  /* 0x00000003ff026219 */ /* 0x002fca0000011600 */
[----:B------:R-:W-:-:S04]  /*bc30*/  IMAD.MOV R0, RZ, RZ, -R2 ;  /* 0x000000ffff007224 */ /* 0x000fc800078e0a02 */
[----:B------:R-:W-:Y:S01]  /*bc40*/  IMAD R5, R0, UR7, R35 ;  /* 0x0000000700057c24 */ /* 0x000fe2000f8e0223 */
[----:B------:R-:W-:-:S05]  /*bc50*/  SHF.R.S32.HI R0, RZ, 0x1f, R2 ;  /* 0x0000001fff007819 */ /* 0x000fca0000011402 */
[----:B------:R-:W-:Y:S01]  /*bc60*/  IMAD R3, R0, UR8, RZ ;  /* 0x0000000800037c24 */ /* 0x000fe2000f8e02ff */
[----:B------:R-:W-:-:S03]  /*bc70*/  SHF.R.S32.HI R0, RZ, 0x1f, R5 ;  /* 0x0000001fff007819 */ /* 0x000fc60000011405 */
        /* <DEDUP_REMOVED lines=8> */
[C---:B------:R-:W-:Y:S01]  /*bd00*/  LEA R0, P0, R2.reuse, UR4, 0x1 ;  /* 0x0000000402007c11 */ /* 0x040fe2000f8008ff */
[----:B------:R-:W-:Y:S01]  /*bd10*/  IMAD.IADD R3, R3, 0x1, R7 ;  /* 0x0000000103037824 */ /* 0x000fe200078e0207 */
[----:B------:R-:W-:Y:S02]  /*bd20*/  ULDC UR4, c[0x0][0x3b8] ;  /* 0x0000ee0000047ab9 */ /* 0x000fe40000000800 */
[----:B------:R-:W-:Y:S02]  /*bd30*/  ISETP.GE.AND P3, PT, R31, UR4, PT ;  /* 0x000000041f007c0c */ /* 0x000fe4000bf66270 */
[----:B------:R-:W-:Y:S01]  /*bd40*/  LEA.HI.X R4, R2, UR5, R3, 0x1, P0 ;  /* 0x0000000502047c11 */ /* 0x000fe200080f0c03 */
[----:B------:R-:W-:Y:S01]  /*bd50*/  UMOV UR5, 0xffffffff ;  /* 0xffffffff00057882 */ /* 0x000fe20000000000 */
[----:B------:R-:W-:-:S02]  /*bd60*/  ISETP.GE.AND P2, PT, R27, UR4, PT ;  /* 0x000000041b007c0c */ /* 0x000fc4000bf46270 */
[----:B------:R-:W-:Y:S02]  /*bd70*/  ISETP.GE.AND P1, PT, R26, UR4, PT ;  /* 0x000000041a007c0c */ /* 0x000fe4000bf26270 */
[----:B------:R-:W-:Y:S01]  /*bd80*/  ISETP.GE.AND P4, PT, R22, UR4, PT ;  /* 0x0000000416007c0c */ /* 0x000fe2000bf86270 */
[----:B------:R-:W-:-:S12]  /*bd90*/  BRA.DIV UR5, `(.L_x_9260) ;  /* 0x0000003605a47947 */ /* 0x000fd8000b800000 */
[----:B------:R-:W0:Y:S01]  /*bda0*/  SHFL.IDX PT, R14, R0, RZ, 0x181f ;  /* 0x00181fff000e7589 */ /* 0x000e2200000e0000 */
[C---:B------:R-:W-:Y:S02]  /*bdb0*/  LOP3.LUT P5, RZ, R16.reuse, 0x400, RZ, 0xc0, !PT ;  /* 0x0000040010ff7812 */ /* 0x040fe400078ac0ff */
[C---:B------:R-:W-:Y:S01]  /*bdc0*/  LOP3.LUT P6, RZ, R16.reuse, 0x800, RZ, 0xc0, !PT ;  /* 0x0000080010ff7812 */ /* 0x040fe200078cc0ff */
[----:B------:R-:W1:Y:S01]  /*bdd0*/  SHFL.IDX PT, R2, R4, RZ, 0x181f ;  /* 0x00181fff04027589 */ /* 0x000e6200000e0000 */
[----:B------:R-:W-:Y:S02]  /*bde0*/  P2R R5, PR, RZ, 0x20 ;  /* 0x00000020ff057803 */ /* 0x000fe40000000000 */
[----:B------:R-:W-:-:S09]  /*bdf0*/  LOP3.LUT P5, RZ, R16, 0x1000, RZ, 0xc0, !PT ;  /* 0x0000100010ff7812 */ /* 0x000fd200078ac0ff */
[----:B------:R-:W-:-:S04]  /*be00*/  @!P6 LEA R9, R28, UR42, 0x1 ;  /* 0x0000002a1c09ec11 */ /* 0x000fc8000f8e08ff */
[----:B------:R-:W-:Y:S02]  /*be10*/  @!P5 LEA R7, R28, UR42, 0x1 ;  /* 0x0000002a1c07dc11 */ /* 0x000fe4000f8e08ff */
[----:B0-----:R-:W-:-:S05]  /*be20*/  @!P5 LEA R14, P0, R22, R14, 0x1 ;  /* 0x0000000e160ed211 */ /* 0x001fca00078008ff */
[----:B-1----:R-:W-:Y:S01]  /*be30*/  @!P5 IMAD.X R3, RZ, RZ, R2, P0 ;  /* 0x000000ffff03d224 */ /* 0x002fe200000e0602 */
[----:B------:R-:W-:Y:S02]  /*be40*/  @!P5 MOV R2, R14 ;  /* 0x0000000e0002d202 */ /* 0x000fe40000000f00 */
[----:B------:R-:W0:Y:S04]  /*be50*/  SHFL.IDX PT, R14, R0, 0x1, 0x181f ;  /* 0x00381f00000e7f89 */ /* 0x000e2800000e0000 */
[----:B------:R-:W-:Y:S04]  /*be60*/  @!P5 LDGSTS.E.BYPASS.LTC128B.128 [R7+0x22400], desc[UR36][R2.64], !P4 ;  /* 0x224000000207dfae */ /* 0x000fe8000e101d64 */
[----:B------:R-:W-:Y:S04]  /*be70*/  @!P5 LDGSTS.E.BYPASS.LTC128B.128 [R7+0x26400], desc[UR36][R2.64+0x80], !P3 ;  /* 0x264000800207dfae */ /* 0x000fe8000d901d64 */
[----:B------:R-:W-:Y:S04]  /*be80*/  @!P5 LDGSTS.E.BYPASS.LTC128B.128 [R7+0x2a400], desc[UR36][R2.64+0x100], !P2 ;  /* 0x2a4001000207dfae */ /* 0x000fe8000d101d64 */
[----:B------:R1:W-:Y:S01]  /*be90*/  @!P5 LDGSTS.E.BYPASS.LTC128B.128 [R7+0x2e400], desc[UR36][R2.64+0x180], !P1 ;  /* 0x2e4001800207dfae */ /* 0x0003e2000c901d64 */
[----:B------:R-:W-:-:S03]  /*bea0*/  ISETP.NE.AND P5, PT, R5, RZ, PT ;  /* 0x000000ff0500720c */ /* 0x000fc60003fa5270 */
[----:B------:R-:W2:Y:S01]  /*beb0*/  SHFL.IDX PT, R5, R4, 0x1, 0x181f ;  /* 0x00381f0004057f89 */ /* 0x000ea200000e0000 */
[----:B0-----:R-:W-:-:S05]  /*bec0*/  @!P6 LEA R14, P0, R22, R14, 0x1 ;  /* 0x0000000e160ee211 */ /* 0x001fca00078008ff */
[----:B-1----:R-:W-:-:S04]  /*bed0*/  @!P6 IMAD.MOV.U32 R2, RZ, RZ, R14 ;  /* 0x000000ffff02e224 */ /* 0x002fc800078e000e */
[----:B------:R-:W-:Y:S01]  /*bee0*/  @!P5 LEA R7, R28, UR42, 0x1 ;  /* 0x0000002a1c07dc11 */ /* 0x000fe2000f8e08ff */
[----:B------:R-:W0:Y:S01]  /*bef0*/  SHFL.IDX PT, R14, R0, 0x2, 0x181f ;  /* 0x00581f00000e7f89 */ /* 0x000e2200000e0000 */
[----:B--2---:R-:W-:-:S04]  /*bf00*/  @!P6 IMAD.X R5, RZ, RZ, R5, P0 ;  /* 0x000000ffff05e224 */ /* 0x004fc800000e0605 */
[----:B------:R-:W-:Y:S02]  /*bf10*/  @!P6 IMAD.MOV.U32 R3, RZ, RZ, R5 ;  /* 0x000000ffff03e224 */ /* 0x000fe400078e0005 */
[----:B------:R-:W1:Y:S04]  /*bf20*/  SHFL.IDX PT, R5, R4, 0x2, 0x181f ;  /* 0x00581f0004057f89 */ /* 0x000e6800000e0000 */
[----:B------:R-:W-:Y:S01]  /*bf30*/  @!P6 LDGSTS.E.BYPASS.LTC128B.128 [R9+0x22c00], desc[UR36][R2.64], !P4 ;  /* 0x22c000000209efae */ /* 0x000fe2000e101d64 */
[----:B0-----:R-:W-:-:S03]  /*bf40*/  @!P5 LEA R14, P0, R22, R14, 0x1 ;  /* 0x0000000e160ed211 */ /* 0x001fc600078008ff */
[----:B------:R-:W-:Y:S04]  /*bf50*/  @!P6 LDGSTS.E.BYPASS.LTC128B.128 [R9+0x26c00], desc[UR36][R2.64+0x80], !P3 ;  /* 0x26c000800209efae */ /* 0x000fe8000d901d64 */
[----:B------:R-:W-:Y:S04]  /*bf60*/  @!P6 LDGSTS.E.BYPASS.LTC128B.128 [R9+0x2ac00], desc[UR36][R2.64+0x100], !P2 ;  /* 0x2ac001000209efae */ /* 0x000fe8000d101d64 */
[----:B------:R0:W-:Y:S01]  /*bf70*/  @!P6 LDGSTS.E.BYPASS.LTC128B.128 [R9+0x2ec00], desc[UR36][R2.64+0x180], !P1 ;  /* 0x2ec001800209efae */ /* 0x0001e2000c901d64 */
[----:B------:R-:W-:-:S04]  /*bf80*/  LOP3.LUT P6, RZ, R16, 0x80, RZ, 0xc0, !PT ;  /* 0x0000008010ff7812 */ /* 0x000fc800078cc0ff */
[----:B------:R-:W-:Y:S02]  /*bf90*/  P2R R6, PR, RZ, 0x40 ;  /* 0x00000040ff067803 */ /* 0x000fe40000000000 */
[----:B------:R-:W-:Y:S02]  /*bfa0*/  LOP3.LUT P6, RZ, R16, 0x200, RZ, 0xc0, !PT ;  /* 0x0000020010ff7812 */ /* 0x000fe400078cc0ff */
[----:B-1----:R-:W-:Y:S01]  /*bfb0*/  @!P5 IADD3.X R5, RZ, R5, RZ, P0, !PT ;  /* 0x00000005ff05d210 */ /* 0x002fe200007fe4ff */
[----:B0-----:R-:W-:Y:S02]  /*bfc0*/  @!P5 IMAD.MOV.U32 R2, RZ, RZ, R14 ;  /* 0x000000ffff02d224 */ /* 0x001fe400078e000e */
[----:B------:R-:W0:Y:S02]  /*bfd0*/  SHFL.IDX PT, R14, R0, 0x3, 0x181f ;  /* 0x00781f00000e7f89 */ /* 0x000e2400000e0000 */
[----:B------:R-:W-:Y:S02]  /*bfe0*/  @!P5 IMAD.MOV.U32 R3, RZ, RZ, R5 ;  /* 0x000000ffff03d224 */ /* 0x000fe400078e0005 */
[----:B------:R-:W1:Y:S04]  /*bff0*/  SHFL.IDX PT, R5, R4, 0x3, 0x181f ;  /* 0x00781f0004057f89 */ /* 0x000e6800000e0000 */
[----:B------:R-:W-:Y:S01]  /*c000*/  @!P6 LEA R9, R28, UR42, 0x1 ;  /* 0x0000002a1c09ec11 */ /* 0x000fe2000f8e08ff */
[----:B------:R-:W-:Y:S04]  /*c010*/  @!P5 LDGSTS.E.BYPASS.LTC128B.128 [R7+0x23400], desc[UR36][R2.64], !P4 ;  /* 0x234000000207dfae */ /* 0x000fe8000e101d64 */
[----:B------:R-:W-:Y:S04]  /*c020*/  @!P5 LDGSTS.E.BYPASS.LTC128B.128 [R7+0x27400], desc[UR36][R2.64+0x80], !P3 ;  /* 0x274000800207dfae */ /* 0x000fe8000d901d64 */
[----:B------:R-:W-:Y:S04]  /*c030*/  @!P5 LDGSTS.E.BYPASS.LTC128B.128 [R7+0x2b400], desc[UR36][R2.64+0x100], !P2 ;  /* 0x2b4001000207dfae */ /* 0x000fe8000d101d64 */
[----:B------:R2:W-:Y:S01]  /*c040*/  @!P5 LDGSTS.E.BYPASS.LTC128B.128 [R7+0x2f400], desc[UR36][R2.64+0x180], !P1 ;  /* 0x2f4001800207dfae */ /* 0x0005e2000c901d64 */
[----:B------:R-:W-:-:S02]  /*c050*/  LOP3.LUT P5, RZ, R16, 0x40, RZ, 0xc0, !PT ;  /* 0x0000004010ff7812 */ /* 0x000fc400078ac0ff */
[----:B0-----:R-:W-:Y:S02]  /*c060*/  @!P6 LEA R14, P0, R22, R14, 0x1 ;  /* 0x0000000e160ee211 */ /* 0x001fe400078008ff */
[----:B------:R-:W-:Y:S02]  /*c070*/  P2R R8, PR, RZ, 0x20 ;  /* 0x00000020ff087803 */ /* 0x000fe40000000000 */
[----:B------:R-:W-:Y:S01]  /*c080*/  LOP3.LUT P5, RZ, R16, 0x100, RZ, 0xc0, !PT ;  /* 0x0000010010ff7812 */ /* 0x000fe200078ac0ff */
[----:B-1----:R-:W-:Y:S01]  /*c090*/  @!P6 IMAD.X R5, RZ, RZ, R5, P0 ;  /* 0x000000ffff05e224 */ /* 0x002fe200000e0605 */
[----:B--2---:R-:W-:-:S03]  /*c0a0*/  @!P6 MOV R2, R14 ;  /* 0x0000000e0002e202 */ /* 0x004fc60000000f00 */
[----:B------:R-:W-:Y:S01]  /*c0b0*/  @!P6 IMAD.MOV.U32 R3, RZ, RZ, R5 ;  /* 0x000000ffff03e224 */ /* 0x000fe200078e0005 */
[----:B------:R-:W0:Y:S04]  /*c0c0*/  SHFL.IDX PT, R14, R0, 0x4, 0x181f ;  /* 0x00981f00000e7f89 */ /* 0x000e2800000e0000 */
[----:B------:R-:W1:Y:S03]  /*c0d0*/  SHFL.IDX PT, R5, R4, 0x4, 0x181f ;  /* 0x00981f0004057f89 */ /* 0x000e6600000e0000 */
[----:B------:R-:W-:Y:S01]  /*c0e0*/  @!P5 LEA R7, R28, UR42, 0x1 ;  /* 0x0000002a1c07dc11 */ /* 0x000fe2000f8e08ff */
[----:B------:R-:W-:Y:S04]  /*c0f0*/  @!P6 LDGSTS.E.BYPASS.LTC128B.128 [R9+0x23c00], desc[UR36][R2.64], !P4 ;  /* 0x23c000000209efae */ /* 0x000fe8000e101d64 */
[----:B------:R-:W-:Y:S04]  /*c100*/  @!P6 LDGSTS.E.BYPASS.LTC128B.128 [R9+0x27c00], desc[UR36][R2.64+0x80], !P3 ;  /* 0x27c000800209efae */ /* 0x000fe8000d901d64 */
[----:B------:R-:W-:Y:S04]  /*c110*/  @!P6 LDGSTS.E.BYPASS.LTC128B.128 [R9+0x2bc00], desc[UR36][R2.64+0x100], !P2 ;  /* 0x2bc001000209efae */ /* 0x000fe8000d101d64 */
[----:B------:R2:W-:Y:S01]  /*c120*/  @!P6 LDGSTS.E.BYPASS.LTC128B.128 [R9+0x2fc00], desc[UR36][R2.64+0x180], !P1 ;  /* 0x2fc001800209efae */ /* 0x0005e2000c901d64 */
[----:B------:R-:W-:-:S02]  /*c130*/  ISETP.NE.AND P6, PT, R6, RZ, PT ;  /* 0x000000ff0600720c */ /* 0x000fc40003fc5270 */
[----:B0-----:R-:W-:-:S05]  /*c140*/  @!P5 LEA R14, P0, R22, R14, 0x1 ;  /* 0x0000000e160ed211 */ /* 0x001fca00078008ff */
[----:B-1----:R-:W-:Y:S02]  /*c150*/  @!P5 IMAD.X R5, RZ, RZ, R5, P0 ;  /* 0x000000ffff05d224 */ /* 0x002fe400000e0605 */
[----:B--2---:R-:W-:Y:S02]  /*c160*/  @!P5 IMAD.MOV.U32 R2, RZ, RZ, R14 ;  /* 0x000000ffff02d224 */ /* 0x004fe400078e000e */
[----:B------:R-:W0:Y:S01]  /*c170*/  SHFL.IDX PT, R14, R0, 0x5, 0x181f ;  /* 0x00b81f00000e7f89 */ /* 0x000e2200000e0000 */
[----:B------:R-:W-:Y:S02]  /*c180*/  @!P5 MOV R3, R5 ;  /* 0x000000050003d202 */ /* 0x000fe40000000f00 */
[----:B------:R-:W-:Y:S01]  /*c190*/  @!P6 LEA R9, R28, UR42, 0x1 ;  /* 0x0000002a1c09ec11 */ /* 0x000fe2000f8e08ff */
[----:B------:R-:W1:Y:S04]  /*c1a0*/  SHFL.IDX PT, R5, R4, 0x5, 0x181f ;  /* 0x00b81f0004057f89 */ /* 0x000e6800000e0000 */
        /* <DEDUP_REMOVED lines=9> */
[----:B------:R-:W-:Y:S01]  /*c240*/  @!P6 IMAD.MOV.U32 R3, RZ, RZ, R5 ;  /* 0x000000ffff03e224 */ /* 0x000fe200078e0005 */
[----:B------:R-:W-:Y:S02]  /*c250*/  @!P5 LEA R7, R28, UR42, 0x1 ;  /* 0x0000002a1c07dc11 */ /* 0x000fe4000f8e08ff */
[----:B------:R-:W1:Y:S04]  /*c260*/  SHFL.IDX PT, R5, R4, 0x6, 0x181f ;  /* 0x00d81f0004057f89 */ /* 0x000e6800000e0000 */
[----:B------:R-:W-:Y:S04]  /*c270*/  @!P6 LDGSTS.E.BYPASS.LTC128B.128 [R9+0x24c00], desc[UR36][R2.64], !P4 ;  /* 0x24c000000209efae */ /* 0x000fe8000e101d64 */
[----:B------:R-:W-:Y:S04]  /*c280*/  @!P6 LDGSTS.E.BYPASS.LTC128B.128 [R9+0x28c00], desc[UR36][R2.64+0x80], !P3 ;  /* 0x28c000800209efae */ /* 0x000fe8000d901d64 */
[----:B------:R-:W-:Y:S04]  /*c290*/  @!P6 LDGSTS.E.BYPASS.LTC128B.128 [R9+0x2cc00], desc[UR36][R2.64+0x100], !P2 ;  /* 0x2cc001000209efae */ /* 0x000fe8000d101d64 */
[----:B------:R2:W-:Y:S01]  /*c2a0*/  @!P6 LDGSTS.E.BYPASS.LTC128B.128 [R9+0x30c00], desc[UR36][R2.64+0x180], !P1 ;  /* 0x30c001800209efae */ /* 0x0005e2000c901d64 */
[----:B0-----:R-:W-:-:S04]  /*c2b0*/  @!P5 LEA R14, P0, R22, R14, 0x1 ;  /* 0x0000000e160ed211 */ /* 0x001fc800078008ff */
[----:B-1----:R-:W-:Y:S01]  /*c2c0*/  @!P5 IADD3.X R5, RZ, R5, RZ, P0, !PT ;  /* 0x00000005ff05d210 */ /* 0x002fe200007fe4ff */
[----:B--2---:R-:W-:-:S04]  /*c2d0*/  @!P5 IMAD.MOV.U32 R2, RZ, RZ, R14 ;  /* 0x000000ffff02d224 */ /* 0x004fc800078e000e */
[----:B------:R-:W-:Y:S01]  /*c2e0*/  @!P5 IMAD.MOV.U32 R3, RZ, RZ, R5 ;  /* 0x000000ffff03d224 */ /* 0x000fe200078e0005 */
[----:B------:R0:W1:Y:S04]  /*c2f0*/  SHFL.IDX PT, R14, R0, 0x7, 0x181f ;  /* 0x00f81f00000e7f89 */ /* 0x00006800000e0000 */
[----:B------:R0:W-:Y:S04]  /*c300*/  @!P5 LDGSTS.E.BYPASS.LTC128B.128 [R7+0x25400], desc[UR36][R2.64], !P4 ;  /* 0x254000000207dfae */ /* 0x0001e8000e101d64 */
[----:B------:R0:W-:Y:S04]  /*c310*/  @!P5 LDGSTS.E.BYPASS.LTC128B.128 [R7+0x29400], desc[UR36][R2.64+0x80], !P3 ;  /* 0x294000800207dfae */ /* 0x0001e8000d901d64 */
[----:B------:R0:W-:Y:S04]  /*c320*/  @!P5 LDGSTS.E.BYPASS.LTC128B.128 [R7+0x2d400], desc[UR36][R2.64+0x100], !P2 ;  /* 0x2d4001000207dfae */ /* 0x0001e8000d101d64 */
[----:B------:R0:W-:Y:S04]  /*c330*/  @!P5 LDGSTS.E.BYPASS.LTC128B.128 [R7+0x31400], desc[UR36][R2.64+0x180], !P1 ;  /* 0x314001800207dfae */ /* 0x0001e8000c901d64 */
[----:B------:R0:W2:Y:S02]  /*c340*/  SHFL.IDX PT, R5, R4, 0x7, 0x181f ;  /* 0x00f81f0004057f89 */ /* 0x0000a400000e0000 */
.L_x_9348:
[----:B------:R-:W-:Y:S01]  /*c350*/  LOP3.LUT P0, RZ, R16, 0x2000, RZ, 0xc0, !PT ;  /* 0x0000200010ff7812 */ /* 0x000fe2000780c0ff */
[----:B------:R-:W-:-:S12]  /*c360*/  BSSY B0, `(.L_x_9261) ;  /* 0x000000c000007945 */ /* 0x000fd80003800000 */
[----:B------:R-:W-:Y:S05]  /*c370*/  @P0 BRA `(.L_x_9262) ;  /* 0x0000000000280947 */ /* 0x000fea0003800000 */
[----:B01----:R-:W-:-:S05]  /*c380*/  LEA R2, P0, R22, R14, 0x1 ;  /* 0x0000000e16027211 */ /* 0x003fca00078008ff */
[----:B--2---:R-:W-:Y:S01]  /*c390*/  IMAD.X R3, RZ, RZ, R5, P0 ;  /* 0x000000ffff037224 */ /* 0x004fe200000e0605 */
[----:B------:R-:W-:-:S05]  /*c3a0*/  LEA R5, R28, UR42, 0x1 ;  /* 0x0000002a1c057c11 */ /* 0x000fca000f8e08ff */
[----:B------:R-:W-:Y:S01]  /*c3b0*/  @!PT LDS RZ, [RZ] ;  /* 0x00000000fffff984 */ /* 0x000fe20000000800 */
[----:B------:R-:W-:Y:S01]  /*c3c0*/  @!PT LDS RZ, [RZ] ;  /* 0x00000000fffff984 */ /* 0x000fe20000000800 */
[----:B------:R-:W-:Y:S01]  /*c3d0*/  @!PT LDS RZ, [RZ] ;  /* 0x00000000fffff984 */ /* 0x000fe20000000800 */
[----:B------:R3:W-:Y:S04]  /*c3e0*/  LDGSTS.E.BYPASS.LTC128B.128 [R5+0x25c00], desc[UR36][R2.64], !P4 ;  /* 0x25c0000002057fae */ /* 0x0007e8000e101d64 */
[----:B------:R3:W-:Y:S04]  /*c3f0*/  LDGSTS.E.BYPASS.LTC128B.128 [R5+0x29c00], desc[UR36][R2.64+0x80], !P3 ;  /* 0x29c0008002057fae */ /* 0x0007e8000d901d64 */
[----:B------:R3:W-:Y:S04]  /*c400*/  LDGSTS.E.BYPASS.LTC128B.128 [R5+0x2dc00], desc[UR36][R2.64+0x100], !P2 ;  /* 0x2dc0010002057fae */ /* 0x0007e8000d101d64 */
[----:B------:R3:W-:Y:S02]  /*c410*/  LDGSTS.E.BYPASS.LTC128B.128 [R5+0x31c00], desc[UR36][R2.64+0x180], !P1 ;  /* 0x31c0018002057fae */ /* 0x0007e4000c901d64 */
.L_x_9262:
[----:B------:R-:W-:Y:S05]  /*c420*/  BSYNC B0 ;  /* 0x0000000000007941 */ /* 0x000fea0003800000 */
.L_x_9261:
[----:B------:R-:W-:Y:S01]  /*c430*/  NOP ;  /* 0x0000000000007918 */ /* 0x000fe20000000000 */
[----:B------:R-:W-:Y:S01]  /*c440*/  SYNCS.ARRIVE.TRANS64.RED.A0T1 RZ, [UR42+0x32410], RZ ;  /* 0x032410ffffff79a7 */ /* 0x000fe2000820042a */
[----:B0-----:R-:W-:Y:S01]  /*c450*/  MOV R0, 0x1 ;  /* 0x0000000100007802 */ /* 0x001fe20000000f00 */
[----:B------:R-:W-:Y:S03]  /*c460*/  ARRIVES.LDGSTSBAR.64.TRANSCNT [UR42+0x32410] ;  /* 0x03241000ff0079b0 */ /* 0x000fe60008000aaa */
[----:B------:R-:W-:Y:S01]  /*c470*/  SHF.L.U32 R0, R0, 0x1f, RZ ;  /* 0x0000001f00007819 */ /* 0x000fe200000006ff */
[----:B------:R-:W-:Y:S01]  /*c480*/  NOP ;  /* 0x0000000000007918 */ /* 0x000fe20000000000 */
[----:B------:R-:W-:Y:S02]  /*c490*/  SYNCS.ARRIVE.TRANS64.A1T0 RZ, [UR42+0x32410], RZ ;  /* 0x032410ffffff79a7 */ /* 0x000fe4000810002a */
[----:B------:R-:W0:Y:S02]  /*c4a0*/  SYNCS.PHASECHK.TRANS64.TRYWAIT P0, [UR42+0x32420], R0 ;  /* 0x03242000ff0075a7 */ /* 0x000e24000800016a */
[----:B0-----:R-:W-:Y:S05]  /*c4b0*/  @!P0 BRA `(.L_x_9263) ;  /* 0x0000003800a48947 */ /* 0x001fea0003800000 */
.L_x_9349:
[----:B------:R-:W-:-:S13]  /*c4c0*/  LOP3.LUT P0, RZ, R16, 0x20, RZ, 0xc0, !PT ;  /* 0x0000002010ff7812 */ /* 0x000fda000780c0ff */
[----:B------:R-:W-:Y:S05]  /*c4d0*/  @!P0 BRA `(.L_x_9264) ;  /* 0x0000000000048947 */ /* 0x000fea0003800000 */
[----:B------:R-:W-:Y:S01]  /*c4e0*/  BPT.TRAP 0x1 ;  /* 0x000000040000795c */ /* 0x000fe20000300000 */
.L_x_9264:
[----:B------:R-:W4:Y:S02]  /*c4f0*/  SYNCS.PHASECHK.TRANS64.TRYWAIT P0, [UR42+0x32460], R0 ;  /* 0x03246000ff0075a7 */ /* 0x000f24000800016a */
[----:B----4-:R-:W-:Y:S05]  /*c500*/  @!P0 BRA `(.L_x_9265) ;  /* 0x0000003800a88947 */ /* 0x010fea0003800000 */
.L_x_9350:
[----:B------:R-:W-:Y:S01]  /*c510*/  ULDC.64 UR4, c[0x0][0x328] ;  /* 0x0000ca0000047ab9 */ /* 0x000fe20000000a00 */
[----:B------:R-:W-:Y:S01]  /*c520*/  ULDC.64 UR6, c[0x0][0x338] ;  /* 0x0000ce0000067ab9 */ /* 0x000fe20000000a00 */
[----:B0-----:R-:W-:Y:S01]  /*c530*/  IMAD R0, R25, UR4, RZ ;  /* 0x0000000419007c24 */ /* 0x001fe2000f8e02ff */
[C---:B------:R-:W-:Y:S01]  /*c540*/  LOP3.LUT P3, RZ, R16.reuse, 0x10, RZ, 0xc0, !PT ;  /* 0x0000001010ff7812 */ /* 0x040fe2000786c0ff */
[----:B---3--:R-:W-:Y:S01]  /*c550*/  IMAD.WIDE.U32 R2, R23, UR4, RZ ;  /* 0x0000000417027c25 */ /* 0x008fe2000f8e00ff */
[----:B------:R-:W-:Y:S02]  /*c560*/  R2UR UR4, R29 ;  /* 0x000000001d0472ca */ /* 0x000fe400000e0000 */
[C---:B------:R-:W-:Y:S01]  /*c570*/  LOP3.LUT P2, RZ, R16.reuse, 0x8, RZ, 0xc0, !PT ;  /* 0x0000000810ff7812 */ /* 0x040fe2000784c0ff */
[----:B------:R-:W-:Y:S01]  /*c580*/  IMAD R23, R23, UR5, R0 ;  /* 0x0000000517177c24 */ /* 0x000fe2000f8e0200 */
[C---:B------:R-:W-:Y:S01]  /*c590*/  LOP3.LUT P1, RZ, R16.reuse, 0x4, RZ, 0xc0, !PT ;  /* 0x0000000410ff7812 */ /* 0x040fe2000782c0ff */
[----:B--2---:R-:W-:Y:S01]  /*c5a0*/  IMAD R5, R19, UR6, RZ ;  /* 0x0000000613057c24 */ /* 0x004fe2000f8e02ff */
[----:B------:R-:W-:Y:S01]  /*c5b0*/  SEL R0, RZ, 0x4, P2 ;  /* 0x00000004ff007807 */ /* 0x000fe20001000000 */
[----:B------:R-:W-:Y:S01]  /*c5c0*/  IMAD.IADD R3, R3, 0x1, R23 ;  /* 0x0000000103037824 */ /* 0x000fe200078e0217 */
[----:B------:R-:W-:Y:S01]  /*c5d0*/  LOP3.LUT P4, RZ, R16, 0x1, RZ, 0xc0, !PT ;  /* 0x0000000110ff7812 */ /* 0x000fe2000788c0ff */
[----:B------:R-:W-:-:S02]  /*c5e0*/  IMAD R5, R18, UR7, R5 ;  /* 0x0000000712057c24 */ /* 0x000fc4000f8e0205 */
[----:B------:R-:W-:Y:S01]  /*c5f0*/  IMAD.WIDE.U32 R2, R18, UR6, R2 ;  /* 0x0000000612027c25 */ /* 0x000fe2000f8e0002 */
[----:B------:R-:W-:Y:S02]  /*c600*/  ULDC.64 UR6, c[0x0][0x330] ;  /* 0x0000cc0000067ab9 */ /* 0x000fe40000000a00 */
[----:B------:R-:W-:Y:S01]  /*c610*/  UIMAD UR4, UR4, UR6, URZ ;  /* 0x00000006040472a4 */ /* 0x000fe2000f8e023f */
[----:B------:R-:W-:Y:S02]  /*c620*/  IMAD.IADD R3, R3, 0x1, R5 ;  /* 0x0000000103037824 */ /* 0x000fe400078e0205 */
[----:B------:R-:W-:Y:S01]  /*c630*/  IMAD.U32 R5, RZ, RZ, UR6 ;  /* 0x00000006ff057e24 */ /* 0x000fe2000f8e00ff */
[----:B------:R-:W-:-:S03]  /*c640*/  UIMAD UR4, UR39, UR7, UR4 ;  /* 0x00000007270472a4 */ /* 0x000fc6000f8e0204 */
[----:B------:R-:W-:Y:S01]  /*c650*/  IMAD.WIDE.U32 R2, R5, UR39, R2 ;  /* 0x0000002705027c25 */ /* 0x000fe2000f8e0002 */
[----:B------:R-:W-:Y:S01]  /*c660*/  ULDC.64 UR6, c[0x0][0x318] ;  /* 0x0000c60000067ab9 */ /* 0x000fe20000000a00 */
[----:B------:R-:W-:-:S03]  /*c670*/  SEL R5, RZ, 0x8, P1 ;  /* 0x00000008ff057807 */ /* 0x000fc60000800000 */
        /* <DEDUP_REMOVED lines=8> */
[----:B-1----:R-:W0:Y:S01]  /*c700*/  SHFL.IDX PT, R14, R18, RZ, 0x181f ;  /* 0x00181fff120e7589 */ /* 0x002e2200000e0000 */
[----:B------:R-:W-:Y:S01]  /*c710*/  IMAD.SHL.U32 R0, R22, 0x2, RZ ;  /* 0x0000000216007824 */ /* 0x000fe200078e00ff */
[----:B------:R-:W-:Y:S02]  /*c720*/  LEA R10, R28, UR42, 0x1 ;  /* 0x0000002a1c0a7c11 */ /* 0x000fe4000f8e08ff */
[----:B------:R-:W1:Y:S01]  /*c730*/  SHFL.IDX PT, R3, R19, RZ, 0x181f ;  /* 0x00181fff13037589 */ /* 0x000e6200000e0000 */
[C---:B------:R-:W-:Y:S02]  /*c740*/  LOP3.LUT P2, RZ, R5.reuse, 0x2, RZ, 0xc0, !PT ;  /* 0x0000000205ff7812 */ /* 0x040fe4000784c0ff */
[----:B------:R-:W-:Y:S01]  /*c750*/  LOP3.LUT P1, RZ, R5, 0x4, RZ, 0xc0, !PT ;  /* 0x0000000405ff7812 */ /* 0x000fe2000782c0ff */
[----:B------:R-:W-:Y:S01]  /*c760*/  SHFL.IDX PT, R4, R19, 0x1, 0x181f ;  /* 0x00381f0013047f89 */ /* 0x000fe200000e0000 */
[----:B------:R-:W-:-:S03]  /*c770*/  VIADD R31, R10, 0x400 ;  /* 0x000004000a1f7836 */ /* 0x000fc60000000000 */
[----:B------:R-:W-:Y:S01]  /*c780*/  SHFL.IDX PT, R20, R19, 0x4, 0x181f ;  /* 0x00981f0013147f89 */ /* 0x000fe200000e0000 */
[----:B0-----:R-:W-:-:S03]  /*c790*/  IADD3 R2, P0, R14, R0, RZ ;  /* 0x000000000e027210 */ /* 0x001fc60007f1e0ff */
[----:B------:R-:W0:Y:S02]  /*c7a0*/  SHFL.IDX PT, R14, R18, 0x1, 0x181f ;  /* 0x00381f00120e7f89 */ /* 0x000e2400000e0000 */
[----:B-1----:R-:W-:Y:S01]  /*c7b0*/  IMAD.X R3, RZ, RZ, R3, P0 ;  /* 0x000000ffff037224 */ /* 0x002fe200000e0603 */
[----:B0-----:R-:W-:Y:S02]  /*c7c0*/  IADD3 R6, P0, R14, R0, RZ ;  /* 0x000000000e067210 */ /* 0x001fe40007f1e0ff */
[----:B------:R-:W0:Y:S02]  /*c7d0*/  SHFL.IDX PT, R14, R18, 0x2, 0x181f ;  /* 0x00581f00120e7f89 */ /* 0x000e2400000e0000 */
[----:B------:R-:W-:Y:S02]  /*c7e0*/  IADD3.X R7, RZ, R4, RZ, P0, !PT ;  /* 0x00000004ff077210 */ /* 0x000fe400007fe4ff */
[----:B------:R-:W1:Y:S01]  /*c7f0*/  SHFL.IDX PT, R4, R19, 0x2, 0x181f ;  /* 0x00581f0013047f89 */ /* 0x000e6200000e0000 */
[----:B0-----:R-:W-:-:S03]  /*c800*/  IADD3 R8, P0, R14, R0, RZ ;  /* 0x000000000e087210 */ /* 0x001fc60007f1e0ff */
[----:B------:R-:W0:Y:S02]  /*c810*/  SHFL.IDX PT, R14, R18, 0x3, 0x181f ;  /* 0x00781f00120e7f89 */ /* 0x000e2400000e0000 */
[----:B-1----:R-:W-:Y:S01]  /*c820*/  IMAD.X R9, RZ, RZ, R4, P0 ;  /* 0x000000ffff097224 */ /* 0x002fe200000e0604 */
[----:B------:R-:W-:-:S13]  /*c830*/  ISETP.LT.OR P0, PT, R17, 0x1, P4 ;  /* 0x000000011100780c */ /* 0x000fda0002701670 */
[----:B------:R-:W-:Y:S01]  /*c840*/  LDGSTS.E.BYPASS.LTC128B.128 [R10+0x400], desc[UR36][R2.64], !P0 ;  /* 0x00400000020a7fae */ /* 0x000fe2000c101d64 */
[----:B------:R-:W-:-:S13]  /*c850*/  ISETP.LT.OR P0, PT, R17, 0x1, !P2 ;  /* 0x000000011100780c */ /* 0x000fda0005701670 */
[----:B------:R-:W-:Y:S01]  /*c860*/  LDGSTS.E.BYPASS.LTC128B.128 [R10+0x3400], desc[UR36][R2.64+0x80], !P0 ;  /* 0x03400080020a7fae */ /* 0x000fe2000c101d64 */
[----:B------:R-:W-:-:S13]  /*c870*/  ISETP.LT.OR P0, PT, R17, 0x1, !P1 ;  /* 0x000000011100780c */ /* 0x000fda0004f01670 */
[----:B------:R-:W-:Y:S01]  /*c880*/  LDGSTS.E.BYPASS.LTC128B.128 [R10+0x6400], desc[UR36][R2.64+0x100], !P0 ;  /* 0x06400100020a7fae */ /* 0x000fe2000c101d64 */
[----:B------:R-:W-:-:S03]  /*c890*/  LOP3.LUT P0, RZ, R5, 0x8, RZ, 0xc0, !PT ;  /* 0x0000000805ff7812 */ /* 0x000fc6000780c0ff */
[----:B------:R-:W1:Y:S01]  /*c8a0*/  SHFL.IDX PT, R5, R19, 0x3, 0x181f ;  /* 0x00781f0013057f89 */ /* 0x000e6200000e0000 */
[----:B------:R-:W-:-:S03]  /*c8b0*/  ISETP.LT.OR P3, PT, R17, 0x1, !P0 ;  /* 0x000000011100780c */ /* 0x000fc60004761670 */
[----:B------:R-:W-:Y:S10]  /*c8c0*/  SHFL.IDX PT, R19, R19, 0x5, 0x181f ;  /* 0x00b81f0013137f89 */ /* 0x000ff400000e0000 */
[----:B------:R2:W-:Y:S01]  /*c8d0*/  LDGSTS.E.BYPASS.LTC128B.128 [R10+0x9400], desc[UR36][R2.64+0x180], !P3 ;  /* 0x09400180020a7fae */ /* 0x0005e2000d901d64 */
[----:B0-----:R-:W-:-:S03]  /*c8e0*/  IADD3 R4, P3, R14, R0, RZ ;  /* 0x000000000e047210 */ /* 0x001fc60007f7e0ff */
[----:B------:R-:W2:Y:S02]  /*c8f0*/  SHFL.IDX PT, R14, R18, 0x4, 0x181f ;  /* 0x00981f00120e7f89 */ /* 0x000ea400000e0000 */
[----:B-1----:R-:W-:Y:S01]  /*c900*/  IMAD.X R5, RZ, RZ, R5, P3 ;  /* 0x000000ffff057224 */ /* 0x002fe200018e0605 */
[----:B------:R-:W-:-:S13]  /*c910*/  ISETP.LT.OR P3, PT, R17, 0x11, P4 ;  /* 0x000000111100780c */ /* 0x000fda0002761670 */
[----:B------:R-:W-:Y:S01]  /*c920*/  LDGSTS.E.BYPASS.LTC128B.128 [R10+0xc00], desc[UR36][R6.64], !P3 ;  /* 0x00c00000060a7fae */ /* 0x000fe2000d901d64 */
[----:B------:R-:W-:-:S13]  /*c930*/  ISETP.LT.OR P3, PT, R17, 0x11, !P2 ;  /* 0x000000111100780c */ /* 0x000fda0005761670 */
[----:B------:R-:W-:Y:S01]  /*c940*/  LDGSTS.E.BYPASS.LTC128B.128 [R10+0x3c00], desc[UR36][R6.64+0x80], !P3 ;  /* 0x03c00080060a7fae */ /* 0x000fe2000d901d64 */
[----:B------:R-:W-:-:S13]  /*c950*/  ISETP.LT.OR P3, PT, R17, 0x11, !P1 ;  /* 0x000000111100780c */ /* 0x000fda0004f61670 */
[----:B------:R-:W-:Y:S01]  /*c960*/  LDGSTS.E.BYPASS.LTC128B.128 [R10+0x6c00], desc[UR36][R6.64+0x100], !P3 ;  /* 0x06c00100060a7fae */ /* 0x000fe2000d901d64 */
[----:B------:R-:W-:-:S13]  /*c970*/  ISETP.LT.OR P3, PT, R17, 0x11, !P0 ;  /* 0x000000111100780c */ /* 0x000fda0004761670 */
[----:B------:R0:W-:Y:S01]  /*c980*/  LDGSTS.E.BYPASS.LTC128B.128 [R10+0x9c00], desc[UR36][R6.64+0x180], !P3 ;  /* 0x09c00180060a7fae */ /* 0x0001e2000d901d64 */
[----:B--2---:R-:W-:-:S03]  /*c990*/  IADD3 R2, P3, R14, R0, RZ ;  /* 0x000000000e027210 */ /* 0x004fc60007f7e0ff */
[----:B------:R1:W2:Y:S02]  /*c9a0*/  SHFL.IDX PT, R14, R18, 0x5, 0x181f ;  /* 0x00b81f00120e7f89 */ /* 0x0002a400000e0000 */
[----:B------:R-:W-:Y:S01]  /*c9b0*/  IMAD.X R3, RZ, RZ, R20, P3 ;  /* 0x000000ffff037224 */ /* 0x000fe200018e0614 */
[----:B------:R-:W-:Y:S02]  /*c9c0*/  ISETP.LT.OR P3, PT, R17, 0x21, P4 ;  /* 0x000000211100780c */ /* 0x000fe40002761670 */
[----:B0-----:R-:W-:-:S11]  /*c9d0*/  MOV R6, RZ ;  /* 0x000000ff00067202 */ /* 0x001fd60000000f00 */
        /* <DEDUP_REMOVED lines=22> */
[----:B--2---:R1:W-:Y:S02]  /*cb40*/  LDGSTS.E.BYPASS.LTC128B.128 [R10+0xb400], desc[UR36][R2.64+0x180], !P3 ;  /* 0x0b400180020a7fae */ /* 0x0043e4000d901d64 */
.L_x_9364:
[----:B01----:R-:W-:Y:S02]  /*cb50*/  IADD3 R2, P3, R14, R0, RZ ;  /* 0x000000000e027210 */ /* 0x003fe40007f7e0ff */
        /* <DEDUP_REMOVED lines=19> */
.L_x_9267:
        /* <DEDUP_REMOVED lines=8> */
[----:B------:R-:W0:Y:S01]  /*cd10*/  S2R R2, SR_TID.X ;  /* 0x0000000000027919 */ /* 0x000e220000002100 */
[----:B------:R-:W-:Y:S01]  /*cd20*/  UIADD3 UR4, UR44, 0x1, URZ ;  /* 0x000000012c047890 */ /* 0x000fe2000fffe03f */
[----:B------:R-:W-:Y:S01]  /*cd30*/  LOP3.LUT R3, RZ, UR40, RZ, 0x33, !PT ;  /* 0x00000028ff037c12 */ /* 0x000fe2000f8e33ff */
[----:B------:R-:W-:Y:S01]  /*cd40*/  IMAD.MOV.U32 R26, RZ, RZ, 0x1 ;  /* 0x00000001ff1a7424 */ /* 0x000fe200078e00ff */
[----:B------:R-:W-:Y:S01]  /*cd50*/  MOV R17, 0x1 ;  /* 0x0000000100117802 */ /* 0x000fe20000000f00 */
[----:B------:R-:W-:Y:S01]  /*cd60*/  UIMAD UR4, UR4, UR38, URZ ;  /* 0x00000026040472a4 */ /* 0x000fe2000f8e023f */
[----:B0-----:R-:W-:-:S05]  /*cd70*/  IMAD.SHL.U32 R2, R2, 0x10, RZ ;  /* 0x0000001002027824 */ /* 0x001fca00078e00ff */
[----:B------:R-:W-:-:S04]  /*cd80*/  LOP3.LUT R2, R2, 0x70, RZ, 0xc0, !PT ;  /* 0x0000007002027812 */ /* 0x000fc800078ec0ff */
[----:B------:R-:W-:Y:S02]  /*cd90*/  IADD3 R24, R2, R24, R37 ;  /* 0x0000001802187210 */ /* 0x000fe40007ffe025 */
[----:B------:R-:W-:-:S03]  /*cda0*/  LOP3.LUT R2, RZ, UR4, RZ, 0x33, !PT ;  /* 0x00000004ff027c12 */ /* 0x000fc6000f8e33ff */
[----:B------:R-:W-:Y:S01]  /*cdb0*/  VIADD R5, R24, 0xfffffee0 ;  /* 0xfffffee018057836 */ /* 0x000fe20000000000 */
[----:B------:R-:W-:-:S04]  /*cdc0*/  VIMNMX R2, R2, R3, !PT ;  /* 0x0000000302027248 */ /* 0x000fc80007fe0100 */
[C---:B------:R-:W-:Y:S01]  /*cdd0*/  IADD3 R27, -R2.reuse, -0x2, RZ ;  /* 0xfffffffe021b7810 */ /* 0x040fe20007ffe1ff */
[----:B------:R-:W-:-:S07]  /*cde0*/  IMAD R18, R2, -0x60, R5 ;  /* 0xffffffa002127824 */ /* 0x000fce00078e0205 */
.L_x_9283:
        /* <DEDUP_REMOVED lines=17> */
[----:B------:R-:W-:-:S04]  /*cf00*/  ULDC.64 UR4, c[0x0][0x418] ;  /* 0x0001060000047ab9 */ /* 0x000fc80000000a00 */
[----:B------:R-:W-:Y:S02]  /*cf10*/  IADD3 R3, R5, R3, RZ ;  /* 0x0000000305037210 */ /* 0x000fe40007ffe0ff */
[----:B------:R-:W-:-:S04]  /*cf20*/  LEA R4, P0, R2, UR4, 0x2 ;  /* 0x0000000402047c11 */ /* 0x000fc8000f8010ff */
[----:B------:R-:W-:-:S05]  /*cf30*/  LEA.HI.X R5, R2, UR5, R3, 0x2, P0 ;  /* 0x0000000502057c11 */ /* 0x000fca00080f1403 */
[----:B------:R0:W5:Y:S04]  /*cf40*/  LDG.E R4, desc[UR36][R4.64] ;  /* 0x0000002404047981 */ /* 0x000168000c1e1900 */
.L_x_9270:
[----:B------:R-:W-:Y:S05]  /*cf50*/  BSYNC B1 ;  /* 0x0000000000017941 */ /* 0x000fea0003800000 */
.L_x_9269:
[----:B------:R-:W-:-:S13]  /*cf60*/  LOP3.LUT P0, RZ, R16, 0x20, RZ, 0xc0, !PT ;  /* 0x0000002010ff7812 */ /* 0x000fda000780c0ff */
[----:B------:R-:W-:Y:S05]  /*cf70*/  @!P0 BRA `(.L_x_9271) ;  /* 0x0000000000048947 */ /* 0x000fea0003800000 */
[----:B------:R-:W-:Y:S01]  /*cf80*/  BPT.TRAP 0x1 ;  /* 0x000000040000795c */ /* 0x000fe20000300000 */
.L_x_9271:
[----:B------:R-:W-:Y:S01]  /*cf90*/  LEA R19, R17, UR42, 0x3 ;  /* 0x0000002a11137c11 */ /* 0x000fe2000f8e18ff */
[----:B------:R-:W-:Y:S01]  /*cfa0*/  BSSY B1, `(.L_x_9272) ;  /* 0x0000004000017945 */ /* 0x000fe20003800000 */
[----:B------:R-:W-:-:S04]  /*cfb0*/  SHF.L.U32 R23, R26, 0x1f, RZ ;  /* 0x0000001f1a177819 */ /* 0x000fc800000006ff */
[----:B------:R-:W1:Y:S02]  /*cfc0*/  SYNCS.PHASECHK.TRANS64.TRYWAIT P0, [R19+URZ+0x32440], R23 ;  /* 0x03244017130075a7 */ /* 0x000e64000800017f */
[----:B-1----:R-:W-:Y:S05]  /*cfd0*/  @!P0 BRA `(.L_x_9273) ;  /* 0x0000003800788947 */ /* 0x002fea0003800000 */
.L_x_9365:
[----:B------:R-:W-:Y:S05]  /*cfe0*/  BSYNC B1 ;  /* 0x0000000000017941 */ /* 0x000fea0003800000 */
.L_x_9272:
[----:B------:R-:W-:Y:S01]  /*cff0*/  ULDC UR4, c[0x0][0x430] ;  /* 0x00010c0000047ab9 */ /* 0x000fe20000000800 */
[----:B-----5:R-:W-:Y:S01]  /*d000*/  SHF.R.S32.HI R20, RZ, 0x1f, R4 ;  /* 0x0000001fff147819 */ /* 0x020fe20000011404 */
[----:B------:R-:W-:Y:S01]  /*d010*/  UIADD3 UR4, -UR4, URZ, URZ ;  /* 0x0000003f04047290 */ /* 0x000fe2000fffe13f */
[----:B------:R-:W-:Y:S01]  /*d020*/  LOP3.LUT P1, RZ, R16, 0x2, RZ, 0xc0, !PT ;  /* 0x0000000210ff7812 */ /* 0x000fe2000782c0ff */
[----:B------:R-:W-:Y:S01]  /*d030*/  ULDC.64 UR6, c[0x0][0x310] ;  /* 0x0000c40000067ab9 */ /* 0x000fe20000000a00 */
[----:B------:R-:W-:-:S03]  /*d040*/  IMAD R22, R17, 0x1800, R28 ;  /* 0x0000180011167824 */ /* 0x000fc600078e021c */
[----:B0-----:R-:W-:Y:S01]  /*d050*/  IMAD R5, R7, UR4, R18 ;  /* 0x0000000407057c24 */ /* 0x001fe2000f8e0212 */
[----:B------:R-:W-:-:S03]  /*d060*/  ULDC.64 UR4, c[0x0][0x300] ;  /* 0x0000c00000047ab9 */ /* 0x000fc60000000a00 */
[----:B------:R-:W-:Y:S01]  /*d070*/  IMAD.WIDE.U32 R2, R5, UR4, RZ ;  /* 0x0000000405027c25 */ /* 0x000fe2000f8e00ff */
[----:B------:R-:W-:-:S05]  /*d080*/  SHF.R.S32.HI R25, RZ, 0x1f, R5 ;  /* 0x0000001fff197819 */ /* 0x000fca0000011405 */
[----:B------:R-:W-:Y:S01]  /*d090*/  IMAD R6, R25, UR4, RZ ;  /* 0x0000000419067c24 */ /* 0x000fe2000f8e02ff */
[----:B------:R-:W-:-:S03]  /*d0a0*/  R2UR UR4, R29 ;  /* 0x000000001d0472ca */ /* 0x000fc600000e0000 */
[----:B------:R-:W-:-:S04]  /*d0b0*/  IMAD R7, R5, UR5, R6 ;  /* 0x0000000505077c24 */ /* 0x000fc8000f8e0206 */
[----:B------:R-:W-:Y:S02]  /*d0c0*/  IMAD.IADD R3, R3, 0x1, R7 ;  /* 0x0000000103037824 */ /* 0x000fe400078e0207 */
[----:B------:R-:W-:Y:S02]  /*d0d0*/  IMAD R7, R20, UR6, RZ ;  /* 0x0000000614077c24 */ /* 0x000fe4000f8e02ff */
[----:B------:R-:W-:-:S04]  /*d0e0*/  IMAD.WIDE.U32 R2, R4, UR6, R2 ;  /* 0x0000000604027c25 */ /* 0x000fc8000f8e0002 */
[----:B------:R-:W-:Y:S01]  /*d0f0*/  IMAD R7, R4, UR7, R7 ;  /* 0x0000000704077c24 */ /* 0x000fe2000f8e0207 */
        /* <DEDUP_REMOVED lines=13> */
[----:B------:R-:W-:-:S03]  /*d1d0*/  LEA R22, R22, UR42, 0x1 ;  /* 0x0000002a16167c11 */ /* 0x000fc6000f8e08ff */
[----:B------:R-:W2:Y:S04]  /*d1e0*/  SHFL.IDX PT, R3, R24, RZ, 0x181f ;  /* 0x00181fff18037589 */ /* 0x000ea800000e0000 */
[----:B------:R-:W-:Y:S04]  /*d1f0*/  SHFL.IDX PT, R6, R24, 0x1, 0x181f ;  /* 0x00381f0018067f89 */ /* 0x000fe800000e0000 */
[----:B------:R-:W-:Y:S01]  /*d200*/  SHFL.IDX PT, R34, R24, 0x5, 0x181f ;  /* 0x00b81f0018227f89 */ /* 0x000fe200000e0000 */
[----:B0-----:R-:W-:-:S03]  /*d210*/  IADD3 R12, P0, R14, R0, RZ ;  /* 0x000000000e0c7210 */ /* 0x001fc60007f1e0ff */
[----:B------:R-:W0:Y:S02]  /*d220*/  SHFL.IDX PT, R14, R21, 0x1, 0x181f ;  /* 0x00381f00150e7f89 */ /* 0x000e2400000e0000 */
[----:B--2---:R-:W-:Y:S02]  /*d230*/  IMAD.X R13, RZ, RZ, R3, P0 ;  /* 0x000000ffff0d7224 */ /* 0x004fe400000e0603 */
        /* <DEDUP_REMOVED lines=8> */
[----:B------:R-:W-:Y:S02]  /*d2c0*/  IMAD.X R9, RZ, RZ, R3, P0 ;  /* 0x000000ffff097224 */ /* 0x000fe400000e0603 */
[----:B------:R-:W3:Y:S04]  /*d2d0*/  SHFL.IDX PT, R3, R24, 0x3, 0x181f ;  /* 0x00781f0018037f89 */ /* 0x000ee800000e0000 */
[----:B------:R2:W-:Y:S01]  /*d2e0*/  LDGSTS.E.BYPASS.LTC128B.128 [R22+0x1d400], desc[UR36][R8.64], !P1 ;  /* 0x1d40000008167fae */ /* 0x0005e2000c901d64 */
[----:B0-----:R-:W-:-:S03]  /*d2f0*/  IADD3 R6, P0, R14, R0, RZ ;  /* 0x000000000e067210 */ /* 0x001fc60007f1e0ff */
[----:B------:R-:W0:Y:S01]  /*d300*/  SHFL.IDX PT, R14, R21, 0x4, 0x181f ;  /* 0x00981f00150e7f89 */ /* 0x000e2200000e0000 */
[----:B---3--:R-:W-:-:S03]  /*d310*/  IADD3.X R7, RZ, R3, RZ, P0, !PT ;  /* 0x00000003ff077210 */ /* 0x008fc600007fe4ff */
[----:B------:R-:W3:Y:S04]  /*d320*/  SHFL.IDX PT, R3, R24, 0x4, 0x181f ;  /* 0x00981f0018037f89 */ /* 0x000ee800000e0000 */
[----:B------:R2:W-:Y:S01]  /*d330*/  LDGSTS.E.BYPASS.LTC128B.128 [R22+0x1dc00], desc[UR36][R6.64], !P1 ;  /* 0x1dc0000006167fae */ /* 0x0005e2000c901d64 */
[----:B0-----:R-:W-:-:S03]  /*d340*/  IADD3 R2, P0, R14, R0, RZ ;  /* 0x000000000e027210 */ /* 0x001fc60007f1e0ff */
[----:B------:R2:W0:Y:S02]  /*d350*/  SHFL.IDX PT, R14, R21, 0x5, 0x181f ;  /* 0x00b81f00150e7f89 */ /* 0x00042400000e0000 */
[----:B---3--:R-:W-:-:S05]  /*d360*/  IMAD.X R3, RZ, RZ, R3, P0 ;  /* 0x000000ffff037224 */ /* 0x008fca00000e0603 */
[----:B------:R2:W-:Y:S03]  /*d370*/  LDGSTS.E.BYPASS.LTC128B.128 [R22+0x1e400], desc[UR36][R2.64], !P1 ;  /* 0x1e40000002167fae */ /* 0x0005e6000c901d64 */
.L_x_9379:
[----:B0-2---:R-:W-:-:S05]  /*d380*/  IADD3 R2, P0, R14, R0, RZ ;  /* 0x000000000e027210 */ /* 0x005fca0007f1e0ff */
[----:B------:R-:W-:Y:S01]  /*d390*/  IMAD.X R3, RZ, RZ, R34, P0 ;  /* 0x000000ffff037224 */ /* 0x000fe200000e0622 */
[----:B------:R-:W-:-:S04]  /*d3a0*/  PLOP3.LUT P0, PT, PT, PT, PT, 0x80, 0x0 ;  /* 0x000000000000781c */ /* 0x000fc80003f0f070 */
[----:B------:R-:W-:Y:S01]  /*d3b0*/  @!PT LDS RZ, [RZ] ;  /* 0x00000000fffff984 */ /* 0x000fe20000000800 */
[----:B------:R-:W-:Y:S01]  /*d3c0*/  @!PT LDS RZ, [RZ] ;  /* 0x00000000fffff984 */ /* 0x000fe20000000800 */
[----:B------:R-:W-:Y:S01]  /*d3d0*/  @!PT LDS RZ, [RZ] ;  /* 0x00000000fffff984 */ /* 0x000fe20000000800 */
[----:B------:R0:W-:Y:S01]  /*d3e0*/  LDGSTS.E.BYPASS.LTC128B.128 [R22+0x1ec00], desc[UR36][R2.64], !P1 ;  /* 0x1ec0000002167fae */ /* 0x0001e2000c901d64 */
[----:B------:R-:W-:-:S08]  /*d3f0*/  NOP ;  /* 0x0000000000007918 */ /* 0x000fd00000000000 */
.L_x_9275:
        /* <DEDUP_REMOVED lines=10> */
.L_x_9276:
[----:B------:R2:W-:Y:S01]  /*d4a0*/  SYNCS.ARRIVE.TRANS64.A1T0 RZ, [R19+URZ+0x32430], RZ ;  /* 0x032430ff13ff79a7 */ /* 0x0005e2000810003f */
[----:B------:R-:W-:Y:S05]  /*d4b0*/  @!P2 BRA `(.L_x_9277) ;  /* 0x000000000004a947 */ /* 0x000fea0003800000 */
[----:B------:R-:W-:Y:S01]  /*d4c0*/  BPT.TRAP 0x1 ;  /* 0x000000040000795c */ /* 0x000fe20000300000 */
.L_x_9277:
[----:B------:R-:W3:Y:S01]  /*d4d0*/  SYNCS.PHASECHK.TRANS64.TRYWAIT P0, [R19+URZ+0x32460], R23 ;  /* 0x03246017130075a7 */ /* 0x000ee2000800017f */
[----:B------:R-:W-:Y:S04]  /*d4e0*/  BSSY B1, `(.L_x_9278) ;  /* 0x0000002000017945 */ /* 0x000fe80003800000 */
[----:B---3--:R-:W-:Y:S05]  /*d4f0*/  @!P0 BRA `(.L_x_9279) ;  /* 0x0000003800d08947 */ /* 0x008fea0003800000 */
.L_x_9380:
[----:B------:R-:W-:Y:S05]  /*d500*/  BSYNC B1 ;  /* 0x0000000000017941 */ /* 0x000fea0003800000 */
.L_x_9278:
[----:B------:R-:W-:Y:S01]  /*d510*/  ULDC.64 UR4, c[0x0][0x328] ;  /* 0x0000ca0000047ab9 */ /* 0x000fe20000000a00 */
[----:B------:R-:W-:Y:S01]  /*d520*/  ULDC.64 UR6, c[0x0][0x338] ;  /* 0x0000ce0000067ab9 */ /* 0x000fe20000000a00 */
[----:B------:R-:W-:Y:S01]  /*d530*/  IMAD R6, R25, UR4, RZ ;  /* 0x0000000419067c24 */ /* 0x000fe2000f8e02ff */
[C---:B------:R-:W-:Y:S01]  /*d540*/  LOP3.LUT P4, RZ, R16.reuse, 0x1, RZ, 0xc0, !PT ;  /* 0x0000000110ff7812 */ /* 0x040fe2000788c0ff */
[----:B0-----:R-:W-:Y:S01]  /*d550*/  IMAD.WIDE.U32 R2, R5, UR4, RZ ;  /* 0x0000000405027c25 */ /* 0x001fe2000f8e00ff */
[----:B------:R-:W-:Y:S02]  /*d560*/  R2UR UR4, R29 ;  /* 0x000000001d0472ca */ /* 0x000fe400000e0000 */
[C---:B------:R-:W-:Y:S01]  /*d570*/  LOP3.LUT P3, RZ, R16.reuse, 0x10, RZ, 0xc0, !PT ;  /* 0x0000001010ff7812 */ /* 0x040fe2000786c0ff */
[----:B------:R-:W-:Y:S01]  /*d580*/  IMAD R5, R5, UR5, R6 ;  /* 0x0000000505057c24 */ /* 0x000fe2000f8e0206 */
[----:B------:R-:W-:Y:S01]  /*d590*/  LOP3.LUT P2, RZ, R16, 0x8, RZ, 0xc0, !PT ;  /* 0x0000000810ff7812 */ /* 0x000fe2000784c0ff */
[----:B------:R-:W-:Y:S01]  /*d5a0*/  IMAD R7, R20, UR6, RZ ;  /* 0x0000000614077c24 */ /* 0x000fe2000f8e02ff */
[----:B------:R-:W-:Y:S01]  /*d5b0*/  LOP3.LUT P1, RZ, R16, 0x4, RZ, 0xc0, !PT ;  /* 0x0000000410ff7812 */ /* 0x000fe2000782c0ff */
[----:B------:R-:W-:-:S02]  /*d5c0*/  IMAD.IADD R3, R3, 0x1, R5 ;  /* 0x0000000103037824 */ /* 0x000fc400078e0205 */
[C---:B------:R-:W-:Y:S02]  /*d5d0*/  IMAD R7, R4.reuse, UR7, R7 ;  /* 0x0000000704077c24 */ /* 0x040fe4000f8e0207 */
[----:B------:R-:W-:Y:S01]  /*d5e0*/  IMAD.WIDE.U32 R2, R4, UR6, R2 ;  /* 0x0000000604027c25 */ /* 0x000fe2000f8e0002 */
[----:B------:R-:W-:Y:S02]  /*d5f0*/  ULDC.64 UR6, c[0x0][0x330] ;  /* 0x0000cc0000067ab9 */ /* 0x000fe40000000a00 */
[----:B------:R-:W-:Y:S02]  /*d600*/  UIMAD UR4, UR4, UR6, URZ ;  /* 0x00000006040472a4 */ /* 0x000fe4000f8e023f */
[----:B------:R-:W-:Y:S01]  /*d610*/  IMAD.U32 R5, RZ, RZ, UR6 ;  /* 0x00000006ff057e24 */ /* 0x000fe2000f8e00ff */
[----:B------:R-:W-:Y:S01]  /*d620*/  IADD3 R3, R3, R7, RZ ;  /* 0x0000000703037210 */ /* 0x000fe20007ffe0ff */
        /* <DEDUP_REMOVED lines=9> */
[----:B------:R-:W-:-:S03]  /*d6c0*/  IMAD R21, R17, 0xc000, R31 ;  /* 0x0000c00011157824 */ /* 0x000fc600078e021f */
[----:B------:R-:W4:Y:S04]  /*d6d0*/  SHFL.IDX PT, R3, R22, RZ, 0x181f ;  /* 0x00181fff16037589 */ /* 0x000f2800000e0000 */
[----:B------:R-:W-:Y:S04]  /*d6e0*/  SHFL.IDX PT, R4, R22, 0x1, 0x181f ;  /* 0x00381f0016047f89 */ /* 0x000fe800000e0000 */
[----:B------:R-:W-:Y:S04]  /*d6f0*/  SHFL.IDX PT, R5, R22, 0x3, 0x181f ;  /* 0x00781f0016057f89 */ /* 0x000fe800000e0000 */
[----:B-1-3--:R-:W-:Y:S01]  /*d700*/  SHFL.IDX PT, R23, R22, 0x4, 0x181f ;  /* 0x00981f0016177f89 */ /* 0x00afe200000e0000 */
[----:B0-----:R-:W-:-:S03]  /*d710*/  IADD3 R10, P0, R14, R0, RZ ;  /* 0x000000000e0a7210 */ /* 0x001fc60007f1e0ff */
[----:B------:R-:W0:Y:S02]  /*d720*/  SHFL.IDX PT, R14, R20, 0x1, 0x181f ;  /* 0x00381f00140e7f89 */ /* 0x000e2400000e0000 */
[----:B----4-:R-:W-:-:S05]  /*d730*/  IMAD.X R11, RZ, RZ, R3, P0 ;  /* 0x000000ffff0b7224 */ /* 0x010fca00000e0603 */
[----:B------:R-:W-:Y:S04]  /*d740*/  LDGSTS.E.BYPASS.LTC128B.128 [R21], desc[UR36][R10.64], !P4 ;  /* 0x000000000a157fae */ /* 0x000fe8000e101d64 */
[----:B------:R-:W-:Y:S04]  /*d750*/  LDGSTS.E.BYPASS.LTC128B.128 [R21+0x3000], desc[UR36][R10.64+0x80], !P3 ;  /* 0x030000800a157fae */ /* 0x000fe8000d901d64 */
[----:B------:R-:W-:Y:S04]  /*d760*/  LDGSTS.E.BYPASS.LTC128B.128 [R21+0x6000], desc[UR36][R10.64+0x100], !P2 ;  /* 0x060001000a157fae */ /* 0x000fe8000d101d64 */
[----:B------:R-:W-:Y:S01]  /*d770*/  LDGSTS.E.BYPASS.LTC128B.128 [R21+0x9000], desc[UR36][R10.64+0x180], !P1 ;  /* 0x090001800a157fae */ /* 0x000fe2000c901d64 */
[----:B0-----:R-:W-:-:S03]  /*d780*/  IADD3 R8, P0, R14, R0, RZ ;  /* 0x000000000e087210 */ /* 0x001fc60007f1e0ff */
[----:B------:R-:W0:Y:S01]  /*d790*/  SHFL.IDX PT, R14, R20, 0x2, 0x181f ;  /* 0x00581f00140e7f89 */ /* 0x000e2200000e0000 */
[----:B------:R-:W-:-:S03]  /*d7a0*/  IADD3.X R9, RZ, R4, RZ, P0, !PT ;  /* 0x00000004ff097210 */ /* 0x000fc600007fe4ff */
[----:B------:R-:W1:Y:S04]  /*d7b0*/  SHFL.IDX PT, R4, R22, 0x2, 0x181f ;  /* 0x00581f0016047f89 */ /* 0x000e6800000e0000 */
[----:B------:R-:W-:Y:S04]  /*d7c0*/  LDGSTS.E.BYPASS.LTC128B.128 [R21+0x800], desc[UR36][R8.64], !P4 ;  /* 0x0080000008157fae */ /* 0x000fe8000e101d64 */
[----:B------:R-:W-:Y:S04]  /*d7d0*/  LDGSTS.E.BYPASS.LTC128B.128 [R21+0x3800], desc[UR36][R8.64+0x80], !P3 ;  /* 0x0380008008157fae */ /* 0x000fe8000d901d64 */
[----:B------:R-:W-:Y:S04]  /*d7e0*/  LDGSTS.E.BYPASS.LTC128B.128 [R21+0x6800], desc[UR36][R8.64+0x100], !P2 ;  /* 0x0680010008157fae */ /* 0x000fe8000d101d64 */
[----:B------:R-:W-:Y:S01]  /*d7f0*/  LDGSTS.E.BYPASS.LTC128B.128 [R21+0x9800], desc[UR36][R8.64+0x180], !P1 ;  /* 0x0980018008157fae */ /* 0x000fe2000c901d64 */
[----:B0-----:R-:W-:-:S03]  /*d800*/  IADD3 R6, P0, R14, R0, RZ ;  /* 0x000000000e067210 */ /* 0x001fc60007f1e0ff */
[----:B------:R-:W-:Y:S04]  /*d810*/  SHFL.IDX PT, R22, R22, 0x5, 0x181f ;  /* 0x00b81f0016167f89 */ /* 0x000fe800000e0000 */
[----:B------:R-:W0:Y:S01]  /*d820*/  SHFL.IDX PT, R14, R20, 0x3, 0x181f ;  /* 0x00781f00140e7f89 */ /* 0x000e2200000e0000 */
[----:B-1----:R-:W-:-:S05]  /*d830*/  IMAD.X R7, RZ, RZ, R4, P0 ;  /* 0x000000ffff077224 */ /* 0x002fca00000e0604 */
[----:B------:R-:W-:Y:S04]  /*d840*/  LDGSTS.E.BYPASS.LTC128B.128 [R21+0x1000], desc[UR36][R6.64], !P4 ;  /* 0x0100000006157fae */ /* 0x000fe8000e101d64 */
[----:B------:R-:W-:Y:S04]  /*d850*/  LDGSTS.E.BYPASS.LTC128B.128 [R21+0x4000], desc[UR36][R6.64+0x80], !P3 ;  /* 0x0400008006157fae */ /* 0x000fe8000d901d64 */
[----:B------:R-:W-:Y:S04]  /*d860*/  LDGSTS.E.BYPASS.LTC128B.128 [R21+0x7000], desc[UR36][R6.64+0x100], !P2 ;  /* 0x0700010006157fae */ /* 0x000fe8000d101d64 */
[----:B------:R1:W-:Y:S01]  /*d870*/  LDGSTS.E.BYPASS.LTC128B.128 [R21+0xa000], desc[UR36][R6.64+0x180], !P1 ;  /* 0x0a00018006157fae */ /* 0x0003e2000c901d64 */
[----:B0-----:R-:W-:-:S03]  /*d880*/  IADD3 R4, P0, R14, R0, RZ ;  /* 0x000000000e047210 */ /* 0x001fc60007f1e0ff */
[----:B------:R-:W0:Y:S02]  /*d890*/  SHFL.IDX PT, R14, R20, 0x4, 0x181f ;  /* 0x00981f00140e7f89 */ /* 0x000e2400000e0000 */
[----:B------:R-:W-:Y:S01]  /*d8a0*/  IMAD.X R5, RZ, RZ, R5, P0 ;  /* 0x000000ffff057224 */ /* 0x000fe200000e0605 */
[----:B-1----:R-:W-:-:S04]  /*d8b0*/  MOV R6, RZ ;  /* 0x000000ff00067202 */ /* 0x002fc80000000f00 */
[----:B------:R1:W-:Y:S04]  /*d8c0*/  LDGSTS.E.BYPASS.LTC128B.128 [R21+0x1800], desc[UR36][R4.64], !P4 ;  /* 0x0180000004157fae */ /* 0x0003e8000e101d64 */
[----:B------:R1:W-:Y:S04]  /*d8d0*/  LDGSTS.E.BYPASS.LTC128B.128 [R21+0x4800], desc[UR36][R4.64+0x80], !P3 ;  /* 0x0480008004157fae */ /* 0x0003e8000d901d64 */
[----:B------:R1:W-:Y:S04]  /*d8e0*/  LDGSTS.E.BYPASS.LTC128B.128 [R21+0x7800], desc[UR36][R4.64+0x100], !P2 ;  /* 0x0780010004157fae */ /* 0x0003e8000d101d64 */
[----:B------:R1:W-:Y:S01]  /*d8f0*/  LDGSTS.E.BYPASS.LTC128B.128 [R21+0xa800], desc[UR36][R4.64+0x180], !P1 ;  /* 0x0a80018004157fae */ /* 0x0003e2000c901d64 */
[----:B0-----:R-:W-:-:S03]  /*d900*/  IADD3 R2, P0, R14, R0, RZ ;  /* 0x000000000e027210 */ /* 0x001fc60007f1e0ff */
[----:B------:R1:W0:Y:S02]  /*d910*/  SHFL.IDX PT, R14, R20, 0x5, 0x181f ;  /* 0x00b81f00140e7f89 */ /* 0x00022400000e0000 */
[----:B------:R-:W-:-:S05]  /*d920*/  IMAD.X R3, RZ, RZ, R23, P0 ;  /* 0x000000ffff037224 */ /* 0x000fca00000e0617 */
[----:B------:R1:W-:Y:S04]  /*d930*/  LDGSTS.E.BYPASS.LTC128B.128 [R21+0x2000], desc[UR36][R2.64], !P4 ;  /* 0x0200000002157fae */ /* 0x0003e8000e101d64 */
[----:B------:R1:W-:Y:S04]  /*d940*/  LDGSTS.E.BYPASS.LTC128B.128 [R21+0x5000], desc[UR36][R2.64+0x80], !P3 ;  /* 0x0500008002157fae */ /* 0x0003e8000d901d64 */
[----:B------:R1:W-:Y:S04]  /*d950*/  LDGSTS.E.BYPASS.LTC128B.128 [R21+0x8000], desc[UR36][R2.64+0x100], !P2 ;  /* 0x0800010002157fae */ /* 0x0003e8000d101d64 */
[----:B------:R1:W-:Y:S02]  /*d960*/  LDGSTS.E.BYPASS.LTC128B.128 [R21+0xb000], desc[UR36][R2.64+0x180], !P1 ;  /* 0x0b00018002157fae */ /* 0x0003e4000c901d64 */
.L_x_9394:
[----:B01----:R-:W-:-:S05]  /*d970*/  IADD3 R2, P0, R14, R0, RZ ;  /* 0x000000000e027210 */ /* 0x003fca0007f1e0ff */
        /* <DEDUP_REMOVED lines=10> */
.L_x_9281:
        /* <DEDUP_REMOVED lines=10> */
.L_x_9282:
[----:B------:R-:W-:Y:S01]  /*dac0*/  VIADD R17, R17, 0x1 ;  /* 0x0000000111117836 */ /* 0x000fe20000000000 */
[----:B------:R1:W-:Y:S01]  /*dad0*/  SYNCS.ARRIVE.TRANS64.A1T0 RZ, [R19+URZ+0x32450], RZ ;  /* 0x032450ff13ff79a7 */ /* 0x0003e2000810003f */
[----:B------:R-:W-:Y:S01]  /*dae0*/  VIADD R27, R27, 0xffffffff ;  /* 0xffffffff1b1b7836 */ /* 0x000fe20000000000 */
[----:B------:R-:W-:Y:S02]  /*daf0*/  IADD3 R18, R18, -0x60, RZ ;  /* 0xffffffa012127810 */ /* 0x000fe40007ffe0ff */
[----:B------:R-:W-:-:S04]  /*db00*/  ISETP.NE.AND P0, PT, R17, 0x2, PT ;  /* 0x000000021100780c */ /* 0x000fc80003f05270 */
[----:B------:R-:W-:Y:S02]  /*db10*/  SEL R17, R17, RZ, P0 ;  /* 0x000000ff11117207 */ /* 0x000fe40000000000 */
[----:B0-----:R-:W-:Y:S02]  /*db20*/  SEL R3, RZ, 0x1, P0 ;  /* 0x00000001ff037807 */ /* 0x001fe40000000000 */
[----:B------:R-:W-:Y:S02]  /*db30*/  ISETP.GT.AND P0, PT, R27, UR46, PT ;  /* 0x0000002e1b007c0c */ /* 0x000fe4000bf04270 */
[----:B------:R-:W-:-:S11]  /*db40*/  LOP3.LUT R26, R26, R3, RZ, 0x3c, !PT ;  /* 0x000000031a1a7212 */ /* 0x000fd600078e3cff */
[----:B-1----:R-:W-:Y:S05]  /*db50*/  @P0 BRA `(.L_x_9283) ;  /* 0xfffffff000a40947 */ /* 0x002fea000383ffff */
.L_x_9268:
[----:B------:R-:W-:Y:S05]  /*db60*/  BSYNC B0 ;  /* 0x0000000000007941 */ /* 0x000fea0003800000 */
.L_x_9247:
[----:B------:R-:W0:Y:S01]  /*db70*/  S2R R3, SR_CgaCtaId ;  /* 0x0000000000037919 */ /* 0x000e220000008800 */
[----:B------:R-:W-:Y:S01]  /*db80*/  MOV R0, 0x400 ;  /* 0x0000040000007802 */ /* 0x000fe20000000f00 */
[----:B------:R-:W-:Y:S01]  /*db90*/  BSSY B0, `(.L_x_9284) ;  /* 0x0000005000007945 */ /* 0x000fe20003800000 */
[----:B------:R-:W-:Y:S02]  /*dba0*/  SHF.L.U32 R6, R6, 0x1f, RZ ;  /* 0x0000001f06067819 */ /* 0x000fe400000006ff */
[----:B0-----:R-:W-:-:S04]  /*dbb0*/  LEA R4, R3, R0, 0x18 ;  /* 0x0000000003047211 */ /* 0x001fc800078ec0ff */
[----:B------:R-:W0:Y:S02]  /*dbc0*/  SYNCS.PHASECHK.TRANS64.TRYWAIT P0, [R4+URZ+0x32420], R6 ;  /* 0x03242006040075a7 */ /* 0x000e24000800017f */
[----:B0-----:R-:W-:Y:S05]  /*dbd0*/  @!P0 BRA `(.L_x_9285) ;  /* 0x0000003800f88947 */ /* 0x001fea0003800000 */
.L_x_9395:
[----:B------:R-:W-:Y:S05]  /*dbe0*/  BSYNC B0 ;  /* 0x0000000000007941 */ /* 0x000fea0003800000 */
.L_x_9284:
[----:B------:R-:W-:-:S03]  /*dbf0*/  UMOV UR4, 0xffffffff ;  /* 0xffffffff00047882 */ /* 0x000fc60000000000 */
[----:B------:R-:W-:Y:S05]  /*dc00*/  BRA.DIV UR4, `(.L_x_9286) ;  /* 0x0000003e04007947 */ /* 0x000fea000b800000 */
[----:B------:R-:W1:Y:S02]  /*dc10*/  S2R R0, SR_TID.X ;  /* 0x0000000000007919 */ /* 0x000e640000002100 */
[----:B-1----:R-:W-:-:S04]  /*dc20*/  SHF.R.U32.HI R0, RZ, 0x5, R0 ;  /* 0x00000005ff007819 */ /* 0x002fc80000011600 */
[----:B------:R-:W-:-:S05]  /*dc30*/  LOP3.LUT R0, R0, 0x3, RZ, 0xc0, !PT ;  /* 0x0000000300007812 */ /* 0x000fca00078ec0ff */
[----:B------:R1:W3:Y:S02]  /*dc40*/  SHFL.IDX PT, R14, R0, RZ, 0x1f ;  /* 0x00001fff000e7589 */ /* 0x0002e400000e0000 */
.L_x_9398:
[----:B---3--:R-:W-:-:S13]  /*dc50*/  ISETP.NE.AND P0, PT, R14, RZ, PT ;  /* 0x000000ff0e00720c */ /* 0x008fda0003f05270 */
[----:B------:R-:W-:Y:S05]  /*dc60*/  @P0 BRA `(.L_x_9214) ;  /* 0x0000000000900947 */ /* 0x000fea0003800000 */
[----:B------:R-:W-:-:S03]  /*dc70*/  UMOV UR4, 0xffffffff ;  /* 0xffffffff00047882 */ /* 0x000fc60000000000 */
[----:B------:R-:W-:Y:S05]  /*dc80*/  BRA.DIV UR4, `(.L_x_9287) ;  /* 0x0000003e04147947 */ /* 0x000fea000b800000 */
[----:B------:R-:W-:-:S13]  /*dc90*/  ELECT P6, URZ, PT ;  /* 0x00000000003f782f */ /* 0x000fda00038c0000 */
.L_x_9401:
        /* <DEDUP_REMOVED lines=8> */
.L_x_9288:
[C---:B------:R-:W-:Y:S01]  /*dd20*/  IMAD R5, R17.reuse, 0x8, R4 ;  /* 0x0000000811057824 */ /* 0x040fe200078e0204 */
[----:B------:R-:W-:Y:S01]  /*dd30*/  SHF.L.U32 R0, R26, 0x1f, RZ ;  /* 0x0000001f1a007819 */ /* 0x000fe200000006ff */
[----:B------:R-:W-:-:S03]  /*dd40*/  VIADD R17, R17, 0x1 ;  /* 0x0000000111117836 */ /* 0x000fc60000000000 */
[----:B------:R-:W1:Y:S02]  /*dd50*/  SYNCS.PHASECHK.TRANS64.TRYWAIT P1, [R5+URZ+0x32440], R0 ;  /* 0x03244000050075a7 */ /* 0x000e64000802017f */
[----:B------:R-:W-:-:S04]  /*dd60*/  ISETP.NE.AND P2, PT, R17, 0x2, PT ;  /* 0x000000021100780c */ /* 0x000fc80003f45270 */
[----:B------:R-:W-:Y:S01]  /*dd70*/  SEL R3, RZ, 0x1, P2 ;  /* 0x00000001ff037807 */ /* 0x000fe20001000000 */
[----:B-1----:R-:W-:Y:S08]  /*dd80*/  @!P1 BRA `(.L_x_9289) ;  /* 0x0000003800f49947 */ /* 0x002ff00003800000 */
.L_x_9402:
[----:B------:R-:W-:Y:S02]  /*dd90*/  SEL R17, R17, RZ, P2 ;  /* 0x000000ff11117207 */ /* 0x000fe40001000000 */
[----:B------:R-:W-:Y:S01]  /*dda0*/  LOP3.LUT R2, R26, R3, RZ, 0x3c, !PT ;  /* 0x000000031a027212 */ /* 0x000fe200078e3cff */
[----:B------:R-:W-:Y:S06]  /*ddb0*/  @!P0 BRA `(.L_x_9290) ;  /* 0x0000000000048947 */ /* 0x000fec0003800000 */
[----:B------:R-:W-:Y:S01]  /*ddc0*/  BPT.TRAP 0x1 ;  /* 0x000000040000795c */ /* 0x000fe20000300000 */
.L_x_9290:
[----:B------:R-:W-:Y:S02]  /*ddd0*/  LEA R17, R17, R4, 0x3 ;  /* 0x0000000411117211 */ /* 0x000fe400078e18ff */
[----:B------:R-:W-:-:S04]  /*dde0*/  SHF.L.U32 R2, R2, 0x1f, RZ ;  /* 0x0000001f02027819 */ /* 0x000fc800000006ff */
[----:B------:R-:W3:Y:S02]  /*ddf0*/  SYNCS.PHASECHK.TRANS64.TRYWAIT P1, [R17+URZ+0x32440], R2 ;  /* 0x03244002110075a7 */ /* 0x000ee4000802017f */
[----:B---3--:R-:W-:Y:S05]  /*de00*/  @!P1 BRA `(.L_x_9291) ;  /* 0x0000003800e89947 */ /* 0x008fea0003800000 */
.L_x_9403:
[----:B------:R-:W-:Y:S05]  /*de10*/  @!P0 BRA `(.L_x_9292) ;  /* 0x0000000000048947 */ /* 0x000fea0003800000 */
[----:B------:R-:W-:Y:S01]  /*de20*/  BPT.TRAP 0x1 ;  /* 0x000000040000795c */ /* 0x000fe20000300000 */
.L_x_9292:
[----:B------:R-:W4:Y:S02]  /*de30*/  SYNCS.PHASECHK.TRANS64.TRYWAIT P1, [R5+URZ+0x32460], R0 ;  /* 0x03246000050075a7 */ /* 0x000f24000802017f */
[----:B----4-:R-:W-:Y:S05]  /*de40*/  @!P1 BRA `(.L_x_9293) ;  /* 0x0000003800ec9947 */ /* 0x010fea0003800000 */
.L_x_9404:
[----:B------:R-:W-:Y:S05]  /*de50*/  @!P0 BRA `(.L_x_9294) ;  /* 0x0000000000048947 */ /* 0x000fea0003800000 */
[----:B------:R-:W-:Y:S01]  /*de60*/  BPT.TRAP 0x1 ;  /* 0x000000040000795c */ /* 0x000fe20000300000 */
.L_x_9294:
[----:B------:R0:W0:Y:S02]  /*de70*/  SYNCS.PHASECHK.TRANS64.TRYWAIT P0, [R17+URZ+0x32460], R2 ;  /* 0x03246002110075a7 */ /* 0x000024000800017f */
[----:B0-----:R-:W-:Y:S05]  /*de80*/  @!P0 NANOSLEEP.SYNCS 0x989680 ;  /* 0x009896800000895d */ /* 0x001fea0003900000 */
[----:B------:R-:W0:Y:S02]  /*de90*/  @!P0 SYNCS.PHASECHK.TRANS64 P0, [R17+URZ+0x32460], R2 ;  /* 0x03246002110085a7 */ /* 0x000e24000800007f */
[----:B0-----:R-:W-:Y:S05]  /*dea0*/  @!P0 BRA `(.L_x_9294) ;  /* 0xfffffffc00f08947 */ /* 0x001fea000383ffff */
.L_x_9214:
[----:B------:R-:W-:Y:S05]  /*deb0*/  BSYNC B6 ;  /* 0x0000000000067941 */ /* 0x000fea0003800000 */
.L_x_9211:
[----:B------:R-:W-:Y:S05]  /*dec0*/  EXIT ;  /* 0x000000000000794d */ /* 0x000fea0003800000 */
.L_x_9218:
[----:B------:R-:W-:-:S13]  /*ded0*/  R2UR UR4, R16 ;  /* 0x00000000100472ca */ /* 0x000fda00000e0000 */
[----:B-1----:R-:W-:-:S04]  /*dee0*/  IMAD.U32 R3, RZ, RZ, UR4 ;  /* 0x00000004ff037e24 */ /* 0x002fc8000f8e00ff */
[----:B------:R1:W2:Y:S03]  /*def0*/  SYNCS.PHASECHK.TRANS64.TRYWAIT P0, [R3+URZ+0x32400], R0 ;  /* 0x03240000030075a7 */ /* 0x0002a6000800017f */
[----:B--2---:R-:W-:Y:S05]  /*df00*/  @!P0 NANOSLEEP.SYNCS 0x989680 ;  /* 0x009896800000895d */ /* 0x004fea0003900000 */
[----:B------:R-:W2:Y:S02]  /*df10*/  @!P0 SYNCS.PHASECHK.TRANS64 P0, [R3+URZ+0x32400], R0 ;  /* 0x03240000030085a7 */ /* 0x000ea4000800007f */
[----:B--2---:R-:W-:Y:S05]  /*df20*/  @!P0 BRA `(.L_x_9218) ;  /* 0xfffffffc00e88947 */ /* 0x004fea000383ffff */
[----:B------:R-:W-:Y:S05]  /*df30*/  BRA `(.L_x_9295) ;  /* 0xffffff3400607947 */ /* 0x000fea000383ffff */
.L_x_9222:
[----:B------:R-:W-:-:S13]  /*df40*/  R2UR UR4, R16 ;  /* 0x00000000100472ca */ /* 0x000fda00000e0000 */
[----:B-1----:R-:W-:-:S04]  /*df50*/  IMAD.U32 R3, RZ, RZ, UR4 ;  /* 0x00000004ff037e24 */ /* 0x002fc8000f8e00ff */
[----:B------:R1:W2:Y:S03]  /*df60*/  SYNCS.PHASECHK.TRANS64.TRYWAIT P1, [R3+URZ+0x32430], R0 ;  /* 0x03243000030075a7 */ /* 0x0002a6000802017f */
[----:B--2---:R-:W-:Y:S05]  /*df70*/  @!P1 NANOSLEEP.SYNCS 0x989680 ;  /* 0x009896800000995d */ /* 0x004fea0003900000 */
[----:B------:R-:W2:Y:S02]  /*df80*/  @!P1 SYNCS.PHASECHK.TRANS64 P1, [R3+URZ+0x32430], R0 ;  /* 0x03243000030095a7 */ /* 0x000ea4000802007f */
[----:B--2---:R-:W-:Y:S05]  /*df90*/  @!P1 BRA `(.L_x_9222) ;  /* 0xfffffffc00e89947 */ /* 0x004fea000383ffff */
[----:B------:R-:W-:Y:S05]  /*dfa0*/  BRA `(.L_x_9221) ;  /* 0xffffff3400887947 */ /* 0x000fea000383ffff */
.L_x_9223:
[----:B------:R-:W-:-:S13]  /*dfb0*/  R2UR UR4, R16 ;  /* 0x00000000100472ca */ /* 0x000fda00000e0000 */
[----:B-1----:R-:W-:-:S04]  /*dfc0*/  IMAD.U32 R3, RZ, RZ, UR4 ;  /* 0x00000004ff037e24 */ /* 0x002fc8000f8e00ff */
[----:B------:R1:W2:Y:S03]  /*dfd0*/  SYNCS.PHASECHK.TRANS64.TRYWAIT P1, [R3+URZ+0x32410], R0 ;  /* 0x03241000030075a7 */ /* 0x0002a6000802017f */
[----:B--2---:R-:W-:Y:S05]  /*dfe0*/  @!P1 NANOSLEEP.SYNCS 0x989680 ;  /* 0x009896800000995d */ /* 0x004fea0003900000 */
[----:B------:R-:W2:Y:S02]  /*dff0*/  @!P1 SYNCS.PHASECHK.TRANS64 P1, [R3+URZ+0x32410], R0 ;  /* 0x03241000030095a7 */ /* 0x000ea4000802007f */
[----:B--2---:R-:W-:Y:S05]  /*e000*/  @!P1 BRA `(.L_x_9223) ;  /* 0xfffffffc00e89947 */ /* 0x004fea000383ffff */
[----:B------:R-:W-:Y:S05]  /*e010*/  BRA `(.L_x_9296) ;  /* 0xffffff38004c7947 */ /* 0x000fea000383ffff */
.L_x_9227:
[----:B------:R-:W-:-:S13]  /*e020*/  R2UR UR4, R16 ;  /* 0x00000000100472ca */ /* 0x000fda00000e0000 */
[----:B-1----:R-:W-:-:S04]  /*e030*/  MOV R3, UR4 ;  /* 0x0000000400037c02 */ /* 0x002fc80008000f00 */
[----:B------:R1:W3:Y:S03]  /*e040*/  SYNCS.PHASECHK.TRANS64.TRYWAIT P1, [R3+URZ+0x32450], R0 ;  /* 0x03245000030075a7 */ /* 0x0002e6000802017f */
[----:B---3--:R-:W-:Y:S05]  /*e050*/  @!P1 NANOSLEEP.SYNCS 0x989680 ;  /* 0x009896800000995d */ /* 0x008fea0003900000 */
[----:B------:R-:W3:Y:S02]  /*e060*/  @!P1 SYNCS.PHASECHK.TRANS64 P1, [R3+URZ+0x32450], R0 ;  /* 0x03245000030095a7 */ /* 0x000ee4000802007f */
[----:B---3--:R-:W-:Y:S05]  /*e070*/  @!P1 BRA `(.L_x_9227) ;  /* 0xfffffffc00e89947 */ /* 0x008fea000383ffff */
[----:B------:R-:W-:Y:S05]  /*e080*/  BRA `(.L_x_9226) ;  /* 0xffffff3800587947 */ /* 0x000fea000383ffff */
.L_x_9234:
[----:B-1----:R-:W-:-:S04]  /*e090*/  IMAD.U32 R153, RZ, RZ, UR60 ;  /* 0x0000003cff997e24 */ /* 0x002fc8000f8e00ff */
[----:B------:R1:W2:Y:S03]  /*e0a0*/  SYNCS.PHASECHK.TRANS64.TRYWAIT P2, [R153+URZ+0x32430], R0 ;  /* 0x03243000990075a7 */ /* 0x0002a6000804017f */
[----:B--2---:R-:W-:Y:S05]  /*e0b0*/  @!P2 NANOSLEEP.SYNCS 0x989680 ;  /* 0x009896800000a95d */ /* 0x004fea0003900000 */
[----:B------:R-:W2:Y:S02]  /*e0c0*/  @!P2 SYNCS.PHASECHK.TRANS64 P2, [R153+URZ+0x32430], R0 ;  /* 0x032430009900a5a7 */ /* 0x000ea4000804007f */
[----:B--2---:R-:W-:Y:S05]  /*e0d0*/  @!P2 BRA `(.L_x_9234) ;  /* 0xfffffffc00eca947 */ /* 0x004fea000383ffff */
[----:B------:R-:W-:Y:S05]  /*e0e0*/  BRA `(.L_x_9233) ;  /* 0xffffff6000087947 */ /* 0x000fea000383ffff */
.L_x_9238:
[----:B--2---:R-:W-:-:S04]  /*e0f0*/  IMAD.U32 R203, RZ, RZ, UR60 ;  /* 0x0000003cffcb7e24 */ /* 0x004fc8000f8e00ff */
[----:B------:R2:W3:Y:S03]  /*e100*/  SYNCS.PHASECHK.TRANS64.TRYWAIT P2, [R203+URZ+0x32450], R0 ;  /* 0x03245000cb0075a7 */ /* 0x0004e6000804017f */
[----:B---3--:R-:W-:Y:S05]  /*e110*/  @!P2 NANOSLEEP.SYNCS 0x989680 ;  /* 0x009896800000a95d */ /* 0x008fea0003900000 */
[----:B------:R-:W3:Y:S02]  /*e120*/  @!P2 SYNCS.PHASECHK.TRANS64 P2, [R203+URZ+0x32450], R0 ;  /* 0x03245000cb00a5a7 */ /* 0x000ee4000804007f */
[----:B---3--:R-:W-:Y:S05]  /*e130*/  @!P2 BRA `(.L_x_9238) ;  /* 0xfffffffc00eca947 */ /* 0x008fea000383ffff */
[----:B------:R-:W-:Y:S05]  /*e140*/  BRA `(.L_x_9237) ;  /* 0xffffff6000d47947 */ /* 0x000fea000383ffff */
.L_x_9252:
[----:B------:R-:W-:Y:S01]  /*e150*/  IMAD.MOV.U32 R13, RZ, RZ, R18 ;  /* 0x000000ffff0d7224 */ /* 0x000fe200078e0012 */
[----:B------:R-:W-:Y:S01]  /*e160*/  MOV R12, RZ ;  /* 0x000000ff000c7202 */ /* 0x000fe20000000f00 */
[----:B------:R-:W-:Y:S02]  /*e170*/  IMAD.MOV.U32 R11, RZ, RZ, 0x1f ;  /* 0x0000001fff0b7424 */ /* 0x000fe400078e00ff */
[----:B------:R-:W-:-:S07]  /*e180*/  IMAD.MOV.U32 R15, RZ, RZ, -0x1 ;  /* 0xffffffffff0f7424 */ /* 0x000fce00078e00ff */
[----:B-----5:R-:W-:Y:S05]  /*e190*/  WARPSYNC.COLLECTIVE R15, `(.L_x_9297) ;  /* 0x000000000f087348 */ /* 0x020fea0003c00000 */
[----:B------:R0:W1:Y:S02]  /*e1a0*/  SHFL.IDX P6, R14, R13, R12, R11 ;  /* 0x0000000c0d0e7389 */ /* 0x00006400000c000b */
[----:B01---5:R-:W-:Y:S01]  /*e1b0*/  ENDCOLLECTIVE ;  /* 0x000000000000791b */ /* 0x023fe20003800000 */
.L_x_9297:
[----:B------:R-:W-:Y:S05]  /*e1c0*/  BRA `(.L_x_9298) ;  /* 0xffffffc400887947 */ /* 0x000fea000383ffff */
.L_x_9254:
[----:B0-----:R-:W-:-:S04]  /*e1d0*/  IMAD.U32 R3, RZ, RZ, UR42 ;  /* 0x0000002aff037e24 */ /* 0x001fc8000f8e00ff */
[----:B------:R0:W1:Y:S03]  /*e1e0*/  SYNCS.PHASECHK.TRANS64.TRYWAIT P0, [R3+URZ+0x32440], R2 ;  /* 0x03244002030075a7 */ /* 0x000066000800017f */
[----:B-1----:R-:W-:Y:S05]  /*e1f0*/  @!P0 NANOSLEEP.SYNCS 0x989680 ;  /* 0x009896800000895d */ /* 0x002fea0003900000 */
[----:B------:R-:W1:Y:S02]  /*e200*/  @!P0 SYNCS.PHASECHK.TRANS64 P0, [R3+URZ+0x32440], R2 ;  /* 0x03244002030085a7 */ /* 0x000e64000800007f */
[----:B-1----:R-:W-:Y:S05]  /*e210*/  @!P0 BRA `(.L_x_9254) ;  /* 0xfffffffc00ec8947 */ /* 0x002fea000383ffff */
[----:B------:R-:W-:Y:S05]  /*e220*/  BRA `(.L_x_9299) ;  /* 0xffffffc400cc7947 */ /* 0x000fea000383ffff */
.L_x_9255:
        /* <DEDUP_REMOVED lines=8> */
.L_x_9301:
[----:B------:R-:W-:Y:S05]  /*e2b0*/  BSYNC B0 ;  /* 0x0000000000007941 */ /* 0x000fea0003800000 */
.L_x_9300:
[----:B------:R-:W-:Y:S01]  /*e2c0*/  IMAD.MOV.U32 R13, RZ, RZ, R4 ;  /* 0x000000ffff0d7224 */ /* 0x000fe200078e0004 */
[----:B------:R-:W-:Y:S01]  /*e2d0*/  MOV R15, 0xffffffff ;  /* 0xffffffff000f7802 */ /* 0x000fe20000000f00 */
[----:B------:R-:W-:Y:S01]  /*e2e0*/  IMAD.MOV.U32 R12, RZ, RZ, RZ ;  /* 0x000000ffff0c7224 */ /* 0x000fe200078e00ff */
[----:B------:R-:W-:Y:S01]  /*e2f0*/  MOV R0, R14 ;  /* 0x0000000e00007202 */ /* 0x000fe20000000f00 */
[----:B------:R-:W-:Y:S01]  /*e300*/  IMAD.MOV.U32 R11, RZ, RZ, 0x181f ;  /* 0x0000181fff0b7424 */ /* 0x000fe200078e00ff */
[----:B------:R-:W-:-:S07]  /*e310*/  @P0 LEA R7, R28, UR42, 0x1 ;  /* 0x0000002a1c070c11 */ /* 0x000fce000f8e08ff */
[----:B------:R-:W-:Y:S05]  /*e320*/  WARPSYNC.COLLECTIVE R15, `(.L_x_9302) ;  /* 0x000000000f087348 */ /* 0x000fea0003c00000 */
[----:B------:R0:W1:Y:S02]  /*e330*/  SHFL.IDX P6, R14, R13, R12, R11 ;  /* 0x0000000c0d0e7389 */ /* 0x00006400000c000b */
[----:B01----:R-:W-:Y:S01]  /*e340*/  ENDCOLLECTIVE ;  /* 0x000000000000791b */ /* 0x003fe20003800000 */
.L_x_9302:
[----:B------:R-:W-:Y:S02]  /*e350*/  IMAD.MOV.U32 R13, RZ, RZ, R5 ;  /* 0x000000ffff0d7224 */ /* 0x000fe400078e0005 */
[----:B------:R-:W-:Y:S01]  /*e360*/  IMAD.MOV.U32 R12, RZ, RZ, 0x1 ;  /* 0x00000001ff0c7424 */ /* 0x000fe200078e00ff */
[----:B------:R-:W-:-:S13]  /*e370*/  @P0 LEA R2, P1, R22, R14, 0x1 ;  /* 0x0000000e16020211 */ /* 0x000fda00078208ff */
[----:B------:R-:W-:Y:S05]  /*e380*/  WARPSYNC.COLLECTIVE R15, `(.L_x_9303) ;  /* 0x000000000f087348 */ /* 0x000fea0003c00000 */
[----:B------:R0:W1:Y:S02]  /*e390*/  SHFL.IDX P6, R14, R13, R12, R11 ;  /* 0x0000000c0d0e7389 */ /* 0x00006400000c000b */
[----:B01----:R-:W-:Y:S01]  /*e3a0*/  ENDCOLLECTIVE ;  /* 0x000000000000791b */ /* 0x003fe20003800000 */
.L_x_9303:
        /* <DEDUP_REMOVED lines=12> */
.L_x_9304:
[----:B------:R-:W-:Y:S01]  /*e470*/  IMAD.MOV.U32 R13, RZ, RZ, R5 ;  /* 0x000000ffff0d7224 */ /* 0x000fe200078e0005 */
[----:B------:R-:W-:Y:S02]  /*e480*/  MOV R12, 0x2 ;  /* 0x00000002000c7802 */ /* 0x000fe40000000f00 */
[----:B------:R-:W-:-:S13]  /*e490*/  @P0 LEA R2, P1, R22, R14, 0x1 ;  /* 0x0000000e16020211 */ /* 0x000fda00078208ff */
[----:B------:R-:W-:Y:S05]  /*e4a0*/  WARPSYNC.COLLECTIVE R15, `(.L_x_9305) ;  /* 0x000000000f087348 */ /* 0x000fea0003c00000 */
[----:B------:R0:W1:Y:S02]  /*e4b0*/  SHFL.IDX P6, R14, R13, R12, R11 ;  /* 0x0000000c0d0e7389 */ /* 0x00006400000c000b */
[----:B01----:R-:W-:Y:S01]  /*e4c0*/  ENDCOLLECTIVE ;  /* 0x000000000000791b */ /* 0x003fe20003800000 */
.L_x_9305:
        /* <DEDUP_REMOVED lines=12> */
.L_x_9306:
[----:B------:R-:W-:Y:S01]  /*e590*/  MOV R13, R5 ;  /* 0x00000005000d7202 */ /* 0x000fe20000000f00 */
[----:B------:R-:W-:Y:S01]  /*e5a0*/  IMAD.MOV.U32 R12, RZ, RZ, 0x3 ;  /* 0x00000003ff0c7424 */ /* 0x000fe200078e00ff */
[----:B------:R-:W-:-:S13]  /*e5b0*/  @P0 LEA R2, P1, R22, R14, 0x1 ;  /* 0x0000000e16020211 */ /* 0x000fda00078208ff */
[----:B------:R-:W-:Y:S05]  /*e5c0*/  WARPSYNC.COLLECTIVE R15, `(.L_x_9307) ;  /* 0x000000000f087348 */ /* 0x000fea0003c00000 */
[----:B------:R0:W1:Y:S02]  /*e5d0*/  SHFL.IDX P6, R14, R13, R12, R11 ;  /* 0x0000000c0d0e7389 */ /* 0x00006400000c000b */
[----:B01----:R-:W-:Y:S01]  /*e5e0*/  ENDCOLLECTIVE ;  /* 0x000000000000791b */ /* 0x003fe20003800000 */
.L_x_9307:
        /* <DEDUP_REMOVED lines=12> */
.L_x_9308:
[----:B------:R-:W-:Y:S02]  /*e6b0*/  IMAD.MOV.U32 R13, RZ, RZ, R5 ;  /* 0x000000ffff0d7224 */ /* 0x000fe400078e0005 */
[----:B------:R-:W-:Y:S01]  /*e6c0*/  IMAD.MOV.U32 R12, RZ, RZ, 0x4 ;  /* 0x00000004ff0c7424 */ /* 0x000fe200078e00ff */
[----:B------:R-:W-:-:S13]  /*e6d0*/  @P0 LEA R2, P1, R22, R14, 0x1 ;  /* 0x0000000e16020211 */ /* 0x000fda00078208ff */
[----:B------:R-:W-:Y:S05]  /*e6e0*/  WARPSYNC.COLLECTIVE R15, `(.L_x_9309) ;  /* 0x000000000f087348 */ /* 0x000fea0003c00000 */
[----:B------:R0:W1:Y:S02]  /*e6f0*/  SHFL.IDX P6, R14, R13, R12, R11 ;  /* 0x0000000c0d0e7389 */ /* 0x00006400000c000b */
[----:B01----:R-:W-:Y:S01]  /*e700*/  ENDCOLLECTIVE ;  /* 0x000000000000791b */ /* 0x003fe20003800000 */
.L_x_9309:
        /* <DEDUP_REMOVED lines=12> */
.L_x_9310:
[----:B------:R-:W-:Y:S02]  /*e7d0*/  IMAD.MOV.U32 R13, RZ, RZ, R5 ;  /* 0x000000ffff0d7224 */ /* 0x000fe400078e0005 */
[----:B------:R-:W-:Y:S01]  /*e7e0*/  IMAD.MOV.U32 R12, RZ, RZ, 0x5 ;  /* 0x00000005ff0c7424 */ /* 0x000fe200078e00ff */
[----:B------:R-:W-:-:S13]  /*e7f0*/  @P0 LEA R2, P1, R22, R14, 0x1 ;  /* 0x0000000e16020211 */ /* 0x000fda00078208ff */
[----:B------:R-:W-:Y:S05]  /*e800*/  WARPSYNC.COLLECTIVE R15, `(.L_x_9311) ;  /* 0x000000000f087348 */ /* 0x000fea0003c00000 */
[----:B------:R0:W1:Y:S02]  /*e810*/  SHFL.IDX P6, R14, R13, R12, R11 ;  /* 0x0000000c0d0e7389 */ /* 0x00006400000c000b */
[----:B01----:R-:W-:Y:S01]  /*e820*/  ENDCOLLECTIVE ;  /* 0x000000000000791b */ /* 0x003fe20003800000 */
.L_x_9311:
        /* <DEDUP_REMOVED lines=10> */
.L_x_9312:
[----:B------:R-:W-:Y:S05]  /*e8d0*/  BRA `(.L_x_9313) ;  /* 0xffffffc400407947 */ /* 0x000fea000383ffff */
.L_x_9258:
[----:B------:R-:W-:Y:S01]  /*e8e0*/  IMAD.MOV.U32 R13, RZ, RZ, R4 ;  /* 0x000000ffff0d7224 */ /* 0x000fe200078e0004 */
[----:B------:R-:W-:Y:S01]  /*e8f0*/  MOV R11, 0x181f ;  /* 0x0000181f000b7802 */ /* 0x000fe20000000f00 */
[----:B------:R-:W-:Y:S01]  /*e900*/  IMAD.MOV.U32 R12, RZ, RZ, RZ ;  /* 0x000000ffff0c7224 */ /* 0x000fe200078e00ff */
[----:B------:R-:W-:Y:S01]  /*e910*/  LOP3.LUT R16, R16, 0xffffefff, RZ, 0xc0, !PT ;  /* 0xffffefff10107812 */ /* 0x000fe200078ec0ff */
[----:B------:R-:W-:-:S07]  /*e920*/  IMAD.MOV.U32 R15, RZ, RZ, -0x1 ;  /* 0xffffffffff0f7424 */ /* 0x000fce00078e00ff */
[----:B------:R-:W-:Y:S05]  /*e930*/  WARPSYNC.COLLECTIVE R15, `(.L_x_9314) ;  /* 0x000000000f087348 */ /* 0x000fea0003c00000 */
[----:B------:R0:W1:Y:S02]  /*e940*/  SHFL.IDX P6, R14, R13, R12, R11 ;  /* 0x0000000c0d0e7389 */ /* 0x00006400000c000b */
[----:B01----:R-:W-:Y:S01]  /*e950*/  ENDCOLLECTIVE ;  /* 0x000000000000791b */ /* 0x003fe20003800000 */
.L_x_9314:
[----:B------:R-:W-:Y:S02]  /*e960*/  IMAD.MOV.U32 R13, RZ, RZ, R0 ;  /* 0x000000ffff0d7224 */ /* 0x000fe400078e0000 */
[----:B------:R-:W-:-:S07]  /*e970*/  IMAD.MOV.U32 R3, RZ, RZ, R14 ;  /* 0x000000ffff037224 */ /* 0x000fce00078e000e */
[----:B------:R-:W-:Y:S05]  /*e980*/  WARPSYNC.COLLECTIVE R15, `(.L_x_9315) ;  /* 0x000000000f087348 */ /* 0x000fea0003c00000 */
[----:B------:R0:W1:Y:S02]  /*e990*/  SHFL.IDX P6, R14, R13, R12, R11 ;  /* 0x0000000c0d0e7389 */ /* 0x00006400000c000b */
[----:B01----:R-:W-:Y:S01]  /*e9a0*/  ENDCOLLECTIVE ;  /* 0x000000000000791b */ /* 0x003fe20003800000 */
.L_x_9315:
[----:B------:R-:W-:Y:S02]  /*e9b0*/  ULDC UR4, c[0x0][0x288] ;  /* 0x0000a20000047ab9 */ /* 0x000fe40000000800 */
[----:B------:R-:W-:Y:S01]  /*e9c0*/  IMAD R5, R6, UR4, RZ ;  /* 0x0000000406057c24 */ /* 0x000fe2000f8e02ff */
[----:B------:R-:W-:-:S04]  /*e9d0*/  LEA R6, R36, R37, 0x7 ;  /* 0x0000002524067211 */ /* 0x000fc800078e38ff */
[C---:B------:R-:W-:Y:S01]  /*e9e0*/  ISETP.GE.AND P2, PT, R6.reuse, R5, PT ;  /* 0x000000050600720c */ /* 0x040fe20003f46270 */
[----:B------:R-:W-:Y:S02]  /*e9f0*/  VIADD R8, R6, 0x10 ;  /* 0x0000001006087836 */ /* 0x000fe40000000000 */
[----:B------:R-:W-:Y:S01]  /*ea00*/  IMAD.MOV.U32 R13, RZ, RZ, R4 ;  /* 0x000000ffff0d7224 */ /* 0x000fe200078e0004 */
[----:B------:R-:W-:-:S09]  /*ea10*/  MOV R12, 0x1 ;  /* 0x00000001000c7802 */ /* 0x000fd20000000f00 */
[----:B------:R-:W-:Y:S02]  /*ea20*/  @!P2 LEA R9, R28, UR42, 0x1 ;  /* 0x0000002a1c09ac11 */ /* 0x000fe4000f8e08ff */
[----:B------:R-:W-:Y:S02]  /*ea30*/  @P2 LOP3.LUT R16, R16, 0x1000, RZ, 0xfc, !PT ;  /* 0x0000100010102812 */ /* 0x000fe400078efcff */
[----:B------:R-:W-:-:S13]  /*ea40*/  @!P2 LEA R2, P1, R22, R14, 0x1 ;  /* 0x0000000e1602a211 */ /* 0x000fda00078208ff */
[----:B------:R-:W-:Y:S05]  /*ea50*/  WARPSYNC.COLLECTIVE R15, `(.L_x_9316) ;  /* 0x000000000f087348 */ /* 0x000fea0003c00000 */
[----:B------:R0:W1:Y:S02]  /*ea60*/  SHFL.IDX P6, R14, R13, R12, R11 ;  /* 0x0000000c0d0e7389 */ /* 0x00006400000c000b */
[----:B01----:R-:W-:Y:S01]  /*ea70*/  ENDCOLLECTIVE ;  /* 0x000000000000791b */ /* 0x003fe20003800000 */
.L_x_9316:
[----:B------:R-:W-:Y:S01]  /*ea80*/  LOP3.LUT R16, R16, 0xfffff7ff, RZ, 0xc0, !PT ;  /* 0xfffff7ff10107812 */ /* 0x000fe200078ec0ff */
[----:B------:R-:W-:-:S05]  /*ea90*/  @!P2 IMAD.X R3, RZ, RZ, R3, P1 ;  /* 0x000000ffff03a224 */ /* 0x000fca00008e0603 */
[----:B------:R-:W-:Y:S01]  /*eaa0*/  @!PT LDS RZ, [RZ] ;  /* 0x00000000fffff984 */ /* 0x000fe20000000800 */
[----:B------:R-:W-:Y:S01]  /*eab0*/  @!PT LDS RZ, [RZ] ;  /* 0x00000000fffff984 */ /* 0x000fe20000000800 */
[----:B------:R-:W-:Y:S01]  /*eac0*/  @!PT LDS RZ, [RZ] ;  /* 0x00000000fffff984 */ /* 0x000fe20000000800 */
[----:B------:R0:W-:Y:S01]  /*ead0*/  @!P2 LDGSTS.E.BYPASS.LTC128B.128 [R9+0x18400], desc[UR36][R2.64], !P0 ;  /* 0x184000000209afae */ /* 0x0001e2000c101d64 */
[----:B------:R-:W-:Y:S01]  /*eae0*/  ISETP.GE.AND P2, PT, R8, R5, PT ;  /* 0x000000050800720c */ /* 0x000fe20003f46270 */
[----:B------:R-:W-:Y:S02]  /*eaf0*/  VIADD R8, R6, 0x20 ;  /* 0x0000002006087836 */ /* 0x000fe40000000000 */
[----:B------:R-:W-:-:S10]  /*eb00*/  IMAD.MOV.U32 R13, RZ, RZ, R0 ;  /* 0x000000ffff0d7224 */ /* 0x000fd400078e0000 */
[----:B------:R-:W-:Y:S01]  /*eb10*/  @!P2 LEA R21, R28, UR42, 0x1 ;  /* 0x0000002a1c15ac11 */ /* 0x000fe2000f8e08ff */
[----:B------:R-:W-:Y:S01]  /*eb20*/  IMAD.MOV.U32 R7, RZ, RZ, R14 ;  /* 0x000000ffff077224 */ /* 0x000fe200078e000e */
[----:B0-----:R-:W-:-:S07]  /*eb30*/  @P2 LOP3.LUT R16, R16, 0x800, RZ, 0xfc, !PT ;  /* 0x0000080010102812 */ /* 0x001fce00078efcff */
[----:B------:R-:W-:Y:S05]  /*eb40*/  WARPSYNC.COLLECTIVE R15, `(.L_x_9317) ;  /* 0x000000000f087348 */ /* 0x000fea0003c00000 */
[----:B------:R0:W1:Y:S02]  /*eb50*/  SHFL.IDX P6, R14, R13, R12, R11 ;  /* 0x0000000c0d0e7389 */ /* 0x00006400000c000b */
[----:B01----:R-:W-:Y:S01]  /*eb60*/  ENDCOLLECTIVE ;  /* 0x000000000000791b */ /* 0x003fe20003800000 */
.L_x_9317:
[----:B------:R-:W-:Y:S01]  /*eb70*/  LOP3.LUT R16, R16, 0xfffffbff, RZ, 0xc0, !PT ;  /* 0xfffffbff10107812 */ /* 0x000fe200078ec0ff */
[----:B------:R-:W-:Y:S01]  /*eb80*/  IMAD.MOV.U32 R13, RZ, RZ, R4 ;  /* 0x000000ffff0d7224 */ /* 0x000fe200078e0004 */
[----:B------:R-:W-:-:S04]  /*eb90*/  @!P2 LEA R12, P1, R22, R14, 0x1 ;  /* 0x0000000e160ca211 */ /* 0x000fc800078208ff */
[----:B------:R-:W-:Y:S01]  /*eba0*/  @!P2 MOV R2, R12 ;  /* 0x0000000c0002a202 */ /* 0x000fe20000000f00 */
[----:B------:R-:W-:Y:S01]  /*ebb0*/  @!P2 IMAD.X R11, RZ, RZ, R7, P1 ;  /* 0x000000ffff0ba224 */ /* 0x000fe200008e0607 */
[----:B------:R-:W-:-:S03]  /*ebc0*/  MOV R12, 0x2 ;  /* 0x00000002000c7802 */ /* 0x000fc60000000f00 */
[----:B------:R-:W-:Y:S02]  /*ebd0*/  @!P2 IMAD.MOV.U32 R3, RZ, RZ, R11 ;  /* 0x000000ffff03a224 */ /* 0x000fe400078e000b */
[----:B------:R-:W-:-:S03]  /*ebe0*/  IMAD.MOV.U32 R11, RZ, RZ, 0x181f ;  /* 0x0000181fff0b7424 */ /* 0x000fc600078e00ff */
[----:B------:R-:W-:Y:S01]  /*ebf0*/  @!PT LDS RZ, [RZ] ;  /* 0x00000000fffff984 */ /* 0x000fe20000000800 */
[----:B------:R-:W-:Y:S01]  /*ec00*/  @!PT LDS RZ, [RZ] ;  /* 0x00000000fffff984 */ /* 0x000fe20000000800 */
[----:B------:R-:W-:Y:S01]  /*ec10*/  @!PT LDS RZ, [RZ] ;  /* 0x00000000fffff984 */ /* 0x000fe20000000800 */
[----:B------:R0:W-:Y:S01]  /*ec20*/  @!P2 LDGSTS.E.BYPASS.LTC128B.128 [R21+0x18c00], desc[UR36][R2.64], !P0 ;  /* 0x18c000000215afae */ /* 0x0001e2000c101d64 */
[----:B------:R-:W-:Y:S01]  /*ec30*/  ISETP.GE.AND P2, PT, R8, R5, PT ;  /* 0x000000050800720c */ /* 0x000fe20003f46270 */
[----:B------:R-:W-:-:S12]  /*ec40*/  VIADD R8, R6, 0x30 ;  /* 0x0000003006087836 */ /* 0x000fd80000000000 */
[----:B0-----:R-:W-:Y:S05]  /*ec50*/  WARPSYNC.COLLECTIVE R15, `(.L_x_9318) ;  /* 0x000000000f087348 */ /* 0x001fea0003c00000 */
[----:B------:R1:W2:Y:S02]  /*ec60*/  SHFL.IDX P6, R14, R13, R12, R11 ;  /* 0x0000000c0d0e7389 */ /* 0x0002a400000c000b */
[----:B012---:R-:W-:Y:S01]  /*ec70*/  ENDCOLLECTIVE ;  /* 0x000000000000791b */ /* 0x007fe20003800000 */
.L_x_9318:
[----:B------:R-:W-:Y:S02]  /*ec80*/  @!P2 LEA R21, R28, UR42, 0x1 ;  /* 0x0000002a1c15ac11 */ /* 0x000fe4000f8e08ff */
[----:B------:R-:W-:Y:S01]  /*ec90*/  @P2 LOP3.LUT R16, R16, 0x400, RZ, 0xfc, !PT ;  /* 0x0000040010102812 */ /* 0x000fe200078efcff */
[----:B------:R-:W-:-:S03]  /*eca0*/  IMAD.MOV.U32 R13, RZ, RZ, R0 ;  /* 0x000000ffff0d7224 */ /* 0x000fc600078e0000 */
[----:B------:R-:W-:Y:S01]  /*ecb0*/  LOP3.LUT R16, R16, 0xfffffdff, RZ, 0xc0, !PT ;  /* 0xfffffdff10107812 */ /* 0x000fe200078ec0ff */
[----:B------:R-:W-:-:S07]  /*ecc0*/  IMAD.MOV.U32 R20, RZ, RZ, R14 ;  /* 0x000000ffff147224 */ /* 0x000fce00078e000e */
[----:B------:R-:W-:Y:S05]  /*ecd0*/  WARPSYNC.COLLECTIVE R15, `(.L_x_9319) ;  /* 0x000000000f087348 */ /* 0x000fea0003c00000 */
[----:B------:R0:W1:Y:S02]  /*ece0*/  SHFL.IDX P6, R14, R13, R12, R11 ;  /* 0x0000000c0d0e7389 */ /* 0x00006400000c000b */
[----:B01----:R-:W-:Y:S01]  /*ecf0*/  ENDCOLLECTIVE ;  /* 0x000000000000791b */ /* 0x003fe20003800000 */
.L_x_9319:
[----:B------:R-:W-:Y:S01]  /*ed00*/  MOV R13, R4 ;  /* 0x00000004000d7202 */ /* 0x000fe20000000f00 */
[----:B------:R-:W-:Y:S01]  /*ed10*/  IMAD.MOV.U32 R12, RZ, RZ, 0x3 ;  /* 0x00000003ff0c7424 */ /* 0x000fe200078e00ff */
[----:B------:R-:W-:-:S04]  /*ed20*/  @!P2 LEA R15, P1, R22, R14, 0x1 ;  /* 0x0000000e160fa211 */ /* 0x000fc800078208ff */
[----:B------:R-:W-:Y:S01]  /*ed30*/  @!P2 IADD3.X R20, RZ, R20, RZ, P1, !PT ;  /* 0x00000014ff14a210 */ /* 0x000fe20000ffe4ff */
[----:B------:R-:W-:Y:S02]  /*ed40*/  @!P2 IMAD.MOV.U32 R2, RZ, RZ, R15 ;  /* 0x000000ffff02a224 */ /* 0x000fe400078e000f */
[----:B------:R-:W-:Y:S02]  /*ed50*/  IMAD.MOV.U32 R15, RZ, RZ, -0x1 ;  /* 0xffffffffff0f7424 */ /* 0x000fe400078e00ff */
[----:B------:R-:W-:-:S07]  /*ed60*/  @!P2 IMAD.MOV.U32 R3, RZ, RZ, R20 ;  /* 0x000000ffff03a224 */ /* 0x000fce00078e0014 */
[----:B------:R-:W-:Y:S05]  /*ed70*/  WARPSYNC.COLLECTIVE R15, `(.L_x_9320) ;  /* 0x000000000f087348 */ /* 0x000fea0003c00000 */
[----:B------:R0:W1:Y:S02]  /*ed80*/  SHFL.IDX P6, R14, R13, R12, R11 ;  /* 0x0000000c0d0e7389 */ /* 0x00006400000c000b */
[----:B01----:R-:W-:Y:S01]  /*ed90*/  ENDCOLLECTIVE ;  /* 0x000000000000791b */ /* 0x003fe20003800000 */
.L_x_9320:
[----:B------:R-:W-:Y:S01]  /*eda0*/  @!PT LDS RZ, [RZ] ;  /* 0x00000000fffff984 */ /* 0x000fe20000000800 */
[----:B------:R-:W-:Y:S01]  /*edb0*/  @!PT LDS RZ, [RZ] ;  /* 0x00000000fffff984 */ /* 0x000fe20000000800 */
[----:B------:R-:W-:Y:S01]  /*edc0*/  @!PT LDS RZ, [RZ] ;  /* 0x00000000fffff984 */ /* 0x000fe20000000800 */
[----:B------:R0:W-:Y:S01]  /*edd0*/  @!P2 LDGSTS.E.BYPASS.LTC128B.128 [R21+0x19400], desc[UR36][R2.64], !P0 ;  /* 0x194000000215afae */ /* 0x0001e2000c101d64 */
[----:B------:R-:W-:Y:S02]  /*ede0*/  ISETP.GE.AND P2, PT, R8, R5, PT ;  /* 0x000000050800720c */ /* 0x000fe40003f46270 */
[----:B------:R-:W-:Y:S02]  /*edf0*/  IADD3 R8, R6, 0x40, RZ ;  /* 0x0000004006087810 */ /* 0x000fe40007ffe0ff */
[----:B------:R-:W-:-:S09]  /*ee00*/  MOV R13, R0 ;  /* 0x00000000000d7202 */ /* 0x000fd20000000f00 */
[----:B------:R-:W-:-:S04]  /*ee10*/  @P2 LOP3.LUT R16, R16, 0x200, RZ, 0xfc, !PT ;  /* 0x0000020010102812 */ /* 0x000fc800078efcff */
[----:B------:R-:W-:Y:S01]  /*ee20*/  LOP3.LUT R16, R16, 0xfffffeff, RZ, 0xc0, !PT ;  /* 0xfffffeff10107812 */ /* 0x000fe200078ec0ff */
[----:B0-----:R-:W-:-:S07]  /*ee30*/  IMAD.MOV.U32 R7, RZ, RZ, R14 ;  /* 0x000000ffff077224 */ /* 0x001fce00078e000e */
[----:B------:R-:W-:Y:S05]  /*ee40*/  WARPSYNC.COLLECTIVE R15, `(.L_x_9321) ;  /* 0x000000000f087348 */ /* 0x000fea0003c00000 */
[----:B------:R0:W1:Y:S02]  /*ee50*/  SHFL.IDX P6, R14, R13, R12, R11 ;  /* 0x0000000c0d0e7389 */ /* 0x00006400000c000b */
[----:B01----:R-:W-:Y:S01]  /*ee60*/  ENDCOLLECTIVE ;  /* 0x000000000000791b */ /* 0x003fe20003800000 */
.L_x_9321:
[----:B------:R-:W-:Y:S01]  /*ee70*/  @!P2 LEA R15, R28, UR42, 0x1 ;  /* 0x0000002a1c0fac11 */ /* 0x000fe2000f8e08ff */
[----:B------:R-:W-:Y:S01]  /*ee80*/  IMAD.MOV.U32 R12, RZ, RZ, 0x4 ;  /* 0x00000004ff0c7424 */ /* 0x000fe200078e00ff */
        /* <DEDUP_REMOVED lines=10> */
[----:B0-----:R-:W-:-:S12]  /*ef30*/  IMAD.MOV.U32 R15, RZ, RZ, -0x1 ;  /* 0xffffffffff0f7424 */ /* 0x001fd800078e00ff */
[----:B------:R-:W-:Y:S02]  /*ef40*/  @!P2 LEA R20, R28, UR42, 0x1 ;  /* 0x0000002a1c14ac11 */ /* 0x000fe4000f8e08ff */
[----:B------:R-:W-:-:S07]  /*ef50*/  @P2 LOP3.LUT R16, R16, 0x100, RZ, 0xfc, !PT ;  /* 0x0000010010102812 */ /* 0x000fce00078efcff */
[----:B------:R-:W-:Y:S05]  /*ef60*/  WARPSYNC.COLLECTIVE R15, `(.L_x_9322) ;  /* 0x000000000f087348 */ /* 0x000fea0003c00000 */
[----:B------:R0:W1:Y:S02]  /*ef70*/  SHFL.IDX P6, R14, R13, R12, R11 ;  /* 0x0000000c0d0e7389 */ /* 0x00006400000c000b */
[----:B01----:R-:W-:Y:S01]  /*ef80*/  ENDCOLLECTIVE ;  /* 0x000000000000791b */ /* 0x003fe20003800000 */
.L_x_9322:
[----:B------:R-:W-:Y:S01]  /*ef90*/  LOP3.LUT R16, R16, 0xffffff7f, RZ, 0xc0, !PT ;  /* 0xffffff7f10107812 */ /* 0x000fe200078ec0ff */
[----:B------:R-:W-:Y:S01]  /*efa0*/  IMAD.MOV.U32 R13, RZ, RZ, R0 ;  /* 0x000000ffff0d7224 */ /* 0x000fe200078e0000 */
[----:B------:R-:W-:-:S07]  /*efb0*/  MOV R8, R14 ;  /* 0x0000000e00087202 */ /* 0x000fce0000000f00 */
[----:B------:R-:W-:Y:S05]  /*efc0*/  WARPSYNC.COLLECTIVE R15, `(.L_x_9323) ;  /* 0x000000000f087348 */ /* 0x000fea0003c00000 */
[----:B------:R0:W1:Y:S02]  /*efd0*/  SHFL.IDX P6, R14, R13, R12, R11 ;  /* 0x0000000c0d0e7389 */ /* 0x00006400000c000b */
[----:B01----:R-:W-:Y:S01]  /*efe0*/  ENDCOLLECTIVE ;  /* 0x000000000000791b */ /* 0x003fe20003800000 */
.L_x_9323:
[----:B------:R-:W-:Y:S01]  /*eff0*/  IMAD.MOV.U32 R13, RZ, RZ, R4 ;  /* 0x000000ffff0d7224 */ /* 0x000fe200078e0004 */
[----:B------:R-:W-:Y:S01]  /*f000*/  MOV R12, 0x5 ;  /* 0x00000005000c7802 */ /* 0x000fe20000000f00 */
[----:B------:R-:W-:-:S07]  /*f010*/  IMAD.MOV.U32 R7, RZ, RZ, R14 ;  /* 0x000000ffff077224 */ /* 0x000fce00078e000e */
[----:B------:R-:W-:Y:S05]  /*f020*/  WARPSYNC.COLLECTIVE R15, `(.L_x_9324) ;  /* 0x000000000f087348 */ /* 0x000fea0003c00000 */
[----:B------:R0:W1:Y:S02]  /*f030*/  SHFL.IDX P6, R14, R13, R12, R11 ;  /* 0x0000000c0d0e7389 */ /* 0x00006400000c000b */
[----:B01----:R-:W-:Y:S01]  /*f040*/  ENDCOLLECTIVE ;  /* 0x000000000000791b */ /* 0x003fe20003800000 */
.L_x_9324:
[----:B------:R-:W-:-:S04]  /*f050*/  @!P2 LEA R7, P1, R22, R7, 0x1 ;  /* 0x000000071607a211 */ /* 0x000fc800078208ff */
[----:B------:R-:W-:Y:S01]  /*f060*/  @!P2 MOV R2, R7 ;  /* 0x000000070002a202 */ /* 0x000fe20000000f00 */
[----:B------:R-:W-:-:S04]  /*f070*/  @!P2 IMAD.X R8, RZ, RZ, R8, P1 ;  /* 0x000000ffff08a224 */ /* 0x000fc800008e0608 */
[----:B------:R-:W-:Y:S02]  /*f080*/  @!P2 IMAD.MOV.U32 R3, RZ, RZ, R8 ;  /* 0x000000ffff03a224 */ /* 0x000fe400078e0008 */
[----:B------:R-:W-:Y:S02]  /*f090*/  IMAD.MOV.U32 R13, RZ, RZ, R0 ;  /* 0x000000ffff0d7224 */ /* 0x000fe400078e0000 */
[----:B------:R-:W-:Y:S01]  /*f0a0*/  VIADD R8, R6, 0x50 ;  /* 0x0000005006087836 */ /* 0x000fe20000000000 */
[----:B------:R-:W-:Y:S01]  /*f0b0*/  @!PT LDS RZ, [RZ] ;  /* 0x00000000fffff984 */ /* 0x000fe20000000800 */
[----:B------:R-:W-:Y:S01]  /*f0c0*/  @!PT LDS RZ, [RZ] ;  /* 0x00000000fffff984 */ /* 0x000fe20000000800 */
[----:B------:R-:W-:Y:S01]  /*f0d0*/  @!PT LDS RZ, [RZ] ;  /* 0x00000000fffff984 */ /* 0x000fe20000000800 */
[----:B------:R0:W-:Y:S04]  /*f0e0*/  @!P2 LDGSTS.E.BYPASS.LTC128B.128 [R20+0x1a400], desc[UR36][R2.64], !P0 ;  /* 0x1a4000000214afae */ /* 0x0001e8000c101d64 */
[----:B------:R-:W-:Y:S02]  /*f0f0*/  ISETP.GE.AND P2, PT, R8, R5, PT ;  /* 0x000000050800720c */ /* 0x000fe40003f46270 */
[----:B------:R-:W-:Y:S01]  /*f100*/  IADD3 R8, R6, 0x60, RZ ;  /* 0x0000006006087810 */ /* 0x000fe20007ffe0ff */
[----:B------:R-:W-:-:S10]  /*f110*/  IMAD.MOV.U32 R10, RZ, RZ, R14 ;  /* 0x000000ffff0a7224 */ /* 0x000fd400078e000e */
[----:B0-----:R-:W-:Y:S05]  /*f120*/  WARPSYNC.COLLECTIVE R15, `(.L_x_9325) ;  /* 0x000000000f087348 */ /* 0x001fea0003c00000 */
[----:B------:R1:W2:Y:S02]  /*f130*/  SHFL.IDX P6, R14, R13, R12, R11 ;  /* 0x0000000c0d0e7389 */ /* 0x0002a400000c000b */
[----:B012---:R-:W-:Y:S01]  /*f140*/  ENDCOLLECTIVE ;  /* 0x000000000000791b */ /* 0x007fe20003800000 */
.L_x_9325:
[----:B------:R-:W-:Y:S02]  /*f150*/  @!P2 LEA R7, R28, UR42, 0x1 ;  /* 0x0000002a1c07ac11 */ /* 0x000fe4000f8e08ff */
[----:B------:R-:W-:Y:S01]  /*f160*/  @P2 LOP3.LUT R16, R16, 0x80, RZ, 0xfc, !PT ;  /* 0x0000008010102812 */ /* 0x000fe200078efcff */
[----:B------:R-:W-:Y:S01]  /*f170*/  IMAD.MOV.U32 R13, RZ, RZ, R4 ;  /* 0x000000ffff0d7224 */ /* 0x000fe200078e0004 */
[----:B------:R-:W-:Y:S02]  /*f180*/  MOV R12, 0x6 ;  /* 0x00000006000c7802 */ /* 0x000fe40000000f00 */
[----:B------:R-:W-:Y:S01]  /*f190*/  LOP3.LUT R16, R16, 0xffffffbf, RZ, 0xc0, !PT ;  /* 0xffffffbf10107812 */ /* 0x000fe200078ec0ff */
[----:B------:R-:W-:-:S07]  /*f1a0*/  IMAD.MOV.U32 R9, RZ, RZ, R14 ;  /* 0x000000ffff097224 */ /* 0x000fce00078e000e */
[----:B------:R-:W-:Y:S05]  /*f1b0*/  WARPSYNC.COLLECTIVE R15, `(.L_x_9326) ;  /* 0x000000000f087348 */ /* 0x000fea0003c00000 */
[----:B------:R0:W1:Y:S02]  /*f1c0*/  SHFL.IDX P6, R14, R13, R12, R11 ;  /* 0x0000000c0d0e7389 */ /* 0x00006400000c000b */
[----:B01----:R-:W-:Y:S01]  /*f1d0*/  ENDCOLLECTIVE ;  /* 0x000000000000791b */ /* 0x003fe20003800000 */
.L_x_9326:
[----:B------:R-:W-:-:S04]  /*f1e0*/  @!P2 LEA R9, P1, R22, R9, 0x1 ;  /* 0x000000091609a211 */ /* 0x000fc800078208ff */
[----:B------:R-:W-:Y:S01]  /*f1f0*/  @!P2 IADD3.X R10, RZ, R10, RZ, P1, !PT ;  /* 0x0000000aff0aa210 */ /* 0x000fe20000ffe4ff */
[----:B------:R-:W-:-:S04]  /*f200*/  @!P2 IMAD.MOV.U32 R2, RZ, RZ, R9 ;  /* 0x000000ffff02a224 */ /* 0x000fc800078e0009 */
        /* <DEDUP_REMOVED lines=11> */
.L_x_9327:
[----:B------:R-:W-:Y:S02]  /*f2c0*/  @!P2 LEA R9, R28, UR42, 0x1 ;  /* 0x0000002a1c09ac11 */ /* 0x000fe4000f8e08ff */
[----:B------:R-:W-:Y:S02]  /*f2d0*/  @P2 LOP3.LUT R16, R16, 0x40, RZ, 0xfc, !PT ;  /* 0x0000004010102812 */ /* 0x000fe400078efcff */
[----:B------:R-:W-:Y:S01]  /*f2e0*/  MOV R13, R4 ;  /* 0x00000004000d7202 */ /* 0x000fe20000000f00 */
[----:B------:R-:W-:-:S05]  /*f2f0*/  IMAD.MOV.U32 R11, RZ, RZ, R14 ;  /* 0x000000ffff0b7224 */ /* 0x000fca00078e000e */
[----:B------:R-:W-:-:S05]  /*f300*/  @!P2 LEA R11, P1, R22, R11, 0x1 ;  /* 0x0000000b160ba211 */ /* 0x000fca00078208ff */
[----:B------:R-:W-:Y:S02]  /*f310*/  @!P2 IMAD.X R12, RZ, RZ, R2, P1 ;  /* 0x000000ffff0ca224 */ /* 0x000fe400008e0602 */
[----:B------:R-:W-:Y:S02]  /*f320*/  @!P2 IMAD.MOV.U32 R2, RZ, RZ, R11 ;  /* 0x000000ffff02a224 */ /* 0x000fe400078e000b */
[----:B------:R-:W-:Y:S02]  /*f330*/  @!P2 IMAD.MOV.U32 R3, RZ, RZ, R12 ;  /* 0x000000ffff03a224 */ /* 0x000fe400078e000c */
[----:B------:R-:W-:Y:S02]  /*f340*/  IMAD.MOV.U32 R12, RZ, RZ, 0x7 ;  /* 0x00000007ff0c7424 */ /* 0x000fe400078e00ff */
[----:B------:R-:W-:Y:S01]  /*f350*/  IMAD.MOV.U32 R11, RZ, RZ, 0x181f ;  /* 0x0000181fff0b7424 */ /* 0x000fe200078e00ff */
[----:B------:R-:W-:Y:S01]  /*f360*/  @!PT LDS RZ, [RZ] ;  /* 0x00000000fffff984 */ /* 0x000fe20000000800 */
[----:B------:R-:W-:Y:S01]  /*f370*/  @!PT LDS RZ, [RZ] ;  /* 0x00000000fffff984 */ /* 0x000fe20000000800 */
[----:B------:R-:W-:Y:S01]  /*f380*/  @!PT LDS RZ, [RZ] ;  /* 0x00000000fffff984 */ /* 0x000fe20000000800 */
[----:B------:R0:W-:Y:S06]  /*f390*/  @!P2 LDGSTS.E.BYPASS.LTC128B.128 [R9+0x1b400], desc[UR36][R2.64], !P0 ;  /* 0x1b4000000209afae */ /* 0x0001ec000c101d64 */
[----:B0-----:R-:W-:Y:S05]  /*f3a0*/  WARPSYNC.COLLECTIVE R15, `(.L_x_9328) ;  /* 0x000000000f087348 */ /* 0x001fea0003c00000 */
[----:B------:R1:W2:Y:S02]  /*f3b0*/  SHFL.IDX P6, R14, R13, R12, R11 ;  /* 0x0000000c0d0e7389 */ /* 0x0002a400000c000b */
[----:B012---:R-:W-:Y:S01]  /*f3c0*/  ENDCOLLECTIVE ;  /* 0x000000000000791b */ /* 0x007fe20003800000 */
.L_x_9328:
[----:B------:R-:W-:Y:S01]  /*f3d0*/  MOV R13, R0 ;  /* 0x00000000000d7202 */ /* 0x000fe20000000f00 */
[----:B------:R-:W-:-:S07]  /*f3e0*/  IMAD.MOV.U32 R4, RZ, RZ, R14 ;  /* 0x000000ffff047224 */ /* 0x000fce00078e000e */
[----:B------:R-:W-:Y:S05]  /*f3f0*/  WARPSYNC.COLLECTIVE R15, `(.L_x_9329) ;  /* 0x000000000f087348 */ /* 0x000fea0003c00000 */
[----:B------:R0:W1:Y:S02]  /*f400*/  SHFL.IDX P6, R14, R13, R12, R11 ;  /* 0x0000000c0d0e7389 */ /* 0x00006400000c000b */
[----:B01----:R-:W-:Y:S01]  /*f410*/  ENDCOLLECTIVE ;  /* 0x000000000000791b */ /* 0x003fe20003800000 */
.L_x_9329:
[----:B------:R-:W-:Y:S05]  /*f420*/  BRA `(.L_x_9330) ;  /* 0xffffffc4001c7947 */ /* 0x000fea000383ffff */
.L_x_9260:
        /* <DEDUP_REMOVED lines=8> */
.L_x_9332:
[----:B------:R-:W-:Y:S05]  /*f4b0*/  BSYNC B0 ;  /* 0x0000000000007941 */ /* 0x000fea0003800000 */
.L_x_9331:
[----:B------:R-:W-:Y:S01]  /*f4c0*/  IMAD.MOV.U32 R13, RZ, RZ, R0 ;  /* 0x000000ffff0d7224 */ /* 0x000fe200078e0000 */
[----:B------:R-:W-:Y:S01]  /*f4d0*/  MOV R11, 0x181f ;  /* 0x0000181f000b7802 */ /* 0x000fe20000000f00 */
[----:B------:R-:W-:Y:S01]  /*f4e0*/  IMAD.MOV.U32 R12, RZ, RZ, RZ ;  /* 0x000000ffff0c7224 */ /* 0x000fe200078e00ff */
[----:B------:R-:W-:Y:S01]  /*f4f0*/  LOP3.LUT P5, RZ, R16, 0x1000, RZ, 0xc0, !PT ;  /* 0x0000100010ff7812 */ /* 0x000fe200078ac0ff */
[----:B------:R-:W-:Y:S02]  /*f500*/  IMAD.MOV.U32 R15, RZ, RZ, -0x1 ;  /* 0xffffffffff0f7424 */ /* 0x000fe400078e00ff */
[----:B------:R-:W-:-:S10]  /*f510*/  IMAD.MOV.U32 R2, RZ, RZ, R14 ;  /* 0x000000ffff027224 */ /* 0x000fd400078e000e */
[----:B------:R-:W-:Y:S05]  /*f520*/  WARPSYNC.COLLECTIVE R15, `(.L_x_9333) ;  /* 0x000000000f087348 */ /* 0x000fea0003c00000 */
[----:B------:R0:W1:Y:S02]  /*f530*/  SHFL.IDX P6, R14, R13, R12, R11 ;  /* 0x0000000c0d0e7389 */ /* 0x00006400000c000b */
[----:B01----:R-:W-:Y:S01]  /*f540*/  ENDCOLLECTIVE ;  /* 0x000000000000791b */ /* 0x003fe20003800000 */
.L_x_9333:
[----:B------:R-:W-:Y:S02]  /*f550*/  @!P5 LEA R7, R28, UR42, 0x1 ;  /* 0x0000002a1c07dc11 */ /* 0x000fe4000f8e08ff */
[----:B------:R-:W-:Y:S01]  /*f560*/  MOV R13, R4 ;  /* 0x00000004000d7202 */ /* 0x000fe20000000f00 */
[----:B------:R-:W-:Y:S01]  /*f570*/  IMAD.MOV.U32 R12, RZ, RZ, 0x1 ;  /* 0x00000001ff0c7424 */ /* 0x000fe200078e00ff */
[----:B------:R-:W-:-:S05]  /*f580*/  @!P5 LEA R14, P0, R22, R14, 0x1 ;  /* 0x0000000e160ed211 */ /* 0x000fca00078008ff */
[----:B------:R-:W-:Y:S02]  /*f590*/  @!P5 IMAD.X R3, RZ, RZ, R2, P0 ;  /* 0x000000ffff03d224 */ /* 0x000fe400000e0602 */
[----:B------:R-:W-:-:S07]  /*f5a0*/  @!P5 IMAD.MOV.U32 R2, RZ, RZ, R14 ;  /* 0x000000ffff02d224 */ /* 0x000fce00078e000e */
[----:B------:R-:W-:Y:S05]  /*f5b0*/  WARPSYNC.COLLECTIVE R15, `(.L_x_9334) ;  /* 0x000000000f087348 */ /* 0x000fea0003c00000 */
[----:B------:R0:W1:Y:S02]  /*f5c0*/  SHFL.IDX P6, R14, R13, R12, R11 ;  /* 0x0000000c0d0e7389 */ /* 0x00006400000c000b */
[----:B01----:R-:W-:Y:S01]  /*f5d0*/  ENDCOLLECTIVE ;  /* 0x000000000000791b */ /* 0x003fe20003800000 */
.L_x_9334:
[----:B------:R-:W-:Y:S01]  /*f5e0*/  @!PT LDS RZ, [RZ] ;  /* 0x00000000fffff984 */ /* 0x000fe20000000800 */
[----:B------:R-:W-:Y:S01]  /*f5f0*/  @!PT LDS RZ, [RZ] ;  /* 0x00000000fffff984 */ /* 0x000fe20000000800 */
[----:B------:R-:W-:Y:S01]  /*f600*/  @!PT LDS RZ, [RZ] ;  /* 0x00000000fffff984 */ /* 0x000fe20000000800 */
[----:B------:R0:W-:Y:S04]  /*f610*/  @!P5 LDGSTS.E.BYPASS.LTC128B.128 [R7+0x22400], desc[UR36][R2.64], !P4 ;  /* 0x224000000207dfae */ /* 0x0001e8000e101d64 */
[----:B------:R0:W-:Y:S04]  /*f620*/  @!P5 LDGSTS.E.BYPASS.LTC128B.128 [R7+0x26400], desc[UR36][R2.64+0x80], !P3 ;  /* 0x264000800207dfae */ /* 0x0001e8000d901d64 */
[----:B------:R0:W-:Y:S01]  /*f630*/  @!P5 LDGSTS.E.BYPASS.LTC128B.128 [R7+0x2a400], desc[UR36][R2.64+0x100], !P2 ;  /* 0x2a4001000207dfae */ /* 0x0001e2000d101d64 */
[----:B------:R-:W-:-:S03]  /*f640*/  IMAD.MOV.U32 R13, RZ, RZ, R0 ;  /* 0x000000ffff0d7224 */ /* 0x000fc600078e0000 */
[----:B------:R0:W-:Y:S01]  /*f650*/  @!P5 LDGSTS.E.BYPASS.LTC128B.128 [R7+0x2e400], desc[UR36][R2.64+0x180], !P1 ;  /* 0x2e4001800207dfae */ /* 0x0001e2000c901d64 */
[----:B------:R-:W-:Y:S01]  /*f660*/  LOP3.LUT P5, RZ, R16, 0x400, RZ, 0xc0, !PT ;  /* 0x0000040010ff7812 */ /* 0x000fe200078ac0ff */
[----:B------:R-:W-:-:S12]  /*f670*/  IMAD.MOV.U32 R5, RZ, RZ, R14 ;  /* 0x000000ffff057224 */ /* 0x000fd800078e000e */
[----:B0-----:R-:W-:Y:S05]  /*f680*/  WARPSYNC.COLLECTIVE R15, `(.L_x_9335) ;  /* 0x000000000f087348 */ /* 0x001fea0003c00000 */
[----:B------:R1:W2:Y:S02]  /*f690*/  SHFL.IDX P6, R14, R13, R12, R11 ;  /* 0x0000000c0d0e7389 */ /* 0x0002a400000c000b */
[----:B012---:R-:W-:Y:S01]  /*f6a0*/  ENDCOLLECTIVE ;  /* 0x000000000000791b */ /* 0x007fe20003800000 */
.L_x_9335:
[----:B------:R-:W-:Y:S01]  /*f6b0*/  @!P5 LEA R7, R28, UR42, 0x1 ;  /* 0x0000002a1c07dc11 */ /* 0x000fe2000f8e08ff */
[----:B------:R-:W-:Y:S01]  /*f6c0*/  IMAD.MOV.U32 R13, RZ, RZ, R4 ;  /* 0x000000ffff0d7224 */ /* 0x000fe200078e0004 */
[----:B------:R-:W-:Y:S02]  /*f6d0*/  MOV R12, 0x2 ;  /* 0x00000002000c7802 */ /* 0x000fe40000000f00 */
[----:B------:R-:W-:-:S13]  /*f6e0*/  LOP3.LUT P6, RZ, R16, 0x800, RZ, 0xc0, !PT ;  /* 0x0000080010ff7812 */ /* 0x000fda00078cc0ff */
[----:B------:R-:W-:Y:S02]  /*f6f0*/  @!P6 LEA R14, P0, R22, R14, 0x1 ;  /* 0x0000000e160ee211 */ /* 0x000fe400078008ff */
[----:B------:R-:W-:Y:S02]  /*f700*/  @!P6 LEA R9, R28, UR42, 0x1 ;  /* 0x0000002a1c09ec11 */ /* 0x000fe4000f8e08ff */
[----:B------:R-:W-:Y:S01]  /*f710*/  @!P6 IADD3.X R5, RZ, R5, RZ, P0, !PT ;  /* 0x00000005ff05e210 */ /* 0x000fe200007fe4ff */
[----:B------:R-:W-:-:S04]  /*f720*/  @!P6 IMAD.MOV.U32 R2, RZ, RZ, R14 ;  /* 0x000000ffff02e224 */ /* 0x000fc800078e000e */
[----:B------:R-:W-:-:S05]  /*f730*/  @!P6 IMAD.MOV.U32 R3, RZ, RZ, R5 ;  /* 0x000000ffff03e224 */ /* 0x000fca00078e0005 */
[----:B------:R-:W-:Y:S01]  /*f740*/  @!PT LDS RZ, [RZ] ;  /* 0x00000000fffff984 */ /* 0x000fe20000000800 */
[----:B------:R-:W-:Y:S01]  /*f750*/  @!PT LDS RZ, [RZ] ;  /* 0x00000000fffff984 */ /* 0x000fe20000000800 */
[----:B------:R-:W-:Y:S01]  /*f760*/  @!PT LDS RZ, [RZ] ;  /* 0x00000000fffff984 */ /* 0x000fe20000000800 */
[----:B------:R0:W-:Y:S04]  /*f770*/  @!P6 LDGSTS.E.BYPASS.LTC128B.128 [R9+0x22c00], desc[UR36][R2.64], !P4 ;  /* 0x22c000000209efae */ /* 0x0001e8000e101d64 */
[----:B------:R0:W-:Y:S04]  /*f780*/  @!P6 LDGSTS.E.BYPASS.LTC128B.128 [R9+0x26c00], desc[UR36][R2.64+0x80], !P3 ;  /* 0x26c000800209efae */ /* 0x0001e8000d901d64 */
[----:B------:R0:W-:Y:S04]  /*f790*/  @!P6 LDGSTS.E.BYPASS.LTC128B.128 [R9+0x2ac00], desc[UR36][R2.64+0x100], !P2 ;  /* 0x2ac001000209efae */ /* 0x0001e8000d101d64 */
[----:B------:R0:W-:Y:S02]  /*f7a0*/  @!P6 LDGSTS.E.BYPASS.LTC128B.128 [R9+0x2ec00], desc[UR36][R2.64+0x180], !P1 ;  /* 0x2ec001800209efae */ /* 0x0001e4000c901d64 */
[----:B0-----:R-:W-:Y:S05]  /*f7b0*/  WARPSYNC.COLLECTIVE R15, `(.L_x_9336) ;  /* 0x000000000f087348 */ /* 0x001fea0003c00000 */
[----:B------:R1:W2:Y:S02]  /*f7c0*/  SHFL.IDX P6, R14, R13, R12, R11 ;  /* 0x0000000c0d0e7389 */ /* 0x0002a400000c000b */
[----:B012---:R-:W-:Y:S01]  /*f7d0*/  ENDCOLLECTIVE ;  /* 0x000000000000791b */ /* 0x007fe20003800000 */
.L_x_9336:
[----:B------:R-:W-:Y:S02]  /*f7e0*/  IMAD.MOV.U32 R13, RZ, RZ, R0 ;  /* 0x000000ffff0d7224 */ /* 0x000fe400078e0000 */
[----:B------:R-:W-:-:S07]  /*f7f0*/  IMAD.MOV.U32 R5, RZ, RZ, R14 ;  /* 0x000000ffff057224 */ /* 0x000fce00078e000e */
[----:B------:R-:W-:Y:S05]  /*f800*/  WARPSYNC.COLLECTIVE R15, `(.L_x_9337) ;  /* 0x000000000f087348 */ /* 0x000fea0003c00000 */
[----:B------:R0:W1:Y:S02]  /*f810*/  SHFL.IDX P6, R14, R13, R12, R11 ;  /* 0x0000000c0d0e7389 */ /* 0x00006400000c000b */
[----:B01----:R-:W-:Y:S01]  /*f820*/  ENDCOLLECTIVE ;  /* 0x000000000000791b */ /* 0x003fe20003800000 */
.L_x_9337:
[----:B------:R-:W-:Y:S02]  /*f830*/  IMAD.MOV.U32 R13, RZ, RZ, R4 ;  /* 0x000000ffff0d7224 */ /* 0x000fe400078e0004 */
[----:B------:R-:W-:Y:S01]  /*f840*/  IMAD.MOV.U32 R12, RZ, RZ, 0x3 ;  /* 0x00000003ff0c7424 */ /* 0x000fe200078e00ff */
[----:B------:R-:W-:-:S04]  /*f850*/  @!P5 LEA R14, P0, R22, R14, 0x1 ;  /* 0x0000000e160ed211 */ /* 0x000fc800078008ff */
[----:B------:R-:W-:Y:S01]  /*f860*/  @!P5 MOV R2, R14 ;  /* 0x0000000e0002d202 */ /* 0x000fe20000000f00 */
[----:B------:R-:W-:-:S08]  /*f870*/  @!P5 IMAD.X R5, RZ, RZ, R5, P0 ;  /* 0x000000ffff05d224 */ /* 0x000fd000000e0605 */
[----:B------:R-:W-:Y:S05]  /*f880*/  WARPSYNC.COLLECTIVE R15, `(.L_x_9338) ;  /* 0x000000000f087348 */ /* 0x000fea0003c00000 */
[----:B------:R0:W1:Y:S02]  /*f890*/  SHFL.IDX P6, R14, R13, R12, R11 ;  /* 0x0000000c0d0e7389 */ /* 0x00006400000c000b */
[----:B01----:R-:W-:Y:S01]  /*f8a0*/  ENDCOLLECTIVE ;  /* 0x000000000000791b */ /* 0x003fe20003800000 */
.L_x_9338:
[----:B------:R-:W-:-:S05]  /*f8b0*/  @!P5 IMAD.MOV.U32 R3, RZ, RZ, R5 ;  /* 0x000000ffff03d224 */ /* 0x000fca00078e0005 */
[----:B------:R-:W-:Y:S01]  /*f8c0*/  @!PT LDS RZ, [RZ] ;  /* 0x00000000fffff984 */ /* 0x000fe20000000800 */
[----:B------:R-:W-:Y:S01]  /*f8d0*/  @!PT LDS RZ, [RZ] ;  /* 0x00000000fffff984 */ /* 0x000fe20000000800 */
[----:B------:R-:W-:Y:S01]  /*f8e0*/  @!PT LDS RZ, [RZ] ;  /* 0x00000000fffff984 */ /* 0x000fe20000000800 */
[----:B------:R0:W-:Y:S04]  /*f8f0*/  @!P5 LDGSTS.E.BYPASS.LTC128B.128 [R7+0x23400], desc[UR36][R2.64], !P4 ;  /* 0x234000000207dfae */ /* 0x0001e8000e101d64 */
[----:B------:R0:W-:Y:S01]  /*f900*/  @!P5 LDGSTS.E.BYPASS.LTC128B.128 [R7+0x27400], desc[UR36][R2.64+0x80], !P3 ;  /* 0x274000800207dfae */ /* 0x0001e2000d901d64 */
[----:B------:R-:W-:-:S03]  /*f910*/  IMAD.MOV.U32 R13, RZ, RZ, R0 ;  /* 0x000000ffff0d7224 */ /* 0x000fc600078e0000 */
[----:B------:R0:W-:Y:S04]  /*f920*/  @!P5 LDGSTS.E.BYPASS.LTC128B.128 [R7+0x2b400], desc[UR36][R2.64+0x100], !P2 ;  /* 0x2b4001000207dfae */ /* 0x0001e8000d101d64 */
[----:B------:R0:W-:Y:S01]  /*f930*/  @!P5 LDGSTS.E.BYPASS.LTC128B.128 [R7+0x2f400], desc[UR36][R2.64+0x180], !P1 ;  /* 0x2f4001800207dfae */ /* 0x0001e2000c901d64 */
[----:B------:R-:W-:Y:S02]  /*f940*/  LOP3.LUT P5, RZ, R16, 0x100, RZ, 0xc0, !PT ;  /* 0x0000010010ff7812 */ /* 0x000fe400078ac0ff */
[----:B------:R-:W-:-:S11]  /*f950*/  MOV R5, R14 ;  /* 0x0000000e00057202 */ /* 0x000fd60000000f00 */
[----:B0-----:R-:W-:Y:S05]  /*f960*/  WARPSYNC.COLLECTIVE R15, `(.L_x_9339) ;  /* 0x000000000f087348 */ /* 0x001fea0003c00000 */
[----:B------:R1:W2:Y:S02]  /*f970*/  SHFL.IDX P6, R14, R13, R12, R11 ;  /* 0x0000000c0d0e7389 */ /* 0x0002a400000c000b */
[----:B012---:R-:W-:Y:S01]  /*f980*/  ENDCOLLECTIVE ;  /* 0x000000000000791b */ /* 0x007fe20003800000 */
.L_x_9339:
[----:B------:R-:W-:Y:S01]  /*f990*/  @!P5 LEA R7, R28, UR42, 0x1 ;  /* 0x0000002a1c07dc11 */ /* 0x000fe2000f8e08ff */
[----:B------:R-:W-:Y:S02]  /*f9a0*/  IMAD.MOV.U32 R13, RZ, RZ, R4 ;  /* 0x000000ffff0d7224 */ /* 0x000fe400078e0004 */
[----:B------:R-:W-:Y:S01]  /*f9b0*/  IMAD.MOV.U32 R12, RZ, RZ, 0x4 ;  /* 0x00000004ff0c7424 */ /* 0x000fe200078e00ff */
[----:B------:R-:W-:-:S13]  /*f9c0*/  LOP3.LUT P6, RZ, R16, 0x200, RZ, 0xc0, !PT ;  /* 0x0000020010ff7812 */ /* 0x000fda00078cc0ff */
[----:B------:R-:W-:Y:S02]  /*f9d0*/  @!P6 LEA R14, P0, R22, R14, 0x1 ;  /* 0x0000000e160ee211 */ /* 0x000fe400078008ff */
[----:B------:R-:W-:-:S03]  /*f9e0*/  @!P6 LEA R9, R28, UR42, 0x1 ;  /* 0x0000002a1c09ec11 */ /* 0x000fc6000f8e08ff */
[----:B------:R-:W-:Y:S02]  /*f9f0*/  @!P6 IMAD.X R5, RZ, RZ, R5, P0 ;  /* 0x000000ffff05e224 */ /* 0x000fe400000e0605 */
[----:B------:R-:W-:-:S03]  /*fa00*/  @!P6 IMAD.MOV.U32 R2, RZ, RZ, R14 ;  /* 0x000000ffff02e224 */ /* 0x000fc600078e000e */
[----:B------:R-:W-:-:S05]  /*fa10*/  @!P6 MOV R3, R5 ;  /* 0x000000050003e202 */ /* 0x000fca0000000f00 */
        /* <DEDUP_REMOVED lines=10> */
.L_x_9340:
[----:B------:R-:W-:Y:S01]  /*fac0*/  MOV R13, R0 ;  /* 0x00000000000d7202 */ /* 0x000fe20000000f00 */
[----:B------:R-:W-:-:S07]  /*fad0*/  IMAD.MOV.U32 R5, RZ, RZ, R14 ;  /* 0x000000ffff057224 */ /* 0x000fce00078e000e */
[----:B------:R-:W-:Y:S05]  /*fae0*/  WARPSYNC.COLLECTIVE R15, `(.L_x_9341) ;  /* 0x000000000f087348 */ /* 0x000fea0003c00000 */
[----:B------:R0:W1:Y:S02]  /*faf0*/  SHFL.IDX P6, R14, R13, R12, R11 ;  /* 0x0000000c0d0e7389 */ /* 0x00006400000c000b */
[----:B01----:R-:W-:Y:S01]  /*fb00*/  ENDCOLLECTIVE ;  /* 0x000000000000791b */ /* 0x003fe20003800000 */
.L_x_9341:
[----:B------:R-:W-:Y:S01]  /*fb10*/  MOV R13, R4 ;  /* 0x00000004000d7202 */ /* 0x000fe20000000f00 */
[----:B------:R-:W-:Y:S01]  /*fb20*/  IMAD.MOV.U32 R12, RZ, RZ, 0x5 ;  /* 0x00000005ff0c7424 */ /* 0x000fe200078e00ff */
[----:B------:R-:W-:-:S05]  /*fb30*/  @!P5 LEA R14, P0, R22, R14, 0x1 ;  /* 0x0000000e160ed211 */ /* 0x000fca00078008ff */
[----:B------:R-:W-:-:S08]  /*fb40*/  @!P5 IMAD.MOV.U32 R2, RZ, RZ, R14 ;  /* 0x000000ffff02d224 */ /* 0x000fd000078e000e */
[----:B------:R-:W-:Y:S05]  /*fb50*/  WARPSYNC.COLLECTIVE R15, `(.L_x_9342) ;  /* 0x000000000f087348 */ /* 0x000fea0003c00000 */
[----:B------:R0:W1:Y:S02]  /*fb60*/  SHFL.IDX P6, R14, R13, R12, R11 ;  /* 0x0000000c0d0e7389 */ /* 0x00006400000c000b */
[----:B01----:R-:W-:Y:S01]  /*fb70*/  ENDCOLLECTIVE ;  /* 0x000000000000791b */ /* 0x003fe20003800000 */
.L_x_9342:
[----:B------:R-:W-:-:S04]  /*fb80*/  @!P5 IMAD.X R5, RZ, RZ, R5, P0 ;  /* 0x000000ffff05d224 */ /* 0x000fc800000e0605 */
[----:B------:R-:W-:-:S05]  /*fb90*/  @!P5 IMAD.MOV.U32 R3, RZ, RZ, R5 ;  /* 0x000000ffff03d224 */ /* 0x000fca00078e0005 */
[----:B------:R-:W-:Y:S01]  /*fba0*/  @!PT LDS RZ, [RZ] ;  /* 0x00000000fffff984 */ /* 0x000fe20000000800 */
[----:B------:R-:W-:Y:S01]  /*fbb0*/  @!PT LDS RZ, [RZ] ;  /* 0x00000000fffff984 */ /* 0x000fe20000000800 */
[----:B------:R-:W-:Y:S01]  /*fbc0*/  @!PT LDS RZ, [RZ] ;  /* 0x00000000fffff984 */ /* 0x000fe20000000800 */
[----:B------:R0:W-:Y:S01]  /*fbd0*/  @!P5 LDGSTS.E.BYPASS.LTC128B.128 [R7+0x24400], desc[UR36][R2.64], !P4 ;  /* 0x244000000207dfae */ /* 0x0001e2000e101d64 */
[----:B------:R-:W-:-:S03]  /*fbe0*/  IMAD.MOV.U32 R13, RZ, RZ, R0 ;  /* 0x000000ffff0d7224 */ /* 0x000fc600078e0000 */
[----:B------:R0:W-:Y:S04]  /*fbf0*/  @!P5 LDGSTS.E.BYPASS.LTC128B.128 [R7+0x28400], desc[UR36][R2.64+0x80], !P3 ;  /* 0x284000800207dfae */ /* 0x0001e8000d901d64 */
[----:B------:R0:W-:Y:S04]  /*fc00*/  @!P5 LDGSTS.E.BYPASS.LTC128B.128 [R7+0x2c400], desc[UR36][R2.64+0x100], !P2 ;  /* 0x2c4001000207dfae */ /* 0x0001e8000d101d64 */
[----:B------:R0:W-:Y:S01]  /*fc10*/  @!P5 LDGSTS.E.BYPASS.LTC128B.128 [R7+0x30400], desc[UR36][R2.64+0x180], !P1 ;  /* 0x304001800207dfae */ /* 0x0001e2000c901d64 */
[----:B------:R-:W-:Y:S01]  /*fc20*/  IMAD.MOV.U32 R5, RZ, RZ, R14 ;  /* 0x000000ffff057224 */ /* 0x000fe200078e000e */
[----:B------:R-:W-:-:S13]  /*fc30*/  LOP3.LUT P5, RZ, R16, 0x40, RZ, 0xc0, !PT ;  /* 0x0000004010ff7812 */ /* 0x000fda00078ac0ff */
[----:B0-----:R-:W-:Y:S05]  /*fc40*/  WARPSYNC.COLLECTIVE R15, `(.L_x_9343) ;  /* 0x000000000f087348 */ /* 0x001fea0003c00000 */
[----:B------:R1:W2:Y:S02]  /*fc50*/  SHFL.IDX P6, R14, R13, R12, R11 ;  /* 0x0000000c0d0e7389 */ /* 0x0002a400000c000b */
[----:B012---:R-:W-:Y:S01]  /*fc60*/  ENDCOLLECTIVE ;  /* 0x000000000000791b */ /* 0x007fe20003800000 */
.L_x_9343:
        /* <DEDUP_REMOVED lines=19> */
.L_x_9344:
[----:B------:R-:W-:Y:S02]  /*fda0*/  IMAD.MOV.U32 R13, RZ, RZ, R0 ;  /* 0x000000ffff0d7224 */ /* 0x000fe400078e0000 */
[----:B------:R-:W-:-:S07]  /*fdb0*/  IMAD.MOV.U32 R5, RZ, RZ, R14 ;  /* 0x000000ffff057224 */ /* 0x000fce00078e000e */
[----:B------:R-:W-:Y:S05]  /*fdc0*/  WARPSYNC.COLLECTIVE R15, `(.L_x_9345) ;  /* 0x000000000f087348 */ /* 0x000fea0003c00000 */
[----:B------:R0:W1:Y:S02]  /*fdd0*/  SHFL.IDX P6, R14, R13, R12, R11 ;  /* 0x0000000c0d0e7389 */ /* 0x00006400000c000b */
[----:B01----:R-:W-:Y:S01]  /*fde0*/  ENDCOLLECTIVE ;  /* 0x000000000000791b */ /* 0x003fe20003800000 */
.L_x_9345:
        /* <DEDUP_REMOVED lines=8> */
.L_x_9346:
        /* <DEDUP_REMOVED lines=9> */
[----:B------:R-:W-:-:S07]  /*ff00*/  MOV R5, R14 ;  /* 0x0000000e00057202 */ /* 0x000fce0000000f00 */
[----:B0-----:R-:W-:Y:S05]  /*ff10*/  WARPSYNC.COLLECTIVE R15, `(.L_x_9347) ;  /* 0x000000000f087348 */ /* 0x001fea0003c00000 */
[----:B------:R1:W2:Y:S02]  /*ff20*/  SHFL.IDX P6, R14, R13, R12, R11 ;  /* 0x0000000c0d0e7389 */ /* 0x0002a400000c000b */
[----:B012---:R-:W-:Y:S01]  /*ff30*/  ENDCOLLECTIVE ;  /* 0x000000000000791b */ /* 0x007fe20003800000 */
.L_x_9347:
[----:B------:R-:W-:Y:S05]  /*ff40*/  BRA `(.L_x_9348) ;  /* 0xffffffc400007947 */ /* 0x000fea000383ffff */
.L_x_9263:
[----:B0--3--:R-:W-:-:S04]  /*ff50*/  IMAD.U32 R3, RZ, RZ, UR42 ;  /* 0x0000002aff037e24 */ /* 0x009fc8000f8e00ff */
[----:B------:R0:W3:Y:S03]  /*ff60*/  SYNCS.PHASECHK.TRANS64.TRYWAIT P0, [R3+URZ+0x32420], R0 ;  /* 0x03242000030075a7 */ /* 0x0000e6000800017f */
[----:B---3--:R-:W-:Y:S05]  /*ff70*/  @!P0 NANOSLEEP.SYNCS 0x989680 ;  /* 0x009896800000895d */ /* 0x008fea0003900000 */
[----:B------:R-:W3:Y:S02]  /*ff80*/  @!P0 SYNCS.PHASECHK.TRANS64 P0, [R3+URZ+0x32420], R0 ;  /* 0x03242000030085a7 */ /* 0x000ee4000800007f */
[----:B---3--:R-:W-:Y:S05]  /*ff90*/  @!P0 BRA `(.L_x_9263) ;  /* 0xfffffffc00ec8947 */ /* 0x008fea000383ffff */
[----:B------:R-:W-:Y:S05]  /*ffa0*/  BRA `(.L_x_9349) ;  /* 0xffffffc400447947 */ /* 0x000fea000383ffff */
.L_x_9265:
[----:B0--3--:R-:W-:-:S04]  /*ffb0*/  IMAD.U32 R3, RZ, RZ, UR42 ;  /* 0x0000002aff037e24 */ /* 0x009fc8000f8e00ff */
[----:B------:R0:W3:Y:S03]  /*ffc0*/  SYNCS.PHASECHK.TRANS64.TRYWAIT P0, [R3+URZ+0x32460], R0 ;  /* 0x03246000030075a7 */ /* 0x0000e6000800017f */
[----:B---3--:R-:W-:Y:S05]  /*ffd0*/  @!P0 NANOSLEEP.SYNCS 0x989680 ;  /* 0x009896800000895d */ /* 0x008fea0003900000 */
[----:B------:R-:W3:Y:S02]  /*ffe0*/  @!P0 SYNCS.PHASECHK.TRANS64 P0, [R3+URZ+0x32460], R0 ;  /* 0x03246000030085a7 */ /* 0x000ee4000800007f */
[----:B---3--:R-:W-:Y:S05]  /*fff0*/  @!P0 BRA `(.L_x_9265) ;  /* 0xfffffffc00ec8947 */ /* 0x008fea000383ffff */
[----:B------:R-:W-:Y:S05]  /*10000*/  BRA `(.L_x_9350) ;  /* 0xffffffc400407947 */ /* 0x000fea000383ffff */
.L_x_9266:
[----:B------:R-:W-:Y:S01]  /*10010*/  BSSY B0, `(.L_x_9351) ;  /* 0x0000008000007945 */ /* 0x000fe20003800000 */
[----:B------:R-:W-:Y:S01]  /*10020*/  MOV R13, R19 ;  /* 0x00000013000d7202 */ /* 0x000fe20000000f00 */
[----:B------:R-:W-:Y:S02]  /*10030*/  IMAD.MOV.U32 R12, RZ, RZ, RZ ;  /* 0x000000ffff0c7224 */ /* 0x000fe400078e00ff */
[----:B------:R-:W-:Y:S02]  /*10040*/  IMAD.MOV.U32 R11, RZ, RZ, 0x181f ;  /* 0x0000181fff0b7424 */ /* 0x000fe400078e00ff */
[----:B------:R-:W-:-:S07]  /*10050*/  IMAD.MOV.U32 R15, RZ, RZ, -0x1 ;  /* 0xffffffffff0f7424 */ /* 0x000fce00078e00ff */
[----:B-1----:R-:W-:Y:S05]  /*10060*/  WARPSYNC.COLLECTIVE R15, `(.L_x_9352) ;  /* 0x000000000f087348 */ /* 0x002fea0003c00000 */
[----:B-1----:R0:W1:Y:S02]  /*10070*/  SHFL.IDX P6, R14, R13, R12, R11 ;  /* 0x0000000c0d0e7389 */ /* 0x00206400000c000b */
[----:B01----:R-:W-:Y:S01]  /*10080*/  ENDCOLLECTIVE ;  /* 0x000000000000791b */ /* 0x003fe20003800000 */
.L_x_9352:
[----:B------:R-:W-:Y:S05]  /*10090*/  BSYNC B0 ;  /* 0x0000000000007941 */ /* 0x000fea0003800000 */
.L_x_9351:
[----:B------:R-:W-:Y:S01]  /*100a0*/  IMAD.MOV.U32 R13, RZ, RZ, R18 ;  /* 0x000000ffff0d7224 */ /* 0x000fe200078e0012 */
[----:B------:R-:W-:Y:S01]  /*100b0*/  MOV R15, 0xffffffff ;  /* 0xffffffff000f7802 */ /* 0x000fe20000000f00 */
[----:B------:R-:W-:Y:S01]  /*100c0*/  IMAD.MOV.U32 R12, RZ, RZ, RZ ;  /* 0x000000ffff0c7224 */ /* 0x000fe200078e00ff */
[----:B------:R-:W-:Y:S01]  /*100d0*/  MOV R3, R14 ;  /* 0x0000000e00037202 */ /* 0x000fe20000000f00 */
[----:B------:R-:W-:Y:S01]  /*100e0*/  IMAD.MOV.U32 R11, RZ, RZ, 0x181f ;  /* 0x0000181fff0b7424 */ /* 0x000fe200078e00ff */
[----:B------:R-:W-:Y:S01]  /*100f0*/  LEA R10, R28, UR42, 0x1 ;  /* 0x0000002a1c0a7c11 */ /* 0x000fe2000f8e08ff */
[----:B------:R-:W-:Y:S01]  /*10100*/  IMAD.SHL.U32 R0, R22, 0x2, RZ ;  /* 0x0000000216007824 */ /* 0x000fe200078e00ff */
[----:B------:R-:W-:Y:S01]  /*10110*/  LOP3.LUT P2, RZ, R5, 0x2, RZ, 0xc0, !PT ;  /* 0x0000000205ff7812 */ /* 0x000fe2000784c0ff */
[----:B------:R-:W-:-:S12]  /*10120*/  IMAD.MOV.U32 R6, RZ, RZ, RZ ;  /* 0x000000ffff067224 */ /* 0x000fd800078e00ff */
[----:B------:R-:W-:Y:S05]  /*10130*/  WARPSYNC.COLLECTIVE R15, `(.L_x_9353) ;  /* 0x000000000f087348 */ /* 0x000fea0003c00000 */
[----:B------:R0:W1:Y:S02]  /*10140*/  SHFL.IDX P6, R14, R13, R12, R11 ;  /* 0x0000000c0d0e7389 */ /* 0x00006400000c000b */
[----:B01----:R-:W-:Y:S01]  /*10150*/  ENDCOLLECTIVE ;  /* 0x000000000000791b */ /* 0x003fe20003800000 */
.L_x_9353:
[----:B------:R-:W-:Y:S02]  /*10160*/  LOP3.LUT P1, RZ, R5, 0x4, RZ, 0xc0, !PT ;  /* 0x0000000405ff7812 */ /* 0x000fe4000782c0ff */
[----:B------:R-:W-:Y:S02]  /*10170*/  IADD3 R31, R10, 0x400, RZ ;  /* 0x000004000a1f7810 */ /* 0x000fe40007ffe0ff */
[----:B------:R-:W-:Y:S01]  /*10180*/  ISETP.LT.OR P3, PT, R17, 0x1, !P1 ;  /* 0x000000011100780c */ /* 0x000fe20004f61670 */
[----:B------:R-:W-:Y:S01]  /*10190*/  IMAD.MOV.U32 R13, RZ, RZ, R19 ;  /* 0x000000ffff0d7224 */ /* 0x000fe200078e0013 */
[----:B------:R-:W-:Y:S02]  /*101a0*/  MOV R12, 0x1 ;  /* 0x00000001000c7802 */ /* 0x000fe40000000f00 */
[----:B------:R-:W-:-:S13]  /*101b0*/  IADD3 R2, P0, R14, R0, RZ ;  /* 0x000000000e027210 */ /* 0x000fda0007f1e0ff */
[----:B------:R-:W-:Y:S05]  /*101c0*/  WARPSYNC.COLLECTIVE R15, `(.L_x_9354) ;  /* 0x000000000f087348 */ /* 0x000fea0003c00000 */
[----:B------:R0:W1:Y:S02]  /*101d0*/  SHFL.IDX P6, R14, R13, R12, R11 ;  /* 0x0000000c0d0e7389 */ /* 0x00006400000c000b */
[----:B01----:R-:W-:Y:S01]  /*101e0*/  ENDCOLLECTIVE ;  /* 0x000000000000791b */ /* 0x003fe20003800000 */
.L_x_9354:
        /* <DEDUP_REMOVED lines=12> */
.L_x_9355:
        /* <DEDUP_REMOVED lines=14> */
.L_x_9356:
        /* <DEDUP_REMOVED lines=12> */
.L_x_9357:
        /* <DEDUP_REMOVED lines=14> */
.L_x_9358:
[----:B------:R-:W-:Y:S02]  /*10530*/  IADD3.X R3, RZ, R4, RZ, P3, !PT ;  /* 0x00000004ff037210 */ /* 0x000fe40001ffe4ff */
        /* <DEDUP_REMOVED lines=11> */
.L_x_9359:
        /* <DEDUP_REMOVED lines=14> */
.L_x_9360:
[----:B------:R-:W-:Y:S01]  /*106d0*/  IMAD.X R3, RZ, RZ, R5, P3 ;  /* 0x000000ffff037224 */ /* 0x000fe200018e0605 */
        /* <DEDUP_REMOVED lines=11> */
.L_x_9361:
        /* <DEDUP_REMOVED lines=14> */
.L_x_9362:
        /* <DEDUP_REMOVED lines=12> */
.L_x_9363:
        /* <DEDUP_REMOVED lines=9> */
.L_x_9273:
[----:B-1----:R1:W2:Y:S02]  /*109c0*/  SYNCS.PHASECHK.TRANS64.TRYWAIT P0, [R19+URZ+0x32440], R23 ;  /* 0x03244017130075a7 */ /* 0x0022a4000800017f */
[----:B--2---:R-:W-:Y:S05]  /*109d0*/  @!P0 NANOSLEEP.SYNCS 0x989680 ;  /* 0x009896800000895d */ /* 0x004fea0003900000 */
[----:B------:R-:W2:Y:S02]  /*109e0*/  @!P0 SYNCS.PHASECHK.TRANS64 P0, [R19+URZ+0x32440], R23 ;  /* 0x03244017130085a7 */ /* 0x000ea4000800007f */
[----:B--2---:R-:W-:Y:S05]  /*109f0*/  @!P0 BRA `(.L_x_9273) ;  /* 0xfffffffc00f08947 */ /* 0x004fea000383ffff */
[----:B------:R-:W-:Y:S05]  /*10a00*/  BRA `(.L_x_9365) ;  /* 0xffffffc400747947 */ /* 0x000fea000383ffff */
.L_x_9274:
[----:B------:R-:W-:Y:S01]  /*10a10*/  BSSY B1, `(.L_x_9366) ;  /* 0x0000008000017945 */ /* 0x000fe20003800000 */
[----:B------:R-:W-:Y:S01]  /*10a20*/  IMAD.MOV.U32 R13, RZ, RZ, R24 ;  /* 0x000000ffff0d7224 */ /* 0x000fe200078e0018 */
[----:B------:R-:W-:Y:S01]  /*10a30*/  MOV R15, 0xffffffff ;  /* 0xffffffff000f7802 */ /* 0x000fe20000000f00 */
[----:B------:R-:W-:Y:S02]  /*10a40*/  IMAD.MOV.U32 R12, RZ, RZ, RZ ;  /* 0x000000ffff0c7224 */ /* 0x000fe400078e00ff */
[----:B------:R-:W-:-:S07]  /*10a50*/  IMAD.MOV.U32 R11, RZ, RZ, 0x181f ;  /* 0x0000181fff0b7424 */ /* 0x000fce00078e00ff */
[----:B-1----:R-:W-:Y:S05]  /*10a60*/  WARPSYNC.COLLECTIVE R15, `(.L_x_9367) ;  /* 0x000000000f087348 */ /* 0x002fea0003c00000 */
[----:B------:R0:W2:Y:S02]  /*10a70*/  SHFL.IDX P6, R14, R13, R12, R11 ;  /* 0x0000000c0d0e7389 */ /* 0x0000a400000c000b */
[----:B012---:R-:W-:Y:S01]  /*10a80*/  ENDCOLLECTIVE ;  /* 0x000000000000791b */ /* 0x007fe20003800000 */
.L_x_9367:
[----:B------:R-:W-:Y:S05]  /*10a90*/  BSYNC B1 ;  /* 0x0000000000017941 */ /* 0x000fea0003800000 */
.L_x_9366:
        /* <DEDUP_REMOVED lines=9> */
.L_x_9368:
[----:B------:R-:W-:Y:S01]  /*10b30*/  IMAD.MOV.U32 R13, RZ, RZ, R24 ;  /* 0x000000ffff0d7224 */ /* 0x000fe200078e0018 */
[----:B------:R-:W-:Y:S02]  /*10b40*/  MOV R12, 0x1 ;  /* 0x00000001000c7802 */ /* 0x000fe40000000f00 */
[----:B------:R-:W-:-:S13]  /*10b50*/  IADD3 R2, P0, R14, R0, RZ ;  /* 0x000000000e027210 */ /* 0x000fda0007f1e0ff */
[----:B------:R-:W-:Y:S05]  /*10b60*/  WARPSYNC.COLLECTIVE R15, `(.L_x_9369) ;  /* 0x000000000f087348 */ /* 0x000fea0003c00000 */
[----:B------:R0:W1:Y:S02]  /*10b70*/  SHFL.IDX P6, R14, R13, R12, R11 ;  /* 0x0000000c0d0e7389 */ /* 0x00006400000c000b */
[----:B01----:R-:W-:Y:S01]  /*10b80*/  ENDCOLLECTIVE ;  /* 0x000000000000791b */ /* 0x003fe20003800000 */
.L_x_9369:
        /* <DEDUP_REMOVED lines=10> */
.L_x_9370:
[----:B------:R-:W-:Y:S01]  /*10c30*/  MOV R13, R24 ;  /* 0x00000018000d7202 */ /* 0x000fe20000000f00 */
[----:B------:R-:W-:Y:S01]  /*10c40*/  IMAD.MOV.U32 R12, RZ, RZ, 0x2 ;  /* 0x00000002ff0c7424 */ /* 0x000fe200078e00ff */
[----:B------:R-:W-:-:S13]  /*10c50*/  IADD3 R2, P0, R14, R0, RZ ;  /* 0x000000000e027210 */ /* 0x000fda0007f1e0ff */
[----:B------:R-:W-:Y:S05]  /*10c60*/  WARPSYNC.COLLECTIVE R15, `(.L_x_9371) ;  /* 0x000000000f087348 */ /* 0x000fea0003c00000 */
[----:B------:R0:W1:Y:S02]  /*10c70*/  SHFL.IDX P6, R14, R13, R12, R11 ;  /* 0x0000000c0d0e7389 */ /* 0x00006400000c000b */
[----:B01----:R-:W-:Y:S01]  /*10c80*/  ENDCOLLECTIVE ;  /* 0x000000000000791b */ /* 0x003fe20003800000 */
.L_x_9371:
        /* <DEDUP_REMOVED lines=10> */
.L_x_9372:
[----:B------:R-:W-:Y:S02]  /*10d30*/  IMAD.MOV.U32 R13, RZ, RZ, R24 ;  /* 0x000000ffff0d7224 */ /* 0x000fe400078e0018 */
[----:B------:R-:W-:Y:S01]  /*10d40*/  IMAD.MOV.U32 R12, RZ, RZ, 0x3 ;  /* 0x00000003ff0c7424 */ /* 0x000fe200078e00ff */
[----:B------:R-:W-:-:S13]  /*10d50*/  IADD3 R2, P0, R14, R0, RZ ;  /* 0x000000000e027210 */ /* 0x000fda0007f1e0ff */
[----:B------:R-:W-:Y:S05]  /*10d60*/  WARPSYNC.COLLECTIVE R15, `(.L_x_9373) ;  /* 0x000000000f087348 */ /* 0x000fea0003c00000 */
[----:B------:R0:W1:Y:S02]  /*10d70*/  SHFL.IDX P6, R14, R13, R12, R11 ;  /* 0x0000000c0d0e7389 */ /* 0x00006400000c000b */
[----:B01----:R-:W-:Y:S01]  /*10d80*/  ENDCOLLECTIVE ;  /* 0x000000000000791b */ /* 0x003fe20003800000 */
.L_x_9373:
        /* <DEDUP_REMOVED lines=10> */
.L_x_9374:
[----:B------:R-:W-:Y:S02]  /*10e30*/  IMAD.MOV.U32 R13, RZ, RZ, R24 ;  /* 0x000000ffff0d7224 */ /* 0x000fe400078e0018 */
[----:B------:R-:W-:Y:S01]  /*10e40*/  IMAD.MOV.U32 R12, RZ, RZ, 0x4 ;  /* 0x00000004ff0c7424 */ /* 0x000fe200078e00ff */
[----:B------:R-:W-:-:S13]  /*10e50*/  IADD3 R2, P0, R14, R0, RZ ;  /* 0x000000000e027210 */ /* 0x000fda0007f1e0ff */
[----:B------:R-:W-:Y:S05]  /*10e60*/  WARPSYNC.COLLECTIVE R15, `(.L_x_9375) ;  /* 0x000000000f087348 */ /* 0x000fea0003c00000 */
[----:B------:R0:W1:Y:S02]  /*10e70*/  SHFL.IDX P6, R14, R13, R12, R11 ;  /* 0x0000000c0d0e7389 */ /* 0x00006400000c000b */
[----:B01----:R-:W-:Y:S01]  /*10e80*/  ENDCOLLECTIVE ;  /* 0x000000000000791b */ /* 0x003fe20003800000 */
.L_x_9375:
        /* <DEDUP_REMOVED lines=10> */
.L_x_9376:
[----:B------:R-:W-:Y:S01]  /*10f30*/  IMAD.MOV.U32 R13, RZ, RZ, R24 ;  /* 0x000000ffff0d7224 */ /* 0x000fe200078e0018 */
[----:B------:R-:W-:Y:S02]  /*10f40*/  MOV R12, 0x5 ;  /* 0x00000005000c7802 */ /* 0x000fe40000000f00 */
[----:B------:R-:W-:-:S13]  /*10f50*/  IADD3 R2, P0, R14, R0, RZ ;  /* 0x000000000e027210 */ /* 0x000fda0007f1e0ff */
[----:B------:R-:W-:Y:S05]  /*10f60*/  WARPSYNC.COLLECTIVE R15, `(.L_x_9377) ;  /* 0x000000000f087348 */ /* 0x000fea0003c00000 */
[----:B------:R0:W1:Y:S02]  /*10f70*/  SHFL.IDX P6, R14, R13, R12, R11 ;  /* 0x0000000c0d0e7389 */ /* 0x00006400000c000b */
[----:B01----:R-:W-:Y:S01]  /*10f80*/  ENDCOLLECTIVE ;  /* 0x000000000000791b */ /* 0x003fe20003800000 */
.L_x_9377:
        /* <DEDUP_REMOVED lines=10> */
.L_x_9378:
[----:B------:R-:W-:Y:S05]  /*11030*/  BRA `(.L_x_9379) ;  /* 0xffffffc000d07947 */ /* 0x000fea000383ffff */
.L_x_9279:
[----:B---3--:R3:W4:Y:S02]  /*11040*/  SYNCS.PHASECHK.TRANS64.TRYWAIT P0, [R19+URZ+0x32460], R23 ;  /* 0x03246017130075a7 */ /* 0x008724000800017f */
[----:B----4-:R-:W-:Y:S05]  /*11050*/  @!P0 NANOSLEEP.SYNCS 0x989680 ;  /* 0x009896800000895d */ /* 0x010fea0003900000 */
[----:B------:R-:W4:Y:S02]  /*11060*/  @!P0 SYNCS.PHASECHK.TRANS64 P0, [R19+URZ+0x32460], R23 ;  /* 0x03246017130085a7 */ /* 0x000f24000800007f */
[----:B----4-:R-:W-:Y:S05]  /*11070*/  @!P0 BRA `(.L_x_9279) ;  /* 0xfffffffc00f08947 */ /* 0x010fea000383ffff */
[----:B------:R-:W-:Y:S05]  /*11080*/  BRA `(.L_x_9380) ;  /* 0xffffffc4001c7947 */ /* 0x000fea000383ffff */
.L_x_9280:
        /* <DEDUP_REMOVED lines=8> */
.L_x_9382:
[----:B------:R-:W-:Y:S05]  /*11110*/  BSYNC B1 ;  /* 0x0000000000017941 */ /* 0x000fea0003800000 */
.L_x_9381:
[----:B------:R-:W-:Y:S01]  /*11120*/  MOV R13, R20 ;  /* 0x00000014000d7202 */ /* 0x000fe20000000f00 */
        /* <DEDUP_REMOVED lines=8> */
.L_x_9383:
[----:B------:R-:W-:Y:S02]  /*111b0*/  IMAD.MOV.U32 R6, RZ, RZ, RZ ;  /* 0x000000ffff067224 */ /* 0x000fe400078e00ff */
[----:B------:R-:W-:Y:S02]  /*111c0*/  IMAD.MOV.U32 R13, RZ, RZ, R22 ;  /* 0x000000ffff0d7224 */ /* 0x000fe400078e0016 */
[----:B------:R-:W-:Y:S01]  /*111d0*/  IMAD.MOV.U32 R12, RZ, RZ, 0x1 ;  /* 0x00000001ff0c7424 */ /* 0x000fe200078e00ff */
[----:B------:R-:W-:-:S13]  /*111e0*/  IADD3 R2, P0, R14, R0, RZ ;  /* 0x000000000e027210 */ /* 0x000fda0007f1e0ff */
[----:B------:R-:W-:Y:S05]  /*111f0*/  WARPSYNC.COLLECTIVE R15, `(.L_x_9384) ;  /* 0x000000000f087348 */ /* 0x000fea0003c00000 */
[----:B------:R0:W1:Y:S02]  /*11200*/  SHFL.IDX P6, R14, R13, R12, R11 ;  /* 0x0000000c0d0e7389 */ /* 0x00006400000c000b */
[----:B01----:R-:W-:Y:S01]  /*11210*/  ENDCOLLECTIVE ;  /* 0x000000000000791b */ /* 0x003fe20003800000 */
.L_x_9384:
[----:B------:R-:W-:-:S05]  /*11220*/  IADD3.X R3, RZ, R3, RZ, P0, !PT ;  /* 0x00000003ff037210 */ /* 0x000fca00007fe4ff */
        /* <DEDUP_REMOVED lines=12> */
.L_x_9385:
[----:B------:R-:W-:Y:S02]  /*112f0*/  IMAD.MOV.U32 R13, RZ, RZ, R22 ;  /* 0x000000ffff0d7224 */ /* 0x000fe400078e0016 */
[----:B------:R-:W-:Y:S01]  /*11300*/  IMAD.MOV.U32 R12, RZ, RZ, 0x2 ;  /* 0x00000002ff0c7424 */ /* 0x000fe200078e00ff */
[----:B------:R-:W-:-:S13]  /*11310*/  IADD3 R2, P0, R14, R0, RZ ;  /* 0x000000000e027210 */ /* 0x000fda0007f1e0ff */
[----:B------:R-:W-:Y:S05]  /*11320*/  WARPSYNC.COLLECTIVE R15, `(.L_x_9386) ;  /* 0x000000000f087348 */ /* 0x000fea0003c00000 */
[----:B------:R0:W1:Y:S02]  /*11330*/  SHFL.IDX P6, R14, R13, R12, R11 ;  /* 0x0000000c0d0e7389 */ /* 0x00006400000c000b */
[----:B01----:R-:W-:Y:S01]  /*11340*/  ENDCOLLECTIVE ;  /* 0x000000000000791b */ /* 0x003fe20003800000 */
.L_x_9386:
[----:B------:R-:W-:-:S05]  /*11350*/  IMAD.X R3, RZ, RZ, R4, P0 ;  /* 0x000000ffff037224 */ /* 0x000fca00000e0604 */
[----:B------:R-:W-:Y:S01]  /*11360*/  @!PT LDS RZ, [RZ] ;  /* 0x00000000fffff984 */ /* 0x000fe20000000800 */
[----:B------:R-:W-:Y:S01]  /*11370*/  @!PT LDS RZ, [RZ] ;  /* 0x00000000fffff984 */ /* 0x000fe20000000800 */
[----:B------:R-:W-:Y:S01]  /*11380*/  @!PT LDS RZ, [RZ] ;  /* 0x00000000fffff984 */ /* 0x000fe20000000800 */
[----:B------:R0:W-:Y:S04]  /*11390*/  LDGSTS.E.BYPASS.LTC128B.128 [R21+0x800], desc[UR36][R2.64], !P4 ;  /* 0x0080000002157fae */ /* 0x0001e8000e101d64 */
        /* <DEDUP_REMOVED lines=8> */
.L_x_9387:
[----:B------:R-:W-:Y:S01]  /*11420*/  IMAD.MOV.U32 R13, RZ, RZ, R22 ;  /* 0x000000ffff0d7224 */ /* 0x000fe200078e0016 */
[----:B------:R-:W-:Y:S02]  /*11430*/  MOV R12, 0x3 ;  /* 0x00000003000c7802 */ /* 0x000fe40000000f00 */
[----:B------:R-:W-:-:S13]  /*11440*/  IADD3 R2, P0, R14, R0, RZ ;  /* 0x000000000e027210 */ /* 0x000fda0007f1e0ff */
[----:B------:R-:W-:Y:S05]  /*11450*/  WARPSYNC.COLLECTIVE R15, `(.L_x_9388) ;  /* 0x000000000f087348 */ /* 0x000fea0003c00000 */
[----:B------:R0:W1:Y:S02]  /*11460*/  SHFL.IDX P6, R14, R13, R12, R11 ;  /* 0x0000000c0d0e7389 */ /* 0x00006400000c000b */
[----:B01----:R-:W-:Y:S01]  /*11470*/  ENDCOLLECTIVE ;  /* 0x000000000000791b */ /* 0x003fe20003800000 */
.L_x_9388:
        /* <DEDUP_REMOVED lines=13> */
.L_x_9389:
[----:B------:R-:W-:Y:S01]  /*11550*/  MOV R13, R22 ;  /* 0x00000016000d7202 */ /* 0x000fe20000000f00 */
[----:B------:R-:W-:Y:S01]  /*11560*/  IMAD.MOV.U32 R12, RZ, RZ, 0x4 ;  /* 0x00000004ff0c7424 */ /* 0x000fe200078e00ff */
[----:B------:R-:W-:-:S13]  /*11570*/  IADD3 R2, P0, R14, R0, RZ ;  /* 0x000000000e027210 */ /* 0x000fda0007f1e0ff */
[----:B------:R-:W-:Y:S05]  /*11580*/  WARPSYNC.COLLECTIVE R15, `(.L_x_9390) ;  /* 0x000000000f087348 */ /* 0x000fea0003c00000 */
[----:B------:R0:W1:Y:S02]  /*11590*/  SHFL.IDX P6, R14, R13, R12, R11 ;  /* 0x0000000c0d0e7389 */ /* 0x00006400000c000b */
[----:B01----:R-:W-:Y:S01]  /*115a0*/  ENDCOLLECTIVE ;  /* 0x000000000000791b */ /* 0x003fe20003800000 */
.L_x_9390:
        /* <DEDUP_REMOVED lines=13> */
.L_x_9391:
[----:B------:R-:W-:Y:S02]  /*11680*/  IMAD.MOV.U32 R13, RZ, RZ, R22 ;  /* 0x000000ffff0d7224 */ /* 0x000fe400078e0016 */
[----:B------:R-:W-:Y:S01]  /*11690*/  IMAD.MOV.U32 R12, RZ, RZ, 0x5 ;  /* 0x00000005ff0c7424 */ /* 0x000fe200078e00ff */
[----:B------:R-:W-:-:S13]  /*116a0*/  IADD3 R2, P0, R14, R0, RZ ;  /* 0x000000000e027210 */ /* 0x000fda0007f1e0ff */
[----:B------:R-:W-:Y:S05]  /*116b0*/  WARPSYNC.COLLECTIVE R15, `(.L_x_9392) ;  /* 0x000000000f087348 */ /* 0x000fea0003c00000 */
[----:B------:R0:W1:Y:S02]  /*116c0*/  SHFL.IDX P6, R14, R13, R12, R11 ;  /* 0x0000000c0d0e7389 */ /* 0x00006400000c000b */
[----:B01----:R-:W-:Y:S01]  /*116d0*/  ENDCOLLECTIVE ;  /* 0x000000000000791b */ /* 0x003fe20003800000 */
.L_x_9392:
[----:B------:R-:W-:-:S05]  /*116e0*/  IADD3.X R3, RZ, R23, RZ, P0, !PT ;  /* 0x00000017ff037210 */ /* 0x000fca00007fe4ff */
[----:B------:R-:W-:Y:S01]  /*116f0*/  @!PT LDS RZ, [RZ] ;  /* 0x00000000fffff984 */ /* 0x000fe20000000800 */
[----:B------:R-:W-:Y:S01]  /*11700*/  @!PT LDS RZ, [RZ] ;  /* 0x00000000fffff984 */ /* 0x000fe20000000800 */
[----:B------:R-:W-:Y:S01]  /*11710*/  @!PT LDS RZ, [RZ] ;  /* 0x00000000fffff984 */ /* 0x000fe20000000800 */
[----:B------:R0:W-:Y:S04]  /*11720*/  LDGSTS.E.BYPASS.LTC128B.128 [R21+0x2000], desc[UR36][R2.64], !P4 ;  /* 0x0200000002157fae */ /* 0x0001e8000e101d64 */
        /* <DEDUP_REMOVED lines=8> */
.L_x_9393:
[----:B------:R-:W-:Y:S05]  /*117b0*/  BRA `(.L_x_9394) ;  /* 0xffffffc0006c7947 */ /* 0x000fea000383ffff */
.L_x_9285:
[----:B0-----:R0:W1:Y:S02]  /*117c0*/  SYNCS.PHASECHK.TRANS64.TRYWAIT P0, [R4+URZ+0x32420], R6 ;  /* 0x03242006040075a7 */ /* 0x001064000800017f */
[----:B-1----:R-:W-:Y:S05]  /*117d0*/  @!P0 NANOSLEEP.SYNCS 0x989680 ;  /* 0x009896800000895d */ /* 0x002fea0003900000 */
[----:B------:R-:W1:Y:S02]  /*117e0*/  @!P0 SYNCS.PHASECHK.TRANS64 P0, [R4+URZ+0x32420], R6 ;  /* 0x03242006040085a7 */ /* 0x000e64000800007f */
[----:B-1----:R-:W-:Y:S05]  /*117f0*/  @!P0 BRA `(.L_x_9285) ;  /* 0xfffffffc00f08947 */ /* 0x002fea000383ffff */
[----:B------:R-:W-:Y:S05]  /*11800*/  BRA `(.L_x_9395) ;  /* 0xffffffc000f47947 */ /* 0x000fea000383ffff */
.L_x_9286:
[----:B------:R-:W1:Y:S01]  /*11810*/  S2R R0, SR_TID.X ;  /* 0x0000000000007919 */ /* 0x000e620000002100 */
[----:B------:R-:W-:Y:S01]  /*11820*/  BSSY B0, `(.L_x_9396) ;  /* 0x000000a000007945 */ /* 0x000fe20003800000 */
[----:B------:R-:W-:Y:S01]  /*11830*/  IMAD.MOV.U32 R12, RZ, RZ, RZ ;  /* 0x000000ffff0c7224 */ /* 0x000fe200078e00ff */
[----:B------:R-:W-:Y:S01]  /*11840*/  MOV R11, 0x1f ;  /* 0x0000001f000b7802 */ /* 0x000fe20000000f00 */
[----:B------:R-:W-:Y:S01]  /*11850*/  IMAD.MOV.U32 R15, RZ, RZ, -0x1 ;  /* 0xffffffffff0f7424 */ /* 0x000fe200078e00ff */
[----:B-1----:R-:W-:-:S04]  /*11860*/  SHF.R.U32.HI R0, RZ, 0x5, R0 ;  /* 0x00000005ff007819 */ /* 0x002fc80000011600 */
[----:B------:R-:W-:-:S05]  /*11870*/  LOP3.LUT R0, R0, 0x3, RZ, 0xc0, !PT ;  /* 0x0000000300007812 */ /* 0x000fca00078ec0ff */
[----:B------:R-:W-:-:S07]  /*11880*/  IMAD.MOV.U32 R13, RZ, RZ, R0 ;  /* 0x000000ffff0d7224 */ /* 0x000fce00078e0000 */
[----:B0-2--5:R-:W-:Y:S05]  /*11890*/  WARPSYNC.COLLECTIVE R15, `(.L_x_9397) ;  /* 0x000000000f087348 */ /* 0x025fea0003c00000 */
[----:B------:R1:W3:Y:S02]  /*118a0*/  SHFL.IDX P6, R14, R13, R12, R11 ;  /* 0x0000000c0d0e7389 */ /* 0x0002e400000c000b */
[----:B0123-5:R-:W-:Y:S01]  /*118b0*/  ENDCOLLECTIVE ;  /* 0x000000000000791b */ /* 0x02ffe20003800000 */
.L_x_9397:
[----:B------:R-:W-:Y:S05]  /*118c0*/  BSYNC B0 ;  /* 0x0000000000007941 */ /* 0x000fea0003800000 */
.L_x_9396:
[----:B------:R-:W-:Y:S05]  /*118d0*/  BRA `(.L_x_9398) ;  /* 0xffffffc000dc7947 */ /* 0x000fea000383ffff */
.L_x_9287:
[----:B------:R-:W-:Y:S01]  /*118e0*/  BSSY B0, `(.L_x_9399) ;  /* 0x0000006000007945 */ /* 0x000fe20003800000 */
[----:B------:R-:W-:-:S07]  /*118f0*/  IMAD.MOV.U32 R15, RZ, RZ, -0x1 ;  /* 0xffffffffff0f7424 */ /* 0x000fce00078e00ff */
[----:B012--5:R-:W-:Y:S05]  /*11900*/  WARPSYNC.COLLECTIVE R15, `(.L_x_9400) ;  /* 0x000000000f0c7348 */ /* 0x027fea0003c00000 */
[----:B------:R-:W-:Y:S02]  /*11910*/  ELECT P6, UR62, PT ;  /* 0x00000000003e782f */ /* 0x000fe400038c0000 */
[----:B------:R-:W-:Y:S01]  /*11920*/  MOV R14, UR62 ;  /* 0x0000003e000e7c02 */ /* 0x000fe20008000f00 */
[----:B012--5:R-:W-:Y:S10]  /*11930*/  ENDCOLLECTIVE ;  /* 0x000000000000791b */ /* 0x027ff40003800000 */
.L_x_9400:
[----:B------:R-:W-:Y:S05]  /*11940*/  BSYNC B0 ;  /* 0x0000000000007941 */ /* 0x000fea0003800000 */
.L_x_9399:
[----:B------:R-:W-:Y:S05]  /*11950*/  BRA `(.L_x_9401) ;  /* 0xffffffc000d07947 */ /* 0x000fea000383ffff */
.L_x_9289:
[----:B-1----:R1:W3:Y:S02]  /*11960*/  SYNCS.PHASECHK.TRANS64.TRYWAIT P1, [R5+URZ+0x32440], R0 ;  /* 0x03244000050075a7 */ /* 0x0022e4000802017f */
[----:B---3--:R-:W-:Y:S05]  /*11970*/  @!P1 NANOSLEEP.SYNCS 0x989680 ;  /* 0x009896800000995d */ /* 0x008fea0003900000 */
[----:B------:R-:W3:Y:S02]  /*11980*/  @!P1 SYNCS.PHASECHK.TRANS64 P1, [R5+URZ+0x32440], R0 ;  /* 0x03244000050095a7 */ /* 0x000ee4000802007f */
[----:B---3--:R-:W-:Y:S05]  /*11990*/  @!P1 BRA `(.L_x_9289) ;  /* 0xfffffffc00f09947 */ /* 0x008fea000383ffff */
[----:B------:R-:W-:Y:S05]  /*119a0*/  BRA `(.L_x_9402) ;  /* 0xffffffc000f87947 */ /* 0x000fea000383ffff */
.L_x_9291:
[----:B---3--:R3:W4:Y:S02]  /*119b0*/  SYNCS.PHASECHK.TRANS64.TRYWAIT P1, [R17+URZ+0x32440], R2 ;  /* 0x03244002110075a7 */ /* 0x008724000802017f */
[----:B----4-:R-:W-:Y:S05]  /*119c0*/  @!P1 NANOSLEEP.SYNCS 0x989680 ;  /* 0x009896800000995d */ /* 0x010fea0003900000 */
[----:B------:R-:W4:Y:S02]  /*119d0*/  @!P1 SYNCS.PHASECHK.TRANS64 P1, [R17+URZ+0x32440], R2 ;  /* 0x03244002110095a7 */ /* 0x000f24000802007f */
[----:B----4-:R-:W-:Y:S05]  /*119e0*/  @!P1 BRA `(.L_x_9291) ;  /* 0xfffffffc00f09947 */ /* 0x010fea000383ffff */
[----:B------:R-:W-:Y:S05]  /*119f0*/  BRA `(.L_x_9403) ;  /* 0xffffffc400047947 */ /* 0x000fea000383ffff */
.L_x_9293:
[----:B----4-:R4:W0:Y:S02]  /*11a00*/  SYNCS.PHASECHK.TRANS64.TRYWAIT P1, [R5+URZ+0x32460], R0 ;  /* 0x03246000050075a7 */ /* 0x010824000802017f */
[----:B0-----:R-:W-:Y:S05]  /*11a10*/  @!P1 NANOSLEEP.SYNCS 0x989680 ;  /* 0x009896800000995d */ /* 0x001fea0003900000 */
[----:B------:R-:W0:Y:S02]  /*11a20*/  @!P1 SYNCS.PHASECHK.TRANS64 P1, [R5+URZ+0x32460], R0 ;  /* 0x03246000050095a7 */ /* 0x000e24000802007f */
[----:B0-----:R-:W-:Y:S05]  /*11a30*/  @!P1 BRA `(.L_x_9293) ;  /* 0xfffffffc00f09947 */ /* 0x001fea000383ffff */
[----:B------:R-:W-:Y:S05]  /*11a40*/  BRA `(.L_x_9404) ;  /* 0xffffffc400007947 */ /* 0x000fea000383ffff */
.L_x_9405:
        /* <DEDUP_REMOVED lines=11> */
.L_x_15763:


//--------------------- .text._ZN7cutlass13device_kernelIN5flash11enable_sm90INS1_16FlashAttnFwdSm90INS1_25CollectiveMainloopFwdSm90ILi2EN4cute5tupleIJNS5_1CILi1EEES8_S8_EEENS6_IJNS7_ILi128EEENS7_ILi96EEENS7_ILi64EEEEEELi256ENS_6half_tEfNS_4arch4Sm90ELb0ELb0ELb1ELb1ELb1ELb0ELb0ELb1ELb0ELb1ELb1ELb0EEENS1_21CollectiveEpilogueFwdINS6_IJSA_NS7_ILi256EEESB_EEES9_SE_SG_Li256ELb1ELb1ELb1ELb0EEENS1_36VarlenDynamicPersistentTileSchedulerILi128ELi96ELi256ELi128ELb1ELb1ELb1ELb0ELb1ELb1EEEEEEEEEvNT_6ParamsE --------------------------
	.section	.text._ZN7cutlass13device_kernelIN5flash11enable_sm90INS1_16FlashAttnFwdSm90INS1_25CollectiveMainloopFwdSm90ILi2EN4cute5tupleIJNS5_1CILi1EEES8_S8_EEENS6_IJNS7_ILi128EEENS7_ILi96EEENS7_ILi64EEEEEELi256ENS_6half_tEfNS_4arch4Sm90ELb0ELb0ELb1ELb1ELb1ELb0ELb0ELb1ELb0ELb1ELb1ELb0EEENS1_21CollectiveEpilogueFwdINS6_IJSA_NS7_ILi256EEESB_EEES9_SE_SG_Li256ELb1ELb1ELb1ELb0EEENS1_36VarlenDynamicPersistentTileSchedulerILi128ELi96ELi256ELi128ELb1ELb1ELb1ELb0ELb1ELb1EEEEEEEEEvNT_6ParamsE,"ax",@progbits
	.align	128
.text._ZN7cutlass13device_kernelIN5flash11enable_sm90INS1_16FlashAttnFwdSm90INS1_25CollectiveMainloopFwdSm90ILi2EN4cute5tupleIJNS5_1CILi1EEES8_S8_EEENS6_IJNS7_ILi128EEENS7_ILi96EEENS7_ILi64EEEEEELi256ENS_6half_tEfNS_4arch4Sm90ELb0ELb0ELb1ELb1ELb1ELb0ELb0ELb1ELb0ELb1ELb1ELb0EEENS1_21CollectiveEpilogueFwdINS6_IJSA_NS7_ILi256EEESB_EEES9_SE_SG_Li256ELb1ELb1ELb1ELb0EEENS1_36VarlenDynamicPersistentTileSchedulerILi128ELi96ELi256ELi128ELb1ELb1ELb1ELb0ELb1ELb1EEEEEEEEEvNT_6ParamsE:
        .type           _ZN7cutlass13device_kernelIN5flash11enable_sm90INS1_16FlashAttnFwdSm90INS1_25CollectiveMainloopFwdSm90ILi2EN4cute5tupleIJNS5_1CILi1EEES8_S8_EEENS6_IJNS7_ILi128EEENS7_ILi96EEENS7_ILi64EEEEEELi256ENS_6half_tEfNS_4arch4Sm90ELb0ELb0ELb1ELb1ELb1ELb0ELb0ELb1ELb0ELb1ELb1ELb0EEENS1_21CollectiveEpilogueFwdINS6_IJSA_NS7_ILi256EEESB_EEES9_SE_SG_Li256ELb1ELb1ELb1ELb0EEENS1_36VarlenDynamicPersistentTileSchedulerILi128ELi96ELi256ELi128ELb1ELb1ELb1ELb0ELb1ELb1EEEEEEEEEvNT_6ParamsE,@function
        .size           _ZN7cutlass13device_kernelIN5flash11enable_sm90INS1_16FlashAttnFwdSm90INS1_25CollectiveMainloopFwdSm90ILi2EN4cute5tupleIJNS5_1CILi1EEES8_S8_EEENS6_IJNS7_ILi128EEENS7_ILi96EEENS7_ILi64EEEEEELi256ENS_6half_tEfNS_4arch4Sm90ELb0ELb0ELb1ELb1ELb1ELb0ELb0ELb1ELb0ELb1ELb1ELb0EEENS1_21CollectiveEpilogueFwdINS6_IJSA_NS7_ILi256EEESB_EEES9_SE_SG_Li256ELb1ELb1ELb1ELb0EEENS1_36VarlenDynamicPersistentTileSchedulerILi128ELi96ELi256ELi128ELb1ELb1ELb1ELb0ELb1ELb1EEEEEEEEEvNT_6ParamsE,(.L_x_15764 - _ZN7cutlass13device_kernelIN5flash11enable_sm90INS1_16FlashAttnFwdSm90INS1_25CollectiveMainloopFwdSm90ILi2EN4cute5tupleIJNS5_1CILi1EEES8_S8_EEENS6_IJNS7_ILi128EEENS7_ILi96EEENS7_ILi64EEEEEELi256ENS_6half_tEfNS_4arch4Sm90ELb0ELb0ELb1ELb1ELb1ELb0ELb0ELb1ELb0ELb1ELb1ELb0EEENS1_21CollectiveEpilogueFwdINS6_IJSA_NS7_ILi256EEESB_EEES9_SE_SG_Li256ELb1ELb1ELb1ELb0EEENS1_36VarlenDynamicPersistentTileSchedulerILi128ELi96ELi256ELi128ELb1ELb1ELb1ELb0ELb1ELb1EEEEEEEEEvNT_6ParamsE)
        .other          _ZN7cutlass13device_kernelIN5flash11enable_sm90INS1_16FlashAttnFwdSm90INS1_25CollectiveMainloopFwdSm90ILi2EN4cute5tupleIJNS5_1CILi1EEES8_S8_EEENS6_IJNS7_ILi128EEENS7_ILi96EEENS7_ILi64EEEEEELi256ENS_6half_tEfNS_4arch4Sm90ELb0ELb0ELb1ELb1ELb1ELb0ELb0ELb1ELb0ELb1ELb1ELb0EEENS1_21CollectiveEpilogueFwdINS6_IJSA_NS7_ILi256EEESB_EEES9_SE_SG_Li256ELb1ELb1ELb1ELb0EEENS1_36VarlenDynamicPersistentTileSchedulerILi128ELi96ELi256ELi128ELb1ELb1ELb1ELb0ELb1ELb1EEEEEEEEEvNT_6ParamsE,@"STO_CUDA_ENTRY STV_DEFAULT"
_ZN7cutlass13device_kernelIN5flash11enable_sm90INS1_16FlashAttnFwdSm90INS1_25CollectiveMainloopFwdSm90ILi2EN4cute5tupleIJNS5_1CILi1EEES8_S8_EEENS6_IJNS7_ILi128EEENS7_ILi96EEENS7_ILi64EEEEEELi256ENS_6half_tEfNS_4arch4Sm90ELb0ELb0ELb1ELb1ELb1ELb0ELb0ELb1ELb0ELb1ELb1ELb0EEENS1_21CollectiveEpilogueFwdINS6_IJSA_NS7_ILi256EEESB_EEES9_SE_SG_Li256ELb1ELb1ELb1ELb0EEENS1_36VarlenDynamicPersistentTileSchedulerILi128ELi96ELi256ELi128ELb1ELb1ELb1ELb0ELb1ELb1EEEEEEEEEvNT_6ParamsE:
        /* <DEDUP_REMOVED lines=13> */
[----:B------:R-:W-:-:S04]  /*00d0*/  VOTEU.ALL UP1, P0 ;  /* 0x00000000003f7886 */ /* 0x000fc80000020000 */
        /* <DEDUP_REMOVED lines=31> */
.L_x_9406:
        /* <DEDUP_REMOVED lines=22> */
.L_x_9407:
        /* <DEDUP_REMOVED lines=18> */
.L_x_9408:
        /* <DEDUP_REMOVED lines=22> */
.L_x_9409:
        /* <DEDUP_REMOVED lines=23> */
.L_x_9410:
        /* <DEDUP_REMOVED lines=8> */
.L_x_9412:
[----:B------:R-:W-:-:S08]  /*08a0*/  NOP ;  /* 0x0000000000007918 */ /* 0x000fd00000000000 */
[----:B------:R-:W0:Y:S02]  /*08b0*/  USETMAXREG.TRY_ALLOC.CTAPOOL UP0, 0xe8 ;  /* 0x000000e8000079c8 */ /* 0x000e240008000600 */
[----:B0-----:R-:W-:-:S13]  /*08c0*/  PLOP3.LUT P0, PT, PT, PT, UP0, 0x80, 0x0 ;  /* 0x000000000000781c */ /* 0x001fda0003f0f008 */
[----:B------:R-:W-:Y:S05]  /*08d0*/  @!P0 BRA `(.L_x_9412) ;  /* 0xfffffffc00f08947 */ /* 0x000fea000383ffff */
[----:B------:R-:W-:Y:S01]  /*08e0*/  SHF.R.U32.HI R2, RZ, 0x7, R0 ;  /* 0x00000007ff027819 */ /* 0x000fe20000011600 */
[----:B------:R-:W0:Y:S08]  /*08f0*/  S2UR UR5, SR_CgaCtaId ;  /* 0x00000000000579c3 */ /* 0x000e300000008800 */
[----:B------:R-:W-:Y:S06]  /*0900*/  BAR.ARV 0x8, 0x180 ;  /* 0x0206000000007b1d */ /* 0x000fec0000002000 */
[----:B------:R-:W-:Y:S01]  /*0910*/  ISETP.NE.AND P0, PT, R2, 0x1, PT ;  /* 0x000000010200780c */ /* 0x000fe20003f05270 */
[----:B------:R-:W-:-:S12]  /*0920*/  UMOV UR4, 0x400 ;  /* 0x0000040000047882 */ /* 0x000fd80000000000 */
[----:B------:R-:W-:Y:S06]  /*0930*/  @!P0 BAR.ARV 0x9, 0x100 ;  /* 0x0244000000008b1d */ /* 0x000fec0000002000 */
[----:B0-----:R-:W-:Y:S02]  /*0940*/  ULEA UR4, UR5, UR4, 0x18 ;  /* 0x0000000405047291 */ /* 0x001fe4000f8ec03f */
[----:B------:R-:W-:Y:S07]  /*0950*/  BAR.SYNC.DEFER_BLOCKING 0x5, 0x180 ;  /* 0x0146000000007b1d */ /* 0x000fee0000010000 */
[----:B------:R-:W0:Y:S01]  /*0960*/  LDS.128 R4, [UR4+0x228d0] ;  /* 0x0228d004ff047984 */ /* 0x000e220008000c00 */
[----:B------:R-:W-:Y:S01]  /*0970*/  ULDC UR4, c[0x0][0xc3c] ;  /* 0x00030f0000047ab9 */ /* 0x000fe20000000800 */
[----:B------:R-:W-:Y:S06]  /*0980*/  BAR.ARV 0x4, 0x180 ;  /* 0x0106000000007b1d */ /* 0x000fec0000002000 */
[----:B0-----:R-:W-:-:S13]  /*0990*/  ISETP.GE.AND P0, PT, R7, UR4, PT ;  /* 0x0000000407007c0c */ /* 0x001fda000bf06270 */
[----:B------:R-:W-:Y:S05]  /*09a0*/  @P0 EXIT ;  /* 0x000000000000094d */ /* 0x000fea0003800000 */
[----:B------:R-:W-:Y:S01]  /*09b0*/  VIADD R0, R0, 0xffffff80 ;  /* 0xffffff8000007836 */ /* 0x000fe20000000000 */
[----:B------:R-:W-:Y:S01]  /*09c0*/  R2UR UR6, R5 ;  /* 0x00000000050672ca */ /* 0x000fe200000e0000 */
[----:B------:R-:W-:Y:S01]  /*09d0*/  ULOP3.LUT UR47, UR38, 0x1, URZ, 0xfc, !UPT ;  /* 0x00000001262f7892 */ /* 0x000fe2000f8efc3f */
        /* <DEDUP_REMOVED lines=8> */
[----:B------:R-:W-:Y:S02]  /*0a60*/  LOP3.LUT R221, R2, 0xffffff80, RZ, 0xc0, !PT ;  /* 0xffffff8002dd7812 */ /* 0x000fe400078ec0ff */
[CC--:B------:R-:W-:Y:S01]  /*0a70*/  LEA.HI R5, R3.reuse, R0.reuse, RZ, 0x2 ;  /* 0x0000000003057211 */ /* 0x0c0fe200078f10ff */
[----:B------:R-:W-:Y:S01]  /*0a80*/  IMAD.SHL.U32 R6, R4, 0x20, RZ ;  /* 0x0000002004067824 */ /* 0x000fe200078e00ff */
[----:B------:R-:W-:Y:S01]  /*0a90*/  LEA.HI R3, R3, R0, RZ, 0x4 ;  /* 0x0000000003037211 */ /* 0x000fe200078f20ff */
[C---:B------:R-:W-:Y:S01]  /*0aa0*/  IMAD.IADD R221, R0.reuse, 0x1, -R221 ;  /* 0x0000000100dd7824 */ /* 0x040fe200078e0add */
[----:B------:R-:W-:Y:S02]  /*0ab0*/  LOP3.LUT R11, R5, 0xfffffffc, RZ, 0xc0, !PT ;  /* 0xfffffffc050b7812 */ /* 0x000fe400078ec0ff */
[----:B------:R-:W-:Y:S02]  /*0ac0*/  LOP3.LUT R5, R3, 0x3fffff0, RZ, 0xc0, !PT ;  /* 0x03fffff003057812 */ /* 0x000fe400078ec0ff */
[----:B------:R-:W-:Y:S01]  /*0ad0*/  SHF.R.S32.HI R8, RZ, 0x1f, R221 ;  /* 0x0000001fff087819 */ /* 0x000fe200000114dd */
[C---:B------:R-:W-:Y:S01]  /*0ae0*/  IMAD.IADD R12, R0.reuse, 0x1, -R11 ;  /* 0x00000001000c7824 */ /* 0x040fe200078e0a0b */
[----:B------:R-:W-:Y:S01]  /*0af0*/  SHF.R.S32.HI R4, RZ, 0x4, R3 ;  /* 0x00000004ff047819 */ /* 0x000fe20000011403 */
[----:B------:R-:W-:Y:S01]  /*0b00*/  IMAD.IADD R5, R0, 0x1, -R5 ;  /* 0x0000000100057824 */ /* 0x000fe200078e0a05 */
[----:B------:R-:W-:-:S02]  /*0b10*/  LEA.HI R9, R8, R221, RZ, 0x2 ;  /* 0x000000dd08097211 */ /* 0x000fc400078f10ff */
[----:B------:R-:W-:Y:S02]  /*0b20*/  LEA.HI R0, R3, R4, RZ, 0x1 ;  /* 0x0000000403007211 */ /* 0x000fe400078f08ff */
[--C-:B------:R-:W-:Y:S02]  /*0b30*/  SHF.R.S32.HI R10, RZ, 0x2, R9.reuse ;  /* 0x00000002ff0a7819 */ /* 0x100fe40000011409 */
[----:B------:R-:W-:Y:S02]  /*0b40*/  SHF.R.S32.HI R7, RZ, 0x1f, R9 ;  /* 0x0000001fff077819 */ /* 0x000fe40000011409 */
[----:B------:R-:W-:Y:S02]  /*0b50*/  SHF.R.S32.HI R3, RZ, 0x7, R2 ;  /* 0x00000007ff037819 */ /* 0x000fe40000011402 */
[----:B------:R-:W-:Y:S02]  /*0b60*/  LEA.HI R11, R7, R10, RZ, 0x3 ;  /* 0x0000000a070b7211 */ /* 0x000fe400078f18ff */
[----:B------:R-:W-:-:S02]  /*0b70*/  LOP3.LUT R6, R6, 0xfffffc00, RZ, 0xc0, !PT ;  /* 0xfffffc0006067812 */ /* 0x000fc400078ec0ff */
[----:B------:R-:W-:Y:S02]  /*0b80*/  LOP3.LUT R7, R0, 0x1ffffffe, RZ, 0xc0, !PT ;  /* 0x1ffffffe00077812 */ /* 0x000fe400078ec0ff */
[----:B------:R-:W-:Y:S01]  /*0b90*/  LOP3.LUT R11, R11, 0xfffffff8, RZ, 0xc0, !PT ;  /* 0xfffffff80b0b7812 */ /* 0x000fe200078ec0ff */
[----:B------:R-:W-:Y:S01]  /*0ba0*/  IMAD R6, R5, 0x40, R6 ;  /* 0x0000004005067824 */ /* 0x000fe200078e0206 */
[----:B------:R-:W-:Y:S01]  /*0bb0*/  LEA.HI R2, R2, R3, RZ, 0x1 ;  /* 0x0000000302027211 */ /* 0x000fe200078f08ff */
[----:B------:R-:W-:Y:S01]  /*0bc0*/  IMAD.IADD R7, R4, 0x1, -R7 ;  /* 0x0000000104077824 */ /* 0x000fe200078e0a07 */
[----:B------:R-:W-:Y:S01]  /*0bd0*/  LEA.HI R8, R8, R221, RZ, 0x5 ;  /* 0x000000dd08087211 */ /* 0x000fe200078f28ff */
[----:B------:R-:W-:Y:S01]  /*0be0*/  IMAD.IADD R11, R10, 0x1, -R11 ;  /* 0x000000010a0b7824 */ /* 0x000fe200078e0a0b */
[----:B------:R-:W-:Y:S02]  /*0bf0*/  LEA.HI R0, R12, R12, RZ, 0x1 ;  /* 0x0000000c0c007211 */ /* 0x000fe400078f08ff */
[----:B------:R-:W-:-:S02]  /*0c00*/  LOP3.LUT R2, R2, 0x3fffffe, RZ, 0xc0, !PT ;  /* 0x03fffffe02027812 */ /* 0x000fc400078ec0ff */
[----:B------:R-:W-:Y:S02]  /*0c10*/  SHF.R.S32.HI R8, RZ, 0x5, R8 ;  /* 0x00000005ff087819 */ /* 0x000fe40000011408 */
[----:B------:R-:W-:Y:S01]  /*0c20*/  LOP3.LUT R5, R0, 0x1ffffffe, RZ, 0xc0, !PT ;  /* 0x1ffffffe00057812 */ /* 0x000fe200078ec0ff */
[----:B------:R-:W-:Y:S01]  /*0c30*/  IMAD R0, R7, 0x8, R6 ;  /* 0x0000000807007824 */ /* 0x000fe200078e0206 */
[----:B------:R-:W-:Y:S01]  /*0c40*/  LOP3.LUT R4, R9, 0x7ffffffc, RZ, 0xc0, !PT ;  /* 0x7ffffffc09047812 */ /* 0x000fe200078ec0ff */
[----:B------:R-:W-:Y:S02]  /*0c50*/  IMAD.IADD R3, R3, 0x1, -R2 ;  /* 0x0000000103037824 */ /* 0x000fe400078e0a02 */
[----:B------:R-:W-:Y:S01]  /*0c60*/  IMAD R8, R8, 0x10, R11 ;  /* 0x0000001008087824 */ /* 0x000fe200078e020b */
[----:B------:R0:W-:Y:S01]  /*0c70*/  STL [R1+0x30], R0 ;  /* 0x0000300001007387 */ /* 0x0001e20000100800 */
[----:B------:R-:W-:Y:S02]  /*0c80*/  IMAD.IADD R5, R12, 0x1, -R5 ;  /* 0x000000010c057824 */ /* 0x000fe400078e0a05 */
[----:B------:R-:W-:-:S04]  /*0c90*/  IMAD.IADD R2, R221, 0x1, -R4 ;  /* 0x00000001dd027824 */ /* 0x000fc800078e0a04 */
[----:B------:R-:W-:Y:S02]  /*0ca0*/  IMAD.SHL.U32 R2, R2, 0x2, RZ ;  /* 0x0000000202027824 */ /* 0x000fe400078e00ff */
[----:B0-----:R-:W-:Y:S02]  /*0cb0*/  IMAD R0, R3, 0x40, R8 ;  /* 0x0000004003007824 */ /* 0x001fe400078e0208 */
[C---:B------:R-:W-:Y:S02]  /*0cc0*/  VIADD R220, R2.reuse, 0x8 ;  /* 0x0000000802dc7836 */ /* 0x040fe40000000000 */
        /* <DEDUP_REMOVED lines=12> */
[----:B0-----:R-:W-:Y:S01]  /*0d90*/  IMAD R0, R5, 0x8, R0 ;  /* 0x0000000805007824 */ /* 0x001fe200078e0200 */
        /* <DEDUP_REMOVED lines=41> */
[----:B0-----:R-:W-:-:S07]  /*1030*/  SHF.R.S32.HI R222, RZ, 0x1f, R17 ;  /* 0x0000001fffde7819 */ /* 0x001fce0000011411 */
.L_x_9462:
[----:B------:R-:W-:Y:S01]  /*1040*/  ULDC.64 UR8, c[0x0][0xc88] ;  /* 0x0003220000087ab9 */ /* 0x000fe20000000a00 */
[----:B------:R-:W-:Y:S01]  /*1050*/  ULDC.64 UR10, c[0x0][0xa20] ;  /* 0x00028800000a7ab9 */ /* 0x000fe20000000a00 */
[----:B------:R-:W-:Y:S02]  /*1060*/  UIMAD.WIDE UR8, UR7, 0x4, UR8 ;  /* 0x00000004070878a5 */ /* 0x000fe4000f8e0208 */
[----:B------:R-:W-:Y:S01]  /*1070*/  UISETP.NE.U32.AND UP1, UPT, UR10, URZ, UPT ;  /* 0x0000003f0a00728c */ /* 0x000fe2000bf25070 */
[----:B------:R-:W-:Y:S01]  /*1080*/  ULDC UR4, c[0x0][0x424] ;  /* 0x0001090000047ab9 */ /* 0x000fe20000000800 */
[----:B------:R-:W-:Y:S02]  /*1090*/  ULDC UR7, c[0x0][0x2f0] ;  /* 0x0000bc0000077ab9 */ /* 0x000fe40000000800 */
[----:B0123--:R-:W-:Y:S02]  /*10a0*/  IMAD.U32 R4, RZ, RZ, UR8 ;  /* 0x00000008ff047e24 */ /* 0x00ffe4000f8e00ff */
[----:B------:R-:W-:Y:S01]  /*10b0*/  IMAD.U32 R5, RZ, RZ, UR9 ;  /* 0x00000009ff057e24 */ /* 0x000fe2000f8e00ff */
[----:B------:R-:W-:-:S04]  /*10c0*/  ULDC.64 UR8, c[0x0][0xa28] ;  /* 0x00028a0000087ab9 */ /* 0x000fc80000000a00 */
[----:B------:R-:W2:Y:S01]  /*10d0*/  LDG.E R4, desc[UR50][R4.64] ;  /* 0x0000003204047981 */ /* 0x000ea2000c1e1900 */
        /* <DEDUP_REMOVED lines=18> */
[----:B------:R-:W-:Y:S01]  /*1200*/  UISETP.NE.U32.AND UP0, UPT, UR8, URZ, UPT ;  /* 0x0000003f0800728c */ /* 0x000fe2000bf05070 */
[----:B------:R-:W-:Y:S01]  /*1210*/  UMOV UR49, URZ ;  /* 0x0000003f00317c82 */ /* 0x000fe20008000000 */
[----:B------:R-:W-:Y:S02]  /*1220*/  ULOP3.LUT UR8, UR5, 0xff000000, URZ, 0xc0, !UPT ;  /* 0xff00000005087892 */ /* 0x000fe4000f8ec03f */
[----:B------:R-:W-:Y:S01]  /*1230*/  UISETP.NE.AND.EX UP0, UPT, UR9, URZ, UPT, UP0 ;  /* 0x0000003f0900728c */ /* 0x000fe2000bf05300 */
[----:B------:R-:W-:-:S03]  /*1240*/  UMOV UR41, UR6 ;  /* 0x0000000600297c82 */ /* 0x000fc60008000000 */
[----:B------:R-:W-:-:S04]  /*1250*/  USEL UR4, UR4, 0x1, UP0 ;  /* 0x0000000104047887 */ /* 0x000fc80008000000 */
[----:B------:R-:W-:Y:S01]  /*1260*/  UIMAD UR4, UR4, UR7, URZ ;  /* 0x00000007040472a4 */ /* 0x000fe2000f8e023f */
[----:B--2---:R-:W-:-:S06]  /*1270*/  @P0 R2UR UR49, R4 ;  /* 0x00000000043102ca */ /* 0x004fcc00000e0000 */
[----:B---3--:R-:W-:Y:S01]  /*1280*/  @P1 R2UR UR4, R6 ;  /* 0x00000000060412ca */ /* 0x008fe200000e0000 */
[----:B----45:R-:W-:-:S14]  /*1290*/  @P1 BRA `(.L_x_9413) ;  /* 0x0000000000341947 */ /* 0x030fdc0003800000 */
        /* <DEDUP_REMOVED lines=13> */
.L_x_9413:
[----:B------:R-:W-:Y:S02]  /*1370*/  UIADD3 UR49, -UR49, UR4, URZ ;  /* 0x0000000431317290 */ /* 0x000fe4000fffe13f */
[----:B------:R-:W-:Y:S02]  /*1380*/  ULOP3.LUT UR4, UR5, 0xff0000, URZ, 0xc0, !UPT ;  /* 0x00ff000005047892 */ /* 0x000fe4000f8ec03f */
[----:B------:R-:W-:Y:S02]  /*1390*/  UISETP.GE.AND UP0, UPT, UR49, 0x1, UPT ;  /* 0x000000013100788c */ /* 0x000fe4000bf06270 */
[----:B------:R-:W-:Y:S02]  /*13a0*/  UIADD3 UR6, UR49, 0x5f, URZ ;  /* 0x0000005f31067890 */ /* 0x000fe4000fffe03f */
[----:B------:R-:W-:Y:S02]  /*13b0*/  USHF.R.U32.HI UR8, URZ, 0x8, UR8 ;  /* 0x000000083f087899 */ /* 0x000fe40008011608 */
[----:B------:R-:W-:Y:S01]  /*13c0*/  PLOP3.LUT P0, PT, PT, PT, UP0, 0x80, 0x0 ;  /* 0x000000000000781c */ /* 0x000fe20003f0f008 */
[----:B------:R-:W-:-:S02]  /*13d0*/  UIMAD.WIDE UR6, UR6, 0x2aaaaaab, URZ ;  /* 0x2aaaaaab060678a5 */ /* 0x000fc4000f8e023f */
[----:B------:R-:W-:Y:S02]  /*13e0*/  ULEA.HI UR8, UR4, UR8, URZ, 0x10 ;  /* 0x0000000804087291 */ /* 0x000fe4000f8f803f */
[----:B------:R-:W-:Y:S02]  /*13f0*/  USHF.R.U32.HI UR6, URZ, 0x1f, UR7 ;  /* 0x0000001f3f067899 */ /* 0x000fe40008011607 */
[----:B------:R-:W-:Y:S02]  /*1400*/  ULOP3.LUT UR42, UR8, 0xff, URZ, 0xc0, !UPT ;  /* 0x000000ff082a7892 */ /* 0x000fe4000f8ec03f */
[----:B------:R-:W-:Y:S01]  /*1410*/  ULOP3.LUT UR43, UR5, 0xffff, URZ, 0xc0, !UPT ;  /* 0x0000ffff052b7892 */ /* 0x000fe2000f8ec03f */
[----:B------:R-:W-:Y:S01]  /*1420*/  UMOV UR4, URZ ;  /* 0x0000003f00047c82 */ /* 0x000fe20008000000 */
[----:B------:R-:W-:Y:S02]  /*1430*/  USHF.R.U32.HI UR44, URZ, 0x10, UR8 ;  /* 0x000000103f2c7899 */ /* 0x000fe40008011608 */
[----:B------:R-:W-:Y:S01]  /*1440*/  ULEA.HI.SX32 UR9, UR7, UR6, 0x1c ;  /* 0x0000000607097291 */ /* 0x000fe2000f8fe23f */
[----:B------:R-:W-:Y:S11]  /*1450*/  @!P0 BRA `(.L_x_9414) ;  /* 0x0000000000908947 */ /* 0x000ff60003800000 */
[----:B------:R-:W-:Y:S01]  /*1460*/  UISETP.NE.AND UP0, UPT, UR44, URZ, UPT ;  /* 0x0000003f2c00728c */ /* 0x000fe2000bf05270 */
[----:B------:R-:W-:-:S03]  /*1470*/  ULDC UR4, c[0x0][0x9f0] ;  /* 0x00027c0000047ab9 */ /* 0x000fc60000000800 */
        /* <DEDUP_REMOVED lines=34> */
.L_x_9414:
[----:B------:R-:W-:Y:S01]  /*16a0*/  UIMAD UR45, UR42, UR4, URZ ;  /* 0x000000042a2d72a4 */ /* 0x000fe2000f8e023f */
        /* <DEDUP_REMOVED lines=74> */
[----:B------:R-:W0:Y:S01]  /*1b50*/  S2R R0, SR_TID.X ;  /* 0x0000000000007919 */ /* 0x000e220000002100 */
[----:B------:R-:W1:Y:S01]  /*1b60*/  S2UR UR7, SR_CgaCtaId ;  /* 0x00000000000779c3 */ /* 0x000e620000008800 */
[----:B------:R-:W-:Y:S02]  /*1b70*/  UMOV UR6, 0x400 ;  /* 0x0000040000067882 */ /* 0x000fe40000000000 */
[----:B-1----:R-:W-:-:S04]  /*1b80*/  ULEA UR6, UR7, UR6, 0x18 ;  /* 0x0000000607067291 */ /* 0x002fc8000f8ec03f */
[----:B------:R-:W-:Y:S01]  /*1b90*/  UIADD3 UR6, UR6, 0x18400, URZ ;  /* 0x0001840006067890 */ /* 0x000fe2000fffe03f */
[----:B0-----:R-:W-:-:S03]  /*1ba0*/  VIADD R0, R0, 0xffffff80 ;  /* 0xffffff8000007836 */ /* 0x001fc60000000000 */
[----:B------:R-:W-:Y:S02]  /*1bb0*/  ULOP3.LUT UP0, URZ, UR6, 0x1bf, URZ, 0xc0, !UPT ;  /* 0x000001bf063f7892 */ /* 0x000fe4000f80c03f */
[----:B------:R-:W-:-:S04]  /*1bc0*/  SHF.R.S32.HI R3, RZ, 0x1f, R0 ;  /* 0x0000001fff037819 */ /* 0x000fc80000011400 */
[----:B------:R-:W-:Y:S02]  /*1bd0*/  PLOP3.LUT P0, PT, PT, PT, UP0, 0x80, 0x0 ;  /* 0x000000000000781c */ /* 0x000fe40003f0f008 */
[----:B------:R-:W-:-:S04]  /*1be0*/  LEA.HI R3, R3, R0, RZ, 0x7 ;  /* 0x0000000003037211 */ /* 0x000fc800078f38ff */
[----:B------:R-:W-:-:S06]  /*1bf0*/  SHF.R.S32.HI R3, RZ, 0x7, R3 ;  /* 0x00000007ff037819 */ /* 0x000fcc0000011403 */
[----:B------:R-:W0:Y:S02]  /*1c00*/  SHFL.IDX PT, R3, R3, RZ, 0x1f ;  /* 0x00001fff03037589 */ /* 0x000e2400000e0000 */
[----:B0-----:R-:W-:-:S13]  /*1c10*/  R2UR UR4, R3 ;  /* 0x00000000030472ca */ /* 0x001fda00000e0000 */
        /* <DEDUP_REMOVED lines=23> */
.L_x_9416:
[----:B------:R-:W0:Y:S01]  /*1d90*/  S2R R0, SR_CgaCtaId ;  /* 0x0000000000007919 */ /* 0x000e220000008800 */
[----:B------:R-:W-:Y:S01]  /*1da0*/  ULEA.HI UR4, UR46, UR46, URZ, 0x1 ;  /* 0x0000002e2e047291 */ /* 0x000fe2000f8f083f */
[----:B------:R-:W-:Y:S01]  /*1db0*/  MOV R7, 0x400 ;  /* 0x0000040000077802 */ /* 0x000fe20000000f00 */
[----:B------:R-:W1:Y:S02]  /*1dc0*/  S2R R20, SR_TID.X ;  /* 0x0000000000147919 */ /* 0x000e640000002100 */
[----:B------:R-:W-:-:S04]  /*1dd0*/  ULOP3.LUT UR4, UR4, 0xfffffffe, URZ, 0xc0, !UPT ;  /* 0xfffffffe04047892 */ /* 0x000fc8000f8ec03f */
[----:B------:R-:W-:-:S06]  /*1de0*/  UIADD3 UR4, UR46, -UR4, URZ ;  /* 0x800000042e047290 */ /* 0x000fcc000fffe03f */
[----:B------:R-:W-:Y:S01]  /*1df0*/  IMAD.U32 R3, RZ, RZ, UR4 ;  /* 0x00000004ff037e24 */ /* 0x000fe2000f8e00ff */
[----:B0-----:R-:W-:-:S04]  /*1e00*/  LEA R7, R0, R7, 0x18 ;  /* 0x0000000700077211 */ /* 0x001fc800078ec0ff */
[----:B------:R-:W-:Y:S02]  /*1e10*/  SHF.L.U32 R0, R3, 0x1f, RZ ;  /* 0x0000001f03007819 */ /* 0x000fe400000006ff */
[----:B-1----:R-:W-:Y:S02]  /*1e20*/  SHF.R.U32.HI R20, RZ, 0x7, R20 ;  /* 0x00000007ff147819 */ /* 0x002fe40000011614 */
[----:B------:R-:W0:Y:S03]  /*1e30*/  SYNCS.PHASECHK.TRANS64.TRYWAIT P0, [R7+URZ+0x22800], R0 ;  /* 0x02280000070075a7 */ /* 0x000e26000800017f */
[----:B------:R-:W-:Y:S01]  /*1e40*/  VIADD R8, R20, 0x8 ;  /* 0x0000000814087836 */ /* 0x000fe20000000000 */
[----:B0-----:R-:W-:Y:S06]  /*1e50*/  @!P0 BRA `(.L_x_9417) ;  /* 0x000000ec00c08947 */ /* 0x001fec0003800000 */
.L_x_9545:
[----:B0-----:R-:W-:Y:S01]  /*1e60*/  IMAD.U32 R0, RZ, RZ, UR47 ;  /* 0x0000002fff007e24 */ /* 0x001fe2000f8e00ff */
[----:B------:R-:W-:Y:S05]  /*1e70*/  WARPSYNC.ALL ;  /* 0x0000000000007948 */ /* 0x000fea0003800000 */
[----:B------:R0:W-:Y:S01]  /*1e80*/  BAR.SYNC.DEFER_BLOCKING R8, 0x100 ;  /* 0x000400080000751d */ /* 0x0001e20000010000 */
[----:B------:R-:W-:-:S13]  /*1e90*/  ISETP.NE.AND P0, PT, R0, 0x3, PT ;  /* 0x000000030000780c */ /* 0x000fda0003f05270 */
[----:B0-----:R-:W-:Y:S05]  /*1ea0*/  @!P0 BRA `(.L_x_9418) ;  /* 0x0000000000048947 */ /* 0x001fea0003800000 */
[----:B------:R-:W-:Y:S01]  /*1eb0*/  BPT.TRAP 0x1 ;  /* 0x000000040000795c */ /* 0x000fe20000300000 */
.L_x_9418:
[----:B------:R-:W-:Y:S01]  /*1ec0*/  R2UR UR22, R7 ;  /* 0x00000000071672ca */ /* 0x000fe200000e0000 */
[----:B------:R-:W-:-:S05]  /*1ed0*/  IMAD.U32 R9, RZ, RZ, UR36 ;  /* 0x00000024ff097e24 */ /* 0x000fca000f8e00ff */
[----:B------:R-:W-:-:S07]  /*1ee0*/  SHF.L.U32 R9, R9, 0x1f, RZ ;  /* 0x0000001f09097819 */ /* 0x000fce00000006ff */
[----:B------:R-:W-:-:S09]  /*1ef0*/  ULEA UR22, UR37, UR22, 0x3 ;  /* 0x0000001625167291 */ /* 0x000fd2000f8e183f */
[----:B------:R0:W1:Y:S01]  /*1f00*/  SYNCS.PHASECHK.TRANS64.TRYWAIT P1, [UR22+0x22830], R9 ;  /* 0x02283009ff0075a7 */ /* 0x0000620008020156 */
[----:B------:R-:W-:Y:S05]  /*1f10*/  @!P0 BRA `(.L_x_9419) ;  /* 0x0000000000048947 */ /* 0x000fea0003800000 */
[----:B------:R-:W-:Y:S01]  /*1f20*/  BPT.TRAP 0x1 ;  /* 0x000000040000795c */ /* 0x000fe20000300000 */
.L_x_9419:
[----:B-1----:R-:W-:Y:S05]  /*1f30*/  @P1 BRA `(.L_x_9420) ;  /* 0x0000000000081947 */ /* 0x002fea0003800000 */
[----:B------:R-:W1:Y:S02]  /*1f40*/  SYNCS.PHASECHK.TRANS64.TRYWAIT P1, [UR22+0x22830], R9 ;  /* 0x02283009ff0075a7 */ /* 0x000e640008020156 */
[----:B-1----:R-:W-:Y:S05]  /*1f50*/  @!P1 BRA `(.L_x_9421) ;  /* 0x000000ec00949947 */ /* 0x002fea0003800000 */
.L_x_9420:
[----:B------:R-:W-:Y:S01]  /*1f60*/  R2UR UR4, R7 ;  /* 0x00000000070472ca */ /* 0x000fe200000e0000 */
[----:B------:R-:W-:Y:S01]  /*1f70*/  ULOP3.LUT UR16, UR52, 0x10000, URZ, 0xfc, !UPT ;  /* 0x0001000034107892 */ /* 0x000fe2000f8efc3f */
[----:B------:R-:W-:Y:S01]  /*1f80*/  WARPGROUP.ARRIVE ;  /* 0x00000000000079c5 */ /* 0x000fe20000000000 */
[----:B------:R-:W-:Y:S01]  /*1f90*/  UMOV UR17, 0x40000040 ;  /* 0x4000004000117882 */ /* 0x000fe20000000000 */
[----:B------:R-:W-:Y:S01]  /*1fa0*/  UMOV UR19, 0x40000040 ;  /* 0x4000004000137882 */ /* 0x000fe20000000000 */
[----:B------:R-:W-:Y:S01]  /*1fb0*/  UMOV UR5, 0x40000040 ;  /* 0x4000004000057882 */ /* 0x000fe20000000000 */
[----:B------:R-:W-:Y:S01]  /*1fc0*/  UMOV UR7, 0x40000040 ;  /* 0x4000004000077882 */ /* 0x000fe20000000000 */
[----:B------:R-:W-:Y:S01]  /*1fd0*/  UIADD3 UR8, UR16, 0x4, URZ ;  /* 0x0000000410087890 */ /* 0x000fe2000fffe03f */
[----:B-1----:R-:W1:Y:S01]  /*1fe0*/  S2R R0, SR_TID.X ;  /* 0x0000000000007919 */ /* 0x002e620000002100 */
[----:B------:R-:W-:Y:S01]  /*1ff0*/  UMOV UR9, 0x40000040 ;  /* 0x4000004000097882 */ /* 0x000fe20000000000 */
[----:B------:R-:W-:Y:S01]  /*2000*/  UMOV UR11, 0x40000040 ;  /* 0x40000040000b7882 */ /* 0x000fe20000000000 */
[----:B------:R-:W-:-:S02]  /*2010*/  UIADD3 UR12, UR16, 0x6, URZ ;  /* 0x00000006100c7890 */ /* 0x000fc4000fffe03f */
[----:B------:R-:W-:Y:S01]  /*2020*/  UIADD3 UR4, UR4, 0x1c400, URZ ;  /* 0x0001c40004047890 */ /* 0x000fe2000fffe03f */
[----:B------:R-:W-:Y:S01]  /*2030*/  UMOV UR13, 0x40000040 ;  /* 0x40000040000d7882 */ /* 0x000fe20000000000 */
[----:B------:R-:W-:Y:S02]  /*2040*/  UMOV UR15, 0x40000040 ;  /* 0x40000040000f7882 */ /* 0x000fe40000000000 */
[----:B------:R-:W-:-:S04]  /*2050*/  USHF.R.U32.HI UR4, URZ, 0x4, UR4 ;  /* 0x000000043f047899 */ /* 0x000fc80008011604 */
[----:B------:R-:W-:-:S04]  /*2060*/  ULOP3.LUT UR4, UR4, 0x3fff, URZ, 0xc0, !UPT ;  /* 0x00003fff04047892 */ /* 0x000fc8000f8ec03f */
[----:B------:R-:W-:Y:S02]  /*2070*/  ULOP3.LUT UR20, UR4, 0x10000, URZ, 0xfc, !UPT ;  /* 0x0001000004147892 */ /* 0x000fe4000f8efc3f */
[----:B------:R-:W-:Y:S02]  /*2080*/  UIADD3 UR4, UR16, 0x2, URZ ;  /* 0x0000000210047890 */ /* 0x000fe4000fffe03f */
[----:B------:R-:W-:-:S04]  /*2090*/  UIMAD UR18, UR37, 0x300, UR20 ;  /* 0x00000300251278a4 */ /* 0x000fc8000f8e0214 */
[----:B------:R-:W-:Y:S02]  /*20a0*/  UIADD3 UR6, UR18, 0x2, URZ ;  /* 0x0000000212067890 */ /* 0x000fe4000fffe03f */
[----:B------:R-:W-:Y:S02]  /*20b0*/  UIADD3 UR10, UR18, 0x4, URZ ;  /* 0x00000004120a7890 */ /* 0x000fe4000fffe03f */
[----:B------:R-:W-:Y:S02]  /*20c0*/  UIADD3 UR14, UR18, 0x6, URZ ;  /* 0x00000006120e7890 */ /* 0x000fe4000fffe03f */
[----:B------:R-:W-:Y:S01]  /*20d0*/  HGMMA.64x96x16.F32 R24, gdesc[UR16], RZ, !UPT, gsb0 ;  /* 0x01600000101879f0 */ /* 0x000fe2000c0008ff */
[----:B-1----:R-:W-:-:S04]  /*20e0*/  SHF.R.U32.HI R0, RZ, 0x7, R0 ;  /* 0x00000007ff007819 */ /* 0x002fc80000011600 */
[----:B------:R-:W-:Y:S01]  /*20f0*/  IADD3 R0, -R0, 0xb, RZ ;  /* 0x0000000b00007810 */ /* 0x000fe20007ffe1ff */
        /* <DEDUP_REMOVED lines=13> */
.L_x_9422:
        /* <DEDUP_REMOVED lines=16> */
[----:B------:R-:W-:Y:S01]  /*22d0*/  MUFU.TANH R25, R25 ;  /* 0x0000001900197308 */ /* 0x000fe20000002400 */
[----:B------:R-:W-:Y:S01]  /*22e0*/  ISETP.GT.AND P6, PT, R3, RZ, PT ;  /* 0x000000ff0300720c */ /* 0x000fe20003fc4270 */
[----:B------:R-:W-:Y:S01]  /*22f0*/  FMUL.FTZ R37, R37, UR6 ;  /* 0x0000000625257c20 */ /* 0x000fe20008410000 */
[C---:B------:R-:W-:Y:S01]  /*2300*/  ISETP.GT.AND P5, PT, R3.reuse, 0x1, PT ;  /* 0x000000010300780c */ /* 0x040fe20003fa4270 */
[----:B------:R-:W-:Y:S01]  /*2310*/  FMUL.FTZ R30, R30, UR6 ;  /* 0x000000061e1e7c20 */ /* 0x000fe20008410000 */
[C---:B------:R-:W-:Y:S01]  /*2320*/  ISETP.GT.AND P4, PT, R3.reuse, 0x8, PT ;  /* 0x000000080300780c */ /* 0x040fe20003f84270 */
[----:B------:R-:W-:Y:S01]  /*2330*/  FMUL.FTZ R38, R38, UR6 ;  /* 0x0000000626267c20 */ /* 0x000fe20008410000 */
[----:B------:R-:W-:Y:S01]  /*2340*/  ISETP.GT.AND P3, PT, R3, 0x9, PT ;  /* 0x000000090300780c */ /* 0x000fe20003f64270 */
[----:B------:R-:W-:Y:S01]  /*2350*/  MUFU.TANH R28, R28 ;  /* 0x0000001c001c7308 */ /* 0x000fe20000002400 */
[----:B--2---:R-:W-:Y:S01]  /*2360*/  FSEL R4, R24, -INF , P6 ;  /* 0xff80000018047808 */ /* 0x004fe20003000000 */
[----:B------:R-:W-:Y:S01]  /*2370*/  FMUL.FTZ R40, R40, UR6 ;  /* 0x0000000628287c20 */ /* 0x000fe20008410000 */
[----:B------:R-:W-:Y:S01]  /*2380*/  FMUL.FTZ R31, R31, UR6 ;  /* 0x000000061f1f7c20 */ /* 0x000fe20008410000 */
[----:B------:R-:W-:Y:S01]  /*2390*/  ISETP.GT.AND P2, PT, R3, 0x10, PT ;  /* 0x000000100300780c */ /* 0x000fe20003f44270 */
[----:B------:R-:W-:Y:S01]  /*23a0*/  FMUL.FTZ R41, R41, UR6 ;  /* 0x0000000629297c20 */ /* 0x000fe20008410000 */
[----:B------:R-:W-:Y:S01]  /*23b0*/  FMUL.FTZ R39, R39, UR6 ;  /* 0x0000000627277c20 */ /* 0x000fe20008410000 */
[----:B------:R-:W-:Y:S01]  /*23c0*/  ISETP.GT.AND P1, PT, R3, 0x11, PT ;  /* 0x000000110300780c */ /* 0x000fe20003f24270 */
        /* <DEDUP_REMOVED lines=25> */
[----:B--2---:R-:W-:Y:S01]  /*2560*/  FSEL R32, R32, -INF , P2 ;  /* 0xff80000020207808 */ /* 0x004fe20001000000 */
[----:B------:R-:W-:Y:S01]  /*2570*/  FMUL.FTZ R59, R59, UR6 ;  /* 0x000000063b3b7c20 */ /* 0x000fe20008410000 */
[----:B------:R-:W-:Y:S01]  /*2580*/  FMUL.FTZ R68, R68, UR6 ;  /* 0x0000000644447c20 */ /* 0x000fe20008410000 */
[----:B------:R-:W-:Y:S01]  /*2590*/  FMUL.FTZ R69, R69, UR6 ;  /* 0x0000000645457c20 */ /* 0x000fe20008410000 */
[----:B------:R-:W-:Y:S01]  /*25a0*/  ULDC UR10, c[0x0][0x988] ;  /* 0x00026200000a7ab9 */ /* 0x000fe20000000800 */
[----:B------:R-:W-:Y:S01]  /*25b0*/  P2R R72, PR, RZ, 0x1 ;  /* 0x00000001ff487803 */ /* 0x000fe20000000000 */
[----:B------:R-:W-:Y:S01]  /*25c0*/  FMUL.FTZ R62, R62, UR6 ;  /* 0x000000063e3e7c20 */ /* 0x000fe20008410000 */
[----:B------:R2:W4:Y:S01]  /*25d0*/  MUFU.TANH R13, R35 ;  /* 0x00000023000d7308 */ /* 0x0005220000002400 */
        /* <DEDUP_REMOVED lines=8> */
[----:B--2---:R-:W-:Y:S01]  /*2660*/  FSEL R35, R25, -INF , P5 ;  /* 0xff80000019237808 */ /* 0x004fe20002800000 */
[----:B------:R-:W2:Y:S01]  /*2670*/  S2UR UR7, SR_CgaCtaId ;  /* 0x00000000000779c3 */ /* 0x000ea20000008800 */
[----:B------:R-:W-:-:S02]  /*2680*/  UIADD3 UR6, UR22, 0x22840, URZ ;  /* 0x0002284016067890 */ /* 0x000fc4000fffe03f */
[----:B------:R-:W-:-:S03]  /*2690*/  FMNMX.FTZ R25, R4, R35, !PT ;  /* 0x0000002304197209 */ /* 0x000fc60007810000 */
[----:B------:R5:W0:Y:S01]  /*26a0*/  MUFU.TANH R12, R34 ;  /* 0x00000022000c7308 */ /* 0x000a220000002400 */
[----:B----4-:R-:W-:-:S07]  /*26b0*/  FSEL R13, R13, -INF , P1 ;  /* 0xff8000000d0d7808 */ /* 0x010fce0000800000 */
[----:B------:R-:W4:Y:S01]  /*26c0*/  MUFU.TANH R36, R36 ;  /* 0x0000002400247308 */ /* 0x000f220000002400 */
[----:B-----5:R-:W-:Y:S02]  /*26d0*/  FSEL R34, R28, -INF , P4 ;  /* 0xff8000001c227808 */ /* 0x020fe40002000000 */
[----:B---3--:R-:W-:Y:S02]  /*26e0*/  FSEL R6, R6, -INF , P5 ;  /* 0xff80000006067808 */ /* 0x008fe40002800000 */
[----:B------:R-:W-:Y:S02]  /*26f0*/  FMNMX.FTZ R25, R34, R25, !PT ;  /* 0x0000001922197209 */ /* 0x000fe40007810000 */
[C---:B------:R-:W-:Y:S01]  /*2700*/  ISETP.GT.AND P5, PT, R3.reuse, 0x19, PT ;  /* 0x000000190300780c */ /* 0x040fe20003fa4270 */
[----:B------:R-:W3:Y:S01]  /*2710*/  MUFU.TANH R10, R30 ;  /* 0x0000001e000a7308 */ /* 0x000ee20000002400 */
[----:B0-----:R-:W-:Y:S01]  /*2720*/  FSEL R12, R12, -INF , P2 ;  /* 0xff8000000c0c7808 */ /* 0x001fe20001000000 */
[----:B--2---:R-:W-:Y:S01]  /*2730*/  UPRMT UR6, UR7, 0x654, UR6 ;  /* 0x0000065407067896 */ /* 0x004fe20008000006 */
[----:B------:R-:W-:-:S05]  /*2740*/  ISETP.GT.AND P2, PT, R3, 0x28, PT ;  /* 0x000000280300780c */ /* 0x000fca0003f44270 */
[----:B------:R-:W-:Y:S01]  /*2750*/  MUFU.TANH R37, R37 ;  /* 0x0000002500257308 */ /* 0x000fe20000002400 */
[----:B----4-:R-:W-:Y:S02]  /*2760*/  FSEL R36, R36, -INF , P6 ;  /* 0xff80000024247808 */ /* 0x010fe40003000000 */
[----:B------:R-:W-:Y:S05]  /*2770*/  SYNCS.ARRIVE.TRANS64.RED.A1T0 RZ, [UR6], RZ ;  /* 0x000000ffffff79a7 */ /* 0x000fea0008100406 */
[----:B------:R0:W2:Y:S01]  /*2780*/  MUFU.TANH R14, R38 ;  /* 0x00000026000e7308 */ /* 0x0000a20000002400 */
[----:B---3--:R-:W-:Y:S02]  /*2790*/  FSEL R10, R10, -INF , P4 ;  /* 0xff8000000a0a7808 */ /* 0x008fe40002000000 */
[----:B------:R-:W-:-:S05]  /*27a0*/  ISETP.GT.AND P4, PT, R3, 0x20, PT ;  /* 0x000000200300780c */ /* 0x000fca0003f84270 */
[----:B------:R-:W3:Y:S01]  /*27b0*/  MUFU.TANH R11, R31 ;  /* 0x0000001f000b7308 */ /* 0x000ee20000002400 */
[----:B0-----:R-:W-:-:S04]  /*27c0*/  FSEL R38, R29, -INF , P3 ;  /* 0xff8000001d267808 */ /* 0x001fc80001800000 */
[----:B------:R-:W-:-:S03]  /*27d0*/  FMNMX.FTZ R25, R38, R25, !PT ;  /* 0x0000001926197209 */ /* 0x000fc60007810000 */
[----:B------:R-:W0:Y:S01]  /*27e0*/  MUFU.TANH R40, R40 ;  /* 0x0000002800287308 */ /* 0x000e220000002400 */
[----:B------:R-:W-:Y:S02]  /*27f0*/  FMNMX.FTZ R24, R32, R25, !PT ;  /* 0x0000001920187209 */ /* 0x000fe40007810000 */
[----:B--2---:R-:W-:Y:S02]  /*2800*/  FSEL R14, R14, -INF , P6 ;  /* 0xff8000000e0e7808 */ /* 0x004fe40003000000 */
[----:B------:R-:W-:-:S03]  /*2810*/  ISETP.GT.AND P6, PT, R3, 0x30, PT ;  /* 0x000000300300780c */ /* 0x000fc60003fc4270 */
[----:B------:R2:W4:Y:S01]  /*2820*/  MUFU.TANH R15, R39 ;  /* 0x00000027000f7308 */ /* 0x0005220000002400 */
[----:B---3--:R-:W-:Y:S02]  /*2830*/  FSEL R11, R11, -INF , P3 ;  /* 0xff8000000b0b7808 */ /* 0x008fe40001800000 */
[----:B------:R-:W-:-:S05]  /*2840*/  ISETP.GT.AND P3, PT, R3, 0x21, PT ;  /* 0x000000210300780c */ /* 0x000fca0003f64270 */
[----:B------:R-:W3:Y:S01]  /*2850*/  MUFU.TANH R41, R41 ;  /* 0x0000002900297308 */ /* 0x000ee20000002400 */
[----:B--2---:R-:W-:Y:S02]  /*2860*/  FSEL R39, R33, -INF , P1 ;  /* 0xff80000021277808 */ /* 0x004fe40000800000 */
[----:B0-----:R-:W-:Y:S02]  /*2870*/  FSEL R40, R40, -INF , P4 ;  /* 0xff80000028287808 */ /* 0x001fe40002000000 */
[----:B------:R-:W-:Y:S02]  /*2880*/  FMNMX.FTZ R25, R39, R24, !PT ;  /* 0x0000001827197209 */ /* 0x000fe40007810000 */
[----:B------:R-:W-:Y:S01]  /*2890*/  ISETP.GT.AND P1, PT, R3, 0x29, PT ;  /* 0x000000290300780c */ /* 0x000fe20003f24270 */
[----:B------:R-:W0:Y:S01]  /*28a0*/  MUFU.TANH R44, R44 ;  /* 0x0000002c002c7308 */ /* 0x000e220000002400 */
[----:B------:R-:W-:Y:S02]  /*28b0*/  FMNMX.FTZ R25, R36, R25, !PT ;  /* 0x0000001924197209 */ /* 0x000fe40007810000 */
[----:B----4-:R-:W-:-:S05]  /*28c0*/  FSEL R15, R15, -INF , P5 ;  /* 0xff8000000f0f7808 */ /* 0x010fca0002800000 */
[----:B------:R2:W4:Y:S01]  /*28d0*/  MUFU.TANH R20, R42 ;  /* 0x0000002a00147308 */ /* 0x0005220000002400 */
[----:B---3--:R-:W-:-:S07]  /*28e0*/  FSEL R41, R41, -INF , P3 ;  /* 0xff80000029297808 */ /* 0x008fce0001800000 */
[----:B------:R-:W3:Y:S01]  /*28f0*/  MUFU.TANH R45, R45 ;  /* 0x0000002d002d7308 */ /* 0x000ee20000002400 */
[----:B--2---:R-:W-:Y:S02]  /*2900*/  FSEL R42, R37, -INF , P5 ;  /* 0xff800000252a7808 */ /* 0x004fe40002800000 */
[----:B0-----:R-:W-:Y:S02]  /*2910*/  FSEL R44, R44, -INF , P2 ;  /* 0xff8000002c2c7808 */ /* 0x001fe40001000000 */
[----:B------:R-:W-:Y:S02]  /*2920*/  FMNMX.FTZ R25, R42, R25, !PT ;  /* 0x000000192a197209 */ /* 0x000fe40007810000 */
[----:B------:R-:W-:Y:S01]  /*2930*/  ISETP.GT.AND P5, PT, R3, 0x31, PT ;  /* 0x000000310300780c */ /* 0x000fe20003fa4270 */
[----:B------:R-:W0:Y:S01]  /*2940*/  MUFU.TANH R48, R48 ;  /* 0x0000003000307308 */ /* 0x000e220000002400 */
[----:B------:R-:W-:Y:S02]  /*2950*/  FMNMX.FTZ R24, R40, R25, !PT ;  /* 0x0000001928187209 */ /* 0x000fe40007810000 */
[----:B----4-:R-:W-:-:S02]  /*2960*/  FSEL R20, R20, -INF , P4 ;  /* 0xff80000014147808 */ /* 0x010fc40002000000 */
[----:B------:R-:W-:Y:S02]  /*2970*/  FMNMX.FTZ R25, R41, R24, !PT ;  /* 0x0000001829197209 */ /* 0x000fe40007810000 */
[----:B------:R-:W-:Y:S01]  /*2980*/  ISETP.GT.AND P4, PT, R3, 0x38, PT ;  /* 0x000000380300780c */ /* 0x000fe20003f84270 */
[----:B------:R-:W2:Y:S01]  /*2990*/  MUFU.TANH R49, R49 ;  /* 0x0000003100317308 */ /* 0x000ea20000002400 */
[----:B---3--:R-:W-:Y:S02]  /*29a0*/  FSEL R45, R45, -INF , P1 ;  /* 0xff8000002d2d7808 */ /* 0x008fe40000800000 */
[----:B------:R-:W-:-:S04]  /*29b0*/  FMNMX.FTZ R24, R44, R25, !PT ;  /* 0x000000192c187209 */ /* 0x000fc80007810000 */
[----:B------:R-:W-:Y:S01]  /*29c0*/  FMNMX.FTZ R25, R45, R24, !PT ;  /* 0x000000182d197209 */ /* 0x000fe20007810000 */
[----:B------:R-:W3:Y:S01]  /*29d0*/  MUFU.TANH R21, R43 ;  /* 0x0000002b00157308 */ /* 0x000ee20000002400 */
[----:B0-----:R-:W-:-:S04]  /*29e0*/  FSEL R48, R48, -INF , P6 ;  /* 0xff80000030307808 */ /* 0x001fc80003000000 */
[----:B------:R-:W-:-:S03]  /*29f0*/  FMNMX.FTZ R24, R48, R25, !PT ;  /* 0x0000001930187209 */ /* 0x000fc60007810000 */
[----:B------:R-:W0:Y:S01]  /*2a00*/  MUFU.TANH R52, R52 ;  /* 0x0000003400347308 */ /* 0x000e220000002400 */
[----:B--2---:R-:W-:-:S04]  /*2a10*/  FSEL R49, R49, -INF , P5 ;  /* 0xff80000031317808 */ /* 0x004fc80002800000 */
[----:B------:R-:W-:-:S03]  /*2a20*/  FMNMX.FTZ R25, R49, R24, !PT ;  /* 0x0000001831197209 */ /* 0x000fc60007810000 */
[----:B------:R-:W2:Y:S01]  /*2a30*/  MUFU.TANH R46, R46 ;  /* 0x0000002e002e7308 */ /* 0x000ea20000002400 */
[----:B---3--:R-:W-:Y:S02]  /*2a40*/  FSEL R21, R21, -INF , P3 ;  /* 0xff80000015157808 */ /* 0x008fe40001800000 */
[----:B------:R-:W-:-:S05]  /*2a50*/  ISETP.GT.AND P3, PT, R3, 0x39, PT ;  /* 0x000000390300780c */ /* 0x000fca0003f64270 */
[----:B------:R-:W3:Y:S01]  /*2a60*/  MUFU.TANH R53, R53 ;  /* 0x0000003500357308 */ /* 0x000ee20000002400 */
[----:B0-----:R-:W-:-:S04]  /*2a70*/  FSEL R52, R52, -INF , P4 ;  /* 0xff80000034347808 */ /* 0x001fc80002000000 */
[----:B------:R-:W-:-:S03]  /*2a80*/  FMNMX.FTZ R28, R52, R25, !PT ;  /* 0x00000019341c7209 */ /* 0x000fc60007810000 */
[----:B------:R-:W0:Y:S01]  /*2a90*/  MUFU.TANH R47, R47 ;  /* 0x0000002f002f7308 */ /* 0x000e220000002400 */
[----:B--2---:R-:W-:Y:S02]  /*2aa0*/  FSEL R24, R46, -INF , P2 ;  /* 0xff8000002e187808 */ /* 0x004fe40001000000 */
[----:B------:R-:W-:-:S05]  /*2ab0*/  ISETP.GT.AND P2, PT, R3, 0x40, PT ;  /* 0x000000400300780c */ /* 0x000fca0003f44270 */
[----:B------:R-:W2:Y:S01]  /*2ac0*/  MUFU.TANH R56, R56 ;  /* 0x0000003800387308 */ /* 0x000ea20000002400 */
[----:B---3--:R-:W-:-:S04]  /*2ad0*/  FSEL R53, R53, -INF , P3 ;  /* 0xff80000035357808 */ /* 0x008fc80001800000 */
[----:B------:R-:W-:-:S03]  /*2ae0*/  FMNMX.FTZ R29, R53, R28, !PT ;  /* 0x0000001c351d7209 */ /* 0x000fc60007810000 */
[----:B------:R-:W3:Y:S01]  /*2af0*/  MUFU.TANH R26, R50 ;  /* 0x00000032001a7308 */ /* 0x000ee20000002400 */
[----:B0-----:R-:W-:Y:S02]  /*2b00*/  FSEL R25, R47, -INF , P1 ;  /* 0xff8000002f197808 */ /* 0x001fe40000800000 */
[----:B------:R-:W-:-:S05]  /*2b10*/  ISETP.GT.AND P1, PT, R3, 0x41, PT ;  /* 0x000000410300780c */ /* 0x000fca0003f24270 */
        /* <DEDUP_REMOVED lines=31> */
[----:B---3--:R-:W-:-:S07]  /*2d10*/  FSEL R65, R65, -INF , P3 ;  /* 0xff80000041417808 */ /* 0x008fce0001800000 */
[----:B------:R-:W3:Y:S01]  /*2d20*/  MUFU.TANH R69, R69 ;  /* 0x0000004500457308 */ /* 0x000ee20000002400 */
[----:B0-----:R-:W-:Y:S02]  /*2d30*/  FSEL R31, R31, -INF , P1 ;  /* 0xff8000001f1f7808 */ /* 0x001fe40000800000 */
[----:B------:R-:W-:Y:S02]  /*2d40*/  ISETP.GT.AND P1, PT, R3, 0x59, PT ;  /* 0x000000590300780c */ /* 0x000fe40003f24270 */
[----:B------:R-:W-:-:S03]  /*2d50*/  FMNMX.FTZ R3, R65, R46, !PT ;  /* 0x0000002e41037209 */ /* 0x000fc60007810000 */
[----:B------:R-:W0:Y:S01]  /*2d60*/  MUFU.TANH R62, R62 ;  /* 0x0000003e003e7308 */ /* 0x000e220000002400 */
[----:B--2---:R-:W-:-:S04]  /*2d70*/  FSEL R68, R68, -INF , P2 ;  /* 0xff80000044447808 */ /* 0x004fc80001000000 */
[----:B------:R-:W-:-:S03]  /*2d80*/  FMNMX.FTZ R46, R68, R3, !PT ;  /* 0x00000003442e7209 */ /* 0x000fc60007810000 */
[----:B------:R-:W2:Y:S01]  /*2d90*/  MUFU.TANH R63, R63 ;  /* 0x0000003f003f7308 */ /* 0x000ea20000002400 */
[----:B---3--:R-:W-:-:S04]  /*2da0*/  FSEL R69, R69, -INF , P1 ;  /* 0xff80000045457808 */ /* 0x008fc80000800000 */
[----:B------:R-:W-:-:S03]  /*2db0*/  FMNMX.FTZ R46, R69, R46, !PT ;  /* 0x0000002e452e7209 */ /* 0x000fc60007810000 */
[----:B------:R-:W3:Y:S01]  /*2dc0*/  MUFU.TANH R66, R66 ;  /* 0x0000004200427308 */ /* 0x000ee20000002400 */
[----:B0-----:R-:W-:Y:S01]  /*2dd0*/  FSEL R62, R62, -INF , P6 ;  /* 0xff8000003e3e7808 */ /* 0x001fe20003000000 */
[----:B------:R-:W0:Y:S06]  /*2de0*/  SHFL.BFLY PT, R3, R46, 0x2, 0x1f ;  /* 0x0c401f002e037f89 */ /* 0x000e2c00000e0000 */
[----:B------:R-:W4:Y:S01]  /*2df0*/  MUFU.TANH R67, R67 ;  /* 0x0000004300437308 */ /* 0x000f220000002400 */
[----:B--2---:R-:W-:-:S07]  /*2e00*/  FSEL R63, R63, -INF , P5 ;  /* 0xff8000003f3f7808 */ /* 0x004fce0002800000 */
[----:B------:R-:W2:Y:S01]  /*2e10*/  MUFU.TANH R70, R70 ;  /* 0x0000004600467308 */ /* 0x000ea20000002400 */
[----:B---3--:R-:W-:-:S07]  /*2e20*/  FSEL R66, R66, -INF , P4 ;  /* 0xff80000042427808 */ /* 0x008fce0002000000 */
[----:B------:R-:W3:Y:S01]  /*2e30*/  MUFU.TANH R71, R71 ;  /* 0x0000004700477308 */ /* 0x000ee20000002400 */
[----:B----4-:R-:W-:Y:S02]  /*2e40*/  FSEL R67, R67, -INF , P3 ;  /* 0xff80000043437808 */ /* 0x010fe40001800000 */
[----:B0-----:R-:W-:-:S05]  /*2e50*/  FMNMX.FTZ R33, R46, R3, !PT ;  /* 0x000000032e217209 */ /* 0x001fca0007810000 */
[----:B------:R-:W0:Y:S01]  /*2e60*/  SHFL.BFLY PT, R50, R33, 0x1, 0x1f ;  /* 0x0c201f0021327f89 */ /* 0x000e2200000e0000 */
[----:B--2---:R-:W-:Y:S02]  /*2e70*/  FSEL R70, R70, -INF , P2 ;  /* 0xff80000046467808 */ /* 0x004fe40001000000 */
[----:B---3--:R-:W-:Y:S02]  /*2e80*/  FSEL R71, R71, -INF , P1 ;  /* 0xff80000047477808 */ /* 0x008fe40000800000 */
[----:B0-----:R-:W-:Y:S02]  /*2e90*/  FMNMX.FTZ R3, R33, R50, !PT ;  /* 0x0000003221037209 */ /* 0x001fe40007810000 */
[----:B------:R-:W-:Y:S02]  /*2ea0*/  FMNMX.FTZ R33, R5, R6, !PT ;  /* 0x0000000605217209 */ /* 0x000fe40007810000 */
[C---:B------:R-:W-:Y:S01]  /*2eb0*/  FSETP.NEU.FTZ.AND P0, PT, R3.reuse, -INF , PT ;  /* 0xff8000000300780b */ /* 0x040fe20003f1d000 */
[----:B------:R-:W-:Y:S01]  /*2ec0*/  FMUL.FTZ R37, R3, UR10 ;  /* 0x0000000a03257c20 */ /* 0x000fe20008410000 */
[----:B------:R-:W-:-:S04]  /*2ed0*/  FMNMX.FTZ R46, R10, R33, !PT ;  /* 0x000000210a2e7209 */ /* 0x000fc80007810000 */
        /* <DEDUP_REMOVED lines=9> */
[--C-:B------:R-:W-:Y:S01]  /*2f70*/  FFMA.FTZ R154, R34, UR10, -R47.reuse ;  /* 0x0000000a229a7c23 */ /* 0x100fe2000801082f */
[----:B------:R-:W-:Y:S01]  /*2f80*/  MUFU.EX2 R152, R152 ;  /* 0x0000009800987308 */ /* 0x000fe20000000800 */
        /* <DEDUP_REMOVED lines=26> */
[----:B------:R-:W-:-:S03]  /*3130*/  FFMA.FTZ R37, R39, UR10, -R47 ;  /* 0x0000000a27257c23 */ /* 0x000fc6000801082f */
[----:B------:R-:W-:Y:S02]  /*3140*/  FMNMX.FTZ R39, R27, R4, !PT ;  /* 0x000000041b277209 */ /* 0x000fe40007810000 */
[----:B------:R-:W-:Y:S02]  /*3150*/  MUFU.EX2 R156, R156 ;  /* 0x0000009c009c7308 */ /* 0x000fe40000000800 */
[----:B------:R-:W-:-:S04]  /*3160*/  FMNMX.FTZ R4, R28, R39, !PT ;  /* 0x000000271c047209 */ /* 0x000fc80007810000 */
[----:B------:R-:W-:Y:S02]  /*3170*/  FMNMX.FTZ R39, R29, R4, !PT ;  /* 0x000000041d277209 */ /* 0x000fe40007810000 */
[----:B------:R-:W-:Y:S02]  /*3180*/  MUFU.EX2 R37, R37 ;  /* 0x0000002500257308 */ /* 0x000fe40000000800 */
[----:B------:R-:W-:Y:S01]  /*3190*/  FMNMX.FTZ R4, R30, R39, !PT ;  /* 0x000000271e047209 */ /* 0x000fe20007810000 */
[--C-:B------:R-:W-:Y:S01]  /*31a0*/  FFMA.FTZ R39, R42, UR10, -R47.reuse ;  /* 0x0000000a2a277c23 */ /* 0x100fe2000801082f */
[----:B------:R-:W-:Y:S02]  /*31b0*/  FFMA.FTZ R47, R69, UR10, -R47 ;  /* 0x0000000a452f7c23 */ /* 0x000fe4000801082f */
        /* <DEDUP_REMOVED lines=10> */
[----:B------:R-:W-:Y:S03]  /*3260*/  MUFU.EX2 R160, R160 ;  /* 0x000000a000a07308 */ /* 0x000fe60000000800 */
[----:B------:R-:W0:Y:S05]  /*3270*/  SHFL.BFLY PT, R41, R4, 0x2, 0x1f ;  /* 0x0c401f0004297f89 */ /* 0x000e2a00000e0000 */
[----:B------:R-:W-:Y:S08]  /*3280*/  MUFU.EX2 R44, R44 ;  /* 0x0000002c002c7308 */ /* 0x000ff00000000800 */
[----:B------:R-:W2:Y:S08]  /*3290*/  MUFU.EX2 R45, R45 ;  /* 0x0000002d002d7308 */ /* 0x000eb00000000800 */
[----:B------:R-:W-:Y:S01]  /*32a0*/  MUFU.EX2 R48, R48 ;  /* 0x0000003000307308 */ /* 0x000fe20000000800 */
[----:B0-----:R-:W-:-:S05]  /*32b0*/  FMNMX.FTZ R41, R4, R41, !PT ;  /* 0x0000002904297209 */ /* 0x001fca0007810000 */
[----:B------:R-:W0:Y:S02]  /*32c0*/  SHFL.BFLY PT, R4, R41, 0x1, 0x1f ;  /* 0x0c201f0029047f89 */ /* 0x000e2400000e0000 */
[----:B------:R-:W3:Y:S01]  /*32d0*/  MUFU.EX2 R49, R49 ;  /* 0x0000003100317308 */ /* 0x000ee20000000800 */
[----:B--2---:R-:W-:-:S07]  /*32e0*/  F2FP.F16.F32.PACK_AB R162, R45, R44 ;  /* 0x0000002c2da2723e */ /* 0x004fce00000000ff */
[----:B------:R-:W-:Y:S08]  /*32f0*/  MUFU.EX2 R52, R52 ;  /* 0x0000003400347308 */ /* 0x000ff00000000800 */
[----:B------:R-:W2:Y:S01]  /*3300*/  MUFU.EX2 R53, R53 ;  /* 0x0000003500357308 */ /* 0x000ea20000000800 */
[----:B---3--:R-:W-:Y:S02]  /*3310*/  F2FP.F16.F32.PACK_AB R164, R49, R48 ;  /* 0x0000003031a4723e */ /* 0x008fe400000000ff */
[----:B0-----:R-:W-:-:S05]  /*3320*/  FMNMX.FTZ R4, R41, R4, !PT ;  /* 0x0000000429047209 */ /* 0x001fca0007810000 */
[----:B------:R-:W-:Y:S01]  /*3330*/  MUFU.EX2 R56, R56 ;  /* 0x0000003800387308 */ /* 0x000fe20000000800 */
[C---:B------:R-:W-:Y:S01]  /*3340*/  FSETP.NEU.FTZ.AND P1, PT, R4.reuse, -INF , PT ;  /* 0xff8000000400780b */ /* 0x040fe20003f3d000 */
[----:B------:R-:W-:-:S06]  /*3350*/  FMUL.FTZ R32, R4, UR10 ;  /* 0x0000000a04207c20 */ /* 0x000fcc0008410000 */
[----:B------:R-:W-:Y:S01]  /*3360*/  MUFU.EX2 R57, R57 ;  /* 0x0000003900397308 */ /* 0x000fe20000000800 */
[----:B------:R-:W-:Y:S02]  /*3370*/  FSEL R32, R32, RZ, P1 ;  /* 0x000000ff20207208 */ /* 0x000fe40000800000 */
[----:B--2---:R-:W-:-:S03]  /*3380*/  F2FP.F16.F32.PACK_AB R166, R53, R52 ;  /* 0x0000003435a6723e */ /* 0x004fc600000000ff */
        /* <DEDUP_REMOVED lines=14> */
[----:B0-----:R-:W-:Y:S01]  /*3470*/  FADD.FTZ R5, R152, R33 ;  /* 0x0000002198057221 */ /* 0x001fe20000010000 */
[--C-:B------:R-:W-:Y:S01]  /*3480*/  FFMA.FTZ R26, R26, UR10, -R32.reuse ;  /* 0x0000000a1a1a7c23 */ /* 0x100fe20008010820 */
[--C-:B------:R-:W-:Y:S01]  /*3490*/  FFMA.FTZ R27, R27, UR10, -R32.reuse ;  /* 0x0000000a1b1b7c23 */ /* 0x100fe20008010820 */
[--C-:B------:R-:W-:Y:S01]  /*34a0*/  FFMA.FTZ R28, R28, UR10, -R32.reuse ;  /* 0x0000000a1c1c7c23 */ /* 0x100fe20008010820 */
[----:B------:R-:W-:Y:S01]  /*34b0*/  FADD.FTZ R34, R154, R5 ;  /* 0x000000059a227221 */ /* 0x000fe20000010000 */
[--C-:B------:R-:W-:Y:S01]  /*34c0*/  FFMA.FTZ R29, R29, UR10, -R32.reuse ;  /* 0x0000000a1d1d7c23 */ /* 0x100fe20008010820 */
[----:B------:R-:W-:Y:S01]  /*34d0*/  FFMA.FTZ R30, R30, UR10, -R32 ;  /* 0x0000000a1e1e7c23 */ /* 0x000fe20008010820 */
[----:B------:R-:W0:Y:S01]  /*34e0*/  MUFU.EX2 R10, R10 ;  /* 0x0000000a000a7308 */ /* 0x000e220000000800 */
[----:B------:R-:W-:Y:S01]  /*34f0*/  FADD.FTZ R5, R35, R34 ;  /* 0x0000002223057221 */ /* 0x000fe20000010000 */
[--C-:B------:R-:W-:Y:S01]  /*3500*/  FFMA.FTZ R31, R31, UR10, -R32.reuse ;  /* 0x0000000a1f1f7c23 */ /* 0x100fe20008010820 */
[----:B------:R-:W-:Y:S01]  /*3510*/  F2FP.F16.F32.PACK_AB R152, R33, R152 ;  /* 0x000000982198723e */ /* 0x000fe200000000ff */
[--C-:B------:R-:W-:Y:S01]  /*3520*/  FFMA.FTZ R62, R62, UR10, -R32.reuse ;  /* 0x0000000a3e3e7c23 */ /* 0x100fe20008010820 */
[----:B------:R-:W-:Y:S01]  /*3530*/  FADD.FTZ R34, R156, R5 ;  /* 0x000000059c227221 */ /* 0x000fe20000010000 */
[--C-:B------:R-:W-:Y:S01]  /*3540*/  FFMA.FTZ R63, R63, UR10, -R32.reuse ;  /* 0x0000000a3f3f7c23 */ /* 0x100fe20008010820 */
[----:B------:R-:W-:Y:S01]  /*3550*/  FFMA.FTZ R66, R66, UR10, -R32 ;  /* 0x0000000a42427c23 */ /* 0x000fe20008010820 */
[----:B------:R-:W3:Y:S01]  /*3560*/  MUFU.EX2 R11, R11 ;  /* 0x0000000b000b7308 */ /* 0x000ee20000000800 */
[----:B--2---:R-:W-:Y:S01]  /*3570*/  FADD.FTZ R5, R153, R6 ;  /* 0x0000000699057221 */ /* 0x004fe20000010000 */
[----:B------:R-:W-:Y:S01]  /*3580*/  FADD.FTZ R41, R37, R34 ;  /* 0x0000002225297221 */ /* 0x000fe20000010000 */
[--C-:B------:R-:W-:Y:S01]  /*3590*/  FFMA.FTZ R67, R67, UR10, -R32.reuse ;  /* 0x0000000a43437c23 */ /* 0x100fe20008010820 */
[--C-:B------:R-:W-:Y:S01]  /*35a0*/  FFMA.FTZ R70, R70, UR10, -R32.reuse ;  /* 0x0000000a46467c23 */ /* 0x100fe20008010820 */
[----:B------:R-:W-:Y:S01]  /*35b0*/  FFMA.FTZ R32, R71, UR10, -R32 ;  /* 0x0000000a47207c23 */ /* 0x000fe20008010820 */
[----:B------:R-:W-:Y:S01]  /*35c0*/  FADD.FTZ R36, R158, R41 ;  /* 0x000000299e247221 */ /* 0x000fe20000010000 */
[----:B------:R-:W-:Y:S01]  /*35d0*/  F2FP.F16.F32.PACK_AB R153, R6, R153 ;  /* 0x000000990699723e */ /* 0x000fe200000000ff */
[----:B------:R-:W2:Y:S01]  /*35e0*/  MUFU.EX2 R12, R12 ;  /* 0x0000000c000c7308 */ /* 0x000ea20000000800 */
[----:B0-----:R-:W-:Y:S01]  /*35f0*/  FADD.FTZ R34, R10, R5 ;  /* 0x000000050a227221 */ /* 0x001fe20000010000 */
[----:B------:R-:W-:Y:S01]  /*3600*/  FADD.FTZ R41, R39, R36 ;  /* 0x0000002427297221 */ /* 0x000fe20000010000 */
[----:B------:R-:W-:-:S02]  /*3610*/  F2FP.F16.F32.PACK_AB R154, R35, R154 ;  /* 0x0000009a239a723e */ /* 0x000fc400000000ff */
[----:B------:R-:W-:Y:S01]  /*3620*/  F2FP.F16.F32.PACK_AB R156, R37, R156 ;  /* 0x0000009c259c723e */ /* 0x000fe200000000ff */
[----:B------:R-:W-:Y:S01]  /*3630*/  FADD.FTZ R36, R160, R41 ;  /* 0x00000029a0247221 */ /* 0x000fe20000010000 */
[----:B------:R-:W-:Y:S01]  /*3640*/  F2FP.F16.F32.PACK_AB R158, R39, R158 ;  /* 0x0000009e279e723e */ /* 0x000fe200000000ff */
[----:B------:R-:W0:Y:S01]  /*3650*/  MUFU.EX2 R13, R13 ;  /* 0x0000000d000d7308 */ /* 0x000e220000000800 */
[----:B---3--:R-:W-:Y:S01]  /*3660*/  FADD.FTZ R5, R11, R34 ;  /* 0x000000220b057221 */ /* 0x008fe20000010000 */
[----:B------:R-:W-:Y:S01]  /*3670*/  FADD.FTZ R41, R43, R36 ;  /* 0x000000242b297221 */ /* 0x000fe20000010000 */
[----:B------:R-:W-:Y:S02]  /*3680*/  F2FP.F16.F32.PACK_AB R155, R11, R10 ;  /* 0x0000000a0b9b723e */ /* 0x000fe400000000ff */
[----:B------:R-:W-:Y:S01]  /*3690*/  F2FP.F16.F32.PACK_AB R160, R43, R160 ;  /* 0x000000a02ba0723e */ /* 0x000fe200000000ff */
[----:B------:R-:W-:Y:S01]  /*36a0*/  FADD.FTZ R36, R44, R41 ;  /* 0x000000292c247221 */ /* 0x000fe20000010000 */
[----:B------:R-:W-:Y:S01]  /*36b0*/  F2FP.F16.F32.PACK_AB R168, R57, R56 ;  /* 0x0000003839a8723e */ /* 0x000fe200000000ff */
[----:B------:R-:W3:Y:S01]  /*36c0*/  MUFU.EX2 R14, R14 ;  /* 0x0000000e000e7308 */ /* 0x000ee20000000800 */
[----:B--2---:R-:W-:Y:S01]  /*36d0*/  FADD.FTZ R34, R12, R5 ;  /* 0x000000050c227221 */ /* 0x004fe20000010000 */
[----:B------:R-:W-:-:S04]  /*36e0*/  FADD.FTZ R41, R45, R36 ;  /* 0x000000242d297221 */ /* 0x000fc80000010000 */
[----:B------:R-:W-:Y:S02]  /*36f0*/  FADD.FTZ R36, R48, R41 ;  /* 0x0000002930247221 */ /* 0x000fe40000010000 */
[----:B------:R-:W2:Y:S01]  /*3700*/  MUFU.EX2 R15, R15 ;  /* 0x0000000f000f7308 */ /* 0x000ea20000000800 */
[----:B0-----:R-:W-:Y:S01]  /*3710*/  FADD.FTZ R5, R13, R34 ;  /* 0x000000220d057221 */ /* 0x001fe20000010000 */
[----:B------:R-:W-:Y:S01]  /*3720*/  FADD.FTZ R41, R49, R36 ;  /* 0x0000002431297221 */ /* 0x000fe20000010000 */
[----:B------:R-:W-:-:S03]  /*3730*/  F2FP.F16.F32.PACK_AB R157, R13, R12 ;  /* 0x0000000c0d9d723e */ /* 0x000fc600000000ff */
[----:B------:R-:W-:Y:S02]  /*3740*/  FADD.FTZ R36, R52, R41 ;  /* 0x0000002934247221 */ /* 0x000fe40000010000 */
[----:B------:R-:W0:Y:S01]  /*3750*/  MUFU.EX2 R20, R20 ;  /* 0x0000001400147308 */ /* 0x000e220000000800 */
[----:B---3--:R-:W-:Y:S01]  /*3760*/  FADD.FTZ R34, R14, R5 ;  /* 0x000000050e227221 */ /* 0x008fe20000010000 */
[----:B------:R-:W-:-:S04]  /*3770*/  FADD.FTZ R33, R53, R36 ;  /* 0x0000002435217221 */ /* 0x000fc80000010000 */
[----:B------:R-:W-:Y:S02]  /*3780*/  FADD.FTZ R36, R56, R33 ;  /* 0x0000002138247221 */ /* 0x000fe40000010000 */
[----:B------:R-:W3:Y:S01]  /*3790*/  MUFU.EX2 R21, R21 ;  /* 0x0000001500157308 */ /* 0x000ee20000000800 */
[----:B--2---:R-:W-:Y:S01]  /*37a0*/  FADD.FTZ R5, R15, R34 ;  /* 0x000000220f057221 */ /* 0x004fe20000010000 */
[----:B------:R-:W-:Y:S01]  /*37b0*/  FADD.FTZ R33, R57, R36 ;  /* 0x0000002439217221 */ /* 0x000fe20000010000 */
[----:B------:R-:W-:-:S05]  /*37c0*/  F2FP.F16.F32.PACK_AB R159, R15, R14 ;  /* 0x0000000e0f9f723e */ /* 0x000fca00000000ff */
[----:B------:R-:W2:Y:S01]  /*37d0*/  MUFU.EX2 R24, R24 ;  /* 0x0000001800187308 */ /* 0x000ea20000000800 */
[----:B0-----:R-:W-:-:S07]  /*37e0*/  FADD.FTZ R34, R20, R5 ;  /* 0x0000000514227221 */ /* 0x001fce0000010000 */
[----:B------:R-:W0:Y:S01]  /*37f0*/  MUFU.EX2 R25, R25 ;  /* 0x0000001900197308 */ /* 0x000e220000000800 */
[C---:B---3--:R-:W-:Y:S01]  /*3800*/  FADD.FTZ R5, R21.reuse, R34 ;  /* 0x0000002215057221 */ /* 0x048fe20000010000 */
[----:B------:R-:W-:-:S06]  /*3810*/  F2FP.F16.F32.PACK_AB R161, R21, R20 ;  /* 0x0000001415a1723e */ /* 0x000fcc00000000ff */
[----:B------:R-:W3:Y:S01]  /*3820*/  MUFU.EX2 R26, R26 ;  /* 0x0000001a001a7308 */ /* 0x000ee20000000800 */
[----:B--2---:R-:W-:-:S07]  /*3830*/  FADD.FTZ R34, R24, R5 ;  /* 0x0000000518227221 */ /* 0x004fce0000010000 */
[----:B------:R-:W2:Y:S01]  /*3840*/  MUFU.EX2 R27, R27 ;  /* 0x0000001b001b7308 */ /* 0x000ea20000000800 */
[C---:B0-----:R-:W-:Y:S01]  /*3850*/  FADD.FTZ R5, R25.reuse, R34 ;  /* 0x0000002219057221 */ /* 0x041fe20000010000 */
[----:B------:R-:W-:-:S06]  /*3860*/  F2FP.F16.F32.PACK_AB R163, R25, R24 ;  /* 0x0000001819a3723e */ /* 0x000fcc00000000ff */
[----:B------:R-:W0:Y:S01]  /*3870*/  MUFU.EX2 R28, R28 ;  /* 0x0000001c001c7308 */ /* 0x000e220000000800 */
[----:B---3--:R-:W-:-:S07]  /*3880*/  FADD.FTZ R34, R26, R5 ;  /* 0x000000051a227221 */ /* 0x008fce0000010000 */
[----:B------:R-:W3:Y:S01]  /*3890*/  MUFU.EX2 R60, R60 ;  /* 0x0000003c003c7308 */ /* 0x000ee20000000800 */
[C---:B--2---:R-:W-:Y:S01]  /*38a0*/  FADD.FTZ R5, R27.reuse, R34 ;  /* 0x000000221b057221 */ /* 0x044fe20000010000 */
[----:B------:R-:W-:-:S06]  /*38b0*/  F2FP.F16.F32.PACK_AB R165, R27, R26 ;  /* 0x0000001a1ba5723e */ /* 0x000fcc00000000ff */
[----:B------:R-:W2:Y:S01]  /*38c0*/  MUFU.EX2 R29, R29 ;  /* 0x0000001d001d7308 */ /* 0x000ea20000000800 */
[----:B0-----:R-:W-:-:S07]  /*38d0*/  FADD.FTZ R34, R28, R5 ;  /* 0x000000051c227221 */ /* 0x001fce0000010000 */
[----:B------:R-:W0:Y:S01]  /*38e0*/  MUFU.EX2 R61, R61 ;  /* 0x0000003d003d7308 */ /* 0x000e220000000800 */
[----:B---3--:R-:W-:-:S07]  /*38f0*/  FADD.FTZ R36, R60, R33 ;  /* 0x000000213c247221 */ /* 0x008fce0000010000 */
[----:B------:R-:W3:Y:S01]  /*3900*/  MUFU.EX2 R30, R30 ;  /* 0x0000001e001e7308 */ /* 0x000ee20000000800 */
[C---:B--2---:R-:W-:Y:S01]  /*3910*/  FADD.FTZ R5, R29.reuse, R34 ;  /* 0x000000221d057221 */ /* 0x044fe20000010000 */
[----:B------:R-:W-:-:S06]  /*3920*/  F2FP.F16.F32.PACK_AB R167, R29, R28 ;  /* 0x0000001c1da7723e */ /* 0x000fcc00000000ff */
[----:B------:R-:W2:Y:S01]  /*3930*/  MUFU.EX2 R64, R64 ;  /* 0x0000004000407308 */ /* 0x000ea20000000800 */
[C---:B0-----:R-:W-:Y:S01]  /*3940*/  FADD.FTZ R33, R61.reuse, R36 ;  /* 0x000000243d217221 */ /* 0x041fe20000010000 */
[----:B------:R-:W-:-:S06]  /*3950*/  F2FP.F16.F32.PACK_AB R170, R61, R60 ;  /* 0x0000003c3daa723e */ /* 0x000fcc00000000ff */
        /* <DEDUP_REMOVED lines=23> */
[----:B---3--:R-:W-:-:S04]  /*3ad0*/  FADD.FTZ R6, R70, R11 ;  /* 0x0000000b46067221 */ /* 0x008fc80000010000 */
[C---:B--2---:R-:W-:Y:S01]  /*3ae0*/  FADD.FTZ R6, R175.reuse, R6 ;  /* 0x00000006af067221 */ /* 0x044fe20000010000 */
[----:B------:R-:W-:Y:S01]  /*3af0*/  F2FP.F16.F32.PACK_AB R175, R175, R70 ;  /* 0x00000046afaf723e */ /* 0x000fe200000000ff */
[C---:B0-----:R-:W-:Y:S01]  /*3b00*/  FADD.FTZ R5, R47.reuse, R36 ;  /* 0x000000242f057221 */ /* 0x041fe20000010000 */
[----:B------:R-:W-:Y:S01]  /*3b10*/  F2FP.F16.F32.PACK_AB R174, R47, R68 ;  /* 0x000000442fae723e */ /* 0x000fe200000000ff */
[----:B------:R-:W-:Y:S06]  /*3b20*/  @!P0 BRA `(.L_x_9423) ;  /* 0x0000000000048947 */ /* 0x000fec0003800000 */
[----:B------:R-:W-:Y:S01]  /*3b30*/  BPT.TRAP 0x1 ;  /* 0x000000040000795c */ /* 0x000fe20000300000 */
.L_x_9423:
[----:B------:R0:W2:Y:S01]  /*3b40*/  SYNCS.PHASECHK.TRANS64.TRYWAIT P1, [UR22+0x22850], R9 ;  /* 0x02285009ff0075a7 */ /* 0x0000a20008020156 */
[----:B------:R-:W-:Y:S05]  /*3b50*/  @!P0 BRA `(.L_x_9424) ;  /* 0x0000000000048947 */ /* 0x000fea0003800000 */
[----:B------:R-:W-:Y:S01]  /*3b60*/  BPT.TRAP 0x1 ;  /* 0x000000040000795c */ /* 0x000fe20000300000 */
.L_x_9424:
[----:B--2---:R-:W-:Y:S05]  /*3b70*/  @P1 BRA `(.L_x_9425) ;  /* 0x0000000000081947 */ /* 0x004fea0003800000 */
[----:B------:R-:W2:Y:S02]  /*3b80*/  SYNCS.PHASECHK.TRANS64.TRYWAIT P1, [UR22+0x22850], R9 ;  /* 0x02285009ff0075a7 */ /* 0x000ea40008020156 */
[----:B--2---:R-:W-:Y:S05]  /*3b90*/  @!P1 BRA `(.L_x_9426) ;  /* 0x000000d0009c9947 */ /* 0x004fea0003800000 */
.L_x_9425:
[----:B------:R-:W-:Y:S01]  /*3ba0*/  R2UR UR6, R7 ;  /* 0x00000000070672ca */ /* 0x000fe200000e0000 */
[----:B------:R3:W-:Y:S06]  /*3bb0*/  BAR.SYNC.DEFER_BLOCKING R8, 0x100 ;  /* 0x000400080000751d */ /* 0x0007ec0000010000 */
[----:B------:R-:W-:-:S06]  /*3bc0*/  UMOV UR7, 0x40000040 ;  /* 0x4000004000077882 */ /* 0x000fcc0000000000 */
[----:B------:R-:W-:-:S04]  /*3bd0*/  UIADD3 UR6, UR6, 0x400, URZ ;  /* 0x0000040006067890 */ /* 0x000fc8000fffe03f */
[----:B------:R-:W-:-:S04]  /*3be0*/  USHF.R.U32.HI UR6, URZ, 0x4, UR6 ;  /* 0x000000043f067899 */ /* 0x000fc80008011606 */
[----:B------:R-:W-:-:S04]  /*3bf0*/  ULOP3.LUT UR6, UR6, 0x3fff, URZ, 0xc0, !UPT ;  /* 0x00003fff06067892 */ /* 0x000fc8000f8ec03f */
[----:B------:R-:W-:Y:S01]  /*3c00*/  ULOP3.LUT UR21, UR6, 0x3000000, URZ, 0xfc, !UPT ;  /* 0x0300000006157892 */ /* 0x000fe2000f8efc3f */
[----:B------:R-:W-:-:S03]  /*3c10*/  WARPGROUP.ARRIVE ;  /* 0x00000000000079c5 */ /* 0x000fc60000000000 */
[----:B------:R-:W-:-:S07]  /*3c20*/  UIMAD UR11, UR37, 0xc00, UR21 ;  /* 0x00000c00250b78a4 */ /* 0x000fce000f8e0215 */
        /* <DEDUP_REMOVED lines=33> */
[----:B---3--:R-:W-:Y:S05]  /*3e40*/  @!P0 BRA `(.L_x_9427) ;  /* 0x0000000000048947 */ /* 0x008fea0003800000 */
[----:B------:R-:W-:Y:S01]  /*3e50*/  BPT.TRAP 0x1 ;  /* 0x000000040000795c */ /* 0x000fe20000300000 */
.L_x_9427:
[----:B------:R-:W3:Y:S01]  /*3e60*/  S2UR UR6, SR_CgaCtaId ;  /* 0x00000000000679c3 */ /* 0x000ee20000008800 */
[----:B------:R-:W-:-:S04]  /*3e70*/  UIADD3 UR22, UR22, 0x22860, URZ ;  /* 0x0002286016167890 */ /* 0x000fc8000fffe03f */
[----:B---3--:R-:W-:-:S09]  /*3e80*/  UPRMT UR22, UR6, 0x654, UR22 ;  /* 0x0000065406167896 */ /* 0x008fd20008000016 */
[----:B------:R-:W-:Y:S01]  /*3e90*/  SYNCS.ARRIVE.TRANS64.RED.A1T0 RZ, [UR22], RZ ;  /* 0x000000ffffff79a7 */ /* 0x000fe20008100416 */
[----:B------:R-:W-:-:S04]  /*3ea0*/  UIADD3 UR22, UR48, -0x2, URZ ;  /* 0xfffffffe30167890 */ /* 0x000fc8000fffe03f */
[----:B------:R-:W-:-:S06]  /*3eb0*/  UISETP.GE.AND UP0, UPT, UR22, UR45, UPT ;  /* 0x0000002d1600728c */ /* 0x000fcc000bf06270 */
[----:B------:R-:W-:-:S13]  /*3ec0*/  PLOP3.LUT P1, PT, PT, PT, UP0, 0x80, 0x0 ;  /* 0x000000000000781c */ /* 0x000fda0003f2f008 */
[----:B------:R-:W-:Y:S05]  /*3ed0*/  @!P1 BRA `(.L_x_9428) ;  /* 0x0000002000e49947 */ /* 0x000fea0003800000 */
[----:B------:R-:W-:Y:S01]  /*3ee0*/  IMAD.MOV.U32 R8, RZ, RZ, R4 ;  /* 0x000000ffff087224 */ /* 0x000fe200078e0004 */
[----:B------:R-:W-:Y:S01]  /*3ef0*/  ULDC UR26, c[0x0][0x9d8] ;  /* 0x00027600001a7ab9 */ /* 0x000fe20000000800 */
[----:B0-2---:R-:W-:Y:S01]  /*3f00*/  IMAD.MOV.U32 R9, RZ, RZ, R3 ;  /* 0x000000ffff097224 */ /* 0x005fe200078e0003 */
[----:B------:R-:W-:-:S06]  /*3f10*/  ULDC UR23, c[0x0][0x988] ;  /* 0x0002620000177ab9 */ /* 0x000fcc0000000800 */
.L_x_9439:
        /* <DEDUP_REMOVED lines=8> */
[----:B------:R-:W-:Y:S10]  /*3fa0*/  @!P0 BRA `(.L_x_9429) ;  /* 0x0000000000048947 */ /* 0x000ff40003800000 */
[----:B------:R-:W-:Y:S01]  /*3fb0*/  BPT.TRAP 0x1 ;  /* 0x000000040000795c */ /* 0x000fe20000300000 */
.L_x_9429:
[----:B------:R-:W0:Y:S01]  /*3fc0*/  S2UR UR24, SR_CgaCtaId ;  /* 0x00000000001879c3 */ /* 0x000e220000008800 */
[----:B------:R-:W-:Y:S01]  /*3fd0*/  UMOV UR6, 0x400 ;  /* 0x0000040000067882 */ /* 0x000fe20000000000 */
[----:B------:R-:W-:-:S05]  /*3fe0*/  IMAD.U32 R7, RZ, RZ, UR36 ;  /* 0x00000024ff077e24 */ /* 0x000fca000f8e00ff */
[----:B------:R-:W-:Y:S01]  /*3ff0*/  SHF.L.U32 R7, R7, 0x1f, RZ ;  /* 0x0000001f07077819 */ /* 0x000fe200000006ff */
[----:B0-----:R-:W-:-:S04]  /*4000*/  ULEA UR6, UR24, UR6, 0x18 ;  /* 0x0000000618067291 */ /* 0x001fc8000f8ec03f */
[----:B------:R-:W-:-:S09]  /*4010*/  ULEA UR25, UR37, UR6, 0x3 ;  /* 0x0000000625197291 */ /* 0x000fd2000f8e183f */
[----:B------:R0:W2:Y:S01]  /*4020*/  SYNCS.PHASECHK.TRANS64.TRYWAIT P1, [UR25+0x22830], R7 ;  /* 0x02283007ff0075a7 */ /* 0x0000a20008020159 */
[----:B------:R-:W-:Y:S05]  /*4030*/  @!P0 BRA `(.L_x_9430) ;  /* 0x0000000000048947 */ /* 0x000fea0003800000 */
[----:B------:R-:W-:Y:S01]  /*4040*/  BPT.TRAP 0x1 ;  /* 0x000000040000795c */ /* 0x000fe20000300000 */
.L_x_9430:
[----:B--2---:R-:W-:Y:S05]  /*4050*/  @P1 BRA `(.L_x_9431) ;  /* 0x0000000000081947 */ /* 0x004fea0003800000 */
[----:B------:R-:W2:Y:S02]  /*4060*/  SYNCS.PHASECHK.TRANS64.TRYWAIT P1, [UR25+0x22830], R7 ;  /* 0x02283007ff0075a7 */ /* 0x000ea40008020159 */
[----:B--2---:R-:W-:Y:S05]  /*4070*/  @!P1 BRA `(.L_x_9432) ;  /* 0x000000cc007c9947 */ /* 0x004fea0003800000 */
.L_x_9431:
[----:B------:R-:W-:Y:S01]  /*4080*/  UIMAD UR18, UR37, 0x300, UR20 ;  /* 0x00000300251278a4 */ /* 0x000fe2000f8e0214 */
[----:B------:R-:W-:Y:S01]  /*4090*/  WARPGROUP.ARRIVE ;  /* 0x00000000000079c5 */ /* 0x000fe20000000000 */
[----:B------:R-:W-:Y:S01]  /*40a0*/  UMOV UR19, 0x40000040 ;  /* 0x4000004000137882 */ /* 0x000fe20000000000 */
[----:B------:R-:W-:Y:S01]  /*40b0*/  UMOV UR7, 0x40000040 ;  /* 0x4000004000077882 */ /* 0x000fe20000000000 */
[----:B------:R-:W-:-:S03]  /*40c0*/  UIADD3 UR6, UR18, 0x2, URZ ;  /* 0x0000000212067890 */ /* 0x000fc6000fffe03f */
[----:B-1----:R-:W1:Y:S01]  /*40d0*/  S2R R0, SR_TID.X ;  /* 0x0000000000007919 */ /* 0x002e620000002100 */
[----:B------:R-:W-:Y:S01]  /*40e0*/  UIADD3 UR10, UR18, 0x4, URZ ;  /* 0x00000004120a7890 */ /* 0x000fe2000fffe03f */
[----:B------:R-:W-:Y:S01]  /*40f0*/  UMOV UR11, 0x40000040 ;  /* 0x40000040000b7882 */ /* 0x000fe20000000000 */
[----:B------:R-:W-:Y:S01]  /*4100*/  HGMMA.64x96x16.F32 R152, gdesc[UR16], RZ, !UPT, gsb0 ;  /* 0x01600000109879f0 */ /* 0x000fe2000c0008ff */
[----:B------:R-:W-:Y:S01]  /*4110*/  UIADD3 UR14, UR18, 0x6, URZ ;  /* 0x00000006120e7890 */ /* 0x000fe2000fffe03f */
[----:B------:R-:W-:Y:S01]  /*4120*/  UMOV UR15, 0x40000040 ;  /* 0x40000040000f7882 */ /* 0x000fe20000000000 */
        /* <DEDUP_REMOVED lines=15> */
.L_x_9433:
        /* <DEDUP_REMOVED lines=29> */
[----:B------:R-:W-:Y:S01]  /*43f0*/  UMOV UR10, UR23 ;  /* 0x00000017000a7c82 */ /* 0x000fe20008000000 */
        /* <DEDUP_REMOVED lines=13> */
[----:B------:R-:W-:-:S03]  /*44d0*/  UIADD3 UR6, UR25, 0x22840, URZ ;  /* 0x0002284019067890 */ /* 0x000fc6000fffe03f */
[----:B------:R-:W4:Y:S01]  /*44e0*/  MUFU.TANH R14, R14 ;  /* 0x0000000e000e7308 */ /* 0x000f220000002400 */
[----:B--2---:R-:W-:Y:S01]  /*44f0*/  FMNMX.FTZ R3, R12, R3, !PT ;  /* 0x000000030c037209 */ /* 0x004fe20007810000 */
[----:B------:R-:W-:-:S06]  /*4500*/  UPRMT UR6, UR24, 0x654, UR6 ;  /* 0x0000065418067896 */ /* 0x000fcc0008000006 */
[----:B------:R-:W2:Y:S01]  /*4510*/  MUFU.TANH R15, R15 ;  /* 0x0000000f000f7308 */ /* 0x000ea20000002400 */
[----:B---3--:R-:W-:Y:S02]  /*4520*/  FMNMX.FTZ R3, R13, R3, !PT ;  /* 0x000000030d037209 */ /* 0x008fe40007810000 */
[----:B------:R-:W-:Y:S05]  /*4530*/  SYNCS.ARRIVE.TRANS64.RED.A1T0 RZ, [UR6], RZ ;  /* 0x000000ffffff79a7 */ /* 0x000fea0008100406 */
        /* <DEDUP_REMOVED lines=34> */
[----:B------:R-:W-:Y:S01]  /*4760*/  MUFU.TANH R176, R176 ;  /* 0x000000b000b07308 */ /* 0x000fe20000002400 */
[----:B---3--:R-:W-:-:S07]  /*4770*/  FMNMX.FTZ R3, R180, R3, !PT ;  /* 0x00000003b4037209 */ /* 0x008fce0007810000 */
[----:B------:R-:W-:Y:S01]  /*4780*/  MUFU.TANH R155, R155 ;  /* 0x0000009b009b7308 */ /* 0x000fe20000002400 */
[----:B----4-:R-:W-:-:S05]  /*4790*/  FMNMX.FTZ R3, R181, R3, !PT ;  /* 0x00000003b5037209 */ /* 0x010fca0007810000 */
        /* <DEDUP_REMOVED lines=10> */
[----:B--2---:R-:W-:-:S05]  /*4840*/  FMNMX.FTZ R3, R3, R154, !PT ;  /* 0x0000009a03037209 */ /* 0x004fca0007810000 */
[C---:B------:R-:W-:Y:S01]  /*4850*/  FADD.FTZ R9, -R3.reuse, R9 ;  /* 0x0000000903097221 */ /* 0x040fe20000010100 */
[----:B------:R-:W-:Y:S01]  /*4860*/  FMUL.FTZ R154, R3, UR10 ;  /* 0x0000000a039a7c20 */ /* 0x000fe20008410000 */
[----:B------:R-:W-:Y:S02]  /*4870*/  MUFU.TANH R188, R188 ;  /* 0x000000bc00bc7308 */ /* 0x000fe40000002400 */
        /* <DEDUP_REMOVED lines=17> */
[--C-:B------:R-:W-:Y:S01]  /*4990*/  FFMA.FTZ R161, R161, UR10, -R154.reuse ;  /* 0x0000000aa1a17c23 */ /* 0x100fe2000801089a */
[--C-:B------:R-:W-:Y:S01]  /*49a0*/  FFMA.FTZ R164, R164, UR10, -R154.reuse ;  /* 0x0000000aa4a47c23 */ /* 0x100fe2000801089a */
[--C-:B------:R-:W-:Y:S01]  /*49b0*/  FFMA.FTZ R165, R165, UR10, -R154.reuse ;  /* 0x0000000aa5a57c23 */ /* 0x100fe2000801089a */
[--C-:B------:R-:W-:Y:S01]  /*49c0*/  FFMA.FTZ R168, R168, UR10, -R154.reuse ;  /* 0x0000000aa8a87c23 */ /* 0x100fe2000801089a */
[--C-:B------:R-:W-:Y:S01]  /*49d0*/  FFMA.FTZ R169, R169, UR10, -R154.reuse ;  /* 0x0000000aa9a97c23 */ /* 0x100fe2000801089a */
[----:B------:R4:W5:Y:S01]  /*49e0*/  MUFU.EX2 R152, R10 ;  /* 0x0000000a00987308 */ /* 0x0009620000000800 */
[--C-:B------:R-:W-:Y:S01]  /*49f0*/  FFMA.FTZ R172, R172, UR10, -R154.reuse ;  /* 0x0000000aacac7c23 */ /* 0x100fe2000801089a */
[--C-:B------:R-:W-:Y:S01]  /*4a00*/  FFMA.FTZ R173, R173, UR10, -R154.reuse ;  /* 0x0000000aadad7c23 */ /* 0x100fe2000801089a */
[--C-:B------:R-:W-:Y:S01]  /*4a10*/  FFMA.FTZ R177, R177, UR10, -R154.reuse ;  /* 0x0000000ab1b17c23 */ /* 0x100fe2000801089a */
[--C-:B------:R-:W-:Y:S01]  /*4a20*/  FFMA.FTZ R180, R180, UR10, -R154.reuse ;  /* 0x0000000ab4b47c23 */ /* 0x100fe2000801089a */
[----:B------:R-:W-:Y:S01]  /*4a30*/  FFMA.FTZ R181, R181, UR10, -R154 ;  /* 0x0000000ab5b57c23 */ /* 0x000fe2000801089a */
[-C--:B--2---:R-:W-:Y:S01]  /*4a40*/  FMUL.FTZ R24, R24, R9.reuse ;  /* 0x0000000918187220 */ /* 0x084fe20000410000 */
[----:B------:R-:W-:Y:S01]  /*4a50*/  FMUL.FTZ R25, R25, R9 ;  /* 0x0000000919197220 */ /* 0x000fe20000410000 */
[----:B------:R2:W-:Y:S01]  /*4a60*/  MUFU.EX2 R185, R12 ;  /* 0x0000000c00b97308 */ /* 0x0005e20000000800 */
[----:B---3--:R-:W-:Y:S01]  /*4a70*/  FFMA.FTZ R154, R9, R5, R4 ;  /* 0x00000005099a7223 */ /* 0x008fe20000010004 */
[----:B----4-:R-:W-:Y:S01]  /*4a80*/  FMUL.FTZ R10, R171, UR26 ;  /* 0x0000001aab0a7c20 */ /* 0x010fe20008410000 */
[----:B------:R-:W-:Y:S01]  /*4a90*/  FMUL.FTZ R171, R174, UR26 ;  /* 0x0000001aaeab7c20 */ /* 0x000fe20008410000 */
[----:B------:R-:W-:Y:S01]  /*4aa0*/  FMUL.FTZ R5, R175, UR26 ;  /* 0x0000001aaf057c20 */ /* 0x000fe20008410000 */
[----:B------:R-:W-:Y:S01]  /*4ab0*/  FMUL.FTZ R174, R179, UR26 ;  /* 0x0000001ab3ae7c20 */ /* 0x000fe20008410000 */
[----:B------:R-:W-:Y:S01]  /*4ac0*/  FMUL.FTZ R175, R182, UR26 ;  /* 0x0000001ab6af7c20 */ /* 0x000fe20008410000 */
[----:B------:R-:W-:Y:S01]  /*4ad0*/  FMUL.FTZ R179, R186, UR26 ;  /* 0x0000001abab37c20 */ /* 0x000fe20008410000 */
[----:B------:R-:W-:Y:S01]  /*4ae0*/  MUFU.TANH R10, R10 ;  /* 0x0000000a000a7308 */ /* 0x000fe20000002400 */
[C---:B-----5:R-:W-:Y:S01]  /*4af0*/  FADD.FTZ R154, R152.reuse, R154 ;  /* 0x0000009a989a7221 */ /* 0x060fe20000010000 */
[----:B------:R-:W-:Y:S01]  /*4b00*/  F2FP.F16.F32.PACK_AB R152, R152, R4 ;  /* 0x000000049898723e */ /* 0x000fe200000000ff */
[----:B--2---:R-:W-:Y:S01]  /*4b10*/  FMUL.FTZ R12, R178, UR26 ;  /* 0x0000001ab20c7c20 */ /* 0x004fe20008410000 */
[----:B------:R-:W-:Y:S01]  /*4b20*/  FMUL.FTZ R178, R183, UR26 ;  /* 0x0000001ab7b27c20 */ /* 0x000fe20008410000 */
[----:B------:R-:W-:Y:S01]  /*4b30*/  FMUL.FTZ R182, R187, UR26 ;  /* 0x0000001abbb67c20 */ /* 0x000fe20008410000 */
[----:B------:R-:W-:Y:S01]  /*4b40*/  FMUL.FTZ R183, R190, UR26 ;  /* 0x0000001abeb77c20 */ /* 0x000fe20008410000 */
[----:B------:R-:W-:Y:S01]  /*4b50*/  FMUL.FTZ R186, R194, UR26 ;  /* 0x0000001ac2ba7c20 */ /* 0x000fe20008410000 */
[----:B------:R-:W2:Y:S01]  /*4b60*/  MUFU.EX2 R4, R11 ;  /* 0x0000000b00047308 */ /* 0x000ea20000000800 */
[----:B------:R-:W-:Y:S01]  /*4b70*/  FMUL.FTZ R187, R195, UR26 ;  /* 0x0000001ac3bb7c20 */ /* 0x000fe20008410000 */
[----:B------:R-:W-:Y:S01]  /*4b80*/  FMUL.FTZ R195, R199, UR26 ;  /* 0x0000001ac7c37c20 */ /* 0x000fe20008410000 */
[-C--:B------:R-:W-:Y:S01]  /*4b90*/  FMUL.FTZ R28, R28, R9.reuse ;  /* 0x000000091c1c7220 */ /* 0x080fe20000410000 */
[-C--:B------:R-:W-:Y:S01]  /*4ba0*/  FMUL.FTZ R29, R29, R9.reuse ;  /* 0x000000091d1d7220 */ /* 0x080fe20000410000 */
[-C--:B------:R-:W-:Y:S01]  /*4bb0*/  FMUL.FTZ R32, R32, R9.reuse ;  /* 0x0000000920207220 */ /* 0x080fe20000410000 */
[-C--:B------:R-:W-:Y:S01]  /*4bc0*/  FMUL.FTZ R33, R33, R9.reuse ;  /* 0x0000000921217220 */ /* 0x080fe20000410000 */
[-C--:B------:R-:W-:Y:S01]  /*4bd0*/  FMUL.FTZ R36, R36, R9.reuse ;  /* 0x0000000924247220 */ /* 0x080fe20000410000 */
[----:B------:R-:W3:Y:S01]  /*4be0*/  MUFU.TANH R171, R171 ;  /* 0x000000ab00ab7308 */ /* 0x000ee20000002400 */
[-C--:B------:R-:W-:Y:S01]  /*4bf0*/  FMUL.FTZ R37, R37, R9.reuse ;  /* 0x0000000925257220 */ /* 0x080fe20000410000 */
[-C--:B------:R-:W-:Y:S01]  /*4c00*/  FMUL.FTZ R40, R40, R9.reuse ;  /* 0x0000000928287220 */ /* 0x080fe20000410000 */
[-C--:B------:R-:W-:Y:S01]  /*4c10*/  FMUL.FTZ R41, R41, R9.reuse ;  /* 0x0000000929297220 */ /* 0x080fe20000410000 */
[-C--:B------:R-:W-:Y:S01]  /*4c20*/  FMUL.FTZ R44, R44, R9.reuse ;  /* 0x000000092c2c7220 */ /* 0x080fe20000410000 */
[-C--:B------:R-:W-:Y:S01]  /*4c30*/  FMUL.FTZ R45, R45, R9.reuse ;  /* 0x000000092d2d7220 */ /* 0x080fe20000410000 */
[-C--:B------:R-:W-:Y:S01]  /*4c40*/  FMUL.FTZ R48, R48, R9.reuse ;  /* 0x0000000930307220 */ /* 0x080fe20000410000 */
[-C--:B------:R-:W-:Y:S01]  /*4c50*/  FMUL.FTZ R49, R49, R9.reuse ;  /* 0x0000000931317220 */ /* 0x080fe20000410000 */
[----:B------:R-:W4:Y:S01]  /*4c60*/  MUFU.TANH R5, R5 ;  /* 0x0000000500057308 */ /* 0x000f220000002400 */
[----:B--2---:R-:W-:Y:S01]  /*4c70*/  FADD.FTZ R11, R4, R154 ;  /* 0x0000009a040b7221 */ /* 0x004fe20000010000 */
[C---:B------:R-:W-:Y:S01]  /*4c80*/  F2FP.F16.F32.PACK_AB R154, R185.reuse, R4 ;  /* 0x00000004b99a723e */ /* 0x040fe200000000ff */
[-C--:B------:R-:W-:Y:S01]  /*4c90*/  FMUL.FTZ R52, R52, R9.reuse ;  /* 0x0000000934347220 */ /* 0x080fe20000410000 */
[----:B------:R-:W-:Y:S01]  /*4ca0*/  FMNMX.FTZ R4, R176, R8, !PT ;  /* 0x00000008b0047209 */ /* 0x000fe20007810000 */
[----:B------:R-:W-:Y:S01]  /*4cb0*/  FADD.FTZ R11, R185, R11 ;  /* 0x0000000bb90b7221 */ /* 0x000fe20000010000 */
[----:B------:R-:W-:Y:S01]  /*4cc0*/  FMUL.FTZ R185, R191, UR26 ;  /* 0x0000001abfb97c20 */ /* 0x000fe20008410000 */
[-C--:B------:R-:W-:Y:S01]  /*4cd0*/  FMUL.FTZ R53, R53, R9.reuse ;  /* 0x0000000935357220 */ /* 0x080fe20000410000 */
[----:B------:R-:W-:Y:S01]  /*4ce0*/  FMNMX.FTZ R4, R155, R4, !PT ;  /* 0x000000049b047209 */ /* 0x000fe20007810000 */
[----:B------:R-:W2:Y:S01]  /*4cf0*/  MUFU.TANH R12, R12 ;  /* 0x0000000c000c7308 */ /* 0x000ea20000002400 */
        /* <DEDUP_REMOVED lines=10> */
[----:B------:R-:W-:Y:S01]  /*4da0*/  FMNMX.FTZ R4, R162, R4, !PT ;  /* 0x00000004a2047209 */ /* 0x000fe20007810000 */
[-C--:B------:R-:W-:Y:S01]  /*4db0*/  FMUL.FTZ R69, R69, R9.reuse ;  /* 0x0000000945457220 */ /* 0x080fe20000410000 */
[-C--:B------:R-:W-:Y:S01]  /*4dc0*/  FMUL.FTZ R72, R72, R9.reuse ;  /* 0x0000000948487220 */ /* 0x080fe20000410000 */
        /* <DEDUP_REMOVED lines=10> */
[----:B------:R-:W1:Y:S01]  /*4e70*/  MUFU.TANH R178, R178 ;  /* 0x000000b200b27308 */ /* 0x000e620000002400 */
        /* <DEDUP_REMOVED lines=10> */
[----:B---3--:R-:W-:Y:S01]  /*4f20*/  FMNMX.FTZ R4, R171, R4, !PT ;  /* 0x00000004ab047209 */ /* 0x008fe20007810000 */
[-C--:B------:R-:W-:Y:S01]  /*4f30*/  FMUL.FTZ R100, R100, R9.reuse ;  /* 0x0000000964647220 */ /* 0x080fe20000410000 */
[-C--:B------:R-:W-:Y:S01]  /*4f40*/  FMUL.FTZ R101, R101, R9.reuse ;  /* 0x0000000965657220 */ /* 0x080fe20000410000 */
[-C--:B------:R-:W-:Y:S01]  /*4f50*/  FMUL.FTZ R104, R104, R9.reuse ;  /* 0x0000000968687220 */ /* 0x080fe20000410000 */
[----:B----4-:R-:W-:Y:S01]  /*4f60*/  FMNMX.FTZ R4, R5, R4, !PT ;  /* 0x0000000405047209 */ /* 0x010fe20007810000 */
[----:B------:R-:W3:Y:S01]  /*4f70*/  MUFU.TANH R182, R182 ;  /* 0x000000b600b67308 */ /* 0x000ee20000002400 */
[-C--:B------:R-:W-:Y:S01]  /*4f80*/  FMUL.FTZ R105, R105, R9.reuse ;  /* 0x0000000969697220 */ /* 0x080fe20000410000 */
[-C--:B------:R-:W-:Y:S01]  /*4f90*/  FMUL.FTZ R108, R108, R9.reuse ;  /* 0x000000096c6c7220 */ /* 0x080fe20000410000 */
[----:B--2---:R-:W-:Y:S01]  /*4fa0*/  FMNMX.FTZ R4, R12, R4, !PT ;  /* 0x000000040c047209 */ /* 0x004fe20007810000 */
[-C--:B------:R-:W-:Y:S01]  /*4fb0*/  FMUL.FTZ R109, R109, R9.reuse ;  /* 0x000000096d6d7220 */ /* 0x080fe20000410000 */
[-C--:B------:R-:W-:Y:S01]  /*4fc0*/  FMUL.FTZ R112, R112, R9.reuse ;  /* 0x0000000970707220 */ /* 0x080fe20000410000 */
[-C--:B------:R-:W-:Y:S01]  /*4fd0*/  FMUL.FTZ R113, R113, R9.reuse ;  /* 0x0000000971717220 */ /* 0x080fe20000410000 */
[----:B-----5:R-:W-:Y:S01]  /*4fe0*/  FMNMX.FTZ R4, R174, R4, !PT ;  /* 0x00000004ae047209 */ /* 0x020fe20007810000 */
[----:B------:R-:W2:Y:S01]  /*4ff0*/  MUFU.TANH R183, R183 ;  /* 0x000000b700b77308 */ /* 0x000ea20000002400 */
[-C--:B------:R-:W-:Y:S01]  /*5000*/  FMUL.FTZ R116, R116, R9.reuse ;  /* 0x0000000974747220 */ /* 0x080fe20000410000 */
[-C--:B------:R-:W-:Y:S01]  /*5010*/  FMUL.FTZ R117, R117, R9.reuse ;  /* 0x0000000975757220 */ /* 0x080fe20000410000 */
[----:B0-----:R-:W-:Y:S01]  /*5020*/  FMNMX.FTZ R4, R175, R4, !PT ;  /* 0x00000004af047209 */ /* 0x001fe20007810000 */
[-C--:B------:R-:W-:Y:S01]  /*5030*/  FMUL.FTZ R120, R120, R9.reuse ;  /* 0x0000000978787220 */ /* 0x080fe20000410000 */
[-C--:B------:R-:W-:Y:S01]  /*5040*/  FMUL.FTZ R121, R121, R9.reuse ;  /* 0x0000000979797220 */ /* 0x080fe20000410000 */
[-C--:B------:R-:W-:Y:S01]  /*5050*/  FMUL.FTZ R124, R124, R9.reuse ;  /* 0x000000097c7c7220 */ /* 0x080fe20000410000 */
[----:B-1----:R-:W-:Y:S01]  /*5060*/  FMNMX.FTZ R4, R178, R4, !PT ;  /* 0x00000004b2047209 */ /* 0x002fe20007810000 */
[----:B------:R-:W0:Y:S01]  /*5070*/  MUFU.TANH R185, R185 ;  /* 0x000000b900b97308 */ /* 0x000e220000002400 */
[-C--:B------:R-:W-:Y:S01]  /*5080*/  FMUL.FTZ R125, R125, R9.reuse ;  /* 0x000000097d7d7220 */ /* 0x080fe20000410000 */
[-C--:B------:R-:W-:Y:S01]  /*5090*/  FMUL.FTZ R128, R128, R9.reuse ;  /* 0x0000000980807220 */ /* 0x080fe20000410000 */
[----:B------:R-:W-:Y:S01]  /*50a0*/  FMNMX.FTZ R4, R179, R4, !PT ;  /* 0x00000004b3047209 */ /* 0x000fe20007810000 */
[-C--:B------:R-:W-:Y:S01]  /*50b0*/  FMUL.FTZ R129, R129, R9.reuse ;  /* 0x0000000981817220 */ /* 0x080fe20000410000 */
[-C--:B------:R-:W-:Y:S01]  /*50c0*/  FMUL.FTZ R132, R132, R9.reuse ;  /* 0x0000000984847220 */ /* 0x080fe20000410000 */
[-C--:B------:R-:W-:Y:S01]  /*50d0*/  FMUL.FTZ R133, R133, R9.reuse ;  /* 0x0000000985857220 */ /* 0x080fe20000410000 */
[----:B---3--:R-:W-:Y:S01]  /*50e0*/  FMNMX.FTZ R4, R182, R4, !PT ;  /* 0x00000004b6047209 */ /* 0x008fe20007810000 */
[----:B------:R-:W1:Y:S01]  /*50f0*/  MUFU.TANH R186, R186 ;  /* 0x000000ba00ba7308 */ /* 0x000e620000002400 */
[-C--:B------:R-:W-:Y:S01]  /*5100*/  FMUL.FTZ R136, R136, R9.reuse ;  /* 0x0000000988887220 */ /* 0x080fe20000410000 */
[-C--:B------:R-:W-:Y:S01]  /*5110*/  FMUL.FTZ R137, R137, R9.reuse ;  /* 0x0000000989897220 */ /* 0x080fe20000410000 */
[----:B--2---:R-:W-:Y:S01]  /*5120*/  FMNMX.FTZ R4, R183, R4, !PT ;  /* 0x00000004b7047209 */ /* 0x004fe20007810000 */
[-C--:B------:R-:W-:Y:S01]  /*5130*/  FMUL.FTZ R140, R140, R9.reuse ;  /* 0x000000098c8c7220 */ /* 0x080fe20000410000 */
[-C--:B------:R-:W-:Y:S01]  /*5140*/  FMUL.FTZ R141, R141, R9.reuse ;  /* 0x000000098d8d7220 */ /* 0x080fe20000410000 */
[-C--:B------:R-:W-:Y:S01]  /*5150*/  FMUL.FTZ R144, R144, R9.reuse ;  /* 0x0000000990907220 */ /* 0x080fe20000410000 */
[-C--:B------:R-:W-:Y:S01]  /*5160*/  FMUL.FTZ R145, R145, R9.reuse ;  /* 0x0000000991917220 */ /* 0x080fe20000410000 */
[----:B------:R-:W2:Y:S01]  /*5170*/  MUFU.TANH R187, R187 ;  /* 0x000000bb00bb7308 */ /* 0x000ea20000002400 */
[----:B0-----:R-:W-:Y:S01]  /*5180*/  FMNMX.FTZ R4, R185, R4, !PT ;  /* 0x00000004b9047209 */ /* 0x001fe20007810000 */
[-C--:B------:R-:W-:Y:S01]  /*5190*/  FMUL.FTZ R148, R148, R9.reuse ;  /* 0x0000000994947220 */ /* 0x080fe20000410000 */
[----:B------:R-:W-:-:S05]  /*51a0*/  FMUL.FTZ R149, R149, R9 ;  /* 0x0000000995957220 */ /* 0x000fca0000410000 */
[----:B------:R-:W0:Y:S01]  /*51b0*/  MUFU.TANH R195, R195 ;  /* 0x000000c300c37308 */ /* 0x000e220000002400 */
[----:B-1----:R-:W-:-:S07]  /*51c0*/  FMNMX.FTZ R4, R186, R4, !PT ;  /* 0x00000004ba047209 */ /* 0x002fce0007810000 */
[----:B------:R-:W-:Y:S01]  /*51d0*/  MUFU.EX2 R191, R20 ;  /* 0x0000001400bf7308 */ /* 0x000fe20000000800 */
[----:B--2---:R-:W-:-:S04]  /*51e0*/  FMNMX.FTZ R4, R187, R4, !PT ;  /* 0x00000004bb047209 */ /* 0x004fc80007810000 */
[----:B------:R-:W-:-:S03]  /*51f0*/  FMNMX.FTZ R4, R188, R4, !PT ;  /* 0x00000004bc047209 */ /* 0x000fc60007810000 */
[----:B------:R1:W-:Y:S01]  /*5200*/  MUFU.EX2 R20, R156 ;  /* 0x0000009c00147308 */ /* 0x0003e20000000800 */
[----:B0-----:R-:W-:-:S05]  /*5210*/  FMNMX.FTZ R4, R195, R4, !PT ;  /* 0x00000004c3047209 */ /* 0x001fca0007810000 */
[----:B------:R-:W0:Y:S02]  /*5220*/  SHFL.BFLY PT, R189, R4, 0x2, 0x1f ;  /* 0x0c401f0004bd7f89 */ /* 0x000e2400000e0000 */
[----:B------:R-:W-:Y:S08]  /*5230*/  MUFU.EX2 R190, R13 ;  /* 0x0000000d00be7308 */ /* 0x000ff00000000800 */
[----:B------:R-:W-:Y:S08]  /*5240*/  MUFU.EX2 R194, R14 ;  /* 0x0000000e00c27308 */ /* 0x000ff00000000800 */
[----:B------:R-:W-:Y:S01]  /*5250*/  MUFU.EX2 R193, R184 ;  /* 0x000000b800c17308 */ /* 0x000fe20000000800 */
[----:B0-----:R-:W-:-:S07]  /*5260*/  FMNMX.FTZ R4, R4, R189, !PT ;  /* 0x000000bd04047209 */ /* 0x001fce0007810000 */
[----:B------:R-:W-:Y:S01]  /*5270*/  MUFU.EX2 R189, R15 ;  /* 0x0000000f00bd7308 */ /* 0x000fe20000000800 */
[----:B------:R-:W0:Y:S07]  /*5280*/  SHFL.BFLY PT, R196, R4, 0x1, 0x1f ;  /* 0x0c201f0004c47f89 */ /* 0x000e2e00000e0000 */
[----:B------:R2:W-:Y:S08]  /*5290*/  MUFU.EX2 R15, R153 ;  /* 0x00000099000f7308 */ /* 0x0005f00000000800 */
[----:B------:R3:W-:Y:S08]  /*52a0*/  MUFU.EX2 R14, R157 ;  /* 0x0000009d000e7308 */ /* 0x0007f00000000800 */
[----:B------:R4:W-:Y:S01]  /*52b0*/  MUFU.EX2 R192, R160 ;  /* 0x000000a000c07308 */ /* 0x0009e20000000800 */
[----:B0-----:R-:W-:-:S05]  /*52c0*/  FMNMX.FTZ R4, R4, R196, !PT ;  /* 0x000000c404047209 */ /* 0x001fca0007810000 */
[C---:B-1----:R-:W-:Y:S01]  /*52d0*/  FADD.FTZ R156, -R4.reuse, R8 ;  /* 0x00000008049c7221 */ /* 0x042fe20000010100 */
[----:B--2---:R-:W-:Y:S01]  /*52e0*/  FMUL.FTZ R153, R4, UR10 ;  /* 0x0000000a04997c20 */ /* 0x004fe20008410000 */
[----:B------:R0:W-:Y:S02]  /*52f0*/  MUFU.EX2 R13, R161 ;  /* 0x000000a1000d7308 */ /* 0x0001e40000000800 */
[----:B------:R-:W-:Y:S01]  /*5300*/  FMUL.FTZ R156, R156, UR10 ;  /* 0x0000000a9c9c7c20 */ /* 0x000fe20008410000 */
        /* <DEDUP_REMOVED lines=9> */
[--C-:B---3--:R-:W-:Y:S01]  /*53a0*/  FFMA.FTZ R157, R170, UR10, -R153.reuse ;  /* 0x0000000aaa9d7c23 */ /* 0x108fe20008010899 */
[--C-:B----4-:R-:W-:Y:S01]  /*53b0*/  FFMA.FTZ R160, R10, UR10, -R153.reuse ;  /* 0x0000000a0aa07c23 */ /* 0x110fe20008010899 */
[--C-:B------:R-:W-:Y:S01]  /*53c0*/  FFMA.FTZ R171, R171, UR10, -R153.reuse ;  /* 0x0000000aabab7c23 */ /* 0x100fe20008010899 */
[--C-:B------:R-:W-:Y:S01]  /*53d0*/  FFMA.FTZ R5, R5, UR10, -R153.reuse ;  /* 0x0000000a05057c23 */ /* 0x100fe20008010899 */
[--C-:B------:R-:W-:Y:S01]  /*53e0*/  FFMA.FTZ R12, R12, UR10, -R153.reuse ;  /* 0x0000000a0c0c7c23 */ /* 0x100fe20008010899 */
[--C-:B0-----:R-:W-:Y:S01]  /*53f0*/  FFMA.FTZ R161, R174, UR10, -R153.reuse ;  /* 0x0000000aaea17c23 */ /* 0x101fe20008010899 */
[--C-:B-1----:R-:W-:Y:S01]  /*5400*/  FFMA.FTZ R164, R175, UR10, -R153.reuse ;  /* 0x0000000aafa47c23 */ /* 0x102fe20008010899 */
        /* <DEDUP_REMOVED lines=9> */
[----:B------:R-:W0:Y:S08]  /*54a0*/  MUFU.EX2 R10, R156 ;  /* 0x0000009c000a7308 */ /* 0x000e300000000800 */
[----:B------:R-:W1:Y:S08]  /*54b0*/  MUFU.EX2 R153, R176 ;  /* 0x000000b000997308 */ /* 0x000e700000000800 */
[----:B------:R-:W2:Y:S01]  /*54c0*/  MUFU.EX2 R155, R155 ;  /* 0x0000009b009b7308 */ /* 0x000ea20000000800 */
[-C--:B0-----:R-:W-:Y:S01]  /*54d0*/  FMUL.FTZ R26, R26, R10.reuse ;  /* 0x0000000a1a1a7220 */ /* 0x081fe20000410000 */
[-C--:B------:R-:W-:Y:S01]  /*54e0*/  FMUL.FTZ R27, R27, R10.reuse ;  /* 0x0000000a1b1b7220 */ /* 0x080fe20000410000 */
[-C--:B------:R-:W-:Y:S01]  /*54f0*/  FMUL.FTZ R30, R30, R10.reuse ;  /* 0x0000000a1e1e7220 */ /* 0x080fe20000410000 */
[-C--:B------:R-:W-:Y:S01]  /*5500*/  FMUL.FTZ R31, R31, R10.reuse ;  /* 0x0000000a1f1f7220 */ /* 0x080fe20000410000 */
[-C--:B------:R-:W-:Y:S01]  /*5510*/  FMUL.FTZ R34, R34, R10.reuse ;  /* 0x0000000a22227220 */ /* 0x080fe20000410000 */
[-C--:B------:R-:W-:Y:S01]  /*5520*/  FMUL.FTZ R35, R35, R10.reuse ;  /* 0x0000000a23237220 */ /* 0x080fe20000410000 */
[----:B------:R-:W-:Y:S01]  /*5530*/  FMUL.FTZ R38, R38, R10 ;  /* 0x0000000a26267220 */ /* 0x000fe20000410000 */
[----:B------:R-:W-:Y:S01]  /*5540*/  MUFU.EX2 R156, R159 ;  /* 0x0000009f009c7308 */ /* 0x000fe20000000800 */
[----:B-1----:R-:W-:Y:S01]  /*5550*/  FFMA.FTZ R6, R10, R6, R153 ;  /* 0x000000060a067223 */ /* 0x002fe20000010099 */
[-C--:B------:R-:W-:Y:S01]  /*5560*/  FMUL.FTZ R39, R39, R10.reuse ;  /* 0x0000000a27277220 */ /* 0x080fe20000410000 */
[-C--:B------:R-:W-:Y:S01]  /*5570*/  FMUL.FTZ R42, R42, R10.reuse ;  /* 0x0000000a2a2a7220 */ /* 0x080fe20000410000 */
[-C--:B------:R-:W-:Y:S01]  /*5580*/  FMUL.FTZ R43, R43, R10.reuse ;  /* 0x0000000a2b2b7220 */ /* 0x080fe20000410000 */
[-C--:B------:R-:W-:Y:S01]  /*5590*/  FMUL.FTZ R46, R46, R10.reuse ;  /* 0x0000000a2e2e7220 */ /* 0x080fe20000410000 */
[-C--:B------:R-:W-:Y:S01]  /*55a0*/  FMUL.FTZ R47, R47, R10.reuse ;  /* 0x0000000a2f2f7220 */ /* 0x080fe20000410000 */
[-C--:B------:R-:W-:Y:S01]  /*55b0*/  FMUL.FTZ R50, R50, R10.reuse ;  /* 0x0000000a32327220 */ /* 0x080fe20000410000 */
[----:B------:R-:W-:Y:S01]  /*55c0*/  MUFU.EX2 R8, R165 ;  /* 0x000000a500087308 */ /* 0x000fe20000000800 */
[C---:B--2---:R-:W-:Y:S01]  /*55d0*/  FADD.FTZ R6, R155.reuse, R6 ;  /* 0x000000069b067221 */ /* 0x044fe20000010000 */
[----:B------:R-:W-:Y:S01]  /*55e0*/  F2FP.F16.F32.PACK_AB R153, R155, R153 ;  /* 0x000000999b99723e */ /* 0x000fe200000000ff */
        /* <DEDUP_REMOVED lines=24> */
[-C--:B------:R-:W-:Y:S01]  /*5770*/  FMUL.FTZ R90, R90, R10.reuse ;  /* 0x0000000a5a5a7220 */ /* 0x080fe20000410000 */
[-C--:B------:R-:W-:Y:S01]  /*5780*/  FMUL.FTZ R91, R91, R10.reuse ;  /* 0x0000000a5b5b7220 */ /* 0x080fe20000410000 */
[----:B------:R-:W-:Y:S01]  /*5790*/  FADD.FTZ R6, R156, R6 ;  /* 0x000000069c067221 */ /* 0x000fe20000010000 */
[----:B------:R-:W-:Y:S01]  /*57a0*/  FADD.FTZ R156, R190, R11 ;  /* 0x0000000bbe9c7221 */ /* 0x000fe20000010000 */
[----:B------:R-:W-:Y:S01]  /*57b0*/  FMUL.FTZ R94, R94, R10 ;  /* 0x0000000a5e5e7220 */ /* 0x000fe20000410000 */
[----:B------:R-:W0:Y:S01]  /*57c0*/  MUFU.EX2 R159, R166 ;  /* 0x000000a6009f7308 */ /* 0x000e220000000800 */
[----:B-1----:R-:W-:Y:S01]  /*57d0*/  FADD.FTZ R11, R158, R6 ;  /* 0x000000069e0b7221 */ /* 0x002fe20000010000 */
[C---:B------:R-:W-:Y:S01]  /*57e0*/  FADD.FTZ R6, R194.reuse, R156 ;  /* 0x0000009cc2067221 */ /* 0x040fe20000010000 */
        /* <DEDUP_REMOVED lines=22> */
[C---:B-1----:R-:W-:Y:S01]  /*5950*/  FADD.FTZ R11, R166.reuse, R11 ;  /* 0x0000000ba60b7221 */ /* 0x042fe20000010000 */
[----:B------:R-:W-:Y:S01]  /*5960*/  F2FP.F16.F32.PACK_AB R159, R166, R159 ;  /* 0x0000009fa69f723e */ /* 0x000fe200000000ff */
[-C--:B------:R-:W-:Y:S01]  /*5970*/  FMUL.FTZ R123, R123, R10.reuse ;  /* 0x0000000a7b7b7220 */ /* 0x080fe20000410000 */
[----:B------:R-:W-:Y:S01]  /*5980*/  F2FP.F16.F32.PACK_AB R166, R184, R13 ;  /* 0x0000000db8a6723e */ /* 0x000fe200000000ff */
[-C--:B------:R-:W-:Y:S01]  /*5990*/  FMUL.FTZ R126, R126, R10.reuse ;  /* 0x0000000a7e7e7220 */ /* 0x080fe20000410000 */
[-C--:B------:R-:W-:Y:S01]  /*59a0*/  FMUL.FTZ R127, R127, R10.reuse ;  /* 0x0000000a7f7f7220 */ /* 0x080fe20000410000 */
[----:B------:R-:W-:Y:S01]  /*59b0*/  FMUL.FTZ R130, R130, R10 ;  /* 0x0000000a82827220 */ /* 0x000fe20000410000 */
[----:B------:R-:W-:Y:S01]  /*59c0*/  MUFU.EX2 R170, R169 ;  /* 0x000000a900aa7308 */ /* 0x000fe20000000800 */
[----:B--2---:R-:W-:Y:S01]  /*59d0*/  FADD.FTZ R6, R21, R6 ;  /* 0x0000000615067221 */ /* 0x004fe20000010000 */
[----:B0-----:R-:W-:Y:S01]  /*59e0*/  F2FP.F16.F32.PACK_AB R157, R165, R158 ;  /* 0x0000009ea59d723e */ /* 0x001fe200000000ff */
[-C--:B------:R-:W-:Y:S01]  /*59f0*/  FMUL.FTZ R131, R131, R10.reuse ;  /* 0x0000000a83837220 */ /* 0x080fe20000410000 */
[----:B------:R-:W-:Y:S01]  /*5a00*/  F2FP.F16.F32.PACK_AB R158, R191, R189 ;  /* 0x000000bdbf9e723e */ /* 0x000fe200000000ff */
[----:B------:R-:W-:Y:S01]  /*5a10*/  FADD.FTZ R6, R193, R6 ;  /* 0x00000006c1067221 */ /* 0x000fe20000010000 */
[-C--:B------:R-:W-:Y:S01]  /*5a20*/  FMUL.FTZ R134, R134, R10.reuse ;  /* 0x0000000a86867220 */ /* 0x080fe20000410000 */
[-C--:B------:R-:W-:Y:S01]  /*5a30*/  FMUL.FTZ R135, R135, R10.reuse ;  /* 0x0000000a87877220 */ /* 0x080fe20000410000 */
[----:B------:R0:W1:Y:S01]  /*5a40*/  MUFU.EX2 R169, R160 ;  /* 0x000000a000a97308 */ /* 0x0000620000000800 */
[----:B---3--:R-:W-:Y:S01]  /*5a50*/  FADD.FTZ R11, R162, R11 ;  /* 0x0000000ba20b7221 */ /* 0x008fe20000010000 */
[----:B------:R-:W-:Y:S01]  /*5a60*/  FADD.FTZ R6, R15, R6 ;  /* 0x000000060f067221 */ /* 0x000fe20000010000 */
[-C--:B------:R-:W-:Y:S01]  /*5a70*/  FMUL.FTZ R138, R138, R10.reuse ;  /* 0x0000000a8a8a7220 */ /* 0x080fe20000410000 */
[-C--:B------:R-:W-:Y:S01]  /*5a80*/  FMUL.FTZ R139, R139, R10.reuse ;  /* 0x0000000a8b8b7220 */ /* 0x080fe20000410000 */
[-C--:B------:R-:W-:Y:S01]  /*5a90*/  FMUL.FTZ R142, R142, R10.reuse ;  /* 0x0000000a8e8e7220 */ /* 0x080fe20000410000 */
[----:B------:R-:W-:Y:S01]  /*5aa0*/  FADD.FTZ R6, R20, R6 ;  /* 0x0000000614067221 */ /* 0x000fe20000010000 */
[-C--:B------:R-:W-:Y:S01]  /*5ab0*/  FMUL.FTZ R143, R143, R10.reuse ;  /* 0x0000000a8f8f7220 */ /* 0x080fe20000410000 */
[----:B------:R-:W2:Y:S01]  /*5ac0*/  MUFU.EX2 R163, R171 ;  /* 0x000000ab00a37308 */ /* 0x000ea20000000800 */
[----:B0-----:R-:W-:Y:S01]  /*5ad0*/  F2FP.F16.F32.PACK_AB R160, R193, R21 ;  /* 0x00000015c1a0723e */ /* 0x001fe200000000ff */
[-C--:B------:R-:W-:Y:S01]  /*5ae0*/  FMUL.FTZ R146, R146, R10.reuse ;  /* 0x0000000a92927220 */ /* 0x080fe20000410000 */
[-C--:B------:R-:W-:Y:S01]  /*5af0*/  FMUL.FTZ R147, R147, R10.reuse ;  /* 0x0000000a93937220 */ /* 0x080fe20000410000 */
[-C--:B------:R-:W-:Y:S01]  /*5b00*/  FMUL.FTZ R150, R150, R10.reuse ;  /* 0x0000000a96967220 */ /* 0x080fe20000410000 */
[----:B------:R-:W-:-:S03]  /*5b10*/  FMUL.FTZ R151, R151, R10 ;  /* 0x0000000a97977220 */ /* 0x000fc60000410000 */
[----:B------:R-:W0:Y:S01]  /*5b20*/  MUFU.EX2 R5, R5 ;  /* 0x0000000500057308 */ /* 0x000e220000000800 */
[----:B-1----:R-:W-:-:S07]  /*5b30*/  FADD.FTZ R11, R169, R11 ;  /* 0x0000000ba90b7221 */ /* 0x002fce0000010000 */
[----:B------:R-:W1:Y:S01]  /*5b40*/  MUFU.EX2 R12, R12 ;  /* 0x0000000c000c7308 */ /* 0x000e620000000800 */
[----:B--2---:R-:W-:-:S07]  /*5b50*/  FADD.FTZ R11, R163, R11 ;  /* 0x0000000ba30b7221 */ /* 0x004fce0000010000 */
[----:B------:R2:W3:Y:S01]  /*5b60*/  MUFU.EX2 R171, R161 ;  /* 0x000000a100ab7308 */ /* 0x0004e20000000800 */
[C---:B0-----:R-:W-:Y:S01]  /*5b70*/  FADD.FTZ R11, R5.reuse, R11 ;  /* 0x0000000b050b7221 */ /* 0x041fe20000010000 */
[----:B------:R-:W-:Y:S01]  /*5b80*/  F2FP.F16.F32.PACK_AB R163, R5, R163 ;  /* 0x000000a305a3723e */ /* 0x000fe200000000ff */
[----:B------:R-:W-:-:S04]  /*5b90*/  FADD.FTZ R5, R14, R6 ;  /* 0x000000060e057221 */ /* 0x000fc80000010000 */
[----:B------:R-:W-:Y:S01]  /*5ba0*/  FADD.FTZ R5, R192, R5 ;  /* 0x00000005c0057221 */ /* 0x000fe20000010000 */
[----:B------:R0:W4:Y:S01]  /*5bb0*/  MUFU.EX2 R167, R164 ;  /* 0x000000a400a77308 */ /* 0x0001220000000800 */
[----:B-1----:R-:W-:Y:S01]  /*5bc0*/  FADD.FTZ R11, R12, R11 ;  /* 0x0000000b0c0b7221 */ /* 0x002fe20000010000 */
[----:B--2---:R-:W-:Y:S01]  /*5bd0*/  F2FP.F16.F32.PACK_AB R161, R169, R162 ;  /* 0x000000a2a9a1723e */ /* 0x004fe200000000ff */
[----:B------:R-:W-:Y:S01]  /*5be0*/  FADD.FTZ R5, R13, R5 ;  /* 0x000000050d057221 */ /* 0x000fe20000010000 */
[----:B------:R-:W-:-:S03]  /*5bf0*/  F2FP.F16.F32.PACK_AB R162, R20, R15 ;  /* 0x0000000f14a2723e */ /* 0x000fc600000000ff */
[----:B------:R-:W-:Y:S01]  /*5c00*/  FADD.FTZ R5, R184, R5 ;  /* 0x00000005b8057221 */ /* 0x000fe20000010000 */
[----:B------:R-:W1:Y:S01]  /*5c10*/  MUFU.EX2 R178, R178 ;  /* 0x000000b200b27308 */ /* 0x000e620000000800 */
[C---:B---3--:R-:W-:Y:S01]  /*5c20*/  FADD.FTZ R11, R171.reuse, R11 ;  /* 0x0000000bab0b7221 */ /* 0x048fe20000010000 */
[----:B------:R-:W-:Y:S01]  /*5c30*/  F2FP.F16.F32.PACK_AB R165, R171, R12 ;  /* 0x0000000caba5723e */ /* 0x000fe200000000ff */
[----:B------:R-:W-:Y:S01]  /*5c40*/  FADD.FTZ R5, R8, R5 ;  /* 0x0000000508057221 */ /* 0x000fe20000010000 */
[----:B0-----:R-:W-:-:S04]  /*5c50*/  F2FP.F16.F32.PACK_AB R164, R192, R14 ;  /* 0x0000000ec0a4723e */ /* 0x001fc800000000ff */
[----:B------:R-:W0:Y:S01]  /*5c60*/  MUFU.EX2 R179, R179 ;  /* 0x000000b300b37308 */ /* 0x000e220000000800 */
[----:B----4-:R-:W-:-:S07]  /*5c70*/  FADD.FTZ R11, R167, R11 ;  /* 0x0000000ba70b7221 */ /* 0x010fce0000010000 */
[----:B------:R-:W2:Y:S01]  /*5c80*/  MUFU.EX2 R168, R168 ;  /* 0x000000a800a87308 */ /* 0x000ea20000000800 */
[C---:B-1----:R-:W-:Y:S01]  /*5c90*/  FADD.FTZ R11, R178.reuse, R11 ;  /* 0x0000000bb20b7221 */ /* 0x042fe20000010000 */
[----:B------:R-:W-:-:S06]  /*5ca0*/  F2FP.F16.F32.PACK_AB R167, R178, R167 ;  /* 0x000000a7b2a7723e */ /* 0x000fcc00000000ff */
[----:B------:R-:W1:Y:S01]  /*5cb0*/  MUFU.EX2 R182, R182 ;  /* 0x000000b600b67308 */ /* 0x000e620000000800 */
[----:B0-----:R-:W-:-:S07]  /*5cc0*/  FADD.FTZ R11, R179, R11 ;  /* 0x0000000bb30b7221 */ /* 0x001fce0000010000 */
[----:B------:R-:W0:Y:S01]  /*5cd0*/  MUFU.EX2 R183, R183 ;  /* 0x000000b700b77308 */ /* 0x000e220000000800 */
[C---:B--2---:R-:W-:Y:S01]  /*5ce0*/  FADD.FTZ R5, R168.reuse, R5 ;  /* 0x00000005a8057221 */ /* 0x044fe20000010000 */
[----:B------:R-:W-:-:S03]  /*5cf0*/  F2FP.F16.F32.PACK_AB R168, R168, R8 ;  /* 0x00000008a8a8723e */ /* 0x000fc600000000ff */
[----:B------:R-:W-:-:S03]  /*5d00*/  FADD.FTZ R8, R170, R5 ;  /* 0x00000005aa087221 */ /* 0x000fc60000010000 */
[----:B------:R-:W2:Y:S01]  /*5d10*/  MUFU.EX2 R175, R172 ;  /* 0x000000ac00af7308 */ /* 0x000ea20000000800 */
[C---:B-1----:R-:W-:Y:S01]  /*5d20*/  FADD.FTZ R6, R182.reuse, R11 ;  /* 0x0000000bb6067221 */ /* 0x042fe20000010000 */
[----:B------:R-:W-:-:S06]  /*5d30*/  F2FP.F16.F32.PACK_AB R169, R182, R179 ;  /* 0x000000b3b6a9723e */ /* 0x000fcc00000000ff */
[----:B------:R-:W1:Y:S01]  /*5d40*/  MUFU.EX2 R185, R185 ;  /* 0x000000b900b97308 */ /* 0x000e620000000800 */
[----:B0-----:R-:W-:-:S07]  /*5d50*/  FADD.FTZ R6, R183, R6 ;  /* 0x00000006b7067221 */ /* 0x001fce0000010000 */
[----:B------:R-:W0:Y:S01]  /*5d60*/  MUFU.EX2 R172, R173 ;  /* 0x000000ad00ac7308 */ /* 0x000e220000000800 */
[C---:B--2---:R-:W-:Y:S01]  /*5d70*/  FADD.FTZ R5, R175.reuse, R8 ;  /* 0x00000008af057221 */ /* 0x044fe20000010000 */
[----:B------:R-:W-:-:S06]  /*5d80*/  F2FP.F16.F32.PACK_AB R170, R175, R170 ;  /* 0x000000aaafaa723e */ /* 0x000fcc00000000ff */
[----:B------:R-:W2:Y:S01]  /*5d90*/  MUFU.EX2 R173, R186 ;  /* 0x000000ba00ad7308 */ /* 0x000ea20000000800 */
[C---:B-1----:R-:W-:Y:S01]  /*5da0*/  FADD.FTZ R6, R185.reuse, R6 ;  /* 0x00000006b9067221 */ /* 0x042fe20000010000 */
[----:B------:R-:W-:-:S06]  /*5db0*/  F2FP.F16.F32.PACK_AB R171, R185, R183 ;  /* 0x000000b7b9ab723e */ /* 0x000fcc00000000ff */
[----:B------:R-:W1:Y:S01]  /*5dc0*/  MUFU.EX2 R177, R177 ;  /* 0x000000b100b17308 */ /* 0x000e620000000800 */
[----:B0-----:R-:W-:-:S07]  /*5dd0*/  FADD.FTZ R8, R172, R5 ;  /* 0x00000005ac087221 */ /* 0x001fce0000010000 */
[----:B------:R-:W0:Y:S01]  /*5de0*/  MUFU.EX2 R187, R187 ;  /* 0x000000bb00bb7308 */ /* 0x000e220000000800 */
[----:B--2---:R-:W-:-:S07]  /*5df0*/  FADD.FTZ R6, R173, R6 ;  /* 0x00000006ad067221 */ /* 0x004fce0000010000 */
[----:B------:R-:W2:Y:S01]  /*5e00*/  MUFU.EX2 R174, R180 ;  /* 0x000000b400ae7308 */ /* 0x000ea20000000800 */
[C---:B-1----:R-:W-:Y:S01]  /*5e10*/  FADD.FTZ R5, R177.reuse, R8 ;  /* 0x00000008b1057221 */ /* 0x042fe20000010000 */
[----:B------:R-:W-:-:S06]  /*5e20*/  F2FP.F16.F32.PACK_AB R172, R177, R172 ;  /* 0x000000acb1ac723e */ /* 0x000fcc00000000ff */
[----:B------:R-:W1:Y:S01]  /*5e30*/  MUFU.EX2 R188, R188 ;  /* 0x000000bc00bc7308 */ /* 0x000e620000000800 */
[C---:B0-----:R-:W-:Y:S01]  /*5e40*/  FADD.FTZ R11, R187.reuse, R6 ;  /* 0x00000006bb0b7221 */ /* 0x041fe20000010000 */
[----:B------:R-:W-:-:S06]  /*5e50*/  F2FP.F16.F32.PACK_AB R173, R187, R173 ;  /* 0x000000adbbad723e */ /* 0x000fcc00000000ff */
[----:B------:R-:W0:Y:S01]  /*5e60*/  MUFU.EX2 R181, R181 ;  /* 0x000000b500b57308 */ /* 0x000e220000000800 */
[----:B--2---:R-:W-:-:S07]  /*5e70*/  FADD.FTZ R6, R174, R5 ;  /* 0x00000005ae067221 */ /* 0x004fce0000010000 */
[----:B------:R-:W2:Y:S01]  /*5e80*/  MUFU.EX2 R175, R195 ;  /* 0x000000c300af7308 */ /* 0x000ea20000000800 */
[----:B-1----:R-:W-:Y:S01]  /*5e90*/  FADD.FTZ R8, R188, R11 ;  /* 0x0000000bbc087221 */ /* 0x002fe20000010000 */
[C---:B0-----:R-:W-:Y:S01]  /*5ea0*/  FADD.FTZ R5, R181.reuse, R6 ;  /* 0x00000006b5057221 */ /* 0x041fe20000010000 */
[----:B------:R-:W-:Y:S02]  /*5eb0*/  F2FP.F16.F32.PACK_AB R174, R181, R174 ;  /* 0x000000aeb5ae723e */ /* 0x000fe400000000ff */
[C---:B--2---:R-:W-:Y:S01]  /*5ec0*/  FADD.FTZ R6, R175.reuse, R8 ;  /* 0x00000008af067221 */ /* 0x044fe20000010000 */
[----:B------:R-:W-:Y:S01]  /*5ed0*/  F2FP.F16.F32.PACK_AB R175, R175, R188 ;  /* 0x000000bcafaf723e */ /* 0x000fe200000000ff */
[----:B------:R-:W-:Y:S06]  /*5ee0*/  @!P0 BRA `(.L_x_9434) ;  /* 0x0000000000048947 */ /* 0x000fec0003800000 */
[----:B------:R-:W-:Y:S01]  /*5ef0*/  BPT.TRAP 0x1 ;  /* 0x000000040000795c */ /* 0x000fe20000300000 */
.L_x_9434:
[----:B------:R0:W1:Y:S01]  /*5f00*/  SYNCS.PHASECHK.TRANS64.TRYWAIT P1, [UR25+0x22850], R7 ;  /* 0x02285007ff0075a7 */ /* 0x0000620008020159 */
[----:B------:R-:W-:Y:S05]  /*5f10*/  @!P0 BRA `(.L_x_9435) ;  /* 0x0000000000048947 */ /* 0x000fea0003800000 */
[----:B------:R-:W-:Y:S01]  /*5f20*/  BPT.TRAP 0x1 ;  /* 0x000000040000795c */ /* 0x000fe20000300000 */
.L_x_9435:
[----:B-1----:R-:W-:Y:S05]  /*5f30*/  @P1 BRA `(.L_x_9436) ;  /* 0x0000000000081947 */ /* 0x002fea0003800000 */
[----:B------:R-:W1:Y:S02]  /*5f40*/  SYNCS.PHASECHK.TRANS64.TRYWAIT P1, [UR25+0x22850], R7 ;  /* 0x02285007ff0075a7 */ /* 0x000e640008020159 */
[----:B-1----:R-:W-:Y:S05]  /*5f50*/  @!P1 BRA `(.L_x_9437) ;  /* 0x000000ac00dc9947 */ /* 0x002fea0003800000 */
.L_x_9436:
[----:B-1----:R-:W1:Y:S01]  /*5f60*/  S2R R8, SR_TID.X ;  /* 0x0000000000087919 */ /* 0x002e620000002100 */
[----:B------:R-:W-:Y:S01]  /*5f70*/  UIMAD UR11, UR37, 0xc00, UR21 ;  /* 0x00000c00250b78a4 */ /* 0x000fe2000f8e0215 */
[----:B------:R-:W-:-:S06]  /*5f80*/  UMOV UR7, 0x40000040 ;  /* 0x4000004000077882 */ /* 0x000fcc0000000000 */
[----:B------:R-:W-:Y:S01]  /*5f90*/  UMOV UR6, UR11 ;  /* 0x0000000b00067c82 */ /* 0x000fe20008000000 */
[----:B-1----:R-:W-:-:S05]  /*5fa0*/  SHF.R.U32.HI R8, RZ, 0x7, R8 ;  /* 0x00000007ff087819 */ /* 0x002fca0000011608 */
[----:B0-----:R-:W-:-:S05]  /*5fb0*/  VIADD R7, R8, 0x8 ;  /* 0x0000000808077836 */ /* 0x001fca0000000000 */
[----:B------:R0:W-:Y:S06]  /*5fc0*/  BAR.SYNC.DEFER_BLOCKING R7, 0x100 ;  /* 0x000400070000751d */ /* 0x0001ec0000010000 */
        /* <DEDUP_REMOVED lines=33> */
[----:B0-----:R-:W-:Y:S05]  /*61e0*/  @!P0 BRA `(.L_x_9438) ;  /* 0x0000000000048947 */ /* 0x001fea0003800000 */
[----:B------:R-:W-:Y:S01]  /*61f0*/  BPT.TRAP 0x1 ;  /* 0x000000040000795c */ /* 0x000fe20000300000 */
.L_x_9438:
[----:B------:R-:W-:Y:S01]  /*6200*/  UIADD3 UR25, UR25, 0x22860, URZ ;  /* 0x0002286019197890 */ /* 0x000fe2000fffe03f */
[----:B------:R-:W-:Y:S01]  /*6210*/  PLOP3.LUT P1, PT, PT, PT, UP0, 0x80, 0x0 ;  /* 0x000000000000781c */ /* 0x000fe20003f2f008 */
[----:B------:R-:W-:Y:S02]  /*6220*/  IMAD.MOV.U32 R8, RZ, RZ, R4 ;  /* 0x000000ffff087224 */ /* 0x000fe400078e0004 */
[----:B------:R-:W-:Y:S01]  /*6230*/  UPRMT UR25, UR24, 0x654, UR25 ;  /* 0x0000065418197896 */ /* 0x000fe20008000019 */
[----:B------:R-:W-:-:S08]  /*6240*/  IMAD.MOV.U32 R9, RZ, RZ, R3 ;  /* 0x000000ffff097224 */ /* 0x000fd000078e0003 */
[----:B------:R-:W-:Y:S01]  /*6250*/  SYNCS.ARRIVE.TRANS64.RED.A1T0 RZ, [UR25], RZ ;  /* 0x000000ffffff79a7 */ /* 0x000fe20008100419 */
[----:B------:R-:W-:Y:S05]  /*6260*/  @P1 BRA `(.L_x_9439) ;  /* 0xffffffdc002c1947 */ /* 0x000fea000383ffff */
.L_x_9428:
[----:B------:R-:W0:Y:S01]  /*6270*/  SHFL.BFLY PT, R8, R5, 0x2, 0x1f ;  /* 0x0c401f0005087f89 */ /* 0x000e2200000e0000 */
[----:B------:R-:W-:Y:S01]  /*6280*/  UIADD3 UR37, UR37, 0x1, URZ ;  /* 0x0000000125257890 */ /* 0x000fe2000fffe03f */
[----:B------:R1:W-:Y:S06]  /*6290*/  BAR.ARV R0, 0x100 ;  /* 0x000400000000751d */ /* 0x0003ec0000002000 */
[----:B------:R-:W-:Y:S02]  /*62a0*/  UISETP.NE.AND UP0, UPT, UR37, 0x2, UPT ;  /* 0x000000022500788c */ /* 0x000fe4000bf05270 */
[----:B------:R-:W-:Y:S06]  /*62b0*/  BAR.ARV 0x8, 0x180 ;  /* 0x0206000000007b1d */ /* 0x000fec0000002000 */
[----:B-1----:R-:W-:Y:S01]  /*62c0*/  IMAD.MOV.U32 R0, RZ, RZ, -0x800000 ;  /* 0xff800000ff007424 */ /* 0x002fe200078e00ff */
[----:B------:R-:W-:Y:S01]  /*62d0*/  USEL UR4, URZ, 0x1, UP0 ;  /* 0x000000013f047887 */ /* 0x000fe20008000000 */
[----:B------:R-:W1:Y:S01]  /*62e0*/  SHFL.BFLY PT, R7, R6, 0x2, 0x1f ;  /* 0x0c401f0006077f89 */ /* 0x000e6200000e0000 */
[----:B------:R-:W-:Y:S01]  /*62f0*/  PLOP3.LUT P0, PT, PT, PT, PT, 0x8, 0x0 ;  /* 0x000000000000781c */ /* 0x000fe20003f0e170 */
[----:B------:R-:W-:Y:S01]  /*6300*/  UIADD3 UR46, UR46, 0x1, URZ ;  /* 0x000000012e2e7890 */ /* 0x000fe2000fffe03f */
[----:B0-2---:R-:W-:Y:S01]  /*6310*/  FADD.FTZ R9, R8, R5 ;  /* 0x0000000508097221 */ /* 0x005fe20000010000 */
[----:B------:R-:W-:Y:S01]  /*6320*/  IMAD.MOV.U32 R5, RZ, RZ, RZ ;  /* 0x000000ffff057224 */ /* 0x000fe200078e00ff */
[----:B------:R-:W-:-:S02]  /*6330*/  USEL UR37, UR37, URZ, UP0 ;  /* 0x0000003f25257287 */ /* 0x000fc40008000000 */
[----:B------:R-:W-:Y:S01]  /*6340*/  ULOP3.LUT UR36, UR36, UR4, URZ, 0x3c, !UPT ;  /* 0x0000000424247292 */ /* 0x000fe2000f8e3c3f */
[----:B------:R-:W0:Y:S01]  /*6350*/  SHFL.BFLY PT, R8, R9, 0x1, 0x1f ;  /* 0x0c201f0009087f89 */ /* 0x000e2200000e0000 */
[----:B-1----:R-:W-:-:S05]  /*6360*/  FADD.FTZ R10, R7, R6 ;  /* 0x00000006070a7221 */ /* 0x002fca0000010000 */
[----:B------:R-:W1:Y:S01]  /*6370*/  SHFL.BFLY PT, R7, R10, 0x1, 0x1f ;  /* 0x0c201f000a077f89 */ /* 0x000e6200000e0000 */
[----:B0-----:R-:W-:Y:S01]  /*6380*/  FADD.FTZ R11, R9, R8 ;  /* 0x00000008090b7221 */ /* 0x001fe20000010000 */
[----:B------:R-:W-:Y:S02]  /*6390*/  IMAD.MOV.U32 R8, RZ, RZ, RZ ;  /* 0x000000ffff087224 */ /* 0x000fe400078e00ff */
[----:B------:R-:W-:Y:S02]  /*63a0*/  IMAD.U32 R9, RZ, RZ, UR10 ;  /* 0x0000000aff097e24 */ /* 0x000fe4000f8e00ff */
[----:B------:R-:W-:-:S13]  /*63b0*/  FSETP.NE.FTZ.AND P1, PT, R11, RZ, PT ;  /* 0x000000ff0b00720b */ /* 0x000fda0003f35000 */
[----:B------:R-:W0:Y:S01]  /*63c0*/  @P1 MUFU.RCP R8, R11 ;  /* 0x0000000b00081308 */ /* 0x000e220000001000 */
[----:B------:R-:W-:Y:S01]  /*63d0*/  @P1 FMUL.FTZ R9, R9, 0.69314718246459960938 ;  /* 0x3f31721809091820 */ /* 0x000fe20000410000 */
[----:B-1----:R-:W-:-:S05]  /*63e0*/  FADD.FTZ R6, R10, R7 ;  /* 0x000000070a067221 */ /* 0x002fca0000010000 */
[----:B------:R-:W-:Y:S01]  /*63f0*/  FSETP.NE.FTZ.AND P2, PT, R6, RZ, PT ;  /* 0x000000ff0600720b */ /* 0x000fe20003f55000 */
[----:B------:R-:W1:Y:S01]  /*6400*/  @P1 MUFU.LG2 R7, R11 ;  /* 0x0000000b00071308 */ /* 0x000e620000000c00 */
[-C--:B0-----:R-:W-:Y:S01]  /*6410*/  FMUL.FTZ R24, R24, R8.reuse ;  /* 0x0000000818187220 */ /* 0x081fe20000410000 */
[-C--:B------:R-:W-:Y:S01]  /*6420*/  FMUL.FTZ R25, R25, R8.reuse ;  /* 0x0000000819197220 */ /* 0x080fe20000410000 */
[----:B------:R-:W-:-:S09]  /*6430*/  FMUL.FTZ R28, R28, R8 ;  /* 0x000000081c1c7220 */ /* 0x000fd20000410000 */
[----:B------:R-:W0:Y:S01]  /*6440*/  @P2 MUFU.LG2 R10, R6 ;  /* 0x00000006000a2308 */ /* 0x000e220000000c00 */
[-C--:B------:R-:W-:Y:S01]  /*6450*/  FMUL.FTZ R29, R29, R8.reuse ;  /* 0x000000081d1d7220 */ /* 0x080fe20000410000 */
[-C--:B------:R-:W-:Y:S01]  /*6460*/  FMUL.FTZ R32, R32, R8.reuse ;  /* 0x0000000820207220 */ /* 0x080fe20000410000 */
[-C--:B------:R-:W-:Y:S01]  /*6470*/  FMUL.FTZ R33, R33, R8.reuse ;  /* 0x0000000821217220 */ /* 0x080fe20000410000 */
[-C--:B------:R-:W-:Y:S01]  /*6480*/  FMUL.FTZ R36, R36, R8.reuse ;  /* 0x0000000824247220 */ /* 0x080fe20000410000 */
[-C--:B------:R-:W-:Y:S01]  /*6490*/  FMUL.FTZ R37, R37, R8.reuse ;  /* 0x0000000825257220 */ /* 0x080fe20000410000 */
[-C--:B------:R-:W-:Y:S01]  /*64a0*/  FMUL.FTZ R40, R40, R8.reuse ;  /* 0x0000000828287220 */ /* 0x080fe20000410000 */
[-C--:B------:R-:W-:Y:S01]  /*64b0*/  FMUL.FTZ R41, R41, R8.reuse ;  /* 0x0000000829297220 */ /* 0x080fe20000410000 */
[----:B------:R2:W3:Y:S01]  /*64c0*/  @P2 MUFU.RCP R5, R6 ;  /* 0x0000000600052308 */ /* 0x0004e20000001000 */
        /* <DEDUP_REMOVED lines=54> */
[----:B------:R-:W-:-:S02]  /*6830*/  IMAD.U32 R8, RZ, RZ, UR10 ;  /* 0x0000000aff087e24 */ /* 0x000fc4000f8e00ff */
[----:B-1----:R-:W-:Y:S01]  /*6840*/  @P1 FMUL.FTZ R7, R7, 0.69314718246459960938 ;  /* 0x3f31721807071820 */ /* 0x002fe20000410000 */
[----:B0-----:R-:W-:Y:S01]  /*6850*/  @P2 FMUL.FTZ R10, R10, 0.69314718246459960938 ;  /* 0x3f3172180a0a2820 */ /* 0x001fe20000410000 */
[----:B--2---:R-:W-:Y:S02]  /*6860*/  IMAD.MOV.U32 R6, RZ, RZ, -0x800000 ;  /* 0xff800000ff067424 */ /* 0x004fe400078e00ff */
[----:B------:R-:W-:Y:S01]  /*6870*/  @P2 FMUL.FTZ R8, R8, 0.69314718246459960938 ;  /* 0x3f31721808082820 */ /* 0x000fe20000410000 */
[-C--:B---3--:R-:W-:Y:S01]  /*6880*/  FMUL.FTZ R26, R26, R5.reuse ;  /* 0x000000051a1a7220 */ /* 0x088fe20000410000 */
        /* <DEDUP_REMOVED lines=65> */
.L_x_9415:
        /* <DEDUP_REMOVED lines=13> */
[----:B------:R-:W-:Y:S01]  /*6d70*/  IMAD.MOV.U32 R4, RZ, RZ, 0x2 ;  /* 0x00000002ff047424 */ /* 0x000fe200078e00ff */
[----:B------:R-:W-:Y:S01]  /*6d80*/  F2FP.F16.F32.PACK_AB R10, R29, R28 ;  /* 0x0000001c1d0a723e */ /* 0x000fe200000000ff */
[----:B------:R-:W-:Y:S01]  /*6d90*/  ULDC.64 UR14, c[0x0][0xc00] ;  /* 0x00030000000e7ab9 */ /* 0x000fe20000000a00 */
[----:B------:R-:W3:Y:S01]  /*6da0*/  LDL R176, [R1+0x2c] ;  /* 0x00002c0001b07983 */ /* 0x000ee20000100800 */
[----:B------:R-:W-:Y:S01]  /*6db0*/  UMOV UR10, UR8 ;  /* 0x00000008000a7c82 */ /* 0x000fe20008000000 */
[----:B0-----:R-:W-:Y:S01]  /*6dc0*/  UMOV UR11, UR4 ;  /* 0x00000004000b7c82 */ /* 0x001fe20008000000 */
[----:B------:R-:W-:Y:S02]  /*6dd0*/  F2FP.F16.F32.PACK_AB R11, R31, R30 ;  /* 0x0000001e1f0b723e */ /* 0x000fe400000000ff */
[----:B------:R-:W-:-:S02]  /*6de0*/  F2FP.F16.F32.PACK_AB R14, R37, R36 ;  /* 0x00000024250e723e */ /* 0x000fc400000000ff */
[----:B------:R-:W-:Y:S01]  /*6df0*/  F2FP.F16.F32.PACK_AB R15, R39, R38 ;  /* 0x00000026270f723e */ /* 0x000fe200000000ff */
[----:B------:R-:W-:Y:S02]  /*6e00*/  USHF.L.U32 UR4, UR39, 0x2, URZ ;  /* 0x0000000227047899 */ /* 0x000fe4000800063f */
[----:B------:R-:W-:Y:S02]  /*6e10*/  USHF.L.U64.HI UR16, UR39, 0x2, UR40 ;  /* 0x0000000227107899 */ /* 0x000fe40008010228 */
[----:B------:R-:W-:-:S04]  /*6e20*/  UIADD3 UR9, UP0, UR4, UR14, URZ ;  /* 0x0000000e04097290 */ /* 0x000fc8000ff1e03f */
[----:B------:R-:W-:Y:S01]  /*6e30*/  UIADD3.X UR12, UR16, UR15, URZ, UP0, !UPT ;  /* 0x0000000f100c7290 */ /* 0x000fe200087fe43f */
[----:B------:R-:W-:Y:S01]  /*6e40*/  BAR.SYNC.DEFER_BLOCKING 0x1, 0x100 ;  /* 0x0044000000007b1d */ /* 0x000fe20000010000 */
[----:B--2---:R-:W-:-:S03]  /*6e50*/  IMAD.WIDE R4, R3, R4, UR10 ;  /* 0x0000000a03047e25 */ /* 0x004fc6000f8e0204 */
[C---:B------:R-:W-:Y:S02]  /*6e60*/  IADD3 R163, P0, R4.reuse, 0x40, RZ ;  /* 0x0000004004a37810 */ /* 0x040fe40007f1e0ff */
[C---:B------:R-:W-:Y:S02]  /*6e70*/  IADD3 R13, P1, R4.reuse, 0x20, RZ ;  /* 0x00000020040d7810 */ /* 0x040fe40007f3e0ff */
[----:B------:R-:W-:Y:S02]  /*6e80*/  LOP3.LUT R162, R163, 0x380, RZ, 0xc0, !PT ;  /* 0x00000380a3a27812 */ /* 0x000fe400078ec0ff */
[----:B------:R-:W-:Y:S02]  /*6e90*/  LOP3.LUT R12, R13, 0x380, RZ, 0xc0, !PT ;  /* 0x000003800d0c7812 */ /* 0x000fe400078ec0ff */
[----:B------:R-:W-:Y:S02]  /*6ea0*/  LOP3.LUT R9, R4, 0x380, RZ, 0xc0, !PT ;  /* 0x0000038004097812 */ /* 0x000fe400078ec0ff */
[----:B------:R-:W-:-:S02]  /*6eb0*/  SHF.R.U64 R162, R162, 0x3, RZ ;  /* 0x00000003a2a27819 */ /* 0x000fc400000012ff */
[C---:B------:R-:W-:Y:S02]  /*6ec0*/  IADD3 R171, P5, R4.reuse, 0x4040, RZ ;  /* 0x0000404004ab7810 */ /* 0x040fe40007fbe0ff */
[C---:B------:R-:W-:Y:S02]  /*6ed0*/  IADD3 R167, P3, R4.reuse, 0x4000, RZ ;  /* 0x0000400004a77810 */ /* 0x040fe40007f7e0ff */
[----:B------:R-:W-:Y:S02]  /*6ee0*/  IADD3 R153, P2, R4, 0x4060, RZ ;  /* 0x0000406004997810 */ /* 0x000fe40007f5e0ff */
[----:B------:R-:W-:Y:S02]  /*6ef0*/  SHF.R.U64 R12, R12, 0x3, RZ ;  /* 0x000000030c0c7819 */ /* 0x000fe400000012ff */
[----:B------:R-:W-:Y:S02]  /*6f00*/  IADD3 R165, P4, R4, 0x60, RZ ;  /* 0x0000006004a57810 */ /* 0x000fe40007f9e0ff */
[----:B------:R-:W-:-:S02]  /*6f10*/  SHF.R.U64 R9, R9, 0x3, RZ ;  /* 0x0000000309097819 */ /* 0x000fc400000012ff */
[----:B------:R-:W-:Y:S01]  /*6f20*/  LOP3.LUT R162, R162, R163, RZ, 0x3c, !PT ;  /* 0x000000a3a2a27212 */ /* 0x000fe200078e3cff */
[----:B------:R-:W-:Y:S01]  /*6f30*/  IMAD.X R163, RZ, RZ, R5, P0 ;  /* 0x000000ffffa37224 */ /* 0x000fe200000e0605 */
[C---:B------:R-:W-:Y:S02]  /*6f40*/  IADD3 R169, P6, R4.reuse, 0x4020, RZ ;  /* 0x0000402004a97810 */ /* 0x040fe40007fde0ff */
[----:B------:R-:W-:Y:S02]  /*6f50*/  LOP3.LUT R170, R171, 0x380, RZ, 0xc0, !PT ;  /* 0x00000380abaa7812 */ /* 0x000fe400078ec0ff */
[----:B------:R-:W-:Y:S02]  /*6f60*/  LOP3.LUT R166, R167, 0x380, RZ, 0xc0, !PT ;  /* 0x00000380a7a67812 */ /* 0x000fe400078ec0ff */
[----:B------:R-:W-:Y:S02]  /*6f70*/  LOP3.LUT R152, R153, 0x380, RZ, 0xc0, !PT ;  /* 0x0000038099987812 */ /* 0x000fe400078ec0ff */
[----:B------:R-:W-:-:S02]  /*6f80*/  IADD3 R155, P0, R4, 0x8020, RZ ;  /* 0x00008020049b7810 */ /* 0x000fc40007f1e0ff */
[----:B------:R-:W-:Y:S01]  /*6f90*/  LOP3.LUT R12, R12, R13, RZ, 0x3c, !PT ;  /* 0x0000000d0c0c7212 */ /* 0x000fe200078e3cff */
[--C-:B------:R-:W-:Y:S01]  /*6fa0*/  IMAD.X R13, RZ, RZ, R5.reuse, P1 ;  /* 0x000000ffff0d7224 */ /* 0x100fe200008e0605 */
[----:B------:R-:W-:Y:S02]  /*6fb0*/  LOP3.LUT R164, R165, 0x380, RZ, 0xc0, !PT ;  /* 0x00000380a5a47812 */ /* 0x000fe400078ec0ff */
[----:B------:R-:W-:Y:S01]  /*6fc0*/  LOP3.LUT R8, R9, R4, RZ, 0x3c, !PT ;  /* 0x0000000409087212 */ /* 0x000fe200078e3cff */
[----:B------:R-:W-:Y:S01]  /*6fd0*/  IMAD.MOV.U32 R9, RZ, RZ, R5 ;  /* 0x000000ffff097224 */ /* 0x000fe200078e0005 */
[----:B------:R-:W-:Y:S02]  /*6fe0*/  LOP3.LUT R168, R169, 0x380, RZ, 0xc0, !PT ;  /* 0x00000380a9a87812 */ /* 0x000fe400078ec0ff */
[----:B------:R-:W-:Y:S02]  /*6ff0*/  SHF.R.U64 R170, R170, 0x3, RZ ;  /* 0x00000003aaaa7819 */ /* 0x000fe400000012ff */
[----:B------:R-:W-:-:S02]  /*7000*/  IADD3 R173, P1, R4, 0x8000, RZ ;  /* 0x0000800004ad7810 */ /* 0x000fc40007f3e0ff */
[----:B------:R-:W-:Y:S02]  /*7010*/  SHF.R.U64 R166, R166, 0x3, RZ ;  /* 0x00000003a6a67819 */ /* 0x000fe400000012ff */
[----:B------:R-:W-:Y:S02]  /*7020*/  SHF.R.U64 R152, R152, 0x3, RZ ;  /* 0x0000000398987819 */ /* 0x000fe400000012ff */
[----:B------:R-:W-:Y:S02]  /*7030*/  LOP3.LUT R154, R155, 0x380, RZ, 0xc0, !PT ;  /* 0x000003809b9a7812 */ /* 0x000fe400078ec0ff */
[----:B------:R-:W-:Y:S02]  /*7040*/  SHF.R.U64 R164, R164, 0x3, RZ ;  /* 0x00000003a4a47819 */ /* 0x000fe400000012ff */
[----:B------:R-:W-:Y:S02]  /*7050*/  SHF.R.U64 R168, R168, 0x3, RZ ;  /* 0x00000003a8a87819 */ /* 0x000fe400000012ff */
[----:B------:R-:W-:-:S02]  /*7060*/  MOV R7, R8 ;  /* 0x0000000800077202 */ /* 0x000fc40000000f00 */
[----:B------:R-:W-:Y:S01]  /*7070*/  LOP3.LUT R170, R170, R171, RZ, 0x3c, !PT ;  /* 0x000000abaaaa7212 */ /* 0x000fe200078e3cff */
[--C-:B------:R-:W-:Y:S01]  /*7080*/  IMAD.X R171, RZ, RZ, R5.reuse, P5 ;  /* 0x000000ffffab7224 */ /* 0x100fe200028e0605 */
[----:B------:R-:W-:Y:S02]  /*7090*/  LOP3.LUT R172, R173, 0x380, RZ, 0xc0, !PT ;  /* 0x00000380adac7812 */ /* 0x000fe400078ec0ff */
[----:B------:R-:W-:Y:S01]  /*70a0*/  LOP3.LUT R166, R166, R167, RZ, 0x3c, !PT ;  /* 0x000000a7a6a67212 */ /* 0x000fe200078e3cff */
[--C-:B------:R-:W-:Y:S01]  /*70b0*/  IMAD.X R167, RZ, RZ, R5.reuse, P3 ;  /* 0x000000ffffa77224 */ /* 0x100fe200018e0605 */
[----:B------:R-:W-:Y:S02]  /*70c0*/  F2FP.F16.F32.PACK_AB R8, R25, R24 ;  /* 0x000000181908723e */ /* 0x000fe400000000ff */
[----:B------:R-:W-:Y:S02]  /*70d0*/  F2FP.F16.F32.PACK_AB R9, R27, R26 ;  /* 0x0000001a1b09723e */ /* 0x000fe400000000ff */
[----:B------:R-:W-:Y:S01]  /*70e0*/  LOP3.LUT R152, R152, R153, RZ, 0x3c, !PT ;  /* 0x0000009998987212 */ /* 0x000fe200078e3cff */
[----:B------:R-:W-:Y:S01]  /*70f0*/  IMAD.X R153, RZ, RZ, R5, P2 ;  /* 0x000000ffff997224 */ /* 0x000fe200010e0605 */
[----:B------:R-:W-:-:S02]  /*7100*/  MOV R3, R12 ;  /* 0x0000000c00037202 */ /* 0x000fc40000000f00 */
[----:B------:R-:W-:Y:S02]  /*7110*/  SHF.R.U64 R154, R154, 0x3, RZ ;  /* 0x000000039a9a7819 */ /* 0x000fe400000012ff */
[----:B------:R-:W-:Y:S01]  /*7120*/  LOP3.LUT R164, R164, R165, RZ, 0x3c, !PT ;  /* 0x000000a5a4a47212 */ /* 0x000fe200078e3cff */
[--C-:B------:R-:W-:Y:S01]  /*7130*/  IMAD.X R165, RZ, RZ, R5.reuse, P4 ;  /* 0x000000ffffa57224 */ /* 0x100fe200020e0605 */
[----:B------:R-:W-:Y:S02]  /*7140*/  F2FP.F16.F32.PACK_AB R12, R33, R32 ;  /* 0x00000020210c723e */ /* 0x000fe400000000ff */
[----:B------:R-:W-:Y:S02]  /*7150*/  F2FP.F16.F32.PACK_AB R13, R35, R34 ;  /* 0x00000022230d723e */ /* 0x000fe400000000ff */
[----:B------:R-:W-:Y:S02]  /*7160*/  IADD3 R21, P5, R4, 0xc020, RZ ;  /* 0x0000c02004157810 */ /* 0x000fe40007fbe0ff */
[----:B------:R-:W-:Y:S01]  /*7170*/  LOP3.LUT R168, R168, R169, RZ, 0x3c, !PT ;  /* 0x000000a9a8a87212 */ /* 0x000fe200078e3cff */
[----:B------:R-:W-:Y:S01]  /*7180*/  IMAD.X R169, RZ, RZ, R5, P6 ;  /* 0x000000ffffa97224 */ /* 0x000fe200030e0605 */
[----:B------:R-:W-:-:S02]  /*7190*/  IADD3 R159, P3, R4, 0x8060, RZ ;  /* 0x00008060049f7810 */ /* 0x000fc40007f7e0ff */
[----:B------:R-:W-:Y:S02]  /*71a0*/  IADD3 R157, P2, R4, 0xc040, RZ ;  /* 0x0000c040049d7810 */ /* 0x000fe40007f5e0ff */
[----:B------:R-:W-:Y:S02]  /*71b0*/  SHF.R.U64 R172, R172, 0x3, RZ ;  /* 0x00000003acac7819 */ /* 0x000fe400000012ff */
[----:B------:R-:W-:Y:S01]  /*71c0*/  IADD3 R175, P4, R4, 0x8040, RZ ;  /* 0x0000804004af7810 */ /* 0x000fe20007f9e0ff */
[----:B------:R0:W-:Y:S01]  /*71d0*/  STSM.16.M88.4 [R7], R8 ;  /* 0x0000000807007844 */ /* 0x0001e20000000200 */
[----:B------:R-:W-:Y:S01]  /*71e0*/  LOP3.LUT R154, R154, R155, RZ, 0x3c, !PT ;  /* 0x0000009b9a9a7212 */ /* 0x000fe200078e3cff */
[----:B------:R-:W-:Y:S01]  /*71f0*/  IMAD.X R155, RZ, RZ, R5, P0 ;  /* 0x000000ffff9b7224 */ /* 0x000fe200000e0605 */
[----:B------:R-:W-:Y:S01]  /*7200*/  IADD3 R161, P6, R4, 0xc000, RZ ;  /* 0x0000c00004a17810 */ /* 0x000fe20007fde0ff */
[----:B------:R1:W-:Y:S01]  /*7210*/  STSM.16.M88.4 [R3], R12 ;  /* 0x0000000c03007844 */ /* 0x0003e20000000200 */
[----:B------:R-:W-:-:S02]  /*7220*/  LOP3.LUT R20, R21, 0x380, RZ, 0xc0, !PT ;  /* 0x0000038015147812 */ /* 0x000fc400078ec0ff */
[----:B------:R-:W-:Y:S02]  /*7230*/  LOP3.LUT R158, R159, 0x380, RZ, 0xc0, !PT ;  /* 0x000003809f9e7812 */ /* 0x000fe400078ec0ff */
[----:B------:R-:W-:Y:S02]  /*7240*/  LOP3.LUT R156, R157, 0x380, RZ, 0xc0, !PT ;  /* 0x000003809d9c7812 */ /* 0x000fe400078ec0ff */
[----:B------:R-:W-:Y:S02]  /*7250*/  MOV R163, R162 ;  /* 0x000000a200a37202 */ /* 0x000fe40000000f00 */
[----:B------:R-:W-:Y:S01]  /*7260*/  LOP3.LUT R172, R172, R173, RZ, 0x3c, !PT ;  /* 0x000000adacac7212 */ /* 0x000fe200078e3cff */
[----:B------:R-:W-:Y:S01]  /*7270*/  IMAD.X R173, RZ, RZ, R5, P1 ;  /* 0x000000ffffad7224 */ /* 0x000fe200008e0605 */
[----:B------:R-:W-:Y:S02]  /*7280*/  LOP3.LUT R174, R175, 0x380, RZ, 0xc0, !PT ;  /* 0x00000380afae7812 */ /* 0x000fe400078ec0ff */
[----:B0-----:R-:W-:-:S02]  /*7290*/  F2FP.F16.F32.PACK_AB R8, R41, R40 ;  /* 0x000000282908723e */ /* 0x001fc400000000ff */
[----:B------:R-:W-:Y:S02]  /*72a0*/  F2FP.F16.F32.PACK_AB R9, R43, R42 ;  /* 0x0000002a2b09723e */ /* 0x000fe400000000ff */
[----:B------:R-:W-:Y:S02]  /*72b0*/  F2FP.F16.F32.PACK_AB R10, R45, R44 ;  /* 0x0000002c2d0a723e */ /* 0x000fe400000000ff */
[----:B------:R-:W-:Y:S02]  /*72c0*/  F2FP.F16.F32.PACK_AB R11, R47, R46 ;  /* 0x0000002e2f0b723e */ /* 0x000fe400000000ff */
[----:B------:R-:W-:Y:S02]  /*72d0*/  MOV R164, R164 ;  /* 0x000000a400a47202 */ /* 0x000fe40000000f00 */
[----:B-1----:R-:W-:Y:S02]  /*72e0*/  F2FP.F16.F32.PACK_AB R12, R49, R48 ;  /* 0x00000030310c723e */ /* 0x002fe400000000ff */
[----:B------:R-:W-:-:S02]  /*72f0*/  F2FP.F16.F32.PACK_AB R13, R51, R50 ;  /* 0x00000032330d723e */ /* 0x000fc400000000ff */
[----:B------:R-:W-:Y:S02]  /*7300*/  F2FP.F16.F32.PACK_AB R14, R53, R52 ;  /* 0x00000034350e723e */ /* 0x000fe400000000ff */
[----:B------:R-:W-:Y:S02]  /*7310*/  F2FP.F16.F32.PACK_AB R15, R55, R54 ;  /* 0x00000036370f723e */ /* 0x000fe400000000ff */
[----:B------:R-:W-:Y:S02]  /*7320*/  LOP3.LUT R160, R161, 0x380, RZ, 0xc0, !PT ;  /* 0x00000380a1a07812 */ /* 0x000fe400078ec0ff */
[----:B------:R-:W-:Y:S02]  /*7330*/  SHF.R.U64 R20, R20, 0x3, RZ ;  /* 0x0000000314147819 */ /* 0x000fe400000012ff */
[----:B------:R-:W-:Y:S01]  /*7340*/  IADD3 R3, P1, R4, 0xc060, RZ ;  /* 0x0000c06004037810 */ /* 0x000fe20007f3e0ff */
[----:B------:R0:W-:Y:S01]  /*7350*/  STSM.16.M88.4 [R163], R8 ;  /* 0x00000008a3007844 */ /* 0x0001e20000000200 */
[----:B------:R-:W-:-:S02]  /*7360*/  SHF.R.U64 R158, R158, 0x3, RZ ;  /* 0x000000039e9e7819 */ /* 0x000fc400000012ff */
[----:B------:R-:W-:Y:S02]  /*7370*/  SHF.R.U64 R156, R156, 0x3, RZ ;  /* 0x000000039c9c7819 */ /* 0x000fe400000012ff */
[----:B------:R-:W-:Y:S02]  /*7380*/  MOV R162, R152 ;  /* 0x0000009800a27202 */ /* 0x000fe40000000f00 */
[----:B------:R-:W-:Y:S01]  /*7390*/  MOV R7, R154 ;  /* 0x0000009a00077202 */ /* 0x000fe20000000f00 */
[----:B------:R1:W-:Y:S01]  /*73a0*/  STSM.16.M88.4 [R164], R12 ;  /* 0x0000000ca4007844 */ /* 0x0003e20000000200 */
[----:B------:R-:W-:Y:S02]  /*73b0*/  SHF.R.U64 R174, R174, 0x3, RZ ;  /* 0x00000003aeae7819 */ /* 0x000fe400000012ff */
[----:B------:R-:W-:Y:S02]  /*73c0*/  MOV R166, R166 ;  /* 0x000000a600a67202 */ /* 0x000fe40000000f00 */
[----:B------:R-:W-:-:S02]  /*73d0*/  F2FP.F16.F32.PACK_AB R152, R57, R56 ;  /* 0x000000383998723e */ /* 0x000fc400000000ff */
[----:B------:R-:W-:Y:S02]  /*73e0*/  F2FP.F16.F32.PACK_AB R153, R59, R58 ;  /* 0x0000003a3b99723e */ /* 0x000fe400000000ff */
[----:B------:R-:W-:Y:S02]  /*73f0*/  F2FP.F16.F32.PACK_AB R154, R61, R60 ;  /* 0x0000003c3d9a723e */ /* 0x000fe400000000ff */
[----:B------:R-:W-:Y:S02]  /*7400*/  F2FP.F16.F32.PACK_AB R155, R63, R62 ;  /* 0x0000003e3f9b723e */ /* 0x000fe400000000ff */
[----:B------:R-:W-:Y:S02]  /*7410*/  SHF.R.U64 R160, R160, 0x3, RZ ;  /* 0x00000003a0a07819 */ /* 0x000fe400000012ff */
[----:B------:R-:W-:Y:S02]  /*7420*/  MOV R168, R168 ;  /* 0x000000a800a87202 */ /* 0x000fe40000000f00 */
[----:B0-----:R-:W-:-:S02]  /*7430*/  F2FP.F16.F32.PACK_AB R8, R65, R64 ;  /* 0x000000404108723e */ /* 0x001fc400000000ff */
[----:B------:R-:W-:Y:S02]  /*7440*/  F2FP.F16.F32.PACK_AB R9, R67, R66 ;  /* 0x000000424309723e */ /* 0x000fe400000000ff */
[----:B------:R-:W-:Y:S02]  /*7450*/  F2FP.F16.F32.PACK_AB R10, R69, R68 ;  /* 0x00000044450a723e */ /* 0x000fe400000000ff */
[----:B------:R-:W-:Y:S02]  /*7460*/  F2FP.F16.F32.PACK_AB R11, R71, R70 ;  /* 0x00000046470b723e */ /* 0x000fe400000000ff */
[----:B------:R-:W-:Y:S01]  /*7470*/  LOP3.LUT R20, R20, R21, RZ, 0x3c, !PT ;  /* 0x0000001514147212 */ /* 0x000fe200078e3cff */
[----:B------:R-:W-:Y:S01]  /*7480*/  IMAD.X R21, RZ, RZ, R5, P5 ;  /* 0x000000ffff157224 */ /* 0x000fe200028e0605 */
[----:B------:R-:W-:Y:S02]  /*7490*/  LOP3.LUT R4, R3, 0x380, RZ, 0xc0, !PT ;  /* 0x0000038003047812 */ /* 0x000fe400078ec0ff */
[----:B------:R-:W-:-:S02]  /*74a0*/  MOV R170, R170 ;  /* 0x000000aa00aa7202 */ /* 0x000fc40000000f00 */
[----:B-1----:R-:W-:Y:S02]  /*74b0*/  F2FP.F16.F32.PACK_AB R12, R73, R72 ;  /* 0x00000048490c723e */ /* 0x002fe400000000ff */
[----:B------:R-:W-:Y:S02]  /*74c0*/  F2FP.F16.F32.PACK_AB R13, R75, R74 ;  /* 0x0000004a4b0d723e */ /* 0x000fe400000000ff */
[----:B------:R-:W-:Y:S02]  /*74d0*/  F2FP.F16.F32.PACK_AB R14, R77, R76 ;  /* 0x0000004c4d0e723e */ /* 0x000fe400000000ff */
[----:B------:R-:W-:Y:S02]  /*74e0*/  F2FP.F16.F32.PACK_AB R15, R79, R78 ;  /* 0x0000004e4f0f723e */ /* 0x000fe400000000ff */
[----:B------:R-:W-:Y:S01]  /*74f0*/  LOP3.LUT R158, R158, R159, RZ, 0x3c, !PT ;  /* 0x0000009f9e9e7212 */ /* 0x000fe200078e3cff */
[--C-:B------:R-:W-:Y:S01]  /*7500*/  IMAD.X R159, RZ, RZ, R5.reuse, P3 ;  /* 0x000000ffff9f7224 */ /* 0x100fe200018e0605 */
[----:B------:R-:W-:Y:S01]  /*7510*/  LOP3.LUT R156, R156, R157, RZ, 0x3c, !PT ;  /* 0x0000009d9c9c7212 */ /* 0x000fe200078e3cff */
[--C-:B------:R-:W-:Y:S01]  /*7520*/  IMAD.X R157, RZ, RZ, R5.reuse, P2 ;  /* 0x000000ffff9d7224 */ /* 0x100fe200010e0605 */
[----:B------:R-:W-:Y:S01]  /*7530*/  LOP3.LUT R174, R174, R175, RZ, 0x3c, !PT ;  /* 0x000000afaeae7212 */ /* 0x000fe200078e3cff */
[--C-:B------:R-:W-:Y:S01]  /*7540*/  IMAD.X R175, RZ, RZ, R5.reuse, P4 ;  /* 0x000000ffffaf7224 */ /* 0x100fe200020e0605 */
[----:B------:R-:W-:Y:S01]  /*7550*/  LOP3.LUT R160, R160, R161, RZ, 0x3c, !PT ;  /* 0x000000a1a0a07212 */ /* 0x000fe200078e3cff */
[----:B------:R0:W-:Y:S01]  /*7560*/  STSM.16.M88.4 [R166], R152 ;  /* 0x00000098a6007844 */ /* 0x0001e20000000200 */
[----:B------:R-:W-:Y:S01]  /*7570*/  SHF.R.U64 R4, R4, 0x3, RZ ;  /* 0x0000000304047819 */ /* 0x000fe200000012ff */
[----:B------:R-:W-:Y:S01]  /*7580*/  IMAD.X R161, RZ, RZ, R5, P6 ;  /* 0x000000ffffa17224 */ /* 0x000fe200030e0605 */
[----:B------:R-:W-:Y:S01]  /*7590*/  F2FP.F16.F32.PACK_AB R164, R81, R80 ;  /* 0x0000005051a4723e */ /* 0x000fe200000000ff */
[----:B------:R1:W-:Y:S01]  /*75a0*/  STSM.16.M88.4 [R168], R8 ;  /* 0x00000008a8007844 */ /* 0x0003e20000000200 */
[----:B------:R-:W-:-:S02]  /*75b0*/  F2FP.F16.F32.PACK_AB R165, R83, R82 ;  /* 0x0000005253a5723e */ /* 0x000fc400000000ff */
[----:B------:R-:W-:Y:S01]  /*75c0*/  F2FP.F16.F32.PACK_AB R167, R87, R86 ;  /* 0x0000005657a7723e */ /* 0x000fe200000000ff */
[----:B------:R2:W-:Y:S01]  /*75d0*/  STSM.16.M88.4 [R170], R12 ;  /* 0x0000000caa007844 */ /* 0x0005e20000000200 */
[----:B------:R-:W-:Y:S02]  /*75e0*/  MOV R172, R172 ;  /* 0x000000ac00ac7202 */ /* 0x000fe40000000f00 */
[----:B------:R-:W-:Y:S02]  /*75f0*/  F2FP.F16.F32.PACK_AB R169, R91, R90 ;  /* 0x0000005a5ba9723e */ /* 0x000fe400000000ff */
[----:B------:R-:W-:Y:S02]  /*7600*/  F2FP.F16.F32.PACK_AB R171, R95, R94 ;  /* 0x0000005e5fab723e */ /* 0x000fe400000000ff */
[----:B0-----:R-:W-:Y:S02]  /*7610*/  F2FP.F16.F32.PACK_AB R166, R85, R84 ;  /* 0x0000005455a6723e */ /* 0x001fe400000000ff */
[----:B------:R-:W-:-:S02]  /*7620*/  MOV R20, R20 ;  /* 0x0000001400147202 */ /* 0x000fc40000000f00 */
[----:B-1----:R-:W-:Y:S02]  /*7630*/  F2FP.F16.F32.PACK_AB R168, R89, R88 ;  /* 0x0000005859a8723e */ /* 0x002fe400000000ff */
[----:B------:R-:W-:Y:S02]  /*7640*/  MOV R173, R158 ;  /* 0x0000009e00ad7202 */ /* 0x000fe40000000f00 */
[----:B--2---:R-:W-:Y:S02]  /*7650*/  F2FP.F16.F32.PACK_AB R170, R93, R92 ;  /* 0x0000005c5daa723e */ /* 0x004fe400000000ff */
[----:B------:R-:W-:Y:S02]  /*7660*/  MOV R21, R156 ;  /* 0x0000009c00157202 */ /* 0x000fe40000000f00 */
[----:B------:R-:W-:Y:S02]  /*7670*/  F2FP.F16.F32.PACK_AB R152, R97, R96 ;  /* 0x000000606198723e */ /* 0x000fe400000000ff */
[----:B------:R-:W-:-:S02]  /*7680*/  F2FP.F16.F32.PACK_AB R153, R99, R98 ;  /* 0x000000626399723e */ /* 0x000fc400000000ff */
[----:B------:R-:W-:Y:S02]  /*7690*/  F2FP.F16.F32.PACK_AB R154, R101, R100 ;  /* 0x00000064659a723e */ /* 0x000fe400000000ff */
[----:B------:R-:W-:Y:S01]  /*76a0*/  F2FP.F16.F32.PACK_AB R155, R103, R102 ;  /* 0x00000066679b723e */ /* 0x000fe200000000ff */
[----:B------:R-:W-:Y:S01]  /*76b0*/  IMAD.X R5, RZ, RZ, R5, P1 ;  /* 0x000000ffff057224 */ /* 0x000fe200008e0605 */
[----:B------:R-:W-:Y:S01]  /*76c0*/  LOP3.LUT R4, R4, R3, RZ, 0x3c, !PT ;  /* 0x0000000304047212 */ /* 0x000fe200078e3cff */
[----:B------:R0:W-:Y:S01]  /*76d0*/  STSM.16.M88.4 [R162], R164 ;  /* 0x000000a4a2007844 */ /* 0x0001e20000000200 */
[----:B------:R-:W-:Y:S02]  /*76e0*/  MOV R174, R174 ;  /* 0x000000ae00ae7202 */ /* 0x000fe40000000f00 */
[----:B------:R-:W-:Y:S02]  /*76f0*/  F2FP.F16.F32.PACK_AB R156, R105, R104 ;  /* 0x00000068699c723e */ /* 0x000fe400000000ff */
[----:B------:R-:W-:-:S02]  /*7700*/  F2FP.F16.F32.PACK_AB R157, R107, R106 ;  /* 0x0000006a6b9d723e */ /* 0x000fc400000000ff */
[----:B------:R-:W-:Y:S02]  /*7710*/  F2FP.F16.F32.PACK_AB R158, R109, R108 ;  /* 0x0000006c6d9e723e */ /* 0x000fe400000000ff */
[----:B------:R-:W-:Y:S02]  /*7720*/  F2FP.F16.F32.PACK_AB R159, R111, R110 ;  /* 0x0000006e6f9f723e */ /* 0x000fe400000000ff */
[----:B------:R-:W-:Y:S01]  /*7730*/  MOV R3, R160 ;  /* 0x000000a000037202 */ /* 0x000fe20000000f00 */
[----:B------:R-:W-:Y:S01]  /*7740*/  STSM.16.M88.4 [R172], R168 ;  /* 0x000000a8ac007844 */ /* 0x000fe20000000200 */
[----:B------:R-:W-:Y:S02]  /*7750*/  F2FP.F16.F32.PACK_AB R160, R113, R112 ;  /* 0x0000007071a0723e */ /* 0x000fe400000000ff */
[----:B------:R-:W-:Y:S02]  /*7760*/  F2FP.F16.F32.PACK_AB R161, R115, R114 ;  /* 0x0000007273a1723e */ /* 0x000fe400000000ff */
[----:B0-----:R-:W-:-:S02]  /*7770*/  F2FP.F16.F32.PACK_AB R162, R117, R116 ;  /* 0x0000007475a2723e */ /* 0x001fc400000000ff */
[----:B------:R-:W-:Y:S01]  /*7780*/  F2FP.F16.F32.PACK_AB R163, R119, R118 ;  /* 0x0000007677a3723e */ /* 0x000fe200000000ff */
[----:B------:R0:W-:Y:S01]  /*7790*/  STSM.16.M88.4 [R7], R152 ;  /* 0x0000009807007844 */ /* 0x0001e20000000200 */
[----:B------:R-:W-:Y:S02]  /*77a0*/  F2FP.F16.F32.PACK_AB R8, R121, R120 ;  /* 0x000000787908723e */ /* 0x000fe400000000ff */
[----:B------:R-:W-:Y:S02]  /*77b0*/  F2FP.F16.F32.PACK_AB R9, R123, R122 ;  /* 0x0000007a7b09723e */ /* 0x000fe400000000ff */
[----:B------:R-:W-:Y:S02]  /*77c0*/  F2FP.F16.F32.PACK_AB R10, R125, R124 ;  /* 0x0000007c7d0a723e */ /* 0x000fe400000000ff */
[----:B------:R-:W-:Y:S01]  /*77d0*/  F2FP.F16.F32.PACK_AB R11, R127, R126 ;  /* 0x0000007e7f0b723e */ /* 0x000fe200000000ff */
[----:B------:R1:W-:Y:S01]  /*77e0*/  STSM.16.M88.4 [R174], R156 ;  /* 0x0000009cae007844 */ /* 0x0003e20000000200 */
[----:B------:R-:W-:-:S02]  /*77f0*/  F2FP.F16.F32.PACK_AB R12, R129, R128 ;  /* 0x00000080810c723e */ /* 0x000fc400000000ff */
[----:B------:R-:W-:Y:S02]  /*7800*/  F2FP.F16.F32.PACK_AB R13, R131, R130 ;  /* 0x00000082830d723e */ /* 0x000fe400000000ff */
[----:B------:R-:W-:Y:S02]  /*7810*/  F2FP.F16.F32.PACK_AB R14, R133, R132 ;  /* 0x00000084850e723e */ /* 0x000fe400000000ff */
[----:B------:R-:W-:Y:S02]  /*7820*/  F2FP.F16.F32.PACK_AB R15, R135, R134 ;  /* 0x00000086870f723e */ /* 0x000fe400000000ff */
[----:B0-----:R-:W-:Y:S02]  /*7830*/  F2FP.F16.F32.PACK_AB R152, R137, R136 ;  /* 0x000000888998723e */ /* 0x001fe400000000ff */
[----:B------:R-:W-:Y:S02]  /*7840*/  F2FP.F16.F32.PACK_AB R153, R139, R138 ;  /* 0x0000008a8b99723e */ /* 0x000fe400000000ff */
[----:B------:R-:W-:-:S02]  /*7850*/  F2FP.F16.F32.PACK_AB R154, R141, R140 ;  /* 0x0000008c8d9a723e */ /* 0x000fc400000000ff */
[----:B------:R-:W-:Y:S01]  /*7860*/  F2FP.F16.F32.PACK_AB R155, R143, R142 ;  /* 0x0000008e8f9b723e */ /* 0x000fe200000000ff */
[----:B------:R-:W-:Y:S01]  /*7870*/  STSM.16.M88.4 [R173], R160 ;  /* 0x000000a0ad007844 */ /* 0x000fe20000000200 */
[----:B------:R-:W-:Y:S02]  /*7880*/  MOV R164, R4 ;  /* 0x0000000400a47202 */ /* 0x000fe40000000f00 */
[----:B-1----:R-:W-:Y:S02]  /*7890*/  F2FP.F16.F32.PACK_AB R156, R145, R144 ;  /* 0x00000090919c723e */ /* 0x002fe400000000ff */
[----:B------:R-:W-:Y:S02]  /*78a0*/  F2FP.F16.F32.PACK_AB R157, R147, R146 ;  /* 0x00000092939d723e */ /* 0x000fe400000000ff */
[----:B------:R-:W-:Y:S02]  /*78b0*/  F2FP.F16.F32.PACK_AB R158, R149, R148 ;  /* 0x00000094959e723e */ /* 0x000fe400000000ff */
[----:B------:R-:W-:Y:S01]  /*78c0*/  F2FP.F16.F32.PACK_AB R159, R151, R150 ;  /* 0x00000096979f723e */ /* 0x000fe200000000ff */
[----:B------:R0:W-:Y:S04]  /*78d0*/  STSM.16.M88.4 [R3], R8 ;  /* 0x0000000803007844 */ /* 0x0001e80000000200 */
[----:B------:R1:W-:Y:S04]  /*78e0*/  STSM.16.M88.4 [R20], R12 ;  /* 0x0000000c14007844 */ /* 0x0003e80000000200 */
[----:B------:R2:W-:Y:S04]  /*78f0*/  STSM.16.M88.4 [R21], R152 ;  /* 0x0000009815007844 */ /* 0x0005e80000000200 */
[----:B------:R2:W-:Y:S01]  /*7900*/  STSM.16.M88.4 [R164], R156 ;  /* 0x0000009ca4007844 */ /* 0x0005e20000000200 */
[----:B------:R-:W-:Y:S01]  /*7910*/  BAR.SYNC.DEFER_BLOCKING 0x1, 0x100 ;  /* 0x0044000000007b1d */ /* 0x000fe20000010000 */
[----:B------:R-:W-:-:S04]  /*7920*/  ISETP.NE.U32.AND P0, PT, RZ, UR14, PT ;  /* 0x0000000eff007c0c */ /* 0x000fc8000bf05070 */
[----:B------:R-:W-:Y:S01]  /*7930*/  ISETP.NE.AND.EX P0, PT, RZ, UR15, PT, P0 ;  /* 0x0000000fff007c0c */ /* 0x000fe2000bf05300 */
[----:B------:R-:W-:Y:S01]  /*7940*/  IMAD.U32 R4, RZ, RZ, UR9 ;  /* 0x00000009ff047e24 */ /* 0x000fe2000f8e00ff */
[----:B------:R-:W-:Y:S01]  /*7950*/  ULDC UR9, c[0x0][0xbe8] ;  /* 0x0002fa0000097ab9 */ /* 0x000fe20000000800 */
[----:B------:R-:W-:Y:S01]  /*7960*/  IMAD.U32 R5, RZ, RZ, UR12 ;  /* 0x0000000cff057e24 */ /* 0x000fe2000f8e00ff */
[----:B------:R-:W-:-:S09]  /*7970*/  ULDC.64 UR12, c[0x0][0xc08] ;  /* 0x00030200000c7ab9 */ /* 0x000fd20000000a00 */
[----:B------:R-:W4:Y:S01]  /*7980*/  @P0 LDG.E R7, desc[UR50][R4.64] ;  /* 0x0000003204070981 */ /* 0x000f22000c1e1900 */
[----:B------:R-:W-:-:S04]  /*7990*/  UISETP.NE.U32.AND UP0, UPT, UR12, URZ, UPT ;  /* 0x0000003f0c00728c */ /* 0x000fc8000bf05070 */
[----:B------:R-:W-:-:S06]  /*79a0*/  UISETP.NE.AND.EX UP0, UPT, UR13, URZ, UPT, UP0 ;  /* 0x0000003f0d00728c */ /* 0x000fcc000bf05300 */
[----:B------:R-:W-:-:S05]  /*79b0*/  PLOP3.LUT P4, PT, PT, PT, UP0, 0x80, 0x0 ;  /* 0x000000000000781c */ /* 0x000fca0003f8f008 */
[----:B------:R-:W-:-:S03]  /*79c0*/  @UP0 UIADD3 UR12, UP1, UR4, UR12, URZ ;  /* 0x0000000c040c0290 */ /* 0x000fc6000ff3e03f */
[----:B------:R-:W-:Y:S01]  /*79d0*/  ULDC UR4, c[0x0][0xa88] ;  /* 0x0002a20000047ab9 */ /* 0x000fe20000000800 */
[----:B------:R-:W-:Y:S01]  /*79e0*/  @UP0 UIADD3.X UR13, UR16, UR13, URZ, UP1, !UPT ;  /* 0x0000000d100d0290 */ /* 0x000fe20008ffe43f */
[----:B0-----:R-:W-:Y:S01]  /*79f0*/  IMAD.U32 R3, RZ, RZ, UR4 ;  /* 0x00000004ff037e24 */ /* 0x001fe2000f8e00ff */
[----:B------:R-:W-:Y:S01]  /*7a00*/  UISETP.NE.AND UP0, UPT, UR44, URZ, UPT ;  /* 0x0000003f2c00728c */ /* 0x000fe2000bf05270 */
[----:B------:R-:W-:-:S03]  /*7a10*/  ULDC UR4, c[0x0][0xad4] ;  /* 0x0002b50000047ab9 */ /* 0x000fc60000000800 */
[----:B------:R-:W-:Y:S02]  /*7a20*/  USEL UR4, UR44, UR4, UP0 ;  /* 0x000000042c047287 */ /* 0x000fe40008000000 */
[----:B------:R-:W-:Y:S02]  /*7a30*/  UISETP.NE.AND UP1, UPT, UR9, 0x1, UPT ;  /* 0x000000010900788c */ /* 0x000fe4000bf25270 */
[----:B------:R-:W-:Y:S01]  /*7a40*/  UISETP.GT.AND UP2, UPT, UR4, 0x1, UPT ;  /* 0x000000010400788c */ /* 0x000fe2000bf44270 */
[----:B------:R-:W-:-:S03]  /*7a50*/  UMOV UR21, 0x9b8 ;  /* 0x000009b800157882 */ /* 0x000fc60000000000 */
[----:B------:R-:W-:Y:S01]  /*7a60*/  USEL UR21, UR21, 0x978, UP2 ;  /* 0x0000097815157887 */ /* 0x000fe20009000000 */
[----:B------:R-:W-:Y:S01]  /*7a70*/  PLOP3.LUT P1, PT, PT, PT, UP1, 0x80, 0x0 ;  /* 0x000000000000781c */ /* 0x000fe20003f2f018 */
[----:B------:R-:W-:Y:S01]  /*7a80*/  UISETP.NE.U32.AND UP0, UPT, UR14, URZ, UPT ;  /* 0x0000003f0e00728c */ /* 0x000fe2000bf05070 */
[----:B-1----:R-:W-:Y:S01]  /*7a90*/  IMAD.U32 R12, RZ, RZ, UR41 ;  /* 0x00000029ff0c7e24 */ /* 0x002fe2000f8e00ff */
[----:B------:R-:W-:Y:S01]  /*7aa0*/  UMOV UR4, URZ ;  /* 0x0000003f00047c82 */ /* 0x000fe20008000000 */
[----:B------:R-:W-:Y:S01]  /*7ab0*/  IMAD.U32 R8, RZ, RZ, UR12 ;  /* 0x0000000cff087e24 */ /* 0x000fe2000f8e00ff */
[----:B------:R-:W-:Y:S01]  /*7ac0*/  UISETP.NE.AND.EX UP0, UPT, UR15, URZ, UPT, UP0 ;  /* 0x0000003f0f00728c */ /* 0x000fe2000bf05300 */
[----:B------:R-:W-:Y:S01]  /*7ad0*/  IMAD.U32 R9, RZ, RZ, UR13 ;  /* 0x0000000dff097e24 */ /* 0x000fe2000f8e00ff */
[----:B------:R-:W-:Y:S01]  /*7ae0*/  @UP1 ULDC UR23, c[0x0][0xbec] ;  /* 0x0002fb0000171ab9 */ /* 0x000fe20000000800 */
[----:B---3--:R-:W-:Y:S01]  /*7af0*/  IMAD R12, R12, 0x80, R176 ;  /* 0x000000800c0c7824 */ /* 0x008fe200078e02b0 */
[----:B------:R-:W-:-:S02]  /*7b00*/  USEL UR39, UR39, URZ, !UP0 ;  /* 0x0000003f27277287 */ /* 0x000fc4000c000000 */
[----:B------:R0:W5:Y:S01]  /*7b10*/  @P4 LDG.E R3, desc[UR50][R8.64] ;  /* 0x0000003208034981 */ /* 0x000162000c1e1900 */
[----:B------:R-:W-:Y:S01]  /*7b20*/  USEL UR20, UR42, URZ, UP2 ;  /* 0x0000003f2a147287 */ /* 0x000fe20009000000 */
[----:B------:R-:W-:Y:S01]  /*7b30*/  ULDC.64 UR16, c[0x0][UR21+0x220] ;  /* 0x0000880015107abb */ /* 0x000fe20008000a00 */
[----:B------:R-:W-:Y:S01]  /*7b40*/  USEL UR40, UR40, URZ, !UP0 ;  /* 0x0000003f28287287 */ /* 0x000fe2000c000000 */
[----:B------:R-:W-:Y:S01]  /*7b50*/  ULDC.64 UR18, c[0x0][UR21+0x228] ;  /* 0x00008a0015127abb */ /* 0x000fe20008000a00 */
[----:B------:R-:W-:Y:S01]  /*7b60*/  UIMAD UR17, UR17, UR39, URZ ;  /* 0x00000027111172a4 */ /* 0x000fe2000f8e023f */
[----:B------:R-:W-:Y:S01]  /*7b70*/  @UP1 ULDC UR26, c[0x0][0xbf0] ;  /* 0x0002fc00001a1ab9 */ /* 0x000fe20000000800 */
[----:B0-----:R-:W-:Y:S01]  /*7b80*/  @P1 IMAD.HI.U32 R8, R12, UR23, RZ ;  /* 0x000000170c081c27 */ /* 0x001fe2000f8e00ff */
[----:B------:R-:W-:Y:S01]  /*7b90*/  ULDC.64 UR14, c[0x0][UR21+0x218] ;  /* 0x00008600150e7abb */ /* 0x000fe20008000a00 */
[----:B------:R-:W-:Y:S02]  /*7ba0*/  UIMAD.WIDE.U32 UR24, UR18, UR20, URZ ;  /* 0x00000014121872a5 */ /* 0x000fe4000f8e003f */
[----:B------:R-:W-:-:S02]  /*7bb0*/  UIMAD.WIDE.U32 UR12, UR14, UR43, URZ ;  /* 0x0000002b0e0c72a5 */ /* 0x000fc4000f8e003f */
[----:B------:R-:W-:Y:S02]  /*7bc0*/  UIMAD UR22, UR15, UR43, URZ ;  /* 0x0000002b0f1672a4 */ /* 0x000fe4000f8e023f */
[----:B------:R-:W-:Y:S02]  /*7bd0*/  UIMAD UR18, UR19, UR20, URZ ;  /* 0x00000014131272a4 */ /* 0x000fe4000f8e023f */
[----:B------:R-:W-:Y:S02]  /*7be0*/  UIMAD.WIDE.U32 UR14, UR16, UR39, URZ ;  /* 0x00000027100e72a5 */ /* 0x000fe4000f8e003f */
[----:B------:R-:W-:Y:S02]  /*7bf0*/  UIMAD UR17, UR16, UR40, UR17 ;  /* 0x00000028101172a4 */ /* 0x000fe4000f8e0211 */
[----:B------:R-:W-:Y:S02]  /*7c00*/  UIADD3 UR18, UR25, UR18, URZ ;  /* 0x0000001219127290 */ /* 0x000fe4000fffe03f */
[----:B------:R-:W-:-:S02]  /*7c10*/  UIADD3 UR22, UR13, UR22, URZ ;  /* 0x000000160d167290 */ /* 0x000fc4000fffe03f */
[----:B------:R-:W-:Y:S02]  /*7c20*/  UIADD3 UR17, UR15, UR17, URZ ;  /* 0x000000110f117290 */ /* 0x000fe4000fffe03f */
[----:B------:R-:W-:Y:S01]  /*7c30*/  IMAD.U32 R14, RZ, RZ, UR18 ;  /* 0x00000012ff0e7e24 */ /* 0x000fe2000f8e00ff */
[----:B----4-:R-:W-:Y:S01]  /*7c40*/  @P0 R2UR UR4, R7 ;  /* 0x00000000070402ca */ /* 0x010fe200000e0000 */
[----:B------:R-:W-:Y:S01]  /*7c50*/  IMAD.MOV.U32 R7, RZ, RZ, R12 ;  /* 0x000000ffff077224 */ /* 0x000fe200078e000c */
[----:B------:R-:W-:Y:S01]  /*7c60*/  @P1 SHF.R.U32.HI R7, RZ, UR26, R8 ;  /* 0x0000001aff071c19 */ /* 0x000fe20008011608 */
[----:B------:R-:W-:-:S04]  /*7c70*/  IMAD.U32 R8, RZ, RZ, UR24 ;  /* 0x00000018ff087e24 */ /* 0x000fc8000f8e00ff */
[----:B------:R-:W-:-:S06]  /*7c80*/  IMAD.MOV R11, RZ, RZ, -R7 ;  /* 0x000000ffff0b7224 */ /* 0x000fcc00078e0a07 */
[----:B------:R-:W-:Y:S02]  /*7c90*/  UIADD3 UR12, UP0, UP3, UR14, UR12, UR4 ;  /* 0x0000000c0e0c7290 */ /* 0x000fe4000fb1e004 */
[----:B------:R-:W-:Y:S01]  /*7ca0*/  USHF.R.S32.HI UR16, URZ, 0x1f, UR4 ;  /* 0x0000001f3f107899 */ /* 0x000fe20008011404 */
[----:B------:R-:W-:Y:S01]  /*7cb0*/  IMAD R11, R11, UR9, R12 ;  /* 0x000000090b0b7c24 */ /* 0x000fe2000f8e020c */
[----:B------:R-:W-:Y:S02]  /*7cc0*/  SHF.R.S32.HI R9, RZ, 0x1f, R7 ;  /* 0x0000001fff097819 */ /* 0x000fe40000011407 */
[----:B------:R-:W-:Y:S01]  /*7cd0*/  UIADD3.X UR14, UR17, UR22, UR16, UP0, UP3 ;  /* 0x00000016110e7290 */ /* 0x000fe200087e6410 */
[----:B------:R-:W-:Y:S01]  /*7ce0*/  IADD3 R8, P2, P3, R7, UR12, R8 ;  /* 0x0000000c07087c10 */ /* 0x000fe2000fb5e008 */
[----:B------:R-:W-:Y:S01]  /*7cf0*/  ULDC.64 UR12, c[0x0][UR21+0x210] ;  /* 0x00008400150c7abb */ /* 0x000fe20008000a00 */
[----:B------:R-:W-:Y:S01]  /*7d00*/  SHF.R.S32.HI R7, RZ, 0x1f, R11 ;  /* 0x0000001fff077819 */ /* 0x000fe2000001140b */
[----:B------:R-:W-:-:S02]  /*7d10*/  IMAD R10, R11, UR13, RZ ;  /* 0x0000000d0b0a7c24 */ /* 0x000fc4000f8e02ff */
[----:B------:R-:W-:Y:S01]  /*7d20*/  IADD3.X R9, R9, UR14, R14, P2, P3 ;  /* 0x0000000e09097c10 */ /* 0x000fe200097e640e */
[----:B------:R-:W-:Y:S01]  /*7d30*/  ULDC.64 UR14, c[0x0][0xba8] ;  /* 0x0002ea00000e7ab9 */ /* 0x000fe20000000a00 */
[----:B------:R-:W-:Y:S01]  /*7d40*/  IMAD R7, R7, UR12, R10 ;  /* 0x0000000c07077c24 */ /* 0x000fe2000f8e020a */
[----:B------:R-:W-:Y:S01]  /*7d50*/  @!UP2 ULDC UR14, c[0x0][0xb50] ;  /* 0x0002d400000eaab9 */ /* 0x000fe20000000800 */
[----:B------:R-:W-:Y:S01]  /*7d60*/  @!UP2 ULDC UR15, c[0x0][0xb54] ;  /* 0x0002d500000faab9 */ /* 0x000fe20000000800 */
[----:B------:R-:W-:-:S04]  /*7d70*/  IMAD.WIDE.U32 R8, R11, UR12, R8 ;  /* 0x0000000c0b087c25 */ /* 0x000fc8000f8e0008 */
[----:B------:R-:W-:Y:S01]  /*7d80*/  IMAD.IADD R7, R9, 0x1, R7 ;  /* 0x0000000109077824 */ /* 0x000fe200078e0207 */
[----:B------:R-:W-:-:S04]  /*7d90*/  LEA R11, P2, R8, UR14, 0x2 ;  /* 0x0000000e080b7c11 */ /* 0x000fc8000f8410ff */
[----:B------:R-:W-:Y:S01]  /*7da0*/  LEA.HI.X R7, R8, UR15, R7, 0x2, P2 ;  /* 0x0000000f08077c11 */ /* 0x000fe200090f1407 */
[----:B--2---:R-:W-:Y:S08]  /*7db0*/  @P4 BRA `(.L_x_9442) ;  /* 0x0000000000104947 */ /* 0x004ff00003800000 */
[----:B------:R-:W-:Y:S05]  /*7dc0*/  @!P0 BRA `(.L_x_9442) ;  /* 0x00000000000c8947 */ /* 0x000fea0003800000 */
[----:B------:R-:W2:Y:S04]  /*7dd0*/  LDG.E R8, desc[UR50][R4.64] ;  /* 0x0000003204087981 */ /* 0x000ea8000c1e1900 */
[----:B-----5:R-:W2:Y:S02]  /*7de0*/  LDG.E R3, desc[UR50][R4.64+0x4] ;  /* 0x0000043204037981 */ /* 0x020ea4000c1e1900 */
[----:B--2---:R-:W-:-:S07]  /*7df0*/  IMAD.IADD R3, R3, 0x1, -R8 ;  /* 0x0000000103037824 */ /* 0x004fce00078e0a08 */
.L_x_9442:
[----:B------:R-:W2:Y:S01]  /*7e00*/  LDL R10, [R1+0x28] ;  /* 0x00002800010a7983 */ /* 0x000ea20000100800 */
[----:B------:R-:W-:Y:S01]  /*7e10*/  IMAD.U32 R14, RZ, RZ, UR41 ;  /* 0x00000029ff0e7e24 */ /* 0x000fe2000f8e00ff */
[----:B------:R-:W-:Y:S01]  /*7e20*/  LOP3.LUT P0, RZ, R221, 0x3, RZ, 0xc0, !PT ;  /* 0x00000003ddff7812 */ /* 0x000fe2000780c0ff */
[----:B-----5:R-:W-:Y:S01]  /*7e30*/  IMAD R3, R3, UR9, RZ ;  /* 0x0000000903037c24 */ /* 0x020fe2000f8e02ff */
[----:B------:R-:W-:Y:S01]  /*7e40*/  SHFL.IDX PT, R4, R11, RZ, 0x1c1f ;  /* 0x001c1fff0b047589 */ /* 0x000fe200000e0000 */
[----:B------:R-:W-:-:S03]  /*7e50*/  PLOP3.LUT P3, PT, PT, PT, UP2, 0x80, 0x0 ;  /* 0x000000000000781c */ /* 0x000fc60003f6f028 */
[----:B------:R-:W0:Y:S04]  /*7e60*/  SHFL.IDX PT, R5, R7, RZ, 0x1c1f ;  /* 0x001c1fff07057589 */ /* 0x000e2800000e0000 */
[----:B------:R-:W-:Y:S04]  /*7e70*/  SHFL.IDX PT, R8, R11, 0x1, 0x1c1f ;  /* 0x003c1f000b087f89 */ /* 0x000fe800000e0000 */
[----:B------:R-:W1:Y:S01]  /*7e80*/  SHFL.IDX PT, R9, R7, 0x1, 0x1c1f ;  /* 0x003c1f0007097f89 */ /* 0x000e6200000e0000 */
[----:B--2---:R-:W-:-:S04]  /*7e90*/  IMAD R14, R14, 0x80, R10 ;  /* 0x000000800e0e7824 */ /* 0x004fc800078e020a */
        /* <DEDUP_REMOVED lines=8> */
[----:B0-----:R-:W0:Y:S01]  /*7f20*/  S2R R0, SR_TID.X ;  /* 0x0000000000007919 */ /* 0x001e220000002100 */
[----:B------:R-:W-:Y:S01]  /*7f30*/  ULDC.64 UR14, c[0x0][0xaa0] ;  /* 0x0002a800000e7ab9 */ /* 0x000fe20000000a00 */
[----:B0-----:R-:W-:-:S05]  /*7f40*/  VIADD R0, R0, 0xffffff80 ;  /* 0xffffff8000007836 */ /* 0x001fca0000000000 */
[----:B------:R-:W-:-:S04]  /*7f50*/  SHF.R.S32.HI R5, RZ, 0x1f, R0 ;  /* 0x0000001fff057819 */ /* 0x000fc80000011400 */
[----:B------:R-:W-:-:S04]  /*7f60*/  LEA.HI R5, R5, R0, RZ, 0x3 ;  /* 0x0000000005057211 */ /* 0x000fc800078f18ff */
[----:B------:R-:W-:Y:S02]  /*7f70*/  LOP3.LUT R7, R5, 0xfffffff8, RZ, 0xc0, !PT ;  /* 0xfffffff805077812 */ /* 0x000fe400078ec0ff */
[----:B------:R-:W-:Y:S01]  /*7f80*/  SHF.R.S32.HI R21, RZ, 0x3, R5 ;  /* 0x00000003ff157819 */ /* 0x000fe20000011405 */
[----:B------:R-:W-:Y:S02]  /*7f90*/  IMAD.MOV.U32 R5, RZ, RZ, 0x2 ;  /* 0x00000002ff057424 */ /* 0x000fe400078e00ff */
[----:B------:R-:W-:-:S04]  /*7fa0*/  IMAD.IADD R20, R0, 0x1, -R7 ;  /* 0x0000000100147824 */ /* 0x000fc800078e0a07 */
[----:B------:R-:W-:-:S04]  /*7fb0*/  IMAD.SHL.U32 R0, R20, 0x8, RZ ;  /* 0x0000000814007824 */ /* 0x000fc800078e00ff */
[----:B------:R-:W-:-:S04]  /*7fc0*/  IMAD R4, R21, 0x40, R0 ;  /* 0x0000004015047824 */ /* 0x000fc800078e0200 */
[----:B------:R-:W-:Y:S01]  /*7fd0*/  IMAD.WIDE R4, R4, R5, UR10 ;  /* 0x0000000a04047e25 */ /* 0x000fe2000f8e0205 */
[----:B------:R-:W-:Y:S02]  /*7fe0*/  UIMAD UR12, UR16, UR14, URZ ;  /* 0x0000000e100c72a4 */ /* 0x000fe4000f8e023f */
[C---:B------:R-:W-:Y:S02]  /*7ff0*/  IADD3 R9, P4, R4.reuse, 0x1000, RZ ;  /* 0x0000100004097810 */ /* 0x040fe40007f9e0ff */
[C---:B------:R-:W-:Y:S02]  /*8000*/  IADD3 R13, P3, R4.reuse, 0x2000, RZ ;  /* 0x00002000040d7810 */ /* 0x040fe40007f7e0ff */
[----:B------:R-:W-:Y:S01]  /*8010*/  IADD3 R25, P2, R4, 0x3000, RZ ;  /* 0x0000300004197810 */ /* 0x000fe20007f5e0ff */
[----:B------:R-:W-:Y:S01]  /*8020*/  UIMAD UR12, UR4, UR15, UR12 ;  /* 0x0000000f040c72a4 */ /* 0x000fe2000f8e020c */
[----:B------:R-:W-:Y:S01]  /*8030*/  LOP3.LUT R8, R9, 0x380, RZ, 0xc0, !PT ;  /* 0x0000038009087812 */ /* 0x000fe200078ec0ff */
[----:B------:R-:W-:Y:S01]  /*8040*/  UIMAD.WIDE.U32 UR10, UR4, UR14, URZ ;  /* 0x0000000e040a72a5 */ /* 0x000fe2000f8e003f */
[----:B------:R-:W-:-:S02]  /*8050*/  LOP3.LUT R12, R13, 0x380, RZ, 0xc0, !PT ;  /* 0x000003800d0c7812 */ /* 0x000fc400078ec0ff */
[----:B------:R-:W-:Y:S01]  /*8060*/  LOP3.LUT R24, R25, 0x380, RZ, 0xc0, !PT ;  /* 0x0000038019187812 */ /* 0x000fe200078ec0ff */
[----:B------:R-:W-:Y:S01]  /*8070*/  UIADD3 UR11, UR11, UR12, URZ ;  /* 0x0000000c0b0b7290 */ /* 0x000fe2000fffe03f */
[----:B------:R-:W-:Y:S01]  /*8080*/  SHF.R.U64 R8, R8, 0x3, RZ ;  /* 0x0000000308087819 */ /* 0x000fe200000012ff */
[----:B------:R-:W-:Y:S01]  /*8090*/  IMAD.U32 R77, RZ, RZ, UR41 ;  /* 0x00000029ff4d7e24 */ /* 0x000fe2000f8e00ff */
[----:B------:R-:W-:Y:S01]  /*80a0*/  SHF.R.U64 R12, R12, 0x3, RZ ;  /* 0x000000030c0c7819 */ /* 0x000fe200000012ff */
[----:B------:R-:W-:Y:S01]  /*80b0*/  ULDC.64 UR12, c[0x0][0xae8] ;  /* 0x0002ba00000c7ab9 */ /* 0x000fe20000000a00 */
[----:B------:R-:W-:Y:S01]  /*80c0*/  SHF.R.U64 R24, R24, 0x3, RZ ;  /* 0x0000000318187819 */ /* 0x000fe200000012ff */
[----:B------:R-:W-:Y:S01]  /*80d0*/  UIMAD.WIDE.U32 UR10, UR43, UR12, UR10 ;  /* 0x0000000c2b0a72a5 */ /* 0x000fe2000f8e000a */
[----:B------:R-:W-:Y:S01]  /*80e0*/  LOP3.LUT R8, R8, R9, RZ, 0x3c, !PT ;  /* 0x0000000908087212 */ /* 0x000fe200078e3cff */
[--C-:B------:R-:W-:Y:S01]  /*80f0*/  IMAD.X R9, RZ, RZ, R5.reuse, P4 ;  /* 0x000000ffff097224 */ /* 0x100fe200020e0605 */
[----:B------:R-:W-:Y:S01]  /*8100*/  LOP3.LUT R12, R12, R13, RZ, 0x3c, !PT ;  /* 0x0000000d0c0c7212 */ /* 0x000fe200078e3cff */
[----:B------:R-:W-:Y:S01]  /*8110*/  IMAD.X R13, RZ, RZ, R5, P3 ;  /* 0x000000ffff0d7224 */ /* 0x000fe200018e0605 */
[----:B------:R-:W-:Y:S01]  /*8120*/  LOP3.LUT R24, R24, R25, RZ, 0x3c, !PT ;  /* 0x0000001918187212 */ /* 0x000fe200078e3cff */
[----:B------:R-:W-:Y:S01]  /*8130*/  IMAD R20, R20, 0x20, R21 ;  /* 0x0000002014147824 */ /* 0x000fe200078e0215 */
[C---:B------:R-:W-:Y:S01]  /*8140*/  IADD3 R29, P0, R4.reuse, 0x4000, RZ ;  /* 0x00004000041d7810 */ /* 0x040fe20007f1e0ff */
[----:B------:R-:W-:Y:S01]  /*8150*/  IMAD.X R25, RZ, RZ, R5, P2 ;  /* 0x000000ffff197224 */ /* 0x000fe200010e0605 */
[----:B------:R-:W-:-:S02]  /*8160*/  IADD3 R33, P6, R4, 0x5000, RZ ;  /* 0x0000500004217810 */ /* 0x000fc40007fde0ff */
[C---:B------:R-:W-:Y:S01]  /*8170*/  IADD3 R37, P5, R4.reuse, 0x6000, RZ ;  /* 0x0000600004257810 */ /* 0x040fe20007fbe0ff */
[----:B------:R-:W-:Y:S01]  /*8180*/  USHF.R.S32.HI UR4, URZ, 0x1f, UR39 ;  /* 0x0000001f3f047899 */ /* 0x000fe20008011427 */
[C---:B------:R-:W-:Y:S01]  /*8190*/  IADD3 R41, P4, R4.reuse, 0x7000, RZ ;  /* 0x0000700004297810 */ /* 0x040fe20007f9e0ff */
[----:B------:R-:W-:Y:S01]  /*81a0*/  @UP1 ULDC UR14, c[0x0][0xbec] ;  /* 0x0002fb00000e1ab9 */ /* 0x000fe20000000800 */
[C---:B------:R-:W-:Y:S01]  /*81b0*/  IADD3 R45, P3, R4.reuse, 0x8000, RZ ;  /* 0x00008000042d7810 */ /* 0x040fe20007f7e0ff */
[----:B------:R-:W-:Y:S01]  /*81c0*/  UIMAD UR11, UR43, UR13, UR11 ;  /* 0x0000000d2b0b72a4 */ /* 0x000fe2000f8e020b */
[----:B------:R-:W-:Y:S01]  /*81d0*/  IADD3 R49, P2, R4, 0x9000, RZ ;  /* 0x0000900004317810 */ /* 0x000fe20007f5e0ff */
[----:B------:R-:W-:Y:S01]  /*81e0*/  IMAD R78, R77, 0x80, R20 ;  /* 0x000000804d4e7824 */ /* 0x000fe200078e0214 */
[----:B------:R-:W-:Y:S01]  /*81f0*/  LOP3.LUT R28, R29, 0x380, RZ, 0xc0, !PT ;  /* 0x000003801d1c7812 */ /* 0x000fe200078ec0ff */
[----:B------:R-:W-:Y:S01]  /*8200*/  ULDC.64 UR12, c[0x0][0xaf0] ;  /* 0x0002bc00000c7ab9 */ /* 0x000fe20000000a00 */
[----:B------:R-:W-:Y:S01]  /*8210*/  LOP3.LUT R32, R33, 0x380, RZ, 0xc0, !PT ;  /* 0x0000038021207812 */ /* 0x000fe200078ec0ff */
[----:B------:R-:W-:Y:S01]  /*8220*/  IMAD.U32 R84, RZ, RZ, UR41 ;  /* 0x00000029ff547e24 */ /* 0x000fe2000f8e00ff */
[----:B------:R-:W-:Y:S01]  /*8230*/  LOP3.LUT R36, R37, 0x380, RZ, 0xc0, !PT ;  /* 0x0000038025247812 */ /* 0x000fe200078ec0ff */
[----:B------:R-:W5:Y:S01]  /*8240*/  LD.E.128 R12, desc[UR50][R12.64] ;  /* 0x000000320c0c7980 */ /* 0x000f62000c101d00 */
[----:B------:R-:W-:-:S02]  /*8250*/  LOP3.LUT R40, R41, 0x380, RZ, 0xc0, !PT ;  /* 0x0000038029287812 */ /* 0x000fc400078ec0ff */
[----:B------:R-:W-:Y:S01]  /*8260*/  LOP3.LUT R44, R45, 0x380, RZ, 0xc0, !PT ;  /* 0x000003802d2c7812 */ /* 0x000fe200078ec0ff */
[----:B------:R-:W-:Y:S01]  /*8270*/  UIMAD UR4, UR4, UR12, URZ ;  /* 0x0000000c040472a4 */ /* 0x000fe2000f8e023f */
[----:B------:R-:W-:Y:S01]  /*8280*/  LOP3.LUT R48, R49, 0x380, RZ, 0xc0, !PT ;  /* 0x0000038031307812 */ /* 0x000fe200078ec0ff */
[----:B------:R-:W-:Y:S01]  /*8290*/  @P1 IMAD.HI.U32 R20, R78, UR14, RZ ;  /* 0x0000000e4e141c27 */ /* 0x000fe2000f8e00ff */
[----:B------:R-:W-:Y:S01]  /*82a0*/  SHF.R.U64 R28, R28, 0x3, RZ ;  /* 0x000000031c1c7819 */ /* 0x000fe200000012ff */
[----:B------:R-:W-:Y:S01]  /*82b0*/  UIMAD.WIDE.U32 UR10, UR39, UR12, UR10 ;  /* 0x0000000c270a72a5 */ /* 0x000fe2000f8e000a */
[----:B------:R-:W-:Y:S01]  /*82c0*/  SHF.R.U64 R32, R32, 0x3, RZ ;  /* 0x0000000320207819 */ /* 0x000fe200000012ff */
[----:B------:R-:W5:Y:S01]  /*82d0*/  LD.E.128 R24, desc[UR50][R24.64] ;  /* 0x0000003218187980 */ /* 0x000f62000c101d00 */
[----:B------:R-:W-:Y:S02]  /*82e0*/  SHF.R.U64 R36, R36, 0x3, RZ ;  /* 0x0000000324247819 */ /* 0x000fe400000012ff */
[----:B------:R-:W-:-:S02]  /*82f0*/  SHF.R.U64 R40, R40, 0x3, RZ ;  /* 0x0000000328287819 */ /* 0x000fc400000012ff */
[----:B------:R-:W-:Y:S01]  /*8300*/  SHF.R.U64 R44, R44, 0x3, RZ ;  /* 0x000000032c2c7819 */ /* 0x000fe200000012ff */
[----:B------:R-:W-:Y:S01]  /*8310*/  UIMAD UR4, UR39, UR13, UR4 ;  /* 0x0000000d270472a4 */ /* 0x000fe2000f8e0204 */
[----:B------:R-:W-:Y:S01]  /*8320*/  SHF.R.U64 R48, R48, 0x3, RZ ;  /* 0x0000000330307819 */ /* 0x000fe200000012ff */
[----:B------:R-:W-:Y:S01]  /*8330*/  @UP1 ULDC UR12, c[0x0][0xbf0] ;  /* 0x0002fc00000c1ab9 */ /* 0x000fe20000000800 */
        /* <DEDUP_REMOVED lines=11> */
[----:B------:R-:W-:Y:S01]  /*83f0*/  @P1 SHF.R.U32.HI R79, RZ, UR12, R20 ;  /* 0x0000000cff4f1c19 */ /* 0x000fe20008011614 */
[----:B------:R-:W-:Y:S01]  /*8400*/  UIADD3 UR4, UR11, UR4, URZ ;  /* 0x000000040b047290 */ /* 0x000fe2000fffe03f */
[----:B------:R-:W-:Y:S01]  /*8410*/  LOP3.LUT R48, R48, R49, RZ, 0x3c, !PT ;  /* 0x0000003130307212 */ /* 0x000fe200078e3cff */
[----:B------:R-:W-:Y:S01]  /*8420*/  IMAD.X R49, RZ, RZ, R5, P2 ;  /* 0x000000ffff317224 */ /* 0x000fe200010e0605 */
[C---:B------:R-:W-:Y:S01]  /*8430*/  IADD3 R53, P0, R4.reuse, 0xa000, RZ ;  /* 0x0000a00004357810 */ /* 0x040fe20007f1e0ff */
[----:B------:R-:W-:Y:S01]  /*8440*/  IMAD.U32 R76, RZ, RZ, UR10 ;  /* 0x0000000aff4c7e24 */ /* 0x000fe2000f8e00ff */
[C---:B------:R-:W-:Y:S01]  /*8450*/  IADD3 R57, P6, R4.reuse, 0xb000, RZ ;  /* 0x0000b00004397810 */ /* 0x040fe20007fde0ff */
[----:B------:R-:W-:Y:S01]  /*8460*/  IMAD.U32 R77, RZ, RZ, UR11 ;  /* 0x0000000bff4d7e24 */ /* 0x000fe2000f8e00ff */
[C---:B------:R-:W-:Y:S01]  /*8470*/  IADD3 R61, P5, R4.reuse, 0xc000, RZ ;  /* 0x0000c000043d7810 */ /* 0x040fe20007fbe0ff */
[----:B------:R-:W5:Y:S01]  /*8480*/  LD.E.128 R28, desc[UR50][R28.64] ;  /* 0x000000321c1c7980 */ /* 0x000f62000c101d00 */
[----:B------:R-:W-:-:S02]  /*8490*/  IADD3 R65, P4, R4, 0xd000, RZ ;  /* 0x0000d00004417810 */ /* 0x000fc40007f9e0ff */
[C---:B------:R-:W-:Y:S01]  /*84a0*/  IADD3 R69, P3, R4.reuse, 0xe000, RZ ;  /* 0x0000e00004457810 */ /* 0x040fe20007f7e0ff */
[--C-:B------:R-:W-:Y:S01]  /*84b0*/  IMAD.MOV R81, RZ, RZ, -R79.reuse ;  /* 0x000000ffff517224 */ /* 0x100fe200078e0a4f */
[----:B------:R-:W-:Y:S01]  /*84c0*/  IADD3 R7, P2, R4, 0xf000, RZ ;  /* 0x0000f00004077810 */ /* 0x000fe20007f5e0ff */
[----:B------:R-:W-:Y:S01]  /*84d0*/  ULDC.64 UR10, c[0x0][0xae0] ;  /* 0x0002b800000a7ab9 */ /* 0x000fe20000000a00 */
[----:B------:R-:W-:Y:S01]  /*84e0*/  SHF.R.S32.HI R20, RZ, 0x1f, R79 ;  /* 0x0000001fff147819 */ /* 0x000fe2000001144f */
[----:B------:R-:W5:Y:S01]  /*84f0*/  LD.E.128 R32, desc[UR50][R32.64] ;  /* 0x0000003220207980 */ /* 0x000f62000c101d00 */
[----:B------:R-:W-:Y:S02]  /*8500*/  LOP3.LUT R52, R53, 0x380, RZ, 0xc0, !PT ;  /* 0x0000038035347812 */ /* 0x000fe400078ec0ff */
[----:B------:R-:W-:Y:S01]  /*8510*/  LOP3.LUT R56, R57, 0x380, RZ, 0xc0, !PT ;  /* 0x0000038039387812 */ /* 0x000fe200078ec0ff */
[----:B------:R-:W5:Y:S01]  /*8520*/  LD.E.128 R36, desc[UR50][R36.64] ;  /* 0x0000003224247980 */ /* 0x000f62000c101d00 */
[----:B------:R-:W-:-:S02]  /*8530*/  LOP3.LUT R60, R61, 0x380, RZ, 0xc0, !PT ;  /* 0x000003803d3c7812 */ /* 0x000fc400078ec0ff */
[----:B------:R-:W-:Y:S01]  /*8540*/  LOP3.LUT R64, R65, 0x380, RZ, 0xc0, !PT ;  /* 0x0000038041407812 */ /* 0x000fe200078ec0ff */
[----:B------:R-:W5:Y:S01]  /*8550*/  LD.E.128 R40, desc[UR50][R40.64] ;  /* 0x0000003228287980 */ /* 0x000f62000c101d00 */
[----:B------:R-:W-:Y:S01]  /*8560*/  LOP3.LUT R68, R69, 0x380, RZ, 0xc0, !PT ;  /* 0x0000038045447812 */ /* 0x000fe200078ec0ff */
[----:B------:R-:W-:Y:S01]  /*8570*/  IMAD.U32 R77, RZ, RZ, UR4 ;  /* 0x00000004ff4d7e24 */ /* 0x000fe2000f8e00ff */
[----:B------:R-:W-:Y:S01]  /*8580*/  LOP3.LUT R11, R4, 0x380, RZ, 0xc0, !PT ;  /* 0x00000380040b7812 */ /* 0x000fe200078ec0ff */
[----:B------:R-:W-:Y:S01]  /*8590*/  IMAD R81, R81, UR9, R78 ;  /* 0x0000000951517c24 */ /* 0x000fe2000f8e024e */
[----:B------:R-:W-:Y:S01]  /*85a0*/  LOP3.LUT R6, R7, 0x380, RZ, 0xc0, !PT ;  /* 0x0000038007067812 */ /* 0x000fe200078ec0ff */
[----:B------:R-:W-:Y:S01]  /*85b0*/  IMAD R20, R20, UR10, RZ ;  /* 0x0000000a14147c24 */ /* 0x000fe2000f8e02ff */
[----:B------:R-:W-:Y:S01]  /*85c0*/  SHF.R.U64 R52, R52, 0x3, RZ ;  /* 0x0000000334347819 */ /* 0x000fe200000012ff */
[----:B------:R-:W-:Y:S01]  /*85d0*/  IMAD.X R73, RZ, RZ, R5, P2 ;  /* 0x000000ffff497224 */ /* 0x000fe200010e0605 */
[----:B------:R-:W-:Y:S01]  /*85e0*/  SHF.R.U64 R56, R56, 0x3, RZ ;  /* 0x0000000338387819 */ /* 0x000fe200000012ff */
[----:B------:R-:W5:Y:S01]  /*85f0*/  LD.E.128 R44, desc[UR50][R44.64] ;  /* 0x000000322c2c7980 */ /* 0x000f62000c101d00 */
[----:B------:R-:W-:-:S02]  /*8600*/  SHF.R.U64 R60, R60, 0x3, RZ ;  /* 0x000000033c3c7819 */ /* 0x000fc400000012ff */
[----:B------:R-:W-:Y:S01]  /*8610*/  SHF.R.U64 R64, R64, 0x3, RZ ;  /* 0x0000000340407819 */ /* 0x000fe200000012ff */
[----:B------:R-:W5:Y:S01]  /*8620*/  LD.E.128 R48, desc[UR50][R48.64] ;  /* 0x0000003230307980 */ /* 0x000f62000c101d00 */
[----:B------:R-:W-:Y:S01]  /*8630*/  SHF.R.U64 R68, R68, 0x3, RZ ;  /* 0x0000000344447819 */ /* 0x000fe200000012ff */
[----:B------:R-:W-:Y:S01]  /*8640*/  IMAD.WIDE.U32 R76, R79, UR10, R76 ;  /* 0x0000000a4f4c7c25 */ /* 0x000fe2000f8e004c */
        /* <DEDUP_REMOVED lines=13> */
[----:B------:R-:W-:Y:S01]  /*8720*/  SHF.R.S32.HI R20, RZ, 0x1f, R81 ;  /* 0x0000001fff147819 */ /* 0x000fe20000011451 */
[----:B------:R-:W-:Y:S01]  /*8730*/  ULDC.64 UR10, c[0x0][0xad8] ;  /* 0x0002b600000a7ab9 */ /* 0x000fe20000000a00 */
[----:B------:R-:W-:-:S02]  /*8740*/  LOP3.LUT R4, R11, R4, RZ, 0x3c, !PT ;  /* 0x000000040b047212 */ /* 0x000fc400078e3cff */
[----:B------:R-:W-:Y:S01]  /*8750*/  LOP3.LUT R72, R6, R7, RZ, 0x3c, !PT ;  /* 0x0000000706487212 */ /* 0x000fe200078e3cff */
[----:B------:R-:W-:Y:S01]  /*8760*/  IMAD R20, R20, UR10, RZ ;  /* 0x0000000a14147c24 */ /* 0x000fe2000f8e02ff */
[----:B------:R-:W5:Y:S01]  /*8770*/  LD.E.128 R8, desc[UR50][R8.64] ;  /* 0x0000003208087980 */ /* 0x000f62000c101d00 */
[----:B------:R-:W-:-:S03]  /*8780*/  IMAD.IADD R77, R77, 0x1, R79 ;  /* 0x000000014d4d7824 */ /* 0x000fc600078e024f */
[----:B------:R-:W5:Y:S01]  /*8790*/  LD.E.128 R4, desc[UR50][R4.64] ;  /* 0x0000003204047980 */ /* 0x000f62000c101d00 */
[----:B------:R-:W-:-:S03]  /*87a0*/  IMAD R84, R84, 0x80, R21 ;  /* 0x0000008054547824 */ /* 0x000fc600078e0215 */
[----:B------:R-:W5:Y:S01]  /*87b0*/  LD.E.128 R52, desc[UR50][R52.64] ;  /* 0x0000003234347980 */ /* 0x000f62000c101d00 */
[----:B------:R-:W-:-:S03]  /*87c0*/  IMAD R79, R81, UR11, R20 ;  /* 0x0000000b514f7c24 */ /* 0x000fc6000f8e0214 */
[----:B------:R-:W5:Y:S01]  /*87d0*/  LD.E.128 R56, desc[UR50][R56.64] ;  /* 0x0000003238387980 */ /* 0x000f62000c101d00 */
[----:B------:R-:W-:Y:S01]  /*87e0*/  IMAD.WIDE.U32 R20, R81, UR10, R76 ;  /* 0x0000000a51147c25 */ /* 0x000fe2000f8e004c */
[----:B------:R-:W-:Y:S02]  /*87f0*/  ULDC.64 UR10, c[0x0][0xa80] ;  /* 0x0002a000000a7ab9 */ /* 0x000fe40000000a00 */
[----:B------:R-:W5:Y:S04]  /*8800*/  LD.E.128 R60, desc[UR50][R60.64] ;  /* 0x000000323c3c7980 */ /* 0x000f68000c101d00 */
        /* <DEDUP_REMOVED lines=9> */
[----:B------:R-:W-:Y:S01]  /*88a0*/  IMAD.IADD R21, R21, 0x1, R79 ;  /* 0x0000000115157824 */ /* 0x000fe200078e024f */
[----:B------:R-:W-:Y:S01]  /*88b0*/  LEA R82, P2, R20, UR10, 0x1 ;  /* 0x0000000a14527c11 */ /* 0x000fe2000f8408ff */
[----:B------:R-:W-:-:S03]  /*88c0*/  UIADD3 UR8, UR8, 0x22820, URZ ;  /* 0x0002282008087890 */ /* 0x000fc6000fffe03f */
[----:B------:R-:W-:Y:S02]  /*88d0*/  LEA.HI.X R83, R20, UR11, R21, 0x1, P2 ;  /* 0x0000000b14537c11 */ /* 0x000fe400090f0c15 */
[C---:B------:R-:W-:Y:S01]  /*88e0*/  ISETP.GE.AND P2, PT, R84.reuse, R3, PT ;  /* 0x000000035400720c */ /* 0x040fe20003f46270 */
[----:B------:R-:W-:Y:S01]  /*88f0*/  UPRMT UR8, URZ, 0x654, UR8 ;  /* 0x000006543f087896 */ /* 0x000fe20008000008 */
[C---:B------:R-:W-:Y:S02]  /*8900*/  VIADD R76, R84.reuse, 0x20 ;  /* 0x00000020544c7836 */ /* 0x040fe40000000000 */
[----:B------:R-:W-:Y:S02]  /*8910*/  VIADD R78, R84, 0x40 ;  /* 0x00000040544e7836 */ /* 0x000fe40000000000 */
[C---:B------:R-:W-:Y:S02]  /*8920*/  VIADD R88, R0.reuse, 0x80 ;  /* 0x0000008000587836 */ /* 0x040fe40000000000 */
[----:B------:R-:W-:-:S02]  /*8930*/  VIADD R90, R0, 0xc0 ;  /* 0x000000c0005a7836 */ /* 0x000fc40000000000 */
[----:B------:R-:W-:Y:S01]  /*8940*/  VIADD R86, R0, 0x40 ;  /* 0x0000004000567836 */ /* 0x000fe20000000000 */
[----:B0-----:R0:W1:Y:S01]  /*8950*/  SHFL.IDX PT, R85, R82, RZ, 0x181f ;  /* 0x00181fff52557589 */ /* 0x00106200000e0000 */
[----:B------:R-:W-:Y:S03]  /*8960*/  BSSY B1, `(.L_x_9444) ;  /* 0x000001b000017945 */ /* 0x000fe60003800000 */
[----:B------:R0:W2:Y:S01]  /*8970*/  SHFL.IDX PT, R81, R83, RZ, 0x181f ;  /* 0x00181fff53517589 */ /* 0x0000a200000e0000 */
[----:B------:R-:W-:Y:S01]  /*8980*/  SYNCS.ARRIVE.TRANS64.RED.A1T0 RZ, [UR8], RZ ;  /* 0x000000ffffff79a7 */ /* 0x000fe20008100408 */
[-C--:B------:R-:W-:Y:S02]  /*8990*/  ISETP.GE.AND P1, PT, R76, R3.reuse, PT ;  /* 0x000000034c00720c */ /* 0x080fe40003f26270 */
[----:B------:R-:W-:Y:S02]  /*89a0*/  ISETP.GE.AND P0, PT, R78, R3, PT ;  /* 0x000000034e00720c */ /* 0x000fe40003f06270 */
[----:B------:R-:W-:-:S02]  /*89b0*/  SHF.R.S32.HI R92, RZ, 0x1f, R0 ;  /* 0x0000001fff5c7819 */ /* 0x000fc40000011400 */
[----:B------:R-:W-:Y:S02]  /*89c0*/  SHF.R.S32.HI R87, RZ, 0x1f, R88 ;  /* 0x0000001fff577819 */ /* 0x000fe40000011458 */
[----:B------:R-:W-:Y:S02]  /*89d0*/  SHF.R.S32.HI R89, RZ, 0x1f, R90 ;  /* 0x0000001fff597819 */ /* 0x000fe4000001145a */
        /* <DEDUP_REMOVED lines=8> */
[----:B--2---:R-:W-:Y:S02]  /*8a60*/  @!P5 LEA.HI.X R21, R0, R81, R92, 0x1, P6 ;  /* 0x000000510015d211 */ /* 0x004fe400030f0c5c */
[----:B------:R-:W-:-:S03]  /*8a70*/  @!P4 LEA R76, P6, R86, R85, 0x1 ;  /* 0x00000055564cc211 */ /* 0x000fc600078c08ff */
[----:B-----5:R0:W-:Y:S01]  /*8a80*/  @!P5 ST.E.128 desc[UR50][R20.64], R4 ;  /* 0x000000041400d985 */ /* 0x0201e2000c101d32 */
[----:B------:R-:W-:Y:S02]  /*8a90*/  @!P4 LEA.HI.X R77, R86, R81, R91, 0x1, P6 ;  /* 0x00000051564dc211 */ /* 0x000fe400030f0c5b */
[----:B------:R-:W-:-:S03]  /*8aa0*/  @!P3 LEA R78, P6, R88, R85, 0x1 ;  /* 0x00000055584eb211 */ /* 0x000fc600078c08ff */
[----:B------:R0:W-:Y:S01]  /*8ab0*/  @!P4 ST.E.128 desc[UR50][R76.64], R28 ;  /* 0x0000001c4c00c985 */ /* 0x0001e2000c101d32 */
[----:B------:R-:W-:Y:S02]  /*8ac0*/  @!P3 LEA.HI.X R79, R88, R81, R87, 0x1, P6 ;  /* 0x00000051584fb211 */ /* 0x000fe400030f0c57 */
[----:B------:R-:W-:-:S03]  /*8ad0*/  @!P2 LEA R80, P6, R90, R85, 0x1 ;  /* 0x000000555a50a211 */ /* 0x000fc600078c08ff */
[----:B------:R0:W-:Y:S01]  /*8ae0*/  @!P3 ST.E.128 desc[UR50][R78.64], R44 ;  /* 0x0000002c4e00b985 */ /* 0x0001e2000c101d32 */
[----:B------:R-:W-:-:S05]  /*8af0*/  @!P2 LEA.HI.X R81, R90, R81, R89, 0x1, P6 ;  /* 0x000000515a51a211 */ /* 0x000fca00030f0c59 */
[----:B------:R0:W-:Y:S04]  /*8b00*/  @!P2 ST.E.128 desc[UR50][R80.64], R60 ;  /* 0x0000003c5000a985 */ /* 0x0001e8000c101d32 */
.L_x_9445:
[----:B------:R-:W-:Y:S05]  /*8b10*/  BSYNC B1 ;  /* 0x0000000000017941 */ /* 0x000fea0003800000 */
.L_x_9444:
[----:B0----5:R0:W3:Y:S01]  /*8b20*/  SHFL.IDX PT, R29, R83, 0x1, 0x181f ;  /* 0x00381f00531d7f89 */ /* 0x0210e200000e0000 */
[----:B------:R-:W-:Y:S03]  /*8b30*/  BSSY B1, `(.L_x_9446) ;  /* 0x0000014000017945 */ /* 0x000fe60003800000 */
[----:B------:R0:W4:Y:S01]  /*8b40*/  SHFL.IDX PT, R21, R82, 0x1, 0x181f ;  /* 0x00381f0052157f89 */ /* 0x00012200000e0000 */
[----:B------:R-:W-:Y:S05]  /*8b50*/  @P1 BRA `(.L_x_9447) ;  /* 0x0000000000441947 */ /* 0x000fea0003800000 */
[----:B------:R-:W-:Y:S02]  /*8b60*/  ULDC UR4, c[0x0][0xac8] ;  /* 0x0002b20000047ab9 */ /* 0x000fe40000000800 */
[----:B------:R-:W-:Y:S02]  /*8b70*/  ISETP.GE.AND P4, PT, R0, UR4, PT ;  /* 0x0000000400007c0c */ /* 0x000fe4000bf86270 */
[----:B------:R-:W-:Y:S02]  /*8b80*/  ISETP.GE.AND P3, PT, R86, UR4, PT ;  /* 0x0000000456007c0c */ /* 0x000fe4000bf66270 */
[----:B------:R-:W-:Y:S02]  /*8b90*/  ISETP.GE.AND P2, PT, R88, UR4, PT ;  /* 0x0000000458007c0c */ /* 0x000fe4000bf46270 */
[----:B------:R-:W-:-:S07]  /*8ba0*/  ISETP.GE.AND P1, PT, R90, UR4, PT ;  /* 0x000000045a007c0c */ /* 0x000fce000bf26270 */
[-C--:B----4-:R-:W-:Y:S02]  /*8bb0*/  @!P4 LEA R4, P6, R0, R21.reuse, 0x1 ;  /* 0x000000150004c211 */ /* 0x090fe400078c08ff */
[----:B------:R-:W-:Y:S02]  /*8bc0*/  @!P3 LEA R6, P5, R86, R21, 0x1 ;  /* 0x000000155606b211 */ /* 0x000fe400078a08ff */
[----:B---3--:R-:W-:Y:S02]  /*8bd0*/  @!P4 LEA.HI.X R5, R0, R29, R92, 0x1, P6 ;  /* 0x0000001d0005c211 */ /* 0x008fe400030f0c5c */
[----:B------:R-:W-:Y:S02]  /*8be0*/  @!P2 LEA R20, P6, R88, R21, 0x1 ;  /* 0x000000155814a211 */ /* 0x000fe400078c08ff */
[----:B------:R-:W-:Y:S01]  /*8bf0*/  @!P3 LEA.HI.X R7, R86, R29, R91, 0x1, P5 ;  /* 0x0000001d5607b211 */ /* 0x000fe200028f0c5b */
[----:B------:R3:W-:Y:S01]  /*8c00*/  @!P4 ST.E.128 desc[UR50][R4.64], R8 ;  /* 0x000000080400c985 */ /* 0x0007e2000c101d32 */
[----:B------:R-:W-:-:S02]  /*8c10*/  @!P1 LEA R28, P5, R90, R21, 0x1 ;  /* 0x000000155a1c9211 */ /* 0x000fc400078a08ff */
[-C--:B------:R-:W-:Y:S01]  /*8c20*/  @!P2 LEA.HI.X R21, R88, R29.reuse, R87, 0x1, P6 ;  /* 0x0000001d5815a211 */ /* 0x080fe200030f0c57 */
[----:B------:R3:W-:Y:S01]  /*8c30*/  @!P3 ST.E.128 desc[UR50][R6.64], R32 ;  /* 0x000000200600b985 */ /* 0x0007e2000c101d32 */
[----:B------:R-:W-:-:S03]  /*8c40*/  @!P1 LEA.HI.X R29, R90, R29, R89, 0x1, P5 ;  /* 0x0000001d5a1d9211 */ /* 0x000fc600028f0c59 */
[----:B------:R3:W-:Y:S04]  /*8c50*/  @!P2 ST.E.128 desc[UR50][R20.64], R48 ;  /* 0x000000301400a985 */ /* 0x0007e8000c101d32 */
[----:B------:R3:W-:Y:S02]  /*8c60*/  @!P1 ST.E.128 desc[UR50][R28.64], R64 ;  /* 0x000000401c009985 */ /* 0x0007e4000c101d32 */
.L_x_9447:
[----:B------:R-:W-:Y:S05]  /*8c70*/  BSYNC B1 ;  /* 0x0000000000017941 */ /* 0x000fea0003800000 */
.L_x_9446:
[----:B---3--:R3:W0:Y:S01]  /*8c80*/  SHFL.IDX PT, R11, R83, 0x2, 0x181f ;  /* 0x00581f00530b7f89 */ /* 0x00862200000e0000 */
[----:B------:R-:W-:Y:S03]  /*8c90*/  BSSY B1, `(.L_x_9448) ;  /* 0x0000014000017945 */ /* 0x000fe60003800000 */
[----:B------:R3:W0:Y:S01]  /*8ca0*/  SHFL.IDX PT, R7, R82, 0x2, 0x181f ;  /* 0x00581f0052077f89 */ /* 0x00062200000e0000 */
[----:B------:R-:W-:Y:S05]  /*8cb0*/  @P0 BRA `(.L_x_9449) ;  /* 0x0000000000440947 */ /* 0x000fea0003800000 */
[----:B------:R-:W-:Y:S02]  /*8cc0*/  ULDC UR4, c[0x0][0xac8] ;  /* 0x0002b20000047ab9 */ /* 0x000fe40000000800 */
[----:B------:R-:W-:Y:S02]  /*8cd0*/  ISETP.GE.AND P3, PT, R0, UR4, PT ;  /* 0x0000000400007c0c */ /* 0x000fe4000bf66270 */
[----:B------:R-:W-:Y:S02]  /*8ce0*/  ISETP.GE.AND P2, PT, R86, UR4, PT ;  /* 0x0000000456007c0c */ /* 0x000fe4000bf46270 */
[----:B------:R-:W-:Y:S02]  /*8cf0*/  ISETP.GE.AND P1, PT, R88, UR4, PT ;  /* 0x0000000458007c0c */ /* 0x000fe4000bf26270 */
[----:B------:R-:W-:-:S07]  /*8d00*/  ISETP.GE.AND P0, PT, R90, UR4, PT ;  /* 0x000000045a007c0c */ /* 0x000fce000bf06270 */
[-C--:B0-----:R-:W-:Y:S02]  /*8d10*/  @!P3 LEA R4, P6, R0, R7.reuse, 0x1 ;  /* 0x000000070004b211 */ /* 0x081fe400078c08ff */
[-C--:B------:R-:W-:Y:S02]  /*8d20*/  @!P2 LEA R6, P5, R86, R7.reuse, 0x1 ;  /* 0x000000075606a211 */ /* 0x080fe400078a08ff */
[----:B------:R-:W-:Y:S02]  /*8d30*/  @!P1 LEA R8, P4, R88, R7, 0x1 ;  /* 0x0000000758089211 */ /* 0x000fe400078808ff */
[----:B------:R-:W-:Y:S02]  /*8d40*/  @!P3 LEA.HI.X R5, R0, R11, R92, 0x1, P6 ;  /* 0x0000000b0005b211 */ /* 0x000fe400030f0c5c */
[----:B------:R-:W-:Y:S02]  /*8d50*/  @!P0 LEA R10, P6, R90, R7, 0x1 ;  /* 0x000000075a0a8211 */ /* 0x000fe400078c08ff */
[-C--:B------:R-:W-:Y:S01]  /*8d60*/  @!P2 LEA.HI.X R7, R86, R11.reuse, R91, 0x1, P5 ;  /* 0x0000000b5607a211 */ /* 0x080fe200028f0c5b */
[----:B------:R0:W-:Y:S01]  /*8d70*/  @!P3 ST.E.128 desc[UR50][R4.64], R12 ;  /* 0x0000000c0400b985 */ /* 0x0001e2000c101d32 */
[----:B------:R-:W-:-:S02]  /*8d80*/  @!P1 LEA.HI.X R9, R88, R11, R87, 0x1, P4 ;  /* 0x0000000b58099211 */ /* 0x000fc400020f0c57 */
[----:B------:R-:W-:Y:S01]  /*8d90*/  @!P0 LEA.HI.X R11, R90, R11, R89, 0x1, P6 ;  /* 0x0000000b5a0b8211 */ /* 0x000fe200030f0c59 */
[----:B------:R0:W-:Y:S04]  /*8da0*/  @!P2 ST.E.128 desc[UR50][R6.64], R36 ;  /* 0x000000240600a985 */ /* 0x0001e8000c101d32 */
[----:B------:R0:W-:Y:S04]  /*8db0*/  @!P1 ST.E.128 desc[UR50][R8.64], R52 ;  /* 0x0000003408009985 */ /* 0x0001e8000c101d32 */
[----:B------:R0:W-:Y:S02]  /*8dc0*/  @!P0 ST.E.128 desc[UR50][R10.64], R68 ;  /* 0x000000440a008985 */ /* 0x0001e4000c101d32 */
.L_x_9449:
[----:B------:R-:W-:Y:S05]  /*8dd0*/  BSYNC B1 ;  /* 0x0000000000017941 */ /* 0x000fea0003800000 */
.L_x_9448:
[----:B0-----:R-:W-:Y:S01]  /*8de0*/  VIADD R4, R84, 0x60 ;  /* 0x0000006054047836 */ /* 0x001fe20000000000 */
[----:B---3--:R-:W0:Y:S04]  /*8df0*/  SHFL.IDX PT, R83, R83, 0x3, 0x181f ;  /* 0x00781f0053537f89 */ /* 0x008e2800000e0000 */
[----:B------:R-:W-:Y:S01]  /*8e00*/  ISETP.GE.AND P0, PT, R4, R3, PT ;  /* 0x000000030400720c */ /* 0x000fe20003f06270 */
[----:B------:R3:W0:-:S12]  /*8e10*/  SHFL.IDX PT, R11, R82, 0x3, 0x181f ;  /* 0x00781f00520b7f89 */ /* 0x00061800000e0000 */
[----:B---3--:R-:W-:Y:S05]  /*8e20*/  @P0 BRA `(.L_x_9450) ;  /* 0x0000002400940947 */ /* 0x008fea0003800000 */
[----:B------:R-:W-:Y:S02]  /*8e30*/  ULDC UR4, c[0x0][0xac8] ;  /* 0x0002b20000047ab9 */ /* 0x000fe40000000800 */
[----:B------:R-:W-:Y:S02]  /*8e40*/  ISETP.GE.AND P3, PT, R0, UR4, PT ;  /* 0x0000000400007c0c */ /* 0x000fe4000bf66270 */
[----:B------:R-:W-:Y:S02]  /*8e50*/  ISETP.GE.AND P4, PT, R86, UR4, PT ;  /* 0x0000000456007c0c */ /* 0x000fe4000bf86270 */
[----:B------:R-:W-:-:S09]  /*8e60*/  ISETP.GE.AND P5, PT, R88, UR4, PT ;  /* 0x0000000458007c0c */ /* 0x000fd2000bfa6270 */
[-C--:B0-----:R-:W-:Y:S02]  /*8e70*/  @!P3 LEA R4, P0, R0, R11.reuse, 0x1 ;  /* 0x0000000b0004b211 */ /* 0x081fe400078008ff */
[-C--:B------:R-:W-:Y:S02]  /*8e80*/  @!P4 LEA R6, P1, R86, R11.reuse, 0x1 ;  /* 0x0000000b5606c211 */ /* 0x080fe400078208ff */
[----:B------:R-:W-:Y:S02]  /*8e90*/  @!P5 LEA R8, P2, R88, R11, 0x1 ;  /* 0x0000000b5808d211 */ /* 0x000fe400078408ff */
[-C--:B------:R-:W-:Y:S02]  /*8ea0*/  @!P3 LEA.HI.X R5, R0, R83.reuse, R92, 0x1, P0 ;  /* 0x000000530005b211 */ /* 0x080fe400000f0c5c */
[-C--:B------:R-:W-:Y:S02]  /*8eb0*/  @!P4 LEA.HI.X R7, R86, R83.reuse, R91, 0x1, P1 ;  /* 0x000000535607c211 */ /* 0x080fe400008f0c5b */
[----:B------:R-:W-:Y:S01]  /*8ec0*/  @!P5 LEA.HI.X R9, R88, R83, R87, 0x1, P2 ;  /* 0x000000535809d211 */ /* 0x000fe200010f0c57 */
[----:B------:R3:W-:Y:S01]  /*8ed0*/  @!P3 ST.E.128 desc[UR50][R4.64], R24 ;  /* 0x000000180400b985 */ /* 0x0007e2000c101d32 */
[----:B------:R-:W-:-:S03]  /*8ee0*/  ISETP.GE.AND P0, PT, R90, UR4, PT ;  /* 0x000000045a007c0c */ /* 0x000fc6000bf06270 */
[----:B------:R3:W-:Y:S04]  /*8ef0*/  @!P4 ST.E.128 desc[UR50][R6.64], R40 ;  /* 0x000000280600c985 */ /* 0x0007e8000c101d32 */
[----:B------:R3:W-:Y:S06]  /*8f00*/  @!P5 ST.E.128 desc[UR50][R8.64], R56 ;  /* 0x000000380800d985 */ /* 0x0007ec000c101d32 */
[----:B------:R-:W-:Y:S05]  /*8f10*/  @P0 BRA `(.L_x_9450) ;  /* 0x0000002400580947 */ /* 0x000fea0003800000 */
[----:B---3--:R-:W-:-:S04]  /*8f20*/  LEA R4, P0, R90, R11, 0x1 ;  /* 0x0000000b5a047211 */ /* 0x008fc800078008ff */
[----:B------:R-:W-:-:S05]  /*8f30*/  LEA.HI.X R5, R90, R83, R89, 0x1, P0 ;  /* 0x000000535a057211 */ /* 0x000fca00000f0c59 */
[----:B------:R0:W-:Y:S01]  /*8f40*/  ST.E.128 desc[UR50][R4.64], R72 ;  /* 0x0000004804007985 */ /* 0x0001e2000c101d32 */
[----:B------:R-:W-:Y:S05]  /*8f50*/  BRA `(.L_x_9450) ;  /* 0x0000002400487947 */ /* 0x000fea0003800000 */
.L_x_9443:
[----:B------:R-:W-:Y:S01]  /*8f60*/  ULDC.64 UR14, c[0x0][0xb08] ;  /* 0x0002c200000e7ab9 */ /* 0x000fe20000000a00 */
[----:B------:R-:W-:Y:S01]  /*8f70*/  IMAD.MOV.U32 R3, RZ, RZ, R12 ;  /* 0x000000ffff037224 */ /* 0x000fe200078e000c */
        /* <DEDUP_REMOVED lines=11> */
[----:B------:R-:W-:Y:S01]  /*9030*/  ULDC.64 UR12, c[0x0][0xb38] ;  /* 0x0002ce00000c7ab9 */ /* 0x000fe20000000a00 */
[----:B------:R-:W-:Y:S01]  /*9040*/  UIMAD UR4, UR4, UR14, URZ ;  /* 0x0000000e040472a4 */ /* 0x000fe2000f8e023f */
[----:B------:R-:W-:Y:S01]  /*9050*/  SHF.R.S32.HI R156, RZ, 0x1f, R207 ;  /* 0x0000001fff9c7819 */ /* 0x000fe200000114cf */
[----:B------:R-:W-:Y:S01]  /*9060*/  UIMAD.WIDE.U32 UR10, UR43, UR12, UR10 ;  /* 0x0000000c2b0a72a5 */ /* 0x000fe2000f8e000a */
[----:B------:R-:W-:Y:S01]  /*9070*/  SHF.R.S32.HI R157, RZ, 0x1f, R208 ;  /* 0x0000001fff9d7819 */ /* 0x000fe200000114d0 */
[----:B------:R-:W-:Y:S01]  /*9080*/  UIMAD UR4, UR39, UR15, UR4 ;  /* 0x0000000f270472a4 */ /* 0x000fe2000f8e0204 */
[----:B------:R-:W-:Y:S01]  /*9090*/  SHF.R.S32.HI R158, RZ, 0x1f, R209 ;  /* 0x0000001fff9e7819 */ /* 0x000fe200000114d1 */
[----:B------:R-:W-:Y:S01]  /*90a0*/  UIMAD UR11, UR43, UR13, UR11 ;  /* 0x0000000d2b0b72a4 */ /* 0x000fe2000f8e020b */
[----:B------:R-:W-:Y:S01]  /*90b0*/  SHF.R.S32.HI R159, RZ, 0x1f, R210 ;  /* 0x0000001fff9f7819 */ /* 0x000fe200000114d2 */
[----:B------:R-:W-:Y:S01]  /*90c0*/  @UP1 ULDC UR12, c[0x0][0xbec] ;  /* 0x0002fb00000c1ab9 */ /* 0x000fe20000000800 */
[----:B------:R-:W-:Y:S01]  /*90d0*/  UIADD3 UR8, UR8, 0x22820, URZ ;  /* 0x0002282008087890 */ /* 0x000fe2000fffe03f */
[----:B0-----:R-:W-:Y:S01]  /*90e0*/  @P1 IMAD.HI.U32 R0, R12, UR12, RZ ;  /* 0x0000000c0c001c27 */ /* 0x001fe2000f8e00ff */
[----:B------:R-:W-:Y:S01]  /*90f0*/  UIMAD.WIDE.U32 UR10, UR39, UR14, UR10 ;  /* 0x0000000e270a72a5 */ /* 0x000fe2000f8e000a */
[----:B------:R-:W-:Y:S01]  /*9100*/  SHF.R.S32.HI R160, RZ, 0x1f, R211 ;  /* 0x0000001fffa07819 */ /* 0x000fe200000114d3 */
[----:B------:R-:W-:Y:S01]  /*9110*/  ULDC.64 UR12, c[0x0][0xb48] ;  /* 0x0002d200000c7ab9 */ /* 0x000fe20000000a00 */
[----:B------:R-:W-:Y:S01]  /*9120*/  UPRMT UR8, URZ, 0x654, UR8 ;  /* 0x000006543f087896 */ /* 0x000fe20008000008 */
[----:B------:R-:W-:Y:S01]  /*9130*/  SHF.R.S32.HI R161, RZ, 0x1f, R212 ;  /* 0x0000001fffa17819 */ /* 0x000fe200000114d4 */
[----:B------:R-:W-:Y:S01]  /*9140*/  UIADD3 UR11, UR11, UR4, URZ ;  /* 0x000000040b0b7290 */ /* 0x000fe2000fffe03f */
[----:B------:R-:W-:-:S02]  /*9150*/  SHF.R.S32.HI R162, RZ, 0x1f, R213 ;  /* 0x0000001fffa27819 */ /* 0x000fc400000114d5 */
[----:B------:R-:W-:Y:S01]  /*9160*/  @UP1 ULDC UR4, c[0x0][0xbf0] ;  /* 0x0002fc0000041ab9 */ /* 0x000fe20000000800 */
[----:B------:R-:W-:Y:S01]  /*9170*/  UIMAD.WIDE.U32 UR10, UR42, UR12, UR10 ;  /* 0x0000000c2a0a72a5 */ /* 0x000fe2000f8e000a */
[----:B------:R-:W-:Y:S02]  /*9180*/  @P1 SHF.R.U32.HI R3, RZ, UR4, R0 ;  /* 0x00000004ff031c19 */ /* 0x000fe40008011600 */
[----:B------:R-:W-:Y:S01]  /*9190*/  SYNCS.ARRIVE.TRANS64.RED.A1T0 RZ, [UR8], RZ ;  /* 0x000000ffffff79a7 */ /* 0x000fe20008100408 */
[----:B------:R-:W-:Y:S01]  /*91a0*/  UIMAD UR42, UR42, UR13, UR11 ;  /* 0x0000000d2a2a72a4 */ /* 0x000fe2000f8e020b */
[--C-:B------:R-:W-:Y:S01]  /*91b0*/  SHF.R.S32.HI R0, RZ, 0x1f, R3.reuse ;  /* 0x0000001fff007819 */ /* 0x100fe20000011403 */
[----:B------:R-:W-:Y:S01]  /*91c0*/  IMAD.MOV R7, RZ, RZ, -R3 ;  /* 0x000000ffff077224 */ /* 0x000fe200078e0a03 */
[----:B------:R-:W-:Y:S01]  /*91d0*/  ULDC.64 UR12, c[0x0][0xb30] ;  /* 0x0002cc00000c7ab9 */ /* 0x000fe20000000a00 */
[----:B------:R-:W-:Y:S01]  /*91e0*/  IMAD.U32 R5, RZ, RZ, UR11 ;  /* 0x0000000bff057e24 */ /* 0x000fe2000f8e00ff */
[----:B------:R-:W-:Y:S01]  /*91f0*/  SHF.R.S32.HI R163, RZ, 0x1f, R214 ;  /* 0x0000001fffa37819 */ /* 0x000fe200000114d6 */
[----:B------:R-:W-:Y:S01]  /*9200*/  IMAD R7, R7, UR9, R12 ;  /* 0x0000000907077c24 */ /* 0x000fe2000f8e020c */
[----:B------:R-:W-:Y:S01]  /*9210*/  SHF.R.S32.HI R164, RZ, 0x1f, R215 ;  /* 0x0000001fffa47819 */ /* 0x000fe200000114d7 */
[----:B------:R-:W-:Y:S01]  /*9220*/  IMAD R0, R0, UR12, RZ ;  /* 0x0000000c00007c24 */ /* 0x000fe2000f8e02ff */
[----:B------:R-:W-:Y:S01]  /*9230*/  SHF.R.S32.HI R20, RZ, 0x1f, R216 ;  /* 0x0000001fff147819 */ /* 0x000fe200000114d8 */
[----:B------:R-:W-:Y:S01]  /*9240*/  IMAD.U32 R4, RZ, RZ, UR10 ;  /* 0x0000000aff047e24 */ /* 0x000fe2000f8e00ff */
[----:B------:R-:W-:Y:S01]  /*9250*/  ULDC.64 UR10, c[0x0][0xb28] ;  /* 0x0002ca00000a7ab9 */ /* 0x000fe20000000a00 */
[----:B------:R-:W-:Y:S01]  /*9260*/  IMAD.U32 R5, RZ, RZ, UR42 ;  /* 0x0000002aff057e24 */ /* 0x000fe2000f8e00ff */
[----:B------:R-:W-:Y:S01]  /*9270*/  SHF.R.S32.HI R165, RZ, 0x1f, R217 ;  /* 0x0000001fffa57819 */ /* 0x000fe200000114d9 */
        /* <DEDUP_REMOVED lines=10> */
[----:B------:R-:W-:-:S03]  /*9320*/  ULDC.64 UR10, c[0x0][0xb00] ;  /* 0x0002c000000a7ab9 */ /* 0x000fc60000000a00 */
[----:B------:R-:W-:Y:S01]  /*9330*/  IMAD.IADD R3, R5, 0x1, R3 ;  /* 0x0000000105037824 */ /* 0x000fe200078e0203 */
[----:B------:R-:W-:-:S04]  /*9340*/  LEA R0, P1, R4, UR10, 0x2 ;  /* 0x0000000a04007c11 */ /* 0x000fc8000f8210ff */
[----:B------:R-:W-:Y:S02]  /*9350*/  LEA.HI.X R3, R4, UR11, R3, 0x2, P1 ;  /* 0x0000000b04037c11 */ /* 0x000fe400088f1403 */
[----:B------:R0:W1:Y:S04]  /*9360*/  SHFL.IDX PT, R4, R0, RZ, 0x1c1f ;  /* 0x001c1fff00047589 */ /* 0x00006800000e0000 */
[----:B------:R0:W2:Y:S01]  /*9370*/  SHFL.IDX PT, R5, R3, RZ, 0x1c1f ;  /* 0x001c1fff03057589 */ /* 0x0000a200000e0000 */
[----:B------:R-:W-:Y:S05]  /*9380*/  @P2 BRA `(.L_x_9452) ;  /* 0x0000000800242947 */ /* 0x000fea0003800000 */
[----:B------:R-:W-:Y:S01]  /*9390*/  ULDC UR4, c[0x0][0xac8] ;  /* 0x0002b20000047ab9 */ /* 0x000fe20000000800 */
[----:B------:R-:W-:Y:S01]  /*93a0*/  VIADD R21, R2, 0xe0 ;  /* 0x000000e002157836 */ /* 0x000fe20000000000 */
[----:B------:R-:W-:Y:S02]  /*93b0*/  ISETP.GE.AND P2, PT, R220, UR4, PT ;  /* 0x00000004dc007c0c */ /* 0x000fe4000bf46270 */
[----:B------:R-:W-:Y:S02]  /*93c0*/  ISETP.GE.AND P3, PT, R2, UR4, PT ;  /* 0x0000000402007c0c */ /* 0x000fe4000bf66270 */
[----:B------:R-:W-:Y:S02]  /*93d0*/  ISETP.GE.AND P1, PT, R219, UR4, PT ;  /* 0x00000004db007c0c */ /* 0x000fe4000bf26270 */
[----:B------:R-:W-:-:S07]  /*93e0*/  ISETP.GE.AND P4, PT, R218, UR4, PT ;  /* 0x00000004da007c0c */ /* 0x000fce000bf86270 */
[----:B-1----:R-:W-:Y:S02]  /*93f0*/  @!P2 LEA R8, P5, R220, R4, 0x2 ;  /* 0x00000004dc08a211 */ /* 0x002fe400078a10ff */
[----:B--2---:R-:W-:Y:S02]  /*9400*/  @!P3 IMAD.WIDE R6, R2, 0x4, R4 ;  /* 0x000000040206b825 */ /* 0x004fe400078e0204 */
[----:B------:R-:W-:-:S03]  /*9410*/  @!P2 LEA.HI.X R9, R220, R5, R168, 0x2, P5 ;  /* 0x00000005dc09a211 */ /* 0x000fc600028f14a8 */
[----:B------:R1:W-:Y:S01]  /*9420*/  @!P3 ST.E.64 desc[UR50][R6.64], R24 ;  /* 0x000000180600b985 */ /* 0x0003e2000c101b32 */
[----:B------:R-:W-:-:S03]  /*9430*/  ISETP.GE.AND P3, PT, R217, UR4, PT ;  /* 0x00000004d9007c0c */ /* 0x000fc6000bf66270 */
[----:B------:R2:W-:Y:S01]  /*9440*/  @!P2 ST.E.64 desc[UR50][R8.64], R28 ;  /* 0x0000001c0800a985 */ /* 0x0005e2000c101b32 */
[----:B------:R-:W-:Y:S02]  /*9450*/  ISETP.GE.AND P2, PT, R216, UR4, PT ;  /* 0x00000004d8007c0c */ /* 0x000fe4000bf46270 */
[----:B-1----:R-:W-:Y:S01]  /*9460*/  @!P1 LEA R6, P6, R219, R4, 0x2 ;  /* 0x00000004db069211 */ /* 0x002fe200078c10ff */
[----:B------:R-:W-:-:S03]  /*9470*/  VIADD R25, R2, 0xf8 ;  /* 0x000000f802197836 */ /* 0x000fc60000000000 */
[----:B------:R-:W-:Y:S01]  /*9480*/  @!P1 LEA.HI.X R7, R219, R5, R167, 0x2, P6 ;  /* 0x00000005db079211 */ /* 0x000fe200030f14a7 */
[----:B--2---:R-:W-:Y:S01]  /*9490*/  VIADD R29, R2, 0xe8 ;  /* 0x000000e8021d7836 */ /* 0x004fe20000000000 */
[----:B------:R-:W-:-:S03]  /*94a0*/  @!P4 LEA R8, P5, R218, R4, 0x2 ;  /* 0x00000004da08c211 */ /* 0x000fc600078a10ff */
[----:B------:R1:W-:Y:S01]  /*94b0*/  @!P1 ST.E.64 desc[UR50][R6.64], R32 ;  /* 0x0000002006009985 */ /* 0x0003e2000c101b32 */
[----:B------:R-:W-:Y:S02]  /*94c0*/  @!P4 LEA.HI.X R9, R218, R5, R166, 0x2, P5 ;  /* 0x00000005da09c211 */ /* 0x000fe400028f14a6 */
[----:B------:R-:W-:-:S03]  /*94d0*/  ISETP.GE.AND P1, PT, R215, UR4, PT ;  /* 0x00000004d7007c0c */ /* 0x000fc6000bf26270 */
[----:B------:R2:W-:Y:S01]  /*94e0*/  @!P4 ST.E.64 desc[UR50][R8.64], R36 ;  /* 0x000000240800c985 */ /* 0x0005e2000c101b32 */
[----:B------:R-:W-:Y:S02]  /*94f0*/  ISETP.GE.AND P4, PT, R214, UR4, PT ;  /* 0x00000004d6007c0c */ /* 0x000fe4000bf86270 */
[----:B-1----:R-:W-:Y:S01]  /*9500*/  @!P3 LEA R6, P6, R217, R4, 0x2 ;  /* 0x00000004d906b211 */ /* 0x002fe200078c10ff */
[----:B------:R-:W-:-:S03]  /*9510*/  VIADD R33, R2, 0xf0 ;  /* 0x000000f002217836 */ /* 0x000fc60000000000 */
[----:B------:R-:W-:Y:S02]  /*9520*/  @!P3 LEA.HI.X R7, R217, R5, R165, 0x2, P6 ;  /* 0x00000005d907b211 */ /* 0x000fe400030f14a5 */
[----:B--2---:R-:W-:-:S03]  /*9530*/  @!P2 LEA R8, P5, R216, R4, 0x2 ;  /* 0x00000004d808a211 */ /* 0x004fc600078a10ff */
[----:B------:R1:W-:Y:S01]  /*9540*/  @!P3 ST.E.64 desc[UR50][R6.64], R40 ;  /* 0x000000280600b985 */ /* 0x0003e2000c101b32 */
[----:B------:R-:W-:Y:S02]  /*9550*/  @!P2 LEA.HI.X R9, R216, R5, R20, 0x2, P5 ;  /* 0x00000005d809a211 */ /* 0x000fe400028f1414 */
[----:B------:R-:W-:-:S03]  /*9560*/  ISETP.GE.AND P3, PT, R213, UR4, PT ;  /* 0x00000004d5007c0c */ /* 0x000fc6000bf66270 */
[----:B------:R2:W-:Y:S01]  /*9570*/  @!P2 ST.E.64 desc[UR50][R8.64], R44 ;  /* 0x0000002c0800a985 */ /* 0x0005e2000c101b32 */
[----:B------:R-:W-:Y:S02]  /*9580*/  ISETP.GE.AND P2, PT, R212, UR4, PT ;  /* 0x00000004d4007c0c */ /* 0x000fe4000bf46270 */
[----:B-1----:R-:W-:-:S04]  /*9590*/  @!P1 LEA R6, P6, R215, R4, 0x2 ;  /* 0x00000004d7069211 */ /* 0x002fc800078c10ff */
        /* <DEDUP_REMOVED lines=19> */
[-C--:B------:R-:W-:Y:S02]  /*96d0*/  @!P4 LEA.HI.X R9, R210, R5.reuse, R159, 0x2, P5 ;  /* 0x00000005d209c211 */ /* 0x080fe400028f149f */
[----:B------:R-:W-:Y:S02]  /*96e0*/  ISETP.GE.AND P1, PT, R207, UR4, PT ;  /* 0x00000004cf007c0c */ /* 0x000fe4000bf26270 */
[-C--:B------:R-:W-:Y:S01]  /*96f0*/  @!P2 LEA R10, P5, R208, R4.reuse, 0x2 ;  /* 0x00000004d00aa211 */ /* 0x080fe200078a10ff */
[----:B------:R2:W-:Y:S01]  /*9700*/  @!P4 ST.E.64 desc[UR50][R8.64], R68 ;  /* 0x000000440800c985 */ /* 0x0005e2000c101b32 */
[----:B------:R-:W-:Y:S02]  /*9710*/  ISETP.GE.AND P4, PT, R206, UR4, PT ;  /* 0x00000004ce007c0c */ /* 0x000fe4000bf86270 */
[----:B------:R-:W-:Y:S02]  /*9720*/  @!P2 LEA.HI.X R11, R208, R5, R157, 0x2, P5 ;  /* 0x00000005d00ba211 */ /* 0x000fe400028f149d */
[----:B-1----:R-:W-:-:S04]  /*9730*/  @!P3 LEA R6, P6, R209, R4, 0x2 ;  /* 0x00000004d106b211 */ /* 0x002fc800078c10ff */
[----:B------:R-:W-:Y:S02]  /*9740*/  @!P3 LEA.HI.X R7, R209, R5, R158, 0x2, P6 ;  /* 0x00000005d107b211 */ /* 0x000fe400030f149e */
[----:B------:R-:W-:-:S03]  /*9750*/  @!P1 LEA R12, P6, R207, R4, 0x2 ;  /* 0x00000004cf0c9211 */ /* 0x000fc600078c10ff */
[----:B------:R-:W-:Y:S01]  /*9760*/  @!P4 LEA R14, P5, R206, R4, 0x2 ;  /* 0x00000004ce0ec211 */ /* 0x000fe200078a10ff */
[----:B------:R1:W-:Y:S01]  /*9770*/  @!P3 ST.E.64 desc[UR50][R6.64], R72 ;  /* 0x000000480600b985 */ /* 0x0003e2000c101b32 */
[----:B------:R-:W-:Y:S02]  /*9780*/  ISETP.GE.AND P3, PT, R205, UR4, PT ;  /* 0x00000004cd007c0c */ /* 0x000fe4000bf66270 */
[-C--:B------:R-:W-:Y:S01]  /*9790*/  @!P1 LEA.HI.X R13, R207, R5.reuse, R156, 0x2, P6 ;  /* 0x00000005cf0d9211 */ /* 0x080fe200030f149c */
[----:B------:R3:W-:Y:S01]  /*97a0*/  @!P2 ST.E.64 desc[UR50][R10.64], R76 ;  /* 0x0000004c0a00a985 */ /* 0x0007e2000c101b32 */
[----:B------:R-:W-:Y:S02]  /*97b0*/  ISETP.GE.AND P2, PT, R204, UR4, PT ;  /* 0x00000004cc007c0c */ /* 0x000fe4000bf46270 */
[----:B------:R-:W-:Y:S01]  /*97c0*/  @!P4 LEA.HI.X R15, R206, R5, R155, 0x2, P5 ;  /* 0x00000005ce0fc211 */ /* 0x000fe200028f149b */
[----:B------:R4:W-:Y:S01]  /*97d0*/  @!P1 ST.E.64 desc[UR50][R12.64], R80 ;  /* 0x000000500c009985 */ /* 0x0009e2000c101b32 */
[----:B------:R-:W-:-:S03]  /*97e0*/  ISETP.GE.AND P1, PT, R203, UR4, PT ;  /* 0x00000004cb007c0c */ /* 0x000fc6000bf26270 */
[----:B------:R5:W-:Y:S01]  /*97f0*/  @!P4 ST.E.64 desc[UR50][R14.64], R84 ;  /* 0x000000540e00c985 */ /* 0x000be2000c101b32 */
[----:B------:R-:W-:Y:S02]  /*9800*/  ISETP.GE.AND P4, PT, R202, UR4, PT ;  /* 0x00000004ca007c0c */ /* 0x000fe4000bf86270 */
[----:B--2---:R-:W-:-:S03]  /*9810*/  @!P3 LEA R8, P6, R205, R4, 0x2 ;  /* 0x00000004cd08b211 */ /* 0x004fc600078c10ff */
[CC--:B-1----:R-:W-:Y:S02]  /*9820*/  @!P2 LEA R6, P5, R204.reuse, R4.reuse, 0x2 ;  /* 0x00000004cc06a211 */ /* 0x0c2fe400078a10ff */
[-C--:B------:R-:W-:Y:S02]  /*9830*/  @!P3 LEA.HI.X R9, R205, R5.reuse, R154, 0x2, P6 ;  /* 0x00000005cd09b211 */ /* 0x080fe400030f149a */
[-C--:B------:R-:W-:Y:S02]  /*9840*/  @!P2 LEA.HI.X R7, R204, R5.reuse, R153, 0x2, P5 ;  /* 0x00000005cc07a211 */ /* 0x080fe400028f1499 */
[----:B---3--:R-:W-:Y:S01]  /*9850*/  @!P1 LEA R10, P6, R203, R4, 0x2 ;  /* 0x00000004cb0a9211 */ /* 0x008fe200078c10ff */
[----:B------:R1:W-:Y:S01]  /*9860*/  @!P3 ST.E.64 desc[UR50][R8.64], R88 ;  /* 0x000000580800b985 */ /* 0x0003e2000c101b32 */
[----:B------:R-:W-:Y:S02]  /*9870*/  ISETP.GE.AND P3, PT, R201, UR4, PT ;  /* 0x00000004c9007c0c */ /* 0x000fe4000bf66270 */
[----:B------:R-:W-:Y:S01]  /*9880*/  @!P1 LEA.HI.X R11, R203, R5, R152, 0x2, P6 ;  /* 0x00000005cb0b9211 */ /* 0x000fe200030f1498 */
[----:B------:R2:W-:Y:S01]  /*9890*/  @!P2 ST.E.64 desc[UR50][R6.64], R92 ;  /* 0x0000005c0600a985 */ /* 0x0005e2000c101b32 */
[----:B------:R-:W-:-:S02]  /*98a0*/  ISETP.GE.AND P2, PT, R200, UR4, PT ;  /* 0x00000004c8007c0c */ /* 0x000fc4000bf46270 */
[C---:B----4-:R-:W-:Y:S01]  /*98b0*/  @!P4 LEA R12, P5, R202.reuse, R4, 0x2 ;  /* 0x00000004ca0cc211 */ /* 0x050fe200078a10ff */
[----:B------:R3:W-:Y:S01]  /*98c0*/  @!P1 ST.E.64 desc[UR50][R10.64], R96 ;  /* 0x000000600a009985 */ /* 0x0007e2000c101b32 */
[----:B------:R-:W-:Y:S02]  /*98d0*/  ISETP.GE.AND P1, PT, R23, UR4, PT ;  /* 0x0000000417007c0c */ /* 0x000fe4000bf26270 */
[----:B------:R-:W-:-:S03]  /*98e0*/  @!P4 LEA.HI.X R13, R202, R5, R229, 0x2, P5 ;  /* 0x00000005ca0dc211 */ /* 0x000fc600028f14e5 */
[CC--:B-----5:R-:W-:Y:S02]  /*98f0*/  @!P3 LEA R14, P6, R201.reuse, R4.reuse, 0x2 ;  /* 0x00000004c90eb211 */ /* 0x0e0fe400078c10ff */
[----:B------:R4:W-:Y:S01]  /*9900*/  @!P4 ST.E.64 desc[UR50][R12.64], R100 ;  /* 0x000000640c00c985 */ /* 0x0009e2000c101b32 */
[----:B------:R-:W-:Y:S02]  /*9910*/  ISETP.GE.AND P4, PT, R22, UR4, PT ;  /* 0x0000000416007c0c */ /* 0x000fe4000bf86270 */
[CC--:B-1----:R-:W-:Y:S02]  /*9920*/  @!P2 LEA R8, P5, R200.reuse, R4.reuse, 0x2 ;  /* 0x00000004c808a211 */ /* 0x0c2fe400078a10ff */
[-C--:B------:R-:W-:Y:S02]  /*9930*/  @!P3 LEA.HI.X R15, R201, R5.reuse, R228, 0x2, P6 ;  /* 0x00000005c90fb211 */ /* 0x080fe400030f14e4 */
[----:B------:R-:W-:Y:S02]  /*9940*/  @!P2 LEA.HI.X R9, R200, R5, R227, 0x2, P5 ;  /* 0x00000005c809a211 */ /* 0x000fe400028f14e3 */
[----:B--2---:R-:W-:Y:S01]  /*9950*/  @!P1 LEA R6, P6, R23, R4, 0x2 ;  /* 0x0000000417069211 */ /* 0x004fe200078c10ff */
[----:B------:R1:W-:Y:S01]  /*9960*/  @!P3 ST.E.64 desc[UR50][R14.64], R104 ;  /* 0x000000680e00b985 */ /* 0x0003e2000c101b32 */
[----:B------:R-:W-:-:S02]  /*9970*/  ISETP.GE.AND P3, PT, R19, UR4, PT ;  /* 0x0000000413007c0c */ /* 0x000fc4000bf66270 */
[-C--:B------:R-:W-:Y:S01]  /*9980*/  @!P1 LEA.HI.X R7, R23, R5.reuse, R226, 0x2, P6 ;  /* 0x0000000517079211 */ /* 0x080fe200030f14e2 */
[----:B------:R2:W-:Y:S01]  /*9990*/  @!P2 ST.E.64 desc[UR50][R8.64], R108 ;  /* 0x0000006c0800a985 */ /* 0x0005e2000c101b32 */
[----:B------:R-:W-:Y:S02]  /*99a0*/  ISETP.GE.AND P2, PT, R18, UR4, PT ;  /* 0x0000000412007c0c */ /* 0x000fe4000bf46270 */
[C---:B---3--:R-:W-:Y:S01]  /*99b0*/  @!P4 LEA R10, P5, R22.reuse, R4, 0x2 ;  /* 0x00000004160ac211 */ /* 0x048fe200078a10ff */
[----:B------:R3:W-:Y:S01]  /*99c0*/  @!P1 ST.E.64 desc[UR50][R6.64], R112 ;  /* 0x0000007006009985 */ /* 0x0007e2000c101b32 */
[----:B------:R-:W-:Y:S02]  /*99d0*/  ISETP.GE.AND P1, PT, R17, UR4, PT ;  /* 0x0000000411007c0c */ /* 0x000fe4000bf26270 */
[----:B------:R-:W-:-:S03]  /*99e0*/  @!P4 LEA.HI.X R11, R22, R5, R225, 0x2, P5 ;  /* 0x00000005160bc211 */ /* 0x000fc600028f14e1 */
[CC--:B----4-:R-:W-:Y:S02]  /*99f0*/  @!P3 LEA R12, P6, R19.reuse, R4.reuse, 0x2 ;  /* 0x00000004130cb211 */ /* 0x0d0fe400078c10ff */
[----:B------:R4:W-:Y:S02]  /*9a00*/  @!P4 ST.E.64 desc[UR50][R10.64], R116 ;  /* 0x000000740a00c985 */ /* 0x0009e4000c101b32 */
[CC--:B-1----:R-:W-:Y:S02]  /*9a10*/  @!P2 LEA R14, P4, R18.reuse, R4.reuse, 0x2 ;  /* 0x00000004120ea211 */ /* 0x0c2fe400078810ff */
[-C--:B------:R-:W-:Y:S02]  /*9a20*/  @!P3 LEA.HI.X R13, R19, R5.reuse, R224, 0x2, P6 ;  /* 0x00000005130db211 */ /* 0x080fe400030f14e0 */
[----:B------:R-:W-:Y:S02]  /*9a30*/  @!P2 LEA.HI.X R15, R18, R5, R223, 0x2, P4 ;  /* 0x00000005120fa211 */ /* 0x000fe400020f14df */
[----:B------:R-:W-:Y:S01]  /*9a40*/  ISETP.GE.AND P4, PT, R16, UR4, PT ;  /* 0x0000000410007c0c */ /* 0x000fe2000bf86270 */
[----:B------:R1:W-:Y:S01]  /*9a50*/  @!P3 ST.E.64 desc[UR50][R12.64], R120 ;  /* 0x000000780c00b985 */ /* 0x0003e2000c101b32 */
[----:B--2---:R-:W-:-:S02]  /*9a60*/  @!P1 LEA R8, P5, R17, R4, 0x2 ;  /* 0x0000000411089211 */ /* 0x004fc400078a10ff */
[----:B------:R-:W-:Y:S01]  /*9a70*/  ISETP.GE.AND P3, PT, R21, UR4, PT ;  /* 0x0000000415007c0c */ /* 0x000fe2000bf66270 */
[----:B------:R-:W-:Y:S01]  /*9a80*/  @!P2 ST.E.64 desc[UR50][R14.64], R124 ;  /* 0x0000007c0e00a985 */ /* 0x000fe2000c101b32 */
[----:B------:R-:W-:Y:S02]  /*9a90*/  @!P1 LEA.HI.X R9, R17, R5, R222, 0x2, P5 ;  /* 0x0000000511099211 */ /* 0x000fe400028f14de */
[----:B------:R-:W-:Y:S02]  /*9aa0*/  ISETP.GE.AND P2, PT, R29, UR4, PT ;  /* 0x000000041d007c0c */ /* 0x000fe4000bf46270 */
[----:B---3--:R-:W-:Y:S01]  /*9ab0*/  SHF.R.S32.HI R7, RZ, 0x1f, R16 ;  /* 0x0000001fff077819 */ /* 0x008fe20000011410 */
[----:B------:R2:W-:Y:S01]  /*9ac0*/  @!P1 ST.E.64 desc[UR50][R8.64], R128 ;  /* 0x0000008008009985 */ /* 0x0005e2000c101b32 */
[----:B------:R-:W-:Y:S02]  /*9ad0*/  ISETP.GE.AND P1, PT, R33, UR4, PT ;  /* 0x0000000421007c0c */ /* 0x000fe4000bf26270 */
[----:B------:R-:W-:-:S02]  /*9ae0*/  @!P4 LEA R6, P5, R16, R4, 0x2 ;  /* 0x000000041006c211 */ /* 0x000fc400078a10ff */
[----:B----4-:R-:W-:Y:S02]  /*9af0*/  SHF.R.S32.HI R11, RZ, 0x1f, R21 ;  /* 0x0000001fff0b7819 */ /* 0x010fe40000011415 */
[----:B------:R-:W-:Y:S02]  /*9b00*/  @!P3 LEA R10, P6, R21, R4, 0x2 ;  /* 0x00000004150ab211 */ /* 0x000fe400078c10ff */
[-C--:B------:R-:W-:Y:S02]  /*9b10*/  @!P4 LEA.HI.X R7, R16, R5.reuse, R7, 0x2, P5 ;  /* 0x000000051007c211 */ /* 0x080fe400028f1407 */
[----:B------:R-:W-:Y:S02]  /*9b20*/  ISETP.GE.AND P5, PT, R25, UR4, PT ;  /* 0x0000000419007c0c */ /* 0x000fe4000bfa6270 */
[----:B------:R-:W-:Y:S01]  /*9b30*/  @!P3 LEA.HI.X R11, R21, R5, R11, 0x2, P6 ;  /* 0x00000005150bb211 */ /* 0x000fe200030f140b */
[----:B------:R3:W-:Y:S01]  /*9b40*/  @!P4 ST.E.64 desc[UR50][R6.64], R132 ;  /* 0x000000840600c985 */ /* 0x0007e2000c101b32 */
[----:B-1----:R-:W-:-:S02]  /*9b50*/  SHF.R.S32.HI R12, RZ, 0x1f, R29 ;  /* 0x0000001fff0c7819 */ /* 0x002fc4000001141d */
[CC--:B--2---:R-:W-:Y:S01]  /*9b60*/  @!P2 LEA R8, P6, R29.reuse, R4.reuse, 0x2 ;  /* 0x000000041d08a211 */ /* 0x0c4fe200078c10ff */
[----:B------:R3:W-:Y:S01]  /*9b70*/  @!P3 ST.E.64 desc[UR50][R10.64], R136 ;  /* 0x000000880a00b985 */ /* 0x0007e2000c101b32 */
[----:B------:R-:W-:Y:S02]  /*9b80*/  SHF.R.S32.HI R13, RZ, 0x1f, R33 ;  /* 0x0000001fff0d7819 */ /* 0x000fe40000011421 */
[-C--:B------:R-:W-:Y:S02]  /*9b90*/  @!P2 LEA.HI.X R9, R29, R5.reuse, R12, 0x2, P6 ;  /* 0x000000051d09a211 */ /* 0x080fe400030f140c */
[C---:B------:R-:W-:Y:S02]  /*9ba0*/  @!P1 LEA R12, P6, R33.reuse, R4, 0x2 ;  /* 0x00000004210c9211 */ /* 0x040fe400078c10ff */
[----:B------:R-:W-:Y:S01]  /*9bb0*/  SHF.R.S32.HI R14, RZ, 0x1f, R25 ;  /* 0x0000001fff0e7819 */ /* 0x000fe20000011419 */
[----:B------:R3:W-:Y:S01]  /*9bc0*/  @!P2 ST.E.64 desc[UR50][R8.64], R140 ;  /* 0x0000008c0800a985 */ /* 0x0007e2000c101b32 */
[----:B------:R-:W-:-:S02]  /*9bd0*/  @!P1 LEA.HI.X R13, R33, R5, R13, 0x2, P6 ;  /* 0x00000005210d9211 */ /* 0x000fc400030f140d */
[----:B------:R-:W-:-:S03]  /*9be0*/  @!P5 LEA R4, P6, R25, R4, 0x2 ;  /* 0x000000041904d211 */ /* 0x000fc600078c10ff */
[----:B------:R3:W-:Y:S01]  /*9bf0*/  @!P1 ST.E.64 desc[UR50][R12.64], R144 ;  /* 0x000000900c009985 */ /* 0x0007e2000c101b32 */
[----:B------:R-:W-:-:S05]  /*9c00*/  @!P5 LEA.HI.X R5, R25, R5, R14, 0x2, P6 ;  /* 0x000000051905d211 */ /* 0x000fca00030f140e */
[----:B------:R3:W-:Y:S04]  /*9c10*/  @!P5 ST.E.64 desc[UR50][R4.64], R148 ;  /* 0x000000940400d985 */ /* 0x0007e8000c101b32 */
.L_x_9452:
[----:B------:R-:W-:Y:S05]  /*9c20*/  BSYNC B1 ;  /* 0x0000000000017941 */ /* 0x000fea0003800000 */
.L_x_9451:
[----:B--23--:R2:W3:Y:S04]  /*9c30*/  SHFL.IDX PT, R5, R3, 0x1, 0x1c1f ;  /* 0x003c1f0003057f89 */ /* 0x00c4e800000e0000 */
[----:B-1----:R2:W1:Y:S01]  /*9c40*/  SHFL.IDX PT, R4, R0, 0x1, 0x1c1f ;  /* 0x003c1f0000047f89 */ /* 0x00246200000e0000 */
[----:B------:R-:W-:Y:S05]  /*9c50*/  @P0 BRA `(.L_x_9450) ;  /* 0x0000001800080947 */ /* 0x000fea0003800000 */
[----:B------:R-:W-:Y:S01]  /*9c60*/  ULDC UR4, c[0x0][0xac8] ;  /* 0x0002b20000047ab9 */ /* 0x000fe20000000800 */
[----:B0-2---:R-:W-:Y:S01]  /*9c70*/  VIADD R3, R2, 0xe8 ;  /* 0x000000e802037836 */ /* 0x005fe20000000000 */
[----:B------:R-:W-:Y:S02]  /*9c80*/  ISETP.GE.AND P5, PT, R220, UR4, PT ;  /* 0x00000004dc007c0c */ /* 0x000fe4000bfa6270 */
[----:B------:R-:W-:Y:S02]  /*9c90*/  ISETP.GE.AND P4, PT, R2, UR4, PT ;  /* 0x0000000402007c0c */ /* 0x000fe4000bf86270 */
[----:B------:R-:W-:Y:S02]  /*9ca0*/  ISETP.GE.AND P2, PT, R219, UR4, PT ;  /* 0x00000004db007c0c */ /* 0x000fe4000bf46270 */
[----:B------:R-:W-:Y:S02]  /*9cb0*/  ISETP.GE.AND P1, PT, R218, UR4, PT ;  /* 0x00000004da007c0c */ /* 0x000fe4000bf26270 */
[----:B------:R-:W-:-:S02]  /*9cc0*/  ISETP.GE.AND P0, PT, R217, UR4, PT ;  /* 0x00000004d9007c0c */ /* 0x000fc4000bf06270 */
[----:B------:R-:W-:-:S03]  /*9cd0*/  SHF.R.S32.HI R25, RZ, 0x1f, R16 ;  /* 0x0000001fff197819 */ /* 0x000fc60000011410 */
[-C--:B-1----:R-:W-:Y:S02]  /*9ce0*/  @!P5 LEA R8, P3, R220, R4.reuse, 0x2 ;  /* 0x00000004dc08d211 */ /* 0x082fe400078610ff */
[----:B---3--:R-:W-:Y:S02]  /*9cf0*/  @!P4 IMAD.WIDE R6, R2, 0x4, R4 ;  /* 0x000000040206c825 */ /* 0x008fe400078e0204 */
[-C--:B------:R-:W-:Y:S02]  /*9d00*/  @!P5 LEA.HI.X R9, R220, R5.reuse, R168, 0x2, P3 ;  /* 0x00000005dc09d211 */ /* 0x080fe400018f14a8 */
[CC--:B------:R-:W-:Y:S01]  /*9d10*/  @!P2 LEA R10, P6, R219.reuse, R4.reuse, 0x2 ;  /* 0x00000004db0aa211 */ /* 0x0c0fe200078c10ff */
[----:B------:R0:W-:Y:S01]  /*9d20*/  @!P4 ST.E.64 desc[UR50][R6.64], R26 ;  /* 0x0000001a0600c985 */ /* 0x0001e2000c101b32 */
[----:B------:R-:W-:Y:S02]  /*9d30*/  ISETP.GE.AND P3, PT, R216, UR4, PT ;  /* 0x00000004d8007c0c */ /* 0x000fe4000bf66270 */
[----:B------:R-:W-:Y:S01]  /*9d40*/  @!P2 LEA.HI.X R11, R219, R5, R167, 0x2, P6 ;  /* 0x00000005db0ba211 */ /* 0x000fe200030f14a7 */
[----:B------:R1:W-:Y:S01]  /*9d50*/  @!P5 ST.E.64 desc[UR50][R8.64], R30 ;  /* 0x0000001e0800d985 */ /* 0x0003e2000c101b32 */
[----:B------:R-:W-:-:S02]  /*9d60*/  @!P1 LEA R12, P5, R218, R4, 0x2 ;  /* 0x00000004da0c9211 */ /* 0x000fc400078a10ff */
[----:B------:R-:W-:Y:S01]  /*9d70*/  ISETP.GE.AND P4, PT, R215, UR4, PT ;  /* 0x00000004d7007c0c */ /* 0x000fe2000bf86270 */
[----:B------:R2:W-:Y:S01]  /*9d80*/  @!P2 ST.E.64 desc[UR50][R10.64], R34 ;  /* 0x000000220a00a985 */ /* 0x0005e2000c101b32 */
[CC--:B------:R-:W-:Y:S02]  /*9d90*/  @!P0 LEA R14, P6, R217.reuse, R4.reuse, 0x2 ;  /* 0x00000004d90e8211 */ /* 0x0c0fe400078c10ff */
[-C--:B------:R-:W-:Y:S02]  /*9da0*/  @!P1 LEA.HI.X R13, R218, R5.reuse, R166, 0x2, P5 ;  /* 0x00000005da0d9211 */ /* 0x080fe400028f14a6 */
[----:B------:R-:W-:Y:S01]  /*9db0*/  ISETP.GE.AND P5, PT, R214, UR4, PT ;  /* 0x00000004d6007c0c */ /* 0x000fe2000bfa6270 */
[----:B0-----:R-:W-:Y:S01]  /*9dc0*/  VIADD R27, R2, 0xe0 ;  /* 0x000000e0021b7836 */ /* 0x001fe20000000000 */
[----:B------:R-:W-:Y:S01]  /*9dd0*/  @!P0 LEA.HI.X R15, R217, R5, R165, 0x2, P6 ;  /* 0x00000005d90f8211 */ /* 0x000fe200030f14a5 */
[----:B------:R0:W-:Y:S01]  /*9de0*/  @!P1 ST.E.64 desc[UR50][R12.64], R38 ;  /* 0x000000260c009985 */ /* 0x0001e2000c101b32 */
[----:B------:R-:W-:-:S02]  /*9df0*/  @!P3 LEA R6, P6, R216, R4, 0x2 ;  /* 0x00000004d806b211 */ /* 0x000fc400078c10ff */
[----:B------:R-:W-:Y:S01]  /*9e00*/  ISETP.GE.AND P1, PT, R212, UR4, PT ;  /* 0x00000004d4007c0c */ /* 0x000fe2000bf26270 */
[----:B------:R3:W-:Y:S01]  /*9e10*/  @!P0 ST.E.64 desc[UR50][R14.64], R42 ;  /* 0x0000002a0e008985 */ /* 0x0007e2000c101b32 */
[----:B------:R-:W-:Y:S02]  /*9e20*/  ISETP.GE.AND P0, PT, R213, UR4, PT ;  /* 0x00000004d5007c0c */ /* 0x000fe4000bf06270 */
        /* <DEDUP_REMOVED lines=8> */
[CC--:B--2---:R-:W-:Y:S02]  /*9eb0*/  @!P0 LEA R10, P4, R213.reuse, R4.reuse, 0x2 ;  /* 0x00000004d50a8211 */ /* 0x0c4fe400078810ff */
[----:B------:R-:W-:Y:S01]  /*9ec0*/  ISETP.GE.AND P3, PT, R210, UR4, PT ;  /* 0x00000004d2007c0c */ /* 0x000fe2000bf66270 */
[----:B------:R2:W-:Y:S01]  /*9ed0*/  @!P5 ST.E.64 desc[UR50][R20.64], R54 ;  /* 0x000000361400d985 */ /* 0x0005e2000c101b32 */
[----:B0-----:R-:W-:Y:S02]  /*9ee0*/  @!P1 LEA R12, P5, R212, R4, 0x2 ;  /* 0x00000004d40c9211 */ /* 0x001fe400078a10ff */
[----:B------:R-:W-:Y:S02]  /*9ef0*/  @!P0 LEA.HI.X R11, R213, R5, R162, 0x2, P4 ;  /* 0x00000005d50b8211 */ /* 0x000fe400020f14a2 */
[----:B------:R-:W-:-:S02]  /*9f00*/  ISETP.GE.AND P4, PT, R209, UR4, PT ;  /* 0x00000004d1007c0c */ /* 0x000fc4000bf86270 */
[-C--:B------:R-:W-:Y:S01]  /*9f10*/  @!P1 LEA.HI.X R13, R212, R5.reuse, R161, 0x2, P5 ;  /* 0x00000005d40d9211 */ /* 0x080fe200028f14a1 */
[----:B------:R-:W-:Y:S01]  /*9f20*/  @!P0 ST.E.64 desc[UR50][R10.64], R58 ;  /* 0x0000003a0a008985 */ /* 0x000fe2000c101b32 */
[----:B------:R-:W-:Y:S02]  /*9f30*/  ISETP.GE.AND P5, PT, R208, UR4, PT ;  /* 0x00000004d0007c0c */ /* 0x000fe4000bfa6270 */
[CC--:B---3--:R-:W-:Y:S01]  /*9f40*/  @!P2 LEA R14, P6, R211.reuse, R4.reuse, 0x2 ;  /* 0x00000004d30ea211 */ /* 0x0c8fe200078c10ff */
[----:B------:R0:W-:Y:S01]  /*9f50*/  @!P1 ST.E.64 desc[UR50][R12.64], R62 ;  /* 0x0000003e0c009985 */ /* 0x0001e2000c101b32 */
[----:B------:R-:W-:Y:S02]  /*9f60*/  ISETP.GE.AND P1, PT, R206, UR4, PT ;  /* 0x00000004ce007c0c */ /* 0x000fe4000bf26270 */
[----:B------:R-:W-:Y:S02]  /*9f70*/  @!P2 LEA.HI.X R15, R211, R5, R160, 0x2, P6 ;  /* 0x00000005d30fa211 */ /* 0x000fe400030f14a0 */
[----:B-1----:R-:W-:-:S02]  /*9f80*/  @!P3 LEA R6, P6, R210, R4, 0x2 ;  /* 0x00000004d206b211 */ /* 0x002fc400078c10ff */
[----:B------:R-:W-:Y:S01]  /*9f90*/  ISETP.GE.AND P0, PT, R207, UR4, PT ;  /* 0x00000004cf007c0c */ /* 0x000fe2000bf06270 */
[----:B------:R1:W-:Y:S01]  /*9fa0*/  @!P2 ST.E.64 desc[UR50][R14.64], R66 ;  /* 0x000000420e00a985 */ /* 0x0003e2000c101b32 */
[CC--:B----4-:R-:W-:Y:S02]  /*9fb0*/  @!P4 LEA R8, P2, R209.reuse, R4.reuse, 0x2 ;  /* 0x00000004d108c211 */ /* 0x0d0fe400078410ff */
[-C--:B------:R-:W-:Y:S02]  /*9fc0*/  @!P3 LEA.HI.X R7, R210, R5.reuse, R159, 0x2, P6 ;  /* 0x00000005d207b211 */ /* 0x080fe400030f149f */
[----:B--2---:R-:W-:Y:S02]  /*9fd0*/  @!P5 LEA R20, P6, R208, R4, 0x2 ;  /* 0x00000004d014d211 */ /* 0x004fe400078c10ff */
[----:B------:R-:W-:Y:S01]  /*9fe0*/  @!P4 LEA.HI.X R9, R209, R5, R158, 0x2, P2 ;  /* 0x00000005d109c211 */ /* 0x000fe200010f149e */
[----:B------:R-:W-:Y:S01]  /*9ff0*/  @!P3 ST.E.64 desc[UR50][R6.64], R70 ;  /* 0x000000460600b985 */ /* 0x000fe2000c101b32 */
[----:B------:R-:W-:-:S02]  /*a000*/  ISETP.GE.AND P2, PT, R205, UR4, PT ;  /* 0x00000004cd007c0c */ /* 0x000fc4000bf46270 */
[-C--:B------:R-:W-:Y:S01]  /*a010*/  @!P5 LEA.HI.X R21, R208, R5.reuse, R157, 0x2, P6 ;  /* 0x00000005d015d211 */ /* 0x080fe200030f149d */
[----:B------:R2:W-:Y:S01]  /*a020*/  @!P4 ST.E.64 desc[UR50][R8.64], R74 ;  /* 0x0000004a0800c985 */ /* 0x0005e2000c101b32 */
[-C--:B0-----:R-:W-:Y:S02]  /*a030*/  @!P1 LEA R12, P3, R206, R4.reuse, 0x2 ;  /* 0x00000004ce0c9211 */ /* 0x081fe400078610ff */
[----:B------:R-:W-:Y:S01]  /*a040*/  @!P0 LEA R10, P6, R207, R4, 0x2 ;  /* 0x00000004cf0a8211 */ /* 0x000fe200078c10ff */
[----:B------:R0:W-:Y:S01]  /*a050*/  @!P5 ST.E.64 desc[UR50][R20.64], R78 ;  /* 0x0000004e1400d985 */ /* 0x0001e2000c101b32 */
[----:B------:R-:W-:Y:S02]  /*a060*/  ISETP.GE.AND P5, PT, R204, UR4, PT ;  /* 0x00000004cc007c0c */ /* 0x000fe4000bfa6270 */
[----:B------:R-:W-:Y:S02]  /*a070*/  ISETP.GE.AND P4, PT, R203, UR4, PT ;  /* 0x00000004cb007c0c */ /* 0x000fe4000bf86270 */
[----:B------:R-:W-:-:S02]  /*a080*/  @!P1 LEA.HI.X R13, R206, R5, R155, 0x2, P3 ;  /* 0x00000005ce0d9211 */ /* 0x000fc400018f149b */
[----:B------:R-:W-:Y:S02]  /*a090*/  ISETP.GE.AND P3, PT, R202, UR4, PT ;  /* 0x00000004ca007c0c */ /* 0x000fe4000bf66270 */
[-C--:B------:R-:W-:Y:S02]  /*a0a0*/  @!P0 LEA.HI.X R11, R207, R5.reuse, R156, 0x2, P6 ;  /* 0x00000005cf0b8211 */ /* 0x080fe400030f149c */
[CC--:B-1----:R-:W-:Y:S02]  /*a0b0*/  @!P2 LEA R14, P6, R205.reuse, R4.reuse, 0x2 ;  /* 0x00000004cd0ea211 */ /* 0x0c2fe400078c10ff */
[----:B------:R-:W-:Y:S01]  /*a0c0*/  SHF.R.S32.HI R0, RZ, 0x1f, R27 ;  /* 0x0000001fff007819 */ /* 0x000fe2000001141b */
[----:B------:R1:W-:Y:S01]  /*a0d0*/  @!P0 ST.E.64 desc[UR50][R10.64], R82 ;  /* 0x000000520a008985 */ /* 0x0003e2000c101b32 */
[----:B------:R-:W-:Y:S02]  /*a0e0*/  @!P2 LEA.HI.X R15, R205, R5, R154, 0x2, P6 ;  /* 0x00000005cd0fa211 */ /* 0x000fe400030f149a */
[-C--:B--2---:R-:W-:Y:S01]  /*a0f0*/  @!P4 LEA R8, P0, R203, R4.reuse, 0x2 ;  /* 0x00000004cb08c211 */ /* 0x084fe200078010ff */
[----:B------:R2:W-:Y:S01]  /*a100*/  @!P1 ST.E.64 desc[UR50][R12.64], R86 ;  /* 0x000000560c009985 */ /* 0x0005e2000c101b32 */
[----:B------:R-:W-:-:S02]  /*a110*/  @!P5 LEA R6, P1, R204, R4, 0x2 ;  /* 0x00000004cc06d211 */ /* 0x000fc400078210ff */
[----:B0-----:R-:W-:Y:S01]  /*a120*/  @!P3 LEA R20, P6, R202, R4, 0x2 ;  /* 0x00000004ca14b211 */ /* 0x001fe200078c10ff */
[----:B------:R0:W-:Y:S01]  /*a130*/  @!P2 ST.E.64 desc[UR50][R14.64], R90 ;  /* 0x0000005a0e00a985 */ /* 0x0001e2000c101b32 */
[----:B------:R-:W-:Y:S02]  /*a140*/  ISETP.GE.AND P2, PT, R201, UR4, PT ;  /* 0x00000004c9007c0c */ /* 0x000fe4000bf46270 */
[-C--:B------:R-:W-:Y:S02]  /*a150*/  @!P5 LEA.HI.X R7, R204, R5.reuse, R153, 0x2, P1 ;  /* 0x00000005cc07d211 */ /* 0x080fe400008f1499 */
[----:B------:R-:W-:Y:S02]  /*a160*/  ISETP.GE.AND P1, PT, R200, UR4, PT ;  /* 0x00000004c8007c0c */ /* 0x000fe4000bf26270 */
[-C--:B------:R-:W-:Y:S01]  /*a170*/  @!P4 LEA.HI.X R9, R203, R5.reuse, R152, 0x2, P0 ;  /* 0x00000005cb09c211 */ /* 0x080fe200000f1498 */
[----:B------:R-:W-:Y:S01]  /*a180*/  @!P5 ST.E.64 desc[UR50][R6.64], R94 ;  /* 0x0000005e0600d985 */ /* 0x000fe2000c101b32 */
[----:B------:R-:W-:-:S02]  /*a190*/  @!P3 LEA.HI.X R21, R202, R5, R229, 0x2, P6 ;  /* 0x00000005ca15b211 */ /* 0x000fc400030f14e5 */
[----:B------:R-:W-:Y:S01]  /*a1a0*/  ISETP.GE.AND P0, PT, R23, UR4, PT ;  /* 0x0000000417007c0c */ /* 0x000fe2000bf06270 */
[----:B------:R3:W-:Y:S01]  /*a1b0*/  @!P4 ST.E.64 desc[UR50][R8.64], R98 ;  /* 0x000000620800c985 */ /* 0x0007e2000c101b32 */
[----:B------:R-:W-:Y:S02]  /*a1c0*/  ISETP.GE.AND P4, PT, R19, UR4, PT ;  /* 0x0000000413007c0c */ /* 0x000fe4000bf86270 */
[CC--:B-1----:R-:W-:Y:S01]  /*a1d0*/  @!P2 LEA R10, P6, R201.reuse, R4.reuse, 0x2 ;  /* 0x00000004c90aa211 */ /* 0x0c2fe200078c10ff */
[----:B------:R1:W-:Y:S01]  /*a1e0*/  @!P3 ST.E.64 desc[UR50][R20.64], R102 ;  /* 0x000000661400b985 */ /* 0x0003e2000c101b32 */
[----:B------:R-:W-:Y:S02]  /*a1f0*/  ISETP.GE.AND P3, PT, R22, UR4, PT ;  /* 0x0000000416007c0c */ /* 0x000fe4000bf66270 */
[----:B--2---:R-:W-:Y:S02]  /*a200*/  @!P1 LEA R12, P5, R200, R4, 0x2 ;  /* 0x00000004c80c9211 */ /* 0x004fe400078a10ff */
[----:B------:R-:W-:-:S02]  /*a210*/  @!P2 LEA.HI.X R11, R201, R5, R228, 0x2, P6 ;  /* 0x00000005c90ba211 */ /* 0x000fc400030f14e4 */
[-C--:B------:R-:W-:Y:S02]  /*a220*/  @!P1 LEA.HI.X R13, R200, R5.reuse, R227, 0x2, P5 ;  /* 0x00000005c80d9211 */ /* 0x080fe400028f14e3 */
[-C--:B0-----:R-:W-:Y:S01]  /*a230*/  @!P0 LEA R14, P6, R23, R4.reuse, 0x2 ;  /* 0x00000004170e8211 */ /* 0x081fe200078c10ff */
[----:B------:R0:W-:Y:S01]  /*a240*/  @!P2 ST.E.64 desc[UR50][R10.64], R106 ;  /* 0x0000006a0a00a985 */ /* 0x0001e2000c101b32 */
[-C--:B---3--:R-:W-:Y:S02]  /*a250*/  @!P4 LEA R8, P5, R19, R4.reuse, 0x2 ;  /* 0x000000041308c211 */ /* 0x088fe400078a10ff */
[-C--:B------:R-:W-:Y:S01]  /*a260*/  @!P0 LEA.HI.X R15, R23, R5.reuse, R226, 0x2, P6 ;  /* 0x00000005170f8211 */ /* 0x080fe200030f14e2 */
[----:B------:R2:W-:Y:S01]  /*a270*/  @!P1 ST.E.64 desc[UR50][R12.64], R110 ;  /* 0x0000006e0c009985 */ /* 0x0005e2000c101b32 */
[----:B------:R-:W-:Y:S01]  /*a280*/  @!P3 LEA R6, P1, R22, R4, 0x2 ;  /* 0x000000041606b211 */ /* 0x000fe200078210ff */
[----:B-1----:R-:W-:Y:S01]  /*a290*/  VIADD R21, R2, 0xf0 ;  /* 0x000000f002157836 */ /* 0x002fe20000000000 */
[----:B------:R-:W-:Y:S01]  /*a2a0*/  ISETP.GE.AND P2, PT, R18, UR4, PT ;  /* 0x0000000412007c0c */ /* 0x000fe2000bf46270 */
[----:B------:R1:W-:Y:S01]  /*a2b0*/  @!P0 ST.E.64 desc[UR50][R14.64], R114 ;  /* 0x000000720e008985 */ /* 0x0003e2000c101b32 */
[----:B------:R-:W-:-:S02]  /*a2c0*/  @!P3 LEA.HI.X R7, R22, R5, R225, 0x2, P1 ;  /* 0x000000051607b211 */ /* 0x000fc400008f14e1 */
[----:B------:R-:W-:Y:S02]  /*a2d0*/  ISETP.GE.AND P1, PT, R17, UR4, PT ;  /* 0x0000000411007c0c */ /* 0x000fe4000bf26270 */
[----:B------:R-:W-:Y:S01]  /*a2e0*/  @!P4 LEA.HI.X R9, R19, R5, R224, 0x2, P5 ;  /* 0x000000051309c211 */ /* 0x000fe200028f14e0 */
[----:B------:R3:W-:Y:S01]  /*a2f0*/  @!P3 ST.E.64 desc[UR50][R6.64], R118 ;  /* 0x000000760600b985 */ /* 0x0007e2000c101b32 */
[----:B------:R-:W-:Y:S02]  /*a300*/  ISETP.GE.AND P0, PT, R16, UR4, PT ;  /* 0x0000000410007c0c */ /* 0x000fe4000bf06270 */
[----:B------:R-:W-:Y:S01]  /*a310*/  ISETP.GE.AND P3, PT, R3, UR4, PT ;  /* 0x0000000403007c0c */ /* 0x000fe2000bf66270 */
[----:B------:R4:W-:Y:S01]  /*a320*/  @!P4 ST.E.64 desc[UR50][R8.64], R122 ;  /* 0x0000007a0800c985 */ /* 0x0009e2000c101b32 */
[----:B------:R-:W-:Y:S02]  /*a330*/  ISETP.GE.AND P4, PT, R27, UR4, PT ;  /* 0x000000041b007c0c */ /* 0x000fe4000bf86270 */
[----:B0-----:R-:W-:-:S03]  /*a340*/  @!P2 LEA R10, P5, R18, R4, 0x2 ;  /* 0x00000004120aa211 */ /* 0x001fc600078a10ff */
[CC--:B--2---:R-:W-:Y:S02]  /*a350*/  @!P1 LEA R12, P6, R17.reuse, R4.reuse, 0x2 ;  /* 0x00000004110c9211 */ /* 0x0c4fe400078c10ff */
[-C--:B------:R-:W-:Y:S02]  /*a360*/  @!P2 LEA.HI.X R11, R18, R5.reuse, R223, 0x2, P5 ;  /* 0x00000005120ba211 */ /* 0x080fe400028f14df */
[CC--:B-1----:R-:W-:Y:S02]  /*a370*/  @!P0 LEA R14, P5, R16.reuse, R4.reuse, 0x2 ;  /* 0x00000004100e8211 */ /* 0x0c2fe400078a10ff */
[-C--:B------:R-:W-:Y:S01]  /*a380*/  @!P1 LEA.HI.X R13, R17, R5.reuse, R222, 0x2, P6 ;  /* 0x00000005110d9211 */ /* 0x080fe200030f14de */
[----:B------:R0:W-:Y:S01]  /*a390*/  @!P2 ST.E.64 desc[UR50][R10.64], R126 ;  /* 0x0000007e0a00a985 */ /* 0x0001e2000c101b32 */
[----:B------:R-:W-:Y:S02]  /*a3a0*/  ISETP.GE.AND P6, PT, R21, UR4, PT ;  /* 0x0000000415007c0c */ /* 0x000fe4000bfc6270 */
[----:B------:R-:W-:Y:S01]  /*a3b0*/  @!P0 LEA.HI.X R15, R16, R5, R25, 0x2, P5 ;  /* 0x00000005100f8211 */ /* 0x000fe200028f1419 */
[----:B------:R0:W-:Y:S01]  /*a3c0*/  @!P1 ST.E.64 desc[UR50][R12.64], R130 ;  /* 0x000000820c009985 */ /* 0x0001e2000c101b32 */
[----:B---3--:R-:W-:-:S03]  /*a3d0*/  @!P4 LEA R6, P5, R27, R4, 0x2 ;  /* 0x000000041b06c211 */ /* 0x008fc600078a10ff */
[----:B------:R0:W-:Y:S01]  /*a3e0*/  @!P0 ST.E.64 desc[UR50][R14.64], R134 ;  /* 0x000000860e008985 */ /* 0x0001e2000c101b32 */
[-C--:B------:R-:W-:Y:S02]  /*a3f0*/  @!P4 LEA.HI.X R7, R27, R5.reuse, R0, 0x2, P5 ;  /* 0x000000051b07c211 */ /* 0x080fe400028f1400 */
[----:B------:R-:W-:Y:S02]  /*a400*/  SHF.R.S32.HI R0, RZ, 0x1f, R3 ;  /* 0x0000001fff007819 */ /* 0x000fe40000011403 */
[C---:B----4-:R-:W-:Y:S01]  /*a410*/  @!P3 LEA R8, P5, R3.reuse, R4, 0x2 ;  /* 0x000000040308b211 */ /* 0x050fe200078a10ff */
[----:B------:R0:W-:Y:S03]  /*a420*/  @!P4 ST.E.64 desc[UR50][R6.64], R138 ;  /* 0x0000008a0600c985 */ /* 0x0001e6000c101b32 */
[----:B------:R-:W-:Y:S01]  /*a430*/  @!P3 LEA.HI.X R9, R3, R5, R0, 0x2, P5 ;  /* 0x000000050309b211 */ /* 0x000fe200028f1400 */
[----:B------:R-:W-:Y:S01]  /*a440*/  VIADD R3, R2, 0xf8 ;  /* 0x000000f802037836 */ /* 0x000fe20000000000 */
[----:B------:R-:W-:-:S02]  /*a450*/  SHF.R.S32.HI R0, RZ, 0x1f, R21 ;  /* 0x0000001fff007819 */ /* 0x000fc40000011415 */
[----:B------:R-:W-:Y:S01]  /*a460*/  @!P6 LEA R20, P5, R21, R4, 0x2 ;  /* 0x000000041514e211 */ /* 0x000fe200078a10ff */
[----:B------:R0:W-:Y:S01]  /*a470*/  @!P3 ST.E.64 desc[UR50][R8.64], R142 ;  /* 0x0000008e0800b985 */ /* 0x0001e2000c101b32 */
[----:B------:R-:W-:Y:S02]  /*a480*/  ISETP.GE.AND P0, PT, R3, UR4, PT ;  /* 0x0000000403007c0c */ /* 0x000fe4000bf06270 */
[----:B------:R-:W-:-:S05]  /*a490*/  @!P6 LEA.HI.X R21, R21, R5, R0, 0x2, P5 ;  /* 0x000000051515e211 */ /* 0x000fca00028f1400 */
[----:B------:R0:W-:Y:S06]  /*a4a0*/  @!P6 ST.E.64 desc[UR50][R20.64], R146 ;  /* 0x000000921400e985 */ /* 0x0001ec000c101b32 */
[----:B------:R-:W-:Y:S05]  /*a4b0*/  @P0 BRA `(.L_x_9450) ;  /* 0x0000000c00f00947 */ /* 0x000fea0003800000 */
[----:B------:R-:W-:Y:S02]  /*a4c0*/  LEA R4, P0, R3, R4, 0x2 ;  /* 0x0000000403047211 */ /* 0x000fe400078010ff */
[----:B------:R-:W-:-:S04]  /*a4d0*/  SHF.R.S32.HI R0, RZ, 0x1f, R3 ;  /* 0x0000001fff007819 */ /* 0x000fc80000011403 */
[----:B------:R-:W-:-:S05]  /*a4e0*/  LEA.HI.X R5, R3, R5, R0, 0x2, P0 ;  /* 0x0000000503057211 */ /* 0x000fca00000f1400 */
[----:B------:R1:W-:Y:S01]  /*a4f0*/  ST.E.64 desc[UR50][R4.64], R150 ;  /* 0x0000009604007985 */ /* 0x0003e2000c101b32 */
[----:B------:R-:W-:Y:S05]  /*a500*/  BRA `(.L_x_9450) ;  /* 0x0000000c00dc7947 */ /* 0x000fea0003800000 */
.L_x_9441:
        /* <DEDUP_REMOVED lines=33> */
.L_x_9453:
        /* <DEDUP_REMOVED lines=58> */
.L_x_9455:
[----:B------:R-:W-:Y:S05]  /*aac0*/  BSYNC B1 ;  /* 0x0000000000017941 */ /* 0x000fea0003800000 */
.L_x_9454:
[----:B------:R-:W-:-:S06]  /*aad0*/  UISETP.GT.AND UP0, UPT, UR44, 0x1, UPT ;  /* 0x000000012c00788c */ /* 0x000fcc000bf04270 */
[----:B------:R-:W-:-:S13]  /*aae0*/  PLOP3.LUT P0, PT, PT, PT, UP0, 0x80, 0x0 ;  /* 0x000000000000781c */ /* 0x000fda0003f0f008 */
[----:B------:R-:W-:Y:S05]  /*aaf0*/  @P0 BRA `(.L_x_9450) ;  /* 0x0000000800600947 */ /* 0x000fea0003800000 */
[----:B------:R-:W1:Y:S01]  /*ab00*/  LDC R11, c[0x0][0xbe8] ;  /* 0x0002fa00ff0b7b82 */ /* 0x000e620000000800 */
[----:B0-----:R-:W-:Y:S01]  /*ab10*/  SHF.R.S32.HI R3, RZ, 0x1f, R8 ;  /* 0x0000001fff037819 */ /* 0x001fe20000011408 */
[----:B------:R-:W-:Y:S01]  /*ab20*/  ULDC.64 UR10, c[0x0][0xaa0] ;  /* 0x0002a800000a7ab9 */ /* 0x000fe20000000a00 */
[----:B------:R-:W-:Y:S01]  /*ab30*/  BSSY B1, `(.L_x_9456) ;  /* 0x0000052000017945 */ /* 0x000fe20003800000 */
[----:B------:R-:W-:Y:S01]  /*ab40*/  UIMAD.WIDE.U32 UR8, UR4, UR10, URZ ;  /* 0x0000000a040872a5 */ /* 0x000fe2000f8e003f */
[----:B------:R-:W-:Y:S01]  /*ab50*/  LEA.HI R3, R3, R8, RZ, 0x3 ;  /* 0x0000000803037211 */ /* 0x000fe200078f18ff */
[----:B------:R-:W-:-:S03]  /*ab60*/  UIMAD UR10, UR19, UR10, URZ ;  /* 0x0000000a130a72a4 */ /* 0x000fc6000f8e023f */
[----:B------:R-:W-:Y:S01]  /*ab70*/  LOP3.LUT R9, R3, 0xfffffff8, RZ, 0xc0, !PT ;  /* 0xfffffff803097812 */ /* 0x000fe200078ec0ff */
[----:B------:R-:W-:Y:S01]  /*ab80*/  UIMAD UR10, UR4, UR11, UR10 ;  /* 0x0000000b040a72a4 */ /* 0x000fe2000f8e020a */
[----:B------:R-:W-:-:S03]  /*ab90*/  SHF.R.S32.HI R13, RZ, 0x3, R3 ;  /* 0x00000003ff0d7819 */ /* 0x000fc60000011403 */
[----:B------:R-:W-:Y:S01]  /*aba0*/  IMAD.IADD R10, R8, 0x1, -R9 ;  /* 0x00000001080a7824 */ /* 0x000fe200078e0a09 */
[----:B------:R-:W-:Y:S01]  /*abb0*/  UIADD3 UR9, UR9, UR10, URZ ;  /* 0x0000000a09097290 */ /* 0x000fe2000fffe03f */
[----:B------:R-:W-:Y:S02]  /*abc0*/  IMAD.U32 R8, RZ, RZ, UR41 ;  /* 0x00000029ff087e24 */ /* 0x000fe4000f8e00ff */
[----:B------:R-:W-:Y:S01]  /*abd0*/  IMAD R3, R10, 0x20, R13 ;  /* 0x000000200a037824 */ /* 0x000fe200078e020d */
[----:B------:R-:W-:Y:S02]  /*abe0*/  ULDC.64 UR10, c[0x0][0xae8] ;  /* 0x0002ba00000a7ab9 */ /* 0x000fe40000000a00 */
[----:B------:R-:W-:Y:S01]  /*abf0*/  UIMAD.WIDE.U32 UR8, UR43, UR10, UR8 ;  /* 0x0000000a2b0872a5 */ /* 0x000fe2000f8e0008 */
[----:B------:R-:W-:Y:S01]  /*ac00*/  IMAD R8, R8, 0x80, R3 ;  /* 0x0000008008087824 */ /* 0x000fe200078e0203 */
[----:B-1----:R-:W-:Y:S02]  /*ac10*/  ISETP.NE.AND P0, PT, R11, 0x1, PT ;  /* 0x000000010b00780c */ /* 0x002fe40003f05270 */
[----:B------:R-:W-:Y:S01]  /*ac20*/  UIMAD UR9, UR43, UR11, UR9 ;  /* 0x0000000b2b0972a4 */ /* 0x000fe2000f8e0209 */
[----:B------:R-:W-:-:S02]  /*ac30*/  IMAD.MOV.U32 R3, RZ, RZ, R8 ;  /* 0x000000ffff037224 */ /* 0x000fc400078e0008 */
[----:B------:R-:W-:Y:S02]  /*ac40*/  ULDC.64 UR10, c[0x0][0xaf0] ;  /* 0x0002bc00000a7ab9 */ /* 0x000fe40000000a00 */
[----:B------:R-:W-:Y:S02]  /*ac50*/  UIMAD UR40, UR40, UR10, URZ ;  /* 0x0000000a282872a4 */ /* 0x000fe4000f8e023f */
[----:B------:R-:W-:Y:S02]  /*ac60*/  UIMAD.WIDE.U32 UR8, UR39, UR10, UR8 ;  /* 0x0000000a270872a5 */ /* 0x000fe4000f8e0008 */
[----:B------:R-:W-:Y:S02]  /*ac70*/  UIMAD UR4, UR39, UR11, UR40 ;  /* 0x0000000b270472a4 */ /* 0x000fe4000f8e0228 */
[----:B------:R-:W0:Y:S02]  /*ac80*/  @P0 LDC R5, c[0x0][0xbec] ;  /* 0x0002fb00ff050b82 */ /* 0x000e240000000800 */
[----:B------:R-:W-:Y:S01]  /*ac90*/  UIADD3 UR4, UR9, UR4, URZ ;  /* 0x0000000409047290 */ /* 0x000fe2000fffe03f */
[----:B------:R-:W-:-:S05]  /*aca0*/  ULDC.64 UR10, c[0x0][0xae0] ;  /* 0x0002b800000a7ab9 */ /* 0x000fca0000000a00 */
[----:B------:R-:W1:Y:S01]  /*acb0*/  @P0 LDC R7, c[0x0][0xbf0] ;  /* 0x0002fc00ff070b82 */ /* 0x000e620000000800 */
[----:B0-----:R-:W-:-:S04]  /*acc0*/  @P0 IMAD.HI.U32 R4, R8, R5, RZ ;  /* 0x0000000508040227 */ /* 0x001fc800078e00ff */
[----:B------:R-:W-:Y:S02]  /*acd0*/  IMAD.U32 R5, RZ, RZ, UR9 ;  /* 0x00000009ff057e24 */ /* 0x000fe4000f8e00ff */
[----:B------:R-:W-:Y:S01]  /*ace0*/  IMAD.U32 R5, RZ, RZ, UR4 ;  /* 0x00000004ff057e24 */ /* 0x000fe2000f8e00ff */
[----:B-1----:R-:W-:Y:S01]  /*acf0*/  @P0 SHF.R.U32.HI R3, RZ, R7, R4 ;  /* 0x00000007ff030219 */ /* 0x002fe20000011604 */
[----:B------:R-:W-:Y:S01]  /*ad00*/  IMAD.U32 R4, RZ, RZ, UR8 ;  /* 0x00000008ff047e24 */ /* 0x000fe2000f8e00ff */
[----:B------:R-:W-:Y:S02]  /*ad10*/  ULDC.64 UR8, c[0x0][0xad8] ;  /* 0x0002b60000087ab9 */ /* 0x000fe40000000a00 */
[--C-:B------:R-:W-:Y:S01]  /*ad20*/  SHF.R.S32.HI R6, RZ, 0x1f, R3.reuse ;  /* 0x0000001fff067819 */ /* 0x100fe20000011403 */
[----:B------:R-:W-:Y:S02]  /*ad30*/  IMAD.MOV R7, RZ, RZ, -R3 ;  /* 0x000000ffff077224 */ /* 0x000fe400078e0a03 */
[----:B------:R-:W-:-:S04]  /*ad40*/  IMAD.WIDE.U32 R4, R3, UR10, R4 ;  /* 0x0000000a03047c25 */ /* 0x000fc8000f8e0004 */
[----:B------:R-:W-:Y:S02]  /*ad50*/  IMAD R7, R11, R7, R8 ;  /* 0x000000070b077224 */ /* 0x000fe400078e0208 */
[----:B------:R-:W-:Y:S02]  /*ad60*/  IMAD R6, R6, UR10, RZ ;  /* 0x0000000a06067c24 */ /* 0x000fe4000f8e02ff */
[----:B------:R-:W-:Y:S02]  /*ad70*/  IMAD.U32 R8, RZ, RZ, UR41 ;  /* 0x00000029ff087e24 */ /* 0x000fe4000f8e00ff */
[----:B------:R-:W-:Y:S01]  /*ad80*/  IMAD R9, R3, UR11, R6 ;  /* 0x0000000b03097c24 */ /* 0x000fe2000f8e0206 */
[----:B------:R-:W-:Y:S01]  /*ad90*/  SHF.R.S32.HI R6, RZ, 0x1f, R7 ;  /* 0x0000001fff067819 */ /* 0x000fe20000011407 */
[----:B------:R-:W-:Y:S02]  /*ada0*/  IMAD R8, R8, 0x80, R13 ;  /* 0x0000008008087824 */ /* 0x000fe400078e020d */
[----:B------:R-:W-:-:S02]  /*adb0*/  IMAD.IADD R5, R5, 0x1, R9 ;  /* 0x0000000105057824 */ /* 0x000fc400078e0209 */
[----:B------:R-:W-:Y:S02]  /*adc0*/  IMAD R6, R6, UR8, RZ ;  /* 0x0000000806067c24 */ /* 0x000fe4000f8e02ff */
[----:B------:R-:W-:-:S04]  /*add0*/  IMAD.WIDE.U32 R4, R7, UR8, R4 ;  /* 0x0000000807047c25 */ /* 0x000fc8000f8e0004 */
[----:B------:R-:W-:Y:S01]  /*ade0*/  IMAD R9, R7, UR9, R6 ;  /* 0x0000000907097c24 */ /* 0x000fe2000f8e0206 */
[----:B------:R-:W-:Y:S01]  /*adf0*/  ULDC.64 UR8, c[0x0][0xa80] ;  /* 0x0002a00000087ab9 */ /* 0x000fe20000000a00 */
[----:B-----5:R-:W-:Y:S01]  /*ae00*/  IMAD R11, R0, R11, RZ ;  /* 0x0000000b000b7224 */ /* 0x020fe200078e02ff */
[----:B------:R-:W-:Y:S01]  /*ae10*/  LEA R6, P2, R4, UR8, 0x1 ;  /* 0x0000000804067c11 */ /* 0x000fe2000f8408ff */
[C---:B------:R-:W-:Y:S02]  /*ae20*/  VIADD R3, R8.reuse, 0x40 ;  /* 0x0000004008037836 */ /* 0x040fe40000000000 */
[----:B------:R-:W-:Y:S02]  /*ae30*/  IMAD.IADD R5, R5, 0x1, R9 ;  /* 0x0000000105057824 */ /* 0x000fe400078e0209 */
[----:B------:R-:W-:Y:S01]  /*ae40*/  VIADD R0, R8, 0x20 ;  /* 0x0000002008007836 */ /* 0x000fe20000000000 */
[----:B------:R-:W-:Y:S01]  /*ae50*/  ISETP.GE.AND P0, PT, R3, R11, PT ;  /* 0x0000000b0300720c */ /* 0x000fe20003f06270 */
[----:B------:R-:W-:Y:S01]  /*ae60*/  IMAD.SHL.U32 R7, R10, 0x8, RZ ;  /* 0x000000080a077824 */ /* 0x000fe200078e00ff */
[----:B------:R-:W-:-:S02]  /*ae70*/  LEA.HI.X R3, R4, UR9, R5, 0x1, P2 ;  /* 0x0000000904037c11 */ /* 0x000fc400090f0c05 */
[-C--:B------:R-:W-:Y:S01]  /*ae80*/  ISETP.GE.AND P2, PT, R8, R11.reuse, PT ;  /* 0x0000000b0800720c */ /* 0x080fe20003f46270 */
[C---:B------:R-:W-:Y:S01]  /*ae90*/  VIADD R9, R7.reuse, 0x40 ;  /* 0x0000004007097836 */ /* 0x040fe20000000000 */
[----:B------:R-:W-:Y:S01]  /*aea0*/  ISETP.GE.AND P1, PT, R0, R11, PT ;  /* 0x0000000b0000720c */ /* 0x000fe20003f26270 */
[C---:B------:R-:W-:Y:S01]  /*aeb0*/  VIADD R15, R7.reuse, 0x80 ;  /* 0x00000080070f7836 */ /* 0x040fe20000000000 */
[----:B------:R0:W1:Y:S01]  /*aec0*/  SHFL.IDX PT, R4, R6, RZ, 0x181f ;  /* 0x00181fff06047589 */ /* 0x00006200000e0000 */
[----:B------:R-:W-:Y:S01]  /*aed0*/  VIADD R13, R7, 0xc0 ;  /* 0x000000c0070d7836 */ /* 0x000fe20000000000 */
[----:B------:R-:W-:Y:S02]  /*aee0*/  SHF.R.S32.HI R12, RZ, 0x1f, R7 ;  /* 0x0000001fff0c7819 */ /* 0x000fe40000011407 */
[----:B------:R0:W2:Y:S01]  /*aef0*/  SHFL.IDX PT, R0, R3, RZ, 0x181f ;  /* 0x00181fff03007589 */ /* 0x0000a200000e0000 */
[----:B------:R-:W-:Y:S02]  /*af00*/  SHF.R.S32.HI R10, RZ, 0x1f, R9 ;  /* 0x0000001fff0a7819 */ /* 0x000fe40000011409 */
[----:B------:R-:W-:-:S02]  /*af10*/  SHF.R.S32.HI R14, RZ, 0x1f, R15 ;  /* 0x0000001fff0e7819 */ /* 0x000fc4000001140f */
        /* <DEDUP_REMOVED lines=10> */
[----:B------:R3:W-:Y:S01]  /*afc0*/  @!P5 ST.E.128 desc[UR50][R24.64], RZ ;  /* 0x000000ff1800d985 */ /* 0x0007e2000c101d32 */
[----:B------:R-:W-:Y:S02]  /*afd0*/  @!P4 LEA.HI.X R27, R9, R0, R10, 0x1, P6 ;  /* 0x00000000091bc211 */ /* 0x000fe400030f0c0a */
[----:B------:R-:W-:-:S03]  /*afe0*/  @!P3 LEA R28, P6, R15, R4, 0x1 ;  /* 0x000000040f1cb211 */ /* 0x000fc600078c08ff */
[----:B------:R3:W-:Y:S01]  /*aff0*/  @!P4 ST.E.128 desc[UR50][R26.64], RZ ;  /* 0x000000ff1a00c985 */ /* 0x0007e2000c101d32 */
[----:B------:R-:W-:Y:S02]  /*b000*/  @!P3 LEA.HI.X R29, R15, R0, R14, 0x1, P6 ;  /* 0x000000000f1db211 */ /* 0x000fe400030f0c0e */
[----:B------:R-:W-:-:S03]  /*b010*/  @!P2 LEA R4, P6, R13, R4, 0x1 ;  /* 0x000000040d04a211 */ /* 0x000fc600078c08ff */
[----:B------:R3:W-:Y:S01]  /*b020*/  @!P3 ST.E.128 desc[UR50][R28.64], RZ ;  /* 0x000000ff1c00b985 */ /* 0x0007e2000c101d32 */
[----:B------:R-:W-:-:S05]  /*b030*/  @!P2 LEA.HI.X R5, R13, R0, R20, 0x1, P6 ;  /* 0x000000000d05a211 */ /* 0x000fca00030f0c14 */
[----:B------:R3:W-:Y:S04]  /*b040*/  @!P2 ST.E.128 desc[UR50][R4.64], RZ ;  /* 0x000000ff0400a985 */ /* 0x0007e8000c101d32 */
.L_x_9457:
[----:B------:R-:W-:Y:S05]  /*b050*/  BSYNC B1 ;  /* 0x0000000000017941 */ /* 0x000fea0003800000 */
.L_x_9456:
[----:B--2---:R2:W4:Y:S01]  /*b060*/  SHFL.IDX PT, R0, R3, 0x1, 0x181f ;  /* 0x00381f0003007f89 */ /* 0x00452200000e0000 */
[----:B------:R-:W-:Y:S03]  /*b070*/  BSSY B1, `(.L_x_9458) ;  /* 0x0000014000017945 */ /* 0x000fe60003800000 */
[----:B-1-3--:R2:W1:Y:S01]  /*b080*/  SHFL.IDX PT, R4, R6, 0x1, 0x181f ;  /* 0x00381f0006047f89 */ /* 0x00a46200000e0000 */
[----:B------:R-:W-:Y:S05]  /*b090*/  @P1 BRA `(.L_x_9459) ;  /* 0x0000000000441947 */ /* 0x000fea0003800000 */
[----:B------:R-:W-:Y:S02]  /*b0a0*/  ULDC UR4, c[0x0][0xac8] ;  /* 0x0002b20000047ab9 */ /* 0x000fe40000000800 */
[----:B------:R-:W-:Y:S02]  /*b0b0*/  ISETP.GE.AND P4, PT, R7, UR4, PT ;  /* 0x0000000407007c0c */ /* 0x000fe4000bf86270 */
[----:B------:R-:W-:Y:S02]  /*b0c0*/  ISETP.GE.AND P3, PT, R9, UR4, PT ;  /* 0x0000000409007c0c */ /* 0x000fe4000bf66270 */
[----:B------:R-:W-:Y:S02]  /*b0d0*/  ISETP.GE.AND P2, PT, R15, UR4, PT ;  /* 0x000000040f007c0c */ /* 0x000fe4000bf46270 */
[----:B------:R-:W-:-:S07]  /*b0e0*/  ISETP.GE.AND P1, PT, R13, UR4, PT ;  /* 0x000000040d007c0c */ /* 0x000fce000bf26270 */
[-C--:B-1----:R-:W-:Y:S02]  /*b0f0*/  @!P4 LEA R24, P6, R7, R4.reuse, 0x1 ;  /* 0x000000040718c211 */ /* 0x082fe400078c08ff */
[----:B------:R-:W-:Y:S02]  /*b100*/  @!P3 LEA R26, P5, R9, R4, 0x1 ;  /* 0x00000004091ab211 */ /* 0x000fe400078a08ff */
[----:B----4-:R-:W-:Y:S02]  /*b110*/  @!P4 LEA.HI.X R25, R7, R0, R12, 0x1, P6 ;  /* 0x000000000719c211 */ /* 0x010fe400030f0c0c */
[----:B------:R-:W-:Y:S02]  /*b120*/  @!P2 LEA R28, P6, R15, R4, 0x1 ;  /* 0x000000040f1ca211 */ /* 0x000fe400078c08ff */
[----:B------:R-:W-:Y:S01]  /*b130*/  @!P3 LEA.HI.X R27, R9, R0, R10, 0x1, P5 ;  /* 0x00000000091bb211 */ /* 0x000fe200028f0c0a */
[----:B------:R3:W-:Y:S01]  /*b140*/  @!P4 ST.E.128 desc[UR50][R24.64], RZ ;  /* 0x000000ff1800c985 */ /* 0x0007e2000c101d32 */
[----:B------:R-:W-:-:S02]  /*b150*/  @!P1 LEA R4, P5, R13, R4, 0x1 ;  /* 0x000000040d049211 */ /* 0x000fc400078a08ff */
[-C--:B------:R-:W-:Y:S01]  /*b160*/  @!P2 LEA.HI.X R29, R15, R0.reuse, R14, 0x1, P6 ;  /* 0x000000000f1da211 */ /* 0x080fe200030f0c0e */
[----:B------:R3:W-:Y:S01]  /*b170*/  @!P3 ST.E.128 desc[UR50][R26.64], RZ ;  /* 0x000000ff1a00b985 */ /* 0x0007e2000c101d32 */
[----:B------:R-:W-:-:S03]  /*b180*/  @!P1 LEA.HI.X R5, R13, R0, R20, 0x1, P5 ;  /* 0x000000000d059211 */ /* 0x000fc600028f0c14 */
[----:B------:R3:W-:Y:S04]  /*b190*/  @!P2 ST.E.128 desc[UR50][R28.64], RZ ;  /* 0x000000ff1c00a985 */ /* 0x0007e8000c101d32 */
[----:B------:R3:W-:Y:S02]  /*b1a0*/  @!P1 ST.E.128 desc[UR50][R4.64], RZ ;  /* 0x000000ff04009985 */ /* 0x0007e4000c101d32 */
.L_x_9459:
[----:B------:R-:W-:Y:S05]  /*b1b0*/  BSYNC B1 ;  /* 0x0000000000017941 */ /* 0x000fea0003800000 */
.L_x_9458:
[----:B----4-:R4:W0:Y:S01]  /*b1c0*/  SHFL.IDX PT, R0, R3, 0x2, 0x181f ;  /* 0x00581f0003007f89 */ /* 0x01082200000e0000 */
        /* <DEDUP_REMOVED lines=9> */
[-C--:B------:R-:W-:Y:S02]  /*b260*/  @!P2 LEA R26, P5, R9, R4.reuse, 0x1 ;  /* 0x00000004091aa211 */ /* 0x080fe400078a08ff */
[----:B------:R-:W-:Y:S02]  /*b270*/  @!P1 LEA R28, P4, R15, R4, 0x1 ;  /* 0x000000040f1c9211 */ /* 0x000fe400078808ff */
[----:B0-----:R-:W-:Y:S02]  /*b280*/  @!P3 LEA.HI.X R25, R7, R0, R12, 0x1, P6 ;  /* 0x000000000719b211 */ /* 0x001fe400030f0c0c */
[----:B------:R-:W-:Y:S02]  /*b290*/  @!P0 LEA R4, P6, R13, R4, 0x1 ;  /* 0x000000040d048211 */ /* 0x000fe400078c08ff */
[-C--:B------:R-:W-:Y:S01]  /*b2a0*/  @!P2 LEA.HI.X R27, R9, R0.reuse, R10, 0x1, P5 ;  /* 0x00000000091ba211 */ /* 0x080fe200028f0c0a */
[----:B------:R3:W-:Y:S01]  /*b2b0*/  @!P3 ST.E.128 desc[UR50][R24.64], RZ ;  /* 0x000000ff1800b985 */ /* 0x0007e2000c101d32 */
[----:B------:R-:W-:-:S02]  /*b2c0*/  @!P1 LEA.HI.X R29, R15, R0, R14, 0x1, P4 ;  /* 0x000000000f1d9211 */ /* 0x000fc400020f0c0e */
[----:B------:R-:W-:Y:S01]  /*b2d0*/  @!P0 LEA.HI.X R5, R13, R0, R20, 0x1, P6 ;  /* 0x000000000d058211 */ /* 0x000fe200030f0c14 */
[----:B------:R3:W-:Y:S04]  /*b2e0*/  @!P2 ST.E.128 desc[UR50][R26.64], RZ ;  /* 0x000000ff1a00a985 */ /* 0x0007e8000c101d32 */
[----:B------:R3:W-:Y:S04]  /*b2f0*/  @!P1 ST.E.128 desc[UR50][R28.64], RZ ;  /* 0x000000ff1c009985 */ /* 0x0007e8000c101d32 */
[----:B------:R3:W-:Y:S02]  /*b300*/  @!P0 ST.E.128 desc[UR50][R4.64], RZ ;  /* 0x000000ff04008985 */ /* 0x0007e4000c101d32 */
.L_x_9461:
[----:B------:R-:W-:Y:S05]  /*b310*/  BSYNC B1 ;  /* 0x0000000000017941 */ /* 0x000fea0003800000 */
.L_x_9460:
[----:B0-----:R-:W-:Y:S01]  /*b320*/  VIADD R0, R8, 0x60 ;  /* 0x0000006008007836 */ /* 0x001fe20000000000 */
[----:B--2-4-:R-:W0:Y:S04]  /*b330*/  SHFL.IDX PT, R3, R3, 0x3, 0x181f ;  /* 0x00781f0003037f89 */ /* 0x014e2800000e0000 */
[----:B------:R-:W-:Y:S01]  /*b340*/  ISETP.GE.AND P0, PT, R0, R11, PT ;  /* 0x0000000b0000720c */ /* 0x000fe20003f06270 */
[----:B-1-3--:R1:W2:-:S12]  /*b350*/  SHFL.IDX PT, R4, R6, 0x3, 0x181f ;  /* 0x00781f0006047f89 */ /* 0x00a29800000e0000 */
[----:B-1----:R-:W-:Y:S05]  /*b360*/  @P0 BRA `(.L_x_9450) ;  /* 0x0000000000440947 */ /* 0x002fea0003800000 */
[----:B------:R-:W-:Y:S02]  /*b370*/  ULDC UR4, c[0x0][0xac8] ;  /* 0x0002b20000047ab9 */ /* 0x000fe40000000800 */
[----:B------:R-:W-:Y:S02]  /*b380*/  ISETP.GE.AND P3, PT, R7, UR4, PT ;  /* 0x0000000407007c0c */ /* 0x000fe4000bf66270 */
[----:B------:R-:W-:Y:S02]  /*b390*/  ISETP.GE.AND P2, PT, R9, UR4, PT ;  /* 0x0000000409007c0c */ /* 0x000fe4000bf46270 */
[----:B------:R-:W-:Y:S02]  /*b3a0*/  ISETP.GE.AND P1, PT, R15, UR4, PT ;  /* 0x000000040f007c0c */ /* 0x000fe4000bf26270 */
[----:B------:R-:W-:-:S07]  /*b3b0*/  ISETP.GE.AND P0, PT, R13, UR4, PT ;  /* 0x000000040d007c0c */ /* 0x000fce000bf06270 */
[----:B--2---:R-:W-:-:S04]  /*b3c0*/  @!P3 LEA R6, P4, R7, R4, 0x1 ;  /* 0x000000040706b211 */ /* 0x004fc800078808ff */
[-C--:B0-----:R-:W-:Y:S02]  /*b3d0*/  @!P3 LEA.HI.X R7, R7, R3.reuse, R12, 0x1, P4 ;  /* 0x000000030707b211 */ /* 0x081fe400020f0c0c */
[-C--:B------:R-:W-:Y:S02]  /*b3e0*/  @!P2 LEA R8, P4, R9, R4.reuse, 0x1 ;  /* 0x000000040908a211 */ /* 0x080fe400078808ff */
[-C--:B------:R-:W-:Y:S01]  /*b3f0*/  @!P1 LEA R24, P5, R15, R4.reuse, 0x1 ;  /* 0x000000040f189211 */ /* 0x080fe200078a08ff */
[----:B------:R0:W-:Y:S01]  /*b400*/  @!P3 ST.E.128 desc[UR50][R6.64], RZ ;  /* 0x000000ff0600b985 */ /* 0x0001e2000c101d32 */
[----:B------:R-:W-:Y:S02]  /*b410*/  @!P0 LEA R4, P6, R13, R4, 0x1 ;  /* 0x000000040d048211 */ /* 0x000fe400078c08ff */
[-C--:B------:R-:W-:Y:S02]  /*b420*/  @!P2 LEA.HI.X R9, R9, R3.reuse, R10, 0x1, P4 ;  /* 0x000000030909a211 */ /* 0x080fe400020f0c0a */
[----:B------:R-:W-:-:S02]  /*b430*/  @!P1 LEA.HI.X R25, R15, R3, R14, 0x1, P5 ;  /* 0x000000030f199211 */ /* 0x000fc400028f0c0e */
[----:B------:R-:W-:Y:S01]  /*b440*/  @!P0 LEA.HI.X R5, R13, R3, R20, 0x1, P6 ;  /* 0x000000030d058211 */ /* 0x000fe200030f0c14 */
[----:B------:R0:W-:Y:S04]  /*b450*/  @!P2 ST.E.128 desc[UR50][R8.64], RZ ;  /* 0x000000ff0800a985 */ /* 0x0001e8000c101d32 */
[----:B------:R0:W-:Y:S04]  /*b460*/  @!P1 ST.E.128 desc[UR50][R24.64], RZ ;  /* 0x000000ff18009985 */ /* 0x0001e8000c101d32 */
[----:B------:R0:W-:Y:S02]  /*b470*/  @!P0 ST.E.128 desc[UR50][R4.64], RZ ;  /* 0x000000ff04008985 */ /* 0x0001e4000c101d32 */
.L_x_9450:
[----:B------:R-:W-:Y:S05]  /*b480*/  BSYNC B0 ;  /* 0x0000000000007941 */ /* 0x000fea0003800000 */
.L_x_9440:
[----:B------:R-:W-:Y:S02]  /*b490*/  ULDC UR4, c[0x0][0xc3c] ;  /* 0x00030f0000047ab9 */ /* 0x000fe40000000800 */
[----:B------:R-:W-:-:S06]  /*b4a0*/  UISETP.GE.AND UP0, UPT, UR7, UR4, UPT ;  /* 0x000000040700728c */ /* 0x000fcc000bf06270 */
[----:B------:R-:W-:-:S13]  /*b4b0*/  PLOP3.LUT P0, PT, PT, PT, UP0, 0x80, 0x0 ;  /* 0x000000000000781c */ /* 0x000fda0003f0f008 */
[----:B------:R-:W-:Y:S05]  /*b4c0*/  @!P0 BRA `(.L_x_9462) ;  /* 0xffffff5800dc8947 */ /* 0x000fea000383ffff */
[----:B------:R-:W-:Y:S05]  /*b4d0*/  EXIT ;  /* 0x000000000000794d */ /* 0x000fea0003800000 */
.L_x_9411:
        /* <DEDUP_REMOVED lines=16> */
.L_x_9463:
        /* <DEDUP_REMOVED lines=43> */
.L_x_9467:
        /* <DEDUP_REMOVED lines=35> */
.L_x_9465:
        /* <DEDUP_REMOVED lines=18> */
.L_x_9468:
        /* <DEDUP_REMOVED lines=57> */
.L_x_9466:
[----:B------:R-:W-:Y:S01]  /*bf70*/  ULDC UR4, c[0x0][0xc3c] ;  /* 0x00030f0000047ab9 */ /* 0x000fe20000000800 */
[----:B------:R-:W-:Y:S02]  /*bf80*/  IMAD.MOV.U32 R17, RZ, RZ, RZ ;  /* 0x000000ffff117224 */ /* 0x000fe400078e00ff */
[----:B------:R-:W-:Y:S02]  /*bf90*/  IMAD.U32 R16, RZ, RZ, UR6 ;  /* 0x00000006ff107e24 */ /* 0x000fe4000f8e00ff */
[----:B------:R-:W-:Y:S02]  /*bfa0*/  IMAD.MOV.U32 R18, RZ, RZ, RZ ;  /* 0x000000ffff127224 */ /* 0x000fe400078e00ff */
[----:B------:R-:W-:-:S07]  /*bfb0*/  IMAD.U32 R19, RZ, RZ, UR4 ;  /* 0x00000004ff137e24 */ /* 0x000fce000f8e00ff */
.L_x_9469:
[----:B------:R-:W-:-:S13]  /*bfc0*/  ISETP.NE.AND P0, PT, R7, RZ, PT ;  /* 0x000000ff0700720c */ /* 0x000fda0003f05270 */
[----:B------:R-:W0:Y:S01]  /*bfd0*/  @!P0 S2R R3, SR_CgaCtaId ;  /* 0x0000000000038919 */ /* 0x000e220000008800 */
[----:B------:R-:W-:-:S04]  /*bfe0*/  @!P0 MOV R2, 0x400 ;  /* 0x0000040000028802 */ /* 0x000fc80000000f00 */
[----:B0-----:R-:W-:-:S05]  /*bff0*/  @!P0 LEA R2, R3, R2, 0x18 ;  /* 0x0000000203028211 */ /* 0x001fca00078ec0ff */
[----:B------:R1:W-:Y:S01]  /*c000*/  @!P0 STS.128 [R2+0x228d0], R16 ;  /* 0x0228d01002008388 */ /* 0x0003e20000000c00 */
[----:B------:R-:W-:Y:S06]  /*c010*/  BAR.ARV 0x5, 0x180 ;  /* 0x0146000000007b1d */ /* 0x000fec0000002000 */
.L_x_9464:
        /* <DEDUP_REMOVED lines=25> */
[----:B------:R-:W-:Y:S01]  /*c1b0*/  LOP3.LUT R0, R4, 0xc0, RZ, 0xfc, !PT ;  /* 0x000000c004007812 */ /* 0x000fe200078efcff */
[----:B0-----:R-:W-:-:S06]  /*c1c0*/  ULEA UR4, UR5, UR4, 0x18 ;  /* 0x0000000405047291 */ /* 0x001fcc000f8ec03f */
[----:B------:R-:W-:-:S04]  /*c1d0*/  IMAD.U32 R22, RZ, RZ, UR4 ;  /* 0x00000004ff167e24 */ /* 0x000fc8000f8e00ff */
[----:B--2---:R-:W-:-:S07]  /*c1e0*/  IMAD R36, R28, 0x2, R22 ;  /* 0x000000021c247824 */ /* 0x004fce00078e0216 */
.L_x_9531:
[----:B0-----:R-:W0:Y:S02]  /*c1f0*/  LDC.64 R2, c[0x0][0xc88] ;  /* 0x00032200ff027b82 */ /* 0x001e240000000a00 */
[----:B0-----:R-:W-:-:S05]  /*c200*/  IMAD.WIDE R2, R19, 0x4, R2 ;  /* 0x0000000413027825 */ /* 0x001fca00078e0202 */
        /* <DEDUP_REMOVED lines=12> */
[----:B------:R0:W-:Y:S01]  /*c2d0*/  STL [R1], R0 ;  /* 0x0000000001007387 */ /* 0x0001e20000100800 */
        /* <DEDUP_REMOVED lines=33> */
.L_x_9471:
        /* <DEDUP_REMOVED lines=9> */
.L_x_9472:
        /* <DEDUP_REMOVED lines=9> */
.L_x_9473:
[----:B-----5:R-:W-:Y:S01]  /*c610*/  IMAD.IADD R32, R7, 0x1, -R30 ;  /* 0x0000000107207824 */ /* 0x020fe200078e0a1e */
[----:B012---:R-:W-:Y:S01]  /*c620*/  LOP3.LUT R0, R18, 0xff000000, RZ, 0xc0, !PT ;  /* 0xff00000012007812 */ /* 0x007fe200078ec0ff */
[----:B------:R-:W-:Y:S02]  /*c630*/  BSSY B0, `(.L_x_9474) ;  /* 0x0000028000007945 */ /* 0x000fe40003800000 */
[C---:B------:R-:W-:Y:S01]  /*c640*/  VIADD R2, R32.reuse, 0x5f ;  /* 0x0000005f20027836 */ /* 0x040fe20000000000 */
[----:B------:R-:W-:Y:S02]  /*c650*/  ISETP.GE.AND P0, PT, R32, 0x1, PT ;  /* 0x000000012000780c */ /* 0x000fe40003f06270 */
[----:B------:R-:W-:Y:S01]  /*c660*/  SHF.R.U32.HI R3, RZ, 0x8, R0 ;  /* 0x00000008ff037819 */ /* 0x000fe20000011600 */
[----:B------:R-:W-:Y:S01]  /*c670*/  IMAD.HI R2, R2, 0x2aaaaaab, RZ ;  /* 0x2aaaaaab02027827 */ /* 0x000fe200078e02ff */
[----:B------:R-:W-:-:S04]  /*c680*/  LOP3.LUT R0, R18, 0xff0000, RZ, 0xc0, !PT ;  /* 0x00ff000012007812 */ /* 0x000fc800078ec0ff */
[----:B------:R-:W-:Y:S02]  /*c690*/  LEA.HI R5, R0, R3, RZ, 0x10 ;  /* 0x0000000300057211 */ /* 0x000fe400078f80ff */
[----:B------:R-:W-:Y:S02]  /*c6a0*/  SHF.R.U32.HI R3, RZ, 0x1f, R2 ;  /* 0x0000001fff037819 */ /* 0x000fe40000011602 */
[----:B------:R-:W-:Y:S02]  /*c6b0*/  LOP3.LUT R29, R5, 0xff, RZ, 0xc0, !PT ;  /* 0x000000ff051d7812 */ /* 0x000fe400078ec0ff */
[----:B------:R-:W-:Y:S01]  /*c6c0*/  LEA.HI.SX32 R0, R2, R3, 0x1c ;  /* 0x0000000302007211 */ /* 0x000fe200078fe2ff */
[----:B------:R-:W-:Y:S01]  /*c6d0*/  IMAD.MOV.U32 R2, RZ, RZ, RZ ;  /* 0x000000ffff027224 */ /* 0x000fe200078e00ff */
        /* <DEDUP_REMOVED lines=29> */
.L_x_9475:
[----:B------:R-:W-:Y:S05]  /*c8b0*/  BSYNC B0 ;  /* 0x0000000000007941 */ /* 0x000fea0003800000 */
.L_x_9474:
        /* <DEDUP_REMOVED lines=23> */
.L_x_9477:
        /* <DEDUP_REMOVED lines=20> */
.L_x_9480:
[----:B------:R-:W-:Y:S05]  /*cb70*/  BSYNC B6 ;  /* 0x0000000000067941 */ /* 0x000fea0003800000 */
.L_x_9479:
        /* <DEDUP_REMOVED lines=20> */
.L_x_9483:
        /* <DEDUP_REMOVED lines=15> */
.L_x_9482:
[----:B------:R-:W-:Y:S05]  /*cdb0*/  BSYNC B6 ;  /* 0x0000000000067941 */ /* 0x000fea0003800000 */
.L_x_9481:
[----:B------:R-:W-:Y:S01]  /*cdc0*/  ULDC.64 UR4, c[0x0][0x9f8] ;  /* 0x00027e0000047ab9 */ /* 0x000fe20000000a00 */
[----:B------:R-:W0:Y:S01]  /*cdd0*/  S2R R20, SR_TID.X ;  /* 0x0000000000147919 */ /* 0x000e220000002100 */
[----:B------:R-:W-:Y:S01]  /*cde0*/  ISETP.NE.U32.AND P0, PT, RZ, UR4, PT ;  /* 0x00000004ff007c0c */ /* 0x000fe2000bf05070 */
[----:B------:R-:W1:Y:S03]  /*cdf0*/  LDC R8, c[0x0][0x430] ;  /* 0x00010c00ff087b82 */ /* 0x000e660000000800 */
[----:B------:R-:W-:-:S13]  /*ce00*/  ISETP.NE.AND.EX P0, PT, RZ, UR5, PT, P0 ;  /* 0x00000005ff007c0c */ /* 0x000fda000bf05300 */
[----:B------:R-:W-:Y:S01]  /*ce10*/  @P0 IADD3 R2, P1, R31, UR4, RZ ;  /* 0x000000041f020c10 */ /* 0x000fe2000ff3e0ff */
[----:B------:R-:W-:Y:S01]  /*ce20*/  VIADD R0, R35, 0xffffffff ;  /* 0xffffffff23007836 */ /* 0x000fe20000000000 */
[----:B------:R-:W-:Y:S02]  /*ce30*/  ULDC UR4, c[0x0][0x320] ;  /* 0x0000c80000047ab9 */ /* 0x000fe40000000800 */
[----:B------:R-:W-:-:S05]  /*ce40*/  @P0 IADD3.X R3, R33, UR5, RZ, P1, !PT ;  /* 0x0000000521030c10 */ /* 0x000fca0008ffe4ff */
[----:B------:R2:W3:Y:S01]  /*ce50*/  @P0 LDG.E R27, desc[UR50][R2.64] ;  /* 0x00000032021b0981 */ /* 0x0004e2000c1e1900 */
[----:B0-----:R-:W-:-:S04]  /*ce60*/  LOP3.LUT R20, R20, 0x7f, RZ, 0xc0, !PT ;  /* 0x0000007f14147812 */ /* 0x001fc800078ec0ff */
[----:B------:R-:W-:Y:S02]  /*ce70*/  SHF.R.U32.HI R21, RZ, 0x3, R20 ;  /* 0x00000003ff157819 */ /* 0x000fe40000011614 */
[----:B------:R-:W0:Y:S01]  /*ce80*/  S2R R20, SR_TID.X ;  /* 0x0000000000147919 */ /* 0x000e220000002100 */
[----:B-1----:R-:W-:-:S13]  /*ce90*/  ISETP.NE.AND P2, PT, R8, 0x1, PT ;  /* 0x000000010800780c */ /* 0x002fda0003f45270 */
[----:B------:R-:W2:Y:S08]  /*cea0*/  @P2 LDC R6, c[0x0][0x434] ;  /* 0x00010d00ff062b82 */ /* 0x000eb00000000800 */
[----:B------:R-:W1:Y:S01]  /*ceb0*/  @P2 LDC R7, c[0x0][0x438] ;  /* 0x00010e00ff072b82 */ /* 0x000e620000000800 */
[----:B0-----:R-:W-:-:S05]  /*cec0*/  IMAD.SHL.U32 R20, R20, 0x10, RZ ;  /* 0x0000001014147824 */ /* 0x001fca00078e00ff */
[----:B------:R-:W-:-:S05]  /*ced0*/  LOP3.LUT R20, R21, 0x70, R20, 0xf8, !PT ;  /* 0x0000007015147812 */ /* 0x000fca00078ef814 */
[----:B------:R-:W-:-:S05]  /*cee0*/  IMAD R35, R0, 0x60, R20 ;  /* 0x0000006000237824 */ /* 0x000fca00078e0214 */
[----:B------:R-:W-:-:S04]  /*cef0*/  ISETP.GE.AND P0, PT, R35, R32, PT ;  /* 0x000000202300720c */ /* 0x000fc80003f06270 */
[----:B------:R-:W-:Y:S01]  /*cf00*/  ISETP.GT.U32.OR P0, PT, R20, 0x5f, P0 ;  /* 0x0000005f1400780c */ /* 0x000fe20000704470 */
[----:B------:R-:W0:Y:S01]  /*cf10*/  S2R R21, SR_TID.X ;  /* 0x0000000000157919 */ /* 0x000e220000002100 */
[----:B------:R-:W-:-:S11]  /*cf20*/  IMAD.IADD R35, R35, 0x1, R30 ;  /* 0x0000000123237824 */ /* 0x000fd600078e021e */
[----:B------:R-:W4:Y:S01]  /*cf30*/  @!P0 LDC.64 R4, c[0x0][0x428] ;  /* 0x00010a00ff048b82 */ /* 0x000f220000000a00 */
[----:B--2---:R-:W-:-:S04]  /*cf40*/  @P2 IMAD.HI.U32 R2, R35, R6, RZ ;  /* 0x0000000623022227 */ /* 0x004fc800078e00ff */
[----:B------:R-:W-:Y:S01]  /*cf50*/  IMAD.MOV.U32 R6, RZ, RZ, R35 ;  /* 0x000000ffff067224 */ /* 0x000fe200078e0023 */
[----:B-1----:R-:W-:-:S04]  /*cf60*/  @P2 SHF.R.U32.HI R6, RZ, R7, R2 ;  /* 0x00000007ff062219 */ /* 0x002fc80000011602 */
[--C-:B------:R-:W-:Y:S01]  /*cf70*/  @!P0 SHF.R.S32.HI R3, RZ, 0x1f, R6.reuse ;  /* 0x0000001fff038819 */ /* 0x100fe20000011406 */
[----:B------:R-:W-:Y:S02]  /*cf80*/  @!P0 IMAD.MOV.U32 R2, RZ, RZ, R6 ;  /* 0x000000ffff028224 */ /* 0x000fe400078e0006 */
[----:B0-----:R-:W-:-:S05]  /*cf90*/  IMAD.SHL.U32 R21, R21, 0x8, RZ ;  /* 0x0000000815157824 */ /* 0x001fca00078e00ff */
[----:B------:R-:W-:-:S04]  /*cfa0*/  LOP3.LUT R21, R21, 0x38, RZ, 0xc0, !PT ;  /* 0x0000003815157812 */ /* 0x000fc800078ec0ff */
[----:B------:R-:W-:Y:S02]  /*cfb0*/  LOP3.LUT R10, R21, 0x40, RZ, 0xfc, !PT ;  /* 0x00000040150a7812 */ /* 0x000fe400078efcff */
[----:B------:R-:W-:Y:S02]  /*cfc0*/  LOP3.LUT R23, R23, 0xffffff7f, RZ, 0xc0, !PT ;  /* 0xffffff7f17177812 */ /* 0x000fe400078ec0ff */
[----:B------:R-:W-:Y:S02]  /*cfd0*/  ISETP.GE.AND P3, PT, R10, UR4, PT ;  /* 0x000000040a007c0c */ /* 0x000fe4000bf66270 */
[----:B------:R-:W-:Y:S02]  /*cfe0*/  @P2 LOP3.LUT R23, R23, 0x80, RZ, 0xfc, !PT ;  /* 0x0000008017172812 */ /* 0x000fe400078efcff */
[----:B------:R-:W-:Y:S02]  /*cff0*/  LOP3.LUT R9, R21, 0x80, RZ, 0xfc, !PT ;  /* 0x0000008015097812 */ /* 0x000fe400078efcff */
[----:B------:R-:W-:Y:S01]  /*d000*/  LOP3.LUT R23, R23, 0xfffffff7, RZ, 0xc0, !PT ;  /* 0xfffffff717177812 */ /* 0x000fe200078ec0ff */
[----:B------:R-:W-:Y:S01]  /*d010*/  IMAD.MOV.U32 R34, RZ, RZ, RZ ;  /* 0x000000ffff227224 */ /* 0x000fe200078e00ff */
[----:B------:R-:W-:-:S05]  /*d020*/  ISETP.GE.AND P2, PT, R21, UR4, PT ;  /* 0x0000000415007c0c */ /* 0x000fca000bf46270 */
[----:B------:R-:W-:-:S04]  /*d030*/  @P3 LOP3.LUT R23, R23, 0x8, RZ, 0xfc, !PT ;  /* 0x0000000817173812 */ /* 0x000fc800078efcff */
[----:B------:R-:W-:-:S04]  /*d040*/  LOP3.LUT R23, R23, 0xffffffef, RZ, 0xc0, !PT ;  /* 0xffffffef17177812 */ /* 0x000fc800078ec0ff */
[----:B------:R-:W-:Y:S01]  /*d050*/  LOP3.LUT R23, R23, 0xfffffffb, RZ, 0xc0, !PT ;  /* 0xfffffffb17177812 */ /* 0x000fe200078ec0ff */
[----:B------:R-:W-:Y:S01]  /*d060*/  UMOV UR5, 0xffffffff ;  /* 0xffffffff00057882 */ /* 0x000fe20000000000 */
[----:B------:R-:W-:Y:S02]  /*d070*/  LOP3.LUT R18, R18, 0xffff, RZ, 0xc0, !PT ;  /* 0x0000ffff12127812 */ /* 0x000fe400078ec0ff */
[----:B---3--:R-:W-:Y:S01]  /*d080*/  SHF.R.S32.HI R31, RZ, 0x1f, R27 ;  /* 0x0000001fff1f7819 */ /* 0x008fe2000001141b */
[----:B----4-:R-:W-:-:S04]  /*d090*/  @!P0 IMAD.WIDE.U32 R2, R27, R4, R2 ;  /* 0x000000041b028225 */ /* 0x010fc800078e0002 */
[----:B------:R-:W-:-:S04]  /*d0a0*/  @!P0 IMAD R7, R31, R4, RZ ;  /* 0x000000041f078224 */ /* 0x000fc800078e02ff */
[----:B------:R-:W-:Y:S02]  /*d0b0*/  @!P0 IMAD R7, R27, R5, R7 ;  /* 0x000000051b078224 */ /* 0x000fe400078e0207 */
[----:B------:R-:W0:Y:S02]  /*d0c0*/  @!P0 LDC.64 R4, c[0x0][0x418] ;  /* 0x00010600ff048b82 */ /* 0x000e240000000a00 */
[----:B------:R-:W-:Y:S01]  /*d0d0*/  @!P0 IMAD.IADD R7, R3, 0x1, R7 ;  /* 0x0000000103078824 */ /* 0x000fe200078e0207 */
[----:B0-----:R-:W-:-:S04]  /*d0e0*/  @!P0 LEA R4, P1, R2, R4, 0x2 ;  /* 0x0000000402048211 */ /* 0x001fc800078210ff */
[----:B------:R-:W-:Y:S02]  /*d0f0*/  @!P0 LEA.HI.X R5, R2, R5, R7, 0x2, P1 ;  /* 0x0000000502058211 */ /* 0x000fe400008f1407 */
[----:B------:R-:W-:Y:S01]  /*d100*/  ISETP.GE.AND P1, PT, R9, UR4, PT ;  /* 0x0000000409007c0c */ /* 0x000fe2000bf26270 */
[----:B------:R-:W-:Y:S02]  /*d110*/  IMAD.MOV R2, RZ, RZ, -R6 ;  /* 0x000000ffff027224 */ /* 0x000fe400078e0a06 */
[----:B------:R0:W5:Y:S02]  /*d120*/  @!P0 LDG.E R34, desc[UR50][R4.64] ;  /* 0x0000003204228981 */ /* 0x000164000c1e1900 */
[----:B------:R-:W-:Y:S01]  /*d130*/  IMAD R35, R8, R2, R35 ;  /* 0x0000000208237224 */ /* 0x000fe200078e0223 */
[----:B------:R-:W-:-:S04]  /*d140*/  LOP3.LUT R8, R21, 0xc0, RZ, 0xfc, !PT ;  /* 0x000000c015087812 */ /* 0x000fc800078efcff */
[----:B------:R-:W-:-:S03]  /*d150*/  ISETP.GE.AND P0, PT, R8, UR4, PT ;  /* 0x0000000408007c0c */ /* 0x000fc6000bf06270 */
[----:B------:R-:W-:-:S04]  /*d160*/  @P1 LOP3.LUT R23, R23, 0x4, RZ, 0xfc, !PT ;  /* 0x0000000417171812 */ /* 0x000fc800078efcff */
[----:B------:R-:W-:-:S04]  /*d170*/  @P2 LOP3.LUT R23, R23, 0x10, RZ, 0xfc, !PT ;  /* 0x0000001017172812 */ /* 0x000fc800078efcff */
[----:B------:R-:W-:Y:S01]  /*d180*/  LOP3.LUT R23, R23, 0xfffffffd, RZ, 0xc0, !PT ;  /* 0xfffffffd17177812 */ /* 0x000fe200078ec0ff */
[----:B------:R-:W-:-:S03]  /*d190*/  IMAD.U32 R2, RZ, RZ, UR36 ;  /* 0x00000024ff027e24 */ /* 0x000fc6000f8e00ff */
[----:B------:R-:W-:Y:S01]  /*d1a0*/  @P0 LOP3.LUT R23, R23, 0x2, RZ, 0xfc, !PT ;  /* 0x0000000217170812 */ /* 0x000fe200078efcff */
[----:B0-----:R-:W-:Y:S06]  /*d1b0*/  BRA.DIV UR5, `(.L_x_9484) ;  /* 0x0000003e055c7947 */ /* 0x001fec000b800000 */
.L_x_9548:
[----:B------:R-:W-:Y:S02]  /*d1c0*/  ISETP.NE.AND P0, PT, R2, 0x3, PT ;  /* 0x000000030200780c */ /* 0x000fe40003f05270 */
[----:B------:R-:W-:Y:S02]  /*d1d0*/  ISETP.GT.U32.AND P1, PT, R20, 0x5f, PT ;  /* 0x0000005f1400780c */ /* 0x000fe40003f24070 */
[----:B------:R-:W-:Y:S02]  /*d1e0*/  LOP3.LUT R23, R23, 0xffffffbf, RZ, 0xc0, !PT ;  /* 0xffffffbf17177812 */ /* 0x000fe400078ec0ff */
[----:B------:R-:W-:-:S07]  /*d1f0*/  SEL R6, RZ, 0x1, P2 ;  /* 0x00000001ff067807 */ /* 0x000fce0001000000 */
[----:B------:R-:W-:-:S04]  /*d200*/  @P0 LOP3.LUT R23, R23, 0x40, RZ, 0xfc, !PT ;  /* 0x0000004017170812 */ /* 0x000fc800078efcff */
[----:B------:R-:W-:-:S04]  /*d210*/  LOP3.LUT R23, R23, 0xffffffdf, RZ, 0xc0, !PT ;  /* 0xffffffdf17177812 */ /* 0x000fc800078ec0ff */
[----:B------:R-:W-:Y:S01]  /*d220*/  @P1 LOP3.LUT R23, R23, 0x20, RZ, 0xfc, !PT ;  /* 0x0000002017171812 */ /* 0x000fe200078efcff */
[----:B------:R-:W-:Y:S06]  /*d230*/  @!P0 BRA `(.L_x_9485) ;  /* 0x0000000000048947 */ /* 0x000fec0003800000 */
[----:B------:R-:W-:Y:S01]  /*d240*/  BPT.TRAP 0x1 ;  /* 0x000000040000795c */ /* 0x000fe20000300000 */
.L_x_9485:
[----:B------:R-:W-:Y:S01]  /*d250*/  IMAD R32, R0, -0x60, R32 ;  /* 0xffffffa000207824 */ /* 0x000fe200078e0220 */
[----:B------:R-:W-:Y:S01]  /*d260*/  SHF.L.U32 R0, R26, 0x1f, RZ ;  /* 0x0000001f1a007819 */ /* 0x000fe200000006ff */
[----:B------:R-:W-:Y:S01]  /*d270*/  IMAD R33, R24, 0x8, R22 ;  /* 0x0000000818217824 */ /* 0x000fe200078e0216 */
[----:B------:R-:W-:Y:S03]  /*d280*/  BSSY B0, `(.L_x_9486) ;  /* 0x0000003000007945 */ /* 0x000fe60003800000 */
[----:B------:R-:W0:Y:S02]  /*d290*/  SYNCS.PHASECHK.TRANS64.TRYWAIT P0, [R33+URZ+0x22840], R0 ;  /* 0x02284000210075a7 */ /* 0x000e24000800017f */
[----:B0-----:R-:W-:Y:S05]  /*d2a0*/  @!P0 BRA `(.L_x_9487) ;  /* 0x0000003c00548947 */ /* 0x001fea0003800000 */
.L_x_9549:
[----:B------:R-:W-:Y:S05]  /*d2b0*/  BSYNC B0 ;  /* 0x0000000000007941 */ /* 0x000fea0003800000 */
.L_x_9486:
[----:B0-----:R-:W-:Y:S01]  /*d2c0*/  SHF.R.S32.HI R0, RZ, 0x1f, R35 ;  /* 0x0000001fff007819 */ /* 0x001fe20000011423 */
[----:B------:R-:W-:Y:S01]  /*d2d0*/  ULDC.64 UR4, c[0x0][0x300] ;  /* 0x0000c00000047ab9 */ /* 0x000fe20000000a00 */
[----:B------:R-:W0:Y:S01]  /*d2e0*/  S2R R8, SR_TID.X ;  /* 0x0000000000087919 */ /* 0x000e220000002100 */
[----:B------:R-:W-:Y:S01]  /*d2f0*/  IMAD.WIDE.U32 R2, R35, UR4, RZ ;  /* 0x0000000423027c25 */ /* 0x000fe2000f8e00ff */
[----:B-----5:R-:W-:Y:S01]  /*d300*/  SHF.R.S32.HI R4, RZ, 0x1f, R34 ;  /* 0x0000001fff047819 */ /* 0x020fe20000011422 */
[----:B------:R-:W-:Y:S01]  /*d310*/  ULDC.64 UR6, c[0x0][0x2e8] ;  /* 0x0000ba0000067ab9 */ /* 0x000fe20000000a00 */
[----:B------:R1:W-:Y:S01]  /*d320*/  STL [R1+0x1c], R0 ;  /* 0x00001c0001007387 */ /* 0x0003e20000100800 */
[----:B------:R-:W-:-:S03]  /*d330*/  LOP3.LUT R23, R23, 0xfffffffe, RZ, 0xc0, !PT ;  /* 0xfffffffe17177812 */ /* 0x000fc600078ec0ff */
[----:B------:R2:W-:Y:S01]  /*d340*/  STL [R1+0x20], R4 ;  /* 0x0000200401007387 */ /* 0x0005e20000100800 */
[----:B-1----:R-:W-:-:S04]  /*d350*/  IMAD R0, R0, UR4, RZ ;  /* 0x0000000400007c24 */ /* 0x002fc8000f8e02ff */
[----:B------:R-:W-:Y:S01]  /*d360*/  IMAD R0, R35, UR5, R0 ;  /* 0x0000000523007c24 */ /* 0x000fe2000f8e0200 */
[----:B------:R-:W-:-:S03]  /*d370*/  ULDC.64 UR4, c[0x0][0x310] ;  /* 0x0000c40000047ab9 */ /* 0x000fc60000000a00 */
[----:B------:R-:W-:Y:S02]  /*d380*/  IMAD.IADD R3, R3, 0x1, R0 ;  /* 0x0000000103037824 */ /* 0x000fe400078e0200 */
[----:B------:R-:W-:Y:S02]  /*d390*/  IMAD R0, R4, UR4, RZ ;  /* 0x0000000404007c24 */ /* 0x000fe4000f8e02ff */
[----:B--2---:R-:W1:Y:S01]  /*d3a0*/  S2R R4, SR_TID.X ;  /* 0x0000000000047919 */ /* 0x004e620000002100 */
[----:B------:R-:W-:-:S04]  /*d3b0*/  IMAD.WIDE.U32 R2, R34, UR4, R2 ;  /* 0x0000000422027c25 */ /* 0x000fc8000f8e0002 */
[----:B------:R-:W-:Y:S01]  /*d3c0*/  IMAD R0, R34, UR5, R0 ;  /* 0x0000000522007c24 */ /* 0x000fe2000f8e0200 */
[----:B------:R-:W-:Y:S01]  /*d3d0*/  ULDC.64 UR4, c[0x0][0x308] ;  /* 0x0000c20000047ab9 */ /* 0x000fe20000000a00 */
[----:B0-----:R-:W-:Y:S02]  /*d3e0*/  IMAD.SHL.U32 R8, R8, 0x8, RZ ;  /* 0x0000000808087824 */ /* 0x001fe400078e00ff */
[----:B------:R-:W-:-:S03]  /*d3f0*/  IMAD.IADD R3, R3, 0x1, R0 ;  /* 0x0000000103037824 */ /* 0x000fc600078e0200 */
[----:B------:R-:W-:Y:S01]  /*d400*/  LOP3.LUT R8, R8, 0x38, RZ, 0xc0, !PT ;  /* 0x0000003808087812 */ /* 0x000fe200078ec0ff */
[----:B------:R-:W-:Y:S01]  /*d410*/  IMAD.WIDE.U32 R2, R18, UR4, R2 ;  /* 0x0000000412027c25 */ /* 0x000fe2000f8e0002 */
[----:B------:R-:W-:Y:S02]  /*d420*/  ULDC UR4, c[0x0][0x2f4] ;  /* 0x0000bd0000047ab9 */ /* 0x000fe40000000800 */
[----:B------:R-:W-:Y:S02]  /*d430*/  ISETP.GE.AND P2, PT, R8, UR4, PT ;  /* 0x0000000408007c0c */ /* 0x000fe4000bf46270 */
[----:B------:R-:W-:-:S11]  /*d440*/  LEA R0, P0, R2, UR6, 0x1 ;  /* 0x0000000602007c11 */ /* 0x000fd6000f8008ff */
[----:B------:R-:W-:Y:S02]  /*d450*/  @P2 LOP3.LUT R23, R23, 0x1, RZ, 0xfc, !PT ;  /* 0x0000000117172812 */ /* 0x000fe400078efcff */
[----:B-1----:R-:W-:-:S04]  /*d460*/  LOP3.LUT R4, R4, 0x7f, RZ, 0xc0, !PT ;  /* 0x0000007f04047812 */ /* 0x002fc800078ec0ff */
[----:B------:R-:W-:Y:S01]  /*d470*/  SHF.R.U32.HI R5, RZ, 0x3, R4 ;  /* 0x00000003ff057819 */ /* 0x000fe20000011604 */
[----:B------:R-:W-:Y:S01]  /*d480*/  IMAD R4, R18, UR5, R3 ;  /* 0x0000000512047c24 */ /* 0x000fe2000f8e0203 */
[----:B------:R-:W-:-:S03]  /*d490*/  UMOV UR5, 0xffffffff ;  /* 0xffffffff00057882 */ /* 0x000fc60000000000 */
[----:B------:R-:W-:Y:S01]  /*d4a0*/  IMAD.IADD R32, R32, 0x1, -R5 ;  /* 0x0000000120207824 */ /* 0x000fe200078e0a05 */
[----:B------:R-:W-:Y:S01]  /*d4b0*/  LEA.HI.X R4, R2, UR7, R4, 0x1, P0 ;  /* 0x0000000702047c11 */ /* 0x000fe200080f0c04 */
[----:B------:R-:W-:-:S03]  /*d4c0*/  IMAD R5, R24, 0x1800, R28 ;  /* 0x0000180018057824 */ /* 0x000fc600078e021c */
        /* <DEDUP_REMOVED lines=54> */
.L_x_9563:
        /* <DEDUP_REMOVED lines=10> */
.L_x_9489:
        /* <DEDUP_REMOVED lines=11> */
.L_x_9490:
[----:B0-----:R0:W5:Y:S01]  /*d980*/  LDL.LU R3, [R1] ;  /* 0x0000000001037983 */ /* 0x0011620000300800 */
[C---:B------:R-:W-:Y:S01]  /*d990*/  LOP3.LUT P3, RZ, R23.reuse, 0x8, RZ, 0xc0, !PT ;  /* 0x0000000817ff7812 */ /* 0x040fe2000786c0ff */
[----:B------:R0:W-:Y:S01]  /*d9a0*/  SYNCS.ARRIVE.TRANS64.A1T0 RZ, [R33+URZ+0x22830], RZ ;  /* 0x022830ff21ff79a7 */ /* 0x0001e2000810003f */
[----:B------:R-:W-:-:S13]  /*d9b0*/  LOP3.LUT P2, RZ, R23, 0x4, RZ, 0xc0, !PT ;  /* 0x0000000417ff7812 */ /* 0x000fda000784c0ff */
[----:B------:R-:W-:Y:S05]  /*d9c0*/  WARPSYNC.ALL ;  /* 0x0000000000007948 */ /* 0x000fea0003800000 */
[----:B------:R-:W-:Y:S01]  /*d9d0*/  BAR.SYNC.DEFER_BLOCKING 0x8, 0x180 ;  /* 0x0206000000007b1d */ /* 0x000fe20000010000 */
[----:B------:R-:W-:Y:S02]  /*d9e0*/  LOP3.LUT P1, RZ, R23, 0x100, RZ, 0xc0, !PT ;  /* 0x0000010017ff7812 */ /* 0x000fe4000782c0ff */
[----:B------:R-:W-:Y:S02]  /*d9f0*/  SEL R0, RZ, 0x2, P3 ;  /* 0x00000002ff007807 */ /* 0x000fe40001800000 */
[----:B------:R-:W-:Y:S01]  /*da00*/  SEL R2, RZ, 0x4, P2 ;  /* 0x00000004ff027807 */ /* 0x000fe20001000000 */
[----:B------:R-:W-:Y:S01]  /*da10*/  ULDC.64 UR4, c[0x0][0x298] ;  /* 0x0000a60000047ab9 */ /* 0x000fe20000000a00 */
[----:B------:R-:W-:Y:S01]  /*da20*/  SEL R4, R25, RZ, !P1 ;  /* 0x000000ff19047207 */ /* 0x000fe20004800000 */
[----:B------:R-:W-:Y:S01]  /*da30*/  BSSY B6, `(.L_x_9491) ;  /* 0x0000021000067945 */ /* 0x000fe20003800000 */
[----:B------:R-:W-:-:S02]  /*da40*/  IADD3 R0, R2, R0, R6 ;  /* 0x0000000002007210 */ /* 0x000fc40007ffe006 */
[----:B------:R-:W-:Y:S01]  /*da50*/  LOP3.LUT P0, RZ, R23, 0x2, RZ, 0xc0, !PT ;  /* 0x0000000217ff7812 */ /* 0x000fe2000780c0ff */
[----:B------:R1:W-:Y:S03]  /*da60*/  STL [R1+0x14], R4 ;  /* 0x0000140401007387 */ /* 0x0003e60000100800 */
[----:B------:R-:W-:-:S05]  /*da70*/  SEL R25, RZ, 0x8, P0 ;  /* 0x00000008ff197807 */ /* 0x000fca0000000000 */
[----:B------:R-:W-:Y:S01]  /*da80*/  IMAD.IADD R25, R0, 0x1, R25 ;  /* 0x0000000100197824 */ /* 0x000fe200078e0219 */
[----:B------:R-:W-:Y:S01]  /*da90*/  SHF.R.S32.HI R0, RZ, 0x1f, R37 ;  /* 0x0000001fff007819 */ /* 0x000fe20000011425 */
[----:B-1----:R-:W-:-:S04]  /*daa0*/  IMAD.WIDE.U32 R4, R37, UR4, RZ ;  /* 0x0000000425047c25 */ /* 0x002fc8000f8e00ff */
[----:B------:R-:W-:-:S04]  /*dab0*/  IMAD R0, R0, UR4, RZ ;  /* 0x0000000400007c24 */ /* 0x000fc8000f8e02ff */
[----:B------:R-:W-:-:S04]  /*dac0*/  IMAD R0, R37, UR5, R0 ;  /* 0x0000000525007c24 */ /* 0x000fc8000f8e0200 */
[----:B------:R-:W-:Y:S01]  /*dad0*/  IMAD.IADD R37, R5, 0x1, R0 ;  /* 0x0000000105257824 */ /* 0x000fe200078e0200 */
[----:B-----5:R-:W-:-:S05]  /*dae0*/  SEL R2, R3, RZ, !P1 ;  /* 0x000000ff03027207 */ /* 0x020fca0004800000 */
[----:B------:R1:W-:Y:S04]  /*daf0*/  STL [R1], R2 ;  /* 0x0000000201007387 */ /* 0x0003e80000100800 */
[----:B------:R2:W-:Y:S01]  /*db00*/  STL.64 [R1+0x8], R4 ;  /* 0x0000080401007387 */ /* 0x0005e20000100a00 */
[----:B-1----:R-:W-:-:S05]  /*db10*/  VIADD R2, R22, 0x18400 ;  /* 0x0001840016027836 */ /* 0x002fca0000000000 */
[----:B------:R-:W-:-:S13]  /*db20*/  LOP3.LUT P0, RZ, R2, 0x3ff, RZ, 0xc0, !PT ;  /* 0x000003ff02ff7812 */ /* 0x000fda000780c0ff */
[----:B--2---:R-:W-:Y:S05]  /*db30*/  @!P0 BRA `(.L_x_9492) ;  /* 0x0000000000408947 */ /* 0x004fea0003800000 */
[----:B------:R-:W-:Y:S01]  /*db40*/  MOV R2, 0x0 ;  /* 0x0000000000027802 */ /* 0x000fe20000000f00 */
        /* <DEDUP_REMOVED lines=15> */
.L_x_9492:
[----:B------:R-:W-:Y:S05]  /*dc40*/  BSYNC B6 ;  /* 0x0000000000067941 */ /* 0x000fea0003800000 */
.L_x_9491:
[----:B------:R-:W2:Y:S01]  /*dc50*/  LDL.LU.64 R2, [R1+0x8] ;  /* 0x0000080001027983 */ /* 0x000ea20000300a00 */
[----:B------:R-:W-:Y:S01]  /*dc60*/  ULDC.64 UR4, c[0x0][0x2d8] ;  /* 0x0000b60000047ab9 */ /* 0x000fe20000000a00 */
[----:B------:R-:W1:Y:S02]  /*dc70*/  LDC R6, c[0x0][0x448] ;  /* 0x00011200ff067b82 */ /* 0x000e640000000800 */
[----:B------:R-:W3:Y:S04]  /*dc80*/  LDL.LU R21, [R1] ;  /* 0x0000000001157983 */ /* 0x000ee80000300800 */
[----:B------:R-:W4:Y:S01]  /*dc90*/  LDL.LU R20, [R1+0x14] ;  /* 0x0000140001147983 */ /* 0x000f220000300800 */
[----:B------:R-:W-:-:S03]  /*dca0*/  IMAD.SHL.U32 R17, R17, 0x80, RZ ;  /* 0x0000008011117824 */ /* 0x000fc600078e00ff */
[----:B------:R0:W5:Y:S01]  /*dcb0*/  LDL R10, [R1+0x10] ;  /* 0x00001000010a7983 */ /* 0x0001620000100800 */
[----:B-1----:R-:W-:-:S13]  /*dcc0*/  ISETP.NE.AND P0, PT, R6, 0x1, PT ;  /* 0x000000010600780c */ /* 0x002fda0003f05270 */
[----:B------:R-:W1:Y:S01]  /*dcd0*/  @P0 LDC R4, c[0x0][0x44c] ;  /* 0x00011300ff040b82 */ /* 0x000e620000000800 */
[----:B------:R-:W0:Y:S02]  /*dce0*/  S2R R8, SR_TID.X ;  /* 0x0000000000087919 */ /* 0x000e240000002100 */
[----:B0-----:R-:W-:-:S05]  /*dcf0*/  IMAD.SHL.U32 R8, R8, 0x8, RZ ;  /* 0x0000000808087824 */ /* 0x001fca00078e00ff */
        /* <DEDUP_REMOVED lines=9> */
[----:B------:R-:W0:Y:S02]  /*dd90*/  S2R R20, SR_TID.X ;  /* 0x0000000000147919 */ /* 0x000e240000002100 */
[----:B------:R-:W-:Y:S02]  /*dda0*/  IMAD.IADD R3, R3, 0x1, R0 ;  /* 0x0000000103037824 */ /* 0x000fe400078e0200 */
[----:B------:R-:W2:Y:S01]  /*ddb0*/  @P0 LDC R0, c[0x0][0x450] ;  /* 0x00011400ff000b82 */ /* 0x000ea20000000800 */
[----:B0-----:R-:W-:-:S04]  /*ddc0*/  LOP3.LUT R20, R20, 0x7f, RZ, 0xc0, !PT ;  /* 0x0000007f14147812 */ /* 0x001fc800078ec0ff */
[----:B------:R-:W-:Y:S02]  /*ddd0*/  SHF.R.U32.HI R21, RZ, 0x3, R20 ;  /* 0x00000003ff157819 */ /* 0x000fe40000011614 */
[----:B------:R-:W0:Y:S02]  /*dde0*/  S2R R20, SR_TID.X ;  /* 0x0000000000147919 */ /* 0x000e240000002100 */
[----:B0-----:R-:W-:-:S05]  /*ddf0*/  IMAD.SHL.U32 R20, R20, 0x10, RZ ;  /* 0x0000001014147824 */ /* 0x001fca00078e00ff */
[----:B------:R-:W-:-:S04]  /*de00*/  LOP3.LUT R20, R21, 0x70, R20, 0xf8, !PT ;  /* 0x0000007015147812 */ /* 0x000fc800078ef814 */
[----:B------:R-:W-:-:S05]  /*de10*/  LOP3.LUT R5, R20, R17, RZ, 0xfc, !PT ;  /* 0x0000001114057212 */ /* 0x000fca00078efcff */
[----:B-1----:R-:W-:-:S04]  /*de20*/  @P0 IMAD.HI.U32 R7, R5, R4, RZ ;  /* 0x0000000405070227 */ /* 0x002fc800078e00ff */
[----:B------:R-:W-:Y:S01]  /*de30*/  IMAD.MOV.U32 R4, RZ, RZ, R5 ;  /* 0x000000ffff047224 */ /* 0x000fe200078e0005 */
[----:B--2---:R-:W-:Y:S01]  /*de40*/  @P0 SHF.R.U32.HI R4, RZ, R0, R7 ;  /* 0x00000000ff040219 */ /* 0x004fe20000011607 */
        /* <DEDUP_REMOVED lines=25> */
[----:B------:R-:W-:Y:S01]  /*dfe0*/  IMAD.IADD R17, R9, 0x1, R17 ;  /* 0x0000000109117824 */ /* 0x000fe200078e0211 */
[----:B------:R-:W1:Y:S03]  /*dff0*/  SHFL.IDX PT, R2, R4, RZ, 0x181f ;  /* 0x00181fff04027589 */ /* 0x000e6600000e0000 */
[C---:B------:R-:W-:Y:S01]  /*e000*/  VIADD R6, R17.reuse, 0x10 ;  /* 0x0000001011067836 */ /* 0x040fe20000000000 */
[----:B------:R-:W-:Y:S01]  /*e010*/  ISETP.GE.AND P0, PT, R17, R5, PT ;  /* 0x000000051100720c */ /* 0x000fe20003f06270 */
[----:B------:R-:W-:-:S12]  /*e020*/  SHFL.IDX PT, R14, R0, 0x7, 0x181f ;  /* 0x00f81f00000e7f89 */ /* 0x000fd800000e0000 */
[----:B0-----:R-:W-:-:S05]  /*e030*/  @!P0 LEA R3, P2, R8, R3, 0x1 ;  /* 0x0000000308038211 */ /* 0x001fca00078408ff */
[----:B-1----:R-:W-:-:S05]  /*e040*/  @!P0 IMAD.X R2, RZ, RZ, R2, P2 ;  /* 0x000000ffff028224 */ /* 0x002fca00010e0602 */
[----:B------:R-:W-:-:S04]  /*e050*/  @!P0 LOP3.LUT R3, R3, R2, RZ, 0x3c, !PT ;  /* 0x0000000203038212 */ /* 0x000fc800078e3cff */
[----:B------:R-:W-:-:S04]  /*e060*/  @!P0 LOP3.LUT R2, R3, R2, RZ, 0x3c, !PT ;  /* 0x0000000203028212 */ /* 0x000fc800078e3cff */
[----:B------:R-:W-:-:S05]  /*e070*/  @!P0 LOP3.LUT R3, R3, R2, RZ, 0x3c, !PT ;  /* 0x0000000203038212 */ /* 0x000fca00078e3cff */
[----:B------:R0:W-:Y:S01]  /*e080*/  @!P0 LDGSTS.E.BYPASS.LTC128B.128 [R36+0x18400], desc[UR50][R2.64], !P1 ;  /* 0x1840000002248fae */ /* 0x0001e2000c901d72 */
[----:B------:R-:W-:Y:S01]  /*e090*/  ISETP.GE.AND P0, PT, R6, R5, PT ;  /* 0x000000050600720c */ /* 0x000fe20003f06270 */
[----:B------:R-:W-:Y:S02]  /*e0a0*/  VIADD R6, R17, 0x20 ;  /* 0x0000002011067836 */ /* 0x000fe40000000000 */
[----:B0-----:R-:W0:Y:S04]  /*e0b0*/  SHFL.IDX PT, R3, R0, 0x1, 0x181f ;  /* 0x00381f0000037f89 */ /* 0x001e2800000e0000 */
[----:B------:R-:W1:Y:S06]  /*e0c0*/  SHFL.IDX PT, R2, R4, 0x1, 0x181f ;  /* 0x00381f0004027f89 */ /* 0x000e6c00000e0000 */
        /* <DEDUP_REMOVED lines=48> */
[----:B------:R-:W1:Y:S04]  /*e3d0*/  SHFL.IDX PT, R2, R4, 0x6, 0x181f ;  /* 0x00d81f0004027f89 */ /* 0x000e6800000e0000 */
[----:B------:R-:W2:Y:S02]  /*e3e0*/  SHFL.IDX PT, R4, R4, 0x7, 0x181f ;  /* 0x00f81f0004047f89 */ /* 0x000ea400000e0000 */
[----:B0-----:R-:W-:-:S05]  /*e3f0*/  @!P0 LEA R3, P2, R8, R3, 0x1 ;  /* 0x0000000308038211 */ /* 0x001fca00078408ff */
[----:B-1----:R-:W-:-:S05]  /*e400*/  @!P0 IMAD.X R2, RZ, RZ, R2, P2 ;  /* 0x000000ffff028224 */ /* 0x002fca00010e0602 */
[----:B------:R-:W-:-:S04]  /*e410*/  @!P0 LOP3.LUT R3, R3, R2, RZ, 0x3c, !PT ;  /* 0x0000000203038212 */ /* 0x000fc800078e3cff */
[----:B------:R-:W-:-:S04]  /*e420*/  @!P0 LOP3.LUT R2, R3, R2, RZ, 0x3c, !PT ;  /* 0x0000000203028212 */ /* 0x000fc800078e3cff */
[----:B------:R-:W-:-:S05]  /*e430*/  @!P0 LOP3.LUT R3, R3, R2, RZ, 0x3c, !PT ;  /* 0x0000000203038212 */ /* 0x000fca00078e3cff */
[----:B--2---:R0:W-:Y:S02]  /*e440*/  @!P0 LDGSTS.E.BYPASS.LTC128B.128 [R36+0x1b400], desc[UR50][R2.64], !P1 ;  /* 0x1b40000002248fae */ /* 0x0041e4000c901d72 */
.L_x_9580:
[----:B------:R-:W-:-:S05]  /*e450*/  VIADD R0, R17, 0x70 ;  /* 0x0000007011007836 */ /* 0x000fca0000000000 */
[----:B------:R-:W-:-:S13]  /*e460*/  ISETP.GE.AND P0, PT, R0, R5, PT ;  /* 0x000000050000720c */ /* 0x000fda0003f06270 */
[----:B0-----:R-:W-:-:S05]  /*e470*/  @!P0 LEA R2, P2, R8, R14, 0x1 ;  /* 0x0000000e08028211 */ /* 0x001fca00078408ff */
[----:B------:R-:W-:-:S05]  /*e480*/  @!P0 IMAD.X R3, RZ, RZ, R4, P2 ;  /* 0x000000ffff038224 */ /* 0x000fca00010e0604 */
[----:B------:R-:W-:Y:S01]  /*e490*/  @!PT LDS RZ, [RZ] ;  /* 0x00000000fffff984 */ /* 0x000fe20000000800 */
[----:B------:R-:W-:Y:S01]  /*e4a0*/  @!PT LDS RZ, [RZ] ;  /* 0x00000000fffff984 */ /* 0x000fe20000000800 */
[----:B------:R-:W-:Y:S01]  /*e4b0*/  @!PT LDS RZ, [RZ] ;  /* 0x00000000fffff984 */ /* 0x000fe20000000800 */
[----:B------:R0:W-:Y:S01]  /*e4c0*/  @!P0 LDGSTS.E.BYPASS.LTC128B.128 [R36+0x1bc00], desc[UR50][R2.64], !P1 ;  /* 0x1bc0000002248fae */ /* 0x0001e2000c901d72 */
[----:B------:R-:W-:Y:S01]  /*e4d0*/  PLOP3.LUT P0, PT, PT, PT, PT, 0x80, 0x0 ;  /* 0x000000000000781c */ /* 0x000fe20003f0f070 */
[----:B------:R-:W-:-:S12]  /*e4e0*/  NOP ;  /* 0x0000000000007918 */ /* 0x000fd80000000000 */
.L_x_9494:
        /* <DEDUP_REMOVED lines=18> */
.L_x_9581:
[----:B------:R-:W-:Y:S05]  /*e610*/  BSYNC B0 ;  /* 0x0000000000007941 */ /* 0x000fea0003800000 */
.L_x_9495:
[----:B------:R-:W-:-:S05]  /*e620*/  IMAD.U32 R0, RZ, RZ, UR36 ;  /* 0x00000024ff007e24 */ /* 0x000fca000f8e00ff */
[----:B------:R-:W-:-:S13]  /*e630*/  ISETP.NE.AND P0, PT, R0, 0x3, PT ;  /* 0x000000030000780c */ /* 0x000fda0003f05270 */
[----:B------:R-:W-:Y:S05]  /*e640*/  @!P0 BRA `(.L_x_9497) ;  /* 0x0000000000048947 */ /* 0x000fea0003800000 */
[----:B------:R-:W-:Y:S01]  /*e650*/  BPT.TRAP 0x1 ;  /* 0x000000040000795c */ /* 0x000fe20000300000 */
.L_x_9497:
[----:B------:R-:W-:Y:S01]  /*e660*/  SHF.L.U32 R0, R26, 0x1f, RZ ;  /* 0x0000001f1a007819 */ /* 0x000fe200000006ff */
[----:B------:R-:W-:Y:S03]  /*e670*/  BSSY B0, `(.L_x_9498) ;  /* 0x0000003000007945 */ /* 0x000fe60003800000 */
[----:B------:R-:W1:Y:S02]  /*e680*/  SYNCS.PHASECHK.TRANS64.TRYWAIT P0, [R33+URZ+0x22860], R0 ;  /* 0x02286000210075a7 */ /* 0x000e64000800017f */
[----:B-1----:R-:W-:Y:S05]  /*e690*/  @!P0 BRA `(.L_x_9499) ;  /* 0x0000003c00208947 */ /* 0x002fea0003800000 */
.L_x_9582:
[----:B------:R-:W-:Y:S05]  /*e6a0*/  BSYNC B0 ;  /* 0x0000000000007941 */ /* 0x000fea0003800000 */
.L_x_9498:
[----:B------:R-:W1:Y:S01]  /*e6b0*/  LDL.LU R2, [R1+0x1c] ;  /* 0x00001c0001027983 */ /* 0x000e620000300800 */
[----:B------:R-:W-:Y:S01]  /*e6c0*/  ULDC.64 UR4, c[0x0][0x328] ;  /* 0x0000ca0000047ab9 */ /* 0x000fe20000000a00 */
[----:B------:R-:W-:Y:S02]  /*e6d0*/  ULDC.64 UR6, c[0x0][0x318] ;  /* 0x0000c60000067ab9 */ /* 0x000fe40000000a00 */
[----:B------:R-:W2:Y:S01]  /*e6e0*/  LDL.LU R4, [R1+0x20] ;  /* 0x0000200001047983 */ /* 0x000ea20000300800 */
[----:B-1----:R-:W-:Y:S02]  /*e6f0*/  IMAD R0, R2, UR4, RZ ;  /* 0x0000000402007c24 */ /* 0x002fe4000f8e02ff */
[----:B0-----:R-:W-:-:S04]  /*e700*/  IMAD.WIDE.U32 R2, R35, UR4, RZ ;  /* 0x0000000423027c25 */ /* 0x001fc8000f8e00ff */
        /* <DEDUP_REMOVED lines=16> */
[C---:B------:R-:W-:Y:S01]  /*e810*/  LOP3.LUT R7, R25.reuse, 0x1, RZ, 0xc0, !PT ;  /* 0x0000000119077812 */ /* 0x040fe200078ec0ff */
[----:B------:R-:W-:Y:S01]  /*e820*/  IMAD R4, R4, 0x2, R22 ;  /* 0x0000000204047824 */ /* 0x000fe200078e0216 */
[----:B------:R-:W-:Y:S01]  /*e830*/  LOP3.LUT P2, RZ, R25, 0x2, RZ, 0xc0, !PT ;  /* 0x0000000219ff7812 */ /* 0x000fe2000784c0ff */
[----:B------:R-:W1:Y:S01]  /*e840*/  SHFL.IDX PT, R14, R5, RZ, 0x181f ;  /* 0x00181fff050e7589 */ /* 0x000e6200000e0000 */
[----:B------:R-:W-:Y:S02]  /*e850*/  ISETP.NE.U32.AND P3, PT, R7, 0x1, PT ;  /* 0x000000010700780c */ /* 0x000fe40003f65070 */
[----:B------:R-:W-:Y:S01]  /*e860*/  LOP3.LUT P1, RZ, R25, 0x4, RZ, 0xc0, !PT ;  /* 0x0000000419ff7812 */ /* 0x000fe2000782c0ff */
[----:B------:R-:W2:Y:S01]  /*e870*/  SHFL.IDX PT, R3, R6, RZ, 0x181f ;  /* 0x00181fff06037589 */ /* 0x000ea200000e0000 */
[----:B0-----:R-:W-:-:S05]  /*e880*/  IMAD.SHL.U32 R2, R2, 0x8, RZ ;  /* 0x0000000802027824 */ /* 0x001fca00078e00ff */
[----:B------:R-:W-:-:S05]  /*e890*/  LOP3.LUT R2, R2, 0x38, RZ, 0xc0, !PT ;  /* 0x0000003802027812 */ /* 0x000fca00078ec0ff */
[----:B------:R-:W-:-:S05]  /*e8a0*/  IMAD.SHL.U32 R0, R2, 0x2, RZ ;  /* 0x0000000202007824 */ /* 0x000fca00078e00ff */
[----:B-1----:R-:W-:Y:S02]  /*e8b0*/  IADD3 R2, P0, R14, R0, RZ ;  /* 0x000000000e027210 */ /* 0x002fe40007f1e0ff */
[----:B------:R-:W0:Y:S03]  /*e8c0*/  SHFL.IDX PT, R14, R5, 0x1, 0x181f ;  /* 0x00381f00050e7f89 */ /* 0x000e2600000e0000 */
[----:B--2---:R-:W-:Y:S01]  /*e8d0*/  IMAD.X R3, RZ, RZ, R3, P0 ;  /* 0x000000ffff037224 */ /* 0x004fe200000e0603 */
[----:B------:R-:W-:-:S13]  /*e8e0*/  ISETP.LT.OR P0, PT, R32, 0x1, P3 ;  /* 0x000000012000780c */ /* 0x000fda0001f01670 */
[----:B------:R-:W-:Y:S01]  /*e8f0*/  LDGSTS.E.BYPASS.LTC128B.128 [R4+0x400], desc[UR50][R2.64], !P0 ;  /* 0x0040000002047fae */ /* 0x000fe2000c101d72 */
[----:B------:R-:W-:-:S13]  /*e900*/  ISETP.LT.OR P0, PT, R32, 0x1, !P2 ;  /* 0x000000012000780c */ /* 0x000fda0005701670 */
[----:B------:R-:W-:Y:S01]  /*e910*/  LDGSTS.E.BYPASS.LTC128B.128 [R4+0x3400], desc[UR50][R2.64+0x80], !P0 ;  /* 0x0340008002047fae */ /* 0x000fe2000c101d72 */
[----:B------:R-:W-:-:S13]  /*e920*/  ISETP.LT.OR P0, PT, R32, 0x1, !P1 ;  /* 0x000000012000780c */ /* 0x000fda0004f01670 */
[----:B------:R-:W-:Y:S01]  /*e930*/  LDGSTS.E.BYPASS.LTC128B.128 [R4+0x6400], desc[UR50][R2.64+0x100], !P0 ;  /* 0x0640010002047fae */ /* 0x000fe2000c101d72 */
[----:B------:R-:W-:-:S04]  /*e940*/  LOP3.LUT P0, RZ, R25, 0x8, RZ, 0xc0, !PT ;  /* 0x0000000819ff7812 */ /* 0x000fc8000780c0ff */
[----:B------:R-:W-:-:S13]  /*e950*/  ISETP.LT.OR P4, PT, R32, 0x1, !P0 ;  /* 0x000000012000780c */ /* 0x000fda0004781670 */
[----:B------:R1:W-:Y:S04]  /*e960*/  LDGSTS.E.BYPASS.LTC128B.128 [R4+0x9400], desc[UR50][R2.64+0x180], !P4 ;  /* 0x0940018002047fae */ /* 0x0003e8000e101d72 */
[----:B-1----:R-:W1:Y:S01]  /*e970*/  SHFL.IDX PT, R3, R6, 0x1, 0x181f ;  /* 0x00381f0006037f89 */ /* 0x002e6200000e0000 */
        /* <DEDUP_REMOVED lines=11> */
[----:B0-----:R-:W-:-:S03]  /*ea30*/  IADD3 R8, P4, R14, R0, RZ ;  /* 0x000000000e087210 */ /* 0x001fc60007f9e0ff */
[----:B------:R-:W-:Y:S04]  /*ea40*/  SHFL.IDX PT, R14, R5, 0x3, 0x181f ;  /* 0x00781f00050e7f89 */ /* 0x000fe800000e0000 */
[----:B-1----:R-:W0:Y:S02]  /*ea50*/  SHFL.IDX PT, R3, R6, 0x2, 0x181f ;  /* 0x00581f0006037f89 */ /* 0x002e2400000e0000 */
[----:B0-----:R-:W-:Y:S01]  /*ea60*/  IMAD.X R9, RZ, RZ, R3, P4 ;  /* 0x000000ffff097224 */ /* 0x001fe200020e0603 */
[----:B------:R-:W-:Y:S01]  /*ea70*/  ISETP.LT.OR P4, PT, R32, 0x21, P3 ;  /* 0x000000212000780c */ /* 0x000fe20001f81670 */
[----:B------:R-:W0:-:S12]  /*ea80*/  SHFL.IDX PT, R3, R6, 0x3, 0x181f ;  /* 0x00781f0006037f89 */ /* 0x000e1800000e0000 */
[----:B------:R-:W-:Y:S01]  /*ea90*/  LDGSTS.E.BYPASS.LTC128B.128 [R4+0x1400], desc[UR50][R8.64], !P4 ;  /* 0x0140000008047fae */ /* 0x000fe2000e101d72 */
[----:B------:R-:W-:-:S13]  /*eaa0*/  ISETP.LT.OR P4, PT, R32, 0x21, !P2 ;  /* 0x000000212000780c */ /* 0x000fda0005781670 */
[----:B------:R-:W-:Y:S01]  /*eab0*/  LDGSTS.E.BYPASS.LTC128B.128 [R4+0x4400], desc[UR50][R8.64+0x80], !P4 ;  /* 0x0440008008047fae */ /* 0x000fe2000e101d72 */
[----:B------:R-:W-:-:S13]  /*eac0*/  ISETP.LT.OR P4, PT, R32, 0x21, !P1 ;  /* 0x000000212000780c */ /* 0x000fda0004f81670 */
[----:B------:R-:W-:Y:S01]  /*ead0*/  LDGSTS.E.BYPASS.LTC128B.128 [R4+0x7400], desc[UR50][R8.64+0x100], !P4 ;  /* 0x0740010008047fae */ /* 0x000fe2000e101d72 */
[----:B------:R-:W-:-:S13]  /*eae0*/  ISETP.LT.OR P4, PT, R32, 0x21, !P0 ;  /* 0x000000212000780c */ /* 0x000fda0004781670 */
[----:B------:R-:W-:Y:S01]  /*eaf0*/  LDGSTS.E.BYPASS.LTC128B.128 [R4+0xa400], desc[UR50][R8.64+0x180], !P4 ;  /* 0x0a40018008047fae */ /* 0x000fe2000e101d72 */
[----:B------:R-:W-:-:S03]  /*eb00*/  IADD3 R2, P4, R14, R0, RZ ;  /* 0x000000000e027210 */ /* 0x000fc60007f9e0ff */
[----:B------:R-:W1:Y:S02]  /*eb10*/  SHFL.IDX PT, R14, R5, 0x4, 0x181f ;  /* 0x00981f00050e7f89 */ /* 0x000e6400000e0000 */
[----:B0-----:R-:W-:Y:S01]  /*eb20*/  IMAD.X R3, RZ, RZ, R3, P4 ;  /* 0x000000ffff037224 */ /* 0x001fe200020e0603 */
[----:B------:R-:W-:-:S13]  /*eb30*/  ISETP.LT.OR P4, PT, R32, 0x31, P3 ;  /* 0x000000312000780c */ /* 0x000fda0001f81670 */
[----:B------:R-:W-:Y:S01]  /*eb40*/  LDGSTS.E.BYPASS.LTC128B.128 [R4+0x1c00], desc[UR50][R2.64], !P4 ;  /* 0x01c0000002047fae */ /* 0x000fe2000e101d72 */
[----:B------:R-:W-:-:S13]  /*eb50*/  ISETP.LT.OR P4, PT, R32, 0x31, !P2 ;  /* 0x000000312000780c */ /* 0x000fda0005781670 */
[----:B------:R-:W-:Y:S01]  /*eb60*/  LDGSTS.E.BYPASS.LTC128B.128 [R4+0x4c00], desc[UR50][R2.64+0x80], !P4 ;  /* 0x04c0008002047fae */ /* 0x000fe2000e101d72 */
[----:B------:R-:W-:-:S13]  /*eb70*/  ISETP.LT.OR P4, PT, R32, 0x31, !P1 ;  /* 0x000000312000780c */ /* 0x000fda0004f81670 */
[----:B------:R-:W-:Y:S01]  /*eb80*/  LDGSTS.E.BYPASS.LTC128B.128 [R4+0x7c00], desc[UR50][R2.64+0x100], !P4 ;  /* 0x07c0010002047fae */ /* 0x000fe2000e101d72 */
[----:B------:R-:W-:-:S13]  /*eb90*/  ISETP.LT.OR P4, PT, R32, 0x31, !P0 ;  /* 0x000000312000780c */ /* 0x000fda0004781670 */
[----:B------:R0:W-:Y:S04]  /*eba0*/  LDGSTS.E.BYPASS.LTC128B.128 [R4+0xac00], desc[UR50][R2.64+0x180], !P4 ;  /* 0x0ac0018002047fae */ /* 0x0001e8000e101d72 */
[----:B0-----:R-:W0:Y:S01]  /*ebb0*/  SHFL.IDX PT, R3, R6, 0x4, 0x181f ;  /* 0x00981f0006037f89 */ /* 0x001e2200000e0000 */
[----:B-1----:R-:W-:-:S03]  /*ebc0*/  IADD3 R2, P4, R14, R0, RZ ;  /* 0x000000000e027210 */ /* 0x002fc60007f9e0ff */
[----:B------:R-:W1:Y:S04]  /*ebd0*/  SHFL.IDX PT, R6, R6, 0x5, 0x181f ;  /* 0x00b81f0006067f89 */ /* 0x000e6800000e0000 */
[----:B------:R2:W3:Y:S01]  /*ebe0*/  SHFL.IDX PT, R14, R5, 0x5, 0x181f ;  /* 0x00b81f00050e7f89 */ /* 0x0004e200000e0000 */
[----:B0-----:R-:W-:Y:S01]  /*ebf0*/  IMAD.X R3, RZ, RZ, R3, P4 ;  /* 0x000000ffff037224 */ /* 0x001fe200020e0603 */
        /* <DEDUP_REMOVED lines=8> */
.L_x_9596:
[C---:B------:R-:W-:Y:S02]  /*ec80*/  ISETP.LT.OR P3, PT, R32.reuse, 0x51, P3 ;  /* 0x000000512000780c */ /* 0x040fe40001f61670 */
[C---:B------:R-:W-:Y:S02]  /*ec90*/  ISETP.LT.OR P2, PT, R32.reuse, 0x51, !P2 ;  /* 0x000000512000780c */ /* 0x040fe40005741670 */
[----:B------:R-:W-:Y:S02]  /*eca0*/  ISETP.LT.OR P1, PT, R32, 0x51, !P1 ;  /* 0x000000512000780c */ /* 0x000fe40004f21670 */
[----:B0-2---:R-:W-:Y:S02]  /*ecb0*/  IADD3 R2, P4, R14, R0, RZ ;  /* 0x000000000e027210 */ /* 0x005fe40007f9e0ff */
[----:B------:R-:W-:-:S03]  /*ecc0*/  ISETP.LT.OR P0, PT, R32, 0x51, !P0 ;  /* 0x000000512000780c */ /* 0x000fc60004701670 */
[----:B------:R-:W-:-:S05]  /*ecd0*/  IMAD.X R3, RZ, RZ, R6, P4 ;  /* 0x000000ffff037224 */ /* 0x000fca00020e0606 */
[----:B------:R-:W-:Y:S01]  /*ece0*/  @!PT LDS RZ, [RZ] ;  /* 0x00000000fffff984 */ /* 0x000fe20000000800 */
[----:B------:R-:W-:Y:S01]  /*ecf0*/  @!PT LDS RZ, [RZ] ;  /* 0x00000000fffff984 */ /* 0x000fe20000000800 */
[----:B------:R-:W-:Y:S01]  /*ed00*/  @!PT LDS RZ, [RZ] ;  /* 0x00000000fffff984 */ /* 0x000fe20000000800 */
[----:B------:R0:W-:Y:S04]  /*ed10*/  LDGSTS.E.BYPASS.LTC128B.128 [R4+0x2c00], desc[UR50][R2.64], !P3 ;  /* 0x02c0000002047fae */ /* 0x0001e8000d901d72 */
[----:B------:R0:W-:Y:S04]  /*ed20*/  LDGSTS.E.BYPASS.LTC128B.128 [R4+0x5c00], desc[UR50][R2.64+0x80], !P2 ;  /* 0x05c0008002047fae */ /* 0x0001e8000d101d72 */
[----:B------:R0:W-:Y:S04]  /*ed30*/  LDGSTS.E.BYPASS.LTC128B.128 [R4+0x8c00], desc[UR50][R2.64+0x100], !P1 ;  /* 0x08c0010002047fae */ /* 0x0001e8000c901d72 */
[----:B------:R0:W-:Y:S01]  /*ed40*/  LDGSTS.E.BYPASS.LTC128B.128 [R4+0xbc00], desc[UR50][R2.64+0x180], !P0 ;  /* 0x0bc0018002047fae */ /* 0x0001e2000c101d72 */
[----:B------:R-:W-:Y:S01]  /*ed50*/  PLOP3.LUT P0, PT, PT, PT, PT, 0x80, 0x0 ;  /* 0x000000000000781c */ /* 0x000fe20003f0f070 */
[----:B------:R-:W-:-:S12]  /*ed60*/  NOP ;  /* 0x0000000000007918 */ /* 0x000fd80000000000 */
.L_x_9501:
        /* <DEDUP_REMOVED lines=11> */
.L_x_9502:
[----:B------:R-:W2:Y:S01]  /*ee20*/  LDL.LU R2, [R1+0x18] ;  /* 0x0000180001027983 */ /* 0x000ea20000300800 */
[----:B------:R0:W-:Y:S01]  /*ee30*/  SYNCS.ARRIVE.TRANS64.A1T0 RZ, [R33+URZ+0x22850], RZ ;  /* 0x022850ff21ff79a7 */ /* 0x0001e2000810003f */
[----:B------:R-:W-:Y:S01]  /*ee40*/  BSSY B0, `(.L_x_9503) ;  /* 0x00000dc000007945 */ /* 0x000fe20003800000 */
[----:B--2---:R-:W-:-:S05]  /*ee50*/  VIADD R21, R2, 0xfffffffe ;  /* 0xfffffffe02157836 */ /* 0x004fca0000000000 */
[----:B------:R-:W-:-:S13]  /*ee60*/  ISETP.GE.AND P0, PT, R21, R29, PT ;  /* 0x0000001d1500720c */ /* 0x000fda0003f06270 */
[----:B0-----:R-:W-:Y:S05]  /*ee70*/  @!P0 BRA `(.L_x_9504) ;  /* 0x0000000c00608947 */ /* 0x001fea0003800000 */
.L_x_9517:
[----:B0-----:R-:W0:Y:S01]  /*ee80*/  S2R R2, SR_TID.X ;  /* 0x0000000000027919 */ /* 0x001e220000002100 */
[----:B-1----:R-:W1:Y:S01]  /*ee90*/  LDC R3, c[0x0][0x430] ;  /* 0x00010c00ff037b82 */ /* 0x002e620000000800 */
[----:B------:R-:W-:Y:S02]  /*eea0*/  IMAD R8, R21, 0x60, R30 ;  /* 0x0000006015087824 */ /* 0x000fe400078e021e */
[----:B------:R-:W-:Y:S01]  /*eeb0*/  VIADD R24, R24, 0x1 ;  /* 0x0000000118187836 */ /* 0x000fe20000000000 */
[----:B-1----:R-:W-:Y:S02]  /*eec0*/  ISETP.NE.AND P0, PT, R3, 0x1, PT ;  /* 0x000000010300780c */ /* 0x002fe40003f05270 */
[----:B0-----:R-:W-:-:S04]  /*eed0*/  LOP3.LUT R2, R2, 0x7f, RZ, 0xc0, !PT ;  /* 0x0000007f02027812 */ /* 0x001fc800078ec0ff */
[----:B------:R-:W-:Y:S02]  /*eee0*/  SHF.R.U32.HI R4, RZ, 0x3, R2 ;  /* 0x00000003ff047819 */ /* 0x000fe40000011602 */
[----:B------:R-:W0:Y:S05]  /*eef0*/  S2R R2, SR_TID.X ;  /* 0x0000000000027919 */ /* 0x000e2a0000002100 */
[----:B------:R-:W1:Y:S08]  /*ef00*/  @P0 LDC R3, c[0x0][0x434] ;  /* 0x00010d00ff030b82 */ /* 0x000e700000000800 */
[----:B------:R-:W2:Y:S01]  /*ef10*/  @P0 LDC R7, c[0x0][0x438] ;  /* 0x00010e00ff070b82 */ /* 0x000ea20000000800 */
[----:B0-----:R-:W-:-:S05]  /*ef20*/  IMAD.SHL.U32 R2, R2, 0x10, RZ ;  /* 0x0000001002027824 */ /* 0x001fca00078e00ff */
[----:B------:R-:W-:-:S04]  /*ef30*/  LOP3.LUT R2, R4, 0x70, R2, 0xf8, !PT ;  /* 0x0000007004027812 */ /* 0x000fc800078ef802 */
[C---:B------:R-:W-:Y:S01]  /*ef40*/  ISETP.GT.U32.AND P1, PT, R2.reuse, 0x5f, PT ;  /* 0x0000005f0200780c */ /* 0x040fe20003f24070 */
[----:B------:R-:W-:-:S04]  /*ef50*/  IMAD.IADD R8, R2, 0x1, R8 ;  /* 0x0000000102087824 */ /* 0x000fc800078e0208 */
[----:B-1----:R-:W-:-:S04]  /*ef60*/  @P0 IMAD.HI.U32 R2, R8, R3, RZ ;  /* 0x0000000308020227 */ /* 0x002fc800078e00ff */
[----:B------:R-:W-:Y:S01]  /*ef70*/  IMAD.MOV.U32 R9, RZ, RZ, R8 ;  /* 0x000000ffff097224 */ /* 0x000fe200078e0008 */
[----:B--2---:R-:W-:-:S03]  /*ef80*/  @P0 SHF.R.U32.HI R9, RZ, R7, R2 ;  /* 0x00000007ff090219 */ /* 0x004fc60000011602 */
[----:B------:R-:W0:Y:S01]  /*ef90*/  @!P1 LDC.64 R4, c[0x0][0x428] ;  /* 0x00010a00ff049b82 */ /* 0x000e220000000a00 */
[----:B------:R-:W-:-:S07]  /*efa0*/  @!P1 SHF.R.S32.HI R3, RZ, 0x1f, R9 ;  /* 0x0000001fff039819 */ /* 0x000fce0000011409 */
[----:B------:R-:W1:Y:S01]  /*efb0*/  @!P1 LDC.64 R6, c[0x0][0x418] ;  /* 0x00010600ff069b82 */ /* 0x000e620000000a00 */
[----:B0-----:R-:W-:-:S04]  /*efc0*/  @!P1 IMAD R2, R31, R4, RZ ;  /* 0x000000041f029224 */ /* 0x001fc800078e02ff */
[----:B------:R-:W-:Y:S02]  /*efd0*/  @!P1 IMAD R5, R27, R5, R2 ;  /* 0x000000051b059224 */ /* 0x000fe400078e0202 */
[----:B------:R-:W-:-:S04]  /*efe0*/  @!P1 IMAD.MOV.U32 R2, RZ, RZ, R9 ;  /* 0x000000ffff029224 */ /* 0x000fc800078e0009 */
[----:B------:R-:W-:-:S04]  /*eff0*/  @!P1 IMAD.WIDE.U32 R2, R27, R4, R2 ;  /* 0x000000041b029225 */ /* 0x000fc800078e0002 */
[----:B------:R-:W-:Y:S01]  /*f000*/  @!P1 IMAD.IADD R3, R5, 0x1, R3 ;  /* 0x0000000105039824 */ /* 0x000fe200078e0203 */
[C---:B-1----:R-:W-:Y:S01]  /*f010*/  @!P1 LEA R6, P0, R2.reuse, R6, 0x2 ;  /* 0x0000000602069211 */ /* 0x042fe200078010ff */
[----:B------:R-:W-:Y:S02]  /*f020*/  IMAD.MOV.U32 R4, RZ, RZ, RZ ;  /* 0x000000ffff047224 */ /* 0x000fe400078e00ff */
[----:B------:R-:W-:Y:S01]  /*f030*/  IMAD.U32 R10, RZ, RZ, UR36 ;  /* 0x00000024ff0a7e24 */ /* 0x000fe2000f8e00ff */
[----:B------:R-:W-:Y:S01]  /*f040*/  @!P1 LEA.HI.X R7, R2, R7, R3, 0x2, P0 ;  /* 0x0000000702079211 */ /* 0x000fe200000f1403 */
[----:B------:R-:W-:Y:S01]  /*f050*/  IMAD.MOV R5, RZ, RZ, -R9 ;  /* 0x000000ffff057224 */ /* 0x000fe200078e0a09 */
[----:B------:R-:W-:-:S03]  /*f060*/  ISETP.NE.AND P0, PT, R24, 0x2, PT ;  /* 0x000000021800780c */ /* 0x000fc60003f05270 */
[----:B------:R0:W5:Y:S01]  /*f070*/  @!P1 LDG.E R4, desc[UR50][R6.64] ;  /* 0x0000003206049981 */ /* 0x000162000c1e1900 */
[----:B------:R-:W-:Y:S01]  /*f080*/  ISETP.NE.AND P1, PT, R10, 0x3, PT ;  /* 0x000000030a00780c */ /* 0x000fe20003f25270 */
[----:B------:R-:W-:Y:S05]  /*f090*/  YIELD ;  /* 0x0000000000007946 */ /* 0x000fea0003800000 */
[----:B------:R-:W-:Y:S01]  /*f0a0*/  ULDC UR4, c[0x0][0x430] ;  /* 0x00010c0000047ab9 */ /* 0x000fe20000000800 */
[----:B------:R-:W-:Y:S01]  /*f0b0*/  IMAD.MOV.U32 R2, RZ, RZ, R21 ;  /* 0x000000ffff027224 */ /* 0x000fe200078e0015 */
[----:B------:R-:W-:Y:S01]  /*f0c0*/  SEL R3, RZ, 0x1, P0 ;  /* 0x00000001ff037807 */ /* 0x000fe20000000000 */
[----:B------:R-:W-:Y:S01]  /*f0d0*/  IMAD R5, R5, UR4, R8 ;  /* 0x0000000405057c24 */ /* 0x000fe2000f8e0208 */
[----:B------:R-:W-:Y:S01]  /*f0e0*/  SEL R24, R24, RZ, P0 ;  /* 0x000000ff18187207 */ /* 0x000fe20000000000 */
[----:B------:R-:W-:Y:S01]  /*f0f0*/  VIADD R21, R21, 0xffffffff ;  /* 0xffffffff15157836 */ /* 0x000fe20000000000 */
[----:B------:R-:W-:-:S02]  /*f100*/  LOP3.LUT R26, R26, R3, RZ, 0x3c, !PT ;  /* 0x000000031a1a7212 */ /* 0x000fc400078e3cff */
[----:B------:R-:W-:Y:S01]  /*f110*/  ISETP.GT.AND P2, PT, R2, R29, PT ;  /* 0x0000001d0200720c */ /* 0x000fe20003f44270 */
[----:B0-----:R-:W-:-:S12]  /*f120*/  @!P1 BRA `(.L_x_9505) ;  /* 0x0000000000049947 */ /* 0x001fd80003800000 */
[----:B------:R-:W-:Y:S01]  /*f130*/  BPT.TRAP 0x1 ;  /* 0x000000040000795c */ /* 0x000fe20000300000 */
.L_x_9505:
[----:B------:R-:W-:Y:S01]  /*f140*/  IMAD R10, R24, 0x8, R22 ;  /* 0x00000008180a7824 */ /* 0x000fe200078e0216 */
[----:B------:R-:W-:Y:S01]  /*f150*/  SHF.L.U32 R20, R26, 0x1f, RZ ;  /* 0x0000001f1a147819 */ /* 0x000fe200000006ff */
[----:B------:R-:W-:Y:S01]  /*f160*/  BSSY B1, `(.L_x_9506) ;  /* 0x0000004000017945 */ /* 0x000fe20003800000 */
[----:B------:R-:W-:Y:S02]  /*f170*/  SHF.R.S32.HI R9, RZ, 0x1f, R5 ;  /* 0x0000001fff097819 */ /* 0x000fe40000011405 */
[----:B------:R-:W0:Y:S02]  /*f180*/  SYNCS.PHASECHK.TRANS64.TRYWAIT P0, [R10+URZ+0x22840], R20 ;  /* 0x022840140a0075a7 */ /* 0x000e24000800017f */
[----:B0-----:R-:W-:Y:S05]  /*f190*/  @!P0 BRA `(.L_x_9507) ;  /* 0x0000003800bc8947 */ /* 0x001fea0003800000 */
.L_x_9597:
[----:B------:R-:W-:Y:S05]  /*f1a0*/  BSYNC B1 ;  /* 0x0000000000017941 */ /* 0x000fea0003800000 */
.L_x_9506:
[----:B------:R-:W-:Y:S01]  /*f1b0*/  ULDC.64 UR4, c[0x0][0x300] ;  /* 0x0000c00000047ab9 */ /* 0x000fe20000000a00 */
[----:B-----5:R-:W-:Y:S01]  /*f1c0*/  SHF.R.S32.HI R17, RZ, 0x1f, R4 ;  /* 0x0000001fff117819 */ /* 0x020fe20000011404 */
[----:B------:R-:W-:Y:S01]  /*f1d0*/  IMAD R2, R9, UR4, RZ ;  /* 0x0000000409027c24 */ /* 0x000fe2000f8e02ff */
[----:B------:R-:W-:Y:S01]  /*f1e0*/  ULDC.64 UR6, c[0x0][0x2e8] ;  /* 0x0000ba0000067ab9 */ /* 0x000fe20000000a00 */
[----:B------:R-:W-:Y:S02]  /*f1f0*/  LOP3.LUT P1, RZ, R23, 0x1, RZ, 0xc0, !PT ;  /* 0x0000000117ff7812 */ /* 0x000fe4000782c0ff */
        /* <DEDUP_REMOVED lines=18> */
[----:B------:R-:W2:Y:S04]  /*f320*/  SHFL.IDX PT, R3, R8, RZ, 0x181f ;  /* 0x00181fff08037589 */ /* 0x000ea800000e0000 */
[----:B------:R-:W-:Y:S01]  /*f330*/  SHFL.IDX PT, R14, R6, 0x5, 0x181f ;  /* 0x00b81f00060e7f89 */ /* 0x000fe200000e0000 */
[----:B-1----:R-:W-:-:S05]  /*f340*/  IADD3 R2, P0, R2, R0, RZ ;  /* 0x0000000002027210 */ /* 0x002fca0007f1e0ff */
[----:B--2---:R-:W-:-:S05]  /*f350*/  IMAD.X R3, RZ, RZ, R3, P0 ;  /* 0x000000ffff037224 */ /* 0x004fca00000e0603 */
[----:B------:R1:W-:Y:S04]  /*f360*/  LDGSTS.E.BYPASS.LTC128B.128 [R7+0x1c400], desc[UR50][R2.64], !P1 ;  /* 0x1c40000002077fae */ /* 0x0003e8000c901d72 */
[----:B-1----:R-:W1:Y:S04]  /*f370*/  SHFL.IDX PT, R2, R6, 0x1, 0x181f ;  /* 0x00381f0006027f89 */ /* 0x002e6800000e0000 */
[----:B------:R-:W2:Y:S01]  /*f380*/  SHFL.IDX PT, R3, R8, 0x1, 0x181f ;  /* 0x00381f0008037f89 */ /* 0x000ea200000e0000 */
        /* <DEDUP_REMOVED lines=18> */
[----:B---3--:R1:W-:Y:S03]  /*f4b0*/  LDGSTS.E.BYPASS.LTC128B.128 [R7+0x1e400], desc[UR50][R2.64], !P1 ;  /* 0x1e40000002077fae */ /* 0x0083e6000c901d72 */
.L_x_9611:
[----:B-1----:R-:W-:-:S05]  /*f4c0*/  IADD3 R2, P0, R14, R0, RZ ;  /* 0x000000000e027210 */ /* 0x002fca0007f1e0ff */
[----:B------:R-:W-:Y:S01]  /*f4d0*/  IMAD.X R3, RZ, RZ, R8, P0 ;  /* 0x000000ffff037224 */ /* 0x000fe200000e0608 */
[----:B------:R-:W-:-:S04]  /*f4e0*/  PLOP3.LUT P0, PT, PT, PT, PT, 0x80, 0x0 ;  /* 0x000000000000781c */ /* 0x000fc80003f0f070 */
[----:B------:R-:W-:Y:S01]  /*f4f0*/  @!PT LDS RZ, [RZ] ;  /* 0x00000000fffff984 */ /* 0x000fe20000000800 */
[----:B------:R-:W-:Y:S01]  /*f500*/  @!PT LDS RZ, [RZ] ;  /* 0x00000000fffff984 */ /* 0x000fe20000000800 */
[----:B------:R-:W-:Y:S01]  /*f510*/  @!PT LDS RZ, [RZ] ;  /* 0x00000000fffff984 */ /* 0x000fe20000000800 */
[----:B------:R1:W-:Y:S01]  /*f520*/  LDGSTS.E.BYPASS.LTC128B.128 [R7+0x1ec00], desc[UR50][R2.64], !P1 ;  /* 0x1ec0000002077fae */ /* 0x0003e2000c901d72 */
[----:B------:R-:W-:-:S08]  /*f530*/  NOP ;  /* 0x0000000000007918 */ /* 0x000fd00000000000 */
.L_x_9509:
        /* <DEDUP_REMOVED lines=11> */
.L_x_9510:
[----:B------:R1:W-:Y:S01]  /*f5f0*/  SYNCS.ARRIVE.TRANS64.A1T0 RZ, [R10+URZ+0x22830], RZ ;  /* 0x022830ff0aff79a7 */ /* 0x0003e2000810003f */
[----:B------:R-:W-:Y:S05]  /*f600*/  @!P3 BRA `(.L_x_9511) ;  /* 0x000000000004b947 */ /* 0x000fea0003800000 */
[----:B------:R-:W-:Y:S01]  /*f610*/  BPT.TRAP 0x1 ;  /* 0x000000040000795c */ /* 0x000fe20000300000 */
.L_x_9511:
[----:B------:R-:W2:Y:S01]  /*f620*/  SYNCS.PHASECHK.TRANS64.TRYWAIT P0, [R10+URZ+0x22860], R20 ;  /* 0x022860140a0075a7 */ /* 0x000ea2000800017f */
[----:B------:R-:W-:Y:S04]  /*f630*/  BSSY B1, `(.L_x_9512) ;  /* 0x0000002000017945 */ /* 0x000fe80003800000 */
[----:B--2---:R-:W-:Y:S05]  /*f640*/  @!P0 BRA `(.L_x_9513) ;  /* 0x0000003c00448947 */ /* 0x004fea0003800000 */
.L_x_9612:
[----:B------:R-:W-:Y:S05]  /*f650*/  BSYNC B1 ;  /* 0x0000000000017941 */ /* 0x000fea0003800000 */
.L_x_9512:
[----:B------:R-:W-:Y:S01]  /*f660*/  ULDC.64 UR4, c[0x0][0x328] ;  /* 0x0000ca0000047ab9 */ /* 0x000fe20000000a00 */
[----:B------:R-:W-:Y:S01]  /*f670*/  ULDC.64 UR6, c[0x0][0x318] ;  /* 0x0000c60000067ab9 */ /* 0x000fe20000000a00 */
[----:B------:R-:W-:Y:S01]  /*f680*/  IMAD R2, R9, UR4, RZ ;  /* 0x0000000409027c24 */ /* 0x000fe2000f8e02ff */
[C---:B------:R-:W-:Y:S01]  /*f690*/  LOP3.LUT P5, RZ, R23.reuse, 0x10, RZ, 0xc0, !PT ;  /* 0x0000001017ff7812 */ /* 0x040fe200078ac0ff */
[----:B0-2---:R-:W-:Y:S01]  /*f6a0*/  IMAD R20, R24, 0x6000, R28 ;  /* 0x0000600018147824 */ /* 0x005fe200078e021c */
[----:B------:R-:W-:Y:S01]  /*f6b0*/  LOP3.LUT P4, RZ, R23, 0x8, RZ, 0xc0, !PT ;  /* 0x0000000817ff7812 */ /* 0x000fe2000788c0ff */
[----:B------:R-:W-:Y:S01]  /*f6c0*/  IMAD R7, R5, UR5, R2 ;  /* 0x0000000505077c24 */ /* 0x000fe2000f8e0202 */
[----:B------:R-:W-:Y:S01]  /*f6d0*/  LOP3.LUT P3, RZ, R23, 0x4, RZ, 0xc0, !PT ;  /* 0x0000000417ff7812 */ /* 0x000fe2000786c0ff */
[----:B------:R-:W-:Y:S01]  /*f6e0*/  IMAD.WIDE.U32 R2, R5, UR4, RZ ;  /* 0x0000000405027c25 */ /* 0x000fe2000f8e00ff */
[----:B------:R-:W-:Y:S01]  /*f6f0*/  ULDC.64 UR4, c[0x0][0x338] ;  /* 0x0000ce0000047ab9 */ /* 0x000fe20000000a00 */
[----:B------:R-:W-:-:S02]  /*f700*/  LOP3.LUT P1, RZ, R23, 0x2, RZ, 0xc0, !PT ;  /* 0x0000000217ff7812 */ /* 0x000fc4000782c0ff */
        /* <DEDUP_REMOVED lines=13> */
[----:B------:R-:W-:-:S03]  /*f7e0*/  IMAD R20, R20, 0x2, R22 ;  /* 0x0000000214147824 */ /* 0x000fc600078e0216 */
[----:B------:R-:W2:Y:S04]  /*f7f0*/  SHFL.IDX PT, R3, R25, RZ, 0x181f ;  /* 0x00181fff19037589 */ /* 0x000ea800000e0000 */
[----:B------:R-:W-:Y:S04]  /*f800*/  SHFL.IDX PT, R4, R25, 0x1, 0x181f ;  /* 0x00381f0019047f89 */ /* 0x000fe800000e0000 */
[----:B------:R-:W-:Y:S04]  /*f810*/  SHFL.IDX PT, R8, R17, 0x2, 0x181f ;  /* 0x00581f0011087f89 */ /* 0x000fe800000e0000 */
[----:B------:R-:W-:Y:S01]  /*f820*/  SHFL.IDX PT, R5, R25, 0x3, 0x181f ;  /* 0x00781f0019057f89 */ /* 0x000fe200000e0000 */
[----:B0-----:R-:W-:-:S03]  /*f830*/  IADD3 R2, P0, R14, R0, RZ ;  /* 0x000000000e027210 */ /* 0x001fc60007f1e0ff */
[----:B------:R-:W0:Y:S02]  /*f840*/  SHFL.IDX PT, R14, R17, 0x1, 0x181f ;  /* 0x00381f00110e7f89 */ /* 0x000e2400000e0000 */
[----:B--2---:R-:W-:-:S05]  /*f850*/  IMAD.X R3, RZ, RZ, R3, P0 ;  /* 0x000000ffff037224 */ /* 0x004fca00000e0603 */
[----:B------:R-:W-:Y:S04]  /*f860*/  LDGSTS.E.BYPASS.LTC128B.128 [R20+0x400], desc[UR50][R2.64], !P5 ;  /* 0x0040000002147fae */ /* 0x000fe8000e901d72 */
[----:B------:R-:W-:Y:S04]  /*f870*/  LDGSTS.E.BYPASS.LTC128B.128 [R20+0x3400], desc[UR50][R2.64+0x80], !P4 ;  /* 0x0340008002147fae */ /* 0x000fe8000e101d72 */
[----:B------:R-:W-:Y:S04]  /*f880*/  LDGSTS.E.BYPASS.LTC128B.128 [R20+0x6400], desc[UR50][R2.64+0x100], !P3 ;  /* 0x0640010002147fae */ /* 0x000fe8000d901d72 */
[----:B------:R2:W-:Y:S01]  /*f890*/  LDGSTS.E.BYPASS.LTC128B.128 [R20+0x9400], desc[UR50][R2.64+0x180], !P1 ;  /* 0x0940018002147fae */ /* 0x0005e2000c901d72 */
[----:B0-----:R-:W-:-:S03]  /*f8a0*/  IADD3 R6, P0, R14, R0, RZ ;  /* 0x000000000e067210 */ /* 0x001fc60007f1e0ff */
[----:B------:R-:W-:Y:S02]  /*f8b0*/  SHFL.IDX PT, R14, R17, 0x3, 0x181f ;  /* 0x00781f00110e7f89 */ /* 0x000fe400000e0000 */
[----:B------:R-:W-:Y:S01]  /*f8c0*/  IMAD.X R7, RZ, RZ, R4, P0 ;  /* 0x000000ffff077224 */ /* 0x000fe200000e0604 */
[-C--:B------:R-:W-:Y:S01]  /*f8d0*/  IADD3 R8, P0, R8, R0.reuse, RZ ;  /* 0x0000000008087210 */ /* 0x080fe20007f1e0ff */
[----:B------:R-:W0:Y:S04]  /*f8e0*/  SHFL.IDX PT, R4, R25, 0x2, 0x181f ;  /* 0x00581f0019047f89 */ /* 0x000e2800000e0000 */
[----:B--2---:R-:W-:Y:S04]  /*f8f0*/  SHFL.IDX PT, R3, R25, 0x4, 0x181f ;  /* 0x00981f0019037f89 */ /* 0x004fe800000e0000 */
[----:B------:R2:W-:Y:S04]  /*f900*/  LDGSTS.E.BYPASS.LTC128B.128 [R20+0xc00], desc[UR50][R6.64], !P5 ;  /* 0x00c0000006147fae */ /* 0x0005e8000e901d72 */
[----:B------:R2:W-:Y:S04]  /*f910*/  LDGSTS.E.BYPASS.LTC128B.128 [R20+0x3c00], desc[UR50][R6.64+0x80], !P4 ;  /* 0x03c0008006147fae */ /* 0x0005e8000e101d72 */
[----:B------:R2:W-:Y:S04]  /*f920*/  LDGSTS.E.BYPASS.LTC128B.128 [R20+0x6c00], desc[UR50][R6.64+0x100], !P3 ;  /* 0x06c0010006147fae */ /* 0x0005e8000d901d72 */
[----:B------:R2:W-:Y:S01]  /*f930*/  LDGSTS.E.BYPASS.LTC128B.128 [R20+0x9c00], desc[UR50][R6.64+0x180], !P1 ;  /* 0x09c0018006147fae */ /* 0x0005e2000c901d72 */
[----:B0-----:R-:W-:Y:S01]  /*f940*/  IMAD.X R9, RZ, RZ, R4, P0 ;  /* 0x000000ffff097224 */ /* 0x001fe200000e0604 */
[----:B------:R-:W-:-:S02]  /*f950*/  IADD3 R4, P0, R14, R0, RZ ;  /* 0x000000000e047210 */ /* 0x000fc40007f1e0ff */
[----:B------:R-:W-:Y:S04]  /*f960*/  SHFL.IDX PT, R25, R25, 0x5, 0x181f ;  /* 0x00b81f0019197f89 */ /* 0x000fe800000e0000 */
[----:B------:R-:W0:Y:S01]  /*f970*/  SHFL.IDX PT, R14, R17, 0x4, 0x181f ;  /* 0x00981f00110e7f89 */ /* 0x000e2200000e0000 */
[----:B------:R-:W-:-:S03]  /*f980*/  IMAD.X R5, RZ, RZ, R5, P0 ;  /* 0x000000ffff057224 */ /* 0x000fc600000e0605 */
[----:B------:R2:W-:Y:S04]  /*f990*/  LDGSTS.E.BYPASS.LTC128B.128 [R20+0x1400], desc[UR50][R8.64], !P5 ;  /* 0x0140000008147fae */ /* 0x0005e8000e901d72 */
[----:B------:R2:W-:Y:S04]  /*f9a0*/  LDGSTS.E.BYPASS.LTC128B.128 [R20+0x4400], desc[UR50][R8.64+0x80], !P4 ;  /* 0x0440008008147fae */ /* 0x0005e8000e101d72 */
[----:B------:R2:W-:Y:S04]  /*f9b0*/  LDGSTS.E.BYPASS.LTC128B.128 [R20+0x7400], desc[UR50][R8.64+0x100], !P3 ;  /* 0x0740010008147fae */ /* 0x0005e8000d901d72 */
[----:B------:R2:W-:Y:S04]  /*f9c0*/  LDGSTS.E.BYPASS.LTC128B.128 [R20+0xa400], desc[UR50][R8.64+0x180], !P1 ;  /* 0x0a40018008147fae */ /* 0x0005e8000c901d72 */
[----:B------:R2:W-:Y:S01]  /*f9d0*/  LDGSTS.E.BYPASS.LTC128B.128 [R20+0x1c00], desc[UR50][R4.64], !P5 ;  /* 0x01c0000004147fae */ /* 0x0005e2000e901d72 */
[----:B0-----:R-:W-:-:S03]  /*f9e0*/  IADD3 R2, P0, R14, R0, RZ ;  /* 0x000000000e027210 */ /* 0x001fc60007f1e0ff */
[----:B------:R2:W-:Y:S02]  /*f9f0*/  LDGSTS.E.BYPASS.LTC128B.128 [R20+0x4c00], desc[UR50][R4.64+0x80], !P4 ;  /* 0x04c0008004147fae */ /* 0x0005e4000e101d72 */
[----:B------:R-:W-:Y:S02]  /*fa00*/  IMAD.X R3, RZ, RZ, R3, P0 ;  /* 0x000000ffff037224 */ /* 0x000fe400000e0603 */
[----:B------:R2:W-:Y:S04]  /*fa10*/  LDGSTS.E.BYPASS.LTC128B.128 [R20+0x7c00], desc[UR50][R4.64+0x100], !P3 ;  /* 0x07c0010004147fae */ /* 0x0005e8000d901d72 */
[----:B------:R2:W-:Y:S04]  /*fa20*/  LDGSTS.E.BYPASS.LTC128B.128 [R20+0xac00], desc[UR50][R4.64+0x180], !P1 ;  /* 0x0ac0018004147fae */ /* 0x0005e8000c901d72 */
[----:B------:R2:W-:Y:S04]  /*fa30*/  LDGSTS.E.BYPASS.LTC128B.128 [R20+0x2400], desc[UR50][R2.64], !P5 ;  /* 0x0240000002147fae */ /* 0x0005e8000e901d72 */
[----:B------:R2:W-:Y:S04]  /*fa40*/  LDGSTS.E.BYPASS.LTC128B.128 [R20+0x5400], desc[UR50][R2.64+0x80], !P4 ;  /* 0x0540008002147fae */ /* 0x0005e8000e101d72 */
[----:B------:R2:W-:Y:S04]  /*fa50*/  LDGSTS.E.BYPASS.LTC128B.128 [R20+0x8400], desc[UR50][R2.64+0x100], !P3 ;  /* 0x0840010002147fae */ /* 0x0005e8000d901d72 */
[----:B------:R2:W-:Y:S04]  /*fa60*/  LDGSTS.E.BYPASS.LTC128B.128 [R20+0xb400], desc[UR50][R2.64+0x180], !P1 ;  /* 0x0b40018002147fae */ /* 0x0005e8000c901d72 */
[----:B------:R2:W0:Y:S02]  /*fa70*/  SHFL.IDX PT, R14, R17, 0x5, 0x181f ;  /* 0x00b81f00110e7f89 */ /* 0x00042400000e0000 */
.L_x_9626:
[----:B0-2---:R-:W-:-:S05]  /*fa80*/  IADD3 R2, P0, R14, R0, RZ ;  /* 0x000000000e027210 */ /* 0x005fca0007f1e0ff */
        /* <DEDUP_REMOVED lines=10> */
.L_x_9515:
        /* <DEDUP_REMOVED lines=11> */
.L_x_9516:
[----:B------:R0:W-:Y:S01]  /*fbe0*/  SYNCS.ARRIVE.TRANS64.A1T0 RZ, [R10+URZ+0x22850], RZ ;  /* 0x022850ff0aff79a7 */ /* 0x0001e2000810003f */
[----:B------:R-:W-:Y:S05]  /*fbf0*/  @P2 BRA `(.L_x_9517) ;  /* 0xfffffff000a02947 */ /* 0x000fea000383ffff */
.L_x_9504:
[----:B------:R-:W-:Y:S05]  /*fc00*/  BSYNC B0 ;  /* 0x0000000000007941 */ /* 0x000fea0003800000 */
.L_x_9503:
[----:B------:R-:W2:Y:S01]  /*fc10*/  S2R R2, SR_TID.X ;  /* 0x0000000000027919 */ /* 0x000ea20000002100 */
[----:B------:R-:W-:Y:S01]  /*fc20*/  VIADD R24, R24, 0x1 ;  /* 0x0000000118187836 */ /* 0x000fe20000000000 */
[----:B------:R-:W-:Y:S04]  /*fc30*/  BSSY B0, `(.L_x_9518) ;  /* 0x0000012000007945 */ /* 0x000fe80003800000 */
[----:B------:R-:W-:-:S04]  /*fc40*/  ISETP.NE.AND P0, PT, R24, 0x2, PT ;  /* 0x000000021800780c */ /* 0x000fc80003f05270 */
[----:B------:R-:W-:Y:S02]  /*fc50*/  SEL R5, RZ, 0x1, P0 ;  /* 0x00000001ff057807 */ /* 0x000fe40000000000 */
        /* <DEDUP_REMOVED lines=14> */
[----:B---3--:R-:W-:-:S07]  /*fd40*/  IADD3 R16, R0, UR37, R9 ;  /* 0x0000002500107c10 */ /* 0x008fce000fffe009 */
.L_x_9519:
[----:B------:R-:W-:Y:S05]  /*fd50*/  BSYNC B0 ;  /* 0x0000000000007941 */ /* 0x000fea0003800000 */
.L_x_9518:
[----:B------:R-:W-:Y:S02]  /*fd60*/  SEL R24, R24, RZ, P0 ;  /* 0x000000ff18187207 */ /* 0x000fe40000000000 */
[----:B------:R-:W-:-:S07]  /*fd70*/  LOP3.LUT R26, R26, R5, RZ, 0x3c, !PT ;  /* 0x000000051a1a7212 */ /* 0x000fce00078e3cff */
.L_x_9478:
[----:B------:R-:W-:Y:S05]  /*fd80*/  BSYNC B7 ;  /* 0x0000000000077941 */ /* 0x000fea0003800000 */
.L_x_9476:
[----:B------:R-:W-:-:S13]  /*fd90*/  LOP3.LUT P0, RZ, R23, 0x200, RZ, 0xc0, !PT ;  /* 0x0000020017ff7812 */ /* 0x000fda000780c0ff */
[----:B------:R-:W-:Y:S05]  /*fda0*/  @!P0 BRA `(.L_x_9520) ;  /* 0x0000000000248947 */ /* 0x000fea0003800000 */
[----:B------:R-:W-:Y:S05]  /*fdb0*/  WARPSYNC.ALL ;  /* 0x0000000000007948 */ /* 0x000fea0003800000 */
[----:B------:R-:W2:Y:S08]  /*fdc0*/  S2UR UR5, SR_CgaCtaId ;  /* 0x00000000000579c3 */ /* 0x000eb00000008800 */
[----:B------:R-:W-:Y:S06]  /*fdd0*/  BAR.SYNC.DEFER_BLOCKING 0x5, 0x180 ;  /* 0x0146000000007b1d */ /* 0x000fec0000010000 */
[----:B------:R-:W-:-:S02]  /*fde0*/  UMOV UR4, 0x400 ;  /* 0x0000040000047882 */ /* 0x000fc40000000000 */
[----:B--2---:R-:W-:-:S06]  /*fdf0*/  ULEA UR4, UR5, UR4, 0x18 ;  /* 0x0000000405047291 */ /* 0x004fcc000f8ec03f */
[----:B------:R-:W-:-:S05]  /*fe00*/  IMAD.U32 R22, RZ, RZ, UR4 ;  /* 0x00000004ff167e24 */ /* 0x000fca000f8e00ff */
[----:B------:R4:W2:Y:S01]  /*fe10*/  LDS.128 R16, [R22+0x228d0] ;  /* 0x0228d00016107984 */ /* 0x0008a20000000c00 */
[----:B------:R-:W-:Y:S06]  /*fe20*/  BAR.ARV 0x4, 0x180 ;  /* 0x0106000000007b1d */ /* 0x000fec0000002000 */
[----:B------:R-:W-:Y:S05]  /*fe30*/  BRA `(.L_x_9521) ;  /* 0x0000000800d07947 */ /* 0x000fea0003800000 */
.L_x_9520:
[----:B------:R-:W2:Y:S01]  /*fe40*/  S2R R9, SR_TID.X ;  /* 0x0000000000097919 */ /* 0x000ea20000002100 */
[----:B------:R-:W-:Y:S01]  /*fe50*/  UMOV UR4, 0xffffffff ;  /* 0xffffffff00047882 */ /* 0x000fe20000000000 */
[----:B--2---:R-:W-:-:S04]  /*fe60*/  LOP3.LUT R9, R9, 0x1f, RZ, 0xc0, !PT ;  /* 0x0000001f09097812 */ /* 0x004fc800078ec0ff */
[----:B------:R-:W-:Y:S01]  /*fe70*/  ISETP.NE.AND P0, PT, R9, 0x1f, PT ;  /* 0x0000001f0900780c */ /* 0x000fe20003f05270 */
[----:B------:R-:W-:-:S12]  /*fe80*/  BRA.DIV UR4, `(.L_x_9522) ;  /* 0x0000003e04147947 */ /* 0x000fd8000b800000 */
[----:B------:R-:W-:Y:S01]  /*fe90*/  IMAD.IADD R7, R19, 0x1, R9 ;  /* 0x0000000113077824 */ /* 0x000fe200078e0209 */
[----:B------:R-:W-:-:S04]  /*fea0*/  ULDC UR4, c[0x0][0xc3c] ;  /* 0x00030f0000047ab9 */ /* 0x000fc80000000800 */
[----:B------:R-:W-:-:S13]  /*feb0*/  ISETP.GE.OR P1, PT, R7, UR4, !P0 ;  /* 0x0000000407007c0c */ /* 0x000fda000c726670 */
[----:B------:R-:W2:Y:S08]  /*fec0*/  @!P1 LDC.64 R2, c[0x0][0xc80] ;  /* 0x00032000ff029b82 */ /* 0x000eb00000000a00 */
[----:B------:R-:W3:Y:S01]  /*fed0*/  @!P1 LDC.64 R4, c[0x0][0xc78] ;  /* 0x00031e00ff049b82 */ /* 0x000ee20000000a00 */
[----:B--2---:R-:W-:-:S05]  /*fee0*/  @!P1 IMAD.WIDE R2, R7, 0x4, R2 ;  /* 0x0000000407029825 */ /* 0x004fca00078e0202 */
[----:B------:R3:W2:Y:S02]  /*fef0*/  @!P1 LDG.E R6, desc[UR50][R2.64] ;  /* 0x0000003202069981 */ /* 0x0006a4000c1e1900 */
        /* <DEDUP_REMOVED lines=8> */
[----:B------:R-:W-:Y:S01]  /*ff80*/  ISETP.GE.U32.AND P5, PT, R9, 0x10, PT ;  /* 0x000000100900780c */ /* 0x000fe20003fa6070 */
[----:B------:R-:W-:Y:S01]  /*ff90*/  SHFL.IDX PT, R8, R16, 0x1, 0x1f ;  /* 0x00201f0010087f89 */ /* 0x000fe200000e0000 */
[----:B--2---:R-:W-:-:S02]  /*ffa0*/  @!P1 IMAD.MOV.U32 R7, RZ, RZ, R6 ;  /* 0x000000ffff079224 */ /* 0x004fc400078e0006 */
[----:B------:R-:W-:Y:S02]  /*ffb0*/  IMAD.MOV.U32 R6, RZ, RZ, RZ ;  /* 0x000000ffff067224 */ /* 0x000fe400078e00ff */
[----:B---3--:R-:W-:Y:S01]  /*ffc0*/  @!P1 IMAD.MOV.U32 R4, RZ, RZ, R5 ;  /* 0x000000ffff049224 */ /* 0x008fe200078e0005 */
[----:B------:R-:W-:-:S03]  /*ffd0*/  ISETP.NE.AND P1, PT, R9, RZ, PT ;  /* 0x000000ff0900720c */ /* 0x000fc60003f25270 */
[----:B------:R-:W-:-:S05]  /*ffe0*/  IMAD R13, R4, R7, RZ ;  /* 0x00000007040d7224 */ /* 0x000fca00078e02ff */
[----:B------:R-:W2:Y:S02]  /*fff0*/  SHFL.UP PT, R14, R13, 0x1, RZ ;  /* 0x042000000d0e7989 */ /* 0x000ea400000e00ff */
[----:B--2---:R-:W-:-:S05]  /*10000*/  SEL R14, R14, RZ, P1 ;  /* 0x000000ff0e0e7207 */ /* 0x004fca0000800000 */
[----:B------:R-:W-:-:S05]  /*10010*/  IMAD.IADD R5, R13, 0x1, R14 ;  /* 0x000000010d057824 */ /* 0x000fca00078e020e */
        /* <DEDUP_REMOVED lines=12> */
[----:B------:R2:W3:Y:S02]  /*100e0*/  SHFL.IDX PT, R14, R2, 0x1f, 0x1f ;  /* 0x03e01f00020e7f89 */ /* 0x0004e400000e0000 */
.L_x_9636:
[----:B------:R-:W-:Y:S02]  /*100f0*/  ULDC UR4, c[0x0][0xc38] ;  /* 0x00030e0000047ab9 */ /* 0x000fe40000000800 */
[----:B------:R-:W-:-:S04]  /*10100*/  IMAD.U32 R5, RZ, RZ, UR4 ;  /* 0x00000004ff057e24 */ /* 0x000fc8000f8e00ff */
[----:B---3--:R-:W-:-:S04]  /*10110*/  IMAD R14, R14, R5, RZ ;  /* 0x000000050e0e7224 */ /* 0x008fc800078e02ff */
[----:B------:R-:W-:-:S05]  /*10120*/  IMAD.IADD R9, R8, 0x1, R14 ;  /* 0x0000000108097824 */ /* 0x000fca00078e020e */
[----:B------:R-:W-:-:S13]  /*10130*/  ISETP.GT.AND P6, PT, R9, R0, PT ;  /* 0x000000000900720c */ /* 0x000fda0003fc4270 */
[----:B------:R-:W-:Y:S05]  /*10140*/  @P6 BRA `(.L_x_9523) ;  /* 0x0000000000a46947 */ /* 0x000fea0003800000 */
.L_x_9526:
[----:B--2---:R-:W2:Y:S01]  /*10150*/  LDC R2, c[0x0][0xc3c] ;  /* 0x00030f00ff027b82 */ /* 0x004ea20000000800 */
[----:B------:R-:W-:-:S05]  /*10160*/  VIADD R19, R19, 0x1f ;  /* 0x0000001f13137836 */ /* 0x000fca0000000000 */
[----:B--2---:R-:W-:-:S13]  /*10170*/  ISETP.GE.AND P6, PT, R19, R2, PT ;  /* 0x000000021300720c */ /* 0x004fda0003fc6270 */
[----:B------:R-:W-:Y:S05]  /*10180*/  @P6 BRA `(.L_x_9524) ;  /* 0x0000000400b86947 */ /* 0x000fea0003800000 */
[----:B------:R-:W2:Y:S01]  /*10190*/  S2R R3, SR_TID.X ;  /* 0x0000000000037919 */ /* 0x000ea20000002100 */
[----:B------:R-:W-:Y:S01]  /*101a0*/  IMAD.MOV.U32 R7, RZ, RZ, RZ ;  /* 0x000000ffff077224 */ /* 0x000fe200078e00ff */
[----:B--2---:R-:W-:-:S05]  /*101b0*/  LOP3.LUT R3, R3, 0x1f, RZ, 0xc0, !PT ;  /* 0x0000001f03037812 */ /* 0x004fca00078ec0ff */
[----:B------:R-:W-:-:S05]  /*101c0*/  IMAD.IADD R11, R19, 0x1, R3 ;  /* 0x00000001130b7824 */ /* 0x000fca00078e0203 */
[----:B------:R-:W-:-:S13]  /*101d0*/  ISETP.GE.OR P6, PT, R11, R2, !P0 ;  /* 0x000000020b00720c */ /* 0x000fda00047c6670 */
[----:B------:R-:W2:Y:S08]  /*101e0*/  @!P6 LDC.64 R2, c[0x0][0xc80] ;  /* 0x00032000ff02eb82 */ /* 0x000eb00000000a00 */
[----:B------:R-:W3:Y:S01]  /*101f0*/  @!P6 LDC.64 R4, c[0x0][0xc78] ;  /* 0x00031e00ff04eb82 */ /* 0x000ee20000000a00 */
[----:B--2---:R-:W-:-:S05]  /*10200*/  @!P6 IMAD.WIDE R2, R11, 0x4, R2 ;  /* 0x000000040b02e825 */ /* 0x004fca00078e0202 */
[----:B------:R3:W2:Y:S02]  /*10210*/  @!P6 LDG.E R7, desc[UR50][R2.64] ;  /* 0x000000320207e981 */ /* 0x0006a4000c1e1900 */
[----:B---3--:R-:W-:-:S04]  /*10220*/  @!P6 IMAD.WIDE R2, R11, 0x4, R4 ;  /* 0x000000040b02e825 */ /* 0x008fc800078e0204 */
[----:B------:R-:W-:-:S06]  /*10230*/  IMAD.MOV.U32 R4, RZ, RZ, RZ ;  /* 0x000000ffff047224 */ /* 0x000fcc00078e00ff */
[----:B------:R-:W2:Y:S01]  /*10240*/  @!P6 LDG.E R4, desc[UR50][R2.64] ;  /* 0x000000320204e981 */ /* 0x000ea2000c1e1900 */
[----:B------:R-:W-:Y:S01]  /*10250*/  UMOV UR4, 0xffffffff ;  /* 0xffffffff00047882 */ /* 0x000fe20000000000 */
[----:B--2---:R-:W-:Y:S02]  /*10260*/  IMAD R13, R4, R7, RZ ;  /* 0x00000007040d7224 */ /* 0x004fe400078e02ff */
[----:B------:R-:W-:Y:S05]  /*10270*/  BRA.DIV UR4, `(.L_x_9525) ;  /* 0x0000003e04547947 */ /* 0x000fea000b800000 */
        /* <DEDUP_REMOVED lines=16> */
.L_x_9644:
[----:B------:R-:W-:Y:S02]  /*10380*/  ULDC UR4, c[0x0][0xc38] ;  /* 0x00030e0000047ab9 */ /* 0x000fe40000000800 */
[----:B------:R-:W-:-:S04]  /*10390*/  IMAD.U32 R5, RZ, RZ, UR4 ;  /* 0x00000004ff057e24 */ /* 0x000fc8000f8e00ff */
[----:B---3--:R-:W-:-:S04]  /*103a0*/  IMAD R14, R14, R5, RZ ;  /* 0x000000050e0e7224 */ /* 0x008fc800078e02ff */
[----:B------:R-:W-:-:S05]  /*103b0*/  IMAD.IADD R9, R14, 0x1, R9 ;  /* 0x000000010e097824 */ /* 0x000fca00078e0209 */
[----:B------:R-:W-:-:S13]  /*103c0*/  ISETP.GT.AND P6, PT, R9, R0, PT ;  /* 0x000000000900720c */ /* 0x000fda0003fc4270 */
[----:B------:R-:W-:Y:S05]  /*103d0*/  @!P6 BRA `(.L_x_9526) ;  /* 0xfffffffc005ce947 */ /* 0x000fea000383ffff */
.L_x_9523:
[----:B------:R-:W-:Y:S01]  /*103e0*/  IMAD.IADD R9, R9, 0x1, -R14 ;  /* 0x0000000109097824 */ /* 0x000fe200078e0a0e */
[----:B------:R-:W-:-:S03]  /*103f0*/  UMOV UR4, 0xffffffff ;  /* 0xffffffff00047882 */ /* 0x000fc60000000000 */
[----:B------:R-:W-:-:S05]  /*10400*/  IMAD R3, R2, R5, R9 ;  /* 0x0000000502037224 */ /* 0x000fca00078e0209 */
[----:B------:R-:W-:Y:S01]  /*10410*/  ISETP.GT.AND P6, PT, R3, R0, PT ;  /* 0x000000000300720c */ /* 0x000fe20003fc4270 */
[----:B------:R-:W-:-:S12]  /*10420*/  BRA.DIV UR4, `(.L_x_9527) ;  /* 0x0000003e04a07947 */ /* 0x000fd8000b800000 */
[----:B------:R-:W-:-:S04]  /*10430*/  VOTE.ANY R3, PT, !P6 ;  /* 0x0000000000037806 */ /* 0x000fc800070e0100 */
[----:B------:R-:W3:Y:S02]  /*10440*/  POPC R8, R3 ;  /* 0x0000000300087309 */ /* 0x000ee40000000000 */
[----:B---3--:R3:W4:Y:S04]  /*10450*/  SHFL.IDX PT, R7, R7, R8, 0x1f ;  /* 0x00001f0807077589 */ /* 0x00872800000e0000 */
[----:B------:R3:W0:Y:S02]  /*10460*/  SHFL.IDX PT, R4, R4, R8, 0x1f ;  /* 0x00001f0804047589 */ /* 0x00062400000e0000 */
.L_x_9649:
[----:B------:R-:W-:-:S13]  /*10470*/  ISETP.NE.AND P0, PT, R3, RZ, PT ;  /* 0x000000ff0300720c */ /* 0x000fda0003f05270 */
[----:B------:R-:W-:Y:S05]  /*10480*/  @!P0 BRA `(.L_x_9528) ;  /* 0x0000000000108947 */ /* 0x000fea0003800000 */
[----:B------:R-:W-:Y:S01]  /*10490*/  UMOV UR4, 0xffffffff ;  /* 0xffffffff00047882 */ /* 0x000fe20000000000 */
[----:B------:R-:W-:Y:S02]  /*104a0*/  VIADD R12, R8, 0xffffffff ;  /* 0xffffffff080c7836 */ /* 0x000fe40000000000 */
[----:B------:R-:W-:Y:S05]  /*104b0*/  BRA.DIV UR4, `(.L_x_9529) ;  /* 0x0000003e04d87947 */ /* 0x000fea000b800000 */
[----:B------:R0:W0:Y:S02]  /*104c0*/  SHFL.IDX PT, R6, R2, R12, 0x1f ;  /* 0x00001f0c02067589 */ /* 0x00002400000e0000 */
.L_x_9528:
[----:B01--4-:R-:W-:Y:S01]  /*104d0*/  IABS R10, R7 ;  /* 0x00000007000a7213 */ /* 0x013fe20000000000 */
[----:B------:R-:W-:Y:S01]  /*104e0*/  IMAD R16, R6, R5, R9 ;  /* 0x0000000506107224 */ /* 0x000fe200078e0209 */
[----:B------:R-:W-:Y:S01]  /*104f0*/  IABS R5, R4 ;  /* 0x0000000400057213 */ /* 0x000fe20000000000 */
[----:B------:R-:W-:Y:S01]  /*10500*/  IMAD.IADD R19, R8, 0x1, R19 ;  /* 0x0000000108137824 */ /* 0x000fe200078e0213 */
[----:B------:R-:W0:Y:S01]  /*10510*/  I2F.RP R11, R10 ;  /* 0x0000000a000b7306 */ /* 0x000e220000209400 */
[----:B------:R-:W-:-:S07]  /*10520*/  IMAD.IADD R0, R0, 0x1, -R16 ;  /* 0x0000000100007824 */ /* 0x000fce00078e0a10 */
[----:B------:R-:W1:Y:S08]  /*10530*/  I2F.RP R12, R5 ;  /* 0x00000005000c7306 */ /* 0x000e700000209400 */
[----:B0-----:R-:W2:Y:S08]  /*10540*/  MUFU.RCP R11, R11 ;  /* 0x0000000b000b7308 */ /* 0x001eb00000001000 */
[----:B-1----:R-:W-:Y:S01]  /*10550*/  MUFU.RCP R12, R12 ;  /* 0x0000000c000c7308 */ /* 0x002fe20000001000 */
[----:B--2---:R-:W-:-:S07]  /*10560*/  VIADD R2, R11, 0xffffffe ;  /* 0x0ffffffe0b027836 */ /* 0x004fce0000000000 */
[----:B------:R0:W1:Y:S02]  /*10570*/  F2I.FTZ.U32.TRUNC.NTZ R3, R2 ;  /* 0x0000000200037305 */ /* 0x000064000021f000 */
[----:B0-----:R-:W-:Y:S02]  /*10580*/  IMAD.MOV.U32 R2, RZ, RZ, RZ ;  /* 0x000000ffff027224 */ /* 0x001fe400078e00ff */
[----:B-1----:R-:W-:-:S04]  /*10590*/  IMAD.MOV R9, RZ, RZ, -R3 ;  /* 0x000000ffff097224 */ /* 0x002fc800078e0a03 */
        /* <DEDUP_REMOVED lines=45> */
.L_x_9524:
[----:B------:R-:W-:Y:S01]  /*10870*/  UMOV UR4, URZ ;  /* 0x0000003f00047c82 */ /* 0x000fe20008000000 */
[----:B------:R-:W-:Y:S01]  /*10880*/  UMOV UR5, URZ ;  /* 0x0000003f00057c82 */ /* 0x000fe20008000000 */
[----:B------:R-:W-:Y:S01]  /*10890*/  ULDC UR6, c[0x0][0xc3c] ;  /* 0x00030f0000067ab9 */ /* 0x000fe20000000800 */
[----:B------:R-:W-:Y:S02]  /*108a0*/  IMAD.MOV.U32 R16, RZ, RZ, R0 ;  /* 0x000000ffff107224 */ /* 0x000fe400078e0000 */
[----:B------:R-:W-:Y:S02]  /*108b0*/  IMAD.U32 R17, RZ, RZ, UR4 ;  /* 0x00000004ff117e24 */ /* 0x000fe4000f8e00ff */
[----:B------:R-:W-:Y:S02]  /*108c0*/  IMAD.U32 R18, RZ, RZ, UR5 ;  /* 0x00000005ff127e24 */ /* 0x000fe4000f8e00ff */
[----:B------:R-:W-:-:S07]  /*108d0*/  IMAD.U32 R19, RZ, RZ, UR6 ;  /* 0x00000006ff137e24 */ /* 0x000fce000f8e00ff */
.L_x_9530:
[----:B------:R-:W2:Y:S01]  /*108e0*/  S2R R0, SR_TID.X ;  /* 0x0000000000007919 */ /* 0x000ea20000002100 */
[----:B------:R-:W-:Y:S05]  /*108f0*/  WARPSYNC.ALL ;  /* 0x0000000000007948 */ /* 0x000fea0003800000 */
[----:B------:R-:W-:Y:S01]  /*10900*/  BAR.SYNC.DEFER_BLOCKING 0x4, 0x180 ;  /* 0x0106000000007b1d */ /* 0x000fe20000010000 */
[----:B--2---:R-:W-:-:S04]  /*10910*/  LOP3.LUT R0, R0, 0x1f, RZ, 0xc0, !PT ;  /* 0x0000001f00007812 */ /* 0x004fc800078ec0ff */
[----:B------:R-:W-:-:S13]  /*10920*/  ISETP.NE.AND P0, PT, R0, RZ, PT ;  /* 0x000000ff0000720c */ /* 0x000fda0003f05270 */
[----:B------:R-:W2:Y:S01]  /*10930*/  @!P0 S2R R3, SR_CgaCtaId ;  /* 0x0000000000038919 */ /* 0x000ea20000008800 */
[----:B------:R-:W-:-:S04]  /*10940*/  @!P0 MOV R0, 0x400 ;  /* 0x0000040000008802 */ /* 0x000fc80000000f00 */
[----:B--2---:R-:W-:-:S05]  /*10950*/  @!P0 LEA R22, R3, R0, 0x18 ;  /* 0x0000000003168211 */ /* 0x004fca00078ec0ff */
[----:B------:R2:W-:Y:S01]  /*10960*/  @!P0 STS.128 [R22+0x228d0], R16 ;  /* 0x0228d01016008388 */ /* 0x0005e20000000c00 */
[----:B------:R-:W-:Y:S06]  /*10970*/  BAR.ARV 0x5, 0x180 ;  /* 0x0146000000007b1d */ /* 0x000fec0000002000 */
.L_x_9521:
[----:B------:R-:W-:Y:S02]  /*10980*/  ULDC UR4, c[0x0][0xc3c] ;  /* 0x00030f0000047ab9 */ /* 0x000fe40000000800 */
[----:B--2---:R-:W-:-:S13]  /*10990*/  ISETP.GE.AND P0, PT, R19, UR4, PT ;  /* 0x0000000413007c0c */ /* 0x004fda000bf06270 */
[----:B------:R-:W-:Y:S05]  /*109a0*/  @!P0 BRA `(.L_x_9531) ;  /* 0xffffffb800108947 */ /* 0x000fea000383ffff */
[----:B------:R-:W-:Y:S05]  /*109b0*/  BSYNC B8 ;  /* 0x0000000000087941 */ /* 0x000fea0003800000 */
.L_x_9470:
[----:B------:R-:W2:Y:S01]  /*109c0*/  LDL.LU R0, [R1+0x24] ;  /* 0x0000240001007983 */ /* 0x000ea20000300800 */
[----:B------:R-:W-:Y:S01]  /*109d0*/  BSSY B0, `(.L_x_9532) ;  /* 0x000000b000007945 */ /* 0x000fe20003800000 */
[----:B------:R-:W5:Y:S01]  /*109e0*/  S2R R5, SR_CgaCtaId ;  /* 0x0000000000057919 */ /* 0x000f620000008800 */
[----:B--2---:R-:W-:-:S05]  /*109f0*/  VIADD R0, R0, 0x1 ;  /* 0x0000000100007836 */ /* 0x004fca0000000000 */
        /* <DEDUP_REMOVED lines=8> */
.L_x_9652:
[----:B------:R-:W-:Y:S05]  /*10a80*/  BSYNC B0 ;  /* 0x0000000000007941 */ /* 0x000fea0003800000 */
.L_x_9532:
[----:B------:R-:W-:-:S03]  /*10a90*/  UMOV UR4, 0xffffffff ;  /* 0xffffffff00047882 */ /* 0x000fc60000000000 */
[----:B------:R-:W-:Y:S05]  /*10aa0*/  BRA.DIV UR4, `(.L_x_9534) ;  /* 0x0000003a04987947 */ /* 0x000fea000b800000 */
[----:B-1----:R-:W1:Y:S02]  /*10ab0*/  S2R R0, SR_TID.X ;  /* 0x0000000000007919 */ /* 0x002e640000002100 */
[----:B-1----:R-:W-:-:S04]  /*10ac0*/  SHF.R.U32.HI R0, RZ, 0x5, R0 ;  /* 0x00000005ff007819 */ /* 0x002fc80000011600 */
[----:B------:R-:W-:-:S05]  /*10ad0*/  LOP3.LUT R0, R0, 0x3, RZ, 0xc0, !PT ;  /* 0x0000000300007812 */ /* 0x000fca00078ec0ff */
[----:B------:R1:W2:Y:S02]  /*10ae0*/  SHFL.IDX PT, R14, R0, RZ, 0x1f ;  /* 0x00001fff000e7589 */ /* 0x0002a400000e0000 */
.L_x_9655:
[----:B--2---:R-:W-:Y:S01]  /*10af0*/  ISETP.NE.AND P0, PT, R14, RZ, PT ;  /* 0x000000ff0e00720c */ /* 0x004fe20003f05270 */
[----:B------:R-:W-:-:S12]  /*10b00*/  BSSY B0, `(.L_x_9535) ;  /* 0x0000024000007945 */ /* 0x000fd80003800000 */
[----:B------:R-:W-:Y:S05]  /*10b10*/  @P0 BRA `(.L_x_9536) ;  /* 0x0000000000880947 */ /* 0x000fea0003800000 */
[----:B------:R-:W-:-:S03]  /*10b20*/  UMOV UR4, 0xffffffff ;  /* 0xffffffff00047882 */ /* 0x000fc60000000000 */
[----:B------:R-:W-:Y:S05]  /*10b30*/  BRA.DIV UR4, `(.L_x_9537) ;  /* 0x0000003a04a87947 */ /* 0x000fea000b800000 */
[----:B------:R-:W-:-:S13]  /*10b40*/  ELECT P6, URZ, PT ;  /* 0x00000000003f782f */ /* 0x000fda00038c0000 */
.L_x_9658:
[----:B------:R-:W-:Y:S05]  /*10b50*/  @!P6 BRA `(.L_x_9536) ;  /* 0x000000000078e947 */ /* 0x000fea0003800000 */
[----:B------:R-:W-:-:S06]  /*10b60*/  ULOP3.LUT UR4, UR38, 0x2, URZ, 0xfc, !UPT ;  /* 0x0000000226047892 */ /* 0x000fcc000f8efc3f */
[----:B-1----:R-:W-:-:S05]  /*10b70*/  IMAD.U32 R0, RZ, RZ, UR4 ;  /* 0x00000004ff007e24 */ /* 0x002fca000f8e00ff */
[----:B------:R-:W-:-:S13]  /*10b80*/  ISETP.NE.AND P0, PT, R0, 0x3, PT ;  /* 0x000000030000780c */ /* 0x000fda0003f05270 */
[----:B------:R-:W-:Y:S05]  /*10b90*/  @!P0 BRA `(.L_x_9538) ;  /* 0x0000000000048947 */ /* 0x000fea0003800000 */
[----:B------:R-:W-:Y:S01]  /*10ba0*/  BPT.TRAP 0x1 ;  /* 0x000000040000795c */ /* 0x000fe20000300000 */
.L_x_9538:
[----:B------:R-:W-:Y:S01]  /*10bb0*/  IMAD R5, R24, 0x8, R7 ;  /* 0x0000000818057824 */ /* 0x000fe200078e0207 */
[----:B------:R-:W-:Y:S01]  /*10bc0*/  SHF.L.U32 R0, R26, 0x1f, RZ ;  /* 0x0000001f1a007819 */ /* 0x000fe200000006ff */
[----:B------:R-:W-:-:S03]  /*10bd0*/  VIADD R24, R24, 0x1 ;  /* 0x0000000118187836 */ /* 0x000fc60000000000 */
[----:B------:R-:W1:Y:S02]  /*10be0*/  SYNCS.PHASECHK.TRANS64.TRYWAIT P1, [R5+URZ+0x22840], R0 ;  /* 0x02284000050075a7 */ /* 0x000e64000802017f */
[----:B------:R-:W-:-:S04]  /*10bf0*/  ISETP.NE.AND P2, PT, R24, 0x2, PT ;  /* 0x000000021800780c */ /* 0x000fc80003f45270 */
[----:B------:R-:W-:Y:S01]  /*10c00*/  SEL R3, RZ, 0x1, P2 ;  /* 0x00000001ff037807 */ /* 0x000fe20001000000 */
[----:B-1----:R-:W-:Y:S08]  /*10c10*/  @!P1 BRA `(.L_x_9539) ;  /* 0x0000003800909947 */ /* 0x002ff00003800000 */
.L_x_9659:
[----:B------:R-:W-:Y:S02]  /*10c20*/  SEL R24, R24, RZ, P2 ;  /* 0x000000ff18187207 */ /* 0x000fe40001000000 */
[----:B------:R-:W-:Y:S01]  /*10c30*/  LOP3.LUT R2, R26, R3, RZ, 0x3c, !PT ;  /* 0x000000031a027212 */ /* 0x000fe200078e3cff */
[----:B------:R-:W-:Y:S06]  /*10c40*/  @!P0 BRA `(.L_x_9540) ;  /* 0x0000000000048947 */ /* 0x000fec0003800000 */
[----:B------:R-:W-:Y:S01]  /*10c50*/  BPT.TRAP 0x1 ;  /* 0x000000040000795c */ /* 0x000fe20000300000 */
.L_x_9540:
[----:B------:R-:W-:Y:S01]  /*10c60*/  IMAD R3, R24, 0x8, R7 ;  /* 0x0000000818037824 */ /* 0x000fe200078e0207 */
[----:B------:R-:W-:-:S04]  /*10c70*/  SHF.L.U32 R2, R2, 0x1f, RZ ;  /* 0x0000001f02027819 */ /* 0x000fc800000006ff */
[----:B------:R-:W2:Y:S02]  /*10c80*/  SYNCS.PHASECHK.TRANS64.TRYWAIT P1, [R3+URZ+0x22840], R2 ;  /* 0x02284002030075a7 */ /* 0x000ea4000802017f */
[----:B--2---:R-:W-:Y:S05]  /*10c90*/  @!P1 BRA `(.L_x_9541) ;  /* 0x0000003800849947 */ /* 0x004fea0003800000 */
.L_x_9660:
[----:B------:R-:W-:Y:S05]  /*10ca0*/  @!P0 BRA `(.L_x_9542) ;  /* 0x0000000000048947 */ /* 0x000fea0003800000 */
[----:B------:R-:W-:Y:S01]  /*10cb0*/  BPT.TRAP 0x1 ;  /* 0x000000040000795c */ /* 0x000fe20000300000 */
.L_x_9542:
[----:B------:R-:W5:Y:S02]  /*10cc0*/  SYNCS.PHASECHK.TRANS64.TRYWAIT P1, [R5+URZ+0x22860], R0 ;  /* 0x02286000050075a7 */ /* 0x000f64000802017f */
[----:B-----5:R-:W-:Y:S05]  /*10cd0*/  @!P1 BRA `(.L_x_9543) ;  /* 0x0000003800889947 */ /* 0x020fea0003800000 */
.L_x_9661:
[----:B------:R-:W-:Y:S05]  /*10ce0*/  @!P0 BRA `(.L_x_9544) ;  /* 0x0000000000048947 */ /* 0x000fea0003800000 */
[----:B------:R-:W-:Y:S01]  /*10cf0*/  BPT.TRAP 0x1 ;  /* 0x000000040000795c */ /* 0x000fe20000300000 */
.L_x_9544:
[----:B------:R0:W0:Y:S02]  /*10d00*/  SYNCS.PHASECHK.TRANS64.TRYWAIT P0, [R3+URZ+0x22860], R2 ;  /* 0x02286002030075a7 */ /* 0x000024000800017f */
[----:B0-----:R-:W-:Y:S05]  /*10d10*/  @!P0 NANOSLEEP.SYNCS 0x989680 ;  /* 0x009896800000895d */ /* 0x001fea0003900000 */
[----:B------:R-:W0:Y:S02]  /*10d20*/  @!P0 SYNCS.PHASECHK.TRANS64 P0, [R3+URZ+0x22860], R2 ;  /* 0x02286002030085a7 */ /* 0x000e24000800007f */
[----:B0-----:R-:W-:Y:S05]  /*10d30*/  @!P0 BRA `(.L_x_9544) ;  /* 0xfffffffc00f08947 */ /* 0x001fea000383ffff */
.L_x_9536:
[----:B------:R-:W-:Y:S05]  /*10d40*/  BSYNC B0 ;  /* 0x0000000000007941 */ /* 0x000fea0003800000 */
.L_x_9535:
[----:B------:R-:W-:Y:S05]  /*10d50*/  EXIT ;  /* 0x000000000000794d */ /* 0x000fea0003800000 */
.L_x_9417:
[----:B0-----:R0:W1:Y:S02]  /*10d60*/  SYNCS.PHASECHK.TRANS64.TRYWAIT P0, [R7+URZ+0x22800], R0 ;  /* 0x02280000070075a7 */ /* 0x001064000800017f */
[----:B-1----:R-:W-:Y:S05]  /*10d70*/  @!P0 NANOSLEEP.SYNCS 0x989680 ;  /* 0x009896800000895d */ /* 0x002fea0003900000 */
[----:B------:R-:W1:Y:S02]  /*10d80*/  @!P0 SYNCS.PHASECHK.TRANS64 P0, [R7+URZ+0x22800], R0 ;  /* 0x02280000070085a7 */ /* 0x000e64000800007f */
[----:B-1----:R-:W-:Y:S05]  /*10d90*/  @!P0 BRA `(.L_x_9417) ;  /* 0xfffffffc00f08947 */ /* 0x002fea000383ffff */
[----:B------:R-:W-:Y:S05]  /*10da0*/  BRA `(.L_x_9545) ;  /* 0xffffff10002c7947 */ /* 0x000fea000383ffff */
.L_x_9421:
[----:B-1----:R-:W-:-:S04]  /*10db0*/  IMAD.U32 R0, RZ, RZ, UR22 ;  /* 0x00000016ff007e24 */ /* 0x002fc8000f8e00ff */
[----:B------:R1:W2:Y:S03]  /*10dc0*/  SYNCS.PHASECHK.TRANS64.TRYWAIT P1, [R0+URZ+0x22830], R9 ;  /* 0x02283009000075a7 */ /* 0x0002a6000802017f */
[----:B--2---:R-:W-:Y:S05]  /*10dd0*/  @!P1 NANOSLEEP.SYNCS 0x989680 ;  /* 0x009896800000995d */ /* 0x004fea0003900000 */
[----:B------:R-:W2:Y:S02]  /*10de0*/  @!P1 SYNCS.PHASECHK.TRANS64 P1, [R0+URZ+0x22830], R9 ;  /* 0x02283009000095a7 */ /* 0x000ea4000802007f */
[----:B--2---:R-:W-:Y:S05]  /*10df0*/  @!P1 BRA `(.L_x_9421) ;  /* 0xfffffffc00ec9947 */ /* 0x004fea000383ffff */
[----:B------:R-:W-:Y:S05]  /*10e00*/  BRA `(.L_x_9420) ;  /* 0xffffff1000547947 */ /* 0x000fea000383ffff */
.L_x_9426:
[----:B--2---:R-:W-:-:S04]  /*10e10*/  IMAD.U32 R10, RZ, RZ, UR22 ;  /* 0x00000016ff0a7e24 */ /* 0x004fc8000f8e00ff */
[----:B------:R2:W3:Y:S03]  /*10e20*/  SYNCS.PHASECHK.TRANS64.TRYWAIT P1, [R10+URZ+0x22850], R9 ;  /* 0x022850090a0075a7 */ /* 0x0004e6000802017f */
[----:B---3--:R-:W-:Y:S05]  /*10e30*/  @!P1 NANOSLEEP.SYNCS 0x989680 ;  /* 0x009896800000995d */ /* 0x008fea0003900000 */
[----:B------:R-:W3:Y:S02]  /*10e40*/  @!P1 SYNCS.PHASECHK.TRANS64 P1, [R10+URZ+0x22850], R9 ;  /* 0x022850090a0095a7 */ /* 0x000ee4000802007f */
[----:B---3--:R-:W-:Y:S05]  /*10e50*/  @!P1 BRA `(.L_x_9426) ;  /* 0xfffffffc00ec9947 */ /* 0x008fea000383ffff */
[----:B------:R-:W-:Y:S05]  /*10e60*/  BRA `(.L_x_9425) ;  /* 0xffffff2c004c7947 */ /* 0x000fea000383ffff */
.L_x_9432:
[----:B-1----:R-:W-:-:S04]  /*10e70*/  IMAD.U32 R0, RZ, RZ, UR25 ;  /* 0x00000019ff007e24 */ /* 0x002fc8000f8e00ff */
[----:B------:R1:W2:Y:S03]  /*10e80*/  SYNCS.PHASECHK.TRANS64.TRYWAIT P1, [R0+URZ+0x22830], R7 ;  /* 0x02283007000075a7 */ /* 0x0002a6000802017f */
[----:B--2---:R-:W-:Y:S05]  /*10e90*/  @!P1 NANOSLEEP.SYNCS 0x989680 ;  /* 0x009896800000995d */ /* 0x004fea0003900000 */
[----:B------:R-:W2:Y:S02]  /*10ea0*/  @!P1 SYNCS.PHASECHK.TRANS64 P1, [R0+URZ+0x22830], R7 ;  /* 0x02283007000095a7 */ /* 0x000ea4000802007f */
[----:B--2---:R-:W-:Y:S05]  /*10eb0*/  @!P1 BRA `(.L_x_9432) ;  /* 0xfffffffc00ec9947 */ /* 0x004fea000383ffff */
[----:B------:R-:W-:Y:S05]  /*10ec0*/  BRA `(.L_x_9431) ;  /* 0xffffff30006c7947 */ /* 0x000fea000383ffff */
.L_x_9437:
[----:B-1----:R-:W-:-:S04]  /*10ed0*/  IMAD.U32 R8, RZ, RZ, UR25 ;  /* 0x00000019ff087e24 */ /* 0x002fc8000f8e00ff */
[----:B------:R1:W2:Y:S03]  /*10ee0*/  SYNCS.PHASECHK.TRANS64.TRYWAIT P1, [R8+URZ+0x22850], R7 ;  /* 0x02285007080075a7 */ /* 0x0002a6000802017f */
[----:B--2---:R-:W-:Y:S05]  /*10ef0*/  @!P1 NANOSLEEP.SYNCS 0x989680 ;  /* 0x009896800000995d */ /* 0x004fea0003900000 */
[----:B------:R-:W2:Y:S02]  /*10f00*/  @!P1 SYNCS.PHASECHK.TRANS64 P1, [R8+URZ+0x22850], R7 ;  /* 0x02285007080095a7 */ /* 0x000ea4000802007f */
[----:B--2---:R-:W-:Y:S05]  /*10f10*/  @!P1 BRA `(.L_x_9437) ;  /* 0xfffffffc00ec9947 */ /* 0x004fea000383ffff */
[----:B------:R-:W-:Y:S05]  /*10f20*/  BRA `(.L_x_9436) ;  /* 0xffffff50000c7947 */ /* 0x000fea000383ffff */
.L_x_9484:
        /* <DEDUP_REMOVED lines=11> */
.L_x_9547:
[----:B------:R-:W-:Y:S05]  /*10fe0*/  BSYNC B0 ;  /* 0x0000000000007941 */ /* 0x000fea0003800000 */
.L_x_9546:
[----:B------:R-:W-:Y:S05]  /*10ff0*/  BRA `(.L_x_9548) ;  /* 0xffffffc000707947 */ /* 0x000fea000383ffff */
.L_x_9487:
[----:B0-----:R0:W1:Y:S02]  /*11000*/  SYNCS.PHASECHK.TRANS64.TRYWAIT P0, [R33+URZ+0x22840], R0 ;  /* 0x02284000210075a7 */ /* 0x001064000800017f */
[----:B-1----:R-:W-:Y:S05]  /*11010*/  @!P0 NANOSLEEP.SYNCS 0x989680 ;  /* 0x009896800000895d */ /* 0x002fea0003900000 */
[----:B------:R-:W1:Y:S02]  /*11020*/  @!P0 SYNCS.PHASECHK.TRANS64 P0, [R33+URZ+0x22840], R0 ;  /* 0x02284000210085a7 */ /* 0x000e64000800007f */
[----:B-1----:R-:W-:Y:S05]  /*11030*/  @!P0 BRA `(.L_x_9487) ;  /* 0xfffffffc00f08947 */ /* 0x002fea000383ffff */
[----:B------:R-:W-:Y:S05]  /*11040*/  BRA `(.L_x_9549) ;  /* 0xffffffc000987947 */ /* 0x000fea000383ffff */
.L_x_9488:
        /* <DEDUP_REMOVED lines=8> */
.L_x_9551:
[----:B------:R-:W-:Y:S05]  /*110d0*/  BSYNC B0 ;  /* 0x0000000000007941 */ /* 0x000fea0003800000 */
.L_x_9550:
        /* <DEDUP_REMOVED lines=9> */
.L_x_9552:
[----:B------:R-:W-:Y:S02]  /*11170*/  IMAD.MOV.U32 R13, RZ, RZ, R4 ;  /* 0x000000ffff0d7224 */ /* 0x000fe400078e0004 */
[----:B------:R-:W-:Y:S02]  /*11180*/  IMAD.MOV.U32 R12, RZ, RZ, 0x1 ;  /* 0x00000001ff0c7424 */ /* 0x000fe400078e00ff */
[----:B------:R-:W-:-:S07]  /*11190*/  IMAD.MOV.U32 R3, RZ, RZ, R14 ;  /* 0x000000ffff037224 */ /* 0x000fce00078e000e */
[----:B------:R-:W-:Y:S05]  /*111a0*/  WARPSYNC.COLLECTIVE R15, `(.L_x_9553) ;  /* 0x000000000f087348 */ /* 0x000fea0003c00000 */
[----:B------:R0:W1:Y:S02]  /*111b0*/  SHFL.IDX P6, R14, R13, R12, R11 ;  /* 0x0000000c0d0e7389 */ /* 0x00006400000c000b */
[----:B01----:R-:W-:Y:S01]  /*111c0*/  ENDCOLLECTIVE ;  /* 0x000000000000791b */ /* 0x003fe20003800000 */
.L_x_9553:
        /* <DEDUP_REMOVED lines=15> */
.L_x_9554:
[----:B------:R-:W-:Y:S02]  /*112c0*/  @P0 IMAD R7, R5, 0x2, R22 ;  /* 0x0000000205070824 */ /* 0x000fe400078e0216 */
[----:B------:R-:W-:Y:S02]  /*112d0*/  IMAD.MOV.U32 R13, RZ, RZ, R4 ;  /* 0x000000ffff0d7224 */ /* 0x000fe400078e0004 */
[----:B------:R-:W-:Y:S02]  /*112e0*/  IMAD.MOV.U32 R12, RZ, RZ, 0x2 ;  /* 0x00000002ff0c7424 */ /* 0x000fe400078e00ff */
[----:B------:R-:W-:-:S07]  /*112f0*/  IMAD.MOV.U32 R3, RZ, RZ, R14 ;  /* 0x000000ffff037224 */ /* 0x000fce00078e000e */
[----:B------:R-:W-:Y:S05]  /*11300*/  WARPSYNC.COLLECTIVE R15, `(.L_x_9555) ;  /* 0x000000000f087348 */ /* 0x000fea0003c00000 */
[----:B------:R0:W1:Y:S02]  /*11310*/  SHFL.IDX P6, R14, R13, R12, R11 ;  /* 0x0000000c0d0e7389 */ /* 0x00006400000c000b */
[----:B01----:R-:W-:Y:S01]  /*11320*/  ENDCOLLECTIVE ;  /* 0x000000000000791b */ /* 0x003fe20003800000 */
.L_x_9555:
        /* <DEDUP_REMOVED lines=15> */
.L_x_9556:
[----:B------:R-:W-:Y:S02]  /*11420*/  @P0 IMAD R7, R5, 0x2, R22 ;  /* 0x0000000205070824 */ /* 0x000fe400078e0216 */
[----:B------:R-:W-:Y:S02]  /*11430*/  IMAD.MOV.U32 R13, RZ, RZ, R4 ;  /* 0x000000ffff0d7224 */ /* 0x000fe400078e0004 */
[----:B------:R-:W-:Y:S02]  /*11440*/  IMAD.MOV.U32 R12, RZ, RZ, 0x3 ;  /* 0x00000003ff0c7424 */ /* 0x000fe400078e00ff */
[----:B------:R-:W-:-:S07]  /*11450*/  IMAD.MOV.U32 R3, RZ, RZ, R14 ;  /* 0x000000ffff037224 */ /* 0x000fce00078e000e */
[----:B------:R-:W-:Y:S05]  /*11460*/  WARPSYNC.COLLECTIVE R15, `(.L_x_9557) ;  /* 0x000000000f087348 */ /* 0x000fea0003c00000 */
[----:B------:R0:W1:Y:S02]  /*11470*/  SHFL.IDX P6, R14, R13, R12, R11 ;  /* 0x0000000c0d0e7389 */ /* 0x00006400000c000b */
[----:B01----:R-:W-:Y:S01]  /*11480*/  ENDCOLLECTIVE ;  /* 0x000000000000791b */ /* 0x003fe20003800000 */
.L_x_9557:
        /* <DEDUP_REMOVED lines=15> */
.L_x_9558:
[----:B------:R-:W-:Y:S02]  /*11580*/  @P0 IMAD R7, R5, 0x2, R22 ;  /* 0x0000000205070824 */ /* 0x000fe400078e0216 */
[----:B------:R-:W-:Y:S02]  /*11590*/  IMAD.MOV.U32 R13, RZ, RZ, R4 ;  /* 0x000000ffff0d7224 */ /* 0x000fe400078e0004 */
[----:B------:R-:W-:Y:S02]  /*115a0*/  IMAD.MOV.U32 R12, RZ, RZ, 0x4 ;  /* 0x00000004ff0c7424 */ /* 0x000fe400078e00ff */
[----:B------:R-:W-:-:S07]  /*115b0*/  IMAD.MOV.U32 R3, RZ, RZ, R14 ;  /* 0x000000ffff037224 */ /* 0x000fce00078e000e */
[----:B------:R-:W-:Y:S05]  /*115c0*/  WARPSYNC.COLLECTIVE R15, `(.L_x_9559) ;  /* 0x000000000f087348 */ /* 0x000fea0003c00000 */
[----:B------:R0:W1:Y:S02]  /*115d0*/  SHFL.IDX P6, R14, R13, R12, R11 ;  /* 0x0000000c0d0e7389 */ /* 0x00006400000c000b */
[----:B01----:R-:W-:Y:S01]  /*115e0*/  ENDCOLLECTIVE ;  /* 0x000000000000791b */ /* 0x003fe20003800000 */
.L_x_9559:
        /* <DEDUP_REMOVED lines=15> */
.L_x_9560:
[----:B------:R-:W-:Y:S02]  /*116e0*/  @P0 IMAD R7, R5, 0x2, R22 ;  /* 0x0000000205070824 */ /* 0x000fe400078e0216 */
[----:B------:R-:W-:Y:S02]  /*116f0*/  IMAD.MOV.U32 R13, RZ, RZ, R4 ;  /* 0x000000ffff0d7224 */ /* 0x000fe400078e0004 */
[----:B------:R-:W-:Y:S02]  /*11700*/  IMAD.MOV.U32 R12, RZ, RZ, 0x5 ;  /* 0x00000005ff0c7424 */ /* 0x000fe400078e00ff */
[----:B------:R-:W-:-:S07]  /*11710*/  IMAD.MOV.U32 R3, RZ, RZ, R14 ;  /* 0x000000ffff037224 */ /* 0x000fce00078e000e */
[----:B------:R-:W-:Y:S05]  /*11720*/  WARPSYNC.COLLECTIVE R15, `(.L_x_9561) ;  /* 0x000000000f087348 */ /* 0x000fea0003c00000 */
[----:B------:R0:W1:Y:S02]  /*11730*/  SHFL.IDX P6, R14, R13, R12, R11 ;  /* 0x0000000c0d0e7389 */ /* 0x00006400000c000b */
[----:B01----:R-:W-:Y:S01]  /*11740*/  ENDCOLLECTIVE ;  /* 0x000000000000791b */ /* 0x003fe20003800000 */
.L_x_9561:
        /* <DEDUP_REMOVED lines=10> */
.L_x_9562:
[----:B------:R-:W-:Y:S01]  /*117f0*/  @!PT LDS RZ, [RZ] ;  /* 0x00000000fffff984 */ /* 0x000fe20000000800 */
[----:B------:R-:W-:Y:S01]  /*11800*/  @!PT LDS RZ, [RZ] ;  /* 0x00000000fffff984 */ /* 0x000fe20000000800 */
[----:B------:R-:W-:Y:S01]  /*11810*/  @!PT LDS RZ, [RZ] ;  /* 0x00000000fffff984 */ /* 0x000fe20000000800 */
[----:B------:R1:W-:Y:S01]  /*11820*/  @P0 LDGSTS.E.BYPASS.LTC128B.128 [R7+0x1e400], desc[UR50][R2.64], !P2 ;  /* 0x1e40000002070fae */ /* 0x0003e2000d101d72 */
[----:B------:R-:W-:Y:S01]  /*11830*/  IMAD.MOV.U32 R0, RZ, RZ, R14 ;  /* 0x000000ffff007224 */ /* 0x000fe200078e000e */
[----:B------:R-:W-:Y:S06]  /*11840*/  BRA `(.L_x_9563) ;  /* 0xffffffbc00f87947 */ /* 0x000fec000383ffff */
.L_x_9493:
        /* <DEDUP_REMOVED lines=9> */
.L_x_9564:
[C---:B------:R-:W-:Y:S01]  /*118e0*/  VIADD R6, R17.reuse, 0x10 ;  /* 0x0000001011067836 */ /* 0x040fe20000000000 */
[----:B------:R-:W-:Y:S01]  /*118f0*/  ISETP.GE.AND P0, PT, R17, R5, PT ;  /* 0x000000051100720c */ /* 0x000fe20003f06270 */
[----:B------:R-:W-:Y:S02]  /*11900*/  IMAD.MOV.U32 R13, RZ, RZ, R0 ;  /* 0x000000ffff0d7224 */ /* 0x000fe400078e0000 */
[----:B------:R-:W-:-:S10]  /*11910*/  IMAD.MOV.U32 R2, RZ, RZ, R14 ;  /* 0x000000ffff027224 */ /* 0x000fd400078e000e */
[----:B------:R-:W-:Y:S05]  /*11920*/  WARPSYNC.COLLECTIVE R15, `(.L_x_9565) ;  /* 0x000000000f087348 */ /* 0x000fea0003c00000 */
[----:B------:R0:W1:Y:S02]  /*11930*/  SHFL.IDX P6, R14, R13, R12, R11 ;  /* 0x0000000c0d0e7389 */ /* 0x00006400000c000b */
[----:B01----:R-:W-:Y:S01]  /*11940*/  ENDCOLLECTIVE ;  /* 0x000000000000791b */ /* 0x003fe20003800000 */
.L_x_9565:
[----:B------:R-:W-:Y:S02]  /*11950*/  IMAD.MOV.U32 R13, RZ, RZ, R4 ;  /* 0x000000ffff0d7224 */ /* 0x000fe400078e0004 */
[----:B------:R-:W-:Y:S02]  /*11960*/  IMAD.MOV.U32 R12, RZ, RZ, 0x1 ;  /* 0x00000001ff0c7424 */ /* 0x000fe400078e00ff */
[----:B------:R-:W-:-:S07]  /*11970*/  IMAD.MOV.U32 R3, RZ, RZ, R14 ;  /* 0x000000ffff037224 */ /* 0x000fce00078e000e */
[----:B------:R-:W-:Y:S05]  /*11980*/  WARPSYNC.COLLECTIVE R15, `(.L_x_9566) ;  /* 0x000000000f087348 */ /* 0x000fea0003c00000 */
[----:B------:R0:W1:Y:S02]  /*11990*/  SHFL.IDX P6, R14, R13, R12, R11 ;  /* 0x0000000c0d0e7389 */ /* 0x00006400000c000b */
[----:B01----:R-:W-:Y:S01]  /*119a0*/  ENDCOLLECTIVE ;  /* 0x000000000000791b */ /* 0x003fe20003800000 */
.L_x_9566:
        /* <DEDUP_REMOVED lines=15> */
.L_x_9567:
[----:B------:R-:W-:Y:S02]  /*11aa0*/  IMAD.MOV.U32 R13, RZ, RZ, R4 ;  /* 0x000000ffff0d7224 */ /* 0x000fe400078e0004 */
[----:B------:R-:W-:Y:S02]  /*11ab0*/  IMAD.MOV.U32 R12, RZ, RZ, 0x2 ;  /* 0x00000002ff0c7424 */ /* 0x000fe400078e00ff */
[----:B------:R-:W-:-:S07]  /*11ac0*/  IMAD.MOV.U32 R3, RZ, RZ, R14 ;  /* 0x000000ffff037224 */ /* 0x000fce00078e000e */
[----:B------:R-:W-:Y:S05]  /*11ad0*/  WARPSYNC.COLLECTIVE R15, `(.L_x_9568) ;  /* 0x000000000f087348 */ /* 0x000fea0003c00000 */
[----:B------:R0:W1:Y:S02]  /*11ae0*/  SHFL.IDX P6, R14, R13, R12, R11 ;  /* 0x0000000c0d0e7389 */ /* 0x00006400000c000b */
[----:B01----:R-:W-:Y:S01]  /*11af0*/  ENDCOLLECTIVE ;  /* 0x000000000000791b */ /* 0x003fe20003800000 */
.L_x_9568:
        /* <DEDUP_REMOVED lines=16> */
.L_x_9569:
[----:B------:R-:W-:Y:S02]  /*11c00*/  IMAD.MOV.U32 R13, RZ, RZ, R4 ;  /* 0x000000ffff0d7224 */ /* 0x000fe400078e0004 */
[----:B------:R-:W-:Y:S02]  /*11c10*/  IMAD.MOV.U32 R12, RZ, RZ, 0x3 ;  /* 0x00000003ff0c7424 */ /* 0x000fe400078e00ff */
[----:B------:R-:W-:-:S07]  /*11c20*/  IMAD.MOV.U32 R3, RZ, RZ, R14 ;  /* 0x000000ffff037224 */ /* 0x000fce00078e000e */
[----:B------:R-:W-:Y:S05]  /*11c30*/  WARPSYNC.COLLECTIVE R15, `(.L_x_9570) ;  /* 0x000000000f087348 */ /* 0x000fea0003c00000 */
[----:B------:R0:W1:Y:S02]  /*11c40*/  SHFL.IDX P6, R14, R13, R12, R11 ;  /* 0x0000000c0d0e7389 */ /* 0x00006400000c000b */
[----:B01----:R-:W-:Y:S01]  /*11c50*/  ENDCOLLECTIVE ;  /* 0x000000000000791b */ /* 0x003fe20003800000 */
.L_x_9570:
        /* <DEDUP_REMOVED lines=16> */
.L_x_9571:
[----:B------:R-:W-:Y:S02]  /*11d60*/  IMAD.MOV.U32 R13, RZ, RZ, R4 ;  /* 0x000000ffff0d7224 */ /* 0x000fe400078e0004 */
[----:B------:R-:W-:Y:S02]  /*11d70*/  IMAD.MOV.U32 R12, RZ, RZ, 0x4 ;  /* 0x00000004ff0c7424 */ /* 0x000fe400078e00ff */
[----:B------:R-:W-:-:S07]  /*11d80*/  IMAD.MOV.U32 R3, RZ, RZ, R14 ;  /* 0x000000ffff037224 */ /* 0x000fce00078e000e */
[----:B------:R-:W-:Y:S05]  /*11d90*/  WARPSYNC.COLLECTIVE R15, `(.L_x_9572) ;  /* 0x000000000f087348 */ /* 0x000fea0003c00000 */
[----:B------:R0:W1:Y:S02]  /*11da0*/  SHFL.IDX P6, R14, R13, R12, R11 ;  /* 0x0000000c0d0e7389 */ /* 0x00006400000c000b */
[----:B01----:R-:W-:Y:S01]  /*11db0*/  ENDCOLLECTIVE ;  /* 0x000000000000791b */ /* 0x003fe20003800000 */
.L_x_9572:
        /* <DEDUP_REMOVED lines=16> */
.L_x_9573:
[----:B------:R-:W-:Y:S02]  /*11ec0*/  IMAD.MOV.U32 R13, RZ, RZ, R4 ;  /* 0x000000ffff0d7224 */ /* 0x000fe400078e0004 */
[----:B------:R-:W-:Y:S02]  /*11ed0*/  IMAD.MOV.U32 R12, RZ, RZ, 0x5 ;  /* 0x00000005ff0c7424 */ /* 0x000fe400078e00ff */
[----:B------:R-:W-:-:S07]  /*11ee0*/  IMAD.MOV.U32 R3, RZ, RZ, R14 ;  /* 0x000000ffff037224 */ /* 0x000fce00078e000e */
[----:B------:R-:W-:Y:S05]  /*11ef0*/  WARPSYNC.COLLECTIVE R15, `(.L_x_9574) ;  /* 0x000000000f087348 */ /* 0x000fea0003c00000 */
[----:B------:R0:W1:Y:S02]  /*11f00*/  SHFL.IDX P6, R14, R13, R12, R11 ;  /* 0x0000000c0d0e7389 */ /* 0x00006400000c000b */
[----:B01----:R-:W-:Y:S01]  /*11f10*/  ENDCOLLECTIVE ;  /* 0x000000000000791b */ /* 0x003fe20003800000 */
.L_x_9574:
        /* <DEDUP_REMOVED lines=16> */
.L_x_9575:
[----:B------:R-:W-:Y:S02]  /*12020*/  IMAD.MOV.U32 R13, RZ, RZ, R4 ;  /* 0x000000ffff0d7224 */ /* 0x000fe400078e0004 */
[----:B------:R-:W-:Y:S02]  /*12030*/  IMAD.MOV.U32 R12, RZ, RZ, 0x6 ;  /* 0x00000006ff0c7424 */ /* 0x000fe400078e00ff */
[----:B------:R-:W-:-:S07]  /*12040*/  IMAD.MOV.U32 R3, RZ, RZ, R14 ;  /* 0x000000ffff037224 */ /* 0x000fce00078e000e */
[----:B------:R-:W-:Y:S05]  /*12050*/  WARPSYNC.COLLECTIVE R15, `(.L_x_9576) ;  /* 0x000000000f087348 */ /* 0x000fea0003c00000 */
[----:B------:R0:W1:Y:S02]  /*12060*/  SHFL.IDX P6, R14, R13, R12, R11 ;  /* 0x0000000c0d0e7389 */ /* 0x00006400000c000b */
[----:B01----:R-:W-:Y:S01]  /*12070*/  ENDCOLLECTIVE ;  /* 0x000000000000791b */ /* 0x003fe20003800000 */
.L_x_9576:
        /* <DEDUP_REMOVED lines=16> */
.L_x_9577:
[----:B------:R-:W-:Y:S02]  /*12180*/  IMAD.MOV.U32 R13, RZ, RZ, R4 ;  /* 0x000000ffff0d7224 */ /* 0x000fe400078e0004 */
[----:B------:R-:W-:Y:S02]  /*12190*/  IMAD.MOV.U32 R12, RZ, RZ, 0x7 ;  /* 0x00000007ff0c7424 */ /* 0x000fe400078e00ff */
[----:B------:R-:W-:-:S07]  /*121a0*/  IMAD.MOV.U32 R3, RZ, RZ, R14 ;  /* 0x000000ffff037224 */ /* 0x000fce00078e000e */
[----:B------:R-:W-:Y:S05]  /*121b0*/  WARPSYNC.COLLECTIVE R15, `(.L_x_9578) ;  /* 0x000000000f087348 */ /* 0x000fea0003c00000 */
[----:B------:R0:W1:Y:S02]  /*121c0*/  SHFL.IDX P6, R14, R13, R12, R11 ;  /* 0x0000000c0d0e7389 */ /* 0x00006400000c000b */
[----:B01----:R-:W-:Y:S01]  /*121d0*/  ENDCOLLECTIVE ;  /* 0x000000000000791b */ /* 0x003fe20003800000 */
.L_x_9578:
        /* <DEDUP_REMOVED lines=14> */
.L_x_9579:
[----:B------:R-:W-:Y:S05]  /*122c0*/  BRA `(.L_x_9580) ;  /* 0xffffffc000607947 */ /* 0x000fea000383ffff */
.L_x_9496:
[----:B0-----:R0:W1:Y:S02]  /*122d0*/  SYNCS.PHASECHK.TRANS64.TRYWAIT P0, [R22+URZ+0x22820], R3 ;  /* 0x02282003160075a7 */ /* 0x001064000800017f */
[----:B-1----:R-:W-:Y:S05]  /*122e0*/  @!P0 NANOSLEEP.SYNCS 0x989680 ;  /* 0x009896800000895d */ /* 0x002fea0003900000 */
[----:B------:R-:W1:Y:S02]  /*122f0*/  @!P0 SYNCS.PHASECHK.TRANS64 P0, [R22+URZ+0x22820], R3 ;  /* 0x02282003160085a7 */ /* 0x000e64000800007f */
[----:B-1----:R-:W-:Y:S05]  /*12300*/  @!P0 BRA `(.L_x_9496) ;  /* 0xfffffffc00f08947 */ /* 0x002fea000383ffff */
[----:B------:R-:W-:Y:S05]  /*12310*/  BRA `(.L_x_9581) ;  /* 0xffffffc000bc7947 */ /* 0x000fea000383ffff */
.L_x_9499:
[----:B-1----:R1:W2:Y:S02]  /*12320*/  SYNCS.PHASECHK.TRANS64.TRYWAIT P0, [R33+URZ+0x22860], R0 ;  /* 0x02286000210075a7 */ /* 0x0022a4000800017f */
[----:B--2---:R-:W-:Y:S05]  /*12330*/  @!P0 NANOSLEEP.SYNCS 0x989680 ;  /* 0x009896800000895d */ /* 0x004fea0003900000 */
[----:B------:R-:W2:Y:S02]  /*12340*/  @!P0 SYNCS.PHASECHK.TRANS64 P0, [R33+URZ+0x22860], R0 ;  /* 0x02286000210085a7 */ /* 0x000ea4000800007f */
[----:B--2---:R-:W-:Y:S05]  /*12350*/  @!P0 BRA `(.L_x_9499) ;  /* 0xfffffffc00f08947 */ /* 0x004fea000383ffff */
[----:B------:R-:W-:Y:S05]  /*12360*/  BRA `(.L_x_9582) ;  /* 0xffffffc000cc7947 */ /* 0x000fea000383ffff */
.L_x_9500:
        /* <DEDUP_REMOVED lines=8> */
.L_x_9584:
[----:B------:R-:W-:Y:S05]  /*123f0*/  BSYNC B0 ;  /* 0x0000000000007941 */ /* 0x000fea0003800000 */
.L_x_9583:
[----:B------:R-:W0:Y:S01]  /*12400*/  S2R R7, SR_TID.X ;  /* 0x0000000000077919 */ /* 0x000e220000002100 */
[----:B------:R-:W-:Y:S01]  /*12410*/  IMAD.MOV.U32 R13, RZ, RZ, R5 ;  /* 0x000000ffff0d7224 */ /* 0x000fe200078e0005 */
[C---:B------:R-:W-:Y:S01]  /*12420*/  LOP3.LUT P2, RZ, R25.reuse, 0x2, RZ, 0xc0, !PT ;  /* 0x0000000219ff7812 */ /* 0x040fe2000784c0ff */
[----:B------:R-:W-:Y:S01]  /*12430*/  IMAD.MOV.U32 R12, RZ, RZ, RZ ;  /* 0x000000ffff0c7224 */ /* 0x000fe200078e00ff */
[----:B------:R-:W-:Y:S01]  /*12440*/  LOP3.LUT P1, RZ, R25, 0x4, RZ, 0xc0, !PT ;  /* 0x0000000419ff7812 */ /* 0x000fe2000782c0ff */
[----:B------:R-:W-:Y:S02]  /*12450*/  IMAD.MOV.U32 R11, RZ, RZ, 0x181f ;  /* 0x0000181fff0b7424 */ /* 0x000fe400078e00ff */
[----:B------:R-:W-:Y:S01]  /*12460*/  IMAD.MOV.U32 R15, RZ, RZ, -0x1 ;  /* 0xffffffffff0f7424 */ /* 0x000fe200078e00ff */
[----:B------:R-:W-:Y:S01]  /*12470*/  ISETP.LT.OR P4, PT, R32, 0x1, !P1 ;  /* 0x000000012000780c */ /* 0x000fe20004f81670 */
[----:B------:R-:W-:Y:S02]  /*12480*/  IMAD.MOV.U32 R3, RZ, RZ, R14 ;  /* 0x000000ffff037224 */ /* 0x000fe400078e000e */
[----:B------:R-:W-:-:S10]  /*12490*/  IMAD R4, R4, 0x2, R22 ;  /* 0x0000000204047824 */ /* 0x000fd400078e0216 */
[----:B0-----:R-:W-:Y:S05]  /*124a0*/  WARPSYNC.COLLECTIVE R15, `(.L_x_9585) ;  /* 0x000000000f087348 */ /* 0x001fea0003c00000 */
[----:B------:R1:W2:Y:S02]  /*124b0*/  SHFL.IDX P6, R14, R13, R12, R11 ;  /* 0x0000000c0d0e7389 */ /* 0x0002a400000c000b */
[----:B012---:R-:W-:Y:S01]  /*124c0*/  ENDCOLLECTIVE ;  /* 0x000000000000791b */ /* 0x007fe20003800000 */
.L_x_9585:
[----:B------:R-:W-:Y:S02]  /*124d0*/  IMAD.MOV.U32 R13, RZ, RZ, R6 ;  /* 0x000000ffff0d7224 */ /* 0x000fe400078e0006 */
[----:B------:R-:W-:Y:S02]  /*124e0*/  IMAD.MOV.U32 R12, RZ, RZ, 0x1 ;  /* 0x00000001ff0c7424 */ /* 0x000fe400078e00ff */
[----:B------:R-:W-:-:S05]  /*124f0*/  IMAD.SHL.U32 R7, R7, 0x8, RZ ;  /* 0x0000000807077824 */ /* 0x000fca00078e00ff */
[----:B------:R-:W-:-:S05]  /*12500*/  LOP3.LUT R7, R7, 0x38, RZ, 0xc0, !PT ;  /* 0x0000003807077812 */ /* 0x000fca00078ec0ff */
[----:B------:R-:W-:Y:S01]  /*12510*/  IMAD.SHL.U32 R0, R7, 0x2, RZ ;  /* 0x0000000207007824 */ /* 0x000fe200078e00ff */
[----:B------:R-:W-:-:S04]  /*12520*/  LOP3.LUT R7, R25, 0x1, RZ, 0xc0, !PT ;  /* 0x0000000119077812 */ /* 0x000fc800078ec0ff */
[----:B------:R-:W-:Y:S02]  /*12530*/  IADD3 R2, P0, R14, R0, RZ ;  /* 0x000000000e027210 */ /* 0x000fe40007f1e0ff */
[----:B------:R-:W-:-:S13]  /*12540*/  ISETP.NE.U32.AND P3, PT, R7, 0x1, PT ;  /* 0x000000010700780c */ /* 0x000fda0003f65070 */
[----:B------:R-:W-:Y:S05]  /*12550*/  WARPSYNC.COLLECTIVE R15, `(.L_x_9586) ;  /* 0x000000000f087348 */ /* 0x000fea0003c00000 */
[----:B------:R0:W1:Y:S02]  /*12560*/  SHFL.IDX P6, R14, R13, R12, R11 ;  /* 0x0000000c0d0e7389 */ /* 0x00006400000c000b */
[----:B01----:R-:W-:Y:S01]  /*12570*/  ENDCOLLECTIVE ;  /* 0x000000000000791b */ /* 0x003fe20003800000 */
.L_x_9586:
[----:B------:R-:W-:Y:S01]  /*12580*/  IMAD.X R3, RZ, RZ, R3, P0 ;  /* 0x000000ffff037224 */ /* 0x000fe200000e0603 */
[----:B------:R-:W-:Y:S01]  /*12590*/  ISETP.LT.OR P0, PT, R32, 0x1, P3 ;  /* 0x000000012000780c */ /* 0x000fe20001f01670 */
[----:B------:R-:W-:-:S12]  /*125a0*/  IMAD.MOV.U32 R13, RZ, RZ, R5 ;  /* 0x000000ffff0d7224 */ /* 0x000fd800078e0005 */
[----:B------:R-:W-:Y:S01]  /*125b0*/  @!PT LDS RZ, [RZ] ;  /* 0x00000000fffff984 */ /* 0x000fe20000000800 */
[----:B------:R-:W-:Y:S01]  /*125c0*/  @!PT LDS RZ, [RZ] ;  /* 0x00000000fffff984 */ /* 0x000fe20000000800 */
[----:B------:R-:W-:Y:S01]  /*125d0*/  @!PT LDS RZ, [RZ] ;  /* 0x00000000fffff984 */ /* 0x000fe20000000800 */
[----:B------:R-:W-:Y:S01]  /*125e0*/  LDGSTS.E.BYPASS.LTC128B.128 [R4+0x400], desc[UR50][R2.64], !P0 ;  /* 0x0040000002047fae */ /* 0x000fe2000c101d72 */
[----:B------:R-:W-:-:S13]  /*125f0*/  ISETP.LT.OR P0, PT, R32, 0x1, !P2 ;  /* 0x000000012000780c */ /* 0x000fda0005701670 */
[----:B------:R-:W-:Y:S01]  /*12600*/  LDGSTS.E.BYPASS.LTC128B.128 [R4+0x3400], desc[UR50][R2.64+0x80], !P0 ;  /* 0x0340008002047fae */ /* 0x000fe2000c101d72 */
[----:B------:R-:W-:-:S03]  /*12610*/  LOP3.LUT P0, RZ, R25, 0x8, RZ, 0xc0, !PT ;  /* 0x0000000819ff7812 */ /* 0x000fc6000780c0ff */
[----:B------:R-:W-:Y:S01]  /*12620*/  LDGSTS.E.BYPASS.LTC128B.128 [R4+0x6400], desc[UR50][R2.64+0x100], !P4 ;  /* 0x0640010002047fae */ /* 0x000fe2000e101d72 */
[----:B------:R-:W-:-:S13]  /*12630*/  ISETP.LT.OR P4, PT, R32, 0x1, !P0 ;  /* 0x000000012000780c */ /* 0x000fda0004781670 */
[----:B------:R0:W-:Y:S02]  /*12640*/  LDGSTS.E.BYPASS.LTC128B.128 [R4+0x9400], desc[UR50][R2.64+0x180], !P4 ;  /* 0x0940018002047fae */ /* 0x0001e4000e101d72 */
[----:B0-----:R-:W-:-:S07]  /*12650*/  IMAD.MOV.U32 R3, RZ, RZ, R14 ;  /* 0x000000ffff037224 */ /* 0x001fce00078e000e */
[----:B------:R-:W-:Y:S05]  /*12660*/  WARPSYNC.COLLECTIVE R15, `(.L_x_9587) ;  /* 0x000000000f087348 */ /* 0x000fea0003c00000 */
[----:B------:R0:W1:Y:S02]  /*12670*/  SHFL.IDX P6, R14, R13, R12, R11 ;  /* 0x0000000c0d0e7389 */ /* 0x00006400000c000b */
[----:B01----:R-:W-:Y:S01]  /*12680*/  ENDCOLLECTIVE ;  /* 0x000000000000791b */ /* 0x003fe20003800000 */
.L_x_9587:
[----:B------:R-:W-:Y:S02]  /*12690*/  IMAD.MOV.U32 R13, RZ, RZ, R6 ;  /* 0x000000ffff0d7224 */ /* 0x000fe400078e0006 */
[----:B------:R-:W-:Y:S01]  /*126a0*/  IMAD.MOV.U32 R12, RZ, RZ, 0x2 ;  /* 0x00000002ff0c7424 */ /* 0x000fe200078e00ff */
[----:B------:R-:W-:-:S13]  /*126b0*/  IADD3 R2, P4, R14, R0, RZ ;  /* 0x000000000e027210 */ /* 0x000fda0007f9e0ff */
[----:B------:R-:W-:Y:S05]  /*126c0*/  WARPSYNC.COLLECTIVE R15, `(.L_x_9588) ;  /* 0x000000000f087348 */ /* 0x000fea0003c00000 */
[----:B------:R0:W1:Y:S02]  /*126d0*/  SHFL.IDX P6, R14, R13, R12, R11 ;  /* 0x0000000c0d0e7389 */ /* 0x00006400000c000b */
[----:B01----:R-:W-:Y:S01]  /*126e0*/  ENDCOLLECTIVE ;  /* 0x000000000000791b */ /* 0x003fe20003800000 */
.L_x_9588:
        /* <DEDUP_REMOVED lines=9> */
[----:B------:R-:W-:-:S13]  /*12780*/  ISETP.LT.OR P4, PT, R32, 0x11, !P1 ;  /* 0x000000112000780c */ /* 0x000fda0004f81670 */
[----:B------:R-:W-:Y:S01]  /*12790*/  LDGSTS.E.BYPASS.LTC128B.128 [R4+0x6c00], desc[UR50][R2.64+0x100], !P4 ;  /* 0x06c0010002047fae */ /* 0x000fe2000e101d72 */
[----:B------:R-:W-:-:S13]  /*127a0*/  ISETP.LT.OR P4, PT, R32, 0x11, !P0 ;  /* 0x000000112000780c */ /* 0x000fda0004781670 */
[----:B------:R0:W-:Y:S02]  /*127b0*/  LDGSTS.E.BYPASS.LTC128B.128 [R4+0x9c00], desc[UR50][R2.64+0x180], !P4 ;  /* 0x09c0018002047fae */ /* 0x0001e4000e101d72 */
[----:B0-----:R-:W-:-:S07]  /*127c0*/  IMAD.MOV.U32 R3, RZ, RZ, R14 ;  /* 0x000000ffff037224 */ /* 0x001fce00078e000e */
[----:B------:R-:W-:Y:S05]  /*127d0*/  WARPSYNC.COLLECTIVE R15, `(.L_x_9589) ;  /* 0x000000000f087348 */ /* 0x000fea0003c00000 */
[----:B------:R0:W1:Y:S02]  /*127e0*/  SHFL.IDX P6, R14, R13, R12, R11 ;  /* 0x0000000c0d0e7389 */ /* 0x00006400000c000b */
[----:B01----:R-:W-:Y:S01]  /*127f0*/  ENDCOLLECTIVE ;  /* 0x000000000000791b */ /* 0x003fe20003800000 */
.L_x_9589:
[----:B------:R-:W-:Y:S02]  /*12800*/  IMAD.MOV.U32 R13, RZ, RZ, R6 ;  /* 0x000000ffff0d7224 */ /* 0x000fe400078e0006 */
[----:B------:R-:W-:Y:S01]  /*12810*/  IMAD.MOV.U32 R12, RZ, RZ, 0x3 ;  /* 0x00000003ff0c7424 */ /* 0x000fe200078e00ff */
[----:B------:R-:W-:-:S13]  /*12820*/  IADD3 R2, P4, R14, R0, RZ ;  /* 0x000000000e027210 */ /* 0x000fda0007f9e0ff */
[----:B------:R-:W-:Y:S05]  /*12830*/  WARPSYNC.COLLECTIVE R15, `(.L_x_9590) ;  /* 0x000000000f087348 */ /* 0x000fea0003c00000 */
[----:B------:R0:W1:Y:S02]  /*12840*/  SHFL.IDX P6, R14, R13, R12, R11 ;  /* 0x0000000c0d0e7389 */ /* 0x00006400000c000b */
[----:B01----:R-:W-:Y:S01]  /*12850*/  ENDCOLLECTIVE ;  /* 0x000000000000791b */ /* 0x003fe20003800000 */
.L_x_9590:
        /* <DEDUP_REMOVED lines=17> */
.L_x_9591:
[----:B------:R-:W-:Y:S02]  /*12970*/  IMAD.MOV.U32 R13, RZ, RZ, R6 ;  /* 0x000000ffff0d7224 */ /* 0x000fe400078e0006 */
[----:B------:R-:W-:Y:S01]  /*12980*/  IMAD.MOV.U32 R12, RZ, RZ, 0x4 ;  /* 0x00000004ff0c7424 */ /* 0x000fe200078e00ff */
[----:B------:R-:W-:-:S13]  /*12990*/  IADD3 R2, P4, R14, R0, RZ ;  /* 0x000000000e027210 */ /* 0x000fda0007f9e0ff */
[----:B------:R-:W-:Y:S05]  /*129a0*/  WARPSYNC.COLLECTIVE R15, `(.L_x_9592) ;  /* 0x000000000f087348 */ /* 0x000fea0003c00000 */
[----:B------:R0:W1:Y:S02]  /*129b0*/  SHFL.IDX P6, R14, R13, R12, R11 ;  /* 0x0000000c0d0e7389 */ /* 0x00006400000c000b */
[----:B01----:R-:W-:Y:S01]  /*129c0*/  ENDCOLLECTIVE ;  /* 0x000000000000791b */ /* 0x003fe20003800000 */
.L_x_9592:
        /* <DEDUP_REMOVED lines=17> */
.L_x_9593:
[----:B------:R-:W-:Y:S02]  /*12ae0*/  IMAD.MOV.U32 R13, RZ, RZ, R6 ;  /* 0x000000ffff0d7224 */ /* 0x000fe400078e0006 */
[----:B------:R-:W-:Y:S01]  /*12af0*/  IMAD.MOV.U32 R12, RZ, RZ, 0x5 ;  /* 0x00000005ff0c7424 */ /* 0x000fe200078e00ff */
[----:B------:R-:W-:-:S13]  /*12b00*/  IADD3 R2, P4, R14, R0, RZ ;  /* 0x000000000e027210 */ /* 0x000fda0007f9e0ff */
[----:B------:R-:W-:Y:S05]  /*12b10*/  WARPSYNC.COLLECTIVE R15, `(.L_x_9594) ;  /* 0x000000000f087348 */ /* 0x000fea0003c00000 */
[----:B------:R0:W1:Y:S02]  /*12b20*/  SHFL.IDX P6, R14, R13, R12, R11 ;  /* 0x0000000c0d0e7389 */ /* 0x00006400000c000b */
[----:B01----:R-:W-:Y:S01]  /*12b30*/  ENDCOLLECTIVE ;  /* 0x000000000000791b */ /* 0x003fe20003800000 */
.L_x_9594:
        /* <DEDUP_REMOVED lines=12> */
.L_x_9595:
        /* <DEDUP_REMOVED lines=9> */
.L_x_9507:
[----:B0-----:R0:W1:Y:S02]  /*12c90*/  SYNCS.PHASECHK.TRANS64.TRYWAIT P0, [R10+URZ+0x22840], R20 ;  /* 0x022840140a0075a7 */ /* 0x001064000800017f */
[----:B-1----:R-:W-:Y:S05]  /*12ca0*/  @!P0 NANOSLEEP.SYNCS 0x989680 ;  /* 0x009896800000895d */ /* 0x002fea0003900000 */
[----:B------:R-:W1:Y:S02]  /*12cb0*/  @!P0 SYNCS.PHASECHK.TRANS64 P0, [R10+URZ+0x22840], R20 ;  /* 0x022840140a0085a7 */ /* 0x000e64000800007f */
[----:B-1----:R-:W-:Y:S05]  /*12cc0*/  @!P0 BRA `(.L_x_9507) ;  /* 0xfffffffc00f08947 */ /* 0x002fea000383ffff */
[----:B------:R-:W-:Y:S05]  /*12cd0*/  BRA `(.L_x_9597) ;  /* 0xffffffc400307947 */ /* 0x000fea000383ffff */
.L_x_9508:
        /* <DEDUP_REMOVED lines=8> */
.L_x_9599:
[----:B------:R-:W-:Y:S05]  /*12d60*/  BSYNC B1 ;  /* 0x0000000000017941 */ /* 0x000fea0003800000 */
.L_x_9598:
        /* <DEDUP_REMOVED lines=9> */
.L_x_9600:
[----:B------:R-:W-:Y:S02]  /*12e00*/  IMAD.MOV.U32 R13, RZ, RZ, R8 ;  /* 0x000000ffff0d7224 */ /* 0x000fe400078e0008 */
[----:B------:R-:W-:Y:S02]  /*12e10*/  IMAD.MOV.U32 R12, RZ, RZ, 0x1 ;  /* 0x00000001ff0c7424 */ /* 0x000fe400078e00ff */
[----:B------:R-:W-:-:S07]  /*12e20*/  IMAD.MOV.U32 R2, RZ, RZ, R14 ;  /* 0x000000ffff027224 */ /* 0x000fce00078e000e */
[----:B------:R-:W-:Y:S05]  /*12e30*/  WARPSYNC.COLLECTIVE R15, `(.L_x_9601) ;  /* 0x000000000f087348 */ /* 0x000fea0003c00000 */
[----:B------:R0:W1:Y:S02]  /*12e40*/  SHFL.IDX P6, R14, R13, R12, R11 ;  /* 0x0000000c0d0e7389 */ /* 0x00006400000c000b */
[----:B01----:R-:W-:Y:S01]  /*12e50*/  ENDCOLLECTIVE ;  /* 0x000000000000791b */ /* 0x003fe20003800000 */
.L_x_9601:
        /* <DEDUP_REMOVED lines=11> */
.L_x_9602:
[----:B------:R-:W-:Y:S02]  /*12f10*/  IMAD.MOV.U32 R13, RZ, RZ, R8 ;  /* 0x000000ffff0d7224 */ /* 0x000fe400078e0008 */
[----:B------:R-:W-:Y:S02]  /*12f20*/  IMAD.MOV.U32 R12, RZ, RZ, 0x2 ;  /* 0x00000002ff0c7424 */ /* 0x000fe400078e00ff */
[----:B------:R-:W-:-:S07]  /*12f30*/  IMAD.MOV.U32 R2, RZ, RZ, R14 ;  /* 0x000000ffff027224 */ /* 0x000fce00078e000e */
[----:B------:R-:W-:Y:S05]  /*12f40*/  WARPSYNC.COLLECTIVE R15, `(.L_x_9603) ;  /* 0x000000000f087348 */ /* 0x000fea0003c00000 */
[----:B------:R0:W1:Y:S02]  /*12f50*/  SHFL.IDX P6, R14, R13, R12, R11 ;  /* 0x0000000c0d0e7389 */ /* 0x00006400000c000b */
[----:B01----:R-:W-:Y:S01]  /*12f60*/  ENDCOLLECTIVE ;  /* 0x000000000000791b */ /* 0x003fe20003800000 */
.L_x_9603:
        /* <DEDUP_REMOVED lines=11> */
.L_x_9604:
[----:B------:R-:W-:Y:S02]  /*13020*/  IMAD.MOV.U32 R13, RZ, RZ, R8 ;  /* 0x000000ffff0d7224 */ /* 0x000fe400078e0008 */
[----:B------:R-:W-:Y:S02]  /*13030*/  IMAD.MOV.U32 R12, RZ, RZ, 0x3 ;  /* 0x00000003ff0c7424 */ /* 0x000fe400078e00ff */
[----:B------:R-:W-:-:S07]  /*13040*/  IMAD.MOV.U32 R2, RZ, RZ, R14 ;  /* 0x000000ffff027224 */ /* 0x000fce00078e000e */
[----:B------:R-:W-:Y:S05]  /*13050*/  WARPSYNC.COLLECTIVE R15, `(.L_x_9605) ;  /* 0x000000000f087348 */ /* 0x000fea0003c00000 */
[----:B------:R0:W1:Y:S02]  /*13060*/  SHFL.IDX P6, R14, R13, R12, R11 ;  /* 0x0000000c0d0e7389 */ /* 0x00006400000c000b */
[----:B01----:R-:W-:Y:S01]  /*13070*/  ENDCOLLECTIVE ;  /* 0x000000000000791b */ /* 0x003fe20003800000 */
.L_x_9605:
        /* <DEDUP_REMOVED lines=11> */
.L_x_9606:
[----:B------:R-:W-:Y:S02]  /*13130*/  IMAD.MOV.U32 R13, RZ, RZ, R8 ;  /* 0x000000ffff0d7224 */ /* 0x000fe400078e0008 */
[----:B------:R-:W-:Y:S02]  /*13140*/  IMAD.MOV.U32 R12, RZ, RZ, 0x4 ;  /* 0x00000004ff0c7424 */ /* 0x000fe400078e00ff */
[----:B------:R-:W-:-:S07]  /*13150*/  IMAD.MOV.U32 R2, RZ, RZ, R14 ;  /* 0x000000ffff027224 */ /* 0x000fce00078e000e */
[----:B------:R-:W-:Y:S05]  /*13160*/  WARPSYNC.COLLECTIVE R15, `(.L_x_9607) ;  /* 0x000000000f087348 */ /* 0x000fea0003c00000 */
[----:B------:R0:W1:Y:S02]  /*13170*/  SHFL.IDX P6, R14, R13, R12, R11 ;  /* 0x0000000c0d0e7389 */ /* 0x00006400000c000b */
[----:B01----:R-:W-:Y:S01]  /*13180*/  ENDCOLLECTIVE ;  /* 0x000000000000791b */ /* 0x003fe20003800000 */
.L_x_9607:
        /* <DEDUP_REMOVED lines=11> */
.L_x_9608:
[----:B------:R-:W-:Y:S02]  /*13240*/  IMAD.MOV.U32 R13, RZ, RZ, R8 ;  /* 0x000000ffff0d7224 */ /* 0x000fe400078e0008 */
[----:B------:R-:W-:Y:S02]  /*13250*/  IMAD.MOV.U32 R12, RZ, RZ, 0x5 ;  /* 0x00000005ff0c7424 */ /* 0x000fe400078e00ff */
[----:B------:R-:W-:-:S07]  /*13260*/  IMAD.MOV.U32 R2, RZ, RZ, R14 ;  /* 0x000000ffff027224 */ /* 0x000fce00078e000e */
[----:B------:R-:W-:Y:S05]  /*13270*/  WARPSYNC.COLLECTIVE R15, `(.L_x_9609) ;  /* 0x000000000f087348 */ /* 0x000fea0003c00000 */
[----:B------:R0:W1:Y:S02]  /*13280*/  SHFL.IDX P6, R14, R13, R12, R11 ;  /* 0x0000000c0d0e7389 */ /* 0x00006400000c000b */
[----:B01----:R-:W-:Y:S01]  /*13290*/  ENDCOLLECTIVE ;  /* 0x000000000000791b */ /* 0x003fe20003800000 */
.L_x_9609:
        /* <DEDUP_REMOVED lines=11> */
.L_x_9610:
[----:B------:R-:W-:Y:S05]  /*13350*/  BRA `(.L_x_9611) ;  /* 0xffffffc000587947 */ /* 0x000fea000383ffff */
.L_x_9513:
[----:B--2---:R2:W3:Y:S02]  /*13360*/  SYNCS.PHASECHK.TRANS64.TRYWAIT P0, [R10+URZ+0x22860], R20 ;  /* 0x022860140a0075a7 */ /* 0x0044e4000800017f */
[----:B---3--:R-:W-:Y:S05]  /*13370*/  @!P0 NANOSLEEP.SYNCS 0x989680 ;  /* 0x009896800000895d */ /* 0x008fea0003900000 */
[----:B------:R-:W3:Y:S02]  /*13380*/  @!P0 SYNCS.PHASECHK.TRANS64 P0, [R10+URZ+0x22860], R20 ;  /* 0x022860140a0085a7 */ /* 0x000ee4000800007f */
[----:B---3--:R-:W-:Y:S05]  /*13390*/  @!P0 BRA `(.L_x_9513) ;  /* 0xfffffffc00f08947 */ /* 0x008fea000383ffff */
[----:B------:R-:W-:Y:S05]  /*133a0*/  BRA `(.L_x_9612) ;  /* 0xffffffc000a87947 */ /* 0x000fea000383ffff */
.L_x_9514:
        /* <DEDUP_REMOVED lines=8> */
.L_x_9614:
[----:B------:R-:W-:Y:S05]  /*13430*/  BSYNC B1 ;  /* 0x0000000000017941 */ /* 0x000fea0003800000 */
.L_x_9613:
        /* <DEDUP_REMOVED lines=9> */
.L_x_9615:
[----:B------:R-:W-:Y:S02]  /*134d0*/  IMAD.MOV.U32 R13, RZ, RZ, R25 ;  /* 0x000000ffff0d7224 */ /* 0x000fe400078e0019 */
[----:B------:R-:W-:Y:S01]  /*134e0*/  IMAD.MOV.U32 R12, RZ, RZ, 0x1 ;  /* 0x00000001ff0c7424 */ /* 0x000fe200078e00ff */
[----:B------:R-:W-:-:S13]  /*134f0*/  IADD3 R2, P0, R14, R0, RZ ;  /* 0x000000000e027210 */ /* 0x000fda0007f1e0ff */
[----:B------:R-:W-:Y:S05]  /*13500*/  WARPSYNC.COLLECTIVE R15, `(.L_x_9616) ;  /* 0x000000000f087348 */ /* 0x000fea0003c00000 */
[----:B------:R0:W1:Y:S02]  /*13510*/  SHFL.IDX P6, R14, R13, R12, R11 ;  /* 0x0000000c0d0e7389 */ /* 0x00006400000c000b */
[----:B01----:R-:W-:Y:S01]  /*13520*/  ENDCOLLECTIVE ;  /* 0x000000000000791b */ /* 0x003fe20003800000 */
.L_x_9616:
        /* <DEDUP_REMOVED lines=13> */
.L_x_9617:
[----:B------:R-:W-:Y:S02]  /*13600*/  IMAD.MOV.U32 R13, RZ, RZ, R25 ;  /* 0x000000ffff0d7224 */ /* 0x000fe400078e0019 */
[----:B------:R-:W-:Y:S01]  /*13610*/  IMAD.MOV.U32 R12, RZ, RZ, 0x2 ;  /* 0x00000002ff0c7424 */ /* 0x000fe200078e00ff */
[----:B------:R-:W-:-:S13]  /*13620*/  IADD3 R2, P0, R14, R0, RZ ;  /* 0x000000000e027210 */ /* 0x000fda0007f1e0ff */
[----:B------:R-:W-:Y:S05]  /*13630*/  WARPSYNC.COLLECTIVE R15, `(.L_x_9618) ;  /* 0x000000000f087348 */ /* 0x000fea0003c00000 */
[----:B------:R0:W1:Y:S02]  /*13640*/  SHFL.IDX P6, R14, R13, R12, R11 ;  /* 0x0000000c0d0e7389 */ /* 0x00006400000c000b */
[----:B01----:R-:W-:Y:S01]  /*13650*/  ENDCOLLECTIVE ;  /* 0x000000000000791b */ /* 0x003fe20003800000 */
.L_x_9618:
        /* <DEDUP_REMOVED lines=13> */
.L_x_9619:
[----:B------:R-:W-:Y:S02]  /*13730*/  IMAD.MOV.U32 R13, RZ, RZ, R25 ;  /* 0x000000ffff0d7224 */ /* 0x000fe400078e0019 */
[----:B------:R-:W-:Y:S02]  /*13740*/  IMAD.MOV.U32 R12, RZ, RZ, 0x3 ;  /* 0x00000003ff0c7424 */ /* 0x000fe400078e00ff */
[----:B------:R-:W-:-:S07]  /*13750*/  IMAD.MOV.U32 R8, RZ, RZ, R14 ;  /* 0x000000ffff087224 */ /* 0x000fce00078e000e */
[----:B------:R-:W-:Y:S05]  /*13760*/  WARPSYNC.COLLECTIVE R15, `(.L_x_9620) ;  /* 0x000000000f087348 */ /* 0x000fea0003c00000 */
[----:B------:R0:W1:Y:S02]  /*13770*/  SHFL.IDX P6, R14, R13, R12, R11 ;  /* 0x0000000c0d0e7389 */ /* 0x00006400000c000b */
[----:B01----:R-:W-:Y:S01]  /*13780*/  ENDCOLLECTIVE ;  /* 0x000000000000791b */ /* 0x003fe20003800000 */
.L_x_9620:
        /* <DEDUP_REMOVED lines=9> */
[----:B------:R-:W-:-:S03]  /*13820*/  IMAD.MOV.U32 R5, RZ, RZ, R14 ;  /* 0x000000ffff057224 */ /* 0x000fc600078e000e */
[----:B------:R0:W-:Y:S04]  /*13830*/  LDGSTS.E.BYPASS.LTC128B.128 [R20+0xa400], desc[UR50][R2.64+0x180], !P1 ;  /* 0x0a40018002147fae */ /* 0x0001e8000c901d72 */
[----:B0-----:R-:W-:Y:S05]  /*13840*/  WARPSYNC.COLLECTIVE R15, `(.L_x_9621) ;  /* 0x000000000f087348 */ /* 0x001fea0003c00000 */
[----:B------:R1:W2:Y:S02]  /*13850*/  SHFL.IDX P6, R14, R13, R12, R11 ;  /* 0x0000000c0d0e7389 */ /* 0x0002a400000c000b */
[----:B012---:R-:W-:Y:S01]  /*13860*/  ENDCOLLECTIVE ;  /* 0x000000000000791b */ /* 0x007fe20003800000 */
.L_x_9621:
[----:B------:R-:W-:Y:S02]  /*13870*/  IMAD.MOV.U32 R13, RZ, RZ, R25 ;  /* 0x000000ffff0d7224 */ /* 0x000fe400078e0019 */
[----:B------:R-:W-:Y:S01]  /*13880*/  IMAD.MOV.U32 R12, RZ, RZ, 0x4 ;  /* 0x00000004ff0c7424 */ /* 0x000fe200078e00ff */
[----:B------:R-:W-:-:S13]  /*13890*/  IADD3 R2, P0, R14, R0, RZ ;  /* 0x000000000e027210 */ /* 0x000fda0007f1e0ff */
[----:B------:R-:W-:Y:S05]  /*138a0*/  WARPSYNC.COLLECTIVE R15, `(.L_x_9622) ;  /* 0x000000000f087348 */ /* 0x000fea0003c00000 */
[----:B------:R0:W1:Y:S02]  /*138b0*/  SHFL.IDX P6, R14, R13, R12, R11 ;  /* 0x0000000c0d0e7389 */ /* 0x00006400000c000b */
[----:B01----:R-:W-:Y:S01]  /*138c0*/  ENDCOLLECTIVE ;  /* 0x000000000000791b */ /* 0x003fe20003800000 */
.L_x_9622:
[----:B------:R-:W-:-:S05]  /*138d0*/  IMAD.X R3, RZ, RZ, R5, P0 ;  /* 0x000000ffff037224 */ /* 0x000fca00000e0605 */
[----:B------:R-:W-:Y:S01]  /*138e0*/  @!PT LDS RZ, [RZ] ;  /* 0x00000000fffff984 */ /* 0x000fe20000000800 */
[----:B------:R-:W-:Y:S01]  /*138f0*/  @!PT LDS RZ, [RZ] ;  /* 0x00000000fffff984 */ /* 0x000fe20000000800 */
[----:B------:R-:W-:Y:S01]  /*13900*/  @!PT LDS RZ, [RZ] ;  /* 0x00000000fffff984 */ /* 0x000fe20000000800 */
[----:B------:R-:W-:Y:S04]  /*13910*/  LDGSTS.E.BYPASS.LTC128B.128 [R20+0x1c00], desc[UR50][R2.64], !P5 ;  /* 0x01c0000002147fae */ /* 0x000fe8000e901d72 */
[----:B------:R-:W-:Y:S01]  /*13920*/  LDGSTS.E.BYPASS.LTC128B.128 [R20+0x4c00], desc[UR50][R2.64+0x80], !P4 ;  /* 0x04c0008002147fae */ /* 0x000fe2000e101d72 */
[----:B------:R-:W-:-:S03]  /*13930*/  IMAD.MOV.U32 R13, RZ, RZ, R17 ;  /* 0x000000ffff0d7224 */ /* 0x000fc600078e0011 */
[----:B------:R-:W-:Y:S04]  /*13940*/  LDGSTS.E.BYPASS.LTC128B.128 [R20+0x7c00], desc[UR50][R2.64+0x100], !P3 ;  /* 0x07c0010002147fae */ /* 0x000fe8000d901d72 */
[----:B------:R0:W-:Y:S02]  /*13950*/  LDGSTS.E.BYPASS.LTC128B.128 [R20+0xac00], desc[UR50][R2.64+0x180], !P1 ;  /* 0x0ac0018002147fae */ /* 0x0001e4000c901d72 */
[----:B0-----:R-:W-:-:S07]  /*13960*/  IMAD.MOV.U32 R3, RZ, RZ, R14 ;  /* 0x000000ffff037224 */ /* 0x001fce00078e000e */
[----:B------:R-:W-:Y:S05]  /*13970*/  WARPSYNC.COLLECTIVE R15, `(.L_x_9623) ;  /* 0x000000000f087348 */ /* 0x000fea0003c00000 */
[----:B------:R0:W1:Y:S02]  /*13980*/  SHFL.IDX P6, R14, R13, R12, R11 ;  /* 0x0000000c0d0e7389 */ /* 0x00006400000c000b */
[----:B01----:R-:W-:Y:S01]  /*13990*/  ENDCOLLECTIVE ;  /* 0x000000000000791b */ /* 0x003fe20003800000 */
.L_x_9623:
[----:B------:R-:W-:Y:S02]  /*139a0*/  IMAD.MOV.U32 R13, RZ, RZ, R25 ;  /* 0x000000ffff0d7224 */ /* 0x000fe400078e0019 */
[----:B------:R-:W-:Y:S01]  /*139b0*/  IMAD.MOV.U32 R12, RZ, RZ, 0x5 ;  /* 0x00000005ff0c7424 */ /* 0x000fe200078e00ff */
[----:B------:R-:W-:-:S13]  /*139c0*/  IADD3 R2, P0, R14, R0, RZ ;  /* 0x000000000e027210 */ /* 0x000fda0007f1e0ff */
[----:B------:R-:W-:Y:S05]  /*139d0*/  WARPSYNC.COLLECTIVE R15, `(.L_x_9624) ;  /* 0x000000000f087348 */ /* 0x000fea0003c00000 */
[----:B------:R0:W1:Y:S02]  /*139e0*/  SHFL.IDX P6, R14, R13, R12, R11 ;  /* 0x0000000c0d0e7389 */ /* 0x00006400000c000b */
[----:B01----:R-:W-:Y:S01]  /*139f0*/  ENDCOLLECTIVE ;  /* 0x000000000000791b */ /* 0x003fe20003800000 */
.L_x_9624:
        /* <DEDUP_REMOVED lines=13> */
.L_x_9625:
[----:B------:R-:W-:Y:S05]  /*13ad0*/  BRA `(.L_x_9626) ;  /* 0xffffffbc00e87947 */ /* 0x000fea000383ffff */
.L_x_9522:
        /* <DEDUP_REMOVED lines=8> */
.L_x_9628:
[----:B------:R-:W-:Y:S05]  /*13b60*/  BSYNC B0 ;  /* 0x0000000000007941 */ /* 0x000fea0003800000 */
.L_x_9627:
        /* <DEDUP_REMOVED lines=9> */
.L_x_9629:
        /* <DEDUP_REMOVED lines=15> */
[----:B------:R-:W-:Y:S01]  /*13cf0*/  ISETP.GE.U32.AND P5, PT, R9, 0x10, PT ;  /* 0x000000100900780c */ /* 0x000fe20003fa6070 */
[----:B--2---:R-:W-:Y:S02]  /*13d00*/  @!P1 IMAD.MOV.U32 R7, RZ, RZ, R6 ;  /* 0x000000ffff079224 */ /* 0x004fe400078e0006 */
[----:B------:R-:W-:-:S02]  /*13d10*/  IMAD.MOV.U32 R6, RZ, RZ, RZ ;  /* 0x000000ffff067224 */ /* 0x000fc400078e00ff */
[----:B---3--:R-:W-:Y:S01]  /*13d20*/  @!P1 IMAD.MOV.U32 R4, RZ, RZ, R5 ;  /* 0x000000ffff049224 */ /* 0x008fe200078e0005 */
[----:B------:R-:W-:-:S03]  /*13d30*/  ISETP.NE.AND P1, PT, R9, RZ, PT ;  /* 0x000000ff0900720c */ /* 0x000fc60003f25270 */
[----:B------:R-:W-:-:S10]  /*13d40*/  IMAD R13, R4, R7, RZ ;  /* 0x00000007040d7224 */ /* 0x000fd400078e02ff */
[----:B------:R-:W-:Y:S05]  /*13d50*/  WARPSYNC.COLLECTIVE R15, `(.L_x_9630) ;  /* 0x000000000f087348 */ /* 0x000fea0003c00000 */
[----:B------:R0:W1:Y:S02]  /*13d60*/  SHFL.UP P6, R14, R13, R12, R11 ;  /* 0x0400000c0d0e7389 */ /* 0x00006400000c000b */
[----:B01----:R-:W-:Y:S01]  /*13d70*/  ENDCOLLECTIVE ;  /* 0x000000000000791b */ /* 0x003fe20003800000 */
.L_x_9630:
[----:B------:R-:W-:Y:S01]  /*13d80*/  IMAD.MOV.U32 R12, RZ, RZ, 0x2 ;  /* 0x00000002ff0c7424 */ /* 0x000fe200078e00ff */
[----:B------:R-:W-:-:S05]  /*13d90*/  SEL R14, R14, RZ, P1 ;  /* 0x000000ff0e0e7207 */ /* 0x000fca0000800000 */
[----:B------:R-:W-:-:S04]  /*13da0*/  IMAD.IADD R5, R13, 0x1, R14 ;  /* 0x000000010d057824 */ /* 0x000fc800078e020e */
[----:B------:R-:W-:-:S07]  /*13db0*/  IMAD.MOV.U32 R13, RZ, RZ, R5 ;  /* 0x000000ffff0d7224 */ /* 0x000fce00078e0005 */
[----:B------:R-:W-:Y:S05]  /*13dc0*/  WARPSYNC.COLLECTIVE R15, `(.L_x_9631) ;  /* 0x000000000f087348 */ /* 0x000fea0003c00000 */
[----:B------:R0:W1:Y:S02]  /*13dd0*/  SHFL.UP P6, R14, R13, R12, R11 ;  /* 0x0400000c0d0e7389 */ /* 0x00006400000c000b */
[----:B01----:R-:W-:Y:S01]  /*13de0*/  ENDCOLLECTIVE ;  /* 0x000000000000791b */ /* 0x003fe20003800000 */
.L_x_9631:
[----:B------:R-:W-:Y:S01]  /*13df0*/  IMAD.MOV.U32 R12, RZ, RZ, 0x4 ;  /* 0x00000004ff0c7424 */ /* 0x000fe200078e00ff */
[----:B------:R-:W-:-:S05]  /*13e00*/  SEL R2, R14, RZ, P2 ;  /* 0x000000ff0e027207 */ /* 0x000fca0001000000 */
[----:B------:R-:W-:-:S04]  /*13e10*/  IMAD.IADD R2, R5, 0x1, R2 ;  /* 0x0000000105027824 */ /* 0x000fc800078e0202 */
[----:B------:R-:W-:-:S07]  /*13e20*/  IMAD.MOV.U32 R13, RZ, RZ, R2 ;  /* 0x000000ffff0d7224 */ /* 0x000fce00078e0002 */
[----:B------:R-:W-:Y:S05]  /*13e30*/  WARPSYNC.COLLECTIVE R15, `(.L_x_9632) ;  /* 0x000000000f087348 */ /* 0x000fea0003c00000 */
[----:B------:R0:W1:Y:S02]  /*13e40*/  SHFL.UP P6, R14, R13, R12, R11 ;  /* 0x0400000c0d0e7389 */ /* 0x00006400000c000b */
[----:B01----:R-:W-:Y:S01]  /*13e50*/  ENDCOLLECTIVE ;  /* 0x000000000000791b */ /* 0x003fe20003800000 */
.L_x_9632:
[----:B------:R-:W-:Y:S01]  /*13e60*/  IMAD.MOV.U32 R12, RZ, RZ, 0x8 ;  /* 0x00000008ff0c7424 */ /* 0x000fe200078e00ff */
[----:B------:R-:W-:-:S05]  /*13e70*/  SEL R3, R14, RZ, P3 ;  /* 0x000000ff0e037207 */ /* 0x000fca0001800000 */
[----:B------:R-:W-:-:S04]  /*13e80*/  IMAD.IADD R3, R2, 0x1, R3 ;  /* 0x0000000102037824 */ /* 0x000fc800078e0203 */
[----:B------:R-:W-:-:S07]  /*13e90*/  IMAD.MOV.U32 R13, RZ, RZ, R3 ;  /* 0x000000ffff0d7224 */ /* 0x000fce00078e0003 */
[----:B------:R-:W-:Y:S05]  /*13ea0*/  WARPSYNC.COLLECTIVE R15, `(.L_x_9633) ;  /* 0x000000000f087348 */ /* 0x000fea0003c00000 */
[----:B------:R0:W1:Y:S02]  /*13eb0*/  SHFL.UP P6, R14, R13, R12, R11 ;  /* 0x0400000c0d0e7389 */ /* 0x00006400000c000b */
[----:B01----:R-:W-:Y:S01]  /*13ec0*/  ENDCOLLECTIVE ;  /* 0x000000000000791b */ /* 0x003fe20003800000 */
.L_x_9633:
[----:B------:R-:W-:Y:S01]  /*13ed0*/  IMAD.MOV.U32 R12, RZ, RZ, 0x10 ;  /* 0x00000010ff0c7424 */ /* 0x000fe200078e00ff */
[----:B------:R-:W-:-:S05]  /*13ee0*/  SEL R14, R14, RZ, P4 ;  /* 0x000000ff0e0e7207 */ /* 0x000fca0002000000 */
[----:B------:R-:W-:-:S04]  /*13ef0*/  IMAD.IADD R5, R3, 0x1, R14 ;  /* 0x0000000103057824 */ /* 0x000fc800078e020e */
[----:B------:R-:W-:-:S07]  /*13f00*/  IMAD.MOV.U32 R13, RZ, RZ, R5 ;  /* 0x000000ffff0d7224 */ /* 0x000fce00078e0005 */
[----:B------:R-:W-:Y:S05]  /*13f10*/  WARPSYNC.COLLECTIVE R15, `(.L_x_9634) ;  /* 0x000000000f087348 */ /* 0x000fea0003c00000 */
[----:B------:R0:W1:Y:S02]  /*13f20*/  SHFL.UP P6, R14, R13, R12, R11 ;  /* 0x0400000c0d0e7389 */ /* 0x00006400000c000b */
[----:B01----:R-:W-:Y:S01]  /*13f30*/  ENDCOLLECTIVE ;  /* 0x000000000000791b */ /* 0x003fe20003800000 */
.L_x_9634:
        /* <DEDUP_REMOVED lines=8> */
.L_x_9635:
[----:B------:R-:W-:Y:S05]  /*13fc0*/  BRA `(.L_x_9636) ;  /* 0xffffffc000487947 */ /* 0x000fea000383ffff */
.L_x_9525:
[----:B------:R-:W-:Y:S01]  /*13fd0*/  BSSY B0, `(.L_x_9637) ;  /* 0x0000007000007945 */ /* 0x000fe20003800000 */
[----:B------:R-:W-:Y:S02]  /*13fe0*/  IMAD.MOV.U32 R12, RZ, RZ, 0x1 ;  /* 0x00000001ff0c7424 */ /* 0x000fe400078e00ff */
[----:B------:R-:W-:Y:S02]  /*13ff0*/  IMAD.MOV.U32 R11, RZ, RZ, RZ ;  /* 0x000000ffff0b7224 */ /* 0x000fe400078e00ff */
[----:B------:R-:W-:-:S07]  /*14000*/  IMAD.MOV.U32 R15, RZ, RZ, -0x1 ;  /* 0xffffffffff0f7424 */ /* 0x000fce00078e00ff */
[----:B01----:R-:W-:Y:S05]  /*14010*/  WARPSYNC.COLLECTIVE R15, `(.L_x_9638) ;  /* 0x000000000f087348 */ /* 0x003fea0003c00000 */
[----:B------:R2:W3:Y:S02]  /*14020*/  SHFL.UP P6, R14, R13, R12, R11 ;  /* 0x0400000c0d0e7389 */ /* 0x0004e400000c000b */
[----:B0123--:R-:W-:Y:S01]  /*14030*/  ENDCOLLECTIVE ;  /* 0x000000000000791b */ /* 0x00ffe20003800000 */
.L_x_9638:
[----:B------:R-:W-:Y:S05]  /*14040*/  BSYNC B0 ;  /* 0x0000000000007941 */ /* 0x000fea0003800000 */
.L_x_9637:
        /* <DEDUP_REMOVED lines=8> */
.L_x_9639:
[----:B------:R-:W-:Y:S01]  /*140d0*/  IMAD.MOV.U32 R12, RZ, RZ, 0x4 ;  /* 0x00000004ff0c7424 */ /* 0x000fe200078e00ff */
[----:B------:R-:W-:-:S05]  /*140e0*/  SEL R2, R14, RZ, P2 ;  /* 0x000000ff0e027207 */ /* 0x000fca0001000000 */
[----:B------:R-:W-:-:S04]  /*140f0*/  IMAD.IADD R2, R13, 0x1, R2 ;  /* 0x000000010d027824 */ /* 0x000fc800078e0202 */
[----:B------:R-:W-:-:S07]  /*14100*/  IMAD.MOV.U32 R13, RZ, RZ, R2 ;  /* 0x000000ffff0d7224 */ /* 0x000fce00078e0002 */
[----:B------:R-:W-:Y:S05]  /*14110*/  WARPSYNC.COLLECTIVE R15, `(.L_x_9640) ;  /* 0x000000000f087348 */ /* 0x000fea0003c00000 */
[----:B------:R0:W1:Y:S02]  /*14120*/  SHFL.UP P6, R14, R13, R12, R11 ;  /* 0x0400000c0d0e7389 */ /* 0x00006400000c000b */
[----:B01----:R-:W-:Y:S01]  /*14130*/  ENDCOLLECTIVE ;  /* 0x000000000000791b */ /* 0x003fe20003800000 */
.L_x_9640:
[----:B------:R-:W-:Y:S01]  /*14140*/  IMAD.MOV.U32 R12, RZ, RZ, 0x8 ;  /* 0x00000008ff0c7424 */ /* 0x000fe200078e00ff */
[----:B------:R-:W-:-:S05]  /*14150*/  SEL R3, R14, RZ, P3 ;  /* 0x000000ff0e037207 */ /* 0x000fca0001800000 */
[----:B------:R-:W-:-:S04]  /*14160*/  IMAD.IADD R3, R2, 0x1, R3 ;  /* 0x0000000102037824 */ /* 0x000fc800078e0203 */
[----:B------:R-:W-:-:S07]  /*14170*/  IMAD.MOV.U32 R13, RZ, RZ, R3 ;  /* 0x000000ffff0d7224 */ /* 0x000fce00078e0003 */
[----:B------:R-:W-:Y:S05]  /*14180*/  WARPSYNC.COLLECTIVE R15, `(.L_x_9641) ;  /* 0x000000000f087348 */ /* 0x000fea0003c00000 */
[----:B------:R0:W1:Y:S02]  /*14190*/  SHFL.UP P6, R14, R13, R12, R11 ;  /* 0x0400000c0d0e7389 */ /* 0x00006400000c000b */
[----:B01----:R-:W-:Y:S01]  /*141a0*/  ENDCOLLECTIVE ;  /* 0x000000000000791b */ /* 0x003fe20003800000 */
.L_x_9641:
[----:B------:R-:W-:Y:S01]  /*141b0*/  IMAD.MOV.U32 R12, RZ, RZ, 0x10 ;  /* 0x00000010ff0c7424 */ /* 0x000fe200078e00ff */
[----:B------:R-:W-:-:S05]  /*141c0*/  SEL R14, R14, RZ, P4 ;  /* 0x000000ff0e0e7207 */ /* 0x000fca0002000000 */
[----:B------:R-:W-:-:S04]  /*141d0*/  IMAD.IADD R5, R3, 0x1, R14 ;  /* 0x0000000103057824 */ /* 0x000fc800078e020e */
[----:B------:R-:W-:-:S07]  /*141e0*/  IMAD.MOV.U32 R13, RZ, RZ, R5 ;  /* 0x000000ffff0d7224 */ /* 0x000fce00078e0005 */
[----:B------:R-:W-:Y:S05]  /*141f0*/  WARPSYNC.COLLECTIVE R15, `(.L_x_9642) ;  /* 0x000000000f087348 */ /* 0x000fea0003c00000 */
[----:B------:R0:W1:Y:S02]  /*14200*/  SHFL.UP P6, R14, R13, R12, R11 ;  /* 0x0400000c0d0e7389 */ /* 0x00006400000c000b */
[----:B01----:R-:W-:Y:S01]  /*14210*/  ENDCOLLECTIVE ;  /* 0x000000000000791b */ /* 0x003fe20003800000 */
.L_x_9642:
        /* <DEDUP_REMOVED lines=8> */
.L_x_9643:
[----:B------:R-:W-:Y:S05]  /*142a0*/  BRA `(.L_x_9644) ;  /* 0xffffffc000347947 */ /* 0x000fea000383ffff */
.L_x_9527:
[----:B------:R-:W-:Y:S01]  /*142b0*/  BSSY B0, `(.L_x_9645) ;  /* 0x0000006000007945 */ /* 0x000fe20003800000 */
[----:B------:R-:W-:Y:S01]  /*142c0*/  PLOP3.LUT P6, PT, P6, PT, PT, 0x8, 0x0 ;  /* 0x000000000000781c */ /* 0x000fe200037ce170 */
[----:B------:R-:W-:-:S12]  /*142d0*/  IMAD.MOV.U32 R15, RZ, RZ, -0x1 ;  /* 0xffffffffff0f7424 */ /* 0x000fd800078e00ff */
[----:B012---:R-:W-:Y:S05]  /*142e0*/  WARPSYNC.COLLECTIVE R15, `(.L_x_9646) ;  /* 0x000000000f087348 */ /* 0x007fea0003c00000 */
[----:B------:R-:W-:Y:S01]  /*142f0*/  VOTE.ANY R14, PT, P6 ;  /* 0x00000000000e7806 */ /* 0x000fe200030e0100 */
[----:B012---:R-:W-:Y:S06]  /*14300*/  ENDCOLLECTIVE ;  /* 0x000000000000791b */ /* 0x007fec0003800000 */
.L_x_9646:
[----:B------:R-:W-:Y:S05]  /*14310*/  BSYNC B0 ;  /* 0x0000000000007941 */ /* 0x000fea0003800000 */
.L_x_9645:
        /* <DEDUP_REMOVED lines=9> */
.L_x_9647:
[----:B------:R-:W-:Y:S02]  /*143b0*/  IMAD.MOV.U32 R13, RZ, RZ, R4 ;  /* 0x000000ffff0d7224 */ /* 0x000fe400078e0004 */
[----:B------:R-:W-:-:S07]  /*143c0*/  IMAD.MOV.U32 R7, RZ, RZ, R14 ;  /* 0x000000ffff077224 */ /* 0x000fce00078e000e */
[----:B------:R-:W-:Y:S05]  /*143d0*/  WARPSYNC.COLLECTIVE R15, `(.L_x_9648) ;  /* 0x000000000f087348 */ /* 0x000fea0003c00000 */
[----:B------:R0:W1:Y:S02]  /*143e0*/  SHFL.IDX P6, R14, R13, R12, R11 ;  /* 0x0000000c0d0e7389 */ /* 0x00006400000c000b */
[----:B01----:R-:W-:Y:S01]  /*143f0*/  ENDCOLLECTIVE ;  /* 0x000000000000791b */ /* 0x003fe20003800000 */
.L_x_9648:
[----:B------:R-:W-:Y:S01]  /*14400*/  IMAD.MOV.U32 R4, RZ, RZ, R14 ;  /* 0x000000ffff047224 */ /* 0x000fe200078e000e */
[----:B------:R-:W-:Y:S06]  /*14410*/  BRA `(.L_x_9649) ;  /* 0xffffffc000147947 */ /* 0x000fec000383ffff */
.L_x_9529:
[----:B------:R-:W-:Y:S01]  /*14420*/  BSSY B0, `(.L_x_9650) ;  /* 0x0000007000007945 */ /* 0x000fe20003800000 */
[----:B------:R-:W-:Y:S02]  /*14430*/  IMAD.MOV.U32 R13, RZ, RZ, R2 ;  /* 0x000000ffff0d7224 */ /* 0x000fe400078e0002 */
[----:B------:R-:W-:Y:S02]  /*14440*/  IMAD.MOV.U32 R11, RZ, RZ, 0x1f ;  /* 0x0000001fff0b7424 */ /* 0x000fe400078e00ff */
[----:B------:R-:W-:-:S07]  /*14450*/  IMAD.MOV.U32 R15, RZ, RZ, -0x1 ;  /* 0xffffffffff0f7424 */ /* 0x000fce00078e00ff */
[----:B01234-:R-:W-:Y:S05]  /*14460*/  WARPSYNC.COLLECTIVE R15, `(.L_x_9651) ;  /* 0x000000000f087348 */ /* 0x01ffea0003c00000 */
[----:B------:R0:W0:Y:S02]  /*14470*/  SHFL.IDX P6, R14, R13, R12, R11 ;  /* 0x0000000c0d0e7389 */ /* 0x00002400000c000b */
[----:B01234-:R-:W-:Y:S01]  /*14480*/  ENDCOLLECTIVE ;  /* 0x000000000000791b */ /* 0x01ffe20003800000 */
.L_x_9651:
[----:B------:R-:W-:Y:S05]  /*14490*/  BSYNC B0 ;  /* 0x0000000000007941 */ /* 0x000fea0003800000 */
.L_x_9650:
[----:B------:R-:W-:Y:S01]  /*144a0*/  IMAD.MOV.U32 R6, RZ, RZ, R14 ;  /* 0x000000ffff067224 */ /* 0x000fe200078e000e */
[----:B------:R-:W-:Y:S06]  /*144b0*/  BRA `(.L_x_9528) ;  /* 0xffffffc000047947 */ /* 0x000fec000383ffff */
.L_x_9533:
[----:B-1----:R1:W2:Y:S02]  /*144c0*/  SYNCS.PHASECHK.TRANS64.TRYWAIT P0, [R7+URZ+0x22820], R0 ;  /* 0x02282000070075a7 */ /* 0x0022a4000800017f */
[----:B--2---:R-:W-:Y:S05]  /*144d0*/  @!P0 NANOSLEEP.SYNCS 0x989680 ;  /* 0x009896800000895d */ /* 0x004fea0003900000 */
[----:B------:R-:W2:Y:S02]  /*144e0*/  @!P0 SYNCS.PHASECHK.TRANS64 P0, [R7+URZ+0x22820], R0 ;  /* 0x02282000070085a7 */ /* 0x000ea4000800007f */
[----:B--2---:R-:W-:Y:S05]  /*144f0*/  @!P0 BRA `(.L_x_9533) ;  /* 0xfffffffc00f08947 */ /* 0x004fea000383ffff */
[----:B------:R-:W-:Y:S05]  /*14500*/  BRA `(.L_x_9652) ;  /* 0xffffffc4005c7947 */ /* 0x000fea000383ffff */
.L_x_9534:
        /* <DEDUP_REMOVED lines=8> */
[----:B01-34-:R-:W-:Y:S05]  /*14590*/  WARPSYNC.COLLECTIVE R15, `(.L_x_9654) ;  /* 0x000000000f087348 */ /* 0x01bfea0003c00000 */
[----:B------:R2:W0:Y:S02]  /*145a0*/  SHFL.IDX P6, R14, R13, R12, R11 ;  /* 0x0000000c0d0e7389 */ /* 0x00042400000c000b */
[----:B01234-:R-:W-:Y:S01]  /*145b0*/  ENDCOLLECTIVE ;  /* 0x000000000000791b */ /* 0x01ffe20003800000 */
.L_x_9654:
[----:B------:R-:W-:Y:S05]  /*145c0*/  BSYNC B0 ;  /* 0x0000000000007941 */ /* 0x000fea0003800000 */
.L_x_9653:
[----:B------:R-:W-:Y:S05]  /*145d0*/  BRA `(.L_x_9655) ;  /* 0xffffffc400447947 */ /* 0x000fea000383ffff */
.L_x_9537:
[----:B------:R-:W-:Y:S01]  /*145e0*/  BSSY B1, `(.L_x_9656) ;  /* 0x0000006000017945 */ /* 0x000fe20003800000 */
[----:B------:R-:W-:-:S07]  /*145f0*/  IMAD.MOV.U32 R15, RZ, RZ, -0x1 ;  /* 0xffffffffff0f7424 */ /* 0x000fce00078e00ff */
[----:B01-34-:R-:W-:Y:S05]  /*14600*/  WARPSYNC.COLLECTIVE R15, `(.L_x_9657) ;  /* 0x000000000f0c7348 */ /* 0x01bfea0003c00000 */
[----:B------:R-:W-:Y:S02]  /*14610*/  ELECT P6, UR62, PT ;  /* 0x00000000003e782f */ /* 0x000fe400038c0000 */
[----:B------:R-:W-:Y:S01]  /*14620*/  MOV R14, UR62 ;  /* 0x0000003e000e7c02 */ /* 0x000fe20008000f00 */
[----:B01-34-:R-:W-:Y:S10]  /*14630*/  ENDCOLLECTIVE ;  /* 0x000000000000791b */ /* 0x01bff40003800000 */
.L_x_9657:
[----:B------:R-:W-:Y:S05]  /*14640*/  BSYNC B1 ;  /* 0x0000000000017941 */ /* 0x000fea0003800000 */
.L_x_9656:
[----:B------:R-:W-:Y:S05]  /*14650*/  BRA `(.L_x_9658) ;  /* 0xffffffc4003c7947 */ /* 0x000fea000383ffff */
.L_x_9539:
[----:B-1----:R1:W2:Y:S02]  /*14660*/  SYNCS.PHASECHK.TRANS64.TRYWAIT P1, [R5+URZ+0x22840], R0 ;  /* 0x02284000050075a7 */ /* 0x0022a4000802017f */
[----:B--2---:R-:W-:Y:S05]  /*14670*/  @!P1 NANOSLEEP.SYNCS 0x989680 ;  /* 0x009896800000995d */ /* 0x004fea0003900000 */
[----:B------:R-:W2:Y:S02]  /*14680*/  @!P1 SYNCS.PHASECHK.TRANS64 P1, [R5+URZ+0x22840], R0 ;  /* 0x02284000050095a7 */ /* 0x000ea4000802007f */
[----:B--2---:R-:W-:Y:S05]  /*14690*/  @!P1 BRA `(.L_x_9539) ;  /* 0xfffffffc00f09947 */ /* 0x004fea000383ffff */
[----:B------:R-:W-:Y:S05]  /*146a0*/  BRA `(.L_x_9659) ;  /* 0xffffffc4005c7947 */ /* 0x000fea000383ffff */
.L_x_9541:
[----:B--2---:R2:W0:Y:S02]  /*146b0*/  SYNCS.PHASECHK.TRANS64.TRYWAIT P1, [R3+URZ+0x22840], R2 ;  /* 0x02284002030075a7 */ /* 0x004424000802017f */
[----:B0-----:R-:W-:Y:S05]  /*146c0*/  @!P1 NANOSLEEP.SYNCS 0x989680 ;  /* 0x009896800000995d */ /* 0x001fea0003900000 */
[----:B------:R-:W0:Y:S02]  /*146d0*/  @!P1 SYNCS.PHASECHK.TRANS64 P1, [R3+URZ+0x22840], R2 ;  /* 0x02284002030095a7 */ /* 0x000e24000802007f */
[----:B0-----:R-:W-:Y:S05]  /*146e0*/  @!P1 BRA `(.L_x_9541) ;  /* 0xfffffffc00f09947 */ /* 0x001fea000383ffff */
[----:B------:R-:W-:Y:S05]  /*146f0*/  BRA `(.L_x_9660) ;  /* 0xffffffc400687947 */ /* 0x000fea000383ffff */
.L_x_9543:
[----:B------:R0:W0:Y:S02]  /*14700*/  SYNCS.PHASECHK.TRANS64.TRYWAIT P1, [R5+URZ+0x22860], R0 ;  /* 0x02286000050075a7 */ /* 0x000024000802017f */
[----:B0-----:R-:W-:Y:S05]  /*14710*/  @!P1 NANOSLEEP.SYNCS 0x989680 ;  /* 0x009896800000995d */ /* 0x001fea0003900000 */
[----:B------:R-:W0:Y:S02]  /*14720*/  @!P1 SYNCS.PHASECHK.TRANS64 P1, [R5+URZ+0x22860], R0 ;  /* 0x02286000050095a7 */ /* 0x000e24000802007f */
[----:B0-----:R-:W-:Y:S05]  /*14730*/  @!P1 BRA `(.L_x_9543) ;  /* 0xfffffffc00f09947 */ /* 0x001fea000383ffff */
[----:B------:R-:W-:Y:S05]  /*14740*/  BRA `(.L_x_9661) ;  /* 0xffffffc400647947 */ /* 0x000fea000383ffff */
.L_x_9662:
        /* <DEDUP_REMOVED lines=11> */
.L_x_15764:


//--------------------- .text._ZN7cutlass13device_kernelIN5flash11enable_sm90INS1_16FlashAttnFwdSm90INS1_25CollectiveMainloopFwdSm90ILi2EN4cute5tupleIJNS5_1CILi1EEES8_S8_EEENS6_IJNS7_ILi128EEENS7_ILi96EEENS7_ILi64EEEEEELi256ENS_6half_tEfNS_4arch4Sm90ELb0ELb0ELb1ELb1ELb1ELb1ELb0ELb1ELb0ELb1ELb1ELb0EEENS1_21CollectiveEpilogueFwdINS6_IJSA_NS7_ILi256EEESB_EEES9_SE_SG_Li256ELb1ELb1ELb1ELb0EEENS1_36VarlenDynamicPersistentTileSchedulerILi128ELi96ELi256ELi128ELb1ELb1ELb1ELb0ELb1ELb1EEEEEEEEEvNT_6ParamsE --------------------------
	.section	.text._ZN7cutlass13device_kernelIN5flash11enable_sm90INS1_16FlashAttnFwdSm90INS1_25CollectiveMainloopFwdSm90ILi2EN4cute5tupleIJNS5_1CILi1EEES8_S8_EEENS6_IJNS7_ILi128EEENS7_ILi96EEENS7_ILi64EEEEEELi256ENS_6half_tEfNS_4arch4Sm90ELb0ELb0ELb1ELb1ELb1ELb1ELb0ELb1ELb0ELb1ELb1ELb0EEENS1_21CollectiveEpilogueFwdINS6_IJSA_NS7_ILi256EEESB_EEES9_SE_SG_Li256ELb1ELb1ELb1ELb0EEENS1_36VarlenDynamicPersistentTileSchedulerILi128ELi96ELi256ELi128ELb1ELb1ELb1ELb0ELb1ELb1EEEEEEEEEvNT_6ParamsE,"ax",@progbits
	.align	128
.text._ZN7cutlass13device_kernelIN5flash11enable_sm90INS1_16FlashAttnFwdSm90INS1_25CollectiveMainloopFwdSm90ILi2EN4cute5tupleIJNS5_1CILi1EEES8_S8_EEENS6_IJNS7_ILi128EEENS7_ILi96EEENS7_ILi64EEEEEELi256ENS_6half_tEfNS_4arch4Sm90ELb0ELb0ELb1ELb1ELb1ELb1ELb0ELb1ELb0ELb1ELb1ELb0EEENS1_21CollectiveEpilogueFwdINS6_IJSA_NS7_ILi256EEESB_EEES9_SE_SG_Li256ELb1ELb1ELb1ELb0EEENS1_36VarlenDynamicPersistentTileSchedulerILi128ELi96ELi256ELi128ELb1ELb1ELb1ELb0ELb1ELb1EEEEEEEEEvNT_6ParamsE:
        .type           _ZN7cutlass13device_kernelIN5flash11enable_sm90INS1_16FlashAttnFwdSm90INS1_25CollectiveMainloopFwdSm90ILi2EN4cute5tupleIJNS5_1CILi1EEES8_S8_EEENS6_IJNS7_ILi128EEENS7_ILi96EEENS7_ILi64EEEEEELi256ENS_6half_tEfNS_4arch4Sm90ELb0ELb0ELb1ELb1ELb1ELb1ELb0ELb1ELb0ELb1ELb1ELb0EEENS1_21CollectiveEpilogueFwdINS6_IJSA_NS7_ILi256EEESB_EEES9_SE_SG_Li256ELb1ELb1ELb1ELb0EEENS1_36VarlenDynamicPersistentTileSchedulerILi128ELi96ELi256ELi128ELb1ELb1ELb1ELb0ELb1ELb1EEEEEEEEEvNT_6ParamsE,@function
        .size           _ZN7cutlass13device_kernelIN5flash11enable_sm90INS1_16FlashAttnFwdSm90INS1_25CollectiveMainloopFwdSm90ILi2EN4cute5tupleIJNS5_1CILi1EEES8_S8_EEENS6_IJNS7_ILi128EEENS7_ILi96EEENS7_ILi64EEEEEELi256ENS_6half_tEfNS_4arch4Sm90ELb0ELb0ELb1ELb1ELb1ELb1ELb0ELb1ELb0ELb1ELb1ELb0EEENS1_21CollectiveEpilogueFwdINS6_IJSA_NS7_ILi256EEESB_EEES9_SE_SG_Li256ELb1ELb1ELb1ELb0EEENS1_36VarlenDynamicPersistentTileSchedulerILi128ELi96ELi256ELi128ELb1ELb1ELb1ELb0ELb1ELb1EEEEEEEEEvNT_6ParamsE,(.L_x_15765 - _ZN7cutlass13device_kernelIN5flash11enable_sm90INS1_16FlashAttnFwdSm90INS1_25CollectiveMainloopFwdSm90ILi2EN4cute5tupleIJNS5_1CILi1EEES8_S8_EEENS6_IJNS7_ILi128EEENS7_ILi96EEENS7_ILi64EEEEEELi256ENS_6half_tEfNS_4arch4Sm90ELb0ELb0ELb1ELb1ELb1ELb1ELb0ELb1ELb0ELb1ELb1ELb0EEENS1_21CollectiveEpilogueFwdINS6_IJSA_NS7_ILi256EEESB_EEES9_SE_SG_Li256ELb1ELb1ELb1ELb0EEENS1_36VarlenDynamicPersistentTileSchedulerILi128ELi96ELi256ELi128ELb1ELb1ELb1ELb0ELb1ELb1EEEEEEEEEvNT_6ParamsE)
        .other          _ZN7cutlass13device_kernelIN5flash11enable_sm90INS1_16FlashAttnFwdSm90INS1_25CollectiveMainloopFwdSm90ILi2EN4cute5tupleIJNS5_1CILi1EEES8_S8_EEENS6_IJNS7_ILi128EEENS7_ILi96EEENS7_ILi64EEEEEELi256ENS_6half_tEfNS_4arch4Sm90ELb0ELb0ELb1ELb1ELb1ELb1ELb0ELb1ELb0ELb1ELb1ELb0EEENS1_21CollectiveEpilogueFwdINS6_IJSA_NS7_ILi256EEESB_EEES9_SE_SG_Li256ELb1ELb1ELb1ELb0EEENS1_36VarlenDynamicPersistentTileSchedulerILi128ELi96ELi256ELi128ELb1ELb1ELb1ELb0ELb1ELb1EEEEEEEEEvNT_6ParamsE,@"STO_CUDA_ENTRY STV_DEFAULT"
_ZN7cutlass13device_kernelIN5flash11enable_sm90INS1_16FlashAttnFwdSm90INS1_25CollectiveMainloopFwdSm90ILi2EN4cute5tupleIJNS5_1CILi1EEES8_S8_EEENS6_IJNS7_ILi128EEENS7_ILi96EEENS7_ILi64EEEEEELi256ENS_6half_tEfNS_4arch4Sm90ELb0ELb0ELb1ELb1ELb1ELb1ELb0ELb1ELb0ELb1ELb1ELb0EEENS1_21CollectiveEpilogueFwdINS6_IJSA_NS7_ILi256EEESB_EEES9_SE_SG_Li256ELb1ELb1ELb1ELb0EEENS1_36VarlenDynamicPersistentTileSchedulerILi128ELi96ELi256ELi128ELb1ELb1ELb1ELb0ELb1ELb1EEEEEEEEEvNT_6ParamsE:
        /* <DEDUP_REMOVED lines=17> */
.L_x_9664:
[----:B------:R-:W-:Y:S05]  /*0110*/  BSYNC B0 ;  /* 0x0000000000007941 */ /* 0x000fea0003800000 */
.L_x_9663:
[----:B------:R-:W-:Y:S01]  /*0120*/  VOTEU.ANY UP0, P0 ;  /* 0x00000000003f7886 */ /* 0x000fe20000000100 */
[----:B------:R-:W0:Y:S01]  /*0130*/  SHFL.IDX PT, R3, R2, RZ, 0x1f ;  /* 0x00001fff02037589 */ /* 0x000e2200000e0000 */
[----:B------:R-:W-:Y:S01]  /*0140*/  UMOV UR4, 0x80 ;  /* 0x0000008000047882 */ /* 0x000fe20000000000 */
[----:B------:R-:W-:Y:S01]  /*0150*/  UMOV UR7, 0x100 ;  /* 0x0000010000077882 */ /* 0x000fe20000000000 */
[----:B------:R-:W-:Y:S01]  /*0160*/  SHF.R.U32.HI R4, RZ, 0x7, R0 ;  /* 0x00000007ff047819 */ /* 0x000fe20000011600 */
[----:B------:R-:W1:Y:S01]  /*0170*/  @UP0 S2UR UR8, SR_CgaCtaId ;  /* 0x00000000000809c3 */ /* 0x000e620000008800 */
[----:B------:R-:W-:Y:S01]  /*0180*/  @UP0 UMOV UR6, 0x400 ;  /* 0x0000040000060882 */ /* 0x000fe20000000000 */
[----:B------:R-:W-:-:S04]  /*0190*/  @UP0 UIADD3 UR4, -UR4, 0x100000, URZ ;  /* 0x0010000004040890 */ /* 0x000fc8000fffe13f */
[----:B------:R-:W-:Y:S02]  /*01a0*/  @UP0 USHF.L.U32 UR5, UR4, 0xb, URZ ;  /* 0x0000000b04050899 */ /* 0x000fe4000800063f */
[----:B------:R-:W-:Y:S01]  /*01b0*/  @UP0 USHF.L.U32 UR4, UR4, 0x1, URZ ;  /* 0x0000000104040899 */ /* 0x000fe2000800063f */
[----:B------:R-:W-:Y:S01]  /*01c0*/  VOTEU.ANY UP1, P0 ;  /* 0x00000000003f7886 */ /* 0x000fe20000020100 */
[----:B0-----:R-:W-:Y:S02]  /*01d0*/  ISETP.NE.AND P1, PT, R3, RZ, PT ;  /* 0x000000ff0300720c */ /* 0x001fe40003f25270 */
[----:B------:R0:W2:Y:S01]  /*01e0*/  SHFL.IDX PT, R3, R4, RZ, 0x1f ;  /* 0x00001fff04037589 */ /* 0x0000a200000e0000 */
[----:B-1----:R-:W-:Y:S02]  /*01f0*/  @UP0 ULEA UR8, UR8, UR6, 0x18 ;  /* 0x0000000608080291 */ /* 0x002fe4000f8ec03f */
[----:B------:R-:W-:-:S04]  /*0200*/  @UP0 UIADD3 UR6, -UR7, 0x100000, URZ ;  /* 0x0010000007060890 */ /* 0x000fc8000fffe13f */
[----:B------:R-:W-:Y:S02]  /*0210*/  @UP0 USHF.L.U32 UR7, UR6, 0xb, URZ ;  /* 0x0000000b06070899 */ /* 0x000fe4000800063f */
[----:B------:R-:W-:Y:S01]  /*0220*/  @UP0 USHF.L.U32 UR6, UR6, 0x1, URZ ;  /* 0x0000000106060899 */ /* 0x000fe2000800063f */
[----:B------:R-:W-:Y:S01]  /*0230*/  VOTEU.ANY UP0, P0 ;  /* 0x00000000003f7886 */ /* 0x000fe20000000100 */
[----:B------:R-:W1:Y:S04]  /*0240*/  FENCE.VIEW.ASYNC.S ;  /* 0x00000000000073c6 */ /* 0x000e680000000000 */
[----:B-1----:R0:W1:Y:S06]  /*0250*/  @UP0 SYNCS.EXCH.64 URZ, [UR8+0x22800], UR4 ;  /* 0x02280004083f05b2 */ /* 0x00206c0008000100 */
[----:B------:R0:W3:Y:S02]  /*0260*/  @UP1 SYNCS.EXCH.64 URZ, [UR8+0x22820], UR6 ;  /* 0x02282006083f15b2 */ /* 0x0000e40008000100 */
[----:B0-----:R-:W-:Y:S05]  /*0270*/  @P1 BRA `(.L_x_9665) ;  /* 0x0000000000481947 */ /* 0x001fea0003800000 */
        /* <DEDUP_REMOVED lines=16> */
[----:B------:R0:W0:Y:S01]  /*0380*/  SYNCS.EXCH.64 URZ, [UR8+0x22848], UR6 ;  /* 0x02284806083f75b2 */ /* 0x0000220008000100 */
[----:B------:R-:W-:Y:S01]  /*0390*/  NOP ;  /* 0x0000000000007918 */ /* 0x000fe20000000000 */
.L_x_9665:
        /* <DEDUP_REMOVED lines=22> */
.L_x_9666:
        /* <DEDUP_REMOVED lines=18> */
.L_x_9667:
        /* <DEDUP_REMOVED lines=22> */
.L_x_9668:
        /* <DEDUP_REMOVED lines=22> */
.L_x_9669:
[----:B--2---:R-:W-:Y:S01]  /*08e0*/  ISETP.NE.AND P0, PT, R3, RZ, PT ;  /* 0x000000ff0300720c */ /* 0x004fe20003f05270 */
[----:B------:R-:W-:Y:S01]  /*08f0*/  IMAD.MOV.U32 R37, RZ, RZ, 0x1 ;  /* 0x00000001ff257424 */ /* 0x000fe200078e00ff */
[----:B------:R-:W-:Y:S01]  /*0900*/  NOP ;  /* 0x0000000000007918 */ /* 0x000fe20000000000 */
[----:B------:R-:W-:Y:S01]  /*0910*/  ULDC.64 UR40, c[0x0][0x208] ;  /* 0x0000820000287ab9 */ /* 0x000fe20000000a00 */
[----:B------:R-:W-:Y:S02]  /*0920*/  BSSY B9, `(.L_x_9670) ;  /* 0x0001a18000097945 */ /* 0x000fe40003800000 */
[----:B------:R-:W-:Y:S01]  /*0930*/  SEL R37, R37, 0x2, !P0 ;  /* 0x0000000225257807 */ /* 0x000fe20004000000 */
[----:B01-34-:R-:W-:Y:S06]  /*0940*/  BAR.SYNC.DEFER_BLOCKING 0x0 ;  /* 0x0000000000007b1d */ /* 0x01bfec0000010000 */
[----:B------:R-:W-:Y:S05]  /*0950*/  @!P0 BRA `(.L_x_9671) ;  /* 0x0000013000488947 */ /* 0x000fea0003800000 */
.L_x_9672:
[----:B------:R-:W-:-:S08]  /*0960*/  NOP ;  /* 0x0000000000007918 */ /* 0x000fd00000000000 */
[----:B------:R-:W0:Y:S02]  /*0970*/  USETMAXREG.TRY_ALLOC.CTAPOOL UP0, 0xe8 ;  /* 0x000000e8000079c8 */ /* 0x000e240008000600 */
[----:B0-----:R-:W-:-:S13]  /*0980*/  PLOP3.LUT P0, PT, PT, PT, UP0, 0x80, 0x0 ;  /* 0x000000000000781c */ /* 0x001fda0003f0f008 */
[----:B------:R-:W-:Y:S05]  /*0990*/  @!P0 BRA `(.L_x_9672) ;  /* 0xfffffffc00f08947 */ /* 0x000fea000383ffff */
[----:B------:R-:W2:Y:S01]  /*09a0*/  LDL.LU R2, [R1] ;  /* 0x0000000001027983 */ /* 0x000ea20000300800 */
[----:B------:R-:W-:Y:S01]  /*09b0*/  SHF.R.U32.HI R4, RZ, 0x7, R0 ;  /* 0x00000007ff047819 */ /* 0x000fe20000011600 */
[----:B------:R-:W-:Y:S01]  /*09c0*/  ULDC UR4, c[0x0][0xc3c] ;  /* 0x00030f0000047ab9 */ /* 0x000fe20000000800 */
[----:B------:R-:W0:Y:S01]  /*09d0*/  S2R R3, SR_CgaCtaId ;  /* 0x0000000000037919 */ /* 0x000e220000008800 */
[----:B------:R-:W-:Y:S06]  /*09e0*/  BAR.ARV 0x8, 0x180 ;  /* 0x0206000000007b1d */ /* 0x000fec0000002000 */
[----:B------:R-:W-:-:S13]  /*09f0*/  ISETP.NE.AND P0, PT, R4, 0x1, PT ;  /* 0x000000010400780c */ /* 0x000fda0003f05270 */
[----:B------:R-:W-:Y:S08]  /*0a00*/  @!P0 BAR.ARV 0x9, 0x100 ;  /* 0x0244000000008b1d */ /* 0x000ff00000002000 */
[----:B------:R-:W-:Y:S01]  /*0a10*/  BAR.SYNC.DEFER_BLOCKING 0x5, 0x180 ;  /* 0x0146000000007b1d */ /* 0x000fe20000010000 */
[----:B------:R-:W-:-:S04]  /*0a20*/  MOV R19, 0x400 ;  /* 0x0000040000137802 */ /* 0x000fc80000000f00 */
[----:B0-----:R-:W-:-:S05]  /*0a30*/  LEA R19, R3, R19, 0x18 ;  /* 0x0000001303137211 */ /* 0x001fca00078ec0ff */
[----:B------:R-:W0:Y:S01]  /*0a40*/  LDS.128 R48, [R19+0x228d0] ;  /* 0x0228d00013307984 */ /* 0x000e220000000c00 */
[----:B------:R-:W-:Y:S06]  /*0a50*/  BAR.ARV 0x4, 0x180 ;  /* 0x0106000000007b1d */ /* 0x000fec0000002000 */
[----:B--2---:R-:W-:-:S04]  /*0a60*/  LOP3.LUT R2, R2, 0xfffffffb, RZ, 0xc0, !PT ;  /* 0xfffffffb02027812 */ /* 0x004fc800078ec0ff */
[----:B------:R-:W-:-:S05]  /*0a70*/  @P0 LOP3.LUT R2, R2, 0x4, RZ, 0xfc, !PT ;  /* 0x0000000402020812 */ /* 0x000fca00078efcff */
[----:B------:R1:W-:Y:S01]  /*0a80*/  STL [R1], R2 ;  /* 0x0000000201007387 */ /* 0x0003e20000100800 */
[----:B0-----:R-:W-:-:S13]  /*0a90*/  ISETP.GE.AND P0, PT, R51, UR4, PT ;  /* 0x0000000433007c0c */ /* 0x001fda000bf06270 */
[----:B-1----:R-:W-:Y:S05]  /*0aa0*/  @P0 BRA `(.L_x_9673) ;  /* 0x0000019c00fc0947 */ /* 0x002fea0003800000 */
[----:B------:R-:W-:Y:S01]  /*0ab0*/  VIADD R0, R0, 0xffffff80 ;  /* 0xffffff8000007836 */ /* 0x000fe20000000000 */
[----:B------:R-:W-:Y:S01]  /*0ac0*/  LOP3.LUT R206, R37, 0x1, RZ, 0xfc, !PT ;  /* 0x0000000125ce7812 */ /* 0x000fe200078efcff */
[----:B------:R-:W-:Y:S01]  /*0ad0*/  IMAD.MOV.U32 R18, RZ, RZ, RZ ;  /* 0x000000ffff127224 */ /* 0x000fe200078e00ff */
[----:B------:R-:W-:Y:S01]  /*0ae0*/  MOV R203, RZ ;  /* 0x000000ff00cb7202 */ /* 0x000fe20000000f00 */
[----:B------:R-:W-:Y:S01]  /*0af0*/  IMAD.MOV.U32 R204, RZ, RZ, RZ ;  /* 0x000000ffffcc7224 */ /* 0x000fe200078e00ff */
[----:B------:R-:W-:Y:S01]  /*0b00*/  SHF.R.S32.HI R3, RZ, 0x1f, R0 ;  /* 0x0000001fff037819 */ /* 0x000fe20000011400 */
[----:B------:R-:W-:-:S03]  /*0b10*/  IMAD.MOV.U32 R214, RZ, RZ, RZ ;  /* 0x000000ffffd67224 */ /* 0x000fc600078e00ff */
[CC--:B------:R-:W-:Y:S02]  /*0b20*/  LEA.HI R2, R3.reuse, R0.reuse, RZ, 0x7 ;  /* 0x0000000003027211 */ /* 0x0c0fe400078f38ff */
[CC--:B------:R-:W-:Y:S02]  /*0b30*/  LEA.HI R4, R3.reuse, R0.reuse, RZ, 0x4 ;  /* 0x0000000003047211 */ /* 0x0c0fe400078f20ff */
[----:B------:R-:W-:Y:S02]  /*0b40*/  LOP3.LUT R5, R2, 0xffffff80, RZ, 0xc0, !PT ;  /* 0xffffff8002057812 */ /* 0x000fe400078ec0ff */
[----:B------:R-:W-:Y:S02]  /*0b50*/  SHF.R.S32.HI R7, RZ, 0x4, R4 ;  /* 0x00000004ff077819 */ /* 0x000fe40000011404 */
[----:B------:R-:W-:Y:S01]  /*0b60*/  LEA.HI R200, R3, R0, RZ, 0x2 ;  /* 0x0000000003c87211 */ /* 0x000fe200078f10ff */
[----:B------:R-:W-:Y:S01]  /*0b70*/  IMAD.IADD R13, R0, 0x1, -R5 ;  /* 0x00000001000d7824 */ /* 0x000fe200078e0a05 */
[----:B------:R-:W-:-:S02]  /*0b80*/  SHF.R.S32.HI R5, RZ, 0x7, R2 ;  /* 0x00000007ff057819 */ /* 0x000fc40000011402 */
[----:B------:R-:W-:Y:S02]  /*0b90*/  LEA.HI R6, R4, R7, RZ, 0x1 ;  /* 0x0000000704067211 */ /* 0x000fe400078f08ff */
[----:B------:R-:W-:Y:S01]  /*0ba0*/  SHF.R.S32.HI R9, RZ, 0x1f, R13 ;  /* 0x0000001fff097819 */ /* 0x000fe2000001140d */
[----:B------:R-:W-:Y:S01]  /*0bb0*/  STL [R1+0xd0], R13 ;  /* 0x0000d00d01007387 */ /* 0x000fe20000100800 */
[----:B------:R-:W-:Y:S02]  /*0bc0*/  LEA.HI R2, R2, R5, RZ, 0x1 ;  /* 0x0000000502027211 */ /* 0x000fe400078f08ff */
[----:B------:R-:W-:Y:S02]  /*0bd0*/  LEA.HI R10, R9, R13, RZ, 0x2 ;  /* 0x0000000d090a7211 */ /* 0x000fe400078f10ff */
[----:B------:R-:W-:Y:S02]  /*0be0*/  LOP3.LUT R2, R2, 0x3fffffe, RZ, 0xc0, !PT ;  /* 0x03fffffe02027812 */ /* 0x000fe400078ec0ff */
[----:B------:R-:W-:-:S02]  /*0bf0*/  SHF.R.S32.HI R11, RZ, 0x2, R10 ;  /* 0x00000002ff0b7819 */ /* 0x000fc4000001140a */
[----:B------:R-:W-:Y:S02]  /*0c00*/  SHF.R.S32.HI R8, RZ, 0x1f, R10 ;  /* 0x0000001fff087819 */ /* 0x000fe4000001140a */
[----:B------:R-:W-:Y:S02]  /*0c10*/  LOP3.LUT R6, R6, 0x1ffffffe, RZ, 0xc0, !PT ;  /* 0x1ffffffe06067812 */ /* 0x000fe400078ec0ff */
[----:B------:R-:W-:Y:S02]  /*0c20*/  LEA.HI R8, R8, R11, RZ, 0x3 ;  /* 0x0000000b08087211 */ /* 0x000fe400078f18ff */
[----:B------:R-:W-:Y:S01]  /*0c30*/  LEA.HI R9, R9, R13, RZ, 0x5 ;  /* 0x0000000d09097211 */ /* 0x000fe200078f28ff */
[----:B------:R-:W-:Y:S01]  /*0c40*/  IMAD.IADD R6, R7, 0x1, -R6 ;  /* 0x0000000107067824 */ /* 0x000fe200078e0a06 */
[----:B------:R-:W-:Y:S01]  /*0c50*/  LOP3.LUT R12, R8, 0xfffffff8, RZ, 0xc0, !PT ;  /* 0xfffffff8080c7812 */ /* 0x000fe200078ec0ff */
[----:B------:R-:W-:Y:S01]  /*0c60*/  IMAD.IADD R8, R5, 0x1, -R2 ;  /* 0x0000000105087824 */ /* 0x000fe200078e0a02 */
[----:B------:R-:W-:-:S02]  /*0c70*/  LOP3.LUT R5, R4, 0x3fffff0, RZ, 0xc0, !PT ;  /* 0x03fffff004057812 */ /* 0x000fc400078ec0ff */
[-C--:B------:R-:W-:Y:S01]  /*0c80*/  LEA.HI R2, R3, R0.reuse, RZ, 0x5 ;  /* 0x0000000003027211 */ /* 0x080fe200078f28ff */
[----:B------:R-:W-:Y:S01]  /*0c90*/  IMAD.IADD R12, R11, 0x1, -R12 ;  /* 0x000000010b0c7824 */ /* 0x000fe200078e0a0c */
[----:B------:R-:W-:Y:S01]  /*0ca0*/  LEA.HI R3, R3, R0, RZ, 0x3 ;  /* 0x0000000003037211 */ /* 0x000fe200078f18ff */
[----:B------:R-:W-:Y:S01]  /*0cb0*/  IMAD.IADD R5, R0, 0x1, -R5 ;  /* 0x0000000100057824 */ /* 0x000fe200078e0a05 */
[----:B------:R-:W-:Y:S02]  /*0cc0*/  SHF.R.S32.HI R14, RZ, 0x5, R2 ;  /* 0x00000005ff0e7819 */ /* 0x000fe40000011402 */
[----:B------:R-:W-:Y:S02]  /*0cd0*/  LOP3.LUT R7, R3, 0xfffffff8, RZ, 0xc0, !PT ;  /* 0xfffffff803077812 */ /* 0x000fe400078ec0ff */
[----:B------:R-:W-:Y:S01]  /*0ce0*/  LOP3.LUT R3, R200, 0xfffffffc, RZ, 0xc0, !PT ;  /* 0xfffffffcc8037812 */ /* 0x000fe200078ec0ff */
[----:B------:R-:W-:Y:S01]  /*0cf0*/  STL [R1+0x1c], R14 ;  /* 0x00001c0e01007387 */ /* 0x000fe20000100800 */
[----:B------:R-:W-:Y:S01]  /*0d00*/  LEA R5, R14, R5, 0x4 ;  /* 0x000000050e057211 */ /* 0x000fe200078e20ff */
[C---:B------:R-:W-:Y:S01]  /*0d10*/  IMAD.IADD R7, R0.reuse, 0x1, -R7 ;  /* 0x0000000100077824 */ /* 0x040fe200078e0a07 */
[----:B------:R-:W-:Y:S01]  /*0d20*/  SHF.R.S32.HI R200, RZ, 0x2, R200 ;  /* 0x00000002ffc87819 */ /* 0x000fe200000114c8 */
[----:B------:R-:W-:Y:S01]  /*0d30*/  IMAD.IADD R3, R0, 0x1, -R3 ;  /* 0x0000000100037824 */ /* 0x000fe200078e0a03 */
[----:B------:R-:W-:Y:S01]  /*0d40*/  SHF.R.S32.HI R9, RZ, 0x5, R9 ;  /* 0x00000005ff097819 */ /* 0x000fe20000011409 */
[----:B------:R-:W-:Y:S01]  /*0d50*/  IMAD R5, R5, 0x8, R6 ;  /* 0x0000000805057824 */ /* 0x000fe200078e0206 */
[----:B------:R-:W-:Y:S01]  /*0d60*/  LOP3.LUT R10, R10, 0x7ffffffc, RZ, 0xc0, !PT ;  /* 0x7ffffffc0a0a7812 */ /* 0x000fe200078ec0ff */
[----:B------:R-:W-:Y:S01]  /*0d70*/  VIADD R6, R200, 0x40 ;  /* 0x00000040c8067836 */ /* 0x000fe20000000000 */
[----:B------:R-:W-:Y:S01]  /*0d80*/  LEA.HI R0, R3, R3, RZ, 0x1 ;  /* 0x0000000303007211 */ /* 0x000fe200078f08ff */
[----:B------:R-:W-:-:S02]  /*0d90*/  IMAD R9, R9, 0x10, R12 ;  /* 0x0000001009097824 */ /* 0x000fc400078e020c */
[----:B------:R-:W-:Y:S01]  /*0da0*/  IMAD.SHL.U32 R2, R6, 0x40, RZ ;  /* 0x0000004006027824 */ /* 0x000fe200078e00ff */
[----:B------:R-:W-:Y:S01]  /*0db0*/  SHF.R.S32.HI R4, RZ, 0x1f, R6 ;  /* 0x0000001fff047819 */ /* 0x000fe20000011406 */
[C---:B------:R-:W-:Y:S01]  /*0dc0*/  IMAD.SHL.U32 R16, R3.reuse, 0x8, RZ ;  /* 0x0000000803107824 */ /* 0x040fe200078e00ff */
[----:B------:R-:W-:Y:S01]  /*0dd0*/  LOP3.LUT R0, R0, 0x1ffffffe, RZ, 0xc0, !PT ;  /* 0x1ffffffe00007812 */ /* 0x000fe200078ec0ff */
[C---:B------:R-:W-:Y:S01]  /*0de0*/  IMAD.SHL.U32 R22, R3.reuse, 0x4, RZ ;  /* 0x0000000403167824 */ /* 0x040fe200078e00ff */
[----:B------:R-:W-:Y:S01]  /*0df0*/  LEA.HI R4, R4, R6, RZ, 0x3 ;  /* 0x0000000604047211 */ /* 0x000fe200078f18ff */
[----:B------:R-:W-:Y:S01]  /*0e00*/  IMAD R8, R8, 0x40, R9 ;  /* 0x0000004008087824 */ /* 0x000fe200078e0209 */
[----:B------:R-:W-:Y:S01]  /*0e10*/  IADD3 R210, R16, 0x60, RZ ;  /* 0x0000006010d27810 */ /* 0x000fe20007ffe0ff */
[----:B------:R-:W-:Y:S01]  /*0e20*/  IMAD.IADD R0, R3, 0x1, -R0 ;  /* 0x0000000103007824 */ /* 0x000fe200078e0a00 */
[----:B------:R-:W-:Y:S01]  /*0e30*/  SHF.L.U32 R4, R4, 0x6, RZ ;  /* 0x0000000604047819 */ /* 0x000fe200000006ff */
[----:B------:R-:W-:Y:S01]  /*0e40*/  IMAD.SHL.U32 R207, R7, 0x8, RZ ;  /* 0x0000000807cf7824 */ /* 0x000fe200078e00ff */
[----:B------:R-:W-:Y:S01]  /*0e50*/  LOP3.LUT R3, R2, 0x1c0, RZ, 0xc0, !PT ;  /* 0x000001c002037812 */ /* 0x000fe200078ec0ff */
[----:B------:R-:W-:Y:S01]  /*0e60*/  STL [R1+0x154], R8 ;  /* 0x0001540801007387 */ /* 0x000fe20000100800 */
[----:B------:R-:W-:Y:S01]  /*0e70*/  LOP3.LUT R4, R4, 0xfffffe00, RZ, 0xc0, !PT ;  /* 0xfffffe0004047812 */ /* 0x000fe200078ec0ff */
[----:B------:R-:W-:Y:S01]  /*0e80*/  IMAD.IADD R10, R13, 0x1, -R10 ;  /* 0x000000010d0a7824 */ /* 0x000fe200078e0a0a */
[----:B------:R-:W-:Y:S01]  /*0e90*/  SHF.R.U32.HI R7, RZ, 0x3, R3 ;  /* 0x00000003ff077819 */ /* 0x000fe20000011603 */
[----:B------:R-:W-:Y:S01]  /*0ea0*/  STL [R1+0x40], RZ ;  /* 0x000040ff01007387 */ /* 0x000fe20000100800 */
[--C-:B------:R-:W-:Y:S01]  /*0eb0*/  LOP3.LUT R3, R3, 0x38, R16.reuse, 0xf8, !PT ;  /* 0x0000003803037812 */ /* 0x100fe200078ef810 */
[----:B------:R-:W-:Y:S01]  /*0ec0*/  IMAD.SHL.U32 R42, R10, 0x2, RZ ;  /* 0x000000020a2a7824 */ /* 0x000fe200078e00ff */
[----:B------:R-:W-:Y:S01]  /*0ed0*/  SHF.R.S32.HI R6, RZ, 0x1f, R207 ;  /* 0x0000001fff067819 */ /* 0x000fe200000114cf */
[----:B------:R0:W-:Y:S01]  /*0ee0*/  STL [R1+0x20], R4 ;  /* 0x0000200401007387 */ /* 0x0001e20000100800 */
[----:B------:R-:W-:Y:S01]  /*0ef0*/  IMAD.SHL.U32 R5, R5, 0x8, RZ ;  /* 0x0000000805057824 */ /* 0x000fe200078e00ff */
[----:B------:R-:W-:Y:S01]  /*0f00*/  LEA R0, R0, R8, 0x3 ;  /* 0x0000000800007211 */ /* 0x000fe200078e18ff */
[C---:B------:R-:W-:Y:S01]  /*0f10*/  VIADD R41, R42.reuse, 0x8 ;  /* 0x000000082a297836 */ /* 0x040fe20000000000 */
[----:B------:R-:W-:Y:S01]  /*0f20*/  STL [R1+0x4c], R42 ;  /* 0x00004c2a01007387 */ /* 0x000fe20000100800 */
[C---:B------:R-:W-:Y:S01]  /*0f30*/  VIADD R40, R42.reuse, 0x10 ;  /* 0x000000102a287836 */ /* 0x040fe20000000000 */
[C---:B------:R-:W-:Y:S01]  /*0f40*/  IADD3 R37, R42.reuse, 0x28, RZ ;  /* 0x000000282a257810 */ /* 0x040fe20007ffe0ff */
[C---:B------:R-:W-:Y:S01]  /*0f50*/  VIADD R39, R42.reuse, 0x18 ;  /* 0x000000182a277836 */ /* 0x040fe20000000000 */
[----:B------:R-:W-:Y:S01]  /*0f60*/  STL [R1+0x15c], R5 ;  /* 0x00015c0501007387 */ /* 0x000fe20000100800 */
[----:B------:R-:W-:Y:S01]  /*0f70*/  VIADD R38, R42, 0x20 ;  /* 0x000000202a267836 */ /* 0x000fe20000000000 */
[----:B0-----:R-:W-:Y:S01]  /*0f80*/  LOP3.LUT R4, R4, R3, R7, 0xf6, !PT ;  /* 0x0000000304047212 */ /* 0x001fe200078ef607 */
[C---:B------:R-:W-:Y:S01]  /*0f90*/  VIADD R36, R42.reuse, 0x30 ;  /* 0x000000302a247836 */ /* 0x040fe20000000000 */
[C---:B------:R-:W-:Y:S01]  /*0fa0*/  IADD3 R28, R42.reuse, 0x70, RZ ;  /* 0x000000702a1c7810 */ /* 0x040fe20007ffe0ff */
[C---:B------:R-:W-:Y:S01]  /*0fb0*/  VIADD R35, R42.reuse, 0x38 ;  /* 0x000000382a237836 */ /* 0x040fe20000000000 */
[----:B------:R-:W-:Y:S01]  /*0fc0*/  IADD3 R13, R42, 0xb8, RZ ;  /* 0x000000b82a0d7810 */ /* 0x000fe20007ffe0ff */
[----:B------:R-:W-:Y:S01]  /*0fd0*/  IMAD R3, R4, 0x2, R19 ;  /* 0x0000000204037824 */ /* 0x000fe200078e0213 */
[----:B------:R-:W-:Y:S01]  /*0fe0*/  SHF.R.S32.HI R4, RZ, 0x1f, R41 ;  /* 0x0000001fff047819 */ /* 0x000fe20000011429 */
[C---:B------:R-:W-:Y:S01]  /*0ff0*/  VIADD R34, R42.reuse, 0x40 ;  /* 0x000000402a227836 */ /* 0x040fe20000000000 */
[----:B------:R-:W-:Y:S01]  /*1000*/  SHF.R.S32.HI R17, RZ, 0x1f, R16 ;  /* 0x0000001fff117819 */ /* 0x000fe20000011410 */
[C---:B------:R-:W-:Y:S01]  /*1010*/  VIADD R33, R42.reuse, 0x48 ;  /* 0x000000482a217836 */ /* 0x040fe20000000000 */
[----:B------:R-:W-:Y:S01]  /*1020*/  STL [R1+0x150], R3 ;  /* 0x0001500301007387 */ /* 0x000fe20000100800 */
[C---:B------:R-:W-:Y:S01]  /*1030*/  VIADD R32, R42.reuse, 0x50 ;  /* 0x000000502a207836 */ /* 0x040fe20000000000 */
[----:B------:R-:W-:Y:S01]  /*1040*/  SHF.R.S32.HI R219, RZ, 0x1f, R210 ;  /* 0x0000001fffdb7819 */ /* 0x000fe200000114d2 */
[C---:B------:R-:W-:Y:S01]  /*1050*/  VIADD R31, R42.reuse, 0x58 ;  /* 0x000000582a1f7836 */ /* 0x040fe20000000000 */
[----:B------:R-:W-:Y:S01]  /*1060*/  STL [R1+0xc8], R41 ;  /* 0x0000c82901007387 */ /* 0x000fe20000100800 */
[----:B------:R-:W-:-:S02]  /*1070*/  VIADD R30, R42, 0x60 ;  /* 0x000000602a1e7836 */ /* 0x000fc40000000000 */
[C---:B------:R-:W-:Y:S01]  /*1080*/  VIADD R29, R42.reuse, 0x68 ;  /* 0x000000682a1d7836 */ /* 0x040fe20000000000 */
[----:B------:R0:W-:Y:S01]  /*1090*/  STL [R1+0xc4], R40 ;  /* 0x0000c42801007387 */ /* 0x0001e20000100800 */
[C---:B------:R-:W-:Y:S02]  /*10a0*/  VIADD R27, R42.reuse, 0x78 ;  /* 0x000000782a1b7836 */ /* 0x040fe40000000000 */
[C---:B------:R-:W-:Y:S01]  /*10b0*/  VIADD R26, R42.reuse, 0x80 ;  /* 0x000000802a1a7836 */ /* 0x040fe20000000000 */
[----:B------:R-:W-:Y:S01]  /*10c0*/  STL [R1+0xc0], R39 ;  /* 0x0000c02701007387 */ /* 0x000fe20000100800 */
[C---:B------:R-:W-:Y:S02]  /*10d0*/  VIADD R25, R42.reuse, 0x88 ;  /* 0x000000882a197836 */ /* 0x040fe40000000000 */
[C---:B------:R-:W-:Y:S01]  /*10e0*/  VIADD R24, R42.reuse, 0x90 ;  /* 0x000000902a187836 */ /* 0x040fe20000000000 */
[----:B------:R1:W-:Y:S01]  /*10f0*/  STL [R1+0xbc], R38 ;  /* 0x0000bc2601007387 */ /* 0x0003e20000100800 */
[C---:B------:R-:W-:Y:S01]  /*1100*/  VIADD R11, R207.reuse, 0x40 ;  /* 0x00000040cf0b7836 */ /* 0x040fe20000000000 */
[----:B0-----:R-:W-:Y:S01]  /*1110*/  SHF.R.S32.HI R40, RZ, 0x1f, R40 ;  /* 0x0000001fff287819 */ /* 0x001fe20000011428 */
[C---:B------:R-:W-:Y:S01]  /*1120*/  VIADD R21, R42.reuse, 0x98 ;  /* 0x000000982a157836 */ /* 0x040fe20000000000 */
[----:B------:R0:W-:Y:S01]  /*1130*/  STL [R1+0xb8], R37 ;  /* 0x0000b82501007387 */ /* 0x0001e20000100800 */
[C---:B------:R-:W-:Y:S01]  /*1140*/  VIADD R20, R42.reuse, 0xa0 ;  /* 0x000000a02a147836 */ /* 0x040fe20000000000 */
[----:B------:R-:W-:Y:S01]  /*1150*/  SHF.R.S32.HI R11, RZ, 0x1f, R11 ;  /* 0x0000001fff0b7819 */ /* 0x000fe2000001140b */
[C---:B------:R-:W-:Y:S01]  /*1160*/  VIADD R9, R207.reuse, 0x80 ;  /* 0x00000080cf097836 */ /* 0x040fe20000000000 */
[----:B------:R-:W-:Y:S01]  /*1170*/  STL [R1+0xb4], R36 ;  /* 0x0000b42401007387 */ /* 0x000fe20000100800 */
[C---:B------:R-:W-:Y:S01]  /*1180*/  VIADD R15, R42.reuse, 0xa8 ;  /* 0x000000a82a0f7836 */ /* 0x040fe20000000000 */
[----:B-1----:R-:W-:Y:S01]  /*1190*/  SHF.R.S32.HI R38, RZ, 0x1f, R38 ;  /* 0x0000001fff267819 */ /* 0x002fe20000011426 */
[C---:B------:R-:W-:Y:S01]  /*11a0*/  VIADD R14, R42.reuse, 0xb0 ;  /* 0x000000b02a0e7836 */ /* 0x040fe20000000000 */
[----:B------:R1:W-:Y:S01]  /*11b0*/  STL [R1+0xb0], R35 ;  /* 0x0000b02301007387 */ /* 0x0003e20000100800 */
[----:B------:R-:W-:Y:S01]  /*11c0*/  VIADD R6, R207, 0xc0 ;  /* 0x000000c0cf067836 */ /* 0x000fe20000000000 */
[----:B------:R-:W-:Y:S01]  /*11d0*/  SHF.R.S32.HI R9, RZ, 0x1f, R9 ;  /* 0x0000001fff097819 */ /* 0x000fe20000011409 */
[C---:B------:R-:W-:Y:S01]  /*11e0*/  VIADD R12, R42.reuse, 0xc0 ;  /* 0x000000c02a0c7836 */ /* 0x040fe20000000000 */
[----:B------:R2:W-:Y:S01]  /*11f0*/  STL [R1+0xac], R34 ;  /* 0x0000ac2201007387 */ /* 0x0005e20000100800 */
[C---:B------:R-:W-:Y:S01]  /*1200*/  VIADD R11, R42.reuse, 0xc8 ;  /* 0x000000c82a0b7836 */ /* 0x040fe20000000000 */
[----:B------:R-:W-:Y:S01]  /*1210*/  SHF.R.S32.HI R6, RZ, 0x1f, R6 ;  /* 0x0000001fff067819 */ /* 0x000fe20000011406 */
[C---:B------:R-:W-:Y:S01]  /*1220*/  VIADD R10, R42.reuse, 0xd0 ;  /* 0x000000d02a0a7836 */ /* 0x040fe20000000000 */
[----:B------:R-:W-:Y:S01]  /*1230*/  STL [R1+0xa8], R33 ;  /* 0x0000a82101007387 */ /* 0x000fe20000100800 */
[C---:B------:R-:W-:Y:S01]  /*1240*/  VIADD R9, R42.reuse, 0xd8 ;  /* 0x000000d82a097836 */ /* 0x040fe20000000000 */
[----:B0-----:R-:W-:Y:S01]  /*1250*/  SHF.R.S32.HI R37, RZ, 0x1f, R37 ;  /* 0x0000001fff257819 */ /* 0x001fe20000011425 */
[C---:B------:R-:W-:Y:S01]  /*1260*/  VIADD R7, R42.reuse, 0xe0 ;  /* 0x000000e02a077836 */ /* 0x040fe20000000000 */
[----:B------:R0:W-:Y:S01]  /*1270*/  STL [R1+0xa4], R32 ;  /* 0x0000a42001007387 */ /* 0x0001e20000100800 */
[C---:B------:R-:W-:Y:S01]  /*1280*/  VIADD R6, R42.reuse, 0xe8 ;  /* 0x000000e82a067836 */ /* 0x040fe20000000000 */
[----:B-1----:R-:W-:Y:S01]  /*1290*/  SHF.R.S32.HI R35, RZ, 0x1f, R35 ;  /* 0x0000001fff237819 */ /* 0x002fe20000011423 */
[C---:B------:R-:W-:Y:S01]  /*12a0*/  VIADD R5, R42.reuse, 0xf0 ;  /* 0x000000f02a057836 */ /* 0x040fe20000000000 */
[----:B------:R1:W-:Y:S01]  /*12b0*/  STL [R1+0xa0], R31 ;  /* 0x0000a01f01007387 */ /* 0x0003e20000100800 */
[----:B------:R-:W-:Y:S01]  /*12c0*/  VIADD R3, R42, 0xf8 ;  /* 0x000000f82a037836 */ /* 0x000fe20000000000 */
[----:B--2---:R-:W-:Y:S01]  /*12d0*/  SHF.R.S32.HI R34, RZ, 0x1f, R34 ;  /* 0x0000001fff227819 */ /* 0x004fe20000011422 */
        /* <DEDUP_REMOVED lines=11> */
[----:B------:R-:W-:Y:S01]  /*1390*/  SHF.R.S32.HI R202, RZ, 0x1f, R2 ;  /* 0x0000001fffca7819 */ /* 0x000fe20000011402 */
[----:B------:R-:W-:Y:S01]  /*13a0*/  VIADD R205, R22, 0x10 ;  /* 0x0000001016cd7836 */ /* 0x000fe20000000000 */
[----:B------:R-:W-:Y:S01]  /*13b0*/  STL [R1+0x90], R27 ;  /* 0x0000901b01007387 */ /* 0x000fe20000100800 */
[----:B------:R-:W-:-:S02]  /*13c0*/  SHF.R.S32.HI R220, RZ, 0x1f, R211 ;  /* 0x0000001fffdc7819 */ /* 0x000fc400000114d3 */
[----:B0-----:R-:W-:Y:S01]  /*13d0*/  SHF.R.S32.HI R29, RZ, 0x1f, R29 ;  /* 0x0000001fff1d7819 */ /* 0x001fe2000001141d */
[----:B------:R0:W-:Y:S01]  /*13e0*/  STL [R1+0x8c], R26 ;  /* 0x00008c1a01007387 */ /* 0x0001e20000100800 */
[----:B------:R-:W-:Y:S02]  /*13f0*/  SHF.R.S32.HI R218, RZ, 0x1f, R209 ;  /* 0x0000001fffda7819 */ /* 0x000fe400000114d1 */
[----:B-1----:R-:W-:Y:S01]  /*1400*/  SHF.R.S32.HI R28, RZ, 0x1f, R28 ;  /* 0x0000001fff1c7819 */ /* 0x002fe2000001141c */
[----:B------:R1:W-:Y:S01]  /*1410*/  STL [R1+0x88], R25 ;  /* 0x0000881901007387 */ /* 0x0003e20000100800 */
[----:B------:R-:W-:Y:S02]  /*1420*/  SHF.R.S32.HI R217, RZ, 0x1f, R208 ;  /* 0x0000001fffd97819 */ /* 0x000fe400000114d0 */
[----:B------:R-:W-:Y:S01]  /*1430*/  SHF.R.S32.HI R216, RZ, 0x1f, R213 ;  /* 0x0000001fffd87819 */ /* 0x000fe200000114d5 */
[----:B------:R-:W-:Y:S01]  /*1440*/  STL [R1+0x84], R24 ;  /* 0x0000841801007387 */ /* 0x000fe20000100800 */
[----:B------:R-:W-:-:S02]  /*1450*/  SHF.R.S32.HI R215, RZ, 0x1f, R212 ;  /* 0x0000001fffd77819 */ /* 0x000fc400000114d4 */
[----:B0-----:R-:W-:Y:S01]  /*1460*/  SHF.R.S32.HI R26, RZ, 0x1f, R26 ;  /* 0x0000001fff1a7819 */ /* 0x001fe2000001141a */
[----:B------:R0:W-:Y:S01]  /*1470*/  STL [R1+0x80], R21 ;  /* 0x0000801501007387 */ /* 0x0001e20000100800 */
[----:B-1----:R-:W-:-:S03]  /*1480*/  SHF.R.S32.HI R25, RZ, 0x1f, R25 ;  /* 0x0000001fff197819 */ /* 0x002fc60000011419 */
[----:B------:R1:W-:Y:S04]  /*1490*/  STL [R1+0x7c], R20 ;  /* 0x00007c1401007387 */ /* 0x0003e80000100800 */
[----:B------:R-:W-:Y:S01]  /*14a0*/  STL [R1+0x78], R15 ;  /* 0x0000780f01007387 */ /* 0x000fe20000100800 */
[----:B0-----:R-:W-:-:S03]  /*14b0*/  SHF.R.S32.HI R21, RZ, 0x1f, R21 ;  /* 0x0000001fff157819 */ /* 0x001fc60000011415 */
        /* <DEDUP_REMOVED lines=13> */
[----:B------:R2:W-:Y:S01]  /*1590*/  STL [R1+0x14c], R4 ;  /* 0x00014c0401007387 */ /* 0x0005e20000100800 */
[----:B0-----:R-:W-:-:S03]  /*15a0*/  SHF.R.S32.HI R7, RZ, 0x1f, R7 ;  /* 0x0000001fff077819 */ /* 0x001fc60000011407 */
[----:B------:R-:W-:Y:S01]  /*15b0*/  STL [R1+0x54], R5 ;  /* 0x0000540501007387 */ /* 0x000fe20000100800 */
[----:B-1----:R-:W-:-:S03]  /*15c0*/  SHF.R.S32.HI R6, RZ, 0x1f, R6 ;  /* 0x0000001fff067819 */ /* 0x002fc60000011406 */
[----:B------:R-:W-:Y:S01]  /*15d0*/  STL [R1+0x148], R40 ;  /* 0x0001482801007387 */ /* 0x000fe20000100800 */
[----:B--2---:R-:W-:-:S03]  /*15e0*/  SHF.R.S32.HI R4, RZ, 0x1f, R39 ;  /* 0x0000001fff047819 */ /* 0x004fc60000011427 */
[----:B------:R0:W-:Y:S04]  /*15f0*/  STL [R1+0x50], R3 ;  /* 0x0000500301007387 */ /* 0x0001e80000100800 */
[----:B------:R1:W-:Y:S04]  /*1600*/  STL [R1+0x144], R4 ;  /* 0x0001440401007387 */ /* 0x0003e80000100800 */
[----:B------:R-:W-:Y:S01]  /*1610*/  STL [R1+0x140], R38 ;  /* 0x0001402601007387 */ /* 0x000fe20000100800 */
[----:B0-----:R-:W-:-:S03]  /*1620*/  SHF.R.S32.HI R3, RZ, 0x1f, R3 ;  /* 0x0000001fff037819 */ /* 0x001fc60000011403 */
[----:B------:R-:W-:Y:S01]  /*1630*/  STL [R1+0x13c], R37 ;  /* 0x00013c2501007387 */ /* 0x000fe20000100800 */
[----:B-1----:R-:W-:-:S05]  /*1640*/  SHF.R.S32.HI R4, RZ, 0x1f, R36 ;  /* 0x0000001fff047819 */ /* 0x002fca0000011424 */
[----:B------:R0:W-:Y:S04]  /*1650*/  STL [R1+0x138], R4 ;  /* 0x0001380401007387 */ /* 0x0001e80000100800 */
[----:B------:R-:W-:Y:S04]  /*1660*/  STL [R1+0x134], R35 ;  /* 0x0001342301007387 */ /* 0x000fe80000100800 */
[----:B------:R-:W-:Y:S01]  /*1670*/  STL [R1+0x130], R34 ;  /* 0x0001302201007387 */ /* 0x000fe20000100800 */
[----:B0-----:R-:W-:-:S05]  /*1680*/  SHF.R.S32.HI R4, RZ, 0x1f, R33 ;  /* 0x0000001fff047819 */ /* 0x001fca0000011421 */
        /* <DEDUP_REMOVED lines=25> */
[----:B------:R1:W-:Y:S04]  /*1820*/  STL [R1+0xe0], R7 ;  /* 0x0000e00701007387 */ /* 0x0003e80000100800 */
[----:B------:R1:W-:Y:S01]  /*1830*/  STL [R1+0xdc], R6 ;  /* 0x0000dc0601007387 */ /* 0x0003e20000100800 */
[----:B0-----:R-:W-:-:S05]  /*1840*/  SHF.R.S32.HI R4, RZ, 0x1f, R5 ;  /* 0x0000001fff047819 */ /* 0x001fca0000011405 */
[----:B------:R1:W-:Y:S04]  /*1850*/  STL [R1+0xd8], R4 ;  /* 0x0000d80401007387 */ /* 0x0003e80000100800 */
[----:B------:R1:W-:Y:S04]  /*1860*/  STL [R1+0x158], R0 ;  /* 0x0001580001007387 */ /* 0x0003e80000100800 */
[----:B------:R1:W-:Y:S02]  /*1870*/  STL [R1+0xd4], R3 ;  /* 0x0000d40301007387 */ /* 0x0003e40000100800 */
.L_x_9829:
[----:B01--4-:R-:W0:Y:S02]  /*1880*/  LDC.64 R4, c[0x0][0xc88] ;  /* 0x00032200ff047b82 */ /* 0x013e240000000a00 */
[----:B0-----:R-:W-:-:S05]  /*1890*/  IMAD.WIDE R4, R51, 0x4, R4 ;  /* 0x0000000433047825 */ /* 0x001fca00078e0204 */
[----:B--2---:R-:W2:Y:S01]  /*18a0*/  LDG.E R31, desc[UR40][R4.64] ;  /* 0x00000028041f7981 */ /* 0x004ea2000c1e1900 */
[----:B------:R-:W-:Y:S05]  /*18b0*/  YIELD ;  /* 0x0000000000007946 */ /* 0x000fea0003800000 */
[----:B------:R-:W-:Y:S01]  /*18c0*/  ULDC.64 UR4, c[0x0][0xa28] ;  /* 0x00028a0000047ab9 */ /* 0x000fe20000000a00 */
[----:B------:R-:W-:Y:S01]  /*18d0*/  ULDC.64 UR8, c[0x0][0xa18] ;  /* 0x0002860000087ab9 */ /* 0x000fe20000000a00 */
[----:B------:R-:W-:Y:S01]  /*18e0*/  ISETP.NE.U32.AND P1, PT, RZ, UR4, PT ;  /* 0x00000004ff007c0c */ /* 0x000fe2000bf25070 */
[----:B------:R-:W-:Y:S01]  /*18f0*/  ULDC.64 UR6, c[0x0][0xa08] ;  /* 0x0002820000067ab9 */ /* 0x000fe20000000a00 */
[----:B---3--:R-:W-:Y:S01]  /*1900*/  IMAD.MOV.U32 R8, RZ, RZ, RZ ;  /* 0x000000ffff087224 */ /* 0x008fe200078e00ff */
[----:B------:R-:W-:Y:S01]  /*1910*/  ISETP.NE.U32.AND P0, PT, RZ, UR6, PT ;  /* 0x00000006ff007c0c */ /* 0x000fe2000bf05070 */
[----:B------:R-:W-:Y:S01]  /*1920*/  IMAD.MOV.U32 R32, RZ, RZ, RZ ;  /* 0x000000ffff207224 */ /* 0x000fe200078e00ff */
[----:B------:R-:W-:-:S02]  /*1930*/  ISETP.NE.AND.EX P1, PT, RZ, UR5, PT, P1 ;  /* 0x00000005ff007c0c */ /* 0x000fc4000bf25310 */
[----:B------:R-:W-:Y:S02]  /*1940*/  ISETP.NE.AND.EX P0, PT, RZ, UR7, PT, P0 ;  /* 0x00000007ff007c0c */ /* 0x000fe4000bf05300 */
[----:B--2---:R-:W-:Y:S01]  /*1950*/  SHF.R.S32.HI R0, RZ, 0x1f, R31 ;  /* 0x0000001fff007819 */ /* 0x004fe2000001141f */
[----:B------:R-:W-:-:S08]  /*1960*/  IMAD.SHL.U32 R35, R31, 0x4, RZ ;  /* 0x000000041f237824 */ /* 0x000fd000078e00ff */
[C---:B------:R-:W-:Y:S01]  /*1970*/  @P1 LEA R6, P2, R31.reuse, UR4, 0x2 ;  /* 0x000000041f061c11 */ /* 0x040fe2000f8410ff */
[----:B------:R0:W-:Y:S01]  /*1980*/  STL [R1+0x34], R31 ;  /* 0x0000341f01007387 */ /* 0x0001e20000100800 */
[C-C-:B------:R-:W-:Y:S02]  /*1990*/  SHF.L.U64.HI R34, R31.reuse, 0x2, R0.reuse ;  /* 0x000000021f227819 */ /* 0x140fe40000010200 */
[----:B------:R-:W-:Y:S01]  /*19a0*/  @P1 LEA.HI.X R7, R31, UR5, R0, 0x2, P2 ;  /* 0x000000051f071c11 */ /* 0x000fe200090f1400 */
[----:B------:R-:W-:Y:S01]  /*19b0*/  ULDC UR4, c[0x0][0x288] ;  /* 0x0000a20000047ab9 */ /* 0x000fe20000000800 */
[----:B------:R-:W-:Y:S01]  /*19c0*/  ISETP.NE.U32.AND P2, PT, RZ, UR8, PT ;  /* 0x00000008ff007c0c */ /* 0x000fe2000bf45070 */
[----:B------:R0:W-:Y:S01]  /*19d0*/  STL [R1+0xcc], R0 ;  /* 0x0000cc0001007387 */ /* 0x0001e20000100800 */
[C---:B------:R-:W-:Y:S02]  /*19e0*/  IADD3 R4, P3, R35.reuse, UR6, RZ ;  /* 0x0000000623047c10 */ /* 0x040fe4000ff7e0ff */
[----:B------:R-:W-:Y:S01]  /*19f0*/  ISETP.NE.AND.EX P2, PT, RZ, UR9, PT, P2 ;  /* 0x00000009ff007c0c */ /* 0x000fe2000bf45320 */
[----:B------:R1:W5:Y:S01]  /*1a00*/  @P1 LDG.E R8, desc[UR40][R6.64] ;  /* 0x0000002806081981 */ /* 0x000362000c1e1900 */
[----:B------:R-:W-:Y:S01]  /*1a10*/  IMAD.U32 R48, RZ, RZ, UR4 ;  /* 0x00000004ff307e24 */ /* 0x000fe2000f8e00ff */
[C---:B------:R-:W-:Y:S01]  /*1a20*/  IADD3.X R5, R34.reuse, UR7, RZ, P3, !PT ;  /* 0x0000000722057c10 */ /* 0x040fe20009ffe4ff */
[----:B------:R-:W-:Y:S01]  /*1a30*/  ULDC.64 UR4, c[0x0][0x418] ;  /* 0x0001060000047ab9 */ /* 0x000fe20000000a00 */
[----:B------:R0:W-:Y:S04]  /*1a40*/  STL [R1+0x38], R35 ;  /* 0x0000382301007387 */ /* 0x0001e80000100800 */
[----:B------:R0:W5:Y:S04]  /*1a50*/  @P0 LDG.E R32, desc[UR40][R4.64] ;  /* 0x0000002804200981 */ /* 0x000168000c1e1900 */
[----:B-1----:R-:W-:Y:S01]  /*1a60*/  @P2 IADD3 R6, P1, R35, UR8, RZ ;  /* 0x0000000823062c10 */ /* 0x002fe2000ff3e0ff */
[----:B------:R-:W-:Y:S01]  /*1a70*/  UISETP.NE.U32.AND UP0, UPT, UR4, URZ, UPT ;  /* 0x0000003f0400728c */ /* 0x000fe2000bf05070 */
[----:B------:R0:W-:Y:S02]  /*1a80*/  STL [R1+0x3c], R34 ;  /* 0x00003c2201007387 */ /* 0x0001e40000100800 */
[----:B------:R-:W-:Y:S01]  /*1a90*/  @P2 IADD3.X R7, R34, UR9, RZ, P1, !PT ;  /* 0x0000000922072c10 */ /* 0x000fe20008ffe4ff */
[----:B------:R-:W-:-:S04]  /*1aa0*/  ULDC UR4, c[0x0][0x424] ;  /* 0x0001090000047ab9 */ /* 0x000fc80000000800 */
[----:B------:R0:W5:Y:S01]  /*1ab0*/  @P2 LDG.E R48, desc[UR40][R6.64] ;  /* 0x0000002806302981 */ /* 0x000162000c1e1900 */
[----:B------:R-:W-:-:S03]  /*1ac0*/  UISETP.NE.AND.EX UP0, UPT, UR5, URZ, UPT, UP0 ;  /* 0x0000003f0500728c */ /* 0x000fc6000bf05300 */
[----:B------:R-:W-:Y:S01]  /*1ad0*/  ULDC UR5, c[0x0][0x2f0] ;  /* 0x0000bc0000057ab9 */ /* 0x000fe20000000800 */
[----:B------:R-:W-:-:S04]  /*1ae0*/  USEL UR4, UR4, 0x1, UP0 ;  /* 0x0000000104047887 */ /* 0x000fc80008000000 */
[----:B------:R-:W-:-:S03]  /*1af0*/  UIMAD UR4, UR4, UR5, URZ ;  /* 0x00000005040472a4 */ /* 0x000fc6000f8e023f */
[----:B------:R-:W-:Y:S02]  /*1b00*/  ULDC UR5, c[0x0][0x348] ;  /* 0x0000d20000057ab9 */ /* 0x000fe40000000800 */
[----:B------:R-:W-:Y:S02]  /*1b10*/  IMAD.U32 R24, RZ, RZ, UR5 ;  /* 0x00000005ff187e24 */ /* 0x000fe4000f8e00ff */
[----:B------:R-:W-:Y:S01]  /*1b20*/  IMAD.U32 R33, RZ, RZ, UR4 ;  /* 0x00000004ff217e24 */ /* 0x000fe2000f8e00ff */
[----:B0-----:R-:W-:Y:S06]  /*1b30*/  @P2 BRA `(.L_x_9674) ;  /* 0x0000000000242947 */ /* 0x001fec0003800000 */
        /* <DEDUP_REMOVED lines=9> */
.L_x_9674:
[----:B------:R-:W-:Y:S01]  /*1bd0*/  ULDC.64 UR4, c[0x0][0xa20] ;  /* 0x0002880000047ab9 */ /* 0x000fe20000000a00 */
[----:B------:R0:W-:Y:S01]  /*1be0*/  STL [R1+0x44], R49 ;  /* 0x0000443101007387 */ /* 0x0001e20000100800 */
[----:B------:R-:W-:Y:S02]  /*1bf0*/  ISETP.NE.U32.AND P1, PT, RZ, UR4, PT ;  /* 0x00000004ff007c0c */ /* 0x000fe4000bf25070 */
[C---:B------:R-:W-:Y:S02]  /*1c00*/  LOP3.LUT R3, R50.reuse, 0xff000000, RZ, 0xc0, !PT ;  /* 0xff00000032037812 */ /* 0x040fe400078ec0ff */
[----:B------:R-:W-:Y:S02]  /*1c10*/  ISETP.NE.AND.EX P1, PT, RZ, UR5, PT, P1 ;  /* 0x00000005ff007c0c */ /* 0x000fe4000bf25310 */
[----:B------:R-:W-:Y:S02]  /*1c20*/  LOP3.LUT R0, R50, 0xff0000, RZ, 0xc0, !PT ;  /* 0x00ff000032007812 */ /* 0x000fe400078ec0ff */
[----:B------:R-:W-:-:S02]  /*1c30*/  SHF.R.U32.HI R3, RZ, 0x8, R3 ;  /* 0x00000008ff037819 */ /* 0x000fc40000011603 */
[----:B------:R-:W-:Y:S02]  /*1c40*/  LOP3.LUT R201, R50, 0xffff, RZ, 0xc0, !PT ;  /* 0x0000ffff32c97812 */ /* 0x000fe400078ec0ff */
[----:B------:R-:W-:-:S05]  /*1c50*/  LEA.HI R6, R0, R3, RZ, 0x10 ;  /* 0x0000000300067211 */ /* 0x000fca00078f80ff */
[----:B0-----:R-:W-:Y:S05]  /*1c60*/  @!P1 BRA `(.L_x_9675) ;  /* 0x0000000000109947 */ /* 0x001fea0003800000 */
[----:B------:R-:W-:-:S04]  /*1c70*/  IADD3 R4, P0, R35, UR4, RZ ;  /* 0x0000000423047c10 */ /* 0x000fc8000ff1e0ff */
[----:B------:R-:W-:-:S05]  /*1c80*/  IADD3.X R5, R34, UR5, RZ, P0, !PT ;  /* 0x0000000522057c10 */ /* 0x000fca00087fe4ff */
[----:B------:R0:W5:Y:S01]  /*1c90*/  LDG.E R33, desc[UR40][R4.64] ;  /* 0x0000002804217981 */ /* 0x000162000c1e1900 */
[----:B------:R-:W-:Y:S05]  /*1ca0*/  BRA `(.L_x_9676) ;  /* 0x0000000000107947 */ /* 0x000fea0003800000 */
.L_x_9675:
[----:B------:R-:W-:Y:S05]  /*1cb0*/  @!P0 BRA `(.L_x_9676) ;  /* 0x00000000000c8947 */ /* 0x000fea0003800000 */
[----:B------:R-:W2:Y:S04]  /*1cc0*/  LDG.E R0, desc[UR40][R4.64] ;  /* 0x0000002804007981 */ /* 0x000ea8000c1e1900 */
[----:B------:R-:W2:Y:S02]  /*1cd0*/  LDG.E R33, desc[UR40][R4.64+0x4] ;  /* 0x0000042804217981 */ /* 0x000ea4000c1e1900 */
[----:B--2---:R-:W-:-:S07]  /*1ce0*/  IMAD.IADD R33, R33, 0x1, -R0 ;  /* 0x0000000121217824 */ /* 0x004fce00078e0a00 */
.L_x_9676:
[----:B------:R-:W-:Y:S01]  /*1cf0*/  ULDC.64 UR4, c[0x0][0xa10] ;  /* 0x0002840000047ab9 */ /* 0x000fe20000000a00 */
[----:B------:R-:W2:Y:S01]  /*1d00*/  LDL.LU R30, [R1] ;  /* 0x00000000011e7983 */ /* 0x000ea20000300800 */
[----:B------:R-:W-:-:S04]  /*1d10*/  ISETP.NE.U32.AND P0, PT, RZ, UR4, PT ;  /* 0x00000004ff007c0c */ /* 0x000fc8000bf05070 */
[----:B------:R-:W-:Y:S01]  /*1d20*/  ISETP.NE.AND.EX P0, PT, RZ, UR5, PT, P0 ;  /* 0x00000005ff007c0c */ /* 0x000fe2000bf05300 */
[----:B------:R-:W-:-:S12]  /*1d30*/  ULDC.64 UR4, c[0x0][0xa30] ;  /* 0x00028c0000047ab9 */ /* 0x000fd80000000a00 */
[----:B0-----:R-:W0:Y:S02]  /*1d40*/  @P0 LDC.64 R4, c[0x0][0xa10] ;  /* 0x00028400ff040b82 */ /* 0x001e240000000a00 */
[----:B0-----:R-:W-:-:S05]  /*1d50*/  @P0 IMAD.WIDE R4, R31, 0x4, R4 ;  /* 0x000000041f040825 */ /* 0x001fca00078e0204 */
[----:B------:R-:W3:Y:S04]  /*1d60*/  @P0 LDG.E R0, desc[UR40][R4.64] ;  /* 0x0000002804000981 */ /* 0x000ee8000c1e1900 */
[----:B------:R0:W3:Y:S01]  /*1d70*/  @P0 LDG.E R3, desc[UR40][R4.64+0x4] ;  /* 0x0000042804030981 */ /* 0x0000e2000c1e1900 */
[----:B------:R-:W-:Y:S02]  /*1d80*/  ISETP.NE.U32.AND P1, PT, RZ, UR4, PT ;  /* 0x00000004ff007c0c */ /* 0x000fe4000bf25070 */
[----:B-----5:R-:W-:Y:S02]  /*1d90*/  MOV R50, R33 ;  /* 0x0000002100327202 */ /* 0x020fe40000000f00 */
[----:B------:R-:W-:-:S13]  /*1da0*/  ISETP.NE.AND.EX P1, PT, RZ, UR5, PT, P1 ;  /* 0x00000005ff007c0c */ /* 0x000fda000bf25310 */
[----:B0-----:R-:W-:-:S04]  /*1db0*/  @P1 IADD3 R4, P2, R35, UR4, RZ ;  /* 0x0000000423041c10 */ /* 0x001fc8000ff5e0ff */
[----:B------:R-:W-:-:S05]  /*1dc0*/  @P1 IADD3.X R5, R34, UR5, RZ, P2, !PT ;  /* 0x0000000522051c10 */ /* 0x000fca00097fe4ff */
[----:B------:R0:W5:Y:S01]  /*1dd0*/  @P1 LDG.E R50, desc[UR40][R4.64] ;  /* 0x0000002804321981 */ /* 0x000162000c1e1900 */
[----:B------:R-:W-:Y:S01]  /*1de0*/  IMAD.IADD R9, R33, 0x1, -R8 ;  /* 0x0000000121097824 */ /* 0x000fe200078e0a08 */
[----:B------:R-:W-:Y:S01]  /*1df0*/  LOP3.LUT R12, R6, 0xff, RZ, 0xc0, !PT ;  /* 0x000000ff060c7812 */ /* 0x000fe200078ec0ff */
[----:B------:R-:W-:Y:S01]  /*1e00*/  BSSY B0, `(.L_x_9677) ;  /* 0x000002d000007945 */ /* 0x000fe20003800000 */
[----:B------:R-:W-:-:S03]  /*1e10*/  SHF.R.U32.HI R7, RZ, 0x10, R6 ;  /* 0x00000010ff077819 */ /* 0x000fc60000011606 */
[----:B------:R0:W-:Y:S01]  /*1e20*/  STL [R1+0x48], R12 ;  /* 0x0000480c01007387 */ /* 0x0001e20000100800 */
[----:B--2---:R-:W-:Y:S01]  /*1e30*/  LOP3.LUT R30, R30, 0xfffffff7, RZ, 0xc0, !PT ;  /* 0xfffffff71e1e7812 */ /* 0x004fe200078ec0ff */
[----:B---3--:R-:W-:-:S04]  /*1e40*/  @P0 IMAD.IADD R24, R3, 0x1, -R0 ;  /* 0x0000000103180824 */ /* 0x008fc800078e0a00 */
[----:B------:R-:W-:-:S04]  /*1e50*/  IMAD.IADD R154, R9, 0x1, R24 ;  /* 0x00000001099a7824 */ /* 0x000fc800078e0218 */
[C---:B------:R-:W-:Y:S01]  /*1e60*/  VIADD R0, R154.reuse, 0x5f ;  /* 0x0000005f9a007836 */ /* 0x040fe20000000000 */
[----:B------:R-:W-:-:S03]  /*1e70*/  ISETP.GE.AND P3, PT, R154, 0x1, PT ;  /* 0x000000019a00780c */ /* 0x000fc60003f66270 */
[----:B------:R-:W-:-:S05]  /*1e80*/  IMAD.HI R0, R0, 0x2aaaaaab, RZ ;  /* 0x2aaaaaab00007827 */ /* 0x000fca00078e02ff */
[----:B------:R-:W-:-:S04]  /*1e90*/  SHF.R.U32.HI R177, RZ, 0x1f, R0 ;  /* 0x0000001fffb17819 */ /* 0x000fc80000011600 */
[----:B------:R-:W-:Y:S01]  /*1ea0*/  LEA.HI.SX32 R177, R0, R177, 0x1c ;  /* 0x000000b100b17211 */ /* 0x000fe200078fe2ff */
[----:B------:R-:W-:Y:S01]  /*1eb0*/  IMAD.MOV.U32 R0, RZ, RZ, RZ ;  /* 0x000000ffff007224 */ /* 0x000fe200078e00ff */
[----:B------:R-:W-:-:S05]  /*1ec0*/  @P3 LOP3.LUT R30, R30, 0x8, RZ, 0xfc, !PT ;  /* 0x000000081e1e3812 */ /* 0x000fca00078efcff */
[----:B------:R0:W-:Y:S04]  /*1ed0*/  STL [R1], R30 ;  /* 0x0000001e01007387 */ /* 0x0001e80000100800 */
[----:B------:R0:W-:Y:S01]  /*1ee0*/  STL [R1+0x30], R7 ;  /* 0x0000300701007387 */ /* 0x0001e20000100800 */
[----:B------:R-:W-:Y:S05]  /*1ef0*/  @!P3 BRA `(.L_x_9678) ;  /* 0x000000000074b947 */ /* 0x000fea0003800000 */
[----:B------:R-:W-:Y:S01]  /*1f00*/  ISETP.NE.AND P0, PT, R7, RZ, PT ;  /* 0x000000ff0700720c */ /* 0x000fe20003f05270 */
[----:B------:R-:W-:-:S03]  /*1f10*/  ULDC UR4, c[0x0][0x9f0] ;  /* 0x00027c0000047ab9 */ /* 0x000fc60000000800 */
[----:B------:R-:W-:-:S04]  /*1f20*/  SEL R10, R7, UR4, P0 ;  /* 0x00000004070a7c07 */ /* 0x000fc80008000000 */
[-C--:B------:R-:W-:Y:S02]  /*1f30*/  IABS R6, R10.reuse ;  /* 0x0000000a00067213 */ /* 0x080fe40000000000 */
[----:B------:R-:W-:Y:S02]  /*1f40*/  IADD3 R0, R177, -0x1, R10 ;  /* 0xffffffffb1007810 */ /* 0x000fe40007ffe00a */
[----:B------:R-:W1:Y:S01]  /*1f50*/  I2F.RP R3, R6 ;  /* 0x0000000600037306 */ /* 0x000e620000209400 */
[----:B------:R-:W-:Y:S02]  /*1f60*/  IABS R11, R10 ;  /* 0x0000000a000b7213 */ /* 0x000fe40000000000 */
[----:B------:R-:W-:Y:S02]  /*1f70*/  IABS R8, R0 ;  /* 0x0000000000087213 */ /* 0x000fe40000000000 */
[----:B------:R-:W-:-:S04]  /*1f80*/  LOP3.LUT R0, R0, R10, RZ, 0x3c, !PT ;  /* 0x0000000a00007212 */ /* 0x000fc800078e3cff */
[----:B------:R-:W-:Y:S01]  /*1f90*/  ISETP.GE.AND P2, PT, R0, RZ, PT ;  /* 0x000000ff0000720c */ /* 0x000fe20003f46270 */
[----:B-1----:R-:W0:Y:S02]  /*1fa0*/  MUFU.RCP R3, R3 ;  /* 0x0000000300037308 */ /* 0x002e240000001000 */
        /* <DEDUP_REMOVED lines=18> */
.L_x_9678:
[----:B------:R-:W-:Y:S05]  /*20d0*/  BSYNC B0 ;  /* 0x0000000000007941 */ /* 0x000fea0003800000 */
.L_x_9677:
[----:B------:R-:W-:-:S05]  /*20e0*/  IMAD R3, R12, R0, RZ ;  /* 0x000000000c037224 */ /* 0x000fca00078e02ff */
[C---:B------:R-:W-:Y:S01]  /*20f0*/  VIADDMNMX R0, R3.reuse, R0, R177, PT ;  /* 0x0000000003007246 */ /* 0x040fe200038001b1 */
[----:B------:R-:W-:-:S04]  /*2100*/  IMAD R3, R3, 0x60, -R9 ;  /* 0x0000006003037824 */ /* 0x000fc800078e0a09 */
[----:B0-----:R-:W-:Y:S01]  /*2110*/  IMAD R5, R0, 0x60, -R9 ;  /* 0x0000006000057824 */ /* 0x001fe200078e0a09 */
        /* <DEDUP_REMOVED lines=33> */
.L_x_9681:
[----:B------:R-:W-:Y:S05]  /*2330*/  BSYNC B6 ;  /* 0x0000000000067941 */ /* 0x000fea0003800000 */
.L_x_9680:
        /* <DEDUP_REMOVED lines=20> */
.L_x_9683:
[----:B------:R-:W-:Y:S05]  /*2480*/  BSYNC B6 ;  /* 0x0000000000067941 */ /* 0x000fea0003800000 */
.L_x_9682:
[----:B------:R-:W-:Y:S01]  /*2490*/  ULDC.64 UR4, c[0x0][0x9f8] ;  /* 0x00027e0000047ab9 */ /* 0x000fe20000000a00 */
[----:B------:R-:W0:Y:S01]  /*24a0*/  S2R R7, SR_TID.X ;  /* 0x0000000000077919 */ /* 0x000e220000002100 */
[----:B------:R-:W-:Y:S01]  /*24b0*/  ISETP.NE.U32.AND P0, PT, RZ, UR4, PT ;  /* 0x00000004ff007c0c */ /* 0x000fe2000bf05070 */
[----:B------:R-:W-:Y:S01]  /*24c0*/  IMAD.MOV.U32 R0, RZ, RZ, R31 ;  /* 0x000000ffff007224 */ /* 0x000fe200078e001f */
[----:B------:R-:W1:Y:S02]  /*24d0*/  LDC.64 R56, c[0x0][0x408] ;  /* 0x00010200ff387b82 */ /* 0x000e640000000a00 */
[----:B------:R-:W-:-:S06]  /*24e0*/  ISETP.NE.AND.EX P0, PT, RZ, UR5, PT, P0 ;  /* 0x00000005ff007c0c */ /* 0x000fcc000bf05300 */
[----:B------:R-:W2:Y:S07]  /*24f0*/  LDC R61, c[0x0][0x3f4] ;  /* 0x0000fd00ff3d7b82 */ /* 0x000eae0000000800 */
[----:B------:R-:W-:Y:S01]  /*2500*/  @P0 IADD3 R4, P1, R35, UR4, RZ ;  /* 0x0000000423040c10 */ /* 0x000fe2000ff3e0ff */
[----:B------:R-:W-:Y:S01]  /*2510*/  ULDC UR4, c[0x0][0x320] ;  /* 0x0000c80000047ab9 */ /* 0x000fe20000000800 */
[----:B------:R-:W-:Y:S02]  /*2520*/  IMAD.MOV.U32 R35, RZ, RZ, R30 ;  /* 0x000000ffff237224 */ /* 0x000fe400078e001e */
[----:B------:R-:W-:Y:S01]  /*2530*/  @P0 IADD3.X R5, R34, UR5, RZ, P1, !PT ;  /* 0x0000000522050c10 */ /* 0x000fe20008ffe4ff */
[----:B------:R-:W3:Y:S01]  /*2540*/  LDC.64 R30, c[0x0][0x3f8] ;  /* 0x0000fe00ff1e7b82 */ /* 0x000ee20000000a00 */
[----:B------:R-:W-:Y:S01]  /*2550*/  ISETP.GE.AND P1, PT, R2, UR4, PT ;  /* 0x0000000402007c0c */ /* 0x000fe2000bf26270 */
[----:B------:R-:W4:Y:S03]  /*2560*/  LDL R34, [R1+0x20] ;  /* 0x0000200001227983 */ /* 0x000f260000100800 */
[----:B------:R-:W-:Y:S01]  /*2570*/  SEL R6, RZ, 0xffffffff, P1 ;  /* 0xffffffffff067807 */ /* 0x000fe20000800000 */
[----:B------:R0:W4:Y:S01]  /*2580*/  @P0 LDG.E R0, desc[UR40][R4.64] ;  /* 0x0000002804000981 */ /* 0x000122000c1e1900 */
[----:B------:R-:W-:Y:S01]  /*2590*/  ISETP.GE.AND P0, PT, R16, UR4, PT ;  /* 0x0000000410007c0c */ /* 0x000fe2000bf06270 */
[----:B-1----:R-:W-:Y:S01]  /*25a0*/  IMAD.WIDE.U32 R54, R200, R56, R16 ;  /* 0x00000038c8367225 */ /* 0x002fe200078e0010 */
[----:B------:R-:W-:Y:S01]  /*25b0*/  ISETP.GE.AND P1, PT, R210, UR4, PT ;  /* 0x00000004d2007c0c */ /* 0x000fe2000bf26270 */
[----:B------:R-:W1:Y:S01]  /*25c0*/  S2R R36, SR_TID.X ;  /* 0x0000000000247919 */ /* 0x000e620000002100 */
[----:B------:R-:W-:Y:S01]  /*25d0*/  SEL R3, RZ, 0x1, P0 ;  /* 0x00000001ff037807 */ /* 0x000fe20000000000 */
[----:B------:R-:W-:Y:S01]  /*25e0*/  IMAD.SHL.U32 R6, R6, 0x2, RZ ;  /* 0x0000000206067824 */ /* 0x000fe200078e00ff */
[----:B------:R-:W-:Y:S01]  /*25f0*/  ISETP.GE.AND P0, PT, R211, UR4, PT ;  /* 0x00000004d3007c0c */ /* 0x000fe2000bf06270 */
[----:B0-----:R-:W-:Y:S01]  /*2600*/  VIADD R12, R7, 0xffffff80 ;  /* 0xffffff80070c7836 */ /* 0x001fe20000000000 */
[----:B------:R-:W-:Y:S01]  /*2610*/  SHF.R.S32.HI R7, RZ, 0x1f, R200 ;  /* 0x0000001fff077819 */ /* 0x000fe200000114c8 */
[----:B------:R-:W-:Y:S01]  /*2620*/  IMAD.MOV.U32 R75, RZ, RZ, 0x20 ;  /* 0x00000020ff4b7424 */ /* 0x000fe200078e00ff */
[----:B------:R-:W-:Y:S01]  /*2630*/  LOP3.LUT R3, R6, 0x2, R3, 0xe2, !PT ;  /* 0x0000000206037812 */ /* 0x000fe200078ee203 */
[----:B------:R-:W-:Y:S01]  /*2640*/  IMAD R63, R57, 0x60, RZ ;  /* 0x00000060393f7824 */ /* 0x000fe200078e02ff */
[----:B------:R-:W-:Y:S01]  /*2650*/  SEL R4, RZ, 0x4, P0 ;  /* 0x00000004ff047807 */ /* 0x000fe20000000000 */
[----:B------:R-:W-:Y:S01]  /*2660*/  IMAD.SHL.U32 R59, R56, 0x40, RZ ;  /* 0x00000040383b7824 */ /* 0x000fe200078e00ff */
[----:B------:R-:W-:-:S02]  /*2670*/  SEL R5, RZ, 0x8, P1 ;  /* 0x00000008ff057807 */ /* 0x000fc40000800000 */
[----:B------:R-:W-:Y:S01]  /*2680*/  ISETP.GE.AND P0, PT, R209, UR4, PT ;  /* 0x00000004d1007c0c */ /* 0x000fe2000bf06270 */
[----:B---3--:R-:W-:Y:S01]  /*2690*/  IMAD.WIDE.U32 R20, R200, R30, R16 ;  /* 0x0000001ec8147225 */ /* 0x008fe200078e0010 */
[----:B------:R-:W-:Y:S02]  /*26a0*/  ISETP.GE.AND P1, PT, R208, UR4, PT ;  /* 0x00000004d0007c0c */ /* 0x000fe4000bf26270 */
[----:B------:R-:W-:Y:S01]  /*26b0*/  LOP3.LUT R4, R5, R3, R4, 0xfe, !PT ;  /* 0x0000000305047212 */ /* 0x000fe200078efe04 */
[----:B------:R-:W-:Y:S01]  /*26c0*/  IMAD.SHL.U32 R51, R30, 0x40, RZ ;  /* 0x000000401e337824 */ /* 0x000fe200078e00ff */
[----:B------:R-:W-:Y:S01]  /*26d0*/  SEL R5, RZ, 0x10, P0 ;  /* 0x00000010ff057807 */ /* 0x000fe20000000000 */
[----:B------:R-:W-:Y:S01]  /*26e0*/  IMAD.IADD R3, R32, 0x1, R33 ;  /* 0x0000000120037824 */ /* 0x000fe200078e0221 */
[----:B------:R-:W-:Y:S02]  /*26f0*/  SEL R6, RZ, 0x20, P1 ;  /* 0x00000020ff067807 */ /* 0x000fe40000800000 */
[----:B------:R-:W-:-:S02]  /*2700*/  SHF.R.S32.HI R23, RZ, 0x1f, R22 ;  /* 0x0000001fff177819 */ /* 0x000fc40000011416 */
[----:B------:R-:W-:Y:S01]  /*2710*/  LOP3.LUT R4, R6, R4, R5, 0xfe, !PT ;  /* 0x0000000406047212 */ /* 0x000fe200078efe05 */
[C---:B------:R-:W-:Y:S01]  /*2720*/  IMAD R6, R7.reuse, R30, RZ ;  /* 0x0000001e07067224 */ /* 0x040fe200078e02ff */
[----:B------:R-:W-:Y:S01]  /*2730*/  SHF.R.S32.HI R5, RZ, 0x1f, R12 ;  /* 0x0000001fff057819 */ /* 0x000fe2000001140c */
[----:B------:R-:W-:Y:S01]  /*2740*/  IMAD R7, R7, R56, RZ ;  /* 0x0000003807077224 */ /* 0x000fe200078e02ff */
[----:B------:R-:W-:Y:S01]  /*2750*/  ISETP.GE.AND P0, PT, R213, UR4, PT ;  /* 0x00000004d5007c0c */ /* 0x000fe2000bf06270 */
[C---:B------:R-:W-:Y:S01]  /*2760*/  IMAD R11, R200.reuse, R31, R6 ;  /* 0x0000001fc80b7224 */ /* 0x040fe200078e0206 */
[----:B------:R-:W-:Y:S01]  /*2770*/  LEA.HI R14, R5, R12, RZ, 0x2 ;  /* 0x0000000c050e7211 */ /* 0x000fe200078f10ff */
[----:B------:R-:W-:Y:S01]  /*2780*/  IMAD.WIDE.U32 R8, R200, R30, R22 ;  /* 0x0000001ec8087225 */ /* 0x000fe200078e0016 */
[----:B-1----:R-:W-:Y:S02]  /*2790*/  SHF.R.U32.HI R36, RZ, 0x7, R36 ;  /* 0x00000007ff247819 */ /* 0x002fe40000011624 */
[----:B------:R-:W-:Y:S01]  /*27a0*/  LOP3.LUT R13, R14, 0xfffffffc, RZ, 0xc0, !PT ;  /* 0xfffffffc0e0d7812 */ /* 0x000fe200078ec0ff */
[----:B------:R-:W-:Y:S01]  /*27b0*/  IMAD.IADD R9, R9, 0x1, R11 ;  /* 0x0000000109097824 */ /* 0x000fe200078e020b */
[----:B------:R-:W-:Y:S01]  /*27c0*/  ISETP.NE.AND P6, PT, R36, 0x1, PT ;  /* 0x000000012400780c */ /* 0x000fe20003fc5270 */
[----:B------:R-:W-:Y:S01]  /*27d0*/  IMAD.IADD R21, R11, 0x1, R21 ;  /* 0x000000010b157824 */ /* 0x000fe200078e0215 */
[----:B------:R-:W-:Y:S01]  /*27e0*/  ISETP.GE.AND P1, PT, R212, UR4, PT ;  /* 0x00000004d4007c0c */ /* 0x000fe2000bf26270 */
[----:B------:R-:W-:Y:S01]  /*27f0*/  IMAD.IADD R15, R12, 0x1, -R13 ;  /* 0x000000010c0f7824 */ /* 0x000fe200078e0a0d */
[----:B------:R-:W-:Y:S01]  /*2800*/  SEL R5, RZ, 0x40, P0 ;  /* 0x00000040ff057807 */ /* 0x000fe20000000000 */
[C---:B------:R-:W-:Y:S01]  /*2810*/  IMAD R13, R200.reuse, R57, R7 ;  /* 0x00000039c80d7224 */ /* 0x040fe200078e0207 */
[----:B-----5:R-:W-:Y:S01]  /*2820*/  SHF.R.S32.HI R7, RZ, 0x1f, R50 ;  /* 0x0000001fff077819 */ /* 0x020fe20000011432 */
[----:B------:R-:W-:Y:S01]  /*2830*/  IMAD.WIDE.U32 R52, R200, R56, R22 ;  /* 0x00000038c8347225 */ /* 0x000fe200078e0016 */
[----:B------:R-:W-:-:S02]  /*2840*/  SEL R10, RZ, 0x7fff80, P1 ;  /* 0x007fff80ff0a7807 */ /* 0x000fc40000800000 */
[----:B--2---:R-:W-:Y:S01]  /*2850*/  ISETP.GE.AND P0, PT, R16, R61, PT ;  /* 0x0000003d1000720c */ /* 0x004fe20003f06270 */
[----:B------:R-:W-:Y:S01]  /*2860*/  IMAD R6, R7, R30, RZ ;  /* 0x0000001e07067224 */ /* 0x000fe200078e02ff */
[----:B------:R-:W-:Y:S01]  /*2870*/  LOP3.LUT R35, R35, 0xfffffffe, RZ, 0xc0, !PT ;  /* 0xfffffffe23237812 */ /* 0x000fe200078ec0ff */
[----:B------:R-:W-:Y:S05]  /*2880*/  @!P6 WARPSYNC.ALL ;  /* 0x000000000000e948 */ /* 0x000fea0003800000 */
[----:B------:R-:W-:Y:S01]  /*2890*/  IMAD R11, R50, R31, R6 ;  /* 0x0000001f320b7224 */ /* 0x000fe200078e0206 */
[----:B------:R-:W-:Y:S01]  /*28a0*/  ULDC UR4, c[0x0][0x2f4] ;  /* 0x0000bd0000047ab9 */ /* 0x000fe20000000800 */
[----:B------:R-:W2:Y:S01]  /*28b0*/  LDL R6, [R1+0x1c] ;  /* 0x00001c0001067983 */ /* 0x000ea20000100800 */
[----:B------:R-:W-:Y:S01]  /*28c0*/  ISETP.GE.AND P2, PT, R2, UR4, PT ;  /* 0x0000000402007c0c */ /* 0x000fe2000bf46270 */
[----:B------:R-:W-:Y:S01]  /*28d0*/  IMAD.IADD R55, R13, 0x1, R55 ;  /* 0x000000010d377824 */ /* 0x000fe200078e0237 */
[----:B------:R-:W-:Y:S01]  /*28e0*/  LOP3.LUT R10, R10, R4, R5, 0xfe, !PT ;  /* 0x000000040a0a7212 */ /* 0x000fe200078efe05 */
[----:B------:R-:W-:Y:S01]  /*28f0*/  VIADD R60, R36, 0x8 ;  /* 0x00000008243c7836 */ /* 0x000fe20000000000 */
[----:B------:R-:W-:Y:S01]  /*2900*/  SEL R5, R61, RZ, P0 ;  /* 0x000000ff3d057207 */ /* 0x000fe20000000000 */
[----:B------:R-:W-:Y:S01]  /*2910*/  IMAD.WIDE.U32 R8, R50, R30, R8 ;  /* 0x0000001e32087225 */ /* 0x000fe200078e0008 */
[----:B------:R-:W-:-:S02]  /*2920*/  IADD3 R53, R53, R13, RZ ;  /* 0x0000000d35357210 */ /* 0x000fc40007ffe0ff */
[----:B------:R-:W-:Y:S01]  /*2930*/  SHF.R.S32.HI R13, RZ, 0x1f, R14 ;  /* 0x0000001fff0d7819 */ /* 0x000fe2000001140e */
[----:B------:R-:W-:Y:S01]  /*2940*/  IMAD.IADD R5, R16, 0x1, R5 ;  /* 0x0000000110057824 */ /* 0x000fe200078e0205 */
[----:B------:R-:W-:Y:S01]  /*2950*/  SHF.L.U64.HI R29, R30, 0x6, R31 ;  /* 0x000000061e1d7819 */ /* 0x000fe2000001021f */
[----:B------:R-:W-:Y:S01]  /*2960*/  IMAD.WIDE.U32 R20, R50, R30, R20 ;  /* 0x0000001e32147225 */ /* 0x000fe200078e0014 */
[----:B------:R-:W-:Y:S02]  /*2970*/  SHF.L.U64.HI R58, R56, 0x6, R57 ;  /* 0x00000006383a7819 */ /* 0x000fe40000010239 */
[----:B------:R-:W-:Y:S01]  /*2980*/  @P2 LOP3.LUT R35, R35, 0x1, RZ, 0xfc, !PT ;  /* 0x0000000123232812 */ /* 0x000fe200078efcff */
[----:B------:R-:W-:Y:S01]  /*2990*/  VIADD R36, R200, 0x40 ;  /* 0x00000040c8247836 */ /* 0x000fe20000000000 */
[----:B------:R-:W-:Y:S01]  /*29a0*/  LEA.HI R13, R13, R200, RZ, 0x3 ;  /* 0x000000c80d0d7211 */ /* 0x000fe200078f18ff */
[----:B------:R-:W-:Y:S01]  /*29b0*/  IMAD R7, R7, R56, RZ ;  /* 0x0000003807077224 */ /* 0x000fe200078e02ff */
[----:B------:R-:W-:Y:S01]  /*29c0*/  SHF.R.S32.HI R4, RZ, 0x1f, R5 ;  /* 0x0000001fff047819 */ /* 0x000fe20000011405 */
[----:B------:R0:W-:Y:S01]  /*29d0*/  STL [R1], R35 ;  /* 0x0000002301007387 */ /* 0x0001e20000100800 */
[----:B------:R-:W-:Y:S01]  /*29e0*/  LOP3.LUT R13, R13, 0xfffffff8, RZ, 0xc0, !PT ;  /* 0xfffffff80d0d7812 */ /* 0x000fe200078ec0ff */
[----:B------:R-:W-:Y:S01]  /*29f0*/  IMAD.SHL.U32 R36, R36, 0x40, RZ ;  /* 0x0000004024247824 */ /* 0x000fe200078e00ff */
[----:B------:R-:W-:Y:S01]  /*2a00*/  LEA.HI R4, R4, R5, RZ, 0x3 ;  /* 0x0000000504047211 */ /* 0x000fe200078f18ff */
[----:B------:R-:W-:-:S02]  /*2a10*/  IMAD R5, R31, 0x60, RZ ;  /* 0x000000601f057824 */ /* 0x000fc400078e02ff */
[C---:B------:R-:W-:Y:S02]  /*2a20*/  IMAD R7, R50.reuse, R57, R7 ;  /* 0x0000003932077224 */ /* 0x040fe400078e0207 */
[----:B------:R-:W-:Y:S01]  /*2a30*/  IMAD.WIDE.U32 R52, R50, R56, R52 ;  /* 0x0000003832347225 */ /* 0x000fe200078e0034 */
[----:B0-----:R-:W-:-:S03]  /*2a40*/  IADD3 R35, R200, 0x40, RZ ;  /* 0x00000040c8237810 */ /* 0x001fc60007ffe0ff */
[----:B------:R-:W-:Y:S01]  /*2a50*/  IMAD.IADD R13, R200, 0x1, -R13 ;  /* 0x00000001c80d7824 */ /* 0x000fe200078e0a0d */
[----:B------:R-:W-:Y:S01]  /*2a60*/  LOP3.LUT R36, R36, 0x1c0, RZ, 0xc0, !PT ;  /* 0x000001c024247812 */ /* 0x000fe200078ec0ff */
[----:B------:R-:W-:-:S04]  /*2a70*/  IMAD.WIDE.U32 R30, R30, 0x60, RZ ;  /* 0x000000601e1e7825 */ /* 0x000fc800078e00ff */
[----:B------:R-:W-:Y:S02]  /*2a80*/  IMAD.SHL.U32 R35, R35, 0x40, RZ ;  /* 0x0000004023237824 */ /* 0x000fe400078e00ff */
[----:B------:R-:W-:Y:S02]  /*2a90*/  IMAD.SHL.U32 R73, R13, 0x40, RZ ;  /* 0x000000400d497824 */ /* 0x000fe400078e00ff */
[----:B------:R-:W-:Y:S01]  /*2aa0*/  IMAD.WIDE.U32 R54, R50, R56, R54 ;  /* 0x0000003832367225 */ /* 0x000fe200078e0036 */
[----:B------:R-:W-:-:S03]  /*2ab0*/  LOP3.LUT R35, R35, 0x1c0, RZ, 0xc0, !PT ;  /* 0x000001c023237812 */ /* 0x000fc600078ec0ff */
[----:B------:R-:W-:Y:S01]  /*2ac0*/  IMAD.IADD R62, R31, 0x1, R5 ;  /* 0x000000011f3e7824 */ /* 0x000fe200078e0205 */
[----:B------:R-:W-:Y:S01]  /*2ad0*/  LOP3.LUT R5, R36, 0x38, R4, 0xf8, !PT ;  /* 0x0000003824057812 */ /* 0x000fe200078ef804 */
[----:B------:R-:W-:Y:S01]  /*2ae0*/  IMAD.IADD R67, R53, 0x1, R7 ;  /* 0x0000000135437824 */ /* 0x000fe200078e0207 */
[----:B------:R-:W-:Y:S01]  /*2af0*/  SHF.R.U32.HI R35, RZ, 0x3, R35 ;  /* 0x00000003ff237819 */ /* 0x000fe20000011623 */
[----:B------:R-:W-:Y:S01]  /*2b00*/  IMAD.SHL.U32 R61, R61, 0x2, RZ ;  /* 0x000000023d3d7824 */ /* 0x000fe200078e00ff */
[----:B------:R-:W-:Y:S01]  /*2b10*/  LOP3.LUT R73, R73, 0x1c0, RZ, 0xc0, !PT ;  /* 0x000001c049497812 */ /* 0x000fe200078ec0ff */
[----:B------:R-:W-:Y:S01]  /*2b20*/  IMAD.IADD R68, R7, 0x1, R55 ;  /* 0x0000000107447824 */ /* 0x000fe200078e0237 */
[----:B------:R-:W-:Y:S01]  /*2b30*/  LOP3.LUT R5, R5, R35, RZ, 0x3c, !PT ;  /* 0x0000002305057212 */ /* 0x000fe200078e3cff */
[----:B------:R-:W-:Y:S01]  /*2b40*/  IMAD.WIDE.U32 R56, R56, 0x60, RZ ;  /* 0x0000006038387825 */ /* 0x000fe200078e00ff */
[----:B------:R-:W-:Y:S02]  /*2b50*/  SHF.R.U32.HI R76, RZ, 0x3, R73 ;  /* 0x00000003ff4c7819 */ /* 0x000fe40000011649 */
[----:B------:R-:W-:-:S02]  /*2b60*/  LOP3.LUT R7, R73, 0x18, R16, 0xf8, !PT ;  /* 0x0000001849077812 */ /* 0x000fc400078ef810 */
[----:B------:R-:W-:Y:S02]  /*2b70*/  LOP3.LUT P2, RZ, R13, 0x4, RZ, 0xc0, !PT ;  /* 0x000000040dff7812 */ /* 0x000fe4000784c0ff */
[----:B------:R-:W-:Y:S02]  /*2b80*/  PRMT R84, R10, 0x8880, RZ ;  /* 0x000088800a547816 */ /* 0x000fe400000000ff */
[----:B------:R-:W-:Y:S02]  /*2b90*/  LOP3.LUT R7, R7, R76, RZ, 0x3c, !PT ;  /* 0x0000004c07077212 */ /* 0x000fe400078e3cff */
[----:B------:R-:W-:Y:S02]  /*2ba0*/  PRMT R84, R84, 0x7710, RZ ;  /* 0x0000771054547816 */ /* 0x000fe400000000ff */
[----:B------:R-:W-:Y:S02]  /*2bb0*/  SEL R75, R75, 0xffffffe0, !P2 ;  /* 0xffffffe04b4b7807 */ /* 0x000fe40005000000 */
[----:B------:R-:W-:Y:S01]  /*2bc0*/  LOP3.LUT R70, R4, 0xfffffff8, RZ, 0xc0, !PT ;  /* 0xfffffff804467812 */ /* 0x000fe200078ec0ff */
[----:B------:R-:W-:Y:S01]  /*2bd0*/  IMAD R64, R15, 0x40, R200 ;  /* 0x000000400f407824 */ /* 0x000fe200078e02c8 */
[C---:B------:R-:W-:Y:S01]  /*2be0*/  LOP3.LUT R77, R84.reuse, 0x1, RZ, 0xc0, !PT ;  /* 0x00000001544d7812 */ /* 0x040fe200078ec0ff */
[----:B------:R-:W-:Y:S01]  /*2bf0*/  IMAD.IADD R65, R9, 0x1, R11 ;  /* 0x0000000109417824 */ /* 0x000fe200078e020b */
[C---:B------:R-:W-:Y:S01]  /*2c00*/  LOP3.LUT R78, R84.reuse, 0x2, RZ, 0xc0, !PT ;  /* 0x00000002544e7812 */ /* 0x040fe200078ec0ff */
[----:B------:R-:W-:Y:S01]  /*2c10*/  IMAD.IADD R66, R11, 0x1, R21 ;  /* 0x000000010b427824 */ /* 0x000fe200078e0215 */
[----:B------:R-:W-:-:S02]  /*2c20*/  LOP3.LUT R79, R84, 0x4, RZ, 0xc0, !PT ;  /* 0x00000004544f7812 */ /* 0x000fc400078ec0ff */
[C---:B------:R-:W-:Y:S02]  /*2c30*/  LOP3.LUT R80, R84.reuse, 0x8, RZ, 0xc0, !PT ;  /* 0x0000000854507812 */ /* 0x040fe400078ec0ff */
[C---:B------:R-:W-:Y:S02]  /*2c40*/  LOP3.LUT R81, R84.reuse, 0x10, RZ, 0xc0, !PT ;  /* 0x0000001054517812 */ /* 0x040fe400078ec0ff */
[----:B------:R-:W-:Y:S02]  /*2c50*/  LOP3.LUT R83, R84, 0x20, RZ, 0xc0, !PT ;  /* 0x0000002054537812 */ /* 0x000fe400078ec0ff */
[----:B------:R-:W-:Y:S02]  /*2c60*/  IADD3 R63, R57, R63, RZ ;  /* 0x0000003f393f7210 */ /* 0x000fe40007ffe0ff */
[----:B------:R-:W-:Y:S01]  /*2c70*/  SHF.R.S32.HI R69, RZ, 0x3, R4 ;  /* 0x00000003ff457819 */ /* 0x000fe20000011404 */
[----:B------:R-:W-:Y:S01]  /*2c80*/  @!P6 BAR.SYNC.DEFER_BLOCKING 0x9, 0x100 ;  /* 0x024400000000eb1d */ /* 0x000fe20000010000 */
[----:B------:R-:W-:-:S02]  /*2c90*/  ISETP.GE.AND P1, PT, R16, UR4, PT ;  /* 0x0000000410007c0c */ /* 0x000fc4000bf26270 */
[----:B------:R-:W-:Y:S02]  /*2ca0*/  SHF.R.S32.HI R72, RZ, 0x1f, R70 ;  /* 0x0000001fff487819 */ /* 0x000fe40000011446 */
[----:B------:R-:W-:Y:S01]  /*2cb0*/  LOP3.LUT R84, R84, 0x40, RZ, 0xc0, !PT ;  /* 0x0000004054547812 */ /* 0x000fe200078ec0ff */
[----:B----4-:R-:W-:Y:S01]  /*2cc0*/  IMAD.IADD R74, R34, 0x1, R5 ;  /* 0x00000001224a7824 */ /* 0x010fe200078e0205 */
[----:B------:R-:W-:-:S04]  /*2cd0*/  LOP3.LUT R5, R73, 0x38, R4, 0xf8, !PT ;  /* 0x0000003849057812 */ /* 0x000fc800078ef804 */
[----:B------:R-:W-:Y:S02]  /*2ce0*/  LOP3.LUT R5, R5, R76, RZ, 0x3c, !PT ;  /* 0x0000004c05057212 */ /* 0x000fe400078e3cff */
[----:B------:R-:W-:Y:S01]  /*2cf0*/  SHF.R.S32.HI R71, RZ, 0x1f, R0 ;  /* 0x0000001fff477819 */ /* 0x000fe20000011400 */
[C---:B--2---:R-:W-:Y:S02]  /*2d00*/  IMAD R82, R6.reuse, 0x200, R7 ;  /* 0x0000020006527824 */ /* 0x044fe400078e0207 */
[----:B------:R-:W-:Y:S02]  /*2d10*/  IMAD R85, R6, 0x200, R5 ;  /* 0x0000020006557824 */ /* 0x000fe400078e0205 */
[----:B------:R-:W-:-:S07]  /*2d20*/  IMAD.IADD R86, R75, 0x1, R82 ;  /* 0x000000014b567824 */ /* 0x000fce00078e0252 */
.L_x_9737:
[----:B--2---:R-:W2:Y:S01]  /*2d30*/  LDL.LU R15, [R1] ;  /* 0x00000000010f7983 */ /* 0x004ea20000300800 */
[----:B------:R-:W0:Y:S01]  /*2d40*/  LDC R89, c[0x0][0x430] ;  /* 0x00010c00ff597b82 */ /* 0x000e220000000800 */
[----:B------:R-:W-:Y:S02]  /*2d50*/  VIADD R27, R27, 0xffffffff ;  /* 0xffffffff1b1b7836 */ /* 0x000fe40000000000 */
[----:B------:R-:W-:Y:S02]  /*2d60*/  IMAD.MOV.U32 R88, RZ, RZ, RZ ;  /* 0x000000ffff587224 */ /* 0x000fe400078e00ff */
[----:B------:R-:W-:-:S03]  /*2d70*/  IMAD R4, R27, 0x60, R64 ;  /* 0x000000601b047824 */ /* 0x000fc600078e0240 */
[----:B------:R-:W1:Y:S01]  /*2d80*/  LDC R94, c[0x0][0x3f4] ;  /* 0x0000fd00ff5e7b82 */ /* 0x000e620000000800 */
[----:B------:R-:W-:Y:S01]  /*2d90*/  IMAD.IADD R32, R3, 0x1, R4 ;  /* 0x0000000103207824 */ /* 0x000fe200078e0204 */
[----:B------:R-:W-:-:S04]  /*2da0*/  ISETP.GE.AND P2, PT, R4, R24, PT ;  /* 0x000000180400720c */ /* 0x000fc80003f46270 */
[----:B------:R-:W-:Y:S02]  /*2db0*/  ISETP.GT.OR P2, PT, R64, 0x5f, P2 ;  /* 0x0000005f4000780c */ /* 0x000fe40001744670 */
[----:B------:R-:W-:Y:S02]  /*2dc0*/  MOV R12, R32 ;  /* 0x00000020000c7202 */ /* 0x000fe40000000f00 */
[----:B0-----:R-:W-:-:S09]  /*2dd0*/  ISETP.NE.AND P3, PT, R89, 0x1, PT ;  /* 0x000000015900780c */ /* 0x001fd20003f65270 */
[----:B------:R-:W0:Y:S08]  /*2de0*/  @!P2 LDC.64 R6, c[0x0][0x428] ;  /* 0x00010a00ff06ab82 */ /* 0x000e300000000a00 */
[----:B------:R-:W3:Y:S08]  /*2df0*/  @!P2 LDC.64 R4, c[0x0][0x418] ;  /* 0x00010600ff04ab82 */ /* 0x000ef00000000a00 */
[----:B----4-:R-:W4:Y:S08]  /*2e00*/  @P3 LDC R11, c[0x0][0x434] ;  /* 0x00010d00ff0b3b82 */ /* 0x010f300000000800 */
[----:B------:R-:W1:Y:S01]  /*2e10*/  @P3 LDC R14, c[0x0][0x438] ;  /* 0x00010e00ff0e3b82 */ /* 0x000e620000000800 */
[----:B----4-:R-:W-:-:S05]  /*2e20*/  @P3 IMAD.HI.U32 R11, R32, R11, RZ ;  /* 0x0000000b200b3227 */ /* 0x010fca00078e00ff */
[----:B-1----:R-:W-:Y:S01]  /*2e30*/  @P3 SHF.R.U32.HI R12, RZ, R14, R11 ;  /* 0x0000000eff0c3219 */ /* 0x002fe2000001160b */
[----:B0-----:R-:W-:-:S03]  /*2e40*/  @!P2 IMAD R11, R71, R6, RZ ;  /* 0x00000006470ba224 */ /* 0x001fc600078e02ff */
[--C-:B------:R-:W-:Y:S01]  /*2e50*/  @!P2 SHF.R.S32.HI R13, RZ, 0x1f, R12.reuse ;  /* 0x0000001fff0da819 */ /* 0x100fe2000001140c */
[C---:B------:R-:W-:Y:S02]  /*2e60*/  @!P2 IMAD R11, R0.reuse, R7, R11 ;  /* 0x00000007000ba224 */ /* 0x040fe400078e020b */
[----:B------:R-:W-:-:S04]  /*2e70*/  @!P2 IMAD.WIDE.U32 R6, R0, R6, R12 ;  /* 0x000000060006a225 */ /* 0x000fc800078e000c */
[----:B------:R-:W-:Y:S01]  /*2e80*/  @!P2 IMAD.IADD R7, R7, 0x1, R11 ;  /* 0x000000010707a824 */ /* 0x000fe200078e020b */
[----:B---3--:R-:W-:-:S04]  /*2e90*/  @!P2 LEA R4, P3, R6, R4, 0x2 ;  /* 0x000000040604a211 */ /* 0x008fc800078610ff */
[----:B------:R-:W-:Y:S02]  /*2ea0*/  @!P2 LEA.HI.X R5, R6, R5, R7, 0x2, P3 ;  /* 0x000000050605a211 */ /* 0x000fe400018f1407 */
[----:B------:R-:W-:-:S03]  /*2eb0*/  ISETP.GT.AND P3, PT, R27, R28, PT ;  /* 0x0000001c1b00720c */ /* 0x000fc60003f64270 */
[----:B------:R0:W5:Y:S01]  /*2ec0*/  @!P2 LDG.E R88, desc[UR40][R4.64] ;  /* 0x000000280458a981 */ /* 0x000162000c1e1900 */
[----:B------:R-:W-:Y:S01]  /*2ed0*/  ISETP.GE.AND P2, PT, R94, 0x1, PT ;  /* 0x000000015e00780c */ /* 0x000fe20003f46270 */
[----:B------:R-:W-:Y:S01]  /*2ee0*/  IMAD.MOV R6, RZ, RZ, -R12 ;  /* 0x000000ffff067224 */ /* 0x000fe200078e0a0c */
[----:B------:R-:W-:Y:S05]  /*2ef0*/  YIELD ;  /* 0x0000000000007946 */ /* 0x000fea0003800000 */
[C---:B------:R-:W-:Y:S01]  /*2f00*/  IMAD R7, R18.reuse, 0x1800, R82 ;  /* 0x0000180012077824 */ /* 0x040fe200078e0252 */
[----:B------:R-:W-:Y:S01]  /*2f10*/  BSSY B0, `(.L_x_9684) ;  /* 0x00002e9000007945 */ /* 0x000fe20003800000 */
[----:B------:R-:W-:-:S02]  /*2f20*/  IMAD R11, R18, 0x1800, R86 ;  /* 0x00001800120b7824 */ /* 0x000fc400078e0256 */
[----:B------:R-:W-:Y:S02]  /*2f30*/  IMAD R89, R89, R6, R32 ;  /* 0x0000000659597224 */ /* 0x000fe400078e0220 */
[--C-:B------:R-:W-:Y:S02]  /*2f40*/  IMAD R98, R7, 0x2, R26.reuse ;  /* 0x0000000207627824 */ /* 0x100fe400078e021a */
[----:B------:R-:W-:Y:S01]  /*2f50*/  IMAD R96, R11, 0x2, R26 ;  /* 0x000000020b607824 */ /* 0x000fe200078e021a */
[----:B--2---:R-:W-:-:S04]  /*2f60*/  LOP3.LUT R15, R15, 0xfffffffd, RZ, 0xc0, !PT ;  /* 0xfffffffd0f0f7812 */ /* 0x004fc800078ec0ff */
[----:B------:R-:W-:-:S05]  /*2f70*/  @P3 LOP3.LUT R15, R15, 0x2, RZ, 0xfc, !PT ;  /* 0x000000020f0f3812 */ /* 0x000fca00078efcff */
[----:B------:R0:W-:Y:S01]  /*2f80*/  STL [R1], R15 ;  /* 0x0000000f01007387 */ /* 0x0001e20000100800 */
[----:B------:R-:W-:Y:S05]  /*2f90*/  @!P2 BRA `(.L_x_9685) ;  /* 0x000000280078a947 */ /* 0x000fea0003800000 */
[----:B------:R-:W-:Y:S01]  /*2fa0*/  SHF.R.S32.HI R90, RZ, 0x1f, R89 ;  /* 0x0000001fff5a7819 */ /* 0x000fe20000011459 */
[----:B------:R-:W-:Y:S01]  /*2fb0*/  ULDC.64 UR4, c[0x0][0x300] ;  /* 0x0000c00000047ab9 */ /* 0x000fe20000000a00 */
[----:B-----5:R-:W-:Y:S01]  /*2fc0*/  SHF.R.S32.HI R91, RZ, 0x1f, R88 ;  /* 0x0000001fff5b7819 */ /* 0x020fe20000011458 */
[----:B0-----:R-:W-:-:S04]  /*2fd0*/  IMAD.WIDE.U32 R4, R89, UR4, RZ ;  /* 0x0000000459047c25 */ /* 0x001fc8000f8e00ff */
[----:B------:R-:W-:Y:S02]  /*2fe0*/  IMAD R6, R90, UR4, RZ ;  /* 0x000000045a067c24 */ /* 0x000fe4000f8e02ff */
[----:B------:R-:W-:Y:S02]  /*2ff0*/  IMAD R92, R27, -0x60, R24 ;  /* 0xffffffa01b5c7824 */ /* 0x000fe400078e0218 */
[----:B------:R-:W-:Y:S01]  /*3000*/  IMAD R7, R89, UR5, R6 ;  /* 0x0000000559077c24 */ /* 0x000fe2000f8e0206 */
[----:B------:R-:W-:Y:S01]  /*3010*/  ULDC.64 UR4, c[0x0][0x310] ;  /* 0x0000c40000047ab9 */ /* 0x000fe20000000a00 */
[----:B------:R-:W-:Y:S01]  /*3020*/  IMAD R6, R62, R27, RZ ;  /* 0x0000001b3e067224 */ /* 0x000fe200078e02ff */
[----:B------:R-:W-:Y:S01]  /*3030*/  VIMNMX R92, R92, 0x60, PT ;  /* 0x000000605c5c7848 */ /* 0x000fe20003fe0100 */
[----:B------:R-:W-:Y:S02]  /*3040*/  IMAD R11, R91, UR4, RZ ;  /* 0x000000045b0b7c24 */ /* 0x000fe4000f8e02ff */
[----:B------:R-:W-:Y:S01]  /*3050*/  IMAD.IADD R5, R5, 0x1, R7 ;  /* 0x0000000105057824 */ /* 0x000fe200078e0207 */
[----:B------:R-:W-:Y:S01]  /*3060*/  SHF.R.S32.HI R7, RZ, 0x1f, R27 ;  /* 0x0000001fff077819 */ /* 0x000fe2000001141b */
[----:B------:R-:W-:-:S02]  /*3070*/  IMAD R11, R88, UR5, R11 ;  /* 0x00000005580b7c24 */ /* 0x000fc4000f8e020b */
[----:B------:R-:W-:Y:S01]  /*3080*/  IMAD.WIDE.U32 R4, R88, UR4, R4 ;  /* 0x0000000458047c25 */ /* 0x000fe2000f8e0004 */
[----:B------:R-:W-:-:S03]  /*3090*/  ULDC.64 UR4, c[0x0][0x308] ;  /* 0x0000c20000047ab9 */ /* 0x000fc60000000a00 */
[----:B------:R-:W-:Y:S02]  /*30a0*/  IMAD.IADD R5, R5, 0x1, R11 ;  /* 0x0000000105057824 */ /* 0x000fe400078e020b */
[----:B------:R-:W-:Y:S02]  /*30b0*/  IMAD R11, R7, R30, R6 ;  /* 0x0000001e070b7224 */ /* 0x000fe400078e0206 */
[----:B------:R-:W-:-:S04]  /*30c0*/  IMAD.WIDE.U32 R4, R201, UR4, R4 ;  /* 0x00000004c9047c25 */ /* 0x000fc8000f8e0004 */
[----:B------:R-:W-:Y:S01]  /*30d0*/  IMAD R97, R201, UR5, R5 ;  /* 0x00000005c9617c24 */ /* 0x000fe2000f8e0205 */
[----:B------:R-:W-:Y:S01]  /*30e0*/  ULDC.64 UR4, c[0x0][0x2e8] ;  /* 0x0000ba0000047ab9 */ /* 0x000fe20000000a00 */
[-C--:B------:R-:W-:Y:S01]  /*30f0*/  IMAD R5, R63, R27.reuse, RZ ;  /* 0x0000001b3f057224 */ /* 0x080fe200078e02ff */
[C---:B------:R-:W-:Y:S01]  /*3100*/  LEA R95, P2, R4.reuse, UR4, 0x1 ;  /* 0x00000004045f7c11 */ /* 0x040fe2000f8408ff */
[----:B------:R-:W-:Y:S02]  /*3110*/  ULDC.U8 UR4, c[0x0][0x410] ;  /* 0x0001040000047ab9 */ /* 0x000fe40000000000 */
[----:B------:R-:W-:Y:S01]  /*3120*/  IMAD R13, R7, R56, R5 ;  /* 0x00000038070d7224 */ /* 0x000fe200078e0205 */
[----:B------:R-:W-:Y:S01]  /*3130*/  LEA.HI.X R97, R4, UR5, R97, 0x1, P2 ;  /* 0x0000000504617c11 */ /* 0x000fe200090f0c61 */
[----:B------:R-:W-:Y:S01]  /*3140*/  IMAD.WIDE.U32 R4, R30, R27, RZ ;  /* 0x0000001b1e047225 */ /* 0x000fe200078e00ff */
[----:B------:R-:W-:-:S03]  /*3150*/  ISETP.NE.AND P2, PT, RZ, UR4, PT ;  /* 0x00000004ff007c0c */ /* 0x000fc6000bf45270 */
[----:B------:R-:W-:-:S04]  /*3160*/  IMAD.WIDE.U32 R6, R56, R27, RZ ;  /* 0x0000001b38067225 */ /* 0x000fc800078e00ff */
[----:B------:R-:W-:Y:S01]  /*3170*/  IMAD.IADD R100, R5, 0x1, R11 ;  /* 0x0000000105647824 */ /* 0x000fe200078e020b */
[----:B------:R-:W-:-:S05]  /*3180*/  IADD3 R11, R7, R13, RZ ;  /* 0x0000000d070b7210 */ /* 0x000fca0007ffe0ff */
[----:B------:R-:W-:Y:S05]  /*3190*/  @!P2 BRA `(.L_x_9686) ;  /* 0x0000001000f4a947 */ /* 0x000fea0003800000 */
        /* <DEDUP_REMOVED lines=10> */
[----:B------:R-:W-:Y:S06]  /*3240*/  @P2 BRA `(.L_x_9688) ;  /* 0x0000000000502947 */ /* 0x000fec0003800000 */
[----:B------:R-:W-:Y:S01]  /*3250*/  IADD3 R13, P3, R8, R4, RZ ;  /* 0x00000004080d7210 */ /* 0x000fe20007f7e0ff */
[----:B------:R-:W-:Y:S01]  /*3260*/  ULDC.64 UR4, c[0x0][0x3e8] ;  /* 0x0000fa0000047ab9 */ /* 0x000fe20000000a00 */
[----:B------:R-:W-:Y:S02]  /*3270*/  CS2R R44, SRZ ;  /* 0x00000000002c7805 */ /* 0x000fe4000001ff00 */
[----:B------:R-:W-:Y:S01]  /*3280*/  CS2R R46, SRZ ;  /* 0x00000000002e7805 */ /* 0x000fe2000001ff00 */
[----:B------:R-:W-:Y:S01]  /*3290*/  IMAD.X R14, R100, 0x1, R65, P3 ;  /* 0x00000001640e7824 */ /* 0x000fe200018e0641 */
[----:B------:R-:W-:-:S05]  /*32a0*/  IADD3 R15, P3, R52, R6, RZ ;  /* 0x00000006340f7210 */ /* 0x000fca0007f7e0ff */
[----:B------:R-:W-:Y:S01]  /*32b0*/  IMAD.X R40, R11, 0x1, R67, P3 ;  /* 0x000000010b287824 */ /* 0x000fe200018e0643 */
        /* <DEDUP_REMOVED lines=13> */
.L_x_9688:
[----:B------:R-:W-:Y:S05]  /*3390*/  BSYNC B1 ;  /* 0x0000000000017941 */ /* 0x000fea0003800000 */
.L_x_9687:
[----:B0-----:R-:W-:Y:S01]  /*33a0*/  VIADD R12, R200, 0x40 ;  /* 0x00000040c80c7836 */ /* 0x001fe20000000000 */
[----:B------:R-:W-:Y:S01]  /*33b0*/  BSSY B1, `(.L_x_9689) ;  /* 0x0000019000017945 */ /* 0x000fe20003800000 */
[----:B-----5:R-:W-:Y:S02]  /*33c0*/  IMAD.MOV.U32 R13, RZ, RZ, R40 ;  /* 0x000000ffff0d7224 */ /* 0x020fe400078e0028 */
[----:B------:R-:W-:Y:S01]  /*33d0*/  IMAD.MOV.U32 R15, RZ, RZ, R41 ;  /* 0x000000ffff0f7224 */ /* 0x000fe200078e0029 */
[----:B------:R-:W-:-:S13]  /*33e0*/  ISETP.GE.AND P4, PT, R12, R92, PT ;  /* 0x0000005c0c00720c */ /* 0x000fda0003f86270 */
[----:B------:R-:W-:Y:S05]  /*33f0*/  @P4 BRA `(.L_x_9690) ;  /* 0x0000000000504947 */ /* 0x000fea0003800000 */
        /* <DEDUP_REMOVED lines=20> */
.L_x_9690:
[----:B------:R-:W-:Y:S05]  /*3540*/  BSYNC B1 ;  /* 0x0000000000017941 */ /* 0x000fea0003800000 */
.L_x_9689:
[----:B0-----:R-:W-:Y:S01]  /*3550*/  IMAD.MOV.U32 R4, RZ, RZ, R44 ;  /* 0x000000ffff047224 */ /* 0x001fe200078e002c */
[----:B------:R-:W-:Y:S01]  /*3560*/  ISETP.NE.AND P3, PT, R206, 0x3, PT ;  /* 0x00000003ce00780c */ /* 0x000fe20003f65270 */
[----:B------:R-:W-:Y:S01]  /*3570*/  IMAD.MOV.U32 R5, RZ, RZ, R45 ;  /* 0x000000ffff057224 */ /* 0x000fe200078e002d */
[----:B------:R-:W-:Y:S01]  /*3580*/  PRMT R107, R15, 0x5410, R13 ;  /* 0x000054100f6b7816 */ /* 0x000fe2000000000d */
[----:B------:R-:W-:Y:S01]  /*3590*/  IMAD.MOV.U32 R6, RZ, RZ, R46 ;  /* 0x000000ffff067224 */ /* 0x000fe200078e002e */
[----:B------:R-:W-:Y:S01]  /*35a0*/  PRMT R108, R108, 0x5410, R4 ;  /* 0x000054106c6c7816 */ /* 0x000fe20000000004 */
[----:B------:R-:W-:Y:S01]  /*35b0*/  IMAD.MOV.U32 R4, RZ, RZ, R42 ;  /* 0x000000ffff047224 */ /* 0x000fe200078e002a */
[----:B------:R-:W-:Y:S01]  /*35c0*/  PRMT R109, R5, 0x7610, R109 ;  /* 0x00007610056d7816 */ /* 0x000fe2000000006d */
[----:B------:R-:W-:Y:S01]  /*35d0*/  IMAD.MOV.U32 R7, RZ, RZ, R47 ;  /* 0x000000ffff077224 */ /* 0x000fe200078e002f */
[----:B------:R-:W-:Y:S02]  /*35e0*/  MOV R5, R43 ;  /* 0x0000002b00057202 */ /* 0x000fe40000000f00 */
[----:B------:R-:W-:Y:S01]  /*35f0*/  PRMT R109, R109, 0x5410, R4 ;  /* 0x000054106d6d7816 */ /* 0x000fe20000000004 */
[----:B-----5:R-:W-:Y:S01]  /*3600*/  IMAD.MOV.U32 R4, RZ, RZ, R32 ;  /* 0x000000ffff047224 */ /* 0x020fe200078e0020 */
[----:B------:R-:W-:Y:S01]  /*3610*/  PRMT R108, R5, 0x7610, R108 ;  /* 0x00007610056c7816 */ /* 0x000fe2000000006c */
[----:B------:R-:W-:Y:S01]  /*3620*/  IMAD.MOV.U32 R5, RZ, RZ, R33 ;  /* 0x000000ffff057224 */ /* 0x000fe200078e0021 */
[----:B------:R-:W-:Y:S01]  /*3630*/  PRMT R110, R6, 0x5410, R7 ;  /* 0x00005410066e7816 */ /* 0x000fe20000000007 */
[----:B------:R-:W-:-:S02]  /*3640*/  IMAD.MOV.U32 R6, RZ, RZ, R36 ;  /* 0x000000ffff067224 */ /* 0x000fc400078e0024 */
[----:B------:R-:W-:Y:S01]  /*3650*/  IMAD.MOV.U32 R7, RZ, RZ, R37 ;  /* 0x000000ffff077224 */ /* 0x000fe200078e0025 */
[----:B------:R-:W-:Y:S01]  /*3660*/  PRMT R100, R4, 0x5410, R5 ;  /* 0x0000541004647816 */ /* 0x000fe20000000005 */
[----:B------:R-:W-:Y:S02]  /*3670*/  IMAD.MOV.U32 R4, RZ, RZ, R34 ;  /* 0x000000ffff047224 */ /* 0x000fe400078e0022 */
[----:B------:R-:W-:Y:S01]  /*3680*/  IMAD.MOV.U32 R5, RZ, RZ, R35 ;  /* 0x000000ffff057224 */ /* 0x000fe200078e0023 */
[----:B------:R-:W-:Y:S01]  /*3690*/  PRMT R102, R6, 0x5410, R7 ;  /* 0x0000541006667816 */ /* 0x000fe20000000007 */
[----:B------:R-:W-:Y:S01]  /*36a0*/  IMAD.MOV.U32 R7, RZ, RZ, R39 ;  /* 0x000000ffff077224 */ /* 0x000fe200078e0027 */
[----:B------:R-:W-:Y:S02]  /*36b0*/  MOV R6, R38 ;  /* 0x0000002600067202 */ /* 0x000fe40000000f00 */
[----:B------:R-:W-:Y:S02]  /*36c0*/  PRMT R101, R4, 0x5410, R5 ;  /* 0x0000541004657816 */ /* 0x000fe40000000005 */
[----:B------:R-:W-:Y:S01]  /*36d0*/  PRMT R103, R6, 0x5410, R7 ;  /* 0x0000541006677816 */ /* 0x000fe20000000007 */
[----:B------:R-:W-:Y:S06]  /*36e0*/  @!P3 BRA `(.L_x_9691) ;  /* 0x000000000004b947 */ /* 0x000fec0003800000 */
[----:B------:R-:W-:Y:S01]  /*36f0*/  BPT.TRAP 0x1 ;  /* 0x000000040000795c */ /* 0x000fe20000300000 */
.L_x_9691:
[----:B------:R-:W-:Y:S01]  /*3700*/  IMAD R87, R18, 0x8, R19 ;  /* 0x0000000812577824 */ /* 0x000fe200078e0213 */
[----:B------:R-:W-:Y:S01]  /*3710*/  SHF.L.U32 R93, R204, 0x1f, RZ ;  /* 0x0000001fcc5d7819 */ /* 0x000fe200000006ff */
[----:B------:R-:W-:Y:S03]  /*3720*/  BSSY B1, `(.L_x_9692) ;  /* 0x0000003000017945 */ /* 0x000fe60003800000 */
[----:B------:R-:W0:Y:S02]  /*3730*/  SYNCS.PHASECHK.TRANS64.TRYWAIT P5, [R87+URZ+0x22890], R93 ;  /* 0x0228905d570075a7 */ /* 0x000e2400080a017f */
[----:B0-----:R-:W-:Y:S05]  /*3740*/  @!P5 BRA `(.L_x_9693) ;  /* 0x0000017000dcd947 */ /* 0x001fea0003800000 */
.L_x_9950:
[----:B------:R-:W-:Y:S05]  /*3750*/  BSYNC B1 ;  /* 0x0000000000017941 */ /* 0x000fea0003800000 */
.L_x_9692:
[----:B------:R-:W-:-:S03]  /*3760*/  UMOV UR4, 0xffffffff ;  /* 0xffffffff00047882 */ /* 0x000fc60000000000 */
[----:B------:R-:W-:Y:S05]  /*3770*/  BRA.DIV UR4, `(.L_x_9694) ;  /* 0x0000017204e47947 */ /* 0x000fea000b800000 */
[----:B------:R1:W2:Y:S04]  /*3780*/  SHFL.IDX PT, R99, R97, RZ, 0x1c1f ;  /* 0x001c1fff61637589 */ /* 0x0002a800000e0000 */
[----:B------:R1:W3:Y:S02]  /*3790*/  SHFL.IDX PT, R14, R95, RZ, 0x1c1f ;  /* 0x001c1fff5f0e7589 */ /* 0x0002e400000e0000 */
.L_x_9954:
[----:B------:R-:W-:Y:S04]  /*37a0*/  BSSY B1, `(.L_x_9695) ;  /* 0x000006c000017945 */ /* 0x000fe80003800000 */
[----:B------:R-:W-:Y:S05]  /*37b0*/  @P2 BRA `(.L_x_9696) ;  /* 0x0000000400a82947 */ /* 0x000fea0003800000 */
[----:B------:R-:W-:Y:S04]  /*37c0*/  BSSY B2, `(.L_x_9697) ;  /* 0x0000035000027945 */ /* 0x000fe80003800000 */
[----:B------:R-:W-:Y:S05]  /*37d0*/  @P1 BRA `(.L_x_9698) ;  /* 0x0000000000cc1947 */ /* 0x000fea0003800000 */
[----:B------:R4:W0:Y:S01]  /*37e0*/  LDS.128 R4, [R98] ;  /* 0x0000000062047984 */ /* 0x0008220000000c00 */
[C---:B---3--:R-:W-:Y:S01]  /*37f0*/  LEA R12, P2, R16.reuse, R14, 0x1 ;  /* 0x0000000e100c7211 */ /* 0x048fe200078408ff */
[----:B------:R-:W-:Y:S03]  /*3800*/  BSSY B3, `(.L_x_9699) ;  /* 0x000002f000037945 */ /* 0x000fe60003800000 */
[----:B--2---:R-:W-:Y:S02]  /*3810*/  LEA.HI.X R13, R16, R99, R17, 0x1, P2 ;  /* 0x00000063100d7211 */ /* 0x004fe400010f0c11 */
[----:B------:R-:W-:-:S13]  /*3820*/  ISETP.GE.AND P2, PT, R22, R94, PT ;  /* 0x0000005e1600720c */ /* 0x000fda0003f46270 */
[----:B----4-:R-:W-:Y:S05]  /*3830*/  @P2 BRA `(.L_x_9700) ;  /* 0x0000000000ac2947 */ /* 0x010fea0003800000 */
[----:B------:R-:W-:Y:S01]  /*3840*/  SHF.R.U64 R15, R46, 0x10, R47 ;  /* 0x000000102e0f7819 */ /* 0x000fe2000000122f */
[----:B0-----:R-:W-:-:S04]  /*3850*/  IMAD.MOV.U32 R11, RZ, RZ, R5 ;  /* 0x000000ffff0b7224 */ /* 0x001fc800078e0005 */
[----:B------:R-:W-:Y:S01]  /*3860*/  HADD2.F32 R5, -RZ, R15.H0_H0 ;  /* 0x2000000fff057230 */ /* 0x000fe20000004100 */
[--C-:B------:R-:W-:Y:S01]  /*3870*/  SHF.R.U64 R15, R44, 0x10, R45.reuse ;  /* 0x000000102c0f7819 */ /* 0x100fe2000000122d */
[--C-:B------:R-:W-:Y:S01]  /*3880*/  HADD2.F32 R44, -RZ, R11.reuse.H1_H1 ;  /* 0x3000000bff2c7230 */ /* 0x100fe20000004100 */
[----:B------:R-:W-:Y:S01]  /*3890*/  SHF.R.U32.HI R45, RZ, 0x10, R45 ;  /* 0x00000010ff2d7819 */ /* 0x000fe2000001162d */
[----:B------:R-:W-:Y:S02]  /*38a0*/  HADD2.F32 R46, -RZ, R11.H0_H0 ;  /* 0x2000000bff2e7230 */ /* 0x000fe40000004100 */
[----:B------:R-:W-:Y:S02]  /*38b0*/  HADD2.F32 R11, -RZ, R15.H0_H0 ;  /* 0x2000000fff0b7230 */ /* 0x000fe40000004100 */
[-C--:B------:R-:W-:Y:S01]  /*38c0*/  FMUL.FTZ R15, R44, R5.reuse ;  /* 0x000000052c0f7220 */ /* 0x080fe20000410000 */
[----:B------:R-:W-:-:S03]  /*38d0*/  FMUL.FTZ R105, R46, R5 ;  /* 0x000000052e697220 */ /* 0x000fc60000410000 */
[-C--:B------:R-:W-:Y:S01]  /*38e0*/  FFMA.FTZ R5, R46, R11.reuse, -R15 ;  /* 0x0000000b2e057223 */ /* 0x080fe2000001080f */
[----:B------:R-:W-:Y:S01]  /*38f0*/  IMAD.MOV.U32 R15, RZ, RZ, R7 ;  /* 0x000000ffff0f7224 */ /* 0x000fe200078e0007 */
[----:B------:R-:W-:Y:S01]  /*3900*/  SHF.R.U32.HI R46, RZ, 0x10, R47 ;  /* 0x00000010ff2e7819 */ /* 0x000fe2000001162f */
[----:B------:R-:W-:Y:S01]  /*3910*/  FFMA.FTZ R44, R44, R11, R105 ;  /* 0x0000000b2c2c7223 */ /* 0x000fe20000010069 */
[----:B------:R-:W-:Y:S02]  /*3920*/  IMAD.MOV.U32 R11, RZ, RZ, R4 ;  /* 0x000000ffff0b7224 */ /* 0x000fe400078e0004 */
[--C-:B------:R-:W-:Y:S02]  /*3930*/  HADD2.F32 R7, -RZ, R15.reuse.H1_H1 ;  /* 0x3000000fff077230 */ /* 0x100fe40000004100 */
[----:B------:R-:W-:Y:S01]  /*3940*/  HADD2.F32 R4, -RZ, R46.H0_H0 ;  /* 0x2000002eff047230 */ /* 0x000fe20000004100 */
[----:B------:R-:W-:Y:S01]  /*3950*/  F2FP.F16.F32.PACK_AB R5, R44, R5 ;  /* 0x000000052c05723e */ /* 0x000fe200000000ff */
[----:B------:R-:W-:-:S02]  /*3960*/  HADD2.F32 R15, -RZ, R15.H0_H0 ;  /* 0x2000000fff0f7230 */ /* 0x000fc40000004100 */
[----:B------:R-:W-:Y:S02]  /*3970*/  HADD2.F32 R46, -RZ, R45.H0_H0 ;  /* 0x2000002dff2e7230 */ /* 0x000fe40000004100 */
[-C--:B------:R-:W-:Y:S01]  /*3980*/  FMUL.FTZ R104, R7, R4.reuse ;  /* 0x0000000407687220 */ /* 0x080fe20000410000 */
[----:B------:R-:W-:Y:S02]  /*3990*/  HADD2.F32 R45, -RZ, R108.H1_H1 ;  /* 0x3000006cff2d7230 */ /* 0x000fe40000004100 */
[C---:B------:R-:W-:Y:S01]  /*39a0*/  FMUL.FTZ R106, R15.reuse, R4 ;  /* 0x000000040f6a7220 */ /* 0x040fe20000410000 */
[-C--:B------:R-:W-:Y:S01]  /*39b0*/  FFMA.FTZ R4, R15, R46.reuse, -R104 ;  /* 0x0000002e0f047223 */ /* 0x080fe20000010868 */
[--C-:B------:R-:W-:Y:S02]  /*39c0*/  HADD2.F32 R15, -RZ, R11.reuse.H0_H0 ;  /* 0x2000000bff0f7230 */ /* 0x100fe40000004100 */
[----:B------:R-:W-:Y:S01]  /*39d0*/  FFMA.FTZ R7, R7, R46, R106 ;  /* 0x0000002e07077223 */ /* 0x000fe2000001006a */
[----:B------:R-:W-:-:S02]  /*39e0*/  HADD2.F32 R46, -RZ, R11.H1_H1 ;  /* 0x3000000bff2e7230 */ /* 0x000fc40000004100 */
[----:B------:R-:W-:Y:S02]  /*39f0*/  HADD2.F32 R11, -RZ, R110.H0_H0 ;  /* 0x2000006eff0b7230 */ /* 0x000fe40000004100 */
[----:B------:R-:W-:-:S03]  /*3a00*/  F2FP.F16.F32.PACK_AB R7, R7, R4 ;  /* 0x000000040707723e */ /* 0x000fc600000000ff */
[-C--:B------:R-:W-:Y:S01]  /*3a10*/  FMUL.FTZ R104, R46, R11.reuse ;  /* 0x0000000b2e687220 */ /* 0x080fe20000410000 */
[----:B------:R-:W-:-:S03]  /*3a20*/  FMUL.FTZ R47, R15, R11 ;  /* 0x0000000b0f2f7220 */ /* 0x000fc60000410000 */
[-C--:B------:R-:W-:Y:S01]  /*3a30*/  FFMA.FTZ R11, R15, R45.reuse, -R104 ;  /* 0x0000002d0f0b7223 */ /* 0x080fe20000010868 */
[----:B------:R-:W-:Y:S01]  /*3a40*/  FFMA.FTZ R46, R46, R45, R47 ;  /* 0x0000002d2e2e7223 */ /* 0x000fe2000001002f */
[--C-:B------:R-:W-:Y:S02]  /*3a50*/  HADD2.F32 R15, -RZ, R6.reuse.H0_H0 ;  /* 0x20000006ff0f7230 */ /* 0x100fe40000004100 */
[----:B------:R-:W-:Y:S02]  /*3a60*/  HADD2.F32 R6, -RZ, R6.H1_H1 ;  /* 0x30000006ff067230 */ /* 0x000fe40000004100 */
[----:B------:R-:W-:Y:S01]  /*3a70*/  HADD2.F32 R47, -RZ, R110.H1_H1 ;  /* 0x3000006eff2f7230 */ /* 0x000fe20000004100 */
[----:B------:R-:W-:Y:S01]  /*3a80*/  F2FP.F16.F32.PACK_AB R4, R46, R11 ;  /* 0x0000000b2e04723e */ /* 0x000fe200000000ff */
[----:B------:R-:W-:-:S03]  /*3a90*/  HADD2.F32 R45, -RZ, R109.H0_H0 ;  /* 0x2000006dff2d7230 */ /* 0x000fc60000004100 */
[-C--:B------:R-:W-:Y:S01]  /*3aa0*/  FMUL.FTZ R104, R6, R47.reuse ;  /* 0x0000002f06687220 */ /* 0x080fe20000410000 */
[----:B------:R-:W-:-:S03]  /*3ab0*/  FMUL.FTZ R47, R15, R47 ;  /* 0x0000002f0f2f7220 */ /* 0x000fc60000410000 */
[-C--:B------:R-:W-:Y:S01]  /*3ac0*/  FFMA.FTZ R15, R15, R45.reuse, -R104 ;  /* 0x0000002d0f0f7223 */ /* 0x080fe20000010868 */
[----:B------:R-:W-:-:S05]  /*3ad0*/  FFMA.FTZ R6, R6, R45, R47 ;  /* 0x0000002d06067223 */ /* 0x000fca000001002f */
[----:B------:R-:W-:-:S07]  /*3ae0*/  F2FP.F16.F32.PACK_AB R6, R6, R15 ;  /* 0x0000000f0606723e */ /* 0x000fce00000000ff */
.L_x_9700:
[----:B------:R-:W-:Y:S05]  /*3af0*/  BSYNC B3 ;  /* 0x0000000000037941 */ /* 0x000fea0003800000 */
.L_x_9699:
[----:B0-----:R4:W-:Y:S02]  /*3b00*/  ST.E.128 desc[UR40][R12.64], R4 ;  /* 0x000000040c007985 */ /* 0x0019e4000c101d28 */
.L_x_9698:
[----:B------:R-:W-:Y:S05]  /*3b10*/  BSYNC B2 ;  /* 0x0000000000027941 */ /* 0x000fea0003800000 */
.L_x_9697:
[----:B----4-:R-:W4:Y:S02]  /*3b20*/  LDL R4, [R1] ;  /* 0x0000000001047983 */ /* 0x010f240000100800 */
[----:B----4-:R-:W-:-:S13]  /*3b30*/  LOP3.LUT P2, RZ, R4, 0x1, RZ, 0xc0, !PT ;  /* 0x0000000104ff7812 */ /* 0x010fda000784c0ff */
        /* <DEDUP_REMOVED lines=8> */
[--C-:B0-----:R-:W-:Y:S01]  /*3bc0*/  HADD2.F32 R14, -RZ, R5.reuse.H1_H1 ;  /* 0x30000005ff0e7230 */ /* 0x101fe20000004100 */
[----:B------:R-:W-:Y:S01]  /*3bd0*/  SHF.R.U64 R11, R40, 0x10, R41 ;  /* 0x00000010280b7819 */ /* 0x000fe20000001229 */
[----:B------:R-:W-:Y:S01]  /*3be0*/  HADD2.F32 R5, -RZ, R5.H0_H0 ;  /* 0x20000005ff057230 */ /* 0x000fe20000004100 */
[----:B------:R-:W-:Y:S01]  /*3bf0*/  SHF.R.U32.HI R42, RZ, 0x10, R43 ;  /* 0x00000010ff2a7819 */ /* 0x000fe2000001162b */
[----:B------:R-:W-:Y:S02]  /*3c00*/  HADD2.F32 R15, -RZ, R15.H0_H0 ;  /* 0x2000000fff0f7230 */ /* 0x000fe40000004100 */
[----:B------:R-:W-:Y:S02]  /*3c10*/  HADD2.F32 R11, -RZ, R11.H0_H0 ;  /* 0x2000000bff0b7230 */ /* 0x000fe40000004100 */
[----:B------:R-:W-:Y:S02]  /*3c20*/  HADD2.F32 R42, -RZ, R42.H0_H0 ;  /* 0x2000002aff2a7230 */ /* 0x000fe40000004100 */
[-C--:B------:R-:W-:Y:S01]  /*3c30*/  FMUL.FTZ R40, R14, R15.reuse ;  /* 0x0000000f0e287220 */ /* 0x080fe20000410000 */
[----:B------:R-:W-:Y:S01]  /*3c40*/  FMUL.FTZ R15, R5, R15 ;  /* 0x0000000f050f7220 */ /* 0x000fe20000410000 */
[----:B------:R-:W-:-:S02]  /*3c50*/  HADD2.F32 R108, -RZ, R108.H0_H0 ;  /* 0x2000006cff6c7230 */ /* 0x000fc40000004100 */
[-C--:B------:R-:W-:Y:S01]  /*3c60*/  FFMA.FTZ R5, R5, R11.reuse, -R40 ;  /* 0x0000000b05057223 */ /* 0x080fe20000010828 */
[----:B------:R-:W-:Y:S01]  /*3c70*/  FFMA.FTZ R14, R14, R11, R15 ;  /* 0x0000000b0e0e7223 */ /* 0x000fe2000001000f */
[----:B------:R-:W-:Y:S01]  /*3c80*/  SHF.R.U32.HI R40, RZ, 0x10, R41 ;  /* 0x00000010ff287819 */ /* 0x000fe20000011629 */
[--C-:B------:R-:W-:Y:S02]  /*3c90*/  HADD2.F32 R15, -RZ, R7.reuse.H1_H1 ;  /* 0x30000007ff0f7230 */ /* 0x100fe40000004100 */
[----:B------:R-:W-:Y:S01]  /*3ca0*/  HADD2.F32 R7, -RZ, R7.H0_H0 ;  /* 0x20000007ff077230 */ /* 0x000fe20000004100 */
[----:B------:R-:W-:Y:S01]  /*3cb0*/  F2FP.F16.F32.PACK_AB R5, R14, R5 ;  /* 0x000000050e05723e */ /* 0x000fe200000000ff */
[----:B------:R-:W-:Y:S02]  /*3cc0*/  IMAD.MOV.U32 R11, RZ, RZ, R4 ;  /* 0x000000ffff0b7224 */ /* 0x000fe400078e0004 */
[----:B------:R-:W-:Y:S01]  /*3cd0*/  FMUL.FTZ R4, R15, R42 ;  /* 0x0000002a0f047220 */ /* 0x000fe20000410000 */
[----:B------:R-:W-:-:S02]  /*3ce0*/  HADD2.F32 R40, -RZ, R40.H0_H0 ;  /* 0x20000028ff287230 */ /* 0x000fc40000004100 */
[----:B------:R-:W-:-:S03]  /*3cf0*/  FMUL.FTZ R42, R7, R42 ;  /* 0x0000002a072a7220 */ /* 0x000fc60000410000 */
[-C--:B------:R-:W-:Y:S01]  /*3d00*/  FFMA.FTZ R4, R7, R40.reuse, -R4 ;  /* 0x0000002807047223 */ /* 0x080fe20000010804 */
[----:B------:R-:W-:Y:S01]  /*3d10*/  FFMA.FTZ R7, R15, R40, R42 ;  /* 0x000000280f077223 */ /* 0x000fe2000001002a */
[----:B------:R-:W-:Y:S02]  /*3d20*/  HADD2.F32 R42, -RZ, R109.H1_H1 ;  /* 0x3000006dff2a7230 */ /* 0x000fe40000004100 */
[--C-:B------:R-:W-:Y:S02]  /*3d30*/  HADD2.F32 R15, -RZ, R11.reuse.H1_H1 ;  /* 0x3000000bff0f7230 */ /* 0x100fe40000004100 */
[----:B------:R-:W-:Y:S01]  /*3d40*/  HADD2.F32 R11, -RZ, R11.H0_H0 ;  /* 0x2000000bff0b7230 */ /* 0x000fe20000004100 */
[----:B------:R-:W-:Y:S01]  /*3d50*/  F2FP.F16.F32.PACK_AB R7, R7, R4 ;  /* 0x000000040707723e */ /* 0x000fe200000000ff */
[--C-:B------:R-:W-:Y:S02]  /*3d60*/  HADD2.F32 R40, -RZ, R107.reuse.H1_H1 ;  /* 0x3000006bff287230 */ /* 0x100fe40000004100 */
[----:B------:R-:W-:Y:S01]  /*3d70*/  FMUL.FTZ R44, R15, R42 ;  /* 0x0000002a0f2c7220 */ /* 0x000fe20000410000 */
[----:B------:R-:W-:-:S02]  /*3d80*/  HADD2.F32 R107, -RZ, R107.H0_H0 ;  /* 0x2000006bff6b7230 */ /* 0x000fc40000004100 */
[C---:B------:R-:W-:Y:S01]  /*3d90*/  FMUL.FTZ R42, R11.reuse, R42 ;  /* 0x0000002a0b2a7220 */ /* 0x040fe20000410000 */
[-C--:B------:R-:W-:Y:S01]  /*3da0*/  FFMA.FTZ R44, R11, R40.reuse, -R44 ;  /* 0x000000280b2c7223 */ /* 0x080fe2000001082c */
[--C-:B------:R-:W-:Y:S02]  /*3db0*/  HADD2.F32 R11, -RZ, R6.reuse.H1_H1 ;  /* 0x30000006ff0b7230 */ /* 0x100fe40000004100 */
[----:B------:R-:W-:Y:S01]  /*3dc0*/  FFMA.FTZ R15, R15, R40, R42 ;  /* 0x000000280f0f7223 */ /* 0x000fe2000001002a */
[----:B------:R-:W-:Y:S02]  /*3dd0*/  HADD2.F32 R6, -RZ, R6.H0_H0 ;  /* 0x20000006ff067230 */ /* 0x000fe40000004100 */
[----:B------:R-:W-:Y:S02]  /*3de0*/  FMUL.FTZ R41, R11, R108 ;  /* 0x0000006c0b297220 */ /* 0x000fe40000410000 */
[----:B------:R-:W-:Y:S01]  /*3df0*/  F2FP.F16.F32.PACK_AB R4, R15, R44 ;  /* 0x0000002c0f04723e */ /* 0x000fe200000000ff */
[C---:B------:R-:W-:Y:S01]  /*3e00*/  FMUL.FTZ R108, R6.reuse, R108 ;  /* 0x0000006c066c7220 */ /* 0x040fe20000410000 */
[----:B------:R-:W-:-:S03]  /*3e10*/  FFMA.FTZ R41, R6, R107, -R41 ;  /* 0x0000006b06297223 */ /* 0x000fc60000010829 */
[----:B------:R-:W-:-:S05]  /*3e20*/  FFMA.FTZ R108, R11, R107, R108 ;  /* 0x0000006b0b6c7223 */ /* 0x000fca000001006c */
[----:B------:R-:W-:-:S07]  /*3e30*/  F2FP.F16.F32.PACK_AB R6, R108, R41 ;  /* 0x000000296c06723e */ /* 0x000fce00000000ff */
.L_x_9702:
[----:B------:R-:W-:Y:S05]  /*3e40*/  BSYNC B2 ;  /* 0x0000000000027941 */ /* 0x000fea0003800000 */
.L_x_9701:
[----:B0-----:R4:W-:Y:S02]  /*3e50*/  ST.E.128 desc[UR40][R12.64], R4 ;  /* 0x000000040c007985 */ /* 0x0019e4000c101d28 */
.L_x_9696:
[----:B------:R-:W-:Y:S05]  /*3e60*/  BSYNC B1 ;  /* 0x0000000000017941 */ /* 0x000fea0003800000 */
.L_x_9695:
[----:B------:R-:W-:-:S03]  /*3e70*/  UMOV UR4, 0xffffffff ;  /* 0xffffffff00047882 */ /* 0x000fc60000000000 */
[----:B------:R-:W-:Y:S05]  /*3e80*/  BRA.DIV UR4, `(.L_x_9703) ;  /* 0x0000016e04687947 */ /* 0x000fea000b800000 */
[----:B-1----:R-:W1:Y:S04]  /*3e90*/  SHFL.IDX PT, R97, R97, 0x1, 0x1c1f ;  /* 0x003c1f0061617f89 */ /* 0x002e6800000e0000 */
[----:B---3--:R3:W0:Y:S02]  /*3ea0*/  SHFL.IDX PT, R14, R95, 0x1, 0x1c1f ;  /* 0x003c1f005f0e7f89 */ /* 0x00862400000e0000 */
.L_x_9958:
[----:B------:R-:W-:Y:S05]  /*3eb0*/  @P4 BRA `(.L_x_9704) ;  /* 0x0000001c00b84947 */ /* 0x000fea0003800000 */
[----:B------:R-:W-:Y:S04]  /*3ec0*/  BSSY B1, `(.L_x_9705) ;  /* 0x0000035000017945 */ /* 0x000fe80003800000 */
[----:B------:R-:W-:Y:S05]  /*3ed0*/  @P1 BRA `(.L_x_9706) ;  /* 0x0000000000cc1947 */ /* 0x000fea0003800000 */
[----:B----4-:R4:W2:Y:S01]  /*3ee0*/  LDS.128 R4, [R98+0x2000] ;  /* 0x0020000062047984 */ /* 0x0108a20000000c00 */
[C---:B0-----:R-:W-:Y:S01]  /*3ef0*/  LEA R12, P2, R16.reuse, R14, 0x1 ;  /* 0x0000000e100c7211 */ /* 0x041fe200078408ff */
[----:B------:R-:W-:Y:S03]  /*3f00*/  BSSY B2, `(.L_x_9707) ;  /* 0x000002f000027945 */ /* 0x000fe60003800000 */
[----:B-1----:R-:W-:Y:S02]  /*3f10*/  LEA.HI.X R13, R16, R97, R17, 0x1, P2 ;  /* 0x00000061100d7211 */ /* 0x002fe400010f0c11 */
[----:B------:R-:W-:-:S13]  /*3f20*/  ISETP.GE.AND P2, PT, R22, R94, PT ;  /* 0x0000005e1600720c */ /* 0x000fda0003f46270 */
[----:B----4-:R-:W-:Y:S05]  /*3f30*/  @P2 BRA `(.L_x_9708) ;  /* 0x0000000000ac2947 */ /* 0x010fea0003800000 */
[----:B------:R-:W-:Y:S01]  /*3f40*/  SHF.R.U64 R36, R36, 0x10, R37 ;  /* 0x0000001024247819 */ /* 0x000fe20000001225 */
[----:B--2---:R-:W-:Y:S01]  /*3f50*/  IMAD.MOV.U32 R15, RZ, RZ, R7 ;  /* 0x000000ffff0f7224 */ /* 0x004fe200078e0007 */
[----:B------:R-:W-:Y:S01]  /*3f60*/  SHF.R.U32.HI R41, RZ, 0x10, R37 ;  /* 0x00000010ff297819 */ /* 0x000fe20000011625 */
[----:B------:R-:W-:Y:S01]  /*3f70*/  IMAD.MOV.U32 R11, RZ, RZ, R4 ;  /* 0x000000ffff0b7224 */ /* 0x000fe200078e0004 */
[--C-:B------:R-:W-:Y:S01]  /*3f80*/  SHF.R.U64 R37, R38, 0x10, R39.reuse ;  /* 0x0000001026257819 */ /* 0x100fe20000001227 */
[--C-:B------:R-:W-:Y:S01]  /*3f90*/  HADD2.F32 R7, -RZ, R5.reuse.H1_H1 ;  /* 0x30000005ff077230 */ /* 0x100fe20000004100 */
[----:B------:R-:W-:Y:S01]  /*3fa0*/  SHF.R.U32.HI R40, RZ, 0x10, R39 ;  /* 0x00000010ff287819 */ /* 0x000fe20000011627 */
[----:B------:R-:W-:Y:S02]  /*3fb0*/  HADD2.F32 R4, -RZ, R5.H0_H0 ;  /* 0x20000005ff047230 */ /* 0x000fe40000004100 */
[----:B------:R-:W-:Y:S02]  /*3fc0*/  HADD2.F32 R37, -RZ, R37.H0_H0 ;  /* 0x20000025ff257230 */ /* 0x000fe40000004100 */
[----:B------:R-:W-:-:S02]  /*3fd0*/  HADD2.F32 R40, -RZ, R40.H0_H0 ;  /* 0x20000028ff287230 */ /* 0x000fc40000004100 */
[--C-:B------:R-:W-:Y:S02]  /*3fe0*/  HADD2.F32 R5, -RZ, R15.reuse.H1_H1 ;  /* 0x3000000fff057230 */ /* 0x100fe40000004100 */
[-C--:B------:R-:W-:Y:S01]  /*3ff0*/  FMUL.FTZ R39, R7, R37.reuse ;  /* 0x0000002507277220 */ /* 0x080fe20000410000 */
[----:B------:R-:W-:Y:S02]  /*4000*/  HADD2.F32 R15, -RZ, R15.H0_H0 ;  /* 0x2000000fff0f7230 */ /* 0x000fe40000004100 */
[C---:B------:R-:W-:Y:S01]  /*4010*/  FMUL.FTZ R42, R4.reuse, R37 ;  /* 0x00000025042a7220 */ /* 0x040fe20000410000 */
[----:B------:R-:W-:Y:S02]  /*4020*/  HADD2.F32 R36, -RZ, R36.H0_H0 ;  /* 0x20000024ff247230 */ /* 0x000fe40000004100 */
[-C--:B------:R-:W-:Y:S01]  /*4030*/  FMUL.FTZ R44, R5, R40.reuse ;  /* 0x00000028052c7220 */ /* 0x080fe20000410000 */
[----:B------:R-:W-:Y:S02]  /*4040*/  HADD2.F32 R38, -RZ, R41.H0_H0 ;  /* 0x20000029ff267230 */ /* 0x000fe40000004100 */
[----:B------:R-:W-:Y:S01]  /*4050*/  FMUL.FTZ R40, R15, R40 ;  /* 0x000000280f287220 */ /* 0x000fe20000410000 */
        /* <DEDUP_REMOVED lines=24> */
[----:B------:R-:W-:-:S07]  /*41e0*/  MOV R5, R37 ;  /* 0x0000002500057202 */ /* 0x000fce0000000f00 */
.L_x_9708:
[----:B------:R-:W-:Y:S05]  /*41f0*/  BSYNC B2 ;  /* 0x0000000000027941 */ /* 0x000fea0003800000 */
.L_x_9707:
[----:B--2---:R0:W-:Y:S02]  /*4200*/  ST.E.128 desc[UR40][R12.64], R4 ;  /* 0x000000040c007985 */ /* 0x0041e4000c101d28 */
.L_x_9706:
[----:B------:R-:W-:Y:S05]  /*4210*/  BSYNC B1 ;  /* 0x0000000000017941 */ /* 0x000fea0003800000 */
.L_x_9705:
[----:B0---4-:R-:W4:Y:S02]  /*4220*/  LDL R4, [R1] ;  /* 0x0000000001047983 */ /* 0x011f240000100800 */
[----:B----4-:R-:W-:-:S13]  /*4230*/  LOP3.LUT P2, RZ, R4, 0x1, RZ, 0xc0, !PT ;  /* 0x0000000104ff7812 */ /* 0x010fda000784c0ff */
[----:B------:R-:W-:Y:S05]  /*4240*/  @P2 BRA `(.L_x_9704) ;  /* 0x0000001800d42947 */ /* 0x000fea0003800000 */
[----:B------:R0:W4:Y:S01]  /*4250*/  LDS.128 R4, [R96+0x2000] ;  /* 0x0020000060047984 */ /* 0x0001220000000c00 */
[C---:B------:R-:W-:Y:S01]  /*4260*/  LEA R12, P2, R2.reuse, R14, 0x1 ;  /* 0x0000000e020c7211 */ /* 0x040fe200078408ff */
[----:B------:R-:W-:Y:S03]  /*4270*/  BSSY B1, `(.L_x_9709) ;  /* 0x000002d000017945 */ /* 0x000fe60003800000 */
[----:B-1----:R-:W-:Y:S02]  /*4280*/  LEA.HI.X R13, R2, R97, R202, 0x1, P2 ;  /* 0x00000061020d7211 */ /* 0x002fe400010f0cca */
[----:B------:R-:W-:-:S13]  /*4290*/  ISETP.GE.AND P2, PT, R205, R94, PT ;  /* 0x0000005ecd00720c */ /* 0x000fda0003f46270 */
[----:B0-----:R-:W-:Y:S05]  /*42a0*/  @P2 BRA `(.L_x_9710) ;  /* 0x0000000000a42947 */ /* 0x001fea0003800000 */
[--C-:B------:R-:W-:Y:S01]  /*42b0*/  SHF.R.U64 R15, R32, 0x10, R33.reuse ;  /* 0x00000010200f7819 */ /* 0x100fe20000001221 */
[----:B----4-:R-:W-:Y:S01]  /*42c0*/  IMAD.MOV.U32 R11, RZ, RZ, R6 ;  /* 0x000000ffff0b7224 */ /* 0x010fe200078e0006 */
[----:B------:R-:W-:Y:S01]  /*42d0*/  SHF.R.U32.HI R32, RZ, 0x10, R33 ;  /* 0x00000010ff207819 */ /* 0x000fe20000011621 */
[----:B------:R-:W-:Y:S01]  /*42e0*/  HADD2.F32 R14, -RZ, R7.H1_H1 ;  /* 0x30000007ff0e7230 */ /* 0x000fe20000004100 */
[--C-:B------:R-:W-:Y:S01]  /*42f0*/  SHF.R.U64 R33, R34, 0x10, R35.reuse ;  /* 0x0000001022217819 */ /* 0x100fe20000001223 */
[----:B------:R-:W-:Y:S01]  /*4300*/  HADD2.F32 R6, -RZ, R5.H1_H1 ;  /* 0x30000005ff067230 */ /* 0x000fe20000004100 */
        /* <DEDUP_REMOVED lines=8> */
[----:B------:R-:W-:Y:S02]  /*4390*/  HADD2.F32 R15, -RZ, R15.H0_H0 ;  /* 0x2000000fff0f7230 */ /* 0x000fe40000004100 */
[----:B------:R-:W-:Y:S01]  /*43a0*/  FMUL.FTZ R33, R5, R33 ;  /* 0x0000002105217220 */ /* 0x000fe20000410000 */
[C---:B------:R-:W-:Y:S01]  /*43b0*/  FMUL.FTZ R38, R14.reuse, R34 ;  /* 0x000000220e267220 */ /* 0x040fe20000410000 */
[----:B------:R-:W-:Y:S01]  /*43c0*/  FFMA.FTZ R35, R14, R32, R35 ;  /* 0x000000200e237223 */ /* 0x000fe20000010023 */
[----:B------:R-:W-:-:S02]  /*43d0*/  HADD2.F32 R14, -RZ, R101.H0_H0 ;  /* 0x20000065ff0e7230 */ /* 0x000fc40000004100 */
[-C--:B------:R-:W-:Y:S01]  /*43e0*/  FFMA.FTZ R36, R5, R15.reuse, -R36 ;  /* 0x0000000f05247223 */ /* 0x080fe20000010824 */
[----:B------:R-:W-:Y:S01]  /*43f0*/  FFMA.FTZ R33, R6, R15, R33 ;  /* 0x0000000f06217223 */ /* 0x000fe20000010021 */
[----:B------:R-:W-:Y:S02]  /*4400*/  HADD2.F32 R101, -RZ, R101.H1_H1 ;  /* 0x30000065ff657230 */ /* 0x000fe40000004100 */
[----:B------:R-:W-:Y:S01]  /*4410*/  FFMA.FTZ R38, R7, R32, -R38 ;  /* 0x0000002007267223 */ /* 0x000fe20000010826 */
[--C-:B------:R-:W-:Y:S02]  /*4420*/  HADD2.F32 R5, -RZ, R4.reuse.H1_H1 ;  /* 0x30000004ff057230 */ /* 0x100fe40000004100 */
[--C-:B------:R-:W-:Y:S02]  /*4430*/  HADD2.F32 R6, -RZ, R11.reuse.H1_H1 ;  /* 0x3000000bff067230 */ /* 0x100fe40000004100 */
[----:B------:R-:W-:Y:S02]  /*4440*/  HADD2.F32 R4, -RZ, R4.H0_H0 ;  /* 0x20000004ff047230 */ /* 0x000fe40000004100 */
[----:B------:R-:W-:Y:S01]  /*4450*/  FMUL.FTZ R15, R5, R14 ;  /* 0x0000000e050f7220 */ /* 0x000fe20000410000 */
[----:B------:R-:W-:-:S02]  /*4460*/  HADD2.F32 R11, -RZ, R11.H0_H0 ;  /* 0x2000000bff0b7230 */ /* 0x000fc40000004100 */
[-C--:B------:R-:W-:Y:S01]  /*4470*/  FMUL.FTZ R32, R6, R101.reuse ;  /* 0x0000006506207220 */ /* 0x080fe20000410000 */
[--C-:B------:R-:W-:Y:S02]  /*4480*/  HADD2.F32 R7, -RZ, R100.reuse.H0_H0 ;  /* 0x20000064ff077230 */ /* 0x100fe40000004100 */
[C---:B------:R-:W-:Y:S01]  /*4490*/  FMUL.FTZ R14, R4.reuse, R14 ;  /* 0x0000000e040e7220 */ /* 0x040fe20000410000 */
        /* <DEDUP_REMOVED lines=10> */
.L_x_9710:
[----:B------:R-:W-:Y:S05]  /*4540*/  BSYNC B1 ;  /* 0x0000000000017941 */ /* 0x000fea0003800000 */
.L_x_9709:
[----:B----4-:R0:W-:Y:S01]  /*4550*/  ST.E.128 desc[UR40][R12.64], R4 ;  /* 0x000000040c007985 */ /* 0x0101e2000c101d28 */
[----:B------:R-:W-:Y:S05]  /*4560*/  BRA `(.L_x_9704) ;  /* 0x00000018000c7947 */ /* 0x000fea0003800000 */
.L_x_9686:
[----:B------:R-:W-:Y:S01]  /*4570*/  VIADD R12, R200, 0x40 ;  /* 0x00000040c80c7836 */ /* 0x000fe20000000000 */
[----:B------:R-:W-:-:S04]  /*4580*/  CS2R R34, SRZ ;  /* 0x0000000000227805 */ /* 0x000fc8000001ff00 */
[----:B------:R-:W-:-:S04]  /*4590*/  ISETP.GE.AND P2, PT, R12, R92, PT ;  /* 0x0000005c0c00720c */ /* 0x000fc80003f46270 */
[----:B------:R-:W-:-:S13]  /*45a0*/  ISETP.GE.OR P2, PT, R16, R94, P2 ;  /* 0x0000005e1000720c */ /* 0x000fda0001746670 */
[----:B------:R-:W-:Y:S01]  /*45b0*/  @!P2 IADD3 R5, P3, P4, R20, R4, R51 ;  /* 0x000000041405a210 */ /* 0x000fe20007c7e033 */
[----:B------:R-:W0:Y:S03]  /*45c0*/  @!P2 LDC.64 R14, c[0x0][0x3e8] ;  /* 0x0000fa00ff0eab82 */ /* 0x000e260000000a00 */
[----:B------:R-:W-:Y:S02]  /*45d0*/  @!P2 IADD3.X R32, R66, R100, R29, P3, P4 ;  /* 0x000000644220a210 */ /* 0x000fe40001fe841d */
[----:B------:R-:W-:-:S04]  /*45e0*/  @!P2 IADD3 R38, P3, P4, R54, R6, R59 ;  /* 0x000000063626a210 */ /* 0x000fc80007c7e03b */
[----:B------:R-:W-:Y:S02]  /*45f0*/  @!P2 IADD3.X R39, R68, R11, R58, P3, P4 ;  /* 0x0000000b4427a210 */ /* 0x000fe40001fe843a */
[----:B------:R-:W-:-:S04]  /*4600*/  ISETP.GE.AND P3, PT, R200, R92, PT ;  /* 0x0000005cc800720c */ /* 0x000fc80003f66270 */
[----:B------:R-:W-:-:S13]  /*4610*/  ISETP.GE.OR P3, PT, R16, R94, P3 ;  /* 0x0000005e1000720c */ /* 0x000fda0001f66670 */
[----:B------:R-:W1:Y:S01]  /*4620*/  @!P3 LDC.64 R12, c[0x0][0x3e8] ;  /* 0x0000fa00ff0cbb82 */ /* 0x000e620000000a00 */
[----:B------:R-:W-:-:S05]  /*4630*/  @!P3 IADD3 R4, P4, R20, R4, RZ ;  /* 0x000000041404b210 */ /* 0x000fca0007f9e0ff */
[----:B------:R-:W-:Y:S02]  /*4640*/  @!P3 IMAD.X R7, R100, 0x1, R66, P4 ;  /* 0x000000016407b824 */ /* 0x000fe400020e0642 */
[----:B------:R-:W2:Y:S01]  /*4650*/  @!P3 LDC.64 R36, c[0x0][0x400] ;  /* 0x00010000ff24bb82 */ /* 0x000ea20000000a00 */
[----:B-1----:R-:W-:-:S04]  /*4660*/  @!P3 LEA R12, P4, R4, R12, 0x1 ;  /* 0x0000000c040cb211 */ /* 0x002fc800078808ff */
[----:B------:R-:W-:Y:S02]  /*4670*/  @!P3 LEA.HI.X R13, R4, R13, R7, 0x1, P4 ;  /* 0x0000000d040db211 */ /* 0x000fe400020f0c07 */
[----:B------:R-:W-:-:S05]  /*4680*/  @!P3 IADD3 R6, P4, R54, R6, RZ ;  /* 0x000000063606b210 */ /* 0x000fca0007f9e0ff */
[----:B------:R-:W-:Y:S01]  /*4690*/  @!P3 IMAD.X R11, R11, 0x1, R68, P4 ;  /* 0x000000010b0bb824 */ /* 0x000fe200020e0644 */
[----:B--2---:R-:W-:-:S04]  /*46a0*/  @!P3 LEA R36, P4, R6, R36, 0x1 ;  /* 0x000000240624b211 */ /* 0x004fc800078808ff */
[----:B------:R-:W-:Y:S02]  /*46b0*/  @!P3 LEA.HI.X R37, R6, R37, R11, 0x1, P4 ;  /* 0x000000250625b211 */ /* 0x000fe400020f0c0b */
[----:B------:R-:W-:Y:S02]  /*46c0*/  CS2R R6, SRZ ;  /* 0x0000000000067805 */ /* 0x000fe4000001ff00 */
[----:B0-----:R-:W-:-:S04]  /*46d0*/  @!P2 LEA R14, P4, R5, R14, 0x1 ;  /* 0x0000000e050ea211 */ /* 0x001fc800078808ff */
[----:B------:R-:W-:Y:S02]  /*46e0*/  @!P2 LEA.HI.X R15, R5, R15, R32, 0x1, P4 ;  /* 0x0000000f050fa211 */ /* 0x000fe400020f0c20 */
[----:B------:R-:W-:Y:S02]  /*46f0*/  CS2R R4, SRZ ;  /* 0x0000000000047805 */ /* 0x000fe4000001ff00 */
[----:B------:R-:W-:-:S04]  /*4700*/  CS2R R32, SRZ ;  /* 0x0000000000207805 */ /* 0x000fc8000001ff00 */
[----:B------:R0:W2:Y:S04]  /*4710*/  @!P3 LDG.E.128 R4, desc[UR40][R12.64] ;  /* 0x000000280c04b981 */ /* 0x0000a8000c1e1d00 */
[----:B------:R1:W3:Y:S01]  /*4720*/  @!P3 LDG.E.128 R32, desc[UR40][R36.64] ;  /* 0x000000282420b981 */ /* 0x0002e2000c1e1d00 */
[----:B0-----:R-:W0:Y:S01]  /*4730*/  @!P2 LDC.64 R12, c[0x0][0x400] ;  /* 0x00010000ff0cab82 */ /* 0x001e220000000a00 */
[----:B-1----:R-:W-:Y:S02]  /*4740*/  CS2R R36, SRZ ;  /* 0x0000000000247805 */ /* 0x002fe4000001ff00 */
[----:B------:R-:W-:Y:S02]  /*4750*/  CS2R R42, SRZ ;  /* 0x00000000002a7805 */ /* 0x000fe4000001ff00 */
[----:B------:R-:W-:-:S02]  /*4760*/  CS2R R40, SRZ ;  /* 0x0000000000287805 */ /* 0x000fc4000001ff00 */
[----:B0-----:R-:W-:-:S04]  /*4770*/  @!P2 LEA R12, P3, R38, R12, 0x1 ;  /* 0x0000000c260ca211 */ /* 0x001fc800078608ff */
[----:B------:R-:W-:Y:S02]  /*4780*/  @!P2 LEA.HI.X R13, R38, R13, R39, 0x1, P3 ;  /* 0x0000000d260da211 */ /* 0x000fe400018f0c27 */
[----:B------:R-:W-:-:S03]  /*4790*/  CS2R R38, SRZ ;  /* 0x0000000000267805 */ /* 0x000fc6000001ff00 */
[----:B------:R3:W4:Y:S04]  /*47a0*/  @!P2 LDG.E.128 R40, desc[UR40][R12.64] ;  /* 0x000000280c28a981 */ /* 0x000728000c1e1d00 */
[----:B------:R0:W5:Y:S01]  /*47b0*/  @!P2 LDG.E.128 R36, desc[UR40][R14.64] ;  /* 0x000000280e24a981 */ /* 0x000162000c1e1d00 */
[----:B------:R-:W-:Y:S02]  /*47c0*/  ISETP.NE.AND P3, PT, R206, 0x3, PT ;  /* 0x00000003ce00780c */ /* 0x000fe40003f65270 */
[----:B------:R-:W-:Y:S01]  /*47d0*/  ISETP.GE.AND P2, PT, R16, R94, PT ;  /* 0x0000005e1000720c */ /* 0x000fe20003f46270 */
[----:B--2---:R-:W-:Y:S02]  /*47e0*/  IMAD.MOV.U32 R11, RZ, RZ, R6 ;  /* 0x000000ffff0b7224 */ /* 0x004fe400078e0006 */
[----:B---3--:R-:W-:-:S03]  /*47f0*/  IMAD.MOV.U32 R12, RZ, RZ, R35 ;  /* 0x000000ffff0c7224 */ /* 0x008fc600078e0023 */
[----:B------:R-:W-:Y:S01]  /*4800*/  PRMT R114, R11, 0x7610, R114 ;  /* 0x000076100b727816 */ /* 0x000fe20000000072 */
[----:B------:R-:W-:Y:S01]  /*4810*/  IMAD.MOV.U32 R13, RZ, RZ, R32 ;  /* 0x000000ffff0d7224 */ /* 0x000fe200078e0020 */
[----:B------:R-:W-:Y:S01]  /*4820*/  MOV R11, R34 ;  /* 0x00000022000b7202 */ /* 0x000fe20000000f00 */
[----:B0-----:R-:W-:-:S03]  /*4830*/  IMAD.MOV.U32 R14, RZ, RZ, R33 ;  /* 0x000000ffff0e7224 */ /* 0x001fc600078e0021 */
[----:B------:R-:W-:Y:S02]  /*4840*/  PRMT R114, R114, 0x5410, R11 ;  /* 0x0000541072727816 */ /* 0x000fe4000000000b */
[----:B------:R-:W-:Y:S02]  /*4850*/  PRMT R112, R12, 0x5410, R13 ;  /* 0x000054100c707816 */ /* 0x000fe4000000000d */
[----:B------:R-:W-:Y:S01]  /*4860*/  PRMT R103, R14, 0x7610, R103 ;  /* 0x000076100e677816 */ /* 0x000fe20000000067 */
[----:B------:R-:W-:Y:S02]  /*4870*/  IMAD.MOV.U32 R44, RZ, RZ, R7 ;  /* 0x000000ffff2c7224 */ /* 0x000fe400078e0007 */
[----:B------:R-:W-:Y:S02]  /*4880*/  IMAD.MOV.U32 R45, RZ, RZ, R4 ;  /* 0x000000ffff2d7224 */ /* 0x000fe400078e0004 */
[----:B------:R-:W-:-:S03]  /*4890*/  IMAD.MOV.U32 R46, RZ, RZ, R5 ;  /* 0x000000ffff2e7224 */ /* 0x000fc600078e0005 */
[----:B------:R-:W-:Y:S02]  /*48a0*/  PRMT R110, R44, 0x5410, R45 ;  /* 0x000054102c6e7816 */ /* 0x000fe4000000002d */
[----:B------:R-:W-:Y:S01]  /*48b0*/  PRMT R101, R46, 0x7610, R101 ;  /* 0x000076102e657816 */ /* 0x000fe20000000065 */
[----:B-----5:R-:W-:Y:S02]  /*48c0*/  IMAD.MOV.U32 R11, RZ, RZ, R38 ;  /* 0x000000ffff0b7224 */ /* 0x020fe400078e0026 */
[----:B------:R-:W-:Y:S02]  /*48d0*/  IMAD.MOV.U32 R12, RZ, RZ, R39 ;  /* 0x000000ffff0c7224 */ /* 0x000fe400078e0027 */
[----:B------:R-:W-:Y:S02]  /*48e0*/  IMAD.MOV.U32 R13, RZ, RZ, R36 ;  /* 0x000000ffff0d7224 */ /* 0x000fe400078e0024 */
[----:B------:R-:W-:-:S03]  /*48f0*/  IMAD.MOV.U32 R14, RZ, RZ, R37 ;  /* 0x000000ffff0e7224 */ /* 0x000fc600078e0025 */
[----:B------:R-:W-:Y:S01]  /*4900*/  PRMT R107, R13, 0x5410, R12 ;  /* 0x000054100d6b7816 */ /* 0x000fe2000000000c */
[----:B----4-:R-:W-:Y:S01]  /*4910*/  IMAD.MOV.U32 R13, RZ, RZ, R40 ;  /* 0x000000ffff0d7224 */ /* 0x010fe200078e0028 */
[----:B------:R-:W-:Y:S01]  /*4920*/  PRMT R109, R11, 0x5410, R14 ;  /* 0x000054100b6d7816 */ /* 0x000fe2000000000e */
[----:B------:R-:W-:Y:S01]  /*4930*/  IMAD.MOV.U32 R11, RZ, RZ, R42 ;  /* 0x000000ffff0b7224 */ /* 0x000fe200078e002a */
[----:B------:R-:W-:Y:S01]  /*4940*/  MOV R12, R43 ;  /* 0x0000002b000c7202 */ /* 0x000fe20000000f00 */
[----:B------:R-:W-:-:S03]  /*4950*/  IMAD.MOV.U32 R14, RZ, RZ, R41 ;  /* 0x000000ffff0e7224 */ /* 0x000fc600078e0029 */
[----:B------:R-:W-:Y:S02]  /*4960*/  PRMT R113, R13, 0x5410, R12 ;  /* 0x000054100d717816 */ /* 0x000fe4000000000c */
[----:B------:R-:W-:Y:S01]  /*4970*/  PRMT R111, R14, 0x5410, R11 ;  /* 0x000054100e6f7816 */ /* 0x000fe2000000000b */
[----:B------:R-:W-:Y:S06]  /*4980*/  @!P3 BRA `(.L_x_9711) ;  /* 0x000000000004b947 */ /* 0x000fec0003800000 */
[----:B------:R-:W-:Y:S01]  /*4990*/  BPT.TRAP 0x1 ;  /* 0x000000040000795c */ /* 0x000fe20000300000 */
.L_x_9711:
[----:B------:R-:W-:Y:S01]  /*49a0*/  IMAD R87, R18, 0x8, R19 ;  /* 0x0000000812577824 */ /* 0x000fe200078e0213 */
[----:B------:R-:W-:Y:S01]  /*49b0*/  SHF.L.U32 R93, R204, 0x1f, RZ ;  /* 0x0000001fcc5d7819 */ /* 0x000fe200000006ff */
[----:B------:R-:W0:Y:S01]  /*49c0*/  LDC R94, c[0x0][0x2f4] ;  /* 0x0000bd00ff5e7b82 */ /* 0x000e220000000800 */
[----:B------:R-:W-:Y:S02]  /*49d0*/  BSSY B1, `(.L_x_9712) ;  /* 0x0000003000017945 */ /* 0x000fe40003800000 */
[----:B------:R-:W1:Y:S02]  /*49e0*/  SYNCS.PHASECHK.TRANS64.TRYWAIT P4, [R87+URZ+0x22890], R93 ;  /* 0x0228905d570075a7 */ /* 0x000e64000808017f */
[----:B-1----:R-:W-:Y:S05]  /*49f0*/  @!P4 BRA `(.L_x_9713) ;  /* 0x0000016000d4c947 */ /* 0x002fea0003800000 */
.L_x_9959:
[----:B------:R-:W-:Y:S05]  /*4a00*/  BSYNC B1 ;  /* 0x0000000000017941 */ /* 0x000fea0003800000 */
.L_x_9712:
[----:B------:R-:W-:Y:S01]  /*4a10*/  UMOV UR4, 0xffffffff ;  /* 0xffffffff00047882 */ /* 0x000fe20000000000 */
[----:B0-----:R-:W-:Y:S02]  /*4a20*/  IMAD.IADD R100, R94, 0x1, -R61 ;  /* 0x000000015e647824 */ /* 0x001fe400078e0a3d */
[----:B------:R-:W-:Y:S05]  /*4a30*/  BRA.DIV UR4, `(.L_x_9714) ;  /* 0x0000016204d87947 */ /* 0x000fea000b800000 */
[----:B------:R0:W2:Y:S04]  /*4a40*/  SHFL.IDX PT, R99, R97, RZ, 0x1c1f ;  /* 0x001c1fff61637589 */ /* 0x0000a800000e0000 */
[----:B------:R0:W3:Y:S02]  /*4a50*/  SHFL.IDX PT, R98, R95, RZ, 0x1c1f ;  /* 0x001c1fff5f627589 */ /* 0x0000e400000e0000 */
.L_x_9963:
[----:B------:R-:W-:Y:S01]  /*4a60*/  ISETP.GE.OR P4, PT, R200, R92, P1 ;  /* 0x0000005cc800720c */ /* 0x000fe20000f86670 */
[----:B------:R-:W-:-:S12]  /*4a70*/  BSSY B1, `(.L_x_9715) ;  /* 0x0000073000017945 */ /* 0x000fd80003800000 */
[----:B------:R-:W-:Y:S05]  /*4a80*/  @P4 BRA `(.L_x_9716) ;  /* 0x0000000400c44947 */ /* 0x000fea0003800000 */
[----:B------:R-:W4:Y:S01]  /*4a90*/  LDL R14, [R1+0x1c] ;  /* 0x00001c00010e7983 */ /* 0x000f220000100800 */
[----:B------:R-:W-:Y:S01]  /*4aa0*/  SEL R11, R61, R100, !P0 ;  /* 0x000000643d0b7207 */ /* 0x000fe20004000000 */
[----:B------:R-:W-:Y:S03]  /*4ab0*/  BSSY B2, `(.L_x_9717) ;  /* 0x0000066000027945 */ /* 0x000fe60003800000 */
[----:B------:R-:W-:-:S04]  /*4ac0*/  SHF.R.S32.HI R12, RZ, 0x1f, R11 ;  /* 0x0000001fff0c7819 */ /* 0x000fc8000001140b */
[----:B------:R-:W-:-:S04]  /*4ad0*/  LEA.HI R12, R12, R11, RZ, 0x4 ;  /* 0x0000000b0c0c7211 */ /* 0x000fc800078f20ff */
[----:B------:R-:W-:Y:S01]  /*4ae0*/  LEA.HI.SX32 R11, R12, R69, 0x1c ;  /* 0x000000450c0b7211 */ /* 0x000fe200078fe2ff */
[----:B------:R-:W-:-:S04]  /*4af0*/  IMAD R12, R18, 0x1800, R85 ;  /* 0x00001800120c7824 */ /* 0x000fc800078e0255 */
[----:B------:R-:W-:Y:S02]  /*4b00*/  IMAD.SHL.U32 R11, R11, 0x8, RZ ;  /* 0x000000080b0b7824 */ /* 0x000fe400078e00ff */
[----:B------:R-:W-:-:S03]  /*4b10*/  IMAD R12, R12, 0x2, R19 ;  /* 0x000000020c0c7824 */ /* 0x000fc600078e0213 */
[----:B------:R-:W-:-:S04]  /*4b20*/  LOP3.LUT R13, R73, 0x38, R11, 0xf8, !PT ;  /* 0x00000038490d7812 */ /* 0x000fc800078ef80b */
[----:B------:R-:W-:-:S05]  /*4b30*/  LOP3.LUT R13, R13, R76, RZ, 0x3c, !PT ;  /* 0x0000004c0d0d7212 */ /* 0x000fca00078e3cff */
[----:B----4-:R-:W-:-:S04]  /*4b40*/  IMAD R13, R14, 0x200, R13 ;  /* 0x000002000e0d7824 */ /* 0x010fc800078e020d */
[----:B------:R-:W-:-:S04]  /*4b50*/  IMAD R14, R18, 0x1800, R13 ;  /* 0x00001800120e7824 */ /* 0x000fc800078e020d */
[----:B------:R-:W-:Y:S02]  /*4b60*/  IMAD R44, R14, 0x2, R19 ;  /* 0x000000020e2c7824 */ /* 0x000fe400078e0213 */
[----:B------:R-:W4:Y:S04]  /*4b70*/  LDS.128 R12, [R12+0x1c400] ;  /* 0x01c400000c0c7984 */ /* 0x000f280000000c00 */
[----:B------:R-:W0:Y:S01]  /*4b80*/  LDS.128 R44, [R44+0x1c400] ;  /* 0x01c400002c2c7984 */ /* 0x000e220000000c00 */
[----:B------:R-:W-:Y:S05]  /*4b90*/  @P2 BRA `(.L_x_9718) ;  /* 0x00000004005c2947 */ /* 0x000fea0003800000 */
[----:B------:R-:W-:Y:S01]  /*4ba0*/  HADD2.F32 R103, -RZ, R103.H0_H0 ;  /* 0x20000067ff677230 */ /* 0x000fe20000004100 */
[----:B------:R-:W-:Y:S01]  /*4bb0*/  SHF.R.U32.HI R106, RZ, 0x10, R33 ;  /* 0x00000010ff6a7819 */ /* 0x000fe20000011621 */
[----:B0-----:R-:W-:Y:S01]  /*4bc0*/  HADD2.F32 R96, -RZ, R45.H0_H0 ;  /* 0x2000002dff607230 */ /* 0x001fe20000004100 */
        /* <DEDUP_REMOVED lines=8> */
[----:B------:R-:W-:Y:S01]  /*4c50*/  FFMA.FTZ R102, R102, R101, -R105 ;  /* 0x0000006566667223 */ /* 0x000fe20000010869 */
[----:B------:R-:W-:Y:S01]  /*4c60*/  MOV R33, R15 ;  /* 0x0000000f00217202 */ /* 0x000fe20000000f00 */
[----:B------:R-:W-:Y:S01]  /*4c70*/  FFMA.FTZ R96, R96, R101, R103 ;  /* 0x0000006560607223 */ /* 0x000fe20000010067 */
[----:B------:R-:W-:Y:S01]  /*4c80*/  HADD2.F32 R101, -RZ, R45.H1_H1 ;  /* 0x3000002dff657230 */ /* 0x000fe20000004100 */
[----:B------:R-:W-:Y:S01]  /*4c90*/  SHF.R.U64 R4, R4, 0x10, R5 ;  /* 0x0000001004047819 */ /* 0x000fe20000001205 */
[----:B------:R-:W-:Y:S01]  /*4ca0*/  HADD2.F32 R45, -RZ, R13.H1_H1 ;  /* 0x3000000dff2d7230 */ /* 0x000fe20000004100 */
[----:B------:R-:W-:Y:S01]  /*4cb0*/  SHF.R.U64 R34, R34, 0x10, R35 ;  /* 0x0000001022227819 */ /* 0x000fe20000001223 */
        /* <DEDUP_REMOVED lines=8> */
[----:B------:R-:W-:Y:S02]  /*4d40*/  HADD2.F32 R106, -RZ, R112.H0_H0 ;  /* 0x20000070ff6a7230 */ /* 0x000fe40000004100 */
[----:B------:R-:W-:Y:S01]  /*4d50*/  HADD2.F32 R104, -RZ, R110.H0_H0 ;  /* 0x2000006eff687230 */ /* 0x000fe20000004100 */
[----:B------:R-:W-:Y:S01]  /*4d60*/  F2FP.F16.F32.PACK_AB R45, R45, R102 ;  /* 0x000000662d2d723e */ /* 0x000fe200000000ff */
[----:B------:R-:W-:-:S02]  /*4d70*/  HADD2.F32 R101, -RZ, R33.H0_H0 ;  /* 0x20000021ff657230 */ /* 0x000fc40000004100 */
[----:B------:R-:W-:Y:S01]  /*4d80*/  FMUL.FTZ R108, R15, R106 ;  /* 0x0000006a0f6c7220 */ /* 0x000fe20000410000 */
[----:B------:R-:W-:Y:S01]  /*4d90*/  HADD2.F32 R112, -RZ, R112.H1_H1 ;  /* 0x30000070ff707230 */ /* 0x000fe20000004100 */
[----:B------:R-:W-:Y:S01]  /*4da0*/  F2FP.F16.F32.PACK_AB R96, R13, R96 ;  /* 0x000000600d60723e */ /* 0x000fe200000000ff */
[----:B------:R-:W-:Y:S02]  /*4db0*/  HADD2.F32 R6, -RZ, R6.H0_H0 ;  /* 0x20000006ff067230 */ /* 0x000fe40000004100 */
[C---:B------:R-:W-:Y:S01]  /*4dc0*/  FFMA.FTZ R5, R101.reuse, R104, -R108 ;  /* 0x0000006865057223 */ /* 0x040fe2000001086c */
[----:B------:R-:W-:Y:S01]  /*4dd0*/  FMUL.FTZ R106, R101, R106 ;  /* 0x0000006a656a7220 */ /* 0x000fe20000410000 */
[----:B------:R-:W-:Y:S01]  /*4de0*/  SHF.R.U32.HI R101, RZ, 0x10, R35 ;  /* 0x00000010ff657819 */ /* 0x000fe20000011623 */
[----:B------:R-:W-:Y:S01]  /*4df0*/  HADD2.F32 R108, -RZ, R110.H1_H1 ;  /* 0x3000006eff6c7230 */ /* 0x000fe20000004100 */
[----:B------:R-:W-:Y:S01]  /*4e00*/  SHF.R.U32.HI R35, RZ, 0x10, R7 ;  /* 0x00000010ff237819 */ /* 0x000fe20000011607 */
[----:B------:R-:W-:Y:S01]  /*4e10*/  FFMA.FTZ R15, R15, R104, R106 ;  /* 0x000000680f0f7223 */ /* 0x000fe2000001006a */
[----:B------:R-:W-:-:S02]  /*4e20*/  HADD2.F32 R106, -RZ, R47.H1_H1 ;  /* 0x3000002fff6a7230 */ /* 0x000fc40000004100 */
[----:B------:R-:W-:Y:S02]  /*4e30*/  HADD2.F32 R101, -RZ, R101.H0_H0 ;  /* 0x20000065ff657230 */ /* 0x000fe40000004100 */
[----:B------:R-:W-:Y:S02]  /*4e40*/  HADD2.F32 R104, -RZ, R33.H1_H1 ;  /* 0x30000021ff687230 */ /* 0x000fe40000004100 */
[----:B------:R-:W-:Y:S02]  /*4e50*/  HADD2.F32 R33, -RZ, R35.H0_H0 ;  /* 0x20000023ff217230 */ /* 0x000fe40000004100 */
[-C--:B------:R-:W-:Y:S01]  /*4e60*/  FMUL.FTZ R35, R106, R101.reuse ;  /* 0x000000656a237220 */ /* 0x080fe20000410000 */
[----:B------:R-:W-:Y:S02]  /*4e70*/  HADD2.F32 R47, -RZ, R12.H1_H1 ;  /* 0x3000000cff2f7230 */ /* 0x000fe40000004100 */
[----:B------:R-:W-:Y:S01]  /*4e80*/  FMUL.FTZ R101, R104, R101 ;  /* 0x0000006568657220 */ /* 0x000fe20000410000 */
[----:B------:R-:W-:-:S02]  /*4e90*/  HADD2.F32 R7, -RZ, R14.H1_H1 ;  /* 0x3000000eff077230 */ /* 0x000fc40000004100 */
[-C--:B------:R-:W-:Y:S01]  /*4ea0*/  FFMA.FTZ R104, R104, R33.reuse, -R35 ;  /* 0x0000002168687223 */ /* 0x080fe20000010823 */
[----:B------:R-:W-:Y:S02]  /*4eb0*/  HADD2.F32 R35, -RZ, R44.H0_H0 ;  /* 0x2000002cff237230 */ /* 0x000fe40000004100 */
[----:B------:R-:W-:Y:S01]  /*4ec0*/  FFMA.FTZ R106, R106, R33, R101 ;  /* 0x000000216a6a7223 */ /* 0x000fe20000010065 */
[----:B------:R-:W-:Y:S02]  /*4ed0*/  HADD2.F32 R33, -RZ, R12.H0_H0 ;  /* 0x2000000cff217230 */ /* 0x000fe40000004100 */
[----:B------:R-:W-:Y:S02]  /*4ee0*/  HADD2.F32 R12, -RZ, R4.H0_H0 ;  /* 0x20000004ff0c7230 */ /* 0x000fe40000004100 */
[-C--:B------:R-:W-:Y:S01]  /*4ef0*/  FMUL.FTZ R110, R35, R112.reuse ;  /* 0x00000070236e7220 */ /* 0x080fe20000410000 */
[----:B------:R-:W-:Y:S02]  /*4f00*/  HADD2.F32 R101, -RZ, R114.H1_H1 ;  /* 0x30000072ff657230 */ /* 0x000fe40000004100 */
[C---:B------:R-:W-:Y:S01]  /*4f10*/  FMUL.FTZ R112, R33.reuse, R112 ;  /* 0x0000007021707220 */ /* 0x040fe20000410000 */
[----:B------:R-:W-:Y:S01]  /*4f20*/  F2FP.F16.F32.PACK_AB R5, R104, R5 ;  /* 0x000000056805723e */ /* 0x000fe200000000ff */
[-C--:B------:R-:W-:Y:S01]  /*4f30*/  FFMA.FTZ R33, R33, R108.reuse, -R110 ;  /* 0x0000006c21217223 */ /* 0x080fe2000001086e */
[----:B------:R-:W-:Y:S01]  /*4f40*/  F2FP.F16.F32.PACK_AB R106, R106, R15 ;  /* 0x0000000f6a6a723e */ /* 0x000fe200000000ff */
[----:B------:R-:W-:Y:S01]  /*4f50*/  FFMA.FTZ R112, R35, R108, R112 ;  /* 0x0000006c23707223 */ /* 0x000fe20000010070 */
[----:B------:R-:W-:-:S02]  /*4f60*/  HADD2.F32 R35, -RZ, R44.H1_H1 ;  /* 0x3000002cff237230 */ /* 0x000fc40000004100 */
[----:B------:R-:W-:Y:S02]  /*4f70*/  IMAD.MOV.U32 R13, RZ, RZ, R45 ;  /* 0x000000ffff0d7224 */ /* 0x000fe400078e002d */
[----:B------:R-:W-:Y:S02]  /*4f80*/  IMAD.MOV.U32 R45, RZ, RZ, R96 ;  /* 0x000000ffff2d7224 */ /* 0x000fe400078e0060 */
[-C--:B------:R-:W-:Y:S01]  /*4f90*/  FMUL.FTZ R4, R35, R32.reuse ;  /* 0x0000002023047220 */ /* 0x080fe20000410000 */
[C---:B------:R-:W-:Y:S01]  /*4fa0*/  FMUL.FTZ R32, R47.reuse, R32 ;  /* 0x000000202f207220 */ /* 0x040fe20000410000 */
[----:B------:R-:W-:Y:S02]  /*4fb0*/  IMAD.MOV.U32 R15, RZ, RZ, R5 ;  /* 0x000000ffff0f7224 */ /* 0x000fe400078e0005 */
[-C--:B------:R-:W-:Y:S01]  /*4fc0*/  FFMA.FTZ R4, R47, R12.reuse, -R4 ;  /* 0x0000000c2f047223 */ /* 0x080fe20000010804 */
[----:B------:R-:W-:Y:S01]  /*4fd0*/  FFMA.FTZ R35, R35, R12, R32 ;  /* 0x0000000c23237223 */ /* 0x000fe20000010020 */
[----:B------:R-:W-:-:S02]  /*4fe0*/  HADD2.F32 R32, -RZ, R46.H0_H0 ;  /* 0x2000002eff207230 */ /* 0x000fc40000004100 */
[----:B------:R-:W-:Y:S01]  /*4ff0*/  HADD2.F32 R12, -RZ, R14.H0_H0 ;  /* 0x2000000eff0c7230 */ /* 0x000fe20000004100 */
[----:B------:R-:W-:Y:S01]  /*5000*/  F2FP.F16.F32.PACK_AB R44, R4, R33 ;  /* 0x00000021042c723e */ /* 0x000fe200000000ff */
[----:B------:R-:W-:Y:S02]  /*5010*/  HADD2.F32 R47, -RZ, R114.H0_H0 ;  /* 0x20000072ff2f7230 */ /* 0x000fe40000004100 */
[-C--:B------:R-:W-:Y:S01]  /*5020*/  FMUL.FTZ R103, R32, R101.reuse ;  /* 0x0000006520677220 */ /* 0x080fe20000410000 */
[----:B------:R-:W-:Y:S02]  /*5030*/  HADD2.F32 R46, -RZ, R46.H1_H1 ;  /* 0x3000002eff2e7230 */ /* 0x000fe40000004100 */
[C---:B------:R-:W-:Y:S01]  /*5040*/  FMUL.FTZ R101, R12.reuse, R101 ;  /* 0x000000650c657220 */ /* 0x040fe20000410000 */
[----:B------:R-:W-:Y:S01]  /*5050*/  F2FP.F16.F32.PACK_AB R35, R35, R112 ;  /* 0x000000702323723e */ /* 0x000fe200000000ff */
[-C--:B------:R-:W-:Y:S02]  /*5060*/  FFMA.FTZ R12, R12, R47.reuse, -R103 ;  /* 0x0000002f0c0c7223 */ /* 0x080fe40000010867 */
        /* <DEDUP_REMOVED lines=8> */
[----:B------:R-:W-:Y:S02]  /*50f0*/  IMAD.MOV.U32 R44, RZ, RZ, R35 ;  /* 0x000000ffff2c7224 */ /* 0x000fe400078e0023 */
[----:B------:R-:W-:-:S07]  /*5100*/  IMAD.MOV.U32 R47, RZ, RZ, R106 ;  /* 0x000000ffff2f7224 */ /* 0x000fce00078e006a */
.L_x_9718:
[----:B------:R-:W-:Y:S05]  /*5110*/  BSYNC B2 ;  /* 0x0000000000027941 */ /* 0x000fea0003800000 */
.L_x_9717:
[C---:B---3--:R-:W-:Y:S01]  /*5120*/  LEA R4, P4, R70.reuse, R98, 0x1 ;  /* 0x0000006246047211 */ /* 0x048fe200078808ff */
[----:B------:R-:W-:Y:S02]  /*5130*/  IMAD.MOV.U32 R6, RZ, RZ, R98 ;  /* 0x000000ffff067224 */ /* 0x000fe400078e0062 */
[----:B--2---:R-:W-:Y:S01]  /*5140*/  IMAD.MOV.U32 R7, RZ, RZ, R99 ;  /* 0x000000ffff077224 */ /* 0x004fe200078e0063 */
[----:B------:R-:W-:Y:S02]  /*5150*/  LEA.HI.X R5, R70, R99, R72, 0x1, P4 ;  /* 0x0000006346057211 */ /* 0x000fe400020f0c48 */
[----:B------:R-:W-:-:S03]  /*5160*/  ISETP.GE.AND P4, PT, R11, R94, PT ;  /* 0x0000005e0b00720c */ /* 0x000fc60003f86270 */
[----:B----4-:R4:W-:Y:S10]  /*5170*/  ST.E.128 desc[UR40][R4.64], R12 ;  /* 0x0000000c04007985 */ /* 0x0109f4000c101d28 */
[----:B------:R-:W-:-:S05]  /*5180*/  @!P4 IMAD.WIDE R6, R11, 0x2, R6 ;  /* 0x000000020b06c825 */ /* 0x000fca00078e0206 */
[----:B0-----:R4:W-:Y:S02]  /*5190*/  @!P4 ST.E.128 desc[UR40][R6.64], R44 ;  /* 0x0000002c0600c985 */ /* 0x0019e4000c101d28 */
.L_x_9716:
[----:B------:R-:W-:Y:S05]  /*51a0*/  BSYNC B1 ;  /* 0x0000000000017941 */ /* 0x000fea0003800000 */
.L_x_9715:
[----:B------:R-:W-:-:S03]  /*51b0*/  UMOV UR4, 0xffffffff ;  /* 0xffffffff00047882 */ /* 0x000fc60000000000 */
[----:B------:R-:W-:Y:S05]  /*51c0*/  BRA.DIV UR4, `(.L_x_9719) ;  /* 0x0000015e04407947 */ /* 0x000fea000b800000 */
[----:B0-----:R-:W0:Y:S04]  /*51d0*/  SHFL.IDX PT, R97, R97, 0x1, 0x1c1f ;  /* 0x003c1f0061617f89 */ /* 0x001e2800000e0000 */
[----:B------:R0:W0:Y:S02]  /*51e0*/  SHFL.IDX PT, R96, R95, 0x1, 0x1c1f ;  /* 0x003c1f005f607f89 */ /* 0x00002400000e0000 */
.L_x_9967:
[----:B----4-:R-:W-:-:S04]  /*51f0*/  IADD3 R4, R200, 0x40, RZ ;  /* 0x00000040c8047810 */ /* 0x010fc80007ffe0ff */
[----:B------:R-:W-:-:S13]  /*5200*/  ISETP.GE.OR P4, PT, R4, R92, P1 ;  /* 0x0000005c0400720c */ /* 0x000fda0000f86670 */
[----:B------:R-:W-:Y:S05]  /*5210*/  @P4 BRA `(.L_x_9704) ;  /* 0x0000000800e04947 */ /* 0x000fea0003800000 */
[----:B------:R-:W4:Y:S01]  /*5220*/  LDL R6, [R1+0x20] ;  /* 0x0000200001067983 */ /* 0x000f220000100800 */
[----:B------:R-:W-:Y:S01]  /*5230*/  SEL R100, R61, R100, !P0 ;  /* 0x000000643d647207 */ /* 0x000fe20004000000 */
[----:B------:R-:W-:Y:S01]  /*5240*/  VIADD R7, R200, 0x40 ;  /* 0x00000040c8077836 */ /* 0x000fe20000000000 */
[----:B0-----:R-:W-:Y:S01]  /*5250*/  LEA R32, P4, R70, R96, 0x1 ;  /* 0x0000006046207211 */ /* 0x001fe200078808ff */
[----:B------:R-:W-:Y:S01]  /*5260*/  VIADD R4, R200, 0x40 ;  /* 0x00000040c8047836 */ /* 0x000fe20000000000 */
[----:B------:R-:W-:Y:S01]  /*5270*/  SHF.R.S32.HI R5, RZ, 0x1f, R100 ;  /* 0x0000001fff057819 */ /* 0x000fe20000011464 */
[----:B------:R-:W-:Y:S01]  /*5280*/  IMAD.SHL.U32 R7, R7, 0x40, RZ ;  /* 0x0000004007077824 */ /* 0x000fe200078e00ff */
[----:B------:R-:W-:Y:S01]  /*5290*/  BSSY B1, `(.L_x_9720) ;  /* 0x0000066000017945 */ /* 0x000fe20003800000 */
[----:B------:R-:W-:Y:S01]  /*52a0*/  IMAD.SHL.U32 R4, R4, 0x40, RZ ;  /* 0x0000004004047824 */ /* 0x000fe200078e00ff */
[----:B------:R-:W-:Y:S02]  /*52b0*/  LEA.HI R100, R5, R100, RZ, 0x4 ;  /* 0x0000006405647211 */ /* 0x000fe400078f20ff */
[----:B------:R-:W-:-:S02]  /*52c0*/  LOP3.LUT R7, R7, 0x1c0, RZ, 0xc0, !PT ;  /* 0x000001c007077812 */ /* 0x000fc400078ec0ff */
[----:B------:R-:W-:Y:S02]  /*52d0*/  LEA.HI.SX32 R11, R100, R69, 0x1c ;  /* 0x00000045640b7211 */ /* 0x000fe400078fe2ff */
[----:B------:R-:W-:Y:S02]  /*52e0*/  LOP3.LUT R4, R4, 0x1c0, RZ, 0xc0, !PT ;  /* 0x000001c004047812 */ /* 0x000fe400078ec0ff */
[----:B------:R-:W-:Y:S01]  /*52f0*/  SHF.R.U32.HI R7, RZ, 0x3, R7 ;  /* 0x00000003ff077819 */ /* 0x000fe20000011607 */
[----:B------:R-:W-:Y:S01]  /*5300*/  IMAD.SHL.U32 R11, R11, 0x8, RZ ;  /* 0x000000080b0b7824 */ /* 0x000fe200078e00ff */
[----:B------:R-:W-:-:S04]  /*5310*/  LEA.HI.X R33, R70, R97, R72, 0x1, P4 ;  /* 0x0000006146217211 */ /* 0x000fc800020f0c48 */
[----:B------:R-:W-:-:S04]  /*5320*/  LOP3.LUT R4, R4, 0x38, R11, 0xf8, !PT ;  /* 0x0000003804047812 */ /* 0x000fc800078ef80b */
[----:B------:R-:W-:-:S05]  /*5330*/  LOP3.LUT R4, R4, R7, RZ, 0x3c, !PT ;  /* 0x0000000704047212 */ /* 0x000fca00078e3cff */
[----:B----4-:R-:W-:Y:S02]  /*5340*/  IMAD.IADD R5, R6, 0x1, R4 ;  /* 0x0000000106057824 */ /* 0x010fe400078e0204 */
[C---:B------:R-:W-:Y:S02]  /*5350*/  IMAD R4, R18.reuse, 0x1800, R74 ;  /* 0x0000180012047824 */ /* 0x040fe400078e024a */
[----:B------:R-:W-:Y:S02]  /*5360*/  IMAD R6, R18, 0x1800, R5 ;  /* 0x0000180012067824 */ /* 0x000fe400078e0205 */
[--C-:B------:R-:W-:Y:S02]  /*5370*/  IMAD R4, R4, 0x2, R19.reuse ;  /* 0x0000000204047824 */ /* 0x100fe400078e0213 */
[----:B------:R-:W-:-:S04]  /*5380*/  IMAD R12, R6, 0x2, R19 ;  /* 0x00000002060c7824 */ /* 0x000fc800078e0213 */
[----:B------:R-:W0:Y:S04]  /*5390*/  LDS.128 R4, [R4+0x1c400] ;  /* 0x01c4000004047984 */ /* 0x000e280000000c00 */
[----:B------:R-:W4:Y:S01]  /*53a0*/  LDS.128 R12, [R12+0x1c400] ;  /* 0x01c400000c0c7984 */ /* 0x000f220000000c00 */
[----:B------:R-:W-:Y:S05]  /*53b0*/  @P2 BRA `(.L_x_9721) ;  /* 0x00000004004c2947 */ /* 0x000fea0003800000 */
[----:B------:R-:W-:Y:S01]  /*53c0*/  SHF.R.U64 R34, R36, 0x10, R37 ;  /* 0x0000001024227819 */ /* 0x000fe20000001225 */
[----:B---3--:R-:W-:Y:S01]  /*53d0*/  HADD2.F32 R98, -RZ, R111.H0_H0 ;  /* 0x2000006fff627230 */ /* 0x008fe20000004100 */
[--C-:B------:R-:W-:Y:S01]  /*53e0*/  SHF.R.U64 R36, R38, 0x10, R39.reuse ;  /* 0x0000001026247819 */ /* 0x100fe20000001227 */
[----:B------:R-:W-:Y:S01]  /*53f0*/  HADD2.F32 R46, -RZ, R109.H1_H1 ;  /* 0x3000006dff2e7230 */ /* 0x000fe20000004100 */
[----:B------:R-:W-:Y:S01]  /*5400*/  SHF.R.U32.HI R38, RZ, 0x10, R39 ;  /* 0x00000010ff267819 */ /* 0x000fe20000011627 */
[----:B------:R-:W-:Y:S01]  /*5410*/  HADD2.F32 R34, -RZ, R34.H0_H0 ;  /* 0x20000022ff227230 */ /* 0x000fe20000004100 */
[----:B----4-:R-:W-:Y:S01]  /*5420*/  MOV R39, R13 ;  /* 0x0000000d00277202 */ /* 0x010fe20000000f00 */
[----:B0-----:R-:W-:Y:S01]  /*5430*/  IMAD.MOV.U32 R13, RZ, RZ, R7 ;  /* 0x000000ffff0d7224 */ /* 0x001fe200078e0007 */
[--C-:B------:R-:W-:Y:S01]  /*5440*/  SHF.R.U64 R35, R40, 0x10, R41.reuse ;  /* 0x0000001028237819 */ /* 0x100fe20000001229 */
[----:B------:R-:W-:Y:S01]  /*5450*/  HADD2.F32 R7, -RZ, R5.H0_H0 ;  /* 0x20000005ff077230 */ /* 0x000fe20000004100 */
[----:B------:R-:W-:Y:S01]  /*5460*/  SHF.R.U32.HI R40, RZ, 0x10, R41 ;  /* 0x00000010ff287819 */ /* 0x000fe20000011629 */
[--C-:B------:R-:W-:Y:S01]  /*5470*/  HADD2.F32 R41, -RZ, R39.reuse.H0_H0 ;  /* 0x20000027ff297230 */ /* 0x100fe20000004100 */
[----:B------:R-:W-:Y:S01]  /*5480*/  SHF.R.U32.HI R44, RZ, 0x10, R37 ;  /* 0x00000010ff2c7819 */ /* 0x000fe20000011625 */
[----:B------:R-:W-:Y:S01]  /*5490*/  HADD2.F32 R39, -RZ, R39.H1_H1 ;  /* 0x30000027ff277230 */ /* 0x000fe20000004100 */
[--C-:B------:R-:W-:Y:S01]  /*54a0*/  SHF.R.U64 R37, R42, 0x10, R43.reuse ;  /* 0x000000102a257819 */ /* 0x100fe2000000122b */
[----:B------:R-:W-:Y:S01]  /*54b0*/  HADD2.F32 R111, -RZ, R111.H1_H1 ;  /* 0x3000006fff6f7230 */ /* 0x000fe20000004100 */
[----:B------:R-:W-:Y:S01]  /*54c0*/  SHF.R.U32.HI R42, RZ, 0x10, R43 ;  /* 0x00000010ff2a7819 */ /* 0x000fe2000001162b */
[----:B------:R-:W-:-:S02]  /*54d0*/  HADD2.F32 R43, -RZ, R40.H0_H0 ;  /* 0x20000028ff2b7230 */ /* 0x000fc40000004100 */
[-C--:B------:R-:W-:Y:S01]  /*54e0*/  FMUL.FTZ R100, R41, R98.reuse ;  /* 0x0000006229647220 */ /* 0x080fe20000410000 */
[----:B------:R-:W-:Y:S02]  /*54f0*/  HADD2.F32 R40, -RZ, R5.H1_H1 ;  /* 0x30000005ff287230 */ /* 0x000fe40000004100 */
[C---:B------:R-:W-:Y:S01]  /*5500*/  FMUL.FTZ R98, R7.reuse, R98 ;  /* 0x0000006207627220 */ /* 0x040fe20000410000 */
[----:B------:R-:W-:Y:S02]  /*5510*/  HADD2.F32 R44, -RZ, R44.H0_H0 ;  /* 0x2000002cff2c7230 */ /* 0x000fe40000004100 */
[-C--:B------:R-:W-:Y:S01]  /*5520*/  FFMA.FTZ R5, R7, R46.reuse, -R100 ;  /* 0x0000002e07057223 */ /* 0x080fe20000010864 */
[-C--:B------:R-:W-:Y:S01]  /*5530*/  FMUL.FTZ R45, R39, R43.reuse ;  /* 0x0000002b272d7220 */ /* 0x080fe20000410000 */
[----:B------:R-:W-:Y:S01]  /*5540*/  FMUL.FTZ R100, R40, R43 ;  /* 0x0000002b28647220 */ /* 0x000fe20000410000 */
[----:B------:R-:W-:Y:S01]  /*5550*/  FFMA.FTZ R7, R41, R46, R98 ;  /* 0x0000002e29077223 */ /* 0x000fe20000010062 */
[----:B------:R-:W-:-:S02]  /*5560*/  HADD2.F32 R98, -RZ, R113.H1_H1 ;  /* 0x30000071ff627230 */ /* 0x000fc40000004100 */
[-C--:B------:R-:W-:Y:S01]  /*5570*/  FFMA.FTZ R40, R40, R44.reuse, -R45 ;  /* 0x0000002c28287223 */ /* 0x080fe2000001082d */
[----:B------:R-:W-:Y:S01]  /*5580*/  FFMA.FTZ R44, R39, R44, R100 ;  /* 0x0000002c272c7223 */ /* 0x000fe20000010064 */
[--C-:B------:R-:W-:Y:S02]  /*5590*/  HADD2.F32 R41, -RZ, R15.reuse.H0_H0 ;  /* 0x2000000fff297230 */ /* 0x100fe40000004100 */
[----:B------:R-:W-:Y:S01]  /*55a0*/  HADD2.F32 R43, -RZ, R15.H1_H1 ;  /* 0x3000000fff2b7230 */ /* 0x000fe20000004100 */
[----:B------:R-:W-:Y:S01]  /*55b0*/  F2FP.F16.F32.PACK_AB R5, R40, R5 ;  /* 0x000000052805723e */ /* 0x000fe200000000ff */
[----:B------:R-:W-:Y:S02]  /*55c0*/  HADD2.F32 R100, -RZ, R42.H0_H0 ;  /* 0x2000002aff647230 */ /* 0x000fe40000004100 */
[--C-:B------:R-:W-:Y:S02]  /*55d0*/  HADD2.F32 R39, -RZ, R13.reuse.H1_H1 ;  /* 0x3000000dff277230 */ /* 0x100fe40000004100 */
[----:B------:R-:W-:-:S02]  /*55e0*/  HADD2.F32 R15, -RZ, R13.H0_H0 ;  /* 0x2000000dff0f7230 */ /* 0x000fc40000004100 */
[-C--:B------:R-:W-:Y:S01]  /*55f0*/  FMUL.FTZ R102, R43, R100.reuse ;  /* 0x000000642b667220 */ /* 0x080fe20000410000 */
[----:B------:R-:W-:Y:S02]  /*5600*/  HADD2.F32 R46, -RZ, R107.H1_H1 ;  /* 0x3000006bff2e7230 */ /* 0x000fe40000004100 */
[----:B------:R-:W-:Y:S01]  /*5610*/  FMUL.FTZ R100, R39, R100 ;  /* 0x0000006427647220 */ /* 0x000fe20000410000 */
[----:B------:R-:W-:Y:S02]  /*5620*/  HADD2.F32 R42, -RZ, R38.H0_H0 ;  /* 0x20000026ff2a7230 */ /* 0x000fe40000004100 */
[-C--:B------:R-:W-:Y:S01]  /*5630*/  FMUL.FTZ R38, R41, R98.reuse ;  /* 0x0000006229267220 */ /* 0x080fe20000410000 */
[C---:B------:R-:W-:Y:S01]  /*5640*/  FMUL.FTZ R98, R15.reuse, R98 ;  /* 0x000000620f627220 */ /* 0x040fe20000410000 */
[----:B------:R-:W-:Y:S02]  /*5650*/  HADD2.F32 R109, -RZ, R109.H0_H0 ;  /* 0x2000006dff6d7230 */ /* 0x000fe40000004100 */
[----:B------:R-:W-:Y:S01]  /*5660*/  FFMA.FTZ R13, R15, R46, -R38 ;  /* 0x0000002e0f0d7223 */ /* 0x000fe20000010826 */
[-C--:B------:R-:W-:Y:S01]  /*5670*/  FFMA.FTZ R38, R39, R42.reuse, -R102 ;  /* 0x0000002a27267223 */ /* 0x080fe20000010866 */
[----:B------:R-:W-:Y:S01]  /*5680*/  FFMA.FTZ R42, R43, R42, R100 ;  /* 0x0000002a2b2a7223 */ /* 0x000fe20000010064 */
[----:B------:R-:W-:Y:S01]  /*5690*/  FFMA.FTZ R15, R41, R46, R98 ;  /* 0x0000002e290f7223 */ /* 0x000fe20000010062 */
[----:B------:R-:W-:-:S02]  /*56a0*/  HADD2.F32 R100, -RZ, R35.H0_H0 ;  /* 0x20000023ff647230 */ /* 0x000fc40000004100 */
[----:B------:R-:W-:Y:S01]  /*56b0*/  HADD2.F32 R98, -RZ, R113.H0_H0 ;  /* 0x20000071ff627230 */ /* 0x000fe20000004100 */
[----:B------:R-:W-:Y:S01]  /*56c0*/  F2FP.F16.F32.PACK_AB R38, R38, R13 ;  /* 0x0000000d2626723e */ /* 0x000fe200000000ff */
[----:B------:R-:W-:Y:S01]  /*56d0*/  HADD2.F32 R41, -RZ, R12.H0_H0 ;  /* 0x2000000cff297230 */ /* 0x000fe20000004100 */
[----:B------:R-:W-:Y:S01]  /*56e0*/  F2FP.F16.F32.PACK_AB R13, R44, R7 ;  /* 0x000000072c0d723e */ /* 0x000fe200000000ff */
[----:B------:R-:W-:Y:S01]  /*56f0*/  HADD2.F32 R35, -RZ, R4.H0_H0 ;  /* 0x20000004ff237230 */ /* 0x000fe20000004100 */
[----:B------:R-:W-:Y:S01]  /*5700*/  F2FP.F16.F32.PACK_AB R15, R42, R15 ;  /* 0x0000000f2a0f723e */ /* 0x000fe200000000ff */
[----:B------:R-:W-:Y:S02]  /*5710*/  HADD2.F32 R43, -RZ, R12.H1_H1 ;  /* 0x3000000cff2b7230 */ /* 0x000fe40000004100 */
[----:B------:R-:W-:Y:S02]  /*5720*/  HADD2.F32 R39, -RZ, R4.H1_H1 ;  /* 0x30000004ff277230 */ /* 0x000fe40000004100 */
[----:B------:R-:W-:Y:S01]  /*5730*/  FMUL.FTZ R4, R41, R98 ;  /* 0x0000006229047220 */ /* 0x000fe20000410000 */
[----:B------:R-:W-:-:S02]  /*5740*/  HADD2.F32 R46, -RZ, R107.H0_H0 ;  /* 0x2000006bff2e7230 */ /* 0x000fc40000004100 */
[----:B------:R-:W-:Y:S01]  /*5750*/  FMUL.FTZ R12, R35, R98 ;  /* 0x00000062230c7220 */ /* 0x000fe20000410000 */
[-C--:B------:R-:W-:Y:S01]  /*5760*/  FMUL.FTZ R98, R43, R100.reuse ;  /* 0x000000642b627220 */ /* 0x080fe20000410000 */
[----:B------:R-:W-:Y:S01]  /*5770*/  FMUL.FTZ R100, R39, R100 ;  /* 0x0000006427647220 */ /* 0x000fe20000410000 */
[----:B------:R-:W-:Y:S02]  /*5780*/  IMAD.MOV.U32 R7, RZ, RZ, R38 ;  /* 0x000000ffff077224 */ /* 0x000fe400078e0026 */
[-C--:B------:R-:W-:Y:S01]  /*5790*/  FFMA.FTZ R12, R41, R46.reuse, R12 ;  /* 0x0000002e290c7223 */ /* 0x080fe2000001000c */
[----:B------:R-:W-:Y:S01]  /*57a0*/  FFMA.FTZ R4, R35, R46, -R4 ;  /* 0x0000002e23047223 */ /* 0x000fe20000010804 */
[----:B------:R-:W-:Y:S02]  /*57b0*/  HADD2.F32 R41, -RZ, R37.H0_H0 ;  /* 0x20000025ff297230 */ /* 0x000fe40000004100 */
[-C--:B------:R-:W-:Y:S01]  /*57c0*/  FFMA.FTZ R35, R39, R34.reuse, -R98 ;  /* 0x0000002227237223 */ /* 0x080fe20000010862 */
[----:B------:R-:W-:Y:S01]  /*57d0*/  FFMA.FTZ R43, R43, R34, R100 ;  /* 0x000000222b2b7223 */ /* 0x000fe20000010064 */
[----:B------:R-:W-:-:S02]  /*57e0*/  HADD2.F32 R37, -RZ, R14.H0_H0 ;  /* 0x2000000eff257230 */ /* 0x000fc40000004100 */
[----:B------:R-:W-:Y:S01]  /*57f0*/  HADD2.F32 R34, -RZ, R6.H0_H0 ;  /* 0x20000006ff227230 */ /* 0x000fe20000004100 */
[----:B------:R-:W-:Y:S01]  /*5800*/  F2FP.F16.F32.PACK_AB R4, R35, R4 ;  /* 0x000000042304723e */ /* 0x000fe200000000ff */
[----:B------:R-:W-:Y:S02]  /*5810*/  HADD2.F32 R14, -RZ, R14.H1_H1 ;  /* 0x3000000eff0e7230 */ /* 0x000fe40000004100 */
[----:B------:R-:W-:Y:S01]  /*5820*/  FMUL.FTZ R45, R37, R111 ;  /* 0x0000006f252d7220 */ /* 0x000fe20000410000 */
[----:B------:R-:W-:Y:S01]  /*5830*/  HADD2.F32 R6, -RZ, R6.H1_H1 ;  /* 0x30000006ff067230 */ /* 0x000fe20000004100 */
[----:B------:R-:W-:Y:S01]  /*5840*/  F2FP.F16.F32.PACK_AB R12, R43, R12 ;  /* 0x0000000c2b0c723e */ /* 0x000fe200000000ff */
[----:B------:R-:W-:Y:S02]  /*5850*/  HADD2.F32 R39, -RZ, R36.H0_H0 ;  /* 0x20000024ff277230 */ /* 0x000fe40000004100 */
[----:B------:R-:W-:Y:S01]  /*5860*/  FMUL.FTZ R47, R14, R41 ;  /* 0x000000290e2f7220 */ /* 0x000fe20000410000 */
[----:B------:R-:W-:Y:S01]  /*5870*/  FMUL.FTZ R36, R34, R111 ;  /* 0x0000006f22247220 */ /* 0x000fe20000410000 */
[----:B------:R-:W-:Y:S01]  /*5880*/  FMUL.FTZ R41, R6, R41 ;  /* 0x0000002906297220 */ /* 0x000fe20000410000 */
[----:B------:R-:W-:Y:S01]  /*5890*/  FFMA.FTZ R45, R34, R109, -R45 ;  /* 0x0000006d222d7223 */ /* 0x000fe2000001082d */
[----:B------:R-:W-:Y:S01]  /*58a0*/  FFMA.FTZ R6, R6, R39, -R47 ;  /* 0x0000002706067223 */ /* 0x000fe2000001082f */
[----:B------:R-:W-:Y:S01]  /*58b0*/  FFMA.FTZ R36, R37, R109, R36 ;  /* 0x0000006d25247223 */ /* 0x000fe20000010024 */
[----:B------:R-:W-:-:S03]  /*58c0*/  FFMA.FTZ R41, R14, R39, R41 ;  /* 0x000000270e297223 */ /* 0x000fc60000010029 */
[----:B------:R-:W-:Y:S02]  /*58d0*/  F2FP.F16.F32.PACK_AB R6, R6, R45 ;  /* 0x0000002d0606723e */ /* 0x000fe400000000ff */
[----:B------:R-:W-:-:S07]  /*58e0*/  F2FP.F16.F32.PACK_AB R14, R41, R36 ;  /* 0x00000024290e723e */ /* 0x000fce00000000ff */
.L_x_9721:
[----:B------:R-:W-:Y:S05]  /*58f0*/  BSYNC B1 ;  /* 0x0000000000017941 */ /* 0x000fea0003800000 */
.L_x_9720:
[----:B------:R-:W-:Y:S01]  /*5900*/  ISETP.GE.AND P2, PT, R11, R94, PT ;  /* 0x0000005e0b00720c */ /* 0x000fe20003f46270 */
[----:B0-----:R0:W-:Y:S02]  /*5910*/  ST.E.128 desc[UR40][R32.64], R4 ;  /* 0x0000000420007985 */ /* 0x0011e4000c101d28 */
[----:B0-----:R-:W-:Y:S02]  /*5920*/  IMAD.MOV.U32 R4, RZ, RZ, R96 ;  /* 0x000000ffff047224 */ /* 0x001fe400078e0060 */
[----:B------:R-:W-:-:S08]  /*5930*/  IMAD.MOV.U32 R5, RZ, RZ, R97 ;  /* 0x000000ffff057224 */ /* 0x000fd000078e0061 */
[----:B------:R-:W-:Y:S05]  /*5940*/  @P2 BRA `(.L_x_9704) ;  /* 0x0000000400142947 */ /* 0x000fea0003800000 */
[----:B------:R-:W-:-:S05]  /*5950*/  IMAD.WIDE R4, R11, 0x2, R4 ;  /* 0x000000020b047825 */ /* 0x000fca00078e0204 */
[----:B----4-:R0:W-:Y:S01]  /*5960*/  ST.E.128 desc[UR40][R4.64], R12 ;  /* 0x0000000c04007985 */ /* 0x0101e2000c101d28 */
[----:B------:R-:W-:Y:S05]  /*5970*/  BRA `(.L_x_9704) ;  /* 0x0000000400087947 */ /* 0x000fea0003800000 */
.L_x_9685:
[----:B------:R-:W-:-:S13]  /*5980*/  ISETP.NE.AND P3, PT, R206, 0x3, PT ;  /* 0x00000003ce00780c */ /* 0x000fda0003f65270 */
[----:B------:R-:W-:Y:S05]  /*5990*/  @!P3 BRA `(.L_x_9722) ;  /* 0x000000000004b947 */ /* 0x000fea0003800000 */
[----:B------:R-:W-:Y:S01]  /*59a0*/  BPT.TRAP 0x1 ;  /* 0x000000040000795c */ /* 0x000fe20000300000 */
.L_x_9722:
[----:B------:R-:W-:Y:S01]  /*59b0*/  IMAD R87, R18, 0x8, R19 ;  /* 0x0000000812577824 */ /* 0x000fe200078e0213 */
[----:B------:R-:W-:Y:S01]  /*59c0*/  SHF.L.U32 R93, R204, 0x1f, RZ ;  /* 0x0000001fcc5d7819 */ /* 0x000fe200000006ff */
[----:B------:R-:W-:Y:S01]  /*59d0*/  BSSY B1, `(.L_x_9723) ;  /* 0x0000004000017945 */ /* 0x000fe20003800000 */
[----:B------:R-:W-:Y:S02]  /*59e0*/  SHF.R.S32.HI R90, RZ, 0x1f, R89 ;  /* 0x0000001fff5a7819 */ /* 0x000fe40000011459 */
[----:B------:R-:W1:Y:S02]  /*59f0*/  SYNCS.PHASECHK.TRANS64.TRYWAIT P2, [R87+URZ+0x22890], R93 ;  /* 0x0228905d570075a7 */ /* 0x000e64000804017f */
[----:B-1----:R-:W-:Y:S05]  /*5a00*/  @!P2 BRA `(.L_x_9724) ;  /* 0x00000154007ca947 */ /* 0x002fea0003800000 */
.L_x_9968:
[----:B------:R-:W-:Y:S05]  /*5a10*/  BSYNC B1 ;  /* 0x0000000000017941 */ /* 0x000fea0003800000 */
.L_x_9723:
        /* <DEDUP_REMOVED lines=25> */
.L_x_9972:
[----:B------:R-:W-:Y:S04]  /*5bb0*/  BSSY B1, `(.L_x_9726) ;  /* 0x000000d000017945 */ /* 0x000fe80003800000 */
[----:B------:R-:W-:Y:S05]  /*5bc0*/  @!P2 BRA `(.L_x_9727) ;  /* 0x00000000002ca947 */ /* 0x000fea0003800000 */
[----:B------:R-:W-:Y:S02]  /*5bd0*/  ULDC UR4, c[0x0][0x2f4] ;  /* 0x0000bd0000047ab9 */ /* 0x000fe40000000800 */
[----:B------:R-:W-:-:S13]  /*5be0*/  ISETP.GE.AND P2, PT, R16, UR4, PT ;  /* 0x0000000410007c0c */ /* 0x000fda000bf46270 */
[----:B---3--:R-:W-:-:S04]  /*5bf0*/  @!P2 LEA R14, P4, R16, R7, 0x1 ;  /* 0x00000007100ea211 */ /* 0x008fc800078808ff */
[----:B--2---:R-:W-:Y:S02]  /*5c00*/  @!P2 LEA.HI.X R15, R16, R5, R17, 0x1, P4 ;  /* 0x00000005100fa211 */ /* 0x004fe400020f0c11 */
[----:B------:R-:W-:-:S13]  /*5c10*/  ISETP.GE.AND P4, PT, R2, UR4, PT ;  /* 0x0000000402007c0c */ /* 0x000fda000bf86270 */
[----:B------:R-:W-:-:S04]  /*5c20*/  @!P4 LEA R12, P5, R2, R7, 0x1 ;  /* 0x00000007020cc211 */ /* 0x000fc800078a08ff */
[----:B------:R-:W-:Y:S02]  /*5c30*/  @!P4 LEA.HI.X R13, R2, R5, R202, 0x1, P5 ;  /* 0x00000005020dc211 */ /* 0x000fe400028f0cca */
[----:B------:R-:W2:Y:S04]  /*5c40*/  @!P2 LDS.128 R4, [R98] ;  /* 0x000000006204a984 */ /* 0x000ea80000000c00 */
[----:B--2---:R-:W-:Y:S04]  /*5c50*/  @!P2 ST.E.128 desc[UR40][R14.64], R4 ;  /* 0x000000040e00a985 */ /* 0x004fe8000c101d28 */
[----:B------:R-:W2:Y:S04]  /*5c60*/  @!P4 LDS.128 R4, [R96] ;  /* 0x000000006004c984 */ /* 0x000ea80000000c00 */
[----:B--2---:R4:W-:Y:S02]  /*5c70*/  @!P4 ST.E.128 desc[UR40][R12.64], R4 ;  /* 0x000000040c00c985 */ /* 0x0049e4000c101d28 */
.L_x_9727:
[----:B------:R-:W-:Y:S05]  /*5c80*/  BSYNC B1 ;  /* 0x0000000000017941 */ /* 0x000fea0003800000 */
.L_x_9726:
[----:B------:R-:W-:-:S03]  /*5c90*/  UMOV UR4, 0xffffffff ;  /* 0xffffffff00047882 */ /* 0x000fc60000000000 */
[----:B------:R-:W-:Y:S05]  /*5ca0*/  BRA.DIV UR4, `(.L_x_9728) ;  /* 0x0000015604347947 */ /* 0x000fea000b800000 */
[----:B--2-4-:R2:W4:Y:S04]  /*5cb0*/  SHFL.IDX PT, R5, R33, 0x1, 0x1c1f ;  /* 0x003c1f0021057f89 */ /* 0x01452800000e0000 */
[----:B---3--:R2:W3:Y:S02]  /*5cc0*/  SHFL.IDX PT, R7, R32, 0x1, 0x1c1f ;  /* 0x003c1f0020077f89 */ /* 0x0084e400000e0000 */
.L_x_9976:
[----:B------:R-:W-:-:S13]  /*5cd0*/  ISETP.GE.AND P2, PT, R34, 0x41, PT ;  /* 0x000000412200780c */ /* 0x000fda0003f46270 */
[----:B------:R-:W-:Y:S05]  /*5ce0*/  @!P2 BRA `(.L_x_9704) ;  /* 0x00000000002ca947 */ /* 0x000fea0003800000 */
[----:B------:R-:W-:Y:S02]  /*5cf0*/  ULDC UR4, c[0x0][0x2f4] ;  /* 0x0000bd0000047ab9 */ /* 0x000fe40000000800 */
[----:B------:R-:W-:-:S13]  /*5d00*/  ISETP.GE.AND P2, PT, R16, UR4, PT ;  /* 0x0000000410007c0c */ /* 0x000fda000bf46270 */
[----:B---3--:R-:W-:-:S04]  /*5d10*/  @!P2 LEA R14, P4, R16, R7, 0x1 ;  /* 0x00000007100ea211 */ /* 0x008fc800078808ff */
[----:B----4-:R-:W-:Y:S02]  /*5d20*/  @!P2 LEA.HI.X R15, R16, R5, R17, 0x1, P4 ;  /* 0x00000005100fa211 */ /* 0x010fe400020f0c11 */
[----:B------:R-:W-:-:S13]  /*5d30*/  ISETP.GE.AND P4, PT, R2, UR4, PT ;  /* 0x0000000402007c0c */ /* 0x000fda000bf86270 */
[----:B------:R-:W-:-:S04]  /*5d40*/  @!P4 LEA R12, P5, R2, R7, 0x1 ;  /* 0x00000007020cc211 */ /* 0x000fc800078a08ff */
[----:B------:R-:W-:Y:S02]  /*5d50*/  @!P4 LEA.HI.X R13, R2, R5, R202, 0x1, P5 ;  /* 0x00000005020dc211 */ /* 0x000fe400028f0cca */
[----:B------:R-:W3:Y:S04]  /*5d60*/  @!P2 LDS.128 R4, [R98+0x2000] ;  /* 0x002000006204a984 */ /* 0x000ee80000000c00 */
[----:B---3--:R-:W-:Y:S04]  /*5d70*/  @!P2 ST.E.128 desc[UR40][R14.64], R4 ;  /* 0x000000040e00a985 */ /* 0x008fe8000c101d28 */
[----:B------:R-:W3:Y:S04]  /*5d80*/  @!P4 LDS.128 R4, [R96+0x2000] ;  /* 0x002000006004c984 */ /* 0x000ee80000000c00 */
[----:B---3--:R3:W-:Y:S02]  /*5d90*/  @!P4 ST.E.128 desc[UR40][R12.64], R4 ;  /* 0x000000040c00c985 */ /* 0x0087e4000c101d28 */
.L_x_9704:
[----:B------:R-:W-:Y:S05]  /*5da0*/  BSYNC B0 ;  /* 0x0000000000007941 */ /* 0x000fea0003800000 */
.L_x_9684:
[----:B0--34-:R-:W0:Y:S01]  /*5db0*/  S2R R4, SR_TID.X ;  /* 0x0000000000047919 */ /* 0x019e220000002100 */
        /* <DEDUP_REMOVED lines=16> */
.L_x_9730:
[----:B------:R-:W-:Y:S05]  /*5ec0*/  BSYNC B0 ;  /* 0x0000000000007941 */ /* 0x000fea0003800000 */
.L_x_9729:
[----:B------:R-:W3:Y:S01]  /*5ed0*/  SYNCS.PHASECHK.TRANS64.TRYWAIT P3, [R87+URZ+0x228b0], R93 ;  /* 0x0228b05d570075a7 */ /* 0x000ee2000806017f */
[----:B------:R-:W-:Y:S04]  /*5ee0*/  BSSY B0, `(.L_x_9731) ;  /* 0x0000002000007945 */ /* 0x000fe80003800000 */
[----:B---3--:R-:W-:Y:S05]  /*5ef0*/  @!P3 BRA `(.L_x_9732) ;  /* 0x0000015000ecb947 */ /* 0x008fea0003800000 */
.L_x_9977:
[----:B------:R-:W-:Y:S05]  /*5f00*/  BSYNC B0 ;  /* 0x0000000000007941 */ /* 0x000fea0003800000 */
.L_x_9731:
[----:B------:R-:W-:Y:S01]  /*5f10*/  ULDC.64 UR4, c[0x0][0x328] ;  /* 0x0000ca0000047ab9 */ /* 0x000fe20000000a00 */
[----:B------:R-:W-:Y:S01]  /*5f20*/  ULDC.64 UR6, c[0x0][0x318] ;  /* 0x0000c60000067ab9 */ /* 0x000fe20000000a00 */
[----:B------:R-:W-:Y:S01]  /*5f30*/  IMAD R90, R90, UR4, RZ ;  /* 0x000000045a5a7c24 */ /* 0x000fe2000f8e02ff */
[----:B------:R-:W-:Y:S01]  /*5f40*/  BSSY B0, `(.L_x_9733) ;  /* 0x0000040000007945 */ /* 0x000fe20003800000 */
[----:B0-----:R-:W-:-:S04]  /*5f50*/  IMAD.WIDE.U32 R4, R89, UR4, RZ ;  /* 0x0000000459047c25 */ /* 0x001fc8000f8e00ff */
        /* <DEDUP_REMOVED lines=8> */
[----:B------:R-:W-:Y:S02]  /*5fe0*/  IMAD.IADD R5, R5, 0x1, R91 ;  /* 0x0000000105057824 */ /* 0x000fe400078e025b */
[----:B------:R-:W-:Y:S02]  /*5ff0*/  IMAD R34, R18, 0x6000, R82 ;  /* 0x0000600012227824 */ /* 0x000fe400078e0252 */
[----:B------:R-:W-:-:S04]  /*6000*/  IMAD.WIDE.U32 R4, R201, UR4, R4 ;  /* 0x00000004c9047c25 */ /* 0x000fc8000f8e0004 */
[----:B------:R-:W-:Y:S01]  /*6010*/  IMAD R5, R201, UR5, R5 ;  /* 0x00000005c9057c24 */ /* 0x000fe2000f8e0205 */
[----:B------:R-:W-:-:S04]  /*6020*/  LEA R35, P3, R4, UR6, 0x1 ;  /* 0x0000000604237c11 */ /* 0x000fc8000f8608ff */
[----:B------:R-:W-:Y:S01]  /*6030*/  LEA.HI.X R36, R4, UR7, R5, 0x1, P3 ;  /* 0x0000000704247c11 */ /* 0x000fe200098f0c05 */
[----:B------:R-:W-:Y:S01]  /*6040*/  IMAD.IADD R4, R75, 0x1, R34 ;  /* 0x000000014b047824 */ /* 0x000fe200078e0222 */
[----:B------:R-:W-:Y:S01]  /*6050*/  ISETP.GE.AND P3, PT, R92, 0x1, PT ;  /* 0x000000015c00780c */ /* 0x000fe20003f66270 */
[----:B------:R0:W4:Y:S01]  /*6060*/  SHFL.IDX PT, R41, R35, RZ, 0x1c1f ;  /* 0x001c1fff23297589 */ /* 0x00012200000e0000 */
[--C-:B------:R-:W-:Y:S02]  /*6070*/  IMAD R34, R34, 0x2, R25.reuse ;  /* 0x0000000222227824 */ /* 0x100fe400078e0219 */
[----:B------:R-:W-:Y:S01]  /*6080*/  IMAD R11, R4, 0x2, R25 ;  /* 0x00000002040b7824 */ /* 0x000fe200078e0219 */
[----:B------:R0:W0:Y:S08]  /*6090*/  SHFL.IDX PT, R39, R36, RZ, 0x1c1f ;  /* 0x001c1fff24277589 */ /* 0x00003000000e0000 */
[----:B------:R-:W-:Y:S05]  /*60a0*/  @!P3 BRA `(.L_x_9734) ;  /* 0x0000000000a4b947 */ /* 0x000fea0003800000 */
[----:B------:R-:W-:Y:S02]  /*60b0*/  ISETP.NE.AND P5, PT, R77, RZ, PT ;  /* 0x000000ff4d00720c */ /* 0x000fe40003fa5270 */
[----:B------:R-:W-:Y:S02]  /*60c0*/  ISETP.NE.AND P4, PT, R78, RZ, PT ;  /* 0x000000ff4e00720c */ /* 0x000fe40003f85270 */
[----:B------:R-:W-:-:S09]  /*60d0*/  PRMT R37, R10, 0x8880, RZ ;  /* 0x000088800a257816 */ /* 0x000fd200000000ff */
[----:B------:R-:W5:Y:S01]  /*60e0*/  @P5 LDS.128 R4, [R34] ;  /* 0x0000000022045984 */ /* 0x000f620000000c00 */
[----:B--2-4-:R-:W-:-:S04]  /*60f0*/  @P5 LEA R32, P3, R16, R41, 0x1 ;  /* 0x0000002910205211 */ /* 0x014fc800078608ff */
[----:B0-----:R-:W-:Y:S02]  /*6100*/  @P5 LEA.HI.X R33, R16, R39, R17, 0x1, P3 ;  /* 0x0000002710215211 */ /* 0x001fe400018f0c11 */
[----:B------:R-:W-:-:S04]  /*6110*/  @P4 LEA R14, P3, R2, R41, 0x1 ;  /* 0x00000029020e4211 */ /* 0x000fc800078608ff */
[----:B------:R-:W-:Y:S02]  /*6120*/  @P4 LEA.HI.X R15, R2, R39, R202, 0x1, P3 ;  /* 0x00000027020f4211 */ /* 0x000fe400018f0cca */
[----:B------:R-:W-:-:S13]  /*6130*/  ISETP.NE.AND P3, PT, R79, RZ, PT ;  /* 0x000000ff4f00720c */ /* 0x000fda0003f65270 */
[----:B------:R-:W-:-:S04]  /*6140*/  @P3 LEA R12, P6, R211, R41, 0x1 ;  /* 0x00000029d30c3211 */ /* 0x000fc800078c08ff */
[----:B------:R-:W-:Y:S01]  /*6150*/  @P3 LEA.HI.X R13, R211, R39, R220, 0x1, P6 ;  /* 0x00000027d30d3211 */ /* 0x000fe200030f0cdc */
[----:B-----5:R0:W-:Y:S01]  /*6160*/  @P5 ST.E.128 desc[UR40][R32.64], R4 ;  /* 0x0000000420005985 */ /* 0x0201e2000c101d28 */
[----:B------:R-:W-:-:S03]  /*6170*/  ISETP.NE.AND P5, PT, R80, RZ, PT ;  /* 0x000000ff5000720c */ /* 0x000fc60003fa5270 */
[----:B------:R-:W2:Y:S10]  /*6180*/  @P4 LDS.128 R4, [R11] ;  /* 0x000000000b044984 */ /* 0x000eb40000000c00 */
[----:B0-----:R-:W-:-:S04]  /*6190*/  @P5 LEA R32, P6, R210, R41, 0x1 ;  /* 0x00000029d2205211 */ /* 0x001fc800078c08ff */
[----:B------:R-:W-:Y:S01]  /*61a0*/  @P5 LEA.HI.X R33, R210, R39, R219, 0x1, P6 ;  /* 0x00000027d2215211 */ /* 0x000fe200030f0cdb */
[----:B--2---:R0:W-:Y:S01]  /*61b0*/  @P4 ST.E.128 desc[UR40][R14.64], R4 ;  /* 0x000000040e004985 */ /* 0x0041e2000c101d28 */
[----:B------:R-:W-:-:S03]  /*61c0*/  ISETP.NE.AND P4, PT, R81, RZ, PT ;  /* 0x000000ff5100720c */ /* 0x000fc60003f85270 */
[----:B------:R-:W2:Y:S10]  /*61d0*/  @P3 LDS.128 R4, [R34+0x3000] ;  /* 0x0030000022043984 */ /* 0x000eb40000000c00 */
        /* <DEDUP_REMOVED lines=13> */
[----:B------:R-:W-:-:S03]  /*62b0*/  ISETP.GT.AND P4, PT, R37, -0x1, PT ;  /* 0xffffffff2500780c */ /* 0x000fc60003f84270 */
[----:B------:R-:W2:Y:S10]  /*62c0*/  @P3 LDS.128 R4, [R11+0x6000] ;  /* 0x006000000b043984 */ /* 0x000eb40000000c00 */
[----:B0-----:R-:W-:-:S04]  /*62d0*/  @!P4 LEA R14, P6, R212, R41, 0x1 ;  /* 0x00000029d40ec211 */ /* 0x001fc800078c08ff */
[----:B------:R-:W-:Y:S01]  /*62e0*/  @!P4 LEA.HI.X R15, R212, R39, R215, 0x1, P6 ;  /* 0x00000027d40fc211 */ /* 0x000fe200030f0cd7 */
[----:B--2---:R-:W-:Y:S04]  /*62f0*/  @P3 ST.E.128 desc[UR40][R12.64], R4 ;  /* 0x000000040c003985 */ /* 0x004fe8000c101d28 */
[----:B------:R-:W0:Y:S04]  /*6300*/  @P5 LDS.128 R4, [R34+0x9000] ;  /* 0x0090000022045984 */ /* 0x000e280000000c00 */
[----:B0-----:R-:W-:Y:S04]  /*6310*/  @P5 ST.E.128 desc[UR40][R32.64], R4 ;  /* 0x0000000420005985 */ /* 0x001fe8000c101d28 */
[----:B------:R-:W0:Y:S04]  /*6320*/  @!P4 LDS.128 R4, [R11+0x9000] ;  /* 0x009000000b04c984 */ /* 0x000e280000000c00 */
[----:B0-----:R0:W-:Y:S02]  /*6330*/  @!P4 ST.E.128 desc[UR40][R14.64], R4 ;  /* 0x000000040e00c985 */ /* 0x0011e4000c101d28 */
.L_x_9734:
[----:B------:R-:W-:Y:S05]  /*6340*/  BSYNC B0 ;  /* 0x0000000000007941 */ /* 0x000fea0003800000 */
.L_x_9733:
[----:B------:R-:W-:Y:S01]  /*6350*/  ISETP.GE.AND P3, PT, R92, 0x41, PT ;  /* 0x000000415c00780c */ /* 0x000fe20003f66270 */
[----:B------:R1:W1:Y:S01]  /*6360*/  SHFL.IDX PT, R37, R36, 0x1, 0x1c1f ;  /* 0x003c1f0024257f89 */ /* 0x00026200000e0000 */
[----:B------:R-:W-:Y:S03]  /*6370*/  BSSY B0, `(.L_x_9735) ;  /* 0x000002c000007945 */ /* 0x000fe60003800000 */
[----:B0-----:R-:W0:Y:S08]  /*6380*/  SHFL.IDX PT, R35, R35, 0x1, 0x1c1f ;  /* 0x003c1f0023237f89 */ /* 0x001e3000000e0000 */
[----:B------:R-:W-:Y:S05]  /*6390*/  @!P3 BRA `(.L_x_9736) ;  /* 0x0000000000a4b947 */ /* 0x000fea0003800000 */
[----:B------:R-:W-:Y:S02]  /*63a0*/  ISETP.NE.AND P5, PT, R77, RZ, PT ;  /* 0x000000ff4d00720c */ /* 0x000fe40003fa5270 */
[----:B------:R-:W-:Y:S02]  /*63b0*/  ISETP.NE.AND P4, PT, R78, RZ, PT ;  /* 0x000000ff4e00720c */ /* 0x000fe40003f85270 */
[----:B-1----:R-:W-:-:S09]  /*63c0*/  PRMT R36, R10, 0x8880, RZ ;  /* 0x000088800a247816 */ /* 0x002fd200000000ff */
[----:B------:R-:W1:Y:S01]  /*63d0*/  @P5 LDS.128 R4, [R34+0x2000] ;  /* 0x0020000022045984 */ /* 0x000e620000000c00 */
[----:B0-2---:R-:W-:-:S04]  /*63e0*/  @P5 LEA R32, P3, R16, R35, 0x1 ;  /* 0x0000002310205211 */ /* 0x005fc800078608ff */
[----:B------:R-:W-:Y:S02]  /*63f0*/  @P5 LEA.HI.X R33, R16, R37, R17, 0x1, P3 ;  /* 0x0000002510215211 */ /* 0x000fe400018f0c11 */
[----:B------:R-:W-:-:S04]  /*6400*/  @P4 LEA R14, P3, R2, R35, 0x1 ;  /* 0x00000023020e4211 */ /* 0x000fc800078608ff */
[----:B------:R-:W-:Y:S02]  /*6410*/  @P4 LEA.HI.X R15, R2, R37, R202, 0x1, P3 ;  /* 0x00000025020f4211 */ /* 0x000fe400018f0cca */
[----:B------:R-:W-:-:S13]  /*6420*/  ISETP.NE.AND P3, PT, R79, RZ, PT ;  /* 0x000000ff4f00720c */ /* 0x000fda0003f65270 */
[----:B------:R-:W-:-:S04]  /*6430*/  @P3 LEA R12, P6, R211, R35, 0x1 ;  /* 0x00000023d30c3211 */ /* 0x000fc800078c08ff */
[----:B------:R-:W-:Y:S01]  /*6440*/  @P3 LEA.HI.X R13, R211, R37, R220, 0x1, P6 ;  /* 0x00000025d30d3211 */ /* 0x000fe200030f0cdc */
[----:B-1----:R0:W-:Y:S01]  /*6450*/  @P5 ST.E.128 desc[UR40][R32.64], R4 ;  /* 0x0000000420005985 */ /* 0x0021e2000c101d28 */
[----:B------:R-:W-:-:S03]  /*6460*/  ISETP.NE.AND P5, PT, R80, RZ, PT ;  /* 0x000000ff5000720c */ /* 0x000fc60003fa5270 */
[----:B------:R-:W1:Y:S10]  /*6470*/  @P4 LDS.128 R4, [R11+0x2000] ;  /* 0x002000000b044984 */ /* 0x000e740000000c00 */
[----:B0-----:R-:W-:-:S04]  /*6480*/  @P5 LEA R32, P6, R210, R35, 0x1 ;  /* 0x00000023d2205211 */ /* 0x001fc800078c08ff */
        /* <DEDUP_REMOVED lines=17> */
[----:B------:R-:W-:-:S03]  /*65a0*/  ISETP.GT.AND P4, PT, R36, -0x1, PT ;  /* 0xffffffff2400780c */ /* 0x000fc60003f84270 */
[----:B------:R-:W1:Y:S10]  /*65b0*/  @P3 LDS.128 R4, [R11+0x8000] ;  /* 0x008000000b043984 */ /* 0x000e740000000c00 */
[----:B0-----:R-:W-:-:S04]  /*65c0*/  @!P4 LEA R14, P6, R212, R35, 0x1 ;  /* 0x00000023d40ec211 */ /* 0x001fc800078c08ff */
[----:B------:R-:W-:Y:S01]  /*65d0*/  @!P4 LEA.HI.X R15, R212, R37, R215, 0x1, P6 ;  /* 0x00000025d40fc211 */ /* 0x000fe200030f0cd7 */
[----:B-1----:R-:W-:Y:S04]  /*65e0*/  @P3 ST.E.128 desc[UR40][R12.64], R4 ;  /* 0x000000040c003985 */ /* 0x002fe8000c101d28 */
[----:B------:R-:W0:Y:S04]  /*65f0*/  @P5 LDS.128 R4, [R34+0xb000] ;  /* 0x00b0000022045984 */ /* 0x000e280000000c00 */
[----:B0-----:R-:W-:Y:S04]  /*6600*/  @P5 ST.E.128 desc[UR40][R32.64], R4 ;  /* 0x0000000420005985 */ /* 0x001fe8000c101d28 */
[----:B------:R-:W0:Y:S04]  /*6610*/  @!P4 LDS.128 R4, [R11+0xb000] ;  /* 0x00b000000b04c984 */ /* 0x000e280000000c00 */
[----:B0-----:R0:W-:Y:S02]  /*6620*/  @!P4 ST.E.128 desc[UR40][R14.64], R4 ;  /* 0x000000040e00c985 */ /* 0x0011e4000c101d28 */
.L_x_9736:
[----:B------:R-:W-:Y:S05]  /*6630*/  BSYNC B0 ;  /* 0x0000000000007941 */ /* 0x000fea0003800000 */
.L_x_9735:
[----:B0-----:R-:W5:Y:S01]  /*6640*/  LDL R4, [R1] ;  /* 0x0000000001047983 */ /* 0x001f620000100800 */
[----:B-1-3--:R-:W-:Y:S02]  /*6650*/  @!P2 VIADD R87, R87, 0x228c0 ;  /* 0x000228c05757a836 */ /* 0x00afe40000000000 */
[----:B------:R-:W-:Y:S01]  /*6660*/  VIADD R18, R18, 0x1 ;  /* 0x0000000112127836 */ /* 0x000fe20000000000 */
[----:B------:R-:W-:Y:S01]  /*6670*/  @!PT LDS RZ, [RZ] ;  /* 0x00000000fffff984 */ /* 0x000fe20000000800 */
[----:B------:R-:W-:Y:S01]  /*6680*/  @!PT LDS RZ, [RZ] ;  /* 0x00000000fffff984 */ /* 0x000fe20000000800 */
[----:B------:R-:W-:Y:S01]  /*6690*/  @!PT LDS RZ, [RZ] ;  /* 0x00000000fffff984 */ /* 0x000fe20000000800 */
[----:B------:R-:W-:Y:S01]  /*66a0*/  @!PT LDS RZ, [RZ] ;  /* 0x00000000fffff984 */ /* 0x000fe20000000800 */
[----:B------:R0:W-:Y:S06]  /*66b0*/  MEMBAR.ALL.CTA ;  /* 0x0000000000007992 */ /* 0x0001ec0000008000 */
[----:B0-----:R-:W0:Y:S01]  /*66c0*/  FENCE.VIEW.ASYNC.S ;  /* 0x00000000000073c6 */ /* 0x001e220000000000 */
[----:B------:R-:W-:Y:S01]  /*66d0*/  @!P2 PRMT R87, RZ, 0x654, R87 ;  /* 0x00000654ff57a816 */ /* 0x000fe20000000057 */
[----:B0-----:R0:W-:Y:S06]  /*66e0*/  BAR.SYNC.DEFER_BLOCKING R60, 0x80 ;  /* 0x0002003c0000751d */ /* 0x0011ec0000010000 */
[----:B------:R0:W-:Y:S01]  /*66f0*/  @!P2 SYNCS.ARRIVE.TRANS64.RED.A1T0 RZ, [R87+URZ], RZ ;  /* 0x000000ff57ffa9a7 */ /* 0x0001e2000810043f */
[----:B------:R-:W-:-:S04]  /*6700*/  ISETP.NE.AND P2, PT, R18, 0x2, PT ;  /* 0x000000021200780c */ /* 0x000fc80003f45270 */
[----:B------:R-:W-:Y:S02]  /*6710*/  SEL R5, RZ, 0x1, P2 ;  /* 0x00000001ff057807 */ /* 0x000fe40001000000 */
[----:B------:R-:W-:Y:S02]  /*6720*/  SEL R18, R18, RZ, P2 ;  /* 0x000000ff12127207 */ /* 0x000fe40001000000 */
[----:B------:R-:W-:Y:S02]  /*6730*/  LOP3.LUT R204, R204, R5, RZ, 0x3c, !PT ;  /* 0x00000005cccc7212 */ /* 0x000fe400078e3cff */
[----:B-----5:R-:W-:-:S13]  /*6740*/  LOP3.LUT P3, RZ, R4, 0x2, RZ, 0xc0, !PT ;  /* 0x0000000204ff7812 */ /* 0x020fda000786c0ff */
[----:B0-----:R-:W-:Y:S05]  /*6750*/  @P3 BRA `(.L_x_9737) ;  /* 0xffffffc400743947 */ /* 0x001fea000383ffff */
[----:B------:R-:W0:Y:S01]  /*6760*/  S2R R4, SR_TID.X ;  /* 0x0000000000047919 */ /* 0x000e220000002100 */
[----:B------:R-:W-:Y:S02]  /*6770*/  PLOP3.LUT P0, PT, PT, PT, PT, 0x8, 0x0 ;  /* 0x000000000000781c */ /* 0x000fe40003f0e170 */
[----:B0-----:R-:W-:-:S04]  /*6780*/  SHF.R.U32.HI R4, RZ, 0x7, R4 ;  /* 0x00000007ff047819 */ /* 0x001fc80000011604 */
[----:B------:R-:W-:-:S13]  /*6790*/  ISETP.NE.AND P3, PT, R4, 0x1, PT ;  /* 0x000000010400780c */ /* 0x000fda0003f65270 */
[----:B------:R-:W-:Y:S05]  /*67a0*/  @!P3 WARPSYNC.ALL ;  /* 0x000000000000b948 */ /* 0x000fea0003800000 */
[----:B------:R-:W-:Y:S06]  /*67b0*/  @!P3 BAR.ARV 0x9, 0x100 ;  /* 0x024400000000bb1d */ /* 0x000fec0000002000 */
.L_x_9679:
[----:B------:R-:W-:Y:S01]  /*67c0*/  MOV R0, RZ ;  /* 0x000000ff00007202 */ /* 0x000fe20000000f00 */
[----:B------:R-:W-:Y:S06]  /*67d0*/  @P0 BRA `(.L_x_9738) ;  /* 0x00000000000c0947 */ /* 0x000fec0003800000 */
[----:B------:R-:W0:Y:S01]  /*67e0*/  FENCE.VIEW.ASYNC.G ;  /* 0x00000000000073c6 */ /* 0x000e220000000100 */
[----:B------:R-:W-:Y:S05]  /*67f0*/  WARPSYNC.ALL ;  /* 0x0000000000007948 */ /* 0x000fea0003800000 */
[----:B0-----:R-:W-:Y:S06]  /*6800*/  BAR.ARV 0xc, 0x180 ;  /* 0x0306000000007b1d */ /* 0x001fec0000002000 */
.L_x_9738:
[----:B------:R-:W3:Y:S01]  /*6810*/  LDL R3, [R1] ;  /* 0x0000000001037983 */ /* 0x000ee20000100800 */
[----:B------:R-:W-:Y:S01]  /*6820*/  BSSY B0, `(.L_x_9739) ;  /* 0x0000021000007945 */ /* 0x000fe20003800000 */
[----:B---3--:R-:W-:-:S13]  /*6830*/  LOP3.LUT P0, RZ, R3, 0x8, RZ, 0xc0, !PT ;  /* 0x0000000803ff7812 */ /* 0x008fda000780c0ff */
[----:B------:R-:W-:Y:S05]  /*6840*/  @!P0 BRA `(.L_x_9740) ;  /* 0x0000000000788947 */ /* 0x000fea0003800000 */
[----:B------:R-:W3:Y:S01]  /*6850*/  LDL R3, [R1+0x30] ;  /* 0x0000300001037983 */ /* 0x000ee20000100800 */
[----:B------:R-:W-:Y:S01]  /*6860*/  ULDC UR4, c[0x0][0x9f0] ;  /* 0x00027c0000047ab9 */ /* 0x000fe20000000800 */
[----:B---3--:R-:W-:-:S04]  /*6870*/  ISETP.NE.AND P0, PT, R3, RZ, PT ;  /* 0x000000ff0300720c */ /* 0x008fc80003f05270 */
        /* <DEDUP_REMOVED lines=27> */
.L_x_9740:
[----:B------:R-:W-:Y:S05]  /*6a30*/  BSYNC B0 ;  /* 0x0000000000007941 */ /* 0x000fea0003800000 */
.L_x_9739:
[----:B------:R-:W3:Y:S01]  /*6a40*/  LDL R3, [R1+0x48] ;  /* 0x0000480001037983 */ /* 0x000ee20000100800 */
[----:B------:R-:W-:Y:S01]  /*6a50*/  PLOP3.LUT P0, PT, PT, PT, PT, 0x80, 0x0 ;  /* 0x000000000000781c */ /* 0x000fe20003f0f070 */
[----:B------:R-:W-:Y:S01]  /*6a60*/  IMAD.MOV.U32 R155, RZ, RZ, RZ ;  /* 0x000000ffff9b7224 */ /* 0x000fe200078e00ff */
[----:B------:R-:W-:Y:S01]  /*6a70*/  CS2R R150, SRZ ;  /* 0x0000000000967805 */ /* 0x000fe2000001ff00 */
        /* <DEDUP_REMOVED lines=26> */
[----:B--2---:R-:W-:Y:S02]  /*6c20*/  CS2R R98, SRZ ;  /* 0x0000000000627805 */ /* 0x004fe4000001ff00 */
        /* <DEDUP_REMOVED lines=28> */
[----:B----4-:R-:W-:Y:S02]  /*6df0*/  CS2R R40, SRZ ;  /* 0x0000000000287805 */ /* 0x010fe4000001ff00 */
        /* <DEDUP_REMOVED lines=8> */
[----:B---3--:R-:W-:-:S05]  /*6e80*/  IMAD R3, R3, R0, RZ ;  /* 0x0000000003037224 */ /* 0x008fca00078e02ff */
[----:B------:R0:W-:Y:S01]  /*6e90*/  STL [R1+0x18], R3 ;  /* 0x0000180301007387 */ /* 0x0001e20000100800 */
[----:B------:R-:W-:-:S04]  /*6ea0*/  VIADDMNMX R177, R3, R0, R177, PT ;  /* 0x0000000003b17246 */ /* 0x000fc800038001b1 */
[----:B------:R-:W-:-:S13]  /*6eb0*/  ISETP.GT.AND P1, PT, R177, R3, PT ;  /* 0x00000003b100720c */ /* 0x000fda0003f24270 */
[----:B0-----:R-:W-:Y:S05]  /*6ec0*/  @!P1 BRA `(.L_x_9741) ;  /* 0x0000007800489947 */ /* 0x001fea0003800000 */
[----:B------:R-:W0:Y:S01]  /*6ed0*/  S2R R30, SR_TID.X ;  /* 0x00000000001e7919 */ /* 0x000e220000002100 */
[----:B------:R-:W-:Y:S01]  /*6ee0*/  UMOV UR4, 0xffffffff ;  /* 0xffffffff00047882 */ /* 0x000fe20000000000 */
[----:B0-----:R-:W-:-:S05]  /*6ef0*/  VIADD R30, R30, 0xffffff80 ;  /* 0xffffff801e1e7836 */ /* 0x001fca0000000000 */
[----:B------:R-:W-:-:S04]  /*6f00*/  SHF.R.S32.HI R29, RZ, 0x1f, R30 ;  /* 0x0000001fff1d7819 */ /* 0x000fc8000001141e */
[----:B------:R-:W-:-:S04]  /*6f10*/  LEA.HI R13, R29, R30, RZ, 0x7 ;  /* 0x0000001e1d0d7211 */ /* 0x000fc800078f38ff */
[----:B------:R-:W-:Y:S01]  /*6f20*/  SHF.R.S32.HI R13, RZ, 0x7, R13 ;  /* 0x00000007ff0d7819 */ /* 0x000fe2000001140d */
[----:B------:R-:W-:Y:S06]  /*6f30*/  BRA.DIV UR4, `(.L_x_9742) ;  /* 0x0000014204f07947 */ /* 0x000fec000b800000 */
[----:B------:R0:W1:Y:S02]  /*6f40*/  SHFL.IDX PT, R14, R13, RZ, 0x1f ;  /* 0x00001fff0d0e7589 */ /* 0x00006400000e0000 */
.L_x_9980:
[----:B-1----:R-:W-:Y:S01]  /*6f50*/  LEA.HI R0, R14, R14, RZ, 0x1 ;  /* 0x0000000e0e007211 */ /* 0x002fe200078f08ff */
[----:B------:R-:W-:Y:S01]  /*6f60*/  VIADD R26, R19, 0x18400 ;  /* 0x00018400131a7836 */ /* 0x000fe20000000000 */
[----:B------:R-:W-:Y:S02]  /*6f70*/  BSSY B6, `(.L_x_9743) ;  /* 0x0000018000067945 */ /* 0x000fe40003800000 */
[----:B------:R-:W-:Y:S02]  /*6f80*/  LOP3.LUT R3, R0, 0x1e, RZ, 0xc0, !PT ;  /* 0x0000001e00037812 */ /* 0x000fe400078ec0ff */
[----:B------:R-:W-:-:S03]  /*6f90*/  LOP3.LUT P0, RZ, R26, 0x1bf, RZ, 0xc0, !PT ;  /* 0x000001bf1aff7812 */ /* 0x000fc6000780c0ff */
[----:B------:R-:W-:-:S04]  /*6fa0*/  IMAD.IADD R3, R14, 0x1, -R3 ;  /* 0x000000010e037824 */ /* 0x000fc800078e0a03 */
[----:B------:R-:W-:-:S05]  /*6fb0*/  IMAD R3, R3, 0x2000, R26 ;  /* 0x0000200003037824 */ /* 0x000fca00078e021a */
        /* <DEDUP_REMOVED lines=9> */
[----:B------:R-:W1:Y:S01]  /*7050*/  LDC.64 R14, c[0x4][R14] ;  /* 0x010000000e0e7b82 */ /* 0x000e620000000a00 */
[----:B------:R-:W-:Y:S01]  /*7060*/  ULDC.64 UR4, c[0x4][0x38] ;  /* 0x01000e0000047ab9 */ /* 0x000fe20000000a00 */
        /* <DEDUP_REMOVED lines=8> */
.L_x_9744:
[----:B------:R-:W-:Y:S05]  /*70f0*/  BSYNC B6 ;  /* 0x0000000000067941 */ /* 0x000fea0003800000 */
.L_x_9743:
        /* <DEDUP_REMOVED lines=13> */
.L_x_9748:
[----:B--2---:R2:W3:Y:S02]  /*71d0*/  SYNCS.PHASECHK.TRANS64.TRYWAIT P0, [R19+URZ+0x22800], R0 ;  /* 0x02280000130075a7 */ /* 0x0044e4000800017f */
[----:B---3--:R-:W-:Y:S05]  /*71e0*/  @!P0 NANOSLEEP.SYNCS 0x989680 ;  /* 0x009896800000895d */ /* 0x008fea0003900000 */
[----:B------:R-:W3:Y:S02]  /*71f0*/  @!P0 SYNCS.PHASECHK.TRANS64 P0, [R19+URZ+0x22800], R0 ;  /* 0x02280000130085a7 */ /* 0x000ee4000800007f */
[----:B---3--:R-:W-:Y:S05]  /*7200*/  @!P0 BRA `(.L_x_9748) ;  /* 0xfffffffc00f08947 */ /* 0x008fea000383ffff */
.L_x_9747:
[----:B------:R-:W-:Y:S05]  /*7210*/  BSYNC B0 ;  /* 0x0000000000007941 */ /* 0x000fea0003800000 */
.L_x_9746:
[----:B------:R-:W-:Y:S05]  /*7220*/  BRA `(.L_x_9749) ;  /* 0x0000002000e47947 */ /* 0x000fea0003800000 */
.L_x_9745:
[----:B-----5:R-:W-:Y:S01]  /*7230*/  SHF.R.S32.HI R0, RZ, 0x1f, R50 ;  /* 0x0000001fff007819 */ /* 0x020fe20000011432 */
[----:B------:R-:W-:Y:S01]  /*7240*/  ULDC.64 UR4, c[0x0][0x3f8] ;  /* 0x0000fe0000047ab9 */ /* 0x000fe20000000a00 */
[----:B------:R-:W-:Y:S01]  /*7250*/  ULDC.64 UR6, c[0x0][0x408] ;  /* 0x0001020000067ab9 */ /* 0x000fe20000000a00 */
[----:B------:R-:W-:Y:S01]  /*7260*/  LOP3.LUT P0, RZ, R26, 0x3ff, RZ, 0xc0, !PT ;  /* 0x000003ff1aff7812 */ /* 0x000fe2000780c0ff */
[----:B------:R-:W-:Y:S01]  /*7270*/  IMAD.WIDE.U32 R4, R50, UR4, RZ ;  /* 0x0000000432047c25 */ /* 0x000fe2000f8e00ff */
[----:B------:R-:W-:Y:S03]  /*7280*/  BSSY B6, `(.L_x_9750) ;  /* 0x000001f000067945 */ /* 0x000fe60003800000 */
[C---:B------:R-:W-:Y:S02]  /*7290*/  IMAD R3, R0.reuse, UR4, RZ ;  /* 0x0000000400037c24 */ /* 0x040fe4000f8e02ff */
[----:B------:R-:W-:-:S02]  /*72a0*/  IMAD R9, R0, UR6, RZ ;  /* 0x0000000600097c24 */ /* 0x000fc4000f8e02ff */
[C---:B------:R-:W-:Y:S01]  /*72b0*/  IMAD R3, R50.reuse, UR5, R3 ;  /* 0x0000000532037c24 */ /* 0x040fe2000f8e0203 */
[----:B------:R-:W-:Y:S01]  /*72c0*/  ULDC.64 UR4, c[0x0][0x3e8] ;  /* 0x0000fa0000047ab9 */ /* 0x000fe20000000a00 */
[----:B------:R-:W-:Y:S01]  /*72d0*/  IMAD.WIDE.U32 R6, R50, UR6, RZ ;  /* 0x0000000632067c25 */ /* 0x000fe2000f8e00ff */
[----:B------:R-:W-:-:S03]  /*72e0*/  LEA R26, P1, R4, UR4, 0x1 ;  /* 0x00000004041a7c11 */ /* 0x000fc6000f8208ff */
[----:B------:R-:W-:Y:S01]  /*72f0*/  IMAD R9, R50, UR7, R9 ;  /* 0x0000000732097c24 */ /* 0x000fe2000f8e0209 */
[----:B------:R-:W-:Y:S01]  /*7300*/  ULDC.64 UR6, c[0x0][0x400] ;  /* 0x0001000000067ab9 */ /* 0x000fe20000000a00 */
[----:B------:R-:W-:Y:S01]  /*7310*/  IMAD.IADD R27, R3, 0x1, R5 ;  /* 0x00000001031b7824 */ /* 0x000fe200078e0205 */
[----:B------:R-:W-:Y:S02]  /*7320*/  LEA R28, P2, R6, UR6, 0x1 ;  /* 0x00000006061c7c11 */ /* 0x000fe4000f8408ff */
[----:B------:R-:W-:Y:S02]  /*7330*/  IADD3 R25, R9, R7, RZ ;  /* 0x0000000709197210 */ /* 0x000fe40007ffe0ff */
[----:B------:R-:W-:Y:S02]  /*7340*/  LEA.HI.X R27, R4, UR5, R27, 0x1, P1 ;  /* 0x00000005041b7c11 */ /* 0x000fe400088f0c1b */
[----:B------:R-:W-:Y:S01]  /*7350*/  LEA.HI.X R25, R6, UR7, R25, 0x1, P2 ;  /* 0x0000000706197c11 */ /* 0x000fe200090f0c19 */
[----:B------:R-:W-:Y:S06]  /*7360*/  @!P0 BRA `(.L_x_9751) ;  /* 0x0000000000408947 */ /* 0x000fec0003800000 */
[----:B------:R-:W-:Y:S01]  /*7370*/  MOV R14, 0x0 ;  /* 0x00000000000e7802 */ /* 0x000fe20000000f00 */
[----:B------:R-:W-:Y:S01]  /*7380*/  ULDC.64 UR4, c[0x4][0xf0] ;  /* 0x01003c0000047ab9 */ /* 0x000fe20000000a00 */
[----:B------:R-:W-:Y:S01]  /*7390*/  ULDC.64 UR6, c[0x4][0xf8] ;  /* 0x01003e0000067ab9 */ /* 0x000fe20000000a00 */
[----:B------:R-:W-:Y:S01]  /*73a0*/  IMAD.U32 R4, RZ, RZ, UR4 ;  /* 0x00000004ff047e24 */ /* 0x000fe2000f8e00ff */
[----:B0-----:R-:W-:Y:S01]  /*73b0*/  MOV R13, RZ ;  /* 0x000000ff000d7202 */ /* 0x001fe20000000f00 */
        /* <DEDUP_REMOVED lines=10> */
[----:B0-----:R-:W-:Y:S05]  /*7460*/  CALL.ABS.NOINC R14 ;  /* 0x000000000e007343 */ /* 0x001fea0003c00000 */
.L_x_9751:
[----:B------:R-:W-:Y:S05]  /*7470*/  BSYNC B6 ;  /* 0x0000000000067941 */ /* 0x000fea0003800000 */
.L_x_9750:
[----:B------:R-:W-:Y:S01]  /*7480*/  ULDC.U8 UR4, c[0x0][0x410] ;  /* 0x0001040000047ab9 */ /* 0x000fe20000000000 */
[----:B------:R-:W-:Y:S01]  /*7490*/  BSSY B0, `(.L_x_9752) ;  /* 0x000020a000007945 */ /* 0x000fe20003800000 */
[----:B------:R-:W-:Y:S01]  /*74a0*/  ISETP.NE.AND P0, PT, RZ, UR4, PT ;  /* 0x00000004ff007c0c */ /* 0x000fe2000bf05270 */
[----:B------:R-:W-:-:S12]  /*74b0*/  IMAD R4, R49, 0x80, R200 ;  /* 0x0000008031047824 */ /* 0x000fd800078e02c8 */
[----:B------:R-:W-:Y:S05]  /*74c0*/  @!P0 BRA `(.L_x_9753) ;  /* 0x0000001000208947 */ /* 0x000fea0003800000 */
[----:B------:R-:W-:-:S03]  /*74d0*/  UMOV UR4, 0xffffffff ;  /* 0xffffffff00047882 */ /* 0x000fc60000000000 */
[----:B------:R-:W-:Y:S05]  /*74e0*/  BRA.DIV UR4, `(.L_x_9754) ;  /* 0x0000013e04a87947 */ /* 0x000fea000b800000 */
[----:B------:R1:W2:Y:S04]  /*74f0*/  SHFL.IDX PT, R0, R27, RZ, 0x1c1f ;  /* 0x001c1fff1b007589 */ /* 0x0002a800000e0000 */
[----:B------:R1:W3:Y:S04]  /*7500*/  SHFL.IDX PT, R3, R26, RZ, 0x1c1f ;  /* 0x001c1fff1a037589 */ /* 0x0002e800000e0000 */
[----:B------:R-:W4:Y:S04]  /*7510*/  SHFL.IDX PT, R25, R25, RZ, 0x1c1f ;  /* 0x001c1fff19197589 */ /* 0x000f2800000e0000 */
[----:B------:R1:W0:Y:S02]  /*7520*/  SHFL.IDX PT, R20, R28, RZ, 0x1c1f ;  /* 0x001c1fff1c147589 */ /* 0x00022400000e0000 */
.L_x_9986:
[----:B-1----:R-:W5:Y:S01]  /*7530*/  LDL R28, [R1+0x40] ;  /* 0x00004000011c7983 */ /* 0x002f620000100800 */
[----:B------:R-:W-:Y:S01]  /*7540*/  ULDC UR4, c[0x0][0x448] ;  /* 0x0001120000047ab9 */ /* 0x000fe20000000800 */
[----:B------:R-:W-:Y:S01]  /*7550*/  LEA.HI R29, R29, R30, RZ, 0x2 ;  /* 0x0000001e1d1d7211 */ /* 0x000fe200078f10ff */
[----:B------:R-:W-:Y:S01]  /*7560*/  IMAD R26, R48, UR4, RZ ;  /* 0x00000004301a7c24 */ /* 0x000fe2000f8e02ff */
[----:B------:R-:W-:Y:S01]  /*7570*/  BSSY B1, `(.L_x_9755) ;  /* 0x0000021000017945 */ /* 0x000fe20003800000 */
[----:B------:R-:W-:Y:S02]  /*7580*/  CS2R R6, SRZ ;  /* 0x0000000000067805 */ /* 0x000fe4000001ff00 */
[----:B------:R-:W-:Y:S02]  /*7590*/  CS2R R8, SRZ ;  /* 0x0000000000087805 */ /* 0x000fe4000001ff00 */
[----:B------:R-:W-:Y:S02]  /*75a0*/  SHF.R.S32.HI R29, RZ, 0x1f, R29 ;  /* 0x0000001fff1d7819 */ /* 0x000fe4000001141d */
[----:B------:R-:W-:Y:S01]  /*75b0*/  ISETP.GE.AND P0, PT, R4, R26, PT ;  /* 0x0000001a0400720c */ /* 0x000fe20003f06270 */
[----:B------:R-:W-:Y:S01]  /*75c0*/  IMAD R26, R49, -0x80, R26 ;  /* 0xffffff80311a7824 */ /* 0x000fe200078e021a */
[----:B------:R-:W-:-:S02]  /*75d0*/  CS2R R4, SRZ ;  /* 0x0000000000047805 */ /* 0x000fc4000001ff00 */
[----:B-----5:R-:W-:-:S04]  /*75e0*/  LEA.HI R10, R28, R28, RZ, 0x1 ;  /* 0x0000001c1c0a7211 */ /* 0x020fc800078f08ff */
[----:B------:R-:W-:Y:S02]  /*75f0*/  LOP3.LUT R27, R10, 0xfffffffe, RZ, 0xc0, !PT ;  /* 0xfffffffe0a1b7812 */ /* 0x000fe400078ec0ff */
[----:B------:R-:W-:-:S03]  /*7600*/  CS2R R10, SRZ ;  /* 0x00000000000a7805 */ /* 0x000fc6000001ff00 */
[----:B------:R-:W-:Y:S05]  /*7610*/  @P0 BRA `(.L_x_9756) ;  /* 0x0000000000580947 */ /* 0x000fea0003800000 */
[----:B------:R-:W-:Y:S01]  /*7620*/  ULDC UR4, c[0x0][0x3f4] ;  /* 0x0000fd0000047ab9 */ /* 0x000fe20000000800 */
[----:B---3--:R-:W-:Y:S01]  /*7630*/  IMAD.MOV.U32 R4, RZ, RZ, R3 ;  /* 0x000000ffff047224 */ /* 0x008fe200078e0003 */
[----:B------:R-:W-:Y:S01]  /*7640*/  ISETP.GE.AND P2, PT, R22, UR4, PT ;  /* 0x0000000416007c0c */ /* 0x000fe2000bf46270 */
[----:B--2---:R-:W-:Y:S01]  /*7650*/  IMAD.MOV.U32 R5, RZ, RZ, R0 ;  /* 0x000000ffff057224 */ /* 0x004fe200078e0000 */
[C---:B------:R-:W-:Y:S01]  /*7660*/  ISETP.GE.AND P3, PT, R205.reuse, UR4, PT ;  /* 0x00000004cd007c0c */ /* 0x040fe2000bf66270 */
[----:B------:R-:W-:Y:S01]  /*7670*/  IMAD.SHL.U32 R14, R205, 0x2, RZ ;  /* 0x00000002cd0e7824 */ /* 0x000fe200078e00ff */
[----:B------:R-:W-:-:S04]  /*7680*/  SHF.R.S32.HI R8, RZ, 0x1f, R205 ;  /* 0x0000001fff087819 */ /* 0x000fc800000114cd */
[----:B------:R-:W-:-:S05]  /*7690*/  SHF.L.U64.HI R8, R205, 0x1, R8 ;  /* 0x00000001cd087819 */ /* 0x000fca0000010208 */
[----:B------:R-:W-:Y:S02]  /*76a0*/  @!P2 IMAD.WIDE R4, R22, 0x2, R4 ;  /* 0x000000021604a825 */ /* 0x000fe400078e0204 */
[-C--:B------:R-:W-:Y:S02]  /*76b0*/  @!P3 IADD3 R12, P0, R3, R14.reuse, RZ ;  /* 0x0000000e030cb210 */ /* 0x080fe40007f1e0ff */
[----:B0-----:R-:W-:Y:S01]  /*76c0*/  @!P3 IADD3 R14, P1, R20, R14, RZ ;  /* 0x0000000e140eb210 */ /* 0x001fe20007f3e0ff */
[----:B------:R0:W5:Y:S02]  /*76d0*/  @!P2 LD.E.64 R6, desc[UR40][R4.64] ;  /* 0x000000280406a980 */ /* 0x000164000c101b00 */
[--C-:B------:R-:W-:Y:S02]  /*76e0*/  @!P3 IMAD.X R13, R0, 0x1, R8.reuse, P0 ;  /* 0x00000001000db824 */ /* 0x100fe400000e0608 */
[----:B----4-:R-:W-:Y:S01]  /*76f0*/  @!P3 IMAD.X R15, R25, 0x1, R8, P1 ;  /* 0x00000001190fb824 */ /* 0x010fe200008e0608 */
        /* <DEDUP_REMOVED lines=8> */
.L_x_9756:
[----:B------:R-:W-:Y:S05]  /*7780*/  BSYNC B1 ;  /* 0x0000000000017941 */ /* 0x000fea0003800000 */
.L_x_9755:
[----:B-1----:R-:W4:Y:S01]  /*7790*/  LDL R15, [R1+0x1c] ;  /* 0x00001c00010f7983 */ /* 0x002f220000100800 */
[----:B------:R-:W-:Y:S01]  /*77a0*/  IADD3 R27, R28, -R27, RZ ;  /* 0x8000001b1c1b7210 */ /* 0x000fe20007ffe0ff */
[----:B---3-5:R-:W-:Y:S01]  /*77b0*/  IMAD.MOV.U32 R3, RZ, RZ, R6 ;  /* 0x000000ffff037224 */ /* 0x028fe200078e0006 */
[--C-:B------:R-:W-:Y:S02]  /*77c0*/  SHF.R.U64 R32, R6, 0x10, R7.reuse ;  /* 0x0000001006207819 */ /* 0x100fe40000001207 */
[----:B------:R-:W-:Y:S02]  /*77d0*/  SHF.L.U32 R6, R27, 0x1f, RZ ;  /* 0x0000001f1b067819 */ /* 0x000fe400000006ff */
[----:B------:R-:W-:Y:S02]  /*77e0*/  LEA.HI R29, R29, R200, RZ, 0x3 ;  /* 0x000000c81d1d7211 */ /* 0x000fe400078f18ff */
[----:B------:R-:W1:Y:S02]  /*77f0*/  SYNCS.PHASECHK.TRANS64.TRYWAIT P0, [R19+URZ+0x22800], R6 ;  /* 0x02280006130075a7 */ /* 0x000e64000800017f */
[----:B------:R-:W-:Y:S01]  /*7800*/  LOP3.LUT R29, R29, 0xfffffff8, RZ, 0xc0, !PT ;  /* 0xfffffff81d1d7812 */ /* 0x000fe200078ec0ff */
[----:B------:R-:W-:-:S04]  /*7810*/  IMAD.MOV.U32 R12, RZ, RZ, R7 ;  /* 0x000000ffff0c7224 */ /* 0x000fc800078e0007 */
[----:B------:R-:W-:-:S04]  /*7820*/  IMAD.IADD R29, R200, 0x1, -R29 ;  /* 0x00000001c81d7824 */ /* 0x000fc800078e0a1d */
[C---:B--2---:R-:W-:Y:S01]  /*7830*/  IMAD.SHL.U32 R0, R29.reuse, 0x40, RZ ;  /* 0x000000401d007824 */ /* 0x044fe200078e00ff */
[----:B------:R-:W-:Y:S02]  /*7840*/  LOP3.LUT P2, RZ, R29, 0x4, RZ, 0xc0, !PT ;  /* 0x000000041dff7812 */ /* 0x000fe4000784c0ff */
[----:B------:R-:W-:Y:S02]  /*7850*/  PRMT R29, R3, 0x5410, R12 ;  /* 0x00005410031d7816 */ /* 0x000fe4000000000c */
[----:B------:R-:W-:-:S04]  /*7860*/  LOP3.LUT R3, R0, 0x1c0, RZ, 0xc0, !PT ;  /* 0x000001c000037812 */ /* 0x000fc800078ec0ff */
[----:B------:R-:W-:Y:S02]  /*7870*/  LOP3.LUT R0, R3, 0x18, R16, 0xf8, !PT ;  /* 0x0000001803007812 */ /* 0x000fe400078ef810 */
[----:B------:R-:W-:-:S04]  /*7880*/  SHF.R.U32.HI R3, RZ, 0x3, R3 ;  /* 0x00000003ff037819 */ /* 0x000fc80000011603 */
[----:B------:R-:W-:Y:S01]  /*7890*/  LOP3.LUT R0, R0, R3, RZ, 0x3c, !PT ;  /* 0x0000000300007212 */ /* 0x000fe200078e3cff */
[----:B------:R-:W-:Y:S01]  /*78a0*/  IMAD.MOV.U32 R28, RZ, RZ, R4 ;  /* 0x000000ffff1c7224 */ /* 0x000fe200078e0004 */
[----:B0-----:R-:W-:Y:S01]  /*78b0*/  SHF.R.U32.HI R13, RZ, 0x10, R7 ;  /* 0x00000010ff0d7819 */ /* 0x001fe20000011607 */
[--C-:B------:R-:W-:Y:S01]  /*78c0*/  IMAD.MOV.U32 R7, RZ, RZ, R5.reuse ;  /* 0x000000ffff077224 */ /* 0x100fe200078e0005 */
[----:B------:R-:W-:Y:S01]  /*78d0*/  SHF.R.U64 R33, R4, 0x10, R5 ;  /* 0x0000001004217819 */ /* 0x000fe20000001205 */
[----:B------:R-:W-:Y:S01]  /*78e0*/  IMAD.MOV.U32 R4, RZ, RZ, R9 ;  /* 0x000000ffff047224 */ /* 0x000fe200078e0009 */
[----:B------:R-:W-:Y:S01]  /*78f0*/  SHF.R.U32.HI R14, RZ, 0x10, R5 ;  /* 0x00000010ff0e7819 */ /* 0x000fe20000011605 */
[----:B------:R-:W-:Y:S01]  /*7900*/  IMAD.MOV.U32 R31, RZ, RZ, R10 ;  /* 0x000000ffff1f7224 */ /* 0x000fe200078e000a */
[----:B------:R-:W-:Y:S01]  /*7910*/  MOV R30, R8 ;  /* 0x00000008001e7202 */ /* 0x000fe20000000f00 */
[----:B------:R-:W-:Y:S01]  /*7920*/  IMAD.MOV.U32 R5, RZ, RZ, R11 ;  /* 0x000000ffff057224 */ /* 0x000fe200078e000b */
[----:B------:R-:W-:-:S02]  /*7930*/  SHF.R.U64 R35, R8, 0x10, R9 ;  /* 0x0000001008237819 */ /* 0x000fc40000001209 */
[----:B------:R-:W-:Y:S02]  /*7940*/  SHF.R.U64 R34, R10, 0x10, R11 ;  /* 0x000000100a227819 */ /* 0x000fe4000000120b */
[----:B------:R-:W-:Y:S01]  /*7950*/  SHF.R.U32.HI R8, RZ, 0x10, R9 ;  /* 0x00000010ff087819 */ /* 0x000fe20000011609 */
[----:B------:R-:W-:Y:S01]  /*7960*/  BSSY B1, `(.L_x_9757) ;  /* 0x000000f000017945 */ /* 0x000fe20003800000 */
[----:B------:R-:W-:Y:S02]  /*7970*/  SHF.R.U32.HI R10, RZ, 0x10, R11 ;  /* 0x00000010ff0a7819 */ /* 0x000fe4000001160b */
[----:B------:R-:W-:Y:S02]  /*7980*/  VIMNMX R9, R26, 0x80, PT ;  /* 0x000000801a097848 */ /* 0x000fe40003fe0100 */
[----:B------:R-:W-:Y:S02]  /*7990*/  PRMT R30, R30, 0x5410, R4 ;  /* 0x000054101e1e7816 */ /* 0x000fe40000000004 */
[----:B------:R-:W-:-:S02]  /*79a0*/  PRMT R32, R32, 0x5410, R13 ;  /* 0x0000541020207816 */ /* 0x000fc4000000000d */
[----:B------:R-:W-:Y:S02]  /*79b0*/  PRMT R28, R28, 0x5410, R7 ;  /* 0x000054101c1c7816 */ /* 0x000fe40000000007 */
[----:B------:R-:W-:Y:S02]  /*79c0*/  PRMT R33, R33, 0x5410, R14 ;  /* 0x0000541021217816 */ /* 0x000fe4000000000e */
[----:B------:R-:W-:Y:S02]  /*79d0*/  PRMT R31, R31, 0x5410, R5 ;  /* 0x000054101f1f7816 */ /* 0x000fe40000000005 */
[----:B------:R-:W-:Y:S02]  /*79e0*/  PRMT R34, R34, 0x5410, R10 ;  /* 0x0000541022227816 */ /* 0x000fe4000000000a */
[----:B------:R-:W-:Y:S01]  /*79f0*/  ISETP.GE.AND P1, PT, R200, R9, PT ;  /* 0x00000009c800720c */ /* 0x000fe20003f26270 */
[----:B----4-:R-:W-:-:S04]  /*7a00*/  IMAD R0, R15, 0x200, R0 ;  /* 0x000002000f007824 */ /* 0x010fc800078e0200 */
[----:B------:R-:W-:-:S04]  /*7a10*/  IMAD R3, R0, 0x2, R19 ;  /* 0x0000000200037824 */ /* 0x000fc800078e0213 */
[C---:B------:R-:W-:Y:S02]  /*7a20*/  VIADD R4, R3.reuse, 0x18400 ;  /* 0x0001840003047836 */ /* 0x040fe40000000000 */
[----:B------:R-:W-:Y:S01]  /*7a30*/  VIADD R0, R3, 0x18440 ;  /* 0x0001844003007836 */ /* 0x000fe20000000000 */
[----:B-1----:R-:W-:Y:S06]  /*7a40*/  @!P0 BRA `(.L_x_9758) ;  /* 0x0000013800c48947 */ /* 0x002fec0003800000 */
.L_x_9987:
[----:B------:R-:W-:Y:S05]  /*7a50*/  BSYNC B1 ;  /* 0x0000000000017941 */ /* 0x000fea0003800000 */
.L_x_9757:
        /* <DEDUP_REMOVED lines=19> */
[----:B------:R-:W-:Y:S01]  /*7b90*/  FMUL.FTZ R4, R4, R13 ;  /* 0x0000000d04047220 */ /* 0x000fe20000410000 */
[--C-:B------:R-:W-:Y:S02]  /*7ba0*/  HADD2.F32 R11, -RZ, R6.reuse.H0_H0 ;  /* 0x20000006ff0b7230 */ /* 0x100fe40000004100 */
[----:B------:R-:W-:Y:S02]  /*7bb0*/  HADD2.F32 R12, -RZ, R7.H0_H0 ;  /* 0x20000007ff0c7230 */ /* 0x000fe40000004100 */
[C---:B------:R-:W-:Y:S01]  /*7bc0*/  FFMA.FTZ R26, R8.reuse, R15, R4 ;  /* 0x0000000f081a7223 */ /* 0x040fe20000010004 */
[C---:B------:R-:W-:Y:S01]  /*7bd0*/  FMUL.FTZ R25, R5.reuse, R20 ;  /* 0x0000001405197220 */ /* 0x040fe20000410000 */
[----:B------:R-:W-:Y:S01]  /*7be0*/  FFMA.FTZ R21, R8, R13, -R21 ;  /* 0x0000000d08157223 */ /* 0x000fe20000010815 */
        /* <DEDUP_REMOVED lines=13> */
[-C--:B------:R-:W-:Y:S01]  /*7cc0*/  FMUL.FTZ R20, R7, R5.reuse ;  /* 0x0000000507147220 */ /* 0x080fe20000410000 */
[----:B------:R-:W-:Y:S01]  /*7cd0*/  FFMA.FTZ R15, R11, R8, R15 ;  /* 0x000000080b0f7223 */ /* 0x000fe2000001000f */
[----:B------:R-:W-:Y:S01]  /*7ce0*/  FFMA.FTZ R7, R12, R5, -R27 ;  /* 0x000000050c077223 */ /* 0x000fe2000001081b */
[----:B------:R-:W-:Y:S01]  /*7cf0*/  F2FP.F16.F32.PACK_AB R4, R26, R21 ;  /* 0x000000151a04723e */ /* 0x000fe200000000ff */
[----:B------:R-:W-:Y:S01]  /*7d00*/  FFMA.FTZ R20, R12, R13, R20 ;  /* 0x0000000d0c147223 */ /* 0x000fe20000010014 */
[----:B------:R-:W-:Y:S02]  /*7d10*/  F2FP.F16.F32.PACK_AB R5, R10, R25 ;  /* 0x000000190a05723e */ /* 0x000fe400000000ff */
[----:B------:R-:W-:-:S02]  /*7d20*/  F2FP.F16.F32.PACK_AB R6, R15, R6 ;  /* 0x000000060f06723e */ /* 0x000fc400000000ff */
[----:B------:R-:W-:-:S05]  /*7d30*/  F2FP.F16.F32.PACK_AB R7, R20, R7 ;  /* 0x000000071407723e */ /* 0x000fca00000000ff */
[----:B------:R1:W-:Y:S02]  /*7d40*/  STS.128 [R3+0x18400], R4 ;  /* 0x0184000403007388 */ /* 0x0003e40000000c00 */
.L_x_9762:
[----:B------:R-:W-:Y:S05]  /*7d50*/  BSYNC B2 ;  /* 0x0000000000027941 */ /* 0x000fea0003800000 */
.L_x_9761:
        /* <DEDUP_REMOVED lines=38> */
[----:B------:R2:W-:Y:S02]  /*7fc0*/  STS.128 [R0], R4 ;  /* 0x0000000400007388 */ /* 0x0005e40000000c00 */
.L_x_9760:
[----:B------:R-:W-:Y:S05]  /*7fd0*/  BSYNC B1 ;  /* 0x0000000000017941 */ /* 0x000fea0003800000 */
.L_x_9759:
        /* <DEDUP_REMOVED lines=10> */
[--C-:B------:R-:W-:Y:S02]  /*8080*/  HADD2.F32 R20, -RZ, R31.reuse.H0_H0 ;  /* 0x2000001fff147230 */ /* 0x100fe40000004100 */
[----:B------:R-:W-:Y:S02]  /*8090*/  HADD2.F32 R25, -RZ, R34.H0_H0 ;  /* 0x20000022ff197230 */ /* 0x000fe40000004100 */
[----:B------:R-:W-:Y:S02]  /*80a0*/  HADD2.F32 R21, -RZ, R32.H0_H0 ;  /* 0x20000020ff157230 */ /* 0x000fe40000004100 */
[----:B------:R-:W-:Y:S02]  /*80b0*/  HADD2.F32 R26, -RZ, R31.H1_H1 ;  /* 0x3000001fff1a7230 */ /* 0x000fe40000004100 */
[----:B------:R-:W-:-:S02]  /*80c0*/  HADD2.F32 R27, -RZ, R34.H1_H1 ;  /* 0x30000022ff1b7230 */ /* 0x000fc40000004100 */
[--C-:B0-----:R-:W-:Y:S02]  /*80d0*/  HADD2.F32 R8, -RZ, R4.reuse.H0_H0 ;  /* 0x20000004ff087230 */ /* 0x101fe40000004100 */
[----:B------:R-:W-:Y:S02]  /*80e0*/  HADD2.F32 R4, -RZ, R4.H1_H1 ;  /* 0x30000004ff047230 */ /* 0x000fe40000004100 */
[--C-:B------:R-:W-:Y:S02]  /*80f0*/  HADD2.F32 R9, -RZ, R5.reuse.H0_H0 ;  /* 0x20000005ff097230 */ /* 0x100fe40000004100 */
[----:B------:R-:W-:Y:S02]  /*8100*/  HADD2.F32 R5, -RZ, R5.H1_H1 ;  /* 0x30000005ff057230 */ /* 0x000fe40000004100 */
[-C--:B------:R-:W-:Y:S01]  /*8110*/  FMUL.FTZ R13, R20, R4.reuse ;  /* 0x00000004140d7220 */ /* 0x080fe20000410000 */
        /* <DEDUP_REMOVED lines=26> */
.L_x_9765:
[----:B------:R-:W-:Y:S05]  /*82c0*/  BSYNC B1 ;  /* 0x0000000000017941 */ /* 0x000fea0003800000 */
.L_x_9764:
[----:B------:R-:W-:Y:S05]  /*82d0*/  @P1 BRA `(.L_x_9763) ;  /* 0x0000001000941947 */ /* 0x000fea0003800000 */
[----:B01----:R-:W0:Y:S01]  /*82e0*/  LDS.128 R4, [R0+0x2000] ;  /* 0x0020000000047984 */ /* 0x003e220000000c00 */
[----:B------:R-:W-:Y:S02]  /*82f0*/  HADD2.F32 R15, -RZ, R30.H0_H0 ;  /* 0x2000001eff0f7230 */ /* 0x000fe40000004100 */
[----:B------:R-:W-:Y:S02]  /*8300*/  HADD2.F32 R13, -RZ, R28.H0_H0 ;  /* 0x2000001cff0d7230 */ /* 0x000fe40000004100 */
[----:B------:R-:W-:Y:S02]  /*8310*/  HADD2.F32 R26, -RZ, R35.H0_H0 ;  /* 0x20000023ff1a7230 */ /* 0x000fe40000004100 */
[----:B------:R-:W-:Y:S02]  /*8320*/  HADD2.F32 R20, -RZ, R33.H0_H0 ;  /* 0x20000021ff147230 */ /* 0x000fe40000004100 */
[----:B------:R-:W-:Y:S02]  /*8330*/  HADD2.F32 R21, -RZ, R30.H1_H1 ;  /* 0x3000001eff157230 */ /* 0x000fe40000004100 */
[----:B0-----:R-:W-:-:S02]  /*8340*/  HADD2.F32 R3, -RZ, R4.H0_H0 ;  /* 0x20000004ff037230 */ /* 0x001fc40000004100 */
[----:B------:R-:W-:Y:S02]  /*8350*/  HADD2.F32 R4, -RZ, R4.H1_H1 ;  /* 0x30000004ff047230 */ /* 0x000fe40000004100 */
[--C-:B------:R-:W-:Y:S02]  /*8360*/  HADD2.F32 R8, -RZ, R5.reuse.H0_H0 ;  /* 0x20000005ff087230 */ /* 0x100fe40000004100 */
[----:B------:R-:W-:Y:S02]  /*8370*/  HADD2.F32 R5, -RZ, R5.H1_H1 ;  /* 0x30000005ff057230 */ /* 0x000fe40000004100 */
[-C--:B------:R-:W-:Y:S01]  /*8380*/  FMUL.FTZ R12, R15, R4.reuse ;  /* 0x000000040f0c7220 */ /* 0x080fe20000410000 */
[C---:B------:R-:W-:Y:S01]  /*8390*/  FMUL.FTZ R14, R13.reuse, R4 ;  /* 0x000000040d0e7220 */ /* 0x040fe20000410000 */
[----:B------:R-:W-:Y:S02]  /*83a0*/  HADD2.F32 R9, -RZ, R6.H0_H0 ;  /* 0x20000006ff097230 */ /* 0x000fe40000004100 */
[----:B------:R-:W-:Y:S01]  /*83b0*/  FMUL.FTZ R11, R26, R5 ;  /* 0x000000051a0b7220 */ /* 0x000fe20000410000 */
[-C--:B------:R-:W-:Y:S01]  /*83c0*/  FFMA.FTZ R4, R13, R3.reuse, -R12 ;  /* 0x000000030d047223 */ /* 0x080fe2000001080c */
[----:B------:R-:W-:Y:S01]  /*83d0*/  FFMA.FTZ R3, R15, R3, R14 ;  /* 0x000000030f037223 */ /* 0x000fe2000001000e */
[----:B------:R-:W-:-:S02]  /*83e0*/  HADD2.F32 R10, -RZ, R7.H0_H0 ;  /* 0x20000007ff0a7230 */ /* 0x000fc40000004100 */
[C---:B------:R-:W-:Y:S01]  /*83f0*/  FMUL.FTZ R13, R20.reuse, R5 ;  /* 0x00000005140d7220 */ /* 0x040fe20000410000 */
[----:B------:R-:W-:Y:S02]  /*8400*/  HADD2.F32 R15, -RZ, R28.H1_H1 ;  /* 0x3000001cff0f7230 */ /* 0x000fe40000004100 */
[-C--:B------:R-:W-:Y:S01]  /*8410*/  FFMA.FTZ R5, R20, R8.reuse, -R11 ;  /* 0x0000000814057223 */ /* 0x080fe2000001080b */
[----:B------:R-:W-:Y:S02]  /*8420*/  HADD2.F32 R6, -RZ, R6.H1_H1 ;  /* 0x30000006ff067230 */ /* 0x000fe40000004100 */
[----:B------:R-:W-:Y:S01]  /*8430*/  FFMA.FTZ R8, R26, R8, R13 ;  /* 0x000000081a087223 */ /* 0x000fe2000001000d */
[----:B------:R-:W-:Y:S01]  /*8440*/  HADD2.F32 R7, -RZ, R7.H1_H1 ;  /* 0x30000007ff077230 */ /* 0x000fe20000004100 */
[----:B------:R-:W-:Y:S01]  /*8450*/  F2FP.F16.F32.PACK_AB R4, R3, R4 ;  /* 0x000000040304723e */ /* 0x000fe200000000ff */
[----:B------:R-:W-:Y:S02]  /*8460*/  HADD2.F32 R28, -RZ, R35.H1_H1 ;  /* 0x30000023ff1c7230 */ /* 0x000fe40000004100 */
[----:B------:R-:W-:Y:S01]  /*8470*/  FMUL.FTZ R12, R21, R6 ;  /* 0x00000006150c7220 */ /* 0x000fe20000410000 */
[----:B------:R-:W-:-:S02]  /*8480*/  HADD2.F32 R20, -RZ, R33.H1_H1 ;  /* 0x30000021ff147230 */ /* 0x000fc40000004100 */
[C---:B------:R-:W-:Y:S01]  /*8490*/  FMUL.FTZ R14, R15.reuse, R6 ;  /* 0x000000060f0e7220 */ /* 0x040fe20000410000 */
[----:B------:R-:W-:Y:S01]  /*84a0*/  F2FP.F16.F32.PACK_AB R5, R8, R5 ;  /* 0x000000050805723e */ /* 0x000fe200000000ff */
[----:B------:R-:W-:Y:S01]  /*84b0*/  FMUL.FTZ R11, R28, R7 ;  /* 0x000000071c0b7220 */ /* 0x000fe20000410000 */
[----:B------:R-:W-:Y:S01]  /*84c0*/  FFMA.FTZ R6, R15, R9, -R12 ;  /* 0x000000090f067223 */ /* 0x000fe2000001080c */
[C---:B------:R-:W-:Y:S01]  /*84d0*/  FMUL.FTZ R13, R20.reuse, R7 ;  /* 0x00000007140d7220 */ /* 0x040fe20000410000 */
[----:B------:R-:W-:Y:S01]  /*84e0*/  FFMA.FTZ R9, R21, R9, R14 ;  /* 0x0000000915097223 */ /* 0x000fe2000001000e */
[-C--:B------:R-:W-:Y:S02]  /*84f0*/  FFMA.FTZ R7, R20, R10.reuse, -R11 ;  /* 0x0000000a14077223 */ /* 0x080fe4000001080b */
[----:B------:R-:W-:Y:S02]  /*8500*/  FFMA.FTZ R10, R28, R10, R13 ;  /* 0x0000000a1c0a7223 */ /* 0x000fe4000001000d */
[----:B------:R-:W-:-:S03]  /*8510*/  F2FP.F16.F32.PACK_AB R6, R9, R6 ;  /* 0x000000060906723e */ /* 0x000fc600000000ff */
[----:B------:R-:W-:-:S05]  /*8520*/  F2FP.F16.F32.PACK_AB R7, R10, R7 ;  /* 0x000000070a07723e */ /* 0x000fca00000000ff */
[----:B------:R2:W-:Y:S01]  /*8530*/  STS.128 [R0+0x2000], R4 ;  /* 0x0020000400007388 */ /* 0x0005e20000000c00 */
[----:B------:R-:W-:Y:S05]  /*8540*/  BRA `(.L_x_9763) ;  /* 0x0000000c00f87947 */ /* 0x000fea0003800000 */
.L_x_9753:
[----:B------:R-:W-:-:S03]  /*8550*/  UMOV UR4, 0xffffffff ;  /* 0xffffffff00047882 */ /* 0x000fc60000000000 */
[----:B------:R-:W-:Y:S05]  /*8560*/  BRA.DIV UR4, `(.L_x_9766) ;  /* 0x0000013204107947 */ /* 0x000fea000b800000 */
[----:B------:R1:W2:Y:S04]  /*8570*/  SHFL.IDX PT, R0, R27, RZ, 0x1c1f ;  /* 0x001c1fff1b007589 */ /* 0x0002a800000e0000 */
[----:B------:R1:W3:Y:S04]  /*8580*/  SHFL.IDX PT, R3, R26, RZ, 0x1c1f ;  /* 0x001c1fff1a037589 */ /* 0x0002e800000e0000 */
[----:B------:R1:W4:Y:S04]  /*8590*/  SHFL.IDX PT, R20, R25, RZ, 0x1c1f ;  /* 0x001c1fff19147589 */ /* 0x00032800000e0000 */
[----:B------:R1:W0:Y:S02]  /*85a0*/  SHFL.IDX PT, R14, R28, RZ, 0x1c1f ;  /* 0x001c1fff1c0e7589 */ /* 0x00022400000e0000 */
.L_x_9993:
        /* <DEDUP_REMOVED lines=10> */
[----:B-1----:R-:W-:Y:S01]  /*8650*/  IMAD.IADD R26, R6, 0x1, -R5 ;  /* 0x00000001061a7824 */ /* 0x002fe200078e0a05 */
[----:B------:R-:W-:Y:S02]  /*8660*/  CS2R R4, SRZ ;  /* 0x0000000000047805 */ /* 0x000fe4000001ff00 */
[----:B------:R-:W-:Y:S02]  /*8670*/  CS2R R6, SRZ ;  /* 0x0000000000067805 */ /* 0x000fe4000001ff00 */
[----:B------:R-:W-:Y:S01]  /*8680*/  SHF.L.U32 R26, R26, 0x1f, RZ ;  /* 0x0000001f1a1a7819 */ /* 0x000fe200000006ff */
[----:B------:R-:W-:Y:S06]  /*8690*/  @P0 BRA `(.L_x_9768) ;  /* 0x0000000000300947 */ /* 0x000fec0003800000 */
[----:B------:R-:W-:Y:S01]  /*86a0*/  ULDC UR4, c[0x0][0x3f4] ;  /* 0x0000fd0000047ab9 */ /* 0x000fe20000000800 */
[C---:B------:R-:W-:Y:S02]  /*86b0*/  SHF.L.U32 R15, R16.reuse, 0x1, RZ ;  /* 0x00000001100f7819 */ /* 0x040fe400000006ff */
[C---:B------:R-:W-:Y:S02]  /*86c0*/  ISETP.GE.AND P2, PT, R16.reuse, UR4, PT ;  /* 0x0000000410007c0c */ /* 0x040fe4000bf46270 */
[----:B------:R-:W-:Y:S02]  /*86d0*/  SHF.L.U64.HI R5, R16, 0x1, R17 ;  /* 0x0000000110057819 */ /* 0x000fe40000010211 */
[-C--:B---3--:R-:W-:Y:S02]  /*86e0*/  IADD3 R12, P0, R3, R15.reuse, RZ ;  /* 0x0000000f030c7210 */ /* 0x088fe40007f1e0ff */
[----:B0-----:R-:W-:-:S03]  /*86f0*/  IADD3 R14, P1, R14, R15, RZ ;  /* 0x0000000f0e0e7210 */ /* 0x001fc60007f3e0ff */
[--C-:B--2---:R-:W-:Y:S02]  /*8700*/  IMAD.X R13, R0, 0x1, R5.reuse, P0 ;  /* 0x00000001000d7824 */ /* 0x104fe400000e0605 */
[----:B----4-:R-:W-:Y:S01]  /*8710*/  IMAD.X R15, R20, 0x1, R5, P1 ;  /* 0x00000001140f7824 */ /* 0x010fe200008e0605 */
[----:B------:R-:W-:Y:S01]  /*8720*/  CS2R R4, SRZ ;  /* 0x0000000000047805 */ /* 0x000fe2000001ff00 */
[----:B------:R-:W-:Y:S06]  /*8730*/  @P2 BRA `(.L_x_9768) ;  /* 0x0000000000082947 */ /* 0x000fec0003800000 */
[----:B------:R1:W5:Y:S04]  /*8740*/  LD.E.128 R4, desc[UR40][R12.64] ;  /* 0x000000280c047980 */ /* 0x000368000c101d00 */
[----:B------:R1:W5:Y:S02]  /*8750*/  LD.E.128 R8, desc[UR40][R14.64] ;  /* 0x000000280e087980 */ /* 0x000364000c101d00 */
.L_x_9768:
[----:B------:R-:W-:Y:S05]  /*8760*/  BSYNC B1 ;  /* 0x0000000000017941 */ /* 0x000fea0003800000 */
.L_x_9767:
[----:B------:R-:W4:Y:S01]  /*8770*/  SYNCS.PHASECHK.TRANS64.TRYWAIT P1, [R19+URZ+0x22800], R26 ;  /* 0x0228001a130075a7 */ /* 0x000f22000802017f */
[----:B-----5:R-:W-:Y:S01]  /*8780*/  IMAD.MOV.U32 R37, RZ, RZ, R4 ;  /* 0x000000ffff257224 */ /* 0x020fe200078e0004 */
[--C-:B------:R-:W-:Y:S01]  /*8790*/  SHF.R.U64 R41, R4, 0x10, R5.reuse ;  /* 0x0000001004297819 */ /* 0x100fe20000001205 */
[--C-:B--2---:R-:W-:Y:S01]  /*87a0*/  IMAD.MOV.U32 R0, RZ, RZ, R5.reuse ;  /* 0x000000ffff007224 */ /* 0x104fe200078e0005 */
[----:B-1----:R-:W-:Y:S01]  /*87b0*/  SHF.R.U32.HI R12, RZ, 0x10, R5 ;  /* 0x00000010ff0c7819 */ /* 0x002fe20000011605 */
[----:B------:R-:W-:Y:S01]  /*87c0*/  IMAD.MOV.U32 R38, RZ, RZ, R6 ;  /* 0x000000ffff267224 */ /* 0x000fe200078e0006 */
[----:B------:R-:W-:Y:S01]  /*87d0*/  SHF.R.U64 R42, R6, 0x10, R7 ;  /* 0x00000010062a7819 */ /* 0x000fe20000001207 */
[----:B------:R-:W-:Y:S01]  /*87e0*/  IMAD.MOV.U32 R39, RZ, RZ, R8 ;  /* 0x000000ffff277224 */ /* 0x000fe200078e0008 */
[----:B------:R-:W-:Y:S01]  /*87f0*/  SHF.R.U64 R43, R8, 0x10, R9 ;  /* 0x00000010082b7819 */ /* 0x000fe20000001209 */
[----:B------:R-:W-:Y:S01]  /*8800*/  IMAD.MOV.U32 R4, RZ, RZ, R7 ;  /* 0x000000ffff047224 */ /* 0x000fe200078e0007 */
[--C-:B------:R-:W-:Y:S01]  /*8810*/  SHF.R.U32.HI R8, RZ, 0x10, R9.reuse ;  /* 0x00000010ff087819 */ /* 0x100fe20000011609 */
[----:B------:R-:W-:Y:S01]  /*8820*/  IMAD.MOV.U32 R5, RZ, RZ, R9 ;  /* 0x000000ffff057224 */ /* 0x000fe200078e0009 */
[----:B------:R-:W-:Y:S01]  /*8830*/  VIMNMX R21, R21, 0x80, PT ;  /* 0x0000008015157848 */ /* 0x000fe20003fe0100 */
[----:B------:R-:W-:Y:S01]  /*8840*/  IMAD.MOV.U32 R6, RZ, RZ, R11 ;  /* 0x000000ffff067224 */ /* 0x000fe200078e000b */
[----:B------:R-:W-:Y:S01]  /*8850*/  SHF.R.U32.HI R7, RZ, 0x10, R7 ;  /* 0x00000010ff077819 */ /* 0x000fe20000011607 */
[----:B0-----:R-:W-:Y:S01]  /*8860*/  VIADD R13, R200, 0x40 ;  /* 0x00000040c80d7836 */ /* 0x001fe20000000000 */
[----:B---3--:R-:W0:Y:S01]  /*8870*/  LDC R3, c[0x0][0x3f4] ;  /* 0x0000fd00ff037b82 */ /* 0x008e220000000800 */
[----:B------:R-:W-:Y:S01]  /*8880*/  MOV R40, R10 ;  /* 0x0000000a00287202 */ /* 0x000fe20000000f00 */
        /* <DEDUP_REMOVED lines=11> */
[C---:B0-----:R-:W-:Y:S01]  /*8940*/  ISETP.GE.AND P0, PT, R16.reuse, R3, PT ;  /* 0x000000031000720c */ /* 0x041fe20003f06270 */
[----:B------:R-:W-:-:S03]  /*8950*/  IMAD.IADD R0, R16, 0x1, R3 ;  /* 0x0000000110007824 */ /* 0x000fc600078e0203 */
[-C--:B------:R-:W-:Y:S02]  /*8960*/  ISETP.GE.OR P2, PT, R200, R21.reuse, P0 ;  /* 0x00000015c800720c */ /* 0x080fe40000746670 */
[----:B------:R-:W-:Y:S01]  /*8970*/  ISETP.GE.OR P0, PT, R13, R21, P0 ;  /* 0x000000150d00720c */ /* 0x000fe20000706670 */
[----:B----4-:R-:W-:-:S12]  /*8980*/  @!P1 BRA `(.L_x_9770) ;  /* 0x0000012c00789947 */ /* 0x010fd80003800000 */
.L_x_9994:
[----:B------:R-:W-:Y:S05]  /*8990*/  BSYNC B1 ;  /* 0x0000000000017941 */ /* 0x000fea0003800000 */
.L_x_9769:
[----:B------:R-:W-:Y:S01]  /*89a0*/  BSSY B1, `(.L_x_9771) ;  /* 0x000005f000017945 */ /* 0x000fe20003800000 */
[----:B------:R-:W-:-:S03]  /*89b0*/  LOP3.LUT R0, R0, 0x38, RZ, 0xc0, !PT ;  /* 0x0000003800007812 */ /* 0x000fc600078ec0ff */
[----:B------:R-:W-:Y:S05]  /*89c0*/  @P2 BRA `(.L_x_9772) ;  /* 0x0000000400702947 */ /* 0x000fea0003800000 */
[----:B------:R-:W2:Y:S01]  /*89d0*/  LDL R8, [R1+0x1c] ;  /* 0x00001c0001087983 */ /* 0x000ea20000100800 */
[----:B------:R-:W-:Y:S01]  /*89e0*/  LEA.HI R29, R29, R30, RZ, 0x2 ;  /* 0x0000001e1d1d7211 */ /* 0x000fe200078f10ff */
[----:B0-----:R-:W-:Y:S02]  /*89f0*/  HADD2.F32 R26, -RZ, R37.H0_H0 ;  /* 0x20000025ff1a7230 */ /* 0x001fe40000004100 */
[----:B------:R-:W-:Y:S01]  /*8a00*/  HADD2.F32 R28, -RZ, R39.H0_H0 ;  /* 0x20000027ff1c7230 */ /* 0x000fe20000004100 */
[----:B------:R-:W-:Y:S01]  /*8a10*/  SHF.R.S32.HI R29, RZ, 0x1f, R29 ;  /* 0x0000001fff1d7819 */ /* 0x000fe2000001141d */
[----:B------:R-:W-:-:S03]  /*8a20*/  HADD2.F32 R27, -RZ, R43.H0_H0 ;  /* 0x2000002bff1b7230 */ /* 0x000fc60000004100 */
[----:B------:R-:W-:-:S04]  /*8a30*/  LEA.HI R29, R29, R200, RZ, 0x3 ;  /* 0x000000c81d1d7211 */ /* 0x000fc800078f18ff */
[----:B------:R-:W-:-:S05]  /*8a40*/  LOP3.LUT R29, R29, 0xfffffff8, RZ, 0xc0, !PT ;  /* 0xfffffff81d1d7812 */ /* 0x000fca00078ec0ff */
[----:B------:R-:W-:Y:S02]  /*8a50*/  IMAD.IADD R3, R200, 0x1, -R29 ;  /* 0x00000001c8037824 */ /* 0x000fe400078e0a1d */
[----:B------:R-:W-:Y:S02]  /*8a60*/  HADD2.F32 R29, -RZ, R39.H1_H1 ;  /* 0x30000027ff1d7230 */ /* 0x000fe40000004100 */
[----:B------:R-:W-:-:S05]  /*8a70*/  IMAD.SHL.U32 R3, R3, 0x40, RZ ;  /* 0x0000004003037824 */ /* 0x000fca00078e00ff */
[----:B------:R-:W-:-:S04]  /*8a80*/  LOP3.LUT R5, R3, 0x1c0, RZ, 0xc0, !PT ;  /* 0x000001c003057812 */ /* 0x000fc800078ec0ff */
[----:B------:R-:W-:Y:S02]  /*8a90*/  LOP3.LUT R3, R5, 0x38, R16, 0xf8, !PT ;  /* 0x0000003805037812 */ /* 0x000fe400078ef810 */
[----:B------:R-:W-:-:S04]  /*8aa0*/  SHF.R.U32.HI R6, RZ, 0x3, R5 ;  /* 0x00000003ff067819 */ /* 0x000fc80000011605 */
[----:B------:R-:W-:-:S05]  /*8ab0*/  LOP3.LUT R3, R3, R6, RZ, 0x3c, !PT ;  /* 0x0000000603037212 */ /* 0x000fca00078e3cff */
[----:B--2---:R-:W-:Y:S01]  /*8ac0*/  IMAD R4, R8, 0x200, R3 ;  /* 0x0000020008047824 */ /* 0x004fe200078e0203 */
[----:B------:R-:W-:-:S03]  /*8ad0*/  LOP3.LUT R3, R6, R0, R5, 0x1e, !PT ;  /* 0x0000000006037212 */ /* 0x000fc600078e1e05 */
[----:B------:R-:W-:Y:S02]  /*8ae0*/  IMAD R35, R4, 0x2, R19 ;  /* 0x0000000204237824 */ /* 0x000fe400078e0213 */
[----:B------:R-:W-:-:S03]  /*8af0*/  IMAD R8, R8, 0x200, R3 ;  /* 0x0000020008087824 */ /* 0x000fc600078e0203 */
[----:B------:R-:W0:Y:S02]  /*8b00*/  LDS.128 R4, [R35+0x18400] ;  /* 0x0184000023047984 */ /* 0x000e240000000c00 */
[----:B------:R-:W-:-:S05]  /*8b10*/  LEA R36, R8, R19, 0x1 ;  /* 0x0000001308247211 */ /* 0x000fca00078e08ff */
        /* <DEDUP_REMOVED lines=11> */
[C---:B------:R-:W-:Y:S01]  /*8bd0*/  FMUL.FTZ R31, R8.reuse, R27 ;  /* 0x0000001b081f7220 */ /* 0x040fe20000410000 */
[C---:B------:R-:W-:Y:S01]  /*8be0*/  FFMA.FTZ R30, R3.reuse, R26, -R30 ;  /* 0x0000001a031e7223 */ /* 0x040fe2000001081e */
[----:B------:R-:W-:Y:S01]  /*8bf0*/  FFMA.FTZ R32, R3, R28, R32 ;  /* 0x0000001c03207223 */ /* 0x000fe20000010020 */
[----:B------:R-:W-:Y:S02]  /*8c00*/  HADD2.F32 R3, -RZ, R37.H1_H1 ;  /* 0x30000025ff037230 */ /* 0x000fe40000004100 */
[-C--:B------:R-:W-:Y:S01]  /*8c10*/  FMUL.FTZ R33, R8, R15.reuse ;  /* 0x0000000f08217220 */ /* 0x080fe20000410000 */
[----:B------:R-:W-:Y:S01]  /*8c20*/  FFMA.FTZ R31, R4, R15, -R31 ;  /* 0x0000000f041f7223 */ /* 0x000fe2000001081f */
[----:B------:R-:W-:Y:S01]  /*8c30*/  FMUL.FTZ R15, R20, R29 ;  /* 0x0000001d140f7220 */ /* 0x000fe20000410000 */
[----:B------:R-:W-:-:S02]  /*8c40*/  HADD2.F32 R9, -RZ, R9.H1_H1 ;  /* 0x30000009ff097230 */ /* 0x000fc40000004100 */
[----:B------:R-:W-:Y:S01]  /*8c50*/  FMUL.FTZ R20, R20, R3 ;  /* 0x0000000314147220 */ /* 0x000fe20000410000 */
[----:B------:R-:W-:Y:S02]  /*8c60*/  HADD2.F32 R26, -RZ, R43.H1_H1 ;  /* 0x3000002bff1a7230 */ /* 0x000fe40000004100 */
[----:B------:R-:W-:Y:S01]  /*8c70*/  FFMA.FTZ R33, R4, R27, R33 ;  /* 0x0000001b04217223 */ /* 0x000fe20000010021 */
[----:B------:R-:W-:Y:S02]  /*8c80*/  HADD2.F32 R4, -RZ, R41.H1_H1 ;  /* 0x30000029ff047230 */ /* 0x000fe40000004100 */
[C---:B------:R-:W-:Y:S01]  /*8c90*/  FFMA.FTZ R15, R12.reuse, R3, -R15 ;  /* 0x000000030c0f7223 */ /* 0x040fe2000001080f */
[----:B------:R-:W-:Y:S01]  /*8ca0*/  FFMA.FTZ R20, R12, R29, R20 ;  /* 0x0000001d0c147223 */ /* 0x000fe20000010014 */
[----:B------:R-:W-:Y:S02]  /*8cb0*/  HADD2.F32 R21, -RZ, R10.H0_H0 ;  /* 0x2000000aff157230 */ /* 0x000fe40000004100 */
[----:B------:R-:W-:Y:S01]  /*8cc0*/  FMUL.FTZ R28, R9, R26 ;  /* 0x0000001a091c7220 */ /* 0x000fe20000410000 */
[----:B------:R-:W-:-:S02]  /*8cd0*/  HADD2.F32 R8, -RZ, R38.H0_H0 ;  /* 0x20000026ff087230 */ /* 0x000fc40000004100 */
[-C--:B------:R-:W-:Y:S01]  /*8ce0*/  FMUL.FTZ R34, R9, R4.reuse ;  /* 0x0000000409227220 */ /* 0x080fe20000410000 */
[----:B------:R-:W-:Y:S02]  /*8cf0*/  HADD2.F32 R12, -RZ, R40.H0_H0 ;  /* 0x20000028ff0c7230 */ /* 0x000fe40000004100 */
[----:B------:R-:W-:Y:S01]  /*8d00*/  FFMA.FTZ R28, R5, R4, -R28 ;  /* 0x00000004051c7223 */ /* 0x000fe2000001081c */
[----:B------:R-:W-:Y:S02]  /*8d10*/  HADD2.F32 R10, -RZ, R10.H1_H1 ;  /* 0x3000000aff0a7230 */ /* 0x000fe40000004100 */
[C---:B------:R-:W-:Y:S01]  /*8d20*/  FMUL.FTZ R27, R21.reuse, R8 ;  /* 0x00000008151b7220 */ /* 0x040fe20000410000 */
[----:B------:R-:W-:Y:S02]  /*8d30*/  HADD2.F32 R9, -RZ, R44.H0_H0 ;  /* 0x2000002cff097230 */ /* 0x000fe40000004100 */
[----:B------:R-:W-:Y:S01]  /*8d40*/  FMUL.FTZ R4, R21, R12 ;  /* 0x0000000c15047220 */ /* 0x000fe20000410000 */
[----:B------:R-:W-:-:S02]  /*8d50*/  HADD2.F32 R13, -RZ, R6.H0_H0 ;  /* 0x20000006ff0d7230 */ /* 0x000fc40000004100 */
[----:B------:R-:W-:Y:S01]  /*8d60*/  FFMA.FTZ R21, R5, R26, R34 ;  /* 0x0000001a05157223 */ /* 0x000fe20000010022 */
[----:B------:R-:W-:Y:S02]  /*8d70*/  HADD2.F32 R6, -RZ, R6.H1_H1 ;  /* 0x30000006ff067230 */ /* 0x000fe40000004100 */
[C---:B------:R-:W-:Y:S01]  /*8d80*/  FMUL.FTZ R5, R10.reuse, R9 ;  /* 0x000000090a057220 */ /* 0x040fe20000410000 */
[----:B------:R-:W-:Y:S02]  /*8d90*/  HADD2.F32 R3, -RZ, R42.H0_H0 ;  /* 0x2000002aff037230 */ /* 0x000fe40000004100 */
[C---:B------:R-:W-:Y:S01]  /*8da0*/  FFMA.FTZ R26, R13.reuse, R8, -R4 ;  /* 0x000000080d1a7223 */ /* 0x040fe20000010804 */
[----:B------:R-:W-:Y:S01]  /*8db0*/  FFMA.FTZ R27, R13, R12, R27 ;  /* 0x0000000c0d1b7223 */ /* 0x000fe2000001001b */
[--C-:B------:R-:W-:Y:S02]  /*8dc0*/  HADD2.F32 R25, -RZ, R11.reuse.H0_H0 ;  /* 0x2000000bff197230 */ /* 0x100fe40000004100 */
[-C--:B------:R-:W-:Y:S01]  /*8dd0*/  FMUL.FTZ R29, R10, R3.reuse ;  /* 0x000000030a1d7220 */ /* 0x080fe20000410000 */
[----:B------:R-:W-:Y:S01]  /*8de0*/  FFMA.FTZ R13, R6, R3, -R5 ;  /* 0x00000003060d7223 */ /* 0x000fe20000010805 */
[----:B------:R-:W-:-:S02]  /*8df0*/  HADD2.F32 R11, -RZ, R11.H1_H1 ;  /* 0x3000000bff0b7230 */ /* 0x000fc40000004100 */
[----:B------:R-:W-:Y:S02]  /*8e00*/  HADD2.F32 R5, -RZ, R40.H1_H1 ;  /* 0x30000028ff057230 */ /* 0x000fe40000004100 */
[----:B------:R-:W-:Y:S01]  /*8e10*/  FFMA.FTZ R10, R6, R9, R29 ;  /* 0x00000009060a7223 */ /* 0x000fe2000001001d */
[----:B------:R-:W-:Y:S02]  /*8e20*/  HADD2.F32 R3, -RZ, R38.H1_H1 ;  /* 0x30000026ff037230 */ /* 0x000fe40000004100 */
[----:B------:R-:W-:Y:S02]  /*8e30*/  HADD2.F32 R8, -RZ, R44.H1_H1 ;  /* 0x3000002cff087230 */ /* 0x000fe40000004100 */
[C---:B------:R-:W-:Y:S01]  /*8e40*/  FMUL.FTZ R9, R25.reuse, R5 ;  /* 0x0000000519097220 */ /* 0x040fe20000410000 */
[----:B------:R-:W-:Y:S02]  /*8e50*/  HADD2.F32 R4, -RZ, R42.H1_H1 ;  /* 0x3000002aff047230 */ /* 0x000fe40000004100 */
[----:B------:R-:W-:Y:S01]  /*8e60*/  FMUL.FTZ R6, R25, R3 ;  /* 0x0000000319067220 */ /* 0x000fe20000410000 */
[----:B------:R-:W-:-:S02]  /*8e70*/  HADD2.F32 R14, -RZ, R7.H0_H0 ;  /* 0x20000007ff0e7230 */ /* 0x000fc40000004100 */
[C---:B------:R-:W-:Y:S01]  /*8e80*/  FMUL.FTZ R12, R11.reuse, R8 ;  /* 0x000000080b0c7220 */ /* 0x040fe20000410000 */
[----:B------:R-:W-:Y:S02]  /*8e90*/  HADD2.F32 R7, -RZ, R7.H1_H1 ;  /* 0x30000007ff077230 */ /* 0x000fe40000004100 */
[-C--:B------:R-:W-:Y:S01]  /*8ea0*/  FMUL.FTZ R25, R11, R4.reuse ;  /* 0x000000040b197220 */ /* 0x080fe20000410000 */
[----:B------:R-:W-:Y:S01]  /*8eb0*/  F2FP.F16.F32.PACK_AB R10, R10, R27 ;  /* 0x0000001b0a0a723e */ /* 0x000fe200000000ff */
        /* <DEDUP_REMOVED lines=13> */
.L_x_9772:
[----:B------:R-:W-:Y:S05]  /*8f90*/  BSYNC B1 ;  /* 0x0000000000017941 */ /* 0x000fea0003800000 */
.L_x_9771:
[----:B------:R-:W-:Y:S05]  /*8fa0*/  @P0 BRA `(.L_x_9763) ;  /* 0x0000000400600947 */ /* 0x000fea0003800000 */
[----:B------:R-:W2:Y:S01]  /*8fb0*/  LDL R3, [R1+0x20] ;  /* 0x0000200001037983 */ /* 0x000ea20000100800 */
[C---:B-1----:R-:W-:Y:S02]  /*8fc0*/  VIADD R4, R200.reuse, 0x40 ;  /* 0x00000040c8047836 */ /* 0x042fe40000000000 */
        /* <DEDUP_REMOVED lines=9> */
[----:B------:R-:W-:Y:S02]  /*9060*/  HADD2.F32 R29, -RZ, R39.H0_H0 ;  /* 0x20000027ff1d7230 */ /* 0x000fe40000004100 */
[----:B------:R-:W-:Y:S02]  /*9070*/  HADD2.F32 R34, -RZ, R43.H0_H0 ;  /* 0x2000002bff227230 */ /* 0x000fe40000004100 */
[----:B------:R-:W-:Y:S02]  /*9080*/  HADD2.F32 R30, -RZ, R41.H0_H0 ;  /* 0x20000029ff1e7230 */ /* 0x000fe40000004100 */
[----:B------:R-:W-:Y:S02]  /*9090*/  HADD2.F32 R36, -RZ, R39.H1_H1 ;  /* 0x30000027ff247230 */ /* 0x000fe40000004100 */
[----:B------:R-:W-:-:S02]  /*90a0*/  HADD2.F32 R32, -RZ, R37.H1_H1 ;  /* 0x30000025ff207230 */ /* 0x000fc40000004100 */
[----:B------:R-:W-:Y:S02]  /*90b0*/  HADD2.F32 R35, -RZ, R43.H1_H1 ;  /* 0x3000002bff237230 */ /* 0x000fe40000004100 */
[----:B------:R-:W-:Y:S02]  /*90c0*/  HADD2.F32 R31, -RZ, R41.H1_H1 ;  /* 0x30000029ff1f7230 */ /* 0x000fe40000004100 */
[----:B------:R-:W-:Y:S02]  /*90d0*/  HADD2.F32 R37, -RZ, R40.H0_H0 ;  /* 0x20000028ff257230 */ /* 0x000fe40000004100 */
[----:B------:R-:W-:Y:S02]  /*90e0*/  HADD2.F32 R33, -RZ, R38.H0_H0 ;  /* 0x20000026ff217230 */ /* 0x000fe40000004100 */
[----:B--2---:R-:W-:-:S04]  /*90f0*/  IMAD.IADD R0, R3, 0x1, R0 ;  /* 0x0000000103007824 */ /* 0x004fc800078e0200 */
[----:B------:R-:W-:Y:S01]  /*9100*/  IMAD R0, R0, 0x2, R19 ;  /* 0x0000000200007824 */ /* 0x000fe200078e0213 */
[----:B---3--:R-:W1:Y:S04]  /*9110*/  LDS.128 R4, [R45+0x18400] ;  /* 0x018400002d047984 */ /* 0x008e680000000c00 */
[----:B------:R-:W2:Y:S01]  /*9120*/  LDS.128 R8, [R0+0x18400] ;  /* 0x0184000000087984 */ /* 0x000ea20000000c00 */
[----:B-1----:R-:W-:Y:S02]  /*9130*/  HADD2.F32 R3, -RZ, R4.H0_H0 ;  /* 0x20000004ff037230 */ /* 0x002fe40000004100 */
[--C-:B--2---:R-:W-:Y:S02]  /*9140*/  HADD2.F32 R15, -RZ, R8.reuse.H0_H0 ;  /* 0x20000008ff0f7230 */ /* 0x104fe40000004100 */
[----:B------:R-:W-:-:S03]  /*9150*/  HADD2.F32 R8, -RZ, R8.H1_H1 ;  /* 0x30000008ff087230 */ /* 0x000fc60000004100 */
[-C--:B0-----:R-:W-:Y:S01]  /*9160*/  FMUL.FTZ R26, R29, R15.reuse ;  /* 0x0000000f1d1a7220 */ /* 0x081fe20000410000 */
[C---:B------:R-:W-:Y:S01]  /*9170*/  FMUL.FTZ R28, R27.reuse, R15 ;  /* 0x0000000f1b1c7220 */ /* 0x040fe20000410000 */
[--C-:B------:R-:W-:Y:S02]  /*9180*/  HADD2.F32 R20, -RZ, R9.reuse.H0_H0 ;  /* 0x20000009ff147230 */ /* 0x100fe40000004100 */
[-C--:B------:R-:W-:Y:S01]  /*9190*/  FMUL.FTZ R15, R34, R8.reuse ;  /* 0x00000008220f7220 */ /* 0x080fe20000410000 */
[----:B------:R-:W-:Y:S02]  /*91a0*/  HADD2.F32 R4, -RZ, R4.H1_H1 ;  /* 0x30000004ff047230 */ /* 0x000fe40000004100 */
[-C--:B------:R-:W-:Y:S01]  /*91b0*/  FFMA.FTZ R26, R27, R3.reuse, -R26 ;  /* 0x000000031b1a7223 */ /* 0x080fe2000001081a */
[----:B------:R-:W-:Y:S01]  /*91c0*/  FFMA.FTZ R28, R29, R3, R28 ;  /* 0x000000031d1c7223 */ /* 0x000fe2000001001c */
[----:B------:R-:W-:Y:S02]  /*91d0*/  HADD2.F32 R9, -RZ, R9.H1_H1 ;  /* 0x30000009ff097230 */ /* 0x000fe40000004100 */
[----:B------:R-:W-:Y:S01]  /*91e0*/  FMUL.FTZ R3, R30, R8 ;  /* 0x000000081e037220 */ /* 0x000fe20000410000 */
[----:B------:R-:W-:-:S02]  /*91f0*/  HADD2.F32 R12, -RZ, R5.H0_H0 ;  /* 0x20000005ff0c7230 */ /* 0x000fc40000004100 */
[----:B------:R-:W-:Y:S01]  /*9200*/  FMUL.FTZ R27, R36, R20 ;  /* 0x00000014241b7220 */ /* 0x000fe20000410000 */
[----:B------:R-:W-:Y:S02]  /*9210*/  HADD2.F32 R5, -RZ, R5.H1_H1 ;  /* 0x30000005ff057230 */ /* 0x000fe40000004100 */
[----:B------:R-:W-:Y:S01]  /*9220*/  FFMA.FTZ R15, R30, R4, -R15 ;  /* 0x000000041e0f7223 */ /* 0x000fe2000001080f */
[--C-:B------:R-:W-:Y:S02]  /*9230*/  HADD2.F32 R21, -RZ, R10.reuse.H0_H0 ;  /* 0x2000000aff157230 */ /* 0x100fe40000004100 */
[----:B------:R-:W-:Y:S01]  /*9240*/  FMUL.FTZ R29, R32, R20 ;  /* 0x00000014201d7220 */ /* 0x000fe20000410000 */
[----:B------:R-:W-:Y:S01]  /*9250*/  FFMA.FTZ R3, R34, R4, R3 ;  /* 0x0000000422037223 */ /* 0x000fe20000010003 */
[----:B------:R-:W-:Y:S02]  /*9260*/  HADD2.F32 R10, -RZ, R10.H1_H1 ;  /* 0x3000000aff0a7230 */ /* 0x000fe40000004100 */
[-C--:B------:R-:W-:Y:S01]  /*9270*/  FMUL.FTZ R4, R35, R9.reuse ;  /* 0x0000000923047220 */ /* 0x080fe20000410000 */
[----:B------:R-:W-:Y:S01]  /*9280*/  FMUL.FTZ R8, R31, R9 ;  /* 0x000000091f087220 */ /* 0x000fe20000410000 */
[----:B------:R-:W-:-:S02]  /*9290*/  HADD2.F32 R34, -RZ, R44.H0_H0 ;  /* 0x2000002cff227230 */ /* 0x000fc40000004100 */
[-C--:B------:R-:W-:Y:S01]  /*92a0*/  FFMA.FTZ R27, R32, R12.reuse, -R27 ;  /* 0x0000000c201b7223 */ /* 0x080fe2000001081b */
[----:B------:R-:W-:Y:S02]  /*92b0*/  HADD2.F32 R13, -RZ, R6.H0_H0 ;  /* 0x20000006ff0d7230 */ /* 0x000fe40000004100 */
[----:B------:R-:W-:Y:S01]  /*92c0*/  FFMA.FTZ R29, R36, R12, R29 ;  /* 0x0000000c241d7223 */ /* 0x000fe2000001001d */
[----:B------:R-:W-:Y:S02]  /*92d0*/  HADD2.F32 R32, -RZ, R42.H0_H0 ;  /* 0x2000002aff207230 */ /* 0x000fe40000004100 */
[-C--:B------:R-:W-:Y:S01]  /*92e0*/  FFMA.FTZ R12, R31, R5.reuse, -R4 ;  /* 0x000000051f0c7223 */ /* 0x080fe20000010804 */
[----:B------:R-:W-:Y:S02]  /*92f0*/  HADD2.F32 R6, -RZ, R6.H1_H1 ;  /* 0x30000006ff067230 */ /* 0x000fe40000004100 */
[----:B------:R-:W-:Y:S01]  /*9300*/  FFMA.FTZ R20, R35, R5, R8 ;  /* 0x0000000523147223 */ /* 0x000fe20000010008 */
[-C--:B------:R-:W-:Y:S01]  /*9310*/  FMUL.FTZ R5, R34, R10.reuse ;  /* 0x0000000a22057220 */ /* 0x080fe20000410000 */
[----:B------:R-:W-:Y:S01]  /*9320*/  FMUL.FTZ R4, R37, R21 ;  /* 0x0000001525047220 */ /* 0x000fe20000410000 */
[----:B------:R-:W-:Y:S01]  /*9330*/  FMUL.FTZ R9, R32, R10 ;  /* 0x0000000a20097220 */ /* 0x000fe20000410000 */
[----:B------:R-:W-:-:S02]  /*9340*/  HADD2.F32 R25, -RZ, R11.H0_H0 ;  /* 0x2000000bff197230 */ /* 0x000fc40000004100 */
[----:B------:R-:W-:Y:S01]  /*9350*/  FFMA.FTZ R10, R32, R6, -R5 ;  /* 0x00000006200a7223 */ /* 0x000fe20000010805 */
[C---:B------:R-:W-:Y:S01]  /*9360*/  FMUL.FTZ R30, R33.reuse, R21 ;  /* 0x00000015211e7220 */ /* 0x040fe20000410000 */
[----:B------:R-:W-:Y:S02]  /*9370*/  HADD2.F32 R32, -RZ, R40.H1_H1 ;  /* 0x30000028ff207230 */ /* 0x000fe40000004100 */
[----:B------:R-:W-:Y:S01]  /*9380*/  FFMA.FTZ R21, R33, R13, -R4 ;  /* 0x0000000d21157223 */ /* 0x000fe20000010804 */
[----:B------:R-:W-:Y:S02]  /*9390*/  HADD2.F32 R8, -RZ, R38.H1_H1 ;  /* 0x30000026ff087230 */ /* 0x000fe40000004100 */
[----:B------:R-:W-:Y:S02]  /*93a0*/  HADD2.F32 R11, -RZ, R11.H1_H1 ;  /* 0x3000000bff0b7230 */ /* 0x000fe40000004100 */
[----:B------:R-:W-:Y:S02]  /*93b0*/  HADD2.F32 R33, -RZ, R44.H1_H1 ;  /* 0x3000002cff217230 */ /* 0x000fe40000004100 */
[----:B------:R-:W-:-:S02]  /*93c0*/  HADD2.F32 R31, -RZ, R42.H1_H1 ;  /* 0x3000002aff1f7230 */ /* 0x000fc40000004100 */
[----:B------:R-:W-:Y:S01]  /*93d0*/  FMUL.FTZ R5, R32, R25 ;  /* 0x0000001920057220 */ /* 0x000fe20000410000 */
[--C-:B------:R-:W-:Y:S02]  /*93e0*/  HADD2.F32 R14, -RZ, R7.reuse.H0_H0 ;  /* 0x20000007ff0e7230 */ /* 0x100fe40000004100 */
[----:B------:R-:W-:Y:S01]  /*93f0*/  FFMA.FTZ R30, R37, R13, R30 ;  /* 0x0000000d251e7223 */ /* 0x000fe2000001001e */
[----:B------:R-:W-:Y:S02]  /*9400*/  HADD2.F32 R7, -RZ, R7.H1_H1 ;  /* 0x30000007ff077230 */ /* 0x000fe40000004100 */
[----:B------:R-:W-:Y:S01]  /*9410*/  FMUL.FTZ R25, R8, R25 ;  /* 0x0000001908197220 */ /* 0x000fe20000410000 */
[----:B------:R-:W-:Y:S01]  /*9420*/  FFMA.FTZ R13, R34, R6, R9 ;  /* 0x00000006220d7223 */ /* 0x000fe20000010009 */
        /* <DEDUP_REMOVED lines=16> */
.L_x_9763:
[----:B------:R-:W-:Y:S05]  /*9530*/  BSYNC B0 ;  /* 0x0000000000007941 */ /* 0x000fea0003800000 */
.L_x_9752:
        /* <DEDUP_REMOVED lines=8> */
.L_x_9749:
[----:B-123--:R-:W1:Y:S01]  /*95c0*/  S2R R0, SR_TID.X ;  /* 0x0000000000007919 */ /* 0x00ee620000002100 */
[----:B------:R-:W-:Y:S01]  /*95d0*/  ISETP.NE.AND P0, PT, R206, 0x3, PT ;  /* 0x00000003ce00780c */ /* 0x000fe20003f05270 */
[----:B------:R-:W-:Y:S05]  /*95e0*/  WARPSYNC.ALL ;  /* 0x0000000000007948 */ /* 0x000fea0003800000 */
[----:B-1----:R-:W-:-:S05]  /*95f0*/  SHF.R.U32.HI R0, RZ, 0x7, R0 ;  /* 0x00000007ff007819 */ /* 0x002fca0000011600 */
[----:B------:R-:W-:-:S05]  /*9600*/  VIADD R12, R0, 0x8 ;  /* 0x00000008000c7836 */ /* 0x000fca0000000000 */
[----:B------:R1:W-:Y:S06]  /*9610*/  BAR.SYNC.DEFER_BLOCKING R12, 0x100 ;  /* 0x0004000c0000751d */ /* 0x0003ec0000010000 */
[----:B------:R-:W-:Y:S05]  /*9620*/  @!P0 BRA `(.L_x_9773) ;  /* 0x0000000000048947 */ /* 0x000fea0003800000 */
[----:B------:R-:W-:Y:S01]  /*9630*/  BPT.TRAP 0x1 ;  /* 0x000000040000795c */ /* 0x000fe20000300000 */
.L_x_9773:
[----:B------:R-:W-:Y:S01]  /*9640*/  IMAD R3, R203, 0x8, R19 ;  /* 0x00000008cb037824 */ /* 0x000fe200078e0213 */
[----:B------:R-:W-:-:S04]  /*9650*/  SHF.L.U32 R20, R214, 0x1f, RZ ;  /* 0x0000001fd6147819 */ /* 0x000fc800000006ff */
[----:B------:R2:W3:Y:S01]  /*9660*/  SYNCS.PHASECHK.TRANS64.TRYWAIT P1, [R3+URZ+0x22830], R20 ;  /* 0x02283014030075a7 */ /* 0x0004e2000802017f */
[----:B------:R-:W-:Y:S05]  /*9670*/  @!P0 BRA `(.L_x_9774) ;  /* 0x0000000000048947 */ /* 0x000fea0003800000 */
[----:B------:R-:W-:Y:S01]  /*9680*/  BPT.TRAP 0x1 ;  /* 0x000000040000795c */ /* 0x000fe20000300000 */
.L_x_9774:
[----:B------:R-:W-:Y:S01]  /*9690*/  IADD3 R0, R19, 0x1c400, RZ ;  /* 0x0001c40013007810 */ /* 0x000fe20007ffe0ff */
[----:B------:R-:W-:Y:S01]  /*96a0*/  IMAD.MOV.U32 R5, RZ, RZ, 0x40000040 ;  /* 0x40000040ff057424 */ /* 0x000fe200078e00ff */
[----:B------:R-:W-:Y:S02]  /*96b0*/  LOP3.LUT R4, R24, 0x10000, RZ, 0xfc, !PT ;  /* 0x0001000018047812 */ /* 0x000fe400078efcff */
[----:B------:R-:W-:-:S04]  /*96c0*/  SHF.R.U32.HI R0, RZ, 0x4, R0 ;  /* 0x00000004ff007819 */ /* 0x000fc80000011600 */
[----:B------:R-:W-:-:S04]  /*96d0*/  LOP3.LUT R0, R0, 0x3fff, RZ, 0xc0, !PT ;  /* 0x00003fff00007812 */ /* 0x000fc800078ec0ff */
[----:B------:R-:W-:-:S05]  /*96e0*/  LOP3.LUT R0, R0, 0x10000, RZ, 0xfc, !PT ;  /* 0x0001000000007812 */ /* 0x000fca00078efcff */
[----:B------:R4:W-:Y:S01]  /*96f0*/  STL [R1+0x14], R0 ;  /* 0x0000140001007387 */ /* 0x0009e20000100800 */
[----:B---3--:R-:W-:Y:S05]  /*9700*/  @P1 BRA `(.L_x_9775) ;  /* 0x0000000000081947 */ /* 0x008fea0003800000 */
[----:B------:R-:W3:Y:S02]  /*9710*/  SYNCS.PHASECHK.TRANS64.TRYWAIT P1, [R3+URZ+0x22830], R20 ;  /* 0x02283014030075a7 */ /* 0x000ee4000802017f */
[----:B---3--:R-:W-:Y:S05]  /*9720*/  @!P1 BRA `(.L_x_9776) ;  /* 0x0000012000249947 */ /* 0x008fea0003800000 */
.L_x_9775:
[----:B----4-:R-:W4:Y:S01]  /*9730*/  LDL R0, [R1+0x14] ;  /* 0x0000140001007983 */ /* 0x010f220000100800 */
[----:B------:R-:W-:Y:S01]  /*9740*/  IMAD.MOV.U32 R7, RZ, RZ, 0x40000040 ;  /* 0x40000040ff077424 */ /* 0x000fe200078e00ff */
[----:B------:R-:W-:Y:S05]  /*9750*/  WARPSYNC.ALL ;  /* 0x0000000000007948 */ /* 0x000fea0003800000 */
[C---:B------:R-:W-:Y:S01]  /*9760*/  R2UR UR4, R4.reuse ;  /* 0x00000000040472ca */ /* 0x040fe200000e0000 */
[----:B0----5:R-:W-:Y:S01]  /*9770*/  WARPGROUP.ARRIVE ;  /* 0x00000000000079c5 */ /* 0x021fe20000000000 */
[----:B------:R-:W-:Y:S01]  /*9780*/  R2UR UR5, R5 ;  /* 0x00000000050572ca */ /* 0x000fe200000e0000 */
[----:B------:R-:W-:Y:S01]  /*9790*/  VIADD R224, R4, 0x2 ;  /* 0x0000000204e07836 */ /* 0x000fe20000000000 */
[----:B------:R-:W-:Y:S01]  /*97a0*/  R2UR UR7, R7 ;  /* 0x00000000070772ca */ /* 0x000fe200000e0000 */
[----:B------:R-:W-:Y:S01]  /*97b0*/  IMAD.MOV.U32 R225, RZ, RZ, 0x40000040 ;  /* 0x40000040ffe17424 */ /* 0x000fe200078e00ff */
[----:B------:R-:W-:Y:S01]  /*97c0*/  MOV R223, 0x40000040 ;  /* 0x4000004000df7802 */ /* 0x000fe20000000f00 */
[----:B------:R-:W-:-:S02]  /*97d0*/  IMAD.MOV.U32 R9, RZ, RZ, 0x40000040 ;  /* 0x40000040ff097424 */ /* 0x000fc400078e00ff */
[C---:B------:R-:W-:Y:S02]  /*97e0*/  VIADD R222, R4.reuse, 0x4 ;  /* 0x0000000404de7836 */ /* 0x040fe40000000000 */
[----:B------:R-:W-:Y:S02]  /*97f0*/  VIADD R10, R4, 0x6 ;  /* 0x00000006040a7836 */ /* 0x000fe40000000000 */
[----:B------:R-:W-:Y:S02]  /*9800*/  IMAD.MOV.U32 R11, RZ, RZ, 0x40000040 ;  /* 0x40000040ff0b7424 */ /* 0x000fe400078e00ff */
[----:B------:R-:W-:Y:S02]  /*9810*/  IMAD.MOV.U32 R7, RZ, RZ, 0x40000040 ;  /* 0x40000040ff077424 */ /* 0x000fe400078e00ff */
[----:B----4-:R-:W-:Y:S02]  /*9820*/  IMAD R6, R203, 0x300, R0 ;  /* 0x00000300cb067824 */ /* 0x010fe400078e0200 */
[----:B------:R-:W0:Y:S02]  /*9830*/  S2R R0, SR_TID.X ;  /* 0x0000000000007919 */ /* 0x000e240000002100 */
[C---:B------:R-:W-:Y:S01]  /*9840*/  VIADD R8, R6.reuse, 0x2 ;  /* 0x0000000206087836 */ /* 0x040fe20000000000 */
[----:B------:R-:W-:-:S13]  /*9850*/  R2UR UR6, R6 ;  /* 0x00000000060672ca */ /* 0x000fda00000e0000 */
[----:B------:R-:W-:Y:S01]  /*9860*/  HGMMA.64x96x16.F32 R24, gdesc[UR4], RZ, !UPT, gsb0 ;  /* 0x01600000041879f0 */ /* 0x000fe2000c0008ff */
[----:B------:R-:W-:Y:S02]  /*9870*/  R2UR UR4, R224 ;  /* 0x00000000e00472ca */ /* 0x000fe400000e0000 */
[----:B------:R-:W-:Y:S02]  /*9880*/  R2UR UR5, R225 ;  /* 0x00000000e10572ca */ /* 0x000fe400000e0000 */
[----:B------:R-:W-:Y:S01]  /*9890*/  R2UR UR6, R8 ;  /* 0x00000000080672ca */ /* 0x000fe200000e0000 */
[C---:B------:R-:W-:Y:S01]  /*98a0*/  VIADD R8, R6.reuse, 0x4 ;  /* 0x0000000406087836 */ /* 0x040fe20000000000 */
[----:B------:R-:W-:Y:S01]  /*98b0*/  R2UR UR7, R9 ;  /* 0x00000000090772ca */ /* 0x000fe200000e0000 */
[----:B------:R-:W-:Y:S02]  /*98c0*/  IMAD.MOV.U32 R9, RZ, RZ, 0x40000040 ;  /* 0x40000040ff097424 */ /* 0x000fe400078e00ff */
[----:B------:R-:W-:Y:S01]  /*98d0*/  VIADD R6, R6, 0x6 ;  /* 0x0000000606067836 */ /* 0x000fe20000000000 */
[----:B0-----:R-:W-:Y:S01]  /*98e0*/  SHF.R.U32.HI R0, RZ, 0x7, R0 ;  /* 0x00000007ff007819 */ /* 0x001fe20000011600 */
[----:B------:R-:W-:-:S02]  /*98f0*/  WARPGROUP.DEPBAR.LE gsb0, 0x0 ;  /* 0x00008000000079c5 */ /* 0x000fc40000010000 */
[----:B------:R-:W-:-:S06]  /*9900*/  WARPGROUP.ARRIVE ;  /* 0x00000000000079c5 */ /* 0x000fcc0000000000 */
[----:B------:R-:W-:Y:S01]  /*9910*/  HGMMA.64x96x16.F32 R24, gdesc[UR4], R24, gsb0 ;  /* 0x01600000041879f0 */ /* 0x000fe20008000818 */
[----:B------:R-:W-:Y:S02]  /*9920*/  R2UR UR4, R222 ;  /* 0x00000000de0472ca */ /* 0x000fe400000e0000 */
[----:B------:R-:W-:Y:S02]  /*9930*/  R2UR UR5, R223 ;  /* 0x00000000df0572ca */ /* 0x000fe400000e0000 */
[----:B------:R-:W-:Y:S02]  /*9940*/  R2UR UR6, R8 ;  /* 0x00000000080672ca */ /* 0x000fe400000e0000 */
[----:B------:R-:W-:Y:S02]  /*9950*/  R2UR UR7, R9 ;  /* 0x00000000090772ca */ /* 0x000fe400000e0000 */
[----:B------:R-:W-:Y:S01]  /*9960*/  IADD3 R9, -R0, 0xb, RZ ;  /* 0x0000000b00097810 */ /* 0x000fe20007ffe1ff */
[----:B------:R-:W-:-:S02]  /*9970*/  WARPGROUP.DEPBAR.LE gsb0, 0x0 ;  /* 0x00008000000079c5 */ /* 0x000fc40000010000 */
[----:B------:R-:W-:-:S08]  /*9980*/  WARPGROUP.ARRIVE ;  /* 0x00000000000079c5 */ /* 0x000fd00000000000 */
[----:B------:R-:W-:Y:S01]  /*9990*/  HGMMA.64x96x16.F32 R24, gdesc[UR4], R24, gsb0 ;  /* 0x01600000041879f0 */ /* 0x000fe20008000818 */
[----:B------:R-:W-:Y:S02]  /*99a0*/  R2UR UR4, R10 ;  /* 0x000000000a0472ca */ /* 0x000fe400000e0000 */
[----:B------:R-:W-:Y:S02]  /*99b0*/  R2UR UR5, R11 ;  /* 0x000000000b0572ca */ /* 0x000fe400000e0000 */
[----:B------:R-:W-:Y:S02]  /*99c0*/  R2UR UR6, R6 ;  /* 0x00000000060672ca */ /* 0x000fe400000e0000 */
[----:B------:R-:W-:Y:S01]  /*99d0*/  R2UR UR7, R7 ;  /* 0x00000000070772ca */ /* 0x000fe200000e0000 */
[----:B------:R-:W-:Y:S02]  /*99e0*/  WARPGROUP.DEPBAR.LE gsb0, 0x0 ;  /* 0x00008000000079c5 */ /* 0x000fe40000010000 */
[----:B------:R-:W-:-:S10]  /*99f0*/  WARPGROUP.ARRIVE ;  /* 0x00000000000079c5 */ /* 0x000fd40000000000 */
[----:B------:R-:W-:Y:S03]  /*9a00*/  HGMMA.64x96x16.F32 R24, gdesc[UR4], R24, gsb0 ;  /* 0x01600000041879f0 */ /* 0x000fe60008000818 */
[----:B------:R-:W-:Y:S02]  /*9a10*/  WARPGROUP.DEPBAR.LE gsb0, 0x0 ;  /* 0x00008000000079c5 */ /* 0x000fe40000010000 */
[----:B------:R0:W-:Y:S06]  /*9a20*/  BAR.ARV R9, 0x100 ;  /* 0x000400090000751d */ /* 0x0001ec0000002000 */
[----:B------:R-:W-:Y:S05]  /*9a30*/  @!P0 BRA `(.L_x_9777) ;  /* 0x0000000000048947 */ /* 0x000fea0003800000 */
[----:B------:R-:W-:Y:S01]  /*9a40*/  BPT.TRAP 0x1 ;  /* 0x000000040000795c */ /* 0x000fe20000300000 */
.L_x_9777:
[----:B------:R-:W4:Y:S01]  /*9a50*/  LDL R73, [R1+0x4c] ;  /* 0x00004c0001497983 */ /* 0x000f220000100800 */
[----:B------:R-:W-:Y:S01]  /*9a60*/  ULDC UR4, c[0x0][0x9d8] ;  /* 0x0002760000047ab9 */ /* 0x000fe20000000800 */
[----:B------:R-:W-:Y:S01]  /*9a70*/  ULDC UR5, c[0x0][0x988] ;  /* 0x0002620000057ab9 */ /* 0x000fe20000000800 */
[----:B------:R-:W-:Y:S01]  /*9a80*/  FMUL.FTZ R15, R24, UR4 ;  /* 0x00000004180f7c20 */ /* 0x000fe20008410000 */
[----:B------:R-:W-:Y:S01]  /*9a90*/  FMUL.FTZ R24, R25, UR4 ;  /* 0x0000000419187c20 */ /* 0x000fe20008410000 */
[----:B------:R-:W-:Y:S01]  /*9aa0*/  FMUL.FTZ R72, R28, UR4 ;  /* 0x000000041c487c20 */ /* 0x000fe20008410000 */
[----:B------:R-:W-:Y:S01]  /*9ab0*/  FMUL.FTZ R29, R29, UR4 ;  /* 0x000000041d1d7c20 */ /* 0x000fe20008410000 */
[----:B------:R-:W-:Y:S01]  /*9ac0*/  FMUL.FTZ R25, R55, UR4 ;  /* 0x0000000437197c20 */ /* 0x000fe20008410000 */
[----:B------:R-:W-:Y:S01]  /*9ad0*/  IMAD R55, R177, -0x60, R154 ;  /* 0xffffffa0b1377824 */ /* 0x000fe200078e029a */
[----:B------:R-:W5:Y:S01]  /*9ae0*/  MUFU.TANH R15, R15 ;  /* 0x0000000f000f7308 */ /* 0x000f620000002400 */
        /* <DEDUP_REMOVED lines=78> */
[----:B----4-:R-:W-:-:S02]  /*9fd0*/  IADD3 R55, -R73, 0x60, R55 ;  /* 0x0000006049377810 */ /* 0x010fc40007ffe137 */
[----:B------:R-:W4:Y:S02]  /*9fe0*/  S2R R73, SR_CgaCtaId ;  /* 0x0000000000497919 */ /* 0x000f240000008800 */
[----:B------:R-:W-:-:S03]  /*9ff0*/  ISETP.GT.AND P2, PT, R55, RZ, PT ;  /* 0x000000ff3700720c */ /* 0x000fc60003f44270 */
[----:B------:R-:W4:Y:S01]  /*a000*/  MUFU.TANH R57, R57 ;  /* 0x0000003900397308 */ /* 0x000f220000002400 */
[C---:B------:R-:W-:Y:S02]  /*a010*/  ISETP.GT.AND P3, PT, R55.reuse, 0x1, PT ;  /* 0x000000013700780c */ /* 0x040fe40003f64270 */
[----:B------:R-:W-:Y:S02]  /*a020*/  ISETP.GT.AND P4, PT, R55, 0x8, PT ;  /* 0x000000083700780c */ /* 0x000fe40003f84270 */
[----:B-----5:R-:W-:Y:S02]  /*a030*/  FSEL R15, R15, -INF , P2 ;  /* 0xff8000000f0f7808 */ /* 0x020fe40001000000 */
[----:B-1----:R-:W-:Y:S01]  /*a040*/  FSEL R24, R24, -INF , P3 ;  /* 0xff80000018187808 */ /* 0x002fe20001800000 */
[----:B------:R-:W1:Y:S01]  /*a050*/  MUFU.TANH R21, R21 ;  /* 0x0000001500157308 */ /* 0x000e620000002400 */
[----:B------:R-:W-:Y:S02]  /*a060*/  ISETP.GT.AND P5, PT, R55, 0x9, PT ;  /* 0x000000093700780c */ /* 0x000fe40003fa4270 */
[----:B--2---:R-:W-:-:S02]  /*a070*/  FSEL R42, R72, -INF , P4 ;  /* 0xff800000482a7808 */ /* 0x004fc40002000000 */
[----:B------:R-:W-:Y:S02]  /*a080*/  FMNMX.FTZ R65, R15, R24, !PT ;  /* 0x000000180f417209 */ /* 0x000fe40007810000 */
[----:B------:R-:W-:Y:S01]  /*a090*/  ISETP.GT.AND P1, PT, R55, 0x10, PT ;  /* 0x000000103700780c */ /* 0x000fe20003f24270 */
[----:B------:R-:W2:Y:S01]  /*a0a0*/  MUFU.TANH R59, R59 ;  /* 0x0000003b003b7308 */ /* 0x000ea20000002400 */
[----:B---3--:R-:W-:Y:S01]  /*a0b0*/  FSEL R40, R29, -INF , P5 ;  /* 0xff8000001d287808 */ /* 0x008fe20002800000 */
[----:B------:R-:W-:Y:S01]  /*a0c0*/  FMUL.FTZ R29, R71, UR4 ;  /* 0x00000004471d7c20 */ /* 0x000fe20008410000 */
[----:B------:R-:W-:Y:S02]  /*a0d0*/  FMNMX.FTZ R65, R42, R65, !PT ;  /* 0x000000412a417209 */ /* 0x000fe40007810000 */
[----:B0-----:R-:W-:Y:S02]  /*a0e0*/  FSEL R0, R0, -INF , P2 ;  /* 0xff80000000007808 */ /* 0x001fe40001000000 */
[----:B------:R-:W-:Y:S01]  /*a0f0*/  ISETP.GT.AND P2, PT, R55, 0x11, PT ;  /* 0x000000113700780c */ /* 0x000fe20003f44270 */
[----:B------:R-:W0:Y:S01]  /*a100*/  MUFU.TANH R60, R60 ;  /* 0x0000003c003c7308 */ /* 0x000e220000002400 */
[----:B------:R-:W-:-:S02]  /*a110*/  FSEL R62, R30, -INF , P1 ;  /* 0xff8000001e3e7808 */ /* 0x000fc40000800000 */
[----:B------:R-:W-:Y:S02]  /*a120*/  FMNMX.FTZ R65, R40, R65, !PT ;  /* 0x0000004128417209 */ /* 0x000fe40007810000 */
[----:B------:R-:W-:Y:S02]  /*a130*/  FSEL R6, R6, -INF , P3 ;  /* 0xff80000006067808 */ /* 0x000fe40001800000 */
[----:B------:R-:W-:Y:S01]  /*a140*/  ISETP.GT.AND P3, PT, R55, 0x18, PT ;  /* 0x000000183700780c */ /* 0x000fe20003f64270 */
[----:B------:R-:W3:Y:S01]  /*a150*/  MUFU.TANH R61, R61 ;  /* 0x0000003d003d7308 */ /* 0x000ee20000002400 */
[----:B------:R-:W-:Y:S02]  /*a160*/  FSEL R72, R31, -INF , P2 ;  /* 0xff8000001f487808 */ /* 0x000fe40001000000 */
[----:B------:R-:W-:Y:S02]  /*a170*/  FMNMX.FTZ R65, R62, R65, !PT ;  /* 0x000000413e417209 */ /* 0x000fe40007810000 */
[----:B------:R-:W-:-:S02]  /*a180*/  FSEL R8, R8, -INF , P4 ;  /* 0xff80000008087808 */ /* 0x000fc40002000000 */
[----:B------:R-:W-:Y:S01]  /*a190*/  ISETP.GT.AND P4, PT, R55, 0x19, PT ;  /* 0x000000193700780c */ /* 0x000fe20003f84270 */
[----:B------:R-:W5:Y:S01]  /*a1a0*/  MUFU.TANH R104, R104 ;  /* 0x0000006800687308 */ /* 0x000f620000002400 */
[----:B------:R-:W-:Y:S02]  /*a1b0*/  FSEL R78, R33, -INF , P3 ;  /* 0xff800000214e7808 */ /* 0x000fe40001800000 */
[----:B------:R-:W-:Y:S02]  /*a1c0*/  FMNMX.FTZ R65, R72, R65, !PT ;  /* 0x0000004148417209 */ /* 0x000fe40007810000 */
[----:B------:R-:W-:Y:S02]  /*a1d0*/  FSEL R30, R14, -INF , P5 ;  /* 0xff8000000e1e7808 */ /* 0x000fe40002800000 */
[----:B------:R-:W-:Y:S01]  /*a1e0*/  ISETP.GT.AND P5, PT, R55, 0x20, PT ;  /* 0x000000203700780c */ /* 0x000fe20003fa4270 */
[----:B------:R-:W-:Y:S01]  /*a1f0*/  MUFU.TANH R63, R63 ;  /* 0x0000003f003f7308 */ /* 0x000fe20000002400 */
[----:B------:R-:W-:-:S02]  /*a200*/  FSEL R80, R34, -INF , P4 ;  /* 0xff80000022507808 */ /* 0x000fc40002000000 */
[----:B------:R-:W-:Y:S02]  /*a210*/  FMNMX.FTZ R65, R78, R65, !PT ;  /* 0x000000414e417209 */ /* 0x000fe40007810000 */
[----:B------:R-:W-:Y:S02]  /*a220*/  FSEL R32, R32, -INF , P1 ;  /* 0xff80000020207808 */ /* 0x000fe40000800000 */
[----:B------:R-:W-:Y:S01]  /*a230*/  ISETP.GT.AND P1, PT, R55, 0x21, PT ;  /* 0x000000213700780c */ /* 0x000fe20003f24270 */
[----:B------:R-:W-:Y:S01]  /*a240*/  MUFU.TANH R66, R66 ;  /* 0x0000004200427308 */ /* 0x000fe20000002400 */
[----:B------:R-:W-:Y:S02]  /*a250*/  FSEL R74, R35, -INF , P5 ;  /* 0xff800000234a7808 */ /* 0x000fe40002800000 */
[----:B------:R-:W-:Y:S02]  /*a260*/  FMNMX.FTZ R65, R80, R65, !PT ;  /* 0x0000004150417209 */ /* 0x000fe40007810000 */
[----:B------:R-:W-:Y:S01]  /*a270*/  FSEL R34, R13, -INF , P2 ;  /* 0xff8000000d227808 */ /* 0x000fe20001000000 */
[----:B------:R-:W-:Y:S01]  /*a280*/  IMAD.U32 R13, RZ, RZ, UR5 ;  /* 0x00000005ff0d7e24 */ /* 0x000fe2000f8e00ff */
[----:B------:R-:W-:Y:S01]  /*a290*/  ISETP.GT.AND P2, PT, R55, 0x28, PT ;  /* 0x000000283700780c */ /* 0x000fe20003f44270 */
[----:B------:R-:W5:Y:S01]  /*a2a0*/  MUFU.TANH R67, R67 ;  /* 0x0000004300437308 */ /* 0x000f620000002400 */
[----:B------:R-:W-:-:S02]  /*a2b0*/  FSEL R64, R37, -INF , P1 ;  /* 0xff80000025407808 */ /* 0x000fc40000800000 */
[----:B------:R-:W-:Y:S02]  /*a2c0*/  FMNMX.FTZ R65, R74, R65, !PT ;  /* 0x000000414a417209 */ /* 0x000fe40007810000 */
[----:B------:R-:W-:Y:S02]  /*a2d0*/  FSEL R36, R36, -INF , P3 ;  /* 0xff80000024247808 */ /* 0x000fe40001800000 */
[----:B------:R-:W-:Y:S01]  /*a2e0*/  ISETP.GT.AND P3, PT, R55, 0x29, PT ;  /* 0x000000293700780c */ /* 0x000fe20003f64270 */
[----:B------:R-:W5:Y:S01]  /*a2f0*/  MUFU.TANH R70, R70 ;  /* 0x0000004600467308 */ /* 0x000f620000002400 */
        /* <DEDUP_REMOVED lines=41> */
[----:B----4-:R-:W-:Y:S02]  /*a590*/  FSEL R98, R57, -INF , P2 ;  /* 0xff80000039627808 */ /* 0x010fe40001000000 */
[----:B------:R-:W-:Y:S02]  /*a5a0*/  FMNMX.FTZ R65, R96, R65, !PT ;  /* 0x0000004160417209 */ /* 0x000fe40007810000 */
[----:B-1----:R-:W-:Y:S02]  /*a5b0*/  FSEL R58, R21, -INF , P4 ;  /* 0xff800000153a7808 */ /* 0x002fe40002000000 */
[----:B------:R-:W-:Y:S02]  /*a5c0*/  ISETP.GT.AND P4, PT, R55, 0x58, PT ;  /* 0x000000583700780c */ /* 0x000fe40003f84270 */
[----:B--2---:R-:W-:-:S02]  /*a5d0*/  FSEL R100, R59, -INF , P3 ;  /* 0xff8000003b647808 */ /* 0x004fc40001800000 */
[----:B------:R-:W-:Y:S02]  /*a5e0*/  FMNMX.FTZ R65, R98, R65, !PT ;  /* 0x0000004162417209 */ /* 0x000fe40007810000 */
[----:B0-----:R-:W-:Y:S02]  /*a5f0*/  FSEL R60, R60, -INF , P5 ;  /* 0xff8000003c3c7808 */ /* 0x001fe40002800000 */
[----:B------:R-:W-:Y:S02]  /*a600*/  ISETP.GT.AND P5, PT, R55, 0x59, PT ;  /* 0x000000593700780c */ /* 0x000fe40003fa4270 */
[----:B---3--:R-:W-:Y:S02]  /*a610*/  FSEL R102, R61, -INF , P4 ;  /* 0xff8000003d667808 */ /* 0x008fe40002000000 */
[----:B------:R-:W-:Y:S02]  /*a620*/  FMNMX.FTZ R65, R100, R65, !PT ;  /* 0x0000004164417209 */ /* 0x000fe40007810000 */
[----:B-----5:R-:W-:-:S02]  /*a630*/  FSEL R104, R104, -INF , P5 ;  /* 0xff80000068687808 */ /* 0x020fc40002800000 */
[----:B------:R-:W-:-:S04]  /*a640*/  FMNMX.FTZ R65, R102, R65, !PT ;  /* 0x0000004166417209 */ /* 0x000fc80007810000 */
[----:B------:R-:W-:-:S05]  /*a650*/  FMNMX.FTZ R65, R104, R65, !PT ;  /* 0x0000004168417209 */ /* 0x000fca0007810000 */
[----:B------:R-:W0:Y:S02]  /*a660*/  SHFL.BFLY PT, R14, R65, 0x2, 0x1f ;  /* 0x0c401f00410e7f89 */ /* 0x000e2400000e0000 */
[----:B0-----:R-:W-:-:S05]  /*a670*/  FMNMX.FTZ R7, R65, R14, !PT ;  /* 0x0000000e41077209 */ /* 0x001fca0007810000 */
[----:B------:R-:W0:Y:S02]  /*a680*/  SHFL.BFLY PT, R14, R7, 0x1, 0x1f ;  /* 0x0c201f00070e7f89 */ /* 0x000e2400000e0000 */
        /* <DEDUP_REMOVED lines=14> */
[----:B------:R0:W-:Y:S01]  /*a770*/  MUFU.EX2 R7, R24 ;  /* 0x0000001800077308 */ /* 0x0001e20000000800 */
[----:B------:R-:W-:Y:S01]  /*a780*/  FSEL R42, R67, -INF , P3 ;  /* 0xff800000432a7808 */ /* 0x000fe20001800000 */
[--C-:B------:R-:W-:Y:S01]  /*a790*/  FFMA.FTZ R156, R62, R13, -R27.reuse ;  /* 0x0000000d3e9c7223 */ /* 0x100fe2000001081b */
[----:B------:R-:W-:Y:S01]  /*a7a0*/  FMNMX.FTZ R15, R28, R15, !PT ;  /* 0x0000000f1c0f7209 */ /* 0x000fe20007810000 */
[-CC-:B------:R-:W-:Y:S01]  /*a7b0*/  FFMA.FTZ R33, R64, R13.reuse, -R27.reuse ;  /* 0x0000000d40217223 */ /* 0x180fe2000001081b */
[----:B------:R-:W-:Y:S01]  /*a7c0*/  FSEL R62, R70, -INF , P4 ;  /* 0xff800000463e7808 */ /* 0x000fe20002000000 */
[--C-:B------:R-:W-:Y:S01]  /*a7d0*/  FFMA.FTZ R72, R72, R13, -R27.reuse ;  /* 0x0000000d48487223 */ /* 0x100fe2000001081b */
[----:B------:R-:W-:Y:S01]  /*a7e0*/  FMNMX.FTZ R15, R38, R15, !PT ;  /* 0x0000000f260f7209 */ /* 0x000fe20007810000 */
[----:B------:R-:W1:Y:S01]  /*a7f0*/  MUFU.EX2 R152, R152 ;  /* 0x0000009800987308 */ /* 0x000e620000000800 */
[----:B0-----:R-:W-:Y:S01]  /*a800*/  FSEL R24, R63, -INF , P1 ;  /* 0xff8000003f187808 */ /* 0x001fe20000800000 */
[--C-:B------:R-:W-:Y:S01]  /*a810*/  FFMA.FTZ R158, R78, R13, -R27.reuse ;  /* 0x0000000d4e9e7223 */ /* 0x100fe2000001081b */
[----:B------:R-:W-:Y:S01]  /*a820*/  FMNMX.FTZ R21, R44, R15, !PT ;  /* 0x0000000f2c157209 */ /* 0x000fe20007810000 */
[-CC-:B------:R-:W-:Y:S01]  /*a830*/  FFMA.FTZ R80, R80, R13.reuse, -R27.reuse ;  /* 0x0000000d50507223 */ /* 0x180fe2000001081b */
[----:B------:R-:W-:Y:S01]  /*a840*/  FSEL R64, R29, -INF , P5 ;  /* 0xff8000001d407808 */ /* 0x000fe20002800000 */
[--C-:B------:R-:W-:Y:S01]  /*a850*/  FFMA.FTZ R160, R74, R13, -R27.reuse ;  /* 0x0000000d4aa07223 */ /* 0x100fe2000001081b */
[----:B------:R-:W-:Y:S01]  /*a860*/  FMNMX.FTZ R21, R46, R21, !PT ;  /* 0x000000152e157209 */ /* 0x000fe20007810000 */
[----:B------:R0:W-:Y:S01]  /*a870*/  MUFU.EX2 R15, R40 ;  /* 0x00000028000f7308 */ /* 0x0001e20000000800 */
[-CC-:B------:R-:W-:Y:S01]  /*a880*/  FFMA.FTZ R162, R68, R13.reuse, -R27.reuse ;  /* 0x0000000d44a27223 */ /* 0x180fe2000001081b */
[--C-:B------:R-:W-:Y:S01]  /*a890*/  FFMA.FTZ R164, R82, R13, -R27.reuse ;  /* 0x0000000d52a47223 */ /* 0x100fe2000001081b */
[----:B------:R-:W-:Y:S01]  /*a8a0*/  FMNMX.FTZ R21, R26, R21, !PT ;  /* 0x000000151a157209 */ /* 0x000fe20007810000 */
[-CC-:B------:R-:W-:Y:S01]  /*a8b0*/  FFMA.FTZ R84, R84, R13.reuse, -R27.reuse ;  /* 0x0000000d54547223 */ /* 0x180fe2000001081b */
[-CC-:B------:R-:W-:Y:S01]  /*a8c0*/  FFMA.FTZ R166, R86, R13.reuse, -R27.reuse ;  /* 0x0000000d56a67223 */ /* 0x180fe2000001081b */
[----:B------:R-:W-:Y:S01]  /*a8d0*/  FFMA.FTZ R35, R88, R13, -R27 ;  /* 0x0000000d58237223 */ /* 0x000fe2000001081b */
[----:B------:R-:W-:Y:S01]  /*a8e0*/  FMNMX.FTZ R21, R48, R21, !PT ;  /* 0x0000001530157209 */ /* 0x000fe20007810000 */
[----:B------:R-:W2:Y:S01]  /*a8f0*/  MUFU.EX2 R154, R154 ;  /* 0x0000009a009a7308 */ /* 0x000ea20000000800 */
[----:B0-----:R-:W-:Y:S01]  /*a900*/  FSEL R40, R66, -INF , P2 ;  /* 0xff80000042287808 */ /* 0x001fe20001000000 */
[----:B-1----:R-:W-:Y:S01]  /*a910*/  FADD.FTZ R45, R152, R7 ;  /* 0x00000007982d7221 */ /* 0x002fe20000010000 */
[----:B------:R-:W-:Y:S01]  /*a920*/  FMNMX.FTZ R25, R50, R21, !PT ;  /* 0x0000001532197209 */ /* 0x000fe20007810000 */
[-CC-:B------:R-:W-:Y:S01]  /*a930*/  FFMA.FTZ R168, R90, R13.reuse, -R27.reuse ;  /* 0x0000000d5aa87223 */ /* 0x180fe2000001081b */
[----:B------:R-:W-:Y:S01]  /*a940*/  F2FP.F16.F32.PACK_AB R152, R7, R152 ;  /* 0x000000980798723e */ /* 0x000fe200000000ff */
[--C-:B------:R-:W-:Y:S01]  /*a950*/  FFMA.FTZ R170, R94, R13, -R27.reuse ;  /* 0x0000000d5eaa7223 */ /* 0x100fe2000001081b */
[----:B------:R-:W-:Y:S01]  /*a960*/  FMNMX.FTZ R25, R52, R25, !PT ;  /* 0x0000001934197209 */ /* 0x000fe20007810000 */
[----:B------:R-:W0:Y:S01]  /*a970*/  MUFU.EX2 R156, R156 ;  /* 0x0000009c009c7308 */ /* 0x000e220000000800 */
[-CC-:B------:R-:W-:Y:S01]  /*a980*/  FFMA.FTZ R39, R96, R13.reuse, -R27.reuse ;  /* 0x0000000d60277223 */ /* 0x180fe2000001081b */
[--C-:B------:R-:W-:Y:S01]  /*a990*/  FFMA.FTZ R172, R98, R13, -R27.reuse ;  /* 0x0000000d62ac7223 */ /* 0x100fe2000001081b */
[----:B------:R-:W-:Y:S01]  /*a9a0*/  FMNMX.FTZ R25, R54, R25, !PT ;  /* 0x0000001936197209 */ /* 0x000fe20007810000 */
[-CC-:B------:R-:W-:Y:S01]  /*a9b0*/  FFMA.FTZ R100, R100, R13.reuse, -R27.reuse ;  /* 0x0000000d64647223 */ /* 0x180fe2000001081b */
[----:B------:R-:W-:-:S02]  /*a9c0*/  FFMA.FTZ R174, R102, R13, -R27 ;  /* 0x0000000d66ae7223 */ /* 0x000fc4000001081b */
[----:B------:R-:W-:Y:S01]  /*a9d0*/  FMNMX.FTZ R25, R56, R25, !PT ;  /* 0x0000001938197209 */ /* 0x000fe20007810000 */
[----:B------:R-:W1:Y:S03]  /*a9e0*/  MUFU.EX2 R21, R72 ;  /* 0x0000004800157308 */ /* 0x000e660000000800 */
[----:B------:R-:W-:-:S04]  /*a9f0*/  FMNMX.FTZ R31, R58, R25, !PT ;  /* 0x000000193a1f7209 */ /* 0x000fc80007810000 */
[----:B------:R-:W-:Y:S01]  /*aa00*/  FMNMX.FTZ R31, R60, R31, !PT ;  /* 0x0000001f3c1f7209 */ /* 0x000fe20007810000 */
[----:B------:R-:W3:Y:S03]  /*aa10*/  MUFU.EX2 R158, R158 ;  /* 0x0000009e009e7308 */ /* 0x000ee60000000800 */
[----:B------:R-:W-:-:S04]  /*aa20*/  FMNMX.FTZ R31, R24, R31, !PT ;  /* 0x0000001f181f7209 */ /* 0x000fc80007810000 */
[----:B------:R-:W-:Y:S01]  /*aa30*/  FMNMX.FTZ R31, R40, R31, !PT ;  /* 0x0000001f281f7209 */ /* 0x000fe20007810000 */
[----:B------:R-:W4:Y:S03]  /*aa40*/  MUFU.EX2 R25, R80 ;  /* 0x0000005000197308 */ /* 0x000f260000000800 */
[----:B------:R-:W-:-:S04]  /*aa50*/  FMNMX.FTZ R31, R42, R31, !PT ;  /* 0x0000001f2a1f7209 */ /* 0x000fc80007810000 */
[----:B------:R-:W-:Y:S01]  /*aa60*/  FMNMX.FTZ R31, R62, R31, !PT ;  /* 0x0000001f3e1f7209 */ /* 0x000fe20007810000 */
[----:B------:R-:W-:Y:S03]  /*aa70*/  MUFU.EX2 R160, R160 ;  /* 0x000000a000a07308 */ /* 0x000fe60000000800 */
[----:B------:R-:W-:Y:S01]  /*aa80*/  FMNMX.FTZ R37, R64, R31, !PT ;  /* 0x0000001f40257209 */ /* 0x000fe20007810000 */
[----:B------:R-:W-:-:S04]  /*aa90*/  FFMA.FTZ R31, R76, R13, -R27 ;  /* 0x0000000d4c1f7223 */ /* 0x000fc8000001081b */
[----:B------:R-:W5:Y:S01]  /*aaa0*/  SHFL.BFLY PT, R66, R37, 0x2, 0x1f ;  /* 0x0c401f0025427f89 */ /* 0x000f6200000e0000 */
[----:B------:R-:W-:Y:S08]  /*aab0*/  MUFU.EX2 R29, R33 ;  /* 0x00000021001d7308 */ /* 0x000ff00000000800 */
[----:B------:R-:W-:Y:S08]  /*aac0*/  MUFU.EX2 R162, R162 ;  /* 0x000000a200a27308 */ /* 0x000ff00000000800 */
[----:B------:R-:W-:Y:S01]  /*aad0*/  MUFU.EX2 R31, R31 ;  /* 0x0000001f001f7308 */ /* 0x000fe20000000800 */
[----:B-----5:R-:W-:-:S07]  /*aae0*/  FMNMX.FTZ R66, R37, R66, !PT ;  /* 0x0000004225427209 */ /* 0x020fce0007810000 */
[----:B------:R-:W-:Y:S01]  /*aaf0*/  MUFU.EX2 R164, R164 ;  /* 0x000000a400a47308 */ /* 0x000fe20000000800 */
[-CC-:B------:R-:W-:Y:S01]  /*ab00*/  FFMA.FTZ R37, R92, R13.reuse, -R27.reuse ;  /* 0x0000000d5c257223 */ /* 0x180fe2000001081b */
[----:B------:R-:W-:Y:S01]  /*ab10*/  FFMA.FTZ R27, R104, R13, -R27 ;  /* 0x0000000d681b7223 */ /* 0x000fe2000001081b */
[----:B------:R-:W5:Y:S05]  /*ab20*/  SHFL.BFLY PT, R41, R66, 0x1, 0x1f ;  /* 0x0c201f0042297f89 */ /* 0x000f6a00000e0000 */
[----:B------:R-:W-:Y:S08]  /*ab30*/  MUFU.EX2 R33, R84 ;  /* 0x0000005400217308 */ /* 0x000ff00000000800 */
[----:B------:R-:W-:Y:S08]  /*ab40*/  MUFU.EX2 R166, R166 ;  /* 0x000000a600a67308 */ /* 0x000ff00000000800 */
[----:B------:R-:W-:Y:S01]  /*ab50*/  MUFU.EX2 R35, R35 ;  /* 0x0000002300237308 */ /* 0x000fe20000000800 */
[----:B-----5:R-:W-:-:S04]  /*ab60*/  FMNMX.FTZ R176, R66, R41, !PT ;  /* 0x0000002942b07209 */ /* 0x020fc80007810000 */
        /* <DEDUP_REMOVED lines=8> */
[-CC-:B------:R-:W-:Y:S01]  /*abf0*/  FFMA.FTZ R6, R30, R13.reuse, -R43.reuse ;  /* 0x0000000d1e067223 */ /* 0x180fe2000001082b */
[-CC-:B------:R-:W-:Y:S01]  /*ac00*/  FFMA.FTZ R157, R32, R13.reuse, -R43.reuse ;  /* 0x0000000d209d7223 */ /* 0x180fe2000001082b */
[-C--:B------:R-:W-:Y:S01]  /*ac10*/  FFMA.FTZ R30, R34, R13.reuse, -R43 ;  /* 0x0000000d221e7223 */ /* 0x080fe2000001082b */
[----:B--2---:R-:W-:Y:S01]  /*ac20*/  FADD.FTZ R8, R154, R45 ;  /* 0x0000002d9a087221 */ /* 0x004fe20000010000 */
[----:B------:R-:W-:Y:S01]  /*ac30*/  MUFU.EX2 R153, R153 ;  /* 0x0000009900997308 */ /* 0x000fe20000000800 */
[-CC-:B------:R-:W-:Y:S01]  /*ac40*/  FFMA.FTZ R159, R36, R13.reuse, -R43.reuse ;  /* 0x0000000d249f7223 */ /* 0x180fe2000001082b */
[-CC-:B------:R-:W-:Y:S01]  /*ac50*/  FFMA.FTZ R28, R28, R13.reuse, -R43.reuse ;  /* 0x0000000d1c1c7223 */ /* 0x180fe2000001082b */
[----:B------:R-:W-:Y:S01]  /*ac60*/  FADD.FTZ R45, R15, R8 ;  /* 0x000000080f2d7221 */ /* 0x000fe20000010000 */
[-CC-:B------:R-:W-:Y:S01]  /*ac70*/  FFMA.FTZ R161, R38, R13.reuse, -R43.reuse ;  /* 0x0000000d26a17223 */ /* 0x180fe2000001082b */
[-CC-:B------:R-:W-:Y:S01]  /*ac80*/  FFMA.FTZ R32, R44, R13.reuse, -R43.reuse ;  /* 0x0000000d2c207223 */ /* 0x180fe2000001082b */
[-C--:B------:R-:W-:Y:S01]  /*ac90*/  FFMA.FTZ R163, R46, R13.reuse, -R43 ;  /* 0x0000000d2ea37223 */ /* 0x080fe2000001082b */
[----:B0-----:R-:W-:Y:S01]  /*aca0*/  FADD.FTZ R36, R156, R45 ;  /* 0x0000002d9c247221 */ /* 0x001fe20000010000 */
[----:B------:R-:W0:Y:S01]  /*acb0*/  MUFU.EX2 R0, R0 ;  /* 0x0000000000007308 */ /* 0x000e220000000800 */
[-CC-:B------:R-:W-:Y:S01]  /*acc0*/  FFMA.FTZ R26, R26, R13.reuse, -R43.reuse ;  /* 0x0000000d1a1a7223 */ /* 0x180fe2000001082b */
[-CC-:B------:R-:W-:Y:S01]  /*acd0*/  FFMA.FTZ R165, R48, R13.reuse, -R43.reuse ;  /* 0x0000000d30a57223 */ /* 0x180fe2000001082b */
[----:B-1----:R-:W-:Y:S01]  /*ace0*/  FADD.FTZ R47, R21, R36 ;  /* 0x00000024152f7221 */ /* 0x002fe20000010000 */
[-CC-:B------:R-:W-:Y:S01]  /*acf0*/  FFMA.FTZ R34, R50, R13.reuse, -R43.reuse ;  /* 0x0000000d32227223 */ /* 0x180fe2000001082b */
[-CC-:B------:R-:W-:Y:S01]  /*ad00*/  FFMA.FTZ R167, R52, R13.reuse, -R43.reuse ;  /* 0x0000000d34a77223 */ /* 0x180fe2000001082b */
[-C--:B------:R-:W-:Y:S01]  /*ad10*/  FFMA.FTZ R36, R54, R13.reuse, -R43 ;  /* 0x0000000d36247223 */ /* 0x080fe2000001082b */
[----:B---3--:R-:W-:Y:S01]  /*ad20*/  FADD.FTZ R38, R158, R47 ;  /* 0x0000002f9e267221 */ /* 0x008fe20000010000 */
[----:B------:R-:W1:Y:S01]  /*ad30*/  MUFU.EX2 R155, R155 ;  /* 0x0000009b009b7308 */ /* 0x000e620000000800 */
[-CC-:B------:R-:W-:Y:S01]  /*ad40*/  FFMA.FTZ R169, R56, R13.reuse, -R43.reuse ;  /* 0x0000000d38a97223 */ /* 0x180fe2000001082b */
[-CC-:B------:R-:W-:Y:S01]  /*ad50*/  FFMA.FTZ R171, R60, R13.reuse, -R43.reuse ;  /* 0x0000000d3cab7223 */ /* 0x180fe2000001082b */
[----:B----4-:R-:W-:Y:S01]  /*ad60*/  FADD.FTZ R47, R25, R38 ;  /* 0x00000026192f7221 */ /* 0x010fe20000010000 */
[-CC-:B------:R-:W-:Y:S01]  /*ad70*/  FFMA.FTZ R38, R58, R13.reuse, -R43.reuse ;  /* 0x0000000d3a267223 */ /* 0x180fe2000001082b */
[-CC-:B------:R-:W-:Y:S01]  /*ad80*/  FFMA.FTZ R24, R24, R13.reuse, -R43.reuse ;  /* 0x0000000d18187223 */ /* 0x180fe2000001082b */
[-CC-:B------:R-:W-:Y:S01]  /*ad90*/  FFMA.FTZ R40, R40, R13.reuse, -R43.reuse ;  /* 0x0000000d28287223 */ /* 0x180fe2000001082b */
[-CC-:B------:R-:W-:Y:S01]  /*ada0*/  FFMA.FTZ R42, R42, R13.reuse, -R43.reuse ;  /* 0x0000000d2a2a7223 */ /* 0x180fe2000001082b */
[----:B------:R-:W2:Y:S01]  /*adb0*/  MUFU.EX2 R6, R6 ;  /* 0x0000000600067308 */ /* 0x000ea20000000800 */
[----:B0-----:R-:W-:Y:S01]  /*adc0*/  FADD.FTZ R8, R153, R0 ;  /* 0x0000000099087221 */ /* 0x001fe20000010000 */
[-CC-:B------:R-:W-:Y:S01]  /*add0*/  FFMA.FTZ R62, R62, R13.reuse, -R43.reuse ;  /* 0x0000000d3e3e7223 */ /* 0x180fe2000001082b */
[----:B------:R-:W-:Y:S01]  /*ade0*/  F2FP.F16.F32.PACK_AB R154, R15, R154 ;  /* 0x0000009a0f9a723e */ /* 0x000fe200000000ff */
[----:B------:R-:W-:Y:S01]  /*adf0*/  FFMA.FTZ R43, R64, R13, -R43 ;  /* 0x0000000d402b7223 */ /* 0x000fe2000001082b */
[----:B------:R-:W-:-:S02]  /*ae00*/  F2FP.F16.F32.PACK_AB R153, R0, R153 ;  /* 0x000000990099723e */ /* 0x000fc400000000ff */
[----:B------:R-:W-:Y:S01]  /*ae10*/  F2FP.F16.F32.PACK_AB R156, R21, R156 ;  /* 0x0000009c159c723e */ /* 0x000fe200000000ff */
[----:B------:R-:W0:Y:S01]  /*ae20*/  MUFU.EX2 R157, R157 ;  /* 0x0000009d009d7308 */ /* 0x000e220000000800 */
[----:B-1----:R-:W-:Y:S01]  /*ae30*/  FADD.FTZ R45, R155, R8 ;  /* 0x000000089b2d7221 */ /* 0x002fe20000010000 */
[----:B------:R-:W-:-:S06]  /*ae40*/  F2FP.F16.F32.PACK_AB R158, R25, R158 ;  /* 0x0000009e199e723e */ /* 0x000fcc00000000ff */
[----:B------:R-:W1:Y:S01]  /*ae50*/  MUFU.EX2 R30, R30 ;  /* 0x0000001e001e7308 */ /* 0x000e620000000800 */
[C---:B--2---:R-:W-:Y:S01]  /*ae60*/  FADD.FTZ R8, R6.reuse, R45 ;  /* 0x0000002d06087221 */ /* 0x044fe20000010000 */
[----:B------:R-:W-:-:S06]  /*ae70*/  F2FP.F16.F32.PACK_AB R155, R6, R155 ;  /* 0x0000009b069b723e */ /* 0x000fcc00000000ff */
[----:B------:R-:W2:Y:S01]  /*ae80*/  MUFU.EX2 R159, R159 ;  /* 0x0000009f009f7308 */ /* 0x000ea20000000800 */
[----:B0-----:R-:W-:Y:S01]  /*ae90*/  FADD.FTZ R45, R157, R8 ;  /* 0x000000089d2d7221 */ /* 0x001fe20000010000 */
[----:B------:R-:W-:Y:S01]  /*aea0*/  FADD.FTZ R8, R160, R47 ;  /* 0x0000002fa0087221 */ /* 0x000fe20000010000 */
[----:B------:R-:W-:-:S03]  /*aeb0*/  F2FP.F16.F32.PACK_AB R160, R29, R160 ;  /* 0x000000a01da0723e */ /* 0x000fc600000000ff */
[----:B------:R-:W-:Y:S01]  /*aec0*/  FADD.FTZ R47, R29, R8 ;  /* 0x000000081d2f7221 */ /* 0x000fe20000010000 */
[----:B------:R-:W-:Y:S01]  /*aed0*/  VIADD R8, R3, 0x22840 ;  /* 0x0002284003087836 */ /* 0x000fe20000000000 */
[----:B------:R-:W0:Y:S01]  /*aee0*/  MUFU.EX2 R28, R28 ;  /* 0x0000001c001c7308 */ /* 0x000e220000000800 */
[----:B-1----:R-:W-:Y:S01]  /*aef0*/  FADD.FTZ R44, R30, R45 ;  /* 0x0000002d1e2c7221 */ /* 0x002fe20000010000 */
[----:B------:R-:W-:Y:S01]  /*af00*/  FADD.FTZ R46, R162, R47 ;  /* 0x0000002fa22e7221 */ /* 0x000fe20000010000 */
[----:B------:R-:W-:Y:S02]  /*af10*/  F2FP.F16.F32.PACK_AB R162, R31, R162 ;  /* 0x000000a21fa2723e */ /* 0x000fe400000000ff */
[----:B------:R-:W-:Y:S01]  /*af20*/  PRMT R8, R73, 0x654, R8 ;  /* 0x0000065449087816 */ /* 0x000fe20000000008 */
[----:B------:R-:W-:Y:S01]  /*af30*/  FADD.FTZ R47, R31, R46 ;  /* 0x0000002e1f2f7221 */ /* 0x000fe20000010000 */
[----:B------:R-:W-:Y:S01]  /*af40*/  F2FP.F16.F32.PACK_AB R157, R30, R157 ;  /* 0x0000009d1e9d723e */ /* 0x000fe200000000ff */
[----:B------:R-:W1:Y:S01]  /*af50*/  MUFU.EX2 R161, R161 ;  /* 0x000000a100a17308 */ /* 0x000e620000000800 */
[----:B--2---:R-:W-:Y:S01]  /*af60*/  FADD.FTZ R45, R159, R44 ;  /* 0x0000002c9f2d7221 */ /* 0x004fe20000010000 */
[----:B------:R2:W-:Y:S06]  /*af70*/  SYNCS.ARRIVE.TRANS64.RED.A1T0 RZ, [R8+URZ], RZ ;  /* 0x000000ff08ff79a7 */ /* 0x0005ec000810043f */
[----:B------:R-:W2:Y:S01]  /*af80*/  MUFU.EX2 R32, R32 ;  /* 0x0000002000207308 */ /* 0x000ea20000000800 */
[C---:B0-----:R-:W-:Y:S01]  /*af90*/  FADD.FTZ R44, R28.reuse, R45 ;  /* 0x0000002d1c2c7221 */ /* 0x041fe20000010000 */
[----:B------:R-:W-:-:S06]  /*afa0*/  F2FP.F16.F32.PACK_AB R159, R28, R159 ;  /* 0x0000009f1c9f723e */ /* 0x000fcc00000000ff */
[----:B------:R-:W0:Y:S01]  /*afb0*/  MUFU.EX2 R163, R163 ;  /* 0x000000a300a37308 */ /* 0x000e220000000800 */
[----:B-1----:R-:W-:Y:S01]  /*afc0*/  FADD.FTZ R45, R161, R44 ;  /* 0x0000002ca12d7221 */ /* 0x002fe20000010000 */
[----:B------:R-:W-:Y:S01]  /*afd0*/  FADD.FTZ R44, R164, R47 ;  /* 0x0000002fa42c7221 */ /* 0x000fe20000010000 */
[----:B------:R-:W-:-:S03]  /*afe0*/  F2FP.F16.F32.PACK_AB R164, R33, R164 ;  /* 0x000000a421a4723e */ /* 0x000fc600000000ff */
[----:B------:R-:W-:Y:S02]  /*aff0*/  FADD.FTZ R47, R33, R44 ;  /* 0x0000002c212f7221 */ /* 0x000fe40000010000 */
[----:B------:R-:W1:Y:S01]  /*b000*/  MUFU.EX2 R26, R26 ;  /* 0x0000001a001a7308 */ /* 0x000e620000000800 */
[----:B--2---:R-:W-:Y:S01]  /*b010*/  FADD.FTZ R8, R32, R45 ;  /* 0x0000002d20087221 */ /* 0x004fe20000010000 */
[----:B------:R-:W-:Y:S01]  /*b020*/  FADD.FTZ R44, R166, R47 ;  /* 0x0000002fa62c7221 */ /* 0x000fe20000010000 */
[----:B------:R-:W-:Y:S02]  /*b030*/  F2FP.F16.F32.PACK_AB R166, R35, R166 ;  /* 0x000000a623a6723e */ /* 0x000fe400000000ff */
[----:B------:R-:W-:-:S03]  /*b040*/  F2FP.F16.F32.PACK_AB R161, R32, R161 ;  /* 0x000000a120a1723e */ /* 0x000fc600000000ff */
[----:B------:R-:W2:Y:S01]  /*b050*/  MUFU.EX2 R165, R165 ;  /* 0x000000a500a57308 */ /* 0x000ea20000000800 */
[----:B0-----:R-:W-:-:S07]  /*b060*/  FADD.FTZ R45, R163, R8 ;  /* 0x00000008a32d7221 */ /* 0x001fce0000010000 */
[----:B------:R-:W0:Y:S01]  /*b070*/  MUFU.EX2 R34, R34 ;  /* 0x0000002200227308 */ /* 0x000e220000000800 */
[C---:B-1----:R-:W-:Y:S01]  /*b080*/  FADD.FTZ R8, R26.reuse, R45 ;  /* 0x0000002d1a087221 */ /* 0x042fe20000010000 */
[----:B------:R-:W-:Y:S01]  /*b090*/  FADD.FTZ R45, R35, R44 ;  /* 0x0000002c232d7221 */ /* 0x000fe20000010000 */
[----:B------:R-:W-:-:S03]  /*b0a0*/  F2FP.F16.F32.PACK_AB R163, R26, R163 ;  /* 0x000000a31aa3723e */ /* 0x000fc600000000ff */
[----:B------:R-:W-:Y:S01]  /*b0b0*/  FADD.FTZ R44, R168, R45 ;  /* 0x0000002da82c7221 */ /* 0x000fe20000010000 */
[----:B------:R-:W-:Y:S01]  /*b0c0*/  F2FP.F16.F32.PACK_AB R168, R37, R168 ;  /* 0x000000a825a8723e */ /* 0x000fe200000000ff */
[----:B------:R-:W1:Y:S01]  /*b0d0*/  MUFU.EX2 R167, R167 ;  /* 0x000000a700a77308 */ /* 0x000e620000000800 */
[----:B--2---:R-:W-:Y:S01]  /*b0e0*/  FADD.FTZ R7, R165, R8 ;  /* 0x00000008a5077221 */ /* 0x004fe20000010000 */
[----:B------:R-:W-:-:S06]  /*b0f0*/  FADD.FTZ R15, R37, R44 ;  /* 0x0000002c250f7221 */ /* 0x000fcc0000010000 */
        /* <DEDUP_REMOVED lines=37> */
[C---:B0-----:R-:W-:Y:S01]  /*b350*/  FADD.FTZ R8, R27.reuse, R8 ;  /* 0x000000081b087221 */ /* 0x041fe20000010000 */
[----:B------:R-:W-:Y:S02]  /*b360*/  F2FP.F16.F32.PACK_AB R174, R27, R174 ;  /* 0x000000ae1bae723e */ /* 0x000fe400000000ff */
[C---:B-1----:R-:W-:Y:S01]  /*b370*/  FADD.FTZ R0, R43.reuse, R0 ;  /* 0x000000002b007221 */ /* 0x042fe20000010000 */
[----:B------:R-:W-:Y:S01]  /*b380*/  F2FP.F16.F32.PACK_AB R175, R43, R62 ;  /* 0x0000003e2baf723e */ /* 0x000fe200000000ff */
[----:B------:R-:W-:Y:S06]  /*b390*/  @!P0 BRA `(.L_x_9778) ;  /* 0x0000000000048947 */ /* 0x000fec0003800000 */
[----:B------:R-:W-:Y:S01]  /*b3a0*/  BPT.TRAP 0x1 ;  /* 0x000000040000795c */ /* 0x000fe20000300000 */
.L_x_9778:
[----:B------:R0:W1:Y:S01]  /*b3b0*/  SYNCS.PHASECHK.TRANS64.TRYWAIT P1, [R3+URZ+0x22850], R20 ;  /* 0x02285014030075a7 */ /* 0x000062000802017f */
[----:B------:R-:W-:Y:S05]  /*b3c0*/  @!P0 BRA `(.L_x_9779) ;  /* 0x0000000000048947 */ /* 0x000fea0003800000 */
[----:B------:R-:W-:Y:S01]  /*b3d0*/  BPT.TRAP 0x1 ;  /* 0x000000040000795c */ /* 0x000fe20000300000 */
.L_x_9779:
[----:B------:R-:W-:Y:S04]  /*b3e0*/  BSSY B0, `(.L_x_9780) ;  /* 0x0000004000007945 */ /* 0x000fe80003800000 */
[----:B-1----:R-:W-:Y:S05]  /*b3f0*/  @P1 BRA `(.L_x_9781) ;  /* 0x0000000000081947 */ /* 0x002fea0003800000 */
[----:B------:R-:W1:Y:S02]  /*b400*/  SYNCS.PHASECHK.TRANS64.TRYWAIT P1, [R3+URZ+0x22850], R20 ;  /* 0x02285014030075a7 */ /* 0x000e64000802017f */
[----:B-1----:R-:W-:Y:S05]  /*b410*/  @!P1 BRA `(.L_x_9782) ;  /* 0x0000010000fc9947 */ /* 0x002fea0003800000 */
.L_x_9781:
[----:B------:R-:W-:Y:S05]  /*b420*/  BSYNC B0 ;  /* 0x0000000000007941 */ /* 0x000fea0003800000 */
.L_x_9780:
[----:B------:R-:W-:Y:S05]  /*b430*/  WARPSYNC.ALL ;  /* 0x0000000000007948 */ /* 0x000fea0003800000 */
[----:B------:R-:W-:Y:S01]  /*b440*/  VIADD R6, R19, 0x400 ;  /* 0x0000040013067836 */ /* 0x000fe20000000000 */
[----:B------:R2:W-:Y:S01]  /*b450*/  BAR.SYNC.DEFER_BLOCKING R12, 0x100 ;  /* 0x0004000c0000751d */ /* 0x0005e20000010000 */
[----:B------:R-:W-:Y:S02]  /*b460*/  IMAD.MOV.U32 R7, RZ, RZ, 0x40000040 ;  /* 0x40000040ff077424 */ /* 0x000fe400078e00ff */
[----:B------:R-:W-:Y:S01]  /*b470*/  IMAD.MOV.U32 R25, RZ, RZ, 0x40000040 ;  /* 0x40000040ff197424 */ /* 0x000fe200078e00ff */
[----:B------:R-:W-:Y:S01]  /*b480*/  SHF.R.U32.HI R6, RZ, 0x4, R6 ;  /* 0x00000004ff067819 */ /* 0x000fe20000011606 */
[----:B------:R-:W-:Y:S01]  /*b490*/  IMAD.MOV.U32 R27, RZ, RZ, 0x40000040 ;  /* 0x40000040ff1b7424 */ /* 0x000fe200078e00ff */
[----:B------:R-:W-:Y:S01]  /*b4a0*/  R2UR UR7, R7 ;  /* 0x00000000070772ca */ /* 0x000fe200000e0000 */
[----:B------:R-:W-:Y:S01]  /*b4b0*/  IMAD.MOV.U32 R21, RZ, RZ, 0x40000040 ;  /* 0x40000040ff157424 */ /* 0x000fe200078e00ff */
[----:B------:R-:W-:-:S02]  /*b4c0*/  LOP3.LUT R6, R6, 0x3fff, RZ, 0xc0, !PT ;  /* 0x00003fff06067812 */ /* 0x000fc400078ec0ff */
[C---:B------:R-:W-:Y:S02]  /*b4d0*/  R2UR UR11, R25.reuse ;  /* 0x00000000190b72ca */ /* 0x040fe400000e0000 */
[----:B------:R-:W-:Y:S02]  /*b4e0*/  LOP3.LUT R15, R6, 0x3000000, RZ, 0xfc, !PT ;  /* 0x03000000060f7812 */ /* 0x000fe400078efcff */
[----:B------:R-:W-:Y:S02]  /*b4f0*/  R2UR UR19, R25 ;  /* 0x00000000191372ca */ /* 0x000fe400000e0000 */
[----:B------:R-:W-:Y:S01]  /*b500*/  R2UR UR23, R27 ;  /* 0x000000001b1772ca */ /* 0x000fe200000e0000 */
[----:B------:R-:W-:Y:S01]  /*b510*/  IMAD R6, R203, 0xc00, R15 ;  /* 0x00000c00cb067824 */ /* 0x000fe200078e020f */
[----:B------:R-:W-:Y:S01]  /*b520*/  R2UR UR15, R21 ;  /* 0x00000000150f72ca */ /* 0x000fe200000e0000 */
[----:B------:R2:W-:Y:S01]  /*b530*/  STL [R1+0x10], R15 ;  /* 0x0000100f01007387 */ /* 0x0005e20000100800 */
[----:B------:R-:W-:Y:S01]  /*b540*/  R2UR UR27, R7 ;  /* 0x00000000071b72ca */ /* 0x000fe200000e0000 */
[C---:B------:R-:W-:Y:S01]  /*b550*/  VIADD R26, R6.reuse, 0x200 ;  /* 0x00000200061a7836 */ /* 0x040fe20000000000 */
[C---:B------:R-:W-:Y:S01]  /*b560*/  IADD3 R24, R6.reuse, 0x80, RZ ;  /* 0x0000008006187810 */ /* 0x040fe20007ffe0ff */
[C---:B01----:R-:W-:Y:S01]  /*b570*/  VIADD R20, R6.reuse, 0x100 ;  /* 0x0000010006147836 */ /* 0x043fe20000000000 */
[----:B------:R-:W-:-:S02]  /*b580*/  R2UR UR6, R6 ;  /* 0x00000000060672ca */ /* 0x000fc400000e0000 */
[----:B------:R-:W-:Y:S01]  /*b590*/  R2UR UR10, R24 ;  /* 0x00000000180a72ca */ /* 0x000fe200000e0000 */
[----:B------:R-:W-:Y:S01]  /*b5a0*/  VIADD R24, R6, 0x180 ;  /* 0x0000018006187836 */ /* 0x000fe20000000000 */
[----:B------:R-:W-:Y:S01]  /*b5b0*/  R2UR UR22, R26 ;  /* 0x000000001a1672ca */ /* 0x000fe200000e0000 */
[----:B------:R-:W-:Y:S01]  /*b5c0*/  VIADD R6, R6, 0x280 ;  /* 0x0000028006067836 */ /* 0x000fe20000000000 */
[----:B------:R-:W-:Y:S02]  /*b5d0*/  R2UR UR14, R20 ;  /* 0x00000000140e72ca */ /* 0x000fe400000e0000 */
[----:B------:R-:W-:Y:S02]  /*b5e0*/  R2UR UR18, R24 ;  /* 0x00000000181272ca */ /* 0x000fe400000e0000 */
[----:B------:R-:W-:Y:S01]  /*b5f0*/  WARPGROUP.ARRIVE ;  /* 0x00000000000079c5 */ /* 0x000fe20000000000 */
[----:B------:R-:W-:-:S05]  /*b600*/  R2UR UR26, R6 ;  /* 0x00000000061a72ca */ /* 0x000fca00000e0000 */
        /* <DEDUP_REMOVED lines=22> */
[----:B--2---:R-:W-:Y:S05]  /*b770*/  @!P0 BRA `(.L_x_9783) ;  /* 0x0000000000048947 */ /* 0x004fea0003800000 */
[----:B------:R-:W-:Y:S01]  /*b780*/  BPT.TRAP 0x1 ;  /* 0x000000040000795c */ /* 0x000fe20000300000 */
.L_x_9783:
[----:B------:R-:W2:Y:S01]  /*b790*/  LDL R6, [R1+0x18] ;  /* 0x0000180001067983 */ /* 0x000ea20000100800 */
[----:B------:R-:W0:Y:S01]  /*b7a0*/  S2R R7, SR_CgaCtaId ;  /* 0x0000000000077919 */ /* 0x000e220000008800 */
[----:B------:R-:W-:Y:S01]  /*b7b0*/  IADD3 R3, R3, 0x22860, RZ ;  /* 0x0002286003037810 */ /* 0x000fe20007ffe0ff */
[----:B------:R-:W-:-:S03]  /*b7c0*/  ULDC UR36, c[0x0][0x9d8] ;  /* 0x0002760000247ab9 */ /* 0x000fc60000000800 */
[----:B0-----:R-:W-:-:S04]  /*b7d0*/  PRMT R3, R7, 0x654, R3 ;  /* 0x0000065407037816 */ /* 0x001fc80000000003 */
[----:B------:R0:W-:Y:S02]  /*b7e0*/  SYNCS.ARRIVE.TRANS64.RED.A1T0 RZ, [R3+URZ], RZ ;  /* 0x000000ff03ff79a7 */ /* 0x0001e4000810043f */
[----:B0-----:R-:W-:-:S05]  /*b7f0*/  VIADD R3, R177, 0xfffffffe ;  /* 0xfffffffeb1037836 */ /* 0x001fca0000000000 */
[----:B--2---:R-:W-:-:S13]  /*b800*/  ISETP.GE.AND P1, PT, R3, R6, PT ;  /* 0x000000060300720c */ /* 0x004fda0003f26270 */
[----:B------:R-:W-:Y:S05]  /*b810*/  @!P1 BRA `(.L_x_9784) ;  /* 0x0000002400649947 */ /* 0x000fea0003800000 */
[----:B------:R-:W-:Y:S02]  /*b820*/  IMAD.MOV.U32 R12, RZ, RZ, R176 ;  /* 0x000000ffff0c7224 */ /* 0x000fe400078e00b0 */
[----:B------:R-:W-:-:S07]  /*b830*/  IMAD.MOV.U32 R15, RZ, RZ, R14 ;  /* 0x000000ffff0f7224 */ /* 0x000fce00078e000e */
.L_x_9796:
[----:B0-----:R-:W2:Y:S01]  /*b840*/  LDL R6, [R1+0x18] ;  /* 0x0000180001067983 */ /* 0x001ea20000100800 */
[----:B------:R-:W-:Y:S01]  /*b850*/  VIADD R203, R203, 0x1 ;  /* 0x00000001cbcb7836 */ /* 0x000fe20000000000 */
[----:B------:R-:W-:Y:S05]  /*b860*/  YIELD ;  /* 0x0000000000007946 */ /* 0x000fea0003800000 */
[----:B------:R-:W-:-:S04]  /*b870*/  ISETP.NE.AND P2, PT, R203, 0x2, PT ;  /* 0x00000002cb00780c */ /* 0x000fc80003f45270 */
[----:B------:R-:W-:Y:S02]  /*b880*/  SEL R203, R203, RZ, P2 ;  /* 0x000000ffcbcb7207 */ /* 0x000fe40001000000 */
[C---:B--2---:R-:W-:Y:S01]  /*b890*/  ISETP.GT.AND P1, PT, R3.reuse, R6, PT ;  /* 0x000000060300720c */ /* 0x044fe20003f24270 */
[----:B------:R-:W-:Y:S01]  /*b8a0*/  VIADD R3, R3, 0xffffffff ;  /* 0xffffffff03037836 */ /* 0x000fe20000000000 */
[----:B------:R-:W-:-:S04]  /*b8b0*/  SEL R6, RZ, 0x1, P2 ;  /* 0x00000001ff067807 */ /* 0x000fc80001000000 */
[----:B------:R-:W-:Y:S01]  /*b8c0*/  LOP3.LUT R214, R214, R6, RZ, 0x3c, !PT ;  /* 0x00000006d6d67212 */ /* 0x000fe200078e3cff */
[----:B------:R-:W-:Y:S06]  /*b8d0*/  @!P0 BRA `(.L_x_9785) ;  /* 0x0000000000048947 */ /* 0x000fec0003800000 */
[----:B------:R-:W-:Y:S01]  /*b8e0*/  BPT.TRAP 0x1 ;  /* 0x000000040000795c */ /* 0x000fe20000300000 */
.L_x_9785:
[----:B------:R-:W-:Y:S01]  /*b8f0*/  IMAD R6, R203, 0x8, R19 ;  /* 0x00000008cb067824 */ /* 0x000fe200078e0213 */
[----:B------:R-:W-:-:S04]  /*b900*/  SHF.L.U32 R7, R214, 0x1f, RZ ;  /* 0x0000001fd6077819 */ /* 0x000fc800000006ff */
[----:B------:R0:W1:Y:S01]  /*b910*/  SYNCS.PHASECHK.TRANS64.TRYWAIT P2, [R6+URZ+0x22830], R7 ;  /* 0x02283007060075a7 */ /* 0x000062000804017f */
[----:B------:R-:W-:Y:S05]  /*b920*/  @!P0 BRA `(.L_x_9786) ;  /* 0x0000000000048947 */ /* 0x000fea0003800000 */
[----:B------:R-:W-:Y:S01]  /*b930*/  BPT.TRAP 0x1 ;  /* 0x000000040000795c */ /* 0x000fe20000300000 */
.L_x_9786:
[----:B------:R-:W2:Y:S01]  /*b940*/  LDL R9, [R1+0x14] ;  /* 0x0000140001097983 */ /* 0x000ea20000100800 */
[----:B------:R-:W-:Y:S02]  /*b950*/  IMAD.MOV.U32 R155, RZ, RZ, 0x40000040 ;  /* 0x40000040ff9b7424 */ /* 0x000fe400078e00ff */
[----:B--2---:R-:W-:Y:S01]  /*b960*/  IMAD R154, R203, 0x300, R9 ;  /* 0x00000300cb9a7824 */ /* 0x004fe200078e0209 */
[----:B-1----:R-:W-:Y:S06]  /*b970*/  @P2 BRA `(.L_x_9787) ;  /* 0x0000000000082947 */ /* 0x002fec0003800000 */
[----:B------:R-:W1:Y:S02]  /*b980*/  SYNCS.PHASECHK.TRANS64.TRYWAIT P2, [R6+URZ+0x22830], R7 ;  /* 0x02283007060075a7 */ /* 0x000e64000804017f */
[----:B-1----:R-:W-:Y:S05]  /*b990*/  @!P2 BRA `(.L_x_9788) ;  /* 0x000000fc00b0a947 */ /* 0x002fea0003800000 */
.L_x_9787:
[----:B------:R-:W-:Y:S05]  /*b9a0*/  WARPSYNC.ALL ;  /* 0x0000000000007948 */ /* 0x000fea0003800000 */
[C---:B------:R-:W-:Y:S01]  /*b9b0*/  R2UR UR6, R154.reuse ;  /* 0x000000009a0672ca */ /* 0x040fe200000e0000 */
[----:B------:R-:W-:Y:S01]  /*b9c0*/  VIADD R152, R154, 0x2 ;  /* 0x000000029a987836 */ /* 0x000fe20000000000 */
[----:B------:R-:W-:Y:S01]  /*b9d0*/  R2UR UR7, R155 ;  /* 0x000000009b0772ca */ /* 0x000fe200000e0000 */
[----:B------:R-:W-:Y:S01]  /*b9e0*/  IMAD.MOV.U32 R153, RZ, RZ, 0x40000040 ;  /* 0x40000040ff997424 */ /* 0x000fe200078e00ff */
[----:B------:R-:W-:Y:S01]  /*b9f0*/  R2UR UR4, R4 ;  /* 0x00000000040472ca */ /* 0x000fe200000e0000 */
[----:B------:R-:W-:Y:S01]  /*ba00*/  IMAD.MOV.U32 R155, RZ, RZ, 0x40000040 ;  /* 0x40000040ff9b7424 */ /* 0x000fe200078e00ff */
[----:B------:R-:W-:Y:S01]  /*ba10*/  R2UR UR5, R5 ;  /* 0x00000000050572ca */ /* 0x000fe200000e0000 */
[----:B------:R-:W-:Y:S01]  /*ba20*/  IMAD.MOV.U32 R21, RZ, RZ, 0x40000040 ;  /* 0x40000040ff157424 */ /* 0x000fe200078e00ff */
[C---:B------:R-:W-:Y:S01]  /*ba30*/  IADD3 R20, R154.reuse, 0x4, RZ ;  /* 0x000000049a147810 */ /* 0x040fe20007ffe0ff */
[----:B------:R-:W-:Y:S01]  /*ba40*/  VIADD R154, R154, 0x6 ;  /* 0x000000069a9a7836 */ /* 0x000fe20000000000 */
[----:B------:R-:W-:Y:S01]  /*ba50*/  R2UR UR10, R152 ;  /* 0x00000000980a72ca */ /* 0x000fe200000e0000 */
[----:B------:R-:W2:Y:S01]  /*ba60*/  S2R R9, SR_TID.X ;  /* 0x0000000000097919 */ /* 0x000ea20000002100 */
[----:B------:R-:W-:-:S02]  /*ba70*/  R2UR UR11, R153 ;  /* 0x00000000990b72ca */ /* 0x000fc400000e0000 */
[----:B------:R-:W-:Y:S02]  /*ba80*/  R2UR UR18, R154 ;  /* 0x000000009a1272ca */ /* 0x000fe400000e0000 */
[----:B------:R-:W-:Y:S02]  /*ba90*/  R2UR UR19, R155 ;  /* 0x000000009b1372ca */ /* 0x000fe400000e0000 */
[----:B------:R-:W-:Y:S01]  /*baa0*/  WARPGROUP.ARRIVE ;  /* 0x00000000000079c5 */ /* 0x000fe20000000000 */
[----:B------:R-:W-:Y:S02]  /*bab0*/  R2UR UR8, R224 ;  /* 0x00000000e00872ca */ /* 0x000fe400000e0000 */
[----:B------:R-:W-:Y:S02]  /*bac0*/  R2UR UR9, R225 ;  /* 0x00000000e10972ca */ /* 0x000fe400000e0000 */
[----:B------:R-:W-:Y:S01]  /*bad0*/  R2UR UR14, R20 ;  /* 0x00000000140e72ca */ /* 0x000fe200000e0000 */
[----:B------:R-:W-:Y:S01]  /*bae0*/  HGMMA.64x96x16.F32 R152, gdesc[UR4], RZ, !UPT, gsb0 ;  /* 0x01600000049879f0 */ /* 0x000fe2000c0008ff */
[----:B------:R-:W-:-:S02]  /*baf0*/  R2UR UR15, R21 ;  /* 0x00000000150f72ca */ /* 0x000fc400000e0000 */
[----:B------:R-:W-:Y:S02]  /*bb00*/  R2UR UR12, R222 ;  /* 0x00000000de0c72ca */ /* 0x000fe400000e0000 */
[----:B------:R-:W-:Y:S02]  /*bb10*/  R2UR UR13, R223 ;  /* 0x00000000df0d72ca */ /* 0x000fe400000e0000 */
[----:B------:R-:W-:Y:S02]  /*bb20*/  R2UR UR16, R10 ;  /* 0x000000000a1072ca */ /* 0x000fe400000e0000 */
[----:B------:R-:W-:Y:S02]  /*bb30*/  R2UR UR17, R11 ;  /* 0x000000000b1172ca */ /* 0x000fe400000e0000 */
[----:B--2---:R-:W-:-:S04]  /*bb40*/  SHF.R.U32.HI R9, RZ, 0x7, R9 ;  /* 0x00000007ff097819 */ /* 0x004fc80000011609 */
        /* <DEDUP_REMOVED lines=14> */
.L_x_9789:
        /* <DEDUP_REMOVED lines=39> */
[----:B-----5:R-:W-:Y:S01]  /*bea0*/  FMNMX.FTZ R13, R152, R13, !PT ;  /* 0x0000000d980d7209 */ /* 0x020fe20007810000 */
        /* <DEDUP_REMOVED lines=10> */
[----:B------:R-:W-:-:S04]  /*bf50*/  FMUL.FTZ R198, R198, UR36 ;  /* 0x00000024c6c67c20 */ /* 0x000fc80008410000 */
[----:B------:R-:W3:Y:S01]  /*bf60*/  MUFU.TANH R160, R160 ;  /* 0x000000a000a07308 */ /* 0x000ee20000002400 */
[----:B----4-:R-:W-:-:S07]  /*bf70*/  FMNMX.FTZ R13, R156, R13, !PT ;  /* 0x0000000d9c0d7209 */ /* 0x010fce0007810000 */
[----:B------:R-:W4:Y:S01]  /*bf80*/  MUFU.TANH R161, R161 ;  /* 0x000000a100a17308 */ /* 0x000f220000002400 */
[----:B-----5:R-:W-:-:S07]  /*bf90*/  FMNMX.FTZ R13, R157, R13, !PT ;  /* 0x0000000d9d0d7209 */ /* 0x020fce0007810000 */
[----:B------:R-:W5:Y:S01]  /*bfa0*/  MUFU.TANH R164, R164 ;  /* 0x000000a400a47308 */ /* 0x000f620000002400 */
[----:B---3--:R-:W-:-:S07]  /*bfb0*/  FMNMX.FTZ R13, R160, R13, !PT ;  /* 0x0000000da00d7209 */ /* 0x008fce0007810000 */
        /* <DEDUP_REMOVED lines=33> */
[----:B-----5:R-:W-:-:S05]  /*c1d0*/  FMNMX.FTZ R14, R193, R13, !PT ;  /* 0x0000000dc10e7209 */ /* 0x020fca0007810000 */
[----:B------:R-:W5:Y:S02]  /*c1e0*/  SHFL.BFLY PT, R13, R14, 0x2, 0x1f ;  /* 0x0c401f000e0d7f89 */ /* 0x000f6400000e0000 */
[----:B------:R-:W-:Y:S01]  /*c1f0*/  MUFU.TANH R226, R226 ;  /* 0x000000e200e27308 */ /* 0x000fe20000002400 */
[----:B---3--:R-:W-:-:S07]  /*c200*/  IMAD.MOV.U32 R170, RZ, RZ, R154 ;  /* 0x000000ffffaa7224 */ /* 0x008fce00078e009a */
[----:B------:R-:W-:Y:S08]  /*c210*/  MUFU.TANH R197, R197 ;  /* 0x000000c500c57308 */ /* 0x000ff00000002400 */
[----:B------:R-:W-:Y:S01]  /*c220*/  MUFU.TANH R196, R196 ;  /* 0x000000c400c47308 */ /* 0x000fe20000002400 */
[----:B-----5:R-:W-:-:S07]  /*c230*/  FMNMX.FTZ R14, R14, R13, !PT ;  /* 0x0000000d0e0e7209 */ /* 0x020fce0007810000 */
[----:B------:R-:W-:Y:S01]  /*c240*/  MUFU.TANH R229, R229 ;  /* 0x000000e500e57308 */ /* 0x000fe20000002400 */
[----:B------:R-:W3:Y:S07]  /*c250*/  SHFL.BFLY PT, R13, R14, 0x1, 0x1f ;  /* 0x0c201f000e0d7f89 */ /* 0x000eee00000e0000 */
[----:B------:R-:W-:Y:S08]  /*c260*/  MUFU.TANH R228, R228 ;  /* 0x000000e400e47308 */ /* 0x000ff00000002400 */
[----:B------:R-:W-:Y:S08]  /*c270*/  MUFU.TANH R227, R227 ;  /* 0x000000e300e37308 */ /* 0x000ff00000002400 */
[----:B------:R-:W-:Y:S01]  /*c280*/  MUFU.TANH R221, R221 ;  /* 0x000000dd00dd7308 */ /* 0x000fe20000002400 */
[----:B---3--:R-:W-:-:S02]  /*c290*/  FMNMX.FTZ R14, R14, R13, !PT ;  /* 0x0000000d0e0e7209 */ /* 0x008fc40007810000 */
[----:B------:R-:W3:Y:S03]  /*c2a0*/  LDC R13, c[0x0][0x988] ;  /* 0x00026200ff0d7b82 */ /* 0x000ee60000000800 */
[C---:B------:R-:W-:Y:S01]  /*c2b0*/  FADD.FTZ R15, -R14.reuse, R15 ;  /* 0x0000000f0e0f7221 */ /* 0x040fe20000010100 */
[----:B---3--:R-:W-:-:S03]  /*c2c0*/  FMUL.FTZ R154, R14, R13 ;  /* 0x0000000d0e9a7220 */ /* 0x008fc60000410000 */
[-C--:B------:R-:W-:Y:S01]  /*c2d0*/  FMUL.FTZ R15, R15, R13.reuse ;  /* 0x0000000d0f0f7220 */ /* 0x080fe20000410000 */
[-CC-:B------:R-:W-:Y:S01]  /*c2e0*/  FFMA.FTZ R20, R20, R13.reuse, -R154.reuse ;  /* 0x0000000d14147223 */ /* 0x180fe2000001089a */
[-CC-:B------:R-:W-:Y:S01]  /*c2f0*/  FFMA.FTZ R155, R21, R13.reuse, -R154.reuse ;  /* 0x0000000d159b7223 */ /* 0x180fe2000001089a */
[----:B------:R-:W-:-:S03]  /*c300*/  FFMA.FTZ R21, R152, R13, -R154 ;  /* 0x0000000d98157223 */ /* 0x000fc6000001089a */
        /* <DEDUP_REMOVED lines=8> */
[----:B------:R3:W5:Y:S01]  /*c390*/  MUFU.EX2 R152, R20 ;  /* 0x0000001400987308 */ /* 0x0007620000000800 */
[-CC-:B------:R-:W-:Y:S01]  /*c3a0*/  FFMA.FTZ R168, R168, R13.reuse, -R154.reuse ;  /* 0x0000000da8a87223 */ /* 0x180fe2000001089a */
[-CC-:B------:R-:W-:Y:S01]  /*c3b0*/  FFMA.FTZ R169, R169, R13.reuse, -R154.reuse ;  /* 0x0000000da9a97223 */ /* 0x180fe2000001089a */
[-CC-:B------:R-:W-:Y:S01]  /*c3c0*/  FFMA.FTZ R172, R172, R13.reuse, -R154.reuse ;  /* 0x0000000dacac7223 */ /* 0x180fe2000001089a */
[-CC-:B------:R-:W-:Y:S01]  /*c3d0*/  FFMA.FTZ R173, R173, R13.reuse, -R154.reuse ;  /* 0x0000000dadad7223 */ /* 0x180fe2000001089a */
[-CC-:B------:R-:W-:Y:S01]  /*c3e0*/  FFMA.FTZ R176, R176, R13.reuse, -R154.reuse ;  /* 0x0000000db0b07223 */ /* 0x180fe2000001089a */
[-CC-:B------:R-:W-:Y:S01]  /*c3f0*/  FFMA.FTZ R177, R177, R13.reuse, -R154.reuse ;  /* 0x0000000db1b17223 */ /* 0x180fe2000001089a */
[----:B------:R-:W-:Y:S01]  /*c400*/  FFMA.FTZ R180, R180, R13, -R154 ;  /* 0x0000000db4b47223 */ /* 0x000fe2000001089a */
[----:B------:R0:W1:Y:S01]  /*c410*/  MUFU.EX2 R158, R155 ;  /* 0x0000009b009e7308 */ /* 0x0000620000000800 */
[----:B---3--:R-:W-:Y:S01]  /*c420*/  FMUL.FTZ R20, R171, UR36 ;  /* 0x00000024ab147c20 */ /* 0x008fe20008410000 */
[----:B----4-:R-:W-:-:S02]  /*c430*/  IMAD.MOV.U32 R171, RZ, RZ, R159 ;  /* 0x000000ffffab7224 */ /* 0x010fc400078e009f */
[-CC-:B------:R-:W-:Y:S01]  /*c440*/  FFMA.FTZ R181, R181, R13.reuse, -R154.reuse ;  /* 0x0000000db5b57223 */ /* 0x180fe2000001089a */
[-CC-:B------:R-:W-:Y:S01]  /*c450*/  FFMA.FTZ R184, R184, R13.reuse, -R154.reuse ;  /* 0x0000000db8b87223 */ /* 0x180fe2000001089a */
[-CC-:B------:R-:W-:Y:S01]  /*c460*/  FFMA.FTZ R185, R185, R13.reuse, -R154.reuse ;  /* 0x0000000db9b97223 */ /* 0x180fe2000001089a */
[-CC-:B------:R-:W-:Y:S01]  /*c470*/  FFMA.FTZ R188, R188, R13.reuse, -R154.reuse ;  /* 0x0000000dbcbc7223 */ /* 0x180fe2000001089a */
[-CC-:B------:R-:W-:Y:S01]  /*c480*/  FFMA.FTZ R189, R189, R13.reuse, -R154.reuse ;  /* 0x0000000dbdbd7223 */ /* 0x180fe2000001089a */
[----:B------:R3:W4:Y:S01]  /*c490*/  MUFU.EX2 R159, R21 ;  /* 0x00000015009f7308 */ /* 0x0007220000000800 */
[-CC-:B------:R-:W-:Y:S01]  /*c4a0*/  FFMA.FTZ R192, R192, R13.reuse, -R154.reuse ;  /* 0x0000000dc0c07223 */ /* 0x180fe2000001089a */
[----:B------:R-:W-:Y:S01]  /*c4b0*/  FFMA.FTZ R193, R193, R13, -R154 ;  /* 0x0000000dc1c17223 */ /* 0x000fe2000001089a */
[----:B-----5:R-:W-:Y:S01]  /*c4c0*/  FFMA.FTZ R154, R15, R8, R152 ;  /* 0x000000080f9a7223 */ /* 0x020fe20000010098 */
[----:B0-----:R-:W-:Y:S01]  /*c4d0*/  FMUL.FTZ R155, R174, UR36 ;  /* 0x00000024ae9b7c20 */ /* 0x001fe20008410000 */
[----:B------:R-:W-:Y:S01]  /*c4e0*/  FMUL.FTZ R8, R175, UR36 ;  /* 0x00000024af087c20 */ /* 0x000fe20008410000 */
[-C--:B------:R-:W-:Y:S01]  /*c4f0*/  FMUL.FTZ R24, R24, R15.reuse ;  /* 0x0000000f18187220 */ /* 0x080fe20000410000 */
[-C--:B------:R-:W-:Y:S01]  /*c500*/  FMUL.FTZ R25, R25, R15.reuse ;  /* 0x0000000f19197220 */ /* 0x080fe20000410000 */
[----:B------:R4:W0:Y:S01]  /*c510*/  MUFU.EX2 R162, R153 ;  /* 0x0000009900a27308 */ /* 0x0008220000000800 */
[----:B-1----:R-:W-:Y:S01]  /*c520*/  FADD.FTZ R154, R158, R154 ;  /* 0x0000009a9e9a7221 */ /* 0x002fe20000010000 */
[----:B---3--:R-:W-:Y:S01]  /*c530*/  FMUL.FTZ R21, R178, UR36 ;  /* 0x00000024b2157c20 */ /* 0x008fe20008410000 */
[----:B------:R-:W-:Y:S01]  /*c540*/  F2FP.F16.F32.PACK_AB R152, R158, R152 ;  /* 0x000000989e98723e */ /* 0x000fe200000000ff */
[----:B------:R-:W-:Y:S01]  /*c550*/  FMUL.FTZ R158, R179, UR36 ;  /* 0x00000024b39e7c20 */ /* 0x000fe20008410000 */
[----:B------:R-:W-:Y:S01]  /*c560*/  FMUL.FTZ R179, R199, UR36 ;  /* 0x00000024c7b37c20 */ /* 0x000fe20008410000 */
[-C--:B------:R-:W-:Y:S01]  /*c570*/  FMUL.FTZ R28, R28, R15.reuse ;  /* 0x0000000f1c1c7220 */ /* 0x080fe20000410000 */
[-C--:B------:R-:W-:Y:S01]  /*c580*/  FMUL.FTZ R29, R29, R15.reuse ;  /* 0x0000000f1d1d7220 */ /* 0x080fe20000410000 */
[----:B------:R-:W1:Y:S01]  /*c590*/  MUFU.TANH R20, R20 ;  /* 0x0000001400147308 */ /* 0x000e620000002400 */
[----:B----4-:R-:W-:Y:S01]  /*c5a0*/  FADD.FTZ R153, R159, R154 ;  /* 0x0000009a9f997221 */ /* 0x010fe20000010000 */
[-C--:B------:R-:W-:Y:S01]  /*c5b0*/  FMUL.FTZ R32, R32, R15.reuse ;  /* 0x0000000f20207220 */ /* 0x080fe20000410000 */
[-C--:B------:R-:W-:Y:S01]  /*c5c0*/  FMUL.FTZ R33, R33, R15.reuse ;  /* 0x0000000f21217220 */ /* 0x080fe20000410000 */
[-C--:B------:R-:W-:Y:S01]  /*c5d0*/  FMUL.FTZ R36, R36, R15.reuse ;  /* 0x0000000f24247220 */ /* 0x080fe20000410000 */
[-C--:B------:R-:W-:Y:S01]  /*c5e0*/  FMUL.FTZ R37, R37, R15.reuse ;  /* 0x0000000f25257220 */ /* 0x080fe20000410000 */
[-C--:B------:R-:W-:Y:S01]  /*c5f0*/  FMUL.FTZ R40, R40, R15.reuse ;  /* 0x0000000f28287220 */ /* 0x080fe20000410000 */
[----:B------:R-:W-:Y:S01]  /*c600*/  FMUL.FTZ R41, R41, R15 ;  /* 0x0000000f29297220 */ /* 0x000fe20000410000 */
[----:B------:R-:W3:Y:S01]  /*c610*/  MUFU.TANH R155, R155 ;  /* 0x0000009b009b7308 */ /* 0x000ee20000002400 */
[C---:B0-----:R-:W-:Y:S01]  /*c620*/  FADD.FTZ R153, R162.reuse, R153 ;  /* 0x00000099a2997221 */ /* 0x041fe20000010000 */
[----:B------:R-:W-:Y:S01]  /*c630*/  F2FP.F16.F32.PACK_AB R154, R162, R159 ;  /* 0x0000009fa29a723e */ /* 0x000fe200000000ff */
[----:B------:R-:W-:Y:S01]  /*c640*/  FMUL.FTZ R159, R182, UR36 ;  /* 0x00000024b69f7c20 */ /* 0x000fe20008410000 */
        /* <DEDUP_REMOVED lines=37> */
[----:B------:R-:W5:Y:S01]  /*c8a0*/  MUFU.TANH R159, R159 ;  /* 0x0000009f009f7308 */ /* 0x000f620000002400 */
[----:B--2---:R-:W-:Y:S01]  /*c8b0*/  IMAD.MOV.U32 R187, RZ, RZ, R170 ;  /* 0x000000ffffbb7224 */ /* 0x004fe200078e00aa */
[----:B------:R-:W-:Y:S01]  /*c8c0*/  FMNMX.FTZ R170, R221, R167, !PT ;  /* 0x000000a7ddaa7209 */ /* 0x000fe20007810000 */
[-C--:B------:R-:W-:Y:S01]  /*c8d0*/  FMUL.FTZ R93, R93, R15.reuse ;  /* 0x0000000f5d5d7220 */ /* 0x080fe20000410000 */
[-C--:B------:R-:W-:Y:S01]  /*c8e0*/  FMUL.FTZ R96, R96, R15.reuse ;  /* 0x0000000f60607220 */ /* 0x080fe20000410000 */
[-C--:B------:R-:W-:Y:S01]  /*c8f0*/  FMUL.FTZ R97, R97, R15.reuse ;  /* 0x0000000f61617220 */ /* 0x080fe20000410000 */
[----:B-1----:R-:W-:Y:S01]  /*c900*/  FMNMX.FTZ R170, R20, R170, !PT ;  /* 0x000000aa14aa7209 */ /* 0x002fe20007810000 */
[-C--:B------:R-:W-:Y:S01]  /*c910*/  FMUL.FTZ R100, R100, R15.reuse ;  /* 0x0000000f64647220 */ /* 0x080fe20000410000 */
[----:B------:R1:W-:Y:S01]  /*c920*/  MUFU.TANH R167, R190 ;  /* 0x000000be00a77308 */ /* 0x0003e20000002400 */
        /* <DEDUP_REMOVED lines=8> */
[----:B-1----:R-:W-:Y:S01]  /*c9b0*/  IMAD.MOV.U32 R190, RZ, RZ, R171 ;  /* 0x000000ffffbe7224 */ /* 0x002fe200078e00ab */
[----:B---3--:R-:W-:Y:S01]  /*c9c0*/  FMNMX.FTZ R171, R155, R170, !PT ;  /* 0x000000aa9bab7209 */ /* 0x008fe20007810000 */
[-C--:B------:R-:W-:Y:S01]  /*c9d0*/  FMUL.FTZ R116, R116, R15.reuse ;  /* 0x0000000f74747220 */ /* 0x080fe20000410000 */
[-C--:B------:R-:W-:Y:S01]  /*c9e0*/  FMUL.FTZ R117, R117, R15.reuse ;  /* 0x0000000f75757220 */ /* 0x080fe20000410000 */
[----:B------:R-:W-:Y:S01]  /*c9f0*/  FMUL.FTZ R120, R120, R15 ;  /* 0x0000000f78787220 */ /* 0x000fe20000410000 */
[----:B0-----:R-:W-:Y:S01]  /*ca00*/  FMNMX.FTZ R171, R8, R171, !PT ;  /* 0x000000ab08ab7209 */ /* 0x001fe20007810000 */
[-C--:B------:R-:W-:Y:S01]  /*ca10*/  FMUL.FTZ R121, R121, R15.reuse ;  /* 0x0000000f79797220 */ /* 0x080fe20000410000 */
[----:B------:R-:W0:Y:S01]  /*ca20*/  MUFU.TANH R163, R186 ;  /* 0x000000ba00a37308 */ /* 0x000e220000002400 */
[----:B------:R-:W-:Y:S01]  /*ca30*/  FMUL.FTZ R124, R124, R15 ;  /* 0x0000000f7c7c7220 */ /* 0x000fe20000410000 */
[----:B----4-:R-:W-:Y:S01]  /*ca40*/  FMNMX.FTZ R174, R21, R171, !PT ;  /* 0x000000ab15ae7209 */ /* 0x010fe20007810000 */
[-C--:B------:R-:W-:Y:S01]  /*ca50*/  FMUL.FTZ R125, R125, R15.reuse ;  /* 0x0000000f7d7d7220 */ /* 0x080fe20000410000 */
[-C--:B------:R-:W-:Y:S01]  /*ca60*/  FMUL.FTZ R128, R128, R15.reuse ;  /* 0x0000000f80807220 */ /* 0x080fe20000410000 */
[-C--:B------:R-:W-:Y:S01]  /*ca70*/  FMUL.FTZ R129, R129, R15.reuse ;  /* 0x0000000f81817220 */ /* 0x080fe20000410000 */
[----:B-----5:R-:W-:Y:S01]  /*ca80*/  FMNMX.FTZ R174, R158, R174, !PT ;  /* 0x000000ae9eae7209 */ /* 0x020fe20007810000 */
[-C--:B------:R-:W-:Y:S01]  /*ca90*/  FMUL.FTZ R132, R132, R15.reuse ;  /* 0x0000000f84847220 */ /* 0x080fe20000410000 */
[----:B------:R-:W1:Y:S01]  /*caa0*/  MUFU.TANH R170, R191 ;  /* 0x000000bf00aa7308 */ /* 0x000e620000002400 */
[-C--:B------:R-:W-:Y:S01]  /*cab0*/  FMUL.FTZ R133, R133, R15.reuse ;  /* 0x0000000f85857220 */ /* 0x080fe20000410000 */
[----:B------:R-:W-:Y:S01]  /*cac0*/  FMNMX.FTZ R175, R159, R174, !PT ;  /* 0x000000ae9faf7209 */ /* 0x000fe20007810000 */
[-C--:B------:R-:W-:Y:S01]  /*cad0*/  FMUL.FTZ R136, R136, R15.reuse ;  /* 0x0000000f88887220 */ /* 0x080fe20000410000 */
[-C--:B------:R-:W-:Y:S01]  /*cae0*/  FMUL.FTZ R137, R137, R15.reuse ;  /* 0x0000000f89897220 */ /* 0x080fe20000410000 */
[----:B------:R-:W-:Y:S01]  /*caf0*/  FMUL.FTZ R140, R140, R15 ;  /* 0x0000000f8c8c7220 */ /* 0x000fe20000410000 */
[----:B--2---:R-:W-:Y:S01]  /*cb00*/  FMNMX.FTZ R175, R162, R175, !PT ;  /* 0x000000afa2af7209 */ /* 0x004fe20007810000 */
[-C--:B------:R-:W-:Y:S01]  /*cb10*/  FMUL.FTZ R141, R141, R15.reuse ;  /* 0x0000000f8d8d7220 */ /* 0x080fe20000410000 */
[----:B------:R-:W2:Y:S01]  /*cb20*/  MUFU.TANH R171, R194 ;  /* 0x000000c200ab7308 */ /* 0x000ea20000002400 */
[----:B------:R-:W-:Y:S01]  /*cb30*/  FMUL.FTZ R144, R144, R15 ;  /* 0x0000000f90907220 */ /* 0x000fe20000410000 */
[----:B0-----:R-:W-:Y:S01]  /*cb40*/  FMNMX.FTZ R178, R163, R175, !PT ;  /* 0x000000afa3b27209 */ /* 0x001fe20007810000 */
[-C--:B------:R-:W-:Y:S01]  /*cb50*/  FMUL.FTZ R145, R145, R15.reuse ;  /* 0x0000000f91917220 */ /* 0x080fe20000410000 */
[-C--:B------:R-:W-:Y:S01]  /*cb60*/  FMUL.FTZ R148, R148, R15.reuse ;  /* 0x0000000f94947220 */ /* 0x080fe20000410000 */
[----:B------:R-:W-:Y:S01]  /*cb70*/  FMUL.FTZ R149, R149, R15 ;  /* 0x0000000f95957220 */ /* 0x000fe20000410000 */
[----:B------:R-:W-:-:S02]  /*cb80*/  FMNMX.FTZ R178, R166, R178, !PT ;  /* 0x000000b2a6b27209 */ /* 0x000fc40007810000 */
[----:B------:R-:W0:Y:S02]  /*cb90*/  MUFU.TANH R174, R195 ;  /* 0x000000c300ae7308 */ /* 0x000e240000002400 */
[----:B------:R-:W-:-:S04]  /*cba0*/  FMNMX.FTZ R178, R167, R178, !PT ;  /* 0x000000b2a7b27209 */ /* 0x000fc80007810000 */
[----:B-1----:R-:W-:Y:S02]  /*cbb0*/  FMNMX.FTZ R178, R170, R178, !PT ;  /* 0x000000b2aab27209 */ /* 0x002fe40007810000 */
[----:B------:R1:W3:Y:S02]  /*cbc0*/  MUFU.TANH R175, R198 ;  /* 0x000000c600af7308 */ /* 0x0002e40000002400 */
[----:B--2---:R-:W-:-:S06]  /*cbd0*/  FMNMX.FTZ R178, R171, R178, !PT ;  /* 0x000000b2abb27209 */ /* 0x004fcc0007810000 */
[----:B------:R-:W2:Y:S01]  /*cbe0*/  MUFU.TANH R179, R179 ;  /* 0x000000b300b37308 */ /* 0x000ea20000002400 */
[----:B0-----:R-:W-:Y:S01]  /*cbf0*/  FMNMX.FTZ R178, R174, R178, !PT ;  /* 0x000000b2aeb27209 */ /* 0x001fe20007810000 */
[----:B-1----:R-:W0:Y:S06]  /*cc00*/  S2R R198, SR_CgaCtaId ;  /* 0x0000000000c67919 */ /* 0x002e2c0000008800 */
[----:B------:R-:W1:Y:S01]  /*cc10*/  MUFU.EX2 R156, R156 ;  /* 0x0000009c009c7308 */ /* 0x000e620000000800 */
[----:B---3--:R-:W-:-:S07]  /*cc20*/  FMNMX.FTZ R178, R175, R178, !PT ;  /* 0x000000b2afb27209 */ /* 0x008fce0007810000 */
[----:B------:R-:W3:Y:S01]  /*cc30*/  MUFU.EX2 R157, R157 ;  /* 0x0000009d009d7308 */ /* 0x000ee20000000800 */
[----:B--2---:R-:W-:-:S05]  /*cc40*/  FMNMX.FTZ R182, R179, R178, !PT ;  /* 0x000000b2b3b67209 */ /* 0x004fca0007810000 */
[----:B------:R-:W2:Y:S02]  /*cc50*/  SHFL.BFLY PT, R178, R182, 0x2, 0x1f ;  /* 0x0c401f00b6b27f89 */ /* 0x000ea400000e0000 */
[----:B------:R-:W-:Y:S01]  /*cc60*/  MUFU.EX2 R160, R160 ;  /* 0x000000a000a07308 */ /* 0x000fe20000000800 */
[----:B-1----:R-:W-:-:S07]  /*cc70*/  FADD.FTZ R153, R156, R153 ;  /* 0x000000999c997221 */ /* 0x002fce0000010000 */
[----:B------:R-:W-:Y:S01]  /*cc80*/  MUFU.EX2 R161, R161 ;  /* 0x000000a100a17308 */ /* 0x000fe20000000800 */
[----:B---3--:R-:W-:-:S07]  /*cc90*/  F2FP.F16.F32.PACK_AB R156, R157, R156 ;  /* 0x0000009c9d9c723e */ /* 0x008fce00000000ff */
[----:B------:R-:W-:Y:S01]  /*cca0*/  MUFU.EX2 R164, R164 ;  /* 0x000000a400a47308 */ /* 0x000fe20000000800 */
[----:B--2---:R-:W-:-:S07]  /*ccb0*/  FMNMX.FTZ R182, R182, R178, !PT ;  /* 0x000000b2b6b67209 */ /* 0x004fce0007810000 */
[----:B------:R-:W-:Y:S01]  /*ccc0*/  MUFU.EX2 R178, R165 ;  /* 0x000000a500b27308 */ /* 0x000fe20000000800 */
[----:B------:R-:W1:Y:S07]  /*ccd0*/  SHFL.BFLY PT, R183, R182, 0x1, 0x1f ;  /* 0x0c201f00b6b77f89 */ /* 0x000e6e00000e0000 */
[----:B------:R-:W-:Y:S08]  /*cce0*/  MUFU.EX2 R165, R169 ;  /* 0x000000a900a57308 */ /* 0x000ff00000000800 */
[----:B------:R1:W-:Y:S08]  /*ccf0*/  MUFU.EX2 R169, R176 ;  /* 0x000000b000a97308 */ /* 0x0003f00000000800 */
[----:B------:R-:W-:Y:S01]  /*cd00*/  MUFU.EX2 R168, R168 ;  /* 0x000000a800a87308 */ /* 0x000fe20000000800 */
[----:B-1----:R-:W-:-:S05]  /*cd10*/  FMNMX.FTZ R176, R182, R183, !PT ;  /* 0x000000b7b6b07209 */ /* 0x002fca0007810000 */
        /* <DEDUP_REMOVED lines=31> */
[-C--:B-1----:R-:W-:Y:S01]  /*cf10*/  FMUL.FTZ R26, R26, R12.reuse ;  /* 0x0000000c1a1a7220 */ /* 0x082fe20000410000 */
[----:B------:R-:W-:Y:S01]  /*cf20*/  FMUL.FTZ R27, R27, R12 ;  /* 0x0000000c1b1b7220 */ /* 0x000fe20000410000 */
[----:B------:R-:W1:Y:S01]  /*cf30*/  MUFU.EX2 R182, R182 ;  /* 0x000000b600b67308 */ /* 0x000e620000000800 */
[----:B--2---:R-:W-:Y:S01]  /*cf40*/  FFMA.FTZ R0, R12, R0, R183 ;  /* 0x000000000c007223 */ /* 0x004fe200000100b7 */
        /* <DEDUP_REMOVED lines=31> */
[----:B----4-:R-:W-:Y:S01]  /*d140*/  IADD3 R155, R6, 0x22840, RZ ;  /* 0x00022840069b7810 */ /* 0x010fe20007ffe0ff */
[-C--:B------:R-:W-:Y:S01]  /*d150*/  FMUL.FTZ R83, R83, R12.reuse ;  /* 0x0000000c53537220 */ /* 0x080fe20000410000 */
[-C--:B------:R-:W-:Y:S01]  /*d160*/  FMUL.FTZ R86, R86, R12.reuse ;  /* 0x0000000c56567220 */ /* 0x080fe20000410000 */
[-C--:B------:R-:W-:Y:S01]  /*d170*/  FMUL.FTZ R87, R87, R12.reuse ;  /* 0x0000000c57577220 */ /* 0x080fe20000410000 */
[----:B0-----:R-:W-:Y:S01]  /*d180*/  PRMT R155, R198, 0x654, R155 ;  /* 0x00000654c69b7816 */ /* 0x001fe2000000009b */
[-C--:B------:R-:W-:Y:S01]  /*d190*/  FMUL.FTZ R90, R90, R12.reuse ;  /* 0x0000000c5a5a7220 */ /* 0x080fe20000410000 */
[-C--:B------:R-:W-:Y:S01]  /*d1a0*/  FMUL.FTZ R91, R91, R12.reuse ;  /* 0x0000000c5b5b7220 */ /* 0x080fe20000410000 */
[----:B------:R0:W-:Y:S01]  /*d1b0*/  MUFU.EX2 R198, R158 ;  /* 0x0000009e00c67308 */ /* 0x0001e20000000800 */
[----:B------:R1:W-:Y:S01]  /*d1c0*/  SYNCS.ARRIVE.TRANS64.RED.A1T0 RZ, [R155+URZ], RZ ;  /* 0x000000ff9bff79a7 */ /* 0x0003e2000810043f */
[-C--:B------:R-:W-:Y:S01]  /*d1d0*/  FMUL.FTZ R94, R94, R12.reuse ;  /* 0x0000000c5e5e7220 */ /* 0x080fe20000410000 */
[-C--:B------:R-:W-:Y:S01]  /*d1e0*/  FMUL.FTZ R95, R95, R12.reuse ;  /* 0x0000000c5f5f7220 */ /* 0x080fe20000410000 */
[-C--:B------:R-:W-:Y:S01]  /*d1f0*/  FMUL.FTZ R98, R98, R12.reuse ;  /* 0x0000000c62627220 */ /* 0x080fe20000410000 */
[-C--:B------:R-:W-:Y:S01]  /*d200*/  FMUL.FTZ R99, R99, R12.reuse ;  /* 0x0000000c63637220 */ /* 0x080fe20000410000 */
[-C--:B------:R-:W-:Y:S01]  /*d210*/  FMUL.FTZ R102, R102, R12.reuse ;  /* 0x0000000c66667220 */ /* 0x080fe20000410000 */
[-C--:B------:R-:W-:Y:S01]  /*d220*/  FMUL.FTZ R103, R103, R12.reuse ;  /* 0x0000000c67677220 */ /* 0x080fe20000410000 */
[----:B------:R-:W4:Y:S01]  /*d230*/  MUFU.EX2 R196, R196 ;  /* 0x000000c400c47308 */ /* 0x000f220000000800 */
[----:B0-----:R-:W-:Y:S01]  /*d240*/  FADD.FTZ R158, R157, R153 ;  /* 0x000000999d9e7221 */ /* 0x001fe20000010000 */
[----:B---3--:R-:W-:Y:S01]  /*d250*/  FADD.FTZ R153, R186, R0 ;  /* 0x00000000ba997221 */ /* 0x008fe20000010000 */
[-C--:B------:R-:W-:Y:S01]  /*d260*/  FMUL.FTZ R106, R106, R12.reuse ;  /* 0x0000000c6a6a7220 */ /* 0x080fe20000410000 */
[-C--:B------:R-:W-:Y:S01]  /*d270*/  FMUL.FTZ R107, R107, R12.reuse ;  /* 0x0000000c6b6b7220 */ /* 0x080fe20000410000 */
[----:B------:R-:W-:Y:S01]  /*d280*/  FADD.FTZ R158, R160, R158 ;  /* 0x0000009ea09e7221 */ /* 0x000fe20000010000 */
[----:B-1----:R-:W-:Y:S01]  /*d290*/  FADD.FTZ R155, R182, R153 ;  /* 0x00000099b69b7221 */ /* 0x002fe20000010000 */
[----:B------:R-:W-:Y:S01]  /*d2a0*/  F2FP.F16.F32.PACK_AB R153, R186, R183 ;  /* 0x000000b7ba99723e */ /* 0x000fe200000000ff */
[----:B------:R-:W0:Y:S01]  /*d2b0*/  MUFU.EX2 R187, R187 ;  /* 0x000000bb00bb7308 */ /* 0x000e220000000800 */
[-C--:B------:R-:W-:Y:S01]  /*d2c0*/  FMUL.FTZ R110, R110, R12.reuse ;  /* 0x0000000c6e6e7220 */ /* 0x080fe20000410000 */
[----:B--2---:R-:W-:Y:S01]  /*d2d0*/  FADD.FTZ R155, R197, R155 ;  /* 0x0000009bc59b7221 */ /* 0x004fe20000010000 */
[-C--:B------:R-:W-:Y:S01]  /*d2e0*/  FMUL.FTZ R111, R111, R12.reuse ;  /* 0x0000000c6f6f7220 */ /* 0x080fe20000410000 */
[-C--:B------:R-:W-:Y:S01]  /*d2f0*/  FMUL.FTZ R114, R114, R12.reuse ;  /* 0x0000000c72727220 */ /* 0x080fe20000410000 */
[----:B------:R-:W-:Y:S01]  /*d300*/  FMUL.FTZ R115, R115, R12 ;  /* 0x0000000c73737220 */ /* 0x000fe20000410000 */
[----:B-----5:R-:W-:Y:S01]  /*d310*/  FADD.FTZ R157, R191, R155 ;  /* 0x0000009bbf9d7221 */ /* 0x020fe20000010000 */
[----:B------:R-:W-:Y:S01]  /*d320*/  F2FP.F16.F32.PACK_AB R155, R197, R182 ;  /* 0x000000b6c59b723e */ /* 0x000fe200000000ff */
        /* <DEDUP_REMOVED lines=20> */
[----:B------:R-:W-:-:S04]  /*d470*/  FMUL.FTZ R151, R151, R12 ;  /* 0x0000000c97977220 */ /* 0x000fc80000410000 */
[----:B------:R3:W-:Y:S01]  /*d480*/  MUFU.EX2 R183, R162 ;  /* 0x000000a200b77308 */ /* 0x0007e20000000800 */
[C---:B----4-:R-:W-:Y:S01]  /*d490*/  FADD.FTZ R159, R196.reuse, R157 ;  /* 0x0000009dc49f7221 */ /* 0x050fe20000010000 */
[----:B------:R-:W-:-:S03]  /*d4a0*/  F2FP.F16.F32.PACK_AB R157, R196, R191 ;  /* 0x000000bfc49d723e */ /* 0x000fc600000000ff */
[----:B0-----:R-:W-:-:S03]  /*d4b0*/  FADD.FTZ R159, R187, R159 ;  /* 0x0000009fbb9f7221 */ /* 0x001fc60000010000 */
[----:B------:R-:W0:Y:S01]  /*d4c0*/  MUFU.EX2 R8, R8 ;  /* 0x0000000800087308 */ /* 0x000e220000000800 */
[C---:B---3--:R-:W-:Y:S01]  /*d4d0*/  FADD.FTZ R162, R161.reuse, R158 ;  /* 0x0000009ea1a27221 */ /* 0x048fe20000010000 */
[----:B------:R-:W-:Y:S01]  /*d4e0*/  F2FP.F16.F32.PACK_AB R158, R161, R160 ;  /* 0x000000a0a19e723e */ /* 0x000fe200000000ff */
[C---:B-1----:R-:W-:Y:S01]  /*d4f0*/  FADD.FTZ R160, R195.reuse, R159 ;  /* 0x0000009fc3a07221 */ /* 0x042fe20000010000 */
[----:B------:R-:W-:Y:S01]  /*d500*/  F2FP.F16.F32.PACK_AB R159, R195, R187 ;  /* 0x000000bbc39f723e */ /* 0x000fe200000000ff */
[----:B------:R-:W-:Y:S02]  /*d510*/  FADD.FTZ R162, R164, R162 ;  /* 0x000000a2a4a27221 */ /* 0x000fe40000010000 */
[----:B--2---:R-:W-:Y:S01]  /*d520*/  FADD.FTZ R161, R190, R160 ;  /* 0x000000a0bea17221 */ /* 0x004fe20000010000 */
[----:B------:R-:W-:Y:S01]  /*d530*/  MUFU.EX2 R21, R21 ;  /* 0x0000001500157308 */ /* 0x000fe20000000800 */
[C---:B------:R-:W-:Y:S01]  /*d540*/  FADD.FTZ R162, R178.reuse, R162 ;  /* 0x000000a2b2a27221 */ /* 0x040fe20000010000 */
[----:B------:R-:W-:-:S03]  /*d550*/  F2FP.F16.F32.PACK_AB R160, R178, R164 ;  /* 0x000000a4b2a0723e */ /* 0x000fc600000000ff */
[----:B------:R-:W-:-:S03]  /*d560*/  FADD.FTZ R162, R168, R162 ;  /* 0x000000a2a8a27221 */ /* 0x000fc60000010000 */
[----:B------:R-:W1:Y:S01]  /*d570*/  MUFU.EX2 R173, R173 ;  /* 0x000000ad00ad7308 */ /* 0x000e620000000800 */
[C---:B------:R-:W-:Y:S01]  /*d580*/  FADD.FTZ R164, R165.reuse, R162 ;  /* 0x000000a2a5a47221 */ /* 0x040fe20000010000 */
[----:B------:R-:W-:-:S06]  /*d590*/  F2FP.F16.F32.PACK_AB R162, R165, R168 ;  /* 0x000000a8a5a2723e */ /* 0x000fcc00000000ff */
[----:B------:R2:W-:Y:S08]  /*d5a0*/  MUFU.EX2 R182, R163 ;  /* 0x000000a300b67308 */ /* 0x0005f00000000800 */
[----:B------:R-:W3:Y:S01]  /*d5b0*/  MUFU.EX2 R177, R177 ;  /* 0x000000b100b17308 */ /* 0x000ee20000000800 */
[C---:B--2---:R-:W-:Y:S01]  /*d5c0*/  FADD.FTZ R163, R194.reuse, R161 ;  /* 0x000000a1c2a37221 */ /* 0x044fe20000010000 */
[----:B------:R-:W-:-:S03]  /*d5d0*/  F2FP.F16.F32.PACK_AB R161, R194, R190 ;  /* 0x000000bec2a1723e */ /* 0x000fc600000000ff */
[----:B------:R-:W-:-:S03]  /*d5e0*/  FADD.FTZ R163, R20, R163 ;  /* 0x000000a314a37221 */ /* 0x000fc60000010000 */
[----:B------:R-:W-:Y:S01]  /*d5f0*/  MUFU.EX2 R180, R180 ;  /* 0x000000b400b47308 */ /* 0x000fe20000000800 */
[C---:B0-----:R-:W-:Y:S01]  /*d600*/  FADD.FTZ R165, R8.reuse, R163 ;  /* 0x000000a308a57221 */ /* 0x041fe20000010000 */
[----:B------:R-:W-:Y:S01]  /*d610*/  F2FP.F16.F32.PACK_AB R163, R8, R20 ;  /* 0x0000001408a3723e */ /* 0x000fe200000000ff */
[----:B------:R-:W-:Y:S01]  /*d620*/  FADD.FTZ R20, R172, R164 ;  /* 0x000000a4ac147221 */ /* 0x000fe20000010000 */
[----:B-1----:R-:W-:Y:S01]  /*d630*/  F2FP.F16.F32.PACK_AB R164, R173, R172 ;  /* 0x000000acada4723e */ /* 0x002fe200000000ff */
[----:B------:R-:W-:Y:S02]  /*d640*/  FADD.FTZ R165, R21, R165 ;  /* 0x000000a515a57221 */ /* 0x000fe40000010000 */
[----:B------:R-:W-:Y:S01]  /*d650*/  FADD.FTZ R20, R173, R20 ;  /* 0x00000014ad147221 */ /* 0x000fe20000010000 */
[----:B------:R-:W0:Y:S03]  /*d660*/  MUFU.EX2 R181, R181 ;  /* 0x000000b500b57308 */ /* 0x000e260000000800 */
[----:B------:R-:W-:-:S04]  /*d670*/  FADD.FTZ R20, R169, R20 ;  /* 0x00000014a9147221 */ /* 0x000fc80000010000 */
[----:B---3--:R-:W-:Y:S01]  /*d680*/  FADD.FTZ R20, R177, R20 ;  /* 0x00000014b1147221 */ /* 0x008fe20000010000 */
[----:B------:R1:W2:Y:S08]  /*d690*/  MUFU.EX2 R186, R166 ;  /* 0x000000a600ba7308 */ /* 0x0002b00000000800 */
[----:B------:R-:W-:Y:S01]  /*d6a0*/  MUFU.EX2 R184, R184 ;  /* 0x000000b800b87308 */ /* 0x000fe20000000800 */
[C---:B-1----:R-:W-:Y:S01]  /*d6b0*/  FADD.FTZ R166, R198.reuse, R165 ;  /* 0x000000a5c6a67221 */ /* 0x042fe20000010000 */
[----:B------:R-:W-:-:S02]  /*d6c0*/  F2FP.F16.F32.PACK_AB R165, R198, R21 ;  /* 0x00000015c6a5723e */ /* 0x000fc400000000ff */
[----:B0-----:R-:W-:Y:S01]  /*d6d0*/  F2FP.F16.F32.PACK_AB R168, R181, R180 ;  /* 0x000000b4b5a8723e */ /* 0x001fe200000000ff */
[----:B------:R-:W-:Y:S01]  /*d6e0*/  FADD.FTZ R21, R0, R166 ;  /* 0x000000a600157221 */ /* 0x000fe20000010000 */
[----:B------:R-:W-:Y:S02]  /*d6f0*/  F2FP.F16.F32.PACK_AB R166, R177, R169 ;  /* 0x000000a9b1a6723e */ /* 0x000fe400000000ff */
[----:B------:R0:W1:Y:S01]  /*d700*/  MUFU.EX2 R178, R167 ;  /* 0x000000a700b27308 */ /* 0x0000620000000800 */
[----:B------:R-:W-:Y:S01]  /*d710*/  FADD.FTZ R21, R183, R21 ;  /* 0x00000015b7157221 */ /* 0x000fe20000010000 */
[----:B--2---:R-:W-:-:S03]  /*d720*/  F2FP.F16.F32.PACK_AB R169, R186, R182 ;  /* 0x000000b6baa9723e */ /* 0x004fc600000000ff */
[----:B------:R-:W-:-:S03]  /*d730*/  FADD.FTZ R21, R182, R21 ;  /* 0x00000015b6157221 */ /* 0x000fc60000010000 */
[----:B------:R-:W2:Y:S01]  /*d740*/  MUFU.EX2 R185, R185 ;  /* 0x000000b900b97308 */ /* 0x000ea20000000800 */
[----:B0-----:R-:W-:Y:S01]  /*d750*/  F2FP.F16.F32.PACK_AB R167, R183, R0 ;  /* 0x00000000b7a7723e */ /* 0x001fe200000000ff */
[----:B------:R-:W-:Y:S01]  /*d760*/  FADD.FTZ R0, R180, R20 ;  /* 0x00000014b4007221 */ /* 0x000fe20000010000 */
[----:B------:R-:W-:-:S03]  /*d770*/  FADD.FTZ R21, R186, R21 ;  /* 0x00000015ba157221 */ /* 0x000fc60000010000 */
[----:B------:R-:W-:Y:S02]  /*d780*/  FADD.FTZ R0, R181, R0 ;  /* 0x00000000b5007221 */ /* 0x000fe40000010000 */
[----:B------:R0:W3:Y:S01]  /*d790*/  MUFU.EX2 R8, R170 ;  /* 0x000000aa00087308 */ /* 0x0000e20000000800 */
[----:B-1----:R-:W-:Y:S01]  /*d7a0*/  FADD.FTZ R21, R178, R21 ;  /* 0x00000015b2157221 */ /* 0x002fe20000010000 */
[----:B------:R-:W-:-:S06]  /*d7b0*/  FADD.FTZ R0, R184, R0 ;  /* 0x00000000b8007221 */ /* 0x000fcc0000010000 */
[----:B------:R-:W1:Y:S01]  /*d7c0*/  MUFU.EX2 R188, R188 ;  /* 0x000000bc00bc7308 */ /* 0x000e620000000800 */
[C---:B--2---:R-:W-:Y:S01]  /*d7d0*/  FADD.FTZ R0, R185.reuse, R0 ;  /* 0x00000000b9007221 */ /* 0x044fe20000010000 */
[----:B0-----:R-:W-:-:S06]  /*d7e0*/  F2FP.F16.F32.PACK_AB R170, R185, R184 ;  /* 0x000000b8b9aa723e */ /* 0x001fcc00000000ff */
[----:B------:R0:W2:Y:S01]  /*d7f0*/  MUFU.EX2 R173, R171 ;  /* 0x000000ab00ad7308 */ /* 0x0000a20000000800 */
[----:B---3--:R-:W-:-:S07]  /*d800*/  FADD.FTZ R21, R8, R21 ;  /* 0x0000001508157221 */ /* 0x008fce0000010000 */
[----:B------:R-:W3:Y:S01]  /*d810*/  MUFU.EX2 R189, R189 ;  /* 0x000000bd00bd7308 */ /* 0x000ee20000000800 */
[----:B-1----:R-:W-:Y:S01]  /*d820*/  FADD.FTZ R0, R188, R0 ;  /* 0x00000000bc007221 */ /* 0x002fe20000010000 */
[----:B0-----:R-:W-:-:S06]  /*d830*/  F2FP.F16.F32.PACK_AB R171, R8, R178 ;  /* 0x000000b208ab723e */ /* 0x001fcc00000000ff */
[----:B------:R-:W0:Y:S01]  /*d840*/  MUFU.EX2 R174, R174 ;  /* 0x000000ae00ae7308 */ /* 0x000e220000000800 */
[----:B--2---:R-:W-:-:S07]  /*d850*/  FADD.FTZ R21, R173, R21 ;  /* 0x00000015ad157221 */ /* 0x004fce0000010000 */
[----:B------:R-:W1:Y:S01]  /*d860*/  MUFU.EX2 R192, R192 ;  /* 0x000000c000c07308 */ /* 0x000e620000000800 */
[C---:B---3--:R-:W-:Y:S01]  /*d870*/  FADD.FTZ R0, R189.reuse, R0 ;  /* 0x00000000bd007221 */ /* 0x048fe20000010000 */
        /* <DEDUP_REMOVED lines=14> */
.L_x_9790:
[----:B------:R0:W1:Y:S01]  /*d960*/  SYNCS.PHASECHK.TRANS64.TRYWAIT P2, [R6+URZ+0x22850], R7 ;  /* 0x02285007060075a7 */ /* 0x000062000804017f */
[----:B------:R-:W-:Y:S05]  /*d970*/  @!P0 BRA `(.L_x_9791) ;  /* 0x0000000000048947 */ /* 0x000fea0003800000 */
[----:B------:R-:W-:Y:S01]  /*d980*/  BPT.TRAP 0x1 ;  /* 0x000000040000795c */ /* 0x000fe20000300000 */
.L_x_9791:
[----:B------:R-:W-:Y:S04]  /*d990*/  BSSY B0, `(.L_x_9792) ;  /* 0x0000004000007945 */ /* 0x000fe80003800000 */
[----:B-1----:R-:W-:Y:S05]  /*d9a0*/  @P2 BRA `(.L_x_9793) ;  /* 0x0000000000082947 */ /* 0x002fea0003800000 */
[----:B------:R-:W1:Y:S02]  /*d9b0*/  SYNCS.PHASECHK.TRANS64.TRYWAIT P2, [R6+URZ+0x22850], R7 ;  /* 0x02285007060075a7 */ /* 0x000e64000804017f */
[----:B-1----:R-:W-:Y:S05]  /*d9c0*/  @!P2 BRA `(.L_x_9794) ;  /* 0x000000dc00b8a947 */ /* 0x002fea0003800000 */
.L_x_9793:
[----:B------:R-:W-:Y:S05]  /*d9d0*/  BSYNC B0 ;  /* 0x0000000000007941 */ /* 0x000fea0003800000 */
.L_x_9792:
[----:B------:R-:W2:Y:S01]  /*d9e0*/  LDL R12, [R1+0x10] ;  /* 0x00001000010c7983 */ /* 0x000ea20000100800 */
[----:B------:R-:W-:Y:S05]  /*d9f0*/  WARPSYNC.ALL ;  /* 0x0000000000007948 */ /* 0x000fea0003800000 */
[----:B------:R-:W-:-:S05]  /*da00*/  IMAD.MOV.U32 R21, RZ, RZ, 0x40000040 ;  /* 0x40000040ff157424 */ /* 0x000fca00078e00ff */
[----:B------:R-:W-:Y:S01]  /*da10*/  R2UR UR7, R21 ;  /* 0x00000000150772ca */ /* 0x000fe200000e0000 */
[----:B------:R-:W-:Y:S02]  /*da20*/  IMAD.MOV.U32 R21, RZ, RZ, 0x40000040 ;  /* 0x40000040ff157424 */ /* 0x000fe400078e00ff */
[----:B--2---:R-:W-:Y:S02]  /*da30*/  IMAD R20, R203, 0xc00, R12 ;  /* 0x00000c00cb147824 */ /* 0x004fe400078e020c */
[----:B------:R-:W2:Y:S03]  /*da40*/  S2R R12, SR_TID.X ;  /* 0x00000000000c7919 */ /* 0x000ea60000002100 */
[----:B------:R-:W-:Y:S02]  /*da50*/  R2UR UR6, R20 ;  /* 0x00000000140672ca */ /* 0x000fe400000e0000 */
[----:B--2---:R-:W-:-:S05]  /*da60*/  SHF.R.U32.HI R12, RZ, 0x7, R12 ;  /* 0x00000007ff0c7819 */ /* 0x004fca000001160c */
[----:B01----:R-:W-:-:S05]  /*da70*/  VIADD R7, R12, 0x8 ;  /* 0x000000080c077836 */ /* 0x003fca0000000000 */
[----:B------:R0:W-:Y:S06]  /*da80*/  BAR.SYNC.DEFER_BLOCKING R7, 0x100 ;  /* 0x000400070000751d */ /* 0x0001ec0000010000 */
[----:B------:R-:W-:-:S06]  /*da90*/  WARPGROUP.ARRIVE ;  /* 0x00000000000079c5 */ /* 0x000fcc0000000000 */
[----:B------:R-:W-:Y:S03]  /*daa0*/  HGMMA.64x256x16.F32 R24, R152, gdesc[UR4].tnspB, R24, gsb0 ;  /* 0x43e0000498187df0 */ /* 0x000fe60008000818 */
[----:B------:R-:W-:Y:S02]  /*dab0*/  WARPGROUP.DEPBAR.LE gsb0, 0x0 ;  /* 0x00008000000079c5 */ /* 0x000fe40000010000 */
[----:B------:R-:W-:Y:S01]  /*dac0*/  VIADD R152, R20, 0x80 ;  /* 0x0000008014987836 */ /* 0x000fe20000000000 */
[----:B------:R-:W-:Y:S01]  /*dad0*/  WARPGROUP.ARRIVE ;  /* 0x00000000000079c5 */ /* 0x000fe20000000000 */
[----:B------:R-:W-:-:S03]  /*dae0*/  IMAD.MOV.U32 R153, RZ, RZ, 0x40000040 ;  /* 0x40000040ff997424 */ /* 0x000fc600078e00ff */
[----:B------:R-:W-:Y:S01]  /*daf0*/  R2UR UR6, R152 ;  /* 0x00000000980672ca */ /* 0x000fe200000e0000 */
[----:B------:R-:W-:Y:S01]  /*db00*/  VIADD R152, R20, 0x100 ;  /* 0x0000010014987836 */ /* 0x000fe20000000000 */
[----:B------:R-:W-:Y:S01]  /*db10*/  R2UR UR7, R153 ;  /* 0x00000000990772ca */ /* 0x000fe200000e0000 */
[----:B------:R-:W-:-:S15]  /*db20*/  IMAD.MOV.U32 R153, RZ, RZ, 0x40000040 ;  /* 0x40000040ff997424 */ /* 0x000fde00078e00ff */
[----:B------:R-:W-:Y:S01]  /*db30*/  HGMMA.64x256x16.F32 R24, R156, gdesc[UR4].tnspB, R24, gsb0 ;  /* 0x43e000049c187df0 */ /* 0x000fe20008000818 */
[----:B------:R-:W-:Y:S01]  /*db40*/  R2UR UR6, R152 ;  /* 0x00000000980672ca */ /* 0x000fe200000e0000 */
[----:B------:R-:W-:Y:S01]  /*db50*/  VIADD R152, R20, 0x180 ;  /* 0x0000018014987836 */ /* 0x000fe20000000000 */
[----:B------:R-:W-:Y:S01]  /*db60*/  R2UR UR7, R153 ;  /* 0x00000000990772ca */ /* 0x000fe200000e0000 */
[----:B------:R-:W-:Y:S01]  /*db70*/  IMAD.MOV.U32 R153, RZ, RZ, 0x40000040 ;  /* 0x40000040ff997424 */ /* 0x000fe200078e00ff */
[----:B------:R-:W-:Y:S02]  /*db80*/  WARPGROUP.DEPBAR.LE gsb0, 0x0 ;  /* 0x00008000000079c5 */ /* 0x000fe40000010000 */
[----:B------:R-:W-:-:S15]  /*db90*/  WARPGROUP.ARRIVE ;  /* 0x00000000000079c5 */ /* 0x000fde0000000000 */
[----:B------:R-:W-:-:S06]  /*dba0*/  NOP ;  /* 0x0000000000007918 */ /* 0x000fcc0000000000 */
[----:B------:R-:W-:Y:S01]  /*dbb0*/  HGMMA.64x256x16.F32 R24, R160, gdesc[UR4].tnspB, R24, gsb0 ;  /* 0x43e00004a0187df0 */ /* 0x000fe20008000818 */
[----:B------:R-:W-:Y:S02]  /*dbc0*/  R2UR UR6, R152 ;  /* 0x00000000980672ca */ /* 0x000fe400000e0000 */
[----:B------:R-:W-:Y:S01]  /*dbd0*/  R2UR UR7, R153 ;  /* 0x00000000990772ca */ /* 0x000fe200000e0000 */
[----:B------:R-:W-:Y:S01]  /*dbe0*/  IMAD.MOV.U32 R153, RZ, RZ, 0x40000040 ;  /* 0x40000040ff997424 */ /* 0x000fe200078e00ff */
[C---:B------:R-:W-:Y:S01]  /*dbf0*/  IADD3 R152, R20.reuse, 0x200, RZ ;  /* 0x0000020014987810 */ /* 0x040fe20007ffe0ff */
        /* <DEDUP_REMOVED lines=18> */
[----:B0-----:R-:W-:Y:S05]  /*dd20*/  @!P0 BRA `(.L_x_9795) ;  /* 0x0000000000048947 */ /* 0x001fea0003800000 */
[----:B------:R-:W-:Y:S01]  /*dd30*/  BPT.TRAP 0x1 ;  /* 0x000000040000795c */ /* 0x000fe20000300000 */
.L_x_9795:
[----:B------:R-:W0:Y:S01]  /*dd40*/  S2R R7, SR_CgaCtaId ;  /* 0x0000000000077919 */ /* 0x000e220000008800 */
[----:B------:R-:W-:Y:S02]  /*dd50*/  VIADD R6, R6, 0x22860 ;  /* 0x0002286006067836 */ /* 0x000fe40000000000 */
[----:B------:R-:W-:Y:S02]  /*dd60*/  IMAD.MOV.U32 R12, RZ, RZ, R176 ;  /* 0x000000ffff0c7224 */ /* 0x000fe400078e00b0 */
[----:B------:R-:W-:Y:S01]  /*dd70*/  IMAD.MOV.U32 R15, RZ, RZ, R14 ;  /* 0x000000ffff0f7224 */ /* 0x000fe200078e000e */
[----:B0-----:R-:W-:-:S04]  /*dd80*/  PRMT R6, R7, 0x654, R6 ;  /* 0x0000065407067816 */ /* 0x001fc80000000006 */
[----:B------:R0:W-:Y:S01]  /*dd90*/  SYNCS.ARRIVE.TRANS64.RED.A1T0 RZ, [R6+URZ], RZ ;  /* 0x000000ff06ff79a7 */ /* 0x0001e2000810043f */
[----:B------:R-:W-:Y:S05]  /*dda0*/  @P1 BRA `(.L_x_9796) ;  /* 0xffffffd800a41947 */ /* 0x000fea000383ffff */
.L_x_9784:
[----:B0-----:R-:W2:Y:S01]  /*ddb0*/  LDL.LU R6, [R1+0x40] ;  /* 0x0000400001067983 */ /* 0x001ea20000300800 */
[----:B------:R-:W-:Y:S05]  /*ddc0*/  WARPSYNC.ALL ;  /* 0x0000000000007948 */ /* 0x000fea0003800000 */
[----:B------:R-:W0:Y:S01]  /*ddd0*/  SHFL.BFLY PT, R3, R8, 0x2, 0x1f ;  /* 0x0c401f0008037f89 */ /* 0x000e2200000e0000 */
[----:B------:R-:W-:Y:S02]  /*dde0*/  IMAD.MOV.U32 R156, RZ, RZ, -0x800000 ;  /* 0xff800000ff9c7424 */ /* 0x000fe400078e00ff */
[----:B------:R-:W-:Y:S02]  /*ddf0*/  VIADD R203, R203, 0x1 ;  /* 0x00000001cbcb7836 */ /* 0x000fe40000000000 */
[----:B------:R-:W-:Y:S01]  /*de00*/  IMAD.MOV.U32 R155, RZ, RZ, -0x800000 ;  /* 0xff800000ff9b7424 */ /* 0x000fe200078e00ff */
[----:B------:R1:W-:Y:S08]  /*de10*/  BAR.ARV R9, 0x100 ;  /* 0x000400090000751d */ /* 0x0003f00000002000 */
[----:B------:R-:W-:Y:S06]  /*de20*/  BAR.ARV 0x8, 0x180 ;  /* 0x0206000000007b1d */ /* 0x000fec0000002000 */
[----:B------:R-:W-:Y:S01]  /*de30*/  ISETP.NE.AND P1, PT, R203, 0x2, PT ;  /* 0x00000002cb00780c */ /* 0x000fe20003f25270 */
[----:B0-----:R-:W-:-:S03]  /*de40*/  FADD.FTZ R3, R3, R8 ;  /* 0x0000000803037221 */ /* 0x001fc60000010000 */
[----:B------:R-:W-:Y:S02]  /*de50*/  SEL R203, R203, RZ, P1 ;  /* 0x000000ffcbcb7207 */ /* 0x000fe40000800000 */
[----:B------:R-:W0:Y:S02]  /*de60*/  SHFL.BFLY PT, R4, R3, 0x1, 0x1f ;  /* 0x0c201f0003047f89 */ /* 0x000e2400000e0000 */
[----:B0-----:R-:W-:Y:S01]  /*de70*/  FADD.FTZ R4, R3, R4 ;  /* 0x0000000403047221 */ /* 0x001fe20000010000 */
[----:B------:R-:W-:-:S04]  /*de80*/  IMAD.MOV.U32 R3, RZ, RZ, RZ ;  /* 0x000000ffff037224 */ /* 0x000fc800078e00ff */
[----:B------:R-:W-:-:S13]  /*de90*/  FSETP.NE.FTZ.AND P0, PT, R4, RZ, PT ;  /* 0x000000ff0400720b */ /* 0x000fda0003f15000 */
[----:B------:R-:W0:Y:S01]  /*dea0*/  @P0 MUFU.RCP R3, R4 ;  /* 0x0000000400030308 */ /* 0x000e220000001000 */
[----:B------:R-:W-:-:S07]  /*deb0*/  @P0 FMUL.FTZ R5, R13, 0.69314718246459960938 ;  /* 0x3f3172180d050820 */ /* 0x000fce0000410000 */
[----:B------:R-:W3:Y:S01]  /*dec0*/  @P0 MUFU.LG2 R4, R4 ;  /* 0x0000000400040308 */ /* 0x000ee20000000c00 */
        /* <DEDUP_REMOVED lines=68> */
[----:B------:R-:W-:Y:S01]  /*e310*/  MOV R0, RZ ;  /* 0x000000ff00007202 */ /* 0x000fe20000000f00 */
[-C--:B------:R-:W-:Y:S01]  /*e320*/  FMUL.FTZ R148, R148, R3.reuse ;  /* 0x0000000394947220 */ /* 0x080fe20000410000 */
[----:B------:R-:W-:-:S02]  /*e330*/  FMUL.FTZ R149, R149, R3 ;  /* 0x0000000395957220 */ /* 0x000fc40000410000 */
        /* <DEDUP_REMOVED lines=70> */
[----:B------:R-:W-:-:S02]  /*e7a0*/  SEL R0, RZ, 0x1, P1 ;  /* 0x00000001ff007807 */ /* 0x000fc40000800000 */
[----:B------:R-:W-:Y:S02]  /*e7b0*/  PLOP3.LUT P0, PT, PT, PT, PT, 0x8, 0x0 ;  /* 0x000000000000781c */ /* 0x000fe40003f0e170 */
[----:B------:R-:W-:Y:S01]  /*e7c0*/  LOP3.LUT R214, R214, R0, RZ, 0x3c, !PT ;  /* 0x00000000d6d67212 */ /* 0x000fe200078e3cff */
[----:B--2---:R-:W-:-:S05]  /*e7d0*/  VIADD R6, R6, 0x1 ;  /* 0x0000000106067836 */ /* 0x004fca0000000000 */
[----:B------:R1:W-:Y:S05]  /*e7e0*/  STL [R1+0x40], R6 ;  /* 0x0000400601007387 */ /* 0x0003ea0000100800 */
.L_x_9741:
[----:B------:R-:W-:Y:S05]  /*e7f0*/  WARPSYNC.ALL ;  /* 0x0000000000007948 */ /* 0x000fea0003800000 */
[----:B------:R-:W0:Y:S01]  /*e800*/  S2R R0, SR_CgaCtaId ;  /* 0x0000000000007919 */ /* 0x000e220000008800 */
[----:B------:R-:W-:Y:S01]  /*e810*/  MOV R19, 0x400 ;  /* 0x0000040000137802 */ /* 0x000fe20000000f00 */
[----:B------:R-:W-:Y:S01]  /*e820*/  BSSY B0, `(.L_x_9797) ;  /* 0x0000521000007945 */ /* 0x000fe20003800000 */
[----:B------:R-:W-:Y:S02]  /*e830*/  BAR.SYNC.DEFER_BLOCKING 0x5, 0x180 ;  /* 0x0146000000007b1d */ /* 0x000fe40000010000 */
[----:B0-----:R-:W-:-:S05]  /*e840*/  LEA R19, R0, R19, 0x18 ;  /* 0x0000001300137211 */ /* 0x001fca00078ec0ff */
[----:B-----5:R0:W2:Y:S01]  /*e850*/  LDS.128 R48, [R19+0x228d0] ;  /* 0x0228d00013307984 */ /* 0x0200a20000000c00 */
[----:B------:R-:W-:Y:S06]  /*e860*/  BAR.ARV 0x4, 0x180 ;  /* 0x0106000000007b1d */ /* 0x000fec0000002000 */
[----:B------:R-:W-:Y:S05]  /*e870*/  @P0 BRA `(.L_x_9798) ;  /* 0x0000004000100947 */ /* 0x000fea0003800000 */
[----:B------:R-:W3:Y:S01]  /*e880*/  LDL R3, [R1+0x15c] ;  /* 0x00015c0001037983 */ /* 0x000ee20000100800 */
[----:B------:R-:W-:-:S03]  /*e890*/  ULDC UR4, c[0x0][0xad4] ;  /* 0x0002b50000047ab9 */ /* 0x000fc60000000800 */
[----:B------:R-:W4:Y:S01]  /*e8a0*/  LDL.LU R10, [R1+0x30] ;  /* 0x00003000010a7983 */ /* 0x000f220000300800 */
[----:B------:R-:W0:Y:S01]  /*e8b0*/  S2R R0, SR_SWINHI ;  /* 0x0000000000007919 */ /* 0x000e220000002f00 */
[----:B------:R-:W-:Y:S02]  /*e8c0*/  F2FP.F16.F32.PACK_AB R11, R31, R30 ;  /* 0x0000001e1f0b723e */ /* 0x000fe400000000ff */
[----:B------:R-:W-:Y:S01]  /*e8d0*/  F2FP.F16.F32.PACK_AB R12, R33, R32 ;  /* 0x00000020210c723e */ /* 0x000fe200000000ff */
[----:B------:R-:W4:Y:S01]  /*e8e0*/  LDL.LU R154, [R1+0x38] ;  /* 0x00003800019a7983 */ /* 0x000f220000300800 */
[----:B------:R-:W-:Y:S02]  /*e8f0*/  F2FP.F16.F32.PACK_AB R13, R35, R34 ;  /* 0x00000022230d723e */ /* 0x000fe400000000ff */
[----:B------:R-:W-:Y:S01]  /*e900*/  F2FP.F16.F32.PACK_AB R14, R37, R36 ;  /* 0x00000024250e723e */ /* 0x000fe200000000ff */
[----:B--2---:R-:W2:Y:S01]  /*e910*/  LDL.LU R48, [R1+0x3c] ;  /* 0x00003c0001307983 */ /* 0x004ea20000300800 */
[----:B-1----:R-:W-:-:S02]  /*e920*/  MOV R6, R19 ;  /* 0x0000001300067202 */ /* 0x002fc40000000f00 */
[----:B0-----:R-:W-:Y:S02]  /*e930*/  MOV R7, R0 ;  /* 0x0000000000077202 */ /* 0x001fe40000000f00 */
[----:B------:R-:W-:Y:S01]  /*e940*/  F2FP.F16.F32.PACK_AB R15, R39, R38 ;  /* 0x00000026270f723e */ /* 0x000fe200000000ff */
[----:B---3--:R-:W-:Y:S01]  /*e950*/  IMAD.WIDE R20, R3, 0x2, R6 ;  /* 0x0000000203147825 */ /* 0x008fe200078e0206 */
[----:B----4-:R-:W-:-:S03]  /*e960*/  ISETP.NE.AND P0, PT, R10, RZ, PT ;  /* 0x000000ff0a00720c */ /* 0x010fc60003f05270 */
[----:B------:R-:W-:Y:S01]  /*e970*/  IMAD.MOV.U32 R9, RZ, RZ, R21 ;  /* 0x000000ffff097224 */ /* 0x000fe200078e0015 */
[----:B------:R-:W-:-:S04]  /*e980*/  LOP3.LUT R0, R20, 0x380, RZ, 0xc0, !PT ;  /* 0x0000038014007812 */ /* 0x000fc800078ec0ff */
[----:B------:R-:W-:-:S04]  /*e990*/  SHF.R.U64 R0, R0, 0x3, RZ ;  /* 0x0000000300007819 */ /* 0x000fc800000012ff */
[----:B------:R-:W-:Y:S02]  /*e9a0*/  LOP3.LUT R8, R0, R20, RZ, 0x3c, !PT ;  /* 0x0000001400087212 */ /* 0x000fe400078e3cff */
[----:B------:R-:W-:Y:S01]  /*e9b0*/  SEL R0, R10, UR4, P0 ;  /* 0x000000040a007c07 */ /* 0x000fe20008000000 */
[----:B------:R-:W-:Y:S05]  /*e9c0*/  WARPSYNC.ALL ;  /* 0x0000000000007948 */ /* 0x000fea0003800000 */
[----:B------:R-:W-:Y:S01]  /*e9d0*/  MOV R3, R8 ;  /* 0x0000000800037202 */ /* 0x000fe20000000f00 */
[----:B------:R-:W-:Y:S01]  /*e9e0*/  ULDC.64 UR4, c[0x0][0xc00] ;  /* 0x0003000000047ab9 */ /* 0x000fe20000000a00 */
[----:B------:R-:W-:Y:S01]  /*e9f0*/  F2FP.F16.F32.PACK_AB R8, R153, R152 ;  /* 0x000000989908723e */ /* 0x000fe200000000ff */
[----:B------:R-:W-:Y:S01]  /*ea00*/  ULDC.64 UR6, c[0x0][0xc08] ;  /* 0x0003020000067ab9 */ /* 0x000fe20000000a00 */
[----:B------:R-:W-:-:S02]  /*ea10*/  F2FP.F16.F32.PACK_AB R9, R27, R26 ;  /* 0x0000001a1b09723e */ /* 0x000fc400000000ff */
[----:B------:R-:W-:Y:S01]  /*ea20*/  F2FP.F16.F32.PACK_AB R10, R29, R28 ;  /* 0x0000001c1d0a723e */ /* 0x000fe200000000ff */
[----:B------:R-:W-:Y:S06]  /*ea30*/  BAR.SYNC.DEFER_BLOCKING 0x1, 0x100 ;  /* 0x0044000000007b1d */ /* 0x000fec0000010000 */
        /* <DEDUP_REMOVED lines=161> */
[----:B------:R0:W-:Y:S01]  /*f450*/  STSM.16.M88.4 [R20], R12 ;  /* 0x0000000c14007844 */ /* 0x0001e20000000200 */
[----:B------:R-:W-:Y:S01]  /*f460*/  BAR.SYNC.DEFER_BLOCKING 0x1, 0x100 ;  /* 0x0044000000007b1d */ /* 0x000fe20000010000 */
[----:B------:R-:W-:-:S04]  /*f470*/  ISETP.NE.U32.AND P1, PT, RZ, UR4, PT ;  /* 0x00000004ff007c0c */ /* 0x000fc8000bf25070 */
[----:B------:R-:W-:Y:S02]  /*f480*/  ISETP.NE.AND.EX P1, PT, RZ, UR5, PT, P1 ;  /* 0x00000005ff007c0c */ /* 0x000fe4000bf25310 */
[----:B------:R-:W-:Y:S01]  /*f490*/  IADD3 R10, P0, R154, UR4, RZ ;  /* 0x000000049a0a7c10 */ /* 0x000fe2000ff1e0ff */
[----:B------:R-:W-:-:S03]  /*f4a0*/  IMAD.MOV.U32 R9, RZ, RZ, RZ ;  /* 0x000000ffff097224 */ /* 0x000fc600078e00ff */
[----:B--2---:R-:W-:-:S07]  /*f4b0*/  IADD3.X R11, R48, UR5, RZ, P0, !PT ;  /* 0x00000005300b7c10 */ /* 0x004fce00087fe4ff */
[----:B------:R-:W5:Y:S01]  /*f4c0*/  @P1 LDG.E R9, desc[UR40][R10.64] ;  /* 0x000000280a091981 */ /* 0x000f62000c1e1900 */
[----:B------:R-:W-:-:S04]  /*f4d0*/  ISETP.NE.U32.AND P0, PT, RZ, UR6, PT ;  /* 0x00000006ff007c0c */ /* 0x000fc8000bf05070 */
[----:B------:R-:W-:-:S13]  /*f4e0*/  ISETP.NE.AND.EX P0, PT, RZ, UR7, PT, P0 ;  /* 0x00000007ff007c0c */ /* 0x000fda000bf05300 */
[----:B0-----:R-:W-:Y:S01]  /*f4f0*/  @P0 IADD3 R12, P2, R154, UR6, RZ ;  /* 0x000000069a0c0c10 */ /* 0x001fe2000ff5e0ff */
[----:B------:R-:W-:-:S03]  /*f500*/  ULDC UR6, c[0x0][0xa88] ;  /* 0x0002a20000067ab9 */ /* 0x000fc60000000800 */
[----:B------:R-:W-:Y:S02]  /*f510*/  @P0 IADD3.X R13, R48, UR7, RZ, P2, !PT ;  /* 0x00000007300d0c10 */ /* 0x000fe400097fe4ff */
[----:B------:R-:W-:Y:S01]  /*f520*/  ISETP.GT.AND P2, PT, R0, 0x1, PT ;  /* 0x000000010000780c */ /* 0x000fe20003f44270 */
[----:B------:R-:W-:Y:S02]  /*f530*/  IMAD.MOV.U32 R0, RZ, RZ, 0x9b8 ;  /* 0x000009b8ff007424 */ /* 0x000fe400078e00ff */
[----:B------:R-:W-:-:S03]  /*f540*/  IMAD.U32 R20, RZ, RZ, UR6 ;  /* 0x00000006ff147e24 */ /* 0x000fc6000f8e00ff */
[----:B------:R-:W-:-:S03]  /*f550*/  SEL R0, R0, 0x978, P2 ;  /* 0x0000097800007807 */ /* 0x000fc60001000000 */
[----:B------:R0:W5:Y:S01]  /*f560*/  @P0 LDG.E R20, desc[UR40][R12.64] ;  /* 0x000000280c140981 */ /* 0x000162000c1e1900 */
[----:B------:R1:W2:Y:S08]  /*f570*/  LDC.64 R14, c[0x0][R0+0x220] ;  /* 0x00008800000e7b82 */ /* 0x0002b00000000a00 */
[----:B0-----:R1:W0:Y:S01]  /*f580*/  LDC.64 R12, c[0x0][R0+0x218] ;  /* 0x00008600000c7b82 */ /* 0x0012220000000a00 */
[----:B------:R-:W-:Y:S05]  /*f590*/  @P0 BRA `(.L_x_9799) ;  /* 0x0000000000100947 */ /* 0x000fea0003800000 */
[----:B------:R-:W-:Y:S05]  /*f5a0*/  @!P1 BRA `(.L_x_9799) ;  /* 0x00000000000c9947 */ /* 0x000fea0003800000 */
[----:B-----5:R-:W3:Y:S04]  /*f5b0*/  LDG.E R20, desc[UR40][R10.64] ;  /* 0x000000280a147981 */ /* 0x020ee8000c1e1900 */
[----:B------:R-:W3:Y:S02]  /*f5c0*/  LDG.E R10, desc[UR40][R10.64+0x4] ;  /* 0x000004280a0a7981 */ /* 0x000ee4000c1e1900 */
[----:B---3--:R-:W-:-:S07]  /*f5d0*/  IMAD.IADD R20, R10, 0x1, -R20 ;  /* 0x000000010a147824 */ /* 0x008fce00078e0a14 */
.L_x_9799:
[----:B------:R-:W3:Y:S01]  /*f5e0*/  LDL.LU R8, [R1+0x34] ;  /* 0x0000340001087983 */ /* 0x000ee20000300800 */
[----:B------:R-:W4:Y:S03]  /*f5f0*/  LDC R158, c[0x0][0xbe8] ;  /* 0x0002fa00ff9e7b82 */ /* 0x000f260000000800 */
[----:B------:R-:W2:Y:S04]  /*f600*/  LDL.LU R3, [R1+0xcc] ;  /* 0x0000cc0001037983 */ /* 0x000ea80000300800 */
[----:B------:R-:W2:Y:S04]  /*f610*/  LDL R159, [R1+0x48] ;  /* 0x00004800019f7983 */ /* 0x000ea80000100800 */
[----:B------:R-:W2:Y:S04]  /*f620*/  LDL R163, [R1+0x158] ;  /* 0x0001580001a37983 */ /* 0x000ea80000100800 */
[----:B------:R-:W2:Y:S04]  /*f630*/  LDL R160, [R1+0x44] ;  /* 0x0000440001a07983 */ /* 0x000ea80000100800 */
[----:B------:R-:W2:Y:S04]  /*f640*/  LDL R162, [R1+0x154] ;  /* 0x0001540001a27983 */ /* 0x000ea80000100800 */
[----:B------:R-:W2:Y:S01]  /*f650*/  LDL R161, [R1+0xd0] ;  /* 0x0000d00001a17983 */ /* 0x000ea20000100800 */
[----:B------:R-:W1:Y:S01]  /*f660*/  LDC.64 R10, c[0x0][R0+0x228] ;  /* 0x00008a00000a7b82 */ /* 0x000e620000000a00 */
[----:B----4-:R-:W-:-:S02]  /*f670*/  ISETP.NE.AND P1, PT, R158, 0x1, PT ;  /* 0x000000019e00780c */ /* 0x010fc40003f25270 */
[----:B------:R-:W-:-:S04]  /*f680*/  ISETP.NE.U32.AND P0, PT, RZ, UR4, PT ;  /* 0x00000004ff007c0c */ /* 0x000fc8000bf05070 */
[----:B------:R-:W-:-:S07]  /*f690*/  ISETP.NE.AND.EX P0, PT, RZ, UR5, PT, P0 ;  /* 0x00000005ff007c0c */ /* 0x000fce000bf05300 */
[----:B------:R-:W4:Y:S01]  /*f6a0*/  @P1 LDC R154, c[0x0][0xbec] ;  /* 0x0002fb00ff9a1b82 */ /* 0x000f220000000800 */
[-C--:B0-----:R-:W-:Y:S02]  /*f6b0*/  IMAD R21, R13, R201.reuse, RZ ;  /* 0x000000c90d157224 */ /* 0x081fe400078e02ff */
[----:B------:R-:W-:-:S05]  /*f6c0*/  IMAD.WIDE.U32 R12, R12, R201, RZ ;  /* 0x000000c90c0c7225 */ /* 0x000fca00078e00ff */
[----:B------:R-:W0:Y:S01]  /*f6d0*/  @P1 LDC R157, c[0x0][0xbf0] ;  /* 0x0002fc00ff9d1b82 */ /* 0x000e220000000800 */
[----:B------:R-:W-:Y:S01]  /*f6e0*/  IMAD.IADD R48, R13, 0x1, R21 ;  /* 0x000000010d307824 */ /* 0x000fe200078e0215 */
[----:B---3--:R-:W-:Y:S02]  /*f6f0*/  SEL R8, R8, RZ, !P0 ;  /* 0x000000ff08087207 */ /* 0x008fe40004000000 */
[----:B--2---:R-:W-:-:S03]  /*f700*/  SEL R3, R3, RZ, !P0 ;  /* 0x000000ff03037207 */ /* 0x004fc60004000000 */
[----:B------:R-:W-:-:S04]  /*f710*/  IMAD R15, R15, R8, RZ ;  /* 0x000000080f0f7224 */ /* 0x000fc800078e02ff */
[C---:B------:R-:W-:Y:S02]  /*f720*/  IMAD R3, R14.reuse, R3, R15 ;  /* 0x000000030e037224 */ /* 0x040fe400078e020f */
[----:B------:R-:W-:-:S04]  /*f730*/  IMAD.WIDE.U32 R14, R14, R8, RZ ;  /* 0x000000080e0e7225 */ /* 0x000fc800078e00ff */
[----:B------:R-:W-:Y:S01]  /*f740*/  IMAD.IADD R15, R15, 0x1, R3 ;  /* 0x000000010f0f7824 */ /* 0x000fe200078e0203 */
[--C-:B-----5:R-:W-:Y:S02]  /*f750*/  IADD3 R14, P0, P3, R14, R12, R9.reuse ;  /* 0x0000000c0e0e7210 */ /* 0x120fe40007b1e009 */
[----:B------:R-:W-:Y:S02]  /*f760*/  SHF.R.S32.HI R3, RZ, 0x1f, R9 ;  /* 0x0000001fff037819 */ /* 0x000fe40000011409 */
[----:B------:R-:W-:Y:S02]  /*f770*/  SEL R12, R159, RZ, P2 ;  /* 0x000000ff9f0c7207 */ /* 0x000fe40001000000 */
[----:B------:R-:W-:Y:S01]  /*f780*/  IADD3.X R15, R15, R48, R3, P0, P3 ;  /* 0x000000300f0f7210 */ /* 0x000fe200007e6403 */
[----:B------:R-:W-:Y:S02]  /*f790*/  IMAD R48, R160, 0x80, R163 ;  /* 0x00000080a0307824 */ /* 0x000fe400078e02a3 */
[----:B-1----:R-:W-:-:S02]  /*f7a0*/  IMAD R21, R11, R12, RZ ;  /* 0x0000000c0b157224 */ /* 0x002fc400078e02ff */
[----:B------:R-:W-:-:S04]  /*f7b0*/  IMAD.WIDE.U32 R12, R10, R12, RZ ;  /* 0x0000000c0a0c7225 */ /* 0x000fc800078e00ff */
[----:B----4-:R-:W-:Y:S01]  /*f7c0*/  @P1 IMAD.HI.U32 R10, R48, R154, RZ ;  /* 0x0000009a300a1227 */ /* 0x010fe200078e00ff */
[----:B------:R-:W-:-:S04]  /*f7d0*/  MOV R154, R48 ;  /* 0x00000030009a7202 */ /* 0x000fc80000000f00 */
[----:B0-----:R-:W-:Y:S02]  /*f7e0*/  @P1 SHF.R.U32.HI R154, RZ, R157, R10 ;  /* 0x0000009dff9a1219 */ /* 0x001fe4000001160a */
[----:B------:R0:W1:Y:S01]  /*f7f0*/  LDC.64 R10, c[0x0][R0+0x210] ;  /* 0x00008400000a7b82 */ /* 0x0000620000000a00 */
[----:B------:R-:W-:Y:S01]  /*f800*/  IMAD.IADD R21, R13, 0x1, R21 ;  /* 0x000000010d157824 */ /* 0x000fe200078e0215 */
[----:B------:R-:W-:Y:S02]  /*f810*/  IADD3 R12, P0, P3, R154, R14, R12 ;  /* 0x0000000e9a0c7210 */ /* 0x000fe40007b1e00c */
[----:B0-----:R-:W-:-:S04]  /*f820*/  SHF.R.S32.HI R0, RZ, 0x1f, R154 ;  /* 0x0000001fff007819 */ /* 0x001fc8000001149a */
[----:B------:R-:W-:Y:S02]  /*f830*/  IADD3.X R13, R0, R15, R21, P0, P3 ;  /* 0x0000000f000d7210 */ /* 0x000fe400007e6415 */
[----:B------:R-:W0:Y:S01]  /*f840*/  LDC.64 R14, c[0x0][0xba8] ;  /* 0x0002ea00ff0e7b82 */ /* 0x000e220000000a00 */
[----:B------:R-:W-:-:S04]  /*f850*/  IMAD.MOV R21, RZ, RZ, -R154 ;  /* 0x000000ffff157224 */ /* 0x000fc800078e0a9a */
[----:B------:R-:W-:-:S05]  /*f860*/  IMAD R21, R158, R21, R48 ;  /* 0x000000159e157224 */ /* 0x000fca00078e0230 */
[----:B------:R-:W-:Y:S01]  /*f870*/  SHF.R.S32.HI R0, RZ, 0x1f, R21 ;  /* 0x0000001fff007819 */ /* 0x000fe20000011415 */
[----:B0-----:R-:W0:Y:S08]  /*f880*/  @!P2 LDC R14, c[0x0][0xb50] ;  /* 0x0002d400ff0eab82 */ /* 0x001e300000000800 */
[----:B------:R-:W2:Y:S01]  /*f890*/  @!P2 LDC R15, c[0x0][0xb54] ;  /* 0x0002d500ff0fab82 */ /* 0x000ea20000000800 */
[----:B-1----:R-:W-:-:S02]  /*f8a0*/  IMAD R11, R11, R21, RZ ;  /* 0x000000150b0b7224 */ /* 0x002fc400078e02ff */
[----:B------:R-:W-:-:S04]  /*f8b0*/  IMAD.WIDE.U32 R12, R10, R21, R12 ;  /* 0x000000150a0c7225 */ /* 0x000fc800078e000c */
[----:B------:R-:W-:-:S04]  /*f8c0*/  IMAD R0, R10, R0, R11 ;  /* 0x000000000a007224 */ /* 0x000fc800078e020b */
[----:B------:R-:W-:Y:S01]  /*f8d0*/  IMAD.IADD R0, R13, 0x1, R0 ;  /* 0x000000010d007824 */ /* 0x000fe200078e0200 */
[----:B0-----:R-:W-:-:S04]  /*f8e0*/  LEA R14, P0, R12, R14, 0x2 ;  /* 0x0000000e0c0e7211 */ /* 0x001fc800078010ff */
[----:B--2---:R-:W-:Y:S01]  /*f8f0*/  LEA.HI.X R0, R12, R15, R0, 0x2, P0 ;  /* 0x0000000f0c007211 */ /* 0x004fe200000f1400 */
[----:B------:R-:W-:Y:S01]  /*f900*/  SHFL.IDX PT, R10, R14, RZ, 0x1c1f ;  /* 0x001c1fff0e0a7589 */ /* 0x000fe200000e0000 */
[----:B------:R-:W-:-:S03]  /*f910*/  IMAD R21, R160, 0x80, R162 ;  /* 0x00000080a0157824 */ /* 0x000fc600078e02a2 */
[----:B------:R-:W0:Y:S04]  /*f920*/  SHFL.IDX PT, R11, R0, RZ, 0x1c1f ;  /* 0x001c1fff000b7589 */ /* 0x000e2800000e0000 */
[----:B------:R-:W-:Y:S04]  /*f930*/  SHFL.IDX PT, R12, R14, 0x1, 0x1c1f ;  /* 0x003c1f000e0c7f89 */ /* 0x000fe800000e0000 */
[----:B------:R1:W2:Y:S01]  /*f940*/  SHFL.IDX PT, R13, R0, 0x1, 0x1c1f ;  /* 0x003c1f00000d7f89 */ /* 0x0002a200000e0000 */
[----:B------:R-:W-:Y:S01]  /*f950*/  LOP3.LUT P0, RZ, R161, 0x3, RZ, 0xc0, !PT ;  /* 0x00000003a1ff7812 */ /* 0x000fe2000780c0ff */
[----:B-1----:R-:W-:-:S02]  /*f960*/  IMAD R0, R20, R158, RZ ;  /* 0x0000009e14007224 */ /* 0x002fc400078e02ff */
[----:B------:R-:W-:-:S03]  /*f970*/  VIADD R20, R21, 0x8 ;  /* 0x0000000815147836 */ /* 0x000fc60000000000 */
[-C--:B------:R-:W-:Y:S02]  /*f980*/  ISETP.GE.OR P3, PT, R21, R0.reuse, P0 ;  /* 0x000000001500720c */ /* 0x080fe40000766670 */
[----:B------:R-:W-:-:S11]  /*f990*/  ISETP.GE.OR P0, PT, R20, R0, P0 ;  /* 0x000000001400720c */ /* 0x000fd60000706670 */
[----:B0-----:R0:W-:Y:S04]  /*f9a0*/  @!P3 ST.E desc[UR40][R10.64], R156 ;  /* 0x0000009c0a00b985 */ /* 0x0011e8000c101928 */
[----:B--2---:R0:W-:Y:S01]  /*f9b0*/  @!P0 ST.E desc[UR40][R12.64], R155 ;  /* 0x0000009b0c008985 */ /* 0x0041e2000c101928 */
[----:B------:R-:W-:Y:S05]  /*f9c0*/  @P2 BRA `(.L_x_9800) ;  /* 0x00000010009c2947 */ /* 0x000fea0003800000 */
[----:B0-----:R-:W0:Y:S01]  /*f9d0*/  S2R R12, SR_TID.X ;  /* 0x00000000000c7919 */ /* 0x001e220000002100 */
[----:B------:R-:W-:Y:S01]  /*f9e0*/  ULDC.64 UR4, c[0x0][0xaa0] ;  /* 0x0002a80000047ab9 */ /* 0x000fe20000000a00 */
[----:B------:R-:W1:Y:S01]  /*f9f0*/  @P1 LDC R14, c[0x0][0xbf0] ;  /* 0x0002fc00ff0e1b82 */ /* 0x000e620000000800 */
[----:B0-----:R-:W-:-:S05]  /*fa00*/  VIADD R12, R12, 0xffffff80 ;  /* 0xffffff800c0c7836 */ /* 0x001fca0000000000 */
[----:B------:R-:W-:-:S04]  /*fa10*/  SHF.R.S32.HI R13, RZ, 0x1f, R12 ;  /* 0x0000001fff0d7819 */ /* 0x000fc8000001140c */
[----:B------:R-:W-:-:S04]  /*fa20*/  LEA.HI R13, R13, R12, RZ, 0x3 ;  /* 0x0000000c0d0d7211 */ /* 0x000fc800078f18ff */
[----:B------:R-:W-:-:S05]  /*fa30*/  SHF.R.S32.HI R20, RZ, 0x3, R13 ;  /* 0x00000003ff147819 */ /* 0x000fca000001140d */
[----:B------:R-:W-:-:S04]  /*fa40*/  IMAD R5, R20, 0x40, R207 ;  /* 0x0000004014057824 */ /* 0x000fc800078e02cf */
[----:B------:R-:W-:-:S03]  /*fa50*/  IMAD.WIDE R6, R5, 0x2, R6 ;  /* 0x0000000205067825 */ /* 0x000fc600078e0206 */
[C---:B------:R-:W-:Y:S02]  /*fa60*/  IADD3 R41, P5, R6.reuse, 0x5000, RZ ;  /* 0x0000500006297810 */ /* 0x040fe40007fbe0ff */
[C---:B------:R-:W-:Y:S02]  /*fa70*/  IADD3 R25, P0, R6.reuse, 0x1000, RZ ;  /* 0x0000100006197810 */ /* 0x040fe40007f1e0ff */
[----:B------:R-:W-:Y:S02]  /*fa80*/  LOP3.LUT R40, R41, 0x380, RZ, 0xc0, !PT ;  /* 0x0000038029287812 */ /* 0x000fe400078ec0ff */
[C---:B------:R-:W-:Y:S02]  /*fa90*/  IADD3 R29, P2, R6.reuse, 0x2000, RZ ;  /* 0x00002000061d7810 */ /* 0x040fe40007f5e0ff */
[C---:B------:R-:W-:Y:S02]  /*faa0*/  IADD3 R33, P3, R6.reuse, 0x3000, RZ ;  /* 0x0000300006217810 */ /* 0x040fe40007f7e0ff */
[----:B------:R-:W-:-:S02]  /*fab0*/  IADD3 R37, P4, R6, 0x4000, RZ ;  /* 0x0000400006257810 */ /* 0x000fc40007f9e0ff */
[----:B------:R-:W-:Y:S02]  /*fac0*/  SHF.R.U64 R40, R40, 0x3, RZ ;  /* 0x0000000328287819 */ /* 0x000fe400000012ff */
[----:B------:R-:W-:Y:S02]  /*fad0*/  LOP3.LUT R24, R25, 0x380, RZ, 0xc0, !PT ;  /* 0x0000038019187812 */ /* 0x000fe400078ec0ff */
[----:B------:R-:W-:Y:S02]  /*fae0*/  LOP3.LUT R28, R29, 0x380, RZ, 0xc0, !PT ;  /* 0x000003801d1c7812 */ /* 0x000fe400078ec0ff */
[----:B------:R-:W-:Y:S02]  /*faf0*/  LOP3.LUT R32, R33, 0x380, RZ, 0xc0, !PT ;  /* 0x0000038021207812 */ /* 0x000fe400078ec0ff */
[----:B------:R-:W-:Y:S02]  /*fb00*/  LOP3.LUT R36, R37, 0x380, RZ, 0xc0, !PT ;  /* 0x0000038025247812 */ /* 0x000fe400078ec0ff */
[----:B------:R-:W-:Y:S01]  /*fb10*/  LOP3.LUT R40, R40, R41, RZ, 0x3c, !PT ;  /* 0x0000002928287212 */ /* 0x000fe200078e3cff */
[----:B------:R-:W-:Y:S01]  /*fb20*/  IMAD.X R41, RZ, RZ, R7, P5 ;  /* 0x000000ffff297224 */ /* 0x000fe200028e0607 */
[----:B------:R-:W-:-:S02]  /*fb30*/  IADD3 R65, P5, R6, 0xa000, RZ ;  /* 0x0000a00006417810 */ /* 0x000fc40007fbe0ff */
[----:B------:R-:W-:Y:S02]  /*fb40*/  SHF.R.U64 R24, R24, 0x3, RZ ;  /* 0x0000000318187819 */ /* 0x000fe400000012ff */
[----:B------:R-:W-:Y:S01]  /*fb50*/  SHF.R.U64 R28, R28, 0x3, RZ ;  /* 0x000000031c1c7819 */ /* 0x000fe200000012ff */
[----:B------:R-:W-:Y:S01]  /*fb60*/  IMAD R10, R3, UR4, RZ ;  /* 0x00000004030a7c24 */ /* 0x000fe2000f8e02ff */
[----:B------:R-:W-:Y:S01]  /*fb70*/  SHF.R.U64 R32, R32, 0x3, RZ ;  /* 0x0000000320207819 */ /* 0x000fe200000012ff */
[----:B------:R-:W5:Y:S01]  /*fb80*/  LD.E.128 R40, desc[UR40][R40.64] ;  /* 0x0000002828287980 */ /* 0x000f62000c101d00 */
[----:B------:R-:W-:Y:S02]  /*fb90*/  SHF.R.U64 R36, R36, 0x3, RZ ;  /* 0x0000000324247819 */ /* 0x000fe400000012ff */
[----:B------:R-:W-:Y:S02]  /*fba0*/  LOP3.LUT R64, R65, 0x380, RZ, 0xc0, !PT ;  /* 0x0000038041407812 */ /* 0x000fe400078ec0ff */
[----:B------:R-:W-:Y:S01]  /*fbb0*/  LOP3.LUT R24, R24, R25, RZ, 0x3c, !PT ;  /* 0x0000001918187212 */ /* 0x000fe200078e3cff */
[----:B------:R-:W-:Y:S01]  /*fbc0*/  IMAD.X R25, RZ, RZ, R7, P0 ;  /* 0x000000ffff197224 */ /* 0x000fe200000e0607 */
[----:B------:R-:W-:-:S02]  /*fbd0*/  LOP3.LUT R28, R28, R29, RZ, 0x3c, !PT ;  /* 0x0000001d1c1c7212 */ /* 0x000fc400078e3cff */
[----:B------:R-:W-:Y:S01]  /*fbe0*/  LOP3.LUT R32, R32, R33, RZ, 0x3c, !PT ;  /* 0x0000002120207212 */ /* 0x000fe200078e3cff */
[--C-:B------:R-:W-:Y:S01]  /*fbf0*/  IMAD.X R33, RZ, RZ, R7.reuse, P3 ;  /* 0x000000ffff217224 */ /* 0x100fe200018e0607 */
[----:B------:R-:W-:Y:S01]  /*fc00*/  LOP3.LUT R36, R36, R37, RZ, 0x3c, !PT ;  /* 0x0000002524247212 */ /* 0x000fe200078e3cff */
[----:B------:R-:W-:Y:S01]  /*fc10*/  IMAD.X R37, RZ, RZ, R7, P4 ;  /* 0x000000ffff257224 */ /* 0x000fe200020e0607 */
[----:B------:R-:W-:Y:S02]  /*fc20*/  IADD3.X R29, RZ, R7, RZ, P2, !PT ;  /* 0x00000007ff1d7210 */ /* 0x000fe400017fe4ff */
[C---:B------:R-:W-:Y:S01]  /*fc30*/  LOP3.LUT R15, R6.reuse, 0x380, RZ, 0xc0, !PT ;  /* 0x00000380060f7812 */ /* 0x040fe200078ec0ff */
[----:B------:R-:W-:Y:S01]  /*fc40*/  IMAD R3, R9, UR5, R10 ;  /* 0x0000000509037c24 */ /* 0x000fe2000f8e020a */
        /* <DEDUP_REMOVED lines=12> */
[----:B------:R-:W-:Y:S02]  /*fd10*/  LOP3.LUT R60, R61, 0x380, RZ, 0xc0, !PT ;  /* 0x000003803d3c7812 */ /* 0x000fe400078ec0ff */
[----:B------:R-:W-:Y:S01]  /*fd20*/  LOP3.LUT R64, R64, R65, RZ, 0x3c, !PT ;  /* 0x0000004140407212 */ /* 0x000fe200078e3cff */
[--C-:B------:R-:W-:Y:S01]  /*fd30*/  IMAD.X R65, RZ, RZ, R7.reuse, P5 ;  /* 0x000000ffff417224 */ /* 0x100fe200028e0607 */
[----:B------:R-:W-:Y:S02]  /*fd40*/  IADD3 R11, P5, R6, 0xf000, RZ ;  /* 0x0000f000060b7810 */ /* 0x000fe40007fbe0ff */
[----:B------:R-:W-:Y:S02]  /*fd50*/  SHF.R.U64 R44, R44, 0x3, RZ ;  /* 0x000000032c2c7819 */ /* 0x000fe400000012ff */
[----:B------:R-:W-:Y:S01]  /*fd60*/  SHF.R.U64 R52, R52, 0x3, RZ ;  /* 0x0000000334347819 */ /* 0x000fe200000012ff */
[----:B------:R-:W-:Y:S01]  /*fd70*/  IMAD.X R85, RZ, RZ, R7, P5 ;  /* 0x000000ffff557224 */ /* 0x000fe200028e0607 */
[----:B------:R-:W-:Y:S01]  /*fd80*/  SHF.R.U64 R56, R56, 0x3, RZ ;  /* 0x0000000338387819 */ /* 0x000fe200000012ff */
[----:B------:R-:W5:Y:S01]  /*fd90*/  LD.E.128 R64, desc[UR40][R64.64] ;  /* 0x0000002840407980 */ /* 0x000f62000c101d00 */
[----:B------:R-:W-:-:S02]  /*fda0*/  SHF.R.U64 R60, R60, 0x3, RZ ;  /* 0x000000033c3c7819 */ /* 0x000fc400000012ff */
[----:B------:R-:W-:Y:S02]  /*fdb0*/  SHF.R.U64 R15, R15, 0x3, RZ ;  /* 0x000000030f0f7819 */ /* 0x000fe400000012ff */
[----:B------:R-:W-:Y:S02]  /*fdc0*/  LOP3.LUT R5, R11, 0x380, RZ, 0xc0, !PT ;  /* 0x000003800b057812 */ /* 0x000fe400078ec0ff */
        /* <DEDUP_REMOVED lines=14> */
[----:B------:R-:W-:Y:S01]  /*feb0*/  LOP3.LUT R4, R15, R6, RZ, 0x3c, !PT ;  /* 0x000000060f047212 */ /* 0x000fe200078e3cff */
[----:B------:R-:W5:Y:S01]  /*fec0*/  LD.E.128 R56, desc[UR40][R56.64] ;  /* 0x0000002838387980 */ /* 0x000f62000c101d00 */
[----:B------:R-:W-:Y:S01]  /*fed0*/  SHF.R.U64 R6, R5, 0x3, RZ ;  /* 0x0000000305067819 */ /* 0x000fe200000012ff */
[----:B------:R-:W0:Y:S01]  /*fee0*/  @P1 LDC R15, c[0x0][0xbec] ;  /* 0x0002fb00ff0f1b82 */ /* 0x000e220000000800 */
[----:B------:R-:W-:Y:S01]  /*fef0*/  LOP3.LUT R13, R13, 0xfffffff8, RZ, 0xc0, !PT ;  /* 0xfffffff80d0d7812 */ /* 0x000fe200078ec0ff */
[----:B------:R-:W-:Y:S01]  /*ff00*/  IMAD.MOV.U32 R5, RZ, RZ, R7 ;  /* 0x000000ffff057224 */ /* 0x000fe200078e0007 */
[----:B------:R-:W-:Y:S01]  /*ff10*/  LOP3.LUT R84, R6, R11, RZ, 0x3c, !PT ;  /* 0x0000000b06547212 */ /* 0x000fe200078e3cff */
[----:B------:R-:W-:Y:S01]  /*ff20*/  IMAD.WIDE.U32 R10, R9, UR4, RZ ;  /* 0x00000004090a7c25 */ /* 0x000fe2000f8e00ff */
[----:B------:R-:W-:Y:S01]  /*ff30*/  LOP3.LUT R68, R69, 0x380, RZ, 0xc0, !PT ;  /* 0x0000038045447812 */ /* 0x000fe200078ec0ff */
[----:B------:R-:W-:Y:S01]  /*ff40*/  ULDC.64 UR4, c[0x0][0xae8] ;  /* 0x0002ba0000047ab9 */ /* 0x000fe20000000a00 */
[----:B------:R-:W-:Y:S01]  /*ff50*/  LOP3.LUT R72, R73, 0x380, RZ, 0xc0, !PT ;  /* 0x0000038049487812 */ /* 0x000fe200078ec0ff */
[----:B------:R-:W-:Y:S01]  /*ff60*/  IMAD.IADD R11, R11, 0x1, R3 ;  /* 0x000000010b0b7824 */ /* 0x000fe200078e0203 */
[----:B------:R-:W-:Y:S01]  /*ff70*/  LOP3.LUT R76, R77, 0x380, RZ, 0xc0, !PT ;  /* 0x000003804d4c7812 */ /* 0x000fe200078ec0ff */
[----:B------:R-:W-:Y:S01]  /*ff80*/  IMAD.IADD R3, R12, 0x1, -R13 ;  /* 0x000000010c037824 */ /* 0x000fe200078e0a0d */
[----:B------:R-:W-:Y:S01]  /*ff90*/  LOP3.LUT R80, R81, 0x380, RZ, 0xc0, !PT ;  /* 0x0000038051507812 */ /* 0x000fe200078ec0ff */
[----:B------:R-:W-:Y:S01]  /*ffa0*/  IMAD.WIDE.U32 R10, R201, UR4, R10 ;  /* 0x00000004c90a7c25 */ /* 0x000fe2000f8e000a */
[----:B------:R-:W-:Y:S01]  /*ffb0*/  SHF.R.U64 R68, R68, 0x3, RZ ;  /* 0x0000000344447819 */ /* 0x000fe200000012ff */
[----:B------:R-:W5:Y:S01]  /*ffc0*/  LD.E.128 R60, desc[UR40][R60.64] ;  /* 0x000000283c3c7980 */ /* 0x000f62000c101d00 */
[----:B------:R-:W-:Y:S01]  /*ffd0*/  SHF.R.U64 R72, R72, 0x3, RZ ;  /* 0x0000000348487819 */ /* 0x000fe200000012ff */
[----:B------:R-:W-:Y:S01]  /*ffe0*/  IMAD R3, R3, 0x20, R20 ;  /* 0x0000002003037824 */ /* 0x000fe200078e0214 */
[----:B------:R-:W-:Y:S01]  /*fff0*/  SHF.R.U64 R76, R76, 0x3, RZ ;  /* 0x000000034c4c7819 */ /* 0x000fe200000012ff */
[----:B------:R-:W5:Y:S01]  /*10000*/  LD.E.128 R84, desc[UR40][R84.64] ;  /* 0x0000002854547980 */ /* 0x000f62000c101d00 */
[----:B------:R-:W-:-:S02]  /*10010*/  SHF.R.U64 R80, R80, 0x3, RZ ;  /* 0x0000000350507819 */ /* 0x000fc400000012ff */
[----:B------:R-:W-:Y:S02]  /*10020*/  LEA R12, R160, R3, 0x7 ;  /* 0x00000003a00c7211 */ /* 0x000fe400078e38ff */
[----:B------:R-:W-:Y:S01]  /*10030*/  SHF.R.S32.HI R9, RZ, 0x1f, R8 ;  /* 0x0000001fff097819 */ /* 0x000fe20000011408 */
[----:B------:R-:W-:Y:S01]  /*10040*/  IMAD R11, R201, UR5, R11 ;  /* 0x00000005c90b7c24 */ /* 0x000fe2000f8e020b */
[----:B------:R-:W-:Y:S01]  /*10050*/  LOP3.LUT R68, R68, R69, RZ, 0x3c, !PT ;  /* 0x0000004544447212 */ /* 0x000fe200078e3cff */
[----:B0-----:R-:W-:Y:S01]  /*10060*/  @P1 IMAD.HI.U32 R3, R12, R15, RZ ;  /* 0x0000000f0c031227 */ /* 0x001fe200078e00ff */
[----:B------:R-:W-:Y:S01]  /*10070*/  LOP3.LUT R72, R72, R73, RZ, 0x3c, !PT ;  /* 0x0000004948487212 */ /* 0x000fe200078e3cff */
[----:B------:R-:W-:Y:S01]  /*10080*/  ULDC.64 UR4, c[0x0][0xaf0] ;  /* 0x0002bc0000047ab9 */ /* 0x000fe20000000a00 */
[----:B------:R-:W-:Y:S01]  /*10090*/  LOP3.LUT R76, R76, R77, RZ, 0x3c, !PT ;  /* 0x0000004d4c4c7212 */ /* 0x000fe200078e3cff */
[--C-:B------:R-:W-:Y:S01]  /*100a0*/  IMAD.X R73, RZ, RZ, R7.reuse, P2 ;  /* 0x000000ffff497224 */ /* 0x100fe200010e0607 */
[----:B------:R-:W-:Y:S01]  /*100b0*/  LOP3.LUT R80, R80, R81, RZ, 0x3c, !PT ;  /* 0x0000005150507212 */ /* 0x000fe200078e3cff */
[--C-:B------:R-:W-:Y:S01]  /*100c0*/  IMAD.X R77, RZ, RZ, R7.reuse, P3 ;  /* 0x000000ffff4d7224 */ /* 0x100fe200018e0607 */
[----:B------:R-:W-:Y:S01]  /*100d0*/  IADD3.X R69, RZ, R7, RZ, P0, !PT ;  /* 0x00000007ff457210 */ /* 0x000fe200007fe4ff */
[----:B------:R-:W-:-:S02]  /*100e0*/  IMAD.X R81, RZ, RZ, R7, P4 ;  /* 0x000000ffff517224 */ /* 0x000fc400020e0607 */
[----:B------:R-:W-:Y:S01]  /*100f0*/  IMAD R9, R9, UR4, RZ ;  /* 0x0000000409097c24 */ /* 0x000fe2000f8e02ff */
[----:B------:R-:W5:Y:S01]  /*10100*/  LD.E.128 R4, desc[UR40][R4.64] ;  /* 0x0000002804047980 */ /* 0x000f62000c101d00 */
[----:B------:R-:W-:Y:S01]  /*10110*/  IMAD.MOV.U32 R13, RZ, RZ, R12 ;  /* 0x000000ffff0d7224 */ /* 0x000fe200078e000c */
[----:B-1----:R-:W-:Y:S01]  /*10120*/  @P1 SHF.R.U32.HI R13, RZ, R14, R3 ;  /* 0x0000000eff0d1219 */ /* 0x002fe20000011603 */
[C---:B------:R-:W-:Y:S01]  /*10130*/  IMAD R15, R8.reuse, UR5, R9 ;  /* 0x00000005080f7c24 */ /* 0x040fe2000f8e0209 */
[----:B------:R-:W5:Y:S01]  /*10140*/  LD.E.128 R68, desc[UR40][R68.64] ;  /* 0x0000002844447980 */ /* 0x000f62000c101d00 */
[----:B------:R-:W-:Y:S01]  /*10150*/  IMAD.WIDE.U32 R8, R8, UR4, R10 ;  /* 0x0000000408087c25 */ /* 0x000fe2000f8e000a */
[--C-:B------:R-:W-:Y:S01]  /*10160*/  SHF.R.S32.HI R3, RZ, 0x1f, R13.reuse ;  /* 0x0000001fff037819 */ /* 0x100fe2000001140d */
[----:B------:R-:W-:Y:S01]  /*10170*/  ULDC.64 UR4, c[0x0][0xae0] ;  /* 0x0002b80000047ab9 */ /* 0x000fe20000000a00 */
[----:B------:R-:W5:Y:S01]  /*10180*/  LD.E.128 R72, desc[UR40][R72.64] ;  /* 0x0000002848487980 */ /* 0x000f62000c101d00 */
[----:B------:R-:W-:-:S03]  /*10190*/  IMAD.MOV R11, RZ, RZ, -R13 ;  /* 0x000000ffff0b7224 */ /* 0x000fc600078e0a0d */
        /* <DEDUP_REMOVED lines=10> */
[----:B------:R-:W-:Y:S02]  /*10240*/  IMAD R11, R158, R11, R12 ;  /* 0x0000000b9e0b7224 */ /* 0x000fe400078e020c */
[----:B------:R-:W-:-:S04]  /*10250*/  IMAD.WIDE.U32 R8, R13, UR4, R8 ;  /* 0x000000040d087c25 */ /* 0x000fc8000f8e0008 */
[----:B------:R-:W-:Y:S01]  /*10260*/  IMAD R13, R13, UR5, R10 ;  /* 0x000000050d0d7c24 */ /* 0x000fe2000f8e020a */
[----:B------:R-:W-:Y:S01]  /*10270*/  SHF.R.S32.HI R10, RZ, 0x1f, R11 ;  /* 0x0000001fff0a7819 */ /* 0x000fe2000001140b */
[----:B------:R-:W-:Y:S01]  /*10280*/  ULDC.64 UR4, c[0x0][0xad8] ;  /* 0x0002b60000047ab9 */ /* 0x000fe20000000a00 */
[----:B------:R-:W-:Y:S02]  /*10290*/  VIADD R3, R19, 0x22820 ;  /* 0x0002282013037836 */ /* 0x000fe40000000000 */
[----:B------:R-:W-:Y:S02]  /*102a0*/  IMAD.IADD R9, R9, 0x1, R13 ;  /* 0x0000000109097824 */ /* 0x000fe400078e020d */
[----:B------:R-:W-:Y:S01]  /*102b0*/  IMAD R10, R10, UR4, RZ ;  /* 0x000000040a0a7c24 */ /* 0x000fe2000f8e02ff */
[----:B------:R-:W-:Y:S01]  /*102c0*/  PRMT R3, RZ, 0x654, R3 ;  /* 0x00000654ff037816 */ /* 0x000fe20000000003 */
[----:B------:R-:W-:-:S04]  /*102d0*/  IMAD.WIDE.U32 R8, R11, UR4, R8 ;  /* 0x000000040b087c25 */ /* 0x000fc8000f8e0008 */
[----:B------:R-:W-:Y:S01]  /*102e0*/  IMAD R21, R11, UR5, R10 ;  /* 0x000000050b157c24 */ /* 0x000fe2000f8e020a */
[----:B------:R-:W-:Y:S01]  /*102f0*/  ULDC.64 UR4, c[0x0][0xa80] ;  /* 0x0002a00000047ab9 */ /* 0x000fe20000000a00 */
[----:B0-----:R0:W-:Y:S02]  /*10300*/  SYNCS.ARRIVE.TRANS64.RED.A1T0 RZ, [R3+URZ], RZ ;  /* 0x000000ff03ff79a7 */ /* 0x0011e4000810043f */
[----:B------:R-:W-:Y:S01]  /*10310*/  IMAD.IADD R21, R9, 0x1, R21 ;  /* 0x0000000109157824 */ /* 0x000fe200078e0215 */
[----:B0-----:R-:W-:Y:S01]  /*10320*/  LEA R3, P0, R8, UR4, 0x1 ;  /* 0x0000000408037c11 */ /* 0x001fe2000f8008ff */
[----:B------:R-:W-:-:S03]  /*10330*/  UMOV UR4, 0xffffffff ;  /* 0xffffffff00047882 */ /* 0x000fc60000000000 */
[----:B------:R-:W-:Y:S01]  /*10340*/  LEA.HI.X R21, R8, UR5, R21, 0x1, P0 ;  /* 0x0000000508157c11 */ /* 0x000fe200080f0c15 */
[----:B------:R-:W-:Y:S08]  /*10350*/  BRA.DIV UR4, `(.L_x_9801) ;  /* 0x000000b604687947 */ /* 0x000ff0000b800000 */
[----:B------:R0:W1:Y:S04]  /*10360*/  SHFL.IDX PT, R48, R21, RZ, 0x181f ;  /* 0x00181fff15307589 */ /* 0x00006800000e0000 */
[----:B------:R0:W2:Y:S02]  /*10370*/  SHFL.IDX PT, R14, R3, RZ, 0x181f ;  /* 0x00181fff030e7589 */ /* 0x0000a400000e0000 */
.L_x_9997:
[----:B------:R-:W-:Y:S01]  /*10380*/  IMAD R89, R160, 0x80, R20 ;  /* 0x00000080a0597824 */ /* 0x000fe200078e0214 */
[----:B------:R-:W-:Y:S04]  /*10390*/  BSSY B1, `(.L_x_9802) ;  /* 0x000001e000017945 */ /* 0x000fe80003800000 */
[----:B------:R-:W-:-:S13]  /*103a0*/  ISETP.GE.AND P0, PT, R89, R0, PT ;  /* 0x000000005900720c */ /* 0x000fda0003f06270 */
[----:B------:R-:W-:Y:S05]  /*103b0*/  @P0 BRA `(.L_x_9803) ;  /* 0x00000000006c0947 */ /* 0x000fea0003800000 */
[C---:B------:R-:W-:Y:S01]  /*103c0*/  VIADD R15, R207.reuse, 0x40 ;  /* 0x00000040cf0f7836 */ /* 0x040fe20000000000 */
[----:B------:R-:W-:Y:S01]  /*103d0*/  ULDC UR4, c[0x0][0xac8] ;  /* 0x0002b20000047ab9 */ /* 0x000fe20000000800 */
[C---:B------:R-:W-:Y:S01]  /*103e0*/  IADD3 R91, R207.reuse, 0x80, RZ ;  /* 0x00000080cf5b7810 */ /* 0x040fe20007ffe0ff */
[C---:B------:R-:W-:Y:S01]  /*103f0*/  VIADD R88, R207.reuse, 0xc0 ;  /* 0x000000c0cf587836 */ /* 0x040fe20000000000 */
[C---:B------:R-:W-:Y:S01]  /*10400*/  ISETP.GE.AND P3, PT, R207.reuse, UR4, PT ;  /* 0x00000004cf007c0c */ /* 0x040fe2000bf66270 */
[----:B------:R-:W-:Y:S01]  /*10410*/  VIADD R93, R207, 0x40 ;  /* 0x00000040cf5d7836 */ /* 0x000fe20000000000 */
[----:B------:R-:W-:Y:S01]  /*10420*/  ISETP.GE.AND P2, PT, R15, UR4, PT ;  /* 0x000000040f007c0c */ /* 0x000fe2000bf46270 */
[----:B------:R-:W-:Y:S01]  /*10430*/  VIADD R92, R207, 0x80 ;  /* 0x00000080cf5c7836 */ /* 0x000fe20000000000 */
[----:B------:R-:W-:Y:S01]  /*10440*/  ISETP.GE.AND P1, PT, R91, UR4, PT ;  /* 0x000000045b007c0c */ /* 0x000fe2000bf26270 */
[----:B------:R-:W-:Y:S01]  /*10450*/  VIADD R90, R207, 0xc0 ;  /* 0x000000c0cf5a7836 */ /* 0x000fe20000000000 */
[----:B------:R-:W-:-:S02]  /*10460*/  ISETP.GE.AND P0, PT, R88, UR4, PT ;  /* 0x0000000458007c0c */ /* 0x000fc4000bf06270 */
[----:B------:R-:W-:Y:S02]  /*10470*/  SHF.R.S32.HI R12, RZ, 0x1f, R207 ;  /* 0x0000001fff0c7819 */ /* 0x000fe400000114cf */
[----:B------:R-:W-:Y:S02]  /*10480*/  SHF.R.S32.HI R93, RZ, 0x1f, R93 ;  /* 0x0000001fff5d7819 */ /* 0x000fe4000001145d */
[----:B------:R-:W-:Y:S02]  /*10490*/  SHF.R.S32.HI R92, RZ, 0x1f, R92 ;  /* 0x0000001fff5c7819 */ /* 0x000fe4000001145c */
[-C--:B--2---:R-:W-:Y:S02]  /*104a0*/  @!P3 LEA R8, P5, R207, R14.reuse, 0x1 ;  /* 0x0000000ecf08b211 */ /* 0x084fe400078a08ff */
[----:B------:R-:W-:Y:S02]  /*104b0*/  @!P2 LEA R10, P4, R15, R14, 0x1 ;  /* 0x0000000e0f0aa211 */ /* 0x000fe400078808ff */
[----:B-1----:R-:W-:-:S02]  /*104c0*/  @!P3 LEA.HI.X R9, R207, R48, R12, 0x1, P5 ;  /* 0x00000030cf09b211 */ /* 0x002fc400028f0c0c */
[----:B------:R-:W-:Y:S02]  /*104d0*/  @!P1 LEA R12, P5, R91, R14, 0x1 ;  /* 0x0000000e5b0c9211 */ /* 0x000fe400078a08ff */
[----:B------:R-:W-:Y:S01]  /*104e0*/  @!P2 LEA.HI.X R11, R15, R48, R93, 0x1, P4 ;  /* 0x000000300f0ba211 */ /* 0x000fe200020f0c5d */
[----:B-----5:R3:W-:Y:S01]  /*104f0*/  @!P3 ST.E.128 desc[UR40][R8.64], R4 ;  /* 0x000000040800b985 */ /* 0x0207e2000c101d28 */
[----:B------:R-:W-:Y:S02]  /*10500*/  SHF.R.S32.HI R90, RZ, 0x1f, R90 ;  /* 0x0000001fff5a7819 */ /* 0x000fe4000001145a */
[C---:B------:R-:W-:Y:S01]  /*10510*/  @!P0 LEA R14, P4, R88.reuse, R14, 0x1 ;  /* 0x0000000e580e8211 */ /* 0x040fe200078808ff */
[----:B------:R3:W-:Y:S01]  /*10520*/  @!P2 ST.E.128 desc[UR40][R10.64], R36 ;  /* 0x000000240a00a985 */ /* 0x0007e2000c101d28 */
[-C--:B------:R-:W-:Y:S02]  /*10530*/  @!P1 LEA.HI.X R13, R91, R48.reuse, R92, 0x1, P5 ;  /* 0x000000305b0d9211 */ /* 0x080fe400028f0c5c */
[----:B------:R-:W-:-:S03]  /*10540*/  @!P0 LEA.HI.X R15, R88, R48, R90, 0x1, P4 ;  /* 0x00000030580f8211 */ /* 0x000fc600020f0c5a */
[----:B------:R3:W-:Y:S04]  /*10550*/  @!P1 ST.E.128 desc[UR40][R12.64], R56 ;  /* 0x000000380c009985 */ /* 0x0007e8000c101d28 */
[----:B------:R3:W-:Y:S02]  /*10560*/  @!P0 ST.E.128 desc[UR40][R14.64], R72 ;  /* 0x000000480e008985 */ /* 0x0007e4000c101d28 */
.L_x_9803:
[----:B------:R-:W-:Y:S05]  /*10570*/  BSYNC B1 ;  /* 0x0000000000017941 */ /* 0x000fea0003800000 */
.L_x_9802:
[----:B------:R-:W-:-:S03]  /*10580*/  UMOV UR4, 0xffffffff ;  /* 0xffffffff00047882 */ /* 0x000fc60000000000 */
[----:B------:R-:W-:Y:S05]  /*10590*/  BRA.DIV UR4, `(.L_x_9804) ;  /* 0x000000b6040c7947 */ /* 0x000fea000b800000 */
[----:B------:R4:W0:Y:S04]  /*105a0*/  SHFL.IDX PT, R20, R21, 0x1, 0x181f ;  /* 0x00381f0015147f89 */ /* 0x00082800000e0000 */
[----:B--23--:R4:W2:Y:S02]  /*105b0*/  SHFL.IDX PT, R14, R3, 0x1, 0x181f ;  /* 0x00381f00030e7f89 */ /* 0x00c8a400000e0000 */
.L_x_10001:
[----:B-----5:R-:W-:Y:S01]  /*105c0*/  VIADD R5, R89, 0x20 ;  /* 0x0000002059057836 */ /* 0x020fe20000000000 */
[----:B------:R-:W-:Y:S04]  /*105d0*/  BSSY B1, `(.L_x_9805) ;  /* 0x000001e000017945 */ /* 0x000fe80003800000 */
[----:B------:R-:W-:-:S13]  /*105e0*/  ISETP.GE.AND P0, PT, R5, R0, PT ;  /* 0x000000000500720c */ /* 0x000fda0003f06270 */
[----:B------:R-:W-:Y:S05]  /*105f0*/  @P0 BRA `(.L_x_9806) ;  /* 0x00000000006c0947 */ /* 0x000fea0003800000 */
[C---:B------:R-:W-:Y:S01]  /*10600*/  VIADD R10, R207.reuse, 0x40 ;  /* 0x00000040cf0a7836 */ /* 0x040fe20000000000 */
        /* <DEDUP_REMOVED lines=8> */
[----:B------:R-:W-:Y:S02]  /*10690*/  ISETP.GE.AND P0, PT, R12, UR4, PT ;  /* 0x000000040c007c0c */ /* 0x000fe4000bf06270 */
[----:B------:R-:W-:-:S02]  /*106a0*/  SHF.R.S32.HI R8, RZ, 0x1f, R207 ;  /* 0x0000001fff087819 */ /* 0x000fc400000114cf */
[----:B------:R-:W-:Y:S02]  /*106b0*/  SHF.R.S32.HI R11, RZ, 0x1f, R11 ;  /* 0x0000001fff0b7819 */ /* 0x000fe4000001140b */
[C---:B------:R-:W-:Y:S02]  /*106c0*/  IADD3 R13, R207.reuse, 0xc0, RZ ;  /* 0x000000c0cf0d7810 */ /* 0x040fe40007ffe0ff */
[CC--:B--2---:R-:W-:Y:S02]  /*106d0*/  @!P3 LEA R4, P5, R207.reuse, R14.reuse, 0x1 ;  /* 0x0000000ecf04b211 */ /* 0x0c4fe400078a08ff */
[----:B------:R-:W-:Y:S02]  /*106e0*/  @!P2 LEA R6, P4, R10, R14, 0x1 ;  /* 0x0000000e0a06a211 */ /* 0x000fe400078808ff */
[----:B0-----:R-:W-:Y:S02]  /*106f0*/  @!P3 LEA.HI.X R5, R207, R20, R8, 0x1, P5 ;  /* 0x00000014cf05b211 */ /* 0x001fe400028f0c08 */
[----:B------:R-:W-:-:S02]  /*10700*/  @!P1 LEA R8, P5, R15, R14, 0x1 ;  /* 0x0000000e0f089211 */ /* 0x000fc400078a08ff */
[----:B------:R-:W-:Y:S01]  /*10710*/  SHF.R.S32.HI R36, RZ, 0x1f, R36 ;  /* 0x0000001fff247819 */ /* 0x000fe20000011424 */
[----:B------:R3:W-:Y:S01]  /*10720*/  @!P3 ST.E.128 desc[UR40][R4.64], R24 ;  /* 0x000000180400b985 */ /* 0x0007e2000c101d28 */
[----:B------:R-:W-:Y:S02]  /*10730*/  @!P2 LEA.HI.X R7, R10, R20, R11, 0x1, P4 ;  /* 0x000000140a07a211 */ /* 0x000fe400020f0c0b */
[----:B------:R-:W-:Y:S02]  /*10740*/  SHF.R.S32.HI R13, RZ, 0x1f, R13 ;  /* 0x0000001fff0d7819 */ /* 0x000fe4000001140d */
[C---:B------:R-:W-:Y:S01]  /*10750*/  @!P0 LEA R10, P4, R12.reuse, R14, 0x1 ;  /* 0x0000000e0c0a8211 */ /* 0x040fe200078808ff */
[----:B------:R3:W-:Y:S01]  /*10760*/  @!P2 ST.E.128 desc[UR40][R6.64], R40 ;  /* 0x000000280600a985 */ /* 0x0007e2000c101d28 */
[-C--:B------:R-:W-:Y:S02]  /*10770*/  @!P1 LEA.HI.X R9, R15, R20.reuse, R36, 0x1, P5 ;  /* 0x000000140f099211 */ /* 0x080fe400028f0c24 */
[----:B------:R-:W-:-:S03]  /*10780*/  @!P0 LEA.HI.X R11, R12, R20, R13, 0x1, P4 ;  /* 0x000000140c0b8211 */ /* 0x000fc600020f0c0d */
[----:B------:R3:W-:Y:S04]  /*10790*/  @!P1 ST.E.128 desc[UR40][R8.64], R60 ;  /* 0x0000003c08009985 */ /* 0x0007e8000c101d28 */
[----:B------:R3:W-:Y:S02]  /*107a0*/  @!P0 ST.E.128 desc[UR40][R10.64], R76 ;  /* 0x0000004c0a008985 */ /* 0x0007e4000c101d28 */
.L_x_9806:
[----:B------:R-:W-:Y:S05]  /*107b0*/  BSYNC B1 ;  /* 0x0000000000017941 */ /* 0x000fea0003800000 */
.L_x_9805:
[----:B------:R-:W-:-:S03]  /*107c0*/  UMOV UR4, 0xffffffff ;  /* 0xffffffff00047882 */ /* 0x000fc60000000000 */
[----:B------:R-:W-:Y:S05]  /*107d0*/  BRA.DIV UR4, `(.L_x_9807) ;  /* 0x000000b204c47947 */ /* 0x000fea000b800000 */
[----:B0-----:R0:W0:Y:S04]  /*107e0*/  SHFL.IDX PT, R20, R21, 0x2, 0x181f ;  /* 0x00581f0015147f89 */ /* 0x00102800000e0000 */
[----:B--2---:R2:W0:Y:S02]  /*107f0*/  SHFL.IDX PT, R14, R3, 0x2, 0x181f ;  /* 0x00581f00030e7f89 */ /* 0x00442400000e0000 */
.L_x_10005:
[----:B---3--:R-:W-:Y:S01]  /*10800*/  VIADD R5, R89, 0x40 ;  /* 0x0000004059057836 */ /* 0x008fe20000000000 */
        /* <DEDUP_REMOVED lines=16> */
[CC--:B0-----:R-:W-:Y:S02]  /*10910*/  @!P3 LEA R4, P5, R207.reuse, R14.reuse, 0x1 ;  /* 0x0000000ecf04b211 */ /* 0x0c1fe400078a08ff */
[----:B------:R-:W-:Y:S02]  /*10920*/  @!P2 LEA R6, P4, R10, R14, 0x1 ;  /* 0x0000000e0a06a211 */ /* 0x000fe400078808ff */
[----:B------:R-:W-:Y:S02]  /*10930*/  @!P3 LEA.HI.X R5, R207, R20, R8, 0x1, P5 ;  /* 0x00000014cf05b211 */ /* 0x000fe400028f0c08 */
        /* <DEDUP_REMOVED lines=11> */
.L_x_9809:
[----:B------:R-:W-:Y:S05]  /*109f0*/  BSYNC B1 ;  /* 0x0000000000017941 */ /* 0x000fea0003800000 */
.L_x_9808:
[----:B------:R-:W-:-:S03]  /*10a00*/  UMOV UR4, 0xffffffff ;  /* 0xffffffff00047882 */ /* 0x000fc60000000000 */
[----:B------:R-:W-:Y:S05]  /*10a10*/  BRA.DIV UR4, `(.L_x_9810) ;  /* 0x000000b2047c7947 */ /* 0x000fea000b800000 */
[----:B---3--:R3:W1:Y:S04]  /*10a20*/  SHFL.IDX PT, R10, R21, 0x3, 0x181f ;  /* 0x00781f00150a7f89 */ /* 0x00866800000e0000 */
[----:B0-----:R3:W0:Y:S02]  /*10a30*/  SHFL.IDX PT, R14, R3, 0x3, 0x181f ;  /* 0x00781f00030e7f89 */ /* 0x00162400000e0000 */
.L_x_10009:
[----:B--234-:R-:W-:-:S05]  /*10a40*/  VIADD R3, R89, 0x60 ;  /* 0x0000006059037836 */ /* 0x01cfca0000000000 */
[----:B------:R-:W-:-:S13]  /*10a50*/  ISETP.GE.AND P0, PT, R3, R0, PT ;  /* 0x000000000300720c */ /* 0x000fda0003f06270 */
        /* <DEDUP_REMOVED lines=8> */
[----:B------:R-:W-:Y:S02]  /*10ae0*/  ISETP.GE.AND P5, PT, R11, UR4, PT ;  /* 0x000000040b007c0c */ /* 0x000fe4000bfa6270 */
[----:B------:R-:W-:Y:S02]  /*10af0*/  SHF.R.S32.HI R20, RZ, 0x1f, R207 ;  /* 0x0000001fff147819 */ /* 0x000fe400000114cf */
[----:B------:R-:W-:-:S02]  /*10b00*/  SHF.R.S32.HI R15, RZ, 0x1f, R15 ;  /* 0x0000001fff0f7819 */ /* 0x000fc4000001140f */
[----:B------:R-:W-:-:S03]  /*10b10*/  SHF.R.S32.HI R12, RZ, 0x1f, R12 ;  /* 0x0000001fff0c7819 */ /* 0x000fc6000001140c */
[-C--:B0-----:R-:W-:Y:S02]  /*10b20*/  @!P3 LEA R4, P0, R207, R14.reuse, 0x1 ;  /* 0x0000000ecf04b211 */ /* 0x081fe400078008ff */
[-C--:B------:R-:W-:Y:S02]  /*10b30*/  @!P4 LEA R6, P1, R13, R14.reuse, 0x1 ;  /* 0x0000000e0d06c211 */ /* 0x080fe400078208ff */
[----:B------:R-:W-:Y:S02]  /*10b40*/  @!P5 LEA R8, P2, R11, R14, 0x1 ;  /* 0x0000000e0b08d211 */ /* 0x000fe400078408ff */
[-C--:B-1----:R-:W-:Y:S02]  /*10b50*/  @!P3 LEA.HI.X R5, R207, R10.reuse, R20, 0x1, P0 ;  /* 0x0000000acf05b211 */ /* 0x082fe400000f0c14 */
[-C--:B------:R-:W-:Y:S02]  /*10b60*/  @!P4 LEA.HI.X R7, R13, R10.reuse, R15, 0x1, P1 ;  /* 0x0000000a0d07c211 */ /* 0x080fe400008f0c0f */
[----:B------:R-:W-:Y:S01]  /*10b70*/  @!P5 LEA.HI.X R9, R11, R10, R12, 0x1, P2 ;  /* 0x0000000a0b09d211 */ /* 0x000fe200010f0c0c */
[----:B------:R0:W-:Y:S01]  /*10b80*/  @!P3 ST.E.128 desc[UR40][R4.64], R32 ;  /* 0x000000200400b985 */ /* 0x0001e2000c101d28 */
[----:B------:R-:W-:-:S03]  /*10b90*/  VIADD R11, R207, 0xc0 ;  /* 0x000000c0cf0b7836 */ /* 0x000fc60000000000 */
[----:B------:R0:W-:Y:S02]  /*10ba0*/  @!P4 ST.E.128 desc[UR40][R6.64], R52 ;  /* 0x000000340600c985 */ /* 0x0001e4000c101d28 */
[----:B------:R-:W-:Y:S02]  /*10bb0*/  ISETP.GE.AND P0, PT, R11, UR4, PT ;  /* 0x000000040b007c0c */ /* 0x000fe4000bf06270 */
[----:B------:R0:W-:Y:S11]  /*10bc0*/  @!P5 ST.E.128 desc[UR40][R8.64], R68 ;  /* 0x000000440800d985 */ /* 0x0001f6000c101d28 */
[----:B------:R-:W-:Y:S05]  /*10bd0*/  @P0 BRA `(.L_x_9811) ;  /* 0x0000002c00940947 */ /* 0x000fea0003800000 */
[----:B------:R-:W-:Y:S01]  /*10be0*/  VIADD R12, R207, 0xc0 ;  /* 0x000000c0cf0c7836 */ /* 0x000fe20000000000 */
[----:B0-----:R-:W-:-:S04]  /*10bf0*/  LEA R4, P0, R11, R14, 0x1 ;  /* 0x0000000e0b047211 */ /* 0x001fc800078008ff */
[----:B------:R-:W-:-:S04]  /*10c00*/  SHF.R.S32.HI R12, RZ, 0x1f, R12 ;  /* 0x0000001fff0c7819 */ /* 0x000fc8000001140c */
[----:B------:R-:W-:-:S05]  /*10c10*/  LEA.HI.X R5, R11, R10, R12, 0x1, P0 ;  /* 0x0000000a0b057211 */ /* 0x000fca00000f0c0c */
[----:B------:R0:W-:Y:S01]  /*10c20*/  ST.E.128 desc[UR40][R4.64], R84 ;  /* 0x0000005404007985 */ /* 0x0001e2000c101d28 */
[----:B------:R-:W-:Y:S05]  /*10c30*/  BRA `(.L_x_9811) ;  /* 0x0000002c007c7947 */ /* 0x000fea0003800000 */
.L_x_9800:
[----:B------:R-:W1:Y:S01]  /*10c40*/  @P1 LDC R7, c[0x0][0xbec] ;  /* 0x0002fb00ff071b82 */ /* 0x000e620000000800 */
[----:B------:R-:W-:Y:S01]  /*10c50*/  ULDC.64 UR4, c[0x0][0xb08] ;  /* 0x0002c20000047ab9 */ /* 0x000fe20000000a00 */
[----:B0-----:R-:W-:Y:S02]  /*10c60*/  IMAD.MOV.U32 R10, RZ, RZ, R48 ;  /* 0x000000ffff0a7224 */ /* 0x001fe400078e0030 */
[----:B------:R-:W-:-:S04]  /*10c70*/  IMAD R3, R3, UR4, RZ ;  /* 0x0000000403037c24 */ /* 0x000fc8000f8e02ff */
[----:B------:R-:W0:Y:S01]  /*10c80*/  @P1 LDC R6, c[0x0][0xbf0] ;  /* 0x0002fc00ff061b82 */ /* 0x000e220000000800 */
[----:B------:R-:W-:Y:S02]  /*10c90*/  IMAD R3, R9, UR5, R3 ;  /* 0x0000000509037c24 */ /* 0x000fe4000f8e0203 */
[----:B-1----:R-:W-:-:S05]  /*10ca0*/  @P1 IMAD.HI.U32 R7, R48, R7, RZ ;  /* 0x0000000730071227 */ /* 0x002fca00078e00ff */
[----:B0-----:R-:W-:Y:S01]  /*10cb0*/  @P1 SHF.R.U32.HI R10, RZ, R6, R7 ;  /* 0x00000006ff0a1219 */ /* 0x001fe20000011607 */
[----:B------:R-:W-:Y:S01]  /*10cc0*/  IMAD.WIDE.U32 R6, R9, UR4, RZ ;  /* 0x0000000409067c25 */ /* 0x000fe2000f8e00ff */
[----:B------:R-:W-:-:S03]  /*10cd0*/  ULDC.64 UR4, c[0x0][0xb38] ;  /* 0x0002ce0000047ab9 */ /* 0x000fc60000000a00 */
[----:B------:R-:W-:Y:S01]  /*10ce0*/  VIADD R9, R19, 0x22820 ;  /* 0x0002282013097836 */ /* 0x000fe20000000000 */
[----:B------:R-:W-:Y:S02]  /*10cf0*/  IADD3 R7, R7, R3, RZ ;  /* 0x0000000307077210 */ /* 0x000fe40007ffe0ff */
[----:B------:R-:W-:Y:S02]  /*10d00*/  SHF.R.S32.HI R3, RZ, 0x1f, R8 ;  /* 0x0000001fff037819 */ /* 0x000fe40000011408 */
[----:B------:R-:W-:Y:S01]  /*10d10*/  PRMT R9, RZ, 0x654, R9 ;  /* 0x00000654ff097816 */ /* 0x000fe20000000009 */
[----:B------:R-:W-:-:S03]  /*10d20*/  IMAD.WIDE.U32 R6, R201, UR4, R6 ;  /* 0x00000004c9067c25 */ /* 0x000fc6000f8e0006 */
[----:B------:R0:W-:Y:S01]  /*10d30*/  SYNCS.ARRIVE.TRANS64.RED.A1T0 RZ, [R9+URZ], RZ ;  /* 0x000000ff09ff79a7 */ /* 0x0001e2000810043f */
[----:B------:R-:W-:Y:S01]  /*10d40*/  IMAD R7, R201, UR5, R7 ;  /* 0x00000005c9077c24 */ /* 0x000fe2000f8e0207 */
[----:B------:R-:W-:Y:S02]  /*10d50*/  ULDC.64 UR4, c[0x0][0xb40] ;  /* 0x0002d00000047ab9 */ /* 0x000fe40000000a00 */
[----:B------:R-:W-:Y:S02]  /*10d60*/  IMAD R3, R3, UR4, RZ ;  /* 0x0000000403037c24 */ /* 0x000fe4000f8e02ff */
[----:B------:R-:W-:-:S04]  /*10d70*/  IMAD.WIDE.U32 R6, R8, UR4, R6 ;  /* 0x0000000408067c25 */ /* 0x000fc8000f8e0006 */
[----:B------:R-:W-:Y:S01]  /*10d80*/  IMAD R3, R8, UR5, R3 ;  /* 0x0000000508037c24 */ /* 0x000fe2000f8e0203 */
[----:B------:R-:W-:Y:S01]  /*10d90*/  ULDC.64 UR4, c[0x0][0xb48] ;  /* 0x0002d20000047ab9 */ /* 0x000fe20000000a00 */
[--C-:B------:R-:W-:Y:S02]  /*10da0*/  SHF.R.S32.HI R8, RZ, 0x1f, R10.reuse ;  /* 0x0000001fff087819 */ /* 0x100fe4000001140a */
[----:B------:R-:W-:Y:S02]  /*10db0*/  IMAD.IADD R7, R7, 0x1, R3 ;  /* 0x0000000107077824 */ /* 0x000fe400078e0203 */
[----:B------:R-:W-:Y:S02]  /*10dc0*/  IMAD.MOV R3, RZ, RZ, -R10 ;  /* 0x000000ffff037224 */ /* 0x000fe400078e0a0a */
[----:B------:R-:W-:-:S04]  /*10dd0*/  IMAD.WIDE.U32 R6, R159, UR4, R6 ;  /* 0x000000049f067c25 */ /* 0x000fc8000f8e0006 */
[----:B------:R-:W-:Y:S01]  /*10de0*/  IMAD R7, R159, UR5, R7 ;  /* 0x000000059f077c24 */ /* 0x000fe2000f8e0207 */
[----:B------:R-:W-:Y:S01]  /*10df0*/  ULDC.64 UR4, c[0x0][0xb30] ;  /* 0x0002cc0000047ab9 */ /* 0x000fe20000000a00 */
[----:B------:R-:W-:Y:S02]  /*10e00*/  IMAD R3, R158, R3, R48 ;  /* 0x000000039e037224 */ /* 0x000fe400078e0230 */
[----:B------:R-:W-:Y:S02]  /*10e10*/  IMAD R8, R8, UR4, RZ ;  /* 0x0000000408087c24 */ /* 0x000fe4000f8e02ff */
[----:B------:R-:W-:-:S04]  /*10e20*/  IMAD.WIDE.U32 R6, R10, UR4, R6 ;  /* 0x000000040a067c25 */ /* 0x000fc8000f8e0006 */
        /* <DEDUP_REMOVED lines=9> */
[----:B------:R-:W-:Y:S01]  /*10ec0*/  IMAD.IADD R8, R7, 0x1, R8 ;  /* 0x0000000107087824 */ /* 0x000fe200078e0208 */
[----:B------:R-:W-:-:S04]  /*10ed0*/  UMOV UR4, 0xffffffff ;  /* 0xffffffff00047882 */ /* 0x000fc80000000000 */
[----:B------:R-:W-:Y:S01]  /*10ee0*/  LEA.HI.X R10, R6, UR5, R8, 0x2, P0 ;  /* 0x00000005060a7c11 */ /* 0x000fe200080f1408 */
[----:B0-----:R-:W-:Y:S06]  /*10ef0*/  BRA.DIV UR4, `(.L_x_9812) ;  /* 0x000000ae048c7947 */ /* 0x001fec000b800000 */
[----:B------:R0:W1:Y:S04]  /*10f00*/  SHFL.IDX PT, R48, R10, RZ, 0x1c1f ;  /* 0x001c1fff0a307589 */ /* 0x00006800000e0000 */
[----:B------:R0:W2:Y:S02]  /*10f10*/  SHFL.IDX PT, R11, R3, RZ, 0x1c1f ;  /* 0x001c1fff030b7589 */ /* 0x0000a400000e0000 */
.L_x_10012:
[----:B------:R-:W-:Y:S01]  /*10f20*/  ISETP.GE.AND P0, PT, R21, R0, PT ;  /* 0x000000001500720c */ /* 0x000fe20003f06270 */
[----:B------:R-:W-:-:S12]  /*10f30*/  BSSY B1, `(.L_x_9813) ;  /* 0x00000c3000017945 */ /* 0x000fd80003800000 */
[----:B------:R-:W-:Y:S05]  /*10f40*/  @P0 BRA `(.L_x_9814) ;  /* 0x0000000c00040947 */ /* 0x000fea0003800000 */
[----:B------:R-:W3:Y:S01]  /*10f50*/  LDL R157, [R1+0x4c] ;  /* 0x00004c00019d7983 */ /* 0x000ee20000100800 */
[----:B------:R-:W-:-:S03]  /*10f60*/  ULDC UR4, c[0x0][0xac8] ;  /* 0x0002b20000047ab9 */ /* 0x000fc60000000800 */
[----:B------:R-:W4:Y:S04]  /*10f70*/  LDL R12, [R1+0xc8] ;  /* 0x0000c800010c7983 */ /* 0x000f280000100800 */
[----:B------:R-:W5:Y:S04]  /*10f80*/  LDL R155, [R1+0x14c] ;  /* 0x00014c00019b7983 */ /* 0x000f680000100800 */
        /* <DEDUP_REMOVED lines=8> */
[----:B------:R-:W5:Y:S01]  /*11010*/  LDL R21, [R1+0xb0] ;  /* 0x0000b00001157983 */ /* 0x000f620000100800 */
[----:B---3--:R-:W-:-:S13]  /*11020*/  ISETP.GE.AND P0, PT, R157, UR4, PT ;  /* 0x000000049d007c0c */ /* 0x008fda000bf06270 */
[----:B--2---:R-:W-:Y:S02]  /*11030*/  @!P0 IMAD.MOV.U32 R6, RZ, RZ, R11 ;  /* 0x000000ffff068224 */ /* 0x004fe400078e000b */
[----:B-1----:R-:W-:Y:S02]  /*11040*/  @!P0 IMAD.MOV.U32 R7, RZ, RZ, R48 ;  /* 0x000000ffff078224 */ /* 0x002fe400078e0030 */
[----:B------:R-:W-:Y:S02]  /*11050*/  @!P0 IMAD.WIDE R6, R157, 0x4, R6 ;  /* 0x000000049d068825 */ /* 0x000fe400078e0206 */
[----:B------:R-:W2:Y:S04]  /*11060*/  LDL R157, [R1+0x13c] ;  /* 0x00013c00019d7983 */ /* 0x000ea80000100800 */
[----:B------:R1:W-:Y:S01]  /*11070*/  @!P0 ST.E.64 desc[UR40][R6.64], R152 ;  /* 0x0000009806008985 */ /* 0x0003e2000c101b28 */
[----:B----4-:R-:W-:-:S13]  /*11080*/  ISETP.GE.AND P0, PT, R12, UR4, PT ;  /* 0x000000040c007c0c */ /* 0x010fda000bf06270 */
[C---:B-1----:R-:W-:Y:S01]  /*11090*/  @!P0 LEA R6, P1, R12.reuse, R11, 0x2 ;  /* 0x0000000b0c068211 */ /* 0x042fe200078210ff */
[----:B------:R-:W3:Y:S03]  /*110a0*/  LDL R153, [R1+0x134] ;  /* 0x0001340001997983 */ /* 0x000ee60000100800 */
[----:B-----5:R-:W-:Y:S01]  /*110b0*/  @!P0 LEA.HI.X R7, R12, R48, R155, 0x2, P1 ;  /* 0x000000300c078211 */ /* 0x020fe200008f149b */
[----:B------:R-:W4:Y:S04]  /*110c0*/  LDL R152, [R1+0x9c] ;  /* 0x00009c0001987983 */ /* 0x000f280000100800 */
[----:B------:R-:W5:Y:S04]  /*110d0*/  LDL R155, [R1+0x138] ;  /* 0x00013800019b7983 */ /* 0x000f680000100800 */
[----:B------:R1:W-:Y:S01]  /*110e0*/  @!P0 ST.E.64 desc[UR40][R6.64], R28 ;  /* 0x0000001c06008985 */ /* 0x0003e2000c101b28 */
[----:B------:R-:W-:-:S02]  /*110f0*/  ISETP.GE.AND P0, PT, R8, UR4, PT ;  /* 0x0000000408007c0c */ /* 0x000fc4000bf06270 */
[----:B------:R-:W-:Y:S01]  /*11100*/  ISETP.GE.AND P1, PT, R13, UR4, PT ;  /* 0x000000040d007c0c */ /* 0x000fe2000bf26270 */
[----:B------:R-:W3:Y:S10]  /*11110*/  LDL R12, [R1+0xac] ;  /* 0x0000ac00010c7983 */ /* 0x000ef40000100800 */
[C---:B-1----:R-:W-:Y:S01]  /*11120*/  @!P0 LEA R6, P2, R8.reuse, R11, 0x2 ;  /* 0x0000000b08068211 */ /* 0x042fe200078410ff */
[----:B------:R-:W4:Y:S03]  /*11130*/  LDL R29, [R1+0xa4] ;  /* 0x0000a400011d7983 */ /* 0x000f260000100800 */
[----:B------:R-:W-:Y:S01]  /*11140*/  @!P0 LEA.HI.X R7, R8, R48, R158, 0x2, P2 ;  /* 0x0000003008078211 */ /* 0x000fe200010f149e */
[----:B------:R-:W4:Y:S04]  /*11150*/  LDL R28, [R1+0x124] ;  /* 0x00012400011c7983 */ /* 0x000f280000100800 */
[----:B------:R1:W-:Y:S01]  /*11160*/  @!P0 ST.E.64 desc[UR40][R6.64], R32 ;  /* 0x0000002006008985 */ /* 0x0003e2000c101b28 */
[----:B------:R-:W-:-:S03]  /*11170*/  ISETP.GE.AND P0, PT, R9, UR4, PT ;  /* 0x0000000409007c0c */ /* 0x000fc6000bf06270 */
[----:B------:R-:W4:Y:S01]  /*11180*/  LDL R8, [R1+0xa8] ;  /* 0x0000a80001087983 */ /* 0x000f220000100800 */
[----:B-1----:R-:W-:-:S03]  /*11190*/  @!P1 LEA R6, P2, R13, R11, 0x2 ;  /* 0x0000000b0d069211 */ /* 0x002fc600078410ff */
[----:B------:R-:W4:Y:S01]  /*111a0*/  LDL R32, [R1+0x90] ;  /* 0x0000900001207983 */ /* 0x000f220000100800 */
[----:B------:R-:W-:-:S03]  /*111b0*/  @!P1 LEA.HI.X R7, R13, R48, R15, 0x2, P2 ;  /* 0x000000300d079211 */ /* 0x000fc600010f140f */
[----:B------:R-:W4:Y:S04]  /*111c0*/  LDL R33, [R1+0x8c] ;  /* 0x00008c0001217983 */ /* 0x000f280000100800 */
        /* <DEDUP_REMOVED lines=13> */
[----:B------:R-:W4:Y:S04]  /*112a0*/  LDL R41, [R1+0x120] ;  /* 0x0001200001297983 */ /* 0x000f280000100800 */
[----:B------:R-:W4:Y:S01]  /*112b0*/  LDL R40, [R1+0x118] ;  /* 0x0001180001287983 */ /* 0x000f220000100800 */
[----:B--2---:R-:W-:-:S05]  /*112c0*/  @!P1 LEA.HI.X R7, R156, R48, R157, 0x2, P2 ;  /* 0x000000309c079211 */ /* 0x004fca00010f149d */
[----:B------:R1:W-:Y:S02]  /*112d0*/  @!P1 ST.E.64 desc[UR40][R6.64], R44 ;  /* 0x0000002c06009985 */ /* 0x0003e4000c101b28 */
[C---:B-1----:R-:W-:Y:S02]  /*112e0*/  @!P0 LEA R6, P2, R154.reuse, R11, 0x2 ;  /* 0x0000000b9a068211 */ /* 0x042fe400078410ff */
[----:B------:R-:W2:Y:S04]  /*112f0*/  LDL R45, [R1+0x70] ;  /* 0x00007000012d7983 */ /* 0x000ea80000100800 */
[----:B------:R-:W2:Y:S01]  /*11300*/  LDL R44, [R1+0xec] ;  /* 0x0000ec00012c7983 */ /* 0x000ea20000100800 */
[----:B-----5:R-:W-:-:S05]  /*11310*/  @!P0 LEA.HI.X R7, R154, R48, R155, 0x2, P2 ;  /* 0x000000309a078211 */ /* 0x020fca00010f149b */
[----:B------:R1:W-:Y:S04]  /*11320*/  @!P0 ST.E.64 desc[UR40][R6.64], R24 ;  /* 0x0000001806008985 */ /* 0x0003e8000c101b28 */
[----:B-1----:R-:W5:Y:S04]  /*11330*/  LDL R25, [R1+0x11c] ;  /* 0x00011c0001197983 */ /* 0x002f680000100800 */
[----:B------:R-:W2:Y:S01]  /*11340*/  LDL R24, [R1+0x114] ;  /* 0x0001140001187983 */ /* 0x000ea20000100800 */
[----:B------:R-:W-:Y:S02]  /*11350*/  ISETP.GE.AND P1, PT, R21, UR4, PT ;  /* 0x0000000415007c0c */ /* 0x000fe4000bf26270 */
[----:B---3--:R-:W-:-:S11]  /*11360*/  ISETP.GE.AND P0, PT, R12, UR4, PT ;  /* 0x000000040c007c0c */ /* 0x008fd6000bf06270 */
[----:B------:R-:W-:-:S04]  /*11370*/  @!P1 LEA R6, P2, R21, R11, 0x2 ;  /* 0x0000000b15069211 */ /* 0x000fc800078410ff */
[-C--:B------:R-:W-:Y:S02]  /*11380*/  @!P1 LEA.HI.X R7, R21, R48.reuse, R153, 0x2, P2 ;  /* 0x0000003015079211 */ /* 0x080fe400010f1499 */
[----:B----4-:R-:W-:Y:S01]  /*11390*/  ISETP.GE.AND P3, PT, R29, UR4, PT ;  /* 0x000000041d007c0c */ /* 0x010fe2000bf66270 */
[----:B------:R-:W3:Y:S04]  /*113a0*/  LDL R21, [R1+0x84] ;  /* 0x0000840001157983 */ /* 0x000ee80000100800 */
[----:B------:R1:W-:Y:S01]  /*113b0*/  @!P1 ST.E.64 desc[UR40][R6.64], R52 ;  /* 0x0000003406009985 */ /* 0x0003e2000c101b28 */
[----:B------:R-:W-:Y:S02]  /*113c0*/  ISETP.GE.AND P1, PT, R8, UR4, PT ;  /* 0x0000000408007c0c */ /* 0x000fe4000bf26270 */
[C---:B-1----:R-:W-:Y:S01]  /*113d0*/  @!P0 LEA R6, P2, R12.reuse, R11, 0x2 ;  /* 0x0000000b0c068211 */ /* 0x042fe200078410ff */
[----:B------:R-:W4:Y:S03]  /*113e0*/  LDL R53, [R1+0x74] ;  /* 0x0000740001357983 */ /* 0x000f260000100800 */
[----:B------:R-:W-:Y:S01]  /*113f0*/  @!P0 LEA.HI.X R7, R12, R48, R13, 0x2, P2 ;  /* 0x000000300c078211 */ /* 0x000fe200010f140d */
[----:B------:R-:W4:Y:S04]  /*11400*/  LDL R52, [R1+0xf4] ;  /* 0x0000f40001347983 */ /* 0x000f280000100800 */
[----:B------:R-:W3:Y:S04]  /*11410*/  LDL R12, [R1+0x88] ;  /* 0x00008800010c7983 */ /* 0x000ee80000100800 */
[----:B------:R1:W-:Y:S01]  /*11420*/  @!P0 ST.E.64 desc[UR40][R6.64], R56 ;  /* 0x0000003806008985 */ /* 0x0003e2000c101b28 */
[----:B------:R-:W-:-:S03]  /*11430*/  ISETP.GE.AND P2, PT, R15, UR4, PT ;  /* 0x000000040f007c0c */ /* 0x000fc6000bf46270 */
[----:B------:R-:W4:Y:S01]  /*11440*/  LDL R13, [R1+0x80] ;  /* 0x00008000010d7983 */ /* 0x000f220000100800 */
[----:B-1----:R-:W-:-:S03]  /*11450*/  @!P1 LEA R6, P0, R8, R11, 0x2 ;  /* 0x0000000b08069211 */ /* 0x002fc600078010ff */
[----:B------:R-:W4:Y:S01]  /*11460*/  LDL R56, [R1+0xf8] ;  /* 0x0000f80001387983 */ /* 0x000f220000100800 */
[----:B------:R-:W-:-:S05]  /*11470*/  @!P1 LEA.HI.X R7, R8, R48, R9, 0x2, P0 ;  /* 0x0000003008079211 */ /* 0x000fca00000f1409 */
[----:B------:R1:W-:Y:S01]  /*11480*/  @!P1 ST.E.64 desc[UR40][R6.64], R60 ;  /* 0x0000003c06009985 */ /* 0x0003e2000c101b28 */
[----:B------:R-:W-:Y:S02]  /*11490*/  ISETP.GE.AND P1, PT, R14, UR4, PT ;  /* 0x000000040e007c0c */ /* 0x000fe4000bf26270 */
[-C--:B------:R-:W-:Y:S02]  /*114a0*/  @!P2 LEA R8, P5, R15, R11.reuse, 0x2 ;  /* 0x0000000b0f08a211 */ /* 0x080fe400078a10ff */
[----:B-1----:R-:W-:-:S04]  /*114b0*/  @!P3 LEA R6, P4, R29, R11, 0x2 ;  /* 0x0000000b1d06b211 */ /* 0x002fc800078810ff */
[-C--:B------:R-:W-:Y:S02]  /*114c0*/  @!P3 LEA.HI.X R7, R29, R48.reuse, R36, 0x2, P4 ;  /* 0x000000301d07b211 */ /* 0x080fe400020f1424 */
[----:B------:R-:W4:Y:S01]  /*114d0*/  LDL R29, [R1+0x10c] ;  /* 0x00010c00011d7983 */ /* 0x000f220000100800 */
[----:B------:R-:W-:-:S03]  /*114e0*/  @!P2 LEA.HI.X R9, R15, R48, R28, 0x2, P5 ;  /* 0x000000300f09a211 */ /* 0x000fc600028f141c */
[----:B------:R-:W4:Y:S01]  /*114f0*/  LDL R36, [R1+0x110] ;  /* 0x0001100001247983 */ /* 0x000f220000100800 */
[----:B------:R-:W-:-:S03]  /*11500*/  ISETP.GE.AND P0, PT, R152, UR4, PT ;  /* 0x0000000498007c0c */ /* 0x000fc6000bf06270 */
[----:B------:R-:W-:Y:S04]  /*11510*/  @!P3 ST.E.64 desc[UR40][R6.64], R64 ;  /* 0x000000400600b985 */ /* 0x000fe8000c101b28 */
[----:B------:R1:W-:Y:S01]  /*11520*/  @!P2 ST.E.64 desc[UR40][R8.64], R68 ;  /* 0x000000440800a985 */ /* 0x0003e2000c101b28 */
[----:B------:R-:W-:-:S03]  /*11530*/  ISETP.GE.AND P2, PT, R32, UR4, PT ;  /* 0x0000000420007c0c */ /* 0x000fc6000bf46270 */
[----:B------:R-:W4:Y:S04]  /*11540*/  LDL R28, [R1+0x7c] ;  /* 0x00007c00011c7983 */ /* 0x000f280000100800 */
[----:B------:R-:W4:Y:S01]  /*11550*/  LDL R15, [R1+0x78] ;  /* 0x00007800010f7983 */ /* 0x000f220000100800 */
[-C--:B-1----:R-:W-:Y:S02]  /*11560*/  @!P1 LEA R8, P5, R14, R11.reuse, 0x2 ;  /* 0x0000000b0e089211 */ /* 0x082fe400078a10ff */
[----:B------:R-:W-:-:S04]  /*11570*/  @!P0 LEA R6, P4, R152, R11, 0x2 ;  /* 0x0000000b98068211 */ /* 0x000fc800078810ff */
[-C--:B------:R-:W-:Y:S02]  /*11580*/  @!P0 LEA.HI.X R7, R152, R48.reuse, R41, 0x2, P4 ;  /* 0x0000003098078211 */ /* 0x080fe400020f1429 */
[----:B------:R-:W-:Y:S01]  /*11590*/  ISETP.GE.AND P3, PT, R37, UR4, PT ;  /* 0x0000000425007c0c */ /* 0x000fe2000bf66270 */
[----:B------:R-:W4:Y:S04]  /*115a0*/  LDL R41, [R1+0x68] ;  /* 0x0000680001297983 */ /* 0x000f280000100800 */
[----:B------:R-:W-:Y:S01]  /*115b0*/  @!P0 ST.E.64 desc[UR40][R6.64], R72 ;  /* 0x0000004806008985 */ /* 0x000fe2000c101b28 */
[----:B-----5:R-:W-:-:S03]  /*115c0*/  @!P1 LEA.HI.X R9, R14, R48, R25, 0x2, P5 ;  /* 0x000000300e099211 */ /* 0x020fc600028f1419 */
[----:B------:R-:W5:Y:S04]  /*115d0*/  LDL R14, [R1+0x104] ;  /* 0x00010400010e7983 */ /* 0x000f680000100800 */
[----:B------:R-:W5:Y:S04]  /*115e0*/  LDL R25, [R1+0x108] ;  /* 0x0001080001197983 */ /* 0x000f680000100800 */
[----:B------:R1:W-:Y:S02]  /*115f0*/  @!P1 ST.E.64 desc[UR40][R8.64], R76 ;  /* 0x0000004c08009985 */ /* 0x0003e4000c101b28 */
[----:B-1----:R-:W-:-:S04]  /*11600*/  @!P2 LEA R8, P5, R32, R11, 0x2 ;  /* 0x0000000b2008a211 */ /* 0x002fc800078a10ff */
[-C--:B--2---:R-:W-:Y:S02]  /*11610*/  @!P2 LEA.HI.X R9, R32, R48.reuse, R24, 0x2, P5 ;  /* 0x000000302009a211 */ /* 0x084fe400028f1418 */
[----:B------:R-:W2:Y:S04]  /*11620*/  LDL R32, [R1+0x100] ;  /* 0x0001000001207983 */ /* 0x000ea80000100800 */
[----:B------:R-:W2:Y:S01]  /*11630*/  LDL R24, [R1+0xfc] ;  /* 0x0000fc0001187983 */ /* 0x000ea20000100800 */
[----:B------:R-:W-:Y:S02]  /*11640*/  @!P3 LEA R6, P4, R37, R11, 0x2 ;  /* 0x0000000b2506b211 */ /* 0x000fe400078810ff */
[----:B------:R-:W-:Y:S02]  /*11650*/  ISETP.GE.AND P0, PT, R33, UR4, PT ;  /* 0x0000000421007c0c */ /* 0x000fe4000bf06270 */
[----:B------:R-:W-:-:S02]  /*11660*/  @!P3 LEA.HI.X R7, R37, R48, R40, 0x2, P4 ;  /* 0x000000302507b211 */ /* 0x000fc400020f1428 */
[----:B------:R-:W2:Y:S01]  /*11670*/  LDL R37, [R1+0x64] ;  /* 0x0000640001257983 */ /* 0x000ea20000100800 */
[----:B---3--:R-:W-:-:S03]  /*11680*/  ISETP.GE.AND P1, PT, R12, UR4, PT ;  /* 0x000000040c007c0c */ /* 0x008fc6000bf26270 */
[----:B------:R-:W-:Y:S04]  /*11690*/  @!P3 ST.E.64 desc[UR40][R6.64], R80 ;  /* 0x000000500600b985 */ /* 0x000fe8000c101b28 */
[----:B------:R1:W-:Y:S01]  /*116a0*/  @!P2 ST.E.64 desc[UR40][R8.64], R84 ;  /* 0x000000540800a985 */ /* 0x0003e2000c101b28 */
[----:B----4-:R-:W-:-:S03]  /*116b0*/  ISETP.GE.AND P2, PT, R13, UR4, PT ;  /* 0x000000040d007c0c */ /* 0x010fc6000bf46270 */
[----:B------:R-:W3:Y:S02]  /*116c0*/  LDL R40, [R1+0xe8] ;  /* 0x0000e80001287983 */ /* 0x000ee40000100800 */
[CC--:B-1----:R-:W-:Y:S02]  /*116d0*/  @!P1 LEA R8, P5, R12.reuse, R11.reuse, 0x2 ;  /* 0x0000000b0c089211 */ /* 0x0c2fe400078a10ff */
[----:B------:R-:W-:Y:S02]  /*116e0*/  @!P0 LEA R6, P4, R33, R11, 0x2 ;  /* 0x0000000b21068211 */ /* 0x000fe400078810ff */
[----:B------:R-:W-:Y:S02]  /*116f0*/  ISETP.GE.AND P3, PT, R21, UR4, PT ;  /* 0x0000000415007c0c */ /* 0x000fe4000bf66270 */
[-C--:B------:R-:W-:Y:S02]  /*11700*/  @!P1 LEA.HI.X R9, R12, R48.reuse, R29, 0x2, P5 ;  /* 0x000000300c099211 */ /* 0x080fe400028f141d */
[----:B------:R-:W4:Y:S01]  /*11710*/  LDL R12, [R1+0x6c] ;  /* 0x00006c00010c7983 */ /* 0x000f220000100800 */
[----:B------:R-:W-:-:S03]  /*11720*/  @!P0 LEA.HI.X R7, R33, R48, R36, 0x2, P4 ;  /* 0x0000003021078211 */ /* 0x000fc600020f1424 */
[----:B------:R-:W3:Y:S04]  /*11730*/  LDL R33, [R1+0x60] ;  /* 0x0000600001217983 */ /* 0x000ee80000100800 */
[----:B------:R-:W-:Y:S04]  /*11740*/  @!P0 ST.E.64 desc[UR40][R6.64], R88 ;  /* 0x0000005806008985 */ /* 0x000fe8000c101b28 */
[----:B------:R1:W-:Y:S01]  /*11750*/  @!P1 ST.E.64 desc[UR40][R8.64], R92 ;  /* 0x0000005c08009985 */ /* 0x0003e2000c101b28 */
[----:B------:R-:W-:-:S03]  /*11760*/  ISETP.GE.AND P0, PT, R28, UR4, PT ;  /* 0x000000041c007c0c */ /* 0x000fc6000bf06270 */
[----:B------:R-:W3:Y:S04]  /*11770*/  LDL R29, [R1+0x5c] ;  /* 0x00005c00011d7983 */ /* 0x000ee80000100800 */
[----:B------:R-:W3:Y:S01]  /*11780*/  LDL R36, [R1+0xe4] ;  /* 0x0000e40001247983 */ /* 0x000ee20000100800 */
[-C--:B-1----:R-:W-:Y:S02]  /*11790*/  @!P2 LEA R8, P5, R13, R11.reuse, 0x2 ;  /* 0x0000000b0d08a211 */ /* 0x082fe400078a10ff */
[----:B------:R-:W-:Y:S02]  /*117a0*/  @!P3 LEA R6, P4, R21, R11, 0x2 ;  /* 0x0000000b1506b211 */ /* 0x000fe400078810ff */
[----:B------:R-:W-:Y:S02]  /*117b0*/  ISETP.GE.AND P1, PT, R15, UR4, PT ;  /* 0x000000040f007c0c */ /* 0x000fe4000bf26270 */
[----:B-----5:R-:W-:-:S02]  /*117c0*/  @!P2 LEA.HI.X R9, R13, R48, R14, 0x2, P5 ;  /* 0x000000300d09a211 */ /* 0x020fc400028f140e */
[----:B------:R-:W5:Y:S04]  /*117d0*/  LDL R13, [R1+0xf0] ;  /* 0x0000f000010d7983 */ /* 0x000f680000100800 */
[----:B------:R-:W5:Y:S01]  /*117e0*/  LDL R14, [R1+0x58] ;  /* 0x00005800010e7983 */ /* 0x000f620000100800 */
[----:B------:R-:W-:-:S03]  /*117f0*/  @!P3 LEA.HI.X R7, R21, R48, R25, 0x2, P4 ;  /* 0x000000301507b211 */ /* 0x000fc600020f1419 */
[----:B------:R-:W5:Y:S04]  /*11800*/  LDL R25, [R1+0x54] ;  /* 0x0000540001197983 */ /* 0x000f680000100800 */
[----:B------:R-:W5:Y:S04]  /*11810*/  LDL R21, [R1+0x50] ;  /* 0x0000500001157983 */ /* 0x000f680000100800 */
[----:B------:R1:W-:Y:S04]  /*11820*/  @!P3 ST.E.64 desc[UR40][R6.64], R96 ;  /* 0x000000600600b985 */ /* 0x0003e8000c101b28 */
[----:B------:R0:W-:Y:S01]  /*11830*/  @!P2 ST.E.64 desc[UR40][R8.64], R100 ;  /* 0x000000640800a985 */ /* 0x0001e2000c101b28 */
[----:B-1----:R-:W-:-:S02]  /*11840*/  @!P0 LEA R6, P5, R28, R11, 0x2 ;  /* 0x0000000b1c068211 */ /* 0x002fc400078a10ff */
[C---:B0-----:R-:W-:Y:S02]  /*11850*/  @!P1 LEA R8, P2, R15.reuse, R11, 0x2 ;  /* 0x0000000b0f089211 */ /* 0x041fe400078410ff */
[-C--:B--2---:R-:W-:Y:S02]  /*11860*/  @!P0 LEA.HI.X R7, R28, R48.reuse, R32, 0x2, P5 ;  /* 0x000000301c078211 */ /* 0x084fe400028f1420 */
[----:B------:R-:W-:Y:S01]  /*11870*/  @!P1 LEA.HI.X R9, R15, R48, R24, 0x2, P2 ;  /* 0x000000300f099211 */ /* 0x000fe200010f1418 */
[----:B------:R-:W2:Y:S04]  /*11880*/  LDL R32, [R1+0xe0] ;  /* 0x0000e00001207983 */ /* 0x000ea80000100800 */
[----:B------:R-:W2:Y:S04]  /*11890*/  LDL R15, [R1+0xdc] ;  /* 0x0000dc00010f7983 */ /* 0x000ea80000100800 */
[----:B------:R-:W2:Y:S04]  /*118a0*/  LDL R28, [R1+0xd8] ;  /* 0x0000d800011c7983 */ /* 0x000ea80000100800 */
[----:B------:R-:W2:Y:S01]  /*118b0*/  LDL R24, [R1+0xd4] ;  /* 0x0000d40001187983 */ /* 0x000ea20000100800 */
[----:B------:R-:W-:-:S02]  /*118c0*/  ISETP.GE.AND P3, PT, R53, UR4, PT ;  /* 0x0000000435007c0c */ /* 0x000fc4000bf66270 */
[----:B------:R-:W-:Y:S01]  /*118d0*/  ISETP.GE.AND P4, PT, R45, UR4, PT ;  /* 0x000000042d007c0c */ /* 0x000fe2000bf86270 */
[----:B------:R0:W-:Y:S04]  /*118e0*/  @!P0 ST.E.64 desc[UR40][R6.64], R104 ;  /* 0x0000006806008985 */ /* 0x0001e8000c101b28 */
[----:B------:R1:W-:Y:S01]  /*118f0*/  @!P1 ST.E.64 desc[UR40][R8.64], R108 ;  /* 0x0000006c08009985 */ /* 0x0003e2000c101b28 */
[----:B------:R-:W-:-:S05]  /*11900*/  ISETP.GE.AND P1, PT, R41, UR4, PT ;  /* 0x0000000429007c0c */ /* 0x000fca000bf26270 */
[-C--:B0-----:R-:W-:Y:S02]  /*11910*/  @!P3 LEA R6, P0, R53, R11.reuse, 0x2 ;  /* 0x0000000b3506b211 */ /* 0x081fe400078010ff */
[----:B-1----:R-:W-:Y:S02]  /*11920*/  @!P4 LEA R8, P5, R45, R11, 0x2 ;  /* 0x0000000b2d08c211 */ /* 0x002fe400078a10ff */
[-C--:B------:R-:W-:Y:S02]  /*11930*/  @!P3 LEA.HI.X R7, R53, R48.reuse, R56, 0x2, P0 ;  /* 0x000000303507b211 */ /* 0x080fe400000f1438 */
[----:B------:R-:W-:Y:S02]  /*11940*/  ISETP.GE.AND P0, PT, R37, UR4, PT ;  /* 0x0000000425007c0c */ /* 0x000fe4000bf06270 */
[----:B------:R-:W-:Y:S01]  /*11950*/  @!P4 LEA.HI.X R9, R45, R48, R52, 0x2, P5 ;  /* 0x000000302d09c211 */ /* 0x000fe200028f1434 */
[----:B------:R-:W-:Y:S04]  /*11960*/  @!P3 ST.E.64 desc[UR40][R6.64], R112 ;  /* 0x000000700600b985 */ /* 0x000fe8000c101b28 */
[----:B------:R0:W-:Y:S01]  /*11970*/  @!P4 ST.E.64 desc[UR40][R8.64], R116 ;  /* 0x000000740800c985 */ /* 0x0001e2000c101b28 */
[----:B----4-:R-:W-:-:S02]  /*11980*/  ISETP.GE.AND P2, PT, R12, UR4, PT ;  /* 0x000000040c007c0c */ /* 0x010fc4000bf46270 */
[----:B---3--:R-:W-:Y:S02]  /*11990*/  ISETP.GE.AND P4, PT, R33, UR4, PT ;  /* 0x0000000421007c0c */ /* 0x008fe4000bf86270 */
[----:B0-----:R-:W-:-:S09]  /*119a0*/  @!P1 LEA R8, P5, R41, R11, 0x2 ;  /* 0x0000000b29089211 */ /* 0x001fd200078a10ff */
[CC--:B------:R-:W-:Y:S02]  /*119b0*/  @!P2 LEA R6, P3, R12.reuse, R11.reuse, 0x2 ;  /* 0x0000000b0c06a211 */ /* 0x0c0fe400078610ff */
[-C--:B------:R-:W-:Y:S02]  /*119c0*/  @!P1 LEA.HI.X R9, R41, R48.reuse, R44, 0x2, P5 ;  /* 0x0000003029099211 */ /* 0x080fe400028f142c */
[----:B-----5:R-:W-:Y:S02]  /*119d0*/  @!P2 LEA.HI.X R7, R12, R48, R13, 0x2, P3 ;  /* 0x000000300c07a211 */ /* 0x020fe400018f140d */
[----:B------:R-:W-:-:S03]  /*119e0*/  @!P0 LEA R12, P3, R37, R11, 0x2 ;  /* 0x0000000b250c8211 */ /* 0x000fc600078610ff */
[----:B------:R0:W-:Y:S01]  /*119f0*/  @!P2 ST.E.64 desc[UR40][R6.64], R120 ;  /* 0x000000780600a985 */ /* 0x0001e2000c101b28 */
[----:B------:R-:W-:Y:S02]  /*11a00*/  ISETP.GE.AND P2, PT, R29, UR4, PT ;  /* 0x000000041d007c0c */ /* 0x000fe4000bf46270 */
        /* <DEDUP_REMOVED lines=10> */
[CC--:B---3--:R-:W-:Y:S02]  /*11ab0*/  @!P3 LEA R12, P4, R14.reuse, R11.reuse, 0x2 ;  /* 0x0000000b0e0cb211 */ /* 0x0c8fe400078810ff */
[-C--:B--2---:R-:W-:Y:S02]  /*11ac0*/  @!P2 LEA.HI.X R9, R29, R48.reuse, R32, 0x2, P5 ;  /* 0x000000301d09a211 */ /* 0x084fe400028f1420 */
[-C--:B0-----:R-:W-:Y:S02]  /*11ad0*/  @!P1 LEA R6, P5, R25, R11.reuse, 0x2 ;  /* 0x0000000b19069211 */ /* 0x081fe400078a10ff */
[-C--:B------:R-:W-:Y:S02]  /*11ae0*/  @!P3 LEA.HI.X R13, R14, R48.reuse, R15, 0x2, P4 ;  /* 0x000000300e0db211 */ /* 0x080fe400020f140f */
[----:B------:R-:W-:Y:S02]  /*11af0*/  @!P0 LEA R14, P4, R21, R11, 0x2 ;  /* 0x0000000b150e8211 */ /* 0x000fe400078810ff */
[-C--:B------:R-:W-:Y:S01]  /*11b00*/  @!P1 LEA.HI.X R7, R25, R48.reuse, R28, 0x2, P5 ;  /* 0x0000003019079211 */ /* 0x080fe200028f141c */
[----:B------:R3:W-:Y:S01]  /*11b10*/  @!P2 ST.E.64 desc[UR40][R8.64], R136 ;  /* 0x000000880800a985 */ /* 0x0007e2000c101b28 */
[----:B------:R-:W-:-:S03]  /*11b20*/  @!P0 LEA.HI.X R15, R21, R48, R24, 0x2, P4 ;  /* 0x00000030150f8211 */ /* 0x000fc600020f1418 */
[----:B------:R3:W-:Y:S04]  /*11b30*/  @!P3 ST.E.64 desc[UR40][R12.64], R140 ;  /* 0x0000008c0c00b985 */ /* 0x0007e8000c101b28 */
[----:B------:R3:W-:Y:S04]  /*11b40*/  @!P1 ST.E.64 desc[UR40][R6.64], R144 ;  /* 0x0000009006009985 */ /* 0x0007e8000c101b28 */
[----:B------:R3:W-:Y:S02]  /*11b50*/  @!P0 ST.E.64 desc[UR40][R14.64], R148 ;  /* 0x000000940e008985 */ /* 0x0007e4000c101b28 */
.L_x_9814:
[----:B------:R-:W-:Y:S05]  /*11b60*/  BSYNC B1 ;  /* 0x0000000000017941 */ /* 0x000fea0003800000 */
.L_x_9813:
[----:B------:R-:W-:-:S03]  /*11b70*/  UMOV UR4, 0xffffffff ;  /* 0xffffffff00047882 */ /* 0x000fc60000000000 */
[----:B------:R-:W-:Y:S05]  /*11b80*/  BRA.DIV UR4, `(.L_x_9815) ;  /* 0x000000a204a07947 */ /* 0x000fea000b800000 */
[----:B0-----:R-:W0:Y:S04]  /*11b90*/  SHFL.IDX PT, R10, R10, 0x1, 0x1c1f ;  /* 0x003c1f000a0a7f89 */ /* 0x001e2800000e0000 */
[----:B------:R-:W4:Y:S02]  /*11ba0*/  SHFL.IDX PT, R3, R3, 0x1, 0x1c1f ;  /* 0x003c1f0003037f89 */ /* 0x000f2400000e0000 */
.L_x_10016:
[----:B------:R-:W-:-:S13]  /*11bb0*/  ISETP.GE.AND P0, PT, R20, R0, PT ;  /* 0x000000001400720c */ /* 0x000fda0003f06270 */
[----:B------:R-:W-:Y:S05]  /*11bc0*/  @P0 BRA `(.L_x_9811) ;  /* 0x0000001c00980947 */ /* 0x000fea0003800000 */
[----:B------:R-:W5:Y:S01]  /*11bd0*/  LDL R60, [R1+0x4c] ;  /* 0x00004c00013c7983 */ /* 0x000f620000100800 */
[----:B------:R-:W-:-:S03]  /*11be0*/  ULDC UR4, c[0x0][0xac8] ;  /* 0x0002b20000047ab9 */ /* 0x000fc60000000800 */
        /* <DEDUP_REMOVED lines=25> */
[----:B-1----:R-:W3:Y:S04]  /*11d80*/  LDL R48, [R1+0xf8] ;  /* 0x0000f80001307983 */ /* 0x002ee80000100800 */
        /* <DEDUP_REMOVED lines=10> */
[----:B--2---:R-:W2:Y:S01]  /*11e30*/  LDL R11, [R1+0x50] ;  /* 0x00005000010b7983 */ /* 0x004ea20000100800 */
[----:B-----5:R-:W-:-:S02]  /*11e40*/  ISETP.GE.AND P2, PT, R60, UR4, PT ;  /* 0x000000043c007c0c */ /* 0x020fc4000bf46270 */
[----:B----4-:R-:W-:Y:S01]  /*11e50*/  ISETP.GE.AND P3, PT, R73, UR4, PT ;  /* 0x0000000449007c0c */ /* 0x010fe2000bf66270 */
[----:B------:R-:W-:Y:S01]  /*11e60*/  IMAD.MOV.U32 R57, RZ, RZ, R52 ;  /* 0x000000ffff397224 */ /* 0x000fe200078e0034 */
[----:B------:R-:W-:Y:S01]  /*11e70*/  MOV R52, R41 ;  /* 0x0000002900347202 */ /* 0x000fe20000000f00 */
[----:B------:R-:W-:Y:S02]  /*11e80*/  IMAD.MOV.U32 R41, RZ, RZ, R36 ;  /* 0x000000ffff297224 */ /* 0x000fe400078e0024 */
[----:B---3--:R-:W-:-:S06]  /*11e90*/  IMAD.MOV.U32 R56, RZ, RZ, R7 ;  /* 0x000000ffff387224 */ /* 0x008fcc00078e0007 */
[----:B0-----:R-:W-:Y:S02]  /*11ea0*/  @!P2 IMAD.MOV.U32 R7, RZ, RZ, R10 ;  /* 0x000000ffff07a224 */ /* 0x001fe400078e000a */
[----:B------:R-:W-:Y:S02]  /*11eb0*/  IMAD.MOV.U32 R36, RZ, RZ, R6 ;  /* 0x000000ffff247224 */ /* 0x000fe400078e0006 */
[----:B------:R-:W-:-:S04]  /*11ec0*/  @!P2 IMAD.MOV.U32 R6, RZ, RZ, R3 ;  /* 0x000000ffff06a224 */ /* 0x000fc800078e0003 */
[----:B------:R-:W-:-:S04]  /*11ed0*/  @!P2 IMAD.WIDE R6, R60, 0x4, R6 ;  /* 0x000000043c06a825 */ /* 0x000fc800078e0206 */
[----:B------:R-:W-:Y:S02]  /*11ee0*/  IMAD.MOV.U32 R60, RZ, RZ, R57 ;  /* 0x000000ffff3c7224 */ /* 0x000fe400078e0039 */
[----:B------:R-:W-:Y:S01]  /*11ef0*/  IMAD.MOV.U32 R57, RZ, RZ, R8 ;  /* 0x000000ffff397224 */ /* 0x000fe200078e0008 */
[C---:B------:R-:W-:Y:S01]  /*11f00*/  @!P3 LEA R8, P4, R73.reuse, R3, 0x2 ;  /* 0x000000034908b211 */ /* 0x040fe200078810ff */
[----:B------:R-:W-:Y:S02]  /*11f10*/  IMAD.MOV.U32 R61, RZ, RZ, R25 ;  /* 0x000000ffff3d7224 */ /* 0x000fe400078e0019 */
[----:B------:R-:W-:Y:S01]  /*11f20*/  IMAD.MOV.U32 R25, RZ, RZ, R15 ;  /* 0x000000ffff197224 */ /* 0x000fe200078e000f */
[----:B------:R-:W-:Y:S02]  /*11f30*/  MOV R15, R9 ;  /* 0x00000009000f7202 */ /* 0x000fe40000000f00 */
[----:B------:R-:W-:Y:S02]  /*11f40*/  @!P3 LEA.HI.X R9, R73, R10, R85, 0x2, P4 ;  /* 0x0000000a4909b211 */ /* 0x000fe400020f1455 */
[----:B------:R-:W3:Y:S01]  /*11f50*/  LDL R85, [R1+0x144] ;  /* 0x0001440001557983 */ /* 0x000ee20000100800 */
[----:B------:R-:W-:-:S03]  /*11f60*/  ISETP.GE.AND P0, PT, R76, UR4, PT ;  /* 0x000000044c007c0c */ /* 0x000fc6000bf06270 */
[----:B------:R-:W4:Y:S04]  /*11f70*/  LDL R73, [R1+0x140] ;  /* 0x0001400001497983 */ /* 0x000f280000100800 */
[----:B------:R-:W-:Y:S04]  /*11f80*/  @!P2 ST.E.64 desc[UR40][R6.64], R26 ;  /* 0x0000001a0600a985 */ /* 0x000fe8000c101b28 */
[----:B------:R0:W-:Y:S02]  /*11f90*/  @!P3 ST.E.64 desc[UR40][R8.64], R30 ;  /* 0x0000001e0800b985 */ /* 0x0001e4000c101b28 */
[----:B0-----:R-:W-:-:S02]  /*11fa0*/  @!P0 LEA R8, P4, R76, R3, 0x2 ;  /* 0x000000034c088211 */ /* 0x001fc400078810ff */
[----:B------:R-:W-:Y:S02]  /*11fb0*/  ISETP.GE.AND P1, PT, R64, UR4, PT ;  /* 0x0000000440007c0c */ /* 0x000fe4000bf26270 */
[----:B---3--:R-:W-:Y:S02]  /*11fc0*/  @!P0 LEA.HI.X R9, R76, R10, R85, 0x2, P4 ;  /* 0x0000000a4c098211 */ /* 0x008fe400020f1455 */
[----:B------:R-:W3:Y:S01]  /*11fd0*/  LDL R85, [R1+0x13c] ;  /* 0x00013c0001557983 */ /* 0x000ee20000100800 */
[----:B------:R-:W-:-:S08]  /*11fe0*/  ISETP.GE.AND P2, PT, R69, UR4, PT ;  /* 0x0000000445007c0c */ /* 0x000fd0000bf46270 */
[CC--:B------:R-:W-:Y:S01]  /*11ff0*/  @!P1 LEA R6, P5, R64.reuse, R3.reuse, 0x2 ;  /* 0x0000000340069211 */ /* 0x0c0fe200078a10ff */
[----:B------:R-:W5:Y:S03]  /*12000*/  LDL R76, [R1+0x98] ;  /* 0x00009800014c7983 */ /* 0x000f660000100800 */
[----:B------:R-:W-:Y:S02]  /*12010*/  @!P1 LEA.HI.X R7, R64, R10, R72, 0x2, P5 ;  /* 0x0000000a40079211 */ /* 0x000fe400028f1448 */
[----:B------:R-:W-:Y:S01]  /*12020*/  ISETP.GE.AND P3, PT, R81, UR4, PT ;  /* 0x0000000451007c0c */ /* 0x000fe2000bf66270 */
[----:B------:R-:W2:Y:S04]  /*12030*/  LDL R72, [R1+0x9c] ;  /* 0x00009c0001487983 */ /* 0x000ea80000100800 */
[----:B------:R0:W-:Y:S04]  /*12040*/  @!P1 ST.E.64 desc[UR40][R6.64], R34 ;  /* 0x0000002206009985 */ /* 0x0001e8000c101b28 */
[----:B------:R1:W-:Y:S01]  /*12050*/  @!P0 ST.E.64 desc[UR40][R8.64], R38 ;  /* 0x0000002608008985 */ /* 0x0003e2000c101b28 */
[----:B0-----:R-:W-:-:S04]  /*12060*/  @!P2 LEA R6, P5, R69, R3, 0x2 ;  /* 0x000000034506a211 */ /* 0x001fc800078a10ff */
[----:B----4-:R-:W-:Y:S02]  /*12070*/  @!P2 LEA.HI.X R7, R69, R10, R73, 0x2, P5 ;  /* 0x0000000a4507a211 */ /* 0x010fe400028f1449 */
[----:B------:R-:W4:Y:S01]  /*12080*/  LDL R73, [R1+0x138] ;  /* 0x0001380001497983 */ /* 0x000f220000100800 */
[----:B-1----:R-:W-:Y:S02]  /*12090*/  @!P3 LEA R8, P4, R81, R3, 0x2 ;  /* 0x000000035108b211 */ /* 0x002fe400078810ff */
[----:B------:R-:W-:Y:S01]  /*120a0*/  ISETP.GE.AND P1, PT, R65, UR4, PT ;  /* 0x0000000441007c0c */ /* 0x000fe2000bf26270 */
[----:B------:R-:W-:Y:S01]  /*120b0*/  IMAD.MOV.U32 R64, RZ, RZ, R60 ;  /* 0x000000ffff407224 */ /* 0x000fe200078e003c */
[----:B------:R0:W-:Y:S01]  /*120c0*/  @!P2 ST.E.64 desc[UR40][R6.64], R42 ;  /* 0x0000002a0600a985 */ /* 0x0001e2000c101b28 */
[----:B------:R-:W-:-:S03]  /*120d0*/  ISETP.GE.AND P0, PT, R84, UR4, PT ;  /* 0x0000000454007c0c */ /* 0x000fc6000bf06270 */
[----:B------:R-:W5:Y:S01]  /*120e0*/  LDL R69, [R1+0x94] ;  /* 0x0000940001457983 */ /* 0x000f620000100800 */
[----:B---3--:R-:W-:-:S03]  /*120f0*/  @!P3 LEA.HI.X R9, R81, R10, R85, 0x2, P4 ;  /* 0x0000000a5109b211 */ /* 0x008fc600020f1455 */
[----:B------:R-:W3:Y:S04]  /*12100*/  LDL R60, [R1+0xa0] ;  /* 0x0000a000013c7983 */ /* 0x000ee80000100800 */
[----:B------:R-:W2:Y:S01]  /*12110*/  LDL R81, [R1+0x130] ;  /* 0x0001300001517983 */ /* 0x000ea20000100800 */
[----:B------:R-:W-:Y:S02]  /*12120*/  ISETP.GE.AND P2, PT, R77, UR4, PT ;  /* 0x000000044d007c0c */ /* 0x000fe4000bf46270 */
[C---:B0-----:R-:W-:Y:S01]  /*12130*/  @!P1 LEA R6, P5, R65.reuse, R3, 0x2 ;  /* 0x0000000341069211 */ /* 0x041fe200078a10ff */
[----:B------:R-:W5:Y:S04]  /*12140*/  LDL R85, [R1+0x134] ;  /* 0x0001340001557983 */ /* 0x000f680000100800 */
[----:B------:R0:W-:Y:S01]  /*12150*/  @!P3 ST.E.64 desc[UR40][R8.64], R46 ;  /* 0x0000002e0800b985 */ /* 0x0001e2000c101b28 */
[----:B----4-:R-:W-:-:S02]  /*12160*/  @!P1 LEA.HI.X R7, R65, R10, R73, 0x2, P5 ;  /* 0x0000000a41079211 */ /* 0x010fc400028f1449 */
[----:B0-----:R-:W-:Y:S02]  /*12170*/  @!P0 LEA R8, P4, R84, R3, 0x2 ;  /* 0x0000000354088211 */ /* 0x001fe400078810ff */
[----:B------:R-:W-:Y:S01]  /*12180*/  ISETP.GE.AND P3, PT, R80, UR4, PT ;  /* 0x0000000450007c0c */ /* 0x000fe2000bf66270 */
[----:B------:R0:W-:Y:S01]  /*12190*/  @!P1 ST.E.64 desc[UR40][R6.64], R4 ;  /* 0x0000000406009985 */ /* 0x0001e2000c101b28 */
[----:B------:R-:W-:-:S03]  /*121a0*/  IMAD.MOV.U32 R65, RZ, RZ, R61 ;  /* 0x000000ffff417224 */ /* 0x000fc600078e003d */
[----:B------:R-:W4:Y:S01]  /*121b0*/  LDL R73, [R1+0x90] ;  /* 0x0000900001497983 */ /* 0x000f220000100800 */
[----:B0-----:R-:W-:-:S03]  /*121c0*/  @!P2 LEA R4, P5, R77, R3, 0x2 ;  /* 0x000000034d04a211 */ /* 0x001fc600078a10ff */
[----:B------:R-:W4:Y:S01]  /*121d0*/  LDL R61, [R1+0x8c] ;  /* 0x00008c00013d7983 */ /* 0x000f220000100800 */
[----:B--2---:R-:W-:-:S03]  /*121e0*/  @!P2 LEA.HI.X R5, R77, R10, R81, 0x2, P5 ;  /* 0x0000000a4d05a211 */ /* 0x004fc600028f1451 */
[----:B------:R-:W2:Y:S01]  /*121f0*/  LDL R77, [R1+0x128] ;  /* 0x00012800014d7983 */ /* 0x000ea20000100800 */
[----:B------:R-:W-:Y:S02]  /*12200*/  ISETP.GE.AND P1, PT, R68, UR4, PT ;  /* 0x0000000444007c0c */ /* 0x000fe4000bf26270 */
[----:B-----5:R-:W-:Y:S01]  /*12210*/  @!P0 LEA.HI.X R9, R84, R10, R85, 0x2, P4 ;  /* 0x0000000a54098211 */ /* 0x020fe200020f1455 */
[----:B------:R-:W5:Y:S04]  /*12220*/  LDL R81, [R1+0x12c] ;  /* 0x00012c0001517983 */ /* 0x000f680000100800 */
[----:B------:R-:W-:Y:S04]  /*12230*/  @!P0 ST.E.64 desc[UR40][R8.64], R54 ;  /* 0x0000003608008985 */ /* 0x000fe8000c101b28 */
[----:B------:R0:W-:Y:S02]  /*12240*/  @!P2 ST.E.64 desc[UR40][R4.64], R58 ;  /* 0x0000003a0400a985 */ /* 0x0001e4000c101b28 */
[----:B0-----:R-:W-:-:S04]  /*12250*/  @!P1 LEA R4, P5, R68, R3, 0x2 ;  /* 0x0000000344049211 */ /* 0x001fc800078a10ff */
[-C--:B--2---:R-:W-:Y:S02]  /*12260*/  @!P1 LEA.HI.X R5, R68, R10.reuse, R77, 0x2, P5 ;  /* 0x0000000a44059211 */ /* 0x084fe400028f144d */
[----:B------:R-:W2:Y:S01]  /*12270*/  LDL R77, [R1+0x120] ;  /* 0x00012000014d7983 */ /* 0x000ea20000100800 */
[----:B------:R-:W-:Y:S02]  /*12280*/  ISETP.GE.AND P2, PT, R72, UR4, PT ;  /* 0x0000000448007c0c */ /* 0x000fe4000bf46270 */
[CC--:B------:R-:W-:Y:S01]  /*12290*/  @!P3 LEA R6, P4, R80.reuse, R3.reuse, 0x2 ;  /* 0x000000035006b211 */ /* 0x0c0fe200078810ff */
[----:B------:R-:W4:Y:S03]  /*122a0*/  LDL R68, [R1+0x88] ;  /* 0x0000880001447983 */ /* 0x000f260000100800 */
[----:B-----5:R-:W-:Y:S02]  /*122b0*/  @!P3 LEA.HI.X R7, R80, R10, R81, 0x2, P4 ;  /* 0x0000000a5007b211 */ /* 0x020fe400020f1451 */
[----:B------:R-:W5:Y:S04]  /*122c0*/  LDL R80, [R1+0x124] ;  /* 0x0001240001507983 */ /* 0x000f680000100800 */
[----:B------:R-:W-:Y:S04]  /*122d0*/  @!P3 ST.E.64 desc[UR40][R6.64], R62 ;  /* 0x0000003e0600b985 */ /* 0x000fe8000c101b28 */
[----:B------:R0:W-:Y:S02]  /*122e0*/  @!P1 ST.E.64 desc[UR40][R4.64], R66 ;  /* 0x0000004204009985 */ /* 0x0001e4000c101b28 */
[----:B0-----:R-:W-:-:S04]  /*122f0*/  @!P2 LEA R4, P5, R72, R3, 0x2 ;  /* 0x000000034804a211 */ /* 0x001fc800078a10ff */
[----:B--2---:R-:W-:Y:S02]  /*12300*/  @!P2 LEA.HI.X R5, R72, R10, R77, 0x2, P5 ;  /* 0x0000000a4805a211 */ /* 0x004fe400028f144d */
[----:B------:R-:W2:Y:S01]  /*12310*/  LDL R72, [R1+0x118] ;  /* 0x0001180001487983 */ /* 0x000ea20000100800 */
[----:B---3--:R-:W-:-:S03]  /*12320*/  ISETP.GE.AND P0, PT, R60, UR4, PT ;  /* 0x000000043c007c0c */ /* 0x008fc6000bf06270 */
[----:B------:R-:W3:Y:S01]  /*12330*/  LDL R77, [R1+0x11c] ;  /* 0x00011c00014d7983 */ /* 0x000ee20000100800 */
[----:B------:R-:W-:-:S09]  /*12340*/  ISETP.GE.AND P1, PT, R69, UR4, PT ;  /* 0x0000000445007c0c */ /* 0x000fd2000bf26270 */
[----:B------:R-:W-:-:S04]  /*12350*/  @!P0 LEA R6, P4, R60, R3, 0x2 ;  /* 0x000000033c068211 */ /* 0x000fc800078810ff */
[----:B-----5:R-:W-:Y:S02]  /*12360*/  @!P0 LEA.HI.X R7, R60, R10, R80, 0x2, P4 ;  /* 0x0000000a3c078211 */ /* 0x020fe400020f1450 */
[----:B------:R-:W-:Y:S01]  /*12370*/  ISETP.GE.AND P3, PT, R76, UR4, PT ;  /* 0x000000044c007c0c */ /* 0x000fe2000bf66270 */
[----:B------:R-:W5:Y:S04]  /*12380*/  LDL R60, [R1+0x80] ;  /* 0x00008000013c7983 */ /* 0x000f680000100800 */
[----:B------:R-:W-:Y:S04]  /*12390*/  @!P0 ST.E.64 desc[UR40][R6.64], R70 ;  /* 0x0000004606008985 */ /* 0x000fe8000c101b28 */
[----:B------:R0:W-:Y:S02]  /*123a0*/  @!P2 ST.E.64 desc[UR40][R4.64], R74 ;  /* 0x0000004a0400a985 */ /* 0x0001e4000c101b28 */
[----:B0-----:R-:W-:-:S04]  /*123b0*/  @!P1 LEA R4, P5, R69, R3, 0x2 ;  /* 0x0000000345049211 */ /* 0x001fc800078a10ff */
[-C--:B--2---:R-:W-:Y:S02]  /*123c0*/  @!P1 LEA.HI.X R5, R69, R10.reuse, R72, 0x2, P5 ;  /* 0x0000000a45059211 */ /* 0x084fe400028f1448 */
[----:B------:R-:W2:Y:S01]  /*123d0*/  LDL R72, [R1+0x110] ;  /* 0x0001100001487983 */ /* 0x000ea20000100800 */
[C---:B------:R-:W-:Y:S02]  /*123e0*/  @!P3 LEA R6, P4, R76.reuse, R3, 0x2 ;  /* 0x000000034c06b211 */ /* 0x040fe400078810ff */
[----:B----4-:R-:W-:Y:S01]  /*123f0*/  ISETP.GE.AND P2, PT, R61, UR4, PT ;  /* 0x000000043d007c0c */ /* 0x010fe2000bf46270 */
[----:B------:R-:W4:Y:S01]  /*12400*/  LDL R69, [R1+0x10c] ;  /* 0x00010c0001457983 */ /* 0x000f220000100800 */
[----:B---3--:R-:W-:-:S03]  /*12410*/  @!P3 LEA.HI.X R7, R76, R10, R77, 0x2, P4 ;  /* 0x0000000a4c07b211 */ /* 0x008fc600020f144d */
[----:B------:R-:W3:Y:S04]  /*12420*/  LDL R76, [R1+0x114] ;  /* 0x00011400014c7983 */ /* 0x000ee80000100800 */
[----:B------:R-:W-:Y:S04]  /*12430*/  @!P3 ST.E.64 desc[UR40][R6.64], R78 ;  /* 0x0000004e0600b985 */ /* 0x000fe8000c101b28 */
[----:B------:R0:W-:Y:S02]  /*12440*/  @!P1 ST.E.64 desc[UR40][R4.64], R82 ;  /* 0x0000005204009985 */ /* 0x0001e4000c101b28 */
[----:B0-----:R-:W-:-:S02]  /*12450*/  @!P2 LEA R4, P5, R61, R3, 0x2 ;  /* 0x000000033d04a211 */ /* 0x001fc400078a10ff */
[----:B------:R-:W-:Y:S02]  /*12460*/  ISETP.GE.AND P0, PT, R73, UR4, PT ;  /* 0x0000000449007c0c */ /* 0x000fe4000bf06270 */
[----:B--2---:R-:W-:Y:S02]  /*12470*/  @!P2 LEA.HI.X R5, R61, R10, R72, 0x2, P5 ;  /* 0x0000000a3d05a211 */ /* 0x004fe400028f1448 */
[----:B------:R-:W2:Y:S01]  /*12480*/  LDL R61, [R1+0x104] ;  /* 0x00010400013d7983 */ /* 0x000ea20000100800 */
[----:B------:R-:W-:-:S08]  /*12490*/  ISETP.GE.AND P3, PT, R68, UR4, PT ;  /* 0x0000000444007c0c */ /* 0x000fd0000bf66270 */
[C---:B------:R-:W-:Y:S02]  /*124a0*/  @!P0 LEA R6, P4, R73.reuse, R3, 0x2 ;  /* 0x0000000349068211 */ /* 0x040fe400078810ff */
[----:B------:R-:W-:Y:S02]  /*124b0*/  ISETP.GE.AND P1, PT, R64, UR4, PT ;  /* 0x0000000440007c0c */ /* 0x000fe4000bf26270 */
[----:B---3--:R-:W-:-:S05]  /*124c0*/  @!P0 LEA.HI.X R7, R73, R10, R76, 0x2, P4 ;  /* 0x0000000a49078211 */ /* 0x008fca00020f144c */
[----:B------:R0:W-:Y:S01]  /*124d0*/  @!P0 ST.E.64 desc[UR40][R6.64], R86 ;  /* 0x0000005606008985 */ /* 0x0001e2000c101b28 */
[----:B-----5:R-:W-:-:S03]  /*124e0*/  ISETP.GE.AND P0, PT, R60, UR4, PT ;  /* 0x000000043c007c0c */ /* 0x020fc6000bf06270 */
[----:B------:R1:W-:Y:S01]  /*124f0*/  @!P2 ST.E.64 desc[UR40][R4.64], R90 ;  /* 0x0000005a0400a985 */ /* 0x0003e2000c101b28 */
[----:B------:R-:W-:Y:S02]  /*12500*/  ISETP.GE.AND P2, PT, R56, UR4, PT ;  /* 0x0000000438007c0c */ /* 0x000fe4000bf46270 */
[-C--:B0-----:R-:W-:Y:S02]  /*12510*/  @!P3 LEA R6, P4, R68, R3.reuse, 0x2 ;  /* 0x000000034406b211 */ /* 0x081fe400078810ff */
[----:B-1----:R-:W-:Y:S02]  /*12520*/  @!P1 LEA R4, P5, R64, R3, 0x2 ;  /* 0x0000000340049211 */ /* 0x002fe400078a10ff */
[-C--:B----4-:R-:W-:Y:S02]  /*12530*/  @!P3 LEA.HI.X R7, R68, R10.reuse, R69, 0x2, P4 ;  /* 0x0000000a4407b211 */ /* 0x090fe400020f1445 */
[----:B------:R-:W-:Y:S02]  /*12540*/  @!P1 LEA.HI.X R5, R64, R10, R65, 0x2, P5 ;  /* 0x0000000a40059211 */ /* 0x000fe400028f1441 */
[----:B------:R-:W-:Y:S01]  /*12550*/  ISETP.GE.AND P4, PT, R52, UR4, PT ;  /* 0x0000000434007c0c */ /* 0x000fe2000bf86270 */
[----:B------:R0:W-:Y:S01]  /*12560*/  @!P3 ST.E.64 desc[UR40][R6.64], R94 ;  /* 0x0000005e0600b985 */ /* 0x0001e2000c101b28 */
[----:B------:R-:W-:-:S03]  /*12570*/  ISETP.GE.AND P3, PT, R45, UR4, PT ;  /* 0x000000042d007c0c */ /* 0x000fc6000bf66270 */
[----:B------:R1:W-:Y:S01]  /*12580*/  @!P1 ST.E.64 desc[UR40][R4.64], R98 ;  /* 0x0000006204009985 */ /* 0x0003e2000c101b28 */
[-C--:B0-----:R-:W-:Y:S02]  /*12590*/  @!P0 LEA R6, P5, R60, R3.reuse, 0x2 ;  /* 0x000000033c068211 */ /* 0x081fe400078a10ff */
[----:B-1----:R-:W-:-:S04]  /*125a0*/  @!P2 LEA R4, P1, R56, R3, 0x2 ;  /* 0x000000033804a211 */ /* 0x002fc800078210ff */
[-C--:B------:R-:W-:Y:S02]  /*125b0*/  @!P2 LEA.HI.X R5, R56, R10.reuse, R57, 0x2, P1 ;  /* 0x0000000a3805a211 */ /* 0x080fe400008f1439 */
[----:B------:R-:W-:Y:S02]  /*125c0*/  ISETP.GE.AND P1, PT, R41, UR4, PT ;  /* 0x0000000429007c0c */ /* 0x000fe4000bf26270 */
[----:B--2---:R-:W-:-:S05]  /*125d0*/  @!P0 LEA.HI.X R7, R60, R10, R61, 0x2, P5 ;  /* 0x0000000a3c078211 */ /* 0x004fca00028f143d */
[----:B------:R0:W-:Y:S04]  /*125e0*/  @!P0 ST.E.64 desc[UR40][R6.64], R102 ;  /* 0x0000006606008985 */ /* 0x0001e8000c101b28 */
[----:B------:R1:W-:Y:S01]  /*125f0*/  @!P2 ST.E.64 desc[UR40][R4.64], R106 ;  /* 0x0000006a0400a985 */ /* 0x0003e2000c101b28 */
[----:B------:R-:W-:Y:S02]  /*12600*/  ISETP.GE.AND P2, PT, R37, UR4, PT ;  /* 0x0000000425007c0c */ /* 0x000fe4000bf46270 */
[CC--:B0-----:R-:W-:Y:S02]  /*12610*/  @!P4 LEA R6, P0, R52.reuse, R3.reuse, 0x2 ;  /* 0x000000033406c211 */ /* 0x0c1fe400078010ff */
[----:B-1----:R-:W-:Y:S02]  /*12620*/  @!P3 LEA R4, P5, R45, R3, 0x2 ;  /* 0x000000032d04b211 */ /* 0x002fe400078a10ff */
[----:B------:R-:W-:-:S02]  /*12630*/  @!P4 LEA.HI.X R7, R52, R10, R53, 0x2, P0 ;  /* 0x0000000a3407c211 */ /* 0x000fc400000f1435 */
[----:B------:R-:W-:Y:S02]  /*12640*/  ISETP.GE.AND P0, PT, R33, UR4, PT ;  /* 0x0000000421007c0c */ /* 0x000fe4000bf06270 */
[----:B------:R-:W-:Y:S01]  /*12650*/  @!P3 LEA.HI.X R5, R45, R10, R48, 0x2, P5 ;  /* 0x0000000a2d05b211 */ /* 0x000fe200028f1430 */
[----:B------:R0:W-:Y:S04]  /*12660*/  @!P4 ST.E.64 desc[UR40][R6.64], R110 ;  /* 0x0000006e0600c985 */ /* 0x0001e8000c101b28 */
[----:B------:R1:W-:Y:S01]  /*12670*/  @!P3 ST.E.64 desc[UR40][R4.64], R114 ;  /* 0x000000720400b985 */ /* 0x0003e2000c101b28 */
[----:B------:R-:W-:Y:S02]  /*12680*/  ISETP.GE.AND P3, PT, R29, UR4, PT ;  /* 0x000000041d007c0c */ /* 0x000fe4000bf66270 */
[----:B0-----:R-:W-:-:S02]  /*12690*/  @!P1 LEA R6, P4, R41, R3, 0x2 ;  /* 0x0000000329069211 */ /* 0x001fc400078810ff */
[-C--:B-1----:R-:W-:Y:S02]  /*126a0*/  @!P2 LEA R4, P5, R37, R3.reuse, 0x2 ;  /* 0x000000032504a211 */ /* 0x082fe400078a10ff */
[-C--:B------:R-:W-:Y:S02]  /*126b0*/  @!P1 LEA.HI.X R7, R41, R10.reuse, R44, 0x2, P4 ;  /* 0x0000000a29079211 */ /* 0x080fe400020f142c */
[----:B------:R-:W-:Y:S02]  /*126c0*/  @!P0 LEA R8, P4, R33, R3, 0x2 ;  /* 0x0000000321088211 */ /* 0x000fe400078810ff */
[-C--:B------:R-:W-:Y:S01]  /*126d0*/  @!P2 LEA.HI.X R5, R37, R10.reuse, R40, 0x2, P5 ;  /* 0x0000000a2505a211 */ /* 0x080fe200028f1428 */
[----:B------:R-:W-:Y:S01]  /*126e0*/  @!P1 ST.E.64 desc[UR40][R6.64], R118 ;  /* 0x0000007606009985 */ /* 0x000fe2000c101b28 */
[----:B------:R-:W-:Y:S02]  /*126f0*/  ISETP.GE.AND P1, PT, R25, UR4, PT ;  /* 0x0000000419007c0c */ /* 0x000fe4000bf26270 */
[----:B------:R-:W-:-:S02]  /*12700*/  @!P0 LEA.HI.X R9, R33, R10, R36, 0x2, P4 ;  /* 0x0000000a21098211 */ /* 0x000fc400020f1424 */
[----:B------:R-:W-:Y:S01]  /*12710*/  ISETP.GE.AND P4, PT, R12, UR4, PT ;  /* 0x000000040c007c0c */ /* 0x000fe2000bf86270 */
[----:B------:R0:W-:Y:S01]  /*12720*/  @!P2 ST.E.64 desc[UR40][R4.64], R122 ;  /* 0x0000007a0400a985 */ /* 0x0001e2000c101b28 */
[----:B------:R-:W-:-:S03]  /*12730*/  ISETP.GE.AND P2, PT, R21, UR4, PT ;  /* 0x0000000415007c0c */ /* 0x000fc6000bf46270 */
[----:B------:R1:W-:Y:S01]  /*12740*/  @!P0 ST.E.64 desc[UR40][R8.64], R126 ;  /* 0x0000007e08008985 */ /* 0x0003e2000c101b28 */
[----:B------:R-:W-:Y:S02]  /*12750*/  ISETP.GE.AND P0, PT, R14, UR4, PT ;  /* 0x000000040e007c0c */ /* 0x000fe4000bf06270 */
[----:B0-----:R-:W-:-:S04]  /*12760*/  @!P3 LEA R4, P5, R29, R3, 0x2 ;  /* 0x000000031d04b211 */ /* 0x001fc800078a10ff */
[----:B------:R-:W-:Y:S02]  /*12770*/  @!P3 LEA.HI.X R5, R29, R10, R32, 0x2, P5 ;  /* 0x0000000a1d05b211 */ /* 0x000fe400028f1420 */
[----:B------:R-:W-:-:S03]  /*12780*/  @!P1 LEA R6, P5, R25, R3, 0x2 ;  /* 0x0000000319069211 */ /* 0x000fc600078a10ff */
[----:B------:R0:W-:Y:S01]  /*12790*/  @!P3 ST.E.64 desc[UR40][R4.64], R130 ;  /* 0x000000820400b985 */ /* 0x0001e2000c101b28 */
[----:B------:R-:W-:Y:S02]  /*127a0*/  @!P1 LEA.HI.X R7, R25, R10, R28, 0x2, P5 ;  /* 0x0000000a19079211 */ /* 0x000fe400028f141c */
[-C--:B-1----:R-:W-:Y:S02]  /*127b0*/  @!P2 LEA R8, P5, R21, R3.reuse, 0x2 ;  /* 0x000000031508a211 */ /* 0x082fe400078a10ff */
[----:B0-----:R-:W-:-:S04]  /*127c0*/  @!P4 LEA R4, P3, R12, R3, 0x2 ;  /* 0x000000030c04c211 */ /* 0x001fc800078610ff */
[-C--:B------:R-:W-:Y:S02]  /*127d0*/  @!P4 LEA.HI.X R5, R12, R10.reuse, R13, 0x2, P3 ;  /* 0x0000000a0c05c211 */ /* 0x080fe400018f140d */
[C---:B------:R-:W-:Y:S02]  /*127e0*/  @!P0 LEA R12, P3, R14.reuse, R3, 0x2 ;  /* 0x000000030e0c8211 */ /* 0x040fe400078610ff */
[-C--:B------:R-:W-:Y:S02]  /*127f0*/  @!P2 LEA.HI.X R9, R21, R10.reuse, R24, 0x2, P5 ;  /* 0x0000000a1509a211 */ /* 0x080fe400028f1418 */
[----:B------:R-:W-:Y:S01]  /*12800*/  @!P0 LEA.HI.X R13, R14, R10, R15, 0x2, P3 ;  /* 0x0000000a0e0d8211 */ /* 0x000fe200018f140f */
[----:B------:R0:W-:Y:S04]  /*12810*/  @!P1 ST.E.64 desc[UR40][R6.64], R134 ;  /* 0x0000008606009985 */ /* 0x0001e8000c101b28 */
[----:B------:R0:W-:Y:S04]  /*12820*/  @!P4 ST.E.64 desc[UR40][R4.64], R138 ;  /* 0x0000008a0400c985 */ /* 0x0001e8000c101b28 */
[----:B------:R0:W-:Y:S04]  /*12830*/  @!P2 ST.E.64 desc[UR40][R8.64], R142 ;  /* 0x0000008e0800a985 */ /* 0x0001e8000c101b28 */
[----:B------:R0:W-:Y:S01]  /*12840*/  @!P0 ST.E.64 desc[UR40][R12.64], R146 ;  /* 0x000000920c008985 */ /* 0x0001e2000c101b28 */
[----:B------:R-:W-:-:S13]  /*12850*/  ISETP.GE.AND P0, PT, R11, UR4, PT ;  /* 0x000000040b007c0c */ /* 0x000fda000bf06270 */
[----:B0-----:R-:W-:Y:S05]  /*12860*/  @P0 BRA `(.L_x_9811) ;  /* 0x0000001000700947 */ /* 0x001fea0003800000 */
[----:B------:R-:W2:Y:S01]  /*12870*/  LDL R14, [R1+0xd4] ;  /* 0x0000d400010e7983 */ /* 0x000ea20000100800 */
[----:B------:R-:W-:-:S04]  /*12880*/  LEA R4, P0, R11, R3, 0x2 ;  /* 0x000000030b047211 */ /* 0x000fc800078010ff */
[----:B--2---:R-:W-:-:S05]  /*12890*/  LEA.HI.X R5, R11, R10, R14, 0x2, P0 ;  /* 0x0000000a0b057211 */ /* 0x004fca00000f140e */
[----:B------:R0:W-:Y:S01]  /*128a0*/  ST.E.64 desc[UR40][R4.64], R150 ;  /* 0x0000009604007985 */ /* 0x0001e2000c101b28 */
[----:B------:R-:W-:Y:S05]  /*128b0*/  BRA `(.L_x_9811) ;  /* 0x00000010005c7947 */ /* 0x000fea0003800000 */
.L_x_9798:
[----:B-1----:R-:W3:Y:S01]  /*128c0*/  LDL.LU R6, [R1+0x38] ;  /* 0x0000380001067983 */ /* 0x002ee20000300800 */
        /* <DEDUP_REMOVED lines=8> */
[----:B------:R-:W-:Y:S02]  /*12950*/  ISETP.NE.AND.EX P0, PT, RZ, UR5, PT, P0 ;  /* 0x00000005ff007c0c */ /* 0x000fe4000bf05300 */
[----:B---3--:R-:W-:Y:S01]  /*12960*/  IADD3 R4, P2, R6, UR4, RZ ;  /* 0x0000000406047c10 */ /* 0x008fe2000ff5e0ff */
[----:B------:R-:W-:-:S03]  /*12970*/  ULDC UR4, c[0x0][0xa88] ;  /* 0x0002a20000047ab9 */ /* 0x000fc60000000800 */
[----:B----4-:R-:W-:-:S05]  /*12980*/  IADD3.X R5, R0, UR5, RZ, P2, !PT ;  /* 0x0000000500057c10 */ /* 0x010fca00097fe4ff */
[----:B------:R-:W-:Y:S01]  /*12990*/  @P1 IADD3 R6, P2, R6, UR6, RZ ;  /* 0x0000000606061c10 */ /* 0x000fe2000ff5e0ff */
[----:B------:R-:W-:Y:S01]  /*129a0*/  IMAD.U32 R21, RZ, RZ, UR4 ;  /* 0x00000004ff157e24 */ /* 0x000fe2000f8e00ff */
[----:B------:R1:W5:Y:S02]  /*129b0*/  @P0 LDG.E R3, desc[UR40][R4.64] ;  /* 0x0000002804030981 */ /* 0x000364000c1e1900 */
[----:B------:R-:W-:-:S05]  /*129c0*/  @P1 IADD3.X R7, R0, UR7, RZ, P2, !PT ;  /* 0x0000000700071c10 */ /* 0x000fca00097fe4ff */
[----:B------:R1:W5:Y:S01]  /*129d0*/  @P1 LDG.E R21, desc[UR40][R6.64] ;  /* 0x0000002806151981 */ /* 0x000362000c1e1900 */
[----:B--2---:R-:W-:Y:S01]  /*129e0*/  ISETP.NE.AND P2, PT, R8, RZ, PT ;  /* 0x000000ff0800720c */ /* 0x004fe20003f45270 */
        /* <DEDUP_REMOVED lines=8> */
[----:B------:R-:W2:Y:S04]  /*12a70*/  LDG.E R0, desc[UR40][R4.64] ;  /* 0x0000002804007981 */ /* 0x000ea8000c1e1900 */
[----:B-----5:R-:W2:Y:S02]  /*12a80*/  LDG.E R21, desc[UR40][R4.64+0x4] ;  /* 0x0000042804157981 */ /* 0x020ea4000c1e1900 */
[----:B--2---:R-:W-:-:S07]  /*12a90*/  IMAD.IADD R21, R21, 0x1, -R0 ;  /* 0x0000000115157824 */ /* 0x004fce00078e0a00 */
.L_x_9816:
        /* <DEDUP_REMOVED lines=8> */
[----:B------:R-:W1:Y:S01]  /*12b20*/  LDC R28, c[0x0][0xbe8] ;  /* 0x0002fa00ff1c7b82 */ /* 0x000e620000000800 */
[----:B------:R-:W2:Y:S02]  /*12b30*/  S2R R0, SR_TID.X ;  /* 0x0000000000007919 */ /* 0x000ea40000002100 */
[----:B--2---:R-:W-:Y:S02]  /*12b40*/  IMAD R0, R4, 0x80, R0 ;  /* 0x0000008004007824 */ /* 0x004fe400078e0200 */
[----:B-1----:R-:W-:-:S03]  /*12b50*/  IMAD R4, R21, R28, RZ ;  /* 0x0000001c15047224 */ /* 0x002fc600078e02ff */
[----:B------:R-:W-:-:S04]  /*12b60*/  IADD3 R33, R0, -0x80, RZ ;  /* 0xffffff8000217810 */ /* 0x000fc80007ffe0ff */
        /* <DEDUP_REMOVED lines=12> */
[----:B------:R-:W0:Y:S08]  /*12c30*/  @P1 LDC R0, c[0x0][0xbec] ;  /* 0x0002fb00ff001b82 */ /* 0x000e300000000800 */
[----:B------:R-:W5:Y:S08]  /*12c40*/  LDC.64 R8, c[0x0][R20+0x210] ;  /* 0x0000840014087b82 */ /* 0x000f700000000a00 */
[----:B------:R-:W5:Y:S01]  /*12c50*/  @P1 LDC R29, c[0x0][0xbf0] ;  /* 0x0002fc00ff1d1b82 */ /* 0x000f620000000800 */
[----:B0-----:R-:W-:-:S07]  /*12c60*/  @P1 IMAD.HI.U32 R0, R33, R0, RZ ;  /* 0x0000000021001227 */ /* 0x001fce00078e00ff */
[----:B-1----:R-:W0:Y:S01]  /*12c70*/  @!P0 LDC R10, c[0x0][0xb50] ;  /* 0x0002d400ff0a8b82 */ /* 0x002e220000000800 */
[-C--:B---3--:R-:W-:Y:S02]  /*12c80*/  IMAD R5, R5, R31.reuse, RZ ;  /* 0x0000001f05057224 */ /* 0x088fe400078e02ff */
[----:B------:R-:W-:-:S05]  /*12c90*/  IMAD.WIDE.U32 R14, R4, R31, RZ ;  /* 0x0000001f040e7225 */ /* 0x000fca00078e00ff */
[----:B------:R-:W1:Y:S01]  /*12ca0*/  @!P0 LDC R11, c[0x0][0xb54] ;  /* 0x0002d500ff0b8b82 */ /* 0x000e620000000800 */
        /* <DEDUP_REMOVED lines=26> */
.L_x_9818:
[----:B------:R-:W-:Y:S05]  /*12e50*/  BSYNC B1 ;  /* 0x0000000000017941 */ /* 0x000fea0003800000 */
.L_x_9817:
[----:B------:R-:W-:Y:S05]  /*12e60*/  @P2 BRA `(.L_x_9811) ;  /* 0x0000000800f02947 */ /* 0x000fea0003800000 */
[----:B------:R-:W2:Y:S01]  /*12e70*/  LDL R27, [R1+0x44] ;  /* 0x00004400011b7983 */ /* 0x000ea20000100800 */
[----:B------:R-:W3:Y:S01]  /*12e80*/  LDC R8, c[0x0][0xbe8] ;  /* 0x0002fa00ff087b82 */ /* 0x000ee20000000800 */
[----:B-1----:R-:W-:Y:S01]  /*12e90*/  SHF.R.S32.HI R5, RZ, 0x1f, R30 ;  /* 0x0000001fff057819 */ /* 0x002fe2000001141e */
[----:B------:R-:W-:Y:S01]  /*12ea0*/  ULDC.64 UR4, c[0x0][0xaa0] ;  /* 0x0002a80000047ab9 */ /* 0x000fe20000000a00 */
[----:B------:R-:W-:Y:S01]  /*12eb0*/  ULDC.64 UR6, c[0x0][0xaf0] ;  /* 0x0002bc0000067ab9 */ /* 0x000fe20000000a00 */
[----:B------:R-:W-:Y:S01]  /*12ec0*/  IMAD R0, R24, UR4, RZ ;  /* 0x0000000418007c24 */ /* 0x000fe2000f8e02ff */
[----:B------:R-:W-:Y:S01]  /*12ed0*/  LEA.HI R6, R5, R30, RZ, 0x3 ;  /* 0x0000001e05067211 */ /* 0x000fe200078f18ff */
[----:B------:R-:W-:-:S03]  /*12ee0*/  IMAD.WIDE.U32 R4, R3, UR4, RZ ;  /* 0x0000000403047c25 */ /* 0x000fc6000f8e00ff */
[----:B------:R-:W-:Y:S01]  /*12ef0*/  LOP3.LUT R9, R6, 0xfffffff8, RZ, 0xc0, !PT ;  /* 0xfffffff806097812 */ /* 0x000fe200078ec0ff */
[----:B------:R-:W-:Y:S01]  /*12f00*/  IMAD R7, R3, UR5, R0 ;  /* 0x0000000503077c24 */ /* 0x000fe2000f8e0200 */
[----:B------:R-:W-:Y:S01]  /*12f10*/  SHF.R.S32.HI R25, RZ, 0x3, R6 ;  /* 0x00000003ff197819 */ /* 0x000fe20000011406 */
[----:B------:R-:W-:Y:S01]  /*12f20*/  ULDC.64 UR4, c[0x0][0xae8] ;  /* 0x0002ba0000047ab9 */ /* 0x000fe20000000a00 */
[----:B------:R-:W-:Y:S01]  /*12f30*/  IADD3 R0, R30, -R9, RZ ;  /* 0x800000091e007210 */ /* 0x000fe20007ffe0ff */
[----:B------:R-:W-:Y:S02]  /*12f40*/  IMAD.IADD R5, R5, 0x1, R7 ;  /* 0x0000000105057824 */ /* 0x000fe400078e0207 */
[----:B------:R-:W-:Y:S02]  /*12f50*/  IMAD R6, R26, UR6, RZ ;  /* 0x000000061a067c24 */ /* 0x000fe4000f8e02ff */
[----:B------:R-:W-:Y:S02]  /*12f60*/  IMAD R0, R0, 0x20, R25 ;  /* 0x0000002000007824 */ /* 0x000fe400078e0219 */
[----:B------:R-:W-:Y:S01]  /*12f70*/  IMAD.WIDE.U32 R4, R201, UR4, R4 ;  /* 0x00000004c9047c25 */ /* 0x000fe2000f8e0004 */
[----:B---3--:R-:W-:-:S03]  /*12f80*/  ISETP.NE.AND P0, PT, R8, 0x1, PT ;  /* 0x000000010800780c */ /* 0x008fc60003f05270 */
[----:B------:R-:W-:Y:S01]  /*12f90*/  IMAD R5, R201, UR5, R5 ;  /* 0x00000005c9057c24 */ /* 0x000fe2000f8e0205 */
[----:B------:R-:W-:Y:S01]  /*12fa0*/  ULDC.64 UR4, c[0x0][0xae0] ;  /* 0x0002b80000047ab9 */ /* 0x000fe20000000a00 */
[C---:B------:R-:W-:Y:S02]  /*12fb0*/  IMAD R7, R31.reuse, UR7, R6 ;  /* 0x000000071f077c24 */ /* 0x040fe4000f8e0206 */
[----:B------:R-:W-:-:S04]  /*12fc0*/  IMAD.WIDE.U32 R4, R31, UR6, R4 ;  /* 0x000000061f047c25 */ /* 0x000fc8000f8e0004 */
[----:B------:R-:W-:Y:S02]  /*12fd0*/  IMAD.IADD R5, R5, 0x1, R7 ;  /* 0x0000000105057824 */ /* 0x000fe400078e0207 */
[----:B------:R-:W1:Y:S08]  /*12fe0*/  @P0 LDC R10, c[0x0][0xbec] ;  /* 0x0002fb00ff0a0b82 */ /* 0x000e700000000800 */
[----:B------:R-:W3:Y:S01]  /*12ff0*/  @P0 LDC R11, c[0x0][0xbf0] ;  /* 0x0002fc00ff0b0b82 */ /* 0x000ee20000000800 */
[----:B--2---:R-:W-:-:S04]  /*13000*/  IMAD R9, R27, 0x80, R0 ;  /* 0x000000801b097824 */ /* 0x004fc800078e0200 */
[----:B-1----:R-:W-:-:S04]  /*13010*/  @P0 IMAD.HI.U32 R0, R9, R10, RZ ;  /* 0x0000000a09000227 */ /* 0x002fc800078e00ff */
[----:B------:R-:W-:Y:S01]  /*13020*/  IMAD.MOV.U32 R3, RZ, RZ, R9 ;  /* 0x000000ffff037224 */ /* 0x000fe200078e0009 */
[----:B---3--:R-:W-:-:S04]  /*13030*/  @P0 SHF.R.U32.HI R3, RZ, R11, R0 ;  /* 0x0000000bff030219 */ /* 0x008fc80000011600 */
        /* <DEDUP_REMOVED lines=15> */
[----:B------:R-:W-:-:S04]  /*13130*/  UMOV UR4, 0xffffffff ;  /* 0xffffffff00047882 */ /* 0x000fc80000000000 */
[----:B------:R-:W-:Y:S01]  /*13140*/  LEA.HI.X R20, R4, UR5, R5, 0x1, P0 ;  /* 0x0000000504147c11 */ /* 0x000fe200080f0c05 */
[----:B------:R-:W-:Y:S06]  /*13150*/  BRA.DIV UR4, `(.L_x_9819) ;  /* 0x0000008e04787947 */ /* 0x000fec000b800000 */
[----:B------:R1:W2:Y:S04]  /*13160*/  SHFL.IDX PT, R0, R20, RZ, 0x181f ;  /* 0x00181fff14007589 */ /* 0x0002a800000e0000 */
[----:B------:R1:W3:Y:S02]  /*13170*/  SHFL.IDX PT, R14, R3, RZ, 0x181f ;  /* 0x00181fff030e7589 */ /* 0x0002e400000e0000 */
.L_x_10019:
[----:B------:R-:W-:Y:S01]  /*13180*/  IMAD R21, R21, R8, RZ ;  /* 0x0000000815157224 */ /* 0x000fe200078e02ff */
[----:B------:R-:W-:Y:S01]  /*13190*/  LEA R24, R27, R25, 0x7 ;  /* 0x000000191b187211 */ /* 0x000fe200078e38ff */
[----:B------:R-:W-:Y:S03]  /*131a0*/  BSSY B1, `(.L_x_9820) ;  /* 0x000001e000017945 */ /* 0x000fe60003800000 */
        /* <DEDUP_REMOVED lines=10> */
[C---:B------:R-:W-:Y:S01]  /*13250*/  VIADD R26, R207.reuse, 0x80 ;  /* 0x00000080cf1a7836 */ /* 0x040fe20000000000 */
[----:B------:R-:W-:Y:S01]  /*13260*/  ISETP.GE.AND P0, PT, R12, UR4, PT ;  /* 0x000000040c007c0c */ /* 0x000fe2000bf06270 */
[----:B------:R-:W-:Y:S01]  /*13270*/  VIADD R13, R207, 0xc0 ;  /* 0x000000c0cf0d7836 */ /* 0x000fe20000000000 */
[----:B------:R-:W-:-:S02]  /*13280*/  SHF.R.S32.HI R9, RZ, 0x1f, R207 ;  /* 0x0000001fff097819 */ /* 0x000fc400000114cf */
[----:B------:R-:W-:Y:S02]  /*13290*/  SHF.R.S32.HI R11, RZ, 0x1f, R11 ;  /* 0x0000001fff0b7819 */ /* 0x000fe4000001140b */
[----:B------:R-:W-:Y:S02]  /*132a0*/  SHF.R.S32.HI R26, RZ, 0x1f, R26 ;  /* 0x0000001fff1a7819 */ /* 0x000fe4000001141a */
[CC--:B---3--:R-:W-:Y:S02]  /*132b0*/  @!P3 LEA R4, P5, R207.reuse, R14.reuse, 0x1 ;  /* 0x0000000ecf04b211 */ /* 0x0c8fe400078a08ff */
[----:B------:R-:W-:Y:S02]  /*132c0*/  @!P2 LEA R6, P4, R10, R14, 0x1 ;  /* 0x0000000e0a06a211 */ /* 0x000fe400078808ff */
[----:B--2---:R-:W-:Y:S02]  /*132d0*/  @!P3 LEA.HI.X R5, R207, R0, R9, 0x1, P5 ;  /* 0x00000000cf05b211 */ /* 0x004fe400028f0c09 */
[----:B------:R-:W-:-:S02]  /*132e0*/  @!P1 LEA R8, P5, R15, R14, 0x1 ;  /* 0x0000000e0f089211 */ /* 0x000fc400078a08ff */
[----:B------:R-:W-:Y:S01]  /*132f0*/  @!P2 LEA.HI.X R7, R10, R0, R11, 0x1, P4 ;  /* 0x000000000a07a211 */ /* 0x000fe200020f0c0b */
[----:B------:R4:W-:Y:S01]  /*13300*/  @!P3 ST.E.128 desc[UR40][R4.64], RZ ;  /* 0x000000ff0400b985 */ /* 0x0009e2000c101d28 */
[----:B------:R-:W-:Y:S02]  /*13310*/  SHF.R.S32.HI R13, RZ, 0x1f, R13 ;  /* 0x0000001fff0d7819 */ /* 0x000fe4000001140d */
[C---:B------:R-:W-:Y:S01]  /*13320*/  @!P0 LEA R10, P4, R12.reuse, R14, 0x1 ;  /* 0x0000000e0c0a8211 */ /* 0x040fe200078808ff */
[----:B------:R4:W-:Y:S01]  /*13330*/  @!P2 ST.E.128 desc[UR40][R6.64], RZ ;  /* 0x000000ff0600a985 */ /* 0x0009e2000c101d28 */
[-C--:B------:R-:W-:Y:S02]  /*13340*/  @!P1 LEA.HI.X R9, R15, R0.reuse, R26, 0x1, P5 ;  /* 0x000000000f099211 */ /* 0x080fe400028f0c1a */
[----:B------:R-:W-:-:S03]  /*13350*/  @!P0 LEA.HI.X R11, R12, R0, R13, 0x1, P4 ;  /* 0x000000000c0b8211 */ /* 0x000fc600020f0c0d */
[----:B------:R4:W-:Y:S04]  /*13360*/  @!P1 ST.E.128 desc[UR40][R8.64], RZ ;  /* 0x000000ff08009985 */ /* 0x0009e8000c101d28 */
[----:B------:R4:W-:Y:S02]  /*13370*/  @!P0 ST.E.128 desc[UR40][R10.64], RZ ;  /* 0x000000ff0a008985 */ /* 0x0009e4000c101d28 */
.L_x_9821:
[----:B------:R-:W-:Y:S05]  /*13380*/  BSYNC B1 ;  /* 0x0000000000017941 */ /* 0x000fea0003800000 */
.L_x_9820:
[----:B------:R-:W-:-:S03]  /*13390*/  UMOV UR4, 0xffffffff ;  /* 0xffffffff00047882 */ /* 0x000fc60000000000 */
[----:B------:R-:W-:Y:S05]  /*133a0*/  BRA.DIV UR4, `(.L_x_9822) ;  /* 0x0000008e04187947 */ /* 0x000fea000b800000 */
[----:B--2---:R2:W0:Y:S04]  /*133b0*/  SHFL.IDX PT, R0, R20, 0x1, 0x181f ;  /* 0x00381f0014007f89 */ /* 0x00442800000e0000 */
[----:B---3--:R2:W3:Y:S02]  /*133c0*/  SHFL.IDX PT, R14, R3, 0x1, 0x181f ;  /* 0x00381f00030e7f89 */ /* 0x0084e400000e0000 */
.L_x_10023:
[----:B----4-:R-:W-:Y:S01]  /*133d0*/  VIADD R4, R24, 0x20 ;  /* 0x0000002018047836 */ /* 0x010fe20000000000 */
        /* <DEDUP_REMOVED lines=17> */
[CC--:B---3--:R-:W-:Y:S02]  /*134f0*/  @!P3 LEA R4, P5, R207.reuse, R14.reuse, 0x1 ;  /* 0x0000000ecf04b211 */ /* 0x0c8fe400078a08ff */
[----:B------:R-:W-:Y:S02]  /*13500*/  @!P2 LEA R6, P4, R10, R14, 0x1 ;  /* 0x0000000e0a06a211 */ /* 0x000fe400078808ff */
[----:B0-----:R-:W-:-:S02]  /*13510*/  @!P3 LEA.HI.X R5, R207, R0, R8, 0x1, P5 ;  /* 0x00000000cf05b211 */ /* 0x001fc400028f0c08 */
[C---:B------:R-:W-:Y:S02]  /*13520*/  @!P1 LEA R8, P5, R15.reuse, R14, 0x1 ;  /* 0x0000000e0f089211 */ /* 0x040fe400078a08ff */
        /* <DEDUP_REMOVED lines=9> */
.L_x_9824:
[----:B------:R-:W-:Y:S05]  /*135c0*/  BSYNC B1 ;  /* 0x0000000000017941 */ /* 0x000fea0003800000 */
.L_x_9823:
[----:B------:R-:W-:-:S03]  /*135d0*/  UMOV UR4, 0xffffffff ;  /* 0xffffffff00047882 */ /* 0x000fc60000000000 */
[----:B------:R-:W-:Y:S05]  /*135e0*/  BRA.DIV UR4, `(.L_x_9825) ;  /* 0x0000008a04d07947 */ /* 0x000fea000b800000 */
[----:B0-----:R0:W0:Y:S04]  /*135f0*/  SHFL.IDX PT, R0, R20, 0x2, 0x181f ;  /* 0x00581f0014007f89 */ /* 0x00102800000e0000 */
[----:B---3--:R3:W0:Y:S02]  /*13600*/  SHFL.IDX PT, R14, R3, 0x2, 0x181f ;  /* 0x00581f00030e7f89 */ /* 0x00862400000e0000 */
.L_x_10027:
[----:B----4-:R-:W-:Y:S01]  /*13610*/  VIADD R4, R24, 0x40 ;  /* 0x0000004018047836 */ /* 0x010fe20000000000 */
        /* <DEDUP_REMOVED lines=21> */
[----:B------:R4:W-:Y:S01]  /*13770*/  @!P3 ST.E.128 desc[UR40][R4.64], RZ ;  /* 0x000000ff0400b985 */ /* 0x0009e2000c101d28 */
[----:B------:R-:W-:Y:S02]  /*13780*/  @!P2 LEA.HI.X R7, R10, R0, R11, 0x1, P4 ;  /* 0x000000000a07a211 */ /* 0x000fe400020f0c0b */
[----:B------:R-:W-:Y:S02]  /*13790*/  SHF.R.S32.HI R13, RZ, 0x1f, R13 ;  /* 0x0000001fff0d7819 */ /* 0x000fe4000001140d */
[C---:B------:R-:W-:Y:S01]  /*137a0*/  @!P0 LEA R10, P4, R12.reuse, R14, 0x1 ;  /* 0x0000000e0c0a8211 */ /* 0x040fe200078808ff */
[----:B------:R4:W-:Y:S01]  /*137b0*/  @!P2 ST.E.128 desc[UR40][R6.64], RZ ;  /* 0x000000ff0600a985 */ /* 0x0009e2000c101d28 */
[-C--:B------:R-:W-:Y:S02]  /*137c0*/  @!P1 LEA.HI.X R9, R15, R0.reuse, R25, 0x1, P5 ;  /* 0x000000000f099211 */ /* 0x080fe400028f0c19 */
[----:B------:R-:W-:-:S03]  /*137d0*/  @!P0 LEA.HI.X R11, R12, R0, R13, 0x1, P4 ;  /* 0x000000000c0b8211 */ /* 0x000fc600020f0c0d */
[----:B------:R4:W-:Y:S04]  /*137e0*/  @!P1 ST.E.128 desc[UR40][R8.64], RZ ;  /* 0x000000ff08009985 */ /* 0x0009e8000c101d28 */
[----:B------:R4:W-:Y:S02]  /*137f0*/  @!P0 ST.E.128 desc[UR40][R10.64], RZ ;  /* 0x000000ff0a008985 */ /* 0x0009e4000c101d28 */
.L_x_9827:
[----:B------:R-:W-:Y:S05]  /*13800*/  BSYNC B1 ;  /* 0x0000000000017941 */ /* 0x000fea0003800000 */
.L_x_9826:
[----:B------:R-:W-:-:S03]  /*13810*/  UMOV UR4, 0xffffffff ;  /* 0xffffffff00047882 */ /* 0x000fc60000000000 */
[----:B------:R-:W-:Y:S05]  /*13820*/  BRA.DIV UR4, `(.L_x_9828) ;  /* 0x0000008a04887947 */ /* 0x000fea000b800000 */
[----:B0-----:R0:W0:Y:S04]  /*13830*/  SHFL.IDX PT, R0, R20, 0x3, 0x181f ;  /* 0x00781f0014007f89 */ /* 0x00102800000e0000 */
[----:B------:R0:W0:Y:S02]  /*13840*/  SHFL.IDX PT, R14, R3, 0x3, 0x181f ;  /* 0x00781f00030e7f89 */ /* 0x00002400000e0000 */
.L_x_10031:
[----:B0123--:R-:W-:-:S05]  /*13850*/  VIADD R3, R24, 0x60 ;  /* 0x0000006018037836 */ /* 0x00ffca0000000000 */
[----:B------:R-:W-:-:S13]  /*13860*/  ISETP.GE.AND P0, PT, R3, R21, PT ;  /* 0x000000150300720c */ /* 0x000fda0003f06270 */
[----:B------:R-:W-:Y:S05]  /*13870*/  @P0 BRA `(.L_x_9811) ;  /* 0x00000000006c0947 */ /* 0x000fea0003800000 */
[C---:B----4-:R-:W-:Y:S01]  /*13880*/  VIADD R10, R207.reuse, 0x40 ;  /* 0x00000040cf0a7836 */ /* 0x050fe20000000000 */
        /* <DEDUP_REMOVED lines=12> */
[CC--:B------:R-:W-:Y:S02]  /*13950*/  @!P3 LEA R4, P5, R207.reuse, R14.reuse, 0x1 ;  /* 0x0000000ecf04b211 */ /* 0x0c0fe400078a08ff */
        /* <DEDUP_REMOVED lines=13> */
.L_x_9811:
[----:B------:R-:W-:Y:S05]  /*13a30*/  BSYNC B0 ;  /* 0x0000000000007941 */ /* 0x000fea0003800000 */
.L_x_9797:
[----:B------:R-:W-:Y:S02]  /*13a40*/  ULDC UR4, c[0x0][0xc3c] ;  /* 0x00030f0000047ab9 */ /* 0x000fe40000000800 */
[----:B------:R-:W-:-:S13]  /*13a50*/  ISETP.GE.AND P0, PT, R51, UR4, PT ;  /* 0x0000000433007c0c */ /* 0x000fda000bf06270 */
[----:B------:R-:W-:Y:S05]  /*13a60*/  @!P0 BRA `(.L_x_9829) ;  /* 0xfffffedc00848947 */ /* 0x000fea000383ffff */
[----:B------:R-:W-:Y:S05]  /*13a70*/  BRA `(.L_x_9673) ;  /* 0x0000007000087947 */ /* 0x000fea0003800000 */
.L_x_9671:
[----:B------:R-:W-:-:S08]  /*13a80*/  NOP ;  /* 0x0000000000007918 */ /* 0x000fd00000000000 */
[----:B------:R-:W0:-:S00]  /*13a90*/  USETMAXREG.DEALLOC.CTAPOOL 0x28 ;  /* 0x00000028000079c8 */ /* 0x000e0000080e0500 */
[----:B0-----:R-:W2:Y:S01]  /*13aa0*/  LDL.LU R3, [R1] ;  /* 0x0000000001037983 */ /* 0x001ea20000300800 */
[----:B------:R-:W-:Y:S01]  /*13ab0*/  LOP3.LUT R2, R2, 0x3, RZ, 0xc0, !PT ;  /* 0x0000000302027812 */ /* 0x000fe200078ec0ff */
[----:B------:R-:W-:-:S05]  /*13ac0*/  IMAD.MOV.U32 R6, RZ, RZ, RZ ;  /* 0x000000ffff067224 */ /* 0x000fca00078e00ff */
[----:B------:R-:W0:Y:S02]  /*13ad0*/  SHFL.IDX PT, R2, R2, RZ, 0x1f ;  /* 0x00001fff02027589 */ /* 0x000e2400000e0000 */
[----:B0-----:R-:W-:Y:S02]  /*13ae0*/  ISETP.NE.AND P0, PT, R2, RZ, PT ;  /* 0x000000ff0200720c */ /* 0x001fe40003f05270 */
[----:B--2---:R-:W-:-:S11]  /*13af0*/  LOP3.LUT R3, R3, 0xffffff7f, RZ, 0xc0, !PT ;  /* 0xffffff7f03037812 */ /* 0x004fd600078ec0ff */
[----:B------:R-:W-:-:S05]  /*13b00*/  @P0 LOP3.LUT R3, R3, 0x80, RZ, 0xfc, !PT ;  /* 0x0000008003030812 */ /* 0x000fca00078efcff */
[----:B------:R0:W-:Y:S01]  /*13b10*/  STL [R1], R3 ;  /* 0x0000000301007387 */ /* 0x0001e20000100800 */
        /* <DEDUP_REMOVED lines=8> */
.L_x_9830:
[----:B------:R-:W-:Y:S01]  /*13ba0*/  LOP3.LUT R7, R0, 0x1f, RZ, 0xc0, !PT ;  /* 0x0000001f00077812 */ /* 0x000fe200078ec0ff */
[----:B------:R-:W-:Y:S01]  /*13bb0*/  ULDC UR4, c[0x0][0xc3c] ;  /* 0x00030f0000047ab9 */ /* 0x000fe20000000800 */
[----:B------:R-:W-:Y:S01]  /*13bc0*/  IMAD.MOV.U32 R9, RZ, RZ, RZ ;  /* 0x000000ffff097224 */ /* 0x000fe200078e00ff */
        /* <DEDUP_REMOVED lines=37> */
[----:B------:R-:W-:Y:S01]  /*13e20*/  MOV R8, R3 ;  /* 0x0000000300087202 */ /* 0x000fe20000000f00 */
[----:B------:R-:W-:Y:S01]  /*13e30*/  UMOV UR4, URZ ;  /* 0x0000003f00047c82 */ /* 0x000fe20008000000 */
[----:B------:R-:W-:-:S05]  /*13e40*/  ULDC UR5, c[0x0][0xc38] ;  /* 0x00030e0000057ab9 */ /* 0x000fca0000000800 */
.L_x_9834:
        /* <DEDUP_REMOVED lines=37> */
.L_x_9832:
        /* <DEDUP_REMOVED lines=18> */
.L_x_9835:
[----:B-1----:R-:W-:Y:S01]  /*141c0*/  IMAD R16, R16, UR5, R11 ;  /* 0x0000000510107c24 */ /* 0x002fe2000f8e020b */
[----:B0-----:R-:W-:Y:S01]  /*141d0*/  IABS R5, R9 ;  /* 0x0000000900057213 */ /* 0x001fe20000000000 */
[----:B------:R-:W-:Y:S01]  /*141e0*/  IMAD.MOV.U32 R11, RZ, RZ, R12 ;  /* 0x000000ffff0b7224 */ /* 0x000fe200078e000c */
[----:B------:R-:W-:Y:S01]  /*141f0*/  IABS R12, R6 ;  /* 0x00000006000c7213 */ /* 0x000fe20000000000 */
[----:B------:R-:W-:Y:S01]  /*14200*/  IMAD.MOV.U32 R2, RZ, RZ, RZ ;  /* 0x000000ffff027224 */ /* 0x000fe200078e00ff */
[----:B------:R-:W-:Y:S01]  /*14210*/  IADD3 R17, -R16, UR6, RZ ;  /* 0x0000000610117c10 */ /* 0x000fe2000fffe1ff */
[----:B------:R-:W-:Y:S01]  /*14220*/  IMAD R11, R11, R4, RZ ;  /* 0x000000040b0b7224 */ /* 0x000fe200078e02ff */
[----:B------:R-:W-:Y:S01]  /*14230*/  IADD3 R12, RZ, -R12, RZ ;  /* 0x8000000cff0c7210 */ /* 0x000fe20007ffe0ff */
[----:B------:R-:W0:Y:S01]  /*14240*/  I2F.RP R8, R5 ;  /* 0x0000000500087306 */ /* 0x000e220000209400 */
        /* <DEDUP_REMOVED lines=21> */
[----:B------:R-:W-:Y:S01]  /*143a0*/  IMAD.MOV R10, RZ, RZ, -R10 ;  /* 0x000000ffff0a7224 */ /* 0x000fe200078e0a0a */
[----:B------:R-:W-:Y:S01]  /*143b0*/  @!P2 IADD3 R8, -R8, RZ, RZ ;  /* 0x000000ff0808a210 */ /* 0x000fe20007ffe1ff */
[----:B------:R-:W-:Y:S01]  /*143c0*/  IMAD R11, R2, R5, RZ ;  /* 0x00000005020b7224 */ /* 0x000fe200078e02ff */
[----:B------:R-:W-:Y:S01]  /*143d0*/  @!P1 LOP3.LUT R8, RZ, R6, RZ, 0x33, !PT ;  /* 0x00000006ff089212 */ /* 0x000fe200078e33ff */
[----:B------:R-:W-:-:S03]  /*143e0*/  IMAD.MOV.U32 R2, RZ, RZ, RZ ;  /* 0x000000ffff027224 */ /* 0x000fc600078e00ff */
[----:B------:R-:W-:Y:S01]  /*143f0*/  IABS R4, R8 ;  /* 0x0000000800047213 */ /* 0x000fe20000000000 */
        /* <DEDUP_REMOVED lines=16> */
[----:B------:R-:W-:-:S04]  /*14500*/  @!P1 LOP3.LUT R2, RZ, R9, RZ, 0x33, !PT ;  /* 0x00000009ff029212 */ /* 0x000fc800078e33ff */
[----:B------:R-:W-:-:S05]  /*14510*/  IADD3 R18, -R2, RZ, RZ ;  /* 0x000000ff02127210 */ /* 0x000fca0007ffe1ff */
[C---:B------:R-:W-:Y:S02]  /*14520*/  IMAD R18, R9.reuse, R18, R8 ;  /* 0x0000001209127224 */ /* 0x040fe400078e0208 */
[----:B------:R-:W-:-:S04]  /*14530*/  IMAD R9, R9, 0x1000000, R2 ;  /* 0x0100000009097824 */ /* 0x000fc800078e0202 */
[----:B------:R-:W-:Y:S01]  /*14540*/  IMAD R18, R18, 0x10000, R9 ;  /* 0x0001000012127824 */ /* 0x000fe200078e0209 */
[----:B------:R-:W-:Y:S06]  /*14550*/  BRA `(.L_x_9836) ;  /* 0x00000000000c7947 */ /* 0x000fec0003800000 */
.L_x_9833:
[----:B------:R-:W-:Y:S02]  /*14560*/  IMAD.MOV.U32 R17, RZ, RZ, RZ ;  /* 0x000000ffff117224 */ /* 0x000fe400078e00ff */
[----:B------:R-:W-:Y:S02]  /*14570*/  IMAD.U32 R16, RZ, RZ, UR6 ;  /* 0x00000006ff107e24 */ /* 0x000fe4000f8e00ff */
[----:B------:R-:W-:-:S07]  /*14580*/  IMAD.MOV.U32 R18, RZ, RZ, RZ ;  /* 0x000000ffff127224 */ /* 0x000fce00078e00ff */
.L_x_9836:
[----:B------:R-:W-:-:S13]  /*14590*/  ISETP.NE.AND P0, PT, R7, RZ, PT ;  /* 0x000000ff0700720c */ /* 0x000fda0003f05270 */
[----:B------:R-:W0:Y:S01]  /*145a0*/  @!P0 S2R R3, SR_CgaCtaId ;  /* 0x0000000000038919 */ /* 0x000e220000008800 */
[----:B------:R-:W-:-:S04]  /*145b0*/  @!P0 MOV R2, 0x400 ;  /* 0x0000040000028802 */ /* 0x000fc80000000f00 */
[----:B0-----:R-:W-:-:S05]  /*145c0*/  @!P0 LEA R2, R3, R2, 0x18 ;  /* 0x0000000203028211 */ /* 0x001fca00078ec0ff */
[----:B------:R2:W-:Y:S01]  /*145d0*/  @!P0 STS.128 [R2+0x228d0], R16 ;  /* 0x0228d01002008388 */ /* 0x0005e20000000c00 */
[----:B------:R-:W-:Y:S06]  /*145e0*/  BAR.ARV 0x5, 0x180 ;  /* 0x0146000000007b1d */ /* 0x000fec0000002000 */
.L_x_9831:
[----:B------:R3:W-:Y:S01]  /*145f0*/  STL [R1+0x24], RZ ;  /* 0x000024ff01007387 */ /* 0x0007e20000100800 */
[----:B------:R-:W-:Y:S01]  /*14600*/  ULDC UR4, c[0x0][0xc3c] ;  /* 0x00030f0000047ab9 */ /* 0x000fe20000000800 */
[----:B------:R-:W-:Y:S01]  /*14610*/  IMAD.MOV.U32 R25, RZ, RZ, 0x1 ;  /* 0x00000001ff197424 */ /* 0x000fe200078e00ff */
[----:B-1----:R-:W-:Y:S02]  /*14620*/  ISETP.GE.AND P0, PT, R19, UR4, PT ;  /* 0x0000000413007c0c */ /* 0x002fe4000bf06270 */
[----:B------:R-:W-:-:S11]  /*14630*/  MOV R24, RZ ;  /* 0x000000ff00187202 */ /* 0x000fd60000000f00 */
[----:B---3--:R-:W-:Y:S05]  /*14640*/  @P0 BRA `(.L_x_9837) ;  /* 0x00000060003c0947 */ /* 0x008fea0003800000 */
[----:B------:R-:W1:Y:S01]  /*14650*/  S2UR UR5, SR_CgaCtaId ;  /* 0x00000000000579c3 */ /* 0x000e620000008800 */
[C---:B--2---:R-:W-:Y:S01]  /*14660*/  IMAD.SHL.U32 R2, R0.reuse, 0x8, RZ ;  /* 0x0000000800027824 */ /* 0x044fe200078e00ff */
[----:B------:R-:W-:Y:S01]  /*14670*/  LOP3.LUT R4, R0, 0x7f, RZ, 0xc0, !PT ;  /* 0x0000007f00047812 */ /* 0x000fe200078ec0ff */
[----:B------:R-:W-:Y:S01]  /*14680*/  UMOV UR4, 0x400 ;  /* 0x0000040000047882 */ /* 0x000fe20000000000 */
[----:B------:R2:W-:Y:S01]  /*14690*/  STL [R1+0x24], RZ ;  /* 0x000024ff01007387 */ /* 0x0005e20000100800 */
[----:B------:R-:W-:Y:S01]  /*146a0*/  BSSY B8, `(.L_x_9837) ;  /* 0x0000609000087945 */ /* 0x000fe20003800000 */
[----:B0-----:R-:W-:Y:S01]  /*146b0*/  LOP3.LUT R3, R2, 0x1f8, RZ, 0xc0, !PT ;  /* 0x000001f802037812 */ /* 0x001fe200078ec0ff */
[----:B------:R-:W-:Y:S01]  /*146c0*/  IMAD.SHL.U32 R28, R4, 0x8, RZ ;  /* 0x00000008041c7824 */ /* 0x000fe200078e00ff */
[----:B------:R-:W-:Y:S01]  /*146d0*/  LOP3.LUT R2, R2, 0x38, RZ, 0xc0, !PT ;  /* 0x0000003802027812 */ /* 0x000fe200078ec0ff */
[----:B------:R-:W-:Y:S01]  /*146e0*/  IMAD.MOV.U32 R26, RZ, RZ, 0x1 ;  /* 0x00000001ff1a7424 */ /* 0x000fe200078e00ff */
        /* <DEDUP_REMOVED lines=8> */
[----:B------:R-:W-:Y:S01]  /*14770*/  LOP3.LUT R4, R37, 0x2, RZ, 0xfc, !PT ;  /* 0x0000000225047812 */ /* 0x000fe200078efcff */
[----:B------:R-:W-:Y:S01]  /*14780*/  ULDC UR36, c[0x0][0xc] ;  /* 0x0000030000247ab9 */ /* 0x000fe20000000800 */
[----:B------:R-:W-:-:S02]  /*14790*/  LOP3.LUT R3, R3, 0x70, R0, 0xf8, !PT ;  /* 0x0000007003037812 */ /* 0x000fc400078ef800 */
[C---:B------:R-:W-:Y:S01]  /*147a0*/  LOP3.LUT R0, R2.reuse, 0x40, RZ, 0xfc, !PT ;  /* 0x0000004002007812 */ /* 0x040fe200078efcff */
[----:B-1----:R-:W-:Y:S01]  /*147b0*/  ULEA UR4, UR5, UR4, 0x18 ;  /* 0x0000000405047291 */ /* 0x002fe2000f8ec03f */
[C---:B------:R-:W-:Y:S02]  /*147c0*/  LOP3.LUT R3, R2.reuse, 0x80, RZ, 0xfc, !PT ;  /* 0x0000008002037812 */ /* 0x040fe400078efcff */
[----:B------:R-:W-:-:S03]  /*147d0*/  LOP3.LUT R2, R2, 0xc0, RZ, 0xfc, !PT ;  /* 0x000000c002027812 */ /* 0x000fc600078efcff */
[----:B------:R-:W-:-:S05]  /*147e0*/  IMAD.U32 R22, RZ, RZ, UR4 ;  /* 0x00000004ff167e24 */ /* 0x000fca000f8e00ff */
[----:B------:R-:W-:-:S05]  /*147f0*/  LEA R0, R28, R22, 0x1 ;  /* 0x000000161c007211 */ /* 0x000fca00078e08ff */
[----:B------:R2:W-:Y:S02]  /*14800*/  STL [R1+0x4], R0 ;  /* 0x0000040001007387 */ /* 0x0005e40000100800 */
.L_x_9938:
[----:B------:R-:W0:Y:S02]  /*14810*/  LDC.64 R34, c[0x0][0xc88] ;  /* 0x00032200ff227b82 */ /* 0x000e240000000a00 */
[----:B0-----:R-:W-:-:S06]  /*14820*/  IMAD.WIDE R34, R19, 0x4, R34 ;  /* 0x0000000413227825 */ /* 0x001fcc00078e0222 */
        /* <DEDUP_REMOVED lines=26> */
[----:B---3--:R-:W-:-:S03]  /*149d0*/  IADD3 R4, P4, R31, UR6, RZ ;  /* 0x000000061f047c10 */ /* 0x008fc6000ff9e0ff */
        /* <DEDUP_REMOVED lines=20> */
[----:B----4-:R-:W-:Y:S06]  /*14b20*/  @P1 BRA `(.L_x_9838) ;  /* 0x0000000000141947 */ /* 0x010fec0003800000 */
[----:B------:R-:W-:Y:S05]  /*14b30*/  @!P0 BRA `(.L_x_9838) ;  /* 0x0000000000108947 */ /* 0x000fea0003800000 */
[----:B------:R-:W2:Y:S04]  /*14b40*/  LDG.E R7, desc[UR40][R2.64] ;  /* 0x0000002802077981 */ /* 0x000ea8000c1e1900 */
[----:B------:R-:W2:Y:S02]  /*14b50*/  LDG.E R10, desc[UR40][R2.64+0x4] ;  /* 0x00000428020a7981 */ /* 0x000ea4000c1e1900 */
[----:B--2---:R-:W-:-:S05]  /*14b60*/  IMAD.IADD R2, R10, 0x1, -R7 ;  /* 0x000000010a027824 */ /* 0x004fca00078e0a07 */
[----:B------:R0:W-:Y:S02]  /*14b70*/  STL [R1+0x18], R2 ;  /* 0x0000180201007387 */ /* 0x0001e40000100800 */
.L_x_9838:
[----:B------:R-:W-:Y:S01]  /*14b80*/  ULDC.64 UR4, c[0x0][0xa20] ;  /* 0x0002880000047ab9 */ /* 0x000fe20000000a00 */
[C---:B------:R-:W-:Y:S02]  /*14b90*/  LOP3.LUT R7, R18.reuse, 0xff000000, RZ, 0xc0, !PT ;  /* 0xff00000012077812 */ /* 0x040fe400078ec0ff */
[----:B------:R-:W-:Y:S02]  /*14ba0*/  ISETP.NE.U32.AND P0, PT, RZ, UR4, PT ;  /* 0x00000004ff007c0c */ /* 0x000fe4000bf05070 */
[----:B------:R-:W-:Y:S02]  /*14bb0*/  SHF.R.U32.HI R7, RZ, 0x8, R7 ;  /* 0x00000008ff077819 */ /* 0x000fe40000011607 */
[----:B------:R-:W-:Y:S02]  /*14bc0*/  ISETP.NE.AND.EX P0, PT, RZ, UR5, PT, P0 ;  /* 0x00000005ff007c0c */ /* 0x000fe4000bf05300 */
[C---:B0-----:R-:W-:Y:S02]  /*14bd0*/  LOP3.LUT R2, R18.reuse, 0xff0000, RZ, 0xc0, !PT ;  /* 0x00ff000012027812 */ /* 0x041fe400078ec0ff */
[----:B------:R-:W-:-:S02]  /*14be0*/  LOP3.LUT R18, R18, 0xffff, RZ, 0xc0, !PT ;  /* 0x0000ffff12127812 */ /* 0x000fc400078ec0ff */
[----:B------:R-:W-:Y:S02]  /*14bf0*/  LEA.HI R7, R2, R7, RZ, 0x10 ;  /* 0x0000000702077211 */ /* 0x000fe400078f80ff */
[----:B------:R-:W-:-:S05]  /*14c00*/  MOV R27, R34 ;  /* 0x00000022001b7202 */ /* 0x000fca0000000f00 */
[----:B------:R-:W-:Y:S05]  /*14c10*/  @!P0 BRA `(.L_x_9839) ;  /* 0x0000000000108947 */ /* 0x000fea0003800000 */
[----:B------:R-:W-:-:S04]  /*14c20*/  IADD3 R2, P0, R31, UR4, RZ ;  /* 0x000000041f027c10 */ /* 0x000fc8000ff1e0ff */
[----:B------:R-:W-:-:S05]  /*14c30*/  IADD3.X R3, R32, UR5, RZ, P0, !PT ;  /* 0x0000000520037c10 */ /* 0x000fca00087fe4ff */
[----:B------:R0:W5:Y:S01]  /*14c40*/  LDG.E R8, desc[UR40][R2.64] ;  /* 0x0000002802087981 */ /* 0x000162000c1e1900 */
[----:B------:R-:W-:Y:S05]  /*14c50*/  BRA `(.L_x_9840) ;  /* 0x0000000000247947 */ /* 0x000fea0003800000 */
.L_x_9839:
        /* <DEDUP_REMOVED lines=9> */
.L_x_9840:
        /* <DEDUP_REMOVED lines=10> */
[----:B------:R0:W-:Y:S02]  /*14d90*/  STL [R1+0x8], R3 ;  /* 0x0000080301007387 */ /* 0x0001e40000100800 */
[----:B------:R-:W-:-:S05]  /*14da0*/  IMAD.HI R4, R4, 0x2aaaaaab, RZ ;  /* 0x2aaaaaab04047827 */ /* 0x000fca00078e02ff */
[----:B------:R-:W-:Y:S01]  /*14db0*/  SHF.R.U32.HI R2, RZ, 0x1f, R4 ;  /* 0x0000001fff027819 */ /* 0x000fe20000011604 */
[----:B0-----:R-:W-:-:S03]  /*14dc0*/  IMAD.MOV.U32 R3, RZ, RZ, RZ ;  /* 0x000000ffff037224 */ /* 0x001fc600078e00ff */
[----:B------:R-:W-:Y:S01]  /*14dd0*/  LEA.HI.SX32 R4, R4, R2, 0x1c ;  /* 0x0000000204047211 */ /* 0x000fe200078fe2ff */
        /* <DEDUP_REMOVED lines=13> */
[----:B------:R-:W-:Y:S01]  /*14eb0*/  IMAD R11, R2, R10, RZ ;  /* 0x0000000a020b7224 */ /* 0x000fe200078e02ff */
[----:B------:R-:W-:-:S05]  /*14ec0*/  MOV R2, RZ ;  /* 0x000000ff00027202 */ /* 0x000fca0000000f00 */
        /* <DEDUP_REMOVED lines=15> */
.L_x_9842:
[----:B------:R-:W-:Y:S05]  /*14fc0*/  BSYNC B0 ;  /* 0x0000000000007941 */ /* 0x000fea0003800000 */
.L_x_9841:
        /* <DEDUP_REMOVED lines=25> */
.L_x_10034:
[----:B-1----:R-:W-:Y:S02]  /*15160*/  ISETP.NE.AND P0, PT, R14, RZ, PT ;  /* 0x000000ff0e00720c */ /* 0x002fe40003f05270 */
[----:B------:R-:W-:-:S11]  /*15170*/  PLOP3.LUT P6, PT, PT, PT, PT, 0x8, 0x0 ;  /* 0x000000000000781c */ /* 0x000fd60003fce170 */
[----:B------:R-:W-:Y:S05]  /*15180*/  @P0 BRA `(.L_x_9846) ;  /* 0x00000000000c0947 */ /* 0x000fea0003800000 */
[----:B------:R-:W-:-:S03]  /*15190*/  UMOV UR4, 0xffffffff ;  /* 0xffffffff00047882 */ /* 0x000fc60000000000 */
[----:B------:R-:W-:Y:S05]  /*151a0*/  BRA.DIV UR4, `(.L_x_9847) ;  /* 0x0000007204a47947 */ /* 0x000fea000b800000 */
[----:B------:R-:W-:-:S13]  /*151b0*/  ELECT P6, URZ, PT ;  /* 0x00000000003f782f */ /* 0x000fda00038c0000 */
.L_x_9846:
        /* <DEDUP_REMOVED lines=9> */
.L_x_10037:
[----:B------:R-:W-:Y:S05]  /*15250*/  BSYNC B1 ;  /* 0x0000000000017941 */ /* 0x000fea0003800000 */
.L_x_9848:
        /* <DEDUP_REMOVED lines=10> */
.L_x_10038:
[----:B------:R-:W-:Y:S05]  /*15300*/  BSYNC B2 ;  /* 0x0000000000027941 */ /* 0x000fea0003800000 */
.L_x_9852:
        /* <DEDUP_REMOVED lines=9> */
.L_x_9855:
[----:B------:R-:W-:Y:S05]  /*153a0*/  BSYNC B2 ;  /* 0x0000000000027941 */ /* 0x000fea0003800000 */
.L_x_9854:
        /* <DEDUP_REMOVED lines=12> */
.L_x_9856:
        /* <DEDUP_REMOVED lines=13> */
.L_x_10039:
[----:B------:R-:W-:Y:S05]  /*15540*/  BSYNC B2 ;  /* 0x0000000000027941 */ /* 0x000fea0003800000 */
.L_x_9857:
[----:B------:R-:W-:Y:S01]  /*15550*/  BSSY B2, `(.L_x_9859) ;  /* 0x000000b000027945 */ /* 0x000fe20003800000 */
[----:B------:R-:W-:Y:S01]  /*15560*/  IMAD.MOV.U32 R12, RZ, RZ, 0x0 ;  /* 0x00000000ff0c7424 */ /* 0x000fe200078e00ff */
[----:B------:R-:W-:Y:S02]  /*15570*/  MOV R13, 0x12f00000 ;  /* 0x12f00000000d7802 */ /* 0x000fe40000000f00 */
        /* <DEDUP_REMOVED lines=8> */
.L_x_9860:
[----:B------:R-:W-:Y:S05]  /*15600*/  BSYNC B2 ;  /* 0x0000000000027941 */ /* 0x000fea0003800000 */
.L_x_9859:
        /* <DEDUP_REMOVED lines=9> */
.L_x_9861:
        /* <DEDUP_REMOVED lines=15> */
.L_x_9862:
        /* <DEDUP_REMOVED lines=15> */
.L_x_9863:
        /* <DEDUP_REMOVED lines=15> */
.L_x_9864:
        /* <DEDUP_REMOVED lines=10> */
.L_x_9851:
[----:B------:R-:W-:Y:S05]  /*15a10*/  BSYNC B1 ;  /* 0x0000000000017941 */ /* 0x000fea0003800000 */
.L_x_9850:
        /* <DEDUP_REMOVED lines=9> */
.L_x_9880:
[----:B------:R-:W-:Y:S05]  /*15ab0*/  YIELD ;  /* 0x0000000000007946 */ /* 0x000fea0003800000 */
[----:B------:R-:W-:Y:S04]  /*15ac0*/  BSSY B1, `(.L_x_9865) ;  /* 0x000007a000017945 */ /* 0x000fe80003800000 */
[----:B------:R-:W-:Y:S05]  /*15ad0*/  @!P6 BRA `(.L_x_9866) ;  /* 0x0000000400e0e947 */ /* 0x000fea0003800000 */
[----:B------:R-:W-:Y:S01]  /*15ae0*/  LEA R8, R23, R22, 0x3 ;  /* 0x0000001617087211 */ /* 0x000fe200078e18ff */
[----:B0-----:R-:W0:Y:S01]  /*15af0*/  S2R R3, SR_TID.X ;  /* 0x0000000000037919 */ /* 0x001e220000002100 */
[----:B------:R-:W-:Y:S01]  /*15b00*/  SHF.L.U32 R2, R26, 0x1f, RZ ;  /* 0x0000001f1a027819 */ /* 0x000fe200000006ff */
[----:B------:R-:W-:Y:S03]  /*15b10*/  BSSY B2, `(.L_x_9867) ;  /* 0x0000005000027945 */ /* 0x000fe60003800000 */
[----:B------:R-:W1:Y:S01]  /*15b20*/  SYNCS.PHASECHK.TRANS64.TRYWAIT P2, [R8+URZ+0x228a0], R2 ;  /* 0x0228a002080075a7 */ /* 0x000e62000804017f */
[----:B0-----:R-:W-:-:S04]  /*15b30*/  LOP3.LUT R3, R3, 0x7f, RZ, 0xc0, !PT ;  /* 0x0000007f03037812 */ /* 0x001fc800078ec0ff */
[----:B------:R-:W-:Y:S01]  /*15b40*/  ISETP.NE.AND P3, PT, R3, RZ, PT ;  /* 0x000000ff0300720c */ /* 0x000fe20003f65270 */
[----:B-1----:R-:W-:-:S12]  /*15b50*/  @!P2 BRA `(.L_x_9868) ;  /* 0x000000680094a947 */ /* 0x002fd80003800000 */
.L_x_10040:
[----:B------:R-:W-:Y:S05]  /*15b60*/  BSYNC B2 ;  /* 0x0000000000027941 */ /* 0x000fea0003800000 */
.L_x_9867:
        /* <DEDUP_REMOVED lines=9> */
.L_x_9870:
[----:B------:R-:W-:Y:S05]  /*15c00*/  BSYNC B2 ;  /* 0x0000000000027941 */ /* 0x000fea0003800000 */
.L_x_9869:
        /* <DEDUP_REMOVED lines=11> */
.L_x_9871:
        /* <DEDUP_REMOVED lines=13> */
.L_x_10041:
[----:B------:R-:W-:Y:S05]  /*15d90*/  BSYNC B2 ;  /* 0x0000000000027941 */ /* 0x000fea0003800000 */
.L_x_9872:
        /* <DEDUP_REMOVED lines=11> */
.L_x_9875:
[----:B------:R-:W-:Y:S05]  /*15e50*/  BSYNC B2 ;  /* 0x0000000000027941 */ /* 0x000fea0003800000 */
.L_x_9874:
        /* <DEDUP_REMOVED lines=9> */
.L_x_9876:
        /* <DEDUP_REMOVED lines=15> */
.L_x_9877:
        /* <DEDUP_REMOVED lines=15> */
.L_x_9878:
        /* <DEDUP_REMOVED lines=15> */
.L_x_9879:
        /* <DEDUP_REMOVED lines=10> */
.L_x_9866:
[----:B------:R-:W-:Y:S05]  /*16260*/  BSYNC B1 ;  /* 0x0000000000017941 */ /* 0x000fea0003800000 */
.L_x_9865:
        /* <DEDUP_REMOVED lines=8> */
.L_x_9844:
[----:B------:R-:W-:Y:S05]  /*162f0*/  BSYNC B0 ;  /* 0x0000000000007941 */ /* 0x000fea0003800000 */
.L_x_9843:
        /* <DEDUP_REMOVED lines=33> */
.L_x_9882:
[----:B------:R-:W-:Y:S05]  /*16510*/  BSYNC B0 ;  /* 0x0000000000007941 */ /* 0x000fea0003800000 */
.L_x_9881:
        /* <DEDUP_REMOVED lines=23> */
.L_x_9884:
        /* <DEDUP_REMOVED lines=10> */
[----:B0-----:R-:W0:Y:S01]  /*16730*/  LDC.64 R2, c[0x4][R2] ;  /* 0x0100000002027b82 */ /* 0x001e220000000a00 */
        /* <DEDUP_REMOVED lines=9> */
.L_x_9887:
[----:B------:R-:W-:Y:S05]  /*167d0*/  BSYNC B6 ;  /* 0x0000000000067941 */ /* 0x000fea0003800000 */
.L_x_9886:
        /* <DEDUP_REMOVED lines=20> */
.L_x_9890:
[----:B------:R0:W1:Y:S01]  /*16920*/  LDC.64 R2, c[0x4][R33] ;  /* 0x0100000021027b82 */ /* 0x0000620000000a00 */
[----:B------:R-:W-:Y:S01]  /*16930*/  ULDC.64 UR4, c[0x4][0xf0] ;  /* 0x01003c0000047ab9 */ /* 0x000fe20000000a00 */
[----:B------:R-:W-:Y:S01]  /*16940*/  ULDC.64 UR6, c[0x4][0xf8] ;  /* 0x01003e0000067ab9 */ /* 0x000fe20000000a00 */
[----:B------:R-:W-:Y:S01]  /*16950*/  ULDC.64 UR8, c[0x4][0x18] ;  /* 0x0100060000087ab9 */ /* 0x000fe20000000a00 */
[----:B------:R-:W-:Y:S01]  /*16960*/  MOV R4, UR4 ;  /* 0x0000000400047c02 */ /* 0x000fe20008000f00 */
[----:B------:R-:W-:Y:S02]  /*16970*/  IMAD.U32 R5, RZ, RZ, UR5 ;  /* 0x00000005ff057e24 */ /* 0x000fe4000f8e00ff */
        /* <DEDUP_REMOVED lines=9> */
.L_x_9889:
[----:B------:R-:W-:Y:S05]  /*16a10*/  BSYNC B6 ;  /* 0x0000000000067941 */ /* 0x000fea0003800000 */
.L_x_9888:
[----:B------:R-:W2:Y:S01]  /*16a20*/  LDL R20, [R1+0x8] ;  /* 0x0000080001147983 */ /* 0x000ea20000100800 */
[----:B------:R-:W-:Y:S01]  /*16a30*/  ULDC.64 UR4, c[0x0][0x9f8] ;  /* 0x00027e0000047ab9 */ /* 0x000fe20000000a00 */
[----:B------:R-:W1:Y:S01]  /*16a40*/  LDC R8, c[0x0][0x430] ;  /* 0x00010c00ff087b82 */ /* 0x000e620000000800 */
[----:B------:R-:W-:Y:S01]  /*16a50*/  ISETP.NE.U32.AND P0, PT, RZ, UR4, PT ;  /* 0x00000004ff007c0c */ /* 0x000fe2000bf05070 */
[----:B------:R-:W3:Y:S03]  /*16a60*/  LDL.LU R9, [R1] ;  /* 0x0000000001097983 */ /* 0x000ee60000300800 */
[----:B------:R-:W-:Y:S01]  /*16a70*/  ISETP.NE.AND.EX P0, PT, RZ, UR5, PT, P0 ;  /* 0x00000005ff007c0c */ /* 0x000fe2000bf05300 */
[----:B------:R-:W4:-:S12]  /*16a80*/  S2R R21, SR_TID.X ;  /* 0x0000000000157919 */ /* 0x000f180000002100 */
[----:B------:R-:W-:Y:S01]  /*16a90*/  @P0 IADD3 R2, P1, R31, UR4, RZ ;  /* 0x000000041f020c10 */ /* 0x000fe2000ff3e0ff */
[----:B------:R-:W-:Y:S01]  /*16aa0*/  VIADD R0, R35, 0xffffffff ;  /* 0xffffffff23007836 */ /* 0x000fe20000000000 */
[----:B------:R-:W1:Y:S01]  /*16ab0*/  S2R R10, SR_TID.X ;  /* 0x00000000000a7919 */ /* 0x000e620000002100 */
[----:B------:R-:W-:Y:S01]  /*16ac0*/  ULDC UR4, c[0x0][0x2f4] ;  /* 0x0000bd0000047ab9 */ /* 0x000fe20000000800 */
[----:B0-----:R-:W-:Y:S02]  /*16ad0*/  @P0 IADD3.X R3, R32, UR5, RZ, P1, !PT ;  /* 0x0000000520030c10 */ /* 0x001fe40008ffe4ff */
[----:B----4-:R-:W-:-:S03]  /*16ae0*/  LOP3.LUT R21, R21, 0x7f, RZ, 0xc0, !PT ;  /* 0x0000007f15157812 */ /* 0x010fc600078ec0ff */
[----:B------:R0:W4:Y:S01]  /*16af0*/  @P0 LDG.E R27, desc[UR40][R2.64] ;  /* 0x00000028021b0981 */ /* 0x000122000c1e1900 */
[----:B------:R-:W-:Y:S01]  /*16b00*/  IMAD.MOV.U32 R35, RZ, RZ, RZ ;  /* 0x000000ffff237224 */ /* 0x000fe200078e00ff */
[----:B------:R-:W-:Y:S01]  /*16b10*/  ULDC UR5, c[0x0][0x320] ;  /* 0x0000c80000057ab9 */ /* 0x000fe20000000800 */
[----:B------:R-:W-:Y:S02]  /*16b20*/  SHF.R.U32.HI R33, RZ, 0x3, R21 ;  /* 0x00000003ff217819 */ /* 0x000fe40000011615 */
[----:B------:R-:W0:Y:S01]  /*16b30*/  S2R R21, SR_TID.X ;  /* 0x0000000000157919 */ /* 0x000e220000002100 */
[----:B-1----:R-:W-:-:S13]  /*16b40*/  ISETP.NE.AND P1, PT, R8, 0x1, PT ;  /* 0x000000010800780c */ /* 0x002fda0003f25270 */
[----:B------:R-:W1:Y:S08]  /*16b50*/  @P1 LDC R5, c[0x0][0x434] ;  /* 0x00010d00ff051b82 */ /* 0x000e700000000800 */
[----:B------:R-:W1:Y:S01]  /*16b60*/  @P1 LDC R4, c[0x0][0x438] ;  /* 0x00010e00ff041b82 */ /* 0x000e620000000800 */
[----:B0-----:R-:W-:-:S04]  /*16b70*/  SHF.L.U32 R21, R21, 0x4, RZ ;  /* 0x0000000415157819 */ /* 0x001fc800000006ff */
[----:B------:R-:W-:-:S05]  /*16b80*/  LOP3.LUT R21, R33, 0x70, R21, 0xf8, !PT ;  /* 0x0000007021157812 */ /* 0x000fca00078ef815 */
[----:B------:R-:W-:Y:S02]  /*16b90*/  IMAD R36, R0, 0x60, R21 ;  /* 0x0000006000247824 */ /* 0x000fe400078e0215 */
[----:B------:R-:W-:-:S05]  /*16ba0*/  IMAD.SHL.U32 R10, R10, 0x8, RZ ;  /* 0x000000080a0a7824 */ /* 0x000fca00078e00ff */
[----:B------:R-:W-:Y:S01]  /*16bb0*/  LOP3.LUT R10, R10, 0x38, RZ, 0xc0, !PT ;  /* 0x000000380a0a7812 */ /* 0x000fe200078ec0ff */
[----:B------:R-:W-:Y:S01]  /*16bc0*/  UMOV UR6, 0xffffffff ;  /* 0xffffffff00067882 */ /* 0x000fe20000000000 */
[----:B--2---:R-:W-:-:S04]  /*16bd0*/  ISETP.GE.AND P0, PT, R36, R20, PT ;  /* 0x000000142400720c */ /* 0x004fc80003f06270 */
[----:B------:R-:W-:Y:S01]  /*16be0*/  ISETP.GT.U32.OR P0, PT, R21, 0x5f, P0 ;  /* 0x0000005f1500780c */ /* 0x000fe20000704470 */
[----:B------:R-:W-:-:S12]  /*16bf0*/  IMAD.IADD R36, R36, 0x1, R30 ;  /* 0x0000000124247824 */ /* 0x000fd800078e021e */
[----:B------:R-:W0:Y:S01]  /*16c00*/  @!P0 LDC.64 R2, c[0x0][0x428] ;  /* 0x00010a00ff028b82 */ /* 0x000e220000000a00 */
[----:B-1----:R-:W-:-:S04]  /*16c10*/  @P1 IMAD.HI.U32 R5, R36, R5, RZ ;  /* 0x0000000524051227 */ /* 0x002fc800078e00ff */
[----:B------:R-:W-:Y:S01]  /*16c20*/  IMAD.MOV.U32 R6, RZ, RZ, R36 ;  /* 0x000000ffff067224 */ /* 0x000fe200078e0024 */
[----:B------:R-:W-:-:S04]  /*16c30*/  @P1 SHF.R.U32.HI R6, RZ, R4, R5 ;  /* 0x00000004ff061219 */ /* 0x000fc80000011605 */
[--C-:B------:R-:W-:Y:S01]  /*16c40*/  @!P0 SHF.R.S32.HI R5, RZ, 0x1f, R6.reuse ;  /* 0x0000001fff058819 */ /* 0x100fe20000011406 */
[----:B------:R-:W-:Y:S01]  /*16c50*/  @!P0 IMAD.MOV.U32 R4, RZ, RZ, R6 ;  /* 0x000000ffff048224 */ /* 0x000fe200078e0006 */
[----:B----4-:R-:W-:-:S03]  /*16c60*/  SHF.R.S32.HI R33, RZ, 0x1f, R27 ;  /* 0x0000001fff217819 */ /* 0x010fc6000001141b */
[----:B0-----:R-:W-:-:S04]  /*16c70*/  @!P0 IMAD.WIDE.U32 R4, R27, R2, R4 ;  /* 0x000000021b048225 */ /* 0x001fc800078e0004 */
[----:B------:R-:W-:-:S04]  /*16c80*/  @!P0 IMAD R7, R33, R2, RZ ;  /* 0x0000000221078224 */ /* 0x000fc800078e02ff */
[----:B------:R-:W-:Y:S02]  /*16c90*/  @!P0 IMAD R7, R27, R3, R7 ;  /* 0x000000031b078224 */ /* 0x000fe400078e0207 */
[----:B------:R-:W0:Y:S02]  /*16ca0*/  @!P0 LDC.64 R2, c[0x0][0x418] ;  /* 0x00010600ff028b82 */ /* 0x000e240000000a00 */
[----:B------:R-:W-:Y:S01]  /*16cb0*/  @!P0 IMAD.IADD R7, R5, 0x1, R7 ;  /* 0x0000000105078824 */ /* 0x000fe200078e0207 */
[----:B0-----:R-:W-:-:S04]  /*16cc0*/  @!P0 LEA R2, P1, R4, R2, 0x2 ;  /* 0x0000000204028211 */ /* 0x001fc800078210ff */
[----:B------:R-:W-:-:S05]  /*16cd0*/  @!P0 LEA.HI.X R3, R4, R3, R7, 0x2, P1 ;  /* 0x0000000304038211 */ /* 0x000fca00008f1407 */
[----:B------:R0:W5:Y:S01]  /*16ce0*/  @!P0 LDG.E R35, desc[UR40][R2.64] ;  /* 0x0000002802238981 */ /* 0x000162000c1e1900 */
[----:B------:R-:W-:Y:S02]  /*16cf0*/  ISETP.GT.U32.AND P0, PT, R21, 0x5f, PT ;  /* 0x0000005f1500780c */ /* 0x000fe40003f04070 */
[----:B------:R-:W1:Y:S01]  /*16d00*/  S2R R21, SR_TID.X ;  /* 0x0000000000157919 */ /* 0x000e620000002100 */
[----:B------:R-:W-:Y:S02]  /*16d10*/  ISETP.GE.AND P1, PT, R10, UR4, PT ;  /* 0x000000040a007c0c */ /* 0x000fe4000bf26270 */
[----:B---3--:R-:W-:-:S08]  /*16d20*/  LOP3.LUT R9, R9, 0xffffffdf, RZ, 0xc0, !PT ;  /* 0xffffffdf09097812 */ /* 0x008fd000078ec0ff */
[----:B------:R-:W-:-:S04]  /*16d30*/  @P0 LOP3.LUT R9, R9, 0x20, RZ, 0xfc, !PT ;  /* 0x0000002009090812 */ /* 0x000fc800078efcff */
[----:B------:R-:W-:Y:S02]  /*16d40*/  LOP3.LUT R9, R9, 0xfffffffe, RZ, 0xc0, !PT ;  /* 0xfffffffe09097812 */ /* 0x000fe400078ec0ff */
[----:B-1----:R-:W-:-:S04]  /*16d50*/  SHF.L.U32 R21, R21, 0x3, RZ ;  /* 0x0000000315157819 */ /* 0x002fc800000006ff */
[----:B------:R-:W-:-:S04]  /*16d60*/  LOP3.LUT R21, R21, 0x38, RZ, 0xc0, !PT ;  /* 0x0000003815157812 */ /* 0x000fc800078ec0ff */
[----:B------:R-:W-:-:S04]  /*16d70*/  LOP3.LUT R11, R21, 0x40, RZ, 0xfc, !PT ;  /* 0x00000040150b7812 */ /* 0x000fc800078efcff */
[----:B------:R-:W-:Y:S02]  /*16d80*/  ISETP.GE.AND P3, PT, R11, UR5, PT ;  /* 0x000000050b007c0c */ /* 0x000fe4000bf66270 */
[----:B------:R-:W-:Y:S02]  /*16d90*/  @P1 LOP3.LUT R9, R9, 0x1, RZ, 0xfc, !PT ;  /* 0x0000000109091812 */ /* 0x000fe400078efcff */
[C---:B------:R-:W-:Y:S02]  /*16da0*/  LOP3.LUT R11, R10.reuse, 0x80, RZ, 0xfc, !PT ;  /* 0x000000800a0b7812 */ /* 0x040fe400078efcff */
[----:B------:R-:W-:Y:S02]  /*16db0*/  LOP3.LUT R9, R9, 0xfffffff7, RZ, 0xc0, !PT ;  /* 0xfffffff709097812 */ /* 0x000fe400078ec0ff */
[----:B------:R-:W-:Y:S02]  /*16dc0*/  ISETP.GE.AND P2, PT, R11, UR5, PT ;  /* 0x000000050b007c0c */ /* 0x000fe4000bf46270 */
[----:B------:R-:W-:-:S03]  /*16dd0*/  ISETP.GE.AND P0, PT, R10, UR5, PT ;  /* 0x000000050a007c0c */ /* 0x000fc6000bf06270 */
[----:B------:R-:W-:-:S04]  /*16de0*/  @P3 LOP3.LUT R9, R9, 0x8, RZ, 0xfc, !PT ;  /* 0x0000000809093812 */ /* 0x000fc800078efcff */
[----:B------:R-:W-:Y:S02]  /*16df0*/  LOP3.LUT R9, R9, 0xffffffef, RZ, 0xc0, !PT ;  /* 0xffffffef09097812 */ /* 0x000fe400078ec0ff */
[----:B------:R-:W-:Y:S02]  /*16e00*/  LOP3.LUT R10, R10, 0xc0, RZ, 0xfc, !PT ;  /* 0x000000c00a0a7812 */ /* 0x000fe400078efcff */
[----:B------:R-:W-:Y:S02]  /*16e10*/  LOP3.LUT R9, R9, 0xfffffffb, RZ, 0xc0, !PT ;  /* 0xfffffffb09097812 */ /* 0x000fe400078ec0ff */
[----:B------:R-:W-:Y:S02]  /*16e20*/  ISETP.GE.AND P1, PT, R10, UR5, PT ;  /* 0x000000050a007c0c */ /* 0x000fe4000bf26270 */
[----:B------:R-:W-:-:S04]  /*16e30*/  @P2 LOP3.LUT R9, R9, 0x4, RZ, 0xfc, !PT ;  /* 0x0000000409092812 */ /* 0x000fc800078efcff */
[----:B------:R-:W-:-:S04]  /*16e40*/  @P0 LOP3.LUT R9, R9, 0x10, RZ, 0xfc, !PT ;  /* 0x0000001009090812 */ /* 0x000fc800078efcff */
[----:B------:R-:W-:-:S04]  /*16e50*/  LOP3.LUT R9, R9, 0xfffffffd, RZ, 0xc0, !PT ;  /* 0xfffffffd09097812 */ /* 0x000fc800078ec0ff */
[----:B------:R-:W-:-:S05]  /*16e60*/  @P1 LOP3.LUT R9, R9, 0x2, RZ, 0xfc, !PT ;  /* 0x0000000209091812 */ /* 0x000fca00078efcff */
[----:B------:R1:W-:Y:S01]  /*16e70*/  STL [R1], R9 ;  /* 0x0000000901007387 */ /* 0x0003e20000100800 */
[----:B0-----:R-:W-:-:S04]  /*16e80*/  IMAD.MOV R2, RZ, RZ, -R6 ;  /* 0x000000ffff027224 */ /* 0x001fc800078e0a06 */
[----:B------:R-:W-:Y:S01]  /*16e90*/  IMAD R36, R8, R2, R36 ;  /* 0x0000000208247224 */ /* 0x000fe200078e0224 */
[----:B------:R-:W-:Y:S06]  /*16ea0*/  BRA.DIV UR6, `(.L_x_9891) ;  /* 0x0000005606e87947 */ /* 0x000fec000b800000 */
.L_x_10044:
[----:B------:R-:W-:Y:S01]  /*16eb0*/  LOP3.LUT R3, R37, 0x2, RZ, 0xfc, !PT ;  /* 0x0000000225037812 */ /* 0x000fe200078efcff */
[----:B------:R-:W-:Y:S01]  /*16ec0*/  IMAD.MOV.U32 R2, RZ, RZ, R9 ;  /* 0x000000ffff027224 */ /* 0x000fe200078e0009 */
[----:B------:R-:W-:Y:S02]  /*16ed0*/  SEL R7, RZ, 0x1, P0 ;  /* 0x00000001ff077807 */ /* 0x000fe40000000000 */
[----:B------:R-:W-:Y:S02]  /*16ee0*/  ISETP.NE.AND P0, PT, R3, 0x3, PT ;  /* 0x000000030300780c */ /* 0x000fe40003f05270 */
[----:B------:R-:W-:-:S11]  /*16ef0*/  LOP3.LUT R2, R2, 0xffffffbf, RZ, 0xc0, !PT ;  /* 0xffffffbf02027812 */ /* 0x000fd600078ec0ff */
[----:B------:R-:W-:-:S05]  /*16f00*/  @P0 LOP3.LUT R2, R2, 0x40, RZ, 0xfc, !PT ;  /* 0x0000004002020812 */ /* 0x000fca00078efcff */
[----:B------:R0:W-:Y:S01]  /*16f10*/  STL [R1], R2 ;  /* 0x0000000201007387 */ /* 0x0001e20000100800 */
[----:B------:R-:W-:Y:S05]  /*16f20*/  @!P0 BRA `(.L_x_9892) ;  /* 0x0000000000048947 */ /* 0x000fea0003800000 */
[----:B------:R-:W-:Y:S01]  /*16f30*/  BPT.TRAP 0x1 ;  /* 0x000000040000795c */ /* 0x000fe20000300000 */
.L_x_9892:
[----:B------:R-:W-:Y:S01]  /*16f40*/  IMAD R32, R0, -0x60, R20 ;  /* 0xffffffa000207824 */ /* 0x000fe200078e0214 */
[----:B------:R-:W-:Y:S01]  /*16f50*/  SHF.L.U32 R0, R25, 0x1f, RZ ;  /* 0x0000001f19007819 */ /* 0x000fe200000006ff */
[----:B------:R-:W-:Y:S01]  /*16f60*/  IMAD R31, R24, 0x8, R22 ;  /* 0x00000008181f7824 */ /* 0x000fe200078e0216 */
[----:B------:R-:W-:Y:S03]  /*16f70*/  BSSY B0, `(.L_x_9893) ;  /* 0x0000003000007945 */ /* 0x000fe60003800000 */
[----:B------:R-:W2:Y:S02]  /*16f80*/  SYNCS.PHASECHK.TRANS64.TRYWAIT P0, [R31+URZ+0x22840], R0 ;  /* 0x022840001f0075a7 */ /* 0x000ea4000800017f */
[----:B--2---:R-:W-:Y:S05]  /*16f90*/  @!P0 BRA `(.L_x_9894) ;  /* 0x0000005400e08947 */ /* 0x004fea0003800000 */
.L_x_10045:
[----:B------:R-:W-:Y:S05]  /*16fa0*/  BSYNC B0 ;  /* 0x0000000000007941 */ /* 0x000fea0003800000 */
.L_x_9893:
[----:B0-----:R-:W3:Y:S01]  /*16fb0*/  LDL R2, [R1] ;  /* 0x0000000001027983 */ /* 0x001ee20000100800 */
[----:B--2---:R-:W-:Y:S01]  /*16fc0*/  SHF.R.S32.HI R0, RZ, 0x1f, R36 ;  /* 0x0000001fff007819 */ /* 0x004fe20000011424 */
[----:B------:R-:W-:Y:S01]  /*16fd0*/  ULDC.64 UR4, c[0x0][0x300] ;  /* 0x0000c00000047ab9 */ /* 0x000fe20000000a00 */
[----:B-----5:R-:W-:Y:S01]  /*16fe0*/  SHF.R.S32.HI R4, RZ, 0x1f, R35 ;  /* 0x0000001fff047819 */ /* 0x020fe20000011423 */
[----:B------:R-:W0:Y:S01]  /*16ff0*/  S2R R8, SR_TID.X ;  /* 0x0000000000087919 */ /* 0x000e220000002100 */
[----:B------:R-:W-:Y:S01]  /*17000*/  ULDC.64 UR6, c[0x0][0x2e8] ;  /* 0x0000ba0000067ab9 */ /* 0x000fe20000000a00 */
[----:B------:R2:W-:Y:S04]  /*17010*/  STL [R1+0x28], R0 ;  /* 0x0000280001007387 */ /* 0x0005e80000100800 */
[----:B------:R4:W-:Y:S01]  /*17020*/  STL [R1+0x2c], R4 ;  /* 0x00002c0401007387 */ /* 0x0009e20000100800 */
[----:B--2---:R-:W-:-:S04]  /*17030*/  IMAD R0, R0, UR4, RZ ;  /* 0x0000000400007c24 */ /* 0x004fc8000f8e02ff */
[----:B------:R-:W-:Y:S02]  /*17040*/  IMAD R0, R36, UR5, R0 ;  /* 0x0000000524007c24 */ /* 0x000fe4000f8e0200 */
[----:B0-----:R-:W-:-:S05]  /*17050*/  IMAD.SHL.U32 R8, R8, 0x8, RZ ;  /* 0x0000000808087824 */ /* 0x001fca00078e00ff */
[----:B------:R-:W-:Y:S02]  /*17060*/  LOP3.LUT R8, R8, 0x38, RZ, 0xc0, !PT ;  /* 0x0000003808087812 */ /* 0x000fe400078ec0ff */
[----:B---3--:R-:W-:Y:S01]  /*17070*/  LOP3.LUT P2, RZ, R2, 0x1, RZ, 0xc0, !PT ;  /* 0x0000000102ff7812 */ /* 0x008fe2000784c0ff */
[----:B------:R-:W-:Y:S01]  /*17080*/  IMAD.WIDE.U32 R2, R36, UR4, RZ ;  /* 0x0000000424027c25 */ /* 0x000fe2000f8e00ff */
[----:B------:R-:W-:-:S03]  /*17090*/  ULDC.64 UR4, c[0x0][0x310] ;  /* 0x0000c40000047ab9 */ /* 0x000fc60000000a00 */
[----:B------:R-:W-:Y:S02]  /*170a0*/  IMAD.IADD R3, R3, 0x1, R0 ;  /* 0x0000000103037824 */ /* 0x000fe400078e0200 */
[----:B------:R-:W-:Y:S02]  /*170b0*/  IMAD R0, R4, UR4, RZ ;  /* 0x0000000404007c24 */ /* 0x000fe4000f8e02ff */
[----:B----4-:R-:W0:Y:S01]  /*170c0*/  S2R R4, SR_TID.X ;  /* 0x0000000000047919 */ /* 0x010e220000002100 */
[----:B------:R-:W-:-:S04]  /*170d0*/  IMAD.WIDE.U32 R2, R35, UR4, R2 ;  /* 0x0000000423027c25 */ /* 0x000fc8000f8e0002 */
[----:B------:R-:W-:Y:S01]  /*170e0*/  IMAD R0, R35, UR5, R0 ;  /* 0x0000000523007c24 */ /* 0x000fe2000f8e0200 */
[----:B------:R-:W-:-:S03]  /*170f0*/  ULDC.64 UR4, c[0x0][0x308] ;  /* 0x0000c20000047ab9 */ /* 0x000fc60000000a00 */
[----:B------:R-:W-:Y:S02]  /*17100*/  IMAD.IADD R3, R3, 0x1, R0 ;  /* 0x0000000103037824 */ /* 0x000fe400078e0200 */
[----:B------:R-:W-:Y:S01]  /*17110*/  IMAD.WIDE.U32 R2, R18, UR4, R2 ;  /* 0x0000000412027c25 */ /* 0x000fe2000f8e0002 */
[----:B------:R-:W-:Y:S02]  /*17120*/  UMOV UR4, 0xffffffff ;  /* 0xffffffff00047882 */ /* 0x000fe40000000000 */
[----:B------:R-:W-:Y:S02]  /*17130*/  LEA R0, P0, R2, UR6, 0x1 ;  /* 0x0000000602007c11 */ /* 0x000fe4000f8008ff */
[----:B0-----:R-:W-:-:S04]  /*17140*/  LOP3.LUT R4, R4, 0x7f, RZ, 0xc0, !PT ;  /* 0x0000007f04047812 */ /* 0x001fc800078ec0ff */
[----:B------:R-:W-:Y:S01]  /*17150*/  SHF.R.U32.HI R5, RZ, 0x3, R4 ;  /* 0x00000003ff057819 */ /* 0x000fe20000011604 */
[----:B------:R-:W-:-:S04]  /*17160*/  IMAD R4, R18, UR5, R3 ;  /* 0x0000000512047c24 */ /* 0x000fc8000f8e0203 */
[----:B------:R-:W-:Y:S01]  /*17170*/  IMAD.IADD R32, R32, 0x1, -R5 ;  /* 0x0000000120207824 */ /* 0x000fe200078e0a05 */
[----:B------:R-:W-:Y:S01]  /*17180*/  LEA.HI.X R4, R2, UR7, R4, 0x1, P0 ;  /* 0x0000000702047c11 */ /* 0x000fe200080f0c04 */
[----:B------:R-:W-:-:S03]  /*17190*/  IMAD R5, R24, 0x1800, R28 ;  /* 0x0000180018057824 */ /* 0x000fc600078e021c */
[----:B------:R-:W-:Y:S01]  /*171a0*/  ISETP.GE.AND P0, PT, R32, 0x1, PT ;  /* 0x000000012000780c */ /* 0x000fe20003f06270 */
[----:B------:R-:W-:-:S12]  /*171b0*/  BRA.DIV UR4, `(.L_x_9895) ;  /* 0x00000056046c7947 */ /* 0x000fd8000b800000 */
[----:B------:R-:W0:Y:S01]  /*171c0*/  SHFL.IDX PT, R3, R0, RZ, 0x181f ;  /* 0x00181fff00037589 */ /* 0x000e2200000e0000 */
[----:B------:R-:W-:-:S03]  /*171d0*/  @P0 IMAD R6, R5, 0x2, R22 ;  /* 0x0000000205060824 */ /* 0x000fc600078e0216 */
[----:B------:R-:W2:Y:S01]  /*171e0*/  SHFL.IDX PT, R2, R4, RZ, 0x181f ;  /* 0x00181fff04027589 */ /* 0x000ea200000e0000 */
[----:B0-----:R-:W-:-:S05]  /*171f0*/  @P0 LEA R3, P1, R8, R3, 0x1 ;  /* 0x0000000308030211 */ /* 0x001fca00078208ff */
[----:B--2---:R-:W-:-:S05]  /*17200*/  @P0 IMAD.X R2, RZ, RZ, R2, P1 ;  /* 0x000000ffff020224 */ /* 0x004fca00008e0602 */
        /* <DEDUP_REMOVED lines=8> */
[----:B------:R-:W2:Y:S01]  /*17290*/  SHFL.IDX PT, R2, R4, 0x1, 0x181f ;  /* 0x00381f0004027f89 */ /* 0x000ea200000e0000 */
[----:B0-----:R-:W-:-:S04]  /*172a0*/  @P0 LEA R3, P1, R8, R3, 0x1 ;  /* 0x0000000308030211 */ /* 0x001fc800078208ff */
[----:B--2---:R-:W-:-:S04]  /*172b0*/  @P0 IADD3.X R2, RZ, R2, RZ, P1, !PT ;  /* 0x00000002ff020210 */ /* 0x004fc80000ffe4ff */
[----:B------:R-:W-:-:S04]  /*172c0*/  @P0 LOP3.LUT R3, R3, R2, RZ, 0x3c, !PT ;  /* 0x0000000203030212 */ /* 0x000fc800078e3cff */
[----:B------:R-:W-:-:S04]  /*172d0*/  @P0 LOP3.LUT R2, R3, R2, RZ, 0x3c, !PT ;  /* 0x0000000203020212 */ /* 0x000fc800078e3cff */
[----:B------:R-:W-:-:S05]  /*172e0*/  @P0 LOP3.LUT R3, R3, R2, RZ, 0x3c, !PT ;  /* 0x0000000203030212 */ /* 0x000fca00078e3cff */
[----:B------:R0:W-:Y:S01]  /*172f0*/  @P0 LDGSTS.E.BYPASS.LTC128B.128 [R6+0x1cc00], desc[UR40][R2.64], !P2 ;  /* 0x1cc0000002060fae */ /* 0x0001e2000d101d68 */
[----:B------:R-:W-:-:S03]  /*17300*/  ISETP.GE.AND P0, PT, R32, 0x21, PT ;  /* 0x000000212000780c */ /* 0x000fc60003f06270 */
[----:B0-----:R-:W0:Y:S10]  /*17310*/  SHFL.IDX PT, R3, R0, 0x2, 0x181f ;  /* 0x00581f0000037f89 */ /* 0x001e3400000e0000 */
[----:B------:R-:W-:Y:S01]  /*17320*/  @P0 IMAD R6, R5, 0x2, R22 ;  /* 0x0000000205060824 */ /* 0x000fe200078e0216 */
[----:B------:R-:W2:Y:S01]  /*17330*/  SHFL.IDX PT, R2, R4, 0x2, 0x181f ;  /* 0x00581f0004027f89 */ /* 0x000ea200000e0000 */
[----:B0-----:R-:W-:-:S05]  /*17340*/  @P0 LEA R3, P1, R8, R3, 0x1 ;  /* 0x0000000308030211 */ /* 0x001fca00078208ff */
[----:B--2---:R-:W-:-:S05]  /*17350*/  @P0 IMAD.X R2, RZ, RZ, R2, P1 ;  /* 0x000000ffff020224 */ /* 0x004fca00008e0602 */
        /* <DEDUP_REMOVED lines=17> */
[----:B------:R-:W2:Y:S04]  /*17470*/  SHFL.IDX PT, R2, R4, 0x4, 0x181f ;  /* 0x00981f0004027f89 */ /* 0x000ea800000e0000 */
[----:B------:R-:W3:Y:S04]  /*17480*/  SHFL.IDX PT, R4, R4, 0x5, 0x181f ;  /* 0x00b81f0004047f89 */ /* 0x000ee800000e0000 */
[----:B------:R-:W4:Y:S01]  /*17490*/  SHFL.IDX PT, R0, R0, 0x5, 0x181f ;  /* 0x00b81f0000007f89 */ /* 0x000f2200000e0000 */
[----:B0-----:R-:W-:-:S05]  /*174a0*/  @P0 LEA R3, P1, R8, R3, 0x1 ;  /* 0x0000000308030211 */ /* 0x001fca00078208ff */
[----:B--2---:R-:W-:-:S05]  /*174b0*/  @P0 IMAD.X R2, RZ, RZ, R2, P1 ;  /* 0x000000ffff020224 */ /* 0x004fca00008e0602 */
[----:B------:R-:W-:-:S04]  /*174c0*/  @P0 LOP3.LUT R3, R3, R2, RZ, 0x3c, !PT ;  /* 0x0000000203030212 */ /* 0x000fc800078e3cff */
[----:B------:R-:W-:-:S04]  /*174d0*/  @P0 LOP3.LUT R2, R3, R2, RZ, 0x3c, !PT ;  /* 0x0000000203020212 */ /* 0x000fc800078e3cff */
[----:B------:R-:W-:-:S05]  /*174e0*/  @P0 LOP3.LUT R3, R3, R2, RZ, 0x3c, !PT ;  /* 0x0000000203030212 */ /* 0x000fca00078e3cff */
[----:B---34-:R2:W-:Y:S02]  /*174f0*/  @P0 LDGSTS.E.BYPASS.LTC128B.128 [R6+0x1e400], desc[UR40][R2.64], !P2 ;  /* 0x1e40000002060fae */ /* 0x0185e4000d101d68 */
.L_x_10059:
[----:B------:R-:W-:-:S13]  /*17500*/  ISETP.GE.AND P0, PT, R32, 0x51, PT ;  /* 0x000000512000780c */ /* 0x000fda0003f06270 */
[----:B0-2---:R-:W-:Y:S02]  /*17510*/  @P0 LEA R2, P1, R8, R0, 0x1 ;  /* 0x0000000008020211 */ /* 0x005fe400078208ff */
        /* <DEDUP_REMOVED lines=8> */
.L_x_9896:
[----:B------:R-:W-:Y:S02]  /*175a0*/  PLOP3.LUT P1, PT, P1, P0, PT, 0xa2, 0x0 ;  /* 0x000000000000781c */ /* 0x000fe40000f21472 */
[----:B------:R-:W-:-:S08]  /*175b0*/  @P0 R2UR P1, UR4, R31 ;  /* 0x000000001f0402ca */ /* 0x000fd00000020000 */
[----:B------:R-:W-:-:S05]  /*175c0*/  @P0 PLOP3.LUT P0, PT, P1, PT, PT, 0x80, 0x0 ;  /* 0x000000000000081c */ /* 0x000fca0000f0f070 */
[----:B------:R-:W-:Y:S01]  /*175d0*/  @!P1 SYNCS.ARRIVE.TRANS64.RED.A0T1 RZ, [UR4+0x22830], RZ ;  /* 0x022830ffffff99a7 */ /* 0x000fe20008200404 */
[----:B------:R-:W-:Y:S07]  /*175e0*/  @!P1 ARRIVES.LDGSTSBAR.64.TRANSCNT [UR4+0x22830] ;  /* 0x02283000ff0099b0 */ /* 0x000fee0008000a84 */
[----:B------:R-:W-:Y:S05]  /*175f0*/  @P0 BRA.U.ANY `(.L_x_9896) ;  /* 0xfffffffd00e80947 */ /* 0x000fea000393ffff */
[----:B------:R-:W-:Y:S01]  /*17600*/  NOP ;  /* 0x0000000000007918 */ /* 0x000fe20000000000 */
[----:B------:R-:W-:-:S04]  /*17610*/  LOP3.LUT R0, R37, 0x2, RZ, 0xfc, !PT ;  /* 0x0000000225007812 */ /* 0x000fc800078efcff */
[----:B------:R-:W-:-:S13]  /*17620*/  ISETP.NE.AND P2, PT, R0, 0x3, PT ;  /* 0x000000030000780c */ /* 0x000fda0003f45270 */
[----:B------:R-:W-:Y:S05]  /*17630*/  @!P2 BRA `(.L_x_9897) ;  /* 0x000000000004a947 */ /* 0x000fea0003800000 */
[----:B------:R-:W-:Y:S01]  /*17640*/  BPT.TRAP 0x1 ;  /* 0x000000040000795c */ /* 0x000fe20000300000 */
.L_x_9897:
[----:B------:R2:W5:Y:S01]  /*17650*/  LDL R0, [R1] ;  /* 0x0000000001007983 */ /* 0x0005620000100800 */
[----:B------:R2:W-:Y:S03]  /*17660*/  SYNCS.ARRIVE.TRANS64.A1T0 RZ, [R31+URZ+0x22830], RZ ;  /* 0x022830ff1fff79a7 */ /* 0x0005e6000810003f */
[----:B------:R2:W5:Y:S04]  /*17670*/  LDL.LU R4, [R1+0x14] ;  /* 0x0000140001047983 */ /* 0x0005680000300800 */
[----:B0-----:R2:W5:Y:S02]  /*17680*/  LDL.LU R3, [R1+0xc] ;  /* 0x00000c0001037983 */ /* 0x0015640000300800 */
[----:B------:R-:W-:Y:S05]  /*17690*/  WARPSYNC.ALL ;  /* 0x0000000000007948 */ /* 0x000fea0003800000 */
[----:B------:R-:W-:Y:S01]  /*176a0*/  ULDC.64 UR4, c[0x0][0xa00] ;  /* 0x0002800000047ab9 */ /* 0x000fe20000000a00 */
[----:B------:R-:W-:Y:S01]  /*176b0*/  BSSY B6, `(.L_x_9898) ;  /* 0x000002b000067945 */ /* 0x000fe20003800000 */
[----:B------:R-:W-:Y:S01]  /*176c0*/  BAR.SYNC.DEFER_BLOCKING 0x8, 0x180 ;  /* 0x0206000000007b1d */ /* 0x000fe20000010000 */
[C---:B-----5:R-:W-:Y:S02]  /*176d0*/  LOP3.LUT P0, RZ, R0.reuse, 0x4, RZ, 0xc0, !PT ;  /* 0x0000000400ff7812 */ /* 0x060fe4000780c0ff */
[----:B------:R-:W-:-:S02]  /*176e0*/  LOP3.LUT P2, RZ, R0, 0x8, RZ, 0xc0, !PT ;  /* 0x0000000800ff7812 */ /* 0x000fc4000784c0ff */
[----:B------:R-:W-:Y:S02]  /*176f0*/  SEL R2, RZ, 0x4, P0 ;  /* 0x00000004ff027807 */ /* 0x000fe40000000000 */
[----:B------:R-:W-:Y:S02]  /*17700*/  ISETP.NE.U32.AND P0, PT, RZ, UR4, PT ;  /* 0x00000004ff007c0c */ /* 0x000fe4000bf05070 */
[----:B------:R-:W-:Y:S02]  /*17710*/  LOP3.LUT P1, RZ, R0, 0x2, RZ, 0xc0, !PT ;  /* 0x0000000200ff7812 */ /* 0x000fe4000782c0ff */
[----:B------:R-:W-:Y:S01]  /*17720*/  ISETP.NE.AND.EX P0, PT, RZ, UR5, PT, P0 ;  /* 0x00000005ff007c0c */ /* 0x000fe2000bf05300 */
[----:B------:R-:W-:Y:S01]  /*17730*/  ULDC.64 UR4, c[0x0][0x298] ;  /* 0x0000a60000047ab9 */ /* 0x000fe20000000a00 */
[----:B------:R-:W-:Y:S02]  /*17740*/  SEL R0, RZ, 0x2, P2 ;  /* 0x00000002ff007807 */ /* 0x000fe40001000000 */
[----:B------:R-:W-:-:S02]  /*17750*/  SEL R5, R34, RZ, !P0 ;  /* 0x000000ff22057207 */ /* 0x000fc40004000000 */
[----:B------:R-:W-:Y:S02]  /*17760*/  IADD3 R0, R2, R0, R7 ;  /* 0x0000000002007210 */ /* 0x000fe40007ffe007 */
[----:B------:R-:W-:Y:S01]  /*17770*/  SEL R34, RZ, 0x8, P1 ;  /* 0x00000008ff227807 */ /* 0x000fe20000800000 */
[----:B------:R0:W-:Y:S01]  /*17780*/  STL [R1+0x1c], R5 ;  /* 0x00001c0501007387 */ /* 0x0001e20000100800 */
[----:B------:R-:W-:-:S03]  /*17790*/  SEL R2, R4, RZ, !P0 ;  /* 0x000000ff04027207 */ /* 0x000fc60004000000 */
[----:B------:R-:W-:Y:S01]  /*177a0*/  IMAD.IADD R34, R0, 0x1, R34 ;  /* 0x0000000100227824 */ /* 0x000fe200078e0222 */
[----:B------:R-:W-:Y:S01]  /*177b0*/  SHF.R.S32.HI R0, RZ, 0x1f, R3 ;  /* 0x0000001fff007819 */ /* 0x000fe20000011403 */
[----:B------:R3:W-:Y:S04]  /*177c0*/  STL [R1+0x34], R2 ;  /* 0x0000340201007387 */ /* 0x0007e80000100800 */
[----:B------:R-:W-:Y:S02]  /*177d0*/  IMAD R0, R0, UR4, RZ ;  /* 0x0000000400007c24 */ /* 0x000fe4000f8e02ff */
[----:B0-----:R-:W-:-:S04]  /*177e0*/  IMAD.WIDE.U32 R4, R3, UR4, RZ ;  /* 0x0000000403047c25 */ /* 0x001fc8000f8e00ff */
[----:B------:R-:W-:Y:S01]  /*177f0*/  IMAD R0, R3, UR5, R0 ;  /* 0x0000000503007c24 */ /* 0x000fe2000f8e0200 */
[----:B------:R0:W-:Y:S01]  /*17800*/  STL.64 [R1+0x8], R4 ;  /* 0x0000080401007387 */ /* 0x0001e20000100a00 */
[----:B---3--:R-:W-:Y:S02]  /*17810*/  VIADD R2, R22, 0x18400 ;  /* 0x0001840016027836 */ /* 0x008fe40000000000 */
[----:B------:R-:W-:-:S03]  /*17820*/  IMAD.IADD R0, R5, 0x1, R0 ;  /* 0x0000000105007824 */ /* 0x000fc600078e0200 */
[----:B------:R-:W-:Y:S02]  /*17830*/  LOP3.LUT P0, RZ, R2, 0x3ff, RZ, 0xc0, !PT ;  /* 0x000003ff02ff7812 */ /* 0x000fe4000780c0ff */
[----:B------:R0:W-:Y:S11]  /*17840*/  STL [R1+0x14], R0 ;  /* 0x0000140001007387 */ /* 0x0001f60000100800 */
        /* <DEDUP_REMOVED lines=16> */
[----:B012---:R-:W-:Y:S05]  /*17950*/  CALL.ABS.NOINC R2 ;  /* 0x0000000002007343 */ /* 0x007fea0003c00000 */
.L_x_9899:
[----:B------:R-:W-:Y:S05]  /*17960*/  BSYNC B6 ;  /* 0x0000000000067941 */ /* 0x000fea0003800000 */
.L_x_9898:
[----:B------:R-:W3:Y:S01]  /*17970*/  LDL.LU R0, [R1+0x14] ;  /* 0x0000140001007983 */ /* 0x000ee20000300800 */
[----:B------:R-:W-:Y:S01]  /*17980*/  ULDC.64 UR4, c[0x0][0x2d8] ;  /* 0x0000b60000047ab9 */ /* 0x000fe20000000a00 */
[----:B------:R-:W0:Y:S02]  /*17990*/  LDC R7, c[0x0][0x448] ;  /* 0x00011200ff077b82 */ /* 0x000e240000000800 */
[----:B------:R-:W3:Y:S04]  /*179a0*/  LDL.LU.64 R2, [R1+0x8] ;  /* 0x0000080001027983 */ /* 0x000ee80000300a00 */
[----:B------:R-:W4:Y:S04]  /*179b0*/  LDL.LU R21, [R1+0x34] ;  /* 0x0000340001157983 */ /* 0x000f280000300800 */
[----:B------:R-:W2:Y:S01]  /*179c0*/  LDL.LU R20, [R1+0x1c] ;  /* 0x00001c0001147983 */ /* 0x000ea20000300800 */
[----:B------:R-:W-:-:S03]  /*179d0*/  IMAD.SHL.U32 R17, R17, 0x80, RZ ;  /* 0x0000008011117824 */ /* 0x000fc600078e00ff */
[----:B------:R0:W5:Y:S02]  /*179e0*/  LDL R8, [R1+0x4] ;  /* 0x0000040001087983 */ /* 0x0001640000100800 */
[----:B0-----:R-:W-:-:S13]  /*179f0*/  ISETP.NE.AND P0, PT, R7, 0x1, PT ;  /* 0x000000010700780c */ /* 0x001fda0003f05270 */
[----:B------:R-:W0:Y:S01]  /*17a00*/  @P0 LDC R4, c[0x0][0x44c] ;  /* 0x00011300ff040b82 */ /* 0x000e220000000800 */
[----:B---3--:R-:W-:Y:S02]  /*17a10*/  IMAD.MOV.U32 R3, RZ, RZ, R0 ;  /* 0x000000ffff037224 */ /* 0x008fe400078e0000 */
[----:B------:R-:W-:-:S04]  /*17a20*/  IMAD.WIDE.U32 R2, R18, UR4, R2 ;  /* 0x0000000412027c25 */ /* 0x000fc8000f8e0002 */
[----:B------:R-:W-:Y:S01]  /*17a30*/  IMAD R3, R18, UR5, R3 ;  /* 0x0000000512037c24 */ /* 0x000fe2000f8e0203 */
[----:B------:R-:W-:Y:S02]  /*17a40*/  ULDC.64 UR4, c[0x0][0x2e0] ;  /* 0x0000b80000047ab9 */ /* 0x000fe40000000a00 */
[----:B----4-:R-:W-:Y:S02]  /*17a50*/  IMAD R0, R21, UR4, RZ ;  /* 0x0000000415007c24 */ /* 0x010fe4000f8e02ff */
[----:B--2---:R-:W-:-:S04]  /*17a60*/  IMAD.WIDE.U32 R2, R20, UR4, R2 ;  /* 0x0000000414027c25 */ /* 0x004fc8000f8e0002 */
[----:B------:R-:W-:Y:S01]  /*17a70*/  IMAD R0, R20, UR5, R0 ;  /* 0x0000000514007c24 */ /* 0x000fe2000f8e0200 */
[----:B-1----:R-:W1:Y:S01]  /*17a80*/  S2R R9, SR_TID.X ;  /* 0x0000000000097919 */ /* 0x002e620000002100 */
[----:B------:R-:W-:Y:S02]  /*17a90*/  ULDC.64 UR4, c[0x0][0x2d0] ;  /* 0x0000b40000047ab9 */ /* 0x000fe40000000a00 */
[----:B------:R-:W-:Y:S01]  /*17aa0*/  IMAD.IADD R3, R3, 0x1, R0 ;  /* 0x0000000103037824 */ /* 0x000fe200078e0200 */
[----:B------:R-:W2:Y:S01]  /*17ab0*/  S2R R20, SR_TID.X ;  /* 0x0000000000147919 */ /* 0x000ea20000002100 */
[----:B------:R-:W3:Y:S01]  /*17ac0*/  @P0 LDC R0, c[0x0][0x450] ;  /* 0x00011400ff000b82 */ /* 0x000ee20000000800 */
[----:B--2---:R-:W-:-:S04]  /*17ad0*/  LOP3.LUT R20, R20, 0x7f, RZ, 0xc0, !PT ;  /* 0x0000007f14147812 */ /* 0x004fc800078ec0ff */
[----:B------:R-:W-:Y:S02]  /*17ae0*/  SHF.R.U32.HI R21, RZ, 0x3, R20 ;  /* 0x00000003ff157819 */ /* 0x000fe40000011614 */
[----:B------:R-:W2:Y:S02]  /*17af0*/  S2R R20, SR_TID.X ;  /* 0x0000000000147919 */ /* 0x000ea40000002100 */
[----:B--2---:R-:W-:-:S05]  /*17b00*/  IMAD.SHL.U32 R20, R20, 0x10, RZ ;  /* 0x0000001014147824 */ /* 0x004fca00078e00ff */
[----:B------:R-:W-:-:S04]  /*17b10*/  LOP3.LUT R20, R21, 0x70, R20, 0xf8, !PT ;  /* 0x0000007015147812 */ /* 0x000fc800078ef814 */
[----:B------:R-:W-:Y:S02]  /*17b20*/  LOP3.LUT R5, R20, R17, RZ, 0xfc, !PT ;  /* 0x0000001114057212 */ /* 0x000fe400078efcff */
[----:B------:R2:W5:Y:S03]  /*17b30*/  LDL R20, [R1+0x18] ;  /* 0x0000180001147983 */ /* 0x0005660000100800 */
[----:B0-----:R-:W-:-:S04]  /*17b40*/  @P0 IMAD.HI.U32 R6, R5, R4, RZ ;  /* 0x0000000405060227 */ /* 0x001fc800078e00ff */
[----:B------:R-:W-:Y:S01]  /*17b50*/  IMAD.MOV.U32 R4, RZ, RZ, R5 ;  /* 0x000000ffff047224 */ /* 0x000fe200078e0005 */
[----:B---3--:R-:W-:-:S04]  /*17b60*/  @P0 SHF.R.U32.HI R4, RZ, R0, R6 ;  /* 0x00000000ff040219 */ /* 0x008fc80000011606 */
[C---:B------:R-:W-:Y:S01]  /*17b70*/  IADD3 R0, -R4.reuse, RZ, RZ ;  /* 0x000000ff04007210 */ /* 0x040fe20007ffe1ff */
[----:B------:R-:W0:Y:S04]  /*17b80*/  S2R R21, SR_TID.X ;  /* 0x0000000000157919 */ /* 0x000e280000002100 */
        /* <DEDUP_REMOVED lines=12> */
[----:B-1----:R-:W-:Y:S01]  /*17c50*/  IMAD.SHL.U32 R9, R9, 0x8, RZ ;  /* 0x0000000809097824 */ /* 0x002fe200078e00ff */
        /* <DEDUP_REMOVED lines=13> */
[----:B------:R-:W1:Y:S03]  /*17d30*/  SHFL.IDX PT, R2, R4, RZ, 0x181f ;  /* 0x00181fff04027589 */ /* 0x000e6600000e0000 */
[C---:B------:R-:W-:Y:S01]  /*17d40*/  VIADD R6, R17.reuse, 0x10 ;  /* 0x0000001011067836 */ /* 0x040fe20000000000 */
[----:B------:R-:W-:-:S13]  /*17d50*/  ISETP.GE.AND P0, PT, R17, R5, PT ;  /* 0x000000051100720c */ /* 0x000fda0003f06270 */
[----:B0-----:R-:W-:-:S05]  /*17d60*/  @!P0 LEA R3, P2, R9, R3, 0x1 ;  /* 0x0000000309038211 */ /* 0x001fca00078408ff */
[----:B-1----:R-:W-:-:S05]  /*17d70*/  @!P0 IMAD.X R2, RZ, RZ, R2, P2 ;  /* 0x000000ffff028224 */ /* 0x002fca00010e0602 */
[----:B------:R-:W-:-:S04]  /*17d80*/  @!P0 LOP3.LUT R3, R3, R2, RZ, 0x3c, !PT ;  /* 0x0000000203038212 */ /* 0x000fc800078e3cff */
[----:B------:R-:W-:-:S04]  /*17d90*/  @!P0 LOP3.LUT R2, R3, R2, RZ, 0x3c, !PT ;  /* 0x0000000203028212 */ /* 0x000fc800078e3cff */
[----:B------:R-:W-:-:S05]  /*17da0*/  @!P0 LOP3.LUT R3, R3, R2, RZ, 0x3c, !PT ;  /* 0x0000000203038212 */ /* 0x000fca00078e3cff */
[----:B------:R-:W-:Y:S01]  /*17db0*/  @!PT LDS RZ, [RZ] ;  /* 0x00000000fffff984 */ /* 0x000fe20000000800 */
        /* <DEDUP_REMOVED lines=15> */
[----:B0-----:R-:W-:-:S04]  /*17eb0*/  @!P0 LEA R3, P2, R9, R3, 0x1 ;  /* 0x0000000309038211 */ /* 0x001fc800078408ff */
[----:B-1----:R-:W-:-:S04]  /*17ec0*/  @!P0 IADD3.X R2, RZ, R2, RZ, P2, !PT ;  /* 0x00000002ff028210 */ /* 0x002fc800017fe4ff */
        /* <DEDUP_REMOVED lines=37> */
[----:B------:R-:W2:Y:S04]  /*18120*/  SHFL.IDX PT, R4, R4, 0x7, 0x181f ;  /* 0x00f81f0004047f89 */ /* 0x000ea800000e0000 */
[----:B------:R-:W3:Y:S01]  /*18130*/  SHFL.IDX PT, R0, R0, 0x7, 0x181f ;  /* 0x00f81f0000007f89 */ /* 0x000ee200000e0000 */
[----:B0-----:R-:W-:-:S05]  /*18140*/  @!P0 LEA R3, P2, R9, R3, 0x1 ;  /* 0x0000000309038211 */ /* 0x001fca00078408ff */
[----:B-1----:R-:W-:-:S05]  /*18150*/  @!P0 IMAD.X R2, RZ, RZ, R2, P2 ;  /* 0x000000ffff028224 */ /* 0x002fca00010e0602 */
[----:B------:R-:W-:-:S04]  /*18160*/  @!P0 LOP3.LUT R3, R3, R2, RZ, 0x3c, !PT ;  /* 0x0000000203038212 */ /* 0x000fc800078e3cff */
[----:B------:R-:W-:-:S04]  /*18170*/  @!P0 LOP3.LUT R2, R3, R2, RZ, 0x3c, !PT ;  /* 0x0000000203028212 */ /* 0x000fc800078e3cff */
[----:B------:R-:W-:-:S05]  /*18180*/  @!P0 LOP3.LUT R3, R3, R2, RZ, 0x3c, !PT ;  /* 0x0000000203038212 */ /* 0x000fca00078e3cff */
[----:B--23--:R0:W-:Y:S02]  /*18190*/  @!P0 LDGSTS.E.BYPASS.LTC128B.128 [R8+0x1b400], desc[UR40][R2.64], !P1 ;  /* 0x1b40000002088fae */ /* 0x00c1e4000c901d68 */
.L_x_10076:
[----:B------:R-:W-:-:S04]  /*181a0*/  IADD3 R17, R17, 0x70, RZ ;  /* 0x0000007011117810 */ /* 0x000fc80007ffe0ff */
        /* <DEDUP_REMOVED lines=9> */
.L_x_9901:
        /* <DEDUP_REMOVED lines=18> */
.L_x_10077:
[----:B------:R-:W-:Y:S05]  /*18360*/  BSYNC B0 ;  /* 0x0000000000007941 */ /* 0x000fea0003800000 */
.L_x_9902:
[----:B------:R-:W-:-:S04]  /*18370*/  LOP3.LUT R0, R37, 0x2, RZ, 0xfc, !PT ;  /* 0x0000000225007812 */ /* 0x000fc800078efcff */
[----:B------:R-:W-:-:S13]  /*18380*/  ISETP.NE.AND P0, PT, R0, 0x3, PT ;  /* 0x000000030000780c */ /* 0x000fda0003f05270 */
[----:B------:R-:W-:Y:S05]  /*18390*/  @!P0 BRA `(.L_x_9904) ;  /* 0x0000000000048947 */ /* 0x000fea0003800000 */
[----:B------:R-:W-:Y:S01]  /*183a0*/  BPT.TRAP 0x1 ;  /* 0x000000040000795c */ /* 0x000fe20000300000 */
.L_x_9904:
[----:B------:R-:W-:Y:S01]  /*183b0*/  SHF.L.U32 R0, R25, 0x1f, RZ ;  /* 0x0000001f19007819 */ /* 0x000fe200000006ff */
[----:B------:R-:W-:Y:S03]  /*183c0*/  BSSY B0, `(.L_x_9905) ;  /* 0x0000003000007945 */ /* 0x000fe60003800000 */
[----:B------:R-:W1:Y:S02]  /*183d0*/  SYNCS.PHASECHK.TRANS64.TRYWAIT P0, [R31+URZ+0x22860], R0 ;  /* 0x022860001f0075a7 */ /* 0x000e64000800017f */
[----:B-1----:R-:W-:Y:S05]  /*183e0*/  @!P0 BRA `(.L_x_9906) ;  /* 0x0000005400988947 */ /* 0x002fea0003800000 */
.L_x_10078:
[----:B------:R-:W-:Y:S05]  /*183f0*/  BSYNC B0 ;  /* 0x0000000000007941 */ /* 0x000fea0003800000 */
.L_x_9905:
[----:B------:R-:W0:Y:S01]  /*18400*/  LDL.LU R2, [R1+0x28] ;  /* 0x0000280001027983 */ /* 0x000e220000300800 */
[----:B------:R-:W-:Y:S01]  /*18410*/  ULDC.64 UR4, c[0x0][0x328] ;  /* 0x0000ca0000047ab9 */ /* 0x000fe20000000a00 */
[----:B------:R-:W-:Y:S02]  /*18420*/  ULDC.64 UR6, c[0x0][0x318] ;  /* 0x0000c60000067ab9 */ /* 0x000fe40000000a00 */
[----:B------:R-:W1:Y:S01]  /*18430*/  LDL.LU R4, [R1+0x2c] ;  /* 0x00002c0001047983 */ /* 0x000e620000300800 */
[----:B0-----:R-:W-:-:S04]  /*18440*/  IMAD R3, R2, UR4, RZ ;  /* 0x0000000402037c24 */ /* 0x001fc8000f8e02ff */
[C---:B------:R-:W-:Y:S02]  /*18450*/  IMAD R5, R36.reuse, UR5, R3 ;  /* 0x0000000524057c24 */ /* 0x040fe4000f8e0203 */
[----:B------:R-:W-:Y:S01]  /*18460*/  IMAD.WIDE.U32 R2, R36, UR4, RZ ;  /* 0x0000000424027c25 */ /* 0x000fe2000f8e00ff */
[----:B------:R-:W-:-:S03]  /*18470*/  ULDC.64 UR4, c[0x0][0x338] ;  /* 0x0000ce0000047ab9 */ /* 0x000fc60000000a00 */
[----:B------:R-:W-:Y:S02]  /*18480*/  IMAD.IADD R3, R3, 0x1, R5 ;  /* 0x0000000103037824 */ /* 0x000fe400078e0205 */
[----:B-1----:R-:W-:Y:S02]  /*18490*/  IMAD R0, R4, UR4, RZ ;  /* 0x0000000404007c24 */ /* 0x002fe4000f8e02ff */
        /* <DEDUP_REMOVED lines=12> */
[----:B------:R-:W-:Y:S02]  /*18560*/  LOP3.LUT R7, R34, 0x1, RZ, 0xc0, !PT ;  /* 0x0000000122077812 */ /* 0x000fe400078ec0ff */
[----:B------:R-:W-:Y:S01]  /*18570*/  LEA R4, R4, R22, 0x1 ;  /* 0x0000001604047211 */ /* 0x000fe200078e08ff */
[----:B------:R-:W1:Y:S01]  /*18580*/  SHFL.IDX PT, R14, R5, RZ, 0x181f ;  /* 0x00181fff050e7589 */ /* 0x000e6200000e0000 */
[----:B------:R-:W-:Y:S02]  /*18590*/  ISETP.NE.U32.AND P3, PT, R7, 0x1, PT ;  /* 0x000000010700780c */ /* 0x000fe40003f65070 */
[C---:B------:R-:W-:Y:S01]  /*185a0*/  LOP3.LUT P2, RZ, R34.reuse, 0x2, RZ, 0xc0, !PT ;  /* 0x0000000222ff7812 */ /* 0x040fe2000784c0ff */
[----:B------:R-:W2:Y:S01]  /*185b0*/  SHFL.IDX PT, R3, R6, RZ, 0x181f ;  /* 0x00181fff06037589 */ /* 0x000ea200000e0000 */
[----:B------:R-:W-:-:S04]  /*185c0*/  LOP3.LUT P1, RZ, R34, 0x4, RZ, 0xc0, !PT ;  /* 0x0000000422ff7812 */ /* 0x000fc8000782c0ff */
[----:B------:R-:W-:Y:S01]  /*185d0*/  ISETP.LT.OR P4, PT, R32, 0x1, !P1 ;  /* 0x000000012000780c */ /* 0x000fe20004f81670 */
        /* <DEDUP_REMOVED lines=10> */
[----:B------:R-:W-:-:S03]  /*18680*/  LOP3.LUT P0, RZ, R34, 0x8, RZ, 0xc0, !PT ;  /* 0x0000000822ff7812 */ /* 0x000fc6000780c0ff */
        /* <DEDUP_REMOVED lines=15> */
[----:B------:R1:W-:Y:S01]  /*18780*/  LDGSTS.E.BYPASS.LTC128B.128 [R4+0x9c00], desc[UR40][R8.64+0x180], !P4 ;  /* 0x09c0018008047fae */ /* 0x0003e2000e101d68 */
        /* <DEDUP_REMOVED lines=11> */
[----:B-1----:R-:W-:-:S03]  /*18840*/  IADD3 R8, P4, R14, R0, RZ ;  /* 0x000000000e087210 */ /* 0x002fc60007f9e0ff */
[----:B------:R-:W-:Y:S04]  /*18850*/  SHFL.IDX PT, R14, R5, 0x4, 0x181f ;  /* 0x00981f00050e7f89 */ /* 0x000fe800000e0000 */
[----:B0-----:R-:W0:Y:S02]  /*18860*/  SHFL.IDX PT, R3, R6, 0x3, 0x181f ;  /* 0x00781f0006037f89 */ /* 0x001e2400000e0000 */
[----:B0-----:R-:W-:Y:S01]  /*18870*/  IMAD.X R9, RZ, RZ, R3, P4 ;  /* 0x000000ffff097224 */ /* 0x001fe200020e0603 */
[C---:B------:R-:W-:Y:S01]  /*18880*/  ISETP.LT.OR P4, PT, R32.reuse, 0x31, P3 ;  /* 0x000000312000780c */ /* 0x040fe20001f81670 */
[----:B------:R-:W0:Y:S04]  /*18890*/  SHFL.IDX PT, R3, R6, 0x4, 0x181f ;  /* 0x00981f0006037f89 */ /* 0x000e2800000e0000 */
[----:B------:R-:W1:Y:S08]  /*188a0*/  SHFL.IDX PT, R6, R6, 0x5, 0x181f ;  /* 0x00b81f0006067f89 */ /* 0x000e7000000e0000 */
[----:B------:R2:W-:Y:S01]  /*188b0*/  LDGSTS.E.BYPASS.LTC128B.128 [R4+0x1c00], desc[UR40][R8.64], !P4 ;  /* 0x01c0000008047fae */ /* 0x0005e2000e101d68 */
[----:B------:R-:W-:-:S13]  /*188c0*/  ISETP.LT.OR P4, PT, R32, 0x31, !P2 ;  /* 0x000000312000780c */ /* 0x000fda0005781670 */
[----:B------:R2:W-:Y:S01]  /*188d0*/  LDGSTS.E.BYPASS.LTC128B.128 [R4+0x4c00], desc[UR40][R8.64+0x80], !P4 ;  /* 0x04c0008008047fae */ /* 0x0005e2000e101d68 */
[----:B------:R-:W-:-:S13]  /*188e0*/  ISETP.LT.OR P4, PT, R32, 0x31, !P1 ;  /* 0x000000312000780c */ /* 0x000fda0004f81670 */
[----:B------:R2:W-:Y:S01]  /*188f0*/  LDGSTS.E.BYPASS.LTC128B.128 [R4+0x7c00], desc[UR40][R8.64+0x100], !P4 ;  /* 0x07c0010008047fae */ /* 0x0005e2000e101d68 */
[----:B------:R-:W-:-:S13]  /*18900*/  ISETP.LT.OR P4, PT, R32, 0x31, !P0 ;  /* 0x000000312000780c */ /* 0x000fda0004781670 */
[----:B------:R2:W-:Y:S01]  /*18910*/  LDGSTS.E.BYPASS.LTC128B.128 [R4+0xac00], desc[UR40][R8.64+0x180], !P4 ;  /* 0x0ac0018008047fae */ /* 0x0005e2000e101d68 */
[----:B------:R-:W-:-:S03]  /*18920*/  IADD3 R2, P4, R14, R0, RZ ;  /* 0x000000000e027210 */ /* 0x000fc60007f9e0ff */
[----:B------:R2:W3:Y:S02]  /*18930*/  SHFL.IDX PT, R14, R5, 0x5, 0x181f ;  /* 0x00b81f00050e7f89 */ /* 0x0004e400000e0000 */
        /* <DEDUP_REMOVED lines=9> */
.L_x_10092:
        /* <DEDUP_REMOVED lines=15> */
.L_x_9908:
[----:B------:R-:W-:Y:S02]  /*18ac0*/  PLOP3.LUT P1, PT, P1, P0, PT, 0xa2, 0x0 ;  /* 0x000000000000781c */ /* 0x000fe40000f21472 */
[----:B------:R-:W-:-:S08]  /*18ad0*/  @P0 R2UR P1, UR4, R31 ;  /* 0x000000001f0402ca */ /* 0x000fd00000020000 */
[----:B------:R-:W-:-:S05]  /*18ae0*/  @P0 PLOP3.LUT P0, PT, P1, PT, PT, 0x80, 0x0 ;  /* 0x000000000000081c */ /* 0x000fca0000f0f070 */
[----:B------:R-:W-:Y:S01]  /*18af0*/  @!P1 SYNCS.ARRIVE.TRANS64.RED.A0T1 RZ, [UR4+0x22850], RZ ;  /* 0x022850ffffff99a7 */ /* 0x000fe20008200404 */
[----:B------:R-:W-:Y:S07]  /*18b00*/  @!P1 ARRIVES.LDGSTSBAR.64.TRANSCNT [UR4+0x22850] ;  /* 0x02285000ff0099b0 */ /* 0x000fee0008000a84 */
[----:B------:R-:W-:Y:S05]  /*18b10*/  @P0 BRA.U.ANY `(.L_x_9908) ;  /* 0xfffffffd00e80947 */ /* 0x000fea000393ffff */
[----:B------:R-:W-:Y:S01]  /*18b20*/  NOP ;  /* 0x0000000000007918 */ /* 0x000fe20000000000 */
[----:B0-----:R-:W-:-:S04]  /*18b30*/  LOP3.LUT R2, R37, 0x2, RZ, 0xfc, !PT ;  /* 0x0000000225027812 */ /* 0x001fc800078efcff */
[----:B------:R-:W-:-:S13]  /*18b40*/  ISETP.NE.AND P2, PT, R2, 0x3, PT ;  /* 0x000000030200780c */ /* 0x000fda0003f45270 */
[----:B------:R-:W-:Y:S05]  /*18b50*/  @!P2 BRA `(.L_x_9909) ;  /* 0x000000000004a947 */ /* 0x000fea0003800000 */
[----:B------:R-:W-:Y:S01]  /*18b60*/  BPT.TRAP 0x1 ;  /* 0x000000040000795c */ /* 0x000fe20000300000 */
.L_x_9909:
[----:B------:R-:W2:Y:S01]  /*18b70*/  LDL.LU R2, [R1+0x20] ;  /* 0x0000200001027983 */ /* 0x000ea20000300800 */
[----:B------:R0:W-:Y:S01]  /*18b80*/  SYNCS.ARRIVE.TRANS64.A1T0 RZ, [R31+URZ+0x22850], RZ ;  /* 0x022850ff1fff79a7 */ /* 0x0001e2000810003f */
[----:B------:R-:W-:Y:S01]  /*18b90*/  BSSY B0, `(.L_x_9910) ;  /* 0x00000de000007945 */ /* 0x000fe20003800000 */
[----:B--2---:R-:W-:-:S05]  /*18ba0*/  VIADD R10, R2, 0xfffffffe ;  /* 0xfffffffe020a7836 */ /* 0x004fca0000000000 */
[----:B------:R-:W-:-:S13]  /*18bb0*/  ISETP.GE.AND P0, PT, R10, R29, PT ;  /* 0x0000001d0a00720c */ /* 0x000fda0003f06270 */
[----:B0-----:R-:W-:Y:S05]  /*18bc0*/  @!P0 BRA `(.L_x_9911) ;  /* 0x0000000c00688947 */ /* 0x001fea0003800000 */
.L_x_9924:
[----:B0-----:R-:W0:Y:S01]  /*18bd0*/  S2R R2, SR_TID.X ;  /* 0x0000000000027919 */ /* 0x001e220000002100 */
[----:B------:R-:W1:Y:S01]  /*18be0*/  LDC R6, c[0x0][0x430] ;  /* 0x00010c00ff067b82 */ /* 0x000e620000000800 */
[----:B------:R-:W-:Y:S01]  /*18bf0*/  IMAD R7, R10, 0x60, R30 ;  /* 0x000000600a077824 */ /* 0x000fe200078e021e */
[----:B------:R-:W-:Y:S01]  /*18c00*/  LOP3.LUT R12, R37, 0x2, RZ, 0xfc, !PT ;  /* 0x00000002250c7812 */ /* 0x000fe200078efcff */
[----:B--23--:R-:W2:Y:S01]  /*18c10*/  S2R R4, SR_TID.X ;  /* 0x0000000000047919 */ /* 0x00cea20000002100 */
[----:B------:R-:W-:Y:S01]  /*18c20*/  VIADD R24, R24, 0x1 ;  /* 0x0000000118187836 */ /* 0x000fe20000000000 */
[----:B-1----:R-:W-:Y:S02]  /*18c30*/  ISETP.NE.AND P0, PT, R6, 0x1, PT ;  /* 0x000000010600780c */ /* 0x002fe40003f05270 */
[----:B0-----:R-:W-:Y:S01]  /*18c40*/  LOP3.LUT R2, R2, 0x7f, RZ, 0xc0, !PT ;  /* 0x0000007f02027812 */ /* 0x001fe200078ec0ff */
[----:B--2---:R-:W-:-:S03]  /*18c50*/  IMAD.SHL.U32 R4, R4, 0x10, RZ ;  /* 0x0000001004047824 */ /* 0x004fc600078e00ff */
[----:B------:R-:W-:-:S07]  /*18c60*/  SHF.R.U32.HI R2, RZ, 0x3, R2 ;  /* 0x00000003ff027819 */ /* 0x000fce0000011602 */
[----:B------:R-:W0:Y:S01]  /*18c70*/  @P0 LDC R3, c[0x0][0x438] ;  /* 0x00010e00ff030b82 */ /* 0x000e220000000800 */
[----:B------:R-:W-:-:S04]  /*18c80*/  LOP3.LUT R4, R2, 0x70, R4, 0xf8, !PT ;  /* 0x0000007002047812 */ /* 0x000fc800078ef804 */
[----:B------:R-:W-:-:S03]  /*18c90*/  ISETP.GT.U32.AND P1, PT, R4, 0x5f, PT ;  /* 0x0000005f0400780c */ /* 0x000fc60003f24070 */
[----:B------:R-:W1:Y:S01]  /*18ca0*/  @P0 LDC R2, c[0x0][0x434] ;  /* 0x00010d00ff020b82 */ /* 0x000e620000000800 */
[----:B------:R-:W-:-:S05]  /*18cb0*/  IMAD.IADD R7, R4, 0x1, R7 ;  /* 0x0000000104077824 */ /* 0x000fca00078e0207 */
[----:B------:R-:W-:-:S04]  /*18cc0*/  MOV R11, R7 ;  /* 0x00000007000b7202 */ /* 0x000fc80000000f00 */
[----:B------:R-:W2:Y:S08]  /*18cd0*/  @!P1 LDC.64 R4, c[0x0][0x428] ;  /* 0x00010a00ff049b82 */ /* 0x000eb00000000a00 */
[----:B------:R-:W3:Y:S01]  /*18ce0*/  @!P1 LDC.64 R8, c[0x0][0x418] ;  /* 0x00010600ff089b82 */ /* 0x000ee20000000a00 */
[----:B-1----:R-:W-:-:S05]  /*18cf0*/  @P0 IMAD.HI.U32 R2, R7, R2, RZ ;  /* 0x0000000207020227 */ /* 0x002fca00078e00ff */
[----:B0-----:R-:W-:-:S04]  /*18d00*/  @P0 SHF.R.U32.HI R11, RZ, R3, R2 ;  /* 0x00000003ff0b0219 */ /* 0x001fc80000011602 */
[--C-:B------:R-:W-:Y:S01]  /*18d10*/  @!P1 SHF.R.S32.HI R3, RZ, 0x1f, R11.reuse ;  /* 0x0000001fff039819 */ /* 0x100fe2000001140b */
[----:B------:R-:W-:-:S04]  /*18d20*/  @!P1 IMAD.MOV.U32 R2, RZ, RZ, R11 ;  /* 0x000000ffff029224 */ /* 0x000fc800078e000b */
[----:B--2---:R-:W-:-:S04]  /*18d30*/  @!P1 IMAD.WIDE.U32 R2, R27, R4, R2 ;  /* 0x000000041b029225 */ /* 0x004fc800078e0002 */
[----:B------:R-:W-:Y:S01]  /*18d40*/  @!P1 IMAD R4, R33, R4, RZ ;  /* 0x0000000421049224 */ /* 0x000fe200078e02ff */
[----:B---3--:R-:W-:-:S03]  /*18d50*/  @!P1 LEA R8, P0, R2, R8, 0x2 ;  /* 0x0000000802089211 */ /* 0x008fc600078010ff */
[----:B------:R-:W-:-:S04]  /*18d60*/  @!P1 IMAD R5, R27, R5, R4 ;  /* 0x000000051b059224 */ /* 0x000fc800078e0204 */
[----:B------:R-:W-:Y:S02]  /*18d70*/  @!P1 IMAD.IADD R3, R5, 0x1, R3 ;  /* 0x0000000105039824 */ /* 0x000fe400078e0203 */
[----:B------:R-:W-:-:S03]  /*18d80*/  IMAD.MOV.U32 R5, RZ, RZ, RZ ;  /* 0x000000ffff057224 */ /* 0x000fc600078e00ff */
[----:B------:R-:W-:Y:S01]  /*18d90*/  @!P1 LEA.HI.X R9, R2, R9, R3, 0x2, P0 ;  /* 0x0000000902099211 */ /* 0x000fe200000f1403 */
[----:B------:R-:W-:Y:S01]  /*18da0*/  IMAD.MOV R3, RZ, RZ, -R11 ;  /* 0x000000ffff037224 */ /* 0x000fe200078e0a0b */
[----:B------:R-:W-:-:S03]  /*18db0*/  ISETP.NE.AND P0, PT, R24, 0x2, PT ;  /* 0x000000021800780c */ /* 0x000fc60003f05270 */
[----:B------:R0:W5:Y:S01]  /*18dc0*/  @!P1 LDG.E R5, desc[UR40][R8.64] ;  /* 0x0000002808059981 */ /* 0x000162000c1e1900 */
[----:B------:R-:W-:Y:S01]  /*18dd0*/  ISETP.NE.AND P1, PT, R12, 0x3, PT ;  /* 0x000000030c00780c */ /* 0x000fe20003f25270 */
[----:B------:R-:W-:Y:S05]  /*18de0*/  YIELD ;  /* 0x0000000000007946 */ /* 0x000fea0003800000 */
[----:B------:R-:W-:Y:S01]  /*18df0*/  SEL R2, RZ, 0x1, P0 ;  /* 0x00000001ff027807 */ /* 0x000fe20000000000 */
[----:B------:R-:W-:Y:S01]  /*18e00*/  IMAD R6, R6, R3, R7 ;  /* 0x0000000306067224 */ /* 0x000fe200078e0207 */
[----:B------:R-:W-:Y:S02]  /*18e10*/  SEL R24, R24, RZ, P0 ;  /* 0x000000ff18187207 */ /* 0x000fe40000000000 */
[----:B------:R-:W-:Y:S01]  /*18e20*/  LOP3.LUT R25, R25, R2, RZ, 0x3c, !PT ;  /* 0x0000000219197212 */ /* 0x000fe200078e3cff */
[----:B------:R-:W-:-:S02]  /*18e30*/  IMAD.MOV.U32 R2, RZ, RZ, R10 ;  /* 0x000000ffff027224 */ /* 0x000fc400078e000a */
[----:B------:R-:W-:-:S03]  /*18e40*/  VIADD R10, R10, 0xffffffff ;  /* 0xffffffff0a0a7836 */ /* 0x000fc60000000000 */
[----:B------:R-:W-:Y:S01]  /*18e50*/  ISETP.GT.AND P2, PT, R2, R29, PT ;  /* 0x0000001d0200720c */ /* 0x000fe20003f44270 */
[----:B0-----:R-:W-:-:S12]  /*18e60*/  @!P1 BRA `(.L_x_9912) ;  /* 0x0000000000049947 */ /* 0x001fd80003800000 */
[----:B------:R-:W-:Y:S01]  /*18e70*/  BPT.TRAP 0x1 ;  /* 0x000000040000795c */ /* 0x000fe20000300000 */
.L_x_9912:
[----:B------:R-:W-:Y:S01]  /*18e80*/  IMAD R4, R24, 0x8, R22 ;  /* 0x0000000818047824 */ /* 0x000fe200078e0216 */
[----:B------:R-:W-:Y:S01]  /*18e90*/  SHF.L.U32 R21, R25, 0x1f, RZ ;  /* 0x0000001f19157819 */ /* 0x000fe200000006ff */
[----:B------:R-:W-:Y:S01]  /*18ea0*/  BSSY B1, `(.L_x_9913) ;  /* 0x0000004000017945 */ /* 0x000fe20003800000 */
[----:B------:R-:W-:Y:S02]  /*18eb0*/  SHF.R.S32.HI R17, RZ, 0x1f, R6 ;  /* 0x0000001fff117819 */ /* 0x000fe40000011406 */
[----:B------:R-:W0:Y:S02]  /*18ec0*/  SYNCS.PHASECHK.TRANS64.TRYWAIT P0, [R4+URZ+0x22840], R21 ;  /* 0x02284015040075a7 */ /* 0x000e24000800017f */
[----:B0-----:R-:W-:Y:S05]  /*18ed0*/  @!P0 BRA `(.L_x_9914) ;  /* 0x0000005400388947 */ /* 0x001fea0003800000 */
.L_x_10093:
[----:B------:R-:W-:Y:S05]  /*18ee0*/  BSYNC B1 ;  /* 0x0000000000017941 */ /* 0x000fea0003800000 */
.L_x_9913:
[----:B------:R-:W2:Y:S01]  /*18ef0*/  LDL R2, [R1] ;  /* 0x0000000001027983 */ /* 0x000ea20000100800 */
[----:B------:R-:W-:Y:S01]  /*18f00*/  ULDC.64 UR4, c[0x0][0x300] ;  /* 0x0000c00000047ab9 */ /* 0x000fe20000000a00 */
[----:B-----5:R-:W-:Y:S01]  /*18f10*/  SHF.R.S32.HI R20, RZ, 0x1f, R5 ;  /* 0x0000001fff147819 */ /* 0x020fe20000011405 */
[----:B------:R-:W-:Y:S01]  /*18f20*/  IMAD R3, R17, UR4, RZ ;  /* 0x0000000411037c24 */ /* 0x000fe2000f8e02ff */
[----:B------:R-:W-:-:S03]  /*18f30*/  ULDC.64 UR6, c[0x0][0x2e8] ;  /* 0x0000ba0000067ab9 */ /* 0x000fc60000000a00 */
[----:B------:R-:W-:Y:S01]  /*18f40*/  IMAD R7, R6, UR5, R3 ;  /* 0x0000000506077c24 */ /* 0x000fe2000f8e0203 */
[----:B--2---:R-:W-:Y:S01]  /*18f50*/  LOP3.LUT P1, RZ, R2, 0x1, RZ, 0xc0, !PT ;  /* 0x0000000102ff7812 */ /* 0x004fe2000782c0ff */
        /* <DEDUP_REMOVED lines=44> */
.L_x_10107:
        /* <DEDUP_REMOVED lines=8> */
.L_x_9916:
[----:B------:R-:W-:Y:S02]  /*192a0*/  PLOP3.LUT P1, PT, P1, P0, PT, 0xa2, 0x0 ;  /* 0x000000000000781c */ /* 0x000fe40000f21472 */
[----:B------:R-:W-:-:S08]  /*192b0*/  @P0 R2UR P1, UR4, R4 ;  /* 0x00000000040402ca */ /* 0x000fd00000020000 */
[----:B------:R-:W-:-:S05]  /*192c0*/  @P0 PLOP3.LUT P0, PT, P1, PT, PT, 0x80, 0x0 ;  /* 0x000000000000081c */ /* 0x000fca0000f0f070 */
[----:B------:R-:W-:Y:S01]  /*192d0*/  @!P1 SYNCS.ARRIVE.TRANS64.RED.A0T1 RZ, [UR4+0x22830], RZ ;  /* 0x022830ffffff99a7 */ /* 0x000fe20008200404 */
[----:B------:R-:W-:Y:S07]  /*192e0*/  @!P1 ARRIVES.LDGSTSBAR.64.TRANSCNT [UR4+0x22830] ;  /* 0x02283000ff0099b0 */ /* 0x000fee0008000a84 */
[----:B------:R-:W-:Y:S05]  /*192f0*/  @P0 BRA.U.ANY `(.L_x_9916) ;  /* 0xfffffffd00e80947 */ /* 0x000fea000393ffff */
[----:B------:R-:W-:Y:S01]  /*19300*/  NOP ;  /* 0x0000000000007918 */ /* 0x000fe20000000000 */
[----:B--2---:R-:W-:-:S04]  /*19310*/  LOP3.LUT R2, R37, 0x2, RZ, 0xfc, !PT ;  /* 0x0000000225027812 */ /* 0x004fc800078efcff */
[----:B------:R-:W-:-:S13]  /*19320*/  ISETP.NE.AND P3, PT, R2, 0x3, PT ;  /* 0x000000030200780c */ /* 0x000fda0003f65270 */
[----:B------:R-:W-:Y:S05]  /*19330*/  @!P3 BRA `(.L_x_9917) ;  /* 0x000000000004b947 */ /* 0x000fea0003800000 */
[----:B------:R-:W-:Y:S01]  /*19340*/  BPT.TRAP 0x1 ;  /* 0x000000040000795c */ /* 0x000fe20000300000 */
.L_x_9917:
[----:B------:R2:W-:Y:S01]  /*19350*/  SYNCS.ARRIVE.TRANS64.A1T0 RZ, [R4+URZ+0x22830], RZ ;  /* 0x022830ff04ff79a7 */ /* 0x0005e2000810003f */
[----:B------:R-:W-:Y:S05]  /*19360*/  @!P3 BRA `(.L_x_9918) ;  /* 0x000000000004b947 */ /* 0x000fea0003800000 */
[----:B------:R-:W-:Y:S01]  /*19370*/  BPT.TRAP 0x1 ;  /* 0x000000040000795c */ /* 0x000fe20000300000 */
.L_x_9918:
[----:B------:R-:W3:Y:S01]  /*19380*/  SYNCS.PHASECHK.TRANS64.TRYWAIT P0, [R4+URZ+0x22860], R21 ;  /* 0x02286015040075a7 */ /* 0x000ee2000800017f */
[----:B------:R-:W-:Y:S04]  /*19390*/  BSSY B1, `(.L_x_9919) ;  /* 0x0000002000017945 */ /* 0x000fe80003800000 */
[----:B---3--:R-:W-:Y:S05]  /*193a0*/  @!P0 BRA `(.L_x_9920) ;  /* 0x0000005400bc8947 */ /* 0x008fea0003800000 */
.L_x_10108:
[----:B------:R-:W-:Y:S05]  /*193b0*/  BSYNC B1 ;  /* 0x0000000000017941 */ /* 0x000fea0003800000 */
.L_x_9919:
[----:B------:R-:W4:Y:S01]  /*193c0*/  LDL R2, [R1] ;  /* 0x0000000001027983 */ /* 0x000f220000100800 */
[----:B------:R-:W-:Y:S01]  /*193d0*/  ULDC.64 UR4, c[0x0][0x328] ;  /* 0x0000ca0000047ab9 */ /* 0x000fe20000000a00 */
[----:B------:R-:W-:Y:S01]  /*193e0*/  ULDC.64 UR6, c[0x0][0x318] ;  /* 0x0000c60000067ab9 */ /* 0x000fe20000000a00 */
[----:B------:R-:W-:-:S04]  /*193f0*/  IMAD R17, R17, UR4, RZ ;  /* 0x0000000411117c24 */ /* 0x000fc8000f8e02ff */
[----:B------:R-:W-:Y:S01]  /*19400*/  IMAD R17, R6, UR5, R17 ;  /* 0x0000000506117c24 */ /* 0x000fe2000f8e0211 */
[C---:B----4-:R-:W-:Y:S02]  /*19410*/  LOP3.LUT P5, RZ, R2.reuse, 0x10, RZ, 0xc0, !PT ;  /* 0x0000001002ff7812 */ /* 0x050fe400078ac0ff */
[C---:B------:R-:W-:Y:S02]  /*19420*/  LOP3.LUT P4, RZ, R2.reuse, 0x8, RZ, 0xc0, !PT ;  /* 0x0000000802ff7812 */ /* 0x040fe4000788c0ff */
[C---:B------:R-:W-:Y:S02]  /*19430*/  LOP3.LUT P3, RZ, R2.reuse, 0x4, RZ, 0xc0, !PT ;  /* 0x0000000402ff7812 */ /* 0x040fe4000786c0ff */
[----:B------:R-:W-:Y:S01]  /*19440*/  LOP3.LUT P1, RZ, R2, 0x2, RZ, 0xc0, !PT ;  /* 0x0000000202ff7812 */ /* 0x000fe2000782c0ff */
[----:B------:R-:W-:Y:S01]  /*19450*/  IMAD.WIDE.U32 R2, R6, UR4, RZ ;  /* 0x0000000406027c25 */ /* 0x000fe2000f8e00ff */
[----:B------:R-:W-:-:S03]  /*19460*/  ULDC.64 UR4, c[0x0][0x338] ;  /* 0x0000ce0000047ab9 */ /* 0x000fc60000000a00 */
[----:B------:R-:W-:Y:S01]  /*19470*/  IMAD R20, R20, UR4, RZ ;  /* 0x0000000414147c24 */ /* 0x000fe2000f8e02ff */
[----:B------:R-:W-:-:S03]  /*19480*/  IADD3 R3, R3, R17, RZ ;  /* 0x0000001103037210 */ /* 0x000fc60007ffe0ff */
        /* <DEDUP_REMOVED lines=11> */
[----:B------:R-:W4:Y:S01]  /*19540*/  SHFL.IDX PT, R14, R6, RZ, 0x181f ;  /* 0x00181fff060e7589 */ /* 0x000f2200000e0000 */
[----:B------:R-:W-:-:S03]  /*19550*/  IMAD R5, R5, 0x2, R22 ;  /* 0x0000000205057824 */ /* 0x000fc600078e0216 */
[----:B------:R-:W5:Y:S04]  /*19560*/  SHFL.IDX PT, R3, R7, RZ, 0x181f ;  /* 0x00181fff07037589 */ /* 0x000f6800000e0000 */
[----:B-1----:R-:W-:Y:S01]  /*19570*/  SHFL.IDX PT, R8, R7, 0x1, 0x181f ;  /* 0x00381f0007087f89 */ /* 0x002fe200000e0000 */
[----:B----4-:R-:W-:-:S03]  /*19580*/  IADD3 R2, P0, R14, R0, RZ ;  /* 0x000000000e027210 */ /* 0x010fc60007f1e0ff */
[----:B------:R-:W1:Y:S02]  /*19590*/  SHFL.IDX PT, R14, R6, 0x1, 0x181f ;  /* 0x00381f00060e7f89 */ /* 0x000e6400000e0000 */
[----:B-----5:R-:W-:-:S05]  /*195a0*/  IMAD.X R3, RZ, RZ, R3, P0 ;  /* 0x000000ffff037224 */ /* 0x020fca00000e0603 */
[----:B------:R-:W-:Y:S04]  /*195b0*/  LDGSTS.E.BYPASS.LTC128B.128 [R5+0x400], desc[UR40][R2.64], !P5 ;  /* 0x0040000002057fae */ /* 0x000fe8000e901d68 */
[----:B------:R-:W-:Y:S04]  /*195c0*/  LDGSTS.E.BYPASS.LTC128B.128 [R5+0x3400], desc[UR40][R2.64+0x80], !P4 ;  /* 0x0340008002057fae */ /* 0x000fe8000e101d68 */
[----:B------:R-:W-:Y:S04]  /*195d0*/  LDGSTS.E.BYPASS.LTC128B.128 [R5+0x6400], desc[UR40][R2.64+0x100], !P3 ;  /* 0x0640010002057fae */ /* 0x000fe8000d901d68 */
[----:B------:R1:W-:Y:S02]  /*195e0*/  LDGSTS.E.BYPASS.LTC128B.128 [R5+0x9400], desc[UR40][R2.64+0x180], !P1 ;  /* 0x0940018002057fae */ /* 0x0003e4000c901d68 */
[----:B-1----:R-:W-:-:S02]  /*195f0*/  IADD3 R2, P0, R14, R0, RZ ;  /* 0x000000000e027210 */ /* 0x002fc40007f1e0ff */
[----:B------:R-:W1:Y:S03]  /*19600*/  SHFL.IDX PT, R14, R6, 0x2, 0x181f ;  /* 0x00581f00060e7f89 */ /* 0x000e6600000e0000 */
[----:B------:R-:W-:Y:S02]  /*19610*/  IMAD.X R3, RZ, RZ, R8, P0 ;  /* 0x000000ffff037224 */ /* 0x000fe400000e0608 */
[----:B------:R-:W4:Y:S04]  /*19620*/  SHFL.IDX PT, R8, R7, 0x2, 0x181f ;  /* 0x00581f0007087f89 */ /* 0x000f2800000e0000 */
[----:B------:R-:W-:Y:S04]  /*19630*/  LDGSTS.E.BYPASS.LTC128B.128 [R5+0xc00], desc[UR40][R2.64], !P5 ;  /* 0x00c0000002057fae */ /* 0x000fe8000e901d68 */
[----:B------:R-:W-:Y:S04]  /*19640*/  LDGSTS.E.BYPASS.LTC128B.128 [R5+0x3c00], desc[UR40][R2.64+0x80], !P4 ;  /* 0x03c0008002057fae */ /* 0x000fe8000e101d68 */
[----:B------:R-:W-:Y:S04]  /*19650*/  LDGSTS.E.BYPASS.LTC128B.128 [R5+0x6c00], desc[UR40][R2.64+0x100], !P3 ;  /* 0x06c0010002057fae */ /* 0x000fe8000d901d68 */
[----:B------:R1:W-:Y:S02]  /*19660*/  LDGSTS.E.BYPASS.LTC128B.128 [R5+0x9c00], desc[UR40][R2.64+0x180], !P1 ;  /* 0x09c0018002057fae */ /* 0x0003e4000c901d68 */
[----:B-1----:R-:W-:-:S02]  /*19670*/  IADD3 R2, P0, R14, R0, RZ ;  /* 0x000000000e027210 */ /* 0x002fc40007f1e0ff */
[----:B------:R-:W1:Y:S03]  /*19680*/  SHFL.IDX PT, R14, R6, 0x3, 0x181f ;  /* 0x00781f00060e7f89 */ /* 0x000e6600000e0000 */
[----:B----4-:R-:W-:Y:S02]  /*19690*/  IMAD.X R3, RZ, RZ, R8, P0 ;  /* 0x000000ffff037224 */ /* 0x010fe400000e0608 */
        /* <DEDUP_REMOVED lines=14> */
[----:B------:R1:W0:Y:S03]  /*19780*/  SHFL.IDX PT, R14, R6, 0x5, 0x181f ;  /* 0x00b81f00060e7f89 */ /* 0x00022600000e0000 */
[----:B----4-:R-:W-:Y:S02]  /*19790*/  IMAD.X R3, RZ, RZ, R8, P0 ;  /* 0x000000ffff037224 */ /* 0x010fe400000e0608 */
[----:B------:R1:W4:Y:S04]  /*197a0*/  SHFL.IDX PT, R8, R7, 0x5, 0x181f ;  /* 0x00b81f0007087f89 */ /* 0x00032800000e0000 */
[----:B------:R1:W-:Y:S04]  /*197b0*/  LDGSTS.E.BYPASS.LTC128B.128 [R5+0x2400], desc[UR40][R2.64], !P5 ;  /* 0x0240000002057fae */ /* 0x0003e8000e901d68 */
[----:B------:R1:W-:Y:S04]  /*197c0*/  LDGSTS.E.BYPASS.LTC128B.128 [R5+0x5400], desc[UR40][R2.64+0x80], !P4 ;  /* 0x0540008002057fae */ /* 0x0003e8000e101d68 */
[----:B------:R1:W-:Y:S04]  /*197d0*/  LDGSTS.E.BYPASS.LTC128B.128 [R5+0x8400], desc[UR40][R2.64+0x100], !P3 ;  /* 0x0840010002057fae */ /* 0x0003e8000d901d68 */
[----:B------:R1:W-:Y:S02]  /*197e0*/  LDGSTS.E.BYPASS.LTC128B.128 [R5+0xb400], desc[UR40][R2.64+0x180], !P1 ;  /* 0x0b40018002057fae */ /* 0x0003e4000c901d68 */
.L_x_10122:
[----:B01----:R-:W-:-:S05]  /*197f0*/  IADD3 R2, P0, R14, R0, RZ ;  /* 0x000000000e027210 */ /* 0x003fca0007f1e0ff */
[----:B----4-:R-:W-:Y:S01]  /*19800*/  IMAD.X R3, RZ, RZ, R8, P0 ;  /* 0x000000ffff037224 */ /* 0x010fe200000e0608 */
        /* <DEDUP_REMOVED lines=9> */
.L_x_9922:
        /* <DEDUP_REMOVED lines=11> */
.L_x_9923:
[----:B------:R0:W-:Y:S01]  /*19950*/  SYNCS.ARRIVE.TRANS64.A1T0 RZ, [R4+URZ+0x22850], RZ ;  /* 0x022850ff04ff79a7 */ /* 0x0001e2000810003f */
[----:B------:R-:W-:Y:S05]  /*19960*/  @P2 BRA `(.L_x_9924) ;  /* 0xfffffff000982947 */ /* 0x000fea000383ffff */
.L_x_9911:
[----:B------:R-:W-:Y:S05]  /*19970*/  BSYNC B0 ;  /* 0x0000000000007941 */ /* 0x000fea0003800000 */
.L_x_9910:
[----:B------:R-:W1:Y:S01]  /*19980*/  S2R R2, SR_TID.X ;  /* 0x0000000000027919 */ /* 0x000e620000002100 */
[----:B------:R-:W-:Y:S01]  /*19990*/  IADD3 R24, R24, 0x1, RZ ;  /* 0x0000000118187810 */ /* 0x000fe20007ffe0ff */
[----:B------:R-:W-:Y:S03]  /*199a0*/  BSSY B0, `(.L_x_9925) ;  /* 0x0000013000007945 */ /* 0x000fe60003800000 */
[----:B------:R-:W-:-:S04]  /*199b0*/  ISETP.NE.AND P0, PT, R24, 0x2, PT ;  /* 0x000000021800780c */ /* 0x000fc80003f05270 */
[----:B------:R-:W-:-:S04]  /*199c0*/  SEL R0, RZ, 0x1, P0 ;  /* 0x00000001ff007807 */ /* 0x000fc80000000000 */
[----:B------:R-:W-:Y:S02]  /*199d0*/  LOP3.LUT R25, R25, R0, RZ, 0x3c, !PT ;  /* 0x0000000019197212 */ /* 0x000fe400078e3cff */
[----:B-1----:R-:W-:-:S04]  /*199e0*/  LOP3.LUT R2, R2, 0x7f, RZ, 0xc0, !PT ;  /* 0x0000007f02027812 */ /* 0x002fc800078ec0ff */
[----:B------:R-:W-:-:S13]  /*199f0*/  ISETP.NE.AND P1, PT, R2, RZ, PT ;  /* 0x000000ff0200720c */ /* 0x000fda0003f25270 */
[----:B------:R-:W-:Y:S05]  /*19a00*/  @P1 BRA `(.L_x_9926) ;  /* 0x0000000000301947 */ /* 0x000fea0003800000 */
[----:B------:R-:W1:Y:S01]  /*19a10*/  S2R R5, SR_LANEID ;  /* 0x0000000000057919 */ /* 0x000e620000000000 */
[----:B------:R-:W-:Y:S01]  /*19a20*/  VOTEU.ANY UR4, UPT, PT ;  /* 0x0000000000047886 */ /* 0x000fe200038e0100 */
[----:B------:R-:W4:Y:S01]  /*19a30*/  LDC.64 R2, c[0x0][0xc60] ;  /* 0x00031800ff027b82 */ /* 0x000f220000000a00 */
[----:B------:R-:W1:Y:S02]  /*19a40*/  FLO.U32 R0, UR4 ;  /* 0x0000000400007d00 */ /* 0x000e6400080e0000 */
[----:B-1----:R-:W-:-:S06]  /*19a50*/  ISETP.EQ.U32.AND P1, PT, R0, R5, PT ;  /* 0x000000050000720c */ /* 0x002fcc0003f22070 */
[----:B------:R-:W4:Y:S07]  /*19a60*/  POPC R5, UR4 ;  /* 0x0000000400057d09 */ /* 0x000f2e0008000000 */
[----:B----4-:R-:W4:Y:S01]  /*19a70*/  @P1 ATOMG.E.ADD.STRONG.GPU PT, R3, desc[UR40][R2.64], R5 ;  /* 0x00000005020319a8 */ /* 0x010f2200081ee1e8 */
[----:B0-23--:R-:W0:Y:S02]  /*19a80*/  S2R R4, SR_LTMASK ;  /* 0x0000000000047919 */ /* 0x00de240000003900 */
[----:B0-----:R-:W-:-:S04]  /*19a90*/  LOP3.LUT R4, R4, UR4, RZ, 0xc0, !PT ;  /* 0x0000000404047c12 */ /* 0x001fc8000f8ec0ff */
[----:B------:R-:W0:Y:S01]  /*19aa0*/  POPC R7, R4 ;  /* 0x0000000400077309 */ /* 0x000e220000000000 */
[----:B----4-:R-:W0:Y:S02]  /*19ab0*/  SHFL.IDX PT, R0, R3, R0, 0x1f ;  /* 0x00001f0003007589 */ /* 0x010e2400000e0000 */
[----:B0-----:R-:W-:-:S07]  /*19ac0*/  IADD3 R16, R0, UR36, R7 ;  /* 0x0000002400107c10 */ /* 0x001fce000fffe007 */
.L_x_9926:
[----:B------:R-:W-:Y:S05]  /*19ad0*/  BSYNC B0 ;  /* 0x0000000000007941 */ /* 0x000fea0003800000 */
.L_x_9925:
[----:B------:R-:W-:-:S07]  /*19ae0*/  SEL R24, R24, RZ, P0 ;  /* 0x000000ff18187207 */ /* 0x000fce0000000000 */
.L_x_9885:
[----:B------:R-:W-:Y:S05]  /*19af0*/  BSYNC B7 ;  /* 0x0000000000077941 */ /* 0x000fea0003800000 */
.L_x_9883:
[----:B------:R-:W4:Y:S02]  /*19b00*/  LDL R0, [R1] ;  /* 0x0000000001007983 */ /* 0x000f240000100800 */
[----:B----4-:R-:W-:-:S13]  /*19b10*/  LOP3.LUT P0, RZ, R0, 0x80, RZ, 0xc0, !PT ;  /* 0x0000008000ff7812 */ /* 0x010fda000780c0ff */
[----:B------:R-:W-:Y:S05]  /*19b20*/  @!P0 BRA `(.L_x_9927) ;  /* 0x0000000000248947 */ /* 0x000fea0003800000 */
[----:B------:R-:W-:Y:S05]  /*19b30*/  WARPSYNC.ALL ;  /* 0x0000000000007948 */ /* 0x000fea0003800000 */
[----:B------:R-:W1:Y:S08]  /*19b40*/  S2UR UR5, SR_CgaCtaId ;  /* 0x00000000000579c3 */ /* 0x000e700000008800 */
[----:B------:R-:W-:Y:S06]  /*19b50*/  BAR.SYNC.DEFER_BLOCKING 0x5, 0x180 ;  /* 0x0146000000007b1d */ /* 0x000fec0000010000 */
[----:B------:R-:W-:-:S02]  /*19b60*/  UMOV UR4, 0x400 ;  /* 0x0000040000047882 */ /* 0x000fc40000000000 */
[----:B-1----:R-:W-:-:S06]  /*19b70*/  ULEA UR4, UR5, UR4, 0x18 ;  /* 0x0000000405047291 */ /* 0x002fcc000f8ec03f */
[----:B0-----:R-:W-:-:S05]  /*19b80*/  IMAD.U32 R22, RZ, RZ, UR4 ;  /* 0x00000004ff167e24 */ /* 0x001fca000f8e00ff */
[----:B------:R4:W0:Y:S01]  /*19b90*/  LDS.128 R16, [R22+0x228d0] ;  /* 0x0228d00016107984 */ /* 0x0008220000000c00 */
[----:B------:R-:W-:Y:S06]  /*19ba0*/  BAR.ARV 0x4, 0x180 ;  /* 0x0106000000007b1d */ /* 0x000fec0000002000 */
[----:B------:R-:W-:Y:S05]  /*19bb0*/  BRA `(.L_x_9928) ;  /* 0x0000000800d07947 */ /* 0x000fea0003800000 */
.L_x_9927:
        /* <DEDUP_REMOVED lines=9> */
[----:B--23--:R-:W1:Y:S01]  /*19c50*/  @!P1 LDC.64 R4, c[0x0][0xc78] ;  /* 0x00031e00ff049b82 */ /* 0x00ce620000000a00 */
        /* <DEDUP_REMOVED lines=11> */
[----:B------:R0:W-:Y:S02]  /*19d10*/  SHFL.IDX PT, R6, R16, 0x1, 0x1f ;  /* 0x00201f0010067f89 */ /* 0x0001e400000e0000 */
[----:B0-----:R-:W-:-:S02]  /*19d20*/  IMAD.MOV.U32 R16, RZ, RZ, RZ ;  /* 0x000000ffff107224 */ /* 0x001fc400078e00ff */
[----:B--2---:R-:W-:Y:S02]  /*19d30*/  @!P1 IMAD.MOV.U32 R7, RZ, RZ, R8 ;  /* 0x000000ffff079224 */ /* 0x004fe400078e0008 */
[----:B---3--:R-:W-:Y:S01]  /*19d40*/  @!P1 IMAD.MOV.U32 R4, RZ, RZ, R5 ;  /* 0x000000ffff049224 */ /* 0x008fe200078e0005 */
        /* <DEDUP_REMOVED lines=18> */
.L_x_10132:
[----:B------:R-:W-:Y:S02]  /*19e70*/  ULDC UR4, c[0x0][0xc38] ;  /* 0x00030e0000047ab9 */ /* 0x000fe40000000800 */
[----:B------:R-:W-:-:S04]  /*19e80*/  IMAD.U32 R5, RZ, RZ, UR4 ;  /* 0x00000004ff057e24 */ /* 0x000fc8000f8e00ff */
[----:B-1----:R-:W-:-:S04]  /*19e90*/  IMAD R9, R14, R5, RZ ;  /* 0x000000050e097224 */ /* 0x002fc800078e02ff */
[----:B------:R-:W-:-:S05]  /*19ea0*/  IMAD.IADD R6, R6, 0x1, R9 ;  /* 0x0000000106067824 */ /* 0x000fca00078e0209 */
[----:B------:R-:W-:-:S13]  /*19eb0*/  ISETP.GT.AND P6, PT, R6, R0, PT ;  /* 0x000000000600720c */ /* 0x000fda0003fc4270 */
[----:B------:R-:W-:Y:S05]  /*19ec0*/  @P6 BRA `(.L_x_9930) ;  /* 0x0000000000a46947 */ /* 0x000fea0003800000 */
.L_x_9933:
        /* <DEDUP_REMOVED lines=35> */
.L_x_10140:
[----:B------:R-:W-:Y:S02]  /*1a100*/  ULDC UR4, c[0x0][0xc38] ;  /* 0x00030e0000047ab9 */ /* 0x000fe40000000800 */
[----:B------:R-:W-:-:S04]  /*1a110*/  IMAD.U32 R5, RZ, RZ, UR4 ;  /* 0x00000004ff057e24 */ /* 0x000fc8000f8e00ff */
[----:B-1----:R-:W-:-:S04]  /*1a120*/  IMAD R9, R14, R5, RZ ;  /* 0x000000050e097224 */ /* 0x002fc800078e02ff */
[----:B------:R-:W-:-:S05]  /*1a130*/  IMAD.IADD R6, R9, 0x1, R6 ;  /* 0x0000000109067824 */ /* 0x000fca00078e0206 */
[----:B------:R-:W-:-:S13]  /*1a140*/  ISETP.GT.AND P6, PT, R6, R0, PT ;  /* 0x000000000600720c */ /* 0x000fda0003fc4270 */
[----:B------:R-:W-:Y:S05]  /*1a150*/  @!P6 BRA `(.L_x_9933) ;  /* 0xfffffffc005ce947 */ /* 0x000fea000383ffff */
.L_x_9930:
        /* <DEDUP_REMOVED lines=9> */
.L_x_10145:
[----:B------:R-:W-:-:S13]  /*1a1f0*/  ISETP.NE.AND P0, PT, R8, RZ, PT ;  /* 0x000000ff0800720c */ /* 0x000fda0003f05270 */
[----:B------:R-:W-:Y:S05]  /*1a200*/  @!P0 BRA `(.L_x_9935) ;  /* 0x0000000000108947 */ /* 0x000fea0003800000 */
[----:B------:R-:W-:Y:S01]  /*1a210*/  UMOV UR4, 0xffffffff ;  /* 0xffffffff00047882 */ /* 0x000fe20000000000 */
[----:B------:R-:W-:Y:S02]  /*1a220*/  IADD3 R12, R6, -0x1, RZ ;  /* 0xffffffff060c7810 */ /* 0x000fe40007ffe0ff */
[----:B------:R-:W-:Y:S05]  /*1a230*/  BRA.DIV UR4, `(.L_x_9936) ;  /* 0x0000005a04447947 */ /* 0x000fea000b800000 */
[----:B------:R4:W0:Y:S02]  /*1a240*/  SHFL.IDX PT, R16, R3, R12, 0x1f ;  /* 0x00001f0c03107589 */ /* 0x00082400000e0000 */
.L_x_9935:
        /* <DEDUP_REMOVED lines=28> */
[----:B------:R-:W-:Y:S02]  /*1a410*/  MOV R2, RZ ;  /* 0x000000ff00027202 */ /* 0x000fe40000000f00 */
[----:B------:R-:W-:-:S03]  /*1a420*/  ISETP.NE.AND P1, PT, R7, RZ, PT ;  /* 0x000000ff0700720c */ /* 0x000fc60003f25270 */
        /* <DEDUP_REMOVED lines=22> */
[----:B------:R-:W-:-:S04]  /*1a590*/  @!P1 LOP3.LUT R8, RZ, R4, RZ, 0x33, !PT ;  /* 0x00000004ff089212 */ /* 0x000fc800078e33ff */
[----:B------:R-:W-:-:S05]  /*1a5a0*/  IADD3 R2, -R8, RZ, RZ ;  /* 0x000000ff08027210 */ /* 0x000fca0007ffe1ff */
[C---:B------:R-:W-:Y:S02]  /*1a5b0*/  IMAD R9, R4.reuse, R2, R9 ;  /* 0x0000000204097224 */ /* 0x040fe400078e0209 */
[----:B------:R-:W-:-:S04]  /*1a5c0*/  IMAD R4, R4, 0x1000000, R8 ;  /* 0x0100000004047824 */ /* 0x000fc800078e0208 */
[----:B------:R-:W-:Y:S01]  /*1a5d0*/  IMAD R18, R9, 0x10000, R4 ;  /* 0x0001000009127824 */ /* 0x000fe200078e0204 */
[----:B------:R-:W-:Y:S06]  /*1a5e0*/  BRA `(.L_x_9937) ;  /* 0x00000000001c7947 */ /* 0x000fec0003800000 */
.L_x_9931:
[----:B------:R-:W-:Y:S01]  /*1a5f0*/  UMOV UR4, URZ ;  /* 0x0000003f00047c82 */ /* 0x000fe20008000000 */
[----:B------:R-:W-:Y:S01]  /*1a600*/  UMOV UR5, URZ ;  /* 0x0000003f00057c82 */ /* 0x000fe20008000000 */
[----:B------:R-:W-:Y:S01]  /*1a610*/  ULDC UR6, c[0x0][0xc3c] ;  /* 0x00030f0000067ab9 */ /* 0x000fe20000000800 */
[----:B------:R-:W-:Y:S02]  /*1a620*/  IMAD.MOV.U32 R16, RZ, RZ, R0 ;  /* 0x000000ffff107224 */ /* 0x000fe400078e0000 */
[----:B------:R-:W-:Y:S02]  /*1a630*/  IMAD.U32 R17, RZ, RZ, UR4 ;  /* 0x00000004ff117e24 */ /* 0x000fe4000f8e00ff */
[----:B------:R-:W-:Y:S02]  /*1a640*/  IMAD.U32 R18, RZ, RZ, UR5 ;  /* 0x00000005ff127e24 */ /* 0x000fe4000f8e00ff */
[----:B------:R-:W-:-:S07]  /*1a650*/  IMAD.U32 R19, RZ, RZ, UR6 ;  /* 0x00000006ff137e24 */ /* 0x000fce000f8e00ff */
.L_x_9937:
        /* <DEDUP_REMOVED lines=10> */
.L_x_9928:
[----:B------:R-:W-:Y:S02]  /*1a700*/  ULDC UR4, c[0x0][0xc3c] ;  /* 0x00030f0000047ab9 */ /* 0x000fe40000000800 */
[----:B0-----:R-:W-:-:S13]  /*1a710*/  ISETP.GE.AND P0, PT, R19, UR4, PT ;  /* 0x0000000413007c0c */ /* 0x001fda000bf06270 */
[----:B------:R-:W-:Y:S05]  /*1a720*/  @!P0 BRA `(.L_x_9938) ;  /* 0xffffffa000388947 */ /* 0x000fea000383ffff */
[----:B------:R-:W-:Y:S05]  /*1a730*/  BSYNC B8 ;  /* 0x0000000000087941 */ /* 0x000fea0003800000 */
.L_x_9837:
[----:B------:R-:W5:Y:S01]  /*1a740*/  LDL.LU R0, [R1+0x24] ;  /* 0x0000240001007983 */ /* 0x000f620000300800 */
[----:B------:R-:W-:Y:S01]  /*1a750*/  BSSY B0, `(.L_x_9939) ;  /* 0x000000b000007945 */ /* 0x000fe20003800000 */
[----:B------:R-:W1:Y:S01]  /*1a760*/  S2R R5, SR_CgaCtaId ;  /* 0x0000000000057919 */ /* 0x000e620000008800 */
[----:B-----5:R-:W-:-:S04]  /*1a770*/  IADD3 R0, R0, 0x1, RZ ;  /* 0x0000000100007810 */ /* 0x020fc80007ffe0ff */
[----:B--2---:R-:W-:-:S04]  /*1a780*/  LEA.HI R2, R0, R0, RZ, 0x1 ;  /* 0x0000000000027211 */ /* 0x004fc800078f08ff */
[----:B0-----:R-:W-:Y:S02]  /*1a790*/  LOP3.LUT R3, R2, 0xfffffffe, RZ, 0xc0, !PT ;  /* 0xfffffffe02037812 */ /* 0x001fe400078ec0ff */
[----:B------:R-:W-:-:S03]  /*1a7a0*/  MOV R2, 0x400 ;  /* 0x0000040000027802 */ /* 0x000fc60000000f00 */
[----:B------:R-:W-:Y:S01]  /*1a7b0*/  IMAD.IADD R0, R0, 0x1, -R3 ;  /* 0x0000000100007824 */ /* 0x000fe200078e0a03 */
[----:B-1----:R-:W-:-:S04]  /*1a7c0*/  LEA R5, R5, R2, 0x18 ;  /* 0x0000000205057211 */ /* 0x002fc800078ec0ff */
[----:B------:R-:W-:-:S04]  /*1a7d0*/  SHF.L.U32 R0, R0, 0x1f, RZ ;  /* 0x0000001f00007819 */ /* 0x000fc800000006ff */
[----:B------:R-:W0:Y:S02]  /*1a7e0*/  SYNCS.PHASECHK.TRANS64.TRYWAIT P0, [R5+URZ+0x22820], R0 ;  /* 0x02282000050075a7 */ /* 0x000e24000800017f */
[----:B0-----:R-:W-:Y:S05]  /*1a7f0*/  @!P0 BRA `(.L_x_9940) ;  /* 0x0000005000fc8947 */ /* 0x001fea0003800000 */
.L_x_10148:
[----:B------:R-:W-:Y:S05]  /*1a800*/  BSYNC B0 ;  /* 0x0000000000007941 */ /* 0x000fea0003800000 */
.L_x_9939:
[----:B------:R-:W-:-:S03]  /*1a810*/  UMOV UR4, 0xffffffff ;  /* 0xffffffff00047882 */ /* 0x000fc60000000000 */
[----:B------:R-:W-:Y:S05]  /*1a820*/  BRA.DIV UR4, `(.L_x_9941) ;  /* 0x0000005604047947 */ /* 0x000fea000b800000 */
[----:B0-----:R-:W0:Y:S02]  /*1a830*/  S2R R0, SR_TID.X ;  /* 0x0000000000007919 */ /* 0x001e240000002100 */
[----:B0-----:R-:W-:-:S04]  /*1a840*/  SHF.R.U32.HI R0, RZ, 0x5, R0 ;  /* 0x00000005ff007819 */ /* 0x001fc80000011600 */
[----:B------:R-:W-:-:S05]  /*1a850*/  LOP3.LUT R0, R0, 0x3, RZ, 0xc0, !PT ;  /* 0x0000000300007812 */ /* 0x000fca00078ec0ff */
[----:B------:R0:W1:Y:S02]  /*1a860*/  SHFL.IDX PT, R14, R0, RZ, 0x1f ;  /* 0x00001fff000e7589 */ /* 0x00006400000e0000 */
.L_x_10151:
[----:B-1----:R-:W-:-:S13]  /*1a870*/  ISETP.NE.AND P0, PT, R14, RZ, PT ;  /* 0x000000ff0e00720c */ /* 0x002fda0003f05270 */
[----:B------:R-:W-:Y:S05]  /*1a880*/  @P0 BRA `(.L_x_9673) ;  /* 0x0000000000840947 */ /* 0x000fea0003800000 */
[----:B------:R-:W-:-:S03]  /*1a890*/  UMOV UR4, 0xffffffff ;  /* 0xffffffff00047882 */ /* 0x000fc60000000000 */
[----:B------:R-:W-:Y:S05]  /*1a8a0*/  BRA.DIV UR4, `(.L_x_9942) ;  /* 0x0000005604187947 */ /* 0x000fea000b800000 */
[----:B------:R-:W-:-:S13]  /*1a8b0*/  ELECT P6, URZ, PT ;  /* 0x00000000003f782f */ /* 0x000fda00038c0000 */
.L_x_10154:
[----:B------:R-:W-:Y:S05]  /*1a8c0*/  @!P6 BRA `(.L_x_9673) ;  /* 0x000000000074e947 */ /* 0x000fea0003800000 */
[----:B------:R-:W-:-:S04]  /*1a8d0*/  LOP3.LUT R37, R37, 0x2, RZ, 0xfc, !PT ;  /* 0x0000000225257812 */ /* 0x000fc800078efcff */
[----:B------:R-:W-:-:S13]  /*1a8e0*/  ISETP.NE.AND P0, PT, R37, 0x3, PT ;  /* 0x000000032500780c */ /* 0x000fda0003f05270 */
[----:B------:R-:W-:Y:S05]  /*1a8f0*/  @!P0 BRA `(.L_x_9943) ;  /* 0x0000000000048947 */ /* 0x000fea0003800000 */
[----:B------:R-:W-:Y:S01]  /*1a900*/  BPT.TRAP 0x1 ;  /* 0x000000040000795c */ /* 0x000fe20000300000 */
.L_x_9943:
[C---:B------:R-:W-:Y:S01]  /*1a910*/  IMAD R3, R24.reuse, 0x8, R5 ;  /* 0x0000000818037824 */ /* 0x040fe200078e0205 */
[----:B------:R-:W-:Y:S01]  /*1a920*/  SHF.L.U32 R2, R25, 0x1f, RZ ;  /* 0x0000001f19027819 */ /* 0x000fe200000006ff */
[----:B------:R-:W-:-:S03]  /*1a930*/  VIADD R24, R24, 0x1 ;  /* 0x0000000118187836 */ /* 0x000fc60000000000 */
[----:B------:R-:W1:Y:S02]  /*1a940*/  SYNCS.PHASECHK.TRANS64.TRYWAIT P1, [R3+URZ+0x22840], R2 ;  /* 0x02284002030075a7 */ /* 0x000e64000802017f */
[----:B------:R-:W-:-:S04]  /*1a950*/  ISETP.NE.AND P2, PT, R24, 0x2, PT ;  /* 0x000000021800780c */ /* 0x000fc80003f45270 */
[----:B0-----:R-:W-:Y:S01]  /*1a960*/  SEL R0, RZ, 0x1, P2 ;  /* 0x00000001ff007807 */ /* 0x001fe20001000000 */
[----:B-1----:R-:W-:Y:S08]  /*1a970*/  @!P1 BRA `(.L_x_9944) ;  /* 0x0000005400049947 */ /* 0x002ff00003800000 */
.L_x_10155:
[----:B------:R-:W-:Y:S02]  /*1a980*/  SEL R24, R24, RZ, P2 ;  /* 0x000000ff18187207 */ /* 0x000fe40001000000 */
[----:B------:R-:W-:Y:S01]  /*1a990*/  LOP3.LUT R0, R25, R0, RZ, 0x3c, !PT ;  /* 0x0000000019007212 */ /* 0x000fe200078e3cff */
[----:B------:R-:W-:Y:S06]  /*1a9a0*/  @!P0 BRA `(.L_x_9945) ;  /* 0x0000000000048947 */ /* 0x000fec0003800000 */
[----:B------:R-:W-:Y:S01]  /*1a9b0*/  BPT.TRAP 0x1 ;  /* 0x000000040000795c */ /* 0x000fe20000300000 */
.L_x_9945:
[----:B------:R-:W-:Y:S01]  /*1a9c0*/  IMAD R5, R24, 0x8, R5 ;  /* 0x0000000818057824 */ /* 0x000fe200078e0205 */
[----:B------:R-:W-:-:S04]  /*1a9d0*/  SHF.L.U32 R0, R0, 0x1f, RZ ;  /* 0x0000001f00007819 */ /* 0x000fc800000006ff */
[----:B------:R-:W1:Y:S02]  /*1a9e0*/  SYNCS.PHASECHK.TRANS64.TRYWAIT P1, [R5+URZ+0x22840], R0 ;  /* 0x02284000050075a7 */ /* 0x000e64000802017f */
[----:B-1----:R-:W-:Y:S05]  /*1a9f0*/  @!P1 BRA `(.L_x_9946) ;  /* 0x0000005000f89947 */ /* 0x002fea0003800000 */
.L_x_10156:
[----:B------:R-:W-:Y:S05]  /*1aa00*/  @!P0 BRA `(.L_x_9947) ;  /* 0x0000000000048947 */ /* 0x000fea0003800000 */
[----:B------:R-:W-:Y:S01]  /*1aa10*/  BPT.TRAP 0x1 ;  /* 0x000000040000795c */ /* 0x000fe20000300000 */
.L_x_9947:
[----:B------:R-:W2:Y:S02]  /*1aa20*/  SYNCS.PHASECHK.TRANS64.TRYWAIT P1, [R3+URZ+0x22860], R2 ;  /* 0x02286002030075a7 */ /* 0x000ea4000802017f */
[----:B--2---:R-:W-:Y:S05]  /*1aa30*/  @!P1 BRA `(.L_x_9948) ;  /* 0x0000005000fc9947 */ /* 0x004fea0003800000 */
.L_x_10157:
[----:B------:R-:W-:Y:S05]  /*1aa40*/  @!P0 BRA `(.L_x_9949) ;  /* 0x0000000000048947 */ /* 0x000fea0003800000 */
[----:B------:R-:W-:Y:S01]  /*1aa50*/  BPT.TRAP 0x1 ;  /* 0x000000040000795c */ /* 0x000fe20000300000 */
.L_x_9949:
[----:B------:R0:W0:Y:S02]  /*1aa60*/  SYNCS.PHASECHK.TRANS64.TRYWAIT P0, [R5+URZ+0x22860], R0 ;  /* 0x02286000050075a7 */ /* 0x000024000800017f */
[----:B0-----:R-:W-:Y:S05]  /*1aa70*/  @!P0 NANOSLEEP.SYNCS 0x989680 ;  /* 0x009896800000895d */ /* 0x001fea0003900000 */
[----:B------:R-:W0:Y:S02]  /*1aa80*/  @!P0 SYNCS.PHASECHK.TRANS64 P0, [R5+URZ+0x22860], R0 ;  /* 0x02286000050085a7 */ /* 0x000e24000800007f */
[----:B0-----:R-:W-:Y:S05]  /*1aa90*/  @!P0 BRA `(.L_x_9949) ;  /* 0xfffffffc00f08947 */ /* 0x001fea000383ffff */
.L_x_9673:
[----:B------:R-:W-:Y:S05]  /*1aaa0*/  BSYNC B9 ;  /* 0x0000000000097941 */ /* 0x000fea0003800000 */
.L_x_9670:
[----:B------:R-:W-:Y:S05]  /*1aab0*/  EXIT ;  /* 0x000000000000794d */ /* 0x000fea0003800000 */
.L_x_9693:
[----:B0-----:R0:W1:Y:S02]  /*1aac0*/  SYNCS.PHASECHK.TRANS64.TRYWAIT P5, [R87+URZ+0x22890], R93 ;  /* 0x0228905d570075a7 */ /* 0x00106400080a017f */
[----:B-1----:R-:W-:Y:S05]  /*1aad0*/  @!P5 NANOSLEEP.SYNCS 0x989680 ;  /* 0x009896800000d95d */ /* 0x002fea0003900000 */
[----:B------:R-:W1:Y:S02]  /*1aae0*/  @!P5 SYNCS.PHASECHK.TRANS64 P5, [R87+URZ+0x22890], R93 ;  /* 0x0228905d5700d5a7 */ /* 0x000e6400080a007f */
[----:B-1----:R-:W-:Y:S05]  /*1aaf0*/  @!P5 BRA `(.L_x_9693) ;  /* 0xfffffffc00f0d947 */ /* 0x002fea000383ffff */
[----:B------:R-:W-:Y:S05]  /*1ab00*/  BRA `(.L_x_9950) ;  /* 0xfffffe8c00107947 */ /* 0x000fea000383ffff */
.L_x_9694:
        /* <DEDUP_REMOVED lines=8> */
.L_x_9952:
[----:B------:R-:W-:Y:S05]  /*1ab90*/  BSYNC B1 ;  /* 0x0000000000017941 */ /* 0x000fea0003800000 */
.L_x_9951:
        /* <DEDUP_REMOVED lines=8> */
.L_x_9953:
[----:B------:R-:W-:Y:S05]  /*1ac20*/  BRA `(.L_x_9954) ;  /* 0xfffffe8800dc7947 */ /* 0x000fea000383ffff */
.L_x_9703:
[----:B------:R-:W-:Y:S01]  /*1ac30*/  BSSY B1, `(.L_x_9955) ;  /* 0x0000008000017945 */ /* 0x000fe20003800000 */
[----:B----4-:R-:W-:Y:S02]  /*1ac40*/  IMAD.MOV.U32 R13, RZ, RZ, R97 ;  /* 0x000000ffff0d7224 */ /* 0x010fe400078e0061 */
[----:B------:R-:W-:Y:S02]  /*1ac50*/  IMAD.MOV.U32 R12, RZ, RZ, 0x1 ;  /* 0x00000001ff0c7424 */ /* 0x000fe400078e00ff */
[----:B------:R-:W-:Y:S02]  /*1ac60*/  IMAD.MOV.U32 R11, RZ, RZ, 0x1c1f ;  /* 0x00001c1fff0b7424 */ /* 0x000fe400078e00ff */
[----:B------:R-:W-:-:S07]  /*1ac70*/  IMAD.MOV.U32 R15, RZ, RZ, -0x1 ;  /* 0xffffffffff0f7424 */ /* 0x000fce00078e00ff */
[----:B0123--:R-:W-:Y:S05]  /*1ac80*/  WARPSYNC.COLLECTIVE R15, `(.L_x_9956) ;  /* 0x000000000f087348 */ /* 0x00ffea0003c00000 */
[----:B---3--:R3:W4:Y:S02]  /*1ac90*/  SHFL.IDX P6, R14, R13, R12, R11 ;  /* 0x0000000c0d0e7389 */ /* 0x00872400000c000b */
[----:B01234-:R-:W-:Y:S01]  /*1aca0*/  ENDCOLLECTIVE ;  /* 0x000000000000791b */ /* 0x01ffe20003800000 */
.L_x_9956:
[----:B------:R-:W-:Y:S05]  /*1acb0*/  BSYNC B1 ;  /* 0x0000000000017941 */ /* 0x000fea0003800000 */
.L_x_9955:
        /* <DEDUP_REMOVED lines=8> */
.L_x_9957:
[----:B------:R-:W-:Y:S05]  /*1ad40*/  BRA `(.L_x_9958) ;  /* 0xfffffe9000587947 */ /* 0x000fea000383ffff */
.L_x_9713:
[----:B-1----:R1:W2:Y:S02]  /*1ad50*/  SYNCS.PHASECHK.TRANS64.TRYWAIT P4, [R87+URZ+0x22890], R93 ;  /* 0x0228905d570075a7 */ /* 0x0022a4000808017f */
[----:B--2---:R-:W-:Y:S05]  /*1ad60*/  @!P4 NANOSLEEP.SYNCS 0x989680 ;  /* 0x009896800000c95d */ /* 0x004fea0003900000 */
[----:B------:R-:W2:Y:S02]  /*1ad70*/  @!P4 SYNCS.PHASECHK.TRANS64 P4, [R87+URZ+0x22890], R93 ;  /* 0x0228905d5700c5a7 */ /* 0x000ea4000808007f */
[----:B--2---:R-:W-:Y:S05]  /*1ad80*/  @!P4 BRA `(.L_x_9713) ;  /* 0xfffffffc00f0c947 */ /* 0x004fea000383ffff */
[----:B------:R-:W-:Y:S05]  /*1ad90*/  BRA `(.L_x_9959) ;  /* 0xfffffe9c00187947 */ /* 0x000fea000383ffff */
.L_x_9714:
        /* <DEDUP_REMOVED lines=8> */
.L_x_9961:
[----:B------:R-:W-:Y:S05]  /*1ae20*/  BSYNC B1 ;  /* 0x0000000000017941 */ /* 0x000fea0003800000 */
.L_x_9960:
        /* <DEDUP_REMOVED lines=8> */
.L_x_9962:
[----:B------:R-:W-:Y:S01]  /*1aeb0*/  IMAD.MOV.U32 R98, RZ, RZ, R14 ;  /* 0x000000ffff627224 */ /* 0x000fe200078e000e */
[----:B------:R-:W-:Y:S06]  /*1aec0*/  BRA `(.L_x_9963) ;  /* 0xfffffe9800e47947 */ /* 0x000fec000383ffff */
.L_x_9719:
[----:B------:R-:W-:Y:S01]  /*1aed0*/  BSSY B1, `(.L_x_9964) ;  /* 0x0000008000017945 */ /* 0x000fe20003800000 */
[----:B----4-:R-:W-:Y:S01]  /*1aee0*/  IMAD.MOV.U32 R13, RZ, RZ, R97 ;  /* 0x000000ffff0d7224 */ /* 0x010fe200078e0061 */
[----:B------:R-:W-:Y:S01]  /*1aef0*/  MOV R15, 0xffffffff ;  /* 0xffffffff000f7802 */ /* 0x000fe20000000f00 */
[----:B------:R-:W-:Y:S02]  /*1af00*/  IMAD.MOV.U32 R12, RZ, RZ, 0x1 ;  /* 0x00000001ff0c7424 */ /* 0x000fe400078e00ff */
[----:B------:R-:W-:-:S07]  /*1af10*/  IMAD.MOV.U32 R11, RZ, RZ, 0x1c1f ;  /* 0x00001c1fff0b7424 */ /* 0x000fce00078e00ff */
[----:B0123--:R-:W-:Y:S05]  /*1af20*/  WARPSYNC.COLLECTIVE R15, `(.L_x_9965) ;  /* 0x000000000f087348 */ /* 0x00ffea0003c00000 */
[----:B------:R4:W0:Y:S02]  /*1af30*/  SHFL.IDX P6, R14, R13, R12, R11 ;  /* 0x0000000c0d0e7389 */ /* 0x00082400000c000b */
[----:B01234-:R-:W-:Y:S01]  /*1af40*/  ENDCOLLECTIVE ;  /* 0x000000000000791b */ /* 0x01ffe20003800000 */
.L_x_9965:
[----:B------:R-:W-:Y:S05]  /*1af50*/  BSYNC B1 ;  /* 0x0000000000017941 */ /* 0x000fea0003800000 */
.L_x_9964:
        /* <DEDUP_REMOVED lines=8> */
.L_x_9966:
[----:B------:R-:W-:Y:S01]  /*1afe0*/  IMAD.MOV.U32 R96, RZ, RZ, R14 ;  /* 0x000000ffff607224 */ /* 0x000fe200078e000e */
[----:B------:R-:W-:Y:S06]  /*1aff0*/  BRA `(.L_x_9967) ;  /* 0xfffffea0007c7947 */ /* 0x000fec000383ffff */
.L_x_9724:
[----:B-1----:R1:W2:Y:S02]  /*1b000*/  SYNCS.PHASECHK.TRANS64.TRYWAIT P2, [R87+URZ+0x22890], R93 ;  /* 0x0228905d570075a7 */ /* 0x0022a4000804017f */
[----:B--2---:R-:W-:Y:S05]  /*1b010*/  @!P2 NANOSLEEP.SYNCS 0x989680 ;  /* 0x009896800000a95d */ /* 0x004fea0003900000 */
[----:B------:R-:W2:Y:S02]  /*1b020*/  @!P2 SYNCS.PHASECHK.TRANS64 P2, [R87+URZ+0x22890], R93 ;  /* 0x0228905d5700a5a7 */ /* 0x000ea4000804007f */
[----:B--2---:R-:W-:Y:S05]  /*1b030*/  @!P2 BRA `(.L_x_9724) ;  /* 0xfffffffc00f0a947 */ /* 0x004fea000383ffff */
[----:B------:R-:W-:Y:S05]  /*1b040*/  BRA `(.L_x_9968) ;  /* 0xfffffea800707947 */ /* 0x000fea000383ffff */
.L_x_9725:
        /* <DEDUP_REMOVED lines=8> */
.L_x_9970:
[----:B------:R-:W-:Y:S05]  /*1b0d0*/  BSYNC B1 ;  /* 0x0000000000017941 */ /* 0x000fea0003800000 */
.L_x_9969:
        /* <DEDUP_REMOVED lines=8> */
.L_x_9971:
[----:B------:R-:W-:Y:S01]  /*1b160*/  IMAD.MOV.U32 R7, RZ, RZ, R14 ;  /* 0x000000ffff077224 */ /* 0x000fe200078e000e */
[----:B------:R-:W-:Y:S06]  /*1b170*/  BRA `(.L_x_9972) ;  /* 0xfffffea8008c7947 */ /* 0x000fec000383ffff */
.L_x_9728:
        /* <DEDUP_REMOVED lines=8> */
.L_x_9974:
[----:B------:R-:W-:Y:S05]  /*1b200*/  BSYNC B1 ;  /* 0x0000000000017941 */ /* 0x000fea0003800000 */
.L_x_9973:
        /* <DEDUP_REMOVED lines=8> */
.L_x_9975:
[----:B------:R-:W-:Y:S01]  /*1b290*/  IMAD.MOV.U32 R7, RZ, RZ, R14 ;  /* 0x000000ffff077224 */ /* 0x000fe200078e000e */
[----:B------:R-:W-:Y:S06]  /*1b2a0*/  BRA `(.L_x_9976) ;  /* 0xfffffea800887947 */ /* 0x000fec000383ffff */
.L_x_9732:
[----:B---3--:R3:W4:Y:S02]  /*1b2b0*/  SYNCS.PHASECHK.TRANS64.TRYWAIT P3, [R87+URZ+0x228b0], R93 ;  /* 0x0228b05d570075a7 */ /* 0x008724000806017f */
[----:B----4-:R-:W-:Y:S05]  /*1b2c0*/  @!P3 NANOSLEEP.SYNCS 0x989680 ;  /* 0x009896800000b95d */ /* 0x010fea0003900000 */
[----:B------:R-:W4:Y:S02]  /*1b2d0*/  @!P3 SYNCS.PHASECHK.TRANS64 P3, [R87+URZ+0x228b0], R93 ;  /* 0x0228b05d5700b5a7 */ /* 0x000f24000806007f */
[----:B----4-:R-:W-:Y:S05]  /*1b2e0*/  @!P3 BRA `(.L_x_9732) ;  /* 0xfffffffc00f0b947 */ /* 0x010fea000383ffff */
[----:B------:R-:W-:Y:S05]  /*1b2f0*/  BRA `(.L_x_9977) ;  /* 0xfffffeac00007947 */ /* 0x000fea000383ffff */
.L_x_9742:
[----:B------:R-:W-:Y:S01]  /*1b300*/  BSSY B0, `(.L_x_9978) ;  /* 0x0000007000007945 */ /* 0x000fe20003800000 */
[----:B------:R-:W-:Y:S01]  /*1b310*/  MOV R12, RZ ;  /* 0x000000ff000c7202 */ /* 0x000fe20000000f00 */
[----:B------:R-:W-:Y:S02]  /*1b320*/  IMAD.MOV.U32 R11, RZ, RZ, 0x1f ;  /* 0x0000001fff0b7424 */ /* 0x000fe400078e00ff */
[----:B------:R-:W-:-:S07]  /*1b330*/  IMAD.MOV.U32 R15, RZ, RZ, -0x1 ;  /* 0xffffffffff0f7424 */ /* 0x000fce00078e00ff */
[----:B-----5:R-:W-:Y:S05]  /*1b340*/  WARPSYNC.COLLECTIVE R15, `(.L_x_9979) ;  /* 0x000000000f087348 */ /* 0x020fea0003c00000 */
[----:B------:R0:W1:Y:S02]  /*1b350*/  SHFL.IDX P6, R14, R13, R12, R11 ;  /* 0x0000000c0d0e7389 */ /* 0x00006400000c000b */
[----:B01---5:R-:W-:Y:S01]  /*1b360*/  ENDCOLLECTIVE ;  /* 0x000000000000791b */ /* 0x023fe20003800000 */
.L_x_9979:
[----:B------:R-:W-:Y:S05]  /*1b370*/  BSYNC B0 ;  /* 0x0000000000007941 */ /* 0x000fea0003800000 */
.L_x_9978:
[----:B------:R-:W-:Y:S05]  /*1b380*/  BRA `(.L_x_9980) ;  /* 0xfffffeb800f07947 */ /* 0x000fea000383ffff */
.L_x_9754:
[----:B------:R-:W-:Y:S01]  /*1b390*/  BSSY B1, `(.L_x_9981) ;  /* 0x0000008000017945 */ /* 0x000fe20003800000 */
[----:B0-----:R-:W-:Y:S02]  /*1b3a0*/  IMAD.MOV.U32 R13, RZ, RZ, R27 ;  /* 0x000000ffff0d7224 */ /* 0x001fe400078e001b */
[----:B------:R-:W-:Y:S02]  /*1b3b0*/  IMAD.MOV.U32 R12, RZ, RZ, RZ ;  /* 0x000000ffff0c7224 */ /* 0x000fe400078e00ff */
[----:B------:R-:W-:Y:S02]  /*1b3c0*/  IMAD.MOV.U32 R11, RZ, RZ, 0x1c1f ;  /* 0x00001c1fff0b7424 */ /* 0x000fe400078e00ff */
[----:B------:R-:W-:-:S07]  /*1b3d0*/  IMAD.MOV.U32 R15, RZ, RZ, -0x1 ;  /* 0xffffffffff0f7424 */ /* 0x000fce00078e00ff */
[----:B------:R-:W-:Y:S05]  /*1b3e0*/  WARPSYNC.COLLECTIVE R15, `(.L_x_9982) ;  /* 0x000000000f087348 */ /* 0x000fea0003c00000 */
[----:B------:R0:W1:Y:S02]  /*1b3f0*/  SHFL.IDX P6, R14, R13, R12, R11 ;  /* 0x0000000c0d0e7389 */ /* 0x00006400000c000b */
[----:B01----:R-:W-:Y:S01]  /*1b400*/  ENDCOLLECTIVE ;  /* 0x000000000000791b */ /* 0x003fe20003800000 */
.L_x_9982:
[----:B------:R-:W-:Y:S05]  /*1b410*/  BSYNC B1 ;  /* 0x0000000000017941 */ /* 0x000fea0003800000 */
.L_x_9981:
        /* <DEDUP_REMOVED lines=8> */
.L_x_9983:
[----:B------:R-:W-:Y:S02]  /*1b4a0*/  IMAD.MOV.U32 R13, RZ, RZ, R25 ;  /* 0x000000ffff0d7224 */ /* 0x000fe400078e0019 */
[----:B------:R-:W-:-:S07]  /*1b4b0*/  IMAD.MOV.U32 R3, RZ, RZ, R14 ;  /* 0x000000ffff037224 */ /* 0x000fce00078e000e */
[----:B------:R-:W-:Y:S05]  /*1b4c0*/  WARPSYNC.COLLECTIVE R15, `(.L_x_9984) ;  /* 0x000000000f087348 */ /* 0x000fea0003c00000 */
[----:B------:R0:W1:Y:S02]  /*1b4d0*/  SHFL.IDX P6, R14, R13, R12, R11 ;  /* 0x0000000c0d0e7389 */ /* 0x00006400000c000b */
[----:B01----:R-:W-:Y:S01]  /*1b4e0*/  ENDCOLLECTIVE ;  /* 0x000000000000791b */ /* 0x003fe20003800000 */
.L_x_9984:
[----:B------:R-:W-:Y:S02]  /*1b4f0*/  IMAD.MOV.U32 R13, RZ, RZ, R28 ;  /* 0x000000ffff0d7224 */ /* 0x000fe400078e001c */
[----:B------:R-:W-:-:S07]  /*1b500*/  IMAD.MOV.U32 R25, RZ, RZ, R14 ;  /* 0x000000ffff197224 */ /* 0x000fce00078e000e */
[----:B------:R-:W-:Y:S05]  /*1b510*/  WARPSYNC.COLLECTIVE R15, `(.L_x_9985) ;  /* 0x000000000f087348 */ /* 0x000fea0003c00000 */
[----:B------:R0:W1:Y:S02]  /*1b520*/  SHFL.IDX P6, R14, R13, R12, R11 ;  /* 0x0000000c0d0e7389 */ /* 0x00006400000c000b */
[----:B01----:R-:W-:Y:S01]  /*1b530*/  ENDCOLLECTIVE ;  /* 0x000000000000791b */ /* 0x003fe20003800000 */
.L_x_9985:
[----:B------:R-:W-:Y:S01]  /*1b540*/  IMAD.MOV.U32 R20, RZ, RZ, R14 ;  /* 0x000000ffff147224 */ /* 0x000fe200078e000e */
[----:B------:R-:W-:Y:S06]  /*1b550*/  BRA `(.L_x_9986) ;  /* 0xfffffebc00f47947 */ /* 0x000fec000383ffff */
.L_x_9758:
[----:B0-----:R0:W1:Y:S02]  /*1b560*/  SYNCS.PHASECHK.TRANS64.TRYWAIT P0, [R19+URZ+0x22800], R6 ;  /* 0x02280006130075a7 */ /* 0x001064000800017f */
[----:B-1----:R-:W-:Y:S05]  /*1b570*/  @!P0 NANOSLEEP.SYNCS 0x989680 ;  /* 0x009896800000895d */ /* 0x002fea0003900000 */
[----:B------:R-:W1:Y:S02]  /*1b580*/  @!P0 SYNCS.PHASECHK.TRANS64 P0, [R19+URZ+0x22800], R6 ;  /* 0x02280006130085a7 */ /* 0x000e64000800007f */
[----:B-1----:R-:W-:Y:S05]  /*1b590*/  @!P0 BRA `(.L_x_9758) ;  /* 0xfffffffc00f08947 */ /* 0x002fea000383ffff */
[----:B------:R-:W-:Y:S05]  /*1b5a0*/  BRA `(.L_x_9987) ;  /* 0xfffffec400287947 */ /* 0x000fea000383ffff */
.L_x_9766:
[----:B------:R-:W-:Y:S01]  /*1b5b0*/  BSSY B1, `(.L_x_9988) ;  /* 0x0000008000017945 */ /* 0x000fe20003800000 */
[----:B0-----:R-:W-:Y:S01]  /*1b5c0*/  IMAD.MOV.U32 R13, RZ, RZ, R27 ;  /* 0x000000ffff0d7224 */ /* 0x001fe200078e001b */
[----:B------:R-:W-:Y:S01]  /*1b5d0*/  MOV R12, RZ ;  /* 0x000000ff000c7202 */ /* 0x000fe20000000f00 */
[----:B------:R-:W-:Y:S02]  /*1b5e0*/  IMAD.MOV.U32 R11, RZ, RZ, 0x1c1f ;  /* 0x00001c1fff0b7424 */ /* 0x000fe400078e00ff */
[----:B------:R-:W-:-:S07]  /*1b5f0*/  IMAD.MOV.U32 R15, RZ, RZ, -0x1 ;  /* 0xffffffffff0f7424 */ /* 0x000fce00078e00ff */
[----:B------:R-:W-:Y:S05]  /*1b600*/  WARPSYNC.COLLECTIVE R15, `(.L_x_9989) ;  /* 0x000000000f087348 */ /* 0x000fea0003c00000 */
[----:B------:R0:W1:Y:S02]  /*1b610*/  SHFL.IDX P6, R14, R13, R12, R11 ;  /* 0x0000000c0d0e7389 */ /* 0x00006400000c000b */
[----:B01----:R-:W-:Y:S01]  /*1b620*/  ENDCOLLECTIVE ;  /* 0x000000000000791b */ /* 0x003fe20003800000 */
.L_x_9989:
[----:B------:R-:W-:Y:S05]  /*1b630*/  BSYNC B1 ;  /* 0x0000000000017941 */ /* 0x000fea0003800000 */
.L_x_9988:
        /* <DEDUP_REMOVED lines=8> */
.L_x_9990:
[----:B------:R-:W-:Y:S01]  /*1b6c0*/  MOV R13, R25 ;  /* 0x00000019000d7202 */ /* 0x000fe20000000f00 */
[----:B------:R-:W-:-:S07]  /*1b6d0*/  IMAD.MOV.U32 R3, RZ, RZ, R14 ;  /* 0x000000ffff037224 */ /* 0x000fce00078e000e */
[----:B------:R-:W-:Y:S05]  /*1b6e0*/  WARPSYNC.COLLECTIVE R15, `(.L_x_9991) ;  /* 0x000000000f087348 */ /* 0x000fea0003c00000 */
[----:B------:R0:W1:Y:S02]  /*1b6f0*/  SHFL.IDX P6, R14, R13, R12, R11 ;  /* 0x0000000c0d0e7389 */ /* 0x00006400000c000b */
[----:B01----:R-:W-:Y:S01]  /*1b700*/  ENDCOLLECTIVE ;  /* 0x000000000000791b */ /* 0x003fe20003800000 */
.L_x_9991:
[----:B------:R-:W-:Y:S02]  /*1b710*/  IMAD.MOV.U32 R13, RZ, RZ, R28 ;  /* 0x000000ffff0d7224 */ /* 0x000fe400078e001c */
[----:B------:R-:W-:-:S07]  /*1b720*/  IMAD.MOV.U32 R20, RZ, RZ, R14 ;  /* 0x000000ffff147224 */ /* 0x000fce00078e000e */
[----:B------:R-:W-:Y:S05]  /*1b730*/  WARPSYNC.COLLECTIVE R15, `(.L_x_9992) ;  /* 0x000000000f087348 */ /* 0x000fea0003c00000 */
[----:B------:R0:W1:Y:S02]  /*1b740*/  SHFL.IDX P6, R14, R13, R12, R11 ;  /* 0x0000000c0d0e7389 */ /* 0x00006400000c000b */
[----:B01----:R-:W-:Y:S01]  /*1b750*/  ENDCOLLECTIVE ;  /* 0x000000000000791b */ /* 0x003fe20003800000 */
.L_x_9992:
[----:B------:R-:W-:Y:S05]  /*1b760*/  BRA `(.L_x_9993) ;  /* 0xfffffecc00907947 */ /* 0x000fea000383ffff */
.L_x_9770:
[----:B0-----:R0:W1:Y:S02]  /*1b770*/  SYNCS.PHASECHK.TRANS64.TRYWAIT P1, [R19+URZ+0x22800], R26 ;  /* 0x0228001a130075a7 */ /* 0x001064000802017f */
[----:B-1----:R-:W-:Y:S05]  /*1b780*/  @!P1 NANOSLEEP.SYNCS 0x989680 ;  /* 0x009896800000995d */ /* 0x002fea0003900000 */
[----:B------:R-:W1:Y:S02]  /*1b790*/  @!P1 SYNCS.PHASECHK.TRANS64 P1, [R19+URZ+0x22800], R26 ;  /* 0x0228001a130095a7 */ /* 0x000e64000802007f */
[----:B-1----:R-:W-:Y:S05]  /*1b7a0*/  @!P1 BRA `(.L_x_9770) ;  /* 0xfffffffc00f09947 */ /* 0x002fea000383ffff */
[----:B------:R-:W-:Y:S05]  /*1b7b0*/  BRA `(.L_x_9994) ;  /* 0xfffffed000747947 */ /* 0x000fea000383ffff */
.L_x_9776:
[----:B---3--:R3:W0:Y:S02]  /*1b7c0*/  SYNCS.PHASECHK.TRANS64.TRYWAIT P1, [R3+URZ+0x22830], R20 ;  /* 0x02283014030075a7 */ /* 0x008624000802017f */
[----:B0-----:R-:W-:Y:S05]  /*1b7d0*/  @!P1 NANOSLEEP.SYNCS 0x989680 ;  /* 0x009896800000995d */ /* 0x001fea0003900000 */
[----:B------:R-:W0:Y:S02]  /*1b7e0*/  @!P1 SYNCS.PHASECHK.TRANS64 P1, [R3+URZ+0x22830], R20 ;  /* 0x02283014030095a7 */ /* 0x000e24000802007f */
[----:B0-----:R-:W-:Y:S05]  /*1b7f0*/  @!P1 BRA `(.L_x_9776) ;  /* 0xfffffffc00f09947 */ /* 0x001fea000383ffff */
[----:B------:R-:W-:Y:S05]  /*1b800*/  BRA `(.L_x_9775) ;  /* 0xfffffedc00c87947 */ /* 0x000fea000383ffff */
.L_x_9782:
[----:B-1----:R1:W2:Y:S02]  /*1b810*/  SYNCS.PHASECHK.TRANS64.TRYWAIT P1, [R3+URZ+0x22850], R20 ;  /* 0x02285014030075a7 */ /* 0x0022a4000802017f */
[----:B--2---:R-:W-:Y:S05]  /*1b820*/  @!P1 NANOSLEEP.SYNCS 0x989680 ;  /* 0x009896800000995d */ /* 0x004fea0003900000 */
[----:B------:R-:W2:Y:S02]  /*1b830*/  @!P1 SYNCS.PHASECHK.TRANS64 P1, [R3+URZ+0x22850], R20 ;  /* 0x02285014030095a7 */ /* 0x000ea4000802007f */
[----:B--2---:R-:W-:Y:S05]  /*1b840*/  @!P1 BRA `(.L_x_9782) ;  /* 0xfffffffc00f09947 */ /* 0x004fea000383ffff */
[----:B------:R-:W-:Y:S05]  /*1b850*/  BRA `(.L_x_9781) ;  /* 0xfffffef800f07947 */ /* 0x000fea000383ffff */
.L_x_9788:
[----:B-1----:R1:W2:Y:S02]  /*1b860*/  SYNCS.PHASECHK.TRANS64.TRYWAIT P2, [R6+URZ+0x22830], R7 ;  /* 0x02283007060075a7 */ /* 0x0022a4000804017f */
[----:B--2---:R-:W-:Y:S05]  /*1b870*/  @!P2 NANOSLEEP.SYNCS 0x989680 ;  /* 0x009896800000a95d */ /* 0x004fea0003900000 */
[----:B------:R-:W2:Y:S02]  /*1b880*/  @!P2 SYNCS.PHASECHK.TRANS64 P2, [R6+URZ+0x22830], R7 ;  /* 0x022830070600a5a7 */ /* 0x000ea4000804007f */
[----:B--2---:R-:W-:Y:S05]  /*1b890*/  @!P2 BRA `(.L_x_9788) ;  /* 0xfffffffc00f0a947 */ /* 0x004fea000383ffff */
[----:B------:R-:W-:Y:S05]  /*1b8a0*/  BRA `(.L_x_9787) ;  /* 0xffffff00003c7947 */ /* 0x000fea000383ffff */
.L_x_9794:
[----:B-1----:R1:W2:Y:S02]  /*1b8b0*/  SYNCS.PHASECHK.TRANS64.TRYWAIT P2, [R6+URZ+0x22850], R7 ;  /* 0x02285007060075a7 */ /* 0x0022a4000804017f */
[----:B--2---:R-:W-:Y:S05]  /*1b8c0*/  @!P2 NANOSLEEP.SYNCS 0x989680 ;  /* 0x009896800000a95d */ /* 0x004fea0003900000 */
[----:B------:R-:W2:Y:S02]  /*1b8d0*/  @!P2 SYNCS.PHASECHK.TRANS64 P2, [R6+URZ+0x22850], R7 ;  /* 0x022850070600a5a7 */ /* 0x000ea4000804007f */
[----:B--2---:R-:W-:Y:S05]  /*1b8e0*/  @!P2 BRA `(.L_x_9794) ;  /* 0xfffffffc00f0a947 */ /* 0x004fea000383ffff */
[----:B------:R-:W-:Y:S05]  /*1b8f0*/  BRA `(.L_x_9793) ;  /* 0xffffff2000347947 */ /* 0x000fea000383ffff */
.L_x_9801:
[----:B------:R-:W-:Y:S02]  /*1b900*/  IMAD.MOV.U32 R13, RZ, RZ, R21 ;  /* 0x000000ffff0d7224 */ /* 0x000fe400078e0015 */
[----:B------:R-:W-:Y:S02]  /*1b910*/  IMAD.MOV.U32 R12, RZ, RZ, RZ ;  /* 0x000000ffff0c7224 */ /* 0x000fe400078e00ff */
[----:B------:R-:W-:Y:S02]  /*1b920*/  IMAD.MOV.U32 R11, RZ, RZ, 0x181f ;  /* 0x0000181fff0b7424 */ /* 0x000fe400078e00ff */
[----:B------:R-:W-:-:S07]  /*1b930*/  IMAD.MOV.U32 R15, RZ, RZ, -0x1 ;  /* 0xffffffffff0f7424 */ /* 0x000fce00078e00ff */
[----:B-----5:R-:W-:Y:S05]  /*1b940*/  WARPSYNC.COLLECTIVE R15, `(.L_x_9995) ;  /* 0x000000000f087348 */ /* 0x020fea0003c00000 */
[----:B------:R0:W1:Y:S02]  /*1b950*/  SHFL.IDX P6, R14, R13, R12, R11 ;  /* 0x0000000c0d0e7389 */ /* 0x00006400000c000b */
[----:B01---5:R-:W-:Y:S01]  /*1b960*/  ENDCOLLECTIVE ;  /* 0x000000000000791b */ /* 0x023fe20003800000 */
.L_x_9995:
[----:B------:R-:W-:Y:S02]  /*1b970*/  IMAD.MOV.U32 R13, RZ, RZ, R3 ;  /* 0x000000ffff0d7224 */ /* 0x000fe400078e0003 */
[----:B------:R-:W-:-:S07]  /*1b980*/  IMAD.MOV.U32 R48, RZ, RZ, R14 ;  /* 0x000000ffff307224 */ /* 0x000fce00078e000e */
[----:B------:R-:W-:Y:S05]  /*1b990*/  WARPSYNC.COLLECTIVE R15, `(.L_x_9996) ;  /* 0x000000000f087348 */ /* 0x000fea0003c00000 */
[----:B------:R0:W1:Y:S02]  /*1b9a0*/  SHFL.IDX P6, R14, R13, R12, R11 ;  /* 0x0000000c0d0e7389 */ /* 0x00006400000c000b */
[----:B01----:R-:W-:Y:S01]  /*1b9b0*/  ENDCOLLECTIVE ;  /* 0x000000000000791b */ /* 0x003fe20003800000 */
.L_x_9996:
[----:B------:R-:W-:Y:S05]  /*1b9c0*/  BRA `(.L_x_9997) ;  /* 0xffffff48006c7947 */ /* 0x000fea000383ffff */
.L_x_9804:
[----:B------:R-:W-:Y:S01]  /*1b9d0*/  BSSY B1, `(.L_x_9998) ;  /* 0x0000008000017945 */ /* 0x000fe20003800000 */
[----:B---3--:R-:W-:Y:S01]  /*1b9e0*/  MOV R13, R21 ;  /* 0x00000015000d7202 */ /* 0x008fe20000000f00 */
[----:B------:R-:W-:Y:S02]  /*1b9f0*/  IMAD.MOV.U32 R12, RZ, RZ, 0x1 ;  /* 0x00000001ff0c7424 */ /* 0x000fe400078e00ff */
[----:B------:R-:W-:Y:S02]  /*1ba00*/  IMAD.MOV.U32 R11, RZ, RZ, 0x181f ;  /* 0x0000181fff0b7424 */ /* 0x000fe400078e00ff */
[----:B------:R-:W-:-:S07]  /*1ba10*/  IMAD.MOV.U32 R15, RZ, RZ, -0x1 ;  /* 0xffffffffff0f7424 */ /* 0x000fce00078e00ff */
[----:B012--5:R-:W-:Y:S05]  /*1ba20*/  WARPSYNC.COLLECTIVE R15, `(.L_x_9999) ;  /* 0x000000000f087348 */ /* 0x027fea0003c00000 */
[----:B--2---:R2:W3:Y:S02]  /*1ba30*/  SHFL.IDX P6, R14, R13, R12, R11 ;  /* 0x0000000c0d0e7389 */ /* 0x0044e400000c000b */
[----:B0123-5:R-:W-:Y:S01]  /*1ba40*/  ENDCOLLECTIVE ;  /* 0x000000000000791b */ /* 0x02ffe20003800000 */
.L_x_9999:
[----:B------:R-:W-:Y:S05]  /*1ba50*/  BSYNC B1 ;  /* 0x0000000000017941 */ /* 0x000fea0003800000 */
.L_x_9998:
        /* <DEDUP_REMOVED lines=8> */
.L_x_10000:
[----:B------:R-:W-:Y:S05]  /*1bae0*/  BRA `(.L_x_10001) ;  /* 0xffffff4800b47947 */ /* 0x000fea000383ffff */
.L_x_9807:
[----:B------:R-:W-:Y:S01]  /*1baf0*/  BSSY B1, `(.L_x_10002) ;  /* 0x0000008000017945 */ /* 0x000fe20003800000 */
[----:B------:R-:W-:Y:S01]  /*1bb00*/  MOV R13, R21 ;  /* 0x00000015000d7202 */ /* 0x000fe20000000f00 */
[----:B------:R-:W-:Y:S02]  /*1bb10*/  IMAD.MOV.U32 R12, RZ, RZ, 0x2 ;  /* 0x00000002ff0c7424 */ /* 0x000fe400078e00ff */
[----:B---3--:R-:W-:Y:S02]  /*1bb20*/  IMAD.MOV.U32 R11, RZ, RZ, 0x181f ;  /* 0x0000181fff0b7424 */ /* 0x008fe400078e00ff */
[----:B------:R-:W-:-:S07]  /*1bb30*/  IMAD.MOV.U32 R15, RZ, RZ, -0x1 ;  /* 0xffffffffff0f7424 */ /* 0x000fce00078e00ff */
[----:B012-4-:R-:W-:Y:S05]  /*1bb40*/  WARPSYNC.COLLECTIVE R15, `(.L_x_10003) ;  /* 0x000000000f087348 */ /* 0x017fea0003c00000 */
[----:B--2---:R2:W3:Y:S02]  /*1bb50*/  SHFL.IDX P6, R14, R13, R12, R11 ;  /* 0x0000000c0d0e7389 */ /* 0x0044e400000c000b */
[----:B01234-:R-:W-:Y:S01]  /*1bb60*/  ENDCOLLECTIVE ;  /* 0x000000000000791b */ /* 0x01ffe20003800000 */
.L_x_10003:
[----:B------:R-:W-:Y:S05]  /*1bb70*/  BSYNC B1 ;  /* 0x0000000000017941 */ /* 0x000fea0003800000 */
.L_x_10002:
        /* <DEDUP_REMOVED lines=8> */
.L_x_10004:
[----:B------:R-:W-:Y:S05]  /*1bc00*/  BRA `(.L_x_10005) ;  /* 0xffffff4800fc7947 */ /* 0x000fea000383ffff */
.L_x_9810:
[----:B------:R-:W-:Y:S01]  /*1bc10*/  BSSY B1, `(.L_x_10006) ;  /* 0x0000008000017945 */ /* 0x000fe20003800000 */
[----:B------:R-:W-:Y:S01]  /*1bc20*/  MOV R13, R21 ;  /* 0x00000015000d7202 */ /* 0x000fe20000000f00 */
[----:B------:R-:W-:Y:S02]  /*1bc30*/  IMAD.MOV.U32 R12, RZ, RZ, 0x3 ;  /* 0x00000003ff0c7424 */ /* 0x000fe400078e00ff */
[----:B---3--:R-:W-:Y:S02]  /*1bc40*/  IMAD.MOV.U32 R11, RZ, RZ, 0x181f ;  /* 0x0000181fff0b7424 */ /* 0x008fe400078e00ff */
[----:B------:R-:W-:-:S07]  /*1bc50*/  IMAD.MOV.U32 R15, RZ, RZ, -0x1 ;  /* 0xffffffffff0f7424 */ /* 0x000fce00078e00ff */
[----:B012-4-:R-:W-:Y:S05]  /*1bc60*/  WARPSYNC.COLLECTIVE R15, `(.L_x_10007) ;  /* 0x000000000f087348 */ /* 0x017fea0003c00000 */
[----:B0-----:R0:W3:Y:S02]  /*1bc70*/  SHFL.IDX P6, R14, R13, R12, R11 ;  /* 0x0000000c0d0e7389 */ /* 0x0010e400000c000b */
[----:B01234-:R-:W-:Y:S01]  /*1bc80*/  ENDCOLLECTIVE ;  /* 0x000000000000791b */ /* 0x01ffe20003800000 */
.L_x_10007:
[----:B------:R-:W-:Y:S05]  /*1bc90*/  BSYNC B1 ;  /* 0x0000000000017941 */ /* 0x000fea0003800000 */
.L_x_10006:
        /* <DEDUP_REMOVED lines=8> */
.L_x_10008:
[----:B------:R-:W-:Y:S05]  /*1bd20*/  BRA `(.L_x_10009) ;  /* 0xffffff4c00447947 */ /* 0x000fea000383ffff */
.L_x_9812:
[----:B------:R-:W-:Y:S01]  /*1bd30*/  MOV R13, R10 ;  /* 0x0000000a000d7202 */ /* 0x000fe20000000f00 */
[----:B------:R-:W-:Y:S02]  /*1bd40*/  IMAD.MOV.U32 R12, RZ, RZ, RZ ;  /* 0x000000ffff0c7224 */ /* 0x000fe400078e00ff */
[----:B------:R-:W-:Y:S02]  /*1bd50*/  IMAD.MOV.U32 R11, RZ, RZ, 0x1c1f ;  /* 0x00001c1fff0b7424 */ /* 0x000fe400078e00ff */
[----:B------:R-:W-:-:S07]  /*1bd60*/  IMAD.MOV.U32 R15, RZ, RZ, -0x1 ;  /* 0xffffffffff0f7424 */ /* 0x000fce00078e00ff */
[----:B------:R-:W-:Y:S05]  /*1bd70*/  WARPSYNC.COLLECTIVE R15, `(.L_x_10010) ;  /* 0x000000000f087348 */ /* 0x000fea0003c00000 */
[----:B------:R0:W1:Y:S02]  /*1bd80*/  SHFL.IDX P6, R14, R13, R12, R11 ;  /* 0x0000000c0d0e7389 */ /* 0x00006400000c000b */
[----:B01----:R-:W-:Y:S01]  /*1bd90*/  ENDCOLLECTIVE ;  /* 0x000000000000791b */ /* 0x003fe20003800000 */
.L_x_10010:
[----:B------:R-:W-:Y:S02]  /*1bda0*/  IMAD.MOV.U32 R13, RZ, RZ, R3 ;  /* 0x000000ffff0d7224 */ /* 0x000fe400078e0003 */
[----:B------:R-:W-:-:S07]  /*1bdb0*/  IMAD.MOV.U32 R48, RZ, RZ, R14 ;  /* 0x000000ffff307224 */ /* 0x000fce00078e000e */
[----:B------:R-:W-:Y:S05]  /*1bdc0*/  WARPSYNC.COLLECTIVE R15, `(.L_x_10011) ;  /* 0x000000000f087348 */ /* 0x000fea0003c00000 */
[----:B------:R0:W1:Y:S02]  /*1bdd0*/  SHFL.IDX P6, R14, R13, R12, R11 ;  /* 0x0000000c0d0e7389 */ /* 0x00006400000c000b */
[----:B01----:R-:W-:Y:S01]  /*1bde0*/  ENDCOLLECTIVE ;  /* 0x000000000000791b */ /* 0x003fe20003800000 */
.L_x_10011:
[----:B------:R-:W-:Y:S01]  /*1bdf0*/  IMAD.MOV.U32 R11, RZ, RZ, R14 ;  /* 0x000000ffff0b7224 */ /* 0x000fe200078e000e */
[----:B------:R-:W-:Y:S06]  /*1be00*/  BRA `(.L_x_10012) ;  /* 0xffffff5000447947 */ /* 0x000fec000383ffff */
.L_x_9815:
[----:B------:R-:W-:Y:S01]  /*1be10*/  BSSY B1, `(.L_x_10013) ;  /* 0x0000008000017945 */ /* 0x000fe20003800000 */
[----:B---3--:R-:W-:Y:S01]  /*1be20*/  IMAD.MOV.U32 R13, RZ, RZ, R10 ;  /* 0x000000ffff0d7224 */ /* 0x008fe200078e000a */
[----:B--2---:R-:W-:Y:S01]  /*1be30*/  MOV R11, 0x1c1f ;  /* 0x00001c1f000b7802 */ /* 0x004fe20000000f00 */
[----:B------:R-:W-:Y:S02]  /*1be40*/  IMAD.MOV.U32 R12, RZ, RZ, 0x1 ;  /* 0x00000001ff0c7424 */ /* 0x000fe400078e00ff */
[----:B------:R-:W-:-:S07]  /*1be50*/  IMAD.MOV.U32 R15, RZ, RZ, -0x1 ;  /* 0xffffffffff0f7424 */ /* 0x000fce00078e00ff */
[----:B01----:R-:W-:Y:S05]  /*1be60*/  WARPSYNC.COLLECTIVE R15, `(.L_x_10014) ;  /* 0x000000000f087348 */ /* 0x003fea0003c00000 */
[----:B------:R2:W3:Y:S02]  /*1be70*/  SHFL.IDX P6, R14, R13, R12, R11 ;  /* 0x0000000c0d0e7389 */ /* 0x0004e400000c000b */
[----:B0123--:R-:W-:Y:S01]  /*1be80*/  ENDCOLLECTIVE ;  /* 0x000000000000791b */ /* 0x00ffe20003800000 */
.L_x_10014:
[----:B------:R-:W-:Y:S05]  /*1be90*/  BSYNC B1 ;  /* 0x0000000000017941 */ /* 0x000fea0003800000 */
.L_x_10013:
        /* <DEDUP_REMOVED lines=8> */
.L_x_10015:
[----:B------:R-:W-:Y:S01]  /*1bf20*/  IMAD.MOV.U32 R3, RZ, RZ, R14 ;  /* 0x000000ffff037224 */ /* 0x000fe200078e000e */
[----:B------:R-:W-:Y:S06]  /*1bf30*/  BRA `(.L_x_10016) ;  /* 0xffffff5c001c7947 */ /* 0x000fec000383ffff */
.L_x_9819:
[----:B------:R-:W-:Y:S01]  /*1bf40*/  IMAD.MOV.U32 R13, RZ, RZ, R20 ;  /* 0x000000ffff0d7224 */ /* 0x000fe200078e0014 */
[----:B------:R-:W-:Y:S01]  /*1bf50*/  MOV R12, RZ ;  /* 0x000000ff000c7202 */ /* 0x000fe20000000f00 */
[----:B------:R-:W-:Y:S02]  /*1bf60*/  IMAD.MOV.U32 R11, RZ, RZ, 0x181f ;  /* 0x0000181fff0b7424 */ /* 0x000fe400078e00ff */
[----:B------:R-:W-:-:S07]  /*1bf70*/  IMAD.MOV.U32 R15, RZ, RZ, -0x1 ;  /* 0xffffffffff0f7424 */ /* 0x000fce00078e00ff */
[----:B0-----:R-:W-:Y:S05]  /*1bf80*/  WARPSYNC.COLLECTIVE R15, `(.L_x_10017) ;  /* 0x000000000f087348 */ /* 0x001fea0003c00000 */
[----:B------:R1:W2:Y:S02]  /*1bf90*/  SHFL.IDX P6, R14, R13, R12, R11 ;  /* 0x0000000c0d0e7389 */ /* 0x0002a400000c000b */
[----:B012---:R-:W-:Y:S01]  /*1bfa0*/  ENDCOLLECTIVE ;  /* 0x000000000000791b */ /* 0x007fe20003800000 */
.L_x_10017:
[----:B------:R-:W-:Y:S02]  /*1bfb0*/  IMAD.MOV.U32 R13, RZ, RZ, R3 ;  /* 0x000000ffff0d7224 */ /* 0x000fe400078e0003 */
[----:B------:R-:W-:-:S07]  /*1bfc0*/  IMAD.MOV.U32 R0, RZ, RZ, R14 ;  /* 0x000000ffff007224 */ /* 0x000fce00078e000e */
[----:B------:R-:W-:Y:S05]  /*1bfd0*/  WARPSYNC.COLLECTIVE R15, `(.L_x_10018) ;  /* 0x000000000f087348 */ /* 0x000fea0003c00000 */
[----:B------:R0:W1:Y:S02]  /*1bfe0*/  SHFL.IDX P6, R14, R13, R12, R11 ;  /* 0x0000000c0d0e7389 */ /* 0x00006400000c000b */
[----:B01----:R-:W-:Y:S01]  /*1bff0*/  ENDCOLLECTIVE ;  /* 0x000000000000791b */ /* 0x003fe20003800000 */
.L_x_10018:
[----:B------:R-:W-:Y:S05]  /*1c000*/  BRA `(.L_x_10019) ;  /* 0xffffff70005c7947 */ /* 0x000fea000383ffff */
.L_x_9822:
[----:B------:R-:W-:Y:S01]  /*1c010*/  BSSY B1, `(.L_x_10020) ;  /* 0x0000008000017945 */ /* 0x000fe20003800000 */
[----:B------:R-:W-:Y:S02]  /*1c020*/  IMAD.MOV.U32 R13, RZ, RZ, R20 ;  /* 0x000000ffff0d7224 */ /* 0x000fe400078e0014 */
[----:B------:R-:W-:Y:S02]  /*1c030*/  IMAD.MOV.U32 R12, RZ, RZ, 0x1 ;  /* 0x00000001ff0c7424 */ /* 0x000fe400078e00ff */
[----:B----4-:R-:W-:Y:S02]  /*1c040*/  IMAD.MOV.U32 R11, RZ, RZ, 0x181f ;  /* 0x0000181fff0b7424 */ /* 0x010fe400078e00ff */
[----:B------:R-:W-:-:S07]  /*1c050*/  IMAD.MOV.U32 R15, RZ, RZ, -0x1 ;  /* 0xffffffffff0f7424 */ /* 0x000fce00078e00ff */
[----:B0123--:R-:W-:Y:S05]  /*1c060*/  WARPSYNC.COLLECTIVE R15, `(.L_x_10021) ;  /* 0x000000000f087348 */ /* 0x00ffea0003c00000 */
[----:B---3--:R3:W4:Y:S02]  /*1c070*/  SHFL.IDX P6, R14, R13, R12, R11 ;  /* 0x0000000c0d0e7389 */ /* 0x00872400000c000b */
[----:B01234-:R-:W-:Y:S01]  /*1c080*/  ENDCOLLECTIVE ;  /* 0x000000000000791b */ /* 0x01ffe20003800000 */
.L_x_10021:
[----:B------:R-:W-:Y:S05]  /*1c090*/  BSYNC B1 ;  /* 0x0000000000017941 */ /* 0x000fea0003800000 */
.L_x_10020:
        /* <DEDUP_REMOVED lines=8> */
.L_x_10022:
[----:B------:R-:W-:Y:S05]  /*1c120*/  BRA `(.L_x_10023) ;  /* 0xffffff7000a87947 */ /* 0x000fea000383ffff */
.L_x_9825:
        /* <DEDUP_REMOVED lines=8> */
.L_x_10025:
[----:B------:R-:W-:Y:S05]  /*1c1b0*/  BSYNC B1 ;  /* 0x0000000000017941 */ /* 0x000fea0003800000 */
.L_x_10024:
        /* <DEDUP_REMOVED lines=8> */
.L_x_10026:
[----:B------:R-:W-:Y:S05]  /*1c240*/  BRA `(.L_x_10027) ;  /* 0xffffff7000f07947 */ /* 0x000fea000383ffff */
.L_x_9828:
[----:B------:R-:W-:Y:S01]  /*1c250*/  BSSY B1, `(.L_x_10028) ;  /* 0x0000008000017945 */ /* 0x000fe20003800000 */
[----:B------:R-:W-:Y:S02]  /*1c260*/  IMAD.MOV.U32 R13, RZ, RZ, R20 ;  /* 0x000000ffff0d7224 */ /* 0x000fe400078e0014 */
[----:B------:R-:W-:Y:S02]  /*1c270*/  IMAD.MOV.U32 R12, RZ, RZ, 0x3 ;  /* 0x00000003ff0c7424 */ /* 0x000fe400078e00ff */
[----:B----4-:R-:W-:Y:S02]  /*1c280*/  IMAD.MOV.U32 R11, RZ, RZ, 0x181f ;  /* 0x0000181fff0b7424 */ /* 0x010fe400078e00ff */
[----:B------:R-:W-:-:S07]  /*1c290*/  IMAD.MOV.U32 R15, RZ, RZ, -0x1 ;  /* 0xffffffffff0f7424 */ /* 0x000fce00078e00ff */
[----:B0123--:R-:W-:Y:S05]  /*1c2a0*/  WARPSYNC.COLLECTIVE R15, `(.L_x_10029) ;  /* 0x000000000f087348 */ /* 0x00ffea0003c00000 */
[----:B0-----:R0:W4:Y:S02]  /*1c2b0*/  SHFL.IDX P6, R14, R13, R12, R11 ;  /* 0x0000000c0d0e7389 */ /* 0x00112400000c000b */
[----:B01234-:R-:W-:Y:S01]  /*1c2c0*/  ENDCOLLECTIVE ;  /* 0x000000000000791b */ /* 0x01ffe20003800000 */
.L_x_10029:
[----:B------:R-:W-:Y:S05]  /*1c2d0*/  BSYNC B1 ;  /* 0x0000000000017941 */ /* 0x000fea0003800000 */
.L_x_10028:
        /* <DEDUP_REMOVED lines=8> */
.L_x_10030:
[----:B------:R-:W-:Y:S05]  /*1c360*/  BRA `(.L_x_10031) ;  /* 0xffffff7400387947 */ /* 0x000fea000383ffff */
.L_x_9845:
        /* <DEDUP_REMOVED lines=11> */
.L_x_10033:
[----:B------:R-:W-:Y:S05]  /*1c420*/  BSYNC B1 ;  /* 0x0000000000017941 */ /* 0x000fea0003800000 */
.L_x_10032:
[----:B------:R-:W-:Y:S05]  /*1c430*/  BRA `(.L_x_10034) ;  /* 0xffffff8c00487947 */ /* 0x000fea000383ffff */
.L_x_9847:
[----:B------:R-:W-:Y:S01]  /*1c440*/  BSSY B1, `(.L_x_10035) ;  /* 0x0000006000017945 */ /* 0x000fe20003800000 */
[----:B------:R-:W-:-:S07]  /*1c450*/  MOV R15, 0xffffffff ;  /* 0xffffffff000f7802 */ /* 0x000fce0000000f00 */
[----:B0-----:R-:W-:Y:S05]  /*1c460*/  WARPSYNC.COLLECTIVE R15, `(.L_x_10036) ;  /* 0x000000000f0c7348 */ /* 0x001fea0003c00000 */
[----:B------:R-:W-:Y:S02]  /*1c470*/  ELECT P6, UR62, PT ;  /* 0x00000000003e782f */ /* 0x000fe400038c0000 */
[----:B------:R-:W-:Y:S01]  /*1c480*/  MOV R14, UR62 ;  /* 0x0000003e000e7c02 */ /* 0x000fe20008000f00 */
[----:B0-----:R-:W-:Y:S10]  /*1c490*/  ENDCOLLECTIVE ;  /* 0x000000000000791b */ /* 0x001ff40003800000 */
.L_x_10036:
[----:B------:R-:W-:Y:S05]  /*1c4a0*/  BSYNC B1 ;  /* 0x0000000000017941 */ /* 0x000fea0003800000 */
.L_x_10035:
[----:B------:R-:W-:Y:S05]  /*1c4b0*/  BRA `(.L_x_9846) ;  /* 0xffffff8c00407947 */ /* 0x000fea000383ffff */
.L_x_9849:
[----:B0-----:R0:W1:Y:S02]  /*1c4c0*/  SYNCS.PHASECHK.TRANS64.TRYWAIT P0, [R22+URZ+0x22820], R3 ;  /* 0x02282003160075a7 */ /* 0x001064000800017f */
[----:B-1----:R-:W-:Y:S05]  /*1c4d0*/  @!P0 NANOSLEEP.SYNCS 0x989680 ;  /* 0x009896800000895d */ /* 0x002fea0003900000 */
[----:B------:R-:W1:Y:S02]  /*1c4e0*/  @!P0 SYNCS.PHASECHK.TRANS64 P0, [R22+URZ+0x22820], R3 ;  /* 0x02282003160085a7 */ /* 0x000e64000800007f */
[----:B-1----:R-:W-:Y:S05]  /*1c4f0*/  @!P0 BRA `(.L_x_9849) ;  /* 0xfffffffc00f08947 */ /* 0x002fea000383ffff */
[----:B------:R-:W-:Y:S05]  /*1c500*/  BRA `(.L_x_10037) ;  /* 0xffffff8c00507947 */ /* 0x000fea000383ffff */
.L_x_9853:
[----:B0-----:R0:W1:Y:S02]  /*1c510*/  SYNCS.PHASECHK.TRANS64.TRYWAIT P0, [R3+URZ+0x228a0], R8 ;  /* 0x0228a008030075a7 */ /* 0x001064000800017f */
[----:B-1----:R-:W-:Y:S05]  /*1c520*/  @!P0 NANOSLEEP.SYNCS 0x989680 ;  /* 0x009896800000895d */ /* 0x002fea0003900000 */
[----:B------:R-:W1:Y:S02]  /*1c530*/  @!P0 SYNCS.PHASECHK.TRANS64 P0, [R3+URZ+0x228a0], R8 ;  /* 0x0228a008030085a7 */ /* 0x000e64000800007f */
[----:B-1----:R-:W-:Y:S05]  /*1c540*/  @!P0 BRA `(.L_x_9853) ;  /* 0xfffffffc00f08947 */ /* 0x002fea000383ffff */
[----:B------:R-:W-:Y:S05]  /*1c550*/  BRA `(.L_x_10038) ;  /* 0xffffff8c00687947 */ /* 0x000fea000383ffff */
.L_x_9858:
[----:B-1----:R1:W2:Y:S02]  /*1c560*/  SYNCS.PHASECHK.TRANS64.TRYWAIT P0, [R3+URZ+0x228c0], R8 ;  /* 0x0228c008030075a7 */ /* 0x0022a4000800017f */
[----:B--2---:R-:W-:Y:S05]  /*1c570*/  @!P0 NANOSLEEP.SYNCS 0x989680 ;  /* 0x009896800000895d */ /* 0x004fea0003900000 */
[----:B------:R-:W2:Y:S02]  /*1c580*/  @!P0 SYNCS.PHASECHK.TRANS64 P0, [R3+URZ+0x228c0], R8 ;  /* 0x0228c008030085a7 */ /* 0x000ea4000800007f */
[----:B--2---:R-:W-:Y:S05]  /*1c590*/  @!P0 BRA `(.L_x_9858) ;  /* 0xfffffffc00f08947 */ /* 0x004fea000383ffff */
[----:B------:R-:W-:Y:S05]  /*1c5a0*/  BRA `(.L_x_10039) ;  /* 0xffffff8c00e47947 */ /* 0x000fea000383ffff */
.L_x_9868:
[----:B0-----:R0:W1:Y:S02]  /*1c5b0*/  SYNCS.PHASECHK.TRANS64.TRYWAIT P2, [R8+URZ+0x228a0], R2 ;  /* 0x0228a002080075a7 */ /* 0x001064000804017f */
[----:B-1----:R-:W-:Y:S05]  /*1c5c0*/  @!P2 NANOSLEEP.SYNCS 0x989680 ;  /* 0x009896800000a95d */ /* 0x002fea0003900000 */
[----:B------:R-:W1:Y:S02]  /*1c5d0*/  @!P2 SYNCS.PHASECHK.TRANS64 P2, [R8+URZ+0x228a0], R2 ;  /* 0x0228a0020800a5a7 */ /* 0x000e64000804007f */
[----:B-1----:R-:W-:Y:S05]  /*1c5e0*/  @!P2 BRA `(.L_x_9868) ;  /* 0xfffffffc00f0a947 */ /* 0x002fea000383ffff */
[----:B------:R-:W-:Y:S05]  /*1c5f0*/  BRA `(.L_x_10040) ;  /* 0xffffff9400587947 */ /* 0x000fea000383ffff */
.L_x_9873:
[----:B-1----:R1:W2:Y:S02]  /*1c600*/  SYNCS.PHASECHK.TRANS64.TRYWAIT P2, [R8+URZ+0x228c0], R2 ;  /* 0x0228c002080075a7 */ /* 0x0022a4000804017f */
[----:B--2---:R-:W-:Y:S05]  /*1c610*/  @!P2 NANOSLEEP.SYNCS 0x989680 ;  /* 0x009896800000a95d */ /* 0x004fea0003900000 */
[----:B------:R-:W2:Y:S02]  /*1c620*/  @!P2 SYNCS.PHASECHK.TRANS64 P2, [R8+URZ+0x228c0], R2 ;  /* 0x0228c0020800a5a7 */ /* 0x000ea4000804007f */
[----:B--2---:R-:W-:Y:S05]  /*1c630*/  @!P2 BRA `(.L_x_9873) ;  /* 0xfffffffc00f0a947 */ /* 0x004fea000383ffff */
[----:B------:R-:W-:Y:S05]  /*1c640*/  BRA `(.L_x_10041) ;  /* 0xffffff9400d07947 */ /* 0x000fea000383ffff */
.L_x_9891:
        /* <DEDUP_REMOVED lines=8> */
[----:B-1---5:R-:W-:Y:S05]  /*1c6d0*/  WARPSYNC.COLLECTIVE R15, `(.L_x_10043) ;  /* 0x000000000f087348 */ /* 0x022fea0003c00000 */
[----:B------:R0:W2:Y:S02]  /*1c6e0*/  SHFL.IDX P6, R14, R13, R12, R11 ;  /* 0x0000000c0d0e7389 */ /* 0x0000a400000c000b */
[----:B012--5:R-:W-:Y:S01]  /*1c6f0*/  ENDCOLLECTIVE ;  /* 0x000000000000791b */ /* 0x027fe20003800000 */
.L_x_10043:
[----:B------:R-:W-:Y:S05]  /*1c700*/  BSYNC B0 ;  /* 0x0000000000007941 */ /* 0x000fea0003800000 */
.L_x_10042:
[----:B------:R-:W-:Y:S05]  /*1c710*/  BRA `(.L_x_10044) ;  /* 0xffffffa400e47947 */ /* 0x000fea000383ffff */
.L_x_9894:
[----:B--2---:R2:W3:Y:S02]  /*1c720*/  SYNCS.PHASECHK.TRANS64.TRYWAIT P0, [R31+URZ+0x22840], R0 ;  /* 0x022840001f0075a7 */ /* 0x0044e4000800017f */
[----:B---3--:R-:W-:Y:S05]  /*1c730*/  @!P0 NANOSLEEP.SYNCS 0x989680 ;  /* 0x009896800000895d */ /* 0x008fea0003900000 */
[----:B------:R-:W3:Y:S02]  /*1c740*/  @!P0 SYNCS.PHASECHK.TRANS64 P0, [R31+URZ+0x22840], R0 ;  /* 0x022840001f0085a7 */ /* 0x000ee4000800007f */
[----:B---3--:R-:W-:Y:S05]  /*1c750*/  @!P0 BRA `(.L_x_9894) ;  /* 0xfffffffc00f08947 */ /* 0x008fea000383ffff */
[----:B------:R-:W-:Y:S05]  /*1c760*/  BRA `(.L_x_10045) ;  /* 0xffffffa8000c7947 */ /* 0x000fea000383ffff */
.L_x_9895:
        /* <DEDUP_REMOVED lines=8> */
.L_x_10047:
[----:B------:R-:W-:Y:S05]  /*1c7f0*/  BSYNC B0 ;  /* 0x0000000000007941 */ /* 0x000fea0003800000 */
.L_x_10046:
        /* <DEDUP_REMOVED lines=9> */
.L_x_10048:
[----:B------:R-:W-:Y:S01]  /*1c890*/  IMAD.MOV.U32 R13, RZ, RZ, R4 ;  /* 0x000000ffff0d7224 */ /* 0x000fe200078e0004 */
[----:B------:R-:W-:Y:S01]  /*1c8a0*/  MOV R12, 0x1 ;  /* 0x00000001000c7802 */ /* 0x000fe20000000f00 */
[----:B------:R-:W-:-:S07]  /*1c8b0*/  IMAD.MOV.U32 R3, RZ, RZ, R14 ;  /* 0x000000ffff037224 */ /* 0x000fce00078e000e */
[----:B------:R-:W-:Y:S05]  /*1c8c0*/  WARPSYNC.COLLECTIVE R15, `(.L_x_10049) ;  /* 0x000000000f087348 */ /* 0x000fea0003c00000 */
[----:B------:R0:W1:Y:S02]  /*1c8d0*/  SHFL.IDX P6, R14, R13, R12, R11 ;  /* 0x0000000c0d0e7389 */ /* 0x00006400000c000b */
[----:B01----:R-:W-:Y:S01]  /*1c8e0*/  ENDCOLLECTIVE ;  /* 0x000000000000791b */ /* 0x003fe20003800000 */
.L_x_10049:
        /* <DEDUP_REMOVED lines=15> */
.L_x_10050:
[----:B------:R-:W-:Y:S02]  /*1c9e0*/  @P0 IMAD R6, R5, 0x2, R22 ;  /* 0x0000000205060824 */ /* 0x000fe400078e0216 */
[----:B------:R-:W-:Y:S02]  /*1c9f0*/  IMAD.MOV.U32 R13, RZ, RZ, R4 ;  /* 0x000000ffff0d7224 */ /* 0x000fe400078e0004 */
[----:B------:R-:W-:Y:S02]  /*1ca00*/  IMAD.MOV.U32 R12, RZ, RZ, 0x2 ;  /* 0x00000002ff0c7424 */ /* 0x000fe400078e00ff */
[----:B------:R-:W-:-:S07]  /*1ca10*/  IMAD.MOV.U32 R3, RZ, RZ, R14 ;  /* 0x000000ffff037224 */ /* 0x000fce00078e000e */
[----:B------:R-:W-:Y:S05]  /*1ca20*/  WARPSYNC.COLLECTIVE R15, `(.L_x_10051) ;  /* 0x000000000f087348 */ /* 0x000fea0003c00000 */
[----:B------:R0:W1:Y:S02]  /*1ca30*/  SHFL.IDX P6, R14, R13, R12, R11 ;  /* 0x0000000c0d0e7389 */ /* 0x00006400000c000b */
[----:B01----:R-:W-:Y:S01]  /*1ca40*/  ENDCOLLECTIVE ;  /* 0x000000000000791b */ /* 0x003fe20003800000 */
.L_x_10051:
        /* <DEDUP_REMOVED lines=15> */
.L_x_10052:
[----:B------:R-:W-:Y:S02]  /*1cb40*/  @P0 IMAD R6, R5, 0x2, R22 ;  /* 0x0000000205060824 */ /* 0x000fe400078e0216 */
[----:B------:R-:W-:Y:S02]  /*1cb50*/  IMAD.MOV.U32 R13, RZ, RZ, R4 ;  /* 0x000000ffff0d7224 */ /* 0x000fe400078e0004 */
[----:B------:R-:W-:Y:S02]  /*1cb60*/  IMAD.MOV.U32 R12, RZ, RZ, 0x3 ;  /* 0x00000003ff0c7424 */ /* 0x000fe400078e00ff */
[----:B------:R-:W-:-:S07]  /*1cb70*/  IMAD.MOV.U32 R3, RZ, RZ, R14 ;  /* 0x000000ffff037224 */ /* 0x000fce00078e000e */
[----:B------:R-:W-:Y:S05]  /*1cb80*/  WARPSYNC.COLLECTIVE R15, `(.L_x_10053) ;  /* 0x000000000f087348 */ /* 0x000fea0003c00000 */
[----:B------:R0:W1:Y:S02]  /*1cb90*/  SHFL.IDX P6, R14, R13, R12, R11 ;  /* 0x0000000c0d0e7389 */ /* 0x00006400000c000b */
[----:B01----:R-:W-:Y:S01]  /*1cba0*/  ENDCOLLECTIVE ;  /* 0x000000000000791b */ /* 0x003fe20003800000 */
.L_x_10053:
        /* <DEDUP_REMOVED lines=15> */
.L_x_10054:
[----:B------:R-:W-:Y:S02]  /*1cca0*/  @P0 IMAD R6, R5, 0x2, R22 ;  /* 0x0000000205060824 */ /* 0x000fe400078e0216 */
[----:B------:R-:W-:Y:S02]  /*1ccb0*/  IMAD.MOV.U32 R13, RZ, RZ, R4 ;  /* 0x000000ffff0d7224 */ /* 0x000fe400078e0004 */
[----:B------:R-:W-:Y:S02]  /*1ccc0*/  IMAD.MOV.U32 R12, RZ, RZ, 0x4 ;  /* 0x00000004ff0c7424 */ /* 0x000fe400078e00ff */
[----:B------:R-:W-:-:S07]  /*1ccd0*/  IMAD.MOV.U32 R3, RZ, RZ, R14 ;  /* 0x000000ffff037224 */ /* 0x000fce00078e000e */
[----:B------:R-:W-:Y:S05]  /*1cce0*/  WARPSYNC.COLLECTIVE R15, `(.L_x_10055) ;  /* 0x000000000f087348 */ /* 0x000fea0003c00000 */
[----:B------:R0:W1:Y:S02]  /*1ccf0*/  SHFL.IDX P6, R14, R13, R12, R11 ;  /* 0x0000000c0d0e7389 */ /* 0x00006400000c000b */
[----:B01----:R-:W-:Y:S01]  /*1cd00*/  ENDCOLLECTIVE ;  /* 0x000000000000791b */ /* 0x003fe20003800000 */
.L_x_10055:
        /* <DEDUP_REMOVED lines=15> */
.L_x_10056:
[----:B------:R-:W-:Y:S01]  /*1ce00*/  @P0 IMAD R6, R5, 0x2, R22 ;  /* 0x0000000205060824 */ /* 0x000fe200078e0216 */
[----:B------:R-:W-:Y:S01]  /*1ce10*/  MOV R13, R4 ;  /* 0x00000004000d7202 */ /* 0x000fe20000000f00 */
[----:B------:R-:W-:Y:S02]  /*1ce20*/  IMAD.MOV.U32 R12, RZ, RZ, 0x5 ;  /* 0x00000005ff0c7424 */ /* 0x000fe400078e00ff */
[----:B------:R-:W-:-:S07]  /*1ce30*/  IMAD.MOV.U32 R3, RZ, RZ, R14 ;  /* 0x000000ffff037224 */ /* 0x000fce00078e000e */
[----:B------:R-:W-:Y:S05]  /*1ce40*/  WARPSYNC.COLLECTIVE R15, `(.L_x_10057) ;  /* 0x000000000f087348 */ /* 0x000fea0003c00000 */
[----:B------:R0:W1:Y:S02]  /*1ce50*/  SHFL.IDX P6, R14, R13, R12, R11 ;  /* 0x0000000c0d0e7389 */ /* 0x00006400000c000b */
[----:B01----:R-:W-:Y:S01]  /*1ce60*/  ENDCOLLECTIVE ;  /* 0x000000000000791b */ /* 0x003fe20003800000 */
.L_x_10057:
        /* <DEDUP_REMOVED lines=10> */
.L_x_10058:
[----:B------:R-:W-:Y:S01]  /*1cf10*/  @!PT LDS RZ, [RZ] ;  /* 0x00000000fffff984 */ /* 0x000fe20000000800 */
[----:B------:R-:W-:Y:S01]  /*1cf20*/  @!PT LDS RZ, [RZ] ;  /* 0x00000000fffff984 */ /* 0x000fe20000000800 */
[----:B------:R-:W-:Y:S01]  /*1cf30*/  @!PT LDS RZ, [RZ] ;  /* 0x00000000fffff984 */ /* 0x000fe20000000800 */
[----:B------:R0:W-:Y:S01]  /*1cf40*/  @P0 LDGSTS.E.BYPASS.LTC128B.128 [R6+0x1e400], desc[UR40][R2.64], !P2 ;  /* 0x1e40000002060fae */ /* 0x0001e2000d101d68 */
[----:B------:R-:W-:Y:S01]  /*1cf50*/  IMAD.MOV.U32 R0, RZ, RZ, R14 ;  /* 0x000000ffff007224 */ /* 0x000fe200078e000e */
[----:B------:R-:W-:Y:S06]  /*1cf60*/  BRA `(.L_x_10059) ;  /* 0xffffffa400647947 */ /* 0x000fec000383ffff */
.L_x_9900:
        /* <DEDUP_REMOVED lines=9> */
.L_x_10060:
[C---:B------:R-:W-:Y:S01]  /*1d000*/  VIADD R6, R17.reuse, 0x10 ;  /* 0x0000001011067836 */ /* 0x040fe20000000000 */
[----:B------:R-:W-:Y:S01]  /*1d010*/  ISETP.GE.AND P0, PT, R17, R5, PT ;  /* 0x000000051100720c */ /* 0x000fe20003f06270 */
[----:B------:R-:W-:Y:S01]  /*1d020*/  IMAD.MOV.U32 R13, RZ, RZ, R0 ;  /* 0x000000ffff0d7224 */ /* 0x000fe200078e0000 */
[----:B------:R-:W-:-:S11]  /*1d030*/  MOV R2, R14 ;  /* 0x0000000e00027202 */ /* 0x000fd60000000f00 */
[----:B------:R-:W-:Y:S05]  /*1d040*/  WARPSYNC.COLLECTIVE R15, `(.L_x_10061) ;  /* 0x000000000f087348 */ /* 0x000fea0003c00000 */
[----:B------:R0:W1:Y:S02]  /*1d050*/  SHFL.IDX P6, R14, R13, R12, R11 ;  /* 0x0000000c0d0e7389 */ /* 0x00006400000c000b */
[----:B01----:R-:W-:Y:S01]  /*1d060*/  ENDCOLLECTIVE ;  /* 0x000000000000791b */ /* 0x003fe20003800000 */
.L_x_10061:
[----:B------:R-:W-:Y:S02]  /*1d070*/  IMAD.MOV.U32 R13, RZ, RZ, R4 ;  /* 0x000000ffff0d7224 */ /* 0x000fe400078e0004 */
[----:B------:R-:W-:Y:S02]  /*1d080*/  IMAD.MOV.U32 R12, RZ, RZ, 0x1 ;  /* 0x00000001ff0c7424 */ /* 0x000fe400078e00ff */
[----:B------:R-:W-:-:S07]  /*1d090*/  IMAD.MOV.U32 R3, RZ, RZ, R14 ;  /* 0x000000ffff037224 */ /* 0x000fce00078e000e */
[----:B------:R-:W-:Y:S05]  /*1d0a0*/  WARPSYNC.COLLECTIVE R15, `(.L_x_10062) ;  /* 0x000000000f087348 */ /* 0x000fea0003c00000 */
[----:B------:R0:W1:Y:S02]  /*1d0b0*/  SHFL.IDX P6, R14, R13, R12, R11 ;  /* 0x0000000c0d0e7389 */ /* 0x00006400000c000b */
[----:B01----:R-:W-:Y:S01]  /*1d0c0*/  ENDCOLLECTIVE ;  /* 0x000000000000791b */ /* 0x003fe20003800000 */
.L_x_10062:
[----:B------:R-:W-:-:S05]  /*1d0d0*/  @!P0 LEA R3, P2, R9, R3, 0x1 ;  /* 0x0000000309038211 */ /* 0x000fca00078408ff */
[----:B------:R-:W-:-:S05]  /*1d0e0*/  @!P0 IMAD.X R2, RZ, RZ, R2, P2 ;  /* 0x000000ffff028224 */ /* 0x000fca00010e0602 */
[----:B------:R-:W-:Y:S02]  /*1d0f0*/  @!P0 LOP3.LUT R3, R3, R2, RZ, 0x3c, !PT ;  /* 0x0000000203038212 */ /* 0x000fe400078e3cff */
[----:B------:R-:W-:Y:S02]  /*1d100*/  MOV R13, R0 ;  /* 0x00000000000d7202 */ /* 0x000fe40000000f00 */
        /* <DEDUP_REMOVED lines=11> */
.L_x_10063:
[----:B------:R-:W-:Y:S02]  /*1d1c0*/  IMAD.MOV.U32 R13, RZ, RZ, R4 ;  /* 0x000000ffff0d7224 */ /* 0x000fe400078e0004 */
[----:B------:R-:W-:Y:S02]  /*1d1d0*/  IMAD.MOV.U32 R12, RZ, RZ, 0x2 ;  /* 0x00000002ff0c7424 */ /* 0x000fe400078e00ff */
[----:B------:R-:W-:-:S07]  /*1d1e0*/  IMAD.MOV.U32 R3, RZ, RZ, R14 ;  /* 0x000000ffff037224 */ /* 0x000fce00078e000e */
[----:B------:R-:W-:Y:S05]  /*1d1f0*/  WARPSYNC.COLLECTIVE R15, `(.L_x_10064) ;  /* 0x000000000f087348 */ /* 0x000fea0003c00000 */
[----:B------:R0:W1:Y:S02]  /*1d200*/  SHFL.IDX P6, R14, R13, R12, R11 ;  /* 0x0000000c0d0e7389 */ /* 0x00006400000c000b */
[----:B01----:R-:W-:Y:S01]  /*1d210*/  ENDCOLLECTIVE ;  /* 0x000000000000791b */ /* 0x003fe20003800000 */
.L_x_10064:
        /* <DEDUP_REMOVED lines=16> */
.L_x_10065:
[----:B------:R-:W-:Y:S02]  /*1d320*/  IMAD.MOV.U32 R13, RZ, RZ, R4 ;  /* 0x000000ffff0d7224 */ /* 0x000fe400078e0004 */
[----:B------:R-:W-:Y:S02]  /*1d330*/  IMAD.MOV.U32 R12, RZ, RZ, 0x3 ;  /* 0x00000003ff0c7424 */ /* 0x000fe400078e00ff */
[----:B------:R-:W-:-:S07]  /*1d340*/  IMAD.MOV.U32 R3, RZ, RZ, R14 ;  /* 0x000000ffff037224 */ /* 0x000fce00078e000e */
[----:B------:R-:W-:Y:S05]  /*1d350*/  WARPSYNC.COLLECTIVE R15, `(.L_x_10066) ;  /* 0x000000000f087348 */ /* 0x000fea0003c00000 */
[----:B------:R0:W1:Y:S02]  /*1d360*/  SHFL.IDX P6, R14, R13, R12, R11 ;  /* 0x0000000c0d0e7389 */ /* 0x00006400000c000b */
[----:B01----:R-:W-:Y:S01]  /*1d370*/  ENDCOLLECTIVE ;  /* 0x000000000000791b */ /* 0x003fe20003800000 */
.L_x_10066:
[----:B------:R-:W-:-:S04]  /*1d380*/  @!P0 LEA R3, P2, R9, R3, 0x1 ;  /* 0x0000000309038211 */ /* 0x000fc800078408ff */
[----:B------:R-:W-:-:S04]  /*1d390*/  @!P0 IADD3.X R2, RZ, R2, RZ, P2, !PT ;  /* 0x00000002ff028210 */ /* 0x000fc800017fe4ff */
        /* <DEDUP_REMOVED lines=14> */
.L_x_10067:
[----:B------:R-:W-:Y:S01]  /*1d480*/  MOV R13, R4 ;  /* 0x00000004000d7202 */ /* 0x000fe20000000f00 */
[----:B------:R-:W-:Y:S02]  /*1d490*/  IMAD.MOV.U32 R12, RZ, RZ, 0x4 ;  /* 0x00000004ff0c7424 */ /* 0x000fe400078e00ff */
[----:B------:R-:W-:-:S07]  /*1d4a0*/  IMAD.MOV.U32 R3, RZ, RZ, R14 ;  /* 0x000000ffff037224 */ /* 0x000fce00078e000e */
[----:B------:R-:W-:Y:S05]  /*1d4b0*/  WARPSYNC.COLLECTIVE R15, `(.L_x_10068) ;  /* 0x000000000f087348 */ /* 0x000fea0003c00000 */
[----:B------:R0:W1:Y:S02]  /*1d4c0*/  SHFL.IDX P6, R14, R13, R12, R11 ;  /* 0x0000000c0d0e7389 */ /* 0x00006400000c000b */
[----:B01----:R-:W-:Y:S01]  /*1d4d0*/  ENDCOLLECTIVE ;  /* 0x000000000000791b */ /* 0x003fe20003800000 */
.L_x_10068:
        /* <DEDUP_REMOVED lines=16> */
.L_x_10069:
[----:B------:R-:W-:Y:S02]  /*1d5e0*/  IMAD.MOV.U32 R13, RZ, RZ, R4 ;  /* 0x000000ffff0d7224 */ /* 0x000fe400078e0004 */
[----:B------:R-:W-:Y:S02]  /*1d5f0*/  IMAD.MOV.U32 R12, RZ, RZ, 0x5 ;  /* 0x00000005ff0c7424 */ /* 0x000fe400078e00ff */
[----:B------:R-:W-:-:S07]  /*1d600*/  IMAD.MOV.U32 R3, RZ, RZ, R14 ;  /* 0x000000ffff037224 */ /* 0x000fce00078e000e */
[----:B------:R-:W-:Y:S05]  /*1d610*/  WARPSYNC.COLLECTIVE R15, `(.L_x_10070) ;  /* 0x000000000f087348 */ /* 0x000fea0003c00000 */
[----:B------:R0:W1:Y:S02]  /*1d620*/  SHFL.IDX P6, R14, R13, R12, R11 ;  /* 0x0000000c0d0e7389 */ /* 0x00006400000c000b */
[----:B01----:R-:W-:Y:S01]  /*1d630*/  ENDCOLLECTIVE ;  /* 0x000000000000791b */ /* 0x003fe20003800000 */
.L_x_10070:
        /* <DEDUP_REMOVED lines=11> */
[----:B------:R-:W-:Y:S02]  /*1d6f0*/  ISETP.GE.AND P0, PT, R2, R5, PT ;  /* 0x000000050200720c */ /* 0x000fe40003f06270 */
[----:B------:R-:W-:-:S11]  /*1d700*/  MOV R2, R14 ;  /* 0x0000000e00027202 */ /* 0x000fd60000000f00 */
[----:B------:R-:W-:Y:S05]  /*1d710*/  WARPSYNC.COLLECTIVE R15, `(.L_x_10071) ;  /* 0x000000000f087348 */ /* 0x000fea0003c00000 */
[----:B------:R0:W1:Y:S02]  /*1d720*/  SHFL.IDX P6, R14, R13, R12, R11 ;  /* 0x0000000c0d0e7389 */ /* 0x00006400000c000b */
[----:B01----:R-:W-:Y:S01]  /*1d730*/  ENDCOLLECTIVE ;  /* 0x000000000000791b */ /* 0x003fe20003800000 */
.L_x_10071:
[----:B------:R-:W-:Y:S02]  /*1d740*/  IMAD.MOV.U32 R13, RZ, RZ, R4 ;  /* 0x000000ffff0d7224 */ /* 0x000fe400078e0004 */
[----:B------:R-:W-:Y:S02]  /*1d750*/  IMAD.MOV.U32 R12, RZ, RZ, 0x6 ;  /* 0x00000006ff0c7424 */ /* 0x000fe400078e00ff */
[----:B------:R-:W-:-:S07]  /*1d760*/  IMAD.MOV.U32 R3, RZ, RZ, R14 ;  /* 0x000000ffff037224 */ /* 0x000fce00078e000e */
[----:B------:R-:W-:Y:S05]  /*1d770*/  WARPSYNC.COLLECTIVE R15, `(.L_x_10072) ;  /* 0x000000000f087348 */ /* 0x000fea0003c00000 */
[----:B------:R0:W1:Y:S02]  /*1d780*/  SHFL.IDX P6, R14, R13, R12, R11 ;  /* 0x0000000c0d0e7389 */ /* 0x00006400000c000b */
[----:B01----:R-:W-:Y:S01]  /*1d790*/  ENDCOLLECTIVE ;  /* 0x000000000000791b */ /* 0x003fe20003800000 */
.L_x_10072:
        /* <DEDUP_REMOVED lines=16> */
.L_x_10073:
[----:B------:R-:W-:Y:S02]  /*1d8a0*/  IMAD.MOV.U32 R13, RZ, RZ, R4 ;  /* 0x000000ffff0d7224 */ /* 0x000fe400078e0004 */
[----:B------:R-:W-:Y:S01]  /*1d8b0*/  IMAD.MOV.U32 R12, RZ, RZ, 0x7 ;  /* 0x00000007ff0c7424 */ /* 0x000fe200078e00ff */
[----:B------:R-:W-:-:S07]  /*1d8c0*/  MOV R3, R14 ;  /* 0x0000000e00037202 */ /* 0x000fce0000000f00 */
[----:B------:R-:W-:Y:S05]  /*1d8d0*/  WARPSYNC.COLLECTIVE R15, `(.L_x_10074) ;  /* 0x000000000f087348 */ /* 0x000fea0003c00000 */
[----:B------:R0:W1:Y:S02]  /*1d8e0*/  SHFL.IDX P6, R14, R13, R12, R11 ;  /* 0x0000000c0d0e7389 */ /* 0x00006400000c000b */
[----:B01----:R-:W-:Y:S01]  /*1d8f0*/  ENDCOLLECTIVE ;  /* 0x000000000000791b */ /* 0x003fe20003800000 */
.L_x_10074:
        /* <DEDUP_REMOVED lines=14> */
.L_x_10075:
[----:B------:R-:W-:Y:S01]  /*1d9e0*/  IMAD.MOV.U32 R0, RZ, RZ, R14 ;  /* 0x000000ffff007224 */ /* 0x000fe200078e000e */
[----:B------:R-:W-:Y:S06]  /*1d9f0*/  BRA `(.L_x_10076) ;  /* 0xffffffa400e87947 */ /* 0x000fec000383ffff */
.L_x_9903:
[----:B0-----:R0:W1:Y:S02]  /*1da00*/  SYNCS.PHASECHK.TRANS64.TRYWAIT P0, [R22+URZ+0x22820], R3 ;  /* 0x02282003160075a7 */ /* 0x001064000800017f */
[----:B-1----:R-:W-:Y:S05]  /*1da10*/  @!P0 NANOSLEEP.SYNCS 0x989680 ;  /* 0x009896800000895d */ /* 0x002fea0003900000 */
[----:B------:R-:W1:Y:S02]  /*1da20*/  @!P0 SYNCS.PHASECHK.TRANS64 P0, [R22+URZ+0x22820], R3 ;  /* 0x02282003160085a7 */ /* 0x000e64000800007f */
[----:B-1----:R-:W-:Y:S05]  /*1da30*/  @!P0 BRA `(.L_x_9903) ;  /* 0xfffffffc00f08947 */ /* 0x002fea000383ffff */
[----:B------:R-:W-:Y:S05]  /*1da40*/  BRA `(.L_x_10077) ;  /* 0xffffffa800447947 */ /* 0x000fea000383ffff */
.L_x_9906:
[----:B-1----:R1:W2:Y:S02]  /*1da50*/  SYNCS.PHASECHK.TRANS64.TRYWAIT P0, [R31+URZ+0x22860], R0 ;  /* 0x022860001f0075a7 */ /* 0x0022a4000800017f */
[----:B--2---:R-:W-:Y:S05]  /*1da60*/  @!P0 NANOSLEEP.SYNCS 0x989680 ;  /* 0x009896800000895d */ /* 0x004fea0003900000 */
[----:B------:R-:W2:Y:S02]  /*1da70*/  @!P0 SYNCS.PHASECHK.TRANS64 P0, [R31+URZ+0x22860], R0 ;  /* 0x022860001f0085a7 */ /* 0x000ea4000800007f */
[----:B--2---:R-:W-:Y:S05]  /*1da80*/  @!P0 BRA `(.L_x_9906) ;  /* 0xfffffffc00f08947 */ /* 0x004fea000383ffff */
[----:B------:R-:W-:Y:S05]  /*1da90*/  BRA `(.L_x_10078) ;  /* 0xffffffa800547947 */ /* 0x000fea000383ffff */
.L_x_9907:
        /* <DEDUP_REMOVED lines=8> */
.L_x_10080:
[----:B------:R-:W-:Y:S05]  /*1db20*/  BSYNC B0 ;  /* 0x0000000000007941 */ /* 0x000fea0003800000 */
.L_x_10079:
[----:B------:R-:W0:Y:S01]  /*1db30*/  S2R R7, SR_TID.X ;  /* 0x0000000000077919 */ /* 0x000e220000002100 */
[----:B------:R-:W-:Y:S01]  /*1db40*/  IMAD.MOV.U32 R13, RZ, RZ, R5 ;  /* 0x000000ffff0d7224 */ /* 0x000fe200078e0005 */
[----:B------:R-:W-:Y:S01]  /*1db50*/  MOV R15, 0xffffffff ;  /* 0xffffffff000f7802 */ /* 0x000fe20000000f00 */
[----:B------:R-:W-:Y:S01]  /*1db60*/  IMAD.MOV.U32 R12, RZ, RZ, RZ ;  /* 0x000000ffff0c7224 */ /* 0x000fe200078e00ff */
[C---:B------:R-:W-:Y:S01]  /*1db70*/  LOP3.LUT P2, RZ, R34.reuse, 0x2, RZ, 0xc0, !PT ;  /* 0x0000000222ff7812 */ /* 0x040fe2000784c0ff */
[----:B------:R-:W-:Y:S01]  /*1db80*/  IMAD.MOV.U32 R11, RZ, RZ, 0x181f ;  /* 0x0000181fff0b7424 */ /* 0x000fe200078e00ff */
[----:B------:R-:W-:Y:S01]  /*1db90*/  LOP3.LUT P1, RZ, R34, 0x4, RZ, 0xc0, !PT ;  /* 0x0000000422ff7812 */ /* 0x000fe2000782c0ff */
[----:B------:R-:W-:Y:S02]  /*1dba0*/  IMAD.MOV.U32 R3, RZ, RZ, R14 ;  /* 0x000000ffff037224 */ /* 0x000fe400078e000e */
[----:B------:R-:W-:-:S10]  /*1dbb0*/  IMAD R4, R4, 0x2, R22 ;  /* 0x0000000204047824 */ /* 0x000fd400078e0216 */
[----:B0-----:R-:W-:Y:S05]  /*1dbc0*/  WARPSYNC.COLLECTIVE R15, `(.L_x_10081) ;  /* 0x000000000f087348 */ /* 0x001fea0003c00000 */
[----:B------:R1:W2:Y:S02]  /*1dbd0*/  SHFL.IDX P6, R14, R13, R12, R11 ;  /* 0x0000000c0d0e7389 */ /* 0x0002a400000c000b */
[----:B012---:R-:W-:Y:S01]  /*1dbe0*/  ENDCOLLECTIVE ;  /* 0x000000000000791b */ /* 0x007fe20003800000 */
.L_x_10081:
[----:B------:R-:W-:Y:S01]  /*1dbf0*/  ISETP.LT.OR P4, PT, R32, 0x1, !P1 ;  /* 0x000000012000780c */ /* 0x000fe20004f81670 */
        /* <DEDUP_REMOVED lines=11> */
.L_x_10082:
        /* <DEDUP_REMOVED lines=17> */
.L_x_10083:
[----:B------:R-:W-:Y:S02]  /*1ddc0*/  IMAD.MOV.U32 R13, RZ, RZ, R6 ;  /* 0x000000ffff0d7224 */ /* 0x000fe400078e0006 */
[----:B------:R-:W-:Y:S01]  /*1ddd0*/  IMAD.MOV.U32 R12, RZ, RZ, 0x2 ;  /* 0x00000002ff0c7424 */ /* 0x000fe200078e00ff */
[----:B------:R-:W-:-:S13]  /*1dde0*/  IADD3 R2, P4, R14, R0, RZ ;  /* 0x000000000e027210 */ /* 0x000fda0007f9e0ff */
[----:B------:R-:W-:Y:S05]  /*1ddf0*/  WARPSYNC.COLLECTIVE R15, `(.L_x_10084) ;  /* 0x000000000f087348 */ /* 0x000fea0003c00000 */
[----:B------:R0:W1:Y:S02]  /*1de00*/  SHFL.IDX P6, R14, R13, R12, R11 ;  /* 0x0000000c0d0e7389 */ /* 0x00006400000c000b */
[----:B01----:R-:W-:Y:S01]  /*1de10*/  ENDCOLLECTIVE ;  /* 0x000000000000791b */ /* 0x003fe20003800000 */
.L_x_10084:
[----:B------:R-:W-:Y:S02]  /*1de20*/  IADD3.X R3, RZ, R3, RZ, P4, !PT ;  /* 0x00000003ff037210 */ /* 0x000fe400027fe4ff */
        /* <DEDUP_REMOVED lines=16> */
.L_x_10085:
[----:B------:R-:W-:Y:S02]  /*1df30*/  IMAD.MOV.U32 R13, RZ, RZ, R6 ;  /* 0x000000ffff0d7224 */ /* 0x000fe400078e0006 */
[----:B------:R-:W-:Y:S01]  /*1df40*/  IMAD.MOV.U32 R12, RZ, RZ, 0x3 ;  /* 0x00000003ff0c7424 */ /* 0x000fe200078e00ff */
[----:B------:R-:W-:-:S13]  /*1df50*/  IADD3 R2, P4, R14, R0, RZ ;  /* 0x000000000e027210 */ /* 0x000fda0007f9e0ff */
[----:B------:R-:W-:Y:S05]  /*1df60*/  WARPSYNC.COLLECTIVE R15, `(.L_x_10086) ;  /* 0x000000000f087348 */ /* 0x000fea0003c00000 */
[----:B------:R0:W1:Y:S02]  /*1df70*/  SHFL.IDX P6, R14, R13, R12, R11 ;  /* 0x0000000c0d0e7389 */ /* 0x00006400000c000b */
[----:B01----:R-:W-:Y:S01]  /*1df80*/  ENDCOLLECTIVE ;  /* 0x000000000000791b */ /* 0x003fe20003800000 */
.L_x_10086:
        /* <DEDUP_REMOVED lines=13> */
[----:B0-----:R-:W-:-:S07]  /*1e060*/  MOV R3, R14 ;  /* 0x0000000e00037202 */ /* 0x001fce0000000f00 */
[----:B------:R-:W-:Y:S05]  /*1e070*/  WARPSYNC.COLLECTIVE R15, `(.L_x_10087) ;  /* 0x000000000f087348 */ /* 0x000fea0003c00000 */
[----:B------:R0:W1:Y:S02]  /*1e080*/  SHFL.IDX P6, R14, R13, R12, R11 ;  /* 0x0000000c0d0e7389 */ /* 0x00006400000c000b */
[----:B01----:R-:W-:Y:S01]  /*1e090*/  ENDCOLLECTIVE ;  /* 0x000000000000791b */ /* 0x003fe20003800000 */
.L_x_10087:
[----:B------:R-:W-:Y:S02]  /*1e0a0*/  IMAD.MOV.U32 R13, RZ, RZ, R6 ;  /* 0x000000ffff0d7224 */ /* 0x000fe400078e0006 */
[----:B------:R-:W-:Y:S01]  /*1e0b0*/  IMAD.MOV.U32 R12, RZ, RZ, 0x4 ;  /* 0x00000004ff0c7424 */ /* 0x000fe200078e00ff */
[----:B------:R-:W-:-:S13]  /*1e0c0*/  IADD3 R2, P4, R14, R0, RZ ;  /* 0x000000000e027210 */ /* 0x000fda0007f9e0ff */
[----:B------:R-:W-:Y:S05]  /*1e0d0*/  WARPSYNC.COLLECTIVE R15, `(.L_x_10088) ;  /* 0x000000000f087348 */ /* 0x000fea0003c00000 */
[----:B------:R0:W1:Y:S02]  /*1e0e0*/  SHFL.IDX P6, R14, R13, R12, R11 ;  /* 0x0000000c0d0e7389 */ /* 0x00006400000c000b */
[----:B01----:R-:W-:Y:S01]  /*1e0f0*/  ENDCOLLECTIVE ;  /* 0x000000000000791b */ /* 0x003fe20003800000 */
.L_x_10088:
        /* <DEDUP_REMOVED lines=17> */
.L_x_10089:
[----:B------:R-:W-:Y:S01]  /*1e210*/  MOV R13, R6 ;  /* 0x00000006000d7202 */ /* 0x000fe20000000f00 */
[----:B------:R-:W-:Y:S01]  /*1e220*/  IMAD.MOV.U32 R12, RZ, RZ, 0x5 ;  /* 0x00000005ff0c7424 */ /* 0x000fe200078e00ff */
[----:B------:R-:W-:-:S13]  /*1e230*/  IADD3 R2, P4, R14, R0, RZ ;  /* 0x000000000e027210 */ /* 0x000fda0007f9e0ff */
[----:B------:R-:W-:Y:S05]  /*1e240*/  WARPSYNC.COLLECTIVE R15, `(.L_x_10090) ;  /* 0x000000000f087348 */ /* 0x000fea0003c00000 */
[----:B------:R0:W1:Y:S02]  /*1e250*/  SHFL.IDX P6, R14, R13, R12, R11 ;  /* 0x0000000c0d0e7389 */ /* 0x00006400000c000b */
[----:B01----:R-:W-:Y:S01]  /*1e260*/  ENDCOLLECTIVE ;  /* 0x000000000000791b */ /* 0x003fe20003800000 */
.L_x_10090:
        /* <DEDUP_REMOVED lines=12> */
.L_x_10091:
        /* <DEDUP_REMOVED lines=9> */
.L_x_9914:
[----:B0-----:R0:W1:Y:S02]  /*1e3c0*/  SYNCS.PHASECHK.TRANS64.TRYWAIT P0, [R4+URZ+0x22840], R21 ;  /* 0x02284015040075a7 */ /* 0x001064000800017f */
[----:B-1----:R-:W-:Y:S05]  /*1e3d0*/  @!P0 NANOSLEEP.SYNCS 0x989680 ;  /* 0x009896800000895d */ /* 0x002fea0003900000 */
[----:B------:R-:W1:Y:S02]  /*1e3e0*/  @!P0 SYNCS.PHASECHK.TRANS64 P0, [R4+URZ+0x22840], R21 ;  /* 0x02284015040085a7 */ /* 0x000e64000800007f */
[----:B-1----:R-:W-:Y:S05]  /*1e3f0*/  @!P0 BRA `(.L_x_9914) ;  /* 0xfffffffc00f08947 */ /* 0x002fea000383ffff */
[----:B------:R-:W-:Y:S05]  /*1e400*/  BRA `(.L_x_10093) ;  /* 0xffffffa800b47947 */ /* 0x000fea000383ffff */
.L_x_9915:
        /* <DEDUP_REMOVED lines=8> */
.L_x_10095:
[----:B------:R-:W-:Y:S05]  /*1e490*/  BSYNC B1 ;  /* 0x0000000000017941 */ /* 0x000fea0003800000 */
.L_x_10094:
[----:B------:R-:W-:Y:S01]  /*1e4a0*/  IMAD.MOV.U32 R13, RZ, RZ, R8 ;  /* 0x000000ffff0d7224 */ /* 0x000fe200078e0008 */
[----:B------:R-:W-:Y:S01]  /*1e4b0*/  MOV R3, R14 ;  /* 0x0000000e00037202 */ /* 0x000fe20000000f00 */
[----:B------:R-:W-:Y:S02]  /*1e4c0*/  IMAD.MOV.U32 R12, RZ, RZ, RZ ;  /* 0x000000ffff0c7224 */ /* 0x000fe400078e00ff */
[----:B------:R-:W-:Y:S02]  /*1e4d0*/  IMAD.MOV.U32 R11, RZ, RZ, 0x181f ;  /* 0x0000181fff0b7424 */ /* 0x000fe400078e00ff */
[----:B------:R-:W-:Y:S02]  /*1e4e0*/  IMAD.MOV.U32 R15, RZ, RZ, -0x1 ;  /* 0xffffffffff0f7424 */ /* 0x000fe400078e00ff */
[----:B------:R-:W-:-:S07]  /*1e4f0*/  IMAD R7, R7, 0x2, R22 ;  /* 0x0000000207077824 */ /* 0x000fce00078e0216 */
[----:B------:R-:W-:Y:S05]  /*1e500*/  WARPSYNC.COLLECTIVE R15, `(.L_x_10096) ;  /* 0x000000000f087348 */ /* 0x000fea0003c00000 */
[----:B------:R0:W1:Y:S02]  /*1e510*/  SHFL.IDX P6, R14, R13, R12, R11 ;  /* 0x0000000c0d0e7389 */ /* 0x00006400000c000b */
[----:B01----:R-:W-:Y:S01]  /*1e520*/  ENDCOLLECTIVE ;  /* 0x000000000000791b */ /* 0x003fe20003800000 */
.L_x_10096:
[----:B------:R-:W-:Y:S01]  /*1e530*/  MOV R13, R9 ;  /* 0x00000009000d7202 */ /* 0x000fe20000000f00 */
[----:B------:R-:W-:Y:S02]  /*1e540*/  IMAD.MOV.U32 R12, RZ, RZ, 0x1 ;  /* 0x00000001ff0c7424 */ /* 0x000fe400078e00ff */
[----:B------:R-:W-:-:S07]  /*1e550*/  IMAD.MOV.U32 R2, RZ, RZ, R14 ;  /* 0x000000ffff027224 */ /* 0x000fce00078e000e */
[----:B------:R-:W-:Y:S05]  /*1e560*/  WARPSYNC.COLLECTIVE R15, `(.L_x_10097) ;  /* 0x000000000f087348 */ /* 0x000fea0003c00000 */
[----:B------:R0:W1:Y:S02]  /*1e570*/  SHFL.IDX P6, R14, R13, R12, R11 ;  /* 0x0000000c0d0e7389 */ /* 0x00006400000c000b */
[----:B01----:R-:W-:Y:S01]  /*1e580*/  ENDCOLLECTIVE ;  /* 0x000000000000791b */ /* 0x003fe20003800000 */
.L_x_10097:
        /* <DEDUP_REMOVED lines=11> */
.L_x_10098:
[----:B------:R-:W-:Y:S02]  /*1e640*/  IMAD.MOV.U32 R13, RZ, RZ, R9 ;  /* 0x000000ffff0d7224 */ /* 0x000fe400078e0009 */
[----:B------:R-:W-:Y:S02]  /*1e650*/  IMAD.MOV.U32 R12, RZ, RZ, 0x2 ;  /* 0x00000002ff0c7424 */ /* 0x000fe400078e00ff */
[----:B------:R-:W-:-:S07]  /*1e660*/  IMAD.MOV.U32 R2, RZ, RZ, R14 ;  /* 0x000000ffff027224 */ /* 0x000fce00078e000e */
[----:B------:R-:W-:Y:S05]  /*1e670*/  WARPSYNC.COLLECTIVE R15, `(.L_x_10099) ;  /* 0x000000000f087348 */ /* 0x000fea0003c00000 */
[----:B------:R0:W1:Y:S02]  /*1e680*/  SHFL.IDX P6, R14, R13, R12, R11 ;  /* 0x0000000c0d0e7389 */ /* 0x00006400000c000b */
[----:B01----:R-:W-:Y:S01]  /*1e690*/  ENDCOLLECTIVE ;  /* 0x000000000000791b */ /* 0x003fe20003800000 */
.L_x_10099:
[----:B------:R-:W-:-:S05]  /*1e6a0*/  IADD3 R2, P0, R2, R0, RZ ;  /* 0x0000000002027210 */ /* 0x000fca0007f1e0ff */
        /* <DEDUP_REMOVED lines=10> */
.L_x_10100:
[----:B------:R-:W-:Y:S02]  /*1e750*/  IMAD.MOV.U32 R13, RZ, RZ, R9 ;  /* 0x000000ffff0d7224 */ /* 0x000fe400078e0009 */
[----:B------:R-:W-:Y:S02]  /*1e760*/  IMAD.MOV.U32 R12, RZ, RZ, 0x3 ;  /* 0x00000003ff0c7424 */ /* 0x000fe400078e00ff */
[----:B------:R-:W-:-:S07]  /*1e770*/  IMAD.MOV.U32 R2, RZ, RZ, R14 ;  /* 0x000000ffff027224 */ /* 0x000fce00078e000e */
[----:B------:R-:W-:Y:S05]  /*1e780*/  WARPSYNC.COLLECTIVE R15, `(.L_x_10101) ;  /* 0x000000000f087348 */ /* 0x000fea0003c00000 */
[----:B------:R0:W1:Y:S02]  /*1e790*/  SHFL.IDX P6, R14, R13, R12, R11 ;  /* 0x0000000c0d0e7389 */ /* 0x00006400000c000b */
[----:B01----:R-:W-:Y:S01]  /*1e7a0*/  ENDCOLLECTIVE ;  /* 0x000000000000791b */ /* 0x003fe20003800000 */
.L_x_10101:
        /* <DEDUP_REMOVED lines=11> */
.L_x_10102:
[----:B------:R-:W-:Y:S02]  /*1e860*/  IMAD.MOV.U32 R13, RZ, RZ, R9 ;  /* 0x000000ffff0d7224 */ /* 0x000fe400078e0009 */
[----:B------:R-:W-:Y:S01]  /*1e870*/  IMAD.MOV.U32 R12, RZ, RZ, 0x4 ;  /* 0x00000004ff0c7424 */ /* 0x000fe200078e00ff */
[----:B------:R-:W-:-:S07]  /*1e880*/  MOV R2, R14 ;  /* 0x0000000e00027202 */ /* 0x000fce0000000f00 */
[----:B------:R-:W-:Y:S05]  /*1e890*/  WARPSYNC.COLLECTIVE R15, `(.L_x_10103) ;  /* 0x000000000f087348 */ /* 0x000fea0003c00000 */
[----:B------:R0:W1:Y:S02]  /*1e8a0*/  SHFL.IDX P6, R14, R13, R12, R11 ;  /* 0x0000000c0d0e7389 */ /* 0x00006400000c000b */
[----:B01----:R-:W-:Y:S01]  /*1e8b0*/  ENDCOLLECTIVE ;  /* 0x000000000000791b */ /* 0x003fe20003800000 */
.L_x_10103:
        /* <DEDUP_REMOVED lines=11> */
.L_x_10104:
[----:B------:R-:W-:Y:S01]  /*1e970*/  MOV R13, R9 ;  /* 0x00000009000d7202 */ /* 0x000fe20000000f00 */
[----:B------:R-:W-:Y:S02]  /*1e980*/  IMAD.MOV.U32 R12, RZ, RZ, 0x5 ;  /* 0x00000005ff0c7424 */ /* 0x000fe400078e00ff */
[----:B------:R-:W-:-:S07]  /*1e990*/  IMAD.MOV.U32 R2, RZ, RZ, R14 ;  /* 0x000000ffff027224 */ /* 0x000fce00078e000e */
[----:B------:R-:W-:Y:S05]  /*1e9a0*/  WARPSYNC.COLLECTIVE R15, `(.L_x_10105) ;  /* 0x000000000f087348 */ /* 0x000fea0003c00000 */
[----:B------:R0:W1:Y:S02]  /*1e9b0*/  SHFL.IDX P6, R14, R13, R12, R11 ;  /* 0x0000000c0d0e7389 */ /* 0x00006400000c000b */
[----:B01----:R-:W-:Y:S01]  /*1e9c0*/  ENDCOLLECTIVE ;  /* 0x000000000000791b */ /* 0x003fe20003800000 */
.L_x_10105:
        /* <DEDUP_REMOVED lines=11> */
.L_x_10106:
[----:B------:R-:W-:Y:S01]  /*1ea80*/  IMAD.MOV.U32 R2, RZ, RZ, R14 ;  /* 0x000000ffff027224 */ /* 0x000fe200078e000e */
[----:B------:R-:W-:Y:S06]  /*1ea90*/  BRA `(.L_x_10107) ;  /* 0xffffffa400e07947 */ /* 0x000fec000383ffff */
.L_x_9920:
[----:B---3--:R3:W4:Y:S02]  /*1eaa0*/  SYNCS.PHASECHK.TRANS64.TRYWAIT P0, [R4+URZ+0x22860], R21 ;  /* 0x02286015040075a7 */ /* 0x008724000800017f */
[----:B----4-:R-:W-:Y:S05]  /*1eab0*/  @!P0 NANOSLEEP.SYNCS 0x989680 ;  /* 0x009896800000895d */ /* 0x010fea0003900000 */
[----:B------:R-:W4:Y:S02]  /*1eac0*/  @!P0 SYNCS.PHASECHK.TRANS64 P0, [R4+URZ+0x22860], R21 ;  /* 0x02286015040085a7 */ /* 0x000f24000800007f */
[----:B----4-:R-:W-:Y:S05]  /*1ead0*/  @!P0 BRA `(.L_x_9920) ;  /* 0xfffffffc00f08947 */ /* 0x010fea000383ffff */
[----:B------:R-:W-:Y:S05]  /*1eae0*/  BRA `(.L_x_10108) ;  /* 0xffffffa800307947 */ /* 0x000fea000383ffff */
.L_x_9921:
[----:B------:R-:W-:Y:S01]  /*1eaf0*/  BSSY B1, `(.L_x_10109) ;  /* 0x0000008000017945 */ /* 0x000fe20003800000 */
[----:B------:R-:W-:Y:S01]  /*1eb00*/  IMAD.MOV.U32 R13, RZ, RZ, R7 ;  /* 0x000000ffff0d7224 */ /* 0x000fe200078e0007 */
[----:B------:R-:W-:Y:S01]  /*1eb10*/  MOV R15, 0xffffffff ;  /* 0xffffffff000f7802 */ /* 0x000fe20000000f00 */
[----:B------:R-:W-:Y:S02]  /*1eb20*/  IMAD.MOV.U32 R12, RZ, RZ, RZ ;  /* 0x000000ffff0c7224 */ /* 0x000fe400078e00ff */
[----:B------:R-:W-:-:S07]  /*1eb30*/  IMAD.MOV.U32 R11, RZ, RZ, 0x181f ;  /* 0x0000181fff0b7424 */ /* 0x000fce00078e00ff */
[----:B0123--:R-:W-:Y:S05]  /*1eb40*/  WARPSYNC.COLLECTIVE R15, `(.L_x_10110) ;  /* 0x000000000f087348 */ /* 0x00ffea0003c00000 */
[----:B------:R4:W0:Y:S02]  /*1eb50*/  SHFL.IDX P6, R14, R13, R12, R11 ;  /* 0x0000000c0d0e7389 */ /* 0x00082400000c000b */
[----:B01234-:R-:W-:Y:S01]  /*1eb60*/  ENDCOLLECTIVE ;  /* 0x000000000000791b */ /* 0x01ffe20003800000 */
.L_x_10110:
[----:B------:R-:W-:Y:S05]  /*1eb70*/  BSYNC B1 ;  /* 0x0000000000017941 */ /* 0x000fea0003800000 */
.L_x_10109:
        /* <DEDUP_REMOVED lines=9> */
.L_x_10111:
[----:B------:R-:W-:Y:S01]  /*1ec10*/  MOV R13, R7 ;  /* 0x00000007000d7202 */ /* 0x000fe20000000f00 */
[----:B------:R-:W-:Y:S01]  /*1ec20*/  IMAD.MOV.U32 R12, RZ, RZ, 0x1 ;  /* 0x00000001ff0c7424 */ /* 0x000fe200078e00ff */
[----:B------:R-:W-:-:S13]  /*1ec30*/  IADD3 R2, P0, R14, R0, RZ ;  /* 0x000000000e027210 */ /* 0x000fda0007f1e0ff */
[----:B------:R-:W-:Y:S05]  /*1ec40*/  WARPSYNC.COLLECTIVE R15, `(.L_x_10112) ;  /* 0x000000000f087348 */ /* 0x000fea0003c00000 */
[----:B------:R0:W1:Y:S02]  /*1ec50*/  SHFL.IDX P6, R14, R13, R12, R11 ;  /* 0x0000000c0d0e7389 */ /* 0x00006400000c000b */
[----:B01----:R-:W-:Y:S01]  /*1ec60*/  ENDCOLLECTIVE ;  /* 0x000000000000791b */ /* 0x003fe20003800000 */
.L_x_10112:
        /* <DEDUP_REMOVED lines=13> */
.L_x_10113:
[----:B------:R-:W-:Y:S02]  /*1ed40*/  IMAD.MOV.U32 R13, RZ, RZ, R7 ;  /* 0x000000ffff0d7224 */ /* 0x000fe400078e0007 */
[----:B------:R-:W-:Y:S01]  /*1ed50*/  IMAD.MOV.U32 R12, RZ, RZ, 0x2 ;  /* 0x00000002ff0c7424 */ /* 0x000fe200078e00ff */
[----:B------:R-:W-:-:S13]  /*1ed60*/  IADD3 R2, P0, R14, R0, RZ ;  /* 0x000000000e027210 */ /* 0x000fda0007f1e0ff */
[----:B------:R-:W-:Y:S05]  /*1ed70*/  WARPSYNC.COLLECTIVE R15, `(.L_x_10114) ;  /* 0x000000000f087348 */ /* 0x000fea0003c00000 */
[----:B------:R0:W1:Y:S02]  /*1ed80*/  SHFL.IDX P6, R14, R13, R12, R11 ;  /* 0x0000000c0d0e7389 */ /* 0x00006400000c000b */
[----:B01----:R-:W-:Y:S01]  /*1ed90*/  ENDCOLLECTIVE ;  /* 0x000000000000791b */ /* 0x003fe20003800000 */
.L_x_10114:
[----:B------:R-:W-:-:S05]  /*1eda0*/  IMAD.X R3, RZ, RZ, R8, P0 ;  /* 0x000000ffff037224 */ /* 0x000fca00000e0608 */
        /* <DEDUP_REMOVED lines=12> */
.L_x_10115:
[----:B------:R-:W-:Y:S02]  /*1ee70*/  IMAD.MOV.U32 R13, RZ, RZ, R7 ;  /* 0x000000ffff0d7224 */ /* 0x000fe400078e0007 */
[----:B------:R-:W-:Y:S01]  /*1ee80*/  IMAD.MOV.U32 R12, RZ, RZ, 0x3 ;  /* 0x00000003ff0c7424 */ /* 0x000fe200078e00ff */
[----:B------:R-:W-:-:S13]  /*1ee90*/  IADD3 R2, P0, R14, R0, RZ ;  /* 0x000000000e027210 */ /* 0x000fda0007f1e0ff */
[----:B------:R-:W-:Y:S05]  /*1eea0*/  WARPSYNC.COLLECTIVE R15, `(.L_x_10116) ;  /* 0x000000000f087348 */ /* 0x000fea0003c00000 */
[----:B------:R0:W1:Y:S02]  /*1eeb0*/  SHFL.IDX P6, R14, R13, R12, R11 ;  /* 0x0000000c0d0e7389 */ /* 0x00006400000c000b */
[----:B01----:R-:W-:Y:S01]  /*1eec0*/  ENDCOLLECTIVE ;  /* 0x000000000000791b */ /* 0x003fe20003800000 */
.L_x_10116:
        /* <DEDUP_REMOVED lines=13> */
.L_x_10117:
[----:B------:R-:W-:Y:S01]  /*1efa0*/  IMAD.MOV.U32 R13, RZ, RZ, R7 ;  /* 0x000000ffff0d7224 */ /* 0x000fe200078e0007 */
[----:B------:R-:W-:Y:S02]  /*1efb0*/  MOV R12, 0x4 ;  /* 0x00000004000c7802 */ /* 0x000fe40000000f00 */
[----:B------:R-:W-:-:S13]  /*1efc0*/  IADD3 R2, P0, R14, R0, RZ ;  /* 0x000000000e027210 */ /* 0x000fda0007f1e0ff */
[----:B------:R-:W-:Y:S05]  /*1efd0*/  WARPSYNC.COLLECTIVE R15, `(.L_x_10118) ;  /* 0x000000000f087348 */ /* 0x000fea0003c00000 */
[----:B------:R0:W1:Y:S02]  /*1efe0*/  SHFL.IDX P6, R14, R13, R12, R11 ;  /* 0x0000000c0d0e7389 */ /* 0x00006400000c000b */
[----:B01----:R-:W-:Y:S01]  /*1eff0*/  ENDCOLLECTIVE ;  /* 0x000000000000791b */ /* 0x003fe20003800000 */
.L_x_10118:
        /* <DEDUP_REMOVED lines=13> */
.L_x_10119:
[----:B------:R-:W-:Y:S02]  /*1f0d0*/  IMAD.MOV.U32 R13, RZ, RZ, R7 ;  /* 0x000000ffff0d7224 */ /* 0x000fe400078e0007 */
[----:B------:R-:W-:Y:S01]  /*1f0e0*/  IMAD.MOV.U32 R12, RZ, RZ, 0x5 ;  /* 0x00000005ff0c7424 */ /* 0x000fe200078e00ff */
[----:B------:R-:W-:-:S13]  /*1f0f0*/  IADD3 R2, P0, R14, R0, RZ ;  /* 0x000000000e027210 */ /* 0x000fda0007f1e0ff */
[----:B------:R-:W-:Y:S05]  /*1f100*/  WARPSYNC.COLLECTIVE R15, `(.L_x_10120) ;  /* 0x000000000f087348 */ /* 0x000fea0003c00000 */
[----:B------:R0:W1:Y:S02]  /*1f110*/  SHFL.IDX P6, R14, R13, R12, R11 ;  /* 0x0000000c0d0e7389 */ /* 0x00006400000c000b */
[----:B01----:R-:W-:Y:S01]  /*1f120*/  ENDCOLLECTIVE ;  /* 0x000000000000791b */ /* 0x003fe20003800000 */
.L_x_10120:
        /* <DEDUP_REMOVED lines=13> */
.L_x_10121:
[----:B------:R-:W-:Y:S05]  /*1f200*/  BRA `(.L_x_10122) ;  /* 0xffffffa400787947 */ /* 0x000fea000383ffff */
.L_x_9929:
[----:B------:R-:W-:Y:S01]  /*1f210*/  BSSY B0, `(.L_x_10123) ;  /* 0x0000008000007945 */ /* 0x000fe20003800000 */
[----:B------:R-:W-:Y:S01]  /*1f220*/  MOV R13, R16 ;  /* 0x00000010000d7202 */ /* 0x000fe20000000f00 */
[----:B------:R-:W-:Y:S02]  /*1f230*/  IMAD.MOV.U32 R12, RZ, RZ, RZ ;  /* 0x000000ffff0c7224 */ /* 0x000fe400078e00ff */
[----:B------:R-:W-:Y:S02]  /*1f240*/  IMAD.MOV.U32 R11, RZ, RZ, 0x1f ;  /* 0x0000001fff0b7424 */ /* 0x000fe400078e00ff */
[----:B------:R-:W-:-:S07]  /*1f250*/  IMAD.MOV.U32 R15, RZ, RZ, -0x1 ;  /* 0xffffffffff0f7424 */ /* 0x000fce00078e00ff */
[----:B0-23--:R-:W-:Y:S05]  /*1f260*/  WARPSYNC.COLLECTIVE R15, `(.L_x_10124) ;  /* 0x000000000f087348 */ /* 0x00dfea0003c00000 */
[----:B------:R1:W4:Y:S02]  /*1f270*/  SHFL.IDX P6, R14, R13, R12, R11 ;  /* 0x0000000c0d0e7389 */ /* 0x00032400000c000b */
[----:B01234-:R-:W-:Y:S01]  /*1f280*/  ENDCOLLECTIVE ;  /* 0x000000000000791b */ /* 0x01ffe20003800000 */
.L_x_10124:
[----:B------:R-:W-:Y:S05]  /*1f290*/  BSYNC B0 ;  /* 0x0000000000007941 */ /* 0x000fea0003800000 */
.L_x_10123:
        /* <DEDUP_REMOVED lines=9> */
.L_x_10125:
        /* <DEDUP_REMOVED lines=16> */
[----:B------:R-:W-:Y:S01]  /*1f430*/  MOV R16, RZ ;  /* 0x000000ff00107202 */ /* 0x000fe20000000f00 */
[----:B--2---:R-:W-:-:S02]  /*1f440*/  @!P1 IMAD.MOV.U32 R7, RZ, RZ, R8 ;  /* 0x000000ffff079224 */ /* 0x004fc400078e0008 */
[----:B---3--:R-:W-:Y:S01]  /*1f450*/  @!P1 IMAD.MOV.U32 R4, RZ, RZ, R5 ;  /* 0x000000ffff049224 */ /* 0x008fe200078e0005 */
[----:B------:R-:W-:-:S03]  /*1f460*/  ISETP.NE.AND P1, PT, R9, RZ, PT ;  /* 0x000000ff0900720c */ /* 0x000fc60003f25270 */
[----:B------:R-:W-:-:S10]  /*1f470*/  IMAD R13, R4, R7, RZ ;  /* 0x00000007040d7224 */ /* 0x000fd400078e02ff */
[----:B------:R-:W-:Y:S05]  /*1f480*/  WARPSYNC.COLLECTIVE R15, `(.L_x_10126) ;  /* 0x000000000f087348 */ /* 0x000fea0003c00000 */
[----:B------:R0:W1:Y:S02]  /*1f490*/  SHFL.UP P6, R14, R13, R12, R11 ;  /* 0x0400000c0d0e7389 */ /* 0x00006400000c000b */
[----:B01----:R-:W-:Y:S01]  /*1f4a0*/  ENDCOLLECTIVE ;  /* 0x000000000000791b */ /* 0x003fe20003800000 */
.L_x_10126:
[----:B------:R-:W-:Y:S01]  /*1f4b0*/  IMAD.MOV.U32 R12, RZ, RZ, 0x2 ;  /* 0x00000002ff0c7424 */ /* 0x000fe200078e00ff */
[----:B------:R-:W-:-:S04]  /*1f4c0*/  SEL R14, R14, RZ, P1 ;  /* 0x000000ff0e0e7207 */ /* 0x000fc80000800000 */
[----:B------:R-:W-:-:S05]  /*1f4d0*/  IADD3 R5, R13, R14, RZ ;  /* 0x0000000e0d057210 */ /* 0x000fca0007ffe0ff */
[----:B------:R-:W-:-:S07]  /*1f4e0*/  IMAD.MOV.U32 R13, RZ, RZ, R5 ;  /* 0x000000ffff0d7224 */ /* 0x000fce00078e0005 */
[----:B------:R-:W-:Y:S05]  /*1f4f0*/  WARPSYNC.COLLECTIVE R15, `(.L_x_10127) ;  /* 0x000000000f087348 */ /* 0x000fea0003c00000 */
[----:B------:R0:W1:Y:S02]  /*1f500*/  SHFL.UP P6, R14, R13, R12, R11 ;  /* 0x0400000c0d0e7389 */ /* 0x00006400000c000b */
[----:B01----:R-:W-:Y:S01]  /*1f510*/  ENDCOLLECTIVE ;  /* 0x000000000000791b */ /* 0x003fe20003800000 */
.L_x_10127:
[----:B------:R-:W-:Y:S01]  /*1f520*/  IMAD.MOV.U32 R12, RZ, RZ, 0x4 ;  /* 0x00000004ff0c7424 */ /* 0x000fe200078e00ff */
[----:B------:R-:W-:-:S05]  /*1f530*/  SEL R2, R14, RZ, P2 ;  /* 0x000000ff0e027207 */ /* 0x000fca0001000000 */
[----:B------:R-:W-:-:S04]  /*1f540*/  IMAD.IADD R2, R5, 0x1, R2 ;  /* 0x0000000105027824 */ /* 0x000fc800078e0202 */
[----:B------:R-:W-:-:S07]  /*1f550*/  IMAD.MOV.U32 R13, RZ, RZ, R2 ;  /* 0x000000ffff0d7224 */ /* 0x000fce00078e0002 */
[----:B------:R-:W-:Y:S05]  /*1f560*/  WARPSYNC.COLLECTIVE R15, `(.L_x_10128) ;  /* 0x000000000f087348 */ /* 0x000fea0003c00000 */
[----:B------:R0:W1:Y:S02]  /*1f570*/  SHFL.UP P6, R14, R13, R12, R11 ;  /* 0x0400000c0d0e7389 */ /* 0x00006400000c000b */
[----:B01----:R-:W-:Y:S01]  /*1f580*/  ENDCOLLECTIVE ;  /* 0x000000000000791b */ /* 0x003fe20003800000 */
.L_x_10128:
[----:B------:R-:W-:Y:S02]  /*1f590*/  MOV R12, 0x8 ;  /* 0x00000008000c7802 */ /* 0x000fe40000000f00 */
[----:B------:R-:W-:-:S05]  /*1f5a0*/  SEL R3, R14, RZ, P3 ;  /* 0x000000ff0e037207 */ /* 0x000fca0001800000 */
[----:B------:R-:W-:-:S04]  /*1f5b0*/  IMAD.IADD R3, R2, 0x1, R3 ;  /* 0x0000000102037824 */ /* 0x000fc800078e0203 */
[----:B------:R-:W-:-:S07]  /*1f5c0*/  IMAD.MOV.U32 R13, RZ, RZ, R3 ;  /* 0x000000ffff0d7224 */ /* 0x000fce00078e0003 */
[----:B------:R-:W-:Y:S05]  /*1f5d0*/  WARPSYNC.COLLECTIVE R15, `(.L_x_10129) ;  /* 0x000000000f087348 */ /* 0x000fea0003c00000 */
[----:B------:R0:W1:Y:S02]  /*1f5e0*/  SHFL.UP P6, R14, R13, R12, R11 ;  /* 0x0400000c0d0e7389 */ /* 0x00006400000c000b */
[----:B01----:R-:W-:Y:S01]  /*1f5f0*/  ENDCOLLECTIVE ;  /* 0x000000000000791b */ /* 0x003fe20003800000 */
.L_x_10129:
[----:B------:R-:W-:Y:S01]  /*1f600*/  IMAD.MOV.U32 R12, RZ, RZ, 0x10 ;  /* 0x00000010ff0c7424 */ /* 0x000fe200078e00ff */
[----:B------:R-:W-:-:S05]  /*1f610*/  SEL R14, R14, RZ, P4 ;  /* 0x000000ff0e0e7207 */ /* 0x000fca0002000000 */
[----:B------:R-:W-:-:S04]  /*1f620*/  IMAD.IADD R5, R3, 0x1, R14 ;  /* 0x0000000103057824 */ /* 0x000fc800078e020e */
[----:B------:R-:W-:-:S07]  /*1f630*/  IMAD.MOV.U32 R13, RZ, RZ, R5 ;  /* 0x000000ffff0d7224 */ /* 0x000fce00078e0005 */
[----:B------:R-:W-:Y:S05]  /*1f640*/  WARPSYNC.COLLECTIVE R15, `(.L_x_10130) ;  /* 0x000000000f087348 */ /* 0x000fea0003c00000 */
[----:B------:R0:W1:Y:S02]  /*1f650*/  SHFL.UP P6, R14, R13, R12, R11 ;  /* 0x0400000c0d0e7389 */ /* 0x00006400000c000b */
[----:B01----:R-:W-:Y:S01]  /*1f660*/  ENDCOLLECTIVE ;  /* 0x000000000000791b */ /* 0x003fe20003800000 */
.L_x_10130:
        /* <DEDUP_REMOVED lines=8> */
.L_x_10131:
[----:B------:R-:W-:Y:S05]  /*1f6f0*/  BRA `(.L_x_10132) ;  /* 0xffffffa400dc7947 */ /* 0x000fea000383ffff */
.L_x_9932:
[----:B------:R-:W-:Y:S01]  /*1f700*/  BSSY B0, `(.L_x_10133) ;  /* 0x0000007000007945 */ /* 0x000fe20003800000 */
[----:B------:R-:W-:Y:S02]  /*1f710*/  IMAD.MOV.U32 R12, RZ, RZ, 0x1 ;  /* 0x00000001ff0c7424 */ /* 0x000fe400078e00ff */
[----:B------:R-:W-:Y:S02]  /*1f720*/  IMAD.MOV.U32 R11, RZ, RZ, RZ ;  /* 0x000000ffff0b7224 */ /* 0x000fe400078e00ff */
[----:B------:R-:W-:-:S07]  /*1f730*/  IMAD.MOV.U32 R15, RZ, RZ, -0x1 ;  /* 0xffffffffff0f7424 */ /* 0x000fce00078e00ff */
[----:B------:R-:W-:Y:S05]  /*1f740*/  WARPSYNC.COLLECTIVE R15, `(.L_x_10134) ;  /* 0x000000000f087348 */ /* 0x000fea0003c00000 */
[----:B------:R0:W1:Y:S02]  /*1f750*/  SHFL.UP P6, R14, R13, R12, R11 ;  /* 0x0400000c0d0e7389 */ /* 0x00006400000c000b */
[----:B01----:R-:W-:Y:S01]  /*1f760*/  ENDCOLLECTIVE ;  /* 0x000000000000791b */ /* 0x003fe20003800000 */
.L_x_10134:
[----:B------:R-:W-:Y:S05]  /*1f770*/  BSYNC B0 ;  /* 0x0000000000007941 */ /* 0x000fea0003800000 */
.L_x_10133:
        /* <DEDUP_REMOVED lines=8> */
.L_x_10135:
[----:B------:R-:W-:Y:S01]  /*1f800*/  IMAD.MOV.U32 R12, RZ, RZ, 0x4 ;  /* 0x00000004ff0c7424 */ /* 0x000fe200078e00ff */
[----:B------:R-:W-:-:S04]  /*1f810*/  SEL R2, R14, RZ, P2 ;  /* 0x000000ff0e027207 */ /* 0x000fc80001000000 */
[----:B------:R-:W-:-:S05]  /*1f820*/  IADD3 R2, R13, R2, RZ ;  /* 0x000000020d027210 */ /* 0x000fca0007ffe0ff */
[----:B------:R-:W-:-:S07]  /*1f830*/  IMAD.MOV.U32 R13, RZ, RZ, R2 ;  /* 0x000000ffff0d7224 */ /* 0x000fce00078e0002 */
[----:B------:R-:W-:Y:S05]  /*1f840*/  WARPSYNC.COLLECTIVE R15, `(.L_x_10136) ;  /* 0x000000000f087348 */ /* 0x000fea0003c00000 */
[----:B------:R0:W1:Y:S02]  /*1f850*/  SHFL.UP P6, R14, R13, R12, R11 ;  /* 0x0400000c0d0e7389 */ /* 0x00006400000c000b */
[----:B01----:R-:W-:Y:S01]  /*1f860*/  ENDCOLLECTIVE ;  /* 0x000000000000791b */ /* 0x003fe20003800000 */
.L_x_10136:
[----:B------:R-:W-:Y:S01]  /*1f870*/  IMAD.MOV.U32 R12, RZ, RZ, 0x8 ;  /* 0x00000008ff0c7424 */ /* 0x000fe200078e00ff */
[----:B------:R-:W-:-:S05]  /*1f880*/  SEL R3, R14, RZ, P3 ;  /* 0x000000ff0e037207 */ /* 0x000fca0001800000 */
[----:B------:R-:W-:-:S04]  /*1f890*/  IMAD.IADD R3, R2, 0x1, R3 ;  /* 0x0000000102037824 */ /* 0x000fc800078e0203 */
[----:B------:R-:W-:-:S07]  /*1f8a0*/  IMAD.MOV.U32 R13, RZ, RZ, R3 ;  /* 0x000000ffff0d7224 */ /* 0x000fce00078e0003 */
[----:B------:R-:W-:Y:S05]  /*1f8b0*/  WARPSYNC.COLLECTIVE R15, `(.L_x_10137) ;  /* 0x000000000f087348 */ /* 0x000fea0003c00000 */
[----:B------:R0:W1:Y:S02]  /*1f8c0*/  SHFL.UP P6, R14, R13, R12, R11 ;  /* 0x0400000c0d0e7389 */ /* 0x00006400000c000b */
[----:B01----:R-:W-:Y:S01]  /*1f8d0*/  ENDCOLLECTIVE ;  /* 0x000000000000791b */ /* 0x003fe20003800000 */
.L_x_10137:
[----:B------:R-:W-:Y:S02]  /*1f8e0*/  MOV R12, 0x10 ;  /* 0x00000010000c7802 */ /* 0x000fe40000000f00 */
[----:B------:R-:W-:-:S05]  /*1f8f0*/  SEL R14, R14, RZ, P4 ;  /* 0x000000ff0e0e7207 */ /* 0x000fca0002000000 */
[----:B------:R-:W-:-:S04]  /*1f900*/  IMAD.IADD R5, R3, 0x1, R14 ;  /* 0x0000000103057824 */ /* 0x000fc800078e020e */
[----:B------:R-:W-:-:S07]  /*1f910*/  IMAD.MOV.U32 R13, RZ, RZ, R5 ;  /* 0x000000ffff0d7224 */ /* 0x000fce00078e0005 */
[----:B------:R-:W-:Y:S05]  /*1f920*/  WARPSYNC.COLLECTIVE R15, `(.L_x_10138) ;  /* 0x000000000f087348 */ /* 0x000fea0003c00000 */
[----:B------:R0:W1:Y:S02]  /*1f930*/  SHFL.UP P6, R14, R13, R12, R11 ;  /* 0x0400000c0d0e7389 */ /* 0x00006400000c000b */
[----:B01----:R-:W-:Y:S01]  /*1f940*/  ENDCOLLECTIVE ;  /* 0x000000000000791b */ /* 0x003fe20003800000 */
.L_x_10138:
        /* <DEDUP_REMOVED lines=8> */
.L_x_10139:
[----:B------:R-:W-:Y:S05]  /*1f9d0*/  BRA `(.L_x_10140) ;  /* 0xffffffa400c87947 */ /* 0x000fea000383ffff */
.L_x_9934:
[----:B------:R-:W-:Y:S01]  /*1f9e0*/  BSSY B0, `(.L_x_10141) ;  /* 0x0000006000007945 */ /* 0x000fe20003800000 */
[----:B------:R-:W-:Y:S01]  /*1f9f0*/  PLOP3.LUT P6, PT, P6, PT, PT, 0x8, 0x0 ;  /* 0x000000000000781c */ /* 0x000fe200037ce170 */
[----:B------:R-:W-:-:S12]  /*1fa00*/  IMAD.MOV.U32 R15, RZ, RZ, -0x1 ;  /* 0xffffffffff0f7424 */ /* 0x000fd800078e00ff */
[----:B0-----:R-:W-:Y:S05]  /*1fa10*/  WARPSYNC.COLLECTIVE R15, `(.L_x_10142) ;  /* 0x000000000f087348 */ /* 0x001fea0003c00000 */
[----:B------:R-:W-:Y:S01]  /*1fa20*/  VOTE.ANY R14, PT, P6 ;  /* 0x00000000000e7806 */ /* 0x000fe200030e0100 */
[----:B0-----:R-:W-:Y:S06]  /*1fa30*/  ENDCOLLECTIVE ;  /* 0x000000000000791b */ /* 0x001fec0003800000 */
.L_x_10142:
[----:B------:R-:W-:Y:S05]  /*1fa40*/  BSYNC B0 ;  /* 0x0000000000007941 */ /* 0x000fea0003800000 */
.L_x_10141:
[----:B------:R-:W-:Y:S02]  /*1fa50*/  IMAD.MOV.U32 R8, RZ, RZ, R14 ;  /* 0x000000ffff087224 */ /* 0x000fe400078e000e */
[----:B------:R-:W-:Y:S02]  /*1fa60*/  IMAD.MOV.U32 R13, RZ, RZ, R7 ;  /* 0x000000ffff0d7224 */ /* 0x000fe400078e0007 */
[----:B------:R-:W0:Y:S01]  /*1fa70*/  POPC R6, R8 ;  /* 0x0000000800067309 */ /* 0x000e220000000000 */
[----:B------:R-:W-:Y:S02]  /*1fa80*/  IMAD.MOV.U32 R11, RZ, RZ, 0x1f ;  /* 0x0000001fff0b7424 */ /* 0x000fe400078e00ff */
[----:B------:R-:W-:Y:S01]  /*1fa90*/  IMAD.MOV.U32 R15, RZ, RZ, -0x1 ;  /* 0xffffffffff0f7424 */ /* 0x000fe200078e00ff */
[----:B0-----:R-:W-:-:S07]  /*1faa0*/  MOV R12, R6 ;  /* 0x00000006000c7202 */ /* 0x001fce0000000f00 */
[----:B------:R-:W-:Y:S05]  /*1fab0*/  WARPSYNC.COLLECTIVE R15, `(.L_x_10143) ;  /* 0x000000000f087348 */ /* 0x000fea0003c00000 */
[----:B------:R0:W1:Y:S02]  /*1fac0*/  SHFL.IDX P6, R14, R13, R12, R11 ;  /* 0x0000000c0d0e7389 */ /* 0x00006400000c000b */
[----:B01----:R-:W-:Y:S01]  /*1fad0*/  ENDCOLLECTIVE ;  /* 0x000000000000791b */ /* 0x003fe20003800000 */
.L_x_10143:
[----:B------:R-:W-:Y:S02]  /*1fae0*/  IMAD.MOV.U32 R13, RZ, RZ, R4 ;  /* 0x000000ffff0d7224 */ /* 0x000fe400078e0004 */
[----:B------:R-:W-:-:S07]  /*1faf0*/  IMAD.MOV.U32 R7, RZ, RZ, R14 ;  /* 0x000000ffff077224 */ /* 0x000fce00078e000e */
[----:B------:R-:W-:Y:S05]  /*1fb00*/  WARPSYNC.COLLECTIVE R15, `(.L_x_10144) ;  /* 0x000000000f087348 */ /* 0x000fea0003c00000 */
[----:B------:R0:W1:Y:S02]  /*1fb10*/  SHFL.IDX P6, R14, R13, R12, R11 ;  /* 0x0000000c0d0e7389 */ /* 0x00006400000c000b */
[----:B01----:R-:W-:Y:S01]  /*1fb20*/  ENDCOLLECTIVE ;  /* 0x000000000000791b */ /* 0x003fe20003800000 */
.L_x_10144:
[----:B------:R-:W-:Y:S01]  /*1fb30*/  IMAD.MOV.U32 R4, RZ, RZ, R14 ;  /* 0x000000ffff047224 */ /* 0x000fe200078e000e */
[----:B------:R-:W-:Y:S06]  /*1fb40*/  BRA `(.L_x_10145) ;  /* 0xffffffa400a87947 */ /* 0x000fec000383ffff */
.L_x_9936:
[----:B------:R-:W-:Y:S01]  /*1fb50*/  BSSY B0, `(.L_x_10146) ;  /* 0x0000007000007945 */ /* 0x000fe20003800000 */
[----:B------:R-:W-:Y:S01]  /*1fb60*/  IMAD.MOV.U32 R13, RZ, RZ, R3 ;  /* 0x000000ffff0d7224 */ /* 0x000fe200078e0003 */
[----:B------:R-:W-:Y:S01]  /*1fb70*/  MOV R15, 0xffffffff ;  /* 0xffffffff000f7802 */ /* 0x000fe20000000f00 */
[----:B------:R-:W-:-:S07]  /*1fb80*/  IMAD.MOV.U32 R11, RZ, RZ, 0x1f ;  /* 0x0000001fff0b7424 */ /* 0x000fce00078e00ff */
[----:B0123--:R-:W-:Y:S05]  /*1fb90*/  WARPSYNC.COLLECTIVE R15, `(.L_x_10147) ;  /* 0x000000000f087348 */ /* 0x00ffea0003c00000 */
[----:B------:R4:W0:Y:S02]  /*1fba0*/  SHFL.IDX P6, R14, R13, R12, R11 ;  /* 0x0000000c0d0e7389 */ /* 0x00082400000c000b */
[----:B01234-:R-:W-:Y:S01]  /*1fbb0*/  ENDCOLLECTIVE ;  /* 0x000000000000791b */ /* 0x01ffe20003800000 */
.L_x_10147:
[----:B------:R-:W-:Y:S05]  /*1fbc0*/  BSYNC B0 ;  /* 0x0000000000007941 */ /* 0x000fea0003800000 */
.L_x_10146:
[----:B------:R-:W-:Y:S01]  /*1fbd0*/  IMAD.MOV.U32 R16, RZ, RZ, R14 ;  /* 0x000000ffff107224 */ /* 0x000fe200078e000e */
[----:B------:R-:W-:Y:S06]  /*1fbe0*/  BRA `(.L_x_9935) ;  /* 0xffffffa400987947 */ /* 0x000fec000383ffff */
.L_x_9940:
[----:B0-----:R0:W1:Y:S02]  /*1fbf0*/  SYNCS.PHASECHK.TRANS64.TRYWAIT P0, [R5+URZ+0x22820], R0 ;  /* 0x02282000050075a7 */ /* 0x001064000800017f */
[----:B-1----:R-:W-:Y:S05]  /*1fc00*/  @!P0 NANOSLEEP.SYNCS 0x989680 ;  /* 0x009896800000895d */ /* 0x002fea0003900000 */
[----:B------:R-:W1:Y:S02]  /*1fc10*/  @!P0 SYNCS.PHASECHK.TRANS64 P0, [R5+URZ+0x22820], R0 ;  /* 0x02282000050085a7 */ /* 0x000e64000800007f */
[----:B-1----:R-:W-:Y:S05]  /*1fc20*/  @!P0 BRA `(.L_x_9940) ;  /* 0xfffffffc00f08947 */ /* 0x002fea000383ffff */
[----:B------:R-:W-:Y:S05]  /*1fc30*/  BRA `(.L_x_10148) ;  /* 0xffffffa800f07947 */ /* 0x000fea000383ffff */
.L_x_9941:
        /* <DEDUP_REMOVED lines=8> */
[----:B0--34-:R-:W-:Y:S05]  /*1fcc0*/  WARPSYNC.COLLECTIVE R15, `(.L_x_10150) ;  /* 0x000000000f087348 */ /* 0x019fea0003c00000 */
[----:B------:R1:W2:Y:S02]  /*1fcd0*/  SHFL.IDX P6, R14, R13, R12, R11 ;  /* 0x0000000c0d0e7389 */ /* 0x0002a400000c000b */
[----:B01234-:R-:W-:Y:S01]  /*1fce0*/  ENDCOLLECTIVE ;  /* 0x000000000000791b */ /* 0x01ffe20003800000 */
.L_x_10150:
[----:B------:R-:W-:Y:S05]  /*1fcf0*/  BSYNC B0 ;  /* 0x0000000000007941 */ /* 0x000fea0003800000 */
.L_x_10149:
[----:B------:R-:W-:Y:S05]  /*1fd00*/  BRA `(.L_x_10151) ;  /* 0xffffffa800d87947 */ /* 0x000fea000383ffff */
.L_x_9942:
[----:B------:R-:W-:Y:S01]  /*1fd10*/  BSSY B0, `(.L_x_10152) ;  /* 0x0000006000007945 */ /* 0x000fe20003800000 */
[----:B------:R-:W-:-:S07]  /*1fd20*/  IMAD.MOV.U32 R15, RZ, RZ, -0x1 ;  /* 0xffffffffff0f7424 */ /* 0x000fce00078e00ff */
[----:B0--34-:R-:W-:Y:S05]  /*1fd30*/  WARPSYNC.COLLECTIVE R15, `(.L_x_10153) ;  /* 0x000000000f0c7348 */ /* 0x019fea0003c00000 */
[----:B------:R-:W-:Y:S02]  /*1fd40*/  ELECT P6, UR62, PT ;  /* 0x00000000003e782f */ /* 0x000fe400038c0000 */
[----:B------:R-:W-:Y:S01]  /*1fd50*/  MOV R14, UR62 ;  /* 0x0000003e000e7c02 */ /* 0x000fe20008000f00 */
[----:B0--34-:R-:W-:Y:S10]  /*1fd60*/  ENDCOLLECTIVE ;  /* 0x000000000000791b */ /* 0x019ff40003800000 */
.L_x_10153:
[----:B------:R-:W-:Y:S05]  /*1fd70*/  BSYNC B0 ;  /* 0x0000000000007941 */ /* 0x000fea0003800000 */
.L_x_10152:
[----:B------:R-:W-:Y:S05]  /*1fd80*/  BRA `(.L_x_10154) ;  /* 0xffffffa800cc7947 */ /* 0x000fea000383ffff */
.L_x_9944:
[----:B0-----:R0:W1:Y:S02]  /*1fd90*/  SYNCS.PHASECHK.TRANS64.TRYWAIT P1, [R3+URZ+0x22840], R2 ;  /* 0x02284002030075a7 */ /* 0x001064000802017f */
[----:B-1----:R-:W-:Y:S05]  /*1fda0*/  @!P1 NANOSLEEP.SYNCS 0x989680 ;  /* 0x009896800000995d */ /* 0x002fea0003900000 */
[----:B------:R-:W1:Y:S02]  /*1fdb0*/  @!P1 SYNCS.PHASECHK.TRANS64 P1, [R3+URZ+0x22840], R2 ;  /* 0x02284002030095a7 */ /* 0x000e64000802007f */
[----:B-1----:R-:W-:Y:S05]  /*1fdc0*/  @!P1 BRA `(.L_x_9944) ;  /* 0xfffffffc00f09947 */ /* 0x002fea000383ffff */
[----:B------:R-:W-:Y:S05]  /*1fdd0*/  BRA `(.L_x_10155) ;  /* 0xffffffa800e87947 */ /* 0x000fea000383ffff */
.L_x_9946:
[----:B-1----:R1:W2:Y:S02]  /*1fde0*/  SYNCS.PHASECHK.TRANS64.TRYWAIT P1, [R5+URZ+0x22840], R0 ;  /* 0x02284000050075a7 */ /* 0x0022a4000802017f */
[----:B--2---:R-:W-:Y:S05]  /*1fdf0*/  @!P1 NANOSLEEP.SYNCS 0x989680 ;  /* 0x009896800000995d */ /* 0x004fea0003900000 */
[----:B------:R-:W2:Y:S02]  /*1fe00*/  @!P1 SYNCS.PHASECHK.TRANS64 P1, [R5+URZ+0x22840], R0 ;  /* 0x02284000050095a7 */ /* 0x000ea4000802007f */
[----:B--2---:R-:W-:Y:S05]  /*1fe10*/  @!P1 BRA `(.L_x_9946) ;  /* 0xfffffffc00f09947 */ /* 0x004fea000383ffff */
[----:B------:R-:W-:Y:S05]  /*1fe20*/  BRA `(.L_x_10156) ;  /* 0xffffffa800f47947 */ /* 0x000fea000383ffff */
.L_x_9948:
[----:B--2---:R2:W0:Y:S02]  /*1fe30*/  SYNCS.PHASECHK.TRANS64.TRYWAIT P1, [R3+URZ+0x22860], R2 ;  /* 0x02286002030075a7 */ /* 0x004424000802017f */
[----:B0-----:R-:W-:Y:S05]  /*1fe40*/  @!P1 NANOSLEEP.SYNCS 0x989680 ;  /* 0x009896800000995d */ /* 0x001fea0003900000 */
[----:B------:R-:W0:Y:S02]  /*1fe50*/  @!P1 SYNCS.PHASECHK.TRANS64 P1, [R3+URZ+0x22860], R2 ;  /* 0x02286002030095a7 */ /* 0x000e24000802007f */
[----:B0-----:R-:W-:Y:S05]  /*1fe60*/  @!P1 BRA `(.L_x_9948) ;  /* 0xfffffffc00f09947 */ /* 0x001fea000383ffff */
[----:B------:R-:W-:Y:S05]  /*1fe70*/  BRA `(.L_x_10157) ;  /* 0xffffffa800f07947 */ /* 0x000fea000383ffff */
.L_x_10158:
        /* <DEDUP_REMOVED lines=16> */
.L_x_15765:


//--------------------- .text._ZN7cutlass13device_kernelIN5flash11enable_sm90INS1_16FlashAttnFwdSm90INS1_25CollectiveMainloopFwdSm90ILi2EN4cute5tupleIJNS5_1CILi1EEES8_S8_EEENS6_IJNS7_ILi128EEENS7_ILi96EEENS7_ILi64EEEEEELi256ENS_6half_tEfNS_4arch4Sm90ELb0ELb0ELb1ELb1ELb1ELb0ELb1ELb1ELb0ELb1ELb1ELb0EEENS1_21CollectiveEpilogueFwdINS6_IJSA_NS7_ILi256EEESB_EEES9_SE_SG_Li256ELb1ELb1ELb1ELb0EEENS1_36VarlenDynamicPersistentTileSchedulerILi128ELi96ELi256ELi128ELb1ELb1ELb1ELb0ELb1ELb1EEEEEEEEEvNT_6ParamsE --------------------------
	.section	.text._ZN7cutlass13device_kernelIN5flash11enable_sm90INS1_16FlashAttnFwdSm90INS1_25CollectiveMainloopFwdSm90ILi2EN4cute5tupleIJNS5_1CILi1EEES8_S8_EEENS6_IJNS7_ILi128EEENS7_ILi96EEENS7_ILi64EEEEEELi256ENS_6half_tEfNS_4arch4Sm90ELb0ELb0ELb1ELb1ELb1ELb0ELb1ELb1ELb0ELb1ELb1ELb0EEENS1_21CollectiveEpilogueFwdINS6_IJSA_NS7_ILi256EEESB_EEES9_SE_SG_Li256ELb1ELb1ELb1ELb0EEENS1_36VarlenDynamicPersistentTileSchedulerILi128ELi96ELi256ELi128ELb1ELb1ELb1ELb0ELb1ELb1EEEEEEEEEvNT_6ParamsE,"ax",@progbits
	.align	128
.text._ZN7cutlass13device_kernelIN5flash11enable_sm90INS1_16FlashAttnFwdSm90INS1_25CollectiveMainloopFwdSm90ILi2EN4cute5tupleIJNS5_1CILi1EEES8_S8_EEENS6_IJNS7_ILi128EEENS7_ILi96EEENS7_ILi64EEEEEELi256ENS_6half_tEfNS_4arch4Sm90ELb0ELb0ELb1ELb1ELb1ELb0ELb1ELb1ELb0ELb1ELb1ELb0EEENS1_21CollectiveEpilogueFwdINS6_IJSA_NS7_ILi256EEESB_EEES9_SE_SG_Li256ELb1ELb1ELb1ELb0EEENS1_36VarlenDynamicPersistentTileSchedulerILi128ELi96ELi256ELi128ELb1ELb1ELb1ELb0ELb1ELb1EEEEEEEEEvNT_6ParamsE:
        .type           _ZN7cutlass13device_kernelIN5flash11enable_sm90INS1_16FlashAttnFwdSm90INS1_25CollectiveMainloopFwdSm90ILi2EN4cute5tupleIJNS5_1CILi1EEES8_S8_EEENS6_IJNS7_ILi128EEENS7_ILi96EEENS7_ILi64EEEEEELi256ENS_6half_tEfNS_4arch4Sm90ELb0ELb0ELb1ELb1ELb1ELb0ELb1ELb1ELb0ELb1ELb1ELb0EEENS1_21CollectiveEpilogueFwdINS6_IJSA_NS7_ILi256EEESB_EEES9_SE_SG_Li256ELb1ELb1ELb1ELb0EEENS1_36VarlenDynamicPersistentTileSchedulerILi128ELi96ELi256ELi128ELb1ELb1ELb1ELb0ELb1ELb1EEEEEEEEEvNT_6ParamsE,@function
        .size           _ZN7cutlass13device_kernelIN5flash11enable_sm90INS1_16FlashAttnFwdSm90INS1_25CollectiveMainloopFwdSm90ILi2EN4cute5tupleIJNS5_1CILi1EEES8_S8_EEENS6_IJNS7_ILi128EEENS7_ILi96EEENS7_ILi64EEEEEELi256ENS_6half_tEfNS_4arch4Sm90ELb0ELb0ELb1ELb1ELb1ELb0ELb1ELb1ELb0ELb1ELb1ELb0EEENS1_21CollectiveEpilogueFwdINS6_IJSA_NS7_ILi256EEESB_EEES9_SE_SG_Li256ELb1ELb1ELb1ELb0EEENS1_36VarlenDynamicPersistentTileSchedulerILi128ELi96ELi256ELi128ELb1ELb1ELb1ELb0ELb1ELb1EEEEEEEEEvNT_6ParamsE,(.L_x_15766 - _ZN7cutlass13device_kernelIN5flash11enable_sm90INS1_16FlashAttnFwdSm90INS1_25CollectiveMainloopFwdSm90ILi2EN4cute5tupleIJNS5_1CILi1EEES8_S8_EEENS6_IJNS7_ILi128EEENS7_ILi96EEENS7_ILi64EEEEEELi256ENS_6half_tEfNS_4arch4Sm90ELb0ELb0ELb1ELb1ELb1ELb0ELb1ELb1ELb0ELb1ELb1ELb0EEENS1_21CollectiveEpilogueFwdINS6_IJSA_NS7_ILi256EEESB_EEES9_SE_SG_Li256ELb1ELb1ELb1ELb0EEENS1_36VarlenDynamicPersistentTileSchedulerILi128ELi96ELi256ELi128ELb1ELb1ELb1ELb0ELb1ELb1EEEEEEEEEvNT_6ParamsE)
        .other          _ZN7cutlass13device_kernelIN5flash11enable_sm90INS1_16FlashAttnFwdSm90INS1_25CollectiveMainloopFwdSm90ILi2EN4cute5tupleIJNS5_1CILi1EEES8_S8_EEENS6_IJNS7_ILi128EEENS7_ILi96EEENS7_ILi64EEEEEELi256ENS_6half_tEfNS_4arch4Sm90ELb0ELb0ELb1ELb1ELb1ELb0ELb1ELb1ELb0ELb1ELb1ELb0EEENS1_21CollectiveEpilogueFwdINS6_IJSA_NS7_ILi256EEESB_EEES9_SE_SG_Li256ELb1ELb1ELb1ELb0EEENS1_36VarlenDynamicPersistentTileSchedulerILi128ELi96ELi256ELi128ELb1ELb1ELb1ELb0ELb1ELb1EEEEEEEEEvNT_6ParamsE,@"STO_CUDA_ENTRY STV_DEFAULT"
_ZN7cutlass13device_kernelIN5flash11enable_sm90INS1_16FlashAttnFwdSm90INS1_25CollectiveMainloopFwdSm90ILi2EN4cute5tupleIJNS5_1CILi1EEES8_S8_EEENS6_IJNS7_ILi128EEENS7_ILi96EEENS7_ILi64EEEEEELi256ENS_6half_tEfNS_4arch4Sm90ELb0ELb0ELb1ELb1ELb1ELb0ELb1ELb1ELb0ELb1ELb1ELb0EEENS1_21CollectiveEpilogueFwdINS6_IJSA_NS7_ILi256EEESB_EEES9_SE_SG_Li256ELb1ELb1ELb1ELb0EEENS1_36VarlenDynamicPersistentTileSchedulerILi128ELi96ELi256ELi128ELb1ELb1ELb1ELb0ELb1ELb1EEEEEEEEEvNT_6ParamsE:
        /* <DEDUP_REMOVED lines=47> */
.L_x_10159:
        /* <DEDUP_REMOVED lines=22> */
.L_x_10160:
        /* <DEDUP_REMOVED lines=18> */
.L_x_10161:
        /* <DEDUP_REMOVED lines=22> */
.L_x_10162:
        /* <DEDUP_REMOVED lines=23> */
.L_x_10163:
        /* <DEDUP_REMOVED lines=10> */
.L_x_10165:
[----:B------:R-:W-:-:S08]  /*08e0*/  NOP ;  /* 0x0000000000007918 */ /* 0x000fd00000000000 */
[----:B------:R-:W1:Y:S02]  /*08f0*/  USETMAXREG.TRY_ALLOC.CTAPOOL UP0, 0xe8 ;  /* 0x000000e8000079c8 */ /* 0x000e640008000600 */
[----:B-1----:R-:W-:-:S13]  /*0900*/  PLOP3.LUT P0, PT, PT, PT, UP0, 0x80, 0x0 ;  /* 0x000000000000781c */ /* 0x002fda0003f0f008 */
[----:B------:R-:W-:Y:S05]  /*0910*/  @!P0 BRA `(.L_x_10165) ;  /* 0xfffffffc00f08947 */ /* 0x000fea000383ffff */
[----:B------:R-:W-:Y:S01]  /*0920*/  SHF.R.U32.HI R2, RZ, 0x7, R0 ;  /* 0x00000007ff027819 */ /* 0x000fe20000011600 */
[----:B------:R-:W1:Y:S08]  /*0930*/  S2UR UR5, SR_CgaCtaId ;  /* 0x00000000000579c3 */ /* 0x000e700000008800 */
[----:B------:R-:W-:Y:S06]  /*0940*/  BAR.ARV 0x8, 0x180 ;  /* 0x0206000000007b1d */ /* 0x000fec0000002000 */
[----:B------:R-:W-:Y:S01]  /*0950*/  ISETP.NE.AND P0, PT, R2, 0x1, PT ;  /* 0x000000010200780c */ /* 0x000fe20003f05270 */
[----:B------:R-:W-:-:S12]  /*0960*/  UMOV UR4, 0x400 ;  /* 0x0000040000047882 */ /* 0x000fd80000000000 */
[----:B------:R-:W-:Y:S06]  /*0970*/  @!P0 BAR.ARV 0x9, 0x100 ;  /* 0x0244000000008b1d */ /* 0x000fec0000002000 */
[----:B-1----:R-:W-:Y:S02]  /*0980*/  ULEA UR4, UR5, UR4, 0x18 ;  /* 0x0000000405047291 */ /* 0x002fe4000f8ec03f */
[----:B------:R-:W-:Y:S07]  /*0990*/  BAR.SYNC.DEFER_BLOCKING 0x5, 0x180 ;  /* 0x0146000000007b1d */ /* 0x000fee0000010000 */
        /* <DEDUP_REMOVED lines=11> */
[----:B0-----:R-:W-:-:S04]  /*0a50*/  SHF.R.S32.HI R3, RZ, 0x1f, R0 ;  /* 0x0000001fff037819 */ /* 0x001fc80000011400 */
[CC--:B------:R-:W-:Y:S02]  /*0a60*/  LEA.HI R4, R3.reuse, R0.reuse, RZ, 0x4 ;  /* 0x0000000003047211 */ /* 0x0c0fe400078f20ff */
[----:B------:R-:W-:-:S04]  /*0a70*/  LEA.HI R7, R3, R0, RZ, 0x2 ;  /* 0x0000000003077211 */ /* 0x000fc800078f10ff */
[----:B------:R-:W-:Y:S02]  /*0a80*/  LOP3.LUT R11, R7, 0xfffffffc, RZ, 0xc0, !PT ;  /* 0xfffffffc070b7812 */ /* 0x000fe400078ec0ff */
[----:B------:R-:W-:-:S03]  /*0a90*/  SHF.R.S32.HI R7, RZ, 0x4, R4 ;  /* 0x00000004ff077819 */ /* 0x000fc60000011404 */
[----:B------:R-:W-:Y:S01]  /*0aa0*/  IMAD.IADD R12, R0, 0x1, -R11 ;  /* 0x00000001000c7824 */ /* 0x000fe200078e0a0b */
[----:B--2---:R-:W-:Y:S02]  /*0ab0*/  R2UR UR6, R2 ;  /* 0x00000000020672ca */ /* 0x004fe400000e0000 */
[----:B------:R-:W-:-:S04]  /*0ac0*/  LEA.HI R2, R3, R0, RZ, 0x7 ;  /* 0x0000000003027211 */ /* 0x000fc800078f38ff */
[----:B------:R-:W-:-:S05]  /*0ad0*/  LOP3.LUT R5, R2, 0xffffff80, RZ, 0xc0, !PT ;  /* 0xffffff8002057812 */ /* 0x000fca00078ec0ff */
[----:B------:R-:W-:Y:S01]  /*0ae0*/  IMAD.IADD R16, R0, 0x1, -R5 ;  /* 0x0000000100107824 */ /* 0x000fe200078e0a05 */
[----:B------:R-:W-:Y:S01]  /*0af0*/  LEA.HI R5, R3, R0, RZ, 0x5 ;  /* 0x0000000003057211 */ /* 0x000fe200078f28ff */
[----:B------:R-:W-:Y:S01]  /*0b00*/  ULOP3.LUT UR6, UR6, 0x1, URZ, 0xfc, !UPT ;  /* 0x0000000106067892 */ /* 0x000fe2000f8efc3f */
[C---:B------:R-:W-:Y:S02]  /*0b10*/  LOP3.LUT R3, R4.reuse, 0x3fffff0, RZ, 0xc0, !PT ;  /* 0x03fffff004037812 */ /* 0x040fe400078ec0ff */
[----:B------:R-:W-:Y:S01]  /*0b20*/  SHF.R.S32.HI R8, RZ, 0x1f, R16 ;  /* 0x0000001fff087819 */ /* 0x000fe20000011410 */
[----:B------:R-:W-:Y:S01]  /*0b30*/  IMAD.SHL.U32 R6, R5, 0x20, RZ ;  /* 0x0000002005067824 */ /* 0x000fe200078e00ff */
[----:B------:R-:W-:Y:S01]  /*0b40*/  LEA.HI R4, R4, R7, RZ, 0x1 ;  /* 0x0000000704047211 */ /* 0x000fe200078f08ff */
[----:B------:R-:W-:Y:S01]  /*0b50*/  IMAD.IADD R5, R0, 0x1, -R3 ;  /* 0x0000000100057824 */ /* 0x000fe200078e0a03 */
[CC--:B------:R-:W-:Y:S01]  /*0b60*/  LEA.HI R9, R8.reuse, R16.reuse, RZ, 0x2 ;  /* 0x0000001008097211 */ /* 0x0c0fe200078f10ff */
[----:B------:R-:W-:Y:S01]  /*0b70*/  STL [R1+0x20], R16 ;  /* 0x0000201001007387 */ /* 0x000fe20000100800 */
[----:B------:R-:W-:-:S02]  /*0b80*/  LEA.HI R8, R8, R16, RZ, 0x5 ;  /* 0x0000001008087211 */ /* 0x000fc400078f28ff */
[--C-:B------:R-:W-:Y:S02]  /*0b90*/  SHF.R.S32.HI R10, RZ, 0x2, R9.reuse ;  /* 0x00000002ff0a7819 */ /* 0x100fe40000011409 */
[----:B------:R-:W-:Y:S02]  /*0ba0*/  SHF.R.S32.HI R3, RZ, 0x1f, R9 ;  /* 0x0000001fff037819 */ /* 0x000fe40000011409 */
[----:B------:R-:W-:Y:S02]  /*0bb0*/  LOP3.LUT R6, R6, 0xfffffc00, RZ, 0xc0, !PT ;  /* 0xfffffc0006067812 */ /* 0x000fe400078ec0ff */
[----:B------:R-:W-:Y:S02]  /*0bc0*/  LEA.HI R0, R3, R10, RZ, 0x3 ;  /* 0x0000000a03007211 */ /* 0x000fe400078f18ff */
[----:B------:R-:W-:Y:S01]  /*0bd0*/  SHF.R.S32.HI R3, RZ, 0x7, R2 ;  /* 0x00000007ff037819 */ /* 0x000fe20000011402 */
[----:B------:R-:W-:Y:S01]  /*0be0*/  IMAD R5, R5, 0x40, R6 ;  /* 0x0000004005057824 */ /* 0x000fe200078e0206 */
[----:B------:R-:W-:Y:S01]  /*0bf0*/  LOP3.LUT R11, R0, 0xfffffff8, RZ, 0xc0, !PT ;  /* 0xfffffff8000b7812 */ /* 0x000fe200078ec0ff */
[----:B------:R-:W-:Y:S01]  /*0c00*/  IMAD.MOV.U32 R6, RZ, RZ, R14 ;  /* 0x000000ffff067224 */ /* 0x000fe200078e000e */
[----:B------:R-:W-:-:S02]  /*0c10*/  LEA.HI R2, R2, R3, RZ, 0x1 ;  /* 0x0000000302027211 */ /* 0x000fc400078f08ff */
[----:B------:R-:W-:Y:S01]  /*0c20*/  LOP3.LUT R4, R4, 0x1ffffffe, RZ, 0xc0, !PT ;  /* 0x1ffffffe04047812 */ /* 0x000fe200078ec0ff */
[----:B------:R-:W-:Y:S01]  /*0c30*/  IMAD.IADD R11, R10, 0x1, -R11 ;  /* 0x000000010a0b7824 */ /* 0x000fe200078e0a0b */
[----:B------:R-:W-:Y:S02]  /*0c40*/  LOP3.LUT R2, R2, 0x3fffffe, RZ, 0xc0, !PT ;  /* 0x03fffffe02027812 */ /* 0x000fe400078ec0ff */
[----:B------:R-:W-:Y:S01]  /*0c50*/  SHF.R.S32.HI R8, RZ, 0x5, R8 ;  /* 0x00000005ff087819 */ /* 0x000fe20000011408 */
[----:B------:R-:W-:Y:S01]  /*0c60*/  IMAD.IADD R4, R7, 0x1, -R4 ;  /* 0x0000000107047824 */ /* 0x000fe200078e0a04 */
[----:B------:R-:W-:Y:S01]  /*0c70*/  LEA.HI R0, R12, R12, RZ, 0x1 ;  /* 0x0000000c0c007211 */ /* 0x000fe200078f08ff */
[----:B------:R-:W-:Y:S01]  /*0c80*/  IMAD.IADD R2, R3, 0x1, -R2 ;  /* 0x0000000103027824 */ /* 0x000fe200078e0a02 */
[----:B------:R-:W-:Y:S01]  /*0c90*/  LOP3.LUT R9, R9, 0x7ffffffc, RZ, 0xc0, !PT ;  /* 0x7ffffffc09097812 */ /* 0x000fe200078ec0ff */
[----:B------:R-:W-:Y:S01]  /*0ca0*/  IMAD R11, R8, 0x10, R11 ;  /* 0x00000010080b7824 */ /* 0x000fe200078e020b */
[----:B------:R-:W-:Y:S01]  /*0cb0*/  LOP3.LUT R3, R0, 0x1ffffffe, RZ, 0xc0, !PT ;  /* 0x1ffffffe00037812 */ /* 0x000fe200078ec0ff */
[----:B------:R-:W-:-:S02]  /*0cc0*/  IMAD R4, R4, 0x8, R5 ;  /* 0x0000000804047824 */ /* 0x000fc400078e0205 */
[----:B------:R-:W-:Y:S02]  /*0cd0*/  IMAD R0, R2, 0x40, R11 ;  /* 0x0000004002007824 */ /* 0x000fe400078e020b */
[----:B------:R-:W-:Y:S01]  /*0ce0*/  IMAD.IADD R3, R12, 0x1, -R3 ;  /* 0x000000010c037824 */ /* 0x000fe200078e0a03 */
[----:B------:R-:W-:Y:S01]  /*0cf0*/  STL [R1+0x30], R4 ;  /* 0x0000300401007387 */ /* 0x000fe20000100800 */
[----:B------:R-:W-:Y:S01]  /*0d00*/  IMAD.U32 R2, RZ, RZ, UR6 ;  /* 0x00000006ff027e24 */ /* 0x000fe2000f8e00ff */
[----:B------:R-:W-:Y:S01]  /*0d10*/  UMOV UR6, URZ ;  /* 0x0000003f00067c82 */ /* 0x000fe20008000000 */
[----:B------:R-:W-:Y:S01]  /*0d20*/  IMAD.IADD R9, R16, 0x1, -R9 ;  /* 0x0000000110097824 */ /* 0x000fe200078e0a09 */
[----:B------:R0:W-:Y:S03]  /*0d30*/  STL [R1+0x28], R0 ;  /* 0x0000280001007387 */ /* 0x0001e60000100800 */
[----:B------:R-:W-:Y:S01]  /*0d40*/  IMAD.SHL.U32 R23, R9, 0x2, RZ ;  /* 0x0000000209177824 */ /* 0x000fe200078e00ff */
[----:B------:R1:W-:Y:S03]  /*0d50*/  STL [R1+0x34], R2 ;  /* 0x0000340201007387 */ /* 0x0003e60000100800 */
[----:B------:R-:W-:-:S02]  /*0d60*/  VIADD R10, R23, 0x8 ;  /* 0x00000008170a7836 */ /* 0x000fc40000000000 */
[----:B------:R-:W-:Y:S02]  /*0d70*/  VIADD R9, R23, 0x10 ;  /* 0x0000001017097836 */ /* 0x000fe40000000000 */
        /* <DEDUP_REMOVED lines=16> */
[----:B0-----:R-:W-:Y:S01]  /*0e80*/  IMAD.U32 R0, RZ, RZ, UR6 ;  /* 0x00000006ff007e24 */ /* 0x001fe2000f8e00ff */
        /* <DEDUP_REMOVED lines=38> */
.L_x_10216:
[----:B------:R-:W-:Y:S01]  /*10f0*/  ULDC.64 UR6, c[0x0][0xd88] ;  /* 0x0003620000067ab9 */ /* 0x000fe20000000a00 */
[----:B01----:R-:W0:Y:S01]  /*1100*/  LDC.64 R4, c[0x0][0x418] ;  /* 0x00010600ff047b82 */ /* 0x003e220000000a00 */
[----:B------:R-:W-:-:S06]  /*1110*/  UIMAD.WIDE UR6, UR5, 0x4, UR6 ;  /* 0x00000004050678a5 */ /* 0x000fcc000f8e0206 */
[----:B------:R-:W-:Y:S01]  /*1120*/  IMAD.U32 R200, RZ, RZ, UR6 ;  /* 0x00000006ffc87e24 */ /* 0x000fe2000f8e00ff */
[----:B------:R-:W1:Y:S01]  /*1130*/  LDC R0, c[0x0][0x424] ;  /* 0x00010900ff007b82 */ /* 0x000e620000000800 */
[----:B------:R-:W-:Y:S01]  /*1140*/  IMAD.U32 R201, RZ, RZ, UR7 ;  /* 0x00000007ffc97e24 */ /* 0x000fe2000f8e00ff */
[----:B------:R-:W-:-:S04]  /*1150*/  ULDC.64 UR6, c[0x0][0xb20] ;  /* 0x0002c80000067ab9 */ /* 0x000fc80000000a00 */
[----:B--2---:R-:W2:Y:S01]  /*1160*/  LDG.E R200, desc[UR36][R200.64] ;  /* 0x00000024c8c87981 */ /* 0x004ea2000c1e1900 */
[----:B------:R-:W-:Y:S01]  /*1170*/  ISETP.NE.U32.AND P0, PT, RZ, UR6, PT ;  /* 0x00000006ff007c0c */ /* 0x000fe2000bf05070 */
[----:B---34-:R-:W3:Y:S01]  /*1180*/  LDC R9, c[0x0][0x2f0] ;  /* 0x0000bc00ff097b82 */ /* 0x018ee20000000800 */
[----:B------:R-:W-:Y:S02]  /*1190*/  IMAD.MOV.U32 R7, RZ, RZ, RZ ;  /* 0x000000ffff077224 */ /* 0x000fe400078e00ff */
[----:B------:R-:W-:Y:S02]  /*11a0*/  ISETP.NE.AND.EX P0, PT, RZ, UR7, PT, P0 ;  /* 0x00000007ff007c0c */ /* 0x000fe4000bf05300 */
[----:B--2---:R-:W-:-:S11]  /*11b0*/  SHF.R.S32.HI R204, RZ, 0x1f, R200 ;  /* 0x0000001fffcc7819 */ /* 0x004fd600000114c8 */
[----:B------:R-:W-:-:S04]  /*11c0*/  @P0 LEA R2, P1, R200, UR6, 0x2 ;  /* 0x00000006c8020c11 */ /* 0x000fc8000f8210ff */
[----:B------:R-:W-:Y:S01]  /*11d0*/  @P0 LEA.HI.X R3, R200, UR7, R204, 0x2, P1 ;  /* 0x00000007c8030c11 */ /* 0x000fe200088f14cc */
[----:B------:R-:W-:Y:S02]  /*11e0*/  ULDC.64 UR6, c[0x0][0xb18] ;  /* 0x0002c60000067ab9 */ /* 0x000fe40000000a00 */
[----:B------:R-:W-:Y:S02]  /*11f0*/  ISETP.NE.U32.AND P1, PT, RZ, UR6, PT ;  /* 0x00000006ff007c0c */ /* 0x000fe4000bf25070 */
[----:B------:R2:W5:Y:S01]  /*1200*/  @P0 LDG.E R7, desc[UR36][R2.64] ;  /* 0x0000002402070981 */ /* 0x000562000c1e1900 */
        /* <DEDUP_REMOVED lines=8> */
[----:B------:R-:W-:-:S05]  /*1290*/  IMAD.U32 R0, RZ, RZ, UR4 ;  /* 0x00000004ff007e24 */ /* 0x000fca000f8e00ff */
[----:B------:R2:W-:Y:S01]  /*12a0*/  STL [R1+0x18], R0 ;  /* 0x0000180001007387 */ /* 0x0005e20000100800 */
[----:B------:R-:W-:Y:S05]  /*12b0*/  @P1 BRA `(.L_x_10166) ;  /* 0x0000000000241947 */ /* 0x000fea0003800000 */
        /* <DEDUP_REMOVED lines=9> */
.L_x_10166:
[----:B-----5:R-:W-:Y:S01]  /*1350*/  IMAD.IADD R152, R152, 0x1, -R7 ;  /* 0x0000000198987824 */ /* 0x020fe200078e0a07 */
[----:B--2---:R-:W-:-:S03]  /*1360*/  LOP3.LUT R2, R6, 0xff000000, RZ, 0xc0, !PT ;  /* 0xff00000006027812 */ /* 0x004fc600078ec0ff */
[C---:B------:R-:W-:Y:S01]  /*1370*/  VIADD R0, R152.reuse, 0x5f ;  /* 0x0000005f98007836 */ /* 0x040fe20000000000 */
[----:B------:R-:W-:Y:S02]  /*1380*/  SHF.R.U32.HI R3, RZ, 0x8, R2 ;  /* 0x00000008ff037819 */ /* 0x000fe40000011602 */
[----:B------:R-:W-:Y:S01]  /*1390*/  ISETP.GE.AND P0, PT, R152, 0x1, PT ;  /* 0x000000019800780c */ /* 0x000fe20003f06270 */
[----:B------:R-:W-:Y:S01]  /*13a0*/  IMAD.HI R4, R0, 0x2aaaaaab, RZ ;  /* 0x2aaaaaab00047827 */ /* 0x000fe200078e02ff */
[----:B------:R-:W-:-:S04]  /*13b0*/  LOP3.LUT R0, R6, 0xff0000, RZ, 0xc0, !PT ;  /* 0x00ff000006007812 */ /* 0x000fc800078ec0ff */
[----:B------:R-:W-:Y:S01]  /*13c0*/  LEA.HI R0, R0, R3, RZ, 0x10 ;  /* 0x0000000300007211 */ /* 0x000fe200078f80ff */
[----:B------:R-:W-:Y:S01]  /*13d0*/  IMAD.MOV.U32 R3, RZ, RZ, RZ ;  /* 0x000000ffff037224 */ /* 0x000fe200078e00ff */
[----:B------:R-:W-:Y:S02]  /*13e0*/  SHF.R.U32.HI R5, RZ, 0x1f, R4 ;  /* 0x0000001fff057819 */ /* 0x000fe40000011604 */
[----:B------:R-:W-:Y:S02]  /*13f0*/  LOP3.LUT R11, R0, 0xff, RZ, 0xc0, !PT ;  /* 0x000000ff000b7812 */ /* 0x000fe400078ec0ff */
[----:B------:R-:W-:Y:S02]  /*1400*/  LEA.HI.SX32 R164, R4, R5, 0x1c ;  /* 0x0000000504a47211 */ /* 0x000fe400078fe2ff */
[----:B------:R-:W-:Y:S01]  /*1410*/  SHF.R.U32.HI R202, RZ, 0x10, R0 ;  /* 0x00000010ffca7819 */ /* 0x000fe20000011600 */
[----:B------:R0:W-:Y:S01]  /*1420*/  STL [R1+0x14], R11 ;  /* 0x0000140b01007387 */ /* 0x0001e20000100800 */
[----:B------:R-:W-:Y:S05]  /*1430*/  @!P0 BRA `(.L_x_10167) ;  /* 0x0000000000748947 */ /* 0x000fea0003800000 */
[----:B------:R-:W1:Y:S01]  /*1440*/  LDC R3, c[0x0][0xae8] ;  /* 0x0002ba00ff037b82 */ /* 0x000e620000000800 */
[----:B------:R-:W-:-:S04]  /*1450*/  ISETP.NE.AND P0, PT, R202, RZ, PT ;  /* 0x000000ffca00720c */ /* 0x000fc80003f05270 */
[----:B-1----:R-:W-:-:S04]  /*1460*/  SEL R9, R202, R3, P0 ;  /* 0x00000003ca097207 */ /* 0x002fc80000000000 */
[-C--:B------:R-:W-:Y:S02]  /*1470*/  IABS R5, R9.reuse ;  /* 0x0000000900057213 */ /* 0x080fe40000000000 */
[----:B------:R-:W-:Y:S02]  /*1480*/  IADD3 R0, R164, -0x1, R9 ;  /* 0xffffffffa4007810 */ /* 0x000fe40007ffe009 */
[----:B------:R-:W1:Y:S01]  /*1490*/  I2F.RP R4, R5 ;  /* 0x0000000500047306 */ /* 0x000e620000209400 */
[----:B------:R-:W-:-:S05]  /*14a0*/  IABS R10, R9 ;  /* 0x00000009000a7213 */ /* 0x000fca0000000000 */
[----:B------:R-:W-:Y:S02]  /*14b0*/  IMAD.MOV R10, RZ, RZ, -R10 ;  /* 0x000000ffff0a7224 */ /* 0x000fe400078e0a0a */
[----:B-1----:R-:W1:Y:S02]  /*14c0*/  MUFU.RCP R4, R4 ;  /* 0x0000000400047308 */ /* 0x002e640000001000 */
[----:B-1----:R-:W-:Y:S01]  /*14d0*/  VIADD R2, R4, 0xffffffe ;  /* 0x0ffffffe04027836 */ /* 0x002fe20000000000 */
        /* <DEDUP_REMOVED lines=19> */
.L_x_10167:
[-C--:B------:R-:W-:Y:S01]  /*1610*/  IMAD R22, R11, R3.reuse, RZ ;  /* 0x000000030b167224 */ /* 0x080fe200078e02ff */
[----:B------:R-:W-:Y:S01]  /*1620*/  LOP3.LUT R201, R6, 0xffff, RZ, 0xc0, !PT ;  /* 0x0000ffff06c97812 */ /* 0x000fe200078ec0ff */
        /* <DEDUP_REMOVED lines=70> */
[----:B------:R-:W1:Y:S01]  /*1a90*/  S2R R0, SR_TID.X ;  /* 0x0000000000007919 */ /* 0x000e620000002100 */
[----:B------:R-:W2:Y:S01]  /*1aa0*/  S2UR UR6, SR_CgaCtaId ;  /* 0x00000000000679c3 */ /* 0x000ea20000008800 */
[----:B------:R-:W-:Y:S02]  /*1ab0*/  UMOV UR5, 0x400 ;  /* 0x0000040000057882 */ /* 0x000fe40000000000 */
[----:B--2---:R-:W-:-:S04]  /*1ac0*/  ULEA UR5, UR6, UR5, 0x18 ;  /* 0x0000000506057291 */ /* 0x004fc8000f8ec03f */
[----:B------:R-:W-:Y:S01]  /*1ad0*/  UIADD3 UR5, UR5, 0x18400, URZ ;  /* 0x0001840005057890 */ /* 0x000fe2000fffe03f */
[----:B-1----:R-:W-:-:S03]  /*1ae0*/  VIADD R0, R0, 0xffffff80 ;  /* 0xffffff8000007836 */ /* 0x002fc60000000000 */
[----:B------:R-:W-:Y:S02]  /*1af0*/  ULOP3.LUT UP0, URZ, UR5, 0x1bf, URZ, 0xc0, !UPT ;  /* 0x000001bf053f7892 */ /* 0x000fe4000f80c03f */
[----:B------:R-:W-:-:S04]  /*1b00*/  SHF.R.S32.HI R3, RZ, 0x1f, R0 ;  /* 0x0000001fff037819 */ /* 0x000fc80000011400 */
[----:B------:R-:W-:Y:S02]  /*1b10*/  PLOP3.LUT P0, PT, PT, PT, UP0, 0x80, 0x0 ;  /* 0x000000000000781c */ /* 0x000fe40003f0f008 */
[----:B------:R-:W-:-:S04]  /*1b20*/  LEA.HI R3, R3, R0, RZ, 0x7 ;  /* 0x0000000003037211 */ /* 0x000fc800078f38ff */
[----:B------:R-:W-:-:S06]  /*1b30*/  SHF.R.S32.HI R3, RZ, 0x7, R3 ;  /* 0x00000007ff037819 */ /* 0x000fcc0000011403 */
[----:B------:R-:W1:Y:S02]  /*1b40*/  SHFL.IDX PT, R3, R3, RZ, 0x1f ;  /* 0x00001fff03037589 */ /* 0x000e6400000e0000 */
[----:B-1----:R-:W-:-:S13]  /*1b50*/  R2UR UR40, R3 ;  /* 0x00000000032872ca */ /* 0x002fda00000e0000 */
        /* <DEDUP_REMOVED lines=14> */
[----:B------:R-:W-:Y:S02]  /*1c40*/  IMAD.U32 R10, RZ, RZ, UR6 ;  /* 0x00000006ff0a7e24 */ /* 0x000fe4000f8e00ff */
[----:B------:R-:W-:Y:S02]  /*1c50*/  IMAD.U32 R6, RZ, RZ, UR4 ;  /* 0x00000004ff067e24 */ /* 0x000fe4000f8e00ff */
[----:B------:R-:W-:-:S02]  /*1c60*/  IMAD.U32 R7, RZ, RZ, UR5 ;  /* 0x00000005ff077e24 */ /* 0x000fc4000f8e00ff */
[----:B0-----:R-:W-:Y:S02]  /*1c70*/  IMAD.U32 R11, RZ, RZ, UR7 ;  /* 0x00000007ff0b7e24 */ /* 0x001fe4000f8e00ff */
[----:B------:R-:W-:Y:S02]  /*1c80*/  IMAD.MOV.U32 R8, RZ, RZ, 0x70 ;  /* 0x00000070ff087424 */ /* 0x000fe400078e00ff */
[----:B------:R-:W-:Y:S02]  /*1c90*/  IMAD.MOV.U32 R12, RZ, RZ, 0x1 ;  /* 0x00000001ff0c7424 */ /* 0x000fe400078e00ff */
[----:B-1----:R-:W-:-:S07]  /*1ca0*/  IMAD.MOV.U32 R13, RZ, RZ, RZ ;  /* 0x000000ffff0d7224 */ /* 0x002fce00078e00ff */
[----:B------:R-:W-:-:S07]  /*1cb0*/  LEPC R20, `(.L_x_10169) ;  /* 0x000000001014794e */ /* 0x000fce0000000000 */
[----:B--2---:R-:W-:Y:S05]  /*1cc0*/  CALL.ABS.NOINC R2 ;  /* 0x0000000002007343 */ /* 0x004fea0003c00000 */
.L_x_10169:
[----:B------:R-:W2:Y:S01]  /*1cd0*/  LDL R2, [R1+0x1c] ;  /* 0x00001c0001027983 */ /* 0x000ea20000100800 */
[----:B------:R-:W-:Y:S01]  /*1ce0*/  MOV R0, 0x400 ;  /* 0x0000040000007802 */ /* 0x000fe20000000f00 */
[----:B------:R-:W1:Y:S01]  /*1cf0*/  S2R R3, SR_CgaCtaId ;  /* 0x0000000000037919 */ /* 0x000e620000008800 */
[----:B------:R-:W3:Y:S02]  /*1d00*/  S2R R16, SR_TID.X ;  /* 0x0000000000107919 */ /* 0x000ee40000002100 */
[----:B-1----:R-:W-:Y:S02]  /*1d10*/  LEA R3, R3, R0, 0x18 ;  /* 0x0000000003037211 */ /* 0x002fe400078ec0ff */
[----:B---3--:R-:W-:-:S05]  /*1d20*/  SHF.R.U32.HI R16, RZ, 0x7, R16 ;  /* 0x00000007ff107819 */ /* 0x008fca0000011610 */
[----:B------:R-:W-:Y:S01]  /*1d30*/  VIADD R72, R16, 0x8 ;  /* 0x0000000810487836 */ /* 0x000fe20000000000 */
[----:B--2---:R-:W-:-:S13]  /*1d40*/  R2UR UR5, R2 ;  /* 0x00000000020572ca */ /* 0x004fda00000e0000 */
[----:B------:R-:W-:-:S04]  /*1d50*/  ULEA.HI UR4, UR5, UR5, URZ, 0x1 ;  /* 0x0000000505047291 */ /* 0x000fc8000f8f083f */
[----:B------:R-:W-:-:S04]  /*1d60*/  ULOP3.LUT UR4, UR4, 0xfffffffe, URZ, 0xc0, !UPT ;  /* 0xfffffffe04047892 */ /* 0x000fc8000f8ec03f */
[----:B------:R-:W-:-:S06]  /*1d70*/  UIADD3 UR4, UR5, -UR4, URZ ;  /* 0x8000000405047290 */ /* 0x000fcc000fffe03f */
[----:B------:R-:W-:-:S05]  /*1d80*/  IMAD.U32 R2, RZ, RZ, UR4 ;  /* 0x00000004ff027e24 */ /* 0x000fca000f8e00ff */
[----:B------:R-:W-:-:S04]  /*1d90*/  SHF.L.U32 R0, R2, 0x1f, RZ ;  /* 0x0000001f02007819 */ /* 0x000fc800000006ff */
[----:B------:R-:W1:Y:S02]  /*1da0*/  SYNCS.PHASECHK.TRANS64.TRYWAIT P0, [R3+URZ+0x32400], R0 ;  /* 0x03240000030075a7 */ /* 0x000e64000800017f */
[----:B-1----:R-:W-:Y:S05]  /*1db0*/  @!P0 BRA `(.L_x_10170) ;  /* 0x0000010800dc8947 */ /* 0x002fea0003800000 */
.L_x_10305:
[----:B------:R-:W2:Y:S01]  /*1dc0*/  LDL R2, [R1+0x34] ;  /* 0x0000340001027983 */ /* 0x000ea20000100800 */
[----:B------:R-:W-:Y:S05]  /*1dd0*/  WARPSYNC.ALL ;  /* 0x0000000000007948 */ /* 0x000fea0003800000 */
[----:B------:R3:W-:Y:S01]  /*1de0*/  BAR.SYNC.DEFER_BLOCKING R72, 0x100 ;  /* 0x000400480000751d */ /* 0x0007e20000010000 */
[----:B--2---:R-:W-:-:S13]  /*1df0*/  R2UR UR4, R2 ;  /* 0x00000000020472ca */ /* 0x004fda00000e0000 */
[----:B------:R-:W-:-:S05]  /*1e00*/  IMAD.U32 R2, RZ, RZ, UR4 ;  /* 0x00000004ff027e24 */ /* 0x000fca000f8e00ff */
[----:B------:R-:W-:-:S13]  /*1e10*/  ISETP.NE.AND P0, PT, R2, 0x3, PT ;  /* 0x000000030200780c */ /* 0x000fda0003f05270 */
[----:B---3--:R-:W-:Y:S05]  /*1e20*/  @!P0 BRA `(.L_x_10171) ;  /* 0x0000000000048947 */ /* 0x008fea0003800000 */
[----:B------:R-:W-:Y:S01]  /*1e30*/  BPT.TRAP 0x1 ;  /* 0x000000040000795c */ /* 0x000fe20000300000 */
.L_x_10171:
[----:B------:R-:W-:Y:S01]  /*1e40*/  R2UR UR6, R3 ;  /* 0x00000000030672ca */ /* 0x000fe200000e0000 */
[----:B------:R-:W-:-:S05]  /*1e50*/  IMAD.U32 R2, RZ, RZ, UR39 ;  /* 0x00000027ff027e24 */ /* 0x000fca000f8e00ff */
[----:B------:R-:W-:-:S07]  /*1e60*/  SHF.L.U32 R2, R2, 0x1f, RZ ;  /* 0x0000001f02027819 */ /* 0x000fce00000006ff */
[----:B------:R-:W-:-:S09]  /*1e70*/  ULEA UR6, UR38, UR6, 0x3 ;  /* 0x0000000626067291 */ /* 0x000fd2000f8e183f */
[----:B------:R2:W3:Y:S01]  /*1e80*/  SYNCS.PHASECHK.TRANS64.TRYWAIT P1, [UR6+0x32430], R2 ;  /* 0x03243002ff0075a7 */ /* 0x0004e20008020146 */
[----:B------:R-:W-:Y:S05]  /*1e90*/  @!P0 BRA `(.L_x_10172) ;  /* 0x0000000000048947 */ /* 0x000fea0003800000 */
[----:B------:R-:W-:Y:S01]  /*1ea0*/  BPT.TRAP 0x1 ;  /* 0x000000040000795c */ /* 0x000fe20000300000 */
.L_x_10172:
[----:B---3--:R-:W-:Y:S05]  /*1eb0*/  @P1 BRA `(.L_x_10173) ;  /* 0x0000000000081947 */ /* 0x008fea0003800000 */
[----:B------:R-:W3:Y:S02]  /*1ec0*/  SYNCS.PHASECHK.TRANS64.TRYWAIT P1, [UR6+0x32430], R2 ;  /* 0x03243002ff0075a7 */ /* 0x000ee40008020146 */
[----:B---3--:R-:W-:Y:S05]  /*1ed0*/  @!P1 BRA `(.L_x_10174) ;  /* 0x0000010800a89947 */ /* 0x008fea0003800000 */
.L_x_10173:
[----:B------:R-:W-:Y:S01]  /*1ee0*/  R2UR UR4, R3 ;  /* 0x00000000030472ca */ /* 0x000fe200000e0000 */
[----:B------:R-:W-:Y:S01]  /*1ef0*/  ULOP3.LUT UR41, UR41, 0x10000, URZ, 0xfc, !UPT ;  /* 0x0001000029297892 */ /* 0x000fe2000f8efc3f */
[----:B------:R-:W-:Y:S01]  /*1f00*/  WARPGROUP.ARRIVE ;  /* 0x00000000000079c5 */ /* 0x000fe20000000000 */
[----:B------:R-:W-:Y:S01]  /*1f10*/  UMOV UR9, 0x40000040 ;  /* 0x4000004000097882 */ /* 0x000fe20000000000 */
[----:B------:R-:W-:Y:S01]  /*1f20*/  UMOV UR11, 0x40000040 ;  /* 0x40000040000b7882 */ /* 0x000fe20000000000 */
[----:B------:R-:W-:Y:S01]  /*1f30*/  UIADD3 UR5, UR41, 0x2, URZ ;  /* 0x0000000229057890 */ /* 0x000fe2000fffe03f */
[----:B------:R-:W-:Y:S02]  /*1f40*/  IMAD.U32 R19, RZ, RZ, UR9 ;  /* 0x00000009ff137e24 */ /* 0x000fe4000f8e00ff */
[----:B------:R-:W-:Y:S02]  /*1f50*/  UMOV UR8, UR41 ;  /* 0x0000002900087c82 */ /* 0x000fe40008000000 */
[----:B------:R-:W-:-:S03]  /*1f60*/  IMAD.U32 R18, RZ, RZ, UR8 ;  /* 0x00000008ff127e24 */ /* 0x000fc6000f8e00ff */
[----:B------:R-:W-:-:S04]  /*1f70*/  UIADD3 UR4, UR4, 0x1c400, URZ ;  /* 0x0001c40004047890 */ /* 0x000fc8000fffe03f */
[----:B------:R-:W-:-:S04]  /*1f80*/  USHF.R.U32.HI UR4, URZ, 0x4, UR4 ;  /* 0x000000043f047899 */ /* 0x000fc80008011604 */
[----:B------:R-:W-:-:S04]  /*1f90*/  ULOP3.LUT UR4, UR4, 0x3fff, URZ, 0xc0, !UPT ;  /* 0x00003fff04047892 */ /* 0x000fc8000f8ec03f */
[----:B------:R-:W-:-:S04]  /*1fa0*/  ULOP3.LUT UR61, UR4, 0x10000, URZ, 0xfc, !UPT ;  /* 0x00010000043d7892 */ /* 0x000fc8000f8efc3f */
[----:B------:R-:W-:-:S04]  /*1fb0*/  UIMAD UR4, UR38, 0x300, UR61 ;  /* 0x00000300260478a4 */ /* 0x000fc8000f8e023d */
[----:B------:R-:W-:-:S03]  /*1fc0*/  UIADD3 UR7, UR4, 0x2, URZ ;  /* 0x0000000204077890 */ /* 0x000fc6000fffe03f */
[----:B------:R-:W-:Y:S02]  /*1fd0*/  UMOV UR10, UR4 ;  /* 0x00000004000a7c82 */ /* 0x000fe40008000000 */
        /* <DEDUP_REMOVED lines=9> */
[----:B------:R-:W-:Y:S01]  /*2070*/  UIADD3 UR4, UR4, 0x6, URZ ;  /* 0x0000000604047890 */ /* 0x000fe2000fffe03f */
[----:B------:R-:W-:-:S02]  /*2080*/  WARPGROUP.DEPBAR.LE gsb0, 0x0 ;  /* 0x00008000000079c5 */ /* 0x000fc40000010000 */
[----:B------:R-:W-:-:S06]  /*2090*/  WARPGROUP.ARRIVE ;  /* 0x00000000000079c5 */ /* 0x000fcc0000000000 */
[----:B------:R-:W-:Y:S01]  /*20a0*/  HGMMA.64x96x16.F32 R24, gdesc[UR8], R24, gsb0 ;  /* 0x01600000081879f0 */ /* 0x000fe20008000818 */
[----:B------:R-:W-:Y:S01]  /*20b0*/  UMOV UR8, UR5 ;  /* 0x0000000500087c82 */ /* 0x000fe20008000000 */
[----:B------:R-:W-:Y:S01]  /*20c0*/  UMOV UR9, 0x40000040 ;  /* 0x4000004000097882 */ /* 0x000fe20000000000 */
[----:B------:R-:W-:Y:S01]  /*20d0*/  UMOV UR10, UR7 ;  /* 0x00000007000a7c82 */ /* 0x000fe20008000000 */
[----:B------:R-:W-:Y:S01]  /*20e0*/  UMOV UR11, 0x40000040 ;  /* 0x40000040000b7882 */ /* 0x000fe20000000000 */
[----:B------:R-:W-:Y:S01]  /*20f0*/  UIADD3 UR5, UR41, 0x6, URZ ;  /* 0x0000000629057890 */ /* 0x000fe2000fffe03f */
[----:B------:R-:W-:Y:S02]  /*2100*/  IMAD.U32 R14, RZ, RZ, UR8 ;  /* 0x00000008ff0e7e24 */ /* 0x000fe4000f8e00ff */
[----:B------:R-:W-:Y:S01]  /*2110*/  IMAD.U32 R15, RZ, RZ, UR9 ;  /* 0x00000009ff0f7e24 */ /* 0x000fe2000f8e00ff */
[----:B------:R-:W-:Y:S02]  /*2120*/  WARPGROUP.DEPBAR.LE gsb0, 0x0 ;  /* 0x00008000000079c5 */ /* 0x000fe40000010000 */
[----:B------:R-:W-:-:S06]  /*2130*/  WARPGROUP.ARRIVE ;  /* 0x00000000000079c5 */ /* 0x000fcc0000000000 */
[----:B------:R-:W-:Y:S01]  /*2140*/  HGMMA.64x96x16.F32 R24, gdesc[UR8], R24, gsb0 ;  /* 0x01600000081879f0 */ /* 0x000fe20008000818 */
[----:B------:R-:W-:Y:S01]  /*2150*/  UMOV UR8, UR5 ;  /* 0x0000000500087c82 */ /* 0x000fe20008000000 */
[----:B------:R-:W-:Y:S01]  /*2160*/  UMOV UR9, 0x40000040 ;  /* 0x4000004000097882 */ /* 0x000fe20000000000 */
[----:B------:R-:W-:Y:S01]  /*2170*/  UMOV UR10, UR4 ;  /* 0x00000004000a7c82 */ /* 0x000fe20008000000 */
[----:B------:R-:W-:Y:S01]  /*2180*/  UMOV UR11, 0x40000040 ;  /* 0x40000040000b7882 */ /* 0x000fe20000000000 */
[----:B------:R-:W-:Y:S02]  /*2190*/  IMAD.U32 R12, RZ, RZ, UR8 ;  /* 0x00000008ff0c7e24 */ /* 0x000fe4000f8e00ff */
[----:B------:R-:W-:Y:S01]  /*21a0*/  IMAD.U32 R13, RZ, RZ, UR9 ;  /* 0x00000009ff0d7e24 */ /* 0x000fe2000f8e00ff */
[----:B------:R-:W-:Y:S02]  /*21b0*/  WARPGROUP.DEPBAR.LE gsb0, 0x0 ;  /* 0x00008000000079c5 */ /* 0x000fe40000010000 */
[----:B------:R-:W-:-:S06]  /*21c0*/  WARPGROUP.ARRIVE ;  /* 0x00000000000079c5 */ /* 0x000fcc0000000000 */
[----:B------:R-:W-:Y:S03]  /*21d0*/  HGMMA.64x96x16.F32 R24, gdesc[UR8], R24, gsb0 ;  /* 0x01600000081879f0 */ /* 0x000fe60008000818 */
[----:B------:R-:W-:Y:S02]  /*21e0*/  WARPGROUP.DEPBAR.LE gsb0, 0x0 ;  /* 0x00008000000079c5 */ /* 0x000fe40000010000 */
[----:B------:R-:W4:Y:S02]  /*21f0*/  SYNCS.PHASECHK.TRANS64.TRYWAIT P1, [R3+URZ+0x32410], R0 ;  /* 0x03241000030075a7 */ /* 0x000f24000802017f */
[----:B----4-:R-:W-:Y:S05]  /*2200*/  @!P1 BRA `(.L_x_10175) ;  /* 0x0000010400f49947 */ /* 0x010fea0003800000 */
.L_x_10306:
[----:B------:R-:W-:Y:S05]  /*2210*/  @!P0 BRA `(.L_x_10176) ;  /* 0x0000000000048947 */ /* 0x000fea0003800000 */
[----:B------:R-:W-:Y:S01]  /*2220*/  BPT.TRAP 0x1 ;  /* 0x000000040000795c */ /* 0x000fe20000300000 */
.L_x_10176:
[----:B------:R0:W0:Y:S01]  /*2230*/  SYNCS.PHASECHK.TRANS64.TRYWAIT P1, [UR6+0x32450], R2 ;  /* 0x03245002ff0075a7 */ /* 0x0000220008020146 */
[----:B------:R-:W-:Y:S05]  /*2240*/  @!P0 BRA `(.L_x_10177) ;  /* 0x0000000000048947 */ /* 0x000fea0003800000 */
[----:B------:R-:W-:Y:S01]  /*2250*/  BPT.TRAP 0x1 ;  /* 0x000000040000795c */ /* 0x000fe20000300000 */
.L_x_10177:
[----:B0-----:R-:W-:Y:S05]  /*2260*/  @P1 BRA `(.L_x_10178) ;  /* 0x0000000000081947 */ /* 0x001fea0003800000 */
[----:B------:R-:W0:Y:S02]  /*2270*/  SYNCS.PHASECHK.TRANS64.TRYWAIT P1, [UR6+0x32450], R2 ;  /* 0x03245002ff0075a7 */ /* 0x000e240008020146 */
[----:B0-----:R-:W-:Y:S05]  /*2280*/  @!P1 BRA `(.L_x_10179) ;  /* 0x0000010400e89947 */ /* 0x001fea0003800000 */
.L_x_10178:
[----:B------:R-:W-:Y:S01]  /*2290*/  R2UR UR5, R3 ;  /* 0x00000000030572ca */ /* 0x000fe200000e0000 */
[----:B------:R-:W-:Y:S01]  /*22a0*/  WARPGROUP.ARRIVE ;  /* 0x00000000000079c5 */ /* 0x000fe20000000000 */
[----:B------:R-:W-:Y:S01]  /*22b0*/  UMOV UR11, 0x40000040 ;  /* 0x40000040000b7882 */ /* 0x000fe20000000000 */
[----:B------:R-:W-:Y:S01]  /*22c0*/  UMOV UR9, 0x40000040 ;  /* 0x4000004000097882 */ /* 0x000fe20000000000 */
[----:B------:R-:W-:Y:S01]  /*22d0*/  UMOV UR13, 0x40000040 ;  /* 0x40000040000d7882 */ /* 0x000fe20000000000 */
[----:B------:R-:W-:Y:S01]  /*22e0*/  IMAD.U32 R11, RZ, RZ, UR9 ;  /* 0x00000009ff0b7e24 */ /* 0x000fe2000f8e00ff */
[----:B------:R-:W-:Y:S01]  /*22f0*/  UMOV UR15, 0x40000040 ;  /* 0x40000040000f7882 */ /* 0x000fe20000000000 */
[----:B------:R-:W-:Y:S01]  /*2300*/  IMAD.U32 R9, RZ, RZ, UR13 ;  /* 0x0000000dff097e24 */ /* 0x000fe2000f8e00ff */
[----:B------:R-:W-:Y:S01]  /*2310*/  UMOV UR57, 0x40000040 ;  /* 0x4000004000397882 */ /* 0x000fe20000000000 */
[----:B------:R-:W-:Y:S01]  /*2320*/  UMOV UR59, 0x40000040 ;  /* 0x40000040003b7882 */ /* 0x000fe20000000000 */
[----:B------:R-:W-:Y:S01]  /*2330*/  UMOV UR17, 0x40000040 ;  /* 0x4000004000117882 */ /* 0x000fe20000000000 */
[----:B------:R-:W-:Y:S01]  /*2340*/  UMOV UR19, 0x40000040 ;  /* 0x4000004000137882 */ /* 0x000fe20000000000 */
[----:B------:R-:W-:Y:S01]  /*2350*/  UMOV UR21, 0x40000040 ;  /* 0x4000004000157882 */ /* 0x000fe20000000000 */
[----:B------:R-:W-:Y:S01]  /*2360*/  UIADD3 UR4, UR5, 0x400, URZ ;  /* 0x0000040005047890 */ /* 0x000fe2000fffe03f */
[----:B-1--4-:R-:W1:Y:S01]  /*2370*/  S2R R0, SR_TID.X ;  /* 0x0000000000007919 */ /* 0x012e620000002100 */
[----:B------:R-:W-:-:S02]  /*2380*/  ULEA UR40, UR40, UR5, 0xd ;  /* 0x0000000528287291 */ /* 0x000fc4000f8e683f */
[----:B------:R-:W-:Y:S02]  /*2390*/  USHF.R.U32.HI UR4, URZ, 0x4, UR4 ;  /* 0x000000043f047899 */ /* 0x000fe40008011604 */
[----:B------:R-:W-:Y:S02]  /*23a0*/  UIADD3 UR40, UR40, 0x22400, URZ ;  /* 0x0002240028287890 */ /* 0x000fe4000fffe03f */
[----:B------:R-:W-:Y:S02]  /*23b0*/  ULOP3.LUT UR7, UR4, 0x3fff, URZ, 0xc0, !UPT ;  /* 0x00003fff04077892 */ /* 0x000fe4000f8ec03f */
[----:B------:R-:W-:Y:S02]  /*23c0*/  USHF.R.U32.HI UR40, URZ, 0x4, UR40 ;  /* 0x000000043f287899 */ /* 0x000fe40008011628 */
[----:B------:R-:W-:Y:S02]  /*23d0*/  ULOP3.LUT UR60, UR7, 0x10000, URZ, 0xfc, !UPT ;  /* 0x00010000073c7892 */ /* 0x000fe4000f8efc3f */
[----:B------:R-:W-:-:S02]  /*23e0*/  ULOP3.LUT UR4, UR40, 0x3fff, URZ, 0xc0, !UPT ;  /* 0x00003fff28047892 */ /* 0x000fc4000f8ec03f */
[----:B------:R-:W-:Y:S02]  /*23f0*/  UIMAD UR5, UR38, 0xc00, UR60 ;  /* 0x00000c00260578a4 */ /* 0x000fe4000f8e023c */
[----:B------:R-:W-:Y:S02]  /*2400*/  ULOP3.LUT UR4, UR4, 0x10000, URZ, 0xfc, !UPT ;  /* 0x0001000004047892 */ /* 0x000fe4000f8efc3f */
[----:B------:R-:W-:Y:S02]  /*2410*/  UIADD3 UR58, UR5, 0x302, URZ ;  /* 0x00000302053a7890 */ /* 0x000fe4000fffe03f */
[----:B------:R-:W-:Y:S01]  /*2420*/  UIADD3 UR56, UR4, 0x402, URZ ;  /* 0x0000040204387890 */ /* 0x000fe2000fffe03f */
[----:B------:R-:W-:Y:S02]  /*2430*/  UMOV UR10, UR5 ;  /* 0x00000005000a7c82 */ /* 0x000fe40008000000 */
[----:B------:R-:W-:Y:S01]  /*2440*/  UMOV UR8, UR4 ;  /* 0x0000000400087c82 */ /* 0x000fe20008000000 */
[----:B------:R-:W-:Y:S01]  /*2450*/  UIADD3 UR16, UR4, 0x800, URZ ;  /* 0x0000080004107890 */ /* 0x000fe2000fffe03f */
[----:B------:R-:W-:Y:S01]  /*2460*/  HGMMA.64x96x16.F32 R24, gdesc[UR8], R24, gsb0 ;  /* 0x01600000081879f0 */ /* 0x000fe20008000818 */
[----:B------:R-:W-:Y:S01]  /*2470*/  IMAD.U32 R10, RZ, RZ, UR8 ;  /* 0x00000008ff0a7e24 */ /* 0x000fe2000f8e00ff */
[----:B------:R-:W-:-:S02]  /*2480*/  UIADD3 UR8, UR4, 0x2, URZ ;  /* 0x0000000204087890 */ /* 0x000fc4000fffe03f */
[----:B------:R-:W-:Y:S02]  /*2490*/  UIADD3 UR9, UR5, 0x2, URZ ;  /* 0x0000000205097890 */ /* 0x000fe4000fffe03f */
[----:B------:R-:W-:Y:S01]  /*24a0*/  UIADD3 UR10, UR5, 0x304, URZ ;  /* 0x00000304050a7890 */ /* 0x000fe2000fffe03f */
[----:B-1----:R-:W-:Y:S01]  /*24b0*/  SHF.R.U32.HI R0, RZ, 0x7, R0 ;  /* 0x00000007ff007819 */ /* 0x002fe20000011600 */
[----:B------:R-:W-:Y:S01]  /*24c0*/  UMOV UR11, 0x40000040 ;  /* 0x40000040000b7882 */ /* 0x000fe20000000000 */
[----:B------:R-:W-:Y:S01]  /*24d0*/  UMOV UR12, UR8 ;  /* 0x00000008000c7c82 */ /* 0x000fe20008000000 */
[----:B------:R-:W-:Y:S01]  /*24e0*/  UIADD3 UR8, UR4, 0x4, URZ ;  /* 0x0000000404087890 */ /* 0x000fe2000fffe03f */
[----:B------:R-:W-:Y:S01]  /*24f0*/  IMAD.U32 R8, RZ, RZ, UR12 ;  /* 0x0000000cff087e24 */ /* 0x000fe2000f8e00ff */
[----:B------:R-:W-:Y:S01]  /*2500*/  UMOV UR14, UR9 ;  /* 0x00000009000e7c82 */ /* 0x000fe20008000000 */
[----:B------:R-:W-:Y:S01]  /*2510*/  UIADD3 UR9, UR5, 0x4, URZ ;  /* 0x0000000405097890 */ /* 0x000fe2000fffe03f */
[----:B------:R-:W-:Y:S01]  /*2520*/  IADD3 R0, -R0, 0xb, RZ ;  /* 0x0000000b00007810 */ /* 0x000fe20007ffe1ff */
        /* <DEDUP_REMOVED lines=35> */
[----:B------:R-:W-:Y:S01]  /*2760*/  UIADD3 UR8, UR4, 0x6, URZ ;  /* 0x0000000604087890 */ /* 0x000fe2000fffe03f */
[----:B------:R-:W-:Y:S01]  /*2770*/  MOV R6, UR12 ;  /* 0x0000000c00067c02 */ /* 0x000fe20008000f00 */
[----:B------:R-:W-:Y:S01]  /*2780*/  UIADD3 UR9, UR5, 0x6, URZ ;  /* 0x0000000605097890 */ /* 0x000fe2000fffe03f */
        /* <DEDUP_REMOVED lines=9> */
[----:B------:R-:W-:Y:S01]  /*2820*/  IMAD.U32 R4, RZ, RZ, UR12 ;  /* 0x0000000cff047e24 */ /* 0x000fe2000f8e00ff */
[----:B------:R-:W-:Y:S01]  /*2830*/  UIADD3 UR9, UR5, 0x300, URZ ;  /* 0x0000030005097890 */ /* 0x000fe2000fffe03f */
[----:B0--3--:R-:W-:Y:S01]  /*2840*/  IMAD.U32 R5, RZ, RZ, UR13 ;  /* 0x0000000dff057e24 */ /* 0x009fe2000f8e00ff */
        /* <DEDUP_REMOVED lines=8> */
[----:B--2---:R-:W-:Y:S01]  /*28d0*/  IMAD.U32 R2, RZ, RZ, UR12 ;  /* 0x0000000cff027e24 */ /* 0x004fe2000f8e00ff */
[----:B------:R-:W-:Y:S01]  /*28e0*/  UMOV UR9, 0x40000040 ;  /* 0x4000004000097882 */ /* 0x000fe20000000000 */
[----:B------:R-:W-:Y:S01]  /*28f0*/  IMAD.U32 R3, RZ, RZ, UR13 ;  /* 0x0000000dff037e24 */ /* 0x000fe2000f8e00ff */
        /* <DEDUP_REMOVED lines=44> */
.L_x_10180:
        /* <DEDUP_REMOVED lines=11> */
[----:B------:R-:W-:Y:S01]  /*2c70*/  IADD3 R152, -R23, 0x60, R152 ;  /* 0x0000006017987810 */ /* 0x000fe20007ffe198 */
[----:B------:R-:W-:Y:S01]  /*2c80*/  FMUL.FTZ R32, R32, UR4 ;  /* 0x0000000420207c20 */ /* 0x000fe20008410000 */
[----:B------:R-:W-:Y:S01]  /*2c90*/  FMUL.FTZ R34, R34, UR4 ;  /* 0x0000000422227c20 */ /* 0x000fe20008410000 */
[----:B------:R-:W-:Y:S01]  /*2ca0*/  FMUL.FTZ R35, R35, UR4 ;  /* 0x0000000423237c20 */ /* 0x000fe20008410000 */
[C---:B------:R-:W-:Y:S01]  /*2cb0*/  ISETP.GT.AND P1, PT, R152.reuse, RZ, PT ;  /* 0x000000ff9800720c */ /* 0x040fe20003f24270 */
[----:B------:R-:W2:Y:S01]  /*2cc0*/  MUFU.TANH R27, R27 ;  /* 0x0000001b001b7308 */ /* 0x000ea20000002400 */
[----:B------:R-:W-:Y:S01]  /*2cd0*/  FMUL.FTZ R33, R33, UR4 ;  /* 0x0000000421217c20 */ /* 0x000fe20008410000 */
[----:B------:R-:W-:Y:S01]  /*2ce0*/  ISETP.GT.AND P6, PT, R152, 0x1, PT ;  /* 0x000000019800780c */ /* 0x000fe20003fc4270 */
[----:B------:R-:W-:Y:S01]  /*2cf0*/  FMUL.FTZ R36, R36, UR4 ;  /* 0x0000000424247c20 */ /* 0x000fe20008410000 */
[----:B------:R-:W-:Y:S01]  /*2d00*/  FMUL.FTZ R38, R38, UR4 ;  /* 0x0000000426267c20 */ /* 0x000fe20008410000 */
[----:B------:R-:W-:Y:S01]  /*2d10*/  FMUL.FTZ R39, R39, UR4 ;  /* 0x0000000427277c20 */ /* 0x000fe20008410000 */
[C---:B------:R-:W-:Y:S01]  /*2d20*/  ISETP.GT.AND P2, PT, R152.reuse, 0x8, PT ;  /* 0x000000089800780c */ /* 0x040fe20003f44270 */
[----:B------:R-:W-:Y:S01]  /*2d30*/  FMUL.FTZ R37, R37, UR4 ;  /* 0x0000000425257c20 */ /* 0x000fe20008410000 */
[----:B------:R1:W3:Y:S01]  /*2d40*/  MUFU.TANH R20, R24 ;  /* 0x0000001800147308 */ /* 0x0002e20000002400 */
[----:B------:R-:W-:Y:S01]  /*2d50*/  ISETP.GT.AND P3, PT, R152, 0x9, PT ;  /* 0x000000099800780c */ /* 0x000fe20003f64270 */
[----:B------:R-:W-:Y:S01]  /*2d60*/  FMUL.FTZ R40, R40, UR4 ;  /* 0x0000000428287c20 */ /* 0x000fe20008410000 */
[----:B------:R-:W-:Y:S01]  /*2d70*/  FMUL.FTZ R42, R42, UR4 ;  /* 0x000000042a2a7c20 */ /* 0x000fe20008410000 */
[----:B------:R-:W-:Y:S01]  /*2d80*/  FMUL.FTZ R43, R43, UR4 ;  /* 0x000000042b2b7c20 */ /* 0x000fe20008410000 */
[C---:B------:R-:W-:Y:S01]  /*2d90*/  ISETP.GT.AND P5, PT, R152.reuse, 0x10, PT ;  /* 0x000000109800780c */ /* 0x040fe20003fa4270 */
[----:B------:R-:W-:Y:S01]  /*2da0*/  FMUL.FTZ R41, R41, UR4 ;  /* 0x0000000429297c20 */ /* 0x000fe20008410000 */
[----:B------:R-:W-:Y:S01]  /*2db0*/  ISETP.GT.AND P4, PT, R152, 0x11, PT ;  /* 0x000000119800780c */ /* 0x000fe20003f84270 */
[----:B------:R3:W4:Y:S01]  /*2dc0*/  MUFU.TANH R21, R25 ;  /* 0x0000001900157308 */ /* 0x0007220000002400 */
[----:B-1----:R-:W-:Y:S01]  /*2dd0*/  FSEL R24, R26, -INF , P1 ;  /* 0xff8000001a187808 */ /* 0x002fe20000800000 */
[----:B------:R-:W-:Y:S01]  /*2de0*/  FMUL.FTZ R44, R44, UR4 ;  /* 0x000000042c2c7c20 */ /* 0x000fe20008410000 */
[----:B--2---:R-:W-:Y:S01]  /*2df0*/  FSEL R26, R27, -INF , P6 ;  /* 0xff8000001b1a7808 */ /* 0x004fe20003000000 */
[----:B------:R-:W-:Y:S01]  /*2e00*/  FMUL.FTZ R45, R45, UR4 ;  /* 0x000000042d2d7c20 */ /* 0x000fe20008410000 */
[----:B------:R-:W-:Y:S01]  /*2e10*/  FMUL.FTZ R48, R48, UR4 ;  /* 0x0000000430307c20 */ /* 0x000fe20008410000 */
[----:B------:R-:W-:Y:S01]  /*2e20*/  FMUL.FTZ R49, R49, UR4 ;  /* 0x0000000431317c20 */ /* 0x000fe20008410000 */
[----:B------:R-:W-:Y:S01]  /*2e30*/  FMUL.FTZ R46, R46, UR4 ;  /* 0x000000042e2e7c20 */ /* 0x000fe20008410000 */
[----:B------:R-:W-:Y:S01]  /*2e40*/  MUFU.TANH R73, R28 ;  /* 0x0000001c00497308 */ /* 0x000fe20000002400 */
[----:B---3--:R-:W-:Y:S01]  /*2e50*/  FSEL R25, R20, -INF , P1 ;  /* 0xff80000014197808 */ /* 0x008fe20000800000 */
[----:B------:R-:W-:Y:S01]  /*2e60*/  FMUL.FTZ R52, R52, UR4 ;  /* 0x0000000434347c20 */ /* 0x000fe20008410000 */
[----:B------:R-:W-:Y:S01]  /*2e70*/  ISETP.GT.AND P1, PT, R152, 0x18, PT ;  /* 0x000000189800780c */ /* 0x000fe20003f24270 */
[----:B------:R-:W-:Y:S01]  /*2e80*/  FMUL.FTZ R47, R47, UR4 ;  /* 0x000000042f2f7c20 */ /* 0x000fe20008410000 */
[----:B------:R-:W-:Y:S01]  /*2e90*/  FMUL.FTZ R53, R53, UR4 ;  /* 0x0000000435357c20 */ /* 0x000fe20008410000 */
[----:B------:R-:W-:Y:S01]  /*2ea0*/  FMUL.FTZ R50, R50, UR4 ;  /* 0x0000000432327c20 */ /* 0x000fe20008410000 */
[----:B------:R-:W-:Y:S01]  /*2eb0*/  FMUL.FTZ R56, R56, UR4 ;  /* 0x0000000438387c20 */ /* 0x000fe20008410000 */
[----:B------:R-:W1:Y:S01]  /*2ec0*/  MUFU.TANH R30, R30 ;  /* 0x0000001e001e7308 */ /* 0x000e620000002400 */
[----:B----4-:R-:W-:Y:S01]  /*2ed0*/  FSEL R27, R21, -INF , P6 ;  /* 0xff800000151b7808 */ /* 0x010fe20003000000 */
[----:B------:R-:W-:Y:S01]  /*2ee0*/  FMUL.FTZ R51, R51, UR4 ;  /* 0x0000000433337c20 */ /* 0x000fe20008410000 */
[----:B------:R-:W-:Y:S01]  /*2ef0*/  FMUL.FTZ R57, R57, UR4 ;  /* 0x0000000439397c20 */ /* 0x000fe20008410000 */
[----:B------:R-:W-:Y:S01]  /*2f00*/  FMUL.FTZ R54, R54, UR4 ;  /* 0x0000000436367c20 */ /* 0x000fe20008410000 */
[----:B------:R-:W-:Y:S01]  /*2f10*/  FMNMX.FTZ R20, R25, R27, !PT ;  /* 0x0000001b19147209 */ /* 0x000fe20007810000 */
        /* <DEDUP_REMOVED lines=8> */
[----:B------:R-:W-:Y:S01]  /*2fa0*/  ISETP.GT.AND P6, PT, R152, 0x50, PT ;  /* 0x000000509800780c */ /* 0x000fe20003fc4270 */
[----:B------:R-:W-:Y:S01]  /*2fb0*/  FMUL.FTZ R59, R59, UR4 ;  /* 0x000000043b3b7c20 */ /* 0x000fe20008410000 */
[----:B------:R3:W4:Y:S01]  /*2fc0*/  MUFU.TANH R74, R29 ;  /* 0x0000001d004a7308 */ /* 0x0007220000002400 */
[----:B-1----:R-:W-:Y:S01]  /*2fd0*/  FSEL R28, R30, -INF , P2 ;  /* 0xff8000001e1c7808 */ /* 0x002fe20001000000 */
[----:B------:R-:W-:Y:S01]  /*2fe0*/  FMUL.FTZ R62, R62, UR4 ;  /* 0x000000043e3e7c20 */ /* 0x000fe20008410000 */
[----:B------:R-:W-:Y:S01]  /*2ff0*/  FMUL.FTZ R63, R63, UR4 ;  /* 0x000000043f3f7c20 */ /* 0x000fe20008410000 */
[----:B------:R-:W-:Y:S01]  /*3000*/  FMUL.FTZ R66, R66, UR4 ;  /* 0x0000000442427c20 */ /* 0x000fe20008410000 */
[----:B------:R-:W-:Y:S01]  /*3010*/  FMUL.FTZ R67, R67, UR4 ;  /* 0x0000000443437c20 */ /* 0x000fe20008410000 */
[----:B------:R-:W-:Y:S01]  /*3020*/  FMUL.FTZ R69, R69, UR4 ;  /* 0x0000000445457c20 */ /* 0x000fe20008410000 */
[----:B------:R-:W-:Y:S01]  /*3030*/  FMUL.FTZ R70, R70, UR4 ;  /* 0x0000000446467c20 */ /* 0x000fe20008410000 */
[----:B------:R-:W-:Y:S01]  /*3040*/  MUFU.TANH R75, R32 ;  /* 0x00000020004b7308 */ /* 0x000fe20000002400 */
[----:B---3--:R-:W-:Y:S01]  /*3050*/  FSEL R29, R73, -INF , P2 ;  /* 0xff800000491d7808 */ /* 0x008fe20001000000 */
[----:B------:R-:W-:Y:S01]  /*3060*/  FMUL.FTZ R71, R71, UR4 ;  /* 0x0000000447477c20 */ /* 0x000fe20008410000 */
[----:B--2---:R-:W-:Y:S01]  /*3070*/  FSEL R30, R31, -INF , P3 ;  /* 0xff8000001f1e7808 */ /* 0x004fe20001800000 */
[----:B------:R-:W-:Y:S01]  /*3080*/  ULDC UR10, c[0x0][0xa80] ;  /* 0x0002a000000a7ab9 */ /* 0x000fe20000000800 */
[----:B------:R-:W-:Y:S01]  /*3090*/  FMNMX.FTZ R20, R29, R20, !PT ;  /* 0x000000141d147209 */ /* 0x000fe20007810000 */
[----:B------:R-:W1:Y:S01]  /*30a0*/  S2UR UR5, SR_CgaCtaId ;  /* 0x00000000000579c3 */ /* 0x000e620000008800 */
[----:B------:R-:W-:Y:S01]  /*30b0*/  ISETP.GT.AND P2, PT, R152, 0x19, PT ;  /* 0x000000199800780c */ /* 0x000fe20003f44270 */
[----:B------:R-:W2:Y:S01]  /*30c0*/  MUFU.TANH R34, R34 ;  /* 0x0000002200227308 */ /* 0x000ea20000002400 */
[----:B----4-:R-:W-:Y:S01]  /*30d0*/  FSEL R31, R74, -INF , P3 ;  /* 0xff8000004a1f7808 */ /* 0x010fe20001800000 */
[----:B------:R-:W-:Y:S01]  /*30e0*/  UIADD3 UR4, UR6, 0x32440, URZ ;  /* 0x0003244006047890 */ /* 0x000fe2000fffe03f */
[----:B------:R-:W-:Y:S01]  /*30f0*/  ISETP.GT.AND P3, PT, R152, 0x20, PT ;  /* 0x000000209800780c */ /* 0x000fe20003f64270 */
[----:B------:R-:W-:Y:S01]  /*3100*/  ULOP3.LUT UR7, UR7, 0x3000000, URZ, 0xfc, !UPT ;  /* 0x0300000007077892 */ /* 0x000fe2000f8efc3f */
[----:B------:R-:W-:Y:S01]  /*3110*/  FMNMX.FTZ R20, R31, R20, !PT ;  /* 0x000000141f147209 */ /* 0x000fe20007810000 */
[----:B------:R-:W-:Y:S01]  /*3120*/  UMOV UR15, 0x40000040 ;  /* 0x40000040000f7882 */ /* 0x000fe20000000000 */
[----:B------:R-:W-:Y:S01]  /*3130*/  UMOV UR19, 0x40000040 ;  /* 0x4000004000137882 */ /* 0x000fe20000000000 */
[----:B------:R-:W3:Y:S01]  /*3140*/  MUFU.TANH R35, R35 ;  /* 0x0000002300237308 */ /* 0x000ee20000002400 */
[----:B------:R-:W-:-:S04]  /*3150*/  UIMAD UR14, UR38, 0xc00, UR7 ;  /* 0x00000c00260e78a4 */ /* 0x000fc8000f8e0207 */
[----:B------:R-:W-:-:S03]  /*3160*/  UIADD3 UR18, UR14, 0x80, URZ ;  /* 0x000000800e127890 */ /* 0x000fc6000fffe03f */
[----:B------:R4:W5:Y:S01]  /*3170*/  MUFU.TANH R76, R33 ;  /* 0x00000021004c7308 */ /* 0x0009620000002400 */
[----:B--2---:R-:W-:Y:S01]  /*3180*/  FSEL R32, R34, -INF , P5 ;  /* 0xff80000022207808 */ /* 0x004fe20002800000 */
[----:B-1----:R-:W-:-:S06]  /*3190*/  UPRMT UR4, UR5, 0x654, UR4 ;  /* 0x0000065405047896 */ /* 0x002fcc0008000004 */
[----:B------:R-:W-:Y:S01]  /*31a0*/  MUFU.TANH R77, R36 ;  /* 0x00000024004d7308 */ /* 0x000fe20000002400 */
[----:B----4-:R-:W-:Y:S02]  /*31b0*/  FSEL R33, R75, -INF , P5 ;  /* 0xff8000004b217808 */ /* 0x010fe40002800000 */
[----:B---3--:R-:W-:Y:S02]  /*31c0*/  FSEL R34, R35, -INF , P4 ;  /* 0xff80000023227808 */ /* 0x008fe40002000000 */
[----:B------:R-:W-:Y:S02]  /*31d0*/  FMNMX.FTZ R20, R33, R20, !PT ;  /* 0x0000001421147209 */ /* 0x000fe40007810000 */
[----:B------:R-:W-:Y:S01]  /*31e0*/  ISETP.GT.AND P5, PT, R152, 0x21, PT ;  /* 0x000000219800780c */ /* 0x000fe20003fa4270 */
[----:B------:R-:W1:Y:S01]  /*31f0*/  MUFU.TANH R38, R38 ;  /* 0x0000002600267308 */ /* 0x000e620000002400 */
[----:B-----5:R-:W-:Y:S01]  /*3200*/  FSEL R35, R76, -INF , P4 ;  /* 0xff8000004c237808 */ /* 0x020fe20002000000 */
[----:B------:R-:W-:Y:S01]  /*3210*/  SYNCS.ARRIVE.TRANS64.RED.A1T0 RZ, [UR4], RZ ;  /* 0x000000ffffff79a7 */ /* 0x000fe20008100404 */
[----:B------:R-:W-:Y:S01]  /*3220*/  ISETP.GT.AND P4, PT, R152, 0x28, PT ;  /* 0x000000289800780c */ /* 0x000fe20003f84270 */
[----:B------:R-:W-:Y:S01]  /*3230*/  UIADD3 UR4, UR14, 0x100, URZ ;  /* 0x000001000e047890 */ /* 0x000fe2000fffe03f */
[----:B------:R-:W-:-:S03]  /*3240*/  FMNMX.FTZ R20, R35, R20, !PT ;  /* 0x0000001423147209 */ /* 0x000fc60007810000 */
[----:B------:R-:W2:Y:S08]  /*3250*/  MUFU.TANH R39, R39 ;  /* 0x0000002700277308 */ /* 0x000eb00000002400 */
[----:B------:R3:W4:Y:S01]  /*3260*/  MUFU.TANH R78, R37 ;  /* 0x00000025004e7308 */ /* 0x0007220000002400 */
[----:B-1----:R-:W-:-:S07]  /*3270*/  FSEL R36, R38, -INF , P1 ;  /* 0xff80000026247808 */ /* 0x002fce0000800000 */
[----:B------:R-:W-:Y:S01]  /*3280*/  MUFU.TANH R79, R40 ;  /* 0x00000028004f7308 */ /* 0x000fe20000002400 */
[----:B---3--:R-:W-:Y:S02]  /*3290*/  FSEL R37, R77, -INF , P1 ;  /* 0xff8000004d257808 */ /* 0x008fe40000800000 */
[----:B--2---:R-:W-:Y:S02]  /*32a0*/  FSEL R38, R39, -INF , P2 ;  /* 0xff80000027267808 */ /* 0x004fe40001000000 */
[----:B------:R-:W-:Y:S02]  /*32b0*/  FMNMX.FTZ R20, R37, R20, !PT ;  /* 0x0000001425147209 */ /* 0x000fe40007810000 */
[----:B------:R-:W-:Y:S01]  /*32c0*/  ISETP.GT.AND P1, PT, R152, 0x29, PT ;  /* 0x000000299800780c */ /* 0x000fe20003f24270 */
[----:B------:R-:W1:Y:S01]  /*32d0*/  MUFU.TANH R42, R42 ;  /* 0x0000002a002a7308 */ /* 0x000e620000002400 */
[----:B----4-:R-:W-:Y:S02]  /*32e0*/  FSEL R39, R78, -INF , P2 ;  /* 0xff8000004e277808 */ /* 0x010fe40001000000 */
[----:B------:R-:W-:-:S02]  /*32f0*/  ISETP.GT.AND P2, PT, R152, 0x30, PT ;  /* 0x000000309800780c */ /* 0x000fc40003f44270 */
        /* <DEDUP_REMOVED lines=14> */
[----:B------:R-:W3:Y:S01]  /*33e0*/  MUFU.TANH R49, R49 ;  /* 0x0000003100317308 */ /* 0x000ee20000002400 */
[----:B-1----:R-:W-:-:S07]  /*33f0*/  FSEL R45, R45, -INF , P1 ;  /* 0xff8000002d2d7808 */ /* 0x002fce0000800000 */
[----:B------:R-:W1:Y:S01]  /*3400*/  MUFU.TANH R46, R46 ;  /* 0x0000002e002e7308 */ /* 0x000e620000002400 */
[----:B--2---:R-:W-:-:S07]  /*3410*/  FSEL R182, R48, -INF , P2 ;  /* 0xff80000030b67808 */ /* 0x004fce0001000000 */
[----:B------:R2:W4:Y:S01]  /*3420*/  MUFU.TANH R163, R47 ;  /* 0x0000002f00a37308 */ /* 0x0005220000002400 */
[----:B---3--:R-:W-:-:S07]  /*3430*/  FSEL R181, R49, -INF , P3 ;  /* 0xff80000031b57808 */ /* 0x008fce0001800000 */
[----:B------:R-:W3:Y:S01]  /*3440*/  MUFU.TANH R52, R52 ;  /* 0x0000003400347308 */ /* 0x000ee20000002400 */
[----:B--2---:R-:W-:Y:S02]  /*3450*/  FSEL R47, R44, -INF , P4 ;  /* 0xff8000002c2f7808 */ /* 0x004fe40002000000 */
[----:B-1----:R-:W-:Y:S02]  /*3460*/  FSEL R183, R46, -INF , P4 ;  /* 0xff8000002eb77808 */ /* 0x002fe40002000000 */
[----:B------:R-:W-:Y:S02]  /*3470*/  FMNMX.FTZ R20, R47, R20, !PT ;  /* 0x000000142f147209 */ /* 0x000fe40007810000 */
[----:B------:R-:W-:Y:S01]  /*3480*/  ISETP.GT.AND P4, PT, R152, 0x39, PT ;  /* 0x000000399800780c */ /* 0x000fe20003f84270 */
[----:B------:R-:W1:Y:S01]  /*3490*/  MUFU.TANH R53, R53 ;  /* 0x0000003500357308 */ /* 0x000e620000002400 */
        /* <DEDUP_REMOVED lines=9> */
[----:B-1----:R-:W-:Y:S02]  /*3530*/  FSEL R180, R53, -INF , P4 ;  /* 0xff80000035b47808 */ /* 0x002fe40002000000 */
[----:B------:R-:W-:Y:S02]  /*3540*/  FMNMX.FTZ R21, R24, R26, !PT ;  /* 0x0000001a18157209 */ /* 0x000fe40007810000 */
[----:B------:R-:W-:Y:S02]  /*3550*/  FMNMX.FTZ R49, R180, R49, !PT ;  /* 0x00000031b4317209 */ /* 0x000fe40007810000 */
[----:B------:R-:W-:Y:S01]  /*3560*/  FMNMX.FTZ R21, R28, R21, !PT ;  /* 0x000000151c157209 */ /* 0x000fe20007810000 */
[----:B------:R-:W1:Y:S01]  /*3570*/  MUFU.TANH R51, R51 ;  /* 0x0000003300337308 */ /* 0x000e620000002400 */
[----:B--2---:R-:W-:-:S02]  /*3580*/  FSEL R177, R50, -INF , P2 ;  /* 0xff80000032b17808 */ /* 0x004fc40001000000 */
[----:B------:R-:W-:Y:S02]  /*3590*/  ISETP.GT.AND P2, PT, R152, 0x41, PT ;  /* 0x000000419800780c */ /* 0x000fe40003f44270 */
[----:B------:R-:W-:-:S03]  /*35a0*/  FMNMX.FTZ R21, R30, R21, !PT ;  /* 0x000000151e157209 */ /* 0x000fc60007810000 */
[----:B------:R-:W2:Y:S01]  /*35b0*/  MUFU.TANH R57, R57 ;  /* 0x0000003900397308 */ /* 0x000ea20000002400 */
[----:B---3--:R-:W-:Y:S02]  /*35c0*/  FSEL R172, R56, -INF , P1 ;  /* 0xff80000038ac7808 */ /* 0x008fe40000800000 */
[----:B------:R-:W-:Y:S02]  /*35d0*/  FMNMX.FTZ R21, R32, R21, !PT ;  /* 0x0000001520157209 */ /* 0x000fe40007810000 */
        /* <DEDUP_REMOVED lines=12> */
[----:B------:R-:W-:Y:S02]  /*36a0*/  FMNMX.FTZ R44, R170, R49, !PT ;  /* 0x00000031aa2c7209 */ /* 0x000fe40007810000 */
[----:B------:R-:W-:Y:S01]  /*36b0*/  FMNMX.FTZ R49, R34, R21, !PT ;  /* 0x0000001522317209 */ /* 0x000fe20007810000 */
[----:B------:R-:W1:Y:S01]  /*36c0*/  MUFU.TANH R64, R64 ;  /* 0x0000004000407308 */ /* 0x000e620000002400 */
[----:B--2---:R-:W-:Y:S02]  /*36d0*/  FSEL R167, R61, -INF , P5 ;  /* 0xff8000003da77808 */ /* 0x004fe40002800000 */
[----:B------:R-:W-:Y:S02]  /*36e0*/  FMNMX.FTZ R49, R36, R49, !PT ;  /* 0x0000003124317209 */ /* 0x000fe40007810000 */
[----:B------:R-:W-:Y:S02]  /*36f0*/  FMNMX.FTZ R51, R167, R44, !PT ;  /* 0x0000002ca7337209 */ /* 0x000fe40007810000 */
[----:B------:R-:W-:Y:S01]  /*3700*/  FMNMX.FTZ R49, R38, R49, !PT ;  /* 0x0000003126317209 */ /* 0x000fe20007810000 */
[----:B------:R-:W2:Y:S01]  /*3710*/  MUFU.TANH R58, R58 ;  /* 0x0000003a003a7308 */ /* 0x000ea20000002400 */
[----:B---3--:R-:W-:-:S02]  /*3720*/  FSEL R178, R55, -INF , P4 ;  /* 0xff80000037b27808 */ /* 0x008fc40002000000 */
[----:B------:R-:W-:Y:S02]  /*3730*/  ISETP.GT.AND P4, PT, R152, 0x51, PT ;  /* 0x000000519800780c */ /* 0x000fe40003f84270 */
[----:B------:R-:W-:-:S03]  /*3740*/  FMNMX.FTZ R49, R40, R49, !PT ;  /* 0x0000003128317209 */ /* 0x000fc60007810000 */
        /* <DEDUP_REMOVED lines=10> */
[----:B-1----:R-:W-:-:S04]  /*37f0*/  FSEL R173, R68, -INF , P1 ;  /* 0xff80000044ad7808 */ /* 0x002fc80000800000 */
[----:B------:R-:W-:Y:S02]  /*3800*/  FMNMX.FTZ R51, R173, R44, !PT ;  /* 0x0000002cad337209 */ /* 0x000fe40007810000 */
[----:B------:R-:W-:Y:S01]  /*3810*/  FMNMX.FTZ R44, R42, R49, !PT ;  /* 0x000000312a2c7209 */ /* 0x000fe20007810000 */
[----:B------:R-:W1:Y:S01]  /*3820*/  MUFU.TANH R63, R63 ;  /* 0x0000003f003f7308 */ /* 0x000e620000002400 */
[----:B--2---:R-:W-:Y:S02]  /*3830*/  FSEL R169, R59, -INF , P2 ;  /* 0xff8000003ba97808 */ /* 0x004fe40001000000 */
[----:B------:R-:W-:Y:S02]  /*3840*/  FMNMX.FTZ R44, R183, R44, !PT ;  /* 0x0000002cb72c7209 */ /* 0x000fe40007810000 */
[----:B------:R-:W-:Y:S02]  /*3850*/  ISETP.GT.AND P2, PT, R152, 0x59, PT ;  /* 0x000000599800780c */ /* 0x000fe40003f44270 */
[----:B------:R-:W-:Y:S01]  /*3860*/  FMNMX.FTZ R44, R163, R44, !PT ;  /* 0x0000002ca32c7209 */ /* 0x000fe20007810000 */
[----:B------:R-:W2:Y:S01]  /*3870*/  MUFU.TANH R66, R66 ;  /* 0x0000004200427308 */ /* 0x000ea20000002400 */
[----:B---3--:R-:W-:-:S02]  /*3880*/  FSEL R184, R62, -INF , P3 ;  /* 0xff8000003eb87808 */ /* 0x008fc40001800000 */
[----:B------:R-:W-:-:S04]  /*3890*/  FMNMX.FTZ R44, R177, R44, !PT ;  /* 0x0000002cb12c7209 */ /* 0x000fc80007810000 */
[----:B------:R-:W-:Y:S01]  /*38a0*/  FMNMX.FTZ R44, R175, R44, !PT ;  /* 0x0000002caf2c7209 */ /* 0x000fe20007810000 */
[----:B------:R-:W3:Y:S01]  /*38b0*/  MUFU.TANH R67, R67 ;  /* 0x0000004300437308 */ /* 0x000ee20000002400 */
[----:B-1----:R-:W-:Y:S02]  /*38c0*/  FSEL R185, R63, -INF , P5 ;  /* 0xff8000003fb97808 */ /* 0x002fe40002800000 */
[----:B------:R-:W-:-:S04]  /*38d0*/  FMNMX.FTZ R49, R179, R44, !PT ;  /* 0x0000002cb3317209 */ /* 0x000fc80007810000 */
[----:B------:R-:W-:Y:S01]  /*38e0*/  FMNMX.FTZ R49, R178, R49, !PT ;  /* 0x00000031b2317209 */ /* 0x000fe20007810000 */
[----:B------:R-:W1:Y:S01]  /*38f0*/  MUFU.TANH R69, R69 ;  /* 0x0000004500457308 */ /* 0x000e620000002400 */
[----:B--2---:R-:W-:Y:S02]  /*3900*/  FSEL R186, R66, -INF , P6 ;  /* 0xff80000042ba7808 */ /* 0x004fe40003000000 */
[----:B------:R-:W-:-:S04]  /*3910*/  FMNMX.FTZ R44, R166, R49, !PT ;  /* 0x00000031a62c7209 */ /* 0x000fc80007810000 */
[----:B------:R-:W-:Y:S01]  /*3920*/  FMNMX.FTZ R49, R169, R44, !PT ;  /* 0x0000002ca9317209 */ /* 0x000fe20007810000 */
        /* <DEDUP_REMOVED lines=8> */
[----:B------:R-:W-:Y:S02]  /*39b0*/  FMNMX.FTZ R49, R187, R44, !PT ;  /* 0x0000002cbb317209 */ /* 0x000fe40007810000 */
[----:B--2---:R-:W-:Y:S01]  /*39c0*/  FSEL R188, R70, -INF , P1 ;  /* 0xff80000046bc7808 */ /* 0x004fe20000800000 */
[----:B------:R-:W1:Y:S03]  /*39d0*/  SHFL.BFLY PT, R46, R51, 0x2, 0x1f ;  /* 0x0c401f00332e7f89 */ /* 0x000e6600000e0000 */
[----:B------:R-:W-:-:S02]  /*39e0*/  FMNMX.FTZ R44, R188, R49, !PT ;  /* 0x00000031bc2c7209 */ /* 0x000fc40007810000 */
[----:B---3--:R-:W-:-:S04]  /*39f0*/  FSEL R189, R71, -INF , P2 ;  /* 0xff80000047bd7808 */ /* 0x008fc80001000000 */
        /* <DEDUP_REMOVED lines=50> */
[----:B------:R2:W4:Y:S01]  /*3d20*/  MUFU.EX2 R153, R26 ;  /* 0x0000001a00997308 */ /* 0x0005220000000800 */
[--C-:B------:R-:W-:Y:S01]  /*3d30*/  FFMA.FTZ R188, R188, UR10, -R191.reuse ;  /* 0x0000000abcbc7c23 */ /* 0x100fe200080108bf */
[----:B------:R-:W-:Y:S01]  /*3d40*/  FFMA.FTZ R189, R189, UR10, -R191 ;  /* 0x0000000abdbd7c23 */ /* 0x000fe200080108bf */
[----:B------:R-:W-:-:S05]  /*3d50*/  FFMA.FTZ R168, R168, UR10, -R190 ;  /* 0x0000000aa8a87c23 */ /* 0x000fca00080108be */
[----:B------:R3:W-:Y:S01]  /*3d60*/  MUFU.EX2 R154, R31 ;  /* 0x0000001f009a7308 */ /* 0x0007e20000000800 */
[----:B--2---:R-:W-:Y:S01]  /*3d70*/  FADD.FTZ R26, R25, R152 ;  /* 0x00000098191a7221 */ /* 0x004fe20000010000 */
[----:B------:R-:W-:-:S06]  /*3d80*/  F2FP.F16.F32.PACK_AB R152, R152, R25 ;  /* 0x000000199898723e */ /* 0x000fcc00000000ff */
[----:B------:R-:W2:Y:S01]  /*3d90*/  MUFU.EX2 R28, R28 ;  /* 0x0000001c001c7308 */ /* 0x000ea20000000800 */
[----:B---3--:R-:W-:Y:S01]  /*3da0*/  FADD.FTZ R31, R29, R26 ;  /* 0x0000001a1d1f7221 */ /* 0x008fe20000010000 */
[----:B----4-:R-:W-:Y:S01]  /*3db0*/  FADD.FTZ R27, R24, R153 ;  /* 0x00000099181b7221 */ /* 0x010fe20000010000 */
[----:B------:R-:W-:-:S05]  /*3dc0*/  F2FP.F16.F32.PACK_AB R153, R153, R24 ;  /* 0x000000189999723e */ /* 0x000fca00000000ff */
[----:B------:R-:W3:Y:S08]  /*3dd0*/  MUFU.EX2 R33, R33 ;  /* 0x0000002100217308 */ /* 0x000ef00000000800 */
[----:B------:R4:W5:Y:S01]  /*3de0*/  MUFU.EX2 R155, R30 ;  /* 0x0000001e009b7308 */ /* 0x0009620000000800 */
[----:B--2---:R-:W-:-:S07]  /*3df0*/  FADD.FTZ R26, R28, R27 ;  /* 0x0000001b1c1a7221 */ /* 0x004fce0000010000 */
[----:B------:R-:W2:Y:S01]  /*3e00*/  MUFU.EX2 R156, R35 ;  /* 0x00000023009c7308 */ /* 0x000ea20000000800 */
[C---:B----4-:R-:W-:Y:S01]  /*3e10*/  FADD.FTZ R30, R154.reuse, R31 ;  /* 0x0000001f9a1e7221 */ /* 0x050fe20000010000 */
[----:B------:R-:W-:-:S03]  /*3e20*/  F2FP.F16.F32.PACK_AB R154, R154, R29 ;  /* 0x0000001d9a9a723e */ /* 0x000fc600000000ff */
[----:B---3--:R-:W-:-:S03]  /*3e30*/  FADD.FTZ R27, R33, R30 ;  /* 0x0000001e211b7221 */ /* 0x008fc60000010000 */
[----:B------:R-:W3:Y:S01]  /*3e40*/  MUFU.EX2 R32, R32 ;  /* 0x0000002000207308 */ /* 0x000ee20000000800 */
[C---:B-----5:R-:W-:Y:S01]  /*3e50*/  FADD.FTZ R25, R155.reuse, R26 ;  /* 0x0000001a9b197221 */ /* 0x060fe20000010000 */
[----:B------:R-:W-:-:S06]  /*3e60*/  F2FP.F16.F32.PACK_AB R155, R155, R28 ;  /* 0x0000001c9b9b723e */ /* 0x000fcc00000000ff */
[----:B------:R-:W4:Y:S01]  /*3e70*/  MUFU.EX2 R37, R37 ;  /* 0x0000002500257308 */ /* 0x000f220000000800 */
[C---:B--2---:R-:W-:Y:S01]  /*3e80*/  FADD.FTZ R26, R156.reuse, R27 ;  /* 0x0000001b9c1a7221 */ /* 0x044fe20000010000 */
[----:B------:R-:W-:-:S06]  /*3e90*/  F2FP.F16.F32.PACK_AB R156, R156, R33 ;  /* 0x000000219c9c723e */ /* 0x000fcc00000000ff */
[----:B------:R-:W2:Y:S01]  /*3ea0*/  MUFU.EX2 R157, R34 ;  /* 0x00000022009d7308 */ /* 0x000ea20000000800 */
[----:B---3--:R-:W-:-:S07]  /*3eb0*/  FADD.FTZ R24, R32, R25 ;  /* 0x0000001920187221 */ /* 0x008fce0000010000 */
[----:B------:R-:W3:Y:S01]  /*3ec0*/  MUFU.EX2 R158, R39 ;  /* 0x00000027009e7308 */ /* 0x000ee20000000800 */
[----:B----4-:R-:W-:-:S07]  /*3ed0*/  FADD.FTZ R27, R37, R26 ;  /* 0x0000001a251b7221 */ /* 0x010fce0000010000 */
[----:B------:R-:W4:Y:S01]  /*3ee0*/  MUFU.EX2 R36, R36 ;  /* 0x0000002400247308 */ /* 0x000f220000000800 */
[C---:B--2---:R-:W-:Y:S01]  /*3ef0*/  FADD.FTZ R25, R157.reuse, R24 ;  /* 0x000000189d197221 */ /* 0x044fe20000010000 */
[----:B------:R-:W-:-:S06]  /*3f00*/  F2FP.F16.F32.PACK_AB R157, R157, R32 ;  /* 0x000000209d9d723e */ /* 0x000fcc00000000ff */
[----:B------:R-:W2:Y:S01]  /*3f10*/  MUFU.EX2 R41, R41 ;  /* 0x0000002900297308 */ /* 0x000ea20000000800 */
[C---:B---3--:R-:W-:Y:S01]  /*3f20*/  FADD.FTZ R26, R158.reuse, R27 ;  /* 0x0000001b9e1a7221 */ /* 0x048fe20000010000 */
[----:B------:R-:W-:-:S06]  /*3f30*/  F2FP.F16.F32.PACK_AB R158, R158, R37 ;  /* 0x000000259e9e723e */ /* 0x000fcc00000000ff */
[----:B------:R-:W3:Y:S01]  /*3f40*/  MUFU.EX2 R159, R38 ;  /* 0x00000026009f7308 */ /* 0x000ee20000000800 */
[----:B----4-:R-:W-:-:S07]  /*3f50*/  FADD.FTZ R24, R36, R25 ;  /* 0x0000001924187221 */ /* 0x010fce0000010000 */
[----:B------:R-:W4:Y:S01]  /*3f60*/  MUFU.EX2 R160, R43 ;  /* 0x0000002b00a07308 */ /* 0x000f220000000800 */
[----:B--2---:R-:W-:-:S07]  /*3f70*/  FADD.FTZ R27, R41, R26 ;  /* 0x0000001a291b7221 */ /* 0x004fce0000010000 */
[----:B------:R-:W2:Y:S01]  /*3f80*/  MUFU.EX2 R40, R40 ;  /* 0x0000002800287308 */ /* 0x000ea20000000800 */
[C---:B---3--:R-:W-:Y:S01]  /*3f90*/  FADD.FTZ R25, R159.reuse, R24 ;  /* 0x000000189f197221 */ /* 0x048fe20000010000 */
[----:B------:R-:W-:-:S06]  /*3fa0*/  F2FP.F16.F32.PACK_AB R159, R159, R36 ;  /* 0x000000249f9f723e */ /* 0x000fcc00000000ff */
[----:B------:R-:W3:Y:S01]  /*3fb0*/  MUFU.EX2 R47, R47 ;  /* 0x0000002f002f7308 */ /* 0x000ee20000000800 */
[C---:B----4-:R-:W-:Y:S01]  /*3fc0*/  FADD.FTZ R26, R160.reuse, R27 ;  /* 0x0000001ba01a7221 */ /* 0x050fe20000010000 */
[----:B------:R-:W-:-:S06]  /*3fd0*/  F2FP.F16.F32.PACK_AB R160, R160, R41 ;  /* 0x00000029a0a0723e */ /* 0x000fcc00000000ff */
[----:B------:R-:W4:Y:S01]  /*3fe0*/  MUFU.EX2 R161, R42 ;  /* 0x0000002a00a17308 */ /* 0x000f220000000800 */
[----:B--2---:R-:W-:-:S07]  /*3ff0*/  FADD.FTZ R24, R40, R25 ;  /* 0x0000001928187221 */ /* 0x004fce0000010000 */
[----:B------:R-:W2:Y:S01]  /*4000*/  MUFU.EX2 R162, R45 ;  /* 0x0000002d00a27308 */ /* 0x000ea20000000800 */
[----:B---3--:R-:W-:-:S07]  /*4010*/  FADD.FTZ R25, R47, R26 ;  /* 0x0000001a2f197221 */ /* 0x008fce0000010000 */
[----:B------:R-:W-:Y:S01]  /*4020*/  MUFU.EX2 R20, R20 ;  /* 0x0000001400147308 */ /* 0x000fe20000000800 */
[C---:B----4-:R-:W-:Y:S01]  /*4030*/  FADD.FTZ R193, R161.reuse, R24 ;  /* 0x00000018a1c17221 */ /* 0x050fe20000010000 */
[----:B------:R-:W-:-:S06]  /*4040*/  F2FP.F16.F32.PACK_AB R161, R161, R40 ;  /* 0x00000028a1a1723e */ /* 0x000fcc00000000ff */
[----:B------:R-:W-:Y:S01]  /*4050*/  MUFU.EX2 R166, R166 ;  /* 0x000000a600a67308 */ /* 0x000fe20000000800 */
[C---:B--2---:R-:W-:Y:S01]  /*4060*/  FADD.FTZ R192, R162.reuse, R25 ;  /* 0x00000019a2c07221 */ /* 0x044fe20000010000 */
[----:B------:R-:W-:Y:S02]  /*4070*/  F2FP.F16.F32.PACK_AB R162, R162, R47 ;  /* 0x0000002fa2a2723e */ /* 0x000fe400000000ff */
[----:B-1----:R-:W-:-:S04]  /*4080*/  WARPGROUP.ARRIVE ;  /* 0x00000000000079c5 */ /* 0x002fc80000000000 */
[----:B------:R-:W-:Y:S02]  /*4090*/  MUFU.EX2 R21, R21 ;  /* 0x0000001500157308 */ /* 0x000fe40000000800 */
[----:B------:R-:W-:Y:S01]  /*40a0*/  HGMMA.64x256x16.F32 R24, R152, gdesc[UR12].tnspB, RZ, !UPT, gsb0 ;  /* 0x43e0000c98187df0 */ /* 0x000fe2000c0008ff */
[----:B------:R-:W-:-:S05]  /*40b0*/  UMOV UR15, 0x40000040 ;  /* 0x40000040000f7882 */ /* 0x000fca0000000000 */
[----:B------:R-:W-:Y:S08]  /*40c0*/  MUFU.EX2 R173, R173 ;  /* 0x000000ad00ad7308 */ /* 0x000ff00000000800 */
[----:B------:R-:W-:Y:S08]  /*40d0*/  MUFU.EX2 R174, R174 ;  /* 0x000000ae00ae7308 */ /* 0x000ff00000000800 */
[----:B------:R-:W-:Y:S08]  /*40e0*/  MUFU.EX2 R186, R186 ;  /* 0x000000ba00ba7308 */ /* 0x000ff00000000800 */
[----:B------:R-:W-:Y:S08]  /*40f0*/  MUFU.EX2 R187, R187 ;  /* 0x000000bb00bb7308 */ /* 0x000ff00000000800 */
[----:B------:R-:W-:Y:S08]  /*4100*/  MUFU.EX2 R188, R188 ;  /* 0x000000bc00bc7308 */ /* 0x000ff00000000800 */
[----:B------:R-:W-:Y:S01]  /*4110*/  MUFU.EX2 R189, R189 ;  /* 0x000000bd00bd7308 */ /* 0x000fe20000000800 */
[----:B------:R-:W-:-:S02]  /*4120*/  WARPGROUP.DEPBAR.LE gsb0, 0x0 ;  /* 0x00008000000079c5 */ /* 0x000fc40000010000 */
[----:B------:R-:W-:Y:S01]  /*4130*/  WARPGROUP.ARRIVE ;  /* 0x00000000000079c5 */ /* 0x000fe20000000000 */
[----:B------:R-:W-:Y:S01]  /*4140*/  FFMA.FTZ R152, R163, UR10, -R191 ;  /* 0x0000000aa3987c23 */ /* 0x000fe200080108bf */
[----:B------:R-:W-:-:S03]  /*4150*/  FFMA.FTZ R153, R182, UR10, -R190 ;  /* 0x0000000ab6997c23 */ /* 0x000fc600080108be */
[----:B------:R-:W1:Y:S01]  /*4160*/  MUFU.EX2 R163, R183 ;  /* 0x000000b700a37308 */ /* 0x000e620000000800 */
[----:B------:R-:W-:Y:S01]  /*4170*/  FFMA.FTZ R154, R181, UR10, -R190 ;  /* 0x0000000ab59a7c23 */ /* 0x000fe200080108be */
[----:B------:R-:W-:Y:S01]  /*4180*/  FFMA.FTZ R155, R177, UR10, -R191 ;  /* 0x0000000ab19b7c23 */ /* 0x000fe200080108bf */
[----:B------:R-:W-:Y:S01]  /*4190*/  HGMMA.64x256x16.F32 R24, R156, gdesc[UR16].tnspB, R24, gsb0 ;  /* 0x43e000109c187df0 */ /* 0x000fe20008000818 */
[----:B------:R-:W-:Y:S01]  /*41a0*/  UMOV UR18, UR4 ;  /* 0x0000000400127c82 */ /* 0x000fe20008000000 */
[----:B------:R-:W-:Y:S01]  /*41b0*/  UMOV UR19, 0x40000040 ;  /* 0x4000004000137882 */ /* 0x000fe20000000000 */
[----:B------:R-:W-:Y:S02]  /*41c0*/  UIADD3 UR4, UR14, 0x180, URZ ;  /* 0x000001800e047890 */ /* 0x000fe4000fffe03f */
[----:B------:R-:W2:Y:S08]  /*41d0*/  MUFU.EX2 R152, R152 ;  /* 0x0000009800987308 */ /* 0x000eb00000000800 */
[----:B------:R-:W-:Y:S01]  /*41e0*/  MUFU.EX2 R153, R153 ;  /* 0x0000009900997308 */ /* 0x000fe20000000800 */
[----:B-1----:R-:W-:-:S07]  /*41f0*/  FADD.FTZ R193, R163, R193 ;  /* 0x000000c1a3c17221 */ /* 0x002fce0000010000 */
[----:B------:R-:W1:Y:S01]  /*4200*/  MUFU.EX2 R154, R154 ;  /* 0x0000009a009a7308 */ /* 0x000e620000000800 */
[C---:B--2---:R-:W-:Y:S01]  /*4210*/  F2FP.F16.F32.PACK_AB R163, R152.reuse, R163 ;  /* 0x000000a398a3723e */ /* 0x044fe200000000ff */
[----:B------:R-:W-:-:S06]  /*4220*/  FADD.FTZ R193, R152, R193 ;  /* 0x000000c198c17221 */ /* 0x000fcc0000010000 */
[----:B------:R-:W2:Y:S01]  /*4230*/  MUFU.EX2 R155, R155 ;  /* 0x0000009b009b7308 */ /* 0x000ea20000000800 */
[----:B-1----:R-:W-:Y:S01]  /*4240*/  F2FP.F16.F32.PACK_AB R152, R154, R153 ;  /* 0x000000999a98723e */ /* 0x002fe200000000ff */
[----:B--2---:R-:W-:Y:S01]  /*4250*/  FADD.FTZ R193, R155, R193 ;  /* 0x000000c19bc17221 */ /* 0x004fe20000010000 */
[----:B------:R-:W-:Y:S02]  /*4260*/  WARPGROUP.DEPBAR.LE gsb0, 0x0 ;  /* 0x00008000000079c5 */ /* 0x000fe40000010000 */
[----:B------:R-:W-:Y:S01]  /*4270*/  WARPGROUP.ARRIVE ;  /* 0x00000000000079c5 */ /* 0x000fe20000000000 */
[--C-:B------:R-:W-:Y:S01]  /*4280*/  FFMA.FTZ R158, R175, UR10, -R191.reuse ;  /* 0x0000000aaf9e7c23 */ /* 0x100fe200080108bf */
[--C-:B------:R-:W-:Y:S01]  /*4290*/  FFMA.FTZ R156, R176, UR10, -R190.reuse ;  /* 0x0000000ab09c7c23 */ /* 0x100fe200080108be */
[----:B------:R-:W-:Y:S01]  /*42a0*/  FFMA.FTZ R157, R180, UR10, -R190 ;  /* 0x0000000ab49d7c23 */ /* 0x000fe200080108be */
[----:B------:R-:W-:Y:S02]  /*42b0*/  FFMA.FTZ R159, R179, UR10, -R191 ;  /* 0x0000000ab39f7c23 */ /* 0x000fe400080108bf */
[----:B------:R-:W-:Y:S01]  /*42c0*/  HGMMA.64x256x16.F32 R24, R160, gdesc[UR16].tnspB, R24, gsb0 ;  /* 0x43e00010a0187df0 */ /* 0x000fe20008000818 */
[----:B------:R-:W1:Y:S01]  /*42d0*/  MUFU.EX2 R158, R158 ;  /* 0x0000009e009e7308 */ /* 0x000e620000000800 */
[----:B------:R-:W-:Y:S01]  /*42e0*/  UMOV UR18, UR4 ;  /* 0x0000000400127c82 */ /* 0x000fe20008000000 */
[----:B------:R-:W-:Y:S01]  /*42f0*/  UMOV UR19, 0x40000040 ;  /* 0x4000004000137882 */ /* 0x000fe20000000000 */
[----:B------:R-:W-:-:S02]  /*4300*/  UIADD3 UR4, UR14, 0x200, URZ ;  /* 0x000002000e047890 */ /* 0x000fc4000fffe03f */
[----:B------:R-:W-:-:S03]  /*4310*/  UIADD3 UR14, UR14, 0x280, URZ ;  /* 0x000002800e0e7890 */ /* 0x000fc6000fffe03f */
[----:B------:R-:W-:Y:S08]  /*4320*/  MUFU.EX2 R156, R156 ;  /* 0x0000009c009c7308 */ /* 0x000ff00000000800 */
[----:B------:R-:W-:Y:S01]  /*4330*/  MUFU.EX2 R157, R157 ;  /* 0x0000009d009d7308 */ /* 0x000fe20000000800 */
[----:B-1----:R-:W-:-:S07]  /*4340*/  FADD.FTZ R193, R158, R193 ;  /* 0x000000c19ec17221 */ /* 0x002fce0000010000 */
[----:B------:R-:W1:Y:S02]  /*4350*/  MUFU.EX2 R159, R159 ;  /* 0x0000009f009f7308 */ /* 0x000e640000000800 */
[----:B-1----:R-:W-:Y:S01]  /*4360*/  FADD.FTZ R193, R159, R193 ;  /* 0x000000c19fc17221 */ /* 0x002fe20000010000 */
[----:B------:R-:W-:Y:S02]  /*4370*/  WARPGROUP.DEPBAR.LE gsb0, 0x0 ;  /* 0x00008000000079c5 */ /* 0x000fe40000010000 */
[----:B------:R-:W-:Y:S01]  /*4380*/  FFMA.FTZ R160, R178, UR10, -R191 ;  /* 0x0000000ab2a07c23 */ /* 0x000fe200080108bf */
[----:B------:R-:W-:Y:S01]  /*4390*/  FADD.FTZ R161, R153, R192 ;  /* 0x000000c099a17221 */ /* 0x000fe20000010000 */
[----:B------:R-:W-:Y:S01]  /*43a0*/  F2FP.F16.F32.PACK_AB R153, R158, R155 ;  /* 0x0000009b9e99723e */ /* 0x000fe200000000ff */
[--C-:B------:R-:W-:Y:S01]  /*43b0*/  FFMA.FTZ R163, R167, UR10, -R190.reuse ;  /* 0x0000000aa7a37c23 */ /* 0x100fe200080108be */
[----:B------:R-:W-:Y:S01]  /*43c0*/  FFMA.FTZ R162, R170, UR10, -R190 ;  /* 0x0000000aaaa27c23 */ /* 0x000fe200080108be */
[----:B------:R-:W-:Y:S01]  /*43d0*/  FADD.FTZ R161, R154, R161 ;  /* 0x000000a19aa17221 */ /* 0x000fe20000010000 */
[----:B------:R-:W1:Y:S01]  /*43e0*/  MUFU.EX2 R160, R160 ;  /* 0x000000a000a07308 */ /* 0x000e620000000800 */
[----:B------:R-:W-:Y:S01]  /*43f0*/  F2FP.F16.F32.PACK_AB R154, R157, R156 ;  /* 0x0000009c9d9a723e */ /* 0x000fe200000000ff */
[----:B------:R-:W-:Y:S01]  /*4400*/  FFMA.FTZ R167, R169, UR10, -R191 ;  /* 0x0000000aa9a77c23 */ /* 0x000fe200080108bf */
[----:B------:R-:W-:Y:S01]  /*4410*/  FADD.FTZ R161, R156, R161 ;  /* 0x000000a19ca17221 */ /* 0x000fe20000010000 */
[----:B------:R-:W-:-:S03]  /*4420*/  FFMA.FTZ R156, R185, UR10, -R191 ;  /* 0x0000000ab99c7c23 */ /* 0x000fc600080108bf */
[----:B------:R-:W-:Y:S01]  /*4430*/  FADD.FTZ R161, R157, R161 ;  /* 0x000000a19da17221 */ /* 0x000fe20000010000 */
[----:B------:R-:W-:Y:S08]  /*4440*/  MUFU.EX2 R162, R162 ;  /* 0x000000a200a27308 */ /* 0x000ff00000000800 */
[----:B------:R-:W-:Y:S01]  /*4450*/  MUFU.EX2 R163, R163 ;  /* 0x000000a300a37308 */ /* 0x000fe20000000800 */
[C---:B-1----:R-:W-:Y:S01]  /*4460*/  F2FP.F16.F32.PACK_AB R155, R160.reuse, R159 ;  /* 0x0000009fa09b723e */ /* 0x042fe200000000ff */
[----:B------:R-:W-:-:S03]  /*4470*/  FADD.FTZ R193, R160, R193 ;  /* 0x000000c1a0c17221 */ /* 0x000fc60000010000 */
[----:B------:R-:W-:Y:S01]  /*4480*/  WARPGROUP.ARRIVE ;  /* 0x00000000000079c5 */ /* 0x000fe20000000000 */
[----:B------:R-:W-:Y:S02]  /*4490*/  FADD.FTZ R193, R166, R193 ;  /* 0x000000c1a6c17221 */ /* 0x000fe40000010000 */
[----:B------:R-:W1:Y:S03]  /*44a0*/  MUFU.EX2 R167, R167 ;  /* 0x000000a700a77308 */ /* 0x000e660000000800 */
[----:B------:R-:W-:Y:S01]  /*44b0*/  HGMMA.64x256x16.F32 R24, R152, gdesc[UR16].tnspB, R24, gsb0 ;  /* 0x43e0001098187df0 */ /* 0x000fe20008000818 */
[----:B------:R-:W-:Y:S01]  /*44c0*/  UMOV UR18, UR4 ;  /* 0x0000000400127c82 */ /* 0x000fe20008000000 */
[----:B------:R-:W-:-:S03]  /*44d0*/  UMOV UR19, 0x40000040 ;  /* 0x4000004000137882 */ /* 0x000fc60000000000 */
[----:B------:R-:W2:Y:S08]  /*44e0*/  MUFU.EX2 R158, R184 ;  /* 0x000000b8009e7308 */ /* 0x000eb00000000800 */
[----:B------:R-:W3:Y:S01]  /*44f0*/  MUFU.EX2 R156, R156 ;  /* 0x0000009c009c7308 */ /* 0x000ee20000000800 */
[----:B-1----:R-:W-:-:S04]  /*4500*/  FADD.FTZ R193, R167, R193 ;  /* 0x000000c1a7c17221 */ /* 0x002fc80000010000 */
[----:B--2---:R-:W-:Y:S01]  /*4510*/  FADD.FTZ R193, R158, R193 ;  /* 0x000000c19ec17221 */ /* 0x004fe20000010000 */
[----:B------:R-:W-:Y:S02]  /*4520*/  WARPGROUP.DEPBAR.LE gsb0, 0x0 ;  /* 0x00008000000079c5 */ /* 0x000fe40000010000 */
[----:B------:R-:W-:Y:S01]  /*4530*/  FFMA.FTZ R152, R172, UR10, -R190 ;  /* 0x0000000aac987c23 */ /* 0x000fe200080108be */
[----:B------:R-:W-:Y:S02]  /*4540*/  F2FP.F16.F32.PACK_AB R153, R167, R166 ;  /* 0x000000a6a799723e */ /* 0x000fe400000000ff */
[----:B------:R-:W-:Y:S02]  /*4550*/  F2FP.F16.F32.PACK_AB R154, R163, R162 ;  /* 0x000000a2a39a723e */ /* 0x000fe400000000ff */
[C---:B---3--:R-:W-:Y:S01]  /*4560*/  F2FP.F16.F32.PACK_AB R155, R156.reuse, R158 ;  /* 0x0000009e9c9b723e */ /* 0x048fe200000000ff */
[----:B------:R-:W1:Y:S01]  /*4570*/  MUFU.EX2 R152, R152 ;  /* 0x0000009800987308 */ /* 0x000e620000000800 */
[----:B------:R-:W-:-:S04]  /*4580*/  FADD.FTZ R156, R156, R193 ;  /* 0x000000c19c9c7221 */ /* 0x000fc80000010000 */
[----:B------:R-:W-:Y:S01]  /*4590*/  FADD.FTZ R156, R186, R156 ;  /* 0x0000009cba9c7221 */ /* 0x000fe20000010000 */
[----:B-1----:R-:W-:Y:S01]  /*45a0*/  FADD.FTZ R161, R152, R161 ;  /* 0x000000a198a17221 */ /* 0x002fe20000010000 */
[----:B------:R-:W-:-:S03]  /*45b0*/  F2FP.F16.F32.PACK_AB R152, R20, R152 ;  /* 0x000000981498723e */ /* 0x000fc600000000ff */
[----:B------:R-:W-:Y:S01]  /*45c0*/  FADD.FTZ R161, R20, R161 ;  /* 0x000000a114a17221 */ /* 0x000fe20000010000 */
[----:B------:R-:W-:-:S03]  /*45d0*/  WARPGROUP.ARRIVE ;  /* 0x00000000000079c5 */ /* 0x000fc60000000000 */
[----:B------:R-:W-:-:S03]  /*45e0*/  FADD.FTZ R161, R162, R161 ;  /* 0x000000a1a2a17221 */ /* 0x000fc60000010000 */
[----:B------:R-:W-:Y:S01]  /*45f0*/  HGMMA.64x256x16.F32 R24, R152, gdesc[UR16].tnspB, R24, gsb0 ;  /* 0x43e0001098187df0 */ /* 0x000fe20008000818 */
[----:B------:R-:W-:Y:S02]  /*4600*/  FADD.FTZ R20, R163, R161 ;  /* 0x000000a1a3147221 */ /* 0x000fe40000010000 */
[----:B------:R-:W-:Y:S02]  /*4610*/  WARPGROUP.DEPBAR.LE gsb0, 0x0 ;  /* 0x00008000000079c5 */ /* 0x000fe40000010000 */
[----:B------:R-:W1:Y:S01]  /*4620*/  MUFU.EX2 R152, R168 ;  /* 0x000000a800987308 */ /* 0x000e620000000800 */
[C---:B------:R-:W-:Y:S01]  /*4630*/  F2FP.F16.F32.PACK_AB R153, R187.reuse, R186 ;  /* 0x000000babb99723e */ /* 0x040fe200000000ff */
[----:B------:R-:W-:Y:S01]  /*4640*/  FADD.FTZ R187, R187, R156 ;  /* 0x0000009cbbbb7221 */ /* 0x000fe20000010000 */
[----:B------:R-:W-:Y:S02]  /*4650*/  F2FP.F16.F32.PACK_AB R154, R174, R173 ;  /* 0x000000adae9a723e */ /* 0x000fe400000000ff */
[----:B------:R-:W-:Y:S01]  /*4660*/  F2FP.F16.F32.PACK_AB R155, R189, R188 ;  /* 0x000000bcbd9b723e */ /* 0x000fe200000000ff */
[----:B------:R-:W-:-:S04]  /*4670*/  FADD.FTZ R188, R188, R187 ;  /* 0x000000bbbcbc7221 */ /* 0x000fc80000010000 */
[----:B------:R-:W-:Y:S01]  /*4680*/  FADD.FTZ R208, R189, R188 ;  /* 0x000000bcbdd07221 */ /* 0x000fe20000010000 */
[----:B-1----:R-:W-:Y:S01]  /*4690*/  FADD.FTZ R20, R152, R20 ;  /* 0x0000001498147221 */ /* 0x002fe20000010000 */
[----:B------:R-:W-:-:S03]  /*46a0*/  F2FP.F16.F32.PACK_AB R152, R21, R152 ;  /* 0x000000981598723e */ /* 0x000fc600000000ff */
[----:B------:R-:W-:Y:S01]  /*46b0*/  FADD.FTZ R20, R21, R20 ;  /* 0x0000001415147221 */ /* 0x000fe20000010000 */
[----:B------:R-:W-:-:S03]  /*46c0*/  WARPGROUP.ARRIVE ;  /* 0x00000000000079c5 */ /* 0x000fc60000000000 */
[----:B------:R-:W-:-:S04]  /*46d0*/  FADD.FTZ R173, R173, R20 ;  /* 0x00000014adad7221 */ /* 0x000fc80000010000 */
[----:B------:R-:W-:Y:S01]  /*46e0*/  HGMMA.64x256x16.F32 R24, R152, gdesc[UR12].tnspB, R24, gsb0 ;  /* 0x43e0000c98187df0 */ /* 0x000fe20008000818 */
[----:B------:R-:W-:Y:S02]  /*46f0*/  FADD.FTZ R20, R174, R173 ;  /* 0x000000adae147221 */ /* 0x000fe40000010000 */
[----:B------:R-:W-:Y:S02]  /*4700*/  WARPGROUP.DEPBAR.LE gsb0, 0x0 ;  /* 0x00008000000079c5 */ /* 0x000fe40000010000 */
[----:B------:R-:W-:Y:S05]  /*4710*/  @!P0 BRA `(.L_x_10181) ;  /* 0x0000000000048947 */ /* 0x000fea0003800000 */
[----:B------:R-:W-:Y:S01]  /*4720*/  BPT.TRAP 0x1 ;  /* 0x000000040000795c */ /* 0x000fe20000300000 */
.L_x_10181:
[----:B------:R-:W1:Y:S01]  /*4730*/  S2UR UR4, SR_CgaCtaId ;  /* 0x00000000000479c3 */ /* 0x000e620000008800 */
[----:B------:R-:W-:Y:S01]  /*4740*/  VIADD R21, R164, 0xfffffffe ;  /* 0xfffffffea4157836 */ /* 0x000fe20000000000 */
[----:B------:R-:W-:-:S04]  /*4750*/  UIADD3 UR6, UR6, 0x32460, URZ ;  /* 0x0003246006067890 */ /* 0x000fc8000fffe03f */
[----:B------:R-:W-:Y:S01]  /*4760*/  ISETP.GE.AND P1, PT, R21, R22, PT ;  /* 0x000000161500720c */ /* 0x000fe20003f26270 */
[----:B-1----:R-:W-:-:S09]  /*4770*/  UPRMT UR6, UR4, 0x654, UR6 ;  /* 0x0000065404067896 */ /* 0x002fd20008000006 */
[----:B------:R-:W-:Y:S03]  /*4780*/  SYNCS.ARRIVE.TRANS64.RED.A1T0 RZ, [UR6], RZ ;  /* 0x000000ffffff79a7 */ /* 0x000fe60008100406 */
[----:B------:R-:W-:Y:S05]  /*4790*/  @!P1 BRA `(.L_x_10182) ;  /* 0x0000002800709947 */ /* 0x000fea0003800000 */
[----:B------:R-:W-:Y:S01]  /*47a0*/  R2UR UR4, R21 ;  /* 0x00000000150472ca */ /* 0x000fe200000e0000 */
[----:B------:R-:W-:Y:S02]  /*47b0*/  IMAD.MOV.U32 R21, RZ, RZ, R171 ;  /* 0x000000ffff157224 */ /* 0x000fe400078e00ab */
[----:B------:R-:W-:-:S12]  /*47c0*/  IMAD.MOV.U32 R209, RZ, RZ, R165 ;  /* 0x000000ffffd17224 */ /* 0x000fd800078e00a5 */
.L_x_10193:
[----:B------:R-:W-:Y:S01]  /*47d0*/  UIADD3 UR38, UR38, 0x1, URZ ;  /* 0x0000000126267890 */ /* 0x000fe2000fffe03f */
[----:B------:R-:W-:Y:S01]  /*47e0*/  UMOV UR5, UR4 ;  /* 0x0000000400057c82 */ /* 0x000fe20008000000 */
[----:B------:R-:W-:Y:S01]  /*47f0*/  UIADD3 UR4, UR4, -0x1, URZ ;  /* 0xffffffff04047890 */ /* 0x000fe2000fffe03f */
[----:B------:R-:W-:Y:S01]  /*4800*/  ISETP.LT.AND P1, PT, R22, UR5, PT ;  /* 0x0000000516007c0c */ /* 0x000fe2000bf21270 */
[----:B------:R-:W-:-:S04]  /*4810*/  UISETP.NE.AND UP0, UPT, UR38, 0x2, UPT ;  /* 0x000000022600788c */ /* 0x000fc8000bf05270 */
[----:B------:R-:W-:Y:S02]  /*4820*/  USEL UR6, URZ, 0x1, UP0 ;  /* 0x000000013f067887 */ /* 0x000fe40008000000 */
[----:B------:R-:W-:Y:S02]  /*4830*/  USEL UR38, UR38, URZ, UP0 ;  /* 0x0000003f26267287 */ /* 0x000fe40008000000 */
[----:B------:R-:W-:Y:S01]  /*4840*/  ULOP3.LUT UR39, UR39, UR6, URZ, 0x3c, !UPT ;  /* 0x0000000627277292 */ /* 0x000fe2000f8e3c3f */
[----:B------:R-:W-:Y:S11]  /*4850*/  @!P0 BRA `(.L_x_10183) ;  /* 0x0000000000048947 */ /* 0x000ff60003800000 */
[----:B------:R-:W-:Y:S01]  /*4860*/  BPT.TRAP 0x1 ;  /* 0x000000040000795c */ /* 0x000fe20000300000 */
.L_x_10183:
[----:B------:R-:W1:Y:S01]  /*4870*/  S2UR UR54, SR_CgaCtaId ;  /* 0x00000000003679c3 */ /* 0x000e620000008800 */
[----:B------:R-:W-:Y:S01]  /*4880*/  UMOV UR5, 0x400 ;  /* 0x0000040000057882 */ /* 0x000fe20000000000 */
[----:B0-----:R-:W-:-:S05]  /*4890*/  IMAD.U32 R0, RZ, RZ, UR39 ;  /* 0x00000027ff007e24 */ /* 0x001fca000f8e00ff */
[----:B------:R-:W-:Y:S01]  /*48a0*/  SHF.L.U32 R0, R0, 0x1f, RZ ;  /* 0x0000001f00007819 */ /* 0x000fe200000006ff */
[----:B-1----:R-:W-:-:S04]  /*48b0*/  ULEA UR5, UR54, UR5, 0x18 ;  /* 0x0000000536057291 */ /* 0x002fc8000f8ec03f */
[----:B------:R-:W-:-:S09]  /*48c0*/  ULEA UR5, UR38, UR5, 0x3 ;  /* 0x0000000526057291 */ /* 0x000fd2000f8e183f */
[----:B------:R0:W1:Y:S01]  /*48d0*/  SYNCS.PHASECHK.TRANS64.TRYWAIT P2, [UR5+0x32430], R0 ;  /* 0x03243000ff0075a7 */ /* 0x0000620008040145 */
[----:B------:R-:W-:Y:S05]  /*48e0*/  @!P0 BRA `(.L_x_10184) ;  /* 0x0000000000048947 */ /* 0x000fea0003800000 */
[----:B------:R-:W-:Y:S01]  /*48f0*/  BPT.TRAP 0x1 ;  /* 0x000000040000795c */ /* 0x000fe20000300000 */
.L_x_10184:
[----:B-1----:R-:W-:Y:S05]  /*4900*/  @P2 BRA `(.L_x_10185) ;  /* 0x0000000000082947 */ /* 0x002fea0003800000 */
[----:B------:R-:W1:Y:S02]  /*4910*/  SYNCS.PHASECHK.TRANS64.TRYWAIT P2, [UR5+0x32430], R0 ;  /* 0x03243000ff0075a7 */ /* 0x000e640008040145 */
[----:B-1----:R-:W-:Y:S05]  /*4920*/  @!P2 BRA `(.L_x_10186) ;  /* 0x000000e00058a947 */ /* 0x002fea0003800000 */
.L_x_10185:
[----:B------:R-:W-:Y:S01]  /*4930*/  R2UR UR48, R18 ;  /* 0x00000000123072ca */ /* 0x000fe200000e0000 */
[----:B------:R-:W-:Y:S01]  /*4940*/  UIMAD UR6, UR38, 0x300, UR61 ;  /* 0x00000300260678a4 */ /* 0x000fe2000f8e023d */
[----:B------:R-:W-:Y:S01]  /*4950*/  R2UR UR49, R19 ;  /* 0x00000000133172ca */ /* 0x000fe200000e0000 */
[----:B-1----:R-:W-:Y:S01]  /*4960*/  WARPGROUP.ARRIVE ;  /* 0x00000000000079c5 */ /* 0x002fe20000000000 */
[----:B------:R-:W-:-:S04]  /*4970*/  UMOV UR51, 0x40000040 ;  /* 0x4000004000337882 */ /* 0x000fc80000000000 */
[----:B------:R-:W-:-:S07]  /*4980*/  UMOV UR50, UR6 ;  /* 0x0000000600327c82 */ /* 0x000fce0008000000 */
[----:B------:R-:W-:Y:S01]  /*4990*/  HGMMA.64x96x16.F32 R152, gdesc[UR48], RZ, !UPT, gsb0 ;  /* 0x01600000309879f0 */ /* 0x000fe2000c0008ff */
[----:B------:R-:W-:Y:S01]  /*49a0*/  R2UR UR48, R16 ;  /* 0x00000000103072ca */ /* 0x000fe200000e0000 */
[----:B------:R-:W-:Y:S01]  /*49b0*/  UIADD3 UR50, UR6, 0x2, URZ ;  /* 0x0000000206327890 */ /* 0x000fe2000fffe03f */
[----:B------:R-:W-:Y:S01]  /*49c0*/  R2UR UR49, R17 ;  /* 0x00000000113172ca */ /* 0x000fe200000e0000 */
[----:B------:R-:W-:Y:S01]  /*49d0*/  UMOV UR51, 0x40000040 ;  /* 0x4000004000337882 */ /* 0x000fe20000000000 */
[----:B------:R-:W-:Y:S02]  /*49e0*/  WARPGROUP.DEPBAR.LE gsb0, 0x0 ;  /* 0x00008000000079c5 */ /* 0x000fe40000010000 */
[----:B------:R-:W-:-:S09]  /*49f0*/  WARPGROUP.ARRIVE ;  /* 0x00000000000079c5 */ /* 0x000fd20000000000 */
        /* <DEDUP_REMOVED lines=14> */
[----:B------:R-:W-:Y:S03]  /*4ae0*/  HGMMA.64x96x16.F32 R152, gdesc[UR48], R152, gsb0 ;  /* 0x01600000309879f0 */ /* 0x000fe60008000898 */
[----:B------:R-:W-:Y:S02]  /*4af0*/  WARPGROUP.DEPBAR.LE gsb0, 0x0 ;  /* 0x00008000000079c5 */ /* 0x000fe40000010000 */
[----:B------:R-:W-:Y:S05]  /*4b00*/  @!P0 BRA `(.L_x_10187) ;  /* 0x0000000000048947 */ /* 0x000fea0003800000 */
[----:B------:R-:W-:Y:S01]  /*4b10*/  BPT.TRAP 0x1 ;  /* 0x000000040000795c */ /* 0x000fe20000300000 */
.L_x_10187:
[----:B------:R1:W2:Y:S01]  /*4b20*/  SYNCS.PHASECHK.TRANS64.TRYWAIT P2, [UR5+0x32450], R0 ;  /* 0x03245000ff0075a7 */ /* 0x0002a20008040145 */
[----:B------:R-:W-:Y:S05]  /*4b30*/  @!P0 BRA `(.L_x_10188) ;  /* 0x0000000000048947 */ /* 0x000fea0003800000 */
[----:B------:R-:W-:Y:S01]  /*4b40*/  BPT.TRAP 0x1 ;  /* 0x000000040000795c */ /* 0x000fe20000300000 */
.L_x_10188:
[----:B--2---:R-:W-:Y:S05]  /*4b50*/  @P2 BRA `(.L_x_10189) ;  /* 0x0000000000082947 */ /* 0x004fea0003800000 */
[----:B------:R-:W2:Y:S02]  /*4b60*/  SYNCS.PHASECHK.TRANS64.TRYWAIT P2, [UR5+0x32450], R0 ;  /* 0x03245000ff0075a7 */ /* 0x000ea40008040145 */
[----:B--2---:R-:W-:Y:S05]  /*4b70*/  @!P2 BRA `(.L_x_10190) ;  /* 0x000000dc00dca947 */ /* 0x004fea0003800000 */
.L_x_10189:
[----:B------:R-:W-:Y:S01]  /*4b80*/  R2UR UR48, R10 ;  /* 0x000000000a3072ca */ /* 0x000fe200000e0000 */
[----:B------:R-:W-:Y:S01]  /*4b90*/  UIMAD UR6, UR38, 0xc00, UR60 ;  /* 0x00000c00260678a4 */ /* 0x000fe2000f8e023c */
[----:B------:R-:W-:Y:S01]  /*4ba0*/  R2UR UR49, R11 ;  /* 0x000000000b3172ca */ /* 0x000fe200000e0000 */
[----:B------:R-:W-:Y:S01]  /*4bb0*/  WARPGROUP.ARRIVE ;  /* 0x00000000000079c5 */ /* 0x000fe20000000000 */
[----:B------:R-:W-:Y:S01]  /*4bc0*/  UMOV UR51, 0x40000040 ;  /* 0x4000004000337882 */ /* 0x000fe20000000000 */
[----:B------:R-:W-:-:S04]  /*4bd0*/  UIADD3 UR10, UR6, 0x304, URZ ;  /* 0x00000304060a7890 */ /* 0x000fc8000fffe03f */
[----:B--2---:R-:W2:Y:S01]  /*4be0*/  S2R R210, SR_TID.X ;  /* 0x0000000000d27919 */ /* 0x004ea20000002100 */
[----:B------:R-:W-:Y:S01]  /*4bf0*/  UMOV UR11, 0x40000040 ;  /* 0x40000040000b7882 */ /* 0x000fe20000000000 */
[----:B------:R-:W-:Y:S01]  /*4c00*/  UMOV UR50, UR6 ;  /* 0x0000000600327c82 */ /* 0x000fe20008000000 */
[----:B------:R-:W-:Y:S01]  /*4c10*/  UIADD3 UR14, UR6, 0x306, URZ ;  /* 0x00000306060e7890 */ /* 0x000fe2000fffe03f */
[----:B------:R-:W-:Y:S01]  /*4c20*/  UMOV UR15, 0x40000040 ;  /* 0x40000040000f7882 */ /* 0x000fe20000000000 */
[----:B------:R-:W-:Y:S01]  /*4c30*/  UIADD3 UR18, UR6, 0x600, URZ ;  /* 0x0000060006127890 */ /* 0x000fe2000fffe03f */
[----:B------:R-:W-:Y:S01]  /*4c40*/  UMOV UR19, 0x40000040 ;  /* 0x4000004000137882 */ /* 0x000fe20000000000 */
[----:B------:R-:W-:Y:S01]  /*4c50*/  HGMMA.64x96x16.F32 R152, gdesc[UR48], R152, gsb0 ;  /* 0x01600000309879f0 */ /* 0x000fe20008000898 */
[----:B------:R-:W-:Y:S01]  /*4c60*/  R2UR UR48, R8 ;  /* 0x00000000083072ca */ /* 0x000fe200000e0000 */
[----:B------:R-:W-:Y:S01]  /*4c70*/  UIADD3 UR50, UR6, 0x2, URZ ;  /* 0x0000000206327890 */ /* 0x000fe2000fffe03f */
[----:B------:R-:W-:Y:S01]  /*4c80*/  R2UR UR49, R9 ;  /* 0x00000000093172ca */ /* 0x000fe200000e0000 */
        /* <DEDUP_REMOVED lines=13> */
[----:B--2---:R-:W-:-:S04]  /*4d60*/  SHF.R.U32.HI R210, RZ, 0x7, R210 ;  /* 0x00000007ffd27819 */ /* 0x004fc800000116d2 */
[----:B01----:R-:W-:Y:S01]  /*4d70*/  IADD3 R0, -R210, 0xb, RZ ;  /* 0x0000000bd2007810 */ /* 0x003fe20007ffe1ff */
        /* <DEDUP_REMOVED lines=69> */
.L_x_10191:
        /* <DEDUP_REMOVED lines=44> */
[----:B------:R-:W-:-:S04]  /*5490*/  UMOV UR15, 0x40000040 ;  /* 0x40000040000f7882 */ /* 0x000fc80000000000 */
        /* <DEDUP_REMOVED lines=38> */
[----:B------:R-:W-:Y:S01]  /*5700*/  MUFU.TANH R196, R196 ;  /* 0x000000c400c47308 */ /* 0x000fe20000002400 */
[----:B--2---:R-:W-:-:S07]  /*5710*/  FMNMX.FTZ R165, R211, R165, !PT ;  /* 0x000000a5d3a57209 */ /* 0x004fce0007810000 */
[----:B------:R-:W-:Y:S01]  /*5720*/  MUFU.TANH R155, R155 ;  /* 0x0000009b009b7308 */ /* 0x000fe20000002400 */
[----:B---3--:R-:W-:-:S05]  /*5730*/  FMNMX.FTZ R165, R197, R165, !PT ;  /* 0x000000a5c5a57209 */ /* 0x008fca0007810000 */
[----:B------:R-:W1:Y:S02]  /*5740*/  SHFL.BFLY PT, R214, R165, 0x2, 0x1f ;  /* 0x0c401f00a5d67f89 */ /* 0x000e6400000e0000 */
[----:B------:R-:W-:Y:S08]  /*5750*/  MUFU.TANH R158, R158 ;  /* 0x0000009e009e7308 */ /* 0x000ff00000002400 */
[----:B------:R-:W-:Y:S08]  /*5760*/  MUFU.TANH R159, R159 ;  /* 0x0000009f009f7308 */ /* 0x000ff00000002400 */
[----:B------:R-:W-:Y:S01]  /*5770*/  MUFU.TANH R162, R162 ;  /* 0x000000a200a27308 */ /* 0x000fe20000002400 */
[----:B-1----:R-:W-:-:S07]  /*5780*/  FMNMX.FTZ R165, R165, R214, !PT ;  /* 0x000000d6a5a57209 */ /* 0x002fce0007810000 */
[----:B------:R-:W-:Y:S01]  /*5790*/  MUFU.TANH R163, R163 ;  /* 0x000000a300a37308 */ /* 0x000fe20000002400 */
[----:B------:R-:W1:Y:S07]  /*57a0*/  SHFL.BFLY PT, R154, R165, 0x1, 0x1f ;  /* 0x0c201f00a59a7f89 */ /* 0x000e6e00000e0000 */
[----:B------:R-:W-:Y:S08]  /*57b0*/  MUFU.TANH R166, R166 ;  /* 0x000000a600a67308 */ /* 0x000ff00000002400 */
[----:B------:R-:W-:Y:S08]  /*57c0*/  MUFU.TANH R167, R167 ;  /* 0x000000a700a77308 */ /* 0x000ff00000002400 */
[----:B------:R-:W-:Y:S01]  /*57d0*/  MUFU.TANH R170, R170 ;  /* 0x000000aa00aa7308 */ /* 0x000fe20000002400 */
[----:B-1----:R-:W-:-:S05]  /*57e0*/  FMNMX.FTZ R165, R165, R154, !PT ;  /* 0x0000009aa5a57209 */ /* 0x002fca0007810000 */
        /* <DEDUP_REMOVED lines=30> */
[-C--:B-1----:R-:W-:Y:S01]  /*59d0*/  FMUL.FTZ R24, R24, R209.reuse ;  /* 0x000000d118187220 */ /* 0x082fe20000410000 */
[----:B------:R1:W3:Y:S01]  /*59e0*/  MUFU.EX2 R154, R153 ;  /* 0x00000099009a7308 */ /* 0x0002e20000000800 */
[-C--:B------:R-:W-:Y:S01]  /*59f0*/  FMUL.FTZ R25, R25, R209.reuse ;  /* 0x000000d119197220 */ /* 0x080fe20000410000 */
[-C--:B------:R-:W-:Y:S01]  /*5a00*/  FMUL.FTZ R28, R28, R209.reuse ;  /* 0x000000d11c1c7220 */ /* 0x080fe20000410000 */
[----:B--2---:R-:W-:Y:S01]  /*5a10*/  FFMA.FTZ R20, R209, R20, R152 ;  /* 0x00000014d1147223 */ /* 0x004fe20000010098 */
[-C--:B------:R-:W-:Y:S01]  /*5a20*/  FMUL.FTZ R29, R29, R209.reuse ;  /* 0x000000d11d1d7220 */ /* 0x080fe20000410000 */
[-C--:B------:R-:W-:Y:S01]  /*5a30*/  FMUL.FTZ R32, R32, R209.reuse ;  /* 0x000000d120207220 */ /* 0x080fe20000410000 */
[-C--:B------:R-:W-:Y:S01]  /*5a40*/  FMUL.FTZ R33, R33, R209.reuse ;  /* 0x000000d121217220 */ /* 0x080fe20000410000 */
[-C--:B------:R-:W-:Y:S01]  /*5a50*/  FMUL.FTZ R36, R36, R209.reuse ;  /* 0x000000d124247220 */ /* 0x080fe20000410000 */
[-C--:B------:R-:W-:Y:S01]  /*5a60*/  FMUL.FTZ R37, R37, R209.reuse ;  /* 0x000000d125257220 */ /* 0x080fe20000410000 */
[----:B-1----:R-:W-:Y:S01]  /*5a70*/  FMUL.FTZ R153, R171, UR6 ;  /* 0x00000006ab997c20 */ /* 0x002fe20008410000 */
[-C--:B------:R-:W-:Y:S01]  /*5a80*/  FMUL.FTZ R40, R40, R209.reuse ;  /* 0x000000d128287220 */ /* 0x080fe20000410000 */
[----:B------:R1:W-:Y:S01]  /*5a90*/  MUFU.EX2 R171, R157 ;  /* 0x0000009d00ab7308 */ /* 0x0003e20000000800 */
[-C--:B------:R-:W-:Y:S01]  /*5aa0*/  FMUL.FTZ R41, R41, R209.reuse ;  /* 0x000000d129297220 */ /* 0x080fe20000410000 */
[-C--:B------:R-:W-:Y:S01]  /*5ab0*/  FMUL.FTZ R44, R44, R209.reuse ;  /* 0x000000d12c2c7220 */ /* 0x080fe20000410000 */
[-C--:B------:R-:W-:Y:S01]  /*5ac0*/  FMUL.FTZ R45, R45, R209.reuse ;  /* 0x000000d12d2d7220 */ /* 0x080fe20000410000 */
[-C--:B------:R-:W-:Y:S01]  /*5ad0*/  FMUL.FTZ R48, R48, R209.reuse ;  /* 0x000000d130307220 */ /* 0x080fe20000410000 */
[-C--:B------:R-:W-:Y:S01]  /*5ae0*/  FMUL.FTZ R49, R49, R209.reuse ;  /* 0x000000d131317220 */ /* 0x080fe20000410000 */
[C---:B---3--:R-:W-:Y:S01]  /*5af0*/  FADD.FTZ R20, R154.reuse, R20 ;  /* 0x000000149a147221 */ /* 0x048fe20000010000 */
[----:B------:R-:W-:Y:S01]  /*5b00*/  F2FP.F16.F32.PACK_AB R152, R154, R152 ;  /* 0x000000989a98723e */ /* 0x000fe200000000ff */
[----:B------:R-:W-:Y:S01]  /*5b10*/  MUFU.TANH R153, R153 ;  /* 0x0000009900997308 */ /* 0x000fe20000002400 */
[----:B-1----:R-:W-:Y:S01]  /*5b20*/  FMUL.FTZ R157, R178, UR6 ;  /* 0x00000006b29d7c20 */ /* 0x002fe20008410000 */
[----:B------:R-:W-:Y:S01]  /*5b30*/  FMUL.FTZ R178, R182, UR6 ;  /* 0x00000006b6b27c20 */ /* 0x000fe20008410000 */
[----:B------:R-:W-:Y:S01]  /*5b40*/  FMUL.FTZ R182, R186, UR6 ;  /* 0x00000006bab67c20 */ /* 0x000fe20008410000 */
[----:B------:R-:W-:Y:S01]  /*5b50*/  FMUL.FTZ R186, R190, UR6 ;  /* 0x00000006beba7c20 */ /* 0x000fe20008410000 */
[----:B------:R-:W-:Y:S01]  /*5b60*/  FMUL.FTZ R190, R194, UR6 ;  /* 0x00000006c2be7c20 */ /* 0x000fe20008410000 */
[----:B------:R-:W-:Y:S01]  /*5b70*/  FMUL.FTZ R194, R198, UR6 ;  /* 0x00000006c6c27c20 */ /* 0x000fe20008410000 */
        /* <DEDUP_REMOVED lines=10> */
[----:B-1----:R-:W-:Y:S01]  /*5c20*/  FMUL.FTZ R156, R175, UR6 ;  /* 0x00000006af9c7c20 */ /* 0x002fe20008410000 */
[----:B------:R-:W-:Y:S01]  /*5c30*/  FMUL.FTZ R175, R179, UR6 ;  /* 0x00000006b3af7c20 */ /* 0x000fe20008410000 */
[----:B------:R-:W-:Y:S01]  /*5c40*/  FMUL.FTZ R179, R183, UR6 ;  /* 0x00000006b7b37c20 */ /* 0x000fe20008410000 */
[----:B------:R-:W-:Y:S01]  /*5c50*/  FMUL.FTZ R183, R187, UR6 ;  /* 0x00000006bbb77c20 */ /* 0x000fe20008410000 */
[----:B------:R-:W-:Y:S01]  /*5c60*/  FMUL.FTZ R187, R191, UR6 ;  /* 0x00000006bfbb7c20 */ /* 0x000fe20008410000 */
[----:B------:R-:W-:Y:S01]  /*5c70*/  FMUL.FTZ R191, R195, UR6 ;  /* 0x00000006c3bf7c20 */ /* 0x000fe20008410000 */
[----:B------:R-:W-:Y:S01]  /*5c80*/  FMUL.FTZ R195, R199, UR6 ;  /* 0x00000006c7c37c20 */ /* 0x000fe20008410000 */
[----:B------:R-:W1:Y:S01]  /*5c90*/  MUFU.TANH R156, R156 ;  /* 0x0000009c009c7308 */ /* 0x000e620000002400 */
[----:B--2---:R-:W-:Y:S01]  /*5ca0*/  FADD.FTZ R20, R154, R20 ;  /* 0x000000149a147221 */ /* 0x004fe20000010000 */
[C---:B------:R-:W-:Y:S01]  /*5cb0*/  F2FP.F16.F32.PACK_AB R154, R171.reuse, R154 ;  /* 0x0000009aab9a723e */ /* 0x040fe200000000ff */
[----:B------:R-:W-:Y:S01]  /*5cc0*/  UIADD3 UR6, UR5, 0x32440, URZ ;  /* 0x0003244005067890 */ /* 0x000fe2000fffe03f */
[----:B------:R-:W-:Y:S01]  /*5cd0*/  FMUL.FTZ R68, R68, R209 ;  /* 0x000000d144447220 */ /* 0x000fe20000410000 */
[----:B------:R-:W-:Y:S01]  /*5ce0*/  FADD.FTZ R20, R171, R20 ;  /* 0x00000014ab147221 */ /* 0x000fe20000010000 */
[----:B------:R-:W-:Y:S01]  /*5cf0*/  FMNMX.FTZ R171, R196, R21, !PT ;  /* 0x00000015c4ab7209 */ /* 0x000fe20007810000 */
[----:B------:R-:W-:Y:S01]  /*5d00*/  UPRMT UR11, UR54, 0x654, UR6 ;  /* 0x00000654360b7896 */ /* 0x000fe20008000006 */
[----:B------:R-:W2:Y:S01]  /*5d10*/  MUFU.TANH R175, R175 ;  /* 0x000000af00af7308 */ /* 0x000ea20000002400 */
[----:B------:R-:W-:Y:S01]  /*5d20*/  FMUL.FTZ R69, R69, R209 ;  /* 0x000000d145457220 */ /* 0x000fe20000410000 */
[----:B------:R-:W-:Y:S01]  /*5d30*/  FMNMX.FTZ R171, R155, R171, !PT ;  /* 0x000000ab9bab7209 */ /* 0x000fe20007810000 */
[-C--:B------:R-:W-:Y:S01]  /*5d40*/  FMUL.FTZ R72, R72, R209.reuse ;  /* 0x000000d148487220 */ /* 0x080fe20000410000 */
[-C--:B------:R-:W-:Y:S01]  /*5d50*/  FMUL.FTZ R73, R73, R209.reuse ;  /* 0x000000d149497220 */ /* 0x080fe20000410000 */
[----:B------:R-:W-:Y:S01]  /*5d60*/  FMUL.FTZ R76, R76, R209 ;  /* 0x000000d14c4c7220 */ /* 0x000fe20000410000 */
[----:B------:R-:W-:Y:S01]  /*5d70*/  FMNMX.FTZ R171, R158, R171, !PT ;  /* 0x000000ab9eab7209 */ /* 0x000fe20007810000 */
[----:B------:R-:W-:Y:S01]  /*5d80*/  FMUL.FTZ R77, R77, R209 ;  /* 0x000000d14d4d7220 */ /* 0x000fe20000410000 */
[----:B------:R-:W3:Y:S01]  /*5d90*/  MUFU.TANH R178, R178 ;  /* 0x000000b200b27308 */ /* 0x000ee20000002400 */
[----:B------:R-:W-:Y:S01]  /*5da0*/  SYNCS.ARRIVE.TRANS64.RED.A1T0 RZ, [UR11], RZ ;  /* 0x000000ffffff79a7 */ /* 0x000fe2000810040b */
[----:B------:R-:W-:Y:S01]  /*5db0*/  FMNMX.FTZ R171, R159, R171, !PT ;  /* 0x000000ab9fab7209 */ /* 0x000fe20007810000 */
[-C--:B------:R-:W-:Y:S01]  /*5dc0*/  FMUL.FTZ R80, R80, R209.reuse ;  /* 0x000000d150507220 */ /* 0x080fe20000410000 */
[-C--:B------:R-:W-:Y:S01]  /*5dd0*/  FMUL.FTZ R81, R81, R209.reuse ;  /* 0x000000d151517220 */ /* 0x080fe20000410000 */
[----:B------:R-:W-:Y:S01]  /*5de0*/  FMUL.FTZ R84, R84, R209 ;  /* 0x000000d154547220 */ /* 0x000fe20000410000 */
[----:B------:R-:W-:Y:S01]  /*5df0*/  FMNMX.FTZ R171, R162, R171, !PT ;  /* 0x000000aba2ab7209 */ /* 0x000fe20007810000 */
[-C--:B------:R-:W-:Y:S01]  /*5e00*/  FMUL.FTZ R85, R85, R209.reuse ;  /* 0x000000d155557220 */ /* 0x080fe20000410000 */
[----:B------:R-:W4:Y:S01]  /*5e10*/  MUFU.TANH R179, R179 ;  /* 0x000000b300b37308 */ /* 0x000f220000002400 */
[----:B------:R-:W-:Y:S01]  /*5e20*/  FMUL.FTZ R88, R88, R209 ;  /* 0x000000d158587220 */ /* 0x000fe20000410000 */
[----:B------:R-:W-:Y:S01]  /*5e30*/  FMNMX.FTZ R171, R163, R171, !PT ;  /* 0x000000aba3ab7209 */ /* 0x000fe20007810000 */
[-C--:B------:R-:W-:Y:S01]  /*5e40*/  FMUL.FTZ R89, R89, R209.reuse ;  /* 0x000000d159597220 */ /* 0x080fe20000410000 */
[-C--:B------:R-:W-:Y:S01]  /*5e50*/  FMUL.FTZ R92, R92, R209.reuse ;  /* 0x000000d15c5c7220 */ /* 0x080fe20000410000 */
[----:B------:R-:W-:Y:S01]  /*5e60*/  FMUL.FTZ R93, R93, R209 ;  /* 0x000000d15d5d7220 */ /* 0x000fe20000410000 */
[----:B------:R-:W-:Y:S01]  /*5e70*/  FMNMX.FTZ R171, R166, R171, !PT ;  /* 0x000000aba6ab7209 */ /* 0x000fe20007810000 */
[-C--:B------:R-:W-:Y:S01]  /*5e80*/  FMUL.FTZ R96, R96, R209.reuse ;  /* 0x000000d160607220 */ /* 0x080fe20000410000 */
[----:B------:R-:W5:Y:S01]  /*5e90*/  MUFU.TANH R182, R182 ;  /* 0x000000b600b67308 */ /* 0x000f620000002400 */
[----:B------:R-:W-:Y:S01]  /*5ea0*/  FMUL.FTZ R97, R97, R209 ;  /* 0x000000d161617220 */ /* 0x000fe20000410000 */
[----:B------:R-:W-:Y:S01]  /*5eb0*/  FMNMX.FTZ R171, R167, R171, !PT ;  /* 0x000000aba7ab7209 */ /* 0x000fe20007810000 */
[-C--:B------:R-:W-:Y:S01]  /*5ec0*/  FMUL.FTZ R100, R100, R209.reuse ;  /* 0x000000d164647220 */ /* 0x080fe20000410000 */
[-C--:B------:R-:W-:Y:S01]  /*5ed0*/  FMUL.FTZ R101, R101, R209.reuse ;  /* 0x000000d165657220 */ /* 0x080fe20000410000 */
[----:B------:R-:W-:Y:S01]  /*5ee0*/  FMUL.FTZ R104, R104, R209 ;  /* 0x000000d168687220 */ /* 0x000fe20000410000 */
[----:B------:R-:W-:Y:S01]  /*5ef0*/  FMNMX.FTZ R171, R170, R171, !PT ;  /* 0x000000abaaab7209 */ /* 0x000fe20007810000 */
[-C--:B------:R-:W-:Y:S01]  /*5f00*/  FMUL.FTZ R105, R105, R209.reuse ;  /* 0x000000d169697220 */ /* 0x080fe20000410000 */
[----:B------:R-:W0:Y:S01]  /*5f10*/  MUFU.TANH R183, R183 ;  /* 0x000000b700b77308 */ /* 0x000e220000002400 */
        /* <DEDUP_REMOVED lines=9> */
[----:B-1----:R-:W-:Y:S01]  /*5fb0*/  FMNMX.FTZ R171, R156, R171, !PT ;  /* 0x000000ab9cab7209 */ /* 0x002fe20007810000 */
[-C--:B------:R-:W-:Y:S01]  /*5fc0*/  FMUL.FTZ R120, R120, R209.reuse ;  /* 0x000000d178787220 */ /* 0x080fe20000410000 */
[-C--:B------:R-:W-:Y:S01]  /*5fd0*/  FMUL.FTZ R121, R121, R209.reuse ;  /* 0x000000d179797220 */ /* 0x080fe20000410000 */
[----:B------:R-:W-:Y:S01]  /*5fe0*/  FMUL.FTZ R124, R124, R209 ;  /* 0x000000d17c7c7220 */ /* 0x000fe20000410000 */
[----:B------:R-:W-:Y:S01]  /*5ff0*/  FMNMX.FTZ R171, R157, R171, !PT ;  /* 0x000000ab9dab7209 */ /* 0x000fe20007810000 */
[-C--:B------:R-:W-:Y:S01]  /*6000*/  FMUL.FTZ R125, R125, R209.reuse ;  /* 0x000000d17d7d7220 */ /* 0x080fe20000410000 */
[----:B------:R-:W1:Y:S01]  /*6010*/  MUFU.TANH R187, R187 ;  /* 0x000000bb00bb7308 */ /* 0x000e620000002400 */
[----:B------:R-:W-:Y:S01]  /*6020*/  FMUL.FTZ R128, R128, R209 ;  /* 0x000000d180807220 */ /* 0x000fe20000410000 */
[----:B--2---:R-:W-:Y:S01]  /*6030*/  FMNMX.FTZ R171, R175, R171, !PT ;  /* 0x000000abafab7209 */ /* 0x004fe20007810000 */
[-C--:B------:R-:W-:Y:S01]  /*6040*/  FMUL.FTZ R129, R129, R209.reuse ;  /* 0x000000d181817220 */ /* 0x080fe20000410000 */
[-C--:B------:R-:W-:Y:S01]  /*6050*/  FMUL.FTZ R132, R132, R209.reuse ;  /* 0x000000d184847220 */ /* 0x080fe20000410000 */
[----:B------:R-:W-:Y:S01]  /*6060*/  FMUL.FTZ R133, R133, R209 ;  /* 0x000000d185857220 */ /* 0x000fe20000410000 */
[----:B---3--:R-:W-:Y:S01]  /*6070*/  FMNMX.FTZ R171, R178, R171, !PT ;  /* 0x000000abb2ab7209 */ /* 0x008fe20007810000 */
[-C--:B------:R-:W-:Y:S01]  /*6080*/  FMUL.FTZ R136, R136, R209.reuse ;  /* 0x000000d188887220 */ /* 0x080fe20000410000 */
[----:B------:R-:W2:Y:S01]  /*6090*/  MUFU.TANH R190, R190 ;  /* 0x000000be00be7308 */ /* 0x000ea20000002400 */
[----:B------:R-:W-:Y:S01]  /*60a0*/  FMUL.FTZ R137, R137, R209 ;  /* 0x000000d189897220 */ /* 0x000fe20000410000 */
[----:B----4-:R-:W-:Y:S01]  /*60b0*/  FMNMX.FTZ R171, R179, R171, !PT ;  /* 0x000000abb3ab7209 */ /* 0x010fe20007810000 */
[-C--:B------:R-:W-:Y:S01]  /*60c0*/  FMUL.FTZ R140, R140, R209.reuse ;  /* 0x000000d18c8c7220 */ /* 0x080fe20000410000 */
[-C--:B------:R-:W-:Y:S01]  /*60d0*/  FMUL.FTZ R141, R141, R209.reuse ;  /* 0x000000d18d8d7220 */ /* 0x080fe20000410000 */
[----:B------:R-:W-:Y:S01]  /*60e0*/  FMUL.FTZ R144, R144, R209 ;  /* 0x000000d190907220 */ /* 0x000fe20000410000 */
[----:B-----5:R-:W-:Y:S01]  /*60f0*/  FMNMX.FTZ R171, R182, R171, !PT ;  /* 0x000000abb6ab7209 */ /* 0x020fe20007810000 */
[-C--:B------:R-:W-:Y:S01]  /*6100*/  FMUL.FTZ R145, R145, R209.reuse ;  /* 0x000000d191917220 */ /* 0x080fe20000410000 */
[----:B------:R-:W3:Y:S01]  /*6110*/  MUFU.TANH R191, R191 ;  /* 0x000000bf00bf7308 */ /* 0x000ee20000002400 */
[----:B------:R-:W-:Y:S01]  /*6120*/  FMUL.FTZ R148, R148, R209 ;  /* 0x000000d194947220 */ /* 0x000fe20000410000 */
[----:B0-----:R-:W-:Y:S01]  /*6130*/  FMNMX.FTZ R171, R183, R171, !PT ;  /* 0x000000abb7ab7209 */ /* 0x001fe20007810000 */
[----:B------:R-:W-:Y:S01]  /*6140*/  FMUL.FTZ R149, R149, R209 ;  /* 0x000000d195957220 */ /* 0x000fe20000410000 */
[----:B------:R-:W-:-:S02]  /*6150*/  UIMAD UR6, UR38, 0xc00, UR7 ;  /* 0x00000c00260678a4 */ /* 0x000fc4000f8e0207 */
[----:B------:R-:W-:Y:S02]  /*6160*/  FMNMX.FTZ R171, R186, R171, !PT ;  /* 0x000000abbaab7209 */ /* 0x000fe40007810000 */
[----:B------:R-:W0:Y:S02]  /*6170*/  MUFU.TANH R194, R194 ;  /* 0x000000c200c27308 */ /* 0x000e240000002400 */
[----:B-1----:R-:W-:Y:S01]  /*6180*/  FMNMX.FTZ R171, R187, R171, !PT ;  /* 0x000000abbbab7209 */ /* 0x002fe20007810000 */
[----:B------:R-:W-:-:S03]  /*6190*/  UMOV UR14, UR6 ;  /* 0x00000006000e7c82 */ /* 0x000fc60008000000 */
[----:B--2---:R-:W-:Y:S02]  /*61a0*/  FMNMX.FTZ R171, R190, R171, !PT ;  /* 0x000000abbeab7209 */ /* 0x004fe40007810000 */
[----:B------:R-:W1:Y:S02]  /*61b0*/  MUFU.TANH R195, R195 ;  /* 0x000000c300c37308 */ /* 0x000e640000002400 */
[----:B---3--:R-:W-:-:S06]  /*61c0*/  FMNMX.FTZ R171, R191, R171, !PT ;  /* 0x000000abbfab7209 */ /* 0x008fcc0007810000 */
[----:B------:R-:W-:Y:S01]  /*61d0*/  MUFU.EX2 R161, R161 ;  /* 0x000000a100a17308 */ /* 0x000fe20000000800 */
[----:B0-----:R-:W-:-:S07]  /*61e0*/  FMNMX.FTZ R171, R194, R171, !PT ;  /* 0x000000abc2ab7209 */ /* 0x001fce0007810000 */
[----:B------:R-:W-:Y:S01]  /*61f0*/  MUFU.EX2 R210, R210 ;  /* 0x000000d200d27308 */ /* 0x000fe20000000800 */
[----:B-1----:R-:W-:-:S05]  /*6200*/  FMNMX.FTZ R171, R195, R171, !PT ;  /* 0x000000abc3ab7209 */ /* 0x002fca0007810000 */
[----:B------:R-:W0:Y:S02]  /*6210*/  SHFL.BFLY PT, R198, R171, 0x2, 0x1f ;  /* 0x0c401f00abc67f89 */ /* 0x000e2400000e0000 */
        /* <DEDUP_REMOVED lines=9> */
[----:B0-----:R-:W-:-:S05]  /*62b0*/  FMNMX.FTZ R171, R171, R198, !PT ;  /* 0x000000c6abab7209 */ /* 0x001fca0007810000 */
[C---:B------:R-:W-:Y:S01]  /*62c0*/  FADD.FTZ R198, -R171.reuse, R21 ;  /* 0x00000015abc67221 */ /* 0x040fe20000010100 */
[----:B------:R-:W-:Y:S01]  /*62d0*/  FMUL.FTZ R21, R171, UR10 ;  /* 0x0000000aab157c20 */ /* 0x000fe20008410000 */
[----:B------:R-:W-:Y:S02]  /*62e0*/  MUFU.EX2 R197, R197 ;  /* 0x000000c500c57308 */ /* 0x000fe40000000800 */
[----:B------:R-:W-:Y:S01]  /*62f0*/  FMUL.FTZ R198, R198, UR10 ;  /* 0x0000000ac6c67c20 */ /* 0x000fe20008410000 */
[--C-:B------:R-:W-:Y:S01]  /*6300*/  FFMA.FTZ R215, R156, UR10, -R21.reuse ;  /* 0x0000000a9cd77c23 */ /* 0x100fe20008010815 */
[--C-:B------:R-:W-:Y:S01]  /*6310*/  FFMA.FTZ R196, R196, UR10, -R21.reuse ;  /* 0x0000000ac4c47c23 */ /* 0x100fe20008010815 */
[----:B------:R-:W0:Y:S01]  /*6320*/  S2R R156, SR_TID.X ;  /* 0x00000000009c7919 */ /* 0x000e220000002100 */
        /* <DEDUP_REMOVED lines=24> */
[----:B------:R-:W-:Y:S01]  /*64b0*/  FFMA.FTZ R21, R195, UR10, -R21 ;  /* 0x0000000ac3157c23 */ /* 0x000fe20008010815 */
[-C--:B-1----:R-:W-:Y:S01]  /*64c0*/  FMUL.FTZ R26, R26, R198.reuse ;  /* 0x000000c61a1a7220 */ /* 0x082fe20000410000 */
[----:B------:R-:W-:Y:S01]  /*64d0*/  FMUL.FTZ R27, R27, R198 ;  /* 0x000000c61b1b7220 */ /* 0x000fe20000410000 */
[----:B------:R-:W-:Y:S01]  /*64e0*/  MUFU.EX2 R195, R159 ;  /* 0x0000009f00c37308 */ /* 0x000fe20000000800 */
[----:B--2---:R-:W-:Y:S01]  /*64f0*/  FFMA.FTZ R196, R198, R208, R153 ;  /* 0x000000d0c6c47223 */ /* 0x004fe20000010099 */
[-C--:B------:R-:W-:Y:S01]  /*6500*/  FMUL.FTZ R30, R30, R198.reuse ;  /* 0x000000c61e1e7220 */ /* 0x080fe20000410000 */
[-C--:B------:R-:W-:Y:S01]  /*6510*/  FMUL.FTZ R31, R31, R198.reuse ;  /* 0x000000c61f1f7220 */ /* 0x080fe20000410000 */
[----:B0-----:R-:W-:Y:S01]  /*6520*/  SHF.R.U32.HI R156, RZ, 0x7, R156 ;  /* 0x00000007ff9c7819 */ /* 0x001fe2000001169c */
[-C--:B------:R-:W-:Y:S01]  /*6530*/  FMUL.FTZ R34, R34, R198.reuse ;  /* 0x000000c622227220 */ /* 0x080fe20000410000 */
[-C--:B------:R-:W-:Y:S01]  /*6540*/  FMUL.FTZ R35, R35, R198.reuse ;  /* 0x000000c623237220 */ /* 0x080fe20000410000 */
[-C--:B------:R-:W-:Y:S01]  /*6550*/  FMUL.FTZ R38, R38, R198.reuse ;  /* 0x000000c626267220 */ /* 0x080fe20000410000 */
[----:B------:R-:W-:Y:S01]  /*6560*/  FMUL.FTZ R39, R39, R198 ;  /* 0x000000c627277220 */ /* 0x000fe20000410000 */
[----:B------:R-:W-:-:S02]  /*6570*/  VIADD R156, R156, 0x8 ;  /* 0x000000089c9c7836 */ /* 0x000fc40000000000 */
[C---:B---3--:R-:W-:Y:S01]  /*6580*/  FADD.FTZ R196, R155.reuse, R196 ;  /* 0x000000c49bc47221 */ /* 0x048fe20000010000 */
[----:B------:R-:W-:Y:S01]  /*6590*/  F2FP.F16.F32.PACK_AB R153, R155, R153 ;  /* 0x000000999b99723e */ /* 0x000fe200000000ff */
[-C--:B------:R-:W-:Y:S01]  /*65a0*/  FMUL.FTZ R42, R42, R198.reuse ;  /* 0x000000c62a2a7220 */ /* 0x080fe20000410000 */
[----:B------:R-:W0:Y:S01]  /*65b0*/  MUFU.EX2 R155, R158 ;  /* 0x0000009e009b7308 */ /* 0x000e220000000800 */
[----:B------:R1:W-:Y:S01]  /*65c0*/  BAR.SYNC.DEFER_BLOCKING R156, 0x100 ;  /* 0x0004009c0000751d */ /* 0x0003e20000010000 */
        /* <DEDUP_REMOVED lines=56> */
[C---:B------:R-:W-:Y:S01]  /*6950*/  F2FP.F16.F32.PACK_AB R155, R195.reuse, R155 ;  /* 0x0000009bc39b723e */ /* 0x040fe200000000ff */
[----:B-1----:R-:W0:Y:S02]  /*6960*/  MUFU.EX2 R156, R160 ;  /* 0x000000a0009c7308 */ /* 0x002e240000000800 */
[----:B------:R-:W-:Y:S01]  /*6970*/  FADD.FTZ R196, R195, R196 ;  /* 0x000000c4c3c47221 */ /* 0x000fe20000010000 */
[----:B------:R-:W-:-:S05]  /*6980*/  WARPGROUP.ARRIVE ;  /* 0x00000000000079c5 */ /* 0x000fca0000000000 */
[----:B------:R-:W1:Y:S01]  /*6990*/  MUFU.EX2 R158, R164 ;  /* 0x000000a4009e7308 */ /* 0x000e620000000800 */
[----:B------:R-:W-:Y:S01]  /*69a0*/  HGMMA.64x256x16.F32 R24, R152, gdesc[UR12].tnspB, R24, gsb0 ;  /* 0x43e0000c98187df0 */ /* 0x000fe20008000818 */
[----:B------:R-:W-:Y:S01]  /*69b0*/  UIADD3 UR14, UR6, 0x80, URZ ;  /* 0x00000080060e7890 */ /* 0x000fe2000fffe03f */
[----:B------:R-:W-:-:S05]  /*69c0*/  UMOV UR15, 0x40000040 ;  /* 0x40000040000f7882 */ /* 0x000fca0000000000 */
[----:B------:R-:W2:Y:S01]  /*69d0*/  MUFU.EX2 R164, R162 ;  /* 0x000000a200a47308 */ /* 0x000ea20000000800 */
[----:B0-----:R-:W-:Y:S01]  /*69e0*/  FADD.FTZ R20, R156, R20 ;  /* 0x000000149c147221 */ /* 0x001fe20000010000 */
[----:B------:R-:W-:-:S03]  /*69f0*/  F2FP.F16.F32.PACK_AB R156, R161, R156 ;  /* 0x0000009ca19c723e */ /* 0x000fc600000000ff */
[----:B------:R-:W-:-:S03]  /*6a00*/  FADD.FTZ R20, R161, R20 ;  /* 0x00000014a1147221 */ /* 0x000fc60000010000 */
[----:B------:R-:W0:Y:S01]  /*6a10*/  MUFU.EX2 R198, R163 ;  /* 0x000000a300c67308 */ /* 0x000e220000000800 */
[----:B-1----:R-:W-:Y:S01]  /*6a20*/  FADD.FTZ R20, R158, R20 ;  /* 0x000000149e147221 */ /* 0x002fe20000010000 */
[----:B------:R-:W-:-:S03]  /*6a30*/  F2FP.F16.F32.PACK_AB R158, R210, R158 ;  /* 0x0000009ed29e723e */ /* 0x000fc600000000ff */
[----:B------:R-:W-:-:S03]  /*6a40*/  FADD.FTZ R20, R210, R20 ;  /* 0x00000014d2147221 */ /* 0x000fc60000010000 */
[----:B------:R-:W1:Y:S01]  /*6a50*/  MUFU.EX2 R199, R199 ;  /* 0x000000c700c77308 */ /* 0x000e620000000800 */
[----:B--2---:R-:W-:-:S07]  /*6a60*/  FADD.FTZ R196, R164, R196 ;  /* 0x000000c4a4c47221 */ /* 0x004fce0000010000 */
[----:B------:R-:W2:Y:S01]  /*6a70*/  MUFU.EX2 R214, R214 ;  /* 0x000000d600d67308 */ /* 0x000ea20000000800 */
[C---:B0-----:R-:W-:Y:S01]  /*6a80*/  F2FP.F16.F32.PACK_AB R157, R198.reuse, R164 ;  /* 0x000000a4c69d723e */ /* 0x041fe200000000ff */
[----:B------:R-:W-:-:S06]  /*6a90*/  FADD.FTZ R196, R198, R196 ;  /* 0x000000c4c6c47221 */ /* 0x000fcc0000010000 */
[----:B------:R-:W0:Y:S01]  /*6aa0*/  MUFU.EX2 R160, R168 ;  /* 0x000000a800a07308 */ /* 0x000e220000000800 */
[----:B-1----:R-:W-:-:S07]  /*6ab0*/  FADD.FTZ R196, R199, R196 ;  /* 0x000000c4c7c47221 */ /* 0x002fce0000010000 */
[----:B------:R-:W1:Y:S01]  /*6ac0*/  MUFU.EX2 R162, R172 ;  /* 0x000000ac00a27308 */ /* 0x000e620000000800 */
[C---:B--2---:R-:W-:Y:S01]  /*6ad0*/  F2FP.F16.F32.PACK_AB R159, R214.reuse, R199 ;  /* 0x000000c7d69f723e */ /* 0x044fe200000000ff */
[----:B------:R-:W-:-:S06]  /*6ae0*/  FADD.FTZ R196, R214, R196 ;  /* 0x000000c4d6c47221 */ /* 0x000fcc0000010000 */
        /* <DEDUP_REMOVED lines=19> */
[----:B0-----:R-:W-:-:S07]  /*6c20*/  FADD.FTZ R196, R166, R196 ;  /* 0x000000c4a6c47221 */ /* 0x001fce0000010000 */
[----:B------:R-:W0:Y:S01]  /*6c30*/  MUFU.EX2 R179, R179 ;  /* 0x000000b300b37308 */ /* 0x000e220000000800 */
[----:B-1----:R-:W-:-:S07]  /*6c40*/  FADD.FTZ R196, R175, R196 ;  /* 0x000000c4afc47221 */ /* 0x002fce0000010000 */
[----:B------:R-:W-:Y:S01]  /*6c50*/  MUFU.EX2 R182, R182 ;  /* 0x000000b600b67308 */ /* 0x000fe20000000800 */
[----:B--2---:R-:W-:-:S07]  /*6c60*/  FADD.FTZ R196, R178, R196 ;  /* 0x000000c4b2c47221 */ /* 0x004fce0000010000 */
[----:B------:R-:W-:Y:S08]  /*6c70*/  MUFU.EX2 R183, R183 ;  /* 0x000000b700b77308 */ /* 0x000ff00000000800 */
[----:B------:R-:W-:Y:S08]  /*6c80*/  MUFU.EX2 R186, R186 ;  /* 0x000000ba00ba7308 */ /* 0x000ff00000000800 */
[----:B------:R-:W-:Y:S08]  /*6c90*/  MUFU.EX2 R187, R187 ;  /* 0x000000bb00bb7308 */ /* 0x000ff00000000800 */
[----:B------:R-:W-:Y:S08]  /*6ca0*/  MUFU.EX2 R190, R190 ;  /* 0x000000be00be7308 */ /* 0x000ff00000000800 */
[----:B------:R-:W-:Y:S08]  /*6cb0*/  MUFU.EX2 R191, R191 ;  /* 0x000000bf00bf7308 */ /* 0x000ff00000000800 */
[----:B------:R-:W-:Y:S08]  /*6cc0*/  MUFU.EX2 R194, R194 ;  /* 0x000000c200c27308 */ /* 0x000ff00000000800 */
[----:B------:R-:W-:Y:S01]  /*6cd0*/  MUFU.EX2 R21, R21 ;  /* 0x0000001500157308 */ /* 0x000fe20000000800 */
[----:B------:R-:W-:-:S02]  /*6ce0*/  WARPGROUP.DEPBAR.LE gsb0, 0x0 ;  /* 0x00008000000079c5 */ /* 0x000fc40000010000 */
[----:B------:R-:W-:-:S05]  /*6cf0*/  WARPGROUP.ARRIVE ;  /* 0x00000000000079c5 */ /* 0x000fca0000000000 */
[----:B------:R-:W1:Y:S01]  /*6d00*/  MUFU.EX2 R152, R176 ;  /* 0x000000b000987308 */ /* 0x000e620000000800 */
[----:B------:R-:W-:Y:S02]  /*6d10*/  F2FP.F16.F32.PACK_AB R153, R175, R166 ;  /* 0x000000a6af99723e */ /* 0x000fe400000000ff */
[C---:B0-----:R-:W-:Y:S01]  /*6d20*/  F2FP.F16.F32.PACK_AB R155, R179.reuse, R178 ;  /* 0x000000b2b39b723e */ /* 0x041fe200000000ff */
[----:B------:R-:W-:Y:S01]  /*6d30*/  FADD.FTZ R179, R179, R196 ;  /* 0x000000c4b3b37221 */ /* 0x000fe20000010000 */
[----:B------:R-:W-:Y:S01]  /*6d40*/  HGMMA.64x256x16.F32 R24, R156, gdesc[UR12].tnspB, R24, gsb0 ;  /* 0x43e0000c9c187df0 */ /* 0x000fe20008000818 */
[----:B------:R-:W-:Y:S01]  /*6d50*/  UIADD3 UR14, UR6, 0x100, URZ ;  /* 0x00000100060e7890 */ /* 0x000fe2000fffe03f */
[----:B------:R-:W-:Y:S01]  /*6d60*/  UMOV UR15, 0x40000040 ;  /* 0x40000040000f7882 */ /* 0x000fe20000000000 */
[----:B------:R-:W0:Y:S01]  /*6d70*/  MUFU.EX2 R154, R180 ;  /* 0x000000b4009a7308 */ /* 0x000e220000000800 */
[----:B-1----:R-:W-:Y:S01]  /*6d80*/  FADD.FTZ R20, R152, R20 ;  /* 0x0000001498147221 */ /* 0x002fe20000010000 */
[----:B------:R-:W-:-:S03]  /*6d90*/  F2FP.F16.F32.PACK_AB R152, R177, R152 ;  /* 0x00000098b198723e */ /* 0x000fc600000000ff */
[----:B------:R-:W-:-:S04]  /*6da0*/  FADD.FTZ R20, R177, R20 ;  /* 0x00000014b1147221 */ /* 0x000fc80000010000 */
[----:B0-----:R-:W-:Y:S01]  /*6db0*/  FADD.FTZ R20, R154, R20 ;  /* 0x000000149a147221 */ /* 0x001fe20000010000 */
[----:B------:R-:W-:-:S03]  /*6dc0*/  F2FP.F16.F32.PACK_AB R154, R181, R154 ;  /* 0x0000009ab59a723e */ /* 0x000fc600000000ff */
[----:B------:R-:W-:Y:S01]  /*6dd0*/  FADD.FTZ R20, R181, R20 ;  /* 0x00000014b5147221 */ /* 0x000fe20000010000 */
[----:B------:R-:W-:Y:S02]  /*6de0*/  WARPGROUP.DEPBAR.LE gsb0, 0x0 ;  /* 0x00008000000079c5 */ /* 0x000fe40000010000 */
[----:B------:R-:W-:-:S09]  /*6df0*/  WARPGROUP.ARRIVE ;  /* 0x00000000000079c5 */ /* 0x000fd20000000000 */
        /* <DEDUP_REMOVED lines=10> */
[----:B------:R-:W0:Y:S01]  /*6ea0*/  MUFU.EX2 R152, R184 ;  /* 0x000000b800987308 */ /* 0x000e220000000800 */
[----:B------:R-:W-:Y:S01]  /*6eb0*/  F2FP.F16.F32.PACK_AB R153, R183, R182 ;  /* 0x000000b6b799723e */ /* 0x000fe200000000ff */
[----:B------:R-:W-:Y:S01]  /*6ec0*/  FADD.FTZ R182, R182, R179 ;  /* 0x000000b3b6b67221 */ /* 0x000fe20000010000 */
[----:B------:R-:W-:-:S03]  /*6ed0*/  F2FP.F16.F32.PACK_AB R155, R187, R186 ;  /* 0x000000babb9b723e */ /* 0x000fc600000000ff */
[----:B------:R-:W-:Y:S02]  /*6ee0*/  FADD.FTZ R183, R183, R182 ;  /* 0x000000b6b7b77221 */ /* 0x000fe40000010000 */
[----:B------:R-:W1:Y:S02]  /*6ef0*/  MUFU.EX2 R154, R188 ;  /* 0x000000bc009a7308 */ /* 0x000e640000000800 */
[----:B------:R-:W-:-:S04]  /*6f00*/  FADD.FTZ R186, R186, R183 ;  /* 0x000000b7baba7221 */ /* 0x000fc80000010000 */
[----:B------:R-:W-:Y:S01]  /*6f10*/  FADD.FTZ R187, R187, R186 ;  /* 0x000000babbbb7221 */ /* 0x000fe20000010000 */
[----:B0-----:R-:W-:Y:S01]  /*6f20*/  FADD.FTZ R20, R152, R20 ;  /* 0x0000001498147221 */ /* 0x001fe20000010000 */
[----:B------:R-:W-:-:S03]  /*6f30*/  F2FP.F16.F32.PACK_AB R152, R185, R152 ;  /* 0x00000098b998723e */ /* 0x000fc600000000ff */
[----:B------:R-:W-:-:S04]  /*6f40*/  FADD.FTZ R20, R185, R20 ;  /* 0x00000014b9147221 */ /* 0x000fc80000010000 */
[----:B-1----:R-:W-:Y:S01]  /*6f50*/  FADD.FTZ R20, R154, R20 ;  /* 0x000000149a147221 */ /* 0x002fe20000010000 */
[----:B------:R-:W-:-:S03]  /*6f60*/  F2FP.F16.F32.PACK_AB R154, R189, R154 ;  /* 0x0000009abd9a723e */ /* 0x000fc600000000ff */
[----:B------:R-:W-:Y:S01]  /*6f70*/  FADD.FTZ R20, R189, R20 ;  /* 0x00000014bd147221 */ /* 0x000fe20000010000 */
[----:B------:R-:W-:-:S06]  /*6f80*/  WARPGROUP.ARRIVE ;  /* 0x00000000000079c5 */ /* 0x000fcc0000000000 */
        /* <DEDUP_REMOVED lines=19> */
[----:B------:R-:W-:Y:S03]  /*70c0*/  HGMMA.64x256x16.F32 R24, R152, gdesc[UR12].tnspB, R24, gsb0 ;  /* 0x43e0000c98187df0 */ /* 0x000fe60008000818 */
[----:B------:R-:W-:Y:S02]  /*70d0*/  WARPGROUP.DEPBAR.LE gsb0, 0x0 ;  /* 0x00008000000079c5 */ /* 0x000fe40000010000 */
[----:B------:R-:W-:Y:S05]  /*70e0*/  @!P0 BRA `(.L_x_10192) ;  /* 0x0000000000048947 */ /* 0x000fea0003800000 */
[----:B------:R-:W-:Y:S01]  /*70f0*/  BPT.TRAP 0x1 ;  /* 0x000000040000795c */ /* 0x000fe20000300000 */
.L_x_10192:
[----:B------:R-:W-:Y:S01]  /*7100*/  UIADD3 UR5, UR5, 0x32460, URZ ;  /* 0x0003246005057890 */ /* 0x000fe2000fffe03f */
[----:B------:R-:W-:Y:S02]  /*7110*/  IMAD.MOV.U32 R21, RZ, RZ, R171 ;  /* 0x000000ffff157224 */ /* 0x000fe400078e00ab */
[----:B------:R-:W-:Y:S01]  /*7120*/  IMAD.MOV.U32 R209, RZ, RZ, R165 ;  /* 0x000000ffffd17224 */ /* 0x000fe200078e00a5 */
[----:B------:R-:W-:-:S09]  /*7130*/  UPRMT UR5, UR54, 0x654, UR5 ;  /* 0x0000065436057896 */ /* 0x000fd20008000005 */
[----:B------:R-:W-:Y:S01]  /*7140*/  SYNCS.ARRIVE.TRANS64.RED.A1T0 RZ, [UR5], RZ ;  /* 0x000000ffffff79a7 */ /* 0x000fe20008100405 */
[----:B------:R-:W-:Y:S05]  /*7150*/  @P1 BRA `(.L_x_10193) ;  /* 0xffffffd4009c1947 */ /* 0x000fea000383ffff */
.L_x_10182:
[----:B------:R-:W2:Y:S01]  /*7160*/  LDL.LU R152, [R1+0x1c] ;  /* 0x00001c0001987983 */ /* 0x000ea20000300800 */
[----:B------:R-:W-:Y:S01]  /*7170*/  UIADD3 UR38, UR38, 0x1, URZ ;  /* 0x0000000126267890 */ /* 0x000fe2000fffe03f */
[----:B------:R0:W-:Y:S06]  /*7180*/  BAR.ARV R0, 0x100 ;  /* 0x000400000000751d */ /* 0x0001ec0000002000 */
[----:B------:R-:W-:Y:S02]  /*7190*/  UISETP.NE.AND UP0, UPT, UR38, 0x2, UPT ;  /* 0x000000022600788c */ /* 0x000fe4000bf05270 */
[----:B------:R-:W-:Y:S06]  /*71a0*/  BAR.ARV 0x8, 0x180 ;  /* 0x0206000000007b1d */ /* 0x000fec0000002000 */
[----:B------:R-:W-:Y:S01]  /*71b0*/  PLOP3.LUT P0, PT, PT, PT, PT, 0x8, 0x0 ;  /* 0x000000000000781c */ /* 0x000fe20003f0e170 */
[----:B------:R-:W-:Y:S01]  /*71c0*/  USEL UR38, UR38, URZ, UP0 ;  /* 0x0000003f26267287 */ /* 0x000fe20008000000 */
[----:B------:R-:W1:Y:S04]  /*71d0*/  SHFL.BFLY PT, R3, R20, 0x2, 0x1f ;  /* 0x0c401f0014037f89 */ /* 0x000e6800000e0000 */
[----:B------:R-:W3:Y:S01]  /*71e0*/  SHFL.BFLY PT, R5, R208, 0x2, 0x1f ;  /* 0x0c401f00d0057f89 */ /* 0x000ee200000e0000 */
[----:B-1----:R-:W-:Y:S01]  /*71f0*/  FADD.FTZ R6, R3, R20 ;  /* 0x0000001403067221 */ /* 0x002fe20000010000 */
[----:B---3--:R-:W-:-:S04]  /*7200*/  FADD.FTZ R7, R5, R208 ;  /* 0x000000d005077221 */ /* 0x008fc80000010000 */
[----:B------:R-:W1:Y:S01]  /*7210*/  SHFL.BFLY PT, R3, R6, 0x1, 0x1f ;  /* 0x0c201f0006037f89 */ /* 0x000e6200000e0000 */
[----:B------:R-:W-:-:S03]  /*7220*/  IMAD.MOV.U32 R5, RZ, RZ, RZ ;  /* 0x000000ffff057224 */ /* 0x000fc600078e00ff */
[----:B------:R-:W3:Y:S01]  /*7230*/  SHFL.BFLY PT, R2, R7, 0x1, 0x1f ;  /* 0x0c201f0007027f89 */ /* 0x000ee200000e0000 */
[----:B-1----:R-:W-:Y:S01]  /*7240*/  FADD.FTZ R8, R6, R3 ;  /* 0x0000000306087221 */ /* 0x002fe20000010000 */
[----:B------:R-:W-:Y:S02]  /*7250*/  IMAD.U32 R6, RZ, RZ, UR10 ;  /* 0x0000000aff067e24 */ /* 0x000fe4000f8e00ff */
[----:B---3--:R-:W-:Y:S02]  /*7260*/  FADD.FTZ R3, R7, R2 ;  /* 0x0000000207037221 */ /* 0x008fe40000010000 */
[----:B------:R-:W-:Y:S01]  /*7270*/  FSETP.NE.FTZ.AND P1, PT, R8, RZ, PT ;  /* 0x000000ff0800720b */ /* 0x000fe20003f35000 */
[----:B------:R-:W-:Y:S02]  /*7280*/  IMAD.MOV.U32 R2, RZ, RZ, RZ ;  /* 0x000000ffff027224 */ /* 0x000fe400078e00ff */
[----:B------:R-:W-:-:S10]  /*7290*/  FSETP.NE.FTZ.AND P2, PT, R3, RZ, PT ;  /* 0x000000ff0300720b */ /* 0x000fd40003f55000 */
[----:B------:R-:W1:Y:S01]  /*72a0*/  @P1 MUFU.RCP R5, R8 ;  /* 0x0000000800051308 */ /* 0x000e620000001000 */
[----:B------:R-:W-:-:S07]  /*72b0*/  @P1 FMUL.FTZ R6, R6, 0.69314718246459960938 ;  /* 0x3f31721806061820 */ /* 0x000fce0000410000 */
[----:B------:R-:W3:Y:S08]  /*72c0*/  @P1 MUFU.LG2 R4, R8 ;  /* 0x0000000800041308 */ /* 0x000ef00000000c00 */
[----:B------:R-:W4:Y:S01]  /*72d0*/  @P2 MUFU.LG2 R7, R3 ;  /* 0x0000000300072308 */ /* 0x000f220000000c00 */
[-C--:B-1----:R-:W-:Y:S01]  /*72e0*/  FMUL.FTZ R24, R24, R5.reuse ;  /* 0x0000000518187220 */ /* 0x082fe20000410000 */
[-C--:B------:R-:W-:Y:S01]  /*72f0*/  FMUL.FTZ R25, R25, R5.reuse ;  /* 0x0000000519197220 */ /* 0x080fe20000410000 */
[-C--:B------:R-:W-:Y:S01]  /*7300*/  FMUL.FTZ R28, R28, R5.reuse ;  /* 0x000000051c1c7220 */ /* 0x080fe20000410000 */
[-C--:B------:R-:W-:Y:S01]  /*7310*/  FMUL.FTZ R29, R29, R5.reuse ;  /* 0x000000051d1d7220 */ /* 0x080fe20000410000 */
[-C--:B------:R-:W-:Y:S01]  /*7320*/  FMUL.FTZ R32, R32, R5.reuse ;  /* 0x0000000520207220 */ /* 0x080fe20000410000 */
[-C--:B------:R-:W-:Y:S01]  /*7330*/  FMUL.FTZ R33, R33, R5.reuse ;  /* 0x0000000521217220 */ /* 0x080fe20000410000 */
[-C--:B------:R-:W-:Y:S01]  /*7340*/  FMUL.FTZ R36, R36, R5.reuse ;  /* 0x0000000524247220 */ /* 0x080fe20000410000 */
[----:B------:R1:W5:Y:S01]  /*7350*/  @P2 MUFU.RCP R2, R3 ;  /* 0x0000000300022308 */ /* 0x0003620000001000 */
        /* <DEDUP_REMOVED lines=58> */
[----:B---3--:R-:W-:Y:S01]  /*7700*/  @P1 FMUL.FTZ R4, R4, 0.69314718246459960938 ;  /* 0x3f31721804041820 */ /* 0x008fe20000410000 */
[----:B----4-:R-:W-:Y:S01]  /*7710*/  @P2 FMUL.FTZ R7, R7, 0.69314718246459960938 ;  /* 0x3f31721807072820 */ /* 0x010fe20000410000 */
[----:B-1----:R-:W-:Y:S02]  /*7720*/  IMAD.MOV.U32 R3, RZ, RZ, -0x800000 ;  /* 0xff800000ff037424 */ /* 0x002fe400078e00ff */
[----:B------:R-:W-:Y:S01]  /*7730*/  @P2 FMUL.FTZ R5, R5, 0.69314718246459960938 ;  /* 0x3f31721805052820 */ /* 0x000fe20000410000 */
        /* <DEDUP_REMOVED lines=65> */
[----:B--2---:R-:W-:-:S13]  /*7b50*/  R2UR UR4, R152 ;  /* 0x00000000980472ca */ /* 0x004fda00000e0000 */
[----:B------:R-:W-:-:S06]  /*7b60*/  UIADD3 UR4, UR4, 0x1, URZ ;  /* 0x0000000104047890 */ /* 0x000fcc000fffe03f */
[----:B0-----:R-:W-:Y:S01]  /*7b70*/  IMAD.U32 R0, RZ, RZ, UR4 ;  /* 0x00000004ff007e24 */ /* 0x001fe2000f8e00ff */
[----:B------:R-:W-:-:S04]  /*7b80*/  USEL UR4, URZ, 0x1, UP0 ;  /* 0x000000013f047887 */ /* 0x000fc80008000000 */
[----:B------:R0:W-:Y:S01]  /*7b90*/  STL [R1+0x1c], R0 ;  /* 0x00001c0001007387 */ /* 0x0001e20000100800 */
[----:B------:R-:W-:Y:S01]  /*7ba0*/  ULOP3.LUT UR39, UR39, UR4, URZ, 0x3c, !UPT ;  /* 0x0000000427277292 */ /* 0x000fe2000f8e3c3f */
[----:B0-----:R-:W-:Y:S02]  /*7bb0*/  IMAD.MOV.U32 R0, RZ, RZ, -0x800000 ;  /* 0xff800000ff007424 */ /* 0x001fe400078e00ff */
[----:B------:R-:W-:-:S09]  /*7bc0*/  @P2 FFMA.FTZ R0, R5, R171, R7 ;  /* 0x000000ab05002223 */ /* 0x000fd20000010007 */
.L_x_10168:
[----:B------:R-:W1:Y:S08]  /*7bd0*/  S2UR UR5, SR_CgaCtaId ;  /* 0x00000000000579c3 */ /* 0x000e700000008800 */
[----:B------:R-:W-:Y:S06]  /*7be0*/  BAR.SYNC.DEFER_BLOCKING 0x5, 0x180 ;  /* 0x0146000000007b1d */ /* 0x000fec0000010000 */
[----:B------:R-:W-:Y:S01]  /*7bf0*/  UMOV UR4, 0x400 ;  /* 0x0000040000047882 */ /* 0x000fe20000000000 */
[----:B------:R-:W-:Y:S01]  /*7c00*/  BSSY B0, `(.L_x_10194) ;  /* 0x0000480000007945 */ /* 0x000fe20003800000 */
[----:B-1----:R-:W-:-:S09]  /*7c10*/  ULEA UR9, UR5, UR4, 0x18 ;  /* 0x0000000405097291 */ /* 0x002fd2000f8ec03f */
[----:B------:R-:W1:Y:S02]  /*7c20*/  LDS.128 R4, [UR9+0x324d0] ;  /* 0x0324d009ff047984 */ /* 0x000e640008000c00 */
[----:B-1----:R-:W-:Y:S02]  /*7c30*/  R2UR UR4, R5 ;  /* 0x00000000050472ca */ /* 0x002fe400000e0000 */
[----:B------:R-:W-:Y:S01]  /*7c40*/  R2UR UR5, R7 ;  /* 0x00000000070572ca */ /* 0x000fe200000e0000 */
[----:B------:R-:W-:Y:S06]  /*7c50*/  BAR.ARV 0x4, 0x180 ;  /* 0x0106000000007b1d */ /* 0x000fec0000002000 */
[----:B------:R-:W-:Y:S08]  /*7c60*/  @P0 BRA `(.L_x_10195) ;  /* 0x00000038002c0947 */ /* 0x000ff00003800000 */
[----:B------:R-:W2:Y:S01]  /*7c70*/  LDL R2, [R1+0x30] ;  /* 0x0000300001027983 */ /* 0x000ea20000100800 */
[----:B------:R-:W1:Y:S01]  /*7c80*/  S2UR UR8, SR_SWINHI ;  /* 0x00000000000879c3 */ /* 0x000e620000002f00 */
[----:B------:R-:W-:Y:S01]  /*7c90*/  IMAD.MOV.U32 R152, RZ, RZ, 0x2 ;  /* 0x00000002ff987424 */ /* 0x000fe200078e00ff */
[----:B------:R-:W-:Y:S01]  /*7ca0*/  F2FP.F16.F32.PACK_AB R10, R29, R28 ;  /* 0x0000001c1d0a723e */ /* 0x000fe200000000ff */
[----:B------:R-:W3:Y:S01]  /*7cb0*/  LDL R163, [R1+0x18] ;  /* 0x0000180001a37983 */ /* 0x000ee20000100800 */
[----:B0-----:R-:W-:Y:S01]  /*7cc0*/  F2FP.F16.F32.PACK_AB R11, R31, R30 ;  /* 0x0000001e1f0b723e */ /* 0x001fe200000000ff */
[----:B------:R-:W-:Y:S02]  /*7cd0*/  ULDC.64 UR10, c[0x0][0xd08] ;  /* 0x00034200000a7ab9 */ /* 0x000fe40000000a00 */
[----:B------:R-:W4:Y:S04]  /*7ce0*/  LDL R164, [R1+0x2c] ;  /* 0x00002c0001a47983 */ /* 0x000f280000100800 */
[----:B------:R-:W5:Y:S01]  /*7cf0*/  LDL R162, [R1+0x14] ;  /* 0x0000140001a27983 */ /* 0x000f620000100800 */
[----:B------:R-:W-:Y:S01]  /*7d00*/  UMOV UR6, UR9 ;  /* 0x0000000900067c82 */ /* 0x000fe20008000000 */
[----:B-1----:R-:W-:Y:S01]  /*7d10*/  UMOV UR7, UR8 ;  /* 0x0000000800077c82 */ /* 0x002fe20008000000 */
[----:B------:R-:W-:-:S02]  /*7d20*/  F2FP.F16.F32.PACK_AB R14, R37, R36 ;  /* 0x00000024250e723e */ /* 0x000fc400000000ff */
[----:B------:R-:W-:Y:S01]  /*7d30*/  F2FP.F16.F32.PACK_AB R15, R39, R38 ;  /* 0x00000026270f723e */ /* 0x000fe200000000ff */
[----:B------:R-:W-:Y:S01]  /*7d40*/  BAR.SYNC.DEFER_BLOCKING 0x1, 0x100 ;  /* 0x0044000000007b1d */ /* 0x000fe20000010000 */
[----:B--2---:R-:W-:Y:S01]  /*7d50*/  IMAD.WIDE R152, R2, R152, UR6 ;  /* 0x0000000602987e25 */ /* 0x004fe2000f8e0298 */
[----:B---3--:R-:W-:Y:S02]  /*7d60*/  R2UR UR12, R163 ;  /* 0x00000000a30c72ca */ /* 0x008fe400000e0000 */
[C---:B------:R-:W-:Y:S02]  /*7d70*/  IADD3 R13, P4, R152.reuse, 0x20, RZ ;  /* 0x00000020980d7810 */ /* 0x040fe40007f9e0ff */
[C---:B------:R-:W-:Y:S02]  /*7d80*/  LOP3.LUT R9, R152.reuse, 0x380, RZ, 0xc0, !PT ;  /* 0x0000038098097812 */ /* 0x040fe400078ec0ff */
[----:B------:R-:W-:Y:S02]  /*7d90*/  IADD3 R5, P0, R152, 0xc060, RZ ;  /* 0x0000c06098057810 */ /* 0x000fe40007f1e0ff */
[----:B------:R-:W-:-:S02]  /*7da0*/  LOP3.LUT R12, R13, 0x380, RZ, 0xc0, !PT ;  /* 0x000003800d0c7812 */ /* 0x000fc400078ec0ff */
[----:B------:R-:W-:Y:S02]  /*7db0*/  IADD3 R17, P3, R152, 0x40, RZ ;  /* 0x0000004098117810 */ /* 0x000fe40007f7e0ff */
[----:B------:R-:W-:Y:S02]  /*7dc0*/  SHF.R.U64 R9, R9, 0x3, RZ ;  /* 0x0000000309097819 */ /* 0x000fe400000012ff */
[----:B------:R-:W-:Y:S02]  /*7dd0*/  LOP3.LUT R4, R5, 0x380, RZ, 0xc0, !PT ;  /* 0x0000038005047812 */ /* 0x000fe400078ec0ff */
[----:B------:R-:W-:Y:S02]  /*7de0*/  SHF.R.U64 R12, R12, 0x3, RZ ;  /* 0x000000030c0c7819 */ /* 0x000fe400000012ff */
[----:B------:R-:W-:Y:S02]  /*7df0*/  LOP3.LUT R16, R17, 0x380, RZ, 0xc0, !PT ;  /* 0x0000038011107812 */ /* 0x000fe400078ec0ff */
[----:B------:R-:W-:Y:S01]  /*7e00*/  LOP3.LUT R8, R9, R152, RZ, 0x3c, !PT ;  /* 0x0000009809087212 */ /* 0x000fe200078e3cff */
[----:B------:R-:W-:Y:S01]  /*7e10*/  IMAD.MOV.U32 R9, RZ, RZ, R153 ;  /* 0x000000ffff097224 */ /* 0x000fe200078e0099 */
[----:B------:R-:W-:-:S02]  /*7e20*/  SHF.R.U64 R4, R4, 0x3, RZ ;  /* 0x0000000304047819 */ /* 0x000fc400000012ff */
[----:B------:R-:W-:Y:S02]  /*7e30*/  IADD3 R157, P5, R152, 0x60, RZ ;  /* 0x00000060989d7810 */ /* 0x000fe40007fbe0ff */
[----:B------:R-:W-:Y:S01]  /*7e40*/  LOP3.LUT R12, R12, R13, RZ, 0x3c, !PT ;  /* 0x0000000d0c0c7212 */ /* 0x000fe200078e3cff */
[----:B------:R-:W-:Y:S01]  /*7e50*/  IMAD.X R13, RZ, RZ, R153, P4 ;  /* 0x000000ffff0d7224 */ /* 0x000fe200020e0699 */
[----:B------:R-:W-:Y:S02]  /*7e60*/  SHF.R.U64 R16, R16, 0x3, RZ ;  /* 0x0000000310107819 */ /* 0x000fe400000012ff */
[----:B------:R-:W-:Y:S02]  /*7e70*/  LOP3.LUT R4, R4, R5, RZ, 0x3c, !PT ;  /* 0x0000000504047212 */ /* 0x000fe400078e3cff */
[----:B------:R-:W-:Y:S02]  /*7e80*/  LOP3.LUT R156, R157, 0x380, RZ, 0xc0, !PT ;  /* 0x000003809d9c7812 */ /* 0x000fe400078ec0ff */
[----:B------:R-:W-:-:S02]  /*7e90*/  MOV R5, R8 ;  /* 0x0000000800057202 */ /* 0x000fc40000000f00 */
[----:B------:R-:W-:Y:S02]  /*7ea0*/  F2FP.F16.F32.PACK_AB R8, R25, R24 ;  /* 0x000000181908723e */ /* 0x000fe400000000ff */
[----:B------:R-:W-:Y:S02]  /*7eb0*/  F2FP.F16.F32.PACK_AB R9, R27, R26 ;  /* 0x0000001a1b09723e */ /* 0x000fe400000000ff */
[----:B------:R-:W-:Y:S01]  /*7ec0*/  LOP3.LUT R16, R16, R17, RZ, 0x3c, !PT ;  /* 0x0000001110107212 */ /* 0x000fe200078e3cff */
[----:B------:R-:W-:Y:S01]  /*7ed0*/  IMAD.X R17, RZ, RZ, R153, P3 ;  /* 0x000000ffff117224 */ /* 0x000fe200018e0699 */
[----:B------:R-:W-:Y:S02]  /*7ee0*/  MOV R2, R12 ;  /* 0x0000000c00027202 */ /* 0x000fe40000000f00 */
[----:B------:R-:W-:Y:S02]  /*7ef0*/  SHF.R.U64 R156, R156, 0x3, RZ ;  /* 0x000000039c9c7819 */ /* 0x000fe400000012ff */
[----:B------:R-:W-:-:S02]  /*7f00*/  F2FP.F16.F32.PACK_AB R12, R33, R32 ;  /* 0x00000020210c723e */ /* 0x000fc400000000ff */
[----:B------:R-:W-:Y:S02]  /*7f10*/  F2FP.F16.F32.PACK_AB R13, R35, R34 ;  /* 0x00000022230d723e */ /* 0x000fe400000000ff */
[C---:B------:R-:W-:Y:S01]  /*7f20*/  IADD3 R19, P4, R152.reuse, 0x4000, RZ ;  /* 0x0000400098137810 */ /* 0x040fe20007f9e0ff */
[----:B------:R0:W-:Y:S01]  /*7f30*/  STSM.16.M88.4 [R5], R8 ;  /* 0x0000000805007844 */ /* 0x0001e20000000200 */
[----:B------:R-:W-:Y:S02]  /*7f40*/  IADD3 R7, P3, R152, 0x8020, RZ ;  /* 0x0000802098077810 */ /* 0x000fe40007f7e0ff */
[----:B------:R-:W-:Y:S01]  /*7f50*/  LOP3.LUT R156, R156, R157, RZ, 0x3c, !PT ;  /* 0x0000009d9c9c7212 */ /* 0x000fe200078e3cff */
[----:B------:R1:W-:Y:S01]  /*7f60*/  STSM.16.M88.4 [R2], R12 ;  /* 0x0000000c02007844 */ /* 0x0003e20000000200 */
[----:B------:R-:W-:Y:S01]  /*7f70*/  MOV R17, R16 ;  /* 0x0000001000117202 */ /* 0x000fe20000000f00 */
[----:B------:R-:W-:Y:S01]  /*7f80*/  IMAD.X R157, RZ, RZ, R153, P5 ;  /* 0x000000ffff9d7224 */ /* 0x000fe200028e0699 */
[----:B------:R-:W-:-:S02]  /*7f90*/  LOP3.LUT R18, R19, 0x380, RZ, 0xc0, !PT ;  /* 0x0000038013127812 */ /* 0x000fc400078ec0ff */
[----:B------:R-:W-:Y:S02]  /*7fa0*/  LOP3.LUT R16, R7, 0x380, RZ, 0xc0, !PT ;  /* 0x0000038007107812 */ /* 0x000fe400078ec0ff */
[----:B------:R-:W-:Y:S02]  /*7fb0*/  SHF.R.U64 R18, R18, 0x3, RZ ;  /* 0x0000000312127819 */ /* 0x000fe400000012ff */
[----:B0-----:R-:W-:Y:S02]  /*7fc0*/  F2FP.F16.F32.PACK_AB R8, R41, R40 ;  /* 0x000000282908723e */ /* 0x001fe400000000ff */
[----:B------:R-:W-:Y:S02]  /*7fd0*/  F2FP.F16.F32.PACK_AB R9, R43, R42 ;  /* 0x0000002a2b09723e */ /* 0x000fe400000000ff */
[----:B------:R-:W-:Y:S02]  /*7fe0*/  F2FP.F16.F32.PACK_AB R10, R45, R44 ;  /* 0x0000002c2d0a723e */ /* 0x000fe400000000ff */
[----:B------:R-:W-:-:S02]  /*7ff0*/  F2FP.F16.F32.PACK_AB R11, R47, R46 ;  /* 0x0000002e2f0b723e */ /* 0x000fc400000000ff */
[----:B-1----:R-:W-:-:S03]  /*8000*/  IADD3 R2, P5, R152, 0x4020, RZ ;  /* 0x0000402098027810 */ /* 0x002fc60007fbe0ff */
[----:B------:R0:W-:Y:S01]  /*8010*/  STSM.16.M88.4 [R17], R8 ;  /* 0x0000000811007844 */ /* 0x0001e20000000200 */
[----:B------:R-:W-:Y:S02]  /*8020*/  SHF.R.U64 R16, R16, 0x3, RZ ;  /* 0x0000000310107819 */ /* 0x000fe400000012ff */
[----:B------:R-:W-:Y:S01]  /*8030*/  LOP3.LUT R18, R18, R19, RZ, 0x3c, !PT ;  /* 0x0000001312127212 */ /* 0x000fe200078e3cff */
[----:B------:R-:W-:Y:S01]  /*8040*/  IMAD.X R19, RZ, RZ, R153, P4 ;  /* 0x000000ffff137224 */ /* 0x000fe200020e0699 */
[----:B------:R-:W-:Y:S02]  /*8050*/  LOP3.LUT R16, R16, R7, RZ, 0x3c, !PT ;  /* 0x0000000710107212 */ /* 0x000fe400078e3cff */
[----:B------:R-:W-:Y:S02]  /*8060*/  IADD3 R5, P4, R152, 0x4040, RZ ;  /* 0x0000404098057810 */ /* 0x000fe40007f9e0ff */
[----:B------:R-:W-:Y:S02]  /*8070*/  MOV R7, R156 ;  /* 0x0000009c00077202 */ /* 0x000fe40000000f00 */
[----:B0-----:R-:W-:-:S02]  /*8080*/  LOP3.LUT R9, R2, 0x380, RZ, 0xc0, !PT ;  /* 0x0000038002097812 */ /* 0x001fc400078ec0ff */
[----:B------:R-:W-:Y:S02]  /*8090*/  F2FP.F16.F32.PACK_AB R12, R49, R48 ;  /* 0x00000030310c723e */ /* 0x000fe400000000ff */
[----:B------:R-:W-:Y:S02]  /*80a0*/  SHF.R.U64 R9, R9, 0x3, RZ ;  /* 0x0000000309097819 */ /* 0x000fe400000012ff */
[----:B------:R-:W-:Y:S02]  /*80b0*/  F2FP.F16.F32.PACK_AB R13, R51, R50 ;  /* 0x00000032330d723e */ /* 0x000fe400000000ff */
[----:B------:R-:W-:Y:S02]  /*80c0*/  F2FP.F16.F32.PACK_AB R14, R53, R52 ;  /* 0x00000034350e723e */ /* 0x000fe400000000ff */
[----:B------:R-:W-:Y:S02]  /*80d0*/  F2FP.F16.F32.PACK_AB R15, R55, R54 ;  /* 0x00000036370f723e */ /* 0x000fe400000000ff */
[----:B------:R-:W-:-:S02]  /*80e0*/  LOP3.LUT R160, R9, R2, RZ, 0x3c, !PT ;  /* 0x0000000209a07212 */ /* 0x000fc400078e3cff */
[----:B------:R-:W-:Y:S01]  /*80f0*/  LOP3.LUT R2, R5, 0x380, RZ, 0xc0, !PT ;  /* 0x0000038005027812 */ /* 0x000fe200078ec0ff */
[--C-:B------:R-:W-:Y:S01]  /*8100*/  IMAD.X R161, RZ, RZ, R153.reuse, P5 ;  /* 0x000000ffffa17224 */ /* 0x100fe200028e0699 */
[----:B------:R0:W-:Y:S01]  /*8110*/  STSM.16.M88.4 [R7], R12 ;  /* 0x0000000c07007844 */ /* 0x0001e20000000200 */
[C---:B------:R-:W-:Y:S02]  /*8120*/  IADD3 R158, P5, R152.reuse, 0x4060, RZ ;  /* 0x00004060989e7810 */ /* 0x040fe40007fbe0ff */
[----:B------:R-:W-:Y:S01]  /*8130*/  IADD3 R157, P6, R152, 0x8000, RZ ;  /* 0x00008000989d7810 */ /* 0x000fe20007fde0ff */
[----:B------:R-:W-:Y:S01]  /*8140*/  IMAD.X R17, RZ, RZ, R153, P3 ;  /* 0x000000ffff117224 */ /* 0x000fe200018e0699 */
[----:B------:R-:W-:Y:S02]  /*8150*/  LOP3.LUT R159, R158, 0x380, RZ, 0xc0, !PT ;  /* 0x000003809e9f7812 */ /* 0x000fe400078ec0ff */
[----:B------:R-:W-:Y:S02]  /*8160*/  LOP3.LUT R156, R157, 0x380, RZ, 0xc0, !PT ;  /* 0x000003809d9c7812 */ /* 0x000fe400078ec0ff */
[----:B------:R-:W-:-:S02]  /*8170*/  IADD3 R155, P1, R152, 0x8040, RZ ;  /* 0x00008040989b7810 */ /* 0x000fc40007f3e0ff */
[----:B0-----:R-:W-:Y:S02]  /*8180*/  MOV R7, R18 ;  /* 0x0000001200077202 */ /* 0x001fe40000000f00 */
[----:B------:R-:W-:Y:S01]  /*8190*/  SHF.R.U64 R18, R2, 0x3, RZ ;  /* 0x0000000302127819 */ /* 0x000fe200000012ff */
[----:B------:R-:W-:-:S03]  /*81a0*/  IMAD.X R19, RZ, RZ, R153, P4 ;  /* 0x000000ffff137224 */ /* 0x000fc600020e0699 */
[----:B------:R-:W-:Y:S02]  /*81b0*/  LOP3.LUT R18, R18, R5, RZ, 0x3c, !PT ;  /* 0x0000000512127212 */ /* 0x000fe400078e3cff */
[----:B------:R-:W-:Y:S02]  /*81c0*/  SHF.R.U64 R159, R159, 0x3, RZ ;  /* 0x000000039f9f7819 */ /* 0x000fe400000012ff */
[----:B------:R-:W-:Y:S02]  /*81d0*/  F2FP.F16.F32.PACK_AB R8, R57, R56 ;  /* 0x000000383908723e */ /* 0x000fe400000000ff */
[----:B------:R-:W-:Y:S02]  /*81e0*/  F2FP.F16.F32.PACK_AB R9, R59, R58 ;  /* 0x0000003a3b09723e */ /* 0x000fe400000000ff */
[----:B------:R-:W-:Y:S02]  /*81f0*/  F2FP.F16.F32.PACK_AB R10, R61, R60 ;  /* 0x0000003c3d0a723e */ /* 0x000fe400000000ff */
[----:B------:R-:W-:-:S02]  /*8200*/  F2FP.F16.F32.PACK_AB R11, R63, R62 ;  /* 0x0000003e3f0b723e */ /* 0x000fc400000000ff */
[----:B------:R-:W-:Y:S02]  /*8210*/  MOV R160, R160 ;  /* 0x000000a000a07202 */ /* 0x000fe40000000f00 */
[----:B------:R-:W-:Y:S02]  /*8220*/  F2FP.F16.F32.PACK_AB R12, R65, R64 ;  /* 0x00000040410c723e */ /* 0x000fe400000000ff */
[----:B------:R-:W-:Y:S02]  /*8230*/  F2FP.F16.F32.PACK_AB R13, R67, R66 ;  /* 0x00000042430d723e */ /* 0x000fe400000000ff */
[----:B------:R-:W-:Y:S02]  /*8240*/  F2FP.F16.F32.PACK_AB R14, R69, R68 ;  /* 0x00000044450e723e */ /* 0x000fe400000000ff */
[----:B------:R-:W-:Y:S02]  /*8250*/  F2FP.F16.F32.PACK_AB R15, R71, R70 ;  /* 0x00000046470f723e */ /* 0x000fe400000000ff */
[----:B------:R-:W-:-:S02]  /*8260*/  MOV R2, R16 ;  /* 0x0000001000027202 */ /* 0x000fc40000000f00 */
[----:B------:R-:W-:Y:S02]  /*8270*/  MOV R5, R18 ;  /* 0x0000001200057202 */ /* 0x000fe40000000f00 */
[----:B------:R-:W-:Y:S02]  /*8280*/  SHF.R.U64 R156, R156, 0x3, RZ ;  /* 0x000000039c9c7819 */ /* 0x000fe400000012ff */
[----:B------:R-:W-:Y:S02]  /*8290*/  F2FP.F16.F32.PACK_AB R16, R73, R72 ;  /* 0x000000484910723e */ /* 0x000fe400000000ff */
[----:B------:R-:W-:Y:S02]  /*82a0*/  F2FP.F16.F32.PACK_AB R17, R75, R74 ;  /* 0x0000004a4b11723e */ /* 0x000fe400000000ff */
[----:B------:R-:W-:Y:S02]  /*82b0*/  F2FP.F16.F32.PACK_AB R18, R77, R76 ;  /* 0x0000004c4d12723e */ /* 0x000fe400000000ff */
[----:B------:R-:W-:-:S02]  /*82c0*/  F2FP.F16.F32.PACK_AB R19, R79, R78 ;  /* 0x0000004e4f13723e */ /* 0x000fc400000000ff */
[----:B------:R-:W-:Y:S01]  /*82d0*/  LOP3.LUT R154, R155, 0x380, RZ, 0xc0, !PT ;  /* 0x000003809b9a7812 */ /* 0x000fe200078ec0ff */
[----:B------:R0:W-:Y:S01]  /*82e0*/  STSM.16.M88.4 [R7], R8 ;  /* 0x0000000807007844 */ /* 0x0001e20000000200 */
[----:B------:R-:W-:Y:S01]  /*82f0*/  LOP3.LUT R158, R159, R158, RZ, 0x3c, !PT ;  /* 0x0000009e9f9e7212 */ /* 0x000fe200078e3cff */
[--C-:B------:R-:W-:Y:S01]  /*8300*/  IMAD.X R159, RZ, RZ, R153.reuse, P5 ;  /* 0x000000ffff9f7224 */ /* 0x100fe200028e0699 */
[----:B------:R-:W-:Y:S01]  /*8310*/  IADD3 R22, P4, R152, 0x8060, RZ ;  /* 0x0000806098167810 */ /* 0x000fe20007f9e0ff */
[----:B------:R1:W-:Y:S01]  /*8320*/  STSM.16.M88.4 [R160], R12 ;  /* 0x0000000ca0007844 */ /* 0x0003e20000000200 */
[----:B------:R-:W-:Y:S01]  /*8330*/  LOP3.LUT R156, R156, R157, RZ, 0x3c, !PT ;  /* 0x0000009d9c9c7212 */ /* 0x000fe200078e3cff */
[----:B------:R-:W-:Y:S01]  /*8340*/  IMAD.X R157, RZ, RZ, R153, P6 ;  /* 0x000000ffff9d7224 */ /* 0x000fe200030e0699 */
[----:B------:R-:W-:Y:S01]  /*8350*/  SHF.R.U64 R154, R154, 0x3, RZ ;  /* 0x000000039a9a7819 */ /* 0x000fe200000012ff */
[----:B------:R2:W-:Y:S01]  /*8360*/  STSM.16.M88.4 [R5], R16 ;  /* 0x0000001005007844 */ /* 0x0005e20000000200 */
[----:B------:R-:W-:-:S02]  /*8370*/  IADD3 R21, P2, R152, 0xc040, RZ ;  /* 0x0000c04098157810 */ /* 0x000fc40007f5e0ff */
[----:B------:R-:W-:Y:S02]  /*8380*/  MOV R158, R158 ;  /* 0x0000009e009e7202 */ /* 0x000fe40000000f00 */
[----:B------:R-:W-:Y:S01]  /*8390*/  LOP3.LUT R154, R154, R155, RZ, 0x3c, !PT ;  /* 0x0000009b9a9a7212 */ /* 0x000fe200078e3cff */
[----:B------:R-:W-:Y:S01]  /*83a0*/  IMAD.X R155, RZ, RZ, R153, P1 ;  /* 0x000000ffff9b7224 */ /* 0x000fe200008e0699 */
[----:B0-----:R-:W-:Y:S02]  /*83b0*/  F2FP.F16.F32.PACK_AB R8, R81, R80 ;  /* 0x000000505108723e */ /* 0x001fe400000000ff */
[----:B------:R-:W-:Y:S02]  /*83c0*/  F2FP.F16.F32.PACK_AB R9, R83, R82 ;  /* 0x000000525309723e */ /* 0x000fe400000000ff */
[----:B-1----:R-:W-:Y:S02]  /*83d0*/  IADD3 R160, P3, R152, 0xc020, RZ ;  /* 0x0000c02098a07810 */ /* 0x002fe40007f7e0ff */
[----:B------:R-:W-:-:S02]  /*83e0*/  F2FP.F16.F32.PACK_AB R10, R85, R84 ;  /* 0x00000054550a723e */ /* 0x000fc400000000ff */
[----:B--2---:R-:W-:Y:S02]  /*83f0*/  LOP3.LUT R5, R22, 0x380, RZ, 0xc0, !PT ;  /* 0x0000038016057812 */ /* 0x004fe400078ec0ff */
[----:B------:R-:W-:Y:S02]  /*8400*/  F2FP.F16.F32.PACK_AB R11, R87, R86 ;  /* 0x00000056570b723e */ /* 0x000fe400000000ff */
[----:B------:R-:W-:Y:S02]  /*8410*/  MOV R156, R156 ;  /* 0x0000009c009c7202 */ /* 0x000fe40000000f00 */
[----:B------:R-:W-:Y:S02]  /*8420*/  SHF.R.U64 R5, R5, 0x3, RZ ;  /* 0x0000000305057819 */ /* 0x000fe400000012ff */
[----:B------:R-:W-:Y:S02]  /*8430*/  LOP3.LUT R7, R160, 0x380, RZ, 0xc0, !PT ;  /* 0x00000380a0077812 */ /* 0x000fe400078ec0ff */
[----:B------:R-:W-:Y:S01]  /*8440*/  IADD3 R157, P1, R152, 0xc000, RZ ;  /* 0x0000c000989d7810 */ /* 0x000fe20007f3e0ff */
[----:B------:R0:W-:Y:S01]  /*8450*/  STSM.16.M88.4 [R158], R8 ;  /* 0x000000089e007844 */ /* 0x0001e20000000200 */
[----:B------:R-:W-:-:S02]  /*8460*/  LOP3.LUT R20, R21, 0x380, RZ, 0xc0, !PT ;  /* 0x0000038015147812 */ /* 0x000fc400078ec0ff */
[----:B------:R-:W-:Y:S02]  /*8470*/  SHF.R.U64 R7, R7, 0x3, RZ ;  /* 0x0000000307077819 */ /* 0x000fe400000012ff */
[----:B------:R-:W-:Y:S02]  /*8480*/  SHF.R.U64 R20, R20, 0x3, RZ ;  /* 0x0000000314147819 */ /* 0x000fe400000012ff */
[----:B------:R-:W-:Y:S02]  /*8490*/  F2FP.F16.F32.PACK_AB R12, R89, R88 ;  /* 0x00000058590c723e */ /* 0x000fe400000000ff */
[----:B------:R-:W-:Y:S02]  /*84a0*/  F2FP.F16.F32.PACK_AB R13, R91, R90 ;  /* 0x0000005a5b0d723e */ /* 0x000fe400000000ff */
[----:B------:R-:W-:Y:S02]  /*84b0*/  F2FP.F16.F32.PACK_AB R14, R93, R92 ;  /* 0x0000005c5d0e723e */ /* 0x000fe400000000ff */
[----:B0-----:R-:W-:-:S02]  /*84c0*/  LOP3.LUT R10, R5, R22, RZ, 0x3c, !PT ;  /* 0x00000016050a7212 */ /* 0x001fc400078e3cff */
[----:B------:R-:W-:Y:S02]  /*84d0*/  LOP3.LUT R22, R157, 0x380, RZ, 0xc0, !PT ;  /* 0x000003809d167812 */ /* 0x000fe400078ec0ff */
[----:B------:R-:W-:Y:S02]  /*84e0*/  F2FP.F16.F32.PACK_AB R15, R95, R94 ;  /* 0x0000005e5f0f723e */ /* 0x000fe400000000ff */
[----:B------:R-:W-:Y:S02]  /*84f0*/  LOP3.LUT R8, R7, R160, RZ, 0x3c, !PT ;  /* 0x000000a007087212 */ /* 0x000fe400078e3cff */
[----:B------:R-:W-:Y:S01]  /*8500*/  SHF.R.U64 R22, R22, 0x3, RZ ;  /* 0x0000000316167819 */ /* 0x000fe200000012ff */
[--C-:B------:R-:W-:Y:S01]  /*8510*/  IMAD.X R5, RZ, RZ, R153.reuse, P0 ;  /* 0x000000ffff057224 */ /* 0x100fe200000e0699 */
[----:B------:R-:W-:Y:S01]  /*8520*/  LOP3.LUT R20, R20, R21, RZ, 0x3c, !PT ;  /* 0x0000001514147212 */ /* 0x000fe200078e3cff */
[--C-:B------:R-:W-:Y:S01]  /*8530*/  IMAD.X R11, RZ, RZ, R153.reuse, P4 ;  /* 0x000000ffff0b7224 */ /* 0x100fe200020e0699 */
[----:B------:R-:W-:Y:S01]  /*8540*/  F2FP.F16.F32.PACK_AB R16, R97, R96 ;  /* 0x000000606110723e */ /* 0x000fe200000000ff */
[--C-:B------:R-:W-:Y:S01]  /*8550*/  IMAD.X R21, RZ, RZ, R153.reuse, P2 ;  /* 0x000000ffff157224 */ /* 0x100fe200010e0699 */
[----:B------:R-:W-:Y:S01]  /*8560*/  F2FP.F16.F32.PACK_AB R17, R99, R98 ;  /* 0x000000626311723e */ /* 0x000fe200000000ff */
[----:B------:R-:W-:Y:S01]  /*8570*/  IMAD.X R9, RZ, RZ, R153, P3 ;  /* 0x000000ffff097224 */ /* 0x000fe200018e0699 */
[----:B------:R-:W-:-:S02]  /*8580*/  F2FP.F16.F32.PACK_AB R18, R101, R100 ;  /* 0x000000646512723e */ /* 0x000fc400000000ff */
[----:B------:R-:W-:Y:S02]  /*8590*/  F2FP.F16.F32.PACK_AB R19, R103, R102 ;  /* 0x000000666713723e */ /* 0x000fe400000000ff */
[----:B------:R-:W-:Y:S01]  /*85a0*/  MOV R7, R154 ;  /* 0x0000009a00077202 */ /* 0x000fe20000000f00 */
[----:B------:R-:W-:Y:S01]  /*85b0*/  IMAD.X R155, RZ, RZ, R153, P1 ;  /* 0x000000ffff9b7224 */ /* 0x000fe200008e0699 */
[----:B------:R-:W-:Y:S01]  /*85c0*/  LOP3.LUT R154, R22, R157, RZ, 0x3c, !PT ;  /* 0x0000009d169a7212 */ /* 0x000fe200078e3cff */
[----:B------:R-:W0:Y:S01]  /*85d0*/  LDC.64 R152, c[0x0][0xd00] ;  /* 0x00034000ff987b82 */ /* 0x000e220000000a00 */
[----:B------:R1:W-:Y:S01]  /*85e0*/  STSM.16.M88.4 [R156], R12 ;  /* 0x0000000c9c007844 */ /* 0x0003e20000000200 */
[----:B------:R-:W-:-:S03]  /*85f0*/  MOV R22, R10 ;  /* 0x0000000a00167202 */ /* 0x000fc60000000f00 */
[----:B------:R2:W-:Y:S01]  /*8600*/  STSM.16.M88.4 [R2], R16 ;  /* 0x0000001002007844 */ /* 0x0005e20000000200 */
[----:B------:R-:W-:Y:S02]  /*8610*/  MOV R154, R154 ;  /* 0x0000009a009a7202 */ /* 0x000fe40000000f00 */
[----:B------:R-:W-:Y:S02]  /*8620*/  F2FP.F16.F32.PACK_AB R10, R125, R124 ;  /* 0x0000007c7d0a723e */ /* 0x000fe400000000ff */
[----:B------:R-:W-:Y:S02]  /*8630*/  F2FP.F16.F32.PACK_AB R11, R127, R126 ;  /* 0x0000007e7f0b723e */ /* 0x000fe400000000ff */
[----:B-1----:R-:W-:Y:S02]  /*8640*/  F2FP.F16.F32.PACK_AB R12, R105, R104 ;  /* 0x00000068690c723e */ /* 0x002fe400000000ff */
[----:B------:R-:W-:Y:S02]  /*8650*/  F2FP.F16.F32.PACK_AB R13, R107, R106 ;  /* 0x0000006a6b0d723e */ /* 0x000fe400000000ff */
[----:B------:R-:W-:-:S02]  /*8660*/  F2FP.F16.F32.PACK_AB R14, R109, R108 ;  /* 0x0000006c6d0e723e */ /* 0x000fc400000000ff */
[----:B------:R-:W-:Y:S02]  /*8670*/  F2FP.F16.F32.PACK_AB R15, R111, R110 ;  /* 0x0000006e6f0f723e */ /* 0x000fe400000000ff */
[----:B--2---:R-:W-:Y:S02]  /*8680*/  F2FP.F16.F32.PACK_AB R16, R113, R112 ;  /* 0x000000707110723e */ /* 0x004fe400000000ff */
[----:B------:R-:W-:Y:S02]  /*8690*/  F2FP.F16.F32.PACK_AB R17, R115, R114 ;  /* 0x000000727311723e */ /* 0x000fe400000000ff */
[----:B------:R-:W-:Y:S02]  /*86a0*/  F2FP.F16.F32.PACK_AB R18, R117, R116 ;  /* 0x000000747512723e */ /* 0x000fe400000000ff */
[----:B------:R-:W-:Y:S02]  /*86b0*/  F2FP.F16.F32.PACK_AB R19, R119, R118 ;  /* 0x000000767713723e */ /* 0x000fe400000000ff */
[----:B------:R-:W-:-:S02]  /*86c0*/  MOV R2, R8 ;  /* 0x0000000800027202 */ /* 0x000fc40000000f00 */
[----:B------:R-:W-:Y:S02]  /*86d0*/  F2FP.F16.F32.PACK_AB R8, R121, R120 ;  /* 0x000000787908723e */ /* 0x000fe400000000ff */
[----:B------:R-:W-:Y:S01]  /*86e0*/  F2FP.F16.F32.PACK_AB R9, R123, R122 ;  /* 0x0000007a7b09723e */ /* 0x000fe200000000ff */
[----:B------:R1:W-:Y:S01]  /*86f0*/  STSM.16.M88.4 [R7], R12 ;  /* 0x0000000c07007844 */ /* 0x0003e20000000200 */
[----:B------:R-:W-:-:S03]  /*8700*/  MOV R21, R20 ;  /* 0x0000001400157202 */ /* 0x000fc60000000f00 */
[----:B------:R2:W-:Y:S04]  /*8710*/  STSM.16.M88.4 [R22], R16 ;  /* 0x0000001016007844 */ /* 0x0005e80000000200 */
[----:B------:R3:W-:Y:S01]  /*8720*/  STSM.16.M88.4 [R154], R8 ;  /* 0x000000089a007844 */ /* 0x0007e20000000200 */
[----:B-1----:R-:W-:Y:S02]  /*8730*/  F2FP.F16.F32.PACK_AB R12, R129, R128 ;  /* 0x00000080810c723e */ /* 0x002fe400000000ff */
[----:B------:R-:W-:Y:S02]  /*8740*/  F2FP.F16.F32.PACK_AB R13, R131, R130 ;  /* 0x00000082830d723e */ /* 0x000fe400000000ff */
[----:B------:R-:W-:Y:S02]  /*8750*/  F2FP.F16.F32.PACK_AB R14, R133, R132 ;  /* 0x00000084850e723e */ /* 0x000fe400000000ff */
[----:B------:R-:W-:-:S02]  /*8760*/  F2FP.F16.F32.PACK_AB R15, R135, R134 ;  /* 0x00000086870f723e */ /* 0x000fc400000000ff */
[----:B--2---:R-:W-:Y:S02]  /*8770*/  F2FP.F16.F32.PACK_AB R16, R137, R136 ;  /* 0x000000888910723e */ /* 0x004fe400000000ff */
[----:B------:R-:W-:Y:S02]  /*8780*/  F2FP.F16.F32.PACK_AB R17, R139, R138 ;  /* 0x0000008a8b11723e */ /* 0x000fe400000000ff */
[----:B------:R-:W-:Y:S02]  /*8790*/  F2FP.F16.F32.PACK_AB R18, R141, R140 ;  /* 0x0000008c8d12723e */ /* 0x000fe400000000ff */
[----:B------:R-:W-:Y:S02]  /*87a0*/  F2FP.F16.F32.PACK_AB R19, R143, R142 ;  /* 0x0000008e8f13723e */ /* 0x000fe400000000ff */
[----:B------:R-:W-:Y:S02]  /*87b0*/  MOV R7, R4 ;  /* 0x0000000400077202 */ /* 0x000fe40000000f00 */
[----:B---3--:R-:W-:-:S02]  /*87c0*/  F2FP.F16.F32.PACK_AB R8, R145, R144 ;  /* 0x000000909108723e */ /* 0x008fc400000000ff */
[----:B------:R-:W-:Y:S02]  /*87d0*/  F2FP.F16.F32.PACK_AB R9, R147, R146 ;  /* 0x000000929309723e */ /* 0x000fe400000000ff */
[----:B------:R-:W-:Y:S02]  /*87e0*/  F2FP.F16.F32.PACK_AB R10, R149, R148 ;  /* 0x00000094950a723e */ /* 0x000fe400000000ff */
[----:B------:R-:W-:Y:S01]  /*87f0*/  F2FP.F16.F32.PACK_AB R11, R151, R150 ;  /* 0x00000096970b723e */ /* 0x000fe200000000ff */
[----:B------:R1:W-:Y:S04]  /*8800*/  STSM.16.M88.4 [R2], R12 ;  /* 0x0000000c02007844 */ /* 0x0003e80000000200 */
[----:B------:R-:W-:Y:S04]  /*8810*/  STSM.16.M88.4 [R21], R16 ;  /* 0x0000001015007844 */ /* 0x000fe80000000200 */
[----:B------:R2:W-:Y:S01]  /*8820*/  STSM.16.M88.4 [R7], R8 ;  /* 0x0000000807007844 */ /* 0x0005e20000000200 */
[----:B0-----:R-:W-:Y:S01]  /*8830*/  ISETP.NE.U32.AND P0, PT, R152, RZ, PT ;  /* 0x000000ff9800720c */ /* 0x001fe20003f05070 */
[----:B------:R-:W-:-:S03]  /*8840*/  IMAD.SHL.U32 R155, R200, 0x4, RZ ;  /* 0x00000004c89b7824 */ /* 0x000fc600078e00ff */
[----:B------:R-:W-:Y:S02]  /*8850*/  ISETP.NE.AND.EX P0, PT, R153, RZ, PT, P0 ;  /* 0x000000ff9900720c */ /* 0x000fe40003f05300 */
[----:B------:R-:W-:Y:S01]  /*8860*/  SHF.L.U64.HI R20, R200, 0x2, R204 ;  /* 0x00000002c8147819 */ /* 0x000fe200000102cc */
[----:B-1----:R-:W0:Y:S08]  /*8870*/  LDC R13, c[0x0][0xbd4] ;  /* 0x0002f500ff0d7b82 */ /* 0x002e300000000800 */
[----:B------:R-:W-:Y:S01]  /*8880*/  BAR.SYNC.DEFER_BLOCKING 0x1, 0x100 ;  /* 0x0044000000007b1d */ /* 0x000fe20000010000 */
[----:B------:R-:W-:Y:S01]  /*8890*/  IADD3 R4, P1, R155, R152, RZ ;  /* 0x000000989b047210 */ /* 0x000fe20007f3e0ff */
[----:B------:R-:W-:-:S04]  /*88a0*/  IMAD.MOV.U32 R2, RZ, RZ, RZ ;  /* 0x000000ffff027224 */ /* 0x000fc800078e00ff */
[----:B------:R-:W-:Y:S01]  /*88b0*/  IMAD.X R5, R20, 0x1, R153, P1 ;  /* 0x0000000114057824 */ /* 0x000fe200008e0699 */
[----:B------:R-:W-:Y:S01]  /*88c0*/  ISETP.NE.U32.AND P1, PT, RZ, UR10, PT ;  /* 0x0000000aff007c0c */ /* 0x000fe2000bf25070 */
[----:B------:R-:W1:Y:S03]  /*88d0*/  LDC.64 R14, c[0x0][0xca8] ;  /* 0x00032a00ff0e7b82 */ /* 0x000e660000000a00 */
[----:B------:R-:W-:Y:S01]  /*88e0*/  ISETP.NE.AND.EX P1, PT, RZ, UR11, PT, P1 ;  /* 0x0000000bff007c0c */ /* 0x000fe2000bf25310 */
[----:B------:R-:W3:-:S12]  /*88f0*/  @P0 LDG.E R2, desc[UR36][R4.64] ;  /* 0x0000002404020981 */ /* 0x000ed8000c1e1900 */
[----:B--2---:R-:W-:-:S04]  /*8900*/  @P1 IADD3 R8, P2, R155, UR10, RZ ;  /* 0x0000000a9b081c10 */ /* 0x004fc8000ff5e0ff */
[----:B------:R-:W-:Y:S01]  /*8910*/  @P1 IADD3.X R9, R20, UR11, RZ, P2, !PT ;  /* 0x0000000b14091c10 */ /* 0x000fe200097fe4ff */
[----:B------:R-:W-:Y:S01]  /*8920*/  IMAD.MOV.U32 R21, RZ, RZ, 0xab8 ;  /* 0x00000ab8ff157424 */ /* 0x000fe200078e00ff */
[----:B------:R-:W-:-:S03]  /*8930*/  ULDC UR11, c[0x0][0xce8] ;  /* 0x00033a00000b7ab9 */ /* 0x000fc60000000800 */
[----:B------:R2:W3:Y:S01]  /*8940*/  @P1 LDG.E R20, desc[UR36][R8.64] ;  /* 0x0000002408141981 */ /* 0x0004e2000c1e1900 */
[----:B------:R-:W-:-:S04]  /*8950*/  ISETP.NE.AND P2, PT, R202, RZ, PT ;  /* 0x000000ffca00720c */ /* 0x000fc80003f45270 */
[----:B0-----:R-:W-:-:S04]  /*8960*/  SEL R13, R202, R13, P2 ;  /* 0x0000000dca0d7207 */ /* 0x001fc80001000000 */
[----:B------:R-:W-:-:S04]  /*8970*/  ISETP.GT.AND P3, PT, R13, 0x1, PT ;  /* 0x000000010d00780c */ /* 0x000fc80003f64270 */
[----:B------:R-:W-:-:S04]  /*8980*/  SEL R21, R21, 0xa78, P3 ;  /* 0x00000a7815157807 */ /* 0x000fc80001800000 */
[----:B------:R-:W0:Y:S01]  /*8990*/  LDC.64 R10, c[0x0][R21+0x220] ;  /* 0x00008800150a7b82 */ /* 0x000e220000000a00 */
[----:B------:R-:W-:-:S07]  /*89a0*/  ISETP.NE.U32.AND P2, PT, R152, RZ, PT ;  /* 0x000000ff9800720c */ /* 0x000fce0003f45070 */
[----:B--2---:R-:W2:Y:S01]  /*89b0*/  LDC.64 R8, c[0x0][R21+0x218] ;  /* 0x0000860015087b82 */ /* 0x004ea20000000a00 */
[----:B------:R-:W-:Y:S01]  /*89c0*/  ISETP.NE.AND.EX P2, PT, R153, RZ, PT, P2 ;  /* 0x000000ff9900720c */ /* 0x000fe20003f45320 */
[----:B------:R-:W-:-:S03]  /*89d0*/  UISETP.NE.AND UP0, UPT, UR11, 0x1, UPT ;  /* 0x000000010b00788c */ /* 0x000fc6000bf05270 */
[----:B------:R-:W-:-:S03]  /*89e0*/  SEL R200, R200, RZ, !P2 ;  /* 0x000000ffc8c87207 */ /* 0x000fc60005000000 */
[----:B------:R-:W3:Y:S01]  /*89f0*/  LDC.64 R12, c[0x0][R21+0x228] ;  /* 0x00008a00150c7b82 */ /* 0x000ee20000000a00 */
[----:B------:R-:W-:Y:S02]  /*8a00*/  PLOP3.LUT P4, PT, PT, PT, UP0, 0x80, 0x0 ;  /* 0x000000000000781c */ /* 0x000fe40003f8f008 */
[----:B------:R-:W-:Y:S01]  /*8a10*/  SEL R7, R204, RZ, !P2 ;  /* 0x000000ffcc077207 */ /* 0x000fe20005000000 */
[----:B------:R-:W-:Y:S01]  /*8a20*/  IMAD.U32 R18, RZ, RZ, UR12 ;  /* 0x0000000cff127e24 */ /* 0x000fe2000f8e00ff */
[----:B------:R-:W-:Y:S01]  /*8a30*/  @UP0 ULDC UR8, c[0x0][0xcec] ;  /* 0x00033b0000080ab9 */ /* 0x000fe20000000800 */
[-C--:B0-----:R-:W-:Y:S02]  /*8a40*/  IMAD R11, R11, R200.reuse, RZ ;  /* 0x000000c80b0b7224 */ /* 0x081fe400078e02ff */
[----:B-1----:R-:W0:Y:S01]  /*8a50*/  @!P3 LDC R14, c[0x0][0xc50] ;  /* 0x00031400ff0ebb82 */ /* 0x002e220000000800 */
[----:B------:R-:W-:-:S04]  /*8a60*/  IMAD.WIDE.U32 R16, R10, R200, RZ ;  /* 0x000000c80a107225 */ /* 0x000fc800078e00ff */
[----:B------:R-:W-:Y:S02]  /*8a70*/  IMAD R19, R10, R7, R11 ;  /* 0x000000070a137224 */ /* 0x000fe400078e020b */
[-C--:B--2---:R-:W-:Y:S01]  /*8a80*/  IMAD.WIDE.U32 R10, R8, R201.reuse, RZ ;  /* 0x000000c9080a7225 */ /* 0x084fe200078e00ff */
[----:B------:R-:W1:Y:S03]  /*8a90*/  @!P3 LDC R15, c[0x0][0xc54] ;  /* 0x00031500ff0fbb82 */ /* 0x000e660000000800 */
[----:B------:R-:W-:Y:S02]  /*8aa0*/  IMAD R7, R9, R201, RZ ;  /* 0x000000c909077224 */ /* 0x000fe400078e02ff */
[----:B----4-:R-:W-:-:S03]  /*8ab0*/  IMAD R18, R18, 0x80, R164 ;  /* 0x0000008012127824 */ /* 0x010fc600078e02a4 */
[----:B------:R2:W4:Y:S01]  /*8ac0*/  LDC.64 R8, c[0x0][R21+0x210] ;  /* 0x0000840015087b82 */ /* 0x0005220000000a00 */
[----:B------:R-:W-:Y:S01]  /*8ad0*/  IMAD.IADD R22, R17, 0x1, R19 ;  /* 0x0000000111167824 */ /* 0x000fe200078e0213 */
[----:B-----5:R-:W-:Y:S01]  /*8ae0*/  SEL R17, R162, RZ, P3 ;  /* 0x000000ffa2117207 */ /* 0x020fe20001800000 */
[----:B------:R-:W-:Y:S01]  /*8af0*/  IMAD.MOV.U32 R19, RZ, RZ, R18 ;  /* 0x000000ffff137224 */ /* 0x000fe200078e0012 */
[----:B---3--:R-:W-:Y:S01]  /*8b00*/  IADD3 R16, P2, P5, R16, R10, R2 ;  /* 0x0000000a10107210 */ /* 0x008fe20007d5e002 */
[----:B------:R-:W-:Y:S01]  /*8b10*/  @P4 IMAD.HI.U32 R10, R18, UR8, RZ ;  /* 0x00000008120a4c27 */ /* 0x000fe2000f8e00ff */
[----:B------:R-:W-:-:S04]  /*8b20*/  @UP0 ULDC UR8, c[0x0][0xcf0] ;  /* 0x00033c0000080ab9 */ /* 0x000fc80000000800 */
[----:B------:R-:W-:Y:S01]  /*8b30*/  @P4 SHF.R.U32.HI R19, RZ, UR8, R10 ;  /* 0x00000008ff134c19 */ /* 0x000fe2000801160a */
[----:B------:R-:W-:Y:S01]  /*8b40*/  IMAD.IADD R10, R11, 0x1, R7 ;  /* 0x000000010b0a7824 */ /* 0x000fe200078e0207 */
[----:B------:R-:W-:Y:S01]  /*8b50*/  SHF.R.S32.HI R7, RZ, 0x1f, R2 ;  /* 0x0000001fff077819 */ /* 0x000fe20000011402 */
[-C--:B------:R-:W-:Y:S02]  /*8b60*/  IMAD R11, R13, R17.reuse, RZ ;  /* 0x000000110d0b7224 */ /* 0x080fe400078e02ff */
[----:B------:R-:W-:Y:S01]  /*8b70*/  IMAD.WIDE.U32 R12, R12, R17, RZ ;  /* 0x000000110c0c7225 */ /* 0x000fe200078e00ff */
[----:B------:R-:W-:-:S03]  /*8b80*/  IADD3.X R17, R22, R10, R7, P2, P5 ;  /* 0x0000000a16117210 */ /* 0x000fc600017ea407 */
[----:B--2---:R-:W-:Y:S01]  /*8b90*/  IMAD.MOV R21, RZ, RZ, -R19 ;  /* 0x000000ffff157224 */ /* 0x004fe200078e0a13 */
[----:B------:R-:W-:Y:S01]  /*8ba0*/  IADD3 R12, P2, P5, R19, R16, R12 ;  /* 0x00000010130c7210 */ /* 0x000fe20007d5e00c */
[----:B------:R-:W-:Y:S01]  /*8bb0*/  IMAD.IADD R13, R13, 0x1, R11 ;  /* 0x000000010d0d7824 */ /* 0x000fe200078e020b */
[----:B------:R-:W-:Y:S01]  /*8bc0*/  SHF.R.S32.HI R10, RZ, 0x1f, R19 ;  /* 0x0000001fff0a7819 */ /* 0x000fe20000011413 */
[----:B------:R-:W-:-:S03]  /*8bd0*/  IMAD R11, R21, UR11, R18 ;  /* 0x0000000b150b7c24 */ /* 0x000fc6000f8e0212 */
[----:B------:R-:W-:Y:S01]  /*8be0*/  IADD3.X R13, R10, R17, R13, P2, P5 ;  /* 0x000000110a0d7210 */ /* 0x000fe200017ea40d */
[-C--:B----4-:R-:W-:Y:S01]  /*8bf0*/  IMAD R9, R9, R11.reuse, RZ ;  /* 0x0000000b09097224 */ /* 0x090fe200078e02ff */
[----:B------:R-:W-:Y:S01]  /*8c00*/  SHF.R.S32.HI R17, RZ, 0x1f, R11 ;  /* 0x0000001fff117819 */ /* 0x000fe2000001140b */
[----:B------:R-:W-:-:S04]  /*8c10*/  IMAD.WIDE.U32 R12, R8, R11, R12 ;  /* 0x0000000b080c7225 */ /* 0x000fc800078e000c */
[----:B------:R-:W-:Y:S01]  /*8c20*/  IMAD R9, R8, R17, R9 ;  /* 0x0000001108097224 */ /* 0x000fe200078e0209 */
[----:B0-----:R-:W-:Y:S01]  /*8c30*/  LEA R14, P2, R12, R14, 0x2 ;  /* 0x0000000e0c0e7211 */ /* 0x001fe200078410ff */
[----:B------:R-:W-:Y:S02]  /*8c40*/  ULDC UR8, c[0x0][0xb88] ;  /* 0x0002e20000087ab9 */ /* 0x000fe40000000800 */
[----:B------:R-:W-:Y:S01]  /*8c50*/  IMAD.IADD R8, R13, 0x1, R9 ;  /* 0x000000010d087824 */ /* 0x000fe200078e0209 */
[----:B------:R-:W-:-:S04]  /*8c60*/  @P1 R2UR UR8, R20 ;  /* 0x00000000140812ca */ /* 0x000fc800000e0000 */
[----:B-1----:R-:W-:Y:S01]  /*8c70*/  LEA.HI.X R15, R12, R15, R8, 0x2, P2 ;  /* 0x0000000f0c0f7211 */ /* 0x002fe200010f1408 */
[----:B------:R-:W-:Y:S10]  /*8c80*/  @P1 BRA `(.L_x_10196) ;  /* 0x0000000000181947 */ /* 0x000ff40003800000 */
[----:B------:R-:W-:Y:S05]  /*8c90*/  @!P0 BRA `(.L_x_10196) ;  /* 0x0000000000148947 */ /* 0x000fea0003800000 */
[----:B------:R-:W2:Y:S04]  /*8ca0*/  LDG.E R9, desc[UR36][R4.64] ;  /* 0x0000002404097981 */ /* 0x000ea8000c1e1900 */
[----:B------:R-:W3:Y:S01]  /*8cb0*/  LDG.E R8, desc[UR36][R4.64+0x4] ;  /* 0x0000042404087981 */ /* 0x000ee2000c1e1900 */
[----:B--2---:R-:W-:Y:S02]  /*8cc0*/  R2UR UR10, R9 ;  /* 0x00000000090a72ca */ /* 0x004fe400000e0000 */
[----:B---3--:R-:W-:-:S13]  /*8cd0*/  R2UR UR8, R8 ;  /* 0x00000000080872ca */ /* 0x008fda00000e0000 */
[----:B------:R-:W-:-:S12]  /*8ce0*/  UIADD3 UR8, -UR10, UR8, URZ ;  /* 0x000000080a087290 */ /* 0x000fd8000fffe13f */
.L_x_10196:
[----:B------:R-:W2:Y:S04]  /*8cf0*/  LDL R12, [R1+0x28] ;  /* 0x00002800010c7983 */ /* 0x000ea80000100800 */
[----:B------:R-:W3:Y:S01]  /*8d00*/  LDL R10, [R1+0x20] ;  /* 0x00002000010a7983 */ /* 0x000ee20000100800 */
[----:B------:R-:W-:Y:S01]  /*8d10*/  R2UR UR10, R163 ;  /* 0x00000000a30a72ca */ /* 0x000fe200000e0000 */
[----:B------:R-:W-:Y:S02]  /*8d20*/  UIMAD UR8, UR8, UR11, URZ ;  /* 0x0000000b080872a4 */ /* 0x000fe4000f8e023f */
[----:B------:R-:W-:Y:S04]  /*8d30*/  SHFL.IDX PT, R4, R14, RZ, 0x1c1f ;  /* 0x001c1fff0e047589 */ /* 0x000fe800000e0000 */
[----:B------:R-:W0:Y:S04]  /*8d40*/  SHFL.IDX PT, R5, R15, RZ, 0x1c1f ;  /* 0x001c1fff0f057589 */ /* 0x000e2800000e0000 */
[----:B------:R-:W-:Y:S02]  /*8d50*/  SHFL.IDX PT, R8, R14, 0x1, 0x1c1f ;  /* 0x003c1f000e087f89 */ /* 0x000fe400000e0000 */
[----:B------:R-:W-:-:S02]  /*8d60*/  IMAD.U32 R11, RZ, RZ, UR10 ;  /* 0x0000000aff0b7e24 */ /* 0x000fc4000f8e00ff */
[----:B------:R-:W1:Y:S02]  /*8d70*/  SHFL.IDX PT, R9, R15, 0x1, 0x1c1f ;  /* 0x003c1f000f097f89 */ /* 0x000e6400000e0000 */
[----:B--2---:R-:W-:Y:S01]  /*8d80*/  IMAD R11, R11, 0x80, R12 ;  /* 0x000000800b0b7824 */ /* 0x004fe200078e020c */
[----:B---3--:R-:W-:-:S03]  /*8d90*/  LOP3.LUT P0, RZ, R10, 0x3, RZ, 0xc0, !PT ;  /* 0x000000030aff7812 */ /* 0x008fc6000780c0ff */
[C---:B------:R-:W-:Y:S01]  /*8da0*/  VIADD R10, R11.reuse, 0x8 ;  /* 0x000000080b0a7836 */ /* 0x040fe20000000000 */
[C---:B------:R-:W-:Y:S02]  /*8db0*/  ISETP.GE.AND P2, PT, R11.reuse, UR8, PT ;  /* 0x000000080b007c0c */ /* 0x040fe4000bf46270 */
[----:B------:R-:W-:Y:S02]  /*8dc0*/  ISETP.GE.OR P1, PT, R11, UR8, P0 ;  /* 0x000000080b007c0c */ /* 0x000fe40008726670 */
[----:B------:R-:W-:-:S11]  /*8dd0*/  ISETP.GE.OR P0, PT, R10, UR8, P0 ;  /* 0x000000080a007c0c */ /* 0x000fd60008706670 */
[----:B0-----:R0:W-:Y:S04]  /*8de0*/  @!P1 ST.E desc[UR36][R4.64], R3 ;  /* 0x0000000304009985 */ /* 0x0011e8000c101924 */
[----:B-1----:R0:W-:Y:S01]  /*8df0*/  @!P0 ST.E desc[UR36][R8.64], R0 ;  /* 0x0000000008008985 */ /* 0x0021e2000c101924 */
[----:B------:R-:W-:Y:S01]  /*8e00*/  ISETP.GE.AND P0, PT, R10, UR8, PT ;  /* 0x000000080a007c0c */ /* 0x000fe2000bf06270 */
[----:B------:R-:W-:-:S12]  /*8e10*/  @P3 BRA `(.L_x_10197) ;  /* 0x0000001000083947 */ /* 0x000fd80003800000 */
[----:B0-----:R-:W0:Y:S01]  /*8e20*/  S2R R0, SR_TID.X ;  /* 0x0000000000007919 */ /* 0x001e220000002100 */
[----:B------:R-:W-:Y:S01]  /*8e30*/  R2UR UR12, R163 ;  /* 0x00000000a30c72ca */ /* 0x000fe200000e0000 */
[----:B------:R-:W-:Y:S01]  /*8e40*/  @UP0 ULDC UR10, c[0x0][0xcec] ;  /* 0x00033b00000a0ab9 */ /* 0x000fe20000000800 */
[----:B0-----:R-:W-:-:S05]  /*8e50*/  VIADD R0, R0, 0xffffff80 ;  /* 0xffffff8000007836 */ /* 0x001fca0000000000 */
[----:B------:R-:W-:-:S04]  /*8e60*/  SHF.R.S32.HI R3, RZ, 0x1f, R0 ;  /* 0x0000001fff037819 */ /* 0x000fc80000011400 */
[----:B------:R-:W-:-:S04]  /*8e70*/  LEA.HI R3, R3, R0, RZ, 0x3 ;  /* 0x0000000003037211 */ /* 0x000fc800078f18ff */
[----:B------:R-:W-:Y:S02]  /*8e80*/  LOP3.LUT R5, R3, 0xfffffff8, RZ, 0xc0, !PT ;  /* 0xfffffff803057812 */ /* 0x000fe400078ec0ff */
[----:B------:R-:W-:-:S03]  /*8e90*/  SHF.R.S32.HI R3, RZ, 0x3, R3 ;  /* 0x00000003ff037819 */ /* 0x000fc60000011403 */
[----:B------:R-:W-:Y:S02]  /*8ea0*/  IMAD.IADD R20, R0, 0x1, -R5 ;  /* 0x0000000100147824 */ /* 0x000fe400078e0a05 */
[----:B------:R-:W-:Y:S02]  /*8eb0*/  IMAD.MOV.U32 R5, RZ, RZ, 0x2 ;  /* 0x00000002ff057424 */ /* 0x000fe400078e00ff */
[----:B------:R-:W-:-:S04]  /*8ec0*/  IMAD.SHL.U32 R0, R20, 0x8, RZ ;  /* 0x0000000814007824 */ /* 0x000fc800078e00ff */
[----:B------:R-:W-:-:S04]  /*8ed0*/  IMAD R4, R3, 0x40, R0 ;  /* 0x0000004003047824 */ /* 0x000fc800078e0200 */
[----:B------:R-:W-:Y:S01]  /*8ee0*/  IMAD.WIDE R4, R4, R5, UR6 ;  /* 0x0000000604047e25 */ /* 0x000fe2000f8e0205 */
[----:B------:R-:W-:Y:S02]  /*8ef0*/  ULDC.64 UR6, c[0x0][0xba0] ;  /* 0x0002e80000067ab9 */ /* 0x000fe40000000a00 */
[C---:B------:R-:W-:Y:S02]  /*8f00*/  IADD3 R25, P1, R4.reuse, 0x3000, RZ ;  /* 0x0000300004197810 */ /* 0x040fe40007f3e0ff */
        /* <DEDUP_REMOVED lines=14> */
[----:B------:R-:W-:-:S02]  /*8ff0*/  IADD3 R49, P1, R4, 0x9000, RZ ;  /* 0x0000900004317810 */ /* 0x000fc40007f3e0ff */
[C---:B------:R-:W-:Y:S02]  /*9000*/  IADD3 R29, P0, R4.reuse, 0x4000, RZ ;  /* 0x00004000041d7810 */ /* 0x040fe40007f1e0ff */
[C---:B------:R-:W-:Y:S02]  /*9010*/  IADD3 R33, P6, R4.reuse, 0x5000, RZ ;  /* 0x0000500004217810 */ /* 0x040fe40007fde0ff */
[C---:B------:R-:W-:Y:S02]  /*9020*/  IADD3 R37, P5, R4.reuse, 0x6000, RZ ;  /* 0x0000600004257810 */ /* 0x040fe40007fbe0ff */
[C---:B------:R-:W-:Y:S01]  /*9030*/  LOP3.LUT R11, R4.reuse, 0x380, RZ, 0xc0, !PT ;  /* 0x00000380040b7812 */ /* 0x040fe200078ec0ff */
[----:B------:R-:W-:Y:S01]  /*9040*/  IMAD R7, R7, UR6, RZ ;  /* 0x0000000607077c24 */ /* 0x000fe2000f8e02ff */
[C---:B------:R-:W-:Y:S01]  /*9050*/  IADD3 R41, P3, R4.reuse, 0x7000, RZ ;  /* 0x0000700004297810 */ /* 0x040fe20007f7e0ff */
[----:B------:R-:W-:Y:S01]  /*9060*/  IMAD.U32 R77, RZ, RZ, UR12 ;  /* 0x0000000cff4d7e24 */ /* 0x000fe2000f8e00ff */
[----:B------:R-:W-:-:S02]  /*9070*/  IADD3 R45, P2, R4, 0x8000, RZ ;  /* 0x00008000042d7810 */ /* 0x000fc40007f5e0ff */
[----:B------:R-:W-:Y:S01]  /*9080*/  SHF.R.S32.HI R21, RZ, 0x1f, R200 ;  /* 0x0000001fff157819 */ /* 0x000fe200000114c8 */
[----:B------:R-:W-:Y:S01]  /*9090*/  IMAD.U32 R78, RZ, RZ, UR12 ;  /* 0x0000000cff4e7e24 */ /* 0x000fe2000f8e00ff */
[----:B------:R-:W-:Y:S01]  /*90a0*/  LOP3.LUT R48, R49, 0x380, RZ, 0xc0, !PT ;  /* 0x0000038031307812 */ /* 0x000fe200078ec0ff */
[----:B------:R-:W5:Y:S01]  /*90b0*/  LD.E.128 R12, desc[UR36][R12.64] ;  /* 0x000000240c0c7980 */ /* 0x000f62000c101d00 */
[----:B------:R-:W-:Y:S02]  /*90c0*/  LOP3.LUT R28, R29, 0x380, RZ, 0xc0, !PT ;  /* 0x000003801d1c7812 */ /* 0x000fe400078ec0ff */
[----:B------:R-:W-:Y:S01]  /*90d0*/  LOP3.LUT R32, R33, 0x380, RZ, 0xc0, !PT ;  /* 0x0000038021207812 */ /* 0x000fe200078ec0ff */
[----:B------:R-:W5:Y:S01]  /*90e0*/  LD.E.128 R16, desc[UR36][R16.64] ;  /* 0x0000002410107980 */ /* 0x000f62000c101d00 */
[----:B------:R-:W-:Y:S02]  /*90f0*/  LOP3.LUT R36, R37, 0x380, RZ, 0xc0, !PT ;  /* 0x0000038025247812 */ /* 0x000fe400078ec0ff */
[----:B------:R-:W-:Y:S01]  /*9100*/  LOP3.LUT R40, R41, 0x380, RZ, 0xc0, !PT ;  /* 0x0000038029287812 */ /* 0x000fe200078ec0ff */
[----:B------:R-:W5:Y:S01]  /*9110*/  LD.E.128 R24, desc[UR36][R24.64] ;  /* 0x0000002418187980 */ /* 0x000f62000c101d00 */
[----:B------:R-:W-:-:S02]  /*9120*/  LOP3.LUT R44, R45, 0x380, RZ, 0xc0, !PT ;  /* 0x000003802d2c7812 */ /* 0x000fc400078ec0ff */
[----:B------:R-:W-:Y:S02]  /*9130*/  SHF.R.U64 R48, R48, 0x3, RZ ;  /* 0x0000000330307819 */ /* 0x000fe400000012ff */
[----:B------:R-:W-:Y:S02]  /*9140*/  SHF.R.U64 R28, R28, 0x3, RZ ;  /* 0x000000031c1c7819 */ /* 0x000fe400000012ff */
[----:B------:R-:W-:Y:S02]  /*9150*/  SHF.R.U64 R32, R32, 0x3, RZ ;  /* 0x0000000320207819 */ /* 0x000fe400000012ff */
[----:B------:R-:W-:Y:S02]  /*9160*/  SHF.R.U64 R36, R36, 0x3, RZ ;  /* 0x0000000324247819 */ /* 0x000fe400000012ff */
[----:B------:R-:W-:Y:S02]  /*9170*/  SHF.R.U64 R40, R40, 0x3, RZ ;  /* 0x0000000328287819 */ /* 0x000fe400000012ff */
[----:B------:R-:W-:-:S02]  /*9180*/  SHF.R.U64 R44, R44, 0x3, RZ ;  /* 0x000000032c2c7819 */ /* 0x000fc400000012ff */
        /* <DEDUP_REMOVED lines=12> */
[----:B------:R-:W-:-:S02]  /*9250*/  IADD3 R9, P1, R4, 0xf000, RZ ;  /* 0x0000f00004097810 */ /* 0x000fc40007f3e0ff */
[----:B------:R-:W-:Y:S01]  /*9260*/  SHF.R.U64 R11, R11, 0x3, RZ ;  /* 0x000000030b0b7819 */ /* 0x000fe200000012ff */
[----:B------:R-:W-:Y:S01]  /*9270*/  IMAD R7, R2, UR7, R7 ;  /* 0x0000000702077c24 */ /* 0x000fe2000f8e0207 */
[C---:B------:R-:W-:Y:S01]  /*9280*/  IADD3 R53, P0, R4.reuse, 0xa000, RZ ;  /* 0x0000a00004357810 */ /* 0x040fe20007f1e0ff */
[----:B------:R-:W-:Y:S01]  /*9290*/  IMAD.X R73, RZ, RZ, R5, P1 ;  /* 0x000000ffff497224 */ /* 0x000fe200008e0605 */
[C---:B------:R-:W-:Y:S01]  /*92a0*/  IADD3 R57, P6, R4.reuse, 0xb000, RZ ;  /* 0x0000b00004397810 */ /* 0x040fe20007fde0ff */
[----:B------:R-:W5:Y:S01]  /*92b0*/  LD.E.128 R28, desc[UR36][R28.64] ;  /* 0x000000241c1c7980 */ /* 0x000f62000c101d00 */
[C---:B------:R-:W-:Y:S02]  /*92c0*/  IADD3 R61, P5, R4.reuse, 0xc000, RZ ;  /* 0x0000c000043d7810 */ /* 0x040fe40007fbe0ff */
[C---:B------:R-:W-:Y:S01]  /*92d0*/  IADD3 R65, P3, R4.reuse, 0xd000, RZ ;  /* 0x0000d00004417810 */ /* 0x040fe20007f7e0ff */
[----:B------:R-:W5:Y:S01]  /*92e0*/  LD.E.128 R32, desc[UR36][R32.64] ;  /* 0x0000002420207980 */ /* 0x000f62000c101d00 */
[----:B------:R-:W-:-:S02]  /*92f0*/  IADD3 R69, P2, R4, 0xe000, RZ ;  /* 0x0000e00004457810 */ /* 0x000fc40007f5e0ff */
        /* <DEDUP_REMOVED lines=9> */
[----:B------:R-:W-:Y:S01]  /*9390*/  SHF.R.U64 R8, R8, 0x3, RZ ;  /* 0x0000000308087819 */ /* 0x000fe200000012ff */
[----:B------:R-:W5:Y:S01]  /*93a0*/  LD.E.128 R48, desc[UR36][R48.64] ;  /* 0x0000002430307980 */ /* 0x000f62000c101d00 */
[----:B------:R-:W-:Y:S02]  /*93b0*/  SHF.R.U64 R52, R52, 0x3, RZ ;  /* 0x0000000334347819 */ /* 0x000fe400000012ff */
[----:B------:R-:W-:Y:S02]  /*93c0*/  SHF.R.U64 R56, R56, 0x3, RZ ;  /* 0x0000000338387819 */ /* 0x000fe400000012ff */
[----:B------:R-:W-:Y:S02]  /*93d0*/  SHF.R.U64 R60, R60, 0x3, RZ ;  /* 0x000000033c3c7819 */ /* 0x000fe400000012ff */
[----:B------:R-:W-:Y:S02]  /*93e0*/  SHF.R.U64 R64, R64, 0x3, RZ ;  /* 0x0000000340407819 */ /* 0x000fe400000012ff */
[----:B------:R-:W-:-:S02]  /*93f0*/  SHF.R.U64 R68, R68, 0x3, RZ ;  /* 0x0000000344447819 */ /* 0x000fc400000012ff */
[----:B------:R-:W-:Y:S02]  /*9400*/  LOP3.LUT R4, R11, R4, RZ, 0x3c, !PT ;  /* 0x000000040b047212 */ /* 0x000fe400078e3cff */
        /* <DEDUP_REMOVED lines=11> */
[----:B------:R-:W5:Y:S04]  /*94c0*/  LD.E.128 R52, desc[UR36][R52.64] ;  /* 0x0000002434347980 */ /* 0x000f68000c101d00 */
[----:B------:R0:W5:Y:S01]  /*94d0*/  LD.E.128 R8, desc[UR36][R4.64] ;  /* 0x0000002404087980 */ /* 0x000162000c101d00 */
[----:B------:R-:W-:-:S03]  /*94e0*/  IMAD R78, R78, 0x80, R3 ;  /* 0x000000804e4e7824 */ /* 0x000fc600078e0203 */
[----:B------:R-:W5:Y:S04]  /*94f0*/  LD.E.128 R56, desc[UR36][R56.64] ;  /* 0x0000002438387980 */ /* 0x000f68000c101d00 */
[----:B------:R-:W5:Y:S01]  /*9500*/  LD.E.128 R60, desc[UR36][R60.64] ;  /* 0x000000243c3c7980 */ /* 0x000f62000c101d00 */
[----:B0-----:R-:W-:Y:S01]  /*9510*/  IMAD.WIDE.U32 R4, R2, UR6, RZ ;  /* 0x0000000602047c25 */ /* 0x001fe2000f8e00ff */
[----:B------:R-:W-:Y:S02]  /*9520*/  ULDC.64 UR6, c[0x0][0xbe8] ;  /* 0x0002fa0000067ab9 */ /* 0x000fe40000000a00 */
[----:B------:R-:W5:Y:S01]  /*9530*/  LD.E.128 R64, desc[UR36][R64.64] ;  /* 0x0000002440407980 */ /* 0x000f62000c101d00 */
[----:B------:R-:W-:Y:S02]  /*9540*/  IMAD R2, R20, 0x20, R3 ;  /* 0x0000002014027824 */ /* 0x000fe400078e0203 */
[----:B------:R-:W-:Y:S01]  /*9550*/  IMAD.IADD R5, R5, 0x1, R7 ;  /* 0x0000000105057824 */ /* 0x000fe200078e0207 */
[----:B------:R-:W5:Y:S01]  /*9560*/  LD.E.128 R68, desc[UR36][R68.64] ;  /* 0x0000002444447980 */ /* 0x000f62000c101d00 */
[----:B------:R-:W-:-:S02]  /*9570*/  IMAD R77, R77, 0x80, R2 ;  /* 0x000000804d4d7824 */ /* 0x000fc400078e0202 */
[----:B------:R-:W-:Y:S01]  /*9580*/  IMAD.WIDE.U32 R4, R201, UR6, R4 ;  /* 0x00000006c9047c25 */ /* 0x000fe2000f8e0004 */
[----:B------:R-:W5:Y:S03]  /*9590*/  LD.E.128 R72, desc[UR36][R72.64] ;  /* 0x0000002448487980 */ /* 0x000f66000c101d00 */
[----:B------:R-:W-:Y:S01]  /*95a0*/  @P4 IMAD.HI.U32 R2, R77, UR10, RZ ;  /* 0x0000000a4d024c27 */ /* 0x000fe2000f8e00ff */
[----:B------:R-:W-:Y:S01]  /*95b0*/  @UP0 ULDC UR10, c[0x0][0xcf0] ;  /* 0x00033c00000a0ab9 */ /* 0x000fe20000000800 */
[----:B------:R-:W-:Y:S01]  /*95c0*/  @!PT LDS RZ, [RZ] ;  /* 0x00000000fffff984 */ /* 0x000fe20000000800 */
[----:B------:R-:W-:Y:S01]  /*95d0*/  @!PT LDS RZ, [RZ] ;  /* 0x00000000fffff984 */ /* 0x000fe20000000800 */
[----:B------:R-:W-:Y:S01]  /*95e0*/  @!PT LDS RZ, [RZ] ;  /* 0x00000000fffff984 */ /* 0x000fe20000000800 */
[----:B------:R-:W-:Y:S01]  /*95f0*/  @!PT LDS RZ, [RZ] ;  /* 0x00000000fffff984 */ /* 0x000fe20000000800 */
[----:B------:R0:W-:Y:S06]  /*9600*/  MEMBAR.ALL.CTA ;  /* 0x0000000000007992 */ /* 0x0001ec0000008000 */
[----:B0-----:R-:W0:Y:S01]  /*9610*/  FENCE.VIEW.ASYNC.S ;  /* 0x00000000000073c6 */ /* 0x001e220000000000 */
[----:B------:R-:W-:Y:S01]  /*9620*/  IMAD R5, R201, UR7, R5 ;  /* 0x00000007c9057c24 */ /* 0x000fe2000f8e0205 */
[----:B------:R-:W-:Y:S01]  /*9630*/  ULDC.64 UR6, c[0x0][0xbf0] ;  /* 0x0002fc0000067ab9 */ /* 0x000fe20000000a00 */
[----:B------:R-:W-:Y:S01]  /*9640*/  IMAD.MOV.U32 R7, RZ, RZ, R77 ;  /* 0x000000ffff077224 */ /* 0x000fe200078e004d */
[----:B------:R-:W-:Y:S01]  /*9650*/  @P4 SHF.R.U32.HI R7, RZ, UR10, R2 ;  /* 0x0000000aff074c19 */ /* 0x000fe20008011602 */
[----:B------:R-:W-:-:S03]  /*9660*/  IMAD R21, R21, UR6, RZ ;  /* 0x0000000615157c24 */ /* 0x000fc6000f8e02ff */
[----:B------:R-:W-:Y:S01]  /*9670*/  SHF.R.S32.HI R2, RZ, 0x1f, R7 ;  /* 0x0000001fff027819 */ /* 0x000fe20000011407 */
[C---:B------:R-:W-:Y:S02]  /*9680*/  IMAD R21, R200.reuse, UR7, R21 ;  /* 0x00000007c8157c24 */ /* 0x040fe4000f8e0215 */
[----:B------:R-:W-:Y:S01]  /*9690*/  IMAD.WIDE.U32 R200, R200, UR6, R4 ;  /* 0x00000006c8c87c25 */ /* 0x000fe2000f8e0004 */
[----:B------:R-:W-:-:S03]  /*96a0*/  ULDC.64 UR6, c[0x0][0xbe0] ;  /* 0x0002f80000067ab9 */ /* 0x000fc60000000a00 */
[----:B------:R-:W-:Y:S02]  /*96b0*/  IMAD.MOV R4, RZ, RZ, -R7 ;  /* 0x000000ffff047224 */ /* 0x000fe400078e0a07 */
[----:B------:R-:W-:Y:S02]  /*96c0*/  IMAD.IADD R201, R201, 0x1, R21 ;  /* 0x00000001c9c97824 */ /* 0x000fe400078e0215 */
[----:B------:R-:W-:Y:S02]  /*96d0*/  IMAD R2, R2, UR6, RZ ;  /* 0x0000000602027c24 */ /* 0x000fe4000f8e02ff */
[----:B------:R-:W-:Y:S02]  /*96e0*/  IMAD R21, R4, UR11, R77 ;  /* 0x0000000b04157c24 */ /* 0x000fe4000f8e024d */
[----:B------:R-:W-:-:S04]  /*96f0*/  IMAD.WIDE.U32 R4, R7, UR6, R200 ;  /* 0x0000000607047c25 */ /* 0x000fc8000f8e00c8 */
[----:B------:R-:W-:Y:S01]  /*9700*/  IMAD R7, R7, UR7, R2 ;  /* 0x0000000707077c24 */ /* 0x000fe2000f8e0202 */
[----:B------:R-:W-:Y:S01]  /*9710*/  SHF.R.S32.HI R2, RZ, 0x1f, R21 ;  /* 0x0000001fff027819 */ /* 0x000fe20000011415 */
[----:B------:R-:W-:Y:S02]  /*9720*/  ULDC.64 UR6, c[0x0][0xbd8] ;  /* 0x0002f60000067ab9 */ /* 0x000fe40000000a00 */
[----:B------:R-:W-:Y:S02]  /*9730*/  IMAD.IADD R5, R5, 0x1, R7 ;  /* 0x0000000105057824 */ /* 0x000fe400078e0207 */
[----:B------:R-:W-:-:S04]  /*9740*/  IMAD R2, R2, UR6, RZ ;  /* 0x0000000602027c24 */ /* 0x000fc8000f8e02ff */
[C---:B------:R-:W-:Y:S02]  /*9750*/  IMAD R7, R21.reuse, UR7, R2 ;  /* 0x0000000715077c24 */ /* 0x040fe4000f8e0202 */
[----:B------:R-:W-:Y:S01]  /*9760*/  IMAD.WIDE.U32 R2, R21, UR6, R4 ;  /* 0x0000000615027c25 */ /* 0x000fe2000f8e0004 */
[----:B------:R-:W-:-:S03]  /*9770*/  ULDC.64 UR6, c[0x0][0xb80] ;  /* 0x0002e00000067ab9 */ /* 0x000fc60000000a00 */
[----:B------:R-:W-:Y:S01]  /*9780*/  IMAD.IADD R3, R3, 0x1, R7 ;  /* 0x0000000103037824 */ /* 0x000fe200078e0207 */
[----:B------:R-:W-:Y:S01]  /*9790*/  LEA R7, P2, R2, UR6, 0x1 ;  /* 0x0000000602077c11 */ /* 0x000fe2000f8408ff */
[----:B------:R-:W-:-:S03]  /*97a0*/  UIADD3 UR6, UR9, 0x32420, URZ ;  /* 0x0003242009067890 */ /* 0x000fc6000fffe03f */
[----:B------:R-:W-:Y:S02]  /*97b0*/  LEA.HI.X R22, R2, UR7, R3, 0x1, P2 ;  /* 0x0000000702167c11 */ /* 0x000fe400090f0c03 */
[C---:B------:R-:W-:Y:S01]  /*97c0*/  ISETP.GE.AND P2, PT, R78.reuse, UR8, PT ;  /* 0x000000084e007c0c */ /* 0x040fe2000bf46270 */
[----:B------:R-:W-:Y:S01]  /*97d0*/  UPRMT UR6, URZ, 0x654, UR6 ;  /* 0x000006543f067896 */ /* 0x000fe20008000006 */
[----:B------:R-:W-:Y:S01]  /*97e0*/  VIADD R4, R78, 0x20 ;  /* 0x000000204e047836 */ /* 0x000fe20000000000 */
[----:B------:R-:W-:Y:S01]  /*97f0*/  IADD3 R80, R0, 0x40, RZ ;  /* 0x0000004000507810 */ /* 0x000fe20007ffe0ff */
[----:B------:R-:W-:Y:S02]  /*9800*/  VIADD R5, R78, 0x40 ;  /* 0x000000404e057836 */ /* 0x000fe40000000000 */
[C---:B------:R-:W-:Y:S02]  /*9810*/  VIADD R82, R0.reuse, 0x80 ;  /* 0x0000008000527836 */ /* 0x040fe40000000000 */
[----:B------:R-:W-:Y:S01]  /*9820*/  VIADD R84, R0, 0xc0 ;  /* 0x000000c000547836 */ /* 0x000fe20000000000 */
[----:B0-----:R0:W1:Y:S01]  /*9830*/  SHFL.IDX PT, R79, R7, RZ, 0x181f ;  /* 0x00181fff074f7589 */ /* 0x00106200000e0000 */
[----:B------:R-:W-:Y:S01]  /*9840*/  SYNCS.ARRIVE.TRANS64.RED.A1T0 RZ, [UR6], RZ ;  /* 0x000000ffffff79a7 */ /* 0x000fe20008100406 */
[----:B------:R-:W-:Y:S02]  /*9850*/  BSSY B1, `(.L_x_10198) ;  /* 0x000001a000017945 */ /* 0x000fe40003800000 */
[----:B------:R0:W2:Y:S01]  /*9860*/  SHFL.IDX PT, R77, R22, RZ, 0x181f ;  /* 0x00181fff164d7589 */ /* 0x0000a200000e0000 */
[----:B------:R-:W-:-:S02]  /*9870*/  ISETP.GE.AND P1, PT, R4, UR8, PT ;  /* 0x0000000804007c0c */ /* 0x000fc4000bf26270 */
[----:B------:R-:W-:Y:S02]  /*9880*/  ISETP.GE.AND P0, PT, R5, UR8, PT ;  /* 0x0000000805007c0c */ /* 0x000fe4000bf06270 */
[----:B------:R-:W-:Y:S02]  /*9890*/  SHF.R.S32.HI R86, RZ, 0x1f, R0 ;  /* 0x0000001fff567819 */ /* 0x000fe40000011400 */
        /* <DEDUP_REMOVED lines=21> */
.L_x_10199:
[----:B------:R-:W-:Y:S05]  /*99f0*/  BSYNC B1 ;  /* 0x0000000000017941 */ /* 0x000fea0003800000 */
.L_x_10198:
        /* <DEDUP_REMOVED lines=21> */
.L_x_10201:
[----:B------:R-:W-:Y:S05]  /*9b50*/  BSYNC B1 ;  /* 0x0000000000017941 */ /* 0x000fea0003800000 */
.L_x_10200:
        /* <DEDUP_REMOVED lines=16> */
[----:B----4-:R-:W-:-:S02]  /*9c60*/  @!P1 LEA.HI.X R9, R82, R11, R83, 0x1, P4 ;  /* 0x0000000b52099211 */ /* 0x010fc400020f0c53 */
[----:B------:R-:W-:Y:S01]  /*9c70*/  @!P0 LEA.HI.X R11, R84, R11, R85, 0x1, P6 ;  /* 0x0000000b540b8211 */ /* 0x000fe200030f0c55 */
[----:B------:R0:W-:Y:S04]  /*9c80*/  @!P2 ST.E.128 desc[UR36][R4.64], R36 ;  /* 0x000000240400a985 */ /* 0x0001e8000c101d24 */
[----:B------:R0:W-:Y:S04]  /*9c90*/  @!P1 ST.E.128 desc[UR36][R8.64], R52 ;  /* 0x0000003408009985 */ /* 0x0001e8000c101d24 */
[----:B------:R0:W-:Y:S02]  /*9ca0*/  @!P0 ST.E.128 desc[UR36][R10.64], R68 ;  /* 0x000000440a008985 */ /* 0x0001e4000c101d24 */
.L_x_10203:
[----:B------:R-:W-:Y:S05]  /*9cb0*/  BSYNC B1 ;  /* 0x0000000000017941 */ /* 0x000fea0003800000 */
.L_x_10202:
[----:B0-----:R-:W-:Y:S01]  /*9cc0*/  VIADD R2, R78, 0x60 ;  /* 0x000000604e027836 */ /* 0x001fe20000000000 */
[----:B------:R0:W0:Y:S04]  /*9cd0*/  SHFL.IDX PT, R11, R22, 0x3, 0x181f ;  /* 0x00781f00160b7f89 */ /* 0x00002800000e0000 */
[----:B------:R-:W-:Y:S01]  /*9ce0*/  ISETP.GE.AND P0, PT, R2, UR8, PT ;  /* 0x0000000802007c0c */ /* 0x000fe2000bf06270 */
[----:B---3--:R-:W3:-:S12]  /*9cf0*/  SHFL.IDX PT, R7, R7, 0x3, 0x181f ;  /* 0x00781f0007077f89 */ /* 0x008ed800000e0000 */
[----:B------:R-:W-:Y:S05]  /*9d00*/  @P0 BRA `(.L_x_10204) ;  /* 0x0000002400bc0947 */ /* 0x000fea0003800000 */
[----:B------:R-:W-:Y:S02]  /*9d10*/  ULDC UR6, c[0x0][0xbc8] ;  /* 0x0002f20000067ab9 */ /* 0x000fe40000000800 */
[----:B------:R-:W-:Y:S02]  /*9d20*/  ISETP.GE.AND P3, PT, R0, UR6, PT ;  /* 0x0000000600007c0c */ /* 0x000fe4000bf66270 */
[----:B------:R-:W-:Y:S02]  /*9d30*/  ISETP.GE.AND P4, PT, R80, UR6, PT ;  /* 0x0000000650007c0c */ /* 0x000fe4000bf86270 */
[----:B------:R-:W-:-:S09]  /*9d40*/  ISETP.GE.AND P5, PT, R82, UR6, PT ;  /* 0x0000000652007c0c */ /* 0x000fd2000bfa6270 */
[-C--:B---3--:R-:W-:Y:S02]  /*9d50*/  @!P3 LEA R2, P0, R0, R7.reuse, 0x1 ;  /* 0x000000070002b211 */ /* 0x088fe400078008ff */
[-C--:B------:R-:W-:Y:S02]  /*9d60*/  @!P4 LEA R4, P1, R80, R7.reuse, 0x1 ;  /* 0x000000075004c211 */ /* 0x080fe400078208ff */
[----:B------:R-:W-:Y:S02]  /*9d70*/  @!P5 LEA R8, P2, R82, R7, 0x1 ;  /* 0x000000075208d211 */ /* 0x000fe400078408ff */
[-C--:B0-----:R-:W-:Y:S02]  /*9d80*/  @!P3 LEA.HI.X R3, R0, R11.reuse, R86, 0x1, P0 ;  /* 0x0000000b0003b211 */ /* 0x081fe400000f0c56 */
[-C--:B------:R-:W-:Y:S02]  /*9d90*/  @!P4 LEA.HI.X R5, R80, R11.reuse, R81, 0x1, P1 ;  /* 0x0000000b5005c211 */ /* 0x080fe400008f0c51 */
[----:B----4-:R-:W-:Y:S01]  /*9da0*/  @!P5 LEA.HI.X R9, R82, R11, R83, 0x1, P2 ;  /* 0x0000000b5209d211 */ /* 0x010fe200010f0c53 */
[----:B------:R0:W-:Y:S01]  /*9db0*/  @!P3 ST.E.128 desc[UR36][R2.64], R24 ;  /* 0x000000180200b985 */ /* 0x0001e2000c101d24 */
[----:B------:R-:W-:-:S03]  /*9dc0*/  ISETP.GE.AND P0, PT, R84, UR6, PT ;  /* 0x0000000654007c0c */ /* 0x000fc6000bf06270 */
[----:B------:R0:W-:Y:S04]  /*9dd0*/  @!P4 ST.E.128 desc[UR36][R4.64], R40 ;  /* 0x000000280400c985 */ /* 0x0001e8000c101d24 */
[----:B------:R0:W-:Y:S06]  /*9de0*/  @!P5 ST.E.128 desc[UR36][R8.64], R56 ;  /* 0x000000380800d985 */ /* 0x0001ec000c101d24 */
[----:B------:R-:W-:Y:S05]  /*9df0*/  @P0 BRA `(.L_x_10204) ;  /* 0x0000002400800947 */ /* 0x000fea0003800000 */
[----:B0-----:R-:W-:-:S04]  /*9e00*/  LEA R2, P0, R84, R7, 0x1 ;  /* 0x0000000754027211 */ /* 0x001fc800078008ff */
[----:B------:R-:W-:-:S05]  /*9e10*/  LEA.HI.X R3, R84, R11, R85, 0x1, P0 ;  /* 0x0000000b54037211 */ /* 0x000fca00000f0c55 */
[----:B------:R0:W-:Y:S01]  /*9e20*/  ST.E.128 desc[UR36][R2.64], R72 ;  /* 0x0000004802007985 */ /* 0x0001e2000c101d24 */
[----:B------:R-:W-:Y:S05]  /*9e30*/  BRA `(.L_x_10204) ;  /* 0x0000002400707947 */ /* 0x000fea0003800000 */
.L_x_10197:
[----:B------:R-:W-:Y:S01]  /*9e40*/  ULDC.64 UR6, c[0x0][0xc08] ;  /* 0x0003020000067ab9 */ /* 0x000fe20000000a00 */
[----:B0-----:R-:W-:Y:S01]  /*9e50*/  SHF.R.S32.HI R3, RZ, 0x1f, R200 ;  /* 0x0000001fff037819 */ /* 0x001fe200000114c8 */
[----:B------:R-:W-:Y:S01]  /*9e60*/  IMAD R7, R7, UR6, RZ ;  /* 0x0000000607077c24 */ /* 0x000fe2000f8e02ff */
[----:B------:R-:W-:Y:S01]  /*9e70*/  ULDC.64 UR12, c[0x0][0xc40] ;  /* 0x00031000000c7ab9 */ /* 0x000fe20000000a00 */
[C---:B------:R-:W-:Y:S01]  /*9e80*/  IMAD.WIDE.U32 R4, R2.reuse, UR6, RZ ;  /* 0x0000000602047c25 */ /* 0x040fe2000f8e00ff */
[----:B------:R-:W-:Y:S01]  /*9e90*/  UIADD3 UR9, UR9, 0x32420, URZ ;  /* 0x0003242009097890 */ /* 0x000fe2000fffe03f */
[----:B------:R-:W-:Y:S01]  /*9ea0*/  BSSY B1, `(.L_x_10205) ;  /* 0x00000d9000017945 */ /* 0x000fe20003800000 */
[----:B------:R-:W-:Y:S01]  /*9eb0*/  SHF.R.S32.HI R20, RZ, 0x1f, R206 ;  /* 0x0000001fff147819 */ /* 0x000fe200000114ce */
[----:B------:R-:W-:Y:S01]  /*9ec0*/  IMAD R7, R2, UR7, R7 ;  /* 0x0000000702077c24 */ /* 0x000fe2000f8e0207 */
[----:B------:R-:W-:Y:S01]  /*9ed0*/  ULDC.64 UR6, c[0x0][0xc38] ;  /* 0x00030e0000067ab9 */ /* 0x000fe20000000a00 */
[----:B------:R-:W-:Y:S01]  /*9ee0*/  IMAD R3, R3, UR12, RZ ;  /* 0x0000000c03037c24 */ /* 0x000fe2000f8e02ff */
[----:B------:R-:W-:Y:S01]  /*9ef0*/  UPRMT UR9, URZ, 0x654, UR9 ;  /* 0x000006543f097896 */ /* 0x000fe20008000009 */
[----:B------:R-:W-:Y:S01]  /*9f00*/  IMAD.IADD R5, R5, 0x1, R7 ;  /* 0x0000000105057824 */ /* 0x000fe200078e0207 */
[----:B------:R-:W-:Y:S01]  /*9f10*/  SHF.R.S32.HI R22, RZ, 0x1f, R207 ;  /* 0x0000001fff167819 */ /* 0x000fe200000114cf */
[----:B------:R-:W-:Y:S01]  /*9f20*/  IMAD R7, R200, UR13, R3 ;  /* 0x0000000dc8077c24 */ /* 0x000fe2000f8e0203 */
[----:B------:R-:W-:Y:S01]  /*9f30*/  SHF.R.S32.HI R152, RZ, 0x1f, R212 ;  /* 0x0000001fff987819 */ /* 0x000fe200000114d4 */
[----:B------:R-:W-:Y:S01]  /*9f40*/  IMAD.WIDE.U32 R4, R201, UR6, R4 ;  /* 0x00000006c9047c25 */ /* 0x000fe2000f8e0004 */
[----:B------:R-:W-:Y:S01]  /*9f50*/  @UP0 ULDC UR6, c[0x0][0xcec] ;  /* 0x00033b0000060ab9 */ /* 0x000fe20000000800 */
[----:B------:R-:W-:-:S02]  /*9f60*/  SHF.R.S32.HI R153, RZ, 0x1f, R213 ;  /* 0x0000001fff997819 */ /* 0x000fc400000114d5 */
[----:B------:R-:W-:Y:S01]  /*9f70*/  IMAD R5, R201, UR7, R5 ;  /* 0x00000007c9057c24 */ /* 0x000fe2000f8e0205 */
[----:B------:R-:W-:Y:S01]  /*9f80*/  SYNCS.ARRIVE.TRANS64.RED.A1T0 RZ, [UR9], RZ ;  /* 0x000000ffffff79a7 */ /* 0x000fe20008100409 */
[----:B------:R-:W-:Y:S01]  /*9f90*/  @P4 IMAD.HI.U32 R0, R18, UR6, RZ ;  /* 0x0000000612004c27 */ /* 0x000fe2000f8e00ff */
[----:B------:R-:W-:Y:S01]  /*9fa0*/  @UP0 ULDC UR6, c[0x0][0xcf0] ;  /* 0x00033c0000060ab9 */ /* 0x000fe20000000800 */
[----:B------:R-:W-:Y:S02]  /*9fb0*/  SHF.R.S32.HI R154, RZ, 0x1f, R216 ;  /* 0x0000001fff9a7819 */ /* 0x000fe400000114d8 */
[----:B------:R-:W-:Y:S01]  /*9fc0*/  IMAD.WIDE.U32 R4, R200, UR12, R4 ;  /* 0x0000000cc8047c25 */ /* 0x000fe2000f8e0004 */
[----:B------:R-:W-:Y:S01]  /*9fd0*/  ULDC.64 UR12, c[0x0][0xc30] ;  /* 0x00030c00000c7ab9 */ /* 0x000fe20000000a00 */
[----:B------:R-:W-:Y:S02]  /*9fe0*/  SHF.R.S32.HI R155, RZ, 0x1f, R217 ;  /* 0x0000001fff9b7819 */ /* 0x000fe400000114d9 */
[----:B------:R-:W-:Y:S01]  /*9ff0*/  IMAD.MOV.U32 R3, RZ, RZ, R18 ;  /* 0x000000ffff037224 */ /* 0x000fe200078e0012 */
[----:B------:R-:W-:Y:S01]  /*a000*/  @P4 SHF.R.U32.HI R3, RZ, UR6, R0 ;  /* 0x00000006ff034c19 */ /* 0x000fe20008011600 */
[----:B------:R-:W-:Y:S01]  /*a010*/  IMAD.IADD R5, R5, 0x1, R7 ;  /* 0x0000000105057824 */ /* 0x000fe200078e0207 */
[----:B------:R-:W-:Y:S01]  /*a020*/  ULDC.64 UR6, c[0x0][0xc48] ;  /* 0x0003120000067ab9 */ /* 0x000fe20000000a00 */
[----:B------:R-:W-:Y:S01]  /*a030*/  VIADD R169, R23, 0x38 ;  /* 0x0000003817a97836 */ /* 0x000fe20000000000 */
[--C-:B------:R-:W-:Y:S01]  /*a040*/  SHF.R.S32.HI R0, RZ, 0x1f, R3.reuse ;  /* 0x0000001fff007819 */ /* 0x100fe20000011403 */
[----:B------:R-:W-:Y:S01]  /*a050*/  IMAD.MOV R7, RZ, RZ, -R3 ;  /* 0x000000ffff077224 */ /* 0x000fe200078e0a03 */
[----:B------:R-:W-:Y:S01]  /*a060*/  SHF.R.S32.HI R156, RZ, 0x1f, R218 ;  /* 0x0000001fff9c7819 */ /* 0x000fe200000114da */
[----:B------:R-:W-:Y:S01]  /*a070*/  IMAD.WIDE.U32 R4, R162, UR6, R4 ;  /* 0x00000006a2047c25 */ /* 0x000fe2000f8e0004 */
[----:B------:R-:W-:-:S02]  /*a080*/  SHF.R.S32.HI R157, RZ, 0x1f, R219 ;  /* 0x0000001fff9d7819 */ /* 0x000fc400000114db */
[----:B------:R-:W-:Y:S01]  /*a090*/  SHF.R.S32.HI R158, RZ, 0x1f, R220 ;  /* 0x0000001fff9e7819 */ /* 0x000fe200000114dc */
[----:B------:R-:W-:Y:S01]  /*a0a0*/  IMAD R7, R7, UR11, R18 ;  /* 0x0000000b07077c24 */ /* 0x000fe2000f8e0212 */
        /* <DEDUP_REMOVED lines=12> */
[----:B------:R-:W-:Y:S01]  /*a170*/  IMAD.IADD R5, R5, 0x1, R9 ;  /* 0x0000000105057824 */ /* 0x000fe200078e0209 */
[----:B------:R-:W-:Y:S01]  /*a180*/  SHF.R.S32.HI R163, RZ, 0x1f, R225 ;  /* 0x0000001fffa37819 */ /* 0x000fe200000114e1 */
[C---:B------:R-:W-:Y:S01]  /*a190*/  IMAD R3, R7.reuse, UR7, R0 ;  /* 0x0000000707037c24 */ /* 0x040fe2000f8e0200 */
[----:B------:R-:W-:Y:S01]  /*a1a0*/  SHF.R.S32.HI R164, RZ, 0x1f, R226 ;  /* 0x0000001fffa47819 */ /* 0x000fe200000114e2 */
[----:B------:R-:W-:Y:S01]  /*a1b0*/  IMAD.WIDE.U32 R4, R7, UR6, R4 ;  /* 0x0000000607047c25 */ /* 0x000fe2000f8e0004 */
[----:B------:R-:W-:Y:S01]  /*a1c0*/  ULDC.64 UR6, c[0x0][0xc00] ;  /* 0x0003000000067ab9 */ /* 0x000fe20000000a00 */
[----:B------:R-:W-:Y:S02]  /*a1d0*/  SHF.R.S32.HI R165, RZ, 0x1f, R227 ;  /* 0x0000001fffa57819 */ /* 0x000fe400000114e3 */
[----:B------:R-:W-:Y:S01]  /*a1e0*/  IMAD.IADD R7, R5, 0x1, R3 ;  /* 0x0000000105077824 */ /* 0x000fe200078e0203 */
[C---:B------:R-:W-:Y:S01]  /*a1f0*/  LEA R0, P1, R4.reuse, UR6, 0x2 ;  /* 0x0000000604007c11 */ /* 0x040fe2000f8210ff */
[C---:B------:R-:W-:Y:S01]  /*a200*/  VIADD R171, R23.reuse, 0x30 ;  /* 0x0000003017ab7836 */ /* 0x040fe20000000000 */
[----:B------:R-:W-:Y:S01]  /*a210*/  SHF.R.S32.HI R166, RZ, 0x1f, R228 ;  /* 0x0000001fffa67819 */ /* 0x000fe200000114e4 */
[C---:B------:R-:W-:Y:S01]  /*a220*/  VIADD R172, R23.reuse, 0x28 ;  /* 0x0000002817ac7836 */ /* 0x040fe20000000000 */
[----:B------:R-:W-:Y:S01]  /*a230*/  LEA.HI.X R7, R4, UR7, R7, 0x2, P1 ;  /* 0x0000000704077c11 */ /* 0x000fe200088f1407 */
[C---:B------:R-:W-:Y:S01]  /*a240*/  VIADD R174, R23.reuse, 0x20 ;  /* 0x0000002017ae7836 */ /* 0x040fe20000000000 */
[----:B------:R0:W1:Y:S01]  /*a250*/  SHFL.IDX PT, R2, R0, RZ, 0x1c1f ;  /* 0x001c1fff00027589 */ /* 0x00006200000e0000 */
[C---:B------:R-:W-:Y:S01]  /*a260*/  VIADD R176, R23.reuse, 0x18 ;  /* 0x0000001817b07836 */ /* 0x040fe20000000000 */
[----:B------:R-:W-:Y:S01]  /*a270*/  SHF.R.S32.HI R167, RZ, 0x1f, R229 ;  /* 0x0000001fffa77819 */ /* 0x000fe200000114e5 */
[C---:B------:R-:W-:Y:S01]  /*a280*/  VIADD R178, R23.reuse, 0x10 ;  /* 0x0000001017b27836 */ /* 0x040fe20000000000 */
[----:B------:R0:W2:Y:S01]  /*a290*/  SHFL.IDX PT, R3, R7, RZ, 0x1c1f ;  /* 0x001c1fff07037589 */ /* 0x0000a200000e0000 */
        /* <DEDUP_REMOVED lines=15> */
[----:B0-----:R-:W-:Y:S06]  /*a390*/  @P2 BRA `(.L_x_10206) ;  /* 0x0000000800242947 */ /* 0x001fec0003800000 */
[----:B------:R-:W-:Y:S01]  /*a3a0*/  ULDC UR6, c[0x0][0xbc8] ;  /* 0x0002f20000067ab9 */ /* 0x000fe20000000800 */
[----:B------:R-:W-:Y:S01]  /*a3b0*/  VIADD R17, R23, 0xe0 ;  /* 0x000000e017117836 */ /* 0x000fe20000000000 */
[----:B------:R-:W-:Y:S01]  /*a3c0*/  ISETP.GE.AND P2, PT, R179, UR6, PT ;  /* 0x00000006b3007c0c */ /* 0x000fe2000bf46270 */
[C---:B------:R-:W-:Y:S01]  /*a3d0*/  VIADD R19, R23.reuse, 0xf0 ;  /* 0x000000f017137836 */ /* 0x040fe20000000000 */
[C---:B------:R-:W-:Y:S01]  /*a3e0*/  ISETP.GE.AND P3, PT, R23.reuse, UR6, PT ;  /* 0x0000000617007c0c */ /* 0x040fe2000bf66270 */
[----:B------:R-:W-:Y:S01]  /*a3f0*/  VIADD R21, R23, 0xf8 ;  /* 0x000000f817157836 */ /* 0x000fe20000000000 */
        /* <DEDUP_REMOVED lines=9> */
[----:B0-----:R-:W-:Y:S01]  /*a490*/  @!P1 LEA R4, P6, R177, R2, 0x2 ;  /* 0x00000002b1049211 */ /* 0x001fe200078c10ff */
[----:B------:R-:W-:-:S03]  /*a4a0*/  VIADD R25, R23, 0xe8 ;  /* 0x000000e817197836 */ /* 0x000fc60000000000 */
[----:B------:R-:W-:Y:S02]  /*a4b0*/  @!P1 LEA.HI.X R5, R177, R3, R178, 0x2, P6 ;  /* 0x00000003b1059211 */ /* 0x000fe400030f14b2 */
[----:B-1----:R-:W-:-:S03]  /*a4c0*/  @!P4 LEA R8, P5, R175, R2, 0x2 ;  /* 0x00000002af08c211 */ /* 0x002fc600078a10ff */
[----:B------:R0:W-:Y:S01]  /*a4d0*/  @!P1 ST.E.64 desc[UR36][R4.64], R32 ;  /* 0x0000002004009985 */ /* 0x0001e2000c101b24 */
[----:B------:R-:W-:Y:S02]  /*a4e0*/  @!P4 LEA.HI.X R9, R175, R3, R176, 0x2, P5 ;  /* 0x00000003af09c211 */ /* 0x000fe400028f14b0 */
[----:B------:R-:W-:-:S03]  /*a4f0*/  ISETP.GE.AND P1, PT, R170, UR6, PT ;  /* 0x00000006aa007c0c */ /* 0x000fc6000bf26270 */
[----:B------:R1:W-:Y:S01]  /*a500*/  @!P4 ST.E.64 desc[UR36][R8.64], R36 ;  /* 0x000000240800c985 */ /* 0x0003e2000c101b24 */
[----:B------:R-:W-:Y:S02]  /*a510*/  ISETP.GE.AND P4, PT, R168, UR6, PT ;  /* 0x00000006a8007c0c */ /* 0x000fe4000bf86270 */
[----:B0-----:R-:W-:-:S04]  /*a520*/  @!P3 LEA R4, P6, R173, R2, 0x2 ;  /* 0x00000002ad04b211 */ /* 0x001fc800078c10ff */
        /* <DEDUP_REMOVED lines=71> */
[----:B-1----:R-:W-:-:S03]  /*a9a0*/  @!P1 LEA R8, P6, R213, R2, 0x2 ;  /* 0x00000002d5089211 */ /* 0x002fc600078c10ff */
[CC--:B0-----:R-:W-:Y:S02]  /*a9b0*/  @!P4 LEA R4, P5, R212.reuse, R2.reuse, 0x2 ;  /* 0x00000002d404c211 */ /* 0x0c1fe400078a10ff */
[-C--:B------:R-:W-:Y:S02]  /*a9c0*/  @!P1 LEA.HI.X R9, R213, R3.reuse, R153, 0x2, P6 ;  /* 0x00000003d5099211 */ /* 0x080fe400030f1499 */
[-C--:B------:R-:W-:Y:S02]  /*a9d0*/  @!P4 LEA.HI.X R5, R212, R3.reuse, R152, 0x2, P5 ;  /* 0x00000003d405c211 */ /* 0x080fe400028f1498 */
[-C--:B--2---:R-:W-:Y:S01]  /*a9e0*/  @!P3 LEA R10, P6, R207, R2.reuse, 0x2 ;  /* 0x00000002cf0ab211 */ /* 0x084fe200078c10ff */
[----:B------:R0:W-:Y:S01]  /*a9f0*/  @!P1 ST.E.64 desc[UR36][R8.64], R112 ;  /* 0x0000007008009985 */ /* 0x0001e2000c101b24 */
[----:B------:R-:W-:Y:S02]  /*aa00*/  ISETP.GE.AND P1, PT, R205, UR6, PT ;  /* 0x00000006cd007c0c */ /* 0x000fe4000bf26270 */
[----:B------:R-:W-:Y:S01]  /*aa10*/  @!P3 LEA.HI.X R11, R207, R3, R22, 0x2, P6 ;  /* 0x00000003cf0bb211 */ /* 0x000fe200030f1416 */
[----:B------:R1:W-:Y:S01]  /*aa20*/  @!P4 ST.E.64 desc[UR36][R4.64], R116 ;  /* 0x000000740400c985 */ /* 0x0003e2000c101b24 */
[----:B---3--:R-:W-:-:S03]  /*aa30*/  @!P2 LEA R12, P4, R206, R2, 0x2 ;  /* 0x00000002ce0ca211 */ /* 0x008fc600078810ff */
[----:B------:R2:W-:Y:S01]  /*aa40*/  @!P3 ST.E.64 desc[UR36][R10.64], R120 ;  /* 0x000000780a00b985 */ /* 0x0005e2000c101b24 */
[-C--:B------:R-:W-:Y:S02]  /*aa50*/  @!P2 LEA.HI.X R13, R206, R3.reuse, R20, 0x2, P4 ;  /* 0x00000003ce0da211 */ /* 0x080fe400020f1414 */
[----:B------:R-:W-:Y:S02]  /*aa60*/  ISETP.GE.AND P4, PT, R203, UR6, PT ;  /* 0x00000006cb007c0c */ /* 0x000fe4000bf86270 */
[----:B------:R-:W-:Y:S01]  /*aa70*/  ISETP.GE.AND P3, PT, R17, UR6, PT ;  /* 0x0000000611007c0c */ /* 0x000fe2000bf66270 */
[----:B------:R3:W-:Y:S01]  /*aa80*/  @!P2 ST.E.64 desc[UR36][R12.64], R124 ;  /* 0x0000007c0c00a985 */ /* 0x0007e2000c101b24 */
[----:B----4-:R-:W-:Y:S02]  /*aa90*/  @!P1 LEA R14, P5, R205, R2, 0x2 ;  /* 0x00000002cd0e9211 */ /* 0x010fe400078a10ff */
[----:B------:R-:W-:Y:S02]  /*aaa0*/  ISETP.GE.AND P2, PT, R25, UR6, PT ;  /* 0x0000000619007c0c */ /* 0x000fe4000bf46270 */
[----:B------:R-:W-:-:S02]  /*aab0*/  @!P1 LEA.HI.X R15, R205, R3, R18, 0x2, P5 ;  /* 0x00000003cd0f9211 */ /* 0x000fc400028f1412 */
[----:B0-----:R-:W-:Y:S02]  /*aac0*/  SHF.R.S32.HI R9, RZ, 0x1f, R203 ;  /* 0x0000001fff097819 */ /* 0x001fe400000114cb */
[----:B-1----:R-:W-:Y:S01]  /*aad0*/  SHF.R.S32.HI R5, RZ, 0x1f, R17 ;  /* 0x0000001fff057819 */ /* 0x002fe20000011411 */
[----:B------:R0:W-:Y:S01]  /*aae0*/  @!P1 ST.E.64 desc[UR36][R14.64], R128 ;  /* 0x000000800e009985 */ /* 0x0001e2000c101b24 */
[----:B------:R-:W-:Y:S02]  /*aaf0*/  ISETP.GE.AND P1, PT, R19, UR6, PT ;  /* 0x0000000613007c0c */ /* 0x000fe4000bf26270 */
[-C--:B------:R-:W-:Y:S02]  /*ab00*/  @!P4 LEA R8, P5, R203, R2.reuse, 0x2 ;  /* 0x00000002cb08c211 */ /* 0x080fe400078a10ff */
[----:B------:R-:W-:Y:S02]  /*ab10*/  @!P3 LEA R4, P6, R17, R2, 0x2 ;  /* 0x000000021104b211 */ /* 0x000fe400078c10ff */
[----:B------:R-:W-:-:S02]  /*ab20*/  @!P4 LEA.HI.X R9, R203, R3, R9, 0x2, P5 ;  /* 0x00000003cb09c211 */ /* 0x000fc400028f1409 */
[----:B------:R-:W-:Y:S02]  /*ab30*/  ISETP.GE.AND P5, PT, R21, UR6, PT ;  /* 0x0000000615007c0c */ /* 0x000fe4000bfa6270 */
[-C--:B------:R-:W-:Y:S01]  /*ab40*/  @!P3 LEA.HI.X R5, R17, R3.reuse, R5, 0x2, P6 ;  /* 0x000000031105b211 */ /* 0x080fe200030f1405 */
[----:B------:R4:W-:Y:S01]  /*ab50*/  @!P4 ST.E.64 desc[UR36][R8.64], R132 ;  /* 0x000000840800c985 */ /* 0x0009e2000c101b24 */
[----:B--2---:R-:W-:Y:S02]  /*ab60*/  SHF.R.S32.HI R11, RZ, 0x1f, R25 ;  /* 0x0000001fff0b7819 */ /* 0x004fe40000011419 */
[C---:B------:R-:W-:Y:S01]  /*ab70*/  @!P2 LEA R10, P6, R25.reuse, R2, 0x2 ;  /* 0x00000002190aa211 */ /* 0x040fe200078c10ff */
[----:B------:R4:W-:Y:S01]  /*ab80*/  @!P3 ST.E.64 desc[UR36][R4.64], R136 ;  /* 0x000000880400b985 */ /* 0x0009e2000c101b24 */
[----:B---3--:R-:W-:Y:S02]  /*ab90*/  SHF.R.S32.HI R13, RZ, 0x1f, R19 ;  /* 0x0000001fff0d7819 */ /* 0x008fe40000011413 */
[----:B------:R-:W-:-:S02]  /*aba0*/  @!P2 LEA.HI.X R11, R25, R3, R11, 0x2, P6 ;  /* 0x00000003190ba211 */ /* 0x000fc400030f140b */
[CC--:B------:R-:W-:Y:S02]  /*abb0*/  @!P1 LEA R12, P6, R19.reuse, R2.reuse, 0x2 ;  /* 0x00000002130c9211 */ /* 0x0c0fe400078c10ff */
[----:B0-----:R-:W-:Y:S01]  /*abc0*/  SHF.R.S32.HI R14, RZ, 0x1f, R21 ;  /* 0x0000001fff0e7819 */ /* 0x001fe20000011415 */
[----:B------:R4:W-:Y:S01]  /*abd0*/  @!P2 ST.E.64 desc[UR36][R10.64], R140 ;  /* 0x0000008c0a00a985 */ /* 0x0009e2000c101b24 */
[----:B------:R-:W-:Y:S02]  /*abe0*/  @!P1 LEA.HI.X R13, R19, R3, R13, 0x2, P6 ;  /* 0x00000003130d9211 */ /* 0x000fe400030f140d */
[----:B------:R-:W-:-:S03]  /*abf0*/  @!P5 LEA R2, P6, R21, R2, 0x2 ;  /* 0x000000021502d211 */ /* 0x000fc600078c10ff */
[----:B------:R4:W-:Y:S01]  /*ac00*/  @!P1 ST.E.64 desc[UR36][R12.64], R144 ;  /* 0x000000900c009985 */ /* 0x0009e2000c101b24 */
[----:B------:R-:W-:-:S05]  /*ac10*/  @!P5 LEA.HI.X R3, R21, R3, R14, 0x2, P6 ;  /* 0x000000031503d211 */ /* 0x000fca00030f140e */
[----:B------:R4:W-:Y:S04]  /*ac20*/  @!P5 ST.E.64 desc[UR36][R2.64], R148 ;  /* 0x000000940200d985 */ /* 0x0009e8000c101b24 */
.L_x_10206:
[----:B------:R-:W-:Y:S05]  /*ac30*/  BSYNC B1 ;  /* 0x0000000000017941 */ /* 0x000fea0003800000 */
.L_x_10205:
[----:B--2-4-:R0:W2:Y:S04]  /*ac40*/  SHFL.IDX PT, R3, R7, 0x1, 0x1c1f ;  /* 0x003c1f0007037f89 */ /* 0x0140a800000e0000 */
[----:B-1----:R0:W1:Y:S01]  /*ac50*/  SHFL.IDX PT, R2, R0, 0x1, 0x1c1f ;  /* 0x003c1f0000027f89 */ /* 0x00206200000e0000 */
[----:B------:R-:W-:Y:S05]  /*ac60*/  @P0 BRA `(.L_x_10204) ;  /* 0x0000001400e40947 */ /* 0x000fea0003800000 */
[----:B------:R-:W-:Y:S01]  /*ac70*/  ULDC UR6, c[0x0][0xbc8] ;  /* 0x0002f20000067ab9 */ /* 0x000fe20000000800 */
[----:B0-----:R-:W-:Y:S01]  /*ac80*/  VIADD R7, R23, 0xe8 ;  /* 0x000000e817077836 */ /* 0x001fe20000000000 */
[----:B------:R-:W-:Y:S01]  /*ac90*/  ISETP.GE.AND P5, PT, R179, UR6, PT ;  /* 0x00000006b3007c0c */ /* 0x000fe2000bfa6270 */
[C---:B------:R-:W-:Y:S01]  /*aca0*/  VIADD R19, R23.reuse, 0xf0 ;  /* 0x000000f017137836 */ /* 0x040fe20000000000 */
[----:B------:R-:W-:Y:S02]  /*acb0*/  ISETP.GE.AND P4, PT, R23, UR6, PT ;  /* 0x0000000617007c0c */ /* 0x000fe4000bf86270 */
[----:B------:R-:W-:Y:S02]  /*acc0*/  ISETP.GE.AND P2, PT, R177, UR6, PT ;  /* 0x00000006b1007c0c */ /* 0x000fe4000bf46270 */
[----:B------:R-:W-:Y:S02]  /*acd0*/  ISETP.GE.AND P1, PT, R175, UR6, PT ;  /* 0x00000006af007c0c */ /* 0x000fe4000bf26270 */
[----:B------:R-:W-:-:S02]  /*ace0*/  ISETP.GE.AND P0, PT, R173, UR6, PT ;  /* 0x00000006ad007c0c */ /* 0x000fc4000bf06270 */
[----:B------:R-:W-:-:S03]  /*acf0*/  SHF.R.S32.HI R0, RZ, 0x1f, R203 ;  /* 0x0000001fff007819 */ /* 0x000fc600000114cb */
[-C--:B-1----:R-:W-:Y:S02]  /*ad00*/  @!P5 LEA R8, P3, R179, R2.reuse, 0x2 ;  /* 0x00000002b308d211 */ /* 0x082fe400078610ff */
[----:B--2---:R-:W-:Y:S02]  /*ad10*/  @!P4 IMAD.WIDE R4, R23, 0x4, R2 ;  /* 0x000000041704c825 */ /* 0x004fe400078e0202 */
        /* <DEDUP_REMOVED lines=9> */
[-C--:B------:R-:W-:Y:S02]  /*adb0*/  @!P0 LEA R14, P6, R173, R2.reuse, 0x2 ;  /* 0x00000002ad0e8211 */ /* 0x080fe400078c10ff */
[-C--:B------:R-:W-:Y:S02]  /*adc0*/  @!P1 LEA.HI.X R13, R175, R3.reuse, R176, 0x2, P5 ;  /* 0x00000003af0d9211 */ /* 0x080fe400028f14b0 */
[----:B------:R-:W-:Y:S02]  /*add0*/  ISETP.GE.AND P5, PT, R168, UR6, PT ;  /* 0x00000006a8007c0c */ /* 0x000fe4000bfa6270 */
[----:B------:R-:W-:Y:S01]  /*ade0*/  @!P0 LEA.HI.X R15, R173, R3, R174, 0x2, P6 ;  /* 0x00000003ad0f8211 */ /* 0x000fe200030f14ae */
[----:B------:R3:W-:Y:S01]  /*adf0*/  @!P1 ST.E.64 desc[UR36][R12.64], R38 ;  /* 0x000000260c009985 */ /* 0x0007e2000c101b24 */
[----:B0-----:R-:W-:-:S02]  /*ae00*/  @!P3 LEA R4, P6, R16, R2, 0x2 ;  /* 0x000000021004b211 */ /* 0x001fc400078c10ff */
[----:B------:R-:W-:Y:S01]  /*ae10*/  ISETP.GE.AND P1, PT, R228, UR6, PT ;  /* 0x00000006e4007c0c */ /* 0x000fe2000bf26270 */
[----:B------:R0:W-:Y:S01]  /*ae20*/  @!P0 ST.E.64 desc[UR36][R14.64], R42 ;  /* 0x0000002a0e008985 */ /* 0x0001e2000c101b24 */
[----:B------:R-:W-:Y:S02]  /*ae30*/  ISETP.GE.AND P0, PT, R229, UR6, PT ;  /* 0x00000006e5007c0c */ /* 0x000fe4000bf06270 */
[-C--:B-1----:R-:W-:Y:S02]  /*ae40*/  @!P4 LEA R8, P2, R170, R2.reuse, 0x2 ;  /* 0x00000002aa08c211 */ /* 0x082fe400078410ff */
        /* <DEDUP_REMOVED lines=10> */
[----:B---3--:R-:W-:Y:S02]  /*aef0*/  @!P1 LEA R12, P5, R228, R2, 0x2 ;  /* 0x00000002e40c9211 */ /* 0x008fe400078a10ff */
[----:B------:R-:W-:Y:S02]  /*af00*/  @!P0 LEA.HI.X R11, R229, R3, R167, 0x2, P4 ;  /* 0x00000003e50b8211 */ /* 0x000fe400020f14a7 */
[----:B------:R-:W-:-:S02]  /*af10*/  ISETP.GE.AND P4, PT, R225, UR6, PT ;  /* 0x00000006e1007c0c */ /* 0x000fc4000bf86270 */
[-C--:B------:R-:W-:Y:S01]  /*af20*/  @!P1 LEA.HI.X R13, R228, R3.reuse, R166, 0x2, P5 ;  /* 0x00000003e40d9211 */ /* 0x080fe200028f14a6 */
[----:B------:R-:W-:Y:S01]  /*af30*/  @!P0 ST.E.64 desc[UR36][R10.64], R58 ;  /* 0x0000003a0a008985 */ /* 0x000fe2000c101b24 */
[----:B------:R-:W-:Y:S02]  /*af40*/  ISETP.GE.AND P5, PT, R224, UR6, PT ;  /* 0x00000006e0007c0c */ /* 0x000fe4000bfa6270 */
[CC--:B0-----:R-:W-:Y:S01]  /*af50*/  @!P2 LEA R14, P6, R227.reuse, R2.reuse, 0x2 ;  /* 0x00000002e30ea211 */ /* 0x0c1fe200078c10ff */
        /* <DEDUP_REMOVED lines=21> */
[----:B------:R-:W-:Y:S02]  /*b0b0*/  @!P0 LEA.HI.X R11, R223, R3, R161, 0x2, P6 ;  /* 0x00000003df0b8211 */ /* 0x000fe400030f14a1 */
[----:B-1----:R-:W-:-:S03]  /*b0c0*/  @!P2 LEA R14, P6, R221, R2, 0x2 ;  /* 0x00000002dd0ea211 */ /* 0x002fc600078c10ff */
[----:B------:R1:W-:Y:S01]  /*b0d0*/  @!P0 ST.E.64 desc[UR36][R10.64], R82 ;  /* 0x000000520a008985 */ /* 0x0003e2000c101b24 */
[-C--:B------:R-:W-:Y:S02]  /*b0e0*/  @!P2 LEA.HI.X R15, R221, R3.reuse, R159, 0x2, P6 ;  /* 0x00000003dd0fa211 */ /* 0x080fe400030f149f */
[-C--:B--2---:R-:W-:Y:S01]  /*b0f0*/  @!P4 LEA R8, P0, R219, R2.reuse, 0x2 ;  /* 0x00000002db08c211 */ /* 0x084fe200078010ff */
[----:B------:R2:W-:Y:S01]  /*b100*/  @!P1 ST.E.64 desc[UR36][R12.64], R86 ;  /* 0x000000560c009985 */ /* 0x0005e2000c101b24 */
[-C--:B------:R-:W-:Y:S02]  /*b110*/  @!P5 LEA R4, P1, R220, R2.reuse, 0x2 ;  /* 0x00000002dc04d211 */ /* 0x080fe400078210ff */
[----:B0-----:R-:W-:Y:S01]  /*b120*/  @!P3 LEA R16, P6, R218, R2, 0x2 ;  /* 0x00000002da10b211 */ /* 0x001fe200078c10ff */
[----:B------:R0:W-:Y:S01]  /*b130*/  @!P2 ST.E.64 desc[UR36][R14.64], R90 ;  /* 0x0000005a0e00a985 */ /* 0x0001e2000c101b24 */
[----:B------:R-:W-:Y:S02]  /*b140*/  ISETP.GE.AND P2, PT, R217, UR6, PT ;  /* 0x00000006d9007c0c */ /* 0x000fe4000bf46270 */
[----:B------:R-:W-:-:S02]  /*b150*/  @!P5 LEA.HI.X R5, R220, R3, R158, 0x2, P1 ;  /* 0x00000003dc05d211 */ /* 0x000fc400008f149e */
[----:B------:R-:W-:Y:S02]  /*b160*/  ISETP.GE.AND P1, PT, R216, UR6, PT ;  /* 0x00000006d8007c0c */ /* 0x000fe4000bf26270 */
[-C--:B------:R-:W-:Y:S01]  /*b170*/  @!P4 LEA.HI.X R9, R219, R3.reuse, R157, 0x2, P0 ;  /* 0x00000003db09c211 */ /* 0x080fe200000f149d */
[----:B------:R-:W-:Y:S01]  /*b180*/  @!P5 ST.E.64 desc[UR36][R4.64], R94 ;  /* 0x0000005e0400d985 */ /* 0x000fe2000c101b24 */
[----:B------:R-:W-:Y:S02]  /*b190*/  @!P3 LEA.HI.X R17, R218, R3, R156, 0x2, P6 ;  /* 0x00000003da11b211 */ /* 0x000fe400030f149c */
[----:B------:R-:W-:Y:S01]  /*b1a0*/  ISETP.GE.AND P0, PT, R213, UR6, PT ;  /* 0x00000006d5007c0c */ /* 0x000fe2000bf06270 */
[----:B------:R3:W-:Y:S01]  /*b1b0*/  @!P4 ST.E.64 desc[UR36][R8.64], R98 ;  /* 0x000000620800c985 */ /* 0x0007e2000c101b24 */
[----:B------:R-:W-:Y:S02]  /*b1c0*/  ISETP.GE.AND P4, PT, R207, UR6, PT ;  /* 0x00000006cf007c0c */ /* 0x000fe4000bf86270 */
[----:B-1----:R-:W-:Y:S01]  /*b1d0*/  @!P2 LEA R10, P6, R217, R2, 0x2 ;  /* 0x00000002d90aa211 */ /* 0x002fe200078c10ff */
[----:B------:R1:W-:Y:S01]  /*b1e0*/  @!P3 ST.E.64 desc[UR36][R16.64], R102 ;  /* 0x000000661000b985 */ /* 0x0003e2000c101b24 */
[----:B------:R-:W-:-:S02]  /*b1f0*/  ISETP.GE.AND P3, PT, R212, UR6, PT ;  /* 0x00000006d4007c0c */ /* 0x000fc4000bf66270 */
[CC--:B--2---:R-:W-:Y:S02]  /*b200*/  @!P1 LEA R12, P5, R216.reuse, R2.reuse, 0x2 ;  /* 0x00000002d80c9211 */ /* 0x0c4fe400078a10ff */
[-C--:B------:R-:W-:Y:S02]  /*b210*/  @!P2 LEA.HI.X R11, R217, R3.reuse, R155, 0x2, P6 ;  /* 0x00000003d90ba211 */ /* 0x080fe400030f149b */
        /* <DEDUP_REMOVED lines=19> */
[-C--:B--2---:R-:W-:Y:S02]  /*b350*/  @!P1 LEA R12, P6, R205, R2.reuse, 0x2 ;  /* 0x00000002cd0c9211 */ /* 0x084fe400078c10ff */
[-C--:B------:R-:W-:Y:S02]  /*b360*/  @!P2 LEA.HI.X R11, R206, R3.reuse, R20, 0x2, P5 ;  /* 0x00000003ce0ba211 */ /* 0x080fe400028f1414 */
[----:B-1----:R-:W-:Y:S02]  /*b370*/  @!P0 LEA R14, P5, R203, R2, 0x2 ;  /* 0x00000002cb0e8211 */ /* 0x002fe400078a10ff */
[-C--:B------:R-:W-:Y:S01]  /*b380*/  @!P1 LEA.HI.X R13, R205, R3.reuse, R18, 0x2, P6 ;  /* 0x00000003cd0d9211 */ /* 0x080fe200030f1412 */
[----:B------:R0:W-:Y:S01]  /*b390*/  @!P2 ST.E.64 desc[UR36][R10.64], R126 ;  /* 0x0000007e0a00a985 */ /* 0x0001e2000c101b24 */
[----:B------:R-:W-:Y:S02]  /*b3a0*/  ISETP.GE.AND P6, PT, R19, UR6, PT ;  /* 0x0000000613007c0c */ /* 0x000fe4000bfc6270 */
[----:B------:R-:W-:Y:S01]  /*b3b0*/  @!P0 LEA.HI.X R15, R203, R3, R0, 0x2, P5 ;  /* 0x00000003cb0f8211 */ /* 0x000fe200028f1400 */
[----:B------:R0:W-:Y:S01]  /*b3c0*/  @!P1 ST.E.64 desc[UR36][R12.64], R130 ;  /* 0x000000820c009985 */ /* 0x0001e2000c101b24 */
[----:B---3--:R-:W-:-:S02]  /*b3d0*/  SHF.R.S32.HI R5, RZ, 0x1f, R17 ;  /* 0x0000001fff057819 */ /* 0x008fc40000011411 */
[CC--:B------:R-:W-:Y:S01]  /*b3e0*/  @!P4 LEA R4, P5, R17.reuse, R2.reuse, 0x2 ;  /* 0x000000021104c211 */ /* 0x0c0fe200078a10ff */
[----:B------:R0:W-:Y:S01]  /*b3f0*/  @!P0 ST.E.64 desc[UR36][R14.64], R134 ;  /* 0x000000860e008985 */ /* 0x0001e2000c101b24 */
[----:B------:R-:W-:Y:S02]  /*b400*/  SHF.R.S32.HI R0, RZ, 0x1f, R7 ;  /* 0x0000001fff007819 */ /* 0x000fe40000011407 */
[----:B------:R-:W-:Y:S02]  /*b410*/  @!P4 LEA.HI.X R5, R17, R3, R5, 0x2, P5 ;  /* 0x000000031105c211 */ /* 0x000fe400028f1405 */
[----:B----4-:R-:W-:-:S03]  /*b420*/  @!P3 LEA R8, P5, R7, R2, 0x2 ;  /* 0x000000020708b211 */ /* 0x010fc600078a10ff */
[----:B------:R0:W-:Y:S01]  /*b430*/  @!P4 ST.E.64 desc[UR36][R4.64], R138 ;  /* 0x0000008a0400c985 */ /* 0x0001e2000c101b24 */
[-C--:B------:R-:W-:Y:S01]  /*b440*/  @!P3 LEA.HI.X R9, R7, R3.reuse, R0, 0x2, P5 ;  /* 0x000000030709b211 */ /* 0x080fe200028f1400 */
[----:B------:R-:W-:Y:S01]  /*b450*/  VIADD R7, R23, 0xf8 ;  /* 0x000000f817077836 */ /* 0x000fe20000000000 */
[----:B------:R-:W-:Y:S02]  /*b460*/  SHF.R.S32.HI R0, RZ, 0x1f, R19 ;  /* 0x0000001fff007819 */ /* 0x000fe40000011413 */
        /* <DEDUP_REMOVED lines=11> */
.L_x_10195:
[----:B------:R-:W1:Y:S01]  /*b520*/  LDC.64 R4, c[0x0][0xd00] ;  /* 0x00034000ff047b82 */ /* 0x000e620000000a00 */
[----:B------:R-:W-:Y:S01]  /*b530*/  ULDC.64 UR6, c[0x0][0xd08] ;  /* 0x0003420000067ab9 */ /* 0x000fe20000000a00 */
[----:B------:R-:W-:Y:S01]  /*b540*/  IMAD.MOV.U32 R7, RZ, RZ, RZ ;  /* 0x000000ffff077224 */ /* 0x000fe200078e00ff */
[----:B------:R-:W-:-:S04]  /*b550*/  ISETP.NE.U32.AND P1, PT, RZ, UR6, PT ;  /* 0x00000006ff007c0c */ /* 0x000fc8000bf25070 */
[----:B------:R-:W-:Y:S01]  /*b560*/  ISETP.NE.AND.EX P1, PT, RZ, UR7, PT, P1 ;  /* 0x00000007ff007c0c */ /* 0x000fe2000bf25310 */
[----:B------:R-:W2:Y:S01]  /*b570*/  LDC.64 R2, c[0x0][0xd00] ;  /* 0x00034000ff027b82 */ /* 0x000ea20000000a00 */
[----:B-1----:R-:W-:-:S04]  /*b580*/  ISETP.NE.U32.AND P0, PT, R4, RZ, PT ;  /* 0x000000ff0400720c */ /* 0x002fc80003f05070 */
[----:B------:R-:W-:Y:S01]  /*b590*/  ISETP.NE.AND.EX P0, PT, R5, RZ, PT, P0 ;  /* 0x000000ff0500720c */ /* 0x000fe20003f05300 */
[----:B--2---:R-:W-:-:S06]  /*b5a0*/  IMAD.WIDE R4, R200, 0x4, R2 ;  /* 0x00000004c8047825 */ /* 0x004fcc00078e0202 */
[C---:B------:R-:W-:Y:S01]  /*b5b0*/  @P1 LEA R2, P2, R200.reuse, UR6, 0x2 ;  /* 0x00000006c8021c11 */ /* 0x040fe2000f8410ff */
[----:B------:R-:W-:Y:S02]  /*b5c0*/  ULDC UR6, c[0x0][0xb88] ;  /* 0x0002e20000067ab9 */ /* 0x000fe40000000800 */
[----:B------:R-:W-:Y:S01]  /*b5d0*/  IMAD.U32 R0, RZ, RZ, UR6 ;  /* 0x00000006ff007e24 */ /* 0x000fe2000f8e00ff */
[----:B------:R-:W-:Y:S02]  /*b5e0*/  @P1 LEA.HI.X R3, R200, UR7, R204, 0x2, P2 ;  /* 0x00000007c8031c11 */ /* 0x000fe400090f14cc */
[----:B------:R1:W5:Y:S04]  /*b5f0*/  @P0 LDG.E R7, desc[UR36][R4.64] ;  /* 0x0000002404070981 */ /* 0x000368000c1e1900 */
[----:B------:R1:W5:Y:S01]  /*b600*/  @P1 LDG.E R0, desc[UR36][R2.64] ;  /* 0x0000002402001981 */ /* 0x000362000c1e1900 */
[----:B------:R-:W-:Y:S01]  /*b610*/  ISETP.NE.AND P2, PT, R202, RZ, PT ;  /* 0x000000ffca00720c */ /* 0x000fe20003f45270 */
[----:B------:R-:W2:-:S12]  /*b620*/  S2R R8, SR_TID.X ;  /* 0x0000000000087919 */ /* 0x000e980000002100 */
[----:B------:R-:W3:Y:S01]  /*b630*/  @!P2 LDC R202, c[0x0][0xbd4] ;  /* 0x0002f500ffcaab82 */ /* 0x000ee20000000800 */
[----:B--2---:R-:W-:Y:S01]  /*b640*/  VIADD R22, R8, 0xffffff80 ;  /* 0xffffff8008167836 */ /* 0x004fe20000000000 */
[----:B---3--:R-:W-:-:S04]  /*b650*/  ISETP.GT.AND P2, PT, R202, 0x1, PT ;  /* 0x00000001ca00780c */ /* 0x008fc80003f44270 */
[----:B------:R-:W-:Y:S01]  /*b660*/  ISETP.GT.AND P3, PT, R22, 0x7f, PT ;  /* 0x0000007f1600780c */ /* 0x000fe20003f64270 */
[----:B-1----:R-:W-:-:S12]  /*b670*/  @P1 BRA `(.L_x_10207) ;  /* 0x0000000000101947 */ /* 0x002fd80003800000 */
[----:B------:R-:W-:Y:S05]  /*b680*/  @!P0 BRA `(.L_x_10207) ;  /* 0x00000000000c8947 */ /* 0x000fea0003800000 */
[----:B------:R-:W2:Y:S04]  /*b690*/  LDG.E R3, desc[UR36][R4.64] ;  /* 0x0000002404037981 */ /* 0x000ea8000c1e1900 */
[----:B-----5:R-:W2:Y:S02]  /*b6a0*/  LDG.E R0, desc[UR36][R4.64+0x4] ;  /* 0x0000042404007981 */ /* 0x020ea4000c1e1900 */
[----:B--2---:R-:W-:-:S07]  /*b6b0*/  IMAD.IADD R0, R0, 0x1, -R3 ;  /* 0x0000000100007824 */ /* 0x004fce00078e0a03 */
.L_x_10207:
[----:B------:R-:W-:Y:S01]  /*b6c0*/  BSSY B1, `(.L_x_10208) ;  /* 0x000003b000017945 */ /* 0x000fe20003800000 */
[----:B------:R-:W-:Y:S02]  /*b6d0*/  SEL R21, R200, RZ, !P0 ;  /* 0x000000ffc8157207 */ /* 0x000fe40004000000 */
[----:B------:R-:W-:Y:S02]  /*b6e0*/  SEL R204, R204, RZ, !P0 ;  /* 0x000000ffcccc7207 */ /* 0x000fe40004000000 */
[----:B-----5:R-:W-:Y:S01]  /*b6f0*/  SHF.R.S32.HI R18, RZ, 0x1f, R7 ;  /* 0x0000001fff127819 */ /* 0x020fe20000011407 */
[----:B------:R-:W-:Y:S06]  /*b700*/  @P3 BRA `(.L_x_10209) ;  /* 0x0000000000d83947 */ /* 0x000fec0003800000 */
[----:B------:R-:W2:Y:S01]  /*b710*/  LDL R2, [R1+0x18] ;  /* 0x0000180001027983 */ /* 0x000ea20000100800 */
[----:B------:R-:W1:Y:S01]  /*b720*/  LDC R27, c[0x0][0xce8] ;  /* 0x00033a00ff1b7b82 */ /* 0x000e620000000800 */
[----:B--2---:R-:W-:Y:S02]  /*b730*/  R2UR UR6, R2 ;  /* 0x00000000020672ca */ /* 0x004fe400000e0000 */
[----:B------:R-:W2:Y:S11]  /*b740*/  S2R R2, SR_TID.X ;  /* 0x0000000000027919 */ /* 0x000eb60000002100 */
[----:B------:R-:W-:-:S04]  /*b750*/  IMAD.U32 R3, RZ, RZ, UR6 ;  /* 0x00000006ff037e24 */ /* 0x000fc8000f8e00ff */
[----:B--2---:R-:W-:Y:S02]  /*b760*/  IMAD R2, R3, 0x80, R2 ;  /* 0x0000008003027824 */ /* 0x004fe400078e0202 */
[----:B-1----:R-:W-:Y:S02]  /*b770*/  IMAD R3, R0, R27, RZ ;  /* 0x0000001b00037224 */ /* 0x002fe400078e02ff */
[----:B------:R-:W-:-:S05]  /*b780*/  VIADD R20, R2, 0xffffff80 ;  /* 0xffffff8002147836 */ /* 0x000fca0000000000 */
[----:B------:R-:W-:-:S13]  /*b790*/  ISETP.GE.AND P0, PT, R20, R3, PT ;  /* 0x000000031400720c */ /* 0x000fda0003f06270 */
[----:B------:R-:W-:Y:S05]  /*b7a0*/  @P0 BRA `(.L_x_10209) ;  /* 0x0000000000b00947 */ /* 0x000fea0003800000 */
[----:B------:R-:W2:Y:S01]  /*b7b0*/  LDL.LU R26, [R1+0x14] ;  /* 0x00001400011a7983 */ /* 0x000ea20000300800 */
[----:B------:R-:W-:Y:S01]  /*b7c0*/  ISETP.NE.AND P1, PT, R27, 0x1, PT ;  /* 0x000000011b00780c */ /* 0x000fe20003f25270 */
[----:B------:R-:W-:Y:S01]  /*b7d0*/  IMAD.MOV.U32 R16, RZ, RZ, 0xab8 ;  /* 0x00000ab8ff107424 */ /* 0x000fe200078e00ff */
[----:B------:R-:W-:Y:S01]  /*b7e0*/  ISETP.GT.AND P0, PT, R202, 0x1, PT ;  /* 0x00000001ca00780c */ /* 0x000fe20003f04270 */
[----:B------:R-:W1:Y:S01]  /*b7f0*/  LDC.64 R24, c[0x0][0xca8] ;  /* 0x00032a00ff187b82 */ /* 0x000e620000000a00 */
[----:B------:R-:W-:Y:S02]  /*b800*/  IMAD.MOV.U32 R15, RZ, RZ, R20 ;  /* 0x000000ffff0f7224 */ /* 0x000fe400078e0014 */
[----:B------:R-:W-:-:S05]  /*b810*/  SEL R16, R16, 0xa78, P0 ;  /* 0x00000a7810107807 */ /* 0x000fca0000000000 */
[----:B------:R-:W3:Y:S08]  /*b820*/  LDC.64 R4, c[0x0][R16+0x220] ;  /* 0x0000880010047b82 */ /* 0x000ef00000000a00 */
[----:B------:R-:W4:Y:S08]  /*b830*/  @P1 LDC R13, c[0x0][0xcec] ;  /* 0x00033b00ff0d1b82 */ /* 0x000f300000000800 */
[----:B------:R-:W5:Y:S08]  /*b840*/  LDC.64 R2, c[0x0][R16+0x218] ;  /* 0x0000860010027b82 */ /* 0x000f700000000a00 */
[----:B------:R-:W1:Y:S01]  /*b850*/  @P1 LDC R19, c[0x0][0xcf0] ;  /* 0x00033c00ff131b82 */ /* 0x000e620000000800 */
[----:B---3--:R-:W-:-:S07]  /*b860*/  IMAD R5, R5, R21, RZ ;  /* 0x0000001505057224 */ /* 0x008fce00078e02ff */
[----:B------:R-:W3:Y:S01]  /*b870*/  LDC.64 R8, c[0x0][R16+0x228] ;  /* 0x00008a0010087b82 */ /* 0x000ee20000000a00 */
[----:B----4-:R-:W-:-:S04]  /*b880*/  @P1 IMAD.HI.U32 R14, R20, R13, RZ ;  /* 0x0000000d140e1227 */ /* 0x010fc800078e00ff */
[----:B------:R-:W-:-:S03]  /*b890*/  IMAD.WIDE.U32 R12, R4, R21, RZ ;  /* 0x00000015040c7225 */ /* 0x000fc600078e00ff */
[----:B0-----:R-:W0:Y:S01]  /*b8a0*/  LDC.64 R10, c[0x0][R16+0x210] ;  /* 0x00008400100a7b82 */ /* 0x001e220000000a00 */
[-C--:B-----5:R-:W-:Y:S02]  /*b8b0*/  IMAD R17, R3, R201.reuse, RZ ;  /* 0x000000c903117224 */ /* 0x0a0fe400078e02ff */
[----:B------:R-:W-:-:S04]  /*b8c0*/  IMAD.WIDE.U32 R2, R2, R201, RZ ;  /* 0x000000c902027225 */ /* 0x000fc800078e00ff */
[----:B------:R-:W-:Y:S01]  /*b8d0*/  IMAD.IADD R17, R3, 0x1, R17 ;  /* 0x0000000103117824 */ /* 0x000fe200078e0211 */
[----:B-1----:R-:W-:Y:S01]  /*b8e0*/  @P1 SHF.R.U32.HI R15, RZ, R19, R14 ;  /* 0x00000013ff0f1219 */ /* 0x002fe2000001160e */
[----:B------:R-:W-:Y:S01]  /*b8f0*/  IMAD R19, R4, R204, R5 ;  /* 0x000000cc04137224 */ /* 0x000fe200078e0205 */
[----:B------:R-:W1:Y:S01]  /*b900*/  @!P0 LDC R24, c[0x0][0xc50] ;  /* 0x00031400ff188b82 */ /* 0x000e620000000800 */
[----:B------:R-:W-:Y:S02]  /*b910*/  IADD3 R4, P1, P3, R12, R2, R7 ;  /* 0x000000020c047210 */ /* 0x000fe40007b3e007 */
[----:B------:R-:W-:Y:S02]  /*b920*/  IMAD.IADD R19, R13, 0x1, R19 ;  /* 0x000000010d137824 */ /* 0x000fe400078e0213 */
[----:B------:R-:W-:-:S03]  /*b930*/  IMAD.MOV R12, RZ, RZ, -R15 ;  /* 0x000000ffff0c7224 */ /* 0x000fc600078e0a0f */
[----:B------:R-:W4:Y:S01]  /*b940*/  @!P0 LDC R25, c[0x0][0xc54] ;  /* 0x00031500ff198b82 */ /* 0x000f220000000800 */
[----:B--2---:R-:W-:-:S05]  /*b950*/  SEL R5, R26, RZ, P0 ;  /* 0x000000ff1a057207 */ /* 0x004fca0000000000 */
[----:B---3--:R-:W-:Y:S01]  /*b960*/  IMAD.WIDE.U32 R2, R8, R5, RZ ;  /* 0x0000000508027225 */ /* 0x008fe200078e00ff */
[----:B------:R-:W-:-:S03]  /*b970*/  IADD3.X R8, R19, R17, R18, P1, P3 ;  /* 0x0000001113087210 */ /* 0x000fc60000fe6412 */
[----:B------:R-:W-:Y:S01]  /*b980*/  IMAD R9, R9, R5, RZ ;  /* 0x0000000509097224 */ /* 0x000fe200078e02ff */
[----:B------:R-:W-:Y:S01]  /*b990*/  IADD3 R2, P0, P1, R15, R4, R2 ;  /* 0x000000040f027210 */ /* 0x000fe2000791e002 */
[----:B------:R-:W-:Y:S01]  /*b9a0*/  IMAD R5, R27, R12, R20 ;  /* 0x0000000c1b057224 */ /* 0x000fe200078e0214 */
[----:B------:R-:W-:Y:S01]  /*b9b0*/  SHF.R.S32.HI R15, RZ, 0x1f, R15 ;  /* 0x0000001fff0f7819 */ /* 0x000fe2000001140f */
[----:B------:R-:W-:Y:S02]  /*b9c0*/  IMAD.IADD R9, R3, 0x1, R9 ;  /* 0x0000000103097824 */ /* 0x000fe400078e0209 */
[----:B0-----:R-:W-:-:S03]  /*b9d0*/  IMAD R4, R11, R5, RZ ;  /* 0x000000050b047224 */ /* 0x001fc600078e02ff */
[----:B------:R-:W-:Y:S02]  /*b9e0*/  IADD3.X R3, R15, R8, R9, P0, P1 ;  /* 0x000000080f037210 */ /* 0x000fe400007e2409 */
[----:B------:R-:W-:Y:S01]  /*b9f0*/  SHF.R.S32.HI R9, RZ, 0x1f, R5 ;  /* 0x0000001fff097819 */ /* 0x000fe20000011405 */
[----:B------:R-:W-:-:S04]  /*ba00*/  IMAD.WIDE.U32 R2, R10, R5, R2 ;  /* 0x000000050a027225 */ /* 0x000fc800078e0002 */
[----:B------:R-:W-:Y:S01]  /*ba10*/  IMAD R9, R10, R9, R4 ;  /* 0x000000090a097224 */ /* 0x000fe200078e0204 */
[----:B-1----:R-:W-:-:S03]  /*ba20*/  LEA R4, P0, R2, R24, 0x2 ;  /* 0x0000001802047211 */ /* 0x002fc600078010ff */
[----:B------:R-:W-:-:S05]  /*ba30*/  IMAD.IADD R3, R3, 0x1, R9 ;  /* 0x0000000103037824 */ /* 0x000fca00078e0209 */
[----:B----4-:R-:W-:Y:S01]  /*ba40*/  LEA.HI.X R5, R2, R25, R3, 0x2, P0 ;  /* 0x0000001902057211 */ /* 0x010fe200000f1403 */
[----:B------:R-:W-:-:S05]  /*ba50*/  IMAD.MOV.U32 R3, RZ, RZ, -0x800000 ;  /* 0xff800000ff037424 */ /* 0x000fca00078e00ff */
[----:B------:R1:W-:Y:S02]  /*ba60*/  STG.E desc[UR36][R4.64], R3 ;  /* 0x0000000304007986 */ /* 0x0003e4000c101924 */
.L_x_10209:
[----:B------:R-:W-:Y:S05]  /*ba70*/  BSYNC B1 ;  /* 0x0000000000017941 */ /* 0x000fea0003800000 */
.L_x_10208:
[----:B------:R-:W-:Y:S05]  /*ba80*/  @P2 BRA `(.L_x_10204) ;  /* 0x00000008005c2947 */ /* 0x000fea0003800000 */
[----:B------:R-:W2:Y:S01]  /*ba90*/  LDL.LU R2, [R1+0x18] ;  /* 0x0000180001027983 */ /* 0x000ea20000300800 */
[----:B0-----:R-:W0:Y:S01]  /*baa0*/  LDC R11, c[0x0][0xce8] ;  /* 0x00033a00ff0b7b82 */ /* 0x001e220000000800 */
[----:B-1----:R-:W-:Y:S01]  /*bab0*/  SHF.R.S32.HI R3, RZ, 0x1f, R22 ;  /* 0x0000001fff037819 */ /* 0x002fe20000011416 */
[----:B------:R-:W-:Y:S01]  /*bac0*/  ULDC.64 UR6, c[0x0][0xba0] ;  /* 0x0002e80000067ab9 */ /* 0x000fe20000000a00 */
[----:B------:R-:W-:Y:S02]  /*bad0*/  BSSY B1, `(.L_x_10210) ;  /* 0x0000050000017945 */ /* 0x000fe40003800000 */
[----:B------:R-:W-:-:S04]  /*bae0*/  LEA.HI R4, R3, R22, RZ, 0x3 ;  /* 0x0000001603047211 */ /* 0x000fc800078f18ff */
[----:B------:R-:W-:Y:S02]  /*baf0*/  LOP3.LUT R9, R4, 0xfffffff8, RZ, 0xc0, !PT ;  /* 0xfffffff804097812 */ /* 0x000fe400078ec0ff */
[----:B------:R-:W-:-:S03]  /*bb00*/  SHF.R.S32.HI R15, RZ, 0x3, R4 ;  /* 0x00000003ff0f7819 */ /* 0x000fc60000011404 */
[----:B------:R-:W-:-:S04]  /*bb10*/  IMAD.IADD R22, R22, 0x1, -R9 ;  /* 0x0000000116167824 */ /* 0x000fc800078e0a09 */
[----:B------:R-:W-:Y:S01]  /*bb20*/  IMAD R4, R22, 0x20, R15 ;  /* 0x0000002016047824 */ /* 0x000fe200078e020f */
[----:B0-----:R-:W-:-:S13]  /*bb30*/  ISETP.NE.AND P0, PT, R11, 0x1, PT ;  /* 0x000000010b00780c */ /* 0x001fda0003f05270 */
[----:B------:R-:W0:Y:S08]  /*bb40*/  @P0 LDC R8, c[0x0][0xcec] ;  /* 0x00033b00ff080b82 */ /* 0x000e300000000800 */
[----:B------:R-:W1:Y:S01]  /*bb50*/  @P0 LDC R13, c[0x0][0xcf0] ;  /* 0x00033c00ff0d0b82 */ /* 0x000e620000000800 */
[----:B--2---:R-:W-:Y:S01]  /*bb60*/  R2UR UR8, R2 ;  /* 0x00000000020872ca */ /* 0x004fe200000e0000 */
[----:B------:R-:W-:-:S04]  /*bb70*/  IMAD R2, R18, UR6, RZ ;  /* 0x0000000612027c24 */ /* 0x000fc8000f8e02ff */
[C---:B------:R-:W-:Y:S02]  /*bb80*/  IMAD R5, R7.reuse, UR7, R2 ;  /* 0x0000000707057c24 */ /* 0x040fe4000f8e0202 */
[----:B------:R-:W-:Y:S01]  /*bb90*/  IMAD.WIDE.U32 R2, R7, UR6, RZ ;  /* 0x0000000607027c25 */ /* 0x000fe2000f8e00ff */
[----:B------:R-:W-:-:S03]  /*bba0*/  ULDC.64 UR6, c[0x0][0xbe8] ;  /* 0x0002fa0000067ab9 */ /* 0x000fc60000000a00 */
[----:B------:R-:W-:Y:S02]  /*bbb0*/  IMAD.IADD R3, R3, 0x1, R5 ;  /* 0x0000000103037824 */ /* 0x000fe400078e0205 */
[----:B------:R-:W-:Y:S02]  /*bbc0*/  IMAD.U32 R9, RZ, RZ, UR8 ;  /* 0x00000008ff097e24 */ /* 0x000fe4000f8e00ff */
[----:B------:R-:W-:-:S04]  /*bbd0*/  IMAD.WIDE.U32 R2, R201, UR6, R2 ;  /* 0x00000006c9027c25 */ /* 0x000fc8000f8e0002 */
[----:B------:R-:W-:Y:S02]  /*bbe0*/  IMAD R9, R9, 0x80, R4 ;  /* 0x0000008009097824 */ /* 0x000fe400078e0204 */
[----:B------:R-:W-:Y:S01]  /*bbf0*/  IMAD R3, R201, UR7, R3 ;  /* 0x00000007c9037c24 */ /* 0x000fe2000f8e0203 */
[----:B------:R-:W-:Y:S01]  /*bc00*/  ULDC.64 UR6, c[0x0][0xbf0] ;  /* 0x0002fc0000067ab9 */ /* 0x000fe20000000a00 */
[----:B0-----:R-:W-:-:S04]  /*bc10*/  @P0 IMAD.HI.U32 R4, R9, R8, RZ ;  /* 0x0000000809040227 */ /* 0x001fc800078e00ff */
[----:B------:R-:W-:Y:S01]  /*bc20*/  IMAD.MOV.U32 R5, RZ, RZ, R9 ;  /* 0x000000ffff057224 */ /* 0x000fe200078e0009 */
[----:B-1----:R-:W-:Y:S01]  /*bc30*/  @P0 SHF.R.U32.HI R5, RZ, R13, R4 ;  /* 0x0000000dff050219 */ /* 0x002fe20000011604 */
[----:B------:R-:W-:Y:S02]  /*bc40*/  IMAD R7, R204, UR6, RZ ;  /* 0x00000006cc077c24 */ /* 0x000fe4000f8e02ff */
[----:B------:R-:W-:Y:S01]  /*bc50*/  IMAD.WIDE.U32 R2, R21, UR6, R2 ;  /* 0x0000000615027c25 */ /* 0x000fe2000f8e0002 */
[----:B------:R-:W-:-:S03]  /*bc60*/  SHF.R.S32.HI R4, RZ, 0x1f, R5 ;  /* 0x0000001fff047819 */ /* 0x000fc60000011405 */
[----:B------:R-:W-:Y:S01]  /*bc70*/  IMAD R7, R21, UR7, R7 ;  /* 0x0000000715077c24 */ /* 0x000fe2000f8e0207 */
[----:B------:R-:W-:Y:S01]  /*bc80*/  ULDC.64 UR6, c[0x0][0xbe0] ;  /* 0x0002f80000067ab9 */ /* 0x000fe20000000a00 */
[----:B------:R-:W-:Y:S02]  /*bc90*/  IMAD.MOV R8, RZ, RZ, -R5 ;  /* 0x000000ffff087224 */ /* 0x000fe400078e0a05 */
[----:B------:R-:W-:Y:S02]  /*bca0*/  IMAD.IADD R3, R3, 0x1, R7 ;  /* 0x0000000103037824 */ /* 0x000fe400078e0207 */
[----:B------:R-:W-:Y:S02]  /*bcb0*/  IMAD R7, R11, R8, R9 ;  /* 0x000000080b077224 */ /* 0x000fe400078e0209 */
[----:B------:R-:W-:Y:S02]  /*bcc0*/  IMAD R4, R4, UR6, RZ ;  /* 0x0000000604047c24 */ /* 0x000fe4000f8e02ff */
[----:B------:R-:W-:-:S04]  /*bcd0*/  IMAD.WIDE.U32 R2, R5, UR6, R2 ;  /* 0x0000000605027c25 */ /* 0x000fc8000f8e0002 */
[----:B------:R-:W-:Y:S01]  /*bce0*/  IMAD R9, R5, UR7, R4 ;  /* 0x0000000705097c24 */ /* 0x000fe2000f8e0204 */
[----:B------:R-:W-:Y:S01]  /*bcf0*/  SHF.R.S32.HI R4, RZ, 0x1f, R7 ;  /* 0x0000001fff047819 */ /* 0x000fe20000011407 */
[----:B------:R-:W-:Y:S01]  /*bd00*/  ULDC.64 UR6, c[0x0][0xbd8] ;  /* 0x0002f60000067ab9 */ /* 0x000fe20000000a00 */
[----:B------:R-:W-:Y:S02]  /*bd10*/  IMAD.U32 R8, RZ, RZ, UR8 ;  /* 0x00000008ff087e24 */ /* 0x000fe4000f8e00ff */
[----:B------:R-:W-:Y:S02]  /*bd20*/  IMAD.IADD R3, R3, 0x1, R9 ;  /* 0x0000000103037824 */ /* 0x000fe400078e0209 */
[----:B------:R-:W-:Y:S02]  /*bd30*/  IMAD R4, R4, UR6, RZ ;  /* 0x0000000604047c24 */ /* 0x000fe4000f8e02ff */
[----:B------:R-:W-:Y:S02]  /*bd40*/  IMAD R8, R8, 0x80, R15 ;  /* 0x0000008008087824 */ /* 0x000fe400078e020f */
[----:B------:R-:W-:-:S02]  /*bd50*/  IMAD R5, R7, UR7, R4 ;  /* 0x0000000707057c24 */ /* 0x000fc4000f8e0204 */
[----:B------:R-:W-:Y:S01]  /*bd60*/  IMAD.WIDE.U32 R2, R7, UR6, R2 ;  /* 0x0000000607027c25 */ /* 0x000fe2000f8e0002 */
[----:B------:R-:W-:-:S03]  /*bd70*/  ULDC.64 UR6, c[0x0][0xb80] ;  /* 0x0002e00000067ab9 */ /* 0x000fc60000000a00 */
[----:B------:R-:W-:Y:S02]  /*bd80*/  IMAD R11, R0, R11, RZ ;  /* 0x0000000b000b7224 */ /* 0x000fe400078e02ff */
[----:B------:R-:W-:Y:S02]  /*bd90*/  VIADD R4, R8, 0x40 ;  /* 0x0000004008047836 */ /* 0x000fe40000000000 */
[----:B------:R-:W-:Y:S01]  /*bda0*/  IMAD.IADD R3, R3, 0x1, R5 ;  /* 0x0000000103037824 */ /* 0x000fe200078e0205 */
[----:B------:R-:W-:Y:S01]  /*bdb0*/  LEA R5, P2, R2, UR6, 0x1 ;  /* 0x0000000602057c11 */ /* 0x000fe2000f8408ff */
[----:B------:R-:W-:Y:S01]  /*bdc0*/  VIADD R0, R8, 0x20 ;  /* 0x0000002008007836 */ /* 0x000fe20000000000 */
[-C--:B------:R-:W-:Y:S01]  /*bdd0*/  ISETP.GE.AND P0, PT, R4, R11.reuse, PT ;  /* 0x0000000b0400720c */ /* 0x080fe20003f06270 */
[----:B------:R-:W-:Y:S01]  /*bde0*/  IMAD.SHL.U32 R7, R22, 0x8, RZ ;  /* 0x0000000816077824 */ /* 0x000fe200078e00ff */
[----:B------:R-:W-:Y:S02]  /*bdf0*/  LEA.HI.X R4, R2, UR7, R3, 0x1, P2 ;  /* 0x0000000702047c11 */ /* 0x000fe400090f0c03 */
[-C--:B------:R-:W-:Y:S01]  /*be00*/  ISETP.GE.AND P2, PT, R8, R11.reuse, PT ;  /* 0x0000000b0800720c */ /* 0x080fe20003f46270 */
[C---:B------:R-:W-:Y:S01]  /*be10*/  VIADD R9, R7.reuse, 0x40 ;  /* 0x0000004007097836 */ /* 0x040fe20000000000 */
[----:B------:R-:W-:Y:S01]  /*be20*/  ISETP.GE.AND P1, PT, R0, R11, PT ;  /* 0x0000000b0000720c */ /* 0x000fe20003f26270 */
[C---:B------:R-:W-:Y:S01]  /*be30*/  VIADD R13, R7.reuse, 0xc0 ;  /* 0x000000c0070d7836 */ /* 0x040fe20000000000 */
[----:B------:R0:W1:Y:S01]  /*be40*/  SHFL.IDX PT, R2, R5, RZ, 0x181f ;  /* 0x00181fff05027589 */ /* 0x00006200000e0000 */
[----:B------:R-:W-:Y:S01]  /*be50*/  VIADD R15, R7, 0x80 ;  /* 0x00000080070f7836 */ /* 0x000fe20000000000 */
[----:B------:R-:W-:-:S02]  /*be60*/  SHF.R.S32.HI R16, RZ, 0x1f, R7 ;  /* 0x0000001fff107819 */ /* 0x000fc40000011407 */
[----:B------:R0:W2:Y:S01]  /*be70*/  SHFL.IDX PT, R0, R4, RZ, 0x181f ;  /* 0x00181fff04007589 */ /* 0x0000a200000e0000 */
[----:B------:R-:W-:Y:S02]  /*be80*/  SHF.R.S32.HI R10, RZ, 0x1f, R9 ;  /* 0x0000001fff0a7819 */ /* 0x000fe40000011409 */
[----:B------:R-:W-:Y:S02]  /*be90*/  SHF.R.S32.HI R12, RZ, 0x1f, R13 ;  /* 0x0000001fff0c7819 */ /* 0x000fe4000001140d */
        /* <DEDUP_REMOVED lines=19> */
.L_x_10211:
[----:B------:R-:W-:Y:S05]  /*bfd0*/  BSYNC B1 ;  /* 0x0000000000017941 */ /* 0x000fea0003800000 */
.L_x_10210:
        /* <DEDUP_REMOVED lines=21> */
.L_x_10213:
[----:B------:R-:W-:Y:S05]  /*c130*/  BSYNC B1 ;  /* 0x0000000000017941 */ /* 0x000fea0003800000 */
.L_x_10212:
        /* <DEDUP_REMOVED lines=21> */
.L_x_10215:
[----:B------:R-:W-:Y:S05]  /*c290*/  BSYNC B1 ;  /* 0x0000000000017941 */ /* 0x000fea0003800000 */
.L_x_10214:
        /* <DEDUP_REMOVED lines=11> */
[----:B0-----:R-:W-:Y:S02]  /*c350*/  @!P3 LEA.HI.X R19, R7, R4, R16, 0x1, P4 ;  /* 0x000000040713b211 */ /* 0x001fe400020f0c10 */
        /* <DEDUP_REMOVED lines=10> */
.L_x_10204:
[----:B------:R-:W-:Y:S05]  /*c400*/  BSYNC B0 ;  /* 0x0000000000007941 */ /* 0x000fea0003800000 */
.L_x_10194:
[----:B------:R-:W-:Y:S02]  /*c410*/  ULDC UR6, c[0x0][0xd3c] ;  /* 0x00034f0000067ab9 */ /* 0x000fe40000000800 */
[----:B------:R-:W-:-:S06]  /*c420*/  UISETP.GE.AND UP0, UPT, UR5, UR6, UPT ;  /* 0x000000060500728c */ /* 0x000fcc000bf06270 */
[----:B------:R-:W-:-:S13]  /*c430*/  PLOP3.LUT P0, PT, PT, PT, UP0, 0x80, 0x0 ;  /* 0x000000000000781c */ /* 0x000fda0003f0f008 */
[----:B------:R-:W-:Y:S05]  /*c440*/  @!P0 BRA `(.L_x_10216) ;  /* 0xffffff4c00288947 */ /* 0x000fea000383ffff */
[----:B------:R-:W-:Y:S05]  /*c450*/  EXIT ;  /* 0x000000000000794d */ /* 0x000fea0003800000 */
.L_x_10164:
        /* <DEDUP_REMOVED lines=16> */
.L_x_10217:
        /* <DEDUP_REMOVED lines=43> */
.L_x_10221:
        /* <DEDUP_REMOVED lines=35> */
.L_x_10219:
        /* <DEDUP_REMOVED lines=12> */
[----:B0-----:R-:W-:-:S06]  /*cb00*/  IADD3 R2, R10, 0xffffffe, RZ ;  /* 0x0ffffffe0a027810 */ /* 0x001fcc0007ffe0ff */
[----:B------:R-:W0:Y:S02]  /*cb10*/  F2I.FTZ.U32.TRUNC.NTZ R3, R2 ;  /* 0x0000000200037305 */ /* 0x000e24000021f000 */
[----:B0-----:R-:W-:Y:S01]  /*cb20*/  IMAD.MOV R12, RZ, RZ, -R3 ;  /* 0x000000ffff0c7224 */ /* 0x001fe200078e0a03 */
[----:B-12---:R-:W-:Y:S06]  /*cb30*/  @!P0 BRA `(.L_x_10222) ;  /* 0x0000000000088947 */ /* 0x006fec0003800000 */
[----:B------:R-:W-:-:S06]  /*cb40*/  VIADD R16, R19, 0xffffffff ;  /* 0xffffffff13107836 */ /* 0x000fcc0000000000 */
[----:B------:R0:W1:Y:S02]  /*cb50*/  SHFL.IDX PT, R16, R5, R16, 0x1f ;  /* 0x00001f1005107589 */ /* 0x00006400000e0000 */
.L_x_10222:
        /* <DEDUP_REMOVED lines=58> */
.L_x_10220:
[----:B------:R-:W-:Y:S01]  /*cf00*/  ULDC UR4, c[0x0][0xd3c] ;  /* 0x00034f0000047ab9 */ /* 0x000fe20000000800 */
[----:B------:R-:W-:Y:S02]  /*cf10*/  IMAD.MOV.U32 R17, RZ, RZ, RZ ;  /* 0x000000ffff117224 */ /* 0x000fe400078e00ff */
[----:B------:R-:W-:Y:S02]  /*cf20*/  IMAD.U32 R16, RZ, RZ, UR6 ;  /* 0x00000006ff107e24 */ /* 0x000fe4000f8e00ff */
[----:B------:R-:W-:Y:S02]  /*cf30*/  IMAD.MOV.U32 R18, RZ, RZ, RZ ;  /* 0x000000ffff127224 */ /* 0x000fe400078e00ff */
[----:B------:R-:W-:-:S07]  /*cf40*/  IMAD.U32 R19, RZ, RZ, UR4 ;  /* 0x00000004ff137e24 */ /* 0x000fce000f8e00ff */
.L_x_10223:
[----:B------:R-:W-:-:S13]  /*cf50*/  ISETP.NE.AND P0, PT, R7, RZ, PT ;  /* 0x000000ff0700720c */ /* 0x000fda0003f05270 */
[----:B------:R-:W0:Y:S01]  /*cf60*/  @!P0 S2R R3, SR_CgaCtaId ;  /* 0x0000000000038919 */ /* 0x000e220000008800 */
[----:B------:R-:W-:-:S04]  /*cf70*/  @!P0 MOV R2, 0x400 ;  /* 0x0000040000028802 */ /* 0x000fc80000000f00 */
[----:B0-----:R-:W-:-:S05]  /*cf80*/  @!P0 LEA R2, R3, R2, 0x18 ;  /* 0x0000000203028211 */ /* 0x001fca00078ec0ff */
[----:B------:R1:W-:Y:S01]  /*cf90*/  @!P0 STS.128 [R2+0x324d0], R16 ;  /* 0x0324d01002008388 */ /* 0x0003e20000000c00 */
[----:B------:R-:W-:Y:S06]  /*cfa0*/  BAR.ARV 0x5, 0x180 ;  /* 0x0146000000007b1d */ /* 0x000fec0000002000 */
.L_x_10218:
        /* <DEDUP_REMOVED lines=27> */
[C---:B------:R-:W-:Y:S02]  /*d160*/  LOP3.LUT R2, R4.reuse, 0x80, RZ, 0xfc, !PT ;  /* 0x0000008004027812 */ /* 0x040fe400078efcff */
[----:B------:R-:W-:Y:S01]  /*d170*/  LOP3.LUT R0, R4, 0xc0, RZ, 0xfc, !PT ;  /* 0x000000c004007812 */ /* 0x000fe200078efcff */
[----:B------:R-:W-:-:S04]  /*d180*/  IMAD.U32 R22, RZ, RZ, UR4 ;  /* 0x00000004ff167e24 */ /* 0x000fc8000f8e00ff */
[----:B-1----:R-:W-:-:S07]  /*d190*/  IMAD R26, R29, 0x2, R22 ;  /* 0x000000021d1a7824 */ /* 0x002fce00078e0216 */
.L_x_10291:
[----:B0-----:R-:W0:Y:S02]  /*d1a0*/  LDC.64 R34, c[0x0][0xd88] ;  /* 0x00036200ff227b82 */ /* 0x001e240000000a00 */
[----:B0-----:R-:W-:-:S06]  /*d1b0*/  IMAD.WIDE R34, R19, 0x4, R34 ;  /* 0x0000000413227825 */ /* 0x001fcc00078e0222 */
[----:B--2---:R0:W2:Y:S01]  /*d1c0*/  LDG.E R34, desc[UR36][R34.64] ;  /* 0x0000002422227981 */ /* 0x0040a2000c1e1900 */
[----:B------:R-:W-:Y:S05]  /*d1d0*/  YIELD ;  /* 0x0000000000007946 */ /* 0x000fea0003800000 */
[----:B------:R-:W-:Y:S01]  /*d1e0*/  ULDC.64 UR4, c[0x0][0xb20] ;  /* 0x0002c80000047ab9 */ /* 0x000fe20000000a00 */
[----:B------:R-:W-:Y:S01]  /*d1f0*/  IMAD.MOV.U32 R32, RZ, RZ, RZ ;  /* 0x000000ffff207224 */ /* 0x000fe200078e00ff */
[----:B------:R-:W-:Y:S01]  /*d200*/  ISETP.NE.U32.AND P0, PT, RZ, UR4, PT ;  /* 0x00000004ff007c0c */ /* 0x000fe2000bf05070 */
[----:B------:R-:W-:-:S03]  /*d210*/  ULDC.64 UR6, c[0x0][0xb10] ;  /* 0x0002c40000067ab9 */ /* 0x000fc60000000a00 */
[----:B------:R-:W-:Y:S01]  /*d220*/  ISETP.NE.AND.EX P0, PT, RZ, UR5, PT, P0 ;  /* 0x00000005ff007c0c */ /* 0x000fe2000bf05300 */
[----:B0-----:R-:W-:Y:S01]  /*d230*/  IMAD.MOV.U32 R35, RZ, RZ, RZ ;  /* 0x000000ffff237224 */ /* 0x001fe200078e00ff */
        /* <DEDUP_REMOVED lines=29> */
[----:B----4-:R-:W-:Y:S05]  /*d410*/  @P0 BRA `(.L_x_10225) ;  /* 0x0000000000200947 */ /* 0x010fea0003800000 */
        /* <DEDUP_REMOVED lines=8> */
.L_x_10225:
        /* <DEDUP_REMOVED lines=9> */
.L_x_10226:
        /* <DEDUP_REMOVED lines=9> */
.L_x_10227:
        /* <DEDUP_REMOVED lines=43> */
.L_x_10229:
[----:B------:R-:W-:Y:S05]  /*d870*/  BSYNC B0 ;  /* 0x0000000000007941 */ /* 0x000fea0003800000 */
.L_x_10228:
        /* <DEDUP_REMOVED lines=23> */
.L_x_10231:
        /* <DEDUP_REMOVED lines=20> */
.L_x_10234:
[----:B------:R-:W-:Y:S05]  /*db30*/  BSYNC B6 ;  /* 0x0000000000067941 */ /* 0x000fea0003800000 */
.L_x_10233:
        /* <DEDUP_REMOVED lines=20> */
.L_x_10237:
        /* <DEDUP_REMOVED lines=15> */
.L_x_10236:
[----:B------:R-:W-:Y:S05]  /*dd70*/  BSYNC B6 ;  /* 0x0000000000067941 */ /* 0x000fea0003800000 */
.L_x_10235:
        /* <DEDUP_REMOVED lines=12> */
[----:B------:R-:W1:Y:S01]  /*de40*/  S2R R20, SR_TID.X ;  /* 0x0000000000147919 */ /* 0x000e620000002100 */
[----:B0-----:R-:W-:-:S13]  /*de50*/  ISETP.NE.AND P2, PT, R8, 0x1, PT ;  /* 0x000000010800780c */ /* 0x001fda0003f45270 */
[----:B------:R-:W0:Y:S08]  /*de60*/  @P2 LDC R6, c[0x0][0x434] ;  /* 0x00010d00ff062b82 */ /* 0x000e300000000800 */
[----:B---3--:R-:W3:Y:S01]  /*de70*/  @P2 LDC R2, c[0x0][0x438] ;  /* 0x00010e00ff022b82 */ /* 0x008ee20000000800 */
[----:B-1----:R-:W-:-:S05]  /*de80*/  IMAD.SHL.U32 R20, R20, 0x10, RZ ;  /* 0x0000001014147824 */ /* 0x002fca00078e00ff */
[----:B------:R-:W-:Y:S02]  /*de90*/  LOP3.LUT R20, R0, 0x70, R20, 0xf8, !PT ;  /* 0x0000007000147812 */ /* 0x000fe400078ef814 */
[----:B------:R-:W-:-:S04]  /*dea0*/  LOP3.LUT R23, R23, 0xffff7fff, RZ, 0xc0, !PT ;  /* 0xffff7fff17177812 */ /* 0x000fc800078ec0ff */
[----:B------:R-:W-:-:S04]  /*deb0*/  @P2 LOP3.LUT R23, R23, 0x8000, RZ, 0xfc, !PT ;  /* 0x0000800017172812 */ /* 0x000fc800078efcff */
[----:B------:R-:W-:Y:S01]  /*dec0*/  LOP3.LUT R23, R23, 0xffffffef, RZ, 0xc0, !PT ;  /* 0xffffffef17177812 */ /* 0x000fe200078ec0ff */
[----:B------:R-:W-:Y:S01]  /*ded0*/  IMAD.MOV.U32 R36, RZ, RZ, RZ ;  /* 0x000000ffff247224 */ /* 0x000fe200078e00ff */
[----:B------:R-:W-:Y:S01]  /*dee0*/  UMOV UR5, 0xffffffff ;  /* 0xffffffff00057882 */ /* 0x000fe20000000000 */
[----:B------:R-:W-:Y:S01]  /*def0*/  LOP3.LUT R18, R18, 0xffff, RZ, 0xc0, !PT ;  /* 0x0000ffff12127812 */ /* 0x000fe200078ec0ff */
[----:B--2---:R-:W-:-:S04]  /*df00*/  VIADD R0, R21, 0xffffffff ;  /* 0xffffffff15007836 */ /* 0x004fc80000000000 */
[----:B------:R-:W-:-:S05]  /*df10*/  IMAD R37, R0, 0x60, R20 ;  /* 0x0000006000257824 */ /* 0x000fca00078e0214 */
[----:B------:R-:W-:-:S04]  /*df20*/  ISETP.GE.AND P0, PT, R37, R25, PT ;  /* 0x000000192500720c */ /* 0x000fc80003f06270 */
[----:B------:R-:W-:Y:S01]  /*df30*/  ISETP.GT.U32.OR P0, PT, R20, 0x5f, P0 ;  /* 0x0000005f1400780c */ /* 0x000fe20000704470 */
[----:B------:R-:W1:Y:S01]  /*df40*/  S2R R21, SR_TID.X ;  /* 0x0000000000157919 */ /* 0x000e620000002100 */
[----:B------:R-:W-:-:S11]  /*df50*/  IMAD.IADD R37, R37, 0x1, R32 ;  /* 0x0000000125257824 */ /* 0x000fd600078e0220 */
[----:B------:R-:W2:Y:S01]  /*df60*/  @!P0 LDC.64 R4, c[0x0][0x428] ;  /* 0x00010a00ff048b82 */ /* 0x000ea20000000a00 */
[----:B0-----:R-:W-:Y:S01]  /*df70*/  @P2 IMAD.HI.U32 R3, R37, R6, RZ ;  /* 0x0000000625032227 */ /* 0x001fe200078e00ff */
[----:B----4-:R-:W-:-:S03]  /*df80*/  SHF.R.S32.HI R33, RZ, 0x1f, R28 ;  /* 0x0000001fff217819 */ /* 0x010fc6000001141c */
[----:B------:R-:W-:Y:S01]  /*df90*/  IMAD.MOV.U32 R6, RZ, RZ, R37 ;  /* 0x000000ffff067224 */ /* 0x000fe200078e0025 */
[----:B---3--:R-:W-:-:S04]  /*dfa0*/  @P2 SHF.R.U32.HI R6, RZ, R2, R3 ;  /* 0x00000002ff062219 */ /* 0x008fc80000011603 */
[--C-:B------:R-:W-:Y:S01]  /*dfb0*/  @!P0 SHF.R.S32.HI R3, RZ, 0x1f, R6.reuse ;  /* 0x0000001fff038819 */ /* 0x100fe20000011406 */
[----:B------:R-:W-:Y:S02]  /*dfc0*/  @!P0 IMAD.MOV.U32 R2, RZ, RZ, R6 ;  /* 0x000000ffff028224 */ /* 0x000fe400078e0006 */
[-C--:B--2---:R-:W-:Y:S02]  /*dfd0*/  @!P0 IMAD R7, R33, R4.reuse, RZ ;  /* 0x0000000421078224 */ /* 0x084fe400078e02ff */
[----:B------:R-:W-:-:S04]  /*dfe0*/  @!P0 IMAD.WIDE.U32 R2, R28, R4, R2 ;  /* 0x000000041c028225 */ /* 0x000fc800078e0002 */
[----:B------:R-:W-:Y:S02]  /*dff0*/  @!P0 IMAD R7, R28, R5, R7 ;  /* 0x000000051c078224 */ /* 0x000fe400078e0207 */
[----:B------:R-:W0:Y:S01]  /*e000*/  @!P0 LDC.64 R4, c[0x0][0x418] ;  /* 0x00010600ff048b82 */ /* 0x000e220000000a00 */
[----:B-1----:R-:W-:-:S05]  /*e010*/  IMAD.SHL.U32 R21, R21, 0x8, RZ ;  /* 0x0000000815157824 */ /* 0x002fca00078e00ff */
[----:B------:R-:W-:-:S04]  /*e020*/  LOP3.LUT R21, R21, 0x38, RZ, 0xc0, !PT ;  /* 0x0000003815157812 */ /* 0x000fc800078ec0ff */
[----:B------:R-:W-:-:S04]  /*e030*/  LOP3.LUT R10, R21, 0x40, RZ, 0xfc, !PT ;  /* 0x00000040150a7812 */ /* 0x000fc800078efcff */
[----:B------:R-:W-:Y:S01]  /*e040*/  ISETP.GE.AND P3, PT, R10, UR4, PT ;  /* 0x000000040a007c0c */ /* 0x000fe2000bf66270 */
[----:B------:R-:W-:Y:S01]  /*e050*/  @!P0 IMAD.IADD R7, R3, 0x1, R7 ;  /* 0x0000000103078824 */ /* 0x000fe200078e0207 */
[----:B------:R-:W-:Y:S02]  /*e060*/  LOP3.LUT R9, R21, 0x80, RZ, 0xfc, !PT ;  /* 0x0000008015097812 */ /* 0x000fe400078efcff */
[----:B0-----:R-:W-:-:S04]  /*e070*/  @!P0 LEA R4, P1, R2, R4, 0x2 ;  /* 0x0000000402048211 */ /* 0x001fc800078210ff */
[----:B------:R-:W-:Y:S02]  /*e080*/  @!P0 LEA.HI.X R5, R2, R5, R7, 0x2, P1 ;  /* 0x0000000502058211 */ /* 0x000fe400008f1407 */
[----:B------:R-:W-:-:S03]  /*e090*/  ISETP.GE.AND P1, PT, R9, UR4, PT ;  /* 0x0000000409007c0c */ /* 0x000fc6000bf26270 */
[----:B------:R-:W-:Y:S01]  /*e0a0*/  @P3 LOP3.LUT R23, R23, 0x10, RZ, 0xfc, !PT ;  /* 0x0000001017173812 */ /* 0x000fe200078efcff */
[----:B------:R-:W-:Y:S01]  /*e0b0*/  IMAD.MOV R2, RZ, RZ, -R6 ;  /* 0x000000ffff027224 */ /* 0x000fe200078e0a06 */
[----:B------:R-:W-:Y:S01]  /*e0c0*/  ISETP.GE.AND P2, PT, R21, UR4, PT ;  /* 0x0000000415007c0c */ /* 0x000fe2000bf46270 */
[----:B------:R0:W5:Y:S01]  /*e0d0*/  @!P0 LDG.E R36, desc[UR36][R4.64] ;  /* 0x0000002404248981 */ /* 0x000162000c1e1900 */
[----:B------:R-:W-:Y:S01]  /*e0e0*/  LOP3.LUT R23, R23, 0xfffffffe, RZ, 0xc0, !PT ;  /* 0xfffffffe17177812 */ /* 0x000fe200078ec0ff */
[----:B------:R-:W-:Y:S01]  /*e0f0*/  IMAD R37, R8, R2, R37 ;  /* 0x0000000208257224 */ /* 0x000fe200078e0225 */
[----:B------:R-:W-:Y:S02]  /*e100*/  LOP3.LUT R8, R21, 0xc0, RZ, 0xfc, !PT ;  /* 0x000000c015087812 */ /* 0x000fe400078efcff */
[----:B------:R-:W-:Y:S02]  /*e110*/  LOP3.LUT R23, R23, 0xfffffff7, RZ, 0xc0, !PT ;  /* 0xfffffff717177812 */ /* 0x000fe400078ec0ff */
[----:B------:R-:W-:-:S02]  /*e120*/  ISETP.GE.AND P0, PT, R8, UR4, PT ;  /* 0x0000000408007c0c */ /* 0x000fc4000bf06270 */
[----:B------:R-:W-:-:S04]  /*e130*/  @P1 LOP3.LUT R23, R23, 0x8, RZ, 0xfc, !PT ;  /* 0x0000000817171812 */ /* 0x000fc800078efcff */
[----:B------:R-:W-:-:S04]  /*e140*/  @P2 LOP3.LUT R23, R23, 0x1, RZ, 0xfc, !PT ;  /* 0x0000000117172812 */ /* 0x000fc800078efcff */
[----:B------:R-:W-:Y:S01]  /*e150*/  LOP3.LUT R23, R23, 0xfffffffb, RZ, 0xc0, !PT ;  /* 0xfffffffb17177812 */ /* 0x000fe200078ec0ff */
[----:B------:R-:W-:-:S03]  /*e160*/  IMAD.U32 R2, RZ, RZ, UR38 ;  /* 0x00000026ff027e24 */ /* 0x000fc6000f8e00ff */
[----:B------:R-:W-:Y:S01]  /*e170*/  @P0 LOP3.LUT R23, R23, 0x4, RZ, 0xfc, !PT ;  /* 0x0000000417170812 */ /* 0x000fe200078efcff */
[----:B0-----:R-:W-:Y:S06]  /*e180*/  BRA.DIV UR5, `(.L_x_10238) ;  /* 0x0000004a05707947 */ /* 0x001fec000b800000 */
.L_x_10309:
[----:B------:R-:W-:Y:S02]  /*e190*/  SEL R3, RZ, 0x1, P2 ;  /* 0x00000001ff037807 */ /* 0x000fe40001000000 */
        /* <DEDUP_REMOVED lines=9> */
.L_x_10239:
[----:B------:R-:W-:Y:S01]  /*e230*/  IMAD R31, R0, -0x60, R25 ;  /* 0xffffffa0001f7824 */ /* 0x000fe200078e0219 */
[----:B------:R-:W-:Y:S01]  /*e240*/  SHF.L.U32 R0, R27, 0x1f, RZ ;  /* 0x0000001f1b007819 */ /* 0x000fe200000006ff */
[----:B------:R-:W-:Y:S01]  /*e250*/  IMAD R25, R24, 0x8, R22 ;  /* 0x0000000818197824 */ /* 0x000fe200078e0216 */
[----:B------:R-:W-:Y:S03]  /*e260*/  BSSY B0, `(.L_x_10240) ;  /* 0x0000003000007945 */ /* 0x000fe60003800000 */
[----:B------:R-:W0:Y:S02]  /*e270*/  SYNCS.PHASECHK.TRANS64.TRYWAIT P0, [R25+URZ+0x32440], R0 ;  /* 0x03244000190075a7 */ /* 0x000e24000800017f */
[----:B0-----:R-:W-:Y:S05]  /*e280*/  @!P0 BRA `(.L_x_10241) ;  /* 0x0000004800648947 */ /* 0x001fea0003800000 */
.L_x_10310:
[----:B------:R-:W-:Y:S05]  /*e290*/  BSYNC B0 ;  /* 0x0000000000007941 */ /* 0x000fea0003800000 */
.L_x_10240:
        /* <DEDUP_REMOVED lines=87> */
.L_x_10324:
        /* <DEDUP_REMOVED lines=10> */
.L_x_10243:
        /* <DEDUP_REMOVED lines=10> */
.L_x_10244:
[----:B------:R1:W5:Y:S01]  /*e950*/  LDL.LU R0, [R1] ;  /* 0x0000000001007983 */ /* 0x0003620000300800 */
[----:B------:R-:W-:Y:S01]  /*e960*/  LOP3.LUT P0, RZ, R23, 0x40, RZ, 0xc0, !PT ;  /* 0x0000004017ff7812 */ /* 0x000fe2000780c0ff */
[----:B------:R1:W-:-:S12]  /*e970*/  SYNCS.ARRIVE.TRANS64.A1T0 RZ, [R25+URZ+0x32430], RZ ;  /* 0x032430ff19ff79a7 */ /* 0x0003d8000810003f */
[----:B------:R-:W-:Y:S05]  /*e980*/  WARPSYNC.ALL ;  /* 0x0000000000007948 */ /* 0x000fea0003800000 */
[----:B------:R-:W-:Y:S01]  /*e990*/  SEL R34, R34, RZ, !P0 ;  /* 0x000000ff22227207 */ /* 0x000fe20004000000 */
[----:B------:R-:W-:Y:S01]  /*e9a0*/  BSSY B6, `(.L_x_10245) ;  /* 0x0000019000067945 */ /* 0x000fe20003800000 */
[----:B------:R-:W-:Y:S01]  /*e9b0*/  BAR.SYNC.DEFER_BLOCKING 0x8, 0x180 ;  /* 0x0206000000007b1d */ /* 0x000fe20000010000 */
[----:B-----5:R-:W-:-:S05]  /*e9c0*/  SEL R0, R0, RZ, !P0 ;  /* 0x000000ff00007207 */ /* 0x020fca0004000000 */
[----:B------:R2:W-:Y:S02]  /*e9d0*/  STL [R1+0x8], R0 ;  /* 0x0000080001007387 */ /* 0x0005e40000100800 */
[----:B--2---:R-:W-:-:S05]  /*e9e0*/  VIADD R0, R22, 0x18400 ;  /* 0x0001840016007836 */ /* 0x004fca0000000000 */
[----:B------:R-:W-:Y:S02]  /*e9f0*/  LOP3.LUT P0, RZ, R0, 0x3ff, RZ, 0xc0, !PT ;  /* 0x000003ff00ff7812 */ /* 0x000fe4000780c0ff */
[----:B------:R-:W-:-:S05]  /*ea00*/  SHF.R.S32.HI R0, RZ, 0x1f, R35 ;  /* 0x0000001fff007819 */ /* 0x000fca0000011423 */
[----:B------:R2:W-:Y:S06]  /*ea10*/  STL [R1], R0 ;  /* 0x0000000001007387 */ /* 0x0005ec0000100800 */
        /* <DEDUP_REMOVED lines=17> */
.L_x_10246:
[----:B------:R-:W-:Y:S05]  /*eb30*/  BSYNC B6 ;  /* 0x0000000000067941 */ /* 0x000fea0003800000 */
.L_x_10245:
[----:B------:R-:W3:Y:S01]  /*eb40*/  LDL R21, [R1] ;  /* 0x0000000001157983 */ /* 0x000ee20000100800 */
[----:B------:R-:W4:Y:S03]  /*eb50*/  LDC R7, c[0x0][0x448] ;  /* 0x00011200ff077b82 */ /* 0x000f260000000800 */
[----:B------:R-:W5:Y:S01]  /*eb60*/  LDL R20, [R1+0x8] ;  /* 0x0000080001147983 */ /* 0x000f620000100800 */
[----:B------:R-:W-:Y:S01]  /*eb70*/  IMAD.SHL.U32 R4, R17, 0x80, RZ ;  /* 0x0000008011047824 */ /* 0x000fe200078e00ff */
[----:B------:R-:W-:Y:S01]  /*eb80*/  ULDC.64 UR4, c[0x0][0x298] ;  /* 0x0000a60000047ab9 */ /* 0x000fe20000000a00 */
[----:B------:R-:W-:Y:S01]  /*eb90*/  LOP3.LUT R23, R23, 0xfffeffff, RZ, 0xc0, !PT ;  /* 0xfffeffff17177812 */ /* 0x000fe200078ec0ff */
[----:B0-----:R-:W0:Y:S01]  /*eba0*/  S2R R2, SR_TID.X ;  /* 0x0000000000027919 */ /* 0x001e220000002100 */
[----:B------:R-:W1:Y:S01]  /*ebb0*/  S2R R3, SR_TID.X ;  /* 0x0000000000037919 */ /* 0x000e620000002100 */
[----:B----4-:R-:W-:-:S13]  /*ebc0*/  ISETP.NE.AND P0, PT, R7, 0x1, PT ;  /* 0x000000010700780c */ /* 0x010fda0003f05270 */
[----:B--2---:R-:W2:Y:S01]  /*ebd0*/  @P0 LDC R0, c[0x0][0x44c] ;  /* 0x00011300ff000b82 */ /* 0x004ea20000000800 */
[----:B------:R-:W-:Y:S02]  /*ebe0*/  @P0 LOP3.LUT R23, R23, 0x10000, RZ, 0xfc, !PT ;  /* 0x0001000017170812 */ /* 0x000fe400078efcff */
[----:B0-----:R-:W-:Y:S01]  /*ebf0*/  LOP3.LUT R2, R2, 0x7f, RZ, 0xc0, !PT ;  /* 0x0000007f02027812 */ /* 0x001fe200078ec0ff */
[----:B-1----:R-:W-:-:S03]  /*ec00*/  IMAD.SHL.U32 R3, R3, 0x10, RZ ;  /* 0x0000001003037824 */ /* 0x002fc600078e00ff */
[----:B------:R-:W-:-:S04]  /*ec10*/  SHF.R.U32.HI R2, RZ, 0x3, R2 ;  /* 0x00000003ff027819 */ /* 0x000fc80000011602 */
[----:B------:R-:W-:Y:S02]  /*ec20*/  LOP3.LUT R3, R2, 0x70, R3, 0xf8, !PT ;  /* 0x0000007002037812 */ /* 0x000fe400078ef803 */
[----:B------:R-:W0:Y:S02]  /*ec30*/  @P0 LDC R2, c[0x0][0x450] ;  /* 0x00011400ff020b82 */ /* 0x000e240000000800 */
[----:B------:R-:W-:-:S05]  /*ec40*/  LOP3.LUT R17, R3, R4, RZ, 0xfc, !PT ;  /* 0x0000000403117212 */ /* 0x000fca00078efcff */
[----:B--2---:R-:W-:-:S04]  /*ec50*/  @P0 IMAD.HI.U32 R3, R17, R0, RZ ;  /* 0x0000000011030227 */ /* 0x004fc800078e00ff */
[----:B------:R-:W-:Y:S01]  /*ec60*/  IMAD.MOV.U32 R0, RZ, RZ, R17 ;  /* 0x000000ffff007224 */ /* 0x000fe200078e0011 */
[----:B0-----:R-:W-:Y:S01]  /*ec70*/  @P0 SHF.R.U32.HI R0, RZ, R2, R3 ;  /* 0x00000002ff000219 */ /* 0x001fe20000011603 */
[----:B------:R-:W-:-:S04]  /*ec80*/  IMAD.WIDE.U32 R2, R35, UR4, RZ ;  /* 0x0000000423027c25 */ /* 0x000fc8000f8e00ff */
[----:B---3--:R-:W-:Y:S02]  /*ec90*/  IMAD R5, R21, UR4, RZ ;  /* 0x0000000415057c24 */ /* 0x008fe4000f8e02ff */
[----:B------:R-:W0:Y:S02]  /*eca0*/  S2R R21, SR_TID.X ;  /* 0x0000000000157919 */ /* 0x000e240000002100 */
[----:B------:R-:W-:Y:S01]  /*ecb0*/  IMAD R5, R35, UR5, R5 ;  /* 0x0000000523057c24 */ /* 0x000fe2000f8e0205 */
[----:B------:R-:W-:-:S03]  /*ecc0*/  ULDC.64 UR4, c[0x0][0x2d8] ;  /* 0x0000b60000047ab9 */ /* 0x000fc60000000a00 */
[----:B------:R-:W-:Y:S02]  /*ecd0*/  IMAD.IADD R3, R3, 0x1, R5 ;  /* 0x0000000103037824 */ /* 0x000fe400078e0205 */
[----:B------:R-:W-:-:S04]  /*ece0*/  IMAD.WIDE.U32 R2, R18, UR4, R2 ;  /* 0x0000000412027c25 */ /* 0x000fc8000f8e0002 */
[----:B------:R-:W-:Y:S01]  /*ecf0*/  IMAD R3, R18, UR5, R3 ;  /* 0x0000000512037c24 */ /* 0x000fe2000f8e0203 */
[----:B------:R-:W-:Y:S02]  /*ed00*/  ULDC.64 UR4, c[0x0][0x2e0] ;  /* 0x0000b80000047ab9 */ /* 0x000fe40000000a00 */
[----:B-----5:R-:W-:Y:S02]  /*ed10*/  IMAD R5, R20, UR4, RZ ;  /* 0x0000000414057c24 */ /* 0x020fe4000f8e02ff */
[C---:B------:R-:W-:Y:S01]  /*ed20*/  IMAD.WIDE.U32 R2, R34.reuse, UR4, R2 ;  /* 0x0000000422027c25 */ /* 0x040fe2000f8e0002 */
[----:B------:R-:W1:Y:S03]  /*ed30*/  S2R R20, SR_TID.X ;  /* 0x0000000000147919 */ /* 0x000e660000002100 */
[----:B------:R-:W-:Y:S01]  /*ed40*/  IMAD R5, R34, UR5, R5 ;  /* 0x0000000522057c24 */ /* 0x000fe2000f8e0205 */
[----:B------:R-:W-:-:S03]  /*ed50*/  ULDC.64 UR4, c[0x0][0x2d0] ;  /* 0x0000b40000047ab9 */ /* 0x000fc60000000a00 */
[----:B------:R-:W-:Y:S01]  /*ed60*/  IMAD.IADD R3, R3, 0x1, R5 ;  /* 0x0000000103037824 */ /* 0x000fe200078e0205 */
[----:B------:R-:W-:Y:S01]  /*ed70*/  SHF.R.S32.HI R5, RZ, 0x1f, R0 ;  /* 0x0000001fff057819 */ /* 0x000fe20000011400 */
[----:B------:R-:W-:Y:S01]  /*ed80*/  IMAD.WIDE.U32 R2, R0, UR4, R2 ;  /* 0x0000000400027c25 */ /* 0x000fe2000f8e0002 */
[----:B0-----:R-:W-:-:S03]  /*ed90*/  LOP3.LUT R21, R21, 0x7f, RZ, 0xc0, !PT ;  /* 0x0000007f15157812 */ /* 0x001fc600078ec0ff */
[----:B------:R-:W-:Y:S01]  /*eda0*/  IMAD R5, R5, UR4, RZ ;  /* 0x0000000405057c24 */ /* 0x000fe2000f8e02ff */
[----:B------:R-:W-:-:S03]  /*edb0*/  SHF.R.U32.HI R21, RZ, 0x3, R21 ;  /* 0x00000003ff157819 */ /* 0x000fc60000011615 */
[----:B------:R-:W-:Y:S01]  /*edc0*/  IMAD R5, R0, UR5, R5 ;  /* 0x0000000500057c24 */ /* 0x000fe2000f8e0205 */
[----:B------:R-:W-:Y:S01]  /*edd0*/  ULDC.64 UR4, c[0x0][0x2c8] ;  /* 0x0000b20000047ab9 */ /* 0x000fe20000000a00 */
[----:B------:R-:W-:Y:S02]  /*ede0*/  IMAD.MOV R0, RZ, RZ, -R0 ;  /* 0x000000ffff007224 */ /* 0x000fe400078e0a00 */
[----:B------:R-:W-:Y:S02]  /*edf0*/  IMAD.IADD R3, R3, 0x1, R5 ;  /* 0x0000000103037824 */ /* 0x000fe400078e0205 */
[----:B------:R-:W-:-:S04]  /*ee00*/  IMAD R0, R7, R0, R17 ;  /* 0x0000000007007224 */ /* 0x000fc800078e0211 */
[----:B------:R-:W-:Y:S01]  /*ee10*/  IMAD.WIDE.U32 R2, R0, UR4, R2 ;  /* 0x0000000400027c25 */ /* 0x000fe2000f8e0002 */
[----:B------:R-:W-:-:S03]  /*ee20*/  SHF.R.S32.HI R5, RZ, 0x1f, R0 ;  /* 0x0000001fff057819 */ /* 0x000fc60000011400 */
[----:B-1----:R-:W-:Y:S02]  /*ee30*/  IMAD.SHL.U32 R20, R20, 0x8, RZ ;  /* 0x0000000814147824 */ /* 0x002fe400078e00ff */
[----:B------:R-:W-:-:S03]  /*ee40*/  IMAD R5, R5, UR4, RZ ;  /* 0x0000000405057c24 */ /* 0x000fc6000f8e02ff */
[----:B------:R-:W-:Y:S01]  /*ee50*/  LOP3.LUT R20, R20, 0x38, RZ, 0xc0, !PT ;  /* 0x0000003814147812 */ /* 0x000fe200078ec0ff */
        /* <DEDUP_REMOVED lines=9> */
[----:B------:R-:W2:Y:S01]  /*eef0*/  LDL.LU R2, [R1+0x4] ;  /* 0x0000040001027983 */ /* 0x000ea20000300800 */
[----:B------:R-:W2:Y:S03]  /*ef00*/  LDC R3, c[0x0][0x448] ;  /* 0x00011200ff037b82 */ /* 0x000ea60000000800 */
[----:B------:R-:W0:Y:S01]  /*ef10*/  SHFL.IDX PT, R10, R0, RZ, 0x181f ;  /* 0x00181fff000a7589 */ /* 0x000e2200000e0000 */
[----:B------:R-:W-:-:S03]  /*ef20*/  IMAD.IADD R4, R21, 0x1, R4 ;  /* 0x0000000115047824 */ /* 0x000fc600078e0204 */
[----:B------:R-:W-:Y:S01]  /*ef30*/  SHFL.IDX PT, R7, R0, 0x1, 0x181f ;  /* 0x00381f0000077f89 */ /* 0x000fe200000e0000 */
[----:B------:R-:W-:-:S03]  /*ef40*/  VIADD R8, R4, 0x10 ;  /* 0x0000001004087836 */ /* 0x000fc60000000000 */
[----:B------:R-:W-:Y:S04]  /*ef50*/  SHFL.IDX PT, R11, R0, 0x2, 0x181f ;  /* 0x00581f00000b7f89 */ /* 0x000fe800000e0000 */
[----:B------:R-:W-:Y:S01]  /*ef60*/  SHFL.IDX PT, R12, R0, 0x3, 0x181f ;  /* 0x00781f00000c7f89 */ /* 0x000fe200000e0000 */
[----:B------:R-:W-:Y:S01]  /*ef70*/  LOP3.LUT R23, R23, 0xffffdfff, RZ, 0xc0, !PT ;  /* 0xffffdfff17177812 */ /* 0x000fe200078ec0ff */
[----:B--2---:R-:W-:Y:S02]  /*ef80*/  IMAD R6, R2, R3, RZ ;  /* 0x0000000302067224 */ /* 0x004fe400078e02ff */
[----:B------:R-:W1:Y:S03]  /*ef90*/  SHFL.IDX PT, R3, R5, RZ, 0x181f ;  /* 0x00181fff05037589 */ /* 0x000e6600000e0000 */
[-C--:B------:R-:W-:Y:S01]  /*efa0*/  ISETP.GE.AND P6, PT, R4, R6.reuse, PT ;  /* 0x000000060400720c */ /* 0x080fe20003fc6270 */
[----:B------:R-:W2:Y:S01]  /*efb0*/  SHFL.IDX PT, R2, R5, 0x1, 0x181f ;  /* 0x00381f0005027f89 */ /* 0x000ea200000e0000 */
[----:B------:R-:W-:-:S11]  /*efc0*/  ISETP.GE.AND P5, PT, R8, R6, PT ;  /* 0x000000060800720c */ /* 0x000fd60003fa6270 */
[----:B0-----:R-:W-:-:S05]  /*efd0*/  @!P6 LEA R10, P1, R20, R10, 0x1 ;  /* 0x0000000a140ae211 */ /* 0x001fca00078208ff */
[----:B-1----:R-:W-:Y:S01]  /*efe0*/  @!P6 IMAD.X R3, RZ, RZ, R3, P1 ;  /* 0x000000ffff03e224 */ /* 0x002fe200008e0603 */
[----:B------:R-:W-:Y:S01]  /*eff0*/  @!P5 LEA R7, P1, R20, R7, 0x1 ;  /* 0x000000071407d211 */ /* 0x000fe200078208ff */
[----:B------:R-:W-:-:S04]  /*f000*/  VIADD R8, R4, 0x20 ;  /* 0x0000002004087836 */ /* 0x000fc80000000000 */
[----:B--2---:R-:W-:Y:S02]  /*f010*/  @!P5 IMAD.X R9, RZ, RZ, R2, P1 ;  /* 0x000000ffff09d224 */ /* 0x004fe400008e0602 */
[----:B------:R-:W0:Y:S01]  /*f020*/  SHFL.IDX PT, R2, R5, 0x2, 0x181f ;  /* 0x00581f0005027f89 */ /* 0x000e2200000e0000 */
[----:B------:R-:W-:-:S13]  /*f030*/  ISETP.GE.AND P3, PT, R8, R6, PT ;  /* 0x000000060800720c */ /* 0x000fda0003f66270 */
[----:B------:R-:W-:-:S05]  /*f040*/  @!P3 LEA R11, P1, R20, R11, 0x1 ;  /* 0x0000000b140bb211 */ /* 0x000fca00078208ff */
[----:B0-----:R-:W-:Y:S02]  /*f050*/  @!P3 IMAD.X R8, RZ, RZ, R2, P1 ;  /* 0x000000ffff08b224 */ /* 0x001fe400008e0602 */
[----:B------:R-:W-:-:S05]  /*f060*/  VIADD R2, R4, 0x30 ;  /* 0x0000003004027836 */ /* 0x000fca0000000000 */
[----:B------:R-:W-:Y:S01]  /*f070*/  ISETP.GE.AND P2, PT, R2, R6, PT ;  /* 0x000000060200720c */ /* 0x000fe20003f46270 */
[----:B------:R-:W-:-:S05]  /*f080*/  VIADD R2, R4, 0x40 ;  /* 0x0000004004027836 */ /* 0x000fca0000000000 */
[----:B------:R-:W-:Y:S02]  /*f090*/  ISETP.GE.AND P4, PT, R2, R6, PT ;  /* 0x000000060200720c */ /* 0x000fe40003f86270 */
[----:B------:R-:W0:Y:S05]  /*f0a0*/  SHFL.IDX PT, R2, R5, 0x3, 0x181f ;  /* 0x00781f0005027f89 */ /* 0x000e2a00000e0000 */
[----:B------:R-:W-:Y:S02]  /*f0b0*/  @!P2 LEA R14, P1, R20, R12, 0x1 ;  /* 0x0000000c140ea211 */ /* 0x000fe400078208ff */
[----:B------:R-:W1:Y:S03]  /*f0c0*/  SHFL.IDX PT, R12, R0, 0x4, 0x181f ;  /* 0x00981f00000c7f89 */ /* 0x000e6600000e0000 */
[----:B0-----:R-:W-:-:S02]  /*f0d0*/  @!P2 IMAD.X R13, RZ, RZ, R2, P1 ;  /* 0x000000ffff0da224 */ /* 0x001fc400008e0602 */
[----:B------:R-:W0:Y:S01]  /*f0e0*/  SHFL.IDX PT, R2, R5, 0x4, 0x181f ;  /* 0x00981f0005027f89 */ /* 0x000e2200000e0000 */
[----:B-1----:R-:W-:Y:S02]  /*f0f0*/  @!P4 LEA R15, P1, R20, R12, 0x1 ;  /* 0x0000000c140fc211 */ /* 0x002fe400078208ff */
[----:B------:R-:W-:-:S04]  /*f100*/  @P6 LOP3.LUT R23, R23, 0x2000, RZ, 0xfc, !PT ;  /* 0x0000200017176812 */ /* 0x000fc800078efcff */
[----:B------:R-:W-:Y:S01]  /*f110*/  LOP3.LUT R23, R23, 0xffffefff, RZ, 0xc0, !PT ;  /* 0xffffefff17177812 */ /* 0x000fe200078ec0ff */
[----:B0-----:R-:W-:Y:S02]  /*f120*/  @!P4 IMAD.X R12, RZ, RZ, R2, P1 ;  /* 0x000000ffff0cc224 */ /* 0x001fe400008e0602 */
[----:B------:R-:W-:-:S05]  /*f130*/  @!P6 IMAD.MOV.U32 R2, RZ, RZ, R10 ;  /* 0x000000ffff02e224 */ /* 0x000fca00078e000a */
[----:B------:R0:W-:Y:S01]  /*f140*/  @!P6 LDGSTS.E.BYPASS.LTC128B.128 [R26+0x18400], desc[UR36][R2.64], !P0 ;  /* 0x18400000021aefae */ /* 0x0001e2000c101d64 */
[----:B------:R-:W-:Y:S01]  /*f150*/  @P5 LOP3.LUT R23, R23, 0x1000, RZ, 0xfc, !PT ;  /* 0x0000100017175812 */ /* 0x000fe200078efcff */
[----:B0-----:R-:W-:Y:S02]  /*f160*/  @!P5 IMAD.MOV.U32 R2, RZ, RZ, R7 ;  /* 0x000000ffff02d224 */ /* 0x001fe400078e0007 */
[----:B------:R-:W-:-:S05]  /*f170*/  @!P5 IMAD.MOV.U32 R3, RZ, RZ, R9 ;  /* 0x000000ffff03d224 */ /* 0x000fca00078e0009 */
[----:B------:R0:W-:Y:S01]  /*f180*/  @!P5 LDGSTS.E.BYPASS.LTC128B.128 [R26+0x18c00], desc[UR36][R2.64], !P0 ;  /* 0x18c00000021adfae */ /* 0x0001e2000c101d64 */
[----:B------:R-:W-:-:S03]  /*f190*/  LOP3.LUT R23, R23, 0xfffff7ff, RZ, 0xc0, !PT ;  /* 0xfffff7ff17177812 */ /* 0x000fc600078ec0ff */
[----:B------:R-:W1:Y:S01]  /*f1a0*/  SHFL.IDX PT, R9, R0, 0x5, 0x181f ;  /* 0x00b81f0000097f89 */ /* 0x000e6200000e0000 */
[----:B0-----:R-:W-:Y:S02]  /*f1b0*/  @!P3 IMAD.MOV.U32 R2, RZ, RZ, R11 ;  /* 0x000000ffff02b224 */ /* 0x001fe400078e000b */
[----:B------:R-:W-:-:S05]  /*f1c0*/  @!P3 IMAD.MOV.U32 R3, RZ, RZ, R8 ;  /* 0x000000ffff03b224 */ /* 0x000fca00078e0008 */
[----:B------:R0:W-:Y:S01]  /*f1d0*/  @!P3 LDGSTS.E.BYPASS.LTC128B.128 [R26+0x19400], desc[UR36][R2.64], !P0 ;  /* 0x19400000021abfae */ /* 0x0001e2000c101d64 */
[----:B------:R-:W-:-:S03]  /*f1e0*/  @P3 LOP3.LUT R23, R23, 0x800, RZ, 0xfc, !PT ;  /* 0x0000080017173812 */ /* 0x000fc600078efcff */
[----:B------:R-:W2:Y:S01]  /*f1f0*/  SHFL.IDX PT, R8, R5, 0x5, 0x181f ;  /* 0x00b81f0005087f89 */ /* 0x000ea200000e0000 */
[----:B0-----:R-:W-:-:S03]  /*f200*/  VIADD R2, R4, 0x50 ;  /* 0x0000005004027836 */ /* 0x001fc60000000000 */
[----:B------:R-:W0:Y:S01]  /*f210*/  SHFL.IDX PT, R7, R0, 0x6, 0x181f ;  /* 0x00d81f0000077f89 */ /* 0x000e2200000e0000 */
[----:B------:R-:W-:Y:S01]  /*f220*/  @!P2 IMAD.MOV.U32 R3, RZ, RZ, R13 ;  /* 0x000000ffff03a224 */ /* 0x000fe200078e000d */
[----:B------:R-:W-:Y:S01]  /*f230*/  ISETP.GE.AND P3, PT, R2, R6, PT ;  /* 0x000000060200720c */ /* 0x000fe20003f66270 */
[----:B------:R-:W-:Y:S01]  /*f240*/  @!P2 IMAD.MOV.U32 R2, RZ, RZ, R14 ;  /* 0x000000ffff02a224 */ /* 0x000fe200078e000e */
[----:B------:R-:W-:-:S04]  /*f250*/  LOP3.LUT R23, R23, 0xfffffdff, RZ, 0xc0, !PT ;  /* 0xfffffdff17177812 */ /* 0x000fc800078ec0ff */
[----:B------:R3:W-:Y:S01]  /*f260*/  @!P2 LDGSTS.E.BYPASS.LTC128B.128 [R26+0x19c00], desc[UR36][R2.64], !P0 ;  /* 0x19c00000021aafae */ /* 0x0007e2000c101d64 */
[----:B------:R-:W-:-:S03]  /*f270*/  @P2 LOP3.LUT R23, R23, 0x200, RZ, 0xfc, !PT ;  /* 0x0000020017172812 */ /* 0x000fc600078efcff */
[----:B---3--:R-:W3:Y:S01]  /*f280*/  SHFL.IDX PT, R2, R5, 0x6, 0x181f ;  /* 0x00d81f0005027f89 */ /* 0x008ee200000e0000 */
[----:B------:R-:W-:-:S05]  /*f290*/  VIADD R3, R4, 0x60 ;  /* 0x0000006004037836 */ /* 0x000fca0000000000 */
[----:B------:R-:W-:Y:S02]  /*f2a0*/  ISETP.GE.AND P2, PT, R3, R6, PT ;  /* 0x000000060300720c */ /* 0x000fe40003f46270 */
[----:B-1----:R-:W-:-:S05]  /*f2b0*/  @!P3 LEA R9, P1, R20, R9, 0x1 ;  /* 0x000000091409b211 */ /* 0x002fca00078208ff */
[----:B--2---:R-:W-:-:S06]  /*f2c0*/  @!P3 IMAD.X R8, RZ, RZ, R8, P1 ;  /* 0x000000ffff08b224 */ /* 0x004fcc00008e0608 */
[----:B0-----:R-:W-:Y:S01]  /*f2d0*/  @!P2 LEA R7, P1, R20, R7, 0x1 ;  /* 0x000000071407a211 */ /* 0x001fe200078208ff */
[----:B------:R-:W-:-:S04]  /*f2e0*/  @!P4 IMAD.MOV.U32 R3, RZ, RZ, R12 ;  /* 0x000000ffff03c224 */ /* 0x000fc800078e000c */
[----:B---3--:R-:W-:Y:S02]  /*f2f0*/  @!P2 IMAD.X R10, RZ, RZ, R2, P1 ;  /* 0x000000ffff0aa224 */ /* 0x008fe400008e0602 */
[----:B------:R-:W-:-:S05]  /*f300*/  @!P4 IMAD.MOV.U32 R2, RZ, RZ, R15 ;  /* 0x000000ffff02c224 */ /* 0x000fca00078e000f */
[----:B------:R0:W-:Y:S01]  /*f310*/  @!P4 LDGSTS.E.BYPASS.LTC128B.128 [R26+0x1a400], desc[UR36][R2.64], !P0 ;  /* 0x1a400000021acfae */ /* 0x0001e2000c101d64 */
[----:B------:R-:W-:Y:S01]  /*f320*/  LOP3.LUT R23, R23, 0xfffffeff, RZ, 0xc0, !PT ;  /* 0xfffffeff17177812 */ /* 0x000fe200078ec0ff */
[----:B0-----:R-:W-:Y:S02]  /*f330*/  @!P3 IMAD.MOV.U32 R2, RZ, RZ, R9 ;  /* 0x000000ffff02b224 */ /* 0x001fe400078e0009 */
[----:B------:R-:W-:-:S05]  /*f340*/  @!P3 IMAD.MOV.U32 R3, RZ, RZ, R8 ;  /* 0x000000ffff03b224 */ /* 0x000fca00078e0008 */
[----:B------:R0:W-:Y:S04]  /*f350*/  @!P3 LDGSTS.E.BYPASS.LTC128B.128 [R26+0x1ac00], desc[UR36][R2.64], !P0 ;  /* 0x1ac00000021abfae */ /* 0x0001e8000c101d64 */
[----:B------:R-:W1:Y:S01]  /*f360*/  SHFL.IDX PT, R5, R5, 0x7, 0x181f ;  /* 0x00f81f0005057f89 */ /* 0x000e6200000e0000 */
[----:B0-----:R-:W-:Y:S02]  /*f370*/  @!P2 IMAD.MOV.U32 R2, RZ, RZ, R7 ;  /* 0x000000ffff02a224 */ /* 0x001fe400078e0007 */
[----:B------:R-:W-:Y:S01]  /*f380*/  @!P2 IMAD.MOV.U32 R3, RZ, RZ, R10 ;  /* 0x000000ffff03a224 */ /* 0x000fe200078e000a */
[----:B------:R-:W0:Y:S04]  /*f390*/  SHFL.IDX PT, R0, R0, 0x7, 0x181f ;  /* 0x00f81f0000007f89 */ /* 0x000e2800000e0000 */
[----:B------:R2:W-:Y:S01]  /*f3a0*/  @!P2 LDGSTS.E.BYPASS.LTC128B.128 [R26+0x1b400], desc[UR36][R2.64], !P0 ;  /* 0x1b400000021aafae */ /* 0x0005e2000c101d64 */
[----:B------:R-:W-:-:S04]  /*f3b0*/  @P4 LOP3.LUT R23, R23, 0x100, RZ, 0xfc, !PT ;  /* 0x0000010017174812 */ /* 0x000fc800078efcff */
[----:B------:R-:W-:-:S04]  /*f3c0*/  LOP3.LUT R23, R23, 0xffffff7f, RZ, 0xc0, !PT ;  /* 0xffffff7f17177812 */ /* 0x000fc800078ec0ff */
[----:B------:R-:W-:-:S04]  /*f3d0*/  @P3 LOP3.LUT R23, R23, 0x80, RZ, 0xfc, !PT ;  /* 0x0000008017173812 */ /* 0x000fc800078efcff */
[----:B------:R-:W-:-:S04]  /*f3e0*/  LOP3.LUT R23, R23, 0xffffffbf, RZ, 0xc0, !PT ;  /* 0xffffffbf17177812 */ /* 0x000fc800078ec0ff */
[----:B-12---:R-:W-:-:S07]  /*f3f0*/  @P2 LOP3.LUT R23, R23, 0x40, RZ, 0xfc, !PT ;  /* 0x0000004017172812 */ /* 0x006fce00078efcff */
.L_x_10341:
[----:B------:R-:W-:Y:S01]  /*f400*/  VIADD R4, R4, 0x70 ;  /* 0x0000007004047836 */ /* 0x000fe20000000000 */
[----:B------:R-:W-:-:S04]  /*f410*/  LOP3.LUT R23, R23, 0xffffbfff, RZ, 0xc0, !PT ;  /* 0xffffbfff17177812 */ /* 0x000fc800078ec0ff */
[----:B------:R-:W-:-:S13]  /*f420*/  ISETP.GE.AND P2, PT, R4, R6, PT ;  /* 0x000000060400720c */ /* 0x000fda0003f46270 */
[----:B0-----:R-:W-:Y:S02]  /*f430*/  @!P2 LEA R2, P1, R20, R0, 0x1 ;  /* 0x000000001402a211 */ /* 0x001fe400078208ff */
[----:B------:R-:W-:-:S03]  /*f440*/  @P2 LOP3.LUT R23, R23, 0x4000, RZ, 0xfc, !PT ;  /* 0x0000400017172812 */ /* 0x000fc600078efcff */
[----:B------:R-:W-:-:S05]  /*f450*/  @!P2 IMAD.X R3, RZ, RZ, R5, P1 ;  /* 0x000000ffff03a224 */ /* 0x000fca00008e0605 */
[----:B------:R-:W-:Y:S01]  /*f460*/  @!PT LDS RZ, [RZ] ;  /* 0x00000000fffff984 */ /* 0x000fe20000000800 */
[----:B------:R-:W-:Y:S01]  /*f470*/  @!PT LDS RZ, [RZ] ;  /* 0x00000000fffff984 */ /* 0x000fe20000000800 */
[----:B------:R-:W-:Y:S01]  /*f480*/  @!PT LDS RZ, [RZ] ;  /* 0x00000000fffff984 */ /* 0x000fe20000000800 */
[----:B------:R0:W-:Y:S01]  /*f490*/  @!P2 LDGSTS.E.BYPASS.LTC128B.128 [R26+0x1bc00], desc[UR36][R2.64], !P0 ;  /* 0x1bc00000021aafae */ /* 0x0001e2000c101d64 */
[----:B------:R-:W-:Y:S01]  /*f4a0*/  PLOP3.LUT P0, PT, PT, PT, PT, 0x80, 0x0 ;  /* 0x000000000000781c */ /* 0x000fe20003f0f070 */
[----:B------:R-:W-:-:S12]  /*f4b0*/  NOP ;  /* 0x0000000000007918 */ /* 0x000fd80000000000 */
.L_x_10248:
        /* <DEDUP_REMOVED lines=28> */
.L_x_10250:
[----:B------:R-:W-:Y:S05]  /*f680*/  BSYNC B6 ;  /* 0x0000000000067941 */ /* 0x000fea0003800000 */
.L_x_10249:
[----:B------:R-:W2:Y:S01]  /*f690*/  LDL.LU R21, [R1] ;  /* 0x0000000001157983 */ /* 0x000ea20000300800 */
[----:B0-----:R-:W0:Y:S01]  /*f6a0*/  LDC R2, c[0x0][0x448] ;  /* 0x00011200ff027b82 */ /* 0x001e220000000800 */
[----:B------:R-:W-:Y:S02]  /*f6b0*/  ULDC.64 UR4, c[0x0][0x398] ;  /* 0x0000e60000047ab9 */ /* 0x000fe40000000a00 */
[----:B------:R-:W3:Y:S01]  /*f6c0*/  LDL.LU R20, [R1+0x8] ;  /* 0x0000080001147983 */ /* 0x000ee20000300800 */
[----:B0-----:R-:W-:-:S13]  /*f6d0*/  ISETP.NE.AND P6, PT, R2, 0x1, PT ;  /* 0x000000010200780c */ /* 0x001fda0003fc5270 */
[----:B------:R-:W0:Y:S08]  /*f6e0*/  @P6 LDC R3, c[0x0][0x44c] ;  /* 0x00011300ff036b82 */ /* 0x000e300000000800 */
[----:B------:R-:W1:Y:S01]  /*f6f0*/  @P6 LDC R2, c[0x0][0x450] ;  /* 0x00011400ff026b82 */ /* 0x000e620000000800 */
[----:B------:R-:W-:Y:S02]  /*f700*/  IMAD.MOV.U32 R0, RZ, RZ, R17 ;  /* 0x000000ffff007224 */ /* 0x000fe400078e0011 */
[----:B0-----:R-:W-:-:S05]  /*f710*/  @P6 IMAD.HI.U32 R3, R17, R3, RZ ;  /* 0x0000000311036227 */ /* 0x001fca00078e00ff */
[----:B-1----:R-:W-:Y:S01]  /*f720*/  @P6 SHF.R.U32.HI R0, RZ, R2, R3 ;  /* 0x00000002ff006219 */ /* 0x002fe20000011603 */
[----:B------:R-:W-:Y:S01]  /*f730*/  IMAD.WIDE.U32 R2, R35, UR4, RZ ;  /* 0x0000000423027c25 */ /* 0x000fe2000f8e00ff */
[----:B------:R-:W0:Y:S02]  /*f740*/  S2R R8, SR_TID.X ;  /* 0x0000000000087919 */ /* 0x000e240000002100 */
[----:B------:R-:W-:Y:S01]  /*f750*/  SHF.R.S32.HI R5, RZ, 0x1f, R0 ;  /* 0x0000001fff057819 */ /* 0x000fe20000011400 */
        /* <DEDUP_REMOVED lines=11> */
[----:B------:R-:W-:Y:S01]  /*f810*/  IMAD.WIDE.U32 R2, R34, UR4, R2 ;  /* 0x0000000422027c25 */ /* 0x000fe2000f8e0002 */
        /* <DEDUP_REMOVED lines=16> */
[----:B------:R-:W-:Y:S01]  /*f920*/  ULDC.64 UR4, c[0x0][0x390] ;  /* 0x0000e40000047ab9 */ /* 0x000fe20000000a00 */
[----:B------:R-:W-:Y:S02]  /*f930*/  LOP3.LUT R20, R20, 0x38, RZ, 0xc0, !PT ;  /* 0x0000003814147812 */ /* 0x000fe400078ec0ff */
[----:B------:R-:W-:Y:S01]  /*f940*/  IMAD.IADD R3, R3, 0x1, R0 ;  /* 0x0000000103037824 */ /* 0x000fe200078e0200 */
[----:B------:R-:W-:Y:S01]  /*f950*/  LEA R0, P0, R2, UR4, 0x1 ;  /* 0x0000000402007c11 */ /* 0x000fe2000f8008ff */
[----:B------:R-:W-:Y:S01]  /*f960*/  ULDC UR4, c[0x0][0x3b8] ;  /* 0x0000ee0000047ab9 */ /* 0x000fe20000000800 */
[C---:B------:R-:W-:Y:S02]  /*f970*/  LOP3.LUT R9, R20.reuse, 0x40, RZ, 0xfc, !PT ;  /* 0x0000004014097812 */ /* 0x040fe400078efcff */
[C---:B------:R-:W-:Y:S02]  /*f980*/  LOP3.LUT R7, R20.reuse, 0x80, RZ, 0xfc, !PT ;  /* 0x0000008014077812 */ /* 0x040fe400078efcff */
[----:B------:R-:W-:-:S02]  /*f990*/  LOP3.LUT R6, R20, 0xc0, RZ, 0xfc, !PT ;  /* 0x000000c014067812 */ /* 0x000fc400078efcff */
[----:B------:R-:W-:Y:S01]  /*f9a0*/  LEA.HI.X R4, R2, UR5, R3, 0x1, P0 ;  /* 0x0000000502047c11 */ /* 0x000fe200080f0c03 */
[----:B------:R-:W-:Y:S01]  /*f9b0*/  UMOV UR5, 0xffffffff ;  /* 0xffffffff00057882 */ /* 0x000fe20000000000 */
[----:B------:R-:W-:Y:S02]  /*f9c0*/  ISETP.GE.AND P4, PT, R8, UR4, PT ;  /* 0x0000000408007c0c */ /* 0x000fe4000bf86270 */
[----:B------:R-:W-:Y:S02]  /*f9d0*/  ISETP.GE.AND P3, PT, R9, UR4, PT ;  /* 0x0000000409007c0c */ /* 0x000fe4000bf66270 */
[----:B------:R-:W-:Y:S02]  /*f9e0*/  ISETP.GE.AND P2, PT, R7, UR4, PT ;  /* 0x0000000407007c0c */ /* 0x000fe4000bf46270 */
[----:B------:R-:W-:Y:S01]  /*f9f0*/  ISETP.GE.AND P1, PT, R6, UR4, PT ;  /* 0x0000000406007c0c */ /* 0x000fe2000bf26270 */
[----:B------:R-:W-:-:S12]  /*fa00*/  BRA.DIV UR5, `(.L_x_10251) ;  /* 0x0000004605607947 */ /* 0x000fd8000b800000 */
[----:B------:R-:W0:Y:S01]  /*fa10*/  SHFL.IDX PT, R14, R0, RZ, 0x181f ;  /* 0x00181fff000e7589 */ /* 0x000e2200000e0000 */
[C---:B------:R-:W-:Y:S02]  /*fa20*/  LOP3.LUT P6, RZ, R23.reuse, 0x2000, RZ, 0xc0, !PT ;  /* 0x0000200017ff7812 */ /* 0x040fe400078cc0ff */
[----:B------:R-:W-:Y:S01]  /*fa30*/  LOP3.LUT P5, RZ, R23, 0x1000, RZ, 0xc0, !PT ;  /* 0x0000100017ff7812 */ /* 0x000fe200078ac0ff */
[----:B------:R-:W1:Y:S10]  /*fa40*/  SHFL.IDX PT, R2, R4, RZ, 0x181f ;  /* 0x00181fff04027589 */ /* 0x000e7400000e0000 */
[----:B0-----:R-:W-:-:S02]  /*fa50*/  @!P6 LEA R5, P0, R8, R14, 0x1 ;  /* 0x0000000e0805e211 */ /* 0x001fc400078008ff */
[----:B------:R-:W0:Y:S03]  /*fa60*/  SHFL.IDX PT, R14, R0, 0x1, 0x181f ;  /* 0x00381f00000e7f89 */ /* 0x000e2600000e0000 */
[----:B-1----:R-:W-:Y:S02]  /*fa70*/  @!P6 IMAD.X R3, RZ, RZ, R2, P0 ;  /* 0x000000ffff03e224 */ /* 0x002fe400000e0602 */
[----:B------:R-:W-:Y:S02]  /*fa80*/  @!P6 IMAD.MOV.U32 R2, RZ, RZ, R5 ;  /* 0x000000ffff02e224 */ /* 0x000fe400078e0005 */
[----:B------:R-:W1:Y:S04]  /*fa90*/  SHFL.IDX PT, R5, R4, 0x1, 0x181f ;  /* 0x00381f0004057f89 */ /* 0x000e6800000e0000 */
[----:B------:R-:W-:Y:S04]  /*faa0*/  @!P6 LDGSTS.E.BYPASS.LTC128B.128 [R26+0x22400], desc[UR36][R2.64], !P4 ;  /* 0x22400000021aefae */ /* 0x000fe8000e101d64 */
[----:B------:R-:W-:Y:S04]  /*fab0*/  @!P6 LDGSTS.E.BYPASS.LTC128B.128 [R26+0x26400], desc[UR36][R2.64+0x80], !P3 ;  /* 0x26400080021aefae */ /* 0x000fe8000d901d64 */
[----:B------:R-:W-:Y:S04]  /*fac0*/  @!P6 LDGSTS.E.BYPASS.LTC128B.128 [R26+0x2a400], desc[UR36][R2.64+0x100], !P2 ;  /* 0x2a400100021aefae */ /* 0x000fe8000d101d64 */
[----:B------:R2:W-:Y:S01]  /*fad0*/  @!P6 LDGSTS.E.BYPASS.LTC128B.128 [R26+0x2e400], desc[UR36][R2.64+0x180], !P1 ;  /* 0x2e400180021aefae */ /* 0x0005e2000c901d64 */
[----:B0-----:R-:W-:-:S02]  /*fae0*/  @!P5 LEA R6, P0, R8, R14, 0x1 ;  /* 0x0000000e0806d211 */ /* 0x001fc400078008ff */
[C---:B------:R-:W-:Y:S01]  /*faf0*/  LOP3.LUT P6, RZ, R23.reuse, 0x80, RZ, 0xc0, !PT ;  /* 0x0000008017ff7812 */ /* 0x040fe200078cc0ff */
[----:B------:R-:W0:Y:S01]  /*fb00*/  SHFL.IDX PT, R14, R0, 0x2, 0x181f ;  /* 0x00581f00000e7f89 */ /* 0x000e2200000e0000 */
[----:B------:R-:W-:Y:S01]  /*fb10*/  LOP3.LUT R23, R23, 0xfff7ffff, RZ, 0xc0, !PT ;  /* 0xfff7ffff17177812 */ /* 0x000fe200078ec0ff */
[----:B-1----:R-:W-:Y:S02]  /*fb20*/  @!P5 IMAD.X R7, RZ, RZ, R5, P0 ;  /* 0x000000ffff07d224 */ /* 0x002fe400000e0605 */
[----:B------:R-:W1:Y:S01]  /*fb30*/  SHFL.IDX PT, R5, R4, 0x2, 0x181f ;  /* 0x00581f0004057f89 */ /* 0x000e6200000e0000 */
[----:B--2---:R-:W-:Y:S02]  /*fb40*/  @!P5 IMAD.MOV.U32 R2, RZ, RZ, R6 ;  /* 0x000000ffff02d224 */ /* 0x004fe400078e0006 */
[----:B------:R-:W-:-:S05]  /*fb50*/  @!P5 IMAD.MOV.U32 R3, RZ, RZ, R7 ;  /* 0x000000ffff03d224 */ /* 0x000fca00078e0007 */
[----:B------:R-:W-:Y:S01]  /*fb60*/  @P6 LOP3.LUT R23, R23, 0x80000, RZ, 0xfc, !PT ;  /* 0x0008000017176812 */ /* 0x000fe200078efcff */
[----:B------:R-:W-:Y:S03]  /*fb70*/  @!P5 LDGSTS.E.BYPASS.LTC128B.128 [R26+0x22c00], desc[UR36][R2.64], !P4 ;  /* 0x22c00000021adfae */ /* 0x000fe6000e101d64 */
[C---:B------:R-:W-:Y:S01]  /*fb80*/  LOP3.LUT P6, RZ, R23.reuse, 0x200, RZ, 0xc0, !PT ;  /* 0x0000020017ff7812 */ /* 0x040fe200078cc0ff */
[----:B------:R-:W-:Y:S04]  /*fb90*/  @!P5 LDGSTS.E.BYPASS.LTC128B.128 [R26+0x26c00], desc[UR36][R2.64+0x80], !P3 ;  /* 0x26c00080021adfae */ /* 0x000fe8000d901d64 */
[----:B------:R-:W-:Y:S04]  /*fba0*/  @!P5 LDGSTS.E.BYPASS.LTC128B.128 [R26+0x2ac00], desc[UR36][R2.64+0x100], !P2 ;  /* 0x2ac00100021adfae */ /* 0x000fe8000d101d64 */
[----:B------:R2:W-:Y:S01]  /*fbb0*/  @!P5 LDGSTS.E.BYPASS.LTC128B.128 [R26+0x2ec00], desc[UR36][R2.64+0x180], !P1 ;  /* 0x2ec00180021adfae */ /* 0x0005e2000c901d64 */
[----:B------:R-:W-:-:S02]  /*fbc0*/  LOP3.LUT P5, RZ, R23, 0x40, RZ, 0xc0, !PT ;  /* 0x0000004017ff7812 */ /* 0x000fc400078ac0ff */
[----:B------:R-:W-:-:S11]  /*fbd0*/  LOP3.LUT R23, R23, 0xfffbffff, RZ, 0xc0, !PT ;  /* 0xfffbffff17177812 */ /* 0x000fd600078ec0ff */
[----:B------:R-:W-:-:S04]  /*fbe0*/  @P5 LOP3.LUT R23, R23, 0x40000, RZ, 0xfc, !PT ;  /* 0x0004000017175812 */ /* 0x000fc800078efcff */
[C---:B------:R-:W-:Y:S02]  /*fbf0*/  LOP3.LUT P5, RZ, R23.reuse, 0x100, RZ, 0xc0, !PT ;  /* 0x0000010017ff7812 */ /* 0x040fe400078ac0ff */
[----:B------:R-:W-:-:S11]  /*fc00*/  LOP3.LUT R23, R23, 0xffefffff, RZ, 0xc0, !PT ;  /* 0xffefffff17177812 */ /* 0x000fd600078ec0ff */
[----:B------:R-:W-:-:S04]  /*fc10*/  @P5 LOP3.LUT R23, R23, 0x100000, RZ, 0xfc, !PT ;  /* 0x0010000017175812 */ /* 0x000fc800078efcff */
[----:B------:R-:W-:-:S13]  /*fc20*/  LOP3.LUT P5, RZ, R23, 0x800, RZ, 0xc0, !PT ;  /* 0x0000080017ff7812 */ /* 0x000fda00078ac0ff */
[----:B0-----:R-:W-:Y:S02]  /*fc30*/  @!P5 LEA R6, P0, R8, R14, 0x1 ;  /* 0x0000000e0806d211 */ /* 0x001fe400078008ff */
[----:B------:R-:W0:Y:S03]  /*fc40*/  SHFL.IDX PT, R14, R0, 0x3, 0x181f ;  /* 0x00781f00000e7f89 */ /* 0x000e2600000e0000 */
[----:B-1----:R-:W-:Y:S02]  /*fc50*/  @!P5 IMAD.X R7, RZ, RZ, R5, P0 ;  /* 0x000000ffff07d224 */ /* 0x002fe400000e0605 */
[----:B------:R-:W1:Y:S01]  /*fc60*/  SHFL.IDX PT, R5, R4, 0x3, 0x181f ;  /* 0x00781f0004057f89 */ /* 0x000e6200000e0000 */
[----:B--2---:R-:W-:Y:S02]  /*fc70*/  @!P5 IMAD.MOV.U32 R2, RZ, RZ, R6 ;  /* 0x000000ffff02d224 */ /* 0x004fe400078e0006 */
[----:B------:R-:W-:-:S05]  /*fc80*/  @!P5 IMAD.MOV.U32 R3, RZ, RZ, R7 ;  /* 0x000000ffff03d224 */ /* 0x000fca00078e0007 */
[----:B------:R-:W-:Y:S04]  /*fc90*/  @!P5 LDGSTS.E.BYPASS.LTC128B.128 [R26+0x23400], desc[UR36][R2.64], !P4 ;  /* 0x23400000021adfae */ /* 0x000fe8000e101d64 */
[----:B------:R-:W-:Y:S04]  /*fca0*/  @!P5 LDGSTS.E.BYPASS.LTC128B.128 [R26+0x27400], desc[UR36][R2.64+0x80], !P3 ;  /* 0x27400080021adfae */ /* 0x000fe8000d901d64 */
[----:B------:R-:W-:Y:S01]  /*fcb0*/  @!P5 LDGSTS.E.BYPASS.LTC128B.128 [R26+0x2b400], desc[UR36][R2.64+0x100], !P2 ;  /* 0x2b400100021adfae */ /* 0x000fe2000d101d64 */
[----:B0-----:R-:W-:-:S03]  /*fcc0*/  @!P6 LEA R6, P0, R8, R14, 0x1 ;  /* 0x0000000e0806e211 */ /* 0x001fc600078008ff */
[----:B------:R0:W-:Y:S01]  /*fcd0*/  @!P5 LDGSTS.E.BYPASS.LTC128B.128 [R26+0x2f400], desc[UR36][R2.64+0x180], !P1 ;  /* 0x2f400180021adfae */ /* 0x0001e2000c901d64 */
[----:B------:R-:W-:-:S03]  /*fce0*/  LOP3.LUT P5, RZ, R23, 0x100000, RZ, 0xc0, !PT ;  /* 0x0010000017ff7812 */ /* 0x000fc600078ac0ff */
[----:B------:R-:W2:Y:S01]  /*fcf0*/  SHFL.IDX PT, R14, R0, 0x4, 0x181f ;  /* 0x00981f00000e7f89 */ /* 0x000ea200000e0000 */
[----:B-1----:R-:W-:-:S03]  /*fd00*/  @!P6 IMAD.X R7, RZ, RZ, R5, P0 ;  /* 0x000000ffff07e224 */ /* 0x002fc600000e0605 */
[----:B------:R-:W1:Y:S01]  /*fd10*/  SHFL.IDX PT, R5, R4, 0x4, 0x181f ;  /* 0x00981f0004057f89 */ /* 0x000e6200000e0000 */
[----:B0-----:R-:W-:Y:S02]  /*fd20*/  @!P6 IMAD.MOV.U32 R2, RZ, RZ, R6 ;  /* 0x000000ffff02e224 */ /* 0x001fe400078e0006 */
[----:B------:R-:W-:-:S05]  /*fd30*/  @!P6 IMAD.MOV.U32 R3, RZ, RZ, R7 ;  /* 0x000000ffff03e224 */ /* 0x000fca00078e0007 */
[----:B------:R-:W-:Y:S04]  /*fd40*/  @!P6 LDGSTS.E.BYPASS.LTC128B.128 [R26+0x23c00], desc[UR36][R2.64], !P4 ;  /* 0x23c00000021aefae */ /* 0x000fe8000e101d64 */
[----:B------:R-:W-:Y:S04]  /*fd50*/  @!P6 LDGSTS.E.BYPASS.LTC128B.128 [R26+0x27c00], desc[UR36][R2.64+0x80], !P3 ;  /* 0x27c00080021aefae */ /* 0x000fe8000d901d64 */
[----:B------:R-:W-:Y:S01]  /*fd60*/  @!P6 LDGSTS.E.BYPASS.LTC128B.128 [R26+0x2bc00], desc[UR36][R2.64+0x100], !P2 ;  /* 0x2bc00100021aefae */ /* 0x000fe2000d101d64 */
[----:B--2---:R-:W-:-:S03]  /*fd70*/  @!P5 LEA R6, P0, R8, R14, 0x1 ;  /* 0x0000000e0806d211 */ /* 0x004fc600078008ff */
[----:B------:R-:W0:Y:S02]  /*fd80*/  SHFL.IDX PT, R14, R0, 0x5, 0x181f ;  /* 0x00b81f00000e7f89 */ /* 0x000e2400000e0000 */
[----:B-1----:R-:W-:Y:S02]  /*fd90*/  @!P5 IMAD.X R7, RZ, RZ, R5, P0 ;  /* 0x000000ffff07d224 */ /* 0x002fe400000e0605 */
[----:B------:R-:W1:Y:S04]  /*fda0*/  SHFL.IDX PT, R5, R4, 0x5, 0x181f ;  /* 0x00b81f0004057f89 */ /* 0x000e6800000e0000 */
[----:B------:R2:W-:Y:S01]  /*fdb0*/  @!P6 LDGSTS.E.BYPASS.LTC128B.128 [R26+0x2fc00], desc[UR36][R2.64+0x180], !P1 ;  /* 0x2fc00180021aefae */ /* 0x0005e2000c901d64 */
[----:B------:R-:W-:Y:S01]  /*fdc0*/  LOP3.LUT P6, RZ, R23, 0x80000, RZ, 0xc0, !PT ;  /* 0x0008000017ff7812 */ /* 0x000fe200078cc0ff */
[----:B--2---:R-:W-:-:S02]  /*fdd0*/  @!P5 IMAD.MOV.U32 R2, RZ, RZ, R6 ;  /* 0x000000ffff02d224 */ /* 0x004fc400078e0006 */
[----:B------:R-:W-:-:S10]  /*fde0*/  @!P5 IMAD.MOV.U32 R3, RZ, RZ, R7 ;  /* 0x000000ffff03d224 */ /* 0x000fd400078e0007 */
[----:B0-----:R-:W-:Y:S02]  /*fdf0*/  @!P6 LEA R6, P0, R8, R14, 0x1 ;  /* 0x0000000e0806e211 */ /* 0x001fe400078008ff */
[----:B------:R-:W0:Y:S03]  /*fe00*/  SHFL.IDX PT, R14, R0, 0x6, 0x181f ;  /* 0x00d81f00000e7f89 */ /* 0x000e2600000e0000 */
[----:B-1----:R-:W-:Y:S01]  /*fe10*/  @!P6 IMAD.X R7, RZ, RZ, R5, P0 ;  /* 0x000000ffff07e224 */ /* 0x002fe200000e0605 */
[----:B------:R-:W-:Y:S04]  /*fe20*/  @!P5 LDGSTS.E.BYPASS.LTC128B.128 [R26+0x24400], desc[UR36][R2.64], !P4 ;  /* 0x24400000021adfae */ /* 0x000fe8000e101d64 */
[----:B------:R-:W1:Y:S04]  /*fe30*/  SHFL.IDX PT, R5, R4, 0x6, 0x181f ;  /* 0x00d81f0004057f89 */ /* 0x000e6800000e0000 */
[----:B------:R-:W-:Y:S04]  /*fe40*/  @!P5 LDGSTS.E.BYPASS.LTC128B.128 [R26+0x28400], desc[UR36][R2.64+0x80], !P3 ;  /* 0x28400080021adfae */ /* 0x000fe8000d901d64 */
[----:B------:R-:W-:Y:S04]  /*fe50*/  @!P5 LDGSTS.E.BYPASS.LTC128B.128 [R26+0x2c400], desc[UR36][R2.64+0x100], !P2 ;  /* 0x2c400100021adfae */ /* 0x000fe8000d101d64 */
[----:B------:R2:W-:Y:S01]  /*fe60*/  @!P5 LDGSTS.E.BYPASS.LTC128B.128 [R26+0x30400], desc[UR36][R2.64+0x180], !P1 ;  /* 0x30400180021adfae */ /* 0x0005e2000c901d64 */
[----:B------:R-:W-:Y:S01]  /*fe70*/  LOP3.LUT P5, RZ, R23, 0x40000, RZ, 0xc0, !PT ;  /* 0x0004000017ff7812 */ /* 0x000fe200078ac0ff */
[----:B--2---:R-:W-:-:S02]  /*fe80*/  @!P6 IMAD.MOV.U32 R2, RZ, RZ, R6 ;  /* 0x000000ffff02e224 */ /* 0x004fc400078e0006 */
[----:B------:R-:W-:-:S10]  /*fe90*/  @!P6 IMAD.MOV.U32 R3, RZ, RZ, R7 ;  /* 0x000000ffff03e224 */ /* 0x000fd400078e0007 */
[----:B0-----:R-:W-:Y:S02]  /*fea0*/  @!P5 LEA R6, P0, R8, R14, 0x1 ;  /* 0x0000000e0806d211 */ /* 0x001fe400078008ff */
[----:B------:R0:W2:Y:S03]  /*feb0*/  SHFL.IDX PT, R14, R0, 0x7, 0x181f ;  /* 0x00f81f00000e7f89 */ /* 0x0000a600000e0000 */
[----:B-1----:R-:W-:Y:S01]  /*fec0*/  @!P5 IMAD.X R7, RZ, RZ, R5, P0 ;  /* 0x000000ffff07d224 */ /* 0x002fe200000e0605 */
[----:B------:R-:W-:Y:S04]  /*fed0*/  @!P6 LDGSTS.E.BYPASS.LTC128B.128 [R26+0x24c00], desc[UR36][R2.64], !P4 ;  /* 0x24c00000021aefae */ /* 0x000fe8000e101d64 */
[----:B------:R-:W-:Y:S04]  /*fee0*/  @!P6 LDGSTS.E.BYPASS.LTC128B.128 [R26+0x28c00], desc[UR36][R2.64+0x80], !P3 ;  /* 0x28c00080021aefae */ /* 0x000fe8000d901d64 */
[----:B------:R-:W-:Y:S04]  /*fef0*/  @!P6 LDGSTS.E.BYPASS.LTC128B.128 [R26+0x2cc00], desc[UR36][R2.64+0x100], !P2 ;  /* 0x2cc00100021aefae */ /* 0x000fe8000d101d64 */
[----:B------:R1:W-:Y:S04]  /*ff00*/  @!P6 LDGSTS.E.BYPASS.LTC128B.128 [R26+0x30c00], desc[UR36][R2.64+0x180], !P1 ;  /* 0x30c00180021aefae */ /* 0x0003e8000c901d64 */
[----:B------:R0:W3:Y:S01]  /*ff10*/  SHFL.IDX PT, R5, R4, 0x7, 0x181f ;  /* 0x00f81f0004057f89 */ /* 0x0000e200000e0000 */
[----:B-1----:R-:W-:-:S02]  /*ff20*/  @!P5 IMAD.MOV.U32 R2, RZ, RZ, R6 ;  /* 0x000000ffff02d224 */ /* 0x002fc400078e0006 */
[----:B------:R-:W-:-:S05]  /*ff30*/  @!P5 IMAD.MOV.U32 R3, RZ, RZ, R7 ;  /* 0x000000ffff03d224 */ /* 0x000fca00078e0007 */
[----:B------:R0:W-:Y:S04]  /*ff40*/  @!P5 LDGSTS.E.BYPASS.LTC128B.128 [R26+0x25400], desc[UR36][R2.64], !P4 ;  /* 0x25400000021adfae */ /* 0x0001e8000e101d64 */
[----:B------:R0:W-:Y:S04]  /*ff50*/  @!P5 LDGSTS.E.BYPASS.LTC128B.128 [R26+0x29400], desc[UR36][R2.64+0x80], !P3 ;  /* 0x29400080021adfae */ /* 0x0001e8000d901d64 */
[----:B------:R0:W-:Y:S04]  /*ff60*/  @!P5 LDGSTS.E.BYPASS.LTC128B.128 [R26+0x2d400], desc[UR36][R2.64+0x100], !P2 ;  /* 0x2d400100021adfae */ /* 0x0001e8000d101d64 */
[----:B--23--:R0:W-:Y:S02]  /*ff70*/  @!P5 LDGSTS.E.BYPASS.LTC128B.128 [R26+0x31400], desc[UR36][R2.64+0x180], !P1 ;  /* 0x31400180021adfae */ /* 0x00c1e4000c901d64 */
.L_x_10359:
[----:B------:R-:W-:Y:S01]  /*ff80*/  LOP3.LUT P0, RZ, R23, 0x4000, RZ, 0xc0, !PT ;  /* 0x0000400017ff7812 */ /* 0x000fe2000780c0ff */
[----:B------:R-:W-:-:S12]  /*ff90*/  BSSY B0, `(.L_x_10252) ;  /* 0x000000b000007945 */ /* 0x000fd80003800000 */
        /* <DEDUP_REMOVED lines=8> */
[----:B------:R1:W-:Y:S04]  /*10020*/  LDGSTS.E.BYPASS.LTC128B.128 [R26+0x2dc00], desc[UR36][R2.64+0x100], !P2 ;  /* 0x2dc00100021a7fae */ /* 0x0003e8000d101d64 */
[----:B------:R1:W-:Y:S02]  /*10030*/  LDGSTS.E.BYPASS.LTC128B.128 [R26+0x31c00], desc[UR36][R2.64+0x180], !P1 ;  /* 0x31c00180021a7fae */ /* 0x0003e4000c901d64 */
.L_x_10253:
[----:B------:R-:W-:Y:S05]  /*10040*/  BSYNC B0 ;  /* 0x0000000000007941 */ /* 0x000fea0003800000 */
.L_x_10252:
[----:B------:R-:W-:Y:S01]  /*10050*/  NOP ;  /* 0x0000000000007918 */ /* 0x000fe20000000000 */
[----:B------:R-:W-:-:S13]  /*10060*/  PLOP3.LUT P0, PT, PT, PT, PT, 0x80, 0x0 ;  /* 0x000000000000781c */ /* 0x000fda0003f0f070 */
.L_x_10254:
        /* <DEDUP_REMOVED lines=18> */
.L_x_10360:
[----:B------:R-:W-:Y:S05]  /*10190*/  BSYNC B0 ;  /* 0x0000000000007941 */ /* 0x000fea0003800000 */
.L_x_10255:
[----:B------:R-:W-:-:S13]  /*101a0*/  LOP3.LUT P0, RZ, R23, 0x400, RZ, 0xc0, !PT ;  /* 0x0000040017ff7812 */ /* 0x000fda000780c0ff */
[----:B------:R-:W-:Y:S05]  /*101b0*/  @!P0 BRA `(.L_x_10257) ;  /* 0x0000000000048947 */ /* 0x000fea0003800000 */
[----:B------:R-:W-:Y:S01]  /*101c0*/  BPT.TRAP 0x1 ;  /* 0x000000040000795c */ /* 0x000fe20000300000 */
.L_x_10257:
[----:B------:R-:W-:Y:S01]  /*101d0*/  SHF.L.U32 R0, R27, 0x1f, RZ ;  /* 0x0000001f1b007819 */ /* 0x000fe200000006ff */
[----:B------:R-:W-:Y:S03]  /*101e0*/  BSSY B0, `(.L_x_10258) ;  /* 0x0000003000007945 */ /* 0x000fe60003800000 */
[----:B------:R-:W1:Y:S02]  /*101f0*/  SYNCS.PHASECHK.TRANS64.TRYWAIT P0, [R25+URZ+0x32460], R0 ;  /* 0x03246000190075a7 */ /* 0x000e64000800017f */
[----:B-1----:R-:W-:Y:S05]  /*10200*/  @!P0 BRA `(.L_x_10259) ;  /* 0x0000004800208947 */ /* 0x002fea0003800000 */
.L_x_10361:
[----:B------:R-:W-:Y:S05]  /*10210*/  BSYNC B0 ;  /* 0x0000000000007941 */ /* 0x000fea0003800000 */
.L_x_10258:
[----:B------:R-:W1:Y:S01]  /*10220*/  LDL.LU R2, [R1+0x10] ;  /* 0x0000100001027983 */ /* 0x000e620000300800 */
[----:B------:R-:W-:Y:S01]  /*10230*/  ULDC.64 UR4, c[0x0][0x328] ;  /* 0x0000ca0000047ab9 */ /* 0x000fe20000000a00 */
[----:B------:R-:W-:Y:S02]  /*10240*/  ULDC.64 UR6, c[0x0][0x318] ;  /* 0x0000c60000067ab9 */ /* 0x000fe40000000a00 */
[----:B------:R-:W2:Y:S04]  /*10250*/  LDL.LU R6, [R1+0x14] ;  /* 0x0000140001067983 */ /* 0x000ea80000300800 */
[----:B------:R-:W3:Y:S01]  /*10260*/  LDL.LU R4, [R1+0x24] ;  /* 0x0000240001047983 */ /* 0x000ee20000300800 */
[C---:B------:R-:W-:Y:S02]  /*10270*/  LOP3.LUT P3, RZ, R23.reuse, 0x10, RZ, 0xc0, !PT ;  /* 0x0000001017ff7812 */ /* 0x040fe4000786c0ff */
[----:B------:R-:W-:-:S02]  /*10280*/  LOP3.LUT P2, RZ, R23, 0x8, RZ, 0xc0, !PT ;  /* 0x0000000817ff7812 */ /* 0x000fc4000784c0ff */
[C---:B------:R-:W-:Y:S02]  /*10290*/  LOP3.LUT P1, RZ, R23.reuse, 0x4, RZ, 0xc0, !PT ;  /* 0x0000000417ff7812 */ /* 0x040fe4000782c0ff */
[----:B------:R-:W-:Y:S02]  /*102a0*/  LOP3.LUT P4, RZ, R23, 0x1, RZ, 0xc0, !PT ;  /* 0x0000000117ff7812 */ /* 0x000fe4000788c0ff */
[----:B------:R-:W-:Y:S01]  /*102b0*/  SEL R7, RZ, 0x8, P1 ;  /* 0x00000008ff077807 */ /* 0x000fe20000800000 */
[----:B-1----:R-:W-:Y:S02]  /*102c0*/  IMAD R0, R2, UR4, RZ ;  /* 0x0000000402007c24 */ /* 0x002fe4000f8e02ff */
[----:B0-----:R-:W-:-:S04]  /*102d0*/  IMAD.WIDE.U32 R2, R37, UR4, RZ ;  /* 0x0000000425027c25 */ /* 0x001fc8000f8e00ff */
[----:B------:R-:W-:Y:S01]  /*102e0*/  IMAD R5, R37, UR5, R0 ;  /* 0x0000000525057c24 */ /* 0x000fe2000f8e0200 */
[----:B------:R-:W-:Y:S01]  /*102f0*/  ULDC.64 UR4, c[0x0][0x338] ;  /* 0x0000ce0000047ab9 */ /* 0x000fe20000000a00 */
[----:B------:R-:W-:Y:S02]  /*10300*/  SEL R0, RZ, 0x2, P3 ;  /* 0x00000002ff007807 */ /* 0x000fe40001800000 */
        /* <DEDUP_REMOVED lines=10> */
[----:B------:R-:W-:Y:S02]  /*103b0*/  LEA.HI.X R6, R2, UR7, R3, 0x1, P0 ;  /* 0x0000000702067c11 */ /* 0x000fe400080f0c03 */
[----:B------:R-:W-:-:S04]  /*103c0*/  SEL R3, RZ, 0x4, P2 ;  /* 0x00000004ff037807 */ /* 0x000fc80001000000 */
[----:B---3--:R-:W-:Y:S01]  /*103d0*/  IADD3 R0, R3, R0, R4 ;  /* 0x0000000003007210 */ /* 0x008fe20007ffe004 */
[----:B------:R-:W-:-:S04]  /*103e0*/  IMAD R4, R24, 0x6000, R29 ;  /* 0x0000600018047824 */ /* 0x000fc800078e021d */
[----:B------:R-:W-:Y:S01]  /*103f0*/  IMAD.IADD R7, R0, 0x1, R7 ;  /* 0x0000000100077824 */ /* 0x000fe200078e0207 */
[----:B------:R-:W-:Y:S06]  /*10400*/  BRA.DIV UR4, `(.L_x_10260) ;  /* 0x0000004604b47947 */ /* 0x000fec000b800000 */
[----:B------:R-:W0:Y:S01]  /*10410*/  S2R R2, SR_TID.X ;  /* 0x0000000000027919 */ /* 0x000e220000002100 */
[----:B------:R-:W-:Y:S01]  /*10420*/  IMAD R4, R4, 0x2, R22 ;  /* 0x0000000204047824 */ /* 0x000fe200078e0216 */
[C---:B------:R-:W-:Y:S01]  /*10430*/  LOP3.LUT P2, RZ, R7.reuse, 0x2, RZ, 0xc0, !PT ;  /* 0x0000000207ff7812 */ /* 0x040fe2000784c0ff */
[----:B------:R-:W1:Y:S01]  /*10440*/  SHFL.IDX PT, R14, R5, RZ, 0x181f ;  /* 0x00181fff050e7589 */ /* 0x000e6200000e0000 */
[----:B------:R-:W-:-:S03]  /*10450*/  LOP3.LUT P1, RZ, R7, 0x4, RZ, 0xc0, !PT ;  /* 0x0000000407ff7812 */ /* 0x000fc6000782c0ff */
        /* <DEDUP_REMOVED lines=65> */
.L_x_10375:
        /* <DEDUP_REMOVED lines=15> */
.L_x_10261:
        /* <DEDUP_REMOVED lines=10> */
.L_x_10262:
[----:B0-----:R-:W2:Y:S01]  /*10a00*/  LDL.LU R2, [R1+0xc] ;  /* 0x00000c0001027983 */ /* 0x001ea20000300800 */
[----:B------:R0:W-:Y:S01]  /*10a10*/  SYNCS.ARRIVE.TRANS64.A1T0 RZ, [R25+URZ+0x32450], RZ ;  /* 0x032450ff19ff79a7 */ /* 0x0001e2000810003f */
[----:B------:R-:W-:Y:S01]  /*10a20*/  BSSY B0, `(.L_x_10263) ;  /* 0x00000d9000007945 */ /* 0x000fe20003800000 */
[----:B--2---:R-:W-:-:S05]  /*10a30*/  VIADD R21, R2, 0xfffffffe ;  /* 0xfffffffe02157836 */ /* 0x004fca0000000000 */
[----:B------:R-:W-:-:S13]  /*10a40*/  ISETP.GE.AND P0, PT, R21, R30, PT ;  /* 0x0000001e1500720c */ /* 0x000fda0003f06270 */
[----:B0-----:R-:W-:Y:S05]  /*10a50*/  @!P0 BRA `(.L_x_10264) ;  /* 0x0000000c00548947 */ /* 0x001fea0003800000 */
.L_x_10277:
[----:B0-----:R-:W0:Y:S01]  /*10a60*/  S2R R2, SR_TID.X ;  /* 0x0000000000027919 */ /* 0x001e220000002100 */
[----:B-1----:R-:W1:Y:S01]  /*10a70*/  LDC R3, c[0x0][0x430] ;  /* 0x00010c00ff037b82 */ /* 0x002e620000000800 */
[----:B------:R-:W-:Y:S01]  /*10a80*/  IMAD R8, R21, 0x60, R32 ;  /* 0x0000006015087824 */ /* 0x000fe200078e0220 */
[----:B------:R-:W-:Y:S01]  /*10a90*/  LOP3.LUT P1, RZ, R23, 0x400, RZ, 0xc0, !PT ;  /* 0x0000040017ff7812 */ /* 0x000fe2000782c0ff */
[----:B------:R-:W-:Y:S01]  /*10aa0*/  VIADD R24, R24, 0x1 ;  /* 0x0000000118187836 */ /* 0x000fe20000000000 */
[----:B-1----:R-:W-:Y:S02]  /*10ab0*/  ISETP.NE.AND P0, PT, R3, 0x1, PT ;  /* 0x000000010300780c */ /* 0x002fe40003f05270 */
[----:B0-----:R-:W-:-:S04]  /*10ac0*/  LOP3.LUT R2, R2, 0x7f, RZ, 0xc0, !PT ;  /* 0x0000007f02027812 */ /* 0x001fc800078ec0ff */
[----:B------:R-:W-:Y:S02]  /*10ad0*/  SHF.R.U32.HI R4, RZ, 0x3, R2 ;  /* 0x00000003ff047819 */ /* 0x000fe40000011602 */
[----:B------:R-:W0:Y:S05]  /*10ae0*/  S2R R2, SR_TID.X ;  /* 0x0000000000027919 */ /* 0x000e2a0000002100 */
[----:B------:R-:W1:Y:S08]  /*10af0*/  @P0 LDC R3, c[0x0][0x434] ;  /* 0x00010d00ff030b82 */ /* 0x000e700000000800 */
[----:B--2---:R-:W2:Y:S01]  /*10b00*/  @P0 LDC R7, c[0x0][0x438] ;  /* 0x00010e00ff070b82 */ /* 0x004ea20000000800 */
        /* <DEDUP_REMOVED lines=15> */
[----:B-1----:R-:W-:Y:S01]  /*10c00*/  @!P2 LEA R6, P0, R2, R6, 0x2 ;  /* 0x000000060206a211 */ /* 0x002fe200078010ff */
[----:B------:R-:W-:-:S03]  /*10c10*/  IMAD.MOV.U32 R4, RZ, RZ, RZ ;  /* 0x000000ffff047224 */ /* 0x000fc600078e00ff */
[----:B------:R-:W-:Y:S01]  /*10c20*/  @!P2 LEA.HI.X R7, R2, R7, R3, 0x2, P0 ;  /* 0x000000070207a211 */ /* 0x000fe200000f1403 */
[----:B------:R-:W-:Y:S01]  /*10c30*/  IMAD.MOV R5, RZ, RZ, -R9 ;  /* 0x000000ffff057224 */ /* 0x000fe200078e0a09 */
[C---:B------:R-:W-:Y:S01]  /*10c40*/  ISETP.NE.AND P0, PT, R24.reuse, 0x2, PT ;  /* 0x000000021800780c */ /* 0x040fe20003f05270 */
[----:B------:R-:W-:Y:S05]  /*10c50*/  YIELD ;  /* 0x0000000000007946 */ /* 0x000fea0003800000 */
[----:B------:R-:W-:Y:S01]  /*10c60*/  ULDC UR4, c[0x0][0x430] ;  /* 0x00010c0000047ab9 */ /* 0x000fe20000000800 */
[----:B------:R-:W-:Y:S01]  /*10c70*/  IMAD.MOV.U32 R3, RZ, RZ, R21 ;  /* 0x000000ffff037224 */ /* 0x000fe200078e0015 */
[----:B------:R-:W-:Y:S01]  /*10c80*/  SEL R2, RZ, 0x1, P0 ;  /* 0x00000001ff027807 */ /* 0x000fe20000000000 */
[----:B------:R-:W-:Y:S01]  /*10c90*/  IMAD R5, R5, UR4, R8 ;  /* 0x0000000405057c24 */ /* 0x000fe2000f8e0208 */
[----:B------:R0:W5:Y:S01]  /*10ca0*/  @!P2 LDG.E R4, desc[UR36][R6.64] ;  /* 0x000000240604a981 */ /* 0x000162000c1e1900 */
[----:B------:R-:W-:Y:S01]  /*10cb0*/  SEL R24, R24, RZ, P0 ;  /* 0x000000ff18187207 */ /* 0x000fe20000000000 */
[----:B------:R-:W-:Y:S01]  /*10cc0*/  VIADD R21, R21, 0xffffffff ;  /* 0xffffffff15157836 */ /* 0x000fe20000000000 */
[----:B------:R-:W-:-:S02]  /*10cd0*/  LOP3.LUT R27, R27, R2, RZ, 0x3c, !PT ;  /* 0x000000021b1b7212 */ /* 0x000fc400078e3cff */
[----:B------:R-:W-:Y:S01]  /*10ce0*/  ISETP.GT.AND P2, PT, R3, R30, PT ;  /* 0x0000001e0300720c */ /* 0x000fe20003f44270 */
[----:B------:R-:W-:-:S12]  /*10cf0*/  @!P1 BRA `(.L_x_10265) ;  /* 0x0000000000049947 */ /* 0x000fd80003800000 */
[----:B------:R-:W-:Y:S01]  /*10d00*/  BPT.TRAP 0x1 ;  /* 0x000000040000795c */ /* 0x000fe20000300000 */
.L_x_10265:
[----:B------:R-:W-:Y:S01]  /*10d10*/  IMAD R10, R24, 0x8, R22 ;  /* 0x00000008180a7824 */ /* 0x000fe200078e0216 */
[----:B------:R-:W-:Y:S01]  /*10d20*/  SHF.L.U32 R20, R27, 0x1f, RZ ;  /* 0x0000001f1b147819 */ /* 0x000fe200000006ff */
[----:B------:R-:W-:Y:S01]  /*10d30*/  BSSY B1, `(.L_x_10266) ;  /* 0x0000004000017945 */ /* 0x000fe20003800000 */
[----:B------:R-:W-:Y:S02]  /*10d40*/  SHF.R.S32.HI R9, RZ, 0x1f, R5 ;  /* 0x0000001fff097819 */ /* 0x000fe40000011405 */
[----:B------:R-:W1:Y:S02]  /*10d50*/  SYNCS.PHASECHK.TRANS64.TRYWAIT P0, [R10+URZ+0x32440], R20 ;  /* 0x032440140a0075a7 */ /* 0x000e64000800017f */
[----:B-1----:R-:W-:Y:S05]  /*10d60*/  @!P0 BRA `(.L_x_10267) ;  /* 0x00000044009c8947 */ /* 0x002fea0003800000 */
.L_x_10376:
[----:B------:R-:W-:Y:S05]  /*10d70*/  BSYNC B1 ;  /* 0x0000000000017941 */ /* 0x000fea0003800000 */
.L_x_10266:
[----:B------:R-:W-:Y:S01]  /*10d80*/  ULDC.64 UR4, c[0x0][0x300] ;  /* 0x0000c00000047ab9 */ /* 0x000fe20000000a00 */
[----:B-----5:R-:W-:Y:S01]  /*10d90*/  SHF.R.S32.HI R17, RZ, 0x1f, R4 ;  /* 0x0000001fff117819 */ /* 0x020fe20000011404 */
[----:B------:R-:W-:Y:S01]  /*10da0*/  IMAD R2, R9, UR4, RZ ;  /* 0x0000000409027c24 */ /* 0x000fe2000f8e02ff */
[----:B------:R-:W-:Y:S01]  /*10db0*/  ULDC.64 UR6, c[0x0][0x2e8] ;  /* 0x0000ba0000067ab9 */ /* 0x000fe20000000a00 */
[----:B------:R-:W-:Y:S02]  /*10dc0*/  LOP3.LUT P1, RZ, R23, 0x2, RZ, 0xc0, !PT ;  /* 0x0000000217ff7812 */ /* 0x000fe4000782c0ff */
[C---:B0-----:R-:W-:Y:S02]  /*10dd0*/  IMAD R7, R5.reuse, UR5, R2 ;  /* 0x0000000505077c24 */ /* 0x041fe4000f8e0202 */
        /* <DEDUP_REMOVED lines=18> */
[----:B------:R-:W-:Y:S01]  /*10f00*/  SHFL.IDX PT, R14, R6, 0x5, 0x181f ;  /* 0x00b81f00060e7f89 */ /* 0x000fe200000e0000 */
[----:B0-----:R-:W-:-:S05]  /*10f10*/  IADD3 R2, P0, R2, R0, RZ ;  /* 0x0000000002027210 */ /* 0x001fca0007f1e0ff */
[----:B--2---:R-:W-:-:S05]  /*10f20*/  IMAD.X R3, RZ, RZ, R3, P0 ;  /* 0x000000ffff037224 */ /* 0x004fca00000e0603 */
[----:B------:R0:W-:Y:S04]  /*10f30*/  LDGSTS.E.BYPASS.LTC128B.128 [R7+0x1c400], desc[UR36][R2.64], !P1 ;  /* 0x1c40000002077fae */ /* 0x0001e8000c901d64 */
[----:B0-----:R-:W0:Y:S04]  /*10f40*/  SHFL.IDX PT, R2, R6, 0x1, 0x181f ;  /* 0x00381f0006027f89 */ /* 0x001e2800000e0000 */
[----:B------:R-:W2:Y:S01]  /*10f50*/  SHFL.IDX PT, R3, R8, 0x1, 0x181f ;  /* 0x00381f0008037f89 */ /* 0x000ea200000e0000 */
        /* <DEDUP_REMOVED lines=14> */
[----:B------:R-:W2:Y:S04]  /*11040*/  SHFL.IDX PT, R3, R8, 0x4, 0x181f ;  /* 0x00981f0008037f89 */ /* 0x000ea800000e0000 */
[----:B------:R-:W3:Y:S01]  /*11050*/  SHFL.IDX PT, R8, R8, 0x5, 0x181f ;  /* 0x00b81f0008087f89 */ /* 0x000ee200000e0000 */
[----:B0-----:R-:W-:-:S05]  /*11060*/  IADD3 R2, P0, R2, R0, RZ ;  /* 0x0000000002027210 */ /* 0x001fca0007f1e0ff */
[----:B--2---:R-:W-:-:S05]  /*11070*/  IMAD.X R3, RZ, RZ, R3, P0 ;  /* 0x000000ffff037224 */ /* 0x004fca00000e0603 */
[----:B---3--:R0:W-:Y:S03]  /*11080*/  LDGSTS.E.BYPASS.LTC128B.128 [R7+0x1e400], desc[UR36][R2.64], !P1 ;  /* 0x1e40000002077fae */ /* 0x0081e6000c901d64 */
.L_x_10390:
[----:B0-----:R-:W-:-:S05]  /*11090*/  IADD3 R2, P0, R14, R0, RZ ;  /* 0x000000000e027210 */ /* 0x001fca0007f1e0ff */
[----:B------:R-:W-:Y:S01]  /*110a0*/  IMAD.X R3, RZ, RZ, R8, P0 ;  /* 0x000000ffff037224 */ /* 0x000fe200000e0608 */
[----:B------:R-:W-:-:S04]  /*110b0*/  PLOP3.LUT P0, PT, PT, PT, PT, 0x80, 0x0 ;  /* 0x000000000000781c */ /* 0x000fc80003f0f070 */
[----:B------:R-:W-:Y:S01]  /*110c0*/  @!PT LDS RZ, [RZ] ;  /* 0x00000000fffff984 */ /* 0x000fe20000000800 */
[----:B------:R-:W-:Y:S01]  /*110d0*/  @!PT LDS RZ, [RZ] ;  /* 0x00000000fffff984 */ /* 0x000fe20000000800 */
[----:B------:R-:W-:Y:S01]  /*110e0*/  @!PT LDS RZ, [RZ] ;  /* 0x00000000fffff984 */ /* 0x000fe20000000800 */
[----:B------:R0:W-:Y:S01]  /*110f0*/  LDGSTS.E.BYPASS.LTC128B.128 [R7+0x1ec00], desc[UR36][R2.64], !P1 ;  /* 0x1ec0000002077fae */ /* 0x0001e2000c901d64 */
[----:B------:R-:W-:-:S08]  /*11100*/  NOP ;  /* 0x0000000000007918 */ /* 0x000fd00000000000 */
.L_x_10269:
        /* <DEDUP_REMOVED lines=10> */
.L_x_10270:
[----:B------:R2:W-:Y:S01]  /*111b0*/  SYNCS.ARRIVE.TRANS64.A1T0 RZ, [R10+URZ+0x32430], RZ ;  /* 0x032430ff0aff79a7 */ /* 0x0005e2000810003f */
[----:B------:R-:W-:Y:S05]  /*111c0*/  @!P3 BRA `(.L_x_10271) ;  /* 0x000000000004b947 */ /* 0x000fea0003800000 */
[----:B------:R-:W-:Y:S01]  /*111d0*/  BPT.TRAP 0x1 ;  /* 0x000000040000795c */ /* 0x000fe20000300000 */
.L_x_10271:
[----:B------:R-:W3:Y:S01]  /*111e0*/  SYNCS.PHASECHK.TRANS64.TRYWAIT P0, [R10+URZ+0x32460], R20 ;  /* 0x032460140a0075a7 */ /* 0x000ee2000800017f */
[----:B------:R-:W-:Y:S04]  /*111f0*/  BSSY B1, `(.L_x_10272) ;  /* 0x0000002000017945 */ /* 0x000fe80003800000 */
[----:B---3--:R-:W-:Y:S05]  /*11200*/  @!P0 BRA `(.L_x_10273) ;  /* 0x0000004800288947 */ /* 0x008fea0003800000 */
.L_x_10391:
[----:B------:R-:W-:Y:S05]  /*11210*/  BSYNC B1 ;  /* 0x0000000000017941 */ /* 0x000fea0003800000 */
.L_x_10272:
[----:B------:R-:W-:Y:S01]  /*11220*/  ULDC.64 UR4, c[0x0][0x328] ;  /* 0x0000ca0000047ab9 */ /* 0x000fe20000000a00 */
[----:B------:R-:W-:Y:S01]  /*11230*/  ULDC.64 UR6, c[0x0][0x318] ;  /* 0x0000c60000067ab9 */ /* 0x000fe20000000a00 */
[----:B0-----:R-:W-:Y:S01]  /*11240*/  IMAD R2, R9, UR4, RZ ;  /* 0x0000000409027c24 */ /* 0x001fe2000f8e02ff */
[C---:B------:R-:W-:Y:S01]  /*11250*/  LOP3.LUT P5, RZ, R23.reuse, 0x1, RZ, 0xc0, !PT ;  /* 0x0000000117ff7812 */ /* 0x040fe200078ac0ff */
[----:B-1-3--:R-:W-:Y:S01]  /*11260*/  IMAD R20, R24, 0x6000, R29 ;  /* 0x0000600018147824 */ /* 0x00afe200078e021d */
        /* <DEDUP_REMOVED lines=36> */
[----:B-1----:R-:W-:Y:S04]  /*114b0*/  SHFL.IDX PT, R3, R25, 0x4, 0x181f ;  /* 0x00981f0019037f89 */ /* 0x002fe800000e0000 */
        /* <DEDUP_REMOVED lines=24> */
.L_x_10405:
        /* <DEDUP_REMOVED lines=11> */
.L_x_10275:
        /* <DEDUP_REMOVED lines=10> */
.L_x_10276:
[----:B------:R1:W-:Y:S01]  /*11790*/  SYNCS.ARRIVE.TRANS64.A1T0 RZ, [R10+URZ+0x32450], RZ ;  /* 0x032450ff0aff79a7 */ /* 0x0003e2000810003f */
[----:B------:R-:W-:Y:S05]  /*117a0*/  @P2 BRA `(.L_x_10277) ;  /* 0xfffffff000ac2947 */ /* 0x000fea000383ffff */
.L_x_10264:
[----:B------:R-:W-:Y:S05]  /*117b0*/  BSYNC B0 ;  /* 0x0000000000007941 */ /* 0x000fea0003800000 */
.L_x_10263:
[----:B0-----:R-:W0:Y:S01]  /*117c0*/  S2R R2, SR_TID.X ;  /* 0x0000000000027919 */ /* 0x001e220000002100 */
[----:B------:R-:W-:Y:S01]  /*117d0*/  VIADD R24, R24, 0x1 ;  /* 0x0000000118187836 */ /* 0x000fe20000000000 */
[----:B------:R-:W-:Y:S04]  /*117e0*/  BSSY B0, `(.L_x_10278) ;  /* 0x0000012000007945 */ /* 0x000fe80003800000 */
[----:B------:R-:W-:-:S04]  /*117f0*/  ISETP.NE.AND P0, PT, R24, 0x2, PT ;  /* 0x000000021800780c */ /* 0x000fc80003f05270 */
[----:B------:R-:W-:Y:S02]  /*11800*/  SEL R0, RZ, 0x1, P0 ;  /* 0x00000001ff007807 */ /* 0x000fe40000000000 */
[----:B0-----:R-:W-:-:S04]  /*11810*/  LOP3.LUT R2, R2, 0x7f, RZ, 0xc0, !PT ;  /* 0x0000007f02027812 */ /* 0x001fc800078ec0ff */
[----:B------:R-:W-:-:S13]  /*11820*/  ISETP.NE.AND P1, PT, R2, RZ, PT ;  /* 0x000000ff0200720c */ /* 0x000fda0003f25270 */
[----:B------:R-:W-:Y:S05]  /*11830*/  @P1 BRA `(.L_x_10279) ;  /* 0x0000000000301947 */ /* 0x000fea0003800000 */
[----:B------:R-:W0:Y:S01]  /*11840*/  S2R R5, SR_LANEID ;  /* 0x0000000000057919 */ /* 0x000e220000000000 */
[----:B------:R-:W-:Y:S01]  /*11850*/  VOTEU.ANY UR4, UPT, PT ;  /* 0x0000000000047886 */ /* 0x000fe200038e0100 */
[----:B------:R-:W3:Y:S01]  /*11860*/  LDC.64 R2, c[0x0][0xd60] ;  /* 0x00035800ff027b82 */ /* 0x000ee20000000a00 */
[----:B------:R-:W0:Y:S02]  /*11870*/  FLO.U32 R4, UR4 ;  /* 0x0000000400047d00 */ /* 0x000e2400080e0000 */
[----:B0-----:R-:W-:-:S06]  /*11880*/  ISETP.EQ.U32.AND P1, PT, R4, R5, PT ;  /* 0x000000050400720c */ /* 0x001fcc0003f22070 */
[----:B------:R-:W3:Y:S07]  /*11890*/  POPC R5, UR4 ;  /* 0x0000000400057d09 */ /* 0x000eee0008000000 */
[----:B---3--:R-:W3:Y:S01]  /*118a0*/  @P1 ATOMG.E.ADD.STRONG.GPU PT, R3, desc[UR36][R2.64], R5 ;  /* 0x00000005020319a8 */ /* 0x008ee200081ee1e4 */
[----:B------:R-:W0:Y:S02]  /*118b0*/  S2R R6, SR_LTMASK ;  /* 0x0000000000067919 */ /* 0x000e240000003900 */
[----:B0-----:R-:W-:-:S04]  /*118c0*/  LOP3.LUT R6, R6, UR4, RZ, 0xc0, !PT ;  /* 0x0000000406067c12 */ /* 0x001fc8000f8ec0ff */
[----:B------:R-:W0:Y:S01]  /*118d0*/  POPC R7, R6 ;  /* 0x0000000600077309 */ /* 0x000e220000000000 */
[----:B---3--:R-:W0:Y:S02]  /*118e0*/  SHFL.IDX PT, R4, R3, R4, 0x1f ;  /* 0x00001f0403047589 */ /* 0x008e2400000e0000 */
[----:B0-----:R-:W-:-:S07]  /*118f0*/  IADD3 R16, R4, UR39, R7 ;  /* 0x0000002704107c10 */ /* 0x001fce000fffe007 */
.L_x_10279:
[----:B------:R-:W-:Y:S05]  /*11900*/  BSYNC B0 ;  /* 0x0000000000007941 */ /* 0x000fea0003800000 */
.L_x_10278:
[----:B------:R-:W-:Y:S02]  /*11910*/  SEL R24, R24, RZ, P0 ;  /* 0x000000ff18187207 */ /* 0x000fe40000000000 */
[----:B------:R-:W-:-:S07]  /*11920*/  LOP3.LUT R27, R27, R0, RZ, 0x3c, !PT ;  /* 0x000000001b1b7212 */ /* 0x000fce00078e3cff */
.L_x_10232:
[----:B------:R-:W-:Y:S05]  /*11930*/  BSYNC B7 ;  /* 0x0000000000077941 */ /* 0x000fea0003800000 */
.L_x_10230:
        /* <DEDUP_REMOVED lines=8> */
[----:B------:R0:W3:Y:S01]  /*119c0*/  LDS.128 R16, [R22+0x324d0] ;  /* 0x0324d00016107984 */ /* 0x0000e20000000c00 */
[----:B------:R-:W-:Y:S06]  /*119d0*/  BAR.ARV 0x4, 0x180 ;  /* 0x0106000000007b1d */ /* 0x000fec0000002000 */
[----:B------:R-:W-:Y:S05]  /*119e0*/  BRA `(.L_x_10281) ;  /* 0x0000000800d07947 */ /* 0x000fea0003800000 */
.L_x_10280:
        /* <DEDUP_REMOVED lines=9> */
[----:B------:R-:W3:Y:S01]  /*11a80*/  @!P1 LDC.64 R4, c[0x0][0xd78] ;  /* 0x00035e00ff049b82 */ /* 0x000ee20000000a00 */
[----:B0-----:R-:W-:-:S05]  /*11a90*/  @!P1 IMAD.WIDE R2, R7, 0x4, R2 ;  /* 0x0000000407029825 */ /* 0x001fca00078e0202 */
[----:B------:R3:W4:Y:S02]  /*11aa0*/  @!P1 LDG.E R6, desc[UR36][R2.64] ;  /* 0x0000002402069981 */ /* 0x000724000c1e1900 */
        /* <DEDUP_REMOVED lines=10> */
[----:B----4-:R-:W-:-:S02]  /*11b50*/  @!P1 IMAD.MOV.U32 R7, RZ, RZ, R6 ;  /* 0x000000ffff079224 */ /* 0x010fc400078e0006 */
[----:B------:R-:W-:Y:S01]  /*11b60*/  IMAD.MOV.U32 R6, RZ, RZ, RZ ;  /* 0x000000ffff067224 */ /* 0x000fe200078e00ff */
        /* <DEDUP_REMOVED lines=18> */
[----:B------:R0:W3:Y:S02]  /*11c90*/  SHFL.IDX PT, R14, R2, 0x1f, 0x1f ;  /* 0x03e01f00020e7f89 */ /* 0x0000e400000e0000 */
.L_x_10415:
[----:B------:R-:W-:Y:S02]  /*11ca0*/  ULDC UR4, c[0x0][0xd38] ;  /* 0x00034e0000047ab9 */ /* 0x000fe40000000800 */
[----:B------:R-:W-:-:S04]  /*11cb0*/  IMAD.U32 R5, RZ, RZ, UR4 ;  /* 0x00000004ff057e24 */ /* 0x000fc8000f8e00ff */
[----:B---3--:R-:W-:-:S04]  /*11cc0*/  IMAD R14, R14, R5, RZ ;  /* 0x000000050e0e7224 */ /* 0x008fc800078e02ff */
[----:B------:R-:W-:-:S05]  /*11cd0*/  IMAD.IADD R9, R8, 0x1, R14 ;  /* 0x0000000108097824 */ /* 0x000fca00078e020e */
[----:B------:R-:W-:-:S13]  /*11ce0*/  ISETP.GT.AND P6, PT, R9, R0, PT ;  /* 0x000000000900720c */ /* 0x000fda0003fc4270 */
[----:B------:R-:W-:Y:S05]  /*11cf0*/  @P6 BRA `(.L_x_10283) ;  /* 0x0000000000a46947 */ /* 0x000fea0003800000 */
.L_x_10286:
        /* <DEDUP_REMOVED lines=10> */
[----:B------:R-:W3:Y:S01]  /*11da0*/  @!P6 LDC.64 R4, c[0x0][0xd78] ;  /* 0x00035e00ff04eb82 */ /* 0x000ee20000000a00 */
[----:B0-----:R-:W-:-:S05]  /*11db0*/  @!P6 IMAD.WIDE R2, R11, 0x4, R2 ;  /* 0x000000040b02e825 */ /* 0x001fca00078e0202 */
[----:B------:R3:W4:Y:S02]  /*11dc0*/  @!P6 LDG.E R7, desc[UR36][R2.64] ;  /* 0x000000240207e981 */ /* 0x000724000c1e1900 */
[----:B---3--:R-:W-:-:S04]  /*11dd0*/  @!P6 IMAD.WIDE R2, R11, 0x4, R4 ;  /* 0x000000040b02e825 */ /* 0x008fc800078e0204 */
[----:B------:R-:W-:-:S06]  /*11de0*/  IMAD.MOV.U32 R4, RZ, RZ, RZ ;  /* 0x000000ffff047224 */ /* 0x000fcc00078e00ff */
[----:B------:R-:W4:Y:S01]  /*11df0*/  @!P6 LDG.E R4, desc[UR36][R2.64] ;  /* 0x000000240204e981 */ /* 0x000f22000c1e1900 */
[----:B------:R-:W-:Y:S01]  /*11e00*/  UMOV UR4, 0xffffffff ;  /* 0xffffffff00047882 */ /* 0x000fe20000000000 */
[----:B----4-:R-:W-:Y:S02]  /*11e10*/  IMAD R13, R4, R7, RZ ;  /* 0x00000007040d7224 */ /* 0x010fe400078e02ff */
        /* <DEDUP_REMOVED lines=17> */
.L_x_10423:
[----:B------:R-:W-:Y:S02]  /*11f30*/  ULDC UR4, c[0x0][0xd38] ;  /* 0x00034e0000047ab9 */ /* 0x000fe40000000800 */
[----:B------:R-:W-:-:S04]  /*11f40*/  IMAD.U32 R5, RZ, RZ, UR4 ;  /* 0x00000004ff057e24 */ /* 0x000fc8000f8e00ff */
[----:B---3--:R-:W-:-:S04]  /*11f50*/  IMAD R14, R14, R5, RZ ;  /* 0x000000050e0e7224 */ /* 0x008fc800078e02ff */
[----:B------:R-:W-:-:S05]  /*11f60*/  IMAD.IADD R9, R14, 0x1, R9 ;  /* 0x000000010e097824 */ /* 0x000fca00078e0209 */
[----:B------:R-:W-:-:S13]  /*11f70*/  ISETP.GT.AND P6, PT, R9, R0, PT ;  /* 0x000000000900720c */ /* 0x000fda0003fc4270 */
[----:B------:R-:W-:Y:S05]  /*11f80*/  @!P6 BRA `(.L_x_10286) ;  /* 0xfffffffc005ce947 */ /* 0x000fea000383ffff */
.L_x_10283:
        /* <DEDUP_REMOVED lines=9> */
.L_x_10428:
[----:B------:R-:W-:-:S13]  /*12020*/  ISETP.NE.AND P0, PT, R3, RZ, PT ;  /* 0x000000ff0300720c */ /* 0x000fda0003f05270 */
[----:B------:R-:W-:Y:S05]  /*12030*/  @!P0 BRA `(.L_x_10288) ;  /* 0x0000000000108947 */ /* 0x000fea0003800000 */
[----:B------:R-:W-:Y:S01]  /*12040*/  UMOV UR4, 0xffffffff ;  /* 0xffffffff00047882 */ /* 0x000fe20000000000 */
[----:B------:R-:W-:Y:S02]  /*12050*/  VIADD R12, R8, 0xffffffff ;  /* 0xffffffff080c7836 */ /* 0x000fe40000000000 */
[----:B------:R-:W-:Y:S05]  /*12060*/  BRA.DIV UR4, `(.L_x_10289) ;  /* 0x0000004a04c07947 */ /* 0x000fea000b800000 */
[----:B------:R0:W0:Y:S02]  /*12070*/  SHFL.IDX PT, R6, R2, R12, 0x1f ;  /* 0x00001f0c02067589 */ /* 0x00002400000e0000 */
.L_x_10288:
[----:B-12-4-:R-:W-:Y:S01]  /*12080*/  IABS R10, R7 ;  /* 0x00000007000a7213 */ /* 0x016fe20000000000 */
[----:B0-----:R-:W-:Y:S01]  /*12090*/  IMAD R16, R6, R5, R9 ;  /* 0x0000000506107224 */ /* 0x001fe200078e0209 */
[----:B------:R-:W-:Y:S01]  /*120a0*/  IABS R5, R4 ;  /* 0x0000000400057213 */ /* 0x000fe20000000000 */
[----:B------:R-:W-:Y:S01]  /*120b0*/  IMAD.IADD R19, R8, 0x1, R19 ;  /* 0x0000000108137824 */ /* 0x000fe200078e0213 */
[----:B------:R-:W0:Y:S01]  /*120c0*/  I2F.RP R11, R10 ;  /* 0x0000000a000b7306 */ /* 0x000e220000209400 */
[----:B------:R-:W-:-:S07]  /*120d0*/  IMAD.IADD R0, R0, 0x1, -R16 ;  /* 0x0000000100007824 */ /* 0x000fce00078e0a10 */
[----:B------:R-:W1:Y:S08]  /*120e0*/  I2F.RP R12, R5 ;  /* 0x00000005000c7306 */ /* 0x000e700000209400 */
[----:B0-----:R-:W0:Y:S08]  /*120f0*/  MUFU.RCP R11, R11 ;  /* 0x0000000b000b7308 */ /* 0x001e300000001000 */
[----:B-1----:R-:W-:Y:S01]  /*12100*/  MUFU.RCP R12, R12 ;  /* 0x0000000c000c7308 */ /* 0x002fe20000001000 */
[----:B0-----:R-:W-:-:S07]  /*12110*/  VIADD R2, R11, 0xffffffe ;  /* 0x0ffffffe0b027836 */ /* 0x001fce0000000000 */
        /* <DEDUP_REMOVED lines=48> */
.L_x_10284:
[----:B------:R-:W-:Y:S01]  /*12420*/  UMOV UR4, URZ ;  /* 0x0000003f00047c82 */ /* 0x000fe20008000000 */
[----:B------:R-:W-:Y:S01]  /*12430*/  UMOV UR5, URZ ;  /* 0x0000003f00057c82 */ /* 0x000fe20008000000 */
[----:B------:R-:W-:Y:S01]  /*12440*/  ULDC UR6, c[0x0][0xd3c] ;  /* 0x00034f0000067ab9 */ /* 0x000fe20000000800 */
[----:B------:R-:W-:Y:S02]  /*12450*/  IMAD.MOV.U32 R16, RZ, RZ, R0 ;  /* 0x000000ffff107224 */ /* 0x000fe400078e0000 */
[----:B------:R-:W-:Y:S02]  /*12460*/  IMAD.U32 R17, RZ, RZ, UR4 ;  /* 0x00000004ff117e24 */ /* 0x000fe4000f8e00ff */
[----:B------:R-:W-:Y:S02]  /*12470*/  IMAD.U32 R18, RZ, RZ, UR5 ;  /* 0x00000005ff127e24 */ /* 0x000fe4000f8e00ff */
[----:B------:R-:W-:-:S07]  /*12480*/  IMAD.U32 R19, RZ, RZ, UR6 ;  /* 0x00000006ff137e24 */ /* 0x000fce000f8e00ff */
.L_x_10290:
        /* <DEDUP_REMOVED lines=10> */
.L_x_10281:
[----:B------:R-:W-:Y:S02]  /*12530*/  ULDC UR4, c[0x0][0xd3c] ;  /* 0x00034f0000047ab9 */ /* 0x000fe40000000800 */
[----:B---3--:R-:W-:-:S13]  /*12540*/  ISETP.GE.AND P0, PT, R19, UR4, PT ;  /* 0x0000000413007c0c */ /* 0x008fda000bf06270 */
[----:B------:R-:W-:Y:S05]  /*12550*/  @!P0 BRA `(.L_x_10291) ;  /* 0xffffffac00108947 */ /* 0x000fea000383ffff */
[----:B------:R-:W-:Y:S05]  /*12560*/  BSYNC B8 ;  /* 0x0000000000087941 */ /* 0x000fea0003800000 */
.L_x_10224:
[----:B------:R-:W3:Y:S01]  /*12570*/  LDL.LU R0, [R1+0x18] ;  /* 0x0000180001007983 */ /* 0x000ee20000300800 */
[----:B------:R-:W-:Y:S01]  /*12580*/  BSSY B0, `(.L_x_10292) ;  /* 0x000000b000007945 */ /* 0x000fe20003800000 */
[----:B------:R-:W5:Y:S01]  /*12590*/  S2R R5, SR_CgaCtaId ;  /* 0x0000000000057919 */ /* 0x000f620000008800 */
[----:B---3--:R-:W-:-:S05]  /*125a0*/  VIADD R0, R0, 0x1 ;  /* 0x0000000100007836 */ /* 0x008fca0000000000 */
        /* <DEDUP_REMOVED lines=8> */
.L_x_10431:
[----:B------:R-:W-:Y:S05]  /*12630*/  BSYNC B0 ;  /* 0x0000000000007941 */ /* 0x000fea0003800000 */
.L_x_10292:
[----:B------:R-:W-:-:S03]  /*12640*/  UMOV UR4, 0xffffffff ;  /* 0xffffffff00047882 */ /* 0x000fc60000000000 */
[----:B------:R-:W-:Y:S05]  /*12650*/  BRA.DIV UR4, `(.L_x_10294) ;  /* 0x0000004604807947 */ /* 0x000fea000b800000 */
[----:B-1----:R-:W1:Y:S02]  /*12660*/  S2R R0, SR_TID.X ;  /* 0x0000000000007919 */ /* 0x002e640000002100 */
[----:B-1----:R-:W-:-:S04]  /*12670*/  SHF.R.U32.HI R0, RZ, 0x5, R0 ;  /* 0x00000005ff007819 */ /* 0x002fc80000011600 */
[----:B------:R-:W-:-:S05]  /*12680*/  LOP3.LUT R0, R0, 0x3, RZ, 0xc0, !PT ;  /* 0x0000000300007812 */ /* 0x000fca00078ec0ff */
[----:B------:R1:W3:Y:S02]  /*12690*/  SHFL.IDX PT, R14, R0, RZ, 0x1f ;  /* 0x00001fff000e7589 */ /* 0x0002e400000e0000 */
.L_x_10434:
[----:B---3--:R-:W-:Y:S01]  /*126a0*/  ISETP.NE.AND P0, PT, R14, RZ, PT ;  /* 0x000000ff0e00720c */ /* 0x008fe20003f05270 */
[----:B------:R-:W-:-:S12]  /*126b0*/  BSSY B0, `(.L_x_10295) ;  /* 0x0000026000007945 */ /* 0x000fd80003800000 */
[----:B------:R-:W-:Y:S05]  /*126c0*/  @P0 BRA `(.L_x_10296) ;  /* 0x0000000000900947 */ /* 0x000fea0003800000 */
[----:B------:R-:W-:-:S03]  /*126d0*/  UMOV UR4, 0xffffffff ;  /* 0xffffffff00047882 */ /* 0x000fc60000000000 */
[----:B------:R-:W-:Y:S05]  /*126e0*/  BRA.DIV UR4, `(.L_x_10297) ;  /* 0x0000004604907947 */ /* 0x000fea000b800000 */
[----:B------:R-:W-:-:S13]  /*126f0*/  ELECT P6, URZ, PT ;  /* 0x00000000003f782f */ /* 0x000fda00038c0000 */
.L_x_10437:
        /* <DEDUP_REMOVED lines=8> */
.L_x_10298:
[C---:B------:R-:W-:Y:S01]  /*12780*/  IMAD R3, R24.reuse, 0x8, R5 ;  /* 0x0000000818037824 */ /* 0x040fe200078e0205 */
[----:B------:R-:W-:Y:S01]  /*12790*/  SHF.L.U32 R2, R27, 0x1f, RZ ;  /* 0x0000001f1b027819 */ /* 0x000fe200000006ff */
[----:B------:R-:W-:-:S03]  /*127a0*/  VIADD R24, R24, 0x1 ;  /* 0x0000000118187836 */ /* 0x000fc60000000000 */
[----:B------:R-:W1:Y:S02]  /*127b0*/  SYNCS.PHASECHK.TRANS64.TRYWAIT P1, [R3+URZ+0x32440], R2 ;  /* 0x03244002030075a7 */ /* 0x000e64000802017f */
[----:B------:R-:W-:-:S04]  /*127c0*/  ISETP.NE.AND P2, PT, R24, 0x2, PT ;  /* 0x000000021800780c */ /* 0x000fc80003f45270 */
[----:B------:R-:W-:Y:S01]  /*127d0*/  SEL R0, RZ, 0x1, P2 ;  /* 0x00000001ff007807 */ /* 0x000fe20001000000 */
[----:B-1----:R-:W-:Y:S08]  /*127e0*/  @!P1 BRA `(.L_x_10299) ;  /* 0x0000004400709947 */ /* 0x002ff00003800000 */
.L_x_10438:
[----:B------:R-:W-:Y:S02]  /*127f0*/  SEL R24, R24, RZ, P2 ;  /* 0x000000ff18187207 */ /* 0x000fe40001000000 */
[----:B------:R-:W-:Y:S01]  /*12800*/  LOP3.LUT R0, R27, R0, RZ, 0x3c, !PT ;  /* 0x000000001b007212 */ /* 0x000fe200078e3cff */
[----:B------:R-:W-:Y:S06]  /*12810*/  @!P0 BRA `(.L_x_10300) ;  /* 0x0000000000048947 */ /* 0x000fec0003800000 */
[----:B------:R-:W-:Y:S01]  /*12820*/  BPT.TRAP 0x1 ;  /* 0x000000040000795c */ /* 0x000fe20000300000 */
.L_x_10300:
[----:B------:R-:W-:Y:S01]  /*12830*/  IMAD R5, R24, 0x8, R5 ;  /* 0x0000000818057824 */ /* 0x000fe200078e0205 */
[----:B------:R-:W-:-:S04]  /*12840*/  SHF.L.U32 R0, R0, 0x1f, RZ ;  /* 0x0000001f00007819 */ /* 0x000fc800000006ff */
[----:B------:R-:W3:Y:S02]  /*12850*/  SYNCS.PHASECHK.TRANS64.TRYWAIT P1, [R5+URZ+0x32440], R0 ;  /* 0x03244000050075a7 */ /* 0x000ee4000802017f */
[----:B---3--:R-:W-:Y:S05]  /*12860*/  @!P1 BRA `(.L_x_10301) ;  /* 0x0000004400649947 */ /* 0x008fea0003800000 */
.L_x_10439:
[----:B------:R-:W-:Y:S05]  /*12870*/  @!P0 BRA `(.L_x_10302) ;  /* 0x0000000000048947 */ /* 0x000fea0003800000 */
[----:B------:R-:W-:Y:S01]  /*12880*/  BPT.TRAP 0x1 ;  /* 0x000000040000795c */ /* 0x000fe20000300000 */
.L_x_10302:
[----:B------:R-:W5:Y:S02]  /*12890*/  SYNCS.PHASECHK.TRANS64.TRYWAIT P1, [R3+URZ+0x32460], R2 ;  /* 0x03246002030075a7 */ /* 0x000f64000802017f */
[----:B-----5:R-:W-:Y:S05]  /*128a0*/  @!P1 BRA `(.L_x_10303) ;  /* 0x0000004400689947 */ /* 0x020fea0003800000 */
.L_x_10440:
[----:B------:R-:W-:Y:S05]  /*128b0*/  @!P0 BRA `(.L_x_10304) ;  /* 0x0000000000048947 */ /* 0x000fea0003800000 */
[----:B------:R-:W-:Y:S01]  /*128c0*/  BPT.TRAP 0x1 ;  /* 0x000000040000795c */ /* 0x000fe20000300000 */
.L_x_10304:
[----:B------:R0:W0:Y:S02]  /*128d0*/  SYNCS.PHASECHK.TRANS64.TRYWAIT P0, [R5+URZ+0x32460], R0 ;  /* 0x03246000050075a7 */ /* 0x000024000800017f */
[----:B0-----:R-:W-:Y:S05]  /*128e0*/  @!P0 NANOSLEEP.SYNCS 0x989680 ;  /* 0x009896800000895d */ /* 0x001fea0003900000 */
[----:B------:R-:W0:Y:S02]  /*128f0*/  @!P0 SYNCS.PHASECHK.TRANS64 P0, [R5+URZ+0x32460], R0 ;  /* 0x03246000050085a7 */ /* 0x000e24000800007f */
[----:B0-----:R-:W-:Y:S05]  /*12900*/  @!P0 BRA `(.L_x_10304) ;  /* 0xfffffffc00f08947 */ /* 0x001fea000383ffff */
.L_x_10296:
[----:B------:R-:W-:Y:S05]  /*12910*/  BSYNC B0 ;  /* 0x0000000000007941 */ /* 0x000fea0003800000 */
.L_x_10295:
[----:B------:R-:W-:Y:S05]  /*12920*/  EXIT ;  /* 0x000000000000794d */ /* 0x000fea0003800000 */
.L_x_10170:
[----:B-1----:R1:W2:Y:S02]  /*12930*/  SYNCS.PHASECHK.TRANS64.TRYWAIT P0, [R3+URZ+0x32400], R0 ;  /* 0x03240000030075a7 */ /* 0x0022a4000800017f */
[----:B--2---:R-:W-:Y:S05]  /*12940*/  @!P0 NANOSLEEP.SYNCS 0x989680 ;  /* 0x009896800000895d */ /* 0x004fea0003900000 */
[----:B------:R-:W2:Y:S02]  /*12950*/  @!P0 SYNCS.PHASECHK.TRANS64 P0, [R3+URZ+0x32400], R0 ;  /* 0x03240000030085a7 */ /* 0x000ea4000800007f */
[----:B--2---:R-:W-:Y:S05]  /*12960*/  @!P0 BRA `(.L_x_10170) ;  /* 0xfffffffc00f08947 */ /* 0x004fea000383ffff */
[----:B------:R-:W-:Y:S05]  /*12970*/  BRA `(.L_x_10305) ;  /* 0xfffffef400107947 */ /* 0x000fea000383ffff */
.L_x_10174:
[----:B---3--:R-:W-:-:S04]  /*12980*/  IMAD.U32 R5, RZ, RZ, UR6 ;  /* 0x00000006ff057e24 */ /* 0x008fc8000f8e00ff */
[----:B------:R3:W4:Y:S03]  /*12990*/  SYNCS.PHASECHK.TRANS64.TRYWAIT P1, [R5+URZ+0x32430], R2 ;  /* 0x03243002050075a7 */ /* 0x000726000802017f */
[----:B----4-:R-:W-:Y:S05]  /*129a0*/  @!P1 NANOSLEEP.SYNCS 0x989680 ;  /* 0x009896800000995d */ /* 0x010fea0003900000 */
[----:B------:R-:W4:Y:S02]  /*129b0*/  @!P1 SYNCS.PHASECHK.TRANS64 P1, [R5+URZ+0x32430], R2 ;  /* 0x03243002050095a7 */ /* 0x000f24000802007f */
[----:B----4-:R-:W-:Y:S05]  /*129c0*/  @!P1 BRA `(.L_x_10174) ;  /* 0xfffffffc00ec9947 */ /* 0x010fea000383ffff */
[----:B------:R-:W-:Y:S05]  /*129d0*/  BRA `(.L_x_10173) ;  /* 0xfffffef400407947 */ /* 0x000fea000383ffff */
.L_x_10175:
[----:B----4-:R4:W0:Y:S02]  /*129e0*/  SYNCS.PHASECHK.TRANS64.TRYWAIT P1, [R3+URZ+0x32410], R0 ;  /* 0x03241000030075a7 */ /* 0x010824000802017f */
[----:B0-----:R-:W-:Y:S05]  /*129f0*/  @!P1 NANOSLEEP.SYNCS 0x989680 ;  /* 0x009896800000995d */ /* 0x001fea0003900000 */
[----:B------:R-:W0:Y:S02]  /*12a00*/  @!P1 SYNCS.PHASECHK.TRANS64 P1, [R3+URZ+0x32410], R0 ;  /* 0x03241000030095a7 */ /* 0x000e24000802007f */
[----:B0-----:R-:W-:Y:S05]  /*12a10*/  @!P1 BRA `(.L_x_10175) ;  /* 0xfffffffc00f09947 */ /* 0x001fea000383ffff */
[----:B------:R-:W-:Y:S05]  /*12a20*/  BRA `(.L_x_10306) ;  /* 0xfffffef400f87947 */ /* 0x000fea000383ffff */
.L_x_10179:
[----:B0--3--:R-:W-:-:S04]  /*12a30*/  IMAD.U32 R5, RZ, RZ, UR6 ;  /* 0x00000006ff057e24 */ /* 0x009fc8000f8e00ff */
[----:B------:R0:W3:Y:S03]  /*12a40*/  SYNCS.PHASECHK.TRANS64.TRYWAIT P1, [R5+URZ+0x32450], R2 ;  /* 0x03245002050075a7 */ /* 0x0000e6000802017f */
[----:B---3--:R-:W-:Y:S05]  /*12a50*/  @!P1 NANOSLEEP.SYNCS 0x989680 ;  /* 0x009896800000995d */ /* 0x008fea0003900000 */
[----:B------:R-:W3:Y:S02]  /*12a60*/  @!P1 SYNCS.PHASECHK.TRANS64 P1, [R5+URZ+0x32450], R2 ;  /* 0x03245002050095a7 */ /* 0x000ee4000802007f */
[----:B---3--:R-:W-:Y:S05]  /*12a70*/  @!P1 BRA `(.L_x_10179) ;  /* 0xfffffffc00ec9947 */ /* 0x008fea000383ffff */
[----:B------:R-:W-:Y:S05]  /*12a80*/  BRA `(.L_x_10178) ;  /* 0xfffffef800007947 */ /* 0x000fea000383ffff */
.L_x_10186:
[----:B-1----:R-:W-:-:S04]  /*12a90*/  IMAD.U32 R153, RZ, RZ, UR5 ;  /* 0x00000005ff997e24 */ /* 0x002fc8000f8e00ff */
[----:B------:R1:W2:Y:S03]  /*12aa0*/  SYNCS.PHASECHK.TRANS64.TRYWAIT P2, [R153+URZ+0x32430], R0 ;  /* 0x03243000990075a7 */ /* 0x0002a6000804017f */
[----:B--2---:R-:W-:Y:S05]  /*12ab0*/  @!P2 NANOSLEEP.SYNCS 0x989680 ;  /* 0x009896800000a95d */ /* 0x004fea0003900000 */
[----:B------:R-:W2:Y:S02]  /*12ac0*/  @!P2 SYNCS.PHASECHK.TRANS64 P2, [R153+URZ+0x32430], R0 ;  /* 0x032430009900a5a7 */ /* 0x000ea4000804007f */
[----:B--2---:R-:W-:Y:S05]  /*12ad0*/  @!P2 BRA `(.L_x_10186) ;  /* 0xfffffffc00eca947 */ /* 0x004fea000383ffff */
[----:B------:R-:W-:Y:S05]  /*12ae0*/  BRA `(.L_x_10185) ;  /* 0xffffff1c00907947 */ /* 0x000fea000383ffff */
.L_x_10190:
[----:B--2---:R-:W-:-:S04]  /*12af0*/  IMAD.U32 R210, RZ, RZ, UR5 ;  /* 0x00000005ffd27e24 */ /* 0x004fc8000f8e00ff */
[----:B------:R2:W3:Y:S03]  /*12b00*/  SYNCS.PHASECHK.TRANS64.TRYWAIT P2, [R210+URZ+0x32450], R0 ;  /* 0x03245000d20075a7 */ /* 0x0004e6000804017f */
[----:B---3--:R-:W-:Y:S05]  /*12b10*/  @!P2 NANOSLEEP.SYNCS 0x989680 ;  /* 0x009896800000a95d */ /* 0x008fea0003900000 */
[----:B------:R-:W3:Y:S02]  /*12b20*/  @!P2 SYNCS.PHASECHK.TRANS64 P2, [R210+URZ+0x32450], R0 ;  /* 0x03245000d200a5a7 */ /* 0x000ee4000804007f */
[----:B---3--:R-:W-:Y:S05]  /*12b30*/  @!P2 BRA `(.L_x_10190) ;  /* 0xfffffffc00eca947 */ /* 0x008fea000383ffff */
[----:B------:R-:W-:Y:S05]  /*12b40*/  BRA `(.L_x_10189) ;  /* 0xffffff20000c7947 */ /* 0x000fea000383ffff */
.L_x_10238:
        /* <DEDUP_REMOVED lines=11> */
.L_x_10308:
[----:B------:R-:W-:Y:S05]  /*12c00*/  BSYNC B0 ;  /* 0x0000000000007941 */ /* 0x000fea0003800000 */
.L_x_10307:
[----:B------:R-:W-:Y:S05]  /*12c10*/  BRA `(.L_x_10309) ;  /* 0xffffffb4005c7947 */ /* 0x000fea000383ffff */
.L_x_10241:
[----:B0-----:R0:W1:Y:S02]  /*12c20*/  SYNCS.PHASECHK.TRANS64.TRYWAIT P0, [R25+URZ+0x32440], R0 ;  /* 0x03244000190075a7 */ /* 0x001064000800017f */
[----:B-1----:R-:W-:Y:S05]  /*12c30*/  @!P0 NANOSLEEP.SYNCS 0x989680 ;  /* 0x009896800000895d */ /* 0x002fea0003900000 */
[----:B------:R-:W1:Y:S02]  /*12c40*/  @!P0 SYNCS.PHASECHK.TRANS64 P0, [R25+URZ+0x32440], R0 ;  /* 0x03244000190085a7 */ /* 0x000e64000800007f */
[----:B-1----:R-:W-:Y:S05]  /*12c50*/  @!P0 BRA `(.L_x_10241) ;  /* 0xfffffffc00f08947 */ /* 0x002fea000383ffff */
[----:B------:R-:W-:Y:S05]  /*12c60*/  BRA `(.L_x_10310) ;  /* 0xffffffb400887947 */ /* 0x000fea000383ffff */
.L_x_10242:
        /* <DEDUP_REMOVED lines=8> */
.L_x_10312:
[----:B------:R-:W-:Y:S05]  /*12cf0*/  BSYNC B0 ;  /* 0x0000000000007941 */ /* 0x000fea0003800000 */
.L_x_10311:
        /* <DEDUP_REMOVED lines=9> */
.L_x_10313:
[----:B------:R-:W-:Y:S02]  /*12d90*/  IMAD.MOV.U32 R13, RZ, RZ, R4 ;  /* 0x000000ffff0d7224 */ /* 0x000fe400078e0004 */
[----:B------:R-:W-:Y:S02]  /*12da0*/  IMAD.MOV.U32 R12, RZ, RZ, 0x1 ;  /* 0x00000001ff0c7424 */ /* 0x000fe400078e00ff */
[----:B------:R-:W-:-:S07]  /*12db0*/  IMAD.MOV.U32 R3, RZ, RZ, R14 ;  /* 0x000000ffff037224 */ /* 0x000fce00078e000e */
[----:B------:R-:W-:Y:S05]  /*12dc0*/  WARPSYNC.COLLECTIVE R15, `(.L_x_10314) ;  /* 0x000000000f087348 */ /* 0x000fea0003c00000 */
[----:B------:R0:W1:Y:S02]  /*12dd0*/  SHFL.IDX P6, R14, R13, R12, R11 ;  /* 0x0000000c0d0e7389 */ /* 0x00006400000c000b */
[----:B01----:R-:W-:Y:S01]  /*12de0*/  ENDCOLLECTIVE ;  /* 0x000000000000791b */ /* 0x003fe20003800000 */
.L_x_10314:
        /* <DEDUP_REMOVED lines=15> */
.L_x_10315:
[----:B------:R-:W-:Y:S02]  /*12ee0*/  @P0 IMAD R6, R5, 0x2, R22 ;  /* 0x0000000205060824 */ /* 0x000fe400078e0216 */
[----:B------:R-:W-:Y:S02]  /*12ef0*/  IMAD.MOV.U32 R13, RZ, RZ, R4 ;  /* 0x000000ffff0d7224 */ /* 0x000fe400078e0004 */
[----:B------:R-:W-:Y:S02]  /*12f00*/  IMAD.MOV.U32 R12, RZ, RZ, 0x2 ;  /* 0x00000002ff0c7424 */ /* 0x000fe400078e00ff */
[----:B------:R-:W-:-:S07]  /*12f10*/  IMAD.MOV.U32 R3, RZ, RZ, R14 ;  /* 0x000000ffff037224 */ /* 0x000fce00078e000e */
[----:B------:R-:W-:Y:S05]  /*12f20*/  WARPSYNC.COLLECTIVE R15, `(.L_x_10316) ;  /* 0x000000000f087348 */ /* 0x000fea0003c00000 */
[----:B------:R0:W1:Y:S02]  /*12f30*/  SHFL.IDX P6, R14, R13, R12, R11 ;  /* 0x0000000c0d0e7389 */ /* 0x00006400000c000b */
[----:B01----:R-:W-:Y:S01]  /*12f40*/  ENDCOLLECTIVE ;  /* 0x000000000000791b */ /* 0x003fe20003800000 */
.L_x_10316:
        /* <DEDUP_REMOVED lines=15> */
.L_x_10317:
[----:B------:R-:W-:Y:S02]  /*13040*/  @P0 IMAD R6, R5, 0x2, R22 ;  /* 0x0000000205060824 */ /* 0x000fe400078e0216 */
[----:B------:R-:W-:Y:S02]  /*13050*/  IMAD.MOV.U32 R13, RZ, RZ, R4 ;  /* 0x000000ffff0d7224 */ /* 0x000fe400078e0004 */
[----:B------:R-:W-:Y:S02]  /*13060*/  IMAD.MOV.U32 R12, RZ, RZ, 0x3 ;  /* 0x00000003ff0c7424 */ /* 0x000fe400078e00ff */
[----:B------:R-:W-:-:S07]  /*13070*/  IMAD.MOV.U32 R3, RZ, RZ, R14 ;  /* 0x000000ffff037224 */ /* 0x000fce00078e000e */
[----:B------:R-:W-:Y:S05]  /*13080*/  WARPSYNC.COLLECTIVE R15, `(.L_x_10318) ;  /* 0x000000000f087348 */ /* 0x000fea0003c00000 */
[----:B------:R0:W1:Y:S02]  /*13090*/  SHFL.IDX P6, R14, R13, R12, R11 ;  /* 0x0000000c0d0e7389 */ /* 0x00006400000c000b */
[----:B01----:R-:W-:Y:S01]  /*130a0*/  ENDCOLLECTIVE ;  /* 0x000000000000791b */ /* 0x003fe20003800000 */
.L_x_10318:
        /* <DEDUP_REMOVED lines=15> */
.L_x_10319:
[----:B------:R-:W-:Y:S02]  /*131a0*/  @P0 IMAD R6, R5, 0x2, R22 ;  /* 0x0000000205060824 */ /* 0x000fe400078e0216 */
[----:B------:R-:W-:Y:S02]  /*131b0*/  IMAD.MOV.U32 R13, RZ, RZ, R4 ;  /* 0x000000ffff0d7224 */ /* 0x000fe400078e0004 */
[----:B------:R-:W-:Y:S02]  /*131c0*/  IMAD.MOV.U32 R12, RZ, RZ, 0x4 ;  /* 0x00000004ff0c7424 */ /* 0x000fe400078e00ff */
[----:B------:R-:W-:-:S07]  /*131d0*/  IMAD.MOV.U32 R3, RZ, RZ, R14 ;  /* 0x000000ffff037224 */ /* 0x000fce00078e000e */
[----:B------:R-:W-:Y:S05]  /*131e0*/  WARPSYNC.COLLECTIVE R15, `(.L_x_10320) ;  /* 0x000000000f087348 */ /* 0x000fea0003c00000 */
[----:B------:R0:W1:Y:S02]  /*131f0*/  SHFL.IDX P6, R14, R13, R12, R11 ;  /* 0x0000000c0d0e7389 */ /* 0x00006400000c000b */
[----:B01----:R-:W-:Y:S01]  /*13200*/  ENDCOLLECTIVE ;  /* 0x000000000000791b */ /* 0x003fe20003800000 */
.L_x_10320:
        /* <DEDUP_REMOVED lines=15> */
.L_x_10321:
[----:B------:R-:W-:Y:S02]  /*13300*/  @P0 IMAD R6, R5, 0x2, R22 ;  /* 0x0000000205060824 */ /* 0x000fe400078e0216 */
[----:B------:R-:W-:Y:S02]  /*13310*/  IMAD.MOV.U32 R13, RZ, RZ, R4 ;  /* 0x000000ffff0d7224 */ /* 0x000fe400078e0004 */
[----:B------:R-:W-:Y:S02]  /*13320*/  IMAD.MOV.U32 R12, RZ, RZ, 0x5 ;  /* 0x00000005ff0c7424 */ /* 0x000fe400078e00ff */
[----:B------:R-:W-:-:S07]  /*13330*/  IMAD.MOV.U32 R3, RZ, RZ, R14 ;  /* 0x000000ffff037224 */ /* 0x000fce00078e000e */
[----:B------:R-:W-:Y:S05]  /*13340*/  WARPSYNC.COLLECTIVE R15, `(.L_x_10322) ;  /* 0x000000000f087348 */ /* 0x000fea0003c00000 */
[----:B------:R0:W1:Y:S02]  /*13350*/  SHFL.IDX P6, R14, R13, R12, R11 ;  /* 0x0000000c0d0e7389 */ /* 0x00006400000c000b */
[----:B01----:R-:W-:Y:S01]  /*13360*/  ENDCOLLECTIVE ;  /* 0x000000000000791b */ /* 0x003fe20003800000 */
.L_x_10322:
        /* <DEDUP_REMOVED lines=10> */
.L_x_10323:
[----:B------:R-:W-:Y:S01]  /*13410*/  @!PT LDS RZ, [RZ] ;  /* 0x00000000fffff984 */ /* 0x000fe20000000800 */
[----:B------:R-:W-:Y:S01]  /*13420*/  @!PT LDS RZ, [RZ] ;  /* 0x00000000fffff984 */ /* 0x000fe20000000800 */
[----:B------:R-:W-:Y:S01]  /*13430*/  @!PT LDS RZ, [RZ] ;  /* 0x00000000fffff984 */ /* 0x000fe20000000800 */
[----:B------:R1:W-:Y:S01]  /*13440*/  @P0 LDGSTS.E.BYPASS.LTC128B.128 [R6+0x1e400], desc[UR36][R2.64], !P2 ;  /* 0x1e40000002060fae */ /* 0x0003e2000d101d64 */
[----:B------:R-:W-:Y:S01]  /*13450*/  IMAD.MOV.U32 R0, RZ, RZ, R14 ;  /* 0x000000ffff007224 */ /* 0x000fe200078e000e */
[----:B------:R-:W-:Y:S06]  /*13460*/  BRA `(.L_x_10324) ;  /* 0xffffffb000e87947 */ /* 0x000fec000383ffff */
.L_x_10247:
[----:B------:R0:W5:Y:S01]  /*13470*/  LDL.LU R6, [R1+0x4] ;  /* 0x0000040001067983 */ /* 0x0001620000300800 */
[----:B------:R-:W-:Y:S01]  /*13480*/  IMAD.MOV.U32 R13, RZ, RZ, R5 ;  /* 0x000000ffff0d7224 */ /* 0x000fe200078e0005 */
[----:B------:R-:W-:Y:S01]  /*13490*/  LOP3.LUT R23, R23, 0xffffdfff, RZ, 0xc0, !PT ;  /* 0xffffdfff17177812 */ /* 0x000fe200078ec0ff */
[----:B------:R-:W-:Y:S02]  /*134a0*/  IMAD.MOV.U32 R12, RZ, RZ, RZ ;  /* 0x000000ffff0c7224 */ /* 0x000fe400078e00ff */
[----:B------:R-:W-:Y:S02]  /*134b0*/  IMAD.MOV.U32 R11, RZ, RZ, 0x181f ;  /* 0x0000181fff0b7424 */ /* 0x000fe400078e00ff */
[----:B------:R-:W-:Y:S02]  /*134c0*/  IMAD.MOV.U32 R15, RZ, RZ, -0x1 ;  /* 0xffffffffff0f7424 */ /* 0x000fe400078e00ff */
[----:B0-----:R-:W-:-:S07]  /*134d0*/  IMAD.IADD R4, R21, 0x1, R4 ;  /* 0x0000000115047824 */ /* 0x001fce00078e0204 */
[----:B-----5:R-:W-:Y:S05]  /*134e0*/  WARPSYNC.COLLECTIVE R15, `(.L_x_10325) ;  /* 0x000000000f087348 */ /* 0x020fea0003c00000 */
[----:B------:R0:W1:Y:S02]  /*134f0*/  SHFL.IDX P6, R14, R13, R12, R11 ;  /* 0x0000000c0d0e7389 */ /* 0x00006400000c000b */
[----:B01---5:R-:W-:Y:S01]  /*13500*/  ENDCOLLECTIVE ;  /* 0x000000000000791b */ /* 0x023fe20003800000 */
.L_x_10325:
[----:B------:R-:W-:Y:S02]  /*13510*/  IMAD.MOV.U32 R13, RZ, RZ, R0 ;  /* 0x000000ffff0d7224 */ /* 0x000fe400078e0000 */
[----:B------:R-:W-:-:S07]  /*13520*/  IMAD.MOV.U32 R3, RZ, RZ, R14 ;  /* 0x000000ffff037224 */ /* 0x000fce00078e000e */
[----:B------:R-:W-:Y:S05]  /*13530*/  WARPSYNC.COLLECTIVE R15, `(.L_x_10326) ;  /* 0x000000000f087348 */ /* 0x000fea0003c00000 */
[----:B------:R0:W1:Y:S02]  /*13540*/  SHFL.IDX P6, R14, R13, R12, R11 ;  /* 0x0000000c0d0e7389 */ /* 0x00006400000c000b */
[----:B01----:R-:W-:Y:S01]  /*13550*/  ENDCOLLECTIVE ;  /* 0x000000000000791b */ /* 0x003fe20003800000 */
.L_x_10326:
[----:B------:R-:W-:Y:S02]  /*13560*/  IMAD.MOV.U32 R13, RZ, RZ, R5 ;  /* 0x000000ffff0d7224 */ /* 0x000fe400078e0005 */
[----:B------:R-:W-:Y:S02]  /*13570*/  IMAD.MOV.U32 R12, RZ, RZ, 0x1 ;  /* 0x00000001ff0c7424 */ /* 0x000fe400078e00ff */
[----:B------:R-:W-:-:S07]  /*13580*/  IMAD.MOV.U32 R10, RZ, RZ, R14 ;  /* 0x000000ffff0a7224 */ /* 0x000fce00078e000e */
[----:B------:R-:W-:Y:S05]  /*13590*/  WARPSYNC.COLLECTIVE R15, `(.L_x_10327) ;  /* 0x000000000f087348 */ /* 0x000fea0003c00000 */
[----:B------:R0:W1:Y:S02]  /*135a0*/  SHFL.IDX P6, R14, R13, R12, R11 ;  /* 0x0000000c0d0e7389 */ /* 0x00006400000c000b */
[----:B01----:R-:W-:Y:S01]  /*135b0*/  ENDCOLLECTIVE ;  /* 0x000000000000791b */ /* 0x003fe20003800000 */
.L_x_10327:
[----:B------:R-:W-:Y:S02]  /*135c0*/  IMAD.MOV.U32 R13, RZ, RZ, R0 ;  /* 0x000000ffff0d7224 */ /* 0x000fe400078e0000 */
[----:B------:R-:W-:-:S05]  /*135d0*/  IMAD R6, R6, R7, RZ ;  /* 0x0000000706067224 */ /* 0x000fca00078e02ff */
[----:B------:R-:W-:-:S13]  /*135e0*/  ISETP.GE.AND P2, PT, R4, R6, PT ;  /* 0x000000060400720c */ /* 0x000fda0003f46270 */
[----:B------:R-:W-:Y:S02]  /*135f0*/  @!P2 LEA R10, P1, R20, R10, 0x1 ;  /* 0x0000000a140aa211 */ /* 0x000fe400078208ff */
[----:B------:R-:W-:-:S03]  /*13600*/  @P2 LOP3.LUT R23, R23, 0x2000, RZ, 0xfc, !PT ;  /* 0x0000200017172812 */ /* 0x000fc600078efcff */
[----:B------:R-:W-:Y:S01]  /*13610*/  @!P2 IMAD.X R3, RZ, RZ, R3, P1 ;  /* 0x000000ffff03a224 */ /* 0x000fe200008e0603 */
[----:B------:R-:W-:Y:S01]  /*13620*/  LOP3.LUT R23, R23, 0xffffefff, RZ, 0xc0, !PT ;  /* 0xffffefff17177812 */ /* 0x000fe200078ec0ff */
[----:B------:R-:W-:-:S05]  /*13630*/  @!P2 IMAD.MOV.U32 R2, RZ, RZ, R10 ;  /* 0x000000ffff02a224 */ /* 0x000fca00078e000a */
        /* <DEDUP_REMOVED lines=10> */
.L_x_10328:
        /* <DEDUP_REMOVED lines=8> */
.L_x_10329:
        /* <DEDUP_REMOVED lines=15> */
.L_x_10330:
[----:B------:R-:W-:Y:S01]  /*13850*/  @P2 LOP3.LUT R23, R23, 0x800, RZ, 0xfc, !PT ;  /* 0x0000080017172812 */ /* 0x000fe200078efcff */
[----:B------:R-:W-:-:S03]  /*13860*/  IMAD.MOV.U32 R13, RZ, RZ, R5 ;  /* 0x000000ffff0d7224 */ /* 0x000fc600078e0005 */
[----:B------:R-:W-:Y:S01]  /*13870*/  LOP3.LUT R23, R23, 0xfffffdff, RZ, 0xc0, !PT ;  /* 0xfffffdff17177812 */ /* 0x000fe200078ec0ff */
[----:B------:R-:W-:Y:S02]  /*13880*/  IMAD.MOV.U32 R12, RZ, RZ, 0x3 ;  /* 0x00000003ff0c7424 */ /* 0x000fe400078e00ff */
[----:B------:R-:W-:-:S05]  /*13890*/  IMAD.MOV.U32 R11, RZ, RZ, R14 ;  /* 0x000000ffff0b7224 */ /* 0x000fca00078e000e */
[----:B------:R-:W-:-:S05]  /*138a0*/  @!P2 LEA R11, P1, R20, R11, 0x1 ;  /* 0x0000000b140ba211 */ /* 0x000fca00078208ff */
[----:B------:R-:W-:Y:S02]  /*138b0*/  @!P2 IMAD.X R8, RZ, RZ, R2, P1 ;  /* 0x000000ffff08a224 */ /* 0x000fe400008e0602 */
[----:B------:R-:W-:Y:S02]  /*138c0*/  @!P2 IMAD.MOV.U32 R2, RZ, RZ, R11 ;  /* 0x000000ffff02a224 */ /* 0x000fe400078e000b */
[----:B------:R-:W-:Y:S02]  /*138d0*/  IMAD.MOV.U32 R11, RZ, RZ, 0x181f ;  /* 0x0000181fff0b7424 */ /* 0x000fe400078e00ff */
[----:B------:R-:W-:-:S07]  /*138e0*/  @!P2 IMAD.MOV.U32 R3, RZ, RZ, R8 ;  /* 0x000000ffff03a224 */ /* 0x000fce00078e0008 */
[----:B------:R-:W-:Y:S05]  /*138f0*/  WARPSYNC.COLLECTIVE R15, `(.L_x_10331) ;  /* 0x000000000f087348 */ /* 0x000fea0003c00000 */
[----:B------:R0:W1:Y:S02]  /*13900*/  SHFL.IDX P6, R14, R13, R12, R11 ;  /* 0x0000000c0d0e7389 */ /* 0x00006400000c000b */
[----:B01----:R-:W-:Y:S01]  /*13910*/  ENDCOLLECTIVE ;  /* 0x000000000000791b */ /* 0x003fe20003800000 */
.L_x_10331:
[----:B------:R-:W-:Y:S01]  /*13920*/  @!PT LDS RZ, [RZ] ;  /* 0x00000000fffff984 */ /* 0x000fe20000000800 */
[----:B------:R-:W-:Y:S01]  /*13930*/  @!PT LDS RZ, [RZ] ;  /* 0x00000000fffff984 */ /* 0x000fe20000000800 */
[----:B------:R-:W-:Y:S01]  /*13940*/  @!PT LDS RZ, [RZ] ;  /* 0x00000000fffff984 */ /* 0x000fe20000000800 */
[----:B------:R0:W-:Y:S01]  /*13950*/  @!P2 LDGSTS.E.BYPASS.LTC128B.128 [R26+0x19400], desc[UR36][R2.64], !P0 ;  /* 0x19400000021aafae */ /* 0x0001e2000c101d64 */
[----:B------:R-:W-:Y:S02]  /*13960*/  IMAD.MOV.U32 R13, RZ, RZ, R0 ;  /* 0x000000ffff0d7224 */ /* 0x000fe400078e0000 */
[----:B0-----:R-:W-:-:S05]  /*13970*/  VIADD R2, R4, 0x30 ;  /* 0x0000003004027836 */ /* 0x001fca0000000000 */
[----:B------:R-:W-:Y:S01]  /*13980*/  ISETP.GE.AND P2, PT, R2, R6, PT ;  /* 0x000000060200720c */ /* 0x000fe20003f46270 */
[----:B------:R-:W-:-:S12]  /*13990*/  IMAD.MOV.U32 R2, RZ, RZ, R14 ;  /* 0x000000ffff027224 */ /* 0x000fd800078e000e */
[----:B------:R-:W-:Y:S05]  /*139a0*/  WARPSYNC.COLLECTIVE R15, `(.L_x_10332) ;  /* 0x000000000f087348 */ /* 0x000fea0003c00000 */
[----:B------:R0:W1:Y:S02]  /*139b0*/  SHFL.IDX P6, R14, R13, R12, R11 ;  /* 0x0000000c0d0e7389 */ /* 0x00006400000c000b */
[----:B01----:R-:W-:Y:S01]  /*139c0*/  ENDCOLLECTIVE ;  /* 0x000000000000791b */ /* 0x003fe20003800000 */
.L_x_10332:
[----:B------:R-:W-:-:S04]  /*139d0*/  @P2 LOP3.LUT R23, R23, 0x200, RZ, 0xfc, !PT ;  /* 0x0000020017172812 */ /* 0x000fc800078efcff */
[----:B------:R-:W-:Y:S01]  /*139e0*/  LOP3.LUT R23, R23, 0xfffffeff, RZ, 0xc0, !PT ;  /* 0xfffffeff17177812 */ /* 0x000fe200078ec0ff */
[----:B------:R-:W-:-:S05]  /*139f0*/  IMAD.MOV.U32 R12, RZ, RZ, R14 ;  /* 0x000000ffff0c7224 */ /* 0x000fca00078e000e */
[----:B------:R-:W-:Y:S01]  /*13a00*/  @!P2 LEA R14, P1, R20, R12, 0x1 ;  /* 0x0000000c140ea211 */ /* 0x000fe200078208ff */
[----:B------:R-:W-:-:S04]  /*13a10*/  IMAD.MOV.U32 R12, RZ, RZ, 0x4 ;  /* 0x00000004ff0c7424 */ /* 0x000fc800078e00ff */
[----:B------:R-:W-:Y:S02]  /*13a20*/  @!P2 IMAD.X R13, RZ, RZ, R2, P1 ;  /* 0x000000ffff0da224 */ /* 0x000fe400008e0602 */
[----:B------:R-:W-:Y:S02]  /*13a30*/  @!P2 IMAD.MOV.U32 R2, RZ, RZ, R14 ;  /* 0x000000ffff02a224 */ /* 0x000fe400078e000e */
[----:B------:R-:W-:Y:S02]  /*13a40*/  @!P2 IMAD.MOV.U32 R3, RZ, RZ, R13 ;  /* 0x000000ffff03a224 */ /* 0x000fe400078e000d */
[----:B------:R-:W-:-:S03]  /*13a50*/  IMAD.MOV.U32 R13, RZ, RZ, R5 ;  /* 0x000000ffff0d7224 */ /* 0x000fc600078e0005 */
[----:B------:R-:W-:Y:S01]  /*13a60*/  @!PT LDS RZ, [RZ] ;  /* 0x00000000fffff984 */ /* 0x000fe20000000800 */
[----:B------:R-:W-:Y:S01]  /*13a70*/  @!PT LDS RZ, [RZ] ;  /* 0x00000000fffff984 */ /* 0x000fe20000000800 */
[----:B------:R-:W-:Y:S01]  /*13a80*/  @!PT LDS RZ, [RZ] ;  /* 0x00000000fffff984 */ /* 0x000fe20000000800 */
[----:B------:R0:W-:Y:S04]  /*13a90*/  @!P2 LDGSTS.E.BYPASS.LTC128B.128 [R26+0x19c00], desc[UR36][R2.64], !P0 ;  /* 0x19c00000021aafae */ /* 0x0001e8000c101d64 */
[----:B0-----:R-:W-:Y:S05]  /*13aa0*/  WARPSYNC.COLLECTIVE R15, `(.L_x_10333) ;  /* 0x000000000f087348 */ /* 0x001fea0003c00000 */
[----:B------:R1:W2:Y:S02]  /*13ab0*/  SHFL.IDX P6, R14, R13, R12, R11 ;  /* 0x0000000c0d0e7389 */ /* 0x0002a400000c000b */
[----:B012---:R-:W-:Y:S01]  /*13ac0*/  ENDCOLLECTIVE ;  /* 0x000000000000791b */ /* 0x007fe20003800000 */
.L_x_10333:
[----:B------:R-:W-:-:S05]  /*13ad0*/  VIADD R2, R4, 0x40 ;  /* 0x0000004004027836 */ /* 0x000fca0000000000 */
[----:B------:R-:W-:Y:S01]  /*13ae0*/  ISETP.GE.AND P2, PT, R2, R6, PT ;  /* 0x000000060200720c */ /* 0x000fe20003f46270 */
[----:B------:R-:W-:Y:S02]  /*13af0*/  IMAD.MOV.U32 R13, RZ, RZ, R0 ;  /* 0x000000ffff0d7224 */ /* 0x000fe400078e0000 */
[----:B------:R-:W-:-:S10]  /*13b00*/  IMAD.MOV.U32 R2, RZ, RZ, R14 ;  /* 0x000000ffff027224 */ /* 0x000fd400078e000e */
[----:B------:R-:W-:Y:S05]  /*13b10*/  WARPSYNC.COLLECTIVE R15, `(.L_x_10334) ;  /* 0x000000000f087348 */ /* 0x000fea0003c00000 */
[----:B------:R0:W1:Y:S02]  /*13b20*/  SHFL.IDX P6, R14, R13, R12, R11 ;  /* 0x0000000c0d0e7389 */ /* 0x00006400000c000b */
[----:B01----:R-:W-:Y:S01]  /*13b30*/  ENDCOLLECTIVE ;  /* 0x000000000000791b */ /* 0x003fe20003800000 */
.L_x_10334:
[----:B------:R-:W-:-:S04]  /*13b40*/  @P2 LOP3.LUT R23, R23, 0x100, RZ, 0xfc, !PT ;  /* 0x0000010017172812 */ /* 0x000fc800078efcff */
[----:B------:R-:W-:Y:S01]  /*13b50*/  LOP3.LUT R23, R23, 0xffffff7f, RZ, 0xc0, !PT ;  /* 0xffffff7f17177812 */ /* 0x000fe200078ec0ff */
[----:B------:R-:W-:Y:S02]  /*13b60*/  IMAD.MOV.U32 R13, RZ, RZ, R5 ;  /* 0x000000ffff0d7224 */ /* 0x000fe400078e0005 */
[----:B------:R-:W-:-:S05]  /*13b70*/  IMAD.MOV.U32 R12, RZ, RZ, R14 ;  /* 0x000000ffff0c7224 */ /* 0x000fca00078e000e */
[----:B------:R-:W-:-:S05]  /*13b80*/  @!P2 LEA R15, P1, R20, R12, 0x1 ;  /* 0x0000000c140fa211 */ /* 0x000fca00078208ff */
[----:B------:R-:W-:Y:S02]  /*13b90*/  @!P2 IMAD.X R12, RZ, RZ, R2, P1 ;  /* 0x000000ffff0ca224 */ /* 0x000fe400008e0602 */
[----:B------:R-:W-:Y:S02]  /*13ba0*/  @!P2 IMAD.MOV.U32 R2, RZ, RZ, R15 ;  /* 0x000000ffff02a224 */ /* 0x000fe400078e000f */
[----:B------:R-:W-:Y:S02]  /*13bb0*/  @!P2 IMAD.MOV.U32 R3, RZ, RZ, R12 ;  /* 0x000000ffff03a224 */ /* 0x000fe400078e000c */
[----:B------:R-:W-:Y:S02]  /*13bc0*/  IMAD.MOV.U32 R12, RZ, RZ, 0x5 ;  /* 0x00000005ff0c7424 */ /* 0x000fe400078e00ff */
[----:B------:R-:W-:Y:S01]  /*13bd0*/  IMAD.MOV.U32 R15, RZ, RZ, -0x1 ;  /* 0xffffffffff0f7424 */ /* 0x000fe200078e00ff */
[----:B------:R-:W-:Y:S01]  /*13be0*/  @!PT LDS RZ, [RZ] ;  /* 0x00000000fffff984 */ /* 0x000fe20000000800 */
[----:B------:R-:W-:Y:S01]  /*13bf0*/  @!PT LDS RZ, [RZ] ;  /* 0x00000000fffff984 */ /* 0x000fe20000000800 */
[----:B------:R-:W-:Y:S01]  /*13c00*/  @!PT LDS RZ, [RZ] ;  /* 0x00000000fffff984 */ /* 0x000fe20000000800 */
[----:B------:R0:W-:Y:S06]  /*13c10*/  @!P2 LDGSTS.E.BYPASS.LTC128B.128 [R26+0x1a400], desc[UR36][R2.64], !P0 ;  /* 0x1a400000021aafae */ /* 0x0001ec000c101d64 */
[----:B0-----:R-:W-:Y:S05]  /*13c20*/  WARPSYNC.COLLECTIVE R15, `(.L_x_10335) ;  /* 0x000000000f087348 */ /* 0x001fea0003c00000 */
[----:B------:R1:W2:Y:S02]  /*13c30*/  SHFL.IDX P6, R14, R13, R12, R11 ;  /* 0x0000000c0d0e7389 */ /* 0x0002a400000c000b */
[----:B012---:R-:W-:Y:S01]  /*13c40*/  ENDCOLLECTIVE ;  /* 0x000000000000791b */ /* 0x007fe20003800000 */
.L_x_10335:
[----:B------:R-:W-:-:S05]  /*13c50*/  VIADD R2, R4, 0x50 ;  /* 0x0000005004027836 */ /* 0x000fca0000000000 */
[----:B------:R-:W-:Y:S01]  /*13c60*/  ISETP.GE.AND P2, PT, R2, R6, PT ;  /* 0x000000060200720c */ /* 0x000fe20003f46270 */
[----:B------:R-:W-:Y:S02]  /*13c70*/  IMAD.MOV.U32 R13, RZ, RZ, R0 ;  /* 0x000000ffff0d7224 */ /* 0x000fe400078e0000 */
[----:B------:R-:W-:-:S10]  /*13c80*/  IMAD.MOV.U32 R8, RZ, RZ, R14 ;  /* 0x000000ffff087224 */ /* 0x000fd400078e000e */
[----:B------:R-:W-:Y:S05]  /*13c90*/  WARPSYNC.COLLECTIVE R15, `(.L_x_10336) ;  /* 0x000000000f087348 */ /* 0x000fea0003c00000 */
[----:B------:R0:W1:Y:S02]  /*13ca0*/  SHFL.IDX P6, R14, R13, R12, R11 ;  /* 0x0000000c0d0e7389 */ /* 0x00006400000c000b */
[----:B01----:R-:W-:Y:S01]  /*13cb0*/  ENDCOLLECTIVE ;  /* 0x000000000000791b */ /* 0x003fe20003800000 */
.L_x_10336:
        /* <DEDUP_REMOVED lines=8> */
.L_x_10337:
        /* <DEDUP_REMOVED lines=13> */
.L_x_10338:
[----:B------:R-:W-:-:S05]  /*13e10*/  VIADD R3, R4, 0x60 ;  /* 0x0000006004037836 */ /* 0x000fca0000000000 */
[----:B------:R-:W-:Y:S01]  /*13e20*/  ISETP.GE.AND P2, PT, R3, R6, PT ;  /* 0x000000060300720c */ /* 0x000fe20003f46270 */
[----:B------:R-:W-:Y:S02]  /*13e30*/  IMAD.MOV.U32 R13, RZ, RZ, R5 ;  /* 0x000000ffff0d7224 */ /* 0x000fe400078e0005 */
[----:B------:R-:W-:-:S10]  /*13e40*/  IMAD.MOV.U32 R12, RZ, RZ, 0x7 ;  /* 0x00000007ff0c7424 */ /* 0x000fd400078e00ff */
[----:B------:R-:W-:Y:S02]  /*13e50*/  @P2 LOP3.LUT R23, R23, 0x40, RZ, 0xfc, !PT ;  /* 0x0000004017172812 */ /* 0x000fe400078efcff */
[----:B------:R-:W-:-:S07]  /*13e60*/  MOV R7, R14 ;  /* 0x0000000e00077202 */ /* 0x000fce0000000f00 */
[----:B------:R-:W-:Y:S05]  /*13e70*/  WARPSYNC.COLLECTIVE R15, `(.L_x_10339) ;  /* 0x000000000f087348 */ /* 0x000fea0003c00000 */
[----:B------:R0:W1:Y:S02]  /*13e80*/  SHFL.IDX P6, R14, R13, R12, R11 ;  /* 0x0000000c0d0e7389 */ /* 0x00006400000c000b */
[----:B01----:R-:W-:Y:S01]  /*13e90*/  ENDCOLLECTIVE ;  /* 0x000000000000791b */ /* 0x003fe20003800000 */
.L_x_10339:
        /* <DEDUP_REMOVED lines=9> */
[----:B------:R-:W-:-:S07]  /*13f30*/  IMAD.MOV.U32 R5, RZ, RZ, R14 ;  /* 0x000000ffff057224 */ /* 0x000fce00078e000e */
[----:B0-----:R-:W-:Y:S05]  /*13f40*/  WARPSYNC.COLLECTIVE R15, `(.L_x_10340) ;  /* 0x000000000f087348 */ /* 0x001fea0003c00000 */
[----:B------:R1:W2:Y:S02]  /*13f50*/  SHFL.IDX P6, R14, R13, R12, R11 ;  /* 0x0000000c0d0e7389 */ /* 0x0002a400000c000b */
[----:B012---:R-:W-:Y:S01]  /*13f60*/  ENDCOLLECTIVE ;  /* 0x000000000000791b */ /* 0x007fe20003800000 */
.L_x_10340:
[----:B------:R-:W-:Y:S01]  /*13f70*/  IMAD.MOV.U32 R0, RZ, RZ, R14 ;  /* 0x000000ffff007224 */ /* 0x000fe200078e000e */
[----:B------:R-:W-:Y:S06]  /*13f80*/  BRA `(.L_x_10341) ;  /* 0xffffffb4001c7947 */ /* 0x000fec000383ffff */
.L_x_10251:
        /* <DEDUP_REMOVED lines=8> */
.L_x_10343:
[----:B------:R-:W-:Y:S05]  /*14010*/  BSYNC B0 ;  /* 0x0000000000007941 */ /* 0x000fea0003800000 */
.L_x_10342:
[----:B------:R-:W-:Y:S01]  /*14020*/  IMAD.MOV.U32 R13, RZ, RZ, R0 ;  /* 0x000000ffff0d7224 */ /* 0x000fe200078e0000 */
[----:B------:R-:W-:Y:S01]  /*14030*/  LOP3.LUT P5, RZ, R23, 0x2000, RZ, 0xc0, !PT ;  /* 0x0000200017ff7812 */ /* 0x000fe200078ac0ff */
[----:B------:R-:W-:Y:S02]  /*14040*/  IMAD.MOV.U32 R12, RZ, RZ, RZ ;  /* 0x000000ffff0c7224 */ /* 0x000fe400078e00ff */
[----:B------:R-:W-:Y:S02]  /*14050*/  IMAD.MOV.U32 R11, RZ, RZ, 0x181f ;  /* 0x0000181fff0b7424 */ /* 0x000fe400078e00ff */
[----:B------:R-:W-:Y:S02]  /*14060*/  IMAD.MOV.U32 R15, RZ, RZ, -0x1 ;  /* 0xffffffffff0f7424 */ /* 0x000fe400078e00ff */
[----:B------:R-:W-:-:S07]  /*14070*/  IMAD.MOV.U32 R2, RZ, RZ, R14 ;  /* 0x000000ffff027224 */ /* 0x000fce00078e000e */
[----:B------:R-:W-:Y:S05]  /*14080*/  WARPSYNC.COLLECTIVE R15, `(.L_x_10344) ;  /* 0x000000000f087348 */ /* 0x000fea0003c00000 */
[----:B------:R0:W1:Y:S02]  /*14090*/  SHFL.IDX P6, R14, R13, R12, R11 ;  /* 0x0000000c0d0e7389 */ /* 0x00006400000c000b */
[----:B01----:R-:W-:Y:S01]  /*140a0*/  ENDCOLLECTIVE ;  /* 0x000000000000791b */ /* 0x003fe20003800000 */
.L_x_10344:
[----:B------:R-:W-:Y:S02]  /*140b0*/  IMAD.MOV.U32 R13, RZ, RZ, R4 ;  /* 0x000000ffff0d7224 */ /* 0x000fe400078e0004 */
[----:B------:R-:W-:Y:S01]  /*140c0*/  IMAD.MOV.U32 R12, RZ, RZ, 0x1 ;  /* 0x00000001ff0c7424 */ /* 0x000fe200078e00ff */
[----:B------:R-:W-:-:S13]  /*140d0*/  @!P5 LEA R5, P0, R8, R14, 0x1 ;  /* 0x0000000e0805d211 */ /* 0x000fda00078008ff */
[----:B------:R-:W-:Y:S05]  /*140e0*/  WARPSYNC.COLLECTIVE R15, `(.L_x_10345) ;  /* 0x000000000f087348 */ /* 0x000fea0003c00000 */
[----:B------:R0:W1:Y:S02]  /*140f0*/  SHFL.IDX P6, R14, R13, R12, R11 ;  /* 0x0000000c0d0e7389 */ /* 0x00006400000c000b */
[----:B01----:R-:W-:Y:S01]  /*14100*/  ENDCOLLECTIVE ;  /* 0x000000000000791b */ /* 0x003fe20003800000 */
.L_x_10345:
[----:B------:R-:W-:Y:S02]  /*14110*/  @!P5 IMAD.X R3, RZ, RZ, R2, P0 ;  /* 0x000000ffff03d224 */ /* 0x000fe400000e0602 */
        /* <DEDUP_REMOVED lines=14> */
.L_x_10346:
[----:B------:R-:W-:Y:S02]  /*14200*/  IMAD.MOV.U32 R13, RZ, RZ, R4 ;  /* 0x000000ffff0d7224 */ /* 0x000fe400078e0004 */
[----:B------:R-:W-:Y:S01]  /*14210*/  IMAD.MOV.U32 R12, RZ, RZ, 0x2 ;  /* 0x00000002ff0c7424 */ /* 0x000fe200078e00ff */
[----:B------:R-:W-:-:S13]  /*14220*/  LOP3.LUT P6, RZ, R23, 0x1000, RZ, 0xc0, !PT ;  /* 0x0000100017ff7812 */ /* 0x000fda00078cc0ff */
[----:B------:R-:W-:-:S05]  /*14230*/  @!P6 LEA R6, P0, R8, R14, 0x1 ;  /* 0x0000000e0806e211 */ /* 0x000fca00078008ff */
[----:B------:R-:W-:Y:S02]  /*14240*/  @!P6 IMAD.X R7, RZ, RZ, R5, P0 ;  /* 0x000000ffff07e224 */ /* 0x000fe400000e0605 */
[----:B------:R-:W-:Y:S02]  /*14250*/  @!P6 IMAD.MOV.U32 R2, RZ, RZ, R6 ;  /* 0x000000ffff02e224 */ /* 0x000fe400078e0006 */
        /* <DEDUP_REMOVED lines=11> */
.L_x_10347:
[----:B------:R-:W-:Y:S02]  /*14310*/  IMAD.MOV.U32 R13, RZ, RZ, R0 ;  /* 0x000000ffff0d7224 */ /* 0x000fe400078e0000 */
[----:B------:R-:W-:-:S07]  /*14320*/  IMAD.MOV.U32 R5, RZ, RZ, R14 ;  /* 0x000000ffff057224 */ /* 0x000fce00078e000e */
[----:B------:R-:W-:Y:S05]  /*14330*/  WARPSYNC.COLLECTIVE R15, `(.L_x_10348) ;  /* 0x000000000f087348 */ /* 0x000fea0003c00000 */
[----:B------:R0:W1:Y:S02]  /*14340*/  SHFL.IDX P6, R14, R13, R12, R11 ;  /* 0x0000000c0d0e7389 */ /* 0x00006400000c000b */
[----:B01----:R-:W-:Y:S01]  /*14350*/  ENDCOLLECTIVE ;  /* 0x000000000000791b */ /* 0x003fe20003800000 */
.L_x_10348:
[----:B------:R-:W-:Y:S02]  /*14360*/  IMAD.MOV.U32 R13, RZ, RZ, R4 ;  /* 0x000000ffff0d7224 */ /* 0x000fe400078e0004 */
[----:B------:R-:W-:Y:S01]  /*14370*/  IMAD.MOV.U32 R12, RZ, RZ, 0x3 ;  /* 0x00000003ff0c7424 */ /* 0x000fe200078e00ff */
[----:B------:R-:W-:-:S13]  /*14380*/  @!P5 LEA R6, P0, R8, R14, 0x1 ;  /* 0x0000000e0806d211 */ /* 0x000fda00078008ff */
[----:B------:R-:W-:Y:S05]  /*14390*/  WARPSYNC.COLLECTIVE R15, `(.L_x_10349) ;  /* 0x000000000f087348 */ /* 0x000fea0003c00000 */
[----:B------:R0:W1:Y:S02]  /*143a0*/  SHFL.IDX P6, R14, R13, R12, R11 ;  /* 0x0000000c0d0e7389 */ /* 0x00006400000c000b */
[----:B01----:R-:W-:Y:S01]  /*143b0*/  ENDCOLLECTIVE ;  /* 0x000000000000791b */ /* 0x003fe20003800000 */
.L_x_10349:
[----:B------:R-:W-:Y:S02]  /*143c0*/  @!P5 IMAD.X R7, RZ, RZ, R5, P0 ;  /* 0x000000ffff07d224 */ /* 0x000fe400000e0605 */
[----:B------:R-:W-:Y:S02]  /*143d0*/  @!P5 IMAD.MOV.U32 R2, RZ, RZ, R6 ;  /* 0x000000ffff02d224 */ /* 0x000fe400078e0006 */
[----:B------:R-:W-:-:S05]  /*143e0*/  @!P5 IMAD.MOV.U32 R3, RZ, RZ, R7 ;  /* 0x000000ffff03d224 */ /* 0x000fca00078e0007 */
[----:B------:R-:W-:Y:S01]  /*143f0*/  @!PT LDS RZ, [RZ] ;  /* 0x00000000fffff984 */ /* 0x000fe20000000800 */
[----:B------:R-:W-:Y:S01]  /*14400*/  @!PT LDS RZ, [RZ] ;  /* 0x00000000fffff984 */ /* 0x000fe20000000800 */
[----:B------:R-:W-:Y:S01]  /*14410*/  @!PT LDS RZ, [RZ] ;  /* 0x00000000fffff984 */ /* 0x000fe20000000800 */
[----:B------:R0:W-:Y:S01]  /*14420*/  @!P5 LDGSTS.E.BYPASS.LTC128B.128 [R26+0x23400], desc[UR36][R2.64], !P4 ;  /* 0x23400000021adfae */ /* 0x0001e2000e101d64 */
[----:B------:R-:W-:-:S03]  /*14430*/  IMAD.MOV.U32 R13, RZ, RZ, R0 ;  /* 0x000000ffff0d7224 */ /* 0x000fc600078e0000 */
[----:B------:R0:W-:Y:S04]  /*14440*/  @!P5 LDGSTS.E.BYPASS.LTC128B.128 [R26+0x27400], desc[UR36][R2.64+0x80], !P3 ;  /* 0x27400080021adfae */ /* 0x0001e8000d901d64 */
[----:B------:R0:W-:Y:S01]  /*14450*/  @!P5 LDGSTS.E.BYPASS.LTC128B.128 [R26+0x2b400], desc[UR36][R2.64+0x100], !P2 ;  /* 0x2b400100021adfae */ /* 0x0001e2000d101d64 */
[----:B------:R-:W-:-:S03]  /*14460*/  IMAD.MOV.U32 R5, RZ, RZ, R14 ;  /* 0x000000ffff057224 */ /* 0x000fc600078e000e */
[----:B------:R0:W-:Y:S01]  /*14470*/  @!P5 LDGSTS.E.BYPASS.LTC128B.128 [R26+0x2f400], desc[UR36][R2.64+0x180], !P1 ;  /* 0x2f400180021adfae */ /* 0x0001e2000c901d64 */
[----:B------:R-:W-:-:S13]  /*14480*/  LOP3.LUT P5, RZ, R23, 0x100, RZ, 0xc0, !PT ;  /* 0x0000010017ff7812 */ /* 0x000fda00078ac0ff */
[----:B0-----:R-:W-:Y:S05]  /*14490*/  WARPSYNC.COLLECTIVE R15, `(.L_x_10350) ;  /* 0x000000000f087348 */ /* 0x001fea0003c00000 */
[----:B------:R1:W2:Y:S02]  /*144a0*/  SHFL.IDX P6, R14, R13, R12, R11 ;  /* 0x0000000c0d0e7389 */ /* 0x0002a400000c000b */
[----:B012---:R-:W-:Y:S01]  /*144b0*/  ENDCOLLECTIVE ;  /* 0x000000000000791b */ /* 0x007fe20003800000 */
.L_x_10350:
        /* <DEDUP_REMOVED lines=17> */
.L_x_10351:
[----:B------:R-:W-:Y:S02]  /*145d0*/  IMAD.MOV.U32 R13, RZ, RZ, R0 ;  /* 0x000000ffff0d7224 */ /* 0x000fe400078e0000 */
[----:B------:R-:W-:-:S07]  /*145e0*/  IMAD.MOV.U32 R5, RZ, RZ, R14 ;  /* 0x000000ffff057224 */ /* 0x000fce00078e000e */
[----:B------:R-:W-:Y:S05]  /*145f0*/  WARPSYNC.COLLECTIVE R15, `(.L_x_10352) ;  /* 0x000000000f087348 */ /* 0x000fea0003c00000 */
[----:B------:R0:W1:Y:S02]  /*14600*/  SHFL.IDX P6, R14, R13, R12, R11 ;  /* 0x0000000c0d0e7389 */ /* 0x00006400000c000b */
[----:B01----:R-:W-:Y:S01]  /*14610*/  ENDCOLLECTIVE ;  /* 0x000000000000791b */ /* 0x003fe20003800000 */
.L_x_10352:
[----:B------:R-:W-:Y:S02]  /*14620*/  IMAD.MOV.U32 R13, RZ, RZ, R4 ;  /* 0x000000ffff0d7224 */ /* 0x000fe400078e0004 */
[----:B------:R-:W-:Y:S01]  /*14630*/  IMAD.MOV.U32 R12, RZ, RZ, 0x5 ;  /* 0x00000005ff0c7424 */ /* 0x000fe200078e00ff */
[----:B------:R-:W-:-:S13]  /*14640*/  @!P5 LEA R6, P0, R8, R14, 0x1 ;  /* 0x0000000e0806d211 */ /* 0x000fda00078008ff */
[----:B------:R-:W-:Y:S05]  /*14650*/  WARPSYNC.COLLECTIVE R15, `(.L_x_10353) ;  /* 0x000000000f087348 */ /* 0x000fea0003c00000 */
[----:B------:R0:W1:Y:S02]  /*14660*/  SHFL.IDX P6, R14, R13, R12, R11 ;  /* 0x0000000c0d0e7389 */ /* 0x00006400000c000b */
[----:B01----:R-:W-:Y:S01]  /*14670*/  ENDCOLLECTIVE ;  /* 0x000000000000791b */ /* 0x003fe20003800000 */
.L_x_10353:
        /* <DEDUP_REMOVED lines=16> */
.L_x_10354:
        /* <DEDUP_REMOVED lines=17> */
.L_x_10355:
[----:B------:R-:W-:Y:S02]  /*14890*/  IMAD.MOV.U32 R13, RZ, RZ, R0 ;  /* 0x000000ffff0d7224 */ /* 0x000fe400078e0000 */
[----:B------:R-:W-:-:S07]  /*148a0*/  IMAD.MOV.U32 R5, RZ, RZ, R14 ;  /* 0x000000ffff057224 */ /* 0x000fce00078e000e */
[----:B------:R-:W-:Y:S05]  /*148b0*/  WARPSYNC.COLLECTIVE R15, `(.L_x_10356) ;  /* 0x000000000f087348 */ /* 0x000fea0003c00000 */
[----:B------:R0:W1:Y:S02]  /*148c0*/  SHFL.IDX P6, R14, R13, R12, R11 ;  /* 0x0000000c0d0e7389 */ /* 0x00006400000c000b */
[----:B01----:R-:W-:Y:S01]  /*148d0*/  ENDCOLLECTIVE ;  /* 0x000000000000791b */ /* 0x003fe20003800000 */
.L_x_10356:
[----:B------:R-:W-:Y:S02]  /*148e0*/  IMAD.MOV.U32 R13, RZ, RZ, R4 ;  /* 0x000000ffff0d7224 */ /* 0x000fe400078e0004 */
[----:B------:R-:W-:Y:S01]  /*148f0*/  IMAD.MOV.U32 R12, RZ, RZ, 0x7 ;  /* 0x00000007ff0c7424 */ /* 0x000fe200078e00ff */
[----:B------:R-:W-:-:S13]  /*14900*/  @!P5 LEA R6, P0, R8, R14, 0x1 ;  /* 0x0000000e0806d211 */ /* 0x000fda00078008ff */
[----:B------:R-:W-:Y:S05]  /*14910*/  WARPSYNC.COLLECTIVE R15, `(.L_x_10357) ;  /* 0x000000000f087348 */ /* 0x000fea0003c00000 */
[----:B------:R0:W1:Y:S02]  /*14920*/  SHFL.IDX P6, R14, R13, R12, R11 ;  /* 0x0000000c0d0e7389 */ /* 0x00006400000c000b */
[----:B01----:R-:W-:Y:S01]  /*14930*/  ENDCOLLECTIVE ;  /* 0x000000000000791b */ /* 0x003fe20003800000 */
.L_x_10357:
        /* <DEDUP_REMOVED lines=11> */
[----:B------:R0:W-:Y:S04]  /*149f0*/  @!P5 LDGSTS.E.BYPASS.LTC128B.128 [R26+0x31400], desc[UR36][R2.64+0x180], !P1 ;  /* 0x31400180021adfae */ /* 0x0001e8000c901d64 */
[----:B0-----:R-:W-:Y:S05]  /*14a00*/  WARPSYNC.COLLECTIVE R15, `(.L_x_10358) ;  /* 0x000000000f087348 */ /* 0x001fea0003c00000 */
[----:B------:R1:W2:Y:S02]  /*14a10*/  SHFL.IDX P6, R14, R13, R12, R11 ;  /* 0x0000000c0d0e7389 */ /* 0x0002a400000c000b */
[----:B012---:R-:W-:Y:S01]  /*14a20*/  ENDCOLLECTIVE ;  /* 0x000000000000791b */ /* 0x007fe20003800000 */
.L_x_10358:
[----:B------:R-:W-:Y:S05]  /*14a30*/  BRA `(.L_x_10359) ;  /* 0xffffffb400507947 */ /* 0x000fea000383ffff */
.L_x_10256:
[----:B0-----:R0:W1:Y:S02]  /*14a40*/  SYNCS.PHASECHK.TRANS64.TRYWAIT P0, [R22+URZ+0x32420], R3 ;  /* 0x03242003160075a7 */ /* 0x001064000800017f */
[----:B-1----:R-:W-:Y:S05]  /*14a50*/  @!P0 NANOSLEEP.SYNCS 0x989680 ;  /* 0x009896800000895d */ /* 0x002fea0003900000 */
[----:B------:R-:W1:Y:S02]  /*14a60*/  @!P0 SYNCS.PHASECHK.TRANS64 P0, [R22+URZ+0x32420], R3 ;  /* 0x03242003160085a7 */ /* 0x000e64000800007f */
[----:B-1----:R-:W-:Y:S05]  /*14a70*/  @!P0 BRA `(.L_x_10256) ;  /* 0xfffffffc00f08947 */ /* 0x002fea000383ffff */
[----:B------:R-:W-:Y:S05]  /*14a80*/  BRA `(.L_x_10360) ;  /* 0xffffffb400c07947 */ /* 0x000fea000383ffff */
.L_x_10259:
[----:B-1----:R1:W2:Y:S02]  /*14a90*/  SYNCS.PHASECHK.TRANS64.TRYWAIT P0, [R25+URZ+0x32460], R0 ;  /* 0x03246000190075a7 */ /* 0x0022a4000800017f */
[----:B--2---:R-:W-:Y:S05]  /*14aa0*/  @!P0 NANOSLEEP.SYNCS 0x989680 ;  /* 0x009896800000895d */ /* 0x004fea0003900000 */
[----:B------:R-:W2:Y:S02]  /*14ab0*/  @!P0 SYNCS.PHASECHK.TRANS64 P0, [R25+URZ+0x32460], R0 ;  /* 0x03246000190085a7 */ /* 0x000ea4000800007f */
[----:B--2---:R-:W-:Y:S05]  /*14ac0*/  @!P0 BRA `(.L_x_10259) ;  /* 0xfffffffc00f08947 */ /* 0x004fea000383ffff */
[----:B------:R-:W-:Y:S05]  /*14ad0*/  BRA `(.L_x_10361) ;  /* 0xffffffb400cc7947 */ /* 0x000fea000383ffff */
.L_x_10260:
        /* <DEDUP_REMOVED lines=8> */
.L_x_10363:
[----:B------:R-:W-:Y:S05]  /*14b60*/  BSYNC B0 ;  /* 0x0000000000007941 */ /* 0x000fea0003800000 */
.L_x_10362:
        /* <DEDUP_REMOVED lines=13> */
.L_x_10364:
        /* <DEDUP_REMOVED lines=9> */
.L_x_10365:
        /* <DEDUP_REMOVED lines=17> */
.L_x_10366:
[----:B------:R-:W-:Y:S02]  /*14de0*/  IMAD.MOV.U32 R13, RZ, RZ, R6 ;  /* 0x000000ffff0d7224 */ /* 0x000fe400078e0006 */
[----:B------:R-:W-:Y:S01]  /*14df0*/  IMAD.MOV.U32 R12, RZ, RZ, 0x2 ;  /* 0x00000002ff0c7424 */ /* 0x000fe200078e00ff */
[----:B------:R-:W-:-:S13]  /*14e00*/  IADD3 R2, P3, R14, R0, RZ ;  /* 0x000000000e027210 */ /* 0x000fda0007f7e0ff */
[----:B------:R-:W-:Y:S05]  /*14e10*/  WARPSYNC.COLLECTIVE R15, `(.L_x_10367) ;  /* 0x000000000f087348 */ /* 0x000fea0003c00000 */
[----:B------:R0:W1:Y:S02]  /*14e20*/  SHFL.IDX P6, R14, R13, R12, R11 ;  /* 0x0000000c0d0e7389 */ /* 0x00006400000c000b */
[----:B01----:R-:W-:Y:S01]  /*14e30*/  ENDCOLLECTIVE ;  /* 0x000000000000791b */ /* 0x003fe20003800000 */
.L_x_10367:
        /* <DEDUP_REMOVED lines=17> */
.L_x_10368:
[----:B------:R-:W-:Y:S02]  /*14f50*/  IMAD.MOV.U32 R13, RZ, RZ, R6 ;  /* 0x000000ffff0d7224 */ /* 0x000fe400078e0006 */
[----:B------:R-:W-:Y:S01]  /*14f60*/  IMAD.MOV.U32 R12, RZ, RZ, 0x3 ;  /* 0x00000003ff0c7424 */ /* 0x000fe200078e00ff */
[----:B------:R-:W-:-:S13]  /*14f70*/  IADD3 R2, P3, R14, R0, RZ ;  /* 0x000000000e027210 */ /* 0x000fda0007f7e0ff */
[----:B------:R-:W-:Y:S05]  /*14f80*/  WARPSYNC.COLLECTIVE R15, `(.L_x_10369) ;  /* 0x000000000f087348 */ /* 0x000fea0003c00000 */
[----:B------:R0:W1:Y:S02]  /*14f90*/  SHFL.IDX P6, R14, R13, R12, R11 ;  /* 0x0000000c0d0e7389 */ /* 0x00006400000c000b */
[----:B01----:R-:W-:Y:S01]  /*14fa0*/  ENDCOLLECTIVE ;  /* 0x000000000000791b */ /* 0x003fe20003800000 */
.L_x_10369:
        /* <DEDUP_REMOVED lines=17> */
.L_x_10370:
[----:B------:R-:W-:Y:S02]  /*150c0*/  IMAD.MOV.U32 R13, RZ, RZ, R6 ;  /* 0x000000ffff0d7224 */ /* 0x000fe400078e0006 */
[----:B------:R-:W-:Y:S01]  /*150d0*/  IMAD.MOV.U32 R12, RZ, RZ, 0x4 ;  /* 0x00000004ff0c7424 */ /* 0x000fe200078e00ff */
[----:B------:R-:W-:-:S13]  /*150e0*/  IADD3 R2, P3, R14, R0, RZ ;  /* 0x000000000e027210 */ /* 0x000fda0007f7e0ff */
[----:B------:R-:W-:Y:S05]  /*150f0*/  WARPSYNC.COLLECTIVE R15, `(.L_x_10371) ;  /* 0x000000000f087348 */ /* 0x000fea0003c00000 */
[----:B------:R0:W1:Y:S02]  /*15100*/  SHFL.IDX P6, R14, R13, R12, R11 ;  /* 0x0000000c0d0e7389 */ /* 0x00006400000c000b */
[----:B01----:R-:W-:Y:S01]  /*15110*/  ENDCOLLECTIVE ;  /* 0x000000000000791b */ /* 0x003fe20003800000 */
.L_x_10371:
        /* <DEDUP_REMOVED lines=17> */
.L_x_10372:
[----:B------:R-:W-:Y:S02]  /*15230*/  IMAD.MOV.U32 R13, RZ, RZ, R6 ;  /* 0x000000ffff0d7224 */ /* 0x000fe400078e0006 */
[----:B------:R-:W-:Y:S01]  /*15240*/  IMAD.MOV.U32 R12, RZ, RZ, 0x5 ;  /* 0x00000005ff0c7424 */ /* 0x000fe200078e00ff */
[----:B------:R-:W-:-:S13]  /*15250*/  IADD3 R2, P3, R14, R0, RZ ;  /* 0x000000000e027210 */ /* 0x000fda0007f7e0ff */
[----:B------:R-:W-:Y:S05]  /*15260*/  WARPSYNC.COLLECTIVE R15, `(.L_x_10373) ;  /* 0x000000000f087348 */ /* 0x000fea0003c00000 */
[----:B------:R0:W1:Y:S02]  /*15270*/  SHFL.IDX P6, R14, R13, R12, R11 ;  /* 0x0000000c0d0e7389 */ /* 0x00006400000c000b */
[----:B01----:R-:W-:Y:S01]  /*15280*/  ENDCOLLECTIVE ;  /* 0x000000000000791b */ /* 0x003fe20003800000 */
.L_x_10373:
        /* <DEDUP_REMOVED lines=12> */
.L_x_10374:
        /* <DEDUP_REMOVED lines=9> */
.L_x_10267:
[----:B-1----:R1:W2:Y:S02]  /*153e0*/  SYNCS.PHASECHK.TRANS64.TRYWAIT P0, [R10+URZ+0x32440], R20 ;  /* 0x032440140a0075a7 */ /* 0x0022a4000800017f */
[----:B--2---:R-:W-:Y:S05]  /*153f0*/  @!P0 NANOSLEEP.SYNCS 0x989680 ;  /* 0x009896800000895d */ /* 0x004fea0003900000 */
[----:B------:R-:W2:Y:S02]  /*15400*/  @!P0 SYNCS.PHASECHK.TRANS64 P0, [R10+URZ+0x32440], R20 ;  /* 0x032440140a0085a7 */ /* 0x000ea4000800007f */
[----:B--2---:R-:W-:Y:S05]  /*15410*/  @!P0 BRA `(.L_x_10267) ;  /* 0xfffffffc00f08947 */ /* 0x004fea000383ffff */
[----:B------:R-:W-:Y:S05]  /*15420*/  BRA `(.L_x_10376) ;  /* 0xffffffb800507947 */ /* 0x000fea000383ffff */
.L_x_10268:
        /* <DEDUP_REMOVED lines=8> */
.L_x_10378:
[----:B------:R-:W-:Y:S05]  /*154b0*/  BSYNC B1 ;  /* 0x0000000000017941 */ /* 0x000fea0003800000 */
.L_x_10377:
        /* <DEDUP_REMOVED lines=9> */
.L_x_10379:
[----:B------:R-:W-:Y:S02]  /*15550*/  IMAD.MOV.U32 R13, RZ, RZ, R8 ;  /* 0x000000ffff0d7224 */ /* 0x000fe400078e0008 */
[----:B------:R-:W-:Y:S02]  /*15560*/  IMAD.MOV.U32 R12, RZ, RZ, 0x1 ;  /* 0x00000001ff0c7424 */ /* 0x000fe400078e00ff */
[----:B------:R-:W-:-:S07]  /*15570*/  IMAD.MOV.U32 R2, RZ, RZ, R14 ;  /* 0x000000ffff027224 */ /* 0x000fce00078e000e */
[----:B------:R-:W-:Y:S05]  /*15580*/  WARPSYNC.COLLECTIVE R15, `(.L_x_10380) ;  /* 0x000000000f087348 */ /* 0x000fea0003c00000 */
[----:B------:R0:W1:Y:S02]  /*15590*/  SHFL.IDX P6, R14, R13, R12, R11 ;  /* 0x0000000c0d0e7389 */ /* 0x00006400000c000b */
[----:B01----:R-:W-:Y:S01]  /*155a0*/  ENDCOLLECTIVE ;  /* 0x000000000000791b */ /* 0x003fe20003800000 */
.L_x_10380:
        /* <DEDUP_REMOVED lines=11> */
.L_x_10381:
[----:B------:R-:W-:Y:S02]  /*15660*/  IMAD.MOV.U32 R13, RZ, RZ, R8 ;  /* 0x000000ffff0d7224 */ /* 0x000fe400078e0008 */
[----:B------:R-:W-:Y:S02]  /*15670*/  IMAD.MOV.U32 R12, RZ, RZ, 0x2 ;  /* 0x00000002ff0c7424 */ /* 0x000fe400078e00ff */
[----:B------:R-:W-:-:S07]  /*15680*/  IMAD.MOV.U32 R2, RZ, RZ, R14 ;  /* 0x000000ffff027224 */ /* 0x000fce00078e000e */
[----:B------:R-:W-:Y:S05]  /*15690*/  WARPSYNC.COLLECTIVE R15, `(.L_x_10382) ;  /* 0x000000000f087348 */ /* 0x000fea0003c00000 */
[----:B------:R0:W1:Y:S02]  /*156a0*/  SHFL.IDX P6, R14, R13, R12, R11 ;  /* 0x0000000c0d0e7389 */ /* 0x00006400000c000b */
[----:B01----:R-:W-:Y:S01]  /*156b0*/  ENDCOLLECTIVE ;  /* 0x000000000000791b */ /* 0x003fe20003800000 */
.L_x_10382:
        /* <DEDUP_REMOVED lines=11> */
.L_x_10383:
[----:B------:R-:W-:Y:S02]  /*15770*/  IMAD.MOV.U32 R13, RZ, RZ, R8 ;  /* 0x000000ffff0d7224 */ /* 0x000fe400078e0008 */
[----:B------:R-:W-:Y:S02]  /*15780*/  IMAD.MOV.U32 R12, RZ, RZ, 0x3 ;  /* 0x00000003ff0c7424 */ /* 0x000fe400078e00ff */
[----:B------:R-:W-:-:S07]  /*15790*/  IMAD.MOV.U32 R2, RZ, RZ, R14 ;  /* 0x000000ffff027224 */ /* 0x000fce00078e000e */
[----:B------:R-:W-:Y:S05]  /*157a0*/  WARPSYNC.COLLECTIVE R15, `(.L_x_10384) ;  /* 0x000000000f087348 */ /* 0x000fea0003c00000 */
[----:B------:R0:W1:Y:S02]  /*157b0*/  SHFL.IDX P6, R14, R13, R12, R11 ;  /* 0x0000000c0d0e7389 */ /* 0x00006400000c000b */
[----:B01----:R-:W-:Y:S01]  /*157c0*/  ENDCOLLECTIVE ;  /* 0x000000000000791b */ /* 0x003fe20003800000 */
.L_x_10384:
        /* <DEDUP_REMOVED lines=11> */
.L_x_10385:
[----:B------:R-:W-:Y:S02]  /*15880*/  IMAD.MOV.U32 R13, RZ, RZ, R8 ;  /* 0x000000ffff0d7224 */ /* 0x000fe400078e0008 */
[----:B------:R-:W-:Y:S02]  /*15890*/  IMAD.MOV.U32 R12, RZ, RZ, 0x4 ;  /* 0x00000004ff0c7424 */ /* 0x000fe400078e00ff */
[----:B------:R-:W-:-:S07]  /*158a0*/  IMAD.MOV.U32 R2, RZ, RZ, R14 ;  /* 0x000000ffff027224 */ /* 0x000fce00078e000e */
[----:B------:R-:W-:Y:S05]  /*158b0*/  WARPSYNC.COLLECTIVE R15, `(.L_x_10386) ;  /* 0x000000000f087348 */ /* 0x000fea0003c00000 */
[----:B------:R0:W1:Y:S02]  /*158c0*/  SHFL.IDX P6, R14, R13, R12, R11 ;  /* 0x0000000c0d0e7389 */ /* 0x00006400000c000b */
[----:B01----:R-:W-:Y:S01]  /*158d0*/  ENDCOLLECTIVE ;  /* 0x000000000000791b */ /* 0x003fe20003800000 */
.L_x_10386:
        /* <DEDUP_REMOVED lines=11> */
.L_x_10387:
[----:B------:R-:W-:Y:S02]  /*15990*/  IMAD.MOV.U32 R13, RZ, RZ, R8 ;  /* 0x000000ffff0d7224 */ /* 0x000fe400078e0008 */
[----:B------:R-:W-:Y:S02]  /*159a0*/  IMAD.MOV.U32 R12, RZ, RZ, 0x5 ;  /* 0x00000005ff0c7424 */ /* 0x000fe400078e00ff */
[----:B------:R-:W-:-:S07]  /*159b0*/  IMAD.MOV.U32 R2, RZ, RZ, R14 ;  /* 0x000000ffff027224 */ /* 0x000fce00078e000e */
[----:B------:R-:W-:Y:S05]  /*159c0*/  WARPSYNC.COLLECTIVE R15, `(.L_x_10388) ;  /* 0x000000000f087348 */ /* 0x000fea0003c00000 */
[----:B------:R0:W1:Y:S02]  /*159d0*/  SHFL.IDX P6, R14, R13, R12, R11 ;  /* 0x0000000c0d0e7389 */ /* 0x00006400000c000b */
[----:B01----:R-:W-:Y:S01]  /*159e0*/  ENDCOLLECTIVE ;  /* 0x000000000000791b */ /* 0x003fe20003800000 */
.L_x_10388:
        /* <DEDUP_REMOVED lines=11> */
.L_x_10389:
[----:B------:R-:W-:Y:S05]  /*15aa0*/  BRA `(.L_x_10390) ;  /* 0xffffffb400787947 */ /* 0x000fea000383ffff */
.L_x_10273:
[----:B---3--:R3:W4:Y:S02]  /*15ab0*/  SYNCS.PHASECHK.TRANS64.TRYWAIT P0, [R10+URZ+0x32460], R20 ;  /* 0x032460140a0075a7 */ /* 0x008724000800017f */
[----:B----4-:R-:W-:Y:S05]  /*15ac0*/  @!P0 NANOSLEEP.SYNCS 0x989680 ;  /* 0x009896800000895d */ /* 0x010fea0003900000 */
[----:B------:R-:W4:Y:S02]  /*15ad0*/  @!P0 SYNCS.PHASECHK.TRANS64 P0, [R10+URZ+0x32460], R20 ;  /* 0x032460140a0085a7 */ /* 0x000f24000800007f */
[----:B----4-:R-:W-:Y:S05]  /*15ae0*/  @!P0 BRA `(.L_x_10273) ;  /* 0xfffffffc00f08947 */ /* 0x010fea000383ffff */
[----:B------:R-:W-:Y:S05]  /*15af0*/  BRA `(.L_x_10391) ;  /* 0xffffffb400c47947 */ /* 0x000fea000383ffff */
.L_x_10274:
[----:B------:R-:W-:Y:S01]  /*15b00*/  BSSY B1, `(.L_x_10392) ;  /* 0x0000008000017945 */ /* 0x000fe20003800000 */
[----:B------:R-:W-:Y:S02]  /*15b10*/  IMAD.MOV.U32 R13, RZ, RZ, R25 ;  /* 0x000000ffff0d7224 */ /* 0x000fe400078e0019 */
[----:B------:R-:W-:Y:S02]  /*15b20*/  IMAD.MOV.U32 R12, RZ, RZ, RZ ;  /* 0x000000ffff0c7224 */ /* 0x000fe400078e00ff */
[----:B------:R-:W-:Y:S02]  /*15b30*/  IMAD.MOV.U32 R11, RZ, RZ, 0x181f ;  /* 0x0000181fff0b7424 */ /* 0x000fe400078e00ff */
[----:B------:R-:W-:-:S07]  /*15b40*/  IMAD.MOV.U32 R15, RZ, RZ, -0x1 ;  /* 0xffffffffff0f7424 */ /* 0x000fce00078e00ff */
[----:B--2---:R-:W-:Y:S05]  /*15b50*/  WARPSYNC.COLLECTIVE R15, `(.L_x_10393) ;  /* 0x000000000f087348 */ /* 0x004fea0003c00000 */
[----:B------:R0:W1:Y:S02]  /*15b60*/  SHFL.IDX P6, R14, R13, R12, R11 ;  /* 0x0000000c0d0e7389 */ /* 0x00006400000c000b */
[----:B012---:R-:W-:Y:S01]  /*15b70*/  ENDCOLLECTIVE ;  /* 0x000000000000791b */ /* 0x007fe20003800000 */
.L_x_10393:
[----:B------:R-:W-:Y:S05]  /*15b80*/  BSYNC B1 ;  /* 0x0000000000017941 */ /* 0x000fea0003800000 */
.L_x_10392:
        /* <DEDUP_REMOVED lines=9> */
.L_x_10394:
[----:B------:R-:W-:Y:S02]  /*15c20*/  IMAD.MOV.U32 R13, RZ, RZ, R25 ;  /* 0x000000ffff0d7224 */ /* 0x000fe400078e0019 */
[----:B------:R-:W-:Y:S01]  /*15c30*/  IMAD.MOV.U32 R12, RZ, RZ, 0x1 ;  /* 0x00000001ff0c7424 */ /* 0x000fe200078e00ff */
[----:B------:R-:W-:-:S13]  /*15c40*/  IADD3 R2, P0, R14, R0, RZ ;  /* 0x000000000e027210 */ /* 0x000fda0007f1e0ff */
[----:B------:R-:W-:Y:S05]  /*15c50*/  WARPSYNC.COLLECTIVE R15, `(.L_x_10395) ;  /* 0x000000000f087348 */ /* 0x000fea0003c00000 */
[----:B------:R0:W1:Y:S02]  /*15c60*/  SHFL.IDX P6, R14, R13, R12, R11 ;  /* 0x0000000c0d0e7389 */ /* 0x00006400000c000b */
[----:B01----:R-:W-:Y:S01]  /*15c70*/  ENDCOLLECTIVE ;  /* 0x000000000000791b */ /* 0x003fe20003800000 */
.L_x_10395:
        /* <DEDUP_REMOVED lines=13> */
.L_x_10396:
[----:B------:R-:W-:Y:S02]  /*15d50*/  IMAD.MOV.U32 R13, RZ, RZ, R25 ;  /* 0x000000ffff0d7224 */ /* 0x000fe400078e0019 */
[----:B------:R-:W-:Y:S01]  /*15d60*/  IMAD.MOV.U32 R12, RZ, RZ, 0x2 ;  /* 0x00000002ff0c7424 */ /* 0x000fe200078e00ff */
[----:B------:R-:W-:-:S13]  /*15d70*/  IADD3 R2, P0, R14, R0, RZ ;  /* 0x000000000e027210 */ /* 0x000fda0007f1e0ff */
[----:B------:R-:W-:Y:S05]  /*15d80*/  WARPSYNC.COLLECTIVE R15, `(.L_x_10397) ;  /* 0x000000000f087348 */ /* 0x000fea0003c00000 */
[----:B------:R0:W1:Y:S02]  /*15d90*/  SHFL.IDX P6, R14, R13, R12, R11 ;  /* 0x0000000c0d0e7389 */ /* 0x00006400000c000b */
[----:B01----:R-:W-:Y:S01]  /*15da0*/  ENDCOLLECTIVE ;  /* 0x000000000000791b */ /* 0x003fe20003800000 */
.L_x_10397:
        /* <DEDUP_REMOVED lines=13> */
.L_x_10398:
[----:B------:R-:W-:Y:S02]  /*15e80*/  IMAD.MOV.U32 R13, RZ, RZ, R25 ;  /* 0x000000ffff0d7224 */ /* 0x000fe400078e0019 */
[----:B------:R-:W-:Y:S02]  /*15e90*/  IMAD.MOV.U32 R12, RZ, RZ, 0x3 ;  /* 0x00000003ff0c7424 */ /* 0x000fe400078e00ff */
[----:B------:R-:W-:-:S07]  /*15ea0*/  IMAD.MOV.U32 R8, RZ, RZ, R14 ;  /* 0x000000ffff087224 */ /* 0x000fce00078e000e */
[----:B------:R-:W-:Y:S05]  /*15eb0*/  WARPSYNC.COLLECTIVE R15, `(.L_x_10399) ;  /* 0x000000000f087348 */ /* 0x000fea0003c00000 */
[----:B------:R0:W1:Y:S02]  /*15ec0*/  SHFL.IDX P6, R14, R13, R12, R11 ;  /* 0x0000000c0d0e7389 */ /* 0x00006400000c000b */
[----:B01----:R-:W-:Y:S01]  /*15ed0*/  ENDCOLLECTIVE ;  /* 0x000000000000791b */ /* 0x003fe20003800000 */
.L_x_10399:
        /* <DEDUP_REMOVED lines=9> */
[----:B------:R-:W-:-:S03]  /*15f70*/  MOV R5, R14 ;  /* 0x0000000e00057202 */ /* 0x000fc60000000f00 */
[----:B------:R0:W-:Y:S04]  /*15f80*/  LDGSTS.E.BYPASS.LTC128B.128 [R20+0xa400], desc[UR36][R2.64+0x180], !P1 ;  /* 0x0a40018002147fae */ /* 0x0001e8000c901d64 */
[----:B0-----:R-:W-:Y:S05]  /*15f90*/  WARPSYNC.COLLECTIVE R15, `(.L_x_10400) ;  /* 0x000000000f087348 */ /* 0x001fea0003c00000 */
[----:B------:R1:W2:Y:S02]  /*15fa0*/  SHFL.IDX P6, R14, R13, R12, R11 ;  /* 0x0000000c0d0e7389 */ /* 0x0002a400000c000b */
[----:B012---:R-:W-:Y:S01]  /*15fb0*/  ENDCOLLECTIVE ;  /* 0x000000000000791b */ /* 0x007fe20003800000 */
.L_x_10400:
[----:B------:R-:W-:Y:S02]  /*15fc0*/  IMAD.MOV.U32 R13, RZ, RZ, R25 ;  /* 0x000000ffff0d7224 */ /* 0x000fe400078e0019 */
[----:B------:R-:W-:Y:S01]  /*15fd0*/  IMAD.MOV.U32 R12, RZ, RZ, 0x4 ;  /* 0x00000004ff0c7424 */ /* 0x000fe200078e00ff */
[----:B------:R-:W-:-:S13]  /*15fe0*/  IADD3 R2, P0, R14, R0, RZ ;  /* 0x000000000e027210 */ /* 0x000fda0007f1e0ff */
[----:B------:R-:W-:Y:S05]  /*15ff0*/  WARPSYNC.COLLECTIVE R15, `(.L_x_10401) ;  /* 0x000000000f087348 */ /* 0x000fea0003c00000 */
[----:B------:R0:W1:Y:S02]  /*16000*/  SHFL.IDX P6, R14, R13, R12, R11 ;  /* 0x0000000c0d0e7389 */ /* 0x00006400000c000b */
[----:B01----:R-:W-:Y:S01]  /*16010*/  ENDCOLLECTIVE ;  /* 0x000000000000791b */ /* 0x003fe20003800000 */
.L_x_10401:
        /* <DEDUP_REMOVED lines=13> */
.L_x_10402:
[----:B------:R-:W-:Y:S02]  /*160f0*/  IMAD.MOV.U32 R13, RZ, RZ, R25 ;  /* 0x000000ffff0d7224 */ /* 0x000fe400078e0019 */
[----:B------:R-:W-:Y:S01]  /*16100*/  IMAD.MOV.U32 R12, RZ, RZ, 0x5 ;  /* 0x00000005ff0c7424 */ /* 0x000fe200078e00ff */
[----:B------:R-:W-:-:S13]  /*16110*/  IADD3 R2, P0, R14, R0, RZ ;  /* 0x000000000e027210 */ /* 0x000fda0007f1e0ff */
[----:B------:R-:W-:Y:S05]  /*16120*/  WARPSYNC.COLLECTIVE R15, `(.L_x_10403) ;  /* 0x000000000f087348 */ /* 0x000fea0003c00000 */
[----:B------:R0:W1:Y:S02]  /*16130*/  SHFL.IDX P6, R14, R13, R12, R11 ;  /* 0x0000000c0d0e7389 */ /* 0x00006400000c000b */
[----:B01----:R-:W-:Y:S01]  /*16140*/  ENDCOLLECTIVE ;  /* 0x000000000000791b */ /* 0x003fe20003800000 */
.L_x_10403:
        /* <DEDUP_REMOVED lines=13> */
.L_x_10404:
[----:B------:R-:W-:Y:S05]  /*16220*/  BRA `(.L_x_10405) ;  /* 0xffffffb400047947 */ /* 0x000fea000383ffff */
.L_x_10282:
        /* <DEDUP_REMOVED lines=8> */
.L_x_10407:
[----:B------:R-:W-:Y:S05]  /*162b0*/  BSYNC B0 ;  /* 0x0000000000007941 */ /* 0x000fea0003800000 */
.L_x_10406:
        /* <DEDUP_REMOVED lines=9> */
.L_x_10408:
        /* <DEDUP_REMOVED lines=24> */
.L_x_10409:
[----:B------:R-:W-:Y:S01]  /*164d0*/  IMAD.MOV.U32 R12, RZ, RZ, 0x2 ;  /* 0x00000002ff0c7424 */ /* 0x000fe200078e00ff */
[----:B------:R-:W-:-:S05]  /*164e0*/  SEL R14, R14, RZ, P1 ;  /* 0x000000ff0e0e7207 */ /* 0x000fca0000800000 */
[----:B------:R-:W-:-:S04]  /*164f0*/  IMAD.IADD R5, R13, 0x1, R14 ;  /* 0x000000010d057824 */ /* 0x000fc800078e020e */
[----:B------:R-:W-:-:S07]  /*16500*/  IMAD.MOV.U32 R13, RZ, RZ, R5 ;  /* 0x000000ffff0d7224 */ /* 0x000fce00078e0005 */
[----:B------:R-:W-:Y:S05]  /*16510*/  WARPSYNC.COLLECTIVE R15, `(.L_x_10410) ;  /* 0x000000000f087348 */ /* 0x000fea0003c00000 */
[----:B------:R0:W1:Y:S02]  /*16520*/  SHFL.UP P6, R14, R13, R12, R11 ;  /* 0x0400000c0d0e7389 */ /* 0x00006400000c000b */
[----:B01----:R-:W-:Y:S01]  /*16530*/  ENDCOLLECTIVE ;  /* 0x000000000000791b */ /* 0x003fe20003800000 */
.L_x_10410:
[----:B------:R-:W-:Y:S01]  /*16540*/  IMAD.MOV.U32 R12, RZ, RZ, 0x4 ;  /* 0x00000004ff0c7424 */ /* 0x000fe200078e00ff */
[----:B------:R-:W-:-:S05]  /*16550*/  SEL R2, R14, RZ, P2 ;  /* 0x000000ff0e027207 */ /* 0x000fca0001000000 */
[----:B------:R-:W-:-:S04]  /*16560*/  IMAD.IADD R2, R5, 0x1, R2 ;  /* 0x0000000105027824 */ /* 0x000fc800078e0202 */
[----:B------:R-:W-:-:S07]  /*16570*/  IMAD.MOV.U32 R13, RZ, RZ, R2 ;  /* 0x000000ffff0d7224 */ /* 0x000fce00078e0002 */
[----:B------:R-:W-:Y:S05]  /*16580*/  WARPSYNC.COLLECTIVE R15, `(.L_x_10411) ;  /* 0x000000000f087348 */ /* 0x000fea0003c00000 */
[----:B------:R0:W1:Y:S02]  /*16590*/  SHFL.UP P6, R14, R13, R12, R11 ;  /* 0x0400000c0d0e7389 */ /* 0x00006400000c000b */
[----:B01----:R-:W-:Y:S01]  /*165a0*/  ENDCOLLECTIVE ;  /* 0x000000000000791b */ /* 0x003fe20003800000 */
.L_x_10411:
[----:B------:R-:W-:Y:S01]  /*165b0*/  IMAD.MOV.U32 R12, RZ, RZ, 0x8 ;  /* 0x00000008ff0c7424 */ /* 0x000fe200078e00ff */
[----:B------:R-:W-:-:S05]  /*165c0*/  SEL R3, R14, RZ, P3 ;  /* 0x000000ff0e037207 */ /* 0x000fca0001800000 */
[----:B------:R-:W-:-:S04]  /*165d0*/  IMAD.IADD R3, R2, 0x1, R3 ;  /* 0x0000000102037824 */ /* 0x000fc800078e0203 */
[----:B------:R-:W-:-:S07]  /*165e0*/  IMAD.MOV.U32 R13, RZ, RZ, R3 ;  /* 0x000000ffff0d7224 */ /* 0x000fce00078e0003 */
[----:B------:R-:W-:Y:S05]  /*165f0*/  WARPSYNC.COLLECTIVE R15, `(.L_x_10412) ;  /* 0x000000000f087348 */ /* 0x000fea0003c00000 */
[----:B------:R0:W1:Y:S02]  /*16600*/  SHFL.UP P6, R14, R13, R12, R11 ;  /* 0x0400000c0d0e7389 */ /* 0x00006400000c000b */
[----:B01----:R-:W-:Y:S01]  /*16610*/  ENDCOLLECTIVE ;  /* 0x000000000000791b */ /* 0x003fe20003800000 */
.L_x_10412:
[----:B------:R-:W-:Y:S01]  /*16620*/  IMAD.MOV.U32 R12, RZ, RZ, 0x10 ;  /* 0x00000010ff0c7424 */ /* 0x000fe200078e00ff */
[----:B------:R-:W-:-:S05]  /*16630*/  SEL R14, R14, RZ, P4 ;  /* 0x000000ff0e0e7207 */ /* 0x000fca0002000000 */
[----:B------:R-:W-:-:S04]  /*16640*/  IMAD.IADD R5, R3, 0x1, R14 ;  /* 0x0000000103057824 */ /* 0x000fc800078e020e */
[----:B------:R-:W-:-:S07]  /*16650*/  IMAD.MOV.U32 R13, RZ, RZ, R5 ;  /* 0x000000ffff0d7224 */ /* 0x000fce00078e0005 */
[----:B------:R-:W-:Y:S05]  /*16660*/  WARPSYNC.COLLECTIVE R15, `(.L_x_10413) ;  /* 0x000000000f087348 */ /* 0x000fea0003c00000 */
[----:B------:R0:W1:Y:S02]  /*16670*/  SHFL.UP P6, R14, R13, R12, R11 ;  /* 0x0400000c0d0e7389 */ /* 0x00006400000c000b */
[----:B01----:R-:W-:Y:S01]  /*16680*/  ENDCOLLECTIVE ;  /* 0x000000000000791b */ /* 0x003fe20003800000 */
.L_x_10413:
        /* <DEDUP_REMOVED lines=8> */
.L_x_10414:
[----:B------:R-:W-:Y:S05]  /*16710*/  BRA `(.L_x_10415) ;  /* 0xffffffb400607947 */ /* 0x000fea000383ffff */
.L_x_10285:
[----:B------:R-:W-:Y:S01]  /*16720*/  BSSY B0, `(.L_x_10416) ;  /* 0x0000007000007945 */ /* 0x000fe20003800000 */
[----:B------:R-:W-:Y:S02]  /*16730*/  IMAD.MOV.U32 R12, RZ, RZ, 0x1 ;  /* 0x00000001ff0c7424 */ /* 0x000fe400078e00ff */
[----:B------:R-:W-:Y:S02]  /*16740*/  IMAD.MOV.U32 R11, RZ, RZ, RZ ;  /* 0x000000ffff0b7224 */ /* 0x000fe400078e00ff */
[----:B------:R-:W-:-:S07]  /*16750*/  IMAD.MOV.U32 R15, RZ, RZ, -0x1 ;  /* 0xffffffffff0f7424 */ /* 0x000fce00078e00ff */
[----:B-12---:R-:W-:Y:S05]  /*16760*/  WARPSYNC.COLLECTIVE R15, `(.L_x_10417) ;  /* 0x000000000f087348 */ /* 0x006fea0003c00000 */
[----:B------:R0:W3:Y:S02]  /*16770*/  SHFL.UP P6, R14, R13, R12, R11 ;  /* 0x0400000c0d0e7389 */ /* 0x0000e400000c000b */
[----:B0123--:R-:W-:Y:S01]  /*16780*/  ENDCOLLECTIVE ;  /* 0x000000000000791b */ /* 0x00ffe20003800000 */
.L_x_10417:
[----:B------:R-:W-:Y:S05]  /*16790*/  BSYNC B0 ;  /* 0x0000000000007941 */ /* 0x000fea0003800000 */
.L_x_10416:
        /* <DEDUP_REMOVED lines=8> */
.L_x_10418:
[----:B------:R-:W-:Y:S01]  /*16820*/  IMAD.MOV.U32 R12, RZ, RZ, 0x4 ;  /* 0x00000004ff0c7424 */ /* 0x000fe200078e00ff */
[----:B------:R-:W-:-:S05]  /*16830*/  SEL R2, R14, RZ, P2 ;  /* 0x000000ff0e027207 */ /* 0x000fca0001000000 */
[----:B------:R-:W-:-:S04]  /*16840*/  IMAD.IADD R2, R13, 0x1, R2 ;  /* 0x000000010d027824 */ /* 0x000fc800078e0202 */
[----:B------:R-:W-:-:S07]  /*16850*/  IMAD.MOV.U32 R13, RZ, RZ, R2 ;  /* 0x000000ffff0d7224 */ /* 0x000fce00078e0002 */
[----:B------:R-:W-:Y:S05]  /*16860*/  WARPSYNC.COLLECTIVE R15, `(.L_x_10419) ;  /* 0x000000000f087348 */ /* 0x000fea0003c00000 */
[----:B------:R0:W1:Y:S02]  /*16870*/  SHFL.UP P6, R14, R13, R12, R11 ;  /* 0x0400000c0d0e7389 */ /* 0x00006400000c000b */
[----:B01----:R-:W-:Y:S01]  /*16880*/  ENDCOLLECTIVE ;  /* 0x000000000000791b */ /* 0x003fe20003800000 */
.L_x_10419:
[----:B------:R-:W-:Y:S01]  /*16890*/  IMAD.MOV.U32 R12, RZ, RZ, 0x8 ;  /* 0x00000008ff0c7424 */ /* 0x000fe200078e00ff */
[----:B------:R-:W-:-:S05]  /*168a0*/  SEL R3, R14, RZ, P3 ;  /* 0x000000ff0e037207 */ /* 0x000fca0001800000 */
[----:B------:R-:W-:-:S04]  /*168b0*/  IMAD.IADD R3, R2, 0x1, R3 ;  /* 0x0000000102037824 */ /* 0x000fc800078e0203 */
[----:B------:R-:W-:-:S07]  /*168c0*/  IMAD.MOV.U32 R13, RZ, RZ, R3 ;  /* 0x000000ffff0d7224 */ /* 0x000fce00078e0003 */
[----:B------:R-:W-:Y:S05]  /*168d0*/  WARPSYNC.COLLECTIVE R15, `(.L_x_10420) ;  /* 0x000000000f087348 */ /* 0x000fea0003c00000 */
[----:B------:R0:W1:Y:S02]  /*168e0*/  SHFL.UP P6, R14, R13, R12, R11 ;  /* 0x0400000c0d0e7389 */ /* 0x00006400000c000b */
[----:B01----:R-:W-:Y:S01]  /*168f0*/  ENDCOLLECTIVE ;  /* 0x000000000000791b */ /* 0x003fe20003800000 */
.L_x_10420:
[----:B------:R-:W-:Y:S01]  /*16900*/  IMAD.MOV.U32 R12, RZ, RZ, 0x10 ;  /* 0x00000010ff0c7424 */ /* 0x000fe200078e00ff */
[----:B------:R-:W-:-:S05]  /*16910*/  SEL R14, R14, RZ, P4 ;  /* 0x000000ff0e0e7207 */ /* 0x000fca0002000000 */
[----:B------:R-:W-:-:S04]  /*16920*/  IMAD.IADD R5, R3, 0x1, R14 ;  /* 0x0000000103057824 */ /* 0x000fc800078e020e */
[----:B------:R-:W-:-:S07]  /*16930*/  IMAD.MOV.U32 R13, RZ, RZ, R5 ;  /* 0x000000ffff0d7224 */ /* 0x000fce00078e0005 */
[----:B------:R-:W-:Y:S05]  /*16940*/  WARPSYNC.COLLECTIVE R15, `(.L_x_10421) ;  /* 0x000000000f087348 */ /* 0x000fea0003c00000 */
[----:B------:R0:W1:Y:S02]  /*16950*/  SHFL.UP P6, R14, R13, R12, R11 ;  /* 0x0400000c0d0e7389 */ /* 0x00006400000c000b */
[----:B01----:R-:W-:Y:S01]  /*16960*/  ENDCOLLECTIVE ;  /* 0x000000000000791b */ /* 0x003fe20003800000 */
.L_x_10421:
        /* <DEDUP_REMOVED lines=8> */
.L_x_10422:
[----:B------:R-:W-:Y:S05]  /*169f0*/  BRA `(.L_x_10423) ;  /* 0xffffffb4004c7947 */ /* 0x000fea000383ffff */
.L_x_10287:
[----:B------:R-:W-:Y:S01]  /*16a00*/  BSSY B0, `(.L_x_10424) ;  /* 0x0000006000007945 */ /* 0x000fe20003800000 */
[----:B------:R-:W-:Y:S01]  /*16a10*/  PLOP3.LUT P6, PT, P6, PT, PT, 0x8, 0x0 ;  /* 0x000000000000781c */ /* 0x000fe200037ce170 */
[----:B------:R-:W-:-:S12]  /*16a20*/  IMAD.MOV.U32 R15, RZ, RZ, -0x1 ;  /* 0xffffffffff0f7424 */ /* 0x000fd800078e00ff */
[----:B012---:R-:W-:Y:S05]  /*16a30*/  WARPSYNC.COLLECTIVE R15, `(.L_x_10425) ;  /* 0x000000000f087348 */ /* 0x007fea0003c00000 */
[----:B------:R-:W-:Y:S01]  /*16a40*/  VOTE.ANY R14, PT, P6 ;  /* 0x00000000000e7806 */ /* 0x000fe200030e0100 */
[----:B012---:R-:W-:Y:S06]  /*16a50*/  ENDCOLLECTIVE ;  /* 0x000000000000791b */ /* 0x007fec0003800000 */
.L_x_10425:
[----:B------:R-:W-:Y:S05]  /*16a60*/  BSYNC B0 ;  /* 0x0000000000007941 */ /* 0x000fea0003800000 */
.L_x_10424:
        /* <DEDUP_REMOVED lines=9> */
.L_x_10426:
[----:B------:R-:W-:Y:S02]  /*16b00*/  IMAD.MOV.U32 R13, RZ, RZ, R4 ;  /* 0x000000ffff0d7224 */ /* 0x000fe400078e0004 */
[----:B------:R-:W-:-:S07]  /*16b10*/  IMAD.MOV.U32 R7, RZ, RZ, R14 ;  /* 0x000000ffff077224 */ /* 0x000fce00078e000e */
[----:B------:R-:W-:Y:S05]  /*16b20*/  WARPSYNC.COLLECTIVE R15, `(.L_x_10427) ;  /* 0x000000000f087348 */ /* 0x000fea0003c00000 */
[----:B------:R0:W1:Y:S02]  /*16b30*/  SHFL.IDX P6, R14, R13, R12, R11 ;  /* 0x0000000c0d0e7389 */ /* 0x00006400000c000b */
[----:B01----:R-:W-:Y:S01]  /*16b40*/  ENDCOLLECTIVE ;  /* 0x000000000000791b */ /* 0x003fe20003800000 */
.L_x_10427:
[----:B------:R-:W-:Y:S01]  /*16b50*/  IMAD.MOV.U32 R4, RZ, RZ, R14 ;  /* 0x000000ffff047224 */ /* 0x000fe200078e000e */
[----:B------:R-:W-:Y:S06]  /*16b60*/  BRA `(.L_x_10428) ;  /* 0xffffffb4002c7947 */ /* 0x000fec000383ffff */
.L_x_10289:
[----:B------:R-:W-:Y:S01]  /*16b70*/  BSSY B0, `(.L_x_10429) ;  /* 0x0000007000007945 */ /* 0x000fe20003800000 */
[----:B------:R-:W-:Y:S02]  /*16b80*/  IMAD.MOV.U32 R13, RZ, RZ, R2 ;  /* 0x000000ffff0d7224 */ /* 0x000fe400078e0002 */
[----:B------:R-:W-:Y:S02]  /*16b90*/  IMAD.MOV.U32 R11, RZ, RZ, 0x1f ;  /* 0x0000001fff0b7424 */ /* 0x000fe400078e00ff */
[----:B------:R-:W-:-:S07]  /*16ba0*/  IMAD.MOV.U32 R15, RZ, RZ, -0x1 ;  /* 0xffffffffff0f7424 */ /* 0x000fce00078e00ff */
[----:B01234-:R-:W-:Y:S05]  /*16bb0*/  WARPSYNC.COLLECTIVE R15, `(.L_x_10430) ;  /* 0x000000000f087348 */ /* 0x01ffea0003c00000 */
[----:B------:R0:W0:Y:S02]  /*16bc0*/  SHFL.IDX P6, R14, R13, R12, R11 ;  /* 0x0000000c0d0e7389 */ /* 0x00002400000c000b */
[----:B01234-:R-:W-:Y:S01]  /*16bd0*/  ENDCOLLECTIVE ;  /* 0x000000000000791b */ /* 0x01ffe20003800000 */
.L_x_10430:
[----:B------:R-:W-:Y:S05]  /*16be0*/  BSYNC B0 ;  /* 0x0000000000007941 */ /* 0x000fea0003800000 */
.L_x_10429:
[----:B------:R-:W-:Y:S01]  /*16bf0*/  IMAD.MOV.U32 R6, RZ, RZ, R14 ;  /* 0x000000ffff067224 */ /* 0x000fe200078e000e */
[----:B------:R-:W-:Y:S06]  /*16c00*/  BRA `(.L_x_10288) ;  /* 0xffffffb4001c7947 */ /* 0x000fec000383ffff */
.L_x_10293:
[----:B-1----:R1:W3:Y:S02]  /*16c10*/  SYNCS.PHASECHK.TRANS64.TRYWAIT P0, [R5+URZ+0x32420], R0 ;  /* 0x03242000050075a7 */ /* 0x0022e4000800017f */
[----:B---3--:R-:W-:Y:S05]  /*16c20*/  @!P0 NANOSLEEP.SYNCS 0x989680 ;  /* 0x009896800000895d */ /* 0x008fea0003900000 */
[----:B------:R-:W3:Y:S02]  /*16c30*/  @!P0 SYNCS.PHASECHK.TRANS64 P0, [R5+URZ+0x32420], R0 ;  /* 0x03242000050085a7 */ /* 0x000ee4000800007f */
[----:B---3--:R-:W-:Y:S05]  /*16c40*/  @!P0 BRA `(.L_x_10293) ;  /* 0xfffffffc00f08947 */ /* 0x008fea000383ffff */
[----:B------:R-:W-:Y:S05]  /*16c50*/  BRA `(.L_x_10431) ;  /* 0xffffffb800747947 */ /* 0x000fea000383ffff */
.L_x_10294:
[----:B------:R-:W3:Y:S01]  /*16c60*/  S2R R2, SR_TID.X ;  /* 0x0000000000027919 */ /* 0x000ee20000002100 */
[----:B------:R-:W-:Y:S01]  /*16c70*/  BSSY B0, `(.L_x_10432) ;  /* 0x000000a000007945 */ /* 0x000fe20003800000 */
[----:B------:R-:W-:Y:S02]  /*16c80*/  IMAD.MOV.U32 R12, RZ, RZ, RZ ;  /* 0x000000ffff0c7224 */ /* 0x000fe400078e00ff */
[----:B------:R-:W-:Y:S02]  /*16c90*/  IMAD.MOV.U32 R11, RZ, RZ, 0x1f ;  /* 0x0000001fff0b7424 */ /* 0x000fe400078e00ff */
[----:B------:R-:W-:Y:S01]  /*16ca0*/  IMAD.MOV.U32 R15, RZ, RZ, -0x1 ;  /* 0xffffffffff0f7424 */ /* 0x000fe200078e00ff */
[----:B---3--:R-:W-:-:S04]  /*16cb0*/  SHF.R.U32.HI R2, RZ, 0x5, R2 ;  /* 0x00000005ff027819 */ /* 0x008fc80000011602 */
[----:B------:R-:W-:-:S05]  /*16cc0*/  LOP3.LUT R2, R2, 0x3, RZ, 0xc0, !PT ;  /* 0x0000000302027812 */ /* 0x000fca00078ec0ff */
[----:B------:R-:W-:-:S07]  /*16cd0*/  IMAD.MOV.U32 R13, RZ, RZ, R2 ;  /* 0x000000ffff0d7224 */ /* 0x000fce00078e0002 */
[----:B012-4-:R-:W-:Y:S05]  /*16ce0*/  WARPSYNC.COLLECTIVE R15, `(.L_x_10433) ;  /* 0x000000000f087348 */ /* 0x017fea0003c00000 */
[----:B------:R3:W0:Y:S02]  /*16cf0*/  SHFL.IDX P6, R14, R13, R12, R11 ;  /* 0x0000000c0d0e7389 */ /* 0x00062400000c000b */
[----:B01234-:R-:W-:Y:S01]  /*16d00*/  ENDCOLLECTIVE ;  /* 0x000000000000791b */ /* 0x01ffe20003800000 */
.L_x_10433:
[----:B------:R-:W-:Y:S05]  /*16d10*/  BSYNC B0 ;  /* 0x0000000000007941 */ /* 0x000fea0003800000 */
.L_x_10432:
[----:B------:R-:W-:Y:S05]  /*16d20*/  BRA `(.L_x_10434) ;  /* 0xffffffb8005c7947 */ /* 0x000fea000383ffff */
.L_x_10297:
[----:B------:R-:W-:Y:S01]  /*16d30*/  BSSY B1, `(.L_x_10435) ;  /* 0x0000006000017945 */ /* 0x000fe20003800000 */
[----:B------:R-:W-:-:S07]  /*16d40*/  IMAD.MOV.U32 R15, RZ, RZ, -0x1 ;  /* 0xffffffffff0f7424 */ /* 0x000fce00078e00ff */
[----:B012-4-:R-:W-:Y:S05]  /*16d50*/  WARPSYNC.COLLECTIVE R15, `(.L_x_10436) ;  /* 0x000000000f0c7348 */ /* 0x017fea0003c00000 */
[----:B------:R-:W-:Y:S02]  /*16d60*/  ELECT P6, UR62, PT ;  /* 0x00000000003e782f */ /* 0x000fe400038c0000 */
[----:B------:R-:W-:Y:S01]  /*16d70*/  MOV R14, UR62 ;  /* 0x0000003e000e7c02 */ /* 0x000fe20008000f00 */
[----:B012-4-:R-:W-:Y:S10]  /*16d80*/  ENDCOLLECTIVE ;  /* 0x000000000000791b */ /* 0x017ff40003800000 */
.L_x_10436:
[----:B------:R-:W-:Y:S05]  /*16d90*/  BSYNC B1 ;  /* 0x0000000000017941 */ /* 0x000fea0003800000 */
.L_x_10435:
[----:B------:R-:W-:Y:S05]  /*16da0*/  BRA `(.L_x_10437) ;  /* 0xffffffb800547947 */ /* 0x000fea000383ffff */
.L_x_10299:
[----:B-1----:R1:W3:Y:S02]  /*16db0*/  SYNCS.PHASECHK.TRANS64.TRYWAIT P1, [R3+URZ+0x32440], R2 ;  /* 0x03244002030075a7 */ /* 0x0022e4000802017f */
[----:B---3--:R-:W-:Y:S05]  /*16dc0*/  @!P1 NANOSLEEP.SYNCS 0x989680 ;  /* 0x009896800000995d */ /* 0x008fea0003900000 */
[----:B------:R-:W3:Y:S02]  /*16dd0*/  @!P1 SYNCS.PHASECHK.TRANS64 P1, [R3+URZ+0x32440], R2 ;  /* 0x03244002030095a7 */ /* 0x000ee4000802007f */
[----:B---3--:R-:W-:Y:S05]  /*16de0*/  @!P1 BRA `(.L_x_10299) ;  /* 0xfffffffc00f09947 */ /* 0x008fea000383ffff */
[----:B------:R-:W-:Y:S05]  /*16df0*/  BRA `(.L_x_10438) ;  /* 0xffffffb8007c7947 */ /* 0x000fea000383ffff */
.L_x_10301:
[----:B---3--:R3:W0:Y:S02]  /*16e00*/  SYNCS.PHASECHK.TRANS64.TRYWAIT P1, [R5+URZ+0x32440], R0 ;  /* 0x03244000050075a7 */ /* 0x008624000802017f */
[----:B0-----:R-:W-:Y:S05]  /*16e10*/  @!P1 NANOSLEEP.SYNCS 0x989680 ;  /* 0x009896800000995d */ /* 0x001fea0003900000 */
[----:B------:R-:W0:Y:S02]  /*16e20*/  @!P1 SYNCS.PHASECHK.TRANS64 P1, [R5+URZ+0x32440], R0 ;  /* 0x03244000050095a7 */ /* 0x000e24000802007f */
[----:B0-----:R-:W-:Y:S05]  /*16e30*/  @!P1 BRA `(.L_x_10301) ;  /* 0xfffffffc00f09947 */ /* 0x001fea000383ffff */
[----:B------:R-:W-:Y:S05]  /*16e40*/  BRA `(.L_x_10439) ;  /* 0xffffffb800887947 */ /* 0x000fea000383ffff */
.L_x_10303:
[----:B------:R0:W0:Y:S02]  /*16e50*/  SYNCS.PHASECHK.TRANS64.TRYWAIT P1, [R3+URZ+0x32460], R2 ;  /* 0x03246002030075a7 */ /* 0x000024000802017f */
[----:B0-----:R-:W-:Y:S05]  /*16e60*/  @!P1 NANOSLEEP.SYNCS 0x989680 ;  /* 0x009896800000995d */ /* 0x001fea0003900000 */
[----:B------:R-:W0:Y:S02]  /*16e70*/  @!P1 SYNCS.PHASECHK.TRANS64 P1, [R3+URZ+0x32460], R2 ;  /* 0x03246002030095a7 */ /* 0x000e24000802007f */
[----:B0-----:R-:W-:Y:S05]  /*16e80*/  @!P1 BRA `(.L_x_10303) ;  /* 0xfffffffc00f09947 */ /* 0x001fea000383ffff */
[----:B------:R-:W-:Y:S05]  /*16e90*/  BRA `(.L_x_10440) ;  /* 0xffffffb800847947 */ /* 0x000fea000383ffff */
.L_x_10441:
        /* <DEDUP_REMOVED lines=14> */
.L_x_15766:


//--------------------- .text._ZN7cutlass13device_kernelIN5flash11enable_sm90INS1_16FlashAttnFwdSm90INS1_25CollectiveMainloopFwdSm90ILi2EN4cute5tupleIJNS5_1CILi1EEES8_S8_EEENS6_IJNS7_ILi128EEENS7_ILi96EEENS7_ILi64EEEEEELi256ENS_6half_tEfNS_4arch4Sm90ELb0ELb0ELb1ELb1ELb1ELb1ELb1ELb1ELb0ELb1ELb1ELb0EEENS1_21CollectiveEpilogueFwdINS6_IJSA_NS7_ILi256EEESB_EEES9_SE_SG_Li256ELb1ELb1ELb1ELb0EEENS1_36VarlenDynamicPersistentTileSchedulerILi128ELi96ELi256ELi128ELb1ELb1ELb1ELb0ELb1ELb1EEEEEEEEEvNT_6ParamsE --------------------------
	.section	.text._ZN7cutlass13device_kernelIN5flash11enable_sm90INS1_16FlashAttnFwdSm90INS1_25CollectiveMainloopFwdSm90ILi2EN4cute5tupleIJNS5_1CILi1EEES8_S8_EEENS6_IJNS7_ILi128EEENS7_ILi96EEENS7_ILi64EEEEEELi256ENS_6half_tEfNS_4arch4Sm90ELb0ELb0ELb1ELb1ELb1ELb1ELb1ELb1ELb0ELb1ELb1ELb0EEENS1_21CollectiveEpilogueFwdINS6_IJSA_NS7_ILi256EEESB_EEES9_SE_SG_Li256ELb1ELb1ELb1ELb0EEENS1_36VarlenDynamicPersistentTileSchedulerILi128ELi96ELi256ELi128ELb1ELb1ELb1ELb0ELb1ELb1EEEEEEEEEvNT_6ParamsE,"ax",@progbits
	.align	128
.text._ZN7cutlass13device_kernelIN5flash11enable_sm90INS1_16FlashAttnFwdSm90INS1_25CollectiveMainloopFwdSm90ILi2EN4cute5tupleIJNS5_1CILi1EEES8_S8_EEENS6_IJNS7_ILi128EEENS7_ILi96EEENS7_ILi64EEEEEELi256ENS_6half_tEfNS_4arch4Sm90ELb0ELb0ELb1ELb1ELb1ELb1ELb1ELb1ELb0ELb1ELb1ELb0EEENS1_21CollectiveEpilogueFwdINS6_IJSA_NS7_ILi256EEESB_EEES9_SE_SG_Li256ELb1ELb1ELb1ELb0EEENS1_36VarlenDynamicPersistentTileSchedulerILi128ELi96ELi256ELi128ELb1ELb1ELb1ELb0ELb1ELb1EEEEEEEEEvNT_6ParamsE:
        .type           _ZN7cutlass13device_kernelIN5flash11enable_sm90INS1_16FlashAttnFwdSm90INS1_25CollectiveMainloopFwdSm90ILi2EN4cute5tupleIJNS5_1CILi1EEES8_S8_EEENS6_IJNS7_ILi128EEENS7_ILi96EEENS7_ILi64EEEEEELi256ENS_6half_tEfNS_4arch4Sm90ELb0ELb0ELb1ELb1ELb1ELb1ELb1ELb1ELb0ELb1ELb1ELb0EEENS1_21CollectiveEpilogueFwdINS6_IJSA_NS7_ILi256EEESB_EEES9_SE_SG_Li256ELb1ELb1ELb1ELb0EEENS1_36VarlenDynamicPersistentTileSchedulerILi128ELi96ELi256ELi128ELb1ELb1ELb1ELb0ELb1ELb1EEEEEEEEEvNT_6ParamsE,@function
        .size           _ZN7cutlass13device_kernelIN5flash11enable_sm90INS1_16FlashAttnFwdSm90INS1_25CollectiveMainloopFwdSm90ILi2EN4cute5tupleIJNS5_1CILi1EEES8_S8_EEENS6_IJNS7_ILi128EEENS7_ILi96EEENS7_ILi64EEEEEELi256ENS_6half_tEfNS_4arch4Sm90ELb0ELb0ELb1ELb1ELb1ELb1ELb1ELb1ELb0ELb1ELb1ELb0EEENS1_21CollectiveEpilogueFwdINS6_IJSA_NS7_ILi256EEESB_EEES9_SE_SG_Li256ELb1ELb1ELb1ELb0EEENS1_36VarlenDynamicPersistentTileSchedulerILi128ELi96ELi256ELi128ELb1ELb1ELb1ELb0ELb1ELb1EEEEEEEEEvNT_6ParamsE,(.L_x_15767 - _ZN7cutlass13device_kernelIN5flash11enable_sm90INS1_16FlashAttnFwdSm90INS1_25CollectiveMainloopFwdSm90ILi2EN4cute5tupleIJNS5_1CILi1EEES8_S8_EEENS6_IJNS7_ILi128EEENS7_ILi96EEENS7_ILi64EEEEEELi256ENS_6half_tEfNS_4arch4Sm90ELb0ELb0ELb1ELb1ELb1ELb1ELb1ELb1ELb0ELb1ELb1ELb0EEENS1_21CollectiveEpilogueFwdINS6_IJSA_NS7_ILi256EEESB_EEES9_SE_SG_Li256ELb1ELb1ELb1ELb0EEENS1_36VarlenDynamicPersistentTileSchedulerILi128ELi96ELi256ELi128ELb1ELb1ELb1ELb0ELb1ELb1EEEEEEEEEvNT_6ParamsE)
        .other          _ZN7cutlass13device_kernelIN5flash11enable_sm90INS1_16FlashAttnFwdSm90INS1_25CollectiveMainloopFwdSm90ILi2EN4cute5tupleIJNS5_1CILi1EEES8_S8_EEENS6_IJNS7_ILi128EEENS7_ILi96EEENS7_ILi64EEEEEELi256ENS_6half_tEfNS_4arch4Sm90ELb0ELb0ELb1ELb1ELb1ELb1ELb1ELb1ELb0ELb1ELb1ELb0EEENS1_21CollectiveEpilogueFwdINS6_IJSA_NS7_ILi256EEESB_EEES9_SE_SG_Li256ELb1ELb1ELb1ELb0EEENS1_36VarlenDynamicPersistentTileSchedulerILi128ELi96ELi256ELi128ELb1ELb1ELb1ELb0ELb1ELb1EEEEEEEEEvNT_6ParamsE,@"STO_CUDA_ENTRY STV_DEFAULT"
_ZN7cutlass13device_kernelIN5flash11enable_sm90INS1_16FlashAttnFwdSm90INS1_25CollectiveMainloopFwdSm90ILi2EN4cute5tupleIJNS5_1CILi1EEES8_S8_EEENS6_IJNS7_ILi128EEENS7_ILi96EEENS7_ILi64EEEEEELi256ENS_6half_tEfNS_4arch4Sm90ELb0ELb0ELb1ELb1ELb1ELb1ELb1ELb1ELb0ELb1ELb1ELb0EEENS1_21CollectiveEpilogueFwdINS6_IJSA_NS7_ILi256EEESB_EEES9_SE_SG_Li256ELb1ELb1ELb1ELb0EEENS1_36VarlenDynamicPersistentTileSchedulerILi128ELi96ELi256ELi128ELb1ELb1ELb1ELb0ELb1ELb1EEEEEEEEEvNT_6ParamsE:
        /* <DEDUP_REMOVED lines=17> */
.L_x_10443:
[----:B------:R-:W-:Y:S05]  /*0110*/  BSYNC B0 ;  /* 0x0000000000007941 */ /* 0x000fea0003800000 */
.L_x_10442:
[----:B------:R-:W-:Y:S01]  /*0120*/  VOTEU.ANY UP0, P0 ;  /* 0x00000000003f7886 */ /* 0x000fe20000000100 */
[----:B------:R-:W0:Y:S01]  /*0130*/  SHFL.IDX PT, R3, R2, RZ, 0x1f ;  /* 0x00001fff02037589 */ /* 0x000e2200000e0000 */
[----:B------:R-:W-:Y:S01]  /*0140*/  UMOV UR4, 0x80 ;  /* 0x0000008000047882 */ /* 0x000fe20000000000 */
[----:B------:R-:W-:Y:S01]  /*0150*/  UMOV UR7, 0x100 ;  /* 0x0000010000077882 */ /* 0x000fe20000000000 */
[----:B------:R-:W-:Y:S01]  /*0160*/  VOTEU.ANY UP1, P0 ;  /* 0x00000000003f7886 */ /* 0x000fe20000020100 */
[----:B------:R-:W1:Y:S01]  /*0170*/  @UP0 S2UR UR8, SR_CgaCtaId ;  /* 0x00000000000809c3 */ /* 0x000e620000008800 */
[----:B------:R-:W-:Y:S01]  /*0180*/  @UP0 UMOV UR6, 0x400 ;  /* 0x0000040000060882 */ /* 0x000fe20000000000 */
[----:B------:R-:W-:-:S04]  /*0190*/  @UP0 UIADD3 UR4, -UR4, 0x100000, URZ ;  /* 0x0010000004040890 */ /* 0x000fc8000fffe13f */
[----:B------:R-:W-:Y:S02]  /*01a0*/  @UP0 USHF.L.U32 UR5, UR4, 0xb, URZ ;  /* 0x0000000b04050899 */ /* 0x000fe4000800063f */
[----:B------:R-:W-:Y:S01]  /*01b0*/  @UP0 USHF.L.U32 UR4, UR4, 0x1, URZ ;  /* 0x0000000104040899 */ /* 0x000fe2000800063f */
[----:B------:R-:W-:Y:S01]  /*01c0*/  SHF.R.U32.HI R4, RZ, 0x7, R0 ;  /* 0x00000007ff047819 */ /* 0x000fe20000011600 */
[----:B------:R-:W-:Y:S01]  /*01d0*/  VOTEU.ANY UP2, P0 ;  /* 0x00000000003f7886 */ /* 0x000fe20000040100 */
[----:B0-----:R-:W-:-:S03]  /*01e0*/  ISETP.NE.AND P1, PT, R3, RZ, PT ;  /* 0x000000ff0300720c */ /* 0x001fc60003f25270 */
[----:B------:R0:W2:Y:S01]  /*01f0*/  SHFL.IDX PT, R3, R4, RZ, 0x1f ;  /* 0x00001fff04037589 */ /* 0x0000a200000e0000 */
[----:B-1----:R-:W-:Y:S02]  /*0200*/  @UP0 ULEA UR8, UR8, UR6, 0x18 ;  /* 0x0000000608080291 */ /* 0x002fe4000f8ec03f */
[----:B------:R-:W-:-:S04]  /*0210*/  @UP0 UIADD3 UR6, -UR7, 0x100000, URZ ;  /* 0x0010000007060890 */ /* 0x000fc8000fffe13f */
[----:B------:R-:W-:Y:S02]  /*0220*/  @UP0 USHF.L.U32 UR7, UR6, 0xb, URZ ;  /* 0x0000000b06070899 */ /* 0x000fe4000800063f */
[----:B------:R-:W-:Y:S01]  /*0230*/  @UP0 USHF.L.U32 UR6, UR6, 0x1, URZ ;  /* 0x0000000106060899 */ /* 0x000fe2000800063f */
[----:B------:R-:W-:Y:S01]  /*0240*/  VOTEU.ANY UP0, P0 ;  /* 0x00000000003f7886 */ /* 0x000fe20000000100 */
[----:B------:R-:W1:Y:S04]  /*0250*/  FENCE.VIEW.ASYNC.S ;  /* 0x00000000000073c6 */ /* 0x000e680000000000 */
[----:B-1----:R0:W1:Y:S01]  /*0260*/  @UP0 SYNCS.EXCH.64 URZ, [UR8+0x32400], UR4 ;  /* 0x03240004083f05b2 */ /* 0x0020620008000100 */
[----:B------:R0:W3:Y:S05]  /*0270*/  @UP1 SYNCS.EXCH.64 URZ, [UR8+0x32410], UR4 ;  /* 0x03241004083f15b2 */ /* 0x0000ea0008000100 */
[----:B------:R0:W4:Y:S02]  /*0280*/  @UP2 SYNCS.EXCH.64 URZ, [UR8+0x32420], UR6 ;  /* 0x03242006083f25b2 */ /* 0x0001240008000100 */
        /* <DEDUP_REMOVED lines=19> */
.L_x_10444:
        /* <DEDUP_REMOVED lines=22> */
.L_x_10445:
        /* <DEDUP_REMOVED lines=18> */
.L_x_10446:
        /* <DEDUP_REMOVED lines=22> */
.L_x_10447:
        /* <DEDUP_REMOVED lines=22> */
.L_x_10448:
[----:B--2---:R-:W-:Y:S01]  /*0900*/  ISETP.NE.AND P0, PT, R3, RZ, PT ;  /* 0x000000ff0300720c */ /* 0x004fe20003f05270 */
[----:B------:R-:W-:Y:S01]  /*0910*/  IMAD.MOV.U32 R3, RZ, RZ, 0x1 ;  /* 0x00000001ff037424 */ /* 0x000fe200078e00ff */
[----:B------:R-:W-:Y:S01]  /*0920*/  NOP ;  /* 0x0000000000007918 */ /* 0x000fe20000000000 */
[----:B------:R-:W-:Y:S01]  /*0930*/  ULDC.64 UR60, c[0x0][0x208] ;  /* 0x00008200003c7ab9 */ /* 0x000fe20000000a00 */
[----:B------:R-:W-:Y:S02]  /*0940*/  BSSY B9, `(.L_x_10449) ;  /* 0x0001c2b000097945 */ /* 0x000fe40003800000 */
[----:B------:R-:W-:-:S05]  /*0950*/  SEL R3, R3, 0x2, !P0 ;  /* 0x0000000203037807 */ /* 0x000fca0004000000 */
[----:B------:R2:W-:Y:S01]  /*0960*/  STL [R1+0x8], R3 ;  /* 0x0000080301007387 */ /* 0x0005e20000100800 */
[----:B01-34-:R-:W-:Y:S06]  /*0970*/  BAR.SYNC.DEFER_BLOCKING 0x0 ;  /* 0x0000000000007b1d */ /* 0x01bfec0000010000 */
[----:B------:R-:W-:Y:S05]  /*0980*/  @!P0 BRA `(.L_x_10450) ;  /* 0x0000014400a08947 */ /* 0x000fea0003800000 */
.L_x_10451:
[----:B------:R-:W-:-:S08]  /*0990*/  NOP ;  /* 0x0000000000007918 */ /* 0x000fd00000000000 */
[----:B------:R-:W0:Y:S02]  /*09a0*/  USETMAXREG.TRY_ALLOC.CTAPOOL UP0, 0xe8 ;  /* 0x000000e8000079c8 */ /* 0x000e240008000600 */
[----:B0-----:R-:W-:-:S13]  /*09b0*/  PLOP3.LUT P0, PT, PT, PT, UP0, 0x80, 0x0 ;  /* 0x000000000000781c */ /* 0x001fda0003f0f008 */
[----:B------:R-:W-:Y:S05]  /*09c0*/  @!P0 BRA `(.L_x_10451) ;  /* 0xfffffffc00f08947 */ /* 0x000fea000383ffff */
[----:B------:R-:W3:Y:S01]  /*09d0*/  LDL.LU R2, [R1] ;  /* 0x0000000001027983 */ /* 0x000ee20000300800 */
[----:B------:R-:W-:Y:S01]  /*09e0*/  SHF.R.U32.HI R4, RZ, 0x7, R0 ;  /* 0x00000007ff047819 */ /* 0x000fe20000011600 */
[----:B------:R-:W-:Y:S01]  /*09f0*/  ULDC UR4, c[0x0][0xd3c] ;  /* 0x00034f0000047ab9 */ /* 0x000fe20000000800 */
[----:B--2---:R-:W0:Y:S01]  /*0a00*/  S2R R3, SR_CgaCtaId ;  /* 0x0000000000037919 */ /* 0x004e220000008800 */
        /* <DEDUP_REMOVED lines=8> */
[----:B---3--:R-:W-:-:S04]  /*0a90*/  LOP3.LUT R2, R2, 0xfffffffb, RZ, 0xc0, !PT ;  /* 0xfffffffb02027812 */ /* 0x008fc800078ec0ff */
[----:B------:R-:W-:-:S05]  /*0aa0*/  @P0 LOP3.LUT R2, R2, 0x4, RZ, 0xfc, !PT ;  /* 0x0000000402020812 */ /* 0x000fca00078efcff */
[----:B------:R1:W-:Y:S01]  /*0ab0*/  STL [R1], R2 ;  /* 0x0000000201007387 */ /* 0x0003e20000100800 */
[----:B0-----:R-:W-:-:S13]  /*0ac0*/  ISETP.GE.AND P0, PT, R51, UR4, PT ;  /* 0x0000000433007c0c */ /* 0x001fda000bf06270 */
[----:B-1----:R-:W-:Y:S05]  /*0ad0*/  @P0 BRA `(.L_x_10452) ;  /* 0x000001c000440947 */ /* 0x002fea0003800000 */
[----:B------:R-:W2:Y:S01]  /*0ae0*/  LDL.LU R14, [R1+0x8] ;  /* 0x00000800010e7983 */ /* 0x000ea20000300800 */
[----:B------:R-:W-:Y:S02]  /*0af0*/  VIADD R0, R0, 0xffffff80 ;  /* 0xffffff8000007836 */ /* 0x000fe40000000000 */
[----:B------:R-:W-:Y:S02]  /*0b00*/  IMAD.MOV.U32 R18, RZ, RZ, RZ ;  /* 0x000000ffff127224 */ /* 0x000fe400078e00ff */
[----:B------:R-:W-:Y:S01]  /*0b10*/  IMAD.MOV.U32 R204, RZ, RZ, RZ ;  /* 0x000000ffffcc7224 */ /* 0x000fe200078e00ff */
[----:B------:R-:W-:Y:S01]  /*0b20*/  SHF.R.S32.HI R3, RZ, 0x1f, R0 ;  /* 0x0000001fff037819 */ /* 0x000fe20000011400 */
[----:B------:R-:W-:Y:S02]  /*0b30*/  IMAD.MOV.U32 R214, RZ, RZ, RZ ;  /* 0x000000ffffd67224 */ /* 0x000fe400078e00ff */
[----:B------:R-:W-:Y:S01]  /*0b40*/  IMAD.MOV.U32 R202, RZ, RZ, RZ ;  /* 0x000000ffffca7224 */ /* 0x000fe200078e00ff */
[----:B------:R-:W-:-:S02]  /*0b50*/  LEA.HI R2, R3, R0, RZ, 0x7 ;  /* 0x0000000003027211 */ /* 0x000fc400078f38ff */
[CC--:B------:R-:W-:Y:S02]  /*0b60*/  LEA.HI R4, R3.reuse, R0.reuse, RZ, 0x4 ;  /* 0x0000000003047211 */ /* 0x0c0fe400078f20ff */
[----:B------:R-:W-:Y:S02]  /*0b70*/  LOP3.LUT R5, R2, 0xffffff80, RZ, 0xc0, !PT ;  /* 0xffffff8002057812 */ /* 0x000fe400078ec0ff */
[----:B------:R-:W-:Y:S02]  /*0b80*/  SHF.R.S32.HI R7, RZ, 0x4, R4 ;  /* 0x00000004ff077819 */ /* 0x000fe40000011404 */
[----:B------:R-:W-:Y:S01]  /*0b90*/  LEA.HI R200, R3, R0, RZ, 0x2 ;  /* 0x0000000003c87211 */ /* 0x000fe200078f10ff */
[----:B------:R-:W-:Y:S01]  /*0ba0*/  IMAD.IADD R13, R0, 0x1, -R5 ;  /* 0x00000001000d7824 */ /* 0x000fe200078e0a05 */
[----:B------:R-:W-:Y:S02]  /*0bb0*/  SHF.R.S32.HI R5, RZ, 0x7, R2 ;  /* 0x00000007ff057819 */ /* 0x000fe40000011402 */
[----:B------:R-:W-:-:S02]  /*0bc0*/  LEA.HI R6, R4, R7, RZ, 0x1 ;  /* 0x0000000704067211 */ /* 0x000fc400078f08ff */
[----:B------:R-:W-:Y:S01]  /*0bd0*/  SHF.R.S32.HI R9, RZ, 0x1f, R13 ;  /* 0x0000001fff097819 */ /* 0x000fe2000001140d */
[----:B------:R-:W-:Y:S01]  /*0be0*/  STL [R1+0x104], R13 ;  /* 0x0001040d01007387 */ /* 0x000fe20000100800 */
[----:B------:R-:W-:Y:S02]  /*0bf0*/  LEA.HI R2, R2, R5, RZ, 0x1 ;  /* 0x0000000502027211 */ /* 0x000fe400078f08ff */
[----:B------:R-:W-:Y:S02]  /*0c00*/  LEA.HI R10, R9, R13, RZ, 0x2 ;  /* 0x0000000d090a7211 */ /* 0x000fe400078f10ff */
[----:B------:R-:W-:Y:S02]  /*0c10*/  LOP3.LUT R2, R2, 0x3fffffe, RZ, 0xc0, !PT ;  /* 0x03fffffe02027812 */ /* 0x000fe400078ec0ff */
[--C-:B------:R-:W-:Y:S02]  /*0c20*/  SHF.R.S32.HI R11, RZ, 0x2, R10.reuse ;  /* 0x00000002ff0b7819 */ /* 0x100fe4000001140a */
[----:B------:R-:W-:-:S02]  /*0c30*/  SHF.R.S32.HI R8, RZ, 0x1f, R10 ;  /* 0x0000001fff087819 */ /* 0x000fc4000001140a */
[----:B------:R-:W-:Y:S02]  /*0c40*/  LOP3.LUT R6, R6, 0x1ffffffe, RZ, 0xc0, !PT ;  /* 0x1ffffffe06067812 */ /* 0x000fe400078ec0ff */
[----:B------:R-:W-:Y:S02]  /*0c50*/  LEA.HI R8, R8, R11, RZ, 0x3 ;  /* 0x0000000b08087211 */ /* 0x000fe400078f18ff */
[----:B------:R-:W-:Y:S01]  /*0c60*/  LEA.HI R9, R9, R13, RZ, 0x5 ;  /* 0x0000000d09097211 */ /* 0x000fe200078f28ff */
[----:B------:R-:W-:Y:S01]  /*0c70*/  IMAD.IADD R6, R7, 0x1, -R6 ;  /* 0x0000000107067824 */ /* 0x000fe200078e0a06 */
[----:B------:R-:W-:Y:S01]  /*0c80*/  LOP3.LUT R12, R8, 0xfffffff8, RZ, 0xc0, !PT ;  /* 0xfffffff8080c7812 */ /* 0x000fe200078ec0ff */
[----:B------:R-:W-:Y:S01]  /*0c90*/  IMAD.IADD R8, R5, 0x1, -R2 ;  /* 0x0000000105087824 */ /* 0x000fe200078e0a02 */
[-C--:B------:R-:W-:Y:S02]  /*0ca0*/  LEA.HI R2, R3, R0.reuse, RZ, 0x5 ;  /* 0x0000000003027211 */ /* 0x080fe400078f28ff */
[----:B------:R-:W-:Y:S01]  /*0cb0*/  LOP3.LUT R5, R4, 0x3fffff0, RZ, 0xc0, !PT ;  /* 0x03fffff004057812 */ /* 0x000fe200078ec0ff */
[----:B------:R-:W-:Y:S01]  /*0cc0*/  IMAD.IADD R12, R11, 0x1, -R12 ;  /* 0x000000010b0c7824 */ /* 0x000fe200078e0a0c */
[----:B------:R-:W-:-:S02]  /*0cd0*/  LEA.HI R3, R3, R0, RZ, 0x3 ;  /* 0x0000000003037211 */ /* 0x000fc400078f18ff */
[----:B------:R-:W-:Y:S01]  /*0ce0*/  SHF.R.S32.HI R15, RZ, 0x5, R2 ;  /* 0x00000005ff0f7819 */ /* 0x000fe20000011402 */
[----:B------:R-:W-:Y:S01]  /*0cf0*/  IMAD.IADD R5, R0, 0x1, -R5 ;  /* 0x0000000100057824 */ /* 0x000fe200078e0a05 */
[----:B------:R-:W-:Y:S02]  /*0d00*/  LOP3.LUT R7, R3, 0xfffffff8, RZ, 0xc0, !PT ;  /* 0xfffffff803077812 */ /* 0x000fe400078ec0ff */
[----:B------:R-:W-:Y:S01]  /*0d10*/  LOP3.LUT R3, R200, 0xfffffffc, RZ, 0xc0, !PT ;  /* 0xfffffffcc8037812 */ /* 0x000fe200078ec0ff */
[----:B------:R-:W-:Y:S01]  /*0d20*/  IMAD R5, R15, 0x10, R5 ;  /* 0x000000100f057824 */ /* 0x000fe200078e0205 */
[----:B------:R-:W-:Y:S01]  /*0d30*/  SHF.R.S32.HI R200, RZ, 0x2, R200 ;  /* 0x00000002ffc87819 */ /* 0x000fe200000114c8 */
[----:B------:R-:W-:Y:S01]  /*0d40*/  IMAD.IADD R7, R0, 0x1, -R7 ;  /* 0x0000000100077824 */ /* 0x000fe200078e0a07 */
[----:B------:R-:W-:Y:S01]  /*0d50*/  SHF.R.S32.HI R9, RZ, 0x5, R9 ;  /* 0x00000005ff097819 */ /* 0x000fe20000011409 */
[----:B------:R-:W-:Y:S01]  /*0d60*/  IMAD R5, R5, 0x8, R6 ;  /* 0x0000000805057824 */ /* 0x000fe200078e0206 */
[----:B------:R-:W-:Y:S01]  /*0d70*/  IADD3 R6, R200, 0x40, RZ ;  /* 0x00000040c8067810 */ /* 0x000fe20007ffe0ff */
[----:B------:R-:W-:Y:S01]  /*0d80*/  IMAD.IADD R3, R0, 0x1, -R3 ;  /* 0x0000000100037824 */ /* 0x000fe200078e0a03 */
[----:B------:R-:W-:Y:S01]  /*0d90*/  LEA R9, R9, R12, 0x4 ;  /* 0x0000000c09097211 */ /* 0x000fe200078e20ff */
[----:B------:R-:W-:Y:S01]  /*0da0*/  IMAD.SHL.U32 R207, R7, 0x8, RZ ;  /* 0x0000000807cf7824 */ /* 0x000fe200078e00ff */
[----:B------:R-:W-:Y:S01]  /*0db0*/  SHF.R.S32.HI R4, RZ, 0x1f, R6 ;  /* 0x0000001fff047819 */ /* 0x000fe20000011406 */
[----:B------:R-:W-:Y:S01]  /*0dc0*/  IMAD.SHL.U32 R2, R6, 0x40, RZ ;  /* 0x0000004006027824 */ /* 0x000fe200078e00ff */
[C---:B------:R-:W-:Y:S01]  /*0dd0*/  LEA.HI R0, R3.reuse, R3, RZ, 0x1 ;  /* 0x0000000303007211 */ /* 0x040fe200078f08ff */
[C---:B------:R-:W-:Y:S01]  /*0de0*/  IMAD.SHL.U32 R16, R3.reuse, 0x8, RZ ;  /* 0x0000000803107824 */ /* 0x040fe200078e00ff */
[----:B------:R-:W-:Y:S01]  /*0df0*/  LEA.HI R4, R4, R6, RZ, 0x3 ;  /* 0x0000000604047211 */ /* 0x000fe200078f18ff */
[C---:B------:R-:W-:Y:S01]  /*0e00*/  IMAD.SHL.U32 R22, R3.reuse, 0x4, RZ ;  /* 0x0000000403167824 */ /* 0x040fe200078e00ff */
[----:B------:R-:W-:Y:S01]  /*0e10*/  LOP3.LUT R0, R0, 0x1ffffffe, RZ, 0xc0, !PT ;  /* 0x1ffffffe00007812 */ /* 0x000fe200078ec0ff */
[----:B------:R-:W-:Y:S01]  /*0e20*/  IMAD R8, R8, 0x40, R9 ;  /* 0x0000004008087824 */ /* 0x000fe200078e0209 */
[----:B------:R-:W-:Y:S01]  /*0e30*/  LOP3.LUT R10, R10, 0x7ffffffc, RZ, 0xc0, !PT ;  /* 0x7ffffffc0a0a7812 */ /* 0x000fe200078ec0ff */
[----:B------:R-:W-:Y:S01]  /*0e40*/  IMAD.SHL.U32 R4, R4, 0x40, RZ ;  /* 0x0000004004047824 */ /* 0x000fe200078e00ff */
[----:B------:R-:W-:Y:S01]  /*0e50*/  STL [R1+0x58], R15 ;  /* 0x0000580f01007387 */ /* 0x000fe20000100800 */
[----:B------:R-:W-:Y:S01]  /*0e60*/  IMAD.IADD R0, R3, 0x1, -R0 ;  /* 0x0000000103007824 */ /* 0x000fe200078e0a00 */
[----:B------:R-:W-:Y:S01]  /*0e70*/  LOP3.LUT R3, R2, 0x1c0, RZ, 0xc0, !PT ;  /* 0x000001c002037812 */ /* 0x000fe200078ec0ff */
[----:B------:R-:W-:Y:S01]  /*0e80*/  IMAD.SHL.U32 R5, R5, 0x8, RZ ;  /* 0x0000000805057824 */ /* 0x000fe200078e00ff */
[----:B------:R-:W-:Y:S01]  /*0e90*/  LOP3.LUT R4, R4, 0xfffffe00, RZ, 0xc0, !PT ;  /* 0xfffffe0004047812 */ /* 0x000fe200078ec0ff */
[----:B------:R-:W-:Y:S01]  /*0ea0*/  STL [R1+0x188], R8 ;  /* 0x0001880801007387 */ /* 0x000fe20000100800 */
[----:B------:R-:W-:Y:S01]  /*0eb0*/  SHF.R.U32.HI R7, RZ, 0x3, R3 ;  /* 0x00000003ff077819 */ /* 0x000fe20000011603 */
[----:B------:R-:W-:Y:S01]  /*0ec0*/  VIADD R11, R207, 0x40 ;  /* 0x00000040cf0b7836 */ /* 0x000fe20000000000 */
[----:B------:R-:W-:Y:S01]  /*0ed0*/  LOP3.LUT R3, R3, 0x38, R16, 0xf8, !PT ;  /* 0x0000003803037812 */ /* 0x000fe200078ef810 */
[----:B------:R-:W-:Y:S01]  /*0ee0*/  STL [R1+0x74], RZ ;  /* 0x000074ff01007387 */ /* 0x000fe20000100800 */
[----:B------:R-:W-:Y:S01]  /*0ef0*/  IADD3 R10, R13, -R10, RZ ;  /* 0x8000000a0d0a7210 */ /* 0x000fe20007ffe0ff */
[C---:B------:R-:W-:Y:S01]  /*0f00*/  VIADD R9, R207.reuse, 0x80 ;  /* 0x00000080cf097836 */ /* 0x040fe20000000000 */
[----:B------:R-:W-:Y:S01]  /*0f10*/  SHF.R.S32.HI R6, RZ, 0x1f, R207 ;  /* 0x0000001fff067819 */ /* 0x000fe200000114cf */
[----:B------:R0:W-:Y:S01]  /*0f20*/  STL [R1+0x5c], R4 ;  /* 0x00005c0401007387 */ /* 0x0001e20000100800 */
[----:B------:R-:W-:Y:S01]  /*0f30*/  VIADD R6, R207, 0xc0 ;  /* 0x000000c0cf067836 */ /* 0x000fe20000000000 */
[----:B------:R-:W-:Y:S01]  /*0f40*/  SHF.R.S32.HI R11, RZ, 0x1f, R11 ;  /* 0x0000001fff0b7819 */ /* 0x000fe2000001140b */
[----:B------:R-:W-:Y:S01]  /*0f50*/  IMAD.SHL.U32 R42, R10, 0x2, RZ ;  /* 0x000000020a2a7824 */ /* 0x000fe200078e00ff */
[----:B------:R-:W-:Y:S01]  /*0f60*/  SHF.R.S32.HI R9, RZ, 0x1f, R9 ;  /* 0x0000001fff097819 */ /* 0x000fe20000011409 */
[----:B------:R-:W-:Y:S01]  /*0f70*/  IMAD R0, R0, 0x8, R8 ;  /* 0x0000000800007824 */ /* 0x000fe200078e0208 */
[----:B------:R-:W-:Y:S01]  /*0f80*/  SHF.R.S32.HI R6, RZ, 0x1f, R6 ;  /* 0x0000001fff067819 */ /* 0x000fe20000011406 */
[C---:B------:R-:W-:Y:S01]  /*0f90*/  VIADD R41, R42.reuse, 0x8 ;  /* 0x000000082a297836 */ /* 0x040fe20000000000 */
[----:B------:R-:W-:Y:S01]  /*0fa0*/  STL [R1+0x80], R42 ;  /* 0x0000802a01007387 */ /* 0x000fe20000100800 */
[----:B------:R-:W-:Y:S01]  /*0fb0*/  VIADD R40, R42, 0x10 ;  /* 0x000000102a287836 */ /* 0x000fe20000000000 */
[----:B0-----:R-:W-:Y:S01]  /*0fc0*/  LOP3.LUT R4, R4, R3, R7, 0xf6, !PT ;  /* 0x0000000304047212 */ /* 0x001fe200078ef607 */
[C---:B------:R-:W-:Y:S01]  /*0fd0*/  VIADD R39, R42.reuse, 0x18 ;  /* 0x000000182a277836 */ /* 0x040fe20000000000 */
[----:B------:R-:W-:Y:S01]  /*0fe0*/  STL [R1+0x190], R5 ;  /* 0x0001900501007387 */ /* 0x000fe20000100800 */
[C---:B------:R-:W-:Y:S01]  /*0ff0*/  VIADD R38, R42.reuse, 0x20 ;  /* 0x000000202a267836 */ /* 0x040fe20000000000 */
[----:B------:R-:W-:Y:S01]  /*1000*/  IADD3 R36, R42, 0x30, RZ ;  /* 0x000000302a247810 */ /* 0x000fe20007ffe0ff */
[----:B------:R-:W-:Y:S01]  /*1010*/  IMAD R3, R4, 0x2, R19 ;  /* 0x0000000204037824 */ /* 0x000fe200078e0213 */
[C---:B------:R-:W-:Y:S01]  /*1020*/  IADD3 R27, R42.reuse, 0x78, RZ ;  /* 0x000000782a1b7810 */ /* 0x040fe20007ffe0ff */
[C---:B------:R-:W-:Y:S01]  /*1030*/  VIADD R37, R42.reuse, 0x28 ;  /* 0x000000282a257836 */ /* 0x040fe20000000000 */
[C---:B------:R-:W-:Y:S01]  /*1040*/  IADD3 R12, R42.reuse, 0xc0, RZ ;  /* 0x000000c02a0c7810 */ /* 0x040fe20007ffe0ff */
[C---:B------:R-:W-:Y:S01]  /*1050*/  VIADD R35, R42.reuse, 0x38 ;  /* 0x000000382a237836 */ /* 0x040fe20000000000 */
[----:B------:R-:W-:Y:S01]  /*1060*/  STL [R1+0x184], R3 ;  /* 0x0001840301007387 */ /* 0x000fe20000100800 */
[C---:B------:R-:W-:Y:S01]  /*1070*/  VIADD R34, R42.reuse, 0x40 ;  /* 0x000000402a227836 */ /* 0x040fe20000000000 */
[----:B------:R-:W-:Y:S01]  /*1080*/  SHF.R.S32.HI R4, RZ, 0x1f, R41 ;  /* 0x0000001fff047819 */ /* 0x000fe20000011429 */
[C---:B------:R-:W-:Y:S01]  /*1090*/  VIADD R33, R42.reuse, 0x48 ;  /* 0x000000482a217836 */ /* 0x040fe20000000000 */
[----:B------:R-:W-:Y:S01]  /*10a0*/  STL [R1+0xfc], R41 ;  /* 0x0000fc2901007387 */ /* 0x000fe20000100800 */
[----:B------:R-:W-:Y:S01]  /*10b0*/  VIADD R32, R42, 0x50 ;  /* 0x000000502a207836 */ /* 0x000fe20000000000 */
[----:B------:R-:W-:Y:S01]  /*10c0*/  IADD3 R209, R16, 0x80, RZ ;  /* 0x0000008010d17810 */ /* 0x000fe20007ffe0ff */
[C---:B------:R-:W-:Y:S01]  /*10d0*/  VIADD R31, R42.reuse, 0x58 ;  /* 0x000000582a1f7836 */ /* 0x040fe20000000000 */
[----:B------:R0:W-:Y:S01]  /*10e0*/  STL [R1+0xf8], R40 ;  /* 0x0000f82801007387 */ /* 0x0001e20000100800 */
[C---:B------:R-:W-:Y:S01]  /*10f0*/  VIADD R30, R42.reuse, 0x60 ;  /* 0x000000602a1e7836 */ /* 0x040fe20000000000 */
[----:B------:R-:W-:Y:S01]  /*1100*/  SHF.R.S32.HI R17, RZ, 0x1f, R16 ;  /* 0x0000001fff117819 */ /* 0x000fe20000011410 */
[C---:B------:R-:W-:Y:S01]  /*1110*/  VIADD R29, R42.reuse, 0x68 ;  /* 0x000000682a1d7836 */ /* 0x040fe20000000000 */
[----:B------:R-:W-:Y:S01]  /*1120*/  STL [R1+0xf4], R39 ;  /* 0x0000f42701007387 */ /* 0x000fe20000100800 */
[C---:B------:R-:W-:Y:S01]  /*1130*/  VIADD R28, R42.reuse, 0x70 ;  /* 0x000000702a1c7836 */ /* 0x040fe20000000000 */
[----:B------:R-:W-:Y:S01]  /*1140*/  SHF.R.S32.HI R224, RZ, 0x1f, R209 ;  /* 0x0000001fffe07819 */ /* 0x000fe200000114d1 */
[C---:B------:R-:W-:Y:S01]  /*1150*/  VIADD R26, R42.reuse, 0x80 ;  /* 0x000000802a1a7836 */ /* 0x040fe20000000000 */
[----:B------:R1:W-:Y:S01]  /*1160*/  STL [R1+0xf0], R38 ;  /* 0x0000f02601007387 */ /* 0x0003e20000100800 */
[C---:B------:R-:W-:Y:S01]  /*1170*/  VIADD R25, R42.reuse, 0x88 ;  /* 0x000000882a197836 */ /* 0x040fe20000000000 */
[----:B0-----:R-:W-:Y:S01]  /*1180*/  SHF.R.S32.HI R40, RZ, 0x1f, R40 ;  /* 0x0000001fff287819 */ /* 0x001fe20000011428 */
[C---:B------:R-:W-:Y:S01]  /*1190*/  VIADD R24, R42.reuse, 0x90 ;  /* 0x000000902a187836 */ /* 0x040fe20000000000 */
[----:B------:R0:W-:Y:S01]  /*11a0*/  STL [R1+0xec], R37 ;  /* 0x0000ec2501007387 */ /* 0x0001e20000100800 */
[----:B------:R-:W-:-:S02]  /*11b0*/  VIADD R21, R42, 0x98 ;  /* 0x000000982a157836 */ /* 0x000fc40000000000 */
[C---:B------:R-:W-:Y:S01]  /*11c0*/  VIADD R20, R42.reuse, 0xa0 ;  /* 0x000000a02a147836 */ /* 0x040fe20000000000 */
[----:B------:R-:W-:Y:S01]  /*11d0*/  STL [R1+0xe8], R36 ;  /* 0x0000e82401007387 */ /* 0x000fe20000100800 */
[C---:B------:R-:W-:Y:S01]  /*11e0*/  VIADD R15, R42.reuse, 0xa8 ;  /* 0x000000a82a0f7836 */ /* 0x040fe20000000000 */
[----:B-1----:R-:W-:Y:S01]  /*11f0*/  SHF.R.S32.HI R38, RZ, 0x1f, R38 ;  /* 0x0000001fff267819 */ /* 0x002fe20000011426 */
        /* <DEDUP_REMOVED lines=13> */
[----:B------:R-:W-:Y:S01]  /*12d0*/  VIADD R3, R42, 0xf8 ;  /* 0x000000f82a037836 */ /* 0x000fe20000000000 */
        /* <DEDUP_REMOVED lines=12> */
[----:B------:R-:W-:Y:S01]  /*13a0*/  VIADD R205, R22, 0x10 ;  /* 0x0000001016cd7836 */ /* 0x000fe20000000000 */
[----:B------:R0:W-:Y:S01]  /*13b0*/  STL [R1+0xc8], R28 ;  /* 0x0000c81c01007387 */ /* 0x0001e20000100800 */
[----:B------:R-:W-:-:S02]  /*13c0*/  SHF.R.S32.HI R203, RZ, 0x1f, R2 ;  /* 0x0000001fffcb7819 */ /* 0x000fc40000011402 */
[----:B------:R-:W-:Y:S01]  /*13d0*/  SHF.R.S32.HI R226, RZ, 0x1f, R211 ;  /* 0x0000001fffe27819 */ /* 0x000fe200000114d3 */
[----:B------:R-:W-:Y:S01]  /*13e0*/  STL [R1+0xc4], R27 ;  /* 0x0000c41b01007387 */ /* 0x000fe20000100800 */
[----:B------:R-:W-:Y:S02]  /*13f0*/  SHF.R.S32.HI R225, RZ, 0x1f, R210 ;  /* 0x0000001fffe17819 */ /* 0x000fe400000114d2 */
[----:B-1----:R-:W-:Y:S01]  /*1400*/  SHF.R.S32.HI R29, RZ, 0x1f, R29 ;  /* 0x0000001fff1d7819 */ /* 0x002fe2000001141d */
[----:B------:R1:W-:Y:S01]  /*1410*/  STL [R1+0xc0], R26 ;  /* 0x0000c01a01007387 */ /* 0x0003e20000100800 */
[----:B------:R-:W-:Y:S02]  /*1420*/  SHF.R.S32.HI R223, RZ, 0x1f, R208 ;  /* 0x0000001fffdf7819 */ /* 0x000fe400000114d0 */
[----:B0-----:R-:W-:Y:S01]  /*1430*/  SHF.R.S32.HI R28, RZ, 0x1f, R28 ;  /* 0x0000001fff1c7819 */ /* 0x001fe2000001141c */
[----:B------:R0:W-:Y:S01]  /*1440*/  STL [R1+0xbc], R25 ;  /* 0x0000bc1901007387 */ /* 0x0001e20000100800 */
[----:B------:R-:W-:-:S02]  /*1450*/  SHF.R.S32.HI R222, RZ, 0x1f, R213 ;  /* 0x0000001fffde7819 */ /* 0x000fc400000114d5 */
[----:B------:R-:W-:Y:S01]  /*1460*/  SHF.R.S32.HI R215, RZ, 0x1f, R212 ;  /* 0x0000001fffd77819 */ /* 0x000fe200000114d4 */
[----:B------:R-:W-:Y:S01]  /*1470*/  STL [R1+0xb8], R24 ;  /* 0x0000b81801007387 */ /* 0x000fe20000100800 */
[----:B-1----:R-:W-:-:S03]  /*1480*/  SHF.R.S32.HI R26, RZ, 0x1f, R26 ;  /* 0x0000001fff1a7819 */ /* 0x002fc6000001141a */
[----:B------:R1:W-:Y:S01]  /*1490*/  STL [R1+0xb4], R21 ;  /* 0x0000b41501007387 */ /* 0x0003e20000100800 */
[----:B0-----:R-:W-:-:S03]  /*14a0*/  SHF.R.S32.HI R25, RZ, 0x1f, R25 ;  /* 0x0000001fff197819 */ /* 0x001fc60000011419 */
[----:B------:R0:W-:Y:S04]  /*14b0*/  STL [R1+0xb0], R20 ;  /* 0x0000b01401007387 */ /* 0x0001e80000100800 */
[----:B------:R-:W-:Y:S01]  /*14c0*/  STL [R1+0xac], R15 ;  /* 0x0000ac0f01007387 */ /* 0x000fe20000100800 */
[----:B-1----:R-:W-:Y:S02]  /*14d0*/  SHF.R.S32.HI R21, RZ, 0x1f, R21 ;  /* 0x0000001fff157819 */ /* 0x002fe40000011415 */
[----:B0-----:R-:W-:Y:S02]  /*14e0*/  SHF.R.S32.HI R20, RZ, 0x1f, R20 ;  /* 0x0000001fff147819 */ /* 0x001fe40000011414 */
[----:B--2---:R-:W-:Y:S01]  /*14f0*/  LOP3.LUT R206, R14, 0x1, RZ, 0xfc, !PT ;  /* 0x000000010ece7812 */ /* 0x004fe200078efcff */
[----:B------:R-:W-:-:S05]  /*1500*/  VIADD R14, R42, 0xb0 ;  /* 0x000000b02a0e7836 */ /* 0x000fca0000000000 */
[----:B------:R0:W-:Y:S04]  /*1510*/  STL [R1+0xa8], R14 ;  /* 0x0000a80e01007387 */ /* 0x0001e80000100800 */
        /* <DEDUP_REMOVED lines=58> */
.L_x_10608:
        /* <DEDUP_REMOVED lines=14> */
[----:B------:R0:W-:Y:S08]  /*19a0*/  STL [R1+0x68], R32 ;  /* 0x0000682001007387 */ /* 0x0001f00000100800 */
[----:B------:R-:W-:-:S02]  /*19b0*/  @P1 LEA R6, P2, R32, UR4, 0x2 ;  /* 0x0000000420061c11 */ /* 0x000fc4000f8410ff */
[C---:B------:R-:W-:Y:S01]  /*19c0*/  SHF.L.U32 R34, R32.reuse, 0x2, RZ ;  /* 0x0000000220227819 */ /* 0x040fe200000006ff */
[----:B------:R0:W-:Y:S01]  /*19d0*/  STL [R1+0x100], R0 ;  /* 0x0001000001007387 */ /* 0x0001e20000100800 */
[C-C-:B------:R-:W-:Y:S02]  /*19e0*/  @P1 LEA.HI.X R7, R32.reuse, UR5, R0.reuse, 0x2, P2 ;  /* 0x0000000520071c11 */ /* 0x140fe400090f1400 */
[----:B------:R-:W-:Y:S01]  /*19f0*/  ISETP.NE.U32.AND P2, PT, RZ, UR8, PT ;  /* 0x00000008ff007c0c */ /* 0x000fe2000bf45070 */
[----:B------:R-:W-:Y:S01]  /*1a00*/  ULDC UR4, c[0x0][0x288] ;  /* 0x0000a20000047ab9 */ /* 0x000fe20000000800 */
[----:B------:R-:W-:Y:S01]  /*1a10*/  SHF.L.U64.HI R33, R32, 0x2, R0 ;  /* 0x0000000220217819 */ /* 0x000fe20000010200 */
[----:B------:R1:W5:Y:S01]  /*1a20*/  @P1 LDG.E R8, desc[UR60][R6.64] ;  /* 0x0000003c06081981 */ /* 0x000362000c1e1900 */
[----:B------:R-:W-:Y:S02]  /*1a30*/  ISETP.NE.AND.EX P2, PT, RZ, UR9, PT, P2 ;  /* 0x00000009ff007c0c */ /* 0x000fe4000bf45320 */
[----:B------:R-:W-:Y:S01]  /*1a40*/  IADD3 R4, P3, R34, UR6, RZ ;  /* 0x0000000622047c10 */ /* 0x000fe2000ff7e0ff */
[----:B------:R-:W-:Y:S01]  /*1a50*/  IMAD.U32 R154, RZ, RZ, UR4 ;  /* 0x00000004ff9a7e24 */ /* 0x000fe2000f8e00ff */
[----:B------:R-:W-:Y:S01]  /*1a60*/  ULDC.64 UR4, c[0x0][0x418] ;  /* 0x0001060000047ab9 */ /* 0x000fe20000000a00 */
[----:B------:R0:W-:Y:S01]  /*1a70*/  STL [R1+0x6c], R34 ;  /* 0x00006c2201007387 */ /* 0x0001e20000100800 */
[----:B------:R-:W-:-:S07]  /*1a80*/  IADD3.X R5, R33, UR7, RZ, P3, !PT ;  /* 0x0000000721057c10 */ /* 0x000fce0009ffe4ff */
[----:B-1----:R-:W-:Y:S01]  /*1a90*/  @P2 IADD3 R6, P1, R34, UR8, RZ ;  /* 0x0000000822062c10 */ /* 0x002fe2000ff3e0ff */
[----:B------:R0:W5:Y:S03]  /*1aa0*/  @P0 LDG.E R84, desc[UR60][R4.64] ;  /* 0x0000003c04540981 */ /* 0x000166000c1e1900 */
[----:B------:R-:W-:Y:S01]  /*1ab0*/  @P2 IADD3.X R7, R33, UR9, RZ, P1, !PT ;  /* 0x0000000921072c10 */ /* 0x000fe20008ffe4ff */
[----:B------:R-:W-:Y:S01]  /*1ac0*/  UISETP.NE.U32.AND UP0, UPT, UR4, URZ, UPT ;  /* 0x0000003f0400728c */ /* 0x000fe2000bf05070 */
[----:B------:R0:W-:Y:S02]  /*1ad0*/  STL [R1+0x70], R33 ;  /* 0x0000702101007387 */ /* 0x0001e40000100800 */
[----:B------:R-:W-:Y:S02]  /*1ae0*/  ULDC UR4, c[0x0][0x424] ;  /* 0x0001090000047ab9 */ /* 0x000fe40000000800 */
        /* <DEDUP_REMOVED lines=18> */
.L_x_10453:
        /* <DEDUP_REMOVED lines=14> */
.L_x_10454:
[----:B------:R-:W-:Y:S05]  /*1cf0*/  @!P0 BRA `(.L_x_10455) ;  /* 0x00000000000c8947 */ /* 0x000fea0003800000 */
[----:B------:R-:W2:Y:S04]  /*1d00*/  LDG.E R0, desc[UR60][R4.64] ;  /* 0x0000003c04007981 */ /* 0x000ea8000c1e1900 */
[----:B------:R-:W2:Y:S02]  /*1d10*/  LDG.E R31, desc[UR60][R4.64+0x4] ;  /* 0x0000043c041f7981 */ /* 0x000ea4000c1e1900 */
[----:B--2---:R-:W-:-:S07]  /*1d20*/  IMAD.IADD R31, R31, 0x1, -R0 ;  /* 0x000000011f1f7824 */ /* 0x004fce00078e0a00 */
.L_x_10455:
        /* <DEDUP_REMOVED lines=9> */
[----:B------:R-:W-:Y:S01]  /*1dc0*/  ISETP.NE.U32.AND P1, PT, RZ, UR4, PT ;  /* 0x00000004ff007c0c */ /* 0x000fe2000bf25070 */
[----:B-----5:R-:W-:-:S03]  /*1dd0*/  IMAD.MOV.U32 R48, RZ, RZ, R31 ;  /* 0x000000ffff307224 */ /* 0x020fc600078e001f */
[----:B------:R-:W-:-:S13]  /*1de0*/  ISETP.NE.AND.EX P1, PT, RZ, UR5, PT, P1 ;  /* 0x00000005ff007c0c */ /* 0x000fda000bf25310 */
[----:B0-----:R-:W-:-:S04]  /*1df0*/  @P1 IADD3 R4, P2, R34, UR4, RZ ;  /* 0x0000000422041c10 */ /* 0x001fc8000ff5e0ff */
[----:B------:R-:W-:-:S05]  /*1e00*/  @P1 IADD3.X R5, R33, UR5, RZ, P2, !PT ;  /* 0x0000000521051c10 */ /* 0x000fca00097fe4ff */
[----:B------:R0:W5:Y:S01]  /*1e10*/  @P1 LDG.E R48, desc[UR60][R4.64] ;  /* 0x0000003c04301981 */ /* 0x000162000c1e1900 */
[----:B------:R-:W-:Y:S01]  /*1e20*/  IADD3 R9, -R8, R31, RZ ;  /* 0x0000001f08097210 */ /* 0x000fe20007ffe1ff */
[----:B------:R-:W-:Y:S01]  /*1e30*/  BSSY B0, `(.L_x_10456) ;  /* 0x000002e000007945 */ /* 0x000fe20003800000 */
[----:B------:R-:W-:Y:S02]  /*1e40*/  LOP3.LUT R12, R6, 0xff, RZ, 0xc0, !PT ;  /* 0x000000ff060c7812 */ /* 0x000fe400078ec0ff */
        /* <DEDUP_REMOVED lines=21> */
[-C--:B------:R-:W-:Y:S02]  /*1fa0*/  IABS R10, R11.reuse ;  /* 0x0000000b000a7213 */ /* 0x080fe40000000000 */
        /* <DEDUP_REMOVED lines=22> */
.L_x_10457:
[----:B------:R-:W-:Y:S05]  /*2110*/  BSYNC B0 ;  /* 0x0000000000007941 */ /* 0x000fea0003800000 */
.L_x_10456:
        /* <DEDUP_REMOVED lines=24> */
[----:B0-----:R-:W-:Y:S01]  /*22a0*/  IMAD.U32 R4, RZ, RZ, UR4 ;  /* 0x00000004ff047e24 */ /* 0x001fe2000f8e00ff */
[----:B------:R-:W-:Y:S01]  /*22b0*/  MOV R5, UR5 ;  /* 0x0000000500057c02 */ /* 0x000fe20008000f00 */
        /* <DEDUP_REMOVED lines=11> */
.L_x_10460:
[----:B------:R-:W-:Y:S05]  /*2370*/  BSYNC B6 ;  /* 0x0000000000067941 */ /* 0x000fea0003800000 */
.L_x_10459:
[----:B------:R-:W-:Y:S01]  /*2380*/  VIADD R25, R19, 0x400 ;  /* 0x0000040013197836 */ /* 0x000fe20000000000 */
[----:B------:R-:W-:Y:S04]  /*2390*/  BSSY B6, `(.L_x_10461) ;  /* 0x0000013000067945 */ /* 0x000fe80003800000 */
[----:B------:R-:W-:-:S13]  /*23a0*/  LOP3.LUT P0, RZ, R25, 0x3ff, RZ, 0xc0, !PT ;  /* 0x000003ff19ff7812 */ /* 0x000fda000780c0ff */
[----:B------:R-:W-:Y:S05]  /*23b0*/  @!P0 BRA `(.L_x_10462) ;  /* 0x0000000000408947 */ /* 0x000fea0003800000 */
[----:B------:R-:W-:Y:S01]  /*23c0*/  MOV R14, 0x0 ;  /* 0x00000000000e7802 */ /* 0x000fe20000000f00 */
[----:B------:R-:W-:Y:S01]  /*23d0*/  ULDC.64 UR4, c[0x4][0xf0] ;  /* 0x01003c0000047ab9 */ /* 0x000fe20000000a00 */
[----:B------:R-:W-:Y:S01]  /*23e0*/  ULDC.64 UR6, c[0x4][0xf8] ;  /* 0x01003e0000067ab9 */ /* 0x000fe20000000a00 */
[----:B0-----:R-:W-:Y:S01]  /*23f0*/  MOV R4, UR4 ;  /* 0x0000000400047c02 */ /* 0x001fe20008000f00 */
        /* <DEDUP_REMOVED lines=12> */
.L_x_10462:
[----:B------:R-:W-:Y:S05]  /*24c0*/  BSYNC B6 ;  /* 0x0000000000067941 */ /* 0x000fea0003800000 */
.L_x_10461:
[----:B------:R-:W-:Y:S01]  /*24d0*/  ULDC.64 UR4, c[0x0][0xaf0] ;  /* 0x0002bc0000047ab9 */ /* 0x000fe20000000a00 */
[----:B------:R-:W1:Y:S01]  /*24e0*/  S2R R6, SR_TID.X ;  /* 0x0000000000067919 */ /* 0x000e620000002100 */
[----:B------:R-:W-:Y:S01]  /*24f0*/  ISETP.NE.U32.AND P0, PT, RZ, UR4, PT ;  /* 0x00000004ff007c0c */ /* 0x000fe2000bf05070 */
[----:B------:R-:W2:Y:S01]  /*2500*/  LDC R11, c[0x0][0x3f4] ;  /* 0x0000fd00ff0b7b82 */ /* 0x000ea20000000800 */
[----:B------:R-:W-:Y:S01]  /*2510*/  MOV R85, R32 ;  /* 0x0000002000557202 */ /* 0x000fe20000000f00 */
[----:B------:R-:W3:Y:S01]  /*2520*/  LDL R10, [R1+0x5c] ;  /* 0x00005c00010a7983 */ /* 0x000ee20000100800 */
[----:B------:R-:W-:Y:S01]  /*2530*/  ISETP.NE.AND.EX P0, PT, RZ, UR5, PT, P0 ;  /* 0x00000005ff007c0c */ /* 0x000fe2000bf05300 */
[----:B------:R-:W-:-:S04]  /*2540*/  IMAD.MOV.U32 R29, RZ, RZ, R30 ;  /* 0x000000ffff1d7224 */ /* 0x000fc800078e001e */
[----:B------:R-:W4:Y:S08]  /*2550*/  LDC.64 R50, c[0x0][0x3f8] ;  /* 0x0000fe00ff327b82 */ /* 0x000f300000000a00 */
[----:B0-----:R-:W-:Y:S01]  /*2560*/  @P0 IADD3 R4, P1, R34, UR4, RZ ;  /* 0x0000000422040c10 */ /* 0x001fe2000ff3e0ff */
[----:B------:R-:W-:Y:S01]  /*2570*/  ULDC UR4, c[0x0][0x320] ;  /* 0x0000c80000047ab9 */ /* 0x000fe20000000800 */
[----:B------:R-:W0:Y:S02]  /*2580*/  LDC.64 R60, c[0x0][0x408] ;  /* 0x00010200ff3c7b82 */ /* 0x000e240000000a00 */
[----:B------:R-:W-:-:S02]  /*2590*/  @P0 IADD3.X R5, R33, UR5, RZ, P1, !PT ;  /* 0x0000000521050c10 */ /* 0x000fc40008ffe4ff */
[----:B------:R-:W-:-:S03]  /*25a0*/  ISETP.GE.AND P1, PT, R2, UR4, PT ;  /* 0x0000000402007c0c */ /* 0x000fc6000bf26270 */
[----:B------:R1:W3:Y:S01]  /*25b0*/  @P0 LDG.E R85, desc[UR60][R4.64] ;  /* 0x0000003c04550981 */ /* 0x0002e2000c1e1900 */
[----:B------:R-:W-:Y:S02]  /*25c0*/  SEL R3, RZ, 0xffffffff, P1 ;  /* 0xffffffffff037807 */ /* 0x000fe40000800000 */
[----:B------:R-:W-:-:S03]  /*25d0*/  ISETP.GE.AND P0, PT, R16, UR4, PT ;  /* 0x0000000410007c0c */ /* 0x000fc6000bf06270 */
[----:B------:R-:W-:Y:S01]  /*25e0*/  IMAD.SHL.U32 R3, R3, 0x2, RZ ;  /* 0x0000000203037824 */ /* 0x000fe200078e00ff */
[----:B------:R-:W-:Y:S02]  /*25f0*/  SEL R0, RZ, 0x1, P0 ;  /* 0x00000001ff007807 */ /* 0x000fe40000000000 */
[----:B------:R-:W-:Y:S02]  /*2600*/  ISETP.GE.AND P0, PT, R211, UR4, PT ;  /* 0x00000004d3007c0c */ /* 0x000fe4000bf06270 */
[----:B------:R-:W-:Y:S02]  /*2610*/  ISETP.GE.AND P1, PT, R210, UR4, PT ;  /* 0x00000004d2007c0c */ /* 0x000fe4000bf26270 */
[----:B------:R-:W-:Y:S02]  /*2620*/  LOP3.LUT R0, R3, 0x2, R0, 0xe2, !PT ;  /* 0x0000000203007812 */ /* 0x000fe400078ee200 */
[----:B------:R-:W-:Y:S02]  /*2630*/  SEL R3, RZ, 0x4, P0 ;  /* 0x00000004ff037807 */ /* 0x000fe40000000000 */
[----:B-1----:R-:W-:-:S02]  /*2640*/  SEL R4, RZ, 0x8, P1 ;  /* 0x00000008ff047807 */ /* 0x002fc40000800000 */
[----:B------:R-:W-:Y:S02]  /*2650*/  ISETP.GE.AND P0, PT, R209, UR4, PT ;  /* 0x00000004d1007c0c */ /* 0x000fe4000bf06270 */
[----:B------:R-:W-:Y:S01]  /*2660*/  ISETP.GE.AND P1, PT, R208, UR4, PT ;  /* 0x00000004d0007c0c */ /* 0x000fe2000bf26270 */
[----:B------:R-:W-:Y:S01]  /*2670*/  VIADD R6, R6, 0xffffff80 ;  /* 0xffffff8006067836 */ /* 0x000fe20000000000 */
[----:B------:R-:W-:Y:S02]  /*2680*/  LOP3.LUT R0, R4, R0, R3, 0xfe, !PT ;  /* 0x0000000004007212 */ /* 0x000fe400078efe03 */
[----:B------:R-:W-:Y:S02]  /*2690*/  SEL R3, RZ, 0x10, P0 ;  /* 0x00000010ff037807 */ /* 0x000fe40000000000 */
[----:B------:R-:W-:Y:S02]  /*26a0*/  SEL R4, RZ, 0x20, P1 ;  /* 0x00000020ff047807 */ /* 0x000fe40000800000 */
[----:B------:R-:W-:-:S02]  /*26b0*/  ISETP.GE.AND P0, PT, R213, UR4, PT ;  /* 0x00000004d5007c0c */ /* 0x000fc4000bf06270 */
[----:B------:R-:W-:Y:S02]  /*26c0*/  LOP3.LUT R0, R4, R0, R3, 0xfe, !PT ;  /* 0x0000000004007212 */ /* 0x000fe400078efe03 */
[----:B------:R-:W-:Y:S02]  /*26d0*/  SHF.R.S32.HI R3, RZ, 0x1f, R6 ;  /* 0x0000001fff037819 */ /* 0x000fe40000011406 */
[----:B------:R-:W-:Y:S02]  /*26e0*/  ISETP.GE.AND P1, PT, R212, UR4, PT ;  /* 0x00000004d4007c0c */ /* 0x000fe4000bf26270 */
[----:B------:R-:W-:Y:S02]  /*26f0*/  LEA.HI R8, R3, R6, RZ, 0x2 ;  /* 0x0000000603087211 */ /* 0x000fe400078f10ff */
[----:B------:R-:W-:Y:S02]  /*2700*/  SEL R83, RZ, 0x40, P0 ;  /* 0x00000040ff537807 */ /* 0x000fe40000000000 */
[----:B------:R-:W-:-:S02]  /*2710*/  SEL R3, RZ, 0x7fff80, P1 ;  /* 0x007fff80ff037807 */ /* 0x000fc40000800000 */
[----:B--2---:R-:W-:Y:S01]  /*2720*/  ISETP.GE.AND P0, PT, R16, R11, PT ;  /* 0x0000000b1000720c */ /* 0x004fe20003f06270 */
[----:B------:R-:W-:Y:S01]  /*2730*/  IMAD.SHL.U32 R78, R11, 0x2, RZ ;  /* 0x000000020b4e7824 */ /* 0x000fe200078e00ff */
[----:B------:R-:W-:Y:S02]  /*2740*/  LOP3.LUT R83, R3, R0, R83, 0xfe, !PT ;  /* 0x0000000003537212 */ /* 0x000fe400078efe53 */
[----:B------:R-:W-:Y:S02]  /*2750*/  SEL R3, R11, RZ, P0 ;  /* 0x000000ff0b037207 */ /* 0x000fe40000000000 */
[----:B------:R-:W2:Y:S01]  /*2760*/  LDL R11, [R1+0x58] ;  /* 0x00005800010b7983 */ /* 0x000ea20000100800 */
[----:B------:R-:W1:Y:S01]  /*2770*/  S2R R12, SR_TID.X ;  /* 0x00000000000c7919 */ /* 0x000e620000002100 */
[----:B------:R-:W-:Y:S02]  /*2780*/  SHF.R.S32.HI R5, RZ, 0x1f, R200 ;  /* 0x0000001fff057819 */ /* 0x000fe400000114c8 */
[----:B------:R-:W-:-:S02]  /*2790*/  LOP3.LUT R9, R8, 0xfffffffc, RZ, 0xc0, !PT ;  /* 0xfffffffc08097812 */ /* 0x000fc400078ec0ff */
[----:B------:R-:W-:Y:S01]  /*27a0*/  SHF.R.S32.HI R23, RZ, 0x1f, R22 ;  /* 0x0000001fff177819 */ /* 0x000fe20000011416 */
[C---:B----4-:R-:W-:Y:S01]  /*27b0*/  IMAD R4, R5.reuse, R50, RZ ;  /* 0x0000003205047224 */ /* 0x050fe200078e02ff */
[----:B------:R-:W-:Y:S01]  /*27c0*/  IADD3 R3, R16, R3, RZ ;  /* 0x0000000310037210 */ /* 0x000fe20007ffe0ff */
[----:B0-----:R-:W-:Y:S02]  /*27d0*/  IMAD R5, R5, R60, RZ ;  /* 0x0000003c05057224 */ /* 0x001fe400078e02ff */
[----:B------:R-:W-:Y:S02]  /*27e0*/  IMAD.IADD R84, R84, 0x1, R31 ;  /* 0x0000000154547824 */ /* 0x000fe400078e021f */
[----:B------:R-:W-:Y:S01]  /*27f0*/  IMAD.IADD R75, R6, 0x1, -R9 ;  /* 0x00000001064b7824 */ /* 0x000fe200078e0a09 */
[----:B------:R-:W-:Y:S01]  /*2800*/  SHF.R.S32.HI R0, RZ, 0x1f, R3 ;  /* 0x0000001fff007819 */ /* 0x000fe20000011403 */
[C---:B------:R-:W-:Y:S02]  /*2810*/  IMAD R7, R200.reuse, R51, R4 ;  /* 0x00000033c8077224 */ /* 0x040fe400078e0204 */
[----:B------:R-:W-:-:S04]  /*2820*/  IMAD.WIDE.U32 R20, R200, R50, R22 ;  /* 0x00000032c8147225 */ /* 0x000fc800078e0016 */
[----:B------:R-:W-:-:S04]  /*2830*/  IMAD.WIDE.U32 R30, R200, R50, R16 ;  /* 0x00000032c81e7225 */ /* 0x000fc800078e0010 */
[----:B------:R-:W-:Y:S01]  /*2840*/  IMAD R9, R200, R61, R5 ;  /* 0x0000003dc8097224 */ /* 0x000fe200078e0205 */
[----:B-1----:R-:W-:-:S04]  /*2850*/  SHF.R.U32.HI R12, RZ, 0x7, R12 ;  /* 0x00000007ff0c7819 */ /* 0x002fc8000001160c */
[C---:B------:R-:W-:Y:S01]  /*2860*/  ISETP.NE.AND P6, PT, R12.reuse, 0x1, PT ;  /* 0x000000010c00780c */ /* 0x040fe20003fc5270 */
[----:B------:R-:W-:Y:S02]  /*2870*/  VIADD R87, R12, 0x8 ;  /* 0x000000080c577836 */ /* 0x000fe40000000000 */
[----:B------:R-:W-:Y:S01]  /*2880*/  VIADD R12, R200, 0x40 ;  /* 0x00000040c80c7836 */ /* 0x000fe20000000000 */
[----:B-----5:R-:W-:Y:S01]  /*2890*/  SHF.R.S32.HI R5, RZ, 0x1f, R48 ;  /* 0x0000001fff057819 */ /* 0x020fe20000011430 */
[----:B------:R-:W-:Y:S02]  /*28a0*/  IMAD.IADD R21, R21, 0x1, R7 ;  /* 0x0000000115157824 */ /* 0x000fe400078e0207 */
[----:B------:R-:W-:Y:S01]  /*28b0*/  IMAD.SHL.U32 R12, R12, 0x40, RZ ;  /* 0x000000400c0c7824 */ /* 0x000fe200078e00ff */
[----:B------:R-:W-:Y:S01]  /*28c0*/  LEA.HI R3, R0, R3, RZ, 0x3 ;  /* 0x0000000300037211 */ /* 0x000fe200078f18ff */
[----:B------:R-:W-:Y:S01]  /*28d0*/  IMAD.IADD R31, R7, 0x1, R31 ;  /* 0x00000001071f7824 */ /* 0x000fe200078e021f */
[----:B------:R-:W-:Y:S01]  /*28e0*/  SHF.R.S32.HI R7, RZ, 0x1f, R8 ;  /* 0x0000001fff077819 */ /* 0x000fe20000011408 */
[----:B------:R-:W-:Y:S01]  /*28f0*/  IMAD R0, R5, R60, RZ ;  /* 0x0000003c05007224 */ /* 0x000fe200078e02ff */
[----:B------:R-:W-:-:S02]  /*2900*/  LOP3.LUT R12, R12, 0x1c0, RZ, 0xc0, !PT ;  /* 0x000001c00c0c7812 */ /* 0x000fc400078ec0ff */
[----:B------:R-:W-:Y:S01]  /*2910*/  LEA.HI R7, R7, R200, RZ, 0x3 ;  /* 0x000000c807077211 */ /* 0x000fe200078f18ff */
[----:B------:R-:W-:Y:S01]  /*2920*/  IMAD R71, R48, R61, R0 ;  /* 0x0000003d30477224 */ /* 0x000fe200078e0200 */
[----:B------:R-:W-:Y:S01]  /*2930*/  LOP3.LUT R0, R12, 0x38, R3, 0xf8, !PT ;  /* 0x000000380c007812 */ /* 0x000fe200078ef803 */
[----:B------:R-:W-:Y:S01]  /*2940*/  VIADD R12, R200, 0x40 ;  /* 0x00000040c80c7836 */ /* 0x000fe20000000000 */
[----:B------:R-:W-:Y:S01]  /*2950*/  LOP3.LUT R7, R7, 0xfffffff8, RZ, 0xc0, !PT ;  /* 0xfffffff807077812 */ /* 0x000fe200078ec0ff */
[----:B------:R-:W-:Y:S05]  /*2960*/  @!P6 WARPSYNC.ALL ;  /* 0x000000000000e948 */ /* 0x000fea0003800000 */
[----:B------:R-:W-:Y:S01]  /*2970*/  SHF.L.U32 R12, R12, 0x6, RZ ;  /* 0x000000060c0c7819 */ /* 0x000fe200000006ff */
[C---:B------:R-:W-:Y:S01]  /*2980*/  IMAD.IADD R7, R200.reuse, 0x1, -R7 ;  /* 0x00000001c8077824 */ /* 0x040fe200078e0a07 */
[----:B------:R-:W-:Y:S01]  /*2990*/  ULDC UR4, c[0x0][0x2f4] ;  /* 0x0000bd0000047ab9 */ /* 0x000fe20000000800 */
[----:B------:R-:W-:Y:S01]  /*29a0*/  IMAD.WIDE.U32 R56, R200, R60, R22 ;  /* 0x0000003cc8387225 */ /* 0x000fe200078e0016 */
[----:B------:R-:W-:-:S02]  /*29b0*/  ISETP.GE.AND P2, PT, R2, UR4, PT ;  /* 0x0000000402007c0c */ /* 0x000fc4000bf46270 */
[----:B------:R-:W-:Y:S01]  /*29c0*/  LOP3.LUT R12, R12, 0x1c0, RZ, 0xc0, !PT ;  /* 0x000001c00c0c7812 */ /* 0x000fe200078ec0ff */
[----:B------:R-:W-:-:S04]  /*29d0*/  IMAD.WIDE.U32 R58, R200, R60, R16 ;  /* 0x0000003cc83a7225 */ /* 0x000fc800078e0010 */
[----:B------:R-:W-:Y:S01]  /*29e0*/  IMAD.SHL.U32 R66, R7, 0x40, RZ ;  /* 0x0000004007427824 */ /* 0x000fe200078e00ff */
[----:B------:R-:W-:Y:S01]  /*29f0*/  SHF.R.U32.HI R12, RZ, 0x3, R12 ;  /* 0x00000003ff0c7819 */ /* 0x000fe2000001160c */
[----:B------:R-:W-:Y:S02]  /*2a00*/  IMAD.IADD R57, R57, 0x1, R9 ;  /* 0x0000000139397824 */ /* 0x000fe400078e0209 */
[----:B------:R-:W-:Y:S01]  /*2a10*/  IMAD.IADD R59, R9, 0x1, R59 ;  /* 0x00000001093b7824 */ /* 0x000fe200078e023b */
[----:B------:R-:W-:Y:S01]  /*2a20*/  LOP3.LUT R66, R66, 0x1c0, RZ, 0xc0, !PT ;  /* 0x000001c042427812 */ /* 0x000fe200078ec0ff */
[----:B------:R-:W-:Y:S01]  /*2a30*/  IMAD R4, R5, R50, RZ ;  /* 0x0000003205047224 */ /* 0x000fe200078e02ff */
[----:B------:R-:W-:Y:S01]  /*2a40*/  SHF.L.U64.HI R80, R60, 0x6, R61 ;  /* 0x000000063c507819 */ /* 0x000fe2000001023d */
[----:B------:R-:W-:Y:S01]  /*2a50*/  IMAD R5, R61, 0x60, RZ ;  /* 0x000000603d057824 */ /* 0x000fe200078e02ff */
[----:B------:R-:W-:Y:S01]  /*2a60*/  LOP3.LUT R0, R0, R12, RZ, 0x3c, !PT ;  /* 0x0000000c00007212 */ /* 0x000fe200078e3cff */
[----:B------:R-:W-:Y:S01]  /*2a70*/  IMAD.SHL.U32 R79, R60, 0x40, RZ ;  /* 0x000000403c4f7824 */ /* 0x000fe200078e00ff */
[----:B------:R-:W-:Y:S01]  /*2a80*/  LOP3.LUT R29, R29, 0xfffffffe, RZ, 0xc0, !PT ;  /* 0xfffffffe1d1d7812 */ /* 0x000fe200078ec0ff */
[----:B------:R-:W-:Y:S01]  /*2a90*/  IMAD.WIDE.U32 R56, R48, R60, R56 ;  /* 0x0000003c30387225 */ /* 0x000fe200078e0038 */
[----:B------:R-:W-:-:S03]  /*2aa0*/  SHF.R.U32.HI R63, RZ, 0x3, R66 ;  /* 0x00000003ff3f7819 */ /* 0x000fc60000011642 */
[----:B------:R-:W-:-:S04]  /*2ab0*/  IMAD.WIDE.U32 R58, R48, R60, R58 ;  /* 0x0000003c303a7225 */ /* 0x000fc800078e003a */
[----:B------:R-:W-:Y:S01]  /*2ac0*/  IMAD R73, R48, R51, R4 ;  /* 0x0000003330497224 */ /* 0x000fe200078e0204 */
[----:B------:R-:W-:Y:S01]  /*2ad0*/  LOP3.LUT R4, R66, 0x18, R16, 0xf8, !PT ;  /* 0x0000001842047812 */ /* 0x000fe200078ef810 */
[----:B------:R-:W-:Y:S01]  /*2ae0*/  IMAD.WIDE.U32 R60, R60, 0x60, RZ ;  /* 0x000000603c3c7825 */ /* 0x000fe200078e00ff */
[----:B------:R-:W-:Y:S02]  /*2af0*/  @P2 LOP3.LUT R29, R29, 0x1, RZ, 0xfc, !PT ;  /* 0x000000011d1d2812 */ /* 0x000fe400078efcff */
[----:B------:R-:W-:Y:S01]  /*2b00*/  LOP3.LUT P2, RZ, R7, 0x4, RZ, 0xc0, !PT ;  /* 0x0000000407ff7812 */ /* 0x000fe2000784c0ff */
[----:B------:R-:W-:Y:S01]  /*2b10*/  IMAD.MOV.U32 R64, RZ, RZ, 0x20 ;  /* 0x00000020ff407424 */ /* 0x000fe200078e00ff */
[----:B------:R-:W-:Y:S01]  /*2b20*/  LOP3.LUT R4, R4, R63, RZ, 0x3c, !PT ;  /* 0x0000003f04047212 */ /* 0x000fe200078e3cff */
[----:B------:R-:W-:Y:S01]  /*2b30*/  IMAD.IADD R76, R61, 0x1, R5 ;  /* 0x000000013d4c7824 */ /* 0x000fe200078e0205 */
[----:B------:R-:W-:Y:S01]  /*2b40*/  PRMT R5, R83, 0x8880, RZ ;  /* 0x0000888053057816 */ /* 0x000fe200000000ff */
[----:B------:R-:W-:Y:S01]  /*2b50*/  IMAD R77, R51, 0x60, RZ ;  /* 0x00000060334d7824 */ /* 0x000fe200078e02ff */
[C---:B------:R-:W-:Y:S01]  /*2b60*/  SHF.L.U64.HI R82, R50.reuse, 0x6, R51 ;  /* 0x0000000632527819 */ /* 0x040fe20000010233 */
[----:B------:R-:W-:Y:S01]  /*2b70*/  IMAD.SHL.U32 R81, R50, 0x40, RZ ;  /* 0x0000004032517824 */ /* 0x000fe200078e00ff */
[----:B------:R-:W-:Y:S01]  /*2b80*/  PRMT R5, R5, 0x7710, RZ ;  /* 0x0000771005057816 */ /* 0x000fe200000000ff */
[----:B------:R-:W-:Y:S01]  /*2b90*/  IMAD.WIDE.U32 R20, R48, R50, R20 ;  /* 0x0000003230147225 */ /* 0x000fe200078e0014 */
[----:B------:R-:W-:-:S02]  /*2ba0*/  SEL R64, R64, 0xffffffe0, !P2 ;  /* 0xffffffe040407807 */ /* 0x000fc40005000000 */
[----:B------:R-:W-:Y:S01]  /*2bb0*/  LOP3.LUT R69, R3, 0xfffffff8, RZ, 0xc0, !PT ;  /* 0xfffffff803457812 */ /* 0x000fe200078ec0ff */
[----:B------:R-:W-:Y:S01]  /*2bc0*/  IMAD.WIDE.U32 R30, R48, R50, R30 ;  /* 0x00000032301e7225 */ /* 0x000fe200078e001e */
[----:B------:R0:W-:Y:S03]  /*2bd0*/  STL [R1], R29 ;  /* 0x0000001d01007387 */ /* 0x0001e60000100800 */
[----:B------:R-:W-:Y:S01]  /*2be0*/  IMAD.WIDE.U32 R50, R50, 0x60, RZ ;  /* 0x0000006032327825 */ /* 0x000fe200078e00ff */
[----:B------:R-:W-:Y:S02]  /*2bf0*/  SHF.R.S32.HI R70, RZ, 0x3, R3 ;  /* 0x00000003ff467819 */ /* 0x000fe40000011403 */
[----:B------:R-:W-:Y:S01]  /*2c00*/  LOP3.LUT R62, R5, 0x1, RZ, 0xc0, !PT ;  /* 0x00000001053e7812 */ /* 0x000fe200078ec0ff */
[----:B------:R-:W-:Y:S01]  /*2c10*/  IMAD.IADD R74, R21, 0x1, R73 ;  /* 0x00000001154a7824 */ /* 0x000fe200078e0249 */
[----:B------:R-:W-:Y:S01]  /*2c20*/  LOP3.LUT R9, R5, 0x8, RZ, 0xc0, !PT ;  /* 0x0000000805097812 */ /* 0x000fe200078ec0ff */
[----:B------:R-:W-:Y:S01]  /*2c30*/  IMAD.IADD R72, R57, 0x1, R71 ;  /* 0x0000000139487824 */ /* 0x000fe200078e0247 */
[----:B0-----:R-:W-:Y:S01]  /*2c40*/  LOP3.LUT R29, R5, 0x2, RZ, 0xc0, !PT ;  /* 0x00000002051d7812 */ /* 0x001fe200078ec0ff */
[----:B------:R-:W-:Y:S01]  /*2c50*/  IMAD.IADD R77, R51, 0x1, R77 ;  /* 0x00000001334d7824 */ /* 0x000fe200078e024d */
[----:B------:R-:W-:Y:S01]  /*2c60*/  LOP3.LUT R8, R5, 0x10, RZ, 0xc0, !PT ;  /* 0x0000001005087812 */ /* 0x000fe200078ec0ff */
[----:B------:R-:W-:Y:S01]  /*2c70*/  IMAD.IADD R73, R73, 0x1, R31 ;  /* 0x0000000149497824 */ /* 0x000fe200078e021f */
[----:B------:R-:W-:Y:S01]  /*2c80*/  LOP3.LUT R6, R5, 0x20, RZ, 0xc0, !PT ;  /* 0x0000002005067812 */ /* 0x000fe200078ec0ff */
[----:B------:R-:W-:Y:S01]  /*2c90*/  IMAD.IADD R71, R71, 0x1, R59 ;  /* 0x0000000147477824 */ /* 0x000fe200078e023b */
[----:B------:R-:W-:Y:S01]  /*2ca0*/  LEA R75, R75, R200, 0x6 ;  /* 0x000000c84b4b7211 */ /* 0x000fe200078e30ff */
[----:B------:R-:W-:Y:S01]  /*2cb0*/  @!P6 BAR.SYNC.DEFER_BLOCKING 0x9, 0x100 ;  /* 0x024400000000eb1d */ /* 0x000fe20000010000 */
[----:B------:R-:W-:-:S02]  /*2cc0*/  ISETP.GE.AND P1, PT, R16, UR4, PT ;  /* 0x0000000410007c0c */ /* 0x000fc4000bf26270 */
[----:B------:R-:W-:Y:S01]  /*2cd0*/  SHF.R.S32.HI R67, RZ, 0x1f, R69 ;  /* 0x0000001fff437819 */ /* 0x000fe20000011445 */
[----:B---3--:R-:W-:Y:S01]  /*2ce0*/  IMAD.IADD R65, R10, 0x1, R0 ;  /* 0x000000010a417824 */ /* 0x008fe200078e0200 */
[----:B------:R-:W-:-:S04]  /*2cf0*/  LOP3.LUT R0, R66, 0x38, R3, 0xf8, !PT ;  /* 0x0000003842007812 */ /* 0x000fc800078ef803 */
[----:B------:R-:W-:Y:S02]  /*2d00*/  LOP3.LUT R0, R0, R63, RZ, 0x3c, !PT ;  /* 0x0000003f00007212 */ /* 0x000fe400078e3cff */
[C---:B------:R-:W-:Y:S02]  /*2d10*/  LOP3.LUT R10, R5.reuse, 0x4, RZ, 0xc0, !PT ;  /* 0x00000004050a7812 */ /* 0x040fe400078ec0ff */
[----:B------:R-:W-:Y:S02]  /*2d20*/  LOP3.LUT R5, R5, 0x40, RZ, 0xc0, !PT ;  /* 0x0000004005057812 */ /* 0x000fe400078ec0ff */
[----:B------:R-:W-:Y:S01]  /*2d30*/  SHF.R.S32.HI R68, RZ, 0x1f, R85 ;  /* 0x0000001fff447819 */ /* 0x000fe20000011455 */
[C---:B--2---:R-:W-:Y:S02]  /*2d40*/  IMAD R7, R11.reuse, 0x200, R4 ;  /* 0x000002000b077824 */ /* 0x044fe400078e0204 */
[----:B------:R-:W-:Y:S02]  /*2d50*/  IMAD R4, R11, 0x200, R0 ;  /* 0x000002000b047824 */ /* 0x000fe400078e0200 */
[----:B------:R-:W-:-:S07]  /*2d60*/  IMAD.IADD R3, R64, 0x1, R7 ;  /* 0x0000000140037824 */ /* 0x000fce00078e0207 */
.L_x_10516:
[----:B0-2---:R-:W2:Y:S01]  /*2d70*/  LDL.LU R34, [R1] ;  /* 0x0000000001227983 */ /* 0x005ea20000300800 */
        /* <DEDUP_REMOVED lines=11> */
[----:B---3--:R-:W3:Y:S08]  /*2e30*/  @!P2 LDC.64 R12, c[0x0][0x418] ;  /* 0x00010600ff0cab82 */ /* 0x008ef00000000a00 */
[----:B----4-:R-:W4:Y:S08]  /*2e40*/  @P3 LDC R0, c[0x0][0x434] ;  /* 0x00010d00ff003b82 */ /* 0x010f300000000800 */
[----:B------:R-:W1:Y:S01]  /*2e50*/  @P3 LDC R11, c[0x0][0x438] ;  /* 0x00010e00ff0b3b82 */ /* 0x000e620000000800 */
[----:B----4-:R-:W-:-:S05]  /*2e60*/  @P3 IMAD.HI.U32 R0, R35, R0, RZ ;  /* 0x0000000023003227 */ /* 0x010fca00078e00ff */
[----:B-1----:R-:W-:Y:S01]  /*2e70*/  @P3 SHF.R.U32.HI R32, RZ, R11, R0 ;  /* 0x0000000bff203219 */ /* 0x002fe20000011600 */
[----:B0-----:R-:W-:-:S03]  /*2e80*/  @!P2 IMAD R0, R68, R14, RZ ;  /* 0x0000000e4400a224 */ /* 0x001fc600078e02ff */
[----:B------:R-:W-:Y:S01]  /*2e90*/  @!P2 SHF.R.S32.HI R33, RZ, 0x1f, R32 ;  /* 0x0000001fff21a819 */ /* 0x000fe20000011420 */
        /* <DEDUP_REMOVED lines=42> */
[----:B------:R-:W-:Y:S01]  /*3140*/  LEA R94, P2, R12, UR4, 0x1 ;  /* 0x000000040c5e7c11 */ /* 0x000fe2000f8408ff */
[----:B------:R-:W-:Y:S01]  /*3150*/  ULDC.U8 UR4, c[0x0][0x410] ;  /* 0x0001040000047ab9 */ /* 0x000fe20000000000 */
[----:B------:R-:W-:Y:S02]  /*3160*/  IMAD.WIDE.U32 R14, R60, R27, RZ ;  /* 0x0000001b3c0e7225 */ /* 0x000fe400078e00ff */
[----:B------:R-:W-:Y:S02]  /*3170*/  LEA.HI.X R97, R12, UR5, R97, 0x1, P2 ;  /* 0x000000050c617c11 */ /* 0x000fe400090f0c61 */
[----:B------:R-:W-:Y:S01]  /*3180*/  ISETP.NE.AND P2, PT, RZ, UR4, PT ;  /* 0x00000004ff007c0c */ /* 0x000fe2000bf45270 */
[----:B------:R-:W-:-:S02]  /*3190*/  IMAD R11, R11, R60, R13 ;  /* 0x0000003c0b0b7224 */ /* 0x000fc400078e020d */
[----:B------:R-:W-:-:S04]  /*31a0*/  IMAD.WIDE.U32 R12, R50, R27, RZ ;  /* 0x0000001b320c7225 */ /* 0x000fc800078e00ff */
[----:B------:R-:W-:Y:S02]  /*31b0*/  IMAD.IADD R93, R13, 0x1, R93 ;  /* 0x000000010d5d7824 */ /* 0x000fe400078e025d */
[----:B------:R-:W-:-:S04]  /*31c0*/  IMAD.IADD R0, R15, 0x1, R11 ;  /* 0x000000010f007824 */ /* 0x000fc800078e020b */
        /* <DEDUP_REMOVED lines=32> */
.L_x_10467:
[----:B------:R-:W-:Y:S05]  /*33d0*/  BSYNC B1 ;  /* 0x0000000000017941 */ /* 0x000fea0003800000 */
.L_x_10466:
        /* <DEDUP_REMOVED lines=26> */
.L_x_10469:
[----:B------:R-:W-:Y:S05]  /*3580*/  BSYNC B1 ;  /* 0x0000000000017941 */ /* 0x000fea0003800000 */
.L_x_10468:
[----:B0-----:R-:W-:Y:S01]  /*3590*/  IMAD.MOV.U32 R12, RZ, RZ, R45 ;  /* 0x000000ffff0c7224 */ /* 0x001fe200078e002d */
[----:B------:R-:W-:Y:S01]  /*35a0*/  PRMT R105, R52, 0x7610, R105 ;  /* 0x0000761034697816 */ /* 0x000fe20000000069 */
[----:B------:R-:W-:Y:S01]  /*35b0*/  IMAD.MOV.U32 R0, RZ, RZ, R44 ;  /* 0x000000ffff007224 */ /* 0x000fe200078e002c */
[----:B------:R-:W-:Y:S01]  /*35c0*/  ISETP.NE.AND P3, PT, R206, 0x3, PT ;  /* 0x00000003ce00780c */ /* 0x000fe20003f65270 */
        /* <DEDUP_REMOVED lines=19> */
[----:B------:R-:W-:-:S05]  /*3700*/  IMAD.MOV.U32 R11, RZ, RZ, R35 ;  /* 0x000000ffff0b7224 */ /* 0x000fca00078e0023 */
[----:B------:R-:W-:Y:S01]  /*3710*/  PRMT R103, R0, 0x5410, R11 ;  /* 0x0000541000677816 */ /* 0x000fe2000000000b */
[----:B------:R-:W-:Y:S06]  /*3720*/  @!P3 BRA `(.L_x_10470) ;  /* 0x000000000004b947 */ /* 0x000fec0003800000 */
[----:B------:R-:W-:Y:S01]  /*3730*/  BPT.TRAP 0x1 ;  /* 0x000000040000795c */ /* 0x000fe20000300000 */
.L_x_10470:
[----:B------:R-:W-:Y:S01]  /*3740*/  IMAD R0, R18, 0x8, R19 ;  /* 0x0000000812007824 */ /* 0x000fe200078e0213 */
[----:B------:R-:W-:Y:S01]  /*3750*/  SHF.L.U32 R93, R204, 0x1f, RZ ;  /* 0x0000001fcc5d7819 */ /* 0x000fe200000006ff */
[----:B------:R-:W-:Y:S03]  /*3760*/  BSSY B1, `(.L_x_10471) ;  /* 0x0000003000017945 */ /* 0x000fe60003800000 */
[----:B------:R-:W0:Y:S02]  /*3770*/  SYNCS.PHASECHK.TRANS64.TRYWAIT P5, [R0+URZ+0x32490], R93 ;  /* 0x0324905d000075a7 */ /* 0x000e2400080a017f */
[----:B0-----:R-:W-:Y:S05]  /*3780*/  @!P5 BRA `(.L_x_10472) ;  /* 0x000001940020d947 */ /* 0x001fea0003800000 */
.L_x_10735:
[----:B------:R-:W-:Y:S05]  /*3790*/  BSYNC B1 ;  /* 0x0000000000017941 */ /* 0x000fea0003800000 */
.L_x_10471:
[----:B------:R-:W-:-:S03]  /*37a0*/  UMOV UR4, 0xffffffff ;  /* 0xffffffff00047882 */ /* 0x000fc60000000000 */
[----:B------:R-:W-:Y:S05]  /*37b0*/  BRA.DIV UR4, `(.L_x_10473) ;  /* 0x0000019604287947 */ /* 0x000fea000b800000 */
[----:B------:R1:W2:Y:S04]  /*37c0*/  SHFL.IDX PT, R54, R97, RZ, 0x1c1f ;  /* 0x001c1fff61367589 */ /* 0x0002a800000e0000 */
[----:B------:R1:W3:Y:S02]  /*37d0*/  SHFL.IDX PT, R11, R94, RZ, 0x1c1f ;  /* 0x001c1fff5e0b7589 */ /* 0x0002e400000e0000 */
.L_x_10739:
        /* <DEDUP_REMOVED lines=11> */
[----:B0-----:R-:W-:Y:S01]  /*3890*/  IMAD.MOV.U32 R46, RZ, RZ, R13 ;  /* 0x000000ffff2e7224 */ /* 0x001fe200078e000d */
        /* <DEDUP_REMOVED lines=22> */
[--C-:B------:R-:W-:Y:S01]  /*3a00*/  HADD2.F32 R44, -RZ, R100.reuse.H1_H1 ;  /* 0x30000064ff2c7230 */ /* 0x100fe20000004100 */
[----:B------:R-:W-:Y:S01]  /*3a10*/  F2FP.F16.F32.PACK_AB R45, R45, R46 ;  /* 0x0000002e2d2d723e */ /* 0x000fe200000000ff */
[----:B------:R-:W-:Y:S02]  /*3a20*/  HADD2.F32 R15, -RZ, R100.H0_H0 ;  /* 0x20000064ff0f7230 */ /* 0x000fe40000004100 */
[----:B------:R-:W-:-:S02]  /*3a30*/  HADD2.F32 R100, -RZ, R107.H1_H1 ;  /* 0x3000006bff647230 */ /* 0x000fc40000004100 */
        /* <DEDUP_REMOVED lines=8> */
[----:B------:R-:W-:Y:S02]  /*3ac0*/  IMAD.MOV.U32 R13, RZ, RZ, R55 ;  /* 0x000000ffff0d7224 */ /* 0x000fe400078e0037 */
[-C--:B------:R-:W-:Y:S01]  /*3ad0*/  FMUL.FTZ R47, R14, R100.reuse ;  /* 0x000000640e2f7220 */ /* 0x080fe20000410000 */
[----:B------:R-:W-:-:S03]  /*3ae0*/  FMUL.FTZ R100, R44, R100 ;  /* 0x000000642c647220 */ /* 0x000fc60000410000 */
[-C--:B------:R-:W-:Y:S01]  /*3af0*/  FFMA.FTZ R47, R44, R15.reuse, -R47 ;  /* 0x0000000f2c2f7223 */ /* 0x080fe2000001082f */
[----:B------:R-:W-:Y:S01]  /*3b00*/  FFMA.FTZ R100, R14, R15, R100 ;  /* 0x0000000f0e647223 */ /* 0x000fe20000010064 */
[----:B------:R-:W-:-:S04]  /*3b10*/  IMAD.MOV.U32 R15, RZ, RZ, R45 ;  /* 0x000000ffff0f7224 */ /* 0x000fc800078e002d */
[----:B------:R-:W-:-:S05]  /*3b20*/  F2FP.F16.F32.PACK_AB R47, R100, R47 ;  /* 0x0000002f642f723e */ /* 0x000fca00000000ff */
[----:B------:R-:W-:-:S07]  /*3b30*/  IMAD.MOV.U32 R14, RZ, RZ, R47 ;  /* 0x000000ffff0e7224 */ /* 0x000fce00078e002f */
.L_x_10479:
[----:B------:R-:W-:Y:S05]  /*3b40*/  BSYNC B3 ;  /* 0x0000000000037941 */ /* 0x000fea0003800000 */
.L_x_10478:
[----:B0-----:R4:W-:Y:S02]  /*3b50*/  ST.E.128 desc[UR60][R52.64], R12 ;  /* 0x0000000c34007985 */ /* 0x0019e4000c101d3c */
.L_x_10477:
[----:B------:R-:W-:Y:S05]  /*3b60*/  BSYNC B2 ;  /* 0x0000000000027941 */ /* 0x000fea0003800000 */
.L_x_10476:
        /* <DEDUP_REMOVED lines=11> */
[--C-:B------:R-:W-:Y:S01]  /*3c20*/  SHF.R.U64 R13, R40, 0x10, R41.reuse ;  /* 0x00000010280d7819 */ /* 0x100fe20000001229 */
[----:B------:R-:W-:Y:S01]  /*3c30*/  HADD2.F32 R47, -RZ, R14.H0_H0 ;  /* 0x2000000eff2f7230 */ /* 0x000fe20000004100 */
[----:B------:R-:W-:Y:S01]  /*3c40*/  SHF.R.U32.HI R41, RZ, 0x10, R41 ;  /* 0x00000010ff297819 */ /* 0x000fe20000011629 */
[----:B------:R-:W-:Y:S02]  /*3c50*/  HADD2.F32 R46, -RZ, R46.H0_H0 ;  /* 0x2000002eff2e7230 */ /* 0x000fe40000004100 */
        /* <DEDUP_REMOVED lines=8> */
[--C-:B------:R-:W-:Y:S02]  /*3ce0*/  HADD2.F32 R13, -RZ, R15.reuse.H1_H1 ;  /* 0x3000000fff0d7230 */ /* 0x100fe40000004100 */
[----:B------:R-:W-:Y:S02]  /*3cf0*/  HADD2.F32 R15, -RZ, R15.H0_H0 ;  /* 0x2000000fff0f7230 */ /* 0x000fe40000004100 */
[----:B------:R-:W-:Y:S02]  /*3d00*/  HADD2.F32 R40, -RZ, R40.H0_H0 ;  /* 0x20000028ff287230 */ /* 0x000fe40000004100 */
[----:B------:R-:W-:Y:S02]  /*3d10*/  HADD2.F32 R46, -RZ, R41.H0_H0 ;  /* 0x20000029ff2e7230 */ /* 0x000fe40000004100 */
[----:B------:R-:W-:-:S02]  /*3d20*/  HADD2.F32 R41, -RZ, R12.H0_H0 ;  /* 0x2000000cff297230 */ /* 0x000fc40000004100 */
[-C--:B------:R-:W-:Y:S01]  /*3d30*/  FMUL.FTZ R52, R13, R40.reuse ;  /* 0x000000280d347220 */ /* 0x080fe20000410000 */
[C---:B------:R-:W-:Y:S01]  /*3d40*/  FMUL.FTZ R40, R15.reuse, R40 ;  /* 0x000000280f287220 */ /* 0x040fe20000410000 */
[----:B------:R-:W-:Y:S02]  /*3d50*/  HADD2.F32 R43, -RZ, R14.H1_H1 ;  /* 0x3000000eff2b7230 */ /* 0x000fe40000004100 */
[-C--:B------:R-:W-:Y:S01]  /*3d60*/  FFMA.FTZ R15, R15, R46.reuse, -R52 ;  /* 0x0000002e0f0f7223 */ /* 0x080fe20000010834 */
[----:B------:R-:W-:Y:S01]  /*3d70*/  FFMA.FTZ R40, R13, R46, R40 ;  /* 0x0000002e0d287223 */ /* 0x000fe20000010028 */
[----:B------:R-:W-:Y:S02]  /*3d80*/  HADD2.F32 R52, -RZ, R107.H0_H0 ;  /* 0x2000006bff347230 */ /* 0x000fe40000004100 */
[----:B------:R-:W-:Y:S02]  /*3d90*/  HADD2.F32 R13, -RZ, R12.H1_H1 ;  /* 0x3000000cff0d7230 */ /* 0x000fe40000004100 */
        /* <DEDUP_REMOVED lines=8> */
[----:B------:R-:W-:Y:S02]  /*3e20*/  F2FP.F16.F32.PACK_AB R13, R11, R42 ;  /* 0x0000002a0b0d723e */ /* 0x000fe400000000ff */
[-C--:B------:R-:W-:Y:S01]  /*3e30*/  FMUL.FTZ R46, R43, R12.reuse ;  /* 0x0000000c2b2e7220 */ /* 0x080fe20000410000 */
[----:B------:R-:W-:-:S03]  /*3e40*/  FMUL.FTZ R12, R47, R12 ;  /* 0x0000000c2f0c7220 */ /* 0x000fc60000410000 */
[-C--:B------:R-:W-:Y:S01]  /*3e50*/  FFMA.FTZ R46, R47, R14.reuse, -R46 ;  /* 0x0000000e2f2e7223 */ /* 0x080fe2000001082e */
[----:B------:R-:W-:Y:S01]  /*3e60*/  FFMA.FTZ R43, R43, R14, R12 ;  /* 0x0000000e2b2b7223 */ /* 0x000fe2000001000c */
[----:B------:R-:W-:-:S04]  /*3e70*/  F2FP.F16.F32.PACK_AB R12, R52, R41 ;  /* 0x00000029340c723e */ /* 0x000fc800000000ff */
[----:B------:R-:W-:-:S07]  /*3e80*/  F2FP.F16.F32.PACK_AB R14, R43, R46 ;  /* 0x0000002e2b0e723e */ /* 0x000fce00000000ff */
.L_x_10481:
[----:B------:R-:W-:Y:S05]  /*3e90*/  BSYNC B2 ;  /* 0x0000000000027941 */ /* 0x000fea0003800000 */
.L_x_10480:
[----:B0-----:R4:W-:Y:S02]  /*3ea0*/  ST.E.128 desc[UR60][R44.64], R12 ;  /* 0x0000000c2c007985 */ /* 0x0019e4000c101d3c */
.L_x_10475:
[----:B------:R-:W-:Y:S05]  /*3eb0*/  BSYNC B1 ;  /* 0x0000000000017941 */ /* 0x000fea0003800000 */
.L_x_10474:
[----:B------:R-:W-:-:S03]  /*3ec0*/  UMOV UR4, 0xffffffff ;  /* 0xffffffff00047882 */ /* 0x000fc60000000000 */
[----:B------:R-:W-:Y:S05]  /*3ed0*/  BRA.DIV UR4, `(.L_x_10482) ;  /* 0x0000018e04ac7947 */ /* 0x000fea000b800000 */
[----:B-1----:R-:W1:Y:S04]  /*3ee0*/  SHFL.IDX PT, R97, R97, 0x1, 0x1c1f ;  /* 0x003c1f0061617f89 */ /* 0x002e6800000e0000 */
[----:B------:R0:W0:Y:S02]  /*3ef0*/  SHFL.IDX PT, R43, R94, 0x1, 0x1c1f ;  /* 0x003c1f005e2b7f89 */ /* 0x00002400000e0000 */
.L_x_10743:
        /* <DEDUP_REMOVED lines=9> */
[--C-:B---3--:R-:W-:Y:S01]  /*3f90*/  SHF.R.U64 R11, R36, 0x10, R37.reuse ;  /* 0x00000010240b7819 */ /* 0x108fe20000001225 */
[--C-:B--2---:R-:W-:Y:S01]  /*3fa0*/  HADD2.F32 R42, -RZ, R13.reuse.H1_H1 ;  /* 0x3000000dff2a7230 */ /* 0x104fe20000004100 */
        /* <DEDUP_REMOVED lines=13> */
[----:B------:R-:W-:Y:S01]  /*4080*/  FMUL.FTZ R37, R44, R37 ;  /* 0x000000252c257220 */ /* 0x000fe20000410000 */
[----:B------:R-:W-:Y:S02]  /*4090*/  HADD2.F32 R45, -RZ, R102.H1_H1 ;  /* 0x30000066ff2d7230 */ /* 0x000fe40000004100 */
[-C--:B------:R-:W-:Y:S01]  /*40a0*/  FFMA.FTZ R46, R15, R36.reuse, -R46 ;  /* 0x000000240f2e7223 */ /* 0x080fe2000001082e */
[----:B------:R-:W-:Y:S01]  /*40b0*/  FFMA.FTZ R13, R13, R36, R38 ;  /* 0x000000240d0d7223 */ /* 0x000fe20000010026 */
[----:B------:R-:W-:Y:S01]  /*40c0*/  FFMA.FTZ R42, R42, R11, R37 ;  /* 0x0000000b2a2a7223 */ /* 0x000fe20000010025 */
[----:B------:R-:W-:-:S02]  /*40d0*/  HADD2.F32 R38, -RZ, R104.H0_H0 ;  /* 0x20000068ff267230 */ /* 0x000fc40000004100 */
[----:B------:R-:W-:Y:S01]  /*40e0*/  FFMA.FTZ R39, R44, R11, -R39 ;  /* 0x0000000b2c277223 */ /* 0x000fe20000010827 */
[--C-:B------:R-:W-:Y:S01]  /*40f0*/  HADD2.F32 R15, -RZ, R12.reuse.H1_H1 ;  /* 0x3000000cff0f7230 */ /* 0x100fe20000004100 */
[----:B------:R-:W-:Y:S01]  /*4100*/  F2FP.F16.F32.PACK_AB R46, R13, R46 ;  /* 0x0000002e0d2e723e */ /* 0x000fe200000000ff */
[----:B------:R-:W-:Y:S02]  /*4110*/  HADD2.F32 R37, -RZ, R12.H0_H0 ;  /* 0x2000000cff257230 */ /* 0x000fe40000004100 */
[----:B------:R-:W-:Y:S02]  /*4120*/  HADD2.F32 R11, -RZ, R104.H1_H1 ;  /* 0x30000068ff0b7230 */ /* 0x000fe40000004100 */
[-C--:B------:R-:W-:Y:S01]  /*4130*/  FMUL.FTZ R44, R15, R38.reuse ;  /* 0x000000260f2c7220 */ /* 0x080fe20000410000 */
[----:B------:R-:W-:Y:S02]  /*4140*/  HADD2.F32 R12, -RZ, R14.H1_H1 ;  /* 0x3000000eff0c7230 */ /* 0x000fe40000004100 */
[----:B------:R-:W-:Y:S01]  /*4150*/  FMUL.FTZ R38, R37, R38 ;  /* 0x0000002625267220 */ /* 0x000fe20000410000 */
[----:B------:R-:W-:Y:S01]  /*4160*/  HADD2.F32 R36, -RZ, R102.H0_H0 ;  /* 0x20000066ff247230 */ /* 0x000fe20000004100 */
[----:B------:R-:W-:Y:S01]  /*4170*/  F2FP.F16.F32.PACK_AB R39, R42, R39 ;  /* 0x000000272a27723e */ /* 0x000fe200000000ff */
[----:B------:R-:W-:-:S02]  /*4180*/  HADD2.F32 R14, -RZ, R14.H0_H0 ;  /* 0x2000000eff0e7230 */ /* 0x000fc40000004100 */
[-C--:B------:R-:W-:Y:S01]  /*4190*/  FMUL.FTZ R47, R12, R11.reuse ;  /* 0x0000000b0c2f7220 */ /* 0x080fe20000410000 */
[-C--:B------:R-:W-:Y:S01]  /*41a0*/  FFMA.FTZ R44, R37, R36.reuse, -R44 ;  /* 0x00000024252c7223 */ /* 0x080fe2000001082c */
[----:B------:R-:W-:Y:S01]  /*41b0*/  FFMA.FTZ R15, R15, R36, R38 ;  /* 0x000000240f0f7223 */ /* 0x000fe20000010026 */
[C---:B------:R-:W-:Y:S01]  /*41c0*/  FMUL.FTZ R11, R14.reuse, R11 ;  /* 0x0000000b0e0b7220 */ /* 0x040fe20000410000 */
[-C--:B------:R-:W-:Y:S01]  /*41d0*/  FFMA.FTZ R47, R14, R45.reuse, -R47 ;  /* 0x0000002d0e2f7223 */ /* 0x080fe2000001082f */
[----:B------:R-:W-:Y:S02]  /*41e0*/  IMAD.MOV.U32 R13, RZ, RZ, R39 ;  /* 0x000000ffff0d7224 */ /* 0x000fe400078e0027 */
[----:B------:R-:W-:Y:S01]  /*41f0*/  FFMA.FTZ R12, R12, R45, R11 ;  /* 0x0000002d0c0c7223 */ /* 0x000fe2000001000b */
[----:B------:R-:W-:Y:S02]  /*4200*/  F2FP.F16.F32.PACK_AB R38, R15, R44 ;  /* 0x0000002c0f26723e */ /* 0x000fe400000000ff */
[----:B------:R-:W-:-:S02]  /*4210*/  MOV R15, R46 ;  /* 0x0000002e000f7202 */ /* 0x000fc40000000f00 */
[----:B------:R-:W-:Y:S01]  /*4220*/  F2FP.F16.F32.PACK_AB R14, R12, R47 ;  /* 0x0000002f0c0e723e */ /* 0x000fe200000000ff */
[----:B------:R-:W-:-:S07]  /*4230*/  IMAD.MOV.U32 R12, RZ, RZ, R38 ;  /* 0x000000ffff0c7224 */ /* 0x000fce00078e0026 */
.L_x_10487:
[----:B------:R-:W-:Y:S05]  /*4240*/  BSYNC B2 ;  /* 0x0000000000027941 */ /* 0x000fea0003800000 */
.L_x_10486:
[----:B--2---:R0:W-:Y:S02]  /*4250*/  ST.E.128 desc[UR60][R40.64], R12 ;  /* 0x0000000c28007985 */ /* 0x0041e4000c101d3c */
.L_x_10485:
[----:B------:R-:W-:Y:S05]  /*4260*/  BSYNC B1 ;  /* 0x0000000000017941 */ /* 0x000fea0003800000 */
.L_x_10484:
[----:B---3--:R-:W3:Y:S02]  /*4270*/  LDL R11, [R1] ;  /* 0x00000000010b7983 */ /* 0x008ee40000100800 */
[----:B---3--:R-:W-:-:S13]  /*4280*/  LOP3.LUT P2, RZ, R11, 0x1, RZ, 0xc0, !PT ;  /* 0x000000010bff7812 */ /* 0x008fda000784c0ff */
[----:B------:R-:W-:Y:S05]  /*4290*/  @P2 BRA `(.L_x_10483) ;  /* 0x0000001800f42947 */ /* 0x000fea0003800000 */
[----:B0---4-:R0:W3:Y:S01]  /*42a0*/  LDS.128 R12, [R96+0x2000] ;  /* 0x00200000600c7984 */ /* 0x0110e20000000c00 */
[C---:B------:R-:W-:Y:S01]  /*42b0*/  LEA R36, P2, R2.reuse, R43, 0x1 ;  /* 0x0000002b02247211 */ /* 0x040fe200078408ff */
[----:B------:R-:W-:Y:S03]  /*42c0*/  BSSY B1, `(.L_x_10488) ;  /* 0x000002e000017945 */ /* 0x000fe60003800000 */
[----:B-1----:R-:W-:Y:S02]  /*42d0*/  LEA.HI.X R37, R2, R97, R203, 0x1, P2 ;  /* 0x0000006102257211 */ /* 0x002fe400010f0ccb */
[----:B------:R-:W-:-:S13]  /*42e0*/  ISETP.GE.AND P2, PT, R205, R95, PT ;  /* 0x0000005fcd00720c */ /* 0x000fda0003f46270 */
[----:B0-----:R-:W-:Y:S05]  /*42f0*/  @P2 BRA `(.L_x_10489) ;  /* 0x0000000000a82947 */ /* 0x001fea0003800000 */
[--C-:B------:R-:W-:Y:S01]  /*4300*/  SHF.R.U64 R38, R32, 0x10, R33.reuse ;  /* 0x0000001020267819 */ /* 0x100fe20000001221 */
[--C-:B---3--:R-:W-:Y:S01]  /*4310*/  HADD2.F32 R11, -RZ, R13.reuse.H0_H0 ;  /* 0x2000000dff0b7230 */ /* 0x108fe20000004100 */
[----:B------:R-:W-:Y:S01]  /*4320*/  SHF.R.U32.HI R32, RZ, 0x10, R33 ;  /* 0x00000010ff207819 */ /* 0x000fe20000011621 */
[----:B------:R-:W-:Y:S01]  /*4330*/  IMAD.MOV.U32 R33, RZ, RZ, R15 ;  /* 0x000000ffff217224 */ /* 0x000fe200078e000f */
[--C-:B------:R-:W-:Y:S01]  /*4340*/  SHF.R.U64 R40, R34, 0x10, R35.reuse ;  /* 0x0000001022287819 */ /* 0x100fe20000001223 */
[----:B------:R-:W-:Y:S01]  /*4350*/  HADD2.F32 R15, -RZ, R13.H1_H1 ;  /* 0x3000000dff0f7230 */ /* 0x000fe20000004100 */
[----:B------:R-:W-:Y:S01]  /*4360*/  SHF.R.U32.HI R35, RZ, 0x10, R35 ;  /* 0x00000010ff237819 */ /* 0x000fe20000011623 */
[----:B------:R-:W-:Y:S02]  /*4370*/  HADD2.F32 R38, -RZ, R38.H0_H0 ;  /* 0x20000026ff267230 */ /* 0x000fe40000004100 */
[----:B------:R-:W-:Y:S02]  /*4380*/  HADD2.F32 R40, -RZ, R40.H0_H0 ;  /* 0x20000028ff287230 */ /* 0x000fe40000004100 */
[----:B------:R-:W-:-:S02]  /*4390*/  HADD2.F32 R35, -RZ, R35.H0_H0 ;  /* 0x20000023ff237230 */ /* 0x000fc40000004100 */
[--C-:B------:R-:W-:Y:S02]  /*43a0*/  HADD2.F32 R34, -RZ, R33.reuse.H1_H1 ;  /* 0x30000021ff227230 */ /* 0x100fe40000004100 */
[----:B------:R-:W-:Y:S02]  /*43b0*/  HADD2.F32 R13, -RZ, R33.H0_H0 ;  /* 0x20000021ff0d7230 */ /* 0x000fe40000004100 */
[----:B------:R-:W-:Y:S02]  /*43c0*/  HADD2.F32 R33, -RZ, R32.H0_H0 ;  /* 0x20000020ff217230 */ /* 0x000fe40000004100 */
[-C--:B------:R-:W-:Y:S01]  /*43d0*/  FMUL.FTZ R32, R15, R40.reuse ;  /* 0x000000280f207220 */ /* 0x080fe20000410000 */
[CC--:B------:R-:W-:Y:S01]  /*43e0*/  FMUL.FTZ R42, R34.reuse, R35.reuse ;  /* 0x00000023222a7220 */ /* 0x0c0fe20000410000 */
[----:B------:R-:W-:Y:S01]  /*43f0*/  FMUL.FTZ R40, R11, R40 ;  /* 0x000000280b287220 */ /* 0x000fe20000410000 */
[----:B------:R-:W-:Y:S01]  /*4400*/  FMUL.FTZ R35, R13, R35 ;  /* 0x000000230d237220 */ /* 0x000fe20000410000 */
[-C--:B------:R-:W-:Y:S01]  /*4410*/  FFMA.FTZ R11, R11, R38.reuse, -R32 ;  /* 0x000000260b0b7223 */ /* 0x080fe20000010820 */
[-C--:B------:R-:W-:Y:S01]  /*4420*/  FFMA.FTZ R13, R13, R33.reuse, -R42 ;  /* 0x000000210d0d7223 */ /* 0x080fe2000001082a */
[----:B------:R-:W-:Y:S01]  /*4430*/  FFMA.FTZ R32, R15, R38, R40 ;  /* 0x000000260f207223 */ /* 0x000fe20000010028 */
[----:B------:R-:W-:Y:S01]  /*4440*/  FFMA.FTZ R34, R34, R33, R35 ;  /* 0x0000002122227223 */ /* 0x000fe20000010023 */
[----:B------:R-:W-:-:S02]  /*4450*/  HADD2.F32 R38, -RZ, R103.H0_H0 ;  /* 0x20000067ff267230 */ /* 0x000fc40000004100 */
[----:B------:R-:W-:Y:S01]  /*4460*/  HADD2.F32 R15, -RZ, R12.H1_H1 ;  /* 0x3000000cff0f7230 */ /* 0x000fe20000004100 */
[----:B------:R-:W-:Y:S01]  /*4470*/  F2FP.F16.F32.PACK_AB R11, R32, R11 ;  /* 0x0000000b200b723e */ /* 0x000fe200000000ff */
[----:B------:R-:W-:Y:S02]  /*4480*/  HADD2.F32 R33, -RZ, R14.H1_H1 ;  /* 0x3000000eff217230 */ /* 0x000fe40000004100 */
[----:B------:R-:W-:Y:S02]  /*4490*/  HADD2.F32 R103, -RZ, R103.H1_H1 ;  /* 0x30000067ff677230 */ /* 0x000fe40000004100 */
[----:B------:R-:W-:Y:S01]  /*44a0*/  FMUL.FTZ R39, R15, R38 ;  /* 0x000000260f277220 */ /* 0x000fe20000410000 */
[----:B------:R-:W-:Y:S02]  /*44b0*/  HADD2.F32 R12, -RZ, R12.H0_H0 ;  /* 0x2000000cff0c7230 */ /* 0x000fe40000004100 */
[----:B------:R-:W-:Y:S02]  /*44c0*/  HADD2.F32 R14, -RZ, R14.H0_H0 ;  /* 0x2000000eff0e7230 */ /* 0x000fe40000004100 */
[----:B------:R-:W-:Y:S01]  /*44d0*/  FMUL.FTZ R41, R33, R103 ;  /* 0x0000006721297220 */ /* 0x000fe20000410000 */
[----:B------:R-:W-:-:S02]  /*44e0*/  HADD2.F32 R35, -RZ, R101.H0_H0 ;  /* 0x20000065ff237230 */ /* 0x000fc40000004100 */
        /* <DEDUP_REMOVED lines=11> */
.L_x_10489:
[----:B------:R-:W-:Y:S05]  /*45a0*/  BSYNC B1 ;  /* 0x0000000000017941 */ /* 0x000fea0003800000 */
.L_x_10488:
[----:B---3--:R0:W-:Y:S01]  /*45b0*/  ST.E.128 desc[UR60][R36.64], R12 ;  /* 0x0000000c24007985 */ /* 0x0081e2000c101d3c */
[----:B------:R-:W-:Y:S05]  /*45c0*/  BRA `(.L_x_10483) ;  /* 0x0000001800287947 */ /* 0x000fea0003800000 */
.L_x_10465:
[----:B------:R-:W-:Y:S01]  /*45d0*/  VIADD R11, R200, 0x40 ;  /* 0x00000040c80b7836 */ /* 0x000fe20000000000 */
[----:B------:R-:W-:Y:S02]  /*45e0*/  CS2R R38, SRZ ;  /* 0x0000000000267805 */ /* 0x000fe4000001ff00 */
[----:B------:R-:W-:Y:S02]  /*45f0*/  CS2R R36, SRZ ;  /* 0x0000000000247805 */ /* 0x000fe4000001ff00 */
[----:B------:R-:W-:-:S04]  /*4600*/  ISETP.GE.AND P2, PT, R11, R92, PT ;  /* 0x0000005c0b00720c */ /* 0x000fc80003f46270 */
[----:B------:R-:W-:-:S13]  /*4610*/  ISETP.GE.OR P2, PT, R16, R95, P2 ;  /* 0x0000005f1000720c */ /* 0x000fda0001746670 */
[----:B------:R-:W-:-:S04]  /*4620*/  @!P2 IADD3 R33, P3, P4, R30, R12, R81 ;  /* 0x0000000c1e21a210 */ /* 0x000fc80007c7e051 */
[----:B------:R-:W-:Y:S02]  /*4630*/  @!P2 IADD3.X R32, R73, R93, R82, P3, P4 ;  /* 0x0000005d4920a210 */ /* 0x000fe40001fe8452 */
[----:B------:R-:W-:-:S04]  /*4640*/  @!P2 IADD3 R11, P3, P4, R58, R14, R79 ;  /* 0x0000000e3a0ba210 */ /* 0x000fc80007c7e04f */
[----:B------:R-:W-:Y:S02]  /*4650*/  @!P2 IADD3.X R42, R71, R0, R80, P3, P4 ;  /* 0x00000000472aa210 */ /* 0x000fe40001fe8450 */
[----:B------:R-:W-:-:S04]  /*4660*/  ISETP.GE.AND P3, PT, R200, R92, PT ;  /* 0x0000005cc800720c */ /* 0x000fc80003f66270 */
[----:B------:R-:W-:-:S13]  /*4670*/  ISETP.GE.OR P3, PT, R16, R95, P3 ;  /* 0x0000005f1000720c */ /* 0x000fda0001f66670 */
[----:B------:R-:W-:Y:S01]  /*4680*/  @!P3 IADD3 R15, P4, R30, R12, RZ ;  /* 0x0000000c1e0fb210 */ /* 0x000fe20007f9e0ff */
[----:B------:R-:W0:Y:S04]  /*4690*/  @!P3 LDC.64 R40, c[0x0][0x400] ;  /* 0x00010000ff28bb82 */ /* 0x000e280000000a00 */
[----:B------:R-:W-:-:S04]  /*46a0*/  @!P3 IMAD.X R34, R93, 0x1, R73, P4 ;  /* 0x000000015d22b824 */ /* 0x000fc800020e0649 */
[----:B------:R-:W1:Y:S02]  /*46b0*/  @!P3 LDC.64 R12, c[0x0][0x3e8] ;  /* 0x0000fa00ff0cbb82 */ /* 0x000e640000000a00 */
[----:B-1----:R-:W-:-:S04]  /*46c0*/  @!P3 LEA R12, P4, R15, R12, 0x1 ;  /* 0x0000000c0f0cb211 */ /* 0x002fc800078808ff */
[----:B------:R-:W-:Y:S02]  /*46d0*/  @!P3 LEA.HI.X R13, R15, R13, R34, 0x1, P4 ;  /* 0x0000000d0f0db211 */ /* 0x000fe400020f0c22 */
[----:B------:R-:W-:Y:S02]  /*46e0*/  CS2R R34, SRZ ;  /* 0x0000000000227805 */ /* 0x000fe4000001ff00 */
[----:B------:R-:W-:-:S05]  /*46f0*/  @!P3 IADD3 R14, P4, R58, R14, RZ ;  /* 0x0000000e3a0eb210 */ /* 0x000fca0007f9e0ff */
[----:B------:R-:W-:Y:S01]  /*4700*/  @!P3 IMAD.X R0, R0, 0x1, R71, P4 ;  /* 0x000000010000b824 */ /* 0x000fe200020e0647 */
[----:B0-----:R-:W-:-:S04]  /*4710*/  @!P3 LEA R40, P4, R14, R40, 0x1 ;  /* 0x000000280e28b211 */ /* 0x001fc800078808ff */
[----:B------:R-:W-:Y:S02]  /*4720*/  @!P3 LEA.HI.X R41, R14, R41, R0, 0x1, P4 ;  /* 0x000000290e29b211 */ /* 0x000fe400020f0c00 */
[----:B------:R-:W0:Y:S03]  /*4730*/  @!P2 LDC.64 R14, c[0x0][0x3e8] ;  /* 0x0000fa00ff0eab82 */ /* 0x000e260000000a00 */
[----:B------:R-:W2:Y:S01]  /*4740*/  @!P3 LDG.E.128 R36, desc[UR60][R40.64] ;  /* 0x0000003c2824b981 */ /* 0x000ea2000c1e1d00 */
[----:B0-----:R-:W-:-:S04]  /*4750*/  @!P2 LEA R14, P4, R33, R14, 0x1 ;  /* 0x0000000e210ea211 */ /* 0x001fc800078808ff */
[----:B------:R-:W-:Y:S02]  /*4760*/  @!P2 LEA.HI.X R15, R33, R15, R32, 0x1, P4 ;  /* 0x0000000f210fa211 */ /* 0x000fe400020f0c20 */
[----:B------:R-:W-:-:S06]  /*4770*/  CS2R R32, SRZ ;  /* 0x0000000000207805 */ /* 0x000fcc000001ff00 */
[----:B------:R0:W3:Y:S02]  /*4780*/  @!P3 LDG.E.128 R32, desc[UR60][R12.64] ;  /* 0x0000003c0c20b981 */ /* 0x0000e4000c1e1d00 */
[----:B0-----:R-:W0:Y:S01]  /*4790*/  @!P2 LDC.64 R12, c[0x0][0x400] ;  /* 0x00010000ff0cab82 */ /* 0x001e220000000a00 */
[----:B------:R-:W-:Y:S02]  /*47a0*/  CS2R R40, SRZ ;  /* 0x0000000000287805 */ /* 0x000fe4000001ff00 */
[----:B------:R-:W-:Y:S02]  /*47b0*/  CS2R R46, SRZ ;  /* 0x00000000002e7805 */ /* 0x000fe4000001ff00 */
[----:B------:R-:W-:Y:S02]  /*47c0*/  CS2R R44, SRZ ;  /* 0x00000000002c7805 */ /* 0x000fe4000001ff00 */
[----:B0-----:R-:W-:-:S04]  /*47d0*/  @!P2 LEA R12, P3, R11, R12, 0x1 ;  /* 0x0000000c0b0ca211 */ /* 0x001fc800078608ff */
[----:B------:R-:W-:Y:S02]  /*47e0*/  @!P2 LEA.HI.X R13, R11, R13, R42, 0x1, P3 ;  /* 0x0000000d0b0da211 */ /* 0x000fe400018f0c2a */
[----:B------:R-:W-:-:S03]  /*47f0*/  CS2R R42, SRZ ;  /* 0x00000000002a7805 */ /* 0x000fc6000001ff00 */
[----:B------:R2:W4:Y:S04]  /*4800*/  @!P2 LDG.E.128 R44, desc[UR60][R12.64] ;  /* 0x0000003c0c2ca981 */ /* 0x000528000c1e1d00 */
[----:B------:R-:W5:Y:S01]  /*4810*/  @!P2 LDG.E.128 R40, desc[UR60][R14.64] ;  /* 0x0000003c0e28a981 */ /* 0x000f62000c1e1d00 */
[----:B------:R-:W-:Y:S02]  /*4820*/  ISETP.NE.AND P3, PT, R206, 0x3, PT ;  /* 0x00000003ce00780c */ /* 0x000fe40003f65270 */
[----:B------:R-:W-:Y:S01]  /*4830*/  ISETP.GE.AND P2, PT, R16, R95, PT ;  /* 0x0000005f1000720c */ /* 0x000fe20003f46270 */
[----:B--2---:R-:W-:Y:S02]  /*4840*/  IMAD.MOV.U32 R12, RZ, RZ, R39 ;  /* 0x000000ffff0c7224 */ /* 0x004fe400078e0027 */
[----:B------:R-:W-:-:S02]  /*4850*/  IMAD.MOV.U32 R13, RZ, RZ, R36 ;  /* 0x000000ffff0d7224 */ /* 0x000fc400078e0024 */
[----:B---3--:R-:W-:Y:S02]  /*4860*/  IMAD.MOV.U32 R0, RZ, RZ, R34 ;  /* 0x000000ffff007224 */ /* 0x008fe400078e0022 */
[----:B------:R-:W-:Y:S02]  /*4870*/  IMAD.MOV.U32 R11, RZ, RZ, R35 ;  /* 0x000000ffff0b7224 */ /* 0x000fe400078e0023 */
[----:B------:R-:W-:Y:S01]  /*4880*/  IMAD.MOV.U32 R52, RZ, RZ, R32 ;  /* 0x000000ffff347224 */ /* 0x000fe200078e0020 */
[----:B------:R-:W-:Y:S01]  /*4890*/  PRMT R110, R0, 0x7610, R110 ;  /* 0x00007610006e7816 */ /* 0x000fe2000000006e */
[----:B------:R-:W-:Y:S01]  /*48a0*/  IMAD.MOV.U32 R0, RZ, RZ, R37 ;  /* 0x000000ffff007224 */ /* 0x000fe200078e0025 */
[----:B------:R-:W-:Y:S01]  /*48b0*/  PRMT R105, R11, 0x7610, R105 ;  /* 0x000076100b697816 */ /* 0x000fe20000000069 */
[----:B------:R-:W-:Y:S01]  /*48c0*/  IMAD.MOV.U32 R11, RZ, RZ, R38 ;  /* 0x000000ffff0b7224 */ /* 0x000fe200078e0026 */
[----:B------:R-:W-:Y:S02]  /*48d0*/  PRMT R111, R52, 0x7610, R111 ;  /* 0x00007610346f7816 */ /* 0x000fe4000000006f */
[----:B------:R-:W-:-:S02]  /*48e0*/  PRMT R105, R105, 0x5410, R12 ;  /* 0x0000541069697816 */ /* 0x000fc4000000000c */
[----:B------:R-:W-:Y:S02]  /*48f0*/  PRMT R110, R110, 0x5410, R11 ;  /* 0x000054106e6e7816 */ /* 0x000fe4000000000b */
[----:B------:R-:W-:Y:S02]  /*4900*/  PRMT R111, R111, 0x5410, R13 ;  /* 0x000054106f6f7816 */ /* 0x000fe4000000000d */
[----:B------:R-:W-:Y:S02]  /*4910*/  PRMT R103, R0, 0x7610, R103 ;  /* 0x0000761000677816 */ /* 0x000fe40000000067 */
[----:B------:R-:W-:-:S04]  /*4920*/  MOV R53, R33 ;  /* 0x0000002100357202 */ /* 0x000fc80000000f00 */
[----:B------:R-:W-:Y:S01]  /*4930*/  PRMT R104, R53, 0x7610, R104 ;  /* 0x0000761035687816 */ /* 0x000fe20000000068 */
[----:B-----5:R-:W-:Y:S02]  /*4940*/  IMAD.MOV.U32 R13, RZ, RZ, R42 ;  /* 0x000000ffff0d7224 */ /* 0x020fe400078e002a */
[----:B------:R-:W-:Y:S02]  /*4950*/  IMAD.MOV.U32 R12, RZ, RZ, R43 ;  /* 0x000000ffff0c7224 */ /* 0x000fe400078e002b */
[----:B------:R-:W-:Y:S02]  /*4960*/  IMAD.MOV.U32 R11, RZ, RZ, R40 ;  /* 0x000000ffff0b7224 */ /* 0x000fe400078e0028 */
[----:B------:R-:W-:Y:S01]  /*4970*/  IMAD.MOV.U32 R0, RZ, RZ, R41 ;  /* 0x000000ffff007224 */ /* 0x000fe200078e0029 */
[----:B------:R-:W-:Y:S01]  /*4980*/  PRMT R106, R13, 0x5410, R12 ;  /* 0x000054100d6a7816 */ /* 0x000fe2000000000c */
[----:B----4-:R-:W-:Y:S01]  /*4990*/  IMAD.MOV.U32 R12, RZ, RZ, R47 ;  /* 0x000000ffff0c7224 */ /* 0x010fe200078e002f */
[----:B------:R-:W-:-:S02]  /*49a0*/  MOV R13, R46 ;  /* 0x0000002e000d7202 */ /* 0x000fc40000000f00 */
[----:B------:R-:W-:Y:S01]  /*49b0*/  PRMT R107, R11, 0x5410, R0 ;  /* 0x000054100b6b7816 */ /* 0x000fe20000000000 */
[----:B------:R-:W-:Y:S02]  /*49c0*/  IMAD.MOV.U32 R11, RZ, RZ, R44 ;  /* 0x000000ffff0b7224 */ /* 0x000fe400078e002c */
[----:B------:R-:W-:Y:S01]  /*49d0*/  IMAD.MOV.U32 R0, RZ, RZ, R45 ;  /* 0x000000ffff007224 */ /* 0x000fe200078e002d */
[----:B------:R-:W-:-:S04]  /*49e0*/  PRMT R108, R13, 0x5410, R12 ;  /* 0x000054100d6c7816 */ /* 0x000fc8000000000c */
[----:B------:R-:W-:Y:S01]  /*49f0*/  PRMT R109, R11, 0x5410, R0 ;  /* 0x000054100b6d7816 */ /* 0x000fe20000000000 */
[----:B------:R-:W-:Y:S06]  /*4a00*/  @!P3 BRA `(.L_x_10490) ;  /* 0x000000000004b947 */ /* 0x000fec0003800000 */
[----:B------:R-:W-:Y:S01]  /*4a10*/  BPT.TRAP 0x1 ;  /* 0x000000040000795c */ /* 0x000fe20000300000 */
.L_x_10490:
[----:B------:R-:W-:Y:S01]  /*4a20*/  IMAD R0, R18, 0x8, R19 ;  /* 0x0000000812007824 */ /* 0x000fe200078e0213 */
[----:B------:R-:W-:Y:S01]  /*4a30*/  SHF.L.U32 R93, R204, 0x1f, RZ ;  /* 0x0000001fcc5d7819 */ /* 0x000fe200000006ff */
[----:B------:R-:W0:Y:S01]  /*4a40*/  LDC R95, c[0x0][0x2f4] ;  /* 0x0000bd00ff5f7b82 */ /* 0x000e220000000800 */
[----:B------:R-:W-:Y:S02]  /*4a50*/  BSSY B1, `(.L_x_10491) ;  /* 0x0000003000017945 */ /* 0x000fe40003800000 */
[----:B------:R-:W1:Y:S02]  /*4a60*/  SYNCS.PHASECHK.TRANS64.TRYWAIT P4, [R0+URZ+0x32490], R93 ;  /* 0x0324905d000075a7 */ /* 0x000e64000808017f */
[----:B-1----:R-:W-:Y:S05]  /*4a70*/  @!P4 BRA `(.L_x_10492) ;  /* 0x000001840010c947 */ /* 0x002fea0003800000 */
.L_x_10744:
[----:B------:R-:W-:Y:S05]  /*4a80*/  BSYNC B1 ;  /* 0x0000000000017941 */ /* 0x000fea0003800000 */
.L_x_10491:
[----:B------:R-:W-:Y:S01]  /*4a90*/  UMOV UR4, 0xffffffff ;  /* 0xffffffff00047882 */ /* 0x000fe20000000000 */
[----:B0-----:R-:W-:Y:S02]  /*4aa0*/  IMAD.IADD R96, R95, 0x1, -R78 ;  /* 0x000000015f607824 */ /* 0x001fe400078e0a4e */
[----:B------:R-:W-:Y:S05]  /*4ab0*/  BRA.DIV UR4, `(.L_x_10493) ;  /* 0x0000018604147947 */ /* 0x000fea000b800000 */
[----:B------:R0:W2:Y:S04]  /*4ac0*/  SHFL.IDX PT, R98, R97, RZ, 0x1c1f ;  /* 0x001c1fff61627589 */ /* 0x0000a800000e0000 */
[----:B------:R0:W3:Y:S02]  /*4ad0*/  SHFL.IDX PT, R11, R94, RZ, 0x1c1f ;  /* 0x001c1fff5e0b7589 */ /* 0x0000e400000e0000 */
.L_x_10748:
        /* <DEDUP_REMOVED lines=8> */
[----:B------:R-:W-:-:S05]  /*4b60*/  LEA.HI.SX32 R13, R13, R70, 0x1c ;  /* 0x000000460d0d7211 */ /* 0x000fca00078fe2ff */
[----:B------:R-:W-:-:S05]  /*4b70*/  IMAD.SHL.U32 R99, R13, 0x8, RZ ;  /* 0x000000080d637824 */ /* 0x000fca00078e00ff */
[----:B------:R-:W-:-:S04]  /*4b80*/  LOP3.LUT R12, R66, 0x38, R99, 0xf8, !PT ;  /* 0x00000038420c7812 */ /* 0x000fc800078ef863 */
[----:B------:R-:W-:-:S05]  /*4b90*/  LOP3.LUT R12, R12, R63, RZ, 0x3c, !PT ;  /* 0x0000003f0c0c7212 */ /* 0x000fca00078e3cff */
[----:B----4-:R-:W-:Y:S02]  /*4ba0*/  IMAD R13, R14, 0x200, R12 ;  /* 0x000002000e0d7824 */ /* 0x010fe400078e020c */
[C---:B------:R-:W-:Y:S02]  /*4bb0*/  IMAD R12, R18.reuse, 0x1800, R4 ;  /* 0x00001800120c7824 */ /* 0x040fe400078e0204 */
[----:B------:R-:W-:Y:S02]  /*4bc0*/  IMAD R52, R18, 0x1800, R13 ;  /* 0x0000180012347824 */ /* 0x000fe400078e020d */
[----:B------:R-:W-:-:S03]  /*4bd0*/  IMAD R12, R12, 0x2, R19 ;  /* 0x000000020c0c7824 */ /* 0x000fc600078e0213 */
[----:B------:R-:W-:-:S03]  /*4be0*/  LEA R52, R52, R19, 0x1 ;  /* 0x0000001334347211 */ /* 0x000fc600078e08ff */
[----:B------:R-:W4:Y:S04]  /*4bf0*/  LDS.128 R12, [R12+0x1c400] ;  /* 0x01c400000c0c7984 */ /* 0x000f280000000c00 */
[----:B------:R-:W0:Y:S01]  /*4c00*/  LDS.128 R52, [R52+0x1c400] ;  /* 0x01c4000034347984 */ /* 0x000e220000000c00 */
[----:B------:R-:W-:Y:S05]  /*4c10*/  @P2 BRA `(.L_x_10497) ;  /* 0x0000000400682947 */ /* 0x000fea0003800000 */
[----:B0-----:R-:W-:Y:S01]  /*4c20*/  IMAD.MOV.U32 R102, RZ, RZ, R53 ;  /* 0x000000ffff667224 */ /* 0x001fe200078e0035 */
[----:B------:R-:W-:Y:S01]  /*4c30*/  SHF.R.U64 R32, R32, 0x10, R33 ;  /* 0x0000001020207819 */ /* 0x000fe20000001221 */
[----:B----4-:R-:W-:Y:S01]  /*4c40*/  IMAD.MOV.U32 R53, RZ, RZ, R13 ;  /* 0x000000ffff357224 */ /* 0x010fe200078e000d */
[----:B------:R-:W-:Y:S01]  /*4c50*/  SHF.R.U64 R36, R36, 0x10, R37 ;  /* 0x0000001024247819 */ /* 0x000fe20000001225 */
[----:B------:R-:W-:Y:S01]  /*4c60*/  HADD2.F32 R103, -RZ, R103.H0_H0 ;  /* 0x20000067ff677230 */ /* 0x000fe20000004100 */
[----:B------:R-:W-:Y:S01]  /*4c70*/  SHF.R.U64 R38, R38, 0x10, R39 ;  /* 0x0000001026267819 */ /* 0x000fe20000001227 */
[----:B------:R-:W-:Y:S01]  /*4c80*/  HADD2.F32 R100, -RZ, R102.H0_H0 ;  /* 0x20000066ff647230 */ /* 0x000fe20000004100 */
[----:B------:R-:W-:Y:S01]  /*4c90*/  SHF.R.U64 R34, R34, 0x10, R35 ;  /* 0x0000001022227819 */ /* 0x000fe20000001223 */
        /* <DEDUP_REMOVED lines=9> */
[----:B------:R-:W-:Y:S01]  /*4d30*/  SHF.R.U32.HI R103, RZ, 0x10, R37 ;  /* 0x00000010ff677819 */ /* 0x000fe20000011625 */
[----:B------:R-:W-:Y:S01]  /*4d40*/  HADD2.F32 R13, -RZ, R102.H1_H1 ;  /* 0x30000066ff0d7230 */ /* 0x000fe20000004100 */
[----:B------:R-:W-:Y:S01]  /*4d50*/  SHF.R.U32.HI R102, RZ, 0x10, R33 ;  /* 0x00000010ff667819 */ /* 0x000fe20000011621 */
[----:B------:R-:W-:-:S02]  /*4d60*/  IMAD.MOV.U32 R33, RZ, RZ, R55 ;  /* 0x000000ffff217224 */ /* 0x000fc400078e0037 */
[----:B------:R-:W-:Y:S02]  /*4d70*/  HADD2.F32 R103, -RZ, R103.H0_H0 ;  /* 0x20000067ff677230 */ /* 0x000fe40000004100 */
[----:B------:R-:W-:Y:S02]  /*4d80*/  HADD2.F32 R102, -RZ, R102.H0_H0 ;  /* 0x20000066ff667230 */ /* 0x000fe40000004100 */
[----:B------:R-:W-:Y:S02]  /*4d90*/  HADD2.F32 R37, -RZ, R33.H0_H0 ;  /* 0x20000021ff257230 */ /* 0x000fe40000004100 */
[-C--:B------:R-:W-:Y:S01]  /*4da0*/  FMUL.FTZ R104, R13, R103.reuse ;  /* 0x000000670d687220 */ /* 0x080fe20000410000 */
[C---:B------:R-:W-:Y:S01]  /*4db0*/  FMUL.FTZ R103, R53.reuse, R103 ;  /* 0x0000006735677220 */ /* 0x040fe20000410000 */
[--C-:B------:R-:W-:Y:S02]  /*4dc0*/  HADD2.F32 R55, -RZ, R105.reuse.H0_H0 ;  /* 0x20000069ff377230 */ /* 0x100fe40000004100 */
[-C--:B------:R-:W-:Y:S01]  /*4dd0*/  FFMA.FTZ R53, R53, R102.reuse, -R104 ;  /* 0x0000006635357223 */ /* 0x080fe20000010868 */
[----:B------:R-:W-:Y:S01]  /*4de0*/  FFMA.FTZ R13, R13, R102, R103 ;  /* 0x000000660d0d7223 */ /* 0x000fe20000010067 */
[----:B------:R-:W-:-:S02]  /*4df0*/  HADD2.F32 R103, -RZ, R105.H1_H1 ;  /* 0x30000069ff677230 */ /* 0x000fc40000004100 */
[----:B------:R-:W-:Y:S01]  /*4e00*/  HADD2.F32 R102, -RZ, R15.H0_H0 ;  /* 0x2000000fff667230 */ /* 0x000fe20000004100 */
[----:B------:R-:W-:Y:S01]  /*4e10*/  F2FP.F16.F32.PACK_AB R53, R53, R101 ;  /* 0x000000653535723e */ /* 0x000fe200000000ff */
[----:B------:R-:W-:Y:S02]  /*4e20*/  HADD2.F32 R105, -RZ, R111.H1_H1 ;  /* 0x3000006fff697230 */ /* 0x000fe40000004100 */
[----:B------:R-:W-:Y:S01]  /*4e30*/  FMUL.FTZ R104, R37, R103 ;  /* 0x0000006725687220 */ /* 0x000fe20000410000 */
[----:B------:R-:W-:Y:S01]  /*4e40*/  HADD2.F32 R38, -RZ, R38.H0_H0 ;  /* 0x20000026ff267230 */ /* 0x000fe20000004100 */
[----:B------:R-:W-:Y:S01]  /*4e50*/  F2FP.F16.F32.PACK_AB R100, R13, R100 ;  /* 0x000000640d64723e */ /* 0x000fe200000000ff */
[----:B------:R-:W-:Y:S02]  /*4e60*/  HADD2.F32 R34, -RZ, R34.H0_H0 ;  /* 0x20000022ff227230 */ /* 0x000fe40000004100 */
[C---:B------:R-:W-:Y:S01]  /*4e70*/  FFMA.FTZ R104, R102.reuse, R55, -R104 ;  /* 0x0000003766687223 */ /* 0x040fe20000010868 */
[----:B------:R-:W-:Y:S01]  /*4e80*/  FMUL.FTZ R102, R102, R103 ;  /* 0x0000006766667220 */ /* 0x000fe20000410000 */
[----:B------:R-:W-:-:S02]  /*4e90*/  IMAD.MOV.U32 R13, RZ, RZ, R53 ;  /* 0x000000ffff0d7224 */ /* 0x000fc400078e0035 */
[----:B------:R-:W-:Y:S02]  /*4ea0*/  IMAD.MOV.U32 R53, RZ, RZ, R100 ;  /* 0x000000ffff357224 */ /* 0x000fe400078e0064 */
[----:B------:R-:W-:Y:S01]  /*4eb0*/  FFMA.FTZ R102, R37, R55, R102 ;  /* 0x0000003725667223 */ /* 0x000fe20000010066 */
[----:B------:R-:W-:Y:S01]  /*4ec0*/  SHF.R.U32.HI R37, RZ, 0x10, R39 ;  /* 0x00000010ff257819 */ /* 0x000fe20000011627 */
[----:B------:R-:W-:Y:S01]  /*4ed0*/  HADD2.F32 R39, -RZ, R33.H1_H1 ;  /* 0x30000021ff277230 */ /* 0x000fe20000004100 */
[----:B------:R-:W-:Y:S01]  /*4ee0*/  SHF.R.U32.HI R55, RZ, 0x10, R35 ;  /* 0x00000010ff377819 */ /* 0x000fe20000011623 */
[----:B------:R-:W-:Y:S02]  /*4ef0*/  HADD2.F32 R33, -RZ, R15.H1_H1 ;  /* 0x3000000fff217230 */ /* 0x000fe40000004100 */
[----:B------:R-:W-:Y:S02]  /*4f00*/  HADD2.F32 R37, -RZ, R37.H0_H0 ;  /* 0x20000025ff257230 */ /* 0x000fe40000004100 */
[----:B------:R-:W-:-:S03]  /*4f10*/  HADD2.F32 R15, -RZ, R55.H0_H0 ;  /* 0x20000037ff0f7230 */ /* 0x000fc60000004100 */
[-C--:B------:R-:W-:Y:S01]  /*4f20*/  FMUL.FTZ R55, R39, R37.reuse ;  /* 0x0000002527377220 */ /* 0x080fe20000410000 */
[----:B------:R-:W-:-:S03]  /*4f30*/  FMUL.FTZ R37, R33, R37 ;  /* 0x0000002521257220 */ /* 0x000fc60000410000 */
[-C--:B------:R-:W-:Y:S01]  /*4f40*/  FFMA.FTZ R33, R33, R15.reuse, -R55 ;  /* 0x0000000f21217223 */ /* 0x080fe20000010837 */
[----:B------:R-:W-:Y:S01]  /*4f50*/  FFMA.FTZ R15, R39, R15, R37 ;  /* 0x0000000f270f7223 */ /* 0x000fe20000010025 */
[----:B------:R-:W-:Y:S02]  /*4f60*/  HADD2.F32 R37, -RZ, R52.H0_H0 ;  /* 0x20000034ff257230 */ /* 0x000fe40000004100 */
[----:B------:R-:W-:Y:S01]  /*4f70*/  HADD2.F32 R55, -RZ, R12.H0_H0 ;  /* 0x2000000cff377230 */ /* 0x000fe20000004100 */
[----:B------:R-:W-:Y:S01]  /*4f80*/  F2FP.F16.F32.PACK_AB R33, R33, R104 ;  /* 0x000000682121723e */ /* 0x000fe200000000ff */
[----:B------:R-:W-:Y:S02]  /*4f90*/  HADD2.F32 R39, -RZ, R111.H0_H0 ;  /* 0x2000006fff277230 */ /* 0x000fe40000004100 */
[-C--:B------:R-:W-:Y:S01]  /*4fa0*/  FMUL.FTZ R103, R37, R105.reuse ;  /* 0x0000006925677220 */ /* 0x080fe20000410000 */
[----:B------:R-:W-:Y:S02]  /*4fb0*/  HADD2.F32 R52, -RZ, R52.H1_H1 ;  /* 0x30000034ff347230 */ /* 0x000fe40000004100 */
[----:B------:R-:W-:Y:S01]  /*4fc0*/  FMUL.FTZ R105, R55, R105 ;  /* 0x0000006937697220 */ /* 0x000fe20000410000 */
[----:B------:R-:W-:-:S02]  /*4fd0*/  HADD2.F32 R12, -RZ, R12.H1_H1 ;  /* 0x3000000cff0c7230 */ /* 0x000fc40000004100 */
[-C--:B------:R-:W-:Y:S01]  /*4fe0*/  FFMA.FTZ R103, R55, R39.reuse, -R103 ;  /* 0x0000002737677223 */ /* 0x080fe20000010867 */
[----:B------:R-:W-:Y:S02]  /*4ff0*/  HADD2.F32 R55, -RZ, R110.H1_H1 ;  /* 0x3000006eff377230 */ /* 0x000fe40000004100 */
[----:B------:R-:W-:Y:S01]  /*5000*/  FFMA.FTZ R105, R37, R39, R105 ;  /* 0x0000002725697223 */ /* 0x000fe20000010069 */
[-C--:B------:R-:W-:Y:S01]  /*5010*/  FMUL.FTZ R37, R52, R36.reuse ;  /* 0x0000002434257220 */ /* 0x080fe20000410000 */
[C---:B------:R-:W-:Y:S01]  /*5020*/  FMUL.FTZ R36, R12.reuse, R36 ;  /* 0x000000240c247220 */ /* 0x040fe20000410000 */
[----:B------:R-:W-:Y:S01]  /*5030*/  HADD2.F32 R39, -RZ, R14.H0_H0 ;  /* 0x2000000eff277230 */ /* 0x000fe20000004100 */
[----:B------:R-:W-:Y:S01]  /*5040*/  F2FP.F16.F32.PACK_AB R102, R15, R102 ;  /* 0x000000660f66723e */ /* 0x000fe200000000ff */
[-C--:B------:R-:W-:Y:S01]  /*5050*/  FFMA.FTZ R12, R12, R32.reuse, -R37 ;  /* 0x000000200c0c7223 */ /* 0x080fe20000010825 */
[----:B------:R-:W-:Y:S01]  /*5060*/  FFMA.FTZ R32, R52, R32, R36 ;  /* 0x0000002034207223 */ /* 0x000fe20000010024 */
[----:B------:R-:W-:-:S02]  /*5070*/  HADD2.F32 R36, -RZ, R54.H0_H0 ;  /* 0x20000036ff247230 */ /* 0x000fc40000004100 */
[----:B------:R-:W-:Y:S01]  /*5080*/  HADD2.F32 R54, -RZ, R54.H1_H1 ;  /* 0x30000036ff367230 */ /* 0x000fe20000004100 */
[----:B------:R-:W-:Y:S01]  /*5090*/  F2FP.F16.F32.PACK_AB R12, R12, R103 ;  /* 0x000000670c0c723e */ /* 0x000fe200000000ff */
[----:B------:R-:W-:Y:S02]  /*50a0*/  HADD2.F32 R14, -RZ, R14.H1_H1 ;  /* 0x3000000eff0e7230 */ /* 0x000fe40000004100 */
[-C--:B------:R-:W-:Y:S01]  /*50b0*/  FMUL.FTZ R52, R36, R55.reuse ;  /* 0x0000003724347220 */ /* 0x080fe20000410000 */
[----:B------:R-:W-:Y:S02]  /*50c0*/  HADD2.F32 R37, -RZ, R110.H0_H0 ;  /* 0x2000006eff257230 */ /* 0x000fe40000004100 */
[-C--:B------:R-:W-:Y:S01]  /*50d0*/  FMUL.FTZ R35, R54, R38.reuse ;  /* 0x0000002636237220 */ /* 0x080fe20000410000 */
[C---:B------:R-:W-:Y:S01]  /*50e0*/  FMUL.FTZ R55, R39.reuse, R55 ;  /* 0x0000003727377220 */ /* 0x040fe20000410000 */
[----:B------:R-:W-:Y:S01]  /*50f0*/  FMUL.FTZ R38, R14, R38 ;  /* 0x000000260e267220 */ /* 0x000fe20000410000 */
[----:B------:R-:W-:Y:S01]  /*5100*/  F2FP.F16.F32.PACK_AB R32, R32, R105 ;  /* 0x000000692020723e */ /* 0x000fe200000000ff */
[-C--:B------:R-:W-:Y:S01]  /*5110*/  FFMA.FTZ R52, R39, R37.reuse, -R52 ;  /* 0x0000002527347223 */ /* 0x080fe20000010834 */
[----:B------:R-:W-:Y:S01]  /*5120*/  FFMA.FTZ R55, R36, R37, R55 ;  /* 0x0000002524377223 */ /* 0x000fe20000010037 */
[-C--:B------:R-:W-:Y:S01]  /*5130*/  FFMA.FTZ R35, R14, R34.reuse, -R35 ;  /* 0x000000220e237223 */ /* 0x080fe20000010823 */
[----:B------:R-:W-:Y:S01]  /*5140*/  FFMA.FTZ R38, R54, R34, R38 ;  /* 0x0000002236267223 */ /* 0x000fe20000010026 */
[----:B------:R-:W-:-:S03]  /*5150*/  IMAD.MOV.U32 R15, RZ, RZ, R33 ;  /* 0x000000ffff0f7224 */ /* 0x000fc600078e0021 */
[----:B------:R-:W-:Y:S01]  /*5160*/  F2FP.F16.F32.PACK_AB R35, R35, R52 ;  /* 0x000000342323723e */ /* 0x000fe200000000ff */
[----:B------:R-:W-:Y:S01]  /*5170*/  IMAD.MOV.U32 R52, RZ, RZ, R32 ;  /* 0x000000ffff347224 */ /* 0x000fe200078e0020 */
[----:B------:R-:W-:-:S03]  /*5180*/  F2FP.F16.F32.PACK_AB R55, R38, R55 ;  /* 0x000000372637723e */ /* 0x000fc600000000ff */
[----:B------:R-:W-:Y:S01]  /*5190*/  IMAD.MOV.U32 R14, RZ, RZ, R35 ;  /* 0x000000ffff0e7224 */ /* 0x000fe200078e0023 */
[----:B------:R-:W-:Y:S01]  /*51a0*/  MOV R54, R55 ;  /* 0x0000003700367202 */ /* 0x000fe20000000f00 */
[----:B------:R-:W-:-:S07]  /*51b0*/  IMAD.MOV.U32 R55, RZ, RZ, R102 ;  /* 0x000000ffff377224 */ /* 0x000fce00078e0066 */
.L_x_10497:
[----:B------:R-:W-:Y:S05]  /*51c0*/  BSYNC B2 ;  /* 0x0000000000027941 */ /* 0x000fea0003800000 */
.L_x_10496:
        /* <DEDUP_REMOVED lines=8> */
.L_x_10495:
[----:B------:R-:W-:Y:S05]  /*5250*/  BSYNC B1 ;  /* 0x0000000000017941 */ /* 0x000fea0003800000 */
.L_x_10494:
[----:B------:R-:W-:-:S03]  /*5260*/  UMOV UR4, 0xffffffff ;  /* 0xffffffff00047882 */ /* 0x000fc60000000000 */
[----:B------:R-:W-:Y:S05]  /*5270*/  BRA.DIV UR4, `(.L_x_10498) ;  /* 0x0000017e04707947 */ /* 0x000fea000b800000 */
[----:B0-----:R-:W0:Y:S04]  /*5280*/  SHFL.IDX PT, R97, R97, 0x1, 0x1c1f ;  /* 0x003c1f0061617f89 */ /* 0x001e2800000e0000 */
[----:B------:R-:W0:Y:S02]  /*5290*/  SHFL.IDX PT, R94, R94, 0x1, 0x1c1f ;  /* 0x003c1f005e5e7f89 */ /* 0x000e2400000e0000 */
.L_x_10752:
[----:B---3--:R-:W-:-:S05]  /*52a0*/  VIADD R11, R200, 0x40 ;  /* 0x00000040c80b7836 */ /* 0x008fca0000000000 */
[----:B------:R-:W-:-:S13]  /*52b0*/  ISETP.GE.OR P4, PT, R11, R92, P1 ;  /* 0x0000005c0b00720c */ /* 0x000fda0000f86670 */
[----:B------:R-:W-:Y:S05]  /*52c0*/  @P4 BRA `(.L_x_10483) ;  /* 0x0000000800e84947 */ /* 0x000fea0003800000 */
[----:B----4-:R-:W3:Y:S01]  /*52d0*/  LDL R13, [R1+0x5c] ;  /* 0x00005c00010d7983 */ /* 0x010ee20000100800 */
[----:B------:R-:W-:Y:S01]  /*52e0*/  SEL R96, R78, R96, !P0 ;  /* 0x000000604e607207 */ /* 0x000fe20004000000 */
[C---:B------:R-:W-:Y:S01]  /*52f0*/  VIADD R14, R200.reuse, 0x40 ;  /* 0x00000040c80e7836 */ /* 0x040fe20000000000 */
        /* <DEDUP_REMOVED lines=10> */
[----:B------:R-:W-:Y:S02]  /*53a0*/  SHF.L.U32 R11, R11, 0x3, RZ ;  /* 0x000000030b0b7819 */ /* 0x000fe400000006ff */
[----:B------:R-:W-:Y:S02]  /*53b0*/  SHF.R.U32.HI R14, RZ, 0x3, R14 ;  /* 0x00000003ff0e7819 */ /* 0x000fe4000001160e */
[----:B------:R-:W-:Y:S02]  /*53c0*/  LOP3.LUT R12, R12, 0x38, R11, 0xf8, !PT ;  /* 0x000000380c0c7812 */ /* 0x000fe400078ef80b */
[----:B------:R-:W-:-:S02]  /*53d0*/  LEA.HI.X R37, R69, R97, R67, 0x1, P4 ;  /* 0x0000006145257211 */ /* 0x000fc400020f0c43 */
[----:B------:R-:W-:-:S05]  /*53e0*/  LOP3.LUT R12, R12, R14, RZ, 0x3c, !PT ;  /* 0x0000000e0c0c7212 */ /* 0x000fca00078e3cff */
[----:B---3--:R-:W-:Y:S02]  /*53f0*/  IMAD.IADD R13, R13, 0x1, R12 ;  /* 0x000000010d0d7824 */ /* 0x008fe400078e020c */
[C---:B------:R-:W-:Y:S02]  /*5400*/  IMAD R12, R18.reuse, 0x1800, R65 ;  /* 0x00001800120c7824 */ /* 0x040fe400078e0241 */
[----:B------:R-:W-:Y:S02]  /*5410*/  IMAD R32, R18, 0x1800, R13 ;  /* 0x0000180012207824 */ /* 0x000fe400078e020d */
[--C-:B------:R-:W-:Y:S02]  /*5420*/  IMAD R12, R12, 0x2, R19.reuse ;  /* 0x000000020c0c7824 */ /* 0x100fe400078e0213 */
[----:B------:R-:W-:-:S04]  /*5430*/  IMAD R32, R32, 0x2, R19 ;  /* 0x0000000220207824 */ /* 0x000fc800078e0213 */
[----:B------:R-:W0:Y:S04]  /*5440*/  LDS.128 R12, [R12+0x1c400] ;  /* 0x01c400000c0c7984 */ /* 0x000e280000000c00 */
[----:B------:R-:W3:Y:S01]  /*5450*/  LDS.128 R32, [R32+0x1c400] ;  /* 0x01c4000020207984 */ /* 0x000ee20000000c00 */
[----:B------:R-:W-:Y:S05]  /*5460*/  @P2 BRA `(.L_x_10500) ;  /* 0x0000000400542947 */ /* 0x000fea0003800000 */
[--C-:B------:R-:W-:Y:S01]  /*5470*/  SHF.R.U64 R38, R40, 0x10, R41.reuse ;  /* 0x0000001028267819 */ /* 0x100fe20000001229 */
[----:B------:R-:W-:Y:S01]  /*5480*/  HADD2.F32 R52, -RZ, R107.H1_H1 ;  /* 0x3000006bff347230 */ /* 0x000fe20000004100 */
[----:B------:R-:W-:Y:S01]  /*5490*/  SHF.R.U32.HI R40, RZ, 0x10, R41 ;  /* 0x00000010ff287819 */ /* 0x000fe20000011629 */
[----:B0-----:R-:W-:Y:S01]  /*54a0*/  HADD2.F32 R53, -RZ, R13.H0_H0 ;  /* 0x2000000dff357230 */ /* 0x001fe20000004100 */
[--C-:B------:R-:W-:Y:S01]  /*54b0*/  SHF.R.U64 R41, R42, 0x10, R43.reuse ;  /* 0x000000102a297819 */ /* 0x100fe2000000122b */
[----:B---3--:R-:W-:Y:S01]  /*54c0*/  HADD2.F32 R54, -RZ, R33.H1_H1 ;  /* 0x30000021ff367230 */ /* 0x008fe20000004100 */
[----:B------:R-:W-:Y:S01]  /*54d0*/  SHF.R.U32.HI R42, RZ, 0x10, R43 ;  /* 0x00000010ff2a7819 */ /* 0x000fe2000001162b */
[----:B------:R-:W-:Y:S01]  /*54e0*/  HADD2.F32 R13, -RZ, R13.H1_H1 ;  /* 0x3000000dff0d7230 */ /* 0x000fe20000004100 */
[----:B------:R-:W-:Y:S01]  /*54f0*/  SHF.R.U64 R39, R44, 0x10, R45 ;  /* 0x000000102c277819 */ /* 0x000fe2000000122d */
[----:B------:R-:W-:Y:S01]  /*5500*/  HADD2.F32 R40, -RZ, R40.H0_H0 ;  /* 0x20000028ff287230 */ /* 0x000fe20000004100 */
[----:B------:R-:W-:-:S02]  /*5510*/  SHF.R.U64 R43, R46, 0x10, R47 ;  /* 0x000000102e2b7819 */ /* 0x000fc4000000122f */
[----:B------:R-:W-:Y:S01]  /*5520*/  SHF.R.U32.HI R44, RZ, 0x10, R45 ;  /* 0x00000010ff2c7819 */ /* 0x000fe2000001162d */
[----:B------:R-:W-:Y:S01]  /*5530*/  HADD2.F32 R45, -RZ, R109.H1_H1 ;  /* 0x3000006dff2d7230 */ /* 0x000fe20000004100 */
[----:B------:R-:W-:Y:S01]  /*5540*/  SHF.R.U32.HI R46, RZ, 0x10, R47 ;  /* 0x00000010ff2e7819 */ /* 0x000fe2000001162f */
[----:B------:R-:W-:Y:S02]  /*5550*/  HADD2.F32 R47, -RZ, R33.H0_H0 ;  /* 0x20000021ff2f7230 */ /* 0x000fe40000004100 */
[----:B------:R-:W-:Y:S02]  /*5560*/  HADD2.F32 R44, -RZ, R44.H0_H0 ;  /* 0x2000002cff2c7230 */ /* 0x000fe40000004100 */
[----:B------:R-:W-:Y:S02]  /*5570*/  HADD2.F32 R46, -RZ, R46.H0_H0 ;  /* 0x2000002eff2e7230 */ /* 0x000fe40000004100 */
[-C--:B------:R-:W-:Y:S01]  /*5580*/  FMUL.FTZ R33, R47, R45.reuse ;  /* 0x0000002d2f217220 */ /* 0x080fe20000410000 */
[----:B------:R-:W-:Y:S01]  /*5590*/  FMUL.FTZ R45, R53, R45 ;  /* 0x0000002d352d7220 */ /* 0x000fe20000410000 */
[----:B------:R-:W-:-:S02]  /*55a0*/  HADD2.F32 R39, -RZ, R39.H0_H0 ;  /* 0x20000027ff277230 */ /* 0x000fc40000004100 */
[----:B------:R-:W-:Y:S01]  /*55b0*/  FFMA.FTZ R33, R53, R52, -R33 ;  /* 0x0000003435217223 */ /* 0x000fe20000010821 */
[C---:B------:R-:W-:Y:S01]  /*55c0*/  FMUL.FTZ R53, R54.reuse, R44 ;  /* 0x0000002c36357220 */ /* 0x040fe20000410000 */
[----:B------:R-:W-:Y:S01]  /*55d0*/  FFMA.FTZ R45, R47, R52, R45 ;  /* 0x000000342f2d7223 */ /* 0x000fe2000001002d */
[C---:B------:R-:W-:Y:S01]  /*55e0*/  FMUL.FTZ R44, R13.reuse, R44 ;  /* 0x0000002c0d2c7220 */ /* 0x040fe20000410000 */
[--C-:B------:R-:W-:Y:S02]  /*55f0*/  HADD2.F32 R47, -RZ, R35.reuse.H0_H0 ;  /* 0x20000023ff2f7230 */ /* 0x100fe40000004100 */
[-C--:B------:R-:W-:Y:S01]  /*5600*/  FFMA.FTZ R53, R13, R40.reuse, -R53 ;  /* 0x000000280d357223 */ /* 0x080fe20000010835 */
[----:B------:R-:W-:Y:S02]  /*5610*/  HADD2.F32 R52, -RZ, R35.H1_H1 ;  /* 0x30000023ff347230 */ /* 0x000fe40000004100 */
[----:B------:R-:W-:Y:S01]  /*5620*/  FFMA.FTZ R44, R54, R40, R44 ;  /* 0x00000028362c7223 */ /* 0x000fe2000001002c */
[----:B------:R-:W-:-:S02]  /*5630*/  HADD2.F32 R13, -RZ, R108.H1_H1 ;  /* 0x3000006cff0d7230 */ /* 0x000fc40000004100 */
[--C-:B------:R-:W-:Y:S01]  /*5640*/  HADD2.F32 R35, -RZ, R15.reuse.H0_H0 ;  /* 0x2000000fff237230 */ /* 0x100fe20000004100 */
[----:B------:R-:W-:Y:S01]  /*5650*/  F2FP.F16.F32.PACK_AB R33, R53, R33 ;  /* 0x000000213521723e */ /* 0x000fe200000000ff */
[----:B------:R-:W-:Y:S02]  /*5660*/  HADD2.F32 R54, -RZ, R42.H0_H0 ;  /* 0x2000002aff367230 */ /* 0x000fe40000004100 */
[-C--:B------:R-:W-:Y:S01]  /*5670*/  FMUL.FTZ R42, R47, R13.reuse ;  /* 0x0000000d2f2a7220 */ /* 0x080fe20000410000 */
[----:B------:R-:W-:Y:S02]  /*5680*/  HADD2.F32 R40, -RZ, R106.H1_H1 ;  /* 0x3000006aff287230 */ /* 0x000fe40000004100 */
[----:B------:R-:W-:Y:S01]  /*5690*/  FMUL.FTZ R55, R35, R13 ;  /* 0x0000000d23377220 */ /* 0x000fe20000410000 */
[----:B------:R-:W-:Y:S02]  /*56a0*/  HADD2.F32 R15, -RZ, R15.H1_H1 ;  /* 0x3000000fff0f7230 */ /* 0x000fe40000004100 */
[----:B------:R-:W-:Y:S01]  /*56b0*/  FMUL.FTZ R13, R52, R46 ;  /* 0x0000002e340d7220 */ /* 0x000fe20000410000 */
[----:B------:R-:W-:-:S02]  /*56c0*/  HADD2.F32 R43, -RZ, R43.H0_H0 ;  /* 0x2000002bff2b7230 */ /* 0x000fc40000004100 */
[-C--:B------:R-:W-:Y:S01]  /*56d0*/  FFMA.FTZ R42, R35, R40.reuse, -R42 ;  /* 0x00000028232a7223 */ /* 0x080fe2000001082a */
[----:B------:R-:W-:Y:S01]  /*56e0*/  FFMA.FTZ R55, R47, R40, R55 ;  /* 0x000000282f377223 */ /* 0x000fe20000010037 */
[C---:B------:R-:W-:Y:S01]  /*56f0*/  FMUL.FTZ R46, R15.reuse, R46 ;  /* 0x0000002e0f2e7220 */ /* 0x040fe20000410000 */
[-C--:B------:R-:W-:Y:S01]  /*5700*/  FFMA.FTZ R13, R15, R54.reuse, -R13 ;  /* 0x000000360f0d7223 */ /* 0x080fe2000001080d */
[----:B------:R-:W-:Y:S01]  /*5710*/  HADD2.F32 R15, -RZ, R109.H0_H0 ;  /* 0x2000006dff0f7230 */ /* 0x000fe20000004100 */
[----:B------:R-:W-:Y:S01]  /*5720*/  F2FP.F16.F32.PACK_AB R44, R44, R45 ;  /* 0x0000002d2c2c723e */ /* 0x000fe200000000ff */
[----:B------:R-:W-:Y:S02]  /*5730*/  HADD2.F32 R47, -RZ, R32.H0_H0 ;  /* 0x20000020ff2f7230 */ /* 0x000fe40000004100 */
[----:B------:R-:W-:Y:S01]  /*5740*/  FFMA.FTZ R46, R52, R54, R46 ;  /* 0x00000036342e7223 */ /* 0x000fe2000001002e */
[----:B------:R-:W-:Y:S01]  /*5750*/  HADD2.F32 R40, -RZ, R12.H0_H0 ;  /* 0x2000000cff287230 */ /* 0x000fe20000004100 */
[----:B------:R-:W-:Y:S01]  /*5760*/  F2FP.F16.F32.PACK_AB R42, R13, R42 ;  /* 0x0000002a0d2a723e */ /* 0x000fe200000000ff */
[----:B------:R-:W-:-:S02]  /*5770*/  HADD2.F32 R32, -RZ, R32.H1_H1 ;  /* 0x30000020ff207230 */ /* 0x000fc40000004100 */
[----:B------:R-:W-:Y:S02]  /*5780*/  HADD2.F32 R52, -RZ, R38.H0_H0 ;  /* 0x20000026ff347230 */ /* 0x000fe40000004100 */
[CC--:B------:R-:W-:Y:S01]  /*5790*/  FMUL.FTZ R38, R47.reuse, R15.reuse ;  /* 0x0000000f2f267220 */ /* 0x0c0fe20000410000 */
[----:B------:R-:W-:Y:S02]  /*57a0*/  HADD2.F32 R35, -RZ, R107.H0_H0 ;  /* 0x2000006bff237230 */ /* 0x000fe40000004100 */
[----:B------:R-:W-:Y:S01]  /*57b0*/  FMUL.FTZ R54, R40, R15 ;  /* 0x0000000f28367220 */ /* 0x000fe20000410000 */
[----:B------:R-:W-:Y:S02]  /*57c0*/  HADD2.F32 R12, -RZ, R12.H1_H1 ;  /* 0x3000000cff0c7230 */ /* 0x000fe40000004100 */
[----:B------:R-:W-:Y:S01]  /*57d0*/  FMUL.FTZ R15, R32, R39 ;  /* 0x00000027200f7220 */ /* 0x000fe20000410000 */
[----:B------:R-:W-:Y:S02]  /*57e0*/  IMAD.MOV.U32 R13, RZ, RZ, R33 ;  /* 0x000000ffff0d7224 */ /* 0x000fe400078e0021 */
[-C--:B------:R-:W-:Y:S01]  /*57f0*/  FFMA.FTZ R38, R40, R35.reuse, -R38 ;  /* 0x0000002328267223 */ /* 0x080fe20000010826 */
[----:B------:R-:W-:Y:S01]  /*5800*/  FFMA.FTZ R54, R47, R35, R54 ;  /* 0x000000232f367223 */ /* 0x000fe20000010036 */
[C---:B------:R-:W-:Y:S01]  /*5810*/  FMUL.FTZ R39, R12.reuse, R39 ;  /* 0x000000270c277220 */ /* 0x040fe20000410000 */
[----:B------:R-:W-:Y:S01]  /*5820*/  FFMA.FTZ R15, R12, R52, -R15 ;  /* 0x000000340c0f7223 */ /* 0x000fe2000001080f */
[----:B------:R-:W-:-:S02]  /*5830*/  HADD2.F32 R12, -RZ, R108.H0_H0 ;  /* 0x2000006cff0c7230 */ /* 0x000fc40000004100 */
[----:B------:R-:W-:Y:S02]  /*5840*/  HADD2.F32 R40, -RZ, R34.H0_H0 ;  /* 0x20000022ff287230 */ /* 0x000fe40000004100 */
[----:B------:R-:W-:Y:S01]  /*5850*/  FFMA.FTZ R39, R32, R52, R39 ;  /* 0x0000003420277223 */ /* 0x000fe20000010027 */
[----:B------:R-:W-:Y:S02]  /*5860*/  HADD2.F32 R35, -RZ, R14.H0_H0 ;  /* 0x2000000eff237230 */ /* 0x000fe40000004100 */
[----:B------:R-:W-:Y:S02]  /*5870*/  HADD2.F32 R34, -RZ, R34.H1_H1 ;  /* 0x30000022ff227230 */ /* 0x000fe40000004100 */
[----:B------:R-:W-:Y:S02]  /*5880*/  HADD2.F32 R14, -RZ, R14.H1_H1 ;  /* 0x3000000eff0e7230 */ /* 0x000fe40000004100 */
[----:B------:R-:W-:Y:S01]  /*5890*/  FMUL.FTZ R52, R35, R12 ;  /* 0x0000000c23347220 */ /* 0x000fe20000410000 */
[----:B------:R-:W-:-:S02]  /*58a0*/  HADD2.F32 R47, -RZ, R41.H0_H0 ;  /* 0x20000029ff2f7230 */ /* 0x000fc40000004100 */
[----:B------:R-:W-:Y:S01]  /*58b0*/  FMUL.FTZ R41, R40, R12 ;  /* 0x0000000c28297220 */ /* 0x000fe20000410000 */
[----:B------:R-:W-:Y:S02]  /*58c0*/  HADD2.F32 R32, -RZ, R106.H0_H0 ;  /* 0x2000006aff207230 */ /* 0x000fe40000004100 */
[-C--:B------:R-:W-:Y:S01]  /*58d0*/  FMUL.FTZ R12, R34, R43.reuse ;  /* 0x0000002b220c7220 */ /* 0x080fe20000410000 */
[----:B------:R-:W-:Y:S01]  /*58e0*/  FMUL.FTZ R43, R14, R43 ;  /* 0x0000002b0e2b7220 */ /* 0x000fe20000410000 */
[----:B------:R-:W-:Y:S01]  /*58f0*/  F2FP.F16.F32.PACK_AB R39, R39, R54 ;  /* 0x000000362727723e */ /* 0x000fe200000000ff */
[----:B------:R-:W-:Y:S02]  /*5900*/  IMAD.MOV.U32 R33, RZ, RZ, R44 ;  /* 0x000000ffff217224 */ /* 0x000fe400078e002c */
[-C--:B------:R-:W-:Y:S01]  /*5910*/  FFMA.FTZ R41, R35, R32.reuse, -R41 ;  /* 0x0000002023297223 */ /* 0x080fe20000010829 */
[----:B------:R-:W-:Y:S01]  /*5920*/  FFMA.FTZ R52, R40, R32, R52 ;  /* 0x0000002028347223 */ /* 0x000fe20000010034 */
[-C--:B------:R-:W-:Y:S01]  /*5930*/  FFMA.FTZ R12, R14, R47.reuse, -R12 ;  /* 0x0000002f0e0c7223 */ /* 0x080fe2000001080c */
[----:B------:R-:W-:Y:S01]  /*5940*/  F2FP.F16.F32.PACK_AB R32, R15, R38 ;  /* 0x000000260f20723e */ /* 0x000fe200000000ff */
[----:B------:R-:W-:Y:S01]  /*5950*/  FFMA.FTZ R43, R34, R47, R43 ;  /* 0x0000002f222b7223 */ /* 0x000fe2000001002b */
[----:B------:R-:W-:Y:S01]  /*5960*/  F2FP.F16.F32.PACK_AB R35, R46, R55 ;  /* 0x000000372e23723e */ /* 0x000fe200000000ff */
[----:B------:R-:W-:Y:S01]  /*5970*/  IMAD.MOV.U32 R15, RZ, RZ, R42 ;  /* 0x000000ffff0f7224 */ /* 0x000fe200078e002a */
[----:B------:R-:W-:Y:S01]  /*5980*/  F2FP.F16.F32.PACK_AB R14, R12, R41 ;  /* 0x000000290c0e723e */ /* 0x000fe200000000ff */
[----:B------:R-:W-:Y:S01]  /*5990*/  IMAD.MOV.U32 R12, RZ, RZ, R32 ;  /* 0x000000ffff0c7224 */ /* 0x000fe200078e0020 */
[----:B------:R-:W-:Y:S01]  /*59a0*/  F2FP.F16.F32.PACK_AB R34, R43, R52 ;  /* 0x000000342b22723e */ /* 0x000fe200000000ff */
[----:B------:R-:W-:-:S07]  /*59b0*/  IMAD.MOV.U32 R32, RZ, RZ, R39 ;  /* 0x000000ffff207224 */ /* 0x000fce00078e0027 */
.L_x_10500:
[----:B------:R-:W-:Y:S05]  /*59c0*/  BSYNC B1 ;  /* 0x0000000000017941 */ /* 0x000fea0003800000 */
.L_x_10499:
[----:B------:R-:W-:Y:S01]  /*59d0*/  ISETP.GE.AND P2, PT, R11, R95, PT ;  /* 0x0000005f0b00720c */ /* 0x000fe20003f46270 */
[----:B0-----:R0:W-:Y:S02]  /*59e0*/  ST.E.128 desc[UR60][R36.64], R12 ;  /* 0x0000000c24007985 */ /* 0x0011e4000c101d3c */
[----:B0-----:R-:W-:Y:S01]  /*59f0*/  MOV R12, R94 ;  /* 0x0000005e000c7202 */ /* 0x001fe20000000f00 */
[----:B------:R-:W-:-:S09]  /*5a00*/  IMAD.MOV.U32 R13, RZ, RZ, R97 ;  /* 0x000000ffff0d7224 */ /* 0x000fd200078e0061 */
[----:B------:R-:W-:Y:S05]  /*5a10*/  @P2 BRA `(.L_x_10483) ;  /* 0x0000000400142947 */ /* 0x000fea0003800000 */
[----:B------:R-:W-:-:S05]  /*5a20*/  IMAD.WIDE R12, R11, 0x2, R12 ;  /* 0x000000020b0c7825 */ /* 0x000fca00078e020c */
[----:B---3--:R0:W-:Y:S01]  /*5a30*/  ST.E.128 desc[UR60][R12.64], R32 ;  /* 0x000000200c007985 */ /* 0x0081e2000c101d3c */
[----:B------:R-:W-:Y:S05]  /*5a40*/  BRA `(.L_x_10483) ;  /* 0x0000000400087947 */ /* 0x000fea0003800000 */
.L_x_10464:
[----:B------:R-:W-:-:S13]  /*5a50*/  ISETP.NE.AND P3, PT, R206, 0x3, PT ;  /* 0x00000003ce00780c */ /* 0x000fda0003f65270 */
[----:B------:R-:W-:Y:S05]  /*5a60*/  @!P3 BRA `(.L_x_10501) ;  /* 0x000000000004b947 */ /* 0x000fea0003800000 */
[----:B------:R-:W-:Y:S01]  /*5a70*/  BPT.TRAP 0x1 ;  /* 0x000000040000795c */ /* 0x000fe20000300000 */
.L_x_10501:
[----:B------:R-:W-:Y:S01]  /*5a80*/  IMAD R0, R18, 0x8, R19 ;  /* 0x0000000812007824 */ /* 0x000fe200078e0213 */
[----:B------:R-:W-:Y:S01]  /*5a90*/  SHF.L.U32 R93, R204, 0x1f, RZ ;  /* 0x0000001fcc5d7819 */ /* 0x000fe200000006ff */
[----:B------:R-:W-:Y:S01]  /*5aa0*/  BSSY B1, `(.L_x_10502) ;  /* 0x0000004000017945 */ /* 0x000fe20003800000 */
[----:B------:R-:W-:Y:S02]  /*5ab0*/  SHF.R.S32.HI R90, RZ, 0x1f, R89 ;  /* 0x0000001fff5a7819 */ /* 0x000fe40000011459 */
[----:B------:R-:W1:Y:S02]  /*5ac0*/  SYNCS.PHASECHK.TRANS64.TRYWAIT P2, [R0+URZ+0x32490], R93 ;  /* 0x0324905d000075a7 */ /* 0x000e64000804017f */
[----:B-1----:R-:W-:Y:S05]  /*5ad0*/  @!P2 BRA `(.L_x_10503) ;  /* 0x0000017400a4a947 */ /* 0x002fea0003800000 */
.L_x_10753:
[----:B------:R-:W-:Y:S05]  /*5ae0*/  BSYNC B1 ;  /* 0x0000000000017941 */ /* 0x000fea0003800000 */
.L_x_10502:
        /* <DEDUP_REMOVED lines=25> */
.L_x_10757:
[----:B------:R-:W-:Y:S04]  /*5c80*/  BSSY B1, `(.L_x_10505) ;  /* 0x000000d000017945 */ /* 0x000fe80003800000 */
[----:B------:R-:W-:Y:S05]  /*5c90*/  @!P2 BRA `(.L_x_10506) ;  /* 0x00000000002ca947 */ /* 0x000fea0003800000 */
[----:B------:R-:W-:Y:S02]  /*5ca0*/  ULDC UR4, c[0x0][0x2f4] ;  /* 0x0000bd0000047ab9 */ /* 0x000fe40000000800 */
[----:B------:R-:W-:-:S13]  /*5cb0*/  ISETP.GE.AND P2, PT, R16, UR4, PT ;  /* 0x0000000410007c0c */ /* 0x000fda000bf46270 */
[----:B---3--:R-:W-:-:S04]  /*5cc0*/  @!P2 LEA R34, P4, R16, R14, 0x1 ;  /* 0x0000000e1022a211 */ /* 0x008fc800078808ff */
[----:B--2---:R-:W-:Y:S02]  /*5cd0*/  @!P2 LEA.HI.X R35, R16, R33, R17, 0x1, P4 ;  /* 0x000000211023a211 */ /* 0x004fe400020f0c11 */
[----:B------:R-:W-:-:S13]  /*5ce0*/  ISETP.GE.AND P4, PT, R2, UR4, PT ;  /* 0x0000000402007c0c */ /* 0x000fda000bf86270 */
[C---:B------:R-:W-:Y:S02]  /*5cf0*/  @!P4 LEA R32, P5, R2.reuse, R14, 0x1 ;  /* 0x0000000e0220c211 */ /* 0x040fe400078a08ff */
[----:B------:R-:W2:Y:S02]  /*5d00*/  @!P2 LDS.128 R12, [R98] ;  /* 0x00000000620ca984 */ /* 0x000ea40000000c00 */
[----:B------:R-:W-:Y:S02]  /*5d10*/  @!P4 LEA.HI.X R33, R2, R33, R203, 0x1, P5 ;  /* 0x000000210221c211 */ /* 0x000fe400028f0ccb */
[----:B--2---:R-:W-:Y:S04]  /*5d20*/  @!P2 ST.E.128 desc[UR60][R34.64], R12 ;  /* 0x0000000c2200a985 */ /* 0x004fe8000c101d3c */
[----:B------:R-:W2:Y:S04]  /*5d30*/  @!P4 LDS.128 R12, [R96] ;  /* 0x00000000600cc984 */ /* 0x000ea80000000c00 */
[----:B--2---:R4:W-:Y:S02]  /*5d40*/  @!P4 ST.E.128 desc[UR60][R32.64], R12 ;  /* 0x0000000c2000c985 */ /* 0x0049e4000c101d3c */
.L_x_10506:
[----:B------:R-:W-:Y:S05]  /*5d50*/  BSYNC B1 ;  /* 0x0000000000017941 */ /* 0x000fea0003800000 */
.L_x_10505:
[----:B------:R-:W-:-:S03]  /*5d60*/  UMOV UR4, 0xffffffff ;  /* 0xffffffff00047882 */ /* 0x000fc60000000000 */
[----:B------:R-:W-:Y:S05]  /*5d70*/  BRA.DIV UR4, `(.L_x_10507) ;  /* 0x0000017604587947 */ /* 0x000fea000b800000 */
[----:B--2-4-:R2:W4:Y:S04]  /*5d80*/  SHFL.IDX PT, R33, R37, 0x1, 0x1c1f ;  /* 0x003c1f0025217f89 */ /* 0x01452800000e0000 */
[----:B---3--:R2:W3:Y:S02]  /*5d90*/  SHFL.IDX PT, R14, R36, 0x1, 0x1c1f ;  /* 0x003c1f00240e7f89 */ /* 0x0084e400000e0000 */
.L_x_10761:
[----:B------:R-:W-:-:S13]  /*5da0*/  ISETP.GE.AND P2, PT, R38, 0x41, PT ;  /* 0x000000412600780c */ /* 0x000fda0003f46270 */
[----:B------:R-:W-:Y:S05]  /*5db0*/  @!P2 BRA `(.L_x_10483) ;  /* 0x00000000002ca947 */ /* 0x000fea0003800000 */
[----:B------:R-:W-:Y:S02]  /*5dc0*/  ULDC UR4, c[0x0][0x2f4] ;  /* 0x0000bd0000047ab9 */ /* 0x000fe40000000800 */
[----:B------:R-:W-:-:S13]  /*5dd0*/  ISETP.GE.AND P2, PT, R16, UR4, PT ;  /* 0x0000000410007c0c */ /* 0x000fda000bf46270 */
[----:B---3--:R-:W-:-:S04]  /*5de0*/  @!P2 LEA R34, P4, R16, R14, 0x1 ;  /* 0x0000000e1022a211 */ /* 0x008fc800078808ff */
[----:B----4-:R-:W-:Y:S02]  /*5df0*/  @!P2 LEA.HI.X R35, R16, R33, R17, 0x1, P4 ;  /* 0x000000211023a211 */ /* 0x010fe400020f0c11 */
[----:B------:R-:W-:-:S13]  /*5e00*/  ISETP.GE.AND P4, PT, R2, UR4, PT ;  /* 0x0000000402007c0c */ /* 0x000fda000bf86270 */
[C---:B------:R-:W-:Y:S02]  /*5e10*/  @!P4 LEA R32, P5, R2.reuse, R14, 0x1 ;  /* 0x0000000e0220c211 */ /* 0x040fe400078a08ff */
[----:B------:R-:W3:Y:S02]  /*5e20*/  @!P2 LDS.128 R12, [R98+0x2000] ;  /* 0x00200000620ca984 */ /* 0x000ee40000000c00 */
[----:B------:R-:W-:Y:S02]  /*5e30*/  @!P4 LEA.HI.X R33, R2, R33, R203, 0x1, P5 ;  /* 0x000000210221c211 */ /* 0x000fe400028f0ccb */
[----:B---3--:R-:W-:Y:S04]  /*5e40*/  @!P2 ST.E.128 desc[UR60][R34.64], R12 ;  /* 0x0000000c2200a985 */ /* 0x008fe8000c101d3c */
[----:B------:R-:W3:Y:S04]  /*5e50*/  @!P4 LDS.128 R12, [R96+0x2000] ;  /* 0x00200000600cc984 */ /* 0x000ee80000000c00 */
[----:B---3--:R3:W-:Y:S02]  /*5e60*/  @!P4 ST.E.128 desc[UR60][R32.64], R12 ;  /* 0x0000000c2000c985 */ /* 0x0087e4000c101d3c */
.L_x_10483:
[----:B------:R-:W-:Y:S05]  /*5e70*/  BSYNC B0 ;  /* 0x0000000000007941 */ /* 0x000fea0003800000 */
.L_x_10463:
        /* <DEDUP_REMOVED lines=17> */
.L_x_10509:
[----:B------:R-:W-:Y:S05]  /*5f90*/  BSYNC B0 ;  /* 0x0000000000007941 */ /* 0x000fea0003800000 */
.L_x_10508:
[----:B------:R-:W5:Y:S01]  /*5fa0*/  SYNCS.PHASECHK.TRANS64.TRYWAIT P3, [R0+URZ+0x324b0], R93 ;  /* 0x0324b05d000075a7 */ /* 0x000f62000806017f */
[----:B------:R-:W-:Y:S04]  /*5fb0*/  BSSY B0, `(.L_x_10510) ;  /* 0x0000002000007945 */ /* 0x000fe80003800000 */
[----:B-----5:R-:W-:Y:S05]  /*5fc0*/  @!P3 BRA `(.L_x_10511) ;  /* 0x00000174000cb947 */ /* 0x020fea0003800000 */
.L_x_10762:
[----:B------:R-:W-:Y:S05]  /*5fd0*/  BSYNC B0 ;  /* 0x0000000000007941 */ /* 0x000fea0003800000 */
.L_x_10510:
[----:B------:R-:W-:Y:S01]  /*5fe0*/  ULDC.64 UR4, c[0x0][0x328] ;  /* 0x0000ca0000047ab9 */ /* 0x000fe20000000a00 */
[----:B------:R-:W-:Y:S01]  /*5ff0*/  ULDC.64 UR6, c[0x0][0x318] ;  /* 0x0000c60000067ab9 */ /* 0x000fe20000000a00 */
[----:B------:R-:W-:Y:S01]  /*6000*/  IMAD R90, R90, UR4, RZ ;  /* 0x000000045a5a7c24 */ /* 0x000fe2000f8e02ff */
[----:B------:R-:W-:Y:S01]  /*6010*/  BSSY B0, `(.L_x_10512) ;  /* 0x0000040000007945 */ /* 0x000fe20003800000 */
[----:B0---4-:R-:W-:-:S04]  /*6020*/  IMAD.WIDE.U32 R12, R89, UR4, RZ ;  /* 0x00000004590c7c25 */ /* 0x011fc8000f8e00ff */
        /* <DEDUP_REMOVED lines=11> */
[----:B---3--:R-:W-:Y:S01]  /*60e0*/  IMAD R11, R201, UR5, R13 ;  /* 0x00000005c90b7c24 */ /* 0x008fe2000f8e020d */
[----:B------:R-:W-:-:S04]  /*60f0*/  LEA R39, P3, R12, UR6, 0x1 ;  /* 0x000000060c277c11 */ /* 0x000fc8000f8608ff */
[----:B------:R-:W-:Y:S01]  /*6100*/  LEA.HI.X R40, R12, UR7, R11, 0x1, P3 ;  /* 0x000000070c287c11 */ /* 0x000fe200098f0c0b */
[----:B------:R0:W3:Y:S01]  /*6110*/  SHFL.IDX PT, R42, R39, RZ, 0x1c1f ;  /* 0x001c1fff272a7589 */ /* 0x0000e200000e0000 */
[----:B------:R-:W-:Y:S02]  /*6120*/  ISETP.GE.AND P3, PT, R92, 0x1, PT ;  /* 0x000000015c00780c */ /* 0x000fe40003f66270 */
[----:B------:R-:W-:Y:S01]  /*6130*/  IADD3 R12, R64, R38, RZ ;  /* 0x00000026400c7210 */ /* 0x000fe20007ffe0ff */
[----:B------:R0:W4:Y:S01]  /*6140*/  SHFL.IDX PT, R41, R40, RZ, 0x1c1f ;  /* 0x001c1fff28297589 */ /* 0x00012200000e0000 */
[----:B------:R-:W-:-:S03]  /*6150*/  IMAD R38, R38, 0x2, R25 ;  /* 0x0000000226267824 */ /* 0x000fc600078e0219 */
[----:B------:R-:W-:-:S06]  /*6160*/  IMAD R11, R12, 0x2, R25 ;  /* 0x000000020c0b7824 */ /* 0x000fcc00078e0219 */
[----:B0-----:R-:W-:Y:S05]  /*6170*/  @!P3 BRA `(.L_x_10513) ;  /* 0x0000000000a4b947 */ /* 0x001fea0003800000 */
[----:B------:R-:W-:Y:S02]  /*6180*/  ISETP.NE.AND P5, PT, R62, RZ, PT ;  /* 0x000000ff3e00720c */ /* 0x000fe40003fa5270 */
[----:B------:R-:W-:Y:S02]  /*6190*/  ISETP.NE.AND P4, PT, R29, RZ, PT ;  /* 0x000000ff1d00720c */ /* 0x000fe40003f85270 */
[----:B------:R-:W-:-:S09]  /*61a0*/  PRMT R43, R83, 0x8880, RZ ;  /* 0x00008880532b7816 */ /* 0x000fd200000000ff */
[----:B------:R-:W0:Y:S01]  /*61b0*/  @P5 LDS.128 R12, [R38] ;  /* 0x00000000260c5984 */ /* 0x000e220000000c00 */
[----:B--23--:R-:W-:-:S04]  /*61c0*/  @P5 LEA R36, P3, R16, R42, 0x1 ;  /* 0x0000002a10245211 */ /* 0x00cfc800078608ff */
[----:B----4-:R-:W-:Y:S02]  /*61d0*/  @P5 LEA.HI.X R37, R16, R41, R17, 0x1, P3 ;  /* 0x0000002910255211 */ /* 0x010fe400018f0c11 */
[----:B------:R-:W-:-:S04]  /*61e0*/  @P4 LEA R34, P3, R2, R42, 0x1 ;  /* 0x0000002a02224211 */ /* 0x000fc800078608ff */
[----:B------:R-:W-:Y:S02]  /*61f0*/  @P4 LEA.HI.X R35, R2, R41, R203, 0x1, P3 ;  /* 0x0000002902234211 */ /* 0x000fe400018f0ccb */
[----:B------:R-:W-:-:S13]  /*6200*/  ISETP.NE.AND P3, PT, R10, RZ, PT ;  /* 0x000000ff0a00720c */ /* 0x000fda0003f65270 */
[----:B------:R-:W-:-:S04]  /*6210*/  @P3 LEA R32, P6, R211, R42, 0x1 ;  /* 0x0000002ad3203211 */ /* 0x000fc800078c08ff */
[----:B------:R-:W-:Y:S01]  /*6220*/  @P3 LEA.HI.X R33, R211, R41, R226, 0x1, P6 ;  /* 0x00000029d3213211 */ /* 0x000fe200030f0ce2 */
[----:B0-----:R0:W-:Y:S01]  /*6230*/  @P5 ST.E.128 desc[UR60][R36.64], R12 ;  /* 0x0000000c24005985 */ /* 0x0011e2000c101d3c */
        /* <DEDUP_REMOVED lines=29> */
.L_x_10513:
[----:B------:R-:W-:Y:S05]  /*6410*/  BSYNC B0 ;  /* 0x0000000000007941 */ /* 0x000fea0003800000 */
.L_x_10512:
[----:B------:R-:W-:Y:S01]  /*6420*/  ISETP.GE.AND P3, PT, R92, 0x41, PT ;  /* 0x000000415c00780c */ /* 0x000fe20003f66270 */
[----:B------:R-:W0:Y:S01]  /*6430*/  SHFL.IDX PT, R40, R40, 0x1, 0x1c1f ;  /* 0x003c1f0028287f89 */ /* 0x000e2200000e0000 */
[----:B------:R-:W-:Y:S03]  /*6440*/  BSSY B0, `(.L_x_10514) ;  /* 0x000002c000007945 */ /* 0x000fe60003800000 */
[----:B------:R-:W0:Y:S08]  /*6450*/  SHFL.IDX PT, R39, R39, 0x1, 0x1c1f ;  /* 0x003c1f0027277f89 */ /* 0x000e3000000e0000 */
[----:B------:R-:W-:Y:S05]  /*6460*/  @!P3 BRA `(.L_x_10515) ;  /* 0x0000000000a4b947 */ /* 0x000fea0003800000 */
[----:B------:R-:W-:Y:S02]  /*6470*/  ISETP.NE.AND P5, PT, R62, RZ, PT ;  /* 0x000000ff3e00720c */ /* 0x000fe40003fa5270 */
[----:B------:R-:W-:Y:S02]  /*6480*/  ISETP.NE.AND P4, PT, R29, RZ, PT ;  /* 0x000000ff1d00720c */ /* 0x000fe40003f85270 */
[----:B----4-:R-:W-:-:S09]  /*6490*/  PRMT R41, R83, 0x8880, RZ ;  /* 0x0000888053297816 */ /* 0x010fd200000000ff */
[----:B0-----:R-:W0:Y:S01]  /*64a0*/  @P5 LDS.128 R12, [R38+0x2000] ;  /* 0x00200000260c5984 */ /* 0x001e220000000c00 */
[----:B--2---:R-:W-:-:S04]  /*64b0*/  @P5 LEA R36, P3, R16, R39, 0x1 ;  /* 0x0000002710245211 */ /* 0x004fc800078608ff */
[----:B------:R-:W-:Y:S02]  /*64c0*/  @P5 LEA.HI.X R37, R16, R40, R17, 0x1, P3 ;  /* 0x0000002810255211 */ /* 0x000fe400018f0c11 */
[----:B------:R-:W-:-:S04]  /*64d0*/  @P4 LEA R34, P3, R2, R39, 0x1 ;  /* 0x0000002702224211 */ /* 0x000fc800078608ff */
[----:B------:R-:W-:Y:S02]  /*64e0*/  @P4 LEA.HI.X R35, R2, R40, R203, 0x1, P3 ;  /* 0x0000002802234211 */ /* 0x000fe400018f0ccb */
[----:B------:R-:W-:-:S13]  /*64f0*/  ISETP.NE.AND P3, PT, R10, RZ, PT ;  /* 0x000000ff0a00720c */ /* 0x000fda0003f65270 */
[----:B------:R-:W-:-:S04]  /*6500*/  @P3 LEA R32, P6, R211, R39, 0x1 ;  /* 0x00000027d3203211 */ /* 0x000fc800078c08ff */
[----:B------:R-:W-:Y:S01]  /*6510*/  @P3 LEA.HI.X R33, R211, R40, R226, 0x1, P6 ;  /* 0x00000028d3213211 */ /* 0x000fe200030f0ce2 */
[----:B0-----:R0:W-:Y:S01]  /*6520*/  @P5 ST.E.128 desc[UR60][R36.64], R12 ;  /* 0x0000000c24005985 */ /* 0x0011e2000c101d3c */
        /* <DEDUP_REMOVED lines=29> */
.L_x_10515:
[----:B------:R-:W-:Y:S05]  /*6700*/  BSYNC B0 ;  /* 0x0000000000007941 */ /* 0x000fea0003800000 */
.L_x_10514:
[----:B------:R-:W5:Y:S01]  /*6710*/  LDL R11, [R1] ;  /* 0x00000000010b7983 */ /* 0x000f620000100800 */
[----:B-1----:R-:W-:Y:S02]  /*6720*/  @!P2 VIADD R0, R0, 0x324c0 ;  /* 0x000324c00000a836 */ /* 0x002fe40000000000 */
[----:B------:R-:W-:Y:S01]  /*6730*/  VIADD R18, R18, 0x1 ;  /* 0x0000000112127836 */ /* 0x000fe20000000000 */
[----:B------:R-:W-:Y:S01]  /*6740*/  @!PT LDS RZ, [RZ] ;  /* 0x00000000fffff984 */ /* 0x000fe20000000800 */
[----:B------:R-:W-:Y:S01]  /*6750*/  @!PT LDS RZ, [RZ] ;  /* 0x00000000fffff984 */ /* 0x000fe20000000800 */
[----:B------:R-:W-:Y:S01]  /*6760*/  @!PT LDS RZ, [RZ] ;  /* 0x00000000fffff984 */ /* 0x000fe20000000800 */
[----:B------:R-:W-:Y:S01]  /*6770*/  @!PT LDS RZ, [RZ] ;  /* 0x00000000fffff984 */ /* 0x000fe20000000800 */
[----:B------:R1:W-:Y:S06]  /*6780*/  MEMBAR.ALL.CTA ;  /* 0x0000000000007992 */ /* 0x0003ec0000008000 */
[----:B-1----:R-:W1:Y:S01]  /*6790*/  FENCE.VIEW.ASYNC.S ;  /* 0x00000000000073c6 */ /* 0x002e620000000000 */
[----:B------:R-:W-:Y:S01]  /*67a0*/  @!P2 PRMT R0, RZ, 0x654, R0 ;  /* 0x00000654ff00a816 */ /* 0x000fe20000000000 */
[----:B-1----:R1:W-:Y:S06]  /*67b0*/  BAR.SYNC.DEFER_BLOCKING R87, 0x80 ;  /* 0x000200570000751d */ /* 0x0023ec0000010000 */
[----:B------:R1:W-:Y:S01]  /*67c0*/  @!P2 SYNCS.ARRIVE.TRANS64.RED.A1T0 RZ, [R0+URZ], RZ ;  /* 0x000000ff00ffa9a7 */ /* 0x0003e2000810043f */
[----:B------:R-:W-:-:S04]  /*67d0*/  ISETP.NE.AND P2, PT, R18, 0x2, PT ;  /* 0x000000021200780c */ /* 0x000fc80003f45270 */
[----:B------:R-:W-:Y:S02]  /*67e0*/  SEL R18, R18, RZ, P2 ;  /* 0x000000ff12127207 */ /* 0x000fe40001000000 */
[----:B-----5:R-:W-:Y:S02]  /*67f0*/  LOP3.LUT P3, RZ, R11, 0x2, RZ, 0xc0, !PT ;  /* 0x000000020bff7812 */ /* 0x020fe4000786c0ff */
[----:B------:R-:W-:-:S04]  /*6800*/  SEL R11, RZ, 0x1, P2 ;  /* 0x00000001ff0b7807 */ /* 0x000fc80001000000 */
[----:B------:R-:W-:-:S07]  /*6810*/  LOP3.LUT R204, R204, R11, RZ, 0x3c, !PT ;  /* 0x0000000bcccc7212 */ /* 0x000fce00078e3cff */
[----:B-1----:R-:W-:Y:S05]  /*6820*/  @P3 BRA `(.L_x_10516) ;  /* 0xffffffc400503947 */ /* 0x002fea000383ffff */
[----:B0-----:R-:W0:Y:S01]  /*6830*/  S2R R12, SR_TID.X ;  /* 0x00000000000c7919 */ /* 0x001e220000002100 */
[----:B------:R-:W-:Y:S02]  /*6840*/  PLOP3.LUT P0, PT, PT, PT, PT, 0x8, 0x0 ;  /* 0x000000000000781c */ /* 0x000fe40003f0e170 */
[----:B0-----:R-:W-:-:S04]  /*6850*/  SHF.R.U32.HI R12, RZ, 0x7, R12 ;  /* 0x00000007ff0c7819 */ /* 0x001fc8000001160c */
[----:B------:R-:W-:-:S13]  /*6860*/  ISETP.NE.AND P3, PT, R12, 0x1, PT ;  /* 0x000000010c00780c */ /* 0x000fda0003f65270 */
[----:B------:R-:W-:Y:S05]  /*6870*/  @!P3 WARPSYNC.ALL ;  /* 0x000000000000b948 */ /* 0x000fea0003800000 */
[----:B------:R-:W-:Y:S06]  /*6880*/  @!P3 BAR.ARV 0x9, 0x100 ;  /* 0x024400000000bb1d */ /* 0x000fec0000002000 */
.L_x_10458:
[----:B------:R-:W-:Y:S01]  /*6890*/  IMAD.MOV.U32 R3, RZ, RZ, RZ ;  /* 0x000000ffff037224 */ /* 0x000fe200078e00ff */
[----:B------:R-:W-:Y:S06]  /*68a0*/  @P0 BRA `(.L_x_10517) ;  /* 0x00000000000c0947 */ /* 0x000fec0003800000 */
[----:B------:R-:W1:Y:S01]  /*68b0*/  FENCE.VIEW.ASYNC.G ;  /* 0x00000000000073c6 */ /* 0x000e620000000100 */
[----:B------:R-:W-:Y:S05]  /*68c0*/  WARPSYNC.ALL ;  /* 0x0000000000007948 */ /* 0x000fea0003800000 */
[----:B-1----:R-:W-:Y:S06]  /*68d0*/  BAR.ARV 0xc, 0x180 ;  /* 0x0306000000007b1d */ /* 0x002fec0000002000 */
.L_x_10517:
[----:B------:R-:W2:Y:S01]  /*68e0*/  LDL R0, [R1] ;  /* 0x0000000001007983 */ /* 0x000ea20000100800 */
[----:B------:R-:W-:Y:S01]  /*68f0*/  BSSY B0, `(.L_x_10518) ;  /* 0x0000021000007945 */ /* 0x000fe20003800000 */
[----:B--2---:R-:W-:-:S13]  /*6900*/  LOP3.LUT P0, RZ, R0, 0x8, RZ, 0xc0, !PT ;  /* 0x0000000800ff7812 */ /* 0x004fda000780c0ff */
        /* <DEDUP_REMOVED lines=13> */
[----:B0-----:R-:W-:Y:S01]  /*69e0*/  VIADD R4, R3, 0xffffffe ;  /* 0x0ffffffe03047836 */ /* 0x001fe20000000000 */
[----:B------:R-:W-:-:S05]  /*69f0*/  IADD3 R3, RZ, -R10, RZ ;  /* 0x8000000aff037210 */ /* 0x000fca0007ffe0ff */
        /* <DEDUP_REMOVED lines=16> */
.L_x_10519:
[----:B------:R-:W-:Y:S05]  /*6b00*/  BSYNC B0 ;  /* 0x0000000000007941 */ /* 0x000fea0003800000 */
.L_x_10518:
        /* <DEDUP_REMOVED lines=52> */
[----:B0-----:R-:W-:Y:S02]  /*6e50*/  CS2R R4, SRZ ;  /* 0x0000000000047805 */ /* 0x001fe4000001ff00 */
[----:B------:R-:W-:Y:S02]  /*6e60*/  CS2R R24, SRZ ;  /* 0x0000000000187805 */ /* 0x000fe4000001ff00 */
[----:B------:R-:W-:-:S02]  /*6e70*/  CS2R R46, SRZ ;  /* 0x00000000002e7805 */ /* 0x000fc4000001ff00 */
[----:B------:R-:W-:Y:S02]  /*6e80*/  CS2R R44, SRZ ;  /* 0x00000000002c7805 */ /* 0x000fe4000001ff00 */
[----:B---3--:R-:W-:Y:S02]  /*6e90*/  CS2R R42, SRZ ;  /* 0x00000000002a7805 */ /* 0x008fe4000001ff00 */
        /* <DEDUP_REMOVED lines=10> */
[----:B------:R0:W-:Y:S01]  /*6f40*/  STL [R1+0x3c], R0 ;  /* 0x00003c0001007387 */ /* 0x0001e20000100800 */
[----:B------:R-:W-:Y:S02]  /*6f50*/  VIADDMNMX R176, R0, R3, R86, PT ;  /* 0x0000000300b07246 */ /* 0x000fe40003800156 */
[----:B------:R-:W-:Y:S02]  /*6f60*/  CS2R R86, SRZ ;  /* 0x0000000000567805 */ /* 0x000fe4000001ff00 */
        /* <DEDUP_REMOVED lines=10> */
.L_x_10765:
[----:B-1----:R-:W-:Y:S01]  /*7010*/  LEA.HI R0, R14, R14, RZ, 0x1 ;  /* 0x0000000e0e007211 */ /* 0x002fe200078f08ff */
[----:B------:R-:W-:Y:S01]  /*7020*/  VIADD R25, R19, 0x18400 ;  /* 0x0001840013197836 */ /* 0x000fe20000000000 */
[----:B------:R-:W-:Y:S02]  /*7030*/  BSSY B6, `(.L_x_10522) ;  /* 0x0000018000067945 */ /* 0x000fe40003800000 */
[----:B------:R-:W-:Y:S02]  /*7040*/  LOP3.LUT R3, R0, 0xfffffffe, RZ, 0xc0, !PT ;  /* 0xfffffffe00037812 */ /* 0x000fe400078ec0ff */
[----:B------:R-:W-:Y:S02]  /*7050*/  LOP3.LUT P0, RZ, R25, 0x1bf, RZ, 0xc0, !PT ;  /* 0x000001bf19ff7812 */ /* 0x000fe4000780c0ff */
[----:B------:R-:W-:-:S05]  /*7060*/  IADD3 R72, R14, -R3, RZ ;  /* 0x800000030e487210 */ /* 0x000fca0007ffe0ff */
        /* <DEDUP_REMOVED lines=14> */
[----:B------:R-:W-:Y:S02]  /*7150*/  IMAD.U32 R10, RZ, RZ, UR4 ;  /* 0x00000004ff0a7e24 */ /* 0x000fe4000f8e00ff */
[----:B------:R-:W-:Y:S02]  /*7160*/  IMAD.U32 R11, RZ, RZ, UR5 ;  /* 0x00000005ff0b7e24 */ /* 0x000fe4000f8e00ff */
[----:B------:R-:W-:Y:S02]  /*7170*/  IMAD.MOV.U32 R8, RZ, RZ, 0x70 ;  /* 0x00000070ff087424 */ /* 0x000fe400078e00ff */
[----:B0-----:R-:W-:-:S07]  /*7180*/  IMAD.MOV.U32 R13, RZ, RZ, RZ ;  /* 0x000000ffff0d7224 */ /* 0x001fce00078e00ff */
[----:B------:R-:W-:-:S07]  /*7190*/  LEPC R20, `(.L_x_10523) ;  /* 0x000000001014794e */ /* 0x000fce0000000000 */
[----:B-1---5:R-:W-:Y:S05]  /*71a0*/  CALL.ABS.NOINC R14 ;  /* 0x000000000e007343 */ /* 0x022fea0003c00000 */
.L_x_10523:
[----:B------:R-:W-:Y:S05]  /*71b0*/  BSYNC B6 ;  /* 0x0000000000067941 */ /* 0x000fea0003800000 */
.L_x_10522:
        /* <DEDUP_REMOVED lines=13> */
.L_x_10527:
[----:B--2---:R2:W3:Y:S02]  /*7290*/  SYNCS.PHASECHK.TRANS64.TRYWAIT P0, [R19+URZ+0x32400], R0 ;  /* 0x03240000130075a7 */ /* 0x0044e4000800017f */
[----:B---3--:R-:W-:Y:S05]  /*72a0*/  @!P0 NANOSLEEP.SYNCS 0x989680 ;  /* 0x009896800000895d */ /* 0x008fea0003900000 */
[----:B------:R-:W3:Y:S02]  /*72b0*/  @!P0 SYNCS.PHASECHK.TRANS64 P0, [R19+URZ+0x32400], R0 ;  /* 0x03240000130085a7 */ /* 0x000ee4000800007f */
[----:B---3--:R-:W-:Y:S05]  /*72c0*/  @!P0 BRA `(.L_x_10527) ;  /* 0xfffffffc00f08947 */ /* 0x008fea000383ffff */
.L_x_10526:
[----:B------:R-:W-:Y:S05]  /*72d0*/  BSYNC B0 ;  /* 0x0000000000007941 */ /* 0x000fea0003800000 */
.L_x_10525:
[----:B------:R-:W-:Y:S05]  /*72e0*/  BRA `(.L_x_10528) ;  /* 0x0000002000d07947 */ /* 0x000fea0003800000 */
.L_x_10524:
        /* <DEDUP_REMOVED lines=27> */
[----:B------:R-:W-:Y:S01]  /*74a0*/  IMAD.U32 R6, RZ, RZ, UR6 ;  /* 0x00000006ff067e24 */ /* 0x000fe2000f8e00ff */
[----:B------:R-:W-:Y:S01]  /*74b0*/  MOV R10, UR4 ;  /* 0x00000004000a7c02 */ /* 0x000fe20008000f00 */
[----:B------:R-:W-:-:S02]  /*74c0*/  IMAD.U32 R7, RZ, RZ, UR7 ;  /* 0x00000007ff077e24 */ /* 0x000fc4000f8e00ff */
[----:B------:R-:W-:Y:S02]  /*74d0*/  IMAD.U32 R11, RZ, RZ, UR5 ;  /* 0x00000005ff0b7e24 */ /* 0x000fe4000f8e00ff */
[----:B------:R-:W-:Y:S02]  /*74e0*/  IMAD.MOV.U32 R8, RZ, RZ, 0x70 ;  /* 0x00000070ff087424 */ /* 0x000fe400078e00ff */
[----:B------:R-:W-:Y:S02]  /*74f0*/  IMAD.MOV.U32 R12, RZ, RZ, 0x1 ;  /* 0x00000001ff0c7424 */ /* 0x000fe400078e00ff */
[----:B0-----:R-:W-:-:S07]  /*7500*/  IMAD.MOV.U32 R13, RZ, RZ, RZ ;  /* 0x000000ffff0d7224 */ /* 0x001fce00078e00ff */
[----:B------:R-:W-:-:S07]  /*7510*/  LEPC R20, `(.L_x_10530) ;  /* 0x000000001014794e */ /* 0x000fce0000000000 */
[----:B-1----:R-:W-:Y:S05]  /*7520*/  CALL.ABS.NOINC R14 ;  /* 0x000000000e007343 */ /* 0x002fea0003c00000 */
.L_x_10530:
[----:B------:R-:W-:Y:S05]  /*7530*/  BSYNC B6 ;  /* 0x0000000000067941 */ /* 0x000fea0003800000 */
.L_x_10529:
[----:B------:R-:W-:Y:S01]  /*7540*/  LEA.HI R29, R30, R29, RZ, 0x2 ;  /* 0x0000001d1e1d7211 */ /* 0x000fe200078f10ff */
[----:B------:R-:W-:Y:S01]  /*7550*/  ULDC.U8 UR4, c[0x0][0x410] ;  /* 0x0001040000047ab9 */ /* 0x000fe20000000000 */
[----:B------:R-:W-:Y:S01]  /*7560*/  BSSY B0, `(.L_x_10531) ;  /* 0x0000204000007945 */ /* 0x000fe20003800000 */
[----:B------:R-:W-:Y:S01]  /*7570*/  ISETP.NE.AND P0, PT, RZ, UR4, PT ;  /* 0x00000004ff007c0c */ /* 0x000fe2000bf05270 */
[----:B------:R-:W-:Y:S01]  /*7580*/  IMAD R3, R49, 0x80, R200 ;  /* 0x0000008031037824 */ /* 0x000fe200078e02c8 */
[----:B------:R-:W-:-:S04]  /*7590*/  SHF.R.S32.HI R29, RZ, 0x1f, R29 ;  /* 0x0000001fff1d7819 */ /* 0x000fc8000001141d */
[----:B------:R-:W-:-:S04]  /*75a0*/  LEA.HI R29, R29, R200, RZ, 0x3 ;  /* 0x000000c81d1d7211 */ /* 0x000fc800078f18ff */
[----:B------:R-:W-:-:S05]  /*75b0*/  LOP3.LUT R29, R29, 0xfffffff8, RZ, 0xc0, !PT ;  /* 0xfffffff81d1d7812 */ /* 0x000fca00078ec0ff */
[----:B------:R-:W-:Y:S01]  /*75c0*/  IMAD.IADD R29, R200, 0x1, -R29 ;  /* 0x00000001c81d7824 */ /* 0x000fe200078e0a1d */
[----:B------:R-:W-:Y:S06]  /*75d0*/  @!P0 BRA `(.L_x_10532) ;  /* 0x00000010000c8947 */ /* 0x000fec0003800000 */
[----:B------:R-:W-:-:S03]  /*75e0*/  UMOV UR4, 0xffffffff ;  /* 0xffffffff00047882 */ /* 0x000fc60000000000 */
[----:B------:R-:W-:Y:S05]  /*75f0*/  BRA.DIV UR4, `(.L_x_10533) ;  /* 0x0000015e04b87947 */ /* 0x000fea000b800000 */
[----:B------:R1:W2:Y:S04]  /*7600*/  SHFL.IDX PT, R0, R27, RZ, 0x1c1f ;  /* 0x001c1fff1b007589 */ /* 0x0002a800000e0000 */
[----:B------:R1:W3:Y:S04]  /*7610*/  SHFL.IDX PT, R21, R26, RZ, 0x1c1f ;  /* 0x001c1fff1a157589 */ /* 0x0002e800000e0000 */
[----:B------:R-:W4:Y:S04]  /*7620*/  SHFL.IDX PT, R25, R25, RZ, 0x1c1f ;  /* 0x001c1fff19197589 */ /* 0x000f2800000e0000 */
[----:B------:R1:W0:Y:S02]  /*7630*/  SHFL.IDX PT, R20, R28, RZ, 0x1c1f ;  /* 0x001c1fff1c147589 */ /* 0x00022400000e0000 */
.L_x_10771:
[----:B------:R-:W5:Y:S01]  /*7640*/  LDL R7, [R1+0x74] ;  /* 0x0000740001077983 */ /* 0x000f620000100800 */
[----:B------:R-:W-:Y:S01]  /*7650*/  ULDC UR4, c[0x0][0x448] ;  /* 0x0001120000047ab9 */ /* 0x000fe20000000800 */
[C---:B------:R-:W-:Y:S01]  /*7660*/  IMAD.SHL.U32 R4, R29.reuse, 0x40, RZ ;  /* 0x000000401d047824 */ /* 0x040fe200078e00ff */
[----:B------:R-:W-:Y:S01]  /*7670*/  BSSY B1, `(.L_x_10534) ;  /* 0x0000028000017945 */ /* 0x000fe20003800000 */
[----:B-1----:R-:W-:Y:S01]  /*7680*/  IMAD R26, R154, UR4, RZ ;  /* 0x000000049a1a7c24 */ /* 0x002fe2000f8e02ff */
[----:B------:R-:W-:Y:S02]  /*7690*/  LOP3.LUT P0, RZ, R29, 0x4, RZ, 0xc0, !PT ;  /* 0x000000041dff7812 */ /* 0x000fe4000780c0ff */
[----:B------:R-:W-:Y:S02]  /*76a0*/  CS2R R8, SRZ ;  /* 0x0000000000087805 */ /* 0x000fe4000001ff00 */
[----:B------:R-:W-:Y:S02]  /*76b0*/  LOP3.LUT R5, R4, 0x1c0, RZ, 0xc0, !PT ;  /* 0x000001c004057812 */ /* 0x000fe400078ec0ff */
[----:B------:R-:W-:-:S02]  /*76c0*/  CS2R R10, SRZ ;  /* 0x00000000000a7805 */ /* 0x000fc4000001ff00 */
[----:B------:R-:W-:Y:S01]  /*76d0*/  ISETP.GE.AND P1, PT, R3, R26, PT ;  /* 0x0000001a0300720c */ /* 0x000fe20003f26270 */
[----:B------:R-:W-:Y:S01]  /*76e0*/  IMAD R26, R49, -0x80, R26 ;  /* 0xffffff80311a7824 */ /* 0x000fe200078e021a */
[----:B------:R-:W-:Y:S02]  /*76f0*/  LOP3.LUT R6, R5, 0x18, R16, 0xf8, !PT ;  /* 0x0000001805067812 */ /* 0x000fe400078ef810 */
[----:B------:R-:W-:-:S04]  /*7700*/  SHF.R.U32.HI R5, RZ, 0x3, R5 ;  /* 0x00000003ff057819 */ /* 0x000fc80000011605 */
[----:B------:R-:W-:Y:S02]  /*7710*/  LOP3.LUT R27, R6, R5, RZ, 0x3c, !PT ;  /* 0x00000005061b7212 */ /* 0x000fe400078e3cff */
[----:B-----5:R-:W-:-:S04]  /*7720*/  LEA.HI R4, R7, R7, RZ, 0x1 ;  /* 0x0000000707047211 */ /* 0x020fc800078f08ff */
[----:B------:R-:W-:-:S05]  /*7730*/  LOP3.LUT R4, R4, 0xfffffffe, RZ, 0xc0, !PT ;  /* 0xfffffffe04047812 */ /* 0x000fca00078ec0ff */
[----:B------:R-:W-:Y:S01]  /*7740*/  IMAD.IADD R3, R7, 0x1, -R4 ;  /* 0x0000000107037824 */ /* 0x000fe200078e0a04 */
[----:B------:R-:W-:Y:S02]  /*7750*/  CS2R R4, SRZ ;  /* 0x0000000000047805 */ /* 0x000fe4000001ff00 */
[----:B------:R-:W-:Y:S02]  /*7760*/  CS2R R6, SRZ ;  /* 0x0000000000067805 */ /* 0x000fe4000001ff00 */
[----:B------:R-:W-:Y:S01]  /*7770*/  SHF.L.U32 R28, R3, 0x1f, RZ ;  /* 0x0000001f031c7819 */ /* 0x000fe200000006ff */
[----:B------:R-:W-:Y:S06]  /*7780*/  @P1 BRA `(.L_x_10535) ;  /* 0x0000000000581947 */ /* 0x000fec0003800000 */
[----:B------:R-:W-:Y:S01]  /*7790*/  ULDC UR4, c[0x0][0x3f4] ;  /* 0x0000fd0000047ab9 */ /* 0x000fe20000000800 */
[----:B---3--:R-:W-:Y:S01]  /*77a0*/  IMAD.MOV.U32 R4, RZ, RZ, R21 ;  /* 0x000000ffff047224 */ /* 0x008fe200078e0015 */
[----:B------:R-:W-:Y:S01]  /*77b0*/  ISETP.GE.AND P3, PT, R22, UR4, PT ;  /* 0x0000000416007c0c */ /* 0x000fe2000bf66270 */
[----:B--2---:R-:W-:Y:S01]  /*77c0*/  IMAD.MOV.U32 R5, RZ, RZ, R0 ;  /* 0x000000ffff057224 */ /* 0x004fe200078e0000 */
[C---:B------:R-:W-:Y:S02]  /*77d0*/  ISETP.GE.AND P4, PT, R205.reuse, UR4, PT ;  /* 0x00000004cd007c0c */ /* 0x040fe4000bf86270 */
[----:B------:R-:W-:Y:S02]  /*77e0*/  SHF.L.U32 R14, R205, 0x1, RZ ;  /* 0x00000001cd0e7819 */ /* 0x000fe400000006ff */
[----:B------:R-:W-:-:S04]  /*77f0*/  SHF.R.S32.HI R8, RZ, 0x1f, R205 ;  /* 0x0000001fff087819 */ /* 0x000fc800000114cd */
[----:B------:R-:W-:-:S03]  /*7800*/  SHF.L.U64.HI R8, R205, 0x1, R8 ;  /* 0x00000001cd087819 */ /* 0x000fc60000010208 */
        /* <DEDUP_REMOVED lines=14> */
.L_x_10535:
[----:B------:R-:W-:Y:S05]  /*78f0*/  BSYNC B1 ;  /* 0x0000000000017941 */ /* 0x000fea0003800000 */
.L_x_10534:
[----:B--2---:R-:W2:Y:S01]  /*7900*/  LDL R0, [R1+0x58] ;  /* 0x0000580001007983 */ /* 0x004ea20000100800 */
[----:B------:R-:W3:Y:S01]  /*7910*/  SYNCS.PHASECHK.TRANS64.TRYWAIT P1, [R19+URZ+0x32400], R28 ;  /* 0x0324001c130075a7 */ /* 0x000ee2000802017f */
[----:B-----5:R-:W-:Y:S01]  /*7920*/  IMAD.MOV.U32 R31, RZ, RZ, R6 ;  /* 0x000000ffff1f7224 */ /* 0x020fe200078e0006 */
[--C-:B------:R-:W-:Y:S01]  /*7930*/  SHF.R.U64 R34, R6, 0x10, R7.reuse ;  /* 0x0000001006227819 */ /* 0x100fe20000001207 */
[--C-:B01----:R-:W-:Y:S01]  /*7940*/  IMAD.MOV.U32 R13, RZ, RZ, R7.reuse ;  /* 0x000000ffff0d7224 */ /* 0x103fe200078e0007 */
[----:B------:R-:W-:Y:S01]  /*7950*/  SHF.R.U32.HI R14, RZ, 0x10, R7 ;  /* 0x00000010ff0e7819 */ /* 0x000fe20000011607 */
[--C-:B------:R-:W-:Y:S01]  /*7960*/  IMAD.MOV.U32 R6, RZ, RZ, R5.reuse ;  /* 0x000000ffff067224 */ /* 0x100fe200078e0005 */
[--C-:B------:R-:W-:Y:S01]  /*7970*/  SHF.R.U64 R35, R4, 0x10, R5.reuse ;  /* 0x0000001004237819 */ /* 0x100fe20000001205 */
[----:B------:R-:W-:Y:S01]  /*7980*/  IMAD.MOV.U32 R32, RZ, RZ, R8 ;  /* 0x000000ffff207224 */ /* 0x000fe200078e0008 */
[----:B------:R-:W-:Y:S01]  /*7990*/  SHF.R.U32.HI R15, RZ, 0x10, R5 ;  /* 0x00000010ff0f7819 */ /* 0x000fe20000011605 */
[----:B------:R-:W-:Y:S01]  /*79a0*/  IMAD.MOV.U32 R29, RZ, RZ, R4 ;  /* 0x000000ffff1d7224 */ /* 0x000fe200078e0004 */
[----:B------:R-:W-:Y:S01]  /*79b0*/  SHF.R.U64 R37, R8, 0x10, R9 ;  /* 0x0000001008257819 */ /* 0x000fe20000001209 */
[----:B------:R-:W-:Y:S01]  /*79c0*/  IMAD.MOV.U32 R33, RZ, RZ, R10 ;  /* 0x000000ffff217224 */ /* 0x000fe200078e000a */
[--C-:B------:R-:W-:Y:S01]  /*79d0*/  SHF.R.U64 R36, R10, 0x10, R11.reuse ;  /* 0x000000100a247819 */ /* 0x100fe2000000120b */
[----:B------:R-:W-:Y:S01]  /*79e0*/  IMAD.MOV.U32 R7, RZ, RZ, R11 ;  /* 0x000000ffff077224 */ /* 0x000fe200078e000b */
[----:B------:R-:W-:Y:S01]  /*79f0*/  MOV R5, R9 ;  /* 0x0000000900057202 */ /* 0x000fe20000000f00 */
[----:B------:R-:W-:Y:S01]  /*7a00*/  BSSY B1, `(.L_x_10536) ;  /* 0x0000012000017945 */ /* 0x000fe20003800000 */
[----:B------:R-:W-:-:S02]  /*7a10*/  SHF.R.U32.HI R8, RZ, 0x10, R9 ;  /* 0x00000010ff087819 */ /* 0x000fc40000011609 */
[----:B------:R-:W-:Y:S02]  /*7a20*/  SHF.R.U32.HI R10, RZ, 0x10, R11 ;  /* 0x00000010ff0a7819 */ /* 0x000fe4000001160b */
[----:B------:R-:W-:Y:S02]  /*7a30*/  VIMNMX R9, R26, 0x80, PT ;  /* 0x000000801a097848 */ /* 0x000fe40003fe0100 */
[----:B------:R-:W-:Y:S02]  /*7a40*/  PRMT R31, R31, 0x5410, R13 ;  /* 0x000054101f1f7816 */ /* 0x000fe4000000000d */
[----:B------:R-:W-:Y:S02]  /*7a50*/  PRMT R34, R34, 0x5410, R14 ;  /* 0x0000541022227816 */ /* 0x000fe4000000000e */
[----:B------:R-:W-:Y:S02]  /*7a60*/  PRMT R29, R29, 0x5410, R6 ;  /* 0x000054101d1d7816 */ /* 0x000fe40000000006 */
[----:B------:R-:W-:-:S02]  /*7a70*/  PRMT R35, R35, 0x5410, R15 ;  /* 0x0000541023237816 */ /* 0x000fc4000000000f */
[----:B------:R-:W-:Y:S02]  /*7a80*/  ISETP.GE.AND P2, PT, R200, R9, PT ;  /* 0x00000009c800720c */ /* 0x000fe40003f46270 */
[----:B------:R-:W-:Y:S02]  /*7a90*/  PRMT R33, R33, 0x5410, R7 ;  /* 0x0000541021217816 */ /* 0x000fe40000000007 */
[----:B------:R-:W-:Y:S02]  /*7aa0*/  PRMT R36, R36, 0x5410, R10 ;  /* 0x0000541024247816 */ /* 0x000fe4000000000a */
[----:B------:R-:W-:Y:S02]  /*7ab0*/  PRMT R32, R32, 0x5410, R5 ;  /* 0x0000541020207816 */ /* 0x000fe40000000005 */
[----:B--2---:R-:W-:-:S05]  /*7ac0*/  LEA R12, R0, R27, 0x9 ;  /* 0x0000001b000c7211 */ /* 0x004fca00078e48ff */
[----:B------:R-:W-:-:S04]  /*7ad0*/  IMAD R12, R12, 0x2, R19 ;  /* 0x000000020c0c7824 */ /* 0x000fc800078e0213 */
[C---:B------:R-:W-:Y:S02]  /*7ae0*/  VIADD R4, R12.reuse, 0x18400 ;  /* 0x000184000c047836 */ /* 0x040fe40000000000 */
[----:B------:R-:W-:Y:S02]  /*7af0*/  VIADD R0, R12, 0x18440 ;  /* 0x000184400c007836 */ /* 0x000fe40000000000 */
[----:B------:R-:W-:Y:S01]  /*7b00*/  @P0 VIADD R0, R4, 0xffffffc0 ;  /* 0xffffffc004000836 */ /* 0x000fe20000000000 */
[----:B---3--:R-:W-:Y:S06]  /*7b10*/  @!P1 BRA `(.L_x_10537) ;  /* 0x0000015800e49947 */ /* 0x008fec0003800000 */
.L_x_10772:
[----:B------:R-:W-:Y:S05]  /*7b20*/  BSYNC B1 ;  /* 0x0000000000017941 */ /* 0x000fea0003800000 */
.L_x_10536:
        /* <DEDUP_REMOVED lines=12> */
[----:B------:R-:W-:Y:S02]  /*7bf0*/  HADD2.F32 R14, -RZ, R34.H0_H0 ;  /* 0x20000022ff0e7230 */ /* 0x000fe40000004100 */
[--C-:B-1----:R-:W-:Y:S02]  /*7c00*/  HADD2.F32 R8, -RZ, R4.reuse.H0_H0 ;  /* 0x20000004ff087230 */ /* 0x102fe40000004100 */
[----:B------:R-:W-:-:S02]  /*7c10*/  HADD2.F32 R4, -RZ, R4.H1_H1 ;  /* 0x30000004ff047230 */ /* 0x000fc40000004100 */
[--C-:B------:R-:W-:Y:S02]  /*7c20*/  HADD2.F32 R10, -RZ, R5.reuse.H0_H0 ;  /* 0x20000005ff0a7230 */ /* 0x100fe40000004100 */
[----:B------:R-:W-:Y:S02]  /*7c30*/  HADD2.F32 R5, -RZ, R5.H1_H1 ;  /* 0x30000005ff057230 */ /* 0x000fe40000004100 */
[C---:B----4-:R-:W-:Y:S01]  /*7c40*/  FMUL.FTZ R25, R4.reuse, R21 ;  /* 0x0000001504197220 */ /* 0x050fe20000410000 */
[-C--:B------:R-:W-:Y:S01]  /*7c50*/  FMUL.FTZ R4, R4, R15.reuse ;  /* 0x0000000f04047220 */ /* 0x080fe20000410000 */
[--C-:B------:R-:W-:Y:S02]  /*7c60*/  HADD2.F32 R11, -RZ, R6.reuse.H0_H0 ;  /* 0x20000006ff0b7230 */ /* 0x100fe40000004100 */
[C---:B------:R-:W-:Y:S01]  /*7c70*/  FMUL.FTZ R27, R5.reuse, R20 ;  /* 0x00000014051b7220 */ /* 0x040fe20000410000 */
[----:B------:R-:W-:Y:S01]  /*7c80*/  FFMA.FTZ R25, R8, R15, -R25 ;  /* 0x0000000f08197223 */ /* 0x000fe20000010819 */
[----:B------:R-:W-:Y:S01]  /*7c90*/  FMUL.FTZ R15, R5, R14 ;  /* 0x0000000e050f7220 */ /* 0x000fe20000410000 */
[----:B------:R-:W-:-:S02]  /*7ca0*/  HADD2.F32 R6, -RZ, R6.H1_H1 ;  /* 0x30000006ff067230 */ /* 0x000fc40000004100 */
[----:B------:R-:W-:Y:S01]  /*7cb0*/  FFMA.FTZ R26, R8, R21, R4 ;  /* 0x00000015081a7223 */ /* 0x000fe20000010004 */
[----:B------:R-:W-:Y:S02]  /*7cc0*/  HADD2.F32 R13, -RZ, R7.H0_H0 ;  /* 0x20000007ff0d7230 */ /* 0x000fe40000004100 */
        /* <DEDUP_REMOVED lines=8> */
[-C--:B0-----:R-:W-:Y:S01]  /*7d50*/  FMUL.FTZ R28, R6, R4.reuse ;  /* 0x00000004061c7220 */ /* 0x081fe20000410000 */
[----:B------:R-:W-:Y:S01]  /*7d60*/  FFMA.FTZ R6, R11, R4, -R20 ;  /* 0x000000040b067223 */ /* 0x000fe20000010814 */
[C---:B------:R-:W-:Y:S01]  /*7d70*/  FMUL.FTZ R30, R7.reuse, R14 ;  /* 0x0000000e071e7220 */ /* 0x040fe20000410000 */
        /* <DEDUP_REMOVED lines=9> */
.L_x_10541:
[----:B------:R-:W-:Y:S05]  /*7e10*/  BSYNC B2 ;  /* 0x0000000000027941 */ /* 0x000fea0003800000 */
.L_x_10540:
[----:B------:R-:W-:Y:S05]  /*7e20*/  @P1 BRA `(.L_x_10539) ;  /* 0x0000000000981947 */ /* 0x000fea0003800000 */
[----:B-1----:R-:W1:Y:S01]  /*7e30*/  LDS.128 R4, [R0] ;  /* 0x0000000000047984 */ /* 0x002e620000000c00 */
        /* <DEDUP_REMOVED lines=16> */
[--C-:B------:R-:W-:Y:S02]  /*7f40*/  HADD2.F32 R13, -RZ, R7.reuse.H0_H0 ;  /* 0x20000007ff0d7230 */ /* 0x100fe40000004100 */
        /* <DEDUP_REMOVED lines=20> */
.L_x_10539:
[----:B------:R-:W-:Y:S05]  /*8090*/  BSYNC B1 ;  /* 0x0000000000017941 */ /* 0x000fea0003800000 */
.L_x_10538:
        /* <DEDUP_REMOVED lines=11> */
[----:B----4-:R-:W-:Y:S02]  /*8150*/  HADD2.F32 R25, -RZ, R36.H0_H0 ;  /* 0x20000024ff197230 */ /* 0x010fe40000004100 */
[----:B------:R-:W-:Y:S02]  /*8160*/  HADD2.F32 R21, -RZ, R34.H0_H0 ;  /* 0x20000022ff157230 */ /* 0x000fe40000004100 */
[----:B0-----:R-:W-:Y:S02]  /*8170*/  HADD2.F32 R28, -RZ, R33.H1_H1 ;  /* 0x30000021ff1c7230 */ /* 0x001fe40000004100 */
        /* <DEDUP_REMOVED lines=32> */
.L_x_10544:
[----:B------:R-:W-:Y:S05]  /*8380*/  BSYNC B1 ;  /* 0x0000000000017941 */ /* 0x000fea0003800000 */
.L_x_10543:
[----:B------:R-:W-:Y:S05]  /*8390*/  @P1 BRA `(.L_x_10542) ;  /* 0x0000001000801947 */ /* 0x000fea0003800000 */
[----:B-1----:R-:W1:Y:S01]  /*83a0*/  LDS.128 R4, [R0+0x2000] ;  /* 0x0020000000047984 */ /* 0x002e620000000c00 */
[----:B------:R-:W-:Y:S02]  /*83b0*/  HADD2.F32 R14, -RZ, R29.H0_H0 ;  /* 0x2000001dff0e7230 */ /* 0x000fe40000004100 */
[--C-:B------:R-:W-:Y:S02]  /*83c0*/  HADD2.F32 R20, -RZ, R32.reuse.H0_H0 ;  /* 0x20000020ff147230 */ /* 0x100fe40000004100 */
[----:B----4-:R-:W-:Y:S02]  /*83d0*/  HADD2.F32 R25, -RZ, R37.H0_H0 ;  /* 0x20000025ff197230 */ /* 0x010fe40000004100 */
[----:B------:R-:W-:Y:S02]  /*83e0*/  HADD2.F32 R21, -RZ, R35.H0_H0 ;  /* 0x20000023ff157230 */ /* 0x000fe40000004100 */
[----:B------:R-:W-:Y:S02]  /*83f0*/  HADD2.F32 R26, -RZ, R32.H1_H1 ;  /* 0x30000020ff1a7230 */ /* 0x000fe40000004100 */
        /* <DEDUP_REMOVED lines=33> */
.L_x_10532:
[----:B------:R-:W-:-:S03]  /*8610*/  UMOV UR4, 0xffffffff ;  /* 0xffffffff00047882 */ /* 0x000fc60000000000 */
[----:B------:R-:W-:Y:S05]  /*8620*/  BRA.DIV UR4, `(.L_x_10545) ;  /* 0x0000015204347947 */ /* 0x000fea000b800000 */
[----:B------:R1:W2:Y:S04]  /*8630*/  SHFL.IDX PT, R0, R27, RZ, 0x1c1f ;  /* 0x001c1fff1b007589 */ /* 0x0002a800000e0000 */
[----:B------:R1:W3:Y:S04]  /*8640*/  SHFL.IDX PT, R20, R26, RZ, 0x1c1f ;  /* 0x001c1fff1a147589 */ /* 0x0002e800000e0000 */
[----:B------:R1:W4:Y:S04]  /*8650*/  SHFL.IDX PT, R21, R25, RZ, 0x1c1f ;  /* 0x001c1fff19157589 */ /* 0x00032800000e0000 */
[----:B------:R1:W0:Y:S02]  /*8660*/  SHFL.IDX PT, R14, R28, RZ, 0x1c1f ;  /* 0x001c1fff1c0e7589 */ /* 0x00022400000e0000 */
.L_x_10778:
[----:B------:R-:W5:Y:S01]  /*8670*/  LDL R5, [R1+0x74] ;  /* 0x0000740001057983 */ /* 0x000f620000100800 */
[----:B------:R-:W-:Y:S01]  /*8680*/  ULDC UR4, c[0x0][0x448] ;  /* 0x0001120000047ab9 */ /* 0x000fe20000000800 */
[----:B------:R-:W-:Y:S01]  /*8690*/  BSSY B1, `(.L_x_10546) ;  /* 0x0000019000017945 */ /* 0x000fe20003800000 */
[----:B------:R-:W-:Y:S01]  /*86a0*/  IMAD R154, R154, UR4, RZ ;  /* 0x000000049a9a7c24 */ /* 0x000fe2000f8e02ff */
[----:B------:R-:W-:Y:S02]  /*86b0*/  CS2R R6, SRZ ;  /* 0x0000000000067805 */ /* 0x000fe4000001ff00 */
[----:B------:R-:W-:Y:S02]  /*86c0*/  CS2R R8, SRZ ;  /* 0x0000000000087805 */ /* 0x000fe4000001ff00 */
[----:B------:R-:W-:Y:S01]  /*86d0*/  CS2R R10, SRZ ;  /* 0x00000000000a7805 */ /* 0x000fe2000001ff00 */
[----:B-1----:R-:W-:Y:S01]  /*86e0*/  IMAD R25, R49, -0x80, R154 ;  /* 0xffffff8031197824 */ /* 0x002fe200078e029a */
[----:B------:R-:W-:-:S02]  /*86f0*/  ISETP.GE.AND P0, PT, R3, R154, PT ;  /* 0x0000009a0300720c */ /* 0x000fc40003f06270 */
        /* <DEDUP_REMOVED lines=18> */
.L_x_10547:
[----:B------:R-:W-:Y:S05]  /*8820*/  BSYNC B1 ;  /* 0x0000000000017941 */ /* 0x000fea0003800000 */
.L_x_10546:
[----:B------:R-:W3:Y:S01]  /*8830*/  SYNCS.PHASECHK.TRANS64.TRYWAIT P1, [R19+URZ+0x32400], R26 ;  /* 0x0324001a130075a7 */ /* 0x000ee2000802017f */
[----:B-----5:R-:W-:Y:S01]  /*8840*/  IMAD.MOV.U32 R39, RZ, RZ, R4 ;  /* 0x000000ffff277224 */ /* 0x020fe200078e0004 */
[--C-:B------:R-:W-:Y:S01]  /*8850*/  SHF.R.U64 R43, R4, 0x10, R5.reuse ;  /* 0x00000010042b7819 */ /* 0x100fe20000001205 */
[--C-:B--2---:R-:W-:Y:S01]  /*8860*/  IMAD.MOV.U32 R0, RZ, RZ, R5.reuse ;  /* 0x000000ffff007224 */ /* 0x104fe200078e0005 */
[----:B-1----:R-:W-:Y:S01]  /*8870*/  SHF.R.U32.HI R12, RZ, 0x10, R5 ;  /* 0x00000010ff0c7819 */ /* 0x002fe20000011605 */
[----:B------:R-:W-:Y:S01]  /*8880*/  IMAD.MOV.U32 R41, RZ, RZ, R8 ;  /* 0x000000ffff297224 */ /* 0x000fe200078e0008 */
[----:B------:R-:W-:Y:S01]  /*8890*/  MOV R40, R6 ;  /* 0x0000000600287202 */ /* 0x000fe20000000f00 */
[--C-:B------:R-:W-:Y:S01]  /*88a0*/  IMAD.MOV.U32 R4, RZ, RZ, R7.reuse ;  /* 0x000000ffff047224 */ /* 0x100fe200078e0007 */
[----:B------:R-:W-:Y:S01]  /*88b0*/  SHF.R.U64 R44, R6, 0x10, R7 ;  /* 0x00000010062c7819 */ /* 0x000fe20000001207 */
[--C-:B------:R-:W-:Y:S01]  /*88c0*/  IMAD.MOV.U32 R5, RZ, RZ, R9.reuse ;  /* 0x000000ffff057224 */ /* 0x100fe200078e0009 */
[--C-:B------:R-:W-:Y:S01]  /*88d0*/  SHF.R.U64 R45, R8, 0x10, R9.reuse ;  /* 0x00000010082d7819 */ /* 0x100fe20000001209 */
[----:B------:R-:W-:Y:S01]  /*88e0*/  IMAD.MOV.U32 R42, RZ, RZ, R10 ;  /* 0x000000ffff2a7224 */ /* 0x000fe200078e000a */
[----:B------:R-:W-:Y:S01]  /*88f0*/  SHF.R.U32.HI R8, RZ, 0x10, R9 ;  /* 0x00000010ff087819 */ /* 0x000fe20000011609 */
[----:B------:R-:W-:Y:S01]  /*8900*/  IMAD.MOV.U32 R6, RZ, RZ, R11 ;  /* 0x000000ffff067224 */ /* 0x000fe200078e000b */
[----:B------:R-:W-:Y:S01]  /*8910*/  VIMNMX R25, R25, 0x80, PT ;  /* 0x0000008019197848 */ /* 0x000fe20003fe0100 */
[----:B0-----:R-:W-:Y:S01]  /*8920*/  VIADD R14, R200, 0x40 ;  /* 0x00000040c80e7836 */ /* 0x001fe20000000000 */
[----:B------:R-:W0:Y:S01]  /*8930*/  LDC R13, c[0x0][0x3f4] ;  /* 0x0000fd00ff0d7b82 */ /* 0x000e220000000800 */
        /* <DEDUP_REMOVED lines=16> */
[----:B---3--:R-:W-:-:S12]  /*8a40*/  @!P1 BRA `(.L_x_10549) ;  /* 0x0000014c009c9947 */ /* 0x008fd80003800000 */
.L_x_10779:
[----:B------:R-:W-:Y:S05]  /*8a50*/  BSYNC B1 ;  /* 0x0000000000017941 */ /* 0x000fea0003800000 */
.L_x_10548:
[----:B------:R-:W-:Y:S01]  /*8a60*/  BSSY B1, `(.L_x_10550) ;  /* 0x000005a000017945 */ /* 0x000fe20003800000 */
[----:B------:R-:W-:-:S03]  /*8a70*/  LOP3.LUT R0, R0, 0x38, RZ, 0xc0, !PT ;  /* 0x0000003800007812 */ /* 0x000fc600078ec0ff */
[----:B------:R-:W-:Y:S05]  /*8a80*/  @P2 BRA `(.L_x_10551) ;  /* 0x00000004005c2947 */ /* 0x000fea0003800000 */
[----:B------:R-:W2:Y:S01]  /*8a90*/  LDL R9, [R1+0x58] ;  /* 0x0000580001097983 */ /* 0x000ea20000100800 */
[----:B------:R-:W-:Y:S02]  /*8aa0*/  IMAD.SHL.U32 R4, R29, 0x40, RZ ;  /* 0x000000401d047824 */ /* 0x000fe400078e00ff */
[----:B------:R-:W-:Y:S02]  /*8ab0*/  HADD2.F32 R29, -RZ, R41.H0_H0 ;  /* 0x20000029ff1d7230 */ /* 0x000fe40000004100 */
[----:B------:R-:W-:Y:S01]  /*8ac0*/  HADD2.F32 R27, -RZ, R39.H0_H0 ;  /* 0x20000027ff1b7230 */ /* 0x000fe20000004100 */
[----:B------:R-:W-:Y:S01]  /*8ad0*/  LOP3.LUT R5, R4, 0x1c0, RZ, 0xc0, !PT ;  /* 0x000001c004057812 */ /* 0x000fe200078ec0ff */
[--C-:B------:R-:W-:Y:S02]  /*8ae0*/  HADD2.F32 R31, -RZ, R45.reuse.H0_H0 ;  /* 0x2000002dff1f7230 */ /* 0x100fe40000004100 */
[----:B------:R-:W-:Y:S01]  /*8af0*/  HADD2.F32 R28, -RZ, R45.H1_H1 ;  /* 0x3000002dff1c7230 */ /* 0x000fe20000004100 */
[----:B------:R-:W-:-:S02]  /*8b00*/  SHF.R.U32.HI R7, RZ, 0x3, R5 ;  /* 0x00000003ff077819 */ /* 0x000fc40000011605 */
[----:B------:R-:W-:Y:S02]  /*8b10*/  LOP3.LUT R4, R5, 0x38, R16, 0xf8, !PT ;  /* 0x0000003805047812 */ /* 0x000fe400078ef810 */
[----:B------:R-:W-:Y:S02]  /*8b20*/  LOP3.LUT R8, R7, R0, R5, 0x1e, !PT ;  /* 0x0000000007087212 */ /* 0x000fe400078e1e05 */
[----:B------:R-:W-:-:S03]  /*8b30*/  LOP3.LUT R4, R4, R7, RZ, 0x3c, !PT ;  /* 0x0000000704047212 */ /* 0x000fc600078e3cff */
[C---:B--2---:R-:W-:Y:S01]  /*8b40*/  IMAD R8, R9.reuse, 0x200, R8 ;  /* 0x0000020009087824 */ /* 0x044fe200078e0208 */
[----:B------:R-:W-:-:S03]  /*8b50*/  LEA R4, R9, R4, 0x9 ;  /* 0x0000000409047211 */ /* 0x000fc600078e48ff */
[--C-:B------:R-:W-:Y:S02]  /*8b60*/  IMAD R38, R8, 0x2, R19.reuse ;  /* 0x0000000208267824 */ /* 0x100fe400078e0213 */
[----:B------:R-:W-:-:S03]  /*8b70*/  IMAD R36, R4, 0x2, R19 ;  /* 0x0000000204247824 */ /* 0x000fc600078e0213 */
[----:B------:R-:W1:Y:S04]  /*8b80*/  LDS.128 R8, [R38+0x18400] ;  /* 0x0184000026087984 */ /* 0x000e680000000c00 */
[----:B------:R-:W2:Y:S01]  /*8b90*/  LDS.128 R4, [R36+0x18400] ;  /* 0x0184000024047984 */ /* 0x000ea20000000c00 */
[--C-:B-1----:R-:W-:Y:S02]  /*8ba0*/  HADD2.F32 R20, -RZ, R8.reuse.H0_H0 ;  /* 0x20000008ff147230 */ /* 0x102fe40000004100 */
[----:B------:R-:W-:Y:S02]  /*8bb0*/  HADD2.F32 R8, -RZ, R8.H1_H1 ;  /* 0x30000008ff087230 */ /* 0x000fe40000004100 */
[----:B--2---:R-:W-:Y:S02]  /*8bc0*/  HADD2.F32 R12, -RZ, R4.H0_H0 ;  /* 0x20000004ff0c7230 */ /* 0x004fe40000004100 */
[C---:B------:R-:W-:Y:S01]  /*8bd0*/  FMUL.FTZ R33, R20.reuse, R29 ;  /* 0x0000001d14217220 */ /* 0x040fe20000410000 */
[----:B------:R-:W-:Y:S01]  /*8be0*/  FMUL.FTZ R35, R20, R27 ;  /* 0x0000001b14237220 */ /* 0x000fe20000410000 */
[----:B----4-:R-:W-:-:S02]  /*8bf0*/  HADD2.F32 R21, -RZ, R9.H0_H0 ;  /* 0x20000009ff157230 */ /* 0x010fc40000004100 */
[----:B------:R-:W-:Y:S01]  /*8c00*/  FMUL.FTZ R37, R8, R31 ;  /* 0x0000001f08257220 */ /* 0x000fe20000410000 */
[C---:B------:R-:W-:Y:S01]  /*8c10*/  FFMA.FTZ R33, R12.reuse, R27, -R33 ;  /* 0x0000001b0c217223 */ /* 0x040fe20000010821 */
[----:B------:R-:W-:Y:S02]  /*8c20*/  HADD2.F32 R27, -RZ, R43.H0_H0 ;  /* 0x2000002bff1b7230 */ /* 0x000fe40000004100 */
[----:B------:R-:W-:Y:S01]  /*8c30*/  FFMA.FTZ R35, R12, R29, R35 ;  /* 0x0000001d0c237223 */ /* 0x000fe20000010023 */
[----:B------:R-:W-:Y:S02]  /*8c40*/  HADD2.F32 R20, -RZ, R41.H1_H1 ;  /* 0x30000029ff147230 */ /* 0x000fe40000004100 */
[----:B------:R-:W-:Y:S02]  /*8c50*/  HADD2.F32 R4, -RZ, R4.H1_H1 ;  /* 0x30000004ff047230 */ /* 0x000fe40000004100 */
[----:B------:R-:W-:Y:S01]  /*8c60*/  FMUL.FTZ R29, R8, R27 ;  /* 0x0000001b081d7220 */ /* 0x000fe20000410000 */
[----:B------:R-:W-:-:S02]  /*8c70*/  HADD2.F32 R12, -RZ, R39.H1_H1 ;  /* 0x30000027ff0c7230 */ /* 0x000fc40000004100 */
[C---:B------:R-:W-:Y:S01]  /*8c80*/  FMUL.FTZ R8, R21.reuse, R20 ;  /* 0x0000001415087220 */ /* 0x040fe20000410000 */
[----:B------:R-:W-:Y:S02]  /*8c90*/  HADD2.F32 R13, -RZ, R5.H0_H0 ;  /* 0x20000005ff0d7230 */ /* 0x000fe40000004100 */
[C---:B------:R-:W-:Y:S01]  /*8ca0*/  FFMA.FTZ R30, R4.reuse, R27, -R37 ;  /* 0x0000001b041e7223 */ /* 0x040fe20000010825 */
[----:B------:R-:W-:Y:S01]  /*8cb0*/  FFMA.FTZ R32, R4, R31, R29 ;  /* 0x0000001f04207223 */ /* 0x000fe2000001001d */
[----:B------:R-:W-:Y:S02]  /*8cc0*/  HADD2.F32 R9, -RZ, R9.H1_H1 ;  /* 0x30000009ff097230 */ /* 0x000fe40000004100 */
[-C--:B------:R-:W-:Y:S01]  /*8cd0*/  FMUL.FTZ R27, R21, R12.reuse ;  /* 0x0000000c151b7220 */ /* 0x080fe20000410000 */
[----:B------:R-:W-:Y:S02]  /*8ce0*/  HADD2.F32 R4, -RZ, R43.H1_H1 ;  /* 0x3000002bff047230 */ /* 0x000fe40000004100 */
[----:B------:R-:W-:Y:S01]  /*8cf0*/  FFMA.FTZ R21, R13, R12, -R8 ;  /* 0x0000000c0d157223 */ /* 0x000fe20000010808 */
[----:B------:R-:W-:-:S02]  /*8d00*/  HADD2.F32 R25, -RZ, R10.H0_H0 ;  /* 0x2000000aff197230 */ /* 0x000fc40000004100 */
[----:B------:R-:W-:Y:S01]  /*8d10*/  FFMA.FTZ R27, R13, R20, R27 ;  /* 0x000000140d1b7223 */ /* 0x000fe2000001001b */
[----:B------:R-:W-:Y:S02]  /*8d20*/  HADD2.F32 R12, -RZ, R42.H0_H0 ;  /* 0x2000002aff0c7230 */ /* 0x000fe40000004100 */
[C---:B------:R-:W-:Y:S01]  /*8d30*/  FMUL.FTZ R20, R9.reuse, R28 ;  /* 0x0000001c09147220 */ /* 0x040fe20000410000 */
[----:B------:R-:W-:Y:S02]  /*8d40*/  HADD2.F32 R5, -RZ, R5.H1_H1 ;  /* 0x30000005ff057230 */ /* 0x000fe40000004100 */
[----:B------:R-:W-:Y:S01]  /*8d50*/  FMUL.FTZ R34, R9, R4 ;  /* 0x0000000409227220 */ /* 0x000fe20000410000 */
[----:B------:R-:W-:Y:S02]  /*8d60*/  HADD2.F32 R8, -RZ, R40.H0_H0 ;  /* 0x20000028ff087230 */ /* 0x000fe40000004100 */
[----:B------:R-:W-:Y:S01]  /*8d70*/  FMUL.FTZ R29, R25, R12 ;  /* 0x0000000c191d7220 */ /* 0x000fe20000410000 */
[----:B------:R-:W-:-:S02]  /*8d80*/  HADD2.F32 R10, -RZ, R10.H1_H1 ;  /* 0x3000000aff0a7230 */ /* 0x000fc40000004100 */
[----:B------:R-:W-:Y:S01]  /*8d90*/  FFMA.FTZ R20, R5, R4, -R20 ;  /* 0x0000000405147223 */ /* 0x000fe20000010814 */
[----:B------:R-:W-:Y:S02]  /*8da0*/  HADD2.F32 R13, -RZ, R46.H0_H0 ;  /* 0x2000002eff0d7230 */ /* 0x000fe40000004100 */
[----:B------:R-:W-:Y:S01]  /*8db0*/  FMUL.FTZ R25, R25, R8 ;  /* 0x0000000819197220 */ /* 0x000fe20000410000 */
[--C-:B------:R-:W-:Y:S02]  /*8dc0*/  HADD2.F32 R14, -RZ, R6.reuse.H0_H0 ;  /* 0x20000006ff0e7230 */ /* 0x100fe40000004100 */
[----:B------:R-:W-:Y:S01]  /*8dd0*/  FFMA.FTZ R34, R5, R28, R34 ;  /* 0x0000001c05227223 */ /* 0x000fe20000010022 */
[----:B------:R-:W-:Y:S02]  /*8de0*/  HADD2.F32 R6, -RZ, R6.H1_H1 ;  /* 0x30000006ff067230 */ /* 0x000fe40000004100 */
[----:B------:R-:W-:Y:S01]  /*8df0*/  FMUL.FTZ R5, R10, R13 ;  /* 0x0000000d0a057220 */ /* 0x000fe20000410000 */
[----:B------:R-:W-:-:S02]  /*8e00*/  HADD2.F32 R9, -RZ, R44.H0_H0 ;  /* 0x2000002cff097230 */ /* 0x000fc40000004100 */
[C---:B------:R-:W-:Y:S01]  /*8e10*/  FFMA.FTZ R25, R14.reuse, R12, R25 ;  /* 0x0000000c0e197223 */ /* 0x040fe20000010019 */
[--C-:B0-----:R-:W-:Y:S02]  /*8e20*/  HADD2.F32 R26, -RZ, R11.reuse.H0_H0 ;  /* 0x2000000bff1a7230 */ /* 0x101fe40000004100 */
[----:B------:R-:W-:Y:S01]  /*8e30*/  FFMA.FTZ R29, R14, R8, -R29 ;  /* 0x000000080e1d7223 */ /* 0x000fe2000001081d */
[----:B------:R-:W-:Y:S02]  /*8e40*/  HADD2.F32 R11, -RZ, R11.H1_H1 ;  /* 0x3000000bff0b7230 */ /* 0x000fe40000004100 */
[-C--:B------:R-:W-:Y:S01]  /*8e50*/  FMUL.FTZ R31, R10, R9.reuse ;  /* 0x000000090a1f7220 */ /* 0x080fe20000410000 */
[----:B------:R-:W-:Y:S01]  /*8e60*/  FFMA.FTZ R12, R6, R9, -R5 ;  /* 0x00000009060c7223 */ /* 0x000fe20000010805 */
[----:B------:R-:W-:Y:S02]  /*8e70*/  HADD2.F32 R5, -RZ, R42.H1_H1 ;  /* 0x3000002aff057230 */ /* 0x000fe40000004100 */
[----:B------:R-:W-:-:S02]  /*8e80*/  HADD2.F32 R10, -RZ, R46.H1_H1 ;  /* 0x3000002eff0a7230 */ /* 0x000fc40000004100 */
[----:B------:R-:W-:Y:S01]  /*8e90*/  FFMA.FTZ R14, R6, R13, R31 ;  /* 0x0000000d060e7223 */ /* 0x000fe2000001001f */
[----:B------:R-:W-:Y:S02]  /*8ea0*/  HADD2.F32 R4, -RZ, R40.H1_H1 ;  /* 0x30000028ff047230 */ /* 0x000fe40000004100 */
[C---:B------:R-:W-:Y:S01]  /*8eb0*/  FMUL.FTZ R6, R26.reuse, R5 ;  /* 0x000000051a067220 */ /* 0x040fe20000410000 */
[----:B------:R-:W-:Y:S02]  /*8ec0*/  HADD2.F32 R8, -RZ, R44.H1_H1 ;  /* 0x3000002cff087230 */ /* 0x000fe40000004100 */
        /* <DEDUP_REMOVED lines=19> */
.L_x_10551:
[----:B------:R-:W-:Y:S05]  /*9000*/  BSYNC B1 ;  /* 0x0000000000017941 */ /* 0x000fea0003800000 */
.L_x_10550:
        /* <DEDUP_REMOVED lines=14> */
[----:B------:R-:W-:Y:S02]  /*90f0*/  HADD2.F32 R37, -RZ, R41.H1_H1 ;  /* 0x30000029ff257230 */ /* 0x000fe40000004100 */
[----:B------:R-:W-:Y:S02]  /*9100*/  HADD2.F32 R35, -RZ, R39.H1_H1 ;  /* 0x30000027ff237230 */ /* 0x000fe40000004100 */
[----:B------:R-:W-:-:S02]  /*9110*/  HADD2.F32 R36, -RZ, R46.H0_H0 ;  /* 0x2000002eff247230 */ /* 0x000fc40000004100 */
[----:B------:R-:W-:Y:S02]  /*9120*/  HADD2.F32 R34, -RZ, R42.H0_H0 ;  /* 0x2000002aff227230 */ /* 0x000fe40000004100 */
[----:B--2---:R-:W-:Y:S01]  /*9130*/  IMAD.IADD R0, R8, 0x1, R0 ;  /* 0x0000000108007824 */ /* 0x004fe200078e0200 */
[----:B---3--:R-:W1:Y:S04]  /*9140*/  LDS.128 R4, [R38+0x18400] ;  /* 0x0184000026047984 */ /* 0x008e680000000c00 */
[----:B------:R-:W-:-:S05]  /*9150*/  LEA R0, R0, R19, 0x1 ;  /* 0x0000001300007211 */ /* 0x000fca00078e08ff */
[----:B------:R-:W2:Y:S01]  /*9160*/  LDS.128 R8, [R0+0x18400] ;  /* 0x0184000000087984 */ /* 0x000ea20000000c00 */
[----:B-1----:R-:W-:Y:S02]  /*9170*/  HADD2.F32 R12, -RZ, R4.H0_H0 ;  /* 0x20000004ff0c7230 */ /* 0x002fe40000004100 */
[--C-:B--2---:R-:W-:Y:S02]  /*9180*/  HADD2.F32 R20, -RZ, R8.reuse.H0_H0 ;  /* 0x20000008ff147230 */ /* 0x104fe40000004100 */
[----:B------:R-:W-:-:S03]  /*9190*/  HADD2.F32 R8, -RZ, R8.H1_H1 ;  /* 0x30000008ff087230 */ /* 0x000fc60000004100 */
[-C--:B------:R-:W-:Y:S01]  /*91a0*/  FMUL.FTZ R27, R30, R20.reuse ;  /* 0x000000141e1b7220 */ /* 0x080fe20000410000 */
[----:B------:R-:W-:Y:S01]  /*91b0*/  FMUL.FTZ R29, R28, R20 ;  /* 0x000000141c1d7220 */ /* 0x000fe20000410000 */
[----:B------:R-:W-:Y:S02]  /*91c0*/  HADD2.F32 R20, -RZ, R43.H0_H0 ;  /* 0x2000002bff147230 */ /* 0x000fe40000004100 */
[-C--:B------:R-:W-:Y:S01]  /*91d0*/  FMUL.FTZ R31, R32, R8.reuse ;  /* 0x00000008201f7220 */ /* 0x080fe20000410000 */
[----:B------:R-:W-:Y:S02]  /*91e0*/  HADD2.F32 R4, -RZ, R4.H1_H1 ;  /* 0x30000004ff047230 */ /* 0x000fe40000004100 */
[--C-:B----4-:R-:W-:Y:S02]  /*91f0*/  HADD2.F32 R21, -RZ, R9.reuse.H0_H0 ;  /* 0x20000009ff157230 */ /* 0x110fe40000004100 */
[----:B------:R-:W-:Y:S01]  /*9200*/  FMUL.FTZ R33, R20, R8 ;  /* 0x0000000814217220 */ /* 0x000fe20000410000 */
[----:B------:R-:W-:-:S02]  /*9210*/  HADD2.F32 R9, -RZ, R9.H1_H1 ;  /* 0x30000009ff097230 */ /* 0x000fc40000004100 */
[----:B------:R-:W-:Y:S01]  /*9220*/  FFMA.FTZ R8, R20, R4, -R31 ;  /* 0x0000000414087223 */ /* 0x000fe2000001081f */
[-C--:B------:R-:W-:Y:S01]  /*9230*/  FFMA.FTZ R27, R28, R12.reuse, -R27 ;  /* 0x0000000c1c1b7223 */ /* 0x080fe2000001081b */
[----:B------:R-:W-:Y:S02]  /*9240*/  HADD2.F32 R31, -RZ, R45.H1_H1 ;  /* 0x3000002dff1f7230 */ /* 0x000fe40000004100 */
[-C--:B------:R-:W-:Y:S01]  /*9250*/  FMUL.FTZ R20, R37, R21.reuse ;  /* 0x0000001525147220 */ /* 0x080fe20000410000 */
[----:B------:R-:W-:Y:S01]  /*9260*/  FMUL.FTZ R28, R35, R21 ;  /* 0x00000015231c7220 */ /* 0x000fe20000410000 */
[----:B------:R-:W-:Y:S02]  /*9270*/  HADD2.F32 R21, -RZ, R43.H1_H1 ;  /* 0x3000002bff157230 */ /* 0x000fe40000004100 */
[----:B------:R-:W-:Y:S01]  /*9280*/  FFMA.FTZ R29, R30, R12, R29 ;  /* 0x0000000c1e1d7223 */ /* 0x000fe2000001001d */
[--C-:B------:R-:W-:Y:S02]  /*9290*/  HADD2.F32 R13, -RZ, R5.reuse.H0_H0 ;  /* 0x20000005ff0d7230 */ /* 0x100fe40000004100 */
[----:B------:R-:W-:Y:S01]  /*92a0*/  FFMA.FTZ R12, R32, R4, R33 ;  /* 0x00000004200c7223 */ /* 0x000fe20000010021 */
[----:B------:R-:W-:-:S02]  /*92b0*/  HADD2.F32 R5, -RZ, R5.H1_H1 ;  /* 0x30000005ff057230 */ /* 0x000fc40000004100 */
[-C--:B------:R-:W-:Y:S01]  /*92c0*/  FMUL.FTZ R4, R31, R9.reuse ;  /* 0x000000091f047220 */ /* 0x080fe20000410000 */
[--C-:B------:R-:W-:Y:S02]  /*92d0*/  HADD2.F32 R25, -RZ, R10.reuse.H0_H0 ;  /* 0x2000000aff197230 */ /* 0x100fe40000004100 */
[C---:B------:R-:W-:Y:S01]  /*92e0*/  FMUL.FTZ R30, R21.reuse, R9 ;  /* 0x00000009151e7220 */ /* 0x040fe20000410000 */
[----:B------:R-:W-:Y:S02]  /*92f0*/  HADD2.F32 R10, -RZ, R10.H1_H1 ;  /* 0x3000000aff0a7230 */ /* 0x000fe40000004100 */
[----:B------:R-:W-:Y:S01]  /*9300*/  FFMA.FTZ R9, R21, R5, -R4 ;  /* 0x0000000515097223 */ /* 0x000fe20000010804 */
[----:B------:R-:W-:Y:S02]  /*9310*/  HADD2.F32 R14, -RZ, R6.H0_H0 ;  /* 0x20000006ff0e7230 */ /* 0x000fe40000004100 */
[-C--:B------:R-:W-:Y:S01]  /*9320*/  FFMA.FTZ R20, R35, R13.reuse, -R20 ;  /* 0x0000000d23147223 */ /* 0x080fe20000010814 */
[----:B------:R-:W-:Y:S01]  /*9330*/  FFMA.FTZ R28, R37, R13, R28 ;  /* 0x0000000d251c7223 */ /* 0x000fe2000001001c */
[----:B------:R-:W-:-:S02]  /*9340*/  HADD2.F32 R4, -RZ, R44.H0_H0 ;  /* 0x2000002cff047230 */ /* 0x000fc40000004100 */
[----:B------:R-:W-:Y:S01]  /*9350*/  FFMA.FTZ R13, R31, R5, R30 ;  /* 0x000000051f0d7223 */ /* 0x000fe2000001001e */
[----:B------:R-:W-:Y:S02]  /*9360*/  HADD2.F32 R6, -RZ, R6.H1_H1 ;  /* 0x30000006ff067230 */ /* 0x000fe40000004100 */
[-C--:B------:R-:W-:Y:S01]  /*9370*/  FMUL.FTZ R5, R36, R10.reuse ;  /* 0x0000000a24057220 */ /* 0x080fe20000410000 */
[----:B------:R-:W-:Y:S02]  /*9380*/  HADD2.F32 R32, -RZ, R40.H0_H0 ;  /* 0x20000028ff207230 */ /* 0x000fe40000004100 */
[-C--:B------:R-:W-:Y:S01]  /*9390*/  FMUL.FTZ R21, R34, R25.reuse ;  /* 0x0000001922157220 */ /* 0x080fe20000410000 */
[C---:B------:R-:W-:Y:S01]  /*93a0*/  FMUL.FTZ R31, R4.reuse, R10 ;  /* 0x0000000a041f7220 */ /* 0x040fe20000410000 */
[----:B0-----:R-:W-:Y:S02]  /*93b0*/  HADD2.F32 R26, -RZ, R11.H0_H0 ;  /* 0x2000000bff1a7230 */ /* 0x001fe40000004100 */
[----:B------:R-:W-:Y:S01]  /*93c0*/  FFMA.FTZ R10, R4, R6, -R5 ;  /* 0x00000006040a7223 */ /* 0x000fe20000010805 */
[----:B------:R-:W-:Y:S01]  /*93d0*/  FMUL.FTZ R25, R32, R25 ;  /* 0x0000001920197220 */ /* 0x000fe20000410000 */
[----:B------:R-:W-:-:S02]  /*93e0*/  HADD2.F32 R35, -RZ, R42.H1_H1 ;  /* 0x3000002aff237230 */ /* 0x000fc40000004100 */
[----:B------:R-:W-:Y:S02]  /*93f0*/  HADD2.F32 R11, -RZ, R11.H1_H1 ;  /* 0x3000000bff0b7230 */ /* 0x000fe40000004100 */
[----:B------:R-:W-:Y:S02]  /*9400*/  HADD2.F32 R5, -RZ, R40.H1_H1 ;  /* 0x30000028ff057230 */ /* 0x000fe40000004100 */
[----:B------:R-:W-:Y:S02]  /*9410*/  HADD2.F32 R37, -RZ, R46.H1_H1 ;  /* 0x3000002eff257230 */ /* 0x000fe40000004100 */
[----:B------:R-:W-:Y:S02]  /*9420*/  HADD2.F32 R33, -RZ, R44.H1_H1 ;  /* 0x3000002cff217230 */ /* 0x000fe40000004100 */
[-C--:B------:R-:W-:Y:S01]  /*9430*/  FFMA.FTZ R21, R32, R14.reuse, -R21 ;  /* 0x0000000e20157223 */ /* 0x080fe20000010815 */
[--C-:B------:R-:W-:Y:S02]  /*9440*/  HADD2.F32 R15, -RZ, R7.reuse.H0_H0 ;  /* 0x20000007ff0f7230 */ /* 0x100fe40000004100 */
[----:B------:R-:W-:Y:S01]  /*9450*/  FFMA.FTZ R25, R34, R14, R25 ;  /* 0x0000000e22197223 */ /* 0x000fe20000010019 */
[----:B------:R-:W-:-:S02]  /*9460*/  HADD2.F32 R7, -RZ, R7.H1_H1 ;  /* 0x30000007ff077230 */ /* 0x000fc40000004100 */
[----:B------:R-:W-:Y:S01]  /*9470*/  FFMA.FTZ R14, R36, R6, R31 ;  /* 0x00000006240e7223 */ /* 0x000fe2000001001f */
[-C--:B------:R-:W-:Y:S01]  /*9480*/  FMUL.FTZ R4, R35, R26.reuse ;  /* 0x0000001a23047220 */ /* 0x080fe20000410000 */
[----:B------:R-:W-:Y:S01]  /*9490*/  FMUL.FTZ R26, R5, R26 ;  /* 0x0000001a051a7220 */ /* 0x000fe20000410000 */
[-C--:B------:R-:W-:Y:S01]  /*94a0*/  FMUL.FTZ R6, R37, R11.reuse ;  /* 0x0000000b25067220 */ /* 0x080fe20000410000 */
[----:B------:R-:W-:Y:S01]  /*94b0*/  FMUL.FTZ R32, R33, R11 ;  /* 0x0000000b21207220 */ /* 0x000fe20000410000 */
[-C--:B------:R-:W-:Y:S01]  /*94c0*/  FFMA.FTZ R11, R5, R15.reuse, -R4 ;  /* 0x0000000f050b7223 */ /* 0x080fe20000010804 */
[----:B------:R-:W-:Y:S01]  /*94d0*/  FFMA.FTZ R26, R35, R15, R26 ;  /* 0x0000000f231a7223 */ /* 0x000fe2000001001a */
[-C--:B------:R-:W-:Y:S01]  /*94e0*/  FFMA.FTZ R30, R33, R7.reuse, -R6 ;  /* 0x00000007211e7223 */ /* 0x080fe20000010806 */
        /* <DEDUP_REMOVED lines=11> */
.L_x_10542:
[----:B------:R-:W-:Y:S05]  /*95a0*/  BSYNC B0 ;  /* 0x0000000000007941 */ /* 0x000fea0003800000 */
.L_x_10531:
        /* <DEDUP_REMOVED lines=8> */
.L_x_10528:
        /* <DEDUP_REMOVED lines=8> */
.L_x_10552:
[----:B------:R-:W-:Y:S01]  /*96b0*/  IMAD R0, R202, 0x8, R19 ;  /* 0x00000008ca007824 */ /* 0x000fe200078e0213 */
[----:B0-----:R-:W-:-:S04]  /*96c0*/  SHF.L.U32 R13, R214, 0x1f, RZ ;  /* 0x0000001fd60d7819 */ /* 0x001fc800000006ff */
[----:B------:R0:W2:Y:S01]  /*96d0*/  SYNCS.PHASECHK.TRANS64.TRYWAIT P1, [R0+URZ+0x32430], R13 ;  /* 0x0324300d000075a7 */ /* 0x0000a2000802017f */
[----:B------:R-:W-:Y:S05]  /*96e0*/  @!P0 BRA `(.L_x_10553) ;  /* 0x0000000000048947 */ /* 0x000fea0003800000 */
[----:B------:R-:W-:Y:S01]  /*96f0*/  BPT.TRAP 0x1 ;  /* 0x000000040000795c */ /* 0x000fe20000300000 */
.L_x_10553:
[----:B------:R-:W-:Y:S01]  /*9700*/  VIADD R4, R19, 0x1c400 ;  /* 0x0001c40013047836 */ /* 0x000fe20000000000 */
[----:B------:R-:W-:Y:S01]  /*9710*/  LOP3.LUT R10, R24, 0x10000, RZ, 0xfc, !PT ;  /* 0x00010000180a7812 */ /* 0x000fe200078efcff */
[----:B------:R-:W-:-:S03]  /*9720*/  IMAD.MOV.U32 R11, RZ, RZ, 0x40000040 ;  /* 0x40000040ff0b7424 */ /* 0x000fc600078e00ff */
[----:B------:R-:W-:-:S04]  /*9730*/  SHF.R.U32.HI R4, RZ, 0x4, R4 ;  /* 0x00000004ff047819 */ /* 0x000fc80000011604 */
[----:B------:R-:W-:-:S04]  /*9740*/  LOP3.LUT R4, R4, 0x3fff, RZ, 0xc0, !PT ;  /* 0x00003fff04047812 */ /* 0x000fc800078ec0ff */
[----:B------:R-:W-:-:S05]  /*9750*/  LOP3.LUT R4, R4, 0x10000, RZ, 0xfc, !PT ;  /* 0x0001000004047812 */ /* 0x000fca00078efcff */
[----:B------:R3:W-:Y:S01]  /*9760*/  STL [R1+0x4], R4 ;  /* 0x0000040401007387 */ /* 0x0007e20000100800 */
[----:B--2---:R-:W-:Y:S05]  /*9770*/  @P1 BRA `(.L_x_10554) ;  /* 0x0000000000081947 */ /* 0x004fea0003800000 */
[----:B------:R-:W2:Y:S02]  /*9780*/  SYNCS.PHASECHK.TRANS64.TRYWAIT P1, [R0+URZ+0x32430], R13 ;  /* 0x0324300d000075a7 */ /* 0x000ea4000802017f */
[----:B--2---:R-:W-:Y:S05]  /*9790*/  @!P1 BRA `(.L_x_10555) ;  /* 0x00000140005c9947 */ /* 0x004fea0003800000 */
.L_x_10554:
[----:B---3--:R-:W3:Y:S01]  /*97a0*/  LDL R4, [R1+0x4] ;  /* 0x0000040001047983 */ /* 0x008ee20000100800 */
[----:B------:R-:W-:Y:S01]  /*97b0*/  IMAD.MOV.U32 R5, RZ, RZ, 0x40000040 ;  /* 0x40000040ff057424 */ /* 0x000fe200078e00ff */
[----:B------:R-:W-:Y:S05]  /*97c0*/  WARPSYNC.ALL ;  /* 0x0000000000007948 */ /* 0x000fea0003800000 */
[C---:B------:R-:W-:Y:S01]  /*97d0*/  R2UR UR4, R10.reuse ;  /* 0x000000000a0472ca */ /* 0x040fe200000e0000 */
[----:B----45:R-:W-:Y:S01]  /*97e0*/  WARPGROUP.ARRIVE ;  /* 0x00000000000079c5 */ /* 0x030fe20000000000 */
[----:B------:R-:W-:Y:S01]  /*97f0*/  R2UR UR5, R11 ;  /* 0x000000000b0572ca */ /* 0x000fe200000e0000 */
[C---:B------:R-:W-:Y:S01]  /*9800*/  VIADD R220, R10.reuse, 0x2 ;  /* 0x000000020adc7836 */ /* 0x040fe20000000000 */
[----:B------:R-:W-:Y:S01]  /*9810*/  R2UR UR7, R5 ;  /* 0x00000000050772ca */ /* 0x000fe200000e0000 */
[----:B------:R-:W-:Y:S01]  /*9820*/  IMAD.MOV.U32 R221, RZ, RZ, 0x40000040 ;  /* 0x40000040ffdd7424 */ /* 0x000fe200078e00ff */
[----:B------:R-:W-:Y:S01]  /*9830*/  MOV R7, 0x40000040 ;  /* 0x4000004000077802 */ /* 0x000fe20000000f00 */
[----:B------:R-:W-:Y:S01]  /*9840*/  VIADD R218, R10, 0x4 ;  /* 0x000000040ada7836 */ /* 0x000fe20000000000 */
[----:B------:R-:W-:Y:S01]  /*9850*/  BSSY B0, `(.L_x_10556) ;  /* 0x0000025000007945 */ /* 0x000fe20003800000 */
[----:B------:R-:W-:-:S02]  /*9860*/  IMAD.MOV.U32 R219, RZ, RZ, 0x40000040 ;  /* 0x40000040ffdb7424 */ /* 0x000fc400078e00ff */
[----:B------:R-:W-:Y:S02]  /*9870*/  VIADD R216, R10, 0x6 ;  /* 0x000000060ad87836 */ /* 0x000fe40000000000 */
[----:B------:R-:W-:Y:S02]  /*9880*/  IMAD.MOV.U32 R217, RZ, RZ, 0x40000040 ;  /* 0x40000040ffd97424 */ /* 0x000fe400078e00ff */
[----:B------:R-:W-:Y:S02]  /*9890*/  IMAD.MOV.U32 R5, RZ, RZ, 0x40000040 ;  /* 0x40000040ff057424 */ /* 0x000fe400078e00ff */
[----:B---3--:R-:W-:-:S04]  /*98a0*/  IMAD R4, R202, 0x300, R4 ;  /* 0x00000300ca047824 */ /* 0x008fc800078e0204 */
        /* <DEDUP_REMOVED lines=12> */
[----:B------:R-:W-:Y:S01]  /*9970*/  HGMMA.64x96x16.F32 R24, gdesc[UR4], R24, gsb0 ;  /* 0x01600000041879f0 */ /* 0x000fe20008000818 */
[----:B------:R-:W-:Y:S02]  /*9980*/  R2UR UR4, R218 ;  /* 0x00000000da0472ca */ /* 0x000fe400000e0000 */
[----:B------:R-:W-:Y:S02]  /*9990*/  R2UR UR5, R219 ;  /* 0x00000000db0572ca */ /* 0x000fe400000e0000 */
[----:B------:R-:W-:Y:S02]  /*99a0*/  R2UR UR6, R6 ;  /* 0x00000000060672ca */ /* 0x000fe400000e0000 */
[----:B------:R-:W-:Y:S01]  /*99b0*/  R2UR UR7, R7 ;  /* 0x00000000070772ca */ /* 0x000fe200000e0000 */
[----:B------:R-:W-:Y:S02]  /*99c0*/  WARPGROUP.DEPBAR.LE gsb0, 0x0 ;  /* 0x00008000000079c5 */ /* 0x000fe40000010000 */
[----:B------:R-:W-:-:S10]  /*99d0*/  WARPGROUP.ARRIVE ;  /* 0x00000000000079c5 */ /* 0x000fd40000000000 */
[----:B------:R-:W-:Y:S01]  /*99e0*/  HGMMA.64x96x16.F32 R24, gdesc[UR4], R24, gsb0 ;  /* 0x01600000041879f0 */ /* 0x000fe20008000818 */
[----:B------:R-:W-:Y:S02]  /*99f0*/  R2UR UR4, R216 ;  /* 0x00000000d80472ca */ /* 0x000fe400000e0000 */
[----:B------:R-:W-:Y:S02]  /*9a00*/  R2UR UR5, R217 ;  /* 0x00000000d90572ca */ /* 0x000fe400000e0000 */
[----:B------:R-:W-:Y:S02]  /*9a10*/  R2UR UR6, R4 ;  /* 0x00000000040672ca */ /* 0x000fe400000e0000 */
[----:B------:R-:W-:Y:S02]  /*9a20*/  R2UR UR7, R5 ;  /* 0x00000000050772ca */ /* 0x000fe400000e0000 */
[----:B------:R-:W-:Y:S01]  /*9a30*/  SHF.L.U32 R4, R3, 0x1f, RZ ;  /* 0x0000001f03047819 */ /* 0x000fe200000006ff */
[----:B------:R-:W-:-:S02]  /*9a40*/  WARPGROUP.DEPBAR.LE gsb0, 0x0 ;  /* 0x00008000000079c5 */ /* 0x000fc40000010000 */
[----:B------:R-:W-:-:S08]  /*9a50*/  WARPGROUP.ARRIVE ;  /* 0x00000000000079c5 */ /* 0x000fd00000000000 */
[----:B------:R-:W-:Y:S03]  /*9a60*/  HGMMA.64x96x16.F32 R24, gdesc[UR4], R24, gsb0 ;  /* 0x01600000041879f0 */ /* 0x000fe60008000818 */
[----:B------:R-:W-:Y:S02]  /*9a70*/  WARPGROUP.DEPBAR.LE gsb0, 0x0 ;  /* 0x00008000000079c5 */ /* 0x000fe40000010000 */
[----:B------:R-:W3:Y:S02]  /*9a80*/  SYNCS.PHASECHK.TRANS64.TRYWAIT P1, [R19+URZ+0x32410], R4 ;  /* 0x03241004130075a7 */ /* 0x000ee4000802017f */
[----:B---3--:R-:W-:Y:S05]  /*9a90*/  @!P1 BRA `(.L_x_10557) ;  /* 0x0000013c00b09947 */ /* 0x008fea0003800000 */
.L_x_10780:
[----:B------:R-:W-:Y:S05]  /*9aa0*/  BSYNC B0 ;  /* 0x0000000000007941 */ /* 0x000fea0003800000 */
.L_x_10556:
[----:B------:R-:W-:Y:S05]  /*9ab0*/  @!P0 BRA `(.L_x_10558) ;  /* 0x0000000000048947 */ /* 0x000fea0003800000 */
[----:B------:R-:W-:Y:S01]  /*9ac0*/  BPT.TRAP 0x1 ;  /* 0x000000040000795c */ /* 0x000fe20000300000 */
.L_x_10558:
[----:B------:R4:W0:Y:S01]  /*9ad0*/  SYNCS.PHASECHK.TRANS64.TRYWAIT P1, [R0+URZ+0x32450], R13 ;  /* 0x0324500d000075a7 */ /* 0x000822000802017f */
[----:B------:R-:W-:Y:S05]  /*9ae0*/  @!P0 BRA `(.L_x_10559) ;  /* 0x0000000000048947 */ /* 0x000fea0003800000 */
[----:B------:R-:W-:Y:S01]  /*9af0*/  BPT.TRAP 0x1 ;  /* 0x000000040000795c */ /* 0x000fe20000300000 */
.L_x_10559:
[----:B0-----:R-:W-:Y:S05]  /*9b00*/  @P1 BRA `(.L_x_10560) ;  /* 0x0000000000081947 */ /* 0x001fea0003800000 */
[----:B------:R-:W0:Y:S02]  /*9b10*/  SYNCS.PHASECHK.TRANS64.TRYWAIT P1, [R0+URZ+0x32450], R13 ;  /* 0x0324500d000075a7 */ /* 0x000e24000802017f */
[----:B0-----:R-:W-:Y:S05]  /*9b20*/  @!P1 BRA `(.L_x_10561) ;  /* 0x0000013c00a09947 */ /* 0x001fea0003800000 */
.L_x_10560:
[----:B------:R-:W-:Y:S05]  /*9b30*/  WARPSYNC.ALL ;  /* 0x0000000000007948 */ /* 0x000fea0003800000 */
[----:B------:R-:W-:Y:S01]  /*9b40*/  LEA R72, R72, R19, 0xd ;  /* 0x0000001348487211 */ /* 0x000fe200078e68ff */
[----:B------:R-:W-:Y:S01]  /*9b50*/  VIADD R227, R19, 0x400 ;  /* 0x0000040013e37836 */ /* 0x000fe20000000000 */
[----:B------:R-:W-:Y:S01]  /*9b60*/  WARPGROUP.ARRIVE ;  /* 0x00000000000079c5 */ /* 0x000fe20000000000 */
[----:B------:R-:W-:Y:S01]  /*9b70*/  IMAD.MOV.U32 R5, RZ, RZ, 0x40000040 ;  /* 0x40000040ff057424 */ /* 0x000fe200078e00ff */
[----:B------:R-:W-:Y:S01]  /*9b80*/  R2UR UR4, R72 ;  /* 0x00000000480472ca */ /* 0x000fe200000e0000 */
[----:B------:R-:W-:Y:S01]  /*9b90*/  UMOV UR9, 0x40000040 ;  /* 0x4000004000097882 */ /* 0x000fe20000000000 */
[----:B------:R-:W-:Y:S01]  /*9ba0*/  SHF.R.U32.HI R227, RZ, 0x4, R227 ;  /* 0x00000004ffe37819 */ /* 0x000fe200000116e3 */
[----:B------:R-:W-:Y:S01]  /*9bb0*/  IMAD.MOV.U32 R7, RZ, RZ, 0x40000040 ;  /* 0x40000040ff077424 */ /* 0x000fe200078e00ff */
[----:B------:R-:W-:Y:S01]  /*9bc0*/  R2UR UR11, R5 ;  /* 0x00000000050b72ca */ /* 0x000fe200000e0000 */
[----:B--2-4-:R-:W-:Y:S01]  /*9bd0*/  IMAD.U32 R13, RZ, RZ, UR9 ;  /* 0x00000009ff0d7e24 */ /* 0x014fe2000f8e00ff */
[----:B------:R-:W-:Y:S01]  /*9be0*/  LOP3.LUT R227, R227, 0x3fff, RZ, 0xc0, !PT ;  /* 0x00003fffe3e37812 */ /* 0x000fe200078ec0ff */
[----:B------:R-:W-:Y:S01]  /*9bf0*/  UMOV UR57, 0x40000040 ;  /* 0x4000004000397882 */ /* 0x000fe20000000000 */
[----:B------:R-:W-:Y:S01]  /*9c00*/  UMOV UR53, 0x40000040 ;  /* 0x4000004000357882 */ /* 0x000fe20000000000 */
[----:B------:R-:W-:Y:S01]  /*9c10*/  UMOV UR49, 0x40000040 ;  /* 0x4000004000317882 */ /* 0x000fe20000000000 */
[----:B------:R-:W-:Y:S01]  /*9c20*/  LOP3.LUT R3, R227, 0x10000, RZ, 0xfc, !PT ;  /* 0x00010000e3037812 */ /* 0x000fe200078efcff */
[----:B------:R-:W-:Y:S01]  /*9c30*/  UMOV UR45, 0x40000040 ;  /* 0x40000040002d7882 */ /* 0x000fe20000000000 */
[----:B------:R-:W-:Y:S01]  /*9c40*/  UMOV UR41, 0x40000040 ;  /* 0x4000004000297882 */ /* 0x000fe20000000000 */
[----:B------:R-:W-:Y:S01]  /*9c50*/  UIADD3 UR4, UR4, 0x22400, URZ ;  /* 0x0002240004047890 */ /* 0x000fe2000fffe03f */
[----:B------:R-:W-:Y:S01]  /*9c60*/  IMAD.MOV.U32 R5, RZ, RZ, 0x40000040 ;  /* 0x40000040ff057424 */ /* 0x000fe200078e00ff */
[----:B------:R0:W-:Y:S01]  /*9c70*/  STL [R1+0x38], R3 ;  /* 0x0000380301007387 */ /* 0x0001e20000100800 */
[----:B---3--:R-:W-:Y:S01]  /*9c80*/  IMAD R4, R202, 0xc00, R3 ;  /* 0x00000c00ca047824 */ /* 0x008fe200078e0203 */
[----:B------:R-:W-:-:S02]  /*9c90*/  USHF.R.U32.HI UR4, URZ, 0x4, UR4 ;  /* 0x000000043f047899 */ /* 0x000fc40008011604 */
[----:B------:R-:W-:Y:S01]  /*9ca0*/  R2UR UR39, R5 ;  /* 0x00000000052772ca */ /* 0x000fe200000e0000 */
[C---:B------:R-:W-:Y:S01]  /*9cb0*/  VIADD R6, R4.reuse, 0x2 ;  /* 0x0000000204067836 */ /* 0x040fe20000000000 */
[----:B------:R-:W-:Y:S01]  /*9cc0*/  R2UR UR10, R4 ;  /* 0x00000000040a72ca */ /* 0x000fe200000e0000 */
[----:B------:R-:W-:Y:S01]  /*9cd0*/  ULOP3.LUT UR4, UR4, 0x3fff, URZ, 0xc0, !UPT ;  /* 0x00003fff04047892 */ /* 0x000fe2000f8ec03f */
[----:B------:R-:W-:Y:S01]  /*9ce0*/  UMOV UR37, 0x40000040 ;  /* 0x4000004000257882 */ /* 0x000fe20000000000 */
[----:B0-----:R-:W0:Y:S02]  /*9cf0*/  S2R R3, SR_TID.X ;  /* 0x0000000000037919 */ /* 0x001e240000002100 */
[----:B------:R-:W-:-:S04]  /*9d00*/  ULOP3.LUT UR4, UR4, 0x10000, URZ, 0xfc, !UPT ;  /* 0x0001000004047892 */ /* 0x000fc8000f8efc3f */
[----:B------:R-:W-:Y:S02]  /*9d10*/  UIADD3 UR5, UR4, 0x2, URZ ;  /* 0x0000000204057890 */ /* 0x000fe4000fffe03f */
[----:B------:R-:W-:Y:S02]  /*9d20*/  UIADD3 UR56, UR4, 0x804, URZ ;  /* 0x0000080404387890 */ /* 0x000fe4000fffe03f */
[----:B------:R-:W-:Y:S01]  /*9d30*/  UMOV UR8, UR4 ;  /* 0x0000000400087c82 */ /* 0x000fe20008000000 */
[----:B------:R-:W-:Y:S01]  /*9d40*/  UIADD3 UR52, UR4, 0x806, URZ ;  /* 0x0000080604347890 */ /* 0x000fe2000fffe03f */
[----:B------:R-:W-:Y:S01]  /*9d50*/  HGMMA.64x96x16.F32 R24, gdesc[UR8], R24, gsb0 ;  /* 0x01600000081879f0 */ /* 0x000fe20008000818 */
[----:B------:R-:W-:Y:S01]  /*9d60*/  R2UR UR10, R6 ;  /* 0x00000000060a72ca */ /* 0x000fe200000e0000 */
[----:B------:R-:W-:Y:S01]  /*9d70*/  IMAD.U32 R12, RZ, RZ, UR8 ;  /* 0x00000008ff0c7e24 */ /* 0x000fe2000f8e00ff */
[----:B------:R-:W-:Y:S01]  /*9d80*/  R2UR UR11, R7 ;  /* 0x00000000070b72ca */ /* 0x000fe200000e0000 */
[----:B------:R-:W-:Y:S01]  /*9d90*/  UMOV UR8, UR5 ;  /* 0x0000000500087c82 */ /* 0x000fe20008000000 */
[----:B------:R-:W-:Y:S01]  /*9da0*/  UMOV UR9, 0x40000040 ;  /* 0x4000004000097882 */ /* 0x000fe20000000000 */
[----:B------:R-:W-:Y:S01]  /*9db0*/  IMAD.MOV.U32 R7, RZ, RZ, 0x40000040 ;  /* 0x40000040ff077424 */ /* 0x000fe200078e00ff */
[----:B------:R-:W-:Y:S01]  /*9dc0*/  IADD3 R6, R4, 0x4, RZ ;  /* 0x0000000404067810 */ /* 0x000fe20007ffe0ff */
[----:B------:R-:W-:Y:S01]  /*9dd0*/  UIADD3 UR5, UR4, 0x4, URZ ;  /* 0x0000000404057890 */ /* 0x000fe2000fffe03f */
[----:B------:R2:W-:Y:S01]  /*9de0*/  STL.64 [R1+0x50], R12 ;  /* 0x0000500c01007387 */ /* 0x0005e20000100a00 */
[----:B------:R-:W-:-:S02]  /*9df0*/  UIADD3 UR48, UR4, 0xc00, URZ ;  /* 0x00000c0004307890 */ /* 0x000fc4000fffe03f */
[----:B------:R-:W-:Y:S02]  /*9e00*/  UIADD3 UR44, UR4, 0xc02, URZ ;  /* 0x00000c02042c7890 */ /* 0x000fe4000fffe03f */
[----:B------:R-:W-:Y:S02]  /*9e10*/  UIADD3 UR40, UR4, 0xc04, URZ ;  /* 0x00000c0404287890 */ /* 0x000fe4000fffe03f */
[----:B------:R-:W-:Y:S01]  /*9e20*/  UIADD3 UR36, UR4, 0xc06, URZ ;  /* 0x00000c0604247890 */ /* 0x000fe2000fffe03f */
[----:B--2---:R-:W-:Y:S01]  /*9e30*/  IMAD.U32 R12, RZ, RZ, UR8 ;  /* 0x00000008ff0c7e24 */ /* 0x004fe2000f8e00ff */
[----:B0-----:R-:W-:Y:S01]  /*9e40*/  SHF.R.U32.HI R3, RZ, 0x7, R3 ;  /* 0x00000007ff037819 */ /* 0x001fe20000011603 */
        /* <DEDUP_REMOVED lines=11> */
[----:B------:R-:W-:Y:S02]  /*9f00*/  IMAD.MOV.U32 R7, RZ, RZ, 0x40000040 ;  /* 0x40000040ff077424 */ /* 0x000fe400078e00ff */
        /* <DEDUP_REMOVED lines=90> */
[----:B------:R-:W-:Y:S01]  /*a4b0*/  IMAD.U32 R228, RZ, RZ, UR8 ;  /* 0x00000008ffe47e24 */ /* 0x000fe2000f8e00ff */
[----:B------:R-:W-:Y:S01]  /*a4c0*/  R2UR UR58, R6 ;  /* 0x00000000063a72ca */ /* 0x000fe200000e0000 */
[----:B------:R-:W-:Y:S01]  /*a4d0*/  VIADD R6, R4, 0x606 ;  /* 0x0000060604067836 */ /* 0x000fe20000000000 */
[----:B------:R-:W-:Y:S01]  /*a4e0*/  R2UR UR59, R7 ;  /* 0x00000000073b72ca */ /* 0x000fe200000e0000 */
[----:B------:R-:W-:-:S02]  /*a4f0*/  IMAD.MOV.U32 R7, RZ, RZ, 0x40000040 ;  /* 0x40000040ff077424 */ /* 0x000fc400078e00ff */
[----:B------:R-:W-:Y:S01]  /*a500*/  IMAD.U32 R229, RZ, RZ, UR9 ;  /* 0x00000009ffe57e24 */ /* 0x000fe2000f8e00ff */
[----:B------:R-:W-:Y:S02]  /*a510*/  R2UR UR54, R6 ;  /* 0x00000000063672ca */ /* 0x000fe400000e0000 */
[----:B------:R-:W-:Y:S01]  /*a520*/  R2UR UR55, R7 ;  /* 0x00000000073772ca */ /* 0x000fe200000e0000 */
[----:B------:R-:W-:Y:S01]  /*a530*/  IMAD.MOV.U32 R7, RZ, RZ, 0x40000040 ;  /* 0x40000040ff077424 */ /* 0x000fe200078e00ff */
[----:B------:R-:W-:-:S04]  /*a540*/  IADD3 R6, R4, 0x900, RZ ;  /* 0x0000090004067810 */ /* 0x000fc80007ffe0ff */
[----:B------:R-:W-:Y:S01]  /*a550*/  R2UR UR50, R6 ;  /* 0x00000000063272ca */ /* 0x000fe200000e0000 */
[----:B------:R-:W-:Y:S01]  /*a560*/  VIADD R6, R4, 0x902 ;  /* 0x0000090204067836 */ /* 0x000fe20000000000 */
[----:B------:R-:W-:Y:S01]  /*a570*/  R2UR UR51, R7 ;  /* 0x00000000073372ca */ /* 0x000fe200000e0000 */
[----:B------:R-:W-:-:S03]  /*a580*/  IMAD.MOV.U32 R7, RZ, RZ, 0x40000040 ;  /* 0x40000040ff077424 */ /* 0x000fc600078e00ff */
[----:B------:R-:W-:Y:S01]  /*a590*/  R2UR UR46, R6 ;  /* 0x00000000062e72ca */ /* 0x000fe200000e0000 */
[C---:B------:R-:W-:Y:S01]  /*a5a0*/  VIADD R6, R4.reuse, 0x904 ;  /* 0x0000090404067836 */ /* 0x040fe20000000000 */
[----:B------:R-:W-:Y:S01]  /*a5b0*/  R2UR UR47, R7 ;  /* 0x00000000072f72ca */ /* 0x000fe200000e0000 */
[----:B------:R-:W-:Y:S02]  /*a5c0*/  IMAD.MOV.U32 R7, RZ, RZ, 0x40000040 ;  /* 0x40000040ff077424 */ /* 0x000fe400078e00ff */
[----:B------:R-:W-:Y:S01]  /*a5d0*/  VIADD R4, R4, 0x906 ;  /* 0x0000090604047836 */ /* 0x000fe20000000000 */
[----:B------:R-:W-:Y:S02]  /*a5e0*/  R2UR UR42, R6 ;  /* 0x00000000062a72ca */ /* 0x000fe400000e0000 */
[----:B------:R-:W-:Y:S02]  /*a5f0*/  R2UR UR43, R7 ;  /* 0x00000000072b72ca */ /* 0x000fe400000e0000 */
[----:B------:R-:W-:-:S02]  /*a600*/  R2UR UR38, R4 ;  /* 0x00000000042672ca */ /* 0x000fc400000e0000 */
        /* <DEDUP_REMOVED lines=26> */
.L_x_10562:
[----:B------:R-:W2:Y:S01]  /*a7b0*/  LDL R72, [R1+0x80] ;  /* 0x0000800001487983 */ /* 0x000ea20000100800 */
[----:B------:R-:W-:Y:S01]  /*a7c0*/  ULDC UR4, c[0x0][0xad0] ;  /* 0x0002b40000047ab9 */ /* 0x000fe20000000800 */
[----:B------:R-:W-:Y:S01]  /*a7d0*/  ULDC UR5, c[0x0][0xa80] ;  /* 0x0002a00000057ab9 */ /* 0x000fe20000000800 */
[----:B------:R-:W-:Y:S01]  /*a7e0*/  FMUL.FTZ R3, R24, UR4 ;  /* 0x0000000418037c20 */ /* 0x000fe20008410000 */
[----:B------:R-:W-:Y:S01]  /*a7f0*/  FMUL.FTZ R4, R25, UR4 ;  /* 0x0000000419047c20 */ /* 0x000fe20008410000 */
[----:B------:R-:W-:Y:S01]  /*a800*/  FMUL.FTZ R8, R28, UR4 ;  /* 0x000000041c087c20 */ /* 0x000fe20008410000 */
[----:B------:R-:W-:Y:S01]  /*a810*/  FMUL.FTZ R15, R32, UR4 ;  /* 0x00000004200f7c20 */ /* 0x000fe20008410000 */
[----:B0-----:R-:W-:Y:S01]  /*a820*/  FMUL.FTZ R12, R29, UR4 ;  /* 0x000000041d0c7c20 */ /* 0x001fe20008410000 */
[----:B------:R-:W-:Y:S01]  /*a830*/  FMUL.FTZ R32, R43, UR4 ;  /* 0x000000042b207c20 */ /* 0x000fe20008410000 */
[----:B------:R-:W0:Y:S01]  /*a840*/  MUFU.TANH R3, R3 ;  /* 0x0000000300037308 */ /* 0x000e220000002400 */
[----:B------:R-:W-:Y:S01]  /*a850*/  FMUL.FTZ R43, R54, UR4 ;  /* 0x00000004362b7c20 */ /* 0x000fe20008410000 */
[----:B------:R-:W-:-:S02]  /*a860*/  IMAD R54, R176, -0x60, R155 ;  /* 0xffffffa0b0367824 */ /* 0x000fc400078e029b */
        /* <DEDUP_REMOVED lines=43> */
[----:B------:R-:W1:Y:S01]  /*ab20*/  S2R R177, SR_CgaCtaId ;  /* 0x0000000000b17919 */ /* 0x000e620000008800 */
[----:B------:R-:W-:Y:S01]  /*ab30*/  LOP3.LUT R227, R227, 0x3000000, RZ, 0xfc, !PT ;  /* 0x03000000e3e37812 */ /* 0x000fe200078efcff */
        /* <DEDUP_REMOVED lines=30> */
[----:B------:R-:W1:Y:S01]  /*ad20*/  MUFU.TANH R47, R47 ;  /* 0x0000002f002f7308 */ /* 0x000e620000002400 */
[----:B--2---:R-:W-:-:S04]  /*ad30*/  IADD3 R54, -R72, 0x60, R54 ;  /* 0x0000006048367810 */ /* 0x004fc80007ffe136 */
[----:B------:R-:W-:-:S03]  /*ad40*/  ISETP.GT.AND P2, PT, R54, RZ, PT ;  /* 0x000000ff3600720c */ /* 0x000fc60003f44270 */
[----:B------:R-:W2:Y:S01]  /*ad50*/  MUFU.TANH R52, R52 ;  /* 0x0000003400347308 */ /* 0x000ea20000002400 */
[C---:B------:R-:W-:Y:S02]  /*ad60*/  ISETP.GT.AND P3, PT, R54.reuse, 0x1, PT ;  /* 0x000000013600780c */ /* 0x040fe40003f64270 */
[----:B------:R-:W-:Y:S02]  /*ad70*/  ISETP.GT.AND P4, PT, R54, 0x8, PT ;  /* 0x000000083600780c */ /* 0x000fe40003f84270 */
[----:B0-----:R-:W-:Y:S02]  /*ad80*/  FSEL R3, R3, -INF , P2 ;  /* 0xff80000003037808 */ /* 0x001fe40001000000 */
[----:B---3--:R-:W-:Y:S01]  /*ad90*/  FSEL R4, R4, -INF , P3 ;  /* 0xff80000004047808 */ /* 0x008fe20001800000 */
[----:B------:R-:W0:Y:S01]  /*ada0*/  MUFU.TANH R48, R48 ;  /* 0x0000003000307308 */ /* 0x000e220000002400 */
[----:B------:R-:W-:Y:S02]  /*adb0*/  ISETP.GT.AND P5, PT, R54, 0x9, PT ;  /* 0x000000093600780c */ /* 0x000fe40003fa4270 */
[----:B----4-:R-:W-:-:S02]  /*adc0*/  FSEL R56, R8, -INF , P4 ;  /* 0xff80000008387808 */ /* 0x010fc40002000000 */
[----:B------:R-:W-:Y:S02]  /*add0*/  FMNMX.FTZ R57, R3, R4, !PT ;  /* 0x0000000403397209 */ /* 0x000fe40007810000 */
[----:B------:R-:W-:Y:S01]  /*ade0*/  ISETP.GT.AND P1, PT, R54, 0x10, PT ;  /* 0x000000103600780c */ /* 0x000fe20003f24270 */
[----:B------:R-:W3:Y:S01]  /*adf0*/  MUFU.TANH R53, R53 ;  /* 0x0000003500357308 */ /* 0x000ee20000002400 */
[----:B-----5:R-:W-:Y:S02]  /*ae00*/  FSEL R12, R12, -INF , P5 ;  /* 0xff8000000c0c7808 */ /* 0x020fe40002800000 */
[----:B------:R-:W-:Y:S02]  /*ae10*/  FMNMX.FTZ R59, R56, R57, !PT ;  /* 0x00000039383b7209 */ /* 0x000fe40007810000 */
[----:B-1----:R-:W-:Y:S02]  /*ae20*/  FSEL R5, R5, -INF , P2 ;  /* 0xff80000005057808 */ /* 0x002fe40001000000 */
[----:B------:R-:W-:Y:S01]  /*ae30*/  ISETP.GT.AND P2, PT, R54, 0x11, PT ;  /* 0x000000113600780c */ /* 0x000fe20003f44270 */
[----:B------:R-:W1:Y:S01]  /*ae40*/  MUFU.TANH R51, R51 ;  /* 0x0000003300337308 */ /* 0x000e620000002400 */
[----:B------:R-:W-:-:S02]  /*ae50*/  FSEL R57, R15, -INF , P1 ;  /* 0xff8000000f397808 */ /* 0x000fc40000800000 */
[----:B------:R-:W-:Y:S02]  /*ae60*/  FMNMX.FTZ R58, R12, R59, !PT ;  /* 0x0000003b0c3a7209 */ /* 0x000fe40007810000 */
[----:B------:R-:W-:Y:S02]  /*ae70*/  FSEL R15, R7, -INF , P3 ;  /* 0xff800000070f7808 */ /* 0x000fe40001800000 */
[----:B------:R-:W-:Y:S01]  /*ae80*/  ISETP.GT.AND P3, PT, R54, 0x18, PT ;  /* 0x000000183600780c */ /* 0x000fe20003f64270 */
[----:B------:R-:W4:Y:S01]  /*ae90*/  MUFU.TANH R55, R55 ;  /* 0x0000003700377308 */ /* 0x000f220000002400 */
        /* <DEDUP_REMOVED lines=50> */
[----:B------:R-:W-:Y:S02]  /*b1c0*/  FSEL R59, R46, -INF , P4 ;  /* 0xff8000002e3b7808 */ /* 0x000fe40002000000 */
[----:B------:R-:W-:Y:S02]  /*b1d0*/  ISETP.GT.AND P5, PT, R54, 0x48, PT ;  /* 0x000000483600780c */ /* 0x000fe40003fa4270 */
        /* <DEDUP_REMOVED lines=11> */
[----:B--2---:R-:W-:Y:S02]  /*b290*/  FSEL R52, R52, -INF , P2 ;  /* 0xff80000034347808 */ /* 0x004fe40001000000 */
[----:B------:R-:W-:Y:S02]  /*b2a0*/  FMNMX.FTZ R7, R61, R46, !PT ;  /* 0x0000002e3d077209 */ /* 0x000fe40007810000 */
[----:B0-----:R-:W-:-:S02]  /*b2b0*/  FSEL R48, R48, -INF , P4 ;  /* 0xff80000030307808 */ /* 0x001fc40002000000 */
[----:B------:R-:W-:Y:S02]  /*b2c0*/  ISETP.GT.AND P4, PT, R54, 0x58, PT ;  /* 0x000000583600780c */ /* 0x000fe40003f84270 */
[----:B---3--:R-:W-:Y:S02]  /*b2d0*/  FSEL R53, R53, -INF , P3 ;  /* 0xff80000035357808 */ /* 0x008fe40001800000 */
[----:B------:R-:W-:Y:S02]  /*b2e0*/  FMNMX.FTZ R46, R52, R7, !PT ;  /* 0x00000007342e7209 */ /* 0x000fe40007810000 */
[----:B-1----:R-:W-:Y:S02]  /*b2f0*/  FSEL R51, R51, -INF , P5 ;  /* 0xff80000033337808 */ /* 0x002fe40002800000 */
[----:B------:R-:W-:Y:S02]  /*b300*/  ISETP.GT.AND P5, PT, R54, 0x59, PT ;  /* 0x000000593600780c */ /* 0x000fe40003fa4270 */
[----:B----4-:R-:W-:-:S02]  /*b310*/  FSEL R55, R55, -INF , P4 ;  /* 0xff80000037377808 */ /* 0x010fc40002000000 */
[----:B------:R-:W-:Y:S02]  /*b320*/  FMNMX.FTZ R46, R53, R46, !PT ;  /* 0x0000002e352e7209 */ /* 0x000fe40007810000 */
[----:B-----5:R-:W-:Y:S02]  /*b330*/  FSEL R54, R8, -INF , P5 ;  /* 0xff80000008367808 */ /* 0x020fe40002800000 */
[----:B------:R-:W-:Y:S01]  /*b340*/  FMNMX.FTZ R7, R55, R46, !PT ;  /* 0x0000002e37077209 */ /* 0x000fe20007810000 */
[----:B------:R-:W-:Y:S01]  /*b350*/  FMUL.FTZ R46, R63, UR4 ;  /* 0x000000043f2e7c20 */ /* 0x000fe20008410000 */
[----:B------:R-:W-:Y:S01]  /*b360*/  FMNMX.FTZ R50, R5, R15, !PT ;  /* 0x0000000f05327209 */ /* 0x000fe20007810000 */
[----:B------:R-:W-:Y:S01]  /*b370*/  FMUL.FTZ R63, R66, UR4 ;  /* 0x00000004423f7c20 */ /* 0x000fe20008410000 */
[----:B------:R-:W-:Y:S01]  /*b380*/  FMNMX.FTZ R45, R54, R7, !PT ;  /* 0x00000007362d7209 */ /* 0x000fe20007810000 */
[----:B------:R-:W-:Y:S02]  /*b390*/  IMAD.U32 R7, RZ, RZ, UR5 ;  /* 0x00000005ff077e24 */ /* 0x000fe4000f8e00ff */
[----:B------:R-:W-:Y:S01]  /*b3a0*/  FMUL.FTZ R66, R71, UR4 ;  /* 0x0000000447427c20 */ /* 0x000fe20008410000 */
[----:B------:R-:W0:Y:S01]  /*b3b0*/  MUFU.TANH R46, R46 ;  /* 0x0000002e002e7308 */ /* 0x000e220000002400 */
[----:B------:R-:W1:Y:S07]  /*b3c0*/  SHFL.BFLY PT, R8, R45, 0x2, 0x1f ;  /* 0x0c401f002d087f89 */ /* 0x000e6e00000e0000 */
[----:B------:R-:W2:Y:S08]  /*b3d0*/  MUFU.TANH R63, R63 ;  /* 0x0000003f003f7308 */ /* 0x000eb00000002400 */
[----:B------:R-:W3:Y:S01]  /*b3e0*/  MUFU.TANH R66, R66 ;  /* 0x0000004200427308 */ /* 0x000ee20000002400 */
[----:B-1----:R-:W-:-:S02]  /*b3f0*/  FMNMX.FTZ R49, R45, R8, !PT ;  /* 0x000000082d317209 */ /* 0x002fc40007810000 */
[----:B------:R-:W-:-:S03]  /*b400*/  FMNMX.FTZ R45, R13, R50, !PT ;  /* 0x000000320d2d7209 */ /* 0x000fc60007810000 */
[----:B------:R-:W1:Y:S01]  /*b410*/  SHFL.BFLY PT, R8, R49, 0x1, 0x1f ;  /* 0x0c201f0031087f89 */ /* 0x000e6200000e0000 */
[----:B------:R-:W-:Y:S02]  /*b420*/  FMNMX.FTZ R50, R14, R45, !PT ;  /* 0x0000002d0e327209 */ /* 0x000fe40007810000 */
[----:B-1----:R-:W-:-:S04]  /*b430*/  FMNMX.FTZ R8, R49, R8, !PT ;  /* 0x0000000831087209 */ /* 0x002fc80007810000 */
[C---:B------:R-:W-:Y:S01]  /*b440*/  FSETP.NEU.FTZ.AND P6, PT, R8.reuse, -INF , PT ;  /* 0xff8000000800780b */ /* 0x040fe20003fdd000 */
[----:B------:R-:W-:-:S05]  /*b450*/  FMUL.FTZ R62, R8, R7 ;  /* 0x00000007083e7220 */ /* 0x000fca0000410000 */
[----:B------:R-:W-:-:S05]  /*b460*/  FSEL R62, R62, RZ, P6 ;  /* 0x000000ff3e3e7208 */ /* 0x000fca0003000000 */
[-CC-:B------:R-:W-:Y:S01]  /*b470*/  FFMA.FTZ R152, R3, R7.reuse, -R62.reuse ;  /* 0x0000000703987223 */ /* 0x180fe2000001083e */
[----:B------:R-:W-:Y:S01]  /*b480*/  FMNMX.FTZ R3, R21, R50, !PT ;  /* 0x0000003215037209 */ /* 0x000fe20007810000 */
[-CC-:B------:R-:W-:Y:S01]  /*b490*/  FFMA.FTZ R45, R4, R7.reuse, -R62.reuse ;  /* 0x00000007042d7223 */ /* 0x180fe2000001083e */
[-CC-:B------:R-:W-:Y:S01]  /*b4a0*/  FFMA.FTZ R49, R12, R7.reuse, -R62.reuse ;  /* 0x000000070c317223 */ /* 0x180fe2000001083e */
[----:B0-----:R-:W-:Y:S01]  /*b4b0*/  FSEL R12, R46, -INF , P1 ;  /* 0xff8000002e0c7808 */ /* 0x001fe20000800000 */
[--C-:B------:R-:W-:Y:S01]  /*b4c0*/  FFMA.FTZ R154, R56, R7, -R62.reuse ;  /* 0x00000007389a7223 */ /* 0x100fe2000001083e */
[----:B------:R-:W-:Y:S01]  /*b4d0*/  FMNMX.FTZ R4, R24, R3, !PT ;  /* 0x0000000318047209 */ /* 0x000fe20007810000 */
[-CC-:B------:R-:W-:Y:S01]  /*b4e0*/  FFMA.FTZ R156, R57, R7.reuse, -R62.reuse ;  /* 0x00000007399c7223 */ /* 0x180fe2000001083e */
[----:B--2---:R-:W-:Y:S01]  /*b4f0*/  FSEL R56, R63, -INF , P2 ;  /* 0xff8000003f387808 */ /* 0x004fe20001000000 */
[-CC-:B------:R-:W-:Y:S01]  /*b500*/  FFMA.FTZ R50, R20, R7.reuse, -R62.reuse ;  /* 0x0000000714327223 */ /* 0x180fe2000001083e */
[----:B------:R-:W-:Y:S01]  /*b510*/  FMNMX.FTZ R3, R27, R4, !PT ;  /* 0x000000041b037209 */ /* 0x000fe20007810000 */
[-CC-:B------:R-:W-:Y:S01]  /*b520*/  FFMA.FTZ R172, R52, R7.reuse, -R62.reuse ;  /* 0x0000000734ac7223 */ /* 0x180fe2000001083e */
[----:B------:R-:W-:Y:S01]  /*b530*/  FSEL R63, R65, -INF , P3 ;  /* 0xff800000413f7808 */ /* 0x000fe20001800000 */
[--C-:B------:R-:W-:Y:S01]  /*b540*/  FFMA.FTZ R162, R33, R7, -R62.reuse ;  /* 0x0000000721a27223 */ /* 0x100fe2000001083e */
[----:B------:R-:W-:Y:S01]  /*b550*/  FMNMX.FTZ R4, R28, R3, !PT ;  /* 0x000000031c047209 */ /* 0x000fe20007810000 */
[-CC-:B------:R-:W-:Y:S01]  /*b560*/  FFMA.FTZ R33, R34, R7.reuse, -R62.reuse ;  /* 0x0000000722217223 */ /* 0x180fe2000001083e */
[----:B------:R-:W-:Y:S01]  /*b570*/  FSEL R57, R64, -INF , P4 ;  /* 0xff80000040397808 */ /* 0x000fe20002000000 */
[-CC-:B------:R-:W-:Y:S01]  /*b580*/  FFMA.FTZ R34, R38, R7.reuse, -R62.reuse ;  /* 0x0000000726227223 */ /* 0x180fe2000001083e */
[----:B------:R-:W-:Y:S01]  /*b590*/  FMNMX.FTZ R3, R31, R4, !PT ;  /* 0x000000041f037209 */ /* 0x000fe20007810000 */
[----:B------:R-:W-:Y:S01]  /*b5a0*/  MUFU.EX2 R152, R152 ;  /* 0x0000009800987308 */ /* 0x000fe20000000800 */
[----:B---3--:R-:W-:Y:S01]  /*b5b0*/  FSEL R64, R66, -INF , P5 ;  /* 0xff80000042407808 */ /* 0x008fe20002800000 */
[--C-:B------:R-:W-:Y:S01]  /*b5c0*/  FFMA.FTZ R166, R41, R7, -R62.reuse ;  /* 0x0000000729a67223 */ /* 0x100fe2000001083e */
[----:B------:R-:W-:Y:S01]  /*b5d0*/  FMNMX.FTZ R4, R32, R3, !PT ;  /* 0x0000000320047209 */ /* 0x000fe20007810000 */
[-CC-:B------:R-:W-:Y:S01]  /*b5e0*/  FFMA.FTZ R164, R37, R7.reuse, -R62.reuse ;  /* 0x0000000725a47223 */ /* 0x180fe2000001083e */
[-CC-:B------:R-:W-:Y:S01]  /*b5f0*/  FFMA.FTZ R37, R42, R7.reuse, -R62.reuse ;  /* 0x000000072a257223 */ /* 0x180fe2000001083e */
[-CC-:B------:R-:W-:Y:S01]  /*b600*/  FFMA.FTZ R158, R25, R7.reuse, -R62.reuse ;  /* 0x00000007199e7223 */ /* 0x180fe2000001083e */
[----:B------:R-:W-:Y:S01]  /*b610*/  FMNMX.FTZ R3, R35, R4, !PT ;  /* 0x0000000423037209 */ /* 0x000fe20007810000 */
[----:B------:R-:W0:Y:S01]  /*b620*/  MUFU.EX2 R45, R45 ;  /* 0x0000002d002d7308 */ /* 0x000e220000000800 */
[-CC-:B------:R-:W-:Y:S01]  /*b630*/  FFMA.FTZ R26, R26, R7.reuse, -R62.reuse ;  /* 0x000000071a1a7223 */ /* 0x180fe2000001083e */
[--C-:B------:R-:W-:Y:S01]  /*b640*/  FFMA.FTZ R160, R29, R7, -R62.reuse ;  /* 0x000000071da07223 */ /* 0x100fe2000001083e */
[----:B------:R-:W-:Y:S01]  /*b650*/  FMNMX.FTZ R4, R36, R3, !PT ;  /* 0x0000000324047209 */ /* 0x000fe20007810000 */
[-CC-:B------:R-:W-:Y:S01]  /*b660*/  FFMA.FTZ R30, R30, R7.reuse, -R62.reuse ;  /* 0x000000071e1e7223 */ /* 0x180fe2000001083e */
[-CC-:B------:R-:W-:Y:S01]  /*b670*/  FFMA.FTZ R168, R58, R7.reuse, -R62.reuse ;  /* 0x000000073aa87223 */ /* 0x180fe2000001083e */
[-CC-:B------:R-:W-:Y:S01]  /*b680*/  FFMA.FTZ R29, R59, R7.reuse, -R62.reuse ;  /* 0x000000073b1d7223 */ /* 0x180fe2000001083e */
[----:B------:R-:W-:Y:S01]  /*b690*/  FMNMX.FTZ R3, R39, R4, !PT ;  /* 0x0000000427037209 */ /* 0x000fe20007810000 */
[----:B------:R-:W1:Y:S01]  /*b6a0*/  MUFU.EX2 R154, R154 ;  /* 0x0000009a009a7308 */ /* 0x000e620000000800 */
[-CC-:B------:R-:W-:Y:S01]  /*b6b0*/  FFMA.FTZ R170, R60, R7.reuse, -R62.reuse ;  /* 0x000000073caa7223 */ /* 0x180fe2000001083e */
[--C-:B------:R-:W-:Y:S01]  /*b6c0*/  FFMA.FTZ R25, R53, R7, -R62.reuse ;  /* 0x0000000735197223 */ /* 0x100fe2000001083e */
[----:B------:R-:W-:Y:S01]  /*b6d0*/  FMNMX.FTZ R4, R40, R3, !PT ;  /* 0x0000000328047209 */ /* 0x000fe20007810000 */
[----:B------:R-:W-:-:S03]  /*b6e0*/  FFMA.FTZ R174, R55, R7, -R62 ;  /* 0x0000000737ae7223 */ /* 0x000fc6000001083e */
[----:B------:R-:W-:Y:S01]  /*b6f0*/  FMNMX.FTZ R3, R43, R4, !PT ;  /* 0x000000042b037209 */ /* 0x000fe20007810000 */
[----:B------:R-:W2:Y:S03]  /*b700*/  MUFU.EX2 R49, R49 ;  /* 0x0000003100317308 */ /* 0x000ea60000000800 */
        /* <DEDUP_REMOVED lines=12> */
[----:B------:R-:W-:-:S05]  /*b7d0*/  FMNMX.FTZ R3, R64, R3, !PT ;  /* 0x0000000340037209 */ /* 0x000fca0007810000 */
[----:B------:R-:W4:Y:S01]  /*b7e0*/  SHFL.BFLY PT, R4, R3, 0x2, 0x1f ;  /* 0x0c401f0003047f89 */ /* 0x000f2200000e0000 */
[----:B------:R-:W-:Y:S01]  /*b7f0*/  MUFU.EX2 R160, R160 ;  /* 0x000000a000a07308 */ /* 0x000fe20000000800 */
[----:B---3--:R-:W-:-:S07]  /*b800*/  FFMA.FTZ R26, R61, R7, -R62 ;  /* 0x000000073d1a7223 */ /* 0x008fce000001083e */
[----:B------:R-:W-:Y:S08]  /*b810*/  MUFU.EX2 R30, R30 ;  /* 0x0000001e001e7308 */ /* 0x000ff00000000800 */
[----:B------:R-:W-:Y:S01]  /*b820*/  MUFU.EX2 R162, R162 ;  /* 0x000000a200a27308 */ /* 0x000fe20000000800 */
[----:B----4-:R-:W-:-:S07]  /*b830*/  FMNMX.FTZ R4, R3, R4, !PT ;  /* 0x0000000403047209 */ /* 0x010fce0007810000 */
[----:B------:R-:W-:Y:S01]  /*b840*/  MUFU.EX2 R33, R33 ;  /* 0x0000002100217308 */ /* 0x000fe20000000800 */
[----:B------:R-:W3:Y:S07]  /*b850*/  SHFL.BFLY PT, R3, R4, 0x1, 0x1f ;  /* 0x0c201f0004037f89 */ /* 0x000eee00000e0000 */
[----:B------:R-:W-:Y:S08]  /*b860*/  MUFU.EX2 R164, R164 ;  /* 0x000000a400a47308 */ /* 0x000ff00000000800 */
[----:B------:R-:W-:Y:S08]  /*b870*/  MUFU.EX2 R34, R34 ;  /* 0x0000002200227308 */ /* 0x000ff00000000800 */
[----:B------:R-:W-:Y:S01]  /*b880*/  MUFU.EX2 R166, R166 ;  /* 0x000000a600a67308 */ /* 0x000fe20000000800 */
[----:B---3--:R-:W-:Y:S01]  /*b890*/  FMNMX.FTZ R20, R4, R3, !PT ;  /* 0x0000000304147209 */ /* 0x008fe20007810000 */
[----:B------:R-:W-:Y:S01]  /*b8a0*/  FFMA.FTZ R3, R54, R7, -R62 ;  /* 0x0000000736037223 */ /* 0x000fe2000001083e */
[----:B------:R-:W-:-:S02]  /*b8b0*/  IADD3 R4, R0, 0x32440, RZ ;  /* 0x0003244000047810 */ /* 0x000fc40007ffe0ff */
        /* <DEDUP_REMOVED lines=9> */
[----:B------:R-:W-:Y:S01]  /*b950*/  PRMT R5, R177, 0x654, R4 ;  /* 0x00000654b1057816 */ /* 0x000fe20000000004 */
[-CC-:B------:R-:W-:Y:S01]  /*b960*/  FFMA.FTZ R157, R21, R7.reuse, -R52.reuse ;  /* 0x00000007159d7223 */ /* 0x180fe20000010834 */
[-CC-:B------:R-:W-:Y:S01]  /*b970*/  FFMA.FTZ R42, R24, R7.reuse, -R52.reuse ;  /* 0x00000007182a7223 */ /* 0x180fe20000010834 */
[----:B------:R-:W-:Y:S01]  /*b980*/  MUFU.EX2 R153, R153 ;  /* 0x0000009900997308 */ /* 0x000fe20000000800 */
[----:B------:R3:W-:Y:S01]  /*b990*/  SYNCS.ARRIVE.TRANS64.RED.A1T0 RZ, [R5+URZ], RZ ;  /* 0x000000ff05ff79a7 */ /* 0x0007e2000810043f */
[-CC-:B------:R-:W-:Y:S01]  /*b9a0*/  FFMA.FTZ R159, R27, R7.reuse, -R52.reuse ;  /* 0x000000071b9f7223 */ /* 0x180fe20000010834 */
[-CC-:B------:R-:W-:Y:S01]  /*b9b0*/  FFMA.FTZ R27, R36, R7.reuse, -R52.reuse ;  /* 0x00000007241b7223 */ /* 0x180fe20000010834 */
[-CC-:B------:R-:W-:Y:S01]  /*b9c0*/  FFMA.FTZ R21, R28, R7.reuse, -R52.reuse ;  /* 0x000000071c157223 */ /* 0x180fe20000010834 */
[-CC-:B------:R-:W-:Y:S01]  /*b9d0*/  FFMA.FTZ R28, R40, R7.reuse, -R52.reuse ;  /* 0x00000007281c7223 */ /* 0x180fe20000010834 */
[-CC-:B------:R-:W-:Y:S01]  /*b9e0*/  FFMA.FTZ R161, R31, R7.reuse, -R52.reuse ;  /* 0x000000071fa17223 */ /* 0x180fe20000010834 */
[----:B------:R-:W-:Y:S01]  /*b9f0*/  FFMA.FTZ R24, R32, R7, -R52 ;  /* 0x0000000720187223 */ /* 0x000fe20000010834 */
[----:B------:R-:W4:Y:S01]  /*ba00*/  MUFU.EX2 R38, R38 ;  /* 0x0000002600267308 */ /* 0x000f220000000800 */
[----:B---3--:R-:W-:-:S02]  /*ba10*/  IMAD.MOV.U32 R5, RZ, RZ, 0x40000040 ;  /* 0x40000040ff057424 */ /* 0x008fc400078e00ff */
[-CC-:B------:R-:W-:Y:S01]  /*ba20*/  FFMA.FTZ R163, R35, R7.reuse, -R52.reuse ;  /* 0x0000000723a37223 */ /* 0x180fe20000010834 */
[----:B------:R-:W-:Y:S02]  /*ba30*/  IMAD R4, R202, 0xc00, R227 ;  /* 0x00000c00ca047824 */ /* 0x000fe400078e02e3 */
[-CC-:B------:R-:W-:Y:S01]  /*ba40*/  FFMA.FTZ R31, R12, R7.reuse, -R52.reuse ;  /* 0x000000070c1f7223 */ /* 0x180fe20000010834 */
[----:B------:R-:W-:Y:S01]  /*ba50*/  FFMA.FTZ R165, R39, R7, -R52 ;  /* 0x0000000727a57223 */ /* 0x000fe20000010834 */
[----:B------:R-:W-:Y:S01]  /*ba60*/  R2UR UR7, R5 ;  /* 0x00000000050772ca */ /* 0x000fe200000e0000 */
[----:B0-----:R-:W-:Y:S01]  /*ba70*/  FADD.FTZ R5, R152, R45 ;  /* 0x0000002d98057221 */ /* 0x001fe20000010000 */
[----:B------:R-:W0:Y:S01]  /*ba80*/  MUFU.EX2 R155, R155 ;  /* 0x0000009b009b7308 */ /* 0x000e220000000800 */
[C---:B------:R-:W-:Y:S01]  /*ba90*/  VIADD R14, R4.reuse, 0x80 ;  /* 0x00000080040e7836 */ /* 0x040fe20000000000 */
[----:B------:R-:W-:Y:S01]  /*baa0*/  R2UR UR6, R4 ;  /* 0x00000000040672ca */ /* 0x000fe200000e0000 */
[----:B-1----:R-:W-:Y:S01]  /*bab0*/  FADD.FTZ R40, R154, R5 ;  /* 0x000000059a287221 */ /* 0x002fe20000010000 */
[----:B------:R-:W-:-:S02]  /*bac0*/  VIADD R12, R4, 0x100 ;  /* 0x00000100040c7836 */ /* 0x000fc40000000000 */
[----:B------:R-:W-:Y:S01]  /*bad0*/  FFMA.FTZ R167, R43, R7, -R52 ;  /* 0x000000072ba77223 */ /* 0x000fe20000010834 */
[----:B------:R-:W-:Y:S02]  /*bae0*/  IMAD.MOV.U32 R13, RZ, RZ, 0x40000040 ;  /* 0x40000040ff0d7424 */ /* 0x000fe400078e00ff */
[----:B--2---:R-:W-:Y:S01]  /*baf0*/  FADD.FTZ R5, R49, R40 ;  /* 0x0000002831057221 */ /* 0x004fe20000010000 */
[----:B------:R-:W1:Y:S01]  /*bb00*/  MUFU.EX2 R41, R41 ;  /* 0x0000002900297308 */ /* 0x000e620000000800 */
[----:B----4-:R-:W-:Y:S01]  /*bb10*/  FADD.FTZ R36, R153, R38 ;  /* 0x0000002699247221 */ /* 0x010fe20000010000 */
[----:B------:R-:W-:Y:S01]  /*bb20*/  R2UR UR10, R14 ;  /* 0x000000000e0a72ca */ /* 0x000fe200000e0000 */
[----:B------:R-:W-:Y:S01]  /*bb30*/  FADD.FTZ R5, R156, R5 ;  /* 0x000000059c057221 */ /* 0x000fe20000010000 */
[----:B------:R-:W-:Y:S01]  /*bb40*/  R2UR UR14, R12 ;  /* 0x000000000c0e72ca */ /* 0x000fe200000e0000 */
[----:B------:R-:W-:Y:S01]  /*bb50*/  VIADD R14, R4, 0x180 ;  /* 0x00000180040e7836 */ /* 0x000fe20000000000 */
[----:B------:R-:W-:Y:S01]  /*bb60*/  R2UR UR15, R13 ;  /* 0x000000000d0f72ca */ /* 0x000fe200000e0000 */
[----:B------:R-:W-:Y:S01]  /*bb70*/  FADD.FTZ R5, R50, R5 ;  /* 0x0000000532057221 */ /* 0x000fe20000010000 */
[----:B------:R-:W2:Y:S01]  /*bb80*/  MUFU.EX2 R157, R157 ;  /* 0x0000009d009d7308 */ /* 0x000ea20000000800 */
[----:B0-----:R-:W-:Y:S01]  /*bb90*/  FADD.FTZ R36, R155, R36 ;  /* 0x000000249b247221 */ /* 0x001fe20000010000 */
[----:B------:R-:W-:-:S02]  /*bba0*/  VIADD R12, R4, 0x200 ;  /* 0x00000200040c7836 */ /* 0x000fc40000000000 */
[----:B------:R-:W-:Y:S01]  /*bbb0*/  FADD.FTZ R5, R158, R5 ;  /* 0x000000059e057221 */ /* 0x000fe20000010000 */
[----:B------:R-:W-:Y:S01]  /*bbc0*/  VIADD R4, R4, 0x280 ;  /* 0x0000028004047836 */ /* 0x000fe20000000000 */
[----:B------:R-:W-:Y:S01]  /*bbd0*/  R2UR UR23, R13 ;  /* 0x000000000d1772ca */ /* 0x000fe200000e0000 */
[-C--:B------:R-:W-:Y:S01]  /*bbe0*/  FFMA.FTZ R32, R44, R7.reuse, -R52 ;  /* 0x000000072c207223 */ /* 0x080fe20000010834 */
[----:B------:R-:W-:Y:S01]  /*bbf0*/  FADD.FTZ R5, R46, R5 ;  /* 0x000000052e057221 */ /* 0x000fe20000010000 */
[----:B------:R-:W0:Y:S01]  /*bc00*/  MUFU.EX2 R42, R42 ;  /* 0x0000002a002a7308 */ /* 0x000e220000000800 */
[----:B-1----:R-:W-:Y:S01]  /*bc10*/  FADD.FTZ R36, R41, R36 ;  /* 0x0000002429247221 */ /* 0x002fe20000010000 */
[----:B------:R2:W-:Y:S01]  /*bc20*/  BAR.SYNC.DEFER_BLOCKING R9, 0x100 ;  /* 0x000400090000751d */ /* 0x0005e20000010000 */
[----:B------:R-:W-:Y:S01]  /*bc30*/  R2UR UR26, R4 ;  /* 0x00000000041a72ca */ /* 0x000fe200000e0000 */
[-CC-:B------:R-:W-:Y:S01]  /*bc40*/  FFMA.FTZ R169, R47, R7.reuse, -R52.reuse ;  /* 0x000000072fa97223 */ /* 0x180fe20000010834 */
[----:B------:R-:W-:Y:S01]  /*bc50*/  R2UR UR22, R12 ;  /* 0x000000000c1672ca */ /* 0x000fe200000e0000 */
[-CC-:B------:R-:W-:Y:S01]  /*bc60*/  FFMA.FTZ R48, R48, R7.reuse, -R52.reuse ;  /* 0x0000000730307223 */ /* 0x180fe20000010834 */
[-C--:B------:R-:W-:Y:S01]  /*bc70*/  FFMA.FTZ R171, R51, R7.reuse, -R52 ;  /* 0x0000000733ab7223 */ /* 0x080fe20000010834 */
[----:B------:R-:W1:Y:S01]  /*bc80*/  MUFU.EX2 R159, R159 ;  /* 0x0000009f009f7308 */ /* 0x000e620000000800 */
[----:B------:R-:W-:Y:S01]  /*bc90*/  R2UR UR18, R14 ;  /* 0x000000000e1272ca */ /* 0x000fe200000e0000 */
[----:B--2---:R-:W-:Y:S01]  /*bca0*/  FADD.FTZ R9, R157, R36 ;  /* 0x000000249d097221 */ /* 0x004fe20000010000 */
[-CC-:B------:R-:W-:Y:S01]  /*bcb0*/  FFMA.FTZ R56, R56, R7.reuse, -R52.reuse ;  /* 0x0000000738387223 */ /* 0x180fe20000010834 */
[-CC-:B------:R-:W-:Y:S01]  /*bcc0*/  FFMA.FTZ R63, R63, R7.reuse, -R52.reuse ;  /* 0x000000073f3f7223 */ /* 0x180fe20000010834 */
[-CC-:B------:R-:W-:Y:S01]  /*bcd0*/  FFMA.FTZ R57, R57, R7.reuse, -R52.reuse ;  /* 0x0000000739397223 */ /* 0x180fe20000010834 */
[----:B------:R-:W-:Y:S01]  /*bce0*/  FFMA.FTZ R52, R64, R7, -R52 ;  /* 0x0000000740347223 */ /* 0x000fe20000010834 */
[----:B------:R-:W-:Y:S01]  /*bcf0*/  F2FP.F16.F32.PACK_AB R152, R45, R152 ;  /* 0x000000982d98723e */ /* 0x000fe200000000ff */
[----:B------:R-:W2:Y:S01]  /*bd00*/  MUFU.EX2 R21, R21 ;  /* 0x0000001500157308 */ /* 0x000ea20000000800 */
[----:B0-----:R-:W-:Y:S01]  /*bd10*/  FADD.FTZ R36, R42, R9 ;  /* 0x000000092a247221 */ /* 0x001fe20000010000 */
[----:B------:R-:W-:Y:S01]  /*bd20*/  FADD.FTZ R9, R160, R5 ;  /* 0x00000005a0097221 */ /* 0x000fe20000010000 */
[----:B------:R-:W-:Y:S01]  /*bd30*/  MOV R5, 0x40000040 ;  /* 0x4000004000057802 */ /* 0x000fe20000000f00 */
[----:B------:R-:W-:Y:S01]  /*bd40*/  IMAD.MOV.U32 R15, RZ, RZ, 0x40000040 ;  /* 0x40000040ff0f7424 */ /* 0x000fe200078e00ff */
[----:B------:R-:W-:Y:S01]  /*bd50*/  F2FP.F16.F32.PACK_AB R154, R49, R154 ;  /* 0x0000009a319a723e */ /* 0x000fe200000000ff */
[----:B------:R-:W-:Y:S01]  /*bd60*/  FADD.FTZ R9, R30, R9 ;  /* 0x000000091e097221 */ /* 0x000fe20000010000 */
[----:B------:R-:W-:Y:S01]  /*bd70*/  R2UR UR27, R5 ;  /* 0x00000000051b72ca */ /* 0x000fe200000e0000 */
[----:B------:R-:W0:Y:S01]  /*bd80*/  MUFU.EX2 R161, R161 ;  /* 0x000000a100a17308 */ /* 0x000e220000000800 */
[----:B-1----:R-:W-:Y:S01]  /*bd90*/  FADD.FTZ R36, R159, R36 ;  /* 0x000000249f247221 */ /* 0x002fe20000010000 */
[----:B------:R-:W-:Y:S01]  /*bda0*/  FADD.FTZ R12, R162, R9 ;  /* 0x00000009a20c7221 */ /* 0x000fe20000010000 */
[----:B------:R-:W-:-:S02]  /*bdb0*/  F2FP.F16.F32.PACK_AB R153, R38, R153 ;  /* 0x000000992699723e */ /* 0x000fc400000000ff */
[----:B------:R-:W-:Y:S01]  /*bdc0*/  F2FP.F16.F32.PACK_AB R155, R41, R155 ;  /* 0x0000009b299b723e */ /* 0x000fe200000000ff */
[----:B------:R-:W-:Y:S01]  /*bdd0*/  FADD.FTZ R5, R33, R12 ;  /* 0x0000000c21057221 */ /* 0x000fe20000010000 */
[----:B------:R-:W-:Y:S01]  /*bde0*/  F2FP.F16.F32.PACK_AB R156, R50, R156 ;  /* 0x0000009c329c723e */ /* 0x000fe200000000ff */
[----:B------:R-:W1:Y:S01]  /*bdf0*/  MUFU.EX2 R24, R24 ;  /* 0x0000001800187308 */ /* 0x000e620000000800 */
[----:B--2---:R-:W-:Y:S01]  /*be00*/  FADD.FTZ R36, R21, R36 ;  /* 0x0000002415247221 */ /* 0x004fe20000010000 */
[----:B------:R-:W-:Y:S01]  /*be10*/  FADD.FTZ R5, R164, R5 ;  /* 0x00000005a4057221 */ /* 0x000fe20000010000 */
[----:B------:R-:W-:Y:S02]  /*be20*/  F2FP.F16.F32.PACK_AB R157, R42, R157 ;  /* 0x0000009d2a9d723e */ /* 0x000fe400000000ff */
[----:B------:R-:W-:Y:S01]  /*be30*/  F2FP.F16.F32.PACK_AB R158, R46, R158 ;  /* 0x0000009e2e9e723e */ /* 0x000fe200000000ff */
[----:B------:R-:W-:Y:S01]  /*be40*/  FADD.FTZ R5, R34, R5 ;  /* 0x0000000522057221 */ /* 0x000fe20000010000 */
[----:B------:R-:W-:Y:S01]  /*be50*/  F2FP.F16.F32.PACK_AB R160, R30, R160 ;  /* 0x000000a01ea0723e */ /* 0x000fe200000000ff */
[----:B------:R-:W2:Y:S01]  /*be60*/  MUFU.EX2 R163, R163 ;  /* 0x000000a300a37308 */ /* 0x000ea20000000800 */
[----:B0-----:R-:W-:Y:S01]  /*be70*/  FADD.FTZ R13, R161, R36 ;  /* 0x00000024a10d7221 */ /* 0x001fe20000010000 */
[----:B------:R-:W-:-:S02]  /*be80*/  F2FP.F16.F32.PACK_AB R162, R33, R162 ;  /* 0x000000a221a2723e */ /* 0x000fc400000000ff */
[----:B------:R-:W-:Y:S02]  /*be90*/  F2FP.F16.F32.PACK_AB R164, R34, R164 ;  /* 0x000000a422a4723e */ /* 0x000fe400000000ff */
[----:B------:R-:W-:Y:S02]  /*bea0*/  R2UR UR11, R15 ;  /* 0x000000000f0b72ca */ /* 0x000fe400000e0000 */
[----:B------:R-:W0:Y:S01]  /*beb0*/  MUFU.EX2 R27, R27 ;  /* 0x0000001b001b7308 */ /* 0x000e220000000800 */
[C---:B-1----:R-:W-:Y:S01]  /*bec0*/  FADD.FTZ R4, R24.reuse, R13 ;  /* 0x0000000d18047221 */ /* 0x042fe20000010000 */
[----:B------:R-:W-:Y:S02]  /*bed0*/  F2FP.F16.F32.PACK_AB R161, R24, R161 ;  /* 0x000000a118a1723e */ /* 0x000fe400000000ff */
[----:B------:R-:W-:Y:S02]  /*bee0*/  F2FP.F16.F32.PACK_AB R159, R21, R159 ;  /* 0x0000009f159f723e */ /* 0x000fe400000000ff */
[----:B------:R-:W-:-:S02]  /*bef0*/  R2UR UR19, R15 ;  /* 0x000000000f1372ca */ /* 0x000fc400000e0000 */
[----:B------:R-:W1:Y:S01]  /*bf00*/  MUFU.EX2 R165, R165 ;  /* 0x000000a500a57308 */ /* 0x000e620000000800 */
[----:B--2---:R-:W-:-:S07]  /*bf10*/  FADD.FTZ R36, R163, R4 ;  /* 0x00000004a3247221 */ /* 0x004fce0000010000 */
[----:B------:R-:W2:Y:S01]  /*bf20*/  MUFU.EX2 R28, R28 ;  /* 0x0000001c001c7308 */ /* 0x000ea20000000800 */
[C---:B0-----:R-:W-:Y:S01]  /*bf30*/  FADD.FTZ R36, R27.reuse, R36 ;  /* 0x000000241b247221 */ /* 0x041fe20000010000 */
[----:B------:R-:W-:-:S06]  /*bf40*/  F2FP.F16.F32.PACK_AB R163, R27, R163 ;  /* 0x000000a31ba3723e */ /* 0x000fcc00000000ff */
[----:B------:R-:W0:Y:S01]  /*bf50*/  MUFU.EX2 R167, R167 ;  /* 0x000000a700a77308 */ /* 0x000e220000000800 */
[----:B-1----:R-:W-:Y:S01]  /*bf60*/  FADD.FTZ R9, R165, R36 ;  /* 0x00000024a5097221 */ /* 0x002fe20000010000 */
[----:B------:R-:W-:Y:S01]  /*bf70*/  FADD.FTZ R36, R166, R5 ;  /* 0x00000005a6247221 */ /* 0x000fe20000010000 */
[----:B------:R-:W-:-:S05]  /*bf80*/  F2FP.F16.F32.PACK_AB R166, R37, R166 ;  /* 0x000000a625a6723e */ /* 0x000fca00000000ff */
[----:B------:R-:W1:Y:S01]  /*bf90*/  MUFU.EX2 R32, R32 ;  /* 0x0000002000207308 */ /* 0x000e620000000800 */
[C---:B--2---:R-:W-:Y:S01]  /*bfa0*/  FADD.FTZ R12, R28.reuse, R9 ;  /* 0x000000091c0c7221 */ /* 0x044fe20000010000 */
[----:B------:R-:W-:Y:S01]  /*bfb0*/  FADD.FTZ R9, R37, R36 ;  /* 0x0000002425097221 */ /* 0x000fe20000010000 */
[----:B------:R-:W-:-:S03]  /*bfc0*/  F2FP.F16.F32.PACK_AB R165, R28, R165 ;  /* 0x000000a51ca5723e */ /* 0x000fc600000000ff */
[----:B------:R-:W-:Y:S02]  /*bfd0*/  FADD.FTZ R24, R168, R9 ;  /* 0x00000009a8187221 */ /* 0x000fe40000010000 */
        /* <DEDUP_REMOVED lines=36> */
[----:B--2---:R-:W-:-:S04]  /*c220*/  FADD.FTZ R5, R57, R24 ;  /* 0x0000001839057221 */ /* 0x004fc80000010000 */
[C---:B0-----:R-:W-:Y:S01]  /*c230*/  FADD.FTZ R12, R52.reuse, R5 ;  /* 0x00000005340c7221 */ /* 0x041fe20000010000 */
[----:B------:R-:W-:Y:S02]  /*c240*/  F2FP.F16.F32.PACK_AB R175, R52, R57 ;  /* 0x0000003934af723e */ /* 0x000fe400000000ff */
[----:B------:R-:W-:Y:S01]  /*c250*/  WARPGROUP.ARRIVE ;  /* 0x00000000000079c5 */ /* 0x000fe20000000000 */
[----:B-1----:R-:W-:-:S05]  /*c260*/  F2FP.F16.F32.PACK_AB R174, R3, R174 ;  /* 0x000000ae03ae723e */ /* 0x002fca00000000ff */
[----:B------:R-:W-:Y:S01]  /*c270*/  HGMMA.64x256x16.F32 R24, R152, gdesc[UR4].tnspB, RZ, !UPT, gsb0 ;  /* 0x43e0000498187df0 */ /* 0x000fe2000c0008ff */
[----:B------:R-:W-:Y:S02]  /*c280*/  FADD.FTZ R13, R3, R4 ;  /* 0x00000004030d7221 */ /* 0x000fe40000010000 */
        /* <DEDUP_REMOVED lines=21> */
[----:B------:R-:W-:Y:S05]  /*c3e0*/  @!P0 BRA `(.L_x_10563) ;  /* 0x0000000000048947 */ /* 0x000fea0003800000 */
[----:B------:R-:W-:Y:S01]  /*c3f0*/  BPT.TRAP 0x1 ;  /* 0x000000040000795c */ /* 0x000fe20000300000 */
.L_x_10563:
[----:B------:R-:W2:Y:S01]  /*c400*/  LDL R4, [R1+0x3c] ;  /* 0x00003c0001047983 */ /* 0x000ea20000100800 */
[----:B------:R-:W-:Y:S01]  /*c410*/  VIADD R3, R176, 0xfffffffe ;  /* 0xfffffffeb0037836 */ /* 0x000fe20000000000 */
[----:B------:R-:W-:Y:S01]  /*c420*/  ULDC UR38, c[0x0][0xad0] ;  /* 0x0002b40000267ab9 */ /* 0x000fe20000000800 */
[----:B------:R-:W-:-:S05]  /*c430*/  VIADD R0, R0, 0x32460 ;  /* 0x0003246000007836 */ /* 0x000fca0000000000 */
[----:B------:R-:W-:-:S04]  /*c440*/  PRMT R0, R177, 0x654, R0 ;  /* 0x00000654b1007816 */ /* 0x000fc80000000000 */
[----:B------:R0:W-:Y:S01]  /*c450*/  SYNCS.ARRIVE.TRANS64.RED.A1T0 RZ, [R0+URZ], RZ ;  /* 0x000000ff00ff79a7 */ /* 0x0001e2000810043f */
[----:B--2---:R-:W-:-:S13]  /*c460*/  ISETP.GE.AND P1, PT, R3, R4, PT ;  /* 0x000000040300720c */ /* 0x004fda0003f26270 */
[----:B0-----:R-:W-:Y:S05]  /*c470*/  @!P1 BRA `(.L_x_10564) ;  /* 0x0000002c00b09947 */ /* 0x001fea0003800000 */
[----:B------:R-:W-:Y:S02]  /*c480*/  IMAD.MOV.U32 R4, RZ, RZ, R20 ;  /* 0x000000ffff047224 */ /* 0x000fe400078e0014 */
[----:B------:R-:W-:-:S07]  /*c490*/  IMAD.MOV.U32 R5, RZ, RZ, R8 ;  /* 0x000000ffff057224 */ /* 0x000fce00078e0008 */
.L_x_10575:
[----:B------:R-:W2:Y:S01]  /*c4a0*/  LDL R6, [R1+0x3c] ;  /* 0x00003c0001067983 */ /* 0x000ea20000100800 */
[----:B------:R-:W-:Y:S01]  /*c4b0*/  VIADD R202, R202, 0x1 ;  /* 0x00000001caca7836 */ /* 0x000fe20000000000 */
[----:B------:R-:W-:Y:S05]  /*c4c0*/  YIELD ;  /* 0x0000000000007946 */ /* 0x000fea0003800000 */
[----:B0----5:R-:W-:Y:S01]  /*c4d0*/  IMAD.MOV.U32 R0, RZ, RZ, R3 ;  /* 0x000000ffff007224 */ /* 0x021fe200078e0003 */
[----:B------:R-:W-:Y:S01]  /*c4e0*/  ISETP.NE.AND P2, PT, R202, 0x2, PT ;  /* 0x00000002ca00780c */ /* 0x000fe20003f45270 */
[----:B------:R-:W-:-:S03]  /*c4f0*/  VIADD R3, R3, 0xffffffff ;  /* 0xffffffff03037836 */ /* 0x000fc60000000000 */
[----:B------:R-:W-:Y:S02]  /*c500*/  SEL R202, R202, RZ, P2 ;  /* 0x000000ffcaca7207 */ /* 0x000fe40001000000 */
[----:B--2---:R-:W-:Y:S02]  /*c510*/  ISETP.GT.AND P1, PT, R0, R6, PT ;  /* 0x000000060000720c */ /* 0x004fe40003f24270 */
[----:B------:R-:W-:-:S04]  /*c520*/  SEL R0, RZ, 0x1, P2 ;  /* 0x00000001ff007807 */ /* 0x000fc80001000000 */
[----:B------:R-:W-:Y:S01]  /*c530*/  LOP3.LUT R214, R214, R0, RZ, 0x3c, !PT ;  /* 0x00000000d6d67212 */ /* 0x000fe200078e3cff */
[----:B------:R-:W-:Y:S06]  /*c540*/  @!P0 BRA `(.L_x_10565) ;  /* 0x0000000000048947 */ /* 0x000fec0003800000 */
[----:B------:R-:W-:Y:S01]  /*c550*/  BPT.TRAP 0x1 ;  /* 0x000000040000795c */ /* 0x000fe20000300000 */
.L_x_10565:
[----:B------:R-:W-:Y:S01]  /*c560*/  IMAD R0, R202, 0x8, R19 ;  /* 0x00000008ca007824 */ /* 0x000fe200078e0213 */
[----:B------:R-:W-:-:S04]  /*c570*/  SHF.L.U32 R6, R214, 0x1f, RZ ;  /* 0x0000001fd6067819 */ /* 0x000fc800000006ff */
[----:B------:R0:W1:Y:S01]  /*c580*/  SYNCS.PHASECHK.TRANS64.TRYWAIT P2, [R0+URZ+0x32430], R6 ;  /* 0x03243006000075a7 */ /* 0x000062000804017f */
[----:B------:R-:W-:Y:S05]  /*c590*/  @!P0 BRA `(.L_x_10566) ;  /* 0x0000000000048947 */ /* 0x000fea0003800000 */
[----:B------:R-:W-:Y:S01]  /*c5a0*/  BPT.TRAP 0x1 ;  /* 0x000000040000795c */ /* 0x000fe20000300000 */
.L_x_10566:
[----:B------:R-:W2:Y:S01]  /*c5b0*/  LDL R7, [R1+0x4] ;  /* 0x0000040001077983 */ /* 0x000ea20000100800 */
[----:B------:R-:W-:Y:S01]  /*c5c0*/  MOV R21, 0x40000040 ;  /* 0x4000004000157802 */ /* 0x000fe20000000f00 */
[----:B--2---:R-:W-:Y:S01]  /*c5d0*/  IMAD R20, R202, 0x300, R7 ;  /* 0x00000300ca147824 */ /* 0x004fe200078e0207 */
[----:B-1----:R-:W-:Y:S06]  /*c5e0*/  @P2 BRA `(.L_x_10567) ;  /* 0x0000000000082947 */ /* 0x002fec0003800000 */
[----:B------:R-:W1:Y:S02]  /*c5f0*/  SYNCS.PHASECHK.TRANS64.TRYWAIT P2, [R0+URZ+0x32430], R6 ;  /* 0x03243006000075a7 */ /* 0x000e64000804017f */
[----:B-1----:R-:W-:Y:S05]  /*c600*/  @!P2 BRA `(.L_x_10568) ;  /* 0x0000011000fca947 */ /* 0x002fea0003800000 */
.L_x_10567:
[----:B------:R-:W-:Y:S05]  /*c610*/  WARPSYNC.ALL ;  /* 0x0000000000007948 */ /* 0x000fea0003800000 */
[C---:B------:R-:W-:Y:S01]  /*c620*/  R2UR UR18, R20.reuse ;  /* 0x00000000141272ca */ /* 0x040fe200000e0000 */
[----:B------:R-:W-:Y:S01]  /*c630*/  WARPGROUP.ARRIVE ;  /* 0x00000000000079c5 */ /* 0x000fe20000000000 */
        /* <DEDUP_REMOVED lines=12> */
[----:B------:R-:W-:-:S02]  /*c700*/  R2UR UR13, R221 ;  /* 0x00000000dd0d72ca */ /* 0x000fc400000e0000 */
[----:B------:R-:W-:Y:S02]  /*c710*/  R2UR UR10, R8 ;  /* 0x00000000080a72ca */ /* 0x000fe400000e0000 */
[----:B------:R-:W-:Y:S01]  /*c720*/  R2UR UR11, R9 ;  /* 0x00000000090b72ca */ /* 0x000fe200000e0000 */
[----:B------:R-:W-:Y:S01]  /*c730*/  HGMMA.64x96x16.F32 R152, gdesc[UR16], RZ, !UPT, gsb0 ;  /* 0x01600000109879f0 */ /* 0x000fe2000c0008ff */
[----:B------:R-:W-:Y:S02]  /*c740*/  R2UR UR8, R218 ;  /* 0x00000000da0872ca */ /* 0x000fe400000e0000 */
[----:B------:R-:W-:Y:S02]  /*c750*/  R2UR UR9, R219 ;  /* 0x00000000db0972ca */ /* 0x000fe400000e0000 */
[----:B------:R-:W-:Y:S02]  /*c760*/  R2UR UR6, R20 ;  /* 0x00000000140672ca */ /* 0x000fe400000e0000 */
        /* <DEDUP_REMOVED lines=15> */
.L_x_10569:
[----:B------:R2:W3:Y:S01]  /*c860*/  SYNCS.PHASECHK.TRANS64.TRYWAIT P2, [R0+URZ+0x32450], R6 ;  /* 0x03245006000075a7 */ /* 0x0004e2000804017f */
[----:B------:R-:W-:Y:S05]  /*c870*/  @!P0 BRA `(.L_x_10570) ;  /* 0x0000000000048947 */ /* 0x000fea0003800000 */
[----:B------:R-:W-:Y:S01]  /*c880*/  BPT.TRAP 0x1 ;  /* 0x000000040000795c */ /* 0x000fe20000300000 */
.L_x_10570:
[----:B---3--:R-:W-:Y:S05]  /*c890*/  @P2 BRA `(.L_x_10571) ;  /* 0x0000000000082947 */ /* 0x008fea0003800000 */
[----:B------:R-:W3:Y:S02]  /*c8a0*/  SYNCS.PHASECHK.TRANS64.TRYWAIT P2, [R0+URZ+0x32450], R6 ;  /* 0x03245006000075a7 */ /* 0x000ee4000804017f */
[----:B---3--:R-:W-:Y:S05]  /*c8b0*/  @!P2 BRA `(.L_x_10572) ;  /* 0x000001100064a947 */ /* 0x008fea0003800000 */
.L_x_10571:
[----:B------:R-:W0:Y:S04]  /*c8c0*/  LDL R8, [R1+0x38] ;  /* 0x0000380001087983 */ /* 0x000e280000100800 */
[----:B------:R-:W4:Y:S04]  /*c8d0*/  LDL.64 R20, [R1+0x48] ;  /* 0x0000480001147983 */ /* 0x000f280000100a00 */
[----:B------:R1:W-:Y:S04]  /*c8e0*/  STL.64 [R1+0x198], R2 ;  /* 0x0001980201007387 */ /* 0x0003e80000100a00 */
[----:B------:R-:W4:Y:S04]  /*c8f0*/  LDL.64 R14, [R1+0x40] ;  /* 0x00004000010e7983 */ /* 0x000f280000100a00 */
[----:B-1----:R-:W4:Y:S01]  /*c900*/  LDL.64 R2, [R1+0x50] ;  /* 0x0000500001027983 */ /* 0x002f220000100a00 */
[----:B------:R-:W-:Y:S05]  /*c910*/  WARPSYNC.ALL ;  /* 0x0000000000007948 */ /* 0x000fea0003800000 */
[----:B------:R-:W-:-:S05]  /*c920*/  IMAD.MOV.U32 R7, RZ, RZ, 0x40000040 ;  /* 0x40000040ff077424 */ /* 0x000fca00078e00ff */
[----:B------:R-:W-:Y:S01]  /*c930*/  R2UR UR7, R7 ;  /* 0x00000000070772ca */ /* 0x000fe200000e0000 */
[----:B------:R-:W-:Y:S01]  /*c940*/  WARPGROUP.ARRIVE ;  /* 0x00000000000079c5 */ /* 0x000fe20000000000 */
[----:B------:R-:W-:Y:S01]  /*c950*/  MOV R9, 0x40000040 ;  /* 0x4000004000097802 */ /* 0x000fe20000000f00 */
[----:B0-23--:R-:W-:-:S05]  /*c960*/  IMAD R6, R202, 0xc00, R8 ;  /* 0x00000c00ca067824 */ /* 0x00dfca00078e0208 */
[----:B------:R-:W-:Y:S02]  /*c970*/  R2UR UR6, R6 ;  /* 0x00000000060672ca */ /* 0x000fe400000e0000 */
[----:B----4-:R-:W-:Y:S02]  /*c980*/  R2UR UR4, R2 ;  /* 0x00000000020472ca */ /* 0x010fe400000e0000 */
[----:B------:R-:W-:Y:S02]  /*c990*/  R2UR UR5, R3 ;  /* 0x00000000030572ca */ /* 0x000fe400000e0000 */
[----:B------:R-:W2:Y:S11]  /*c9a0*/  LDL.64 R2, [R1+0x30] ;  /* 0x0000300001027983 */ /* 0x000eb60000100a00 */
[----:B------:R-:W-:Y:S01]  /*c9b0*/  HGMMA.64x96x16.F32 R152, gdesc[UR4], R152, gsb0 ;  /* 0x01600000049879f0 */ /* 0x000fe20008000898 */
[----:B------:R-:W-:-:S02]  /*c9c0*/  R2UR UR4, R20 ;  /* 0x00000000140472ca */ /* 0x000fc400000e0000 */
[----:B------:R-:W-:Y:S02]  /*c9d0*/  R2UR UR5, R21 ;  /* 0x00000000150572ca */ /* 0x000fe400000e0000 */
[----:B------:R-:W3:Y:S01]  /*c9e0*/  LDL.64 R20, [R1+0x28] ;  /* 0x0000280001147983 */ /* 0x000ee20000100a00 */
[----:B------:R-:W-:Y:S01]  /*c9f0*/  VIADD R8, R6, 0x2 ;  /* 0x0000000206087836 */ /* 0x000fe20000000000 */
[----:B------:R-:W-:-:S04]  /*ca00*/  R2UR UR7, R9 ;  /* 0x00000000090772ca */ /* 0x000fc800000e0000 */
[----:B------:R-:W-:Y:S01]  /*ca10*/  R2UR UR6, R8 ;  /* 0x00000000080672ca */ /* 0x000fe200000e0000 */
[----:B------:R-:W-:Y:S02]  /*ca20*/  VIADD R8, R6, 0x4 ;  /* 0x0000000406087836 */ /* 0x000fe40000000000 */
[----:B------:R-:W-:Y:S01]  /*ca30*/  IMAD.MOV.U32 R9, RZ, RZ, 0x40000040 ;  /* 0x40000040ff097424 */ /* 0x000fe200078e00ff */
[----:B------:R-:W-:Y:S02]  /*ca40*/  WARPGROUP.DEPBAR.LE gsb0, 0x0 ;  /* 0x00008000000079c5 */ /* 0x000fe40000010000 */
[----:B------:R-:W-:-:S07]  /*ca50*/  WARPGROUP.ARRIVE ;  /* 0x00000000000079c5 */ /* 0x000fce0000000000 */
[----:B------:R-:W-:Y:S01]  /*ca60*/  HGMMA.64x96x16.F32 R152, gdesc[UR4], R152, gsb0 ;  /* 0x01600000049879f0 */ /* 0x000fe20008000898 */
[----:B------:R-:W-:Y:S02]  /*ca70*/  R2UR UR4, R14 ;  /* 0x000000000e0472ca */ /* 0x000fe400000e0000 */
[----:B------:R-:W-:Y:S02]  /*ca80*/  R2UR UR5, R15 ;  /* 0x000000000f0572ca */ /* 0x000fe400000e0000 */
[----:B------:R-:W4:Y:S01]  /*ca90*/  LDL.64 R14, [R1+0x20] ;  /* 0x00002000010e7983 */ /* 0x000f220000100a00 */
[----:B------:R-:W-:Y:S02]  /*caa0*/  R2UR UR6, R8 ;  /* 0x00000000080672ca */ /* 0x000fe400000e0000 */
[----:B------:R-:W-:Y:S01]  /*cab0*/  R2UR UR7, R9 ;  /* 0x00000000090772ca */ /* 0x000fe200000e0000 */
[----:B------:R-:W-:Y:S02]  /*cac0*/  VIADD R8, R6, 0x6 ;  /* 0x0000000606087836 */ /* 0x000fe40000000000 */
[----:B------:R-:W-:Y:S01]  /*cad0*/  IMAD.MOV.U32 R9, RZ, RZ, 0x40000040 ;  /* 0x40000040ff097424 */ /* 0x000fe200078e00ff */
[----:B------:R-:W-:-:S02]  /*cae0*/  WARPGROUP.DEPBAR.LE gsb0, 0x0 ;  /* 0x00008000000079c5 */ /* 0x000fc40000010000 */
[----:B------:R-:W-:-:S07]  /*caf0*/  WARPGROUP.ARRIVE ;  /* 0x00000000000079c5 */ /* 0x000fce0000000000 */
[----:B------:R-:W-:Y:S01]  /*cb00*/  HGMMA.64x96x16.F32 R152, gdesc[UR4], R152, gsb0 ;  /* 0x01600000049879f0 */ /* 0x000fe20008000898 */
[----:B------:R-:W-:Y:S02]  /*cb10*/  R2UR UR6, R8 ;  /* 0x00000000080672ca */ /* 0x000fe400000e0000 */
[----:B------:R-:W-:Y:S02]  /*cb20*/  R2UR UR7, R9 ;  /* 0x00000000090772ca */ /* 0x000fe400000e0000 */
[----:B--2---:R-:W-:Y:S02]  /*cb30*/  R2UR UR4, R2 ;  /* 0x00000000020472ca */ /* 0x004fe400000e0000 */
[----:B------:R-:W-:Y:S02]  /*cb40*/  R2UR UR5, R3 ;  /* 0x00000000030572ca */ /* 0x000fe400000e0000 */
[----:B------:R-:W2:Y:S01]  /*cb50*/  LDL.64 R2, [R1+0x18] ;  /* 0x0000180001027983 */ /* 0x000ea20000100a00 */
[----:B------:R-:W-:-:S02]  /*cb60*/  WARPGROUP.DEPBAR.LE gsb0, 0x0 ;  /* 0x00008000000079c5 */ /* 0x000fc40000010000 */
[----:B------:R-:W-:-:S08]  /*cb70*/  WARPGROUP.ARRIVE ;  /* 0x00000000000079c5 */ /* 0x000fd00000000000 */
[----:B------:R-:W-:Y:S01]  /*cb80*/  HGMMA.64x96x16.F32 R152, gdesc[UR4], R152, gsb0 ;  /* 0x01600000049879f0 */ /* 0x000fe20008000898 */
[----:B------:R-:W-:Y:S01]  /*cb90*/  VIADD R8, R6, 0x300 ;  /* 0x0000030006087836 */ /* 0x000fe20000000000 */
[----:B---3--:R-:W-:Y:S01]  /*cba0*/  R2UR UR4, R20 ;  /* 0x00000000140472ca */ /* 0x008fe200000e0000 */
[----:B------:R-:W-:Y:S01]  /*cbb0*/  IMAD.MOV.U32 R9, RZ, RZ, 0x40000040 ;  /* 0x40000040ff097424 */ /* 0x000fe200078e00ff */
[----:B------:R-:W-:Y:S02]  /*cbc0*/  R2UR UR5, R21 ;  /* 0x00000000150572ca */ /* 0x000fe400000e0000 */
[----:B------:R-:W3:Y:S01]  /*cbd0*/  LDL.64 R20, [R1+0x10] ;  /* 0x0000100001147983 */ /* 0x000ee20000100a00 */
[----:B------:R-:W-:Y:S02]  /*cbe0*/  R2UR UR6, R8 ;  /* 0x00000000080672ca */ /* 0x000fe400000e0000 */
[----:B------:R-:W-:Y:S01]  /*cbf0*/  R2UR UR7, R9 ;  /* 0x00000000090772ca */ /* 0x000fe200000e0000 */
[----:B------:R-:W-:-:S02]  /*cc00*/  VIADD R8, R6, 0x302 ;  /* 0x0000030206087836 */ /* 0x000fc40000000000 */
[----:B------:R-:W-:Y:S01]  /*cc10*/  IMAD.MOV.U32 R9, RZ, RZ, 0x40000040 ;  /* 0x40000040ff097424 */ /* 0x000fe200078e00ff */
[----:B------:R-:W-:Y:S02]  /*cc20*/  WARPGROUP.DEPBAR.LE gsb0, 0x0 ;  /* 0x00008000000079c5 */ /* 0x000fe40000010000 */
[----:B------:R-:W-:-:S07]  /*cc30*/  WARPGROUP.ARRIVE ;  /* 0x00000000000079c5 */ /* 0x000fce0000000000 */
[----:B------:R-:W-:Y:S01]  /*cc40*/  HGMMA.64x96x16.F32 R152, gdesc[UR4], R152, gsb0 ;  /* 0x01600000049879f0 */ /* 0x000fe20008000898 */
[----:B----4-:R-:W-:Y:S02]  /*cc50*/  R2UR UR4, R14 ;  /* 0x000000000e0472ca */ /* 0x010fe400000e0000 */
[----:B------:R-:W-:Y:S02]  /*cc60*/  R2UR UR5, R15 ;  /* 0x000000000f0572ca */ /* 0x000fe400000e0000 */
[----:B------:R-:W4:Y:S01]  /*cc70*/  LDL.64 R14, [R1+0x8] ;  /* 0x00000800010e7983 */ /* 0x000f220000100a00 */
[----:B------:R-:W-:Y:S02]  /*cc80*/  R2UR UR6, R8 ;  /* 0x00000000080672ca */ /* 0x000fe400000e0000 */
[----:B------:R-:W-:Y:S01]  /*cc90*/  R2UR UR7, R9 ;  /* 0x00000000090772ca */ /* 0x000fe200000e0000 */
[----:B------:R-:W-:Y:S01]  /*cca0*/  IMAD.MOV.U32 R9, RZ, RZ, 0x40000040 ;  /* 0x40000040ff097424 */ /* 0x000fe200078e00ff */
[----:B------:R-:W-:Y:S01]  /*ccb0*/  IADD3 R8, R6, 0x304, RZ ;  /* 0x0000030406087810 */ /* 0x000fe20007ffe0ff */
[----:B------:R-:W-:-:S02]  /*ccc0*/  WARPGROUP.DEPBAR.LE gsb0, 0x0 ;  /* 0x00008000000079c5 */ /* 0x000fc40000010000 */
[----:B------:R-:W-:-:S08]  /*ccd0*/  WARPGROUP.ARRIVE ;  /* 0x00000000000079c5 */ /* 0x000fd00000000000 */
[----:B------:R-:W-:Y:S01]  /*cce0*/  HGMMA.64x96x16.F32 R152, gdesc[UR4], R152, gsb0 ;  /* 0x01600000049879f0 */ /* 0x000fe20008000898 */
[----:B------:R-:W-:Y:S02]  /*ccf0*/  R2UR UR6, R8 ;  /* 0x00000000080672ca */ /* 0x000fe400000e0000 */
[----:B------:R-:W-:Y:S02]  /*cd00*/  R2UR UR7, R9 ;  /* 0x00000000090772ca */ /* 0x000fe400000e0000 */
[----:B--2---:R-:W-:Y:S02]  /*cd10*/  R2UR UR4, R2 ;  /* 0x00000000020472ca */ /* 0x004fe400000e0000 */
[----:B------:R-:W-:Y:S01]  /*cd20*/  R2UR UR5, R3 ;  /* 0x00000000030572ca */ /* 0x000fe200000e0000 */
[----:B------:R-:W-:Y:S02]  /*cd30*/  WARPGROUP.DEPBAR.LE gsb0, 0x0 ;  /* 0x00008000000079c5 */ /* 0x000fe40000010000 */
[----:B------:R-:W-:Y:S01]  /*cd40*/  WARPGROUP.ARRIVE ;  /* 0x00000000000079c5 */ /* 0x000fe20000000000 */
[----:B------:R-:W-:Y:S01]  /*cd50*/  VIADD R8, R6, 0x306 ;  /* 0x0000030606087836 */ /* 0x000fe20000000000 */
[----:B------:R0:W5:Y:S08]  /*cd60*/  LDL.LU.64 R2, [R1+0x198] ;  /* 0x0001980001027983 */ /* 0x0001700000300a00 */
[----:B------:R-:W-:Y:S01]  /*cd70*/  HGMMA.64x96x16.F32 R152, gdesc[UR4], R152, gsb0 ;  /* 0x01600000049879f0 */ /* 0x000fe20008000898 */
[----:B------:R-:W-:Y:S01]  /*cd80*/  IMAD.MOV.U32 R9, RZ, RZ, 0x40000040 ;  /* 0x40000040ff097424 */ /* 0x000fe200078e00ff */
[----:B------:R-:W-:-:S02]  /*cd90*/  R2UR UR6, R8 ;  /* 0x00000000080672ca */ /* 0x000fc400000e0000 */
[----:B---3--:R-:W-:Y:S02]  /*cda0*/  R2UR UR4, R20 ;  /* 0x00000000140472ca */ /* 0x008fe400000e0000 */
[----:B------:R-:W-:Y:S02]  /*cdb0*/  R2UR UR7, R9 ;  /* 0x00000000090772ca */ /* 0x000fe400000e0000 */
        /* <DEDUP_REMOVED lines=8> */
[----:B----4-:R-:W-:Y:S02]  /*ce40*/  R2UR UR4, R14 ;  /* 0x000000000e0472ca */ /* 0x010fe400000e0000 */
        /* <DEDUP_REMOVED lines=8> */
[----:B------:R-:W-:Y:S02]  /*ced0*/  R2UR UR4, R228 ;  /* 0x00000000e40472ca */ /* 0x000fe400000e0000 */
[----:B------:R-:W-:Y:S01]  /*cee0*/  R2UR UR5, R229 ;  /* 0x00000000e50572ca */ /* 0x000fe200000e0000 */
[----:B------:R-:W-:Y:S01]  /*cef0*/  VIADD R8, R6, 0x604 ;  /* 0x0000060406087836 */ /* 0x000fe20000000000 */
[----:B------:R-:W-:Y:S01]  /*cf00*/  MOV R9, 0x40000040 ;  /* 0x4000004000097802 */ /* 0x000fe20000000f00 */
[----:B------:R-:W-:-:S02]  /*cf10*/  WARPGROUP.DEPBAR.LE gsb0, 0x0 ;  /* 0x00008000000079c5 */ /* 0x000fc40000010000 */
[----:B------:R-:W-:-:S08]  /*cf20*/  WARPGROUP.ARRIVE ;  /* 0x00000000000079c5 */ /* 0x000fd00000000000 */
[----:B------:R-:W-:Y:S01]  /*cf30*/  HGMMA.64x96x16.F32 R152, gdesc[UR4], R152, gsb0 ;  /* 0x01600000049879f0 */ /* 0x000fe20008000898 */
[----:B------:R-:W-:Y:S02]  /*cf40*/  R2UR UR6, R8 ;  /* 0x00000000080672ca */ /* 0x000fe400000e0000 */
[----:B------:R-:W-:Y:S01]  /*cf50*/  R2UR UR7, R9 ;  /* 0x00000000090772ca */ /* 0x000fe200000e0000 */
[----:B------:R-:W-:Y:S01]  /*cf60*/  UMOV UR4, UR56 ;  /* 0x0000003800047c82 */ /* 0x000fe20008000000 */
[----:B------:R-:W-:Y:S01]  /*cf70*/  UMOV UR5, UR57 ;  /* 0x0000003900057c82 */ /* 0x000fe20008000000 */
[----:B------:R-:W-:Y:S02]  /*cf80*/  VIADD R8, R6, 0x606 ;  /* 0x0000060606087836 */ /* 0x000fe40000000000 */
[----:B------:R-:W-:Y:S01]  /*cf90*/  IMAD.MOV.U32 R9, RZ, RZ, 0x40000040 ;  /* 0x40000040ff097424 */ /* 0x000fe200078e00ff */
[----:B------:R-:W-:Y:S02]  /*cfa0*/  WARPGROUP.DEPBAR.LE gsb0, 0x0 ;  /* 0x00008000000079c5 */ /* 0x000fe40000010000 */
[----:B------:R-:W-:-:S06]  /*cfb0*/  WARPGROUP.ARRIVE ;  /* 0x00000000000079c5 */ /* 0x000fcc0000000000 */
        /* <DEDUP_REMOVED lines=32> */
[----:B------:R-:W-:Y:S01]  /*d1c0*/  IMAD.MOV.U32 R7, RZ, RZ, 0x40000040 ;  /* 0x40000040ff077424 */ /* 0x000fe200078e00ff */
[----:B------:R-:W-:Y:S01]  /*d1d0*/  IADD3 R6, R6, 0x906, RZ ;  /* 0x0000090606067810 */ /* 0x000fe20007ffe0ff */
[----:B------:R-:W-:Y:S02]  /*d1e0*/  WARPGROUP.DEPBAR.LE gsb0, 0x0 ;  /* 0x00008000000079c5 */ /* 0x000fe40000010000 */
[----:B------:R-:W-:-:S06]  /*d1f0*/  WARPGROUP.ARRIVE ;  /* 0x00000000000079c5 */ /* 0x000fcc0000000000 */
[----:B------:R-:W-:Y:S01]  /*d200*/  HGMMA.64x96x16.F32 R152, gdesc[UR4], R152, gsb0 ;  /* 0x01600000049879f0 */ /* 0x000fe20008000898 */
[----:B------:R-:W-:Y:S02]  /*d210*/  R2UR UR6, R6 ;  /* 0x00000000060672ca */ /* 0x000fe400000e0000 */
[----:B------:R-:W-:Y:S01]  /*d220*/  R2UR UR7, R7 ;  /* 0x00000000070772ca */ /* 0x000fe200000e0000 */
[----:B------:R-:W-:Y:S01]  /*d230*/  UMOV UR4, UR36 ;  /* 0x0000002400047c82 */ /* 0x000fe20008000000 */
[----:B------:R-:W-:Y:S01]  /*d240*/  UMOV UR5, UR37 ;  /* 0x0000002500057c82 */ /* 0x000fe20008000000 */
[----:B------:R-:W1:Y:S01]  /*d250*/  S2R R14, SR_TID.X ;  /* 0x00000000000e7919 */ /* 0x000e620000002100 */
[----:B------:R-:W-:Y:S02]  /*d260*/  WARPGROUP.DEPBAR.LE gsb0, 0x0 ;  /* 0x00008000000079c5 */ /* 0x000fe40000010000 */
[----:B------:R-:W-:-:S07]  /*d270*/  WARPGROUP.ARRIVE ;  /* 0x00000000000079c5 */ /* 0x000fce0000000000 */
[----:B------:R-:W-:Y:S01]  /*d280*/  HGMMA.64x96x16.F32 R152, gdesc[UR4], R152, gsb0 ;  /* 0x01600000049879f0 */ /* 0x000fe20008000898 */
[----:B-1----:R-:W-:-:S04]  /*d290*/  SHF.R.U32.HI R14, RZ, 0x7, R14 ;  /* 0x00000007ff0e7819 */ /* 0x002fc8000001160e */
[----:B------:R-:W-:Y:S01]  /*d2a0*/  IADD3 R6, -R14, 0xb, RZ ;  /* 0x0000000b0e067810 */ /* 0x000fe20007ffe1ff */
[----:B------:R-:W-:-:S04]  /*d2b0*/  WARPGROUP.DEPBAR.LE gsb0, 0x0 ;  /* 0x00008000000079c5 */ /* 0x000fc80000010000 */
[----:B------:R0:W-:Y:S06]  /*d2c0*/  BAR.ARV R6, 0x100 ;  /* 0x000400060000751d */ /* 0x0001ec0000002000 */
[----:B------:R-:W-:Y:S05]  /*d2d0*/  @!P0 BRA `(.L_x_10573) ;  /* 0x0000000000048947 */ /* 0x000fea0003800000 */
[----:B------:R-:W-:Y:S01]  /*d2e0*/  BPT.TRAP 0x1 ;  /* 0x000000040000795c */ /* 0x000fe20000300000 */
.L_x_10573:
        /* <DEDUP_REMOVED lines=42> */
[----:B------:R-:W-:-:S04]  /*d590*/  FMUL.FTZ R196, R187, UR38 ;  /* 0x00000026bbc47c20 */ /* 0x000fc80008410000 */
        /* <DEDUP_REMOVED lines=52> */
[----:B-1----:R-:W-:-:S02]  /*d8e0*/  FMNMX.FTZ R8, R8, R7, !PT ;  /* 0x0000000708087209 */ /* 0x002fc40007810000 */
[----:B------:R-:W1:Y:S03]  /*d8f0*/  LDC R7, c[0x0][0xa80] ;  /* 0x0002a000ff077b82 */ /* 0x000e660000000800 */
[C---:B------:R-:W-:Y:S02]  /*d900*/  FADD.FTZ R189, -R8.reuse, R5 ;  /* 0x0000000508bd7221 */ /* 0x040fe40000010100 */
[----:B------:R-:W-:Y:S08]  /*d910*/  MUFU.TANH R196, R196 ;  /* 0x000000c400c47308 */ /* 0x000ff00000002400 */
[----:B------:R2:W-:Y:S01]  /*d920*/  MUFU.TANH R5, R170 ;  /* 0x000000aa00057308 */ /* 0x0005e20000002400 */
[-C--:B-1----:R-:W-:Y:S01]  /*d930*/  FMUL.FTZ R154, R8, R7.reuse ;  /* 0x00000007089a7220 */ /* 0x082fe20000410000 */
[----:B------:R-:W-:-:S03]  /*d940*/  FMUL.FTZ R189, R189, R7 ;  /* 0x00000007bdbd7220 */ /* 0x000fc60000410000 */
[-CC-:B------:R-:W-:Y:S01]  /*d950*/  FFMA.FTZ R166, R9, R7.reuse, -R154.reuse ;  /* 0x0000000709a67223 */ /* 0x180fe2000001089a */
[-CC-:B--2---:R-:W-:Y:S01]  /*d960*/  FFMA.FTZ R170, R14, R7.reuse, -R154.reuse ;  /* 0x000000070eaa7223 */ /* 0x184fe2000001089a */
        /* <DEDUP_REMOVED lines=24> */
[----:B------:R-:W-:Y:S01]  /*daf0*/  FFMA.FTZ R188, R188, R7, -R154 ;  /* 0x00000007bcbc7223 */ /* 0x000fe2000001089a */
[----:B-1----:R-:W-:Y:S01]  /*db00*/  FMUL.FTZ R166, R171, UR38 ;  /* 0x00000026aba67c20 */ /* 0x002fe20008410000 */
[----:B------:R1:W4:Y:S01]  /*db10*/  MUFU.EX2 R154, R167 ;  /* 0x000000a7009a7308 */ /* 0x0003220000000800 */
[----:B--2---:R-:W-:Y:S01]  /*db20*/  FFMA.FTZ R13, R157, R13, R152 ;  /* 0x0000000d9d0d7223 */ /* 0x004fe20000010098 */
[----:B------:R-:W-:Y:S01]  /*db30*/  FMUL.FTZ R153, R174, UR38 ;  /* 0x00000026ae997c20 */ /* 0x000fe20008410000 */
[----:B------:R-:W-:Y:S01]  /*db40*/  FMUL.FTZ R171, R182, UR38 ;  /* 0x00000026b6ab7c20 */ /* 0x000fe20008410000 */
[----:B------:R-:W-:Y:S01]  /*db50*/  FMUL.FTZ R189, R183, UR38 ;  /* 0x00000026b7bd7c20 */ /* 0x000fe20008410000 */
[----:B------:R-:W-:Y:S01]  /*db60*/  FMUL.FTZ R174, R186, UR38 ;  /* 0x00000026baae7c20 */ /* 0x000fe20008410000 */
[----:B------:R-:W-:Y:S01]  /*db70*/  FMUL.FTZ R183, R190, UR38 ;  /* 0x00000026beb77c20 */ /* 0x000fe20008410000 */
[----:B------:R-:W-:Y:S01]  /*db80*/  FMUL.FTZ R186, R191, UR38 ;  /* 0x00000026bfba7c20 */ /* 0x000fe20008410000 */
[----:B------:R-:W2:Y:S01]  /*db90*/  MUFU.EX2 R20, R20 ;  /* 0x0000001400147308 */ /* 0x000ea20000000800 */
[C---:B---3--:R-:W-:Y:S01]  /*dba0*/  FADD.FTZ R13, R170.reuse, R13 ;  /* 0x0000000daa0d7221 */ /* 0x048fe20000010000 */
[----:B-1----:R-:W-:Y:S01]  /*dbb0*/  FMUL.FTZ R167, R175, UR38 ;  /* 0x00000026afa77c20 */ /* 0x002fe20008410000 */
[----:B------:R-:W-:Y:S01]  /*dbc0*/  F2FP.F16.F32.PACK_AB R152, R170, R152 ;  /* 0x00000098aa98723e */ /* 0x000fe200000000ff */
[----:B------:R-:W-:Y:S01]  /*dbd0*/  FMUL.FTZ R170, R178, UR38 ;  /* 0x00000026b2aa7c20 */ /* 0x000fe20008410000 */
[----:B------:R-:W-:Y:S01]  /*dbe0*/  FMUL.FTZ R178, R194, UR38 ;  /* 0x00000026c2b27c20 */ /* 0x000fe20008410000 */
[----:B------:R-:W-:Y:S01]  /*dbf0*/  FMUL.FTZ R175, R195, UR38 ;  /* 0x00000026c3af7c20 */ /* 0x000fe20008410000 */
[----:B------:R-:W-:Y:S01]  /*dc00*/  FMUL.FTZ R194, R198, UR38 ;  /* 0x00000026c6c27c20 */ /* 0x000fe20008410000 */
[----:B------:R-:W1:Y:S01]  /*dc10*/  MUFU.TANH R166, R166 ;  /* 0x000000a600a67308 */ /* 0x000e620000002400 */
[----:B----4-:R-:W-:Y:S01]  /*dc20*/  FADD.FTZ R13, R154, R13 ;  /* 0x0000000d9a0d7221 */ /* 0x010fe20000010000 */
[----:B------:R-:W-:Y:S01]  /*dc30*/  FMUL.FTZ R195, R199, UR38 ;  /* 0x00000026c7c37c20 */ /* 0x000fe20008410000 */
[-C--:B------:R-:W-:Y:S01]  /*dc40*/  FMUL.FTZ R24, R24, R157.reuse ;  /* 0x0000009d18187220 */ /* 0x080fe20000410000 */
[-C--:B------:R-:W-:Y:S01]  /*dc50*/  FMUL.FTZ R25, R25, R157.reuse ;  /* 0x0000009d19197220 */ /* 0x080fe20000410000 */
[-C--:B------:R-:W-:Y:S01]  /*dc60*/  FMUL.FTZ R28, R28, R157.reuse ;  /* 0x0000009d1c1c7220 */ /* 0x080fe20000410000 */
[-C--:B------:R-:W-:Y:S01]  /*dc70*/  FMUL.FTZ R29, R29, R157.reuse ;  /* 0x0000009d1d1d7220 */ /* 0x080fe20000410000 */
[-C--:B------:R-:W-:Y:S01]  /*dc80*/  FMUL.FTZ R32, R32, R157.reuse ;  /* 0x0000009d20207220 */ /* 0x080fe20000410000 */
[----:B------:R-:W3:Y:S01]  /*dc90*/  MUFU.TANH R153, R153 ;  /* 0x0000009900997308 */ /* 0x000ee20000002400 */
[C---:B--2---:R-:W-:Y:S01]  /*dca0*/  FADD.FTZ R13, R20.reuse, R13 ;  /* 0x0000000d140d7221 */ /* 0x044fe20000010000 */
[----:B------:R-:W-:Y:S01]  /*dcb0*/  F2FP.F16.F32.PACK_AB R154, R20, R154 ;  /* 0x0000009a149a723e */ /* 0x000fe200000000ff */
[-C--:B------:R-:W-:Y:S01]  /*dcc0*/  FMUL.FTZ R33, R33, R157.reuse ;  /* 0x0000009d21217220 */ /* 0x080fe20000410000 */
        /* <DEDUP_REMOVED lines=36> */
[----:B-1----:R-:W-:Y:S01]  /*df10*/  FMNMX.FTZ R20, R166, R20, !PT ;  /* 0x00000014a6147209 */ /* 0x002fe20007810000 */
[----:B------:R-:W1:Y:S01]  /*df20*/  MUFU.TANH R174, R174 ;  /* 0x000000ae00ae7308 */ /* 0x000e620000002400 */
[-C--:B------:R-:W-:Y:S01]  /*df30*/  FMUL.FTZ R81, R81, R157.reuse ;  /* 0x0000009d51517220 */ /* 0x080fe20000410000 */
[-C--:B------:R-:W-:Y:S01]  /*df40*/  FMUL.FTZ R84, R84, R157.reuse ;  /* 0x0000009d54547220 */ /* 0x080fe20000410000 */
[----:B---3--:R-:W-:Y:S01]  /*df50*/  FMNMX.FTZ R20, R153, R20, !PT ;  /* 0x0000001499147209 */ /* 0x008fe20007810000 */
[-C--:B------:R-:W-:Y:S01]  /*df60*/  FMUL.FTZ R85, R85, R157.reuse ;  /* 0x0000009d55557220 */ /* 0x080fe20000410000 */
[-C--:B------:R-:W-:Y:S01]  /*df70*/  FMUL.FTZ R88, R88, R157.reuse ;  /* 0x0000009d58587220 */ /* 0x080fe20000410000 */
[-C--:B------:R-:W-:Y:S01]  /*df80*/  FMUL.FTZ R89, R89, R157.reuse ;  /* 0x0000009d59597220 */ /* 0x080fe20000410000 */
[----:B--2---:R-:W-:Y:S01]  /*df90*/  FMNMX.FTZ R20, R167, R20, !PT ;  /* 0x00000014a7147209 */ /* 0x004fe20007810000 */
[----:B------:R-:W2:Y:S01]  /*dfa0*/  MUFU.TANH R183, R183 ;  /* 0x000000b700b77308 */ /* 0x000ea20000002400 */
[-C--:B------:R-:W-:Y:S01]  /*dfb0*/  FMUL.FTZ R92, R92, R157.reuse ;  /* 0x0000009d5c5c7220 */ /* 0x080fe20000410000 */
[-C--:B------:R-:W-:Y:S01]  /*dfc0*/  FMUL.FTZ R93, R93, R157.reuse ;  /* 0x0000009d5d5d7220 */ /* 0x080fe20000410000 */
[----:B----4-:R-:W-:Y:S01]  /*dfd0*/  FMNMX.FTZ R20, R170, R20, !PT ;  /* 0x00000014aa147209 */ /* 0x010fe20007810000 */
[-C--:B------:R-:W-:Y:S01]  /*dfe0*/  FMUL.FTZ R96, R96, R157.reuse ;  /* 0x0000009d60607220 */ /* 0x080fe20000410000 */
[-C--:B------:R-:W-:Y:S01]  /*dff0*/  FMUL.FTZ R97, R97, R157.reuse ;  /* 0x0000009d61617220 */ /* 0x080fe20000410000 */
[-C--:B------:R-:W-:Y:S01]  /*e000*/  FMUL.FTZ R100, R100, R157.reuse ;  /* 0x0000009d64647220 */ /* 0x080fe20000410000 */
[----:B------:R-:W-:Y:S01]  /*e010*/  FMNMX.FTZ R20, R179, R20, !PT ;  /* 0x00000014b3147209 */ /* 0x000fe20007810000 */
[----:B------:R-:W3:Y:S01]  /*e020*/  MUFU.TANH R186, R186 ;  /* 0x000000ba00ba7308 */ /* 0x000ee20000002400 */
[-C--:B------:R-:W-:Y:S01]  /*e030*/  FMUL.FTZ R101, R101, R157.reuse ;  /* 0x0000009d65657220 */ /* 0x080fe20000410000 */
[-C--:B------:R-:W-:Y:S01]  /*e040*/  FMUL.FTZ R104, R104, R157.reuse ;  /* 0x0000009d68687220 */ /* 0x080fe20000410000 */
[----:B0-----:R-:W-:Y:S01]  /*e050*/  FMNMX.FTZ R20, R171, R20, !PT ;  /* 0x00000014ab147209 */ /* 0x001fe20007810000 */
[-C--:B------:R-:W-:Y:S01]  /*e060*/  FMUL.FTZ R105, R105, R157.reuse ;  /* 0x0000009d69697220 */ /* 0x080fe20000410000 */
[-C--:B------:R-:W-:Y:S01]  /*e070*/  FMUL.FTZ R108, R108, R157.reuse ;  /* 0x0000009d6c6c7220 */ /* 0x080fe20000410000 */
[-C--:B------:R-:W-:Y:S01]  /*e080*/  FMUL.FTZ R109, R109, R157.reuse ;  /* 0x0000009d6d6d7220 */ /* 0x080fe20000410000 */
[----:B------:R-:W-:Y:S01]  /*e090*/  FMNMX.FTZ R20, R189, R20, !PT ;  /* 0x00000014bd147209 */ /* 0x000fe20007810000 */
[----:B------:R-:W0:Y:S01]  /*e0a0*/  MUFU.TANH R178, R178 ;  /* 0x000000b200b27308 */ /* 0x000e220000002400 */
[-C--:B------:R-:W-:Y:S01]  /*e0b0*/  FMUL.FTZ R112, R112, R157.reuse ;  /* 0x0000009d70707220 */ /* 0x080fe20000410000 */
[-C--:B------:R-:W-:Y:S01]  /*e0c0*/  FMUL.FTZ R113, R113, R157.reuse ;  /* 0x0000009d71717220 */ /* 0x080fe20000410000 */
[----:B-1----:R-:W-:Y:S01]  /*e0d0*/  FMNMX.FTZ R20, R174, R20, !PT ;  /* 0x00000014ae147209 */ /* 0x002fe20007810000 */
[-C--:B------:R-:W-:Y:S01]  /*e0e0*/  FMUL.FTZ R116, R116, R157.reuse ;  /* 0x0000009d74747220 */ /* 0x080fe20000410000 */
[-C--:B------:R-:W-:Y:S01]  /*e0f0*/  FMUL.FTZ R117, R117, R157.reuse ;  /* 0x0000009d75757220 */ /* 0x080fe20000410000 */
[-C--:B------:R-:W-:Y:S01]  /*e100*/  FMUL.FTZ R120, R120, R157.reuse ;  /* 0x0000009d78787220 */ /* 0x080fe20000410000 */
[----:B------:R-:W-:Y:S01]  /*e110*/  FMNMX.FTZ R20, R196, R20, !PT ;  /* 0x00000014c4147209 */ /* 0x000fe20007810000 */
[----:B------:R-:W1:Y:S01]  /*e120*/  MUFU.TANH R175, R175 ;  /* 0x000000af00af7308 */ /* 0x000e620000002400 */
        /* <DEDUP_REMOVED lines=20> */
[----:B------:R-:W-:-:S03]  /*e270*/  FMUL.FTZ R149, R149, R157 ;  /* 0x0000009d95957220 */ /* 0x000fc60000410000 */
[----:B------:R-:W-:Y:S01]  /*e280*/  MUFU.EX2 R157, R156 ;  /* 0x0000009c009d7308 */ /* 0x000fe20000000800 */
[----:B--2---:R-:W-:-:S07]  /*e290*/  FMNMX.FTZ R20, R194, R20, !PT ;  /* 0x00000014c2147209 */ /* 0x004fce0007810000 */
        /* <DEDUP_REMOVED lines=13> */
[CC--:B------:R-:W-:Y:S01]  /*e370*/  FMUL.FTZ R198, R20.reuse, R7.reuse ;  /* 0x0000000714c67220 */ /* 0x0c0fe20000410000 */
[----:B------:R-:W-:Y:S01]  /*e380*/  FADD.FTZ R199, -R20, R4 ;  /* 0x0000000414c77221 */ /* 0x000fe20000010100 */
[----:B------:R-:W-:Y:S02]  /*e390*/  MUFU.EX2 R180, R180 ;  /* 0x000000b400b47308 */ /* 0x000fe40000000800 */
[-CC-:B------:R-:W-:Y:S01]  /*e3a0*/  FFMA.FTZ R190, R166, R7.reuse, -R198.reuse ;  /* 0x00000007a6be7223 */ /* 0x180fe200000108c6 */
[-CC-:B------:R-:W-:Y:S01]  /*e3b0*/  FFMA.FTZ R166, R170, R7.reuse, -R198.reuse ;  /* 0x00000007aaa67223 */ /* 0x180fe200000108c6 */
[-CC-:B------:R-:W-:Y:S01]  /*e3c0*/  FFMA.FTZ R187, R171, R7.reuse, -R198.reuse ;  /* 0x00000007abbb7223 */ /* 0x180fe200000108c6 */
[-CC-:B------:R-:W-:Y:S01]  /*e3d0*/  FFMA.FTZ R170, R174, R7.reuse, -R198.reuse ;  /* 0x00000007aeaa7223 */ /* 0x180fe200000108c6 */
[-CC-:B------:R-:W-:Y:S01]  /*e3e0*/  FFMA.FTZ R171, R196, R7.reuse, -R198.reuse ;  /* 0x00000007c4ab7223 */ /* 0x180fe200000108c6 */
[-CC-:B------:R-:W-:Y:S01]  /*e3f0*/  FFMA.FTZ R174, R178, R7.reuse, -R198.reuse ;  /* 0x00000007b2ae7223 */ /* 0x180fe200000108c6 */
[----:B------:R-:W0:Y:S01]  /*e400*/  S2R R196, SR_CgaCtaId ;  /* 0x0000000000c47919 */ /* 0x000e220000008800 */
[-CC-:B------:R-:W-:Y:S01]  /*e410*/  FFMA.FTZ R178, R194, R7.reuse, -R198.reuse ;  /* 0x00000007c2b27223 */ /* 0x180fe200000108c6 */
[-CC-:B------:R-:W-:Y:S01]  /*e420*/  FFMA.FTZ R182, R192, R7.reuse, -R198.reuse ;  /* 0x00000007c0b67223 */ /* 0x180fe200000108c6 */
[-CC-:B------:R-:W-:Y:S01]  /*e430*/  FFMA.FTZ R192, R163, R7.reuse, -R198.reuse ;  /* 0x00000007a3c07223 */ /* 0x180fe200000108c6 */
[----:B------:R-:W1:Y:S01]  /*e440*/  S2R R194, SR_TID.X ;  /* 0x0000000000c27919 */ /* 0x000e620000002100 */
[----:B------:R-:W-:Y:S01]  /*e450*/  FFMA.FTZ R163, R5, R7, -R198 ;  /* 0x0000000705a37223 */ /* 0x000fe200000108c6 */
[----:B------:R-:W-:-:S02]  /*e460*/  IMAD.MOV.U32 R5, RZ, RZ, 0x40000040 ;  /* 0x40000040ff057424 */ /* 0x000fc400078e00ff */
[-C--:B------:R-:W-:Y:S01]  /*e470*/  FMUL.FTZ R199, R199, R7.reuse ;  /* 0x00000007c7c77220 */ /* 0x080fe20000410000 */
[-CC-:B------:R-:W-:Y:S01]  /*e480*/  FFMA.FTZ R4, R193, R7.reuse, -R198.reuse ;  /* 0x00000007c1047223 */ /* 0x180fe200000108c6 */
[-CC-:B------:R-:W-:Y:S01]  /*e490*/  FFMA.FTZ R197, R197, R7.reuse, -R198.reuse ;  /* 0x00000007c5c57223 */ /* 0x180fe200000108c6 */
[-CC-:B------:R-:W-:Y:S01]  /*e4a0*/  FFMA.FTZ R155, R155, R7.reuse, -R198.reuse ;  /* 0x000000079b9b7223 */ /* 0x180fe200000108c6 */
[----:B------:R-:W-:Y:S01]  /*e4b0*/  R2UR UR7, R5 ;  /* 0x00000000050772ca */ /* 0x000fe200000e0000 */
[----:B------:R-:W-:Y:S01]  /*e4c0*/  VIADD R5, R0, 0x32440 ;  /* 0x0003244000057836 */ /* 0x000fe20000000000 */
        /* <DEDUP_REMOVED lines=16> */
[----:B0-----:R-:W-:Y:S01]  /*e5d0*/  PRMT R5, R196, 0x654, R5 ;  /* 0x00000654c4057816 */ /* 0x001fe20000000005 */
[-C--:B------:R-:W-:Y:S01]  /*e5e0*/  FMUL.FTZ R30, R30, R199.reuse ;  /* 0x000000c71e1e7220 */ /* 0x080fe20000410000 */
[-C--:B------:R-:W-:Y:S01]  /*e5f0*/  FMUL.FTZ R31, R31, R199.reuse ;  /* 0x000000c71f1f7220 */ /* 0x080fe20000410000 */
[-C--:B------:R-:W-:Y:S01]  /*e600*/  FMUL.FTZ R34, R34, R199.reuse ;  /* 0x000000c722227220 */ /* 0x080fe20000410000 */
[----:B-1----:R-:W-:Y:S01]  /*e610*/  SHF.R.U32.HI R194, RZ, 0x7, R194 ;  /* 0x00000007ffc27819 */ /* 0x002fe200000116c2 */
[----:B------:R0:W-:Y:S01]  /*e620*/  SYNCS.ARRIVE.TRANS64.RED.A1T0 RZ, [R5+URZ], RZ ;  /* 0x000000ff05ff79a7 */ /* 0x0001e2000810043f */
[----:B------:R-:W-:Y:S01]  /*e630*/  MUFU.EX2 R182, R182 ;  /* 0x000000b600b67308 */ /* 0x000fe20000000800 */
[----:B---3--:R-:W-:Y:S01]  /*e640*/  FFMA.FTZ R12, R199, R12, R4 ;  /* 0x0000000cc70c7223 */ /* 0x008fe20000010004 */
[-C--:B------:R-:W-:Y:S01]  /*e650*/  FMUL.FTZ R35, R35, R199.reuse ;  /* 0x000000c723237220 */ /* 0x080fe20000410000 */
[-C--:B------:R-:W-:Y:S01]  /*e660*/  FMUL.FTZ R38, R38, R199.reuse ;  /* 0x000000c726267220 */ /* 0x080fe20000410000 */
[-C--:B------:R-:W-:Y:S01]  /*e670*/  FMUL.FTZ R39, R39, R199.reuse ;  /* 0x000000c727277220 */ /* 0x080fe20000410000 */
[-C--:B------:R-:W-:Y:S01]  /*e680*/  FMUL.FTZ R42, R42, R199.reuse ;  /* 0x000000c72a2a7220 */ /* 0x080fe20000410000 */
[-C--:B------:R-:W-:Y:S01]  /*e690*/  FMUL.FTZ R43, R43, R199.reuse ;  /* 0x000000c72b2b7220 */ /* 0x080fe20000410000 */
[----:B------:R-:W-:Y:S01]  /*e6a0*/  FMUL.FTZ R46, R46, R199 ;  /* 0x000000c72e2e7220 */ /* 0x000fe20000410000 */
[----:B0-----:R0:W1:Y:S01]  /*e6b0*/  MUFU.EX2 R5, R155 ;  /* 0x0000009b00057308 */ /* 0x0010620000000800 */
[C---:B----4-:R-:W-:Y:S01]  /*e6c0*/  FADD.FTZ R12, R153.reuse, R12 ;  /* 0x0000000c990c7221 */ /* 0x050fe20000010000 */
[----:B------:R-:W-:Y:S01]  /*e6d0*/  F2FP.F16.F32.PACK_AB R153, R153, R4 ;  /* 0x000000049999723e */ /* 0x000fe200000000ff */
[----:B------:R-:W-:-:S02]  /*e6e0*/  IMAD R4, R202, 0xc00, R227 ;  /* 0x00000c00ca047824 */ /* 0x000fc400078e02e3 */
[-C--:B------:R-:W-:Y:S01]  /*e6f0*/  FMUL.FTZ R47, R47, R199.reuse ;  /* 0x000000c72f2f7220 */ /* 0x080fe20000410000 */
[-C--:B------:R-:W-:Y:S01]  /*e700*/  FMUL.FTZ R50, R50, R199.reuse ;  /* 0x000000c732327220 */ /* 0x080fe20000410000 */
[-C--:B------:R-:W-:Y:S01]  /*e710*/  FMUL.FTZ R51, R51, R199.reuse ;  /* 0x000000c733337220 */ /* 0x080fe20000410000 */
[-C--:B------:R-:W-:Y:S01]  /*e720*/  FMUL.FTZ R54, R54, R199.reuse ;  /* 0x000000c736367220 */ /* 0x080fe20000410000 */
[----:B------:R-:W-:Y:S01]  /*e730*/  R2UR UR6, R4 ;  /* 0x00000000040672ca */ /* 0x000fe200000e0000 */
[----:B0-----:R-:W-:Y:S02]  /*e740*/  VIADD R155, R194, 0x8 ;  /* 0x00000008c29b7836 */ /* 0x001fe40000000000 */
[-C--:B------:R-:W-:Y:S01]  /*e750*/  FMUL.FTZ R55, R55, R199.reuse ;  /* 0x000000c737377220 */ /* 0x080fe20000410000 */
[-C--:B------:R-:W-:Y:S01]  /*e760*/  FMUL.FTZ R58, R58, R199.reuse ;  /* 0x000000c73a3a7220 */ /* 0x080fe20000410000 */
[-C--:B------:R-:W-:Y:S01]  /*e770*/  FMUL.FTZ R59, R59, R199.reuse ;  /* 0x000000c73b3b7220 */ /* 0x080fe20000410000 */
[-C--:B------:R-:W-:Y:S01]  /*e780*/  FMUL.FTZ R62, R62, R199.reuse ;  /* 0x000000c73e3e7220 */ /* 0x080fe20000410000 */
        /* <DEDUP_REMOVED lines=46> */
[----:B-1----:R-:W-:Y:S01]  /*ea70*/  F2FP.F16.F32.PACK_AB R155, R5, R182 ;  /* 0x000000b6059b723e */ /* 0x002fe200000000ff */
[----:B------:R-:W-:Y:S01]  /*ea80*/  MUFU.EX2 R193, R193 ;  /* 0x000000c100c17308 */ /* 0x000fe20000000800 */
[----:B------:R-:W-:-:S03]  /*ea90*/  FADD.FTZ R12, R182, R12 ;  /* 0x0000000cb60c7221 */ /* 0x000fc60000010000 */
[----:B------:R-:W-:Y:S01]  /*eaa0*/  WARPGROUP.ARRIVE ;  /* 0x00000000000079c5 */ /* 0x000fe20000000000 */
[----:B------:R-:W-:-:S03]  /*eab0*/  FADD.FTZ R12, R5, R12 ;  /* 0x0000000c050c7221 */ /* 0x000fc60000010000 */
[----:B------:R-:W-:Y:S02]  /*eac0*/  MUFU.EX2 R192, R192 ;  /* 0x000000c000c07308 */ /* 0x000fe40000000800 */
[----:B------:R-:W-:Y:S06]  /*ead0*/  HGMMA.64x256x16.F32 R24, R152, gdesc[UR4].tnspB, R24, gsb0 ;  /* 0x43e0000498187df0 */ /* 0x000fec0008000818 */
[----:B------:R-:W-:Y:S08]  /*eae0*/  MUFU.EX2 R190, R190 ;  /* 0x000000be00be7308 */ /* 0x000ff00000000800 */
        /* <DEDUP_REMOVED lines=9> */
[----:B------:R-:W-:Y:S01]  /*eb80*/  MUFU.EX2 R179, R179 ;  /* 0x000000b300b37308 */ /* 0x000fe20000000800 */
[----:B------:R-:W-:-:S07]  /*eb90*/  WARPGROUP.DEPBAR.LE gsb0, 0x0 ;  /* 0x00008000000079c5 */ /* 0x000fce0000010000 */
[----:B------:R-:W0:Y:S08]  /*eba0*/  MUFU.EX2 R153, R21 ;  /* 0x0000001500997308 */ /* 0x000e300000000800 */
[----:B------:R1:W2:Y:S08]  /*ebb0*/  MUFU.EX2 R155, R14 ;  /* 0x0000000e009b7308 */ /* 0x0002b00000000800 */
[----:B------:R3:W4:Y:S01]  /*ebc0*/  MUFU.EX2 R154, R15 ;  /* 0x0000000f009a7308 */ /* 0x0007220000000800 */
[----:B0-----:R-:W-:Y:S01]  /*ebd0*/  FADD.FTZ R13, R153, R13 ;  /* 0x0000000d990d7221 */ /* 0x001fe20000010000 */
[----:B-1----:R-:W-:-:S05]  /*ebe0*/  VIADD R14, R4, 0x80 ;  /* 0x00000080040e7836 */ /* 0x002fca0000000000 */
[----:B------:R-:W-:Y:S01]  /*ebf0*/  R2UR UR6, R14 ;  /* 0x000000000e0672ca */ /* 0x000fe200000e0000 */
[----:B------:R0:W1:Y:S01]  /*ec00*/  MUFU.EX2 R21, R158 ;  /* 0x0000009e00157308 */ /* 0x0000620000000800 */
[C---:B--2---:R-:W-:Y:S01]  /*ec10*/  FADD.FTZ R13, R155.reuse, R13 ;  /* 0x0000000d9b0d7221 */ /* 0x044fe20000010000 */
[----:B---3--:R-:W-:Y:S01]  /*ec20*/  IMAD.MOV.U32 R15, RZ, RZ, 0x40000040 ;  /* 0x40000040ff0f7424 */ /* 0x008fe200078e00ff */
[----:B------:R-:W-:Y:S01]  /*ec30*/  F2FP.F16.F32.PACK_AB R156, R155, R153 ;  /* 0x000000999b9c723e */ /* 0x000fe200000000ff */
[----:B------:R-:W-:-:S03]  /*ec40*/  VIADD R14, R4, 0x100 ;  /* 0x00000100040e7836 */ /* 0x000fc60000000000 */
[----:B------:R-:W-:Y:S01]  /*ec50*/  R2UR UR7, R15 ;  /* 0x000000000f0772ca */ /* 0x000fe200000e0000 */
[----:B------:R2:W3:Y:S01]  /*ec60*/  MUFU.EX2 R152, R159 ;  /* 0x0000009f00987308 */ /* 0x0004e20000000800 */
[----:B----4-:R-:W-:Y:S01]  /*ec70*/  FADD.FTZ R13, R154, R13 ;  /* 0x0000000d9a0d7221 */ /* 0x010fe20000010000 */
[C---:B0-----:R-:W-:Y:S01]  /*ec80*/  F2FP.F16.F32.PACK_AB R158, R157.reuse, R154 ;  /* 0x0000009a9d9e723e */ /* 0x041fe200000000ff */
[----:B------:R-:W-:Y:S02]  /*ec90*/  IMAD.MOV.U32 R15, RZ, RZ, 0x40000040 ;  /* 0x40000040ff0f7424 */ /* 0x000fe400078e00ff */
[----:B------:R-:W-:-:S03]  /*eca0*/  FADD.FTZ R13, R157, R13 ;  /* 0x0000000d9d0d7221 */ /* 0x000fc60000010000 */
[----:B------:R-:W0:Y:S01]  /*ecb0*/  MUFU.EX2 R154, R9 ;  /* 0x00000009009a7308 */ /* 0x000e220000000800 */
[----:B--2---:R-:W-:Y:S01]  /*ecc0*/  F2FP.F16.F32.PACK_AB R159, R192, R193 ;  /* 0x000000c1c09f723e */ /* 0x004fe200000000ff */
[----:B-1----:R-:W-:-:S06]  /*ecd0*/  FADD.FTZ R12, R21, R12 ;  /* 0x0000000c150c7221 */ /* 0x002fcc0000010000 */
[----:B------:R-:W1:Y:S01]  /*ece0*/  MUFU.EX2 R9, R163 ;  /* 0x000000a300097308 */ /* 0x000e620000000800 */
[C---:B---3--:R-:W-:Y:S01]  /*ecf0*/  F2FP.F16.F32.PACK_AB R157, R152.reuse, R21 ;  /* 0x00000015989d723e */ /* 0x048fe200000000ff */
[----:B------:R-:W-:-:S03]  /*ed00*/  FADD.FTZ R12, R152, R12 ;  /* 0x0000000c980c7221 */ /* 0x000fc60000010000 */
[----:B------:R-:W-:Y:S01]  /*ed10*/  WARPGROUP.ARRIVE ;  /* 0x00000000000079c5 */ /* 0x000fe20000000000 */
[----:B------:R-:W-:Y:S02]  /*ed20*/  FADD.FTZ R12, R193, R12 ;  /* 0x0000000cc10c7221 */ /* 0x000fe40000010000 */
[----:B------:R2:W3:Y:S01]  /*ed30*/  MUFU.EX2 R153, R162 ;  /* 0x000000a200997308 */ /* 0x0004e20000000800 */
[----:B0-----:R-:W-:Y:S01]  /*ed40*/  FADD.FTZ R13, R154, R13 ;  /* 0x0000000d9a0d7221 */ /* 0x001fe20000010000 */
[----:B------:R-:W-:Y:S01]  /*ed50*/  FADD.FTZ R12, R192, R12 ;  /* 0x0000000cc00c7221 */ /* 0x000fe20000010000 */
[----:B------:R-:W-:Y:S01]  /*ed60*/  HGMMA.64x256x16.F32 R24, R156, gdesc[UR4].tnspB, R24, gsb0 ;  /* 0x43e000049c187df0 */ /* 0x000fe20008000818 */
[----:B------:R-:W-:Y:S01]  /*ed70*/  R2UR UR6, R14 ;  /* 0x000000000e0672ca */ /* 0x000fe200000e0000 */
[C---:B------:R-:W-:Y:S01]  /*ed80*/  FADD.FTZ R13, R160.reuse, R13 ;  /* 0x0000000da00d7221 */ /* 0x040fe20000010000 */
[----:B------:R-:W-:Y:S01]  /*ed90*/  R2UR UR7, R15 ;  /* 0x000000000f0772ca */ /* 0x000fe200000e0000 */
[----:B------:R-:W-:Y:S01]  /*eda0*/  IMAD.MOV.U32 R15, RZ, RZ, 0x40000040 ;  /* 0x40000040ff0f7424 */ /* 0x000fe200078e00ff */
[----:B------:R-:W-:Y:S01]  /*edb0*/  F2FP.F16.F32.PACK_AB R160, R160, R154 ;  /* 0x0000009aa0a0723e */ /* 0x000fe200000000ff */
[----:B------:R-:W-:Y:S01]  /*edc0*/  FADD.FTZ R13, R161, R13 ;  /* 0x0000000da10d7221 */ /* 0x000fe20000010000 */
[----:B--2---:R-:W-:Y:S01]  /*edd0*/  F2FP.F16.F32.PACK_AB R162, R164, R161 ;  /* 0x000000a1a4a2723e */ /* 0x004fe200000000ff */
[----:B------:R0:W2:Y:S01]  /*ede0*/  MUFU.EX2 R154, R166 ;  /* 0x000000a6009a7308 */ /* 0x0000a20000000800 */
[----:B-1----:R-:W-:Y:S01]  /*edf0*/  F2FP.F16.F32.PACK_AB R161, R190, R9 ;  /* 0x00000009bea1723e */ /* 0x002fe200000000ff */
[----:B------:R-:W-:Y:S01]  /*ee00*/  FADD.FTZ R13, R164, R13 ;  /* 0x0000000da40d7221 */ /* 0x000fe20000010000 */
[----:B------:R-:W-:Y:S01]  /*ee10*/  IADD3 R14, R4, 0x180, RZ ;  /* 0x00000180040e7810 */ /* 0x000fe20007ffe0ff */
[----:B------:R-:W-:Y:S01]  /*ee20*/  FADD.FTZ R12, R9, R12 ;  /* 0x0000000c090c7221 */ /* 0x000fe20000010000 */
[----:B---3--:R-:W-:-:S03]  /*ee30*/  F2FP.F16.F32.PACK_AB R163, R153, R191 ;  /* 0x000000bf99a3723e */ /* 0x008fc600000000ff */
[----:B------:R-:W1:Y:S01]  /*ee40*/  MUFU.EX2 R164, R165 ;  /* 0x000000a500a47308 */ /* 0x000e620000000800 */
[----:B0-----:R-:W-:Y:S01]  /*ee50*/  F2FP.F16.F32.PACK_AB R166, R172, R169 ;  /* 0x000000a9aca6723e */ /* 0x001fe200000000ff */
[----:B------:R-:W-:-:S04]  /*ee60*/  FADD.FTZ R12, R190, R12 ;  /* 0x0000000cbe0c7221 */ /* 0x000fc80000010000 */
[----:B------:R-:W-:Y:S02]  /*ee70*/  FADD.FTZ R12, R191, R12 ;  /* 0x0000000cbf0c7221 */ /* 0x000fe40000010000 */
[----:B------:R0:W3:Y:S02]  /*ee80*/  MUFU.EX2 R155, R167 ;  /* 0x000000a7009b7308 */ /* 0x0000e40000000800 */
[----:B------:R-:W-:-:S04]  /*ee90*/  FADD.FTZ R12, R153, R12 ;  /* 0x0000000c990c7221 */ /* 0x000fc80000010000 */
[----:B--2---:R-:W-:Y:S01]  /*eea0*/  FADD.FTZ R12, R154, R12 ;  /* 0x0000000c9a0c7221 */ /* 0x004fe20000010000 */
[----:B-1----:R-:W-:Y:S01]  /*eeb0*/  FADD.FTZ R13, R164, R13 ;  /* 0x0000000da40d7221 */ /* 0x002fe20000010000 */
[C---:B------:R-:W-:Y:S02]  /*eec0*/  F2FP.F16.F32.PACK_AB R164, R168.reuse, R164 ;  /* 0x000000a4a8a4723e */ /* 0x040fe400000000ff */
[----:B0-----:R-:W-:Y:S01]  /*eed0*/  F2FP.F16.F32.PACK_AB R167, R189, R187 ;  /* 0x000000bbbda7723e */ /* 0x001fe200000000ff */
[----:B------:R-:W-:Y:S02]  /*eee0*/  FADD.FTZ R13, R168, R13 ;  /* 0x0000000da80d7221 */ /* 0x000fe40000010000 */
[----:B------:R-:W0:Y:S01]  /*eef0*/  MUFU.EX2 R168, R173 ;  /* 0x000000ad00a87308 */ /* 0x000e220000000800 */
[----:B---3--:R-:W-:Y:S01]  /*ef00*/  F2FP.F16.F32.PACK_AB R165, R155, R154 ;  /* 0x0000009a9ba5723e */ /* 0x008fe200000000ff */
[----:B------:R-:W-:Y:S01]  /*ef10*/  FADD.FTZ R13, R169, R13 ;  /* 0x0000000da90d7221 */ /* 0x000fe20000010000 */
[----:B------:R-:W-:-:S03]  /*ef20*/  FADD.FTZ R12, R155, R12 ;  /* 0x0000000c9b0c7221 */ /* 0x000fc60000010000 */
[----:B------:R-:W-:Y:S01]  /*ef30*/  FADD.FTZ R13, R172, R13 ;  /* 0x0000000dac0d7221 */ /* 0x000fe20000010000 */
[----:B------:R-:W-:Y:S01]  /*ef40*/  FADD.FTZ R12, R187, R12 ;  /* 0x0000000cbb0c7221 */ /* 0x000fe20000010000 */
[----:B------:R-:W1:Y:S03]  /*ef50*/  MUFU.EX2 R172, R181 ;  /* 0x000000b500ac7308 */ /* 0x000e660000000800 */
[----:B------:R-:W-:Y:S01]  /*ef60*/  FADD.FTZ R12, R189, R12 ;  /* 0x0000000cbd0c7221 */ /* 0x000fe20000010000 */
[----:B0-----:R-:W-:Y:S01]  /*ef70*/  FADD.FTZ R13, R168, R13 ;  /* 0x0000000da80d7221 */ /* 0x001fe20000010000 */
[----:B------:R-:W-:-:S03]  /*ef80*/  F2FP.F16.F32.PACK_AB R168, R176, R168 ;  /* 0x000000a8b0a8723e */ /* 0x000fc600000000ff */
[----:B------:R-:W-:-:S04]  /*ef90*/  FADD.FTZ R13, R176, R13 ;  /* 0x0000000db00d7221 */ /* 0x000fc80000010000 */
[----:B------:R-:W-:-:S04]  /*efa0*/  FADD.FTZ R13, R177, R13 ;  /* 0x0000000db10d7221 */ /* 0x000fc80000010000 */
[----:B------:R-:W-:-:S04]  /*efb0*/  FADD.FTZ R13, R180, R13 ;  /* 0x0000000db40d7221 */ /* 0x000fc80000010000 */
[----:B-1----:R-:W-:Y:S01]  /*efc0*/  FADD.FTZ R13, R172, R13 ;  /* 0x0000000dac0d7221 */ /* 0x002fe20000010000 */
[----:B------:R-:W-:-:S03]  /*efd0*/  F2FP.F16.F32.PACK_AB R172, R184, R172 ;  /* 0x000000acb8ac723e */ /* 0x000fc600000000ff */
[----:B------:R-:W-:-:S04]  /*efe0*/  FADD.FTZ R13, R184, R13 ;  /* 0x0000000db80d7221 */ /* 0x000fc80000010000 */
[----:B------:R-:W-:-:S04]  /*eff0*/  FADD.FTZ R13, R185, R13 ;  /* 0x0000000db90d7221 */ /* 0x000fc80000010000 */
[----:B------:R-:W-:Y:S01]  /*f000*/  FADD.FTZ R13, R188, R13 ;  /* 0x0000000dbc0d7221 */ /* 0x000fe20000010000 */
[----:B------:R-:W-:Y:S02]  /*f010*/  WARPGROUP.DEPBAR.LE gsb0, 0x0 ;  /* 0x00008000000079c5 */ /* 0x000fe40000010000 */
[----:B------:R-:W-:Y:S01]  /*f020*/  WARPGROUP.ARRIVE ;  /* 0x00000000000079c5 */ /* 0x000fe20000000000 */
[----:B------:R0:W1:Y:S05]  /*f030*/  MUFU.EX2 R156, R170 ;  /* 0x000000aa009c7308 */ /* 0x00006a0000000800 */
[----:B------:R-:W-:Y:S01]  /*f040*/  HGMMA.64x256x16.F32 R24, R160, gdesc[UR4].tnspB, R24, gsb0 ;  /* 0x43e00004a0187df0 */ /* 0x000fe20008000818 */
[----:B------:R-:W-:Y:S01]  /*f050*/  R2UR UR6, R14 ;  /* 0x000000000e0672ca */ /* 0x000fe200000e0000 */
[----:B------:R-:W-:Y:S01]  /*f060*/  VIADD R14, R4, 0x200 ;  /* 0x00000200040e7836 */ /* 0x000fe20000000000 */
[----:B------:R-:W-:Y:S01]  /*f070*/  R2UR UR7, R15 ;  /* 0x000000000f0772ca */ /* 0x000fe200000e0000 */
[----:B------:R2:W3:Y:S01]  /*f080*/  MUFU.EX2 R157, R171 ;  /* 0x000000ab009d7308 */ /* 0x0004e20000000800 */
[----:B------:R-:W-:Y:S01]  /*f090*/  IMAD.MOV.U32 R15, RZ, RZ, 0x40000040 ;  /* 0x40000040ff0f7424 */ /* 0x000fe200078e00ff */
[----:B0-----:R-:W-:-:S06]  /*f0a0*/  F2FP.F16.F32.PACK_AB R170, R180, R177 ;  /* 0x000000b1b4aa723e */ /* 0x001fcc00000000ff */
[----:B------:R0:W4:Y:S01]  /*f0b0*/  MUFU.EX2 R158, R174 ;  /* 0x000000ae009e7308 */ /* 0x0001220000000800 */
[----:B--2---:R-:W-:Y:S01]  /*f0c0*/  F2FP.F16.F32.PACK_AB R171, R186, R183 ;  /* 0x000000b7baab723e */ /* 0x004fe200000000ff */
[----:B-1----:R-:W-:-:S06]  /*f0d0*/  FADD.FTZ R12, R156, R12 ;  /* 0x0000000c9c0c7221 */ /* 0x002fcc0000010000 */
[----:B------:R1:W2:Y:S01]  /*f0e0*/  MUFU.EX2 R159, R175 ;  /* 0x000000af009f7308 */ /* 0x0002a20000000800 */
[C---:B---3--:R-:W-:Y:S01]  /*f0f0*/  F2FP.F16.F32.PACK_AB R169, R157.reuse, R156 ;  /* 0x0000009c9da9723e */ /* 0x048fe200000000ff */
[----:B------:R-:W-:Y:S01]  /*f100*/  FADD.FTZ R12, R157, R12 ;  /* 0x0000000c9d0c7221 */ /* 0x000fe20000010000 */
[----:B0-----:R-:W-:-:S03]  /*f110*/  F2FP.F16.F32.PACK_AB R174, R188, R185 ;  /* 0x000000b9bcae723e */ /* 0x001fc600000000ff */
[----:B------:R-:W-:Y:S01]  /*f120*/  FADD.FTZ R12, R183, R12 ;  /* 0x0000000cb70c7221 */ /* 0x000fe20000010000 */
[----:B-1----:R-:W-:-:S03]  /*f130*/  F2FP.F16.F32.PACK_AB R175, R179, R178 ;  /* 0x000000b2b3af723e */ /* 0x002fc600000000ff */
[----:B------:R-:W-:-:S04]  /*f140*/  FADD.FTZ R12, R186, R12 ;  /* 0x0000000cba0c7221 */ /* 0x000fc80000010000 */
[----:B----4-:R-:W-:Y:S01]  /*f150*/  FADD.FTZ R12, R158, R12 ;  /* 0x0000000c9e0c7221 */ /* 0x010fe20000010000 */
[----:B--2---:R-:W-:-:S03]  /*f160*/  F2FP.F16.F32.PACK_AB R173, R159, R158 ;  /* 0x0000009e9fad723e */ /* 0x004fc600000000ff */
[----:B------:R-:W-:-:S04]  /*f170*/  FADD.FTZ R12, R159, R12 ;  /* 0x0000000c9f0c7221 */ /* 0x000fc80000010000 */
[----:B------:R-:W-:-:S04]  /*f180*/  FADD.FTZ R12, R178, R12 ;  /* 0x0000000cb20c7221 */ /* 0x000fc80000010000 */
[----:B------:R-:W-:Y:S01]  /*f190*/  FADD.FTZ R12, R179, R12 ;  /* 0x0000000cb30c7221 */ /* 0x000fe20000010000 */
[----:B------:R-:W-:Y:S02]  /*f1a0*/  WARPGROUP.DEPBAR.LE gsb0, 0x0 ;  /* 0x00008000000079c5 */ /* 0x000fe40000010000 */
[----:B------:R-:W-:-:S06]  /*f1b0*/  WARPGROUP.ARRIVE ;  /* 0x00000000000079c5 */ /* 0x000fcc0000000000 */
        /* <DEDUP_REMOVED lines=16> */
[----:B------:R-:W-:Y:S05]  /*f2c0*/  @!P0 BRA `(.L_x_10574) ;  /* 0x0000000000048947 */ /* 0x000fea0003800000 */
[----:B------:R-:W-:Y:S01]  /*f2d0*/  BPT.TRAP 0x1 ;  /* 0x000000040000795c */ /* 0x000fe20000300000 */
.L_x_10574:
[----:B------:R-:W-:Y:S02]  /*f2e0*/  VIADD R0, R0, 0x32460 ;  /* 0x0003246000007836 */ /* 0x000fe40000000000 */
[----:B------:R-:W-:Y:S02]  /*f2f0*/  IMAD.MOV.U32 R4, RZ, RZ, R20 ;  /* 0x000000ffff047224 */ /* 0x000fe400078e0014 */
[----:B------:R-:W-:Y:S01]  /*f300*/  IMAD.MOV.U32 R5, RZ, RZ, R8 ;  /* 0x000000ffff057224 */ /* 0x000fe200078e0008 */
[----:B------:R-:W-:-:S04]  /*f310*/  PRMT R0, R196, 0x654, R0 ;  /* 0x00000654c4007816 */ /* 0x000fc80000000000 */
[----:B------:R0:W-:Y:S01]  /*f320*/  SYNCS.ARRIVE.TRANS64.RED.A1T0 RZ, [R0+URZ], RZ ;  /* 0x000000ff00ff79a7 */ /* 0x0001e2000810043f */
[----:B------:R-:W-:Y:S05]  /*f330*/  @P1 BRA `(.L_x_10575) ;  /* 0xffffffd000581947 */ /* 0x000fea000383ffff */
.L_x_10564:
[----:B------:R-:W2:Y:S01]  /*f340*/  LDL.LU R9, [R1+0x74] ;  /* 0x0000740001097983 */ /* 0x000ea20000300800 */
[----:B------:R-:W-:Y:S05]  /*f350*/  WARPSYNC.ALL ;  /* 0x0000000000007948 */ /* 0x000fea0003800000 */
[----:B0-----:R-:W0:Y:S01]  /*f360*/  SHFL.BFLY PT, R0, R13, 0x2, 0x1f ;  /* 0x0c401f000d007f89 */ /* 0x001e2200000e0000 */
        /* <DEDUP_REMOVED lines=8> */
[----:B-----5:R-:W0:Y:S02]  /*f3f0*/  SHFL.BFLY PT, R3, R0, 0x1, 0x1f ;  /* 0x0c201f0000037f89 */ /* 0x020e2400000e0000 */
[----:B0-----:R-:W-:Y:S01]  /*f400*/  FADD.FTZ R0, R0, R3 ;  /* 0x0000000300007221 */ /* 0x001fe20000010000 */
[----:B------:R-:W-:-:S04]  /*f410*/  MOV R3, RZ ;  /* 0x000000ff00037202 */ /* 0x000fc80000000f00 */
        /* <DEDUP_REMOVED lines=150> */
.L_x_10520:
        /* <DEDUP_REMOVED lines=201> */
[----:B------:R-:W-:Y:S01]  /*10a10*/  ISETP.NE.AND.EX P1, PT, RZ, UR5, PT, P1 ;  /* 0x00000005ff007c0c */ /* 0x000fe2000bf25310 */
[----:B------:R-:W-:Y:S01]  /*10a20*/  IMAD.MOV.U32 R8, RZ, RZ, RZ ;  /* 0x000000ffff087224 */ /* 0x000fe200078e00ff */
[----:B0-----:R-:W-:-:S04]  /*10a30*/  IADD3 R12, P0, R154, UR4, RZ ;  /* 0x000000049a0c7c10 */ /* 0x001fc8000ff1e0ff */
[----:B--2---:R-:W-:-:S07]  /*10a40*/  IADD3.X R13, R48, UR5, RZ, P0, !PT ;  /* 0x00000005300d7c10 */ /* 0x004fce00087fe4ff */
[----:B------:R-:W5:Y:S01]  /*10a50*/  @P1 LDG.E R8, desc[UR60][R12.64] ;  /* 0x0000003c0c081981 */ /* 0x000f62000c1e1900 */
[----:B------:R-:W-:-:S04]  /*10a60*/  ISETP.NE.U32.AND P0, PT, RZ, UR6, PT ;  /* 0x00000006ff007c0c */ /* 0x000fc8000bf05070 */
[----:B------:R-:W-:-:S13]  /*10a70*/  ISETP.NE.AND.EX P0, PT, RZ, UR7, PT, P0 ;  /* 0x00000007ff007c0c */ /* 0x000fda000bf05300 */
[----:B------:R-:W-:Y:S01]  /*10a80*/  @P0 IADD3 R10, P2, R154, UR6, RZ ;  /* 0x000000069a0a0c10 */ /* 0x000fe2000ff5e0ff */
        /* <DEDUP_REMOVED lines=14> */
.L_x_10578:
        /* <DEDUP_REMOVED lines=9> */
[----:B------:R-:W-:-:S02]  /*10c00*/  ISETP.NE.U32.AND P0, PT, RZ, UR4, PT ;  /* 0x00000004ff007c0c */ /* 0x000fc4000bf05070 */
[----:B----4-:R-:W-:Y:S02]  /*10c10*/  ISETP.NE.AND P1, PT, R155, 0x1, PT ;  /* 0x000000019b00780c */ /* 0x010fe40003f25270 */
[----:B------:R-:W-:Y:S01]  /*10c20*/  ISETP.NE.AND.EX P0, PT, RZ, UR5, PT, P0 ;  /* 0x00000005ff007c0c */ /* 0x000fe2000bf05300 */
[-C--:B0-----:R-:W-:Y:S02]  /*10c30*/  IMAD R21, R11, R201.reuse, RZ ;  /* 0x000000c90b157224 */ /* 0x081fe400078e02ff */
[----:B------:R-:W-:-:S05]  /*10c40*/  IMAD.WIDE.U32 R10, R10, R201, RZ ;  /* 0x000000c90a0a7225 */ /* 0x000fca00078e00ff */
[----:B------:R-:W-:-:S03]  /*10c50*/  IADD3 R48, R11, R21, RZ ;  /* 0x000000150b307210 */ /* 0x000fc60007ffe0ff */
[----:B------:R-:W0:Y:S01]  /*10c60*/  @P1 LDC R11, c[0x0][0xcec] ;  /* 0x00033b00ff0b1b82 */ /* 0x000e220000000800 */
[----:B---3--:R-:W-:Y:S02]  /*10c70*/  SEL R3, R3, RZ, !P0 ;  /* 0x000000ff03037207 */ /* 0x008fe40004000000 */
[----:B--2---:R-:W-:-:S03]  /*10c80*/  SEL R9, R9, RZ, !P0 ;  /* 0x000000ff09097207 */ /* 0x004fc60004000000 */
[----:B------:R-:W-:-:S04]  /*10c90*/  IMAD R15, R15, R3, RZ ;  /* 0x000000030f0f7224 */ /* 0x000fc800078e02ff */
[C---:B------:R-:W-:Y:S02]  /*10ca0*/  IMAD R9, R14.reuse, R9, R15 ;  /* 0x000000090e097224 */ /* 0x040fe400078e020f */
[----:B------:R-:W-:-:S03]  /*10cb0*/  IMAD.WIDE.U32 R14, R14, R3, RZ ;  /* 0x000000030e0e7225 */ /* 0x000fc600078e00ff */
[----:B-----5:R-:W-:Y:S02]  /*10cc0*/  IADD3 R14, P0, P3, R14, R10, R8 ;  /* 0x0000000a0e0e7210 */ /* 0x020fe40007b1e008 */
[----:B------:R-:W2:Y:S01]  /*10cd0*/  @P1 LDC R10, c[0x0][0xcf0] ;  /* 0x00033c00ff0a1b82 */ /* 0x000ea20000000800 */
[----:B------:R-:W-:Y:S01]  /*10ce0*/  IMAD.IADD R15, R15, 0x1, R9 ;  /* 0x000000010f0f7824 */ /* 0x000fe200078e0209 */
[----:B------:R-:W-:-:S05]  /*10cf0*/  SEL R9, R158, RZ, P2 ;  /* 0x000000ff9e097207 */ /* 0x000fca0001000000 */
[-C--:B-1----:R-:W-:Y:S02]  /*10d00*/  IMAD R21, R13, R9.reuse, RZ ;  /* 0x000000090d157224 */ /* 0x082fe400078e02ff */
[----:B------:R-:W-:Y:S01]  /*10d10*/  IMAD.WIDE.U32 R12, R12, R9, RZ ;  /* 0x000000090c0c7225 */ /* 0x000fe200078e00ff */
[----:B------:R-:W-:-:S04]  /*10d20*/  SHF.R.S32.HI R9, RZ, 0x1f, R8 ;  /* 0x0000001fff097819 */ /* 0x000fc80000011408 */
[----:B------:R-:W-:Y:S01]  /*10d30*/  IADD3.X R15, R15, R48, R9, P0, P3 ;  /* 0x000000300f0f7210 */ /* 0x000fe200007e6409 */
[----:B------:R-:W-:-:S04]  /*10d40*/  IMAD R48, R159, 0x80, R154 ;  /* 0x000000809f307824 */ /* 0x000fc800078e029a */
[----:B0-----:R-:W-:-:S04]  /*10d50*/  @P1 IMAD.HI.U32 R11, R48, R11, RZ ;  /* 0x0000000b300b1227 */ /* 0x001fc800078e00ff */
[----:B------:R-:W-:Y:S01]  /*10d60*/  IMAD.MOV.U32 R154, RZ, RZ, R48 ;  /* 0x000000ffff9a7224 */ /* 0x000fe200078e0030 */
[----:B--2---:R-:W-:Y:S02]  /*10d70*/  @P1 SHF.R.U32.HI R154, RZ, R10, R11 ;  /* 0x0000000aff9a1219 */ /* 0x004fe4000001160b */
        /* <DEDUP_REMOVED lines=17> */
[----:B------:R-:W-:Y:S04]  /*10e90*/  SHFL.IDX PT, R10, R14, RZ, 0x1c1f ;  /* 0x001c1fff0e0a7589 */ /* 0x000fe800000e0000 */
[----:B------:R-:W0:Y:S04]  /*10ea0*/  SHFL.IDX PT, R11, R0, RZ, 0x1c1f ;  /* 0x001c1fff000b7589 */ /* 0x000e2800000e0000 */
[----:B------:R-:W-:Y:S04]  /*10eb0*/  SHFL.IDX PT, R12, R14, 0x1, 0x1c1f ;  /* 0x003c1f000e0c7f89 */ /* 0x000fe800000e0000 */
[----:B------:R1:W2:Y:S01]  /*10ec0*/  SHFL.IDX PT, R13, R0, 0x1, 0x1c1f ;  /* 0x003c1f00000d7f89 */ /* 0x0002a200000e0000 */
[----:B------:R-:W-:Y:S01]  /*10ed0*/  LOP3.LUT P0, RZ, R160, 0x3, RZ, 0xc0, !PT ;  /* 0x00000003a0ff7812 */ /* 0x000fe2000780c0ff */
[----:B-1----:R-:W-:-:S02]  /*10ee0*/  IMAD R0, R20, R155, RZ ;  /* 0x0000009b14007224 */ /* 0x002fc400078e02ff */
[----:B------:R-:W-:-:S04]  /*10ef0*/  IMAD R20, R159, 0x80, R161 ;  /* 0x000000809f147824 */ /* 0x000fc800078e02a1 */
[C---:B------:R-:W-:Y:S01]  /*10f00*/  VIADD R21, R20.reuse, 0x8 ;  /* 0x0000000814157836 */ /* 0x040fe20000000000 */
[----:B------:R-:W-:-:S04]  /*10f10*/  ISETP.GE.OR P3, PT, R20, R0, P0 ;  /* 0x000000001400720c */ /* 0x000fc80000766670 */
[----:B------:R-:W-:-:S09]  /*10f20*/  ISETP.GE.OR P0, PT, R21, R0, P0 ;  /* 0x000000001500720c */ /* 0x000fd20000706670 */
[----:B0-----:R0:W-:Y:S04]  /*10f30*/  @!P3 ST.E desc[UR60][R10.64], R157 ;  /* 0x0000009d0a00b985 */ /* 0x0011e8000c10193c */
[----:B--2---:R0:W-:Y:S01]  /*10f40*/  @!P0 ST.E desc[UR60][R12.64], R156 ;  /* 0x0000009c0c008985 */ /* 0x0041e2000c10193c */
[----:B------:R-:W-:Y:S05]  /*10f50*/  @P2 BRA `(.L_x_10579) ;  /* 0x00000010009c2947 */ /* 0x000fea0003800000 */
[----:B0-----:R-:W0:Y:S01]  /*10f60*/  S2R R12, SR_TID.X ;  /* 0x00000000000c7919 */ /* 0x001e220000002100 */
[----:B------:R-:W1:Y:S01]  /*10f70*/  @P1 LDC R20, c[0x0][0xcec] ;  /* 0x00033b00ff141b82 */ /* 0x000e620000000800 */
[----:B------:R-:W-:-:S07]  /*10f80*/  ULDC.64 UR4, c[0x0][0xba0] ;  /* 0x0002e80000047ab9 */ /* 0x000fce0000000a00 */
[----:B------:R-:W2:Y:S01]  /*10f90*/  @P1 LDC R21, c[0x0][0xcf0] ;  /* 0x00033c00ff151b82 */ /* 0x000ea20000000800 */
[----:B0-----:R-:W-:-:S05]  /*10fa0*/  VIADD R12, R12, 0xffffff80 ;  /* 0xffffff800c0c7836 */ /* 0x001fca0000000000 */
[----:B------:R-:W-:-:S04]  /*10fb0*/  SHF.R.S32.HI R11, RZ, 0x1f, R12 ;  /* 0x0000001fff0b7819 */ /* 0x000fc8000001140c */
[----:B------:R-:W-:-:S04]  /*10fc0*/  LEA.HI R11, R11, R12, RZ, 0x3 ;  /* 0x0000000c0b0b7211 */ /* 0x000fc800078f18ff */
[----:B------:R-:W-:-:S04]  /*10fd0*/  SHF.R.S32.HI R10, RZ, 0x3, R11 ;  /* 0x00000003ff0a7819 */ /* 0x000fc8000001140b */
[----:B------:R-:W-:-:S05]  /*10fe0*/  LEA R5, R10, R207, 0x6 ;  /* 0x000000cf0a057211 */ /* 0x000fca00078e30ff */
        /* <DEDUP_REMOVED lines=45> */
[C---:B------:R-:W-:Y:S02]  /*112c0*/  LOP3.LUT R15, R6.reuse, 0x380, RZ, 0xc0, !PT ;  /* 0x00000380060f7812 */ /* 0x040fe400078ec0ff */
[----:B------:R-:W-:Y:S02]  /*112d0*/  IADD3 R13, P5, R6, 0xf000, RZ ;  /* 0x0000f000060d7810 */ /* 0x000fe40007fbe0ff */
[----:B------:R-:W-:Y:S01]  /*112e0*/  SHF.R.U64 R44, R44, 0x3, RZ ;  /* 0x000000032c2c7819 */ /* 0x000fe200000012ff */
[----:B------:R-:W5:Y:S01]  /*112f0*/  LD.E.128 R64, desc[UR60][R64.64] ;  /* 0x0000003c40407980 */ /* 0x000f62000c101d00 */
[----:B------:R-:W-:Y:S01]  /*11300*/  SHF.R.U64 R52, R52, 0x3, RZ ;  /* 0x0000000334347819 */ /* 0x000fe200000012ff */
[----:B------:R-:W-:Y:S01]  /*11310*/  IMAD.X R85, RZ, RZ, R7, P5 ;  /* 0x000000ffff557224 */ /* 0x000fe200028e0607 */
[----:B------:R-:W-:-:S02]  /*11320*/  SHF.R.U64 R56, R56, 0x3, RZ ;  /* 0x0000000338387819 */ /* 0x000fc400000012ff */
[----:B------:R-:W-:Y:S02]  /*11330*/  SHF.R.U64 R60, R60, 0x3, RZ ;  /* 0x000000033c3c7819 */ /* 0x000fe400000012ff */
[----:B------:R-:W-:Y:S02]  /*11340*/  SHF.R.U64 R15, R15, 0x3, RZ ;  /* 0x000000030f0f7819 */ /* 0x000fe400000012ff */
[----:B------:R-:W-:Y:S02]  /*11350*/  LOP3.LUT R5, R13, 0x380, RZ, 0xc0, !PT ;  /* 0x000003800d057812 */ /* 0x000fe400078ec0ff */
        /* <DEDUP_REMOVED lines=8> */
[----:B------:R-:W-:-:S02]  /*113e0*/  IADD3.X R61, RZ, R7, RZ, P4, !PT ;  /* 0x00000007ff3d7210 */ /* 0x000fc400027fe4ff */
[C---:B------:R-:W-:Y:S01]  /*113f0*/  IADD3 R69, P0, R6.reuse, 0xb000, RZ ;  /* 0x0000b00006457810 */ /* 0x040fe20007f1e0ff */
[----:B------:R-:W5:Y:S01]  /*11400*/  LD.E.128 R52, desc[UR60][R52.64] ;  /* 0x0000003c34347980 */ /* 0x000f62000c101d00 */
[C---:B------:R-:W-:Y:S02]  /*11410*/  IADD3 R73, P2, R6.reuse, 0xc000, RZ ;  /* 0x0000c00006497810 */ /* 0x040fe40007f5e0ff */
[C---:B------:R-:W-:Y:S01]  /*11420*/  IADD3 R77, P3, R6.reuse, 0xd000, RZ ;  /* 0x0000d000064d7810 */ /* 0x040fe20007f7e0ff */
[----:B------:R-:W5:Y:S01]  /*11430*/  LD.E.128 R56, desc[UR60][R56.64] ;  /* 0x0000003c38387980 */ /* 0x000f62000c101d00 */
[----:B------:R-:W-:Y:S02]  /*11440*/  IADD3 R81, P4, R6, 0xe000, RZ ;  /* 0x0000e00006517810 */ /* 0x000fe40007f9e0ff */
[----:B------:R-:W-:Y:S01]  /*11450*/  LOP3.LUT R4, R15, R6, RZ, 0x3c, !PT ;  /* 0x000000060f047212 */ /* 0x000fe200078e3cff */
[----:B------:R-:W5:Y:S01]  /*11460*/  LD.E.128 R60, desc[UR60][R60.64] ;  /* 0x0000003c3c3c7980 */ /* 0x000f62000c101d00 */
[----:B------:R-:W-:Y:S01]  /*11470*/  SHF.R.U64 R6, R5, 0x3, RZ ;  /* 0x0000000305067819 */ /* 0x000fe200000012ff */
[----:B------:R-:W-:Y:S01]  /*11480*/  IMAD.MOV.U32 R5, RZ, RZ, R7 ;  /* 0x000000ffff057224 */ /* 0x000fe200078e0007 */
[----:B------:R-:W-:-:S02]  /*11490*/  LOP3.LUT R11, R11, 0xfffffff8, RZ, 0xc0, !PT ;  /* 0xfffffff80b0b7812 */ /* 0x000fc400078ec0ff */
[----:B------:R-:W-:Y:S01]  /*114a0*/  LOP3.LUT R84, R6, R13, RZ, 0x3c, !PT ;  /* 0x0000000d06547212 */ /* 0x000fe200078e3cff */
[----:B------:R-:W-:Y:S01]  /*114b0*/  IMAD R13, R8, UR5, R9 ;  /* 0x00000005080d7c24 */ /* 0x000fe2000f8e0209 */
[----:B------:R-:W-:Y:S01]  /*114c0*/  IADD3 R11, R12, -R11, RZ ;  /* 0x8000000b0c0b7210 */ /* 0x000fe20007ffe0ff */
[----:B------:R-:W-:Y:S01]  /*114d0*/  IMAD.WIDE.U32 R8, R8, UR4, RZ ;  /* 0x0000000408087c25 */ /* 0x000fe2000f8e00ff */
[----:B------:R-:W-:Y:S01]  /*114e0*/  LOP3.LUT R68, R69, 0x380, RZ, 0xc0, !PT ;  /* 0x0000038045447812 */ /* 0x000fe200078ec0ff */
[----:B------:R-:W-:Y:S01]  /*114f0*/  ULDC.64 UR4, c[0x0][0xbe8] ;  /* 0x0002fa0000047ab9 */ /* 0x000fe20000000a00 */
[----:B------:R-:W-:Y:S01]  /*11500*/  LOP3.LUT R72, R73, 0x380, RZ, 0xc0, !PT ;  /* 0x0000038049487812 */ /* 0x000fe200078ec0ff */
[----:B------:R-:W-:Y:S01]  /*11510*/  IMAD R11, R11, 0x20, R10 ;  /* 0x000000200b0b7824 */ /* 0x000fe200078e020a */
[----:B------:R-:W-:Y:S01]  /*11520*/  LOP3.LUT R76, R77, 0x380, RZ, 0xc0, !PT ;  /* 0x000003804d4c7812 */ /* 0x000fe200078ec0ff */
[----:B------:R-:W-:Y:S01]  /*11530*/  IMAD.IADD R9, R9, 0x1, R13 ;  /* 0x0000000109097824 */ /* 0x000fe200078e020d */
[----:B------:R-:W-:Y:S01]  /*11540*/  LOP3.LUT R80, R81, 0x380, RZ, 0xc0, !PT ;  /* 0x0000038051507812 */ /* 0x000fe200078ec0ff */
[----:B------:R-:W-:Y:S01]  /*11550*/  IMAD R15, R159, 0x80, R11 ;  /* 0x000000809f0f7824 */ /* 0x000fe200078e020b */
[----:B------:R-:W-:Y:S01]  /*11560*/  SHF.R.U64 R68, R68, 0x3, RZ ;  /* 0x0000000344447819 */ /* 0x000fe200000012ff */
[----:B------:R-:W-:Y:S01]  /*11570*/  IMAD.WIDE.U32 R8, R201, UR4, R8 ;  /* 0x00000004c9087c25 */ /* 0x000fe2000f8e0008 */
[----:B------:R-:W-:Y:S01]  /*11580*/  SHF.R.U64 R72, R72, 0x3, RZ ;  /* 0x0000000348487819 */ /* 0x000fe200000012ff */
[----:B------:R-:W5:Y:S01]  /*11590*/  LD.E.128 R84, desc[UR60][R84.64] ;  /* 0x0000003c54547980 */ /* 0x000f62000c101d00 */
[----:B------:R-:W-:-:S02]  /*115a0*/  SHF.R.U64 R76, R76, 0x3, RZ ;  /* 0x000000034c4c7819 */ /* 0x000fc400000012ff */
[----:B------:R-:W-:Y:S01]  /*115b0*/  SHF.R.U64 R80, R80, 0x3, RZ ;  /* 0x0000000350507819 */ /* 0x000fe200000012ff */
[----:B-1----:R-:W-:Y:S01]  /*115c0*/  @P1 IMAD.HI.U32 R12, R15, R20, RZ ;  /* 0x000000140f0c1227 */ /* 0x002fe200078e00ff */
        /* <DEDUP_REMOVED lines=9> */
[----:B------:R-:W5:Y:S01]  /*11660*/  LD.E.128 R68, desc[UR60][R68.64] ;  /* 0x0000003c44447980 */ /* 0x000f62000c101d00 */
[----:B------:R-:W-:Y:S01]  /*11670*/  IMAD R9, R201, UR5, R9 ;  /* 0x00000005c9097c24 */ /* 0x000fe2000f8e0209 */
[----:B------:R-:W-:Y:S01]  /*11680*/  ULDC.64 UR4, c[0x0][0xbf0] ;  /* 0x0002fc0000047ab9 */ /* 0x000fe20000000a00 */
[----:B------:R-:W-:Y:S01]  /*11690*/  IMAD.MOV.U32 R11, RZ, RZ, R15 ;  /* 0x000000ffff0b7224 */ /* 0x000fe200078e000f */
[----:B--2---:R-:W-:Y:S01]  /*116a0*/  @P1 SHF.R.U32.HI R11, RZ, R21, R12 ;  /* 0x00000015ff0b1219 */ /* 0x004fe2000001160c */
[----:B------:R-:W-:Y:S01]  /*116b0*/  IMAD R14, R14, UR4, RZ ;  /* 0x000000040e0e7c24 */ /* 0x000fe2000f8e02ff */
[----:B------:R-:W5:Y:S01]  /*116c0*/  LD.E.128 R4, desc[UR60][R4.64] ;  /* 0x0000003c04047980 */ /* 0x000f62000c101d00 */
[----:B------:R-:W-:-:S03]  /*116d0*/  IMAD.WIDE.U32 R8, R3, UR4, R8 ;  /* 0x0000000403087c25 */ /* 0x000fc6000f8e0008 */
[----:B------:R-:W5:Y:S01]  /*116e0*/  LD.E.128 R72, desc[UR60][R72.64] ;  /* 0x0000003c48487980 */ /* 0x000f62000c101d00 */
[----:B------:R-:W-:Y:S01]  /*116f0*/  IMAD R13, R3, UR5, R14 ;  /* 0x00000005030d7c24 */ /* 0x000fe2000f8e020e */
[--C-:B------:R-:W-:Y:S02]  /*11700*/  SHF.R.S32.HI R3, RZ, 0x1f, R11.reuse ;  /* 0x0000001fff037819 */ /* 0x100fe4000001140b */
[----:B------:R-:W5:Y:S01]  /*11710*/  LD.E.128 R76, desc[UR60][R76.64] ;  /* 0x0000003c4c4c7980 */ /* 0x000f62000c101d00 */
[----:B------:R-:W-:Y:S01]  /*11720*/  IMAD.MOV R14, RZ, RZ, -R11 ;  /* 0x000000ffff0e7224 */ /* 0x000fe200078e0a0b */
[----:B------:R-:W-:Y:S02]  /*11730*/  ULDC.64 UR4, c[0x0][0xbe0] ;  /* 0x0002f80000047ab9 */ /* 0x000fe40000000a00 */
        /* <DEDUP_REMOVED lines=29> */
.L_x_10783:
        /* <DEDUP_REMOVED lines=10> */
[C---:B------:R-:W-:Y:S01]  /*119b0*/  VIADD R92, R207.reuse, 0x40 ;  /* 0x00000040cf5c7836 */ /* 0x040fe20000000000 */
[----:B------:R-:W-:Y:S01]  /*119c0*/  ISETP.GE.AND P1, PT, R90, UR4, PT ;  /* 0x000000045a007c0c */ /* 0x000fe2000bf26270 */
[C---:B------:R-:W-:Y:S01]  /*119d0*/  VIADD R91, R207.reuse, 0x80 ;  /* 0x00000080cf5b7836 */ /* 0x040fe20000000000 */
[----:B------:R-:W-:Y:S01]  /*119e0*/  ISETP.GE.AND P0, PT, R88, UR4, PT ;  /* 0x0000000458007c0c */ /* 0x000fe2000bf06270 */
[----:B------:R-:W-:Y:S01]  /*119f0*/  VIADD R89, R207, 0xc0 ;  /* 0x000000c0cf597836 */ /* 0x000fe20000000000 */
[----:B------:R-:W-:-:S02]  /*11a00*/  SHF.R.S32.HI R12, RZ, 0x1f, R207 ;  /* 0x0000001fff0c7819 */ /* 0x000fc400000114cf */
[----:B------:R-:W-:Y:S02]  /*11a10*/  SHF.R.S32.HI R92, RZ, 0x1f, R92 ;  /* 0x0000001fff5c7819 */ /* 0x000fe4000001145c */
[----:B------:R-:W-:Y:S02]  /*11a20*/  SHF.R.S32.HI R91, RZ, 0x1f, R91 ;  /* 0x0000001fff5b7819 */ /* 0x000fe4000001145b */
[-C--:B--2---:R-:W-:Y:S02]  /*11a30*/  @!P3 LEA R8, P5, R207, R14.reuse, 0x1 ;  /* 0x0000000ecf08b211 */ /* 0x084fe400078a08ff */
[----:B------:R-:W-:Y:S02]  /*11a40*/  @!P2 LEA R10, P4, R15, R14, 0x1 ;  /* 0x0000000e0f0aa211 */ /* 0x000fe400078808ff */
[----:B-1----:R-:W-:Y:S02]  /*11a50*/  @!P3 LEA.HI.X R9, R207, R48, R12, 0x1, P5 ;  /* 0x00000030cf09b211 */ /* 0x002fe400028f0c0c */
[----:B------:R-:W-:-:S02]  /*11a60*/  @!P1 LEA R12, P5, R90, R14, 0x1 ;  /* 0x0000000e5a0c9211 */ /* 0x000fc400078a08ff */
[----:B------:R-:W-:Y:S01]  /*11a70*/  @!P2 LEA.HI.X R11, R15, R48, R92, 0x1, P4 ;  /* 0x000000300f0ba211 */ /* 0x000fe200020f0c5c */
[----:B-----5:R3:W-:Y:S01]  /*11a80*/  @!P3 ST.E.128 desc[UR60][R8.64], R4 ;  /* 0x000000040800b985 */ /* 0x0207e2000c101d3c */
[----:B------:R-:W-:Y:S02]  /*11a90*/  SHF.R.S32.HI R89, RZ, 0x1f, R89 ;  /* 0x0000001fff597819 */ /* 0x000fe40000011459 */
[----:B------:R-:W-:Y:S01]  /*11aa0*/  @!P0 LEA R14, P4, R88, R14, 0x1 ;  /* 0x0000000e580e8211 */ /* 0x000fe200078808ff */
[----:B------:R3:W-:Y:S01]  /*11ab0*/  @!P2 ST.E.128 desc[UR60][R10.64], R36 ;  /* 0x000000240a00a985 */ /* 0x0007e2000c101d3c */
[-C--:B------:R-:W-:Y:S02]  /*11ac0*/  @!P1 LEA.HI.X R13, R90, R48.reuse, R91, 0x1, P5 ;  /* 0x000000305a0d9211 */ /* 0x080fe400028f0c5b */
[----:B------:R-:W-:-:S03]  /*11ad0*/  @!P0 LEA.HI.X R15, R88, R48, R89, 0x1, P4 ;  /* 0x00000030580f8211 */ /* 0x000fc600020f0c59 */
[----:B------:R3:W-:Y:S04]  /*11ae0*/  @!P1 ST.E.128 desc[UR60][R12.64], R56 ;  /* 0x000000380c009985 */ /* 0x0007e8000c101d3c */
[----:B------:R3:W-:Y:S02]  /*11af0*/  @!P0 ST.E.128 desc[UR60][R14.64], R72 ;  /* 0x000000480e008985 */ /* 0x0007e4000c101d3c */
.L_x_10582:
[----:B------:R-:W-:Y:S05]  /*11b00*/  BSYNC B1 ;  /* 0x0000000000017941 */ /* 0x000fea0003800000 */
.L_x_10581:
[----:B------:R-:W-:-:S03]  /*11b10*/  UMOV UR4, 0xffffffff ;  /* 0xffffffff00047882 */ /* 0x000fc60000000000 */
[----:B------:R-:W-:Y:S05]  /*11b20*/  BRA.DIV UR4, `(.L_x_10583) ;  /* 0x000000c204107947 */ /* 0x000fea000b800000 */
[----:B---3-5:R3:W4:Y:S04]  /*11b30*/  SHFL.IDX PT, R36, R20, 0x1, 0x181f ;  /* 0x00381f0014247f89 */ /* 0x02872800000e0000 */
[----:B--2---:R3:W2:Y:S02]  /*11b40*/  SHFL.IDX PT, R14, R3, 0x1, 0x181f ;  /* 0x00381f00030e7f89 */ /* 0x0046a400000e0000 */
.L_x_10787:
[----:B------:R-:W-:Y:S01]  /*11b50*/  VIADD R5, R21, 0x20 ;  /* 0x0000002015057836 */ /* 0x000fe20000000000 */
        /* <DEDUP_REMOVED lines=17> */
[CC--:B--2---:R-:W-:Y:S02]  /*11c70*/  @!P3 LEA R4, P5, R207.reuse, R14.reuse, 0x1 ;  /* 0x0000000ecf04b211 */ /* 0x0c4fe400078a08ff */
[----:B------:R-:W-:Y:S02]  /*11c80*/  @!P2 LEA R6, P4, R10, R14, 0x1 ;  /* 0x0000000e0a06a211 */ /* 0x000fe400078808ff */
[----:B----4-:R-:W-:-:S02]  /*11c90*/  @!P3 LEA.HI.X R5, R207, R36, R8, 0x1, P5 ;  /* 0x00000024cf05b211 */ /* 0x010fc400028f0c08 */
[C---:B------:R-:W-:Y:S02]  /*11ca0*/  @!P1 LEA R8, P5, R15.reuse, R14, 0x1 ;  /* 0x0000000e0f089211 */ /* 0x040fe400078a08ff */
[----:B------:R-:W-:Y:S01]  /*11cb0*/  @!P2 LEA.HI.X R7, R10, R36, R11, 0x1, P4 ;  /* 0x000000240a07a211 */ /* 0x000fe200020f0c0b */
[----:B------:R2:W-:Y:S01]  /*11cc0*/  @!P3 ST.E.128 desc[UR60][R4.64], R24 ;  /* 0x000000180400b985 */ /* 0x0005e2000c101d3c */
[----:B------:R-:W-:Y:S02]  /*11cd0*/  SHF.R.S32.HI R13, RZ, 0x1f, R13 ;  /* 0x0000001fff0d7819 */ /* 0x000fe4000001140d */
[C---:B------:R-:W-:Y:S01]  /*11ce0*/  @!P0 LEA R10, P4, R12.reuse, R14, 0x1 ;  /* 0x0000000e0c0a8211 */ /* 0x040fe200078808ff */
[----:B------:R2:W-:Y:S01]  /*11cf0*/  @!P2 ST.E.128 desc[UR60][R6.64], R40 ;  /* 0x000000280600a985 */ /* 0x0005e2000c101d3c */
[-C--:B------:R-:W-:Y:S02]  /*11d00*/  @!P1 LEA.HI.X R9, R15, R36.reuse, R37, 0x1, P5 ;  /* 0x000000240f099211 */ /* 0x080fe400028f0c25 */
[----:B------:R-:W-:-:S03]  /*11d10*/  @!P0 LEA.HI.X R11, R12, R36, R13, 0x1, P4 ;  /* 0x000000240c0b8211 */ /* 0x000fc600020f0c0d */
[----:B------:R2:W-:Y:S04]  /*11d20*/  @!P1 ST.E.128 desc[UR60][R8.64], R60 ;  /* 0x0000003c08009985 */ /* 0x0005e8000c101d3c */
[----:B------:R2:W-:Y:S02]  /*11d30*/  @!P0 ST.E.128 desc[UR60][R10.64], R76 ;  /* 0x0000004c0a008985 */ /* 0x0005e4000c101d3c */
.L_x_10585:
[----:B------:R-:W-:Y:S05]  /*11d40*/  BSYNC B1 ;  /* 0x0000000000017941 */ /* 0x000fea0003800000 */
.L_x_10584:
[----:B------:R-:W-:-:S03]  /*11d50*/  UMOV UR4, 0xffffffff ;  /* 0xffffffff00047882 */ /* 0x000fc60000000000 */
[----:B------:R-:W-:Y:S05]  /*11d60*/  BRA.DIV UR4, `(.L_x_10586) ;  /* 0x000000be04c87947 */ /* 0x000fea000b800000 */
[----:B--2---:R2:W0:Y:S04]  /*11d70*/  SHFL.IDX PT, R24, R20, 0x2, 0x181f ;  /* 0x00581f0014187f89 */ /* 0x00442800000e0000 */
[----:B------:R2:W0:Y:S02]  /*11d80*/  SHFL.IDX PT, R14, R3, 0x2, 0x181f ;  /* 0x00581f00030e7f89 */ /* 0x00042400000e0000 */
.L_x_10791:
[----:B------:R-:W-:Y:S01]  /*11d90*/  VIADD R5, R21, 0x40 ;  /* 0x0000004015057836 */ /* 0x000fe20000000000 */
        /* <DEDUP_REMOVED lines=30> */
.L_x_10588:
[----:B------:R-:W-:Y:S05]  /*11f80*/  BSYNC B1 ;  /* 0x0000000000017941 */ /* 0x000fea0003800000 */
.L_x_10587:
[----:B------:R-:W-:-:S03]  /*11f90*/  UMOV UR4, 0xffffffff ;  /* 0xffffffff00047882 */ /* 0x000fc60000000000 */
[----:B------:R-:W-:Y:S05]  /*11fa0*/  BRA.DIV UR4, `(.L_x_10589) ;  /* 0x000000be04807947 */ /* 0x000fea000b800000 */
[----:B0-23--:R-:W0:Y:S04]  /*11fb0*/  SHFL.IDX PT, R20, R20, 0x3, 0x181f ;  /* 0x00781f0014147f89 */ /* 0x00de2800000e0000 */
[----:B------:R2:W3:Y:S02]  /*11fc0*/  SHFL.IDX PT, R14, R3, 0x3, 0x181f ;  /* 0x00781f00030e7f89 */ /* 0x0004e400000e0000 */
.L_x_10795:
[----:B------:R-:W-:-:S05]  /*11fd0*/  VIADD R21, R21, 0x60 ;  /* 0x0000006015157836 */ /* 0x000fca0000000000 */
[----:B------:R-:W-:-:S13]  /*11fe0*/  ISETP.GE.AND P0, PT, R21, R0, PT ;  /* 0x000000001500720c */ /* 0x000fda0003f06270 */
[----:B------:R-:W-:Y:S05]  /*11ff0*/  @P0 BRA `(.L_x_10590) ;  /* 0x0000002c00f00947 */ /* 0x000fea0003800000 */
[C---:B------:R-:W-:Y:S01]  /*12000*/  VIADD R11, R207.reuse, 0x40 ;  /* 0x00000040cf0b7836 */ /* 0x040fe20000000000 */
[----:B------:R-:W-:Y:S01]  /*12010*/  ULDC UR4, c[0x0][0xbc8] ;  /* 0x0002f20000047ab9 */ /* 0x000fe20000000800 */
[C---:B--2---:R-:W-:Y:S01]  /*12020*/  VIADD R3, R207.reuse, 0x80 ;  /* 0x00000080cf037836 */ /* 0x044fe20000000000 */
        /* <DEDUP_REMOVED lines=8> */
[-C--:B---3--:R-:W-:Y:S02]  /*120b0*/  @!P3 LEA R4, P0, R207, R14.reuse, 0x1 ;  /* 0x0000000ecf04b211 */ /* 0x088fe400078008ff */
[-C--:B------:R-:W-:Y:S02]  /*120c0*/  @!P4 LEA R6, P1, R11, R14.reuse, 0x1 ;  /* 0x0000000e0b06c211 */ /* 0x080fe400078208ff */
[----:B------:R-:W-:Y:S02]  /*120d0*/  @!P5 LEA R8, P2, R3, R14, 0x1 ;  /* 0x0000000e0308d211 */ /* 0x000fe400078408ff */
[-C--:B0-----:R-:W-:Y:S02]  /*120e0*/  @!P3 LEA.HI.X R5, R207, R20.reuse, R13, 0x1, P0 ;  /* 0x00000014cf05b211 */ /* 0x081fe400000f0c0d */
        /* <DEDUP_REMOVED lines=8> */
[----:B------:R-:W-:Y:S02]  /*12170*/  IADD3 R10, R207, 0xc0, RZ ;  /* 0x000000c0cf0a7810 */ /* 0x000fe40007ffe0ff */
[----:B0-----:R-:W-:Y:S02]  /*12180*/  LEA R4, P0, R3, R14, 0x1 ;  /* 0x0000000e03047211 */ /* 0x001fe400078008ff */
[----:B------:R-:W-:-:S04]  /*12190*/  SHF.R.S32.HI R10, RZ, 0x1f, R10 ;  /* 0x0000001fff0a7819 */ /* 0x000fc8000001140a */
[----:B------:R-:W-:-:S05]  /*121a0*/  LEA.HI.X R5, R3, R20, R10, 0x1, P0 ;  /* 0x0000001403057211 */ /* 0x000fca00000f0c0a */
[----:B------:R0:W-:Y:S01]  /*121b0*/  ST.E.128 desc[UR60][R4.64], R84 ;  /* 0x0000005404007985 */ /* 0x0001e2000c101d3c */
[----:B------:R-:W-:Y:S05]  /*121c0*/  BRA `(.L_x_10590) ;  /* 0x0000002c007c7947 */ /* 0x000fea0003800000 */
.L_x_10579:
[----:B0-----:R-:W0:Y:S01]  /*121d0*/  @P1 LDC R10, c[0x0][0xcec] ;  /* 0x00033b00ff0a1b82 */ /* 0x001e220000000800 */
[----:B------:R-:W-:Y:S01]  /*121e0*/  IMAD.MOV.U32 R6, RZ, RZ, R48 ;  /* 0x000000ffff067224 */ /* 0x000fe200078e0030 */
[----:B------:R-:W-:-:S06]  /*121f0*/  ULDC.64 UR4, c[0x0][0xc08] ;  /* 0x0003020000047ab9 */ /* 0x000fcc0000000a00 */
[----:B------:R-:W1:Y:S01]  /*12200*/  @P1 LDC R7, c[0x0][0xcf0] ;  /* 0x00033c00ff071b82 */ /* 0x000e620000000800 */
[----:B0-----:R-:W-:-:S05]  /*12210*/  @P1 IMAD.HI.U32 R10, R48, R10, RZ ;  /* 0x0000000a300a1227 */ /* 0x001fca00078e00ff */
[----:B-1----:R-:W-:Y:S01]  /*12220*/  @P1 SHF.R.U32.HI R6, RZ, R7, R10 ;  /* 0x00000007ff061219 */ /* 0x002fe2000001160a */
[----:B------:R-:W-:-:S04]  /*12230*/  IMAD R7, R9, UR4, RZ ;  /* 0x0000000409077c24 */ /* 0x000fc8000f8e02ff */
[C---:B------:R-:W-:Y:S02]  /*12240*/  IMAD R7, R8.reuse, UR5, R7 ;  /* 0x0000000508077c24 */ /* 0x040fe4000f8e0207 */
[----:B------:R-:W-:Y:S01]  /*12250*/  IMAD.WIDE.U32 R8, R8, UR4, RZ ;  /* 0x0000000408087c25 */ /* 0x000fe2000f8e00ff */
[----:B------:R-:W-:-:S03]  /*12260*/  ULDC.64 UR4, c[0x0][0xc38] ;  /* 0x00030e0000047ab9 */ /* 0x000fc60000000a00 */
[----:B------:R-:W-:Y:S01]  /*12270*/  IMAD.IADD R9, R9, 0x1, R7 ;  /* 0x0000000109097824 */ /* 0x000fe200078e0207 */
[----:B------:R-:W-:Y:S01]  /*12280*/  SHF.R.S32.HI R7, RZ, 0x1f, R3 ;  /* 0x0000001fff077819 */ /* 0x000fe20000011403 */
[----:B------:R-:W-:-:S04]  /*12290*/  IMAD.WIDE.U32 R8, R201, UR4, R8 ;  /* 0x00000004c9087c25 */ /* 0x000fc8000f8e0008 */
[----:B------:R-:W-:Y:S01]  /*122a0*/  IMAD R9, R201, UR5, R9 ;  /* 0x00000005c9097c24 */ /* 0x000fe2000f8e0209 */
[----:B------:R-:W-:Y:S02]  /*122b0*/  ULDC.64 UR4, c[0x0][0xc40] ;  /* 0x0003100000047ab9 */ /* 0x000fe40000000a00 */
[----:B------:R-:W-:Y:S02]  /*122c0*/  IMAD R7, R7, UR4, RZ ;  /* 0x0000000407077c24 */ /* 0x000fe4000f8e02ff */
[----:B------:R-:W-:-:S04]  /*122d0*/  IMAD.WIDE.U32 R8, R3, UR4, R8 ;  /* 0x0000000403087c25 */ /* 0x000fc8000f8e0008 */
[----:B------:R-:W-:Y:S01]  /*122e0*/  IMAD R7, R3, UR5, R7 ;  /* 0x0000000503077c24 */ /* 0x000fe2000f8e0207 */
[----:B------:R-:W-:Y:S01]  /*122f0*/  ULDC.64 UR4, c[0x0][0xc48] ;  /* 0x0003120000047ab9 */ /* 0x000fe20000000a00 */
[--C-:B------:R-:W-:Y:S02]  /*12300*/  IMAD.MOV R3, RZ, RZ, -R6.reuse ;  /* 0x000000ffff037224 */ /* 0x100fe400078e0a06 */
[----:B------:R-:W-:Y:S01]  /*12310*/  IMAD.IADD R9, R9, 0x1, R7 ;  /* 0x0000000109097824 */ /* 0x000fe200078e0207 */
[----:B------:R-:W-:Y:S01]  /*12320*/  SHF.R.S32.HI R7, RZ, 0x1f, R6 ;  /* 0x0000001fff077819 */ /* 0x000fe20000011406 */
[----:B------:R-:W-:Y:S02]  /*12330*/  IMAD R3, R155, R3, R48 ;  /* 0x000000039b037224 */ /* 0x000fe400078e0230 */
[----:B------:R-:W-:-:S04]  /*12340*/  IMAD.WIDE.U32 R8, R158, UR4, R8 ;  /* 0x000000049e087c25 */ /* 0x000fc8000f8e0008 */
[----:B------:R-:W-:Y:S01]  /*12350*/  IMAD R9, R158, UR5, R9 ;  /* 0x000000059e097c24 */ /* 0x000fe2000f8e0209 */
[----:B------:R-:W-:Y:S02]  /*12360*/  ULDC.64 UR4, c[0x0][0xc30] ;  /* 0x00030c0000047ab9 */ /* 0x000fe40000000a00 */
[----:B------:R-:W-:Y:S02]  /*12370*/  IMAD R7, R7, UR4, RZ ;  /* 0x0000000407077c24 */ /* 0x000fe4000f8e02ff */
[----:B------:R-:W-:-:S04]  /*12380*/  IMAD.WIDE.U32 R8, R6, UR4, R8 ;  /* 0x0000000406087c25 */ /* 0x000fc8000f8e0008 */
[----:B------:R-:W-:Y:S01]  /*12390*/  IMAD R7, R6, UR5, R7 ;  /* 0x0000000506077c24 */ /* 0x000fe2000f8e0207 */
[----:B------:R-:W-:Y:S01]  /*123a0*/  ULDC.64 UR4, c[0x0][0xc28] ;  /* 0x00030a0000047ab9 */ /* 0x000fe20000000a00 */
[----:B------:R-:W-:Y:S02]  /*123b0*/  VIADD R6, R19, 0x32420 ;  /* 0x0003242013067836 */ /* 0x000fe40000000000 */
[----:B------:R-:W-:-:S03]  /*123c0*/  IMAD.IADD R9, R9, 0x1, R7 ;  /* 0x0000000109097824 */ /* 0x000fc600078e0207 */
[----:B------:R-:W-:Y:S01]  /*123d0*/  PRMT R6, RZ, 0x654, R6 ;  /* 0x00000654ff067816 */ /* 0x000fe20000000006 */
[----:B------:R-:W-:-:S03]  /*123e0*/  IMAD.WIDE.U32 R8, R3, UR4, R8 ;  /* 0x0000000403087c25 */ /* 0x000fc6000f8e0008 */
[----:B------:R0:W-:Y:S02]  /*123f0*/  SYNCS.ARRIVE.TRANS64.RED.A1T0 RZ, [R6+URZ], RZ ;  /* 0x000000ff06ff79a7 */ /* 0x0001e4000810043f */
[----:B0-----:R-:W-:-:S05]  /*12400*/  SHF.R.S32.HI R6, RZ, 0x1f, R3 ;  /* 0x0000001fff067819 */ /* 0x001fca0000011403 */
[----:B------:R-:W-:-:S04]  /*12410*/  IMAD R6, R6, UR4, RZ ;  /* 0x0000000406067c24 */ /* 0x000fc8000f8e02ff */
[----:B------:R-:W-:Y:S01]  /*12420*/  IMAD R6, R3, UR5, R6 ;  /* 0x0000000503067c24 */ /* 0x000fe2000f8e0206 */
[----:B------:R-:W-:Y:S02]  /*12430*/  ULDC.64 UR4, c[0x0][0xc00] ;  /* 0x0003000000047ab9 */ /* 0x000fe40000000a00 */
[----:B------:R-:W-:Y:S01]  /*12440*/  LEA R3, P0, R8, UR4, 0x2 ;  /* 0x0000000408037c11 */ /* 0x000fe2000f8010ff */
[----:B------:R-:W-:Y:S01]  /*12450*/  IMAD.IADD R6, R9, 0x1, R6 ;  /* 0x0000000109067824 */ /* 0x000fe200078e0206 */
[----:B------:R-:W-:-:S04]  /*12460*/  UMOV UR4, 0xffffffff ;  /* 0xffffffff00047882 */ /* 0x000fc80000000000 */
[----:B------:R-:W-:Y:S01]  /*12470*/  LEA.HI.X R8, R8, UR5, R6, 0x2, P0 ;  /* 0x0000000508087c11 */ /* 0x000fe200080f1406 */
[----:B------:R-:W-:Y:S06]  /*12480*/  BRA.DIV UR4, `(.L_x_10591) ;  /* 0x000000ba04907947 */ /* 0x000fec000b800000 */
[----:B------:R0:W1:Y:S04]  /*12490*/  SHFL.IDX PT, R9, R8, RZ, 0x1c1f ;  /* 0x001c1fff08097589 */ /* 0x00006800000e0000 */
[----:B------:R0:W2:Y:S02]  /*124a0*/  SHFL.IDX PT, R12, R3, RZ, 0x1c1f ;  /* 0x001c1fff030c7589 */ /* 0x0000a400000e0000 */
.L_x_10798:
        /* <DEDUP_REMOVED lines=17> */
[----:B-1----:R-:W-:Y:S01]  /*125c0*/  @!P0 MOV R7, R9 ;  /* 0x0000000900078202 */ /* 0x002fe20000000f00 */
[----:B--2---:R-:W-:-:S04]  /*125d0*/  @!P0 IMAD.MOV.U32 R6, RZ, RZ, R12 ;  /* 0x000000ffff068224 */ /* 0x004fc800078e000c */
        /* <DEDUP_REMOVED lines=14> */
[----:B------:R-:W3:Y:S03]  /*126c0*/  LDL R29, [R1+0xd4] ;  /* 0x0000d400011d7983 */ /* 0x000ee60000100800 */
[----:B------:R-:W-:Y:S01]  /*126d0*/  @!P0 LEA.HI.X R7, R10, R9, R158, 0x2, P2 ;  /* 0x000000090a078211 */ /* 0x000fe200010f149e */
[----:B------:R-:W3:Y:S04]  /*126e0*/  LDL R28, [R1+0xc4] ;  /* 0x0000c400011c7983 */ /* 0x000ee80000100800 */
[----:B------:R1:W-:Y:S01]  /*126f0*/  @!P0 ST.E.64 desc[UR60][R6.64], R32 ;  /* 0x0000002006008985 */ /* 0x0003e2000c101b3c */
[----:B------:R-:W-:-:S03]  /*12700*/  ISETP.GE.AND P0, PT, R11, UR4, PT ;  /* 0x000000040b007c0c */ /* 0x000fc6000bf06270 */
[----:B------:R-:W3:Y:S01]  /*12710*/  LDL R10, [R1+0xdc] ;  /* 0x0000dc00010a7983 */ /* 0x000ee20000100800 */
[----:B-1----:R-:W-:-:S03]  /*12720*/  @!P1 LEA R6, P2, R14, R12, 0x2 ;  /* 0x0000000c0e069211 */ /* 0x002fc600078410ff */
[----:B------:R-:W3:Y:S01]  /*12730*/  LDL R32, [R1+0x158] ;  /* 0x0001580001207983 */ /* 0x000ee20000100800 */
[----:B------:R-:W-:-:S03]  /*12740*/  @!P1 LEA.HI.X R7, R14, R9, R48, 0x2, P2 ;  /* 0x000000090e079211 */ /* 0x000fc600010f1430 */
[----:B------:R-:W3:Y:S04]  /*12750*/  LDL R33, [R1+0x148] ;  /* 0x0001480001217983 */ /* 0x000ee80000100800 */
        /* <DEDUP_REMOVED lines=8> */
[----:B------:R1:W-:Y:S01]  /*127e0*/  @!P0 ST.E.64 desc[UR60][R6.64], R40 ;  /* 0x0000002806008985 */ /* 0x0003e2000c101b3c */
[----:B------:R-:W-:-:S03]  /*127f0*/  ISETP.GE.AND P0, PT, R154, UR4, PT ;  /* 0x000000049a007c0c */ /* 0x000fc6000bf06270 */
[----:B------:R-:W3:Y:S04]  /*12800*/  LDL R11, [R1+0x160] ;  /* 0x00016000010b7983 */ /* 0x000ee80000100800 */
[----:B------:R-:W3:Y:S01]  /*12810*/  LDL R15, [R1+0xcc] ;  /* 0x0000cc00010f7983 */ /* 0x000ee20000100800 */
[----:B-1----:R-:W-:-:S03]  /*12820*/  @!P1 LEA R6, P2, R156, R12, 0x2 ;  /* 0x0000000c9c069211 */ /* 0x002fc600078410ff */
[----:B------:R-:W3:Y:S04]  /*12830*/  LDL R40, [R1+0xc8] ;  /* 0x0000c80001287983 */ /* 0x000ee80000100800 */
[----:B------:R-:W3:Y:S01]  /*12840*/  LDL R41, [R1+0x14c] ;  /* 0x00014c0001297983 */ /* 0x000ee20000100800 */
[----:B--2---:R-:W-:-:S05]  /*12850*/  @!P1 LEA.HI.X R7, R156, R9, R157, 0x2, P2 ;  /* 0x000000099c079211 */ /* 0x004fca00010f149d */
[----:B------:R1:W-:Y:S02]  /*12860*/  @!P1 ST.E.64 desc[UR60][R6.64], R44 ;  /* 0x0000002c06009985 */ /* 0x0003e4000c101b3c */
[----:B-1----:R-:W-:Y:S02]  /*12870*/  @!P0 LEA R6, P2, R154, R12, 0x2 ;  /* 0x0000000c9a068211 */ /* 0x002fe400078410ff */
[----:B------:R-:W2:Y:S01]  /*12880*/  LDL R44, [R1+0x154] ;  /* 0x00015400012c7983 */ /* 0x000ea20000100800 */
[----:B----4-:R-:W-:-:S03]  /*12890*/  ISETP.GE.AND P3, PT, R152, UR4, PT ;  /* 0x0000000498007c0c */ /* 0x010fc6000bf66270 */
[----:B------:R-:W4:Y:S01]  /*128a0*/  LDL R45, [R1+0x120] ;  /* 0x00012000012d7983 */ /* 0x000f220000100800 */
[----:B-----5:R-:W-:-:S05]  /*128b0*/  @!P0 LEA.HI.X R7, R154, R9, R155, 0x2, P2 ;  /* 0x000000099a078211 */ /* 0x020fca00010f149b */
[----:B------:R1:W-:Y:S04]  /*128c0*/  @!P0 ST.E.64 desc[UR60][R6.64], R24 ;  /* 0x0000001806008985 */ /* 0x0003e8000c101b3c */
[----:B-1----:R-:W5:Y:S01]  /*128d0*/  LDL R25, [R1+0x150] ;  /* 0x0001500001197983 */ /* 0x002f620000100800 */
[C---:B------:R-:W-:Y:S02]  /*128e0*/  ISETP.GE.AND P1, PT, R20.reuse, UR4, PT ;  /* 0x0000000414007c0c */ /* 0x040fe4000bf26270 */
[----:B---3--:R-:W-:Y:S01]  /*128f0*/  ISETP.GE.AND P0, PT, R13, UR4, PT ;  /* 0x000000040d007c0c */ /* 0x008fe2000bf06270 */
[----:B------:R-:W3:Y:S10]  /*12900*/  LDL R24, [R1+0xac] ;  /* 0x0000ac0001187983 */ /* 0x000ef40000100800 */
[----:B------:R-:W-:-:S04]  /*12910*/  @!P1 LEA R6, P2, R20, R12, 0x2 ;  /* 0x0000000c14069211 */ /* 0x000fc800078410ff */
[-C--:B------:R-:W-:Y:S02]  /*12920*/  @!P1 LEA.HI.X R7, R20, R9.reuse, R153, 0x2, P2 ;  /* 0x0000000914079211 */ /* 0x080fe400010f1499 */
[----:B------:R-:W4:Y:S04]  /*12930*/  LDL R20, [R1+0xb8] ;  /* 0x0000b80001147983 */ /* 0x000f280000100800 */
[----:B------:R1:W-:Y:S01]  /*12940*/  @!P1 ST.E.64 desc[UR60][R6.64], R52 ;  /* 0x0000003406009985 */ /* 0x0003e2000c101b3c */
[----:B------:R-:W-:Y:S02]  /*12950*/  ISETP.GE.AND P1, PT, R10, UR4, PT ;  /* 0x000000040a007c0c */ /* 0x000fe4000bf26270 */
[C---:B-1----:R-:W-:Y:S01]  /*12960*/  @!P0 LEA R6, P2, R13.reuse, R12, 0x2 ;  /* 0x0000000c0d068211 */ /* 0x042fe200078410ff */
[----:B------:R-:W3:Y:S03]  /*12970*/  LDL R53, [R1+0xa8] ;  /* 0x0000a80001357983 */ /* 0x000ee60000100800 */
[----:B------:R-:W-:Y:S01]  /*12980*/  @!P0 LEA.HI.X R7, R13, R9, R14, 0x2, P2 ;  /* 0x000000090d078211 */ /* 0x000fe200010f140e */
[----:B------:R-:W3:Y:S01]  /*12990*/  LDL R52, [R1+0x128] ;  /* 0x0001280001347983 */ /* 0x000ee20000100800 */
[----:B------:R-:W-:-:S03]  /*129a0*/  ISETP.GE.AND P2, PT, R29, UR4, PT ;  /* 0x000000041d007c0c */ /* 0x000fc6000bf46270 */
[----:B------:R-:W4:Y:S04]  /*129b0*/  LDL R14, [R1+0xbc] ;  /* 0x0000bc00010e7983 */ /* 0x000f280000100800 */
[----:B------:R1:W-:Y:S04]  /*129c0*/  @!P0 ST.E.64 desc[UR60][R6.64], R56 ;  /* 0x0000003806008985 */ /* 0x0003e8000c101b3c */
[----:B------:R-:W3:Y:S01]  /*129d0*/  LDL R13, [R1+0xb4] ;  /* 0x0000b400010d7983 */ /* 0x000ee20000100800 */
[----:B-1----:R-:W-:-:S03]  /*129e0*/  @!P1 LEA R6, P0, R10, R12, 0x2 ;  /* 0x0000000c0a069211 */ /* 0x002fc600078010ff */
[----:B------:R-:W3:Y:S01]  /*129f0*/  LDL R56, [R1+0x12c] ;  /* 0x00012c0001387983 */ /* 0x000ee20000100800 */
[----:B------:R-:W-:Y:S02]  /*12a00*/  @!P1 LEA.HI.X R7, R10, R9, R11, 0x2, P0 ;  /* 0x000000090a079211 */ /* 0x000fe400000f140b */
[----:B------:R-:W-:-:S03]  /*12a10*/  @!P2 LEA R10, P5, R29, R12, 0x2 ;  /* 0x0000000c1d0aa211 */ /* 0x000fc600078a10ff */
[----:B------:R1:W-:Y:S01]  /*12a20*/  @!P1 ST.E.64 desc[UR60][R6.64], R60 ;  /* 0x0000003c06009985 */ /* 0x0003e2000c101b3c */
[----:B------:R-:W-:Y:S02]  /*12a30*/  ISETP.GE.AND P1, PT, R15, UR4, PT ;  /* 0x000000040f007c0c */ /* 0x000fe4000bf26270 */
[----:B------:R-:W-:Y:S02]  /*12a40*/  @!P2 LEA.HI.X R11, R29, R9, R32, 0x2, P5 ;  /* 0x000000091d0ba211 */ /* 0x000fe400028f1420 */
[----:B------:R-:W3:Y:S01]  /*12a50*/  LDL R32, [R1+0x140] ;  /* 0x0001400001207983 */ /* 0x000ee20000100800 */
[----:B------:R-:W-:-:S03]  /*12a60*/  ISETP.GE.AND P0, PT, R48, UR4, PT ;  /* 0x0000000430007c0c */ /* 0x000fc6000bf06270 */
[----:B------:R-:W3:Y:S01]  /*12a70*/  LDL R29, [R1+0xb0] ;  /* 0x0000b000011d7983 */ /* 0x000ee20000100800 */
[----:B-1----:R-:W-:-:S04]  /*12a80*/  @!P3 LEA R6, P4, R152, R12, 0x2 ;  /* 0x0000000c9806b211 */ /* 0x002fc800078810ff */
[----:B------:R-:W-:Y:S02]  /*12a90*/  @!P3 LEA.HI.X R7, R152, R9, R37, 0x2, P4 ;  /* 0x000000099807b211 */ /* 0x000fe400020f1425 */
[----:B------:R-:W3:Y:S04]  /*12aa0*/  LDL R37, [R1+0x144] ;  /* 0x0001440001257983 */ /* 0x000ee80000100800 */
[----:B------:R-:W-:Y:S04]  /*12ab0*/  @!P3 ST.E.64 desc[UR60][R6.64], R64 ;  /* 0x000000400600b985 */ /* 0x000fe8000c101b3c */
[----:B------:R1:W-:Y:S01]  /*12ac0*/  @!P2 ST.E.64 desc[UR60][R10.64], R68 ;  /* 0x000000440a00a985 */ /* 0x0003e2000c101b3c */
[----:B------:R-:W-:-:S02]  /*12ad0*/  ISETP.GE.AND P2, PT, R28, UR4, PT ;  /* 0x000000041c007c0c */ /* 0x000fc4000bf46270 */
[-C--:B-1----:R-:W-:Y:S02]  /*12ae0*/  @!P1 LEA R10, P5, R15, R12.reuse, 0x2 ;  /* 0x0000000c0f0a9211 */ /* 0x082fe400078a10ff */
[----:B------:R-:W-:-:S04]  /*12af0*/  @!P0 LEA R6, P4, R48, R12, 0x2 ;  /* 0x0000000c30068211 */ /* 0x000fc800078810ff */
[-C--:B--2---:R-:W-:Y:S02]  /*12b00*/  @!P0 LEA.HI.X R7, R48, R9.reuse, R44, 0x2, P4 ;  /* 0x0000000930078211 */ /* 0x084fe400020f142c */
[----:B------:R-:W-:Y:S01]  /*12b10*/  ISETP.GE.AND P3, PT, R40, UR4, PT ;  /* 0x0000000428007c0c */ /* 0x000fe2000bf66270 */
[----:B------:R-:W2:Y:S04]  /*12b20*/  LDL R48, [R1+0xa4] ;  /* 0x0000a40001307983 */ /* 0x000ea80000100800 */
[----:B------:R-:W-:Y:S01]  /*12b30*/  @!P0 ST.E.64 desc[UR60][R6.64], R72 ;  /* 0x0000004806008985 */ /* 0x000fe2000c101b3c */
[----:B-----5:R-:W-:-:S03]  /*12b40*/  @!P1 LEA.HI.X R11, R15, R9, R25, 0x2, P5 ;  /* 0x000000090f0b9211 */ /* 0x020fc600028f1419 */
[----:B------:R-:W5:Y:S04]  /*12b50*/  LDL R44, [R1+0x9c] ;  /* 0x00009c00012c7983 */ /* 0x000f680000100800 */
[----:B------:R-:W2:Y:S04]  /*12b60*/  LDL R15, [R1+0x138] ;  /* 0x00013800010f7983 */ /* 0x000ea80000100800 */
[----:B------:R-:W5:Y:S04]  /*12b70*/  LDL R25, [R1+0x13c] ;  /* 0x00013c0001197983 */ /* 0x000f680000100800 */
[----:B------:R1:W-:Y:S02]  /*12b80*/  @!P1 ST.E.64 desc[UR60][R10.64], R76 ;  /* 0x0000004c0a009985 */ /* 0x0003e4000c101b3c */
[----:B-1----:R-:W-:-:S04]  /*12b90*/  @!P2 LEA R10, P5, R28, R12, 0x2 ;  /* 0x0000000c1c0aa211 */ /* 0x002fc800078a10ff */
[----:B------:R-:W-:Y:S02]  /*12ba0*/  @!P2 LEA.HI.X R11, R28, R9, R33, 0x2, P5 ;  /* 0x000000091c0ba211 */ /* 0x000fe400028f1421 */
[----:B------:R-:W5:Y:S04]  /*12bb0*/  LDL R33, [R1+0x134] ;  /* 0x0001340001217983 */ /* 0x000f680000100800 */
[----:B------:R-:W5:Y:S01]  /*12bc0*/  LDL R28, [R1+0x130] ;  /* 0x00013000011c7983 */ /* 0x000f620000100800 */
[----:B------:R-:W-:Y:S02]  /*12bd0*/  @!P3 LEA R6, P4, R40, R12, 0x2 ;  /* 0x0000000c2806b211 */ /* 0x000fe400078810ff */
[----:B------:R-:W-:Y:S02]  /*12be0*/  ISETP.GE.AND P0, PT, R36, UR4, PT ;  /* 0x0000000424007c0c */ /* 0x000fe4000bf06270 */
[----:B----4-:R-:W-:-:S02]  /*12bf0*/  ISETP.GE.AND P1, PT, R14, UR4, PT ;  /* 0x000000040e007c0c */ /* 0x010fc4000bf26270 */
[----:B------:R-:W-:Y:S02]  /*12c00*/  @!P3 LEA.HI.X R7, R40, R9, R41, 0x2, P4 ;  /* 0x000000092807b211 */ /* 0x000fe400020f1429 */
[----:B------:R-:W4:Y:S04]  /*12c10*/  LDL R40, [R1+0x98] ;  /* 0x0000980001287983 */ /* 0x000f280000100800 */
[----:B------:R-:W-:Y:S04]  /*12c20*/  @!P3 ST.E.64 desc[UR60][R6.64], R80 ;  /* 0x000000500600b985 */ /* 0x000fe8000c101b3c */
[----:B------:R1:W-:Y:S01]  /*12c30*/  @!P2 ST.E.64 desc[UR60][R10.64], R84 ;  /* 0x000000540a00a985 */ /* 0x0003e2000c101b3c */
[----:B---3--:R-:W-:-:S03]  /*12c40*/  ISETP.GE.AND P2, PT, R13, UR4, PT ;  /* 0x000000040d007c0c */ /* 0x008fc6000bf46270 */
[----:B------:R-:W3:Y:S01]  /*12c50*/  LDL R41, [R1+0x11c] ;  /* 0x00011c0001297983 */ /* 0x000ee20000100800 */
[-C--:B-1----:R-:W-:Y:S02]  /*12c60*/  @!P1 LEA R10, P5, R14, R12.reuse, 0x2 ;  /* 0x0000000c0e0a9211 */ /* 0x082fe400078a10ff */
[----:B------:R-:W-:Y:S02]  /*12c70*/  @!P0 LEA R6, P4, R36, R12, 0x2 ;  /* 0x0000000c24068211 */ /* 0x000fe400078810ff */
[----:B------:R-:W-:Y:S02]  /*12c80*/  @!P1 LEA.HI.X R11, R14, R9, R32, 0x2, P5 ;  /* 0x000000090e0b9211 */ /* 0x000fe400028f1420 */
[----:B------:R-:W4:Y:S01]  /*12c90*/  LDL R14, [R1+0xa0] ;  /* 0x0000a000010e7983 */ /* 0x000f220000100800 */
[----:B------:R-:W-:-:S03]  /*12ca0*/  ISETP.GE.AND P3, PT, R20, UR4, PT ;  /* 0x0000000414007c0c */ /* 0x000fc6000bf66270 */
[----:B------:R-:W3:Y:S01]  /*12cb0*/  LDL R32, [R1+0x90] ;  /* 0x0000900001207983 */ /* 0x000ee20000100800 */
[----:B------:R-:W-:-:S03]  /*12cc0*/  @!P0 LEA.HI.X R7, R36, R9, R37, 0x2, P4 ;  /* 0x0000000924078211 */ /* 0x000fc600020f1425 */
[----:B------:R-:W3:Y:S04]  /*12cd0*/  LDL R36, [R1+0x94] ;  /* 0x0000940001247983 */ /* 0x000ee80000100800 */
[----:B------:R-:W-:Y:S04]  /*12ce0*/  @!P0 ST.E.64 desc[UR60][R6.64], R88 ;  /* 0x0000005806008985 */ /* 0x000fe8000c101b3c */
[----:B------:R1:W-:Y:S01]  /*12cf0*/  @!P1 ST.E.64 desc[UR60][R10.64], R92 ;  /* 0x0000005c0a009985 */ /* 0x0003e2000c101b3c */
[----:B------:R-:W-:-:S03]  /*12d00*/  ISETP.GE.AND P0, PT, R29, UR4, PT ;  /* 0x000000041d007c0c */ /* 0x000fc6000bf06270 */
[----:B------:R-:W3:Y:S01]  /*12d10*/  LDL R37, [R1+0x118] ;  /* 0x0001180001257983 */ /* 0x000ee20000100800 */
[CC--:B-1----:R-:W-:Y:S02]  /*12d20*/  @!P2 LEA R10, P5, R13.reuse, R12.reuse, 0x2 ;  /* 0x0000000c0d0aa211 */ /* 0x0c2fe400078a10ff */
[----:B------:R-:W-:Y:S02]  /*12d30*/  @!P3 LEA R6, P4, R20, R12, 0x2 ;  /* 0x0000000c1406b211 */ /* 0x000fe400078810ff */
[----:B------:R-:W-:Y:S02]  /*12d40*/  ISETP.GE.AND P1, PT, R24, UR4, PT ;  /* 0x0000000418007c0c */ /* 0x000fe4000bf26270 */
[-C--:B--2---:R-:W-:Y:S02]  /*12d50*/  @!P2 LEA.HI.X R11, R13, R9.reuse, R15, 0x2, P5 ;  /* 0x000000090d0ba211 */ /* 0x084fe400028f140f */
[----:B------:R-:W2:Y:S04]  /*12d60*/  LDL R15, [R1+0x124] ;  /* 0x00012400010f7983 */ /* 0x000ea80000100800 */
[----:B------:R-:W2:Y:S01]  /*12d70*/  LDL R13, [R1+0x8c] ;  /* 0x00008c00010d7983 */ /* 0x000ea20000100800 */
[----:B-----5:R-:W-:-:S03]  /*12d80*/  @!P3 LEA.HI.X R7, R20, R9, R25, 0x2, P4 ;  /* 0x000000091407b211 */ /* 0x020fc600020f1419 */
[----:B------:R-:W5:Y:S04]  /*12d90*/  LDL R25, [R1+0x88] ;  /* 0x0000880001197983 */ /* 0x000f680000100800 */
[----:B------:R-:W5:Y:S04]  /*12da0*/  LDL R20, [R1+0x84] ;  /* 0x0000840001147983 */ /* 0x000f680000100800 */
[----:B------:R1:W-:Y:S04]  /*12db0*/  @!P3 ST.E.64 desc[UR60][R6.64], R96 ;  /* 0x000000600600b985 */ /* 0x0003e8000c101b3c */
[----:B------:R0:W-:Y:S01]  /*12dc0*/  @!P2 ST.E.64 desc[UR60][R10.64], R100 ;  /* 0x000000640a00a985 */ /* 0x0001e2000c101b3c */
[----:B-1----:R-:W-:-:S04]  /*12dd0*/  @!P0 LEA R6, P5, R29, R12, 0x2 ;  /* 0x0000000c1d068211 */ /* 0x002fc800078a10ff */
[-C--:B------:R-:W-:Y:S02]  /*12de0*/  @!P0 LEA.HI.X R7, R29, R9.reuse, R33, 0x2, P5 ;  /* 0x000000091d078211 */ /* 0x080fe400028f1421 */
[C---:B0-----:R-:W-:Y:S01]  /*12df0*/  @!P1 LEA R10, P2, R24.reuse, R12, 0x2 ;  /* 0x0000000c180a9211 */ /* 0x041fe200078410ff */
[----:B------:R-:W5:Y:S04]  /*12e00*/  LDL R33, [R1+0x114] ;  /* 0x0001140001217983 */ /* 0x000f680000100800 */
[----:B------:R-:W5:Y:S01]  /*12e10*/  LDL R29, [R1+0x110] ;  /* 0x00011000011d7983 */ /* 0x000f620000100800 */
[----:B------:R-:W-:-:S03]  /*12e20*/  @!P1 LEA.HI.X R11, R24, R9, R28, 0x2, P2 ;  /* 0x00000009180b9211 */ /* 0x000fc600010f141c */
[----:B------:R-:W5:Y:S04]  /*12e30*/  LDL R28, [R1+0x10c] ;  /* 0x00010c00011c7983 */ /* 0x000f680000100800 */
[----:B------:R-:W5:Y:S01]  /*12e40*/  LDL R24, [R1+0x108] ;  /* 0x0001080001187983 */ /* 0x000f620000100800 */
[----:B------:R-:W-:Y:S02]  /*12e50*/  ISETP.GE.AND P3, PT, R53, UR4, PT ;  /* 0x0000000435007c0c */ /* 0x000fe4000bf66270 */
[----:B------:R-:W-:Y:S01]  /*12e60*/  ISETP.GE.AND P4, PT, R48, UR4, PT ;  /* 0x0000000430007c0c */ /* 0x000fe2000bf86270 */
[----:B------:R0:W-:Y:S04]  /*12e70*/  @!P0 ST.E.64 desc[UR60][R6.64], R104 ;  /* 0x0000006806008985 */ /* 0x0001e8000c101b3c */
[----:B------:R1:W-:Y:S01]  /*12e80*/  @!P1 ST.E.64 desc[UR60][R10.64], R108 ;  /* 0x0000006c0a009985 */ /* 0x0003e2000c101b3c */
[----:B------:R-:W-:-:S05]  /*12e90*/  ISETP.GE.AND P1, PT, R44, UR4, PT ;  /* 0x000000042c007c0c */ /* 0x000fca000bf26270 */
[CC--:B0-----:R-:W-:Y:S02]  /*12ea0*/  @!P3 LEA R6, P0, R53.reuse, R12.reuse, 0x2 ;  /* 0x0000000c3506b211 */ /* 0x0c1fe400078010ff */
[----:B----4-:R-:W-:Y:S02]  /*12eb0*/  ISETP.GE.AND P2, PT, R14, UR4, PT ;  /* 0x000000040e007c0c */ /* 0x010fe4000bf46270 */
[----:B-1----:R-:W-:Y:S02]  /*12ec0*/  @!P4 LEA R10, P5, R48, R12, 0x2 ;  /* 0x0000000c300ac211 */ /* 0x002fe400078a10ff */
[-C--:B------:R-:W-:Y:S02]  /*12ed0*/  @!P3 LEA.HI.X R7, R53, R9.reuse, R56, 0x2, P0 ;  /* 0x000000093507b211 */ /* 0x080fe400000f1438 */
[----:B------:R-:W-:Y:S02]  /*12ee0*/  ISETP.GE.AND P0, PT, R40, UR4, PT ;  /* 0x0000000428007c0c */ /* 0x000fe4000bf06270 */
[----:B------:R-:W-:Y:S01]  /*12ef0*/  @!P4 LEA.HI.X R11, R48, R9, R52, 0x2, P5 ;  /* 0x00000009300bc211 */ /* 0x000fe200028f1434 */
[----:B------:R0:W-:Y:S04]  /*12f00*/  @!P3 ST.E.64 desc[UR60][R6.64], R112 ;  /* 0x000000700600b985 */ /* 0x0001e8000c101b3c */
[----:B------:R1:W-:Y:S01]  /*12f10*/  @!P4 ST.E.64 desc[UR60][R10.64], R116 ;  /* 0x000000740a00c985 */ /* 0x0003e2000c101b3c */
[----:B---3--:R-:W-:-:S02]  /*12f20*/  ISETP.GE.AND P4, PT, R36, UR4, PT ;  /* 0x0000000424007c0c */ /* 0x008fc4000bf86270 */
[-C--:B0-----:R-:W-:Y:S02]  /*12f30*/  @!P2 LEA R6, P3, R14, R12.reuse, 0x2 ;  /* 0x0000000c0e06a211 */ /* 0x081fe400078610ff */
[----:B-1----:R-:W-:-:S04]  /*12f40*/  @!P1 LEA R10, P5, R44, R12, 0x2 ;  /* 0x0000000c2c0a9211 */ /* 0x002fc800078a10ff */
[-C--:B------:R-:W-:Y:S02]  /*12f50*/  @!P1 LEA.HI.X R11, R44, R9.reuse, R45, 0x2, P5 ;  /* 0x000000092c0b9211 */ /* 0x080fe400028f142d */
[----:B--2---:R-:W-:Y:S02]  /*12f60*/  @!P2 LEA.HI.X R7, R14, R9, R15, 0x2, P3 ;  /* 0x000000090e07a211 */ /* 0x004fe400018f140f */
[----:B------:R-:W-:-:S03]  /*12f70*/  @!P0 LEA R14, P3, R40, R12, 0x2 ;  /* 0x0000000c280e8211 */ /* 0x000fc600078610ff */
[----:B------:R0:W-:Y:S01]  /*12f80*/  @!P2 ST.E.64 desc[UR60][R6.64], R120 ;  /* 0x000000780600a985 */ /* 0x0001e2000c101b3c */
[----:B------:R-:W-:Y:S02]  /*12f90*/  ISETP.GE.AND P2, PT, R32, UR4, PT ;  /* 0x0000000420007c0c */ /* 0x000fe4000bf46270 */
[----:B------:R-:W-:Y:S02]  /*12fa0*/  @!P0 LEA.HI.X R15, R40, R9, R41, 0x2, P3 ;  /* 0x00000009280f8211 */ /* 0x000fe400018f1429 */
[----:B------:R-:W-:Y:S01]  /*12fb0*/  ISETP.GE.AND P3, PT, R13, UR4, PT ;  /* 0x000000040d007c0c */ /* 0x000fe2000bf66270 */
[----:B------:R1:W-:Y:S01]  /*12fc0*/  @!P1 ST.E.64 desc[UR60][R10.64], R124 ;  /* 0x0000007c0a009985 */ /* 0x0003e2000c101b3c */
[----:B-----5:R-:W-:-:S03]  /*12fd0*/  ISETP.GE.AND P1, PT, R25, UR4, PT ;  /* 0x0000000419007c0c */ /* 0x020fc6000bf26270 */
[----:B------:R2:W-:Y:S01]  /*12fe0*/  @!P0 ST.E.64 desc[UR60][R14.64], R128 ;  /* 0x000000800e008985 */ /* 0x0005e2000c101b3c */
[----:B------:R-:W-:Y:S02]  /*12ff0*/  ISETP.GE.AND P0, PT, R20, UR4, PT ;  /* 0x0000000414007c0c */ /* 0x000fe4000bf06270 */
[----:B0-----:R-:W-:-:S04]  /*13000*/  @!P4 LEA R6, P5, R36, R12, 0x2 ;  /* 0x0000000c2406c211 */ /* 0x001fc800078a10ff */
[----:B------:R-:W-:Y:S02]  /*13010*/  @!P4 LEA.HI.X R7, R36, R9, R37, 0x2, P5 ;  /* 0x000000092407c211 */ /* 0x000fe400028f1425 */
[----:B-1----:R-:W-:-:S03]  /*13020*/  @!P2 LEA R10, P5, R32, R12, 0x2 ;  /* 0x0000000c200aa211 */ /* 0x002fc600078a10ff */
[----:B------:R0:W-:Y:S01]  /*13030*/  @!P4 ST.E.64 desc[UR60][R6.64], R132 ;  /* 0x000000840600c985 */ /* 0x0001e2000c101b3c */
[CC--:B--2---:R-:W-:Y:S02]  /*13040*/  @!P3 LEA R14, P4, R13.reuse, R12.reuse, 0x2 ;  /* 0x0000000c0d0eb211 */ /* 0x0c4fe400078810ff */
[-C--:B------:R-:W-:Y:S02]  /*13050*/  @!P2 LEA.HI.X R11, R32, R9.reuse, R33, 0x2, P5 ;  /* 0x00000009200ba211 */ /* 0x080fe400028f1421 */
[-C--:B------:R-:W-:Y:S02]  /*13060*/  @!P3 LEA.HI.X R15, R13, R9.reuse, R29, 0x2, P4 ;  /* 0x000000090d0fb211 */ /* 0x080fe400020f141d */
[CC--:B0-----:R-:W-:Y:S02]  /*13070*/  @!P1 LEA R6, P5, R25.reuse, R12.reuse, 0x2 ;  /* 0x0000000c19069211 */ /* 0x0c1fe400078a10ff */
[----:B------:R-:W-:Y:S02]  /*13080*/  @!P0 LEA R12, P4, R20, R12, 0x2 ;  /* 0x0000000c140c8211 */ /* 0x000fe400078810ff */
[----:B------:R-:W-:-:S02]  /*13090*/  @!P1 LEA.HI.X R7, R25, R9, R28, 0x2, P5 ;  /* 0x0000000919079211 */ /* 0x000fc400028f141c */
[----:B------:R-:W-:Y:S01]  /*130a0*/  @!P0 LEA.HI.X R13, R20, R9, R24, 0x2, P4 ;  /* 0x00000009140d8211 */ /* 0x000fe200020f1418 */
[----:B------:R3:W-:Y:S04]  /*130b0*/  @!P2 ST.E.64 desc[UR60][R10.64], R136 ;  /* 0x000000880a00a985 */ /* 0x0007e8000c101b3c */
[----:B------:R3:W-:Y:S04]  /*130c0*/  @!P3 ST.E.64 desc[UR60][R14.64], R140 ;  /* 0x0000008c0e00b985 */ /* 0x0007e8000c101b3c */
[----:B------:R3:W-:Y:S04]  /*130d0*/  @!P1 ST.E.64 desc[UR60][R6.64], R144 ;  /* 0x0000009006009985 */ /* 0x0007e8000c101b3c */
[----:B------:R3:W-:Y:S02]  /*130e0*/  @!P0 ST.E.64 desc[UR60][R12.64], R148 ;  /* 0x000000940c008985 */ /* 0x0007e4000c101b3c */
.L_x_10593:
[----:B------:R-:W-:Y:S05]  /*130f0*/  BSYNC B1 ;  /* 0x0000000000017941 */ /* 0x000fea0003800000 */
.L_x_10592:
[----:B------:R-:W-:-:S03]  /*13100*/  UMOV UR4, 0xffffffff ;  /* 0xffffffff00047882 */ /* 0x000fc60000000000 */
[----:B------:R-:W-:Y:S05]  /*13110*/  BRA.DIV UR4, `(.L_x_10594) ;  /* 0x000000ae04a47947 */ /* 0x000fea000b800000 */
[----:B---3--:R3:W4:Y:S04]  /*13120*/  SHFL.IDX PT, R10, R8, 0x1, 0x1c1f ;  /* 0x003c1f00080a7f89 */ /* 0x00872800000e0000 */
[----:B0-----:R-:W0:Y:S02]  /*13130*/  SHFL.IDX PT, R3, R3, 0x1, 0x1c1f ;  /* 0x003c1f0003037f89 */ /* 0x001e2400000e0000 */
.L_x_10802:
        /* <DEDUP_REMOVED lines=33> */
[----:B--2---:R-:W2:Y:S04]  /*13350*/  LDL R12, [R1+0x90] ;  /* 0x00009000010c7983 */ /* 0x004ea80000100800 */
[----:B------:R-:W2:Y:S04]  /*13360*/  LDL R20, [R1+0x8c] ;  /* 0x00008c0001147983 */ /* 0x000ea80000100800 */
[----:B------:R-:W2:Y:S04]  /*13370*/  LDL R14, [R1+0x88] ;  /* 0x00008800010e7983 */ /* 0x000ea80000100800 */
[----:B------:R-:W2:Y:S04]  /*13380*/  LDL R32, [R1+0x11c] ;  /* 0x00011c0001207983 */ /* 0x000ea80000100800 */
[----:B------:R-:W2:Y:S04]  /*13390*/  LDL R28, [R1+0x118] ;  /* 0x00011800011c7983 */ /* 0x000ea80000100800 */
[----:B------:R-:W2:Y:S04]  /*133a0*/  LDL R13, [R1+0x114] ;  /* 0x00011400010d7983 */ /* 0x000ea80000100800 */
[----:B------:R-:W2:Y:S04]  /*133b0*/  LDL R24, [R1+0x110] ;  /* 0x0001100001187983 */ /* 0x000ea80000100800 */
[----:B------:R-:W2:Y:S01]  /*133c0*/  LDL R11, [R1+0x84] ;  /* 0x00008400010b7983 */ /* 0x000ea20000100800 */
[----:B-----5:R-:W-:-:S02]  /*133d0*/  ISETP.GE.AND P2, PT, R60, UR4, PT ;  /* 0x000000043c007c0c */ /* 0x020fc4000bf46270 */
[----:B----4-:R-:W-:Y:S01]  /*133e0*/  ISETP.GE.AND P3, PT, R73, UR4, PT ;  /* 0x0000000449007c0c */ /* 0x010fe2000bf66270 */
[----:B------:R-:W-:Y:S02]  /*133f0*/  IMAD.MOV.U32 R57, RZ, RZ, R52 ;  /* 0x000000ffff397224 */ /* 0x000fe400078e0034 */
[----:B------:R-:W-:Y:S02]  /*13400*/  IMAD.MOV.U32 R52, RZ, RZ, R41 ;  /* 0x000000ffff347224 */ /* 0x000fe400078e0029 */
[----:B------:R-:W-:Y:S02]  /*13410*/  IMAD.MOV.U32 R41, RZ, RZ, R36 ;  /* 0x000000ffff297224 */ /* 0x000fe400078e0024 */
[----:B------:R-:W-:-:S04]  /*13420*/  IMAD.MOV.U32 R56, RZ, RZ, R7 ;  /* 0x000000ffff387224 */ /* 0x000fc800078e0007 */
[----:B------:R-:W-:Y:S02]  /*13430*/  @!P2 IMAD.MOV.U32 R7, RZ, RZ, R10 ;  /* 0x000000ffff07a224 */ /* 0x000fe400078e000a */
[----:B------:R-:W-:Y:S02]  /*13440*/  IMAD.MOV.U32 R36, RZ, RZ, R6 ;  /* 0x000000ffff247224 */ /* 0x000fe400078e0006 */
[----:B0-----:R-:W-:-:S04]  /*13450*/  @!P2 IMAD.MOV.U32 R6, RZ, RZ, R3 ;  /* 0x000000ffff06a224 */ /* 0x001fc800078e0003 */
[----:B------:R-:W-:-:S04]  /*13460*/  @!P2 IMAD.WIDE R6, R60, 0x4, R6 ;  /* 0x000000043c06a825 */ /* 0x000fc800078e0206 */
[----:B------:R-:W-:Y:S02]  /*13470*/  IMAD.MOV.U32 R60, RZ, RZ, R57 ;  /* 0x000000ffff3c7224 */ /* 0x000fe400078e0039 */
[----:B---3--:R-:W-:Y:S01]  /*13480*/  IMAD.MOV.U32 R57, RZ, RZ, R8 ;  /* 0x000000ffff397224 */ /* 0x008fe200078e0008 */
[C---:B------:R-:W-:Y:S02]  /*13490*/  @!P3 LEA R8, P4, R73.reuse, R3, 0x2 ;  /* 0x000000034908b211 */ /* 0x040fe400078810ff */
[----:B------:R-:W-:Y:S01]  /*134a0*/  MOV R61, R25 ;  /* 0x00000019003d7202 */ /* 0x000fe20000000f00 */
[----:B------:R-:W-:Y:S02]  /*134b0*/  IMAD.MOV.U32 R25, RZ, RZ, R15 ;  /* 0x000000ffff197224 */ /* 0x000fe400078e000f */
[----:B------:R-:W-:Y:S01]  /*134c0*/  IMAD.MOV.U32 R15, RZ, RZ, R9 ;  /* 0x000000ffff0f7224 */ /* 0x000fe200078e0009 */
        /* <DEDUP_REMOVED lines=138> */
[----:B------:R-:W-:Y:S02]  /*13d70*/  @!P0 LEA R12, P3, R14, R3, 0x2 ;  /* 0x000000030e0c8211 */ /* 0x000fe400078610ff */
        /* <DEDUP_REMOVED lines=13> */
.L_x_10577:
        /* <DEDUP_REMOVED lines=29> */
[----:B--2---:R-:W-:-:S07]  /*14020*/  IADD3 R21, -R0, R21, RZ ;  /* 0x0000001500157210 */ /* 0x004fce0007ffe1ff */
.L_x_10595:
        /* <DEDUP_REMOVED lines=11> */
[----:B-1----:R-:W-:Y:S02]  /*140e0*/  IMAD R4, R21, R28, RZ ;  /* 0x0000001c15047224 */ /* 0x002fe400078e02ff */
[----:B------:R-:W-:-:S05]  /*140f0*/  VIADD R33, R0, 0xffffff80 ;  /* 0xffffff8000217836 */ /* 0x000fca0000000000 */
        /* <DEDUP_REMOVED lines=42> */
[----:B------:R-:W-:-:S03]  /*143a0*/  IMAD.MOV.U32 R5, RZ, RZ, -0x800000 ;  /* 0xff800000ff057424 */ /* 0x000fc600078e00ff */
[----:B------:R-:W-:-:S04]  /*143b0*/  IADD3 R0, R7, R13, RZ ;  /* 0x0000000d07007210 */ /* 0x000fc80007ffe0ff */
[----:B-1----:R-:W-:-:S05]  /*143c0*/  LEA.HI.X R11, R6, R11, R0, 0x2, P0 ;  /* 0x0000000b060b7211 */ /* 0x002fca00000f1400 */
[----:B------:R1:W-:Y:S02]  /*143d0*/  STG.E desc[UR60][R10.64], R5 ;  /* 0x000000050a007986 */ /* 0x0003e4000c10193c */
.L_x_10597:
[----:B------:R-:W-:Y:S05]  /*143e0*/  BSYNC B1 ;  /* 0x0000000000017941 */ /* 0x000fea0003800000 */
.L_x_10596:
        /* <DEDUP_REMOVED lines=13> */
[----:B------:R-:W-:Y:S02]  /*144c0*/  IMAD R6, R26, UR6, RZ ;  /* 0x000000061a067c24 */ /* 0x000fe4000f8e02ff */
[----:B------:R-:W-:Y:S02]  /*144d0*/  IMAD.IADD R0, R30, 0x1, -R9 ;  /* 0x000000011e007824 */ /* 0x000fe400078e0a09 */
[----:B------:R-:W-:Y:S02]  /*144e0*/  IMAD.IADD R5, R5, 0x1, R7 ;  /* 0x0000000105057824 */ /* 0x000fe400078e0207 */
[----:B------:R-:W-:-:S02]  /*144f0*/  IMAD R0, R0, 0x20, R25 ;  /* 0x0000002000007824 */ /* 0x000fc400078e0219 */
        /* <DEDUP_REMOVED lines=20> */
[----:B------:R-:W-:Y:S02]  /*14640*/  SHF.R.S32.HI R0, RZ, 0x1f, R7 ;  /* 0x0000001fff007819 */ /* 0x000fe40000011407 */
[----:B------:R-:W-:-:S03]  /*14650*/  IADD3 R5, R5, R9, RZ ;  /* 0x0000000905057210 */ /* 0x000fc60007ffe0ff */
        /* <DEDUP_REMOVED lines=11> */
.L_x_10805:
[----:B------:R-:W-:Y:S01]  /*14710*/  IMAD R21, R21, R8, RZ ;  /* 0x0000000815157224 */ /* 0x000fe200078e02ff */
[----:B------:R-:W-:Y:S01]  /*14720*/  BSSY B1, `(.L_x_10599) ;  /* 0x000001f000017945 */ /* 0x000fe20003800000 */
[----:B------:R-:W-:-:S05]  /*14730*/  IMAD R24, R27, 0x80, R25 ;  /* 0x000000801b187824 */ /* 0x000fca00078e0219 */
        /* <DEDUP_REMOVED lines=29> */
.L_x_10600:
[----:B------:R-:W-:Y:S05]  /*14910*/  BSYNC B1 ;  /* 0x0000000000017941 */ /* 0x000fea0003800000 */
.L_x_10599:
[----:B------:R-:W-:-:S03]  /*14920*/  UMOV UR4, 0xffffffff ;  /* 0xffffffff00047882 */ /* 0x000fc60000000000 */
[----:B------:R-:W-:Y:S05]  /*14930*/  BRA.DIV UR4, `(.L_x_10601) ;  /* 0x0000009a041c7947 */ /* 0x000fea000b800000 */
[----:B--2---:R2:W0:Y:S04]  /*14940*/  SHFL.IDX PT, R0, R20, 0x1, 0x181f ;  /* 0x00381f0014007f89 */ /* 0x00442800000e0000 */
[----:B---3--:R2:W3:Y:S02]  /*14950*/  SHFL.IDX PT, R14, R3, 0x1, 0x181f ;  /* 0x00381f00030e7f89 */ /* 0x0084e400000e0000 */
.L_x_10809:
[----:B----4-:R-:W-:Y:S01]  /*14960*/  IADD3 R4, R24, 0x20, RZ ;  /* 0x0000002018047810 */ /* 0x010fe20007ffe0ff */
        /* <DEDUP_REMOVED lines=19> */
[----:B0-----:R-:W-:Y:S02]  /*14aa0*/  @!P3 LEA.HI.X R5, R207, R0, R8, 0x1, P5 ;  /* 0x00000000cf05b211 */ /* 0x001fe400028f0c08 */
        /* <DEDUP_REMOVED lines=10> */
.L_x_10603:
[----:B------:R-:W-:Y:S05]  /*14b50*/  BSYNC B1 ;  /* 0x0000000000017941 */ /* 0x000fea0003800000 */
.L_x_10602:
[----:B------:R-:W-:-:S03]  /*14b60*/  UMOV UR4, 0xffffffff ;  /* 0xffffffff00047882 */ /* 0x000fc60000000000 */
[----:B------:R-:W-:Y:S05]  /*14b70*/  BRA.DIV UR4, `(.L_x_10604) ;  /* 0x0000009604d47947 */ /* 0x000fea000b800000 */
[----:B0-----:R0:W0:Y:S04]  /*14b80*/  SHFL.IDX PT, R0, R20, 0x2, 0x181f ;  /* 0x00581f0014007f89 */ /* 0x00102800000e0000 */
[----:B---3--:R3:W0:Y:S02]  /*14b90*/  SHFL.IDX PT, R14, R3, 0x2, 0x181f ;  /* 0x00581f00030e7f89 */ /* 0x00862400000e0000 */
.L_x_10813:
        /* <DEDUP_REMOVED lines=18> */
[CC--:B0-----:R-:W-:Y:S02]  /*14cc0*/  @!P3 LEA R4, P5, R207.reuse, R14.reuse, 0x1 ;  /* 0x0000000ecf04b211 */ /* 0x0c1fe400078a08ff */
[----:B------:R-:W-:Y:S02]  /*14cd0*/  @!P2 LEA R6, P4, R10, R14, 0x1 ;  /* 0x0000000e0a06a211 */ /* 0x000fe400078808ff */
[----:B------:R-:W-:-:S02]  /*14ce0*/  @!P3 LEA.HI.X R5, R207, R0, R8, 0x1, P5 ;  /* 0x00000000cf05b211 */ /* 0x000fc400028f0c08 */
        /* <DEDUP_REMOVED lines=10> */
.L_x_10606:
[----:B------:R-:W-:Y:S05]  /*14d90*/  BSYNC B1 ;  /* 0x0000000000017941 */ /* 0x000fea0003800000 */
.L_x_10605:
[----:B------:R-:W-:-:S03]  /*14da0*/  UMOV UR4, 0xffffffff ;  /* 0xffffffff00047882 */ /* 0x000fc60000000000 */
[----:B------:R-:W-:Y:S05]  /*14db0*/  BRA.DIV UR4, `(.L_x_10607) ;  /* 0x00000096048c7947 */ /* 0x000fea000b800000 */
[----:B0-----:R0:W0:Y:S04]  /*14dc0*/  SHFL.IDX PT, R0, R20, 0x3, 0x181f ;  /* 0x00781f0014007f89 */ /* 0x00102800000e0000 */
[----:B------:R0:W0:Y:S02]  /*14dd0*/  SHFL.IDX PT, R14, R3, 0x3, 0x181f ;  /* 0x00781f00030e7f89 */ /* 0x00002400000e0000 */
.L_x_10817:
        /* <DEDUP_REMOVED lines=30> */
.L_x_10590:
[----:B------:R-:W-:Y:S05]  /*14fc0*/  BSYNC B0 ;  /* 0x0000000000007941 */ /* 0x000fea0003800000 */
.L_x_10576:
[----:B------:R-:W-:Y:S02]  /*14fd0*/  ULDC UR4, c[0x0][0xd3c] ;  /* 0x00034f0000047ab9 */ /* 0x000fe40000000800 */
[----:B------:R-:W-:-:S13]  /*14fe0*/  ISETP.GE.AND P0, PT, R51, UR4, PT ;  /* 0x0000000433007c0c */ /* 0x000fda000bf06270 */
[----:B------:R-:W-:Y:S05]  /*14ff0*/  @!P0 BRA `(.L_x_10608) ;  /* 0xfffffec800308947 */ /* 0x000fea000383ffff */
[----:B------:R-:W-:Y:S05]  /*15000*/  BRA `(.L_x_10452) ;  /* 0x0000007800f87947 */ /* 0x000fea0003800000 */
.L_x_10450:
[----:B------:R-:W-:-:S08]  /*15010*/  NOP ;  /* 0x0000000000007918 */ /* 0x000fd00000000000 */
[----:B--2---:R-:W0:-:S00]  /*15020*/  USETMAXREG.DEALLOC.CTAPOOL 0x28 ;  /* 0x00000028000079c8 */ /* 0x004e0000080e0500 */
        /* <DEDUP_REMOVED lines=16> */
.L_x_10609:
        /* <DEDUP_REMOVED lines=43> */
.L_x_10613:
        /* <DEDUP_REMOVED lines=37> */
.L_x_10611:
        /* <DEDUP_REMOVED lines=18> */
.L_x_10614:
[----:B-1----:R-:W-:Y:S01]  /*15750*/  IMAD R16, R16, UR5, R11 ;  /* 0x0000000510107c24 */ /* 0x002fe2000f8e020b */
[----:B------:R-:W-:Y:S01]  /*15760*/  MOV R11, R12 ;  /* 0x0000000c000b7202 */ /* 0x000fe20000000f00 */
[----:B------:R-:W-:Y:S01]  /*15770*/  IMAD.MOV.U32 R2, RZ, RZ, RZ ;  /* 0x000000ffff027224 */ /* 0x000fe200078e00ff */
        /* <DEDUP_REMOVED lines=9> */
[----:B------:R-:W-:-:S02]  /*15810*/  IMAD.MOV.U32 R3, RZ, RZ, R10 ;  /* 0x000000ffff037224 */ /* 0x000fc400078e000a */
[----:B------:R-:W-:Y:S02]  /*15820*/  IMAD.MOV.U32 R10, RZ, RZ, R12 ;  /* 0x000000ffff0a7224 */ /* 0x000fe400078e000c */
[----:B------:R-:W-:-:S04]  /*15830*/  IMAD.HI.U32 R2, R2, R3, RZ ;  /* 0x0000000302027227 */ /* 0x000fc800078e00ff */
[----:B------:R-:W-:Y:S01]  /*15840*/  IMAD R3, R2, R10, R3 ;  /* 0x0000000a02037224 */ /* 0x000fe200078e0203 */
[----:B0-----:R-:W0:Y:S04]  /*15850*/  MUFU.RCP R8, R8 ;  /* 0x0000000800087308 */ /* 0x001e280000001000 */
[----:B------:R-:W-:-:S13]  /*15860*/  ISETP.GT.U32.AND P1, PT, R4, R3, PT ;  /* 0x000000030400720c */ /* 0x000fda0003f24070 */
[----:B------:R-:W-:Y:S02]  /*15870*/  @!P1 IMAD.IADD R3, R3, 0x1, -R4 ;  /* 0x0000000103039824 */ /* 0x000fe400078e0a04 */
[----:B------:R-:W-:Y:S01]  /*15880*/  @!P1 VIADD R2, R2, 0x1 ;  /* 0x0000000102029836 */ /* 0x000fe20000000000 */
[----:B------:R-:W-:Y:S01]  /*15890*/  ISETP.NE.AND P1, PT, R6, RZ, PT ;  /* 0x000000ff0600720c */ /* 0x000fe20003f25270 */
[----:B0-----:R-:W-:Y:S01]  /*158a0*/  VIADD R10, R8, 0xffffffe ;  /* 0x0ffffffe080a7836 */ /* 0x001fe20000000000 */
[----:B------:R-:W-:Y:S02]  /*158b0*/  ISETP.GE.U32.AND P0, PT, R3, R4, PT ;  /* 0x000000040300720c */ /* 0x000fe40003f06070 */
[----:B------:R-:W-:Y:S01]  /*158c0*/  LOP3.LUT R4, R17, R6, RZ, 0x3c, !PT ;  /* 0x0000000611047212 */ /* 0x000fe200078e3cff */
[----:B------:R0:W1:Y:S03]  /*158d0*/  F2I.FTZ.U32.TRUNC.NTZ R3, R10 ;  /* 0x0000000a00037305 */ /* 0x000066000021f000 */
[----:B------:R-:W-:-:S02]  /*158e0*/  ISETP.GE.AND P2, PT, R4, RZ, PT ;  /* 0x000000ff0400720c */ /* 0x000fc40003f46270 */
[----:B0-----:R-:W-:-:S05]  /*158f0*/  IABS R10, R9 ;  /* 0x00000009000a7213 */ /* 0x001fca0000000000 */
[----:B------:R-:W-:Y:S02]  /*15900*/  @P0 VIADD R2, R2, 0x1 ;  /* 0x0000000102020836 */ /* 0x000fe40000000000 */
[----:B------:R-:W-:-:S03]  /*15910*/  IMAD.MOV R10, RZ, RZ, -R10 ;  /* 0x000000ffff0a7224 */ /* 0x000fc600078e0a0a */
[----:B------:R-:W-:Y:S01]  /*15920*/  MOV R8, R2 ;  /* 0x0000000200087202 */ /* 0x000fe20000000f00 */
[----:B-1----:R-:W-:-:S04]  /*15930*/  IMAD.MOV R2, RZ, RZ, -R3 ;  /* 0x000000ffff027224 */ /* 0x002fc800078e0a03 */
        /* <DEDUP_REMOVED lines=19> */
[----:B------:R-:W-:-:S05]  /*15a70*/  @P0 IADD3 R2, R2, 0x1, RZ ;  /* 0x0000000102020810 */ /* 0x000fca0007ffe0ff */
[----:B------:R-:W-:Y:S01]  /*15a80*/  @!P2 IMAD.MOV R2, RZ, RZ, -R2 ;  /* 0x000000ffff02a224 */ /* 0x000fe200078e0a02 */
[----:B------:R-:W-:-:S05]  /*15a90*/  @!P1 LOP3.LUT R2, RZ, R9, RZ, 0x33, !PT ;  /* 0x00000009ff029212 */ /* 0x000fca00078e33ff */
[----:B------:R-:W-:-:S04]  /*15aa0*/  IMAD.MOV R18, RZ, RZ, -R2 ;  /* 0x000000ffff127224 */ /* 0x000fc800078e0a02 */
[C---:B------:R-:W-:Y:S02]  /*15ab0*/  IMAD R18, R9.reuse, R18, R8 ;  /* 0x0000001209127224 */ /* 0x040fe400078e0208 */
[----:B------:R-:W-:-:S04]  /*15ac0*/  IMAD R9, R9, 0x1000000, R2 ;  /* 0x0100000009097824 */ /* 0x000fc800078e0202 */
[----:B------:R-:W-:Y:S01]  /*15ad0*/  IMAD R18, R18, 0x10000, R9 ;  /* 0x0001000012127824 */ /* 0x000fe200078e0209 */
[----:B------:R-:W-:Y:S06]  /*15ae0*/  BRA `(.L_x_10615) ;  /* 0x00000000000c7947 */ /* 0x000fec0003800000 */
.L_x_10612:
[----:B------:R-:W-:Y:S01]  /*15af0*/  IMAD.MOV.U32 R17, RZ, RZ, RZ ;  /* 0x000000ffff117224 */ /* 0x000fe200078e00ff */
[----:B------:R-:W-:Y:S01]  /*15b00*/  MOV R18, RZ ;  /* 0x000000ff00127202 */ /* 0x000fe20000000f00 */
[----:B------:R-:W-:-:S07]  /*15b10*/  IMAD.U32 R16, RZ, RZ, UR6 ;  /* 0x00000006ff107e24 */ /* 0x000fce000f8e00ff */
.L_x_10615:
[----:B------:R-:W-:-:S13]  /*15b20*/  ISETP.NE.AND P0, PT, R7, RZ, PT ;  /* 0x000000ff0700720c */ /* 0x000fda0003f05270 */
[----:B------:R-:W0:Y:S01]  /*15b30*/  @!P0 S2R R3, SR_CgaCtaId ;  /* 0x0000000000038919 */ /* 0x000e220000008800 */
[----:B------:R-:W-:-:S04]  /*15b40*/  @!P0 MOV R2, 0x400 ;  /* 0x0000040000028802 */ /* 0x000fc80000000f00 */
[----:B0-----:R-:W-:-:S05]  /*15b50*/  @!P0 LEA R2, R3, R2, 0x18 ;  /* 0x0000000203028211 */ /* 0x001fca00078ec0ff */
[----:B------:R2:W-:Y:S01]  /*15b60*/  @!P0 STS.128 [R2+0x324d0], R16 ;  /* 0x0324d01002008388 */ /* 0x0005e20000000c00 */
[----:B------:R-:W-:Y:S06]  /*15b70*/  BAR.ARV 0x5, 0x180 ;  /* 0x0146000000007b1d */ /* 0x000fec0000002000 */
.L_x_10610:
[----:B------:R3:W-:Y:S01]  /*15b80*/  STL [R1+0x40], RZ ;  /* 0x000040ff01007387 */ /* 0x0007e20000100800 */
[----:B------:R-:W-:Y:S01]  /*15b90*/  ULDC UR4, c[0x0][0xd3c] ;  /* 0x00034f0000047ab9 */ /* 0x000fe20000000800 */
[----:B------:R-:W-:Y:S01]  /*15ba0*/  IMAD.MOV.U32 R26, RZ, RZ, 0x1 ;  /* 0x00000001ff1a7424 */ /* 0x000fe200078e00ff */
[----:B-1----:R-:W-:Y:S01]  /*15bb0*/  ISETP.GE.AND P0, PT, R19, UR4, PT ;  /* 0x0000000413007c0c */ /* 0x002fe2000bf06270 */
[----:B------:R-:W-:-:S12]  /*15bc0*/  IMAD.MOV.U32 R24, RZ, RZ, RZ ;  /* 0x000000ffff187224 */ /* 0x000fd800078e00ff */
[----:B---3--:R-:W-:Y:S05]  /*15bd0*/  @P0 BRA `(.L_x_10616) ;  /* 0x0000006c00280947 */ /* 0x008fea0003800000 */
[----:B------:R-:W3:Y:S01]  /*15be0*/  LDL R5, [R1+0x8] ;  /* 0x0000080001057983 */ /* 0x000ee20000100800 */
[C---:B--2---:R-:W-:Y:S01]  /*15bf0*/  IMAD.SHL.U32 R2, R0.reuse, 0x8, RZ ;  /* 0x0000000800027824 */ /* 0x044fe200078e00ff */
[----:B------:R-:W-:Y:S01]  /*15c00*/  LOP3.LUT R6, R0, 0x7f, RZ, 0xc0, !PT ;  /* 0x0000007f00067812 */ /* 0x000fe200078ec0ff */
[----:B------:R-:W1:Y:S01]  /*15c10*/  S2UR UR5, SR_CgaCtaId ;  /* 0x00000000000579c3 */ /* 0x000e620000008800 */
[----:B------:R-:W-:Y:S01]  /*15c20*/  UMOV UR4, 0x400 ;  /* 0x0000040000047882 */ /* 0x000fe20000000000 */
[----:B------:R-:W-:Y:S01]  /*15c30*/  BSSY B8, `(.L_x_10616) ;  /* 0x00006c4000087945 */ /* 0x000fe20003800000 */
[----:B0-----:R-:W-:Y:S01]  /*15c40*/  LOP3.LUT R3, R2, 0x1f8, RZ, 0xc0, !PT ;  /* 0x000001f802037812 */ /* 0x001fe200078ec0ff */
        /* <DEDUP_REMOVED lines=10> */
[----:B------:R-:W-:Y:S01]  /*15cf0*/  ULDC.64 UR38, c[0x0][0x198] ;  /* 0x0000660000267ab9 */ /* 0x000fe20000000a00 */
[----:B------:R-:W-:Y:S01]  /*15d00*/  MOV R26, 0x1 ;  /* 0x00000001001a7802 */ /* 0x000fe20000000f00 */
[----:B------:R-:W-:Y:S01]  /*15d10*/  ULDC UR36, c[0x0][0xc] ;  /* 0x0000030000247ab9 */ /* 0x000fe20000000800 */
[----:B------:R-:W-:-:S02]  /*15d20*/  LOP3.LUT R3, R2, 0x80, RZ, 0xfc, !PT ;  /* 0x0000008002037812 */ /* 0x000fc400078efcff */
[----:B------:R-:W-:Y:S01]  /*15d30*/  LOP3.LUT R0, R2, 0xc0, RZ, 0xfc, !PT ;  /* 0x000000c002007812 */ /* 0x000fe200078efcff */
[----:B-1----:R-:W-:-:S06]  /*15d40*/  ULEA UR4, UR5, UR4, 0x18 ;  /* 0x0000000405047291 */ /* 0x002fcc000f8ec03f */
[----:B------:R-:W-:-:S04]  /*15d50*/  IMAD.U32 R22, RZ, RZ, UR4 ;  /* 0x00000004ff167e24 */ /* 0x000fc8000f8e00ff */
[----:B------:R-:W-:Y:S01]  /*15d60*/  IMAD R25, R31, 0x2, R22 ;  /* 0x000000021f197824 */ /* 0x000fe200078e0216 */
[----:B---3--:R-:W-:-:S05]  /*15d70*/  LOP3.LUT R4, R5, 0x2, RZ, 0xfc, !PT ;  /* 0x0000000205047812 */ /* 0x008fca00078efcff */
[----:B------:R0:W-:Y:S04]  /*15d80*/  STL [R1+0x60], R4 ;  /* 0x0000600401007387 */ /* 0x0001e80000100800 */
[----:B------:R1:W-:Y:S01]  /*15d90*/  STL [R1+0x40], RZ ;  /* 0x000040ff01007387 */ /* 0x0003e20000100800 */
[----:B0-----:R-:W-:-:S07]  /*15da0*/  LOP3.LUT R4, R2, 0x40, RZ, 0xfc, !PT ;  /* 0x0000004002047812 */ /* 0x001fce00078efcff */
.L_x_10723:
        /* <DEDUP_REMOVED lines=14> */
[C---:B------:R-:W-:Y:S01]  /*15e90*/  @P0 LEA R2, P1, R35.reuse, UR4, 0x2 ;  /* 0x0000000423020c11 */ /* 0x040fe2000f8210ff */
[C---:B------:R-:W-:Y:S01]  /*15ea0*/  IMAD.SHL.U32 R29, R35.reuse, 0x4, RZ ;  /* 0x00000004231d7824 */ /* 0x040fe200078e00ff */
[C-C-:B------:R-:W-:Y:S01]  /*15eb0*/  SHF.L.U64.HI R30, R35.reuse, 0x2, R0.reuse ;  /* 0x00000002231e7819 */ /* 0x140fe20000010200 */
[----:B------:R0:W-:Y:S01]  /*15ec0*/  STL [R1+0x1c], R0 ;  /* 0x00001c0001007387 */ /* 0x0001e20000100800 */
[----:B------:R-:W-:Y:S01]  /*15ed0*/  @P0 LEA.HI.X R3, R35, UR5, R0, 0x2, P1 ;  /* 0x0000000523030c11 */ /* 0x000fe200088f1400 */
[----:B------:R-:W-:Y:S01]  /*15ee0*/  ULDC.64 UR4, c[0x0][0xaf8] ;  /* 0x0002be0000047ab9 */ /* 0x000fe20000000a00 */
[----:B------:R-:W-:-:S03]  /*15ef0*/  ISETP.NE.U32.AND P1, PT, RZ, UR8, PT ;  /* 0x00000008ff007c0c */ /* 0x000fc6000bf25070 */
[----:B------:R2:W5:Y:S01]  /*15f00*/  @P0 LDG.E R33, desc[UR60][R2.64] ;  /* 0x0000003c02210981 */ /* 0x000562000c1e1900 */
[----:B------:R-:W-:Y:S02]  /*15f10*/  ISETP.NE.AND.EX P1, PT, RZ, UR9, PT, P1 ;  /* 0x00000009ff007c0c */ /* 0x000fe4000bf25310 */
[----:B------:R-:W-:Y:S01]  /*15f20*/  ISETP.NE.U32.AND P0, PT, RZ, UR4, PT ;  /* 0x00000004ff007c0c */ /* 0x000fe2000bf05070 */
[----:B0-----:R-:W-:Y:S01]  /*15f30*/  IMAD.MOV.U32 R0, RZ, RZ, RZ ;  /* 0x000000ffff007224 */ /* 0x001fe200078e00ff */
[C---:B---3--:R-:W-:Y:S02]  /*15f40*/  IADD3 R4, P4, R29.reuse, UR6, RZ ;  /* 0x000000061d047c10 */ /* 0x048fe4000ff9e0ff */
[----:B------:R-:W-:Y:S02]  /*15f50*/  ISETP.NE.AND.EX P0, PT, RZ, UR5, PT, P0 ;  /* 0x00000005ff007c0c */ /* 0x000fe4000bf05300 */
[----:B------:R-:W-:Y:S02]  /*15f60*/  IADD3.X R5, R30, UR7, RZ, P4, !PT ;  /* 0x000000071e057c10 */ /* 0x000fe4000a7fe4ff */
[----:B--2---:R-:W-:Y:S01]  /*15f70*/  IADD3 R2, P3, R29, UR4, RZ ;  /* 0x000000041d027c10 */ /* 0x004fe2000ff7e0ff */
[----:B------:R-:W-:-:S02]  /*15f80*/  ULDC UR4, c[0x0][0x288] ;  /* 0x0000a20000047ab9 */ /* 0x000fc40000000800 */
[----:B------:R-:W5:Y:S01]  /*15f90*/  @P2 LDG.E R0, desc[UR60][R4.64] ;  /* 0x0000003c04002981 */ /* 0x000f62000c1e1900 */
[C---:B------:R-:W-:Y:S02]  /*15fa0*/  IADD3.X R3, R30.reuse, UR5, RZ, P3, !PT ;  /* 0x000000051e037c10 */ /* 0x040fe40009ffe4ff */
[----:B------:R-:W-:Y:S01]  /*15fb0*/  @P1 IADD3 R6, P3, R29, UR8, RZ ;  /* 0x000000081d061c10 */ /* 0x000fe2000ff7e0ff */
[----:B------:R-:W-:Y:S01]  /*15fc0*/  IMAD.U32 R8, RZ, RZ, UR4 ;  /* 0x00000004ff087e24 */ /* 0x000fe2000f8e00ff */
[----:B------:R-:W-:Y:S01]  /*15fd0*/  ULDC.64 UR4, c[0x0][0x418] ;  /* 0x0001060000047ab9 */ /* 0x000fe20000000a00 */
[----:B------:R-:W5:Y:S01]  /*15fe0*/  @P0 LDG.E R36, desc[UR60][R2.64] ;  /* 0x0000003c02240981 */ /* 0x000f62000c1e1900 */
        /* <DEDUP_REMOVED lines=11> */
[----:B0-----:R-:W-:Y:S01]  /*160a0*/  MOV R8, UR4 ;  /* 0x0000000400087c02 */ /* 0x001fe20008000f00 */
[----:B------:R-:W-:Y:S06]  /*160b0*/  @P1 BRA `(.L_x_10617) ;  /* 0x0000000000141947 */ /* 0x000fec0003800000 */
[----:B------:R-:W-:Y:S05]  /*160c0*/  @!P0 BRA `(.L_x_10617) ;  /* 0x0000000000108947 */ /* 0x000fea0003800000 */
[----:B------:R-:W2:Y:S04]  /*160d0*/  LDG.E R7, desc[UR60][R2.64] ;  /* 0x0000003c02077981 */ /* 0x000ea8000c1e1900 */
[----:B------:R-:W2:Y:S02]  /*160e0*/  LDG.E R10, desc[UR60][R2.64+0x4] ;  /* 0x0000043c020a7981 */ /* 0x000ea4000c1e1900 */
[----:B--2---:R-:W-:-:S05]  /*160f0*/  IMAD.IADD R2, R10, 0x1, -R7 ;  /* 0x000000010a027824 */ /* 0x004fca00078e0a07 */
[----:B------:R0:W-:Y:S02]  /*16100*/  STL [R1+0x14], R2 ;  /* 0x0000140201007387 */ /* 0x0001e40000100800 */
.L_x_10617:
        /* <DEDUP_REMOVED lines=14> */
.L_x_10618:
        /* <DEDUP_REMOVED lines=9> */
.L_x_10619:
        /* <DEDUP_REMOVED lines=23> */
[----:B0-----:R-:W-:-:S06]  /*163f0*/  IADD3 R2, R2, 0xffffffe, RZ ;  /* 0x0ffffffe02027810 */ /* 0x001fcc0007ffe0ff */
[----:B------:R0:W2:Y:S02]  /*16400*/  F2I.FTZ.U32.TRUNC.NTZ R3, R2 ;  /* 0x0000000200037305 */ /* 0x0000a4000021f000 */
[----:B0-----:R-:W-:-:S04]  /*16410*/  LOP3.LUT R2, R9, R7, RZ, 0x3c, !PT ;  /* 0x0000000709027212 */ /* 0x001fc800078e3cff */
[----:B------:R-:W-:Y:S01]  /*16420*/  ISETP.GE.AND P4, PT, R2, RZ, PT ;  /* 0x000000ff0200720c */ /* 0x000fe20003f86270 */
[----:B--2---:R-:W-:-:S04]  /*16430*/  IMAD.MOV R2, RZ, RZ, -R3 ;  /* 0x000000ffff027224 */ /* 0x004fc800078e0a03 */
        /* <DEDUP_REMOVED lines=17> */
.L_x_10621:
[----:B------:R-:W-:Y:S05]  /*16550*/  BSYNC B0 ;  /* 0x0000000000007941 */ /* 0x000fea0003800000 */
.L_x_10620:
        /* <DEDUP_REMOVED lines=24> */
[----:B------:R0:W2:Y:S02]  /*166e0*/  SHFL.IDX PT, R14, R7, RZ, 0x1f ;  /* 0x00001fff070e7589 */ /* 0x0000a400000e0000 */
.L_x_10820:
[----:B--2---:R-:W-:Y:S02]  /*166f0*/  ISETP.NE.AND P0, PT, R14, RZ, PT ;  /* 0x000000ff0e00720c */ /* 0x004fe40003f05270 */
[----:B------:R-:W-:-:S11]  /*16700*/  PLOP3.LUT P6, PT, PT, PT, PT, 0x8, 0x0 ;  /* 0x000000000000781c */ /* 0x000fd60003fce170 */
[----:B------:R-:W-:Y:S05]  /*16710*/  @P0 BRA `(.L_x_10625) ;  /* 0x00000000000c0947 */ /* 0x000fea0003800000 */
[----:B------:R-:W-:-:S03]  /*16720*/  UMOV UR4, 0xffffffff ;  /* 0xffffffff00047882 */ /* 0x000fc60000000000 */
[----:B------:R-:W-:Y:S05]  /*16730*/  BRA.DIV UR4, `(.L_x_10626) ;  /* 0x0000007e04a87947 */ /* 0x000fea000b800000 */
[----:B------:R-:W-:-:S13]  /*16740*/  ELECT P6, URZ, PT ;  /* 0x00000000003f782f */ /* 0x000fda00038c0000 */
.L_x_10625:
        /* <DEDUP_REMOVED lines=9> */
.L_x_10823:
[----:B------:R-:W-:Y:S05]  /*167e0*/  BSYNC B1 ;  /* 0x0000000000017941 */ /* 0x000fea0003800000 */
.L_x_10627:
[----:B------:R-:W-:Y:S04]  /*167f0*/  BSSY B1, `(.L_x_10629) ;  /* 0x000007b000017945 */ /* 0x000fe80003800000 */
[----:B------:R-:W-:Y:S05]  /*16800*/  @!P6 BRA `(.L_x_10630) ;  /* 0x0000000400e4e947 */ /* 0x000fea0003800000 */
[----:B0-----:R-:W-:Y:S01]  /*16810*/  IMAD R7, R23, 0x8, R22 ;  /* 0x0000000817077824 */ /* 0x001fe200078e0216 */
[----:B------:R-:W-:Y:S01]  /*16820*/  SHF.L.U32 R8, R27, 0x1f, RZ ;  /* 0x0000001f1b087819 */ /* 0x000fe200000006ff */
[----:B------:R-:W0:Y:S01]  /*16830*/  S2R R9, SR_TID.X ;  /* 0x0000000000097919 */ /* 0x000e220000002100 */
[----:B------:R-:W-:Y:S02]  /*16840*/  BSSY B2, `(.L_x_10631) ;  /* 0x0000005000027945 */ /* 0x000fe40003800000 */
[----:B------:R-:W2:Y:S01]  /*16850*/  SYNCS.PHASECHK.TRANS64.TRYWAIT P0, [R7+URZ+0x324a0], R8 ;  /* 0x0324a008070075a7 */ /* 0x000ea2000800017f */
[----:B0-----:R-:W-:-:S04]  /*16860*/  LOP3.LUT R9, R9, 0x7f, RZ, 0xc0, !PT ;  /* 0x0000007f09097812 */ /* 0x001fc800078ec0ff */
[----:B------:R-:W-:Y:S01]  /*16870*/  ISETP.NE.AND P2, PT, R9, RZ, PT ;  /* 0x000000ff0900720c */ /* 0x000fe20003f45270 */
[----:B--2---:R-:W-:-:S12]  /*16880*/  @!P0 BRA `(.L_x_10632) ;  /* 0x0000007c00888947 */ /* 0x004fd80003800000 */
.L_x_10824:
[----:B------:R-:W-:Y:S05]  /*16890*/  BSYNC B2 ;  /* 0x0000000000027941 */ /* 0x000fea0003800000 */
.L_x_10631:
[----:B------:R-:W-:Y:S04]  /*168a0*/  BSSY B2, `(.L_x_10633) ;  /* 0x0000009000027945 */ /* 0x000fe80003800000 */
        /* <DEDUP_REMOVED lines=8> */
.L_x_10634:
[----:B------:R-:W-:Y:S05]  /*16930*/  BSYNC B2 ;  /* 0x0000000000027941 */ /* 0x000fea0003800000 */
.L_x_10633:
        /* <DEDUP_REMOVED lines=12> */
.L_x_10635:
        /* <DEDUP_REMOVED lines=9> */
[----:B--2---:R-:W-:Y:S05]  /*16a90*/  @P0 BRA.U.ANY `(.L_x_10635) ;  /* 0xfffffffd00d80947 */ /* 0x004fea000393ffff */
[----:B------:R-:W2:Y:S01]  /*16aa0*/  SYNCS.PHASECHK.TRANS64.TRYWAIT P0, [R7+URZ+0x324c0], R8 ;  /* 0x0324c008070075a7 */ /* 0x000ea2000800017f */
[----:B------:R-:W-:Y:S04]  /*16ab0*/  BSSY B2, `(.L_x_10636) ;  /* 0x0000002000027945 */ /* 0x000fe80003800000 */
[----:B--2---:R-:W-:Y:S05]  /*16ac0*/  @!P0 BRA `(.L_x_10637) ;  /* 0x0000007c000c8947 */ /* 0x004fea0003800000 */
.L_x_10825:
[----:B------:R-:W-:Y:S05]  /*16ad0*/  BSYNC B2 ;  /* 0x0000000000027941 */ /* 0x000fea0003800000 */
.L_x_10636:
[----:B------:R-:W-:Y:S01]  /*16ae0*/  BSSY B2, `(.L_x_10638) ;  /* 0x000000b000027945 */ /* 0x000fe20003800000 */
[----:B------:R-:W-:Y:S02]  /*16af0*/  IMAD.MOV.U32 R12, RZ, RZ, 0x0 ;  /* 0x00000000ff0c7424 */ /* 0x000fe400078e00ff */
[----:B------:R-:W-:Y:S01]  /*16b00*/  IMAD.MOV.U32 R13, RZ, RZ, 0x12f00000 ;  /* 0x12f00000ff0d7424 */ /* 0x000fe200078e00ff */
[----:B------:R-:W-:Y:S06]  /*16b10*/  @P2 BRA `(.L_x_10639) ;  /* 0x00000000001c2947 */ /* 0x000fec0003800000 */
[----:B------:R-:W3:Y:S01]  /*16b20*/  S2R R10, SR_TID.X ;  /* 0x00000000000a7919 */ /* 0x000ee20000002100 */
[----:B0-2---:R-:W-:-:S04]  /*16b30*/  IMAD.MOV.U32 R8, RZ, RZ, 0xc000 ;  /* 0x0000c000ff087424 */ /* 0x005fc800078e00ff */
[----:B------:R4:W-:Y:S01]  /*16b40*/  SYNCS.ARRIVE.TRANS64 RZ, [R7+URZ+0x324b0], R8 ;  /* 0x0324b00807ff79a7 */ /* 0x0009e2000800003f */
[----:B---3--:R-:W-:-:S04]  /*16b50*/  LOP3.LUT R10, R10, 0x1f, RZ, 0xc0, !PT ;  /* 0x0000001f0a0a7812 */ /* 0x008fc800078ec0ff */
[----:B------:R-:W-:-:S13]  /*16b60*/  ISETP.NE.AND P0, PT, R10, RZ, PT ;  /* 0x000000ff0a00720c */ /* 0x000fda0003f05270 */
[----:B----4-:R-:W-:Y:S05]  /*16b70*/  @!P0 BRA `(.L_x_10639) ;  /* 0x0000000000048947 */ /* 0x010fea0003800000 */
[----:B------:R-:W-:Y:S01]  /*16b80*/  BPT.TRAP 0x1 ;  /* 0x000000040000795c */ /* 0x000fe20000300000 */
.L_x_10639:
[----:B------:R-:W-:Y:S05]  /*16b90*/  BSYNC B2 ;  /* 0x0000000000027941 */ /* 0x000fea0003800000 */
.L_x_10638:
[----:B------:R-:W-:Y:S01]  /*16ba0*/  R2UR UR10, R14 ;  /* 0x000000000e0a72ca */ /* 0x000fe200000e0000 */
[----:B0-2---:R-:W-:Y:S01]  /*16bb0*/  IMAD R8, R23, 0xc000, R22 ;  /* 0x0000c00017087824 */ /* 0x005fe200078e0216 */
[----:B------:R-:W-:Y:S01]  /*16bc0*/  R2UR UR6, R12 ;  /* 0x000000000c0672ca */ /* 0x000fe200000e0000 */
[----:B------:R-:W-:Y:S01]  /*16bd0*/  UIADD3 UR4, UP0, UR38, 0x670, URZ ;  /* 0x0000067026047890 */ /* 0x000fe2000ff1e03f */
[----:B------:R-:W-:Y:S01]  /*16be0*/  R2UR UR7, R13 ;  /* 0x000000000d0772ca */ /* 0x000fe200000e0000 */
[----:B------:R-:W-:Y:S01]  /*16bf0*/  VIADD R7, R7, 0x324b0 ;  /* 0x000324b007077836 */ /* 0x000fe20000000000 */
[----:B------:R-:W-:Y:S01]  /*16c00*/  PLOP3.LUT P0, PT, PT, PT, PT, 0x80, 0x0 ;  /* 0x000000000000781c */ /* 0x000fe20003f0f070 */
[----:B------:R-:W-:Y:S01]  /*16c10*/  VIADD R10, R8, 0x400 ;  /* 0x00000400080a7836 */ /* 0x000fe20000000000 */
[----:B------:R-:W-:-:S12]  /*16c20*/  UIADD3.X UR5, URZ, UR39, URZ, UP0, !UPT ;  /* 0x000000273f057290 */ /* 0x000fd800087fe43f */
.L_x_10640:
        /* <DEDUP_REMOVED lines=15> */
.L_x_10641:
        /* <DEDUP_REMOVED lines=15> */
.L_x_10642:
        /* <DEDUP_REMOVED lines=15> */
.L_x_10643:
        /* <DEDUP_REMOVED lines=10> */
.L_x_10630:
[----:B------:R-:W-:Y:S05]  /*16fa0*/  BSYNC B1 ;  /* 0x0000000000017941 */ /* 0x000fea0003800000 */
.L_x_10629:
        /* <DEDUP_REMOVED lines=9> */
.L_x_10659:
[----:B------:R-:W-:Y:S05]  /*17040*/  YIELD ;  /* 0x0000000000007946 */ /* 0x000fea0003800000 */
[----:B------:R-:W-:Y:S04]  /*17050*/  BSSY B1, `(.L_x_10644) ;  /* 0x000007a000017945 */ /* 0x000fe80003800000 */
[----:B------:R-:W-:Y:S05]  /*17060*/  @!P6 BRA `(.L_x_10645) ;  /* 0x0000000400e0e947 */ /* 0x000fea0003800000 */
[----:B------:R-:W-:Y:S01]  /*17070*/  IMAD R6, R23, 0x8, R22 ;  /* 0x0000000817067824 */ /* 0x000fe200078e0216 */
[----:B0-----:R-:W-:Y:S01]  /*17080*/  SHF.L.U32 R7, R27, 0x1f, RZ ;  /* 0x0000001f1b077819 */ /* 0x001fe200000006ff */
[----:B------:R-:W0:Y:S01]  /*17090*/  S2R R8, SR_TID.X ;  /* 0x0000000000087919 */ /* 0x000e220000002100 */
[----:B------:R-:W-:Y:S02]  /*170a0*/  BSSY B2, `(.L_x_10646) ;  /* 0x0000005000027945 */ /* 0x000fe40003800000 */
[----:B------:R-:W2:Y:S01]  /*170b0*/  SYNCS.PHASECHK.TRANS64.TRYWAIT P2, [R6+URZ+0x324a0], R7 ;  /* 0x0324a007060075a7 */ /* 0x000ea2000804017f */
[----:B0-----:R-:W-:-:S04]  /*170c0*/  LOP3.LUT R8, R8, 0x7f, RZ, 0xc0, !PT ;  /* 0x0000007f08087812 */ /* 0x001fc800078ec0ff */
[----:B------:R-:W-:Y:S01]  /*170d0*/  ISETP.NE.AND P3, PT, R8, RZ, PT ;  /* 0x000000ff0800720c */ /* 0x000fe20003f65270 */
[----:B--2---:R-:W-:-:S12]  /*170e0*/  @!P2 BRA `(.L_x_10647) ;  /* 0x000000740098a947 */ /* 0x004fd80003800000 */
.L_x_10826:
[----:B------:R-:W-:Y:S05]  /*170f0*/  BSYNC B2 ;  /* 0x0000000000027941 */ /* 0x000fea0003800000 */
.L_x_10646:
        /* <DEDUP_REMOVED lines=9> */
.L_x_10649:
[----:B------:R-:W-:Y:S05]  /*17190*/  BSYNC B2 ;  /* 0x0000000000027941 */ /* 0x000fea0003800000 */
.L_x_10648:
        /* <DEDUP_REMOVED lines=11> */
.L_x_10650:
        /* <DEDUP_REMOVED lines=13> */
.L_x_10827:
[----:B------:R-:W-:Y:S05]  /*17320*/  BSYNC B2 ;  /* 0x0000000000027941 */ /* 0x000fea0003800000 */
.L_x_10651:
[----:B------:R-:W-:Y:S01]  /*17330*/  BSSY B2, `(.L_x_10653) ;  /* 0x000000b000027945 */ /* 0x000fe20003800000 */
[----:B------:R-:W-:Y:S02]  /*17340*/  IMAD.MOV.U32 R12, RZ, RZ, 0x0 ;  /* 0x00000000ff0c7424 */ /* 0x000fe400078e00ff */
[----:B------:R-:W-:Y:S01]  /*17350*/  IMAD.MOV.U32 R13, RZ, RZ, 0x12f00000 ;  /* 0x12f00000ff0d7424 */ /* 0x000fe200078e00ff */
[----:B------:R-:W-:Y:S06]  /*17360*/  @P3 BRA `(.L_x_10654) ;  /* 0x00000000001c3947 */ /* 0x000fec0003800000 */
[----:B------:R-:W3:Y:S01]  /*17370*/  S2R R10, SR_TID.X ;  /* 0x00000000000a7919 */ /* 0x000ee20000002100 */
[----:B0-2---:R-:W-:-:S04]  /*17380*/  MOV R7, 0xc000 ;  /* 0x0000c00000077802 */ /* 0x005fc80000000f00 */
[----:B------:R4:W-:Y:S01]  /*17390*/  SYNCS.ARRIVE.TRANS64 RZ, [R6+URZ+0x324b0], R7 ;  /* 0x0324b00706ff79a7 */ /* 0x0009e2000800003f */
[----:B---3--:R-:W-:-:S04]  /*173a0*/  LOP3.LUT R10, R10, 0x1f, RZ, 0xc0, !PT ;  /* 0x0000001f0a0a7812 */ /* 0x008fc800078ec0ff */
[----:B------:R-:W-:-:S13]  /*173b0*/  ISETP.NE.AND P2, PT, R10, RZ, PT ;  /* 0x000000ff0a00720c */ /* 0x000fda0003f45270 */
[----:B----4-:R-:W-:Y:S05]  /*173c0*/  @!P2 BRA `(.L_x_10654) ;  /* 0x000000000004a947 */ /* 0x010fea0003800000 */
[----:B------:R-:W-:Y:S01]  /*173d0*/  BPT.TRAP 0x1 ;  /* 0x000000040000795c */ /* 0x000fe20000300000 */
.L_x_10654:
[----:B------:R-:W-:Y:S05]  /*173e0*/  BSYNC B2 ;  /* 0x0000000000027941 */ /* 0x000fea0003800000 */
.L_x_10653:
        /* <DEDUP_REMOVED lines=9> */
.L_x_10655:
        /* <DEDUP_REMOVED lines=15> */
.L_x_10656:
        /* <DEDUP_REMOVED lines=15> */
.L_x_10657:
        /* <DEDUP_REMOVED lines=15> */
.L_x_10658:
        /* <DEDUP_REMOVED lines=10> */
.L_x_10645:
[----:B------:R-:W-:Y:S05]  /*177f0*/  BSYNC B1 ;  /* 0x0000000000017941 */ /* 0x000fea0003800000 */
.L_x_10644:
        /* <DEDUP_REMOVED lines=8> */
.L_x_10623:
[----:B------:R-:W-:Y:S05]  /*17880*/  BSYNC B0 ;  /* 0x0000000000007941 */ /* 0x000fea0003800000 */
.L_x_10622:
[----:B------:R-:W-:Y:S05]  /*17890*/  @!P0 WARPSYNC.ALL ;  /* 0x0000000000008948 */ /* 0x000fea0003800000 */
[----:B------:R-:W-:Y:S01]  /*178a0*/  @!P0 BAR.SYNC.DEFER_BLOCKING 0xc, 0x180 ;  /* 0x0306000000008b1d */ /* 0x000fe20000010000 */
[----:B------:R-:W-:-:S05]  /*178b0*/  IMAD.MOV.U32 R0, RZ, RZ, RZ ;  /* 0x000000ffff007224 */ /* 0x000fca00078e00ff */
[----:B------:R-:W-:Y:S04]  /*178c0*/  BSSY B0, `(.L_x_10660) ;  /* 0x000001e000007945 */ /* 0x000fe80003800000 */
[----:B------:R-:W-:Y:S05]  /*178d0*/  @!P1 BRA `(.L_x_10661) ;  /* 0x0000000000709947 */ /* 0x000fea0003800000 */
[----:B------:R-:W-:-:S13]  /*178e0*/  ISETP.NE.AND P0, PT, R5, RZ, PT ;  /* 0x000000ff0500720c */ /* 0x000fda0003f05270 */
[----:B------:R-:W2:Y:S02]  /*178f0*/  @!P0 LDC R5, c[0x0][0xae8] ;  /* 0x0002ba00ff058b82 */ /* 0x000ea40000000800 */
[-C--:B--2---:R-:W-:Y:S02]  /*17900*/  IABS R0, R5.reuse ;  /* 0x0000000500007213 */ /* 0x084fe40000000000 */
[----:B0-----:R-:W-:Y:S02]  /*17910*/  IABS R7, R5 ;  /* 0x0000000500077213 */ /* 0x001fe40000000000 */
        /* <DEDUP_REMOVED lines=24> */
.L_x_10661:
[----:B------:R-:W-:Y:S05]  /*17aa0*/  BSYNC B0 ;  /* 0x0000000000007941 */ /* 0x000fea0003800000 */
.L_x_10660:
[-C--:B------:R-:W-:Y:S01]  /*17ab0*/  IMAD R32, R32, R0.reuse, RZ ;  /* 0x0000000020207224 */ /* 0x080fe200078e02ff */
        /* <DEDUP_REMOVED lines=18> */
[----:B0-----:R-:W0:Y:S01]  /*17be0*/  POPC R7, R4 ;  /* 0x0000000400077309 */ /* 0x001e220000000000 */
[----:B--2---:R-:W0:Y:S02]  /*17bf0*/  SHFL.IDX PT, R0, R3, R0, 0x1f ;  /* 0x00001f0003007589 */ /* 0x004e2400000e0000 */
[----:B0-----:R-:W-:Y:S01]  /*17c00*/  IADD3 R16, R0, UR36, R7 ;  /* 0x0000002400107c10 */ /* 0x001fe2000fffe007 */
[----:B------:R-:W-:Y:S06]  /*17c10*/  BRA `(.L_x_10664) ;  /* 0x0000004000047947 */ /* 0x000fec0003800000 */
.L_x_10663:
        /* <DEDUP_REMOVED lines=8> */
[----:B------:R-:W-:Y:S01]  /*17ca0*/  IMAD.U32 R4, RZ, RZ, UR6 ;  /* 0x00000006ff047e24 */ /* 0x000fe2000f8e00ff */
[----:B------:R-:W-:Y:S01]  /*17cb0*/  MOV R13, RZ ;  /* 0x000000ff000d7202 */ /* 0x000fe20000000f00 */
[----:B------:R-:W2:Y:S01]  /*17cc0*/  LDC.64 R2, c[0x4][R2] ;  /* 0x0100000002027b82 */ /* 0x000ea20000000a00 */
[----:B------:R-:W-:Y:S02]  /*17cd0*/  IMAD.U32 R5, RZ, RZ, UR7 ;  /* 0x00000007ff057e24 */ /* 0x000fe4000f8e00ff */
[----:B------:R-:W-:Y:S02]  /*17ce0*/  IMAD.U32 R6, RZ, RZ, UR8 ;  /* 0x00000008ff067e24 */ /* 0x000fe4000f8e00ff */
[----:B0-----:R-:W-:-:S02]  /*17cf0*/  IMAD.U32 R7, RZ, RZ, UR9 ;  /* 0x00000009ff077e24 */ /* 0x001fc4000f8e00ff */
[----:B------:R-:W-:Y:S02]  /*17d00*/  IMAD.U32 R10, RZ, RZ, UR4 ;  /* 0x00000004ff0a7e24 */ /* 0x000fe4000f8e00ff */
[----:B------:R-:W-:Y:S02]  /*17d10*/  IMAD.U32 R11, RZ, RZ, UR5 ;  /* 0x00000005ff0b7e24 */ /* 0x000fe4000f8e00ff */
[----:B------:R-:W-:Y:S02]  /*17d20*/  IMAD.MOV.U32 R8, RZ, RZ, 0x70 ;  /* 0x00000070ff087424 */ /* 0x000fe400078e00ff */
[----:B------:R-:W-:-:S07]  /*17d30*/  IMAD.MOV.U32 R12, RZ, RZ, 0x1 ;  /* 0x00000001ff0c7424 */ /* 0x000fce00078e00ff */
[----:B------:R-:W-:-:S07]  /*17d40*/  LEPC R20, `(.L_x_10666) ;  /* 0x000000001014794e */ /* 0x000fce0000000000 */
[----:B-12---:R-:W-:Y:S05]  /*17d50*/  CALL.ABS.NOINC R2 ;  /* 0x0000000002007343 */ /* 0x006fea0003c00000 */
.L_x_10666:
[----:B------:R-:W-:Y:S05]  /*17d60*/  BSYNC B6 ;  /* 0x0000000000067941 */ /* 0x000fea0003800000 */
.L_x_10665:
        /* <DEDUP_REMOVED lines=10> */
[----:B------:R-:W-:Y:S01]  /*17e10*/  MOV R12, 0x1 ;  /* 0x00000001000c7802 */ /* 0x000fe20000000f00 */
[----:B------:R-:W-:Y:S02]  /*17e20*/  IMAD.U32 R5, RZ, RZ, UR7 ;  /* 0x00000007ff057e24 */ /* 0x000fe4000f8e00ff */
[----:B------:R-:W-:Y:S02]  /*17e30*/  IMAD.U32 R6, RZ, RZ, UR8 ;  /* 0x00000008ff067e24 */ /* 0x000fe4000f8e00ff */
[----:B0-----:R-:W-:-:S02]  /*17e40*/  IMAD.U32 R7, RZ, RZ, UR9 ;  /* 0x00000009ff077e24 */ /* 0x001fc4000f8e00ff */
[----:B------:R-:W-:Y:S02]  /*17e50*/  IMAD.U32 R10, RZ, RZ, UR4 ;  /* 0x00000004ff0a7e24 */ /* 0x000fe4000f8e00ff */
[----:B------:R-:W-:Y:S02]  /*17e60*/  IMAD.U32 R11, RZ, RZ, UR5 ;  /* 0x00000005ff0b7e24 */ /* 0x000fe4000f8e00ff */
[----:B------:R-:W-:Y:S02]  /*17e70*/  IMAD.MOV.U32 R8, RZ, RZ, 0x70 ;  /* 0x00000070ff087424 */ /* 0x000fe400078e00ff */
[----:B--2---:R-:W-:-:S07]  /*17e80*/  IMAD.MOV.U32 R13, RZ, RZ, RZ ;  /* 0x000000ffff0d7224 */ /* 0x004fce00078e00ff */
[----:B------:R-:W-:-:S07]  /*17e90*/  LEPC R20, `(.L_x_10669) ;  /* 0x000000001014794e */ /* 0x000fce0000000000 */
[----:B-1-3--:R-:W-:Y:S05]  /*17ea0*/  CALL.ABS.NOINC R2 ;  /* 0x0000000002007343 */ /* 0x00afea0003c00000 */
.L_x_10669:
        /* <DEDUP_REMOVED lines=15> */
.L_x_10668:
[----:B------:R-:W-:Y:S05]  /*17fa0*/  BSYNC B6 ;  /* 0x0000000000067941 */ /* 0x000fea0003800000 */
.L_x_10667:
[----:B------:R-:W2:Y:S01]  /*17fb0*/  LDL R34, [R1+0x44] ;  /* 0x0000440001227983 */ /* 0x000ea20000100800 */
[----:B------:R-:W-:Y:S01]  /*17fc0*/  ULDC.64 UR4, c[0x0][0xaf0] ;  /* 0x0002bc0000047ab9 */ /* 0x000fe20000000a00 */
[----:B------:R-:W3:Y:S02]  /*17fd0*/  LDC R9, c[0x0][0x430] ;  /* 0x00010c00ff097b82 */ /* 0x000ee40000000800 */
[----:B------:R-:W4:Y:S01]  /*17fe0*/  LDL R20, [R1+0x10] ;  /* 0x0000100001147983 */ /* 0x000f220000100800 */
[----:B------:R-:W-:-:S03]  /*17ff0*/  ISETP.NE.U32.AND P0, PT, RZ, UR4, PT ;  /* 0x00000004ff007c0c */ /* 0x000fc6000bf05070 */
[----:B------:R-:W4:Y:S01]  /*18000*/  LDL.LU R10, [R1] ;  /* 0x00000000010a7983 */ /* 0x000f220000300800 */
[----:B------:R-:W-:Y:S01]  /*18010*/  ISETP.NE.AND.EX P0, PT, RZ, UR5, PT, P0 ;  /* 0x00000005ff007c0c */ /* 0x000fe2000bf05300 */
[----:B------:R-:W0:-:S12]  /*18020*/  S2R R21, SR_TID.X ;  /* 0x0000000000157919 */ /* 0x000e180000002100 */
[----:B------:R-:W-:Y:S01]  /*18030*/  @P0 IADD3 R2, P1, R29, UR4, RZ ;  /* 0x000000041d020c10 */ /* 0x000fe2000ff3e0ff */
[----:B------:R-:W-:Y:S01]  /*18040*/  IMAD.MOV.U32 R37, RZ, RZ, RZ ;  /* 0x000000ffff257224 */ /* 0x000fe200078e00ff */
[----:B------:R-:W1:Y:S01]  /*18050*/  S2R R11, SR_TID.X ;  /* 0x00000000000b7919 */ /* 0x000e620000002100 */
[----:B------:R-:W-:Y:S01]  /*18060*/  ULDC UR4, c[0x0][0x2f4] ;  /* 0x0000bd0000047ab9 */ /* 0x000fe20000000800 */
[----:B------:R-:W-:Y:S01]  /*18070*/  @P0 IADD3.X R3, R30, UR5, RZ, P1, !PT ;  /* 0x000000051e030c10 */ /* 0x000fe20008ffe4ff */
[----:B------:R-:W-:-:S04]  /*18080*/  ULDC UR5, c[0x0][0x320] ;  /* 0x0000c80000057ab9 */ /* 0x000fc80000000800 */
[----:B------:R4:W4:Y:S01]  /*18090*/  @P0 LDG.E R28, desc[UR60][R2.64] ;  /* 0x0000003c021c0981 */ /* 0x000922000c1e1900 */
[----:B0-----:R-:W-:-:S04]  /*180a0*/  LOP3.LUT R21, R21, 0x7f, RZ, 0xc0, !PT ;  /* 0x0000007f15157812 */ /* 0x001fc800078ec0ff */
[----:B------:R-:W-:Y:S02]  /*180b0*/  SHF.R.U32.HI R0, RZ, 0x3, R21 ;  /* 0x00000003ff007819 */ /* 0x000fe40000011615 */
[----:B------:R-:W0:Y:S01]  /*180c0*/  S2R R21, SR_TID.X ;  /* 0x0000000000157919 */ /* 0x000e220000002100 */
[----:B---3--:R-:W-:-:S13]  /*180d0*/  ISETP.NE.AND P1, PT, R9, 0x1, PT ;  /* 0x000000010900780c */ /* 0x008fda0003f25270 */
[----:B------:R-:W3:Y:S08]  /*180e0*/  @P1 LDC R5, c[0x0][0x434] ;  /* 0x00010d00ff051b82 */ /* 0x000ef00000000800 */
[----:B------:R-:W3:Y:S01]  /*180f0*/  @P1 LDC R4, c[0x0][0x438] ;  /* 0x00010e00ff041b82 */ /* 0x000ee20000000800 */
[----:B0-----:R-:W-:-:S05]  /*18100*/  IMAD.SHL.U32 R21, R21, 0x10, RZ ;  /* 0x0000001015157824 */ /* 0x001fca00078e00ff */
[----:B------:R-:W-:Y:S01]  /*18110*/  LOP3.LUT R21, R0, 0x70, R21, 0xf8, !PT ;  /* 0x0000007000157812 */ /* 0x000fe200078ef815 */
[----:B-1----:R-:W-:-:S05]  /*18120*/  IMAD.SHL.U32 R11, R11, 0x8, RZ ;  /* 0x000000080b0b7824 */ /* 0x002fca00078e00ff */
[----:B------:R-:W-:Y:S01]  /*18130*/  LOP3.LUT R11, R11, 0x38, RZ, 0xc0, !PT ;  /* 0x000000380b0b7812 */ /* 0x000fe200078ec0ff */
[----:B------:R-:W-:Y:S01]  /*18140*/  UMOV UR6, 0xffffffff ;  /* 0xffffffff00067882 */ /* 0x000fe20000000000 */
[----:B--2---:R-:W-:-:S04]  /*18150*/  VIADD R0, R34, 0xffffffff ;  /* 0xffffffff22007836 */ /* 0x004fc80000000000 */
[----:B------:R-:W-:-:S05]  /*18160*/  IMAD R6, R0, 0x60, R21 ;  /* 0x0000006000067824 */ /* 0x000fca00078e0215 */
[----:B----4-:R-:W-:-:S04]  /*18170*/  ISETP.GE.AND P0, PT, R6, R20, PT ;  /* 0x000000140600720c */ /* 0x010fc80003f06270 */
[----:B------:R-:W-:Y:S01]  /*18180*/  ISETP.GT.U32.OR P0, PT, R21, 0x5f, P0 ;  /* 0x0000005f1500780c */ /* 0x000fe20000704470 */
[----:B------:R-:W-:-:S12]  /*18190*/  IMAD.IADD R6, R6, 0x1, R33 ;  /* 0x0000000106067824 */ /* 0x000fd800078e0221 */
[----:B------:R-:W0:Y:S01]  /*181a0*/  @!P0 LDC.64 R2, c[0x0][0x428] ;  /* 0x00010a00ff028b82 */ /* 0x000e220000000a00 */
[----:B---3--:R-:W-:-:S04]  /*181b0*/  @P1 IMAD.HI.U32 R5, R6, R5, RZ ;  /* 0x0000000506051227 */ /* 0x008fc800078e00ff */
[----:B------:R-:W-:Y:S01]  /*181c0*/  IMAD.MOV.U32 R7, RZ, RZ, R6 ;  /* 0x000000ffff077224 */ /* 0x000fe200078e0006 */
[----:B------:R-:W-:Y:S02]  /*181d0*/  @P1 SHF.R.U32.HI R7, RZ, R4, R5 ;  /* 0x00000004ff071219 */ /* 0x000fe40000011605 */
[----:B------:R-:W-:Y:S02]  /*181e0*/  SHF.R.S32.HI R34, RZ, 0x1f, R28 ;  /* 0x0000001fff227819 */ /* 0x000fe4000001141c */
        /* <DEDUP_REMOVED lines=13> */
[----:B------:R-:W-:-:S08]  /*182c0*/  LOP3.LUT R10, R10, 0xffffffdf, RZ, 0xc0, !PT ;  /* 0xffffffdf0a0a7812 */ /* 0x000fd000078ec0ff */
[----:B------:R-:W-:-:S04]  /*182d0*/  @P0 LOP3.LUT R10, R10, 0x20, RZ, 0xfc, !PT ;  /* 0x000000200a0a0812 */ /* 0x000fc800078efcff */
[----:B------:R-:W-:Y:S01]  /*182e0*/  LOP3.LUT R10, R10, 0xfffffffd, RZ, 0xc0, !PT ;  /* 0xfffffffd0a0a7812 */ /* 0x000fe200078ec0ff */
[----:B-1----:R-:W-:-:S05]  /*182f0*/  IMAD.SHL.U32 R21, R21, 0x8, RZ ;  /* 0x0000000815157824 */ /* 0x002fca00078e00ff */
        /* <DEDUP_REMOVED lines=13> */
[----:B------:R-:W-:Y:S02]  /*183d0*/  @P2 LOP3.LUT R10, R10, 0x8, RZ, 0xfc, !PT ;  /* 0x000000080a0a2812 */ /* 0x000fe400078efcff */
[----:B0-----:R-:W-:-:S02]  /*183e0*/  IADD3 R2, -R7, RZ, RZ ;  /* 0x000000ff07027210 */ /* 0x001fc40007ffe1ff */
[----:B------:R-:W-:-:S04]  /*183f0*/  @P0 LOP3.LUT R10, R10, 0x1, RZ, 0xfc, !PT ;  /* 0x000000010a0a0812 */ /* 0x000fc800078efcff */
[----:B------:R-:W-:Y:S01]  /*18400*/  LOP3.LUT R10, R10, 0xfffffffb, RZ, 0xc0, !PT ;  /* 0xfffffffb0a0a7812 */ /* 0x000fe200078ec0ff */
[----:B------:R-:W-:-:S03]  /*18410*/  IMAD R2, R9, R2, R6 ;  /* 0x0000000209027224 */ /* 0x000fc600078e0206 */
[----:B------:R-:W-:Y:S02]  /*18420*/  @P1 LOP3.LUT R10, R10, 0x4, RZ, 0xfc, !PT ;  /* 0x000000040a0a1812 */ /* 0x000fe400078efcff */
[----:B------:R0:W-:Y:S04]  /*18430*/  STL [R1+0x4], R2 ;  /* 0x0000040201007387 */ /* 0x0001e80000100800 */
[----:B------:R0:W-:Y:S01]  /*18440*/  STL [R1], R10 ;  /* 0x0000000a01007387 */ /* 0x0001e20000100800 */
[----:B------:R-:W-:Y:S05]  /*18450*/  BRA.DIV UR6, `(.L_x_10670) ;  /* 0x0000006206e47947 */ /* 0x000fea000b800000 */
.L_x_10830:
[----:B------:R-:W2:Y:S01]  /*18460*/  LDL R3, [R1+0x60] ;  /* 0x0000600001037983 */ /* 0x000ea20000100800 */
[----:B------:R-:W-:Y:S01]  /*18470*/  SEL R4, RZ, 0x1, P0 ;  /* 0x00000001ff047807 */ /* 0x000fe20000000000 */
[----:B0-----:R-:W-:-:S04]  /*18480*/  IMAD.MOV.U32 R2, RZ, RZ, R10 ;  /* 0x000000ffff027224 */ /* 0x001fc800078e000a */
[----:B------:R0:W-:Y:S01]  /*18490*/  STL [R1+0x5c], R4 ;  /* 0x00005c0401007387 */ /* 0x0001e20000100800 */
[----:B------:R-:W-:Y:S02]  /*184a0*/  LOP3.LUT R2, R2, 0xffffffbf, RZ, 0xc0, !PT ;  /* 0xffffffbf02027812 */ /* 0x000fe400078ec0ff */
[----:B--2---:R-:W-:-:S13]  /*184b0*/  ISETP.NE.AND P0, PT, R3, 0x3, PT ;  /* 0x000000030300780c */ /* 0x004fda0003f05270 */
[----:B------:R-:W-:-:S05]  /*184c0*/  @P0 LOP3.LUT R2, R2, 0x40, RZ, 0xfc, !PT ;  /* 0x0000004002020812 */ /* 0x000fca00078efcff */
[----:B------:R0:W-:Y:S01]  /*184d0*/  STL [R1], R2 ;  /* 0x0000000201007387 */ /* 0x0001e20000100800 */
[----:B------:R-:W-:Y:S05]  /*184e0*/  @!P0 BRA `(.L_x_10671) ;  /* 0x0000000000048947 */ /* 0x000fea0003800000 */
[----:B------:R-:W-:Y:S01]  /*184f0*/  BPT.TRAP 0x1 ;  /* 0x000000040000795c */ /* 0x000fe20000300000 */
.L_x_10671:
[----:B------:R-:W-:Y:S01]  /*18500*/  IMAD R30, R0, -0x60, R20 ;  /* 0xffffffa0001e7824 */ /* 0x000fe200078e0214 */
[----:B------:R-:W-:Y:S01]  /*18510*/  SHF.L.U32 R0, R26, 0x1f, RZ ;  /* 0x0000001f1a007819 */ /* 0x000fe200000006ff */
[----:B------:R-:W-:Y:S01]  /*18520*/  IMAD R29, R24, 0x8, R22 ;  /* 0x00000008181d7824 */ /* 0x000fe200078e0216 */
[----:B------:R-:W-:Y:S03]  /*18530*/  BSSY B0, `(.L_x_10672) ;  /* 0x0000003000007945 */ /* 0x000fe60003800000 */
[----:B------:R-:W1:Y:S02]  /*18540*/  SYNCS.PHASECHK.TRANS64.TRYWAIT P0, [R29+URZ+0x32440], R0 ;  /* 0x032440001d0075a7 */ /* 0x000e64000800017f */
[----:B-1----:R-:W-:Y:S05]  /*18550*/  @!P0 BRA `(.L_x_10673) ;  /* 0x0000006000d88947 */ /* 0x002fea0003800000 */
.L_x_10831:
[----:B------:R-:W-:Y:S05]  /*18560*/  BSYNC B0 ;  /* 0x0000000000007941 */ /* 0x000fea0003800000 */
.L_x_10672:
[----:B0-----:R-:W1:Y:S01]  /*18570*/  LDL R2, [R1+0x4] ;  /* 0x0000040001027983 */ /* 0x001e620000100800 */
[----:B------:R-:W-:-:S03]  /*18580*/  ULDC.64 UR4, c[0x0][0x300] ;  /* 0x0000c00000047ab9 */ /* 0x000fc60000000a00 */
[----:B------:R-:W2:Y:S01]  /*18590*/  LDL R3, [R1] ;  /* 0x0000000001037983 */ /* 0x000ea20000100800 */
[----:B-----5:R-:W-:Y:S01]  /*185a0*/  SHF.R.S32.HI R4, RZ, 0x1f, R37 ;  /* 0x0000001fff047819 */ /* 0x020fe20000011425 */
[----:B------:R-:W-:Y:S01]  /*185b0*/  ULDC.64 UR6, c[0x0][0x2e8] ;  /* 0x0000ba0000067ab9 */ /* 0x000fe20000000a00 */
[----:B------:R-:W0:Y:S02]  /*185c0*/  S2R R7, SR_TID.X ;  /* 0x0000000000077919 */ /* 0x000e240000002100 */
[----:B0-----:R-:W-:-:S05]  /*185d0*/  IMAD.SHL.U32 R7, R7, 0x8, RZ ;  /* 0x0000000807077824 */ /* 0x001fca00078e00ff */
[----:B------:R-:W-:Y:S02]  /*185e0*/  LOP3.LUT R7, R7, 0x38, RZ, 0xc0, !PT ;  /* 0x0000003807077812 */ /* 0x000fe400078ec0ff */
[----:B-1----:R-:W-:-:S05]  /*185f0*/  SHF.R.S32.HI R0, RZ, 0x1f, R2 ;  /* 0x0000001fff007819 */ /* 0x002fca0000011402 */
[----:B------:R0:W-:Y:S01]  /*18600*/  STL [R1+0x48], R0 ;  /* 0x0000480001007387 */ /* 0x0001e20000100800 */
[----:B--2---:R-:W-:Y:S01]  /*18610*/  LOP3.LUT P2, RZ, R3, 0x2, RZ, 0xc0, !PT ;  /* 0x0000000203ff7812 */ /* 0x004fe2000784c0ff */
[----:B0-----:R-:W-:-:S04]  /*18620*/  IMAD R0, R0, UR4, RZ ;  /* 0x0000000400007c24 */ /* 0x001fc8000f8e02ff */
[C---:B------:R-:W-:Y:S02]  /*18630*/  IMAD R0, R2.reuse, UR5, R0 ;  /* 0x0000000502007c24 */ /* 0x040fe4000f8e0200 */
[----:B------:R-:W-:Y:S01]  /*18640*/  IMAD.WIDE.U32 R2, R2, UR4, RZ ;  /* 0x0000000402027c25 */ /* 0x000fe2000f8e00ff */
[----:B------:R-:W-:Y:S01]  /*18650*/  ULDC.64 UR4, c[0x0][0x310] ;  /* 0x0000c40000047ab9 */ /* 0x000fe20000000a00 */
[----:B------:R0:W-:Y:S02]  /*18660*/  STL [R1+0x4c], R4 ;  /* 0x00004c0401007387 */ /* 0x0001e40000100800 */
[----:B------:R-:W-:Y:S02]  /*18670*/  IMAD.IADD R3, R3, 0x1, R0 ;  /* 0x0000000103037824 */ /* 0x000fe400078e0200 */
[----:B------:R-:W-:Y:S02]  /*18680*/  IMAD R0, R4, UR4, RZ ;  /* 0x0000000404007c24 */ /* 0x000fe4000f8e02ff */
[----:B0-----:R-:W0:Y:S02]  /*18690*/  S2R R4, SR_TID.X ;  /* 0x0000000000047919 */ /* 0x001e240000002100 */
[----:B------:R-:W-:-:S02]  /*186a0*/  IMAD R0, R37, UR5, R0 ;  /* 0x0000000525007c24 */ /* 0x000fc4000f8e0200 */
[----:B------:R-:W-:Y:S01]  /*186b0*/  IMAD.WIDE.U32 R2, R37, UR4, R2 ;  /* 0x0000000425027c25 */ /* 0x000fe2000f8e0002 */
        /* <DEDUP_REMOVED lines=16> */
[----:B0-----:R-:W-:-:S04]  /*187c0*/  @P0 LEA R3, P1, R7, R3, 0x1 ;  /* 0x0000000307030211 */ /* 0x001fc800078208ff */
[----:B-1----:R-:W-:-:S04]  /*187d0*/  @P0 IADD3.X R2, RZ, R2, RZ, P1, !PT ;  /* 0x00000002ff020210 */ /* 0x002fc80000ffe4ff */
        /* <DEDUP_REMOVED lines=37> */
[----:B------:R-:W-:Y:S01]  /*18a30*/  @P0 LEA R6, R5, R22, 0x1 ;  /* 0x0000001605060211 */ /* 0x000fe200078e08ff */
        /* <DEDUP_REMOVED lines=9> */
.L_x_10845:
        /* <DEDUP_REMOVED lines=10> */
.L_x_10675:
        /* <DEDUP_REMOVED lines=11> */
.L_x_10676:
[----:B------:R1:W5:Y:S01]  /*18c20*/  LDL.LU R0, [R1+0x1c] ;  /* 0x00001c0001007983 */ /* 0x0003620000300800 */
[----:B------:R1:W-:Y:S02]  /*18c30*/  SYNCS.ARRIVE.TRANS64.A1T0 RZ, [R29+URZ+0x32430], RZ ;  /* 0x032430ff1dff79a7 */ /* 0x0003e4000810003f */
[----:B------:R-:W-:Y:S05]  /*18c40*/  WARPSYNC.ALL ;  /* 0x0000000000007948 */ /* 0x000fea0003800000 */
[----:B------:R-:W-:Y:S01]  /*18c50*/  ULDC.64 UR4, c[0x0][0xaf8] ;  /* 0x0002be0000047ab9 */ /* 0x000fe20000000a00 */
[----:B------:R-:W-:Y:S01]  /*18c60*/  BSSY B6, `(.L_x_10677) ;  /* 0x000001d000067945 */ /* 0x000fe20003800000 */
[----:B------:R-:W-:Y:S01]  /*18c70*/  BAR.SYNC.DEFER_BLOCKING 0x8, 0x180 ;  /* 0x0206000000007b1d */ /* 0x000fe20000010000 */
[----:B------:R-:W-:-:S04]  /*18c80*/  ISETP.NE.U32.AND P0, PT, RZ, UR4, PT ;  /* 0x00000004ff007c0c */ /* 0x000fc8000bf05070 */
[----:B------:R-:W-:-:S04]  /*18c90*/  ISETP.NE.AND.EX P0, PT, RZ, UR5, PT, P0 ;  /* 0x00000005ff007c0c */ /* 0x000fc8000bf05300 */
[----:B------:R-:W-:Y:S02]  /*18ca0*/  SEL R35, R35, RZ, !P0 ;  /* 0x000000ff23237207 */ /* 0x000fe40004000000 */
[----:B0----5:R-:W-:Y:S01]  /*18cb0*/  SEL R2, R0, RZ, !P0 ;  /* 0x000000ff00027207 */ /* 0x021fe20004000000 */
[----:B------:R-:W-:-:S04]  /*18cc0*/  VIADD R0, R22, 0x18400 ;  /* 0x0001840016007836 */ /* 0x000fc80000000000 */
[----:B------:R0:W-:Y:S01]  /*18cd0*/  STL [R1+0x38], R2 ;  /* 0x0000380201007387 */ /* 0x0001e20000100800 */
[----:B------:R-:W-:Y:S02]  /*18ce0*/  LOP3.LUT P0, RZ, R0, 0x3ff, RZ, 0xc0, !PT ;  /* 0x000003ff00ff7812 */ /* 0x000fe4000780c0ff */
[----:B------:R-:W-:Y:S01]  /*18cf0*/  SHF.R.S32.HI R0, RZ, 0x1f, R36 ;  /* 0x0000001fff007819 */ /* 0x000fe20000011424 */
[----:B------:R0:W-:Y:S04]  /*18d00*/  STL [R1+0x10], R35 ;  /* 0x0000102301007387 */ /* 0x0001e80000100800 */
[----:B------:R0:W-:Y:S06]  /*18d10*/  STL [R1+0x2c], R0 ;  /* 0x00002c0001007387 */ /* 0x0001ec0000100800 */
[----:B------:R-:W-:Y:S05]  /*18d20*/  @!P0 BRA `(.L_x_10678) ;  /* 0x0000000000408947 */ /* 0x000fea0003800000 */
        /* <DEDUP_REMOVED lines=15> */
[----:B01----:R-:W-:Y:S05]  /*18e20*/  CALL.ABS.NOINC R2 ;  /* 0x0000000002007343 */ /* 0x003fea0003c00000 */
.L_x_10678:
[----:B------:R-:W-:Y:S05]  /*18e30*/  BSYNC B6 ;  /* 0x0000000000067941 */ /* 0x000fea0003800000 */
.L_x_10677:
[----:B------:R-:W2:Y:S01]  /*18e40*/  LDL R20, [R1+0x38] ;  /* 0x0000380001147983 */ /* 0x000ea20000100800 */
[----:B------:R-:W3:Y:S03]  /*18e50*/  LDC R6, c[0x0][0x448] ;  /* 0x00011200ff067b82 */ /* 0x000ee60000000800 */
[----:B------:R-:W4:Y:S01]  /*18e60*/  LDL R4, [R1+0x2c] ;  /* 0x00002c0001047983 */ /* 0x000f220000100800 */
[----:B------:R-:W-:Y:S01]  /*18e70*/  IMAD.SHL.U32 R17, R17, 0x80, RZ ;  /* 0x0000008011117824 */ /* 0x000fe200078e00ff */
[----:B------:R-:W-:Y:S02]  /*18e80*/  ULDC.64 UR4, c[0x0][0x298] ;  /* 0x0000a60000047ab9 */ /* 0x000fe40000000a00 */
[----:B------:R1:W5:Y:S01]  /*18e90*/  LDL R9, [R1+0x14] ;  /* 0x0000140001097983 */ /* 0x0003620000100800 */
[----:B0-----:R-:W0:Y:S01]  /*18ea0*/  S2R R2, SR_TID.X ;  /* 0x0000000000027919 */ /* 0x001e220000002100 */
[----:B---3--:R-:W-:-:S13]  /*18eb0*/  ISETP.NE.AND P0, PT, R6, 0x1, PT ;  /* 0x000000010600780c */ /* 0x008fda0003f05270 */
[----:B------:R-:W3:Y:S01]  /*18ec0*/  @P0 LDC R0, c[0x0][0x44c] ;  /* 0x00011300ff000b82 */ /* 0x000ee20000000800 */
[----:B0-----:R-:W-:-:S07]  /*18ed0*/  LOP3.LUT R2, R2, 0x7f, RZ, 0xc0, !PT ;  /* 0x0000007f02027812 */ /* 0x001fce00078ec0ff */
[----:B------:R-:W0:Y:S01]  /*18ee0*/  @P0 LDC R3, c[0x0][0x450] ;  /* 0x00011400ff030b82 */ /* 0x000e220000000800 */
[----:B------:R-:W1:Y:S02]  /*18ef0*/  S2R R7, SR_TID.X ;  /* 0x0000000000077919 */ /* 0x000e640000002100 */
[----:B-1----:R-:W-:-:S05]  /*18f00*/  IMAD.SHL.U32 R7, R7, 0x8, RZ ;  /* 0x0000000807077824 */ /* 0x002fca00078e00ff */
[----:B------:R-:W-:Y:S01]  /*18f10*/  LOP3.LUT R7, R7, 0x38, RZ, 0xc0, !PT ;  /* 0x0000003807077812 */ /* 0x000fe200078ec0ff */
[----:B--2---:R-:W-:Y:S02]  /*18f20*/  IMAD.MOV.U32 R21, RZ, RZ, R20 ;  /* 0x000000ffff157224 */ /* 0x004fe400078e0014 */
[----:B------:R-:W-:Y:S01]  /*18f30*/  IMAD.MOV.U32 R20, RZ, RZ, R35 ;  /* 0x000000ffff147224 */ /* 0x000fe200078e0023 */
[----:B------:R-:W-:Y:S01]  /*18f40*/  SHF.R.U32.HI R35, RZ, 0x3, R2 ;  /* 0x00000003ff237819 */ /* 0x000fe20000011602 */
[----:B----4-:R-:W-:Y:S01]  /*18f50*/  IMAD R4, R4, UR4, RZ ;  /* 0x0000000404047c24 */ /* 0x010fe2000f8e02ff */
[----:B------:R-:W1:Y:S03]  /*18f60*/  S2R R2, SR_TID.X ;  /* 0x0000000000027919 */ /* 0x000e660000002100 */
[----:B------:R-:W-:Y:S02]  /*18f70*/  IMAD R4, R36, UR5, R4 ;  /* 0x0000000524047c24 */ /* 0x000fe4000f8e0204 */
[----:B-1----:R-:W-:-:S05]  /*18f80*/  IMAD.SHL.U32 R2, R2, 0x10, RZ ;  /* 0x0000001002027824 */ /* 0x002fca00078e00ff */
[----:B------:R-:W-:-:S04]  /*18f90*/  LOP3.LUT R2, R35, 0x70, R2, 0xf8, !PT ;  /* 0x0000007023027812 */ /* 0x000fc800078ef802 */
[----:B------:R-:W-:-:S05]  /*18fa0*/  LOP3.LUT R35, R2, R17, RZ, 0xfc, !PT ;  /* 0x0000001102237212 */ /* 0x000fca00078efcff */
[----:B---3--:R-:W-:-:S04]  /*18fb0*/  @P0 IMAD.HI.U32 R2, R35, R0, RZ ;  /* 0x0000000023020227 */ /* 0x008fc800078e00ff */
[----:B------:R-:W-:Y:S01]  /*18fc0*/  IMAD.MOV.U32 R0, RZ, RZ, R35 ;  /* 0x000000ffff007224 */ /* 0x000fe200078e0023 */
[----:B0-----:R-:W-:Y:S01]  /*18fd0*/  @P0 SHF.R.U32.HI R0, RZ, R3, R2 ;  /* 0x00000003ff000219 */ /* 0x001fe20000011602 */
[----:B------:R-:W-:Y:S01]  /*18fe0*/  IMAD.WIDE.U32 R2, R36, UR4, RZ ;  /* 0x0000000424027c25 */ /* 0x000fe2000f8e00ff */
[----:B------:R-:W-:-:S04]  /*18ff0*/  ULDC.64 UR4, c[0x0][0x2d8] ;  /* 0x0000b60000047ab9 */ /* 0x000fc80000000a00 */
[----:B------:R-:W-:-:S03]  /*19000*/  IADD3 R3, R3, R4, RZ ;  /* 0x0000000403037210 */ /* 0x000fc60007ffe0ff */
[----:B------:R-:W-:-:S04]  /*19010*/  IMAD.WIDE.U32 R2, R18, UR4, R2 ;  /* 0x0000000412027c25 */ /* 0x000fc8000f8e0002 */
[----:B------:R-:W-:Y:S01]  /*19020*/  IMAD R3, R18, UR5, R3 ;  /* 0x0000000512037c24 */ /* 0x000fe2000f8e0203 */
[----:B------:R-:W-:Y:S02]  /*19030*/  ULDC.64 UR4, c[0x0][0x2e0] ;  /* 0x0000b80000047ab9 */ /* 0x000fe40000000a00 */
[----:B------:R-:W-:Y:S02]  /*19040*/  IMAD R4, R21, UR4, RZ ;  /* 0x0000000415047c24 */ /* 0x000fe4000f8e02ff */
[----:B------:R-:W-:-:S04]  /*19050*/  IMAD.WIDE.U32 R2, R20, UR4, R2 ;  /* 0x0000000414027c25 */ /* 0x000fc8000f8e0002 */
        /* <DEDUP_REMOVED lines=31> */
[C---:B------:R-:W-:Y:S01]  /*19250*/  ISETP.GE.AND P0, PT, R17.reuse, R2, PT ;  /* 0x000000021100720c */ /* 0x040fe20003f06270 */
[----:B------:R-:W-:-:S03]  /*19260*/  VIADD R8, R17, 0x30 ;  /* 0x0000003011087836 */ /* 0x000fc60000000000 */
[----:B------:R2:W-:Y:S09]  /*19270*/  STL [R1+0x1c], R6 ;  /* 0x00001c0601007387 */ /* 0x0005f20000100800 */
        /* <DEDUP_REMOVED lines=8> */
[----:B--2---:R-:W-:-:S05]  /*19300*/  VIADD R6, R17, 0x20 ;  /* 0x0000002011067836 */ /* 0x004fca0000000000 */
[----:B------:R-:W-:Y:S04]  /*19310*/  STL [R1+0x20], R6 ;  /* 0x0000200601007387 */ /* 0x000fe80000100800 */
[----:B------:R-:W-:Y:S04]  /*19320*/  STL [R1+0x24], R8 ;  /* 0x0000240801007387 */ /* 0x000fe80000100800 */
[----:B0-----:R-:W0:Y:S04]  /*19330*/  SHFL.IDX PT, R5, R0, 0x1, 0x181f ;  /* 0x00381f0000057f89 */ /* 0x001e2800000e0000 */
[----:B------:R-:W1:Y:S01]  /*19340*/  SHFL.IDX PT, R4, R3, 0x1, 0x181f ;  /* 0x00381f0003047f89 */ /* 0x000e6200000e0000 */
[----:B0-----:R-:W-:-:S04]  /*19350*/  @!P0 LEA R5, P2, R7, R5, 0x1 ;  /* 0x0000000507058211 */ /* 0x001fc800078408ff */
[----:B-1----:R-:W-:-:S04]  /*19360*/  @!P0 IADD3.X R4, RZ, R4, RZ, P2, !PT ;  /* 0x00000004ff048210 */ /* 0x002fc800017fe4ff */
[----:B------:R-:W-:-:S04]  /*19370*/  @!P0 LOP3.LUT R5, R5, R4, RZ, 0x3c, !PT ;  /* 0x0000000405058212 */ /* 0x000fc800078e3cff */
[----:B------:R-:W-:-:S04]  /*19380*/  @!P0 LOP3.LUT R4, R5, R4, RZ, 0x3c, !PT ;  /* 0x0000000405048212 */ /* 0x000fc800078e3cff */
[----:B------:R-:W-:-:S05]  /*19390*/  @!P0 LOP3.LUT R5, R5, R4, RZ, 0x3c, !PT ;  /* 0x0000000405058212 */ /* 0x000fca00078e3cff */
        /* <DEDUP_REMOVED lines=11> */
[----:B------:R-:W-:Y:S01]  /*19450*/  ISETP.GE.AND P0, PT, R8, R2, PT ;  /* 0x000000020800720c */ /* 0x000fe20003f06270 */
[----:B------:R-:W-:-:S05]  /*19460*/  VIADD R8, R17, 0x40 ;  /* 0x0000004011087836 */ /* 0x000fca0000000000 */
[----:B------:R-:W-:Y:S04]  /*19470*/  STL [R1+0x28], R8 ;  /* 0x0000280801007387 */ /* 0x000fe80000100800 */
[----:B0-----:R-:W0:Y:S03]  /*19480*/  SHFL.IDX PT, R4, R0, 0x3, 0x181f ;  /* 0x00781f0000047f89 */ /* 0x001e2600000e0000 */
[----:B0-----:R-:W-:-:S05]  /*19490*/  @!P0 LEA R5, P2, R7, R4, 0x1 ;  /* 0x0000000407058211 */ /* 0x001fca00078408ff */
[----:B------:R-:W-:Y:S02]  /*194a0*/  @!P0 IMAD.X R4, RZ, RZ, R6, P2 ;  /* 0x000000ffff048224 */ /* 0x000fe400010e0606 */
[----:B------:R-:W-:Y:S03]  /*194b0*/  SHFL.IDX PT, R6, R3, 0x4, 0x181f ;  /* 0x00981f0003067f89 */ /* 0x000fe600000e0000 */
        /* <DEDUP_REMOVED lines=15> */
[----:B------:R-:W-:Y:S02]  /*195b0*/  ISETP.GE.AND P0, PT, R8, R2, PT ;  /* 0x000000020800720c */ /* 0x000fe40003f06270 */
[----:B------:R-:W-:-:S05]  /*195c0*/  IADD3 R8, R17, 0x60, RZ ;  /* 0x0000006011087810 */ /* 0x000fca0007ffe0ff */
[----:B------:R-:W-:Y:S04]  /*195d0*/  STL [R1+0x34], R8 ;  /* 0x0000340801007387 */ /* 0x000fe80000100800 */
[----:B0-----:R-:W0:Y:S02]  /*195e0*/  SHFL.IDX PT, R4, R0, 0x5, 0x181f ;  /* 0x00b81f0000047f89 */ /* 0x001e2400000e0000 */
[----:B0-----:R-:W-:-:S05]  /*195f0*/  @!P0 LEA R5, P2, R7, R4, 0x1 ;  /* 0x0000000407058211 */ /* 0x001fca00078408ff */
[----:B------:R-:W-:Y:S02]  /*19600*/  @!P0 IMAD.X R4, RZ, RZ, R6, P2 ;  /* 0x000000ffff048224 */ /* 0x000fe400010e0606 */
[----:B------:R-:W-:Y:S03]  /*19610*/  SHFL.IDX PT, R6, R3, 0x6, 0x181f ;  /* 0x00d81f0003067f89 */ /* 0x000fe600000e0000 */
[-C--:B------:R-:W-:Y:S01]  /*19620*/  @!P0 LOP3.LUT R5, R5, R4.reuse, RZ, 0x3c, !PT ;  /* 0x0000000405058212 */ /* 0x080fe200078e3cff */
[----:B------:R-:W-:Y:S03]  /*19630*/  SHFL.IDX PT, R3, R3, 0x7, 0x181f ;  /* 0x00f81f0003037f89 */ /* 0x000fe600000e0000 */
        /* <DEDUP_REMOVED lines=12> */
.L_x_10862:
        /* <DEDUP_REMOVED lines=11> */
.L_x_10680:
        /* <DEDUP_REMOVED lines=28> */
.L_x_10682:
[----:B------:R-:W-:Y:S05]  /*19970*/  BSYNC B6 ;  /* 0x0000000000067941 */ /* 0x000fea0003800000 */
.L_x_10681:
[----:B0-----:R-:W2:Y:S01]  /*19980*/  LDL.LU R2, [R1+0x2c] ;  /* 0x00002c0001027983 */ /* 0x001ea20000300800 */
[----:B------:R-:W0:Y:S01]  /*19990*/  LDC R6, c[0x0][0x448] ;  /* 0x00011200ff067b82 */ /* 0x000e220000000800 */
[----:B------:R-:W-:Y:S02]  /*199a0*/  ULDC.64 UR4, c[0x0][0x398] ;  /* 0x0000e60000047ab9 */ /* 0x000fe40000000a00 */
[----:B------:R-:W3:Y:S04]  /*199b0*/  LDL.LU R21, [R1+0x38] ;  /* 0x0000380001157983 */ /* 0x000ee80000300800 */
[----:B------:R-:W4:Y:S01]  /*199c0*/  LDL.LU R20, [R1+0x10] ;  /* 0x0000100001147983 */ /* 0x000f220000300800 */
[----:B------:R-:W-:Y:S01]  /*199d0*/  IMAD.MOV.U32 R4, RZ, RZ, R35 ;  /* 0x000000ffff047224 */ /* 0x000fe200078e0023 */
[----:B------:R-:W1:Y:S01]  /*199e0*/  S2R R7, SR_TID.X ;  /* 0x0000000000077919 */ /* 0x000e620000002100 */
[----:B0-----:R-:W-:-:S13]  /*199f0*/  ISETP.NE.AND P0, PT, R6, 0x1, PT ;  /* 0x000000010600780c */ /* 0x001fda0003f05270 */
[----:B------:R-:W0:Y:S01]  /*19a00*/  @P0 LDC R5, c[0x0][0x450] ;  /* 0x00011400ff050b82 */ /* 0x000e220000000800 */
[----:B-1----:R-:W-:-:S05]  /*19a10*/  IMAD.SHL.U32 R7, R7, 0x8, RZ ;  /* 0x0000000807077824 */ /* 0x002fca00078e00ff */
[----:B------:R-:W-:Y:S01]  /*19a20*/  LOP3.LUT R7, R7, 0x38, RZ, 0xc0, !PT ;  /* 0x0000003807077812 */ /* 0x000fe200078ec0ff */
[----:B--2---:R-:W-:Y:S02]  /*19a30*/  IMAD R0, R2, UR4, RZ ;  /* 0x0000000402007c24 */ /* 0x004fe4000f8e02ff */
[----:B------:R-:W-:-:S04]  /*19a40*/  IMAD.WIDE.U32 R2, R36, UR4, RZ ;  /* 0x0000000424027c25 */ /* 0x000fc8000f8e00ff */
[----:B------:R-:W-:Y:S01]  /*19a50*/  IMAD R0, R36, UR5, R0 ;  /* 0x0000000524007c24 */ /* 0x000fe2000f8e0200 */
[----:B------:R-:W-:-:S03]  /*19a60*/  ULDC.64 UR4, c[0x0][0x3d8] ;  /* 0x0000f60000047ab9 */ /* 0x000fc60000000a00 */
[----:B------:R-:W-:Y:S02]  /*19a70*/  IMAD.IADD R3, R3, 0x1, R0 ;  /* 0x0000000103037824 */ /* 0x000fe400078e0200 */
        /* <DEDUP_REMOVED lines=9> */
[----:B------:R-:W2:Y:S02]  /*19b10*/  @P0 LDC R0, c[0x0][0x44c] ;  /* 0x00011300ff000b82 */ /* 0x000ea40000000800 */
[----:B--2---:R-:W-:-:S04]  /*19b20*/  @P0 IMAD.HI.U32 R0, R35, R0, RZ ;  /* 0x0000000023000227 */ /* 0x004fc800078e00ff */
[----:B-1----:R-:W-:Y:S01]  /*19b30*/  IMAD.SHL.U32 R20, R20, 0x8, RZ ;  /* 0x0000000814147824 */ /* 0x002fe200078e00ff */
[----:B0-----:R-:W-:-:S04]  /*19b40*/  @P0 SHF.R.U32.HI R4, RZ, R5, R0 ;  /* 0x00000005ff040219 */ /* 0x001fc80000011600 */
[--C-:B------:R-:W-:Y:S01]  /*19b50*/  SHF.R.S32.HI R5, RZ, 0x1f, R4.reuse ;  /* 0x0000001fff057819 */ /* 0x100fe20000011404 */
[----:B------:R-:W-:Y:S01]  /*19b60*/  IMAD.MOV R0, RZ, RZ, -R4 ;  /* 0x000000ffff007224 */ /* 0x000fe200078e0a04 */
[----:B------:R-:W-:Y:S01]  /*19b70*/  LOP3.LUT R20, R20, 0x38, RZ, 0xc0, !PT ;  /* 0x0000003814147812 */ /* 0x000fe200078ec0ff */
[----:B------:R-:W-:-:S03]  /*19b80*/  IMAD.WIDE.U32 R2, R4, UR4, R2 ;  /* 0x0000000404027c25 */ /* 0x000fc6000f8e0002 */
[C---:B------:R-:W-:Y:S01]  /*19b90*/  LOP3.LUT R10, R20.reuse, 0x40, RZ, 0xfc, !PT ;  /* 0x00000040140a7812 */ /* 0x040fe200078efcff */
[----:B------:R-:W-:Y:S01]  /*19ba0*/  IMAD R5, R5, UR4, RZ ;  /* 0x0000000405057c24 */ /* 0x000fe2000f8e02ff */
[----:B------:R-:W-:Y:S01]  /*19bb0*/  LOP3.LUT R9, R20, 0x80, RZ, 0xfc, !PT ;  /* 0x0000008014097812 */ /* 0x000fe200078efcff */
[----:B------:R-:W-:Y:S01]  /*19bc0*/  IMAD R0, R6, R0, R35 ;  /* 0x0000000006007224 */ /* 0x000fe200078e0223 */
[----:B------:R-:W-:Y:S01]  /*19bd0*/  LOP3.LUT R8, R20, 0xc0, RZ, 0xfc, !PT ;  /* 0x000000c014087812 */ /* 0x000fe200078efcff */
        /* <DEDUP_REMOVED lines=18> */
[----:B------:R-:W2:Y:S04]  /*19d00*/  LDL.LU R3, [R1+0x24] ;  /* 0x0000240001037983 */ /* 0x000ea80000300800 */
[----:B------:R-:W3:Y:S04]  /*19d10*/  LDL.LU R10, [R1+0x1c] ;  /* 0x00001c00010a7983 */ /* 0x000ee80000300800 */
[----:B------:R-:W4:Y:S04]  /*19d20*/  LDL.LU R9, [R1+0x28] ;  /* 0x0000280001097983 */ /* 0x000f280000300800 */
[----:B------:R-:W5:Y:S04]  /*19d30*/  LDL.LU R8, [R1+0x20] ;  /* 0x0000200001087983 */ /* 0x000f680000300800 */
[----:B------:R-:W2:Y:S04]  /*19d40*/  LDL.LU R11, [R1+0x14] ;  /* 0x00001400010b7983 */ /* 0x000ea80000300800 */
[----:B------:R-:W-:Y:S01]  /*19d50*/  SHFL.IDX PT, R2, R0, RZ, 0x181f ;  /* 0x00181fff00027589 */ /* 0x000fe200000e0000 */
[----:B--2---:R-:W-:-:S02]  /*19d60*/  IMAD R5, R11, R6, RZ ;  /* 0x000000060b057224 */ /* 0x004fc400078e02ff */
[----:B------:R-:W-:Y:S01]  /*19d70*/  IMAD.MOV.U32 R11, RZ, RZ, R3 ;  /* 0x000000ffff0b7224 */ /* 0x000fe200078e0003 */
[----:B------:R-:W-:Y:S02]  /*19d80*/  SHFL.IDX PT, R6, R0, 0x1, 0x181f ;  /* 0x00381f0000067f89 */ /* 0x000fe400000e0000 */
[----:B------:R-:W-:Y:S02]  /*19d90*/  ISETP.GE.AND P0, PT, R17, R5, PT ;  /* 0x000000051100720c */ /* 0x000fe40003f06270 */
[----:B------:R-:W0:Y:S11]  /*19da0*/  SHFL.IDX PT, R3, R4, RZ, 0x181f ;  /* 0x00181fff04037589 */ /* 0x000e3600000e0000 */
[----:B0-----:R-:W-:-:S05]  /*19db0*/  @!P0 LEA R3, P6, R7, R3, 0x1 ;  /* 0x0000000307038211 */ /* 0x001fca00078c08ff */
[----:B------:R-:W-:-:S05]  /*19dc0*/  @!P0 IMAD.X R2, RZ, RZ, R2, P6 ;  /* 0x000000ffff028224 */ /* 0x000fca00030e0602 */
[----:B------:R-:W-:-:S04]  /*19dd0*/  @!P0 LOP3.LUT R3, R3, R2, RZ, 0x3c, !PT ;  /* 0x0000000203038212 */ /* 0x000fc800078e3cff */
[----:B------:R-:W-:-:S04]  /*19de0*/  @!P0 LOP3.LUT R2, R3, R2, RZ, 0x3c, !PT ;  /* 0x0000000203028212 */ /* 0x000fc800078e3cff */
[----:B------:R-:W-:-:S05]  /*19df0*/  @!P0 LOP3.LUT R3, R3, R2, RZ, 0x3c, !PT ;  /* 0x0000000203038212 */ /* 0x000fca00078e3cff */
[----:B------:R-:W-:Y:S04]  /*19e00*/  @!P0 LDGSTS.E.BYPASS.LTC128B.128 [R25+0x22400], desc[UR60][R2.64], !P4 ;  /* 0x2240000002198fae */ /* 0x000fe8000e101d7c */
[----:B------:R-:W-:Y:S04]  /*19e10*/  @!P0 LDGSTS.E.BYPASS.LTC128B.128 [R25+0x26400], desc[UR60][R2.64+0x80], !P3 ;  /* 0x2640008002198fae */ /* 0x000fe8000d901d7c */
[----:B------:R-:W-:Y:S04]  /*19e20*/  @!P0 LDGSTS.E.BYPASS.LTC128B.128 [R25+0x2a400], desc[UR60][R2.64+0x100], !P2 ;  /* 0x2a40010002198fae */ /* 0x000fe8000d101d7c */
[----:B------:R0:W-:Y:S01]  /*19e30*/  @!P0 LDGSTS.E.BYPASS.LTC128B.128 [R25+0x2e400], desc[UR60][R2.64+0x180], !P1 ;  /* 0x2e40018002198fae */ /* 0x0001e2000c901d7c */
[----:B---3--:R-:W-:Y:S01]  /*19e40*/  ISETP.GE.AND P0, PT, R10, R5, PT ;  /* 0x000000050a00720c */ /* 0x008fe20003f06270 */
[----:B----4-:R-:W-:-:S02]  /*19e50*/  IMAD.MOV.U32 R10, RZ, RZ, R9 ;  /* 0x000000ffff0a7224 */ /* 0x010fc400078e0009 */
[----:B------:R-:W2:Y:S04]  /*19e60*/  LDL.LU R9, [R1+0x30] ;  /* 0x0000300001097983 */ /* 0x000ea80000300800 */
[----:B0-----:R-:W0:Y:S06]  /*19e70*/  SHFL.IDX PT, R2, R4, 0x1, 0x181f ;  /* 0x00381f0004027f89 */ /* 0x001e2c00000e0000 */
[----:B0-----:R-:W-:-:S05]  /*19e80*/  @!P0 LEA R2, P6, R7, R2, 0x1 ;  /* 0x0000000207028211 */ /* 0x001fca00078c08ff */
[----:B------:R-:W-:Y:S02]  /*19e90*/  @!P0 IMAD.X R3, RZ, RZ, R6, P6 ;  /* 0x000000ffff038224 */ /* 0x000fe400030e0606 */
[----:B------:R-:W-:Y:S04]  /*19ea0*/  SHFL.IDX PT, R6, R0, 0x2, 0x181f ;  /* 0x00581f0000067f89 */ /* 0x000fe800000e0000 */
[----:B------:R-:W-:Y:S04]  /*19eb0*/  @!P0 LDGSTS.E.BYPASS.LTC128B.128 [R25+0x22c00], desc[UR60][R2.64], !P4 ;  /* 0x22c0000002198fae */ /* 0x000fe8000e101d7c */
[----:B------:R-:W-:Y:S04]  /*19ec0*/  @!P0 LDGSTS.E.BYPASS.LTC128B.128 [R25+0x26c00], desc[UR60][R2.64+0x80], !P3 ;  /* 0x26c0008002198fae */ /* 0x000fe8000d901d7c */
[----:B------:R-:W-:Y:S04]  /*19ed0*/  @!P0 LDGSTS.E.BYPASS.LTC128B.128 [R25+0x2ac00], desc[UR60][R2.64+0x100], !P2 ;  /* 0x2ac0010002198fae */ /* 0x000fe8000d101d7c */
[----:B------:R0:W-:Y:S01]  /*19ee0*/  @!P0 LDGSTS.E.BYPASS.LTC128B.128 [R25+0x2ec00], desc[UR60][R2.64+0x180], !P1 ;  /* 0x2ec0018002198fae */ /* 0x0001e2000c901d7c */
[----:B-----5:R-:W-:-:S03]  /*19ef0*/  ISETP.GE.AND P0, PT, R8, R5, PT ;  /* 0x000000050800720c */ /* 0x020fc60003f06270 */
[----:B------:R-:W3:Y:S04]  /*19f00*/  LDL.LU R8, [R1+0x34] ;  /* 0x0000340001087983 */ /* 0x000ee80000300800 */
[----:B0-----:R-:W0:Y:S06]  /*19f10*/  SHFL.IDX PT, R2, R4, 0x2, 0x181f ;  /* 0x00581f0004027f89 */ /* 0x001e2c00000e0000 */
[----:B0-----:R-:W-:-:S05]  /*19f20*/  @!P0 LEA R2, P6, R7, R2, 0x1 ;  /* 0x0000000207028211 */ /* 0x001fca00078c08ff */
[----:B------:R-:W-:-:S05]  /*19f30*/  @!P0 IMAD.X R3, RZ, RZ, R6, P6 ;  /* 0x000000ffff038224 */ /* 0x000fca00030e0606 */
[----:B------:R-:W-:Y:S04]  /*19f40*/  @!P0 LDGSTS.E.BYPASS.LTC128B.128 [R25+0x23400], desc[UR60][R2.64], !P4 ;  /* 0x2340000002198fae */ /* 0x000fe8000e101d7c */
[----:B------:R-:W-:Y:S04]  /*19f50*/  @!P0 LDGSTS.E.BYPASS.LTC128B.128 [R25+0x27400], desc[UR60][R2.64+0x80], !P3 ;  /* 0x2740008002198fae */ /* 0x000fe8000d901d7c */
[----:B------:R-:W-:Y:S04]  /*19f60*/  @!P0 LDGSTS.E.BYPASS.LTC128B.128 [R25+0x2b400], desc[UR60][R2.64+0x100], !P2 ;  /* 0x2b40010002198fae */ /* 0x000fe8000d101d7c */
[----:B------:R0:W-:Y:S04]  /*19f70*/  @!P0 LDGSTS.E.BYPASS.LTC128B.128 [R25+0x2f400], desc[UR60][R2.64+0x180], !P1 ;  /* 0x2f40018002198fae */ /* 0x0001e8000c901d7c */
[----:B------:R-:W-:Y:S04]  /*19f80*/  SHFL.IDX PT, R6, R0, 0x3, 0x181f ;  /* 0x00781f0000067f89 */ /* 0x000fe800000e0000 */
[----:B0-----:R-:W0:Y:S01]  /*19f90*/  SHFL.IDX PT, R2, R4, 0x3, 0x181f ;  /* 0x00781f0004027f89 */ /* 0x001e2200000e0000 */
[----:B------:R-:W-:-:S13]  /*19fa0*/  ISETP.GE.AND P0, PT, R11, R5, PT ;  /* 0x000000050b00720c */ /* 0x000fda0003f06270 */
[----:B0-----:R-:W-:-:S04]  /*19fb0*/  @!P0 LEA R2, P6, R7, R2, 0x1 ;  /* 0x0000000207028211 */ /* 0x001fc800078c08ff */
[----:B------:R-:W-:-:S05]  /*19fc0*/  @!P0 IADD3.X R3, RZ, R6, RZ, P6, !PT ;  /* 0x00000006ff038210 */ /* 0x000fca00037fe4ff */
[----:B------:R-:W-:Y:S04]  /*19fd0*/  @!P0 LDGSTS.E.BYPASS.LTC128B.128 [R25+0x23c00], desc[UR60][R2.64], !P4 ;  /* 0x23c0000002198fae */ /* 0x000fe8000e101d7c */
[----:B------:R-:W-:Y:S04]  /*19fe0*/  @!P0 LDGSTS.E.BYPASS.LTC128B.128 [R25+0x27c00], desc[UR60][R2.64+0x80], !P3 ;  /* 0x27c0008002198fae */ /* 0x000fe8000d901d7c */
[----:B------:R-:W-:Y:S04]  /*19ff0*/  @!P0 LDGSTS.E.BYPASS.LTC128B.128 [R25+0x2bc00], desc[UR60][R2.64+0x100], !P2 ;  /* 0x2bc0010002198fae */ /* 0x000fe8000d101d7c */
[----:B------:R0:W-:Y:S04]  /*1a000*/  @!P0 LDGSTS.E.BYPASS.LTC128B.128 [R25+0x2fc00], desc[UR60][R2.64+0x180], !P1 ;  /* 0x2fc0018002198fae */ /* 0x0001e8000c901d7c */
[----:B------:R-:W-:Y:S04]  /*1a010*/  SHFL.IDX PT, R6, R0, 0x4, 0x181f ;  /* 0x00981f0000067f89 */ /* 0x000fe800000e0000 */
[----:B0-----:R-:W0:Y:S01]  /*1a020*/  SHFL.IDX PT, R2, R4, 0x4, 0x181f ;  /* 0x00981f0004027f89 */ /* 0x001e2200000e0000 */
[----:B------:R-:W-:-:S13]  /*1a030*/  ISETP.GE.AND P0, PT, R10, R5, PT ;  /* 0x000000050a00720c */ /* 0x000fda0003f06270 */
        /* <DEDUP_REMOVED lines=8> */
[----:B--2---:R-:W-:-:S13]  /*1a0c0*/  ISETP.GE.AND P0, PT, R9, R5, PT ;  /* 0x000000050900720c */ /* 0x004fda0003f06270 */
        /* <DEDUP_REMOVED lines=8> */
[----:B---3--:R-:W-:-:S13]  /*1a150*/  ISETP.GE.AND P0, PT, R8, R5, PT ;  /* 0x000000050800720c */ /* 0x008fda0003f06270 */
[----:B0-----:R-:W-:-:S05]  /*1a160*/  @!P0 LEA R2, P5, R7, R2, 0x1 ;  /* 0x0000000207028211 */ /* 0x001fca00078a08ff */
[----:B------:R-:W-:-:S05]  /*1a170*/  @!P0 IMAD.X R3, RZ, RZ, R6, P5 ;  /* 0x000000ffff038224 */ /* 0x000fca00028e0606 */
[----:B------:R-:W-:Y:S04]  /*1a180*/  @!P0 LDGSTS.E.BYPASS.LTC128B.128 [R25+0x25400], desc[UR60][R2.64], !P4 ;  /* 0x2540000002198fae */ /* 0x000fe8000e101d7c */
[----:B------:R-:W-:Y:S04]  /*1a190*/  @!P0 LDGSTS.E.BYPASS.LTC128B.128 [R25+0x29400], desc[UR60][R2.64+0x80], !P3 ;  /* 0x2940008002198fae */ /* 0x000fe8000d901d7c */
[----:B------:R-:W-:Y:S04]  /*1a1a0*/  @!P0 LDGSTS.E.BYPASS.LTC128B.128 [R25+0x2d400], desc[UR60][R2.64+0x100], !P2 ;  /* 0x2d40010002198fae */ /* 0x000fe8000d101d7c */
[----:B------:R0:W-:Y:S04]  /*1a1b0*/  @!P0 LDGSTS.E.BYPASS.LTC128B.128 [R25+0x31400], desc[UR60][R2.64+0x180], !P1 ;  /* 0x3140018002198fae */ /* 0x0001e8000c901d7c */
[----:B------:R1:W2:Y:S04]  /*1a1c0*/  SHFL.IDX PT, R6, R0, 0x7, 0x181f ;  /* 0x00f81f0000067f89 */ /* 0x0002a800000e0000 */
[----:B0-----:R1:W0:Y:S02]  /*1a1d0*/  SHFL.IDX PT, R2, R4, 0x7, 0x181f ;  /* 0x00f81f0004027f89 */ /* 0x00122400000e0000 */
.L_x_10880:
[----:B-1----:R-:W3:Y:S01]  /*1a1e0*/  LDL.LU R0, [R1+0x3c] ;  /* 0x00003c0001007983 */ /* 0x002ee20000300800 */
[----:B------:R-:W-:Y:S01]  /*1a1f0*/  BSSY B0, `(.L_x_10684) ;  /* 0x000000c000007945 */ /* 0x000fe20003800000 */
[----:B---3--:R-:W-:-:S13]  /*1a200*/  ISETP.GE.AND P0, PT, R0, R5, PT ;  /* 0x000000050000720c */ /* 0x008fda0003f06270 */
[----:B------:R-:W-:Y:S05]  /*1a210*/  @P0 BRA `(.L_x_10685) ;  /* 0x0000000000240947 */ /* 0x000fea0003800000 */
[----:B0-----:R-:W-:-:S05]  /*1a220*/  LEA R2, P0, R7, R2, 0x1 ;  /* 0x0000000207027211 */ /* 0x001fca00078008ff */
[----:B--2---:R-:W-:-:S05]  /*1a230*/  IMAD.X R3, RZ, RZ, R6, P0 ;  /* 0x000000ffff037224 */ /* 0x004fca00000e0606 */
[----:B------:R-:W-:Y:S01]  /*1a240*/  @!PT LDS RZ, [RZ] ;  /* 0x00000000fffff984 */ /* 0x000fe20000000800 */
[----:B------:R-:W-:Y:S01]  /*1a250*/  @!PT LDS RZ, [RZ] ;  /* 0x00000000fffff984 */ /* 0x000fe20000000800 */
[----:B------:R-:W-:Y:S01]  /*1a260*/  @!PT LDS RZ, [RZ] ;  /* 0x00000000fffff984 */ /* 0x000fe20000000800 */
[----:B------:R1:W-:Y:S04]  /*1a270*/  LDGSTS.E.BYPASS.LTC128B.128 [R25+0x25c00], desc[UR60][R2.64], !P4 ;  /* 0x25c0000002197fae */ /* 0x0003e8000e101d7c */
[----:B------:R1:W-:Y:S04]  /*1a280*/  LDGSTS.E.BYPASS.LTC128B.128 [R25+0x29c00], desc[UR60][R2.64+0x80], !P3 ;  /* 0x29c0008002197fae */ /* 0x0003e8000d901d7c */
[----:B------:R1:W-:Y:S04]  /*1a290*/  LDGSTS.E.BYPASS.LTC128B.128 [R25+0x2dc00], desc[UR60][R2.64+0x100], !P2 ;  /* 0x2dc0010002197fae */ /* 0x0003e8000d101d7c */
[----:B------:R1:W-:Y:S02]  /*1a2a0*/  LDGSTS.E.BYPASS.LTC128B.128 [R25+0x31c00], desc[UR60][R2.64+0x180], !P1 ;  /* 0x31c0018002197fae */ /* 0x0003e4000c901d7c */
.L_x_10685:
[----:B------:R-:W-:Y:S05]  /*1a2b0*/  BSYNC B0 ;  /* 0x0000000000007941 */ /* 0x000fea0003800000 */
.L_x_10684:
[----:B------:R-:W-:Y:S01]  /*1a2c0*/  NOP ;  /* 0x0000000000007918 */ /* 0x000fe20000000000 */
[----:B------:R-:W-:-:S13]  /*1a2d0*/  PLOP3.LUT P0, PT, PT, PT, PT, 0x80, 0x0 ;  /* 0x000000000000781c */ /* 0x000fda0003f0f070 */
.L_x_10686:
[----:B------:R-:W-:Y:S02]  /*1a2e0*/  PLOP3.LUT P1, PT, P1, P0, PT, 0xa2, 0x0 ;  /* 0x000000000000781c */ /* 0x000fe40000f21472 */
[----:B------:R-:W-:-:S08]  /*1a2f0*/  @P0 R2UR P1, UR4, R22 ;  /* 0x00000000160402ca */ /* 0x000fd00000020000 */
[----:B------:R-:W-:-:S05]  /*1a300*/  @P0 PLOP3.LUT P0, PT, P1, PT, PT, 0x80, 0x0 ;  /* 0x000000000000081c */ /* 0x000fca0000f0f070 */
[----:B------:R-:W-:Y:S01]  /*1a310*/  @!P1 SYNCS.ARRIVE.TRANS64.RED.A0T1 RZ, [UR4+0x32410], RZ ;  /* 0x032410ffffff99a7 */ /* 0x000fe20008200404 */
[----:B------:R-:W-:Y:S07]  /*1a320*/  @!P1 ARRIVES.LDGSTSBAR.64.TRANSCNT [UR4+0x32410] ;  /* 0x03241000ff0099b0 */ /* 0x000fee0008000a84 */
[----:B------:R-:W-:Y:S05]  /*1a330*/  @P0 BRA.U.ANY `(.L_x_10686) ;  /* 0xfffffffd00e80947 */ /* 0x000fea000393ffff */
[----:B01----:R-:W3:Y:S02]  /*1a340*/  LDL.LU R2, [R1+0x40] ;  /* 0x0000400001027983 */ /* 0x003ee40000300800 */
[----:B---3--:R-:W-:-:S05]  /*1a350*/  VIADD R2, R2, 0x1 ;  /* 0x0000000102027836 */ /* 0x008fca0000000000 */
        /* <DEDUP_REMOVED lines=10> */
.L_x_10881:
[----:B------:R-:W-:Y:S05]  /*1a400*/  BSYNC B0 ;  /* 0x0000000000007941 */ /* 0x000fea0003800000 */
.L_x_10687:
[----:B------:R-:W3:Y:S02]  /*1a410*/  LDL R0, [R1+0x60] ;  /* 0x0000600001007983 */ /* 0x000ee40000100800 */
[----:B---3--:R-:W-:-:S13]  /*1a420*/  ISETP.NE.AND P0, PT, R0, 0x3, PT ;  /* 0x000000030000780c */ /* 0x008fda0003f05270 */
[----:B------:R-:W-:Y:S05]  /*1a430*/  @!P0 BRA `(.L_x_10689) ;  /* 0x0000000000048947 */ /* 0x000fea0003800000 */
[----:B------:R-:W-:Y:S01]  /*1a440*/  BPT.TRAP 0x1 ;  /* 0x000000040000795c */ /* 0x000fe20000300000 */
.L_x_10689:
[----:B------:R-:W-:Y:S01]  /*1a450*/  SHF.L.U32 R0, R26, 0x1f, RZ ;  /* 0x0000001f1a007819 */ /* 0x000fe200000006ff */
[----:B------:R-:W-:Y:S03]  /*1a460*/  BSSY B0, `(.L_x_10690) ;  /* 0x0000003000007945 */ /* 0x000fe60003800000 */
[----:B------:R-:W1:Y:S02]  /*1a470*/  SYNCS.PHASECHK.TRANS64.TRYWAIT P0, [R29+URZ+0x32460], R0 ;  /* 0x032460001d0075a7 */ /* 0x000e64000800017f */
[----:B-1----:R-:W-:Y:S05]  /*1a480*/  @!P0 BRA `(.L_x_10691) ;  /* 0x0000006400508947 */ /* 0x002fea0003800000 */
.L_x_10882:
[----:B------:R-:W-:Y:S05]  /*1a490*/  BSYNC B0 ;  /* 0x0000000000007941 */ /* 0x000fea0003800000 */
.L_x_10690:
[----:B0-----:R-:W1:Y:S01]  /*1a4a0*/  LDL.LU R3, [R1+0x48] ;  /* 0x0000480001037983 */ /* 0x001e620000300800 */
[----:B------:R-:W-:Y:S01]  /*1a4b0*/  ULDC.64 UR4, c[0x0][0x328] ;  /* 0x0000ca0000047ab9 */ /* 0x000fe20000000a00 */
[----:B------:R-:W-:Y:S02]  /*1a4c0*/  ULDC.64 UR6, c[0x0][0x318] ;  /* 0x0000c60000067ab9 */ /* 0x000fe40000000a00 */
[----:B------:R-:W3:Y:S04]  /*1a4d0*/  LDL.LU R2, [R1+0x4] ;  /* 0x0000040001027983 */ /* 0x000ee80000300800 */
[----:B--2---:R-:W2:Y:S04]  /*1a4e0*/  LDL.LU R6, [R1+0x4c] ;  /* 0x00004c0001067983 */ /* 0x004ea80000300800 */
[----:B------:R-:W4:Y:S04]  /*1a4f0*/  LDL R7, [R1] ;  /* 0x0000000001077983 */ /* 0x000f280000100800 */
[----:B------:R-:W5:Y:S01]  /*1a500*/  LDL.LU R4, [R1+0x5c] ;  /* 0x00005c0001047983 */ /* 0x000f620000300800 */
[----:B-1----:R-:W-:-:S04]  /*1a510*/  IMAD R0, R3, UR4, RZ ;  /* 0x0000000403007c24 */ /* 0x002fc8000f8e02ff */
[C---:B---3--:R-:W-:Y:S02]  /*1a520*/  IMAD R5, R2.reuse, UR5, R0 ;  /* 0x0000000502057c24 */ /* 0x048fe4000f8e0200 */
[----:B------:R-:W-:Y:S01]  /*1a530*/  IMAD.WIDE.U32 R2, R2, UR4, RZ ;  /* 0x0000000402027c25 */ /* 0x000fe2000f8e00ff */
[----:B------:R-:W-:-:S03]  /*1a540*/  ULDC.64 UR4, c[0x0][0x338] ;  /* 0x0000ce0000047ab9 */ /* 0x000fc60000000a00 */
[----:B------:R-:W-:Y:S02]  /*1a550*/  IMAD.IADD R3, R3, 0x1, R5 ;  /* 0x0000000103037824 */ /* 0x000fe400078e0205 */
[----:B--2---:R-:W-:Y:S01]  /*1a560*/  IMAD R0, R6, UR4, RZ ;  /* 0x0000000406007c24 */ /* 0x004fe2000f8e02ff */
[----:B----4-:R-:W-:Y:S01]  /*1a570*/  LOP3.LUT P3, RZ, R7, 0x10, RZ, 0xc0, !PT ;  /* 0x0000001007ff7812 */ /* 0x010fe2000786c0ff */
[----:B------:R-:W-:Y:S01]  /*1a580*/  IMAD.WIDE.U32 R2, R37, UR4, R2 ;  /* 0x0000000425027c25 */ /* 0x000fe2000f8e0002 */
[C---:B------:R-:W-:Y:S02]  /*1a590*/  LOP3.LUT P2, RZ, R7.reuse, 0x8, RZ, 0xc0, !PT ;  /* 0x0000000807ff7812 */ /* 0x040fe4000784c0ff */
[----:B------:R-:W-:Y:S01]  /*1a5a0*/  LOP3.LUT P1, RZ, R7, 0x4, RZ, 0xc0, !PT ;  /* 0x0000000407ff7812 */ /* 0x000fe2000782c0ff */
[----:B------:R-:W-:Y:S01]  /*1a5b0*/  IMAD R5, R37, UR5, R0 ;  /* 0x0000000525057c24 */ /* 0x000fe2000f8e0200 */
[----:B------:R-:W-:Y:S01]  /*1a5c0*/  ULDC.64 UR4, c[0x0][0x330] ;  /* 0x0000cc0000047ab9 */ /* 0x000fe20000000a00 */
[----:B------:R-:W-:-:S02]  /*1a5d0*/  SEL R0, RZ, 0x2, P3 ;  /* 0x00000002ff007807 */ /* 0x000fc40001800000 */
[----:B------:R-:W-:Y:S01]  /*1a5e0*/  IMAD.IADD R3, R3, 0x1, R5 ;  /* 0x0000000103037824 */ /* 0x000fe200078e0205 */
[----:B------:R-:W-:Y:S02]  /*1a5f0*/  LOP3.LUT P4, RZ, R7, 0x1, RZ, 0xc0, !PT ;  /* 0x0000000107ff7812 */ /* 0x000fe4000788c0ff */
[----:B------:R-:W-:Y:S01]  /*1a600*/  SEL R7, RZ, 0x8, P1 ;  /* 0x00000008ff077807 */ /* 0x000fe20000800000 */
[----:B------:R-:W-:Y:S01]  /*1a610*/  IMAD.WIDE.U32 R2, R18, UR4, R2 ;  /* 0x0000000412027c25 */ /* 0x000fe2000f8e0002 */
[----:B------:R-:W-:-:S03]  /*1a620*/  UMOV UR4, 0xffffffff ;  /* 0xffffffff00047882 */ /* 0x000fc60000000000 */
[----:B------:R-:W-:Y:S01]  /*1a630*/  IMAD R3, R18, UR5, R3 ;  /* 0x0000000512037c24 */ /* 0x000fe2000f8e0203 */
[----:B------:R-:W-:-:S04]  /*1a640*/  LEA R5, P0, R2, UR6, 0x1 ;  /* 0x0000000602057c11 */ /* 0x000fc8000f8008ff */
[----:B------:R-:W-:Y:S02]  /*1a650*/  LEA.HI.X R6, R2, UR7, R3, 0x1, P0 ;  /* 0x0000000702067c11 */ /* 0x000fe400080f0c03 */
[----:B------:R-:W-:-:S04]  /*1a660*/  SEL R3, RZ, 0x4, P2 ;  /* 0x00000004ff037807 */ /* 0x000fc80001000000 */
[----:B-----5:R-:W-:Y:S01]  /*1a670*/  IADD3 R0, R3, R0, R4 ;  /* 0x0000000003007210 */ /* 0x020fe20007ffe004 */
[----:B------:R-:W-:-:S03]  /*1a680*/  IMAD R4, R24, 0x6000, R31 ;  /* 0x0000600018047824 */ /* 0x000fc600078e021f */
[----:B------:R-:W-:Y:S01]  /*1a690*/  IADD3 R7, R0, R7, RZ ;  /* 0x0000000700077210 */ /* 0x000fe20007ffe0ff */
[----:B------:R-:W-:Y:S06]  /*1a6a0*/  BRA.DIV UR4, `(.L_x_10692) ;  /* 0x0000006204dc7947 */ /* 0x000fec000b800000 */
[----:B------:R-:W0:Y:S01]  /*1a6b0*/  S2R R2, SR_TID.X ;  /* 0x0000000000027919 */ /* 0x000e220000002100 */
[----:B------:R-:W-:Y:S01]  /*1a6c0*/  IMAD R4, R4, 0x2, R22 ;  /* 0x0000000204047824 */ /* 0x000fe200078e0216 */
[C---:B------:R-:W-:Y:S01]  /*1a6d0*/  LOP3.LUT P2, RZ, R7.reuse, 0x2, RZ, 0xc0, !PT ;  /* 0x0000000207ff7812 */ /* 0x040fe2000784c0ff */
[----:B------:R-:W1:Y:S01]  /*1a6e0*/  SHFL.IDX PT, R14, R5, RZ, 0x181f ;  /* 0x00181fff050e7589 */ /* 0x000e6200000e0000 */
[----:B------:R-:W-:-:S03]  /*1a6f0*/  LOP3.LUT P1, RZ, R7, 0x4, RZ, 0xc0, !PT ;  /* 0x0000000407ff7812 */ /* 0x000fc6000782c0ff */
[----:B------:R-:W2:Y:S01]  /*1a700*/  SHFL.IDX PT, R3, R6, RZ, 0x181f ;  /* 0x00181fff06037589 */ /* 0x000ea200000e0000 */
        /* <DEDUP_REMOVED lines=64> */
.L_x_10896:
[----:B0-2---:R-:W-:Y:S02]  /*1ab10*/  IADD3 R2, P3, R14, R0, RZ ;  /* 0x000000000e027210 */ /* 0x005fe40007f7e0ff */
[C---:B------:R-:W-:Y:S02]  /*1ab20*/  ISETP.LT.OR P2, PT, R30.reuse, 0x51, !P2 ;  /* 0x000000511e00780c */ /* 0x040fe40005741670 */
[----:B------:R-:W-:Y:S02]  /*1ab30*/  IADD3.X R3, RZ, R6, RZ, P3, !PT ;  /* 0x00000006ff037210 */ /* 0x000fe40001ffe4ff */
[C---:B------:R-:W-:Y:S02]  /*1ab40*/  ISETP.LT.OR P3, PT, R30.reuse, 0x51, P4 ;  /* 0x000000511e00780c */ /* 0x040fe40002761670 */
[C---:B------:R-:W-:Y:S02]  /*1ab50*/  ISETP.LT.OR P1, PT, R30.reuse, 0x51, !P1 ;  /* 0x000000511e00780c */ /* 0x040fe40004f21670 */
[----:B------:R-:W-:-:S09]  /*1ab60*/  ISETP.LT.OR P0, PT, R30, 0x51, !P0 ;  /* 0x000000511e00780c */ /* 0x000fd20004701670 */
        /* <DEDUP_REMOVED lines=9> */
.L_x_10693:
[----:B------:R-:W-:Y:S02]  /*1ac00*/  PLOP3.LUT P1, PT, P1, P0, PT, 0xa2, 0x0 ;  /* 0x000000000000781c */ /* 0x000fe40000f21472 */
[----:B------:R-:W-:-:S08]  /*1ac10*/  @P0 R2UR P1, UR4, R29 ;  /* 0x000000001d0402ca */ /* 0x000fd00000020000 */
[----:B------:R-:W-:-:S05]  /*1ac20*/  @P0 PLOP3.LUT P0, PT, P1, PT, PT, 0x80, 0x0 ;  /* 0x000000000000081c */ /* 0x000fca0000f0f070 */
[----:B------:R-:W-:Y:S01]  /*1ac30*/  @!P1 SYNCS.ARRIVE.TRANS64.RED.A0T1 RZ, [UR4+0x32450], RZ ;  /* 0x032450ffffff99a7 */ /* 0x000fe20008200404 */
[----:B------:R-:W-:Y:S07]  /*1ac40*/  @!P1 ARRIVES.LDGSTSBAR.64.TRANSCNT [UR4+0x32450] ;  /* 0x03245000ff0099b0 */ /* 0x000fee0008000a84 */
[----:B------:R-:W-:Y:S05]  /*1ac50*/  @P0 BRA.U.ANY `(.L_x_10693) ;  /* 0xfffffffd00e80947 */ /* 0x000fea000393ffff */
[----:B------:R-:W-:Y:S01]  /*1ac60*/  NOP ;  /* 0x0000000000007918 */ /* 0x000fe20000000000 */
[----:B0-----:R-:W2:Y:S02]  /*1ac70*/  LDL R2, [R1+0x60] ;  /* 0x0000600001027983 */ /* 0x001ea40000100800 */
[----:B--2---:R-:W-:-:S13]  /*1ac80*/  ISETP.NE.AND P2, PT, R2, 0x3, PT ;  /* 0x000000030200780c */ /* 0x004fda0003f45270 */
[----:B------:R-:W-:Y:S05]  /*1ac90*/  @!P2 BRA `(.L_x_10694) ;  /* 0x000000000004a947 */ /* 0x000fea0003800000 */
[----:B------:R-:W-:Y:S01]  /*1aca0*/  BPT.TRAP 0x1 ;  /* 0x000000040000795c */ /* 0x000fe20000300000 */
.L_x_10694:
[----:B------:R-:W2:Y:S01]  /*1acb0*/  LDL.LU R2, [R1+0x44] ;  /* 0x0000440001027983 */ /* 0x000ea20000300800 */
[----:B------:R0:W-:Y:S01]  /*1acc0*/  SYNCS.ARRIVE.TRANS64.A1T0 RZ, [R29+URZ+0x32450], RZ ;  /* 0x032450ff1dff79a7 */ /* 0x0001e2000810003f */
[----:B------:R-:W-:Y:S01]  /*1acd0*/  BSSY B0, `(.L_x_10695) ;  /* 0x00000de000007945 */ /* 0x000fe20003800000 */
[----:B--2---:R-:W-:-:S05]  /*1ace0*/  VIADD R10, R2, 0xfffffffe ;  /* 0xfffffffe020a7836 */ /* 0x004fca0000000000 */
[----:B------:R-:W-:-:S13]  /*1acf0*/  ISETP.GE.AND P0, PT, R10, R32, PT ;  /* 0x000000200a00720c */ /* 0x000fda0003f06270 */
[----:B0-----:R-:W-:Y:S05]  /*1ad00*/  @!P0 BRA `(.L_x_10696) ;  /* 0x0000000c00688947 */ /* 0x001fea0003800000 */
.L_x_10709:
[----:B--2---:R-:W2:Y:S01]  /*1ad10*/  LDL R12, [R1+0x60] ;  /* 0x00006000010c7983 */ /* 0x004ea20000100800 */
[----:B0-----:R-:W0:Y:S01]  /*1ad20*/  LDC R6, c[0x0][0x430] ;  /* 0x00010c00ff067b82 */ /* 0x001e220000000800 */
[----:B------:R-:W1:Y:S01]  /*1ad30*/  S2R R2, SR_TID.X ;  /* 0x0000000000027919 */ /* 0x000e620000002100 */
        /* <DEDUP_REMOVED lines=12> */
[----:B------:R-:W-:-:S07]  /*1ae00*/  IMAD.MOV.U32 R11, RZ, RZ, R7 ;  /* 0x000000ffff0b7224 */ /* 0x000fce00078e0007 */
[----:B------:R-:W4:Y:S01]  /*1ae10*/  @!P1 LDC.64 R8, c[0x0][0x418] ;  /* 0x00010600ff089b82 */ /* 0x000f220000000a00 */
[----:B-1----:R-:W-:-:S05]  /*1ae20*/  @P0 IMAD.HI.U32 R2, R7, R2, RZ ;  /* 0x0000000207020227 */ /* 0x002fca00078e00ff */
[----:B0-----:R-:W-:-:S04]  /*1ae30*/  @P0 SHF.R.U32.HI R11, RZ, R3, R2 ;  /* 0x00000003ff0b0219 */ /* 0x001fc80000011602 */
[--C-:B------:R-:W-:Y:S01]  /*1ae40*/  @!P1 SHF.R.S32.HI R3, RZ, 0x1f, R11.reuse ;  /* 0x0000001fff039819 */ /* 0x100fe2000001140b */
[----:B------:R-:W-:-:S04]  /*1ae50*/  @!P1 IMAD.MOV.U32 R2, RZ, RZ, R11 ;  /* 0x000000ffff029224 */ /* 0x000fc800078e000b */
[----:B---3--:R-:W-:-:S04]  /*1ae60*/  @!P1 IMAD.WIDE.U32 R2, R28, R4, R2 ;  /* 0x000000041c029225 */ /* 0x008fc800078e0002 */
[----:B------:R-:W-:-:S04]  /*1ae70*/  @!P1 IMAD R4, R34, R4, RZ ;  /* 0x0000000422049224 */ /* 0x000fc800078e02ff */
[----:B------:R-:W-:Y:S01]  /*1ae80*/  @!P1 IMAD R5, R28, R5, R4 ;  /* 0x000000051c059224 */ /* 0x000fe200078e0204 */
[----:B----4-:R-:W-:-:S03]  /*1ae90*/  @!P1 LEA R8, P0, R2, R8, 0x2 ;  /* 0x0000000802089211 */ /* 0x010fc600078010ff */
[----:B------:R-:W-:Y:S01]  /*1aea0*/  @!P1 IMAD.IADD R3, R5, 0x1, R3 ;  /* 0x0000000105039824 */ /* 0x000fe200078e0203 */
[----:B------:R-:W-:Y:S01]  /*1aeb0*/  MOV R5, RZ ;  /* 0x000000ff00057202 */ /* 0x000fe20000000f00 */
[----:B------:R-:W-:-:S03]  /*1aec0*/  VIADD R24, R24, 0x1 ;  /* 0x0000000118187836 */ /* 0x000fc60000000000 */
[----:B------:R-:W-:Y:S02]  /*1aed0*/  @!P1 LEA.HI.X R9, R2, R9, R3, 0x2, P0 ;  /* 0x0000000902099211 */ /* 0x000fe400000f1403 */
[----:B------:R-:W-:-:S03]  /*1aee0*/  ISETP.NE.AND P0, PT, R24, 0x2, PT ;  /* 0x000000021800780c */ /* 0x000fc60003f05270 */
[----:B------:R0:W5:Y:S01]  /*1aef0*/  @!P1 LDG.E R5, desc[UR60][R8.64] ;  /* 0x0000003c08059981 */ /* 0x000162000c1e1900 */
[----:B------:R-:W-:Y:S01]  /*1af00*/  SEL R3, RZ, 0x1, P0 ;  /* 0x00000001ff037807 */ /* 0x000fe20000000000 */
[----:B------:R-:W-:-:S03]  /*1af10*/  IMAD.MOV R2, RZ, RZ, -R11 ;  /* 0x000000ffff027224 */ /* 0x000fc600078e0a0b */
[----:B------:R-:W-:Y:S01]  /*1af20*/  LOP3.LUT R26, R26, R3, RZ, 0x3c, !PT ;  /* 0x000000031a1a7212 */ /* 0x000fe200078e3cff */
[----:B------:R-:W-:Y:S01]  /*1af30*/  IMAD.MOV.U32 R3, RZ, RZ, R10 ;  /* 0x000000ffff037224 */ /* 0x000fe200078e000a */
[----:B------:R-:W-:Y:S05]  /*1af40*/  YIELD ;  /* 0x0000000000007946 */ /* 0x000fea0003800000 */
[----:B------:R-:W-:Y:S01]  /*1af50*/  SEL R24, R24, RZ, P0 ;  /* 0x000000ff18187207 */ /* 0x000fe20000000000 */
[----:B------:R-:W-:Y:S01]  /*1af60*/  IMAD R6, R6, R2, R7 ;  /* 0x0000000206067224 */ /* 0x000fe200078e0207 */
[----:B------:R-:W-:Y:S01]  /*1af70*/  ISETP.GT.AND P2, PT, R3, R32, PT ;  /* 0x000000200300720c */ /* 0x000fe20003f44270 */
[----:B------:R-:W-:Y:S01]  /*1af80*/  VIADD R10, R10, 0xffffffff ;  /* 0xffffffff0a0a7836 */ /* 0x000fe20000000000 */
[----:B--2---:R-:W-:-:S13]  /*1af90*/  ISETP.NE.AND P1, PT, R12, 0x3, PT ;  /* 0x000000030c00780c */ /* 0x004fda0003f25270 */
[----:B0-----:R-:W-:Y:S05]  /*1afa0*/  @!P1 BRA `(.L_x_10697) ;  /* 0x0000000000049947 */ /* 0x001fea0003800000 */
[----:B------:R-:W-:Y:S01]  /*1afb0*/  BPT.TRAP 0x1 ;  /* 0x000000040000795c */ /* 0x000fe20000300000 */
.L_x_10697:
[----:B------:R-:W-:Y:S01]  /*1afc0*/  IMAD R4, R24, 0x8, R22 ;  /* 0x0000000818047824 */ /* 0x000fe200078e0216 */
[----:B------:R-:W-:Y:S01]  /*1afd0*/  SHF.L.U32 R21, R26, 0x1f, RZ ;  /* 0x0000001f1a157819 */ /* 0x000fe200000006ff */
[----:B------:R-:W-:Y:S01]  /*1afe0*/  BSSY B1, `(.L_x_10698) ;  /* 0x0000004000017945 */ /* 0x000fe20003800000 */
[----:B------:R-:W-:Y:S02]  /*1aff0*/  SHF.R.S32.HI R17, RZ, 0x1f, R6 ;  /* 0x0000001fff117819 */ /* 0x000fe40000011406 */
[----:B------:R-:W0:Y:S02]  /*1b000*/  SYNCS.PHASECHK.TRANS64.TRYWAIT P0, [R4+URZ+0x32440], R21 ;  /* 0x03244015040075a7 */ /* 0x000e24000800017f */
[----:B0-----:R-:W-:Y:S05]  /*1b010*/  @!P0 BRA `(.L_x_10699) ;  /* 0x0000006000c08947 */ /* 0x001fea0003800000 */
.L_x_10897:
[----:B------:R-:W-:Y:S05]  /*1b020*/  BSYNC B1 ;  /* 0x0000000000017941 */ /* 0x000fea0003800000 */
.L_x_10698:
        /* <DEDUP_REMOVED lines=36> */
[----:B-1----:R-:W-:-:S04]  /*1b270*/  IADD3 R2, P0, R2, R0, RZ ;  /* 0x0000000002027210 */ /* 0x002fc80007f1e0ff */
[----:B--2---:R-:W-:-:S05]  /*1b280*/  IADD3.X R3, RZ, R3, RZ, P0, !PT ;  /* 0x00000003ff037210 */ /* 0x004fca00007fe4ff */
        /* <DEDUP_REMOVED lines=13> */
.L_x_10911:
        /* <DEDUP_REMOVED lines=8> */
.L_x_10701:
        /* <DEDUP_REMOVED lines=11> */
.L_x_10702:
[----:B------:R2:W-:Y:S01]  /*1b490*/  SYNCS.ARRIVE.TRANS64.A1T0 RZ, [R4+URZ+0x32430], RZ ;  /* 0x032430ff04ff79a7 */ /* 0x0005e2000810003f */
[----:B------:R-:W-:Y:S05]  /*1b4a0*/  @!P3 BRA `(.L_x_10703) ;  /* 0x000000000004b947 */ /* 0x000fea0003800000 */
[----:B------:R-:W-:Y:S01]  /*1b4b0*/  BPT.TRAP 0x1 ;  /* 0x000000040000795c */ /* 0x000fe20000300000 */
.L_x_10703:
[----:B------:R-:W3:Y:S01]  /*1b4c0*/  SYNCS.PHASECHK.TRANS64.TRYWAIT P0, [R4+URZ+0x32460], R21 ;  /* 0x03246015040075a7 */ /* 0x000ee2000800017f */
[----:B------:R-:W-:Y:S04]  /*1b4d0*/  BSSY B1, `(.L_x_10704) ;  /* 0x0000002000017945 */ /* 0x000fe80003800000 */
[----:B---3--:R-:W-:Y:S05]  /*1b4e0*/  @!P0 BRA `(.L_x_10705) ;  /* 0x0000006400448947 */ /* 0x008fea0003800000 */
.L_x_10912:
[----:B------:R-:W-:Y:S05]  /*1b4f0*/  BSYNC B1 ;  /* 0x0000000000017941 */ /* 0x000fea0003800000 */
.L_x_10704:
        /* <DEDUP_REMOVED lines=44> */
[----:B------:R-:W1:Y:S02]  /*1b7c0*/  SHFL.IDX PT, R14, R5, 0x3, 0x181f ;  /* 0x00781f00050e7f89 */ /* 0x000e6400000e0000 */
[----:B----4-:R-:W-:Y:S02]  /*1b7d0*/  IADD3.X R3, RZ, R8, RZ, P0, !PT ;  /* 0x00000008ff037210 */ /* 0x010fe400007fe4ff */
        /* <DEDUP_REMOVED lines=21> */
.L_x_10926:
        /* <DEDUP_REMOVED lines=11> */
.L_x_10707:
        /* <DEDUP_REMOVED lines=11> */
.L_x_10708:
[----:B------:R0:W-:Y:S01]  /*1ba90*/  SYNCS.ARRIVE.TRANS64.A1T0 RZ, [R4+URZ+0x32450], RZ ;  /* 0x032450ff04ff79a7 */ /* 0x0001e2000810003f */
[----:B------:R-:W-:Y:S05]  /*1baa0*/  @P2 BRA `(.L_x_10709) ;  /* 0xfffffff000982947 */ /* 0x000fea000383ffff */
.L_x_10696:
[----:B------:R-:W-:Y:S05]  /*1bab0*/  BSYNC B0 ;  /* 0x0000000000007941 */ /* 0x000fea0003800000 */
.L_x_10695:
[----:B------:R-:W1:Y:S01]  /*1bac0*/  S2R R2, SR_TID.X ;  /* 0x0000000000027919 */ /* 0x000e620000002100 */
[----:B------:R-:W-:Y:S01]  /*1bad0*/  VIADD R24, R24, 0x1 ;  /* 0x0000000118187836 */ /* 0x000fe20000000000 */
[----:B------:R-:W-:Y:S04]  /*1bae0*/  BSSY B0, `(.L_x_10710) ;  /* 0x0000013000007945 */ /* 0x000fe80003800000 */
        /* <DEDUP_REMOVED lines=18> */
.L_x_10711:
[----:B------:R-:W-:Y:S05]  /*1bc10*/  BSYNC B0 ;  /* 0x0000000000007941 */ /* 0x000fea0003800000 */
.L_x_10710:
[----:B------:R-:W-:-:S07]  /*1bc20*/  SEL R24, R24, RZ, P0 ;  /* 0x000000ff18187207 */ /* 0x000fce0000000000 */
.L_x_10664:
[----:B------:R-:W-:Y:S05]  /*1bc30*/  BSYNC B7 ;  /* 0x0000000000077941 */ /* 0x000fea0003800000 */
.L_x_10662:
[----:B------:R-:W4:Y:S02]  /*1bc40*/  LDL R0, [R1] ;  /* 0x0000000001007983 */ /* 0x000f240000100800 */
[----:B----4-:R-:W-:-:S13]  /*1bc50*/  LOP3.LUT P0, RZ, R0, 0x1000, RZ, 0xc0, !PT ;  /* 0x0000100000ff7812 */ /* 0x010fda000780c0ff */
        /* <DEDUP_REMOVED lines=10> */
.L_x_10712:
[----:B------:R-:W4:Y:S01]  /*1bd00*/  S2R R9, SR_TID.X ;  /* 0x0000000000097919 */ /* 0x000f220000002100 */
[----:B------:R-:W-:Y:S01]  /*1bd10*/  UMOV UR4, 0xffffffff ;  /* 0xffffffff00047882 */ /* 0x000fe20000000000 */
[----:B----4-:R-:W-:-:S04]  /*1bd20*/  LOP3.LUT R9, R9, 0x1f, RZ, 0xc0, !PT ;  /* 0x0000001f09097812 */ /* 0x010fc800078ec0ff */
[----:B------:R-:W-:Y:S01]  /*1bd30*/  ISETP.NE.AND P0, PT, R9, 0x1f, PT ;  /* 0x0000001f0900780c */ /* 0x000fe20003f05270 */
[----:B------:R-:W-:-:S12]  /*1bd40*/  BRA.DIV UR4, `(.L_x_10714) ;  /* 0x0000006604087947 */ /* 0x000fd8000b800000 */
[----:B0-----:R-:W-:Y:S01]  /*1bd50*/  IMAD.IADD R7, R19, 0x1, R9 ;  /* 0x0000000113077824 */ /* 0x001fe200078e0209 */
[----:B------:R-:W-:-:S04]  /*1bd60*/  ULDC UR4, c[0x0][0xd3c] ;  /* 0x00034f0000047ab9 */ /* 0x000fc80000000800 */
[----:B------:R-:W-:-:S13]  /*1bd70*/  ISETP.GE.OR P1, PT, R7, UR4, !P0 ;  /* 0x0000000407007c0c */ /* 0x000fda000c726670 */
[----:B------:R-:W0:Y:S08]  /*1bd80*/  @!P1 LDC.64 R2, c[0x0][0xd80] ;  /* 0x00036000ff029b82 */ /* 0x000e300000000a00 */
[----:B--23--:R-:W2:Y:S01]  /*1bd90*/  @!P1 LDC.64 R4, c[0x0][0xd78] ;  /* 0x00035e00ff049b82 */ /* 0x00cea20000000a00 */
[----:B0-----:R-:W-:-:S05]  /*1bda0*/  @!P1 IMAD.WIDE R2, R7, 0x4, R2 ;  /* 0x0000000407029825 */ /* 0x001fca00078e0202 */
[----:B------:R2:W3:Y:S02]  /*1bdb0*/  @!P1 LDG.E R8, desc[UR60][R2.64] ;  /* 0x0000003c02089981 */ /* 0x0004e4000c1e1900 */
[----:B--2---:R-:W-:-:S05]  /*1bdc0*/  @!P1 IMAD.WIDE R2, R7, 0x4, R4 ;  /* 0x0000000407029825 */ /* 0x004fca00078e0204 */
[----:B------:R-:W2:Y:S01]  /*1bdd0*/  @!P1 LDG.E R5, desc[UR60][R2.64] ;  /* 0x0000003c02059981 */ /* 0x000ea2000c1e1900 */
[----:B------:R-:W-:Y:S01]  /*1bde0*/  IMAD.MOV.U32 R7, RZ, RZ, RZ ;  /* 0x000000ffff077224 */ /* 0x000fe200078e00ff */
[----:B------:R-:W-:Y:S02]  /*1bdf0*/  MOV R4, RZ ;  /* 0x000000ff00047202 */ /* 0x000fe40000000f00 */
[C---:B------:R-:W-:Y:S01]  /*1be00*/  ISETP.GE.U32.AND P2, PT, R9.reuse, 0x2, PT ;  /* 0x000000020900780c */ /* 0x040fe20003f46070 */
[----:B------:R-:W-:Y:S01]  /*1be10*/  SHFL.IDX PT, R0, R16, RZ, 0x1f ;  /* 0x00001fff10007589 */ /* 0x000fe200000e0000 */
[C---:B------:R-:W-:Y:S02]  /*1be20*/  ISETP.GE.U32.AND P3, PT, R9.reuse, 0x4, PT ;  /* 0x000000040900780c */ /* 0x040fe40003f66070 */
[C---:B------:R-:W-:Y:S01]  /*1be30*/  ISETP.GE.U32.AND P4, PT, R9.reuse, 0x8, PT ;  /* 0x000000080900780c */ /* 0x040fe20003f86070 */
[----:B------:R0:W-:Y:S01]  /*1be40*/  SHFL.IDX PT, R6, R16, 0x1, 0x1f ;  /* 0x00201f0010067f89 */ /* 0x0001e200000e0000 */
[----:B------:R-:W-:Y:S01]  /*1be50*/  ISETP.GE.U32.AND P5, PT, R9, 0x10, PT ;  /* 0x000000100900780c */ /* 0x000fe20003fa6070 */
[----:B0-----:R-:W-:-:S02]  /*1be60*/  IMAD.MOV.U32 R16, RZ, RZ, RZ ;  /* 0x000000ffff107224 */ /* 0x001fc400078e00ff */
[----:B---3--:R-:W-:Y:S02]  /*1be70*/  @!P1 IMAD.MOV.U32 R7, RZ, RZ, R8 ;  /* 0x000000ffff079224 */ /* 0x008fe400078e0008 */
        /* <DEDUP_REMOVED lines=19> */
.L_x_10936:
[----:B------:R-:W-:Y:S02]  /*1bfb0*/  ULDC UR4, c[0x0][0xd38] ;  /* 0x00034e0000047ab9 */ /* 0x000fe40000000800 */
[----:B------:R-:W-:-:S04]  /*1bfc0*/  IMAD.U32 R5, RZ, RZ, UR4 ;  /* 0x00000004ff057e24 */ /* 0x000fc8000f8e00ff */
[----:B--2---:R-:W-:-:S05]  /*1bfd0*/  IMAD R9, R14, R5, RZ ;  /* 0x000000050e097224 */ /* 0x004fca00078e02ff */
[----:B------:R-:W-:-:S04]  /*1bfe0*/  IADD3 R6, R6, R9, RZ ;  /* 0x0000000906067210 */ /* 0x000fc80007ffe0ff */
[----:B------:R-:W-:-:S13]  /*1bff0*/  ISETP.GT.AND P6, PT, R6, R0, PT ;  /* 0x000000000600720c */ /* 0x000fda0003fc4270 */
[----:B------:R-:W-:Y:S05]  /*1c000*/  @P6 BRA `(.L_x_10715) ;  /* 0x0000000000a46947 */ /* 0x000fea0003800000 */
.L_x_10718:
        /* <DEDUP_REMOVED lines=34> */
[----:B------:R0:W2:Y:S02]  /*1c230*/  SHFL.IDX PT, R14, R3, 0x1f, 0x1f ;  /* 0x03e01f00030e7f89 */ /* 0x0000a400000e0000 */
.L_x_10944:
[----:B------:R-:W-:Y:S02]  /*1c240*/  ULDC UR4, c[0x0][0xd38] ;  /* 0x00034e0000047ab9 */ /* 0x000fe40000000800 */
[----:B------:R-:W-:-:S04]  /*1c250*/  IMAD.U32 R5, RZ, RZ, UR4 ;  /* 0x00000004ff057e24 */ /* 0x000fc8000f8e00ff */
[----:B--2---:R-:W-:-:S04]  /*1c260*/  IMAD R9, R14, R5, RZ ;  /* 0x000000050e097224 */ /* 0x004fc800078e02ff */
[----:B------:R-:W-:-:S05]  /*1c270*/  IMAD.IADD R6, R9, 0x1, R6 ;  /* 0x0000000109067824 */ /* 0x000fca00078e0206 */
[----:B------:R-:W-:-:S13]  /*1c280*/  ISETP.GT.AND P6, PT, R6, R0, PT ;  /* 0x000000000600720c */ /* 0x000fda0003fc4270 */
[----:B------:R-:W-:Y:S05]  /*1c290*/  @!P6 BRA `(.L_x_10718) ;  /* 0xfffffffc005ce947 */ /* 0x000fea000383ffff */
.L_x_10715:
        /* <DEDUP_REMOVED lines=9> */
.L_x_10949:
[----:B------:R-:W-:-:S13]  /*1c330*/  ISETP.NE.AND P0, PT, R8, RZ, PT ;  /* 0x000000ff0800720c */ /* 0x000fda0003f05270 */
[----:B------:R-:W-:Y:S05]  /*1c340*/  @!P0 BRA `(.L_x_10720) ;  /* 0x0000000000108947 */ /* 0x000fea0003800000 */
[----:B------:R-:W-:Y:S01]  /*1c350*/  UMOV UR4, 0xffffffff ;  /* 0xffffffff00047882 */ /* 0x000fe20000000000 */
[----:B------:R-:W-:Y:S02]  /*1c360*/  VIADD R12, R6, 0xffffffff ;  /* 0xffffffff060c7836 */ /* 0x000fe40000000000 */
[----:B------:R-:W-:Y:S05]  /*1c370*/  BRA.DIV UR4, `(.L_x_10721) ;  /* 0x0000006604cc7947 */ /* 0x000fea000b800000 */
[----:B------:R0:W0:Y:S02]  /*1c380*/  SHFL.IDX PT, R16, R3, R12, 0x1f ;  /* 0x00001f0c03107589 */ /* 0x00002400000e0000 */
.L_x_10720:
        /* <DEDUP_REMOVED lines=16> */
[----:B------:R-:W-:Y:S02]  /*1c490*/  IABS R11, R0 ;  /* 0x00000000000b7213 */ /* 0x000fe40000000000 */
[----:B------:R-:W-:Y:S01]  /*1c4a0*/  IADD3 R12, RZ, -R3, RZ ;  /* 0x80000003ff0c7210 */ /* 0x000fe20007ffe0ff */
[----:B------:R-:W-:Y:S02]  /*1c4b0*/  VIADD R3, R10, 0xffffffe ;  /* 0x0ffffffe0a037836 */ /* 0x000fe40000000000 */
[----:B------:R-:W-:-:S04]  /*1c4c0*/  IMAD.HI.U32 R9, R2, R11, RZ ;  /* 0x0000000b02097227 */ /* 0x000fc800078e00ff */
[----:B------:R-:W-:Y:S01]  /*1c4d0*/  IMAD R11, R9, R12, R11 ;  /* 0x0000000c090b7224 */ /* 0x000fe200078e020b */
[----:B------:R-:W0:Y:S04]  /*1c4e0*/  F2I.FTZ.U32.TRUNC.NTZ R3, R3 ;  /* 0x0000000300037305 */ /* 0x000e28000021f000 */
[----:B------:R-:W-:Y:S01]  /*1c4f0*/  ISETP.GT.U32.AND P1, PT, R8, R11, PT ;  /* 0x0000000b0800720c */ /* 0x000fe20003f24070 */
[----:B0-----:R-:W-:-:S12]  /*1c500*/  IMAD.MOV R2, RZ, RZ, -R3 ;  /* 0x000000ffff027224 */ /* 0x001fd800078e0a03 */
[----:B------:R-:W-:Y:S02]  /*1c510*/  @!P1 IMAD.IADD R11, R11, 0x1, -R8 ;  /* 0x000000010b0b9824 */ /* 0x000fe400078e0a08 */
        /* <DEDUP_REMOVED lines=33> */
.L_x_10716:
[----:B------:R-:W-:Y:S01]  /*1c730*/  UMOV UR4, URZ ;  /* 0x0000003f00047c82 */ /* 0x000fe20008000000 */
[----:B------:R-:W-:Y:S01]  /*1c740*/  UMOV UR5, URZ ;  /* 0x0000003f00057c82 */ /* 0x000fe20008000000 */
[----:B------:R-:W-:Y:S01]  /*1c750*/  ULDC UR6, c[0x0][0xd3c] ;  /* 0x00034f0000067ab9 */ /* 0x000fe20000000800 */
[----:B------:R-:W-:Y:S01]  /*1c760*/  MOV R16, R0 ;  /* 0x0000000000107202 */ /* 0x000fe20000000f00 */
[----:B------:R-:W-:Y:S02]  /*1c770*/  IMAD.U32 R17, RZ, RZ, UR4 ;  /* 0x00000004ff117e24 */ /* 0x000fe4000f8e00ff */
[----:B------:R-:W-:Y:S02]  /*1c780*/  IMAD.U32 R18, RZ, RZ, UR5 ;  /* 0x00000005ff127e24 */ /* 0x000fe4000f8e00ff */
[----:B------:R-:W-:-:S07]  /*1c790*/  IMAD.U32 R19, RZ, RZ, UR6 ;  /* 0x00000006ff137e24 */ /* 0x000fce000f8e00ff */
.L_x_10722:
        /* <DEDUP_REMOVED lines=10> */
.L_x_10713:
[----:B------:R-:W-:Y:S02]  /*1c840*/  ULDC UR4, c[0x0][0xd3c] ;  /* 0x00034f0000047ab9 */ /* 0x000fe40000000800 */
[----:B----4-:R-:W-:-:S13]  /*1c850*/  ISETP.GE.AND P0, PT, R19, UR4, PT ;  /* 0x0000000413007c0c */ /* 0x010fda000bf06270 */
[----:B------:R-:W-:Y:S05]  /*1c860*/  @!P0 BRA `(.L_x_10723) ;  /* 0xffffff9400508947 */ /* 0x000fea000383ffff */
[----:B------:R-:W-:Y:S05]  /*1c870*/  BSYNC B8 ;  /* 0x0000000000087941 */ /* 0x000fea0003800000 */
.L_x_10616:
[----:B------:R-:W4:Y:S01]  /*1c880*/  LDL.LU R0, [R1+0x40] ;  /* 0x0000400001007983 */ /* 0x000f220000300800 */
[----:B------:R-:W-:Y:S01]  /*1c890*/  BSSY B0, `(.L_x_10724) ;  /* 0x000000b000007945 */ /* 0x000fe20003800000 */
[----:B------:R-:W5:Y:S01]  /*1c8a0*/  S2R R5, SR_CgaCtaId ;  /* 0x0000000000057919 */ /* 0x000f620000008800 */
[----:B----4-:R-:W-:-:S05]  /*1c8b0*/  VIADD R0, R0, 0x1 ;  /* 0x0000000100007836 */ /* 0x010fca0000000000 */
[----:B--2---:R-:W-:-:S04]  /*1c8c0*/  LEA.HI R2, R0, R0, RZ, 0x1 ;  /* 0x0000000000027211 */ /* 0x004fc800078f08ff */
[----:B0-----:R-:W-:Y:S02]  /*1c8d0*/  LOP3.LUT R3, R2, 0xfffffffe, RZ, 0xc0, !PT ;  /* 0xfffffffe02037812 */ /* 0x001fe400078ec0ff */
[----:B------:R-:W-:-:S03]  /*1c8e0*/  MOV R2, 0x400 ;  /* 0x0000040000027802 */ /* 0x000fc60000000f00 */
[----:B------:R-:W-:Y:S01]  /*1c8f0*/  IMAD.IADD R0, R0, 0x1, -R3 ;  /* 0x0000000100007824 */ /* 0x000fe200078e0a03 */
[----:B-----5:R-:W-:-:S04]  /*1c900*/  LEA R7, R5, R2, 0x18 ;  /* 0x0000000205077211 */ /* 0x020fc800078ec0ff */
[----:B------:R-:W-:-:S04]  /*1c910*/  SHF.L.U32 R0, R0, 0x1f, RZ ;  /* 0x0000001f00007819 */ /* 0x000fc800000006ff */
[----:B------:R-:W0:Y:S02]  /*1c920*/  SYNCS.PHASECHK.TRANS64.TRYWAIT P0, [R7+URZ+0x32420], R0 ;  /* 0x03242000070075a7 */ /* 0x000e24000800017f */
[----:B0-----:R-:W-:Y:S05]  /*1c930*/  @!P0 BRA `(.L_x_10725) ;  /* 0x0000006000848947 */ /* 0x001fea0003800000 */
.L_x_10952:
[----:B------:R-:W-:Y:S05]  /*1c940*/  BSYNC B0 ;  /* 0x0000000000007941 */ /* 0x000fea0003800000 */
.L_x_10724:
[----:B------:R-:W-:-:S03]  /*1c950*/  UMOV UR4, 0xffffffff ;  /* 0xffffffff00047882 */ /* 0x000fc60000000000 */
[----:B------:R-:W-:Y:S05]  /*1c960*/  BRA.DIV UR4, `(.L_x_10726) ;  /* 0x00000062048c7947 */ /* 0x000fea000b800000 */
[----:B0-----:R-:W0:Y:S02]  /*1c970*/  S2R R0, SR_TID.X ;  /* 0x0000000000007919 */ /* 0x001e240000002100 */
[----:B0-----:R-:W-:-:S04]  /*1c980*/  SHF.R.U32.HI R0, RZ, 0x5, R0 ;  /* 0x00000005ff007819 */ /* 0x001fc80000011600 */
[----:B------:R-:W-:-:S05]  /*1c990*/  LOP3.LUT R0, R0, 0x3, RZ, 0xc0, !PT ;  /* 0x0000000300007812 */ /* 0x000fca00078ec0ff */
[----:B------:R0:W2:Y:S02]  /*1c9a0*/  SHFL.IDX PT, R14, R0, RZ, 0x1f ;  /* 0x00001fff000e7589 */ /* 0x0000a400000e0000 */
.L_x_10955:
[----:B--2---:R-:W-:-:S13]  /*1c9b0*/  ISETP.NE.AND P0, PT, R14, RZ, PT ;  /* 0x000000ff0e00720c */ /* 0x004fda0003f05270 */
[----:B------:R-:W-:Y:S05]  /*1c9c0*/  @P0 BRA `(.L_x_10452) ;  /* 0x0000000000880947 */ /* 0x000fea0003800000 */
[----:B------:R-:W-:-:S03]  /*1c9d0*/  UMOV UR4, 0xffffffff ;  /* 0xffffffff00047882 */ /* 0x000fc60000000000 */
[----:B------:R-:W-:Y:S05]  /*1c9e0*/  BRA.DIV UR4, `(.L_x_10727) ;  /* 0x0000006204a07947 */ /* 0x000fea000b800000 */
[----:B------:R-:W-:-:S13]  /*1c9f0*/  ELECT P6, URZ, PT ;  /* 0x00000000003f782f */ /* 0x000fda00038c0000 */
.L_x_10958:
[----:B------:R-:W-:Y:S05]  /*1ca00*/  @!P6 BRA `(.L_x_10452) ;  /* 0x000000000078e947 */ /* 0x000fea0003800000 */
[----:B0-----:R-:W2:Y:S02]  /*1ca10*/  LDL.LU R0, [R1+0x8] ;  /* 0x0000080001007983 */ /* 0x001ea40000300800 */
[----:B--2---:R-:W-:-:S04]  /*1ca20*/  LOP3.LUT R0, R0, 0x2, RZ, 0xfc, !PT ;  /* 0x0000000200007812 */ /* 0x004fc800078efcff */
[----:B------:R-:W-:-:S13]  /*1ca30*/  ISETP.NE.AND P0, PT, R0, 0x3, PT ;  /* 0x000000030000780c */ /* 0x000fda0003f05270 */
[----:B------:R-:W-:Y:S05]  /*1ca40*/  @!P0 BRA `(.L_x_10728) ;  /* 0x0000000000048947 */ /* 0x000fea0003800000 */
[----:B------:R-:W-:Y:S01]  /*1ca50*/  BPT.TRAP 0x1 ;  /* 0x000000040000795c */ /* 0x000fe20000300000 */
.L_x_10728:
[----:B------:R-:W-:Y:S01]  /*1ca60*/  IMAD R5, R24, 0x8, R7 ;  /* 0x0000000818057824 */ /* 0x000fe200078e0207 */
[----:B------:R-:W-:Y:S01]  /*1ca70*/  SHF.L.U32 R0, R26, 0x1f, RZ ;  /* 0x0000001f1a007819 */ /* 0x000fe200000006ff */
[----:B------:R-:W-:-:S03]  /*1ca80*/  VIADD R24, R24, 0x1 ;  /* 0x0000000118187836 */ /* 0x000fc60000000000 */
[----:B------:R-:W0:Y:S02]  /*1ca90*/  SYNCS.PHASECHK.TRANS64.TRYWAIT P1, [R5+URZ+0x32440], R0 ;  /* 0x03244000050075a7 */ /* 0x000e24000802017f */
[----:B------:R-:W-:-:S04]  /*1caa0*/  ISETP.NE.AND P2, PT, R24, 0x2, PT ;  /* 0x000000021800780c */ /* 0x000fc80003f45270 */
[----:B------:R-:W-:Y:S01]  /*1cab0*/  SEL R3, RZ, 0x1, P2 ;  /* 0x00000001ff037807 */ /* 0x000fe20001000000 */
[----:B0-----:R-:W-:Y:S08]  /*1cac0*/  @!P1 BRA `(.L_x_10729) ;  /* 0x0000006000889947 */ /* 0x001ff00003800000 */
.L_x_10959:
[----:B------:R-:W-:Y:S02]  /*1cad0*/  SEL R24, R24, RZ, P2 ;  /* 0x000000ff18187207 */ /* 0x000fe40001000000 */
[----:B------:R-:W-:Y:S01]  /*1cae0*/  LOP3.LUT R2, R26, R3, RZ, 0x3c, !PT ;  /* 0x000000031a027212 */ /* 0x000fe200078e3cff */
[----:B------:R-:W-:Y:S06]  /*1caf0*/  @!P0 BRA `(.L_x_10730) ;  /* 0x0000000000048947 */ /* 0x000fec0003800000 */
[----:B------:R-:W-:Y:S01]  /*1cb00*/  BPT.TRAP 0x1 ;  /* 0x000000040000795c */ /* 0x000fe20000300000 */
.L_x_10730:
[----:B------:R-:W-:Y:S01]  /*1cb10*/  IMAD R3, R24, 0x8, R7 ;  /* 0x0000000818037824 */ /* 0x000fe200078e0207 */
[----:B------:R-:W-:-:S04]  /*1cb20*/  SHF.L.U32 R2, R2, 0x1f, RZ ;  /* 0x0000001f02027819 */ /* 0x000fc800000006ff */
[----:B------:R-:W2:Y:S02]  /*1cb30*/  SYNCS.PHASECHK.TRANS64.TRYWAIT P1, [R3+URZ+0x32440], R2 ;  /* 0x03244002030075a7 */ /* 0x000ea4000802017f */
[----:B--2---:R-:W-:Y:S05]  /*1cb40*/  @!P1 BRA `(.L_x_10731) ;  /* 0x00000060007c9947 */ /* 0x004fea0003800000 */
.L_x_10960:
[----:B------:R-:W-:Y:S05]  /*1cb50*/  @!P0 BRA `(.L_x_10732) ;  /* 0x0000000000048947 */ /* 0x000fea0003800000 */
[----:B------:R-:W-:Y:S01]  /*1cb60*/  BPT.TRAP 0x1 ;  /* 0x000000040000795c */ /* 0x000fe20000300000 */
.L_x_10732:
[----:B------:R-:W4:Y:S02]  /*1cb70*/  SYNCS.PHASECHK.TRANS64.TRYWAIT P1, [R5+URZ+0x32460], R0 ;  /* 0x03246000050075a7 */ /* 0x000f24000802017f */
[----:B----4-:R-:W-:Y:S05]  /*1cb80*/  @!P1 BRA `(.L_x_10733) ;  /* 0x0000006000809947 */ /* 0x010fea0003800000 */
.L_x_10961:
[----:B------:R-:W-:Y:S05]  /*1cb90*/  @!P0 BRA `(.L_x_10734) ;  /* 0x0000000000048947 */ /* 0x000fea0003800000 */
[----:B------:R-:W-:Y:S01]  /*1cba0*/  BPT.TRAP 0x1 ;  /* 0x000000040000795c */ /* 0x000fe20000300000 */
.L_x_10734:
[----:B------:R0:W0:Y:S02]  /*1cbb0*/  SYNCS.PHASECHK.TRANS64.TRYWAIT P0, [R3+URZ+0x32460], R2 ;  /* 0x03246002030075a7 */ /* 0x000024000800017f */
[----:B0-----:R-:W-:Y:S05]  /*1cbc0*/  @!P0 NANOSLEEP.SYNCS 0x989680 ;  /* 0x009896800000895d */ /* 0x001fea0003900000 */
[----:B------:R-:W0:Y:S02]  /*1cbd0*/  @!P0 SYNCS.PHASECHK.TRANS64 P0, [R3+URZ+0x32460], R2 ;  /* 0x03246002030085a7 */ /* 0x000e24000800007f */
[----:B0-----:R-:W-:Y:S05]  /*1cbe0*/  @!P0 BRA `(.L_x_10734) ;  /* 0xfffffffc00f08947 */ /* 0x001fea000383ffff */
.L_x_10452:
[----:B------:R-:W-:Y:S05]  /*1cbf0*/  BSYNC B9 ;  /* 0x0000000000097941 */ /* 0x000fea0003800000 */
.L_x_10449:
[----:B------:R-:W-:Y:S05]  /*1cc00*/  EXIT ;  /* 0x000000000000794d */ /* 0x000fea0003800000 */
.L_x_10472:
[----:B0-----:R0:W1:Y:S02]  /*1cc10*/  SYNCS.PHASECHK.TRANS64.TRYWAIT P5, [R0+URZ+0x32490], R93 ;  /* 0x0324905d000075a7 */ /* 0x00106400080a017f */
[----:B-1----:R-:W-:Y:S05]  /*1cc20*/  @!P5 NANOSLEEP.SYNCS 0x989680 ;  /* 0x009896800000d95d */ /* 0x002fea0003900000 */
[----:B------:R-:W1:Y:S02]  /*1cc30*/  @!P5 SYNCS.PHASECHK.TRANS64 P5, [R0+URZ+0x32490], R93 ;  /* 0x0324905d0000d5a7 */ /* 0x000e6400080a007f */
[----:B-1----:R-:W-:Y:S05]  /*1cc40*/  @!P5 BRA `(.L_x_10472) ;  /* 0xfffffffc00f0d947 */ /* 0x002fea000383ffff */
[----:B------:R-:W-:Y:S05]  /*1cc50*/  BRA `(.L_x_10735) ;  /* 0xfffffe6800cc7947 */ /* 0x000fea000383ffff */
.L_x_10473:
        /* <DEDUP_REMOVED lines=8> */
.L_x_10737:
[----:B------:R-:W-:Y:S05]  /*1cce0*/  BSYNC B1 ;  /* 0x0000000000017941 */ /* 0x000fea0003800000 */
.L_x_10736:
        /* <DEDUP_REMOVED lines=8> */
.L_x_10738:
[----:B------:R-:W-:Y:S01]  /*1cd70*/  MOV R11, R14 ;  /* 0x0000000e000b7202 */ /* 0x000fe20000000f00 */
[----:B------:R-:W-:Y:S06]  /*1cd80*/  BRA `(.L_x_10739) ;  /* 0xfffffe6800947947 */ /* 0x000fec000383ffff */
.L_x_10482:
[----:B------:R-:W-:Y:S01]  /*1cd90*/  BSSY B1, `(.L_x_10740) ;  /* 0x0000008000017945 */ /* 0x000fe20003800000 */
[----:B----4-:R-:W-:Y:S02]  /*1cda0*/  IMAD.MOV.U32 R13, RZ, RZ, R97 ;  /* 0x000000ffff0d7224 */ /* 0x010fe400078e0061 */
[----:B------:R-:W-:Y:S02]  /*1cdb0*/  IMAD.MOV.U32 R12, RZ, RZ, 0x1 ;  /* 0x00000001ff0c7424 */ /* 0x000fe400078e00ff */
[----:B---3--:R-:W-:Y:S02]  /*1cdc0*/  IMAD.MOV.U32 R11, RZ, RZ, 0x1c1f ;  /* 0x00001c1fff0b7424 */ /* 0x008fe400078e00ff */
[----:B------:R-:W-:-:S07]  /*1cdd0*/  IMAD.MOV.U32 R15, RZ, RZ, -0x1 ;  /* 0xffffffffff0f7424 */ /* 0x000fce00078e00ff */
[----:B012---:R-:W-:Y:S05]  /*1cde0*/  WARPSYNC.COLLECTIVE R15, `(.L_x_10741) ;  /* 0x000000000f087348 */ /* 0x007fea0003c00000 */
[----:B------:R3:W4:Y:S02]  /*1cdf0*/  SHFL.IDX P6, R14, R13, R12, R11 ;  /* 0x0000000c0d0e7389 */ /* 0x00072400000c000b */
[----:B01234-:R-:W-:Y:S01]  /*1ce00*/  ENDCOLLECTIVE ;  /* 0x000000000000791b */ /* 0x01ffe20003800000 */
.L_x_10741:
[----:B------:R-:W-:Y:S05]  /*1ce10*/  BSYNC B1 ;  /* 0x0000000000017941 */ /* 0x000fea0003800000 */
.L_x_10740:
        /* <DEDUP_REMOVED lines=8> */
.L_x_10742:
[----:B------:R-:W-:Y:S01]  /*1cea0*/  IMAD.MOV.U32 R43, RZ, RZ, R14 ;  /* 0x000000ffff2b7224 */ /* 0x000fe200078e000e */
[----:B------:R-:W-:Y:S06]  /*1ceb0*/  BRA `(.L_x_10743) ;  /* 0xfffffe7000107947 */ /* 0x000fec000383ffff */
.L_x_10492:
[----:B-1----:R1:W2:Y:S02]  /*1cec0*/  SYNCS.PHASECHK.TRANS64.TRYWAIT P4, [R0+URZ+0x32490], R93 ;  /* 0x0324905d000075a7 */ /* 0x0022a4000808017f */
[----:B--2---:R-:W-:Y:S05]  /*1ced0*/  @!P4 NANOSLEEP.SYNCS 0x989680 ;  /* 0x009896800000c95d */ /* 0x004fea0003900000 */
[----:B------:R-:W2:Y:S02]  /*1cee0*/  @!P4 SYNCS.PHASECHK.TRANS64 P4, [R0+URZ+0x32490], R93 ;  /* 0x0324905d0000c5a7 */ /* 0x000ea4000808007f */
[----:B--2---:R-:W-:Y:S05]  /*1cef0*/  @!P4 BRA `(.L_x_10492) ;  /* 0xfffffffc00f0c947 */ /* 0x004fea000383ffff */
[----:B------:R-:W-:Y:S05]  /*1cf00*/  BRA `(.L_x_10744) ;  /* 0xfffffe7800dc7947 */ /* 0x000fea000383ffff */
.L_x_10493:
        /* <DEDUP_REMOVED lines=8> */
.L_x_10746:
[----:B------:R-:W-:Y:S05]  /*1cf90*/  BSYNC B1 ;  /* 0x0000000000017941 */ /* 0x000fea0003800000 */
.L_x_10745:
        /* <DEDUP_REMOVED lines=8> */
.L_x_10747:
[----:B------:R-:W-:Y:S01]  /*1d020*/  IMAD.MOV.U32 R11, RZ, RZ, R14 ;  /* 0x000000ffff0b7224 */ /* 0x000fe200078e000e */
[----:B------:R-:W-:Y:S06]  /*1d030*/  BRA `(.L_x_10748) ;  /* 0xfffffe7800a87947 */ /* 0x000fec000383ffff */
.L_x_10498:
        /* <DEDUP_REMOVED lines=8> */
.L_x_10750:
[----:B------:R-:W-:Y:S05]  /*1d0c0*/  BSYNC B1 ;  /* 0x0000000000017941 */ /* 0x000fea0003800000 */
.L_x_10749:
        /* <DEDUP_REMOVED lines=8> */
.L_x_10751:
[----:B------:R-:W-:Y:S01]  /*1d150*/  IMAD.MOV.U32 R94, RZ, RZ, R14 ;  /* 0x000000ffff5e7224 */ /* 0x000fe200078e000e */
[----:B------:R-:W-:Y:S06]  /*1d160*/  BRA `(.L_x_10752) ;  /* 0xfffffe80004c7947 */ /* 0x000fec000383ffff */
.L_x_10503:
[----:B-1----:R1:W2:Y:S02]  /*1d170*/  SYNCS.PHASECHK.TRANS64.TRYWAIT P2, [R0+URZ+0x32490], R93 ;  /* 0x0324905d000075a7 */ /* 0x0022a4000804017f */
[----:B--2---:R-:W-:Y:S05]  /*1d180*/  @!P2 NANOSLEEP.SYNCS 0x989680 ;  /* 0x009896800000a95d */ /* 0x004fea0003900000 */
[----:B------:R-:W2:Y:S02]  /*1d190*/  @!P2 SYNCS.PHASECHK.TRANS64 P2, [R0+URZ+0x32490], R93 ;  /* 0x0324905d0000a5a7 */ /* 0x000ea4000804007f */
[----:B--2---:R-:W-:Y:S05]  /*1d1a0*/  @!P2 BRA `(.L_x_10503) ;  /* 0xfffffffc00f0a947 */ /* 0x004fea000383ffff */
[----:B------:R-:W-:Y:S05]  /*1d1b0*/  BRA `(.L_x_10753) ;  /* 0xfffffe8800487947 */ /* 0x000fea000383ffff */
.L_x_10504:
        /* <DEDUP_REMOVED lines=8> */
.L_x_10755:
[----:B------:R-:W-:Y:S05]  /*1d240*/  BSYNC B1 ;  /* 0x0000000000017941 */ /* 0x000fea0003800000 */
.L_x_10754:
        /* <DEDUP_REMOVED lines=8> */
.L_x_10756:
[----:B------:R-:W-:Y:S05]  /*1d2d0*/  BRA `(.L_x_10757) ;  /* 0xfffffe8800687947 */ /* 0x000fea000383ffff */
.L_x_10507:
        /* <DEDUP_REMOVED lines=8> */
.L_x_10759:
[----:B------:R-:W-:Y:S05]  /*1d360*/  BSYNC B1 ;  /* 0x0000000000017941 */ /* 0x000fea0003800000 */
.L_x_10758:
[----:B------:R-:W-:Y:S01]  /*1d370*/  MOV R13, R36 ;  /* 0x00000024000d7202 */ /* 0x000fe20000000f00 */
[----:B------:R-:W-:Y:S02]  /*1d380*/  IMAD.MOV.U32 R12, RZ, RZ, 0x1 ;  /* 0x00000001ff0c7424 */ /* 0x000fe400078e00ff */
[----:B------:R-:W-:Y:S02]  /*1d390*/  IMAD.MOV.U32 R11, RZ, RZ, 0x1c1f ;  /* 0x00001c1fff0b7424 */ /* 0x000fe400078e00ff */
[----:B------:R-:W-:Y:S02]  /*1d3a0*/  IMAD.MOV.U32 R15, RZ, RZ, -0x1 ;  /* 0xffffffffff0f7424 */ /* 0x000fe400078e00ff */
[----:B------:R-:W-:-:S07]  /*1d3b0*/  IMAD.MOV.U32 R33, RZ, RZ, R14 ;  /* 0x000000ffff217224 */ /* 0x000fce00078e000e */
[----:B------:R-:W-:Y:S05]  /*1d3c0*/  WARPSYNC.COLLECTIVE R15, `(.L_x_10760) ;  /* 0x000000000f087348 */ /* 0x000fea0003c00000 */
[----:B------:R0:W1:Y:S02]  /*1d3d0*/  SHFL.IDX P6, R14, R13, R12, R11 ;  /* 0x0000000c0d0e7389 */ /* 0x00006400000c000b */
[----:B01----:R-:W-:Y:S01]  /*1d3e0*/  ENDCOLLECTIVE ;  /* 0x000000000000791b */ /* 0x003fe20003800000 */
.L_x_10760:
[----:B------:R-:W-:Y:S05]  /*1d3f0*/  BRA `(.L_x_10761) ;  /* 0xfffffe8800687947 */ /* 0x000fea000383ffff */
.L_x_10511:
[----:B------:R0:W0:Y:S02]  /*1d400*/  SYNCS.PHASECHK.TRANS64.TRYWAIT P3, [R0+URZ+0x324b0], R93 ;  /* 0x0324b05d000075a7 */ /* 0x000024000806017f */
[----:B0-----:R-:W-:Y:S05]  /*1d410*/  @!P3 NANOSLEEP.SYNCS 0x989680 ;  /* 0x009896800000b95d */ /* 0x001fea0003900000 */
[----:B------:R-:W0:Y:S02]  /*1d420*/  @!P3 SYNCS.PHASECHK.TRANS64 P3, [R0+URZ+0x324b0], R93 ;  /* 0x0324b05d0000b5a7 */ /* 0x000e24000806007f */
[----:B0-----:R-:W-:Y:S05]  /*1d430*/  @!P3 BRA `(.L_x_10511) ;  /* 0xfffffffc00f0b947 */ /* 0x001fea000383ffff */
[----:B------:R-:W-:Y:S05]  /*1d440*/  BRA `(.L_x_10762) ;  /* 0xfffffe8800e07947 */ /* 0x000fea000383ffff */
.L_x_10521:
[----:B------:R-:W-:Y:S01]  /*1d450*/  BSSY B0, `(.L_x_10763) ;  /* 0x0000007000007945 */ /* 0x000fe20003800000 */
[----:B------:R-:W-:Y:S02]  /*1d460*/  IMAD.MOV.U32 R12, RZ, RZ, RZ ;  /* 0x000000ffff0c7224 */ /* 0x000fe400078e00ff */
[----:B------:R-:W-:Y:S02]  /*1d470*/  IMAD.MOV.U32 R11, RZ, RZ, 0x1f ;  /* 0x0000001fff0b7424 */ /* 0x000fe400078e00ff */
[----:B------:R-:W-:-:S07]  /*1d480*/  IMAD.MOV.U32 R15, RZ, RZ, -0x1 ;  /* 0xffffffffff0f7424 */ /* 0x000fce00078e00ff */
[----:B-----5:R-:W-:Y:S05]  /*1d490*/  WARPSYNC.COLLECTIVE R15, `(.L_x_10764) ;  /* 0x000000000f087348 */ /* 0x020fea0003c00000 */
[----:B------:R0:W1:Y:S02]  /*1d4a0*/  SHFL.IDX P6, R14, R13, R12, R11 ;  /* 0x0000000c0d0e7389 */ /* 0x00006400000c000b */
[----:B01---5:R-:W-:Y:S01]  /*1d4b0*/  ENDCOLLECTIVE ;  /* 0x000000000000791b */ /* 0x023fe20003800000 */
.L_x_10764:
[----:B------:R-:W-:Y:S05]  /*1d4c0*/  BSYNC B0 ;  /* 0x0000000000007941 */ /* 0x000fea0003800000 */
.L_x_10763:
[----:B------:R-:W-:Y:S05]  /*1d4d0*/  BRA `(.L_x_10765) ;  /* 0xfffffe9800cc7947 */ /* 0x000fea000383ffff */
.L_x_10533:
[----:B------:R-:W-:Y:S01]  /*1d4e0*/  BSSY B1, `(.L_x_10766) ;  /* 0x0000008000017945 */ /* 0x000fe20003800000 */
[----:B0-----:R-:W-:Y:S01]  /*1d4f0*/  IMAD.MOV.U32 R13, RZ, RZ, R27 ;  /* 0x000000ffff0d7224 */ /* 0x001fe200078e001b */
[----:B------:R-:W-:Y:S01]  /*1d500*/  MOV R11, 0x1c1f ;  /* 0x00001c1f000b7802 */ /* 0x000fe20000000f00 */
[----:B------:R-:W-:Y:S02]  /*1d510*/  IMAD.MOV.U32 R12, RZ, RZ, RZ ;  /* 0x000000ffff0c7224 */ /* 0x000fe400078e00ff */
[----:B------:R-:W-:-:S07]  /*1d520*/  IMAD.MOV.U32 R15, RZ, RZ, -0x1 ;  /* 0xffffffffff0f7424 */ /* 0x000fce00078e00ff */
[----:B------:R-:W-:Y:S05]  /*1d530*/  WARPSYNC.COLLECTIVE R15, `(.L_x_10767) ;  /* 0x000000000f087348 */ /* 0x000fea0003c00000 */
[----:B------:R0:W1:Y:S02]  /*1d540*/  SHFL.IDX P6, R14, R13, R12, R11 ;  /* 0x0000000c0d0e7389 */ /* 0x00006400000c000b */
[----:B01----:R-:W-:Y:S01]  /*1d550*/  ENDCOLLECTIVE ;  /* 0x000000000000791b */ /* 0x003fe20003800000 */
.L_x_10767:
[----:B------:R-:W-:Y:S05]  /*1d560*/  BSYNC B1 ;  /* 0x0000000000017941 */ /* 0x000fea0003800000 */
.L_x_10766:
        /* <DEDUP_REMOVED lines=8> */
.L_x_10768:
[----:B------:R-:W-:Y:S02]  /*1d5f0*/  IMAD.MOV.U32 R13, RZ, RZ, R25 ;  /* 0x000000ffff0d7224 */ /* 0x000fe400078e0019 */
[----:B------:R-:W-:-:S07]  /*1d600*/  IMAD.MOV.U32 R21, RZ, RZ, R14 ;  /* 0x000000ffff157224 */ /* 0x000fce00078e000e */
[----:B------:R-:W-:Y:S05]  /*1d610*/  WARPSYNC.COLLECTIVE R15, `(.L_x_10769) ;  /* 0x000000000f087348 */ /* 0x000fea0003c00000 */
[----:B------:R0:W1:Y:S02]  /*1d620*/  SHFL.IDX P6, R14, R13, R12, R11 ;  /* 0x0000000c0d0e7389 */ /* 0x00006400000c000b */
[----:B01----:R-:W-:Y:S01]  /*1d630*/  ENDCOLLECTIVE ;  /* 0x000000000000791b */ /* 0x003fe20003800000 */
.L_x_10769:
[----:B------:R-:W-:Y:S01]  /*1d640*/  IMAD.MOV.U32 R13, RZ, RZ, R28 ;  /* 0x000000ffff0d7224 */ /* 0x000fe200078e001c */
[----:B------:R-:W-:-:S07]  /*1d650*/  MOV R25, R14 ;  /* 0x0000000e00197202 */ /* 0x000fce0000000f00 */
[----:B------:R-:W-:Y:S05]  /*1d660*/  WARPSYNC.COLLECTIVE R15, `(.L_x_10770) ;  /* 0x000000000f087348 */ /* 0x000fea0003c00000 */
[----:B------:R0:W1:Y:S02]  /*1d670*/  SHFL.IDX P6, R14, R13, R12, R11 ;  /* 0x0000000c0d0e7389 */ /* 0x00006400000c000b */
[----:B01----:R-:W-:Y:S01]  /*1d680*/  ENDCOLLECTIVE ;  /* 0x000000000000791b */ /* 0x003fe20003800000 */
.L_x_10770:
[----:B------:R-:W-:Y:S01]  /*1d690*/  IMAD.MOV.U32 R20, RZ, RZ, R14 ;  /* 0x000000ffff147224 */ /* 0x000fe200078e000e */
[----:B------:R-:W-:Y:S06]  /*1d6a0*/  BRA `(.L_x_10771) ;  /* 0xfffffe9c00e47947 */ /* 0x000fec000383ffff */
.L_x_10537:
[----:B0-----:R0:W1:Y:S02]  /*1d6b0*/  SYNCS.PHASECHK.TRANS64.TRYWAIT P0, [R19+URZ+0x32400], R28 ;  /* 0x0324001c130075a7 */ /* 0x001064000800017f */
[----:B-1----:R-:W-:Y:S05]  /*1d6c0*/  @!P0 NANOSLEEP.SYNCS 0x989680 ;  /* 0x009896800000895d */ /* 0x002fea0003900000 */
[----:B------:R-:W1:Y:S02]  /*1d6d0*/  @!P0 SYNCS.PHASECHK.TRANS64 P0, [R19+URZ+0x32400], R28 ;  /* 0x0324001c130085a7 */ /* 0x000e64000800007f */
[----:B-1----:R-:W-:Y:S05]  /*1d6e0*/  @!P0 BRA `(.L_x_10537) ;  /* 0xfffffffc00f08947 */ /* 0x002fea000383ffff */
[----:B------:R-:W-:Y:S05]  /*1d6f0*/  BRA `(.L_x_10772) ;  /* 0xfffffea400087947 */ /* 0x000fea000383ffff */
.L_x_10545:
        /* <DEDUP_REMOVED lines=8> */
.L_x_10774:
[----:B------:R-:W-:Y:S05]  /*1d780*/  BSYNC B1 ;  /* 0x0000000000017941 */ /* 0x000fea0003800000 */
.L_x_10773:
        /* <DEDUP_REMOVED lines=8> */
.L_x_10775:
[----:B------:R-:W-:Y:S02]  /*1d810*/  IMAD.MOV.U32 R13, RZ, RZ, R25 ;  /* 0x000000ffff0d7224 */ /* 0x000fe400078e0019 */
[----:B------:R-:W-:-:S07]  /*1d820*/  IMAD.MOV.U32 R20, RZ, RZ, R14 ;  /* 0x000000ffff147224 */ /* 0x000fce00078e000e */
[----:B------:R-:W-:Y:S05]  /*1d830*/  WARPSYNC.COLLECTIVE R15, `(.L_x_10776) ;  /* 0x000000000f087348 */ /* 0x000fea0003c00000 */
[----:B------:R0:W1:Y:S02]  /*1d840*/  SHFL.IDX P6, R14, R13, R12, R11 ;  /* 0x0000000c0d0e7389 */ /* 0x00006400000c000b */
[----:B01----:R-:W-:Y:S01]  /*1d850*/  ENDCOLLECTIVE ;  /* 0x000000000000791b */ /* 0x003fe20003800000 */
.L_x_10776:
[----:B------:R-:W-:Y:S02]  /*1d860*/  IMAD.MOV.U32 R13, RZ, RZ, R28 ;  /* 0x000000ffff0d7224 */ /* 0x000fe400078e001c */
[----:B------:R-:W-:-:S07]  /*1d870*/  IMAD.MOV.U32 R21, RZ, RZ, R14 ;  /* 0x000000ffff157224 */ /* 0x000fce00078e000e */
[----:B------:R-:W-:Y:S05]  /*1d880*/  WARPSYNC.COLLECTIVE R15, `(.L_x_10777) ;  /* 0x000000000f087348 */ /* 0x000fea0003c00000 */
[----:B------:R0:W1:Y:S02]  /*1d890*/  SHFL.IDX P6, R14, R13, R12, R11 ;  /* 0x0000000c0d0e7389 */ /* 0x00006400000c000b */
[----:B01----:R-:W-:Y:S01]  /*1d8a0*/  ENDCOLLECTIVE ;  /* 0x000000000000791b */ /* 0x003fe20003800000 */
.L_x_10777:
[----:B------:R-:W-:Y:S05]  /*1d8b0*/  BRA `(.L_x_10778) ;  /* 0xfffffeac006c7947 */ /* 0x000fea000383ffff */
.L_x_10549:
[----:B0-----:R0:W1:Y:S02]  /*1d8c0*/  SYNCS.PHASECHK.TRANS64.TRYWAIT P1, [R19+URZ+0x32400], R26 ;  /* 0x0324001a130075a7 */ /* 0x001064000802017f */
[----:B-1----:R-:W-:Y:S05]  /*1d8d0*/  @!P1 NANOSLEEP.SYNCS 0x989680 ;  /* 0x009896800000995d */ /* 0x002fea0003900000 */
[----:B------:R-:W1:Y:S02]  /*1d8e0*/  @!P1 SYNCS.PHASECHK.TRANS64 P1, [R19+URZ+0x32400], R26 ;  /* 0x0324001a130095a7 */ /* 0x000e64000802007f */
[----:B-1----:R-:W-:Y:S05]  /*1d8f0*/  @!P1 BRA `(.L_x_10549) ;  /* 0xfffffffc00f09947 */ /* 0x002fea000383ffff */
[----:B------:R-:W-:Y:S05]  /*1d900*/  BRA `(.L_x_10779) ;  /* 0xfffffeb000507947 */ /* 0x000fea000383ffff */
.L_x_10555:
[----:B--2---:R2:W0:Y:S02]  /*1d910*/  SYNCS.PHASECHK.TRANS64.TRYWAIT P1, [R0+URZ+0x32430], R13 ;  /* 0x0324300d000075a7 */ /* 0x004424000802017f */
[----:B0-----:R-:W-:Y:S05]  /*1d920*/  @!P1 NANOSLEEP.SYNCS 0x989680 ;  /* 0x009896800000995d */ /* 0x001fea0003900000 */
[----:B------:R-:W0:Y:S02]  /*1d930*/  @!P1 SYNCS.PHASECHK.TRANS64 P1, [R0+URZ+0x32430], R13 ;  /* 0x0324300d000095a7 */ /* 0x000e24000802007f */
[----:B0-----:R-:W-:Y:S05]  /*1d940*/  @!P1 BRA `(.L_x_10555) ;  /* 0xfffffffc00f09947 */ /* 0x001fea000383ffff */
[----:B------:R-:W-:Y:S05]  /*1d950*/  BRA `(.L_x_10554) ;  /* 0xfffffebc00907947 */ /* 0x000fea000383ffff */
.L_x_10557:
[----:B---3--:R3:W4:Y:S02]  /*1d960*/  SYNCS.PHASECHK.TRANS64.TRYWAIT P1, [R19+URZ+0x32410], R4 ;  /* 0x03241004130075a7 */ /* 0x008724000802017f */
[----:B----4-:R-:W-:Y:S05]  /*1d970*/  @!P1 NANOSLEEP.SYNCS 0x989680 ;  /* 0x009896800000995d */ /* 0x010fea0003900000 */
[----:B------:R-:W4:Y:S02]  /*1d980*/  @!P1 SYNCS.PHASECHK.TRANS64 P1, [R19+URZ+0x32410], R4 ;  /* 0x03241004130095a7 */ /* 0x000f24000802007f */
[----:B----4-:R-:W-:Y:S05]  /*1d990*/  @!P1 BRA `(.L_x_10557) ;  /* 0xfffffffc00f09947 */ /* 0x010fea000383ffff */
[----:B------:R-:W-:Y:S05]  /*1d9a0*/  BRA `(.L_x_10780) ;  /* 0xfffffec0003c7947 */ /* 0x000fea000383ffff */
.L_x_10561:
[----:B------:R0:W0:Y:S02]  /*1d9b0*/  SYNCS.PHASECHK.TRANS64.TRYWAIT P1, [R0+URZ+0x32450], R13 ;  /* 0x0324500d000075a7 */ /* 0x000024000802017f */
[----:B0-----:R-:W-:Y:S05]  /*1d9c0*/  @!P1 NANOSLEEP.SYNCS 0x989680 ;  /* 0x009896800000995d */ /* 0x001fea0003900000 */
[----:B------:R-:W0:Y:S02]  /*1d9d0*/  @!P1 SYNCS.PHASECHK.TRANS64 P1, [R0+URZ+0x32450], R13 ;  /* 0x0324500d000095a7 */ /* 0x000e24000802007f */
[----:B0-----:R-:W-:Y:S05]  /*1d9e0*/  @!P1 BRA `(.L_x_10561) ;  /* 0xfffffffc00f09947 */ /* 0x001fea000383ffff */
[----:B------:R-:W-:Y:S05]  /*1d9f0*/  BRA `(.L_x_10560) ;  /* 0xfffffec0004c7947 */ /* 0x000fea000383ffff */
.L_x_10568:
[----:B-1----:R1:W2:Y:S02]  /*1da00*/  SYNCS.PHASECHK.TRANS64.TRYWAIT P2, [R0+URZ+0x32430], R6 ;  /* 0x03243006000075a7 */ /* 0x0022a4000804017f */
[----:B--2---:R-:W-:Y:S05]  /*1da10*/  @!P2 NANOSLEEP.SYNCS 0x989680 ;  /* 0x009896800000a95d */ /* 0x004fea0003900000 */
[----:B------:R-:W2:Y:S02]  /*1da20*/  @!P2 SYNCS.PHASECHK.TRANS64 P2, [R0+URZ+0x32430], R6 ;  /* 0x032430060000a5a7 */ /* 0x000ea4000804007f */
[----:B--2---:R-:W-:Y:S05]  /*1da30*/  @!P2 BRA `(.L_x_10568) ;  /* 0xfffffffc00f0a947 */ /* 0x004fea000383ffff */
[----:B------:R-:W-:Y:S05]  /*1da40*/  BRA `(.L_x_10567) ;  /* 0xfffffee800f07947 */ /* 0x000fea000383ffff */
.L_x_10572:
[----:B---3--:R3:W4:Y:S02]  /*1da50*/  SYNCS.PHASECHK.TRANS64.TRYWAIT P2, [R0+URZ+0x32450], R6 ;  /* 0x03245006000075a7 */ /* 0x008724000804017f */
[----:B----4-:R-:W-:Y:S05]  /*1da60*/  @!P2 NANOSLEEP.SYNCS 0x989680 ;  /* 0x009896800000a95d */ /* 0x010fea0003900000 */
[----:B------:R-:W4:Y:S02]  /*1da70*/  @!P2 SYNCS.PHASECHK.TRANS64 P2, [R0+URZ+0x32450], R6 ;  /* 0x032450060000a5a7 */ /* 0x000f24000804007f */
[----:B----4-:R-:W-:Y:S05]  /*1da80*/  @!P2 BRA `(.L_x_10572) ;  /* 0xfffffffc00f0a947 */ /* 0x010fea000383ffff */
[----:B------:R-:W-:Y:S05]  /*1da90*/  BRA `(.L_x_10571) ;  /* 0xfffffeec00887947 */ /* 0x000fea000383ffff */
.L_x_10580:
[----:B------:R-:W-:Y:S01]  /*1daa0*/  IMAD.MOV.U32 R13, RZ, RZ, R20 ;  /* 0x000000ffff0d7224 */ /* 0x000fe200078e0014 */
[----:B------:R-:W-:Y:S01]  /*1dab0*/  MOV R11, 0x181f ;  /* 0x0000181f000b7802 */ /* 0x000fe20000000f00 */
[----:B------:R-:W-:Y:S02]  /*1dac0*/  IMAD.MOV.U32 R12, RZ, RZ, RZ ;  /* 0x000000ffff0c7224 */ /* 0x000fe400078e00ff */
[----:B------:R-:W-:-:S07]  /*1dad0*/  IMAD.MOV.U32 R15, RZ, RZ, -0x1 ;  /* 0xffffffffff0f7424 */ /* 0x000fce00078e00ff */
[----:B-----5:R-:W-:Y:S05]  /*1dae0*/  WARPSYNC.COLLECTIVE R15, `(.L_x_10781) ;  /* 0x000000000f087348 */ /* 0x020fea0003c00000 */
[----:B------:R0:W1:Y:S02]  /*1daf0*/  SHFL.IDX P6, R14, R13, R12, R11 ;  /* 0x0000000c0d0e7389 */ /* 0x00006400000c000b */
[----:B01---5:R-:W-:Y:S01]  /*1db00*/  ENDCOLLECTIVE ;  /* 0x000000000000791b */ /* 0x023fe20003800000 */
.L_x_10781:
[----:B------:R-:W-:Y:S02]  /*1db10*/  IMAD.MOV.U32 R13, RZ, RZ, R3 ;  /* 0x000000ffff0d7224 */ /* 0x000fe400078e0003 */
[----:B------:R-:W-:-:S07]  /*1db20*/  IMAD.MOV.U32 R48, RZ, RZ, R14 ;  /* 0x000000ffff307224 */ /* 0x000fce00078e000e */
[----:B------:R-:W-:Y:S05]  /*1db30*/  WARPSYNC.COLLECTIVE R15, `(.L_x_10782) ;  /* 0x000000000f087348 */ /* 0x000fea0003c00000 */
[----:B------:R0:W1:Y:S02]  /*1db40*/  SHFL.IDX P6, R14, R13, R12, R11 ;  /* 0x0000000c0d0e7389 */ /* 0x00006400000c000b */
[----:B01----:R-:W-:Y:S01]  /*1db50*/  ENDCOLLECTIVE ;  /* 0x000000000000791b */ /* 0x003fe20003800000 */
.L_x_10782:
[----:B------:R-:W-:Y:S05]  /*1db60*/  BRA `(.L_x_10783) ;  /* 0xffffff3c00687947 */ /* 0x000fea000383ffff */
.L_x_10583:
[----:B------:R-:W-:Y:S01]  /*1db70*/  BSSY B1, `(.L_x_10784) ;  /* 0x0000008000017945 */ /* 0x000fe20003800000 */
[----:B---3--:R-:W-:Y:S02]  /*1db80*/  IMAD.MOV.U32 R13, RZ, RZ, R20 ;  /* 0x000000ffff0d7224 */ /* 0x008fe400078e0014 */
[----:B------:R-:W-:Y:S02]  /*1db90*/  IMAD.MOV.U32 R12, RZ, RZ, 0x1 ;  /* 0x00000001ff0c7424 */ /* 0x000fe400078e00ff */
[----:B------:R-:W-:Y:S02]  /*1dba0*/  IMAD.MOV.U32 R11, RZ, RZ, 0x181f ;  /* 0x0000181fff0b7424 */ /* 0x000fe400078e00ff */
[----:B------:R-:W-:-:S07]  /*1dbb0*/  IMAD.MOV.U32 R15, RZ, RZ, -0x1 ;  /* 0xffffffffff0f7424 */ /* 0x000fce00078e00ff */
[----:B012--5:R-:W-:Y:S05]  /*1dbc0*/  WARPSYNC.COLLECTIVE R15, `(.L_x_10785) ;  /* 0x000000000f087348 */ /* 0x027fea0003c00000 */
[----:B--2---:R2:W3:Y:S02]  /*1dbd0*/  SHFL.IDX P6, R14, R13, R12, R11 ;  /* 0x0000000c0d0e7389 */ /* 0x0044e400000c000b */
[----:B0123-5:R-:W-:Y:S01]  /*1dbe0*/  ENDCOLLECTIVE ;  /* 0x000000000000791b */ /* 0x02ffe20003800000 */
.L_x_10785:
[----:B------:R-:W-:Y:S05]  /*1dbf0*/  BSYNC B1 ;  /* 0x0000000000017941 */ /* 0x000fea0003800000 */
.L_x_10784:
        /* <DEDUP_REMOVED lines=8> */
.L_x_10786:
[----:B------:R-:W-:Y:S05]  /*1dc80*/  BRA `(.L_x_10787) ;  /* 0xffffff3c00b07947 */ /* 0x000fea000383ffff */
.L_x_10586:
[----:B------:R-:W-:Y:S01]  /*1dc90*/  BSSY B1, `(.L_x_10788) ;  /* 0x0000008000017945 */ /* 0x000fe20003800000 */
[----:B------:R-:W-:Y:S02]  /*1dca0*/  IMAD.MOV.U32 R13, RZ, RZ, R20 ;  /* 0x000000ffff0d7224 */ /* 0x000fe400078e0014 */
[----:B------:R-:W-:Y:S02]  /*1dcb0*/  IMAD.MOV.U32 R12, RZ, RZ, 0x2 ;  /* 0x00000002ff0c7424 */ /* 0x000fe400078e00ff */
[----:B--2---:R-:W-:Y:S02]  /*1dcc0*/  IMAD.MOV.U32 R11, RZ, RZ, 0x181f ;  /* 0x0000181fff0b7424 */ /* 0x004fe400078e00ff */
[----:B------:R-:W-:-:S07]  /*1dcd0*/  IMAD.MOV.U32 R15, RZ, RZ, -0x1 ;  /* 0xffffffffff0f7424 */ /* 0x000fce00078e00ff */
[----:B01-34-:R-:W-:Y:S05]  /*1dce0*/  WARPSYNC.COLLECTIVE R15, `(.L_x_10789) ;  /* 0x000000000f087348 */ /* 0x01bfea0003c00000 */
[----:B------:R2:W0:Y:S02]  /*1dcf0*/  SHFL.IDX P6, R14, R13, R12, R11 ;  /* 0x0000000c0d0e7389 */ /* 0x00042400000c000b */
[----:B01234-:R-:W-:Y:S01]  /*1dd00*/  ENDCOLLECTIVE ;  /* 0x000000000000791b */ /* 0x01ffe20003800000 */
.L_x_10789:
[----:B------:R-:W-:Y:S05]  /*1dd10*/  BSYNC B1 ;  /* 0x0000000000017941 */ /* 0x000fea0003800000 */
.L_x_10788:
        /* <DEDUP_REMOVED lines=8> */
.L_x_10790:
[----:B------:R-:W-:Y:S05]  /*1dda0*/  BRA `(.L_x_10791) ;  /* 0xffffff3c00f87947 */ /* 0x000fea000383ffff */
.L_x_10589:
[----:B------:R-:W-:Y:S01]  /*1ddb0*/  BSSY B1, `(.L_x_10792) ;  /* 0x0000008000017945 */ /* 0x000fe20003800000 */
[----:B------:R-:W-:Y:S02]  /*1ddc0*/  IMAD.MOV.U32 R13, RZ, RZ, R20 ;  /* 0x000000ffff0d7224 */ /* 0x000fe400078e0014 */
[----:B------:R-:W-:Y:S02]  /*1ddd0*/  IMAD.MOV.U32 R12, RZ, RZ, 0x3 ;  /* 0x00000003ff0c7424 */ /* 0x000fe400078e00ff */
[----:B0-----:R-:W-:Y:S02]  /*1dde0*/  IMAD.MOV.U32 R11, RZ, RZ, 0x181f ;  /* 0x0000181fff0b7424 */ /* 0x001fe400078e00ff */
[----:B------:R-:W-:-:S07]  /*1ddf0*/  IMAD.MOV.U32 R15, RZ, RZ, -0x1 ;  /* 0xffffffffff0f7424 */ /* 0x000fce00078e00ff */
[----:B-1234-:R-:W-:Y:S05]  /*1de00*/  WARPSYNC.COLLECTIVE R15, `(.L_x_10793) ;  /* 0x000000000f087348 */ /* 0x01efea0003c00000 */
[----:B------:R0:W0:Y:S02]  /*1de10*/  SHFL.IDX P6, R14, R13, R12, R11 ;  /* 0x0000000c0d0e7389 */ /* 0x00002400000c000b */
[----:B01234-:R-:W-:Y:S01]  /*1de20*/  ENDCOLLECTIVE ;  /* 0x000000000000791b */ /* 0x01ffe20003800000 */
.L_x_10793:
[----:B------:R-:W-:Y:S05]  /*1de30*/  BSYNC B1 ;  /* 0x0000000000017941 */ /* 0x000fea0003800000 */
.L_x_10792:
        /* <DEDUP_REMOVED lines=8> */
.L_x_10794:
[----:B------:R-:W-:Y:S05]  /*1dec0*/  BRA `(.L_x_10795) ;  /* 0xffffff4000407947 */ /* 0x000fea000383ffff */
.L_x_10591:
[----:B------:R-:W-:Y:S02]  /*1ded0*/  IMAD.MOV.U32 R13, RZ, RZ, R8 ;  /* 0x000000ffff0d7224 */ /* 0x000fe400078e0008 */
[----:B------:R-:W-:Y:S02]  /*1dee0*/  IMAD.MOV.U32 R12, RZ, RZ, RZ ;  /* 0x000000ffff0c7224 */ /* 0x000fe400078e00ff */
[----:B------:R-:W-:Y:S02]  /*1def0*/  IMAD.MOV.U32 R11, RZ, RZ, 0x1c1f ;  /* 0x00001c1fff0b7424 */ /* 0x000fe400078e00ff */
[----:B------:R-:W-:-:S07]  /*1df00*/  IMAD.MOV.U32 R15, RZ, RZ, -0x1 ;  /* 0xffffffffff0f7424 */ /* 0x000fce00078e00ff */
[----:B------:R-:W-:Y:S05]  /*1df10*/  WARPSYNC.COLLECTIVE R15, `(.L_x_10796) ;  /* 0x000000000f087348 */ /* 0x000fea0003c00000 */
[----:B------:R0:W1:Y:S02]  /*1df20*/  SHFL.IDX P6, R14, R13, R12, R11 ;  /* 0x0000000c0d0e7389 */ /* 0x00006400000c000b */
[----:B01----:R-:W-:Y:S01]  /*1df30*/  ENDCOLLECTIVE ;  /* 0x000000000000791b */ /* 0x003fe20003800000 */
.L_x_10796:
[----:B------:R-:W-:Y:S01]  /*1df40*/  MOV R13, R3 ;  /* 0x00000003000d7202 */ /* 0x000fe20000000f00 */
[----:B------:R-:W-:-:S07]  /*1df50*/  IMAD.MOV.U32 R9, RZ, RZ, R14 ;  /* 0x000000ffff097224 */ /* 0x000fce00078e000e */
[----:B------:R-:W-:Y:S05]  /*1df60*/  WARPSYNC.COLLECTIVE R15, `(.L_x_10797) ;  /* 0x000000000f087348 */ /* 0x000fea0003c00000 */
[----:B------:R0:W1:Y:S02]  /*1df70*/  SHFL.IDX P6, R14, R13, R12, R11 ;  /* 0x0000000c0d0e7389 */ /* 0x00006400000c000b */
[----:B01----:R-:W-:Y:S01]  /*1df80*/  ENDCOLLECTIVE ;  /* 0x000000000000791b */ /* 0x003fe20003800000 */
.L_x_10797:
[----:B------:R-:W-:Y:S01]  /*1df90*/  IMAD.MOV.U32 R12, RZ, RZ, R14 ;  /* 0x000000ffff0c7224 */ /* 0x000fe200078e000e */
[----:B------:R-:W-:Y:S06]  /*1dfa0*/  BRA `(.L_x_10798) ;  /* 0xffffff4400407947 */ /* 0x000fec000383ffff */
.L_x_10594:
[----:B------:R-:W-:Y:S01]  /*1dfb0*/  BSSY B1, `(.L_x_10799) ;  /* 0x0000008000017945 */ /* 0x000fe20003800000 */
[----:B---3--:R-:W-:Y:S02]  /*1dfc0*/  IMAD.MOV.U32 R13, RZ, RZ, R8 ;  /* 0x000000ffff0d7224 */ /* 0x008fe400078e0008 */
[----:B--2---:R-:W-:Y:S02]  /*1dfd0*/  IMAD.MOV.U32 R12, RZ, RZ, 0x1 ;  /* 0x00000001ff0c7424 */ /* 0x004fe400078e00ff */
[----:B------:R-:W-:Y:S02]  /*1dfe0*/  IMAD.MOV.U32 R11, RZ, RZ, 0x1c1f ;  /* 0x00001c1fff0b7424 */ /* 0x000fe400078e00ff */
[----:B------:R-:W-:-:S07]  /*1dff0*/  IMAD.MOV.U32 R15, RZ, RZ, -0x1 ;  /* 0xffffffffff0f7424 */ /* 0x000fce00078e00ff */
[----:B01----:R-:W-:Y:S05]  /*1e000*/  WARPSYNC.COLLECTIVE R15, `(.L_x_10800) ;  /* 0x000000000f087348 */ /* 0x003fea0003c00000 */
[----:B------:R2:W3:Y:S02]  /*1e010*/  SHFL.IDX P6, R14, R13, R12, R11 ;  /* 0x0000000c0d0e7389 */ /* 0x0004e400000c000b */
[----:B0123--:R-:W-:Y:S01]  /*1e020*/  ENDCOLLECTIVE ;  /* 0x000000000000791b */ /* 0x00ffe20003800000 */
.L_x_10800:
[----:B------:R-:W-:Y:S05]  /*1e030*/  BSYNC B1 ;  /* 0x0000000000017941 */ /* 0x000fea0003800000 */
.L_x_10799:
        /* <DEDUP_REMOVED lines=8> */
.L_x_10801:
[----:B------:R-:W-:Y:S01]  /*1e0c0*/  IMAD.MOV.U32 R3, RZ, RZ, R14 ;  /* 0x000000ffff037224 */ /* 0x000fe200078e000e */
[----:B------:R-:W-:Y:S06]  /*1e0d0*/  BRA `(.L_x_10802) ;  /* 0xffffff5000187947 */ /* 0x000fec000383ffff */
.L_x_10598:
[----:B------:R-:W-:Y:S02]  /*1e0e0*/  IMAD.MOV.U32 R13, RZ, RZ, R20 ;  /* 0x000000ffff0d7224 */ /* 0x000fe400078e0014 */
[----:B------:R-:W-:Y:S02]  /*1e0f0*/  IMAD.MOV.U32 R12, RZ, RZ, RZ ;  /* 0x000000ffff0c7224 */ /* 0x000fe400078e00ff */
[----:B------:R-:W-:Y:S02]  /*1e100*/  IMAD.MOV.U32 R11, RZ, RZ, 0x181f ;  /* 0x0000181fff0b7424 */ /* 0x000fe400078e00ff */
[----:B------:R-:W-:-:S07]  /*1e110*/  IMAD.MOV.U32 R15, RZ, RZ, -0x1 ;  /* 0xffffffffff0f7424 */ /* 0x000fce00078e00ff */
[----:B0-----:R-:W-:Y:S05]  /*1e120*/  WARPSYNC.COLLECTIVE R15, `(.L_x_10803) ;  /* 0x000000000f087348 */ /* 0x001fea0003c00000 */
[----:B------:R1:W2:Y:S02]  /*1e130*/  SHFL.IDX P6, R14, R13, R12, R11 ;  /* 0x0000000c0d0e7389 */ /* 0x0002a400000c000b */
[----:B012---:R-:W-:Y:S01]  /*1e140*/  ENDCOLLECTIVE ;  /* 0x000000000000791b */ /* 0x007fe20003800000 */
.L_x_10803:
[----:B------:R-:W-:Y:S02]  /*1e150*/  IMAD.MOV.U32 R13, RZ, RZ, R3 ;  /* 0x000000ffff0d7224 */ /* 0x000fe400078e0003 */
[----:B------:R-:W-:-:S07]  /*1e160*/  IMAD.MOV.U32 R0, RZ, RZ, R14 ;  /* 0x000000ffff007224 */ /* 0x000fce00078e000e */
[----:B------:R-:W-:Y:S05]  /*1e170*/  WARPSYNC.COLLECTIVE R15, `(.L_x_10804) ;  /* 0x000000000f087348 */ /* 0x000fea0003c00000 */
[----:B------:R0:W1:Y:S02]  /*1e180*/  SHFL.IDX P6, R14, R13, R12, R11 ;  /* 0x0000000c0d0e7389 */ /* 0x00006400000c000b */
[----:B01----:R-:W-:Y:S01]  /*1e190*/  ENDCOLLECTIVE ;  /* 0x000000000000791b */ /* 0x003fe20003800000 */
.L_x_10804:
[----:B------:R-:W-:Y:S05]  /*1e1a0*/  BRA `(.L_x_10805) ;  /* 0xffffff6400587947 */ /* 0x000fea000383ffff */
.L_x_10601:
[----:B------:R-:W-:Y:S01]  /*1e1b0*/  BSSY B1, `(.L_x_10806) ;  /* 0x0000008000017945 */ /* 0x000fe20003800000 */
[----:B------:R-:W-:Y:S01]  /*1e1c0*/  MOV R13, R20 ;  /* 0x00000014000d7202 */ /* 0x000fe20000000f00 */
[----:B------:R-:W-:Y:S02]  /*1e1d0*/  IMAD.MOV.U32 R12, RZ, RZ, 0x1 ;  /* 0x00000001ff0c7424 */ /* 0x000fe400078e00ff */
[----:B----4-:R-:W-:Y:S02]  /*1e1e0*/  IMAD.MOV.U32 R11, RZ, RZ, 0x181f ;  /* 0x0000181fff0b7424 */ /* 0x010fe400078e00ff */
[----:B------:R-:W-:-:S07]  /*1e1f0*/  IMAD.MOV.U32 R15, RZ, RZ, -0x1 ;  /* 0xffffffffff0f7424 */ /* 0x000fce00078e00ff */
[----:B0123--:R-:W-:Y:S05]  /*1e200*/  WARPSYNC.COLLECTIVE R15, `(.L_x_10807) ;  /* 0x000000000f087348 */ /* 0x00ffea0003c00000 */
[----:B---3--:R3:W4:Y:S02]  /*1e210*/  SHFL.IDX P6, R14, R13, R12, R11 ;  /* 0x0000000c0d0e7389 */ /* 0x00872400000c000b */
[----:B01234-:R-:W-:Y:S01]  /*1e220*/  ENDCOLLECTIVE ;  /* 0x000000000000791b */ /* 0x01ffe20003800000 */
.L_x_10807:
[----:B------:R-:W-:Y:S05]  /*1e230*/  BSYNC B1 ;  /* 0x0000000000017941 */ /* 0x000fea0003800000 */
.L_x_10806:
        /* <DEDUP_REMOVED lines=8> */
.L_x_10808:
[----:B------:R-:W-:Y:S05]  /*1e2c0*/  BRA `(.L_x_10809) ;  /* 0xffffff6400a47947 */ /* 0x000fea000383ffff */
.L_x_10604:
        /* <DEDUP_REMOVED lines=8> */
.L_x_10811:
[----:B------:R-:W-:Y:S05]  /*1e350*/  BSYNC B1 ;  /* 0x0000000000017941 */ /* 0x000fea0003800000 */
.L_x_10810:
        /* <DEDUP_REMOVED lines=8> */
.L_x_10812:
[----:B------:R-:W-:Y:S05]  /*1e3e0*/  BRA `(.L_x_10813) ;  /* 0xffffff6400ec7947 */ /* 0x000fea000383ffff */
.L_x_10607:
[----:B------:R-:W-:Y:S01]  /*1e3f0*/  BSSY B1, `(.L_x_10814) ;  /* 0x0000008000017945 */ /* 0x000fe20003800000 */
[----:B------:R-:W-:Y:S01]  /*1e400*/  MOV R13, R20 ;  /* 0x00000014000d7202 */ /* 0x000fe20000000f00 */
[----:B------:R-:W-:Y:S02]  /*1e410*/  IMAD.MOV.U32 R12, RZ, RZ, 0x3 ;  /* 0x00000003ff0c7424 */ /* 0x000fe400078e00ff */
[----:B----4-:R-:W-:Y:S02]  /*1e420*/  IMAD.MOV.U32 R11, RZ, RZ, 0x181f ;  /* 0x0000181fff0b7424 */ /* 0x010fe400078e00ff */
[----:B------:R-:W-:-:S07]  /*1e430*/  IMAD.MOV.U32 R15, RZ, RZ, -0x1 ;  /* 0xffffffffff0f7424 */ /* 0x000fce00078e00ff */
[----:B0123--:R-:W-:Y:S05]  /*1e440*/  WARPSYNC.COLLECTIVE R15, `(.L_x_10815) ;  /* 0x000000000f087348 */ /* 0x00ffea0003c00000 */
[----:B0-----:R0:W4:Y:S02]  /*1e450*/  SHFL.IDX P6, R14, R13, R12, R11 ;  /* 0x0000000c0d0e7389 */ /* 0x00112400000c000b */
[----:B01234-:R-:W-:Y:S01]  /*1e460*/  ENDCOLLECTIVE ;  /* 0x000000000000791b */ /* 0x01ffe20003800000 */
.L_x_10815:
[----:B------:R-:W-:Y:S05]  /*1e470*/  BSYNC B1 ;  /* 0x0000000000017941 */ /* 0x000fea0003800000 */
.L_x_10814:
        /* <DEDUP_REMOVED lines=8> */
.L_x_10816:
[----:B------:R-:W-:Y:S05]  /*1e500*/  BRA `(.L_x_10817) ;  /* 0xffffff6800347947 */ /* 0x000fea000383ffff */
.L_x_10624:
[----:B------:R-:W0:Y:S01]  /*1e510*/  S2R R9, SR_TID.X ;  /* 0x0000000000097919 */ /* 0x000e220000002100 */
[----:B------:R-:W-:Y:S01]  /*1e520*/  BSSY B1, `(.L_x_10818) ;  /* 0x000000a000017945 */ /* 0x000fe20003800000 */
[----:B------:R-:W-:Y:S02]  /*1e530*/  IMAD.MOV.U32 R12, RZ, RZ, RZ ;  /* 0x000000ffff0c7224 */ /* 0x000fe400078e00ff */
[----:B------:R-:W-:Y:S02]  /*1e540*/  IMAD.MOV.U32 R11, RZ, RZ, 0x1f ;  /* 0x0000001fff0b7424 */ /* 0x000fe400078e00ff */
[----:B------:R-:W-:Y:S01]  /*1e550*/  IMAD.MOV.U32 R15, RZ, RZ, -0x1 ;  /* 0xffffffffff0f7424 */ /* 0x000fe200078e00ff */
[----:B0-----:R-:W-:-:S04]  /*1e560*/  SHF.R.U32.HI R9, RZ, 0x5, R9 ;  /* 0x00000005ff097819 */ /* 0x001fc80000011609 */
[----:B------:R-:W-:-:S04]  /*1e570*/  LOP3.LUT R9, R9, 0x3, RZ, 0xc0, !PT ;  /* 0x0000000309097812 */ /* 0x000fc800078ec0ff */
[----:B------:R-:W-:-:S07]  /*1e580*/  MOV R13, R9 ;  /* 0x00000009000d7202 */ /* 0x000fce0000000f00 */
[----:B-1----:R-:W-:Y:S05]  /*1e590*/  WARPSYNC.COLLECTIVE R15, `(.L_x_10819) ;  /* 0x000000000f087348 */ /* 0x002fea0003c00000 */
[----:B------:R0:W2:Y:S02]  /*1e5a0*/  SHFL.IDX P6, R14, R13, R12, R11 ;  /* 0x0000000c0d0e7389 */ /* 0x0000a400000c000b */
[----:B012---:R-:W-:Y:S01]  /*1e5b0*/  ENDCOLLECTIVE ;  /* 0x000000000000791b */ /* 0x007fe20003800000 */
.L_x_10819:
[----:B------:R-:W-:Y:S05]  /*1e5c0*/  BSYNC B1 ;  /* 0x0000000000017941 */ /* 0x000fea0003800000 */
.L_x_10818:
[----:B------:R-:W-:Y:S05]  /*1e5d0*/  BRA `(.L_x_10820) ;  /* 0xffffff8000447947 */ /* 0x000fea000383ffff */
.L_x_10626:
[----:B------:R-:W-:Y:S01]  /*1e5e0*/  BSSY B1, `(.L_x_10821) ;  /* 0x0000006000017945 */ /* 0x000fe20003800000 */
[----:B------:R-:W-:-:S07]  /*1e5f0*/  IMAD.MOV.U32 R15, RZ, RZ, -0x1 ;  /* 0xffffffffff0f7424 */ /* 0x000fce00078e00ff */
[----:B01----:R-:W-:Y:S05]  /*1e600*/  WARPSYNC.COLLECTIVE R15, `(.L_x_10822) ;  /* 0x000000000f0c7348 */ /* 0x003fea0003c00000 */
[----:B------:R-:W-:Y:S02]  /*1e610*/  ELECT P6, UR62, PT ;  /* 0x00000000003e782f */ /* 0x000fe400038c0000 */
[----:B------:R-:W-:Y:S01]  /*1e620*/  MOV R14, UR62 ;  /* 0x0000003e000e7c02 */ /* 0x000fe20008000f00 */
[----:B01----:R-:W-:Y:S10]  /*1e630*/  ENDCOLLECTIVE ;  /* 0x000000000000791b */ /* 0x003ff40003800000 */
.L_x_10822:
[----:B------:R-:W-:Y:S05]  /*1e640*/  BSYNC B1 ;  /* 0x0000000000017941 */ /* 0x000fea0003800000 */
.L_x_10821:
[----:B------:R-:W-:Y:S05]  /*1e650*/  BRA `(.L_x_10625) ;  /* 0xffffff80003c7947 */ /* 0x000fea000383ffff */
.L_x_10628:
[----:B0-----:R0:W2:Y:S02]  /*1e660*/  SYNCS.PHASECHK.TRANS64.TRYWAIT P0, [R22+URZ+0x32420], R7 ;  /* 0x03242007160075a7 */ /* 0x0010a4000800017f */
[----:B--2---:R-:W-:Y:S05]  /*1e670*/  @!P0 NANOSLEEP.SYNCS 0x989680 ;  /* 0x009896800000895d */ /* 0x004fea0003900000 */
[----:B------:R-:W2:Y:S02]  /*1e680*/  @!P0 SYNCS.PHASECHK.TRANS64 P0, [R22+URZ+0x32420], R7 ;  /* 0x03242007160085a7 */ /* 0x000ea4000800007f */
[----:B--2---:R-:W-:Y:S05]  /*1e690*/  @!P0 BRA `(.L_x_10628) ;  /* 0xfffffffc00f08947 */ /* 0x004fea000383ffff */
[----:B------:R-:W-:Y:S05]  /*1e6a0*/  BRA `(.L_x_10823) ;  /* 0xffffff80004c7947 */ /* 0x000fea000383ffff */
.L_x_10632:
[----:B0-----:R0:W2:Y:S02]  /*1e6b0*/  SYNCS.PHASECHK.TRANS64.TRYWAIT P0, [R7+URZ+0x324a0], R8 ;  /* 0x0324a008070075a7 */ /* 0x0010a4000800017f */
[----:B--2---:R-:W-:Y:S05]  /*1e6c0*/  @!P0 NANOSLEEP.SYNCS 0x989680 ;  /* 0x009896800000895d */ /* 0x004fea0003900000 */
[----:B------:R-:W2:Y:S02]  /*1e6d0*/  @!P0 SYNCS.PHASECHK.TRANS64 P0, [R7+URZ+0x324a0], R8 ;  /* 0x0324a008070085a7 */ /* 0x000ea4000800007f */
[----:B--2---:R-:W-:Y:S05]  /*1e6e0*/  @!P0 BRA `(.L_x_10632) ;  /* 0xfffffffc00f08947 */ /* 0x004fea000383ffff */
[----:B------:R-:W-:Y:S05]  /*1e6f0*/  BRA `(.L_x_10824) ;  /* 0xffffff8000647947 */ /* 0x000fea000383ffff */
.L_x_10637:
[----:B--2---:R2:W3:Y:S02]  /*1e700*/  SYNCS.PHASECHK.TRANS64.TRYWAIT P0, [R7+URZ+0x324c0], R8 ;  /* 0x0324c008070075a7 */ /* 0x0044e4000800017f */
[----:B---3--:R-:W-:Y:S05]  /*1e710*/  @!P0 NANOSLEEP.SYNCS 0x989680 ;  /* 0x009896800000895d */ /* 0x008fea0003900000 */
[----:B------:R-:W3:Y:S02]  /*1e720*/  @!P0 SYNCS.PHASECHK.TRANS64 P0, [R7+URZ+0x324c0], R8 ;  /* 0x0324c008070085a7 */ /* 0x000ee4000800007f */
[----:B---3--:R-:W-:Y:S05]  /*1e730*/  @!P0 BRA `(.L_x_10637) ;  /* 0xfffffffc00f08947 */ /* 0x008fea000383ffff */
[----:B------:R-:W-:Y:S05]  /*1e740*/  BRA `(.L_x_10825) ;  /* 0xffffff8000e07947 */ /* 0x000fea000383ffff */
.L_x_10647:
[----:B0-----:R0:W2:Y:S02]  /*1e750*/  SYNCS.PHASECHK.TRANS64.TRYWAIT P2, [R6+URZ+0x324a0], R7 ;  /* 0x0324a007060075a7 */ /* 0x0010a4000804017f */
[----:B--2---:R-:W-:Y:S05]  /*1e760*/  @!P2 NANOSLEEP.SYNCS 0x989680 ;  /* 0x009896800000a95d */ /* 0x004fea0003900000 */
[----:B------:R-:W2:Y:S02]  /*1e770*/  @!P2 SYNCS.PHASECHK.TRANS64 P2, [R6+URZ+0x324a0], R7 ;  /* 0x0324a0070600a5a7 */ /* 0x000ea4000804007f */
[----:B--2---:R-:W-:Y:S05]  /*1e780*/  @!P2 BRA `(.L_x_10647) ;  /* 0xfffffffc00f0a947 */ /* 0x004fea000383ffff */
[----:B------:R-:W-:Y:S05]  /*1e790*/  BRA `(.L_x_10826) ;  /* 0xffffff8800547947 */ /* 0x000fea000383ffff */
.L_x_10652:
[----:B--2---:R2:W3:Y:S02]  /*1e7a0*/  SYNCS.PHASECHK.TRANS64.TRYWAIT P2, [R6+URZ+0x324c0], R7 ;  /* 0x0324c007060075a7 */ /* 0x0044e4000804017f */
[----:B---3--:R-:W-:Y:S05]  /*1e7b0*/  @!P2 NANOSLEEP.SYNCS 0x989680 ;  /* 0x009896800000a95d */ /* 0x008fea0003900000 */
[----:B------:R-:W3:Y:S02]  /*1e7c0*/  @!P2 SYNCS.PHASECHK.TRANS64 P2, [R6+URZ+0x324c0], R7 ;  /* 0x0324c0070600a5a7 */ /* 0x000ee4000804007f */
[----:B---3--:R-:W-:Y:S05]  /*1e7d0*/  @!P2 BRA `(.L_x_10652) ;  /* 0xfffffffc00f0a947 */ /* 0x008fea000383ffff */
[----:B------:R-:W-:Y:S05]  /*1e7e0*/  BRA `(.L_x_10827) ;  /* 0xffffff8800cc7947 */ /* 0x000fea000383ffff */
.L_x_10670:
[----:B------:R-:W1:Y:S01]  /*1e7f0*/  S2R R11, SR_TID.X ;  /* 0x00000000000b7919 */ /* 0x000e620000002100 */
[----:B------:R-:W-:Y:S01]  /*1e800*/  BSSY B0, `(.L_x_10828) ;  /* 0x000000a000007945 */ /* 0x000fe20003800000 */
[----:B------:R-:W-:Y:S02]  /*1e810*/  IMAD.MOV.U32 R12, RZ, RZ, RZ ;  /* 0x000000ffff0c7224 */ /* 0x000fe400078e00ff */
[----:B------:R-:W-:Y:S01]  /*1e820*/  IMAD.MOV.U32 R15, RZ, RZ, -0x1 ;  /* 0xffffffffff0f7424 */ /* 0x000fe200078e00ff */
[----:B-1----:R-:W-:-:S04]  /*1e830*/  SHF.R.U32.HI R11, RZ, 0x5, R11 ;  /* 0x00000005ff0b7819 */ /* 0x002fc8000001160b */
[----:B------:R-:W-:-:S05]  /*1e840*/  LOP3.LUT R11, R11, 0x3, RZ, 0xc0, !PT ;  /* 0x000000030b0b7812 */ /* 0x000fca00078ec0ff */
[----:B------:R-:W-:Y:S02]  /*1e850*/  IMAD.MOV.U32 R13, RZ, RZ, R11 ;  /* 0x000000ffff0d7224 */ /* 0x000fe400078e000b */
[----:B------:R-:W-:-:S07]  /*1e860*/  IMAD.MOV.U32 R11, RZ, RZ, 0x1f ;  /* 0x0000001fff0b7424 */ /* 0x000fce00078e00ff */
[----:B0----5:R-:W-:Y:S05]  /*1e870*/  WARPSYNC.COLLECTIVE R15, `(.L_x_10829) ;  /* 0x000000000f087348 */ /* 0x021fea0003c00000 */
[----:B------:R1:W2:Y:S02]  /*1e880*/  SHFL.IDX P6, R14, R13, R12, R11 ;  /* 0x0000000c0d0e7389 */ /* 0x0002a400000c000b */
[----:B012--5:R-:W-:Y:S01]  /*1e890*/  ENDCOLLECTIVE ;  /* 0x000000000000791b */ /* 0x027fe20003800000 */
.L_x_10829:
[----:B------:R-:W-:Y:S05]  /*1e8a0*/  BSYNC B0 ;  /* 0x0000000000007941 */ /* 0x000fea0003800000 */
.L_x_10828:
[----:B------:R-:W-:Y:S05]  /*1e8b0*/  BRA `(.L_x_10830) ;  /* 0xffffff9800e87947 */ /* 0x000fea000383ffff */
.L_x_10673:
[----:B-1----:R1:W2:Y:S02]  /*1e8c0*/  SYNCS.PHASECHK.TRANS64.TRYWAIT P0, [R29+URZ+0x32440], R0 ;  /* 0x032440001d0075a7 */ /* 0x0022a4000800017f */
[----:B--2---:R-:W-:Y:S05]  /*1e8d0*/  @!P0 NANOSLEEP.SYNCS 0x989680 ;  /* 0x009896800000895d */ /* 0x004fea0003900000 */
[----:B------:R-:W2:Y:S02]  /*1e8e0*/  @!P0 SYNCS.PHASECHK.TRANS64 P0, [R29+URZ+0x32440], R0 ;  /* 0x032440001d0085a7 */ /* 0x000ea4000800007f */
[----:B--2---:R-:W-:Y:S05]  /*1e8f0*/  @!P0 BRA `(.L_x_10673) ;  /* 0xfffffffc00f08947 */ /* 0x004fea000383ffff */
[----:B------:R-:W-:Y:S05]  /*1e900*/  BRA `(.L_x_10831) ;  /* 0xffffff9c00147947 */ /* 0x000fea000383ffff */
.L_x_10674:
        /* <DEDUP_REMOVED lines=8> */
.L_x_10833:
[----:B------:R-:W-:Y:S05]  /*1e990*/  BSYNC B0 ;  /* 0x0000000000007941 */ /* 0x000fea0003800000 */
.L_x_10832:
        /* <DEDUP_REMOVED lines=9> */
.L_x_10834:
[----:B------:R-:W-:Y:S02]  /*1ea30*/  IMAD.MOV.U32 R13, RZ, RZ, R4 ;  /* 0x000000ffff0d7224 */ /* 0x000fe400078e0004 */
[----:B------:R-:W-:Y:S01]  /*1ea40*/  IMAD.MOV.U32 R12, RZ, RZ, 0x1 ;  /* 0x00000001ff0c7424 */ /* 0x000fe200078e00ff */
[----:B------:R-:W-:-:S07]  /*1ea50*/  MOV R3, R14 ;  /* 0x0000000e00037202 */ /* 0x000fce0000000f00 */
[----:B------:R-:W-:Y:S05]  /*1ea60*/  WARPSYNC.COLLECTIVE R15, `(.L_x_10835) ;  /* 0x000000000f087348 */ /* 0x000fea0003c00000 */
[----:B------:R0:W1:Y:S02]  /*1ea70*/  SHFL.IDX P6, R14, R13, R12, R11 ;  /* 0x0000000c0d0e7389 */ /* 0x00006400000c000b */
[----:B01----:R-:W-:Y:S01]  /*1ea80*/  ENDCOLLECTIVE ;  /* 0x000000000000791b */ /* 0x003fe20003800000 */
.L_x_10835:
        /* <DEDUP_REMOVED lines=15> */
.L_x_10836:
[----:B------:R-:W-:Y:S01]  /*1eb80*/  @P0 LEA R6, R5, R22, 0x1 ;  /* 0x0000001605060211 */ /* 0x000fe200078e08ff */
[----:B------:R-:W-:Y:S02]  /*1eb90*/  IMAD.MOV.U32 R13, RZ, RZ, R4 ;  /* 0x000000ffff0d7224 */ /* 0x000fe400078e0004 */
[----:B------:R-:W-:Y:S02]  /*1eba0*/  IMAD.MOV.U32 R12, RZ, RZ, 0x2 ;  /* 0x00000002ff0c7424 */ /* 0x000fe400078e00ff */
[----:B------:R-:W-:-:S07]  /*1ebb0*/  IMAD.MOV.U32 R3, RZ, RZ, R14 ;  /* 0x000000ffff037224 */ /* 0x000fce00078e000e */
[----:B------:R-:W-:Y:S05]  /*1ebc0*/  WARPSYNC.COLLECTIVE R15, `(.L_x_10837) ;  /* 0x000000000f087348 */ /* 0x000fea0003c00000 */
[----:B------:R0:W1:Y:S02]  /*1ebd0*/  SHFL.IDX P6, R14, R13, R12, R11 ;  /* 0x0000000c0d0e7389 */ /* 0x00006400000c000b */
[----:B01----:R-:W-:Y:S01]  /*1ebe0*/  ENDCOLLECTIVE ;  /* 0x000000000000791b */ /* 0x003fe20003800000 */
.L_x_10837:
        /* <DEDUP_REMOVED lines=15> */
.L_x_10838:
[----:B------:R-:W-:Y:S02]  /*1ece0*/  @P0 IMAD R6, R5, 0x2, R22 ;  /* 0x0000000205060824 */ /* 0x000fe400078e0216 */
[----:B------:R-:W-:Y:S01]  /*1ecf0*/  IMAD.MOV.U32 R13, RZ, RZ, R4 ;  /* 0x000000ffff0d7224 */ /* 0x000fe200078e0004 */
[----:B------:R-:W-:Y:S01]  /*1ed00*/  MOV R12, 0x3 ;  /* 0x00000003000c7802 */ /* 0x000fe20000000f00 */
[----:B------:R-:W-:-:S07]  /*1ed10*/  IMAD.MOV.U32 R3, RZ, RZ, R14 ;  /* 0x000000ffff037224 */ /* 0x000fce00078e000e */
[----:B------:R-:W-:Y:S05]  /*1ed20*/  WARPSYNC.COLLECTIVE R15, `(.L_x_10839) ;  /* 0x000000000f087348 */ /* 0x000fea0003c00000 */
[----:B------:R0:W1:Y:S02]  /*1ed30*/  SHFL.IDX P6, R14, R13, R12, R11 ;  /* 0x0000000c0d0e7389 */ /* 0x00006400000c000b */
[----:B01----:R-:W-:Y:S01]  /*1ed40*/  ENDCOLLECTIVE ;  /* 0x000000000000791b */ /* 0x003fe20003800000 */
.L_x_10839:
        /* <DEDUP_REMOVED lines=15> */
.L_x_10840:
[----:B------:R-:W-:Y:S02]  /*1ee40*/  @P0 IMAD R6, R5, 0x2, R22 ;  /* 0x0000000205060824 */ /* 0x000fe400078e0216 */
[----:B------:R-:W-:Y:S02]  /*1ee50*/  IMAD.MOV.U32 R13, RZ, RZ, R4 ;  /* 0x000000ffff0d7224 */ /* 0x000fe400078e0004 */
[----:B------:R-:W-:Y:S02]  /*1ee60*/  IMAD.MOV.U32 R12, RZ, RZ, 0x4 ;  /* 0x00000004ff0c7424 */ /* 0x000fe400078e00ff */
[----:B------:R-:W-:-:S07]  /*1ee70*/  IMAD.MOV.U32 R3, RZ, RZ, R14 ;  /* 0x000000ffff037224 */ /* 0x000fce00078e000e */
[----:B------:R-:W-:Y:S05]  /*1ee80*/  WARPSYNC.COLLECTIVE R15, `(.L_x_10841) ;  /* 0x000000000f087348 */ /* 0x000fea0003c00000 */
[----:B------:R0:W1:Y:S02]  /*1ee90*/  SHFL.IDX P6, R14, R13, R12, R11 ;  /* 0x0000000c0d0e7389 */ /* 0x00006400000c000b */
[----:B01----:R-:W-:Y:S01]  /*1eea0*/  ENDCOLLECTIVE ;  /* 0x000000000000791b */ /* 0x003fe20003800000 */
.L_x_10841:
        /* <DEDUP_REMOVED lines=15> */
.L_x_10842:
[----:B------:R-:W-:Y:S02]  /*1efa0*/  @P0 IMAD R6, R5, 0x2, R22 ;  /* 0x0000000205060824 */ /* 0x000fe400078e0216 */
[----:B------:R-:W-:Y:S02]  /*1efb0*/  IMAD.MOV.U32 R13, RZ, RZ, R4 ;  /* 0x000000ffff0d7224 */ /* 0x000fe400078e0004 */
[----:B------:R-:W-:Y:S02]  /*1efc0*/  IMAD.MOV.U32 R12, RZ, RZ, 0x5 ;  /* 0x00000005ff0c7424 */ /* 0x000fe400078e00ff */
[----:B------:R-:W-:-:S07]  /*1efd0*/  IMAD.MOV.U32 R3, RZ, RZ, R14 ;  /* 0x000000ffff037224 */ /* 0x000fce00078e000e */
[----:B------:R-:W-:Y:S05]  /*1efe0*/  WARPSYNC.COLLECTIVE R15, `(.L_x_10843) ;  /* 0x000000000f087348 */ /* 0x000fea0003c00000 */
[----:B------:R0:W1:Y:S02]  /*1eff0*/  SHFL.IDX P6, R14, R13, R12, R11 ;  /* 0x0000000c0d0e7389 */ /* 0x00006400000c000b */
[----:B01----:R-:W-:Y:S01]  /*1f000*/  ENDCOLLECTIVE ;  /* 0x000000000000791b */ /* 0x003fe20003800000 */
.L_x_10843:
        /* <DEDUP_REMOVED lines=10> */
.L_x_10844:
[----:B------:R-:W-:Y:S01]  /*1f0b0*/  @!PT LDS RZ, [RZ] ;  /* 0x00000000fffff984 */ /* 0x000fe20000000800 */
[----:B------:R-:W-:Y:S01]  /*1f0c0*/  @!PT LDS RZ, [RZ] ;  /* 0x00000000fffff984 */ /* 0x000fe20000000800 */
[----:B------:R-:W-:Y:S01]  /*1f0d0*/  @!PT LDS RZ, [RZ] ;  /* 0x00000000fffff984 */ /* 0x000fe20000000800 */
[----:B------:R0:W-:Y:S01]  /*1f0e0*/  @P0 LDGSTS.E.BYPASS.LTC128B.128 [R6+0x1e400], desc[UR60][R2.64], !P2 ;  /* 0x1e40000002060fae */ /* 0x0001e2000d101d7c */
[----:B------:R-:W-:Y:S01]  /*1f0f0*/  IMAD.MOV.U32 R0, RZ, RZ, R14 ;  /* 0x000000ffff007224 */ /* 0x000fe200078e000e */
[----:B------:R-:W-:Y:S06]  /*1f100*/  BRA `(.L_x_10845) ;  /* 0xffffff9800707947 */ /* 0x000fec000383ffff */
.L_x_10679:
[----:B------:R-:W-:Y:S01]  /*1f110*/  MOV R13, R3 ;  /* 0x00000003000d7202 */ /* 0x000fe20000000f00 */
        /* <DEDUP_REMOVED lines=8> */
.L_x_10846:
[C---:B------:R-:W-:Y:S01]  /*1f1a0*/  VIADD R10, R17.reuse, 0x10 ;  /* 0x00000010110a7836 */ /* 0x040fe20000000000 */
[C---:B------:R-:W-:Y:S01]  /*1f1b0*/  ISETP.GE.AND P0, PT, R17.reuse, R2, PT ;  /* 0x000000021100720c */ /* 0x040fe20003f06270 */
[C---:B------:R-:W-:Y:S02]  /*1f1c0*/  VIADD R6, R17.reuse, 0x20 ;  /* 0x0000002011067836 */ /* 0x040fe40000000000 */
[----:B------:R-:W-:Y:S01]  /*1f1d0*/  VIADD R8, R17, 0x30 ;  /* 0x0000003011087836 */ /* 0x000fe20000000000 */
[----:B------:R0:W-:Y:S04]  /*1f1e0*/  STL [R1+0x1c], R10 ;  /* 0x00001c0a01007387 */ /* 0x0001e80000100800 */
[----:B------:R0:W-:Y:S01]  /*1f1f0*/  STL [R1+0x20], R6 ;  /* 0x0000200601007387 */ /* 0x0001e20000100800 */
[----:B------:R-:W-:-:S03]  /*1f200*/  IMAD.MOV.U32 R13, RZ, RZ, R0 ;  /* 0x000000ffff0d7224 */ /* 0x000fc600078e0000 */
[----:B------:R0:W-:Y:S01]  /*1f210*/  STL [R1+0x24], R8 ;  /* 0x0000240801007387 */ /* 0x0001e20000100800 */
[----:B------:R-:W-:-:S07]  /*1f220*/  IMAD.MOV.U32 R4, RZ, RZ, R14 ;  /* 0x000000ffff047224 */ /* 0x000fce00078e000e */
[----:B0-----:R-:W-:Y:S05]  /*1f230*/  WARPSYNC.COLLECTIVE R15, `(.L_x_10847) ;  /* 0x000000000f087348 */ /* 0x001fea0003c00000 */
[----:B------:R1:W2:Y:S02]  /*1f240*/  SHFL.IDX P6, R14, R13, R12, R11 ;  /* 0x0000000c0d0e7389 */ /* 0x0002a400000c000b */
[----:B012---:R-:W-:Y:S01]  /*1f250*/  ENDCOLLECTIVE ;  /* 0x000000000000791b */ /* 0x007fe20003800000 */
.L_x_10847:
[----:B------:R-:W-:Y:S01]  /*1f260*/  MOV R13, R3 ;  /* 0x00000003000d7202 */ /* 0x000fe20000000f00 */
[----:B------:R-:W-:Y:S02]  /*1f270*/  IMAD.MOV.U32 R12, RZ, RZ, 0x1 ;  /* 0x00000001ff0c7424 */ /* 0x000fe400078e00ff */
[----:B------:R-:W-:-:S07]  /*1f280*/  IMAD.MOV.U32 R5, RZ, RZ, R14 ;  /* 0x000000ffff057224 */ /* 0x000fce00078e000e */
[----:B------:R-:W-:Y:S05]  /*1f290*/  WARPSYNC.COLLECTIVE R15, `(.L_x_10848) ;  /* 0x000000000f087348 */ /* 0x000fea0003c00000 */
[----:B------:R0:W1:Y:S02]  /*1f2a0*/  SHFL.IDX P6, R14, R13, R12, R11 ;  /* 0x0000000c0d0e7389 */ /* 0x00006400000c000b */
[----:B01----:R-:W-:Y:S01]  /*1f2b0*/  ENDCOLLECTIVE ;  /* 0x000000000000791b */ /* 0x003fe20003800000 */
.L_x_10848:
        /* <DEDUP_REMOVED lines=15> */
.L_x_10849:
[----:B------:R-:W-:Y:S02]  /*1f3b0*/  IMAD.MOV.U32 R13, RZ, RZ, R3 ;  /* 0x000000ffff0d7224 */ /* 0x000fe400078e0003 */
[----:B------:R-:W-:Y:S02]  /*1f3c0*/  IMAD.MOV.U32 R12, RZ, RZ, 0x2 ;  /* 0x00000002ff0c7424 */ /* 0x000fe400078e00ff */
[----:B------:R-:W-:-:S07]  /*1f3d0*/  IMAD.MOV.U32 R5, RZ, RZ, R14 ;  /* 0x000000ffff057224 */ /* 0x000fce00078e000e */
[----:B------:R-:W-:Y:S05]  /*1f3e0*/  WARPSYNC.COLLECTIVE R15, `(.L_x_10850) ;  /* 0x000000000f087348 */ /* 0x000fea0003c00000 */
[----:B------:R0:W1:Y:S02]  /*1f3f0*/  SHFL.IDX P6, R14, R13, R12, R11 ;  /* 0x0000000c0d0e7389 */ /* 0x00006400000c000b */
[----:B01----:R-:W-:Y:S01]  /*1f400*/  ENDCOLLECTIVE ;  /* 0x000000000000791b */ /* 0x003fe20003800000 */
.L_x_10850:
        /* <DEDUP_REMOVED lines=10> */
[----:B------:R-:W-:Y:S02]  /*1f4b0*/  ISETP.GE.AND P0, PT, R6, R2, PT ;  /* 0x000000020600720c */ /* 0x000fe40003f06270 */
[----:B0-----:R-:W-:-:S11]  /*1f4c0*/  MOV R4, R14 ;  /* 0x0000000e00047202 */ /* 0x001fd60000000f00 */
[----:B------:R-:W-:Y:S05]  /*1f4d0*/  WARPSYNC.COLLECTIVE R15, `(.L_x_10851) ;  /* 0x000000000f087348 */ /* 0x000fea0003c00000 */
[----:B------:R0:W1:Y:S02]  /*1f4e0*/  SHFL.IDX P6, R14, R13, R12, R11 ;  /* 0x0000000c0d0e7389 */ /* 0x00006400000c000b */
[----:B01----:R-:W-:Y:S01]  /*1f4f0*/  ENDCOLLECTIVE ;  /* 0x000000000000791b */ /* 0x003fe20003800000 */
.L_x_10851:
[----:B------:R-:W-:Y:S02]  /*1f500*/  IMAD.MOV.U32 R13, RZ, RZ, R3 ;  /* 0x000000ffff0d7224 */ /* 0x000fe400078e0003 */
[----:B------:R-:W-:Y:S02]  /*1f510*/  IMAD.MOV.U32 R12, RZ, RZ, 0x3 ;  /* 0x00000003ff0c7424 */ /* 0x000fe400078e00ff */
[----:B------:R-:W-:-:S07]  /*1f520*/  IMAD.MOV.U32 R5, RZ, RZ, R14 ;  /* 0x000000ffff057224 */ /* 0x000fce00078e000e */
[----:B------:R-:W-:Y:S05]  /*1f530*/  WARPSYNC.COLLECTIVE R15, `(.L_x_10852) ;  /* 0x000000000f087348 */ /* 0x000fea0003c00000 */
[----:B------:R0:W1:Y:S02]  /*1f540*/  SHFL.IDX P6, R14, R13, R12, R11 ;  /* 0x0000000c0d0e7389 */ /* 0x00006400000c000b */
[----:B01----:R-:W-:Y:S01]  /*1f550*/  ENDCOLLECTIVE ;  /* 0x000000000000791b */ /* 0x003fe20003800000 */
.L_x_10852:
        /* <DEDUP_REMOVED lines=10> */
.L_x_10853:
[----:B------:R-:W-:Y:S01]  /*1f600*/  @!PT LDS RZ, [RZ] ;  /* 0x00000000fffff984 */ /* 0x000fe20000000800 */
[----:B------:R-:W-:Y:S01]  /*1f610*/  @!PT LDS RZ, [RZ] ;  /* 0x00000000fffff984 */ /* 0x000fe20000000800 */
[----:B------:R-:W-:Y:S01]  /*1f620*/  @!PT LDS RZ, [RZ] ;  /* 0x00000000fffff984 */ /* 0x000fe20000000800 */
[----:B------:R0:W-:Y:S01]  /*1f630*/  @!P0 LDGSTS.E.BYPASS.LTC128B.128 [R25+0x19400], desc[UR60][R4.64], !P1 ;  /* 0x1940000004198fae */ /* 0x0001e2000c901d7c */
[----:B------:R-:W-:Y:S01]  /*1f640*/  ISETP.GE.AND P0, PT, R8, R2, PT ;  /* 0x000000020800720c */ /* 0x000fe20003f06270 */
[----:B------:R-:W-:-:S05]  /*1f650*/  VIADD R8, R17, 0x40 ;  /* 0x0000004011087836 */ /* 0x000fca0000000000 */
[----:B------:R1:W-:Y:S01]  /*1f660*/  STL [R1+0x28], R8 ;  /* 0x0000280801007387 */ /* 0x0003e20000100800 */
[----:B------:R-:W-:Y:S02]  /*1f670*/  IMAD.MOV.U32 R13, RZ, RZ, R3 ;  /* 0x000000ffff0d7224 */ /* 0x000fe400078e0003 */
[----:B------:R-:W-:Y:S01]  /*1f680*/  IMAD.MOV.U32 R12, RZ, RZ, 0x4 ;  /* 0x00000004ff0c7424 */ /* 0x000fe200078e00ff */
[----:B0-----:R-:W-:-:S07]  /*1f690*/  MOV R4, R14 ;  /* 0x0000000e00047202 */ /* 0x001fce0000000f00 */
[----:B-1----:R-:W-:Y:S05]  /*1f6a0*/  WARPSYNC.COLLECTIVE R15, `(.L_x_10854) ;  /* 0x000000000f087348 */ /* 0x002fea0003c00000 */
[----:B------:R0:W2:Y:S02]  /*1f6b0*/  SHFL.IDX P6, R14, R13, R12, R11 ;  /* 0x0000000c0d0e7389 */ /* 0x0000a400000c000b */
[----:B012---:R-:W-:Y:S01]  /*1f6c0*/  ENDCOLLECTIVE ;  /* 0x000000000000791b */ /* 0x007fe20003800000 */
.L_x_10854:
        /* <DEDUP_REMOVED lines=16> */
.L_x_10855:
[----:B------:R0:W-:Y:S01]  /*1f7d0*/  STL [R1+0x30], R8 ;  /* 0x0000300801007387 */ /* 0x0001e20000100800 */
[----:B------:R-:W-:Y:S02]  /*1f7e0*/  IMAD.MOV.U32 R13, RZ, RZ, R3 ;  /* 0x000000ffff0d7224 */ /* 0x000fe400078e0003 */
[----:B------:R-:W-:Y:S02]  /*1f7f0*/  IMAD.MOV.U32 R12, RZ, RZ, 0x5 ;  /* 0x00000005ff0c7424 */ /* 0x000fe400078e00ff */
[----:B------:R-:W-:-:S07]  /*1f800*/  IMAD.MOV.U32 R4, RZ, RZ, R14 ;  /* 0x000000ffff047224 */ /* 0x000fce00078e000e */
[----:B0-----:R-:W-:Y:S05]  /*1f810*/  WARPSYNC.COLLECTIVE R15, `(.L_x_10856) ;  /* 0x000000000f087348 */ /* 0x001fea0003c00000 */
[----:B------:R1:W2:Y:S02]  /*1f820*/  SHFL.IDX P6, R14, R13, R12, R11 ;  /* 0x0000000c0d0e7389 */ /* 0x0002a400000c000b */
[----:B012---:R-:W-:Y:S01]  /*1f830*/  ENDCOLLECTIVE ;  /* 0x000000000000791b */ /* 0x007fe20003800000 */
.L_x_10856:
[----:B------:R-:W-:-:S04]  /*1f840*/  @!P0 LEA R5, P2, R7, R4, 0x1 ;  /* 0x0000000407058211 */ /* 0x000fc800078408ff */
[----:B------:R-:W-:-:S04]  /*1f850*/  @!P0 IADD3.X R4, RZ, R6, RZ, P2, !PT ;  /* 0x00000006ff048210 */ /* 0x000fc800017fe4ff */
        /* <DEDUP_REMOVED lines=14> */
.L_x_10857:
[----:B------:R0:W-:Y:S01]  /*1f940*/  STL [R1+0x34], R8 ;  /* 0x0000340801007387 */ /* 0x0001e20000100800 */
[----:B------:R-:W-:Y:S01]  /*1f950*/  IMAD.MOV.U32 R13, RZ, RZ, R3 ;  /* 0x000000ffff0d7224 */ /* 0x000fe200078e0003 */
[----:B------:R-:W-:Y:S01]  /*1f960*/  MOV R12, 0x6 ;  /* 0x00000006000c7802 */ /* 0x000fe20000000f00 */
[----:B------:R-:W-:-:S07]  /*1f970*/  IMAD.MOV.U32 R4, RZ, RZ, R14 ;  /* 0x000000ffff047224 */ /* 0x000fce00078e000e */
[----:B0-----:R-:W-:Y:S05]  /*1f980*/  WARPSYNC.COLLECTIVE R15, `(.L_x_10858) ;  /* 0x000000000f087348 */ /* 0x001fea0003c00000 */
[----:B------:R1:W2:Y:S02]  /*1f990*/  SHFL.IDX P6, R14, R13, R12, R11 ;  /* 0x0000000c0d0e7389 */ /* 0x0002a400000c000b */
[----:B012---:R-:W-:Y:S01]  /*1f9a0*/  ENDCOLLECTIVE ;  /* 0x000000000000791b */ /* 0x007fe20003800000 */
.L_x_10858:
        /* <DEDUP_REMOVED lines=10> */
.L_x_10859:
        /* <DEDUP_REMOVED lines=11> */
.L_x_10860:
[----:B------:R-:W-:-:S05]  /*1fb00*/  @!P0 LEA R5, P2, R7, R4, 0x1 ;  /* 0x0000000407058211 */ /* 0x000fca00078408ff */
[----:B------:R-:W-:-:S05]  /*1fb10*/  @!P0 IMAD.X R4, RZ, RZ, R6, P2 ;  /* 0x000000ffff048224 */ /* 0x000fca00010e0606 */
[----:B------:R-:W-:Y:S02]  /*1fb20*/  @!P0 LOP3.LUT R5, R5, R4, RZ, 0x3c, !PT ;  /* 0x0000000405058212 */ /* 0x000fe400078e3cff */
[----:B------:R-:W-:Y:S02]  /*1fb30*/  MOV R13, R0 ;  /* 0x00000000000d7202 */ /* 0x000fe40000000f00 */
[----:B------:R-:W-:-:S04]  /*1fb40*/  @!P0 LOP3.LUT R4, R5, R4, RZ, 0x3c, !PT ;  /* 0x0000000405048212 */ /* 0x000fc800078e3cff */
[----:B------:R-:W-:Y:S01]  /*1fb50*/  @!P0 LOP3.LUT R5, R5, R4, RZ, 0x3c, !PT ;  /* 0x0000000405058212 */ /* 0x000fe200078e3cff */
[----:B------:R-:W-:-:S07]  /*1fb60*/  IMAD.MOV.U32 R3, RZ, RZ, R14 ;  /* 0x000000ffff037224 */ /* 0x000fce00078e000e */
[----:B------:R-:W-:Y:S05]  /*1fb70*/  WARPSYNC.COLLECTIVE R15, `(.L_x_10861) ;  /* 0x000000000f087348 */ /* 0x000fea0003c00000 */
[----:B------:R0:W1:Y:S02]  /*1fb80*/  SHFL.IDX P6, R14, R13, R12, R11 ;  /* 0x0000000c0d0e7389 */ /* 0x00006400000c000b */
[----:B01----:R-:W-:Y:S01]  /*1fb90*/  ENDCOLLECTIVE ;  /* 0x000000000000791b */ /* 0x003fe20003800000 */
.L_x_10861:
[----:B------:R-:W-:Y:S01]  /*1fba0*/  @!PT LDS RZ, [RZ] ;  /* 0x00000000fffff984 */ /* 0x000fe20000000800 */
[----:B------:R-:W-:Y:S01]  /*1fbb0*/  @!PT LDS RZ, [RZ] ;  /* 0x00000000fffff984 */ /* 0x000fe20000000800 */
[----:B------:R-:W-:Y:S01]  /*1fbc0*/  @!PT LDS RZ, [RZ] ;  /* 0x00000000fffff984 */ /* 0x000fe20000000800 */
[----:B------:R1:W-:Y:S01]  /*1fbd0*/  @!P0 LDGSTS.E.BYPASS.LTC128B.128 [R25+0x1b400], desc[UR60][R4.64], !P1 ;  /* 0x1b40000004198fae */ /* 0x0003e2000c901d7c */
[----:B------:R-:W-:Y:S01]  /*1fbe0*/  IMAD.MOV.U32 R0, RZ, RZ, R14 ;  /* 0x000000ffff007224 */ /* 0x000fe200078e000e */
[----:B------:R-:W-:Y:S06]  /*1fbf0*/  BRA `(.L_x_10862) ;  /* 0xffffff9800c07947 */ /* 0x000fec000383ffff */
.L_x_10683:
[----:B------:R-:W2:Y:S04]  /*1fc00*/  LDL.LU R15, [R1+0x14] ;  /* 0x00001400010f7983 */ /* 0x000ea80000300800 */
[----:B------:R-:W3:Y:S04]  /*1fc10*/  LDL.LU R14, [R1+0x1c] ;  /* 0x00001c00010e7983 */ /* 0x000ee80000300800 */
[----:B------:R-:W4:Y:S04]  /*1fc20*/  LDL.LU R13, [R1+0x20] ;  /* 0x00002000010d7983 */ /* 0x000f280000300800 */
[----:B------:R-:W5:Y:S04]  /*1fc30*/  LDL.LU R12, [R1+0x24] ;  /* 0x00002400010c7983 */ /* 0x000f680000300800 */
[----:B------:R-:W5:Y:S04]  /*1fc40*/  LDL.LU R11, [R1+0x28] ;  /* 0x00002800010b7983 */ /* 0x000f680000300800 */
[----:B------:R-:W5:Y:S04]  /*1fc50*/  LDL.LU R10, [R1+0x30] ;  /* 0x00003000010a7983 */ /* 0x000f680000300800 */
[----:B------:R-:W5:Y:S04]  /*1fc60*/  LDL.LU R9, [R1+0x34] ;  /* 0x0000340001097983 */ /* 0x000f680000300800 */
[----:B------:R-:W5:Y:S01]  /*1fc70*/  LDL.LU R8, [R1] ;  /* 0x0000000001087983 */ /* 0x000f620000300800 */
[----:B------:R-:W-:Y:S01]  /*1fc80*/  BSSY B0, `(.L_x_10863) ;  /* 0x000001b000007945 */ /* 0x000fe20003800000 */
[----:B--2---:R-:W-:-:S02]  /*1fc90*/  IMAD R5, R15, R6, RZ ;  /* 0x000000060f057224 */ /* 0x004fc400078e02ff */
[----:B------:R-:W-:-:S03]  /*1fca0*/  IMAD.MOV.U32 R15, RZ, RZ, -0x1 ;  /* 0xffffffffff0f7424 */ /* 0x000fc600078e00ff */
[-C--:B------:R-:W-:Y:S02]  /*1fcb0*/  ISETP.GE.AND P0, PT, R17, R5.reuse, PT ;  /* 0x000000051100720c */ /* 0x080fe40003f06270 */
[-C--:B---3--:R-:W-:Y:S02]  /*1fcc0*/  ISETP.GE.AND P6, PT, R14, R5.reuse, PT ;  /* 0x000000050e00720c */ /* 0x088fe40003fc6270 */
[----:B----4-:R-:W-:Y:S01]  /*1fcd0*/  ISETP.GE.AND P5, PT, R13, R5, PT ;  /* 0x000000050d00720c */ /* 0x010fe20003fa6270 */
[----:B------:R-:W-:Y:S01]  /*1fce0*/  IMAD.MOV.U32 R13, RZ, RZ, R0 ;  /* 0x000000ffff0d7224 */ /* 0x000fe200078e0000 */
[----:B-----5:R-:W-:-:S07]  /*1fcf0*/  LOP3.LUT R8, R8, 0xfffff7ff, RZ, 0xc0, !PT ;  /* 0xfffff7ff08087812 */ /* 0x020fce00078ec0ff */
[----:B------:R-:W-:Y:S02]  /*1fd00*/  @P0 LOP3.LUT R8, R8, 0x800, RZ, 0xfc, !PT ;  /* 0x0000080008080812 */ /* 0x000fe400078efcff */
[----:B------:R-:W-:Y:S01]  /*1fd10*/  ISETP.GE.AND P0, PT, R12, R5, PT ;  /* 0x000000050c00720c */ /* 0x000fe20003f06270 */
[----:B------:R-:W-:Y:S01]  /*1fd20*/  IMAD.MOV.U32 R12, RZ, RZ, RZ ;  /* 0x000000ffff0c7224 */ /* 0x000fe200078e00ff */
[----:B------:R-:W-:-:S04]  /*1fd30*/  LOP3.LUT R8, R8, 0xfffffbff, RZ, 0xc0, !PT ;  /* 0xfffffbff08087812 */ /* 0x000fc800078ec0ff */
[----:B------:R-:W-:Y:S02]  /*1fd40*/  @P6 LOP3.LUT R8, R8, 0x400, RZ, 0xfc, !PT ;  /* 0x0000040008086812 */ /* 0x000fe400078efcff */
[----:B------:R-:W-:Y:S01]  /*1fd50*/  ISETP.GE.AND P6, PT, R11, R5, PT ;  /* 0x000000050b00720c */ /* 0x000fe20003fc6270 */
[----:B------:R-:W-:Y:S01]  /*1fd60*/  IMAD.MOV.U32 R11, RZ, RZ, 0x181f ;  /* 0x0000181fff0b7424 */ /* 0x000fe200078e00ff */
[----:B------:R-:W-:-:S04]  /*1fd70*/  LOP3.LUT R8, R8, 0xfffffdff, RZ, 0xc0, !PT ;  /* 0xfffffdff08087812 */ /* 0x000fc800078ec0ff */
[----:B------:R-:W-:Y:S02]  /*1fd80*/  @P5 LOP3.LUT R8, R8, 0x200, RZ, 0xfc, !PT ;  /* 0x0000020008085812 */ /* 0x000fe400078efcff */
[----:B------:R-:W-:Y:S02]  /*1fd90*/  ISETP.GE.AND P5, PT, R10, R5, PT ;  /* 0x000000050a00720c */ /* 0x000fe40003fa6270 */
[----:B------:R-:W-:-:S04]  /*1fda0*/  LOP3.LUT R8, R8, 0xfffffeff, RZ, 0xc0, !PT ;  /* 0xfffffeff08087812 */ /* 0x000fc800078ec0ff */
[----:B------:R-:W-:Y:S02]  /*1fdb0*/  @P0 LOP3.LUT R8, R8, 0x100, RZ, 0xfc, !PT ;  /* 0x0000010008080812 */ /* 0x000fe400078efcff */
[----:B------:R-:W-:Y:S02]  /*1fdc0*/  ISETP.GE.AND P0, PT, R9, R5, PT ;  /* 0x000000050900720c */ /* 0x000fe40003f06270 */
[----:B------:R-:W-:-:S04]  /*1fdd0*/  LOP3.LUT R8, R8, 0xffffff7f, RZ, 0xc0, !PT ;  /* 0xffffff7f08087812 */ /* 0x000fc800078ec0ff */
[----:B------:R-:W-:-:S05]  /*1fde0*/  @P6 LOP3.LUT R8, R8, 0x80, RZ, 0xfc, !PT ;  /* 0x0000008008086812 */ /* 0x000fca00078efcff */
[----:B------:R0:W-:Y:S02]  /*1fdf0*/  STL [R1], R8 ;  /* 0x0000000801007387 */ /* 0x0001e40000100800 */
[----:B0-----:R-:W-:Y:S05]  /*1fe00*/  WARPSYNC.COLLECTIVE R15, `(.L_x_10864) ;  /* 0x000000000f087348 */ /* 0x001fea0003c00000 */
[----:B------:R1:W2:Y:S02]  /*1fe10*/  SHFL.IDX P6, R14, R13, R12, R11 ;  /* 0x0000000c0d0e7389 */ /* 0x0002a400000c000b */
[----:B012---:R-:W-:Y:S01]  /*1fe20*/  ENDCOLLECTIVE ;  /* 0x000000000000791b */ /* 0x007fe20003800000 */
.L_x_10864:
[----:B------:R-:W-:Y:S05]  /*1fe30*/  BSYNC B0 ;  /* 0x0000000000007941 */ /* 0x000fea0003800000 */
.L_x_10863:
[----:B------:R-:W-:Y:S01]  /*1fe40*/  IMAD.MOV.U32 R13, RZ, RZ, R4 ;  /* 0x000000ffff0d7224 */ /* 0x000fe200078e0004 */
[----:B------:R-:W-:Y:S01]  /*1fe50*/  MOV R11, 0x181f ;  /* 0x0000181f000b7802 */ /* 0x000fe20000000f00 */
[----:B------:R-:W-:Y:S01]  /*1fe60*/  IMAD.MOV.U32 R12, RZ, RZ, RZ ;  /* 0x000000ffff0c7224 */ /* 0x000fe200078e00ff */
[----:B------:R-:W-:Y:S01]  /*1fe70*/  LOP3.LUT R8, R8, 0xffffbfff, RZ, 0xc0, !PT ;  /* 0xffffbfff08087812 */ /* 0x000fe200078ec0ff */
[----:B------:R-:W-:Y:S02]  /*1fe80*/  IMAD.MOV.U32 R15, RZ, RZ, -0x1 ;  /* 0xffffffffff0f7424 */ /* 0x000fe400078e00ff */
[----:B------:R-:W-:Y:S01]  /*1fe90*/  IMAD.MOV.U32 R2, RZ, RZ, R14 ;  /* 0x000000ffff027224 */ /* 0x000fe200078e000e */
[----:B------:R-:W-:-:S07]  /*1fea0*/  @P5 LOP3.LUT R8, R8, 0x4000, RZ, 0xfc, !PT ;  /* 0x0000400008085812 */ /* 0x000fce00078efcff */
[----:B------:R-:W-:Y:S05]  /*1feb0*/  WARPSYNC.COLLECTIVE R15, `(.L_x_10865) ;  /* 0x000000000f087348 */ /* 0x000fea0003c00000 */
[----:B------:R0:W1:Y:S02]  /*1fec0*/  SHFL.IDX P6, R14, R13, R12, R11 ;  /* 0x0000000c0d0e7389 */ /* 0x00006400000c000b */
[----:B01----:R-:W-:Y:S01]  /*1fed0*/  ENDCOLLECTIVE ;  /* 0x000000000000791b */ /* 0x003fe20003800000 */
.L_x_10865:
[C---:B------:R-:W-:Y:S02]  /*1fee0*/  LOP3.LUT P5, RZ, R8.reuse, 0x400, RZ, 0xc0, !PT ;  /* 0x0000040008ff7812 */ /* 0x040fe400078ac0ff */
[----:B------:R-:W-:-:S04]  /*1fef0*/  LOP3.LUT R8, R8, 0xffffdfff, RZ, 0xc0, !PT ;  /* 0xffffdfff08087812 */ /* 0x000fc800078ec0ff */
[----:B------:R-:W-:-:S04]  /*1ff00*/  @P0 LOP3.LUT R8, R8, 0x2000, RZ, 0xfc, !PT ;  /* 0x0000200008080812 */ /* 0x000fc800078efcff */
[----:B------:R-:W-:Y:S01]  /*1ff10*/  LOP3.LUT P0, RZ, R8, 0x800, RZ, 0xc0, !PT ;  /* 0x0000080008ff7812 */ /* 0x000fe2000780c0ff */
[----:B------:R0:W-:Y:S01]  /*1ff20*/  STL [R1], R8 ;  /* 0x0000000801007387 */ /* 0x0001e20000100800 */
[----:B------:R-:W-:Y:S02]  /*1ff30*/  IMAD.MOV.U32 R13, RZ, RZ, R0 ;  /* 0x000000ffff0d7224 */ /* 0x000fe400078e0000 */
[----:B------:R-:W-:Y:S02]  /*1ff40*/  IMAD.MOV.U32 R12, RZ, RZ, 0x1 ;  /* 0x00000001ff0c7424 */ /* 0x000fe400078e00ff */
[----:B------:R-:W-:-:S07]  /*1ff50*/  IMAD.MOV.U32 R3, RZ, RZ, R14 ;  /* 0x000000ffff037224 */ /* 0x000fce00078e000e */
[----:B------:R-:W-:-:S05]  /*1ff60*/  @!P0 LEA R3, P6, R7, R3, 0x1 ;  /* 0x0000000307038211 */ /* 0x000fca00078c08ff */
[----:B------:R-:W-:-:S05]  /*1ff70*/  @!P0 IMAD.X R2, RZ, RZ, R2, P6 ;  /* 0x000000ffff028224 */ /* 0x000fca00030e0602 */
[----:B0-----:R-:W-:-:S07]  /*1ff80*/  @!P0 LOP3.LUT R3, R3, R2, RZ, 0x3c, !PT ;  /* 0x0000000203038212 */ /* 0x001fce00078e3cff */
[----:B------:R-:W-:Y:S05]  /*1ff90*/  WARPSYNC.COLLECTIVE R15, `(.L_x_10866) ;  /* 0x000000000f087348 */ /* 0x000fea0003c00000 */
[----:B------:R0:W1:Y:S02]  /*1ffa0*/  SHFL.IDX P6, R14, R13, R12, R11 ;  /* 0x0000000c0d0e7389 */ /* 0x00006400000c000b */
[----:B01----:R-:W-:Y:S01]  /*1ffb0*/  ENDCOLLECTIVE ;  /* 0x000000000000791b */ /* 0x003fe20003800000 */
.L_x_10866:
[----:B------:R-:W-:-:S04]  /*1ffc0*/  @!P0 LOP3.LUT R2, R3, R2, RZ, 0x3c, !PT ;  /* 0x0000000203028212 */ /* 0x000fc800078e3cff */
[----:B------:R-:W-:-:S05]  /*1ffd0*/  @!P0 LOP3.LUT R3, R3, R2, RZ, 0x3c, !PT ;  /* 0x0000000203038212 */ /* 0x000fca00078e3cff */
        /* <DEDUP_REMOVED lines=13> */
.L_x_10867:
[----:B------:R-:W-:Y:S02]  /*200b0*/  IMAD.MOV.U32 R13, RZ, RZ, R0 ;  /* 0x000000ffff0d7224 */ /* 0x000fe400078e0000 */
[----:B------:R-:W-:Y:S02]  /*200c0*/  IMAD.MOV.U32 R12, RZ, RZ, 0x2 ;  /* 0x00000002ff0c7424 */ /* 0x000fe400078e00ff */
[----:B------:R-:W-:-:S05]  /*200d0*/  IMAD.MOV.U32 R2, RZ, RZ, R14 ;  /* 0x000000ffff027224 */ /* 0x000fca00078e000e */
[----:B------:R-:W-:-:S04]  /*200e0*/  @!P5 LEA R2, P6, R7, R2, 0x1 ;  /* 0x000000020702d211 */ /* 0x000fc800078c08ff */
[----:B------:R-:W-:-:S05]  /*200f0*/  @!P5 IADD3.X R3, RZ, R6, RZ, P6, !PT ;  /* 0x00000006ff03d210 */ /* 0x000fca00037fe4ff */
[----:B------:R-:W-:Y:S01]  /*20100*/  @!PT LDS RZ, [RZ] ;  /* 0x00000000fffff984 */ /* 0x000fe20000000800 */
[----:B------:R-:W-:Y:S01]  /*20110*/  @!PT LDS RZ, [RZ] ;  /* 0x00000000fffff984 */ /* 0x000fe20000000800 */
[----:B------:R-:W-:Y:S01]  /*20120*/  @!PT LDS RZ, [RZ] ;  /* 0x00000000fffff984 */ /* 0x000fe20000000800 */
[----:B------:R0:W-:Y:S04]  /*20130*/  @!P5 LDGSTS.E.BYPASS.LTC128B.128 [R25+0x22c00], desc[UR60][R2.64], !P4 ;  /* 0x22c000000219dfae */ /* 0x0001e8000e101d7c */
[----:B0-----:R-:W-:Y:S05]  /*20140*/  WARPSYNC.COLLECTIVE R15, `(.L_x_10868) ;  /* 0x000000000f087348 */ /* 0x001fea0003c00000 */
[----:B------:R1:W2:Y:S02]  /*20150*/  SHFL.IDX P6, R14, R13, R12, R11 ;  /* 0x0000000c0d0e7389 */ /* 0x0002a400000c000b */
[----:B012---:R-:W-:Y:S01]  /*20160*/  ENDCOLLECTIVE ;  /* 0x000000000000791b */ /* 0x007fe20003800000 */
.L_x_10868:
[----:B------:R-:W-:Y:S01]  /*20170*/  @!PT LDS RZ, [RZ] ;  /* 0x00000000fffff984 */ /* 0x000fe20000000800 */
[----:B------:R-:W-:Y:S01]  /*20180*/  @!PT LDS RZ, [RZ] ;  /* 0x00000000fffff984 */ /* 0x000fe20000000800 */
[----:B------:R-:W-:Y:S01]  /*20190*/  @!PT LDS RZ, [RZ] ;  /* 0x00000000fffff984 */ /* 0x000fe20000000800 */
[----:B------:R0:W-:Y:S04]  /*201a0*/  @!P5 LDGSTS.E.BYPASS.LTC128B.128 [R25+0x26c00], desc[UR60][R2.64+0x80], !P3 ;  /* 0x26c000800219dfae */ /* 0x0001e8000d901d7c */
[----:B------:R0:W-:Y:S04]  /*201b0*/  @!P5 LDGSTS.E.BYPASS.LTC128B.128 [R25+0x2ac00], desc[UR60][R2.64+0x100], !P2 ;  /* 0x2ac001000219dfae */ /* 0x0001e8000d101d7c */
[----:B------:R0:W-:Y:S01]  /*201c0*/  @!P5 LDGSTS.E.BYPASS.LTC128B.128 [R25+0x2ec00], desc[UR60][R2.64+0x180], !P1 ;  /* 0x2ec001800219dfae */ /* 0x0001e2000c901d7c */
[----:B------:R-:W-:Y:S01]  /*201d0*/  LOP3.LUT P5, RZ, R8, 0x100, RZ, 0xc0, !PT ;  /* 0x0000010008ff7812 */ /* 0x000fe200078ac0ff */
[----:B------:R-:W-:-:S02]  /*201e0*/  IMAD.MOV.U32 R13, RZ, RZ, R4 ;  /* 0x000000ffff0d7224 */ /* 0x000fc400078e0004 */
[----:B------:R-:W-:-:S10]  /*201f0*/  IMAD.MOV.U32 R6, RZ, RZ, R14 ;  /* 0x000000ffff067224 */ /* 0x000fd400078e000e */
[----:B0-----:R-:W-:Y:S05]  /*20200*/  WARPSYNC.COLLECTIVE R15, `(.L_x_10869) ;  /* 0x000000000f087348 */ /* 0x001fea0003c00000 */
[----:B------:R1:W2:Y:S02]  /*20210*/  SHFL.IDX P6, R14, R13, R12, R11 ;  /* 0x0000000c0d0e7389 */ /* 0x0002a400000c000b */
[----:B012---:R-:W-:Y:S01]  /*20220*/  ENDCOLLECTIVE ;  /* 0x000000000000791b */ /* 0x007fe20003800000 */
.L_x_10869:
[----:B------:R-:W-:Y:S02]  /*20230*/  IMAD.MOV.U32 R13, RZ, RZ, R0 ;  /* 0x000000ffff0d7224 */ /* 0x000fe400078e0000 */
[----:B------:R-:W-:Y:S02]  /*20240*/  IMAD.MOV.U32 R12, RZ, RZ, 0x3 ;  /* 0x00000003ff0c7424 */ /* 0x000fe400078e00ff */
[----:B------:R-:W-:-:S05]  /*20250*/  IMAD.MOV.U32 R2, RZ, RZ, R14 ;  /* 0x000000ffff027224 */ /* 0x000fca00078e000e */
[----:B------:R-:W-:-:S05]  /*20260*/  @!P0 LEA R2, P6, R7, R2, 0x1 ;  /* 0x0000000207028211 */ /* 0x000fca00078c08ff */
[----:B------:R-:W-:-:S05]  /*20270*/  @!P0 IMAD.X R3, RZ, RZ, R6, P6 ;  /* 0x000000ffff038224 */ /* 0x000fca00030e0606 */
[----:B------:R-:W-:Y:S01]  /*20280*/  @!PT LDS RZ, [RZ] ;  /* 0x00000000fffff984 */ /* 0x000fe20000000800 */
[----:B------:R-:W-:Y:S01]  /*20290*/  @!PT LDS RZ, [RZ] ;  /* 0x00000000fffff984 */ /* 0x000fe20000000800 */
[----:B------:R-:W-:Y:S01]  /*202a0*/  @!PT LDS RZ, [RZ] ;  /* 0x00000000fffff984 */ /* 0x000fe20000000800 */
[----:B------:R0:W-:Y:S03]  /*202b0*/  @!P0 LDGSTS.E.BYPASS.LTC128B.128 [R25+0x23400], desc[UR60][R2.64], !P4 ;  /* 0x2340000002198fae */ /* 0x0001e6000e101d7c */
[----:B0-----:R-:W-:Y:S05]  /*202c0*/  WARPSYNC.COLLECTIVE R15, `(.L_x_10870) ;  /* 0x000000000f087348 */ /* 0x001fea0003c00000 */
[----:B------:R1:W2:Y:S02]  /*202d0*/  SHFL.IDX P6, R14, R13, R12, R11 ;  /* 0x0000000c0d0e7389 */ /* 0x0002a400000c000b */
[----:B012---:R-:W-:Y:S01]  /*202e0*/  ENDCOLLECTIVE ;  /* 0x000000000000791b */ /* 0x007fe20003800000 */
.L_x_10870:
[----:B------:R-:W-:Y:S01]  /*202f0*/  @!PT LDS RZ, [RZ] ;  /* 0x00000000fffff984 */ /* 0x000fe20000000800 */
[----:B------:R-:W-:Y:S01]  /*20300*/  @!PT LDS RZ, [RZ] ;  /* 0x00000000fffff984 */ /* 0x000fe20000000800 */
[----:B------:R-:W-:Y:S01]  /*20310*/  @!PT LDS RZ, [RZ] ;  /* 0x00000000fffff984 */ /* 0x000fe20000000800 */
[----:B------:R0:W-:Y:S04]  /*20320*/  @!P0 LDGSTS.E.BYPASS.LTC128B.128 [R25+0x27400], desc[UR60][R2.64+0x80], !P3 ;  /* 0x2740008002198fae */ /* 0x0001e8000d901d7c */
[----:B------:R0:W-:Y:S04]  /*20330*/  @!P0 LDGSTS.E.BYPASS.LTC128B.128 [R25+0x2b400], desc[UR60][R2.64+0x100], !P2 ;  /* 0x2b40010002198fae */ /* 0x0001e8000d101d7c */
[----:B------:R0:W-:Y:S01]  /*20340*/  @!P0 LDGSTS.E.BYPASS.LTC128B.128 [R25+0x2f400], desc[UR60][R2.64+0x180], !P1 ;  /* 0x2f40018002198fae */ /* 0x0001e2000c901d7c */
[----:B------:R-:W-:Y:S01]  /*20350*/  LOP3.LUT P0, RZ, R8, 0x80, RZ, 0xc0, !PT ;  /* 0x0000008008ff7812 */ /* 0x000fe2000780c0ff */
[----:B------:R-:W-:Y:S01]  /*20360*/  IMAD.MOV.U32 R13, RZ, RZ, R4 ;  /* 0x000000ffff0d7224 */ /* 0x000fe200078e0004 */
[----:B------:R-:W-:-:S11]  /*20370*/  MOV R6, R14 ;  /* 0x0000000e00067202 */ /* 0x000fd60000000f00 */
[----:B0-----:R-:W-:Y:S05]  /*20380*/  WARPSYNC.COLLECTIVE R15, `(.L_x_10871) ;  /* 0x000000000f087348 */ /* 0x001fea0003c00000 */
[----:B------:R1:W2:Y:S02]  /*20390*/  SHFL.IDX P6, R14, R13, R12, R11 ;  /* 0x0000000c0d0e7389 */ /* 0x0002a400000c000b */
[----:B012---:R-:W-:Y:S01]  /*203a0*/  ENDCOLLECTIVE ;  /* 0x000000000000791b */ /* 0x007fe20003800000 */
.L_x_10871:
        /* <DEDUP_REMOVED lines=12> */
.L_x_10872:
        /* <DEDUP_REMOVED lines=12> */
.L_x_10873:
        /* <DEDUP_REMOVED lines=12> */
.L_x_10874:
        /* <DEDUP_REMOVED lines=12> */
.L_x_10875:
        /* <DEDUP_REMOVED lines=12> */
.L_x_10876:
[----:B------:R-:W-:Y:S01]  /*20770*/  @!PT LDS RZ, [RZ] ;  /* 0x00000000fffff984 */ /* 0x000fe20000000800 */
[----:B------:R-:W-:Y:S01]  /*20780*/  @!PT LDS RZ, [RZ] ;  /* 0x00000000fffff984 */ /* 0x000fe20000000800 */
[----:B------:R-:W-:Y:S01]  /*20790*/  @!PT LDS RZ, [RZ] ;  /* 0x00000000fffff984 */ /* 0x000fe20000000800 */
[----:B------:R0:W-:Y:S04]  /*207a0*/  @!P5 LDGSTS.E.BYPASS.LTC128B.128 [R25+0x28c00], desc[UR60][R2.64+0x80], !P3 ;  /* 0x28c000800219dfae */ /* 0x0001e8000d901d7c */
[----:B------:R0:W-:Y:S04]  /*207b0*/  @!P5 LDGSTS.E.BYPASS.LTC128B.128 [R25+0x2cc00], desc[UR60][R2.64+0x100], !P2 ;  /* 0x2cc001000219dfae */ /* 0x0001e8000d101d7c */
[----:B------:R0:W-:Y:S01]  /*207c0*/  @!P5 LDGSTS.E.BYPASS.LTC128B.128 [R25+0x30c00], desc[UR60][R2.64+0x180], !P1 ;  /* 0x30c001800219dfae */ /* 0x0001e2000c901d7c */
[----:B------:R-:W-:Y:S01]  /*207d0*/  IMAD.MOV.U32 R13, RZ, RZ, R4 ;  /* 0x000000ffff0d7224 */ /* 0x000fe200078e0004 */
[----:B------:R-:W-:-:S07]  /*207e0*/  MOV R6, R14 ;  /* 0x0000000e00067202 */ /* 0x000fce0000000f00 */
[----:B0-----:R-:W-:Y:S05]  /*207f0*/  WARPSYNC.COLLECTIVE R15, `(.L_x_10877) ;  /* 0x000000000f087348 */ /* 0x001fea0003c00000 */
[----:B------:R1:W2:Y:S02]  /*20800*/  SHFL.IDX P6, R14, R13, R12, R11 ;  /* 0x0000000c0d0e7389 */ /* 0x0002a400000c000b */
[----:B012---:R-:W-:Y:S01]  /*20810*/  ENDCOLLECTIVE ;  /* 0x000000000000791b */ /* 0x007fe20003800000 */
.L_x_10877:
[----:B------:R-:W-:Y:S02]  /*20820*/  IMAD.MOV.U32 R13, RZ, RZ, R0 ;  /* 0x000000ffff0d7224 */ /* 0x000fe400078e0000 */
[----:B------:R-:W-:Y:S02]  /*20830*/  IMAD.MOV.U32 R12, RZ, RZ, 0x7 ;  /* 0x00000007ff0c7424 */ /* 0x000fe400078e00ff */
[----:B------:R-:W-:-:S07]  /*20840*/  IMAD.MOV.U32 R2, RZ, RZ, R14 ;  /* 0x000000ffff027224 */ /* 0x000fce00078e000e */
[----:B------:R-:W-:Y:S05]  /*20850*/  WARPSYNC.COLLECTIVE R15, `(.L_x_10878) ;  /* 0x000000000f087348 */ /* 0x000fea0003c00000 */
[----:B------:R0:W1:Y:S02]  /*20860*/  SHFL.IDX P6, R14, R13, R12, R11 ;  /* 0x0000000c0d0e7389 */ /* 0x00006400000c000b */
[----:B01----:R-:W-:Y:S01]  /*20870*/  ENDCOLLECTIVE ;  /* 0x000000000000791b */ /* 0x003fe20003800000 */
.L_x_10878:
[----:B------:R-:W-:-:S05]  /*20880*/  @!P0 LEA R2, P5, R7, R2, 0x1 ;  /* 0x0000000207028211 */ /* 0x000fca00078a08ff */
[----:B------:R-:W-:-:S05]  /*20890*/  @!P0 IMAD.X R3, RZ, RZ, R6, P5 ;  /* 0x000000ffff038224 */ /* 0x000fca00028e0606 */
        /* <DEDUP_REMOVED lines=12> */
.L_x_10879:
[----:B------:R-:W-:Y:S01]  /*20960*/  IMAD.MOV.U32 R2, RZ, RZ, R14 ;  /* 0x000000ffff027224 */ /* 0x000fe200078e000e */
[----:B------:R-:W-:Y:S06]  /*20970*/  BRA `(.L_x_10880) ;  /* 0xffffff9800187947 */ /* 0x000fec000383ffff */
.L_x_10688:
[----:B0-----:R0:W1:Y:S02]  /*20980*/  SYNCS.PHASECHK.TRANS64.TRYWAIT P0, [R22+URZ+0x32420], R3 ;  /* 0x03242003160075a7 */ /* 0x001064000800017f */
[----:B-1----:R-:W-:Y:S05]  /*20990*/  @!P0 NANOSLEEP.SYNCS 0x989680 ;  /* 0x009896800000895d */ /* 0x002fea0003900000 */
[----:B------:R-:W1:Y:S02]  /*209a0*/  @!P0 SYNCS.PHASECHK.TRANS64 P0, [R22+URZ+0x32420], R3 ;  /* 0x03242003160085a7 */ /* 0x000e64000800007f */
[----:B-1----:R-:W-:Y:S05]  /*209b0*/  @!P0 BRA `(.L_x_10688) ;  /* 0xfffffffc00f08947 */ /* 0x002fea000383ffff */
[----:B------:R-:W-:Y:S05]  /*209c0*/  BRA `(.L_x_10881) ;  /* 0xffffff98008c7947 */ /* 0x000fea000383ffff */
.L_x_10691:
[----:B-1----:R1:W3:Y:S02]  /*209d0*/  SYNCS.PHASECHK.TRANS64.TRYWAIT P0, [R29+URZ+0x32460], R0 ;  /* 0x032460001d0075a7 */ /* 0x0022e4000800017f */
[----:B---3--:R-:W-:Y:S05]  /*209e0*/  @!P0 NANOSLEEP.SYNCS 0x989680 ;  /* 0x009896800000895d */ /* 0x008fea0003900000 */
[----:B------:R-:W3:Y:S02]  /*209f0*/  @!P0 SYNCS.PHASECHK.TRANS64 P0, [R29+URZ+0x32460], R0 ;  /* 0x032460001d0085a7 */ /* 0x000ee4000800007f */
[----:B---3--:R-:W-:Y:S05]  /*20a00*/  @!P0 BRA `(.L_x_10691) ;  /* 0xfffffffc00f08947 */ /* 0x008fea000383ffff */
[----:B------:R-:W-:Y:S05]  /*20a10*/  BRA `(.L_x_10882) ;  /* 0xffffff98009c7947 */ /* 0x000fea000383ffff */
.L_x_10692:
        /* <DEDUP_REMOVED lines=8> */
.L_x_10884:
[----:B------:R-:W-:Y:S05]  /*20aa0*/  BSYNC B0 ;  /* 0x0000000000007941 */ /* 0x000fea0003800000 */
.L_x_10883:
        /* <DEDUP_REMOVED lines=12> */
.L_x_10885:
[----:B------:R-:W-:Y:S01]  /*20b70*/  ISETP.LT.OR P3, PT, R30, 0x1, !P1 ;  /* 0x000000011e00780c */ /* 0x000fe20004f61670 */
        /* <DEDUP_REMOVED lines=9> */
.L_x_10886:
        /* <DEDUP_REMOVED lines=17> */
.L_x_10887:
[----:B------:R-:W-:Y:S01]  /*20d20*/  MOV R13, R6 ;  /* 0x00000006000d7202 */ /* 0x000fe20000000f00 */
[----:B------:R-:W-:Y:S01]  /*20d30*/  IMAD.MOV.U32 R12, RZ, RZ, 0x2 ;  /* 0x00000002ff0c7424 */ /* 0x000fe200078e00ff */
[----:B------:R-:W-:-:S13]  /*20d40*/  IADD3 R2, P3, R14, R0, RZ ;  /* 0x000000000e027210 */ /* 0x000fda0007f7e0ff */
[----:B------:R-:W-:Y:S05]  /*20d50*/  WARPSYNC.COLLECTIVE R15, `(.L_x_10888) ;  /* 0x000000000f087348 */ /* 0x000fea0003c00000 */
[----:B------:R0:W1:Y:S02]  /*20d60*/  SHFL.IDX P6, R14, R13, R12, R11 ;  /* 0x0000000c0d0e7389 */ /* 0x00006400000c000b */
[----:B01----:R-:W-:Y:S01]  /*20d70*/  ENDCOLLECTIVE ;  /* 0x000000000000791b */ /* 0x003fe20003800000 */
.L_x_10888:
        /* <DEDUP_REMOVED lines=17> */
.L_x_10889:
[----:B------:R-:W-:Y:S02]  /*20e90*/  IMAD.MOV.U32 R13, RZ, RZ, R6 ;  /* 0x000000ffff0d7224 */ /* 0x000fe400078e0006 */
[----:B------:R-:W-:Y:S01]  /*20ea0*/  IMAD.MOV.U32 R12, RZ, RZ, 0x3 ;  /* 0x00000003ff0c7424 */ /* 0x000fe200078e00ff */
[----:B------:R-:W-:-:S13]  /*20eb0*/  IADD3 R2, P3, R14, R0, RZ ;  /* 0x000000000e027210 */ /* 0x000fda0007f7e0ff */
[----:B------:R-:W-:Y:S05]  /*20ec0*/  WARPSYNC.COLLECTIVE R15, `(.L_x_10890) ;  /* 0x000000000f087348 */ /* 0x000fea0003c00000 */
[----:B------:R0:W1:Y:S02]  /*20ed0*/  SHFL.IDX P6, R14, R13, R12, R11 ;  /* 0x0000000c0d0e7389 */ /* 0x00006400000c000b */
[----:B01----:R-:W-:Y:S01]  /*20ee0*/  ENDCOLLECTIVE ;  /* 0x000000000000791b */ /* 0x003fe20003800000 */
.L_x_10890:
        /* <DEDUP_REMOVED lines=17> */
.L_x_10891:
[----:B------:R-:W-:Y:S02]  /*21000*/  IMAD.MOV.U32 R13, RZ, RZ, R6 ;  /* 0x000000ffff0d7224 */ /* 0x000fe400078e0006 */
[----:B------:R-:W-:Y:S01]  /*21010*/  IMAD.MOV.U32 R12, RZ, RZ, 0x4 ;  /* 0x00000004ff0c7424 */ /* 0x000fe200078e00ff */
[----:B------:R-:W-:-:S13]  /*21020*/  IADD3 R2, P3, R14, R0, RZ ;  /* 0x000000000e027210 */ /* 0x000fda0007f7e0ff */
[----:B------:R-:W-:Y:S05]  /*21030*/  WARPSYNC.COLLECTIVE R15, `(.L_x_10892) ;  /* 0x000000000f087348 */ /* 0x000fea0003c00000 */
[----:B------:R0:W1:Y:S02]  /*21040*/  SHFL.IDX P6, R14, R13, R12, R11 ;  /* 0x0000000c0d0e7389 */ /* 0x00006400000c000b */
[----:B01----:R-:W-:Y:S01]  /*21050*/  ENDCOLLECTIVE ;  /* 0x000000000000791b */ /* 0x003fe20003800000 */
.L_x_10892:
        /* <DEDUP_REMOVED lines=17> */
.L_x_10893:
[----:B------:R-:W-:Y:S02]  /*21170*/  IMAD.MOV.U32 R13, RZ, RZ, R6 ;  /* 0x000000ffff0d7224 */ /* 0x000fe400078e0006 */
[----:B------:R-:W-:Y:S01]  /*21180*/  IMAD.MOV.U32 R12, RZ, RZ, 0x5 ;  /* 0x00000005ff0c7424 */ /* 0x000fe200078e00ff */
[----:B------:R-:W-:-:S13]  /*21190*/  IADD3 R2, P3, R14, R0, RZ ;  /* 0x000000000e027210 */ /* 0x000fda0007f7e0ff */
[----:B------:R-:W-:Y:S05]  /*211a0*/  WARPSYNC.COLLECTIVE R15, `(.L_x_10894) ;  /* 0x000000000f087348 */ /* 0x000fea0003c00000 */
[----:B------:R0:W1:Y:S02]  /*211b0*/  SHFL.IDX P6, R14, R13, R12, R11 ;  /* 0x0000000c0d0e7389 */ /* 0x00006400000c000b */
[----:B01----:R-:W-:Y:S01]  /*211c0*/  ENDCOLLECTIVE ;  /* 0x000000000000791b */ /* 0x003fe20003800000 */
.L_x_10894:
        /* <DEDUP_REMOVED lines=12> */
.L_x_10895:
        /* <DEDUP_REMOVED lines=9> */
.L_x_10699:
[----:B0-----:R0:W1:Y:S02]  /*21320*/  SYNCS.PHASECHK.TRANS64.TRYWAIT P0, [R4+URZ+0x32440], R21 ;  /* 0x03244015040075a7 */ /* 0x001064000800017f */
[----:B-1----:R-:W-:Y:S05]  /*21330*/  @!P0 NANOSLEEP.SYNCS 0x989680 ;  /* 0x009896800000895d */ /* 0x002fea0003900000 */
[----:B------:R-:W1:Y:S02]  /*21340*/  @!P0 SYNCS.PHASECHK.TRANS64 P0, [R4+URZ+0x32440], R21 ;  /* 0x03244015040085a7 */ /* 0x000e64000800007f */
[----:B-1----:R-:W-:Y:S05]  /*21350*/  @!P0 BRA `(.L_x_10699) ;  /* 0xfffffffc00f08947 */ /* 0x002fea000383ffff */
[----:B------:R-:W-:Y:S05]  /*21360*/  BRA `(.L_x_10897) ;  /* 0xffffff9c002c7947 */ /* 0x000fea000383ffff */
.L_x_10700:
        /* <DEDUP_REMOVED lines=8> */
.L_x_10899:
[----:B------:R-:W-:Y:S05]  /*213f0*/  BSYNC B1 ;  /* 0x0000000000017941 */ /* 0x000fea0003800000 */
.L_x_10898:
        /* <DEDUP_REMOVED lines=9> */
.L_x_10900:
[----:B------:R-:W-:Y:S02]  /*21490*/  IMAD.MOV.U32 R13, RZ, RZ, R9 ;  /* 0x000000ffff0d7224 */ /* 0x000fe400078e0009 */
[----:B------:R-:W-:Y:S02]  /*214a0*/  IMAD.MOV.U32 R12, RZ, RZ, 0x1 ;  /* 0x00000001ff0c7424 */ /* 0x000fe400078e00ff */
[----:B------:R-:W-:-:S07]  /*214b0*/  IMAD.MOV.U32 R2, RZ, RZ, R14 ;  /* 0x000000ffff027224 */ /* 0x000fce00078e000e */
[----:B------:R-:W-:Y:S05]  /*214c0*/  WARPSYNC.COLLECTIVE R15, `(.L_x_10901) ;  /* 0x000000000f087348 */ /* 0x000fea0003c00000 */
[----:B------:R0:W1:Y:S02]  /*214d0*/  SHFL.IDX P6, R14, R13, R12, R11 ;  /* 0x0000000c0d0e7389 */ /* 0x00006400000c000b */
[----:B01----:R-:W-:Y:S01]  /*214e0*/  ENDCOLLECTIVE ;  /* 0x000000000000791b */ /* 0x003fe20003800000 */
.L_x_10901:
        /* <DEDUP_REMOVED lines=11> */
.L_x_10902:
[----:B------:R-:W-:Y:S02]  /*215a0*/  IMAD.MOV.U32 R13, RZ, RZ, R9 ;  /* 0x000000ffff0d7224 */ /* 0x000fe400078e0009 */
[----:B------:R-:W-:Y:S02]  /*215b0*/  IMAD.MOV.U32 R12, RZ, RZ, 0x2 ;  /* 0x00000002ff0c7424 */ /* 0x000fe400078e00ff */
[----:B------:R-:W-:-:S07]  /*215c0*/  IMAD.MOV.U32 R2, RZ, RZ, R14 ;  /* 0x000000ffff027224 */ /* 0x000fce00078e000e */
[----:B------:R-:W-:Y:S05]  /*215d0*/  WARPSYNC.COLLECTIVE R15, `(.L_x_10903) ;  /* 0x000000000f087348 */ /* 0x000fea0003c00000 */
[----:B------:R0:W1:Y:S02]  /*215e0*/  SHFL.IDX P6, R14, R13, R12, R11 ;  /* 0x0000000c0d0e7389 */ /* 0x00006400000c000b */
[----:B01----:R-:W-:Y:S01]  /*215f0*/  ENDCOLLECTIVE ;  /* 0x000000000000791b */ /* 0x003fe20003800000 */
.L_x_10903:
[----:B------:R-:W-:-:S04]  /*21600*/  IADD3 R2, P0, R2, R0, RZ ;  /* 0x0000000002027210 */ /* 0x000fc80007f1e0ff */
[----:B------:R-:W-:-:S05]  /*21610*/  IADD3.X R3, RZ, R3, RZ, P0, !PT ;  /* 0x00000003ff037210 */ /* 0x000fca00007fe4ff */
        /* <DEDUP_REMOVED lines=9> */
.L_x_10904:
[----:B------:R-:W-:Y:S02]  /*216b0*/  IMAD.MOV.U32 R13, RZ, RZ, R9 ;  /* 0x000000ffff0d7224 */ /* 0x000fe400078e0009 */
[----:B------:R-:W-:Y:S02]  /*216c0*/  IMAD.MOV.U32 R12, RZ, RZ, 0x3 ;  /* 0x00000003ff0c7424 */ /* 0x000fe400078e00ff */
[----:B------:R-:W-:-:S07]  /*216d0*/  IMAD.MOV.U32 R2, RZ, RZ, R14 ;  /* 0x000000ffff027224 */ /* 0x000fce00078e000e */
[----:B------:R-:W-:Y:S05]  /*216e0*/  WARPSYNC.COLLECTIVE R15, `(.L_x_10905) ;  /* 0x000000000f087348 */ /* 0x000fea0003c00000 */
[----:B------:R0:W1:Y:S02]  /*216f0*/  SHFL.IDX P6, R14, R13, R12, R11 ;  /* 0x0000000c0d0e7389 */ /* 0x00006400000c000b */
[----:B01----:R-:W-:Y:S01]  /*21700*/  ENDCOLLECTIVE ;  /* 0x000000000000791b */ /* 0x003fe20003800000 */
.L_x_10905:
        /* <DEDUP_REMOVED lines=11> */
.L_x_10906:
[----:B------:R-:W-:Y:S02]  /*217c0*/  IMAD.MOV.U32 R13, RZ, RZ, R9 ;  /* 0x000000ffff0d7224 */ /* 0x000fe400078e0009 */
[----:B------:R-:W-:Y:S02]  /*217d0*/  IMAD.MOV.U32 R12, RZ, RZ, 0x4 ;  /* 0x00000004ff0c7424 */ /* 0x000fe400078e00ff */
[----:B------:R-:W-:-:S07]  /*217e0*/  IMAD.MOV.U32 R2, RZ, RZ, R14 ;  /* 0x000000ffff027224 */ /* 0x000fce00078e000e */
[----:B------:R-:W-:Y:S05]  /*217f0*/  WARPSYNC.COLLECTIVE R15, `(.L_x_10907) ;  /* 0x000000000f087348 */ /* 0x000fea0003c00000 */
[----:B------:R0:W1:Y:S02]  /*21800*/  SHFL.IDX P6, R14, R13, R12, R11 ;  /* 0x0000000c0d0e7389 */ /* 0x00006400000c000b */
[----:B01----:R-:W-:Y:S01]  /*21810*/  ENDCOLLECTIVE ;  /* 0x000000000000791b */ /* 0x003fe20003800000 */
.L_x_10907:
        /* <DEDUP_REMOVED lines=11> */
.L_x_10908:
[----:B------:R-:W-:Y:S02]  /*218d0*/  IMAD.MOV.U32 R13, RZ, RZ, R9 ;  /* 0x000000ffff0d7224 */ /* 0x000fe400078e0009 */
[----:B------:R-:W-:Y:S02]  /*218e0*/  IMAD.MOV.U32 R12, RZ, RZ, 0x5 ;  /* 0x00000005ff0c7424 */ /* 0x000fe400078e00ff */
[----:B------:R-:W-:-:S07]  /*218f0*/  IMAD.MOV.U32 R2, RZ, RZ, R14 ;  /* 0x000000ffff027224 */ /* 0x000fce00078e000e */
[----:B------:R-:W-:Y:S05]  /*21900*/  WARPSYNC.COLLECTIVE R15, `(.L_x_10909) ;  /* 0x000000000f087348 */ /* 0x000fea0003c00000 */
[----:B------:R0:W1:Y:S02]  /*21910*/  SHFL.IDX P6, R14, R13, R12, R11 ;  /* 0x0000000c0d0e7389 */ /* 0x00006400000c000b */
[----:B01----:R-:W-:Y:S01]  /*21920*/  ENDCOLLECTIVE ;  /* 0x000000000000791b */ /* 0x003fe20003800000 */
.L_x_10909:
[----:B------:R-:W-:-:S04]  /*21930*/  IADD3 R2, P0, R2, R0, RZ ;  /* 0x0000000002027210 */ /* 0x000fc80007f1e0ff */
        /* <DEDUP_REMOVED lines=10> */
.L_x_10910:
[----:B------:R-:W-:Y:S01]  /*219e0*/  IMAD.MOV.U32 R2, RZ, RZ, R14 ;  /* 0x000000ffff027224 */ /* 0x000fe200078e000e */
[----:B------:R-:W-:Y:S06]  /*219f0*/  BRA `(.L_x_10911) ;  /* 0xffffff9800587947 */ /* 0x000fec000383ffff */
.L_x_10705:
[----:B---3--:R3:W4:Y:S02]  /*21a00*/  SYNCS.PHASECHK.TRANS64.TRYWAIT P0, [R4+URZ+0x32460], R21 ;  /* 0x03246015040075a7 */ /* 0x008724000800017f */
[----:B----4-:R-:W-:Y:S05]  /*21a10*/  @!P0 NANOSLEEP.SYNCS 0x989680 ;  /* 0x009896800000895d */ /* 0x010fea0003900000 */
[----:B------:R-:W4:Y:S02]  /*21a20*/  @!P0 SYNCS.PHASECHK.TRANS64 P0, [R4+URZ+0x32460], R21 ;  /* 0x03246015040085a7 */ /* 0x000f24000800007f */
[----:B----4-:R-:W-:Y:S05]  /*21a30*/  @!P0 BRA `(.L_x_10705) ;  /* 0xfffffffc00f08947 */ /* 0x010fea000383ffff */
[----:B------:R-:W-:Y:S05]  /*21a40*/  BRA `(.L_x_10912) ;  /* 0xffffff9800a87947 */ /* 0x000fea000383ffff */
.L_x_10706:
        /* <DEDUP_REMOVED lines=8> */
.L_x_10914:
[----:B------:R-:W-:Y:S05]  /*21ad0*/  BSYNC B1 ;  /* 0x0000000000017941 */ /* 0x000fea0003800000 */
.L_x_10913:
        /* <DEDUP_REMOVED lines=9> */
.L_x_10915:
[----:B------:R-:W-:Y:S01]  /*21b70*/  IMAD.MOV.U32 R13, RZ, RZ, R7 ;  /* 0x000000ffff0d7224 */ /* 0x000fe200078e0007 */
[----:B------:R-:W-:Y:S02]  /*21b80*/  MOV R12, 0x1 ;  /* 0x00000001000c7802 */ /* 0x000fe40000000f00 */
[----:B------:R-:W-:-:S13]  /*21b90*/  IADD3 R2, P0, R14, R0, RZ ;  /* 0x000000000e027210 */ /* 0x000fda0007f1e0ff */
[----:B------:R-:W-:Y:S05]  /*21ba0*/  WARPSYNC.COLLECTIVE R15, `(.L_x_10916) ;  /* 0x000000000f087348 */ /* 0x000fea0003c00000 */
[----:B------:R0:W1:Y:S02]  /*21bb0*/  SHFL.IDX P6, R14, R13, R12, R11 ;  /* 0x0000000c0d0e7389 */ /* 0x00006400000c000b */
[----:B01----:R-:W-:Y:S01]  /*21bc0*/  ENDCOLLECTIVE ;  /* 0x000000000000791b */ /* 0x003fe20003800000 */
.L_x_10916:
        /* <DEDUP_REMOVED lines=13> */
.L_x_10917:
[----:B------:R-:W-:Y:S02]  /*21ca0*/  IMAD.MOV.U32 R13, RZ, RZ, R7 ;  /* 0x000000ffff0d7224 */ /* 0x000fe400078e0007 */
[----:B------:R-:W-:Y:S01]  /*21cb0*/  IMAD.MOV.U32 R12, RZ, RZ, 0x2 ;  /* 0x00000002ff0c7424 */ /* 0x000fe200078e00ff */
[----:B------:R-:W-:-:S13]  /*21cc0*/  IADD3 R2, P0, R14, R0, RZ ;  /* 0x000000000e027210 */ /* 0x000fda0007f1e0ff */
[----:B------:R-:W-:Y:S05]  /*21cd0*/  WARPSYNC.COLLECTIVE R15, `(.L_x_10918) ;  /* 0x000000000f087348 */ /* 0x000fea0003c00000 */
[----:B------:R0:W1:Y:S02]  /*21ce0*/  SHFL.IDX P6, R14, R13, R12, R11 ;  /* 0x0000000c0d0e7389 */ /* 0x00006400000c000b */
[----:B01----:R-:W-:Y:S01]  /*21cf0*/  ENDCOLLECTIVE ;  /* 0x000000000000791b */ /* 0x003fe20003800000 */
.L_x_10918:
        /* <DEDUP_REMOVED lines=13> */
.L_x_10919:
[----:B------:R-:W-:Y:S01]  /*21dd0*/  MOV R13, R7 ;  /* 0x00000007000d7202 */ /* 0x000fe20000000f00 */
[----:B------:R-:W-:Y:S01]  /*21de0*/  IMAD.MOV.U32 R12, RZ, RZ, 0x3 ;  /* 0x00000003ff0c7424 */ /* 0x000fe200078e00ff */
[----:B------:R-:W-:-:S13]  /*21df0*/  IADD3 R2, P0, R14, R0, RZ ;  /* 0x000000000e027210 */ /* 0x000fda0007f1e0ff */
[----:B------:R-:W-:Y:S05]  /*21e00*/  WARPSYNC.COLLECTIVE R15, `(.L_x_10920) ;  /* 0x000000000f087348 */ /* 0x000fea0003c00000 */
[----:B------:R0:W1:Y:S02]  /*21e10*/  SHFL.IDX P6, R14, R13, R12, R11 ;  /* 0x0000000c0d0e7389 */ /* 0x00006400000c000b */
[----:B01----:R-:W-:Y:S01]  /*21e20*/  ENDCOLLECTIVE ;  /* 0x000000000000791b */ /* 0x003fe20003800000 */
.L_x_10920:
        /* <DEDUP_REMOVED lines=13> */
.L_x_10921:
[----:B------:R-:W-:Y:S02]  /*21f00*/  IMAD.MOV.U32 R13, RZ, RZ, R7 ;  /* 0x000000ffff0d7224 */ /* 0x000fe400078e0007 */
[----:B------:R-:W-:Y:S01]  /*21f10*/  IMAD.MOV.U32 R12, RZ, RZ, 0x4 ;  /* 0x00000004ff0c7424 */ /* 0x000fe200078e00ff */
[----:B------:R-:W-:-:S13]  /*21f20*/  IADD3 R2, P0, R14, R0, RZ ;  /* 0x000000000e027210 */ /* 0x000fda0007f1e0ff */
[----:B------:R-:W-:Y:S05]  /*21f30*/  WARPSYNC.COLLECTIVE R15, `(.L_x_10922) ;  /* 0x000000000f087348 */ /* 0x000fea0003c00000 */
[----:B------:R0:W1:Y:S02]  /*21f40*/  SHFL.IDX P6, R14, R13, R12, R11 ;  /* 0x0000000c0d0e7389 */ /* 0x00006400000c000b */
[----:B01----:R-:W-:Y:S01]  /*21f50*/  ENDCOLLECTIVE ;  /* 0x000000000000791b */ /* 0x003fe20003800000 */
.L_x_10922:
        /* <DEDUP_REMOVED lines=13> */
.L_x_10923:
[----:B------:R-:W-:Y:S02]  /*22030*/  IMAD.MOV.U32 R13, RZ, RZ, R7 ;  /* 0x000000ffff0d7224 */ /* 0x000fe400078e0007 */
[----:B------:R-:W-:Y:S01]  /*22040*/  IMAD.MOV.U32 R12, RZ, RZ, 0x5 ;  /* 0x00000005ff0c7424 */ /* 0x000fe200078e00ff */
[----:B------:R-:W-:-:S13]  /*22050*/  IADD3 R2, P0, R14, R0, RZ ;  /* 0x000000000e027210 */ /* 0x000fda0007f1e0ff */
[----:B------:R-:W-:Y:S05]  /*22060*/  WARPSYNC.COLLECTIVE R15, `(.L_x_10924) ;  /* 0x000000000f087348 */ /* 0x000fea0003c00000 */
[----:B------:R0:W1:Y:S02]  /*22070*/  SHFL.IDX P6, R14, R13, R12, R11 ;  /* 0x0000000c0d0e7389 */ /* 0x00006400000c000b */
[----:B01----:R-:W-:Y:S01]  /*22080*/  ENDCOLLECTIVE ;  /* 0x000000000000791b */ /* 0x003fe20003800000 */
.L_x_10924:
[----:B------:R-:W-:-:S05]  /*22090*/  IADD3.X R3, RZ, R8, RZ, P0, !PT ;  /* 0x00000008ff037210 */ /* 0x000fca00007fe4ff */
        /* <DEDUP_REMOVED lines=12> */
.L_x_10925:
[----:B------:R-:W-:Y:S05]  /*22160*/  BRA `(.L_x_10926) ;  /* 0xffffff9400f07947 */ /* 0x000fea000383ffff */
.L_x_10714:
        /* <DEDUP_REMOVED lines=8> */
.L_x_10928:
[----:B------:R-:W-:Y:S05]  /*221f0*/  BSYNC B0 ;  /* 0x0000000000007941 */ /* 0x000fea0003800000 */
.L_x_10927:
[----:B------:R-:W-:Y:S01]  /*22200*/  IMAD.MOV.U32 R13, RZ, RZ, R16 ;  /* 0x000000ffff0d7224 */ /* 0x000fe200078e0010 */
[----:B------:R-:W-:Y:S01]  /*22210*/  MOV R0, R14 ;  /* 0x0000000e00007202 */ /* 0x000fe20000000f00 */
[----:B------:R-:W-:Y:S02]  /*22220*/  IMAD.MOV.U32 R12, RZ, RZ, 0x1 ;  /* 0x00000001ff0c7424 */ /* 0x000fe400078e00ff */
[----:B------:R-:W-:Y:S02]  /*22230*/  IMAD.MOV.U32 R11, RZ, RZ, 0x1f ;  /* 0x0000001fff0b7424 */ /* 0x000fe400078e00ff */
[----:B------:R-:W-:Y:S02]  /*22240*/  IMAD.MOV.U32 R15, RZ, RZ, -0x1 ;  /* 0xffffffffff0f7424 */ /* 0x000fe400078e00ff */
[----:B------:R-:W-:-:S07]  /*22250*/  IMAD.IADD R7, R19, 0x1, R9 ;  /* 0x0000000113077824 */ /* 0x000fce00078e0209 */
[----:B------:R-:W-:Y:S05]  /*22260*/  WARPSYNC.COLLECTIVE R15, `(.L_x_10929) ;  /* 0x000000000f087348 */ /* 0x000fea0003c00000 */
[----:B------:R0:W1:Y:S02]  /*22270*/  SHFL.IDX P6, R14, R13, R12, R11 ;  /* 0x0000000c0d0e7389 */ /* 0x00006400000c000b */
[----:B01----:R-:W-:Y:S01]  /*22280*/  ENDCOLLECTIVE ;  /* 0x000000000000791b */ /* 0x003fe20003800000 */
.L_x_10929:
        /* <DEDUP_REMOVED lines=24> */
.L_x_10930:
[----:B------:R-:W-:Y:S01]  /*22410*/  IMAD.MOV.U32 R12, RZ, RZ, 0x2 ;  /* 0x00000002ff0c7424 */ /* 0x000fe200078e00ff */
[----:B------:R-:W-:-:S05]  /*22420*/  SEL R14, R14, RZ, P1 ;  /* 0x000000ff0e0e7207 */ /* 0x000fca0000800000 */
[----:B------:R-:W-:-:S04]  /*22430*/  IMAD.IADD R5, R13, 0x1, R14 ;  /* 0x000000010d057824 */ /* 0x000fc800078e020e */
[----:B------:R-:W-:-:S07]  /*22440*/  IMAD.MOV.U32 R13, RZ, RZ, R5 ;  /* 0x000000ffff0d7224 */ /* 0x000fce00078e0005 */
[----:B------:R-:W-:Y:S05]  /*22450*/  WARPSYNC.COLLECTIVE R15, `(.L_x_10931) ;  /* 0x000000000f087348 */ /* 0x000fea0003c00000 */
[----:B------:R0:W1:Y:S02]  /*22460*/  SHFL.UP P6, R14, R13, R12, R11 ;  /* 0x0400000c0d0e7389 */ /* 0x00006400000c000b */
[----:B01----:R-:W-:Y:S01]  /*22470*/  ENDCOLLECTIVE ;  /* 0x000000000000791b */ /* 0x003fe20003800000 */
.L_x_10931:
[----:B------:R-:W-:Y:S01]  /*22480*/  IMAD.MOV.U32 R12, RZ, RZ, 0x4 ;  /* 0x00000004ff0c7424 */ /* 0x000fe200078e00ff */
[----:B------:R-:W-:-:S05]  /*22490*/  SEL R2, R14, RZ, P2 ;  /* 0x000000ff0e027207 */ /* 0x000fca0001000000 */
[----:B------:R-:W-:-:S04]  /*224a0*/  IMAD.IADD R2, R5, 0x1, R2 ;  /* 0x0000000105027824 */ /* 0x000fc800078e0202 */
[----:B------:R-:W-:-:S07]  /*224b0*/  IMAD.MOV.U32 R13, RZ, RZ, R2 ;  /* 0x000000ffff0d7224 */ /* 0x000fce00078e0002 */
[----:B------:R-:W-:Y:S05]  /*224c0*/  WARPSYNC.COLLECTIVE R15, `(.L_x_10932) ;  /* 0x000000000f087348 */ /* 0x000fea0003c00000 */
[----:B------:R0:W1:Y:S02]  /*224d0*/  SHFL.UP P6, R14, R13, R12, R11 ;  /* 0x0400000c0d0e7389 */ /* 0x00006400000c000b */
[----:B01----:R-:W-:Y:S01]  /*224e0*/  ENDCOLLECTIVE ;  /* 0x000000000000791b */ /* 0x003fe20003800000 */
.L_x_10932:
[----:B------:R-:W-:Y:S01]  /*224f0*/  IMAD.MOV.U32 R12, RZ, RZ, 0x8 ;  /* 0x00000008ff0c7424 */ /* 0x000fe200078e00ff */
[----:B------:R-:W-:-:S04]  /*22500*/  SEL R3, R14, RZ, P3 ;  /* 0x000000ff0e037207 */ /* 0x000fc80001800000 */
[----:B------:R-:W-:-:S05]  /*22510*/  IADD3 R3, R2, R3, RZ ;  /* 0x0000000302037210 */ /* 0x000fca0007ffe0ff */
[----:B------:R-:W-:-:S07]  /*22520*/  IMAD.MOV.U32 R13, RZ, RZ, R3 ;  /* 0x000000ffff0d7224 */ /* 0x000fce00078e0003 */
[----:B------:R-:W-:Y:S05]  /*22530*/  WARPSYNC.COLLECTIVE R15, `(.L_x_10933) ;  /* 0x000000000f087348 */ /* 0x000fea0003c00000 */
[----:B------:R0:W1:Y:S02]  /*22540*/  SHFL.UP P6, R14, R13, R12, R11 ;  /* 0x0400000c0d0e7389 */ /* 0x00006400000c000b */
[----:B01----:R-:W-:Y:S01]  /*22550*/  ENDCOLLECTIVE ;  /* 0x000000000000791b */ /* 0x003fe20003800000 */
.L_x_10933:
[----:B------:R-:W-:Y:S01]  /*22560*/  IMAD.MOV.U32 R12, RZ, RZ, 0x10 ;  /* 0x00000010ff0c7424 */ /* 0x000fe200078e00ff */
[----:B------:R-:W-:-:S05]  /*22570*/  SEL R14, R14, RZ, P4 ;  /* 0x000000ff0e0e7207 */ /* 0x000fca0002000000 */
[----:B------:R-:W-:-:S04]  /*22580*/  IMAD.IADD R5, R3, 0x1, R14 ;  /* 0x0000000103057824 */ /* 0x000fc800078e020e */
[----:B------:R-:W-:-:S07]  /*22590*/  IMAD.MOV.U32 R13, RZ, RZ, R5 ;  /* 0x000000ffff0d7224 */ /* 0x000fce00078e0005 */
[----:B------:R-:W-:Y:S05]  /*225a0*/  WARPSYNC.COLLECTIVE R15, `(.L_x_10934) ;  /* 0x000000000f087348 */ /* 0x000fea0003c00000 */
[----:B------:R0:W1:Y:S02]  /*225b0*/  SHFL.UP P6, R14, R13, R12, R11 ;  /* 0x0400000c0d0e7389 */ /* 0x00006400000c000b */
[----:B01----:R-:W-:Y:S01]  /*225c0*/  ENDCOLLECTIVE ;  /* 0x000000000000791b */ /* 0x003fe20003800000 */
.L_x_10934:
        /* <DEDUP_REMOVED lines=8> */
.L_x_10935:
[----:B------:R-:W-:Y:S05]  /*22650*/  BRA `(.L_x_10936) ;  /* 0xffffff9800547947 */ /* 0x000fea000383ffff */
.L_x_10717:
[----:B------:R-:W-:Y:S01]  /*22660*/  BSSY B0, `(.L_x_10937) ;  /* 0x0000007000007945 */ /* 0x000fe20003800000 */
[----:B------:R-:W-:Y:S02]  /*22670*/  IMAD.MOV.U32 R12, RZ, RZ, 0x1 ;  /* 0x00000001ff0c7424 */ /* 0x000fe400078e00ff */
[----:B------:R-:W-:Y:S02]  /*22680*/  IMAD.MOV.U32 R11, RZ, RZ, RZ ;  /* 0x000000ffff0b7224 */ /* 0x000fe400078e00ff */
[----:B------:R-:W-:-:S07]  /*22690*/  IMAD.MOV.U32 R15, RZ, RZ, -0x1 ;  /* 0xffffffffff0f7424 */ /* 0x000fce00078e00ff */
[----:B-1----:R-:W-:Y:S05]  /*226a0*/  WARPSYNC.COLLECTIVE R15, `(.L_x_10938) ;  /* 0x000000000f087348 */ /* 0x002fea0003c00000 */
[----:B------:R0:W2:Y:S02]  /*226b0*/  SHFL.UP P6, R14, R13, R12, R11 ;  /* 0x0400000c0d0e7389 */ /* 0x0000a400000c000b */
[----:B012---:R-:W-:Y:S01]  /*226c0*/  ENDCOLLECTIVE ;  /* 0x000000000000791b */ /* 0x007fe20003800000 */
.L_x_10938:
[----:B------:R-:W-:Y:S05]  /*226d0*/  BSYNC B0 ;  /* 0x0000000000007941 */ /* 0x000fea0003800000 */
.L_x_10937:
        /* <DEDUP_REMOVED lines=8> */
.L_x_10939:
[----:B------:R-:W-:Y:S01]  /*22760*/  IMAD.MOV.U32 R12, RZ, RZ, 0x4 ;  /* 0x00000004ff0c7424 */ /* 0x000fe200078e00ff */
[----:B------:R-:W-:-:S04]  /*22770*/  SEL R2, R14, RZ, P2 ;  /* 0x000000ff0e027207 */ /* 0x000fc80001000000 */
[----:B------:R-:W-:-:S05]  /*22780*/  IADD3 R2, R13, R2, RZ ;  /* 0x000000020d027210 */ /* 0x000fca0007ffe0ff */
[----:B------:R-:W-:-:S07]  /*22790*/  IMAD.MOV.U32 R13, RZ, RZ, R2 ;  /* 0x000000ffff0d7224 */ /* 0x000fce00078e0002 */
[----:B------:R-:W-:Y:S05]  /*227a0*/  WARPSYNC.COLLECTIVE R15, `(.L_x_10940) ;  /* 0x000000000f087348 */ /* 0x000fea0003c00000 */
[----:B------:R0:W1:Y:S02]  /*227b0*/  SHFL.UP P6, R14, R13, R12, R11 ;  /* 0x0400000c0d0e7389 */ /* 0x00006400000c000b */
[----:B01----:R-:W-:Y:S01]  /*227c0*/  ENDCOLLECTIVE ;  /* 0x000000000000791b */ /* 0x003fe20003800000 */
.L_x_10940:
[----:B------:R-:W-:Y:S01]  /*227d0*/  IMAD.MOV.U32 R12, RZ, RZ, 0x8 ;  /* 0x00000008ff0c7424 */ /* 0x000fe200078e00ff */
[----:B------:R-:W-:-:S05]  /*227e0*/  SEL R3, R14, RZ, P3 ;  /* 0x000000ff0e037207 */ /* 0x000fca0001800000 */
[----:B------:R-:W-:-:S04]  /*227f0*/  IMAD.IADD R3, R2, 0x1, R3 ;  /* 0x0000000102037824 */ /* 0x000fc800078e0203 */
[----:B------:R-:W-:-:S07]  /*22800*/  IMAD.MOV.U32 R13, RZ, RZ, R3 ;  /* 0x000000ffff0d7224 */ /* 0x000fce00078e0003 */
[----:B------:R-:W-:Y:S05]  /*22810*/  WARPSYNC.COLLECTIVE R15, `(.L_x_10941) ;  /* 0x000000000f087348 */ /* 0x000fea0003c00000 */
[----:B------:R0:W1:Y:S02]  /*22820*/  SHFL.UP P6, R14, R13, R12, R11 ;  /* 0x0400000c0d0e7389 */ /* 0x00006400000c000b */
[----:B01----:R-:W-:Y:S01]  /*22830*/  ENDCOLLECTIVE ;  /* 0x000000000000791b */ /* 0x003fe20003800000 */
.L_x_10941:
[----:B------:R-:W-:Y:S02]  /*22840*/  MOV R12, 0x10 ;  /* 0x00000010000c7802 */ /* 0x000fe40000000f00 */
[----:B------:R-:W-:-:S05]  /*22850*/  SEL R14, R14, RZ, P4 ;  /* 0x000000ff0e0e7207 */ /* 0x000fca0002000000 */
[----:B------:R-:W-:-:S04]  /*22860*/  IMAD.IADD R5, R3, 0x1, R14 ;  /* 0x0000000103057824 */ /* 0x000fc800078e020e */
[----:B------:R-:W-:-:S07]  /*22870*/  IMAD.MOV.U32 R13, RZ, RZ, R5 ;  /* 0x000000ffff0d7224 */ /* 0x000fce00078e0005 */
[----:B------:R-:W-:Y:S05]  /*22880*/  WARPSYNC.COLLECTIVE R15, `(.L_x_10942) ;  /* 0x000000000f087348 */ /* 0x000fea0003c00000 */
[----:B------:R0:W1:Y:S02]  /*22890*/  SHFL.UP P6, R14, R13, R12, R11 ;  /* 0x0400000c0d0e7389 */ /* 0x00006400000c000b */
[----:B01----:R-:W-:Y:S01]  /*228a0*/  ENDCOLLECTIVE ;  /* 0x000000000000791b */ /* 0x003fe20003800000 */
.L_x_10942:
        /* <DEDUP_REMOVED lines=8> */
.L_x_10943:
[----:B------:R-:W-:Y:S05]  /*22930*/  BRA `(.L_x_10944) ;  /* 0xffffff9800407947 */ /* 0x000fea000383ffff */
.L_x_10719:
[----:B------:R-:W-:Y:S01]  /*22940*/  BSSY B0, `(.L_x_10945) ;  /* 0x0000006000007945 */ /* 0x000fe20003800000 */
[----:B------:R-:W-:Y:S01]  /*22950*/  PLOP3.LUT P6, PT, P6, PT, PT, 0x8, 0x0 ;  /* 0x000000000000781c */ /* 0x000fe200037ce170 */
[----:B------:R-:W-:-:S12]  /*22960*/  IMAD.MOV.U32 R15, RZ, RZ, -0x1 ;  /* 0xffffffffff0f7424 */ /* 0x000fd800078e00ff */
[----:B01----:R-:W-:Y:S05]  /*22970*/  WARPSYNC.COLLECTIVE R15, `(.L_x_10946) ;  /* 0x000000000f087348 */ /* 0x003fea0003c00000 */
[----:B------:R-:W-:Y:S01]  /*22980*/  VOTE.ANY R14, PT, P6 ;  /* 0x00000000000e7806 */ /* 0x000fe200030e0100 */
[----:B01----:R-:W-:Y:S06]  /*22990*/  ENDCOLLECTIVE ;  /* 0x000000000000791b */ /* 0x003fec0003800000 */
.L_x_10946:
[----:B------:R-:W-:Y:S05]  /*229a0*/  BSYNC B0 ;  /* 0x0000000000007941 */ /* 0x000fea0003800000 */
.L_x_10945:
        /* <DEDUP_REMOVED lines=9> */
.L_x_10947:
[----:B------:R-:W-:Y:S02]  /*22a40*/  IMAD.MOV.U32 R13, RZ, RZ, R4 ;  /* 0x000000ffff0d7224 */ /* 0x000fe400078e0004 */
[----:B------:R-:W-:-:S07]  /*22a50*/  IMAD.MOV.U32 R7, RZ, RZ, R14 ;  /* 0x000000ffff077224 */ /* 0x000fce00078e000e */
[----:B------:R-:W-:Y:S05]  /*22a60*/  WARPSYNC.COLLECTIVE R15, `(.L_x_10948) ;  /* 0x000000000f087348 */ /* 0x000fea0003c00000 */
[----:B------:R0:W1:Y:S02]  /*22a70*/  SHFL.IDX P6, R14, R13, R12, R11 ;  /* 0x0000000c0d0e7389 */ /* 0x00006400000c000b */
[----:B01----:R-:W-:Y:S01]  /*22a80*/  ENDCOLLECTIVE ;  /* 0x000000000000791b */ /* 0x003fe20003800000 */
.L_x_10948:
[----:B------:R-:W-:Y:S01]  /*22a90*/  IMAD.MOV.U32 R4, RZ, RZ, R14 ;  /* 0x000000ffff047224 */ /* 0x000fe200078e000e */
[----:B------:R-:W-:Y:S06]  /*22aa0*/  BRA `(.L_x_10949) ;  /* 0xffffff9800207947 */ /* 0x000fec000383ffff */
.L_x_10721:
[----:B------:R-:W-:Y:S01]  /*22ab0*/  BSSY B0, `(.L_x_10950) ;  /* 0x0000007000007945 */ /* 0x000fe20003800000 */
[----:B------:R-:W-:Y:S01]  /*22ac0*/  IMAD.MOV.U32 R13, RZ, RZ, R3 ;  /* 0x000000ffff0d7224 */ /* 0x000fe200078e0003 */
[----:B------:R-:W-:Y:S01]  /*22ad0*/  MOV R15, 0xffffffff ;  /* 0xffffffff000f7802 */ /* 0x000fe20000000f00 */
[----:B------:R-:W-:-:S07]  /*22ae0*/  IMAD.MOV.U32 R11, RZ, RZ, 0x1f ;  /* 0x0000001fff0b7424 */ /* 0x000fce00078e00ff */
[----:B01234-:R-:W-:Y:S05]  /*22af0*/  WARPSYNC.COLLECTIVE R15, `(.L_x_10951) ;  /* 0x000000000f087348 */ /* 0x01ffea0003c00000 */
[----:B------:R0:W0:Y:S02]  /*22b00*/  SHFL.IDX P6, R14, R13, R12, R11 ;  /* 0x0000000c0d0e7389 */ /* 0x00002400000c000b */
[----:B01234-:R-:W-:Y:S01]  /*22b10*/  ENDCOLLECTIVE ;  /* 0x000000000000791b */ /* 0x01ffe20003800000 */
.L_x_10951:
[----:B------:R-:W-:Y:S05]  /*22b20*/  BSYNC B0 ;  /* 0x0000000000007941 */ /* 0x000fea0003800000 */
.L_x_10950:
[----:B------:R-:W-:Y:S01]  /*22b30*/  IMAD.MOV.U32 R16, RZ, RZ, R14 ;  /* 0x000000ffff107224 */ /* 0x000fe200078e000e */
[----:B------:R-:W-:Y:S06]  /*22b40*/  BRA `(.L_x_10720) ;  /* 0xffffff9800107947 */ /* 0x000fec000383ffff */
.L_x_10725:
[----:B0-----:R0:W2:Y:S02]  /*22b50*/  SYNCS.PHASECHK.TRANS64.TRYWAIT P0, [R7+URZ+0x32420], R0 ;  /* 0x03242000070075a7 */ /* 0x0010a4000800017f */
[----:B--2---:R-:W-:Y:S05]  /*22b60*/  @!P0 NANOSLEEP.SYNCS 0x989680 ;  /* 0x009896800000895d */ /* 0x004fea0003900000 */
[----:B------:R-:W2:Y:S02]  /*22b70*/  @!P0 SYNCS.PHASECHK.TRANS64 P0, [R7+URZ+0x32420], R0 ;  /* 0x03242000070085a7 */ /* 0x000ea4000800007f */
[----:B--2---:R-:W-:Y:S05]  /*22b80*/  @!P0 BRA `(.L_x_10725) ;  /* 0xfffffffc00f08947 */ /* 0x004fea000383ffff */
[----:B------:R-:W-:Y:S05]  /*22b90*/  BRA `(.L_x_10952) ;  /* 0xffffff9c00687947 */ /* 0x000fea000383ffff */
.L_x_10726:
        /* <DEDUP_REMOVED lines=11> */
.L_x_10954:
[----:B------:R-:W-:Y:S05]  /*22c50*/  BSYNC B0 ;  /* 0x0000000000007941 */ /* 0x000fea0003800000 */
.L_x_10953:
[----:B------:R-:W-:Y:S05]  /*22c60*/  BRA `(.L_x_10955) ;  /* 0xffffff9c00507947 */ /* 0x000fea000383ffff */
.L_x_10727:
[----:B------:R-:W-:Y:S01]  /*22c70*/  BSSY B0, `(.L_x_10956) ;  /* 0x0000006000007945 */ /* 0x000fe20003800000 */
[----:B------:R-:W-:-:S07]  /*22c80*/  IMAD.MOV.U32 R15, RZ, RZ, -0x1 ;  /* 0xffffffffff0f7424 */ /* 0x000fce00078e00ff */
[----:B01-3--:R-:W-:Y:S05]  /*22c90*/  WARPSYNC.COLLECTIVE R15, `(.L_x_10957) ;  /* 0x000000000f0c7348 */ /* 0x00bfea0003c00000 */
[----:B------:R-:W-:Y:S02]  /*22ca0*/  ELECT P6, UR62, PT ;  /* 0x00000000003e782f */ /* 0x000fe400038c0000 */
[----:B------:R-:W-:Y:S01]  /*22cb0*/  MOV R14, UR62 ;  /* 0x0000003e000e7c02 */ /* 0x000fe20008000f00 */
[----:B01-3--:R-:W-:Y:S10]  /*22cc0*/  ENDCOLLECTIVE ;  /* 0x000000000000791b */ /* 0x00bff40003800000 */
.L_x_10957:
[----:B------:R-:W-:Y:S05]  /*22cd0*/  BSYNC B0 ;  /* 0x0000000000007941 */ /* 0x000fea0003800000 */
.L_x_10956:
[----:B------:R-:W-:Y:S05]  /*22ce0*/  BRA `(.L_x_10958) ;  /* 0xffffff9c00447947 */ /* 0x000fea000383ffff */
.L_x_10729:
[----:B0-----:R0:W2:Y:S02]  /*22cf0*/  SYNCS.PHASECHK.TRANS64.TRYWAIT P1, [R5+URZ+0x32440], R0 ;  /* 0x03244000050075a7 */ /* 0x0010a4000802017f */
[----:B--2---:R-:W-:Y:S05]  /*22d00*/  @!P1 NANOSLEEP.SYNCS 0x989680 ;  /* 0x009896800000995d */ /* 0x004fea0003900000 */
[----:B------:R-:W2:Y:S02]  /*22d10*/  @!P1 SYNCS.PHASECHK.TRANS64 P1, [R5+URZ+0x32440], R0 ;  /* 0x03244000050095a7 */ /* 0x000ea4000802007f */
[----:B--2---:R-:W-:Y:S05]  /*22d20*/  @!P1 BRA `(.L_x_10729) ;  /* 0xfffffffc00f09947 */ /* 0x004fea000383ffff */
[----:B------:R-:W-:Y:S05]  /*22d30*/  BRA `(.L_x_10959) ;  /* 0xffffff9c00647947 */ /* 0x000fea000383ffff */
.L_x_10731:
[----:B--2---:R2:W4:Y:S02]  /*22d40*/  SYNCS.PHASECHK.TRANS64.TRYWAIT P1, [R3+URZ+0x32440], R2 ;  /* 0x03244002030075a7 */ /* 0x004524000802017f */
[----:B----4-:R-:W-:Y:S05]  /*22d50*/  @!P1 NANOSLEEP.SYNCS 0x989680 ;  /* 0x009896800000995d */ /* 0x010fea0003900000 */
[----:B------:R-:W4:Y:S02]  /*22d60*/  @!P1 SYNCS.PHASECHK.TRANS64 P1, [R3+URZ+0x32440], R2 ;  /* 0x03244002030095a7 */ /* 0x000f24000802007f */
[----:B----4-:R-:W-:Y:S05]  /*22d70*/  @!P1 BRA `(.L_x_10731) ;  /* 0xfffffffc00f09947 */ /* 0x010fea000383ffff */
[----:B------:R-:W-:Y:S05]  /*22d80*/  BRA `(.L_x_10960) ;  /* 0xffffff9c00707947 */ /* 0x000fea000383ffff */
.L_x_10733:
[----:B----4-:R4:W0:Y:S02]  /*22d90*/  SYNCS.PHASECHK.TRANS64.TRYWAIT P1, [R5+URZ+0x32460], R0 ;  /* 0x03246000050075a7 */ /* 0x010824000802017f */
[----:B0-----:R-:W-:Y:S05]  /*22da0*/  @!P1 NANOSLEEP.SYNCS 0x989680 ;  /* 0x009896800000995d */ /* 0x001fea0003900000 */
[----:B------:R-:W0:Y:S02]  /*22db0*/  @!P1 SYNCS.PHASECHK.TRANS64 P1, [R5+URZ+0x32460], R0 ;  /* 0x03246000050095a7 */ /* 0x000e24000802007f */
[----:B0-----:R-:W-:Y:S05]  /*22dc0*/  @!P1 BRA `(.L_x_10733) ;  /* 0xfffffffc00f09947 */ /* 0x001fea000383ffff */
[----:B------:R-:W-:Y:S05]  /*22dd0*/  BRA `(.L_x_10961) ;  /* 0xffffff9c006c7947 */ /* 0x000fea000383ffff */
.L_x_10962:
        /* <DEDUP_REMOVED lines=10> */
.L_x_15767:


//--------------------- .text._ZN7cutlass13device_kernelIN5flash11enable_sm90INS1_16FlashAttnFwdSm90INS1_25CollectiveMainloopFwdSm90ILi2EN4cute5tupleIJNS5_1CILi1EEES8_S8_EEENS6_IJNS7_ILi128EEENS7_ILi96EEENS7_ILi64EEEEEELi256ENS_6half_tEfNS_4arch4Sm90ELb0ELb1ELb1ELb0ELb1ELb0ELb0ELb1ELb0ELb1ELb1ELb0EEENS1_21CollectiveEpilogueFwdINS6_IJSA_NS7_ILi256EEESB_EEES9_SE_SG_Li256ELb0ELb1ELb1ELb0EEENS1_19SingleTileSchedulerILb0ELb1ELb1ELi128EEEEEEEEEvNT_6ParamsE --------------------------
	.section	.text._ZN7cutlass13device_kernelIN5flash11enable_sm90INS1_16FlashAttnFwdSm90INS1_25CollectiveMainloopFwdSm90ILi2EN4cute5tupleIJNS5_1CILi1EEES8_S8_EEENS6_IJNS7_ILi128EEENS7_ILi96EEENS7_ILi64EEEEEELi256ENS_6half_tEfNS_4arch4Sm90ELb0ELb1ELb1ELb0ELb1ELb0ELb0ELb1ELb0ELb1ELb1ELb0EEENS1_21CollectiveEpilogueFwdINS6_IJSA_NS7_ILi256EEESB_EEES9_SE_SG_Li256ELb0ELb1ELb1ELb0EEENS1_19SingleTileSchedulerILb0ELb1ELb1ELi128EEEEEEEEEvNT_6ParamsE,"ax",@progbits
	.align	128
.text._ZN7cutlass13device_kernelIN5flash11enable_sm90INS1_16FlashAttnFwdSm90INS1_25CollectiveMainloopFwdSm90ILi2EN4cute5tupleIJNS5_1CILi1EEES8_S8_EEENS6_IJNS7_ILi128EEENS7_ILi96EEENS7_ILi64EEEEEELi256ENS_6half_tEfNS_4arch4Sm90ELb0ELb1ELb1ELb0ELb1ELb0ELb0ELb1ELb0ELb1ELb1ELb0EEENS1_21CollectiveEpilogueFwdINS6_IJSA_NS7_ILi256EEESB_EEES9_SE_SG_Li256ELb0ELb1ELb1ELb0EEENS1_19SingleTileSchedulerILb0ELb1ELb1ELi128EEEEEEEEEvNT_6ParamsE:
        .type           _ZN7cutlass13device_kernelIN5flash11enable_sm90INS1_16FlashAttnFwdSm90INS1_25CollectiveMainloopFwdSm90ILi2EN4cute5tupleIJNS5_1CILi1EEES8_S8_EEENS6_IJNS7_ILi128EEENS7_ILi96EEENS7_ILi64EEEEEELi256ENS_6half_tEfNS_4arch4Sm90ELb0ELb1ELb1ELb0ELb1ELb0ELb0ELb1ELb0ELb1ELb1ELb0EEENS1_21CollectiveEpilogueFwdINS6_IJSA_NS7_ILi256EEESB_EEES9_SE_SG_Li256ELb0ELb1ELb1ELb0EEENS1_19SingleTileSchedulerILb0ELb1ELb1ELi128EEEEEEEEEvNT_6ParamsE,@function
        .size           _ZN7cutlass13device_kernelIN5flash11enable_sm90INS1_16FlashAttnFwdSm90INS1_25CollectiveMainloopFwdSm90ILi2EN4cute5tupleIJNS5_1CILi1EEES8_S8_EEENS6_IJNS7_ILi128EEENS7_ILi96EEENS7_ILi64EEEEEELi256ENS_6half_tEfNS_4arch4Sm90ELb0ELb1ELb1ELb0ELb1ELb0ELb0ELb1ELb0ELb1ELb1ELb0EEENS1_21CollectiveEpilogueFwdINS6_IJSA_NS7_ILi256EEESB_EEES9_SE_SG_Li256ELb0ELb1ELb1ELb0EEENS1_19SingleTileSchedulerILb0ELb1ELb1ELi128EEEEEEEEEvNT_6ParamsE,(.L_x_15768 - _ZN7cutlass13device_kernelIN5flash11enable_sm90INS1_16FlashAttnFwdSm90INS1_25CollectiveMainloopFwdSm90ILi2EN4cute5tupleIJNS5_1CILi1EEES8_S8_EEENS6_IJNS7_ILi128EEENS7_ILi96EEENS7_ILi64EEEEEELi256ENS_6half_tEfNS_4arch4Sm90ELb0ELb1ELb1ELb0ELb1ELb0ELb0ELb1ELb0ELb1ELb1ELb0EEENS1_21CollectiveEpilogueFwdINS6_IJSA_NS7_ILi256EEESB_EEES9_SE_SG_Li256ELb0ELb1ELb1ELb0EEENS1_19SingleTileSchedulerILb0ELb1ELb1ELi128EEEEEEEEEvNT_6ParamsE)
        .other          _ZN7cutlass13device_kernelIN5flash11enable_sm90INS1_16FlashAttnFwdSm90INS1_25CollectiveMainloopFwdSm90ILi2EN4cute5tupleIJNS5_1CILi1EEES8_S8_EEENS6_IJNS7_ILi128EEENS7_ILi96EEENS7_ILi64EEEEEELi256ENS_6half_tEfNS_4arch4Sm90ELb0ELb1ELb1ELb0ELb1ELb0ELb0ELb1ELb0ELb1ELb1ELb0EEENS1_21CollectiveEpilogueFwdINS6_IJSA_NS7_ILi256EEESB_EEES9_SE_SG_Li256ELb0ELb1ELb1ELb0EEENS1_19SingleTileSchedulerILb0ELb1ELb1ELi128EEEEEEEEEvNT_6ParamsE,@"STO_CUDA_ENTRY STV_DEFAULT"
_ZN7cutlass13device_kernelIN5flash11enable_sm90INS1_16FlashAttnFwdSm90INS1_25CollectiveMainloopFwdSm90ILi2EN4cute5tupleIJNS5_1CILi1EEES8_S8_EEENS6_IJNS7_ILi128EEENS7_ILi96EEENS7_ILi64EEEEEELi256ENS_6half_tEfNS_4arch4Sm90ELb0ELb1ELb1ELb0ELb1ELb0ELb0ELb1ELb0ELb1ELb1ELb0EEENS1_21CollectiveEpilogueFwdINS6_IJSA_NS7_ILi256EEESB_EEES9_SE_SG_Li256ELb0ELb1ELb1ELb0EEENS1_19SingleTileSchedulerILb0ELb1ELb1ELi128EEEEEEEEEvNT_6ParamsE:
        /* <DEDUP_REMOVED lines=9> */
[----:B------:R1:W2:Y:S01]  /*0090*/  SHFL.IDX PT, R3, R74, RZ, 0x1f ;  /* 0x00001fff4a037589 */ /* 0x0002a200000e0000 */
        /* <DEDUP_REMOVED lines=14> */
[----:B------:R1:W0:Y:S06]  /*0180*/  @!UP0 SYNCS.EXCH.64 URZ, [UR8+0x22800], UR4 ;  /* 0x02280004083f85b2 */ /* 0x00022c0008000100 */
[----:B------:R1:W3:Y:S02]  /*0190*/  @!UP1 SYNCS.EXCH.64 URZ, [UR8+0x22820], UR6 ;  /* 0x02282006083f95b2 */ /* 0x0002e40008000100 */
[----:B-12---:R-:W-:Y:S05]  /*01a0*/  @P1 BRA `(.L_x_10963) ;  /* 0x0000000000481947 */ /* 0x006fea0003800000 */
[----:B------:R-:W1:Y:S01]  /*01b0*/  S2UR UR5, SR_CgaCtaId ;  /* 0x00000000000579c3 */ /* 0x000e620000008800 */
        /* <DEDUP_REMOVED lines=12> */
[----:B-1----:R1:W2:Y:S08]  /*0280*/  SYNCS.EXCH.64 URZ, [UR8+0x22830], UR4 ;  /* 0x02283004083f75b2 */ /* 0x0022b00008000100 */
[----:B------:R1:W4:Y:S01]  /*0290*/  SYNCS.EXCH.64 URZ, [UR8+0x22840], UR6 ;  /* 0x02284006083f75b2 */ /* 0x0003220008000100 */
[----:B------:R1:W0:Y:S01]  /*02a0*/  SYNCS.EXCH.64 URZ, [UR8+0x22838], UR4 ;  /* 0x02283804083f75b2 */ /* 0x0002220008000100 */
[----:B------:R1:W0:Y:S01]  /*02b0*/  SYNCS.EXCH.64 URZ, [UR8+0x22848], UR6 ;  /* 0x02284806083f75b2 */ /* 0x0002220008000100 */
[----:B------:R-:W-:Y:S01]  /*02c0*/  NOP ;  /* 0x0000000000007918 */ /* 0x000fe20000000000 */
.L_x_10963:
[----:B------:R-:W5:Y:S01]  /*02d0*/  SHFL.IDX PT, R2, R0, RZ, 0x1f ;  /* 0x00001fff00027589 */ /* 0x000f6200000e0000 */
[----:B------:R-:W-:Y:S01]  /*02e0*/  NOP ;  /* 0x0000000000007918 */ /* 0x000fe20000000000 */
[----:B-----5:R-:W-:-:S13]  /*02f0*/  ISETP.NE.AND P0, PT, R2, RZ, PT ;  /* 0x000000ff0200720c */ /* 0x020fda0003f05270 */
        /* <DEDUP_REMOVED lines=14> */
[----:B-1----:R1:W0:Y:S08]  /*03e0*/  SYNCS.EXCH.64 URZ, [UR8+0x22850], UR4 ;  /* 0x02285004083f75b2 */ /* 0x0022300008000100 */
[----:B------:R1:W0:Y:S01]  /*03f0*/  SYNCS.EXCH.64 URZ, [UR8+0x22860], UR6 ;  /* 0x02286006083f75b2 */ /* 0x0002220008000100 */
[----:B------:R1:W0:Y:S01]  /*0400*/  SYNCS.EXCH.64 URZ, [UR8+0x22858], UR4 ;  /* 0x02285804083f75b2 */ /* 0x0002220008000100 */
[----:B------:R1:W0:Y:S01]  /*0410*/  SYNCS.EXCH.64 URZ, [UR8+0x22868], UR6 ;  /* 0x02286806083f75b2 */ /* 0x0002220008000100 */
[----:B------:R-:W-:Y:S01]  /*0420*/  NOP ;  /* 0x0000000000007918 */ /* 0x000fe20000000000 */
.L_x_10964:
[----:B------:R-:W5:Y:S01]  /*0430*/  SHFL.IDX PT, R2, R0, RZ, 0x1f ;  /* 0x00001fff00027589 */ /* 0x000f6200000e0000 */
[----:B------:R-:W-:Y:S01]  /*0440*/  NOP ;  /* 0x0000000000007918 */ /* 0x000fe20000000000 */
[----:B-----5:R-:W-:-:S13]  /*0450*/  ISETP.NE.AND P0, PT, R2, RZ, PT ;  /* 0x000000ff0200720c */ /* 0x020fda0003f05270 */
        /* <DEDUP_REMOVED lines=10> */
[----:B-1----:R1:W0:Y:S01]  /*0500*/  SYNCS.EXCH.64 URZ, [UR6+0x22870], UR4 ;  /* 0x02287004063f75b2 */ /* 0x0022220008000100 */
[----:B------:R1:W0:Y:S01]  /*0510*/  SYNCS.EXCH.64 URZ, [UR6+0x22880], UR4 ;  /* 0x02288004063f75b2 */ /* 0x0002220008000100 */
[----:B------:R1:W0:Y:S01]  /*0520*/  SYNCS.EXCH.64 URZ, [UR6+0x22878], UR4 ;  /* 0x02287804063f75b2 */ /* 0x0002220008000100 */
[----:B------:R1:W0:Y:S01]  /*0530*/  SYNCS.EXCH.64 URZ, [UR6+0x22888], UR4 ;  /* 0x02288804063f75b2 */ /* 0x0002220008000100 */
[----:B------:R-:W-:Y:S01]  /*0540*/  NOP ;  /* 0x0000000000007918 */ /* 0x000fe20000000000 */
.L_x_10965:
        /* <DEDUP_REMOVED lines=22> */
.L_x_10966:
[----:B------:R-:W5:Y:S01]  /*06b0*/  SHFL.IDX PT, R2, R0, RZ, 0x1f ;  /* 0x00001fff00027589 */ /* 0x000f6200000e0000 */
[----:B------:R-:W-:Y:S01]  /*06c0*/  R2UR UR9, R3 ;  /* 0x00000000030972ca */ /* 0x000fe200000e0000 */
        /* <DEDUP_REMOVED lines=21> */
.L_x_10967:
[----:B-1----:R-:W-:Y:S01]  /*0820*/  ULDC UR4, c[0x0][0x20] ;  /* 0x0000080000047ab9 */ /* 0x002fe20000000800 */
[----:B------:R-:W-:Y:S01]  /*0830*/  UISETP.NE.AND UP0, UPT, UR9, URZ, UPT ;  /* 0x0000003f0900728c */ /* 0x000fe2000bf05270 */
[----:B------:R-:W-:Y:S01]  /*0840*/  IADD3 R16, P0, R1, UR4, RZ ;  /* 0x0000000401107c10 */ /* 0x000fe2000ff1e0ff */
[----:B------:R-:W-:Y:S01]  /*0850*/  ULDC UR4, c[0x0][0x24] ;  /* 0x0000090000047ab9 */ /* 0x000fe20000000800 */
[----:B------:R-:W-:Y:S01]  /*0860*/  UMOV UR60, 0x1 ;  /* 0x00000001003c7882 */ /* 0x000fe20000000000 */
[----:B------:R-:W-:Y:S01]  /*0870*/  NOP ;  /* 0x0000000000007918 */ /* 0x000fe20000000000 */
[----:B0-234-:R-:W-:Y:S01]  /*0880*/  BAR.SYNC.DEFER_BLOCKING 0x0 ;  /* 0x0000000000007b1d */ /* 0x01dfe20000010000 */
[----:B------:R-:W-:Y:S01]  /*0890*/  IMAD.X R17, RZ, RZ, UR4, P0 ;  /* 0x00000004ff117e24 */ /* 0x000fe200080e06ff */
[----:B------:R-:W-:Y:S01]  /*08a0*/  IADD3 R2, P0, R16, 0x50, RZ ;  /* 0x0000005010027810 */ /* 0x000fe20007f1e0ff */
[----:B------:R-:W-:Y:S01]  /*08b0*/  USEL UR60, UR60, 0x2, !UP0 ;  /* 0x000000023c3c7887 */ /* 0x000fe2000c000000 */
[----:B------:R-:W-:-:S02]  /*08c0*/  PLOP3.LUT P2, PT, PT, PT, UP0, 0x80, 0x0 ;  /* 0x000000000000781c */ /* 0x000fc40003f4f008 */
[----:B------:R-:W-:Y:S01]  /*08d0*/  IADD3 R35, P1, R16, 0x200, RZ ;  /* 0x0000020010237810 */ /* 0x000fe20007f3e0ff */
[----:B------:R-:W-:Y:S01]  /*08e0*/  ULDC.64 UR36, c[0x0][0x208] ;  /* 0x0000820000247ab9 */ /* 0x000fe20000000a00 */
[----:B------:R0:W-:Y:S01]  /*08f0*/  STL [R1+0x410], R2 ;  /* 0x0004100201007387 */ /* 0x0001e20000100800 */
[----:B------:R-:W-:Y:S01]  /*0900*/  BSSY B6, `(.L_x_10968) ;  /* 0x0001c77000067945 */ /* 0x000fe20003800000 */
[--C-:B------:R-:W-:Y:S02]  /*0910*/  IMAD.X R23, RZ, RZ, R17.reuse, P0 ;  /* 0x000000ffff177224 */ /* 0x100fe400000e0611 */
[----:B------:R-:W-:-:S05]  /*0920*/  IMAD.X R48, RZ, RZ, R17, P1 ;  /* 0x000000ffff307224 */ /* 0x000fca00008e0611 */
[----:B------:R-:W-:Y:S05]  /*0930*/  @!P2 BRA `(.L_x_10969) ;  /* 0x0000018800dca947 */ /* 0x000fea0003800000 */
.L_x_10970:
[----:B------:R-:W-:-:S08]  /*0940*/  NOP ;  /* 0x0000000000007918 */ /* 0x000fd00000000000 */
[----:B------:R-:W1:Y:S02]  /*0950*/  USETMAXREG.TRY_ALLOC.CTAPOOL UP0, 0xe8 ;  /* 0x000000e8000079c8 */ /* 0x000e640008000600 */
[----:B-1----:R-:W-:-:S13]  /*0960*/  PLOP3.LUT P0, PT, PT, PT, UP0, 0x80, 0x0 ;  /* 0x000000000000781c */ /* 0x002fda0003f0f008 */
[----:B------:R-:W-:Y:S05]  /*0970*/  @!P0 BRA `(.L_x_10970) ;  /* 0xfffffffc00f08947 */ /* 0x000fea000383ffff */
[----:B------:R-:W1:Y:S01]  /*0980*/  S2UR UR6, SR_CTAID.Y ;  /* 0x00000000000679c3 */ /* 0x000e620000002600 */
[----:B------:R-:W-:-:S07]  /*0990*/  ULDC UR59, c[0x0][0xc50] ;  /* 0x00031400003b7ab9 */ /* 0x000fce0000000800 */
[----:B------:R-:W-:Y:S08]  /*09a0*/  BAR.ARV 0x8, 0x180 ;  /* 0x0206000000007b1d */ /* 0x000ff00000002000 */
[----:B------:R-:W2:Y:S01]  /*09b0*/  S2UR UR61, SR_CTAID.Z ;  /* 0x00000000003d79c3 */ /* 0x000ea20000002700 */
[----:B------:R-:W-:Y:S01]  /*09c0*/  ISETP.NE.AND P0, PT, R74, 0x1, PT ;  /* 0x000000014a00780c */ /* 0x000fe20003f05270 */
[----:B------:R-:W-:Y:S01]  /*09d0*/  UISETP.NE.AND UP0, UPT, UR59, 0x1, UPT ;  /* 0x000000013b00788c */ /* 0x000fe2000bf05270 */
[----:B------:R3:W-:Y:S11]  /*09e0*/  STL.64 [R1+0x1c0], RZ ;  /* 0x0001c0ff01007387 */ /* 0x0007f60000100a00 */
[----:B------:R-:W-:Y:S06]  /*09f0*/  @!P0 BAR.ARV 0x9, 0x100 ;  /* 0x0244000000008b1d */ /* 0x000fec0000002000 */
[----:B------:R-:W-:Y:S01]  /*0a00*/  @UP0 ULDC UR4, c[0x0][0xc54] ;  /* 0x0003150000040ab9 */ /* 0x000fe20000000800 */
[----:B------:R-:W-:Y:S01]  /*0a10*/  @UP0 ULDC UR7, c[0x0][0xc58] ;  /* 0x0003160000070ab9 */ /* 0x000fe20000000800 */
[----:B------:R3:W-:Y:S01]  /*0a20*/  STL [R1+0x1c8], RZ ;  /* 0x0001c8ff01007387 */ /* 0x0007e20000100800 */
[----:B-1----:R-:W-:Y:S01]  /*0a30*/  UIMAD.WIDE.U32 UR4, UR6, UR4, URZ ;  /* 0x00000004060472a5 */ /* 0x002fe2000f8e003f */
[----:B--2---:R-:W-:Y:S01]  /*0a40*/  ISETP.LE.AND P0, PT, RZ, UR61, PT ;  /* 0x0000003dff007c0c */ /* 0x004fe2000bf03270 */
[----:B------:R-:W-:Y:S01]  /*0a50*/  UMOV UR58, UR6 ;  /* 0x00000006003a7c82 */ /* 0x000fe20008000000 */
[----:B------:R-:W-:Y:S01]  /*0a60*/  IADD3 R24, P1, R16, 0x1c0, RZ ;  /* 0x000001c010187810 */ /* 0x000fe20007f3e0ff */
[----:B------:R-:W-:-:S04]  /*0a70*/  @UP0 USHF.R.U32.HI UR58, URZ, UR7, UR5 ;  /* 0x000000073f3a0299 */ /* 0x000fc80008011605 */
[----:B------:R-:W-:Y:S01]  /*0a80*/  UIADD3 UR4, -UR58, URZ, URZ ;  /* 0x0000003f3a047290 */ /* 0x000fe2000fffe13f */
[----:B------:R-:W-:-:S03]  /*0a90*/  IMAD.X R25, RZ, RZ, R17, P1 ;  /* 0x000000ffff197224 */ /* 0x000fc600008e0611 */
[----:B------:R-:W-:Y:S02]  /*0aa0*/  UIMAD UR59, UR59, UR4, UR6 ;  /* 0x000000043b3b72a4 */ /* 0x000fe4000f8e0206 */
[----:B---3--:R-:W-:Y:S10]  /*0ab0*/  @!P0 BRA `(.L_x_10971) ;  /* 0x000001c4006c8947 */ /* 0x008ff40003800000 */
[----:B------:R-:W1:Y:S01]  /*0ac0*/  S2R R15, SR_CgaCtaId ;  /* 0x00000000000f7919 */ /* 0x000e620000008800 */
[----:B------:R-:W-:Y:S01]  /*0ad0*/  MOV R0, 0x400 ;  /* 0x0000040000007802 */ /* 0x000fe20000000f00 */
[----:B------:R-:W2:Y:S01]  /*0ae0*/  S2UR UR6, SR_CTAID.X ;  /* 0x00000000000679c3 */ /* 0x000ea20000002500 */
[----:B------:R-:W-:Y:S01]  /*0af0*/  ULDC.64 UR4, c[0x0][0x418] ;  /* 0x0001060000047ab9 */ /* 0x000fe20000000a00 */
[----:B------:R-:W3:Y:S01]  /*0b00*/  S2R R4, SR_SWINHI ;  /* 0x0000000000047919 */ /* 0x000ee20000002f00 */
[----:B------:R-:W-:Y:S01]  /*0b10*/  IMAD.MOV.U32 R14, RZ, RZ, 0x100 ;  /* 0x00000100ff0e7424 */ /* 0x000fe200078e00ff */
[----:B------:R-:W-:Y:S01]  /*0b20*/  UISETP.NE.U32.AND UP0, UPT, UR4, URZ, UPT ;  /* 0x0000003f0400728c */ /* 0x000fe2000bf05070 */
[----:B------:R-:W-:Y:S01]  /*0b30*/  IMAD.MOV.U32 R13, RZ, RZ, 0x80 ;  /* 0x00000080ff0d7424 */ /* 0x000fe200078e00ff */
[----:B------:R-:W4:Y:S01]  /*0b40*/  S2R R8, SR_CTAID.X ;  /* 0x0000000000087919 */ /* 0x000f220000002500 */
[----:B------:R-:W-:Y:S01]  /*0b50*/  USHF.R.S32.HI UR4, URZ, 0x1f, UR61 ;  /* 0x0000001f3f047899 */ /* 0x000fe2000801143d */
[----:B------:R-:W5:Y:S01]  /*0b60*/  LDC R6, c[0x0][0x988] ;  /* 0x00026200ff067b82 */ /* 0x000f620000000800 */
[----:B------:R-:W-:Y:S01]  /*0b70*/  UISETP.NE.AND.EX UP0, UPT, UR5, URZ, UPT, UP0 ;  /* 0x0000003f0500728c */ /* 0x000fe2000bf05300 */
[----:B------:R-:W-:Y:S01]  /*0b80*/  IMAD.U32 R10, RZ, RZ, UR60 ;  /* 0x0000003cff0a7e24 */ /* 0x000fe2000f8e00ff */
[----:B------:R-:W-:Y:S01]  /*0b90*/  ULDC UR42, c[0x0][0x424] ;  /* 0x00010900002a7ab9 */ /* 0x000fe20000000800 */
[----:B------:R-:W-:Y:S01]  /*0ba0*/  IMAD.MOV.U32 R11, RZ, RZ, 0x80 ;  /* 0x00000080ff0b7424 */ /* 0x000fe200078e00ff */
[----:B------:R-:W-:Y:S01]  /*0bb0*/  USEL UR42, UR42, 0x1, UP0 ;  /* 0x000000012a2a7887 */ /* 0x000fe20008000000 */
[----:B------:R-:W-:Y:S01]  /*0bc0*/  STL.128 [R1+0x1d0], RZ ;  /* 0x0001d0ff01007387 */ /* 0x000fe20000100c00 */
[----:B------:R-:W-:Y:S01]  /*0bd0*/  ULDC UR10, c[0x0][0x2f0] ;  /* 0x0000bc00000a7ab9 */ /* 0x000fe20000000800 */
[----:B------:R-:W-:Y:S01]  /*0be0*/  ULDC UR43, c[0x0][0x288] ;  /* 0x0000a200002b7ab9 */ /* 0x000fe20000000800 */
[----:B------:R-:W-:Y:S01]  /*0bf0*/  UIMAD UR42, UR42, UR10, URZ ;  /* 0x0000000a2a2a72a4 */ /* 0x000fe2000f8e023f */
[----:B------:R-:W-:Y:S01]  /*0c00*/  STL.64 [R1+0x28], R10 ;  /* 0x0000280a01007387 */ /* 0x000fe20000100a00 */
[C---:B------:R-:W-:Y:S01]  /*0c10*/  IADD3 R30, P4, R16.reuse, 0x58, RZ ;  /* 0x00000058101e7810 */ /* 0x040fe20007f9e0ff */
[C---:B------:R-:W-:Y:S01]  /*0c20*/  VIADD R22, R16.reuse, 0x148 ;  /* 0x0000014810167836 */ /* 0x040fe20000000000 */
[C---:B------:R-:W-:Y:S01]  /*0c30*/  IADD3 R34, P6, R16.reuse, 0x68, RZ ;  /* 0x0000006810227810 */ /* 0x040fe20007fde0ff */
[----:B------:R-:W-:Y:S01]  /*0c40*/  STL.128 [R1+0x1e0], RZ ;  /* 0x0001e0ff01007387 */ /* 0x000fe20000100c00 */
[----:B------:R-:W-:Y:S01]  /*0c50*/  IADD3 R32, P5, R16, 0x70, RZ ;  /* 0x0000007010207810 */ /* 0x000fe20007fbe0ff */
[----:B--2---:R-:W-:Y:S01]  /*0c60*/  USHF.L.U32 UR6, UR6, 0x7, URZ ;  /* 0x0000000706067899 */ /* 0x004fe2000800063f */
[--C-:B------:R-:W-:Y:S01]  /*0c70*/  IMAD.X R31, RZ, RZ, R17.reuse, P4 ;  /* 0x000000ffff1f7224 */ /* 0x100fe200020e0611 */
[----:B------:R-:W-:Y:S01]  /*0c80*/  STL.128 [R1+0x200], RZ ;  /* 0x000200ff01007387 */ /* 0x000fe20000100c00 */
[----:B------:R-:W-:Y:S01]  /*0c90*/  UIADD3 UR38, UR42, 0x1, -UR43 ;  /* 0x000000012a267890 */ /* 0x000fe2000fffe82b */
[--C-:B------:R-:W-:Y:S01]  /*0ca0*/  IMAD.X R63, RZ, RZ, R17.reuse, P6 ;  /* 0x000000ffff3f7224 */ /* 0x100fe200030e0611 */
[----:B------:R-:W-:Y:S01]  /*0cb0*/  UIADD3 UR7, UR6, 0x7f, URZ ;  /* 0x0000007f06077890 */ /* 0x000fe2000fffe03f */
[----:B-1----:R-:W-:Y:S01]  /*0cc0*/  LEA R33, R15, R0, 0x18 ;  /* 0x000000000f217211 */ /* 0x002fe200078ec0ff */
[----:B------:R-:W-:Y:S01]  /*0cd0*/  IMAD.U32 R0, RZ, RZ, UR60 ;  /* 0x0000003cff007e24 */ /* 0x000fe2000f8e00ff */
[----:B------:R-:W-:Y:S01]  /*0ce0*/  STL.64 [R1+0x30], R14 ;  /* 0x0000300e01007387 */ /* 0x000fe20000100a00 */
[----:B------:R-:W-:Y:S01]  /*0cf0*/  IMAD.X R61, RZ, RZ, R17, P5 ;  /* 0x000000ffff3d7224 */ /* 0x000fe200028e0611 */
[----:B0-----:R-:W-:-:S02]  /*0d00*/  MOV R2, R33 ;  /* 0x0000002100027202 */ /* 0x001fc40000000f00 */
[----:B---3--:R-:W-:Y:S01]  /*0d10*/  MOV R3, R4 ;  /* 0x0000000400037202 */ /* 0x008fe20000000f00 */
[----:B------:R-:W-:Y:S01]  /*0d20*/  IMAD.MOV.U32 R12, RZ, RZ, R0 ;  /* 0x000000ffff0c7224 */ /* 0x000fe200078e0000 */
[----:B-----5:R-:W-:Y:S01]  /*0d30*/  STL [R1+0x1f0], R6 ;  /* 0x0001f00601007387 */ /* 0x020fe20000100800 */
[----:B------:R-:W-:Y:S01]  /*0d40*/  IADD3 R42, P4, R16, 0xf0, RZ ;  /* 0x000000f0102a7810 */ /* 0x000fe20007f9e0ff */
[----:B------:R-:W-:Y:S01]  /*0d50*/  VIADD R37, R29, 0xffffff80 ;  /* 0xffffff801d257836 */ /* 0x000fe20000000000 */
[C---:B------:R-:W-:Y:S01]  /*0d60*/  IADD3 R0, P3, R2.reuse, 0x22860, RZ ;  /* 0x0002286002007810 */ /* 0x040fe20007f7e0ff */
[----:B----4-:R0:W-:Y:S01]  /*0d70*/  STL [R1+0x50], R8 ;  /* 0x0000500801007387 */ /* 0x0101e20000100800 */
[----:B------:R-:W-:Y:S01]  /*0d80*/  IADD3 R4, P2, R2, 0x22850, RZ ;  /* 0x0002285002047810 */ /* 0x000fe20007f5e0ff */
[----:B------:R-:W-:Y:S01]  /*0d90*/  IMAD.X R43, RZ, RZ, R17, P4 ;  /* 0x000000ffff2b7224 */ /* 0x000fe200020e0611 */
[C---:B------:R-:W-:Y:S01]  /*0da0*/  IADD3 R51, P6, R16.reuse, 0x108, RZ ;  /* 0x0000010810337810 */ /* 0x040fe20007fde0ff */
[----:B------:R1:W-:Y:S01]  /*0db0*/  STL.128 [R1], R12 ;  /* 0x0000000c01007387 */ /* 0x0003e20000100c00 */
[--C-:B------:R-:W-:Y:S01]  /*0dc0*/  IMAD.X R5, RZ, RZ, R3.reuse, P3 ;  /* 0x000000ffff057224 */ /* 0x100fe200018e0603 */
[C---:B------:R-:W-:Y:S01]  /*0dd0*/  IADD3 R28, P3, R16.reuse, 0x78, RZ ;  /* 0x00000078101c7810 */ /* 0x040fe20007f7e0ff */
[----:B------:R-:W-:Y:S01]  /*0de0*/  IMAD.X R7, RZ, RZ, R3, P2 ;  /* 0x000000ffff077224 */ /* 0x000fe200010e0603 */
[----:B------:R2:W-:Y:S01]  /*0df0*/  STL.128 [R1+0x210], RZ ;  /* 0x000210ff01007387 */ /* 0x0005e20000100c00 */
[----:B------:R-:W-:Y:S01]  /*0e00*/  IADD3 R40, P2, R16, 0x1d0, RZ ;  /* 0x000001d010287810 */ /* 0x000fe20007f5e0ff */
[--C-:B------:R-:W-:Y:S01]  /*0e10*/  IMAD.X R52, RZ, RZ, R17.reuse, P6 ;  /* 0x000000ffff347224 */ /* 0x100fe200030e0611 */
[C---:B0-----:R-:W-:Y:S01]  /*0e20*/  IADD3 R8, P0, R2.reuse, 0x22830, RZ ;  /* 0x0002283002087810 */ /* 0x041fe20007f1e0ff */
[----:B------:R2:W-:Y:S01]  /*0e30*/  STL.128 [R1+0x220], RZ ;  /* 0x000220ff01007387 */ /* 0x0005e20000100c00 */
[----:B------:R-:W-:Y:S01]  /*0e40*/  IADD3 R2, P1, R2, 0x22840, RZ ;  /* 0x0002284002027810 */ /* 0x000fe20007f3e0ff */
[----:B------:R-:W-:Y:S01]  /*0e50*/  IMAD.X R41, RZ, RZ, R17, P2 ;  /* 0x000000ffff297224 */ /* 0x000fe200010e0611 */
[C---:B------:R-:W-:Y:S01]  /*0e60*/  IADD3 R57, P2, R16.reuse, 0x80, RZ ;  /* 0x0000008010397810 */ /* 0x040fe20007f5e0ff */
[--C-:B------:R-:W-:Y:S01]  /*0e70*/  IMAD.X R9, RZ, RZ, R3.reuse, P0 ;  /* 0x000000ffff097224 */ /* 0x100fe200000e0603 */
[----:B------:R2:W-:Y:S01]  /*0e80*/  STL.128 [R1+0x230], RZ ;  /* 0x000230ff01007387 */ /* 0x0005e20000100c00 */
[----:B------:R-:W-:Y:S01]  /*0e90*/  IMAD.X R3, RZ, RZ, R3, P1 ;  /* 0x000000ffff037224 */ /* 0x000fe200008e0603 */
[C---:B------:R-:W-:Y:S01]  /*0ea0*/  IADD3 R38, P1, R16.reuse, 0x28, RZ ;  /* 0x0000002810267810 */ /* 0x040fe20007f3e0ff */
[----:B-1----:R-:W-:Y:S01]  /*0eb0*/  IMAD.MOV.U32 R14, RZ, RZ, R0 ;  /* 0x000000ffff0e7224 */ /* 0x002fe200078e0000 */
[----:B------:R2:W-:Y:S01]  /*0ec0*/  STL.64 [R1+0x18], R8 ;  /* 0x0000180801007387 */ /* 0x0005e20000100a00 */
[----:B------:R-:W-:Y:S01]  /*0ed0*/  IMAD.U32 R0, RZ, RZ, UR4 ;  /* 0x00000004ff007e24 */ /* 0x000fe2000f8e00ff */
[----:B------:R-:W-:Y:S01]  /*0ee0*/  ULDC UR4, c[0x0][0x448] ;  /* 0x0001120000047ab9 */ /* 0x000fe20000000800 */
[----:B------:R-:W-:Y:S01]  /*0ef0*/  IMAD.MOV.U32 R12, RZ, RZ, R4 ;  /* 0x000000ffff0c7224 */ /* 0x000fe200078e0004 */
[----:B------:R-:W-:Y:S01]  /*0f00*/  UISETP.NE.AND UP1, UPT, UR4, 0x1, UPT ;  /* 0x000000010400788c */ /* 0x000fe2000bf25270 */
[----:B------:R-:W-:Y:S01]  /*0f10*/  IMAD.MOV.U32 R13, RZ, RZ, R7 ;  /* 0x000000ffff0d7224 */ /* 0x000fe200078e0007 */
[----:B------:R2:W-:Y:S01]  /*0f20*/  STL.64 [R1+0x20], R2 ;  /* 0x0000200201007387 */ /* 0x0005e20000100a00 */
[----:B------:R-:W-:Y:S01]  /*0f30*/  IMAD.MOV.U32 R15, RZ, RZ, R5 ;  /* 0x000000ffff0f7224 */ /* 0x000fe200078e0005 */
[----:B------:R-:W-:Y:S01]  /*0f40*/  ULDC.64 UR4, c[0x0][0x9e0] ;  /* 0x0002780000047ab9 */ /* 0x000fe20000000a00 */
[--C-:B------:R-:W-:Y:S01]  /*0f50*/  IMAD.X R67, RZ, RZ, R17.reuse, P1 ;  /* 0x000000ffff437224 */ /* 0x100fe200008e0611 */
[C---:B------:R-:W-:Y:S01]  /*0f60*/  IADD3 R55, P1, R16.reuse, 0x90, RZ ;  /* 0x0000009010377810 */ /* 0x040fe20007f3e0ff */
[----:B------:R-:W-:Y:S01]  /*0f70*/  UISETP.GE.AND UP0, UPT, UR5, 0x1, UPT ;  /* 0x000000010500788c */ /* 0x000fe2000bf06270 */
[----:B------:R2:W-:Y:S01]  /*0f80*/  STL.128 [R1+0x40], R12 ;  /* 0x0000400c01007387 */ /* 0x0005e20000100c00 */
[C---:B------:R-:W-:Y:S01]  /*0f90*/  IADD3 R36, P0, R16.reuse, 0x60, RZ ;  /* 0x0000006010247810 */ /* 0x040fe20007f1e0ff */
[--C-:B------:R-:W-:Y:S01]  /*0fa0*/  IMAD.X R59, RZ, RZ, R17.reuse, P3 ;  /* 0x000000ffff3b7224 */ /* 0x100fe200018e0611 */
[----:B------:R-:W-:Y:S01]  /*0fb0*/  @UP1 UIADD3 UR8, UR6, 0x7f, URZ ;  /* 0x0000007f06081890 */ /* 0x000fe2000fffe03f */
[----:B------:R2:W-:Y:S01]  /*0fc0*/  STL.128 [R1+0x240], RZ ;  /* 0x000240ff01007387 */ /* 0x0005e20000100c00 */
[----:B------:R-:W-:Y:S01]  /*0fd0*/  @UP1 ULDC UR9, c[0x0][0x44c] ;  /* 0x0001130000091ab9 */ /* 0x000fe20000000800 */
[--C-:B------:R-:W-:Y:S01]  /*0fe0*/  IMAD.X R56, RZ, RZ, R17.reuse, P1 ;  /* 0x000000ffff387224 */ /* 0x100fe200008e0611 */
[----:B------:R-:W-:Y:S01]  /*0ff0*/  UIMAD.WIDE.U32 UR8, UR8, UR9, URZ ;  /* 0x00000009080872a5 */ /* 0x000fe2000f8e003f */
[----:B------:R2:W-:Y:S01]  /*1000*/  STL.128 [R1+0x250], RZ ;  /* 0x000250ff01007387 */ /* 0x0005e20000100c00 */
[----:B------:R-:W-:Y:S01]  /*1010*/  PLOP3.LUT P1, PT, PT, PT, UP0, 0x40, 0x0 ;  /* 0x000000000000781c */ /* 0x000fe20003f2e808 */
[----:B------:R-:W-:Y:S01]  /*1020*/  @UP1 ULDC UR11, c[0x0][0x450] ;  /* 0x00011400000b1ab9 */ /* 0x000fe20000000800 */
[--C-:B------:R-:W-:Y:S01]  /*1030*/  IMAD.X R65, RZ, RZ, R17.reuse, P0 ;  /* 0x000000ffff417224 */ /* 0x100fe200000e0611 */
[----:B------:R2:W-:Y:S01]  /*1040*/  STL.128 [R1+0x260], RZ ;  /* 0x000260ff01007387 */ /* 0x0005e20000100c00 */
[----:B------:R-:W-:Y:S01]  /*1050*/  @UP1 USHF.R.U32.HI UR7, URZ, UR11, UR9 ;  /* 0x0000000b3f071299 */ /* 0x000fe20008011609 */
[--C-:B------:R-:W-:Y:S01]  /*1060*/  IMAD.X R58, RZ, RZ, R17.reuse, P2 ;  /* 0x000000ffff3a7224 */ /* 0x100fe200010e0611 */
[C---:B------:R-:W-:Y:S01]  /*1070*/  IADD3 R53, P0, R16.reuse, 0xf8, RZ ;  /* 0x000000f810357810 */ /* 0x040fe20007f1e0ff */
[----:B------:R2:W-:Y:S01]  /*1080*/  STL.128 [R1+0x270], RZ ;  /* 0x000270ff01007387 */ /* 0x0005e20000100c00 */
[----:B------:R-:W-:Y:S01]  /*1090*/  UIADD3 UR8, UR38, UR7, URZ ;  /* 0x0000000726087290 */ /* 0x000fe2000fffe03f */
[C---:B------:R-:W-:Y:S01]  /*10a0*/  IADD3 R19, P5, R16.reuse, 0x10c, RZ ;  /* 0x0000010c10137810 */ /* 0x040fe20007fbe0ff */
[----:B------:R-:W-:Y:S01]  /*10b0*/  UP2UR UR39, UPR, URZ, 0x2 ;  /* 0x000000023f277883 */ /* 0x000fe20008000000 */
[----:B------:R2:W-:Y:S01]  /*10c0*/  STL.128 [R1+0x280], RZ ;  /* 0x000280ff01007387 */ /* 0x0005e20000100c00 */
[C---:B------:R-:W-:Y:S01]  /*10d0*/  IADD3 R26, P3, R16.reuse, 0x13c, RZ ;  /* 0x0000013c101a7810 */ /* 0x040fe20007f7e0ff */
[----:B------:R-:W-:Y:S01]  /*10e0*/  UP2UR UR41, UPR, URZ, 0x1 ;  /* 0x000000013f297883 */ /* 0x000fe20008000000 */
[----:B------:R-:W-:Y:S01]  /*10f0*/  IADD3 R49, P2, R16, 0x140, RZ ;  /* 0x0000014010317810 */ /* 0x000fe20007f5e0ff */
[----:B------:R2:W-:Y:S01]  /*1100*/  STL.128 [R1+0x290], RZ ;  /* 0x000290ff01007387 */ /* 0x0005e20000100c00 */
[----:B------:R-:W-:Y:S01]  /*1110*/  UIADD3 UR4, UR8, UR4, URZ ;  /* 0x0000000408047290 */ /* 0x000fe2000fffe03f */
[----:B------:R-:W-:-:S02]  /*1120*/  IMAD.X R54, RZ, RZ, R17, P0 ;  /* 0x000000ffff367224 */ /* 0x000fc400000e0611 */
[----:B------:R2:W-:Y:S01]  /*1130*/  STL.128 [R1+0x2a0], RZ ;  /* 0x0002a0ff01007387 */ /* 0x0005e20000100c00 */
[--C-:B------:R-:W-:Y:S02]  /*1140*/  IMAD.X R18, RZ, RZ, R17.reuse, P5 ;  /* 0x000000ffff127224 */ /* 0x100fe400028e0611 */
[--C-:B------:R-:W-:Y:S01]  /*1150*/  IMAD.X R27, RZ, RZ, R17.reuse, P3 ;  /* 0x000000ffff1b7224 */ /* 0x100fe200018e0611 */
[----:B------:R2:W-:Y:S01]  /*1160*/  STL.128 [R1+0x2b0], RZ ;  /* 0x0002b0ff01007387 */ /* 0x0005e20000100c00 */
[----:B------:R-:W-:-:S03]  /*1170*/  IMAD.X R50, RZ, RZ, R17, P2 ;  /* 0x000000ffff327224 */ /* 0x000fc600010e0611 */
        /* <DEDUP_REMOVED lines=20> */
[----:B------:R2:W-:Y:S04]  /*12c0*/  STL [R1+0x10], RZ ;  /* 0x000010ff01007387 */ /* 0x0005e80000100800 */
[----:B------:R2:W-:Y:S01]  /*12d0*/  STL [R1+0x38], RZ ;  /* 0x000038ff01007387 */ /* 0x0005e20000100800 */
        /* <DEDUP_REMOVED lines=11> */
.L_x_10973:
[----:B------:R-:W-:-:S11]  /*1390*/  UISETP.NE.AND UP0, UPT, UR5, 0x1, UPT ;  /* 0x000000010500788c */ /* 0x000fd6000bf05270 */
[----:B------:R-:W-:Y:S02]  /*13a0*/  @UP0 ULDC.64 UR10, c[0x0][0x9e8] ;  /* 0x00027a00000a0ab9 */ /* 0x000fe40000000a00 */
[----:B------:R-:W-:-:S04]  /*13b0*/  UIMAD.WIDE.U32 UR8, UR7, UR10, URZ ;  /* 0x0000000a070872a5 */ /* 0x000fc8000f8e003f */
[----:B------:R-:W-:-:S12]  /*13c0*/  @UP0 USHF.R.U32.HI UR7, URZ, UR11, UR9 ;  /* 0x0000000b3f070299 */ /* 0x000fd80008011609 */
.L_x_10974:
[----:B------:R-:W-:-:S04]  /*13d0*/  UIMAD UR7, UR7, UR5, UR5 ;  /* 0x00000005070772a4 */ /* 0x000fc8000f8e0205 */
[----:B------:R-:W-:-:S04]  /*13e0*/  UISETP.LT.AND UP0, UPT, UR4, UR7, UPT ;  /* 0x000000070400728c */ /* 0x000fc8000bf01270 */
[----:B------:R-:W-:-:S12]  /*13f0*/  USEL UR4, UR4, UR7, UP0 ;  /* 0x0000000704047287 */ /* 0x000fd80008000000 */
.L_x_10972:
[----:B------:R-:W-:Y:S02]  /*1400*/  UISETP.NE.AND UP0, UPT, UR39, URZ, UPT ;  /* 0x0000003f2700728c */ /* 0x000fe4000bf05270 */
[----:B------:R-:W-:Y:S02]  /*1410*/  UIADD3 UR8, UR42, 0x5f, URZ ;  /* 0x0000005f2a087890 */ /* 0x000fe4000fffe03f */
[----:B------:R-:W-:Y:S02]  /*1420*/  UIADD3 UR10, UR4, 0x5f, URZ ;  /* 0x0000005f040a7890 */ /* 0x000fe4000fffe03f */
[----:B------:R-:W-:Y:S02]  /*1430*/  UISETP.GE.AND UP1, UPT, UR5, 0x1, UPT ;  /* 0x000000010500788c */ /* 0x000fe4000bf26270 */
[----:B------:R-:W-:Y:S02]  /*1440*/  UIMAD.WIDE UR8, UR8, 0x2aaaaaab, URZ ;  /* 0x2aaaaaab080878a5 */ /* 0x000fe4000f8e023f */
[----:B------:R-:W-:Y:S01]  /*1450*/  UIMAD.WIDE UR10, UR10, 0x2aaaaaab, URZ ;  /* 0x2aaaaaab0a0a78a5 */ /* 0x000fe2000f8e023f */
[----:B------:R-:W-:Y:S01]  /*1460*/  @UP0 ULDC UR12, c[0x0][0x44c] ;  /* 0x00011300000c0ab9 */ /* 0x000fe20000000800 */
[----:B------:R-:W-:Y:S01]  /*1470*/  USHF.R.U32.HI UR4, URZ, 0x1f, UR9 ;  /* 0x0000001f3f047899 */ /* 0x000fe20008011609 */
[----:B------:R-:W-:Y:S01]  /*1480*/  PLOP3.LUT P0, PT, PT, PT, UP1, 0x40, 0x0 ;  /* 0x000000000000781c */ /* 0x000fe20003f0e818 */
[----:B------:R-:W-:-:S02]  /*1490*/  UIMAD.WIDE.U32 UR12, UR6, UR12, URZ ;  /* 0x0000000c060c72a5 */ /* 0x000fc4000f8e003f */
[----:B------:R-:W-:Y:S01]  /*14a0*/  USHF.R.U32.HI UR7, URZ, 0x1f, UR11 ;  /* 0x0000001f3f077899 */ /* 0x000fe2000801160b */
[----:B------:R-:W-:Y:S01]  /*14b0*/  @UP0 ULDC UR15, c[0x0][0x450] ;  /* 0x00011400000f0ab9 */ /* 0x000fe20000000800 */
[----:B------:R-:W-:Y:S02]  /*14c0*/  UIADD3 UR43, UR42, -UR43, URZ ;  /* 0x8000002b2a2b7290 */ /* 0x000fe4000fffe03f */
[----:B------:R-:W-:Y:S02]  /*14d0*/  @UP0 USHF.R.U32.HI UR6, URZ, UR15, UR13 ;  /* 0x0000000f3f060299 */ /* 0x000fe4000801160d */
[----:B------:R-:W-:Y:S02]  /*14e0*/  ULEA.HI.SX32 UR4, UR9, UR4, 0x1c ;  /* 0x0000000409047291 */ /* 0x000fe4000f8fe23f */
[----:B------:R-:W-:Y:S02]  /*14f0*/  ULEA.HI.SX32 UR7, UR11, UR7, 0x1c ;  /* 0x000000070b077291 */ /* 0x000fe4000f8fe23f */
[----:B------:R-:W-:-:S02]  /*1500*/  UIADD3 UR6, UR43, UR6, URZ ;  /* 0x000000062b067290 */ /* 0x000fc4000fffe03f */
[----:B------:R-:W-:Y:S01]  /*1510*/  UISETP.LT.AND UP0, UPT, UR4, UR7, UPT ;  /* 0x000000070400728c */ /* 0x000fe2000bf01270 */
[----:B------:R-:W-:Y:S02]  /*1520*/  ULDC UR14, c[0x0][0x9dc] ;  /* 0x00027700000e7ab9 */ /* 0x000fe40000000800 */
[----:B------:R-:W-:Y:S02]  /*1530*/  UIADD3 UR8, UR6, -UR14, URZ ;  /* 0x8000000e06087290 */ /* 0x000fe4000fffe03f */
[----:B------:R-:W-:Y:S01]  /*1540*/  USEL UR9, UR4, UR7, UP0 ;  /* 0x0000000704097287 */ /* 0x000fe20008000000 */
        /* <DEDUP_REMOVED lines=12> */
.L_x_10976:
[----:B------:R-:W-:-:S11]  /*1610*/  UISETP.NE.AND UP0, UPT, UR5, 0x1, UPT ;  /* 0x000000010500788c */ /* 0x000fd6000bf05270 */
[----:B------:R-:W-:Y:S02]  /*1620*/  @UP0 ULDC.64 UR10, c[0x0][0x9e8] ;  /* 0x00027a00000a0ab9 */ /* 0x000fe40000000a00 */
[----:B------:R-:W-:-:S04]  /*1630*/  UIMAD.WIDE.U32 UR6, UR4, UR10, URZ ;  /* 0x0000000a040672a5 */ /* 0x000fc8000f8e003f */
[----:B------:R-:W-:-:S12]  /*1640*/  @UP0 USHF.R.U32.HI UR4, URZ, UR11, UR7 ;  /* 0x0000000b3f040299 */ /* 0x000fd80008011607 */
.L_x_10977:
[----:B------:R-:W-:-:S04]  /*1650*/  UIMAD UR4, UR4, UR5, URZ ;  /* 0x00000005040472a4 */ /* 0x000fc8000f8e023f */
[----:B------:R-:W-:-:S04]  /*1660*/  UISETP.LT.AND UP0, UPT, UR8, UR4, UPT ;  /* 0x000000040800728c */ /* 0x000fc8000bf01270 */
[----:B------:R-:W-:-:S12]  /*1670*/  USEL UR8, UR8, UR4, !UP0 ;  /* 0x0000000408087287 */ /* 0x000fd8000c000000 */
.L_x_10975:
[----:B------:R-:W-:Y:S02]  /*1680*/  UIMAD.WIDE UR4, UR8, 0x2aaaaaab, URZ ;  /* 0x2aaaaaab080478a5 */ /* 0x000fe4000f8e023f */
[----:B------:R-:W-:Y:S02]  /*1690*/  ULOP3.LUT UR40, UR59, 0xffff, URZ, 0xc0, !UPT ;  /* 0x0000ffff3b287892 */ /* 0x000fe4000f8ec03f */
[----:B------:R-:W-:-:S04]  /*16a0*/  USHF.R.U32.HI UR4, URZ, 0x1f, UR5 ;  /* 0x0000001f3f047899 */ /* 0x000fc80008011605 */
[----:B------:R-:W-:-:S04]  /*16b0*/  ULEA.HI.SX32 UR4, UR5, UR4, 0x1c ;  /* 0x0000000405047291 */ /* 0x000fc8000f8fe23f */
        /* <DEDUP_REMOVED lines=9> */
[----:B--2---:R-:W-:Y:S01]  /*1750*/  IMAD.U32 R3, RZ, RZ, UR11 ;  /* 0x0000000bff037e24 */ /* 0x004fe2000f8e00ff */
        /* <DEDUP_REMOVED lines=33> */
.L_x_10978:
[----:B------:R-:W-:Y:S01]  /*1970*/  UIMAD UR40, UR40, UR4, UR10 ;  /* 0x00000004282872a4 */ /* 0x000fe2000f8e020a */
[----:B------:R-:W-:Y:S01]  /*1980*/  IMAD.U32 R168, RZ, RZ, UR9 ;  /* 0x00000009ffa87e24 */ /* 0x000fe2000f8e00ff */
[----:B------:R-:W-:Y:S01]  /*1990*/  PLOP3.LUT P0, PT, PT, PT, PT, 0x80, 0x0 ;  /* 0x000000000000781c */ /* 0x000fe20003f0f070 */
[----:B--2---:R-:W-:-:S05]  /*19a0*/  IMAD.U32 R3, RZ, RZ, UR4 ;  /* 0x00000004ff037e24 */ /* 0x004fca000f8e00ff */
[----:B------:R-:W-:-:S04]  /*19b0*/  VIADDMNMX R168, R3, UR40, R168, PT ;  /* 0x0000002803a87c46 */ /* 0x000fc8000b8001a8 */
[----:B------:R-:W-:-:S13]  /*19c0*/  ISETP.GT.AND P1, PT, R168, UR40, PT ;  /* 0x00000028a8007c0c */ /* 0x000fda000bf24270 */
[----:B------:R-:W-:Y:S05]  /*19d0*/  @!P1 BRA `(.L_x_10979) ;  /* 0x00000150009c9947 */ /* 0x000fea0003800000 */
[----:B------:R-:W-:Y:S01]  /*19e0*/  SHF.R.S32.HI R0, RZ, 0x1f, R37 ;  /* 0x0000001fff007819 */ /* 0x000fe20000011425 */
[----:B------:R-:W-:Y:S01]  /*19f0*/  VIADD R12, R33, 0x18400 ;  /* 0x00018400210c7836 */ /* 0x000fe20000000000 */
[----:B------:R-:W-:Y:S01]  /*1a00*/  STL.64 [R1+0x58], RZ ;  /* 0x000058ff01007387 */ /* 0x000fe20000100a00 */
[----:B------:R-:W-:Y:S01]  /*1a10*/  IMAD.MOV.U32 R4, RZ, RZ, 0x1 ;  /* 0x00000001ff047424 */ /* 0x000fe200078e00ff */
[----:B------:R-:W-:Y:S01]  /*1a20*/  LEA.HI R39, R0, R37, RZ, 0x7 ;  /* 0x0000002500277211 */ /* 0x000fe200078f38ff */
[----:B------:R-:W-:Y:S01]  /*1a30*/  IMAD.MOV.U32 R5, RZ, RZ, RZ ;  /* 0x000000ffff057224 */ /* 0x000fe200078e00ff */
[----:B------:R-:W-:Y:S01]  /*1a40*/  STL.128 [R1+0x90], RZ ;  /* 0x000090ff01007387 */ /* 0x000fe20000100c00 */
[----:B------:R-:W-:Y:S01]  /*1a50*/  IMAD.MOV.U32 R6, RZ, RZ, 0x1 ;  /* 0x00000001ff067424 */ /* 0x000fe200078e00ff */
[----:B------:R-:W-:Y:S01]  /*1a60*/  SHF.R.S32.HI R45, RZ, 0x7, R39 ;  /* 0x00000007ff2d7819 */ /* 0x000fe20000011427 */
[----:B------:R-:W-:Y:S01]  /*1a70*/  IMAD.MOV.U32 R7, RZ, RZ, RZ ;  /* 0x000000ffff077224 */ /* 0x000fe200078e00ff */
[----:B------:R-:W-:Y:S01]  /*1a80*/  STL.128 [R1+0xa0], RZ ;  /* 0x0000a0ff01007387 */ /* 0x000fe20000100c00 */
[----:B------:R-:W-:Y:S01]  /*1a90*/  IMAD.MOV.U32 R11, RZ, RZ, 0x40000040 ;  /* 0x40000040ff0b7424 */ /* 0x000fe200078e00ff */
[----:B------:R-:W-:Y:S01]  /*1aa0*/  LOP3.LUT P0, RZ, R12, 0x1bf, RZ, 0xc0, !PT ;  /* 0x000001bf0cff7812 */ /* 0x000fe2000780c0ff */
[----:B------:R-:W-:Y:S01]  /*1ab0*/  IMAD.MOV.U32 R9, RZ, RZ, 0x40000040 ;  /* 0x40000040ff097424 */ /* 0x000fe200078e00ff */
[----:B------:R-:W0:Y:S04]  /*1ac0*/  SHFL.IDX PT, R0, R45, RZ, 0x1f ;  /* 0x00001fff2d007589 */ /* 0x000e2800000e0000 */
[----:B------:R1:W-:Y:S04]  /*1ad0*/  STL.128 [R1+0x60], R4 ;  /* 0x0000600401007387 */ /* 0x0003e80000100c00 */
[----:B------:R1:W-:Y:S04]  /*1ae0*/  STL.128 [R1+0xb0], RZ ;  /* 0x0000b0ff01007387 */ /* 0x0003e80000100c00 */
[----:B------:R1:W-:Y:S04]  /*1af0*/  STL.128 [R1+0xc0], RZ ;  /* 0x0000c0ff01007387 */ /* 0x0003e80000100c00 */
[----:B------:R1:W-:Y:S04]  /*1b00*/  STL.128 [R1+0xd0], RZ ;  /* 0x0000d0ff01007387 */ /* 0x0003e80000100c00 */
[----:B------:R1:W-:Y:S01]  /*1b10*/  STL.128 [R1+0xe0], RZ ;  /* 0x0000e0ff01007387 */ /* 0x0003e20000100c00 */
[----:B0-----:R-:W-:-:S04]  /*1b20*/  LEA.HI R2, R0, R0, RZ, 0x1 ;  /* 0x0000000000027211 */ /* 0x001fc800078f08ff */
[----:B------:R-:W-:Y:S01]  /*1b30*/  LOP3.LUT R3, R2, 0x1e, RZ, 0xc0, !PT ;  /* 0x0000001e02037812 */ /* 0x000fe200078ec0ff */
[----:B------:R-:W-:-:S04]  /*1b40*/  VIADD R2, R33, 0x1c400 ;  /* 0x0001c40021027836 */ /* 0x000fc80000000000 */
[----:B------:R-:W-:Y:S01]  /*1b50*/  IMAD.IADD R3, R0, 0x1, -R3 ;  /* 0x0000000100037824 */ /* 0x000fe200078e0a03 */
[----:B------:R-:W-:Y:S01]  /*1b60*/  SHF.R.U32.HI R2, RZ, 0x4, R2 ;  /* 0x00000004ff027819 */ /* 0x000fe20000011602 */
[----:B------:R-:W-:Y:S02]  /*1b70*/  VIADD R0, R33, 0x400 ;  /* 0x0000040021007836 */ /* 0x000fe40000000000 */
[----:B------:R-:W-:-:S03]  /*1b80*/  IMAD R3, R3, 0x2000, R12 ;  /* 0x0000200003037824 */ /* 0x000fc600078e020c */
[----:B------:R-:W-:Y:S02]  /*1b90*/  SHF.R.U32.HI R0, RZ, 0x4, R0 ;  /* 0x00000004ff007819 */ /* 0x000fe40000011600 */
[----:B------:R-:W-:Y:S02]  /*1ba0*/  SHF.R.U32.HI R3, RZ, 0x4, R3 ;  /* 0x00000004ff037819 */ /* 0x000fe40000011603 */
[----:B------:R-:W-:Y:S02]  /*1bb0*/  LOP3.LUT R8, R0, 0x3fff, RZ, 0xc0, !PT ;  /* 0x00003fff00087812 */ /* 0x000fe400078ec0ff */
[----:B------:R-:W-:Y:S02]  /*1bc0*/  LOP3.LUT R3, R3, 0x3fff, RZ, 0xc0, !PT ;  /* 0x00003fff03037812 */ /* 0x000fe400078ec0ff */
[----:B------:R-:W-:Y:S02]  /*1bd0*/  LOP3.LUT R0, R2, 0x3fff, RZ, 0xc0, !PT ;  /* 0x00003fff02007812 */ /* 0x000fe400078ec0ff */
[----:B------:R-:W-:-:S02]  /*1be0*/  LOP3.LUT R2, R8, 0x3000000, RZ, 0xfc, !PT ;  /* 0x0300000008027812 */ /* 0x000fc400078efcff */
[----:B------:R-:W-:Y:S01]  /*1bf0*/  LOP3.LUT R8, R3, 0x10000, RZ, 0xfc, !PT ;  /* 0x0001000003087812 */ /* 0x000fe200078efcff */
[----:B------:R-:W-:Y:S01]  /*1c00*/  IMAD.MOV.U32 R3, RZ, RZ, 0x40000040 ;  /* 0x40000040ff037424 */ /* 0x000fe200078e00ff */
[----:B------:R-:W-:-:S04]  /*1c10*/  LOP3.LUT R10, R0, 0x10000, RZ, 0xfc, !PT ;  /* 0x00010000000a7812 */ /* 0x000fc800078efcff */
[----:B------:R1:W-:Y:S04]  /*1c20*/  STL.64 [R1+0x80], R2 ;  /* 0x0000800201007387 */ /* 0x0003e80000100a00 */
        /* <DEDUP_REMOVED lines=18> */
.L_x_10980:
[----:B------:R-:W-:Y:S01]  /*1d50*/  LOP3.LUT R0, R39, 0xffffff80, RZ, 0xc0, !PT ;  /* 0xffffff8027007812 */ /* 0x000fe200078ec0ff */
[----:B------:R-:W0:Y:S01]  /*1d60*/  LDC.64 R68, c[0x0][0x9d8] ;  /* 0x00027600ff447b82 */ /* 0x000e220000000a00 */
[----:B------:R-:W-:Y:S01]  /*1d70*/  VIADD R20, R29, 0xffffff80 ;  /* 0xffffff801d147836 */ /* 0x000fe20000000000 */
[----:B------:R2:W-:Y:S01]  /*1d80*/  STL.64 [R1+0xf8], R42 ;  /* 0x0000f82a01007387 */ /* 0x0005e20000100a00 */
[----:B------:R-:W-:Y:S02]  /*1d90*/  IMAD.U32 R13, RZ, RZ, UR42 ;  /* 0x0000002aff0d7e24 */ /* 0x000fe4000f8e00ff */
[----:B------:R-:W-:Y:S01]  /*1da0*/  IMAD.IADD R37, R37, 0x1, -R0 ;  /* 0x0000000125257824 */ /* 0x000fe200078e0a00 */
[----:B------:R2:W-:Y:S01]  /*1db0*/  STL.64 [R1+0x100], R30 ;  /* 0x0001001e01007387 */ /* 0x0005e20000100a00 */
[----:B------:R-:W-:Y:S01]  /*1dc0*/  IMAD.MOV.U32 R44, RZ, RZ, RZ ;  /* 0x000000ffff2c7224 */ /* 0x000fe200078e00ff */
[----:B-1----:R-:W1:Y:S02]  /*1dd0*/  LDC.64 R8, c[0x0][0x9e8] ;  /* 0x00027a00ff087b82 */ /* 0x002e640000000a00 */
[----:B------:R-:W-:Y:S01]  /*1de0*/  SHF.R.S32.HI R0, RZ, 0x1f, R37 ;  /* 0x0000001fff007819 */ /* 0x000fe20000011425 */
[----:B------:R2:W-:Y:S03]  /*1df0*/  STL.64 [R1+0x140], R26 ;  /* 0x0001401a01007387 */ /* 0x0005e60000100a00 */
[CC--:B------:R-:W-:Y:S01]  /*1e00*/  LEA.HI R11, R0.reuse, R37.reuse, RZ, 0x2 ;  /* 0x00000025000b7211 */ /* 0x0c0fe200078f10ff */
[----:B------:R2:W-:Y:S01]  /*1e10*/  STL [R1+0x10c], R20 ;  /* 0x00010c1401007387 */ /* 0x0005e20000100800 */
[----:B------:R-:W3:Y:S01]  /*1e20*/  LDC R12, c[0x0][0x288] ;  /* 0x0000a200ff0c7b82 */ /* 0x000ee20000000800 */
[----:B------:R-:W-:-:S02]  /*1e30*/  LEA.HI R0, R0, R37, RZ, 0x5 ;  /* 0x0000002500007211 */ /* 0x000fc400078f28ff */
[--C-:B------:R-:W-:Y:S01]  /*1e40*/  SHF.R.S32.HI R7, RZ, 0x2, R11.reuse ;  /* 0x00000002ff077819 */ /* 0x100fe2000001140b */
[----:B------:R2:W-:Y:S01]  /*1e50*/  STL.U8 [R1+0x108], RZ ;  /* 0x000108ff01007387 */ /* 0x0005e20000100000 */
[----:B------:R-:W-:Y:S02]  /*1e60*/  SHF.R.S32.HI R2, RZ, 0x1f, R11 ;  /* 0x0000001fff027819 */ /* 0x000fe4000001140b */
[----:B------:R-:W-:Y:S01]  /*1e70*/  SHF.R.S32.HI R0, RZ, 0x5, R0 ;  /* 0x00000005ff007819 */ /* 0x000fe20000011400 */
[----:B------:R-:W4:Y:S01]  /*1e80*/  LDC R6, c[0x0][0x450] ;  /* 0x00011400ff067b82 */ /* 0x000f220000000800 */
[----:B------:R-:W-:Y:S01]  /*1e90*/  LEA.HI R2, R2, R7, RZ, 0x3 ;  /* 0x0000000702027211 */ /* 0x000fe200078f18ff */
[----:B0-----:R-:W-:-:S03]  /*1ea0*/  IMAD.MOV.U32 R14, RZ, RZ, R69 ;  /* 0x000000ffff0e7224 */ /* 0x001fc600078e0045 */
[----:B------:R-:W-:-:S03]  /*1eb0*/  LOP3.LUT R4, R2, 0xfffffff8, RZ, 0xc0, !PT ;  /* 0xfffffff802047812 */ /* 0x000fc600078ec0ff */
[----:B------:R-:W0:Y:S01]  /*1ec0*/  LDC.64 R2, c[0x0][0x9e0] ;  /* 0x00027800ff027b82 */ /* 0x000e220000000a00 */
[----:B-1----:R-:W-:Y:S02]  /*1ed0*/  IMAD.MOV.U32 R46, RZ, RZ, R8 ;  /* 0x000000ffff2e7224 */ /* 0x002fe400078e0008 */
[----:B------:R-:W-:Y:S01]  /*1ee0*/  IMAD.IADD R7, R7, 0x1, -R4 ;  /* 0x0000000107077824 */ /* 0x000fe200078e0a04 */
[----:B------:R-:W-:Y:S01]  /*1ef0*/  LEA.HI R4, R45, R45, RZ, 0x1 ;  /* 0x0000002d2d047211 */ /* 0x000fe200078f08ff */
[----:B------:R-:W-:Y:S02]  /*1f00*/  IMAD.MOV.U32 R47, RZ, RZ, R9 ;  /* 0x000000ffff2f7224 */ /* 0x000fe400078e0009 */
[----:B------:R-:W-:Y:S01]  /*1f10*/  IMAD R7, R0, 0x10, R7 ;  /* 0x0000001000077824 */ /* 0x000fe200078e0207 */
[----:B------:R-:W-:Y:S02]  /*1f20*/  LOP3.LUT R10, R4, 0x3fffffe, RZ, 0xc0, !PT ;  /* 0x03fffffe040a7812 */ /* 0x000fe400078ec0ff */
[----:B------:R-:W4:Y:S01]  /*1f30*/  LDC.64 R4, c[0x0][0x448] ;  /* 0x00011200ff047b82 */ /* 0x000f220000000a00 */
[----:B------:R-:W-:-:S02]  /*1f40*/  LOP3.LUT R0, R11, 0x7ffffffc, RZ, 0xc0, !PT ;  /* 0x7ffffffc0b007812 */ /* 0x000fc400078ec0ff */
[----:B------:R-:W-:-:S03]  /*1f50*/  IMAD.IADD R10, R45, 0x1, -R10 ;  /* 0x000000012d0a7824 */ /* 0x000fc600078e0a0a */
[----:B------:R-:W-:Y:S02]  /*1f60*/  IMAD.IADD R0, R37, 0x1, -R0 ;  /* 0x0000000125007824 */ /* 0x000fe400078e0a00 */
[----:B------:R-:W-:Y:S02]  /*1f70*/  IMAD R10, R10, 0x40, R7 ;  /* 0x000000400a0a7824 */ /* 0x000fe400078e0207 */
[----:B------:R-:W-:Y:S01]  /*1f80*/  IMAD.SHL.U32 R11, R0, 0x2, RZ ;  /* 0x00000002000b7824 */ /* 0x000fe200078e00ff */
[----:B------:R-:W-:Y:S01]  /*1f90*/  SHF.L.U32 R0, RZ, 0x1f, RZ ;  /* 0x0000001fff007819 */ /* 0x000fe200000006ff */
[----:B------:R-:W-:Y:S02]  /*1fa0*/  IMAD.MOV.U32 R7, RZ, RZ, R68 ;  /* 0x000000ffff077224 */ /* 0x000fe400078e0044 */
[----:B0-----:R-:W-:Y:S01]  /*1fb0*/  IMAD.MOV.U32 R15, RZ, RZ, R2 ;  /* 0x000000ffff0f7224 */ /* 0x001fe200078e0002 */
[----:B------:R2:W-:Y:S01]  /*1fc0*/  STL.64 [R1+0xf0], R10 ;  /* 0x0000f00a01007387 */ /* 0x0005e20000100a00 */
[----:B------:R-:W-:-:S03]  /*1fd0*/  IMAD.MOV.U32 R45, RZ, RZ, R3 ;  /* 0x000000ffff2d7224 */ /* 0x000fc600078e0003 */
[----:B---3--:R2:W-:Y:S04]  /*1fe0*/  STL.128 [R1+0x110], R12 ;  /* 0x0001100c01007387 */ /* 0x0085e80000100c00 */
[----:B------:R2:W-:Y:S04]  /*1ff0*/  STL.128 [R1+0x120], R44 ;  /* 0x0001202c01007387 */ /* 0x0005e80000100c00 */
[----:B----4-:R2:W-:Y:S01]  /*2000*/  STL.128 [R1+0x130], R4 ;  /* 0x0001300401007387 */ /* 0x0105e20000100c00 */
[----:B------:R-:W0:Y:S02]  /*2010*/  SYNCS.PHASECHK.TRANS64.TRYWAIT P0, [R33+URZ+0x22800], R0 ;  /* 0x02280000210075a7 */ /* 0x000e24000800017f */
[----:B0-2---:R-:W-:Y:S05]  /*2020*/  @!P0 BRA `(.L_x_10981) ;  /* 0x000001b000188947 */ /* 0x005fea0003800000 */
.L_x_11130:
[----:B------:R-:W2:Y:S04]  /*2030*/  LDL R4, [R1] ;  /* 0x0000000001047983 */ /* 0x000ea80000100800 */
[----:B------:R1:W5:Y:S01]  /*2040*/  LDL.64 R10, [R1+0x1c0] ;  /* 0x0001c000010a7983 */ /* 0x0003620000100a00 */
[----:B------:R-:W-:Y:S01]  /*2050*/  IMAD.MOV.U32 R12, RZ, RZ, R36 ;  /* 0x000000ffff0c7224 */ /* 0x000fe200078e0024 */
[----:B0-----:R-:W-:Y:S01]  /*2060*/  IADD3 R0, P0, R16, 0x400, RZ ;  /* 0x0000040010007810 */ /* 0x001fe20007f1e0ff */
[----:B------:R-:W-:Y:S01]  /*2070*/  IMAD.MOV.U32 R13, RZ, RZ, R65 ;  /* 0x000000ffff0d7224 */ /* 0x000fe200078e0041 */
[----:B------:R-:W-:Y:S01]  /*2080*/  STL.64 [R1+0x148], R24 ;  /* 0x0001481801007387 */ /* 0x000fe20000100a00 */
[----:B------:R-:W-:Y:S01]  /*2090*/  IMAD.MOV.U32 R14, RZ, RZ, R51 ;  /* 0x000000ffff0e7224 */ /* 0x000fe200078e0033 */
[----:B------:R-:W-:Y:S05]  /*20a0*/  WARPSYNC.ALL ;  /* 0x0000000000007948 */ /* 0x000fea0003800000 */
[----:B------:R-:W-:Y:S01]  /*20b0*/  IMAD.MOV.U32 R15, RZ, RZ, R52 ;  /* 0x000000ffff0f7224 */ /* 0x000fe200078e0034 */
[----:B------:R-:W-:Y:S01]  /*20c0*/  BSSY B0, `(.L_x_10982) ;  /* 0x0000025000007945 */ /* 0x000fe20003800000 */
[----:B------:R-:W-:-:S02]  /*20d0*/  IMAD.X R7, RZ, RZ, R17, P0 ;  /* 0x000000ffff077224 */ /* 0x000fc400000e0611 */
[----:B------:R-:W-:Y:S01]  /*20e0*/  IMAD.MOV.U32 R29, RZ, RZ, R59 ;  /* 0x000000ffff1d7224 */ /* 0x000fe200078e003b */
[----:B------:R0:W-:Y:S01]  /*20f0*/  STL.128 [R1+0x150], R12 ;  /* 0x0001500c01007387 */ /* 0x0001e20000100c00 */
[----:B------:R-:W-:Y:S02]  /*2100*/  IMAD.MOV.U32 R30, RZ, RZ, R0 ;  /* 0x000000ffff1e7224 */ /* 0x000fe400078e0000 */
[----:B------:R-:W-:Y:S02]  /*2110*/  IMAD.MOV.U32 R31, RZ, RZ, R7 ;  /* 0x000000ffff1f7224 */ /* 0x000fe400078e0007 */
[----:B------:R-:W-:Y:S02]  /*2120*/  IMAD.MOV.U32 R33, RZ, RZ, R67 ;  /* 0x000000ffff217224 */ /* 0x000fe400078e0043 */
[----:B------:R-:W-:Y:S01]  /*2130*/  VIADD R228, R74, 0x8 ;  /* 0x000000084ae47836 */ /* 0x000fe20000000000 */
[----:B------:R-:W-:Y:S01]  /*2140*/  STL.128 [R1+0x170], R28 ;  /* 0x0001701c01007387 */ /* 0x000fe20000100c00 */
[----:B0-----:R-:W-:-:S02]  /*2150*/  IMAD.MOV.U32 R14, RZ, RZ, R32 ;  /* 0x000000ffff0e7224 */ /* 0x001fc400078e0020 */
[----:B------:R-:W-:Y:S02]  /*2160*/  IMAD.MOV.U32 R15, RZ, RZ, R61 ;  /* 0x000000ffff0f7224 */ /* 0x000fe400078e003d */
[----:B------:R-:W-:Y:S02]  /*2170*/  IMAD.MOV.U32 R12, RZ, RZ, R16 ;  /* 0x000000ffff0c7224 */ /* 0x000fe400078e0010 */
[----:B------:R-:W-:Y:S02]  /*2180*/  IMAD.MOV.U32 R13, RZ, RZ, R17 ;  /* 0x000000ffff0d7224 */ /* 0x000fe400078e0011 */
[----:B------:R-:W-:-:S03]  /*2190*/  IMAD.MOV.U32 R32, RZ, RZ, R38 ;  /* 0x000000ffff207224 */ /* 0x000fc600078e0026 */
        /* <DEDUP_REMOVED lines=10> */
[----:B------:R-:W-:-:S03]  /*2240*/  IMAD.MOV.U32 R35, RZ, RZ, R63 ;  /* 0x000000ffff237224 */ /* 0x000fc600078e003f */
[----:B------:R0:W-:Y:S04]  /*2250*/  STL.128 [R1+0x190], R12 ;  /* 0x0001900c01007387 */ /* 0x0001e80000100c00 */
[----:B------:R1:W-:Y:S01]  /*2260*/  STL.128 [R1+0x1a0], R32 ;  /* 0x0001a02001007387 */ /* 0x0003e20000100c00 */
[----:B0-----:R-:W-:Y:S02]  /*2270*/  IMAD.MOV.U32 R12, RZ, RZ, R55 ;  /* 0x000000ffff0c7224 */ /* 0x001fe400078e0037 */
[----:B------:R-:W-:Y:S02]  /*2280*/  IMAD.MOV.U32 R13, RZ, RZ, R56 ;  /* 0x000000ffff0d7224 */ /* 0x000fe400078e0038 */
[----:B------:R-:W-:Y:S02]  /*2290*/  IMAD.MOV.U32 R14, RZ, RZ, R57 ;  /* 0x000000ffff0e7224 */ /* 0x000fe400078e0039 */
[----:B------:R-:W-:-:S05]  /*22a0*/  IMAD.MOV.U32 R15, RZ, RZ, R58 ;  /* 0x000000ffff0f7224 */ /* 0x000fca00078e003a */
[----:B------:R1:W-:Y:S01]  /*22b0*/  STL.128 [R1+0x1b0], R12 ;  /* 0x0001b00c01007387 */ /* 0x0003e20000100c00 */
[----:B--2---:R-:W-:Y:S01]  /*22c0*/  LOP3.LUT R0, R4, 0x1, RZ, 0xfc, !PT ;  /* 0x0000000104007812 */ /* 0x004fe200078efcff */
[----:B------:R1:W-:Y:S03]  /*22d0*/  BAR.SYNC.DEFER_BLOCKING R228, 0x100 ;  /* 0x000400e40000751d */ /* 0x0003e60000010000 */
[----:B------:R-:W-:-:S13]  /*22e0*/  ISETP.NE.AND P1, PT, R0, 0x3, PT ;  /* 0x000000030000780c */ /* 0x000fda0003f25270 */
[----:B-1----:R-:W-:Y:S05]  /*22f0*/  @!P1 BRA `(.L_x_10983) ;  /* 0x0000000000049947 */ /* 0x002fea0003800000 */
[----:B------:R-:W-:Y:S01]  /*2300*/  BPT.TRAP 0x1 ;  /* 0x000000040000795c */ /* 0x000fe20000300000 */
.L_x_10983:
[----:B------:R-:W-:Y:S05]  /*2310*/  BSYNC B0 ;  /* 0x0000000000007941 */ /* 0x000fea0003800000 */
.L_x_10982:
        /* <DEDUP_REMOVED lines=8> */
.L_x_10985:
[----:B------:R-:W-:Y:S05]  /*23a0*/  BSYNC B0 ;  /* 0x0000000000007941 */ /* 0x000fea0003800000 */
.L_x_10984:
[----:B------:R-:W-:Y:S04]  /*23b0*/  BSSY B0, `(.L_x_10986) ;  /* 0x0000004000007945 */ /* 0x000fe80003800000 */
[----:B-1----:R-:W-:Y:S05]  /*23c0*/  @P0 BRA `(.L_x_10987) ;  /* 0x0000000000080947 */ /* 0x002fea0003800000 */
[----:B------:R-:W1:Y:S02]  /*23d0*/  SYNCS.PHASECHK.TRANS64.TRYWAIT P0, [R10+URZ], R11 ;  /* 0x0000000b0a0075a7 */ /* 0x000e64000800017f */
[----:B-1----:R-:W-:Y:S05]  /*23e0*/  @!P0 BRA `(.L_x_10988) ;  /* 0x000001ac003c8947 */ /* 0x002fea0003800000 */
.L_x_10987:
[----:B------:R-:W-:Y:S05]  /*23f0*/  BSYNC B0 ;  /* 0x0000000000007941 */ /* 0x000fea0003800000 */
.L_x_10986:
[----:B------:R-:W2:Y:S04]  /*2400*/  LDL R7, [R1+0x1c0] ;  /* 0x0001c00001077983 */ /* 0x000ea80000100800 */
[----:B01----:R-:W2:Y:S01]  /*2410*/  LDL.64 R10, [R1+0x78] ;  /* 0x00007800010a7983 */ /* 0x003ea20000100a00 */
[----:B------:R-:W-:Y:S05]  /*2420*/  WARPSYNC.ALL ;  /* 0x0000000000007948 */ /* 0x000fea0003800000 */
[----:B------:R-:W3:Y:S04]  /*2430*/  LDL.64 R14, [R1+0x70] ;  /* 0x00007000010e7983 */ /* 0x000ee80000100a00 */
[----:B------:R-:W4:Y:S04]  /*2440*/  LDL.64 R12, [R1+0x70] ;  /* 0x00007000010c7983 */ /* 0x000f280000100a00 */
[----:B------:R-:W4:Y:S01]  /*2450*/  LDL.64 R20, [R1+0x70] ;  /* 0x0000700001147983 */ /* 0x000f220000100a00 */
[----:B--2---:R-:W-:-:S03]  /*2460*/  IMAD R10, R7, 0x300, R10 ;  /* 0x00000300070a7824 */ /* 0x004fc600078e020a */
[----:B------:R-:W2:Y:S01]  /*2470*/  LDL.64 R72, [R1+0x70] ;  /* 0x0000700001487983 */ /* 0x000ea20000100a00 */
[----:B------:R-:W-:Y:S01]  /*2480*/  R2UR UR7, R11 ;  /* 0x000000000b0772ca */ /* 0x000fe200000e0000 */
[----:B------:R-:W-:Y:S01]  /*2490*/  WARPGROUP.ARRIVE ;  /* 0x00000000000079c5 */ /* 0x000fe20000000000 */
[----:B------:R-:W-:Y:S01]  /*24a0*/  R2UR UR6, R10 ;  /* 0x000000000a0672ca */ /* 0x000fe200000e0000 */
[----:B------:R-:W2:Y:S04]  /*24b0*/  LDL R4, [R1] ;  /* 0x0000000001047983 */ /* 0x000ea80000100800 */
[----:B------:R0:W5:Y:S04]  /*24c0*/  LDL R0, [R1+0x1c0] ;  /* 0x0001c00001007983 */ /* 0x0001680000100800 */
[----:B------:R0:W5:Y:S01]  /*24d0*/  LDL R75, [R1+0xc] ;  /* 0x00000c00014b7983 */ /* 0x0001620000100800 */
[----:B---3--:R-:W-:-:S02]  /*24e0*/  R2UR UR4, R14 ;  /* 0x000000000e0472ca */ /* 0x008fc400000e0000 */
[----:B------:R-:W-:-:S13]  /*24f0*/  R2UR UR5, R15 ;  /* 0x000000000f0572ca */ /* 0x000fda00000e0000 */
[----:B------:R-:W-:Y:S01]  /*2500*/  HGMMA.64x96x16.F32 R24, gdesc[UR4], RZ, !UPT, gsb0 ;  /* 0x01600000041879f0 */ /* 0x000fe2000c0008ff */
[----:B----4-:R-:W-:Y:S02]  /*2510*/  VIADD R12, R12, 0x2 ;  /* 0x000000020c0c7836 */ /* 0x010fe40000000000 */
[----:B------:R-:W-:Y:S02]  /*2520*/  VIADD R14, R10, 0x2 ;  /* 0x000000020a0e7836 */ /* 0x000fe40000000000 */
[----:B------:R-:W-:Y:S01]  /*2530*/  IMAD.MOV.U32 R15, RZ, RZ, R11 ;  /* 0x000000ffff0f7224 */ /* 0x000fe200078e000b */
[----:B------:R-:W-:Y:S02]  /*2540*/  R2UR UR4, R12 ;  /* 0x000000000c0472ca */ /* 0x000fe400000e0000 */
[----:B------:R-:W-:Y:S02]  /*2550*/  R2UR UR6, R14 ;  /* 0x000000000e0672ca */ /* 0x000fe400000e0000 */
[----:B------:R-:W-:-:S02]  /*2560*/  R2UR UR7, R15 ;  /* 0x000000000f0772ca */ /* 0x000fc400000e0000 */
[----:B------:R-:W-:Y:S01]  /*2570*/  R2UR UR5, R13 ;  /* 0x000000000d0572ca */ /* 0x000fe200000e0000 */
[----:B------:R-:W-:Y:S01]  /*2580*/  VIADD R20, R20, 0x4 ;  /* 0x0000000414147836 */ /* 0x000fe20000000000 */
[----:B------:R-:W-:Y:S02]  /*2590*/  WARPGROUP.DEPBAR.LE gsb0, 0x0 ;  /* 0x00008000000079c5 */ /* 0x000fe40000010000 */
[----:B------:R-:W-:-:S09]  /*25a0*/  WARPGROUP.ARRIVE ;  /* 0x00000000000079c5 */ /* 0x000fd20000000000 */
[----:B------:R-:W-:Y:S01]  /*25b0*/  HGMMA.64x96x16.F32 R24, gdesc[UR4], R24, gsb0 ;  /* 0x01600000041879f0 */ /* 0x000fe20008000818 */
[----:B------:R-:W-:Y:S02]  /*25c0*/  VIADD R12, R10, 0x4 ;  /* 0x000000040a0c7836 */ /* 0x000fe40000000000 */
[----:B------:R-:W-:Y:S01]  /*25d0*/  IMAD.MOV.U32 R13, RZ, RZ, R11 ;  /* 0x000000ffff0d7224 */ /* 0x000fe200078e000b */
[----:B------:R-:W-:Y:S02]  /*25e0*/  R2UR UR4, R20 ;  /* 0x00000000140472ca */ /* 0x000fe400000e0000 */
[----:B------:R-:W-:Y:S02]  /*25f0*/  R2UR UR6, R12 ;  /* 0x000000000c0672ca */ /* 0x000fe400000e0000 */
[----:B------:R-:W-:Y:S02]  /*2600*/  R2UR UR7, R13 ;  /* 0x000000000d0772ca */ /* 0x000fe400000e0000 */
[----:B------:R-:W-:Y:S01]  /*2610*/  R2UR UR5, R21 ;  /* 0x00000000150572ca */ /* 0x000fe200000e0000 */
[----:B------:R-:W-:-:S02]  /*2620*/  VIADD R10, R10, 0x6 ;  /* 0x000000060a0a7836 */ /* 0x000fc40000000000 */
[----:B--2---:R-:W-:Y:S01]  /*2630*/  VIADD R72, R72, 0x6 ;  /* 0x0000000648487836 */ /* 0x004fe20000000000 */
[----:B------:R-:W-:Y:S02]  /*2640*/  WARPGROUP.DEPBAR.LE gsb0, 0x0 ;  /* 0x00008000000079c5 */ /* 0x000fe40000010000 */
[----:B------:R-:W-:-:S07]  /*2650*/  WARPGROUP.ARRIVE ;  /* 0x00000000000079c5 */ /* 0x000fce0000000000 */
[----:B------:R-:W-:Y:S01]  /*2660*/  HGMMA.64x96x16.F32 R24, gdesc[UR4], R24, gsb0 ;  /* 0x01600000041879f0 */ /* 0x000fe20008000818 */
[----:B------:R-:W-:Y:S02]  /*2670*/  R2UR UR6, R10 ;  /* 0x000000000a0672ca */ /* 0x000fe400000e0000 */
[----:B------:R-:W-:Y:S02]  /*2680*/  R2UR UR7, R11 ;  /* 0x000000000b0772ca */ /* 0x000fe400000e0000 */
[----:B------:R-:W-:Y:S02]  /*2690*/  R2UR UR4, R72 ;  /* 0x00000000480472ca */ /* 0x000fe400000e0000 */
[----:B------:R-:W-:Y:S01]  /*26a0*/  R2UR UR5, R73 ;  /* 0x00000000490572ca */ /* 0x000fe200000e0000 */
[----:B------:R-:W-:Y:S01]  /*26b0*/  IMAD.MOV.U32 R229, RZ, RZ, 0x1 ;  /* 0x00000001ffe57424 */ /* 0x000fe200078e00ff */
[----:B------:R0:W-:Y:S04]  /*26c0*/  STL [R1+0x60], RZ ;  /* 0x000060ff01007387 */ /* 0x0001e80000100800 */
[----:B------:R0:W-:Y:S01]  /*26d0*/  STL [R1+0x60], R229 ;  /* 0x000060e501007387 */ /* 0x0001e20000100800 */
[----:B------:R-:W-:-:S03]  /*26e0*/  LOP3.LUT R4, R4, 0x1, RZ, 0xfc, !PT ;  /* 0x0000000104047812 */ /* 0x000fc600078efcff */
[----:B------:R0:W-:Y:S01]  /*26f0*/  STL [R1+0x60], R229 ;  /* 0x000060e501007387 */ /* 0x0001e20000100800 */
[----:B------:R-:W-:Y:S02]  /*2700*/  WARPGROUP.DEPBAR.LE gsb0, 0x0 ;  /* 0x00008000000079c5 */ /* 0x000fe40000010000 */
[----:B------:R-:W-:-:S06]  /*2710*/  WARPGROUP.ARRIVE ;  /* 0x00000000000079c5 */ /* 0x000fcc0000000000 */
[----:B------:R-:W-:Y:S01]  /*2720*/  HGMMA.64x96x16.F32 R24, gdesc[UR4], R24, gsb0 ;  /* 0x01600000041879f0 */ /* 0x000fe20008000818 */
[----:B------:R0:W-:Y:S04]  /*2730*/  STL [R1+0x60], R229 ;  /* 0x000060e501007387 */ /* 0x0001e80000100800 */
[----:B------:R0:W-:Y:S01]  /*2740*/  STL [R1+0x60], R229 ;  /* 0x000060e501007387 */ /* 0x0001e20000100800 */
[----:B------:R-:W-:Y:S02]  /*2750*/  ISETP.NE.AND P0, PT, R4, 0x3, PT ;  /* 0x000000030400780c */ /* 0x000fe40003f05270 */
[----:B------:R-:W-:Y:S01]  /*2760*/  IADD3 R227, -R74, 0xb, RZ ;  /* 0x0000000b4ae37810 */ /* 0x000fe20007ffe1ff */
[----:B------:R-:W-:Y:S01]  /*2770*/  BSSY B0, `(.L_x_10989) ;  /* 0x0000005000007945 */ /* 0x000fe20003800000 */
[----:B------:R-:W-:-:S03]  /*2780*/  WARPGROUP.DEPBAR.LE gsb0, 0x0 ;  /* 0x00008000000079c5 */ /* 0x000fc60000010000 */
[----:B------:R0:W-:Y:S06]  /*2790*/  BAR.ARV R227, 0x100 ;  /* 0x000400e30000751d */ /* 0x0001ec0000002000 */
[----:B------:R-:W-:Y:S05]  /*27a0*/  @!P0 BRA `(.L_x_10990) ;  /* 0x0000000000048947 */ /* 0x000fea0003800000 */
[----:B------:R-:W-:Y:S01]  /*27b0*/  BPT.TRAP 0x1 ;  /* 0x000000040000795c */ /* 0x000fe20000300000 */
.L_x_10990:
[----:B------:R-:W-:Y:S05]  /*27c0*/  BSYNC B0 ;  /* 0x0000000000007941 */ /* 0x000fea0003800000 */
.L_x_10989:
        /* <DEDUP_REMOVED lines=8> */
[----:B------:R-:W3:Y:S04]  /*2850*/  LDL.64 R10, [R1+0x130] ;  /* 0x00013000010a7983 */ /* 0x000ee80000100a00 */
[----:B------:R-:W4:Y:S04]  /*2860*/  LDL R78, [R1+0x138] ;  /* 0x00013800014e7983 */ /* 0x000f280000100800 */
[----:B------:R-:W4:Y:S04]  /*2870*/  LDL.128 R72, [R1+0x110] ;  /* 0x0001100001487983 */ /* 0x000f280000100c00 */
[----:B------:R-:W4:Y:S04]  /*2880*/  LDL.128 R12, [R1+0x120] ;  /* 0x00012000010c7983 */ /* 0x000f280000100c00 */
[----:B--2---:R-:W2:Y:S01]  /*2890*/  LD.E R20, desc[UR36][R20.64] ;  /* 0x0000002414147980 */ /* 0x004ea2000c101900 */
[----:B---3--:R-:W-:-:S02]  /*28a0*/  ISETP.NE.AND P0, PT, R10, 0x1, PT ;  /* 0x000000010a00780c */ /* 0x008fc40003f05270 */
[----:B----4-:R-:W-:Y:S01]  /*28b0*/  ISETP.GE.AND P1, PT, R13, 0x1, PT ;  /* 0x000000010d00780c */ /* 0x010fe20003f26270 */
[----:B------:R-:W-:Y:S01]  /*28c0*/  BSSY B0, `(.L_x_10991) ;  /* 0x00000a2000007945 */ /* 0x000fe20003800000 */
[-C--:B--2---:R-:W-:Y:S01]  /*28d0*/  FMUL.FTZ R7, R24, R20.reuse ;  /* 0x0000001418077220 */ /* 0x084fe20000410000 */
[-C--:B------:R-:W-:Y:S01]  /*28e0*/  FMUL.FTZ R33, R33, R20.reuse ;  /* 0x0000001421217220 */ /* 0x080fe20000410000 */
[-C--:B------:R-:W-:Y:S01]  /*28f0*/  FMUL.FTZ R24, R31, R20.reuse ;  /* 0x000000141f187220 */ /* 0x080fe20000410000 */
[----:B------:R-:W-:Y:S01]  /*2900*/  SHF.R.S32.HI R31, RZ, 0x1f, R76 ;  /* 0x0000001fff1f7819 */ /* 0x000fe2000001144c */
[-C--:B------:R-:W-:Y:S01]  /*2910*/  FMUL.FTZ R29, R29, R20.reuse ;  /* 0x000000141d1d7220 */ /* 0x080fe20000410000 */
[----:B------:R2:W3:Y:S01]  /*2920*/  MUFU.TANH R81, R33 ;  /* 0x0000002100517308 */ /* 0x0004e20000002400 */
[-C--:B------:R-:W-:Y:S01]  /*2930*/  FMUL.FTZ R41, R41, R20.reuse ;  /* 0x0000001429297220 */ /* 0x080fe20000410000 */
[----:B--2---:R-:W-:Y:S01]  /*2940*/  FMUL.FTZ R33, R39, R20 ;  /* 0x0000001427217220 */ /* 0x004fe20000410000 */
[----:B------:R-:W-:-:S05]  /*2950*/  LEA.HI R39, R31, R76, RZ, 0x7 ;  /* 0x0000004c1f277211 */ /* 0x000fca00078f38ff */
[----:B------:R2:W4:Y:S01]  /*2960*/  MUFU.TANH R79, R29 ;  /* 0x0000001d004f7308 */ /* 0x0005220000002400 */
[----:B------:R-:W-:Y:S01]  /*2970*/  FMUL.FTZ R44, R44, R20 ;  /* 0x000000142c2c7220 */ /* 0x000fe20000410000 */
[----:B--2---:R-:W-:-:S06]  /*2980*/  LOP3.LUT R29, R39, 0xffffff80, RZ, 0xc0, !PT ;  /* 0xffffff80271d7812 */ /* 0x004fcc00078ec0ff */
[----:B------:R2:W0:Y:S01]  /*2990*/  MUFU.TANH R85, R41 ;  /* 0x0000002900557308 */ /* 0x0004220000002400 */
[-C--:B------:R-:W-:Y:S01]  /*29a0*/  FMUL.FTZ R21, R30, R20.reuse ;  /* 0x000000141e157220 */ /* 0x080fe20000410000 */
[----:B------:R-:W-:Y:S01]  /*29b0*/  FMUL.FTZ R36, R36, R20 ;  /* 0x0000001424247220 */ /* 0x000fe20000410000 */
[----:B--2---:R-:W-:-:S05]  /*29c0*/  IMAD.IADD R41, R76, 0x1, -R29 ;  /* 0x000000014c297824 */ /* 0x004fca00078e0a1d */
[----:B------:R2:W0:Y:S01]  /*29d0*/  MUFU.TANH R86, R44 ;  /* 0x0000002c00567308 */ /* 0x0004220000002400 */
[-C--:B------:R-:W-:Y:S01]  /*29e0*/  FMUL.FTZ R30, R35, R20.reuse ;  /* 0x00000014231e7220 */ /* 0x080fe20000410000 */
[-C--:B------:R-:W-:Y:S01]  /*29f0*/  FMUL.FTZ R35, R43, R20.reuse ;  /* 0x000000142b237220 */ /* 0x080fe20000410000 */
[-C--:B------:R-:W-:Y:S01]  /*2a00*/  FMUL.FTZ R45, R45, R20.reuse ;  /* 0x000000142d2d7220 */ /* 0x080fe20000410000 */
[----:B------:R-:W-:Y:S01]  /*2a10*/  FMUL.FTZ R4, R27, R20 ;  /* 0x000000141b047220 */ /* 0x000fe20000410000 */
[----:B--2---:R-:W-:-:S03]  /*2a20*/  SHF.R.S32.HI R44, RZ, 0x1f, R41 ;  /* 0x0000001fff2c7819 */ /* 0x004fc60000011429 */
[----:B------:R2:W0:Y:S01]  /*2a30*/  MUFU.TANH R82, R36 ;  /* 0x0000002400527308 */ /* 0x0004220000002400 */
[-C--:B------:R-:W-:Y:S01]  /*2a40*/  FMUL.FTZ R37, R37, R20.reuse ;  /* 0x0000001425257220 */ /* 0x080fe20000410000 */
[----:B------:R-:W-:Y:S01]  /*2a50*/  LEA.HI R43, R44, R41, RZ, 0x2 ;  /* 0x000000292c2b7211 */ /* 0x000fe200078f10ff */
[-C--:B------:R-:W-:Y:S01]  /*2a60*/  FMUL.FTZ R27, R34, R20.reuse ;  /* 0x00000014221b7220 */ /* 0x080fe20000410000 */
[-C--:B------:R-:W-:Y:S02]  /*2a70*/  FMUL.FTZ R34, R42, R20.reuse ;  /* 0x000000142a227220 */ /* 0x080fe40000410000 */
[----:B------:R-:W-:Y:S02]  /*2a80*/  SHF.R.S32.HI R42, RZ, 0x1f, R43 ;  /* 0x0000001fff2a7819 */ /* 0x000fe4000001142b */
[----:B------:R1:W0:Y:S01]  /*2a90*/  MUFU.TANH R87, R45 ;  /* 0x0000002d00577308 */ /* 0x0002220000002400 */
[----:B--2---:R-:W-:Y:S01]  /*2aa0*/  FMUL.FTZ R36, R46, R20 ;  /* 0x000000142e247220 */ /* 0x004fe20000410000 */
[----:B------:R-:W-:-:S06]  /*2ab0*/  LEA.HI R46, R31, R76, RZ, 0x2 ;  /* 0x0000004c1f2e7211 */ /* 0x000fcc00078f10ff */
[----:B------:R2:W0:Y:S01]  /*2ac0*/  MUFU.TANH R83, R37 ;  /* 0x0000002500537308 */ /* 0x0004220000002400 */
[----:B-1----:R-:W-:Y:S02]  /*2ad0*/  SHF.R.S32.HI R45, RZ, 0x2, R43 ;  /* 0x00000002ff2d7819 */ /* 0x002fe4000001142b */
[----:B------:R-:W-:Y:S01]  /*2ae0*/  LEA.HI R44, R44, R41, RZ, 0x5 ;  /* 0x000000292c2c7211 */ /* 0x000fe200078f28ff */
[----:B--2---:R-:W-:Y:S01]  /*2af0*/  FMUL.FTZ R37, R47, R20 ;  /* 0x000000142f257220 */ /* 0x004fe20000410000 */
[----:B------:R-:W-:Y:S02]  /*2b00*/  LOP3.LUT R47, R46, 0xfffffffc, RZ, 0xc0, !PT ;  /* 0xfffffffc2e2f7812 */ /* 0x000fe400078ec0ff */
[----:B------:R-:W-:Y:S02]  /*2b10*/  LEA.HI R46, R42, R45, RZ, 0x3 ;  /* 0x0000002d2a2e7211 */ /* 0x000fe400078f18ff */
[----:B------:R-:W-:Y:S01]  /*2b20*/  SHF.R.S32.HI R42, RZ, 0x7, R39 ;  /* 0x00000007ff2a7819 */ /* 0x000fe20000011427 */
[----:B------:R-:W-:Y:S01]  /*2b30*/  IMAD.IADD R47, R76, 0x1, -R47 ;  /* 0x000000014c2f7824 */ /* 0x000fe200078e0a2f */
[----:B------:R-:W-:-:S02]  /*2b40*/  LOP3.LUT R46, R46, 0xfffffff8, RZ, 0xc0, !PT ;  /* 0xfffffff82e2e7812 */ /* 0x000fc400078ec0ff */
[----:B------:R-:W-:Y:S02]  /*2b50*/  LEA.HI R39, R39, R42, RZ, 0x1 ;  /* 0x0000002a27277211 */ /* 0x000fe400078f08ff */
[----:B------:R-:W-:Y:S01]  /*2b60*/  SHF.R.S32.HI R44, RZ, 0x5, R44 ;  /* 0x00000005ff2c7819 */ /* 0x000fe2000001142c */
[----:B------:R-:W-:Y:S01]  /*2b70*/  IMAD.IADD R46, R45, 0x1, -R46 ;  /* 0x000000012d2e7824 */ /* 0x000fe200078e0a2e */
[----:B------:R-:W-:Y:S02]  /*2b80*/  LOP3.LUT R39, R39, 0x3fffffe, RZ, 0xc0, !PT ;  /* 0x03fffffe27277812 */ /* 0x000fe400078ec0ff */
[----:B------:R-:W-:Y:S01]  /*2b90*/  LEA.HI R45, R47, R47, RZ, 0x1 ;  /* 0x0000002f2f2d7211 */ /* 0x000fe200078f08ff */
[----:B------:R-:W-:Y:S02]  /*2ba0*/  IMAD R77, R77, 0x8, R44 ;  /* 0x000000084d4d7824 */ /* 0x000fe400078e022c */
[----:B------:R-:W-:Y:S01]  /*2bb0*/  IMAD.IADD R39, R42, 0x1, -R39 ;  /* 0x000000012a277824 */ /* 0x000fe200078e0a27 */
[----:B------:R-:W-:Y:S01]  /*2bc0*/  LOP3.LUT R42, R45, 0x1ffffffe, RZ, 0xc0, !PT ;  /* 0x1ffffffe2d2a7812 */ /* 0x000fe200078ec0ff */
[----:B------:R-:W-:-:S04]  /*2bd0*/  IMAD.U32 R46, R77, 0x10, R46 ;  /* 0x000000104d2e7824 */ /* 0x000fc800078e002e */
[----:B------:R-:W-:Y:S02]  /*2be0*/  IMAD.IADD R47, R47, 0x1, -R42 ;  /* 0x000000012f2f7824 */ /* 0x000fe400078e0a2a */
[----:B------:R-:W-:-:S04]  /*2bf0*/  IMAD R46, R39, 0x40, R46 ;  /* 0x00000040272e7824 */ /* 0x000fc800078e022e */
[----:B------:R-:W-:-:S04]  /*2c00*/  IMAD R46, R47, 0x8, R46 ;  /* 0x000000082f2e7824 */ /* 0x000fc800078e022e */
[----:B------:R-:W-:-:S05]  /*2c10*/  @P0 IMAD.HI.U32 R11, R46, R11, RZ ;  /* 0x0000000b2e0b0227 */ /* 0x000fca00078e00ff */
[----:B------:R-:W-:Y:S01]  /*2c20*/  @P0 SHF.R.U32.HI R46, RZ, R78, R11 ;  /* 0x0000004eff2e0219 */ /* 0x000fe2000001160b */
[-C--:B------:R-:W-:Y:S01]  /*2c30*/  FMUL.FTZ R32, R32, R20.reuse ;  /* 0x0000001420207220 */ /* 0x080fe20000410000 */
[-C--:B------:R-:W-:Y:S01]  /*2c40*/  FMUL.FTZ R40, R40, R20.reuse ;  /* 0x0000001428287220 */ /* 0x080fe20000410000 */
[----:B------:R-:W-:Y:S02]  /*2c50*/  LOP3.LUT R10, R43, 0x7ffffffc, RZ, 0xc0, !PT ;  /* 0x7ffffffc2b0a7812 */ /* 0x000fe400078ec0ff */
[----:B------:R-:W1:Y:S01]  /*2c60*/  SHFL.IDX PT, R45, R46, RZ, 0x1c1f ;  /* 0x001c1fff2e2d7589 */ /* 0x000e6200000e0000 */
[----:B------:R-:W-:Y:S01]  /*2c70*/  IMAD R11, R168, -0x60, R73 ;  /* 0xffffffa0a80b7824 */ /* 0x000fe200078e0249 */
[----:B------:R2:W0:Y:S01]  /*2c80*/  MUFU.TANH R80, R32 ;  /* 0x0000002000507308 */ /* 0x0004220000002400 */
[-C--:B------:R-:W-:Y:S01]  /*2c90*/  FMUL.FTZ R0, R26, R20.reuse ;  /* 0x000000141a007220 */ /* 0x080fe20000410000 */
[-C--:B------:R-:W-:Y:S01]  /*2ca0*/  FMUL.FTZ R25, R25, R20.reuse ;  /* 0x0000001419197220 */ /* 0x080fe20000410000 */
[-C--:B------:R-:W-:Y:S01]  /*2cb0*/  FMUL.FTZ R28, R28, R20.reuse ;  /* 0x000000141c1c7220 */ /* 0x080fe20000410000 */
[-C--:B------:R-:W-:Y:S01]  /*2cc0*/  FMUL.FTZ R48, R48, R20.reuse ;  /* 0x0000001430307220 */ /* 0x080fe20000410000 */
[-C--:B------:R-:W-:Y:S01]  /*2cd0*/  FMUL.FTZ R49, R49, R20.reuse ;  /* 0x0000001431317220 */ /* 0x080fe20000410000 */
[-C--:B------:R-:W-:Y:S01]  /*2ce0*/  FMUL.FTZ R52, R52, R20.reuse ;  /* 0x0000001434347220 */ /* 0x080fe20000410000 */
[-C--:B------:R-:W-:Y:S01]  /*2cf0*/  FMUL.FTZ R53, R53, R20.reuse ;  /* 0x0000001435357220 */ /* 0x080fe20000410000 */
[----:B------:R3:W0:Y:S01]  /*2d00*/  MUFU.TANH R84, R40 ;  /* 0x0000002800547308 */ /* 0x0006220000002400 */
        /* <DEDUP_REMOVED lines=21> */
[----:B------:R-:W-:Y:S02]  /*2e60*/  VIADD R39, R11, 0x61 ;  /* 0x000000610b277836 */ /* 0x000fe40000000000 */
[----:B------:R-:W-:Y:S01]  /*2e70*/  FMUL.FTZ R20, R71, R20 ;  /* 0x0000001447147220 */ /* 0x000fe20000410000 */
[----:B------:R-:W2:Y:S01]  /*2e80*/  MUFU.TANH R7, R7 ;  /* 0x0000000700077308 */ /* 0x000ea20000002400 */
[----:B------:R-:W-:Y:S02]  /*2e90*/  IMAD R39, R10, -0x2, R39 ;  /* 0xfffffffe0a277824 */ /* 0x000fe400078e0227 */
[----:B------:R-:W-:Y:S02]  /*2ea0*/  IMAD.MOV.U32 R41, RZ, RZ, -0x60 ;  /* 0xffffffa0ff297424 */ /* 0x000fe400078e00ff */
[----:B------:R-:W-:-:S03]  /*2eb0*/  IMAD.IADD R44, R39, 0x1, -R72 ;  /* 0x00000001272c7824 */ /* 0x000fc600078e0a48 */
[----:B------:R-:W3:Y:S01]  /*2ec0*/  MUFU.TANH R25, R25 ;  /* 0x0000001900197308 */ /* 0x000ee20000002400 */
[----:B------:R-:W-:Y:S01]  /*2ed0*/  VIADD R11, R11, 0x60 ;  /* 0x000000600b0b7836 */ /* 0x000fe20000000000 */
[----:B------:R-:W-:-:S06]  /*2ee0*/  LOP3.LUT R39, RZ, R74, RZ, 0x33, !PT ;  /* 0x0000004aff277212 */ /* 0x000fcc00078e33ff */
[----:B------:R-:W0:Y:S01]  /*2ef0*/  MUFU.TANH R0, R0 ;  /* 0x0000000000007308 */ /* 0x000e220000002400 */
[----:B------:R-:W-:-:S07]  /*2f00*/  IMAD R41, R168, R41, 0x60 ;  /* 0x00000060a8297424 */ /* 0x000fce00078e0229 */
        /* <DEDUP_REMOVED lines=37> */
[----:B------:R-:W-:-:S02]  /*3160*/  IMAD.IADD R44, R44, 0x1, R39 ;  /* 0x000000012c2c7824 */ /* 0x000fc400078e0227 */
[----:B------:R-:W-:Y:S01]  /*3170*/  IMAD R62, R10, -0x2, R41 ;  /* 0xfffffffe0a3e7824 */ /* 0x000fe200078e0229 */
[----:B-1----:R-:W-:Y:S01]  /*3180*/  VIADDMNMX R10, R45, R75, R50, PT ;  /* 0x0000004b2d0a7246 */ /* 0x002fe20003800132 */
[----:B------:R-:W-:-:S03]  /*3190*/  IMAD.IADD R11, R44, 0x1, R45 ;  /* 0x000000012c0b7824 */ /* 0x000fc600078e022d */
[----:B------:R1:W0:Y:S02]  /*31a0*/  MUFU.TANH R51, R54 ;  /* 0x0000003600337308 */ /* 0x0002240000002400 */
[----:B-1----:R-:W-:Y:S01]  /*31b0*/  IMAD.IADD R54, R41, 0x1, R12 ;  /* 0x0000000129367824 */ /* 0x002fe200078e020c */
        /* <DEDUP_REMOVED lines=11> */
.L_x_10994:
[----:B------:R-:W-:-:S13]  /*3270*/  ISETP.NE.AND P0, PT, R13, 0x1, PT ;  /* 0x000000010d00780c */ /* 0x000fda0003f05270 */
[----:B------:R-:W-:-:S05]  /*3280*/  @P0 IMAD.HI.U32 R20, R12, R14, RZ ;  /* 0x0000000e0c140227 */ /* 0x000fca00078e00ff */
[----:B------:R-:W-:-:S07]  /*3290*/  @P0 SHF.R.U32.HI R12, RZ, R15, R20 ;  /* 0x0000000fff0c0219 */ /* 0x000fce0000011614 */
.L_x_10995:
[----:B------:R-:W-:Y:S05]  /*32a0*/  BSYNC B1 ;  /* 0x0000000000017941 */ /* 0x000fea0003800000 */
.L_x_10993:
[----:B------:R-:W-:-:S05]  /*32b0*/  IMAD R12, R12, R13, R62 ;  /* 0x0000000d0c0c7224 */ /* 0x000fca00078e023e */
[----:B------:R-:W-:Y:S02]  /*32c0*/  VIMNMX R11, R11, R12, !PT ;  /* 0x0000000c0b0b7248 */ /* 0x000fe40007fe0100 */
[----:B------:R-:W-:-:S07]  /*32d0*/  VIADDMNMX R10, R12, R13, R10, PT ;  /* 0x0000000d0c0a7246 */ /* 0x000fce000380010a */
.L_x_10992:
[----:B------:R-:W-:Y:S05]  /*32e0*/  BSYNC B0 ;  /* 0x0000000000007941 */ /* 0x000fea0003800000 */
.L_x_10991:
[C---:B------:R-:W-:Y:S01]  /*32f0*/  ISETP.GE.AND P1, PT, R54.reuse, 0x9, PT ;  /* 0x000000093600780c */ /* 0x040fe20003f26270 */
[----:B------:R-:W-:Y:S01]  /*3300*/  BSSY B0, `(.L_x_10996) ;  /* 0x0000088000007945 */ /* 0x000fe20003800000 */
[----:B------:R-:W-:Y:S02]  /*3310*/  ISETP.GE.AND P0, PT, R54, 0x2, PT ;  /* 0x000000023600780c */ /* 0x000fe40003f06270 */
        /* <DEDUP_REMOVED lines=40> */
[C---:B------:R-:W-:Y:S02]  /*35a0*/  ISETP.GT.AND P2, PT, R11.reuse, 0x28, !P3 ;  /* 0x000000280b00780c */ /* 0x040fe40005f44270 */
        /* <DEDUP_REMOVED lines=69> */
[----:B------:R-:W0:Y:S02]  /*3a00*/  SHFL.IDX PT, R11, R46, 0x1, 0x1c1f ;  /* 0x003c1f002e0b7f89 */ /* 0x000e2400000e0000 */
        /* <DEDUP_REMOVED lines=16> */
.L_x_10999:
[----:B------:R-:W-:-:S13]  /*3b10*/  ISETP.NE.AND P6, PT, R13, 0x1, PT ;  /* 0x000000010d00780c */ /* 0x000fda0003fc5270 */
[----:B------:R-:W-:-:S05]  /*3b20*/  @P6 IMAD.HI.U32 R14, R72, R14, RZ ;  /* 0x0000000e480e6227 */ /* 0x000fca00078e00ff */
[----:B------:R-:W-:-:S07]  /*3b30*/  @P6 SHF.R.U32.HI R72, RZ, R15, R14 ;  /* 0x0000000fff486219 */ /* 0x000fce000001160e */
.L_x_11000:
[----:B------:R-:W-:Y:S05]  /*3b40*/  BSYNC B1 ;  /* 0x0000000000017941 */ /* 0x000fea0003800000 */
.L_x_10998:
[----:B------:R-:W-:-:S05]  /*3b50*/  IMAD R72, R72, R13, R62 ;  /* 0x0000000d48487224 */ /* 0x000fca00078e023e */
[----:B------:R-:W-:Y:S02]  /*3b60*/  VIADDMNMX R12, R72, R13, R12, PT ;  /* 0x0000000d480c7246 */ /* 0x000fe4000380010c */
[----:B------:R-:W-:-:S07]  /*3b70*/  VIMNMX R7, R7, R72, !PT ;  /* 0x0000004807077248 */ /* 0x000fce0007fe0100 */
.L_x_10997:
[----:B------:R-:W-:Y:S05]  /*3b80*/  BSYNC B0 ;  /* 0x0000000000007941 */ /* 0x000fea0003800000 */
.L_x_10996:
[C---:B------:R-:W-:Y:S01]  /*3b90*/  ISETP.GT.AND P0, PT, R7.reuse, 0x1, !P0 ;  /* 0x000000010700780c */ /* 0x040fe20004704270 */
[----:B------:R-:W2:Y:S01]  /*3ba0*/  LDL R61, [R1+0x1f0] ;  /* 0x0001f000013d7983 */ /* 0x000ea20000100800 */
        /* <DEDUP_REMOVED lines=18> */
[----:B------:R-:W-:Y:S02]  /*3cd0*/  ISETP.GT.AND P0, PT, R7, 0x11, !P1 ;  /* 0x000000110700780c */ /* 0x000fe40004f04270 */
[----:B------:R-:W-:Y:S02]  /*3ce0*/  ISETP.NE.AND P1, PT, R53, RZ, PT ;  /* 0x000000ff3500720c */ /* 0x000fe40003f25270 */
[----:B------:R-:W-:Y:S02]  /*3cf0*/  ISETP.LT.OR P0, PT, R12, 0x12, P0 ;  /* 0x000000120c00780c */ /* 0x000fe40000701670 */
[----:B------:R-:W-:Y:S02]  /*3d00*/  ISETP.GT.AND P4, PT, R7, 0x51, !P4 ;  /* 0x000000510700780c */ /* 0x000fe40006784270 */
[----:B------:R-:W-:-:S02]  /*3d10*/  FSEL R30, R30, -INF , !P0 ;  /* 0xff8000001e1e7808 */ /* 0x000fc40004000000 */
[----:B------:R-:W-:Y:S02]  /*3d20*/  ISETP.GT.AND P0, PT, R7, 0x18, !P6 ;  /* 0x000000180700780c */ /* 0x000fe40007704270 */
[----:B------:R-:W-:Y:S02]  /*3d30*/  ISETP.NE.AND P6, PT, R20, RZ, PT ;  /* 0x000000ff1400720c */ /* 0x000fe40003fc5270 */
[C---:B------:R-:W-:Y:S02]  /*3d40*/  ISETP.LT.OR P0, PT, R12.reuse, 0x19, P0 ;  /* 0x000000190c00780c */ /* 0x040fe40000701670 */
[----:B------:R-:W-:Y:S02]  /*3d50*/  ISETP.LT.OR P3, PT, R12, 0x51, P3 ;  /* 0x000000510c00780c */ /* 0x000fe40001f61670 */
[----:B------:R-:W-:Y:S02]  /*3d60*/  FSEL R32, R32, -INF , !P0 ;  /* 0xff80000020207808 */ /* 0x000fe40004000000 */
[----:B------:R-:W-:-:S02]  /*3d70*/  ISETP.NE.AND P0, PT, R78, RZ, PT ;  /* 0x000000ff4e00720c */ /* 0x000fc40003f05270 */
[----:B------:R-:W-:Y:S02]  /*3d80*/  FSEL R31, R31, -INF , !P2 ;  /* 0xff8000001f1f7808 */ /* 0x000fe40005000000 */
[C---:B------:R-:W-:Y:S02]  /*3d90*/  ISETP.GT.AND P0, PT, R7.reuse, 0x19, !P0 ;  /* 0x000000190700780c */ /* 0x040fe40004704270 */
[----:B------:R-:W-:Y:S02]  /*3da0*/  ISETP.GT.AND P5, PT, R7, 0x58, !P5 ;  /* 0x000000580700780c */ /* 0x000fe40006fa4270 */
[C---:B------:R-:W-:Y:S02]  /*3db0*/  ISETP.LT.OR P0, PT, R12.reuse, 0x1a, P0 ;  /* 0x0000001a0c00780c */ /* 0x040fe40000701670 */
[----:B------:R-:W-:Y:S02]  /*3dc0*/  ISETP.LT.OR P4, PT, R12, 0x52, P4 ;  /* 0x000000520c00780c */ /* 0x000fe40002781670 */
[----:B------:R-:W-:-:S02]  /*3dd0*/  FSEL R33, R33, -INF , !P0 ;  /* 0xff80000021217808 */ /* 0x000fc40004000000 */
[----:B------:R-:W-:Y:S02]  /*3de0*/  ISETP.NE.AND P0, PT, R80, RZ, PT ;  /* 0x000000ff5000720c */ /* 0x000fe40003f05270 */
[----:B------:R-:W-:Y:S02]  /*3df0*/  FSEL R42, R42, -INF , !P3 ;  /* 0xff8000002a2a7808 */ /* 0x000fe40005800000 */
[----:B------:R-:W-:Y:S02]  /*3e00*/  ISETP.GT.AND P0, PT, R7, 0x20, !P0 ;  /* 0x000000200700780c */ /* 0x000fe40004704270 */
[C---:B------:R-:W-:Y:S02]  /*3e10*/  ISETP.LT.OR P5, PT, R12.reuse, 0x59, P5 ;  /* 0x000000590c00780c */ /* 0x040fe40002fa1670 */
        /* <DEDUP_REMOVED lines=51> */
[----:B------:R-:W-:Y:S02]  /*4150*/  ISETP.NE.AND P0, PT, R56, RZ, PT ;  /* 0x000000ff3800720c */ /* 0x000fe40003f05270 */
[----:B------:R-:W-:-:S02]  /*4160*/  FMNMX.FTZ R0, R83, R0, !PT ;  /* 0x0000000053007209 */ /* 0x000fc40007810000 */
[----:B------:R-:W-:Y:S02]  /*4170*/  ISETP.GT.AND P0, PT, R7, 0x41, !P0 ;  /* 0x000000410700780c */ /* 0x000fe40004704270 */
[----:B------:R-:W-:Y:S02]  /*4180*/  FMNMX.FTZ R0, R93, R0, !PT ;  /* 0x000000005d007209 */ /* 0x000fe40007810000 */
[----:B------:R-:W-:Y:S02]  /*4190*/  ISETP.LT.OR P0, PT, R12, 0x42, P0 ;  /* 0x000000420c00780c */ /* 0x000fe40000701670 */
[----:B------:R-:W-:Y:S02]  /*41a0*/  FMNMX.FTZ R0, R85, R0, !PT ;  /* 0x0000000055007209 */ /* 0x000fe40007810000 */
[----:B------:R-:W-:Y:S02]  /*41b0*/  FSEL R54, R26, -INF , !P0 ;  /* 0xff8000001a367808 */ /* 0x000fe40004000000 */
[----:B------:R-:W-:Y:S01]  /*41c0*/  FMNMX.FTZ R0, R95, R0, !PT ;  /* 0x000000005f007209 */ /* 0x000fe20007810000 */
[----:B------:R-:W3:Y:S01]  /*41d0*/  LDL R26, [R1+0x28] ;  /* 0x00002800011a7983 */ /* 0x000ee20000100800 */
[----:B------:R-:W-:-:S02]  /*41e0*/  FSEL R55, R29, -INF , !P1 ;  /* 0xff8000001d377808 */ /* 0x000fc40004800000 */
[----:B------:R-:W-:Y:S01]  /*41f0*/  FMNMX.FTZ R0, R87, R0, !PT ;  /* 0x0000000057007209 */ /* 0x000fe20007810000 */
[----:B------:R0:W5:Y:S01]  /*4200*/  LDL.64 R28, [R1+0x1c0] ;  /* 0x0001c000011c7983 */ /* 0x0001620000100a00 */
[----:B------:R-:W-:Y:S02]  /*4210*/  ISETP.GT.AND P0, PT, R7, 0x59, !P6 ;  /* 0x000000590700780c */ /* 0x000fe40007704270 */
[----:B------:R-:W-:Y:S02]  /*4220*/  FMNMX.FTZ R0, R97, R0, !PT ;  /* 0x0000000061007209 */ /* 0x000fe40007810000 */
[----:B------:R-:W-:Y:S02]  /*4230*/  FSEL R56, R67, -INF , !P4 ;  /* 0xff80000043387808 */ /* 0x000fe40006000000 */
[----:B------:R-:W-:Y:S02]  /*4240*/  FMNMX.FTZ R0, R99, R0, !PT ;  /* 0x0000000063007209 */ /* 0x000fe40007810000 */
[----:B------:R-:W-:-:S02]  /*4250*/  ISETP.LT.OR P0, PT, R12, 0x5a, P0 ;  /* 0x0000005a0c00780c */ /* 0x000fc40000701670 */
[----:B------:R-:W-:Y:S02]  /*4260*/  FMNMX.FTZ R0, R101, R0, !PT ;  /* 0x0000000065007209 */ /* 0x000fe40007810000 */
[----:B------:R-:W-:Y:S02]  /*4270*/  FSEL R57, R70, -INF , !P5 ;  /* 0xff80000046397808 */ /* 0x000fe40006800000 */
[----:B------:R-:W-:Y:S02]  /*4280*/  FMNMX.FTZ R0, R103, R0, !PT ;  /* 0x0000000067007209 */ /* 0x000fe40007810000 */
[----:B------:R-:W-:Y:S02]  /*4290*/  FSEL R58, R59, -INF , !P0 ;  /* 0xff8000003b3a7808 */ /* 0x000fe40004000000 */
[----:B------:R-:W-:-:S04]  /*42a0*/  FMNMX.FTZ R0, R105, R0, !PT ;  /* 0x0000000069007209 */ /* 0x000fc80007810000 */
[----:B------:R-:W-:-:S04]  /*42b0*/  FMNMX.FTZ R0, R49, R0, !PT ;  /* 0x0000000031007209 */ /* 0x000fc80007810000 */
[----:B------:R-:W-:-:S04]  /*42c0*/  FMNMX.FTZ R0, R47, R0, !PT ;  /* 0x000000002f007209 */ /* 0x000fc80007810000 */
        /* <DEDUP_REMOVED lines=9> */
[----:B------:R-:W-:-:S03]  /*4360*/  FMNMX.FTZ R0, R36, R11, !PT ;  /* 0x0000000b24007209 */ /* 0x000fc60007810000 */
[----:B------:R-:W1:Y:S01]  /*4370*/  SHFL.BFLY PT, R13, R10, 0x2, 0x1f ;  /* 0x0c401f000a0d7f89 */ /* 0x000e6200000e0000 */
[----:B------:R-:W-:-:S04]  /*4380*/  FMNMX.FTZ R11, R37, R0, !PT ;  /* 0x00000000250b7209 */ /* 0x000fc80007810000 */
[----:B------:R-:W-:-:S04]  /*4390*/  FMNMX.FTZ R11, R38, R11, !PT ;  /* 0x0000000b260b7209 */ /* 0x000fc80007810000 */
[----:B------:R-:W-:-:S04]  /*43a0*/  FMNMX.FTZ R0, R40, R11, !PT ;  /* 0x0000000b28007209 */ /* 0x000fc80007810000 */
[----:B------:R-:W-:-:S04]  /*43b0*/  FMNMX.FTZ R11, R51, R0, !PT ;  /* 0x00000000330b7209 */ /* 0x000fc80007810000 */
[----:B------:R-:W-:-:S04]  /*43c0*/  FMNMX.FTZ R0, R52, R11, !PT ;  /* 0x0000000b34007209 */ /* 0x000fc80007810000 */
[----:B------:R-:W-:Y:S02]  /*43d0*/  FMNMX.FTZ R11, R53, R0, !PT ;  /* 0x00000000350b7209 */ /* 0x000fe40007810000 */
[----:B-1----:R-:W-:Y:S02]  /*43e0*/  FMNMX.FTZ R13, R10, R13, !PT ;  /* 0x0000000d0a0d7209 */ /* 0x002fe40007810000 */
        /* <DEDUP_REMOVED lines=8> */
[----:B-1----:R-:W-:-:S03]  /*4470*/  FMNMX.FTZ R0, R13, R4, !PT ;  /* 0x000000040d007209 */ /* 0x002fc60007810000 */
[----:B------:R-:W-:Y:S04]  /*4480*/  STL.64 [R1+0x1d0], R10 ;  /* 0x0001d00a01007387 */ /* 0x000fe80000100a00 */
[----:B------:R1:W-:Y:S04]  /*4490*/  STL [R1+0x1d0], R0 ;  /* 0x0001d00001007387 */ /* 0x0003e80000100800 */
[----:B------:R-:W2:Y:S04]  /*44a0*/  LDL R7, [R1+0x1d0] ;  /* 0x0001d00001077983 */ /* 0x000ea80000100800 */
[----:B------:R-:W4:Y:S01]  /*44b0*/  LDL R24, [R1+0x1d4] ;  /* 0x0001d40001187983 */ /* 0x000f220000100800 */
[----:B------:R-:W-:Y:S01]  /*44c0*/  BSSY B0, `(.L_x_11001) ;  /* 0x00000b7000007945 */ /* 0x000fe20003800000 */
[----:B--2---:R-:W-:Y:S01]  /*44d0*/  FMUL.FTZ R4, R61, R7 ;  /* 0x000000073d047220 */ /* 0x004fe20000410000 */
[----:B------:R-:W-:-:S04]  /*44e0*/  FSETP.NEU.FTZ.AND P0, PT, R7, -INF , PT ;  /* 0xff8000000700780b */ /* 0x000fc80003f1d000 */
[----:B------:R-:W-:-:S05]  /*44f0*/  FSEL R4, R4, RZ, P0 ;  /* 0x000000ff04047208 */ /* 0x000fca0000000000 */
[----:B------:R-:W-:-:S04]  /*4500*/  FFMA.FTZ R59, R81, R61, -R4 ;  /* 0x0000003d513b7223 */ /* 0x000fc80000010804 */
[----:B------:R4:W-:Y:S02]  /*4510*/  MUFU.EX2 R164, R59 ;  /* 0x0000003b00a47308 */ /* 0x0009e40000000800 */
[----:B----4-:R-:W2:Y:S01]  /*4520*/  SHFL.BFLY PT, R59, R24, 0x2, 0x1f ;  /* 0x0c401f00183b7f89 */ /* 0x010ea200000e0000 */
[----:B-1----:R-:W-:-:S05]  /*4530*/  FFMA.FTZ R0, R77, R61, -R4 ;  /* 0x0000003d4d007223 */ /* 0x002fca0000010804 */
[----:B------:R1:W-:Y:S02]  /*4540*/  MUFU.EX2 R174, R0 ;  /* 0x0000000000ae7308 */ /* 0x0003e40000000800 */
[----:B-1----:R-:W-:-:S06]  /*4550*/  FFMA.FTZ R0, R93, R61, -R4 ;  /* 0x0000003d5d007223 */ /* 0x002fcc0000010804 */
[----:B------:R1:W-:Y:S01]  /*4560*/  MUFU.EX2 R160, R0 ;  /* 0x0000000000a07308 */ /* 0x0003e20000000800 */
[----:B--2---:R-:W-:-:S05]  /*4570*/  FMNMX.FTZ R59, R59, R24, !PT ;  /* 0x000000183b3b7209 */ /* 0x004fca0007810000 */
[----:B-1----:R-:W1:Y:S01]  /*4580*/  SHFL.BFLY PT, R0, R59, 0x1, 0x1f ;  /* 0x0c201f003b007f89 */ /* 0x002e6200000e0000 */
[----:B------:R-:W-:-:S04]  /*4590*/  FFMA.FTZ R10, R79, R61, -R4 ;  /* 0x0000003d4f0a7223 */ /* 0x000fc80000010804 */
[----:B------:R2:W-:Y:S02]  /*45a0*/  MUFU.EX2 R11, R10 ;  /* 0x0000000a000b7308 */ /* 0x0005e40000000800 */
[----:B--2---:R-:W-:-:S06]  /*45b0*/  FFMA.FTZ R10, R85, R61, -R4 ;  /* 0x0000003d550a7223 */ /* 0x004fcc0000010804 */
[----:B------:R2:W-:Y:S01]  /*45c0*/  MUFU.EX2 R21, R10 ;  /* 0x0000000a00157308 */ /* 0x0005e20000000800 */
[----:B-1----:R-:W-:Y:S01]  /*45d0*/  FMNMX.FTZ R0, R59, R0, !PT ;  /* 0x000000003b007209 */ /* 0x002fe20007810000 */
[----:B--2---:R-:W-:-:S03]  /*45e0*/  FFMA.FTZ R10, R103, R61, -R4 ;  /* 0x0000003d670a7223 */ /* 0x004fc60000010804 */
[----:B------:R-:W-:-:S03]  /*45f0*/  FSETP.NEU.FTZ.AND P0, PT, R0, -INF , PT ;  /* 0xff8000000000780b */ /* 0x000fc60003f1d000 */
[----:B------:R1:W-:Y:S02]  /*4600*/  MUFU.EX2 R67, R10 ;  /* 0x0000000a00437308 */ /* 0x0003e40000000800 */
[-C--:B-1----:R-:W-:Y:S01]  /*4610*/  FMUL.FTZ R10, R0, R61.reuse ;  /* 0x0000003d000a7220 */ /* 0x082fe20000410000 */
[----:B------:R-:W-:-:S04]  /*4620*/  FFMA.FTZ R7, R63, R61, -R4 ;  /* 0x0000003d3f077223 */ /* 0x000fc80000010804 */
[----:B------:R-:W-:Y:S01]  /*4630*/  FSEL R10, R10, RZ, P0 ;  /* 0x000000ff0a0a7208 */ /* 0x000fe20000000000 */
[----:B------:R-:W-:-:S04]  /*4640*/  FFMA.FTZ R12, R71, R61, -R4 ;  /* 0x0000003d470c7223 */ /* 0x000fc80000010804 */
[-CC-:B------:R-:W-:Y:S01]  /*4650*/  FFMA.FTZ R27, R27, R61.reuse, -R10.reuse ;  /* 0x0000003d1b1b7223 */ /* 0x180fe2000001080a */
[-CC-:B------:R-:W-:Y:S01]  /*4660*/  FFMA.FTZ R44, R44, R61.reuse, -R10.reuse ;  /* 0x0000003d2c2c7223 */ /* 0x180fe2000001080a */
[-CC-:B------:R-:W-:Y:S01]  /*4670*/  FFMA.FTZ R46, R46, R61.reuse, -R10.reuse ;  /* 0x0000003d2e2e7223 */ /* 0x180fe2000001080a */
[----:B------:R-:W-:Y:S01]  /*4680*/  MUFU.EX2 R7, R7 ;  /* 0x0000000700077308 */ /* 0x000fe20000000800 */
[-C--:B------:R-:W-:Y:S01]  /*4690*/  FFMA.FTZ R48, R48, R61.reuse, -R10 ;  /* 0x0000003d30307223 */ /* 0x080fe2000001080a */
[----:B------:R-:W-:-:S06]  /*46a0*/  FFMA.FTZ R13, R89, R61, -R4 ;  /* 0x0000003d590d7223 */ /* 0x000fcc0000010804 */
[----:B------:R-:W1:Y:S01]  /*46b0*/  MUFU.EX2 R12, R12 ;  /* 0x0000000c000c7308 */ /* 0x000e620000000800 */
[----:B------:R-:W-:-:S07]  /*46c0*/  FFMA.FTZ R50, R50, R61, -R10 ;  /* 0x0000003d32327223 */ /* 0x000fce000001080a */
[----:B------:R-:W-:Y:S08]  /*46d0*/  MUFU.EX2 R27, R27 ;  /* 0x0000001b001b7308 */ /* 0x000ff00000000800 */
[----:B------:R-:W2:Y:S01]  /*46e0*/  MUFU.EX2 R44, R44 ;  /* 0x0000002c002c7308 */ /* 0x000ea20000000800 */
[----:B------:R-:W-:-:S07]  /*46f0*/  FFMA.FTZ R25, R25, R61, -R4 ;  /* 0x0000003d19197223 */ /* 0x000fce0000010804 */
[----:B------:R-:W4:Y:S01]  /*4700*/  MUFU.EX2 R46, R46 ;  /* 0x0000002e002e7308 */ /* 0x000f220000000800 */
[-C--:B------:R-:W-:Y:S01]  /*4710*/  FFMA.FTZ R41, R41, R61.reuse, -R4 ;  /* 0x0000003d29297223 */ /* 0x080fe20000010804 */
[-C--:B------:R-:W-:Y:S01]  /*4720*/  FFMA.FTZ R30, R30, R61.reuse, -R10 ;  /* 0x0000003d1e1e7223 */ /* 0x080fe2000001080a */
[----:B------:R-:W-:-:S05]  /*4730*/  FFMA.FTZ R14, R91, R61, -R4 ;  /* 0x0000003d5b0e7223 */ /* 0x000fca0000010804 */
[----:B------:R-:W0:Y:S01]  /*4740*/  MUFU.EX2 R175, R48 ;  /* 0x0000003000af7308 */ /* 0x000e220000000800 */
[-CC-:B------:R-:W-:Y:S01]  /*4750*/  FFMA.FTZ R15, R83, R61.reuse, -R4.reuse ;  /* 0x0000003d530f7223 */ /* 0x180fe20000010804 */
[-CC-:B------:R-:W-:Y:S01]  /*4760*/  FFMA.FTZ R20, R95, R61.reuse, -R4.reuse ;  /* 0x0000003d5f147223 */ /* 0x180fe20000010804 */
[-CC-:B------:R-:W-:Y:S01]  /*4770*/  FFMA.FTZ R60, R87, R61.reuse, -R4.reuse ;  /* 0x0000003d573c7223 */ /* 0x180fe20000010804 */
[-CC-:B------:R-:W-:Y:S01]  /*4780*/  FFMA.FTZ R62, R97, R61.reuse, -R4.reuse ;  /* 0x0000003d613e7223 */ /* 0x180fe20000010804 */
[----:B------:R-:W-:-:S03]  /*4790*/  FFMA.FTZ R64, R99, R61, -R4 ;  /* 0x0000003d63407223 */ /* 0x000fc60000010804 */
[----:B------:R-:W3:Y:S01]  /*47a0*/  MUFU.EX2 R13, R13 ;  /* 0x0000000d000d7308 */ /* 0x000ee20000000800 */
[-CC-:B------:R-:W-:Y:S01]  /*47b0*/  FFMA.FTZ R66, R101, R61.reuse, -R4.reuse ;  /* 0x0000003d65427223 */ /* 0x180fe20000010804 */
[-CC-:B------:R-:W-:Y:S01]  /*47c0*/  FFMA.FTZ R68, R105, R61.reuse, -R4.reuse ;  /* 0x0000003d69447223 */ /* 0x180fe20000010804 */
[-CC-:B------:R-:W-:Y:S01]  /*47d0*/  FFMA.FTZ R49, R49, R61.reuse, -R4.reuse ;  /* 0x0000003d31317223 */ /* 0x180fe20000010804 */
[-CC-:B------:R-:W-:Y:S01]  /*47e0*/  FFMA.FTZ R47, R47, R61.reuse, -R4.reuse ;  /* 0x0000003d2f2f7223 */ /* 0x180fe20000010804 */
[-CC-:B------:R-:W-:Y:S01]  /*47f0*/  FFMA.FTZ R45, R45, R61.reuse, -R4.reuse ;  /* 0x0000003d2d2d7223 */ /* 0x180fe20000010804 */
[-C--:B------:R-:W-:Y:S02]  /*4800*/  FFMA.FTZ R43, R43, R61.reuse, -R4 ;  /* 0x0000003d2b2b7223 */ /* 0x080fe40000010804 */
[----:B------:R-:W3:Y:S01]  /*4810*/  MUFU.EX2 R50, R50 ;  /* 0x0000003200327308 */ /* 0x000ee20000000800 */
[-C--:B------:R-:W-:Y:S01]  /*4820*/  FFMA.FTZ R32, R32, R61.reuse, -R10 ;  /* 0x0000003d20207223 */ /* 0x080fe2000001080a */
[-C--:B------:R-:W-:Y:S01]  /*4830*/  FFMA.FTZ R4, R39, R61.reuse, -R4 ;  /* 0x0000003d27047223 */ /* 0x080fe20000010804 */
[----:B------:R-:W-:-:S05]  /*4840*/  FFMA.FTZ R33, R33, R61, -R10 ;  /* 0x0000003d21217223 */ /* 0x000fca000001080a */
[----:B------:R1:W-:Y:S01]  /*4850*/  MUFU.EX2 R178, R25 ;  /* 0x0000001900b27308 */ /* 0x0003e20000000800 */
[----:B------:R-:W-:-:S07]  /*4860*/  FFMA.FTZ R34, R34, R61, -R10 ;  /* 0x0000003d22227223 */ /* 0x000fce000001080a */
[----:B------:R2:W-:Y:S01]  /*4870*/  MUFU.EX2 R176, R41 ;  /* 0x0000002900b07308 */ /* 0x0005e20000000800 */
[----:B-1----:R-:W-:-:S07]  /*4880*/  FADD.FTZ R25, R7, R12 ;  /* 0x0000000c07197221 */ /* 0x002fce0000010000 */
[----:B------:R-:W1:Y:S01]  /*4890*/  MUFU.EX2 R165, R30 ;  /* 0x0000001e00a57308 */ /* 0x000e620000000800 */
[----:B--2---:R-:W-:-:S04]  /*48a0*/  FADD.FTZ R41, R27, R44 ;  /* 0x0000002c1b297221 */ /* 0x004fc80000010000 */
[----:B----4-:R-:W-:-:S03]  /*48b0*/  FADD.FTZ R24, R46, R41 ;  /* 0x000000292e187221 */ /* 0x010fc60000010000 */
[----:B------:R-:W2:Y:S01]  /*48c0*/  MUFU.EX2 R14, R14 ;  /* 0x0000000e000e7308 */ /* 0x000ea20000000800 */
[----:B------:R-:W-:-:S07]  /*48d0*/  FFMA.FTZ R35, R35, R61, -R10 ;  /* 0x0000003d23237223 */ /* 0x000fce000001080a */
[----:B------:R4:W-:Y:S08]  /*48e0*/  MUFU.EX2 R39, R4 ;  /* 0x0000000400277308 */ /* 0x0009f00000000800 */
[----:B------:R-:W2:Y:S01]  /*48f0*/  MUFU.EX2 R32, R32 ;  /* 0x0000002000207308 */ /* 0x000ea20000000800 */
[----:B----4-:R-:W-:Y:S01]  /*4900*/  FADD.FTZ R4, R174, R25 ;  /* 0x00000019ae047221 */ /* 0x010fe20000010000 */
[----:B0-----:R-:W-:-:S03]  /*4910*/  FADD.FTZ R25, R175, R24 ;  /* 0x00000018af197221 */ /* 0x001fc60000010000 */
[----:B------:R-:W-:-:S03]  /*4920*/  FADD.FTZ R4, R11, R4 ;  /* 0x000000040b047221 */ /* 0x000fc60000010000 */
[----:B------:R-:W0:Y:S01]  /*4930*/  MUFU.EX2 R15, R15 ;  /* 0x0000000f000f7308 */ /* 0x000e220000000800 */
[----:B---3--:R-:W-:Y:S01]  /*4940*/  FADD.FTZ R41, R13, R4 ;  /* 0x000000040d297221 */ /* 0x008fe20000010000 */
[----:B------:R-:W-:-:S06]  /*4950*/  FADD.FTZ R4, R50, R25 ;  /* 0x0000001932047221 */ /* 0x000fcc0000010000 */
[----:B------:R-:W3:Y:S01]  /*4960*/  MUFU.EX2 R33, R33 ;  /* 0x0000002100217308 */ /* 0x000ee20000000800 */
[----:B------:R-:W-:Y:S01]  /*4970*/  FFMA.FTZ R36, R36, R61, -R10 ;  /* 0x0000003d24247223 */ /* 0x000fe2000001080a */
[----:B------:R-:W-:Y:S01]  /*4980*/  FADD.FTZ R41, R164, R41 ;  /* 0x00000029a4297221 */ /* 0x000fe20000010000 */
[----:B-1----:R-:W-:-:S05]  /*4990*/  FADD.FTZ R25, R165, R4 ;  /* 0x00000004a5197221 */ /* 0x002fca0000010000 */
[----:B------:R-:W1:Y:S01]  /*49a0*/  MUFU.EX2 R34, R34 ;  /* 0x0000002200227308 */ /* 0x000e620000000800 */
[----:B------:R-:W-:Y:S01]  /*49b0*/  FFMA.FTZ R37, R37, R61, -R10 ;  /* 0x0000003d25257223 */ /* 0x000fe2000001080a */
[----:B--2---:R-:W-:Y:S01]  /*49c0*/  FADD.FTZ R4, R14, R41 ;  /* 0x000000290e047221 */ /* 0x004fe20000010000 */
[----:B------:R-:W-:-:S05]  /*49d0*/  FADD.FTZ R24, R32, R25 ;  /* 0x0000001920187221 */ /* 0x000fca0000010000 */
[----:B------:R-:W2:Y:S01]  /*49e0*/  MUFU.EX2 R35, R35 ;  /* 0x0000002300237308 */ /* 0x000ea20000000800 */
[----:B------:R-:W-:Y:S01]  /*49f0*/  FFMA.FTZ R38, R38, R61, -R10 ;  /* 0x0000003d26267223 */ /* 0x000fe2000001080a */
[----:B0-----:R-:W-:-:S06]  /*4a00*/  FADD.FTZ R25, R15, R4 ;  /* 0x000000040f197221 */ /* 0x001fcc0000010000 */
[----:B------:R-:W0:Y:S01]  /*4a10*/  MUFU.EX2 R20, R20 ;  /* 0x0000001400147308 */ /* 0x000e220000000800 */
[----:B---3--:R-:W-:-:S07]  /*4a20*/  FADD.FTZ R41, R33, R24 ;  /* 0x0000001821297221 */ /* 0x008fce0000010000 */
[----:B------:R-:W3:Y:S01]  /*4a30*/  MUFU.EX2 R36, R36 ;  /* 0x0000002400247308 */ /* 0x000ee20000000800 */
[----:B------:R-:W-:Y:S01]  /*4a40*/  FFMA.FTZ R40, R40, R61, -R10 ;  /* 0x0000003d28287223 */ /* 0x000fe2000001080a */
[----:B------:R-:W-:-:S06]  /*4a50*/  FADD.FTZ R4, R160, R25 ;  /* 0x00000019a0047221 */ /* 0x000fcc0000010000 */
[----:B------:R-:W4:Y:S01]  /*4a60*/  MUFU.EX2 R63, R60 ;  /* 0x0000003c003f7308 */ /* 0x000f220000000800 */
[----:B-1----:R-:W-:Y:S01]  /*4a70*/  FADD.FTZ R24, R34, R41 ;  /* 0x0000002922187221 */ /* 0x002fe20000010000 */
[----:B------:R-:W-:-:S06]  /*4a80*/  FFMA.FTZ R51, R51, R61, -R10 ;  /* 0x0000003d33337223 */ /* 0x000fcc000001080a */
[----:B------:R-:W1:Y:S01]  /*4a90*/  MUFU.EX2 R37, R37 ;  /* 0x0000002500257308 */ /* 0x000e620000000800 */
[----:B------:R-:W-:Y:S01]  /*4aa0*/  FADD.FTZ R25, R21, R4 ;  /* 0x0000000415197221 */ /* 0x000fe20000010000 */
[----:B--2---:R-:W-:-:S06]  /*4ab0*/  FADD.FTZ R41, R35, R24 ;  /* 0x0000001823297221 */ /* 0x004fcc0000010000 */
[----:B------:R-:W2:Y:S01]  /*4ac0*/  MUFU.EX2 R62, R62 ;  /* 0x0000003e003e7308 */ /* 0x000ea20000000800 */
[----:B------:R-:W-:-:S07]  /*4ad0*/  FFMA.FTZ R52, R52, R61, -R10 ;  /* 0x0000003d34347223 */ /* 0x000fce000001080a */
[----:B------:R-:W2:Y:S01]  /*4ae0*/  MUFU.EX2 R38, R38 ;  /* 0x0000002600267308 */ /* 0x000ea20000000800 */
[----:B0-----:R-:W-:Y:S01]  /*4af0*/  FADD.FTZ R24, R20, R25 ;  /* 0x0000001914187221 */ /* 0x001fe20000010000 */
[----:B---3--:R-:W-:-:S06]  /*4b00*/  FADD.FTZ R30, R36, R41 ;  /* 0x00000029241e7221 */ /* 0x008fcc0000010000 */
[----:B------:R-:W0:Y:S01]  /*4b10*/  MUFU.EX2 R65, R64 ;  /* 0x0000004000417308 */ /* 0x000e220000000800 */
[----:B------:R-:W-:-:S07]  /*4b20*/  FFMA.FTZ R53, R53, R61, -R10 ;  /* 0x0000003d35357223 */ /* 0x000fce000001080a */
[----:B------:R-:W3:Y:S01]  /*4b30*/  MUFU.EX2 R157, R40 ;  /* 0x00000028009d7308 */ /* 0x000ee20000000800 */
[----:B----4-:R-:W-:Y:S01]  /*4b40*/  FADD.FTZ R25, R63, R24 ;  /* 0x000000183f197221 */ /* 0x010fe20000010000 */
[----:B-1----:R-:W-:-:S06]  /*4b50*/  FADD.FTZ R41, R37, R30 ;  /* 0x0000001e25297221 */ /* 0x002fcc0000010000 */
[----:B------:R-:W1:Y:S01]  /*4b60*/  MUFU.EX2 R66, R66 ;  /* 0x0000004200427308 */ /* 0x000e620000000800 */
[----:B------:R-:W-:-:S07]  /*4b70*/  FFMA.FTZ R54, R54, R61, -R10 ;  /* 0x0000003d36367223 */ /* 0x000fce000001080a */
[----:B------:R-:W4:Y:S01]  /*4b80*/  MUFU.EX2 R51, R51 ;  /* 0x0000003300337308 */ /* 0x000f220000000800 */
[----:B--2---:R-:W-:Y:S01]  /*4b90*/  FADD.FTZ R24, R62, R25 ;  /* 0x000000193e187221 */ /* 0x004fe20000010000 */
[----:B------:R-:W-:-:S06]  /*4ba0*/  FADD.FTZ R30, R38, R41 ;  /* 0x00000029261e7221 */ /* 0x000fcc0000010000 */
[----:B------:R-:W2:Y:S01]  /*4bb0*/  MUFU.EX2 R52, R52 ;  /* 0x0000003400347308 */ /* 0x000ea20000000800 */
[----:B------:R-:W-:Y:S01]  /*4bc0*/  FFMA.FTZ R55, R55, R61, -R10 ;  /* 0x0000003d37377223 */ /* 0x000fe2000001080a */
[----:B0-----:R-:W-:-:S06]  /*4bd0*/  FADD.FTZ R25, R65, R24 ;  /* 0x0000001841197221 */ /* 0x001fcc0000010000 */
[----:B------:R-:W0:Y:S01]  /*4be0*/  MUFU.EX2 R68, R68 ;  /* 0x0000004400447308 */ /* 0x000e220000000800 */
[----:B---3--:R-:W-:-:S07]  /*4bf0*/  FADD.FTZ R30, R157, R30 ;  /* 0x0000001e9d1e7221 */ /* 0x008fce0000010000 */
[----:B------:R-:W3:Y:S01]  /*4c00*/  MUFU.EX2 R53, R53 ;  /* 0x0000003500357308 */ /* 0x000ee20000000800 */
[----:B------:R-:W-:Y:S01]  /*4c10*/  FFMA.FTZ R31, R31, R61, -R10 ;  /* 0x0000003d1f1f7223 */ /* 0x000fe2000001080a */
[----:B-1----:R-:W-:-:S06]  /*4c20*/  FADD.FTZ R24, R66, R25 ;  /* 0x0000001942187221 */ /* 0x002fcc0000010000 */
[----:B------:R-:W1:Y:S01]  /*4c30*/  MUFU.EX2 R49, R49 ;  /* 0x0000003100317308 */ /* 0x000e620000000800 */
[----:B----4-:R-:W-:Y:S01]  /*4c40*/  FADD.FTZ R25, R51, R30 ;  /* 0x0000001e33197221 */ /* 0x010fe20000010000 */
[----:B------:R-:W-:-:S06]  /*4c50*/  FFMA.FTZ R42, R42, R61, -R10 ;  /* 0x0000003d2a2a7223 */ /* 0x000fcc000001080a */
[----:B------:R-:W4:Y:S08]  /*4c60*/  MUFU.EX2 R54, R54 ;  /* 0x0000003600367308 */ /* 0x000f300000000800 */
[----:B------:R-:W4:Y:S08]  /*4c70*/  MUFU.EX2 R47, R47 ;  /* 0x0000002f002f7308 */ /* 0x000f300000000800 */
[----:B------:R-:W4:Y:S01]  /*4c80*/  MUFU.EX2 R55, R55 ;  /* 0x0000003700377308 */ /* 0x000f220000000800 */
[----:B------:R-:W-:-:S07]  /*4c90*/  FFMA.FTZ R56, R56, R61, -R10 ;  /* 0x0000003d38387223 */ /* 0x000fce000001080a */
[----:B------:R-:W4:Y:S01]  /*4ca0*/  MUFU.EX2 R154, R45 ;  /* 0x0000002d009a7308 */ /* 0x000f220000000800 */
[----:B------:R-:W-:-:S07]  /*4cb0*/  FFMA.FTZ R57, R57, R61, -R10 ;  /* 0x0000003d39397223 */ /* 0x000fce000001080a */
[----:B------:R2:W4:Y:S02]  /*4cc0*/  MUFU.EX2 R4, R31 ;  /* 0x0000001f00047308 */ /* 0x0005240000000800 */
[----:B--2---:R-:W-:Y:S01]  /*4cd0*/  FADD.FTZ R31, R67, R24 ;  /* 0x00000018431f7221 */ /* 0x004fe20000010000 */
[----:B------:R-:W-:-:S05]  /*4ce0*/  FADD.FTZ R24, R52, R25 ;  /* 0x0000001934187221 */ /* 0x000fca0000010000 */
[----:B------:R-:W2:Y:S01]  /*4cf0*/  MUFU.EX2 R43, R43 ;  /* 0x0000002b002b7308 */ /* 0x000ea20000000800 */
[----:B0-----:R-:W-:Y:S01]  /*4d00*/  FADD.FTZ R30, R68, R31 ;  /* 0x0000001f441e7221 */ /* 0x001fe20000010000 */
[----:B---3--:R-:W-:-:S06]  /*4d10*/  FADD.FTZ R25, R53, R24 ;  /* 0x0000001835197221 */ /* 0x008fcc0000010000 */
[----:B------:R-:W0:Y:S01]  /*4d20*/  MUFU.EX2 R42, R42 ;  /* 0x0000002a002a7308 */ /* 0x000e220000000800 */
[----:B-1----:R-:W-:Y:S01]  /*4d30*/  FADD.FTZ R30, R49, R30 ;  /* 0x0000001e311e7221 */ /* 0x002fe20000010000 */
[----:B----4-:R-:W-:Y:S01]  /*4d40*/  FADD.FTZ R24, R54, R25 ;  /* 0x0000001936187221 */ /* 0x010fe20000010000 */
[----:B------:R-:W-:-:S05]  /*4d50*/  FFMA.FTZ R10, R58, R61, -R10 ;  /* 0x0000003d3a0a7223 */ /* 0x000fca000001080a */
[----:B------:R-:W1:Y:S01]  /*4d60*/  MUFU.EX2 R177, R56 ;  /* 0x0000003800b17308 */ /* 0x000e620000000800 */
[----:B------:R-:W-:Y:S01]  /*4d70*/  FADD.FTZ R25, R47, R30 ;  /* 0x0000001e2f197221 */ /* 0x000fe20000010000 */
[----:B------:R-:W-:-:S06]  /*4d80*/  FADD.FTZ R31, R55, R24 ;  /* 0x00000018371f7221 */ /* 0x000fcc0000010000 */
[----:B------:R-:W3:Y:S01]  /*4d90*/  MUFU.EX2 R57, R57 ;  /* 0x0000003900397308 */ /* 0x000ee20000000800 */
[----:B------:R-:W-:Y:S01]  /*4da0*/  FADD.FTZ R24, R154, R25 ;  /* 0x000000199a187221 */ /* 0x000fe20000010000 */
[----:B------:R-:W-:-:S06]  /*4db0*/  FADD.FTZ R31, R4, R31 ;  /* 0x0000001f041f7221 */ /* 0x000fcc0000010000 */
[----:B------:R-:W4:Y:S01]  /*4dc0*/  MUFU.EX2 R10, R10 ;  /* 0x0000000a000a7308 */ /* 0x000f220000000800 */
[----:B--2---:R-:W-:Y:S01]  /*4dd0*/  FADD.FTZ R25, R43, R24 ;  /* 0x000000182b197221 */ /* 0x004fe20000010000 */
[----:B0-----:R-:W-:-:S03]  /*4de0*/  FADD.FTZ R24, R42, R31 ;  /* 0x0000001f2a187221 */ /* 0x001fc60000010000 */
[----:B------:R-:W-:Y:S01]  /*4df0*/  FADD.FTZ R25, R176, R25 ;  /* 0x00000019b0197221 */ /* 0x000fe20000010000 */
[----:B-1----:R-:W-:-:S03]  /*4e00*/  FADD.FTZ R24, R177, R24 ;  /* 0x00000018b1187221 */ /* 0x002fc60000010000 */
[----:B------:R-:W-:Y:S01]  /*4e10*/  FADD.FTZ R30, R178, R25 ;  /* 0x00000019b21e7221 */ /* 0x000fe20000010000 */
[----:B---3--:R-:W-:-:S03]  /*4e20*/  FADD.FTZ R25, R57, R24 ;  /* 0x0000001839197221 */ /* 0x008fc60000010000 */
[----:B------:R-:W-:Y:S01]  /*4e30*/  FADD.FTZ R24, R39, R30 ;  /* 0x0000001e27187221 */ /* 0x000fe20000010000 */
[----:B----4-:R-:W-:Y:S01]  /*4e40*/  FADD.FTZ R25, R10, R25 ;  /* 0x000000190a197221 */ /* 0x010fe20000010000 */
[----:B------:R0:W-:Y:S01]  /*4e50*/  STL [R1+0x1d4], R0 ;  /* 0x0001d40001007387 */ /* 0x0001e20000100800 */
[----:B------:R-:W-:-:S03]  /*4e60*/  LOP3.LUT R26, R26, 0x1, RZ, 0xfc, !PT ;  /* 0x000000011a1a7812 */ /* 0x000fc600078efcff */
[----:B------:R0:W-:Y:S01]  /*4e70*/  STL.64 [R1+0x1e0], R24 ;  /* 0x0001e01801007387 */ /* 0x0001e20000100a00 */
[----:B------:R-:W-:Y:S02]  /*4e80*/  ISETP.NE.AND P1, PT, R26, 0x3, PT ;  /* 0x000000031a00780c */ /* 0x000fe40003f25270 */
        /* <DEDUP_REMOVED lines=24> */
[----:B0-----:R-:W-:Y:S06]  /*5010*/  @!P1 BRA `(.L_x_11002) ;  /* 0x0000000000049947 */ /* 0x001fec0003800000 */
[----:B------:R-:W-:Y:S01]  /*5020*/  BPT.TRAP 0x1 ;  /* 0x000000040000795c */ /* 0x000fe20000300000 */
.L_x_11002:
[----:B------:R-:W-:Y:S05]  /*5030*/  BSYNC B0 ;  /* 0x0000000000007941 */ /* 0x000fea0003800000 */
.L_x_11001:
[----:B------:R-:W2:Y:S01]  /*5040*/  LDL.64 R10, [R1+0x40] ;  /* 0x00004000010a7983 */ /* 0x000ea20000100a00 */
[----:B------:R-:W-:Y:S01]  /*5050*/  BSSY B0, `(.L_x_11003) ;  /* 0x0000007000007945 */ /* 0x000fe20003800000 */
[----:B--2---:R-:W-:Y:S02]  /*5060*/  MOV R7, R10 ;  /* 0x0000000a00077202 */ /* 0x004fe40000000f00 */
[----:B-----5:R-:W-:-:S03]  /*5070*/  SHF.L.U32 R11, R29, 0x1f, RZ ;  /* 0x0000001f1d0b7819 */ /* 0x020fc600000006ff */
[----:B------:R-:W-:-:S04]  /*5080*/  IMAD R0, R28, 0x8, R7 ;  /* 0x000000081c007824 */ /* 0x000fc800078e0207 */
[----:B------:R0:W1:Y:S01]  /*5090*/  SYNCS.PHASECHK.TRANS64.TRYWAIT P0, [R0+URZ], R11 ;  /* 0x0000000b000075a7 */ /* 0x000062000800017f */
[----:B------:R-:W-:Y:S05]  /*50a0*/  @!P1 BRA `(.L_x_11004) ;  /* 0x0000000000049947 */ /* 0x000fea0003800000 */
[----:B------:R-:W-:Y:S01]  /*50b0*/  BPT.TRAP 0x1 ;  /* 0x000000040000795c */ /* 0x000fe20000300000 */
.L_x_11004:
[----:B------:R-:W-:Y:S05]  /*50c0*/  BSYNC B0 ;  /* 0x0000000000007941 */ /* 0x000fea0003800000 */
.L_x_11003:
[----:B------:R-:W-:Y:S04]  /*50d0*/  BSSY B0, `(.L_x_11005) ;  /* 0x0000004000007945 */ /* 0x000fe80003800000 */
[----:B-1----:R-:W-:Y:S05]  /*50e0*/  @P0 BRA `(.L_x_11006) ;  /* 0x0000000000080947 */ /* 0x002fea0003800000 */
[----:B------:R-:W1:Y:S02]  /*50f0*/  SYNCS.PHASECHK.TRANS64.TRYWAIT P0, [R0+URZ], R11 ;  /* 0x0000000b000075a7 */ /* 0x000e64000800017f */
[----:B-1----:R-:W-:Y:S05]  /*5100*/  @!P0 BRA `(.L_x_11007) ;  /* 0x0000018000088947 */ /* 0x002fea0003800000 */
.L_x_11006:
[----:B------:R-:W-:Y:S05]  /*5110*/  BSYNC B0 ;  /* 0x0000000000007941 */ /* 0x000fea0003800000 */
.L_x_11005:
[----:B------:R-:W2:Y:S04]  /*5120*/  LDL R35, [R1+0x1c0] ;  /* 0x0001c00001237983 */ /* 0x000ea80000100800 */
[----:B01----:R-:W2:Y:S04]  /*5130*/  LDL.64 R10, [R1+0x80] ;  /* 0x00008000010a7983 */ /* 0x003ea80000100a00 */
        /* <DEDUP_REMOVED lines=128> */
[----:B------:R-:W-:Y:S05]  /*5940*/  WARPSYNC.ALL ;  /* 0x0000000000007948 */ /* 0x000fea0003800000 */
[----:B--2---:R-:W-:Y:S01]  /*5950*/  IMAD R10, R35, 0xc00, R10 ;  /* 0x00000c00230a7824 */ /* 0x004fe200078e020a */
[----:B------:R-:W-:-:S04]  /*5960*/  R2UR UR7, R11 ;  /* 0x000000000b0772ca */ /* 0x000fc800000e0000 */
[----:B------:R-:W-:Y:S01]  /*5970*/  R2UR UR6, R10 ;  /* 0x000000000a0672ca */ /* 0x000fe200000e0000 */
        /* <DEDUP_REMOVED lines=69> */
[----:B------:R1:W-:Y:S06]  /*5dd0*/  BAR.SYNC.DEFER_BLOCKING R228, 0x100 ;  /* 0x000400e40000751d */ /* 0x0003ec0000010000 */
[----:B0-----:R-:W-:-:S06]  /*5de0*/  WARPGROUP.ARRIVE ;  /* 0x00000000000079c5 */ /* 0x001fcc0000000000 */
[----:B------:R-:W-:Y:S01]  /*5df0*/  HGMMA.64x256x16.F32 R24, R172, gdesc[UR4].tnspB, RZ, !UPT, gsb0 ;  /* 0x43e00004ac187df0 */ /* 0x000fe2000c0008ff */
[----:B------:R0:W-:Y:S04]  /*5e00*/  STL [R1+0x320], R12 ;  /* 0x0003200c01007387 */ /* 0x0001e80000100800 */
[----:B------:R2:W-:Y:S01]  /*5e10*/  STL [R1+0x324], R13 ;  /* 0x0003240d01007387 */ /* 0x0005e20000100800 */
[----:B0-----:R-:W-:Y:S02]  /*5e20*/  VIADD R12, R10, 0x80 ;  /* 0x000000800a0c7836 */ /* 0x001fe40000000000 */
[----:B--2---:R-:W-:-:S03]  /*5e30*/  IMAD.MOV.U32 R13, RZ, RZ, R11 ;  /* 0x000000ffff0d7224 */ /* 0x004fc600078e000b */
[----:B------:R-:W-:Y:S02]  /*5e40*/  R2UR UR6, R12 ;  /* 0x000000000c0672ca */ /* 0x000fe400000e0000 */
[----:B------:R-:W-:Y:S01]  /*5e50*/  R2UR UR7, R13 ;  /* 0x000000000d0772ca */ /* 0x000fe200000e0000 */
        /* <DEDUP_REMOVED lines=90> */
[----:B------:R-:W-:-:S02]  /*6400*/  VIADD R12, R10, 0x100 ;  /* 0x000001000a0c7836 */ /* 0x000fc40000000000 */
[----:B------:R-:W-:Y:S01]  /*6410*/  IMAD.MOV.U32 R13, RZ, RZ, R11 ;  /* 0x000000ffff0d7224 */ /* 0x000fe200078e000b */
[----:B0-----:R1:W5:Y:S01]  /*6420*/  LDL R7, [R1+0x1c0] ;  /* 0x0001c00001077983 */ /* 0x0013620000100800 */
        /* <DEDUP_REMOVED lines=119> */
[----:B------:R-:W-:Y:S02]  /*6ba0*/  R2UR UR7, R11 ;  /* 0x000000000b0772ca */ /* 0x000fe400000e0000 */
[----:B------:R-:W2:Y:S01]  /*6bb0*/  LDL R11, [R1+0x28] ;  /* 0x00002800010b7983 */ /* 0x000ea20000100800 */
        /* <DEDUP_REMOVED lines=68> */
[----:B------:R-:W2:Y:S04]  /*7000*/  LDL R0, [R1+0x200] ;  /* 0x0002000001007983 */ /* 0x000ea80000100800 */
[----:B0-----:R-:W2:Y:S04]  /*7010*/  LDL R76, [R1+0x204] ;  /* 0x00020400014c7983 */ /* 0x001ea80000100800 */
[----:B------:R-:W2:Y:S04]  /*7020*/  LDL R78, [R1+0x208] ;  /* 0x00020800014e7983 */ /* 0x000ea80000100800 */
[----:B---3--:R-:W3:Y:S04]  /*7030*/  LDL R80, [R1+0x20c] ;  /* 0x00020c0001507983 */ /* 0x008ee80000100800 */
[----:B------:R-:W3:Y:S04]  /*7040*/  LDL R4, [R1+0x210] ;  /* 0x0002100001047983 */ /* 0x000ee80000100800 */
[----:B------:R-:W3:Y:S04]  /*7050*/  LDL R82, [R1+0x214] ;  /* 0x0002140001527983 */ /* 0x000ee80000100800 */
[----:B----4-:R-:W4:Y:S04]  /*7060*/  LDL R84, [R1+0x218] ;  /* 0x0002180001547983 */ /* 0x010f280000100800 */
[----:B------:R-:W4:Y:S04]  /*7070*/  LDL R86, [R1+0x21c] ;  /* 0x00021c0001567983 */ /* 0x000f280000100800 */
        /* <DEDUP_REMOVED lines=120> */
[----:B------:R0:W-:Y:S04]  /*7800*/  STL [R1+0x68], RZ ;  /* 0x000068ff01007387 */ /* 0x0001e80000100800 */
[----:B------:R0:W-:Y:S04]  /*7810*/  STL [R1+0x68], R229 ;  /* 0x000068e501007387 */ /* 0x0001e80000100800 */
[----:B------:R0:W-:Y:S04]  /*7820*/  STL [R1+0x68], R229 ;  /* 0x000068e501007387 */ /* 0x0001e80000100800 */
[----:B------:R0:W-:Y:S01]  /*7830*/  STL [R1+0x68], R229 ;  /* 0x000068e501007387 */ /* 0x0001e20000100800 */
[----:B------:R-:W-:-:S03]  /*7840*/  LOP3.LUT R11, R11, 0x1, RZ, 0xfc, !PT ;  /* 0x000000010b0b7812 */ /* 0x000fc600078efcff */
[----:B------:R0:W-:Y:S04]  /*7850*/  STL [R1+0x68], R229 ;  /* 0x000068e501007387 */ /* 0x0001e80000100800 */
[----:B------:R0:W-:Y:S04]  /*7860*/  STL [R1+0x68], R229 ;  /* 0x000068e501007387 */ /* 0x0001e80000100800 */
[----:B------:R0:W-:Y:S04]  /*7870*/  STL [R1+0x68], R229 ;  /* 0x000068e501007387 */ /* 0x0001e80000100800 */
[----:B------:R0:W-:Y:S04]  /*7880*/  STL [R1+0x200], R0 ;  /* 0x0002000001007387 */ /* 0x0001e80000100800 */
        /* <DEDUP_REMOVED lines=127> */
[----:B------:R-:W-:Y:S01]  /*8080*/  ISETP.NE.AND P0, PT, R11, 0x3, PT ;  /* 0x000000030b00780c */ /* 0x000fe20003f05270 */
[----:B------:R-:W-:-:S12]  /*8090*/  BSSY B0, `(.L_x_11008) ;  /* 0x0000003000007945 */ /* 0x000fd80003800000 */
[----:B0-----:R-:W-:Y:S05]  /*80a0*/  @!P0 BRA `(.L_x_11009) ;  /* 0x0000000000048947 */ /* 0x001fea0003800000 */
[----:B------:R-:W-:Y:S01]  /*80b0*/  BPT.TRAP 0x1 ;  /* 0x000000040000795c */ /* 0x000fe20000300000 */
.L_x_11009:
[----:B------:R-:W-:Y:S05]  /*80c0*/  BSYNC B0 ;  /* 0x0000000000007941 */ /* 0x000fea0003800000 */
.L_x_11008:
        /* <DEDUP_REMOVED lines=30> */
.L_x_11012:
[----:B------:R-:W-:-:S13]  /*82b0*/  ISETP.NE.AND P0, PT, R3, 0x1, PT ;  /* 0x000000010300780c */ /* 0x000fda0003f05270 */
[----:B------:R-:W-:-:S05]  /*82c0*/  @P0 IMAD.HI.U32 R8, R6, R8, RZ ;  /* 0x0000000806080227 */ /* 0x000fca00078e00ff */
[----:B------:R-:W-:-:S07]  /*82d0*/  @P0 SHF.R.U32.HI R6, RZ, R9, R8 ;  /* 0x00000009ff060219 */ /* 0x000fce0000011608 */
.L_x_11013:
[----:B------:R-:W-:Y:S05]  /*82e0*/  BSYNC B0 ;  /* 0x0000000000007941 */ /* 0x000fea0003800000 */
.L_x_11011:
[----:B------:R-:W-:-:S05]  /*82f0*/  IMAD R3, R6, R3, R3 ;  /* 0x0000000306037224 */ /* 0x000fca00078e0203 */
[----:B------:R-:W-:-:S07]  /*8300*/  VIMNMX R2, R2, R3, PT ;  /* 0x0000000302027248 */ /* 0x000fce0003fe0100 */
.L_x_11010:
[----:B------:R-:W-:Y:S01]  /*8310*/  IMAD.HI R2, R2, 0x2aaaaaab, RZ ;  /* 0x2aaaaaab02027827 */ /* 0x000fe200078e02ff */
[----:B------:R-:W-:Y:S04]  /*8320*/  BSSY B1, `(.L_x_11014) ;  /* 0x000000f000017945 */ /* 0x000fe80003800000 */
[----:B------:R-:W-:-:S04]  /*8330*/  SHF.R.U32.HI R3, RZ, 0x1f, R2 ;  /* 0x0000001fff037819 */ /* 0x000fc80000011602 */
[----:B------:R-:W-:-:S04]  /*8340*/  LEA.HI.SX32 R3, R2, R3, 0x1c ;  /* 0x0000000302037211 */ /* 0x000fc800078fe2ff */
[----:B------:R-:W-:-:S04]  /*8350*/  VIMNMX R11, R3, UR40, !PT ;  /* 0x00000028030b7c48 */ /* 0x000fc8000ffe0100 */
[----:B------:R-:W-:-:S13]  /*8360*/  ISETP.GE.AND P0, PT, R0, R11, PT ;  /* 0x0000000b0000720c */ /* 0x000fda0003f06270 */
[----:B------:R-:W-:Y:S05]  /*8370*/  @!P0 BRA `(.L_x_11015) ;  /* 0x0000000000248947 */ /* 0x000fea0003800000 */
[----:B------:R-:W-:Y:S01]  /*8380*/  BSSY B0, `(.L_x_11016) ;  /* 0x0000006000007945 */ /* 0x000fe20003800000 */
.L_x_11017:
[----:B------:R-:W-:-:S07]  /*8390*/  MOV R13, 0x83b0 ;  /* 0x000083b0000d7802 */ /* 0x000fce0000000f00 */
[----:B------:R-:W-:Y:S05]  /*83a0*/  CALL.REL.NOINC `($_ZN7cutlass13device_kernelIN5flash11enable_sm90INS1_16FlashAttnFwdSm90INS1_25CollectiveMainloopFwdSm90ILi2EN4cute5tupleIJNS5_1CILi1EEES8_S8_EEENS6_IJNS7_ILi128EEENS7_ILi96EEENS7_ILi64EEEEEELi256ENS_6half_tEfNS_4arch4Sm90ELb0ELb1ELb1ELb0ELb1ELb0ELb0ELb1ELb0ELb1ELb1ELb0EEENS1_21CollectiveEpilogueFwdINS6_IJSA_NS7_ILi256EEESB_EEES9_SE_SG_Li256ELb0ELb1ELb1ELb0EEENS1_19SingleTileSchedulerILb0ELb1ELb1ELi128EEEEEEEEEvNT_6ParamsE$_ZZN5flash25CollectiveMainloopFwdSm90ILi2EN4cute5tupleIJNS1_1CILi1EEES4_S4_EEENS2_IJNS3_ILi128EEENS3_ILi96EEENS3_ILi64EEEEEELi256EN7cutlass6half_tEfNSA_4arch4Sm90ELb0ELb1ELb1ELb0ELb1ELb0ELb0ELb1ELb0ELb1ELb1ELb0EE3mmaINS_16FlashAttnFwdSm90ISE_NS_21CollectiveEpilogueFwdINS2_IJS6_NS3_ILi256EEES7_EEES5_SB_SD_Li256ELb0ELb1ELb1ELb0EEENS_19SingleTileSchedulerILb0ELb1ELb1ELi128EEEE13SharedStorageENS1_6TensorINS1_11ArrayEngineIfLm128EEENS1_6LayoutINS2_IJNS2_IJNS3_ILi2EEEST_NS3_ILi32EEEEEES4_S4_EEENS2_IJNS2_IJS4_ST_NS3_ILi4EEEEEENS3_ILi0EEESZ_EEEEEEENS_7SoftmaxILi2ELi0EEEEEbRKNSE_6ParamsENSA_13PipelineAsyncILi2EEES19_RNSA_13PipelineStateILj2EEERT0_RT1_iRiRKNS_16SeqlenInfoQKNewKILb0ELb0EEENS2_IJiiiiEEERT_ENKUliT_T0_T1_E_clIZSF_ISO_S12_S14_EbS17_S19_S19_S1C_S1E_S1G_iS1H_S1L_S1M_S1O_EUlRS1P_iE1_NS3_ILb0EEENS3_ILb1EEEEEDaiS1P_S1Q_S1R_) ;  /* 0x0000017800bc7944 */ /* 0x000fea0003c00000 */
[C---:B------:R-:W-:Y:S01]  /*83b0*/  ISETP.GT.AND P0, PT, R0.reuse, R11, PT ;  /* 0x0000000b0000720c */ /* 0x040fe20003f04270 */
[----:B------:R-:W-:-:S12]  /*83c0*/  VIADD R0, R0, 0xffffffff ;  /* 0xffffffff00007836 */ /* 0x000fd80000000000 */
[----:B------:R-:W-:Y:S05]  /*83d0*/  @P0 BRA `(.L_x_11017) ;  /* 0xfffffffc00ec0947 */ /* 0x000fea000383ffff */
[----:B------:R-:W-:Y:S05]  /*83e0*/  BSYNC B0 ;  /* 0x0000000000007941 */ /* 0x000fea0003800000 */
.L_x_11016:
[----:B------:R-:W2:Y:S02]  /*83f0*/  LDL R4, [R1+0x50] ;  /* 0x0000500001047983 */ /* 0x000ea40000100800 */
[----:B--2---:R-:W-:-:S07]  /*8400*/  IMAD.SHL.U32 R4, R4, 0x80, RZ ;  /* 0x0000008004047824 */ /* 0x004fce00078e00ff */
.L_x_11015:
[----:B------:R-:W-:Y:S05]  /*8410*/  BSYNC B1 ;  /* 0x0000000000017941 */ /* 0x000fea0003800000 */
.L_x_11014:
        /* <DEDUP_REMOVED lines=26> */
.L_x_11020:
[----:B------:R-:W-:Y:S02]  /*85c0*/  ULDC UR4, c[0x0][0x9e4] ;  /* 0x0002790000047ab9 */ /* 0x000fe40000000800 */
[----:B------:R-:W-:-:S05]  /*85d0*/  IMAD.U32 R5, RZ, RZ, UR4 ;  /* 0x00000004ff057e24 */ /* 0x000fca000f8e00ff */
[----:B------:R-:W-:-:S13]  /*85e0*/  ISETP.NE.AND P0, PT, R5, 0x1, PT ;  /* 0x000000010500780c */ /* 0x000fda0003f05270 */
[----:B------:R-:W0:Y:S02]  /*85f0*/  @P0 LDC.64 R6, c[0x0][0x9e8] ;  /* 0x00027a00ff060b82 */ /* 0x000e240000000a00 */
[----:B0-----:R-:W-:-:S05]  /*8600*/  @P0 IMAD.HI.U32 R6, R4, R6, RZ ;  /* 0x0000000604060227 */ /* 0x001fca00078e00ff */
[----:B------:R-:W-:-:S07]  /*8610*/  @P0 SHF.R.U32.HI R4, RZ, R7, R6 ;  /* 0x00000007ff040219 */ /* 0x000fce0000011606 */
.L_x_11021:
[----:B------:R-:W-:Y:S05]  /*8620*/  BSYNC B0 ;  /* 0x0000000000007941 */ /* 0x000fea0003800000 */
.L_x_11019:
[----:B------:R-:W-:-:S05]  /*8630*/  IMAD R3, R4, R5, RZ ;  /* 0x0000000504037224 */ /* 0x000fca00078e02ff */
[----:B------:R-:W-:-:S07]  /*8640*/  VIMNMX R2, R2, R3, !PT ;  /* 0x0000000302027248 */ /* 0x000fce0007fe0100 */
.L_x_11018:
[----:B------:R-:W-:-:S04]  /*8650*/  VIADD R2, R2, 0x5f ;  /* 0x0000005f02027836 */ /* 0x000fc80000000000 */
[----:B------:R-:W-:-:S05]  /*8660*/  IMAD.HI R2, R2, 0x2aaaaaab, RZ ;  /* 0x2aaaaaab02027827 */ /* 0x000fca00078e02ff */
[----:B------:R-:W-:-:S04]  /*8670*/  SHF.R.U32.HI R3, RZ, 0x1f, R2 ;  /* 0x0000001fff037819 */ /* 0x000fc80000011602 */
[----:B------:R-:W-:-:S04]  /*8680*/  LEA.HI.SX32 R3, R2, R3, 0x1c ;  /* 0x0000000302037211 */ /* 0x000fc800078fe2ff */
[----:B------:R-:W-:-:S04]  /*8690*/  VIMNMX R3, R3, UR40, !PT ;  /* 0x0000002803037c48 */ /* 0x000fc8000ffe0100 */
[----:B------:R-:W-:-:S13]  /*86a0*/  ISETP.GE.AND P0, PT, R0, R3, PT ;  /* 0x000000030000720c */ /* 0x000fda0003f06270 */
[----:B------:R-:W-:Y:S05]  /*86b0*/  @!P0 BRA `(.L_x_11022) ;  /* 0x0000005c00d88947 */ /* 0x000fea0003800000 */
.L_x_11041:
        /* <DEDUP_REMOVED lines=20> */
.L_x_11024:
[----:B------:R-:W-:Y:S05]  /*8800*/  BSYNC B0 ;  /* 0x0000000000007941 */ /* 0x000fea0003800000 */
.L_x_11023:
[----:B------:R-:W2:Y:S01]  /*8810*/  LDL.64 R8, [R1+0x18] ;  /* 0x0000180001087983 */ /* 0x000ea20000100a00 */
[----:B-----5:R-:W-:Y:S02]  /*8820*/  SHF.L.U32 R7, R6, 0x1f, RZ ;  /* 0x0000001f06077819 */ /* 0x020fe400000006ff */
[----:B--2---:R-:W-:-:S05]  /*8830*/  MOV R5, R8 ;  /* 0x0000000800057202 */ /* 0x004fca0000000f00 */
[----:B------:R-:W-:-:S04]  /*8840*/  IMAD R4, R4, 0x8, R5 ;  /* 0x0000000804047824 */ /* 0x000fc800078e0205 */
[----:B------:R1:W2:Y:S01]  /*8850*/  SYNCS.PHASECHK.TRANS64.TRYWAIT P0, [R4+URZ], R7 ;  /* 0x00000007040075a7 */ /* 0x0002a2000800017f */
[----:B------:R1:W5:Y:S01]  /*8860*/  LDL.64 R8, [R1+0x1c0] ;  /* 0x0001c00001087983 */ /* 0x0003620000100a00 */
[----:B------:R-:W-:Y:S04]  /*8870*/  BSSY B0, `(.L_x_11025) ;  /* 0x0000003000007945 */ /* 0x000fe80003800000 */
[----:B------:R-:W-:Y:S05]  /*8880*/  @!P1 BRA `(.L_x_11026) ;  /* 0x0000000000049947 */ /* 0x000fea0003800000 */
[----:B------:R-:W-:Y:S01]  /*8890*/  BPT.TRAP 0x1 ;  /* 0x000000040000795c */ /* 0x000fe20000300000 */
.L_x_11026:
[----:B------:R-:W-:Y:S05]  /*88a0*/  BSYNC B0 ;  /* 0x0000000000007941 */ /* 0x000fea0003800000 */
.L_x_11025:
[----:B------:R-:W-:Y:S04]  /*88b0*/  BSSY B0, `(.L_x_11027) ;  /* 0x0000006000007945 */ /* 0x000fe80003800000 */
[----:B--2---:R-:W-:Y:S05]  /*88c0*/  @P0 BRA `(.L_x_11028) ;  /* 0x0000000000100947 */ /* 0x004fea0003800000 */
[----:B-----5:R-:W-:Y:S01]  /*88d0*/  IMAD R8, R8, 0x8, R5 ;  /* 0x0000000808087824 */ /* 0x020fe200078e0205 */
[----:B------:R-:W-:-:S04]  /*88e0*/  SHF.L.U32 R9, R9, 0x1f, RZ ;  /* 0x0000001f09097819 */ /* 0x000fc800000006ff */
[----:B------:R-:W2:Y:S02]  /*88f0*/  SYNCS.PHASECHK.TRANS64.TRYWAIT P0, [R8+URZ], R9 ;  /* 0x00000009080075a7 */ /* 0x000ea4000800017f */
[----:B--2---:R-:W-:Y:S05]  /*8900*/  @!P0 BRA `(.L_x_11029) ;  /* 0x00000148001c8947 */ /* 0x004fea0003800000 */
.L_x_11028:
[----:B------:R-:W-:Y:S05]  /*8910*/  BSYNC B0 ;  /* 0x0000000000007941 */ /* 0x000fea0003800000 */
.L_x_11027:
[----:B--2--5:R-:W2:Y:S04]  /*8920*/  LDL R9, [R1+0x1c0] ;  /* 0x0001c00001097983 */ /* 0x024ea80000100800 */
[----:B-1----:R-:W2:Y:S01]  /*8930*/  LDL.64 R4, [R1+0x78] ;  /* 0x0000780001047983 */ /* 0x002ea20000100a00 */
[----:B------:R-:W-:Y:S05]  /*8940*/  WARPSYNC.ALL ;  /* 0x0000000000007948 */ /* 0x000fea0003800000 */
[----:B------:R-:W3:Y:S04]  /*8950*/  LDL.64 R14, [R1+0x70] ;  /* 0x00007000010e7983 */ /* 0x000ee80000100a00 */
[----:B0-----:R-:W4:Y:S04]  /*8960*/  LDL.64 R6, [R1+0x70] ;  /* 0x0000700001067983 */ /* 0x001f280000100a00 */
[----:B------:R-:W4:Y:S01]  /*8970*/  LDL.64 R10, [R1+0x70] ;  /* 0x00007000010a7983 */ /* 0x000f220000100a00 */
[----:B--2---:R-:W-:-:S03]  /*8980*/  IMAD R4, R9, 0x300, R4 ;  /* 0x0000030009047824 */ /* 0x004fc600078e0204 */
[----:B------:R-:W2:Y:S01]  /*8990*/  LDL.64 R12, [R1+0x70] ;  /* 0x00007000010c7983 */ /* 0x000ea20000100a00 */
[----:B------:R-:W-:Y:S01]  /*89a0*/  R2UR UR7, R5 ;  /* 0x00000000050772ca */ /* 0x000fe200000e0000 */
[----:B------:R-:W-:Y:S01]  /*89b0*/  WARPGROUP.ARRIVE ;  /* 0x00000000000079c5 */ /* 0x000fe20000000000 */
[C---:B------:R-:W-:Y:S01]  /*89c0*/  R2UR UR6, R4.reuse ;  /* 0x00000000040672ca */ /* 0x040fe200000e0000 */
[----:B------:R-:W-:Y:S01]  /*89d0*/  VIADD R8, R4, 0x2 ;  /* 0x0000000204087836 */ /* 0x000fe20000000000 */
[----:B------:R0:W5:Y:S01]  /*89e0*/  LDL R19, [R1+0xc] ;  /* 0x00000c0001137983 */ /* 0x0001620000100800 */
[----:B------:R-:W-:Y:S01]  /*89f0*/  IMAD.MOV.U32 R9, RZ, RZ, R5 ;  /* 0x000000ffff097224 */ /* 0x000fe200078e0005 */
[----:B---3--:R-:W-:Y:S02]  /*8a00*/  R2UR UR4, R14 ;  /* 0x000000000e0472ca */ /* 0x008fe400000e0000 */
[----:B------:R-:W-:Y:S01]  /*8a10*/  R2UR UR5, R15 ;  /* 0x000000000f0572ca */ /* 0x000fe200000e0000 */
[----:B------:R0:W5:Y:S04]  /*8a20*/  LDL R14, [R1+0x1c0] ;  /* 0x0001c000010e7983 */ /* 0x0001680000100800 */
[----:B------:R-:W3:Y:S08]  /*8a30*/  LDL R15, [R1] ;  /* 0x00000000010f7983 */ /* 0x000ef00000100800 */
[----:B------:R-:W-:Y:S01]  /*8a40*/  HGMMA.64x96x16.F32 R24, gdesc[UR4], RZ, !UPT, gsb0 ;  /* 0x01600000041879f0 */ /* 0x000fe2000c0008ff */
[----:B----4-:R-:W-:Y:S01]  /*8a50*/  VIADD R6, R6, 0x2 ;  /* 0x0000000206067836 */ /* 0x010fe20000000000 */
[----:B------:R-:W-:-:S02]  /*8a60*/  R2UR UR6, R8 ;  /* 0x00000000080672ca */ /* 0x000fc400000e0000 */
[----:B------:R-:W-:Y:S02]  /*8a70*/  R2UR UR7, R9 ;  /* 0x00000000090772ca */ /* 0x000fe400000e0000 */
[----:B------:R-:W-:Y:S02]  /*8a80*/  R2UR UR4, R6 ;  /* 0x00000000060472ca */ /* 0x000fe400000e0000 */
[----:B------:R-:W-:Y:S01]  /*8a90*/  R2UR UR5, R7 ;  /* 0x00000000070572ca */ /* 0x000fe200000e0000 */
[----:B------:R-:W-:Y:S02]  /*8aa0*/  VIADD R10, R10, 0x4 ;  /* 0x000000040a0a7836 */ /* 0x000fe40000000000 */
[----:B------:R-:W-:Y:S02]  /*8ab0*/  VIADD R6, R4, 0x4 ;  /* 0x0000000404067836 */ /* 0x000fe40000000000 */
[----:B------:R-:W-:Y:S01]  /*8ac0*/  IMAD.MOV.U32 R7, RZ, RZ, R5 ;  /* 0x000000ffff077224 */ /* 0x000fe200078e0005 */
[----:B------:R-:W-:-:S02]  /*8ad0*/  WARPGROUP.DEPBAR.LE gsb0, 0x0 ;  /* 0x00008000000079c5 */ /* 0x000fc40000010000 */
[----:B------:R-:W-:-:S06]  /*8ae0*/  WARPGROUP.ARRIVE ;  /* 0x00000000000079c5 */ /* 0x000fcc0000000000 */
[----:B------:R-:W-:Y:S01]  /*8af0*/  HGMMA.64x96x16.F32 R24, gdesc[UR4], R24, gsb0 ;  /* 0x01600000041879f0 */ /* 0x000fe20008000818 */
[----:B------:R-:W-:Y:S02]  /*8b00*/  R2UR UR6, R6 ;  /* 0x00000000060672ca */ /* 0x000fe400000e0000 */
[----:B------:R-:W-:Y:S02]  /*8b10*/  R2UR UR7, R7 ;  /* 0x00000000070772ca */ /* 0x000fe400000e0000 */
[----:B------:R-:W-:Y:S02]  /*8b20*/  R2UR UR4, R10 ;  /* 0x000000000a0472ca */ /* 0x000fe400000e0000 */
[----:B------:R-:W-:Y:S01]  /*8b30*/  R2UR UR5, R11 ;  /* 0x000000000b0572ca */ /* 0x000fe200000e0000 */
[----:B------:R-:W-:Y:S02]  /*8b40*/  VIADD R4, R4, 0x6 ;  /* 0x0000000604047836 */ /* 0x000fe40000000000 */
[----:B--2---:R-:W-:Y:S01]  /*8b50*/  VIADD R12, R12, 0x6 ;  /* 0x000000060c0c7836 */ /* 0x004fe20000000000 */
[----:B------:R-:W-:-:S02]  /*8b60*/  WARPGROUP.DEPBAR.LE gsb0, 0x0 ;  /* 0x00008000000079c5 */ /* 0x000fc40000010000 */
        /* <DEDUP_REMOVED lines=8> */
[----:B------:R0:W-:Y:S04]  /*8bf0*/  STL [R1+0x60], R2 ;  /* 0x0000600201007387 */ /* 0x0001e80000100800 */
[----:B------:R0:W-:Y:S01]  /*8c00*/  STL [R1+0x60], R2 ;  /* 0x0000600201007387 */ /* 0x0001e20000100800 */
[----:B------:R-:W-:-:S02]  /*8c10*/  WARPGROUP.DEPBAR.LE gsb0, 0x0 ;  /* 0x00008000000079c5 */ /* 0x000fc40000010000 */
[----:B------:R-:W-:-:S06]  /*8c20*/  WARPGROUP.ARRIVE ;  /* 0x00000000000079c5 */ /* 0x000fcc0000000000 */
[----:B------:R-:W-:Y:S01]  /*8c30*/  HGMMA.64x96x16.F32 R24, gdesc[UR4], R24, gsb0 ;  /* 0x01600000041879f0 */ /* 0x000fe20008000818 */
[----:B------:R0:W-:Y:S01]  /*8c40*/  STL [R1+0x60], R2 ;  /* 0x0000600201007387 */ /* 0x0001e20000100800 */
[----:B---3--:R-:W-:-:S03]  /*8c50*/  LOP3.LUT R15, R15, 0x1, RZ, 0xfc, !PT ;  /* 0x000000010f0f7812 */ /* 0x008fc600078efcff */
[----:B------:R0:W-:Y:S01]  /*8c60*/  STL [R1+0x60], R2 ;  /* 0x0000600201007387 */ /* 0x0001e20000100800 */
[----:B------:R-:W-:Y:S01]  /*8c70*/  ISETP.NE.AND P0, PT, R15, 0x3, PT ;  /* 0x000000030f00780c */ /* 0x000fe20003f05270 */
[----:B------:R-:W-:Y:S01]  /*8c80*/  BSSY B0, `(.L_x_11030) ;  /* 0x0000005000007945 */ /* 0x000fe20003800000 */
[----:B------:R-:W-:Y:S02]  /*8c90*/  WARPGROUP.DEPBAR.LE gsb0, 0x0 ;  /* 0x00008000000079c5 */ /* 0x000fe40000010000 */
[----:B------:R0:W-:Y:S09]  /*8ca0*/  BAR.ARV R227, 0x100 ;  /* 0x000400e30000751d */ /* 0x0001f20000002000 */
[----:B0-----:R-:W-:Y:S05]  /*8cb0*/  @!P0 BRA `(.L_x_11031) ;  /* 0x0000000000048947 */ /* 0x001fea0003800000 */
[----:B------:R-:W-:Y:S01]  /*8cc0*/  BPT.TRAP 0x1 ;  /* 0x000000040000795c */ /* 0x000fe20000300000 */
.L_x_11031:
[----:B------:R-:W-:Y:S05]  /*8cd0*/  BSYNC B0 ;  /* 0x0000000000007941 */ /* 0x000fea0003800000 */
.L_x_11030:
[----:B------:R-:W2:Y:S02]  /*8ce0*/  LDL.64 R4, [R1+0x20] ;  /* 0x0000200001047983 */ /* 0x000ea40000100a00 */
[----:B--2---:R-:W-:-:S05]  /*8cf0*/  MOV R5, R4 ;  /* 0x0000000400057202 */ /* 0x004fca0000000f00 */
[----:B-----5:R-:W-:-:S05]  /*8d00*/  IMAD R14, R14, 0x8, R5 ;  /* 0x000000080e0e7824 */ /* 0x020fca00078e0205 */
[----:B------:R-:W-:-:S04]  /*8d10*/  PRMT R14, R19, 0x654, R14 ;  /* 0x00000654130e7816 */ /* 0x000fc8000000000e */
[----:B------:R0:W-:Y:S01]  /*8d20*/  SYNCS.ARRIVE.TRANS64.RED.A1T0 RZ, [R14+URZ], RZ ;  /* 0x000000ff0eff79a7 */ /* 0x0001e2000810043f */
[----:B------:R-:W2:Y:S04]  /*8d30*/  LDL.64 R4, [R1+0x140] ;  /* 0x0001400001047983 */ /* 0x000ea80000100a00 */
[----:B------:R-:W3:Y:S04]  /*8d40*/  LDL.64 R72, [R1+0x1d0] ;  /* 0x0001d00001487983 */ /* 0x000ee80000100a00 */
[----:B------:R-:W4:Y:S04]  /*8d50*/  LDL R144, [R1+0x1f0] ;  /* 0x0001f00001907983 */ /* 0x000f280000100800 */
        /* <DEDUP_REMOVED lines=20> */
[----:B--2---:R-:W2:Y:S02]  /*8ea0*/  LD.E R4, desc[UR36][R4.64] ;  /* 0x0000002404047980 */ /* 0x004ea4000c101900 */
[-C--:B--2---:R-:W-:Y:S01]  /*8eb0*/  FMUL.FTZ R24, R24, R4.reuse ;  /* 0x0000000418187220 */ /* 0x084fe20000410000 */
[----:B------:R-:W-:-:S03]  /*8ec0*/  FMUL.FTZ R25, R25, R4 ;  /* 0x0000000419197220 */ /* 0x000fc60000410000 */
[----:B------:R-:W3:Y:S01]  /*8ed0*/  MUFU.TANH R7, R24 ;  /* 0x0000001800077308 */ /* 0x000ee20000002400 */
[-C--:B------:R-:W-:Y:S01]  /*8ee0*/  FMUL.FTZ R28, R28, R4.reuse ;  /* 0x000000041c1c7220 */ /* 0x080fe20000410000 */
[----:B------:R-:W-:-:S06]  /*8ef0*/  FMUL.FTZ R29, R29, R4 ;  /* 0x000000041d1d7220 */ /* 0x000fcc0000410000 */
[----:B------:R-:W1:Y:S01]  /*8f00*/  MUFU.TANH R25, R25 ;  /* 0x0000001900197308 */ /* 0x000e620000002400 */
[----:B------:R-:W-:-:S07]  /*8f10*/  FMUL.FTZ R32, R32, R4 ;  /* 0x0000000420207220 */ /* 0x000fce0000410000 */
[----:B------:R-:W2:Y:S01]  /*8f20*/  MUFU.TANH R5, R28 ;  /* 0x0000001c00057308 */ /* 0x000ea20000002400 */
[----:B------:R-:W-:Y:S01]  /*8f30*/  FMUL.FTZ R33, R33, R4 ;  /* 0x0000000421217220 */ /* 0x000fe20000410000 */
[----:B---3--:R-:W-:-:S06]  /*8f40*/  FMNMX.FTZ R8, R7, R72, !PT ;  /* 0x0000004807087209 */ /* 0x008fcc0007810000 */
[----:B------:R-:W3:Y:S01]  /*8f50*/  MUFU.TANH R6, R29 ;  /* 0x0000001d00067308 */ /* 0x000ee20000002400 */
[----:B------:R-:W-:Y:S01]  /*8f60*/  FMUL.FTZ R36, R36, R4 ;  /* 0x0000000424247220 */ /* 0x000fe20000410000 */
[----:B-1----:R-:W-:-:S06]  /*8f70*/  FMNMX.FTZ R8, R25, R8, !PT ;  /* 0x0000000819087209 */ /* 0x002fcc0007810000 */
[----:B------:R-:W1:Y:S01]  /*8f80*/  MUFU.TANH R32, R32 ;  /* 0x0000002000207308 */ /* 0x000e620000002400 */
[----:B------:R-:W-:Y:S01]  /*8f90*/  FMUL.FTZ R37, R37, R4 ;  /* 0x0000000425257220 */ /* 0x000fe20000410000 */
[----:B--2---:R-:W-:Y:S01]  /*8fa0*/  FMNMX.FTZ R9, R5, R8, !PT ;  /* 0x0000000805097209 */ /* 0x004fe20007810000 */
[-C--:B------:R-:W-:Y:S01]  /*8fb0*/  FMUL.FTZ R40, R40, R4.reuse ;  /* 0x0000000428287220 */ /* 0x080fe20000410000 */
[-C--:B------:R-:W-:Y:S01]  /*8fc0*/  FMUL.FTZ R41, R41, R4.reuse ;  /* 0x0000000429297220 */ /* 0x080fe20000410000 */
[-C--:B------:R-:W-:Y:S01]  /*8fd0*/  FMUL.FTZ R44, R44, R4.reuse ;  /* 0x000000042c2c7220 */ /* 0x080fe20000410000 */
[-C--:B------:R-:W-:Y:S01]  /*8fe0*/  FMUL.FTZ R45, R45, R4.reuse ;  /* 0x000000042d2d7220 */ /* 0x080fe20000410000 */
[-C--:B------:R-:W-:Y:S01]  /*8ff0*/  FMUL.FTZ R48, R48, R4.reuse ;  /* 0x0000000430307220 */ /* 0x080fe20000410000 */
[----:B------:R-:W2:Y:S01]  /*9000*/  MUFU.TANH R10, R33 ;  /* 0x00000021000a7308 */ /* 0x000ea20000002400 */
[----:B---3--:R-:W-:Y:S01]  /*9010*/  FMNMX.FTZ R9, R6, R9, !PT ;  /* 0x0000000906097209 */ /* 0x008fe20007810000 */
[-C--:B------:R-:W-:Y:S01]  /*9020*/  FMUL.FTZ R76, R26, R4.reuse ;  /* 0x000000041a4c7220 */ /* 0x080fe20000410000 */
[-C--:B------:R-:W-:Y:S01]  /*9030*/  FMUL.FTZ R49, R49, R4.reuse ;  /* 0x0000000431317220 */ /* 0x080fe20000410000 */
[-C--:B------:R-:W-:Y:S01]  /*9040*/  FMUL.FTZ R74, R27, R4.reuse ;  /* 0x000000041b4a7220 */ /* 0x080fe20000410000 */
[-C--:B------:R-:W-:Y:S01]  /*9050*/  FMUL.FTZ R82, R30, R4.reuse ;  /* 0x000000041e527220 */ /* 0x080fe20000410000 */
[-C--:B------:R-:W-:Y:S01]  /*9060*/  FMUL.FTZ R78, R31, R4.reuse ;  /* 0x000000041f4e7220 */ /* 0x080fe20000410000 */
[-C--:B------:R-:W-:Y:S01]  /*9070*/  FMUL.FTZ R80, R34, R4.reuse ;  /* 0x0000000422507220 */ /* 0x080fe20000410000 */
[----:B------:R-:W3:Y:S01]  /*9080*/  MUFU.TANH R36, R36 ;  /* 0x0000002400247308 */ /* 0x000ee20000002400 */
[----:B-1----:R-:W-:Y:S01]  /*9090*/  FMNMX.FTZ R9, R32, R9, !PT ;  /* 0x0000000920097209 */ /* 0x002fe20007810000 */
[-C--:B------:R-:W-:Y:S01]  /*90a0*/  FMUL.FTZ R86, R35, R4.reuse ;  /* 0x0000000423567220 */ /* 0x080fe20000410000 */
[-C--:B------:R-:W-:Y:S01]  /*90b0*/  FMUL.FTZ R88, R38, R4.reuse ;  /* 0x0000000426587220 */ /* 0x080fe20000410000 */
[-C--:B------:R-:W-:Y:S01]  /*90c0*/  FMUL.FTZ R96, R39, R4.reuse ;  /* 0x0000000427607220 */ /* 0x080fe20000410000 */
[-C--:B------:R-:W-:Y:S01]  /*90d0*/  FMUL.FTZ R98, R42, R4.reuse ;  /* 0x000000042a627220 */ /* 0x080fe20000410000 */
[-C--:B------:R-:W-:Y:S01]  /*90e0*/  FMUL.FTZ R104, R43, R4.reuse ;  /* 0x000000042b687220 */ /* 0x080fe20000410000 */
[-C--:B------:R-:W-:Y:S01]  /*90f0*/  FMUL.FTZ R106, R46, R4.reuse ;  /* 0x000000042e6a7220 */ /* 0x080fe20000410000 */
[----:B------:R-:W1:Y:S01]  /*9100*/  MUFU.TANH R12, R37 ;  /* 0x00000025000c7308 */ /* 0x000e620000002400 */
[----:B--2---:R-:W-:Y:S01]  /*9110*/  FMNMX.FTZ R9, R10, R9, !PT ;  /* 0x000000090a097209 */ /* 0x004fe20007810000 */
[-C--:B------:R-:W-:Y:S01]  /*9120*/  FMUL.FTZ R112, R47, R4.reuse ;  /* 0x000000042f707220 */ /* 0x080fe20000410000 */
        /* <DEDUP_REMOVED lines=13> */
[----:B0-----:R-:W0:Y:S01]  /*9200*/  MUFU.TANH R14, R41 ;  /* 0x00000029000e7308 */ /* 0x001e220000002400 */
        /* <DEDUP_REMOVED lines=13> */
[----:B------:R-:W-:Y:S01]  /*92e0*/  FMUL.FTZ R206, R71, R4 ;  /* 0x0000000447ce7220 */ /* 0x000fe20000410000 */
[----:B------:R-:W2:Y:S01]  /*92f0*/  LDL.64 R50, [R1+0x280] ;  /* 0x0002800001327983 */ /* 0x000ea20000100a00 */
[----:B------:R-:W3:Y:S01]  /*9300*/  MUFU.TANH R154, R45 ;  /* 0x0000002d009a7308 */ /* 0x000ee20000002400 */
[----:B0-----:R-:W-:-:S02]  /*9310*/  FMNMX.FTZ R9, R14, R9, !PT ;  /* 0x000000090e097209 */ /* 0x001fc40007810000 */
[----:B------:R-:W2:Y:S04]  /*9320*/  LDL.64 R46, [R1+0x2c0] ;  /* 0x0002c000012e7983 */ /* 0x000ea80000100a00 */
[----:B------:R-:W2:Y:S01]  /*9330*/  LDL.64 R42, [R1+0x2e0] ;  /* 0x0002e000012a7983 */ /* 0x000ea20000100a00 */
[----:B------:R-:W0:Y:S01]  /*9340*/  MUFU.TANH R48, R48 ;  /* 0x0000003000307308 */ /* 0x000e220000002400 */
[----:B-1----:R-:W-:Y:S02]  /*9350*/  FMNMX.FTZ R9, R44, R9, !PT ;  /* 0x000000092c097209 */ /* 0x002fe40007810000 */
[----:B------:R-:W2:Y:S04]  /*9360*/  LDL.64 R38, [R1+0x300] ;  /* 0x0003000001267983 */ /* 0x000ea80000100a00 */
[----:B------:R-:W2:Y:S01]  /*9370*/  LDL.64 R34, [R1+0x320] ;  /* 0x0003200001227983 */ /* 0x000ea20000100a00 */
[----:B------:R-:W1:Y:S03]  /*9380*/  MUFU.TANH R18, R49 ;  /* 0x0000003100127308 */ /* 0x000e660000002400 */
[----:B------:R-:W2:Y:S05]  /*9390*/  LDL.64 R28, [R1+0x350] ;  /* 0x00035000011c7983 */ /* 0x000eaa0000100a00 */
[----:B------:R-:W4:Y:S01]  /*93a0*/  MUFU.TANH R76, R76 ;  /* 0x0000004c004c7308 */ /* 0x000f220000002400 */
[----:B---3--:R-:W-:Y:S01]  /*93b0*/  FMNMX.FTZ R9, R154, R9, !PT ;  /* 0x000000099a097209 */ /* 0x008fe20007810000 */
[----:B------:R-:W3:Y:S04]  /*93c0*/  LDL.64 R30, [R1+0x340] ;  /* 0x00034000011e7983 */ /* 0x000ee80000100a00 */
[----:B------:R-:W3:Y:S02]  /*93d0*/  LDL.64 R26, [R1+0x360] ;  /* 0x00036000011a7983 */ /* 0x000ee40000100a00 */
[----:B------:R-:W4:Y:S01]  /*93e0*/  MUFU.TANH R74, R74 ;  /* 0x0000004a004a7308 */ /* 0x000f220000002400 */
[----:B0-----:R-:W-:Y:S01]  /*93f0*/  FMNMX.FTZ R9, R48, R9, !PT ;  /* 0x0000000930097209 */ /* 0x001fe20007810000 */
[----:B------:R-:W3:Y:S06]  /*9400*/  LDL.64 R70, [R1+0x218] ;  /* 0x0002180001467983 */ /* 0x000eec0000100a00 */
[----:B------:R-:W0:Y:S01]  /*9410*/  MUFU.TANH R82, R82 ;  /* 0x0000005200527308 */ /* 0x000e220000002400 */
[----:B-1----:R-:W-:Y:S01]  /*9420*/  FMNMX.FTZ R11, R18, R9, !PT ;  /* 0x00000009120b7209 */ /* 0x002fe20007810000 */
[----:B------:R-:W3:Y:S01]  /*9430*/  LDL.64 R66, [R1+0x238] ;  /* 0x0002380001427983 */ /* 0x000ee20000100a00 */
[----:B----4-:R-:W-:-:S03]  /*9440*/  FMNMX.FTZ R9, R76, R73, !PT ;  /* 0x000000494c097209 */ /* 0x010fc60007810000 */
[----:B------:R-:W4:Y:S02]  /*9450*/  LDL.64 R62, [R1+0x258] ;  /* 0x00025800013e7983 */ /* 0x000f240000100a00 */
[----:B------:R-:W1:Y:S01]  /*9460*/  MUFU.TANH R78, R78 ;  /* 0x0000004e004e7308 */ /* 0x000e620000002400 */
[----:B------:R-:W-:Y:S01]  /*9470*/  FMNMX.FTZ R9, R74, R9, !PT ;  /* 0x000000094a097209 */ /* 0x000fe20007810000 */
[----:B------:R-:W4:Y:S06]  /*9480*/  LDL.64 R58, [R1+0x278] ;  /* 0x00027800013a7983 */ /* 0x000f2c0000100a00 */
[----:B------:R-:W1:Y:S01]  /*9490*/  MUFU.TANH R80, R80 ;  /* 0x0000005000507308 */ /* 0x000e620000002400 */
[----:B0-----:R-:W-:-:S07]  /*94a0*/  FMNMX.FTZ R9, R82, R9, !PT ;  /* 0x0000000952097209 */ /* 0x001fce0007810000 */
[----:B------:R-:W0:Y:S01]  /*94b0*/  MUFU.TANH R86, R86 ;  /* 0x0000005600567308 */ /* 0x000e220000002400 */
[----:B-1----:R-:W-:-:S07]  /*94c0*/  FMNMX.FTZ R9, R78, R9, !PT ;  /* 0x000000094e097209 */ /* 0x002fce0007810000 */
[----:B------:R-:W1:Y:S01]  /*94d0*/  MUFU.TANH R88, R88 ;  /* 0x0000005800587308 */ /* 0x000e620000002400 */
[----:B------:R-:W-:-:S07]  /*94e0*/  FMNMX.FTZ R9, R80, R9, !PT ;  /* 0x0000000950097209 */ /* 0x000fce0007810000 */
        /* <DEDUP_REMOVED lines=12> */
[----:B------:R-:W-:Y:S08]  /*95b0*/  MUFU.TANH R150, R150 ;  /* 0x0000009600967308 */ /* 0x000ff00000002400 */
[----:B------:R-:W1:Y:S01]  /*95c0*/  MUFU.TANH R52, R52 ;  /* 0x0000003400347308 */ /* 0x000e620000002400 */
[----:B0-----:R-:W-:-:S07]  /*95d0*/  FMNMX.FTZ R9, R112, R9, !PT ;  /* 0x0000000970097209 */ /* 0x001fce0007810000 */
[----:B------:R-:W0:Y:S08]  /*95e0*/  MUFU.TANH R166, R53 ;  /* 0x0000003500a67308 */ /* 0x000e300000002400 */
[----:B------:R-:W0:Y:S01]  /*95f0*/  MUFU.TANH R178, R178 ;  /* 0x000000b200b27308 */ /* 0x000e220000002400 */
[----:B-1----:R-:W-:-:S07]  /*9600*/  FMNMX.FTZ R9, R142, R9, !PT ;  /* 0x000000098e097209 */ /* 0x002fce0007810000 */
[----:B------:R-:W-:Y:S08]  /*9610*/  MUFU.TANH R180, R180 ;  /* 0x000000b400b47308 */ /* 0x000ff00000002400 */
[----:B------:R-:W1:Y:S01]  /*9620*/  MUFU.TANH R56, R56 ;  /* 0x0000003800387308 */ /* 0x000e620000002400 */
[----:B------:R-:W-:Y:S02]  /*9630*/  FMNMX.FTZ R11, R52, R11, !PT ;  /* 0x0000000b340b7209 */ /* 0x000fe40007810000 */
[----:B------:R-:W-:-:S05]  /*9640*/  FMNMX.FTZ R9, R150, R9, !PT ;  /* 0x0000000996097209 */ /* 0x000fca0007810000 */
[----:B------:R-:W1:Y:S08]  /*9650*/  MUFU.TANH R20, R57 ;  /* 0x0000003900147308 */ /* 0x000e700000002400 */
[----:B------:R-:W1:Y:S01]  /*9660*/  MUFU.TANH R182, R182 ;  /* 0x000000b600b67308 */ /* 0x000e620000002400 */
[----:B0-----:R-:W-:Y:S02]  /*9670*/  FMNMX.FTZ R11, R166, R11, !PT ;  /* 0x0000000ba60b7209 */ /* 0x001fe40007810000 */
[----:B------:R-:W-:-:S05]  /*9680*/  FMNMX.FTZ R9, R178, R9, !PT ;  /* 0x00000009b2097209 */ /* 0x000fca0007810000 */
[----:B------:R-:W0:Y:S08]  /*9690*/  MUFU.TANH R60, R60 ;  /* 0x0000003c003c7308 */ /* 0x000e300000002400 */
[----:B------:R-:W0:Y:S01]  /*96a0*/  MUFU.TANH R194, R194 ;  /* 0x000000c200c27308 */ /* 0x000e220000002400 */
[----:B-1----:R-:W-:Y:S02]  /*96b0*/  FMNMX.FTZ R11, R56, R11, !PT ;  /* 0x0000000b380b7209 */ /* 0x002fe40007810000 */
[----:B------:R-:W-:-:S05]  /*96c0*/  FMNMX.FTZ R9, R180, R9, !PT ;  /* 0x00000009b4097209 */ /* 0x000fca0007810000 */
[----:B------:R-:W1:Y:S08]  /*96d0*/  MUFU.TANH R138, R61 ;  /* 0x0000003d008a7308 */ /* 0x000e700000002400 */
        /* <DEDUP_REMOVED lines=19> */
[----:B------:R-:W0:Y:S01]  /*9810*/  MUFU.TANH R206, R206 ;  /* 0x000000ce00ce7308 */ /* 0x000e220000002400 */
[----:B-1----:R-:W-:Y:S02]  /*9820*/  FMNMX.FTZ R11, R68, R11, !PT ;  /* 0x0000000b440b7209 */ /* 0x002fe40007810000 */
[----:B------:R-:W-:Y:S02]  /*9830*/  FMNMX.FTZ R9, R198, R9, !PT ;  /* 0x00000009c6097209 */ /* 0x000fe40007810000 */
[----:B------:R-:W-:Y:S02]  /*9840*/  FMNMX.FTZ R8, R54, R11, !PT ;  /* 0x0000000b36087209 */ /* 0x000fe40007810000 */
[----:B------:R-:W-:-:S03]  /*9850*/  FMNMX.FTZ R9, R200, R9, !PT ;  /* 0x00000009c8097209 */ /* 0x000fc60007810000 */
[----:B------:R-:W1:Y:S01]  /*9860*/  SHFL.BFLY PT, R11, R8, 0x2, 0x1f ;  /* 0x0c401f00080b7f89 */ /* 0x000e6200000e0000 */
[----:B0-----:R-:W-:-:S05]  /*9870*/  FMNMX.FTZ R9, R206, R9, !PT ;  /* 0x00000009ce097209 */ /* 0x001fca0007810000 */
[----:B------:R-:W-:Y:S04]  /*9880*/  STL.64 [R1+0x1d0], R8 ;  /* 0x0001d00801007387 */ /* 0x000fe80000100a00 */
[----:B------:R-:W2:Y:S01]  /*9890*/  LDL R13, [R1+0x1d4] ;  /* 0x0001d400010d7983 */ /* 0x000ea20000100800 */
[----:B-1----:R-:W-:-:S05]  /*98a0*/  FMNMX.FTZ R11, R8, R11, !PT ;  /* 0x0000000b080b7209 */ /* 0x002fca0007810000 */
[----:B------:R-:W0:Y:S02]  /*98b0*/  SHFL.BFLY PT, R22, R11, 0x1, 0x1f ;  /* 0x0c201f000b167f89 */ /* 0x000e2400000e0000 */
[----:B0-----:R-:W-:Y:S02]  /*98c0*/  FMNMX.FTZ R4, R11, R22, !PT ;  /* 0x000000160b047209 */ /* 0x001fe40007810000 */
[----:B------:R-:W4:Y:S04]  /*98d0*/  LDL.64 R22, [R1+0x380] ;  /* 0x0003800001167983 */ /* 0x000f280000100a00 */
[----:B------:R-:W-:Y:S04]  /*98e0*/  STL [R1+0x1d0], R4 ;  /* 0x0001d00401007387 */ /* 0x000fe80000100800 */
[----:B------:R-:W3:Y:S04]  /*98f0*/  LDL R53, [R1+0x1d0] ;  /* 0x0001d00001357983 */ /* 0x000ee80000100800 */
[----:B--2---:R-:W0:Y:S02]  /*9900*/  SHFL.BFLY PT, R8, R13, 0x2, 0x1f ;  /* 0x0c401f000d087f89 */ /* 0x004e2400000e0000 */
[----:B0-----:R-:W-:-:S05]  /*9910*/  FMNMX.FTZ R8, R8, R13, !PT ;  /* 0x0000000d08087209 */ /* 0x001fca0007810000 */
[----:B------:R-:W0:Y:S01]  /*9920*/  SHFL.BFLY PT, R9, R8, 0x1, 0x1f ;  /* 0x0c201f0008097f89 */ /* 0x000e2200000e0000 */
[----:B---3--:R-:W-:Y:S01]  /*9930*/  FADD.FTZ R11, R72, -R53 ;  /* 0x80000035480b7221 */ /* 0x008fe20000010000 */
[----:B------:R-:W-:Y:S01]  /*9940*/  FMUL.FTZ R53, R144, R53 ;  /* 0x0000003590357220 */ /* 0x000fe20000410000 */
[----:B0-----:R-:W-:-:S03]  /*9950*/  FMNMX.FTZ R174, R8, R9, !PT ;  /* 0x0000000908ae7209 */ /* 0x001fc60007810000 */
[-CC-:B------:R-:W-:Y:S01]  /*9960*/  FFMA.FTZ R160, R7, R144.reuse, -R53.reuse ;  /* 0x0000009007a07223 */ /* 0x180fe20000010835 */
[-CC-:B------:R-:W-:Y:S01]  /*9970*/  FFMA.FTZ R157, R25, R144.reuse, -R53.reuse ;  /* 0x00000090199d7223 */ /* 0x180fe20000010835 */
[-CC-:B------:R-:W-:Y:S01]  /*9980*/  FFMA.FTZ R162, R5, R144.reuse, -R53.reuse ;  /* 0x0000009005a27223 */ /* 0x180fe20000010835 */
[-CC-:B------:R-:W-:Y:S01]  /*9990*/  FFMA.FTZ R189, R6, R144.reuse, -R53.reuse ;  /* 0x0000009006bd7223 */ /* 0x180fe20000010835 */
        /* <DEDUP_REMOVED lines=21> */
[----:B------:R-:W-:Y:S01]  /*9af0*/  FADD.FTZ R53, R73, -R174 ;  /* 0x800000ae49357221 */ /* 0x000fe20000010000 */
[-CC-:B------:R-:W-:Y:S01]  /*9b00*/  FFMA.FTZ R170, R76, R144.reuse, -R145.reuse ;  /* 0x000000904caa7223 */ /* 0x180fe20000010891 */
[-CC-:B------:R-:W-:Y:S01]  /*9b10*/  FFMA.FTZ R161, R74, R144.reuse, -R145.reuse ;  /* 0x000000904aa17223 */ /* 0x180fe20000010891 */
[-CC-:B------:R-:W-:Y:S01]  /*9b20*/  FFMA.FTZ R163, R82, R144.reuse, -R145.reuse ;  /* 0x0000009052a37223 */ /* 0x180fe20000010891 */
[----:B------:R-:W-:Y:S01]  /*9b30*/  FMUL.FTZ R53, R144, R53 ;  /* 0x0000003590357220 */ /* 0x000fe20000410000 */
[-C--:B------:R-:W-:Y:S01]  /*9b40*/  FMUL.FTZ R11, R11, R144.reuse ;  /* 0x000000900b0b7220 */ /* 0x080fe20000410000 */
        /* <DEDUP_REMOVED lines=11> */
[----:B------:R-:W2:Y:S04]  /*9c00*/  LDL.64 R4, [R1+0x290] ;  /* 0x0002900001047983 */ /* 0x000ea80000100a00 */
[----:B------:R-:W3:Y:S02]  /*9c10*/  LDL.64 R6, [R1+0x2a0] ;  /* 0x0002a00001067983 */ /* 0x000ee40000100a00 */
[----:B------:R-:W1:Y:S02]  /*9c20*/  MUFU.EX2 R161, R161 ;  /* 0x000000a100a17308 */ /* 0x000e640000000800 */
[----:B------:R-:W4:Y:S04]  /*9c30*/  LDL.64 R48, [R1+0x2b0] ;  /* 0x0002b00001307983 */ /* 0x000f280000100a00 */
[----:B------:R-:W4:Y:S02]  /*9c40*/  LDL.64 R44, [R1+0x2d0] ;  /* 0x0002d000012c7983 */ /* 0x000f240000100a00 */
[----:B------:R-:W1:Y:S02]  /*9c50*/  MUFU.EX2 R163, R163 ;  /* 0x000000a300a37308 */ /* 0x000e640000000800 */
[----:B------:R-:W4:Y:S04]  /*9c60*/  LDL.64 R40, [R1+0x2f0] ;  /* 0x0002f00001287983 */ /* 0x000f280000100a00 */
[----:B------:R-:W4:Y:S02]  /*9c70*/  LDL.64 R36, [R1+0x310] ;  /* 0x0003100001247983 */ /* 0x000f240000100a00 */
[----:B------:R0:W-:Y:S02]  /*9c80*/  MUFU.EX2 R149, R11 ;  /* 0x0000000b00957308 */ /* 0x0001e40000000800 */
[----:B------:R-:W4:Y:S04]  /*9c90*/  LDL.64 R32, [R1+0x330] ;  /* 0x0003300001207983 */ /* 0x000f280000100a00 */
[----:B------:R-:W4:Y:S02]  /*9ca0*/  LDL.64 R24, [R1+0x370] ;  /* 0x0003700001187983 */ /* 0x000f240000100a00 */
[----:B------:R-:W1:Y:S02]  /*9cb0*/  MUFU.EX2 R156, R156 ;  /* 0x0000009c009c7308 */ /* 0x000e640000000800 */
        /* <DEDUP_REMOVED lines=25> */
[-CC-:B------:R-:W-:Y:S01]  /*9e50*/  FFMA.FTZ R165, R142, R144.reuse, -R145.reuse ;  /* 0x000000908ea57223 */ /* 0x180fe20000010891 */
[----:B------:R-:W0:Y:S01]  /*9e60*/  MUFU.EX2 R158, R158 ;  /* 0x0000009e009e7308 */ /* 0x000e220000000800 */
[----:B------:R-:W-:Y:S01]  /*9e70*/  FFMA.FTZ R142, R150, R144, -R145 ;  /* 0x00000090968e7223 */ /* 0x000fe20000010891 */
[----:B------:R-:W-:-:S04]  /*9e80*/  FFMA.FTZ R150, R135, R168, R170 ;  /* 0x000000a887967223 */ /* 0x000fc800000100aa */
[----:B-1----:R-:W-:Y:S02]  /*9e90*/  FADD.FTZ R150, R161, R150 ;  /* 0x00000096a1967221 */ /* 0x002fe40000010000 */
[----:B------:R-:W1:Y:S02]  /*9ea0*/  MUFU.EX2 R173, R173 ;  /* 0x000000ad00ad7308 */ /* 0x000e640000000800 */
[----:B------:R-:W-:-:S04]  /*9eb0*/  FADD.FTZ R151, R163, R150 ;  /* 0x00000096a3977221 */ /* 0x000fc80000010000 */
[----:B------:R-:W-:-:S04]  /*9ec0*/  FADD.FTZ R151, R156, R151 ;  /* 0x000000979c977221 */ /* 0x000fc80000010000 */
[----:B0-----:R-:W-:Y:S01]  /*9ed0*/  FADD.FTZ R150, R158, R151 ;  /* 0x000000979e967221 */ /* 0x001fe20000010000 */
[----:B------:R-:W-:-:S03]  /*9ee0*/  FFMA.FTZ R167, R178, R144, -R145 ;  /* 0x00000090b2a77223 */ /* 0x000fc60000010891 */
[----:B-1----:R-:W-:Y:S02]  /*9ef0*/  FADD.FTZ R178, R173, R150 ;  /* 0x00000096adb27221 */ /* 0x002fe40000010000 */
[----:B------:R0:W5:Y:S01]  /*9f00*/  LDL.64 R150, [R1+0x1c0] ;  /* 0x0001c00001967983 */ /* 0x0001620000100a00 */
[----:B------:R-:W1:Y:S08]  /*9f10*/  MUFU.EX2 R160, R160 ;  /* 0x000000a000a07308 */ /* 0x000e700000000800 */
[----:B------:R-:W0:Y:S08]  /*9f20*/  MUFU.EX2 R157, R157 ;  /* 0x0000009d009d7308 */ /* 0x000e300000000800 */
[----:B------:R-:W0:Y:S01]  /*9f30*/  MUFU.EX2 R162, R162 ;  /* 0x000000a200a27308 */ /* 0x000e220000000800 */
[----:B-1----:R-:W-:-:S07]  /*9f40*/  FFMA.FTZ R134, R149, R134, R160 ;  /* 0x0000008695867223 */ /* 0x002fce00000100a0 */
[----:B------:R-:W1:Y:S01]  /*9f50*/  MUFU.EX2 R189, R189 ;  /* 0x000000bd00bd7308 */ /* 0x000e620000000800 */
[----:B0-----:R-:W-:-:S07]  /*9f60*/  FADD.FTZ R135, R157, R134 ;  /* 0x000000869d877221 */ /* 0x001fce0000010000 */
[----:B------:R-:W0:Y:S01]  /*9f70*/  MUFU.EX2 R192, R192 ;  /* 0x000000c000c07308 */ /* 0x000e220000000800 */
[----:B------:R-:W-:-:S07]  /*9f80*/  FADD.FTZ R134, R162, R135 ;  /* 0x00000087a2867221 */ /* 0x000fce0000010000 */
[----:B------:R-:W0:Y:S01]  /*9f90*/  MUFU.EX2 R187, R187 ;  /* 0x000000bb00bb7308 */ /* 0x000e220000000800 */
[----:B-1----:R-:W-:-:S07]  /*9fa0*/  FADD.FTZ R135, R189, R134 ;  /* 0x00000086bd877221 */ /* 0x002fce0000010000 */
[----:B------:R-:W1:Y:S08]  /*9fb0*/  MUFU.EX2 R159, R159 ;  /* 0x0000009f009f7308 */ /* 0x000e700000000800 */
[----:B------:R-:W1:Y:S01]  /*9fc0*/  MUFU.EX2 R185, R185 ;  /* 0x000000b900b97308 */ /* 0x000e620000000800 */
[----:B0-----:R-:W-:-:S07]  /*9fd0*/  FADD.FTZ R134, R192, R135 ;  /* 0x00000087c0867221 */ /* 0x001fce0000010000 */
[----:B------:R-:W0:Y:S08]  /*9fe0*/  MUFU.EX2 R152, R152 ;  /* 0x0000009800987308 */ /* 0x000e300000000800 */
[----:B------:R-:W0:Y:S01]  /*9ff0*/  MUFU.EX2 R190, R190 ;  /* 0x000000be00be7308 */ /* 0x000e220000000800 */
[----:B------:R-:W-:-:S07]  /*a000*/  FADD.FTZ R134, R187, R134 ;  /* 0x00000086bb867221 */ /* 0x000fce0000010000 */
[----:B------:R-:W0:Y:S08]  /*a010*/  MUFU.EX2 R153, R153 ;  /* 0x0000009900997308 */ /* 0x000e300000000800 */
[----:B------:R-:W0:Y:S01]  /*a020*/  MUFU.EX2 R183, R183 ;  /* 0x000000b700b77308 */ /* 0x000e220000000800 */
[----:B-1----:R-:W-:Y:S01]  /*a030*/  FADD.FTZ R171, R159, R178 ;  /* 0x000000b29fab7221 */ /* 0x002fe20000010000 */
[----:B------:R-:W-:-:S06]  /*a040*/  FADD.FTZ R135, R185, R134 ;  /* 0x00000086b9877221 */ /* 0x000fcc0000010000 */
[----:B------:R-:W1:Y:S08]  /*a050*/  MUFU.EX2 R148, R148 ;  /* 0x0000009400947308 */ /* 0x000e700000000800 */
[----:B------:R-:W1:Y:S01]  /*a060*/  MUFU.EX2 R188, R188 ;  /* 0x000000bc00bc7308 */ /* 0x000e620000000800 */
[----:B0-----:R-:W-:Y:S01]  /*a070*/  FADD.FTZ R178, R152, R171 ;  /* 0x000000ab98b27221 */ /* 0x001fe20000010000 */
[----:B------:R-:W-:-:S06]  /*a080*/  FADD.FTZ R134, R190, R135 ;  /* 0x00000087be867221 */ /* 0x000fcc0000010000 */
[----:B------:R-:W0:Y:S08]  /*a090*/  MUFU.EX2 R155, R155 ;  /* 0x0000009b009b7308 */ /* 0x000e300000000800 */
[----:B------:R-:W0:Y:S01]  /*a0a0*/  MUFU.EX2 R181, R181 ;  /* 0x000000b500b57308 */ /* 0x000e220000000800 */
[----:B------:R-:W-:Y:S01]  /*a0b0*/  FADD.FTZ R175, R153, R178 ;  /* 0x000000b299af7221 */ /* 0x000fe20000010000 */
[----:B------:R-:W-:-:S06]  /*a0c0*/  FADD.FTZ R135, R183, R134 ;  /* 0x00000086b7877221 */ /* 0x000fcc0000010000 */
[----:B------:R-:W2:Y:S08]  /*a0d0*/  MUFU.EX2 R146, R146 ;  /* 0x0000009200927308 */ /* 0x000eb00000000800 */
[----:B------:R-:W3:Y:S01]  /*a0e0*/  MUFU.EX2 R154, R154 ;  /* 0x0000009a009a7308 */ /* 0x000ee20000000800 */
[----:B-1----:R-:W-:Y:S01]  /*a0f0*/  FADD.FTZ R178, R148, R175 ;  /* 0x000000af94b27221 */ /* 0x002fe20000010000 */
[----:B------:R-:W-:-:S06]  /*a100*/  FADD.FTZ R134, R188, R135 ;  /* 0x00000087bc867221 */ /* 0x000fcc0000010000 */
[----:B------:R-:W1:Y:S01]  /*a110*/  MUFU.EX2 R165, R165 ;  /* 0x000000a500a57308 */ /* 0x000e620000000800 */
[----:B------:R-:W-:-:S07]  /*a120*/  FFMA.FTZ R186, R180, R144, -R145 ;  /* 0x00000090b4ba7223 */ /* 0x000fce0000010891 */
[----:B------:R-:W1:Y:S01]  /*a130*/  MUFU.EX2 R164, R164 ;  /* 0x000000a400a47308 */ /* 0x000e620000000800 */
[----:B0-----:R-:W-:Y:S01]  /*a140*/  FADD.FTZ R175, R155, R178 ;  /* 0x000000b29baf7221 */ /* 0x001fe20000010000 */
[----:B------:R-:W-:-:S06]  /*a150*/  FADD.FTZ R135, R181, R134 ;  /* 0x00000086b5877221 */ /* 0x000fcc0000010000 */
[----:B------:R-:W-:Y:S01]  /*a160*/  MUFU.EX2 R147, R147 ;  /* 0x0000009300937308 */ /* 0x000fe20000000800 */
[----:B------:R-:W-:-:S07]  /*a170*/  FFMA.FTZ R184, R182, R144, -R145 ;  /* 0x00000090b6b87223 */ /* 0x000fce0000010891 */
[----:B------:R-:W0:Y:S01]  /*a180*/  MUFU.EX2 R142, R142 ;  /* 0x0000008e008e7308 */ /* 0x000e220000000800 */
[----:B--2---:R-:W-:Y:S01]  /*a190*/  FADD.FTZ R134, R146, R175 ;  /* 0x000000af92867221 */ /* 0x004fe20000010000 */
[----:B---3--:R-:W-:-:S06]  /*a1a0*/  FADD.FTZ R135, R154, R135 ;  /* 0x000000879a877221 */ /* 0x008fcc0000010000 */
[----:B------:R-:W-:Y:S01]  /*a1b0*/  MUFU.EX2 R143, R143 ;  /* 0x0000008f008f7308 */ /* 0x000fe20000000800 */
[----:B------:R-:W-:-:S07]  /*a1c0*/  FFMA.FTZ R169, R194, R144, -R145 ;  /* 0x00000090c2a97223 */ /* 0x000fce0000010891 */
[----:B------:R-:W2:Y:S01]  /*a1d0*/  MUFU.EX2 R167, R167 ;  /* 0x000000a700a77308 */ /* 0x000ea20000000800 */
[----:B-1----:R-:W-:Y:S01]  /*a1e0*/  FADD.FTZ R175, R165, R134 ;  /* 0x00000086a5af7221 */ /* 0x002fe20000010000 */
[----:B------:R-:W-:-:S06]  /*a1f0*/  FADD.FTZ R134, R164, R135 ;  /* 0x00000087a4867221 */ /* 0x000fcc0000010000 */
[----:B------:R-:W-:Y:S01]  /*a200*/  MUFU.EX2 R166, R166 ;  /* 0x000000a600a67308 */ /* 0x000fe20000000800 */
        /* <DEDUP_REMOVED lines=8> */
[----:B------:R-:W-:-:S06]  /*a290*/  FADD.FTZ R135, R143, R134 ;  /* 0x000000868f877221 */ /* 0x000fcc0000010000 */
        /* <DEDUP_REMOVED lines=20> */
[----:B------:R-:W-:Y:S08]  /*a3e0*/  MUFU.EX2 R136, R136 ;  /* 0x0000008800887308 */ /* 0x000ff00000000800 */
[----:B------:R-:W1:Y:S01]  /*a3f0*/  MUFU.EX2 R178, R178 ;  /* 0x000000b200b27308 */ /* 0x000e620000000800 */
[----:B0-----:R-:W-:Y:S01]  /*a400*/  FADD.FTZ R144, R182, R145 ;  /* 0x00000091b6907221 */ /* 0x001fe20000010000 */
[----:B------:R-:W-:-:S06]  /*a410*/  FADD.FTZ R134, R138, R135 ;  /* 0x000000878a867221 */ /* 0x000fcc0000010000 */
[----:B------:R-:W-:Y:S08]  /*a420*/  MUFU.EX2 R132, R132 ;  /* 0x0000008400847308 */ /* 0x000ff00000000800 */
[----:B------:R-:W0:Y:S01]  /*a430*/  MUFU.EX2 R175, R175 ;  /* 0x000000af00af7308 */ /* 0x000e220000000800 */
[----:B--2---:R-:W-:Y:S01]  /*a440*/  FADD.FTZ R145, R179, R144 ;  /* 0x00000090b3917221 */ /* 0x004fe20000010000 */
[----:B------:R-:W-:-:S06]  /*a450*/  FADD.FTZ R135, R137, R134 ;  /* 0x0000008689877221 */ /* 0x000fcc0000010000 */
[----:B------:R-:W2:Y:S08]  /*a460*/  MUFU.EX2 R133, R133 ;  /* 0x0000008500857308 */ /* 0x000eb00000000800 */
[----:B------:R-:W3:Y:S01]  /*a470*/  MUFU.EX2 R180, R180 ;  /* 0x000000b400b47308 */ /* 0x000ee20000000800 */
[----:B-1----:R-:W-:Y:S01]  /*a480*/  FADD.FTZ R134, R178, R145 ;  /* 0x00000091b2867221 */ /* 0x002fe20000010000 */
[----:B------:R-:W-:-:S03]  /*a490*/  FADD.FTZ R135, R136, R135 ;  /* 0x0000008788877221 */ /* 0x000fc60000010000 */
[----:B0-----:R-:W-:Y:S01]  /*a4a0*/  FADD.FTZ R145, R175, R134 ;  /* 0x00000086af917221 */ /* 0x001fe20000010000 */
[----:B------:R-:W-:Y:S01]  /*a4b0*/  FADD.FTZ R144, R132, R135 ;  /* 0x0000008784907221 */ /* 0x000fe20000010000 */
[C---:B------:R-:W-:Y:S01]  /*a4c0*/  FMUL.FTZ R135, R149.reuse, R177 ;  /* 0x000000b195877220 */ /* 0x040fe20000410000 */
[----:B------:R-:W-:Y:S01]  /*a4d0*/  FMUL.FTZ R134, R149, R176 ;  /* 0x000000b095867220 */ /* 0x000fe20000410000 */
[C---:B------:R-:W-:Y:S01]  /*a4e0*/  FMUL.FTZ R131, R168.reuse, R131 ;  /* 0x00000083a8837220 */ /* 0x040fe20000410000 */
[----:B--2---:R-:W-:Y:S01]  /*a4f0*/  FADD.FTZ R144, R133, R144 ;  /* 0x0000009085907221 */ /* 0x004fe20000010000 */
[----:B------:R-:W-:Y:S01]  /*a500*/  FMUL.FTZ R130, R168, R130 ;  /* 0x00000082a8827220 */ /* 0x000fe20000410000 */
[C---:B------:R-:W-:Y:S01]  /*a510*/  FMUL.FTZ R129, R149.reuse, R129 ;  /* 0x0000008195817220 */ /* 0x040fe20000410000 */
[C---:B------:R-:W-:Y:S01]  /*a520*/  FMUL.FTZ R128, R149.reuse, R128 ;  /* 0x0000008095807220 */ /* 0x040fe20000410000 */
[C---:B------:R-:W-:Y:S01]  /*a530*/  FMUL.FTZ R127, R149.reuse, R127 ;  /* 0x0000007f957f7220 */ /* 0x040fe20000410000 */
[C---:B------:R-:W-:Y:S01]  /*a540*/  FMUL.FTZ R126, R149.reuse, R126 ;  /* 0x0000007e957e7220 */ /* 0x040fe20000410000 */
[C---:B------:R-:W-:Y:S01]  /*a550*/  FMUL.FTZ R125, R149.reuse, R125 ;  /* 0x0000007d957d7220 */ /* 0x040fe20000410000 */
[----:B---3--:R-:W-:Y:S01]  /*a560*/  FADD.FTZ R145, R180, R145 ;  /* 0x00000091b4917221 */ /* 0x008fe20000010000 */
        /* <DEDUP_REMOVED lines=119> */
[----:B------:R-:W-:Y:S01]  /*ace0*/  STL.64 [R1+0x1e0], R144 ;  /* 0x0001e09001007387 */ /* 0x000fe20000100a00 */
[----:B------:R-:W-:-:S03]  /*acf0*/  LOP3.LUT R172, R172, 0x1, RZ, 0xfc, !PT ;  /* 0x00000001acac7812 */ /* 0x000fc600078efcff */
        /* <DEDUP_REMOVED lines=64> */
[----:B------:R-:W-:Y:S01]  /*b100*/  ISETP.NE.AND P1, PT, R172, 0x3, PT ;  /* 0x00000003ac00780c */ /* 0x000fe20003f25270 */
[----:B------:R-:W-:Y:S01]  /*b110*/  BSSY B0, `(.L_x_11032) ;  /* 0x000001c000007945 */ /* 0x000fe20003800000 */
[----:B------:R-:W-:Y:S01]  /*b120*/  F2FP.F16.F32.PACK_AB R160, R157, R160 ;  /* 0x000000a09da0723e */ /* 0x000fe200000000ff */
[----:B------:R0:W-:Y:S01]  /*b130*/  STL [R1+0x1d4], R174 ;  /* 0x0001d4ae01007387 */ /* 0x0001e20000100800 */
        /* <DEDUP_REMOVED lines=21> */
[----:B0-----:R-:W-:Y:S02]  /*b290*/  F2FP.F16.F32.PACK_AB R174, R133, R132 ;  /* 0x0000008485ae723e */ /* 0x001fe400000000ff */
[----:B------:R-:W-:Y:S01]  /*b2a0*/  F2FP.F16.F32.PACK_AB R175, R180, R175 ;  /* 0x000000afb4af723e */ /* 0x000fe200000000ff */
[----:B------:R-:W-:Y:S06]  /*b2b0*/  @!P1 BRA `(.L_x_11033) ;  /* 0x0000000000049947 */ /* 0x000fec0003800000 */
[----:B------:R-:W-:Y:S01]  /*b2c0*/  BPT.TRAP 0x1 ;  /* 0x000000040000795c */ /* 0x000fe20000300000 */
.L_x_11033:
[----:B------:R-:W-:Y:S05]  /*b2d0*/  BSYNC B0 ;  /* 0x0000000000007941 */ /* 0x000fea0003800000 */
.L_x_11032:
        /* <DEDUP_REMOVED lines=8> */
.L_x_11035:
[----:B------:R-:W-:Y:S05]  /*b360*/  BSYNC B0 ;  /* 0x0000000000007941 */ /* 0x000fea0003800000 */
.L_x_11034:
[----:B------:R-:W-:Y:S04]  /*b370*/  BSSY B0, `(.L_x_11036) ;  /* 0x0000004000007945 */ /* 0x000fe80003800000 */
[----:B-1----:R-:W-:Y:S05]  /*b380*/  @P0 BRA `(.L_x_11037) ;  /* 0x0000000000080947 */ /* 0x002fea0003800000 */
[----:B------:R-:W1:Y:S02]  /*b390*/  SYNCS.PHASECHK.TRANS64.TRYWAIT P0, [R150+URZ], R151 ;  /* 0x00000097960075a7 */ /* 0x000e64000800017f */
[----:B-1----:R-:W-:Y:S05]  /*b3a0*/  @!P0 BRA `(.L_x_11038) ;  /* 0x0000011c00888947 */ /* 0x002fea0003800000 */
.L_x_11037:
[----:B------:R-:W-:Y:S05]  /*b3b0*/  BSYNC B0 ;  /* 0x0000000000007941 */ /* 0x000fea0003800000 */
.L_x_11036:
        /* <DEDUP_REMOVED lines=56> */
[----:B01----:R-:W4:Y:S04]  /*b740*/  LDL R150, [R1+0x2d8] ;  /* 0x0002d80001967983 */ /* 0x003f280000100800 */
        /* <DEDUP_REMOVED lines=71> */
[----:B--2---:R-:W-:Y:S04]  /*bbc0*/  STL [R1+0x200], R4 ;  /* 0x0002000401007387 */ /* 0x004fe80000100800 */
[----:B---3--:R0:W-:Y:S04]  /*bbd0*/  STL [R1+0x210], R6 ;  /* 0x0002100601007387 */ /* 0x0081e80000100800 */
[----:B----4-:R1:W-:Y:S04]  /*bbe0*/  STL [R1+0x368], R5 ;  /* 0x0003680501007387 */ /* 0x0103e80000100800 */
[----:B------:R2:W-:Y:S04]  /*bbf0*/  STL [R1+0x36c], R7 ;  /* 0x00036c0701007387 */ /* 0x0005e80000100800 */
[----:B0-----:R-:W3:Y:S04]  /*bc00*/  LDL R6, [R1+0x68] ;  /* 0x0000680001067983 */ /* 0x001ee80000100800 */
[----:B-1----:R-:W4:Y:S04]  /*bc10*/  LDL.64 R4, [R1+0x80] ;  /* 0x0000800001047983 */ /* 0x002f280000100a00 */
[----:B--2---:R-:W4:Y:S04]  /*bc20*/  LDL R7, [R1+0x1c0] ;  /* 0x0001c00001077983 */ /* 0x004f280000100800 */
        /* <DEDUP_REMOVED lines=156> */
[----:B------:R-:W-:Y:S05]  /*c5f0*/  WARPSYNC.ALL ;  /* 0x0000000000007948 */ /* 0x000fea0003800000 */
[----:B------:R0:W-:Y:S01]  /*c600*/  BAR.SYNC.DEFER_BLOCKING R228, 0x100 ;  /* 0x000400e40000751d */ /* 0x0001e20000010000 */
[----:B------:R-:W-:Y:S01]  /*c610*/  IMAD R4, R7, 0xc00, R4 ;  /* 0x00000c0007047824 */ /* 0x000fe200078e0204 */
[----:B------:R-:W-:-:S02]  /*c620*/  ISETP.NE.U32.AND P0, PT, R6, RZ, PT ;  /* 0x000000ff0600720c */ /* 0x000fc40003f05070 */
[----:B------:R-:W-:Y:S02]  /*c630*/  R2UR UR7, R5 ;  /* 0x00000000050772ca */ /* 0x000fe400000e0000 */
[----:B------:R-:W-:-:S09]  /*c640*/  R2UR UR6, R4 ;  /* 0x00000000040672ca */ /* 0x000fd200000e0000 */
[----:B------:R-:W-:Y:S01]  /*c650*/  VOTEU.ANY UP0, P0 ;  /* 0x00000000003f7886 */ /* 0x000fe20000000100 */
[----:B------:R-:W-:Y:S02]  /*c660*/  VIADD R6, R4, 0x80 ;  /* 0x0000008004067836 */ /* 0x000fe40000000000 */
[----:B------:R-:W-:Y:S01]  /*c670*/  IMAD.MOV.U32 R7, RZ, RZ, R5 ;  /* 0x000000ffff077224 */ /* 0x000fe200078e0005 */
[----:B--2---:R-:W-:-:S06]  /*c680*/  WARPGROUP.ARRIVE ;  /* 0x00000000000079c5 */ /* 0x004fcc0000000000 */
[----:B------:R-:W-:Y:S01]  /*c690*/  HGMMA.64x256x16.F32 R24, R160, gdesc[UR4].tnspB, R24, UP0, gsb0 ;  /* 0x43e00004a0187df0 */ /* 0x000fe2000b800818 */
        /* <DEDUP_REMOVED lines=119> */
[----:B------:R-:W-:Y:S01]  /*ce10*/  VIADD R4, R4, 0x280 ;  /* 0x0000028004047836 */ /* 0x000fe20000000000 */
        /* <DEDUP_REMOVED lines=37> */
[----:B------:R-:W-:Y:S02]  /*d070*/  R2UR UR7, R5 ;  /* 0x00000000050772ca */ /* 0x000fe400000e0000 */
        /* <DEDUP_REMOVED lines=70> */
[----:B-1----:R-:W2:Y:S04]  /*d4e0*/  LDL R70, [R1+0x204] ;  /* 0x0002040001467983 */ /* 0x002ea80000100800 */
[----:B---3--:R-:W3:Y:S04]  /*d4f0*/  LDL R72, [R1+0x208] ;  /* 0x0002080001487983 */ /* 0x008ee80000100800 */
[----:B------:R-:W3:Y:S04]  /*d500*/  LDL R74, [R1+0x20c] ;  /* 0x00020c00014a7983 */ /* 0x000ee80000100800 */
[----:B------:R-:W3:Y:S04]  /*d510*/  LDL R6, [R1+0x210] ;  /* 0x0002100001067983 */ /* 0x000ee80000100800 */
[----:B----4-:R-:W4:Y:S04]  /*d520*/  LDL R76, [R1+0x214] ;  /* 0x00021400014c7983 */ /* 0x010f280000100800 */
[----:B------:R-:W4:Y:S04]  /*d530*/  LDL R78, [R1+0x218] ;  /* 0x00021800014e7983 */ /* 0x000f280000100800 */
[----:B0-----:R-:W4:Y:S04]  /*d540*/  LDL R80, [R1+0x21c] ;  /* 0x00021c0001507983 */ /* 0x001f280000100800 */
        /* <DEDUP_REMOVED lines=259> */
.L_x_11040:
[----:B------:R-:W-:Y:S05]  /*e580*/  BSYNC B0 ;  /* 0x0000000000007941 */ /* 0x000fea0003800000 */
.L_x_11039:
        /* <DEDUP_REMOVED lines=9> */
.L_x_11022:
[----:B------:R-:W-:-:S13]  /*e620*/  ISETP.GE.AND P0, PT, R0, UR40, PT ;  /* 0x0000002800007c0c */ /* 0x000fda000bf06270 */
[----:B------:R-:W-:Y:S05]  /*e630*/  @!P0 BRA `(.L_x_11042) ;  /* 0x0000007000b08947 */ /* 0x000fea0003800000 */
.L_x_11071:
[----:B------:R-:W2:Y:S04]  /*e640*/  LDL R4, [R1+0x1c0] ;  /* 0x0001c00001047983 */ /* 0x000ea80000100800 */
[----:B01----:R-:W3:Y:S01]  /*e650*/  LDL R2, [R1+0x1c8] ;  /* 0x0001c80001027983 */ /* 0x003ee20000100800 */
[----:B--2---:R-:W-:-:S05]  /*e660*/  VIADD R4, R4, 0x1 ;  /* 0x0000000104047836 */ /* 0x004fca0000000000 */
[----:B------:R-:W-:-:S13]  /*e670*/  ISETP.NE.AND P0, PT, R4, 0x2, PT ;  /* 0x000000020400780c */ /* 0x000fda0003f05270 */
[----:B------:R0:W5:Y:S04]  /*e680*/  @P0 LDL R6, [R1+0x1c4] ;  /* 0x0001c40001060983 */ /* 0x0001680000100800 */
[----:B------:R-:W2:Y:S01]  /*e690*/  @!P0 LDL R3, [R1+0x1c4] ;  /* 0x0001c40001038983 */ /* 0x000ea20000100800 */
[----:B---3--:R-:W-:-:S03]  /*e6a0*/  VIADD R2, R2, 0x1 ;  /* 0x0000000102027836 */ /* 0x008fc60000000000 */
[----:B------:R1:W-:Y:S04]  /*e6b0*/  STL [R1+0x1c0], R4 ;  /* 0x0001c00401007387 */ /* 0x0003e80000100800 */
[----:B------:R0:W-:Y:S04]  /*e6c0*/  STL [R1+0x1c8], R2 ;  /* 0x0001c80201007387 */ /* 0x0001e80000100800 */
[----:B------:R0:W-:Y:S01]  /*e6d0*/  @!P0 STL [R1+0x1c0], RZ ;  /* 0x0001c0ff01008387 */ /* 0x0001e20000100800 */
[----:B--2---:R-:W-:-:S05]  /*e6e0*/  @!P0 LOP3.LUT R6, R3, 0x1, RZ, 0x3c, !PT ;  /* 0x0000000103068812 */ /* 0x004fca00078e3cff */
[----:B------:R0:W-:Y:S04]  /*e6f0*/  @!P0 STL [R1+0x1c4], R6 ;  /* 0x0001c40601008387 */ /* 0x0001e80000100800 */
[----:B------:R-:W2:Y:S01]  /*e700*/  LD.E R3, desc[UR36][R16.64] ;  /* 0x0000002410037980 */ /* 0x000ea2000c101900 */
[----:B------:R-:W-:Y:S05]  /*e710*/  YIELD ;  /* 0x0000000000007946 */ /* 0x000fea0003800000 */
[----:B------:R-:W-:Y:S01]  /*e720*/  BSSY B0, `(.L_x_11043) ;  /* 0x0000006000007945 */ /* 0x000fe20003800000 */
[----:B-1----:R-:W-:Y:S01]  /*e730*/  @!P0 IMAD.MOV.U32 R4, RZ, RZ, RZ ;  /* 0x000000ffff048224 */ /* 0x002fe200078e00ff */
[----:B--2---:R-:W-:-:S04]  /*e740*/  LOP3.LUT R3, R3, 0x1, RZ, 0xfc, !PT ;  /* 0x0000000103037812 */ /* 0x004fc800078efcff */
[----:B------:R-:W-:-:S13]  /*e750*/  ISETP.NE.AND P1, PT, R3, 0x3, PT ;  /* 0x000000030300780c */ /* 0x000fda0003f25270 */
[----:B0-----:R-:W-:Y:S05]  /*e760*/  @!P1 BRA `(.L_x_11044) ;  /* 0x0000000000049947 */ /* 0x001fea0003800000 */
[----:B------:R-:W-:Y:S01]  /*e770*/  BPT.TRAP 0x1 ;  /* 0x000000040000795c */ /* 0x000fe20000300000 */
.L_x_11044:
[----:B------:R-:W-:Y:S05]  /*e780*/  BSYNC B0 ;  /* 0x0000000000007941 */ /* 0x000fea0003800000 */
.L_x_11043:
[----:B------:R-:W2:Y:S01]  /*e790*/  LD.E.64 R2, desc[UR36][R16.64+0x18] ;  /* 0x0000182410027980 */ /* 0x000ea2000c101b00 */
[----:B-----5:R-:W-:Y:S02]  /*e7a0*/  SHF.L.U32 R5, R6, 0x1f, RZ ;  /* 0x0000001f06057819 */ /* 0x020fe400000006ff */
[----:B--2---:R-:W-:-:S05]  /*e7b0*/  MOV R3, R2 ;  /* 0x0000000200037202 */ /* 0x004fca0000000f00 */
[----:B------:R-:W-:-:S04]  /*e7c0*/  IMAD R4, R4, 0x8, R3 ;  /* 0x0000000804047824 */ /* 0x000fc800078e0203 */
[----:B------:R0:W1:Y:S01]  /*e7d0*/  SYNCS.PHASECHK.TRANS64.TRYWAIT P0, [R4+URZ], R5 ;  /* 0x00000005040075a7 */ /* 0x000062000800017f */
[----:B------:R-:W2:Y:S04]  /*e7e0*/  LD.E R2, desc[UR36][R16.64] ;  /* 0x0000002410027980 */ /* 0x000ea8000c101900 */
[----:B------:R0:W5:Y:S01]  /*e7f0*/  LDL.64 R6, [R1+0x1c0] ;  /* 0x0001c00001067983 */ /* 0x0001620000100a00 */
[----:B------:R-:W-:Y:S01]  /*e800*/  BSSY B0, `(.L_x_11045) ;  /* 0x0000005000007945 */ /* 0x000fe20003800000 */
[----:B--2---:R-:W-:-:S04]  /*e810*/  LOP3.LUT R2, R2, 0x1, RZ, 0xfc, !PT ;  /* 0x0000000102027812 */ /* 0x004fc800078efcff */
[----:B------:R-:W-:-:S13]  /*e820*/  ISETP.NE.AND P1, PT, R2, 0x3, PT ;  /* 0x000000030200780c */ /* 0x000fda0003f25270 */
[----:B01----:R-:W-:Y:S05]  /*e830*/  @!P1 BRA `(.L_x_11046) ;  /* 0x0000000000049947 */ /* 0x003fea0003800000 */
[----:B------:R-:W-:Y:S01]  /*e840*/  BPT.TRAP 0x1 ;  /* 0x000000040000795c */ /* 0x000fe20000300000 */
.L_x_11046:
[----:B------:R-:W-:Y:S05]  /*e850*/  BSYNC B0 ;  /* 0x0000000000007941 */ /* 0x000fea0003800000 */
.L_x_11045:
[----:B------:R-:W-:Y:S04]  /*e860*/  BSSY B0, `(.L_x_11047) ;  /* 0x0000008000007945 */ /* 0x000fe80003800000 */
[----:B------:R-:W-:Y:S05]  /*e870*/  @P0 BRA `(.L_x_11048) ;  /* 0x0000000000180947 */ /* 0x000fea0003800000 */
[----:B------:R-:W2:Y:S01]  /*e880*/  LD.E.64 R2, desc[UR36][R16.64+0x18] ;  /* 0x0000182410027980 */ /* 0x000ea2000c101b00 */
[----:B-----5:R-:W-:Y:S02]  /*e890*/  SHF.L.U32 R5, R7, 0x1f, RZ ;  /* 0x0000001f07057819 */ /* 0x020fe400000006ff */
[----:B--2---:R-:W-:-:S05]  /*e8a0*/  MOV R3, R2 ;  /* 0x0000000200037202 */ /* 0x004fca0000000f00 */
[----:B------:R-:W-:-:S04]  /*e8b0*/  IMAD R2, R6, 0x8, R3 ;  /* 0x0000000806027824 */ /* 0x000fc800078e0203 */
[----:B------:R-:W0:Y:S02]  /*e8c0*/  SYNCS.PHASECHK.TRANS64.TRYWAIT P0, [R2+URZ], R5 ;  /* 0x00000005020075a7 */ /* 0x000e24000800017f */
[----:B0-----:R-:W-:Y:S05]  /*e8d0*/  @!P0 BRA `(.L_x_11049) ;  /* 0x000000e800508947 */ /* 0x001fea0003800000 */
.L_x_11048:
[----:B------:R-:W-:Y:S05]  /*e8e0*/  BSYNC B0 ;  /* 0x0000000000007941 */ /* 0x000fea0003800000 */
.L_x_11047:
[----:B-----5:R-:W2:Y:S04]  /*e8f0*/  LDL R7, [R1+0x1c0] ;  /* 0x0001c00001077983 */ /* 0x020ea80000100800 */
[----:B0-----:R-:W2:Y:S01]  /*e900*/  LDL.64 R2, [R1+0x78] ;  /* 0x0000780001027983 */ /* 0x001ea20000100a00 */
        /* <DEDUP_REMOVED lines=8> */
[C---:B------:R-:W-:Y:S01]  /*e990*/  R2UR UR6, R2.reuse ;  /* 0x00000000020672ca */ /* 0x040fe200000e0000 */
[----:B------:R-:W-:Y:S01]  /*e9a0*/  VIADD R6, R2, 0x2 ;  /* 0x0000000202067836 */ /* 0x000fe20000000000 */
[----:B------:R0:W-:Y:S01]  /*e9b0*/  STL [R1+0x60], RZ ;  /* 0x000060ff01007387 */ /* 0x0001e20000100800 */
[----:B------:R-:W-:Y:S01]  /*e9c0*/  IMAD.MOV.U32 R7, RZ, RZ, R3 ;  /* 0x000000ffff077224 */ /* 0x000fe200078e0003 */
[----:B---3--:R-:W-:Y:S02]  /*e9d0*/  R2UR UR4, R12 ;  /* 0x000000000c0472ca */ /* 0x008fe400000e0000 */
[----:B------:R-:W-:Y:S01]  /*e9e0*/  R2UR UR5, R13 ;  /* 0x000000000d0572ca */ /* 0x000fe200000e0000 */
[----:B----4-:R-:W-:-:S02]  /*e9f0*/  VIADD R4, R4, 0x2 ;  /* 0x0000000204047836 */ /* 0x010fc40000000000 */
[----:B------:R-:W-:Y:S02]  /*ea00*/  VIADD R8, R8, 0x4 ;  /* 0x0000000408087836 */ /* 0x000fe40000000000 */
[----:B--2---:R-:W-:-:S08]  /*ea10*/  VIADD R10, R10, 0x6 ;  /* 0x000000060a0a7836 */ /* 0x004fd00000000000 */
[----:B------:R-:W-:Y:S01]  /*ea20*/  HGMMA.64x96x16.F32 R24, gdesc[UR4], RZ, !UPT, gsb0 ;  /* 0x01600000041879f0 */ /* 0x000fe2000c0008ff */
[----:B------:R-:W-:Y:S02]  /*ea30*/  R2UR UR6, R6 ;  /* 0x00000000060672ca */ /* 0x000fe400000e0000 */
[----:B------:R-:W-:Y:S02]  /*ea40*/  R2UR UR7, R7 ;  /* 0x00000000070772ca */ /* 0x000fe400000e0000 */
[----:B------:R-:W-:Y:S01]  /*ea50*/  R2UR UR4, R4 ;  /* 0x00000000040472ca */ /* 0x000fe200000e0000 */
[C---:B------:R-:W-:Y:S01]  /*ea60*/  VIADD R4, R2.reuse, 0x4 ;  /* 0x0000000402047836 */ /* 0x040fe20000000000 */
[----:B------:R-:W-:Y:S01]  /*ea70*/  R2UR UR5, R5 ;  /* 0x00000000050572ca */ /* 0x000fe200000e0000 */
[----:B------:R-:W-:Y:S02]  /*ea80*/  IMAD.MOV.U32 R5, RZ, RZ, R3 ;  /* 0x000000ffff057224 */ /* 0x000fe400078e0003 */
        /* <DEDUP_REMOVED lines=11> */
[----:B------:R-:W-:Y:S01]  /*eb40*/  R2UR UR6, R2 ;  /* 0x00000000020672ca */ /* 0x000fe200000e0000 */
[----:B------:R-:W-:Y:S01]  /*eb50*/  IMAD.MOV.U32 R2, RZ, RZ, 0x1 ;  /* 0x00000001ff027424 */ /* 0x000fe200078e00ff */
[----:B------:R-:W-:Y:S02]  /*eb60*/  R2UR UR7, R3 ;  /* 0x00000000030772ca */ /* 0x000fe400000e0000 */
[----:B------:R-:W-:Y:S01]  /*eb70*/  R2UR UR4, R10 ;  /* 0x000000000a0472ca */ /* 0x000fe200000e0000 */
[----:B------:R0:W5:Y:S01]  /*eb80*/  LDL R3, [R1+0x1c0] ;  /* 0x0001c00001037983 */ /* 0x0001620000100800 */
[----:B------:R-:W-:-:S03]  /*eb90*/  R2UR UR5, R11 ;  /* 0x000000000b0572ca */ /* 0x000fc600000e0000 */
[----:B------:R0:W-:Y:S04]  /*eba0*/  STL [R1+0x60], R2 ;  /* 0x0000600201007387 */ /* 0x0001e80000100800 */
[----:B------:R0:W-:Y:S04]  /*ebb0*/  STL [R1+0x60], R2 ;  /* 0x0000600201007387 */ /* 0x0001e80000100800 */
[----:B------:R0:W-:Y:S04]  /*ebc0*/  STL [R1+0x60], R2 ;  /* 0x0000600201007387 */ /* 0x0001e80000100800 */
[----:B------:R0:W-:Y:S01]  /*ebd0*/  STL [R1+0x60], R2 ;  /* 0x0000600201007387 */ /* 0x0001e20000100800 */
[----:B------:R-:W-:-:S02]  /*ebe0*/  WARPGROUP.DEPBAR.LE gsb0, 0x0 ;  /* 0x00008000000079c5 */ /* 0x000fc40000010000 */
[----:B------:R-:W-:-:S06]  /*ebf0*/  WARPGROUP.ARRIVE ;  /* 0x00000000000079c5 */ /* 0x000fcc0000000000 */
[----:B------:R-:W-:Y:S03]  /*ec00*/  HGMMA.64x96x16.F32 R24, gdesc[UR4], R24, gsb0 ;  /* 0x01600000041879f0 */ /* 0x000fe60008000818 */
[----:B------:R-:W-:Y:S02]  /*ec10*/  WARPGROUP.DEPBAR.LE gsb0, 0x0 ;  /* 0x00008000000079c5 */ /* 0x000fe40000010000 */
[----:B------:R0:W-:Y:S06]  /*ec20*/  BAR.ARV R227, 0x100 ;  /* 0x000400e30000751d */ /* 0x0001ec0000002000 */
[----:B------:R-:W2:Y:S01]  /*ec30*/  LD.E R4, desc[UR36][R16.64] ;  /* 0x0000002410047980 */ /* 0x000ea2000c101900 */
[----:B------:R-:W-:Y:S01]  /*ec40*/  BSSY B0, `(.L_x_11050) ;  /* 0x0000005000007945 */ /* 0x000fe20003800000 */
[----:B--2---:R-:W-:-:S04]  /*ec50*/  LOP3.LUT R4, R4, 0x1, RZ, 0xfc, !PT ;  /* 0x0000000104047812 */ /* 0x004fc800078efcff */
[----:B------:R-:W-:-:S13]  /*ec60*/  ISETP.NE.AND P0, PT, R4, 0x3, PT ;  /* 0x000000030400780c */ /* 0x000fda0003f05270 */
[----:B0-----:R-:W-:Y:S05]  /*ec70*/  @!P0 BRA `(.L_x_11051) ;  /* 0x0000000000048947 */ /* 0x001fea0003800000 */
[----:B------:R-:W-:Y:S01]  /*ec80*/  BPT.TRAP 0x1 ;  /* 0x000000040000795c */ /* 0x000fe20000300000 */
.L_x_11051:
[----:B------:R-:W-:Y:S05]  /*ec90*/  BSYNC B0 ;  /* 0x0000000000007941 */ /* 0x000fea0003800000 */
.L_x_11050:
[----:B------:R-:W2:Y:S04]  /*eca0*/  LD.E.64 R4, desc[UR36][R16.64+0x20] ;  /* 0x0000202410047980 */ /* 0x000ea8000c101b00 */
[----:B------:R-:W3:Y:S01]  /*ecb0*/  LD.E R6, desc[UR36][R16.64+0xc] ;  /* 0x00000c2410067980 */ /* 0x000ee2000c101900 */
[----:B--2---:R-:W-:-:S05]  /*ecc0*/  MOV R4, R4 ;  /* 0x0000000400047202 */ /* 0x004fca0000000f00 */
[----:B-----5:R-:W-:-:S05]  /*ecd0*/  IMAD R3, R3, 0x8, R4 ;  /* 0x0000000803037824 */ /* 0x020fca00078e0204 */
[----:B---3--:R-:W-:-:S04]  /*ece0*/  PRMT R3, R6, 0x654, R3 ;  /* 0x0000065406037816 */ /* 0x008fc80000000003 */
        /* <DEDUP_REMOVED lines=13> */
[----:B------:R-:W-:Y:S01]  /*edc0*/  SHF.R.S32.HI R24, RZ, 0x1f, R19 ;  /* 0x0000001fff187819 */ /* 0x000fe20000011413 */
[----:B0-----:R-:W-:-:S03]  /*edd0*/  FMUL.FTZ R3, R26, R18 ;  /* 0x000000121a037220 */ /* 0x001fc60000410000 */
[----:B------:R-:W-:-:S04]  /*ede0*/  LEA.HI R23, R24, R19, RZ, 0x7 ;  /* 0x0000001318177211 */ /* 0x000fc800078f38ff */
[----:B------:R-:W-:Y:S01]  /*edf0*/  LOP3.LUT R26, R23, 0xffffff80, RZ, 0xc0, !PT ;  /* 0xffffff80171a7812 */ /* 0x000fe200078ec0ff */
[----:B------:R-:W-:-:S04]  /*ee00*/  FMUL.FTZ R14, R27, R18 ;  /* 0x000000121b0e7220 */ /* 0x000fc80000410000 */
[----:B------:R-:W-:Y:S02]  /*ee10*/  IMAD.IADD R26, R19, 0x1, -R26 ;  /* 0x00000001131a7824 */ /* 0x000fe400078e0a1a */
[----:B------:R-:W-:-:S03]  /*ee20*/  FMUL.FTZ R29, R29, R18 ;  /* 0x000000121d1d7220 */ /* 0x000fc60000410000 */
[----:B------:R-:W-:Y:S01]  /*ee30*/  SHF.R.S32.HI R27, RZ, 0x1f, R26 ;  /* 0x0000001fff1b7819 */ /* 0x000fe2000001141a */
[----:B------:R0:W1:Y:S01]  /*ee40*/  MUFU.TANH R72, R29 ;  /* 0x0000001d00487308 */ /* 0x0000620000002400 */
[----:B------:R-:W-:Y:S01]  /*ee50*/  LEA.HI R24, R24, R19, RZ, 0x2 ;  /* 0x0000001318187211 */ /* 0x000fe200078f10ff */
[-C--:B------:R-:W-:Y:S01]  /*ee60*/  FMUL.FTZ R167, R30, R18.reuse ;  /* 0x000000121ea77220 */ /* 0x080fe20000410000 */
[----:B------:R-:W-:Y:S02]  /*ee70*/  FMUL.FTZ R22, R31, R18 ;  /* 0x000000121f167220 */ /* 0x000fe40000410000 */
[----:B------:R-:W-:Y:S02]  /*ee80*/  LOP3.LUT R24, R24, 0xfffffffc, RZ, 0xc0, !PT ;  /* 0xfffffffc18187812 */ /* 0x000fe400078ec0ff */
[----:B0-----:R-:W-:-:S04]  /*ee90*/  LEA.HI R29, R27, R26, RZ, 0x2 ;  /* 0x0000001a1b1d7211 */ /* 0x001fc800078f10ff */
[--C-:B------:R-:W-:Y:S02]  /*eea0*/  SHF.R.S32.HI R30, RZ, 0x2, R29.reuse ;  /* 0x00000002ff1e7819 */ /* 0x100fe4000001141d */
[----:B------:R-:W-:Y:S01]  /*eeb0*/  SHF.R.S32.HI R31, RZ, 0x1f, R29 ;  /* 0x0000001fff1f7819 */ /* 0x000fe2000001141d */
[----:B------:R-:W-:Y:S01]  /*eec0*/  IMAD.IADD R19, R19, 0x1, -R24 ;  /* 0x0000000113137824 */ /* 0x000fe200078e0a18 */
[----:B------:R-:W-:Y:S02]  /*eed0*/  SHF.R.S32.HI R24, RZ, 0x7, R23 ;  /* 0x00000007ff187819 */ /* 0x000fe40000011417 */
[----:B------:R-:W-:Y:S02]  /*eee0*/  LEA.HI R31, R31, R30, RZ, 0x3 ;  /* 0x0000001e1f1f7211 */ /* 0x000fe400078f18ff */
[----:B------:R-:W-:Y:S02]  /*eef0*/  LEA.HI R27, R27, R26, RZ, 0x5 ;  /* 0x0000001a1b1b7211 */ /* 0x000fe400078f28ff */
        /* <DEDUP_REMOVED lines=15> */
[----:B------:R-:W-:Y:S01]  /*eff0*/  IMAD.MOV.U32 R13, RZ, RZ, -0x60 ;  /* 0xffffffa0ff0d7424 */ /* 0x000fe200078e00ff */
[----:B------:R-:W-:-:S03]  /*f000*/  LOP3.LUT R29, R29, 0x7ffffffc, RZ, 0xc0, !PT ;  /* 0x7ffffffc1d1d7812 */ /* 0x000fc600078ec0ff */
        /* <DEDUP_REMOVED lines=43> */
[----:B------:R-:W-:Y:S02]  /*f2c0*/  IMAD R12, R0, R13, 0x1 ;  /* 0x00000001000c7424 */ /* 0x000fe400078e020d */
[----:B------:R-:W-:Y:S01]  /*f2d0*/  FMUL.FTZ R18, R71, R18 ;  /* 0x0000001247127220 */ /* 0x000fe20000410000 */
[----:B------:R2:W3:Y:S01]  /*f2e0*/  MUFU.TANH R113, R47 ;  /* 0x0000002f00717308 */ /* 0x0004e20000002400 */
[----:B------:R-:W-:Y:S01]  /*f2f0*/  IMAD R12, R29, -0x2, R12 ;  /* 0xfffffffe1d0c7824 */ /* 0x000fe200078e020c */
[----:B------:R-:W-:-:S06]  /*f300*/  LOP3.LUT R13, RZ, R6, RZ, 0x33, !PT ;  /* 0x00000006ff0d7212 */ /* 0x000fcc00078e33ff */
[----:B------:R-:W4:Y:S01]  /*f310*/  MUFU.TANH R15, R15 ;  /* 0x0000000f000f7308 */ /* 0x000f220000002400 */
[----:B------:R-:W-:-:S07]  /*f320*/  IADD3 R20, -R4, R12, R5 ;  /* 0x0000000c04147210 */ /* 0x000fce0007ffe105 */
        /* <DEDUP_REMOVED lines=47> */
[----:B------:R-:W-:Y:S02]  /*f620*/  IMAD R23, R0, -0x60, R8 ;  /* 0xffffffa000177824 */ /* 0x000fe400078e0208 */
[----:B------:R-:W-:Y:S02]  /*f630*/  VIADD R24, R12, 0xffffffff ;  /* 0xffffffff0c187836 */ /* 0x000fe40000000000 */
        /* <DEDUP_REMOVED lines=13> */
.L_x_11055:
[----:B------:R-:W-:-:S13]  /*f710*/  ISETP.NE.AND P0, PT, R9, 0x1, PT ;  /* 0x000000010900780c */ /* 0x000fda0003f05270 */
[----:B------:R-:W-:-:S05]  /*f720*/  @P0 IMAD.HI.U32 R12, R7, R10, RZ ;  /* 0x0000000a070c0227 */ /* 0x000fca00078e00ff */
[----:B------:R-:W-:-:S07]  /*f730*/  @P0 SHF.R.U32.HI R7, RZ, R11, R12 ;  /* 0x0000000bff070219 */ /* 0x000fce000001160c */
.L_x_11056:
[----:B------:R-:W-:Y:S05]  /*f740*/  BSYNC B1 ;  /* 0x0000000000017941 */ /* 0x000fea0003800000 */
.L_x_11054:
[----:B------:R-:W-:-:S05]  /*f750*/  IMAD R7, R7, R9, R24 ;  /* 0x0000000907077224 */ /* 0x000fca00078e0218 */
[----:B------:R-:W-:Y:S02]  /*f760*/  VIMNMX R8, R8, R7, !PT ;  /* 0x0000000708087248 */ /* 0x000fe40007fe0100 */
[----:B------:R-:W-:-:S07]  /*f770*/  VIADDMNMX R6, R7, R9, R6, PT ;  /* 0x0000000907067246 */ /* 0x000fce0003800106 */
.L_x_11053:
[----:B------:R-:W-:Y:S05]  /*f780*/  BSYNC B0 ;  /* 0x0000000000007941 */ /* 0x000fea0003800000 */
.L_x_11052:
[C---:B------:R-:W-:Y:S01]  /*f790*/  ISETP.GE.AND P1, PT, R23.reuse, 0x9, PT ;  /* 0x000000091700780c */ /* 0x040fe20003f26270 */
[----:B------:R-:W0:Y:S01]  /*f7a0*/  SHFL.IDX PT, R30, R30, 0x1, 0x1c1f ;  /* 0x003c1f001e1e7f89 */ /* 0x000e2200000e0000 */
[C---:B------:R-:W-:Y:S01]  /*f7b0*/  ISETP.GE.AND P0, PT, R23.reuse, 0x2, PT ;  /* 0x000000021700780c */ /* 0x040fe20003f06270 */
        /* <DEDUP_REMOVED lines=127> */
.L_x_11060:
[----:B------:R-:W-:-:S13]  /*ffb0*/  ISETP.NE.AND P6, PT, R9, 0x1, PT ;  /* 0x000000010900780c */ /* 0x000fda0003fc5270 */
[----:B------:R-:W-:-:S05]  /*ffc0*/  @P6 IMAD.HI.U32 R10, R4, R10, RZ ;  /* 0x0000000a040a6227 */ /* 0x000fca00078e00ff */
[----:B------:R-:W-:-:S07]  /*ffd0*/  @P6 SHF.R.U32.HI R4, RZ, R11, R10 ;  /* 0x0000000bff046219 */ /* 0x000fce000001160a */
.L_x_11061:
[----:B------:R-:W-:Y:S05]  /*ffe0*/  BSYNC B1 ;  /* 0x0000000000017941 */ /* 0x000fea0003800000 */
.L_x_11059:
[----:B------:R-:W-:-:S05]  /*fff0*/  IMAD R5, R4, R9, R24 ;  /* 0x0000000904057224 */ /* 0x000fca00078e0218 */
[----:B------:R-:W-:Y:S02]  /*10000*/  VIADDMNMX R6, R5, R9, R6, PT ;  /* 0x0000000905067246 */ /* 0x000fe40003800106 */
[----:B------:R-:W-:-:S07]  /*10010*/  VIMNMX R8, R8, R5, !PT ;  /* 0x0000000508087248 */ /* 0x000fce0007fe0100 */
.L_x_11058:
[----:B------:R-:W-:Y:S05]  /*10020*/  BSYNC B0 ;  /* 0x0000000000007941 */ /* 0x000fea0003800000 */
.L_x_11057:
[----:B------:R-:W2:Y:S01]  /*10030*/  LDL.64 R102, [R1+0x1d0] ;  /* 0x0001d00001667983 */ /* 0x000ea20000100a00 */
[C---:B------:R-:W-:Y:S02]  /*10040*/  ISETP.GT.AND P0, PT, R8.reuse, 0x1, !P0 ;  /* 0x000000010800780c */ /* 0x040fe40004704270 */
[----:B------:R-:W-:Y:S01]  /*10050*/  ISETP.GT.AND P1, PT, R8, 0x8, !P1 ;  /* 0x000000080800780c */ /* 0x000fe20004f24270 */
[----:B------:R-:W3:Y:S01]  /*10060*/  LDL R191, [R1+0x1f0] ;  /* 0x0001f00001bf7983 */ /* 0x000ee20000100800 */
[C---:B------:R-:W-:Y:S02]  /*10070*/  ISETP.LT.OR P0, PT, R6.reuse, 0x2, P0 ;  /* 0x000000020600780c */ /* 0x040fe40000701670 */
[----:B------:R-:W-:Y:S01]  /*10080*/  ISETP.LT.OR P1, PT, R6, 0x9, P1 ;  /* 0x000000090600780c */ /* 0x000fe20000f21670 */
[----:B------:R-:W4:Y:S01]  /*10090*/  LDL.64 R132, [R1+0x1e0] ;  /* 0x0001e00001847983 */ /* 0x000f220000100a00 */
[----:B------:R-:W-:Y:S02]  /*100a0*/  FSEL R165, R14, -INF , !P0 ;  /* 0xff8000000ea57808 */ /* 0x000fe40004000000 */
[----:B------:R-:W-:Y:S01]  /*100b0*/  ISETP.NE.AND P0, PT, R26, RZ, PT ;  /* 0x000000ff1a00720c */ /* 0x000fe20003f05270 */
[----:B------:R-:W4:Y:S01]  /*100c0*/  LDL.64 R172, [R1+0x3f0] ;  /* 0x0003f00001ac7983 */ /* 0x000f220000100a00 */
[----:B------:R-:W-:-:S02]  /*100d0*/  FSEL R167, R167, -INF , !P1 ;  /* 0xff800000a7a77808 */ /* 0x000fc40004800000 */
[----:B------:R-:W-:Y:S01]  /*100e0*/  ISETP.GT.AND P0, PT, R8, 0x9, !P0 ;  /* 0x000000090800780c */ /* 0x000fe20004704270 */
[----:B------:R-:W4:Y:S01]  /*100f0*/  LDL.64 R130, [R1+0x200] ;  /* 0x0002000001827983 */ /* 0x000f220000100a00 */
[----:B------:R-:W-:Y:S02]  /*10100*/  ISETP.NE.AND P1, PT, R28, RZ, PT ;  /* 0x000000ff1c00720c */ /* 0x000fe40003f25270 */
[----:B------:R-:W-:Y:S01]  /*10110*/  ISETP.LT.OR P0, PT, R6, 0xa, P0 ;  /* 0x0000000a0600780c */ /* 0x000fe20000701670 */
[----:B------:R-:W4:Y:S01]  /*10120*/  LDL.64 R128, [R1+0x210] ;  /* 0x0002100001807983 */ /* 0x000f220000100a00 */
[----:B------:R-:W-:Y:S02]  /*10130*/  ISETP.NE.AND P6, PT, R32, RZ, PT ;  /* 0x000000ff2000720c */ /* 0x000fe40003fc5270 */
[----:B------:R-:W-:Y:S01]  /*10140*/  FSEL R71, R22, -INF , !P0 ;  /* 0xff80000016477808 */ /* 0x000fe20004000000 */
[----:B------:R-:W4:Y:S01]  /*10150*/  LDL.64 R126, [R1+0x3f8] ;  /* 0x0003f800017e7983 */ /* 0x000f220000100a00 */
[----:B------:R-:W-:-:S02]  /*10160*/  ISETP.NE.AND P0, PT, R34, RZ, PT ;  /* 0x000000ff2200720c */ /* 0x000fc40003f05270 */
[C---:B------:R-:W-:Y:S01]  /*10170*/  ISETP.GT.AND P2, PT, R8.reuse, 0x49, !P2 ;  /* 0x000000490800780c */ /* 0x040fe20005744270 */
[----:B------:R-:W4:Y:S01]  /*10180*/  LDL.64 R124, [R1+0x220] ;  /* 0x00022000017c7983 */ /* 0x000f220000100a00 */
[C---:B------:R-:W-:Y:S02]  /*10190*/  ISETP.GT.AND P0, PT, R8.reuse, 0x10, !P0 ;  /* 0x000000100800780c */ /* 0x040fe40004704270 */
[----:B------:R-:W-:Y:S01]  /*101a0*/  ISETP.GT.AND P3, PT, R8, 0x50, !P3 ;  /* 0x000000500800780c */ /* 0x000fe20005f64270 */
[----:B------:R-:W4:Y:S01]  /*101b0*/  LDL.64 R122, [R1+0x230] ;  /* 0x00023000017a7983 */ /* 0x000f220000100a00 */
[----:B------:R-:W-:Y:S02]  /*101c0*/  ISETP.LT.OR P0, PT, R6, 0x11, P0 ;  /* 0x000000110600780c */ /* 0x000fe40000701670 */
[----:B------:R-:W-:Y:S01]  /*101d0*/  ISETP.GT.AND P4, PT, R8, 0x51, !P4 ;  /* 0x000000510800780c */ /* 0x000fe20006784270 */
[----:B------:R-:W4:Y:S01]  /*101e0*/  LDL.64 R120, [R1+0x240] ;  /* 0x0002400001787983 */ /* 0x000f220000100a00 */
[----:B------:R-:W-:-:S02]  /*101f0*/  FSEL R161, R161, -INF , !P0 ;  /* 0xff800000a1a17808 */ /* 0x000fc40004000000 */
[----:B------:R-:W-:Y:S01]  /*10200*/  ISETP.GT.AND P0, PT, R8, 0x11, !P1 ;  /* 0x000000110800780c */ /* 0x000fe20004f04270 */
[----:B------:R-:W4:Y:S01]  /*10210*/  LDL.64 R118, [R1+0x250] ;  /* 0x0002500001767983 */ /* 0x000f220000100a00 */
[----:B------:R-:W-:Y:S02]  /*10220*/  ISETP.NE.AND P1, PT, R53, RZ, PT ;  /* 0x000000ff3500720c */ /* 0x000fe40003f25270 */
[----:B------:R-:W-:Y:S01]  /*10230*/  ISETP.LT.OR P0, PT, R6, 0x12, P0 ;  /* 0x000000120600780c */ /* 0x000fe20000701670 */
[----:B------:R-:W4:Y:S03]  /*10240*/  LDL.64 R116, [R1+0x260] ;  /* 0x0002600001747983 */ /* 0x000f260000100a00 */
[----:B------:R-:W-:Y:S01]  /*10250*/  FSEL R81, R81, -INF , !P0 ;  /* 0xff80000051517808 */ /* 0x000fe20004000000 */
[----:B------:R-:W4:Y:S01]  /*10260*/  LDL.64 R114, [R1+0x270] ;  /* 0x0002700001727983 */ /* 0x000f220000100a00 */
[----:B------:R-:W-:-:S02]  /*10270*/  ISETP.GT.AND P0, PT, R8, 0x18, !P6 ;  /* 0x000000180800780c */ /* 0x000fc40007704270 */
[----:B------:R-:W-:Y:S01]  /*10280*/  ISETP.NE.AND P6, PT, R12, RZ, PT ;  /* 0x000000ff0c00720c */ /* 0x000fe20003fc5270 */
[----:B------:R-:W4:Y:S01]  /*10290*/  LDL.64 R20, [R1+0x300] ;  /* 0x0003000001147983 */ /* 0x000f220000100a00 */
[----:B------:R-:W-:Y:S02]  /*102a0*/  ISETP.LT.OR P0, PT, R6, 0x19, P0 ;  /* 0x000000190600780c */ /* 0x000fe40000701670 */
[----:B------:R-:W-:Y:S01]  /*102b0*/  ISETP.GT.AND P5, PT, R8, 0x58, !P5 ;  /* 0x000000580800780c */ /* 0x000fe20006fa4270 */
[----:B------:R-:W4:Y:S01]  /*102c0*/  LDL.64 R60, [R1+0x248] ;  /* 0x00024800013c7983 */ /* 0x000f220000100a00 */
[----:B------:R-:W-:Y:S02]  /*102d0*/  FSEL R163, R163, -INF , !P0 ;  /* 0xff800000a3a37808 */ /* 0x000fe40004000000 */
[----:B------:R-:W-:Y:S01]  /*102e0*/  ISETP.NE.AND P0, PT, R36, RZ, PT ;  /* 0x000000ff2400720c */ /* 0x000fe20003f05270 */
[----:B------:R-:W4:Y:S03]  /*102f0*/  LDL.64 R62, [R1+0x258] ;  /* 0x00025800013e7983 */ /* 0x000f260000100a00 */
[----:B------:R-:W-:Y:S01]  /*10300*/  ISETP.GT.AND P0, PT, R8, 0x19, !P0 ;  /* 0x000000190800780c */ /* 0x000fe20004704270 */
[----:B------:R-:W4:Y:S03]  /*10310*/  LDL.64 R64, [R1+0x268] ;  /* 0x0002680001407983 */ /* 0x000f260000100a00 */
[----:B------:R-:W-:Y:S01]  /*10320*/  ISETP.LT.OR P0, PT, R6, 0x1a, P0 ;  /* 0x0000001a0600780c */ /* 0x000fe20000701670 */
[----:B------:R-:W4:Y:S03]  /*10330*/  LDL.64 R68, [R1+0x288] ;  /* 0x0002880001447983 */ /* 0x000f260000100a00 */
[----:B------:R-:W-:Y:S01]  /*10340*/  FSEL R89, R89, -INF , !P0 ;  /* 0xff80000059597808 */ /* 0x000fe20004000000 */
[----:B------:R-:W4:Y:S01]  /*10350*/  LDL.64 R72, [R1+0x2a8] ;  /* 0x0002a80001487983 */ /* 0x000f220000100a00 */
[----:B------:R-:W-:-:S03]  /*10360*/  ISETP.NE.AND P0, PT, R38, RZ, PT ;  /* 0x000000ff2600720c */ /* 0x000fc60003f05270 */
[----:B------:R-:W4:Y:S01]  /*10370*/  LDL.64 R74, [R1+0x2b8] ;  /* 0x0002b800014a7983 */ /* 0x000f220000100a00 */
[----:B------:R-:W-:-:S03]  /*10380*/  ISETP.GT.AND P0, PT, R8, 0x20, !P0 ;  /* 0x000000200800780c */ /* 0x000fc60004704270 */
[----:B------:R-:W4:Y:S01]  /*10390*/  LDL.64 R76, [R1+0x2c8] ;  /* 0x0002c800014c7983 */ /* 0x000f220000100a00 */
[----:B------:R-:W-:-:S03]  /*103a0*/  ISETP.LT.OR P0, PT, R6, 0x21, P0 ;  /* 0x000000210600780c */ /* 0x000fc60000701670 */
        /* <DEDUP_REMOVED lines=24> */
[----:B------:R-:W4:Y:S01]  /*10530*/  LDL R158, [R1+0x28] ;  /* 0x00002800019e7983 */ /* 0x000f220000100800 */
        /* <DEDUP_REMOVED lines=8> */
[----:B------:R-:W-:Y:S01]  /*105c0*/  ISETP.NE.AND P0, PT, R59, RZ, PT ;  /* 0x000000ff3b00720c */ /* 0x000fe20003f05270 */
[----:B------:R-:W4:Y:S03]  /*105d0*/  LDL.64 R50, [R1+0x370] ;  /* 0x0003700001327983 */ /* 0x000f260000100a00 */
[----:B------:R-:W-:-:S04]  /*105e0*/  ISETP.GT.AND P0, PT, R8, 0x38, !P0 ;  /* 0x000000380800780c */ /* 0x000fc80004704270 */
[----:B------:R-:W-:-:S04]  /*105f0*/  ISETP.LT.OR P0, PT, R6, 0x39, P0 ;  /* 0x000000390600780c */ /* 0x000fc80000701670 */
[----:B------:R-:W-:Y:S02]  /*10600*/  FSEL R155, R54, -INF , !P0 ;  /* 0xff800000369b7808 */ /* 0x000fe40004000000 */
[----:B------:R-:W-:Y:S02]  /*10610*/  ISETP.NE.AND P0, PT, R52, RZ, PT ;  /* 0x000000ff3400720c */ /* 0x000fe40003f05270 */
[----:B------:R-:W-:Y:S01]  /*10620*/  ISETP.LT.OR P2, PT, R6, 0x4a, P2 ;  /* 0x0000004a0600780c */ /* 0x000fe20001741670 */
[----:B------:R-:W4:Y:S01]  /*10630*/  LDL.64 R52, [R1+0x3b0] ;  /* 0x0003b00001347983 */ /* 0x000f220000100a00 */
[----:B------:R-:W-:-:S04]  /*10640*/  ISETP.GT.AND P0, PT, R8, 0x39, !P0 ;  /* 0x000000390800780c */ /* 0x000fc80004704270 */
[----:B------:R-:W-:-:S04]  /*10650*/  ISETP.LT.OR P0, PT, R6, 0x3a, P0 ;  /* 0x0000003a0600780c */ /* 0x000fc80000701670 */
[----:B------:R-:W-:Y:S02]  /*10660*/  FSEL R149, R55, -INF , !P0 ;  /* 0xff80000037957808 */ /* 0x000fe40004000000 */
[----:B------:R-:W-:Y:S01]  /*10670*/  ISETP.GT.AND P0, PT, R8, 0x40, !P1 ;  /* 0x000000400800780c */ /* 0x000fe20004f04270 */
[----:B------:R-:W4:Y:S01]  /*10680*/  LDL.64 R54, [R1+0x218] ;  /* 0x0002180001367983 */ /* 0x000f220000100a00 */
[----:B------:R-:W-:Y:S02]  /*10690*/  ISETP.NE.AND P1, PT, R57, RZ, PT ;  /* 0x000000ff3900720c */ /* 0x000fe40003f25270 */
[----:B------:R-:W-:-:S04]  /*106a0*/  ISETP.LT.OR P0, PT, R6, 0x41, P0 ;  /* 0x000000410600780c */ /* 0x000fc80000701670 */
[----:B------:R-:W-:Y:S02]  /*106b0*/  FSEL R135, R58, -INF , !P0 ;  /* 0xff8000003a877808 */ /* 0x000fe40004000000 */
[C---:B------:R-:W-:Y:S01]  /*106c0*/  ISETP.GT.AND P0, PT, R8.reuse, RZ, !P6 ;  /* 0x000000ff0800720c */ /* 0x040fe20007704270 */
[----:B------:R-:W4:Y:S01]  /*106d0*/  LDL.64 R58, [R1+0x238] ;  /* 0x00023800013a7983 */ /* 0x000f220000100a00 */
[----:B------:R-:W-:Y:S02]  /*106e0*/  ISETP.GT.AND P1, PT, R8, 0x48, !P1 ;  /* 0x000000480800780c */ /* 0x000fe40004f24270 */
[C---:B------:R-:W-:Y:S02]  /*106f0*/  ISETP.LT.OR P0, PT, R6.reuse, 0x1, P0 ;  /* 0x000000010600780c */ /* 0x040fe40000701670 */
[----:B------:R-:W-:Y:S02]  /*10700*/  ISETP.LT.OR P3, PT, R6, 0x51, P3 ;  /* 0x000000510600780c */ /* 0x000fe40001f61670 */
[----:B------:R-:W-:-:S02]  /*10710*/  FSEL R57, R3, -INF , !P0 ;  /* 0xff80000003397808 */ /* 0x000fc40004000000 */
[----:B------:R-:W-:Y:S02]  /*10720*/  ISETP.NE.AND P0, PT, R56, RZ, PT ;  /* 0x000000ff3800720c */ /* 0x000fe40003f05270 */
[----:B------:R-:W-:Y:S02]  /*10730*/  FSEL R195, R195, -INF , !P2 ;  /* 0xff800000c3c37808 */ /* 0x000fe40005000000 */
[----:B------:R-:W-:Y:S02]  /*10740*/  ISETP.NE.AND P6, PT, R23, RZ, PT ;  /* 0x000000ff1700720c */ /* 0x000fe40003fc5270 */
[----:B--2---:R-:W-:Y:S01]  /*10750*/  FMNMX.FTZ R3, R15, R102, !PT ;  /* 0x000000660f037209 */ /* 0x004fe20007810000 */
[----:B------:R-:W2:Y:S03]  /*10760*/  LDL.64 R22, [R1+0x310] ;  /* 0x0003100001167983 */ /* 0x000ea60000100a00 */
        /* <DEDUP_REMOVED lines=34> */
[----:B------:R-:W0:Y:S01]  /*10990*/  SHFL.BFLY PT, R3, R4, 0x2, 0x1f ;  /* 0x0c401f0004037f89 */ /* 0x000e2200000e0000 */
[----:B------:R-:W-:-:S04]  /*109a0*/  FMNMX.FTZ R10, R113, R10, !PT ;  /* 0x0000000a710a7209 */ /* 0x000fc80007810000 */
[----:B------:R-:W-:-:S04]  /*109b0*/  FMNMX.FTZ R10, R153, R10, !PT ;  /* 0x0000000a990a7209 */ /* 0x000fc80007810000 */
[----:B------:R-:W-:Y:S02]  /*109c0*/  FMNMX.FTZ R10, R169, R10, !PT ;  /* 0x0000000aa90a7209 */ /* 0x000fe40007810000 */
[----:B------:R-:W-:Y:S02]  /*109d0*/  ISETP.GT.AND P0, PT, R8, 0x41, !P0 ;  /* 0x000000410800780c */ /* 0x000fe40004704270 */
[----:B------:R-:W-:Y:S02]  /*109e0*/  FMNMX.FTZ R10, R155, R10, !PT ;  /* 0x0000000a9b0a7209 */ /* 0x000fe40007810000 */
[C---:B------:R-:W-:Y:S02]  /*109f0*/  ISETP.LT.OR P0, PT, R6.reuse, 0x42, P0 ;  /* 0x000000420600780c */ /* 0x040fe40000701670 */
[----:B------:R-:W-:Y:S02]  /*10a00*/  FMNMX.FTZ R10, R149, R10, !PT ;  /* 0x0000000a950a7209 */ /* 0x000fe40007810000 */
[----:B------:R-:W-:-:S02]  /*10a10*/  ISETP.LT.OR P1, PT, R6, 0x49, P1 ;  /* 0x000000490600780c */ /* 0x000fc40000f21670 */
[----:B------:R-:W-:Y:S02]  /*10a20*/  FSEL R197, R197, -INF , !P0 ;  /* 0xff800000c5c57808 */ /* 0x000fe40004000000 */
[----:B------:R-:W-:Y:S02]  /*10a30*/  FMNMX.FTZ R10, R135, R10, !PT ;  /* 0x0000000a870a7209 */ /* 0x000fe40007810000 */
[----:B0-----:R-:W-:Y:S02]  /*10a40*/  FMNMX.FTZ R3, R4, R3, !PT ;  /* 0x0000000304037209 */ /* 0x001fe40007810000 */
[----:B------:R-:W-:Y:S02]  /*10a50*/  FSEL R171, R171, -INF , !P1 ;  /* 0xff800000abab7808 */ /* 0x000fe40004800000 */
[----:B------:R-:W-:Y:S01]  /*10a60*/  FMNMX.FTZ R10, R197, R10, !PT ;  /* 0x0000000ac50a7209 */ /* 0x000fe20007810000 */
[----:B------:R-:W0:Y:S03]  /*10a70*/  SHFL.BFLY PT, R12, R3, 0x1, 0x1f ;  /* 0x0c201f00030c7f89 */ /* 0x000e2600000e0000 */
[----:B------:R-:W-:-:S02]  /*10a80*/  FMNMX.FTZ R10, R171, R10, !PT ;  /* 0x0000000aab0a7209 */ /* 0x000fc40007810000 */
[----:B------:R-:W-:Y:S02]  /*10a90*/  ISETP.LT.OR P4, PT, R6, 0x52, P4 ;  /* 0x000000520600780c */ /* 0x000fe40002781670 */
[----:B------:R-:W-:Y:S02]  /*10aa0*/  FSEL R177, R66, -INF , !P3 ;  /* 0xff80000042b17808 */ /* 0x000fe40005800000 */
[----:B------:R-:W-:Y:S02]  /*10ab0*/  FMNMX.FTZ R10, R195, R10, !PT ;  /* 0x0000000ac30a7209 */ /* 0x000fe40007810000 */
[----:B------:R-:W-:Y:S02]  /*10ac0*/  ISETP.GT.AND P0, PT, R8, 0x59, !P6 ;  /* 0x000000590800780c */ /* 0x000fe40007704270 */
[----:B------:R-:W-:Y:S01]  /*10ad0*/  ISETP.LT.OR P5, PT, R6, 0x59, P5 ;  /* 0x000000590600780c */ /* 0x000fe20002fa1670 */
[----:B------:R-:W2:Y:S01]  /*10ae0*/  LDL.64 R8, [R1+0x2b0] ;  /* 0x0002b00001087983 */ /* 0x000ea20000100a00 */
[----:B------:R-:W-:-:S02]  /*10af0*/  FSEL R193, R67, -INF , !P4 ;  /* 0xff80000043c17808 */ /* 0x000fc40006000000 */
[----:B------:R-:W-:Y:S01]  /*10b00*/  FMNMX.FTZ R10, R177, R10, !PT ;  /* 0x0000000ab10a7209 */ /* 0x000fe20007810000 */
[----:B------:R-:W2:Y:S01]  /*10b10*/  LDL.64 R66, [R1+0x278] ;  /* 0x0002780001427983 */ /* 0x000ea20000100a00 */
[----:B------:R-:W-:Y:S02]  /*10b20*/  ISETP.LT.OR P0, PT, R6, 0x5a, P0 ;  /* 0x0000005a0600780c */ /* 0x000fe40000701670 */
[----:B------:R-:W-:Y:S02]  /*10b30*/  FSEL R175, R70, -INF , !P5 ;  /* 0xff80000046af7808 */ /* 0x000fe40006800000 */
[----:B------:R-:W-:Y:S02]  /*10b40*/  FMNMX.FTZ R10, R193, R10, !PT ;  /* 0x0000000ac10a7209 */ /* 0x000fe40007810000 */
[----:B------:R-:W-:Y:S02]  /*10b50*/  FSEL R189, R18, -INF , !P0 ;  /* 0xff80000012bd7808 */ /* 0x000fe40004000000 */
[----:B------:R-:W-:-:S02]  /*10b60*/  FMNMX.FTZ R10, R175, R10, !PT ;  /* 0x0000000aaf0a7209 */ /* 0x000fc40007810000 */
[----:B0-----:R-:W-:Y:S02]  /*10b70*/  FMNMX.FTZ R6, R3, R12, !PT ;  /* 0x0000000c03067209 */ /* 0x001fe40007810000 */
[----:B------:R-:W-:Y:S02]  /*10b80*/  FMNMX.FTZ R5, R189, R10, !PT ;  /* 0x0000000abd057209 */ /* 0x000fe40007810000 */
[----:B------:R-:W2:Y:S04]  /*10b90*/  LDL.64 R10, [R1+0x2c0] ;  /* 0x0002c000010a7983 */ /* 0x000ea80000100a00 */
[----:B------:R0:W-:Y:S04]  /*10ba0*/  STL.64 [R1+0x1d0], R4 ;  /* 0x0001d00401007387 */ /* 0x0001e80000100a00 */
[----:B------:R-:W-:Y:S04]  /*10bb0*/  STL [R1+0x1d0], R6 ;  /* 0x0001d00601007387 */ /* 0x000fe80000100800 */
[----:B------:R-:W3:Y:S04]  /*10bc0*/  LDL R44, [R1+0x1d0] ;  /* 0x0001d000012c7983 */ /* 0x000ee80000100800 */
[----:B------:R-:W4:Y:S04]  /*10bd0*/  LDL R160, [R1+0x1d4] ;  /* 0x0001d40001a07983 */ /* 0x000f280000100800 */
[----:B0-----:R-:W2:Y:S01]  /*10be0*/  LDL.64 R4, [R1+0x290] ;  /* 0x0002900001047983 */ /* 0x001ea20000100a00 */
[----:B---3--:R-:W-:Y:S01]  /*10bf0*/  FMUL.FTZ R3, R191, R44 ;  /* 0x0000002cbf037220 */ /* 0x008fe20000410000 */
[----:B------:R-:W-:-:S04]  /*10c00*/  FSETP.NEU.FTZ.AND P0, PT, R44, -INF , PT ;  /* 0xff8000002c00780b */ /* 0x000fc80003f1d000 */
[----:B------:R-:W-:Y:S02]  /*10c10*/  FSEL R42, R3, RZ, P0 ;  /* 0x000000ff032a7208 */ /* 0x000fe40000000000 */
[----:B----4-:R-:W0:Y:S02]  /*10c20*/  SHFL.BFLY PT, R3, R160, 0x2, 0x1f ;  /* 0x0c401f00a0037f89 */ /* 0x010e2400000e0000 */
[----:B0-----:R-:W-:-:S05]  /*10c30*/  FMNMX.FTZ R160, R3, R160, !PT ;  /* 0x000000a003a07209 */ /* 0x001fca0007810000 */
[----:B------:R-:W0:Y:S01]  /*10c40*/  SHFL.BFLY PT, R43, R160, 0x1, 0x1f ;  /* 0x0c201f00a02b7f89 */ /* 0x000e2200000e0000 */
[----:B------:R-:W-:Y:S01]  /*10c50*/  FFMA.FTZ R188, R45, R191, -R42 ;  /* 0x000000bf2dbc7223 */ /* 0x000fe2000001082a */
[----:B------:R-:W-:-:S05]  /*10c60*/  FSEL R45, R44, RZ, P0 ;  /* 0x000000ff2c2d7208 */ /* 0x000fca0000000000 */
[----:B------:R-:W-:Y:S01]  /*10c70*/  FADD.FTZ R45, R102, -R45 ;  /* 0x8000002d662d7221 */ /* 0x000fe20000010000 */
[-CC-:B------:R-:W-:Y:S01]  /*10c80*/  FFMA.FTZ R147, R15, R191.reuse, -R42.reuse ;  /* 0x000000bf0f937223 */ /* 0x180fe2000001082a */
[-CC-:B------:R-:W-:Y:S01]  /*10c90*/  FFMA.FTZ R164, R25, R191.reuse, -R42.reuse ;  /* 0x000000bf19a47223 */ /* 0x180fe2000001082a */
[-CC-:B------:R-:W-:Y:S01]  /*10ca0*/  FFMA.FTZ R166, R27, R191.reuse, -R42.reuse ;  /* 0x000000bf1ba67223 */ /* 0x180fe2000001082a */
[-C--:B------:R-:W-:Y:S01]  /*10cb0*/  FMUL.FTZ R156, R45, R191.reuse ;  /* 0x000000bf2d9c7220 */ /* 0x080fe20000410000 */
[-CC-:B------:R-:W-:Y:S01]  /*10cc0*/  FFMA.FTZ R187, R187, R191.reuse, -R42.reuse ;  /* 0x000000bfbbbb7223 */ /* 0x180fe2000001082a */
[--C-:B------:R-:W-:Y:S01]  /*10cd0*/  FFMA.FTZ R185, R185, R191, -R42.reuse ;  /* 0x000000bfb9b97223 */ /* 0x100fe2000001082a */
[----:B0-----:R-:W-:Y:S01]  /*10ce0*/  FMNMX.FTZ R160, R160, R43, !PT ;  /* 0x0000002ba0a07209 */ /* 0x001fe20007810000 */
[----:B------:R-:W-:Y:S01]  /*10cf0*/  MUFU.EX2 R147, R147 ;  /* 0x0000009300937308 */ /* 0x000fe20000000800 */
[-CC-:B------:R-:W-:Y:S01]  /*10d00*/  FFMA.FTZ R192, R33, R191.reuse, -R42.reuse ;  /* 0x000000bf21c07223 */ /* 0x180fe2000001082a */
[-CC-:B------:R-:W-:Y:S01]  /*10d10*/  FFMA.FTZ R162, R31, R191.reuse, -R42.reuse ;  /* 0x000000bf1fa27223 */ /* 0x180fe2000001082a */
[C---:B------:R-:W-:Y:S01]  /*10d20*/  FSETP.NEU.FTZ.AND P0, PT, R160.reuse, -INF , PT ;  /* 0xff800000a000780b */ /* 0x040fe20003f1d000 */
[CC--:B------:R-:W-:Y:S01]  /*10d30*/  FMUL.FTZ R134, R160.reuse, R191.reuse ;  /* 0x000000bfa0867220 */ /* 0x0c0fe20000410000 */
[-CC-:B------:R-:W-:Y:S01]  /*10d40*/  FFMA.FTZ R183, R37, R191.reuse, -R42.reuse ;  /* 0x000000bf25b77223 */ /* 0x180fe2000001082a */
[-CC-:B------:R-:W-:Y:S01]  /*10d50*/  FFMA.FTZ R181, R181, R191.reuse, -R42.reuse ;  /* 0x000000bfb5b57223 */ /* 0x180fe2000001082a */
[----:B------:R-:W-:Y:S01]  /*10d60*/  FSEL R102, R160, RZ, P0 ;  /* 0x000000ffa0667208 */ /* 0x000fe20000000000 */
[----:B------:R-:W0:Y:S01]  /*10d70*/  MUFU.EX2 R156, R156 ;  /* 0x0000009c009c7308 */ /* 0x000e220000000800 */
[----:B------:R-:W-:Y:S01]  /*10d80*/  FSEL R134, R134, RZ, P0 ;  /* 0x000000ff86867208 */ /* 0x000fe20000000000 */
[-CC-:B------:R-:W-:Y:S01]  /*10d90*/  FFMA.FTZ R190, R41, R191.reuse, -R42.reuse ;  /* 0x000000bf29be7223 */ /* 0x180fe2000001082a */
[-C--:B------:R-:W-:Y:S01]  /*10da0*/  FFMA.FTZ R179, R179, R191.reuse, -R42 ;  /* 0x000000bfb3b37223 */ /* 0x080fe2000001082a */
[----:B------:R-:W-:Y:S01]  /*10db0*/  FADD.FTZ R106, R103, -R102 ;  /* 0x80000066676a7221 */ /* 0x000fe20000010000 */
[-C--:B------:R-:W-:Y:S01]  /*10dc0*/  FFMA.FTZ R152, R35, R191.reuse, -R42 ;  /* 0x000000bf23987223 */ /* 0x080fe2000001082a */
[-CC-:B------:R-:W-:Y:S01]  /*10dd0*/  FFMA.FTZ R176, R57, R191.reuse, -R134.reuse ;  /* 0x000000bf39b07223 */ /* 0x180fe20000010886 */
[-C--:B------:R-:W-:Y:S01]  /*10de0*/  FFMA.FTZ R165, R165, R191.reuse, -R134 ;  /* 0x000000bfa5a57223 */ /* 0x080fe20000010886 */
[----:B------:R-:W-:Y:S01]  /*10df0*/  FMUL.FTZ R151, R191, R106 ;  /* 0x0000006abf977220 */ /* 0x000fe20000410000 */
        /* <DEDUP_REMOVED lines=20> */
[----:B------:R-:W3:Y:S01]  /*10f40*/  LDL.64 R12, [R1+0x280] ;  /* 0x00028000010c7983 */ /* 0x000ee20000100a00 */
[----:B------:R-:W-:-:S03]  /*10f50*/  FFMA.FTZ R167, R167, R191, -R134 ;  /* 0x000000bfa7a77223 */ /* 0x000fc60000010886 */
[----:B------:R-:W4:Y:S01]  /*10f60*/  LDL.64 R6, [R1+0x2a0] ;  /* 0x0002a00001067983 */ /* 0x000f220000100a00 */
[----:B------:R-:W-:Y:S03]  /*10f70*/  MUFU.EX2 R166, R166 ;  /* 0x000000a600a67308 */ /* 0x000fe60000000800 */
[----:B------:R-:W4:Y:S04]  /*10f80*/  LDL.64 R24, [R1+0x2d0] ;  /* 0x0002d00001187983 */ /* 0x000f280000100a00 */
[----:B------:R-:W4:Y:S01]  /*10f90*/  LDL.64 R14, [R1+0x2e0] ;  /* 0x0002e000010e7983 */ /* 0x000f220000100a00 */
[----:B------:R-:W2:Y:S03]  /*10fa0*/  MUFU.EX2 R165, R165 ;  /* 0x000000a500a57308 */ /* 0x000ea60000000800 */
        /* <DEDUP_REMOVED lines=22> */
[----:B------:R-:W-:Y:S01]  /*11110*/  MUFU.EX2 R187, R187 ;  /* 0x000000bb00bb7308 */ /* 0x000fe20000000800 */
[----:B------:R-:W-:Y:S01]  /*11120*/  FFMA.FTZ R142, R169, R191, -R134 ;  /* 0x000000bfa98e7223 */ /* 0x000fe20000010886 */
[----:B0-----:R-:W-:-:S06]  /*11130*/  FFMA.FTZ R169, R156, R132, R147 ;  /* 0x000000849ca97223 */ /* 0x001fcc0000010093 */
[----:B------:R-:W0:Y:S01]  /*11140*/  MUFU.EX2 R167, R167 ;  /* 0x000000a700a77308 */ /* 0x000e220000000800 */
[----:B-1----:R-:W-:Y:S01]  /*11150*/  FFMA.FTZ R132, R133, R151, R176 ;  /* 0x0000009785847223 */ /* 0x002fe200000100b0 */
[----:B------:R-:W-:-:S06]  /*11160*/  FADD.FTZ R169, R164, R169 ;  /* 0x000000a9a4a97221 */ /* 0x000fcc0000010000 */
[----:B------:R-:W1:Y:S08]  /*11170*/  MUFU.EX2 R150, R150 ;  /* 0x0000009600967308 */ /* 0x000e700000000800 */
[----:B------:R-:W1:Y:S01]  /*11180*/  MUFU.EX2 R185, R185 ;  /* 0x000000b900b97308 */ /* 0x000e620000000800 */
[----:B--2---:R-:W-:Y:S01]  /*11190*/  FADD.FTZ R132, R165, R132 ;  /* 0x00000084a5847221 */ /* 0x004fe20000010000 */
[----:B------:R-:W-:-:S03]  /*111a0*/  FADD.FTZ R148, R166, R169 ;  /* 0x000000a9a6947221 */ /* 0x000fc60000010000 */
[----:B0-----:R-:W-:Y:S01]  /*111b0*/  FADD.FTZ R133, R167, R132 ;  /* 0x00000084a7857221 */ /* 0x001fe20000010000 */
[----:B------:R-:W-:Y:S01]  /*111c0*/  FADD.FTZ R148, R187, R148 ;  /* 0x00000094bb947221 */ /* 0x000fe20000010000 */
[-C--:B------:R-:W-:Y:S02]  /*111d0*/  FFMA.FTZ R186, R149, R191.reuse, -R134 ;  /* 0x000000bf95ba7223 */ /* 0x080fe40000010886 */
[----:B-1----:R-:W-:Y:S01]  /*111e0*/  FADD.FTZ R132, R150, R133 ;  /* 0x0000008596847221 */ /* 0x002fe20000010000 */
[----:B------:R-:W-:Y:S02]  /*111f0*/  FADD.FTZ R133, R185, R148 ;  /* 0x00000094b9857221 */ /* 0x000fe40000010000 */
[----:B------:R0:W5:Y:S01]  /*11200*/  LDL.64 R148, [R1+0x1c0] ;  /* 0x0001c00001947983 */ /* 0x0001620000100a00 */
[-CC-:B------:R-:W-:Y:S01]  /*11210*/  FFMA.FTZ R161, R161, R191.reuse, -R134.reuse ;  /* 0x000000bfa1a17223 */ /* 0x180fe20000010886 */
[-CC-:B------:R-:W-:Y:S01]  /*11220*/  FFMA.FTZ R163, R163, R191.reuse, -R134.reuse ;  /* 0x000000bfa3a37223 */ /* 0x180fe20000010886 */
[----:B------:R-:W-:Y:S08]  /*11230*/  MUFU.EX2 R192, R192 ;  /* 0x000000c000c07308 */ /* 0x000ff00000000800 */
[----:B------:R-:W1:Y:S01]  /*11240*/  MUFU.EX2 R161, R161 ;  /* 0x000000a100a17308 */ /* 0x000e620000000800 */
[----:B------:R-:W-:-:S07]  /*11250*/  FFMA.FTZ R157, R157, R191, -R134 ;  /* 0x000000bf9d9d7223 */ /* 0x000fce0000010886 */
[----:B------:R-:W2:Y:S08]  /*11260*/  MUFU.EX2 R144, R144 ;  /* 0x0000009000907308 */ /* 0x000eb00000000800 */
[----:B------:R-:W0:Y:S08]  /*11270*/  MUFU.EX2 R162, R162 ;  /* 0x000000a200a27308 */ /* 0x000e300000000800 */
[----:B------:R-:W0:Y:S01]  /*11280*/  MUFU.EX2 R163, R163 ;  /* 0x000000a300a37308 */ /* 0x000e220000000800 */
[----:B------:R-:W-:Y:S01]  /*11290*/  FFMA.FTZ R184, R135, R191, -R134 ;  /* 0x000000bf87b87223 */ /* 0x000fe20000010886 */
[----:B-1----:R-:W-:-:S06]  /*112a0*/  FADD.FTZ R135, R161, R132 ;  /* 0x00000084a1877221 */ /* 0x002fcc0000010000 */
[----:B------:R-:W1:Y:S08]  /*112b0*/  MUFU.EX2 R183, R183 ;  /* 0x000000b700b77308 */ /* 0x000e700000000800 */
[----:B------:R-:W1:Y:S01]  /*112c0*/  MUFU.EX2 R140, R140 ;  /* 0x0000008c008c7308 */ /* 0x000e620000000800 */
[----:B------:R-:W-:Y:S01]  /*112d0*/  FADD.FTZ R133, R192, R133 ;  /* 0x00000085c0857221 */ /* 0x000fe20000010000 */
[----:B--2---:R-:W-:-:S06]  /*112e0*/  FADD.FTZ R178, R144, R135 ;  /* 0x0000008790b27221 */ /* 0x004fcc0000010000 */
[----:B------:R-:W2:Y:S08]  /*112f0*/  MUFU.EX2 R181, R181 ;  /* 0x000000b500b57308 */ /* 0x000eb00000000800 */
[----:B------:R-:W2:Y:S01]  /*11300*/  MUFU.EX2 R157, R157 ;  /* 0x0000009d009d7308 */ /* 0x000ea20000000800 */
[----:B0-----:R-:W-:Y:S01]  /*11310*/  FADD.FTZ R132, R162, R133 ;  /* 0x00000085a2847221 */ /* 0x001fe20000010000 */
[----:B------:R-:W-:-:S06]  /*11320*/  FADD.FTZ R133, R163, R178 ;  /* 0x000000b2a3857221 */ /* 0x000fcc0000010000 */
[----:B------:R-:W0:Y:S01]  /*11330*/  MUFU.EX2 R190, R190 ;  /* 0x000000be00be7308 */ /* 0x000e220000000800 */
[----:B------:R-:W-:-:S07]  /*11340*/  FFMA.FTZ R153, R153, R191, -R134 ;  /* 0x000000bf99997223 */ /* 0x000fce0000010886 */
[----:B------:R-:W0:Y:S01]  /*11350*/  MUFU.EX2 R138, R138 ;  /* 0x0000008a008a7308 */ /* 0x000e220000000800 */
[----:B-1----:R-:W-:Y:S01]  /*11360*/  FADD.FTZ R132, R183, R132 ;  /* 0x00000084b7847221 */ /* 0x002fe20000010000 */
[----:B------:R-:W-:-:S06]  /*11370*/  FADD.FTZ R178, R140, R133 ;  /* 0x000000858cb27221 */ /* 0x000fcc0000010000 */
[----:B------:R-:W1:Y:S08]  /*11380*/  MUFU.EX2 R179, R179 ;  /* 0x000000b300b37308 */ /* 0x000e700000000800 */
[----:B------:R-:W1:Y:S01]  /*11390*/  MUFU.EX2 R159, R159 ;  /* 0x0000009f009f7308 */ /* 0x000e620000000800 */
[----:B--2---:R-:W-:Y:S01]  /*113a0*/  FADD.FTZ R133, R181, R132 ;  /* 0x00000084b5857221 */ /* 0x004fe20000010000 */
[----:B------:R-:W-:-:S06]  /*113b0*/  FADD.FTZ R135, R157, R178 ;  /* 0x000000b29d877221 */ /* 0x000fcc0000010000 */
[----:B------:R-:W2:Y:S01]  /*113c0*/  MUFU.EX2 R188, R188 ;  /* 0x000000bc00bc7308 */ /* 0x000ea20000000800 */
[----:B------:R-:W-:-:S07]  /*113d0*/  FFMA.FTZ R155, R155, R191, -R134 ;  /* 0x000000bf9b9b7223 */ /* 0x000fce0000010886 */
[----:B------:R-:W2:Y:S01]  /*113e0*/  MUFU.EX2 R146, R146 ;  /* 0x0000009200927308 */ /* 0x000ea20000000800 */
[----:B0-----:R-:W-:Y:S01]  /*113f0*/  FADD.FTZ R132, R190, R133 ;  /* 0x00000085be847221 */ /* 0x001fe20000010000 */
[----:B------:R-:W-:-:S06]  /*11400*/  FADD.FTZ R178, R138, R135 ;  /* 0x000000878ab27221 */ /* 0x000fcc0000010000 */
[----:B------:R-:W0:Y:S08]  /*11410*/  MUFU.EX2 R152, R152 ;  /* 0x0000009800987308 */ /* 0x000e300000000800 */
[----:B------:R-:W0:Y:S01]  /*11420*/  MUFU.EX2 R153, R153 ;  /* 0x0000009900997308 */ /* 0x000e220000000800 */
[----:B-1----:R-:W-:Y:S01]  /*11430*/  FADD.FTZ R133, R179, R132 ;  /* 0x00000084b3857221 */ /* 0x002fe20000010000 */
[----:B------:R-:W-:-:S06]  /*11440*/  FADD.FTZ R135, R159, R178 ;  /* 0x000000b29f877221 */ /* 0x000fcc0000010000 */
[----:B------:R-:W1:Y:S08]  /*11450*/  MUFU.EX2 R145, R145 ;  /* 0x0000009100917308 */ /* 0x000e700000000800 */
[----:B------:R-:W3:Y:S01]  /*11460*/  MUFU.EX2 R142, R142 ;  /* 0x0000008e008e7308 */ /* 0x000ee20000000800 */
[----:B--2---:R-:W-:Y:S01]  /*11470*/  FADD.FTZ R133, R188, R133 ;  /* 0x00000085bc857221 */ /* 0x004fe20000010000 */
[----:B------:R-:W-:-:S06]  /*11480*/  FADD.FTZ R132, R146, R135 ;  /* 0x0000008792847221 */ /* 0x000fcc0000010000 */
[----:B------:R-:W2:Y:S01]  /*11490*/  MUFU.EX2 R154, R154 ;  /* 0x0000009a009a7308 */ /* 0x000ea20000000800 */
[----:B------:R-:W-:-:S07]  /*114a0*/  FFMA.FTZ R169, R197, R191, -R134 ;  /* 0x000000bfc5a97223 */ /* 0x000fce0000010886 */
[----:B------:R-:W2:Y:S01]  /*114b0*/  MUFU.EX2 R155, R155 ;  /* 0x0000009b009b7308 */ /* 0x000ea20000000800 */
[----:B0-----:R-:W-:Y:S01]  /*114c0*/  FADD.FTZ R178, R152, R133 ;  /* 0x0000008598b27221 */ /* 0x001fe20000010000 */
[----:B------:R-:W-:-:S06]  /*114d0*/  FADD.FTZ R133, R153, R132 ;  /* 0x0000008499857221 */ /* 0x000fcc0000010000 */
[----:B------:R-:W0:Y:S01]  /*114e0*/  MUFU.EX2 R143, R143 ;  /* 0x0000008f008f7308 */ /* 0x000e220000000800 */
[----:B------:R-:W-:-:S07]  /*114f0*/  FFMA.FTZ R171, R171, R191, -R134 ;  /* 0x000000bfabab7223 */ /* 0x000fce0000010886 */
[----:B------:R-:W0:Y:S01]  /*11500*/  MUFU.EX2 R186, R186 ;  /* 0x000000ba00ba7308 */ /* 0x000e220000000800 */
[----:B-1----:R-:W-:Y:S01]  /*11510*/  FADD.FTZ R135, R145, R178 ;  /* 0x000000b291877221 */ /* 0x002fe20000010000 */
[----:B---3--:R-:W-:-:S06]  /*11520*/  FADD.FTZ R132, R142, R133 ;  /* 0x000000858e847221 */ /* 0x008fcc0000010000 */
[----:B------:R-:W1:Y:S01]  /*11530*/  MUFU.EX2 R168, R168 ;  /* 0x000000a800a87308 */ /* 0x000e620000000800 */
[----:B------:R-:W-:-:S07]  /*11540*/  FFMA.FTZ R182, R195, R191, -R134 ;  /* 0x000000bfc3b67223 */ /* 0x000fce0000010886 */
        /* <DEDUP_REMOVED lines=20> */
[----:B------:R-:W4:Y:S01]  /*11690*/  MUFU.EX2 R177, R177 ;  /* 0x000000b100b17308 */ /* 0x000f220000000800 */
[----:B0-----:R-:W-:Y:S01]  /*116a0*/  FADD.FTZ R134, R170, R133 ;  /* 0x00000085aa867221 */ /* 0x001fe20000010000 */
[----:B------:R-:W-:-:S06]  /*116b0*/  FADD.FTZ R133, R171, R132 ;  /* 0x00000084ab857221 */ /* 0x000fcc0000010000 */
[----:B------:R-:W0:Y:S08]  /*116c0*/  MUFU.EX2 R137, R137 ;  /* 0x0000008900897308 */ /* 0x000e300000000800 */
[----:B------:R-:W0:Y:S01]  /*116d0*/  MUFU.EX2 R178, R178 ;  /* 0x000000b200b27308 */ /* 0x000e220000000800 */
[----:B-1----:R-:W-:Y:S01]  /*116e0*/  FADD.FTZ R135, R141, R134 ;  /* 0x000000868d877221 */ /* 0x002fe20000010000 */
[----:B---3--:R-:W-:-:S06]  /*116f0*/  FADD.FTZ R132, R182, R133 ;  /* 0x00000085b6847221 */ /* 0x008fcc0000010000 */
[----:B------:R-:W1:Y:S08]  /*11700*/  MUFU.EX2 R3, R3 ;  /* 0x0000000300037308 */ /* 0x000e700000000800 */
[----:B------:R-:W3:Y:S01]  /*11710*/  MUFU.EX2 R175, R175 ;  /* 0x000000af00af7308 */ /* 0x000ee20000000800 */
[----:B--2---:R-:W-:Y:S01]  /*11720*/  FADD.FTZ R134, R136, R135 ;  /* 0x0000008788867221 */ /* 0x004fe20000010000 */
[----:B----4-:R-:W-:-:S06]  /*11730*/  FADD.FTZ R133, R177, R132 ;  /* 0x00000084b1857221 */ /* 0x010fcc0000010000 */
[----:B------:R-:W2:Y:S08]  /*11740*/  MUFU.EX2 R174, R174 ;  /* 0x000000ae00ae7308 */ /* 0x000eb00000000800 */
[----:B------:R-:W4:Y:S01]  /*11750*/  MUFU.EX2 R180, R180 ;  /* 0x000000b400b47308 */ /* 0x000f220000000800 */
[----:B0-----:R-:W-:Y:S01]  /*11760*/  FADD.FTZ R134, R137, R134 ;  /* 0x0000008689867221 */ /* 0x001fe20000010000 */
[----:B------:R-:W-:-:S03]  /*11770*/  FADD.FTZ R132, R178, R133 ;  /* 0x00000085b2847221 */ /* 0x000fc60000010000 */
[----:B-1----:R-:W-:Y:S01]  /*11780*/  FADD.FTZ R133, R3, R134 ;  /* 0x0000008603857221 */ /* 0x002fe20000010000 */
[----:B---3--:R-:W-:Y:S01]  /*11790*/  FADD.FTZ R135, R175, R132 ;  /* 0x00000084af877221 */ /* 0x008fe20000010000 */
[C---:B------:R-:W-:Y:S01]  /*117a0*/  FMUL.FTZ R132, R156.reuse, R172 ;  /* 0x000000ac9c847220 */ /* 0x040fe20000410000 */
[----:B------:R-:W-:Y:S01]  /*117b0*/  FMUL.FTZ R131, R156, R131 ;  /* 0x000000839c837220 */ /* 0x000fe20000410000 */
[----:B--2---:R-:W-:Y:S01]  /*117c0*/  FADD.FTZ R134, R174, R133 ;  /* 0x00000085ae867221 */ /* 0x004fe20000010000 */
[C---:B------:R-:W-:Y:S01]  /*117d0*/  FMUL.FTZ R133, R156.reuse, R173 ;  /* 0x000000ad9c857220 */ /* 0x040fe20000410000 */
[C---:B------:R-:W-:Y:S01]  /*117e0*/  FMUL.FTZ R130, R156.reuse, R130 ;  /* 0x000000829c827220 */ /* 0x040fe20000410000 */
[C---:B------:R-:W-:Y:S01]  /*117f0*/  FMUL.FTZ R129, R156.reuse, R129 ;  /* 0x000000819c817220 */ /* 0x040fe20000410000 */
[C---:B------:R-:W-:Y:S01]  /*11800*/  FMUL.FTZ R127, R151.reuse, R127 ;  /* 0x0000007f977f7220 */ /* 0x040fe20000410000 */
[C---:B------:R-:W-:Y:S01]  /*11810*/  FMUL.FTZ R126, R151.reuse, R126 ;  /* 0x0000007e977e7220 */ /* 0x040fe20000410000 */
[C---:B------:R-:W-:Y:S01]  /*11820*/  FMUL.FTZ R128, R156.reuse, R128 ;  /* 0x000000809c807220 */ /* 0x040fe20000410000 */
[----:B------:R-:W-:Y:S01]  /*11830*/  FMUL.FTZ R125, R156, R125 ;  /* 0x0000007d9c7d7220 */ /* 0x000fe20000410000 */
[----:B----4-:R-:W-:Y:S01]  /*11840*/  FADD.FTZ R135, R180, R135 ;  /* 0x00000087b4877221 */ /* 0x010fe20000010000 */
        /* <DEDUP_REMOVED lines=194> */
[----:B0-----:R-:W-:Y:S02]  /*12470*/  F2FP.F16.F32.PACK_AB R160, R192, R185 ;  /* 0x000000b9c0a0723e */ /* 0x001fe400000000ff */
        /* <DEDUP_REMOVED lines=16> */
[----:B------:R-:W-:Y:S01]  /*12580*/  F2FP.F16.F32.PACK_AB R175, R180, R175 ;  /* 0x000000afb4af723e */ /* 0x000fe200000000ff */
[----:B------:R-:W-:Y:S06]  /*12590*/  @!P1 BRA `(.L_x_11063) ;  /* 0x0000000000049947 */ /* 0x000fec0003800000 */
[----:B------:R-:W-:Y:S01]  /*125a0*/  BPT.TRAP 0x1 ;  /* 0x000000040000795c */ /* 0x000fe20000300000 */
.L_x_11063:
[----:B------:R-:W-:Y:S05]  /*125b0*/  BSYNC B0 ;  /* 0x0000000000007941 */ /* 0x000fea0003800000 */
.L_x_11062:
        /* <DEDUP_REMOVED lines=8> */
.L_x_11065:
[----:B------:R-:W-:Y:S05]  /*12640*/  BSYNC B0 ;  /* 0x0000000000007941 */ /* 0x000fea0003800000 */
.L_x_11064:
[----:B------:R-:W-:Y:S04]  /*12650*/  BSSY B0, `(.L_x_11066) ;  /* 0x0000004000007945 */ /* 0x000fe80003800000 */
[----:B-1----:R-:W-:Y:S05]  /*12660*/  @P0 BRA `(.L_x_11067) ;  /* 0x0000000000080947 */ /* 0x002fea0003800000 */
[----:B------:R-:W1:Y:S02]  /*12670*/  SYNCS.PHASECHK.TRANS64.TRYWAIT P0, [R148+URZ], R149 ;  /* 0x00000095940075a7 */ /* 0x000e64000800017f */
[----:B-1----:R-:W-:Y:S05]  /*12680*/  @!P0 BRA `(.L_x_11068) ;  /* 0x000000a800f88947 */ /* 0x002fea0003800000 */
.L_x_11067:
[----:B------:R-:W-:Y:S05]  /*12690*/  BSYNC B0 ;  /* 0x0000000000007941 */ /* 0x000fea0003800000 */
.L_x_11066:
        /* <DEDUP_REMOVED lines=129> */
[----:B------:R0:W-:Y:S06]  /*12eb0*/  BAR.SYNC.DEFER_BLOCKING R228, 0x100 ;  /* 0x000400e40000751d */ /* 0x0001ec0000010000 */
[----:B------:R-:W4:Y:S04]  /*12ec0*/  LD.E.64 R4, desc[UR36][R16.64+0x80] ;  /* 0x0000802410047980 */ /* 0x000f28000c101b00 */
[----:B--2---:R1:W-:Y:S04]  /*12ed0*/  STL [R1+0x200], R6 ;  /* 0x0002000601007387 */ /* 0x0043e80000100800 */
[----:B---3--:R2:W-:Y:S04]  /*12ee0*/  STL [R1+0x364], R3 ;  /* 0x0003640301007387 */ /* 0x0085e80000100800 */
[----:B-1----:R-:W3:Y:S04]  /*12ef0*/  LDL R6, [R1+0x68] ;  /* 0x0000680001067983 */ /* 0x002ee80000100800 */
[----:B--2---:R-:W2:Y:S04]  /*12f00*/  LDL R3, [R1+0x1c0] ;  /* 0x0001c00001037983 */ /* 0x004ea80000100800 */
        /* <DEDUP_REMOVED lines=126> */
[----:B-1----:R-:W2:Y:S04]  /*136f0*/  LDL.128 R24, [R1+0x200] ;  /* 0x0002000001187983 */ /* 0x002ea80000100c00 */
[----:B----4-:R-:W4:Y:S04]  /*13700*/  LDL.128 R28, [R1+0x210] ;  /* 0x00021000011c7983 */ /* 0x010f280000100c00 */
[----:B0-----:R-:W4:Y:S04]  /*13710*/  LDL.128 R32, [R1+0x220] ;  /* 0x0002200001207983 */ /* 0x001f280000100c00 */
[----:B---3--:R-:W4:Y:S04]  /*13720*/  LDL.128 R36, [R1+0x230] ;  /* 0x0002300001247983 */ /* 0x008f280000100c00 */
[----:B--2---:R-:W4:Y:S04]  /*13730*/  LDL.128 R40, [R1+0x240] ;  /* 0x0002400001287983 */ /* 0x004f280000100c00 */
[----:B------:R-:W4:Y:S04]  /*13740*/  LDL.128 R44, [R1+0x250] ;  /* 0x00025000012c7983 */ /* 0x000f280000100c00 */
        /* <DEDUP_REMOVED lines=25> */
[----:B------:R-:W4:Y:S01]  /*138e0*/  LDL.128 R148, [R1+0x3f0] ;  /* 0x0003f00001947983 */ /* 0x000f220000100c00 */
[----:B------:R-:W-:Y:S01]  /*138f0*/  IMAD R4, R3, 0xc00, R4 ;  /* 0x00000c0003047824 */ /* 0x000fe200078e0204 */
[----:B------:R-:W-:-:S02]  /*13900*/  ISETP.NE.U32.AND P0, PT, R6, RZ, PT ;  /* 0x000000ff0600720c */ /* 0x000fc40003f05070 */
[----:B------:R-:W-:Y:S01]  /*13910*/  R2UR UR7, R5 ;  /* 0x00000000050772ca */ /* 0x000fe200000e0000 */
[----:B------:R-:W-:Y:S01]  /*13920*/  IMAD.MOV.U32 R7, RZ, RZ, R5 ;  /* 0x000000ffff077224 */ /* 0x000fe200078e0005 */
[C---:B------:R-:W-:Y:S01]  /*13930*/  R2UR UR6, R4.reuse ;  /* 0x00000000040672ca */ /* 0x040fe200000e0000 */
[----:B------:R0:W5:Y:S08]  /*13940*/  LDL R3, [R1+0x1c0] ;  /* 0x0001c00001037983 */ /* 0x0001700000100800 */
[----:B------:R-:W-:Y:S01]  /*13950*/  VOTEU.ANY UP0, P0 ;  /* 0x00000000003f7886 */ /* 0x000fe20000000100 */
[----:B------:R-:W-:Y:S01]  /*13960*/  VIADD R6, R4, 0x80 ;  /* 0x0000008004067836 */ /* 0x000fe20000000000 */
[----:B----4-:R-:W-:-:S06]  /*13970*/  WARPGROUP.ARRIVE ;  /* 0x00000000000079c5 */ /* 0x010fcc0000000000 */
        /* <DEDUP_REMOVED lines=494> */
.L_x_11070:
[----:B------:R-:W-:Y:S05]  /*15860*/  BSYNC B0 ;  /* 0x0000000000007941 */ /* 0x000fea0003800000 */
.L_x_11069:
        /* <DEDUP_REMOVED lines=9> */
.L_x_11042:
[----:B------:R-:W-:Y:S05]  /*15900*/  WARPSYNC.ALL ;  /* 0x0000000000007948 */ /* 0x000fea0003800000 */
[----:B------:R-:W2:Y:S04]  /*15910*/  LDL R5, [R1+0x1e0] ;  /* 0x0001e00001057983 */ /* 0x000ea80000100800 */
[----:B------:R-:W3:Y:S04]  /*15920*/  LDL R6, [R1+0x1e4] ;  /* 0x0001e40001067983 */ /* 0x000ee80000100800 */
        /* <DEDUP_REMOVED lines=61> */
[----:B------:R-:W4:Y:S04]  /*15d00*/  LDL R66, [R1+0x1c8] ;  /* 0x0001c80001427983 */ /* 0x000f280000100800 */
[----:B--2---:R-:W2:Y:S02]  /*15d10*/  SHFL.BFLY PT, R0, R5, 0x2, 0x1f ;  /* 0x0c401f0005007f89 */ /* 0x004ea400000e0000 */
[----:B--2---:R-:W-:-:S05]  /*15d20*/  FADD.FTZ R0, R5, R0 ;  /* 0x0000000005007221 */ /* 0x004fca0000010000 */
[----:B------:R-:W0:Y:S02]  /*15d30*/  SHFL.BFLY PT, R3, R0, 0x1, 0x1f ;  /* 0x0c201f0000037f89 */ /* 0x000e2400000e0000 */
[----:B01----:R-:W-:Y:S02]  /*15d40*/  FADD.FTZ R2, R0, R3 ;  /* 0x0000000300027221 */ /* 0x003fe40000010000 */
[----:B------:R-:W2:Y:S04]  /*15d50*/  LDL R0, [R1+0x1c0] ;  /* 0x0001c00001007983 */ /* 0x000ea80000100800 */
[----:B------:R-:W-:Y:S04]  /*15d60*/  STL [R1+0x1e0], R2 ;  /* 0x0001e00201007387 */ /* 0x000fe80000100800 */
[----:B------:R-:W5:Y:S04]  /*15d70*/  LDL R77, [R1+0x1e0] ;  /* 0x0001e000014d7983 */ /* 0x000f680000100800 */
[----:B---3--:R-:W0:Y:S02]  /*15d80*/  SHFL.BFLY PT, R3, R6, 0x2, 0x1f ;  /* 0x0c401f0006037f89 */ /* 0x008e2400000e0000 */
[----:B0-----:R-:W-:-:S02]  /*15d90*/  FADD.FTZ R3, R3, R6 ;  /* 0x0000000603037221 */ /* 0x001fc40000010000 */
[----:B------:R-:W3:Y:S04]  /*15da0*/  LDL.64 R6, [R1+0x3d8] ;  /* 0x0003d80001067983 */ /* 0x000ee80000100a00 */
[----:B------:R-:W0:Y:S02]  /*15db0*/  SHFL.BFLY PT, R4, R3, 0x1, 0x1f ;  /* 0x0c201f0003047f89 */ /* 0x000e2400000e0000 */
[----:B0-----:R-:W-:Y:S02]  /*15dc0*/  FADD.FTZ R70, R3, R4 ;  /* 0x0000000403467221 */ /* 0x001fe40000010000 */
[----:B------:R-:W3:Y:S03]  /*15dd0*/  LDL.64 R2, [R1+0x3c8] ;  /* 0x0003c80001027983 */ /* 0x000ee60000100a00 */
[----:B------:R-:W-:Y:S01]  /*15de0*/  FSETP.NE.FTZ.AND P1, PT, R70, RZ, PT ;  /* 0x000000ff4600720b */ /* 0x000fe20003f35000 */
[----:B------:R-:W3:-:S12]  /*15df0*/  LDL.64 R4, [R1+0x3e8] ;  /* 0x0003e80001047983 */ /* 0x000ed80000100a00 */
[----:B------:R-:W3:Y:S04]  /*15e00*/  @P1 LDL R75, [R1+0x1f0] ;  /* 0x0001f000014b1983 */ /* 0x000ee80000100800 */
[----:B------:R-:W3:Y:S01]  /*15e10*/  @P1 LDL R80, [R1+0x1d4] ;  /* 0x0001d40001501983 */ /* 0x000ee20000100800 */
[----:B------:R-:W-:Y:S02]  /*15e20*/  IMAD.MOV.U32 R72, RZ, RZ, -0x800000 ;  /* 0xff800000ff487424 */ /* 0x000fe400078e00ff */
[----:B------:R-:W-:Y:S02]  /*15e30*/  IMAD.MOV.U32 R71, RZ, RZ, RZ ;  /* 0x000000ffff477224 */ /* 0x000fe400078e00ff */
[----:B------:R-:W-:Y:S01]  /*15e40*/  IMAD.MOV.U32 R78, RZ, RZ, -0x800000 ;  /* 0xff800000ff4e7424 */ /* 0x000fe200078e00ff */
[----:B------:R0:W-:Y:S08]  /*15e50*/  BAR.ARV R227, 0x100 ;  /* 0x000400e30000751d */ /* 0x0001f00000002000 */
[----:B------:R-:W-:Y:S06]  /*15e60*/  BAR.ARV 0x8, 0x180 ;  /* 0x0206000000007b1d */ /* 0x000fec0000002000 */
[----:B-----5:R-:W-:-:S13]  /*15e70*/  FSETP.NE.FTZ.AND P0, PT, R77, RZ, PT ;  /* 0x000000ff4d00720b */ /* 0x020fda0003f15000 */
[----:B------:R-:W5:Y:S04]  /*15e80*/  @P0 LDL R67, [R1+0x1f0] ;  /* 0x0001f00001430983 */ /* 0x000f680000100800 */
[----:B------:R-:W5:Y:S01]  /*15e90*/  @P0 LDL R74, [R1+0x1d0] ;  /* 0x0001d000014a0983 */ /* 0x000f620000100800 */
[----:B------:R-:W1:Y:S08]  /*15ea0*/  @P1 MUFU.LG2 R76, R70 ;  /* 0x00000046004c1308 */ /* 0x000e700000000c00 */
[----:B------:R-:W0:Y:S01]  /*15eb0*/  @P0 MUFU.LG2 R73, R77 ;  /* 0x0000004d00490308 */ /* 0x000e220000000c00 */
[----:B-1----:R-:W-:Y:S01]  /*15ec0*/  @P1 FMUL.FTZ R82, R76, 0.69314718246459960938 ;  /* 0x3f3172184c521820 */ /* 0x002fe20000410000 */
[----:B0-----:R-:W-:-:S06]  /*15ed0*/  @P0 FMUL.FTZ R76, R73, 0.69314718246459960938 ;  /* 0x3f317218494c0820 */ /* 0x001fcc0000410000 */
[----:B------:R-:W0:Y:S01]  /*15ee0*/  @P0 MUFU.RCP R71, R77 ;  /* 0x0000004d00470308 */ /* 0x000e220000001000 */
[----:B----4-:R-:W-:Y:S02]  /*15ef0*/  VIADD R66, R66, 0x1 ;  /* 0x0000000142427836 */ /* 0x010fe40000000000 */
[----:B--2---:R-:W-:Y:S01]  /*15f00*/  VIADD R0, R0, 0x1 ;  /* 0x0000000100007836 */ /* 0x004fe20000000000 */
[----:B------:R1:W-:Y:S04]  /*15f10*/  STL [R1+0x1e4], R70 ;  /* 0x0001e44601007387 */ /* 0x0003e80000100800 */
[----:B------:R1:W-:Y:S04]  /*15f20*/  STL [R1+0x1c8], R66 ;  /* 0x0001c84201007387 */ /* 0x0003e80000100800 */
[----:B------:R1:W-:Y:S01]  /*15f30*/  STL [R1+0x1c0], R0 ;  /* 0x0001c00001007387 */ /* 0x0003e20000100800 */
        /* <DEDUP_REMOVED lines=99> */
[----:B------:R-:W-:Y:S01]  /*16570*/  BSSY B0, `(.L_x_10979) ;  /* 0x000006d000007945 */ /* 0x000fe20003800000 */
[----:B-----5:R-:W-:-:S04]  /*16580*/  @P0 FMUL.FTZ R67, R67, 0.69314718246459960938 ;  /* 0x3f31721843430820 */ /* 0x020fc80000410000 */
[----:B------:R-:W-:Y:S01]  /*16590*/  @P0 FFMA.FTZ R72, R67, R74, R76 ;  /* 0x0000004a43480223 */ /* 0x000fe2000001004c */
[----:B------:R-:W-:-:S06]  /*165a0*/  IMAD.MOV.U32 R67, RZ, RZ, RZ ;  /* 0x000000ffff437224 */ /* 0x000fcc00078e00ff */
[----:B------:R-:W0:Y:S01]  /*165b0*/  @P1 MUFU.RCP R67, R70 ;  /* 0x0000004600431308 */ /* 0x000e220000001000 */
[----:B------:R1:W-:Y:S01]  /*165c0*/  STL [R1+0x1e0], R72 ;  /* 0x0001e04801007387 */ /* 0x0003e20000100800 */
[----:B------:R-:W-:Y:S01]  /*165d0*/  ISETP.NE.AND P1, PT, R0, 0x2, PT ;  /* 0x000000020000780c */ /* 0x000fe20003f25270 */
        /* <DEDUP_REMOVED lines=96> */
[----:B------:R-:W-:Y:S01]  /*16be0*/  PLOP3.LUT P0, PT, PT, PT, PT, 0x8, 0x0 ;  /* 0x000000000000781c */ /* 0x000fe20003f0e170 */
[----:B------:R-:W-:-:S12]  /*16bf0*/  @P1 BRA `(.L_x_11072) ;  /* 0x0000000000101947 */ /* 0x000fd80003800000 */
[----:B-1----:R-:W2:Y:S04]  /*16c00*/  LDL R0, [R1+0x1c4] ;  /* 0x0001c40001007983 */ /* 0x002ea80000100800 */
[----:B------:R0:W-:Y:S01]  /*16c10*/  STL [R1+0x1c0], RZ ;  /* 0x0001c0ff01007387 */ /* 0x0001e20000100800 */
[----:B--2---:R-:W-:-:S05]  /*16c20*/  LOP3.LUT R0, R0, 0x1, RZ, 0x3c, !PT ;  /* 0x0000000100007812 */ /* 0x004fca00078e3cff */
[----:B------:R0:W-:Y:S02]  /*16c30*/  STL [R1+0x1c4], R0 ;  /* 0x0001c40001007387 */ /* 0x0001e40000100800 */
.L_x_11072:
[----:B------:R-:W-:Y:S05]  /*16c40*/  BSYNC B0 ;  /* 0x0000000000007941 */ /* 0x000fea0003800000 */
.L_x_10979:
[----:B------:R-:W-:Y:S05]  /*16c50*/  @P0 BRA `(.L_x_11073) ;  /* 0x0000002400440947 */ /* 0x000fea0003800000 */
[----:B01----:R-:W0:Y:S01]  /*16c60*/  S2R R0, SR_TID.X ;  /* 0x0000000000007919 */ /* 0x003e220000002100 */
[----:B------:R-:W1:Y:S01]  /*16c70*/  S2UR UR5, SR_CgaCtaId ;  /* 0x00000000000579c3 */ /* 0x000e620000008800 */
[----:B------:R-:W-:Y:S01]  /*16c80*/  UMOV UR4, 0x400 ;  /* 0x0000040000047882 */ /* 0x000fe20000000000 */
[----:B------:R-:W-:Y:S01]  /*16c90*/  ULDC UR6, c[0x0][0xa88] ;  /* 0x0002a20000067ab9 */ /* 0x000fe20000000800 */
[----:B------:R-:W2:Y:S05]  /*16ca0*/  S2R R6, SR_CTAID.X ;  /* 0x0000000000067919 */ /* 0x000eaa0000002500 */
[----:B------:R-:W3:Y:S08]  /*16cb0*/  LDC R23, c[0x0][0xbe8] ;  /* 0x0002fa00ff177b82 */ /* 0x000ef00000000800 */
[----:B------:R-:W-:Y:S01]  /*16cc0*/  BAR.SYNC.DEFER_BLOCKING 0x1, 0x100 ;  /* 0x0044000000007b1d */ /* 0x000fe20000010000 */
[----:B------:R-:W-:-:S05]  /*16cd0*/  USHF.R.S32.HI UR10, URZ, 0x1f, UR58 ;  /* 0x0000001f3f0a7899 */ /* 0x000fca000801143a */
[----:B------:R-:W-:Y:S01]  /*16ce0*/  ULDC.64 UR8, c[0x0][0xbd0] ;  /* 0x0002f40000087ab9 */ /* 0x000fe20000000a00 */
[----:B-1----:R-:W-:-:S04]  /*16cf0*/  ULEA UR4, UR5, UR4, 0x18 ;  /* 0x0000000405047291 */ /* 0x002fc8000f8ec03f */
[----:B------:R-:W-:Y:S01]  /*16d00*/  UIADD3 UR4, UR4, 0x22820, URZ ;  /* 0x0002282004047890 */ /* 0x000fe2000fffe03f */
[----:B0-----:R-:W-:-:S03]  /*16d10*/  VIADD R3, R0, 0xffffff80 ;  /* 0xffffff8000037836 */ /* 0x001fc60000000000 */
[----:B------:R-:W-:Y:S01]  /*16d20*/  UPRMT UR4, URZ, 0x654, UR4 ;  /* 0x000006543f047896 */ /* 0x000fe20008000004 */
[----:B---3--:R-:W-:Y:S01]  /*16d30*/  IMAD R18, R23, UR6, RZ ;  /* 0x0000000617127c24 */ /* 0x008fe2000f8e02ff */
[----:B------:R-:W-:-:S04]  /*16d40*/  SHF.R.S32.HI R2, RZ, 0x1f, R3 ;  /* 0x0000001fff027819 */ /* 0x000fc80000011403 */
[----:B------:R-:W-:-:S03]  /*16d50*/  LEA.HI R0, R2, R3, RZ, 0x7 ;  /* 0x0000000302007211 */ /* 0x000fc600078f38ff */
[----:B------:R-:W-:Y:S01]  /*16d60*/  SYNCS.ARRIVE.TRANS64.RED.A1T0 RZ, [UR4], RZ ;  /* 0x000000ffffff79a7 */ /* 0x000fe20008100404 */
[----:B------:R-:W-:-:S05]  /*16d70*/  LOP3.LUT R4, R0, 0xffffff80, RZ, 0xc0, !PT ;  /* 0xffffff8000047812 */ /* 0x000fca00078ec0ff */
[----:B------:R-:W-:-:S05]  /*16d80*/  IMAD.IADD R12, R3, 0x1, -R4 ;  /* 0x00000001030c7824 */ /* 0x000fca00078e0a04 */
[----:B------:R-:W-:Y:S02]  /*16d90*/  SHF.R.S32.HI R7, RZ, 0x1f, R12 ;  /* 0x0000001fff077819 */ /* 0x000fe4000001140c */
[----:B------:R-:W-:Y:S02]  /*16da0*/  LOP3.LUT P0, RZ, R12, 0x3, RZ, 0xc0, !PT ;  /* 0x000000030cff7812 */ /* 0x000fe4000780c0ff */
[CC--:B------:R-:W-:Y:S02]  /*16db0*/  LEA.HI R13, R7.reuse, R12.reuse, RZ, 0x2 ;  /* 0x0000000c070d7211 */ /* 0x0c0fe400078f10ff */
[----:B------:R-:W-:Y:S02]  /*16dc0*/  LEA.HI R7, R7, R12, RZ, 0x5 ;  /* 0x0000000c07077211 */ /* 0x000fe400078f28ff */
[--C-:B------:R-:W-:Y:S02]  /*16dd0*/  SHF.R.S32.HI R4, RZ, 0x2, R13.reuse ;  /* 0x00000002ff047819 */ /* 0x100fe4000001140d */
[----:B------:R-:W-:-:S02]  /*16de0*/  SHF.R.S32.HI R5, RZ, 0x1f, R13 ;  /* 0x0000001fff057819 */ /* 0x000fc4000001140d */
[----:B------:R-:W-:Y:S02]  /*16df0*/  SHF.R.S32.HI R7, RZ, 0x5, R7 ;  /* 0x00000005ff077819 */ /* 0x000fe40000011407 */
[----:B------:R-:W-:Y:S02]  /*16e00*/  LEA.HI R8, R5, R4, RZ, 0x3 ;  /* 0x0000000405087211 */ /* 0x000fe400078f18ff */
[----:B------:R-:W-:Y:S02]  /*16e10*/  SHF.R.S32.HI R5, RZ, 0x7, R0 ;  /* 0x00000007ff057819 */ /* 0x000fe40000011400 */
[----:B------:R-:W-:Y:S02]  /*16e20*/  LOP3.LUT R9, R8, 0xfffffff8, RZ, 0xc0, !PT ;  /* 0xfffffff808097812 */ /* 0x000fe400078ec0ff */
[----:B------:R-:W-:-:S03]  /*16e30*/  LEA.HI R0, R0, R5, RZ, 0x1 ;  /* 0x0000000500007211 */ /* 0x000fc600078f08ff */
[----:B------:R-:W-:Y:S01]  /*16e40*/  IMAD.IADD R4, R4, 0x1, -R9 ;  /* 0x0000000104047824 */ /* 0x000fe200078e0a09 */
[----:B------:R-:W-:-:S05]  /*16e50*/  LOP3.LUT R0, R0, 0x3fffffe, RZ, 0xc0, !PT ;  /* 0x03fffffe00007812 */ /* 0x000fca00078ec0ff */
[----:B------:R-:W-:Y:S02]  /*16e60*/  IMAD.IADD R0, R5, 0x1, -R0 ;  /* 0x0000000105007824 */ /* 0x000fe400078e0a00 */
[----:B------:R-:W-:-:S04]  /*16e70*/  IMAD R5, R7, 0x10, R4 ;  /* 0x0000001007057824 */ /* 0x000fc800078e0204 */
[----:B------:R-:W-:-:S04]  /*16e80*/  IMAD R5, R0, 0x40, R5 ;  /* 0x0000004000057824 */ /* 0x000fc800078e0205 */
[----:B--2---:R-:W-:-:S05]  /*16e90*/  IMAD R9, R6, 0x80, R5 ;  /* 0x0000008006097824 */ /* 0x004fca00078e0205 */
[----:B------:R-:W-:-:S13]  /*16ea0*/  ISETP.GE.OR P1, PT, R9, R18, P0 ;  /* 0x000000120900720c */ /* 0x000fda0000726670 */
[----:B------:R-:W2:Y:S01]  /*16eb0*/  @!P1 LDL R11, [R1+0x1e0] ;  /* 0x0001e000010b9983 */ /* 0x000ea20000100800 */
[----:B------:R-:W-:Y:S01]  /*16ec0*/  ISETP.NE.AND P2, PT, R23, 0x1, PT ;  /* 0x000000011700780c */ /* 0x000fe20003f45270 */
[----:B------:R-:W-:Y:S01]  /*16ed0*/  UIMAD UR6, UR10, UR8, URZ ;  /* 0x000000080a0672a4 */ /* 0x000fe2000f8e023f */
[----:B------:R-:W-:Y:S01]  /*16ee0*/  LEA.HI R0, R2, R3, RZ, 0x2 ;  /* 0x0000000302007211 */ /* 0x000fe200078f10ff */
[----:B------:R-:W-:Y:S01]  /*16ef0*/  UIMAD.WIDE.U32 UR4, UR58, UR8, URZ ;  /* 0x000000083a0472a5 */ /* 0x000fe2000f8e003f */
[----:B------:R-:W-:Y:S01]  /*16f00*/  VIADD R21, R9, 0x8 ;  /* 0x0000000809157836 */ /* 0x000fe20000000000 */
[----:B------:R-:W-:Y:S01]  /*16f10*/  UIMAD UR6, UR58, UR9, UR6 ;  /* 0x000000093a0672a4 */ /* 0x000fe2000f8e0206 */
[----:B------:R-:W-:Y:S01]  /*16f20*/  LOP3.LUT R0, R0, 0xfffffffc, RZ, 0xc0, !PT ;  /* 0xfffffffc00007812 */ /* 0x000fe200078ec0ff */
[----:B------:R-:W-:Y:S01]  /*16f30*/  USHF.R.S32.HI UR12, URZ, 0x1f, UR61 ;  /* 0x0000001f3f0c7899 */ /* 0x000fe2000801143d */
[----:B------:R-:W-:Y:S01]  /*16f40*/  ULDC.64 UR8, c[0x0][0xbd8] ;  /* 0x0002f60000087ab9 */ /* 0x000fe20000000a00 */
[----:B------:R-:W-:-:S02]  /*16f50*/  UIADD3 UR5, UR5, UR6, URZ ;  /* 0x0000000605057290 */ /* 0x000fc4000fffe03f */
[----:B------:R-:W-:Y:S01]  /*16f60*/  IMAD.IADD R0, R3, 0x1, -R0 ;  /* 0x0000000103007824 */ /* 0x000fe200078e0a00 */
[----:B------:R-:W-:Y:S01]  /*16f70*/  UIMAD UR6, UR12, UR8, URZ ;  /* 0x000000080c0672a4 */ /* 0x000fe2000f8e023f */
[----:B------:R-:W0:Y:S01]  /*16f80*/  @P2 LDC R3, c[0x0][0xbec] ;  /* 0x0002fb00ff032b82 */ /* 0x000e220000000800 */
[----:B------:R-:W-:Y:S01]  /*16f90*/  USHF.R.S32.HI UR11, URZ, 0x1f, UR59 ;  /* 0x0000001f3f0b7899 */ /* 0x000fe2000801143b */
[----:B------:R-:W-:Y:S01]  /*16fa0*/  ISETP.GE.OR P0, PT, R21, R18, P0 ;  /* 0x000000121500720c */ /* 0x000fe20000706670 */
[----:B------:R-:W-:Y:S01]  /*16fb0*/  UIMAD UR6, UR61, UR9, UR6 ;  /* 0x000000093d0672a4 */ /* 0x000fe2000f8e0206 */
[----:B------:R-:W-:Y:S01]  /*16fc0*/  LEA.HI R2, R0, R0, RZ, 0x1 ;  /* 0x0000000000027211 */ /* 0x000fe200078f08ff */
[----:B------:R-:W-:-:S03]  /*16fd0*/  UIMAD.WIDE.U32 UR4, UR61, UR8, UR4 ;  /* 0x000000083d0472a5 */ /* 0x000fc6000f8e0004 */
[----:B------:R-:W1:Y:S01]  /*16fe0*/  @P2 LDC R4, c[0x0][0xbf0] ;  /* 0x0002fc00ff042b82 */ /* 0x000e620000000800 */
[----:B------:R-:W-:Y:S01]  /*16ff0*/  LOP3.LUT R7, R2, 0x1ffffffe, RZ, 0xc0, !PT ;  /* 0x1ffffffe02077812 */ /* 0x000fe200078ec0ff */
[----:B------:R-:W-:Y:S01]  /*17000*/  ULDC.64 UR8, c[0x0][0xbe0] ;  /* 0x0002f80000087ab9 */ /* 0x000fe20000000a00 */
[----:B------:R-:W-:Y:S02]  /*17010*/  UIADD3 UR5, UR5, UR6, URZ ;  /* 0x0000000605057290 */ /* 0x000fe4000fffe03f */
[----:B------:R-:W-:Y:S01]  /*17020*/  UIMAD UR7, UR11, UR8, URZ ;  /* 0x000000080b0772a4 */ /* 0x000fe2000f8e023f */
[----:B------:R-:W-:Y:S01]  /*17030*/  IMAD.IADD R0, R0, 0x1, -R7 ;  /* 0x0000000100007824 */ /* 0x000fe200078e0a07 */
[----:B------:R-:W-:Y:S02]  /*17040*/  UIMAD.WIDE.U32 UR4, UR59, UR8, UR4 ;  /* 0x000000083b0472a5 */ /* 0x000fe4000f8e0004 */
[----:B------:R-:W-:Y:S01]  /*17050*/  UIMAD UR7, UR59, UR9, UR7 ;  /* 0x000000093b0772a4 */ /* 0x000fe2000f8e0207 */
[----:B------:R-:W-:-:S02]  /*17060*/  IMAD R0, R0, 0x8, R5 ;  /* 0x0000000800007824 */ /* 0x000fc400078e0205 */
[----:B------:R-:W-:Y:S02]  /*17070*/  ULDC.64 UR8, c[0x0][0xb38] ;  /* 0x0002ce0000087ab9 */ /* 0x000fe40000000a00 */
[----:B------:R-:W-:-:S04]  /*17080*/  IMAD R6, R6, 0x80, R0 ;  /* 0x0000008006067824 */ /* 0x000fc800078e0200 */
[----:B0-----:R-:W-:-:S04]  /*17090*/  @P2 IMAD.HI.U32 R3, R6, R3, RZ ;  /* 0x0000000306032227 */ /* 0x001fc800078e00ff */
[----:B------:R-:W-:Y:S01]  /*170a0*/  IMAD.MOV.U32 R0, RZ, RZ, R6 ;  /* 0x000000ffff007224 */ /* 0x000fe200078e0006 */
[----:B-1----:R-:W-:Y:S01]  /*170b0*/  @P2 SHF.R.U32.HI R0, RZ, R4, R3 ;  /* 0x00000004ff002219 */ /* 0x002fe20000011603 */
[----:B------:R-:W-:-:S03]  /*170c0*/  IMAD.U32 R4, RZ, RZ, UR7 ;  /* 0x00000007ff047e24 */ /* 0x000fc6000f8e00ff */
[--C-:B------:R-:W-:Y:S01]  /*170d0*/  SHF.R.S32.HI R3, RZ, 0x1f, R0.reuse ;  /* 0x0000001fff037819 */ /* 0x100fe20000011400 */
[----:B------:R-:W-:Y:S01]  /*170e0*/  IMAD.MOV R5, RZ, RZ, -R0 ;  /* 0x000000ffff057224 */ /* 0x000fe200078e0a00 */
[----:B------:R-:W-:-:S03]  /*170f0*/  IADD3 R2, P3, R0, UR4, RZ ;  /* 0x0000000400027c10 */ /* 0x000fc6000ff7e0ff */
[----:B------:R-:W-:Y:S01]  /*17100*/  IMAD R5, R23, R5, R6 ;  /* 0x0000000517057224 */ /* 0x000fe200078e0206 */
[----:B------:R-:W-:Y:S01]  /*17110*/  IADD3.X R3, R3, UR5, R4, P3, !PT ;  /* 0x0000000503037c10 */ /* 0x000fe20009ffe404 */
[----:B------:R-:W-:-:S03]  /*17120*/  ULDC.64 UR4, c[0x0][0xbc8] ;  /* 0x0002f20000047ab9 */ /* 0x000fc60000000a00 */
[----:B------:R-:W-:Y:S01]  /*17130*/  SHF.R.S32.HI R0, RZ, 0x1f, R5 ;  /* 0x0000001fff007819 */ /* 0x000fe20000011405 */
[----:B------:R-:W-:-:S04]  /*17140*/  IMAD.WIDE.U32 R2, R5, UR4, R2 ;  /* 0x0000000405027c25 */ /* 0x000fc8000f8e0002 */
[----:B------:R-:W-:-:S04]  /*17150*/  IMAD R0, R0, UR4, RZ ;  /* 0x0000000400007c24 */ /* 0x000fc8000f8e02ff */
[----:B------:R-:W-:Y:S01]  /*17160*/  IMAD R5, R5, UR5, R0 ;  /* 0x0000000505057c24 */ /* 0x000fe2000f8e0200 */
[----:B------:R-:W-:Y:S01]  /*17170*/  ULDC.64 UR4, c[0x0][0xba8] ;  /* 0x0002ea0000047ab9 */ /* 0x000fe20000000a00 */
[----:B------:R-:W0:Y:S01]  /*17180*/  @P2 LDC R0, c[0x0][0xbec] ;  /* 0x0002fb00ff002b82 */ /* 0x000e220000000800 */
[----:B------:R-:W-:Y:S01]  /*17190*/  LEA R8, P3, R2, UR4, 0x2 ;  /* 0x0000000402087c11 */ /* 0x000fe2000f8610ff */
[----:B------:R-:W-:-:S04]  /*171a0*/  IMAD.IADD R3, R3, 0x1, R5 ;  /* 0x0000000103037824 */ /* 0x000fc800078e0205 */
[----:B------:R-:W-:Y:S01]  /*171b0*/  SHFL.IDX PT, R4, R8, RZ, 0x1c1f ;  /* 0x001c1fff08047589 */ /* 0x000fe200000e0000 */
[----:B------:R-:W-:Y:S01]  /*171c0*/  LEA.HI.X R10, R2, UR5, R3, 0x2, P3 ;  /* 0x00000005020a7c11 */ /* 0x000fe200098f1403 */
[----:B------:R-:W-:Y:S01]  /*171d0*/  UIMAD UR6, UR10, UR8, URZ ;  /* 0x000000080a0672a4 */ /* 0x000fe2000f8e023f */
[----:B------:R-:W1:Y:S03]  /*171e0*/  @P2 LDC R2, c[0x0][0xbf0] ;  /* 0x0002fc00ff022b82 */ /* 0x000e660000000800 */
[----:B------:R-:W2:Y:S04]  /*171f0*/  SHFL.IDX PT, R5, R10, RZ, 0x1c1f ;  /* 0x001c1fff0a057589 */ /* 0x000ea800000e0000 */
[----:B--2---:R2:W-:Y:S04]  /*17200*/  @!P1 ST.E desc[UR36][R4.64], R11 ;  /* 0x0000000b04009985 */ /* 0x0045e8000c101924 */
[----:B------:R-:W3:Y:S01]  /*17210*/  @!P0 LDL R7, [R1+0x1e4] ;  /* 0x0001e40001078983 */ /* 0x000ee20000100800 */
[----:B------:R-:W-:Y:S01]  /*17220*/  UIMAD.WIDE.U32 UR4, UR58, UR8, URZ ;  /* 0x000000083a0472a5 */ /* 0x000fe2000f8e003f */
[----:B0-----:R-:W-:Y:S01]  /*17230*/  @P2 IMAD.HI.U32 R3, R6, R0, RZ ;  /* 0x0000000006032227 */ /* 0x001fe200078e00ff */
[----:B------:R-:W-:Y:S01]  /*17240*/  UIMAD UR6, UR58, UR9, UR6 ;  /* 0x000000093a0672a4 */ /* 0x000fe2000f8e0206 */
[----:B------:R-:W-:Y:S01]  /*17250*/  LOP3.LUT R13, R13, 0x7ffffffc, RZ, 0xc0, !PT ;  /* 0x7ffffffc0d0d7812 */ /* 0x000fe200078ec0ff */
[----:B------:R-:W-:Y:S01]  /*17260*/  BSSY B0, `(.L_x_11074) ;  /* 0x0000109000007945 */ /* 0x000fe20003800000 */
[----:B------:R-:W-:Y:S01]  /*17270*/  ULDC.64 UR8, c[0x0][0xb40] ;  /* 0x0002d00000087ab9 */ /* 0x000fe20000000a00 */
[----:B------:R-:W-:Y:S01]  /*17280*/  UIADD3 UR5, UR5, UR6, URZ ;  /* 0x0000000605057290 */ /* 0x000fe2000fffe03f */
[--C-:B--2---:R-:W-:Y:S01]  /*17290*/  IMAD.MOV.U32 R5, RZ, RZ, R6.reuse ;  /* 0x000000ffff057224 */ /* 0x104fe200078e0006 */
[----:B------:R-:W-:Y:S01]  /*172a0*/  UIMAD UR6, UR12, UR8, URZ ;  /* 0x000000080c0672a4 */ /* 0x000fe2000f8e023f */
[----:B-1----:R-:W-:Y:S01]  /*172b0*/  @P2 SHF.R.U32.HI R5, RZ, R2, R3 ;  /* 0x00000002ff052219 */ /* 0x002fe20000011603 */
[----:B------:R-:W-:Y:S01]  /*172c0*/  UIMAD.WIDE.U32 UR4, UR61, UR8, UR4 ;  /* 0x000000083d0472a5 */ /* 0x000fe2000f8e0004 */
[----:B------:R-:W-:Y:S01]  /*172d0*/  IMAD.IADD R13, R12, 0x1, -R13 ;  /* 0x000000010c0d7824 */ /* 0x000fe200078e0a0d */
[----:B------:R-:W-:Y:S01]  /*172e0*/  UIMAD UR6, UR61, UR9, UR6 ;  /* 0x000000093d0672a4 */ /* 0x000fe2000f8e0206 */
[--C-:B------:R-:W-:Y:S01]  /*172f0*/  SHF.R.S32.HI R0, RZ, 0x1f, R5.reuse ;  /* 0x0000001fff007819 */ /* 0x100fe20000011405 */
[----:B------:R-:W-:Y:S01]  /*17300*/  IMAD.MOV R4, RZ, RZ, -R5 ;  /* 0x000000ffff047224 */ /* 0x000fe200078e0a05 */
[----:B------:R-:W-:Y:S01]  /*17310*/  ULDC.64 UR8, c[0x0][0xb48] ;  /* 0x0002d20000087ab9 */ /* 0x000fe20000000a00 */
[----:B------:R-:W-:Y:S01]  /*17320*/  UIADD3 UR5, UR5, UR6, URZ ;  /* 0x0000000605057290 */ /* 0x000fe2000fffe03f */
[----:B------:R-:W-:Y:S01]  /*17330*/  IMAD.SHL.U32 R19, R13, 0x2, RZ ;  /* 0x000000020d137824 */ /* 0x000fe200078e00ff */
[----:B------:R-:W-:Y:S01]  /*17340*/  UIMAD UR6, UR11, UR8, URZ ;  /* 0x000000080b0672a4 */ /* 0x000fe2000f8e023f */
[----:B------:R-:W-:Y:S01]  /*17350*/  IMAD R23, R23, R4, R6 ;  /* 0x0000000417177224 */ /* 0x000fe200078e0206 */
[----:B------:R-:W-:-:S02]  /*17360*/  UIMAD.WIDE.U32 UR4, UR59, UR8, UR4 ;  /* 0x000000083b0472a5 */ /* 0x000fc4000f8e0004 */
[----:B------:R-:W-:-:S04]  /*17370*/  UIMAD UR6, UR59, UR9, UR6 ;  /* 0x000000093b0672a4 */ /* 0x000fc8000f8e0206 */
[----:B------:R-:W-:Y:S01]  /*17380*/  UIADD3 UR6, UR5, UR6, URZ ;  /* 0x0000000605067290 */ /* 0x000fe2000fffe03f */
[----:B------:R-:W-:Y:S02]  /*17390*/  IMAD.U32 R2, RZ, RZ, UR4 ;  /* 0x00000004ff027e24 */ /* 0x000fe4000f8e00ff */
[----:B------:R-:W-:Y:S01]  /*173a0*/  IMAD.U32 R3, RZ, RZ, UR5 ;  /* 0x00000005ff037e24 */ /* 0x000fe2000f8e00ff */
[----:B------:R-:W-:Y:S02]  /*173b0*/  ULDC.64 UR4, c[0x0][0xb30] ;  /* 0x0002cc0000047ab9 */ /* 0x000fe40000000a00 */
[----:B------:R-:W-:Y:S02]  /*173c0*/  IMAD.U32 R3, RZ, RZ, UR6 ;  /* 0x00000006ff037e24 */ /* 0x000fe4000f8e00ff */
[----:B------:R-:W-:Y:S02]  /*173d0*/  IMAD R0, R0, UR4, RZ ;  /* 0x0000000400007c24 */ /* 0x000fe4000f8e02ff */
        /* <DEDUP_REMOVED lines=8> */
[----:B------:R-:W-:Y:S01]  /*17460*/  ULDC.64 UR4, c[0x0][0xb00] ;  /* 0x0002c00000047ab9 */ /* 0x000fe20000000a00 */
[----:B------:R-:W-:Y:S02]  /*17470*/  SHFL.IDX PT, R2, R8, 0x1, 0x1c1f ;  /* 0x003c1f0008027f89 */ /* 0x000fe400000e0000 */
[----:B------:R-:W-:Y:S01]  /*17480*/  IMAD.IADD R3, R23, 0x1, R5 ;  /* 0x0000000117037824 */ /* 0x000fe200078e0205 */
[----:B------:R-:W-:-:S04]  /*17490*/  LEA R20, P1, R22, UR4, 0x2 ;  /* 0x0000000416147c11 */ /* 0x000fc8000f8210ff */
[----:B------:R-:W-:Y:S01]  /*174a0*/  LEA.HI.X R22, R22, UR5, R3, 0x2, P1 ;  /* 0x0000000516167c11 */ /* 0x000fe200088f1403 */
[----:B------:R-:W-:Y:S01]  /*174b0*/  SHFL.IDX PT, R16, R20, RZ, 0x1c1f ;  /* 0x001c1fff14107589 */ /* 0x000fe200000e0000 */
[----:B------:R-:W-:-:S03]  /*174c0*/  ISETP.GE.AND P1, PT, R9, R18, PT ;  /* 0x000000120900720c */ /* 0x000fc60003f26270 */
[----:B------:R-:W3:Y:S04]  /*174d0*/  SHFL.IDX PT, R3, R10, 0x1, 0x1c1f ;  /* 0x003c1f000a037f89 */ /* 0x000ee800000e0000 */
[----:B------:R0:W1:Y:S04]  /*174e0*/  SHFL.IDX PT, R17, R22, RZ, 0x1c1f ;  /* 0x001c1fff16117589 */ /* 0x00006800000e0000 */
[----:B---3--:R0:W-:Y:S02]  /*174f0*/  @!P0 ST.E desc[UR36][R2.64], R7 ;  /* 0x0000000702008985 */ /* 0x0081e4000c101924 */
[----:B-1----:R-:W-:Y:S05]  /*17500*/  @P1 BRA `(.L_x_11075) ;  /* 0x0000000c00781947 */ /* 0x002fea0003800000 */
[----:B------:R-:W-:Y:S02]  /*17510*/  ULDC UR4, c[0x0][0xac8] ;  /* 0x0002b20000047ab9 */ /* 0x000fe40000000800 */
[----:B------:R-:W-:-:S13]  /*17520*/  ISETP.GE.AND P0, PT, R19, UR4, PT ;  /* 0x0000000413007c0c */ /* 0x000fda000bf06270 */
[----:B------:R-:W2:Y:S01]  /*17530*/  @!P0 LDL.64 R12, [R1+0x200] ;  /* 0x00020000010c8983 */ /* 0x000ea20000100a00 */
[C---:B------:R-:W-:Y:S02]  /*17540*/  VIADD R0, R19.reuse, 0x8 ;  /* 0x0000000813007836 */ /* 0x040fe40000000000 */
[----:B0-----:R-:W-:-:S03]  /*17550*/  @!P0 IMAD.WIDE R2, R19, 0x4, R16 ;  /* 0x0000000413028825 */ /* 0x001fc600078e0210 */
[C---:B------:R-:W-:Y:S01]  /*17560*/  ISETP.GE.AND P1, PT, R0.reuse, UR4, PT ;  /* 0x0000000400007c0c */ /* 0x040fe2000bf26270 */
[----:B------:R-:W-:Y:S01]  /*17570*/  VIADD R8, R19, 0x10 ;  /* 0x0000001013087836 */ /* 0x000fe20000000000 */
[----:B--2---:R0:W-:Y:S11]  /*17580*/  @!P0 ST.E.64 desc[UR36][R2.64], R12 ;  /* 0x0000000c02008985 */ /* 0x0041f6000c101b24 */
[----:B------:R-:W2:Y:S01]  /*17590*/  @!P1 LDL.64 R6, [R1+0x210] ;  /* 0x0002100001069983 */ /* 0x000ea20000100a00 */
[----:B------:R-:W-:-:S02]  /*175a0*/  @!P1 LEA.HI R0, R0, R0, RZ, 0x1 ;  /* 0x0000000000009211 */ /* 0x000fc400078f08ff */
[----:B------:R-:W-:Y:S02]  /*175b0*/  ISETP.GE.AND P0, PT, R8, UR4, PT ;  /* 0x0000000408007c0c */ /* 0x000fe4000bf06270 */
[----:B------:R-:W-:-:S05]  /*175c0*/  @!P1 LOP3.LUT R0, R0, 0xfffffffe, RZ, 0xc0, !PT ;  /* 0xfffffffe00009812 */ /* 0x000fca00078ec0ff */
[----:B------:R-:W-:-:S04]  /*175d0*/  @!P1 IMAD.WIDE R4, R0, 0x4, R16 ;  /* 0x0000000400049825 */ /* 0x000fc800078e0210 */
[----:B------:R-:W-:Y:S01]  /*175e0*/  VIADD R0, R19, 0x18 ;  /* 0x0000001813007836 */ /* 0x000fe20000000000 */
[----:B--2---:R1:W-:Y:S04]  /*175f0*/  @!P1 ST.E.64 desc[UR36][R4.64], R6 ;  /* 0x0000000604009985 */ /* 0x0043e8000c101b24 */
[----:B------:R-:W2:Y:S01]  /*17600*/  @!P0 LDL.64 R10, [R1+0x220] ;  /* 0x00022000010a8983 */ /* 0x000ea20000100a00 */
[----:B------:R-:W-:Y:S02]  /*17610*/  @!P0 LEA.HI R8, R8, R8, RZ, 0x1 ;  /* 0x0000000808088211 */ /* 0x000fe400078f08ff */
[----:B------:R-:W-:Y:S02]  /*17620*/  ISETP.GE.AND P1, PT, R0, UR4, PT ;  /* 0x0000000400007c0c */ /* 0x000fe4000bf26270 */
[----:B------:R-:W-:-:S05]  /*17630*/  @!P0 LOP3.LUT R8, R8, 0xfffffffe, RZ, 0xc0, !PT ;  /* 0xfffffffe08088812 */ /* 0x000fca00078ec0ff */
[----:B------:R-:W-:-:S04]  /*17640*/  @!P0 IMAD.WIDE R8, R8, 0x4, R16 ;  /* 0x0000000408088825 */ /* 0x000fc800078e0210 */
[----:B------:R-:W-:Y:S01]  /*17650*/  VIADD R14, R19, 0x20 ;  /* 0x00000020130e7836 */ /* 0x000fe20000000000 */
[----:B--2---:R2:W-:Y:S04]  /*17660*/  @!P0 ST.E.64 desc[UR36][R8.64], R10 ;  /* 0x0000000a08008985 */ /* 0x0045e8000c101b24 */
[----:B0-----:R-:W3:Y:S01]  /*17670*/  @!P1 LDL.64 R12, [R1+0x230] ;  /* 0x00023000010c9983 */ /* 0x001ee20000100a00 */
[----:B------:R-:W-:Y:S02]  /*17680*/  @!P1 LEA.HI R0, R0, R0, RZ, 0x1 ;  /* 0x0000000000009211 */ /* 0x000fe400078f08ff */
[----:B------:R-:W-:Y:S02]  /*17690*/  ISETP.GE.AND P0, PT, R14, UR4, PT ;  /* 0x000000040e007c0c */ /* 0x000fe4000bf06270 */
[----:B------:R-:W-:-:S05]  /*176a0*/  @!P1 LOP3.LUT R0, R0, 0xfffffffe, RZ, 0xc0, !PT ;  /* 0xfffffffe00009812 */ /* 0x000fca00078ec0ff */
[----:B------:R-:W-:-:S04]  /*176b0*/  @!P1 IMAD.WIDE R2, R0, 0x4, R16 ;  /* 0x0000000400029825 */ /* 0x000fc800078e0210 */
[----:B------:R-:W-:Y:S01]  /*176c0*/  VIADD R0, R19, 0x28 ;  /* 0x0000002813007836 */ /* 0x000fe20000000000 */
[----:B---3--:R0:W-:Y:S04]  /*176d0*/  @!P1 ST.E.64 desc[UR36][R2.64], R12 ;  /* 0x0000000c02009985 */ /* 0x0081e8000c101b24 */
[----:B-1----:R-:W3:Y:S01]  /*176e0*/  @!P0 LDL.64 R4, [R1+0x240] ;  /* 0x0002400001048983 */ /* 0x002ee20000100a00 */
[----:B------:R-:W-:Y:S02]  /*176f0*/  @!P0 LEA.HI R14, R14, R14, RZ, 0x1 ;  /* 0x0000000e0e0e8211 */ /* 0x000fe400078f08ff */
[----:B------:R-:W-:Y:S02]  /*17700*/  ISETP.GE.AND P1, PT, R0, UR4, PT ;  /* 0x0000000400007c0c */ /* 0x000fe4000bf26270 */
[----:B------:R-:W-:-:S05]  /*17710*/  @!P0 LOP3.LUT R14, R14, 0xfffffffe, RZ, 0xc0, !PT ;  /* 0xfffffffe0e0e8812 */ /* 0x000fca00078ec0ff */
[----:B------:R-:W-:-:S04]  /*17720*/  @!P0 IMAD.WIDE R14, R14, 0x4, R16 ;  /* 0x000000040e0e8825 */ /* 0x000fc800078e0210 */
[----:B--2---:R-:W-:Y:S01]  /*17730*/  VIADD R8, R19, 0x30 ;  /* 0x0000003013087836 */ /* 0x004fe20000000000 */
[----:B---3--:R1:W-:Y:S04]  /*17740*/  @!P0 ST.E.64 desc[UR36][R14.64], R4 ;  /* 0x000000040e008985 */ /* 0x0083e8000c101b24 */
[----:B------:R-:W2:Y:S01]  /*17750*/  @!P1 LDL.64 R6, [R1+0x250] ;  /* 0x0002500001069983 */ /* 0x000ea20000100a00 */
[----:B------:R-:W-:Y:S02]  /*17760*/  @!P1 LEA.HI R0, R0, R0, RZ, 0x1 ;  /* 0x0000000000009211 */ /* 0x000fe400078f08ff */
[----:B------:R-:W-:Y:S02]  /*17770*/  ISETP.GE.AND P0, PT, R8, UR4, PT ;  /* 0x0000000408007c0c */ /* 0x000fe4000bf06270 */
[----:B------:R-:W-:-:S05]  /*17780*/  @!P1 LOP3.LUT R0, R0, 0xfffffffe, RZ, 0xc0, !PT ;  /* 0xfffffffe00009812 */ /* 0x000fca00078ec0ff */
[----:B0-----:R-:W-:-:S04]  /*17790*/  @!P1 IMAD.WIDE R2, R0, 0x4, R16 ;  /* 0x0000000400029825 */ /* 0x001fc800078e0210 */
        /* <DEDUP_REMOVED lines=9> */
[----:B-1----:R-:W3:Y:S01]  /*17830*/  @!P1 LDL.64 R4, [R1+0x270] ;  /* 0x0002700001049983 */ /* 0x002ee20000100a00 */
[----:B------:R-:W-:Y:S02]  /*17840*/  @!P1 LEA.HI R0, R0, R0, RZ, 0x1 ;  /* 0x0000000000009211 */ /* 0x000fe400078f08ff */
[----:B------:R-:W-:Y:S02]  /*17850*/  ISETP.GE.AND P0, PT, R12, UR4, PT ;  /* 0x000000040c007c0c */ /* 0x000fe4000bf06270 */
[----:B------:R-:W-:-:S05]  /*17860*/  @!P1 LOP3.LUT R0, R0, 0xfffffffe, RZ, 0xc0, !PT ;  /* 0xfffffffe00009812 */ /* 0x000fca00078ec0ff */
[----:B0-----:R-:W-:-:S04]  /*17870*/  @!P1 IMAD.WIDE R2, R0, 0x4, R16 ;  /* 0x0000000400029825 */ /* 0x001fc800078e0210 */
[----:B------:R-:W-:Y:S01]  /*17880*/  VIADD R0, R19, 0x48 ;  /* 0x0000004813007836 */ /* 0x000fe20000000000 */
[----:B---3--:R0:W-:Y:S04]  /*17890*/  @!P1 ST.E.64 desc[UR36][R2.64], R4 ;  /* 0x0000000402009985 */ /* 0x0081e8000c101b24 */
[----:B------:R-:W3:Y:S01]  /*178a0*/  @!P0 LDL.64 R6, [R1+0x280] ;  /* 0x0002800001068983 */ /* 0x000ee20000100a00 */
        /* <DEDUP_REMOVED lines=18> */
[----:B-1----:R-:W-:Y:S01]  /*179d0*/  VIADD R12, R19, 0x60 ;  /* 0x00000060130c7836 */ /* 0x002fe20000000000 */
[----:B--2---:R1:W-:Y:S04]  /*179e0*/  @!P0 ST.E.64 desc[UR36][R10.64], R4 ;  /* 0x000000040a008985 */ /* 0x0043e8000c101b24 */
        /* <DEDUP_REMOVED lines=87> */
[----:B0-----:R-:W-:-:S05]  /*17f60*/  @!P1 LOP3.LUT R3, R0, 0xfffffffe, RZ, 0xc0, !PT ;  /* 0xfffffffe00039812 */ /* 0x001fca00078ec0ff */
[----:B------:R-:W-:-:S04]  /*17f70*/  @!P1 IMAD.WIDE R2, R3, 0x4, R16 ;  /* 0x0000000403029825 */ /* 0x000fc800078e0210 */
[----:B------:R-:W-:Y:S01]  /*17f80*/  VIADD R0, R19, 0xc8 ;  /* 0x000000c813007836 */ /* 0x000fe20000000000 */
[----:B--2---:R0:W-:Y:S04]  /*17f90*/  @!P1 ST.E.64 desc[UR36][R2.64], R6 ;  /* 0x0000000602009985 */ /* 0x0041e8000c101b24 */
[----:B------:R-:W2:Y:S01]  /*17fa0*/  @!P0 LDL.64 R8, [R1+0x380] ;  /* 0x0003800001088983 */ /* 0x000ea20000100a00 */
[----:B------:R-:W-:Y:S02]  /*17fb0*/  @!P0 LEA.HI R12, R12, R12, RZ, 0x1 ;  /* 0x0000000c0c0c8211 */ /* 0x000fe400078f08ff */
[----:B------:R-:W-:Y:S02]  /*17fc0*/  ISETP.GE.AND P1, PT, R0, UR4, PT ;  /* 0x0000000400007c0c */ /* 0x000fe4000bf26270 */
[----:B-1----:R-:W-:-:S05]  /*17fd0*/  @!P0 LOP3.LUT R5, R12, 0xfffffffe, RZ, 0xc0, !PT ;  /* 0xfffffffe0c058812 */ /* 0x002fca00078ec0ff */
[----:B------:R-:W-:-:S04]  /*17fe0*/  @!P0 IMAD.WIDE R4, R5, 0x4, R16 ;  /* 0x0000000405048825 */ /* 0x000fc800078e0210 */
[----:B------:R-:W-:Y:S01]  /*17ff0*/  VIADD R12, R19, 0xd0 ;  /* 0x000000d0130c7836 */ /* 0x000fe20000000000 */
        /* <DEDUP_REMOVED lines=36> */
[----:B------:R-:W3:Y:S01]  /*18240*/  @!P0 LDL.64 R8, [R1+0x3e0] ;  /* 0x0003e00001088983 */ /* 0x000ee20000100a00 */
[----:B------:R-:W-:Y:S02]  /*18250*/  @!P0 LEA.HI R12, R12, R12, RZ, 0x1 ;  /* 0x0000000c0c0c8211 */ /* 0x000fe400078f08ff */
[----:B------:R-:W-:Y:S02]  /*18260*/  ISETP.GE.AND P1, PT, R0, UR4, PT ;  /* 0x0000000400007c0c */ /* 0x000fe4000bf26270 */
[----:B-1----:R-:W-:-:S05]  /*18270*/  @!P0 LOP3.LUT R5, R12, 0xfffffffe, RZ, 0xc0, !PT ;  /* 0xfffffffe0c058812 */ /* 0x002fca00078ec0ff */
[----:B------:R-:W-:-:S05]  /*18280*/  @!P0 IMAD.WIDE R4, R5, 0x4, R16 ;  /* 0x0000000405048825 */ /* 0x000fca00078e0210 */
[----:B---3--:R2:W-:Y:S04]  /*18290*/  @!P0 ST.E.64 desc[UR36][R4.64], R8 ;  /* 0x0000000804008985 */ /* 0x0085e8000c101b24 */
[----:B------:R-:W3:Y:S01]  /*182a0*/  @!P1 LDL.64 R12, [R1+0x3f0] ;  /* 0x0003f000010c9983 */ /* 0x000ee20000100a00 */
[----:B------:R-:W-:-:S04]  /*182b0*/  @!P1 LEA.HI R0, R0, R0, RZ, 0x1 ;  /* 0x0000000000009211 */ /* 0x000fc800078f08ff */
[----:B------:R-:W-:-:S05]  /*182c0*/  @!P1 LOP3.LUT R11, R0, 0xfffffffe, RZ, 0xc0, !PT ;  /* 0xfffffffe000b9812 */ /* 0x000fca00078ec0ff */
[----:B------:R-:W-:-:S05]  /*182d0*/  @!P1 IMAD.WIDE R16, R11, 0x4, R16 ;  /* 0x000000040b109825 */ /* 0x000fca00078e0210 */
[----:B---3--:R2:W-:Y:S02]  /*182e0*/  @!P1 ST.E.64 desc[UR36][R16.64], R12 ;  /* 0x0000000c10009985 */ /* 0x0085e4000c101b24 */
.L_x_11075:
[----:B------:R-:W-:Y:S05]  /*182f0*/  BSYNC B0 ;  /* 0x0000000000007941 */ /* 0x000fea0003800000 */
.L_x_11074:
[----:B------:R-:W-:Y:S01]  /*18300*/  ISETP.GE.AND P0, PT, R21, R18, PT ;  /* 0x000000121500720c */ /* 0x000fe20003f06270 */
[----:B------:R1:W3:Y:S04]  /*18310*/  SHFL.IDX PT, R15, R22, 0x1, 0x1c1f ;  /* 0x003c1f00160f7f89 */ /* 0x0002e800000e0000 */
[----:B------:R1:W4:Y:S08]  /*18320*/  SHFL.IDX PT, R14, R20, 0x1, 0x1c1f ;  /* 0x003c1f00140e7f89 */ /* 0x00033000000e0000 */
[----:B-1----:R-:W-:Y:S05]  /*18330*/  @P0 BRA `(.L_x_10971) ;  /* 0x0000004c004c0947 */ /* 0x002fea0003800000 */
[----:B--2---:R-:W1:Y:S02]  /*18340*/  LDC R17, c[0x0][0xac8] ;  /* 0x0002b200ff117b82 */ /* 0x004e640000000800 */
[----:B-1----:R-:W-:-:S13]  /*18350*/  ISETP.GE.AND P0, PT, R19, R17, PT ;  /* 0x000000111300720c */ /* 0x002fda0003f06270 */
[----:B------:R-:W2:Y:S01]  /*18360*/  @!P0 LDL.64 R12, [R1+0x208] ;  /* 0x00020800010c8983 */ /* 0x000ea20000100a00 */
[C---:B------:R-:W-:Y:S02]  /*18370*/  VIADD R0, R19.reuse, 0x8 ;  /* 0x0000000813007836 */ /* 0x040fe40000000000 */
[----:B0--34-:R-:W-:-:S03]  /*18380*/  @!P0 IMAD.WIDE R2, R19, 0x4, R14 ;  /* 0x0000000413028825 */ /* 0x019fc600078e020e */
[C---:B------:R-:W-:Y:S01]  /*18390*/  ISETP.GE.AND P1, PT, R0.reuse, R17, PT ;  /* 0x000000110000720c */ /* 0x040fe20003f26270 */
[----:B------:R-:W-:Y:S01]  /*183a0*/  VIADD R10, R19, 0x10 ;  /* 0x00000010130a7836 */ /* 0x000fe20000000000 */
[----:B--2---:R0:W-:Y:S11]  /*183b0*/  @!P0 ST.E.64 desc[UR36][R2.64], R12 ;  /* 0x0000000c02008985 */ /* 0x0041f6000c101b24 */
[----:B------:R-:W2:Y:S01]  /*183c0*/  @!P1 LDL.64 R6, [R1+0x218] ;  /* 0x0002180001069983 */ /* 0x000ea20000100a00 */
[----:B------:R-:W-:-:S02]  /*183d0*/  @!P1 LEA.HI R0, R0, R0, RZ, 0x1 ;  /* 0x0000000000009211 */ /* 0x000fc400078f08ff */
[----:B------:R-:W-:Y:S02]  /*183e0*/  ISETP.GE.AND P0, PT, R10, R17, PT ;  /* 0x000000110a00720c */ /* 0x000fe40003f06270 */
[----:B------:R-:W-:-:S05]  /*183f0*/  @!P1 LOP3.LUT R0, R0, 0xfffffffe, RZ, 0xc0, !PT ;  /* 0xfffffffe00009812 */ /* 0x000fca00078ec0ff */
[----:B------:R-:W-:-:S04]  /*18400*/  @!P1 IMAD.WIDE R4, R0, 0x4, R14 ;  /* 0x0000000400049825 */ /* 0x000fc800078e020e */
[----:B------:R-:W-:Y:S01]  /*18410*/  VIADD R0, R19, 0x18 ;  /* 0x0000001813007836 */ /* 0x000fe20000000000 */
[----:B--2---:R1:W-:Y:S04]  /*18420*/  @!P1 ST.E.64 desc[UR36][R4.64], R6 ;  /* 0x0000000604009985 */ /* 0x0043e8000c101b24 */
[----:B------:R-:W2:Y:S01]  /*18430*/  @!P0 LDL.64 R8, [R1+0x228] ;  /* 0x0002280001088983 */ /* 0x000ea20000100a00 */
[----:B------:R-:W-:Y:S02]  /*18440*/  @!P0 LEA.HI R10, R10, R10, RZ, 0x1 ;  /* 0x0000000a0a0a8211 */ /* 0x000fe400078f08ff */
[----:B------:R-:W-:Y:S02]  /*18450*/  ISETP.GE.AND P1, PT, R0, R17, PT ;  /* 0x000000110000720c */ /* 0x000fe40003f26270 */
[----:B0-----:R-:W-:-:S05]  /*18460*/  @!P0 LOP3.LUT R2, R10, 0xfffffffe, RZ, 0xc0, !PT ;  /* 0xfffffffe0a028812 */ /* 0x001fca00078ec0ff */
[----:B------:R-:W-:-:S04]  /*18470*/  @!P0 IMAD.WIDE R2, R2, 0x4, R14 ;  /* 0x0000000402028825 */ /* 0x000fc800078e020e */
[----:B------:R-:W-:Y:S01]  /*18480*/  VIADD R12, R19, 0x20 ;  /* 0x00000020130c7836 */ /* 0x000fe20000000000 */
[----:B--2---:R0:W-:Y:S04]  /*18490*/  @!P0 ST.E.64 desc[UR36][R2.64], R8 ;  /* 0x0000000802008985 */ /* 0x0041e8000c101b24 */
[----:B------:R-:W2:Y:S01]  /*184a0*/  @!P1 LDL.64 R10, [R1+0x238] ;  /* 0x00023800010a9983 */ /* 0x000ea20000100a00 */
[----:B------:R-:W-:Y:S02]  /*184b0*/  @!P1 LEA.HI R0, R0, R0, RZ, 0x1 ;  /* 0x0000000000009211 */ /* 0x000fe400078f08ff */
[----:B------:R-:W-:Y:S02]  /*184c0*/  ISETP.GE.AND P0, PT, R12, R17, PT ;  /* 0x000000110c00720c */ /* 0x000fe40003f06270 */
[----:B------:R-:W-:-:S05]  /*184d0*/  @!P1 LOP3.LUT R0, R0, 0xfffffffe, RZ, 0xc0, !PT ;  /* 0xfffffffe00009812 */ /* 0x000fca00078ec0ff */
[----:B-1----:R-:W-:-:S04]  /*184e0*/  @!P1 IMAD.WIDE R4, R0, 0x4, R14 ;  /* 0x0000000400049825 */ /* 0x002fc800078e020e */
        /* <DEDUP_REMOVED lines=96> */
[----:B-1----:R-:W-:-:S05]  /*18af0*/  @!P1 LOP3.LUT R5, R0, 0xfffffffe, RZ, 0xc0, !PT ;  /* 0xfffffffe00059812 */ /* 0x002fca00078ec0ff */
        /* <DEDUP_REMOVED lines=77> */
[----:B------:R-:W-:-:S06]  /*18fd0*/  @!P0 IMAD.WIDE R2, R3, 0x4, R14 ;  /* 0x0000000403028825 */ /* 0x000fcc00078e020e */
[----:B------:R-:W-:Y:S01]  /*18fe0*/  @!P1 LEA.HI R0, R0, R0, RZ, 0x1 ;  /* 0x0000000000009211 */ /* 0x000fe200078f08ff */
[----:B--2---:R0:W-:Y:S04]  /*18ff0*/  @!P0 ST.E.64 desc[UR36][R2.64], R6 ;  /* 0x0000000602008985 */ /* 0x0041e8000c101b24 */
[----:B------:R-:W2:Y:S01]  /*19000*/  @!P1 LDL.64 R8, [R1+0x3d8] ;  /* 0x0003d80001089983 */ /* 0x000ea20000100a00 */
[----:B------:R-:W-:Y:S01]  /*19010*/  @!P1 LOP3.LUT R13, R0, 0xfffffffe, RZ, 0xc0, !PT ;  /* 0xfffffffe000d9812 */ /* 0x000fe200078ec0ff */
[C---:B------:R-:W-:Y:S01]  /*19020*/  VIADD R0, R19.reuse, 0xf0 ;  /* 0x000000f013007836 */ /* 0x040fe20000000000 */
[----:B------:R-:W-:Y:S01]  /*19030*/  BSSY B0, `(.L_x_11076) ;  /* 0x000000c000007945 */ /* 0x000fe20003800000 */
[----:B------:R-:W-:Y:S02]  /*19040*/  VIADD R19, R19, 0xf8 ;  /* 0x000000f813137836 */ /* 0x000fe40000000000 */
[----:B-1----:R-:W-:Y:S01]  /*19050*/  @!P1 IMAD.WIDE R4, R13, 0x4, R14 ;  /* 0x000000040d049825 */ /* 0x002fe200078e020e */
[----:B------:R-:W-:-:S04]  /*19060*/  ISETP.GE.AND P0, PT, R0, R17, PT ;  /* 0x000000110000720c */ /* 0x000fc80003f06270 */
[----:B--2---:R0:W-:Y:S01]  /*19070*/  @!P1 ST.E.64 desc[UR36][R4.64], R8 ;  /* 0x0000000804009985 */ /* 0x0041e2000c101b24 */
[----:B------:R-:W-:-:S08]  /*19080*/  ISETP.GE.AND P1, PT, R19, R17, PT ;  /* 0x000000111300720c */ /* 0x000fd00003f26270 */
[----:B------:R-:W-:Y:S05]  /*19090*/  @P0 BRA `(.L_x_11077) ;  /* 0x0000000000140947 */ /* 0x000fea0003800000 */
[----:B0-----:R-:W2:Y:S01]  /*190a0*/  LDL.64 R4, [R1+0x3e8] ;  /* 0x0003e80001047983 */ /* 0x001ea20000100a00 */
[----:B------:R-:W-:-:S04]  /*190b0*/  LEA.HI R0, R0, R0, RZ, 0x1 ;  /* 0x0000000000007211 */ /* 0x000fc800078f08ff */
[----:B------:R-:W-:-:S05]  /*190c0*/  LOP3.LUT R3, R0, 0xfffffffe, RZ, 0xc0, !PT ;  /* 0xfffffffe00037812 */ /* 0x000fca00078ec0ff */
[----:B------:R-:W-:-:S05]  /*190d0*/  IMAD.WIDE R2, R3, 0x4, R14 ;  /* 0x0000000403027825 */ /* 0x000fca00078e020e */
[----:B--2---:R1:W-:Y:S02]  /*190e0*/  ST.E.64 desc[UR36][R2.64], R4 ;  /* 0x0000000402007985 */ /* 0x0043e4000c101b24 */
.L_x_11077:
[----:B------:R-:W-:Y:S05]  /*190f0*/  BSYNC B0 ;  /* 0x0000000000007941 */ /* 0x000fea0003800000 */
.L_x_11076:
[----:B------:R-:W-:Y:S05]  /*19100*/  @P1 BRA `(.L_x_10971) ;  /* 0x0000003c00d81947 */ /* 0x000fea0003800000 */
[----:B01----:R-:W2:Y:S01]  /*19110*/  LDL.64 R4, [R1+0x3f8] ;  /* 0x0003f80001047983 */ /* 0x003ea20000100a00 */
[----:B------:R-:W-:-:S04]  /*19120*/  LEA.HI R19, R19, R19, RZ, 0x1 ;  /* 0x0000001313137211 */ /* 0x000fc800078f08ff */
[----:B------:R-:W-:-:S05]  /*19130*/  LOP3.LUT R3, R19, 0xfffffffe, RZ, 0xc0, !PT ;  /* 0xfffffffe13037812 */ /* 0x000fca00078ec0ff */
[----:B------:R-:W-:-:S05]  /*19140*/  IMAD.WIDE R2, R3, 0x4, R14 ;  /* 0x0000000403027825 */ /* 0x000fca00078e020e */
[----:B--2---:R0:W-:Y:S01]  /*19150*/  ST.E.64 desc[UR36][R2.64], R4 ;  /* 0x0000000402007985 */ /* 0x0041e2000c101b24 */
[----:B------:R-:W-:Y:S05]  /*19160*/  BRA `(.L_x_10971) ;  /* 0x0000003c00c07947 */ /* 0x000fea0003800000 */
.L_x_11073:
[----:B01----:R-:W0:Y:S02]  /*19170*/  S2R R0, SR_TID.X ;  /* 0x0000000000007919 */ /* 0x003e240000002100 */
        /* <DEDUP_REMOVED lines=10> */
[----:B------:R-:W-:Y:S01]  /*19220*/  ISETP.NE.AND P0, PT, R4, 0x1, PT ;  /* 0x000000010400780c */ /* 0x000fe20003f05270 */
[----:B------:R-:W-:Y:S01]  /*19230*/  USHF.R.S32.HI UR6, URZ, 0x1f, UR58 ;  /* 0x0000001f3f067899 */ /* 0x000fe2000801143a */
[----:B------:R-:W-:Y:S01]  /*19240*/  IMAD.MOV.U32 R2, RZ, RZ, R0 ;  /* 0x000000ffff027224 */ /* 0x000fe200078e0000 */
[----:B------:R-:W-:Y:S01]  /*19250*/  ULDC.64 UR8, c[0x0][0xbd0] ;  /* 0x0002f40000087ab9 */ /* 0x000fe20000000a00 */
[----:B------:R-:W-:Y:S02]  /*19260*/  USHF.R.S32.HI UR7, URZ, 0x1f, UR61 ;  /* 0x0000001f3f077899 */ /* 0x000fe4000801143d */
[----:B------:R-:W-:Y:S02]  /*19270*/  UIMAD UR6, UR6, UR8, URZ ;  /* 0x00000008060672a4 */ /* 0x000fe4000f8e023f */
[----:B------:R-:W-:Y:S02]  /*19280*/  UIMAD.WIDE.U32 UR4, UR58, UR8, URZ ;  /* 0x000000083a0472a5 */ /* 0x000fe4000f8e003f */
[----:B------:R-:W-:-:S03]  /*19290*/  UIMAD UR6, UR58, UR9, UR6 ;  /* 0x000000093a0672a4 */ /* 0x000fc6000f8e0206 */
[----:B------:R-:W0:Y:S01]  /*192a0*/  @P0 LDC R3, c[0x0][0xbec] ;  /* 0x0002fb00ff030b82 */ /* 0x000e220000000800 */
[----:B------:R-:W-:Y:S01]  /*192b0*/  ULDC.64 UR8, c[0x0][0xbd8] ;  /* 0x0002f60000087ab9 */ /* 0x000fe20000000a00 */
[----:B------:R-:W-:Y:S02]  /*192c0*/  UIADD3 UR5, UR5, UR6, URZ ;  /* 0x0000000605057290 */ /* 0x000fe4000fffe03f */
[----:B------:R-:W-:Y:S02]  /*192d0*/  UIMAD UR7, UR7, UR8, URZ ;  /* 0x00000008070772a4 */ /* 0x000fe4000f8e023f */
[----:B------:R-:W-:Y:S02]  /*192e0*/  USHF.R.S32.HI UR6, URZ, 0x1f, UR59 ;  /* 0x0000001f3f067899 */ /* 0x000fe4000801143b */
[----:B------:R-:W1:Y:S01]  /*192f0*/  @P0 LDC R6, c[0x0][0xbf0] ;  /* 0x0002fc00ff060b82 */ /* 0x000e620000000800 */
[----:B------:R-:W-:Y:S02]  /*19300*/  UIMAD UR7, UR61, UR9, UR7 ;  /* 0x000000093d0772a4 */ /* 0x000fe4000f8e0207 */
[----:B------:R-:W-:-:S03]  /*19310*/  UIMAD.WIDE.U32 UR4, UR61, UR8, UR4 ;  /* 0x000000083d0472a5 */ /* 0x000fc6000f8e0004 */
[----:B------:R-:W-:Y:S01]  /*19320*/  ULDC.64 UR8, c[0x0][0xbe0] ;  /* 0x0002f80000087ab9 */ /* 0x000fe20000000a00 */
[----:B------:R-:W-:Y:S02]  /*19330*/  UIADD3 UR5, UR7, UR5, URZ ;  /* 0x0000000507057290 */ /* 0x000fe4000fffe03f */
[----:B------:R-:W-:Y:S02]  /*19340*/  UIMAD UR6, UR6, UR8, URZ ;  /* 0x00000008060672a4 */ /* 0x000fe4000f8e023f */
[----:B------:R-:W-:Y:S02]  /*19350*/  UIMAD.WIDE.U32 UR4, UR59, UR8, UR4 ;  /* 0x000000083b0472a5 */ /* 0x000fe4000f8e0004 */
[----:B------:R-:W-:Y:S01]  /*19360*/  UIMAD UR6, UR59, UR9, UR6 ;  /* 0x000000093b0672a4 */ /* 0x000fe2000f8e0206 */
[----:B0-----:R-:W-:-:S05]  /*19370*/  @P0 IMAD.HI.U32 R3, R0, R3, RZ ;  /* 0x0000000300030227 */ /* 0x001fca00078e00ff */
[----:B-1----:R-:W-:-:S04]  /*19380*/  @P0 SHF.R.U32.HI R2, RZ, R6, R3 ;  /* 0x00000006ff020219 */ /* 0x002fc80000011603 */
[--C-:B------:R-:W-:Y:S01]  /*19390*/  SHF.R.S32.HI R3, RZ, 0x1f, R2.reuse ;  /* 0x0000001fff037819 */ /* 0x100fe20000011402 */
[----:B------:R-:W-:Y:S01]  /*193a0*/  IMAD.MOV R5, RZ, RZ, -R2 ;  /* 0x000000ffff057224 */ /* 0x000fe200078e0a02 */
[----:B------:R-:W-:-:S03]  /*193b0*/  IADD3 R2, P0, R2, UR4, RZ ;  /* 0x0000000402027c10 */ /* 0x000fc6000ff1e0ff */
[----:B------:R-:W-:Y:S02]  /*193c0*/  IMAD R5, R4, R5, R0 ;  /* 0x0000000504057224 */ /* 0x000fe400078e0200 */
[----:B------:R-:W-:Y:S01]  /*193d0*/  IMAD.U32 R4, RZ, RZ, UR6 ;  /* 0x00000006ff047e24 */ /* 0x000fe2000f8e00ff */
[----:B------:R-:W-:Y:S02]  /*193e0*/  ULDC.64 UR6, c[0x0][0xbc8] ;  /* 0x0002f20000067ab9 */ /* 0x000fe40000000a00 */
[----:B------:R-:W-:Y:S02]  /*193f0*/  SHF.R.S32.HI R0, RZ, 0x1f, R5 ;  /* 0x0000001fff007819 */ /* 0x000fe40000011405 */
[----:B------:R-:W-:Y:S01]  /*19400*/  IADD3.X R3, R3, UR5, R4, P0, !PT ;  /* 0x0000000503037c10 */ /* 0x000fe200087fe404 */
[----:B------:R-:W-:Y:S02]  /*19410*/  ULDC.64 UR4, c[0x0][0xba8] ;  /* 0x0002ea0000047ab9 */ /* 0x000fe40000000a00 */
[----:B------:R-:W-:-:S02]  /*19420*/  IMAD R0, R0, UR6, RZ ;  /* 0x0000000600007c24 */ /* 0x000fc4000f8e02ff */
[----:B------:R-:W-:-:S04]  /*19430*/  IMAD.WIDE.U32 R2, R5, UR6, R2 ;  /* 0x0000000605027c25 */ /* 0x000fc8000f8e0002 */
[----:B------:R-:W-:Y:S01]  /*19440*/  IMAD R7, R5, UR7, R0 ;  /* 0x0000000705077c24 */ /* 0x000fe2000f8e0200 */
[----:B------:R-:W-:-:S03]  /*19450*/  LEA R4, P0, R2, UR4, 0x2 ;  /* 0x0000000402047c11 */ /* 0x000fc6000f8010ff */
[----:B------:R-:W-:-:S05]  /*19460*/  IMAD.IADD R3, R3, 0x1, R7 ;  /* 0x0000000103037824 */ /* 0x000fca00078e0207 */
[----:B------:R-:W-:Y:S01]  /*19470*/  LEA.HI.X R5, R2, UR5, R3, 0x2, P0 ;  /* 0x0000000502057c11 */ /* 0x000fe200080f1403 */
[----:B------:R-:W-:-:S05]  /*19480*/  IMAD.MOV.U32 R3, RZ, RZ, -0x800000 ;  /* 0xff800000ff037424 */ /* 0x000fca00078e00ff */
[----:B------:R0:W-:Y:S01]  /*19490*/  STG.E desc[UR36][R4.64], R3 ;  /* 0x0000000304007986 */ /* 0x0001e2000c101924 */
[----:B------:R-:W-:Y:S05]  /*194a0*/  BRA `(.L_x_10971) ;  /* 0x0000003800f07947 */ /* 0x000fea0003800000 */
.L_x_10969:
        /* <DEDUP_REMOVED lines=18> */
.L_x_11078:
[----:B------:R-:W-:Y:S01]  /*195d0*/  ULDC UR7, c[0x0][0xc50] ;  /* 0x0003140000077ab9 */ /* 0x000fe20000000800 */
[----:B------:R-:W-:Y:S01]  /*195e0*/  UMOV UR39, UR6 ;  /* 0x0000000600277c82 */ /* 0x000fe20008000000 */
[----:B------:R-:W-:-:S11]  /*195f0*/  UISETP.NE.AND UP0, UPT, UR7, 0x1, UPT ;  /* 0x000000010700788c */ /* 0x000fd6000bf05270 */
[----:B------:R-:W-:Y:S01]  /*19600*/  @UP0 ULDC UR4, c[0x0][0xc54] ;  /* 0x0003150000040ab9 */ /* 0x000fe20000000800 */
[----:B------:R-:W-:Y:S01]  /*19610*/  @UP0 ULDC UR8, c[0x0][0xc58] ;  /* 0x0003160000080ab9 */ /* 0x000fe20000000800 */
[----:B------:R-:W-:-:S04]  /*19620*/  UIMAD.WIDE.U32 UR4, UR6, UR4, URZ ;  /* 0x00000004060472a5 */ /* 0x000fc8000f8e003f */
[----:B------:R-:W-:-:S12]  /*19630*/  @UP0 USHF.R.U32.HI UR39, URZ, UR8, UR5 ;  /* 0x000000083f270299 */ /* 0x000fd80008011605 */
.L_x_11079:
        /* <DEDUP_REMOVED lines=53> */
.L_x_11082:
[----:B------:R-:W-:-:S11]  /*19990*/  UISETP.NE.AND UP0, UPT, UR5, 0x1, UPT ;  /* 0x000000010500788c */ /* 0x000fd6000bf05270 */
[----:B------:R-:W-:Y:S02]  /*199a0*/  @UP0 ULDC.64 UR12, c[0x0][0x9e8] ;  /* 0x00027a00000c0ab9 */ /* 0x000fe40000000a00 */
[----:B------:R-:W-:-:S04]  /*199b0*/  UIMAD.WIDE.U32 UR6, UR8, UR12, URZ ;  /* 0x0000000c080672a5 */ /* 0x000fc8000f8e003f */
[----:B------:R-:W-:-:S12]  /*199c0*/  @UP0 USHF.R.U32.HI UR8, URZ, UR13, UR7 ;  /* 0x0000000d3f080299 */ /* 0x000fd80008011607 */
.L_x_11083:
[----:B------:R-:W-:-:S04]  /*199d0*/  UIMAD UR8, UR8, UR5, UR5 ;  /* 0x00000005080872a4 */ /* 0x000fc8000f8e0205 */
[----:B------:R-:W-:-:S04]  /*199e0*/  UISETP.LT.AND UP0, UPT, UR4, UR8, UPT ;  /* 0x000000080400728c */ /* 0x000fc8000bf01270 */
[----:B------:R-:W-:-:S12]  /*199f0*/  USEL UR4, UR4, UR8, UP0 ;  /* 0x0000000804047287 */ /* 0x000fd80008000000 */
.L_x_11081:
        /* <DEDUP_REMOVED lines=26> */
.L_x_11085:
[----:B------:R-:W-:-:S11]  /*19ba0*/  UISETP.NE.AND UP0, UPT, UR5, 0x1, UPT ;  /* 0x000000010500788c */ /* 0x000fd6000bf05270 */
[----:B------:R-:W-:Y:S02]  /*19bb0*/  @UP0 ULDC.64 UR10, c[0x0][0x9e8] ;  /* 0x00027a00000a0ab9 */ /* 0x000fe40000000a00 */
[----:B------:R-:W-:-:S04]  /*19bc0*/  UIMAD.WIDE.U32 UR6, UR4, UR10, URZ ;  /* 0x0000000a040672a5 */ /* 0x000fc8000f8e003f */
[----:B------:R-:W-:-:S12]  /*19bd0*/  @UP0 USHF.R.U32.HI UR4, URZ, UR11, UR7 ;  /* 0x0000000b3f040299 */ /* 0x000fd80008011607 */
.L_x_11086:
[----:B------:R-:W-:-:S04]  /*19be0*/  UIMAD UR4, UR4, UR5, URZ ;  /* 0x00000005040472a4 */ /* 0x000fc8000f8e023f */
[----:B------:R-:W-:-:S04]  /*19bf0*/  UISETP.LT.AND UP0, UPT, UR8, UR4, UPT ;  /* 0x000000040800728c */ /* 0x000fc8000bf01270 */
[----:B------:R-:W-:-:S12]  /*19c00*/  USEL UR8, UR8, UR4, !UP0 ;  /* 0x0000000408087287 */ /* 0x000fd8000c000000 */
.L_x_11084:
        /* <DEDUP_REMOVED lines=44> */
.L_x_11087:
        /* <DEDUP_REMOVED lines=32> */
.L_x_11088:
        /* <DEDUP_REMOVED lines=20> */
.L_x_11090:
        /* <DEDUP_REMOVED lines=15> */
.L_x_11089:
[----:B------:R-:W0:Y:S01]  /*1a300*/  LDC.64 R2, c[0x0][0x9f8] ;  /* 0x00027e00ff027b82 */ /* 0x000e220000000a00 */
[----:B------:R-:W-:-:S07]  /*1a310*/  IMAD.MOV.U32 R30, RZ, RZ, R31 ;  /* 0x000000ffff1e7224 */ /* 0x000fce00078e001f */
[----:B------:R-:W1:Y:S01]  /*1a320*/  LDC R37, c[0x0][0x430] ;  /* 0x00010c00ff257b82 */ /* 0x000e620000000800 */
[C---:B------:R-:W-:Y:S01]  /*1a330*/  IMAD.SHL.U32 R36, R29.reuse, 0x10, RZ ;  /* 0x000000101d247824 */ /* 0x040fe200078e00ff */
[C---:B------:R-:W-:Y:S01]  /*1a340*/  LOP3.LUT R7, R29.reuse, 0x7f, RZ, 0xc0, !PT ;  /* 0x0000007f1d077812 */ /* 0x040fe200078ec0ff */
[----:B------:R-:W-:Y:S01]  /*1a350*/  VIADD R0, R24, 0xffffffff ;  /* 0xffffffff18007836 */ /* 0x000fe20000000000 */
        /* <DEDUP_REMOVED lines=15> */
[----:B-----5:R-:W-:Y:S01]  /*1a450*/  IMAD.IADD R10, R10, 0x1, R25 ;  /* 0x000000010a0a7824 */ /* 0x020fe200078e0219 */
[----:B------:R-:W-:Y:S02]  /*1a460*/  @P1 LOP3.LUT R16, R16, 0x40, RZ, 0xfc, !PT ;  /* 0x0000004010101812 */ /* 0x000fe400078efcff */
[----:B------:R-:W-:Y:S01]  /*1a470*/  ISETP.GT.U32.OR P0, PT, R32, 0x5f, P0 ;  /* 0x0000005f2000780c */ /* 0x000fe20000704470 */
[----:B------:R-:W-:-:S03]  /*1a480*/  IMAD.MOV.U32 R17, RZ, RZ, R10 ;  /* 0x000000ffff117224 */ /* 0x000fc600078e000a */
[----:B------:R-:W1:Y:S09]  /*1a490*/  @P1 LDC R11, c[0x0][0x438] ;  /* 0x00010e00ff0b1b82 */ /* 0x000e720000000800 */
        /* <DEDUP_REMOVED lines=18> */
[C---:B------:R-:W-:Y:S02]  /*1a5c0*/  LOP3.LUT R3, R23.reuse, 0xc0, RZ, 0xfc, !PT ;  /* 0x000000c017037812 */ /* 0x040fe400078efcff */
        /* <DEDUP_REMOVED lines=13> */
.L_x_11132:
[----:B------:R-:W-:Y:S01]  /*1a6a0*/  ULOP3.LUT UR4, UR60, 0x2, URZ, 0xfc, !UPT ;  /* 0x000000023c047892 */ /* 0x000fe2000f8efc3f */
[--C-:B-----5:R-:W-:Y:S02]  /*1a6b0*/  @!P0 SHF.R.S32.HI R3, RZ, 0x1f, R4.reuse ;  /* 0x0000001fff038819 */ /* 0x120fe40000011404 */
[----:B------:R-:W-:Y:S02]  /*1a6c0*/  CS2R R18, SRZ ;  /* 0x0000000000127805 */ /* 0x000fe4000001ff00 */
[----:B------:R-:W-:Y:S01]  /*1a6d0*/  LOP3.LUT R16, R16, 0xffffffdf, RZ, 0xc0, !PT ;  /* 0xffffffdf10107812 */ /* 0x000fe200078ec0ff */
[----:B------:R-:W-:Y:S01]  /*1a6e0*/  @!P0 IMAD.MOV.U32 R18, RZ, RZ, R4 ;  /* 0x000000ffff128224 */ /* 0x000fe200078e0004 */
[----:B------:R-:W-:Y:S01]  /*1a6f0*/  SEL R27, RZ, 0x1, P2 ;  /* 0x00000001ff1b7807 */ /* 0x000fe20001000000 */
[----:B------:R-:W-:Y:S01]  /*1a700*/  IMAD.U32 R34, RZ, RZ, UR4 ;  /* 0x00000004ff227e24 */ /* 0x000fe2000f8e00ff */
[----:B------:R-:W-:Y:S01]  /*1a710*/  LOP3.LUT R16, R16, 0xffffff7f, RZ, 0xc0, !PT ;  /* 0xffffff7f10107812 */ /* 0x000fe200078ec0ff */
[----:B------:R-:W-:Y:S01]  /*1a720*/  @!P0 IMAD.MOV.U32 R19, RZ, RZ, R3 ;  /* 0x000000ffff138224 */ /* 0x000fe200078e0003 */
[----:B------:R-:W-:Y:S01]  /*1a730*/  ISETP.GT.U32.AND P0, PT, R32, 0x5f, PT ;  /* 0x0000005f2000780c */ /* 0x000fe20003f04070 */
[----:B------:R-:W-:Y:S01]  /*1a740*/  IMAD.U32 R28, RZ, RZ, UR39 ;  /* 0x00000027ff1c7e24 */ /* 0x000fe2000f8e00ff */
[----:B------:R-:W-:Y:S01]  /*1a750*/  ISETP.NE.AND P1, PT, R34, 0x3, PT ;  /* 0x000000032200780c */ /* 0x000fe20003f25270 */
[----:B------:R-:W-:-:S03]  /*1a760*/  IMAD.MOV R17, RZ, RZ, -R17 ;  /* 0x000000ffff117224 */ /* 0x000fc600078e0a11 */
[----:B------:R-:W-:Y:S01]  /*1a770*/  SHF.R.S32.HI R28, RZ, 0x1f, R28 ;  /* 0x0000001fff1c7819 */ /* 0x000fe2000001141c */
[----:B------:R-:W-:-:S06]  /*1a780*/  IMAD R17, R37, R17, R10 ;  /* 0x0000001125117224 */ /* 0x000fcc00078e020a */
[----:B------:R-:W-:-:S04]  /*1a790*/  @P0 LOP3.LUT R16, R16, 0x80, RZ, 0xfc, !PT ;  /* 0x0000008010100812 */ /* 0x000fc800078efcff */
[----:B------:R-:W-:Y:S01]  /*1a7a0*/  @P1 LOP3.LUT R16, R16, 0x20, RZ, 0xfc, !PT ;  /* 0x0000002010101812 */ /* 0x000fe200078efcff */
[----:B------:R-:W-:Y:S06]  /*1a7b0*/  @!P1 BRA `(.L_x_11092) ;  /* 0x0000000000049947 */ /* 0x000fec0003800000 */
[----:B------:R-:W-:Y:S01]  /*1a7c0*/  BPT.TRAP 0x1 ;  /* 0x000000040000795c */ /* 0x000fe20000300000 */
.L_x_11092:
[----:B------:R-:W-:-:S05]  /*1a7d0*/  IMAD.MOV.U32 R2, RZ, RZ, 0x1 ;  /* 0x00000001ff027424 */ /* 0x000fca00078e00ff */
[----:B------:R-:W-:-:S04]  /*1a7e0*/  SHF.L.U32 R2, R2, 0x1f, RZ ;  /* 0x0000001f02027819 */ /* 0x000fc800000006ff */
[----:B------:R-:W0:Y:S02]  /*1a7f0*/  SYNCS.PHASECHK.TRANS64.TRYWAIT P0, [UR46+0x22840], R2 ;  /* 0x02284002ff0075a7 */ /* 0x000e24000800016e */
[----:B0-----:R-:W-:Y:S05]  /*1a800*/  @!P0 BRA `(.L_x_11093) ;  /* 0x0000002800cc8947 */ /* 0x001fea0003800000 */
.L_x_11133:
[----:B------:R-:W-:Y:S01]  /*1a810*/  SHF.R.S32.HI R26, RZ, 0x1f, R17 ;  /* 0x0000001fff1a7819 */ /* 0x000fe20000011411 */
[----:B------:R-:W-:Y:S01]  /*1a820*/  ULDC.64 UR4, c[0x0][0x300] ;  /* 0x0000c00000047ab9 */ /* 0x000fe20000000a00 */
[----:B------:R-:W-:Y:S02]  /*1a830*/  R2UR UR6, R28 ;  /* 0x000000001c0672ca */ /* 0x000fe400000e0000 */
[----:B------:R-:W-:Y:S01]  /*1a840*/  LOP3.LUT R16, R16, 0xfffffffd, RZ, 0xc0, !PT ;  /* 0xfffffffd10107812 */ /* 0x000fe200078ec0ff */
        /* <DEDUP_REMOVED lines=18> */
[----:B------:R-:W-:Y:S01]  /*1a970*/  LOP3.LUT R3, R6, 0x1c0, RZ, 0xc0, !PT ;  /* 0x000001c006037812 */ /* 0x000fe200078ec0ff */
[----:B------:R-:W-:Y:S02]  /*1a980*/  ULDC UR4, c[0x0][0x2f4] ;  /* 0x0000bd0000047ab9 */ /* 0x000fe40000000800 */
[----:B------:R-:W-:-:S02]  /*1a990*/  ISETP.GE.AND P2, PT, R23, UR4, PT ;  /* 0x0000000417007c0c */ /* 0x000fc4000bf46270 */
[----:B------:R-:W-:Y:S01]  /*1a9a0*/  LOP3.LUT R6, R3, 0x38, R6, 0xf8, !PT ;  /* 0x0000003803067812 */ /* 0x000fe200078ef806 */
[----:B------:R-:W-:Y:S01]  /*1a9b0*/  IMAD.MOV.U32 R3, RZ, RZ, -0x60 ;  /* 0xffffffa0ff037424 */ /* 0x000fe200078e00ff */
[----:B------:R-:W-:Y:S02]  /*1a9c0*/  LEA.HI.X R5, R2, UR7, R5, 0x1, P0 ;  /* 0x0000000702057c11 */ /* 0x000fe400080f0c05 */
[----:B------:R-:W-:Y:S01]  /*1a9d0*/  LOP3.LUT R6, R6, 0x38, R29, 0x78, !PT ;  /* 0x0000003806067812 */ /* 0x000fe200078e781d */
[----:B------:R-:W-:Y:S02]  /*1a9e0*/  IMAD R22, R0, R3, UR41 ;  /* 0x0000002900167e24 */ /* 0x000fe4000f8e0203 */
[----:B------:R-:W-:Y:S02]  /*1a9f0*/  IMAD.SHL.U32 R29, R7, 0x8, RZ ;  /* 0x00000008071d7824 */ /* 0x000fe400078e00ff */
[----:B------:R-:W-:Y:S02]  /*1aa00*/  IMAD.IADD R22, R22, 0x1, -R35 ;  /* 0x0000000116167824 */ /* 0x000fe400078e0a23 */
[----:B------:R-:W-:-:S02]  /*1aa10*/  @P2 LOP3.LUT R16, R16, 0x2, RZ, 0xfc, !PT ;  /* 0x0000000210102812 */ /* 0x000fc400078efcff */
[----:B------:R-:W-:Y:S02]  /*1aa20*/  LOP3.LUT R29, R6, 0x200, R29, 0xf8, !PT ;  /* 0x00000200061d7812 */ /* 0x000fe400078ef81d */
[----:B------:R-:W-:Y:S01]  /*1aa30*/  ISETP.GE.AND P0, PT, R22, 0x1, PT ;  /* 0x000000011600780c */ /* 0x000fe20003f06270 */
[----:B------:R-:W-:-:S12]  /*1aa40*/  BRA.DIV UR5, `(.L_x_11094) ;  /* 0x0000002a05547947 */ /* 0x000fd8000b800000 */
        /* <DEDUP_REMOVED lines=36> */
.L_x_11147:
        /* <DEDUP_REMOVED lines=15> */
.L_x_11095:
        /* <DEDUP_REMOVED lines=23> */
.L_x_11096:
[----:B------:R-:W-:Y:S01]  /*1aef0*/  UISETP.NE.AND UP0, UPT, UR47, URZ, UPT ;  /* 0x0000003f2f00728c */ /* 0x000fe2000bf05270 */
[----:B------:R-:W-:Y:S01]  /*1af00*/  VIADD R0, R32, UR40 ;  /* 0x0000002820007c36 */ /* 0x000fe20008000000 */
[----:B------:R-:W-:Y:S01]  /*1af10*/  R2UR UR6, R28 ;  /* 0x000000001c0672ca */ /* 0x000fe200000e0000 */
[----:B------:R-:W-:Y:S01]  /*1af20*/  ULDC.64 UR8, c[0x0][0x2d8] ;  /* 0x0000b60000087ab9 */ /* 0x000fe20000000a00 */
[----:B------:R-:W0:Y:S01]  /*1af30*/  LDC R7, c[0x0][0x448] ;  /* 0x00011200ff077b82 */ /* 0x000e220000000800 */
[----:B------:R-:W-:Y:S01]  /*1af40*/  IMAD.MOV.U32 R9, RZ, RZ, R0 ;  /* 0x000000ffff097224 */ /* 0x000fe200078e0000 */
[----:B------:R-:W-:Y:S02]  /*1af50*/  PLOP3.LUT P0, PT, PT, PT, UP0, 0x80, 0x0 ;  /* 0x000000000000781c */ /* 0x000fe40003f0f008 */
[----:B------:R-:W-:-:S03]  /*1af60*/  SHF.R.S32.HI R6, RZ, 0x1f, R31 ;  /* 0x0000001fff067819 */ /* 0x000fc6000001141f */
        /* <DEDUP_REMOVED lines=10> */
[----:B------:R-:W-:Y:S02]  /*1b010*/  IMAD R6, R6, UR8, RZ ;  /* 0x0000000806067c24 */ /* 0x000fe4000f8e02ff */
[----:B------:R-:W-:Y:S02]  /*1b020*/  IMAD.U32 R4, RZ, RZ, UR4 ;  /* 0x00000004ff047e24 */ /* 0x000fe4000f8e00ff */
[----:B------:R-:W-:Y:S01]  /*1b030*/  IMAD.U32 R5, RZ, RZ, UR5 ;  /* 0x00000005ff057e24 */ /* 0x000fe2000f8e00ff */
[----:B------:R-:W-:Y:S01]  /*1b040*/  ULDC.64 UR4, c[0x0][0x2d0] ;  /* 0x0000b40000047ab9 */ /* 0x000fe20000000a00 */
[----:B------:R-:W-:Y:S02]  /*1b050*/  IMAD.U32 R3, RZ, RZ, UR6 ;  /* 0x00000006ff037e24 */ /* 0x000fe4000f8e00ff */
[----:B------:R-:W-:Y:S01]  /*1b060*/  IMAD.MOV.U32 R2, RZ, RZ, R4 ;  /* 0x000000ffff027224 */ /* 0x000fe200078e0004 */
[----:B------:R-:W-:Y:S01]  /*1b070*/  SHF.R.S32.HI R4, RZ, 0x1f, R9 ;  /* 0x0000001fff047819 */ /* 0x000fe20000011409 */
[----:B------:R-:W-:-:S02]  /*1b080*/  IMAD R5, R31, UR9, R6 ;  /* 0x000000091f057c24 */ /* 0x000fc4000f8e0206 */
[----:B------:R-:W-:-:S04]  /*1b090*/  IMAD.WIDE.U32 R2, R31, UR8, R2 ;  /* 0x000000081f027c25 */ /* 0x000fc8000f8e0002 */
[----:B------:R-:W-:Y:S02]  /*1b0a0*/  IMAD.IADD R3, R3, 0x1, R5 ;  /* 0x0000000103037824 */ /* 0x000fe400078e0205 */
[----:B------:R-:W-:Y:S02]  /*1b0b0*/  IMAD.MOV R5, RZ, RZ, -R9 ;  /* 0x000000ffff057224 */ /* 0x000fe400078e0a09 */
[----:B------:R-:W-:Y:S02]  /*1b0c0*/  IMAD R4, R4, UR4, RZ ;  /* 0x0000000404047c24 */ /* 0x000fe4000f8e02ff */
[----:B0-----:R-:W-:Y:S02]  /*1b0d0*/  IMAD R5, R7, R5, R0 ;  /* 0x0000000507057224 */ /* 0x001fe400078e0200 */
        /* <DEDUP_REMOVED lines=77> */
.L_x_11164:
[----:B------:R-:W-:Y:S02]  /*1b5b0*/  VIADD R4, R4, 0x70 ;  /* 0x0000007004047836 */ /* 0x000fe40000000000 */
        /* <DEDUP_REMOVED lines=17> */
.L_x_11165:
[----:B------:R-:W-:-:S13]  /*1b6d0*/  ISETP.NE.AND P0, PT, R34, 0x3, PT ;  /* 0x000000032200780c */ /* 0x000fda0003f05270 */
[----:B------:R-:W-:Y:S05]  /*1b6e0*/  @!P0 BRA `(.L_x_11099) ;  /* 0x0000000000048947 */ /* 0x000fea0003800000 */
[----:B------:R-:W-:Y:S01]  /*1b6f0*/  BPT.TRAP 0x1 ;  /* 0x000000040000795c */ /* 0x000fe20000300000 */
.L_x_11099:
[----:B------:R-:W1:Y:S02]  /*1b700*/  SYNCS.PHASECHK.TRANS64.TRYWAIT P0, [UR46+0x22860], R0 ;  /* 0x02286000ff0075a7 */ /* 0x000e64000800016e */
[----:B-1----:R-:W-:Y:S05]  /*1b710*/  @!P0 BRA `(.L_x_11100) ;  /* 0x0000002c00388947 */ /* 0x002fea0003800000 */
.L_x_11166:
        /* <DEDUP_REMOVED lines=25> */
[----:B------:R-:W-:Y:S02]  /*1b8b0*/  LEA.HI.X R18, R2, UR7, R3, 0x1, P0 ;  /* 0x0000000702127c11 */ /* 0x000fe400080f0c03 */
[----:B------:R-:W-:Y:S02]  /*1b8c0*/  SEL R2, RZ, 0x4, P2 ;  /* 0x00000004ff027807 */ /* 0x000fe40001000000 */
[----:B------:R-:W-:Y:S02]  /*1b8d0*/  SEL R3, RZ, 0x8, P1 ;  /* 0x00000008ff037807 */ /* 0x000fe40000800000 */
[----:B------:R-:W-:-:S05]  /*1b8e0*/  IADD3 R0, R2, R0, R27 ;  /* 0x0000000002007210 */ /* 0x000fca0007ffe01b */
[----:B------:R-:W-:Y:S01]  /*1b8f0*/  IMAD.IADD R5, R0, 0x1, R3 ;  /* 0x0000000100057824 */ /* 0x000fe200078e0203 */
[----:B------:R-:W-:Y:S06]  /*1b900*/  BRA.DIV UR4, `(.L_x_11101) ;  /* 0x0000002a04d47947 */ /* 0x000fec000b800000 */
[----:B------:R-:W0:Y:S01]  /*1b910*/  SHFL.IDX PT, R14, R10, RZ, 0x181f ;  /* 0x00181fff0a0e7589 */ /* 0x000e2200000e0000 */
[----:B------:R-:W-:Y:S01]  /*1b920*/  IMAD.SHL.U32 R17, R23, 0x2, RZ ;  /* 0x0000000217117824 */ /* 0x000fe200078e00ff */
[C---:B------:R-:W-:Y:S02]  /*1b930*/  LOP3.LUT P2, RZ, R5.reuse, 0x2, RZ, 0xc0, !PT ;  /* 0x0000000205ff7812 */ /* 0x040fe4000784c0ff */
[----:B------:R-:W1:Y:S01]  /*1b940*/  SHFL.IDX PT, R0, R18, RZ, 0x181f ;  /* 0x00181fff12007589 */ /* 0x000e6200000e0000 */
[----:B------:R-:W-:-:S03]  /*1b950*/  LOP3.LUT P1, RZ, R5, 0x4, RZ, 0xc0, !PT ;  /* 0x0000000405ff7812 */ /* 0x000fc6000782c0ff */
[----:B------:R-:W-:Y:S04]  /*1b960*/  SHFL.IDX PT, R4, R18, 0x1, 0x181f ;  /* 0x00381f0012047f89 */ /* 0x000fe800000e0000 */
[----:B------:R-:W-:Y:S01]  /*1b970*/  SHFL.IDX PT, R7, R18, 0x3, 0x181f ;  /* 0x00781f0012077f89 */ /* 0x000fe200000e0000 */
[----:B0-----:R-:W-:-:S03]  /*1b980*/  IADD3 R2, P0, R14, R17, RZ ;  /* 0x000000110e027210 */ /* 0x001fc60007f1e0ff */
[----:B------:R-:W0:Y:S02]  /*1b990*/  SHFL.IDX PT, R14, R10, 0x1, 0x181f ;  /* 0x00381f000a0e7f89 */ /* 0x000e2400000e0000 */
[----:B-1----:R-:W-:Y:S01]  /*1b9a0*/  IMAD.X R3, RZ, RZ, R0, P0 ;  /* 0x000000ffff037224 */ /* 0x002fe200000e0600 */
[----:B------:R-:W-:-:S05]  /*1b9b0*/  LEA R0, R29, UR46, 0x1 ;  /* 0x0000002e1d007c11 */ /* 0x000fca000f8e08ff */
[----:B------:R-:W-:Y:S01]  /*1b9c0*/  VIADD R31, R0, 0x400 ;  /* 0x00000400001f7836 */ /* 0x000fe20000000000 */
[----:B0-----:R-:W-:Y:S02]  /*1b9d0*/  IADD3 R8, P0, R14, R17, RZ ;  /* 0x000000110e087210 */ /* 0x001fe40007f1e0ff */
[----:B------:R-:W0:Y:S03]  /*1b9e0*/  SHFL.IDX PT, R14, R10, 0x2, 0x181f ;  /* 0x00581f000a0e7f89 */ /* 0x000e2600000e0000 */
[----:B------:R-:W-:Y:S01]  /*1b9f0*/  IMAD.X R9, RZ, RZ, R4, P0 ;  /* 0x000000ffff097224 */ /* 0x000fe200000e0604 */
        /* <DEDUP_REMOVED lines=8> */
[----:B------:R-:W-:-:S13]  /*1ba80*/  ISETP.LT.OR P3, PT, R22, 0x1, !P0 ;  /* 0x000000011600780c */ /* 0x000fda0004761670 */
[----:B------:R-:W-:Y:S01]  /*1ba90*/  LDGSTS.E.BYPASS.LTC128B.128 [R0+0x9400], desc[UR36][R2.64+0x180], !P3 ;  /* 0x0940018002007fae */ /* 0x000fe2000d901d64 */
        /* <DEDUP_REMOVED lines=12> */
[----:B------:R-:W0:Y:S02]  /*1bb60*/  SHFL.IDX PT, R14, R10, 0x4, 0x181f ;  /* 0x00981f000a0e7f89 */ /* 0x000e2400000e0000 */
[----:B------:R-:W-:Y:S01]  /*1bb70*/  IMAD.X R7, RZ, RZ, R7, P3 ;  /* 0x000000ffff077224 */ /* 0x000fe200018e0607 */
[C---:B------:R-:W-:Y:S01]  /*1bb80*/  ISETP.LT.OR P3, PT, R22.reuse, 0x21, P4 ;  /* 0x000000211600780c */ /* 0x040fe20002761670 */
[----:B-1----:R-:W1:Y:S04]  /*1bb90*/  SHFL.IDX PT, R8, R18, 0x4, 0x181f ;  /* 0x00981f0012087f89 */ /* 0x002e6800000e0000 */
[----:B------:R-:W2:Y:S08]  /*1bba0*/  SHFL.IDX PT, R18, R18, 0x5, 0x181f ;  /* 0x00b81f0012127f89 */ /* 0x000eb000000e0000 */
[----:B------:R-:W-:Y:S01]  /*1bbb0*/  LDGSTS.E.BYPASS.LTC128B.128 [R0+0x1400], desc[UR36][R4.64], !P3 ;  /* 0x0140000004007fae */ /* 0x000fe2000d901d64 */
[----:B------:R-:W-:-:S13]  /*1bbc0*/  ISETP.LT.OR P3, PT, R22, 0x21, !P2 ;  /* 0x000000211600780c */ /* 0x000fda0005761670 */
[----:B------:R-:W-:Y:S01]  /*1bbd0*/  LDGSTS.E.BYPASS.LTC128B.128 [R0+0x4400], desc[UR36][R4.64+0x80], !P3 ;  /* 0x0440008004007fae */ /* 0x000fe2000d901d64 */
[----:B------:R-:W-:-:S13]  /*1bbe0*/  ISETP.LT.OR P3, PT, R22, 0x21, !P1 ;  /* 0x000000211600780c */ /* 0x000fda0004f61670 */
[----:B------:R-:W-:Y:S01]  /*1bbf0*/  LDGSTS.E.BYPASS.LTC128B.128 [R0+0x7400], desc[UR36][R4.64+0x100], !P3 ;  /* 0x0740010004007fae */ /* 0x000fe2000d901d64 */
[----:B------:R-:W-:-:S13]  /*1bc00*/  ISETP.LT.OR P3, PT, R22, 0x21, !P0 ;  /* 0x000000211600780c */ /* 0x000fda0004761670 */
[----:B------:R-:W-:Y:S01]  /*1bc10*/  LDGSTS.E.BYPASS.LTC128B.128 [R0+0xa400], desc[UR36][R4.64+0x180], !P3 ;  /* 0x0a40018004007fae */ /* 0x000fe2000d901d64 */
[----:B0-----:R-:W-:-:S03]  /*1bc20*/  IADD3 R2, P3, R14, R17, RZ ;  /* 0x000000110e027210 */ /* 0x001fc60007f7e0ff */
[----:B------:R3:W4:Y:S02]  /*1bc30*/  SHFL.IDX PT, R14, R10, 0x5, 0x181f ;  /* 0x00b81f000a0e7f89 */ /* 0x00072400000e0000 */
        /* <DEDUP_REMOVED lines=17> */
[----:B--2-4-:R3:W-:Y:S02]  /*1bd50*/  LDGSTS.E.BYPASS.LTC128B.128 [R0+0xb400], desc[UR36][R2.64+0x180], !P3 ;  /* 0x0b40018002007fae */ /* 0x0147e4000d901d64 */
.L_x_11180:
[----:B0--3--:R-:W-:Y:S02]  /*1bd60*/  IADD3 R2, P3, R14, R17, RZ ;  /* 0x000000110e027210 */ /* 0x009fe40007f7e0ff */
        /* <DEDUP_REMOVED lines=19> */
.L_x_11102:
[----:B------:R-:W-:Y:S01]  /*1bea0*/  VIADD R24, R24, 0xfffffffe ;  /* 0xfffffffe18187836 */ /* 0x000fe20000000000 */
[----:B------:R-:W-:Y:S01]  /*1beb0*/  SYNCS.ARRIVE.TRANS64.A1T0 RZ, [UR46+0x22850], RZ ;  /* 0x022850ffffff79a7 */ /* 0x000fe2000810002e */
[----:B------:R-:W-:Y:S01]  /*1bec0*/  BSSY B0, `(.L_x_11080) ;  /* 0x00000e8000007945 */ /* 0x000fe20003800000 */
[----:B------:R-:W-:Y:S02]  /*1bed0*/  IMAD.MOV.U32 R0, RZ, RZ, 0x1 ;  /* 0x00000001ff007424 */ /* 0x000fe400078e00ff */
[----:B------:R-:W-:Y:S01]  /*1bee0*/  ISETP.GE.AND P0, PT, R24, UR48, PT ;  /* 0x0000003018007c0c */ /* 0x000fe2000bf06270 */
[----:B------:R-:W-:-:S12]  /*1bef0*/  IMAD.MOV.U32 R26, RZ, RZ, 0x1 ;  /* 0x00000001ff1a7424 */ /* 0x000fd800078e00ff */
[----:B------:R-:W-:Y:S05]  /*1bf00*/  @!P0 BRA `(.L_x_11103) ;  /* 0x0000000c008c8947 */ /* 0x000fea0003800000 */
[----:B------:R-:W-:Y:S01]  /*1bf10*/  UIADD3 UR4, UR45, 0x1, URZ ;  /* 0x000000012d047890 */ /* 0x000fe2000fffe03f */
[----:B------:R-:W-:Y:S01]  /*1bf20*/  LOP3.LUT R3, RZ, UR43, RZ, 0x33, !PT ;  /* 0x0000002bff037c12 */ /* 0x000fe2000f8e33ff */
[----:B------:R-:W-:Y:S01]  /*1bf30*/  IMAD.MOV.U32 R26, RZ, RZ, 0x1 ;  /* 0x00000001ff1a7424 */ /* 0x000fe200078e00ff */
[----:B------:R-:W-:Y:S01]  /*1bf40*/  IADD3 R25, R36, R25, R35 ;  /* 0x0000001924197210 */ /* 0x000fe20007ffe023 */
[----:B------:R-:W-:Y:S01]  /*1bf50*/  UIMAD UR4, UR4, UR38, URZ ;  /* 0x00000026040472a4 */ /* 0x000fe2000f8e023f */
[----:B------:R-:W-:-:S03]  /*1bf60*/  LOP3.LUT R5, RZ, UR42, RZ, 0x33, !PT ;  /* 0x0000002aff057c12 */ /* 0x000fc6000f8e33ff */
[----:B------:R-:W-:Y:S02]  /*1bf70*/  VIADD R18, R25, 0xfffffee0 ;  /* 0xfffffee019127836 */ /* 0x000fe40000000000 */
[----:B------:R-:W-:-:S04]  /*1bf80*/  LOP3.LUT R0, RZ, UR4, RZ, 0x33, !PT ;  /* 0x00000004ff007c12 */ /* 0x000fc8000f8e33ff */
[----:B------:R-:W-:-:S04]  /*1bf90*/  VIADDMNMX R0, R0, -UR44, R3, !PT ;  /* 0x8000002c00007c46 */ /* 0x000fc8000f800103 */
[----:B------:R-:W-:Y:S01]  /*1bfa0*/  VIMNMX R5, R0, R5, !PT ;  /* 0x0000000500057248 */ /* 0x000fe20007fe0100 */
[----:B------:R-:W-:-:S03]  /*1bfb0*/  IMAD.MOV.U32 R0, RZ, RZ, 0x1 ;  /* 0x00000001ff007424 */ /* 0x000fc600078e00ff */
[C---:B------:R-:W-:Y:S01]  /*1bfc0*/  IADD3 R27, -R5.reuse, -0x2, RZ ;  /* 0xfffffffe051b7810 */ /* 0x040fe20007ffe1ff */
[----:B------:R-:W-:-:S07]  /*1bfd0*/  IMAD R18, R5, -0x60, R18 ;  /* 0xffffffa005127824 */ /* 0x000fce00078e0212 */
.L_x_11118:
        /* <DEDUP_REMOVED lines=21> */
.L_x_11105:
[----:B------:R-:W-:Y:S05]  /*1c130*/  BSYNC B1 ;  /* 0x0000000000017941 */ /* 0x000fea0003800000 */
.L_x_11104:
[----:B------:R-:W-:-:S13]  /*1c140*/  ISETP.NE.AND P0, PT, R34, 0x3, PT ;  /* 0x000000032200780c */ /* 0x000fda0003f05270 */
[----:B------:R-:W-:Y:S05]  /*1c150*/  @!P0 BRA `(.L_x_11106) ;  /* 0x0000000000048947 */ /* 0x000fea0003800000 */
[----:B------:R-:W-:Y:S01]  /*1c160*/  BPT.TRAP 0x1 ;  /* 0x000000040000795c */ /* 0x000fe20000300000 */
.L_x_11106:
[----:B------:R-:W-:Y:S01]  /*1c170*/  LEA R19, R0, UR46, 0x3 ;  /* 0x0000002e00137c11 */ /* 0x000fe2000f8e18ff */
[----:B------:R-:W-:Y:S01]  /*1c180*/  BSSY B1, `(.L_x_11107) ;  /* 0x0000004000017945 */ /* 0x000fe20003800000 */
[----:B------:R-:W-:-:S04]  /*1c190*/  SHF.L.U32 R23, R26, 0x1f, RZ ;  /* 0x0000001f1a177819 */ /* 0x000fc800000006ff */
[----:B------:R-:W1:Y:S02]  /*1c1a0*/  SYNCS.PHASECHK.TRANS64.TRYWAIT P0, [R19+URZ+0x22840], R23 ;  /* 0x02284017130075a7 */ /* 0x000e64000800017f */
[----:B-1----:R-:W-:Y:S05]  /*1c1b0*/  @!P0 BRA `(.L_x_11108) ;  /* 0x0000002c00148947 */ /* 0x002fea0003800000 */
.L_x_11181:
[----:B------:R-:W-:Y:S05]  /*1c1c0*/  BSYNC B1 ;  /* 0x0000000000017941 */ /* 0x000fea0003800000 */
.L_x_11107:
        /* <DEDUP_REMOVED lines=49> */
[----:B------:R-:W0:Y:S02]  /*1c4e0*/  SHFL.IDX PT, R14, R21, 0x4, 0x181f ;  /* 0x00981f00150e7f89 */ /* 0x000e2400000e0000 */
[----:B---3--:R-:W-:Y:S02]  /*1c4f0*/  IMAD.X R7, RZ, RZ, R3, P0 ;  /* 0x000000ffff077224 */ /* 0x008fe400000e0603 */
[----:B------:R-:W3:Y:S04]  /*1c500*/  SHFL.IDX PT, R3, R24, 0x4, 0x181f ;  /* 0x00981f0018037f89 */ /* 0x000ee800000e0000 */
[----:B------:R2:W-:Y:S01]  /*1c510*/  LDGSTS.E.BYPASS.LTC128B.128 [R22+0x1dc00], desc[UR36][R6.64], !P1 ;  /* 0x1dc0000006167fae */ /* 0x0005e2000c901d64 */
[----:B0-----:R-:W-:-:S03]  /*1c520*/  IADD3 R2, P0, R14, R17, RZ ;  /* 0x000000110e027210 */ /* 0x001fc60007f1e0ff */
[----:B------:R2:W0:Y:S02]  /*1c530*/  SHFL.IDX PT, R14, R21, 0x5, 0x181f ;  /* 0x00b81f00150e7f89 */ /* 0x00042400000e0000 */
[----:B---3--:R-:W-:-:S05]  /*1c540*/  IMAD.X R3, RZ, RZ, R3, P0 ;  /* 0x000000ffff037224 */ /* 0x008fca00000e0603 */
[----:B------:R2:W-:Y:S03]  /*1c550*/  LDGSTS.E.BYPASS.LTC128B.128 [R22+0x1e400], desc[UR36][R2.64], !P1 ;  /* 0x1e40000002167fae */ /* 0x0005e6000c901d64 */
.L_x_11195:
        /* <DEDUP_REMOVED lines=8> */
.L_x_11110:
        /* <DEDUP_REMOVED lines=10> */
.L_x_11111:
[----:B------:R2:W-:Y:S01]  /*1c680*/  SYNCS.ARRIVE.TRANS64.A1T0 RZ, [R19+URZ+0x22830], RZ ;  /* 0x022830ff13ff79a7 */ /* 0x0005e2000810003f */
[----:B------:R-:W-:Y:S05]  /*1c690*/  @!P2 BRA `(.L_x_11112) ;  /* 0x000000000004a947 */ /* 0x000fea0003800000 */
[----:B------:R-:W-:Y:S01]  /*1c6a0*/  BPT.TRAP 0x1 ;  /* 0x000000040000795c */ /* 0x000fe20000300000 */
.L_x_11112:
[----:B------:R-:W3:Y:S01]  /*1c6b0*/  SYNCS.PHASECHK.TRANS64.TRYWAIT P0, [R19+URZ+0x22860], R23 ;  /* 0x02286017130075a7 */ /* 0x000ee2000800017f */
[----:B------:R-:W-:Y:S04]  /*1c6c0*/  BSSY B1, `(.L_x_11113) ;  /* 0x0000002000017945 */ /* 0x000fe80003800000 */
[----:B---3--:R-:W-:Y:S05]  /*1c6d0*/  @!P0 BRA `(.L_x_11114) ;  /* 0x0000002c006c8947 */ /* 0x008fea0003800000 */
.L_x_11196:
[----:B------:R-:W-:Y:S05]  /*1c6e0*/  BSYNC B1 ;  /* 0x0000000000017941 */ /* 0x000fea0003800000 */
.L_x_11113:
        /* <DEDUP_REMOVED lines=40> */
[----:B------:R-:W0:Y:S02]  /*1c970*/  SHFL.IDX PT, R14, R20, 0x2, 0x181f ;  /* 0x00581f00140e7f89 */ /* 0x000e2400000e0000 */
[----:B------:R-:W-:Y:S02]  /*1c980*/  IMAD.X R9, RZ, RZ, R4, P0 ;  /* 0x000000ffff097224 */ /* 0x000fe400000e0604 */
        /* <DEDUP_REMOVED lines=15> */
[----:B------:R-:W-:Y:S02]  /*1ca80*/  IMAD.X R5, RZ, RZ, R5, P0 ;  /* 0x000000ffff057224 */ /* 0x000fe400000e0605 */
[----:B-1----:R-:W-:-:S03]  /*1ca90*/  IMAD.MOV.U32 R6, RZ, RZ, RZ ;  /* 0x000000ffff067224 */ /* 0x002fc600078e00ff */
        /* <DEDUP_REMOVED lines=11> */
.L_x_11210:
        /* <DEDUP_REMOVED lines=11> */
.L_x_11116:
        /* <DEDUP_REMOVED lines=10> */
.L_x_11117:
        /* <DEDUP_REMOVED lines=10> */
.L_x_11103:
[----:B------:R-:W-:Y:S05]  /*1cd40*/  BSYNC B0 ;  /* 0x0000000000007941 */ /* 0x000fea0003800000 */
.L_x_11080:
[----:B------:R-:W0:Y:S01]  /*1cd50*/  S2R R3, SR_CgaCtaId ;  /* 0x0000000000037919 */ /* 0x000e220000008800 */
[----:B------:R-:W-:Y:S01]  /*1cd60*/  MOV R2, 0x400 ;  /* 0x0000040000027802 */ /* 0x000fe20000000f00 */
[----:B------:R-:W-:Y:S01]  /*1cd70*/  BSSY B0, `(.L_x_11119) ;  /* 0x0000005000007945 */ /* 0x000fe20003800000 */
[----:B------:R-:W-:Y:S02]  /*1cd80*/  SHF.L.U32 R6, R6, 0x1f, RZ ;  /* 0x0000001f06067819 */ /* 0x000fe400000006ff */
[----:B0-----:R-:W-:-:S04]  /*1cd90*/  LEA R7, R3, R2, 0x18 ;  /* 0x0000000203077211 */ /* 0x001fc800078ec0ff */
[----:B------:R-:W0:Y:S02]  /*1cda0*/  SYNCS.PHASECHK.TRANS64.TRYWAIT P0, [R7+URZ+0x22820], R6 ;  /* 0x02282006070075a7 */ /* 0x000e24000800017f */
[----:B0-----:R-:W-:Y:S05]  /*1cdb0*/  @!P0 BRA `(.L_x_11120) ;  /* 0x0000002c00948947 */ /* 0x001fea0003800000 */
.L_x_11211:
[----:B------:R-:W-:Y:S05]  /*1cdc0*/  BSYNC B0 ;  /* 0x0000000000007941 */ /* 0x000fea0003800000 */
.L_x_11119:
[----:B------:R-:W-:-:S03]  /*1cdd0*/  UMOV UR4, 0xffffffff ;  /* 0xffffffff00047882 */ /* 0x000fc60000000000 */
[----:B------:R-:W-:Y:S05]  /*1cde0*/  BRA.DIV UR4, `(.L_x_11121) ;  /* 0x0000002e049c7947 */ /* 0x000fea000b800000 */
[----:B------:R-:W1:Y:S02]  /*1cdf0*/  S2R R2, SR_TID.X ;  /* 0x0000000000027919 */ /* 0x000e640000002100 */
[----:B-1----:R-:W-:-:S04]  /*1ce00*/  SHF.R.U32.HI R2, RZ, 0x5, R2 ;  /* 0x00000005ff027819 */ /* 0x002fc80000011602 */
[----:B------:R-:W-:-:S05]  /*1ce10*/  LOP3.LUT R2, R2, 0x3, RZ, 0xc0, !PT ;  /* 0x0000000302027812 */ /* 0x000fca00078ec0ff */
[----:B------:R1:W3:Y:S02]  /*1ce20*/  SHFL.IDX PT, R14, R2, RZ, 0x1f ;  /* 0x00001fff020e7589 */ /* 0x0002e400000e0000 */
.L_x_11214:
[----:B---3--:R-:W-:-:S13]  /*1ce30*/  ISETP.NE.AND P0, PT, R14, RZ, PT ;  /* 0x000000ff0e00720c */ /* 0x008fda0003f05270 */
[----:B------:R-:W-:Y:S05]  /*1ce40*/  @P0 BRA `(.L_x_10971) ;  /* 0x0000000000880947 */ /* 0x000fea0003800000 */
[----:B------:R-:W-:-:S03]  /*1ce50*/  UMOV UR4, 0xffffffff ;  /* 0xffffffff00047882 */ /* 0x000fc60000000000 */
[----:B------:R-:W-:Y:S05]  /*1ce60*/  BRA.DIV UR4, `(.L_x_11122) ;  /* 0x0000002e04b07947 */ /* 0x000fea000b800000 */
[----:B------:R-:W-:-:S13]  /*1ce70*/  ELECT P6, URZ, PT ;  /* 0x00000000003f782f */ /* 0x000fda00038c0000 */
.L_x_11217:
[----:B------:R-:W-:Y:S05]  /*1ce80*/  @!P6 BRA `(.L_x_10971) ;  /* 0x000000000078e947 */ /* 0x000fea0003800000 */
[----:B------:R-:W-:-:S06]  /*1ce90*/  ULOP3.LUT UR4, UR60, 0x2, URZ, 0xfc, !UPT ;  /* 0x000000023c047892 */ /* 0x000fcc000f8efc3f */
[----:B-1----:R-:W-:-:S05]  /*1cea0*/  IMAD.U32 R2, RZ, RZ, UR4 ;  /* 0x00000004ff027e24 */ /* 0x002fca000f8e00ff */
[----:B------:R-:W-:-:S13]  /*1ceb0*/  ISETP.NE.AND P0, PT, R2, 0x3, PT ;  /* 0x000000030200780c */ /* 0x000fda0003f05270 */
[----:B------:R-:W-:Y:S05]  /*1cec0*/  @!P0 BRA `(.L_x_11123) ;  /* 0x0000000000048947 */ /* 0x000fea0003800000 */
[----:B------:R-:W-:Y:S01]  /*1ced0*/  BPT.TRAP 0x1 ;  /* 0x000000040000795c */ /* 0x000fe20000300000 */
.L_x_11123:
[----:B------:R-:W-:Y:S01]  /*1cee0*/  IMAD R5, R0, 0x8, R7 ;  /* 0x0000000800057824 */ /* 0x000fe200078e0207 */
[----:B------:R-:W-:Y:S01]  /*1cef0*/  SHF.L.U32 R2, R26, 0x1f, RZ ;  /* 0x0000001f1a027819 */ /* 0x000fe200000006ff */
[----:B------:R-:W-:-:S03]  /*1cf00*/  VIADD R0, R0, 0x1 ;  /* 0x0000000100007836 */ /* 0x000fc60000000000 */
[----:B------:R-:W1:Y:S02]  /*1cf10*/  SYNCS.PHASECHK.TRANS64.TRYWAIT P1, [R5+URZ+0x22840], R2 ;  /* 0x02284002050075a7 */ /* 0x000e64000802017f */
[----:B------:R-:W-:-:S04]  /*1cf20*/  ISETP.NE.AND P2, PT, R0, 0x2, PT ;  /* 0x000000020000780c */ /* 0x000fc80003f45270 */
[----:B------:R-:W-:Y:S01]  /*1cf30*/  SEL R3, RZ, 0x1, P2 ;  /* 0x00000001ff037807 */ /* 0x000fe20001000000 */
[----:B-1----:R-:W-:Y:S08]  /*1cf40*/  @!P1 BRA `(.L_x_11124) ;  /* 0x0000002c00989947 */ /* 0x002ff00003800000 */
.L_x_11218:
[----:B------:R-:W-:Y:S02]  /*1cf50*/  SEL R0, R0, RZ, P2 ;  /* 0x000000ff00007207 */ /* 0x000fe40001000000 */
[----:B------:R-:W-:Y:S01]  /*1cf60*/  LOP3.LUT R3, R26, R3, RZ, 0x3c, !PT ;  /* 0x000000031a037212 */ /* 0x000fe200078e3cff */
[----:B------:R-:W-:Y:S06]  /*1cf70*/  @!P0 BRA `(.L_x_11125) ;  /* 0x0000000000048947 */ /* 0x000fec0003800000 */
[----:B------:R-:W-:Y:S01]  /*1cf80*/  BPT.TRAP 0x1 ;  /* 0x000000040000795c */ /* 0x000fe20000300000 */
.L_x_11125:
[----:B0-----:R-:W-:Y:S01]  /*1cf90*/  IMAD R7, R0, 0x8, R7 ;  /* 0x0000000800077824 */ /* 0x001fe200078e0207 */
[----:B------:R-:W-:-:S04]  /*1cfa0*/  SHF.L.U32 R0, R3, 0x1f, RZ ;  /* 0x0000001f03007819 */ /* 0x000fc800000006ff */
[----:B------:R-:W0:Y:S02]  /*1cfb0*/  SYNCS.PHASECHK.TRANS64.TRYWAIT P1, [R7+URZ+0x22840], R0 ;  /* 0x02284000070075a7 */ /* 0x000e24000802017f */
[----:B0-----:R-:W-:Y:S05]  /*1cfc0*/  @!P1 BRA `(.L_x_11126) ;  /* 0x0000002c008c9947 */ /* 0x001fea0003800000 */
.L_x_11219:
[----:B------:R-:W-:Y:S05]  /*1cfd0*/  @!P0 BRA `(.L_x_11127) ;  /* 0x0000000000048947 */ /* 0x000fea0003800000 */
[----:B------:R-:W-:Y:S01]  /*1cfe0*/  BPT.TRAP 0x1 ;  /* 0x000000040000795c */ /* 0x000fe20000300000 */
.L_x_11127:
[----:B------:R-:W3:Y:S02]  /*1cff0*/  SYNCS.PHASECHK.TRANS64.TRYWAIT P1, [R5+URZ+0x22860], R2 ;  /* 0x02286002050075a7 */ /* 0x000ee4000802017f */
[----:B---3--:R-:W-:Y:S05]  /*1d000*/  @!P1 BRA `(.L_x_11128) ;  /* 0x0000002c00909947 */ /* 0x008fea0003800000 */
.L_x_11220:
[----:B------:R-:W-:Y:S05]  /*1d010*/  @!P0 BRA `(.L_x_11129) ;  /* 0x0000000000048947 */ /* 0x000fea0003800000 */
[----:B------:R-:W-:Y:S01]  /*1d020*/  BPT.TRAP 0x1 ;  /* 0x000000040000795c */ /* 0x000fe20000300000 */
.L_x_11129:
[----:B----4-:R4:W0:Y:S02]  /*1d030*/  SYNCS.PHASECHK.TRANS64.TRYWAIT P0, [R7+URZ+0x22860], R0 ;  /* 0x02286000070075a7 */ /* 0x010824000800017f */
[----:B0-----:R-:W-:Y:S05]  /*1d040*/  @!P0 NANOSLEEP.SYNCS 0x989680 ;  /* 0x009896800000895d */ /* 0x001fea0003900000 */
[----:B------:R-:W0:Y:S02]  /*1d050*/  @!P0 SYNCS.PHASECHK.TRANS64 P0, [R7+URZ+0x22860], R0 ;  /* 0x02286000070085a7 */ /* 0x000e24000800007f */
[----:B0-----:R-:W-:Y:S05]  /*1d060*/  @!P0 BRA `(.L_x_11129) ;  /* 0xfffffffc00f08947 */ /* 0x001fea000383ffff */
.L_x_10971:
[----:B------:R-:W-:Y:S05]  /*1d070*/  BSYNC B6 ;  /* 0x0000000000067941 */ /* 0x000fea0003800000 */
.L_x_10968:
[----:B------:R-:W-:Y:S05]  /*1d080*/  EXIT ;  /* 0x000000000000794d */ /* 0x000fea0003800000 */
.L_x_10981:
[----:B0-----:R0:W1:Y:S02]  /*1d090*/  SYNCS.PHASECHK.TRANS64.TRYWAIT P0, [R33+URZ+0x22800], R0 ;  /* 0x02280000210075a7 */ /* 0x001064000800017f */
[----:B-1----:R-:W-:Y:S05]  /*1d0a0*/  @!P0 NANOSLEEP.SYNCS 0x989680 ;  /* 0x009896800000895d */ /* 0x002fea0003900000 */
[----:B------:R-:W1:Y:S02]  /*1d0b0*/  @!P0 SYNCS.PHASECHK.TRANS64 P0, [R33+URZ+0x22800], R0 ;  /* 0x02280000210085a7 */ /* 0x000e64000800007f */
[----:B-1----:R-:W-:Y:S05]  /*1d0c0*/  @!P0 BRA `(.L_x_10981) ;  /* 0xfffffffc00f08947 */ /* 0x002fea000383ffff */
[----:B------:R-:W-:Y:S05]  /*1d0d0*/  BRA `(.L_x_11130) ;  /* 0xfffffe4c00d47947 */ /* 0x000fea000383ffff */
.L_x_10988:
[----:B-1----:R1:W2:Y:S02]  /*1d0e0*/  SYNCS.PHASECHK.TRANS64.TRYWAIT P0, [R10+URZ], R11 ;  /* 0x0000000b0a0075a7 */ /* 0x0022a4000800017f */
[----:B--2---:R-:W-:Y:S05]  /*1d0f0*/  @!P0 NANOSLEEP.SYNCS 0x989680 ;  /* 0x009896800000895d */ /* 0x004fea0003900000 */
[----:B------:R-:W2:Y:S02]  /*1d100*/  @!P0 SYNCS.PHASECHK.TRANS64 P0, [R10+URZ], R11 ;  /* 0x0000000b0a0085a7 */ /* 0x000ea4000800007f */
[----:B--2---:R-:W-:Y:S05]  /*1d110*/  @!P0 BRA `(.L_x_10988) ;  /* 0xfffffffc00f08947 */ /* 0x004fea000383ffff */
[----:B------:R-:W-:Y:S05]  /*1d120*/  BRA `(.L_x_10987) ;  /* 0xfffffe5000b07947 */ /* 0x000fea000383ffff */
.L_x_11007:
[----:B-1----:R1:W2:Y:S02]  /*1d130*/  SYNCS.PHASECHK.TRANS64.TRYWAIT P0, [R0+URZ], R11 ;  /* 0x0000000b000075a7 */ /* 0x0022a4000800017f */
[----:B--2---:R-:W-:Y:S05]  /*1d140*/  @!P0 NANOSLEEP.SYNCS 0x989680 ;  /* 0x009896800000895d */ /* 0x004fea0003900000 */
[----:B------:R-:W2:Y:S02]  /*1d150*/  @!P0 SYNCS.PHASECHK.TRANS64 P0, [R0+URZ], R11 ;  /* 0x0000000b000085a7 */ /* 0x000ea4000800007f */
[----:B--2---:R-:W-:Y:S05]  /*1d160*/  @!P0 BRA `(.L_x_11007) ;  /* 0xfffffffc00f08947 */ /* 0x004fea000383ffff */
[----:B------:R-:W-:Y:S05]  /*1d170*/  BRA `(.L_x_11006) ;  /* 0xfffffe7c00e47947 */ /* 0x000fea000383ffff */
.L_x_11029:
[----:B--2---:R2:W3:Y:S02]  /*1d180*/  SYNCS.PHASECHK.TRANS64.TRYWAIT P0, [R8+URZ], R9 ;  /* 0x00000009080075a7 */ /* 0x0044e4000800017f */
[----:B---3--:R-:W-:Y:S05]  /*1d190*/  @!P0 NANOSLEEP.SYNCS 0x989680 ;  /* 0x009896800000895d */ /* 0x008fea0003900000 */
[----:B------:R-:W3:Y:S02]  /*1d1a0*/  @!P0 SYNCS.PHASECHK.TRANS64 P0, [R8+URZ], R9 ;  /* 0x00000009080085a7 */ /* 0x000ee4000800007f */
[----:B---3--:R-:W-:Y:S05]  /*1d1b0*/  @!P0 BRA `(.L_x_11029) ;  /* 0xfffffffc00f08947 */ /* 0x008fea000383ffff */
[----:B------:R-:W-:Y:S05]  /*1d1c0*/  BRA `(.L_x_11028) ;  /* 0xfffffeb400d07947 */ /* 0x000fea000383ffff */
.L_x_11038:
[----:B-1----:R1:W2:Y:S02]  /*1d1d0*/  SYNCS.PHASECHK.TRANS64.TRYWAIT P0, [R150+URZ], R151 ;  /* 0x00000097960075a7 */ /* 0x0022a4000800017f */
[----:B--2---:R-:W-:Y:S05]  /*1d1e0*/  @!P0 NANOSLEEP.SYNCS 0x989680 ;  /* 0x009896800000895d */ /* 0x004fea0003900000 */
[----:B------:R-:W2:Y:S02]  /*1d1f0*/  @!P0 SYNCS.PHASECHK.TRANS64 P0, [R150+URZ], R151 ;  /* 0x00000097960085a7 */ /* 0x000ea4000800007f */
[----:B--2---:R-:W-:Y:S05]  /*1d200*/  @!P0 BRA `(.L_x_11038) ;  /* 0xfffffffc00f08947 */ /* 0x004fea000383ffff */
[----:B------:R-:W-:Y:S05]  /*1d210*/  BRA `(.L_x_11037) ;  /* 0xfffffee000647947 */ /* 0x000fea000383ffff */
.L_x_11049:
[----:B0-----:R0:W1:Y:S02]  /*1d220*/  SYNCS.PHASECHK.TRANS64.TRYWAIT P0, [R2+URZ], R5 ;  /* 0x00000005020075a7 */ /* 0x001064000800017f */
[----:B-1----:R-:W-:Y:S05]  /*1d230*/  @!P0 NANOSLEEP.SYNCS 0x989680 ;  /* 0x009896800000895d */ /* 0x002fea0003900000 */
[----:B------:R-:W1:Y:S02]  /*1d240*/  @!P0 SYNCS.PHASECHK.TRANS64 P0, [R2+URZ], R5 ;  /* 0x00000005020085a7 */ /* 0x000e64000800007f */
[----:B-1----:R-:W-:Y:S05]  /*1d250*/  @!P0 BRA `(.L_x_11049) ;  /* 0xfffffffc00f08947 */ /* 0x002fea000383ffff */
[----:B------:R-:W-:Y:S05]  /*1d260*/  BRA `(.L_x_11048) ;  /* 0xffffff14009c7947 */ /* 0x000fea000383ffff */
.L_x_11068:
[----:B-1----:R1:W2:Y:S02]  /*1d270*/  SYNCS.PHASECHK.TRANS64.TRYWAIT P0, [R148+URZ], R149 ;  /* 0x00000095940075a7 */ /* 0x0022a4000800017f */
[----:B--2---:R-:W-:Y:S05]  /*1d280*/  @!P0 NANOSLEEP.SYNCS 0x989680 ;  /* 0x009896800000895d */ /* 0x004fea0003900000 */
[----:B------:R-:W2:Y:S02]  /*1d290*/  @!P0 SYNCS.PHASECHK.TRANS64 P0, [R148+URZ], R149 ;  /* 0x00000095940085a7 */ /* 0x000ea4000800007f */
[----:B--2---:R-:W-:Y:S05]  /*1d2a0*/  @!P0 BRA `(.L_x_11068) ;  /* 0xfffffffc00f08947 */ /* 0x004fea000383ffff */
[----:B------:R-:W-:Y:S05]  /*1d2b0*/  BRA `(.L_x_11067) ;  /* 0xffffff5000f47947 */ /* 0x000fea000383ffff */
.L_x_11091:
[----:B------:R-:W-:Y:S02]  /*1d2c0*/  IMAD.MOV.U32 R13, RZ, RZ, R18 ;  /* 0x000000ffff0d7224 */ /* 0x000fe400078e0012 */
[----:B------:R-:W-:Y:S02]  /*1d2d0*/  IMAD.MOV.U32 R12, RZ, RZ, RZ ;  /* 0x000000ffff0c7224 */ /* 0x000fe400078e00ff */
[----:B------:R-:W-:Y:S02]  /*1d2e0*/  IMAD.MOV.U32 R11, RZ, RZ, 0x1f ;  /* 0x0000001fff0b7424 */ /* 0x000fe400078e00ff */
[----:B------:R-:W-:-:S07]  /*1d2f0*/  IMAD.MOV.U32 R15, RZ, RZ, -0x1 ;  /* 0xffffffffff0f7424 */ /* 0x000fce00078e00ff */
[----:B-----5:R-:W-:Y:S05]  /*1d300*/  WARPSYNC.COLLECTIVE R15, `(.L_x_11131) ;  /* 0x000000000f087348 */ /* 0x020fea0003c00000 */
[----:B------:R0:W1:Y:S02]  /*1d310*/  SHFL.IDX P6, R14, R13, R12, R11 ;  /* 0x0000000c0d0e7389 */ /* 0x00006400000c000b */
[----:B01---5:R-:W-:Y:S01]  /*1d320*/  ENDCOLLECTIVE ;  /* 0x000000000000791b */ /* 0x023fe20003800000 */
.L_x_11131:
[----:B------:R-:W-:Y:S05]  /*1d330*/  BRA `(.L_x_11132) ;  /* 0xffffffd000d87947 */ /* 0x000fea000383ffff */
.L_x_11093:
[----:B0-----:R-:W-:-:S04]  /*1d340*/  IMAD.U32 R3, RZ, RZ, UR46 ;  /* 0x0000002eff037e24 */ /* 0x001fc8000f8e00ff */
[----:B------:R0:W1:Y:S03]  /*1d350*/  SYNCS.PHASECHK.TRANS64.TRYWAIT P0, [R3+URZ+0x22840], R2 ;  /* 0x02284002030075a7 */ /* 0x000066000800017f */
[----:B-1----:R-:W-:Y:S05]  /*1d360*/  @!P0 NANOSLEEP.SYNCS 0x989680 ;  /* 0x009896800000895d */ /* 0x002fea0003900000 */
[----:B------:R-:W1:Y:S02]  /*1d370*/  @!P0 SYNCS.PHASECHK.TRANS64 P0, [R3+URZ+0x22840], R2 ;  /* 0x02284002030085a7 */ /* 0x000e64000800007f */
[----:B-1----:R-:W-:Y:S05]  /*1d380*/  @!P0 BRA `(.L_x_11093) ;  /* 0xfffffffc00ec8947 */ /* 0x002fea000383ffff */
[----:B------:R-:W-:Y:S05]  /*1d390*/  BRA `(.L_x_11133) ;  /* 0xffffffd4001c7947 */ /* 0x000fea000383ffff */
.L_x_11094:
        /* <DEDUP_REMOVED lines=8> */
.L_x_11135:
[----:B------:R-:W-:Y:S05]  /*1d420*/  BSYNC B0 ;  /* 0x0000000000007941 */ /* 0x000fea0003800000 */
.L_x_11134:
        /* <DEDUP_REMOVED lines=9> */
.L_x_11136:
[----:B------:R-:W-:Y:S02]  /*1d4c0*/  IMAD.MOV.U32 R13, RZ, RZ, R5 ;  /* 0x000000ffff0d7224 */ /* 0x000fe400078e0005 */
[----:B------:R-:W-:Y:S01]  /*1d4d0*/  IMAD.MOV.U32 R12, RZ, RZ, 0x1 ;  /* 0x00000001ff0c7424 */ /* 0x000fe200078e00ff */
[----:B------:R-:W-:-:S13]  /*1d4e0*/  @P0 LEA R2, P1, R23, R14, 0x1 ;  /* 0x0000000e17020211 */ /* 0x000fda00078208ff */
[----:B------:R-:W-:Y:S05]  /*1d4f0*/  WARPSYNC.COLLECTIVE R15, `(.L_x_11137) ;  /* 0x000000000f087348 */ /* 0x000fea0003c00000 */
[----:B------:R0:W1:Y:S02]  /*1d500*/  SHFL.IDX P6, R14, R13, R12, R11 ;  /* 0x0000000c0d0e7389 */ /* 0x00006400000c000b */
[----:B01----:R-:W-:Y:S01]  /*1d510*/  ENDCOLLECTIVE ;  /* 0x000000000000791b */ /* 0x003fe20003800000 */
.L_x_11137:
        /* <DEDUP_REMOVED lines=12> */
.L_x_11138:
[----:B------:R-:W-:Y:S02]  /*1d5e0*/  IMAD.MOV.U32 R13, RZ, RZ, R5 ;  /* 0x000000ffff0d7224 */ /* 0x000fe400078e0005 */
[----:B------:R-:W-:Y:S01]  /*1d5f0*/  IMAD.MOV.U32 R12, RZ, RZ, 0x2 ;  /* 0x00000002ff0c7424 */ /* 0x000fe200078e00ff */
[----:B------:R-:W-:-:S13]  /*1d600*/  @P0 LEA R2, P1, R23, R14, 0x1 ;  /* 0x0000000e17020211 */ /* 0x000fda00078208ff */
[----:B------:R-:W-:Y:S05]  /*1d610*/  WARPSYNC.COLLECTIVE R15, `(.L_x_11139) ;  /* 0x000000000f087348 */ /* 0x000fea0003c00000 */
[----:B------:R0:W1:Y:S02]  /*1d620*/  SHFL.IDX P6, R14, R13, R12, R11 ;  /* 0x0000000c0d0e7389 */ /* 0x00006400000c000b */
[----:B01----:R-:W-:Y:S01]  /*1d630*/  ENDCOLLECTIVE ;  /* 0x000000000000791b */ /* 0x003fe20003800000 */
.L_x_11139:
        /* <DEDUP_REMOVED lines=12> */
.L_x_11140:
[----:B------:R-:W-:Y:S02]  /*1d700*/  IMAD.MOV.U32 R13, RZ, RZ, R5 ;  /* 0x000000ffff0d7224 */ /* 0x000fe400078e0005 */
[----:B------:R-:W-:Y:S01]  /*1d710*/  IMAD.MOV.U32 R12, RZ, RZ, 0x3 ;  /* 0x00000003ff0c7424 */ /* 0x000fe200078e00ff */
[----:B------:R-:W-:-:S13]  /*1d720*/  @P0 LEA R2, P1, R23, R14, 0x1 ;  /* 0x0000000e17020211 */ /* 0x000fda00078208ff */
[----:B------:R-:W-:Y:S05]  /*1d730*/  WARPSYNC.COLLECTIVE R15, `(.L_x_11141) ;  /* 0x000000000f087348 */ /* 0x000fea0003c00000 */
[----:B------:R0:W1:Y:S02]  /*1d740*/  SHFL.IDX P6, R14, R13, R12, R11 ;  /* 0x0000000c0d0e7389 */ /* 0x00006400000c000b */
[----:B01----:R-:W-:Y:S01]  /*1d750*/  ENDCOLLECTIVE ;  /* 0x000000000000791b */ /* 0x003fe20003800000 */
.L_x_11141:
        /* <DEDUP_REMOVED lines=12> */
.L_x_11142:
[----:B------:R-:W-:Y:S02]  /*1d820*/  IMAD.MOV.U32 R13, RZ, RZ, R5 ;  /* 0x000000ffff0d7224 */ /* 0x000fe400078e0005 */
[----:B------:R-:W-:Y:S01]  /*1d830*/  IMAD.MOV.U32 R12, RZ, RZ, 0x4 ;  /* 0x00000004ff0c7424 */ /* 0x000fe200078e00ff */
[----:B------:R-:W-:-:S13]  /*1d840*/  @P0 LEA R2, P1, R23, R14, 0x1 ;  /* 0x0000000e17020211 */ /* 0x000fda00078208ff */
[----:B------:R-:W-:Y:S05]  /*1d850*/  WARPSYNC.COLLECTIVE R15, `(.L_x_11143) ;  /* 0x000000000f087348 */ /* 0x000fea0003c00000 */
[----:B------:R0:W1:Y:S02]  /*1d860*/  SHFL.IDX P6, R14, R13, R12, R11 ;  /* 0x0000000c0d0e7389 */ /* 0x00006400000c000b */
[----:B01----:R-:W-:Y:S01]  /*1d870*/  ENDCOLLECTIVE ;  /* 0x000000000000791b */ /* 0x003fe20003800000 */
.L_x_11143:
        /* <DEDUP_REMOVED lines=12> */
.L_x_11144:
[----:B------:R-:W-:Y:S02]  /*1d940*/  IMAD.MOV.U32 R13, RZ, RZ, R5 ;  /* 0x000000ffff0d7224 */ /* 0x000fe400078e0005 */
[----:B------:R-:W-:Y:S01]  /*1d950*/  IMAD.MOV.U32 R12, RZ, RZ, 0x5 ;  /* 0x00000005ff0c7424 */ /* 0x000fe200078e00ff */
[----:B------:R-:W-:-:S13]  /*1d960*/  @P0 LEA R2, P1, R23, R14, 0x1 ;  /* 0x0000000e17020211 */ /* 0x000fda00078208ff */
[----:B------:R-:W-:Y:S05]  /*1d970*/  WARPSYNC.COLLECTIVE R15, `(.L_x_11145) ;  /* 0x000000000f087348 */ /* 0x000fea0003c00000 */
[----:B------:R0:W1:Y:S02]  /*1d980*/  SHFL.IDX P6, R14, R13, R12, R11 ;  /* 0x0000000c0d0e7389 */ /* 0x00006400000c000b */
[----:B01----:R-:W-:Y:S01]  /*1d990*/  ENDCOLLECTIVE ;  /* 0x000000000000791b */ /* 0x003fe20003800000 */
.L_x_11145:
        /* <DEDUP_REMOVED lines=10> */
.L_x_11146:
[----:B------:R-:W-:Y:S05]  /*1da40*/  BRA `(.L_x_11147) ;  /* 0xffffffd000907947 */ /* 0x000fea000383ffff */
.L_x_11097:
[----:B------:R-:W-:Y:S02]  /*1da50*/  IMAD.MOV.U32 R13, RZ, RZ, R6 ;  /* 0x000000ffff0d7224 */ /* 0x000fe400078e0006 */
[----:B------:R-:W-:Y:S02]  /*1da60*/  IMAD.MOV.U32 R12, RZ, RZ, RZ ;  /* 0x000000ffff0c7224 */ /* 0x000fe400078e00ff */
[----:B------:R-:W-:Y:S02]  /*1da70*/  IMAD.MOV.U32 R11, RZ, RZ, 0x181f ;  /* 0x0000181fff0b7424 */ /* 0x000fe400078e00ff */
[----:B------:R-:W-:Y:S02]  /*1da80*/  IMAD.MOV.U32 R15, RZ, RZ, -0x1 ;  /* 0xffffffffff0f7424 */ /* 0x000fe400078e00ff */
[----:B------:R-:W-:-:S07]  /*1da90*/  VIADD R4, R35, UR40 ;  /* 0x0000002823047c36 */ /* 0x000fce0008000000 */
[----:B------:R-:W-:Y:S05]  /*1daa0*/  WARPSYNC.COLLECTIVE R15, `(.L_x_11148) ;  /* 0x000000000f087348 */ /* 0x000fea0003c00000 */
[----:B------:R0:W1:Y:S02]  /*1dab0*/  SHFL.IDX P6, R14, R13, R12, R11 ;  /* 0x0000000c0d0e7389 */ /* 0x00006400000c000b */
[----:B01----:R-:W-:Y:S01]  /*1dac0*/  ENDCOLLECTIVE ;  /* 0x000000000000791b */ /* 0x003fe20003800000 */
.L_x_11148:
[----:B------:R-:W-:Y:S02]  /*1dad0*/  VIADD R8, R4, 0x10 ;  /* 0x0000001004087836 */ /* 0x000fe40000000000 */
[----:B------:R-:W-:Y:S02]  /*1dae0*/  IMAD.MOV.U32 R13, RZ, RZ, R0 ;  /* 0x000000ffff0d7224 */ /* 0x000fe400078e0000 */
[----:B------:R-:W-:-:S07]  /*1daf0*/  IMAD.MOV.U32 R2, RZ, RZ, R14 ;  /* 0x000000ffff027224 */ /* 0x000fce00078e000e */
[----:B------:R-:W-:Y:S05]  /*1db00*/  WARPSYNC.COLLECTIVE R15, `(.L_x_11149) ;  /* 0x000000000f087348 */ /* 0x000fea0003c00000 */
[----:B------:R0:W1:Y:S02]  /*1db10*/  SHFL.IDX P6, R14, R13, R12, R11 ;  /* 0x0000000c0d0e7389 */ /* 0x00006400000c000b */
[----:B01----:R-:W-:Y:S01]  /*1db20*/  ENDCOLLECTIVE ;  /* 0x000000000000791b */ /* 0x003fe20003800000 */
.L_x_11149:
[----:B------:R-:W-:Y:S02]  /*1db30*/  ULDC UR4, c[0x0][0x288] ;  /* 0x0000a20000047ab9 */ /* 0x000fe40000000800 */
[----:B------:R-:W-:-:S05]  /*1db40*/  IMAD R5, R7, UR4, RZ ;  /* 0x0000000407057c24 */ /* 0x000fca000f8e02ff */
[----:B------:R-:W-:Y:S01]  /*1db50*/  ISETP.GE.AND P0, PT, R4, R5, PT ;  /* 0x000000050400720c */ /* 0x000fe20003f06270 */
[----:B------:R-:W-:Y:S02]  /*1db60*/  IMAD.MOV.U32 R13, RZ, RZ, R6 ;  /* 0x000000ffff0d7224 */ /* 0x000fe400078e0006 */
[----:B------:R-:W-:-:S10]  /*1db70*/  IMAD.MOV.U32 R12, RZ, RZ, 0x1 ;  /* 0x00000001ff0c7424 */ /* 0x000fd400078e00ff */
[----:B------:R-:W-:Y:S02]  /*1db80*/  @!P0 LEA R9, R29, UR46, 0x1 ;  /* 0x0000002e1d098c11 */ /* 0x000fe4000f8e08ff */
[----:B------:R-:W-:-:S05]  /*1db90*/  @!P0 LEA R14, P2, R23, R14, 0x1 ;  /* 0x0000000e170e8211 */ /* 0x000fca00078408ff */
[----:B------:R-:W-:Y:S02]  /*1dba0*/  @!P0 IMAD.X R3, RZ, RZ, R2, P2 ;  /* 0x000000ffff038224 */ /* 0x000fe400010e0602 */
[----:B------:R-:W-:-:S07]  /*1dbb0*/  @!P0 IMAD.MOV.U32 R2, RZ, RZ, R14 ;  /* 0x000000ffff028224 */ /* 0x000fce00078e000e */
[----:B------:R-:W-:Y:S05]  /*1dbc0*/  WARPSYNC.COLLECTIVE R15, `(.L_x_11150) ;  /* 0x000000000f087348 */ /* 0x000fea0003c00000 */
[----:B------:R0:W1:Y:S02]  /*1dbd0*/  SHFL.IDX P6, R14, R13, R12, R11 ;  /* 0x0000000c0d0e7389 */ /* 0x00006400000c000b */
[----:B01----:R-:W-:Y:S01]  /*1dbe0*/  ENDCOLLECTIVE ;  /* 0x000000000000791b */ /* 0x003fe20003800000 */
.L_x_11150:
        /* <DEDUP_REMOVED lines=8> */
[----:B0-----:R-:W-:-:S07]  /*1dc70*/  IMAD.MOV.U32 R7, RZ, RZ, R14 ;  /* 0x000000ffff077224 */ /* 0x001fce00078e000e */
[----:B------:R-:W-:Y:S05]  /*1dc80*/  WARPSYNC.COLLECTIVE R15, `(.L_x_11151) ;  /* 0x000000000f087348 */ /* 0x000fea0003c00000 */
[----:B------:R0:W1:Y:S02]  /*1dc90*/  SHFL.IDX P6, R14, R13, R12, R11 ;  /* 0x0000000c0d0e7389 */ /* 0x00006400000c000b */
[----:B01----:R-:W-:Y:S01]  /*1dca0*/  ENDCOLLECTIVE ;  /* 0x000000000000791b */ /* 0x003fe20003800000 */
.L_x_11151:
[----:B------:R-:W-:Y:S02]  /*1dcb0*/  IMAD.MOV.U32 R13, RZ, RZ, R6 ;  /* 0x000000ffff0d7224 */ /* 0x000fe400078e0006 */
[----:B------:R-:W-:Y:S01]  /*1dcc0*/  IMAD.MOV.U32 R12, RZ, RZ, 0x2 ;  /* 0x00000002ff0c7424 */ /* 0x000fe200078e00ff */
[----:B------:R-:W-:-:S13]  /*1dcd0*/  @!P0 LEA R2, P2, R23, R14, 0x1 ;  /* 0x0000000e17028211 */ /* 0x000fda00078408ff */
[----:B------:R-:W-:Y:S05]  /*1dce0*/  WARPSYNC.COLLECTIVE R15, `(.L_x_11152) ;  /* 0x000000000f087348 */ /* 0x000fea0003c00000 */
[----:B------:R0:W1:Y:S02]  /*1dcf0*/  SHFL.IDX P6, R14, R13, R12, R11 ;  /* 0x0000000c0d0e7389 */ /* 0x00006400000c000b */
[----:B01----:R-:W-:Y:S01]  /*1dd00*/  ENDCOLLECTIVE ;  /* 0x000000000000791b */ /* 0x003fe20003800000 */
.L_x_11152:
        /* <DEDUP_REMOVED lines=13> */
.L_x_11153:
[----:B------:R-:W-:Y:S02]  /*1dde0*/  IMAD.MOV.U32 R13, RZ, RZ, R6 ;  /* 0x000000ffff0d7224 */ /* 0x000fe400078e0006 */
[----:B------:R-:W-:Y:S01]  /*1ddf0*/  IMAD.MOV.U32 R12, RZ, RZ, 0x3 ;  /* 0x00000003ff0c7424 */ /* 0x000fe200078e00ff */
[----:B------:R-:W-:-:S13]  /*1de00*/  @!P0 LEA R2, P2, R23, R14, 0x1 ;  /* 0x0000000e17028211 */ /* 0x000fda00078408ff */
[----:B------:R-:W-:Y:S05]  /*1de10*/  WARPSYNC.COLLECTIVE R15, `(.L_x_11154) ;  /* 0x000000000f087348 */ /* 0x000fea0003c00000 */
[----:B------:R0:W1:Y:S02]  /*1de20*/  SHFL.IDX P6, R14, R13, R12, R11 ;  /* 0x0000000c0d0e7389 */ /* 0x00006400000c000b */
[----:B01----:R-:W-:Y:S01]  /*1de30*/  ENDCOLLECTIVE ;  /* 0x000000000000791b */ /* 0x003fe20003800000 */
.L_x_11154:
        /* <DEDUP_REMOVED lines=13> */
.L_x_11155:
[----:B------:R-:W-:Y:S02]  /*1df10*/  IMAD.MOV.U32 R13, RZ, RZ, R6 ;  /* 0x000000ffff0d7224 */ /* 0x000fe400078e0006 */
[----:B------:R-:W-:Y:S01]  /*1df20*/  IMAD.MOV.U32 R12, RZ, RZ, 0x4 ;  /* 0x00000004ff0c7424 */ /* 0x000fe200078e00ff */
[----:B------:R-:W-:-:S13]  /*1df30*/  @!P0 LEA R2, P2, R23, R14, 0x1 ;  /* 0x0000000e17028211 */ /* 0x000fda00078408ff */
[----:B------:R-:W-:Y:S05]  /*1df40*/  WARPSYNC.COLLECTIVE R15, `(.L_x_11156) ;  /* 0x000000000f087348 */ /* 0x000fea0003c00000 */
[----:B------:R0:W1:Y:S02]  /*1df50*/  SHFL.IDX P6, R14, R13, R12, R11 ;  /* 0x0000000c0d0e7389 */ /* 0x00006400000c000b */
[----:B01----:R-:W-:Y:S01]  /*1df60*/  ENDCOLLECTIVE ;  /* 0x000000000000791b */ /* 0x003fe20003800000 */
.L_x_11156:
        /* <DEDUP_REMOVED lines=13> */
.L_x_11157:
[----:B------:R-:W-:Y:S02]  /*1e040*/  IMAD.MOV.U32 R13, RZ, RZ, R6 ;  /* 0x000000ffff0d7224 */ /* 0x000fe400078e0006 */
[----:B------:R-:W-:Y:S01]  /*1e050*/  IMAD.MOV.U32 R12, RZ, RZ, 0x5 ;  /* 0x00000005ff0c7424 */ /* 0x000fe200078e00ff */
[----:B------:R-:W-:-:S13]  /*1e060*/  @!P0 LEA R2, P2, R23, R14, 0x1 ;  /* 0x0000000e17028211 */ /* 0x000fda00078408ff */
[----:B------:R-:W-:Y:S05]  /*1e070*/  WARPSYNC.COLLECTIVE R15, `(.L_x_11158) ;  /* 0x000000000f087348 */ /* 0x000fea0003c00000 */
[----:B------:R0:W1:Y:S02]  /*1e080*/  SHFL.IDX P6, R14, R13, R12, R11 ;  /* 0x0000000c0d0e7389 */ /* 0x00006400000c000b */
[----:B01----:R-:W-:Y:S01]  /*1e090*/  ENDCOLLECTIVE ;  /* 0x000000000000791b */ /* 0x003fe20003800000 */
.L_x_11158:
[----:B------:R-:W-:-:S05]  /*1e0a0*/  @!P0 IMAD.X R3, RZ, RZ, R7, P2 ;  /* 0x000000ffff038224 */ /* 0x000fca00010e0607 */
        /* <DEDUP_REMOVED lines=11> */
.L_x_11159:
[----:B------:R-:W-:Y:S02]  /*1e160*/  IMAD.MOV.U32 R13, RZ, RZ, R6 ;  /* 0x000000ffff0d7224 */ /* 0x000fe400078e0006 */
[----:B------:R-:W-:Y:S01]  /*1e170*/  IMAD.MOV.U32 R12, RZ, RZ, 0x6 ;  /* 0x00000006ff0c7424 */ /* 0x000fe200078e00ff */
[----:B------:R-:W-:-:S13]  /*1e180*/  @!P0 LEA R2, P2, R23, R14, 0x1 ;  /* 0x0000000e17028211 */ /* 0x000fda00078408ff */
[----:B------:R-:W-:Y:S05]  /*1e190*/  WARPSYNC.COLLECTIVE R15, `(.L_x_11160) ;  /* 0x000000000f087348 */ /* 0x000fea0003c00000 */
[----:B------:R0:W1:Y:S02]  /*1e1a0*/  SHFL.IDX P6, R14, R13, R12, R11 ;  /* 0x0000000c0d0e7389 */ /* 0x00006400000c000b */
[----:B01----:R-:W-:Y:S01]  /*1e1b0*/  ENDCOLLECTIVE ;  /* 0x000000000000791b */ /* 0x003fe20003800000 */
.L_x_11160:
[----:B------:R-:W-:-:S05]  /*1e1c0*/  @!P0 IMAD.X R3, RZ, RZ, R7, P2 ;  /* 0x000000ffff038224 */ /* 0x000fca00010e0607 */
[----:B------:R-:W-:Y:S01]  /*1e1d0*/  @!PT LDS RZ, [RZ] ;  /* 0x00000000fffff984 */ /* 0x000fe20000000800 */
[----:B------:R-:W-:Y:S01]  /*1e1e0*/  @!PT LDS RZ, [RZ] ;  /* 0x00000000fffff984 */ /* 0x000fe20000000800 */
[----:B------:R-:W-:Y:S01]  /*1e1f0*/  @!PT LDS RZ, [RZ] ;  /* 0x00000000fffff984 */ /* 0x000fe20000000800 */
[----:B------:R0:W-:Y:S01]  /*1e200*/  @!P0 LDGSTS.E.BYPASS.LTC128B.128 [R21+0x1ac00], desc[UR36][R2.64], !P1 ;  /* 0x1ac0000002158fae */ /* 0x0001e2000c901d64 */
[----:B------:R-:W-:Y:S02]  /*1e210*/  IMAD.MOV.U32 R13, RZ, RZ, R0 ;  /* 0x000000ffff0d7224 */ /* 0x000fe400078e0000 */
[----:B0-----:R-:W-:Y:S02]  /*1e220*/  VIADD R2, R4, 0x60 ;  /* 0x0000006004027836 */ /* 0x001fe40000000000 */
[----:B------:R-:W-:-:S03]  /*1e230*/  IMAD.MOV.U32 R7, RZ, RZ, R14 ;  /* 0x000000ffff077224 */ /* 0x000fc600078e000e */
[----:B------:R-:W-:-:S13]  /*1e240*/  ISETP.GE.AND P0, PT, R2, R5, PT ;  /* 0x000000050200720c */ /* 0x000fda0003f06270 */
[----:B------:R-:W-:Y:S05]  /*1e250*/  WARPSYNC.COLLECTIVE R15, `(.L_x_11161) ;  /* 0x000000000f087348 */ /* 0x000fea0003c00000 */
[----:B------:R0:W1:Y:S02]  /*1e260*/  SHFL.IDX P6, R14, R13, R12, R11 ;  /* 0x0000000c0d0e7389 */ /* 0x00006400000c000b */
[----:B01----:R-:W-:Y:S01]  /*1e270*/  ENDCOLLECTIVE ;  /* 0x000000000000791b */ /* 0x003fe20003800000 */
.L_x_11161:
[----:B------:R-:W-:Y:S01]  /*1e280*/  @!P0 LEA R9, R29, UR46, 0x1 ;  /* 0x0000002e1d098c11 */ /* 0x000fe2000f8e08ff */
[----:B------:R-:W-:Y:S02]  /*1e290*/  IMAD.MOV.U32 R13, RZ, RZ, R6 ;  /* 0x000000ffff0d7224 */ /* 0x000fe400078e0006 */
[----:B------:R-:W-:Y:S01]  /*1e2a0*/  IMAD.MOV.U32 R12, RZ, RZ, 0x7 ;  /* 0x00000007ff0c7424 */ /* 0x000fe200078e00ff */
[----:B------:R-:W-:-:S13]  /*1e2b0*/  @!P0 LEA R2, P2, R23, R14, 0x1 ;  /* 0x0000000e17028211 */ /* 0x000fda00078408ff */
[----:B------:R-:W-:Y:S05]  /*1e2c0*/  WARPSYNC.COLLECTIVE R15, `(.L_x_11162) ;  /* 0x000000000f087348 */ /* 0x000fea0003c00000 */
[----:B------:R0:W1:Y:S02]  /*1e2d0*/  SHFL.IDX P6, R14, R13, R12, R11 ;  /* 0x0000000c0d0e7389 */ /* 0x00006400000c000b */
[----:B01----:R-:W-:Y:S01]  /*1e2e0*/  ENDCOLLECTIVE ;  /* 0x000000000000791b */ /* 0x003fe20003800000 */
.L_x_11162:
        /* <DEDUP_REMOVED lines=10> */
.L_x_11163:
[----:B------:R-:W-:Y:S05]  /*1e390*/  BRA `(.L_x_11164) ;  /* 0xffffffd000847947 */ /* 0x000fea000383ffff */
.L_x_11098:
[----:B0-----:R-:W-:-:S04]  /*1e3a0*/  IMAD.U32 R3, RZ, RZ, UR46 ;  /* 0x0000002eff037e24 */ /* 0x001fc8000f8e00ff */
[----:B------:R0:W1:Y:S03]  /*1e3b0*/  SYNCS.PHASECHK.TRANS64.TRYWAIT P0, [R3+URZ+0x22820], R0 ;  /* 0x02282000030075a7 */ /* 0x000066000800017f */
[----:B-1----:R-:W-:Y:S05]  /*1e3c0*/  @!P0 NANOSLEEP.SYNCS 0x989680 ;  /* 0x009896800000895d */ /* 0x002fea0003900000 */
[----:B------:R-:W1:Y:S02]  /*1e3d0*/  @!P0 SYNCS.PHASECHK.TRANS64 P0, [R3+URZ+0x22820], R0 ;  /* 0x02282000030085a7 */ /* 0x000e64000800007f */
[----:B-1----:R-:W-:Y:S05]  /*1e3e0*/  @!P0 BRA `(.L_x_11098) ;  /* 0xfffffffc00ec8947 */ /* 0x002fea000383ffff */
[----:B------:R-:W-:Y:S05]  /*1e3f0*/  BRA `(.L_x_11165) ;  /* 0xffffffd000b47947 */ /* 0x000fea000383ffff */
.L_x_11100:
[----:B0-----:R-:W-:-:S04]  /*1e400*/  IMAD.U32 R3, RZ, RZ, UR46 ;  /* 0x0000002eff037e24 */ /* 0x001fc8000f8e00ff */
[----:B------:R0:W1:Y:S03]  /*1e410*/  SYNCS.PHASECHK.TRANS64.TRYWAIT P0, [R3+URZ+0x22860], R0 ;  /* 0x02286000030075a7 */ /* 0x000066000800017f */
[----:B-1----:R-:W-:Y:S05]  /*1e420*/  @!P0 NANOSLEEP.SYNCS 0x989680 ;  /* 0x009896800000895d */ /* 0x002fea0003900000 */
[----:B------:R-:W1:Y:S02]  /*1e430*/  @!P0 SYNCS.PHASECHK.TRANS64 P0, [R3+URZ+0x22860], R0 ;  /* 0x02286000030085a7 */ /* 0x000e64000800007f */
[----:B-1----:R-:W-:Y:S05]  /*1e440*/  @!P0 BRA `(.L_x_11100) ;  /* 0xfffffffc00ec8947 */ /* 0x002fea000383ffff */
[----:B------:R-:W-:Y:S05]  /*1e450*/  BRA `(.L_x_11166) ;  /* 0xffffffd000b07947 */ /* 0x000fea000383ffff */
.L_x_11101:
        /* <DEDUP_REMOVED lines=8> */
.L_x_11168:
[----:B------:R-:W-:Y:S05]  /*1e4e0*/  BSYNC B0 ;  /* 0x0000000000007941 */ /* 0x000fea0003800000 */
.L_x_11167:
        /* <DEDUP_REMOVED lines=8> */
[----:B------:R-:W-:-:S10]  /*1e570*/  IMAD.SHL.U32 R17, R23, 0x2, RZ ;  /* 0x0000000217117824 */ /* 0x000fd400078e00ff */
[----:B------:R-:W-:Y:S05]  /*1e580*/  WARPSYNC.COLLECTIVE R15, `(.L_x_11169) ;  /* 0x000000000f087348 */ /* 0x000fea0003c00000 */
[----:B------:R0:W1:Y:S02]  /*1e590*/  SHFL.IDX P6, R14, R13, R12, R11 ;  /* 0x0000000c0d0e7389 */ /* 0x00006400000c000b */
[----:B01----:R-:W-:Y:S01]  /*1e5a0*/  ENDCOLLECTIVE ;  /* 0x000000000000791b */ /* 0x003fe20003800000 */
.L_x_11169:
[----:B------:R-:W-:Y:S02]  /*1e5b0*/  IMAD.MOV.U32 R6, RZ, RZ, RZ ;  /* 0x000000ffff067224 */ /* 0x000fe400078e00ff */
[----:B------:R-:W-:Y:S02]  /*1e5c0*/  IMAD.MOV.U32 R13, RZ, RZ, R18 ;  /* 0x000000ffff0d7224 */ /* 0x000fe400078e0012 */
[----:B------:R-:W-:Y:S01]  /*1e5d0*/  IMAD.MOV.U32 R12, RZ, RZ, 0x1 ;  /* 0x00000001ff0c7424 */ /* 0x000fe200078e00ff */
[----:B------:R-:W-:-:S13]  /*1e5e0*/  IADD3 R2, P0, R14, R17, RZ ;  /* 0x000000110e027210 */ /* 0x000fda0007f1e0ff */
[----:B------:R-:W-:Y:S05]  /*1e5f0*/  WARPSYNC.COLLECTIVE R15, `(.L_x_11170) ;  /* 0x000000000f087348 */ /* 0x000fea0003c00000 */
[----:B------:R0:W1:Y:S02]  /*1e600*/  SHFL.IDX P6, R14, R13, R12, R11 ;  /* 0x0000000c0d0e7389 */ /* 0x00006400000c000b */
[----:B01----:R-:W-:Y:S01]  /*1e610*/  ENDCOLLECTIVE ;  /* 0x000000000000791b */ /* 0x003fe20003800000 */
.L_x_11170:
[----:B------:R-:W-:Y:S01]  /*1e620*/  IMAD.X R3, RZ, RZ, R0, P0 ;  /* 0x000000ffff037224 */ /* 0x000fe200000e0600 */
[----:B------:R-:W-:Y:S02]  /*1e630*/  ISETP.LT.OR P0, PT, R22, 0x1, P4 ;  /* 0x000000011600780c */ /* 0x000fe40002701670 */
[----:B------:R-:W-:-:S05]  /*1e640*/  LEA R0, R29, UR46, 0x1 ;  /* 0x0000002e1d007c11 */ /* 0x000fca000f8e08ff */
[----:B------:R-:W-:Y:S02]  /*1e650*/  VIADD R31, R0, 0x400 ;  /* 0x00000400001f7836 */ /* 0x000fe40000000000 */
[----:B------:R-:W-:-:S04]  /*1e660*/  IMAD.MOV.U32 R13, RZ, RZ, R10 ;  /* 0x000000ffff0d7224 */ /* 0x000fc800078e000a */
        /* <DEDUP_REMOVED lines=9> */
.L_x_11171:
[----:B------:R-:W-:Y:S01]  /*1e700*/  @!PT LDS RZ, [RZ] ;  /* 0x00000000fffff984 */ /* 0x000fe20000000800 */
[----:B------:R-:W-:Y:S01]  /*1e710*/  @!PT LDS RZ, [RZ] ;  /* 0x00000000fffff984 */ /* 0x000fe20000000800 */
[----:B------:R-:W-:Y:S01]  /*1e720*/  @!PT LDS RZ, [RZ] ;  /* 0x00000000fffff984 */ /* 0x000fe20000000800 */
[----:B------:R-:W-:Y:S01]  /*1e730*/  LDGSTS.E.BYPASS.LTC128B.128 [R0+0x3400], desc[UR36][R2.64+0x80], !P0 ;  /* 0x0340008002007fae */ /* 0x000fe2000c101d64 */
[----:B------:R-:W-:-:S03]  /*1e740*/  LOP3.LUT P0, RZ, R5, 0x8, RZ, 0xc0, !PT ;  /* 0x0000000805ff7812 */ /* 0x000fc6000780c0ff */
[----:B------:R-:W-:Y:S01]  /*1e750*/  LDGSTS.E.BYPASS.LTC128B.128 [R0+0x6400], desc[UR36][R2.64+0x100], !P3 ;  /* 0x0640010002007fae */ /* 0x000fe2000d901d64 */
[----:B------:R-:W-:Y:S01]  /*1e760*/  ISETP.LT.OR P3, PT, R22, 0x1, !P0 ;  /* 0x000000011600780c */ /* 0x000fe20004761670 */
[----:B------:R-:W-:Y:S02]  /*1e770*/  IMAD.MOV.U32 R13, RZ, RZ, R18 ;  /* 0x000000ffff0d7224 */ /* 0x000fe400078e0012 */
[----:B------:R-:W-:-:S10]  /*1e780*/  IMAD.MOV.U32 R12, RZ, RZ, 0x2 ;  /* 0x00000002ff0c7424 */ /* 0x000fd400078e00ff */
[----:B------:R0:W-:Y:S02]  /*1e790*/  LDGSTS.E.BYPASS.LTC128B.128 [R0+0x9400], desc[UR36][R2.64+0x180], !P3 ;  /* 0x0940018002007fae */ /* 0x0001e4000d901d64 */
[----:B0-----:R-:W-:-:S13]  /*1e7a0*/  IADD3 R2, P3, R14, R17, RZ ;  /* 0x000000110e027210 */ /* 0x001fda0007f7e0ff */
[----:B------:R-:W-:Y:S05]  /*1e7b0*/  WARPSYNC.COLLECTIVE R15, `(.L_x_11172) ;  /* 0x000000000f087348 */ /* 0x000fea0003c00000 */
[----:B------:R0:W1:Y:S02]  /*1e7c0*/  SHFL.IDX P6, R14, R13, R12, R11 ;  /* 0x0000000c0d0e7389 */ /* 0x00006400000c000b */
[----:B01----:R-:W-:Y:S01]  /*1e7d0*/  ENDCOLLECTIVE ;  /* 0x000000000000791b */ /* 0x003fe20003800000 */
.L_x_11172:
        /* <DEDUP_REMOVED lines=12> */
.L_x_11173:
        /* <DEDUP_REMOVED lines=14> */
.L_x_11174:
        /* <DEDUP_REMOVED lines=12> */
.L_x_11175:
        /* <DEDUP_REMOVED lines=14> */
.L_x_11176:
        /* <DEDUP_REMOVED lines=12> */
.L_x_11177:
        /* <DEDUP_REMOVED lines=14> */
.L_x_11178:
        /* <DEDUP_REMOVED lines=12> */
.L_x_11179:
        /* <DEDUP_REMOVED lines=9> */
.L_x_11108:
[----:B-1----:R1:W2:Y:S02]  /*1ee10*/  SYNCS.PHASECHK.TRANS64.TRYWAIT P0, [R19+URZ+0x22840], R23 ;  /* 0x02284017130075a7 */ /* 0x0022a4000800017f */
[----:B--2---:R-:W-:Y:S05]  /*1ee20*/  @!P0 NANOSLEEP.SYNCS 0x989680 ;  /* 0x009896800000895d */ /* 0x004fea0003900000 */
[----:B------:R-:W2:Y:S02]  /*1ee30*/  @!P0 SYNCS.PHASECHK.TRANS64 P0, [R19+URZ+0x22840], R23 ;  /* 0x02284017130085a7 */ /* 0x000ea4000800007f */
[----:B--2---:R-:W-:Y:S05]  /*1ee40*/  @!P0 BRA `(.L_x_11108) ;  /* 0xfffffffc00f08947 */ /* 0x004fea000383ffff */
[----:B------:R-:W-:Y:S05]  /*1ee50*/  BRA `(.L_x_11181) ;  /* 0xffffffd000d87947 */ /* 0x000fea000383ffff */
.L_x_11109:
        /* <DEDUP_REMOVED lines=8> */
.L_x_11183:
[----:B------:R-:W-:Y:S05]  /*1eee0*/  BSYNC B1 ;  /* 0x0000000000017941 */ /* 0x000fea0003800000 */
.L_x_11182:
        /* <DEDUP_REMOVED lines=9> */
.L_x_11184:
[----:B------:R-:W-:Y:S02]  /*1ef80*/  IMAD.MOV.U32 R13, RZ, RZ, R24 ;  /* 0x000000ffff0d7224 */ /* 0x000fe400078e0018 */
[----:B------:R-:W-:Y:S01]  /*1ef90*/  IMAD.MOV.U32 R12, RZ, RZ, 0x1 ;  /* 0x00000001ff0c7424 */ /* 0x000fe200078e00ff */
[----:B------:R-:W-:-:S13]  /*1efa0*/  IADD3 R2, P0, R14, R17, RZ ;  /* 0x000000110e027210 */ /* 0x000fda0007f1e0ff */
[----:B------:R-:W-:Y:S05]  /*1efb0*/  WARPSYNC.COLLECTIVE R15, `(.L_x_11185) ;  /* 0x000000000f087348 */ /* 0x000fea0003c00000 */
[----:B------:R0:W1:Y:S02]  /*1efc0*/  SHFL.IDX P6, R14, R13, R12, R11 ;  /* 0x0000000c0d0e7389 */ /* 0x00006400000c000b */
[----:B01----:R-:W-:Y:S01]  /*1efd0*/  ENDCOLLECTIVE ;  /* 0x000000000000791b */ /* 0x003fe20003800000 */
.L_x_11185:
        /* <DEDUP_REMOVED lines=10> */
.L_x_11186:
[----:B------:R-:W-:Y:S02]  /*1f080*/  IMAD.MOV.U32 R13, RZ, RZ, R24 ;  /* 0x000000ffff0d7224 */ /* 0x000fe400078e0018 */
[----:B------:R-:W-:Y:S01]  /*1f090*/  IMAD.MOV.U32 R12, RZ, RZ, 0x2 ;  /* 0x00000002ff0c7424 */ /* 0x000fe200078e00ff */
[----:B------:R-:W-:-:S13]  /*1f0a0*/  IADD3 R2, P0, R14, R17, RZ ;  /* 0x000000110e027210 */ /* 0x000fda0007f1e0ff */
[----:B------:R-:W-:Y:S05]  /*1f0b0*/  WARPSYNC.COLLECTIVE R15, `(.L_x_11187) ;  /* 0x000000000f087348 */ /* 0x000fea0003c00000 */
[----:B------:R0:W1:Y:S02]  /*1f0c0*/  SHFL.IDX P6, R14, R13, R12, R11 ;  /* 0x0000000c0d0e7389 */ /* 0x00006400000c000b */
[----:B01----:R-:W-:Y:S01]  /*1f0d0*/  ENDCOLLECTIVE ;  /* 0x000000000000791b */ /* 0x003fe20003800000 */
.L_x_11187:
        /* <DEDUP_REMOVED lines=10> */
.L_x_11188:
[----:B------:R-:W-:Y:S02]  /*1f180*/  IMAD.MOV.U32 R13, RZ, RZ, R24 ;  /* 0x000000ffff0d7224 */ /* 0x000fe400078e0018 */
[----:B------:R-:W-:Y:S01]  /*1f190*/  IMAD.MOV.U32 R12, RZ, RZ, 0x3 ;  /* 0x00000003ff0c7424 */ /* 0x000fe200078e00ff */
[----:B------:R-:W-:-:S13]  /*1f1a0*/  IADD3 R2, P0, R14, R17, RZ ;  /* 0x000000110e027210 */ /* 0x000fda0007f1e0ff */
[----:B------:R-:W-:Y:S05]  /*1f1b0*/  WARPSYNC.COLLECTIVE R15, `(.L_x_11189) ;  /* 0x000000000f087348 */ /* 0x000fea0003c00000 */
[----:B------:R0:W1:Y:S02]  /*1f1c0*/  SHFL.IDX P6, R14, R13, R12, R11 ;  /* 0x0000000c0d0e7389 */ /* 0x00006400000c000b */
[----:B01----:R-:W-:Y:S01]  /*1f1d0*/  ENDCOLLECTIVE ;  /* 0x000000000000791b */ /* 0x003fe20003800000 */
.L_x_11189:
        /* <DEDUP_REMOVED lines=10> */
.L_x_11190:
[----:B------:R-:W-:Y:S02]  /*1f280*/  IMAD.MOV.U32 R13, RZ, RZ, R24 ;  /* 0x000000ffff0d7224 */ /* 0x000fe400078e0018 */
[----:B------:R-:W-:Y:S01]  /*1f290*/  IMAD.MOV.U32 R12, RZ, RZ, 0x4 ;  /* 0x00000004ff0c7424 */ /* 0x000fe200078e00ff */
[----:B------:R-:W-:-:S13]  /*1f2a0*/  IADD3 R2, P0, R14, R17, RZ ;  /* 0x000000110e027210 */ /* 0x000fda0007f1e0ff */
[----:B------:R-:W-:Y:S05]  /*1f2b0*/  WARPSYNC.COLLECTIVE R15, `(.L_x_11191) ;  /* 0x000000000f087348 */ /* 0x000fea0003c00000 */
[----:B------:R0:W1:Y:S02]  /*1f2c0*/  SHFL.IDX P6, R14, R13, R12, R11 ;  /* 0x0000000c0d0e7389 */ /* 0x00006400000c000b */
[----:B01----:R-:W-:Y:S01]  /*1f2d0*/  ENDCOLLECTIVE ;  /* 0x000000000000791b */ /* 0x003fe20003800000 */
.L_x_11191:
        /* <DEDUP_REMOVED lines=10> */
.L_x_11192:
[----:B------:R-:W-:Y:S02]  /*1f380*/  IMAD.MOV.U32 R13, RZ, RZ, R24 ;  /* 0x000000ffff0d7224 */ /* 0x000fe400078e0018 */
[----:B------:R-:W-:Y:S01]  /*1f390*/  IMAD.MOV.U32 R12, RZ, RZ, 0x5 ;  /* 0x00000005ff0c7424 */ /* 0x000fe200078e00ff */
[----:B------:R-:W-:-:S13]  /*1f3a0*/  IADD3 R2, P0, R14, R17, RZ ;  /* 0x000000110e027210 */ /* 0x000fda0007f1e0ff */
[----:B------:R-:W-:Y:S05]  /*1f3b0*/  WARPSYNC.COLLECTIVE R15, `(.L_x_11193) ;  /* 0x000000000f087348 */ /* 0x000fea0003c00000 */
[----:B------:R0:W1:Y:S02]  /*1f3c0*/  SHFL.IDX P6, R14, R13, R12, R11 ;  /* 0x0000000c0d0e7389 */ /* 0x00006400000c000b */
[----:B01----:R-:W-:Y:S01]  /*1f3d0*/  ENDCOLLECTIVE ;  /* 0x000000000000791b */ /* 0x003fe20003800000 */
.L_x_11193:
        /* <DEDUP_REMOVED lines=10> */
.L_x_11194:
[----:B------:R-:W-:Y:S05]  /*1f480*/  BRA `(.L_x_11195) ;  /* 0xffffffd000347947 */ /* 0x000fea000383ffff */
.L_x_11114:
[----:B---3--:R3:W4:Y:S02]  /*1f490*/  SYNCS.PHASECHK.TRANS64.TRYWAIT P0, [R19+URZ+0x22860], R23 ;  /* 0x02286017130075a7 */ /* 0x008724000800017f */
[----:B----4-:R-:W-:Y:S05]  /*1f4a0*/  @!P0 NANOSLEEP.SYNCS 0x989680 ;  /* 0x009896800000895d */ /* 0x010fea0003900000 */
[----:B------:R-:W4:Y:S02]  /*1f4b0*/  @!P0 SYNCS.PHASECHK.TRANS64 P0, [R19+URZ+0x22860], R23 ;  /* 0x02286017130085a7 */ /* 0x000f24000800007f */
[----:B----4-:R-:W-:Y:S05]  /*1f4c0*/  @!P0 BRA `(.L_x_11114) ;  /* 0xfffffffc00f08947 */ /* 0x010fea000383ffff */
[----:B------:R-:W-:Y:S05]  /*1f4d0*/  BRA `(.L_x_11196) ;  /* 0xffffffd000807947 */ /* 0x000fea000383ffff */
.L_x_11115:
        /* <DEDUP_REMOVED lines=8> */
.L_x_11198:
[----:B------:R-:W-:Y:S05]  /*1f560*/  BSYNC B1 ;  /* 0x0000000000017941 */ /* 0x000fea0003800000 */
.L_x_11197:
        /* <DEDUP_REMOVED lines=9> */
.L_x_11199:
[----:B------:R-:W-:Y:S02]  /*1f600*/  IMAD.MOV.U32 R6, RZ, RZ, RZ ;  /* 0x000000ffff067224 */ /* 0x000fe400078e00ff */
[----:B------:R-:W-:Y:S02]  /*1f610*/  IMAD.MOV.U32 R13, RZ, RZ, R22 ;  /* 0x000000ffff0d7224 */ /* 0x000fe400078e0016 */
[----:B------:R-:W-:Y:S01]  /*1f620*/  IMAD.MOV.U32 R12, RZ, RZ, 0x1 ;  /* 0x00000001ff0c7424 */ /* 0x000fe200078e00ff */
[----:B------:R-:W-:-:S13]  /*1f630*/  IADD3 R2, P0, R14, R17, RZ ;  /* 0x000000110e027210 */ /* 0x000fda0007f1e0ff */
[----:B------:R-:W-:Y:S05]  /*1f640*/  WARPSYNC.COLLECTIVE R15, `(.L_x_11200) ;  /* 0x000000000f087348 */ /* 0x000fea0003c00000 */
[----:B------:R0:W1:Y:S02]  /*1f650*/  SHFL.IDX P6, R14, R13, R12, R11 ;  /* 0x0000000c0d0e7389 */ /* 0x00006400000c000b */
[----:B01----:R-:W-:Y:S01]  /*1f660*/  ENDCOLLECTIVE ;  /* 0x000000000000791b */ /* 0x003fe20003800000 */
.L_x_11200:
[----:B------:R-:W-:-:S05]  /*1f670*/  IMAD.X R3, RZ, RZ, R3, P0 ;  /* 0x000000ffff037224 */ /* 0x000fca00000e0603 */
[----:B------:R-:W-:Y:S01]  /*1f680*/  @!PT LDS RZ, [RZ] ;  /* 0x00000000fffff984 */ /* 0x000fe20000000800 */
[----:B------:R-:W-:Y:S01]  /*1f690*/  @!PT LDS RZ, [RZ] ;  /* 0x00000000fffff984 */ /* 0x000fe20000000800 */
[----:B------:R-:W-:Y:S01]  /*1f6a0*/  @!PT LDS RZ, [RZ] ;  /* 0x00000000fffff984 */ /* 0x000fe20000000800 */
[----:B------:R0:W-:Y:S04]  /*1f6b0*/  LDGSTS.E.BYPASS.LTC128B.128 [R21], desc[UR36][R2.64], !P4 ;  /* 0x0000000002157fae */ /* 0x0001e8000e101d64 */
        /* <DEDUP_REMOVED lines=8> */
.L_x_11201:
[----:B------:R-:W-:Y:S02]  /*1f740*/  IMAD.MOV.U32 R13, RZ, RZ, R22 ;  /* 0x000000ffff0d7224 */ /* 0x000fe400078e0016 */
[----:B------:R-:W-:Y:S01]  /*1f750*/  IMAD.MOV.U32 R12, RZ, RZ, 0x2 ;  /* 0x00000002ff0c7424 */ /* 0x000fe200078e00ff */
[----:B------:R-:W-:-:S13]  /*1f760*/  IADD3 R2, P0, R14, R17, RZ ;  /* 0x000000110e027210 */ /* 0x000fda0007f1e0ff */
[----:B------:R-:W-:Y:S05]  /*1f770*/  WARPSYNC.COLLECTIVE R15, `(.L_x_11202) ;  /* 0x000000000f087348 */ /* 0x000fea0003c00000 */
[----:B------:R0:W1:Y:S02]  /*1f780*/  SHFL.IDX P6, R14, R13, R12, R11 ;  /* 0x0000000c0d0e7389 */ /* 0x00006400000c000b */
[----:B01----:R-:W-:Y:S01]  /*1f790*/  ENDCOLLECTIVE ;  /* 0x000000000000791b */ /* 0x003fe20003800000 */
.L_x_11202:
        /* <DEDUP_REMOVED lines=13> */
.L_x_11203:
[----:B------:R-:W-:Y:S02]  /*1f870*/  IMAD.MOV.U32 R13, RZ, RZ, R22 ;  /* 0x000000ffff0d7224 */ /* 0x000fe400078e0016 */
[----:B------:R-:W-:Y:S01]  /*1f880*/  IMAD.MOV.U32 R12, RZ, RZ, 0x3 ;  /* 0x00000003ff0c7424 */ /* 0x000fe200078e00ff */
[----:B------:R-:W-:-:S13]  /*1f890*/  IADD3 R2, P0, R14, R17, RZ ;  /* 0x000000110e027210 */ /* 0x000fda0007f1e0ff */
[----:B------:R-:W-:Y:S05]  /*1f8a0*/  WARPSYNC.COLLECTIVE R15, `(.L_x_11204) ;  /* 0x000000000f087348 */ /* 0x000fea0003c00000 */
[----:B------:R0:W1:Y:S02]  /*1f8b0*/  SHFL.IDX P6, R14, R13, R12, R11 ;  /* 0x0000000c0d0e7389 */ /* 0x00006400000c000b */
[----:B01----:R-:W-:Y:S01]  /*1f8c0*/  ENDCOLLECTIVE ;  /* 0x000000000000791b */ /* 0x003fe20003800000 */
.L_x_11204:
        /* <DEDUP_REMOVED lines=13> */
.L_x_11205:
[----:B------:R-:W-:Y:S02]  /*1f9a0*/  IMAD.MOV.U32 R13, RZ, RZ, R22 ;  /* 0x000000ffff0d7224 */ /* 0x000fe400078e0016 */
[----:B------:R-:W-:Y:S01]  /*1f9b0*/  IMAD.MOV.U32 R12, RZ, RZ, 0x4 ;  /* 0x00000004ff0c7424 */ /* 0x000fe200078e00ff */
[----:B------:R-:W-:-:S13]  /*1f9c0*/  IADD3 R2, P0, R14, R17, RZ ;  /* 0x000000110e027210 */ /* 0x000fda0007f1e0ff */
[----:B------:R-:W-:Y:S05]  /*1f9d0*/  WARPSYNC.COLLECTIVE R15, `(.L_x_11206) ;  /* 0x000000000f087348 */ /* 0x000fea0003c00000 */
[----:B------:R0:W1:Y:S02]  /*1f9e0*/  SHFL.IDX P6, R14, R13, R12, R11 ;  /* 0x0000000c0d0e7389 */ /* 0x00006400000c000b */
[----:B01----:R-:W-:Y:S01]  /*1f9f0*/  ENDCOLLECTIVE ;  /* 0x000000000000791b */ /* 0x003fe20003800000 */
.L_x_11206:
        /* <DEDUP_REMOVED lines=13> */
.L_x_11207:
[----:B------:R-:W-:Y:S02]  /*1fad0*/  IMAD.MOV.U32 R13, RZ, RZ, R22 ;  /* 0x000000ffff0d7224 */ /* 0x000fe400078e0016 */
[----:B------:R-:W-:Y:S01]  /*1fae0*/  IMAD.MOV.U32 R12, RZ, RZ, 0x5 ;  /* 0x00000005ff0c7424 */ /* 0x000fe200078e00ff */
[----:B------:R-:W-:-:S13]  /*1faf0*/  IADD3 R2, P0, R14, R17, RZ ;  /* 0x000000110e027210 */ /* 0x000fda0007f1e0ff */
[----:B------:R-:W-:Y:S05]  /*1fb00*/  WARPSYNC.COLLECTIVE R15, `(.L_x_11208) ;  /* 0x000000000f087348 */ /* 0x000fea0003c00000 */
[----:B------:R0:W1:Y:S02]  /*1fb10*/  SHFL.IDX P6, R14, R13, R12, R11 ;  /* 0x0000000c0d0e7389 */ /* 0x00006400000c000b */
[----:B01----:R-:W-:Y:S01]  /*1fb20*/  ENDCOLLECTIVE ;  /* 0x000000000000791b */ /* 0x003fe20003800000 */
.L_x_11208:
        /* <DEDUP_REMOVED lines=13> */
.L_x_11209:
[----:B------:R-:W-:Y:S05]  /*1fc00*/  BRA `(.L_x_11210) ;  /* 0xffffffcc00d07947 */ /* 0x000fea000383ffff */
.L_x_11120:
[----:B0-----:R0:W1:Y:S02]  /*1fc10*/  SYNCS.PHASECHK.TRANS64.TRYWAIT P0, [R7+URZ+0x22820], R6 ;  /* 0x02282006070075a7 */ /* 0x001064000800017f */
[----:B-1----:R-:W-:Y:S05]  /*1fc20*/  @!P0 NANOSLEEP.SYNCS 0x989680 ;  /* 0x009896800000895d */ /* 0x002fea0003900000 */
[----:B------:R-:W1:Y:S02]  /*1fc30*/  @!P0 SYNCS.PHASECHK.TRANS64 P0, [R7+URZ+0x22820], R6 ;  /* 0x02282006070085a7 */ /* 0x000e64000800007f */
[----:B-1----:R-:W-:Y:S05]  /*1fc40*/  @!P0 BRA `(.L_x_11120) ;  /* 0xfffffffc00f08947 */ /* 0x002fea000383ffff */
[----:B------:R-:W-:Y:S05]  /*1fc50*/  BRA `(.L_x_11211) ;  /* 0xffffffd000587947 */ /* 0x000fea000383ffff */
.L_x_11121:
        /* <DEDUP_REMOVED lines=11> */
.L_x_11213:
[----:B------:R-:W-:Y:S05]  /*1fd10*/  BSYNC B0 ;  /* 0x0000000000007941 */ /* 0x000fea0003800000 */
.L_x_11212:
[----:B------:R-:W-:Y:S05]  /*1fd20*/  BRA `(.L_x_11214) ;  /* 0xffffffd000407947 */ /* 0x000fea000383ffff */
.L_x_11122:
[----:B------:R-:W-:Y:S01]  /*1fd30*/  BSSY B0, `(.L_x_11215) ;  /* 0x0000006000007945 */ /* 0x000fe20003800000 */
[----:B------:R-:W-:-:S07]  /*1fd40*/  IMAD.MOV.U32 R15, RZ, RZ, -0x1 ;  /* 0xffffffffff0f7424 */ /* 0x000fce00078e00ff */
[----:B012--5:R-:W-:Y:S05]  /*1fd50*/  WARPSYNC.COLLECTIVE R15, `(.L_x_11216) ;  /* 0x000000000f0c7348 */ /* 0x027fea0003c00000 */
[----:B------:R-:W-:Y:S02]  /*1fd60*/  ELECT P6, UR62, PT ;  /* 0x00000000003e782f */ /* 0x000fe400038c0000 */
[----:B------:R-:W-:Y:S01]  /*1fd70*/  MOV R14, UR62 ;  /* 0x0000003e000e7c02 */ /* 0x000fe20008000f00 */
[----:B012--5:R-:W-:Y:S10]  /*1fd80*/  ENDCOLLECTIVE ;  /* 0x000000000000791b */ /* 0x027ff40003800000 */
.L_x_11216:
[----:B------:R-:W-:Y:S05]  /*1fd90*/  BSYNC B0 ;  /* 0x0000000000007941 */ /* 0x000fea0003800000 */
.L_x_11215:
[----:B------:R-:W-:Y:S05]  /*1fda0*/  BRA `(.L_x_11217) ;  /* 0xffffffd000347947 */ /* 0x000fea000383ffff */
.L_x_11124:
[----:B-1----:R1:W3:Y:S02]  /*1fdb0*/  SYNCS.PHASECHK.TRANS64.TRYWAIT P1, [R5+URZ+0x22840], R2 ;  /* 0x02284002050075a7 */ /* 0x0022e4000802017f */
[----:B---3--:R-:W-:Y:S05]  /*1fdc0*/  @!P1 NANOSLEEP.SYNCS 0x989680 ;  /* 0x009896800000995d */ /* 0x008fea0003900000 */
[----:B------:R-:W3:Y:S02]  /*1fdd0*/  @!P1 SYNCS.PHASECHK.TRANS64 P1, [R5+URZ+0x22840], R2 ;  /* 0x02284002050095a7 */ /* 0x000ee4000802007f */
[----:B---3--:R-:W-:Y:S05]  /*1fde0*/  @!P1 BRA `(.L_x_11124) ;  /* 0xfffffffc00f09947 */ /* 0x008fea000383ffff */
[----:B------:R-:W-:Y:S05]  /*1fdf0*/  BRA `(.L_x_11218) ;  /* 0xffffffd000547947 */ /* 0x000fea000383ffff */
.L_x_11126:
[----:B0-----:R0:W3:Y:S02]  /*1fe00*/  SYNCS.PHASECHK.TRANS64.TRYWAIT P1, [R7+URZ+0x22840], R0 ;  /* 0x02284000070075a7 */ /* 0x0010e4000802017f */
[----:B---3--:R-:W-:Y:S05]  /*1fe10*/  @!P1 NANOSLEEP.SYNCS 0x989680 ;  /* 0x009896800000995d */ /* 0x008fea0003900000 */
[----:B------:R-:W3:Y:S02]  /*1fe20*/  @!P1 SYNCS.PHASECHK.TRANS64 P1, [R7+URZ+0x22840], R0 ;  /* 0x02284000070095a7 */ /* 0x000ee4000802007f */
[----:B---3--:R-:W-:Y:S05]  /*1fe30*/  @!P1 BRA `(.L_x_11126) ;  /* 0xfffffffc00f09947 */ /* 0x008fea000383ffff */
[----:B------:R-:W-:Y:S05]  /*1fe40*/  BRA `(.L_x_11219) ;  /* 0xffffffd000607947 */ /* 0x000fea000383ffff */
.L_x_11128:
[----:B---3--:R3:W4:Y:S02]  /*1fe50*/  SYNCS.PHASECHK.TRANS64.TRYWAIT P1, [R5+URZ+0x22860], R2 ;  /* 0x02286002050075a7 */ /* 0x008724000802017f */
[----:B----4-:R-:W-:Y:S05]  /*1fe60*/  @!P1 NANOSLEEP.SYNCS 0x989680 ;  /* 0x009896800000995d */ /* 0x010fea0003900000 */
[----:B------:R-:W4:Y:S02]  /*1fe70*/  @!P1 SYNCS.PHASECHK.TRANS64 P1, [R5+URZ+0x22860], R2 ;  /* 0x02286002050095a7 */ /* 0x000f24000802007f */
[----:B----4-:R-:W-:Y:S05]  /*1fe80*/  @!P1 BRA `(.L_x_11128) ;  /* 0xfffffffc00f09947 */ /* 0x010fea000383ffff */
[----:B------:R-:W-:Y:S05]  /*1fe90*/  BRA `(.L_x_11220) ;  /* 0xffffffd0005c7947 */ /* 0x000fea000383ffff */
        .type           $_ZN7cutlass13device_kernelIN5flash11enable_sm90INS1_16FlashAttnFwdSm90INS1_25CollectiveMainloopFwdSm90ILi2EN4cute5tupleIJNS5_1CILi1EEES8_S8_EEENS6_IJNS7_ILi128EEENS7_ILi96EEENS7_ILi64EEEEEELi256ENS_6half_tEfNS_4arch4Sm90ELb0ELb1ELb1ELb0ELb1ELb0ELb0ELb1ELb0ELb1ELb1ELb0EEENS1_21CollectiveEpilogueFwdINS6_IJSA_NS7_ILi256EEESB_EEES9_SE_SG_Li256ELb0ELb1ELb1ELb0EEENS1_19SingleTileSchedulerILb0ELb1ELb1ELi128EEEEEEEEEvNT_6ParamsE$_ZZN5flash25CollectiveMainloopFwdSm90ILi2EN4cute5tupleIJNS1_1CILi1EEES4_S4_EEENS2_IJNS3_ILi128EEENS3_ILi96EEENS3_ILi64EEEEEELi256EN7cutlass6half_tEfNSA_4arch4Sm90ELb0ELb1ELb1ELb0ELb1ELb0ELb0ELb1ELb0ELb1ELb1ELb0EE3mmaINS_16FlashAttnFwdSm90ISE_NS_21CollectiveEpilogueFwdINS2_IJS6_NS3_ILi256EEES7_EEES5_SB_SD_Li256ELb0ELb1ELb1ELb0EEENS_19SingleTileSchedulerILb0ELb1ELb1ELi128EEEE13SharedStorageENS1_6TensorINS1_11ArrayEngineIfLm128EEENS1_6LayoutINS2_IJNS2_IJNS3_ILi2EEEST_NS3_ILi32EEEEEES4_S4_EEENS2_IJNS2_IJS4_ST_NS3_ILi4EEEEEENS3_ILi0EEESZ_EEEEEEENS_7SoftmaxILi2ELi0EEEEEbRKNSE_6ParamsENSA_13PipelineAsyncILi2EEES19_RNSA_13PipelineStateILj2EEERT0_RT1_iRiRKNS_16SeqlenInfoQKNewKILb0ELb0EEENS2_IJiiiiEEERT_ENKUliT_T0_T1_E_clIZSF_ISO_S12_S14_EbS17_S19_S19_S1C_S1E_S1G_iS1H_S1L_S1M_S1O_EUlRS1P_iE1_NS3_ILb0EEENS3_ILb1EEEEEDaiS1P_S1Q_S1R_,@function
        .size           $_ZN7cutlass13device_kernelIN5flash11enable_sm90INS1_16FlashAttnFwdSm90INS1_25CollectiveMainloopFwdSm90ILi2EN4cute5tupleIJNS5_1CILi1EEES8_S8_EEENS6_IJNS7_ILi128EEENS7_ILi96EEENS7_ILi64EEEEEELi256ENS_6half_tEfNS_4arch4Sm90ELb0ELb1ELb1ELb0ELb1ELb0ELb0ELb1ELb0ELb1ELb1ELb0EEENS1_21CollectiveEpilogueFwdINS6_IJSA_NS7_ILi256EEESB_EEES9_SE_SG_Li256ELb0ELb1ELb1ELb0EEENS1_19SingleTileSchedulerILb0ELb1ELb1ELi128EEEEEEEEEvNT_6ParamsE$_ZZN5flash25CollectiveMainloopFwdSm90ILi2EN4cute5tupleIJNS1_1CILi1EEES4_S4_EEENS2_IJNS3_ILi128EEENS3_ILi96EEENS3_ILi64EEEEEELi256EN7cutlass6half_tEfNSA_4arch4Sm90ELb0ELb1ELb1ELb0ELb1ELb0ELb0ELb1ELb0ELb1ELb1ELb0EE3mmaINS_16FlashAttnFwdSm90ISE_NS_21CollectiveEpilogueFwdINS2_IJS6_NS3_ILi256EEES7_EEES5_SB_SD_Li256ELb0ELb1ELb1ELb0EEENS_19SingleTileSchedulerILb0ELb1ELb1ELi128EEEE13SharedStorageENS1_6TensorINS1_11ArrayEngineIfLm128EEENS1_6LayoutINS2_IJNS2_IJNS3_ILi2EEEST_NS3_ILi32EEEEEES4_S4_EEENS2_IJNS2_IJS4_ST_NS3_ILi4EEEEEENS3_ILi0EEESZ_EEEEEEENS_7SoftmaxILi2ELi0EEEEEbRKNSE_6ParamsENSA_13PipelineAsyncILi2EEES19_RNSA_13PipelineStateILj2EEERT0_RT1_iRiRKNS_16SeqlenInfoQKNewKILb0ELb0EEENS2_IJiiiiEEERT_ENKUliT_T0_T1_E_clIZSF_ISO_S12_S14_EbS17_S19_S19_S1C_S1E_S1G_iS1H_S1L_S1M_S1O_EUlRS1P_iE1_NS3_ILb0EEENS3_ILb1EEEEEDaiS1P_S1Q_S1R_,(.L_x_15768 - $_ZN7cutlass13device_kernelIN5flash11enable_sm90INS1_16FlashAttnFwdSm90INS1_25CollectiveMainloopFwdSm90ILi2EN4cute5tupleIJNS5_1CILi1EEES8_S8_EEENS6_IJNS7_ILi128EEENS7_ILi96EEENS7_ILi64EEEEEELi256ENS_6half_tEfNS_4arch4Sm90ELb0ELb1ELb1ELb0ELb1ELb0ELb0ELb1ELb0ELb1ELb1ELb0EEENS1_21CollectiveEpilogueFwdINS6_IJSA_NS7_ILi256EEESB_EEES9_SE_SG_Li256ELb0ELb1ELb1ELb0EEENS1_19SingleTileSchedulerILb0ELb1ELb1ELi128EEEEEEEEEvNT_6ParamsE$_ZZN5flash25CollectiveMainloopFwdSm90ILi2EN4cute5tupleIJNS1_1CILi1EEES4_S4_EEENS2_IJNS3_ILi128EEENS3_ILi96EEENS3_ILi64EEEEEELi256EN7cutlass6half_tEfNSA_4arch4Sm90ELb0ELb1ELb1ELb0ELb1ELb0ELb0ELb1ELb0ELb1ELb1ELb0EE3mmaINS_16FlashAttnFwdSm90ISE_NS_21CollectiveEpilogueFwdINS2_IJS6_NS3_ILi256EEES7_EEES5_SB_SD_Li256ELb0ELb1ELb1ELb0EEENS_19SingleTileSchedulerILb0ELb1ELb1ELi128EEEE13SharedStorageENS1_6TensorINS1_11ArrayEngineIfLm128EEENS1_6LayoutINS2_IJNS2_IJNS3_ILi2EEEST_NS3_ILi32EEEEEES4_S4_EEENS2_IJNS2_IJS4_ST_NS3_ILi4EEEEEENS3_ILi0EEESZ_EEEEEEENS_7SoftmaxILi2ELi0EEEEEbRKNSE_6ParamsENSA_13PipelineAsyncILi2EEES19_RNSA_13PipelineStateILj2EEERT0_RT1_iRiRKNS_16SeqlenInfoQKNewKILb0ELb0EEENS2_IJiiiiEEERT_ENKUliT_T0_T1_E_clIZSF_ISO_S12_S14_EbS17_S19_S19_S1C_S1E_S1G_iS1H_S1L_S1M_S1O_EUlRS1P_iE1_NS3_ILb0EEENS3_ILb1EEEEEDaiS1P_S1Q_S1R_)
$_ZN7cutlass13device_kernelIN5flash11enable_sm90INS1_16FlashAttnFwdSm90INS1_25CollectiveMainloopFwdSm90ILi2EN4cute5tupleIJNS5_1CILi1EEES8_S8_EEENS6_IJNS7_ILi128EEENS7_ILi96EEENS7_ILi64EEEEEELi256ENS_6half_tEfNS_4arch4Sm90ELb0ELb1ELb1ELb0ELb1ELb0ELb0ELb1ELb0ELb1ELb1ELb0EEENS1_21CollectiveEpilogueFwdINS6_IJSA_NS7_ILi256EEESB_EEES9_SE_SG_Li256ELb0ELb1ELb1ELb0EEENS1_19SingleTileSchedulerILb0ELb1ELb1ELi128EEEEEEEEEvNT_6ParamsE$_ZZN5flash25CollectiveMainloopFwdSm90ILi2EN4cute5tupleIJNS1_1CILi1EEES4_S4_EEENS2_IJNS3_ILi128EEENS3_ILi96EEENS3_ILi64EEEEEELi256EN7cutlass6half_tEfNSA_4arch4Sm90ELb0ELb1ELb1ELb0ELb1ELb0ELb0ELb1ELb0ELb1ELb1ELb0EE3mmaINS_16FlashAttnFwdSm90ISE_NS_21CollectiveEpilogueFwdINS2_IJS6_NS3_ILi256EEES7_EEES5_SB_SD_Li256ELb0ELb1ELb1ELb0EEENS_19SingleTileSchedulerILb0ELb1ELb1ELi128EEEE13SharedStorageENS1_6TensorINS1_11ArrayEngineIfLm128EEENS1_6LayoutINS2_IJNS2_IJNS3_ILi2EEEST_NS3_ILi32EEEEEES4_S4_EEENS2_IJNS2_IJS4_ST_NS3_ILi4EEEEEENS3_ILi0EEESZ_EEEEEEENS_7SoftmaxILi2ELi0EEEEEbRKNSE_6ParamsENSA_13PipelineAsyncILi2EEES19_RNSA_13PipelineStateILj2EEERT0_RT1_iRiRKNS_16SeqlenInfoQKNewKILb0ELb0EEENS2_IJiiiiEEERT_ENKUliT_T0_T1_E_clIZSF_ISO_S12_S14_EbS17_S19_S19_S1C_S1E_S1G_iS1H_S1L_S1M_S1O_EUlRS1P_iE1_NS3_ILb0EEENS3_ILb1EEEEEDaiS1P_S1Q_S1R_:
        /* <DEDUP_REMOVED lines=9> */
[----:B------:R-:W-:Y:S01]  /*1ff30*/  R2UR UR5, R5 ;  /* 0x00000000050572ca */ /* 0x000fe200000e0000 */
[----:B--2---:R-:W-:-:S12]  /*1ff40*/  VIADD R15, R6, 0x1 ;  /* 0x00000001060f7836 */ /* 0x004fd80000000000 */
[----:B------:R-:W2:Y:S01]  /*1ff50*/  LD.E R6, desc[UR4][R2.64+0x8] ;  /* 0x0000080402067980 */ /* 0x000ea2000c101900 */
[----:B------:R-:W-:-:S13]  /*1ff60*/  ISETP.NE.AND P0, PT, R15, 0x2, PT ;  /* 0x000000020f00780c */ /* 0x000fda0003f05270 */
[----:B------:R-:W-:Y:S02]  /*1ff70*/  @!P0 R2UR UR6, R4 ;  /* 0x00000000040682ca */ /* 0x000fe400000e0000 */
[----:B------:R-:W-:-:S13]  /*1ff80*/  @!P0 R2UR UR7, R5 ;  /* 0x00000000050782ca */ /* 0x000fda00000e0000 */
[----:B------:R-:W3:Y:S01]  /*1ff90*/  @!P0 LD.E R7, desc[UR6][R2.64+0x4] ;  /* 0x0000040602078980 */ /* 0x000ee2000c101900 */
        /* <DEDUP_REMOVED lines=8> */
[----:B------:R-:W-:Y:S08]  /*20020*/  ST.E desc[UR4][R2.64], R15 ;  /* 0x0000000f02007985 */ /* 0x000ff0000c101904 */
[----:B------:R-:W-:Y:S01]  /*20030*/  @!P0 ST.E desc[UR8][R2.64], RZ ;  /* 0x000000ff02008985 */ /* 0x000fe2000c101908 */
[----:B--2---:R-:W-:-:S05]  /*20040*/  VIADD R21, R6, 0x1 ;  /* 0x0000000106157836 */ /* 0x004fca0000000000 */
[----:B------:R-:W-:Y:S01]  /*20050*/  ST.E desc[UR6][R2.64+0x8], R21 ;  /* 0x0000081502007985 */ /* 0x000fe2000c101906 */
[----:B---3--:R-:W-:-:S05]  /*20060*/  @!P0 LOP3.LUT R25, R7, 0x1, RZ, 0x3c, !PT ;  /* 0x0000000107198812 */ /* 0x008fca00078e3cff */
        /* <DEDUP_REMOVED lines=19> */
.L_x_11222:
[----:B------:R-:W-:Y:S05]  /*201a0*/  BSYNC B2 ;  /* 0x0000000000027941 */ /* 0x000fea0003800000 */
.L_x_11221:
        /* <DEDUP_REMOVED lines=17> */
.L_x_11224:
[----:B------:R-:W-:Y:S05]  /*202c0*/  BSYNC B2 ;  /* 0x0000000000027941 */ /* 0x000fea0003800000 */
.L_x_11223:
        /* <DEDUP_REMOVED lines=10> */
.L_x_11226:
[----:B------:R-:W-:Y:S05]  /*20370*/  BSYNC B2 ;  /* 0x0000000000027941 */ /* 0x000fea0003800000 */
.L_x_11225:
        /* <DEDUP_REMOVED lines=29> */
[----:B------:R-:W-:Y:S03]  /*20550*/  HGMMA.64x96x16.F32 R24, gdesc[UR4], RZ, !UPT, gsb0 ;  /* 0x01600000041879f0 */ /* 0x000fe6000c0008ff */
        /* <DEDUP_REMOVED lines=14> */
[----:B------:R-:W-:Y:S03]  /*20640*/  HGMMA.64x96x16.F32 R24, gdesc[UR4], R24, gsb0 ;  /* 0x01600000041879f0 */ /* 0x000fe60008000818 */
        /* <DEDUP_REMOVED lines=31> */
[----:B------:R-:W2:Y:S01]  /*20840*/  LDL.64 R14, [R10+0x18] ;  /* 0x000018000a0e7983 */ /* 0x000ea20000100a00 */
[----:B------:R-:W1:Y:S01]  /*20850*/  S2R R6, SR_TID.X ;  /* 0x0000000000067919 */ /* 0x000e620000002100 */
[----:B------:R-:W-:-:S02]  /*20860*/  R2UR UR4, R4 ;  /* 0x00000000040472ca */ /* 0x000fc400000e0000 */
[----:B------:R-:W-:Y:S01]  /*20870*/  R2UR UR5, R5 ;  /* 0x00000000050572ca */ /* 0x000fe200000e0000 */
[----:B------:R-:W3:Y:S01]  /*20880*/  LDL.64 R8, [R10] ;  /* 0x000000000a087983 */ /* 0x000ee20000100a00 */
[----:B-1----:R-:W-:-:S04]  /*20890*/  SHF.R.U32.HI R7, RZ, 0x7, R6 ;  /* 0x00000007ff077819 */ /* 0x002fc80000011606 */
[----:B------:R-:W-:-:S05]  /*208a0*/  IADD3 R7, -R7, 0xb, RZ ;  /* 0x0000000b07077810 */ /* 0x000fca0007ffe1ff */
[----:B------:R0:W-:Y:S06]  /*208b0*/  BAR.ARV R7, 0x100 ;  /* 0x000400070000751d */ /* 0x0001ec0000002000 */
        /* <DEDUP_REMOVED lines=9> */
.L_x_11229:
[----:B------:R-:W-:Y:S05]  /*20950*/  BSYNC B2 ;  /* 0x0000000000027941 */ /* 0x000fea0003800000 */
.L_x_11228:
[C---:B------:R-:W-:Y:S01]  /*20960*/  R2UR UR6, R4.reuse ;  /* 0x00000000040672ca */ /* 0x040fe200000e0000 */
[----:B------:R-:W2:Y:S01]  /*20970*/  LDL R20, [R1+0x410] ;  /* 0x0004100001147983 */ /* 0x000ea20000100800 */
[C---:B------:R-:W-:Y:S02]  /*20980*/  R2UR UR7, R5.reuse ;  /* 0x00000000050772ca */ /* 0x040fe400000e0000 */
[----:B------:R-:W-:Y:S02]  /*20990*/  R2UR UR4, R4 ;  /* 0x00000000040472ca */ /* 0x000fe400000e0000 */
[----:B------:R-:W-:-:S09]  /*209a0*/  R2UR UR5, R5 ;  /* 0x00000000050572ca */ /* 0x000fd200000e0000 */
[----:B------:R-:W3:Y:S04]  /*209b0*/  LD.E.64 R8, desc[UR6][R14.64+0x20] ;  /* 0x000020060e087980 */ /* 0x000ee8000c101b00 */
[----:B------:R-:W4:Y:S01]  /*209c0*/  LD.E R7, desc[UR4][R14.64+0xc] ;  /* 0x00000c040e077980 */ /* 0x000f22000c101900 */
[----:B---3--:R-:W-:-:S05]  /*209d0*/  MOV R9, R8 ;  /* 0x0000000800097202 */ /* 0x008fca0000000f00 */
[----:B-----5:R-:W-:-:S05]  /*209e0*/  IMAD R72, R72, 0x8, R9 ;  /* 0x0000000848487824 */ /* 0x020fca00078e0209 */
[----:B----4-:R-:W-:-:S04]  /*209f0*/  PRMT R7, R7, 0x654, R72 ;  /* 0x0000065407077816 */ /* 0x010fc80000000048 */
[----:B------:R0:W-:Y:S01]  /*20a00*/  SYNCS.ARRIVE.TRANS64.RED.A1T0 RZ, [R7+URZ], RZ ;  /* 0x000000ff07ff79a7 */ /* 0x0001e2000810043f */
[----:B------:R-:W3:Y:S04]  /*20a10*/  LDL.64 R8, [R10+0x38] ;  /* 0x000038000a087983 */ /* 0x000ee80000100a00 */
[----:B------:R-:W4:Y:S04]  /*20a20*/  LD.E R72, desc[UR4][R2.64] ;  /* 0x0000000402487980 */ /* 0x000f28000c101900 */
[----:B0-----:R-:W2:Y:S04]  /*20a30*/  LD.E R7, desc[UR4][R2.64+0x24] ;  /* 0x0000240402077980 */ /* 0x001ea8000c101900 */
[----:B---3--:R-:W3:Y:S01]  /*20a40*/  LD.E.64 R8, desc[UR4][R8.64] ;  /* 0x0000000408087980 */ /* 0x008ee2000c101b00 */
[----:B--2---:R-:W-:-:S13]  /*20a50*/  ISETP.NE.AND P0, PT, R7, 0x1, PT ;  /* 0x000000010700780c */ /* 0x004fda0003f05270 */
[C---:B------:R-:W-:Y:S02]  /*20a60*/  @P0 R2UR UR6, R4.reuse ;  /* 0x00000000040602ca */ /* 0x040fe400000e0000 */
[C---:B------:R-:W-:Y:S02]  /*20a70*/  @P0 R2UR UR7, R5.reuse ;  /* 0x00000000050702ca */ /* 0x040fe400000e0000 */
[C---:B------:R-:W-:Y:S02]  /*20a80*/  R2UR UR14, R4.reuse ;  /* 0x00000000040e72ca */ /* 0x040fe400000e0000 */
[----:B------:R-:W-:Y:S02]  /*20a90*/  R2UR UR15, R5 ;  /* 0x00000000050f72ca */ /* 0x000fe400000e0000 */
[----:B------:R-:W-:-:S07]  /*20aa0*/  R2UR UR10, R4 ;  /* 0x00000000040a72ca */ /* 0x000fce00000e0000 */
[----:B------:R-:W2:Y:S01]  /*20ab0*/  @P0 LD.E R77, desc[UR6][R2.64+0x2c] ;  /* 0x00002c06024d0980 */ /* 0x000ea2000c101900 */
[C---:B------:R-:W-:Y:S02]  /*20ac0*/  R2UR UR6, R4.reuse ;  /* 0x00000000040672ca */ /* 0x040fe400000e0000 */
[C---:B------:R-:W-:Y:S02]  /*20ad0*/  R2UR UR7, R5.reuse ;  /* 0x00000000050772ca */ /* 0x040fe400000e0000 */
[C---:B------:R-:W-:Y:S02]  /*20ae0*/  R2UR UR11, R5.reuse ;  /* 0x00000000050b72ca */ /* 0x040fe400000e0000 */
[C---:B------:R-:W-:Y:S02]  /*20af0*/  R2UR UR8, R4.reuse ;  /* 0x00000000040872ca */ /* 0x040fe400000e0000 */
[----:B------:R-:W-:Y:S02]  /*20b00*/  R2UR UR9, R5 ;  /* 0x00000000050972ca */ /* 0x000fe400000e0000 */
[----:B------:R-:W-:-:S02]  /*20b10*/  R2UR UR12, R4 ;  /* 0x00000000040c72ca */ /* 0x000fc400000e0000 */
[----:B------:R-:W-:-:S05]  /*20b20*/  R2UR UR13, R5 ;  /* 0x00000000050d72ca */ /* 0x000fca00000e0000 */
[----:B------:R-:W2:Y:S04]  /*20b30*/  LD.E R79, desc[UR10][R2.64+0xc] ;  /* 0x00000c0a024f7980 */ /* 0x000ea8000c101900 */
[----:B------:R-:W2:Y:S04]  /*20b40*/  LD.E R80, desc[UR8][R2.64+0x10] ;  /* 0x0000100802507980 */ /* 0x000ea8000c101900 */
[----:B------:R-:W4:Y:S04]  /*20b50*/  LD.E R81, desc[UR12][R2.64+0x14] ;  /* 0x0000140c02517980 */ /* 0x000f28000c101900 */
[----:B---3--:R0:W3:Y:S02]  /*20b60*/  LD.E R76, desc[UR4][R8.64] ;  /* 0x00000004084c7980 */ /* 0x0080e4000c101900 */
[----:B0-----:R-:W-:-:S02]  /*20b70*/  IMAD.MOV.U32 R8, RZ, RZ, R20 ;  /* 0x000000ffff087224 */ /* 0x001fc400078e0014 */
[----:B------:R-:W-:-:S05]  /*20b80*/  IMAD.MOV.U32 R9, RZ, RZ, R23 ;  /* 0x000000ffff097224 */ /* 0x000fca00078e0017 */
[----:B------:R-:W2:Y:S01]  /*20b90*/  LD.E R73, desc[UR4][R8.64] ;  /* 0x0000000408497980 */ /* 0x000ea2000c101900 */
[C---:B------:R-:W-:Y:S02]  /*20ba0*/  @P0 R2UR UR4, R4.reuse ;  /* 0x00000000040402ca */ /* 0x040fe400000e0000 */
[----:B------:R-:W-:Y:S01]  /*20bb0*/  @P0 R2UR UR5, R5 ;  /* 0x00000000050502ca */ /* 0x000fe200000e0000 */
[----:B------:R-:W2:Y:S04]  /*20bc0*/  LD.E R8, desc[UR14][R2.64+0x18] ;  /* 0x0000180e02087980 */ /* 0x000ea8000c101900 */
[----:B------:R-:W2:Y:S08]  /*20bd0*/  LD.E R9, desc[UR6][R2.64+0x4] ;  /* 0x0000040602097980 */ /* 0x000eb0000c101900 */
[----:B------:R-:W2:Y:S01]  /*20be0*/  @P0 LD.E R78, desc[UR4][R2.64+0x28] ;  /* 0x00002804024e0980 */ /* 0x000ea2000c101900 */
[----:B------:R-:W-:-:S02]  /*20bf0*/  R2UR UR4, R4 ;  /* 0x00000000040472ca */ /* 0x000fc400000e0000 */
[----:B------:R-:W-:-:S13]  /*20c00*/  R2UR UR5, R5 ;  /* 0x00000000050572ca */ /* 0x000fda00000e0000 */
[----:B------:R-:W2:Y:S01]  /*20c10*/  LD.E R14, desc[UR4][R2.64+0x8] ;  /* 0x00000804020e7980 */ /* 0x000ea2000c101900 */
[----:B------:R-:W-:Y:S01]  /*20c20*/  BSSY B2, `(.L_x_11230) ;  /* 0x00000af000027945 */ /* 0x000fe20003800000 */
[----:B----4-:R-:W-:Y:S02]  /*20c30*/  IMAD R81, R0, -0x60, R81 ;  /* 0xffffffa000517824 */ /* 0x010fe400078e0251 */
[-C--:B---3--:R-:W-:Y:S01]  /*20c40*/  FMUL.FTZ R20, R24, R76.reuse ;  /* 0x0000004c18147220 */ /* 0x088fe20000410000 */
[-C--:B------:R-:W-:Y:S01]  /*20c50*/  FMUL.FTZ R29, R29, R76.reuse ;  /* 0x0000004c1d1d7220 */ /* 0x080fe20000410000 */
[-C--:B------:R-:W-:Y:S01]  /*20c60*/  FMUL.FTZ R24, R31, R76.reuse ;  /* 0x0000004c1f187220 */ /* 0x080fe20000410000 */
[----:B------:R-:W-:Y:S01]  /*20c70*/  SHF.R.S32.HI R31, RZ, 0x1f, R72 ;  /* 0x0000001fff1f7819 */ /* 0x000fe20000011448 */
[----:B------:R-:W-:Y:S01]  /*20c80*/  FMUL.FTZ R21, R30, R76 ;  /* 0x0000004c1e157220 */ /* 0x000fe20000410000 */
[----:B------:R0:W1:Y:S02]  /*20c90*/  MUFU.TANH R84, R29 ;  /* 0x0000001d00547308 */ /* 0x0000640000002400 */
[----:B------:R-:W-:Y:S01]  /*20ca0*/  LEA.HI R30, R31, R72, RZ, 0x7 ;  /* 0x000000481f1e7211 */ /* 0x000fe200078f38ff */
[-C--:B------:R-:W-:Y:S01]  /*20cb0*/  FMUL.FTZ R33, R33, R76.reuse ;  /* 0x0000004c21217220 */ /* 0x080fe20000410000 */
[----:B0-----:R-:W-:-:S04]  /*20cc0*/  FMUL.FTZ R29, R45, R76 ;  /* 0x0000004c2d1d7220 */ /* 0x001fc80000410000 */
[----:B------:R0:W3:Y:S01]  /*20cd0*/  MUFU.TANH R90, R29 ;  /* 0x0000001d005a7308 */ /* 0x0000e20000002400 */
[----:B------:R-:W-:Y:S01]  /*20ce0*/  FMUL.FTZ R36, R36, R76 ;  /* 0x0000004c24247220 */ /* 0x000fe20000410000 */
[----:B0-----:R-:W-:-:S06]  /*20cf0*/  LOP3.LUT R29, R30, 0xffffff80, RZ, 0xc0, !PT ;  /* 0xffffff801e1d7812 */ /* 0x001fcc00078ec0ff */
[----:B------:R0:W4:Y:S01]  /*20d00*/  MUFU.TANH R86, R33 ;  /* 0x0000002100567308 */ /* 0x0001220000002400 */
[-C--:B------:R-:W-:Y:S01]  /*20d10*/  FMUL.FTZ R37, R37, R76.reuse ;  /* 0x0000004c25257220 */ /* 0x080fe20000410000 */
[----:B------:R-:W-:Y:S01]  /*20d20*/  FMUL.FTZ R32, R32, R76 ;  /* 0x0000004c20207220 */ /* 0x000fe20000410000 */
[----:B0-----:R-:W-:-:S05]  /*20d30*/  IMAD.IADD R33, R72, 0x1, -R29 ;  /* 0x0000000148217824 */ /* 0x001fca00078e0a1d */
[----:B------:R0:W1:Y:S01]  /*20d40*/  MUFU.TANH R87, R36 ;  /* 0x0000002400577308 */ /* 0x0000620000002400 */
[-C--:B------:R-:W-:Y:S01]  /*20d50*/  FMUL.FTZ R28, R28, R76.reuse ;  /* 0x0000004c1c1c7220 */ /* 0x080fe20000410000 */
[-C--:B------:R-:W-:Y:S01]  /*20d60*/  FMUL.FTZ R15, R27, R76.reuse ;  /* 0x0000004c1b0f7220 */ /* 0x080fe20000410000 */
[----:B------:R-:W-:Y:S01]  /*20d70*/  FMUL.FTZ R41, R41, R76 ;  /* 0x0000004c29297220 */ /* 0x000fe20000410000 */
[----:B0-----:R-:W-:-:S04]  /*20d80*/  SHF.R.S32.HI R36, RZ, 0x1f, R33 ;  /* 0x0000001fff247819 */ /* 0x001fc80000011421 */
[----:B------:R0:W1:Y:S01]  /*20d90*/  MUFU.TANH R88, R37 ;  /* 0x0000002500587308 */ /* 0x0000620000002400 */
[----:B------:R-:W-:-:S07]  /*20da0*/  FMUL.FTZ R27, R35, R76 ;  /* 0x0000004c231b7220 */ /* 0x000fce0000410000 */
[----:B------:R3:W1:Y:S01]  /*20db0*/  MUFU.TANH R85, R32 ;  /* 0x0000002000557308 */ /* 0x0006620000002400 */
[----:B0-----:R-:W-:-:S04]  /*20dc0*/  LEA.HI R37, R36, R33, RZ, 0x2 ;  /* 0x0000002124257211 */ /* 0x001fc800078f10ff */
[----:B------:R-:W-:-:S03]  /*20dd0*/  SHF.R.S32.HI R35, RZ, 0x1f, R37 ;  /* 0x0000001fff237819 */ /* 0x000fc60000011425 */
[----:B------:R0:W1:Y:S01]  /*20de0*/  MUFU.TANH R83, R28 ;  /* 0x0000001c00537308 */ /* 0x0000620000002400 */
[----:B---3--:R-:W-:Y:S01]  /*20df0*/  FMUL.FTZ R32, R39, R76 ;  /* 0x0000004c27207220 */ /* 0x008fe20000410000 */
[----:B------:R-:W-:Y:S01]  /*20e00*/  LEA.HI R39, R31, R72, RZ, 0x2 ;  /* 0x000000481f277211 */ /* 0x000fe200078f10ff */
[----:B0-----:R-:W-:Y:S01]  /*20e10*/  FMUL.FTZ R28, R38, R76 ;  /* 0x0000004c261c7220 */ /* 0x001fe20000410000 */
[----:B------:R-:W-:-:S04]  /*20e20*/  SHF.R.S32.HI R38, RZ, 0x2, R37 ;  /* 0x00000002ff267819 */ /* 0x000fc80000011425 */
[----:B------:R0:W3:Y:S01]  /*20e30*/  MUFU.TANH R89, R41 ;  /* 0x0000002900597308 */ /* 0x0000e20000002400 */
[----:B------:R-:W-:Y:S02]  /*20e40*/  LEA.HI R36, R36, R33, RZ, 0x5 ;  /* 0x0000002124247211 */ /* 0x000fe400078f28ff */
[----:B0-----:R-:W-:Y:S02]  /*20e50*/  LOP3.LUT R41, R39, 0xfffffffc, RZ, 0xc0, !PT ;  /* 0xfffffffc27297812 */ /* 0x001fe400078ec0ff */
[----:B------:R-:W-:Y:S02]  /*20e60*/  LEA.HI R39, R35, R38, RZ, 0x3 ;  /* 0x0000002623277211 */ /* 0x000fe400078f18ff */
[----:B------:R-:W-:Y:S01]  /*20e70*/  SHF.R.S32.HI R35, RZ, 0x7, R30 ;  /* 0x00000007ff237819 */ /* 0x000fe2000001141e */
[----:B------:R-:W-:Y:S01]  /*20e80*/  IMAD.IADD R41, R72, 0x1, -R41 ;  /* 0x0000000148297824 */ /* 0x000fe200078e0a29 */
[----:B------:R-:W-:Y:S02]  /*20e90*/  LOP3.LUT R39, R39, 0xfffffff8, RZ, 0xc0, !PT ;  /* 0xfffffff827277812 */ /* 0x000fe400078ec0ff */
[----:B------:R-:W-:-:S02]  /*20ea0*/  LEA.HI R30, R30, R35, RZ, 0x1 ;  /* 0x000000231e1e7211 */ /* 0x000fc400078f08ff */
[----:B------:R-:W-:Y:S01]  /*20eb0*/  SHF.R.S32.HI R36, RZ, 0x5, R36 ;  /* 0x00000005ff247819 */ /* 0x000fe20000011424 */
[----:B------:R-:W-:Y:S01]  /*20ec0*/  IMAD.IADD R39, R38, 0x1, -R39 ;  /* 0x0000000126277824 */ /* 0x000fe200078e0a27 */
[----:B------:R-:W-:Y:S02]  /*20ed0*/  LOP3.LUT R30, R30, 0x3fffffe, RZ, 0xc0, !PT ;  /* 0x03fffffe1e1e7812 */ /* 0x000fe400078ec0ff */
[----:B------:R-:W-:Y:S01]  /*20ee0*/  LEA.HI R38, R41, R41, RZ, 0x1 ;  /* 0x0000002929267211 */ /* 0x000fe200078f08ff */
[----:B--2---:R-:W-:Y:S02]  /*20ef0*/  IMAD R36, R73, 0x8, R36 ;  /* 0x0000000849247824 */ /* 0x004fe400078e0224 */
[----:B------:R-:W-:Y:S01]  /*20f00*/  FMUL.FTZ R25, R25, R76 ;  /* 0x0000004c19197220 */ /* 0x000fe20000410000 */
[----:B------:R-:W-:Y:S01]  /*20f10*/  IMAD.IADD R30, R35, 0x1, -R30 ;  /* 0x00000001231e7824 */ /* 0x000fe200078e0a1e */
[----:B------:R-:W-:Y:S01]  /*20f20*/  LOP3.LUT R38, R38, 0x1ffffffe, RZ, 0xc0, !PT ;  /* 0x1ffffffe26267812 */ /* 0x000fe200078ec0ff */
[----:B------:R-:W-:Y:S01]  /*20f30*/  IMAD.U32 R39, R36, 0x10, R39 ;  /* 0x0000001024277824 */ /* 0x000fe200078e0027 */
[----:B------:R0:W2:Y:S03]  /*20f40*/  MUFU.TANH R82, R25 ;  /* 0x0000001900527308 */ /* 0x0000a60000002400 */
[----:B------:R-:W-:-:S02]  /*20f50*/  IMAD.IADD R38, R41, 0x1, -R38 ;  /* 0x0000000129267824 */ /* 0x000fc400078e0a26 */
[----:B------:R-:W-:Y:S02]  /*20f60*/  IMAD R39, R30, 0x40, R39 ;  /* 0x000000401e277824 */ /* 0x000fe400078e0227 */
[-C--:B0-----:R-:W-:Y:S01]  /*20f70*/  FMUL.FTZ R25, R44, R76.reuse ;  /* 0x0000004c2c197220 */ /* 0x081fe20000410000 */
[----:B------:R-:W-:Y:S01]  /*20f80*/  FMUL.FTZ R44, R47, R76 ;  /* 0x0000004c2f2c7220 */ /* 0x000fe20000410000 */
[----:B------:R-:W-:-:S04]  /*20f90*/  IMAD R47, R38, 0x8, R39 ;  /* 0x00000008262f7824 */ /* 0x000fc800078e0227 */
[----:B------:R-:W-:-:S05]  /*20fa0*/  @P0 IMAD.HI.U32 R78, R47, R78, RZ ;  /* 0x0000004e2f4e0227 */ /* 0x000fca00078e00ff */
[----:B------:R-:W-:Y:S01]  /*20fb0*/  @P0 SHF.R.U32.HI R47, RZ, R77, R78 ;  /* 0x0000004dff2f0219 */ /* 0x000fe2000001164e */
[-C--:B------:R-:W-:Y:S01]  /*20fc0*/  FMUL.FTZ R7, R26, R76.reuse ;  /* 0x0000004c1a077220 */ /* 0x080fe20000410000 */
[----:B------:R-:W-:Y:S01]  /*20fd0*/  LOP3.LUT R30, R37, 0x7ffffffc, RZ, 0xc0, !PT ;  /* 0x7ffffffc251e7812 */ /* 0x000fe200078ec0ff */
[-C--:B------:R-:W-:Y:S02]  /*20fe0*/  FMUL.FTZ R26, R34, R76.reuse ;  /* 0x0000004c221a7220 */ /* 0x080fe40000410000 */
[----:B------:R-:W0:Y:S01]  /*20ff0*/  SHFL.IDX PT, R35, R47, RZ, 0x1c1f ;  /* 0x001c1fff2f237589 */ /* 0x000e2200000e0000 */
[----:B------:R-:W-:Y:S02]  /*21000*/  IMAD.MOV.U32 R37, RZ, RZ, -0x60 ;  /* 0xffffffa0ff257424 */ /* 0x000fe400078e00ff */
[-C--:B------:R-:W-:Y:S01]  /*21010*/  FMUL.FTZ R34, R42, R76.reuse ;  /* 0x0000004c2a227220 */ /* 0x080fe20000410000 */
[-C--:B------:R-:W-:Y:S01]  /*21020*/  FMUL.FTZ R42, R43, R76.reuse ;  /* 0x0000004c2b2a7220 */ /* 0x080fe20000410000 */
[----:B------:R-:W-:Y:S01]  /*21030*/  IMAD.IADD R30, R33, 0x1, -R30 ;  /* 0x00000001211e7824 */ /* 0x000fe200078e0a1e */
        /* <DEDUP_REMOVED lines=10> */
[-C--:B----4-:R-:W-:Y:S01]  /*210e0*/  FMUL.FTZ R25, R59, R76.reuse ;  /* 0x0000004c3b197220 */ /* 0x090fe20000410000 */
[-C--:B------:R-:W-:Y:S01]  /*210f0*/  FMUL.FTZ R60, R60, R76.reuse ;  /* 0x0000004c3c3c7220 */ /* 0x080fe20000410000 */
[-C--:B------:R-:W-:Y:S01]  /*21100*/  FMUL.FTZ R29, R62, R76.reuse ;  /* 0x0000004c3e1d7220 */ /* 0x080fe20000410000 */
[-C--:B------:R-:W-:Y:S01]  /*21110*/  FMUL.FTZ R31, R63, R76.reuse ;  /* 0x0000004c3f1f7220 */ /* 0x080fe20000410000 */
[-C--:B------:R-:W-:Y:S01]  /*21120*/  FMUL.FTZ R64, R64, R76.reuse ;  /* 0x0000004c40407220 */ /* 0x080fe20000410000 */
[-C--:B------:R-:W-:Y:S01]  /*21130*/  FMUL.FTZ R72, R66, R76.reuse ;  /* 0x0000004c42487220 */ /* 0x080fe20000410000 */
[-C--:B------:R-:W-:Y:S01]  /*21140*/  FMUL.FTZ R73, R67, R76.reuse ;  /* 0x0000004c43497220 */ /* 0x080fe20000410000 */
[----:B------:R-:W-:Y:S01]  /*21150*/  FMUL.FTZ R69, R69, R76 ;  /* 0x0000004c45457220 */ /* 0x000fe20000410000 */
[----:B------:R-:W-:-:S02]  /*21160*/  IMAD R33, R0, R37, 0x1 ;  /* 0x0000000100217424 */ /* 0x000fc400078e0225 */
        /* <DEDUP_REMOVED lines=9> */
[----:B------:R-:W-:Y:S01]  /*21200*/  ISETP.GE.AND P1, PT, R8, 0x1, PT ;  /* 0x000000010800780c */ /* 0x000fe20003f26270 */
[----:B------:R-:W-:Y:S01]  /*21210*/  IMAD R30, R30, -0x2, R33 ;  /* 0xfffffffe1e1e7824 */ /* 0x000fe200078e0221 */
[----:B------:R-:W4:Y:S01]  /*21220*/  MUFU.TANH R20, R20 ;  /* 0x0000001400147308 */ /* 0x000f220000002400 */
[----:B------:R-:W-:-:S03]  /*21230*/  LOP3.LUT R36, RZ, R79, RZ, 0x33, !PT ;  /* 0x0000004fff247212 */ /* 0x000fc600078e33ff */
[----:B------:R-:W-:-:S04]  /*21240*/  IADD3 R33, -R9, R30, R14 ;  /* 0x0000001e09217210 */ /* 0x000fc80007ffe10e */
        /* <DEDUP_REMOVED lines=21> */
[----:B------:R0:W0:Y:S08]  /*213a0*/  MUFU.TANH R54, R56 ;  /* 0x0000003800367308 */ /* 0x0000300000002400 */
[----:B------:R0:W0:Y:S08]  /*213b0*/  MUFU.TANH R91, R57 ;  /* 0x00000039005b7308 */ /* 0x0000300000002400 */
[----:B------:R0:W0:Y:S08]  /*213c0*/  MUFU.TANH R92, R58 ;  /* 0x0000003a005c7308 */ /* 0x0000300000002400 */
[----:B------:R-:W0:Y:S08]  /*213d0*/  MUFU.TANH R25, R25 ;  /* 0x0000001900197308 */ /* 0x000e300000002400 */
[----:B------:R-:W0:Y:S08]  /*213e0*/  MUFU.TANH R60, R60 ;  /* 0x0000003c003c7308 */ /* 0x000e300000002400 */
[----:B------:R0:W0:Y:S08]  /*213f0*/  MUFU.TANH R93, R61 ;  /* 0x0000003d005d7308 */ /* 0x0000300000002400 */
[----:B------:R-:W0:Y:S08]  /*21400*/  MUFU.TANH R29, R29 ;  /* 0x0000001d001d7308 */ /* 0x000e300000002400 */
[----:B------:R-:W0:Y:S08]  /*21410*/  MUFU.TANH R31, R31 ;  /* 0x0000001f001f7308 */ /* 0x000e300000002400 */
[----:B------:R-:W0:Y:S08]  /*21420*/  MUFU.TANH R64, R64 ;  /* 0x0000004000407308 */ /* 0x000e300000002400 */
[----:B------:R0:W0:Y:S08]  /*21430*/  MUFU.TANH R94, R65 ;  /* 0x00000041005e7308 */ /* 0x0000300000002400 */
[----:B------:R-:W0:Y:S08]  /*21440*/  MUFU.TANH R72, R72 ;  /* 0x0000004800487308 */ /* 0x000e300000002400 */
[----:B------:R-:W0:Y:S08]  /*21450*/  MUFU.TANH R73, R73 ;  /* 0x0000004900497308 */ /* 0x000e300000002400 */
[----:B------:R0:W0:Y:S08]  /*21460*/  MUFU.TANH R77, R68 ;  /* 0x00000044004d7308 */ /* 0x0000300000002400 */
[----:B------:R-:W0:Y:S08]  /*21470*/  MUFU.TANH R69, R69 ;  /* 0x0000004500457308 */ /* 0x000e300000002400 */
[----:B------:R0:W1:Y:S08]  /*21480*/  MUFU.TANH R78, R70 ;  /* 0x00000046004e7308 */ /* 0x0000700000002400 */
[----:B------:R1:W1:Y:S01]  /*21490*/  MUFU.TANH R95, R71 ;  /* 0x00000047005f7308 */ /* 0x0002620000002400 */
[----:B------:R-:W-:-:S02]  /*214a0*/  IMAD.IADD R80, R33, 0x1, R80 ;  /* 0x0000000121507824 */ /* 0x000fc400078e0250 */
[----:B------:R-:W-:Y:S02]  /*214b0*/  IMAD.IADD R76, R33, 0x1, R36 ;  /* 0x00000001214c7824 */ /* 0x000fe400078e0224 */
        /* <DEDUP_REMOVED lines=20> */
.L_x_11235:
[----:B------:R-:W-:Y:S05]  /*21600*/  BSYNC B4 ;  /* 0x0000000000047941 */ /* 0x000fea0003800000 */
.L_x_11234:
[----:B------:R-:W-:Y:S01]  /*21610*/  LOP3.LUT R33, RZ, R33, RZ, 0x33, !PT ;  /* 0x00000021ff217212 */ /* 0x000fe200078e33ff */
[----:B------:R-:W-:Y:S06]  /*21620*/  BRA `(.L_x_11236) ;  /* 0x0000000000287947 */ /* 0x000fec0003800000 */
.L_x_11233:
        /* <DEDUP_REMOVED lines=10> */
.L_x_11236:
[----:B------:R-:W-:Y:S05]  /*216d0*/  BSYNC B3 ;  /* 0x0000000000037941 */ /* 0x000fea0003800000 */
.L_x_11232:
[----:B------:R-:W-:-:S05]  /*216e0*/  IMAD R33, R8, R33, R79 ;  /* 0x0000002108217224 */ /* 0x000fca00078e024f */
[----:B------:R-:W-:Y:S02]  /*216f0*/  VIMNMX R38, R38, R33, !PT ;  /* 0x0000002126267248 */ /* 0x000fe40007fe0100 */
[----:B------:R-:W-:-:S07]  /*21700*/  VIADDMNMX R63, R33, R8, R63, PT ;  /* 0x00000008213f7246 */ /* 0x000fce000380013f */
.L_x_11231:
[----:B------:R-:W-:Y:S05]  /*21710*/  BSYNC B2 ;  /* 0x0000000000027941 */ /* 0x000fea0003800000 */
.L_x_11230:
        /* <DEDUP_REMOVED lines=9> */
[----:B-1----:R-:W-:Y:S02]  /*217b0*/  FSEL R67, R83, -INF , !P2 ;  /* 0xff80000053437808 */ /* 0x002fe40005000000 */
        /* <DEDUP_REMOVED lines=106> */
[----:B------:R-:W-:Y:S01]  /*21e60*/  FSEL R38, R69, -INF , !P6 ;  /* 0xff80000045267808 */ /* 0x000fe20007000000 */
[----:B------:R-:W-:Y:S01]  /*21e70*/  IMAD.IADD R69, R80, 0x1, R47 ;  /* 0x0000000150457824 */ /* 0x000fe200078e022f */
        /* <DEDUP_REMOVED lines=18> */
.L_x_11242:
[----:B------:R-:W-:Y:S05]  /*21fa0*/  BSYNC B4 ;  /* 0x0000000000047941 */ /* 0x000fea0003800000 */
.L_x_11241:
[----:B------:R-:W-:Y:S01]  /*21fb0*/  LOP3.LUT R9, RZ, R9, RZ, 0x33, !PT ;  /* 0x00000009ff097212 */ /* 0x000fe200078e33ff */
[----:B------:R-:W-:Y:S06]  /*21fc0*/  BRA `(.L_x_11243) ;  /* 0x0000000000287947 */ /* 0x000fec0003800000 */
.L_x_11240:
        /* <DEDUP_REMOVED lines=10> */
.L_x_11243:
[----:B------:R-:W-:Y:S05]  /*22070*/  BSYNC B3 ;  /* 0x0000000000037941 */ /* 0x000fea0003800000 */
.L_x_11239:
[----:B------:R-:W-:-:S05]  /*22080*/  IMAD R9, R8, R9, R79 ;  /* 0x0000000908097224 */ /* 0x000fca00078e024f */
[----:B------:R-:W-:Y:S02]  /*22090*/  VIADDMNMX R69, R9, R8, R69, PT ;  /* 0x0000000809457246 */ /* 0x000fe40003800145 */
[----:B------:R-:W-:-:S07]  /*220a0*/  VIMNMX R70, R70, R9, !PT ;  /* 0x0000000946467248 */ /* 0x000fce0007fe0100 */
.L_x_11238:
[----:B------:R-:W-:Y:S05]  /*220b0*/  BSYNC B2 ;  /* 0x0000000000027941 */ /* 0x000fea0003800000 */
.L_x_11237:
[----:B------:R-:W2:Y:S01]  /*220c0*/  LDL.64 R2, [R10+0x40] ;  /* 0x000040000a027983 */ /* 0x000ea20000100a00 */
[----:B------:R-:W-:Y:S02]  /*220d0*/  R2UR UR4, R4 ;  /* 0x00000000040472ca */ /* 0x000fe400000e0000 */
[----:B------:R-:W-:Y:S02]  /*220e0*/  R2UR UR5, R5 ;  /* 0x00000000050572ca */ /* 0x000fe400000e0000 */
[C---:B------:R-:W-:Y:S02]  /*220f0*/  ISETP.GT.AND P0, PT, R70.reuse, 0x1, !P0 ;  /* 0x000000014600780c */ /* 0x040fe40004704270 */
[----:B------:R-:W-:Y:S02]  /*22100*/  ISETP.GT.AND P1, PT, R70, 0x8, !P1 ;  /* 0x000000084600780c */ /* 0x000fe40004f24270 */
[C---:B------:R-:W-:Y:S02]  /*22110*/  ISETP.LT.OR P0, PT, R69.reuse, 0x2, P0 ;  /* 0x000000024500780c */ /* 0x040fe40000701670 */
[----:B------:R-:W-:-:S02]  /*22120*/  ISETP.LT.OR P1, PT, R69, 0x9, P1 ;  /* 0x000000094500780c */ /* 0x000fc40000f21670 */
[----:B------:R-:W-:Y:S02]  /*22130*/  FSEL R63, R15, -INF , !P0 ;  /* 0xff8000000f3f7808 */ /* 0x000fe40004000000 */
[----:B------:R-:W-:Y:S02]  /*22140*/  ISETP.NE.AND P0, PT, R71, RZ, PT ;  /* 0x000000ff4700720c */ /* 0x000fe40003f05270 */
[----:B------:R-:W-:Y:S02]  /*22150*/  FSEL R64, R21, -INF , !P1 ;  /* 0xff80000015407808 */ /* 0x000fe40004800000 */
[----:B------:R-:W-:Y:S02]  /*22160*/  ISETP.GT.AND P0, PT, R70, 0x9, !P0 ;  /* 0x000000094600780c */ /* 0x000fe40004704270 */
[----:B------:R-:W-:Y:S02]  /*22170*/  ISETP.NE.AND P1, PT, R84, RZ, PT ;  /* 0x000000ff5400720c */ /* 0x000fe40003f25270 */
[----:B------:R-:W-:-:S02]  /*22180*/  ISETP.LT.OR P0, PT, R69, 0xa, P0 ;  /* 0x0000000a4500780c */ /* 0x000fc40000701670 */
[----:B------:R-:W-:Y:S02]  /*22190*/  ISETP.NE.AND P6, PT, R85, RZ, PT ;  /* 0x000000ff5500720c */ /* 0x000fe40003fc5270 */
        /* <DEDUP_REMOVED lines=55> */
[----:B------:R-:W-:-:S04]  /*22510*/  ISETP.LT.OR P0, PT, R69, 0x1, P0 ;  /* 0x000000014500780c */ /* 0x000fc80000701670 */
[----:B------:R-:W-:Y:S02]  /*22520*/  FSEL R74, R7, -INF , !P0 ;  /* 0xff800000074a7808 */ /* 0x000fe40004000000 */
[----:B------:R-:W-:Y:S01]  /*22530*/  ISETP.NE.AND P0, PT, R100, RZ, PT ;  /* 0x000000ff6400720c */ /* 0x000fe20003f05270 */
[----:B--2---:R-:W2:Y:S03]  /*22540*/  LD.E.64 R8, desc[UR4][R2.64] ;  /* 0x0000000402087980 */ /* 0x004ea6000c101b00 */
[C---:B------:R-:W-:Y:S02]  /*22550*/  ISETP.GT.AND P0, PT, R70.reuse, 0x41, !P0 ;  /* 0x000000414600780c */ /* 0x040fe40004704270 */
[----:B------:R-:W-:Y:S02]  /*22560*/  ISETP.GT.AND P1, PT, R70, 0x48, !P1 ;  /* 0x000000484600780c */ /* 0x000fe40004f24270 */
[----:B------:R-:W-:-:S02]  /*22570*/  ISETP.LT.OR P0, PT, R69, 0x42, P0 ;  /* 0x000000424500780c */ /* 0x000fc40000701670 */
[C---:B------:R-:W-:Y:S02]  /*22580*/  ISETP.GT.AND P2, PT, R70.reuse, 0x49, !P2 ;  /* 0x000000494600780c */ /* 0x040fe40005744270 */
[C---:B------:R-:W-:Y:S02]  /*22590*/  ISETP.GT.AND P3, PT, R70.reuse, 0x50, !P3 ;  /* 0x000000504600780c */ /* 0x040fe40005f64270 */
[C---:B------:R-:W-:Y:S02]  /*225a0*/  ISETP.GT.AND P4, PT, R70.reuse, 0x51, !P4 ;  /* 0x000000514600780c */ /* 0x040fe40006784270 */
[C---:B------:R-:W-:Y:S02]  /*225b0*/  ISETP.GT.AND P5, PT, R70.reuse, 0x58, !P5 ;  /* 0x000000584600780c */ /* 0x040fe40006fa4270 */
[----:B------:R-:W-:Y:S02]  /*225c0*/  ISETP.GT.AND P6, PT, R70, 0x59, !P6 ;  /* 0x000000594600780c */ /* 0x000fe400077c4270 */
[----:B------:R-:W-:-:S02]  /*225d0*/  ISETP.LT.OR P1, PT, R69, 0x49, P1 ;  /* 0x000000494500780c */ /* 0x000fc40000f21670 */
[----:B------:R-:W-:Y:S02]  /*225e0*/  FSEL R70, R25, -INF , !P0 ;  /* 0xff80000019467808 */ /* 0x000fe40004000000 */
[----:B------:R-:W-:Y:S02]  /*225f0*/  ISETP.LT.OR P2, PT, R69, 0x4a, P2 ;  /* 0x0000004a4500780c */ /* 0x000fe40001741670 */
[----:B------:R-:W-:Y:S02]  /*22600*/  FSEL R71, R29, -INF , !P1 ;  /* 0xff8000001d477808 */ /* 0x000fe40004800000 */
[----:B------:R-:W-:Y:S02]  /*22610*/  ISETP.LT.OR P3, PT, R69, 0x51, P3 ;  /* 0x000000514500780c */ /* 0x000fe40001f61670 */
[----:B------:R-:W-:Y:S02]  /*22620*/  FSEL R75, R31, -INF , !P2 ;  /* 0xff8000001f4b7808 */ /* 0x000fe40005000000 */
[----:B------:R-:W-:-:S02]  /*22630*/  ISETP.LT.OR P4, PT, R69, 0x52, P4 ;  /* 0x000000524500780c */ /* 0x000fc40002781670 */
[----:B------:R-:W-:Y:S02]  /*22640*/  FSEL R72, R72, -INF , !P3 ;  /* 0xff80000048487808 */ /* 0x000fe40005800000 */
[----:B------:R-:W-:Y:S02]  /*22650*/  ISETP.LT.OR P5, PT, R69, 0x59, P5 ;  /* 0x000000594500780c */ /* 0x000fe40002fa1670 */
[----:B------:R-:W-:Y:S02]  /*22660*/  FSEL R51, R73, -INF , !P4 ;  /* 0xff80000049337808 */ /* 0x000fe40006000000 */
[----:B------:R-:W-:Y:S02]  /*22670*/  ISETP.LT.OR P6, PT, R69, 0x5a, P6 ;  /* 0x0000005a4500780c */ /* 0x000fe400037c1670 */
[----:B------:R-:W-:Y:S02]  /*22680*/  FSEL R45, R78, -INF , !P5 ;  /* 0xff8000004e2d7808 */ /* 0x000fe40006800000 */
[----:B------:R-:W-:Y:S01]  /*22690*/  R2UR UR6, R4 ;  /* 0x00000000040672ca */ /* 0x000fe200000e0000 */
[----:B------:R-:W3:Y:S01]  /*226a0*/  LD.E R78, desc[UR4][R2.64+0x20] ;  /* 0x00002004024e7980 */ /* 0x000ee2000c101900 */
[----:B------:R-:W-:-:S13]  /*226b0*/  R2UR UR7, R5 ;  /* 0x00000000050772ca */ /* 0x000fda00000e0000 */
[----:B------:R-:W4:Y:S01]  /*226c0*/  LD.E R27, desc[UR6][R2.64+0x14] ;  /* 0x00001406021b7980 */ /* 0x000f22000c101900 */
        /* <DEDUP_REMOVED lines=46> */
[----:B------:R-:W-:Y:S02]  /*229b0*/  FSEL R44, R95, -INF , !P6 ;  /* 0xff8000005f2c7808 */ /* 0x000fe40007000000 */
[----:B------:R-:W-:Y:S01]  /*229c0*/  FMNMX.FTZ R7, R45, R14, !PT ;  /* 0x0000000e2d077209 */ /* 0x000fe20007810000 */
[----:B------:R-:W0:Y:S03]  /*229d0*/  SHFL.BFLY PT, R15, R76, 0x2, 0x1f ;  /* 0x0c401f004c0f7f89 */ /* 0x000e2600000e0000 */
[----:B------:R-:W-:-:S05]  /*229e0*/  FMNMX.FTZ R77, R44, R7, !PT ;  /* 0x000000072c4d7209 */ /* 0x000fca0007810000 */
[----:B------:R1:W-:Y:S04]  /*229f0*/  ST.E.64 desc[UR4][R2.64], R76 ;  /* 0x0000004c02007985 */ /* 0x0003e8000c101b04 */
[----:B------:R-:W2:Y:S01]  /*22a00*/  LD.E R21, desc[UR6][R2.64+0x4] ;  /* 0x0000040602157980 */ /* 0x000ea2000c101900 */
[----:B0-----:R-:W-:-:S03]  /*22a10*/  FMNMX.FTZ R15, R76, R15, !PT ;  /* 0x0000000f4c0f7209 */ /* 0x001fc60007810000 */
[----:B-1----:R-:W4:Y:S04]  /*22a20*/  LD.E R76, desc[UR4][R2.64+0x10] ;  /* 0x00001004024c7980 */ /* 0x002f28000c101900 */
[----:B------:R-:W0:Y:S02]  /*22a30*/  SHFL.BFLY PT, R14, R15, 0x1, 0x1f ;  /* 0x0c201f000f0e7f89 */ /* 0x000e2400000e0000 */
[----:B0-----:R-:W-:-:S05]  /*22a40*/  FMNMX.FTZ R7, R15, R14, !PT ;  /* 0x0000000e0f077209 */ /* 0x001fca0007810000 */
[----:B------:R-:W-:Y:S04]  /*22a50*/  ST.E desc[UR4][R2.64], R7 ;  /* 0x0000000702007985 */ /* 0x000fe8000c101904 */
[----:B------:R-:W3:Y:S01]  /*22a60*/  LD.E R25, desc[UR6][R2.64] ;  /* 0x0000000602197980 */ /* 0x000ee2000c101900 */
[----:B------:R-:W-:Y:S02]  /*22a70*/  R2UR UR8, R4 ;  /* 0x00000000040872ca */ /* 0x000fe400000e0000 */
[----:B------:R-:W-:Y:S01]  /*22a80*/  R2UR UR9, R5 ;  /* 0x00000000050972ca */ /* 0x000fe200000e0000 */
[----:B--2---:R-:W0:Y:S02]  /*22a90*/  SHFL.BFLY PT, R14, R21, 0x2, 0x1f ;  /* 0x0c401f00150e7f89 */ /* 0x004e2400000e0000 */
[----:B0-----:R-:W-:-:S05]  /*22aa0*/  FMNMX.FTZ R14, R14, R21, !PT ;  /* 0x000000150e0e7209 */ /* 0x001fca0007810000 */
[----:B------:R-:W0:Y:S01]  /*22ab0*/  SHFL.BFLY PT, R15, R14, 0x1, 0x1f ;  /* 0x0c201f000e0f7f89 */ /* 0x000e2200000e0000 */
[C---:B---3--:R-:W-:Y:S02]  /*22ac0*/  FSETP.NEU.FTZ.AND P0, PT, R25.reuse, -INF , PT ;  /* 0xff8000001900780b */ /* 0x048fe40003f1d000 */
[----:B0-----:R-:W-:Y:S02]  /*22ad0*/  FMNMX.FTZ R15, R14, R15, !PT ;  /* 0x0000000f0e0f7209 */ /* 0x001fe40007810000 */
[----:B------:R-:W-:Y:S02]  /*22ae0*/  FSEL R7, R25, RZ, P0 ;  /* 0x000000ff19077208 */ /* 0x000fe40000000000 */
[----:B------:R-:W-:-:S03]  /*22af0*/  FSETP.NEU.FTZ.AND P0, PT, R15, -INF , PT ;  /* 0xff8000000f00780b */ /* 0x000fc60003f1d000 */
[----:B------:R-:W-:Y:S01]  /*22b00*/  FADD.FTZ R7, R8, -R7 ;  /* 0x8000000708077221 */ /* 0x000fe20000010000 */
[----:B------:R-:W-:-:S03]  /*22b10*/  FSEL R8, R15, RZ, P0 ;  /* 0x000000ff0f087208 */ /* 0x000fc60000000000 */
[----:B------:R-:W-:Y:S02]  /*22b20*/  FMUL.FTZ R7, R7, R78 ;  /* 0x0000004e07077220 */ /* 0x000fe40000410000 */
[----:B------:R-:W-:-:S04]  /*22b30*/  FADD.FTZ R9, R9, -R8 ;  /* 0x8000000809097221 */ /* 0x000fc80000010000 */
[----:B------:R-:W-:Y:S01]  /*22b40*/  FMUL.FTZ R78, R78, R9 ;  /* 0x000000094e4e7220 */ /* 0x000fe20000410000 */
[----:B------:R-:W4:Y:S08]  /*22b50*/  MUFU.EX2 R7, R7 ;  /* 0x0000000700077308 */ /* 0x000f300000000800 */
[----:B------:R-:W0:Y:S01]  /*22b60*/  MUFU.EX2 R14, R78 ;  /* 0x0000004e000e7308 */ /* 0x000e220000000800 */
[----:B------:R-:W-:Y:S01]  /*22b70*/  ST.E desc[UR4][R2.64+0x4], R15 ;  /* 0x0000040f02007985 */ /* 0x000fe2000c101904 */
[----:B----4-:R-:W-:Y:S01]  /*22b80*/  FMUL.FTZ R21, R7, R76 ;  /* 0x0000004c07157220 */ /* 0x010fe20000410000 */
[----:B0-----:R-:W-:-:S04]  /*22b90*/  FMUL.FTZ R25, R14, R27 ;  /* 0x0000001b0e197220 */ /* 0x001fc80000410000 */
[----:B------:R-:W-:Y:S04]  /*22ba0*/  ST.E desc[UR6][R2.64+0x10], R21 ;  /* 0x0000101502007985 */ /* 0x000fe8000c101906 */
[----:B------:R0:W-:Y:S04]  /*22bb0*/  ST.E desc[UR8][R2.64+0x14], R25 ;  /* 0x0000141902007985 */ /* 0x0001e8000c101908 */
[----:B------:R-:W2:Y:S04]  /*22bc0*/  LDL.64 R8, [R10+0x40] ;  /* 0x000040000a087983 */ /* 0x000ea80000100a00 */
[----:B--2---:R-:W0:Y:S04]  /*22bd0*/  LD.E R69, desc[UR6][R8.64+0x20] ;  /* 0x0000200608457980 */ /* 0x004e28000c101900 */
[----:B------:R-:W0:Y:S04]  /*22be0*/  LD.E R27, desc[UR4][R8.64] ;  /* 0x00000004081b7980 */ /* 0x000e28000c101900 */
[----:B------:R-:W2:Y:S04]  /*22bf0*/  LD.E R76, desc[UR4][R8.64+0x4] ;  /* 0x00000404084c7980 */ /* 0x000ea8000c101900 */
[----:B------:R-:W3:Y:S04]  /*22c00*/  LD.E R73, desc[UR4][R8.64+0x10] ;  /* 0x0000100408497980 */ /* 0x000ee8000c101900 */
[----:B------:R-:W4:Y:S01]  /*22c10*/  LD.E R78, desc[UR6][R8.64+0x14] ;  /* 0x00001406084e7980 */ /* 0x000f22000c101900 */
[C---:B0-----:R-:W-:Y:S01]  /*22c20*/  FMUL.FTZ R2, R27.reuse, R69 ;  /* 0x000000451b027220 */ /* 0x041fe20000410000 */
[----:B------:R-:W-:Y:S01]  /*22c30*/  FSETP.NEU.FTZ.AND P0, PT, R27, -INF , PT ;  /* 0xff8000001b00780b */ /* 0x000fe20003f1d000 */
[----:B--2---:R-:W-:-:S03]  /*22c40*/  FMUL.FTZ R3, R69, R76 ;  /* 0x0000004c45037220 */ /* 0x004fc60000410000 */
[----:B------:R-:W-:Y:S02]  /*22c50*/  FSEL R2, R2, RZ, P0 ;  /* 0x000000ff02027208 */ /* 0x000fe40000000000 */
[----:B------:R-:W-:-:S04]  /*22c60*/  FSETP.NEU.FTZ.AND P0, PT, R76, -INF , PT ;  /* 0xff8000004c00780b */ /* 0x000fc80003f1d000 */
[----:B------:R-:W-:Y:S01]  /*22c70*/  FSEL R3, R3, RZ, P0 ;  /* 0x000000ff03037208 */ /* 0x000fe20000000000 */
[-CC-:B------:R-:W-:Y:S01]  /*22c80*/  FFMA.FTZ R172, R83, R69.reuse, -R2.reuse ;  /* 0x0000004553ac7223 */ /* 0x180fe20000010802 */
[----:B------:R-:W-:-:S03]  /*22c90*/  FFMA.FTZ R15, R68, R69, -R2 ;  /* 0x00000045440f7223 */ /* 0x000fc60000010802 */
[-CC-:B------:R-:W-:Y:S01]  /*22ca0*/  FFMA.FTZ R173, R74, R69.reuse, -R3.reuse ;  /* 0x000000454aad7223 */ /* 0x180fe20000010803 */
[-CC-:B------:R-:W-:Y:S01]  /*22cb0*/  FFMA.FTZ R170, R30, R69.reuse, -R2.reuse ;  /* 0x000000451eaa7223 */ /* 0x180fe20000010802 */
[-CC-:B------:R-:W-:Y:S01]  /*22cc0*/  FFMA.FTZ R30, R63, R69.reuse, -R3.reuse ;  /* 0x000000453f1e7223 */ /* 0x180fe20000010803 */
[----:B------:R-:W3:Y:S01]  /*22cd0*/  MUFU.EX2 R172, R172 ;  /* 0x000000ac00ac7308 */ /* 0x000ee20000000800 */
[-CC-:B------:R-:W-:Y:S01]  /*22ce0*/  FFMA.FTZ R174, R67, R69.reuse, -R2.reuse ;  /* 0x0000004543ae7223 */ /* 0x180fe20000010802 */
[-C--:B------:R-:W-:Y:S01]  /*22cf0*/  FFMA.FTZ R175, R64, R69.reuse, -R3 ;  /* 0x0000004540af7223 */ /* 0x080fe20000010803 */
[----:B------:R-:W-:-:S05]  /*22d00*/  FFMA.FTZ R166, R41, R69, -R2 ;  /* 0x0000004529a67223 */ /* 0x000fca0000010802 */
[----:B------:R-:W4:Y:S01]  /*22d10*/  MUFU.EX2 R173, R173 ;  /* 0x000000ad00ad7308 */ /* 0x000f220000000800 */
[-CC-:B------:R-:W-:Y:S01]  /*22d20*/  FFMA.FTZ R41, R36, R69.reuse, -R2.reuse ;  /* 0x0000004524297223 */ /* 0x180fe20000010802 */
[-C--:B------:R-:W-:Y:S01]  /*22d30*/  FFMA.FTZ R21, R66, R69.reuse, -R2 ;  /* 0x0000004542157223 */ /* 0x080fe20000010802 */
[----:B------:R-:W-:-:S05]  /*22d40*/  FFMA.FTZ R36, R60, R69, -R3 ;  /* 0x000000453c247223 */ /* 0x000fca0000010803 */
[----:B------:R-:W0:Y:S01]  /*22d50*/  MUFU.EX2 R15, R15 ;  /* 0x0000000f000f7308 */ /* 0x000e220000000800 */
[-C--:B------:R-:W-:Y:S01]  /*22d60*/  FFMA.FTZ R152, R65, R69.reuse, -R2 ;  /* 0x0000004541987223 */ /* 0x080fe20000010802 */
[----:B------:R-:W-:-:S06]  /*22d70*/  FFMA.FTZ R153, R54, R69, -R3 ;  /* 0x0000004536997223 */ /* 0x000fcc0000010803 */
[----:B------:R-:W1:Y:S01]  /*22d80*/  MUFU.EX2 R30, R30 ;  /* 0x0000001e001e7308 */ /* 0x000e620000000800 */
[-CC-:B------:R-:W-:Y:S01]  /*22d90*/  FFMA.FTZ R164, R43, R69.reuse, -R2.reuse ;  /* 0x000000452ba47223 */ /* 0x180fe20000010802 */
[----:B------:R-:W-:-:S06]  /*22da0*/  FFMA.FTZ R43, R38, R69, -R2 ;  /* 0x00000045262b7223 */ /* 0x000fcc0000010802 */
[----:B------:R-:W2:Y:S01]  /*22db0*/  MUFU.EX2 R174, R174 ;  /* 0x000000ae00ae7308 */ /* 0x000ea20000000800 */
[-C--:B------:R-:W-:Y:S01]  /*22dc0*/  FFMA.FTZ R25, R62, R69.reuse, -R2 ;  /* 0x000000453e197223 */ /* 0x080fe20000010802 */
[----:B------:R-:W-:-:S06]  /*22dd0*/  FFMA.FTZ R38, R52, R69, -R3 ;  /* 0x0000004534267223 */ /* 0x000fcc0000010803 */
[----:B------:R-:W2:Y:S01]  /*22de0*/  MUFU.EX2 R175, R175 ;  /* 0x000000af00af7308 */ /* 0x000ea20000000800 */
[-CC-:B------:R-:W-:Y:S01]  /*22df0*/  FFMA.FTZ R154, R61, R69.reuse, -R2.reuse ;  /* 0x000000453d9a7223 */ /* 0x180fe20000010802 */
[-CC-:B------:R-:W-:Y:S01]  /*22e00*/  FFMA.FTZ R27, R59, R69.reuse, -R2.reuse ;  /* 0x000000453b1b7223 */ /* 0x180fe20000010802 */
[-CC-:B------:R-:W-:Y:S01]  /*22e10*/  FFMA.FTZ R156, R58, R69.reuse, -R2.reuse ;  /* 0x000000453a9c7223 */ /* 0x180fe20000010802 */
[-CC-:B------:R-:W-:Y:S01]  /*22e20*/  FFMA.FTZ R29, R57, R69.reuse, -R2.reuse ;  /* 0x00000045391d7223 */ /* 0x180fe20000010802 */
[----:B------:R-:W-:-:S03]  /*22e30*/  FFMA.FTZ R158, R56, R69, -R2 ;  /* 0x00000045389e7223 */ /* 0x000fc60000010802 */
        /* <DEDUP_REMOVED lines=9> */
[-C--:B------:R-:W-:Y:S01]  /*22ed0*/  FFMA.FTZ R168, R40, R69.reuse, -R2 ;  /* 0x0000004528a87223 */ /* 0x080fe20000010802 */
[-C--:B------:R-:W-:Y:S01]  /*22ee0*/  FFMA.FTZ R157, R47, R69.reuse, -R3 ;  /* 0x000000452f9d7223 */ /* 0x080fe20000010803 */
[----:B---3--:R-:W-:Y:S01]  /*22ef0*/  FADD.FTZ R2, R172, R73 ;  /* 0x00000049ac027221 */ /* 0x008fe20000010000 */
[----:B----4-:R-:W-:Y:S02]  /*22f00*/  FADD.FTZ R47, R173, R78 ;  /* 0x0000004ead2f7221 */ /* 0x010fe40000010000 */
[----:B------:R-:W3:Y:S01]  /*22f10*/  MUFU.EX2 R152, R152 ;  /* 0x0000009800987308 */ /* 0x000ee20000000800 */
[----:B------:R-:W-:Y:S01]  /*22f20*/  FFMA.FTZ R155, R50, R69, -R3 ;  /* 0x00000045329b7223 */ /* 0x000fe20000010803 */
[----:B0-----:R-:W-:Y:S01]  /*22f30*/  FADD.FTZ R49, R15, R2 ;  /* 0x000000020f317221 */ /* 0x001fe20000010000 */
[----:B-1----:R-:W-:-:S05]  /*22f40*/  FADD.FTZ R2, R30, R47 ;  /* 0x0000002f1e027221 */ /* 0x002fca0000010000 */
[----:B------:R-:W0:Y:S01]  /*22f50*/  MUFU.EX2 R153, R153 ;  /* 0x0000009900997308 */ /* 0x000e220000000800 */
[-CC-:B------:R-:W-:Y:S01]  /*22f60*/  FFMA.FTZ R40, R48, R69.reuse, -R3.reuse ;  /* 0x0000004530287223 */ /* 0x180fe20000010803 */
[-CC-:B------:R-:W-:Y:S01]  /*22f70*/  FFMA.FTZ R163, R24, R69.reuse, -R3.reuse ;  /* 0x0000004518a37223 */ /* 0x180fe20000010803 */
[----:B------:R-:W-:-:S05]  /*22f80*/  FFMA.FTZ R24, R26, R69, -R3 ;  /* 0x000000451a187223 */ /* 0x000fca0000010803 */
[----:B------:R-:W1:Y:S01]  /*22f90*/  MUFU.EX2 R25, R25 ;  /* 0x0000001900197308 */ /* 0x000e620000000800 */
[----:B--2---:R-:W-:Y:S01]  /*22fa0*/  FADD.FTZ R26, R174, R49 ;  /* 0x00000031ae1a7221 */ /* 0x004fe20000010000 */
[----:B------:R-:W-:-:S06]  /*22fb0*/  FADD.FTZ R47, R175, R2 ;  /* 0x00000002af2f7221 */ /* 0x000fcc0000010000 */
[----:B------:R-:W2:Y:S01]  /*22fc0*/  MUFU.EX2 R38, R38 ;  /* 0x0000002600267308 */ /* 0x000ea20000000800 */
[----:B------:R-:W-:Y:S01]  /*22fd0*/  FADD.FTZ R49, R21, R26 ;  /* 0x0000001a15317221 */ /* 0x000fe20000010000 */
[----:B------:R-:W-:-:S06]  /*22fe0*/  FADD.FTZ R2, R36, R47 ;  /* 0x0000002f24027221 */ /* 0x000fcc0000010000 */
[----:B------:R-:W4:Y:S01]  /*22ff0*/  MUFU.EX2 R154, R154 ;  /* 0x0000009a009a7308 */ /* 0x000f220000000800 */
[----:B------:R-:W-:-:S07]  /*23000*/  FFMA.FTZ R42, R42, R69, -R3 ;  /* 0x000000452a2a7223 */ /* 0x000fce0000010803 */
[----:B------:R-:W4:Y:S01]  /*23010*/  MUFU.EX2 R155, R155 ;  /* 0x0000009b009b7308 */ /* 0x000f220000000800 */
[----:B------:R-:W-:Y:S01]  /*23020*/  FFMA.FTZ R165, R20, R69, -R3 ;  /* 0x0000004514a57223 */ /* 0x000fe20000010803 */
[----:B---3--:R-:W-:Y:S01]  /*23030*/  FADD.FTZ R20, R152, R49 ;  /* 0x0000003198147221 */ /* 0x008fe20000010000 */
[----:B0-----:R-:W-:-:S05]  /*23040*/  FADD.FTZ R47, R153, R2 ;  /* 0x00000002992f7221 */ /* 0x001fca0000010000 */
[----:B------:R-:W0:Y:S01]  /*23050*/  MUFU.EX2 R27, R27 ;  /* 0x0000001b001b7308 */ /* 0x000e220000000800 */
[----:B------:R-:W-:-:S07]  /*23060*/  FFMA.FTZ R159, R46, R69, -R3 ;  /* 0x000000452e9f7223 */ /* 0x000fce0000010803 */
[----:B------:R-:W3:Y:S01]  /*23070*/  MUFU.EX2 R40, R40 ;  /* 0x0000002800287308 */ /* 0x000ee20000000800 */
[----:B-1----:R-:W-:Y:S01]  /*23080*/  FADD.FTZ R49, R25, R20 ;  /* 0x0000001419317221 */ /* 0x002fe20000010000 */
[----:B--2---:R-:W-:-:S06]  /*23090*/  FADD.FTZ R2, R38, R47 ;  /* 0x0000002f26027221 */ /* 0x004fcc0000010000 */
[----:B------:R-:W1:Y:S01]  /*230a0*/  MUFU.EX2 R156, R156 ;  /* 0x0000009c009c7308 */ /* 0x000e620000000800 */
[----:B------:R-:W-:-:S07]  /*230b0*/  FFMA.FTZ R34, R34, R69, -R3 ;  /* 0x0000004522227223 */ /* 0x000fce0000010803 */
[----:B------:R-:W2:Y:S01]  /*230c0*/  MUFU.EX2 R157, R157 ;  /* 0x0000009d009d7308 */ /* 0x000ea20000000800 */
[----:B----4-:R-:W-:Y:S01]  /*230d0*/  FADD.FTZ R26, R154, R49 ;  /* 0x000000319a1a7221 */ /* 0x010fe20000010000 */
[----:B------:R-:W-:-:S06]  /*230e0*/  FADD.FTZ R47, R155, R2 ;  /* 0x000000029b2f7221 */ /* 0x000fcc0000010000 */
[----:B------:R-:W4:Y:S01]  /*230f0*/  MUFU.EX2 R29, R29 ;  /* 0x0000001d001d7308 */ /* 0x000f220000000800 */
[----:B------:R-:W-:-:S07]  /*23100*/  FFMA.FTZ R161, R32, R69, -R3 ;  /* 0x0000004520a17223 */ /* 0x000fce0000010803 */
[----:B------:R-:W4:Y:S01]  /*23110*/  MUFU.EX2 R42, R42 ;  /* 0x0000002a002a7308 */ /* 0x000f220000000800 */
[----:B0-----:R-:W-:Y:S01]  /*23120*/  FADD.FTZ R49, R27, R26 ;  /* 0x0000001a1b317221 */ /* 0x001fe20000010000 */
[----:B---3--:R-:W-:-:S06]  /*23130*/  FADD.FTZ R2, R40, R47 ;  /* 0x0000002f28027221 */ /* 0x008fcc0000010000 */
[----:B------:R-:W0:Y:S01]  /*23140*/  MUFU.EX2 R158, R158 ;  /* 0x0000009e009e7308 */ /* 0x000e220000000800 */
[----:B------:R-:W-:-:S07]  /*23150*/  FFMA.FTZ R28, R28, R69, -R3 ;  /* 0x000000451c1c7223 */ /* 0x000fce0000010803 */
[----:B------:R-:W3:Y:S01]  /*23160*/  MUFU.EX2 R159, R159 ;  /* 0x0000009f009f7308 */ /* 0x000ee20000000800 */
[----:B-1----:R-:W-:Y:S01]  /*23170*/  FADD.FTZ R26, R156, R49 ;  /* 0x000000319c1a7221 */ /* 0x002fe20000010000 */
[----:B--2---:R-:W-:-:S06]  /*23180*/  FADD.FTZ R47, R157, R2 ;  /* 0x000000029d2f7221 */ /* 0x004fcc0000010000 */
[----:B------:R-:W1:Y:S08]  /*23190*/  MUFU.EX2 R31, R31 ;  /* 0x0000001f001f7308 */ /* 0x000e700000000800 */
[----:B------:R-:W2:Y:S01]  /*231a0*/  MUFU.EX2 R34, R34 ;  /* 0x0000002200227308 */ /* 0x000ea20000000800 */
[----:B----4-:R-:W-:Y:S01]  /*231b0*/  FADD.FTZ R49, R29, R26 ;  /* 0x0000001a1d317221 */ /* 0x010fe20000010000 */
[----:B------:R-:W-:-:S06]  /*231c0*/  FADD.FTZ R2, R42, R47 ;  /* 0x0000002f2a027221 */ /* 0x000fcc0000010000 */
[----:B------:R-:W4:Y:S08]  /*231d0*/  MUFU.EX2 R160, R160 ;  /* 0x000000a000a07308 */ /* 0x000f300000000800 */
[----:B------:R-:W4:Y:S01]  /*231e0*/  MUFU.EX2 R161, R161 ;  /* 0x000000a100a17308 */ /* 0x000f220000000800 */
[----:B0-----:R-:W-:Y:S01]  /*231f0*/  FADD.FTZ R32, R158, R49 ;  /* 0x000000319e207221 */ /* 0x001fe20000010000 */
[----:B---3--:R-:W-:-:S06]  /*23200*/  FADD.FTZ R47, R159, R2 ;  /* 0x000000029f2f7221 */ /* 0x008fcc0000010000 */
[----:B------:R-:W0:Y:S08]  /*23210*/  MUFU.EX2 R33, R33 ;  /* 0x0000002100217308 */ /* 0x000e300000000800 */
        /* <DEDUP_REMOVED lines=26> */
[----:B------:R-:W-:Y:S01]  /*233c0*/  FFMA.FTZ R171, R45, R69, -R3 ;  /* 0x000000452dab7223 */ /* 0x000fe20000010803 */
[----:B0-----:R-:W-:Y:S01]  /*233d0*/  FADD.FTZ R46, R164, R49 ;  /* 0x00000031a42e7221 */ /* 0x001fe20000010000 */
[----:B---3--:R-:W-:-:S05]  /*233e0*/  FADD.FTZ R45, R165, R2 ;  /* 0x00000002a52d7221 */ /* 0x008fca0000010000 */
        /* <DEDUP_REMOVED lines=17> */
[----:B------:R-:W1:Y:S08]  /*23500*/  MUFU.EX2 R43, R43 ;  /* 0x0000002b002b7308 */ /* 0x000e700000000800 */
[----:B------:R-:W2:Y:S01]  /*23510*/  MUFU.EX2 R44, R44 ;  /* 0x0000002c002c7308 */ /* 0x000ea20000000800 */
[----:B----4-:R-:W-:Y:S01]  /*23520*/  FADD.FTZ R45, R41, R46 ;  /* 0x0000002e292d7221 */ /* 0x010fe20000010000 */
[----:B------:R-:W-:-:S03]  /*23530*/  FADD.FTZ R2, R32, R3 ;  /* 0x0000000320027221 */ /* 0x000fc60000010000 */
[----:B0-----:R-:W-:Y:S01]  /*23540*/  FADD.FTZ R46, R170, R45 ;  /* 0x0000002daa2e7221 */ /* 0x001fe20000010000 */
[----:B---3--:R-:W-:-:S03]  /*23550*/  FADD.FTZ R3, R171, R2 ;  /* 0x00000002ab037221 */ /* 0x008fc60000010000 */
[----:B-1----:R-:W-:Y:S01]  /*23560*/  FADD.FTZ R45, R43, R46 ;  /* 0x0000002e2b2d7221 */ /* 0x002fe20000010000 */
[----:B--2---:R-:W-:-:S04]  /*23570*/  FADD.FTZ R47, R44, R3 ;  /* 0x000000032c2f7221 */ /* 0x004fc80000010000 */
[----:B------:R-:W-:Y:S04]  /*23580*/  ST.E desc[UR4][R8.64+0x10], R45 ;  /* 0x0000102d08007985 */ /* 0x000fe8000c101904 */
[----:B------:R0:W-:Y:S04]  /*23590*/  ST.E desc[UR6][R8.64+0x14], R47 ;  /* 0x0000142f08007985 */ /* 0x0001e8000c101906 */
[----:B------:R-:W2:Y:S01]  /*235a0*/  LDL.64 R2, [R10+0x50] ;  /* 0x000050000a027983 */ /* 0x000ea20000100a00 */
        /* <DEDUP_REMOVED lines=8> */
[----:B--2---:R-:W2:Y:S04]  /*23630*/  LD.E R88, desc[UR4][R2.64] ;  /* 0x0000000402587980 */ /* 0x004ea8000c101900 */
[----:B------:R-:W3:Y:S04]  /*23640*/  LD.E R90, desc[UR6][R2.64+0x4] ;  /* 0x00000406025a7980 */ /* 0x000ee8000c101900 */
        /* <DEDUP_REMOVED lines=35> */
[----:B------:R-:W-:-:S03]  /*23880*/  R2UR UR18, R4 ;  /* 0x00000000041272ca */ /* 0x000fc600000e0000 */
[----:B------:R-:W4:Y:S01]  /*23890*/  LD.E R76, desc[UR4][R2.64+0x124] ;  /* 0x00012404024c7980 */ /* 0x000f22000c101900 */
[----:B------:R-:W-:-:S03]  /*238a0*/  R2UR UR19, R5 ;  /* 0x00000000051372ca */ /* 0x000fc600000e0000 */
[----:B------:R-:W4:Y:S01]  /*238b0*/  LD.E R72, desc[UR14][R2.64+0x130] ;  /* 0x0001300e02487980 */ /* 0x000f22000c101900 */
[----:B------:R-:W-:-:S03]  /*238c0*/  R2UR UR20, R4 ;  /* 0x00000000041472ca */ /* 0x000fc600000e0000 */
[----:B------:R-:W4:Y:S01]  /*238d0*/  LD.E R74, desc[UR16][R2.64+0x134] ;  /* 0x00013410024a7980 */ /* 0x000f22000c101900 */
[----:B------:R-:W-:-:S03]  /*238e0*/  R2UR UR21, R5 ;  /* 0x00000000051572ca */ /* 0x000fc600000e0000 */
[----:B------:R-:W4:Y:S01]  /*238f0*/  LD.E R70, desc[UR6][R2.64+0x140] ;  /* 0x0001400602467980 */ /* 0x000f22000c101900 */
[C---:B------:R-:W-:Y:S02]  /*23900*/  R2UR UR22, R4.reuse ;  /* 0x00000000041672ca */ /* 0x040fe400000e0000 */
        /* <DEDUP_REMOVED lines=12> */
[----:B0-----:R-:W4:Y:S04]  /*239d0*/  LD.E R8, desc[UR12][R2.64+0x190] ;  /* 0x0001900c02087980 */ /* 0x001f28000c101900 */
        /* <DEDUP_REMOVED lines=26> */
[----:B--2---:R-:W-:-:S03]  /*23b80*/  FMUL.FTZ R9, R7, R88 ;  /* 0x0000005807097220 */ /* 0x004fc60000410000 */
[----:B------:R-:W2:Y:S04]  /*23b90*/  LD.E R93, desc[UR22][R2.64+0xd8] ;  /* 0x0000d816025d7980 */ /* 0x000ea8000c101900 */
[----:B------:R-:W2:Y:S01]  /*23ba0*/  LD.E R88, desc[UR20][R2.64+0x1b0] ;  /* 0x0001b01402587980 */ /* 0x000ea2000c101900 */
[C---:B---3--:R-:W-:Y:S01]  /*23bb0*/  FMUL.FTZ R45, R7.reuse, R90 ;  /* 0x0000005a072d7220 */ /* 0x048fe20000410000 */
[C---:B----4-:R-:W-:Y:S02]  /*23bc0*/  FMUL.FTZ R47, R7.reuse, R92 ;  /* 0x0000005c072f7220 */ /* 0x050fe40000410000 */
[----:B------:R-:W3:Y:S04]  /*23bd0*/  LD.E R90, desc[UR18][R2.64+0x1e4] ;  /* 0x0001e412025a7980 */ /* 0x000ee8000c101900 */
[----:B------:R-:W4:Y:S01]  /*23be0*/  LD.E R92, desc[UR16][R2.64+0x1e0] ;  /* 0x0001e010025c7980 */ /* 0x000f22000c101900 */
[----:B------:R-:W-:-:S03]  /*23bf0*/  FMUL.FTZ R49, R7, R104 ;  /* 0x0000006807317220 */ /* 0x000fc60000410000 */
[----:B------:R0:W-:Y:S04]  /*23c00*/  ST.E desc[UR6][R2.64+0x4], R45 ;  /* 0x0000042d02007985 */ /* 0x0001e8000c101906 */
[----:B------:R-:W4:Y:S01]  /*23c10*/  LD.E R104, desc[UR12][R2.64+0x1f4] ;  /* 0x0001f40c02687980 */ /* 0x000f22000c101900 */
[----:B------:R-:W-:-:S03]  /*23c20*/  FMUL.FTZ R55, R7, R110 ;  /* 0x0000006e07377220 */ /* 0x000fc60000410000 */
[----:B------:R1:W-:Y:S04]  /*23c30*/  ST.E desc[UR4][R2.64], R9 ;  /* 0x0000000902007985 */ /* 0x0003e8000c101904 */
[----:B0-----:R-:W4:Y:S01]  /*23c40*/  LD.E R45, desc[UR14][R2.64+0x8] ;  /* 0x0000080e022d7980 */ /* 0x001f22000c101900 */
[----:B------:R-:W-:-:S03]  /*23c50*/  FMUL.FTZ R57, R7, R112 ;  /* 0x0000007007397220 */ /* 0x000fc60000410000 */
[----:B------:R0:W-:Y:S04]  /*23c60*/  ST.E desc[UR8][R2.64+0x10], R47 ;  /* 0x0000102f02007985 */ /* 0x0001e8000c101908 */
[----:B-1----:R-:W4:Y:S01]  /*23c70*/  LD.E R9, desc[UR22][R2.64+0xc] ;  /* 0x00000c1602097980 */ /* 0x002f22000c101900 */
[----:B------:R-:W-:-:S03]  /*23c80*/  FMUL.FTZ R53, R7, R108 ;  /* 0x0000006c07357220 */ /* 0x000fc60000410000 */
[----:B------:R1:W-:Y:S04]  /*23c90*/  ST.E desc[UR4][R2.64+0x14], R49 ;  /* 0x0000143102007985 */ /* 0x0003e8000c101904 */
[----:B0-----:R-:W4:Y:S04]  /*23ca0*/  LD.E R47, desc[UR18][R2.64+0x1c] ;  /* 0x00001c12022f7980 */ /* 0x001f28000c101900 */
[----:B------:R0:W-:Y:S04]  /*23cb0*/  ST.E desc[UR8][R2.64+0x24], R55 ;  /* 0x0000243702007985 */ /* 0x0001e8000c101908 */
[----:B-1----:R-:W4:Y:S01]  /*23cc0*/  LD.E R49, desc[UR24][R2.64+0x28] ;  /* 0x0000281802317980 */ /* 0x002f22000c101900 */
[----:B------:R-:W-:-:S03]  /*23cd0*/  FMUL.FTZ R85, R7, R118 ;  /* 0x0000007607557220 */ /* 0x000fc60000410000 */
[----:B------:R1:W-:Y:S04]  /*23ce0*/  ST.E desc[UR10][R2.64+0x30], R57 ;  /* 0x0000303902007985 */ /* 0x0003e8000c10190a */
[----:B0-----:R-:W4:Y:S01]  /*23cf0*/  LD.E R55, desc[UR18][R2.64+0x4c] ;  /* 0x00004c1202377980 */ /* 0x001f22000c101900 */
[----:B------:R-:W-:-:S03]  /*23d00*/  FMUL.FTZ R81, R7, R114 ;  /* 0x0000007207517220 */ /* 0x000fc60000410000 */
[----:B------:R0:W-:Y:S04]  /*23d10*/  ST.E desc[UR6][R2.64+0x20], R53 ;  /* 0x0000203502007985 */ /* 0x0001e8000c101906 */
[----:B-1----:R-:W4:Y:S01]  /*23d20*/  LD.E R57, desc[UR22][R2.64+0x5c] ;  /* 0x00005c1602397980 */ /* 0x002f22000c101900 */
[C---:B------:R-:W-:Y:S01]  /*23d30*/  FMUL.FTZ R83, R7.reuse, R116 ;  /* 0x0000007407537220 */ /* 0x040fe20000410000 */
[C---:B------:R-:W-:Y:S01]  /*23d40*/  FMUL.FTZ R87, R7.reuse, R120 ;  /* 0x0000007807577220 */ /* 0x040fe20000410000 */
[C---:B------:R-:W-:Y:S01]  /*23d50*/  FMUL.FTZ R109, R7.reuse, R128 ;  /* 0x00000080076d7220 */ /* 0x040fe20000410000 */
[C---:B------:R-:W-:Y:S01]  /*23d60*/  FMUL.FTZ R105, R7.reuse, R124 ;  /* 0x0000007c07697220 */ /* 0x040fe20000410000 */
[C---:B------:R-:W-:Y:S01]  /*23d70*/  FMUL.FTZ R107, R7.reuse, R126 ;  /* 0x0000007e076b7220 */ /* 0x040fe20000410000 */
[----:B------:R-:W4:Y:S04]  /*23d80*/  LD.E R103, desc[UR24][R2.64+0xdc] ;  /* 0x0000dc1802677980 */ /* 0x000f28000c101900 */
[----:B0-----:R-:W4:Y:S04]  /*23d90*/  LD.E R53, desc[UR12][R2.64+0x68] ;  /* 0x0000680c02357980 */ /* 0x001f28000c101900 */
[----:B------:R0:W-:Y:S04]  /*23da0*/  ST.E desc[UR8][R2.64+0x44], R85 ;  /* 0x0000445502007985 */ /* 0x0001e8000c101908 */
[----:B------:R1:W-:Y:S04]  /*23db0*/  ST.E desc[UR4][R2.64+0x34], R81 ;  /* 0x0000345102007985 */ /* 0x0003e8000c101904 */
[----:B------:R1:W-:Y:S01]  /*23dc0*/  ST.E desc[UR6][R2.64+0x40], R83 ;  /* 0x0000405302007985 */ /* 0x0003e2000c101906 */
[----:B0-----:R-:W-:-:S03]  /*23dd0*/  FMUL.FTZ R85, R7, R122 ;  /* 0x0000007a07557220 */ /* 0x001fc60000410000 */
[----:B------:R0:W-:Y:S04]  /*23de0*/  ST.E desc[UR10][R2.64+0x50], R87 ;  /* 0x0000505702007985 */ /* 0x0001e8000c10190a */
[----:B-1----:R-:W4:Y:S04]  /*23df0*/  LD.E R81, desc[UR6][R2.64+0x9c] ;  /* 0x00009c0602517980 */ /* 0x002f28000c101900 */
[----:B------:R-:W4:Y:S04]  /*23e00*/  LD.E R83, desc[UR12][R2.64+0xac] ;  /* 0x0000ac0c02537980 */ /* 0x000f28000c101900 */
[----:B------:R1:W-:Y:S04]  /*23e10*/  ST.E desc[UR4][R2.64+0x54], R85 ;  /* 0x0000545502007985 */ /* 0x0003e8000c101904 */
[----:B0-----:R-:W4:Y:S04]  /*23e20*/  LD.E R87, desc[UR16][R2.64+0xbc] ;  /* 0x0000bc1002577980 */ /* 0x001f28000c101900 */
[----:B------:R-:W4:Y:S04]  /*23e30*/  LD.E R97, desc[UR10][R2.64+0xe8] ;  /* 0x0000e80a02617980 */ /* 0x000f28000c101900 */
[----:B-1----:R-:W4:Y:S01]  /*23e40*/  LD.E R85, desc[UR18][R2.64+0xc8] ;  /* 0x0000c81202557980 */ /* 0x002f22000c101900 */
[----:B------:R-:W-:-:S03]  /*23e50*/  FMUL.FTZ R117, R7, R130 ;  /* 0x0000008207757220 */ /* 0x000fc60000410000 */
[----:B------:R-:W4:Y:S04]  /*23e60*/  LD.E R101, desc[UR12][R2.64+0xec] ;  /* 0x0000ec0c02657980 */ /* 0x000f28000c101900 */
[----:B------:R0:W-:Y:S04]  /*23e70*/  ST.E desc[UR8][R2.64+0x70], R109 ;  /* 0x0000706d02007985 */ /* 0x0001e8000c101908 */
[----:B------:R-:W4:Y:S04]  /*23e80*/  LD.E R99, desc[UR14][R2.64+0xf8] ;  /* 0x0000f80e02637980 */ /* 0x000f28000c101900 */
[----:B------:R1:W-:Y:S04]  /*23e90*/  ST.E desc[UR4][R2.64+0x60], R105 ;  /* 0x0000606902007985 */ /* 0x0003e8000c101904 */
[----:B0-----:R-:W4:Y:S01]  /*23ea0*/  LD.E R109, desc[UR16][R2.64+0xfc] ;  /* 0x0000fc10026d7980 */ /* 0x001f22000c101900 */
[----:B------:R-:W-:-:S03]  /*23eb0*/  FMUL.FTZ R127, R7, R134 ;  /* 0x00000086077f7220 */ /* 0x000fc60000410000 */
[----:B------:R0:W-:Y:S04]  /*23ec0*/  ST.E desc[UR6][R2.64+0x64], R107 ;  /* 0x0000646b02007985 */ /* 0x0001e8000c101906 */
[----:B-1----:R-:W4:Y:S01]  /*23ed0*/  LD.E R105, desc[UR18][R2.64+0x108] ;  /* 0x0001081202697980 */ /* 0x002f22000c101900 */
[----:B------:R-:W-:-:S03]  /*23ee0*/  FMUL.FTZ R125, R7, R132 ;  /* 0x00000084077d7220 */ /* 0x000fc60000410000 */
[----:B------:R-:W4:Y:S04]  /*23ef0*/  LD.E R115, desc[UR10][R2.64+0x118] ;  /* 0x0001180a02737980 */ /* 0x000f28000c101900 */
[----:B0-----:R-:W4:Y:S04]  /*23f00*/  LD.E R107, desc[UR20][R2.64+0x10c] ;  /* 0x00010c14026b7980 */ /* 0x001f28000c101900 */
[----:B------:R-:W4:Y:S04]  /*23f10*/  LD.E R111, desc[UR12][R2.64+0x11c] ;  /* 0x00011c0c026f7980 */ /* 0x000f28000c101900 */
[----:B------:R-:W4:Y:S04]  /*23f20*/  LD.E R113, desc[UR14][R2.64+0x128] ;  /* 0x0001280e02717980 */ /* 0x000f28000c101900 */
[----:B------:R0:W-:Y:S04]  /*23f30*/  ST.E desc[UR4][R2.64+0x74], R117 ;  /* 0x0000747502007985 */ /* 0x0001e8000c101904 */
[----:B------:R-:W4:Y:S01]  /*23f40*/  LD.E R123, desc[UR16][R2.64+0x12c] ;  /* 0x00012c10027b7980 */ /* 0x000f22000c101900 */
[----:B------:R-:W-:-:S03]  /*23f50*/  FMUL.FTZ R139, R7, R136 ;  /* 0x00000088078b7220 */ /* 0x000fc60000410000 */
[----:B------:R-:W4:Y:S04]  /*23f60*/  LD.E R121, desc[UR20][R2.64+0x13c] ;  /* 0x00013c1402797980 */ /* 0x000f28000c101900 */
[----:B0-----:R-:W4:Y:S04]  /*23f70*/  LD.E R117, desc[UR18][R2.64+0x138] ;  /* 0x0001381202757980 */ /* 0x001f28000c101900 */
[----:B------:R0:W-:Y:S04]  /*23f80*/  ST.E desc[UR8][R2.64+0x84], R127 ;  /* 0x0000847f02007985 */ /* 0x0001e8000c101908 */
[----:B------:R-:W4:Y:S01]  /*23f90*/  LD.E R119, desc[UR22][R2.64+0x148] ;  /* 0x0001481602777980 */ /* 0x000f22000c101900 */
[----:B------:R-:W-:-:S03]  /*23fa0*/  FMUL.FTZ R141, R7, R138 ;  /* 0x0000008a078d7220 */ /* 0x000fc60000410000 */
[----:B------:R1:W-:Y:S04]  /*23fb0*/  ST.E desc[UR6][R2.64+0x80], R125 ;  /* 0x0000807d02007985 */ /* 0x0003e8000c101906 */
[----:B0-----:R-:W4:Y:S04]  /*23fc0*/  LD.E R127, desc[UR8][R2.64+0x14c] ;  /* 0x00014c08027f7980 */ /* 0x001f28000c101900 */
[----:B------:R-:W4:Y:S04]  /*23fd0*/  LD.E R137, desc[UR12][R2.64+0x15c] ;  /* 0x00015c0c02897980 */ /* 0x000f28000c101900 */
[----:B-1----:R-:W4:Y:S01]  /*23fe0*/  LD.E R125, desc[UR10][R2.64+0x158] ;  /* 0x0001580a027d7980 */ /* 0x002f22000c101900 */
[----:B------:R-:W-:-:S03]  /*23ff0*/  FMUL.FTZ R143, R7, R140 ;  /* 0x0000008c078f7220 */ /* 0x000fc60000410000 */
[----:B------:R-:W4:Y:S04]  /*24000*/  LD.E R129, desc[UR14][R2.64+0x168] ;  /* 0x0001680e02817980 */ /* 0x000f28000c101900 */
[----:B------:R-:W4:Y:S01]  /*24010*/  LD.E R135, desc[UR16][R2.64+0x16c] ;  /* 0x00016c1002877980 */ /* 0x000f22000c101900 */
[----:B------:R-:W-:-:S03]  /*24020*/  FMUL.FTZ R151, R7, R142 ;  /* 0x0000008e07977220 */ /* 0x000fc60000410000 */
[----:B------:R-:W4:Y:S04]  /*24030*/  LD.E R133, desc[UR18][R2.64+0x178] ;  /* 0x0001781202857980 */ /* 0x000f28000c101900 */
[----:B------:R0:W-:Y:S04]  /*24040*/  ST.E desc[UR4][R2.64+0x90], R139 ;  /* 0x0000908b02007985 */ /* 0x0001e8000c101904 */
        /* <DEDUP_REMOVED lines=8> */
[----:B------:R-:W4:Y:S01]  /*240d0*/  LD.E R145, desc[UR16][R2.64+0x1a8] ;  /* 0x0001a81002917980 */ /* 0x000f22000c101900 */
[----:B------:R-:W-:-:S03]  /*240e0*/  FMUL.FTZ R187, R7, R146 ;  /* 0x0000009207bb7220 */ /* 0x000fc60000410000 */
[----:B------:R1:W-:Y:S04]  /*240f0*/  ST.E desc[UR6][R2.64+0xa4], R151 ;  /* 0x0000a49702007985 */ /* 0x0003e8000c101906 */
[----:B0-----:R-:W4:Y:S04]  /*24100*/  LD.E R143, desc[UR18][R2.64+0x1ac] ;  /* 0x0001ac12028f7980 */ /* 0x001f28000c101900 */
[----:B------:R-:W4:Y:S04]  /*24110*/  LD.E R177, desc[UR20][R2.64+0x1b8] ;  /* 0x0001b81402b17980 */ /* 0x000f28000c101900 */
[----:B-1----:R-:W4:Y:S04]  /*24120*/  LD.E R151, desc[UR22][R2.64+0x1bc] ;  /* 0x0001bc1602977980 */ /* 0x002f28000c101900 */
[----:B------:R-:W4:Y:S04]  /*24130*/  LD.E R183, desc[UR10][R2.64+0x1c8] ;  /* 0x0001c80a02b77980 */ /* 0x000f28000c101900 */
[----:B------:R-:W4:Y:S04]  /*24140*/  LD.E R179, desc[UR12][R2.64+0x1cc] ;  /* 0x0001cc0c02b37980 */ /* 0x000f28000c101900 */
[----:B------:R-:W4:Y:S04]  /*24150*/  LD.E R181, desc[UR14][R2.64+0x1d8] ;  /* 0x0001d80e02b57980 */ /* 0x000f28000c101900 */
[----:B------:R0:W-:Y:S04]  /*24160*/  ST.E desc[UR4][R2.64+0xb0], R185 ;  /* 0x0000b0b902007985 */ /* 0x0001e8000c101904 */
[----:B------:R-:W4:Y:S04]  /*24170*/  LD.E R191, desc[UR16][R2.64+0x1dc] ;  /* 0x0001dc1002bf7980 */ /* 0x000f28000c101900 */
[----:B------:R1:W-:Y:S04]  /*24180*/  ST.E desc[UR6][R2.64+0xb4], R187 ;  /* 0x0000b4bb02007985 */ /* 0x0003e8000c101906 */
[----:B0-----:R-:W4:Y:S04]  /*24190*/  LD.E R185, desc[UR18][R2.64+0x1e8] ;  /* 0x0001e81202b97980 */ /* 0x001f28000c101900 */
[----:B------:R-:W4:Y:S04]  /*241a0*/  LD.E R189, desc[UR20][R2.64+0x1ec] ;  /* 0x0001ec1402bd7980 */ /* 0x000f28000c101900 */
[----:B-1----:R-:W4:Y:S04]  /*241b0*/  LD.E R187, desc[UR22][R2.64+0x1f8] ;  /* 0x0001f81602bb7980 */ /* 0x002f28000c101900 */
[----:B------:R-:W4:Y:S01]  /*241c0*/  LD.E R193, desc[UR24][R2.64+0x1fc] ;  /* 0x0001fc1802c17980 */ /* 0x000f22000c101900 */
[C---:B------:R-:W-:Y:S01]  /*241d0*/  FMUL.FTZ R195, R7.reuse, R148 ;  /* 0x0000009407c37220 */ /* 0x040fe20000410000 */
[C---:B------:R-:W-:Y:S01]  /*241e0*/  FMUL.FTZ R197, R7.reuse, R150 ;  /* 0x0000009607c57220 */ /* 0x040fe20000410000 */
[----:B------:R-:W-:-:S03]  /*241f0*/  FMUL.FTZ R199, R7, R178 ;  /* 0x000000b207c77220 */ /* 0x000fc60000410000 */
[----:B------:R0:W-:Y:S01]  /*24200*/  ST.E desc[UR8][R2.64+0xc0], R195 ;  /* 0x0000c0c302007985 */ /* 0x0001e2000c101908 */
[C---:B------:R-:W-:Y:S01]  /*24210*/  FMUL.FTZ R201, R7.reuse, R180 ;  /* 0x000000b407c97220 */ /* 0x040fe20000410000 */
[C---:B------:R-:W-:Y:S01]  /*24220*/  FMUL.FTZ R203, R7.reuse, R182 ;  /* 0x000000b607cb7220 */ /* 0x040fe20000410000 */
[C---:B------:R-:W-:Y:S01]  /*24230*/  FMUL.FTZ R205, R7.reuse, R184 ;  /* 0x000000b807cd7220 */ /* 0x040fe20000410000 */
[----:B------:R1:W-:Y:S01]  /*24240*/  ST.E desc[UR4][R2.64+0xc4], R197 ;  /* 0x0000c4c502007985 */ /* 0x0003e2000c101904 */
[C---:B------:R-:W-:Y:S01]  /*24250*/  FMUL.FTZ R207, R7.reuse, R86 ;  /* 0x0000005607cf7220 */ /* 0x040fe20000410000 */
[C---:B0-----:R-:W-:Y:S02]  /*24260*/  FMUL.FTZ R195, R7.reuse, R176 ;  /* 0x000000b007c37220 */ /* 0x041fe40000410000 */
[----:B------:R0:W-:Y:S01]  /*24270*/  ST.E desc[UR8][R2.64+0xd4], R199 ;  /* 0x0000d4c702007985 */ /* 0x0001e2000c101908 */
[----:B-1----:R-:W-:-:S03]  /*24280*/  FMUL.FTZ R197, R7, R186 ;  /* 0x000000ba07c57220 */ /* 0x002fc60000410000 */
[----:B------:R1:W-:Y:S04]  /*24290*/  ST.E desc[UR6][R2.64+0xd0], R195 ;  /* 0x0000d0c302007985 */ /* 0x0003e8000c101906 */
[----:B------:R2:W-:Y:S04]  /*242a0*/  ST.E desc[UR10][R2.64+0xe0], R201 ;  /* 0x0000e0c902007985 */ /* 0x0005e8000c10190a */
[----:B------:R3:W-:Y:S01]  /*242b0*/  ST.E desc[UR12][R2.64+0xe4], R203 ;  /* 0x0000e4cb02007985 */ /* 0x0007e2000c10190c */
[C---:B0-----:R-:W-:Y:S01]  /*242c0*/  FMUL.FTZ R199, R7.reuse, R78 ;  /* 0x0000004e07c77220 */ /* 0x041fe20000410000 */
[----:B-1----:R-:W-:-:S02]  /*242d0*/  FMUL.FTZ R195, R7, R84 ;  /* 0x0000005407c37220 */ /* 0x002fc40000410000 */
[----:B------:R0:W-:Y:S01]  /*242e0*/  ST.E desc[UR14][R2.64+0xf0], R205 ;  /* 0x0000f0cd02007985 */ /* 0x0001e2000c10190e */
[----:B--2---:R-:W-:-:S03]  /*242f0*/  FMUL.FTZ R201, R7, R82 ;  /* 0x0000005207c97220 */ /* 0x004fc60000410000 */
[----:B------:R1:W-:Y:S01]  /*24300*/  ST.E desc[UR4][R2.64+0xf4], R197 ;  /* 0x0000f4c502007985 */ /* 0x0003e2000c101904 */
[----:B---3--:R-:W-:-:S03]  /*24310*/  FMUL.FTZ R203, R7, R80 ;  /* 0x0000005007cb7220 */ /* 0x008fc60000410000 */
[----:B------:R2:W-:Y:S04]  /*24320*/  ST.E desc[UR16][R2.64+0x100], R207 ;  /* 0x000100cf02007985 */ /* 0x0005e8000c101910 */
[----:B------:R3:W-:Y:S01]  /*24330*/  ST.E desc[UR6][R2.64+0x104], R195 ;  /* 0x000104c302007985 */ /* 0x0007e2000c101906 */
[C---:B0-----:R-:W-:Y:S01]  /*24340*/  FMUL.FTZ R205, R7.reuse, R72 ;  /* 0x0000004807cd7220 */ /* 0x041fe20000410000 */
[C---:B-1----:R-:W-:Y:S02]  /*24350*/  FMUL.FTZ R197, R7.reuse, R76 ;  /* 0x0000004c07c57220 */ /* 0x042fe40000410000 */
[----:B------:R0:W-:Y:S01]  /*24360*/  ST.E desc[UR8][R2.64+0x110], R199 ;  /* 0x000110c702007985 */ /* 0x0001e2000c101908 */
[----:B--2---:R-:W-:-:S03]  /*24370*/  FMUL.FTZ R207, R7, R74 ;  /* 0x0000004a07cf7220 */ /* 0x004fc60000410000 */
[----:B------:R1:W-:Y:S01]  /*24380*/  ST.E desc[UR10][R2.64+0x114], R201 ;  /* 0x000114c902007985 */ /* 0x0003e2000c10190a */
[----:B---3--:R-:W-:-:S03]  /*24390*/  FMUL.FTZ R195, R7, R70 ;  /* 0x0000004607c37220 */ /* 0x008fc60000410000 */
[----:B------:R2:W-:Y:S01]  /*243a0*/  ST.E desc[UR12][R2.64+0x120], R203 ;  /* 0x000120cb02007985 */ /* 0x0005e2000c10190c */
[----:B0-----:R-:W-:-:S03]  /*243b0*/  FMUL.FTZ R199, R7, R66 ;  /* 0x0000004207c77220 */ /* 0x001fc60000410000 */
[----:B------:R0:W-:Y:S01]  /*243c0*/  ST.E desc[UR4][R2.64+0x124], R197 ;  /* 0x000124c502007985 */ /* 0x0001e2000c101904 */
[----:B-1----:R-:W-:-:S03]  /*243d0*/  FMUL.FTZ R201, R7, R68 ;  /* 0x0000004407c97220 */ /* 0x002fc60000410000 */
[----:B------:R1:W-:Y:S01]  /*243e0*/  ST.E desc[UR14][R2.64+0x130], R205 ;  /* 0x000130cd02007985 */ /* 0x0003e2000c10190e */
[----:B--2---:R-:W-:-:S03]  /*243f0*/  FMUL.FTZ R203, R7, R58 ;  /* 0x0000003a07cb7220 */ /* 0x004fc60000410000 */
        /* <DEDUP_REMOVED lines=34> */
[----:B------:R-:W-:Y:S01]  /*24620*/  ST.E desc[UR8][R2.64+0x1c0], R199 ;  /* 0x0001c0c702007985 */ /* 0x000fe2000c101908 */
[----:B----4-:R-:W-:-:S03]  /*24630*/  FMUL.FTZ R195, R7, R92 ;  /* 0x0000005c07c37220 */ /* 0x010fc60000410000 */
[----:B------:R-:W-:Y:S01]  /*24640*/  ST.E desc[UR10][R2.64+0x1c4], R201 ;  /* 0x0001c4c902007985 */ /* 0x000fe2000c10190a */
[C---:B------:R-:W-:Y:S01]  /*24650*/  FMUL.FTZ R45, R14.reuse, R45 ;  /* 0x0000002d0e2d7220 */ /* 0x040fe20000410000 */
[C---:B0-----:R-:W-:Y:S02]  /*24660*/  FMUL.FTZ R197, R7.reuse, R106 ;  /* 0x0000006a07c57220 */ /* 0x041fe40000410000 */
[----:B------:R-:W-:Y:S01]  /*24670*/  ST.E desc[UR12][R2.64+0x1d0], R203 ;  /* 0x0001d0cb02007985 */ /* 0x000fe2000c10190c */
[----:B------:R-:W-:Y:S01]  /*24680*/  FMUL.FTZ R7, R7, R104 ;  /* 0x0000006807077220 */ /* 0x000fe20000410000 */
[C---:B------:R-:W-:Y:S02]  /*24690*/  FMUL.FTZ R9, R14.reuse, R9 ;  /* 0x000000090e097220 */ /* 0x040fe40000410000 */
[----:B------:R-:W-:Y:S01]  /*246a0*/  ST.E desc[UR14][R2.64+0x1d4], R205 ;  /* 0x0001d4cd02007985 */ /* 0x000fe2000c10190e */
[C---:B------:R-:W-:Y:S01]  /*246b0*/  FMUL.FTZ R51, R14.reuse, R51 ;  /* 0x000000330e337220 */ /* 0x040fe20000410000 */
[----:B------:R-:W-:-:S02]  /*246c0*/  FMUL.FTZ R47, R14, R47 ;  /* 0x0000002f0e2f7220 */ /* 0x000fc40000410000 */
[----:B------:R-:W-:Y:S01]  /*246d0*/  ST.E desc[UR6][R2.64+0x1e0], R195 ;  /* 0x0001e0c302007985 */ /* 0x000fe2000c101906 */
[----:B------:R-:W-:-:S03]  /*246e0*/  FMUL.FTZ R49, R14, R49 ;  /* 0x000000310e317220 */ /* 0x000fc60000410000 */
        /* <DEDUP_REMOVED lines=12> */
[----:B------:R0:W-:Y:S01]  /*247b0*/  ST.E desc[UR14][R2.64+0x1c], R47 ;  /* 0x00001c2f02007985 */ /* 0x0001e2000c10190e */
        /* <DEDUP_REMOVED lines=105> */
[----:B------:R1:W-:Y:S04]  /*24e50*/  ST.E desc[UR4][R2.64+0x1c8], R183 ;  /* 0x0001c8b702007985 */ /* 0x0003e8000c101904 */
[----:B------:R1:W-:Y:S04]  /*24e60*/  ST.E desc[UR8][R2.64+0x1cc], R179 ;  /* 0x0001ccb302007985 */ /* 0x0003e8000c101908 */
[----:B------:R1:W-:Y:S04]  /*24e70*/  ST.E desc[UR10][R2.64+0x1d8], R181 ;  /* 0x0001d8b502007985 */ /* 0x0003e8000c10190a */
[----:B------:R1:W-:Y:S04]  /*24e80*/  ST.E desc[UR6][R2.64+0x1dc], R191 ;  /* 0x0001dcbf02007985 */ /* 0x0003e8000c101906 */
[----:B------:R1:W-:Y:S04]  /*24e90*/  ST.E desc[UR12][R2.64+0x1e8], R185 ;  /* 0x0001e8b902007985 */ /* 0x0003e8000c10190c */
[----:B------:R1:W-:Y:S04]  /*24ea0*/  ST.E desc[UR14][R2.64+0x1ec], R189 ;  /* 0x0001ecbd02007985 */ /* 0x0003e8000c10190e */
[----:B------:R1:W-:Y:S04]  /*24eb0*/  ST.E desc[UR16][R2.64+0x1f8], R187 ;  /* 0x0001f8bb02007985 */ /* 0x0003e8000c101910 */
[----:B------:R1:W-:Y:S04]  /*24ec0*/  ST.E desc[UR18][R2.64+0x1fc], R193 ;  /* 0x0001fcc102007985 */ /* 0x0003e8000c101912 */
[----:B0-----:R-:W2:Y:S04]  /*24ed0*/  LDL.64 R46, [R10+0x58] ;  /* 0x000058000a2e7983 */ /* 0x001ea80000100a00 */
[----:B------:R-:W3:Y:S04]  /*24ee0*/  LDL.64 R8, [R10] ;  /* 0x000000000a087983 */ /* 0x000ee80000100a00 */
[----:B--2---:R-:W2:Y:S01]  /*24ef0*/  LD.E R45, desc[UR4][R46.64] ;  /* 0x000000042e2d7980 */ /* 0x004ea2000c101900 */
[----:B------:R-:W-:Y:S03]  /*24f00*/  BSSY B2, `(.L_x_11244) ;  /* 0x000001f000027945 */ /* 0x000fe60003800000 */
[----:B---3--:R1:W5:Y:S01]  /*24f10*/  LD.E R7, desc[UR4][R8.64] ;  /* 0x0000000408077980 */ /* 0x008362000c101900 */
[----:B------:R-:W-:-:S03]  /*24f20*/  F2FP.F16.F32.PACK_AB R172, R15, R172 ;  /* 0x000000ac0fac723e */ /* 0x000fc600000000ff */
[----:B------:R1:W5:Y:S01]  /*24f30*/  LD.E R14, desc[UR6][R8.64+0x4] ;  /* 0x00000406080e7980 */ /* 0x000362000c101900 */
        /* <DEDUP_REMOVED lines=23> */
[----:B--2---:R-:W-:-:S04]  /*250b0*/  LOP3.LUT R45, R45, 0x1, RZ, 0xfc, !PT ;  /* 0x000000012d2d7812 */ /* 0x004fc800078efcff */
[----:B------:R-:W-:-:S13]  /*250c0*/  ISETP.NE.AND P0, PT, R45, 0x3, PT ;  /* 0x000000032d00780c */ /* 0x000fda0003f05270 */
[----:B-1----:R-:W-:Y:S05]  /*250d0*/  @!P0 BRA `(.L_x_11245) ;  /* 0x0000000000048947 */ /* 0x002fea0003800000 */
[----:B------:R-:W-:Y:S01]  /*250e0*/  BPT.TRAP 0x1 ;  /* 0x000000040000795c */ /* 0x000fe20000300000 */
.L_x_11245:
[----:B------:R-:W-:Y:S05]  /*250f0*/  BSYNC B2 ;  /* 0x0000000000027941 */ /* 0x000fea0003800000 */
.L_x_11244:
        /* <DEDUP_REMOVED lines=17> */
.L_x_11247:
[----:B------:R-:W-:Y:S05]  /*25210*/  BSYNC B2 ;  /* 0x0000000000027941 */ /* 0x000fea0003800000 */
.L_x_11246:
        /* <DEDUP_REMOVED lines=10> */
.L_x_11249:
[----:B------:R-:W-:Y:S05]  /*252c0*/  BSYNC B2 ;  /* 0x0000000000027941 */ /* 0x000fea0003800000 */
.L_x_11248:
[----:B0----5:R-:W2:Y:S01]  /*252d0*/  LDL.64 R2, [R10+0x50] ;  /* 0x000050000a027983 */ /* 0x021ea20000100a00 */
[----:B------:R-:W-:Y:S01]  /*252e0*/  LEA.HI R6, R6, 0x8, RZ, 0x19 ;  /* 0x0000000806067811 */ /* 0x000fe200078fc8ff */
[----:B------:R-:W-:Y:S05]  /*252f0*/  WARPSYNC.ALL ;  /* 0x0000000000007948 */ /* 0x000fea0003800000 */
[----:B------:R0:W-:Y:S01]  /*25300*/  BAR.SYNC.DEFER_BLOCKING R6, 0x100 ;  /* 0x000400060000751d */ /* 0x0001e20000010000 */
[----:B------:R-:W-:Y:S02]  /*25310*/  R2UR UR4, R4 ;  /* 0x00000000040472ca */ /* 0x000fe400000e0000 */
[----:B------:R-:W-:-:S02]  /*25320*/  R2UR UR5, R5 ;  /* 0x00000000050572ca */ /* 0x000fc400000e0000 */
[C---:B------:R-:W-:Y:S01]  /*25330*/  R2UR UR6, R4.reuse ;  /* 0x00000000040672ca */ /* 0x040fe200000e0000 */
[----:B------:R-:W3:Y:S01]  /*25340*/  LDL.64 R14, [R10] ;  /* 0x000000000a0e7983 */ /* 0x000ee20000100a00 */
[C---:B------:R-:W-:Y:S02]  /*25350*/  R2UR UR7, R5.reuse ;  /* 0x00000000050772ca */ /* 0x040fe400000e0000 */
[C---:B------:R-:W-:Y:S01]  /*25360*/  R2UR UR8, R4.reuse ;  /* 0x00000000040872ca */ /* 0x040fe200000e0000 */
[----:B0-----:R-:W4:Y:S01]  /*25370*/  LDL.64 R6, [R10+0x70] ;  /* 0x000070000a067983 */ /* 0x001f220000100a00 */
[C---:B------:R-:W-:Y:S02]  /*25380*/  R2UR UR9, R5.reuse ;  /* 0x00000000050972ca */ /* 0x040fe400000e0000 */
[----:B------:R-:W-:Y:S01]  /*25390*/  R2UR UR10, R4 ;  /* 0x00000000040a72ca */ /* 0x000fe200000e0000 */
[----:B------:R-:W4:Y:S01]  /*253a0*/  LDL.64 R8, [R10+0x60] ;  /* 0x000060000a087983 */ /* 0x000f220000100a00 */
        /* <DEDUP_REMOVED lines=19> */
[----:B--2---:R-:W2:Y:S01]  /*254e0*/  LD.E R21, desc[UR4][R2.64] ;  /* 0x0000000402157980 */ /* 0x004ea2000c101900 */
[----:B------:R-:W-:-:S02]  /*254f0*/  R2UR UR4, R4 ;  /* 0x00000000040472ca */ /* 0x000fc400000e0000 */
[C---:B------:R-:W-:Y:S01]  /*25500*/  R2UR UR5, R5.reuse ;  /* 0x00000000050572ca */ /* 0x040fe200000e0000 */
[----:B------:R-:W2:Y:S01]  /*25510*/  LD.E R25, desc[UR6][R2.64+0x4] ;  /* 0x0000040602197980 */ /* 0x000ea2000c101900 */
[C---:B------:R-:W-:Y:S02]  /*25520*/  R2UR UR6, R4.reuse ;  /* 0x00000000040672ca */ /* 0x040fe400000e0000 */
[C---:B------:R-:W-:Y:S01]  /*25530*/  R2UR UR7, R5.reuse ;  /* 0x00000000050772ca */ /* 0x040fe200000e0000 */
[----:B------:R-:W2:Y:S01]  /*25540*/  LD.E R27, desc[UR8][R2.64+0x8] ;  /* 0x00000808021b7980 */ /* 0x000ea2000c101900 */
[C---:B------:R-:W-:Y:S02]  /*25550*/  R2UR UR8, R4.reuse ;  /* 0x00000000040872ca */ /* 0x040fe400000e0000 */
[----:B------:R-:W-:Y:S01]  /*25560*/  R2UR UR9, R5 ;  /* 0x00000000050972ca */ /* 0x000fe200000e0000 */
[----:B------:R-:W2:Y:S01]  /*25570*/  LD.E R29, desc[UR10][R2.64+0xc] ;  /* 0x00000c0a021d7980 */ /* 0x000ea2000c101900 */
        /* <DEDUP_REMOVED lines=100> */
[----:B------:R-:W-:Y:S01]  /*25bc0*/  R2UR UR27, R5 ;  /* 0x00000000051b72ca */ /* 0x000fe200000e0000 */
        /* <DEDUP_REMOVED lines=13> */
[----:B------:R-:W-:-:S02]  /*25ca0*/  R2UR UR4, R4 ;  /* 0x00000000040472ca */ /* 0x000fc400000e0000 */
[C---:B------:R-:W-:Y:S02]  /*25cb0*/  R2UR UR5, R5.reuse ;  /* 0x00000000050572ca */ /* 0x040fe400000e0000 */
[C---:B------:R-:W-:Y:S02]  /*25cc0*/  R2UR UR6, R4.reuse ;  /* 0x00000000040672ca */ /* 0x040fe400000e0000 */
[C---:B------:R-:W-:Y:S02]  /*25cd0*/  R2UR UR7, R5.reuse ;  /* 0x00000000050772ca */ /* 0x040fe400000e0000 */
[----:B------:R-:W-:Y:S02]  /*25ce0*/  R2UR UR8, R4 ;  /* 0x00000000040872ca */ /* 0x000fe400000e0000 */
[----:B------:R-:W-:-:S05]  /*25cf0*/  R2UR UR9, R5 ;  /* 0x00000000050972ca */ /* 0x000fca00000e0000 */
[----:B---3--:R-:W3:Y:S01]  /*25d00*/  LD.E R15, desc[UR4][R14.64] ;  /* 0x000000040e0f7980 */ /* 0x008ee2000c101900 */
[C---:B------:R-:W-:Y:S02]  /*25d10*/  R2UR UR4, R4.reuse ;  /* 0x00000000040472ca */ /* 0x040fe400000e0000 */
[C---:B------:R-:W-:Y:S02]  /*25d20*/  R2UR UR5, R5.reuse ;  /* 0x00000000050572ca */ /* 0x040fe400000e0000 */
[C---:B------:R-:W-:Y:S02]  /*25d30*/  R2UR UR10, R4.reuse ;  /* 0x00000000040a72ca */ /* 0x040fe400000e0000 */
[C---:B------:R-:W-:Y:S02]  /*25d40*/  R2UR UR11, R5.reuse ;  /* 0x00000000050b72ca */ /* 0x040fe400000e0000 */
[----:B------:R-:W-:Y:S02]  /*25d50*/  R2UR UR12, R4 ;  /* 0x00000000040c72ca */ /* 0x000fe400000e0000 */
[----:B------:R-:W-:-:S02]  /*25d60*/  R2UR UR13, R5 ;  /* 0x00000000050d72ca */ /* 0x000fc400000e0000 */
[C---:B------:R-:W-:Y:S02]  /*25d70*/  R2UR UR14, R4.reuse ;  /* 0x00000000040e72ca */ /* 0x040fe400000e0000 */
[C---:B------:R-:W-:Y:S01]  /*25d80*/  R2UR UR15, R5.reuse ;  /* 0x00000000050f72ca */ /* 0x040fe200000e0000 */
[----:B----4-:R-:W3:Y:S01]  /*25d90*/  LD.E.64 R6, desc[UR4][R6.64] ;  /* 0x0000000406067980 */ /* 0x010ee2000c101b00 */
        /* <DEDUP_REMOVED lines=16> */
[----:B--2---:R0:W-:Y:S01]  /*25ea0*/  ST.E desc[UR6][R2.64], R21 ;  /* 0x0000001502007985 */ /* 0x0041e2000c101906 */
        /* <DEDUP_REMOVED lines=125> */
[----:B0-----:R-:W4:Y:S01]  /*26680*/  LD.E R21, desc[UR28][R2.64+0xc8] ;  /* 0x0000c81c02157980 */ /* 0x001f22000c101900 */
[----:B------:R-:W-:-:S02]  /*26690*/  R2UR UR4, R4 ;  /* 0x00000000040472ca */ /* 0x000fc400000e0000 */
        /* <DEDUP_REMOVED lines=16> */
[----:B------:R-:W4:Y:S01]  /*267a0*/  LD.E R29, desc[UR6][R2.64+0xd4] ;  /* 0x0000d406021d7980 */ /* 0x000f22000c101900 */
[C---:B------:R-:W-:Y:S02]  /*267b0*/  R2UR UR4, R4.reuse ;  /* 0x00000000040472ca */ /* 0x040fe400000e0000 */
[C---:B------:R-:W-:Y:S02]  /*267c0*/  R2UR UR5, R5.reuse ;  /* 0x00000000050572ca */ /* 0x040fe400000e0000 */
[----:B------:R-:W-:Y:S02]  /*267d0*/  R2UR UR6, R4 ;  /* 0x00000000040672ca */ /* 0x000fe400000e0000 */
[----:B------:R-:W-:-:S09]  /*267e0*/  R2UR UR7, R5 ;  /* 0x00000000050772ca */ /* 0x000fd200000e0000 */
[----:B----4-:R4:W-:Y:S04]  /*267f0*/  ST.E desc[UR4][R2.64+0xd4], R29 ;  /* 0x0000d41d02007985 */ /* 0x0109e8000c101904 */
[----:B0-----:R-:W3:Y:S01]  /*26800*/  LD.E R21, desc[UR6][R2.64+0xd8] ;  /* 0x0000d80602157980 */ /* 0x001ee2000c101900 */
[C---:B------:R-:W-:Y:S02]  /*26810*/  R2UR UR4, R4.reuse ;  /* 0x00000000040472ca */ /* 0x040fe400000e0000 */
[C---:B------:R-:W-:Y:S02]  /*26820*/  R2UR UR5, R5.reuse ;  /* 0x00000000050572ca */ /* 0x040fe400000e0000 */
[----:B------:R-:W-:Y:S02]  /*26830*/  R2UR UR6, R4 ;  /* 0x00000000040672ca */ /* 0x000fe400000e0000 */
[----:B------:R-:W-:-:S09]  /*26840*/  R2UR UR7, R5 ;  /* 0x00000000050772ca */ /* 0x000fd200000e0000 */
[----:B---3--:R0:W-:Y:S04]  /*26850*/  ST.E desc[UR4][R2.64+0xd8], R21 ;  /* 0x0000d81502007985 */ /* 0x0081e8000c101904 */
[----:B-1----:R-:W3:Y:S01]  /*26860*/  LD.E R25, desc[UR6][R2.64+0xdc] ;  /* 0x0000dc0602197980 */ /* 0x002ee2000c101900 */
[C---:B------:R-:W-:Y:S02]  /*26870*/  R2UR UR4, R4.reuse ;  /* 0x00000000040472ca */ /* 0x040fe400000e0000 */
[C---:B------:R-:W-:Y:S02]  /*26880*/  R2UR UR5, R5.reuse ;  /* 0x00000000050572ca */ /* 0x040fe400000e0000 */
[----:B------:R-:W-:Y:S02]  /*26890*/  R2UR UR6, R4 ;  /* 0x00000000040672ca */ /* 0x000fe400000e0000 */
[----:B------:R-:W-:-:S09]  /*268a0*/  R2UR UR7, R5 ;  /* 0x00000000050772ca */ /* 0x000fd200000e0000 */
[----:B---3--:R1:W-:Y:S04]  /*268b0*/  ST.E desc[UR4][R2.64+0xdc], R25 ;  /* 0x0000dc1902007985 */ /* 0x0083e8000c101904 */
[----:B--2---:R-:W2:Y:S01]  /*268c0*/  LD.E R27, desc[UR6][R2.64+0xe0] ;  /* 0x0000e006021b7980 */ /* 0x004ea2000c101900 */
[C---:B------:R-:W-:Y:S02]  /*268d0*/  R2UR UR4, R4.reuse ;  /* 0x00000000040472ca */ /* 0x040fe400000e0000 */
[C---:B------:R-:W-:Y:S02]  /*268e0*/  R2UR UR5, R5.reuse ;  /* 0x00000000050572ca */ /* 0x040fe400000e0000 */
[----:B------:R-:W-:Y:S02]  /*268f0*/  R2UR UR6, R4 ;  /* 0x00000000040672ca */ /* 0x000fe400000e0000 */
[----:B------:R-:W-:-:S09]  /*26900*/  R2UR UR7, R5 ;  /* 0x00000000050772ca */ /* 0x000fd200000e0000 */
[----:B--2---:R2:W-:Y:S04]  /*26910*/  ST.E desc[UR4][R2.64+0xe0], R27 ;  /* 0x0000e01b02007985 */ /* 0x0045e8000c101904 */
[----:B----4-:R-:W3:Y:S01]  /*26920*/  LD.E R29, desc[UR6][R2.64+0xe4] ;  /* 0x0000e406021d7980 */ /* 0x010ee2000c101900 */
        /* <DEDUP_REMOVED lines=412> */
[----:B--2---:R-:W-:Y:S04]  /*282f0*/  ST.E desc[UR4][R2.64+0x1f4], R29 ;  /* 0x0001f41d02007985 */ /* 0x004fe8000c101904 */
[----:B0-----:R-:W2:Y:S01]  /*28300*/  LD.E R21, desc[UR6][R2.64+0x1f8] ;  /* 0x0001f80602157980 */ /* 0x001ea2000c101900 */
[C---:B------:R-:W-:Y:S02]  /*28310*/  R2UR UR4, R4.reuse ;  /* 0x00000000040472ca */ /* 0x040fe400000e0000 */
[C---:B------:R-:W-:Y:S02]  /*28320*/  R2UR UR5, R5.reuse ;  /* 0x00000000050572ca */ /* 0x040fe400000e0000 */
[----:B------:R-:W-:Y:S02]  /*28330*/  R2UR UR6, R4 ;  /* 0x00000000040672ca */ /* 0x000fe400000e0000 */
[----:B------:R-:W-:-:S02]  /*28340*/  R2UR UR7, R5 ;  /* 0x00000000050772ca */ /* 0x000fc400000e0000 */
[----:B------:R-:W-:Y:S02]  /*28350*/  R2UR UR22, R4 ;  /* 0x00000000041672ca */ /* 0x000fe400000e0000 */
[----:B------:R-:W-:-:S05]  /*28360*/  R2UR UR23, R5 ;  /* 0x00000000051772ca */ /* 0x000fca00000e0000 */
[----:B--2---:R-:W-:Y:S04]  /*28370*/  ST.E desc[UR4][R2.64+0x1f8], R21 ;  /* 0x0001f81502007985 */ /* 0x004fe8000c101904 */
[----:B-1----:R-:W2:Y:S01]  /*28380*/  LD.E R25, desc[UR6][R2.64+0x1fc] ;  /* 0x0001fc0602197980 */ /* 0x002ea2000c101900 */
        /* <DEDUP_REMOVED lines=49> */
[----:B------:R-:W2:Y:S01]  /*286a0*/  LD.E R14, desc[UR22][R8.64] ;  /* 0x00000016080e7980 */ /* 0x000ea2000c101900 */
[C---:B------:R-:W-:Y:S02]  /*286b0*/  R2UR UR22, R4.reuse ;  /* 0x00000000041672ca */ /* 0x040fe400000e0000 */
[C---:B------:R-:W-:Y:S01]  /*286c0*/  R2UR UR23, R5.reuse ;  /* 0x00000000051772ca */ /* 0x040fe200000e0000 */
[----:B------:R-:W3:Y:S01]  /*286d0*/  LD.E R24, desc[UR20][R2.64] ;  /* 0x0000001402187980 */ /* 0x000ee2000c101900 */
[C---:B------:R-:W-:Y:S02]  /*286e0*/  R2UR UR20, R4.reuse ;  /* 0x00000000041472ca */ /* 0x040fe400000e0000 */
[----:B------:R-:W-:Y:S01]  /*286f0*/  R2UR UR21, R5 ;  /* 0x00000000051572ca */ /* 0x000fe200000e0000 */
[----:B0-----:R-:W3:Y:S01]  /*28700*/  LD.E R25, desc[UR18][R2.64+0x4] ;  /* 0x0000041202197980 */ /* 0x001ee2000c101900 */
[----:B------:R-:W-:-:S02]  /*28710*/  R2UR UR18, R4 ;  /* 0x00000000041272ca */ /* 0x000fc400000e0000 */
[C---:B------:R-:W-:Y:S01]  /*28720*/  R2UR UR19, R5.reuse ;  /* 0x00000000051372ca */ /* 0x040fe200000e0000 */
[----:B------:R-:W3:Y:S01]  /*28730*/  LD.E R26, desc[UR16][R2.64+0x8] ;  /* 0x00000810021a7980 */ /* 0x000ee2000c101900 */
[C---:B------:R-:W-:Y:S02]  /*28740*/  R2UR UR16, R4.reuse ;  /* 0x00000000041072ca */ /* 0x040fe400000e0000 */
[C---:B------:R-:W-:Y:S01]  /*28750*/  R2UR UR17, R5.reuse ;  /* 0x00000000051172ca */ /* 0x040fe200000e0000 */
[----:B------:R-:W3:Y:S01]  /*28760*/  LD.E R27, desc[UR56][R2.64+0xc] ;  /* 0x00000c38021b7980 */ /* 0x000ee2000c101900 */
[C---:B------:R-:W-:Y:S02]  /*28770*/  R2UR UR56, R4.reuse ;  /* 0x00000000043872ca */ /* 0x040fe400000e0000 */
[----:B------:R-:W-:Y:S01]  /*28780*/  R2UR UR57, R5 ;  /* 0x00000000053972ca */ /* 0x000fe200000e0000 */
[----:B------:R-:W3:Y:S01]  /*28790*/  LD.E R28, desc[UR54][R2.64+0x10] ;  /* 0x00001036021c7980 */ /* 0x000ee2000c101900 */
        /* <DEDUP_REMOVED lines=298> */
[----:B------:R-:W-:Y:S01]  /*29a40*/  R2UR UR11, R5 ;  /* 0x00000000050b72ca */ /* 0x000fe200000e0000 */
        /* <DEDUP_REMOVED lines=23> */
[----:B------:R-:W3:Y:S01]  /*29bc0*/  LD.E R151, desc[UR10][R2.64+0x1fc] ;  /* 0x0001fc0a02977980 */ /* 0x000ee2000c101900 */
[----:B------:R-:W-:Y:S01]  /*29bd0*/  IMAD R6, R15, 0xc00, R6 ;  /* 0x00000c000f067824 */ /* 0x000fe200078e0206 */
[----:B--2---:R-:W-:-:S02]  /*29be0*/  ISETP.NE.U32.AND P0, PT, R14, RZ, PT ;  /* 0x000000ff0e00720c */ /* 0x004fc40003f05070 */
[----:B------:R-:W-:Y:S02]  /*29bf0*/  R2UR UR7, R7 ;  /* 0x00000000070772ca */ /* 0x000fe400000e0000 */
[----:B------:R-:W-:-:S09]  /*29c00*/  R2UR UR6, R6 ;  /* 0x00000000060672ca */ /* 0x000fd200000e0000 */
[----:B------:R-:W-:Y:S01]  /*29c10*/  VOTEU.ANY UP0, P0 ;  /* 0x00000000003f7886 */ /* 0x000fe20000000100 */
        /* <DEDUP_REMOVED lines=20> */
[----:B---3--:R-:W-:-:S06]  /*29d60*/  WARPGROUP.ARRIVE ;  /* 0x00000000000079c5 */ /* 0x008fcc0000000000 */
[----:B------:R-:W-:Y:S01]  /*29d70*/  HGMMA.64x256x16.F32 R24, R172, gdesc[UR4].tnspB, R24, UP0, gsb0 ;  /* 0x43e00004ac187df0 */ /* 0x000fe2000b800818 */
        /* <DEDUP_REMOVED lines=12> */
[----:B------:R-:W-:-:S02]  /*29e40*/  WARPGROUP.DEPBAR.LE gsb0, 0x0 ;  /* 0x00008000000079c5 */ /* 0x000fc40000010000 */
[----:B------:R0:W-:Y:S01]  /*29e50*/  ST.E desc[UR4][R2.64], R24 ;  /* 0x0000001802007985 */ /* 0x0001e2000c101904 */
[C---:B------:R-:W-:Y:S02]  /*29e60*/  R2UR UR4, R4.reuse ;  /* 0x00000000040472ca */ /* 0x040fe400000e0000 */
        /* <DEDUP_REMOVED lines=36> */
[----:B------:R-:W-:Y:S01]  /*2a0b0*/  R2UR UR7, R5 ;  /* 0x00000000050772ca */ /* 0x000fe200000e0000 */
[----:B------:R4:W-:Y:S04]  /*2a0c0*/  ST.E desc[UR8][R2.64+0x34], R37 ;  /* 0x0000342502007985 */ /* 0x0009e8000c101908 */
[----:B------:R4:W-:Y:S04]  /*2a0d0*/  ST.E desc[UR10][R2.64+0x38], R38 ;  /* 0x0000382602007985 */ /* 0x0009e8000c10190a */
[----:B------:R4:W-:Y:S04]  /*2a0e0*/  ST.E desc[UR12][R2.64+0x3c], R39 ;  /* 0x00003c2702007985 */ /* 0x0009e8000c10190c */
[----:B------:R4:W-:Y:S04]  /*2a0f0*/  ST.E desc[UR14][R2.64+0x40], R40 ;  /* 0x0000402802007985 */ /* 0x0009e8000c10190e */
[----:B------:R4:W-:Y:S04]  /*2a100*/  ST.E desc[UR16][R2.64+0x44], R41 ;  /* 0x0000442902007985 */ /* 0x0009e8000c101910 */
[----:B------:R4:W-:Y:S01]  /*2a110*/  ST.E desc[UR18][R2.64+0x48], R42 ;  /* 0x0000482a02007985 */ /* 0x0009e2000c101912 */
[----:B------:R-:W-:-:S03]  /*2a120*/  R2UR UR8, R4 ;  /* 0x00000000040872ca */ /* 0x000fc600000e0000 */
[----:B------:R4:W-:Y:S01]  /*2a130*/  ST.E desc[UR20][R2.64+0x4c], R43 ;  /* 0x00004c2b02007985 */ /* 0x0009e2000c101914 */
[----:B------:R-:W-:-:S03]  /*2a140*/  R2UR UR9, R5 ;  /* 0x00000000050972ca */ /* 0x000fc600000e0000 */
[----:B------:R4:W-:Y:S04]  /*2a150*/  ST.E desc[UR22][R2.64+0x50], R44 ;  /* 0x0000502c02007985 */ /* 0x0009e8000c101916 */
[----:B------:R4:W-:Y:S04]  /*2a160*/  ST.E desc[UR24][R2.64+0x54], R45 ;  /* 0x0000542d02007985 */ /* 0x0009e8000c101918 */
[----:B------:R4:W-:Y:S01]  /*2a170*/  ST.E desc[UR4][R2.64+0x58], R46 ;  /* 0x0000582e02007985 */ /* 0x0009e2000c101904 */
[C---:B------:R-:W-:Y:S02]  /*2a180*/  R2UR UR4, R4.reuse ;  /* 0x00000000040472ca */ /* 0x040fe400000e0000 */
[----:B------:R-:W-:Y:S01]  /*2a190*/  R2UR UR5, R5 ;  /* 0x00000000050572ca */ /* 0x000fe200000e0000 */
[----:B------:R4:W-:Y:S01]  /*2a1a0*/  ST.E desc[UR6][R2.64+0x5c], R47 ;  /* 0x00005c2f02007985 */ /* 0x0009e2000c101906 */
        /* <DEDUP_REMOVED lines=14> */
[----:B------:R4:W-:Y:S01]  /*2a290*/  ST.E desc[UR8][R2.64+0x60], R48 ;  /* 0x0000603002007985 */ /* 0x0009e2000c101908 */
[C---:B------:R-:W-:Y:S02]  /*2a2a0*/  R2UR UR22, R4.reuse ;  /* 0x00000000041672ca */ /* 0x040fe400000e0000 */
[C---:B------:R-:W-:Y:S01]  /*2a2b0*/  R2UR UR23, R5.reuse ;  /* 0x00000000051772ca */ /* 0x040fe200000e0000 */
[----:B------:R4:W-:Y:S01]  /*2a2c0*/  ST.E desc[UR4][R2.64+0x64], R49 ;  /* 0x0000643102007985 */ /* 0x0009e2000c101904 */
[C---:B------:R-:W-:Y:S02]  /*2a2d0*/  R2UR UR24, R4.reuse ;  /* 0x00000000041872ca */ /* 0x040fe400000e0000 */
[----:B------:R-:W-:Y:S02]  /*2a2e0*/  R2UR UR25, R5 ;  /* 0x00000000051972ca */ /* 0x000fe400000e0000 */
[----:B------:R-:W-:-:S02]  /*2a2f0*/  R2UR UR8, R4 ;  /* 0x00000000040872ca */ /* 0x000fc400000e0000 */
[C---:B------:R-:W-:Y:S02]  /*2a300*/  R2UR UR9, R5.reuse ;  /* 0x00000000050972ca */ /* 0x040fe400000e0000 */
[C---:B------:R-:W-:Y:S02]  /*2a310*/  R2UR UR4, R4.reuse ;  /* 0x00000000040472ca */ /* 0x040fe400000e0000 */
[----:B------:R-:W-:Y:S01]  /*2a320*/  R2UR UR5, R5 ;  /* 0x00000000050572ca */ /* 0x000fe200000e0000 */
        /* <DEDUP_REMOVED lines=8> */
[----:B------:R4:W-:Y:S04]  /*2a3b0*/  ST.E desc[UR20][R2.64+0x80], R56 ;  /* 0x0000803802007985 */ /* 0x0009e8000c101914 */
[----:B------:R4:W-:Y:S04]  /*2a3c0*/  ST.E desc[UR22][R2.64+0x84], R57 ;  /* 0x0000843902007985 */ /* 0x0009e8000c101916 */
[----:B------:R4:W-:Y:S01]  /*2a3d0*/  ST.E desc[UR24][R2.64+0x88], R58 ;  /* 0x0000883a02007985 */ /* 0x0009e2000c101918 */
[----:B------:R-:W-:-:S03]  /*2a3e0*/  R2UR UR10, R4 ;  /* 0x00000000040a72ca */ /* 0x000fc600000e0000 */
[----:B------:R4:W-:Y:S01]  /*2a3f0*/  ST.E desc[UR8][R2.64+0x8c], R59 ;  /* 0x00008c3b02007985 */ /* 0x0009e2000c101908 */
[C---:B------:R-:W-:Y:S02]  /*2a400*/  R2UR UR8, R4.reuse ;  /* 0x00000000040872ca */ /* 0x040fe400000e0000 */
[C---:B------:R-:W-:Y:S01]  /*2a410*/  R2UR UR9, R5.reuse ;  /* 0x00000000050972ca */ /* 0x040fe200000e0000 */
[----:B------:R4:W-:Y:S01]  /*2a420*/  ST.E desc[UR4][R2.64+0x90], R60 ;  /* 0x0000903c02007985 */ /* 0x0009e2000c101904 */
        /* <DEDUP_REMOVED lines=248> */
[----:B------:R-:W-:Y:S01]  /*2b3b0*/  R2UR UR23, R5 ;  /* 0x00000000051772ca */ /* 0x000fe200000e0000 */
[----:B------:R4:W-:Y:S04]  /*2b3c0*/  ST.E desc[UR6][R2.64+0x1cc], R139 ;  /* 0x0001cc8b02007985 */ /* 0x0009e8000c101906 */
[----:B------:R4:W-:Y:S04]  /*2b3d0*/  ST.E desc[UR8][R2.64+0x1d0], R140 ;  /* 0x0001d08c02007985 */ /* 0x0009e8000c101908 */
[----:B------:R4:W-:Y:S04]  /*2b3e0*/  ST.E desc[UR4][R2.64+0x1d4], R141 ;  /* 0x0001d48d02007985 */ /* 0x0009e8000c101904 */
[----:B------:R4:W-:Y:S01]  /*2b3f0*/  ST.E desc[UR10][R2.64+0x1d8], R142 ;  /* 0x0001d88e02007985 */ /* 0x0009e2000c10190a */
[----:B------:R-:W-:-:S03]  /*2b400*/  R2UR UR24, R4 ;  /* 0x00000000041872ca */ /* 0x000fc600000e0000 */
[----:B------:R4:W-:Y:S01]  /*2b410*/  ST.E desc[UR12][R2.64+0x1dc], R143 ;  /* 0x0001dc8f02007985 */ /* 0x0009e2000c10190c */
[----:B------:R-:W-:-:S03]  /*2b420*/  R2UR UR25, R5 ;  /* 0x00000000051972ca */ /* 0x000fc600000e0000 */
[----:B------:R4:W-:Y:S01]  /*2b430*/  ST.E desc[UR14][R2.64+0x1e0], R144 ;  /* 0x0001e09002007985 */ /* 0x0009e2000c10190e */
[----:B------:R-:W-:-:S03]  /*2b440*/  R2UR UR6, R4 ;  /* 0x00000000040672ca */ /* 0x000fc600000e0000 */
[----:B------:R4:W-:Y:S01]  /*2b450*/  ST.E desc[UR16][R2.64+0x1e4], R145 ;  /* 0x0001e49102007985 */ /* 0x0009e2000c101910 */
[----:B------:R-:W-:-:S03]  /*2b460*/  R2UR UR7, R5 ;  /* 0x00000000050772ca */ /* 0x000fc600000e0000 */
[----:B------:R4:W-:Y:S01]  /*2b470*/  ST.E desc[UR18][R2.64+0x1e8], R146 ;  /* 0x0001e89202007985 */ /* 0x0009e2000c101912 */
[C---:B------:R-:W-:Y:S02]  /*2b480*/  R2UR UR8, R4.reuse ;  /* 0x00000000040872ca */ /* 0x040fe400000e0000 */
[----:B------:R-:W-:Y:S01]  /*2b490*/  R2UR UR9, R5 ;  /* 0x00000000050972ca */ /* 0x000fe200000e0000 */
[----:B------:R4:W-:Y:S01]  /*2b4a0*/  ST.E desc[UR20][R2.64+0x1ec], R147 ;  /* 0x0001ec9302007985 */ /* 0x0009e2000c101914 */
[----:B------:R-:W-:-:S03]  /*2b4b0*/  R2UR UR20, R4 ;  /* 0x00000000041472ca */ /* 0x000fc600000e0000 */
[----:B------:R4:W-:Y:S01]  /*2b4c0*/  ST.E desc[UR22][R2.64+0x1f0], R148 ;  /* 0x0001f09402007985 */ /* 0x0009e2000c101916 */
        /* <DEDUP_REMOVED lines=12> */
[----:B------:R-:W-:Y:S01]  /*2b590*/  R2UR UR11, R5 ;  /* 0x00000000050b72ca */ /* 0x000fe200000e0000 */
[----:B------:R4:W-:Y:S04]  /*2b5a0*/  ST.E desc[UR24][R2.64+0x1f4], R149 ;  /* 0x0001f49502007985 */ /* 0x0009e8000c101918 */
[----:B------:R4:W-:Y:S01]  /*2b5b0*/  ST.E desc[UR6][R2.64+0x1f8], R150 ;  /* 0x0001f89602007985 */ /* 0x0009e2000c101906 */
[----:B------:R-:W-:-:S03]  /*2b5c0*/  R2UR UR6, R4 ;  /* 0x00000000040672ca */ /* 0x000fc600000e0000 */
[----:B------:R4:W-:Y:S01]  /*2b5d0*/  ST.E desc[UR8][R2.64+0x1fc], R151 ;  /* 0x0001fc9702007985 */ /* 0x0009e2000c101908 */
[----:B------:R-:W-:-:S03]  /*2b5e0*/  R2UR UR8, R4 ;  /* 0x00000000040872ca */ /* 0x000fc600000e0000 */
[----:B------:R-:W-:Y:S01]  /*2b5f0*/  ST.E desc[UR22][R8.64], R12 ;  /* 0x0000000c08007985 */ /* 0x000fe2000c101916 */
[C---:B------:R-:W-:Y:S02]  /*2b600*/  R2UR UR9, R5.reuse ;  /* 0x00000000050972ca */ /* 0x040fe400000e0000 */
[C---:B------:R-:W-:Y:S01]  /*2b610*/  R2UR UR7, R5.reuse ;  /* 0x00000000050772ca */ /* 0x040fe200000e0000 */
[----:B0-----:R-:W4:Y:S01]  /*2b620*/  LD.E R24, desc[UR20][R2.64] ;  /* 0x0000001402187980 */ /* 0x001f22000c101900 */
[C---:B------:R-:W-:Y:S02]  /*2b630*/  R2UR UR4, R4.reuse ;  /* 0x00000000040472ca */ /* 0x040fe400000e0000 */
[C---:B------:R-:W-:Y:S01]  /*2b640*/  R2UR UR5, R5.reuse ;  /* 0x00000000050572ca */ /* 0x040fe200000e0000 */
[----:B-1----:R-:W4:Y:S01]  /*2b650*/  LD.E R25, desc[UR18][R2.64+0x4] ;  /* 0x0000041202197980 */ /* 0x002f22000c101900 */
[C---:B------:R-:W-:Y:S02]  /*2b660*/  R2UR UR46, R4.reuse ;  /* 0x00000000042e72ca */ /* 0x040fe400000e0000 */
[----:B------:R-:W-:Y:S01]  /*2b670*/  R2UR UR47, R5 ;  /* 0x00000000052f72ca */ /* 0x000fe200000e0000 */
[----:B--2---:R-:W2:Y:S01]  /*2b680*/  LD.E R26, desc[UR16][R2.64+0x8] ;  /* 0x00000810021a7980 */ /* 0x004ea2000c101900 */
[----:B------:R-:W-:-:S02]  /*2b690*/  R2UR UR44, R4 ;  /* 0x00000000042c72ca */ /* 0x000fc400000e0000 */
[C---:B------:R-:W-:Y:S01]  /*2b6a0*/  R2UR UR45, R5.reuse ;  /* 0x00000000052d72ca */ /* 0x040fe200000e0000 */
[----:B---3--:R-:W2:Y:S01]  /*2b6b0*/  LD.E R27, desc[UR56][R2.64+0xc] ;  /* 0x00000c38021b7980 */ /* 0x008ea2000c101900 */
[C---:B------:R-:W-:Y:S02]  /*2b6c0*/  R2UR UR42, R4.reuse ;  /* 0x00000000042a72ca */ /* 0x040fe400000e0000 */
[C---:B------:R-:W-:Y:S01]  /*2b6d0*/  R2UR UR43, R5.reuse ;  /* 0x00000000052b72ca */ /* 0x040fe200000e0000 */
[----:B----4-:R-:W2:Y:S01]  /*2b6e0*/  LD.E R28, desc[UR54][R2.64+0x10] ;  /* 0x00001036021c7980 */ /* 0x010ea2000c101900 */
        /* <DEDUP_REMOVED lines=330> */
[----:B------:R-:W-:Y:S02]  /*2cb90*/  R2UR UR10, R4 ;  /* 0x00000000040a72ca */ /* 0x000fe400000e0000 */
        /* <DEDUP_REMOVED lines=14> */
[----:B------:R-:W-:-:S02]  /*2cc80*/  VIADD R14, R6, 0x80 ;  /* 0x00000080060e7836 */ /* 0x000fc40000000000 */
[----:B------:R-:W-:-:S03]  /*2cc90*/  IMAD.MOV.U32 R15, RZ, RZ, R7 ;  /* 0x000000ffff0f7224 */ /* 0x000fc600078e0007 */
[----:B------:R-:W-:Y:S02]  /*2cca0*/  R2UR UR6, R14 ;  /* 0x000000000e0672ca */ /* 0x000fe400000e0000 */
[----:B------:R-:W-:Y:S02]  /*2ccb0*/  R2UR UR7, R15 ;  /* 0x000000000f0772ca */ /* 0x000fe400000e0000 */
        /* <DEDUP_REMOVED lines=18> */
[----:B------:R-:W-:Y:S02]  /*2cde0*/  R2UR UR24, R4 ;  /* 0x00000000041872ca */ /* 0x000fe400000e0000 */
[----:B------:R-:W-:Y:S01]  /*2cdf0*/  R2UR UR25, R5 ;  /* 0x00000000051972ca */ /* 0x000fe200000e0000 */
[----:B--2---:R-:W-:-:S06]  /*2ce00*/  WARPGROUP.ARRIVE ;  /* 0x00000000000079c5 */ /* 0x004fcc0000000000 */
        /* <DEDUP_REMOVED lines=3087> */
[----:B------:R-:W-:Y:S01]  /*38f00*/  VIADD R6, R6, 0x280 ;  /* 0x0000028006067836 */ /* 0x000fe20000000000 */
        /* <DEDUP_REMOVED lines=29> */
[----:B------:R-:W-:Y:S01]  /*390e0*/  R2UR UR29, R5 ;  /* 0x00000000051d72ca */ /* 0x000fe200000e0000 */
[----:B------:R-:W-:-:S02]  /*390f0*/  WARPGROUP.DEPBAR.LE gsb0, 0x0 ;  /* 0x00008000000079c5 */ /* 0x000fc40000010000 */
[----:B------:R-:W-:Y:S01]  /*39100*/  ST.E desc[UR4][R2.64], R24 ;  /* 0x0000001802007985 */ /* 0x000fe2000c101904 */
[C---:B------:R-:W-:Y:S02]  /*39110*/  R2UR UR4, R4.reuse ;  /* 0x00000000040472ca */ /* 0x040fe400000e0000 */
[C---:B------:R-:W-:Y:S01]  /*39120*/  R2UR UR5, R5.reuse ;  /* 0x00000000050572ca */ /* 0x040fe200000e0000 */
[----:B------:R-:W-:Y:S01]  /*39130*/  ST.E desc[UR6][R2.64+0x4], R25 ;  /* 0x0000041902007985 */ /* 0x000fe2000c101906 */
        /* <DEDUP_REMOVED lines=358> */
[----:B------:R0:W-:Y:S04]  /*3a7a0*/  ST.E desc[UR26][R8.64], R12 ;  /* 0x0000000c08007985 */ /* 0x0001e8000c10191a */
        /* <DEDUP_REMOVED lines=677> */
[----:B----4-:R-:W-:Y:S04]  /*3d200*/  ST.E desc[UR4][R2.64+0x1c0], R7 ;  /* 0x0001c00702007985 */ /* 0x010fe8000c101904 */
[----:B--2---:R-:W2:Y:S01]  /*3d210*/  LD.E R15, desc[UR6][R2.64+0x1c4] ;  /* 0x0001c406020f7980 */ /* 0x004ea2000c101900 */
[C---:B------:R-:W-:Y:S02]  /*3d220*/  R2UR UR4, R4.reuse ;  /* 0x00000000040472ca */ /* 0x040fe400000e0000 */
[C---:B------:R-:W-:Y:S02]  /*3d230*/  R2UR UR5, R5.reuse ;  /* 0x00000000050572ca */ /* 0x040fe400000e0000 */
[----:B------:R-:W-:Y:S02]  /*3d240*/  R2UR UR6, R4 ;  /* 0x00000000040672ca */ /* 0x000fe400000e0000 */
[----:B------:R-:W-:-:S09]  /*3d250*/  R2UR UR7, R5 ;  /* 0x00000000050772ca */ /* 0x000fd200000e0000 */
[----:B--2---:R1:W-:Y:S04]  /*3d260*/  ST.E desc[UR4][R2.64+0x1c4], R15 ;  /* 0x0001c40f02007985 */ /* 0x0043e8000c101904 */
[----:B---3--:R-:W2:Y:S01]  /*3d270*/  LD.E R21, desc[UR6][R2.64+0x1c8] ;  /* 0x0001c80602157980 */ /* 0x008ea2000c101900 */
        /* <DEDUP_REMOVED lines=25> */
[C---:B------:R-:W-:Y:S01]  /*3d410*/  R2UR UR27, R5.reuse ;  /* 0x00000000051b72ca */ /* 0x040fe200000e0000 */
[----:B--2---:R2:W-:Y:S01]  /*3d420*/  ST.E desc[UR4][R2.64+0x1c8], R21 ;  /* 0x0001c81502007985 */ /* 0x0045e2000c101904 */
[C---:B------:R-:W-:Y:S02]  /*3d430*/  R2UR UR4, R4.reuse ;  /* 0x00000000040472ca */ /* 0x040fe400000e0000 */
[----:B------:R-:W-:Y:S01]  /*3d440*/  R2UR UR5, R5 ;  /* 0x00000000050572ca */ /* 0x000fe200000e0000 */
[----:B------:R-:W3:Y:S04]  /*3d450*/  LD.E R41, desc[UR28][R2.64+0x1fc] ;  /* 0x0001fc1c02297980 */ /* 0x000ee8000c101900 */
[----:B0-----:R-:W4:Y:S04]  /*3d460*/  LD.E R9, desc[UR6][R2.64+0x1d0] ;  /* 0x0001d00602097980 */ /* 0x001f28000c101900 */
[----:B-1----:R-:W4:Y:S04]  /*3d470*/  LD.E R15, desc[UR8][R2.64+0x1d4] ;  /* 0x0001d408020f7980 */ /* 0x002f28000c101900 */
[----:B------:R-:W4:Y:S04]  /*3d480*/  LD.E R7, desc[UR4][R2.64+0x1cc] ;  /* 0x0001cc0402077980 */ /* 0x000f28000c101900 */
[----:B--2---:R-:W2:Y:S04]  /*3d490*/  LD.E R21, desc[UR10][R2.64+0x1d8] ;  /* 0x0001d80a02157980 */ /* 0x004ea8000c101900 */
        /* <DEDUP_REMOVED lines=34> */
[----:B---3--:R-:W-:Y:S04]  /*3d6c0*/  ST.E desc[UR28][R2.64+0x1fc], R41 ;  /* 0x0001fc2902007985 */ /* 0x008fe8000c10191c */
[----:B----4-:R-:W-:Y:S04]  /*3d6d0*/  ST.E desc[UR4][R2.64+0x1cc], R7 ;  /* 0x0001cc0702007985 */ /* 0x010fe8000c101904 */
[----:B------:R0:W-:Y:S04]  /*3d6e0*/  ST.E desc[UR6][R2.64+0x1d0], R9 ;  /* 0x0001d00902007985 */ /* 0x0001e8000c101906 */
[----:B------:R1:W-:Y:S04]  /*3d6f0*/  ST.E desc[UR8][R2.64+0x1d4], R15 ;  /* 0x0001d40f02007985 */ /* 0x0003e8000c101908 */
[----:B--2---:R1:W-:Y:S04]  /*3d700*/  ST.E desc[UR10][R2.64+0x1d8], R21 ;  /* 0x0001d81502007985 */ /* 0x0043e8000c10190a */
        /* <DEDUP_REMOVED lines=8> */
[----:B0-----:R-:W2:Y:S01]  /*3d790*/  LDL.64 R8, [R10+0x58] ;  /* 0x000058000a087983 */ /* 0x001ea20000100a00 */
        /* <DEDUP_REMOVED lines=10> */
[----:B-1----:R-:W-:Y:S05]  /*3d840*/  @!P0 BRA `(.L_x_11252) ;  /* 0x0000000000048947 */ /* 0x002fea0003800000 */
[----:B------:R-:W-:Y:S01]  /*3d850*/  BPT.TRAP 0x1 ;  /* 0x000000040000795c */ /* 0x000fe20000300000 */
.L_x_11252:
[----:B------:R-:W-:Y:S05]  /*3d860*/  BSYNC B2 ;  /* 0x0000000000027941 */ /* 0x000fea0003800000 */
.L_x_11251:
        /* <DEDUP_REMOVED lines=12> */
[----:B------:R-:W-:Y:S05]  /*3d930*/  RET.REL.NODEC R2 `(_ZN7cutlass13device_kernelIN5flash11enable_sm90INS1_16FlashAttnFwdSm90INS1_25CollectiveMainloopFwdSm90ILi2EN4cute5tupleIJNS5_1CILi1EEES8_S8_EEENS6_IJNS7_ILi128EEENS7_ILi96EEENS7_ILi64EEEEEELi256ENS_6half_tEfNS_4arch4Sm90ELb0ELb1ELb1ELb0ELb1ELb0ELb0ELb1ELb0ELb1ELb1ELb0EEENS1_21CollectiveEpilogueFwdINS6_IJSA_NS7_ILi256EEESB_EEES9_SE_SG_Li256ELb0ELb1ELb1ELb0EEENS1_19SingleTileSchedulerILb0ELb1ELb1ELi128EEEEEEEEEvNT_6ParamsE) ;  /* 0xfffffc2402b07950 */ /* 0x000fea0003c3ffff */
.L_x_11227:
[----:B0-----:R0:W1:Y:S02]  /*3d940*/  SYNCS.PHASECHK.TRANS64.TRYWAIT P0, [R14+URZ], R15 ;  /* 0x0000000f0e0075a7 */ /* 0x001064000800017f */
[----:B-1----:R-:W-:Y:S05]  /*3d950*/  @!P0 NANOSLEEP.SYNCS 0x989680 ;  /* 0x009896800000895d */ /* 0x002fea0003900000 */
[----:B------:R-:W1:Y:S02]  /*3d960*/  @!P0 SYNCS.PHASECHK.TRANS64 P0, [R14+URZ], R15 ;  /* 0x0000000f0e0085a7 */ /* 0x000e64000800007f */
[----:B-1----:R-:W-:Y:S05]  /*3d970*/  @!P0 BRA `(.L_x_11227) ;  /* 0xfffffffc00f08947 */ /* 0x002fea000383ffff */
[----:B------:R-:W-:Y:S05]  /*3d980*/  BRA `(.L_x_11226) ;  /* 0xfffffe2800787947 */ /* 0x000fea000383ffff */
.L_x_11250:
[----:B0-----:R0:W1:Y:S02]  /*3d990*/  SYNCS.PHASECHK.TRANS64.TRYWAIT P0, [R2+URZ], R3 ;  /* 0x00000003020075a7 */ /* 0x001064000800017f */
[----:B-1----:R-:W-:Y:S05]  /*3d9a0*/  @!P0 NANOSLEEP.SYNCS 0x989680 ;  /* 0x009896800000895d */ /* 0x002fea0003900000 */
[----:B------:R-:W1:Y:S02]  /*3d9b0*/  @!P0 SYNCS.PHASECHK.TRANS64 P0, [R2+URZ], R3 ;  /* 0x00000003020085a7 */ /* 0x000e64000800007f */
[----:B-1----:R-:W-:Y:S05]  /*3d9c0*/  @!P0 BRA `(.L_x_11250) ;  /* 0xfffffffc00f08947 */ /* 0x002fea000383ffff */
[----:B------:R-:W-:Y:S05]  /*3d9d0*/  BRA `(.L_x_11249) ;  /* 0xfffffe7800387947 */ /* 0x000fea000383ffff */
.L_x_11253:
        /* <DEDUP_REMOVED lines=10> */
.L_x_15768:


//--------------------- .text._ZN7cutlass13device_kernelIN5flash11enable_sm90INS1_16FlashAttnFwdSm90INS1_25CollectiveMainloopFwdSm90ILi2EN4cute5tupleIJNS5_1CILi1EEES8_S8_EEENS6_IJNS7_ILi128EEENS7_ILi96EEENS7_ILi64EEEEEELi256ENS_6half_tEfNS_4arch4Sm90ELb0ELb1ELb1ELb0ELb1ELb0ELb1ELb1ELb0ELb1ELb1ELb0EEENS1_21CollectiveEpilogueFwdINS6_IJSA_NS7_ILi256EEESB_EEES9_SE_SG_Li256ELb0ELb1ELb1ELb0EEENS1_19SingleTileSchedulerILb0ELb1ELb1ELi128EEEEEEEEEvNT_6ParamsE --------------------------
	.section	.text._ZN7cutlass13device_kernelIN5flash11enable_sm90INS1_16FlashAttnFwdSm90INS1_25CollectiveMainloopFwdSm90ILi2EN4cute5tupleIJNS5_1CILi1EEES8_S8_EEENS6_IJNS7_ILi128EEENS7_ILi96EEENS7_ILi64EEEEEELi256ENS_6half_tEfNS_4arch4Sm90ELb0ELb1ELb1ELb0ELb1ELb0ELb1ELb1ELb0ELb1ELb1ELb0EEENS1_21CollectiveEpilogueFwdINS6_IJSA_NS7_ILi256EEESB_EEES9_SE_SG_Li256ELb0ELb1ELb1ELb0EEENS1_19SingleTileSchedulerILb0ELb1ELb1ELi128EEEEEEEEEvNT_6ParamsE,"ax",@progbits
	.align	128
.text._ZN7cutlass13device_kernelIN5flash11enable_sm90INS1_16FlashAttnFwdSm90INS1_25CollectiveMainloopFwdSm90ILi2EN4cute5tupleIJNS5_1CILi1EEES8_S8_EEENS6_IJNS7_ILi128EEENS7_ILi96EEENS7_ILi64EEEEEELi256ENS_6half_tEfNS_4arch4Sm90ELb0ELb1ELb1ELb0ELb1ELb0ELb1ELb1ELb0ELb1ELb1ELb0EEENS1_21CollectiveEpilogueFwdINS6_IJSA_NS7_ILi256EEESB_EEES9_SE_SG_Li256ELb0ELb1ELb1ELb0EEENS1_19SingleTileSchedulerILb0ELb1ELb1ELi128EEEEEEEEEvNT_6ParamsE:
        .type           _ZN7cutlass13device_kernelIN5flash11enable_sm90INS1_16FlashAttnFwdSm90INS1_25CollectiveMainloopFwdSm90ILi2EN4cute5tupleIJNS5_1CILi1EEES8_S8_EEENS6_IJNS7_ILi128EEENS7_ILi96EEENS7_ILi64EEEEEELi256ENS_6half_tEfNS_4arch4Sm90ELb0ELb1ELb1ELb0ELb1ELb0ELb1ELb1ELb0ELb1ELb1ELb0EEENS1_21CollectiveEpilogueFwdINS6_IJSA_NS7_ILi256EEESB_EEES9_SE_SG_Li256ELb0ELb1ELb1ELb0EEENS1_19SingleTileSchedulerILb0ELb1ELb1ELi128EEEEEEEEEvNT_6ParamsE,@function
        .size           _ZN7cutlass13device_kernelIN5flash11enable_sm90INS1_16FlashAttnFwdSm90INS1_25CollectiveMainloopFwdSm90ILi2EN4cute5tupleIJNS5_1CILi1EEES8_S8_EEENS6_IJNS7_ILi128EEENS7_ILi96EEENS7_ILi64EEEEEELi256ENS_6half_tEfNS_4arch4Sm90ELb0ELb1ELb1ELb0ELb1ELb0ELb1ELb1ELb0ELb1ELb1ELb0EEENS1_21CollectiveEpilogueFwdINS6_IJSA_NS7_ILi256EEESB_EEES9_SE_SG_Li256ELb0ELb1ELb1ELb0EEENS1_19SingleTileSchedulerILb0ELb1ELb1ELi128EEEEEEEEEvNT_6ParamsE,(.L_x_15770 - _ZN7cutlass13device_kernelIN5flash11enable_sm90INS1_16FlashAttnFwdSm90INS1_25CollectiveMainloopFwdSm90ILi2EN4cute5tupleIJNS5_1CILi1EEES8_S8_EEENS6_IJNS7_ILi128EEENS7_ILi96EEENS7_ILi64EEEEEELi256ENS_6half_tEfNS_4arch4Sm90ELb0ELb1ELb1ELb0ELb1ELb0ELb1ELb1ELb0ELb1ELb1ELb0EEENS1_21CollectiveEpilogueFwdINS6_IJSA_NS7_ILi256EEESB_EEES9_SE_SG_Li256ELb0ELb1ELb1ELb0EEENS1_19SingleTileSchedulerILb0ELb1ELb1ELi128EEEEEEEEEvNT_6ParamsE)
        .other          _ZN7cutlass13device_kernelIN5flash11enable_sm90INS1_16FlashAttnFwdSm90INS1_25CollectiveMainloopFwdSm90ILi2EN4cute5tupleIJNS5_1CILi1EEES8_S8_EEENS6_IJNS7_ILi128EEENS7_ILi96EEENS7_ILi64EEEEEELi256ENS_6half_tEfNS_4arch4Sm90ELb0ELb1ELb1ELb0ELb1ELb0ELb1ELb1ELb0ELb1ELb1ELb0EEENS1_21CollectiveEpilogueFwdINS6_IJSA_NS7_ILi256EEESB_EEES9_SE_SG_Li256ELb0ELb1ELb1ELb0EEENS1_19SingleTileSchedulerILb0ELb1ELb1ELi128EEEEEEEEEvNT_6ParamsE,@"STO_CUDA_ENTRY STV_DEFAULT"
_ZN7cutlass13device_kernelIN5flash11enable_sm90INS1_16FlashAttnFwdSm90INS1_25CollectiveMainloopFwdSm90ILi2EN4cute5tupleIJNS5_1CILi1EEES8_S8_EEENS6_IJNS7_ILi128EEENS7_ILi96EEENS7_ILi64EEEEEELi256ENS_6half_tEfNS_4arch4Sm90ELb0ELb1ELb1ELb0ELb1ELb0ELb1ELb1ELb0ELb1ELb1ELb0EEENS1_21CollectiveEpilogueFwdINS6_IJSA_NS7_ILi256EEESB_EEES9_SE_SG_Li256ELb0ELb1ELb1ELb0EEENS1_19SingleTileSchedulerILb0ELb1ELb1ELi128EEEEEEEEEvNT_6ParamsE:
        /* <DEDUP_REMOVED lines=25> */
[----:B------:R1:W0:Y:S01]  /*0190*/  @!UP0 SYNCS.EXCH.64 URZ, [UR8+0x32400], UR4 ;  /* 0x03240004083f85b2 */ /* 0x0002220008000100 */
[----:B------:R1:W3:Y:S05]  /*01a0*/  @!UP1 SYNCS.EXCH.64 URZ, [UR8+0x32410], UR4 ;  /* 0x03241004083f95b2 */ /* 0x0002ea0008000100 */
[----:B------:R1:W4:Y:S02]  /*01b0*/  @!UP2 SYNCS.EXCH.64 URZ, [UR8+0x32420], UR6 ;  /* 0x03242006083fa5b2 */ /* 0x0003240008000100 */
        /* <DEDUP_REMOVED lines=15> */
[----:B------:R1:W0:Y:S01]  /*02b0*/  SYNCS.EXCH.64 URZ, [UR8+0x32440], UR6 ;  /* 0x03244006083f75b2 */ /* 0x0002220008000100 */
[----:B------:R1:W0:Y:S01]  /*02c0*/  SYNCS.EXCH.64 URZ, [UR8+0x32438], UR4 ;  /* 0x03243804083f75b2 */ /* 0x0002220008000100 */
[----:B------:R1:W0:Y:S01]  /*02d0*/  SYNCS.EXCH.64 URZ, [UR8+0x32448], UR6 ;  /* 0x03244806083f75b2 */ /* 0x0002220008000100 */
[----:B------:R-:W-:Y:S01]  /*02e0*/  NOP ;  /* 0x0000000000007918 */ /* 0x000fe20000000000 */
.L_x_11254:
        /* <DEDUP_REMOVED lines=22> */
.L_x_11255:
        /* <DEDUP_REMOVED lines=18> */
.L_x_11256:
        /* <DEDUP_REMOVED lines=22> */
.L_x_11257:
        /* <DEDUP_REMOVED lines=23> */
.L_x_11258:
[----:B-1----:R-:W-:Y:S01]  /*0840*/  ULDC UR4, c[0x0][0x20] ;  /* 0x0000080000047ab9 */ /* 0x002fe20000000800 */
[----:B------:R-:W-:Y:S01]  /*0850*/  ULDC UR5, c[0x0][0x24] ;  /* 0x0000090000057ab9 */ /* 0x000fe20000000800 */
[----:B------:R-:W-:Y:S01]  /*0860*/  IADD3 R16, P0, R1, UR4, RZ ;  /* 0x0000000401107c10 */ /* 0x000fe2000ff1e0ff */
[----:B------:R-:W-:Y:S01]  /*0870*/  UISETP.NE.AND UP0, UPT, UR9, URZ, UPT ;  /* 0x0000003f0900728c */ /* 0x000fe2000bf05270 */
[----:B------:R-:W-:Y:S01]  /*0880*/  NOP ;  /* 0x0000000000007918 */ /* 0x000fe20000000000 */
[----:B------:R-:W-:Y:S01]  /*0890*/  UMOV UR60, 0x1 ;  /* 0x00000001003c7882 */ /* 0x000fe20000000000 */
[----:B0-234-:R-:W-:Y:S01]  /*08a0*/  BAR.SYNC.DEFER_BLOCKING 0x0 ;  /* 0x0000000000007b1d */ /* 0x01dfe20000010000 */
[----:B------:R-:W-:Y:S01]  /*08b0*/  IMAD.X R17, RZ, RZ, UR5, P0 ;  /* 0x00000005ff117e24 */ /* 0x000fe200080e06ff */
[----:B------:R-:W-:Y:S01]  /*08c0*/  IADD3 R2, P0, R16, 0x50, RZ ;  /* 0x0000005010027810 */ /* 0x000fe20007f1e0ff */
[----:B------:R-:W-:Y:S01]  /*08d0*/  USEL UR60, UR60, 0x2, !UP0 ;  /* 0x000000023c3c7887 */ /* 0x000fe2000c000000 */
[----:B------:R-:W-:-:S02]  /*08e0*/  PLOP3.LUT P3, PT, PT, PT, UP0, 0x80, 0x0 ;  /* 0x000000000000781c */ /* 0x000fc40003f6f008 */
[C---:B------:R-:W-:Y:S01]  /*08f0*/  IADD3 R41, P1, R16.reuse, 0x204, RZ ;  /* 0x0000020410297810 */ /* 0x040fe20007f3e0ff */
[----:B------:R-:W-:Y:S01]  /*0900*/  ULDC.64 UR36, c[0x0][0x208] ;  /* 0x0000820000247ab9 */ /* 0x000fe20000000a00 */
[----:B------:R0:W-:Y:S01]  /*0910*/  STL [R1+0x454], R2 ;  /* 0x0004540201007387 */ /* 0x0001e20000100800 */
[----:B------:R-:W-:Y:S01]  /*0920*/  IADD3 R39, P2, R16, 0x240, RZ ;  /* 0x0000024010277810 */ /* 0x000fe20007f5e0ff */
[----:B------:R-:W-:Y:S01]  /*0930*/  BSSY B6, `(.L_x_11259) ;  /* 0x000372c000067945 */ /* 0x000fe20003800000 */
[----:B------:R-:W-:-:S03]  /*0940*/  IMAD.X R50, RZ, RZ, R17, P1 ;  /* 0x000000ffff327224 */ /* 0x000fc600008e0611 */
[--C-:B------:R-:W-:Y:S02]  /*0950*/  IMAD.X R48, RZ, RZ, R17.reuse, P2 ;  /* 0x000000ffff307224 */ /* 0x100fe400010e0611 */
[----:B0-----:R-:W-:-:S05]  /*0960*/  IMAD.X R2, RZ, RZ, R17, P0 ;  /* 0x000000ffff027224 */ /* 0x001fca00000e0611 */
[----:B------:R0:W-:Y:S01]  /*0970*/  STL [R1+0x450], R2 ;  /* 0x0004500201007387 */ /* 0x0001e20000100800 */
[----:B------:R-:W-:Y:S05]  /*0980*/  @!P3 BRA `(.L_x_11260) ;  /* 0x000003280034b947 */ /* 0x000fea0003800000 */
.L_x_11261:
[----:B------:R-:W-:-:S08]  /*0990*/  NOP ;  /* 0x0000000000007918 */ /* 0x000fd00000000000 */
[----:B------:R-:W1:Y:S02]  /*09a0*/  USETMAXREG.TRY_ALLOC.CTAPOOL UP0, 0xe8 ;  /* 0x000000e8000079c8 */ /* 0x000e640008000600 */
[----:B-1----:R-:W-:-:S13]  /*09b0*/  PLOP3.LUT P0, PT, PT, PT, UP0, 0x80, 0x0 ;  /* 0x000000000000781c */ /* 0x002fda0003f0f008 */
[----:B------:R-:W-:Y:S05]  /*09c0*/  @!P0 BRA `(.L_x_11261) ;  /* 0xfffffffc00f08947 */ /* 0x000fea000383ffff */
[----:B------:R-:W1:Y:S01]  /*09d0*/  S2UR UR6, SR_CTAID.Y ;  /* 0x00000000000679c3 */ /* 0x000e620000002600 */
[----:B------:R-:W-:Y:S01]  /*09e0*/  ULDC UR59, c[0x0][0xd50] ;  /* 0x00035400003b7ab9 */ /* 0x000fe20000000800 */
[----:B------:R-:W-:Y:S01]  /*09f0*/  ISETP.NE.AND P0, PT, R74, 0x1, PT ;  /* 0x000000014a00780c */ /* 0x000fe20003f05270 */
[----:B------:R-:W-:Y:S01]  /*0a00*/  UISETP.NE.AND UP0, UPT, UR59, 0x1, UPT ;  /* 0x000000013b00788c */ /* 0x000fe2000bf05270 */
[----:B------:R2:W-:Y:S04]  /*0a10*/  STL.64 [R1+0x1f8], RZ ;  /* 0x0001f8ff01007387 */ /* 0x0005e80000100a00 */
[----:B------:R-:W-:Y:S08]  /*0a20*/  BAR.ARV 0x8, 0x180 ;  /* 0x0206000000007b1d */ /* 0x000ff00000002000 */
[----:B------:R-:W3:Y:S01]  /*0a30*/  S2UR UR61, SR_CTAID.Z ;  /* 0x00000000003d79c3 */ /* 0x000ee20000002700 */
[----:B------:R-:W-:Y:S01]  /*0a40*/  @UP0 ULDC UR4, c[0x0][0xd54] ;  /* 0x0003550000040ab9 */ /* 0x000fe20000000800 */
[----:B------:R2:W-:Y:S01]  /*0a50*/  STL [R1+0x200], RZ ;  /* 0x000200ff01007387 */ /* 0x0005e20000100800 */
[----:B------:R-:W-:-:S05]  /*0a60*/  @UP0 ULDC UR7, c[0x0][0xd58] ;  /* 0x0003560000070ab9 */ /* 0x000fca0000000800 */
[----:B------:R-:W-:Y:S06]  /*0a70*/  @!P0 BAR.ARV 0x9, 0x100 ;  /* 0x0244000000008b1d */ /* 0x000fec0000002000 */
[----:B-1----:R-:W-:Y:S01]  /*0a80*/  UIMAD.WIDE.U32 UR4, UR6, UR4, URZ ;  /* 0x00000004060472a5 */ /* 0x002fe2000f8e003f */
[----:B------:R-:W-:Y:S01]  /*0a90*/  IADD3 R24, P1, R16, 0x1f8, RZ ;  /* 0x000001f810187810 */ /* 0x000fe20007f3e0ff */
[----:B------:R2:W-:Y:S01]  /*0aa0*/  STL [R1+0x204], RZ ;  /* 0x000204ff01007387 */ /* 0x0005e20000100800 */
[----:B------:R-:W-:Y:S01]  /*0ab0*/  UMOV UR58, UR6 ;  /* 0x00000006003a7c82 */ /* 0x000fe20008000000 */
[----:B------:R-:W-:-:S02]  /*0ac0*/  @UP0 USHF.R.U32.HI UR58, URZ, UR7, UR5 ;  /* 0x000000073f3a0299 */ /* 0x000fc40008011605 */
[----:B------:R-:W-:Y:S02]  /*0ad0*/  IMAD.X R25, RZ, RZ, R17, P1 ;  /* 0x000000ffff197224 */ /* 0x000fe400008e0611 */
[----:B------:R-:W-:Y:S01]  /*0ae0*/  UIADD3 UR4, -UR58, URZ, URZ ;  /* 0x0000003f3a047290 */ /* 0x000fe2000fffe13f */
[----:B---3--:R-:W-:-:S03]  /*0af0*/  ISETP.LE.AND P0, PT, RZ, UR61, PT ;  /* 0x0000003dff007c0c */ /* 0x008fc6000bf03270 */
[----:B------:R-:W-:-:S10]  /*0b00*/  UIMAD UR59, UR59, UR4, UR6 ;  /* 0x000000043b3b72a4 */ /* 0x000fd4000f8e0206 */
[----:B--2---:R-:W-:Y:S05]  /*0b10*/  @!P0 BRA `(.L_x_11262) ;  /* 0x0000037000348947 */ /* 0x004fea0003800000 */
[----:B------:R-:W1:Y:S01]  /*0b20*/  S2R R11, SR_CgaCtaId ;  /* 0x00000000000b7919 */ /* 0x000e620000008800 */
[----:B------:R-:W-:Y:S01]  /*0b30*/  MOV R18, 0x400 ;  /* 0x0000040000127802 */ /* 0x000fe20000000f00 */
[----:B------:R-:W2:Y:S01]  /*0b40*/  S2UR UR6, SR_CTAID.X ;  /* 0x00000000000679c3 */ /* 0x000ea20000002500 */
[----:B------:R-:W-:Y:S01]  /*0b50*/  IMAD.U32 R0, RZ, RZ, UR60 ;  /* 0x0000003cff007e24 */ /* 0x000fe2000f8e00ff */
[----:B------:R-:W3:Y:S01]  /*0b60*/  S2R R3, SR_SWINHI ;  /* 0x0000000000037919 */ /* 0x000ee20000002f00 */
[----:B------:R-:W-:Y:S01]  /*0b70*/  ULDC.64 UR4, c[0x0][0x418] ;  /* 0x0001060000047ab9 */ /* 0x000fe20000000a00 */
[----:B------:R-:W-:Y:S01]  /*0b80*/  IMAD.MOV.U32 R10, RZ, RZ, 0x100 ;  /* 0x00000100ff0a7424 */ /* 0x000fe200078e00ff */
[----:B------:R-:W-:Y:S01]  /*0b90*/  UISETP.NE.U32.AND UP0, UPT, UR4, URZ, UPT ;  /* 0x0000003f0400728c */ /* 0x000fe2000bf05070 */
[----:B------:R-:W4:Y:S01]  /*0ba0*/  S2R R4, SR_CTAID.X ;  /* 0x0000000000047919 */ /* 0x000f220000002500 */
[----:B------:R-:W-:Y:S01]  /*0bb0*/  IMAD.MOV.U32 R9, RZ, RZ, 0x80 ;  /* 0x00000080ff097424 */ /* 0x000fe200078e00ff */
[----:B------:R-:W5:Y:S01]  /*0bc0*/  LDC R12, c[0x0][0xa80] ;  /* 0x0002a000ff0c7b82 */ /* 0x000f620000000800 */
[----:B------:R-:W-:Y:S01]  /*0bd0*/  IMAD.MOV.U32 R8, RZ, RZ, R0 ;  /* 0x000000ffff087224 */ /* 0x000fe200078e0000 */
[----:B------:R-:W-:Y:S01]  /*0be0*/  USHF.R.S32.HI UR4, URZ, 0x1f, UR61 ;  /* 0x0000001f3f047899 */ /* 0x000fe2000801143d */
[----:B------:R-:W-:Y:S01]  /*0bf0*/  IMAD.U32 R6, RZ, RZ, UR60 ;  /* 0x0000003cff067e24 */ /* 0x000fe2000f8e00ff */
[C---:B------:R-:W-:Y:S01]  /*0c00*/  IADD3 R40, P5, R16.reuse, 0x68, RZ ;  /* 0x0000006810287810 */ /* 0x040fe20007fbe0ff */
[----:B------:R-:W-:Y:S01]  /*0c10*/  IMAD.MOV.U32 R7, RZ, RZ, 0x80 ;  /* 0x00000080ff077424 */ /* 0x000fe200078e00ff */
[----:B------:R-:W-:Y:S01]  /*0c20*/  UISETP.NE.AND.EX UP0, UPT, UR5, URZ, UPT, UP0 ;  /* 0x0000003f0500728c */ /* 0x000fe2000bf05300 */
[----:B------:R-:W-:Y:S01]  /*0c30*/  STL.128 [R1+0x210], RZ ;  /* 0x000210ff01007387 */ /* 0x000fe20000100c00 */
[----:B------:R-:W-:Y:S01]  /*0c40*/  ULDC UR42, c[0x0][0x424] ;  /* 0x00010900002a7ab9 */ /* 0x000fe20000000800 */
[--C-:B------:R-:W-:Y:S01]  /*0c50*/  IMAD.X R65, RZ, RZ, R17.reuse, P5 ;  /* 0x000000ffff417224 */ /* 0x100fe200028e0611 */
[----:B------:R-:W-:Y:S01]  /*0c60*/  USEL UR42, UR42, 0x1, UP0 ;  /* 0x000000012a2a7887 */ /* 0x000fe20008000000 */
[----:B------:R0:W-:Y:S01]  /*0c70*/  STL.64 [R1+0x28], R6 ;  /* 0x0000280601007387 */ /* 0x0001e20000100a00 */
[C---:B------:R-:W-:Y:S01]  /*0c80*/  IADD3 R49, P5, R16.reuse, 0xf8, RZ ;  /* 0x000000f810317810 */ /* 0x040fe20007fbe0ff */
[----:B------:R-:W-:Y:S01]  /*0c90*/  ULDC UR10, c[0x0][0x2f0] ;  /* 0x0000bc00000a7ab9 */ /* 0x000fe20000000800 */
[C---:B------:R-:W-:Y:S01]  /*0ca0*/  IADD3 R34, P3, R16.reuse, 0x58, RZ ;  /* 0x0000005810227810 */ /* 0x040fe20007f7e0ff */
[----:B------:R-:W-:Y:S01]  /*0cb0*/  STL.128 [R1+0x220], RZ ;  /* 0x000220ff01007387 */ /* 0x000fe20000100c00 */
[----:B--2---:R-:W-:Y:S01]  /*0cc0*/  USHF.L.U32 UR6, UR6, 0x7, URZ ;  /* 0x0000000706067899 */ /* 0x004fe2000800063f */
[----:B------:R-:W-:Y:S01]  /*0cd0*/  IADD3 R42, P4, R16, 0x60, RZ ;  /* 0x00000060102a7810 */ /* 0x000fe20007f9e0ff */
[--C-:B------:R-:W-:Y:S01]  /*0ce0*/  IMAD.X R60, RZ, RZ, R17.reuse, P5 ;  /* 0x000000ffff3c7224 */ /* 0x100fe200028e0611 */
[----:B------:R-:W-:Y:S01]  /*0cf0*/  STL.128 [R1+0x240], RZ ;  /* 0x000240ff01007387 */ /* 0x000fe20000100c00 */
[----:B------:R-:W-:Y:S01]  /*0d00*/  UIMAD UR42, UR42, UR10, URZ ;  /* 0x0000000a2a2a72a4 */ /* 0x000fe2000f8e023f */
[--C-:B------:R-:W-:Y:S01]  /*0d10*/  IMAD.X R35, RZ, RZ, R17.reuse, P3 ;  /* 0x000000ffff237224 */ /* 0x100fe200018e0611 */
[----:B-1----:R-:W-:Y:S01]  /*0d20*/  LEA R18, R11, R18, 0x18 ;  /* 0x000000120b127211 */ /* 0x002fe200078ec0ff */
[----:B------:R-:W-:Y:S01]  /*0d30*/  STL.64 [R1+0x30], R10 ;  /* 0x0000300a01007387 */ /* 0x000fe20000100a00 */
[----:B------:R-:W-:Y:S01]  /*0d40*/  ULDC UR43, c[0x0][0x288] ;  /* 0x0000a200002b7ab9 */ /* 0x000fe20000000800 */
[----:B------:R-:W-:Y:S01]  /*0d50*/  IMAD.X R67, RZ, RZ, R17, P4 ;  /* 0x000000ffff437224 */ /* 0x000fe200020e0611 */
[----:B------:R-:W-:-:S02]  /*0d60*/  MOV R30, R18 ;  /* 0x00000012001e7202 */ /* 0x000fc40000000f00 */
[----:B---3--:R-:W-:Y:S01]  /*0d70*/  MOV R31, R3 ;  /* 0x00000003001f7202 */ /* 0x008fe20000000f00 */
[----:B------:R-:W-:Y:S01]  /*0d80*/  STL.128 [R1], R8 ;  /* 0x0000000801007387 */ /* 0x000fe20000100c00 */
[----:B------:R-:W-:Y:S01]  /*0d90*/  UIADD3 UR7, UR6, 0x7f, URZ ;  /* 0x0000007f06077890 */ /* 0x000fe2000fffe03f */
[----:B------:R-:W-:Y:S01]  /*0da0*/  IADD3 R38, P6, R16, 0x70, RZ ;  /* 0x0000007010267810 */ /* 0x000fe20007fde0ff */
[----:B------:R-:W-:Y:S01]  /*0db0*/  UIADD3 UR38, UR42, 0x1, -UR43 ;  /* 0x000000012a267890 */ /* 0x000fe2000fffe82b */
[C---:B------:R-:W-:Y:S01]  /*0dc0*/  IADD3 R0, P2, R30.reuse, 0x32460, RZ ;  /* 0x000324601e007810 */ /* 0x040fe20007f5e0ff */
[----:B----4-:R1:W-:Y:S01]  /*0dd0*/  STL [R1+0x50], R4 ;  /* 0x0000500401007387 */ /* 0x0103e20000100800 */
[C---:B0-----:R-:W-:Y:S01]  /*0de0*/  IADD3 R2, P1, R30.reuse, 0x32450, RZ ;  /* 0x000324501e027810 */ /* 0x041fe20007f3e0ff */
[----:B------:R-:W-:Y:S01]  /*0df0*/  IMAD.X R63, RZ, RZ, R17, P6 ;  /* 0x000000ffff3f7224 */ /* 0x000fe200030e0611 */
[----:B------:R-:W-:Y:S01]  /*0e00*/  IADD3 R6, P0, R30, 0x32430, RZ ;  /* 0x000324301e067810 */ /* 0x000fe20007f1e0ff */
[--C-:B------:R-:W-:Y:S01]  /*0e10*/  IMAD.X R3, RZ, RZ, R31.reuse, P2 ;  /* 0x000000ffff037224 */ /* 0x100fe200010e061f */
[----:B-----5:R0:W-:Y:S01]  /*0e20*/  STL [R1+0x230], R12 ;  /* 0x0002300c01007387 */ /* 0x0201e20000100800 */
[--C-:B------:R-:W-:Y:S01]  /*0e30*/  IMAD.X R5, RZ, RZ, R31.reuse, P1 ;  /* 0x000000ffff057224 */ /* 0x100fe200008e061f */
[----:B------:R-:W-:Y:S01]  /*0e40*/  IADD3 R44, P2, R16, 0x28, RZ ;  /* 0x00000028102c7810 */ /* 0x000fe20007f5e0ff */
[----:B------:R-:W-:Y:S01]  /*0e50*/  IMAD.X R7, RZ, RZ, R31, P0 ;  /* 0x000000ffff077224 */ /* 0x000fe200000e061f */
[----:B------:R0:W-:Y:S01]  /*0e60*/  STL.128 [R1+0x250], RZ ;  /* 0x000250ff01007387 */ /* 0x0001e20000100c00 */
[----:B-1----:R-:W-:Y:S01]  /*0e70*/  IADD3 R4, P1, R30, 0x32440, RZ ;  /* 0x000324401e047810 */ /* 0x002fe20007f3e0ff */
[----:B------:R-:W-:Y:S01]  /*0e80*/  IMAD.MOV.U32 R10, RZ, RZ, R0 ;  /* 0x000000ffff0a7224 */ /* 0x000fe200078e0000 */
[C---:B------:R-:W-:Y:S01]  /*0e90*/  IADD3 R26, P0, R16.reuse, 0x78, RZ ;  /* 0x00000078101a7810 */ /* 0x040fe20007f1e0ff */
        /* <DEDUP_REMOVED lines=8> */
[----:B------:R-:W-:Y:S01]  /*0f20*/  IMAD.X R5, RZ, RZ, R31, P1 ;  /* 0x000000ffff057224 */ /* 0x000fe200008e061f */
[----:B------:R-:W-:Y:S01]  /*0f30*/  UISETP.GE.AND UP0, UPT, UR5, 0x1, UPT ;  /* 0x000000010500788c */ /* 0x000fe2000bf06270 */
[----:B------:R0:W-:Y:S01]  /*0f40*/  STL.128 [R1+0x260], RZ ;  /* 0x000260ff01007387 */ /* 0x0001e20000100c00 */
[C---:B------:R-:W-:Y:S01]  /*0f50*/  IADD3 R226, P1, R16.reuse, 0x210, RZ ;  /* 0x0000021010e27810 */ /* 0x040fe20007f3e0ff */
[--C-:B------:R-:W-:Y:S01]  /*0f60*/  IMAD.X R69, RZ, RZ, R17.reuse, P2 ;  /* 0x000000ffff457224 */ /* 0x100fe200010e0611 */
[C---:B------:R-:W-:Y:S01]  /*0f70*/  IADD3 R32, P2, R16.reuse, 0x88, RZ ;  /* 0x0000008810207810 */ /* 0x040fe20007f5e0ff */
[----:B------:R0:W-:Y:S01]  /*0f80*/  STL.128 [R1+0x40], R8 ;  /* 0x0000400801007387 */ /* 0x0001e20000100c00 */
[----:B------:R-:W-:Y:S01]  /*0f90*/  @UP1 UIADD3 UR8, UR6, 0x7f, URZ ;  /* 0x0000007f06081890 */ /* 0x000fe2000fffe03f */
[----:B------:R-:W-:Y:S01]  /*0fa0*/  PLOP3.LUT P5, PT, PT, PT, UP0, 0x40, 0x0 ;  /* 0x000000000000781c */ /* 0x000fe20003fae808 */
[----:B------:R-:W-:Y:S01]  /*0fb0*/  @UP1 ULDC UR9, c[0x0][0x44c] ;  /* 0x0001130000091ab9 */ /* 0x000fe20000000800 */
[----:B------:R0:W-:Y:S01]  /*0fc0*/  STL.64 [R1+0x20], R4 ;  /* 0x0000200401007387 */ /* 0x0001e20000100a00 */
[----:B------:R-:W-:Y:S01]  /*0fd0*/  UIMAD.WIDE.U32 UR8, UR8, UR9, URZ ;  /* 0x00000009080872a5 */ /* 0x000fe2000f8e003f */
[--C-:B------:R-:W-:Y:S01]  /*0fe0*/  IMAD.X R181, RZ, RZ, R17.reuse, P1 ;  /* 0x000000ffffb57224 */ /* 0x100fe200008e0611 */
[----:B------:R-:W-:Y:S01]  /*0ff0*/  @UP1 ULDC UR11, c[0x0][0x450] ;  /* 0x00011400000b1ab9 */ /* 0x000fe20000000800 */
[----:B------:R0:W-:Y:S01]  /*1000*/  STL.128 [R1+0x270], RZ ;  /* 0x000270ff01007387 */ /* 0x0001e20000100c00 */
[C---:B------:R-:W-:Y:S01]  /*1010*/  IADD3 R59, P1, R16.reuse, 0x80, RZ ;  /* 0x00000080103b7810 */ /* 0x040fe20007f3e0ff */
[----:B------:R-:W-:Y:S01]  /*1020*/  @UP1 USHF.R.U32.HI UR7, URZ, UR11, UR9 ;  /* 0x0000000b3f071299 */ /* 0x000fe20008011609 */
[C---:B------:R-:W-:Y:S01]  /*1030*/  IADD3 R57, P3, R16.reuse, 0x90, RZ ;  /* 0x0000009010397810 */ /* 0x040fe20007f7e0ff */
[----:B------:R0:W-:Y:S01]  /*1040*/  STL.128 [R1+0x280], RZ ;  /* 0x000280ff01007387 */ /* 0x0001e20000100c00 */
[C---:B------:R-:W-:Y:S01]  /*1050*/  IADD3 R51, P4, R16.reuse, 0xf0, RZ ;  /* 0x000000f010337810 */ /* 0x040fe20007f9e0ff */
[----:B------:R-:W-:Y:S01]  /*1060*/  UIADD3 UR8, UR38, UR7, URZ ;  /* 0x0000000726087290 */ /* 0x000fe2000fffe03f */
[--C-:B------:R-:W-:Y:S01]  /*1070*/  IMAD.X R61, RZ, RZ, R17.reuse, P0 ;  /* 0x000000ffff3d7224 */ /* 0x100fe200000e0611 */
[----:B------:R0:W-:Y:S01]  /*1080*/  STL.128 [R1+0x290], RZ ;  /* 0x000290ff01007387 */ /* 0x0001e20000100c00 */
[--C-:B------:R-:W-:Y:S01]  /*1090*/  IMAD.X R66, RZ, RZ, R17.reuse, P1 ;  /* 0x000000ffff427224 */ /* 0x100fe200008e0611 */
[C---:B------:R-:W-:Y:S01]  /*10a0*/  IADD3 R36, P6, R16.reuse, 0x100, RZ ;  /* 0x0000010010247810 */ /* 0x040fe20007fde0ff */
[--C-:B------:R-:W-:Y:S01]  /*10b0*/  IMAD.X R33, RZ, RZ, R17.reuse, P2 ;  /* 0x000000ffff217224 */ /* 0x100fe200010e0611 */
[----:B------:R0:W-:Y:S01]  /*10c0*/  STL.128 [R1+0x2a0], RZ ;  /* 0x0002a0ff01007387 */ /* 0x0001e20000100c00 */
[--C-:B------:R-:W-:Y:S01]  /*10d0*/  IMAD.X R64, RZ, RZ, R17.reuse, P3 ;  /* 0x000000ffff407224 */ /* 0x100fe200018e0611 */
[C---:B------:R-:W-:Y:S01]  /*10e0*/  IADD3 R47, P0, R16.reuse, 0x108, RZ ;  /* 0x00000108102f7810 */ /* 0x040fe20007f1e0ff */
[----:B------:R-:W-:Y:S01]  /*10f0*/  IMAD.X R62, RZ, RZ, R17, P4 ;  /* 0x000000ffff3e7224 */ /* 0x000fe200020e0611 */
[----:B------:R0:W-:Y:S01]  /*1100*/  STL.128 [R1+0x2b0], RZ ;  /* 0x0002b0ff01007387 */ /* 0x0001e20000100c00 */
[C---:B------:R-:W-:Y:S01]  /*1110*/  IADD3 R45, P1, R16.reuse, 0x118, RZ ;  /* 0x00000118102d7810 */ /* 0x040fe20007f3e0ff */
[----:B------:R-:W-:Y:S01]  /*1120*/  UP2UR UR39, UPR, URZ, 0x2 ;  /* 0x000000023f277883 */ /* 0x000fe20008000000 */
[C---:B------:R-:W-:Y:S01]  /*1130*/  IADD3 R23, P2, R16.reuse, 0x11c, RZ ;  /* 0x0000011c10177810 */ /* 0x040fe20007f5e0ff */
[----:B------:R0:W-:Y:S01]  /*1140*/  STL.128 [R1+0x2c0], RZ ;  /* 0x0002c0ff01007387 */ /* 0x0001e20000100c00 */
[C---:B------:R-:W-:Y:S01]  /*1150*/  IADD3 R28, P3, R16.reuse, 0x14c, RZ ;  /* 0x0000014c101c7810 */ /* 0x040fe20007f7e0ff */
[----:B------:R-:W-:Y:S01]  /*1160*/  UP2UR UR41, UPR, URZ, 0x1 ;  /* 0x000000013f297883 */ /* 0x000fe20008000000 */
[C---:B------:R-:W-:Y:S01]  /*1170*/  IADD3 R224, P4, R16.reuse, 0x150, RZ ;  /* 0x0000015010e07810 */ /* 0x040fe20007f9e0ff */
[----:B------:R0:W-:Y:S01]  /*1180*/  STL.128 [R1+0x2d0], RZ ;  /* 0x0002d0ff01007387 */ /* 0x0001e20000100c00 */
[----:B------:R-:W-:Y:S01]  /*1190*/  UIADD3 UR4, UR8, UR4, URZ ;  /* 0x0000000408047290 */ /* 0x000fe2000fffe03f */
[----:B------:R-:W-:-:S02]  /*11a0*/  VIADD R157, R16, 0x158 ;  /* 0x00000158109d7836 */ /* 0x000fc40000000000 */
[----:B------:R0:W-:Y:S01]  /*11b0*/  STL.128 [R1+0x2e0], RZ ;  /* 0x0002e0ff01007387 */ /* 0x0001e20000100c00 */
[----:B------:R-:W-:Y:S02]  /*11c0*/  VIADD R19, R27, 0xffffff80 ;  /* 0xffffff801b137836 */ /* 0x000fe40000000000 */
[--C-:B------:R-:W-:Y:S01]  /*11d0*/  IMAD.X R37, RZ, RZ, R17.reuse, P6 ;  /* 0x000000ffff257224 */ /* 0x100fe200030e0611 */
[----:B------:R0:W-:Y:S01]  /*11e0*/  STL.128 [R1+0x2f0], RZ ;  /* 0x0002f0ff01007387 */ /* 0x0001e20000100c00 */
[--C-:B------:R-:W-:Y:S02]  /*11f0*/  IMAD.X R58, RZ, RZ, R17.reuse, P0 ;  /* 0x000000ffff3a7224 */ /* 0x100fe400000e0611 */
[--C-:B------:R-:W-:Y:S01]  /*1200*/  IMAD.X R56, RZ, RZ, R17.reuse, P1 ;  /* 0x000000ffff387224 */ /* 0x100fe200008e0611 */
        /* <DEDUP_REMOVED lines=36> */
.L_x_11264:
[----:B------:R-:W-:-:S11]  /*1450*/  UISETP.NE.AND UP0, UPT, UR5, 0x1, UPT ;  /* 0x000000010500788c */ /* 0x000fd6000bf05270 */
[----:B------:R-:W-:Y:S02]  /*1460*/  @UP0 ULDC.64 UR10, c[0x0][0xae0] ;  /* 0x0002b800000a0ab9 */ /* 0x000fe40000000a00 */
[----:B------:R-:W-:-:S04]  /*1470*/  UIMAD.WIDE.U32 UR8, UR7, UR10, URZ ;  /* 0x0000000a070872a5 */ /* 0x000fc8000f8e003f */
[----:B------:R-:W-:-:S12]  /*1480*/  @UP0 USHF.R.U32.HI UR7, URZ, UR11, UR9 ;  /* 0x0000000b3f070299 */ /* 0x000fd80008011609 */
.L_x_11265:
[----:B------:R-:W-:-:S04]  /*1490*/  UIMAD UR7, UR7, UR5, UR5 ;  /* 0x00000005070772a4 */ /* 0x000fc8000f8e0205 */
[----:B------:R-:W-:-:S04]  /*14a0*/  UISETP.LT.AND UP0, UPT, UR4, UR7, UPT ;  /* 0x000000070400728c */ /* 0x000fc8000bf01270 */
[----:B------:R-:W-:-:S12]  /*14b0*/  USEL UR4, UR4, UR7, UP0 ;  /* 0x0000000704047287 */ /* 0x000fd80008000000 */
.L_x_11263:
        /* <DEDUP_REMOVED lines=33> */
.L_x_11267:
[----:B------:R-:W-:-:S11]  /*16d0*/  UISETP.NE.AND UP0, UPT, UR5, 0x1, UPT ;  /* 0x000000010500788c */ /* 0x000fd6000bf05270 */
[----:B------:R-:W-:Y:S02]  /*16e0*/  @UP0 ULDC.64 UR10, c[0x0][0xae0] ;  /* 0x0002b800000a0ab9 */ /* 0x000fe40000000a00 */
[----:B------:R-:W-:-:S04]  /*16f0*/  UIMAD.WIDE.U32 UR6, UR4, UR10, URZ ;  /* 0x0000000a040672a5 */ /* 0x000fc8000f8e003f */
[----:B------:R-:W-:-:S12]  /*1700*/  @UP0 USHF.R.U32.HI UR4, URZ, UR11, UR7 ;  /* 0x0000000b3f040299 */ /* 0x000fd80008011607 */
.L_x_11268:
[----:B------:R-:W-:-:S04]  /*1710*/  UIMAD UR4, UR4, UR5, URZ ;  /* 0x00000005040472a4 */ /* 0x000fc8000f8e023f */
[----:B------:R-:W-:-:S04]  /*1720*/  UISETP.LT.AND UP0, UPT, UR8, UR4, UPT ;  /* 0x000000040800728c */ /* 0x000fc8000bf01270 */
[----:B------:R-:W-:-:S12]  /*1730*/  USEL UR8, UR8, UR4, !UP0 ;  /* 0x0000000408087287 */ /* 0x000fd8000c000000 */
.L_x_11266:
        /* <DEDUP_REMOVED lines=17> */
[----:B0-----:R-:W-:Y:S02]  /*1850*/  IABS R5, R3 ;  /* 0x0000000300057213 */ /* 0x001fe40000000000 */
        /* <DEDUP_REMOVED lines=29> */
.L_x_11269:
[----:B------:R-:W-:Y:S01]  /*1a30*/  UIMAD UR40, UR40, UR4, UR10 ;  /* 0x00000004282872a4 */ /* 0x000fe2000f8e020a */
[----:B------:R-:W-:Y:S01]  /*1a40*/  IMAD.U32 R0, RZ, RZ, UR9 ;  /* 0x00000009ff007e24 */ /* 0x000fe2000f8e00ff */
[----:B------:R-:W-:Y:S01]  /*1a50*/  PLOP3.LUT P0, PT, PT, PT, PT, 0x80, 0x0 ;  /* 0x000000000000781c */ /* 0x000fe20003f0f070 */
[----:B------:R-:W-:-:S05]  /*1a60*/  IMAD.U32 R3, RZ, RZ, UR4 ;  /* 0x00000004ff037e24 */ /* 0x000fca000f8e00ff */
[----:B------:R-:W-:-:S04]  /*1a70*/  VIADDMNMX R0, R3, UR40, R0, PT ;  /* 0x0000002803007c46 */ /* 0x000fc8000b800100 */
[----:B------:R-:W-:-:S13]  /*1a80*/  R2UR UR44, R0 ;  /* 0x00000000002c72ca */ /* 0x000fda00000e0000 */
[----:B------:R-:W-:-:S06]  /*1a90*/  UISETP.GT.AND UP0, UPT, UR44, UR40, UPT ;  /* 0x000000282c00728c */ /* 0x000fcc000bf04270 */
[----:B------:R-:W-:-:S13]  /*1aa0*/  PLOP3.LUT P1, PT, PT, PT, UP0, 0x80, 0x0 ;  /* 0x000000000000781c */ /* 0x000fda0003f2f008 */
[----:B------:R-:W-:Y:S05]  /*1ab0*/  @!P1 BRA `(.L_x_11270) ;  /* 0x000002ec00d09947 */ /* 0x000fea0003800000 */
[----:B------:R-:W-:Y:S01]  /*1ac0*/  SHF.R.S32.HI R0, RZ, 0x1f, R19 ;  /* 0x0000001fff007819 */ /* 0x000fe20000011413 */
[----:B0-----:R-:W-:Y:S01]  /*1ad0*/  VIADD R7, R18, 0x18400 ;  /* 0x0001840012077836 */ /* 0x001fe20000000000 */
        /* <DEDUP_REMOVED lines=11> */
[----:B------:R-:W-:Y:S01]  /*1b90*/  IMAD.MOV.U32 R11, RZ, RZ, RZ ;  /* 0x000000ffff0b7224 */ /* 0x000fe200078e00ff */
[----:B------:R-:W0:Y:S01]  /*1ba0*/  SHFL.IDX PT, R0, R52, RZ, 0x1f ;  /* 0x00001fff34007589 */ /* 0x000e2200000e0000 */
[----:B------:R-:W-:-:S02]  /*1bb0*/  IMAD.MOV.U32 R9, RZ, RZ, 0x40000040 ;  /* 0x40000040ff097424 */ /* 0x000fc400078e00ff */
[----:B------:R-:W-:Y:S01]  /*1bc0*/  IMAD.MOV.U32 R5, RZ, RZ, 0x40000040 ;  /* 0x40000040ff057424 */ /* 0x000fe200078e00ff */
[----:B------:R-:W-:Y:S04]  /*1bd0*/  STL.128 [R1+0x60], R12 ;  /* 0x0000600c01007387 */ /* 0x000fe80000100c00 */
[----:B------:R1:W-:Y:S04]  /*1be0*/  STL.64 [R1+0x70], R10 ;  /* 0x0000700a01007387 */ /* 0x0003e80000100a00 */
[----:B------:R2:W-:Y:S04]  /*1bf0*/  STL.128 [R1+0xb0], RZ ;  /* 0x0000b0ff01007387 */ /* 0x0005e80000100c00 */
[----:B------:R2:W-:Y:S01]  /*1c00*/  STL.128 [R1+0xc0], RZ ;  /* 0x0000c0ff01007387 */ /* 0x0005e20000100c00 */
[----:B-1----:R-:W-:-:S03]  /*1c10*/  IMAD.MOV.U32 R11, RZ, RZ, 0x40000040 ;  /* 0x40000040ff0b7424 */ /* 0x002fc600078e00ff */
[----:B------:R2:W-:Y:S01]  /*1c20*/  STL.128 [R1+0xd0], RZ ;  /* 0x0000d0ff01007387 */ /* 0x0005e20000100c00 */
[----:B------:R-:W-:Y:S01]  /*1c30*/  IMAD.MOV.U32 R15, RZ, RZ, 0x40000040 ;  /* 0x40000040ff0f7424 */ /* 0x000fe200078e00ff */
[----:B0-----:R-:W-:Y:S01]  /*1c40*/  LEA.HI R2, R0, R0, RZ, 0x1 ;  /* 0x0000000000027211 */ /* 0x001fe200078f08ff */
[----:B------:R-:W-:Y:S01]  /*1c50*/  IMAD.MOV.U32 R13, RZ, RZ, 0x40000040 ;  /* 0x40000040ff0d7424 */ /* 0x000fe200078e00ff */
[----:B------:R2:W-:Y:S02]  /*1c60*/  STL.128 [R1+0xe0], RZ ;  /* 0x0000e0ff01007387 */ /* 0x0005e40000100c00 */
[----:B------:R-:W-:Y:S01]  /*1c70*/  LOP3.LUT R3, R2, 0x7fffe, RZ, 0xc0, !PT ;  /* 0x0007fffe02037812 */ /* 0x000fe200078ec0ff */
[----:B------:R-:W-:-:S04]  /*1c80*/  VIADD R2, R18, 0x1c400 ;  /* 0x0001c40012027836 */ /* 0x000fc80000000000 */
[----:B------:R-:W-:Y:S01]  /*1c90*/  IMAD.IADD R0, R0, 0x1, -R3 ;  /* 0x0000000100007824 */ /* 0x000fe200078e0a03 */
[----:B------:R-:W-:Y:S01]  /*1ca0*/  SHF.R.U32.HI R2, RZ, 0x4, R2 ;  /* 0x00000004ff027819 */ /* 0x000fe20000011602 */
[----:B------:R-:W-:Y:S02]  /*1cb0*/  VIADD R3, R18, 0x400 ;  /* 0x0000040012037836 */ /* 0x000fe40000000000 */
[----:B------:R-:W-:Y:S01]  /*1cc0*/  IMAD R0, R0, 0x2000, R7 ;  /* 0x0000200000007824 */ /* 0x000fe200078e0207 */
[----:B------:R-:W-:Y:S02]  /*1cd0*/  LOP3.LUT R2, R2, 0x3fff, RZ, 0xc0, !PT ;  /* 0x00003fff02027812 */ /* 0x000fe400078ec0ff */
[----:B------:R-:W-:Y:S01]  /*1ce0*/  SHF.R.U32.HI R3, RZ, 0x4, R3 ;  /* 0x00000004ff037819 */ /* 0x000fe20000011603 */
[----:B------:R-:W-:Y:S01]  /*1cf0*/  VIADD R4, R0, 0xa000 ;  /* 0x0000a00000047836 */ /* 0x000fe20000000000 */
[----:B------:R-:W-:Y:S02]  /*1d00*/  SHF.R.U32.HI R0, RZ, 0x4, R0 ;  /* 0x00000004ff007819 */ /* 0x000fe40000011600 */
[----:B------:R-:W-:-:S02]  /*1d10*/  LOP3.LUT R3, R3, 0x3fff, RZ, 0xc0, !PT ;  /* 0x00003fff03037812 */ /* 0x000fc400078ec0ff */
[----:B------:R-:W-:Y:S02]  /*1d20*/  SHF.R.U32.HI R4, RZ, 0x4, R4 ;  /* 0x00000004ff047819 */ /* 0x000fe40000011604 */
[----:B------:R-:W-:Y:S02]  /*1d30*/  LOP3.LUT R8, R2, 0x10000, RZ, 0xfc, !PT ;  /* 0x0001000002087812 */ /* 0x000fe400078efcff */
[C---:B------:R-:W-:Y:S02]  /*1d40*/  LOP3.LUT R6, R3.reuse, 0x3000000, RZ, 0xfc, !PT ;  /* 0x0300000003067812 */ /* 0x040fe400078efcff */
[----:B------:R-:W-:Y:S02]  /*1d50*/  LOP3.LUT R2, R3, 0x10000, RZ, 0xfc, !PT ;  /* 0x0001000003027812 */ /* 0x000fe400078efcff */
[----:B------:R-:W-:Y:S01]  /*1d60*/  LOP3.LUT R0, R0, 0x3fff, RZ, 0xc0, !PT ;  /* 0x00003fff00007812 */ /* 0x000fe200078ec0ff */
[----:B------:R-:W-:Y:S01]  /*1d70*/  IMAD.MOV.U32 R10, RZ, RZ, R6 ;  /* 0x000000ffff0a7224 */ /* 0x000fe200078e0006 */
[----:B------:R-:W-:Y:S01]  /*1d80*/  LOP3.LUT R3, R4, 0x3fff, RZ, 0xc0, !PT ;  /* 0x00003fff04037812 */ /* 0x000fe200078ec0ff */
[----:B------:R-:W-:Y:S01]  /*1d90*/  IMAD.MOV.U32 R14, RZ, RZ, R2 ;  /* 0x000000ffff0e7224 */ /* 0x000fe200078e0002 */
[----:B------:R-:W-:-:S02]  /*1da0*/  LOP3.LUT R4, R0, 0x10000, RZ, 0xfc, !PT ;  /* 0x0001000000047812 */ /* 0x000fc400078efcff */
[----:B------:R-:W-:Y:S01]  /*1db0*/  LOP3.LUT R12, R3, 0x10000, RZ, 0xfc, !PT ;  /* 0x00010000030c7812 */ /* 0x000fe200078efcff */
[----:B------:R2:W-:Y:S04]  /*1dc0*/  STL.128 [R1+0x80], R8 ;  /* 0x0000800801007387 */ /* 0x0005e80000100c00 */
[----:B------:R2:W-:Y:S04]  /*1dd0*/  STL.64 [R1+0x78], R4 ;  /* 0x0000780401007387 */ /* 0x0005e80000100a00 */
[----:B------:R2:W-:Y:S01]  /*1de0*/  STL.128 [R1+0xf0], R12 ;  /* 0x0000f00c01007387 */ /* 0x0005e20000100c00 */
[----:B------:R-:W-:Y:S05]  /*1df0*/  @!P0 BRA `(.L_x_11271) ;  /* 0x0000000000408947 */ /* 0x000fea0003800000 */
[----:B------:R-:W-:Y:S01]  /*1e00*/  MOV R0, 0x0 ;  /* 0x0000000000007802 */ /* 0x000fe20000000f00 */
[----:B------:R-:W-:Y:S01]  /*1e10*/  ULDC.64 UR4, c[0x4][0xf0] ;  /* 0x01003c0000047ab9 */ /* 0x000fe20000000a00 */
[----:B------:R-:W-:Y:S01]  /*1e20*/  ULDC.64 UR6, c[0x4][0x38] ;  /* 0x01000e0000067ab9 */ /* 0x000fe20000000a00 */
[----:B--2---:R-:W-:Y:S01]  /*1e30*/  IMAD.U32 R4, RZ, RZ, UR4 ;  /* 0x00000004ff047e24 */ /* 0x004fe2000f8e00ff */
        /* <DEDUP_REMOVED lines=12> */
.L_x_11271:
[----:B--2---:R-:W2:Y:S01]  /*1f00*/  LDL R15, [R1+0x204] ;  /* 0x00020400010f7983 */ /* 0x004ea20000100800 */
[----:B------:R-:W-:Y:S01]  /*1f10*/  LOP3.LUT R0, R43, 0xffffff80, RZ, 0xc0, !PT ;  /* 0xffffff802b007812 */ /* 0x000fe200078ec0ff */
[----:B------:R-:W0:Y:S01]  /*1f20*/  LDC.64 R20, c[0x0][0xad0] ;  /* 0x0002b400ff147b82 */ /* 0x000e220000000a00 */
[----:B------:R-:W-:Y:S01]  /*1f30*/  VIADD R46, R27, 0xffffff80 ;  /* 0xffffff801b2e7836 */ /* 0x000fe20000000000 */
[----:B------:R1:W-:Y:S01]  /*1f40*/  STL.64 [R1+0x108], R36 ;  /* 0x0001082401007387 */ /* 0x0003e20000100a00 */
[----:B------:R-:W-:Y:S01]  /*1f50*/  BSSY B0, `(.L_x_11272) ;  /* 0x000002e000007945 */ /* 0x000fe20003800000 */
[----:B------:R-:W-:Y:S02]  /*1f60*/  IMAD.IADD R0, R19, 0x1, -R0 ;  /* 0x0000000113007824 */ /* 0x000fe400078e0a00 */
[----:B------:R1:W-:Y:S02]  /*1f70*/  STL.64 [R1+0x110], R34 ;  /* 0x0001102201007387 */ /* 0x0003e40000100a00 */
[----:B------:R-:W3:Y:S01]  /*1f80*/  LDC R12, c[0x0][0x288] ;  /* 0x0000a200ff0c7b82 */ /* 0x000ee20000000800 */
[----:B------:R-:W-:Y:S01]  /*1f90*/  SHF.R.S32.HI R5, RZ, 0x1f, R0 ;  /* 0x0000001fff057819 */ /* 0x000fe20000011400 */
[----:B------:R1:W-:Y:S03]  /*1fa0*/  STL.64 [R1+0x150], R28 ;  /* 0x0001501c01007387 */ /* 0x0003e60000100a00 */
[CC--:B------:R-:W-:Y:S01]  /*1fb0*/  LEA.HI R7, R5.reuse, R0.reuse, RZ, 0x2 ;  /* 0x0000000005077211 */ /* 0x0c0fe200078f10ff */
[----:B------:R1:W-:Y:S01]  /*1fc0*/  STL [R1+0x11c], R46 ;  /* 0x00011c2e01007387 */ /* 0x0003e20000100800 */
[----:B------:R-:W-:Y:S01]  /*1fd0*/  LEA.HI R10, R5, R0, RZ, 0x5 ;  /* 0x00000000050a7211 */ /* 0x000fe200078f28ff */
[----:B------:R-:W4:Y:S01]  /*1fe0*/  LDC R6, c[0x0][0x450] ;  /* 0x00011400ff067b82 */ /* 0x000f220000000800 */
[--C-:B------:R-:W-:Y:S01]  /*1ff0*/  SHF.R.S32.HI R4, RZ, 0x2, R7.reuse ;  /* 0x00000002ff047819 */ /* 0x100fe20000011407 */
[----:B------:R1:W-:Y:S01]  /*2000*/  STL.U8 [R1+0x118], RZ ;  /* 0x000118ff01007387 */ /* 0x0003e20000100000 */
[----:B------:R-:W-:-:S02]  /*2010*/  SHF.R.S32.HI R3, RZ, 0x1f, R7 ;  /* 0x0000001fff037819 */ /* 0x000fc40000011407 */
[----:B------:R-:W-:Y:S02]  /*2020*/  SHF.R.S32.HI R10, RZ, 0x5, R10 ;  /* 0x00000005ff0a7819 */ /* 0x000fe4000001140a */
[----:B------:R-:W-:Y:S02]  /*2030*/  LEA.HI R3, R3, R4, RZ, 0x3 ;  /* 0x0000000403037211 */ /* 0x000fe400078f18ff */
[----:B------:R-:W-:Y:S02]  /*2040*/  LOP3.LUT R7, R7, 0x7ffffffc, RZ, 0xc0, !PT ;  /* 0x7ffffffc07077812 */ /* 0x000fe400078ec0ff */
[----:B------:R-:W-:Y:S02]  /*2050*/  LOP3.LUT R9, R3, 0xfffffff8, RZ, 0xc0, !PT ;  /* 0xfffffff803097812 */ /* 0x000fe400078ec0ff */
[----:B------:R-:W5:Y:S01]  /*2060*/  LDC.64 R2, c[0x0][0xad8] ;  /* 0x0002b600ff027b82 */ /* 0x000f620000000a00 */
[----:B------:R-:W-:Y:S02]  /*2070*/  IMAD.IADD R0, R0, 0x1, -R7 ;  /* 0x0000000100007824 */ /* 0x000fe400078e0a07 */
[----:B------:R-:W-:Y:S01]  /*2080*/  IMAD.IADD R11, R4, 0x1, -R9 ;  /* 0x00000001040b7824 */ /* 0x000fe200078e0a09 */
[----:B------:R-:W-:Y:S01]  /*2090*/  LEA.HI R4, R52, R52, RZ, 0x1 ;  /* 0x0000003434047211 */ /* 0x000fe200078f08ff */
[----:B0-----:R-:W-:-:S02]  /*20a0*/  IMAD.MOV.U32 R7, RZ, RZ, R20 ;  /* 0x000000ffff077224 */ /* 0x001fc400078e0014 */
[----:B------:R-:W-:Y:S01]  /*20b0*/  IMAD R10, R10, 0x10, R11 ;  /* 0x000000100a0a7824 */ /* 0x000fe200078e020b */
[----:B------:R-:W0:Y:S01]  /*20c0*/  LDC.64 R8, c[0x0][0xae0] ;  /* 0x0002b800ff087b82 */ /* 0x000e220000000a00 */
[----:B------:R-:W-:Y:S01]  /*20d0*/  LOP3.LUT R13, R4, 0x3fffffe, RZ, 0xc0, !PT ;  /* 0x03fffffe040d7812 */ /* 0x000fe200078ec0ff */
[----:B------:R-:W-:-:S04]  /*20e0*/  IMAD.SHL.U32 R11, R0, 0x2, RZ ;  /* 0x00000002000b7824 */ /* 0x000fc800078e00ff */
[----:B------:R-:W-:Y:S02]  /*20f0*/  IMAD.IADD R13, R52, 0x1, -R13 ;  /* 0x00000001340d7824 */ /* 0x000fe400078e0a0d */
[----:B------:R-:W4:Y:S01]  /*2100*/  LDC.64 R4, c[0x0][0x448] ;  /* 0x00011200ff047b82 */ /* 0x000f220000000a00 */
[----:B------:R-:W-:Y:S02]  /*2110*/  IMAD.MOV.U32 R52, RZ, RZ, RZ ;  /* 0x000000ffff347224 */ /* 0x000fe400078e00ff */
[----:B------:R-:W-:Y:S02]  /*2120*/  IMAD R10, R13, 0x40, R10 ;  /* 0x000000400d0a7824 */ /* 0x000fe400078e020a */
[----:B------:R-:W-:Y:S02]  /*2130*/  IMAD.U32 R13, RZ, RZ, UR42 ;  /* 0x0000002aff0d7e24 */ /* 0x000fe4000f8e00ff */
[----:B-----5:R-:W-:Y:S01]  /*2140*/  IMAD.MOV.U32 R53, RZ, RZ, R3 ;  /* 0x000000ffff357224 */ /* 0x020fe200078e0003 */
[----:B------:R1:W-:Y:S01]  /*2150*/  STL.64 [R1+0x100], R10 ;  /* 0x0001000a01007387 */ /* 0x0003e20000100a00 */
[----:B0-----:R-:W-:-:S02]  /*2160*/  IMAD.MOV.U32 R54, RZ, RZ, R8 ;  /* 0x000000ffff367224 */ /* 0x001fc400078e0008 */
[----:B------:R-:W-:-:S05]  /*2170*/  IMAD.MOV.U32 R55, RZ, RZ, R9 ;  /* 0x000000ffff377224 */ /* 0x000fca00078e0009 */
[----:B------:R1:W-:Y:S04]  /*2180*/  STL.128 [R1+0x130], R52 ;  /* 0x0001303401007387 */ /* 0x0003e80000100c00 */
[----:B----4-:R1:W-:Y:S01]  /*2190*/  STL.128 [R1+0x140], R4 ;  /* 0x0001400401007387 */ /* 0x0103e20000100c00 */
[----:B--2---:R-:W-:-:S04]  /*21a0*/  LEA.HI R14, R15, R15, RZ, 0x1 ;  /* 0x0000000f0f0e7211 */ /* 0x004fc800078f08ff */
[----:B------:R-:W-:-:S05]  /*21b0*/  LOP3.LUT R14, R14, 0xfffffffe, RZ, 0xc0, !PT ;  /* 0xfffffffe0e0e7812 */ /* 0x000fca00078ec0ff */
[----:B------:R-:W-:Y:S02]  /*21c0*/  IMAD.IADD R19, R15, 0x1, -R14 ;  /* 0x000000010f137824 */ /* 0x000fe400078e0a0e */
[----:B------:R-:W-:Y:S02]  /*21d0*/  IMAD.MOV.U32 R14, RZ, RZ, R21 ;  /* 0x000000ffff0e7224 */ /* 0x000fe400078e0015 */
[----:B------:R-:W-:Y:S01]  /*21e0*/  IMAD.MOV.U32 R15, RZ, RZ, R2 ;  /* 0x000000ffff0f7224 */ /* 0x000fe200078e0002 */
[----:B------:R-:W-:-:S04]  /*21f0*/  SHF.L.U32 R19, R19, 0x1f, RZ ;  /* 0x0000001f13137819 */ /* 0x000fc800000006ff */
[----:B---3--:R1:W-:Y:S01]  /*2200*/  STL.128 [R1+0x120], R12 ;  /* 0x0001200c01007387 */ /* 0x0083e20000100c00 */
[----:B------:R-:W0:Y:S02]  /*2210*/  SYNCS.PHASECHK.TRANS64.TRYWAIT P0, [R18+URZ+0x32400], R19 ;  /* 0x03240013120075a7 */ /* 0x000e24000800017f */
[----:B01----:R-:W-:Y:S05]  /*2220*/  @!P0 BRA `(.L_x_11273) ;  /* 0x0000035800788947 */ /* 0x003fea0003800000 */
.L_x_11427:
[----:B------:R-:W-:Y:S05]  /*2230*/  BSYNC B0 ;  /* 0x0000000000007941 */ /* 0x000fea0003800000 */
.L_x_11272:
[----:B------:R-:W2:Y:S04]  /*2240*/  LDL R4, [R1] ;  /* 0x0000000001047983 */ /* 0x000ea80000100800 */
[----:B------:R1:W5:Y:S01]  /*2250*/  LDL.64 R10, [R1+0x1f8] ;  /* 0x0001f800010a7983 */ /* 0x0003620000100a00 */
[----:B------:R-:W-:Y:S01]  /*2260*/  IMAD.MOV.U32 R12, RZ, RZ, R42 ;  /* 0x000000ffff0c7224 */ /* 0x000fe200078e002a */
[----:B------:R-:W-:Y:S01]  /*2270*/  IADD3 R0, P0, R16, 0x440, RZ ;  /* 0x0000044010007810 */ /* 0x000fe20007f1e0ff */
[----:B------:R-:W-:Y:S01]  /*2280*/  IMAD.MOV.U32 R13, RZ, RZ, R67 ;  /* 0x000000ffff0d7224 */ /* 0x000fe200078e0043 */
[----:B------:R-:W-:Y:S01]  /*2290*/  STL.64 [R1+0x158], R24 ;  /* 0x0001581801007387 */ /* 0x000fe20000100a00 */
[----:B------:R-:W-:Y:S01]  /*22a0*/  IMAD.MOV.U32 R14, RZ, RZ, R45 ;  /* 0x000000ffff0e7224 */ /* 0x000fe200078e002d */
[----:B------:R-:W-:Y:S05]  /*22b0*/  WARPSYNC.ALL ;  /* 0x0000000000007948 */ /* 0x000fea0003800000 */
[----:B------:R-:W-:Y:S01]  /*22c0*/  IMAD.MOV.U32 R15, RZ, RZ, R56 ;  /* 0x000000ffff0f7224 */ /* 0x000fe200078e0038 */
[----:B------:R-:W-:Y:S01]  /*22d0*/  STL.64 [R1+0x1f0], R32 ;  /* 0x0001f02001007387 */ /* 0x000fe20000100a00 */
[----:B------:R-:W-:Y:S01]  /*22e0*/  IMAD.X R7, RZ, RZ, R17, P0 ;  /* 0x000000ffff077224 */ /* 0x000fe200000e0611 */
[----:B------:R-:W-:Y:S01]  /*22f0*/  BSSY B0, `(.L_x_11274) ;  /* 0x000002a000007945 */ /* 0x000fe20003800000 */
[----:B------:R-:W-:Y:S01]  /*2300*/  IMAD.MOV.U32 R28, RZ, RZ, R59 ;  /* 0x000000ffff1c7224 */ /* 0x000fe200078e003b */
[----:B------:R3:W-:Y:S01]  /*2310*/  STL.128 [R1+0x160], R12 ;  /* 0x0001600c01007387 */ /* 0x0007e20000100c00 */
[----:B------:R-:W-:-:S02]  /*2320*/  IMAD.MOV.U32 R29, RZ, RZ, R66 ;  /* 0x000000ffff1d7224 */ /* 0x000fc400078e0042 */
[----:B------:R-:W-:Y:S02]  /*2330*/  IMAD.MOV.U32 R227, RZ, RZ, R181 ;  /* 0x000000ffffe37224 */ /* 0x000fe400078e00b5 */
[----:B------:R-:W-:Y:S01]  /*2340*/  IMAD.MOV.U32 R42, RZ, RZ, R57 ;  /* 0x000000ffff2a7224 */ /* 0x000fe200078e0039 */
[----:B------:R-:W-:Y:S01]  /*2350*/  STL.128 [R1+0x180], R28 ;  /* 0x0001801c01007387 */ /* 0x000fe20000100c00 */
[----:B------:R-:W-:Y:S02]  /*2360*/  IMAD.MOV.U32 R43, RZ, RZ, R64 ;  /* 0x000000ffff2b7224 */ /* 0x000fe400078e0040 */
[----:B------:R-:W-:Y:S01]  /*2370*/  VIADD R229, R74, 0x8 ;  /* 0x000000084ae57836 */ /* 0x000fe20000000000 */
[----:B------:R-:W-:Y:S01]  /*2380*/  STL.128 [R1+0x1c0], R224 ;  /* 0x0001c0e001007387 */ /* 0x000fe20000100c00 */
[----:B---3--:R-:W-:Y:S02]  /*2390*/  IMAD.MOV.U32 R14, RZ, RZ, R26 ;  /* 0x000000ffff0e7224 */ /* 0x008fe400078e001a */
[----:B------:R-:W-:-:S02]  /*23a0*/  IMAD.MOV.U32 R15, RZ, RZ, R61 ;  /* 0x000000ffff0f7224 */ /* 0x000fc400078e003d */
[----:B------:R-:W-:Y:S02]  /*23b0*/  IMAD.MOV.U32 R12, RZ, RZ, R16 ;  /* 0x000000ffff0c7224 */ /* 0x000fe400078e0010 */
[----:B------:R-:W-:-:S05]  /*23c0*/  IMAD.MOV.U32 R13, RZ, RZ, R17 ;  /* 0x000000ffff0d7224 */ /* 0x000fca00078e0011 */
[----:B------:R3:W-:Y:S02]  /*23d0*/  STL.128 [R1+0x170], R12 ;  /* 0x0001700c01007387 */ /* 0x0007e40000100c00 */
[----:B---3--:R-:W-:Y:S02]  /*23e0*/  IMAD.MOV.U32 R12, RZ, RZ, R41 ;  /* 0x000000ffff0c7224 */ /* 0x008fe400078e0029 */
[----:B------:R-:W-:Y:S02]  /*23f0*/  IMAD.MOV.U32 R13, RZ, RZ, R50 ;  /* 0x000000ffff0d7224 */ /* 0x000fe400078e0032 */
[----:B------:R-:W-:Y:S02]  /*2400*/  IMAD.MOV.U32 R14, RZ, RZ, R44 ;  /* 0x000000ffff0e7224 */ /* 0x000fe400078e002c */
[----:B------:R-:W-:Y:S02]  /*2410*/  IMAD.MOV.U32 R15, RZ, RZ, R69 ;  /* 0x000000ffff0f7224 */ /* 0x000fe400078e0045 */
[----:B------:R-:W-:-:S03]  /*2420*/  IMAD.MOV.U32 R41, RZ, RZ, R65 ;  /* 0x000000ffff297224 */ /* 0x000fc600078e0041 */
[----:B------:R3:W-:Y:S04]  /*2430*/  STL.128 [R1+0x190], R12 ;  /* 0x0001900c01007387 */ /* 0x0007e80000100c00 */
[----:B------:R-:W-:Y:S01]  /*2440*/  STL.128 [R1+0x1e0], R40 ;  /* 0x0001e02801007387 */ /* 0x000fe20000100c00 */
[----:B---3--:R-:W-:Y:S02]  /*2450*/  IMAD.MOV.U32 R12, RZ, RZ, R38 ;  /* 0x000000ffff0c7224 */ /* 0x008fe400078e0026 */
[----:B------:R-:W-:Y:S02]  /*2460*/  IMAD.MOV.U32 R13, RZ, RZ, R63 ;  /* 0x000000ffff0d7224 */ /* 0x000fe400078e003f */
[----:B------:R-:W-:Y:S02]  /*2470*/  IMAD.MOV.U32 R14, RZ, RZ, R51 ;  /* 0x000000ffff0e7224 */ /* 0x000fe400078e0033 */
[----:B------:R-:W-:-:S05]  /*2480*/  IMAD.MOV.U32 R15, RZ, RZ, R62 ;  /* 0x000000ffff0f7224 */ /* 0x000fca00078e003e */
[----:B------:R3:W-:Y:S02]  /*2490*/  STL.128 [R1+0x1a0], R12 ;  /* 0x0001a00c01007387 */ /* 0x0007e40000100c00 */
        /* <DEDUP_REMOVED lines=15> */
.L_x_11275:
[----:B------:R-:W-:Y:S05]  /*2590*/  BSYNC B0 ;  /* 0x0000000000007941 */ /* 0x000fea0003800000 */
.L_x_11274:
[----:B------:R-:W2:Y:S01]  /*25a0*/  LDL.64 R12, [R1+0x18] ;  /* 0x00001800010c7983 */ /* 0x000ea20000100a00 */
[----:B-----5:R-:W-:Y:S01]  /*25b0*/  SHF.L.U32 R11, R11, 0x1f, RZ ;  /* 0x0000001f0b0b7819 */ /* 0x020fe200000006ff */
[----:B------:R-:W-:Y:S01]  /*25c0*/  BSSY B0, `(.L_x_11276) ;  /* 0x0000006000007945 */ /* 0x000fe20003800000 */
[----:B--2---:R-:W-:-:S05]  /*25d0*/  MOV R7, R12 ;  /* 0x0000000c00077202 */ /* 0x004fca0000000f00 */
[----:B------:R-:W-:-:S04]  /*25e0*/  IMAD R10, R10, 0x8, R7 ;  /* 0x000000080a0a7824 */ /* 0x000fc800078e0207 */
[----:B------:R1:W2:Y:S01]  /*25f0*/  SYNCS.PHASECHK.TRANS64.TRYWAIT P0, [R10+URZ], R11 ;  /* 0x0000000b0a0075a7 */ /* 0x0002a2000800017f */
[----:B------:R-:W-:Y:S05]  /*2600*/  @!P1 BRA `(.L_x_11277) ;  /* 0x0000000000049947 */ /* 0x000fea0003800000 */
[----:B------:R-:W-:Y:S01]  /*2610*/  BPT.TRAP 0x1 ;  /* 0x000000040000795c */ /* 0x000fe20000300000 */
.L_x_11277:
[----:B------:R-:W-:Y:S05]  /*2620*/  BSYNC B0 ;  /* 0x0000000000007941 */ /* 0x000fea0003800000 */
.L_x_11276:
[----:B------:R-:W-:Y:S04]  /*2630*/  BSSY B0, `(.L_x_11278) ;  /* 0x0000004000007945 */ /* 0x000fe80003800000 */
[----:B--2---:R-:W-:Y:S05]  /*2640*/  @P0 BRA `(.L_x_11279) ;  /* 0x0000000000080947 */ /* 0x004fea0003800000 */
[----:B------:R-:W2:Y:S02]  /*2650*/  SYNCS.PHASECHK.TRANS64.TRYWAIT P0, [R10+URZ], R11 ;  /* 0x0000000b0a0075a7 */ /* 0x000ea4000800017f */
[----:B--2---:R-:W-:Y:S05]  /*2660*/  @!P0 BRA `(.L_x_11280) ;  /* 0x00000354007c8947 */ /* 0x004fea0003800000 */
.L_x_11279:
[----:B------:R-:W-:Y:S05]  /*2670*/  BSYNC B0 ;  /* 0x0000000000007941 */ /* 0x000fea0003800000 */
.L_x_11278:
[----:B------:R-:W3:Y:S04]  /*2680*/  LDL R7, [R1+0x1f8] ;  /* 0x0001f80001077983 */ /* 0x000ee80000100800 */
[----:B-12---:R-:W3:Y:S01]  /*2690*/  LDL.64 R10, [R1+0x80] ;  /* 0x00008000010a7983 */ /* 0x006ee20000100a00 */
[----:B------:R-:W-:Y:S05]  /*26a0*/  WARPSYNC.ALL ;  /* 0x0000000000007948 */ /* 0x000fea0003800000 */
[----:B------:R-:W2:Y:S04]  /*26b0*/  LDL.64 R14, [R1+0x78] ;  /* 0x00007800010e7983 */ /* 0x000ea80000100a00 */
[----:B------:R-:W4:Y:S04]  /*26c0*/  LDL.64 R12, [R1+0x78] ;  /* 0x00007800010c7983 */ /* 0x000f280000100a00 */
[----:B------:R-:W5:Y:S01]  /*26d0*/  LDL.64 R20, [R1+0x78] ;  /* 0x0000780001147983 */ /* 0x000f620000100a00 */
[----:B---3--:R-:W-:-:S03]  /*26e0*/  IMAD R10, R7, 0x300, R10 ;  /* 0x00000300070a7824 */ /* 0x008fc600078e020a */
[----:B------:R-:W3:Y:S01]  /*26f0*/  LDL.64 R72, [R1+0x78] ;  /* 0x0000780001487983 */ /* 0x000ee20000100a00 */
[----:B------:R-:W-:Y:S02]  /*2700*/  R2UR UR7, R11 ;  /* 0x000000000b0772ca */ /* 0x000fe400000e0000 */
[----:B------:R-:W-:Y:S01]  /*2710*/  R2UR UR6, R10 ;  /* 0x000000000a0672ca */ /* 0x000fe200000e0000 */
[----:B------:R-:W-:Y:S01]  /*2720*/  WARPGROUP.ARRIVE ;  /* 0x00000000000079c5 */ /* 0x000fe20000000000 */
[----:B------:R-:W3:Y:S01]  /*2730*/  LDL R0, [R1+0x204] ;  /* 0x0002040001007983 */ /* 0x000ee20000100800 */
[----:B------:R-:W-:Y:S01]  /*2740*/  IMAD.MOV.U32 R227, RZ, RZ, 0x1 ;  /* 0x00000001ffe37424 */ /* 0x000fe200078e00ff */
[----:B------:R-:W-:Y:S02]  /*2750*/  BSSY B0, `(.L_x_11281) ;  /* 0x000002d000007945 */ /* 0x000fe40003800000 */
[----:B------:R1:W-:Y:S04]  /*2760*/  STL [R1+0x60], RZ ;  /* 0x000060ff01007387 */ /* 0x0003e80000100800 */
[----:B------:R1:W-:Y:S04]  /*2770*/  STL [R1+0x60], R227 ;  /* 0x000060e301007387 */ /* 0x0003e80000100800 */
[----:B------:R1:W-:Y:S04]  /*2780*/  STL [R1+0x60], R227 ;  /* 0x000060e301007387 */ /* 0x0003e80000100800 */
[----:B------:R1:W-:Y:S04]  /*2790*/  STL [R1+0x60], R227 ;  /* 0x000060e301007387 */ /* 0x0003e80000100800 */
[----:B------:R1:W-:Y:S01]  /*27a0*/  STL [R1+0x60], R227 ;  /* 0x000060e301007387 */ /* 0x0003e20000100800 */
[----:B--2---:R-:W-:Y:S01]  /*27b0*/  R2UR UR4, R14 ;  /* 0x000000000e0472ca */ /* 0x004fe200000e0000 */
[----:B------:R-:W-:Y:S01]  /*27c0*/  VIADD R14, R10, 0x2 ;  /* 0x000000020a0e7836 */ /* 0x000fe20000000000 */
[----:B------:R-:W-:Y:S01]  /*27d0*/  R2UR UR5, R15 ;  /* 0x000000000f0572ca */ /* 0x000fe200000e0000 */
[----:B------:R-:W-:-:S02]  /*27e0*/  IMAD.MOV.U32 R15, RZ, RZ, R11 ;  /* 0x000000ffff0f7224 */ /* 0x000fc400078e000b */
[----:B----4-:R-:W-:Y:S02]  /*27f0*/  VIADD R12, R12, 0x2 ;  /* 0x000000020c0c7836 */ /* 0x010fe40000000000 */
[----:B-----5:R-:W-:Y:S02]  /*2800*/  VIADD R20, R20, 0x4 ;  /* 0x0000000414147836 */ /* 0x020fe40000000000 */
[----:B---3--:R-:W-:-:S06]  /*2810*/  VIADD R72, R72, 0x6 ;  /* 0x0000000648487836 */ /* 0x008fcc0000000000 */
[----:B------:R-:W-:Y:S01]  /*2820*/  HGMMA.64x96x16.F32 R24, gdesc[UR4], RZ, !UPT, gsb0 ;  /* 0x01600000041879f0 */ /* 0x000fe2000c0008ff */
[----:B------:R-:W-:Y:S02]  /*2830*/  R2UR UR6, R14 ;  /* 0x000000000e0672ca */ /* 0x000fe400000e0000 */
[----:B------:R-:W-:Y:S02]  /*2840*/  R2UR UR7, R15 ;  /* 0x000000000f0772ca */ /* 0x000fe400000e0000 */
[----:B------:R-:W-:Y:S01]  /*2850*/  R2UR UR4, R12 ;  /* 0x000000000c0472ca */ /* 0x000fe200000e0000 */
[----:B------:R-:W-:Y:S01]  /*2860*/  VIADD R12, R10, 0x4 ;  /* 0x000000040a0c7836 */ /* 0x000fe20000000000 */
[----:B------:R-:W-:Y:S01]  /*2870*/  R2UR UR5, R13 ;  /* 0x000000000d0572ca */ /* 0x000fe200000e0000 */
[----:B------:R-:W-:Y:S01]  /*2880*/  IMAD.MOV.U32 R13, RZ, RZ, R11 ;  /* 0x000000ffff0d7224 */ /* 0x000fe200078e000b */
[----:B------:R-:W-:Y:S01]  /*2890*/  LEA.HI R4, R0, R0, RZ, 0x1 ;  /* 0x0000000000047211 */ /* 0x000fe200078f08ff */
[----:B------:R-:W-:-:S03]  /*28a0*/  VIADD R10, R10, 0x6 ;  /* 0x000000060a0a7836 */ /* 0x000fc60000000000 */
[----:B------:R-:W-:-:S05]  /*28b0*/  LOP3.LUT R7, R4, 0xfffffffe, RZ, 0xc0, !PT ;  /* 0xfffffffe04077812 */ /* 0x000fca00078ec0ff */
[----:B------:R-:W-:-:S05]  /*28c0*/  IMAD.IADD R7, R0, 0x1, -R7 ;  /* 0x0000000100077824 */ /* 0x000fca00078e0a07 */
[----:B------:R-:W-:Y:S01]  /*28d0*/  SHF.L.U32 R7, R7, 0x1f, RZ ;  /* 0x0000001f07077819 */ /* 0x000fe200000006ff */
        /* <DEDUP_REMOVED lines=18> */
[----:B------:R-:W2:Y:S02]  /*2a00*/  SYNCS.PHASECHK.TRANS64.TRYWAIT P0, [R18+URZ+0x32410], R7 ;  /* 0x03241007120075a7 */ /* 0x000ea4000800017f */
[----:B-12---:R-:W-:Y:S05]  /*2a10*/  @!P0 BRA `(.L_x_11282) ;  /* 0x0000035000a48947 */ /* 0x006fea0003800000 */
.L_x_11428:
[----:B------:R-:W-:Y:S05]  /*2a20*/  BSYNC B0 ;  /* 0x0000000000007941 */ /* 0x000fea0003800000 */
.L_x_11281:
[----:B------:R-:W2:Y:S04]  /*2a30*/  LDL R0, [R1+0x28] ;  /* 0x0000280001007983 */ /* 0x000ea80000100800 */
[----:B------:R3:W5:Y:S01]  /*2a40*/  LDL.64 R10, [R1+0x1f8] ;  /* 0x0001f800010a7983 */ /* 0x0007620000100a00 */
[----:B------:R-:W-:Y:S01]  /*2a50*/  BSSY B0, `(.L_x_11283) ;  /* 0x0000005000007945 */ /* 0x000fe20003800000 */
[----:B--2---:R-:W-:-:S04]  /*2a60*/  LOP3.LUT R0, R0, 0x1, RZ, 0xfc, !PT ;  /* 0x0000000100007812 */ /* 0x004fc800078efcff */
[----:B------:R-:W-:-:S13]  /*2a70*/  ISETP.NE.AND P1, PT, R0, 0x3, PT ;  /* 0x000000030000780c */ /* 0x000fda0003f25270 */
[----:B---3--:R-:W-:Y:S05]  /*2a80*/  @!P1 BRA `(.L_x_11284) ;  /* 0x0000000000049947 */ /* 0x008fea0003800000 */
[----:B------:R-:W-:Y:S01]  /*2a90*/  BPT.TRAP 0x1 ;  /* 0x000000040000795c */ /* 0x000fe20000300000 */
.L_x_11284:
[----:B------:R-:W-:Y:S05]  /*2aa0*/  BSYNC B0 ;  /* 0x0000000000007941 */ /* 0x000fea0003800000 */
.L_x_11283:
[----:B------:R-:W1:Y:S01]  /*2ab0*/  LDL.64 R12, [R1+0x40] ;  /* 0x00004000010c7983 */ /* 0x000e620000100a00 */
[----:B-----5:R-:W-:Y:S01]  /*2ac0*/  SHF.L.U32 R11, R11, 0x1f, RZ ;  /* 0x0000001f0b0b7819 */ /* 0x020fe200000006ff */
[----:B------:R-:W-:Y:S01]  /*2ad0*/  BSSY B0, `(.L_x_11285) ;  /* 0x0000006000007945 */ /* 0x000fe20003800000 */
[----:B-1----:R-:W-:-:S05]  /*2ae0*/  MOV R7, R12 ;  /* 0x0000000c00077202 */ /* 0x002fca0000000f00 */
[----:B------:R-:W-:-:S04]  /*2af0*/  IMAD R10, R10, 0x8, R7 ;  /* 0x000000080a0a7824 */ /* 0x000fc800078e0207 */
[----:B------:R1:W2:Y:S01]  /*2b00*/  SYNCS.PHASECHK.TRANS64.TRYWAIT P0, [R10+URZ], R11 ;  /* 0x0000000b0a0075a7 */ /* 0x0002a2000800017f */
[----:B------:R-:W-:Y:S05]  /*2b10*/  @!P1 BRA `(.L_x_11286) ;  /* 0x0000000000049947 */ /* 0x000fea0003800000 */
[----:B------:R-:W-:Y:S01]  /*2b20*/  BPT.TRAP 0x1 ;  /* 0x000000040000795c */ /* 0x000fe20000300000 */
.L_x_11286:
[----:B------:R-:W-:Y:S05]  /*2b30*/  BSYNC B0 ;  /* 0x0000000000007941 */ /* 0x000fea0003800000 */
.L_x_11285:
[----:B------:R-:W-:Y:S04]  /*2b40*/  BSSY B0, `(.L_x_11287) ;  /* 0x0000004000007945 */ /* 0x000fe80003800000 */
[----:B--2---:R-:W-:Y:S05]  /*2b50*/  @P0 BRA `(.L_x_11288) ;  /* 0x0000000000080947 */ /* 0x004fea0003800000 */
[----:B------:R-:W2:Y:S02]  /*2b60*/  SYNCS.PHASECHK.TRANS64.TRYWAIT P0, [R10+URZ], R11 ;  /* 0x0000000b0a0075a7 */ /* 0x000ea4000800017f */
[----:B--2---:R-:W-:Y:S05]  /*2b70*/  @!P0 BRA `(.L_x_11289) ;  /* 0x0000035000608947 */ /* 0x004fea0003800000 */
.L_x_11288:
[----:B------:R-:W-:Y:S05]  /*2b80*/  BSYNC B0 ;  /* 0x0000000000007941 */ /* 0x000fea0003800000 */
.L_x_11287:
[----:B------:R-:W3:Y:S04]  /*2b90*/  LDL R7, [R1+0x1f8] ;  /* 0x0001f80001077983 */ /* 0x000ee80000100800 */
[----:B-12---:R-:W3:Y:S04]  /*2ba0*/  LDL.64 R10, [R1+0xf8] ;  /* 0x0000f800010a7983 */ /* 0x006ee80000100a00 */
[----:B------:R-:W2:Y:S04]  /*2bb0*/  LDL R0, [R1+0x70] ;  /* 0x0000700001007983 */ /* 0x000ea80000100800 */
[----:B------:R-:W4:Y:S04]  /*2bc0*/  LDL.64 R12, [R1+0xf0] ;  /* 0x0000f000010c7983 */ /* 0x000f280000100a00 */
[----:B------:R-:W4:Y:S04]  /*2bd0*/  LDL.64 R14, [R1+0xf0] ;  /* 0x0000f000010e7983 */ /* 0x000f280000100a00 */
[----:B0-----:R-:W4:Y:S04]  /*2be0*/  LDL.64 R18, [R1+0xf0] ;  /* 0x0000f00001127983 */ /* 0x001f280000100a00 */
[----:B------:R-:W4:Y:S01]  /*2bf0*/  LDL.64 R20, [R1+0xf0] ;  /* 0x0000f00001147983 */ /* 0x000f220000100a00 */
[----:B------:R-:W-:Y:S05]  /*2c00*/  WARPSYNC.ALL ;  /* 0x0000000000007948 */ /* 0x000fea0003800000 */
[----:B------:R-:W-:Y:S01]  /*2c10*/  WARPGROUP.ARRIVE ;  /* 0x00000000000079c5 */ /* 0x000fe20000000000 */
[----:B------:R-:W4:Y:S04]  /*2c20*/  LDL.64 R72, [R1+0xf0] ;  /* 0x0000f00001487983 */ /* 0x000f280000100a00 */
[----:B------:R-:W4:Y:S01]  /*2c30*/  LDL R4, [R1] ;  /* 0x0000000001047983 */ /* 0x000f220000100800 */
[----:B---3--:R-:W-:Y:S01]  /*2c40*/  IMAD R10, R7, 0xc00, R10 ;  /* 0x00000c00070a7824 */ /* 0x008fe200078e020a */
[----:B------:R-:W-:-:S02]  /*2c50*/  R2UR UR7, R11 ;  /* 0x000000000b0772ca */ /* 0x000fc400000e0000 */
[----:B--2---:R-:W-:Y:S02]  /*2c60*/  ISETP.NE.U32.AND P0, PT, R0, RZ, PT ;  /* 0x000000ff0000720c */ /* 0x004fe40003f05070 */
[----:B------:R-:W-:Y:S01]  /*2c70*/  R2UR UR6, R10 ;  /* 0x000000000a0672ca */ /* 0x000fe200000e0000 */
[----:B------:R0:W5:Y:S01]  /*2c80*/  LDL R0, [R1+0x1f8] ;  /* 0x0001f80001007983 */ /* 0x0001620000100800 */
[----:B----4-:R-:W-:Y:S02]  /*2c90*/  R2UR UR4, R12 ;  /* 0x000000000c0472ca */ /* 0x010fe400000e0000 */
[----:B------:R-:W-:-:S07]  /*2ca0*/  R2UR UR5, R13 ;  /* 0x000000000d0572ca */ /* 0x000fce00000e0000 */
[----:B------:R-:W-:-:S06]  /*2cb0*/  VOTEU.ANY UP0, P0 ;  /* 0x00000000003f7886 */ /* 0x000fcc0000000100 */
[----:B------:R-:W-:Y:S01]  /*2cc0*/  HGMMA.64x96x16.F32 R24, gdesc[UR4], R24, UP0, gsb0 ;  /* 0x01600000041879f0 */ /* 0x000fe2000b800818 */
[----:B------:R-:W-:Y:S02]  /*2cd0*/  VIADD R14, R14, 0x2 ;  /* 0x000000020e0e7836 */ /* 0x000fe40000000000 */
[----:B------:R-:W-:Y:S02]  /*2ce0*/  VIADD R12, R10, 0x2 ;  /* 0x000000020a0c7836 */ /* 0x000fe40000000000 */
[----:B------:R-:W-:Y:S01]  /*2cf0*/  IMAD.MOV.U32 R13, RZ, RZ, R11 ;  /* 0x000000ffff0d7224 */ /* 0x000fe200078e000b */
[----:B------:R-:W-:Y:S02]  /*2d00*/  R2UR UR4, R14 ;  /* 0x000000000e0472ca */ /* 0x000fe400000e0000 */
[----:B------:R-:W-:Y:S02]  /*2d10*/  R2UR UR6, R12 ;  /* 0x000000000c0672ca */ /* 0x000fe400000e0000 */
[----:B------:R-:W-:-:S02]  /*2d20*/  R2UR UR7, R13 ;  /* 0x000000000d0772ca */ /* 0x000fc400000e0000 */
[----:B------:R-:W-:Y:S02]  /*2d30*/  R2UR UR5, R15 ;  /* 0x000000000f0572ca */ /* 0x000fe400000e0000 */
[----:B------:R-:W2:Y:S01]  /*2d40*/  LDL.64 R14, [R1+0xf0] ;  /* 0x0000f000010e7983 */ /* 0x000ea20000100a00 */
[----:B------:R-:W-:Y:S02]  /*2d50*/  WARPGROUP.DEPBAR.LE gsb0, 0x0 ;  /* 0x00008000000079c5 */ /* 0x000fe40000010000 */
[----:B------:R-:W-:-:S08]  /*2d60*/  WARPGROUP.ARRIVE ;  /* 0x00000000000079c5 */ /* 0x000fd00000000000 */
[----:B------:R-:W-:Y:S01]  /*2d70*/  HGMMA.64x96x16.F32 R24, gdesc[UR4], R24, gsb0 ;  /* 0x01600000041879f0 */ /* 0x000fe20008000818 */
[----:B------:R-:W-:Y:S02]  /*2d80*/  VIADD R18, R18, 0x4 ;  /* 0x0000000412127836 */ /* 0x000fe40000000000 */
[----:B------:R-:W-:Y:S02]  /*2d90*/  VIADD R12, R10, 0x4 ;  /* 0x000000040a0c7836 */ /* 0x000fe40000000000 */
[----:B------:R-:W-:Y:S01]  /*2da0*/  IMAD.MOV.U32 R13, RZ, RZ, R11 ;  /* 0x000000ffff0d7224 */ /* 0x000fe200078e000b */
[----:B------:R-:W-:Y:S02]  /*2db0*/  R2UR UR4, R18 ;  /* 0x00000000120472ca */ /* 0x000fe400000e0000 */
[----:B------:R-:W-:Y:S02]  /*2dc0*/  R2UR UR6, R12 ;  /* 0x000000000c0672ca */ /* 0x000fe400000e0000 */
[----:B------:R-:W-:-:S02]  /*2dd0*/  R2UR UR7, R13 ;  /* 0x000000000d0772ca */ /* 0x000fc400000e0000 */
[----:B------:R-:W-:Y:S02]  /*2de0*/  R2UR UR5, R19 ;  /* 0x00000000130572ca */ /* 0x000fe400000e0000 */
[----:B------:R-:W3:Y:S01]  /*2df0*/  LDL.64 R18, [R1+0xf0] ;  /* 0x0000f00001127983 */ /* 0x000ee20000100a00 */
        /* <DEDUP_REMOVED lines=10> */
[----:B------:R-:W4:Y:S01]  /*2ea0*/  LDL.64 R20, [R1+0xf0] ;  /* 0x0000f00001147983 */ /* 0x000f220000100a00 */
        /* <DEDUP_REMOVED lines=14> */
[----:B--2---:R-:W-:Y:S02]  /*2f90*/  VIADD R14, R14, 0x402 ;  /* 0x000004020e0e7836 */ /* 0x004fe40000000000 */
        /* <DEDUP_REMOVED lines=10> */
[----:B---3--:R-:W-:Y:S02]  /*3040*/  VIADD R18, R18, 0x404 ;  /* 0x0000040412127836 */ /* 0x008fe40000000000 */
        /* <DEDUP_REMOVED lines=10> */
[----:B----4-:R-:W-:Y:S02]  /*30f0*/  VIADD R20, R20, 0x406 ;  /* 0x0000040614147836 */ /* 0x010fe40000000000 */
        /* <DEDUP_REMOVED lines=60> */
[----:B------:R-:W-:Y:S01]  /*34c0*/  R2UR UR5, R73 ;  /* 0x00000000490572ca */ /* 0x000fe200000e0000 */
[----:B--2---:R-:W-:Y:S01]  /*34d0*/  VIADD R14, R14, 0xc02 ;  /* 0x00000c020e0e7836 */ /* 0x004fe20000000000 */
[----:B------:R0:W5:Y:S01]  /*34e0*/  LDL R73, [R1+0xc] ;  /* 0x00000c0001497983 */ /* 0x0001620000100800 */
[----:B------:R-:W-:Y:S02]  /*34f0*/  WARPGROUP.DEPBAR.LE gsb0, 0x0 ;  /* 0x00008000000079c5 */ /* 0x000fe40000010000 */
[----:B------:R-:W-:-:S08]  /*3500*/  WARPGROUP.ARRIVE ;  /* 0x00000000000079c5 */ /* 0x000fd00000000000 */
[----:B------:R-:W-:Y:S01]  /*3510*/  HGMMA.64x96x16.F32 R24, gdesc[UR4], R24, gsb0 ;  /* 0x01600000041879f0 */ /* 0x000fe20008000818 */
[----:B------:R-:W-:Y:S02]  /*3520*/  VIADD R12, R10, 0x902 ;  /* 0x000009020a0c7836 */ /* 0x000fe40000000000 */
[----:B------:R-:W-:Y:S01]  /*3530*/  IMAD.MOV.U32 R13, RZ, RZ, R11 ;  /* 0x000000ffff0d7224 */ /* 0x000fe200078e000b */
[----:B------:R-:W-:Y:S02]  /*3540*/  R2UR UR4, R14 ;  /* 0x000000000e0472ca */ /* 0x000fe400000e0000 */
[----:B------:R-:W-:Y:S02]  /*3550*/  R2UR UR6, R12 ;  /* 0x000000000c0672ca */ /* 0x000fe400000e0000 */
[----:B------:R-:W-:Y:S02]  /*3560*/  R2UR UR7, R13 ;  /* 0x000000000d0772ca */ /* 0x000fe400000e0000 */
[----:B------:R-:W-:Y:S01]  /*3570*/  R2UR UR5, R15 ;  /* 0x000000000f0572ca */ /* 0x000fe200000e0000 */
[----:B---3--:R-:W-:-:S02]  /*3580*/  VIADD R18, R18, 0xc04 ;  /* 0x00000c0412127836 */ /* 0x008fc40000000000 */
[----:B------:R-:W-:Y:S01]  /*3590*/  VIADD R12, R10, 0x904 ;  /* 0x000009040a0c7836 */ /* 0x000fe20000000000 */
[----:B------:R-:W-:Y:S02]  /*35a0*/  WARPGROUP.DEPBAR.LE gsb0, 0x0 ;  /* 0x00008000000079c5 */ /* 0x000fe40000010000 */
[----:B------:R-:W-:-:S07]  /*35b0*/  WARPGROUP.ARRIVE ;  /* 0x00000000000079c5 */ /* 0x000fce0000000000 */
[----:B------:R-:W-:Y:S01]  /*35c0*/  HGMMA.64x96x16.F32 R24, gdesc[UR4], R24, gsb0 ;  /* 0x01600000041879f0 */ /* 0x000fe20008000818 */
[----:B------:R-:W-:Y:S01]  /*35d0*/  IMAD.MOV.U32 R13, RZ, RZ, R11 ;  /* 0x000000ffff0d7224 */ /* 0x000fe200078e000b */
[----:B------:R-:W-:Y:S02]  /*35e0*/  R2UR UR6, R12 ;  /* 0x000000000c0672ca */ /* 0x000fe400000e0000 */
[----:B------:R-:W-:Y:S02]  /*35f0*/  R2UR UR4, R18 ;  /* 0x00000000120472ca */ /* 0x000fe400000e0000 */
[----:B------:R-:W-:Y:S02]  /*3600*/  R2UR UR7, R13 ;  /* 0x000000000d0772ca */ /* 0x000fe400000e0000 */
[----:B------:R-:W-:Y:S01]  /*3610*/  R2UR UR5, R19 ;  /* 0x00000000130572ca */ /* 0x000fe200000e0000 */
[----:B------:R-:W-:Y:S02]  /*3620*/  VIADD R10, R10, 0x906 ;  /* 0x000009060a0a7836 */ /* 0x000fe40000000000 */
[----:B----4-:R-:W-:Y:S01]  /*3630*/  VIADD R20, R20, 0xc06 ;  /* 0x00000c0614147836 */ /* 0x010fe20000000000 */
[----:B------:R-:W-:-:S02]  /*3640*/  WARPGROUP.DEPBAR.LE gsb0, 0x0 ;  /* 0x00008000000079c5 */ /* 0x000fc40000010000 */
[----:B------:R-:W-:-:S07]  /*3650*/  WARPGROUP.ARRIVE ;  /* 0x00000000000079c5 */ /* 0x000fce0000000000 */
[----:B------:R-:W-:Y:S01]  /*3660*/  HGMMA.64x96x16.F32 R24, gdesc[UR4], R24, gsb0 ;  /* 0x01600000041879f0 */ /* 0x000fe20008000818 */
        /* <DEDUP_REMOVED lines=8> */
[----:B------:R0:W-:Y:S04]  /*36f0*/  STL [R1+0x70], R227 ;  /* 0x000070e301007387 */ /* 0x0001e80000100800 */
[----:B------:R0:W-:Y:S01]  /*3700*/  STL [R1+0x70], R227 ;  /* 0x000070e301007387 */ /* 0x0001e20000100800 */
[----:B------:R-:W-:-:S02]  /*3710*/  WARPGROUP.DEPBAR.LE gsb0, 0x0 ;  /* 0x00008000000079c5 */ /* 0x000fc40000010000 */
[----:B------:R-:W-:-:S06]  /*3720*/  WARPGROUP.ARRIVE ;  /* 0x00000000000079c5 */ /* 0x000fcc0000000000 */
[----:B------:R-:W-:Y:S01]  /*3730*/  HGMMA.64x96x16.F32 R24, gdesc[UR4], R24, gsb0 ;  /* 0x01600000041879f0 */ /* 0x000fe20008000818 */
        /* <DEDUP_REMOVED lines=18> */
.L_x_11291:
[----:B------:R-:W-:Y:S05]  /*3860*/  BSYNC B0 ;  /* 0x0000000000007941 */ /* 0x000fea0003800000 */
.L_x_11290:
        /* <DEDUP_REMOVED lines=8> */
[----:B------:R-:W4:Y:S04]  /*38f0*/  LDL.64 R10, [R1+0x140] ;  /* 0x00014000010a7983 */ /* 0x000f280000100a00 */
[----:B------:R-:W4:Y:S04]  /*3900*/  LDL R76, [R1+0x148] ;  /* 0x00014800014c7983 */ /* 0x000f280000100800 */
[----:B------:R-:W4:Y:S04]  /*3910*/  LDL.128 R12, [R1+0x120] ;  /* 0x00012000010c7983 */ /* 0x000f280000100c00 */
[----:B------:R-:W4:Y:S04]  /*3920*/  LDL.128 R72, [R1+0x130] ;  /* 0x0001300001487983 */ /* 0x000f280000100c00 */
[----:B--2---:R3:W2:Y:S02]  /*3930*/  LD.E R18, desc[UR36][R18.64] ;  /* 0x0000002412127980 */ /* 0x0046a4000c101900 */
[----:B---3--:R-:W-:-:S02]  /*3940*/  SHF.R.S32.HI R19, RZ, 0x1f, R20 ;  /* 0x0000001fff137819 */ /* 0x008fc40000011414 */
[----:B----4-:R-:W-:Y:S01]  /*3950*/  ISETP.NE.AND P0, PT, R10, 0x1, PT ;  /* 0x000000010a00780c */ /* 0x010fe20003f05270 */
[----:B------:R-:W-:Y:S02]  /*3960*/  UMOV UR4, 0xffffffa0 ;  /* 0xffffffa000047882 */ /* 0x000fe40000000000 */
[----:B------:R-:W-:Y:S01]  /*3970*/  UIMAD UR4, UR44, UR4, 0x60 ;  /* 0x000000602c0474a4 */ /* 0x000fe2000f8e0204 */
[----:B------:R-:W-:-:S05]  /*3980*/  ISETP.GE.AND P1, PT, R73, 0x1, PT ;  /* 0x000000014900780c */ /* 0x000fca0003f26270 */
[----:B------:R-:W-:Y:S01]  /*3990*/  VIADD R72, R72, UR4 ;  /* 0x0000000448487c36 */ /* 0x000fe20008000000 */
[----:B------:R-:W-:Y:S01]  /*39a0*/  BSSY B0, `(.L_x_11292) ;  /* 0x00000a0000007945 */ /* 0x000fe20003800000 */
[----:B--2---:R-:W-:Y:S01]  /*39b0*/  FMUL.FTZ R7, R24, R18 ;  /* 0x0000001218077220 */ /* 0x004fe20000410000 */
[----:B------:R-:W-:Y:S01]  /*39c0*/  LEA.HI R24, R19, R20, RZ, 0x7 ;  /* 0x0000001413187211 */ /* 0x000fe200078f38ff */
[----:B------:R-:W-:-:S03]  /*39d0*/  FMUL.FTZ R4, R27, R18 ;  /* 0x000000121b047220 */ /* 0x000fc60000410000 */
[----:B------:R-:W-:Y:S01]  /*39e0*/  LOP3.LUT R27, R24, 0xffffff80, RZ, 0xc0, !PT ;  /* 0xffffff80181b7812 */ /* 0x000fe200078ec0ff */
[----:B-1----:R-:W-:-:S04]  /*39f0*/  FMUL.FTZ R0, R26, R18 ;  /* 0x000000121a007220 */ /* 0x002fc80000410000 */
[----:B------:R-:W-:Y:S02]  /*3a00*/  IMAD.IADD R27, R20, 0x1, -R27 ;  /* 0x00000001141b7824 */ /* 0x000fe400078e0a1b */
[----:B------:R-:W-:-:S03]  /*3a10*/  FMUL.FTZ R29, R29, R18 ;  /* 0x000000121d1d7220 */ /* 0x000fc60000410000 */
[----:B------:R-:W-:Y:S01]  /*3a20*/  SHF.R.S32.HI R26, RZ, 0x1f, R27 ;  /* 0x0000001fff1a7819 */ /* 0x000fe2000001141b */
[----:B------:R1:W2:Y:S01]  /*3a30*/  MUFU.TANH R91, R29 ;  /* 0x0000001d005b7308 */ /* 0x0002a20000002400 */
[-C--:B------:R-:W-:Y:S01]  /*3a40*/  FMUL.FTZ R89, R31, R18.reuse ;  /* 0x000000121f597220 */ /* 0x080fe20000410000 */
[-C--:B------:R-:W-:Y:S01]  /*3a50*/  FMUL.FTZ R33, R33, R18.reuse ;  /* 0x0000001221217220 */ /* 0x080fe20000410000 */
[----:B------:R-:W-:Y:S01]  /*3a60*/  FMUL.FTZ R93, R30, R18 ;  /* 0x000000121e5d7220 */ /* 0x000fe20000410000 */
[----:B------:R-:W-:Y:S02]  /*3a70*/  LEA.HI R31, R19, R20, RZ, 0x2 ;  /* 0x00000014131f7211 */ /* 0x000fe400078f10ff */
[----:B-1----:R-:W-:Y:S02]  /*3a80*/  LEA.HI R29, R26, R27, RZ, 0x2 ;  /* 0x0000001b1a1d7211 */ /* 0x002fe400078f10ff */
[----:B------:R1:W3:Y:S02]  /*3a90*/  MUFU.TANH R161, R33 ;  /* 0x0000002100a17308 */ /* 0x0002e40000002400 */
[----:B------:R-:W-:-:S02]  /*3aa0*/  SHF.R.S32.HI R30, RZ, 0x2, R29 ;  /* 0x00000002ff1e7819 */ /* 0x000fc4000001141d */
[----:B------:R-:W-:Y:S02]  /*3ab0*/  SHF.R.S32.HI R19, RZ, 0x1f, R29 ;  /* 0x0000001fff137819 */ /* 0x000fe4000001141d */
[----:B------:R-:W-:Y:S02]  /*3ac0*/  LEA.HI R26, R26, R27, RZ, 0x5 ;  /* 0x0000001b1a1a7211 */ /* 0x000fe400078f28ff */
[----:B-1----:R-:W-:Y:S02]  /*3ad0*/  LOP3.LUT R33, R31, 0xfffffffc, RZ, 0xc0, !PT ;  /* 0xfffffffc1f217812 */ /* 0x002fe400078ec0ff */
        /* <DEDUP_REMOVED lines=18> */
[----:B------:R-:W-:Y:S01]  /*3c00*/  IMAD.U32 R24, RZ, RZ, UR44 ;  /* 0x0000002cff187e24 */ /* 0x000fe2000f8e00ff */
[----:B------:R-:W-:-:S03]  /*3c10*/  LOP3.LUT R10, R29, 0x7ffffffc, RZ, 0xc0, !PT ;  /* 0x7ffffffc1d0a7812 */ /* 0x000fc600078ec0ff */
[----:B------:R-:W1:Y:S01]  /*3c20*/  SHFL.IDX PT, R30, R20, RZ, 0x1c1f ;  /* 0x001c1fff141e7589 */ /* 0x000e6200000e0000 */
[----:B------:R-:W-:Y:S02]  /*3c30*/  IMAD R11, R24, -0x60, R13 ;  /* 0xffffffa0180b7824 */ /* 0x000fe400078e020d */
        /* <DEDUP_REMOVED lines=43> */
[----:B------:R-:W4:Y:S01]  /*3ef0*/  MUFU.TANH R7, R7 ;  /* 0x0000000700077308 */ /* 0x000f220000002400 */
[----:B------:R-:W-:Y:S02]  /*3f00*/  IMAD R19, R10, -0x2, R19 ;  /* 0xfffffffe0a137824 */ /* 0x000fe400078e0213 */
[----:B------:R-:W-:Y:S02]  /*3f10*/  VIADD R11, R11, 0x60 ;  /* 0x000000600b0b7836 */ /* 0x000fe40000000000 */
[----:B------:R-:W-:-:S03]  /*3f20*/  IMAD.IADD R24, R19, 0x1, -R12 ;  /* 0x0000000113187824 */ /* 0x000fc600078e0a0c */
[----:B------:R-:W0:Y:S01]  /*3f30*/  MUFU.TANH R25, R25 ;  /* 0x0000001900197308 */ /* 0x000e220000002400 */
[----:B------:R-:W-:-:S07]  /*3f40*/  LOP3.LUT R19, RZ, R14, RZ, 0x33, !PT ;  /* 0x0000000eff137212 */ /* 0x000fce00078e33ff */
[----:B------:R-:W0:Y:S01]  /*3f50*/  MUFU.TANH R0, R0 ;  /* 0x0000000000007308 */ /* 0x000e220000002400 */
[----:B------:R-:W-:-:S07]  /*3f60*/  IMAD.U32 R27, RZ, RZ, UR4 ;  /* 0x00000004ff1b7e24 */ /* 0x000fce000f8e00ff */
        /* <DEDUP_REMOVED lines=44> */
[----:B------:R0:W0:Y:S01]  /*4230*/  MUFU.TANH R190, R18 ;  /* 0x0000001200be7308 */ /* 0x0000220000002400 */
[----:B------:R-:W-:-:S02]  /*4240*/  IMAD.IADD R19, R24, 0x1, R19 ;  /* 0x0000000118137824 */ /* 0x000fc400078e0213 */
[----:B------:R-:W-:Y:S01]  /*4250*/  IMAD R24, R10, -0x2, R27 ;  /* 0xfffffffe0a187824 */ /* 0x000fe200078e021b */
[----:B-1----:R-:W-:Y:S01]  /*4260*/  VIADDMNMX R10, R30, R26, R21, PT ;  /* 0x0000001a1e0a7246 */ /* 0x002fe20003800115 */
        /* <DEDUP_REMOVED lines=12> */
.L_x_11295:
[----:B------:R-:W-:-:S13]  /*4330*/  ISETP.NE.AND P0, PT, R73, 0x1, PT ;  /* 0x000000014900780c */ /* 0x000fda0003f05270 */
[----:B0-----:R-:W-:-:S05]  /*4340*/  @P0 IMAD.HI.U32 R18, R14, R74, RZ ;  /* 0x0000004a0e120227 */ /* 0x001fca00078e00ff */
[----:B------:R-:W-:-:S07]  /*4350*/  @P0 SHF.R.U32.HI R14, RZ, R75, R18 ;  /* 0x0000004bff0e0219 */ /* 0x000fce0000011612 */
.L_x_11296:
[----:B------:R-:W-:Y:S05]  /*4360*/  BSYNC B1 ;  /* 0x0000000000017941 */ /* 0x000fea0003800000 */
.L_x_11294:
[----:B------:R-:W-:-:S05]  /*4370*/  IMAD R14, R14, R73, R24 ;  /* 0x000000490e0e7224 */ /* 0x000fca00078e0218 */
[----:B------:R-:W-:Y:S02]  /*4380*/  VIMNMX R11, R11, R14, !PT ;  /* 0x0000000e0b0b7248 */ /* 0x000fe40007fe0100 */
[----:B------:R-:W-:-:S07]  /*4390*/  VIADDMNMX R10, R14, R73, R10, PT ;  /* 0x000000490e0a7246 */ /* 0x000fce000380010a */
.L_x_11293:
[----:B------:R-:W-:Y:S05]  /*43a0*/  BSYNC B0 ;  /* 0x0000000000007941 */ /* 0x000fea0003800000 */
.L_x_11292:
[C---:B------:R-:W-:Y:S01]  /*43b0*/  ISETP.GE.AND P1, PT, R72.reuse, 0x9, PT ;  /* 0x000000094800780c */ /* 0x040fe20003f26270 */
[----:B------:R-:W1:Y:S01]  /*43c0*/  SHFL.IDX PT, R20, R20, 0x1, 0x1c1f ;  /* 0x003c1f0014147f89 */ /* 0x000e6200000e0000 */
[----:B------:R-:W-:Y:S01]  /*43d0*/  ISETP.GE.AND P0, PT, R72, 0x2, PT ;  /* 0x000000024800780c */ /* 0x000fe20003f06270 */
[----:B------:R-:W-:Y:S01]  /*43e0*/  BSSY B0, `(.L_x_11297) ;  /* 0x0000086000007945 */ /* 0x000fe20003800000 */
        /* <DEDUP_REMOVED lines=107> */
[----:B-1----:R-:W-:Y:S01]  /*4aa0*/  IMAD.IADD R7, R19, 0x1, R20 ;  /* 0x0000000113077824 */ /* 0x002fe200078e0214 */
[----:B------:R-:W-:-:S04]  /*4ab0*/  ISETP.GE.AND P6, PT, R72, 0x5a, PT ;  /* 0x0000005a4800780c */ /* 0x000fc80003fc6270 */
[----:B------:R-:W-:Y:S02]  /*4ac0*/  P2R R40, PR, RZ, 0x40 ;  /* 0x00000040ff287803 */ /* 0x000fe40000000000 */
[----:B------:R-:W-:-:S04]  /*4ad0*/  ISETP.GT.AND P6, PT, R11, 0x59, !P6 ;  /* 0x000000590b00780c */ /* 0x000fc800077c4270 */
        /* <DEDUP_REMOVED lines=15> */
.L_x_11300:
[----:B------:R-:W-:-:S13]  /*4bd0*/  ISETP.NE.AND P6, PT, R73, 0x1, PT ;  /* 0x000000014900780c */ /* 0x000fda0003fc5270 */
[----:B------:R-:W-:-:S05]  /*4be0*/  @P6 IMAD.HI.U32 R74, R12, R74, RZ ;  /* 0x0000004a0c4a6227 */ /* 0x000fca00078e00ff */
[----:B------:R-:W-:-:S07]  /*4bf0*/  @P6 SHF.R.U32.HI R12, RZ, R75, R74 ;  /* 0x0000004bff0c6219 */ /* 0x000fce000001164a */
.L_x_11301:
[----:B------:R-:W-:Y:S05]  /*4c00*/  BSYNC B1 ;  /* 0x0000000000017941 */ /* 0x000fea0003800000 */
.L_x_11299:
[----:B------:R-:W-:-:S05]  /*4c10*/  IMAD R12, R12, R73, R24 ;  /* 0x000000490c0c7224 */ /* 0x000fca00078e0218 */
[----:B------:R-:W-:Y:S02]  /*4c20*/  VIADDMNMX R10, R12, R73, R10, PT ;  /* 0x000000490c0a7246 */ /* 0x000fe4000380010a */
[----:B------:R-:W-:-:S07]  /*4c30*/  VIMNMX R7, R7, R12, !PT ;  /* 0x0000000c07077248 */ /* 0x000fce0007fe0100 */
.L_x_11298:
[----:B------:R-:W-:Y:S05]  /*4c40*/  BSYNC B0 ;  /* 0x0000000000007941 */ /* 0x000fea0003800000 */
.L_x_11297:
[C---:B------:R-:W-:Y:S01]  /*4c50*/  ISETP.GT.AND P0, PT, R7.reuse, 0x1, !P0 ;  /* 0x000000010700780c */ /* 0x040fe20004704270 */
[----:B------:R-:W2:Y:S01]  /*4c60*/  LDL R156, [R1+0x230] ;  /* 0x00023000019c7983 */ /* 0x000ea20000100800 */
[----:B------:R-:W-:Y:S02]  /*4c70*/  ISETP.GT.AND P1, PT, R7, 0x8, !P1 ;  /* 0x000000080700780c */ /* 0x000fe40004f24270 */
[C---:B------:R-:W-:Y:S01]  /*4c80*/  ISETP.LT.OR P0, PT, R10.reuse, 0x2, P0 ;  /* 0x000000020a00780c */ /* 0x040fe20000701670 */
[----:B------:R-:W3:Y:S01]  /*4c90*/  LDL R20, [R1+0x260] ;  /* 0x0002600001147983 */ /* 0x000ee20000100800 */
[----:B------:R-:W-:Y:S02]  /*4ca0*/  ISETP.LT.OR P1, PT, R10, 0x9, P1 ;  /* 0x000000090a00780c */ /* 0x000fe40000f21670 */
[----:B------:R-:W-:Y:S01]  /*4cb0*/  FSEL R95, R4, -INF , !P0 ;  /* 0xff800000045f7808 */ /* 0x000fe20004000000 */
[----:B------:R-:W4:Y:S01]  /*4cc0*/  LDL R152, [R1+0x324] ;  /* 0x0003240001987983 */ /* 0x000f220000100800 */
[----:B------:R-:W-:-:S02]  /*4cd0*/  ISETP.NE.AND P0, PT, R15, RZ, PT ;  /* 0x000000ff0f00720c */ /* 0x000fc40003f05270 */
[----:B------:R-:W-:Y:S01]  /*4ce0*/  FSEL R93, R93, -INF , !P1 ;  /* 0xff8000005d5d7808 */ /* 0x000fe20004800000 */
[----:B------:R-:W2:Y:S01]  /*4cf0*/  LDL R15, [R1+0x1f8] ;  /* 0x0001f800010f7983 */ /* 0x000ea20000100800 */
[----:B------:R-:W-:Y:S02]  /*4d00*/  ISETP.GT.AND P0, PT, R7, 0x9, !P0 ;  /* 0x000000090700780c */ /* 0x000fe40004704270 */
[----:B------:R-:W-:Y:S01]  /*4d10*/  ISETP.NE.AND P1, PT, R27, RZ, PT ;  /* 0x000000ff1b00720c */ /* 0x000fe20003f25270 */
[----:B------:R-:W4:Y:S01]  /*4d20*/  LDL R154, [R1+0x328] ;  /* 0x00032800019a7983 */ /* 0x000f220000100800 */
[----:B------:R-:W-:Y:S02]  /*4d30*/  ISETP.LT.OR P0, PT, R10, 0xa, P0 ;  /* 0x0000000a0a00780c */ /* 0x000fe40000701670 */
[----:B------:R-:W-:Y:S01]  /*4d40*/  ISETP.NE.AND P6, PT, R28, RZ, PT ;  /* 0x000000ff1c00720c */ /* 0x000fe20003fc5270 */
[----:B------:R-:W4:Y:S01]  /*4d50*/  LDL R68, [R1+0x244] ;  /* 0x0002440001447983 */ /* 0x000f220000100800 */
[----:B------:R-:W-:-:S02]  /*4d60*/  FSEL R89, R89, -INF , !P0 ;  /* 0xff80000059597808 */ /* 0x000fc40004000000 */
[----:B------:R-:W-:Y:S01]  /*4d70*/  ISETP.NE.AND P0, PT, R18, RZ, PT ;  /* 0x000000ff1200720c */ /* 0x000fe20003f05270 */
[----:B------:R-:W4:Y:S01]  /*4d80*/  LDL R72, [R1+0x24c] ;  /* 0x00024c0001487983 */ /* 0x000f220000100800 */
[----:B------:R-:W-:Y:S02]  /*4d90*/  FMNMX.FTZ R4, R101, R99, !PT ;  /* 0x0000006365047209 */ /* 0x000fe40007810000 */
[----:B------:R-:W-:Y:S01]  /*4da0*/  ISETP.GT.AND P0, PT, R7, 0x10, !P0 ;  /* 0x000000100700780c */ /* 0x000fe20004704270 */
[----:B------:R-:W3:Y:S01]  /*4db0*/  LDL R18, [R1+0x250] ;  /* 0x0002500001127983 */ /* 0x000ee20000100800 */
[----:B------:R-:W-:Y:S02]  /*4dc0*/  FMNMX.FTZ R4, R97, R4, !PT ;  /* 0x0000000461047209 */ /* 0x000fe40007810000 */
[----:B------:R-:W-:Y:S01]  /*4dd0*/  ISETP.LT.OR P0, PT, R10, 0x11, P0 ;  /* 0x000000110a00780c */ /* 0x000fe20000701670 */
[----:B------:R-:W4:Y:S01]  /*4de0*/  LDL R74, [R1+0x254] ;  /* 0x00025400014a7983 */ /* 0x000f220000100800 */
[----:B------:R-:W-:-:S02]  /*4df0*/  FMNMX.FTZ R11, R91, R4, !PT ;  /* 0x000000045b0b7209 */ /* 0x000fc40007810000 */
[----:B------:R-:W-:Y:S01]  /*4e00*/  FSEL R225, R225, -INF , !P0 ;  /* 0xff800000e1e17808 */ /* 0x000fe20004000000 */
[----:B------:R-:W4:Y:S01]  /*4e10*/  LDL R76, [R1+0x258] ;  /* 0x00025800014c7983 */ /* 0x000f220000100800 */
[----:B------:R-:W-:Y:S02]  /*4e20*/  ISETP.NE.AND P0, PT, R25, RZ, PT ;  /* 0x000000ff1900720c */ /* 0x000fe40003f05270 */
[----:B------:R-:W-:Y:S01]  /*4e30*/  FMNMX.FTZ R4, R160, R11, !PT ;  /* 0x0000000ba0047209 */ /* 0x000fe20007810000 */
[----:B------:R-:W4:Y:S01]  /*4e40*/  LDL R78, [R1+0x25c] ;  /* 0x00025c00014e7983 */ /* 0x000f220000100800 */
[----:B------:R-:W-:Y:S02]  /*4e50*/  ISETP.GT.AND P0, PT, R7, 0x11, !P0 ;  /* 0x000000110700780c */ /* 0x000fe40004704270 */
[----:B------:R-:W-:Y:S01]  /*4e60*/  FMNMX.FTZ R4, R161, R4, !PT ;  /* 0x00000004a1047209 */ /* 0x000fe20007810000 */
[----:B------:R-:W4:Y:S01]  /*4e70*/  LDL R80, [R1+0x264] ;  /* 0x0002640001507983 */ /* 0x000f220000100800 */
[----:B------:R-:W-:-:S02]  /*4e80*/  ISETP.LT.OR P0, PT, R10, 0x12, P0 ;  /* 0x000000120a00780c */ /* 0x000fc40000701670 */
[C---:B------:R-:W-:Y:S01]  /*4e90*/  ISETP.GT.AND P2, PT, R7.reuse, 0x49, !P2 ;  /* 0x000000490700780c */ /* 0x040fe20005744270 */
[----:B------:R-:W4:Y:S01]  /*4ea0*/  LDL R82, [R1+0x268] ;  /* 0x0002680001527983 */ /* 0x000f220000100800 */
[----:B------:R-:W-:Y:S02]  /*4eb0*/  FSEL R224, R224, -INF , !P0 ;  /* 0xff800000e0e07808 */ /* 0x000fe40004000000 */
[----:B------:R-:W-:Y:S01]  /*4ec0*/  ISETP.GT.AND P0, PT, R7, 0x18, !P1 ;  /* 0x000000180700780c */ /* 0x000fe20004f04270 */
[----:B------:R-:W4:Y:S01]  /*4ed0*/  LDL R84, [R1+0x26c] ;  /* 0x00026c0001547983 */ /* 0x000f220000100800 */
[----:B------:R-:W-:Y:S02]  /*4ee0*/  ISETP.NE.AND P1, PT, R37, RZ, PT ;  /* 0x000000ff2500720c */ /* 0x000fe40003f25270 */
[----:B------:R-:W-:Y:S01]  /*4ef0*/  ISETP.LT.OR P0, PT, R10, 0x19, P0 ;  /* 0x000000190a00780c */ /* 0x000fe20000701670 */
[----:B------:R-:W4:Y:S01]  /*4f00*/  LDL R86, [R1+0x274] ;  /* 0x0002740001567983 */ /* 0x000f220000100800 */
[----:B------:R-:W-:-:S02]  /*4f10*/  ISETP.GT.AND P3, PT, R7, 0x50, !P3 ;  /* 0x000000500700780c */ /* 0x000fc40005f64270 */
[----:B------:R-:W-:Y:S01]  /*4f20*/  FSEL R223, R223, -INF , !P0 ;  /* 0xff800000dfdf7808 */ /* 0x000fe20004000000 */
[----:B------:R-:W4:Y:S01]  /*4f30*/  LDL R88, [R1+0x278] ;  /* 0x0002780001587983 */ /* 0x000f220000100800 */
[C---:B------:R-:W-:Y:S02]  /*4f40*/  ISETP.GT.AND P0, PT, R7.reuse, 0x19, !P6 ;  /* 0x000000190700780c */ /* 0x040fe40007704270 */
[----:B------:R-:W-:Y:S01]  /*4f50*/  ISETP.NE.AND P6, PT, R14, RZ, PT ;  /* 0x000000ff0e00720c */ /* 0x000fe20003fc5270 */
[----:B------:R-:W4:Y:S01]  /*4f60*/  LDL R90, [R1+0x27c] ;  /* 0x00027c00015a7983 */ /* 0x000f220000100800 */
[----:B------:R-:W-:Y:S02]  /*4f70*/  ISETP.LT.OR P0, PT, R10, 0x1a, P0 ;  /* 0x0000001a0a00780c */ /* 0x000fe40000701670 */
[----:B------:R-:W-:Y:S01]  /*4f80*/  ISETP.GT.AND P4, PT, R7, 0x51, !P4 ;  /* 0x000000510700780c */ /* 0x000fe20006784270 */
[----:B------:R-:W3:Y:S01]  /*4f90*/  LDL R14, [R1+0x240] ;  /* 0x00024000010e7983 */ /* 0x000ee20000100800 */
[----:B------:R-:W-:-:S02]  /*4fa0*/  FSEL R222, R222, -INF , !P0 ;  /* 0xff800000dede7808 */ /* 0x000fc40004000000 */
[----:B------:R-:W-:Y:S01]  /*4fb0*/  ISETP.NE.AND P0, PT, R29, RZ, PT ;  /* 0x000000ff1d00720c */ /* 0x000fe20003f05270 */
[----:B------:R-:W4:Y:S01]  /*4fc0*/  LDL R24, [R1+0x280] ;  /* 0x0002800001187983 */ /* 0x000f220000100800 */
[C---:B------:R-:W-:Y:S02]  /*4fd0*/  ISETP.GT.AND P5, PT, R7.reuse, 0x58, !P5 ;  /* 0x000000580700780c */ /* 0x040fe40006fa4270 */
[----:B------:R-:W-:Y:S01]  /*4fe0*/  ISETP.GT.AND P0, PT, R7, 0x20, !P0 ;  /* 0x000000200700780c */ /* 0x000fe20004704270 */
[----:B------:R-:W4:Y:S01]  /*4ff0*/  LDL R92, [R1+0x284] ;  /* 0x00028400015c7983 */ /* 0x000f220000100800 */
[C---:B------:R-:W-:Y:S02]  /*5000*/  ISETP.LT.OR P2, PT, R10.reuse, 0x4a, P2 ;  /* 0x0000004a0a00780c */ /* 0x040fe40001741670 */
[C---:B------:R-:W-:Y:S01]  /*5010*/  ISETP.LT.OR P0, PT, R10.reuse, 0x21, P0 ;  /* 0x000000210a00780c */ /* 0x040fe20000701670 */
[----:B------:R-:W4:Y:S01]  /*5020*/  LDL R94, [R1+0x288] ;  /* 0x00028800015e7983 */ /* 0x000f220000100800 */
[----:B------:R-:W-:-:S02]  /*5030*/  ISETP.LT.OR P3, PT, R10, 0x51, P3 ;  /* 0x000000510a00780c */ /* 0x000fc40001f61670 */
[----:B------:R-:W-:Y:S01]  /*5040*/  FSEL R215, R215, -INF , !P0 ;  /* 0xff800000d7d77808 */ /* 0x000fe20004000000 */
[----:B------:R-:W4:Y:S01]  /*5050*/  LDL R96, [R1+0x28c] ;  /* 0x00028c0001607983 */ /* 0x000f220000100800 */
[----:B------:R-:W-:Y:S02]  /*5060*/  ISETP.NE.AND P0, PT, R30, RZ, PT ;  /* 0x000000ff1e00720c */ /* 0x000fe40003f05270 */
[----:B------:R-:W-:Y:S01]  /*5070*/  FSEL R200, R200, -INF , !P2 ;  /* 0xff800000c8c87808 */ /* 0x000fe20005000000 */
[----:B------:R-:W4:Y:S01]  /*5080*/  LDL R26, [R1+0x290] ;  /* 0x00029000011a7983 */ /* 0x000f220000100800 */
[----:B------:R-:W-:Y:S02]  /*5090*/  ISETP.GT.AND P0, PT, R7, 0x21, !P0 ;  /* 0x000000210700780c */ /* 0x000fe40004704270 */
[----:B------:R-:W-:Y:S01]  /*50a0*/  FSEL R187, R66, -INF , !P3 ;  /* 0xff80000042bb7808 */ /* 0x000fe20005800000 */
[----:B------:R-:W4:Y:S01]  /*50b0*/  LDL R98, [R1+0x294] ;  /* 0x0002940001627983 */ /* 0x000f220000100800 */
[----:B------:R-:W-:-:S02]  /*50c0*/  ISETP.LT.OR P0, PT, R10, 0x22, P0 ;  /* 0x000000220a00780c */ /* 0x000fc40000701670 */
[----:B------:R-:W-:Y:S01]  /*50d0*/  ISETP.LT.OR P4, PT, R10, 0x52, P4 ;  /* 0x000000520a00780c */ /* 0x000fe20002781670 */
[----:B------:R-:W4:Y:S01]  /*50e0*/  LDL R100, [R1+0x298] ;  /* 0x0002980001647983 */ /* 0x000f220000100800 */
[----:B------:R-:W-:Y:S02]  /*50f0*/  FSEL R210, R210, -INF , !P0 ;  /* 0xff800000d2d27808 */ /* 0x000fe40004000000 */
[----:B------:R-:W-:Y:S01]  /*5100*/  ISETP.NE.AND P0, PT, R31, RZ, PT ;  /* 0x000000ff1f00720c */ /* 0x000fe20003f05270 */
[----:B------:R-:W4:Y:S01]  /*5110*/  LDL R102, [R1+0x29c] ;  /* 0x00029c0001667983 */ /* 0x000f220000100800 */
[----:B------:R-:W-:Y:S02]  /*5120*/  ISETP.LT.OR P5, PT, R10, 0x59, P5 ;  /* 0x000000590a00780c */ /* 0x000fe40002fa1670 */
[----:B------:R-:W-:Y:S01]  /*5130*/  ISETP.GT.AND P0, PT, R7, 0x28, !P0 ;  /* 0x000000280700780c */ /* 0x000fe20004704270 */
[----:B------:R-:W4:Y:S01]  /*5140*/  LDL R28, [R1+0x2a0] ;  /* 0x0002a000011c7983 */ /* 0x000f220000100800 */
[----:B------:R-:W-:-:S02]  /*5150*/  FSEL R188, R67, -INF , !P4 ;  /* 0xff80000043bc7808 */ /* 0x000fc40006000000 */
[----:B------:R-:W-:Y:S01]  /*5160*/  ISETP.LT.OR P0, PT, R10, 0x29, P0 ;  /* 0x000000290a00780c */ /* 0x000fe20000701670 */
[----:B------:R-:W4:Y:S01]  /*5170*/  LDL R104, [R1+0x2a4] ;  /* 0x0002a40001687983 */ /* 0x000f220000100800 */
[----:B------:R-:W-:Y:S02]  /*5180*/  FSEL R189, R70, -INF , !P5 ;  /* 0xff80000046bd7808 */ /* 0x000fe40006800000 */
[----:B------:R-:W-:Y:S01]  /*5190*/  FSEL R212, R212, -INF , !P0 ;  /* 0xff800000d4d47808 */ /* 0x000fe20004000000 */
[----:B------:R-:W4:Y:S01]  /*51a0*/  LDL R70, [R1+0x248] ;  /* 0x0002480001467983 */ /* 0x000f220000100800 */
[----:B------:R-:W-:-:S03]  /*51b0*/  ISETP.NE.AND P0, PT, R32, RZ, PT ;  /* 0x000000ff2000720c */ /* 0x000fc60003f05270 */
[----:B------:R-:W4:Y:S01]  /*51c0*/  LDL R106, [R1+0x2a8] ;  /* 0x0002a800016a7983 */ /* 0x000f220000100800 */
[----:B------:R-:W-:-:S03]  /*51d0*/  ISETP.GT.AND P0, PT, R7, 0x29, !P0 ;  /* 0x000000290700780c */ /* 0x000fc60004704270 */
[----:B------:R-:W4:Y:S01]  /*51e0*/  LDL R108, [R1+0x2ac] ;  /* 0x0002ac00016c7983 */ /* 0x000f220000100800 */
[----:B------:R-:W-:-:S03]  /*51f0*/  ISETP.LT.OR P0, PT, R10, 0x2a, P0 ;  /* 0x0000002a0a00780c */ /* 0x000fc60000701670 */
[----:B------:R-:W4:Y:S01]  /*5200*/  LDL R30, [R1+0x2b0] ;  /* 0x0002b000011e7983 */ /* 0x000f220000100800 */
[----:B------:R-:W-:Y:S02]  /*5210*/  FSEL R214, R214, -INF , !P0 ;  /* 0xff800000d6d67808 */ /* 0x000fe40004000000 */
[----:B------:R-:W-:Y:S01]  /*5220*/  ISETP.NE.AND P0, PT, R33, RZ, PT ;  /* 0x000000ff2100720c */ /* 0x000fe20003f05270 */
[----:B------:R-:W4:Y:S03]  /*5230*/  LDL R110, [R1+0x2b4] ;  /* 0x0002b400016e7983 */ /* 0x000f260000100800 */
[----:B------:R-:W-:Y:S01]  /*5240*/  ISETP.GT.AND P0, PT, R7, 0x30, !P0 ;  /* 0x000000300700780c */ /* 0x000fe20004704270 */
[----:B------:R-:W4:Y:S03]  /*5250*/  LDL R112, [R1+0x2b8] ;  /* 0x0002b80001707983 */ /* 0x000f260000100800 */
[----:B------:R-:W-:Y:S01]  /*5260*/  ISETP.LT.OR P0, PT, R10, 0x31, P0 ;  /* 0x000000310a00780c */ /* 0x000fe20000701670 */
[----:B------:R-:W4:Y:S03]  /*5270*/  LDL R114, [R1+0x2bc] ;  /* 0x0002bc0001727983 */ /* 0x000f260000100800 */
        /* <DEDUP_REMOVED lines=24> */
[----:B------:R-:W-:Y:S01]  /*5400*/  ISETP.GT.AND P0, PT, R7, 0x40, !P1 ;  /* 0x000000400700780c */ /* 0x000fe20004f04270 */
[----:B------:R-:W4:Y:S01]  /*5410*/  LDL R132, [R1+0x2ec] ;  /* 0x0002ec0001847983 */ /* 0x000f220000100800 */
[----:B------:R-:W-:Y:S02]  /*5420*/  ISETP.NE.AND P1, PT, R39, RZ, PT ;  /* 0x000000ff2700720c */ /* 0x000fe40003f25270 */
[----:B------:R-:W-:Y:S01]  /*5430*/  ISETP.LT.OR P0, PT, R10, 0x41, P0 ;  /* 0x000000410a00780c */ /* 0x000fe20000701670 */
[----:B------:R-:W4:Y:S01]  /*5440*/  LDL R134, [R1+0x2f4] ;  /* 0x0002f40001867983 */ /* 0x000f220000100800 */
[C---:B------:R-:W-:Y:S02]  /*5450*/  ISETP.GT.AND P1, PT, R7.reuse, 0x48, !P1 ;  /* 0x000000480700780c */ /* 0x040fe40004f24270 */
[----:B------:R-:W-:Y:S01]  /*5460*/  FSEL R197, R58, -INF , !P0 ;  /* 0xff8000003ac57808 */ /* 0x000fe20004000000 */
[----:B------:R-:W4:Y:S01]  /*5470*/  LDL R136, [R1+0x2f8] ;  /* 0x0002f80001887983 */ /* 0x000f220000100800 */
[----:B------:R-:W-:-:S02]  /*5480*/  ISETP.GT.AND P0, PT, R7, RZ, !P6 ;  /* 0x000000ff0700720c */ /* 0x000fc40007704270 */
[----:B------:R-:W-:Y:S01]  /*5490*/  ISETP.NE.AND P6, PT, R40, RZ, PT ;  /* 0x000000ff2800720c */ /* 0x000fe20003fc5270 */
[----:B------:R-:W4:Y:S01]  /*54a0*/  LDL R138, [R1+0x2fc] ;  /* 0x0002fc00018a7983 */ /* 0x000f220000100800 */
[----:B------:R-:W-:Y:S02]  /*54b0*/  ISETP.LT.OR P0, PT, R10, 0x1, P0 ;  /* 0x000000010a00780c */ /* 0x000fe40000701670 */
[----:B------:R-:W-:Y:S01]  /*54c0*/  ISETP.GT.AND P6, PT, R7, 0x59, !P6 ;  /* 0x000000590700780c */ /* 0x000fe200077c4270 */
[----:B------:R-:W4:Y:S01]  /*54d0*/  LDL R40, [R1+0x300] ;  /* 0x0003000001287983 */ /* 0x000f220000100800 */
[----:B------:R-:W-:Y:S02]  /*54e0*/  FSEL R103, R0, -INF , !P0 ;  /* 0xff80000000677808 */ /* 0x000fe40004000000 */
[----:B------:R-:W-:Y:S01]  /*54f0*/  ISETP.NE.AND P0, PT, R38, RZ, PT ;  /* 0x000000ff2600720c */ /* 0x000fe20003f05270 */
[----:B------:R-:W4:Y:S01]  /*5500*/  LDL R140, [R1+0x304] ;  /* 0x00030400018c7983 */ /* 0x000f220000100800 */
[----:B------:R-:W-:-:S02]  /*5510*/  FMNMX.FTZ R0, R103, R95, !PT ;  /* 0x0000005f67007209 */ /* 0x000fc40007810000 */
[----:B------:R-:W-:Y:S01]  /*5520*/  ISETP.GT.AND P0, PT, R7, 0x41, !P0 ;  /* 0x000000410700780c */ /* 0x000fe20004704270 */
[----:B------:R-:W4:Y:S01]  /*5530*/  LDL R38, [R1+0x2f0] ;  /* 0x0002f00001267983 */ /* 0x000f220000100800 */
[----:B------:R-:W-:Y:S02]  /*5540*/  FMNMX.FTZ R0, R93, R0, !PT ;  /* 0x000000005d007209 */ /* 0x000fe40007810000 */
[C---:B------:R-:W-:Y:S01]  /*5550*/  ISETP.LT.OR P0, PT, R10.reuse, 0x42, P0 ;  /* 0x000000420a00780c */ /* 0x040fe20000701670 */
[----:B------:R-:W4:Y:S01]  /*5560*/  LDL R142, [R1+0x308] ;  /* 0x00030800018e7983 */ /* 0x000f220000100800 */
[----:B------:R-:W-:Y:S02]  /*5570*/  FMNMX.FTZ R0, R89, R0, !PT ;  /* 0x0000000059007209 */ /* 0x000fe40007810000 */
[----:B------:R-:W-:Y:S01]  /*5580*/  ISETP.LT.OR P1, PT, R10, 0x49, P1 ;  /* 0x000000490a00780c */ /* 0x000fe20000f21670 */
[----:B------:R-:W4:Y:S01]  /*5590*/  LDL R144, [R1+0x30c] ;  /* 0x00030c0001907983 */ /* 0x000f220000100800 */
[----:B------:R-:W-:-:S02]  /*55a0*/  FMNMX.FTZ R11, R225, R0, !PT ;  /* 0x00000000e10b7209 */ /* 0x000fc40007810000 */
[----:B------:R-:W-:Y:S01]  /*55b0*/  FSEL R198, R198, -INF , !P0 ;  /* 0xff800000c6c67808 */ /* 0x000fe20004000000 */
[----:B------:R-:W4:Y:S01]  /*55c0*/  LDL R42, [R1+0x310] ;  /* 0x00031000012a7983 */ /* 0x000f220000100800 */
[----:B------:R-:W-:Y:S02]  /*55d0*/  FMNMX.FTZ R0, R224, R11, !PT ;  /* 0x0000000be0007209 */ /* 0x000fe40007810000 */
[----:B------:R-:W-:Y:S01]  /*55e0*/  FMNMX.FTZ R11, R191, R4, !PT ;  /* 0x00000004bf0b7209 */ /* 0x000fe20007810000 */
[----:B------:R-:W4:Y:S01]  /*55f0*/  LDL R146, [R1+0x314] ;  /* 0x0003140001927983 */ /* 0x000f220000100800 */
[----:B------:R-:W-:Y:S02]  /*5600*/  FMNMX.FTZ R13, R223, R0, !PT ;  /* 0x00000000df0d7209 */ /* 0x000fe40007810000 */
[----:B------:R-:W-:Y:S01]  /*5610*/  FMNMX.FTZ R11, R192, R11, !PT ;  /* 0x0000000bc00b7209 */ /* 0x000fe20007810000 */
[----:B------:R-:W4:Y:S01]  /*5620*/  LDL R148, [R1+0x318] ;  /* 0x0003180001947983 */ /* 0x000f220000100800 */
[----:B------:R-:W-:-:S02]  /*5630*/  FMNMX.FTZ R0, R222, R13, !PT ;  /* 0x0000000dde007209 */ /* 0x000fc40007810000 */
[----:B------:R-:W-:Y:S01]  /*5640*/  FMNMX.FTZ R4, R216, R11, !PT ;  /* 0x0000000bd8047209 */ /* 0x000fe20007810000 */
        /* <DEDUP_REMOVED lines=28> */
[----:B------:R-:W-:Y:S02]  /*5810*/  FSEL R199, R199, -INF , !P1 ;  /* 0xff800000c7c77808 */ /* 0x000fe40004800000 */
        /* <DEDUP_REMOVED lines=12> */
[----:B------:R-:W-:Y:S01]  /*58e0*/  ISETP.LT.OR P6, PT, R10, 0x5a, P6 ;  /* 0x0000005a0a00780c */ /* 0x000fe200037c1670 */
[----:B------:R-:W4:Y:S01]  /*58f0*/  LDL R43, [R1+0x35c] ;  /* 0x00035c00012b7983 */ /* 0x000f220000100800 */
[----:B------:R-:W-:-:S02]  /*5900*/  FMNMX.FTZ R7, R185, R0, !PT ;  /* 0x00000000b9077209 */ /* 0x000fc40007810000 */
[----:B------:R-:W-:Y:S01]  /*5910*/  FMNMX.FTZ R4, R188, R11, !PT ;  /* 0x0000000bbc047209 */ /* 0x000fe20007810000 */
[----:B------:R-:W4:Y:S01]  /*5920*/  LDL R52, [R1+0x360] ;  /* 0x0003600001347983 */ /* 0x000f220000100800 */
[----:B------:R-:W-:Y:S02]  /*5930*/  FMNMX.FTZ R12, R186, R7, !PT ;  /* 0x00000007ba0c7209 */ /* 0x000fe40007810000 */
[----:B------:R-:W-:Y:S01]  /*5940*/  FSEL R190, R190, -INF , !P6 ;  /* 0xff800000bebe7808 */ /* 0x000fe20007000000 */
[----:B------:R-:W2:Y:S01]  /*5950*/  LDL.64 R10, [R1+0x88] ;  /* 0x00008800010a7983 */ /* 0x000ea20000100a00 */
[----:B------:R-:W-:-:S03]  /*5960*/  FMNMX.FTZ R13, R189, R4, !PT ;  /* 0x00000004bd0d7209 */ /* 0x000fc60007810000 */
[----:B------:R-:W0:Y:S01]  /*5970*/  SHFL.BFLY PT, R7, R12, 0x2, 0x1f ;  /* 0x0c401f000c077f89 */ /* 0x000e2200000e0000 */
[----:B------:R-:W-:-:S03]  /*5980*/  FMNMX.FTZ R13, R190, R13, !PT ;  /* 0x0000000dbe0d7209 */ /* 0x000fc60007810000 */
[----:B------:R-:W4:Y:S04]  /*5990*/  LDL R45, [R1+0x364] ;  /* 0x00036400012d7983 */ /* 0x000f280000100800 */
[----:B------:R-:W-:Y:S04]  /*59a0*/  STL.64 [R1+0x210], R12 ;  /* 0x0002100c01007387 */ /* 0x000fe80000100a00 */
[----:B------:R-:W3:Y:S04]  /*59b0*/  LDL R19, [R1+0x214] ;  /* 0x0002140001137983 */ /* 0x000ee80000100800 */
[----:B------:R-:W4:Y:S04]  /*59c0*/  LDL R47, [R1+0x368] ;  /* 0x00036800012f7983 */ /* 0x000f280000100800 */
[----:B------:R-:W4:Y:S01]  /*59d0*/  LDL R49, [R1+0x36c] ;  /* 0x00036c0001317983 */ /* 0x000f220000100800 */
[----:B0-----:R-:W-:-:S03]  /*59e0*/  FMNMX.FTZ R0, R12, R7, !PT ;  /* 0x000000070c007209 */ /* 0x001fc60007810000 */
[----:B------:R-:W4:Y:S04]  /*59f0*/  LDL R54, [R1+0x370] ;  /* 0x0003700001367983 */ /* 0x000f280000100800 */
[----:B------:R-:W0:Y:S04]  /*5a00*/  SHFL.BFLY PT, R7, R0, 0x1, 0x1f ;  /* 0x0c201f0000077f89 */ /* 0x000e2800000e0000 */
[----:B------:R-:W4:Y:S04]  /*5a10*/  LDL R51, [R1+0x374] ;  /* 0x0003740001337983 */ /* 0x000f280000100800 */
[----:B------:R-:W4:Y:S04]  /*5a20*/  LDL R53, [R1+0x378] ;  /* 0x0003780001357983 */ /* 0x000f280000100800 */
[----:B------:R-:W4:Y:S04]  /*5a30*/  LDL R55, [R1+0x37c] ;  /* 0x00037c0001377983 */ /* 0x000f280000100800 */
[----:B------:R-:W4:Y:S04]  /*5a40*/  LDL R56, [R1+0x380] ;  /* 0x0003800001387983 */ /* 0x000f280000100800 */
[----:B------:R-:W4:Y:S01]  /*5a50*/  LDL R57, [R1+0x384] ;  /* 0x0003840001397983 */ /* 0x000f220000100800 */
[----:B0-----:R-:W-:-:S03]  /*5a60*/  FMNMX.FTZ R4, R0, R7, !PT ;  /* 0x0000000700047209 */ /* 0x001fc60007810000 */
[----:B------:R-:W4:Y:S04]  /*5a70*/  LDL R59, [R1+0x388] ;  /* 0x00038800013b7983 */ /* 0x000f280000100800 */
[----:B------:R0:W-:Y:S04]  /*5a80*/  STL [R1+0x210], R4 ;  /* 0x0002100401007387 */ /* 0x0001e80000100800 */
        /* <DEDUP_REMOVED lines=47> */
[----:B---3--:R-:W0:Y:S02]  /*5d80*/  SHFL.BFLY PT, R0, R19, 0x2, 0x1f ;  /* 0x0c401f0013007f89 */ /* 0x008e2400000e0000 */
[----:B0-----:R-:W-:-:S05]  /*5d90*/  FMNMX.FTZ R0, R0, R19, !PT ;  /* 0x0000001300007209 */ /* 0x001fca0007810000 */
[----:B------:R-:W0:Y:S01]  /*5da0*/  SHFL.BFLY PT, R7, R0, 0x1, 0x1f ;  /* 0x0c201f0000077f89 */ /* 0x000e2200000e0000 */
[----:B--2---:R-:W-:-:S03]  /*5db0*/  IMAD R10, R15, 0xc00, R10 ;  /* 0x00000c000f0a7824 */ /* 0x004fc600078e020a */
[----:B------:R1:W-:Y:S01]  /*5dc0*/  STL [R1+0x240], R14 ;  /* 0x0002400e01007387 */ /* 0x0003e20000100800 */
[----:B----4-:R-:W-:Y:S01]  /*5dd0*/  FMUL.FTZ R158, R156, R21 ;  /* 0x000000159c9e7220 */ /* 0x010fe20000410000 */
[----:B------:R-:W-:Y:S02]  /*5de0*/  FSETP.NEU.FTZ.AND P0, PT, R21, -INF , PT ;  /* 0xff8000001500780b */ /* 0x000fe40003f1d000 */
[----:B0-----:R-:W-:Y:S02]  /*5df0*/  FMNMX.FTZ R0, R0, R7, !PT ;  /* 0x0000000700007209 */ /* 0x001fe40007810000 */
[----:B------:R-:W-:Y:S02]  /*5e00*/  FSEL R158, R158, RZ, P0 ;  /* 0x000000ff9e9e7208 */ /* 0x000fe40000000000 */
[C---:B------:R-:W-:Y:S01]  /*5e10*/  FSETP.NEU.FTZ.AND P0, PT, R0.reuse, -INF , PT ;  /* 0xff8000000000780b */ /* 0x040fe20003f1d000 */
[-C--:B------:R-:W-:Y:S01]  /*5e20*/  FMUL.FTZ R159, R0, R156.reuse ;  /* 0x0000009c009f7220 */ /* 0x080fe20000410000 */
[----:B------:R0:W-:Y:S04]  /*5e30*/  STL [R1+0x250], R18 ;  /* 0x0002501201007387 */ /* 0x0001e80000100800 */
[----:B------:R-:W-:Y:S01]  /*5e40*/  FSEL R159, R159, RZ, P0 ;  /* 0x000000ff9f9f7208 */ /* 0x000fe20000000000 */
[----:B------:R2:W-:Y:S01]  /*5e50*/  STL [R1+0x260], R20 ;  /* 0x0002601401007387 */ /* 0x0005e20000100800 */
[-CC-:B------:R-:W-:Y:S01]  /*5e60*/  FFMA.FTZ R7, R99, R156.reuse, -R158.reuse ;  /* 0x0000009c63077223 */ /* 0x180fe2000001089e */
[-CC-:B-1----:R-:W-:Y:S01]  /*5e70*/  FFMA.FTZ R14, R97, R156.reuse, -R158.reuse ;  /* 0x0000009c610e7223 */ /* 0x182fe2000001089e */
[-CC-:B------:R-:W-:Y:S01]  /*5e80*/  FFMA.FTZ R15, R91, R156.reuse, -R158.reuse ;  /* 0x0000009c5b0f7223 */ /* 0x180fe2000001089e */
[----:B------:R1:W-:Y:S01]  /*5e90*/  STL [R1+0x270], R4 ;  /* 0x0002700401007387 */ /* 0x0003e20000100800 */
[-CC-:B0-----:R-:W-:Y:S01]  /*5ea0*/  FFMA.FTZ R18, R103, R156.reuse, -R159.reuse ;  /* 0x0000009c67127223 */ /* 0x181fe2000001089f */
[-CC-:B------:R-:W-:Y:S01]  /*5eb0*/  FFMA.FTZ R19, R95, R156.reuse, -R159.reuse ;  /* 0x0000009c5f137223 */ /* 0x180fe2000001089f */
[-CC-:B------:R-:W-:Y:S01]  /*5ec0*/  FFMA.FTZ R21, R89, R156.reuse, -R159.reuse ;  /* 0x0000009c59157223 */ /* 0x180fe2000001089f */
[-C--:B--2---:R-:W-:Y:S01]  /*5ed0*/  FFMA.FTZ R20, R93, R156.reuse, -R159 ;  /* 0x0000009c5d147223 */ /* 0x084fe2000001089f */
[----:B-1----:R-:W-:Y:S01]  /*5ee0*/  FFMA.FTZ R4, R101, R156, -R158 ;  /* 0x0000009c65047223 */ /* 0x002fe2000001089e */
[----:B------:R-:W-:Y:S08]  /*5ef0*/  MUFU.EX2 R7, R7 ;  /* 0x0000000700077308 */ /* 0x000ff00000000800 */
[----:B------:R-:W-:Y:S08]  /*5f00*/  MUFU.EX2 R4, R4 ;  /* 0x0000000400047308 */ /* 0x000ff00000000800 */
[----:B------:R-:W-:Y:S08]  /*5f10*/  MUFU.EX2 R14, R14 ;  /* 0x0000000e000e7308 */ /* 0x000ff00000000800 */
[----:B------:R-:W-:Y:S08]  /*5f20*/  MUFU.EX2 R15, R15 ;  /* 0x0000000f000f7308 */ /* 0x000ff00000000800 */
[----:B------:R-:W-:Y:S08]  /*5f30*/  MUFU.EX2 R18, R18 ;  /* 0x0000001200127308 */ /* 0x000ff00000000800 */
[----:B------:R-:W0:Y:S08]  /*5f40*/  MUFU.EX2 R19, R19 ;  /* 0x0000001300137308 */ /* 0x000e300000000800 */
[----:B------:R-:W-:Y:S08]  /*5f50*/  MUFU.EX2 R20, R20 ;  /* 0x0000001400147308 */ /* 0x000ff00000000800 */
[----:B------:R-:W1:Y:S01]  /*5f60*/  MUFU.EX2 R21, R21 ;  /* 0x0000001500157308 */ /* 0x000e620000000800 */
[----:B------:R-:W-:-:S02]  /*5f70*/  R2UR UR6, R10 ;  /* 0x000000000a0672ca */ /* 0x000fc400000e0000 */
[----:B------:R-:W-:Y:S01]  /*5f80*/  R2UR UR7, R11 ;  /* 0x000000000b0772ca */ /* 0x000fe200000e0000 */
[----:B------:R2:W-:Y:S01]  /*5f90*/  STL [R1+0x324], R152 ;  /* 0x0003249801007387 */ /* 0x0005e20000100800 */
[----:B0-----:R-:W-:-:S03]  /*5fa0*/  F2FP.F16.F32.PACK_AB R153, R19, R18 ;  /* 0x000000121399723e */ /* 0x001fc600000000ff */
[----:B------:R0:W-:Y:S01]  /*5fb0*/  STL [R1+0x328], R154 ;  /* 0x0003289a01007387 */ /* 0x0001e20000100800 */
[----:B--2---:R-:W-:Y:S02]  /*5fc0*/  F2FP.F16.F32.PACK_AB R152, R7, R4 ;  /* 0x000000040798723e */ /* 0x004fe400000000ff */
[----:B-1----:R-:W-:Y:S02]  /*5fd0*/  F2FP.F16.F32.PACK_AB R155, R21, R20 ;  /* 0x00000014159b723e */ /* 0x002fe400000000ff */
[----:B0-----:R-:W-:Y:S01]  /*5fe0*/  F2FP.F16.F32.PACK_AB R154, R15, R14 ;  /* 0x0000000e0f9a723e */ /* 0x001fe200000000ff */
        /* <DEDUP_REMOVED lines=99> */
[-CC-:B------:R-:W-:Y:S01]  /*6620*/  FFMA.FTZ R160, R160, R156.reuse, -R158.reuse ;  /* 0x0000009ca0a07223 */ /* 0x180fe2000001089e */
[-CC-:B------:R-:W-:Y:S01]  /*6630*/  FFMA.FTZ R161, R161, R156.reuse, -R158.reuse ;  /* 0x0000009ca1a17223 */ /* 0x180fe2000001089e */
[-CC-:B------:R-:W-:Y:S01]  /*6640*/  FFMA.FTZ R191, R191, R156.reuse, -R158.reuse ;  /* 0x0000009cbfbf7223 */ /* 0x180fe2000001089e */
[-C--:B------:R-:W-:Y:S01]  /*6650*/  FFMA.FTZ R192, R192, R156.reuse, -R158 ;  /* 0x0000009cc0c07223 */ /* 0x080fe2000001089e */
[-CC-:B------:R-:W-:Y:S01]  /*6660*/  FFMA.FTZ R225, R225, R156.reuse, -R159.reuse ;  /* 0x0000009ce1e17223 */ /* 0x180fe2000001089f */
[-CC-:B------:R-:W-:Y:S01]  /*6670*/  FFMA.FTZ R224, R224, R156.reuse, -R159.reuse ;  /* 0x0000009ce0e07223 */ /* 0x180fe2000001089f */
[-CC-:B------:R-:W-:Y:S01]  /*6680*/  FFMA.FTZ R223, R223, R156.reuse, -R159.reuse ;  /* 0x0000009cdfdf7223 */ /* 0x180fe2000001089f */
[----:B------:R-:W-:Y:S01]  /*6690*/  FFMA.FTZ R222, R222, R156, -R159 ;  /* 0x0000009cdede7223 */ /* 0x000fe2000001089f */
[----:B------:R0:W-:Y:S01]  /*66a0*/  STL [R1+0x3d8], R162 ;  /* 0x0003d8a201007387 */ /* 0x0001e20000100800 */
[----:B------:R-:W-:Y:S03]  /*66b0*/  MUFU.EX2 R160, R160 ;  /* 0x000000a000a07308 */ /* 0x000fe60000000800 */
[----:B------:R2:W-:Y:S04]  /*66c0*/  STL [R1+0x3e8], R163 ;  /* 0x0003e8a301007387 */ /* 0x0005e80000100800 */
[----:B------:R3:W-:Y:S01]  /*66d0*/  STL [R1+0x3f8], R164 ;  /* 0x0003f8a401007387 */ /* 0x0007e20000100800 */
[----:B------:R-:W4:Y:S03]  /*66e0*/  MUFU.EX2 R161, R161 ;  /* 0x000000a100a17308 */ /* 0x000f260000000800 */
[----:B------:R1:W-:Y:S05]  /*66f0*/  STL [R1+0x408], R165 ;  /* 0x000408a501007387 */ /* 0x0003ea0000100800 */
[----:B------:R-:W-:Y:S08]  /*6700*/  MUFU.EX2 R191, R191 ;  /* 0x000000bf00bf7308 */ /* 0x000ff00000000800 */
[----:B------:R-:W4:Y:S08]  /*6710*/  MUFU.EX2 R192, R192 ;  /* 0x000000c000c07308 */ /* 0x000f300000000800 */
[----:B0-----:R-:W-:Y:S08]  /*6720*/  MUFU.EX2 R162, R225 ;  /* 0x000000e100a27308 */ /* 0x001ff00000000800 */
[----:B--2---:R-:W0:Y:S08]  /*6730*/  MUFU.EX2 R163, R224 ;  /* 0x000000e000a37308 */ /* 0x004e300000000800 */
[----:B---3--:R-:W-:Y:S08]  /*6740*/  MUFU.EX2 R164, R223 ;  /* 0x000000df00a47308 */ /* 0x008ff00000000800 */
[----:B-1----:R-:W1:Y:S01]  /*6750*/  MUFU.EX2 R165, R222 ;  /* 0x000000de00a57308 */ /* 0x002e620000000800 */
[----:B------:R2:W-:Y:S04]  /*6760*/  STL [R1+0x418], R12 ;  /* 0x0004180c01007387 */ /* 0x0005e80000100800 */
[----:B------:R3:W-:Y:S01]  /*6770*/  STL [R1+0x430], R13 ;  /* 0x0004300d01007387 */ /* 0x0007e20000100800 */
[----:B--2---:R-:W-:-:S02]  /*6780*/  VIADD R12, R10, 0x80 ;  /* 0x000000800a0c7836 */ /* 0x004fc40000000000 */
[----:B---3--:R-:W-:-:S03]  /*6790*/  IMAD.MOV.U32 R13, RZ, RZ, R11 ;  /* 0x000000ffff0d7224 */ /* 0x008fc600078e000b */
        /* <DEDUP_REMOVED lines=22> */
[----:B------:R-:W-:-:S02]  /*6900*/  WARPGROUP.DEPBAR.LE gsb0, 0x0 ;  /* 0x00008000000079c5 */ /* 0x000fc40000010000 */
[----:B----4-:R-:W-:Y:S02]  /*6910*/  F2FP.F16.F32.PACK_AB R152, R161, R160 ;  /* 0x000000a0a198723e */ /* 0x010fe400000000ff */
[----:B------:R-:W-:Y:S02]  /*6920*/  F2FP.F16.F32.PACK_AB R154, R192, R191 ;  /* 0x000000bfc09a723e */ /* 0x000fe400000000ff */
[----:B0-----:R-:W-:Y:S02]  /*6930*/  F2FP.F16.F32.PACK_AB R153, R163, R162 ;  /* 0x000000a2a399723e */ /* 0x001fe400000000ff */
[----:B-1----:R-:W-:Y:S01]  /*6940*/  F2FP.F16.F32.PACK_AB R155, R165, R164 ;  /* 0x000000a4a59b723e */ /* 0x002fe200000000ff */
        /* <DEDUP_REMOVED lines=42> */
[----:B------:R-:W-:Y:S08]  /*6bf0*/  MUFU.EX2 R166, R166 ;  /* 0x000000a600a67308 */ /* 0x000ff00000000800 */
[----:B------:R-:W0:Y:S08]  /*6c00*/  MUFU.EX2 R167, R167 ;  /* 0x000000a700a77308 */ /* 0x000e300000000800 */
[----:B------:R-:W-:Y:S08]  /*6c10*/  MUFU.EX2 R168, R168 ;  /* 0x000000a800a87308 */ /* 0x000ff00000000800 */
[----:B------:R-:W1:Y:S08]  /*6c20*/  MUFU.EX2 R169, R169 ;  /* 0x000000a900a97308 */ /* 0x000e700000000800 */
[----:B------:R-:W-:Y:S08]  /*6c30*/  MUFU.EX2 R174, R174 ;  /* 0x000000ae00ae7308 */ /* 0x000ff00000000800 */
[----:B------:R-:W2:Y:S08]  /*6c40*/  MUFU.EX2 R175, R175 ;  /* 0x000000af00af7308 */ /* 0x000eb00000000800 */
[----:B------:R-:W-:Y:S08]  /*6c50*/  MUFU.EX2 R176, R176 ;  /* 0x000000b000b07308 */ /* 0x000ff00000000800 */
[----:B------:R-:W3:Y:S01]  /*6c60*/  MUFU.EX2 R177, R177 ;  /* 0x000000b100b17308 */ /* 0x000ee20000000800 */
[----:B------:R-:W-:-:S02]  /*6c70*/  VIADD R12, R10, 0x100 ;  /* 0x000001000a0c7836 */ /* 0x000fc40000000000 */
[----:B------:R-:W-:-:S03]  /*6c80*/  IMAD.MOV.U32 R13, RZ, RZ, R11 ;  /* 0x000000ffff0d7224 */ /* 0x000fc600078e000b */
[----:B------:R-:W-:Y:S02]  /*6c90*/  R2UR UR6, R12 ;  /* 0x000000000c0672ca */ /* 0x000fe400000e0000 */
[----:B------:R-:W-:Y:S01]  /*6ca0*/  R2UR UR7, R13 ;  /* 0x000000000d0772ca */ /* 0x000fe200000e0000 */
        /* <DEDUP_REMOVED lines=9> */
[----:B------:R-:W4:Y:S08]  /*6d40*/  MUFU.EX2 R171, R171 ;  /* 0x000000ab00ab7308 */ /* 0x000f300000000800 */
[----:B------:R-:W-:Y:S08]  /*6d50*/  MUFU.EX2 R172, R172 ;  /* 0x000000ac00ac7308 */ /* 0x000ff00000000800 */
[----:B------:R-:W4:Y:S01]  /*6d60*/  MUFU.EX2 R173, R173 ;  /* 0x000000ad00ad7308 */ /* 0x000f220000000800 */
[----:B------:R-:W-:-:S02]  /*6d70*/  WARPGROUP.DEPBAR.LE gsb0, 0x0 ;  /* 0x00008000000079c5 */ /* 0x000fc40000010000 */
[----:B0-----:R-:W-:Y:S02]  /*6d80*/  F2FP.F16.F32.PACK_AB R152, R167, R166 ;  /* 0x000000a6a798723e */ /* 0x001fe400000000ff */
[----:B-1----:R-:W-:Y:S02]  /*6d90*/  F2FP.F16.F32.PACK_AB R154, R169, R168 ;  /* 0x000000a8a99a723e */ /* 0x002fe400000000ff */
[----:B--2---:R-:W-:Y:S02]  /*6da0*/  F2FP.F16.F32.PACK_AB R153, R175, R174 ;  /* 0x000000aeaf99723e */ /* 0x004fe400000000ff */
[----:B---3--:R-:W-:Y:S01]  /*6db0*/  F2FP.F16.F32.PACK_AB R155, R177, R176 ;  /* 0x000000b0b19b723e */ /* 0x008fe200000000ff */
        /* <DEDUP_REMOVED lines=34> */
[----:B------:R-:W-:Y:S08]  /*6fe0*/  MUFU.EX2 R201, R201 ;  /* 0x000000c900c97308 */ /* 0x000ff00000000800 */
[----:B------:R-:W0:Y:S08]  /*6ff0*/  MUFU.EX2 R202, R202 ;  /* 0x000000ca00ca7308 */ /* 0x000e300000000800 */
[----:B------:R-:W-:Y:S08]  /*7000*/  MUFU.EX2 R203, R203 ;  /* 0x000000cb00cb7308 */ /* 0x000ff00000000800 */
[----:B------:R-:W1:Y:S01]  /*7010*/  MUFU.EX2 R204, R204 ;  /* 0x000000cc00cc7308 */ /* 0x000e620000000800 */
        /* <DEDUP_REMOVED lines=13> */
[----:B------:R-:W2:Y:S08]  /*70f0*/  MUFU.EX2 R179, R179 ;  /* 0x000000b300b37308 */ /* 0x000eb00000000800 */
[----:B------:R-:W-:Y:S08]  /*7100*/  MUFU.EX2 R182, R182 ;  /* 0x000000b600b67308 */ /* 0x000ff00000000800 */
[----:B------:R-:W3:Y:S08]  /*7110*/  MUFU.EX2 R193, R193 ;  /* 0x000000c100c17308 */ /* 0x000ef00000000800 */
[----:B------:R-:W-:Y:S08]  /*7120*/  MUFU.EX2 R194, R194 ;  /* 0x000000c200c27308 */ /* 0x000ff00000000800 */
[----:B------:R-:W3:Y:S08]  /*7130*/  MUFU.EX2 R195, R195 ;  /* 0x000000c300c37308 */ /* 0x000ef00000000800 */
[----:B------:R-:W-:Y:S08]  /*7140*/  MUFU.EX2 R196, R196 ;  /* 0x000000c400c47308 */ /* 0x000ff00000000800 */
[----:B------:R-:W3:Y:S01]  /*7150*/  MUFU.EX2 R197, R197 ;  /* 0x000000c500c57308 */ /* 0x000ee20000000800 */
[----:B------:R-:W-:-:S02]  /*7160*/  VIADD R12, R10, 0x200 ;  /* 0x000002000a0c7836 */ /* 0x000fc40000000000 */
[----:B------:R-:W-:Y:S01]  /*7170*/  IMAD.MOV.U32 R13, RZ, RZ, R11 ;  /* 0x000000ffff0d7224 */ /* 0x000fe200078e000b */
[----:B------:R-:W-:Y:S02]  /*7180*/  WARPGROUP.DEPBAR.LE gsb0, 0x0 ;  /* 0x00008000000079c5 */ /* 0x000fe40000010000 */
        /* <DEDUP_REMOVED lines=53> */
[----:B------:R-:W4:Y:S08]  /*74e0*/  MUFU.EX2 R185, R185 ;  /* 0x000000b900b97308 */ /* 0x000f300000000800 */
[----:B------:R-:W-:Y:S08]  /*74f0*/  MUFU.EX2 R186, R186 ;  /* 0x000000ba00ba7308 */ /* 0x000ff00000000800 */
[----:B------:R-:W4:Y:S01]  /*7500*/  MUFU.EX2 R159, R159 ;  /* 0x0000009f009f7308 */ /* 0x000f220000000800 */
[----:B------:R-:W-:Y:S01]  /*7510*/  VIADD R10, R10, 0x280 ;  /* 0x000002800a0a7836 */ /* 0x000fe20000000000 */
[----:B------:R-:W-:-:S02]  /*7520*/  WARPGROUP.DEPBAR.LE gsb0, 0x0 ;  /* 0x00008000000079c5 */ /* 0x000fc40000010000 */
[----:B--2---:R-:W-:Y:S02]  /*7530*/  F2FP.F16.F32.PACK_AB R152, R179, R178 ;  /* 0x000000b2b398723e */ /* 0x004fe400000000ff */
[----:B---3--:R-:W-:Y:S02]  /*7540*/  F2FP.F16.F32.PACK_AB R154, R193, R182 ;  /* 0x000000b6c19a723e */ /* 0x008fe400000000ff */
[----:B------:R-:W-:Y:S02]  /*7550*/  F2FP.F16.F32.PACK_AB R153, R195, R194 ;  /* 0x000000c2c399723e */ /* 0x000fe400000000ff */
[----:B------:R-:W-:Y:S01]  /*7560*/  F2FP.F16.F32.PACK_AB R155, R197, R196 ;  /* 0x000000c4c59b723e */ /* 0x000fe200000000ff */
        /* <DEDUP_REMOVED lines=32> */
[----:B--2---:R-:W-:-:S06]  /*7770*/  WARPGROUP.ARRIVE ;  /* 0x00000000000079c5 */ /* 0x004fcc0000000000 */
[----:B------:R-:W-:Y:S01]  /*7780*/  HGMMA.64x256x16.F32 R24, R152, gdesc[UR4].tnspB, R24, gsb0 ;  /* 0x43e0000498187df0 */ /* 0x000fe20008000818 */
[----:B------:R-:W-:Y:S02]  /*7790*/  R2UR UR6, R10 ;  /* 0x000000000a0672ca */ /* 0x000fe400000e0000 */
[----:B------:R-:W-:Y:S01]  /*77a0*/  R2UR UR7, R11 ;  /* 0x000000000b0772ca */ /* 0x000fe200000e0000 */
[----:B------:R2:W5:Y:S04]  /*77b0*/  LDL R10, [R1+0x1f8] ;  /* 0x0001f800010a7983 */ /* 0x0005680000100800 */
[----:B------:R-:W3:Y:S01]  /*77c0*/  LDL R11, [R1+0x28] ;  /* 0x00002800010b7983 */ /* 0x000ee20000100800 */
[----:B------:R-:W-:Y:S02]  /*77d0*/  WARPGROUP.DEPBAR.LE gsb0, 0x0 ;  /* 0x00008000000079c5 */ /* 0x000fe40000010000 */
[----:B0-----:R-:W-:-:S02]  /*77e0*/  F2FP.F16.F32.PACK_AB R152, R13, R12 ;  /* 0x0000000c0d98723e */ /* 0x001fc400000000ff */
[----:B-1----:R-:W-:Y:S02]  /*77f0*/  F2FP.F16.F32.PACK_AB R154, R158, R183 ;  /* 0x000000b79e9a723e */ /* 0x002fe400000000ff */
[----:B----4-:R-:W-:Y:S02]  /*7800*/  F2FP.F16.F32.PACK_AB R153, R185, R184 ;  /* 0x000000b8b999723e */ /* 0x010fe400000000ff */
        /* <DEDUP_REMOVED lines=50> */
[----:B------:R-:W-:Y:S01]  /*7b30*/  FADD.FTZ R174, R174, R165 ;  /* 0x000000a5aeae7221 */ /* 0x000fe20000010000 */
        /* <DEDUP_REMOVED lines=33> */
[----:B------:R-:W4:Y:S04]  /*7d50*/  LDL R153, [R1+0x240] ;  /* 0x0002400001997983 */ /* 0x000f280000100800 */
[----:B0-----:R-:W2:Y:S04]  /*7d60*/  LDL R115, [R1+0x244] ;  /* 0x0002440001737983 */ /* 0x001ea80000100800 */
        /* <DEDUP_REMOVED lines=154> */
[----:B------:R0:W-:Y:S02]  /*8710*/  STL [R1+0x68], RZ ;  /* 0x000068ff01007387 */ /* 0x0001e40000100800 */
[----:B------:R-:W-:Y:S01]  /*8720*/  FADD.FTZ R158, R158, R183 ;  /* 0x000000b79e9e7221 */ /* 0x000fe20000010000 */
[----:B------:R-:W-:Y:S01]  /*8730*/  FADD.FTZ R159, R159, R186 ;  /* 0x000000ba9f9f7221 */ /* 0x000fe20000010000 */
[----:B------:R0:W-:Y:S04]  /*8740*/  STL [R1+0x68], R227 ;  /* 0x000068e301007387 */ /* 0x0001e80000100800 */
[----:B------:R0:W-:Y:S04]  /*8750*/  STL [R1+0x68], R227 ;  /* 0x000068e301007387 */ /* 0x0001e80000100800 */
[----:B------:R0:W-:Y:S01]  /*8760*/  STL [R1+0x68], R227 ;  /* 0x000068e301007387 */ /* 0x0001e20000100800 */
[----:B---3--:R-:W-:-:S03]  /*8770*/  LOP3.LUT R11, R11, 0x1, RZ, 0xfc, !PT ;  /* 0x000000010b0b7812 */ /* 0x008fc600078efcff */
[----:B------:R0:W-:Y:S04]  /*8780*/  STL [R1+0x68], R227 ;  /* 0x000068e301007387 */ /* 0x0001e80000100800 */
[----:B------:R0:W-:Y:S04]  /*8790*/  STL [R1+0x68], R227 ;  /* 0x000068e301007387 */ /* 0x0001e80000100800 */
[----:B------:R0:W-:Y:S04]  /*87a0*/  STL [R1+0x68], R227 ;  /* 0x000068e301007387 */ /* 0x0001e80000100800 */
[----:B------:R0:W-:Y:S04]  /*87b0*/  STL [R1+0x214], R0 ;  /* 0x0002140001007387 */ /* 0x0001e80000100800 */
[----:B------:R0:W-:Y:S04]  /*87c0*/  STL.64 [R1+0x220], R158 ;  /* 0x0002209e01007387 */ /* 0x0001e80000100a00 */
[----:B----4-:R0:W-:Y:S04]  /*87d0*/  STL [R1+0x240], R153 ;  /* 0x0002409901007387 */ /* 0x0101e80000100800 */
        /* <DEDUP_REMOVED lines=131> */
.L_x_11303:
[----:B------:R-:W-:Y:S05]  /*9010*/  BSYNC B0 ;  /* 0x0000000000007941 */ /* 0x000fea0003800000 */
.L_x_11302:
        /* <DEDUP_REMOVED lines=11> */
[----:B------:R-:W-:-:S06]  /*90d0*/  UIADD3 UR44, UR44, -0x2, URZ ;  /* 0xfffffffe2c2c7890 */ /* 0x000fcc000fffe03f */
[----:B------:R-:W-:Y:S02]  /*90e0*/  IMAD.U32 R19, RZ, RZ, UR44 ;  /* 0x0000002cff137e24 */ /* 0x000fe4000f8e00ff */
[----:B--2---:R-:W-:-:S04]  /*90f0*/  IMAD.SHL.U32 R0, R0, 0x80, RZ ;  /* 0x0000008000007824 */ /* 0x004fc800078e00ff */
[----:B------:R-:W-:Y:S01]  /*9100*/  @P0 IMAD.HI.U32 R5, R0, R5, RZ ;  /* 0x0000000500050227 */ /* 0x000fe200078e00ff */
[----:B------:R-:W-:-:S03]  /*9110*/  PLOP3.LUT P0, PT, PT, PT, UP0, 0x40, 0x0 ;  /* 0x000000000000781c */ /* 0x000fc60003f0e808 */
[----:B------:R-:W-:Y:S01]  /*9120*/  IMAD.MOV.U32 R4, RZ, RZ, R0 ;  /* 0x000000ffff047224 */ /* 0x000fe200078e0000 */
[----:B------:R-:W-:-:S05]  /*9130*/  @P1 SHF.R.U32.HI R4, RZ, R6, R5 ;  /* 0x00000006ff041219 */ /* 0x000fca0000011605 */
[----:B------:R-:W-:-:S04]  /*9140*/  VIADD R5, R4, UR43 ;  /* 0x0000002b04057c36 */ /* 0x000fc80008000000 */
        /* <DEDUP_REMOVED lines=12> */
.L_x_11306:
[----:B------:R-:W-:-:S13]  /*9210*/  ISETP.NE.AND P0, PT, R3, 0x1, PT ;  /* 0x000000010300780c */ /* 0x000fda0003f05270 */
[----:B------:R-:W-:-:S05]  /*9220*/  @P0 IMAD.HI.U32 R8, R4, R8, RZ ;  /* 0x0000000804080227 */ /* 0x000fca00078e00ff */
[----:B------:R-:W-:-:S07]  /*9230*/  @P0 SHF.R.U32.HI R4, RZ, R9, R8 ;  /* 0x00000009ff040219 */ /* 0x000fce0000011608 */
.L_x_11307:
[----:B------:R-:W-:Y:S05]  /*9240*/  BSYNC B0 ;  /* 0x0000000000007941 */ /* 0x000fea0003800000 */
.L_x_11305:
[----:B------:R-:W-:-:S05]  /*9250*/  IMAD R3, R4, R3, R3 ;  /* 0x0000000304037224 */ /* 0x000fca00078e0203 */
[----:B------:R-:W-:-:S07]  /*9260*/  VIMNMX R2, R2, R3, PT ;  /* 0x0000000302027248 */ /* 0x000fce0003fe0100 */
.L_x_11304:
        /* <DEDUP_REMOVED lines=8> */
.L_x_11311:
[----:B------:R-:W-:-:S07]  /*92f0*/  MOV R192, 0x9310 ;  /* 0x0000931000c07802 */ /* 0x000fce0000000f00 */
[----:B------:R-:W-:Y:S05]  /*9300*/  CALL.REL.NOINC `($_ZN7cutlass13device_kernelIN5flash11enable_sm90INS1_16FlashAttnFwdSm90INS1_25CollectiveMainloopFwdSm90ILi2EN4cute5tupleIJNS5_1CILi1EEES8_S8_EEENS6_IJNS7_ILi128EEENS7_ILi96EEENS7_ILi64EEEEEELi256ENS_6half_tEfNS_4arch4Sm90ELb0ELb1ELb1ELb0ELb1ELb0ELb1ELb1ELb0ELb1ELb1ELb0EEENS1_21CollectiveEpilogueFwdINS6_IJSA_NS7_ILi256EEESB_EEES9_SE_SG_Li256ELb0ELb1ELb1ELb0EEENS1_19SingleTileSchedulerILb0ELb1ELb1ELi128EEEEEEEEEvNT_6ParamsE$_ZZN5flash25CollectiveMainloopFwdSm90ILi2EN4cute5tupleIJNS1_1CILi1EEES4_S4_EEENS2_IJNS3_ILi128EEENS3_ILi96EEENS3_ILi64EEEEEELi256EN7cutlass6half_tEfNSA_4arch4Sm90ELb0ELb1ELb1ELb0ELb1ELb0ELb1ELb1ELb0ELb1ELb1ELb0EE3mmaINS_16FlashAttnFwdSm90ISE_NS_21CollectiveEpilogueFwdINS2_IJS6_NS3_ILi256EEES7_EEES5_SB_SD_Li256ELb0ELb1ELb1ELb0EEENS_19SingleTileSchedulerILb0ELb1ELb1ELi128EEEE13SharedStorageENS1_6TensorINS1_11ArrayEngineIfLm128EEENS1_6LayoutINS2_IJNS2_IJNS3_ILi2EEEST_NS3_ILi32EEEEEES4_S4_EEENS2_IJNS2_IJS4_ST_NS3_ILi4EEEEEENS3_ILi0EEESZ_EEEEEEENS_7SoftmaxILi2ELi0EEEEEbRKNSE_6ParamsENSA_13PipelineAsyncILi2EEES19_RNSA_13PipelineStateILj2EEERT0_RT1_iRiRKNS_16SeqlenInfoQKNewKILb0ELb0EEENS2_IJiiiiEEERT_ENKUliT_T0_T1_E_clIZSF_ISO_S12_S14_EbS17_S19_S19_S1C_S1E_S1G_iS1H_S1L_S1M_S1O_EUlRS1P_iE1_NS3_ILb0EEENS3_ILb1EEEEEDaiS1P_S1Q_S1R_) ;  /* 0x00000324000c7944 */ /* 0x000fea0003c00000 */
[C---:B------:R-:W-:Y:S01]  /*9310*/  ISETP.GT.AND P0, PT, R19.reuse, R190, PT ;  /* 0x000000be1300720c */ /* 0x040fe20003f04270 */
[----:B------:R-:W-:-:S12]  /*9320*/  VIADD R19, R19, 0xffffffff ;  /* 0xffffffff13137836 */ /* 0x000fd80000000000 */
[----:B------:R-:W-:Y:S05]  /*9330*/  @P0 BRA `(.L_x_11311) ;  /* 0xfffffffc00ec0947 */ /* 0x000fea000383ffff */
[----:B------:R-:W-:Y:S05]  /*9340*/  BSYNC B0 ;  /* 0x0000000000007941 */ /* 0x000fea0003800000 */
.L_x_11310:
[----:B------:R-:W2:Y:S02]  /*9350*/  LDL R0, [R1+0x50] ;  /* 0x0000500001007983 */ /* 0x000ea40000100800 */
[----:B--2---:R-:W-:-:S07]  /*9360*/  IMAD.SHL.U32 R0, R0, 0x80, RZ ;  /* 0x0000008000007824 */ /* 0x004fce00078e00ff */
.L_x_11309:
[----:B------:R-:W-:Y:S05]  /*9370*/  BSYNC B1 ;  /* 0x0000000000017941 */ /* 0x000fea0003800000 */
.L_x_11308:
        /* <DEDUP_REMOVED lines=26> */
.L_x_11314:
[----:B------:R-:W-:Y:S02]  /*9520*/  ULDC UR4, c[0x0][0xadc] ;  /* 0x0002b70000047ab9 */ /* 0x000fe40000000800 */
[----:B------:R-:W-:-:S05]  /*9530*/  IMAD.U32 R5, RZ, RZ, UR4 ;  /* 0x00000004ff057e24 */ /* 0x000fca000f8e00ff */
[----:B------:R-:W-:-:S13]  /*9540*/  ISETP.NE.AND P0, PT, R5, 0x1, PT ;  /* 0x000000010500780c */ /* 0x000fda0003f05270 */
[----:B------:R-:W0:Y:S02]  /*9550*/  @P0 LDC.64 R6, c[0x0][0xae0] ;  /* 0x0002b800ff060b82 */ /* 0x000e240000000a00 */
[----:B0-----:R-:W-:-:S05]  /*9560*/  @P0 IMAD.HI.U32 R4, R0, R6, RZ ;  /* 0x0000000600040227 */ /* 0x001fca00078e00ff */
[----:B------:R-:W-:-:S07]  /*9570*/  @P0 SHF.R.U32.HI R0, RZ, R7, R4 ;  /* 0x00000007ff000219 */ /* 0x000fce0000011604 */
.L_x_11315:
[----:B------:R-:W-:Y:S05]  /*9580*/  BSYNC B0 ;  /* 0x0000000000007941 */ /* 0x000fea0003800000 */
.L_x_11313:
[----:B------:R-:W-:-:S05]  /*9590*/  IMAD R3, R0, R5, RZ ;  /* 0x0000000500037224 */ /* 0x000fca00078e02ff */
[----:B------:R-:W-:-:S07]  /*95a0*/  VIMNMX R2, R2, R3, !PT ;  /* 0x0000000302027248 */ /* 0x000fce0007fe0100 */
.L_x_11312:
[----:B------:R-:W-:Y:S01]  /*95b0*/  VIADD R2, R2, 0x5f ;  /* 0x0000005f02027836 */ /* 0x000fe20000000000 */
[----:B------:R-:W-:-:S03]  /*95c0*/  IADD3 R8, P1, R16, 0x28, RZ ;  /* 0x0000002810087810 */ /* 0x000fc60007f3e0ff */
[----:B------:R-:W-:-:S04]  /*95d0*/  IMAD.HI R2, R2, 0x2aaaaaab, RZ ;  /* 0x2aaaaaab02027827 */ /* 0x000fc800078e02ff */
[----:B------:R-:W-:Y:S01]  /*95e0*/  IMAD.X R9, RZ, RZ, R17, P1 ;  /* 0x000000ffff097224 */ /* 0x000fe200008e0611 */
[----:B------:R-:W-:Y:S01]  /*95f0*/  SHF.R.U32.HI R3, RZ, 0x1f, R2 ;  /* 0x0000001fff037819 */ /* 0x000fe20000011602 */
[----:B------:R-:W-:Y:S02]  /*9600*/  IMAD.MOV.U32 R6, RZ, RZ, R8 ;  /* 0x000000ffff067224 */ /* 0x000fe400078e0008 */
[----:B------:R-:W-:Y:S01]  /*9610*/  IMAD.MOV.U32 R7, RZ, RZ, R9 ;  /* 0x000000ffff077224 */ /* 0x000fe200078e0009 */
[----:B------:R-:W-:-:S04]  /*9620*/  LEA.HI.SX32 R3, R2, R3, 0x1c ;  /* 0x0000000302037211 */ /* 0x000fc800078fe2ff */
[----:B------:R-:W-:-:S04]  /*9630*/  VIMNMX R216, R3, UR40, !PT ;  /* 0x0000002803d87c48 */ /* 0x000fc8000ffe0100 */
[----:B------:R-:W-:-:S13]  /*9640*/  ISETP.GE.AND P0, PT, R19, R216, PT ;  /* 0x000000d81300720c */ /* 0x000fda0003f06270 */
[----:B------:R-:W-:Y:S05]  /*9650*/  @!P0 BRA `(.L_x_11316) ;  /* 0x000001ac00688947 */ /* 0x000fea0003800000 */
[----:B------:R0:W5:Y:S01]  /*9660*/  LDL.64 R6, [R1+0x198] ;  /* 0x0001980001067983 */ /* 0x0001620000100a00 */
[----:B------:R-:W-:-:S07]  /*9670*/  IMAD.MOV.U32 R171, RZ, RZ, R19 ;  /* 0x000000ffffab7224 */ /* 0x000fce00078e0013 */
.L_x_11335:
[----:B------:R-:W2:Y:S04]  /*9680*/  LDL R2, [R1+0x1f8] ;  /* 0x0001f80001027983 */ /* 0x000ea80000100800 */
[----:B------:R-:W3:Y:S04]  /*9690*/  LDL R0, [R1+0x200] ;  /* 0x0002000001007983 */ /* 0x000ee80000100800 */
[----:B-1----:R-:W4:Y:S01]  /*96a0*/  LDL R3, [R1] ;  /* 0x0000000001037983 */ /* 0x002f220000100800 */
[----:B--2---:R-:W-:-:S05]  /*96b0*/  VIADD R2, R2, 0x1 ;  /* 0x0000000102027836 */ /* 0x004fca0000000000 */
[----:B------:R-:W-:-:S13]  /*96c0*/  ISETP.NE.AND P0, PT, R2, 0x2, PT ;  /* 0x000000020200780c */ /* 0x000fda0003f05270 */
[----:B-----5:R1:W5:Y:S04]  /*96d0*/  @P0 LDL R4, [R1+0x1fc] ;  /* 0x0001fc0001040983 */ /* 0x0203680000100800 */
        /* <DEDUP_REMOVED lines=9> */
[----:B---3--:R-:W-:-:S02]  /*9770*/  @!P0 IMAD.MOV.U32 R2, RZ, RZ, RZ ;  /* 0x000000ffff028224 */ /* 0x008fc400078e00ff */
[----:B------:R-:W-:Y:S02]  /*9780*/  IMAD.MOV.U32 R18, RZ, RZ, R8 ;  /* 0x000000ffff127224 */ /* 0x000fe400078e0008 */
[----:B------:R-:W-:Y:S01]  /*9790*/  IMAD.MOV.U32 R19, RZ, RZ, R9 ;  /* 0x000000ffff137224 */ /* 0x000fe200078e0009 */
[----:B--2---:R-:W-:-:S05]  /*97a0*/  @!P0 LOP3.LUT R4, R5, 0x1, RZ, 0x3c, !PT ;  /* 0x0000000105048812 */ /* 0x004fca00078e3cff */
[----:B------:R1:W-:Y:S01]  /*97b0*/  @!P0 STL [R1+0x1fc], R4 ;  /* 0x0001fc0401008387 */ /* 0x0003e20000100800 */
[----:B------:R-:W-:Y:S05]  /*97c0*/  @!P1 BRA `(.L_x_11318) ;  /* 0x0000000000049947 */ /* 0x000fea0003800000 */
[----:B------:R-:W-:Y:S01]  /*97d0*/  BPT.TRAP 0x1 ;  /* 0x000000040000795c */ /* 0x000fe20000300000 */
.L_x_11318:
[----:B------:R-:W-:Y:S05]  /*97e0*/  BSYNC B0 ;  /* 0x0000000000007941 */ /* 0x000fea0003800000 */
.L_x_11317:
[----:B------:R-:W2:Y:S01]  /*97f0*/  LDL.64 R8, [R1+0x18] ;  /* 0x0000180001087983 */ /* 0x000ea20000100a00 */
[----:B-----5:R-:W-:Y:S02]  /*9800*/  SHF.L.U32 R5, R4, 0x1f, RZ ;  /* 0x0000001f04057819 */ /* 0x020fe400000006ff */
[----:B--2---:R-:W-:-:S05]  /*9810*/  MOV R3, R8 ;  /* 0x0000000800037202 */ /* 0x004fca0000000f00 */
[----:B------:R-:W-:-:S04]  /*9820*/  IMAD R2, R2, 0x8, R3 ;  /* 0x0000000802027824 */ /* 0x000fc800078e0203 */
[----:B------:R2:W3:Y:S01]  /*9830*/  SYNCS.PHASECHK.TRANS64.TRYWAIT P0, [R2+URZ], R5 ;  /* 0x00000005020075a7 */ /* 0x0004e2000800017f */
[----:B------:R2:W5:Y:S01]  /*9840*/  LDL.64 R8, [R1+0x1f8] ;  /* 0x0001f80001087983 */ /* 0x0005620000100a00 */
[----:B------:R-:W-:Y:S04]  /*9850*/  BSSY B0, `(.L_x_11319) ;  /* 0x0000003000007945 */ /* 0x000fe80003800000 */
[----:B------:R-:W-:Y:S05]  /*9860*/  @!P1 BRA `(.L_x_11320) ;  /* 0x0000000000049947 */ /* 0x000fea0003800000 */
[----:B------:R-:W-:Y:S01]  /*9870*/  BPT.TRAP 0x1 ;  /* 0x000000040000795c */ /* 0x000fe20000300000 */
.L_x_11320:
[----:B------:R-:W-:Y:S05]  /*9880*/  BSYNC B0 ;  /* 0x0000000000007941 */ /* 0x000fea0003800000 */
.L_x_11319:
[----:B------:R-:W-:Y:S04]  /*9890*/  BSSY B0, `(.L_x_11321) ;  /* 0x0000006000007945 */ /* 0x000fe80003800000 */
[----:B---3--:R-:W-:Y:S05]  /*98a0*/  @P0 BRA `(.L_x_11322) ;  /* 0x0000000000100947 */ /* 0x008fea0003800000 */
[----:B-----5:R-:W-:Y:S01]  /*98b0*/  IMAD R8, R8, 0x8, R3 ;  /* 0x0000000808087824 */ /* 0x020fe200078e0203 */
[----:B------:R-:W-:-:S04]  /*98c0*/  SHF.L.U32 R9, R9, 0x1f, RZ ;  /* 0x0000001f09097819 */ /* 0x000fc800000006ff */
[----:B------:R-:W3:Y:S02]  /*98d0*/  SYNCS.PHASECHK.TRANS64.TRYWAIT P0, [R8+URZ], R9 ;  /* 0x00000009080075a7 */ /* 0x000ee4000800017f */
[----:B---3--:R-:W-:Y:S05]  /*98e0*/  @!P0 BRA `(.L_x_11323) ;  /* 0x000002e400188947 */ /* 0x008fea0003800000 */
.L_x_11322:
[----:B------:R-:W-:Y:S05]  /*98f0*/  BSYNC B0 ;  /* 0x0000000000007941 */ /* 0x000fea0003800000 */
.L_x_11321:
[----:B---3-5:R-:W3:Y:S04]  /*9900*/  LDL R9, [R1+0x1f8] ;  /* 0x0001f80001097983 */ /* 0x028ee80000100800 */
[----:B--2---:R-:W3:Y:S01]  /*9910*/  LDL.64 R2, [R1+0x80] ;  /* 0x0000800001027983 */ /* 0x004ee20000100a00 */
[----:B------:R-:W-:Y:S05]  /*9920*/  WARPSYNC.ALL ;  /* 0x0000000000007948 */ /* 0x000fea0003800000 */
[----:B------:R-:W2:Y:S04]  /*9930*/  LDL.64 R14, [R1+0x78] ;  /* 0x00007800010e7983 */ /* 0x000ea80000100a00 */
[----:B-1----:R-:W4:Y:S04]  /*9940*/  LDL.64 R4, [R1+0x78] ;  /* 0x0000780001047983 */ /* 0x002f280000100a00 */
[----:B------:R-:W4:Y:S01]  /*9950*/  LDL.64 R10, [R1+0x78] ;  /* 0x00007800010a7983 */ /* 0x000f220000100a00 */
[----:B---3--:R-:W-:Y:S01]  /*9960*/  IMAD R2, R9, 0x300, R2 ;  /* 0x0000030009027824 */ /* 0x008fe200078e0202 */
[----:B------:R-:W-:-:S02]  /*9970*/  R2UR UR7, R3 ;  /* 0x00000000030772ca */ /* 0x000fc400000e0000 */
[----:B------:R-:W3:Y:S01]  /*9980*/  LDL.64 R12, [R1+0x78] ;  /* 0x00007800010c7983 */ /* 0x000ee20000100a00 */
[----:B------:R-:W-:Y:S01]  /*9990*/  WARPGROUP.ARRIVE ;  /* 0x00000000000079c5 */ /* 0x000fe20000000000 */
[C---:B------:R-:W-:Y:S01]  /*99a0*/  R2UR UR6, R2.reuse ;  /* 0x00000000020672ca */ /* 0x040fe200000e0000 */
[----:B------:R-:W-:Y:S01]  /*99b0*/  IMAD.MOV.U32 R217, RZ, RZ, 0x1 ;  /* 0x00000001ffd97424 */ /* 0x000fe200078e00ff */
[----:B------:R1:W-:Y:S04]  /*99c0*/  STL [R1+0x60], RZ ;  /* 0x000060ff01007387 */ /* 0x0003e80000100800 */
[----:B------:R1:W-:Y:S04]  /*99d0*/  STL [R1+0x60], R217 ;  /* 0x000060d901007387 */ /* 0x0003e80000100800 */
[----:B------:R1:W-:Y:S04]  /*99e0*/  STL [R1+0x60], R217 ;  /* 0x000060d901007387 */ /* 0x0003e80000100800 */
[----:B------:R1:W-:Y:S04]  /*99f0*/  STL [R1+0x60], R217 ;  /* 0x000060d901007387 */ /* 0x0003e80000100800 */
[----:B------:R1:W-:Y:S01]  /*9a00*/  STL [R1+0x60], R217 ;  /* 0x000060d901007387 */ /* 0x0003e20000100800 */
[----:B------:R-:W-:-:S02]  /*9a10*/  VIADD R8, R2, 0x2 ;  /* 0x0000000202087836 */ /* 0x000fc40000000000 */
[----:B------:R-:W-:Y:S01]  /*9a20*/  IMAD.MOV.U32 R9, RZ, RZ, R3 ;  /* 0x000000ffff097224 */ /* 0x000fe200078e0003 */
[----:B--2---:R-:W-:Y:S02]  /*9a30*/  R2UR UR4, R14 ;  /* 0x000000000e0472ca */ /* 0x004fe400000e0000 */
[----:B------:R-:W-:Y:S01]  /*9a40*/  R2UR UR5, R15 ;  /* 0x000000000f0572ca */ /* 0x000fe200000e0000 */
[----:B----4-:R-:W-:Y:S01]  /*9a50*/  VIADD R4, R4, 0x2 ;  /* 0x0000000204047836 */ /* 0x010fe20000000000 */
[----:B------:R1:W5:Y:S11]  /*9a60*/  LDL.64 R14, [R1+0x1f8] ;  /* 0x0001f800010e7983 */ /* 0x0003760000100a00 */
[----:B------:R-:W-:Y:S01]  /*9a70*/  HGMMA.64x96x16.F32 R24, gdesc[UR4], RZ, !UPT, gsb0 ;  /* 0x01600000041879f0 */ /* 0x000fe2000c0008ff */
[----:B------:R-:W-:-:S02]  /*9a80*/  R2UR UR6, R8 ;  /* 0x00000000080672ca */ /* 0x000fc400000e0000 */
[----:B------:R-:W-:Y:S02]  /*9a90*/  R2UR UR7, R9 ;  /* 0x00000000090772ca */ /* 0x000fe400000e0000 */
[----:B------:R-:W-:Y:S02]  /*9aa0*/  R2UR UR4, R4 ;  /* 0x00000000040472ca */ /* 0x000fe400000e0000 */
[----:B------:R-:W-:Y:S01]  /*9ab0*/  R2UR UR5, R5 ;  /* 0x00000000050572ca */ /* 0x000fe200000e0000 */
[----:B------:R-:W-:Y:S02]  /*9ac0*/  WARPGROUP.DEPBAR.LE gsb0, 0x0 ;  /* 0x00008000000079c5 */ /* 0x000fe40000010000 */
[----:B------:R-:W2:Y:S01]  /*9ad0*/  LD.E R0, desc[UR36][R18.64] ;  /* 0x0000002412007980 */ /* 0x000ea2000c101900 */
[----:B------:R-:W-:-:S09]  /*9ae0*/  WARPGROUP.ARRIVE ;  /* 0x00000000000079c5 */ /* 0x000fd20000000000 */
        /* <DEDUP_REMOVED lines=12> */
[----:B---3--:R-:W-:Y:S01]  /*9bb0*/  VIADD R12, R12, 0x6 ;  /* 0x000000060c0c7836 */ /* 0x008fe20000000000 */
[----:B------:R-:W-:Y:S02]  /*9bc0*/  R2UR UR6, R2 ;  /* 0x00000000020672ca */ /* 0x000fe400000e0000 */
[----:B------:R-:W-:Y:S02]  /*9bd0*/  R2UR UR7, R3 ;  /* 0x00000000030772ca */ /* 0x000fe400000e0000 */
[----:B------:R-:W-:Y:S02]  /*9be0*/  R2UR UR4, R12 ;  /* 0x000000000c0472ca */ /* 0x000fe400000e0000 */
[----:B------:R-:W-:Y:S01]  /*9bf0*/  R2UR UR5, R13 ;  /* 0x000000000d0572ca */ /* 0x000fe200000e0000 */
[----:B------:R-:W-:Y:S02]  /*9c00*/  WARPGROUP.DEPBAR.LE gsb0, 0x0 ;  /* 0x00008000000079c5 */ /* 0x000fe40000010000 */
[----:B------:R-:W-:-:S10]  /*9c10*/  WARPGROUP.ARRIVE ;  /* 0x00000000000079c5 */ /* 0x000fd40000000000 */
[----:B------:R-:W-:Y:S01]  /*9c20*/  HGMMA.64x96x16.F32 R24, gdesc[UR4], R24, gsb0 ;  /* 0x01600000041879f0 */ /* 0x000fe20008000818 */
[----:B------:R-:W-:Y:S01]  /*9c30*/  BSSY B0, `(.L_x_11324) ;  /* 0x0000006000007945 */ /* 0x000fe20003800000 */
[----:B--2---:R-:W-:-:S04]  /*9c40*/  LOP3.LUT R0, R0, 0x1, RZ, 0xfc, !PT ;  /* 0x0000000100007812 */ /* 0x004fc800078efcff */
[----:B------:R-:W-:Y:S01]  /*9c50*/  ISETP.NE.AND P0, PT, R0, 0x3, PT ;  /* 0x000000030000780c */ /* 0x000fe20003f05270 */
[----:B------:R-:W-:-:S12]  /*9c60*/  WARPGROUP.DEPBAR.LE gsb0, 0x0 ;  /* 0x00008000000079c5 */ /* 0x000fd80000010000 */
[----:B-1----:R-:W-:Y:S05]  /*9c70*/  @!P0 BRA `(.L_x_11325) ;  /* 0x0000000000048947 */ /* 0x002fea0003800000 */
[----:B------:R-:W-:Y:S01]  /*9c80*/  BPT.TRAP 0x1 ;  /* 0x000000040000795c */ /* 0x000fe20000300000 */
.L_x_11325:
[----:B------:R-:W-:Y:S05]  /*9c90*/  BSYNC B0 ;  /* 0x0000000000007941 */ /* 0x000fea0003800000 */
.L_x_11324:
[----:B------:R-:W2:Y:S01]  /*9ca0*/  LD.E.64 R2, desc[UR36][R18.64+0x18] ;  /* 0x0000182412027980 */ /* 0x000ea2000c101b00 */
[----:B-----5:R-:W-:Y:S02]  /*9cb0*/  SHF.L.U32 R15, R15, 0x1f, RZ ;  /* 0x0000001f0f0f7819 */ /* 0x020fe400000006ff */
[----:B--2---:R-:W-:-:S05]  /*9cc0*/  MOV R3, R2 ;  /* 0x0000000200037202 */ /* 0x004fca0000000f00 */
[----:B------:R-:W-:-:S04]  /*9cd0*/  IMAD R0, R14, 0x8, R3 ;  /* 0x000000080e007824 */ /* 0x000fc800078e0203 */
[----:B------:R1:W2:Y:S01]  /*9ce0*/  SYNCS.PHASECHK.TRANS64.TRYWAIT P0, [R0+URZ], R15 ;  /* 0x0000000f000075a7 */ /* 0x0002a2000800017f */
[----:B------:R-:W3:Y:S01]  /*9cf0*/  LD.E R2, desc[UR36][R18.64] ;  /* 0x0000002412027980 */ /* 0x000ee2000c101900 */
[----:B------:R-:W-:Y:S01]  /*9d00*/  BSSY B0, `(.L_x_11326) ;  /* 0x0000005000007945 */ /* 0x000fe20003800000 */
[----:B---3--:R-:W-:-:S04]  /*9d10*/  LOP3.LUT R2, R2, 0x1, RZ, 0xfc, !PT ;  /* 0x0000000102027812 */ /* 0x008fc800078efcff */
[----:B------:R-:W-:-:S13]  /*9d20*/  ISETP.NE.AND P1, PT, R2, 0x3, PT ;  /* 0x000000030200780c */ /* 0x000fda0003f25270 */
[----:B-12---:R-:W-:Y:S05]  /*9d30*/  @!P1 BRA `(.L_x_11327) ;  /* 0x0000000000049947 */ /* 0x006fea0003800000 */
[----:B------:R-:W-:Y:S01]  /*9d40*/  BPT.TRAP 0x1 ;  /* 0x000000040000795c */ /* 0x000fe20000300000 */
.L_x_11327:
[----:B------:R-:W-:Y:S05]  /*9d50*/  BSYNC B0 ;  /* 0x0000000000007941 */ /* 0x000fea0003800000 */
.L_x_11326:
[----:B------:R-:W-:Y:S04]  /*9d60*/  BSSY B0, `(.L_x_11328) ;  /* 0x0000007000007945 */ /* 0x000fe80003800000 */
[----:B------:R-:W-:Y:S05]  /*9d70*/  @P0 BRA `(.L_x_11329) ;  /* 0x0000000000140947 */ /* 0x000fea0003800000 */
[----:B------:R-:W2:Y:S02]  /*9d80*/  LD.E.64 R2, desc[UR36][R18.64+0x18] ;  /* 0x0000182412027980 */ /* 0x000ea4000c101b00 */
[----:B--2---:R-:W-:-:S05]  /*9d90*/  MOV R3, R2 ;  /* 0x0000000200037202 */ /* 0x004fca0000000f00 */
[----:B------:R-:W-:-:S04]  /*9da0*/  IMAD R14, R14, 0x8, R3 ;  /* 0x000000080e0e7824 */ /* 0x000fc800078e0203 */
[----:B------:R-:W1:Y:S02]  /*9db0*/  SYNCS.PHASECHK.TRANS64.TRYWAIT P0, [R14+URZ], R15 ;  /* 0x0000000f0e0075a7 */ /* 0x000e64000800017f */
[----:B-1----:R-:W-:Y:S05]  /*9dc0*/  @!P0 BRA `(.L_x_11330) ;  /* 0x000002dc00f48947 */ /* 0x002fea0003800000 */
.L_x_11329:
[----:B------:R-:W-:Y:S05]  /*9dd0*/  BSYNC B0 ;  /* 0x0000000000007941 */ /* 0x000fea0003800000 */
.L_x_11328:
[----:B-1----:R-:W2:Y:S04]  /*9de0*/  LDL R15, [R1+0x1f8] ;  /* 0x0001f800010f7983 */ /* 0x002ea80000100800 */
[----:B------:R-:W2:Y:S04]  /*9df0*/  LDL.64 R2, [R1+0xf8] ;  /* 0x0000f80001027983 */ /* 0x000ea80000100a00 */
[----:B------:R-:W3:Y:S04]  /*9e00*/  LDL R0, [R1+0x70] ;  /* 0x0000700001007983 */ /* 0x000ee80000100800 */
[----:B------:R-:W4:Y:S04]  /*9e10*/  LDL.64 R4, [R1+0xf0] ;  /* 0x0000f00001047983 */ /* 0x000f280000100a00 */
[----:B------:R-:W4:Y:S04]  /*9e20*/  LDL.64 R8, [R1+0xf0] ;  /* 0x0000f00001087983 */ /* 0x000f280000100a00 */
[----:B------:R-:W4:Y:S04]  /*9e30*/  LDL.64 R10, [R1+0xf0] ;  /* 0x0000f000010a7983 */ /* 0x000f280000100a00 */
[----:B------:R-:W4:Y:S01]  /*9e40*/  LDL.64 R12, [R1+0xf0] ;  /* 0x0000f000010c7983 */ /* 0x000f220000100a00 */
[----:B------:R-:W-:Y:S05]  /*9e50*/  WARPSYNC.ALL ;  /* 0x0000000000007948 */ /* 0x000fea0003800000 */
[----:B------:R-:W-:Y:S01]  /*9e60*/  WARPGROUP.ARRIVE ;  /* 0x00000000000079c5 */ /* 0x000fe20000000000 */
[----:B--2---:R-:W-:Y:S01]  /*9e70*/  IMAD R2, R15, 0xc00, R2 ;  /* 0x00000c000f027824 */ /* 0x004fe200078e0202 */
[----:B------:R-:W-:Y:S01]  /*9e80*/  R2UR UR7, R3 ;  /* 0x00000000030772ca */ /* 0x000fe200000e0000 */
[----:B------:R-:W2:Y:S01]  /*9e90*/  LDL.64 R14, [R1+0xf0] ;  /* 0x0000f000010e7983 */ /* 0x000ea20000100a00 */
[----:B---3--:R-:W-:-:S02]  /*9ea0*/  ISETP.NE.U32.AND P0, PT, R0, RZ, PT ;  /* 0x000000ff0000720c */ /* 0x008fc40003f05070 */
        /* <DEDUP_REMOVED lines=131> */
[----:B------:R-:W-:Y:S01]  /*a6e0*/  R2UR UR6, R4 ;  /* 0x00000000040672ca */ /* 0x000fe200000e0000 */
[----:B------:R-:W2:Y:S01]  /*a6f0*/  LDL R14, [R1] ;  /* 0x00000000010e7983 */ /* 0x000ea20000100800 */
[----:B------:R-:W-:-:S02]  /*a700*/  R2UR UR7, R5 ;  /* 0x00000000050772ca */ /* 0x000fc400000e0000 */
[----:B------:R-:W-:Y:S01]  /*a710*/  R2UR UR5, R15 ;  /* 0x000000000f0572ca */ /* 0x000fe200000e0000 */
[----:B---3--:R-:W-:Y:S01]  /*a720*/  VIADD R8, R8, 0xc02 ;  /* 0x00000c0208087836 */ /* 0x008fe20000000000 */
        /* <DEDUP_REMOVED lines=10> */
[----:B----4-:R-:W-:-:S02]  /*a7d0*/  VIADD R10, R10, 0xc04 ;  /* 0x00000c040a0a7836 */ /* 0x010fc40000000000 */
        /* <DEDUP_REMOVED lines=39> */
[----:B------:R-:W-:Y:S01]  /*aa50*/  BSSY B0, `(.L_x_11331) ;  /* 0x0000005000007945 */ /* 0x000fe20003800000 */
[----:B------:R-:W-:-:S02]  /*aa60*/  WARPGROUP.DEPBAR.LE gsb0, 0x0 ;  /* 0x00008000000079c5 */ /* 0x000fc40000010000 */
[----:B------:R1:W-:Y:S09]  /*aa70*/  BAR.ARV R228, 0x100 ;  /* 0x000400e40000751d */ /* 0x0003f20000002000 */
[----:B-1----:R-:W-:Y:S05]  /*aa80*/  @!P0 BRA `(.L_x_11332) ;  /* 0x0000000000048947 */ /* 0x002fea0003800000 */
[----:B------:R-:W-:Y:S01]  /*aa90*/  BPT.TRAP 0x1 ;  /* 0x000000040000795c */ /* 0x000fe20000300000 */
.L_x_11332:
[----:B------:R-:W-:Y:S05]  /*aaa0*/  BSYNC B0 ;  /* 0x0000000000007941 */ /* 0x000fea0003800000 */
.L_x_11331:
[----:B------:R-:W2:Y:S04]  /*aab0*/  LDL.64 R2, [R1+0x20] ;  /* 0x0000200001027983 */ /* 0x000ea80000100a00 */
        /* <DEDUP_REMOVED lines=9> */
[----:B--2---:R-:W-:-:S05]  /*ab50*/  MOV R3, R2 ;  /* 0x0000000200037202 */ /* 0x004fca0000000f00 */
[----:B-----5:R-:W-:-:S05]  /*ab60*/  IMAD R0, R0, 0x8, R3 ;  /* 0x0000000800007824 */ /* 0x020fca00078e0203 */
[----:B------:R-:W-:-:S04]  /*ab70*/  PRMT R0, R15, 0x654, R0 ;  /* 0x000006540f007816 */ /* 0x000fc80000000000 */
[----:B------:R1:W-:Y:S01]  /*ab80*/  SYNCS.ARRIVE.TRANS64.RED.A1T0 RZ, [R0+URZ], RZ ;  /* 0x000000ff00ff79a7 */ /* 0x0003e2000810043f */
[----:B------:R-:W2:Y:S04]  /*ab90*/  LDL.64 R2, [R1+0x150] ;  /* 0x0001500001027983 */ /* 0x000ea80000100a00 */
[----:B------:R-:W1:Y:S04]  /*aba0*/  LDL.64 R8, [R1+0x210] ;  /* 0x0002100001087983 */ /* 0x000e680000100a00 */
        /* <DEDUP_REMOVED lines=41> */
[----:B--2---:R-:W2:Y:S01]  /*ae40*/  LD.E R2, desc[UR36][R2.64] ;  /* 0x0000002402027980 */ /* 0x004ea2000c101900 */
[----:B------:R0:W-:Y:S01]  /*ae50*/  BAR.SYNC.DEFER_BLOCKING R229, 0x100 ;  /* 0x000400e50000751d */ /* 0x0001e20000010000 */
[-C--:B--2---:R-:W-:Y:S01]  /*ae60*/  FMUL.FTZ R74, R24, R2.reuse ;  /* 0x00000002184a7220 */ /* 0x084fe20000410000 */
[-C--:B------:R-:W-:Y:S01]  /*ae70*/  FMUL.FTZ R75, R25, R2.reuse ;  /* 0x00000002194b7220 */ /* 0x080fe20000410000 */
[----:B------:R-:W-:-:S04]  /*ae80*/  FMUL.FTZ R76, R28, R2 ;  /* 0x000000021c4c7220 */ /* 0x000fc80000410000 */
[----:B------:R-:W1:Y:S01]  /*ae90*/  MUFU.TANH R74, R74 ;  /* 0x0000004a004a7308 */ /* 0x000e620000002400 */
[-C--:B------:R-:W-:Y:S01]  /*aea0*/  FMUL.FTZ R77, R29, R2.reuse ;  /* 0x000000021d4d7220 */ /* 0x080fe20000410000 */
[----:B------:R-:W-:-:S06]  /*aeb0*/  FMUL.FTZ R159, R32, R2 ;  /* 0x00000002209f7220 */ /* 0x000fcc0000410000 */
[----:B------:R-:W2:Y:S01]  /*aec0*/  MUFU.TANH R75, R75 ;  /* 0x0000004b004b7308 */ /* 0x000ea20000002400 */
[----:B------:R-:W-:-:S07]  /*aed0*/  FMUL.FTZ R158, R33, R2 ;  /* 0x00000002219e7220 */ /* 0x000fce0000410000 */
[----:B------:R-:W3:Y:S01]  /*aee0*/  MUFU.TANH R76, R76 ;  /* 0x0000004c004c7308 */ /* 0x000ee20000002400 */
        /* <DEDUP_REMOVED lines=53> */
[----:B------:R-:W-:Y:S01]  /*b240*/  FMUL.FTZ R208, R71, R2 ;  /* 0x0000000247d07220 */ /* 0x000fe20000410000 */
[----:B------:R-:W4:Y:S01]  /*b250*/  LDL.64 R26, [R1+0x3f8] ;  /* 0x0003f800011a7983 */ /* 0x000f220000100a00 */
[----:B------:R-:W0:Y:S01]  /*b260*/  MUFU.TANH R73, R73 ;  /* 0x0000004900497308 */ /* 0x000e220000002400 */
[----:B-1----:R-:W-:-:S02]  /*b270*/  FMNMX.FTZ R3, R22, R3, !PT ;  /* 0x0000000316037209 */ /* 0x002fc40007810000 */
[----:B------:R-:W4:Y:S04]  /*b280*/  LDL.64 R50, [R1+0x338] ;  /* 0x0003380001327983 */ /* 0x000f280000100a00 */
[----:B------:R-:W4:Y:S01]  /*b290*/  LDL.64 R32, [R1+0x408] ;  /* 0x0004080001207983 */ /* 0x000f220000100a00 */
[----:B------:R-:W1:Y:S03]  /*b2a0*/  MUFU.TANH R21, R21 ;  /* 0x0000001500157308 */ /* 0x000e660000002400 */
[----:B------:R-:W4:Y:S04]  /*b2b0*/  LDL.64 R40, [R1+0x438] ;  /* 0x0004380001287983 */ /* 0x000f280000100a00 */
[----:B------:R-:W4:Y:S01]  /*b2c0*/  LDL.64 R36, [R1+0x3a8] ;  /* 0x0003a80001247983 */ /* 0x000f220000100a00 */
[----:B------:R-:W1:Y:S01]  /*b2d0*/  MUFU.TANH R72, R72 ;  /* 0x0000004800487308 */ /* 0x000e620000002400 */
[----:B--2---:R-:W-:-:S02]  /*b2e0*/  FMNMX.FTZ R0, R20, R3, !PT ;  /* 0x0000000314007209 */ /* 0x004fc40007810000 */
[----:B------:R-:W2:Y:S04]  /*b2f0*/  LDL.64 R44, [R1+0x398] ;  /* 0x00039800012c7983 */ /* 0x000ea80000100a00 */
[----:B------:R-:W2:Y:S01]  /*b300*/  LDL.64 R30, [R1+0x418] ;  /* 0x00041800011e7983 */ /* 0x000ea20000100a00 */
[----:B------:R-:W1:Y:S08]  /*b310*/  MUFU.TANH R13, R13 ;  /* 0x0000000d000d7308 */ /* 0x000e700000002400 */
[----:B------:R-:W1:Y:S01]  /*b320*/  MUFU.TANH R28, R28 ;  /* 0x0000001c001c7308 */ /* 0x000e620000002400 */
[----:B---3--:R-:W-:Y:S01]  /*b330*/  FMNMX.FTZ R0, R23, R0, !PT ;  /* 0x0000000017007209 */ /* 0x008fe20007810000 */
[----:B------:R-:W3:Y:S06]  /*b340*/  LDL.64 R48, [R1+0x3b8] ;  /* 0x0003b80001307983 */ /* 0x000eec0000100a00 */
[----:B------:R-:W1:Y:S01]  /*b350*/  MUFU.TANH R12, R12 ;  /* 0x0000000c000c7308 */ /* 0x000e620000002400 */
[----:B0-----:R-:W-:Y:S01]  /*b360*/  FMNMX.FTZ R3, R73, R9, !PT ;  /* 0x0000000949037209 */ /* 0x001fe20007810000 */
[----:B------:R-:W2:Y:S06]  /*b370*/  LDL.64 R34, [R1+0x3c8] ;  /* 0x0003c80001227983 */ /* 0x000eac0000100a00 */
[----:B------:R-:W0:Y:S01]  /*b380*/  MUFU.TANH R29, R29 ;  /* 0x0000001d001d7308 */ /* 0x000e220000002400 */
[----:B-1----:R-:W-:Y:S01]  /*b390*/  FMNMX.FTZ R0, R21, R0, !PT ;  /* 0x0000000015007209 */ /* 0x002fe20007810000 */
[----:B------:R-:W2:Y:S06]  /*b3a0*/  LDL.64 R38, [R1+0x3e8] ;  /* 0x0003e80001267983 */ /* 0x000eac0000100a00 */
[----:B------:R-:W1:Y:S01]  /*b3b0*/  MUFU.TANH R165, R165 ;  /* 0x000000a500a57308 */ /* 0x000e620000002400 */
[----:B------:R-:W-:Y:S01]  /*b3c0*/  FMNMX.FTZ R3, R72, R3, !PT ;  /* 0x0000000348037209 */ /* 0x000fe20007810000 */
        /* <DEDUP_REMOVED lines=35> */
[----:B------:R-:W-:-:S07]  /*b600*/  FMNMX.FTZ R0, R14, R3, !PT ;  /* 0x000000030e007209 */ /* 0x000fce0007810000 */
[----:B------:R-:W1:Y:S01]  /*b610*/  MUFU.TANH R11, R11 ;  /* 0x0000000b000b7308 */ /* 0x000e620000002400 */
[----:B------:R-:W-:Y:S02]  /*b620*/  FMNMX.FTZ R3, R205, R4, !PT ;  /* 0x00000004cd037209 */ /* 0x000fe40007810000 */
[----:B------:R-:W-:-:S05]  /*b630*/  FMNMX.FTZ R0, R19, R0, !PT ;  /* 0x0000000013007209 */ /* 0x000fca0007810000 */
[----:B------:R-:W1:Y:S01]  /*b640*/  MUFU.TANH R10, R10 ;  /* 0x0000000a000a7308 */ /* 0x000e620000002400 */
[----:B------:R-:W-:Y:S02]  /*b650*/  FMNMX.FTZ R3, R204, R3, !PT ;  /* 0x00000003cc037209 */ /* 0x000fe40007810000 */
[----:B0-----:R-:W-:-:S05]  /*b660*/  FMNMX.FTZ R0, R15, R0, !PT ;  /* 0x000000000f007209 */ /* 0x001fca0007810000 */
[----:B------:R-:W0:Y:S01]  /*b670*/  MUFU.TANH R183, R183 ;  /* 0x000000b700b77308 */ /* 0x000e220000002400 */
[----:B-1----:R-:W-:Y:S02]  /*b680*/  FMNMX.FTZ R4, R202, R3, !PT ;  /* 0x00000003ca047209 */ /* 0x002fe40007810000 */
[----:B------:R-:W-:-:S05]  /*b690*/  FMNMX.FTZ R3, R11, R0, !PT ;  /* 0x000000000b037209 */ /* 0x000fca0007810000 */
        /* <DEDUP_REMOVED lines=12> */
[----:B------:R-:W1:Y:S08]  /*b760*/  MUFU.TANH R201, R201 ;  /* 0x000000c900c97308 */ /* 0x000e700000002400 */
[----:B------:R-:W1:Y:S01]  /*b770*/  MUFU.TANH R200, R200 ;  /* 0x000000c800c87308 */ /* 0x000e620000002400 */
[----:B------:R-:W-:-:S07]  /*b780*/  FMNMX.FTZ R0, R206, R3, !PT ;  /* 0x00000003ce007209 */ /* 0x000fce0007810000 */
[----:B------:R-:W1:Y:S08]  /*b790*/  MUFU.TANH R215, R215 ;  /* 0x000000d700d77308 */ /* 0x000e700000002400 */
[----:B------:R-:W1:Y:S01]  /*b7a0*/  MUFU.TANH R211, R211 ;  /* 0x000000d300d37308 */ /* 0x000e620000002400 */
[----:B0-----:R-:W-:-:S07]  /*b7b0*/  FMNMX.FTZ R3, R203, R0, !PT ;  /* 0x00000000cb037209 */ /* 0x001fce0007810000 */
        /* <DEDUP_REMOVED lines=8> */
[----:B------:R-:W4:Y:S08]  /*b840*/  MUFU.TANH R212, R212 ;  /* 0x000000d400d47308 */ /* 0x000f300000002400 */
[----:B------:R-:W4:Y:S01]  /*b850*/  MUFU.TANH R208, R208 ;  /* 0x000000d000d07308 */ /* 0x000f220000002400 */
[----:B0-----:R-:W-:Y:S02]  /*b860*/  FMNMX.FTZ R4, R214, R5, !PT ;  /* 0x00000005d6047209 */ /* 0x001fe40007810000 */
[----:B------:R-:W-:-:S02]  /*b870*/  FMNMX.FTZ R0, R210, R3, !PT ;  /* 0x00000003d2007209 */ /* 0x000fc40007810000 */
[----:B-1----:R-:W-:Y:S02]  /*b880*/  FMNMX.FTZ R5, R213, R4, !PT ;  /* 0x00000004d5057209 */ /* 0x002fe40007810000 */
[----:B------:R-:W-:Y:S02]  /*b890*/  FMNMX.FTZ R25, R209, R0, !PT ;  /* 0x00000000d1197209 */ /* 0x000fe40007810000 */
[----:B----4-:R-:W-:Y:S01]  /*b8a0*/  FMNMX.FTZ R24, R212, R5, !PT ;  /* 0x00000005d4187209 */ /* 0x010fe20007810000 */
[----:B------:R-:W4:Y:S01]  /*b8b0*/  LDL R0, [R1+0x230] ;  /* 0x0002300001007983 */ /* 0x000f220000100800 */
[----:B------:R-:W-:-:S03]  /*b8c0*/  FMNMX.FTZ R25, R208, R25, !PT ;  /* 0x00000019d0197209 */ /* 0x000fc60007810000 */
[----:B------:R-:W0:Y:S04]  /*b8d0*/  SHFL.BFLY PT, R5, R24, 0x2, 0x1f ;  /* 0x0c401f0018057f89 */ /* 0x000e2800000e0000 */
[----:B------:R1:W-:Y:S04]  /*b8e0*/  STL.64 [R1+0x210], R24 ;  /* 0x0002101801007387 */ /* 0x0003e80000100a00 */
[----:B------:R-:W3:Y:S01]  /*b8f0*/  LDL R173, [R1+0x214] ;  /* 0x0002140001ad7983 */ /* 0x000ee20000100800 */
[----:B0-----:R-:W-:-:S03]  /*b900*/  FMNMX.FTZ R5, R24, R5, !PT ;  /* 0x0000000518057209 */ /* 0x001fc60007810000 */
[----:B-1----:R-:W2:Y:S04]  /*b910*/  LDL.64 R24, [R1+0x428] ;  /* 0x0004280001187983 */ /* 0x002ea80000100a00 */
[----:B------:R-:W0:Y:S02]  /*b920*/  SHFL.BFLY PT, R2, R5, 0x1, 0x1f ;  /* 0x0c201f0005027f89 */ /* 0x000e2400000e0000 */
[----:B0-----:R-:W-:-:S05]  /*b930*/  FMNMX.FTZ R2, R5, R2, !PT ;  /* 0x0000000205027209 */ /* 0x001fca0007810000 */
[----:B------:R-:W-:Y:S04]  /*b940*/  STL [R1+0x210], R2 ;  /* 0x0002100201007387 */ /* 0x000fe80000100800 */
[----:B------:R-:W4:Y:S04]  /*b950*/  LDL R4, [R1+0x210] ;  /* 0x0002100001047983 */ /* 0x000f280000100800 */
[----:B---3--:R-:W0:Y:S02]  /*b960*/  SHFL.BFLY PT, R2, R173, 0x2, 0x1f ;  /* 0x0c401f00ad027f89 */ /* 0x008e2400000e0000 */
[----:B0-----:R-:W-:-:S05]  /*b970*/  FMNMX.FTZ R2, R2, R173, !PT ;  /* 0x000000ad02027209 */ /* 0x001fca0007810000 */
[----:B------:R-:W0:Y:S02]  /*b980*/  SHFL.BFLY PT, R5, R2, 0x1, 0x1f ;  /* 0x0c201f0002057f89 */ /* 0x000e2400000e0000 */
[----:B0-----:R-:W-:Y:S01]  /*b990*/  FMNMX.FTZ R5, R2, R5, !PT ;  /* 0x0000000502057209 */ /* 0x001fe20007810000 */
[----:B----4-:R-:W-:-:S04]  /*b9a0*/  FADD.FTZ R3, R8, -R4 ;  /* 0x8000000408037221 */ /* 0x010fc80000010000 */
[----:B------:R-:W-:Y:S01]  /*b9b0*/  FADD.FTZ R9, R9, -R5 ;  /* 0x8000000509097221 */ /* 0x000fe20000010000 */
[----:B------:R-:W-:-:S03]  /*b9c0*/  FMUL.FTZ R3, R3, R0 ;  /* 0x0000000003037220 */ /* 0x000fc60000410000 */
[----:B------:R-:W-:-:S03]  /*b9d0*/  FMUL.FTZ R2, R0, R9 ;  /* 0x0000000900027220 */ /* 0x000fc60000410000 */
[----:B------:R-:W0:Y:S08]  /*b9e0*/  MUFU.EX2 R3, R3 ;  /* 0x0000000300037308 */ /* 0x000e300000000800 */
[----:B------:R-:W1:Y:S01]  /*b9f0*/  MUFU.EX2 R2, R2 ;  /* 0x0000000200027308 */ /* 0x000e620000000800 */
[C---:B0-----:R-:W-:Y:S01]  /*ba00*/  FMUL.FTZ R155, R3.reuse, R155 ;  /* 0x0000009b039b7220 */ /* 0x041fe20000410000 */
        /* <DEDUP_REMOVED lines=9> */
[----:B------:R-:W-:Y:S04]  /*baa0*/  STL.64 [R1+0x240], R154 ;  /* 0x0002409a01007387 */ /* 0x000fe80000100a00 */
[----:B------:R0:W-:Y:S04]  /*bab0*/  STL.64 [R1+0x3b0], R146 ;  /* 0x0003b09201007387 */ /* 0x0001e80000100a00 */
[----:B------:R1:W-:Y:S04]  /*bac0*/  STL.64 [R1+0x3c0], R148 ;  /* 0x0003c09401007387 */ /* 0x0003e80000100a00 */
[----:B------:R3:W-:Y:S04]  /*bad0*/  STL.64 [R1+0x3d0], R150 ;  /* 0x0003d09601007387 */ /* 0x0007e80000100a00 */
[----:B------:R-:W-:Y:S04]  /*bae0*/  STL.64 [R1+0x248], R86 ;  /* 0x0002485601007387 */ /* 0x000fe80000100a00 */
[----:B0-----:R-:W4:Y:S04]  /*baf0*/  LDL R147, [R1+0x240] ;  /* 0x0002400001937983 */ /* 0x001f280000100800 */
[----:B-1----:R-:W4:Y:S04]  /*bb00*/  LDL R148, [R1+0x244] ;  /* 0x0002440001947983 */ /* 0x002f280000100800 */
[----:B------:R-:W4:Y:S04]  /*bb10*/  LDL R149, [R1+0x248] ;  /* 0x0002480001957983 */ /* 0x000f280000100800 */
[----:B---3--:R-:W3:Y:S01]  /*bb20*/  LDL R150, [R1+0x24c] ;  /* 0x00024c0001967983 */ /* 0x008ee20000100800 */
        /* <DEDUP_REMOVED lines=117> */
[----:B------:R-:W3:Y:S04]  /*c280*/  LDL R151, [R1+0x250] ;  /* 0x0002500001977983 */ /* 0x000ee80000100800 */
[----:B0-----:R-:W3:Y:S04]  /*c290*/  LDL R152, [R1+0x254] ;  /* 0x0002540001987983 */ /* 0x001ee80000100800 */
[----:B------:R-:W3:Y:S04]  /*c2a0*/  LDL R153, [R1+0x258] ;  /* 0x0002580001997983 */ /* 0x000ee80000100800 */
[----:B------:R-:W3:Y:S04]  /*c2b0*/  LDL R154, [R1+0x25c] ;  /* 0x00025c00019a7983 */ /* 0x000ee80000100800 */
[----:B-1----:R-:W3:Y:S04]  /*c2c0*/  LDL R50, [R1+0x3ec] ;  /* 0x0003ec0001327983 */ /* 0x002ee80000100800 */
[----:B------:R-:W3:Y:S04]  /*c2d0*/  LDL R51, [R1+0x3f0] ;  /* 0x0003f00001337983 */ /* 0x000ee80000100800 */
[----:B--2---:R-:W2:Y:S04]  /*c2e0*/  LDL R48, [R1+0x3fc] ;  /* 0x0003fc0001307983 */ /* 0x004ea80000100800 */
[----:B------:R-:W2:Y:S04]  /*c2f0*/  LDL R49, [R1+0x400] ;  /* 0x0004000001317983 */ /* 0x000ea80000100800 */
[----:B------:R-:W2:Y:S04]  /*c300*/  LDL R35, [R1+0x428] ;  /* 0x0004280001237983 */ /* 0x000ea80000100800 */
[----:B------:R-:W2:Y:S04]  /*c310*/  LDL R32, [R1+0x434] ;  /* 0x0004340001207983 */ /* 0x000ea80000100800 */
[----:B------:R-:W2:Y:S04]  /*c320*/  LDL R33, [R1+0x438] ;  /* 0x0004380001217983 */ /* 0x000ea80000100800 */
[----:B------:R-:W2:Y:S04]  /*c330*/  LDL R34, [R1+0x43c] ;  /* 0x00043c0001227983 */ /* 0x000ea80000100800 */
[----:B------:R-:W-:Y:S04]  /*c340*/  STL.64 [R1+0x380], R140 ;  /* 0x0003808c01007387 */ /* 0x000fe80000100a00 */
[----:B------:R0:W-:Y:S04]  /*c350*/  STL.64 [R1+0x2a8], R84 ;  /* 0x0002a85401007387 */ /* 0x0001e80000100a00 */
[----:B------:R-:W-:Y:S04]  /*c360*/  STL.64 [R1+0x388], R42 ;  /* 0x0003882a01007387 */ /* 0x000fe80000100a00 */
[----:B------:R-:W2:Y:S04]  /*c370*/  LDL R110, [R1+0x314] ;  /* 0x00031400016e7983 */ /* 0x000ea80000100800 */
[----:B------:R-:W2:Y:S04]  /*c380*/  LDL R111, [R1+0x318] ;  /* 0x00031800016f7983 */ /* 0x000ea80000100800 */
[----:B----4-:R-:W-:Y:S04]  /*c390*/  STL [R1+0x240], R147 ;  /* 0x0002409301007387 */ /* 0x010fe80000100800 */
[----:B------:R-:W-:Y:S04]  /*c3a0*/  STL [R1+0x244], R148 ;  /* 0x0002449401007387 */ /* 0x000fe80000100800 */
[----:B------:R-:W-:Y:S04]  /*c3b0*/  STL [R1+0x248], R149 ;  /* 0x0002489501007387 */ /* 0x000fe80000100800 */
[----:B---3--:R-:W-:Y:S04]  /*c3c0*/  STL [R1+0x24c], R150 ;  /* 0x00024c9601007387 */ /* 0x008fe80000100800 */
[----:B------:R-:W3:Y:S04]  /*c3d0*/  LDL.128 R24, [R1+0x240] ;  /* 0x0002400001187983 */ /* 0x000ee80000100c00 */
        /* <DEDUP_REMOVED lines=22> */
[----:B------:R-:W-:Y:S04]  /*c540*/  STL.64 [R1+0x3a0], R144 ;  /* 0x0003a09001007387 */ /* 0x000fe80000100a00 */
[----:B------:R1:W-:Y:S04]  /*c550*/  STL.64 [R1+0x2d8], R78 ;  /* 0x0002d84e01007387 */ /* 0x0003e80000100a00 */
[----:B------:R-:W-:Y:S04]  /*c560*/  STL.64 [R1+0x398], R44 ;  /* 0x0003982c01007387 */ /* 0x000fe80000100a00 */
[----:B------:R-:W4:Y:S04]  /*c570*/  LDL R86, [R1+0x374] ;  /* 0x0003740001567983 */ /* 0x000f280000100800 */
[----:B------:R-:W4:Y:S04]  /*c580*/  LDL R87, [R1+0x378] ;  /* 0x0003780001577983 */ /* 0x000f280000100800 */
[----:B0-----:R-:W4:Y:S04]  /*c590*/  LDL R84, [R1+0x384] ;  /* 0x0003840001547983 */ /* 0x001f280000100800 */
[----:B------:R-:W4:Y:S04]  /*c5a0*/  LDL R85, [R1+0x388] ;  /* 0x0003880001557983 */ /* 0x000f280000100800 */
[----:B-1----:R-:W4:Y:S04]  /*c5b0*/  LDL R78, [R1+0x39c] ;  /* 0x00039c00014e7983 */ /* 0x002f280000100800 */
[----:B------:R-:W4:Y:S01]  /*c5c0*/  LDL R79, [R1+0x3a0] ;  /* 0x0003a000014f7983 */ /* 0x000f220000100800 */
        /* <DEDUP_REMOVED lines=39> */
[----:B------:R-:W-:Y:S04]  /*c840*/  STL.128 [R1+0x5e50], R20 ;  /* 0x005e501401007387 */ /* 0x000fe80000100c00 */
[----:B------:R-:W-:Y:S04]  /*c850*/  STL.64 [R1+0x5e40], R18 ;  /* 0x005e401201007387 */ /* 0x000fe80000100a00 */
[----:B------:R-:W-:Y:S04]  /*c860*/  STL.128 [R1+0x5e30], R12 ;  /* 0x005e300c01007387 */ /* 0x000fe80000100c00 */
[----:B------:R-:W4:Y:S04]  /*c870*/  LDL R155, [R1+0x260] ;  /* 0x00026000019b7983 */ /* 0x000f280000100800 */
[----:B------:R-:W-:Y:S04]  /*c880*/  STL [R1+0x250], R151 ;  /* 0x0002509701007387 */ /* 0x000fe80000100800 */
[----:B------:R-:W-:Y:S04]  /*c890*/  STL [R1+0x254], R152 ;  /* 0x0002549801007387 */ /* 0x000fe80000100800 */
[----:B------:R-:W-:Y:S04]  /*c8a0*/  STL [R1+0x258], R153 ;  /* 0x0002589901007387 */ /* 0x000fe80000100800 */
[----:B------:R-:W-:Y:S04]  /*c8b0*/  STL [R1+0x25c], R154 ;  /* 0x00025c9a01007387 */ /* 0x000fe80000100800 */
[----:B------:R-:W4:Y:S04]  /*c8c0*/  LDL R166, [R1+0x264] ;  /* 0x0002640001a67983 */ /* 0x000f280000100800 */
[----:B------:R-:W4:Y:S04]  /*c8d0*/  LDL R167, [R1+0x268] ;  /* 0x0002680001a77983 */ /* 0x000f280000100800 */
[----:B0-----:R-:W4:Y:S04]  /*c8e0*/  LDL R168, [R1+0x26c] ;  /* 0x00026c0001a87983 */ /* 0x001f280000100800 */
[----:B--2---:R-:W-:Y:S04]  /*c8f0*/  STL.128 [R1+0x5ec0], R48 ;  /* 0x005ec03001007387 */ /* 0x004fe80000100c00 */
[----:B-1----:R-:W2:Y:S04]  /*c900*/  LDL R113, [R1+0x308] ;  /* 0x0003080001717983 */ /* 0x002ea80000100800 */
[----:B------:R-:W2:Y:S04]  /*c910*/  LDL R114, [R1+0x30c] ;  /* 0x00030c0001727983 */ /* 0x000ea80000100800 */
[----:B------:R-:W2:Y:S04]  /*c920*/  LDL R115, [R1+0x310] ;  /* 0x0003100001737983 */ /* 0x000ea80000100800 */
[----:B------:R0:W-:Y:S04]  /*c930*/  STL.128 [R1+0x5e80], R32 ;  /* 0x005e802001007387 */ /* 0x0001e80000100c00 */
        /* <DEDUP_REMOVED lines=9> */
[----:B---3--:R1:W-:Y:S04]  /*c9d0*/  STL.128 [R1+0x5e60], R24 ;  /* 0x005e601801007387 */ /* 0x0083e80000100c00 */
        /* <DEDUP_REMOVED lines=30> */
[----:B------:R-:W3:Y:S04]  /*cbc0*/  LDL.64 R8, [R1+0x88] ;  /* 0x0000880001087983 */ /* 0x000ee80000100a00 */
[----:B----4-:R4:W-:Y:S04]  /*cbd0*/  STL.128 [R1+0x5fb0], R108 ;  /* 0x005fb06c01007387 */ /* 0x0109e80000100c00 */
[----:B------:R4:W-:Y:S04]  /*cbe0*/  STL.128 [R1+0x5fa0], R104 ;  /* 0x005fa06801007387 */ /* 0x0009e80000100c00 */
[----:B------:R4:W-:Y:S04]  /*cbf0*/  STL.128 [R1+0x5f90], R100 ;  /* 0x005f906401007387 */ /* 0x0009e80000100c00 */
[----:B------:R4:W-:Y:S04]  /*cc00*/  STL.128 [R1+0x5f80], R96 ;  /* 0x005f806001007387 */ /* 0x0009e80000100c00 */
[----:B------:R4:W-:Y:S04]  /*cc10*/  STL.128 [R1+0x5f70], R92 ;  /* 0x005f705c01007387 */ /* 0x0009e80000100c00 */
[----:B------:R4:W-:Y:S04]  /*cc20*/  STL.128 [R1+0x5f60], R88 ;  /* 0x005f605801007387 */ /* 0x0009e80000100c00 */
[----:B0-----:R-:W3:Y:S04]  /*cc30*/  LDL.128 R32, [R1+0x250] ;  /* 0x0002500001207983 */ /* 0x001ee80000100c00 */
[----:B------:R-:W3:Y:S04]  /*cc40*/  LDL.LU.128 R48, [R1+0x5ec0] ;  /* 0x005ec00001307983 */ /* 0x000ee80000300c00 */
[----:B-1----:R-:W3:Y:S04]  /*cc50*/  LDL.LU.128 R24, [R1+0x5e60] ;  /* 0x005e600001187983 */ /* 0x002ee80000300c00 */
[----:B------:R-:W3:Y:S04]  /*cc60*/  LDL.LU.128 R20, [R1+0x5e50] ;  /* 0x005e500001147983 */ /* 0x000ee80000300c00 */
[----:B------:R-:W3:Y:S04]  /*cc70*/  LDL.LU.64 R18, [R1+0x5e40] ;  /* 0x005e400001127983 */ /* 0x000ee80000300a00 */
[----:B------:R-:W3:Y:S04]  /*cc80*/  LDL.LU.128 R12, [R1+0x5e30] ;  /* 0x005e3000010c7983 */ /* 0x000ee80000300c00 */
[----:B------:R0:W-:Y:S04]  /*cc90*/  STL.128 [R1+0x5f50], R84 ;  /* 0x005f505401007387 */ /* 0x0001e80000100c00 */
[----:B----4-:R-:W4:Y:S04]  /*cca0*/  LDL.LU.128 R108, [R1+0x5fb0] ;  /* 0x005fb000016c7983 */ /* 0x010f280000300c00 */
[----:B------:R-:W4:Y:S04]  /*ccb0*/  LDL.LU.128 R104, [R1+0x5fa0] ;  /* 0x005fa00001687983 */ /* 0x000f280000300c00 */
[----:B------:R-:W4:Y:S04]  /*ccc0*/  LDL.LU.128 R100, [R1+0x5f90] ;  /* 0x005f900001647983 */ /* 0x000f280000300c00 */
[----:B------:R-:W4:Y:S04]  /*ccd0*/  LDL.LU.128 R96, [R1+0x5f80] ;  /* 0x005f800001607983 */ /* 0x000f280000300c00 */
[----:B------:R-:W4:Y:S04]  /*cce0*/  LDL.LU.128 R92, [R1+0x5f70] ;  /* 0x005f7000015c7983 */ /* 0x000f280000300c00 */
[----:B------:R-:W4:Y:S04]  /*ccf0*/  LDL.LU.128 R88, [R1+0x5f60] ;  /* 0x005f600001587983 */ /* 0x000f280000300c00 */
[----:B------:R1:W-:Y:S04]  /*cd00*/  STL.128 [R1+0x5f30], R76 ;  /* 0x005f304c01007387 */ /* 0x0003e80000100c00 */
[----:B0-----:R-:W4:Y:S04]  /*cd10*/  LDL.LU.128 R84, [R1+0x5f50] ;  /* 0x005f500001547983 */ /* 0x001f280000300c00 */
[----:B------:R0:W-:Y:S04]  /*cd20*/  STL.128 [R1+0x5f20], R72 ;  /* 0x005f204801007387 */ /* 0x0001e80000100c00 */
[----:B------:R0:W-:Y:S04]  /*cd30*/  STL.64 [R1+0x5e18], R4 ;  /* 0x005e180401007387 */ /* 0x0001e80000100a00 */
[----:B-1----:R-:W4:Y:S04]  /*cd40*/  LDL.LU.128 R76, [R1+0x5f30] ;  /* 0x005f3000014c7983 */ /* 0x002f280000300c00 */
[----:B------:R-:W-:Y:S04]  /*cd50*/  STL [R1+0x260], R155 ;  /* 0x0002609b01007387 */ /* 0x000fe80000100800 */
[----:B------:R-:W4:Y:S04]  /*cd60*/  LDL R169, [R1+0x270] ;  /* 0x0002700001a97983 */ /* 0x000f280000100800 */
[----:B------:R-:W-:Y:S04]  /*cd70*/  STL [R1+0x264], R166 ;  /* 0x000264a601007387 */ /* 0x000fe80000100800 */
[----:B------:R-:W-:Y:S04]  /*cd80*/  STL [R1+0x268], R167 ;  /* 0x000268a701007387 */ /* 0x000fe80000100800 */
[----:B------:R-:W-:Y:S04]  /*cd90*/  STL [R1+0x26c], R168 ;  /* 0x00026ca801007387 */ /* 0x000fe80000100800 */
[----:B------:R-:W4:Y:S04]  /*cda0*/  LDL R170, [R1+0x274] ;  /* 0x0002740001aa7983 */ /* 0x000f280000100800 */
[----:B------:R-:W4:Y:S04]  /*cdb0*/  LDL R172, [R1+0x278] ;  /* 0x0002780001ac7983 */ /* 0x000f280000100800 */
[----:B------:R-:W4:Y:S04]  /*cdc0*/  LDL R173, [R1+0x27c] ;  /* 0x00027c0001ad7983 */ /* 0x000f280000100800 */
[----:B0-----:R-:W4:Y:S04]  /*cdd0*/  LDL.LU.128 R72, [R1+0x5f20] ;  /* 0x005f200001487983 */ /* 0x001f280000300c00 */
[----:B------:R-:W4:Y:S04]  /*cde0*/  LDL.LU.64 R4, [R1+0x5e18] ;  /* 0x005e180001047983 */ /* 0x000f280000300a00 */
[----:B--2---:R0:W-:Y:S01]  /*cdf0*/  STL.128 [R1+0x5fc0], R112 ;  /* 0x005fc07001007387 */ /* 0x0041e20000100c00 */
        /* <DEDUP_REMOVED lines=8> */
[----:B------:R-:W2:Y:S04]  /*ce80*/  LDL R174, [R1+0x280] ;  /* 0x0002800001ae7983 */ /* 0x000ea80000100800 */
[----:B------:R-:W2:Y:S04]  /*ce90*/  LDL R175, [R1+0x284] ;  /* 0x0002840001af7983 */ /* 0x000ea80000100800 */
[----:B------:R1:W-:Y:S04]  /*cea0*/  STL.128 [R1+0x5f40], R80 ;  /* 0x005f405001007387 */ /* 0x0003e80000100c00 */
[----:B0-----:R-:W2:Y:S04]  /*ceb0*/  LDL.LU.128 R112, [R1+0x5fc0] ;  /* 0x005fc00001707983 */ /* 0x001ea80000300c00 */
[----:B------:R-:W2:Y:S04]  /*cec0*/  LDL R176, [R1+0x288] ;  /* 0x0002880001b07983 */ /* 0x000ea80000100800 */
[----:B------:R-:W2:Y:S04]  /*ced0*/  LDL R143, [R1+0x28c] ;  /* 0x00028c00018f7983 */ /* 0x000ea80000100800 */
[----:B------:R0:W-:Y:S04]  /*cee0*/  STL.128 [R1+0x5f10], R68 ;  /* 0x005f104401007387 */ /* 0x0001e80000100c00 */
[----:B-1----:R-:W2:Y:S01]  /*cef0*/  LDL.LU.128 R80, [R1+0x5f40] ;  /* 0x005f400001507983 */ /* 0x002ea20000300c00 */
[C---:B------:R-:W-:Y:S01]  /*cf00*/  FMUL.FTZ R121, R3.reuse, R121 ;  /* 0x0000007903797220 */ /* 0x040fe20000410000 */
[----:B------:R-:W-:-:S02]  /*cf10*/  FMUL.FTZ R120, R3, R120 ;  /* 0x0000007803787220 */ /* 0x000fc40000410000 */
[----:B------:R-:W2:Y:S04]  /*cf20*/  LDL R144, [R1+0x290] ;  /* 0x0002900001907983 */ /* 0x000ea80000100800 */
[----:B------:R-:W2:Y:S04]  /*cf30*/  LDL R145, [R1+0x294] ;  /* 0x0002940001917983 */ /* 0x000ea80000100800 */
[----:B0-----:R-:W2:Y:S04]  /*cf40*/  LDL.LU.128 R68, [R1+0x5f10] ;  /* 0x005f100001447983 */ /* 0x001ea80000300c00 */
[----:B------:R-:W2:Y:S04]  /*cf50*/  LDL R146, [R1+0x298] ;  /* 0x0002980001927983 */ /* 0x000ea80000100800 */
[----:B------:R-:W2:Y:S04]  /*cf60*/  LDL R131, [R1+0x29c] ;  /* 0x00029c0001837983 */ /* 0x000ea80000100800 */
[----:B---3--:R0:W-:Y:S04]  /*cf70*/  STL.128 [R1+0x5f00], R64 ;  /* 0x005f004001007387 */ /* 0x0081e80000100c00 */
[----:B------:R-:W3:Y:S04]  /*cf80*/  LDL R132, [R1+0x2a0] ;  /* 0x0002a00001847983 */ /* 0x000ee80000100800 */
[----:B------:R-:W3:Y:S04]  /*cf90*/  LDL R133, [R1+0x2a4] ;  /* 0x0002a40001857983 */ /* 0x000ee80000100800 */
[----:B------:R1:W-:Y:S04]  /*cfa0*/  STL.128 [R1+0x5ef0], R60 ;  /* 0x005ef03c01007387 */ /* 0x0003e80000100c00 */
[----:B0-----:R-:W3:Y:S04]  /*cfb0*/  LDL.LU.128 R64, [R1+0x5f00] ;  /* 0x005f000001407983 */ /* 0x001ee80000300c00 */
[----:B------:R-:W3:Y:S04]  /*cfc0*/  LDL R134, [R1+0x2a8] ;  /* 0x0002a80001867983 */ /* 0x000ee80000100800 */
[----:B------:R0:W-:Y:S04]  /*cfd0*/  STL.128 [R1+0x5ee0], R56 ;  /* 0x005ee03801007387 */ /* 0x0001e80000100c00 */
[----:B-1----:R-:W3:Y:S04]  /*cfe0*/  LDL.LU.128 R60, [R1+0x5ef0] ;  /* 0x005ef000013c7983 */ /* 0x002ee80000300c00 */
[----:B------:R-:W3:Y:S04]  /*cff0*/  LDL R135, [R1+0x2ac] ;  /* 0x0002ac0001877983 */ /* 0x000ee80000100800 */
[----:B------:R-:W3:Y:S04]  /*d000*/  LDL R126, [R1+0x2dc] ;  /* 0x0002dc00017e7983 */ /* 0x000ee80000100800 */
[----:B------:R1:W-:Y:S04]  /*d010*/  STL.128 [R1+0x5ed0], R52 ;  /* 0x005ed03401007387 */ /* 0x0003e80000100c00 */
[----:B0-----:R-:W3:Y:S04]  /*d020*/  LDL.LU.128 R56, [R1+0x5ee0] ;  /* 0x005ee00001387983 */ /* 0x001ee80000300c00 */
[----:B------:R-:W3:Y:S04]  /*d030*/  LDL R136, [R1+0x2b0] ;  /* 0x0002b00001887983 */ /* 0x000ee80000100800 */
[----:B------:R-:W3:Y:S04]  /*d040*/  LDL R137, [R1+0x2b4] ;  /* 0x0002b40001897983 */ /* 0x000ee80000100800 */
[----:B------:R0:W-:Y:S04]  /*d050*/  STL.128 [R1+0x5eb0], R44 ;  /* 0x005eb02c01007387 */ /* 0x0001e80000100c00 */
[----:B-1----:R-:W3:Y:S04]  /*d060*/  LDL.LU.128 R52, [R1+0x5ed0] ;  /* 0x005ed00001347983 */ /* 0x002ee80000300c00 */
[----:B------:R-:W3:Y:S04]  /*d070*/  LDL R138, [R1+0x2b8] ;  /* 0x0002b800018a7983 */ /* 0x000ee80000100800 */
[----:B------:R-:W3:Y:S04]  /*d080*/  LDL R139, [R1+0x2bc] ;  /* 0x0002bc00018b7983 */ /* 0x000ee80000100800 */
[----:B0-----:R-:W3:Y:S04]  /*d090*/  LDL.LU.128 R44, [R1+0x5eb0] ;  /* 0x005eb000012c7983 */ /* 0x001ee80000300c00 */
[----:B------:R-:W3:Y:S04]  /*d0a0*/  LDL R142, [R1+0x2c8] ;  /* 0x0002c800018e7983 */ /* 0x000ee80000100800 */
[----:B------:R0:W-:Y:S04]  /*d0b0*/  STL.128 [R1+0x5ea0], R40 ;  /* 0x005ea02801007387 */ /* 0x0001e80000100c00 */
[----:B------:R-:W3:Y:S04]  /*d0c0*/  LDL R128, [R1+0x2cc] ;  /* 0x0002cc0001807983 */ /* 0x000ee80000100800 */
[----:B------:R1:W-:Y:S04]  /*d0d0*/  STL.128 [R1+0x5e90], R36 ;  /* 0x005e902401007387 */ /* 0x0003e80000100c00 */
[----:B------:R1:W-:Y:S04]  /*d0e0*/  STL.128 [R1+0x5e70], R28 ;  /* 0x005e701c01007387 */ /* 0x0003e80000100c00 */
[----:B------:R1:W-:Y:S04]  /*d0f0*/  STL.128 [R1+0x5e20], R8 ;  /* 0x005e200801007387 */ /* 0x0003e80000100c00 */
[----:B0-----:R-:W3:Y:S04]  /*d100*/  LDL.LU.128 R40, [R1+0x5ea0] ;  /* 0x005ea00001287983 */ /* 0x001ee80000300c00 */
[----:B-1----:R-:W3:Y:S04]  /*d110*/  LDL.LU.128 R36, [R1+0x5e90] ;  /* 0x005e900001247983 */ /* 0x002ee80000300c00 */
[----:B------:R-:W3:Y:S04]  /*d120*/  LDL.LU.128 R28, [R1+0x5e70] ;  /* 0x005e7000011c7983 */ /* 0x000ee80000300c00 */
[----:B------:R-:W3:Y:S04]  /*d130*/  LDL.LU.128 R8, [R1+0x5e20] ;  /* 0x005e200001087983 */ /* 0x000ee80000300c00 */
[----:B------:R-:W-:Y:S01]  /*d140*/  STL [R1+0x464], R33 ;  /* 0x0004642101007387 */ /* 0x000fe20000100800 */
[----:B------:R-:W-:-:S03]  /*d150*/  IMAD.MOV.U32 R152, RZ, RZ, R32 ;  /* 0x000000ffff987224 */ /* 0x000fc600078e0020 */
[----:B------:R0:W-:Y:S04]  /*d160*/  STL.64 [R1+0x468], R34 ;  /* 0x0004682201007387 */ /* 0x0001e80000100a00 */
[----:B------:R-:W-:Y:S04]  /*d170*/  STL.128 [R1+0x5ce0], R48 ;  /* 0x005ce03001007387 */ /* 0x000fe80000100c00 */
[----:B------:R-:W-:Y:S04]  /*d180*/  STL.128 [R1+0x5c80], R24 ;  /* 0x005c801801007387 */ /* 0x000fe80000100c00 */
[----:B------:R-:W-:Y:S04]  /*d190*/  STL.128 [R1+0x5c70], R20 ;  /* 0x005c701401007387 */ /* 0x000fe80000100c00 */
[----:B------:R-:W-:Y:S04]  /*d1a0*/  STL.64 [R1+0x5c60], R18 ;  /* 0x005c601201007387 */ /* 0x000fe80000100a00 */
[----:B------:R1:W-:Y:S04]  /*d1b0*/  STL.128 [R1+0x5c50], R12 ;  /* 0x005c500c01007387 */ /* 0x0003e80000100c00 */
[----:B0-----:R-:W3:Y:S04]  /*d1c0*/  LDL.LU.128 R32, [R1+0x5e80] ;  /* 0x005e800001207983 */ /* 0x001ee80000300c00 */
[----:B----4-:R0:W-:Y:S04]  /*d1d0*/  STL.128 [R1+0x5dd0], R108 ;  /* 0x005dd06c01007387 */ /* 0x0101e80000100c00 */
[----:B------:R4:W-:Y:S04]  /*d1e0*/  STL.128 [R1+0x5dc0], R104 ;  /* 0x005dc06801007387 */ /* 0x0009e80000100c00 */
[----:B------:R4:W-:Y:S04]  /*d1f0*/  STL.128 [R1+0x5db0], R100 ;  /* 0x005db06401007387 */ /* 0x0009e80000100c00 */
[----:B------:R4:W-:Y:S04]  /*d200*/  STL.128 [R1+0x5da0], R96 ;  /* 0x005da06001007387 */ /* 0x0009e80000100c00 */
[----:B------:R4:W-:Y:S04]  /*d210*/  STL.128 [R1+0x5d90], R92 ;  /* 0x005d905c01007387 */ /* 0x0009e80000100c00 */
[----:B------:R4:W-:Y:S04]  /*d220*/  STL.128 [R1+0x5d80], R88 ;  /* 0x005d805801007387 */ /* 0x0009e80000100c00 */
[----:B-1----:R-:W3:Y:S04]  /*d230*/  LDL.128 R12, [R1+0x260] ;  /* 0x00026000010c7983 */ /* 0x002ee80000100c00 */
[----:B------:R-:W3:Y:S04]  /*d240*/  LDL.LU.128 R48, [R1+0x5ce0] ;  /* 0x005ce00001307983 */ /* 0x000ee80000300c00 */
[----:B------:R-:W3:Y:S04]  /*d250*/  LDL.LU.128 R24, [R1+0x5c80] ;  /* 0x005c800001187983 */ /* 0x000ee80000300c00 */
[----:B------:R-:W3:Y:S04]  /*d260*/  LDL.LU.128 R20, [R1+0x5c70] ;  /* 0x005c700001147983 */ /* 0x000ee80000300c00 */
[----:B------:R-:W3:Y:S04]  /*d270*/  LDL.LU.64 R18, [R1+0x5c60] ;  /* 0x005c600001127983 */ /* 0x000ee80000300a00 */
[----:B------:R1:W-:Y:S04]  /*d280*/  STL.128 [R1+0x5d70], R84 ;  /* 0x005d705401007387 */ /* 0x0003e80000100c00 */
[----:B0-----:R-:W3:Y:S04]  /*d290*/  LDL.LU.128 R108, [R1+0x5dd0] ;  /* 0x005dd000016c7983 */ /* 0x001ee80000300c00 */
[----:B----4-:R-:W4:Y:S04]  /*d2a0*/  LDL.LU.128 R104, [R1+0x5dc0] ;  /* 0x005dc00001687983 */ /* 0x010f280000300c00 */
[----:B------:R-:W4:Y:S04]  /*d2b0*/  LDL.LU.128 R100, [R1+0x5db0] ;  /* 0x005db00001647983 */ /* 0x000f280000300c00 */
[----:B------:R-:W4:Y:S04]  /*d2c0*/  LDL.LU.128 R96, [R1+0x5da0] ;  /* 0x005da00001607983 */ /* 0x000f280000300c00 */
[----:B------:R-:W4:Y:S04]  /*d2d0*/  LDL.LU.128 R92, [R1+0x5d90] ;  /* 0x005d9000015c7983 */ /* 0x000f280000300c00 */
[----:B------:R-:W4:Y:S04]  /*d2e0*/  LDL.LU.128 R88, [R1+0x5d80] ;  /* 0x005d800001587983 */ /* 0x000f280000300c00 */
[----:B------:R0:W-:Y:S04]  /*d2f0*/  STL.128 [R1+0x5d50], R76 ;  /* 0x005d504c01007387 */ /* 0x0001e80000100c00 */
[----:B-1----:R-:W4:Y:S04]  /*d300*/  LDL.LU.128 R84, [R1+0x5d70] ;  /* 0x005d700001547983 */ /* 0x002f280000300c00 */
[----:B0-----:R-:W4:Y:S04]  /*d310*/  LDL.LU.128 R76, [R1+0x5d50] ;  /* 0x005d5000014c7983 */ /* 0x001f280000300c00 */
[----:B------:R-:W-:Y:S04]  /*d320*/  STL.64 [R1+0x2c0], R116 ;  /* 0x0002c07401007387 */ /* 0x000fe80000100a00 */
[----:B------:R0:W-:Y:S04]  /*d330*/  STL.64 [R1+0x2d0], R118 ;  /* 0x0002d07601007387 */ /* 0x0001e80000100a00 */
[----:B------:R-:W-:Y:S04]  /*d340*/  STL.64 [R1+0x2f0], R122 ;  /* 0x0002f07a01007387 */ /* 0x000fe80000100a00 */
[----:B------:R-:W-:Y:S04]  /*d350*/  STL.64 [R1+0x300], R124 ;  /* 0x0003007c01007387 */ /* 0x000fe80000100a00 */
[----:B------:R-:W-:Y:S04]  /*d360*/  STL [R1+0x270], R169 ;  /* 0x000270a901007387 */ /* 0x000fe80000100800 */
[----:B------:R-:W-:Y:S04]  /*d370*/  STL [R1+0x274], R170 ;  /* 0x000274aa01007387 */ /* 0x000fe80000100800 */
[----:B------:R-:W-:Y:S04]  /*d380*/  STL [R1+0x278], R172 ;  /* 0x000278ac01007387 */ /* 0x000fe80000100800 */
[----:B------:R-:W-:Y:S04]  /*d390*/  STL [R1+0x27c], R173 ;  /* 0x00027cad01007387 */ /* 0x000fe80000100800 */
[----:B--2---:R1:W-:Y:S04]  /*d3a0*/  STL.128 [R1+0x5de0], R112 ;  /* 0x005de07001007387 */ /* 0x0043e80000100c00 */
[----:B------:R2:W-:Y:S04]  /*d3b0*/  STL.128 [R1+0x5d60], R80 ;  /* 0x005d605001007387 */ /* 0x0005e80000100c00 */
[----:B------:R2:W-:Y:S04]  /*d3c0*/  STL.128 [R1+0x5d40], R72 ;  /* 0x005d404801007387 */ /* 0x0005e80000100c00 */
[----:B------:R2:W-:Y:S04]  /*d3d0*/  STL.128 [R1+0x5d30], R68 ;  /* 0x005d304401007387 */ /* 0x0005e80000100c00 */
[----:B------:R-:W-:Y:S04]  /*d3e0*/  STL.64 [R1+0x5c38], R4 ;  /* 0x005c380401007387 */ /* 0x000fe80000100a00 */
[----:B0-----:R-:W4:Y:S04]  /*d3f0*/  LDL R119, [R1+0x2f0] ;  /* 0x0002f00001777983 */ /* 0x001f280000100800 */
[----:B------:R-:W4:Y:S04]  /*d400*/  LDL R116, [R1+0x2fc] ;  /* 0x0002fc0001747983 */ /* 0x000f280000100800 */
[----:B------:R-:W4:Y:S04]  /*d410*/  LDL R117, [R1+0x300] ;  /* 0x0003000001757983 */ /* 0x000f280000100800 */
[----:B------:R-:W4:Y:S04]  /*d420*/  LDL R118, [R1+0x304] ;  /* 0x0003040001767983 */ /* 0x000f280000100800 */
[----:B---3--:R0:W-:Y:S04]  /*d430*/  STL.128 [R1+0x5d20], R64 ;  /* 0x005d204001007387 */ /* 0x0081e80000100c00 */
[----:B-1----:R-:W3:Y:S04]  /*d440*/  LDL.LU.128 R112, [R1+0x5de0] ;  /* 0x005de00001707983 */ /* 0x002ee80000300c00 */
[----:B--2---:R-:W2:Y:S04]  /*d450*/  LDL.LU.128 R80, [R1+0x5d60] ;  /* 0x005d600001507983 */ /* 0x004ea80000300c00 */
[----:B------:R1:W-:Y:S04]  /*d460*/  STL.128 [R1+0x5d10], R60 ;  /* 0x005d103c01007387 */ /* 0x0003e80000100c00 */
[----:B------:R-:W2:Y:S04]  /*d470*/  LDL.LU.128 R72, [R1+0x5d40] ;  /* 0x005d400001487983 */ /* 0x000ea80000300c00 */
[----:B------:R-:W2:Y:S04]  /*d480*/  LDL.LU.128 R68, [R1+0x5d30] ;  /* 0x005d300001447983 */ /* 0x000ea80000300c00 */
[----:B0-----:R-:W2:Y:S04]  /*d490*/  LDL.LU.128 R64, [R1+0x5d20] ;  /* 0x005d200001407983 */ /* 0x001ea80000300c00 */
[----:B------:R0:W-:Y:S04]  /*d4a0*/  STL.128 [R1+0x5d00], R56 ;  /* 0x005d003801007387 */ /* 0x0001e80000100c00 */
[----:B-1----:R-:W2:Y:S04]  /*d4b0*/  LDL.LU.128 R60, [R1+0x5d10] ;  /* 0x005d1000013c7983 */ /* 0x002ea80000300c00 */
[----:B------:R-:W2:Y:S04]  /*d4c0*/  LDL.LU.64 R4, [R1+0x5c38] ;  /* 0x005c380001047983 */ /* 0x000ea80000300a00 */
[----:B------:R-:W-:Y:S04]  /*d4d0*/  STL.64 [R1+0x2e0], R120 ;  /* 0x0002e07801007387 */ /* 0x000fe80000100a00 */
[----:B------:R1:W-:Y:S04]  /*d4e0*/  STL.128 [R1+0x5cf0], R52 ;  /* 0x005cf03401007387 */ /* 0x0003e80000100c00 */
[----:B0-----:R-:W2:Y:S04]  /*d4f0*/  LDL.LU.128 R56, [R1+0x5d00] ;  /* 0x005d000001387983 */ /* 0x001ea80000300c00 */
[----:B------:R-:W-:Y:S04]  /*d500*/  STL [R1+0x280], R174 ;  /* 0x000280ae01007387 */ /* 0x000fe80000100800 */
[----:B------:R0:W-:Y:S04]  /*d510*/  STL.128 [R1+0x5cd0], R44 ;  /* 0x005cd02c01007387 */ /* 0x0001e80000100c00 */
[----:B-1----:R-:W2:Y:S04]  /*d520*/  LDL.LU.128 R52, [R1+0x5cf0] ;  /* 0x005cf00001347983 */ /* 0x002ea80000300c00 */
[----:B------:R-:W-:Y:S04]  /*d530*/  STL [R1+0x284], R175 ;  /* 0x000284af01007387 */ /* 0x000fe80000100800 */
[----:B------:R-:W-:Y:S04]  /*d540*/  STL [R1+0x288], R176 ;  /* 0x000288b001007387 */ /* 0x000fe80000100800 */
[----:B0-----:R-:W2:Y:S04]  /*d550*/  LDL.LU.128 R44, [R1+0x5cd0] ;  /* 0x005cd000012c7983 */ /* 0x001ea80000300c00 */
[----:B------:R-:W-:Y:S04]  /*d560*/  STL [R1+0x28c], R143 ;  /* 0x00028c8f01007387 */ /* 0x000fe80000100800 */
[----:B------:R-:W2:Y:S04]  /*d570*/  LDL R122, [R1+0x2e4] ;  /* 0x0002e400017a7983 */ /* 0x000ea80000100800 */
[----:B------:R0:W-:Y:S04]  /*d580*/  STL.128 [R1+0x5cc0], R40 ;  /* 0x005cc02801007387 */ /* 0x0001e80000100c00 */
[----:B------:R1:W-:Y:S04]  /*d590*/  STL.128 [R1+0x5cb0], R36 ;  /* 0x005cb02401007387 */ /* 0x0003e80000100c00 */
[----:B------:R1:W-:Y:S04]  /*d5a0*/  STL.128 [R1+0x5c90], R28 ;  /* 0x005c901c01007387 */ /* 0x0003e80000100c00 */
[----:B------:R1:W-:Y:S04]  /*d5b0*/  STL.128 [R1+0x5c40], R8 ;  /* 0x005c400801007387 */ /* 0x0003e80000100c00 */
[----:B0-----:R-:W2:Y:S04]  /*d5c0*/  LDL.LU.128 R40, [R1+0x5cc0] ;  /* 0x005cc00001287983 */ /* 0x001ea80000300c00 */
[----:B-1----:R-:W2:Y:S04]  /*d5d0*/  LDL.LU.128 R36, [R1+0x5cb0] ;  /* 0x005cb00001247983 */ /* 0x002ea80000300c00 */
[----:B------:R-:W2:Y:S04]  /*d5e0*/  LDL.LU.128 R28, [R1+0x5c90] ;  /* 0x005c9000011c7983 */ /* 0x000ea80000300c00 */
[----:B------:R-:W2:Y:S04]  /*d5f0*/  LDL.LU.128 R8, [R1+0x5c40] ;  /* 0x005c400001087983 */ /* 0x000ea80000300c00 */
[----:B------:R-:W2:Y:S04]  /*d600*/  LDL R123, [R1+0x2e8] ;  /* 0x0002e800017b7983 */ /* 0x000ea80000100800 */
[----:B------:R-:W2:Y:S04]  /*d610*/  LDL R120, [R1+0x2f4] ;  /* 0x0002f40001787983 */ /* 0x000ea80000100800 */
[----:B------:R-:W2:Y:S04]  /*d620*/  LDL R121, [R1+0x2f8] ;  /* 0x0002f80001797983 */ /* 0x000ea80000100800 */
[----:B------:R-:W-:Y:S04]  /*d630*/  STL [R1+0x290], R144 ;  /* 0x0002909001007387 */ /* 0x000fe80000100800 */
[----:B------:R-:W-:Y:S04]  /*d640*/  STL [R1+0x294], R145 ;  /* 0x0002949101007387 */ /* 0x000fe80000100800 */
[----:B------:R0:W-:Y:S04]  /*d650*/  STL.128 [R1+0x5ca0], R32 ;  /* 0x005ca02001007387 */ /* 0x0001e80000100c00 */
[----:B------:R-:W-:Y:S04]  /*d660*/  STL [R1+0x298], R146 ;  /* 0x0002989201007387 */ /* 0x000fe80000100800 */
[----:B------:R-:W-:Y:S04]  /*d670*/  STL [R1+0x29c], R131 ;  /* 0x00029c8301007387 */ /* 0x000fe80000100800 */
[----:B------:R-:W2:Y:S04]  /*d680*/  LDL R125, [R1+0x2d8] ;  /* 0x0002d800017d7983 */ /* 0x000ea80000100800 */
[----:B0-----:R-:W2:Y:S04]  /*d690*/  LDL.LU.128 R32, [R1+0x5ca0] ;  /* 0x005ca00001207983 */ /* 0x001ea80000300c00 */
[----:B------:R-:W2:Y:S04]  /*d6a0*/  LDL R127, [R1+0x2e0] ;  /* 0x0002e000017f7983 */ /* 0x000ea80000100800 */
[----:B------:R-:W2:Y:S04]  /*d6b0*/  LDL R124, [R1+0x2ec] ;  /* 0x0002ec00017c7983 */ /* 0x000ea80000100800 */
[----:B------:R0:W-:Y:S04]  /*d6c0*/  STL.128 [R1+0x470], R12 ;  /* 0x0004700c01007387 */ /* 0x0001e80000100c00 */
[----:B------:R-:W-:Y:S04]  /*d6d0*/  STL.128 [R1+0x5b10], R48 ;  /* 0x005b103001007387 */ /* 0x000fe80000100c00 */
[----:B------:R-:W-:Y:S04]  /*d6e0*/  STL.128 [R1+0x5ab0], R24 ;  /* 0x005ab01801007387 */ /* 0x000fe80000100c00 */
[----:B------:R-:W-:Y:S04]  /*d6f0*/  STL.128 [R1+0x5aa0], R20 ;  /* 0x005aa01401007387 */ /* 0x000fe80000100c00 */
[----:B------:R1:W-:Y:S04]  /*d700*/  STL.64 [R1+0x5a90], R18 ;  /* 0x005a901201007387 */ /* 0x0003e80000100a00 */
[----:B0-----:R-:W2:Y:S04]  /*d710*/  LDL.LU.128 R12, [R1+0x5c50] ;  /* 0x005c5000010c7983 */ /* 0x001ea80000300c00 */
[----:B------:R0:W-:Y:S04]  /*d720*/  STL.128 [R1+0x5c00], R108 ;  /* 0x005c006c01007387 */ /* 0x0001e80000100c00 */
[----:B----4-:R4:W-:Y:S04]  /*d730*/  STL.128 [R1+0x5bf0], R104 ;  /* 0x005bf06801007387 */ /* 0x0109e80000100c00 */
[----:B------:R4:W-:Y:S04]  /*d740*/  STL.128 [R1+0x5be0], R100 ;  /* 0x005be06401007387 */ /* 0x0009e80000100c00 */
[----:B------:R4:W-:Y:S04]  /*d750*/  STL.128 [R1+0x5bd0], R96 ;  /* 0x005bd06001007387 */ /* 0x0009e80000100c00 */
[----:B------:R4:W-:Y:S04]  /*d760*/  STL.128 [R1+0x5bc0], R92 ;  /* 0x005bc05c01007387 */ /* 0x0009e80000100c00 */
[----:B------:R4:W-:Y:S04]  /*d770*/  STL.128 [R1+0x5bb0], R88 ;  /* 0x005bb05801007387 */ /* 0x0009e80000100c00 */
[----:B-1----:R-:W2:Y:S04]  /*d780*/  LDL.128 R16, [R1+0x270] ;  /* 0x0002700001107983 */ /* 0x002ea80000100c00 */
[----:B------:R-:W2:Y:S04]  /*d790*/  LDL.LU.128 R48, [R1+0x5b10] ;  /* 0x005b100001307983 */ /* 0x000ea80000300c00 */
[----:B------:R-:W2:Y:S04]  /*d7a0*/  LDL.LU.128 R24, [R1+0x5ab0] ;  /* 0x005ab00001187983 */ /* 0x000ea80000300c00 */
[----:B------:R-:W2:Y:S04]  /*d7b0*/  LDL.LU.128 R20, [R1+0x5aa0] ;  /* 0x005aa00001147983 */ /* 0x000ea80000300c00 */
[----:B------:R1:W-:Y:S04]  /*d7c0*/  STL.128 [R1+0x5ba0], R84 ;  /* 0x005ba05401007387 */ /* 0x0003e80000100c00 */
[----:B0-----:R-:W2:Y:S04]  /*d7d0*/  LDL.LU.128 R108, [R1+0x5c00] ;  /* 0x005c0000016c7983 */ /* 0x001ea80000300c00 */
[----:B----4-:R-:W4:Y:S04]  /*d7e0*/  LDL.LU.128 R104, [R1+0x5bf0] ;  /* 0x005bf00001687983 */ /* 0x010f280000300c00 */
[----:B------:R-:W4:Y:S04]  /*d7f0*/  LDL.LU.128 R100, [R1+0x5be0] ;  /* 0x005be00001647983 */ /* 0x000f280000300c00 */
[----:B------:R-:W4:Y:S04]  /*d800*/  LDL.LU.128 R96, [R1+0x5bd0] ;  /* 0x005bd00001607983 */ /* 0x000f280000300c00 */
[----:B------:R-:W4:Y:S04]  /*d810*/  LDL.LU.128 R92, [R1+0x5bc0] ;  /* 0x005bc000015c7983 */ /* 0x000f280000300c00 */
[----:B------:R-:W4:Y:S04]  /*d820*/  LDL.LU.128 R88, [R1+0x5bb0] ;  /* 0x005bb00001587983 */ /* 0x000f280000300c00 */
[----:B------:R0:W-:Y:S04]  /*d830*/  STL.128 [R1+0x5b80], R76 ;  /* 0x005b804c01007387 */ /* 0x0001e80000100c00 */
[----:B-1----:R-:W4:Y:S04]  /*d840*/  LDL.LU.128 R84, [R1+0x5ba0] ;  /* 0x005ba00001547983 */ /* 0x002f280000300c00 */
[----:B------:R-:W-:Y:S04]  /*d850*/  STL [R1+0x2a0], R132 ;  /* 0x0002a08401007387 */ /* 0x000fe80000100800 */
[----:B------:R-:W-:Y:S04]  /*d860*/  STL [R1+0x2a4], R133 ;  /* 0x0002a48501007387 */ /* 0x000fe80000100800 */
[----:B0-----:R-:W4:Y:S04]  /*d870*/  LDL.LU.128 R76, [R1+0x5b80] ;  /* 0x005b8000014c7983 */ /* 0x001f280000300c00 */
[----:B------:R-:W-:Y:S04]  /*d880*/  STL [R1+0x2a8], R134 ;  /* 0x0002a88601007387 */ /* 0x000fe80000100800 */
[----:B------:R-:W-:Y:S04]  /*d890*/  STL [R1+0x2ac], R135 ;  /* 0x0002ac8701007387 */ /* 0x000fe80000100800 */
[----:B------:R-:W-:Y:S04]  /*d8a0*/  STL [R1+0x2b0], R136 ;  /* 0x0002b08801007387 */ /* 0x000fe80000100800 */
[----:B------:R-:W-:Y:S04]  /*d8b0*/  STL [R1+0x2b4], R137 ;  /* 0x0002b48901007387 */ /* 0x000fe80000100800 */
[----:B------:R-:W-:Y:S04]  /*d8c0*/  STL [R1+0x2b8], R138 ;  /* 0x0002b88a01007387 */ /* 0x000fe80000100800 */
[----:B------:R0:W-:Y:S04]  /*d8d0*/  STL.128 [R1+0x5fd0], R116 ;  /* 0x005fd07401007387 */ /* 0x0001e80000100c00 */
[----:B------:R-:W-:Y:S04]  /*d8e0*/  STL [R1+0x2bc], R139 ;  /* 0x0002bc8b01007387 */ /* 0x000fe80000100800 */
[----:B---3--:R1:W-:Y:S04]  /*d8f0*/  STL.128 [R1+0x5c10], R112 ;  /* 0x005c107001007387 */ /* 0x0083e80000100c00 */
[----:B--2---:R2:W-:Y:S04]  /*d900*/  STL.128 [R1+0x5b90], R80 ;  /* 0x005b905001007387 */ /* 0x0045e80000100c00 */
[----:B0-----:R-:W3:Y:S04]  /*d910*/  LDL.LU.128 R116, [R1+0x5fd0] ;  /* 0x005fd00001747983 */ /* 0x001ee80000300c00 */
[----:B------:R0:W-:Y:S04]  /*d920*/  STL.128 [R1+0x5b70], R72 ;  /* 0x005b704801007387 */ /* 0x0001e80000100c00 */
[----:B------:R0:W-:Y:S04]  /*d930*/  STL.128 [R1+0x5b60], R68 ;  /* 0x005b604401007387 */ /* 0x0001e80000100c00 */
[----:B------:R0:W-:Y:S04]  /*d940*/  STL.128 [R1+0x5b50], R64 ;  /* 0x005b504001007387 */ /* 0x0001e80000100c00 */
[----:B-1----:R-:W3:Y:S04]  /*d950*/  LDL.LU.128 R112, [R1+0x5c10] ;  /* 0x005c100001707983 */ /* 0x002ee80000300c00 */
[----:B------:R1:W-:Y:S04]  /*d960*/  STL.128 [R1+0x5b40], R60 ;  /* 0x005b403c01007387 */ /* 0x0003e80000100c00 */
[----:B------:R-:W-:Y:S04]  /*d970*/  STL.64 [R1+0x5a60], R4 ;  /* 0x005a600401007387 */ /* 0x000fe80000100a00 */
[----:B--2---:R-:W2:Y:S04]  /*d980*/  LDL.LU.128 R80, [R1+0x5b90] ;  /* 0x005b900001507983 */ /* 0x004ea80000300c00 */
[----:B0-----:R-:W2:Y:S04]  /*d990*/  LDL.LU.128 R72, [R1+0x5b70] ;  /* 0x005b700001487983 */ /* 0x001ea80000300c00 */
[----:B------:R0:W-:Y:S04]  /*d9a0*/  STL.128 [R1+0x5b30], R56 ;  /* 0x005b303801007387 */ /* 0x0001e80000100c00 */
[----:B------:R-:W2:Y:S04]  /*d9b0*/  LDL.LU.128 R68, [R1+0x5b60] ;  /* 0x005b600001447983 */ /* 0x000ea80000300c00 */
[----:B------:R-:W2:Y:S04]  /*d9c0*/  LDL.LU.128 R64, [R1+0x5b50] ;  /* 0x005b500001407983 */ /* 0x000ea80000300c00 */
[----:B------:R0:W-:Y:S04]  /*d9d0*/  STL.128 [R1+0x5b20], R52 ;  /* 0x005b203401007387 */ /* 0x0001e80000100c00 */
[----:B-1----:R-:W2:Y:S04]  /*d9e0*/  LDL.LU.128 R60, [R1+0x5b40] ;  /* 0x005b4000013c7983 */ /* 0x002ea80000300c00 */
[----:B0-----:R-:W2:Y:S04]  /*d9f0*/  LDL.LU.128 R56, [R1+0x5b30] ;  /* 0x005b300001387983 */ /* 0x001ea80000300c00 */
[----:B------:R0:W-:Y:S04]  /*da00*/  STL.128 [R1+0x5b00], R44 ;  /* 0x005b002c01007387 */ /* 0x0001e80000100c00 */
[----:B------:R-:W2:Y:S04]  /*da10*/  LDL.LU.128 R52, [R1+0x5b20] ;  /* 0x005b200001347983 */ /* 0x000ea80000300c00 */
[----:B------:R-:W2:Y:S04]  /*da20*/  LDL.LU.64 R4, [R1+0x5a60] ;  /* 0x005a600001047983 */ /* 0x000ea80000300a00 */
[----:B------:R-:W2:Y:S04]  /*da30*/  LDL R140, [R1+0x2c0] ;  /* 0x0002c000018c7983 */ /* 0x000ea80000100800 */
[----:B0-----:R-:W2:Y:S04]  /*da40*/  LDL.LU.128 R44, [R1+0x5b00] ;  /* 0x005b0000012c7983 */ /* 0x001ea80000300c00 */
[----:B------:R-:W2:Y:S04]  /*da50*/  LDL R141, [R1+0x2c4] ;  /* 0x0002c400018d7983 */ /* 0x000ea80000100800 */
[----:B------:R-:W-:Y:S04]  /*da60*/  STL [R1+0x2c8], R142 ;  /* 0x0002c88e01007387 */ /* 0x000fe80000100800 */
        /* <DEDUP_REMOVED lines=8> */
[----:B------:R-:W-:Y:S04]  /*daf0*/  STL [R1+0x2cc], R128 ;  /* 0x0002cc8001007387 */ /* 0x000fe80000100800 */
[----:B------:R-:W2:Y:S04]  /*db00*/  LDL R129, [R1+0x2d0] ;  /* 0x0002d00001817983 */ /* 0x000ea80000100800 */
[----:B------:R-:W2:Y:S04]  /*db10*/  LDL R130, [R1+0x2d4] ;  /* 0x0002d40001827983 */ /* 0x000ea80000100800 */
[----:B------:R0:W-:Y:S04]  /*db20*/  STL.128 [R1+0x5ad0], R32 ;  /* 0x005ad02001007387 */ /* 0x0001e80000100c00 */
[----:B0-----:R-:W2:Y:S04]  /*db30*/  LDL.LU.128 R32, [R1+0x5ad0] ;  /* 0x005ad00001207983 */ /* 0x001ea80000300c00 */
[----:B------:R0:W-:Y:S04]  /*db40*/  STL.128 [R1+0x5a80], R12 ;  /* 0x005a800c01007387 */ /* 0x0001e80000100c00 */
[----:B0-----:R-:W2:Y:S04]  /*db50*/  LDL.LU.128 R12, [R1+0x5a80] ;  /* 0x005a8000010c7983 */ /* 0x001ea80000300c00 */
[----:B------:R0:W-:Y:S04]  /*db60*/  STL.128 [R1+0x480], R16 ;  /* 0x0004801001007387 */ /* 0x0001e80000100c00 */
[----:B------:R-:W-:Y:S04]  /*db70*/  STL.128 [R1+0x5940], R48 ;  /* 0x0059403001007387 */ /* 0x000fe80000100c00 */
[----:B------:R-:W-:Y:S04]  /*db80*/  STL.128 [R1+0x58e0], R24 ;  /* 0x0058e01801007387 */ /* 0x000fe80000100c00 */
[----:B------:R1:W-:Y:S04]  /*db90*/  STL.128 [R1+0x58d0], R20 ;  /* 0x0058d01401007387 */ /* 0x0003e80000100c00 */
[----:B0-----:R-:W2:Y:S04]  /*dba0*/  LDL.LU.64 R18, [R1+0x5a90] ;  /* 0x005a900001127983 */ /* 0x001ea80000300a00 */
        /* <DEDUP_REMOVED lines=19> */
[----:B------:R0:W-:Y:S04]  /*dce0*/  STL.128 [R1+0x5fe0], R120 ;  /* 0x005fe07801007387 */ /* 0x0001e80000100c00 */
[----:B---3--:R1:W-:Y:S04]  /*dcf0*/  STL.128 [R1+0x5df0], R116 ;  /* 0x005df07401007387 */ /* 0x0083e80000100c00 */
[----:B------:R3:W-:Y:S04]  /*dd00*/  STL.128 [R1+0x5a40], R112 ;  /* 0x005a407001007387 */ /* 0x0007e80000100c00 */
[----:B0-----:R-:W4:Y:S04]  /*dd10*/  LDL.LU.128 R120, [R1+0x5fe0] ;  /* 0x005fe00001787983 */ /* 0x001f280000300c00 */
[----:B-1----:R-:W4:Y:S04]  /*dd20*/  LDL.LU.128 R116, [R1+0x5df0] ;  /* 0x005df00001747983 */ /* 0x002f280000300c00 */
[----:B--2---:R0:W-:Y:S04]  /*dd30*/  STL.128 [R1+0x59c0], R80 ;  /* 0x0059c05001007387 */ /* 0x0041e80000100c00 */
[----:B------:R1:W-:Y:S04]  /*dd40*/  STL.128 [R1+0x59a0], R72 ;  /* 0x0059a04801007387 */ /* 0x0003e80000100c00 */
[----:B---3--:R-:W2:Y:S04]  /*dd50*/  LDL.LU.128 R112, [R1+0x5a40] ;  /* 0x005a400001707983 */ /* 0x008ea80000300c00 */
[----:B------:R3:W-:Y:S04]  /*dd60*/  STL.128 [R1+0x5990], R68 ;  /* 0x0059904401007387 */ /* 0x0007e80000100c00 */
[----:B------:R3:W-:Y:S04]  /*dd70*/  STL.128 [R1+0x5980], R64 ;  /* 0x0059804001007387 */ /* 0x0007e80000100c00 */
[----:B0-----:R-:W2:Y:S04]  /*dd80*/  LDL.LU.128 R80, [R1+0x59c0] ;  /* 0x0059c00001507983 */ /* 0x001ea80000300c00 */
[----:B------:R0:W-:Y:S04]  /*dd90*/  STL.128 [R1+0x5970], R60 ;  /* 0x0059703c01007387 */ /* 0x0001e80000100c00 */
[----:B------:R0:W-:Y:S04]  /*dda0*/  STL.128 [R1+0x5960], R56 ;  /* 0x0059603801007387 */ /* 0x0001e80000100c00 */
[----:B-1----:R-:W2:Y:S04]  /*ddb0*/  LDL.LU.128 R72, [R1+0x59a0] ;  /* 0x0059a00001487983 */ /* 0x002ea80000300c00 */
[----:B------:R1:W-:Y:S04]  /*ddc0*/  STL.128 [R1+0x5950], R52 ;  /* 0x0059503401007387 */ /* 0x0003e80000100c00 */
[----:B------:R-:W-:Y:S04]  /*ddd0*/  STL.64 [R1+0x5890], R4 ;  /* 0x0058900401007387 */ /* 0x000fe80000100a00 */
[----:B---3--:R-:W3:Y:S04]  /*dde0*/  LDL.LU.128 R68, [R1+0x5990] ;  /* 0x0059900001447983 */ /* 0x008ee80000300c00 */
[----:B------:R1:W-:Y:S04]  /*ddf0*/  STL.128 [R1+0x5930], R44 ;  /* 0x0059302c01007387 */ /* 0x0003e80000100c00 */
[----:B------:R-:W3:Y:S04]  /*de00*/  LDL.LU.128 R64, [R1+0x5980] ;  /* 0x0059800001407983 */ /* 0x000ee80000300c00 */
[----:B0-----:R-:W3:Y:S04]  /*de10*/  LDL.LU.128 R60, [R1+0x5970] ;  /* 0x00597000013c7983 */ /* 0x001ee80000300c00 */
[----:B------:R-:W3:Y:S04]  /*de20*/  LDL.LU.128 R56, [R1+0x5960] ;  /* 0x0059600001387983 */ /* 0x000ee80000300c00 */
[----:B-1----:R-:W3:Y:S04]  /*de30*/  LDL.LU.128 R52, [R1+0x5950] ;  /* 0x0059500001347983 */ /* 0x002ee80000300c00 */
[----:B------:R-:W3:Y:S04]  /*de40*/  LDL.LU.128 R44, [R1+0x5930] ;  /* 0x00593000012c7983 */ /* 0x000ee80000300c00 */
[----:B------:R-:W3:Y:S04]  /*de50*/  LDL.LU.64 R4, [R1+0x5890] ;  /* 0x0058900001047983 */ /* 0x000ee80000300a00 */
[----:B------:R0:W-:Y:S04]  /*de60*/  STL.128 [R1+0x5920], R40 ;  /* 0x0059202801007387 */ /* 0x0001e80000100c00 */
[----:B------:R1:W-:Y:S04]  /*de70*/  STL.128 [R1+0x5910], R36 ;  /* 0x0059102401007387 */ /* 0x0003e80000100c00 */
[----:B------:R1:W-:Y:S04]  /*de80*/  STL.128 [R1+0x58f0], R28 ;  /* 0x0058f01c01007387 */ /* 0x0003e80000100c00 */
[----:B------:R1:W-:Y:S04]  /*de90*/  STL.128 [R1+0x58a0], R8 ;  /* 0x0058a00801007387 */ /* 0x0003e80000100c00 */
[----:B0-----:R-:W3:Y:S04]  /*dea0*/  LDL.LU.128 R40, [R1+0x5920] ;  /* 0x0059200001287983 */ /* 0x001ee80000300c00 */
[----:B-1----:R-:W3:Y:S04]  /*deb0*/  LDL.LU.128 R36, [R1+0x5910] ;  /* 0x0059100001247983 */ /* 0x002ee80000300c00 */
[----:B------:R-:W3:Y:S04]  /*dec0*/  LDL.LU.128 R28, [R1+0x58f0] ;  /* 0x0058f000011c7983 */ /* 0x000ee80000300c00 */
[----:B------:R-:W3:Y:S04]  /*ded0*/  LDL.LU.128 R8, [R1+0x58a0] ;  /* 0x0058a00001087983 */ /* 0x000ee80000300c00 */
[----:B------:R0:W-:Y:S04]  /*dee0*/  STL.128 [R1+0x5900], R32 ;  /* 0x0059002001007387 */ /* 0x0001e80000100c00 */
[----:B0-----:R-:W3:Y:S04]  /*def0*/  LDL.LU.128 R32, [R1+0x5900] ;  /* 0x0059000001207983 */ /* 0x001ee80000300c00 */
[----:B------:R0:W-:Y:S04]  /*df00*/  STL.128 [R1+0x58b0], R12 ;  /* 0x0058b00c01007387 */ /* 0x0001e80000100c00 */
[----:B0-----:R-:W3:Y:S04]  /*df10*/  LDL.LU.128 R12, [R1+0x58b0] ;  /* 0x0058b000010c7983 */ /* 0x001ee80000300c00 */
[----:B------:R0:W-:Y:S04]  /*df20*/  STL.64 [R1+0x58c0], R18 ;  /* 0x0058c01201007387 */ /* 0x0001e80000100a00 */
[----:B0-----:R-:W3:Y:S04]  /*df30*/  LDL.LU.64 R18, [R1+0x58c0] ;  /* 0x0058c00001127983 */ /* 0x001ee80000300a00 */
[----:B------:R0:W-:Y:S04]  /*df40*/  STL.128 [R1+0x490], R20 ;  /* 0x0004901401007387 */ /* 0x0001e80000100c00 */
[----:B------:R-:W-:Y:S04]  /*df50*/  STL.128 [R1+0x5780], R48 ;  /* 0x0057803001007387 */ /* 0x000fe80000100c00 */
[----:B------:R1:W-:Y:S04]  /*df60*/  STL.128 [R1+0x5720], R24 ;  /* 0x0057201801007387 */ /* 0x0003e80000100c00 */
[----:B0-----:R-:W3:Y:S04]  /*df70*/  LDL.LU.128 R20, [R1+0x58d0] ;  /* 0x0058d00001147983 */ /* 0x001ee80000300c00 */
[----:B------:R0:W-:Y:S04]  /*df80*/  STL.128 [R1+0x5870], R108 ;  /* 0x0058706c01007387 */ /* 0x0001e80000100c00 */
[----:B----4-:R4:W-:Y:S04]  /*df90*/  STL.128 [R1+0x5860], R104 ;  /* 0x0058606801007387 */ /* 0x0109e80000100c00 */
[----:B------:R4:W-:Y:S04]  /*dfa0*/  STL.128 [R1+0x5850], R100 ;  /* 0x0058506401007387 */ /* 0x0009e80000100c00 */
[----:B------:R4:W-:Y:S04]  /*dfb0*/  STL.128 [R1+0x5840], R96 ;  /* 0x0058406001007387 */ /* 0x0009e80000100c00 */
[----:B------:R4:W-:Y:S04]  /*dfc0*/  STL.128 [R1+0x5830], R92 ;  /* 0x0058305c01007387 */ /* 0x0009e80000100c00 */
[----:B------:R4:W-:Y:S04]  /*dfd0*/  STL.128 [R1+0x5820], R88 ;  /* 0x0058205801007387 */ /* 0x0009e80000100c00 */
[----:B-1----:R-:W3:Y:S04]  /*dfe0*/  LDL.128 R24, [R1+0x290] ;  /* 0x0002900001187983 */ /* 0x002ee80000100c00 */
[----:B------:R-:W3:Y:S04]  /*dff0*/  LDL.LU.128 R48, [R1+0x5780] ;  /* 0x0057800001307983 */ /* 0x000ee80000300c00 */
        /* <DEDUP_REMOVED lines=11> */
[----:B------:R1:W-:Y:S04]  /*e0b0*/  STL.128 [R1+0x5e00], R120 ;  /* 0x005e007801007387 */ /* 0x0003e80000100c00 */
[----:B------:R1:W-:Y:S04]  /*e0c0*/  STL.128 [R1+0x5c20], R116 ;  /* 0x005c207401007387 */ /* 0x0003e80000100c00 */
[----:B--2---:R2:W-:Y:S04]  /*e0d0*/  STL.128 [R1+0x5880], R112 ;  /* 0x0058807001007387 */ /* 0x0045e80000100c00 */
[----:B------:R2:W-:Y:S04]  /*e0e0*/  STL.128 [R1+0x5800], R80 ;  /* 0x0058005001007387 */ /* 0x0005e80000100c00 */
[----:B------:R2:W-:Y:S04]  /*e0f0*/  STL.128 [R1+0x57e0], R72 ;  /* 0x0057e04801007387 */ /* 0x0005e80000100c00 */
[----:B0-----:R-:W4:Y:S04]  /*e100*/  LDL.LU.128 R124, [R1+0x5ff0] ;  /* 0x005ff000017c7983 */ /* 0x001f280000300c00 */
[----:B---3--:R0:W-:Y:S04]  /*e110*/  STL.128 [R1+0x57d0], R68 ;  /* 0x0057d04401007387 */ /* 0x0081e80000100c00 */
[----:B-1----:R-:W3:Y:S04]  /*e120*/  LDL.LU.128 R120, [R1+0x5e00] ;  /* 0x005e000001787983 */ /* 0x002ee80000300c00 */
[----:B------:R1:W-:Y:S04]  /*e130*/  STL.128 [R1+0x57c0], R64 ;  /* 0x0057c04001007387 */ /* 0x0003e80000100c00 */
[----:B------:R1:W-:Y:S04]  /*e140*/  STL.128 [R1+0x57b0], R60 ;  /* 0x0057b03c01007387 */ /* 0x0003e80000100c00 */
[----:B------:R1:W-:Y:S04]  /*e150*/  STL.128 [R1+0x57a0], R56 ;  /* 0x0057a03801007387 */ /* 0x0003e80000100c00 */
[----:B------:R1:W-:Y:S04]  /*e160*/  STL.128 [R1+0x5790], R52 ;  /* 0x0057903401007387 */ /* 0x0003e80000100c00 */
[----:B------:R1:W-:Y:S04]  /*e170*/  STL.128 [R1+0x5770], R44 ;  /* 0x0057702c01007387 */ /* 0x0003e80000100c00 */
[----:B------:R-:W-:Y:S04]  /*e180*/  STL.64 [R1+0x56d8], R4 ;  /* 0x0056d80401007387 */ /* 0x000fe80000100a00 */
[----:B------:R-:W3:Y:S04]  /*e190*/  LDL.LU.128 R116, [R1+0x5c20] ;  /* 0x005c200001747983 */ /* 0x000ee80000300c00 */
[----:B--2---:R-:W2:Y:S04]  /*e1a0*/  LDL.LU.128 R112, [R1+0x5880] ;  /* 0x0058800001707983 */ /* 0x004ea80000300c00 */
[----:B------:R-:W2:Y:S04]  /*e1b0*/  LDL.LU.128 R80, [R1+0x5800] ;  /* 0x0058000001507983 */ /* 0x000ea80000300c00 */
[----:B------:R-:W2:Y:S04]  /*e1c0*/  LDL.LU.128 R72, [R1+0x57e0] ;  /* 0x0057e00001487983 */ /* 0x000ea80000300c00 */
        /* <DEDUP_REMOVED lines=8> */
[----:B------:R-:W2:Y:S04]  /*e250*/  LDL.LU.128 R52, [R1+0x5790] ;  /* 0x0057900001347983 */ /* 0x000ea80000300c00 */
[----:B------:R-:W2:Y:S04]  /*e260*/  LDL.LU.128 R44, [R1+0x5770] ;  /* 0x00577000012c7983 */ /* 0x000ea80000300c00 */
[----:B------:R-:W2:Y:S04]  /*e270*/  LDL.LU.128 R40, [R1+0x5760] ;  /* 0x0057600001287983 */ /* 0x000ea80000300c00 */
[----:B------:R-:W2:Y:S04]  /*e280*/  LDL.LU.128 R36, [R1+0x5750] ;  /* 0x0057500001247983 */ /* 0x000ea80000300c00 */
[----:B------:R-:W2:Y:S04]  /*e290*/  LDL.LU.128 R28, [R1+0x5730] ;  /* 0x00573000011c7983 */ /* 0x000ea80000300c00 */
[----:B------:R0:W-:Y:S04]  /*e2a0*/  STL.128 [R1+0x5740], R32 ;  /* 0x0057402001007387 */ /* 0x0001e80000100c00 */
[----:B------:R-:W2:Y:S04]  /*e2b0*/  LDL.LU.128 R8, [R1+0x56e0] ;  /* 0x0056e00001087983 */ /* 0x000ea80000300c00 */
[----:B------:R-:W2:Y:S04]  /*e2c0*/  LDL.LU.64 R4, [R1+0x56d8] ;  /* 0x0056d80001047983 */ /* 0x000ea80000300a00 */
[----:B0-----:R-:W2:Y:S04]  /*e2d0*/  LDL.LU.128 R32, [R1+0x5740] ;  /* 0x0057400001207983 */ /* 0x001ea80000300c00 */
[----:B------:R0:W-:Y:S04]  /*e2e0*/  STL.128 [R1+0x56f0], R12 ;  /* 0x0056f00c01007387 */ /* 0x0001e80000100c00 */
[----:B0-----:R-:W2:Y:S04]  /*e2f0*/  LDL.LU.128 R12, [R1+0x56f0] ;  /* 0x0056f000010c7983 */ /* 0x001ea80000300c00 */
[----:B------:R0:W-:Y:S04]  /*e300*/  STL.64 [R1+0x5700], R18 ;  /* 0x0057001201007387 */ /* 0x0001e80000100a00 */
[----:B0-----:R-:W2:Y:S04]  /*e310*/  LDL.LU.64 R18, [R1+0x5700] ;  /* 0x0057000001127983 */ /* 0x001ea80000300a00 */
[----:B------:R0:W-:Y:S04]  /*e320*/  STL.128 [R1+0x5710], R20 ;  /* 0x0057101401007387 */ /* 0x0001e80000100c00 */
[----:B0-----:R-:W2:Y:S04]  /*e330*/  LDL.LU.128 R20, [R1+0x5710] ;  /* 0x0057100001147983 */ /* 0x001ea80000300c00 */
[----:B------:R0:W-:Y:S04]  /*e340*/  STL.128 [R1+0x4a0], R24 ;  /* 0x0004a01801007387 */ /* 0x0001e80000100c00 */
[----:B------:R1:W-:Y:S04]  /*e350*/  STL.128 [R1+0x55d0], R48 ;  /* 0x0055d03001007387 */ /* 0x0003e80000100c00 */
[----:B------:R1:W-:Y:S04]  /*e360*/  STL.128 [R1+0x56c0], R108 ;  /* 0x0056c06c01007387 */ /* 0x0003e80000100c00 */
[----:B0-----:R-:W2:Y:S04]  /*e370*/  LDL.LU.128 R24, [R1+0x5720] ;  /* 0x0057200001187983 */ /* 0x001ea80000300c00 */
[----:B----4-:R0:W-:Y:S04]  /*e380*/  STL.128 [R1+0x56b0], R104 ;  /* 0x0056b06801007387 */ /* 0x0101e80000100c00 */
[----:B------:R4:W-:Y:S04]  /*e390*/  STL.128 [R1+0x56a0], R100 ;  /* 0x0056a06401007387 */ /* 0x0009e80000100c00 */
[----:B------:R4:W-:Y:S04]  /*e3a0*/  STL.128 [R1+0x5690], R96 ;  /* 0x0056906001007387 */ /* 0x0009e80000100c00 */
[----:B------:R4:W-:Y:S04]  /*e3b0*/  STL.128 [R1+0x5680], R92 ;  /* 0x0056805c01007387 */ /* 0x0009e80000100c00 */
[----:B------:R4:W-:Y:S04]  /*e3c0*/  STL.128 [R1+0x5670], R88 ;  /* 0x0056705801007387 */ /* 0x0009e80000100c00 */
[----:B-1----:R-:W2:Y:S04]  /*e3d0*/  LDL.128 R48, [R1+0x2a0] ;  /* 0x0002a00001307983 */ /* 0x002ea80000100c00 */
[----:B------:R1:W-:Y:S04]  /*e3e0*/  STL.128 [R1+0x5660], R84 ;  /* 0x0056605401007387 */ /* 0x0003e80000100c00 */
[----:B------:R-:W2:Y:S04]  /*e3f0*/  LDL.LU.128 R108, [R1+0x56c0] ;  /* 0x0056c000016c7983 */ /* 0x000ea80000300c00 */
[----:B0-----:R-:W2:Y:S04]  /*e400*/  LDL.LU.128 R104, [R1+0x56b0] ;  /* 0x0056b00001687983 */ /* 0x001ea80000300c00 */
[----:B----4-:R-:W4:Y:S04]  /*e410*/  LDL.LU.128 R100, [R1+0x56a0] ;  /* 0x0056a00001647983 */ /* 0x010f280000300c00 */
[----:B------:R-:W4:Y:S04]  /*e420*/  LDL.LU.128 R96, [R1+0x5690] ;  /* 0x0056900001607983 */ /* 0x000f280000300c00 */
[----:B------:R-:W4:Y:S04]  /*e430*/  LDL.LU.128 R92, [R1+0x5680] ;  /* 0x00568000015c7983 */ /* 0x000f280000300c00 */
[----:B------:R-:W4:Y:S04]  /*e440*/  LDL.LU.128 R88, [R1+0x5670] ;  /* 0x0056700001587983 */ /* 0x000f280000300c00 */
[----:B------:R0:W-:Y:S04]  /*e450*/  STL.128 [R1+0x5640], R76 ;  /* 0x0056404c01007387 */ /* 0x0001e80000100c00 */
[----:B-1----:R-:W4:Y:S04]  /*e460*/  LDL.LU.128 R84, [R1+0x5660] ;  /* 0x0056600001547983 */ /* 0x002f280000300c00 */
[----:B0-----:R-:W4:Y:S04]  /*e470*/  LDL.LU.128 R76, [R1+0x5640] ;  /* 0x00564000014c7983 */ /* 0x001f280000300c00 */
[----:B------:R0:W-:Y:S04]  /*e480*/  STL [R1+0x5e10], R124 ;  /* 0x005e107c01007387 */ /* 0x0001e80000100800 */
[----:B---3--:R1:W-:Y:S04]  /*e490*/  STL.64 [R1+0x5c30], R120 ;  /* 0x005c307801007387 */ /* 0x0083e80000100a00 */
[----:B0-----:R-:W3:Y:S04]  /*e4a0*/  LDL.LU R124, [R1+0x5e10] ;  /* 0x005e1000017c7983 */ /* 0x001ee80000300800 */
[----:B-1----:R-:W3:Y:S04]  /*e4b0*/  LDL.LU.64 R120, [R1+0x5c30] ;  /* 0x005c300001787983 */ /* 0x002ee80000300a00 */
[----:B------:R0:W-:Y:S04]  /*e4c0*/  STL [R1+0x5a58], R118 ;  /* 0x005a587601007387 */ /* 0x0001e80000100800 */
[----:B------:R1:W-:Y:S04]  /*e4d0*/  STL.64 [R1+0x5a50], R116 ;  /* 0x005a507401007387 */ /* 0x0003e80000100a00 */
[----:B--2---:R2:W-:Y:S04]  /*e4e0*/  STL [R1+0x56d0], R112 ;  /* 0x0056d07001007387 */ /* 0x0045e80000100800 */
[----:B------:R2:W-:Y:S04]  /*e4f0*/  STL.128 [R1+0x5650], R80 ;  /* 0x0056505001007387 */ /* 0x0005e80000100c00 */
[----:B------:R2:W-:Y:S04]  /*e500*/  STL.128 [R1+0x5630], R72 ;  /* 0x0056304801007387 */ /* 0x0005e80000100c00 */
[----:B0-----:R-:W3:Y:S04]  /*e510*/  LDL.LU R118, [R1+0x5a58] ;  /* 0x005a580001767983 */ /* 0x001ee80000300800 */
[----:B-1----:R-:W3:Y:S04]  /*e520*/  LDL.LU.64 R116, [R1+0x5a50] ;  /* 0x005a500001747983 */ /* 0x002ee80000300a00 */
[----:B--2---:R-:W2:Y:S04]  /*e530*/  LDL.LU R112, [R1+0x56d0] ;  /* 0x0056d00001707983 */ /* 0x004ea80000300800 */
        /* <DEDUP_REMOVED lines=9> */
[----:B------:R-:W2:Y:S04]  /*e5d0*/  LDL.LU.128 R80, [R1+0x5650] ;  /* 0x0056500001507983 */ /* 0x000ea80000300c00 */
[----:B------:R-:W-:Y:S04]  /*e5e0*/  STL.128 [R1+0x5530], R8 ;  /* 0x0055300801007387 */ /* 0x000fe80000100c00 */
[----:B------:R-:W-:Y:S04]  /*e5f0*/  STL.64 [R1+0x5528], R4 ;  /* 0x0055280401007387 */ /* 0x000fe80000100a00 */
[----:B------:R-:W2:Y:S04]  /*e600*/  LDL.LU.128 R72, [R1+0x5630] ;  /* 0x0056300001487983 */ /* 0x000ea80000300c00 */
        /* <DEDUP_REMOVED lines=8> */
[----:B------:R0:W-:Y:S04]  /*e690*/  STL.128 [R1+0x5540], R12 ;  /* 0x0055400c01007387 */ /* 0x0001e80000100c00 */
[----:B------:R-:W2:Y:S04]  /*e6a0*/  LDL.LU.128 R36, [R1+0x55a0] ;  /* 0x0055a00001247983 */ /* 0x000ea80000300c00 */
[----:B------:R-:W2:Y:S04]  /*e6b0*/  LDL.LU.128 R32, [R1+0x5590] ;  /* 0x0055900001207983 */ /* 0x000ea80000300c00 */
[----:B------:R-:W2:Y:S04]  /*e6c0*/  LDL.LU.128 R28, [R1+0x5580] ;  /* 0x00558000011c7983 */ /* 0x000ea80000300c00 */
[----:B0-----:R-:W2:Y:S04]  /*e6d0*/  LDL.LU.128 R12, [R1+0x5540] ;  /* 0x00554000010c7983 */ /* 0x001ea80000300c00 */
[----:B------:R0:W-:Y:S04]  /*e6e0*/  STL.64 [R1+0x5550], R18 ;  /* 0x0055501201007387 */ /* 0x0001e80000100a00 */
[----:B------:R-:W2:Y:S04]  /*e6f0*/  LDL.LU.128 R8, [R1+0x5530] ;  /* 0x0055300001087983 */ /* 0x000ea80000300c00 */
[----:B------:R-:W2:Y:S04]  /*e700*/  LDL.LU.64 R4, [R1+0x5528] ;  /* 0x0055280001047983 */ /* 0x000ea80000300a00 */
[----:B0-----:R-:W2:Y:S04]  /*e710*/  LDL.LU.64 R18, [R1+0x5550] ;  /* 0x0055500001127983 */ /* 0x001ea80000300a00 */
[----:B------:R0:W-:Y:S04]  /*e720*/  STL.128 [R1+0x5560], R20 ;  /* 0x0055601401007387 */ /* 0x0001e80000100c00 */
[----:B0-----:R-:W2:Y:S04]  /*e730*/  LDL.LU.128 R20, [R1+0x5560] ;  /* 0x0055600001147983 */ /* 0x001ea80000300c00 */
[----:B------:R0:W-:Y:S04]  /*e740*/  STL.128 [R1+0x5570], R24 ;  /* 0x0055701801007387 */ /* 0x0001e80000100c00 */
[----:B0-----:R-:W2:Y:S01]  /*e750*/  LDL.LU.128 R24, [R1+0x5570] ;  /* 0x0055700001187983 */ /* 0x001ea20000300c00 */
[----:B------:R-:W-:-:S03]  /*e760*/  IMAD.MOV.U32 R227, RZ, RZ, R50 ;  /* 0x000000ffffe37224 */ /* 0x000fc600078e0032 */
[----:B------:R0:W-:Y:S01]  /*e770*/  STL.64 [R1+0x4b0], R48 ;  /* 0x0004b03001007387 */ /* 0x0001e20000100a00 */
[----:B------:R-:W-:-:S03]  /*e780*/  IMAD.MOV.U32 R226, RZ, RZ, R51 ;  /* 0x000000ffffe27224 */ /* 0x000fc600078e0033 */
[----:B------:R-:W-:Y:S04]  /*e790*/  STL.64 [R1+0x5520], R108 ;  /* 0x0055206c01007387 */ /* 0x000fe80000100a00 */
[----:B------:R-:W-:Y:S04]  /*e7a0*/  STL.128 [R1+0x5510], R104 ;  /* 0x0055106801007387 */ /* 0x000fe80000100c00 */
[----:B0-----:R-:W2:Y:S04]  /*e7b0*/  LDL.LU.128 R48, [R1+0x55d0] ;  /* 0x0055d00001307983 */ /* 0x001ea80000300c00 */
[----:B----4-:R-:W-:Y:S04]  /*e7c0*/  STL.128 [R1+0x5500], R100 ;  /* 0x0055006401007387 */ /* 0x010fe80000100c00 */
[----:B------:R-:W-:Y:S04]  /*e7d0*/  STL.128 [R1+0x54f0], R96 ;  /* 0x0054f06001007387 */ /* 0x000fe80000100c00 */
[----:B------:R-:W-:Y:S04]  /*e7e0*/  STL.128 [R1+0x54e0], R92 ;  /* 0x0054e05c01007387 */ /* 0x000fe80000100c00 */
[----:B------:R-:W-:Y:S04]  /*e7f0*/  STL.128 [R1+0x54d0], R88 ;  /* 0x0054d05801007387 */ /* 0x000fe80000100c00 */
[----:B------:R0:W-:Y:S04]  /*e800*/  STL.128 [R1+0x54c0], R84 ;  /* 0x0054c05401007387 */ /* 0x0001e80000100c00 */
[----:B------:R-:W-:Y:S04]  /*e810*/  STL [R1+0x2c0], R140 ;  /* 0x0002c08c01007387 */ /* 0x000fe80000100800 */
[----:B------:R-:W-:Y:S04]  /*e820*/  STL [R1+0x2c4], R141 ;  /* 0x0002c48d01007387 */ /* 0x000fe80000100800 */
[----:B------:R1:W-:Y:S04]  /*e830*/  STL.128 [R1+0x54a0], R76 ;  /* 0x0054a04c01007387 */ /* 0x0003e80000100c00 */
[----:B0-----:R-:W4:Y:S04]  /*e840*/  LDL.LU.128 R84, [R1+0x54c0] ;  /* 0x0054c00001547983 */ /* 0x001f280000300c00 */
[----:B------:R-:W4:Y:S04]  /*e850*/  LDL.LU.128 R88, [R1+0x54d0] ;  /* 0x0054d00001587983 */ /* 0x000f280000300c00 */
[----:B------:R-:W-:Y:S04]  /*e860*/  STL [R1+0x2d0], R129 ;  /* 0x0002d08101007387 */ /* 0x000fe80000100800 */
[----:B-1----:R-:W4:Y:S04]  /*e870*/  LDL.LU.128 R76, [R1+0x54a0] ;  /* 0x0054a000014c7983 */ /* 0x002f280000300c00 */
[----:B------:R-:W-:Y:S04]  /*e880*/  STL [R1+0x2d4], R130 ;  /* 0x0002d48201007387 */ /* 0x000fe80000100800 */
[----:B------:R-:W-:Y:S04]  /*e890*/  STL [R1+0x2d8], R125 ;  /* 0x0002d87d01007387 */ /* 0x000fe80000100800 */
[----:B------:R-:W-:Y:S04]  /*e8a0*/  STL [R1+0x2dc], R126 ;  /* 0x0002dc7e01007387 */ /* 0x000fe80000100800 */
[----:B------:R-:W-:Y:S04]  /*e8b0*/  STL [R1+0x2e0], R127 ;  /* 0x0002e07f01007387 */ /* 0x000fe80000100800 */
[----:B------:R-:W-:Y:S04]  /*e8c0*/  STL [R1+0x2e4], R122 ;  /* 0x0002e47a01007387 */ /* 0x000fe80000100800 */
[----:B------:R-:W-:Y:S04]  /*e8d0*/  STL [R1+0x2e8], R123 ;  /* 0x0002e87b01007387 */ /* 0x000fe80000100800 */
[----:B---3--:R-:W-:Y:S04]  /*e8e0*/  STL [R1+0x2ec], R124 ;  /* 0x0002ec7c01007387 */ /* 0x008fe80000100800 */
[----:B------:R-:W3:Y:S04]  /*e8f0*/  LDL.LU.128 R92, [R1+0x54e0] ;  /* 0x0054e000015c7983 */ /* 0x000ee80000300c00 */
        /* <DEDUP_REMOVED lines=8> */
[----:B------:R-:W2:Y:S04]  /*e980*/  LDL.LU.128 R96, [R1+0x54f0] ;  /* 0x0054f00001607983 */ /* 0x000ea80000300c00 */
[----:B------:R-:W-:Y:S04]  /*e990*/  STL [R1+0x300], R117 ;  /* 0x0003007501007387 */ /* 0x000fe80000100800 */
[----:B------:R-:W-:Y:S04]  /*e9a0*/  STL [R1+0x304], R118 ;  /* 0x0003047601007387 */ /* 0x000fe80000100800 */
[----:B------:R0:W-:Y:S04]  /*e9b0*/  STL.128 [R1+0x54b0], R80 ;  /* 0x0054b05001007387 */ /* 0x0001e80000100c00 */
[----:B------:R-:W-:Y:S04]  /*e9c0*/  STL [R1+0x308], R113 ;  /* 0x0003087101007387 */ /* 0x000fe80000100800 */
[----:B------:R-:W-:Y:S04]  /*e9d0*/  STL [R1+0x30c], R114 ;  /* 0x00030c7201007387 */ /* 0x000fe80000100800 */
[----:B------:R1:W-:Y:S04]  /*e9e0*/  STL.128 [R1+0x5490], R72 ;  /* 0x0054904801007387 */ /* 0x0003e80000100c00 */
[----:B0-----:R-:W3:Y:S04]  /*e9f0*/  LDL.LU.128 R80, [R1+0x54b0] ;  /* 0x0054b00001507983 */ /* 0x001ee80000300c00 */
[----:B------:R-:W2:Y:S04]  /*ea00*/  LDL.LU.128 R104, [R1+0x5510] ;  /* 0x0055100001687983 */ /* 0x000ea80000300c00 */
[----:B------:R-:W2:Y:S04]  /*ea10*/  LDL.LU.128 R100, [R1+0x5500] ;  /* 0x0055000001647983 */ /* 0x000ea80000300c00 */
[----:B-1----:R-:W2:Y:S04]  /*ea20*/  LDL.LU.128 R72, [R1+0x5490] ;  /* 0x0054900001487983 */ /* 0x002ea80000300c00 */
[----:B------:R-:W2:Y:S04]  /*ea30*/  LDL.LU.64 R108, [R1+0x5520] ;  /* 0x00552000016c7983 */ /* 0x000ea80000300a00 */
[----:B----4-:R0:W-:Y:S04]  /*ea40*/  STL.128 [R1+0x5300], R76 ;  /* 0x0053004c01007387 */ /* 0x0101e80000100c00 */
[----:B0-----:R-:W4:Y:S04]  /*ea50*/  LDL.LU.128 R76, [R1+0x5300] ;  /* 0x00530000014c7983 */ /* 0x001f280000300c00 */
[----:B------:R0:W-:Y:S04]  /*ea60*/  STL.128 [R1+0x5480], R68 ;  /* 0x0054804401007387 */ /* 0x0001e80000100c00 */
[----:B------:R1:W-:Y:S04]  /*ea70*/  STL.128 [R1+0x5470], R64 ;  /* 0x0054704001007387 */ /* 0x0003e80000100c00 */
[----:B------:R1:W-:Y:S04]  /*ea80*/  STL.128 [R1+0x5460], R60 ;  /* 0x0054603c01007387 */ /* 0x0003e80000100c00 */
[----:B------:R-:W-:Y:S04]  /*ea90*/  STL.128 [R1+0x5450], R56 ;  /* 0x0054503801007387 */ /* 0x000fe80000100c00 */
[----:B------:R1:W-:Y:S04]  /*eaa0*/  STL.128 [R1+0x5440], R52 ;  /* 0x0054403401007387 */ /* 0x0003e80000100c00 */
[----:B0-----:R-:W4:Y:S04]  /*eab0*/  LDL.LU.128 R68, [R1+0x5480] ;  /* 0x0054800001447983 */ /* 0x001f280000300c00 */
[----:B-1----:R-:W4:Y:S04]  /*eac0*/  LDL.LU.128 R64, [R1+0x5470] ;  /* 0x0054700001407983 */ /* 0x002f280000300c00 */
[----:B------:R-:W4:Y:S04]  /*ead0*/  LDL.LU.128 R60, [R1+0x5460] ;  /* 0x00546000013c7983 */ /* 0x000f280000300c00 */
[----:B------:R-:W4:Y:S04]  /*eae0*/  LDL.128 R52, [R1+0x2b0] ;  /* 0x0002b00001347983 */ /* 0x000f280000100c00 */
[----:B------:R-:W4:Y:S04]  /*eaf0*/  LDL.LU.128 R56, [R1+0x5450] ;  /* 0x0054500001387983 */ /* 0x000f280000300c00 */
[----:B---3--:R0:W-:Y:S04]  /*eb00*/  STL.128 [R1+0x5310], R80 ;  /* 0x0053105001007387 */ /* 0x0081e80000100c00 */
[----:B--2---:R1:W-:Y:S04]  /*eb10*/  STL.128 [R1+0x52f0], R72 ;  /* 0x0052f04801007387 */ /* 0x0043e80000100c00 */
[----:B0-----:R-:W2:Y:S04]  /*eb20*/  LDL.LU.128 R80, [R1+0x5310] ;  /* 0x0053100001507983 */ /* 0x001ea80000300c00 */
[----:B-1----:R-:W3:Y:S04]  /*eb30*/  LDL.LU.128 R72, [R1+0x52f0] ;  /* 0x0052f00001487983 */ /* 0x002ee80000300c00 */
[----:B----4-:R0:W-:Y:S04]  /*eb40*/  STL.128 [R1+0x5170], R76 ;  /* 0x0051704c01007387 */ /* 0x0101e80000100c00 */
[----:B0-----:R-:W4:Y:S04]  /*eb50*/  LDL.LU.128 R76, [R1+0x5170] ;  /* 0x00517000014c7983 */ /* 0x001f280000300c00 */
[----:B------:R0:W-:Y:S04]  /*eb60*/  STL.128 [R1+0x5430], R48 ;  /* 0x0054303001007387 */ /* 0x0001e80000100c00 */
[----:B------:R1:W-:Y:S04]  /*eb70*/  STL.128 [R1+0x5420], R44 ;  /* 0x0054202c01007387 */ /* 0x0003e80000100c00 */
[----:B------:R1:W-:Y:S04]  /*eb80*/  STL.128 [R1+0x5410], R40 ;  /* 0x0054102801007387 */ /* 0x0003e80000100c00 */
[----:B------:R1:W-:Y:S04]  /*eb90*/  STL.128 [R1+0x5400], R36 ;  /* 0x0054002401007387 */ /* 0x0003e80000100c00 */
[----:B------:R1:W-:Y:S01]  /*eba0*/  STL.128 [R1+0x53f0], R32 ;  /* 0x0053f02001007387 */ /* 0x0003e20000100c00 */
[----:B------:R-:W-:-:S02]  /*ebb0*/  IMAD.MOV.U32 R225, RZ, RZ, R52 ;  /* 0x000000ffffe17224 */ /* 0x000fc400078e0034 */
[----:B------:R-:W-:Y:S01]  /*ebc0*/  IMAD.MOV.U32 R224, RZ, RZ, R53 ;  /* 0x000000ffffe07224 */ /* 0x000fe200078e0035 */
[----:B------:R1:W-:Y:S01]  /*ebd0*/  STL.128 [R1+0x53e0], R28 ;  /* 0x0053e01c01007387 */ /* 0x0003e20000100c00 */
[----:B------:R-:W-:Y:S02]  /*ebe0*/  IMAD.MOV.U32 R223, RZ, RZ, R54 ;  /* 0x000000ffffdf7224 */ /* 0x000fe400078e0036 */
[----:B------:R-:W-:Y:S01]  /*ebf0*/  IMAD.MOV.U32 R222, RZ, RZ, R55 ;  /* 0x000000ffffde7224 */ /* 0x000fe200078e0037 */
[----:B------:R1:W-:Y:S04]  /*ec00*/  STL.128 [R1+0x53d0], R24 ;  /* 0x0053d01801007387 */ /* 0x0003e80000100c00 */
[----:B------:R1:W-:Y:S04]  /*ec10*/  STL.128 [R1+0x53c0], R20 ;  /* 0x0053c01401007387 */ /* 0x0003e80000100c00 */
[----:B------:R1:W-:Y:S04]  /*ec20*/  STL.64 [R1+0x53b0], R18 ;  /* 0x0053b01201007387 */ /* 0x0003e80000100a00 */
[----:B------:R2:W-:Y:S04]  /*ec30*/  STL.128 [R1+0x53a0], R12 ;  /* 0x0053a00c01007387 */ /* 0x0005e80000100c00 */
[----:B------:R2:W-:Y:S04]  /*ec40*/  STL.128 [R1+0x5390], R8 ;  /* 0x0053900801007387 */ /* 0x0005e80000100c00 */
[----:B------:R2:W-:Y:S04]  /*ec50*/  STL.64 [R1+0x5380], R4 ;  /* 0x0053800401007387 */ /* 0x0005e80000100a00 */
[----:B------:R-:W-:Y:S04]  /*ec60*/  STL.128 [R1+0x52e0], R68 ;  /* 0x0052e04401007387 */ /* 0x000fe80000100c00 */
[----:B------:R-:W-:Y:S04]  /*ec70*/  STL.128 [R1+0x52d0], R64 ;  /* 0x0052d04001007387 */ /* 0x000fe80000100c00 */
[----:B------:R-:W-:Y:S04]  /*ec80*/  STL.128 [R1+0x52c0], R60 ;  /* 0x0052c03c01007387 */ /* 0x000fe80000100c00 */
[----:B------:R3:W-:Y:S04]  /*ec90*/  STL.128 [R1+0x52b0], R56 ;  /* 0x0052b03801007387 */ /* 0x0007e80000100c00 */
[----:B------:R-:W4:Y:S04]  /*eca0*/  LDL.LU.128 R52, [R1+0x5440] ;  /* 0x0054400001347983 */ /* 0x000f280000300c00 */
[----:B0-----:R-:W4:Y:S04]  /*ecb0*/  LDL.LU.128 R48, [R1+0x5430] ;  /* 0x0054300001307983 */ /* 0x001f280000300c00 */
[----:B-1----:R-:W4:Y:S04]  /*ecc0*/  LDL.LU.128 R44, [R1+0x5420] ;  /* 0x00542000012c7983 */ /* 0x002f280000300c00 */
[----:B------:R-:W4:Y:S04]  /*ecd0*/  LDL.LU.128 R40, [R1+0x5410] ;  /* 0x0054100001287983 */ /* 0x000f280000300c00 */
[----:B------:R-:W4:Y:S04]  /*ece0*/  LDL.LU.128 R36, [R1+0x5400] ;  /* 0x0054000001247983 */ /* 0x000f280000300c00 */
[----:B------:R-:W4:Y:S04]  /*ecf0*/  LDL.LU.128 R32, [R1+0x53f0] ;  /* 0x0053f00001207983 */ /* 0x000f280000300c00 */
[----:B------:R-:W4:Y:S04]  /*ed00*/  LDL.LU.128 R28, [R1+0x53e0] ;  /* 0x0053e000011c7983 */ /* 0x000f280000300c00 */
[----:B------:R-:W4:Y:S04]  /*ed10*/  LDL.LU.128 R24, [R1+0x53d0] ;  /* 0x0053d00001187983 */ /* 0x000f280000300c00 */
[----:B------:R-:W4:Y:S04]  /*ed20*/  LDL.LU.128 R20, [R1+0x53c0] ;  /* 0x0053c00001147983 */ /* 0x000f280000300c00 */
[----:B------:R-:W4:Y:S04]  /*ed30*/  LDL.LU.64 R18, [R1+0x53b0] ;  /* 0x0053b00001127983 */ /* 0x000f280000300a00 */
[----:B--2---:R-:W2:Y:S04]  /*ed40*/  LDL.LU.128 R12, [R1+0x53a0] ;  /* 0x0053a000010c7983 */ /* 0x004ea80000300c00 */
[----:B------:R-:W2:Y:S04]  /*ed50*/  LDL.LU.128 R8, [R1+0x5390] ;  /* 0x0053900001087983 */ /* 0x000ea80000300c00 */
[----:B------:R-:W2:Y:S04]  /*ed60*/  LDL.LU.64 R4, [R1+0x5380] ;  /* 0x0053800001047983 */ /* 0x000ea80000300a00 */
[----:B------:R0:W-:Y:S04]  /*ed70*/  STL.128 [R1+0x5320], R84 ;  /* 0x0053205401007387 */ /* 0x0001e80000100c00 */
[----:B---3--:R-:W3:Y:S04]  /*ed80*/  LDL.128 R56, [R1+0x2c0] ;  /* 0x0002c00001387983 */ /* 0x008ee80000100c00 */
[----:B------:R-:W3:Y:S04]  /*ed90*/  LDL.LU.128 R68, [R1+0x52e0] ;  /* 0x0052e00001447983 */ /* 0x000ee80000300c00 */
[----:B------:R-:W3:Y:S04]  /*eda0*/  LDL.LU.128 R64, [R1+0x52d0] ;  /* 0x0052d00001407983 */ /* 0x000ee80000300c00 */
[----:B------:R-:W3:Y:S04]  /*edb0*/  LDL.LU.128 R60, [R1+0x52c0] ;  /* 0x0052c000013c7983 */ /* 0x000ee80000300c00 */
[----:B0-----:R-:W3:Y:S04]  /*edc0*/  LDL.LU.128 R84, [R1+0x5320] ;  /* 0x0053200001547983 */ /* 0x001ee80000300c00 */
[----:B------:R0:W-:Y:S04]  /*edd0*/  STL.128 [R1+0x5160], R72 ;  /* 0x0051604801007387 */ /* 0x0001e80000100c00 */
[----:B------:R1:W-:Y:S04]  /*ede0*/  STL.128 [R1+0x5180], R80 ;  /* 0x0051805001007387 */ /* 0x0003e80000100c00 */
[----:B0-----:R-:W3:Y:S04]  /*edf0*/  LDL.LU.128 R72, [R1+0x5160] ;  /* 0x0051600001487983 */ /* 0x001ee80000300c00 */
[----:B-1----:R-:W3:Y:S04]  /*ee00*/  LDL.LU.128 R80, [R1+0x5180] ;  /* 0x0051800001507983 */ /* 0x002ee80000300c00 */
[----:B----4-:R0:W-:Y:S04]  /*ee10*/  STL.128 [R1+0x4ff0], R76 ;  /* 0x004ff04c01007387 */ /* 0x0101e80000100c00 */
[----:B0-----:R-:W4:Y:S04]  /*ee20*/  LDL.LU.128 R76, [R1+0x4ff0] ;  /* 0x004ff000014c7983 */ /* 0x001f280000300c00 */
[----:B------:R0:W-:Y:S04]  /*ee30*/  STL.128 [R1+0x5330], R88 ;  /* 0x0053305801007387 */ /* 0x0001e80000100c00 */
[----:B0-----:R-:W4:Y:S04]  /*ee40*/  LDL.LU.128 R88, [R1+0x5330] ;  /* 0x0053300001587983 */ /* 0x001f280000300c00 */
        /* <DEDUP_REMOVED lines=9> */
[----:B------:R1:W-:Y:S04]  /*eee0*/  STL.64 [R1+0x5210], R18 ;  /* 0x0052101201007387 */ /* 0x0003e80000100a00 */
[----:B--2---:R2:W-:Y:S04]  /*eef0*/  STL.128 [R1+0x5200], R12 ;  /* 0x0052000c01007387 */ /* 0x0045e80000100c00 */
[----:B------:R2:W-:Y:S04]  /*ef00*/  STL.128 [R1+0x51f0], R8 ;  /* 0x0051f00801007387 */ /* 0x0005e80000100c00 */
[----:B------:R2:W-:Y:S04]  /*ef10*/  STL.64 [R1+0x51e0], R4 ;  /* 0x0051e00401007387 */ /* 0x0005e80000100a00 */
[----:B0-----:R-:W4:Y:S01]  /*ef20*/  LDL.LU.128 R52, [R1+0x52a0] ;  /* 0x0052a00001347983 */ /* 0x001f220000300c00 */
[----:B---3--:R-:W-:-:S03]  /*ef30*/  IMAD.MOV.U32 R221, RZ, RZ, R56 ;  /* 0x000000ffffdd7224 */ /* 0x008fc600078e0038 */
[----:B-1----:R-:W3:Y:S01]  /*ef40*/  LDL.LU.128 R48, [R1+0x5290] ;  /* 0x0052900001307983 */ /* 0x002ee20000300c00 */
[----:B------:R-:W-:Y:S02]  /*ef50*/  IMAD.MOV.U32 R220, RZ, RZ, R57 ;  /* 0x000000ffffdc7224 */ /* 0x000fe400078e0039 */
[----:B------:R-:W-:Y:S01]  /*ef60*/  IMAD.MOV.U32 R219, RZ, RZ, R58 ;  /* 0x000000ffffdb7224 */ /* 0x000fe200078e003a */
[----:B------:R-:W-:Y:S01]  /*ef70*/  STL.128 [R1+0x5150], R68 ;  /* 0x0051504401007387 */ /* 0x000fe20000100c00 */
[----:B------:R-:W-:-:S03]  /*ef80*/  IMAD.MOV.U32 R218, RZ, RZ, R59 ;  /* 0x000000ffffda7224 */ /* 0x000fc600078e003b */
[----:B------:R-:W-:Y:S04]  /*ef90*/  STL.128 [R1+0x5140], R64 ;  /* 0x0051404001007387 */ /* 0x000fe80000100c00 */
[----:B------:R0:W-:Y:S04]  /*efa0*/  STL.128 [R1+0x5130], R60 ;  /* 0x0051303c01007387 */ /* 0x0001e80000100c00 */
[----:B------:R-:W3:Y:S04]  /*efb0*/  LDL.LU.128 R56, [R1+0x52b0] ;  /* 0x0052b00001387983 */ /* 0x000ee80000300c00 */
[----:B------:R-:W3:Y:S04]  /*efc0*/  LDL.LU.128 R44, [R1+0x5280] ;  /* 0x00528000012c7983 */ /* 0x000ee80000300c00 */
[----:B------:R-:W3:Y:S04]  /*efd0*/  LDL.LU.128 R40, [R1+0x5270] ;  /* 0x0052700001287983 */ /* 0x000ee80000300c00 */
[----:B------:R-:W3:Y:S04]  /*efe0*/  LDL.LU.128 R36, [R1+0x5260] ;  /* 0x0052600001247983 */ /* 0x000ee80000300c00 */
[----:B------:R-:W3:Y:S04]  /*eff0*/  LDL.LU.128 R32, [R1+0x5250] ;  /* 0x0052500001207983 */ /* 0x000ee80000300c00 */
[----:B------:R-:W3:Y:S04]  /*f000*/  LDL.LU.128 R28, [R1+0x5240] ;  /* 0x00524000011c7983 */ /* 0x000ee80000300c00 */
[----:B------:R-:W3:Y:S04]  /*f010*/  LDL.LU.128 R24, [R1+0x5230] ;  /* 0x0052300001187983 */ /* 0x000ee80000300c00 */
[----:B------:R-:W3:Y:S04]  /*f020*/  LDL.LU.128 R20, [R1+0x5220] ;  /* 0x0052200001147983 */ /* 0x000ee80000300c00 */
[----:B------:R-:W3:Y:S04]  /*f030*/  LDL.LU.64 R18, [R1+0x5210] ;  /* 0x0052100001127983 */ /* 0x000ee80000300a00 */
[----:B--2---:R-:W2:Y:S04]  /*f040*/  LDL.LU.128 R12, [R1+0x5200] ;  /* 0x00520000010c7983 */ /* 0x004ea80000300c00 */
[----:B------:R-:W2:Y:S04]  /*f050*/  LDL.LU.128 R8, [R1+0x51f0] ;  /* 0x0051f00001087983 */ /* 0x000ea80000300c00 */
[----:B------:R-:W2:Y:S04]  /*f060*/  LDL.LU.64 R4, [R1+0x51e0] ;  /* 0x0051e00001047983 */ /* 0x000ea80000300a00 */
[----:B------:R1:W-:Y:S04]  /*f070*/  STL.128 [R1+0x5190], R84 ;  /* 0x0051905401007387 */ /* 0x0003e80000100c00 */
[----:B0-----:R-:W2:Y:S04]  /*f080*/  LDL.128 R60, [R1+0x2d0] ;  /* 0x0002d000013c7983 */ /* 0x001ea80000100c00 */
[----:B------:R-:W2:Y:S04]  /*f090*/  LDL.LU.128 R68, [R1+0x5150] ;  /* 0x0051500001447983 */ /* 0x000ea80000300c00 */
[----:B------:R-:W2:Y:S04]  /*f0a0*/  LDL.LU.128 R64, [R1+0x5140] ;  /* 0x0051400001407983 */ /* 0x000ea80000300c00 */
[----:B-1----:R-:W2:Y:S04]  /*f0b0*/  LDL.LU.128 R84, [R1+0x5190] ;  /* 0x0051900001547983 */ /* 0x002ea80000300c00 */
[----:B------:R0:W-:Y:S04]  /*f0c0*/  STL.128 [R1+0x4fe0], R72 ;  /* 0x004fe04801007387 */ /* 0x0001e80000100c00 */
[----:B------:R1:W-:Y:S04]  /*f0d0*/  STL.128 [R1+0x5000], R80 ;  /* 0x0050005001007387 */ /* 0x0003e80000100c00 */
[----:B0-----:R-:W2:Y:S04]  /*f0e0*/  LDL.LU.128 R72, [R1+0x4fe0] ;  /* 0x004fe00001487983 */ /* 0x001ea80000300c00 */
[----:B-1----:R-:W2:Y:S04]  /*f0f0*/  LDL.LU.128 R80, [R1+0x5000] ;  /* 0x0050000001507983 */ /* 0x002ea80000300c00 */
[----:B----4-:R0:W-:Y:S04]  /*f100*/  STL.128 [R1+0x4e80], R76 ;  /* 0x004e804c01007387 */ /* 0x0101e80000100c00 */
[----:B0-----:R-:W4:Y:S04]  /*f110*/  LDL.LU.128 R76, [R1+0x4e80] ;  /* 0x004e8000014c7983 */ /* 0x001f280000300c00 */
[----:B------:R0:W-:Y:S04]  /*f120*/  STL.128 [R1+0x51a0], R88 ;  /* 0x0051a05801007387 */ /* 0x0001e80000100c00 */
[----:B0-----:R-:W4:Y:S04]  /*f130*/  LDL.LU.128 R88, [R1+0x51a0] ;  /* 0x0051a00001587983 */ /* 0x001f280000300c00 */
[----:B------:R0:W-:Y:S04]  /*f140*/  STL.128 [R1+0x5110], R52 ;  /* 0x0051103401007387 */ /* 0x0001e80000100c00 */
[----:B---3--:R-:W-:Y:S04]  /*f150*/  STL.128 [R1+0x5100], R48 ;  /* 0x0051003001007387 */ /* 0x008fe80000100c00 */
[----:B0-----:R-:W3:Y:S04]  /*f160*/  LDL.LU.128 R52, [R1+0x5110] ;  /* 0x0051100001347983 */ /* 0x001ee80000300c00 */
        /* <DEDUP_REMOVED lines=12> */
[----:B0-----:R-:W3:Y:S01]  /*f230*/  LDL.LU.128 R56, [R1+0x5120] ;  /* 0x0051200001387983 */ /* 0x001ee20000300c00 */
[----:B------:R-:W-:-:S03]  /*f240*/  IMAD.MOV.U32 R217, RZ, RZ, R60 ;  /* 0x000000ffffd97224 */ /* 0x000fc600078e003c */
[----:B------:R-:W3:Y:S01]  /*f250*/  LDL.LU.128 R48, [R1+0x5100] ;  /* 0x0051000001307983 */ /* 0x000ee20000300c00 */
[----:B------:R-:W-:Y:S02]  /*f260*/  IMAD.MOV.U32 R216, RZ, RZ, R61 ;  /* 0x000000ffffd87224 */ /* 0x000fe400078e003d */
[----:B------:R-:W-:Y:S01]  /*f270*/  IMAD.MOV.U32 R195, RZ, RZ, R62 ;  /* 0x000000ffffc37224 */ /* 0x000fe200078e003e */
[----:B------:R-:W-:Y:S01]  /*f280*/  STL.128 [R1+0x4fd0], R68 ;  /* 0x004fd04401007387 */ /* 0x000fe20000100c00 */
[----:B------:R-:W-:-:S03]  /*f290*/  IMAD.MOV.U32 R194, RZ, RZ, R63 ;  /* 0x000000ffffc27224 */ /* 0x000fc600078e003f */
[----:B------:R0:W-:Y:S04]  /*f2a0*/  STL.128 [R1+0x4fc0], R64 ;  /* 0x004fc04001007387 */ /* 0x0001e80000100c00 */
[----:B------:R-:W3:Y:S04]  /*f2b0*/  LDL.LU.128 R60, [R1+0x5130] ;  /* 0x00513000013c7983 */ /* 0x000ee80000300c00 */
[----:B-1----:R-:W3:Y:S04]  /*f2c0*/  LDL.LU.128 R44, [R1+0x50f0] ;  /* 0x0050f000012c7983 */ /* 0x002ee80000300c00 */
        /* <DEDUP_REMOVED lines=13> */
[----:B------:R0:W-:Y:S04]  /*f3a0*/  STL.128 [R1+0x4e70], R72 ;  /* 0x004e704801007387 */ /* 0x0001e80000100c00 */
[----:B-1----:R-:W2:Y:S04]  /*f3b0*/  LDL.LU.128 R84, [R1+0x5010] ;  /* 0x0050100001547983 */ /* 0x002ea80000300c00 */
[----:B------:R1:W-:Y:S04]  /*f3c0*/  STL.128 [R1+0x4e90], R80 ;  /* 0x004e905001007387 */ /* 0x0003e80000100c00 */
[----:B0-----:R-:W2:Y:S04]  /*f3d0*/  LDL.LU.128 R72, [R1+0x4e70] ;  /* 0x004e700001487983 */ /* 0x001ea80000300c00 */
[----:B-1----:R-:W2:Y:S04]  /*f3e0*/  LDL.LU.128 R80, [R1+0x4e90] ;  /* 0x004e900001507983 */ /* 0x002ea80000300c00 */
[----:B----4-:R0:W-:Y:S04]  /*f3f0*/  STL.128 [R1+0x4d10], R76 ;  /* 0x004d104c01007387 */ /* 0x0101e80000100c00 */
[----:B0-----:R-:W4:Y:S04]  /*f400*/  LDL.LU.128 R76, [R1+0x4d10] ;  /* 0x004d1000014c7983 */ /* 0x001f280000300c00 */
[----:B------:R0:W-:Y:S04]  /*f410*/  STL.128 [R1+0x5340], R92 ;  /* 0x0053405c01007387 */ /* 0x0001e80000100c00 */
[----:B------:R1:W-:Y:S04]  /*f420*/  STL.128 [R1+0x5020], R88 ;  /* 0x0050205801007387 */ /* 0x0003e80000100c00 */
[----:B0-----:R-:W4:Y:S04]  /*f430*/  LDL.LU.128 R92, [R1+0x5340] ;  /* 0x00534000015c7983 */ /* 0x001f280000300c00 */
[----:B-1----:R-:W4:Y:S04]  /*f440*/  LDL.LU.128 R88, [R1+0x5020] ;  /* 0x0050200001587983 */ /* 0x002f280000300c00 */
[----:B---3--:R0:W-:Y:S04]  /*f450*/  STL.128 [R1+0x4f90], R52 ;  /* 0x004f903401007387 */ /* 0x0081e80000100c00 */
[----:B0-----:R-:W3:Y:S04]  /*f460*/  LDL.LU.128 R52, [R1+0x4f90] ;  /* 0x004f900001347983 */ /* 0x001ee80000300c00 */
[----:B------:R0:W-:Y:S04]  /*f470*/  STL.128 [R1+0x4fa0], R56 ;  /* 0x004fa03801007387 */ /* 0x0001e80000100c00 */
[----:B------:R-:W-:Y:S04]  /*f480*/  STL.128 [R1+0x4f80], R48 ;  /* 0x004f803001007387 */ /* 0x000fe80000100c00 */
        /* <DEDUP_REMOVED lines=14> */
[----:B------:R-:W-:-:S02]  /*f570*/  IMAD.MOV.U32 R193, RZ, RZ, R64 ;  /* 0x000000ffffc17224 */ /* 0x000fc400078e0040 */
[----:B------:R-:W-:Y:S01]  /*f580*/  IMAD.MOV.U32 R192, RZ, RZ, R65 ;  /* 0x000000ffffc07224 */ /* 0x000fe200078e0041 */
[----:B------:R-:W3:Y:S01]  /*f590*/  LDL.LU.128 R48, [R1+0x4f80] ;  /* 0x004f800001307983 */ /* 0x000ee20000300c00 */
[----:B------:R-:W-:Y:S02]  /*f5a0*/  IMAD.MOV.U32 R191, RZ, RZ, R66 ;  /* 0x000000ffffbf7224 */ /* 0x000fe400078e0042 */
[----:B------:R-:W-:Y:S01]  /*f5b0*/  IMAD.MOV.U32 R190, RZ, RZ, R67 ;  /* 0x000000ffffbe7224 */ /* 0x000fe200078e0043 */
        /* <DEDUP_REMOVED lines=15> */
[----:B------:R0:W-:Y:S04]  /*f6b0*/  STL.128 [R1+0x4d00], R72 ;  /* 0x004d004801007387 */ /* 0x0001e80000100c00 */
[----:B------:R0:W-:Y:S04]  /*f6c0*/  STL.128 [R1+0x4d20], R80 ;  /* 0x004d205001007387 */ /* 0x0001e80000100c00 */
[----:B-1----:R-:W2:Y:S04]  /*f6d0*/  LDL.LU.128 R84, [R1+0x4ea0] ;  /* 0x004ea00001547983 */ /* 0x002ea80000300c00 */
[----:B0-----:R-:W2:Y:S04]  /*f6e0*/  LDL.128 R72, [R1+0x300] ;  /* 0x0003000001487983 */ /* 0x001ea80000100c00 */
[----:B------:R-:W2:Y:S04]  /*f6f0*/  LDL.LU.128 R80, [R1+0x4d20] ;  /* 0x004d200001507983 */ /* 0x000ea80000300c00 */
[----:B----4-:R0:W-:Y:S04]  /*f700*/  STL.128 [R1+0x4bb0], R76 ;  /* 0x004bb04c01007387 */ /* 0x0101e80000100c00 */
[----:B0-----:R-:W4:Y:S04]  /*f710*/  LDL.128 R76, [R1+0x310] ;  /* 0x00031000014c7983 */ /* 0x001f280000100c00 */
[----:B------:R0:W-:Y:S04]  /*f720*/  STL.128 [R1+0x5350], R96 ;  /* 0x0053506001007387 */ /* 0x0001e80000100c00 */
[----:B------:R1:W-:Y:S04]  /*f730*/  STL.128 [R1+0x51b0], R92 ;  /* 0x0051b05c01007387 */ /* 0x0003e80000100c00 */
[----:B------:R1:W-:Y:S04]  /*f740*/  STL.128 [R1+0x4eb0], R88 ;  /* 0x004eb05801007387 */ /* 0x0003e80000100c00 */
[----:B------:R1:W-:Y:S04]  /*f750*/  STL.64 [R1+0x5370], R104 ;  /* 0x0053706801007387 */ /* 0x0003e80000100a00 */
[----:B0-----:R-:W4:Y:S04]  /*f760*/  LDL.LU.128 R96, [R1+0x5350] ;  /* 0x0053500001607983 */ /* 0x001f280000300c00 */
[----:B-1----:R-:W4:Y:S04]  /*f770*/  LDL.LU.128 R92, [R1+0x51b0] ;  /* 0x0051b000015c7983 */ /* 0x002f280000300c00 */
[----:B------:R-:W4:Y:S04]  /*f780*/  LDL.LU.128 R88, [R1+0x4eb0] ;  /* 0x004eb00001587983 */ /* 0x000f280000300c00 */
[----:B------:R-:W4:Y:S04]  /*f790*/  LDL.LU.64 R104, [R1+0x5370] ;  /* 0x0053700001687983 */ /* 0x000f280000300a00 */
[----:B------:R0:W-:Y:S04]  /*f7a0*/  STL.128 [R1+0x5360], R100 ;  /* 0x0053606401007387 */ /* 0x0001e80000100c00 */
[----:B0-----:R-:W4:Y:S04]  /*f7b0*/  LDL.LU.128 R100, [R1+0x5360] ;  /* 0x0053600001647983 */ /* 0x001f280000300c00 */
[----:B---3--:R0:W-:Y:S04]  /*f7c0*/  STL.128 [R1+0x4e20], R52 ;  /* 0x004e203401007387 */ /* 0x0081e80000100c00 */
[----:B0-----:R-:W3:Y:S04]  /*f7d0*/  LDL.LU.128 R52, [R1+0x4e20] ;  /* 0x004e200001347983 */ /* 0x001ee80000300c00 */
[----:B------:R0:W-:Y:S04]  /*f7e0*/  STL.128 [R1+0x4e30], R56 ;  /* 0x004e303801007387 */ /* 0x0001e80000100c00 */
[----:B0-----:R-:W3:Y:S04]  /*f7f0*/  LDL.LU.128 R56, [R1+0x4e30] ;  /* 0x004e300001387983 */ /* 0x001ee80000300c00 */
        /* <DEDUP_REMOVED lines=19> */
[----:B------:R-:W3:Y:S01]  /*f930*/  LDL.LU.128 R48, [R1+0x4e10] ;  /* 0x004e100001307983 */ /* 0x000ee20000300c00 */
[----:B------:R-:W-:-:S03]  /*f940*/  IMAD.MOV.U32 R180, RZ, RZ, R71 ;  /* 0x000000ffffb47224 */ /* 0x000fc600078e0047 */
[----:B------:R-:W3:Y:S04]  /*f950*/  LDL.LU.128 R68, [R1+0x4e60] ;  /* 0x004e600001447983 */ /* 0x000ee80000300c00 */
[----:B-1----:R-:W3:Y:S04]  /*f960*/  LDL.LU.128 R44, [R1+0x4e00] ;  /* 0x004e0000012c7983 */ /* 0x002ee80000300c00 */
[----:B------:R-:W3:Y:S01]  /*f970*/  LDL.LU.128 R40, [R1+0x4df0] ;  /* 0x004df00001287983 */ /* 0x000ee20000300c00 */
[----:B------:R-:W-:-:S03]  /*f980*/  IMAD.MOV.U32 R176, RZ, RZ, R72 ;  /* 0x000000ffffb07224 */ /* 0x000fc600078e0048 */
[----:B------:R-:W3:Y:S01]  /*f990*/  LDL.LU.128 R36, [R1+0x4de0] ;  /* 0x004de00001247983 */ /* 0x000ee20000300c00 */
[----:B------:R-:W-:Y:S02]  /*f9a0*/  IMAD.MOV.U32 R175, RZ, RZ, R73 ;  /* 0x000000ffffaf7224 */ /* 0x000fe400078e0049 */
[----:B------:R-:W-:Y:S01]  /*f9b0*/  IMAD.MOV.U32 R174, RZ, RZ, R74 ;  /* 0x000000ffffae7224 */ /* 0x000fe200078e004a */
[----:B------:R-:W3:Y:S01]  /*f9c0*/  LDL.LU.128 R32, [R1+0x4dd0] ;  /* 0x004dd00001207983 */ /* 0x000ee20000300c00 */
[----:B------:R-:W-:-:S03]  /*f9d0*/  IMAD.MOV.U32 R173, RZ, RZ, R75 ;  /* 0x000000ffffad7224 */ /* 0x000fc600078e004b */
[----:B------:R-:W3:Y:S04]  /*f9e0*/  LDL.LU.128 R28, [R1+0x4dc0] ;  /* 0x004dc000011c7983 */ /* 0x000ee80000300c00 */
[----:B------:R-:W3:Y:S04]  /*f9f0*/  LDL.LU.128 R24, [R1+0x4db0] ;  /* 0x004db00001187983 */ /* 0x000ee80000300c00 */
[----:B------:R-:W3:Y:S04]  /*fa00*/  LDL.LU.128 R20, [R1+0x4da0] ;  /* 0x004da00001147983 */ /* 0x000ee80000300c00 */
[----:B------:R-:W3:Y:S01]  /*fa10*/  LDL.LU.64 R18, [R1+0x4d90] ;  /* 0x004d900001127983 */ /* 0x000ee20000300a00 */
[----:B----4-:R-:W-:-:S03]  /*fa20*/  IMAD.MOV.U32 R172, RZ, RZ, R76 ;  /* 0x000000ffffac7224 */ /* 0x010fc600078e004c */
[----:B--2---:R-:W2:Y:S01]  /*fa30*/  LDL.LU.128 R12, [R1+0x4d80] ;  /* 0x004d8000010c7983 */ /* 0x004ea20000300c00 */
[----:B------:R-:W-:Y:S02]  /*fa40*/  IMAD.MOV.U32 R171, RZ, RZ, R77 ;  /* 0x000000ffffab7224 */ /* 0x000fe400078e004d */
[----:B------:R-:W-:Y:S01]  /*fa50*/  IMAD.MOV.U32 R170, RZ, RZ, R78 ;  /* 0x000000ffffaa7224 */ /* 0x000fe200078e004e */
[----:B------:R-:W4:Y:S01]  /*fa60*/  LDL.LU.128 R8, [R1+0x4d70] ;  /* 0x004d700001087983 */ /* 0x000f220000300c00 */
[----:B------:R-:W-:-:S03]  /*fa70*/  IMAD.MOV.U32 R169, RZ, RZ, R79 ;  /* 0x000000ffffa97224 */ /* 0x000fc600078e004f */
[----:B------:R-:W4:Y:S04]  /*fa80*/  LDL.LU.64 R4, [R1+0x4d60] ;  /* 0x004d600001047983 */ /* 0x000f280000300a00 */
[----:B------:R0:W-:Y:S04]  /*fa90*/  STL.128 [R1+0x4d30], R84 ;  /* 0x004d305401007387 */ /* 0x0001e80000100c00 */
[----:B------:R-:W4:Y:S04]  /*faa0*/  LDL.LU.128 R76, [R1+0x4bb0] ;  /* 0x004bb000014c7983 */ /* 0x000f280000300c00 */
[----:B------:R-:W4:Y:S04]  /*fab0*/  LDL.LU.128 R72, [R1+0x4d00] ;  /* 0x004d000001487983 */ /* 0x000f280000300c00 */
[----:B------:R1:W-:Y:S04]  /*fac0*/  STL.128 [R1+0x4bc0], R80 ;  /* 0x004bc05001007387 */ /* 0x0003e80000100c00 */
[----:B0-----:R-:W4:Y:S04]  /*fad0*/  LDL.LU.128 R84, [R1+0x4d30] ;  /* 0x004d300001547983 */ /* 0x001f280000300c00 */
[----:B-1----:R-:W4:Y:S04]  /*fae0*/  LDL.LU.128 R80, [R1+0x4bc0] ;  /* 0x004bc00001507983 */ /* 0x002f280000300c00 */
[----:B------:R0:W-:Y:S04]  /*faf0*/  STL.128 [R1+0x51c0], R96 ;  /* 0x0051c06001007387 */ /* 0x0001e80000100c00 */
[----:B------:R1:W-:Y:S04]  /*fb00*/  STL.128 [R1+0x5030], R92 ;  /* 0x0050305c01007387 */ /* 0x0003e80000100c00 */
[----:B------:R1:W-:Y:S04]  /*fb10*/  STL.128 [R1+0x4d40], R88 ;  /* 0x004d405801007387 */ /* 0x0003e80000100c00 */
[----:B------:R-:W-:Y:S04]  /*fb20*/  STL [R1+0x320], R107 ;  /* 0x0003206b01007387 */ /* 0x000fe80000100800 */
[----:B------:R-:W-:Y:S04]  /*fb30*/  STL [R1+0x324], R108 ;  /* 0x0003246c01007387 */ /* 0x000fe80000100800 */
[----:B------:R-:W-:Y:S04]  /*fb40*/  STL [R1+0x328], R109 ;  /* 0x0003286d01007387 */ /* 0x000fe80000100800 */
[----:B------:R-:W-:Y:S04]  /*fb50*/  STL [R1+0x32c], R104 ;  /* 0x00032c6801007387 */ /* 0x000fe80000100800 */
[----:B0-----:R-:W4:Y:S04]  /*fb60*/  LDL.LU.128 R96, [R1+0x51c0] ;  /* 0x0051c00001607983 */ /* 0x001f280000300c00 */
[----:B-1----:R-:W4:Y:S04]  /*fb70*/  LDL.LU.128 R92, [R1+0x5030] ;  /* 0x00503000015c7983 */ /* 0x002f280000300c00 */
[----:B------:R-:W4:Y:S04]  /*fb80*/  LDL.LU.128 R88, [R1+0x4d40] ;  /* 0x004d400001587983 */ /* 0x000f280000300c00 */
[----:B------:R0:W-:Y:S04]  /*fb90*/  STL [R1+0x5378], R106 ;  /* 0x0053786a01007387 */ /* 0x0001e80000100800 */
[----:B------:R1:W-:Y:S04]  /*fba0*/  STL.128 [R1+0x51d0], R100 ;  /* 0x0051d06401007387 */ /* 0x0003e80000100c00 */
[----:B0-----:R-:W4:Y:S04]  /*fbb0*/  LDL.LU R106, [R1+0x5378] ;  /* 0x00537800016a7983 */ /* 0x001f280000300800 */
[----:B---3--:R0:W-:Y:S04]  /*fbc0*/  STL.128 [R1+0x4cb0], R52 ;  /* 0x004cb03401007387 */ /* 0x0081e80000100c00 */
[----:B-1----:R-:W3:Y:S04]  /*fbd0*/  LDL.LU.128 R100, [R1+0x51d0] ;  /* 0x0051d00001647983 */ /* 0x002ee80000300c00 */
[----:B0-----:R-:W3:Y:S04]  /*fbe0*/  LDL.LU.128 R52, [R1+0x4cb0] ;  /* 0x004cb00001347983 */ /* 0x001ee80000300c00 */
[----:B------:R0:W-:Y:S04]  /*fbf0*/  STL.128 [R1+0x4cc0], R56 ;  /* 0x004cc03801007387 */ /* 0x0001e80000100c00 */
[----:B0-----:R-:W3:Y:S04]  /*fc00*/  LDL.LU.128 R56, [R1+0x4cc0] ;  /* 0x004cc00001387983 */ /* 0x001ee80000300c00 */
        /* <DEDUP_REMOVED lines=13> */
[----:B----4-:R4:W-:Y:S04]  /*fce0*/  STL.128 [R1+0x4c00], R8 ;  /* 0x004c000801007387 */ /* 0x0109e80000100c00 */
[----:B------:R4:W-:Y:S04]  /*fcf0*/  STL.64 [R1+0x4bf0], R4 ;  /* 0x004bf00401007387 */ /* 0x0009e80000100a00 */
[----:B0-----:R-:W3:Y:S04]  /*fd00*/  LDL.LU.128 R68, [R1+0x4cf0] ;  /* 0x004cf00001447983 */ /* 0x001ee80000300c00 */
[----:B------:R-:W3:Y:S04]  /*fd10*/  LDL.LU.128 R64, [R1+0x4ce0] ;  /* 0x004ce00001407983 */ /* 0x000ee80000300c00 */
[----:B------:R-:W3:Y:S04]  /*fd20*/  LDL.LU.128 R60, [R1+0x4cd0] ;  /* 0x004cd000013c7983 */ /* 0x000ee80000300c00 */
        /* <DEDUP_REMOVED lines=10> */
[----:B----4-:R-:W4:Y:S04]  /*fdd0*/  LDL.LU.128 R8, [R1+0x4c00] ;  /* 0x004c000001087983 */ /* 0x010f280000300c00 */
[----:B------:R-:W4:Y:S04]  /*fde0*/  LDL.LU.64 R4, [R1+0x4bf0] ;  /* 0x004bf00001047983 */ /* 0x000f280000300a00 */
[----:B------:R0:W-:Y:S04]  /*fdf0*/  STL.128 [R1+0x4bd0], R84 ;  /* 0x004bd05401007387 */ /* 0x0001e80000100c00 */
[----:B------:R1:W-:Y:S04]  /*fe00*/  STL.128 [R1+0x4a60], R76 ;  /* 0x004a604c01007387 */ /* 0x0003e80000100c00 */
[----:B------:R1:W-:Y:S04]  /*fe10*/  STL.128 [R1+0x4ba0], R72 ;  /* 0x004ba04801007387 */ /* 0x0003e80000100c00 */
[----:B------:R1:W-:Y:S04]  /*fe20*/  STL.128 [R1+0x4a70], R80 ;  /* 0x004a705001007387 */ /* 0x0003e80000100c00 */
[----:B0-----:R-:W4:Y:S04]  /*fe30*/  LDL.LU.128 R84, [R1+0x4bd0] ;  /* 0x004bd00001547983 */ /* 0x001f280000300c00 */
[----:B-1----:R-:W4:Y:S04]  /*fe40*/  LDL.128 R76, [R1+0x320] ;  /* 0x00032000014c7983 */ /* 0x002f280000100c00 */
[----:B------:R-:W4:Y:S04]  /*fe50*/  LDL.LU.128 R72, [R1+0x4ba0] ;  /* 0x004ba00001487983 */ /* 0x000f280000300c00 */
[----:B------:R-:W4:Y:S04]  /*fe60*/  LDL.LU.128 R80, [R1+0x4a70] ;  /* 0x004a700001507983 */ /* 0x000f280000300c00 */
[----:B------:R0:W-:Y:S04]  /*fe70*/  STL.128 [R1+0x5040], R96 ;  /* 0x0050406001007387 */ /* 0x0001e80000100c00 */
[----:B------:R1:W-:Y:S04]  /*fe80*/  STL.128 [R1+0x4ec0], R92 ;  /* 0x004ec05c01007387 */ /* 0x0003e80000100c00 */
[----:B------:R1:W-:Y:S04]  /*fe90*/  STL.128 [R1+0x4be0], R88 ;  /* 0x004be05801007387 */ /* 0x0003e80000100c00 */
[----:B---3--:R3:W-:Y:S04]  /*fea0*/  STL.128 [R1+0x4b50], R52 ;  /* 0x004b503401007387 */ /* 0x0087e80000100c00 */
[----:B0-----:R-:W4:Y:S04]  /*feb0*/  LDL.LU.128 R96, [R1+0x5040] ;  /* 0x0050400001607983 */ /* 0x001f280000300c00 */
[----:B-1----:R-:W4:Y:S04]  /*fec0*/  LDL.LU.128 R92, [R1+0x4ec0] ;  /* 0x004ec000015c7983 */ /* 0x002f280000300c00 */
[----:B------:R-:W4:Y:S04]  /*fed0*/  LDL.LU.128 R88, [R1+0x4be0] ;  /* 0x004be00001587983 */ /* 0x000f280000300c00 */
[----:B---3--:R-:W3:Y:S04]  /*fee0*/  LDL.LU.128 R52, [R1+0x4b50] ;  /* 0x004b500001347983 */ /* 0x008ee80000300c00 */
[----:B------:R-:W-:Y:S04]  /*fef0*/  STL [R1+0x330], R105 ;  /* 0x0003306901007387 */ /* 0x000fe80000100800 */
[----:B------:R-:W-:Y:S04]  /*ff00*/  STL [R1+0x334], R106 ;  /* 0x0003346a01007387 */ /* 0x000fe80000100800 */
[----:B------:R-:W-:Y:S04]  /*ff10*/  STL [R1+0x338], R101 ;  /* 0x0003386501007387 */ /* 0x000fe80000100800 */
[----:B------:R-:W-:Y:S04]  /*ff20*/  STL [R1+0x33c], R102 ;  /* 0x00033c6601007387 */ /* 0x000fe80000100800 */
[----:B------:R0:W-:Y:S04]  /*ff30*/  STL.128 [R1+0x4b60], R56 ;  /* 0x004b603801007387 */ /* 0x0001e80000100c00 */
        /* <DEDUP_REMOVED lines=17> */
[----:B-1----:R-:W3:Y:S04]  /*10050*/  LDL.LU.128 R64, [R1+0x4b80] ;  /* 0x004b800001407983 */ /* 0x002ee80000300c00 */
[----:B------:R-:W3:Y:S04]  /*10060*/  LDL.LU.128 R60, [R1+0x4b70] ;  /* 0x004b7000013c7983 */ /* 0x000ee80000300c00 */
[----:B------:R-:W3:Y:S04]  /*10070*/  LDL.LU.128 R48, [R1+0x4b40] ;  /* 0x004b400001307983 */ /* 0x000ee80000300c00 */
[----:B------:R-:W3:Y:S04]  /*10080*/  LDL.LU.128 R44, [R1+0x4b30] ;  /* 0x004b3000012c7983 */ /* 0x000ee80000300c00 */
[----:B------:R-:W3:Y:S01]  /*10090*/  LDL.LU.128 R40, [R1+0x4b20] ;  /* 0x004b200001287983 */ /* 0x000ee20000300c00 */
[----:B------:R-:W-:-:S02]  /*100a0*/  IMAD.MOV.U32 R168, RZ, RZ, R76 ;  /* 0x000000ffffa87224 */ /* 0x000fc400078e004c */
[----:B------:R-:W-:Y:S01]  /*100b0*/  IMAD.MOV.U32 R167, RZ, RZ, R77 ;  /* 0x000000ffffa77224 */ /* 0x000fe200078e004d */
[----:B------:R-:W3:Y:S01]  /*100c0*/  LDL.LU.128 R36, [R1+0x4b10] ;  /* 0x004b100001247983 */ /* 0x000ee20000300c00 */
[----:B------:R-:W-:Y:S02]  /*100d0*/  IMAD.MOV.U32 R151, RZ, RZ, R78 ;  /* 0x000000ffff977224 */ /* 0x000fe400078e004e */
[----:B------:R-:W-:Y:S01]  /*100e0*/  IMAD.MOV.U32 R150, RZ, RZ, R79 ;  /* 0x000000ffff967224 */ /* 0x000fe200078e004f */
        /* <DEDUP_REMOVED lines=10> */
[----:B------:R-:W4:Y:S04]  /*10190*/  LDL.LU.128 R76, [R1+0x4a60] ;  /* 0x004a6000014c7983 */ /* 0x000f280000300c00 */
[----:B------:R1:W-:Y:S04]  /*101a0*/  STL.128 [R1+0x4930], R80 ;  /* 0x0049305001007387 */ /* 0x0003e80000100c00 */
[----:B0-----:R-:W4:Y:S04]  /*101b0*/  LDL.LU.128 R84, [R1+0x4a80] ;  /* 0x004a800001547983 */ /* 0x001f280000300c00 */
[----:B-1----:R-:W4:Y:S04]  /*101c0*/  LDL.LU.128 R72, [R1+0x4a50] ;  /* 0x004a500001487983 */ /* 0x002f280000300c00 */
[----:B------:R-:W4:Y:S04]  /*101d0*/  LDL.128 R80, [R1+0x330] ;  /* 0x0003300001507983 */ /* 0x000f280000100c00 */
[----:B------:R0:W-:Y:S04]  /*101e0*/  STL [R1+0x5050], R100 ;  /* 0x0050506401007387 */ /* 0x0001e80000100800 */
[----:B------:R1:W-:Y:S04]  /*101f0*/  STL.64 [R1+0x4ed0], R96 ;  /* 0x004ed06001007387 */ /* 0x0003e80000100a00 */
[----:B------:R1:W-:Y:S04]  /*10200*/  STL [R1+0x4d58], R94 ;  /* 0x004d585e01007387 */ /* 0x0003e80000100800 */
[----:B------:R1:W-:Y:S04]  /*10210*/  STL.64 [R1+0x4d50], R92 ;  /* 0x004d505c01007387 */ /* 0x0003e80000100a00 */
[----:B------:R1:W-:Y:S04]  /*10220*/  STL [R1+0x4a90], R88 ;  /* 0x004a905801007387 */ /* 0x0003e80000100800 */
[----:B---3--:R-:W-:Y:S04]  /*10230*/  STL.128 [R1+0x4a00], R52 ;  /* 0x004a003401007387 */ /* 0x008fe80000100c00 */
[----:B------:R3:W-:Y:S04]  /*10240*/  STL.128 [R1+0x4a10], R56 ;  /* 0x004a103801007387 */ /* 0x0007e80000100c00 */
[----:B0-----:R-:W4:Y:S04]  /*10250*/  LDL.LU R100, [R1+0x5050] ;  /* 0x0050500001647983 */ /* 0x001f280000300800 */
[----:B-1----:R-:W4:Y:S04]  /*10260*/  LDL.LU.64 R96, [R1+0x4ed0] ;  /* 0x004ed00001607983 */ /* 0x002f280000300a00 */
[----:B------:R-:W4:Y:S04]  /*10270*/  LDL.LU R94, [R1+0x4d58] ;  /* 0x004d5800015e7983 */ /* 0x000f280000300800 */
[----:B------:R-:W4:Y:S04]  /*10280*/  LDL.LU.64 R92, [R1+0x4d50] ;  /* 0x004d5000015c7983 */ /* 0x000f280000300a00 */
[----:B------:R-:W4:Y:S04]  /*10290*/  LDL.LU R88, [R1+0x4a90] ;  /* 0x004a900001587983 */ /* 0x000f280000300800 */
[----:B---3--:R-:W3:Y:S04]  /*102a0*/  LDL.LU.128 R56, [R1+0x4a10] ;  /* 0x004a100001387983 */ /* 0x008ee80000300c00 */
[----:B------:R-:W3:Y:S04]  /*102b0*/  LDL.LU.128 R52, [R1+0x4a00] ;  /* 0x004a000001347983 */ /* 0x000ee80000300c00 */
        /* <DEDUP_REMOVED lines=20> */
[----:B------:R-:W3:Y:S04]  /*10400*/  LDL.LU.128 R40, [R1+0x49d0] ;  /* 0x0049d00001287983 */ /* 0x000ee80000300c00 */
[----:B------:R-:W3:Y:S04]  /*10410*/  LDL.LU.128 R36, [R1+0x49c0] ;  /* 0x0049c00001247983 */ /* 0x000ee80000300c00 */
[----:B------:R-:W3:Y:S01]  /*10420*/  LDL.LU.128 R32, [R1+0x49b0] ;  /* 0x0049b00001207983 */ /* 0x000ee20000300c00 */
[----:B------:R-:W-:-:S03]  /*10430*/  IMAD.MOV.U32 R149, RZ, RZ, R80 ;  /* 0x000000ffff957224 */ /* 0x000fc600078e0050 */
[----:B------:R-:W3:Y:S01]  /*10440*/  LDL.LU.128 R28, [R1+0x49a0] ;  /* 0x0049a000011c7983 */ /* 0x000ee20000300c00 */
[----:B------:R-:W-:-:S03]  /*10450*/  IMAD.MOV.U32 R148, RZ, RZ, R81 ;  /* 0x000000ffff947224 */ /* 0x000fc600078e0051 */
[----:B------:R-:W3:Y:S04]  /*10460*/  LDL.LU.128 R24, [R1+0x4990] ;  /* 0x0049900001187983 */ /* 0x000ee80000300c00 */
[----:B------:R-:W3:Y:S04]  /*10470*/  LDL.LU.128 R20, [R1+0x4980] ;  /* 0x0049800001147983 */ /* 0x000ee80000300c00 */
[----:B------:R-:W3:Y:S04]  /*10480*/  LDL.LU.64 R18, [R1+0x4970] ;  /* 0x0049700001127983 */ /* 0x000ee80000300a00 */
[----:B--2---:R-:W2:Y:S04]  /*10490*/  LDL.LU.128 R12, [R1+0x4960] ;  /* 0x00496000010c7983 */ /* 0x004ea80000300c00 */
[----:B----4-:R-:W4:Y:S04]  /*104a0*/  LDL.LU.128 R8, [R1+0x4950] ;  /* 0x0049500001087983 */ /* 0x010f280000300c00 */
[----:B------:R-:W4:Y:S04]  /*104b0*/  LDL.LU.64 R4, [R1+0x4948] ;  /* 0x0049480001047983 */ /* 0x000f280000300a00 */
[----:B------:R-:W-:Y:S04]  /*104c0*/  STL.64 [R1+0x4940], R84 ;  /* 0x0049405401007387 */ /* 0x000fe80000100a00 */
[----:B------:R-:W-:Y:S04]  /*104d0*/  STL.128 [R1+0x4920], R76 ;  /* 0x0049204c01007387 */ /* 0x000fe80000100c00 */
[----:B------:R0:W-:Y:S04]  /*104e0*/  STL [R1+0x374], R86 ;  /* 0x0003745601007387 */ /* 0x0001e80000100800 */
[----:B------:R-:W-:Y:S04]  /*104f0*/  STL.128 [R1+0x4910], R72 ;  /* 0x0049104801007387 */ /* 0x000fe80000100c00 */
[----:B------:R1:W-:Y:S01]  /*10500*/  STL [R1+0x54c], R83 ;  /* 0x00054c5301007387 */ /* 0x0003e20000100800 */
[----:B0-----:R-:W-:-:S03]  /*10510*/  IMAD.MOV.U32 R86, RZ, RZ, R82 ;  /* 0x000000ffff567224 */ /* 0x001fc600078e0052 */
[----:B------:R0:W-:Y:S04]  /*10520*/  STL [R1+0x46f0], R152 ;  /* 0x0046f09801007387 */ /* 0x0001e80000100800 */
[----:B------:R-:W3:Y:S04]  /*10530*/  LDL.LU.64 R84, [R1+0x4940] ;  /* 0x0049400001547983 */ /* 0x000ee80000300a00 */
[----:B-1----:R-:W2:Y:S04]  /*10540*/  LDL.LU.128 R80, [R1+0x4930] ;  /* 0x0049300001507983 */ /* 0x002ea80000300c00 */
[----:B0-----:R-:W4:Y:S04]  /*10550*/  LDL.LU R152, [R1+0x46f0] ;  /* 0x0046f00001987983 */ /* 0x001f280000300800 */
[----:B------:R0:W-:Y:S04]  /*10560*/  STL.128 [R1+0x4700], R156 ;  /* 0x0047009c01007387 */ /* 0x0001e80000100c00 */
[----:B------:R-:W4:Y:S04]  /*10570*/  LDL.LU.128 R120, [R1+0x4a0] ;  /* 0x0004a00001787983 */ /* 0x000f280000300c00 */
[----:B------:R-:W4:Y:S04]  /*10580*/  LDL.LU.64 R124, [R1+0x4b0] ;  /* 0x0004b000017c7983 */ /* 0x000f280000300a00 */
[----:B------:R-:W-:Y:S04]  /*10590*/  STL [R1+0x340], R103 ;  /* 0x0003406701007387 */ /* 0x000fe80000100800 */
[----:B0-----:R-:W4:Y:S04]  /*105a0*/  LDL.LU.128 R156, [R1+0x4700] ;  /* 0x00470000019c7983 */ /* 0x001f280000300c00 */
        /* <DEDUP_REMOVED lines=16> */
[----:B------:R0:W-:Y:S04]  /*106b0*/  STL.128 [R1+0x4730], R168 ;  /* 0x004730a801007387 */ /* 0x0001e80000100c00 */
[----:B------:R-:W-:Y:S04]  /*106c0*/  STL [R1+0x4728], R167 ;  /* 0x004728a701007387 */ /* 0x000fe80000100800 */
[----:B------:R1:W-:Y:S04]  /*106d0*/  STL.64 [R1+0x4720], R164 ;  /* 0x004720a401007387 */ /* 0x0003e80000100a00 */
[----:B------:R-:W4:Y:S04]  /*106e0*/  LDL.LU.128 R76, [R1+0x4920] ;  /* 0x00492000014c7983 */ /* 0x000f280000300c00 */
[----:B0-----:R-:W4:Y:S04]  /*106f0*/  LDL.128 R168, [R1+0x350] ;  /* 0x0003500001a87983 */ /* 0x001f280000100c00 */
[----:B-1----:R-:W4:Y:S04]  /*10700*/  LDL.128 R164, [R1+0x340] ;  /* 0x0003400001a47983 */ /* 0x002f280000100c00 */
[----:B------:R-:W4:Y:S04]  /*10710*/  LDL.128 R172, [R1+0x360] ;  /* 0x0003600001ac7983 */ /* 0x000f280000100c00 */
[----:B------:R-:W4:Y:S04]  /*10720*/  LDL.128 R176, [R1+0x370] ;  /* 0x0003700001b07983 */ /* 0x000f280000100c00 */
[----:B------:R0:W-:Y:S04]  /*10730*/  STL.128 [R1+0x4710], R160 ;  /* 0x004710a001007387 */ /* 0x0001e80000100c00 */
[----:B------:R-:W4:Y:S04]  /*10740*/  LDL.LU.64 R114, [R1+0x488] ;  /* 0x0004880001727983 */ /* 0x000f280000300a00 */
[----:B------:R-:W4:Y:S04]  /*10750*/  LDL.LU.128 R116, [R1+0x490] ;  /* 0x0004900001747983 */ /* 0x000f280000300c00 */
[----:B------:R-:W4:Y:S04]  /*10760*/  LDL.LU R87, [R1+0x54c] ;  /* 0x00054c0001577983 */ /* 0x000f280000300800 */
[----:B0-----:R-:W4:Y:S04]  /*10770*/  LDL.LU.128 R160, [R1+0x4710] ;  /* 0x0047100001a07983 */ /* 0x001f280000300c00 */
[----:B------:R0:W-:Y:S04]  /*10780*/  STL.128 [R1+0x4760], R180 ;  /* 0x004760b401007387 */ /* 0x0001e80000100c00 */
[----:B------:R1:W-:Y:S04]  /*10790*/  STL.128 [R1+0x46e0], R148 ;  /* 0x0046e09401007387 */ /* 0x0003e80000100c00 */
[----:B------:R-:W4:Y:S04]  /*107a0*/  LDL.LU.128 R72, [R1+0x4910] ;  /* 0x0049100001487983 */ /* 0x000f280000300c00 */
[----:B0-----:R-:W4:Y:S04]  /*107b0*/  LDL.LU.128 R180, [R1+0x4760] ;  /* 0x0047600001b47983 */ /* 0x001f280000300c00 */
[----:B-1----:R-:W4:Y:S04]  /*107c0*/  LDL.LU.128 R148, [R1+0x46e0] ;  /* 0x0046e00001947983 */ /* 0x002f280000300c00 */
[----:B---3--:R-:W-:Y:S04]  /*107d0*/  STL [R1+0x384], R84 ;  /* 0x0003845401007387 */ /* 0x008fe80000100800 */
[----:B--2---:R-:W-:Y:S04]  /*107e0*/  STL [R1+0x380], R83 ;  /* 0x0003805301007387 */ /* 0x004fe80000100800 */
[----:B------:R-:W-:Y:S04]  /*107f0*/  STL [R1+0x388], R85 ;  /* 0x0003885501007387 */ /* 0x000fe80000100800 */
[----:B------:R-:W-:Y:S04]  /*10800*/  STL [R1+0x38c], R80 ;  /* 0x00038c5001007387 */ /* 0x000fe80000100800 */
[----:B----4-:R0:W-:Y:S04]  /*10810*/  STL [R1+0x4640], R152 ;  /* 0x0046409801007387 */ /* 0x0101e80000100800 */
[----:B0-----:R-:W2:Y:S04]  /*10820*/  LDL.128 R152, [R1+0x380] ;  /* 0x0003800001987983 */ /* 0x001ea80000100c00 */
[----:B------:R0:W-:Y:S04]  /*10830*/  STL.128 [R1+0x4900], R68 ;  /* 0x0049004401007387 */ /* 0x0001e80000100c00 */
[----:B------:R1:W-:Y:S04]  /*10840*/  STL.128 [R1+0x4650], R156 ;  /* 0x0046509c01007387 */ /* 0x0003e80000100c00 */
[----:B0-----:R-:W3:Y:S04]  /*10850*/  LDL.LU.128 R68, [R1+0x4900] ;  /* 0x0049000001447983 */ /* 0x001ee80000300c00 */
[----:B-1----:R-:W4:Y:S01]  /*10860*/  LDL.LU.128 R156, [R1+0x4650] ;  /* 0x00465000019c7983 */ /* 0x002f220000300c00 */
[----:B--2---:R-:W-:-:S03]  /*10870*/  IMAD.MOV.U32 R104, RZ, RZ, R152 ;  /* 0x000000ffff687224 */ /* 0x004fc600078e0098 */
[----:B------:R-:W2:Y:S01]  /*10880*/  LDL.LU R152, [R1+0x4640] ;  /* 0x0046400001987983 */ /* 0x000ea20000300800 */
[----:B------:R-:W-:Y:S02]  /*10890*/  IMAD.MOV.U32 R83, RZ, RZ, R125 ;  /* 0x000000ffff537224 */ /* 0x000fe400078e007d */
[----:B------:R-:W-:Y:S01]  /*108a0*/  IMAD.MOV.U32 R80, RZ, RZ, R122 ;  /* 0x000000ffff507224 */ /* 0x000fe200078e007a */
[----:B------:R0:W-:Y:S04]  /*108b0*/  STL [R1+0x390], R81 ;  /* 0x0003905101007387 */ /* 0x0001e80000100800 */
[----:B------:R1:W-:Y:S01]  /*108c0*/  STL [R1+0x394], R82 ;  /* 0x0003945201007387 */ /* 0x0003e20000100800 */
[----:B0-----:R-:W-:Y:S02]  /*108d0*/  IMAD.MOV.U32 R81, RZ, RZ, R121 ;  /* 0x000000ffff517224 */ /* 0x001fe400078e0079 */
[----:B-1----:R-:W-:Y:S01]  /*108e0*/  IMAD.MOV.U32 R82, RZ, RZ, R120 ;  /* 0x000000ffff527224 */ /* 0x002fe200078e0078 */
[----:B------:R0:W-:Y:S01]  /*108f0*/  STL.128 [R1+0x48f0], R64 ;  /* 0x0048f04001007387 */ /* 0x0001e20000100c00 */
[----:B------:R-:W-:-:S02]  /*10900*/  IMAD.MOV.U32 R88, RZ, RZ, R164 ;  /* 0x000000ffff587224 */ /* 0x000fc400078e00a4 */
[----:B------:R-:W-:Y:S01]  /*10910*/  IMAD.MOV.U32 R89, RZ, RZ, R165 ;  /* 0x000000ffff597224 */ /* 0x000fe200078e00a5 */
[----:B------:R1:W-:Y:S01]  /*10920*/  STL.128 [R1+0x45d0], R80 ;  /* 0x0045d05001007387 */ /* 0x0003e20000100c00 */
[----:B------:R-:W-:Y:S02]  /*10930*/  IMAD.MOV.U32 R91, RZ, RZ, R167 ;  /* 0x000000ffff5b7224 */ /* 0x000fe400078e00a7 */
[----:B------:R-:W-:Y:S01]  /*10940*/  IMAD.MOV.U32 R92, RZ, RZ, R168 ;  /* 0x000000ffff5c7224 */ /* 0x000fe200078e00a8 */
[----:B---3--:R-:W-:Y:S01]  /*10950*/  STL [R1+0x398], R71 ;  /* 0x0003984701007387 */ /* 0x008fe20000100800 */
[----:B------:R-:W-:Y:S02]  /*10960*/  IMAD.MOV.U32 R93, RZ, RZ, R169 ;  /* 0x000000ffff5d7224 */ /* 0x000fe400078e00a9 */
[----:B------:R-:W-:Y:S01]  /*10970*/  IMAD.MOV.U32 R94, RZ, RZ, R170 ;  /* 0x000000ffff5e7224 */ /* 0x000fe200078e00aa */
[----:B------:R-:W-:Y:S01]  /*10980*/  STL [R1+0x39c], R78 ;  /* 0x00039c4e01007387 */ /* 0x000fe20000100800 */
[----:B------:R-:W-:-:S02]  /*10990*/  IMAD.MOV.U32 R95, RZ, RZ, R171 ;  /* 0x000000ffff5f7224 */ /* 0x000fc400078e00ab */
[----:B------:R-:W-:Y:S01]  /*109a0*/  IMAD.MOV.U32 R96, RZ, RZ, R172 ;  /* 0x000000ffff607224 */ /* 0x000fe200078e00ac */
[----:B0-----:R-:W3:Y:S01]  /*109b0*/  LDL.LU.128 R64, [R1+0x48f0] ;  /* 0x0048f00001407983 */ /* 0x001ee20000300c00 */
[----:B------:R-:W-:Y:S02]  /*109c0*/  IMAD.MOV.U32 R97, RZ, RZ, R173 ;  /* 0x000000ffff617224 */ /* 0x000fe400078e00ad */
[----:B------:R-:W-:Y:S01]  /*109d0*/  IMAD.MOV.U32 R98, RZ, RZ, R174 ;  /* 0x000000ffff627224 */ /* 0x000fe200078e00ae */
[----:B-1----:R-:W3:Y:S01]  /*109e0*/  LDL.LU R83, [R1+0x47c] ;  /* 0x00047c0001537983 */ /* 0x002ee20000300800 */
[----:B------:R-:W-:Y:S02]  /*109f0*/  IMAD.MOV.U32 R99, RZ, RZ, R175 ;  /* 0x000000ffff637224 */ /* 0x000fe400078e00af */
[----:B------:R-:W-:Y:S01]  /*10a00*/  IMAD.MOV.U32 R100, RZ, RZ, R176 ;  /* 0x000000ffff647224 */ /* 0x000fe200078e00b0 */
[----:B----4-:R0:W-:Y:S04]  /*10a10*/  STL.128 [R1+0x4510], R156 ;  /* 0x0045109c01007387 */ /* 0x0101e80000100c00 */
[----:B------:R-:W4:Y:S04]  /*10a20*/  LDL.LU R176, [R1+0x4750] ;  /* 0x0047500001b07983 */ /* 0x000f280000300800 */
[----:B------:R-:W4:Y:S04]  /*10a30*/  LDL.LU.128 R172, [R1+0x4740] ;  /* 0x0047400001ac7983 */ /* 0x000f280000300c00 */
[----:B------:R-:W4:Y:S04]  /*10a40*/  LDL.LU.128 R168, [R1+0x4730] ;  /* 0x0047300001a87983 */ /* 0x000f280000300c00 */
[----:B------:R-:W4:Y:S04]  /*10a50*/  LDL.LU R167, [R1+0x4728] ;  /* 0x0047280001a77983 */ /* 0x000f280000300800 */
[----:B------:R-:W4:Y:S04]  /*10a60*/  LDL.LU.64 R164, [R1+0x4720] ;  /* 0x0047200001a47983 */ /* 0x000f280000300a00 */
[----:B0-----:R-:W4:Y:S04]  /*10a70*/  LDL.128 R156, [R1+0x390] ;  /* 0x00039000019c7983 */ /* 0x001f280000100c00 */
[----:B------:R0:W-:Y:S04]  /*10a80*/  STL.128 [R1+0x4660], R160 ;  /* 0x004660a001007387 */ /* 0x0001e80000100c00 */
[----:B0-----:R-:W4:Y:S04]  /*10a90*/  LDL.LU.128 R160, [R1+0x4660] ;  /* 0x0046600001a07983 */ /* 0x001f280000300c00 */
[----:B--2---:R0:W-:Y:S04]  /*10aa0*/  STL [R1+0x4500], R152 ;  /* 0x0045009801007387 */ /* 0x0041e80000100800 */
[----:B0-----:R-:W2:Y:S01]  /*10ab0*/  LDL.LU R152, [R1+0x4500] ;  /* 0x0045000001987983 */ /* 0x001ea20000300800 */
[----:B------:R-:W-:-:S02]  /*10ac0*/  IMAD.MOV.U32 R84, RZ, RZ, R124 ;  /* 0x000000ffff547224 */ /* 0x000fc400078e007c */
[----:B------:R-:W-:Y:S01]  /*10ad0*/  IMAD.MOV.U32 R85, RZ, RZ, R123 ;  /* 0x000000ffff557224 */ /* 0x000fe200078e007b */
[----:B------:R0:W-:Y:S01]  /*10ae0*/  STL [R1+0x3a4], R68 ;  /* 0x0003a44401007387 */ /* 0x0001e20000100800 */
[----:B------:R-:W-:-:S03]  /*10af0*/  IMAD.MOV.U32 R71, RZ, RZ, R119 ;  /* 0x000000ffff477224 */ /* 0x000fc600078e0077 */
[----:B------:R1:W-:Y:S04]  /*10b00*/  STL [R1+0x3a8], R69 ;  /* 0x0003a84501007387 */ /* 0x0003e80000100800 */
[----:B------:R1:W-:Y:S01]  /*10b10*/  STL [R1+0x3ac], R70 ;  /* 0x0003ac4601007387 */ /* 0x0003e20000100800 */
[----:B0-----:R-:W-:Y:S02]  /*10b20*/  IMAD.MOV.U32 R68, RZ, RZ, R116 ;  /* 0x000000ffff447224 */ /* 0x001fe400078e0074 */
[----:B-1----:R-:W-:Y:S02]  /*10b30*/  IMAD.MOV.U32 R69, RZ, RZ, R115 ;  /* 0x000000ffff457224 */ /* 0x002fe400078e0073 */
[----:B------:R-:W-:Y:S01]  /*10b40*/  IMAD.MOV.U32 R70, RZ, RZ, R114 ;  /* 0x000000ffff467224 */ /* 0x000fe200078e0072 */
[----:B------:R-:W-:Y:S04]  /*10b50*/  STL [R1+0x584], R177 ;  /* 0x000584b101007387 */ /* 0x000fe80000100800 */
[----:B---3--:R0:W-:Y:S04]  /*10b60*/  STL [R1+0x3b8], R67 ;  /* 0x0003b84301007387 */ /* 0x0081e80000100800 */
[----:B------:R-:W-:Y:S04]  /*10b70*/  STL.64 [R1+0x588], R178 ;  /* 0x000588b201007387 */ /* 0x000fe80000100a00 */
[----:B------:R1:W-:Y:S01]  /*10b80*/  STL.128 [R1+0x45e0], R84 ;  /* 0x0045e05401007387 */ /* 0x0003e20000100c00 */
[----:B0-----:R-:W-:-:S03]  /*10b90*/  IMAD.MOV.U32 R67, RZ, RZ, R83 ;  /* 0x000000ffff437224 */ /* 0x001fc600078e0053 */
[----:B------:R0:W-:Y:S04]  /*10ba0*/  STL.128 [R1+0x45a0], R68 ;  /* 0x0045a04401007387 */ /* 0x0001e80000100c00 */
[----:B------:R-:W3:Y:S04]  /*10bb0*/  LDL.LU R101, [R1+0x584] ;  /* 0x0005840001657983 */ /* 0x000ee80000300800 */
[----:B------:R-:W3:Y:S04]  /*10bc0*/  LDL.LU R102, [R1+0x588] ;  /* 0x0005880001667983 */ /* 0x000ee80000300800 */
[----:B------:R-:W3:Y:S04]  /*10bd0*/  LDL.LU R103, [R1+0x58c] ;  /* 0x00058c0001677983 */ /* 0x000ee80000300800 */
[----:B------:R0:W-:Y:S01]  /*10be0*/  STL.128 [R1+0x46b0], R180 ;  /* 0x0046b0b401007387 */ /* 0x0001e20000100c00 */
[----:B----4-:R-:W-:-:S03]  /*10bf0*/  IMAD.MOV.U32 R108, RZ, RZ, R156 ;  /* 0x000000ffff6c7224 */ /* 0x010fc600078e009c */
[----:B------:R4:W-:Y:S04]  /*10c00*/  STL [R1+0x46a0], R176 ;  /* 0x0046a0b001007387 */ /* 0x0009e80000100800 */
[----:B------:R4:W-:Y:S04]  /*10c10*/  STL.128 [R1+0x4690], R172 ;  /* 0x004690ac01007387 */ /* 0x0009e80000100c00 */
[----:B------:R4:W-:Y:S04]  /*10c20*/  STL.128 [R1+0x4680], R168 ;  /* 0x004680a801007387 */ /* 0x0009e80000100c00 */
[----:B------:R4:W-:Y:S04]  /*10c30*/  STL [R1+0x4678], R167 ;  /* 0x004678a701007387 */ /* 0x0009e80000100800 */
[----:B------:R4:W-:Y:S04]  /*10c40*/  STL.64 [R1+0x4670], R164 ;  /* 0x004670a401007387 */ /* 0x0009e80000100a00 */
[----:B-1----:R-:W3:Y:S04]  /*10c50*/  LDL.LU.64 R84, [R1+0x480] ;  /* 0x0004800001547983 */ /* 0x002ee80000300a00 */
[----:B------:R-:W3:Y:S04]  /*10c60*/  LDL.LU.128 R80, [R1+0x45d0] ;  /* 0x0045d00001507983 */ /* 0x000ee80000300c00 */
[----:B0-----:R-:W3:Y:S04]  /*10c70*/  LDL.LU.128 R68, [R1+0x45a0] ;  /* 0x0045a00001447983 */ /* 0x001ee80000300c00 */
[----:B------:R-:W-:Y:S04]  /*10c80*/  STL [R1+0x5a4], R157 ;  /* 0x0005a49d01007387 */ /* 0x000fe80000100800 */
[----:B------:R0:W-:Y:S04]  /*10c90*/  STL.64 [R1+0x5a8], R158 ;  /* 0x0005a89e01007387 */ /* 0x0001e80000100a00 */
[----:B------:R-:W-:Y:S04]  /*10ca0*/  STL [R1+0x3a0], R79 ;  /* 0x0003a04f01007387 */ /* 0x000fe80000100800 */
[----:B------:R-:W-:Y:S04]  /*10cb0*/  STL [R1+0x594], R153 ;  /* 0x0005949901007387 */ /* 0x000fe80000100800 */
[----:B------:R-:W-:Y:S04]  /*10cc0*/  STL.64 [R1+0x598], R154 ;  /* 0x0005989a01007387 */ /* 0x000fe80000100a00 */
[----:B------:R-:W3:Y:S04]  /*10cd0*/  LDL.LU.128 R180, [R1+0x46b0] ;  /* 0x0046b00001b47983 */ /* 0x000ee80000300c00 */
[----:B----4-:R-:W4:Y:S04]  /*10ce0*/  LDL.LU R176, [R1+0x46a0] ;  /* 0x0046a00001b07983 */ /* 0x010f280000300800 */
[----:B------:R-:W4:Y:S04]  /*10cf0*/  LDL.LU.128 R172, [R1+0x4690] ;  /* 0x0046900001ac7983 */ /* 0x000f280000300c00 */
[----:B------:R-:W4:Y:S04]  /*10d00*/  LDL.LU.128 R168, [R1+0x4680] ;  /* 0x0046800001a87983 */ /* 0x000f280000300c00 */
[----:B------:R-:W4:Y:S04]  /*10d10*/  LDL.LU R167, [R1+0x4678] ;  /* 0x0046780001a77983 */ /* 0x000f280000300800 */
[----:B------:R-:W4:Y:S04]  /*10d20*/  LDL.LU.64 R164, [R1+0x4670] ;  /* 0x0046700001a47983 */ /* 0x000f280000300a00 */
[----:B0-----:R-:W4:Y:S04]  /*10d30*/  LDL.LU.128 R156, [R1+0x4510] ;  /* 0x00451000019c7983 */ /* 0x001f280000300c00 */
[----:B------:R0:W-:Y:S04]  /*10d40*/  STL.128 [R1+0x4520], R160 ;  /* 0x004520a001007387 */ /* 0x0001e80000100c00 */
[----:B--2---:R1:W-:Y:S04]  /*10d50*/  STL [R1+0x43c0], R152 ;  /* 0x0043c09801007387 */ /* 0x0043e80000100800 */
[----:B0-----:R-:W2:Y:S01]  /*10d60*/  LDL.LU.128 R160, [R1+0x4520] ;  /* 0x0045200001a07983 */ /* 0x001ea20000300c00 */
[----:B------:R-:W-:-:S02]  /*10d70*/  IMAD.MOV.U32 R90, RZ, RZ, R166 ;  /* 0x000000ffff5a7224 */ /* 0x000fc400078e00a6 */
[----:B------:R-:W-:Y:S01]  /*10d80*/  IMAD.MOV.U32 R78, RZ, RZ, R118 ;  /* 0x000000ffff4e7224 */ /* 0x000fe200078e0076 */
[----:B------:R0:W-:Y:S04]  /*10d90*/  STL.128 [R1+0x48e0], R60 ;  /* 0x0048e03c01007387 */ /* 0x0001e80000100c00 */
[----:B-1----:R-:W2:Y:S01]  /*10da0*/  LDL.128 R152, [R1+0x3a0] ;  /* 0x0003a00001987983 */ /* 0x002ea20000100c00 */
[----:B------:R-:W-:-:S03]  /*10db0*/  IMAD.MOV.U32 R79, RZ, RZ, R117 ;  /* 0x000000ffff4f7224 */ /* 0x000fc600078e0075 */
[----:B------:R-:W-:Y:S04]  /*10dc0*/  STL [R1+0x3b0], R65 ;  /* 0x0003b04101007387 */ /* 0x000fe80000100800 */
[----:B------:R-:W-:Y:S04]  /*10dd0*/  STL [R1+0x3b4], R66 ;  /* 0x0003b44201007387 */ /* 0x000fe80000100800 */
[----:B0-----:R-:W2:Y:S04]  /*10de0*/  LDL.LU.128 R60, [R1+0x48e0] ;  /* 0x0048e000013c7983 */ /* 0x001ea80000300c00 */
[----:B------:R0:W-:Y:S04]  /*10df0*/  STL.128 [R1+0x4630], R148 ;  /* 0x0046309401007387 */ /* 0x0001e80000100c00 */
[----:B------:R1:W-:Y:S04]  /*10e00*/  STL.128 [R1+0x4610], R96 ;  /* 0x0046106001007387 */ /* 0x0003e80000100c00 */
[----:B------:R1:W-:Y:S04]  /*10e10*/  STL.128 [R1+0x4600], R92 ;  /* 0x0046005c01007387 */ /* 0x0003e80000100c00 */
[----:B------:R-:W-:Y:S04]  /*10e20*/  STL.128 [R1+0x45f0], R88 ;  /* 0x0045f05801007387 */ /* 0x000fe80000100c00 */
[----:B------:R-:W-:Y:S04]  /*10e30*/  STL.128 [R1+0x45c0], R76 ;  /* 0x0045c04c01007387 */ /* 0x000fe80000100c00 */
[----:B------:R-:W-:Y:S04]  /*10e40*/  STL.128 [R1+0x45b0], R72 ;  /* 0x0045b04801007387 */ /* 0x000fe80000100c00 */
[----:B---3--:R3:W-:Y:S04]  /*10e50*/  STL.128 [R1+0x4620], R100 ;  /* 0x0046206401007387 */ /* 0x0087e80000100c00 */
[----:B0-----:R-:W2:Y:S04]  /*10e60*/  LDL.LU.128 R148, [R1+0x4630] ;  /* 0x0046300001947983 */ /* 0x001ea80000300c00 */
[----:B-1----:R-:W2:Y:S04]  /*10e70*/  LDL.LU.128 R96, [R1+0x4610] ;  /* 0x0046100001607983 */ /* 0x002ea80000300c00 */
[----:B------:R-:W2:Y:S04]  /*10e80*/  LDL.LU.128 R92, [R1+0x4600] ;  /* 0x00460000015c7983 */ /* 0x000ea80000300c00 */
[----:B---3--:R-:W3:Y:S04]  /*10e90*/  LDL.LU.128 R100, [R1+0x4620] ;  /* 0x0046200001647983 */ /* 0x008ee80000300c00 */
[----:B------:R-:W3:Y:S04]  /*10ea0*/  LDL.LU.128 R88, [R1+0x45f0] ;  /* 0x0045f00001587983 */ /* 0x000ee80000300c00 */
[----:B------:R-:W3:Y:S01]  /*10eb0*/  LDL.LU.128 R76, [R1+0x45c0] ;  /* 0x0045c000014c7983 */ /* 0x000ee20000300c00 */
[----:B------:R-:W-:-:S03]  /*10ec0*/  IMAD.MOV.U32 R65, RZ, RZ, R85 ;  /* 0x000000ffff417224 */ /* 0x000fc600078e0055 */
[----:B------:R-:W3:Y:S01]  /*10ed0*/  LDL.LU.128 R72, [R1+0x45b0] ;  /* 0x0045b00001487983 */ /* 0x000ee20000300c00 */
[----:B------:R-:W-:-:S03]  /*10ee0*/  IMAD.MOV.U32 R66, RZ, RZ, R84 ;  /* 0x000000ffff427224 */ /* 0x000fc600078e0054 */
[----:B------:R0:W-:Y:S04]  /*10ef0*/  STL.128 [R1+0x4480], R80 ;  /* 0x0044805001007387 */ /* 0x0001e80000100c00 */
[----:B------:R1:W-:Y:S04]  /*10f00*/  STL.128 [R1+0x4450], R68 ;  /* 0x0044504401007387 */ /* 0x0003e80000100c00 */
[----:B------:R-:W3:Y:S04]  /*10f10*/  LDL.LU.128 R84, [R1+0x45e0] ;  /* 0x0045e00001547983 */ /* 0x000ee80000300c00 */
[----:B------:R-:W3:Y:S04]  /*10f20*/  LDL.LU R105, [R1+0x594] ;  /* 0x0005940001697983 */ /* 0x000ee80000300800 */
[----:B------:R-:W3:Y:S04]  /*10f30*/  LDL.LU R106, [R1+0x598] ;  /* 0x00059800016a7983 */ /* 0x000ee80000300800 */
[----:B------:R-:W3:Y:S04]  /*10f40*/  LDL.LU R107, [R1+0x59c] ;  /* 0x00059c00016b7983 */ /* 0x000ee80000300800 */
[----:B0-----:R-:W3:Y:S04]  /*10f50*/  LDL.LU.64 R80, [R1+0x470] ;  /* 0x0004700001507983 */ /* 0x001ee80000300a00 */
[----:B------:R0:W-:Y:S04]  /*10f60*/  STL.128 [R1+0x4570], R180 ;  /* 0x004570b401007387 */ /* 0x0001e80000100c00 */
[----:B----4-:R4:W-:Y:S04]  /*10f70*/  STL [R1+0x4560], R176 ;  /* 0x004560b001007387 */ /* 0x0109e80000100800 */
[----:B------:R4:W-:Y:S04]  /*10f80*/  STL.128 [R1+0x4550], R172 ;  /* 0x004550ac01007387 */ /* 0x0009e80000100c00 */
[----:B------:R4:W-:Y:S04]  /*10f90*/  STL.128 [R1+0x4540], R168 ;  /* 0x004540a801007387 */ /* 0x0009e80000100c00 */
[----:B------:R4:W-:Y:S04]  /*10fa0*/  STL [R1+0x4538], R167 ;  /* 0x004538a701007387 */ /* 0x0009e80000100800 */
[----:B------:R4:W-:Y:S04]  /*10fb0*/  STL.64 [R1+0x4530], R164 ;  /* 0x004530a401007387 */ /* 0x0009e80000100a00 */
[----:B------:R-:W3:Y:S04]  /*10fc0*/  LDL.LU R82, [R1+0x478] ;  /* 0x0004780001527983 */ /* 0x000ee80000300800 */
[----:B-1----:R-:W3:Y:S04]  /*10fd0*/  LDL.LU.128 R68, [R1+0x4450] ;  /* 0x0044500001447983 */ /* 0x002ee80000300c00 */
[----:B------:R1:W-:Y:S04]  /*10fe0*/  STL.128 [R1+0x43d0], R156 ;  /* 0x0043d09c01007387 */ /* 0x0003e80000100c00 */
[----:B0-----:R-:W3:Y:S04]  /*10ff0*/  LDL.LU.128 R180, [R1+0x4570] ;  /* 0x0045700001b47983 */ /* 0x001ee80000300c00 */
[----:B----4-:R-:W4:Y:S04]  /*11000*/  LDL.LU R176, [R1+0x4560] ;  /* 0x0045600001b07983 */ /* 0x010f280000300800 */
[----:B------:R-:W4:Y:S04]  /*11010*/  LDL.LU.128 R172, [R1+0x4550] ;  /* 0x0045500001ac7983 */ /* 0x000f280000300c00 */
[----:B------:R-:W4:Y:S04]  /*11020*/  LDL.LU.128 R168, [R1+0x4540] ;  /* 0x0045400001a87983 */ /* 0x000f280000300c00 */
[----:B------:R-:W4:Y:S04]  /*11030*/  LDL.LU R167, [R1+0x4538] ;  /* 0x0045380001a77983 */ /* 0x000f280000300800 */
[----:B------:R-:W4:Y:S04]  /*11040*/  LDL.LU.64 R164, [R1+0x4530] ;  /* 0x0045300001a47983 */ /* 0x000f280000300a00 */
[----:B-1----:R-:W4:Y:S04]  /*11050*/  LDL.LU.128 R156, [R1+0x43d0] ;  /* 0x0043d000019c7983 */ /* 0x002f280000300c00 */
[----:B------:R0:W-:Y:S04]  /*11060*/  STL.128 [R1+0x48d0], R56 ;  /* 0x0048d03801007387 */ /* 0x0001e80000100c00 */
[----:B------:R-:W-:Y:S04]  /*11070*/  STL [R1+0x3c4], R64 ;  /* 0x0003c44001007387 */ /* 0x000fe80000100800 */
[----:B------:R1:W-:Y:S04]  /*11080*/  STL.128 [R1+0x4770], R188 ;  /* 0x004770bc01007387 */ /* 0x0003e80000100c00 */
[----:B------:R-:W4:Y:S04]  /*11090*/  LDL.LU R109, [R1+0x5a4] ;  /* 0x0005a400016d7983 */ /* 0x000f280000300800 */
[----:B0-----:R-:W4:Y:S04]  /*110a0*/  LDL.LU.128 R56, [R1+0x48d0] ;  /* 0x0048d00001387983 */ /* 0x001f280000300c00 */
[----:B------:R-:W4:Y:S04]  /*110b0*/  LDL.LU R110, [R1+0x5a8] ;  /* 0x0005a800016e7983 */ /* 0x000f280000300800 */
[----:B-1----:R-:W4:Y:S04]  /*110c0*/  LDL.LU.128 R188, [R1+0x4770] ;  /* 0x0047700001bc7983 */ /* 0x002f280000300c00 */
[----:B------:R-:W4:Y:S04]  /*110d0*/  LDL.LU R111, [R1+0x5ac] ;  /* 0x0005ac00016f7983 */ /* 0x000f280000300800 */
[----:B--2---:R0:W-:Y:S01]  /*110e0*/  STL.128 [R1+0x43e0], R160 ;  /* 0x0043e0a001007387 */ /* 0x0041e20000100c00 */
[----:B------:R-:W-:-:S03]  /*110f0*/  IMAD.MOV.U32 R112, RZ, RZ, R152 ;  /* 0x000000ffff707224 */ /* 0x000fc600078e0098 */
[----:B------:R-:W2:Y:S04]  /*11100*/  LDL.LU R152, [R1+0x43c0] ;  /* 0x0043c00001987983 */ /* 0x000ea80000300800 */
[----:B0-----:R-:W2:Y:S04]  /*11110*/  LDL.LU.128 R160, [R1+0x43e0] ;  /* 0x0043e00001a07983 */ /* 0x001ea80000300c00 */
[----:B------:R-:W-:Y:S04]  /*11120*/  STL [R1+0x3bc], R62 ;  /* 0x0003bc3e01007387 */ /* 0x000fe80000100800 */
[----:B------:R-:W-:Y:S04]  /*11130*/  STL [R1+0x3c0], R63 ;  /* 0x0003c03f01007387 */ /* 0x000fe80000100800 */
[----:B------:R-:W-:Y:S04]  /*11140*/  STL [R1+0x5b4], R153 ;  /* 0x0005b49901007387 */ /* 0x000fe80000100800 */
[----:B------:R-:W-:Y:S04]  /*11150*/  STL.64 [R1+0x5b8], R154 ;  /* 0x0005b89a01007387 */ /* 0x000fe80000100a00 */
[----:B------:R-:W2:Y:S04]  /*11160*/  LDL.LU R113, [R1+0x5b4] ;  /* 0x0005b40001717983 */ /* 0x000ea80000300800 */
[----:B------:R-:W2:Y:S04]  /*11170*/  LDL.LU R114, [R1+0x5b8] ;  /* 0x0005b80001727983 */ /* 0x000ea80000300800 */
[----:B------:R-:W2:Y:S04]  /*11180*/  LDL.LU R115, [R1+0x5bc] ;  /* 0x0005bc0001737983 */ /* 0x000ea80000300800 */
[----:B------:R0:W-:Y:S04]  /*11190*/  STL.128 [R1+0x44f0], R148 ;  /* 0x0044f09401007387 */ /* 0x0001e80000100c00 */
[----:B------:R-:W-:Y:S04]  /*111a0*/  STL.128 [R1+0x44c0], R96 ;  /* 0x0044c06001007387 */ /* 0x000fe80000100c00 */
[----:B------:R-:W-:Y:S04]  /*111b0*/  STL.128 [R1+0x44b0], R92 ;  /* 0x0044b05c01007387 */ /* 0x000fe80000100c00 */
[----:B---3--:R1:W-:Y:S04]  /*111c0*/  STL.128 [R1+0x44d0], R100 ;  /* 0x0044d06401007387 */ /* 0x0083e80000100c00 */
[----:B------:R3:W-:Y:S04]  /*111d0*/  STL.128 [R1+0x44a0], R88 ;  /* 0x0044a05801007387 */ /* 0x0007e80000100c00 */
[----:B------:R-:W-:Y:S04]  /*111e0*/  STL.128 [R1+0x4470], R76 ;  /* 0x0044704c01007387 */ /* 0x000fe80000100c00 */
[----:B------:R-:W-:Y:S04]  /*111f0*/  STL.128 [R1+0x4460], R72 ;  /* 0x0044604801007387 */ /* 0x000fe80000100c00 */
[----:B0-----:R-:W2:Y:S04]  /*11200*/  LDL.LU.128 R148, [R1+0x44f0] ;  /* 0x0044f00001947983 */ /* 0x001ea80000300c00 */
[----:B-1----:R-:W2:Y:S04]  /*11210*/  LDL.LU.128 R100, [R1+0x44d0] ;  /* 0x0044d00001647983 */ /* 0x002ea80000300c00 */
[----:B------:R0:W-:Y:S04]  /*11220*/  STL.128 [R1+0x4490], R84 ;  /* 0x0044905401007387 */ /* 0x0001e80000100c00 */
[----:B------:R-:W2:Y:S04]  /*11230*/  LDL.LU.128 R96, [R1+0x44c0] ;  /* 0x0044c00001607983 */ /* 0x000ea80000300c00 */
[----:B------:R-:W2:Y:S04]  /*11240*/  LDL.LU.128 R92, [R1+0x44b0] ;  /* 0x0044b000015c7983 */ /* 0x000ea80000300c00 */
[----:B------:R1:W-:Y:S01]  /*11250*/  STL.128 [R1+0x44e0], R104 ;  /* 0x0044e06801007387 */ /* 0x0003e20000100c00 */
[----:B------:R-:W-:-:S03]  /*11260*/  IMAD.MOV.U32 R63, RZ, RZ, R81 ;  /* 0x000000ffff3f7224 */ /* 0x000fc600078e0051 */
[----:B---3--:R-:W3:Y:S01]  /*11270*/  LDL.LU.128 R88, [R1+0x44a0] ;  /* 0x0044a00001587983 */ /* 0x008ee20000300c00 */
[----:B------:R-:W-:-:S03]  /*11280*/  IMAD.MOV.U32 R64, RZ, RZ, R80 ;  /* 0x000000ffff407224 */ /* 0x000fc600078e0050 */
[----:B0-----:R-:W3:Y:S04]  /*11290*/  LDL.LU.128 R84, [R1+0x4490] ;  /* 0x0044900001547983 */ /* 0x001ee80000300c00 */
[----:B------:R-:W3:Y:S04]  /*112a0*/  LDL.LU.128 R76, [R1+0x4470] ;  /* 0x00447000014c7983 */ /* 0x000ee80000300c00 */
[----:B-1----:R-:W3:Y:S04]  /*112b0*/  LDL.LU.128 R104, [R1+0x44e0] ;  /* 0x0044e00001687983 */ /* 0x002ee80000300c00 */
[----:B------:R-:W3:Y:S01]  /*112c0*/  LDL.LU.128 R72, [R1+0x4460] ;  /* 0x0044600001487983 */ /* 0x000ee20000300c00 */
[----:B------:R-:W-:-:S03]  /*112d0*/  IMAD.MOV.U32 R62, RZ, RZ, R82 ;  /* 0x000000ffff3e7224 */ /* 0x000fc600078e0052 */
[----:B------:R-:W3:Y:S04]  /*112e0*/  LDL.LU.128 R80, [R1+0x4480] ;  /* 0x0044800001507983 */ /* 0x000ee80000300c00 */
[----:B------:R0:W-:Y:S04]  /*112f0*/  STL.128 [R1+0x4300], R68 ;  /* 0x0043004401007387 */ /* 0x0001e80000100c00 */
[----:B------:R1:W-:Y:S04]  /*11300*/  STL.128 [R1+0x4430], R180 ;  /* 0x004430b401007387 */ /* 0x0003e80000100c00 */
[----:B----4-:R4:W-:Y:S04]  /*11310*/  STL [R1+0x4420], R176 ;  /* 0x004420b001007387 */ /* 0x0109e80000100800 */
[----:B------:R4:W-:Y:S04]  /*11320*/  STL.128 [R1+0x4410], R172 ;  /* 0x004410ac01007387 */ /* 0x0009e80000100c00 */
[----:B------:R4:W-:Y:S04]  /*11330*/  STL.128 [R1+0x4400], R168 ;  /* 0x004400a801007387 */ /* 0x0009e80000100c00 */
[----:B------:R4:W-:Y:S04]  /*11340*/  STL [R1+0x43f8], R167 ;  /* 0x0043f8a701007387 */ /* 0x0009e80000100800 */
[----:B------:R4:W-:Y:S04]  /*11350*/  STL.64 [R1+0x43f0], R164 ;  /* 0x0043f0a401007387 */ /* 0x0009e80000100a00 */
[----:B0-----:R-:W3:Y:S04]  /*11360*/  LDL.LU R69, [R1+0x464] ;  /* 0x0004640001457983 */ /* 0x001ee80000300800 */
[----:B------:R-:W3:Y:S04]  /*11370*/  LDL.LU.64 R70, [R1+0x468] ;  /* 0x0004680001467983 */ /* 0x000ee80000300a00 */
[----:B------:R0:W-:Y:S04]  /*11380*/  STL.128 [R1+0x4280], R156 ;  /* 0x0042809c01007387 */ /* 0x0001e80000100c00 */
[----:B-1----:R-:W3:Y:S04]  /*11390*/  LDL.LU.128 R180, [R1+0x4430] ;  /* 0x0044300001b47983 */ /* 0x002ee80000300c00 */
[----:B----4-:R-:W4:Y:S04]  /*113a0*/  LDL.LU R176, [R1+0x4420] ;  /* 0x0044200001b07983 */ /* 0x010f280000300800 */
[----:B------:R-:W4:Y:S04]  /*113b0*/  LDL.LU.128 R172, [R1+0x4410] ;  /* 0x0044100001ac7983 */ /* 0x000f280000300c00 */
[----:B------:R-:W4:Y:S04]  /*113c0*/  LDL.LU.128 R168, [R1+0x4400] ;  /* 0x0044000001a87983 */ /* 0x000f280000300c00 */
[----:B------:R-:W4:Y:S04]  /*113d0*/  LDL.LU R167, [R1+0x43f8] ;  /* 0x0043f80001a77983 */ /* 0x000f280000300800 */
[----:B------:R-:W4:Y:S04]  /*113e0*/  LDL.LU.64 R164, [R1+0x43f0] ;  /* 0x0043f00001a47983 */ /* 0x000f280000300a00 */
[----:B0-----:R-:W4:Y:S04]  /*113f0*/  LDL.LU.128 R156, [R1+0x4280] ;  /* 0x00428000019c7983 */ /* 0x001f280000300c00 */
[----:B--2---:R0:W-:Y:S04]  /*11400*/  STL [R1+0x4270], R152 ;  /* 0x0042709801007387 */ /* 0x0041e80000100800 */
[----:B------:R1:W-:Y:S04]  /*11410*/  STL.128 [R1+0x4290], R160 ;  /* 0x004290a001007387 */ /* 0x0003e80000100c00 */
[----:B0-----:R-:W2:Y:S04]  /*11420*/  LDL.128 R152, [R1+0x3b0] ;  /* 0x0003b00001987983 */ /* 0x001ea80000100c00 */
[----:B-1----:R-:W2:Y:S04]  /*11430*/  LDL.LU.128 R160, [R1+0x4290] ;  /* 0x0042900001a07983 */ /* 0x002ea80000300c00 */
[----:B------:R-:W-:Y:S04]  /*11440*/  STL [R1+0x3c8], R59 ;  /* 0x0003c83b01007387 */ /* 0x000fe80000100800 */
[----:B------:R-:W-:Y:S04]  /*11450*/  STL [R1+0x3cc], R60 ;  /* 0x0003cc3c01007387 */ /* 0x000fe80000100800 */
        /* <DEDUP_REMOVED lines=9> */
[----:B------:R0:W-:Y:S04]  /*114f0*/  STL.128 [R1+0x43b0], R148 ;  /* 0x0043b09401007387 */ /* 0x0001e80000100c00 */
[----:B------:R1:W-:Y:S04]  /*11500*/  STL.128 [R1+0x4380], R100 ;  /* 0x0043806401007387 */ /* 0x0003e80000100c00 */
[----:B------:R-:W-:Y:S04]  /*11510*/  STL.128 [R1+0x4250], R112 ;  /* 0x0042507001007387 */ /* 0x000fe80000100c00 */
[----:B------:R3:W-:Y:S04]  /*11520*/  STL.128 [R1+0x4370], R96 ;  /* 0x0043706001007387 */ /* 0x0007e80000100c00 */
[----:B------:R3:W-:Y:S04]  /*11530*/  STL.128 [R1+0x4360], R92 ;  /* 0x0043605c01007387 */ /* 0x0007e80000100c00 */
[----:B0-----:R-:W2:Y:S04]  /*11540*/  LDL.LU.128 R148, [R1+0x43b0] ;  /* 0x0043b00001947983 */ /* 0x001ea80000300c00 */
[----:B-1----:R-:W2:Y:S04]  /*11550*/  LDL.LU.128 R100, [R1+0x4380] ;  /* 0x0043800001647983 */ /* 0x002ea80000300c00 */
[----:B---3--:R-:W-:Y:S04]  /*11560*/  STL.128 [R1+0x4350], R88 ;  /* 0x0043505801007387 */ /* 0x008fe80000100c00 */
[----:B------:R-:W-:Y:S04]  /*11570*/  STL.128 [R1+0x4340], R84 ;  /* 0x0043405401007387 */ /* 0x000fe80000100c00 */
[----:B------:R-:W-:Y:S04]  /*11580*/  STL.128 [R1+0x4320], R76 ;  /* 0x0043204c01007387 */ /* 0x000fe80000100c00 */
[----:B------:R0:W-:Y:S04]  /*11590*/  STL.128 [R1+0x4390], R104 ;  /* 0x0043906801007387 */ /* 0x0001e80000100c00 */
[----:B------:R-:W-:Y:S04]  /*115a0*/  STL.128 [R1+0x4310], R72 ;  /* 0x0043104801007387 */ /* 0x000fe80000100c00 */
[----:B------:R-:W3:Y:S04]  /*115b0*/  LDL.LU.128 R96, [R1+0x4370] ;  /* 0x0043700001607983 */ /* 0x000ee80000300c00 */
[----:B------:R-:W3:Y:S04]  /*115c0*/  LDL.LU.128 R92, [R1+0x4360] ;  /* 0x00436000015c7983 */ /* 0x000ee80000300c00 */
[----:B------:R1:W-:Y:S04]  /*115d0*/  STL.128 [R1+0x4330], R80 ;  /* 0x0043305001007387 */ /* 0x0003e80000100c00 */
[----:B0-----:R-:W3:Y:S04]  /*115e0*/  LDL.LU.128 R104, [R1+0x4390] ;  /* 0x0043900001687983 */ /* 0x001ee80000300c00 */
[----:B------:R-:W3:Y:S04]  /*115f0*/  LDL.LU.128 R88, [R1+0x4350] ;  /* 0x0043500001587983 */ /* 0x000ee80000300c00 */
[----:B------:R-:W3:Y:S04]  /*11600*/  LDL.LU.128 R84, [R1+0x4340] ;  /* 0x0043400001547983 */ /* 0x000ee80000300c00 */
[----:B-1----:R-:W3:Y:S04]  /*11610*/  LDL.LU.128 R80, [R1+0x4330] ;  /* 0x0043300001507983 */ /* 0x002ee80000300c00 */
[----:B------:R-:W3:Y:S04]  /*11620*/  LDL.LU.128 R76, [R1+0x4320] ;  /* 0x00432000014c7983 */ /* 0x000ee80000300c00 */
[----:B------:R-:W3:Y:S04]  /*11630*/  LDL.LU.128 R72, [R1+0x4310] ;  /* 0x0043100001487983 */ /* 0x000ee80000300c00 */
[----:B------:R-:W3:Y:S01]  /*11640*/  LDL.LU.128 R112, [R1+0x4250] ;  /* 0x0042500001707983 */ /* 0x000ee20000300c00 */
[----:B------:R-:W-:-:S02]  /*11650*/  IMAD.MOV.U32 R61, RZ, RZ, R69 ;  /* 0x000000ffff3d7224 */ /* 0x000fc400078e0045 */
[----:B------:R-:W-:Y:S02]  /*11660*/  IMAD.MOV.U32 R59, RZ, RZ, R71 ;  /* 0x000000ffff3b7224 */ /* 0x000fe400078e0047 */
[----:B------:R-:W-:Y:S02]  /*11670*/  IMAD.MOV.U32 R60, RZ, RZ, R70 ;  /* 0x000000ffff3c7224 */ /* 0x000fe400078e0046 */
[----:B------:R-:W3:Y:S04]  /*11680*/  LDL.LU.128 R68, [R1+0x4300] ;  /* 0x0043000001447983 */ /* 0x000ee80000300c00 */
[----:B------:R0:W-:Y:S04]  /*11690*/  STL.128 [R1+0x42e0], R180 ;  /* 0x0042e0b401007387 */ /* 0x0001e80000100c00 */
[----:B----4-:R1:W-:Y:S04]  /*116a0*/  STL [R1+0x42d0], R176 ;  /* 0x0042d0b001007387 */ /* 0x0103e80000100800 */
[----:B------:R4:W-:Y:S04]  /*116b0*/  STL.128 [R1+0x42c0], R172 ;  /* 0x0042c0ac01007387 */ /* 0x0009e80000100c00 */
[----:B------:R4:W-:Y:S04]  /*116c0*/  STL.128 [R1+0x42b0], R168 ;  /* 0x0042b0a801007387 */ /* 0x0009e80000100c00 */
[----:B------:R4:W-:Y:S04]  /*116d0*/  STL [R1+0x42a8], R167 ;  /* 0x0042a8a701007387 */ /* 0x0009e80000100800 */
[----:B------:R4:W-:Y:S04]  /*116e0*/  STL.64 [R1+0x42a0], R164 ;  /* 0x0042a0a401007387 */ /* 0x0009e80000100a00 */
[----:B------:R4:W-:Y:S04]  /*116f0*/  STL.128 [R1+0x4110], R156 ;  /* 0x0041109c01007387 */ /* 0x0009e80000100c00 */
[----:B0-----:R-:W3:Y:S04]  /*11700*/  LDL.LU.128 R180, [R1+0x42e0] ;  /* 0x0042e00001b47983 */ /* 0x001ee80000300c00 */
[----:B-1----:R-:W3:Y:S04]  /*11710*/  LDL.LU R176, [R1+0x42d0] ;  /* 0x0042d00001b07983 */ /* 0x002ee80000300800 */
[----:B----4-:R-:W4:Y:S04]  /*11720*/  LDL.LU.128 R172, [R1+0x42c0] ;  /* 0x0042c00001ac7983 */ /* 0x010f280000300c00 */
[----:B------:R-:W4:Y:S04]  /*11730*/  LDL.LU.128 R168, [R1+0x42b0] ;  /* 0x0042b00001a87983 */ /* 0x000f280000300c00 */
[----:B------:R-:W4:Y:S04]  /*11740*/  LDL.LU R167, [R1+0x42a8] ;  /* 0x0042a80001a77983 */ /* 0x000f280000300800 */
[----:B------:R-:W4:Y:S04]  /*11750*/  LDL.LU.64 R164, [R1+0x42a0] ;  /* 0x0042a00001a47983 */ /* 0x000f280000300a00 */
[----:B------:R-:W4:Y:S01]  /*11760*/  LDL.128 R156, [R1+0x3c0] ;  /* 0x0003c000019c7983 */ /* 0x000f220000100c00 */
[----:B--2---:R-:W-:-:S03]  /*11770*/  IMAD.MOV.U32 R116, RZ, RZ, R152 ;  /* 0x000000ffff747224 */ /* 0x004fc600078e0098 */
[----:B------:R-:W-:Y:S04]  /*11780*/  STL [R1+0x5c4], R153 ;  /* 0x0005c49901007387 */ /* 0x000fe80000100800 */
[----:B------:R-:W-:Y:S04]  /*11790*/  STL.64 [R1+0x5c8], R154 ;  /* 0x0005c89a01007387 */ /* 0x000fe80000100a00 */
[----:B------:R-:W2:Y:S04]  /*117a0*/  LDL.LU R152, [R1+0x4270] ;  /* 0x0042700001987983 */ /* 0x000ea80000300800 */
[----:B------:R0:W-:Y:S04]  /*117b0*/  STL.128 [R1+0x4120], R160 ;  /* 0x004120a001007387 */ /* 0x0001e80000100c00 */
[----:B------:R-:W2:Y:S04]  /*117c0*/  LDL.LU R117, [R1+0x5c4] ;  /* 0x0005c40001757983 */ /* 0x000ea80000300800 */
[----:B------:R-:W2:Y:S04]  /*117d0*/  LDL.LU R118, [R1+0x5c8] ;  /* 0x0005c80001767983 */ /* 0x000ea80000300800 */
[----:B------:R-:W2:Y:S04]  /*117e0*/  LDL.LU R119, [R1+0x5cc] ;  /* 0x0005cc0001777983 */ /* 0x000ea80000300800 */
[----:B0-----:R-:W2:Y:S04]  /*117f0*/  LDL.LU.128 R160, [R1+0x4120] ;  /* 0x0041200001a07983 */ /* 0x001ea80000300c00 */
[----:B------:R-:W-:Y:S04]  /*11800*/  STL.128 [R1+0x4180], R60 ;  /* 0x0041803c01007387 */ /* 0x000fe80000100c00 */
        /* <DEDUP_REMOVED lines=11> */
[----:B------:R0:W-:Y:S04]  /*118c0*/  STL.128 [R1+0x4260], R148 ;  /* 0x0042609401007387 */ /* 0x0001e80000100c00 */
[----:B------:R1:W-:Y:S04]  /*118d0*/  STL.128 [R1+0x4220], R100 ;  /* 0x0042206401007387 */ /* 0x0003e80000100c00 */
[----:B------:R-:W-:Y:S04]  /*118e0*/  STL [R1+0x3dc], R58 ;  /* 0x0003dc3a01007387 */ /* 0x000fe80000100800 */
[----:B0-----:R-:W2:Y:S04]  /*118f0*/  LDL.LU.128 R148, [R1+0x4260] ;  /* 0x0042600001947983 */ /* 0x001ea80000300c00 */
[----:B-1----:R-:W2:Y:S04]  /*11900*/  LDL.LU.128 R100, [R1+0x4220] ;  /* 0x0042200001647983 */ /* 0x002ea80000300c00 */
[----:B---3--:R-:W-:Y:S04]  /*11910*/  STL.128 [R1+0x4210], R96 ;  /* 0x0042106001007387 */ /* 0x008fe80000100c00 */
[----:B------:R-:W-:Y:S04]  /*11920*/  STL.128 [R1+0x4200], R92 ;  /* 0x0042005c01007387 */ /* 0x000fe80000100c00 */
[----:B------:R0:W-:Y:S04]  /*11930*/  STL.128 [R1+0x4230], R104 ;  /* 0x0042306801007387 */ /* 0x0001e80000100c00 */
[----:B------:R1:W-:Y:S04]  /*11940*/  STL.128 [R1+0x41f0], R88 ;  /* 0x0041f05801007387 */ /* 0x0003e80000100c00 */
[----:B------:R3:W-:Y:S04]  /*11950*/  STL.128 [R1+0x41e0], R84 ;  /* 0x0041e05401007387 */ /* 0x0007e80000100c00 */
[----:B------:R3:W-:Y:S04]  /*11960*/  STL.128 [R1+0x41d0], R80 ;  /* 0x0041d05001007387 */ /* 0x0007e80000100c00 */
[----:B------:R3:W-:Y:S04]  /*11970*/  STL.128 [R1+0x41c0], R76 ;  /* 0x0041c04c01007387 */ /* 0x0007e80000100c00 */
[----:B------:R3:W-:Y:S04]  /*11980*/  STL.128 [R1+0x41b0], R72 ;  /* 0x0041b04801007387 */ /* 0x0007e80000100c00 */
[----:B0-----:R-:W2:Y:S04]  /*11990*/  LDL.LU.128 R104, [R1+0x4230] ;  /* 0x0042300001687983 */ /* 0x001ea80000300c00 */
[----:B------:R-:W2:Y:S04]  /*119a0*/  LDL.LU.128 R96, [R1+0x4210] ;  /* 0x0042100001607983 */ /* 0x000ea80000300c00 */
[----:B------:R-:W2:Y:S04]  /*119b0*/  LDL.LU.128 R92, [R1+0x4200] ;  /* 0x00420000015c7983 */ /* 0x000ea80000300c00 */
[----:B------:R0:W-:Y:S04]  /*119c0*/  STL.128 [R1+0x41a0], R68 ;  /* 0x0041a04401007387 */ /* 0x0001e80000100c00 */
[----:B-1----:R-:W2:Y:S04]  /*119d0*/  LDL.LU.128 R88, [R1+0x41f0] ;  /* 0x0041f00001587983 */ /* 0x002ea80000300c00 */
[----:B---3--:R-:W3:Y:S04]  /*119e0*/  LDL.LU.128 R84, [R1+0x41e0] ;  /* 0x0041e00001547983 */ /* 0x008ee80000300c00 */
[----:B------:R-:W3:Y:S04]  /*119f0*/  LDL.LU.128 R80, [R1+0x41d0] ;  /* 0x0041d00001507983 */ /* 0x000ee80000300c00 */
[----:B------:R-:W3:Y:S04]  /*11a00*/  LDL.LU.128 R76, [R1+0x41c0] ;  /* 0x0041c000014c7983 */ /* 0x000ee80000300c00 */
[----:B------:R-:W3:Y:S04]  /*11a10*/  LDL.LU.128 R72, [R1+0x41b0] ;  /* 0x0041b00001487983 */ /* 0x000ee80000300c00 */
[----:B0-----:R-:W3:Y:S04]  /*11a20*/  LDL.LU.128 R68, [R1+0x41a0] ;  /* 0x0041a00001447983 */ /* 0x001ee80000300c00 */
[----:B------:R-:W-:Y:S04]  /*11a30*/  STL.128 [R1+0x40d0], R112 ;  /* 0x0040d07001007387 */ /* 0x000fe80000100c00 */
[----:B------:R0:W-:Y:S04]  /*11a40*/  STL.128 [R1+0x4170], R180 ;  /* 0x004170b401007387 */ /* 0x0001e80000100c00 */
[----:B------:R1:W-:Y:S04]  /*11a50*/  STL [R1+0x4160], R176 ;  /* 0x004160b001007387 */ /* 0x0003e80000100800 */
[----:B----4-:R4:W-:Y:S04]  /*11a60*/  STL.128 [R1+0x4150], R172 ;  /* 0x004150ac01007387 */ /* 0x0109e80000100c00 */
[----:B------:R4:W-:Y:S04]  /*11a70*/  STL.128 [R1+0x4140], R168 ;  /* 0x004140a801007387 */ /* 0x0009e80000100c00 */
[----:B------:R4:W-:Y:S04]  /*11a80*/  STL [R1+0x4138], R167 ;  /* 0x004138a701007387 */ /* 0x0009e80000100800 */
[----:B------:R4:W-:Y:S04]  /*11a90*/  STL.64 [R1+0x4130], R164 ;  /* 0x004130a401007387 */ /* 0x0009e80000100a00 */
[----:B------:R-:W-:Y:S01]  /*11aa0*/  STL [R1+0x5d4], R157 ;  /* 0x0005d49d01007387 */ /* 0x000fe20000100800 */
[----:B------:R-:W-:-:S03]  /*11ab0*/  IMAD.MOV.U32 R120, RZ, RZ, R156 ;  /* 0x000000ffff787224 */ /* 0x000fc600078e009c */
[----:B------:R4:W-:Y:S04]  /*11ac0*/  STL.64 [R1+0x5d8], R158 ;  /* 0x0005d89e01007387 */ /* 0x0009e80000100a00 */
[----:B0-----:R-:W3:Y:S04]  /*11ad0*/  LDL.LU.128 R180, [R1+0x4170] ;  /* 0x0041700001b47983 */ /* 0x001ee80000300c00 */
[----:B-1----:R-:W3:Y:S04]  /*11ae0*/  LDL.LU R176, [R1+0x4160] ;  /* 0x0041600001b07983 */ /* 0x002ee80000300800 */
[----:B----4-:R-:W4:Y:S04]  /*11af0*/  LDL.LU.128 R172, [R1+0x4150] ;  /* 0x0041500001ac7983 */ /* 0x010f280000300c00 */
[----:B------:R-:W4:Y:S04]  /*11b00*/  LDL.LU.128 R168, [R1+0x4140] ;  /* 0x0041400001a87983 */ /* 0x000f280000300c00 */
[----:B------:R-:W4:Y:S04]  /*11b10*/  LDL.LU R167, [R1+0x4138] ;  /* 0x0041380001a77983 */ /* 0x000f280000300800 */
[----:B------:R-:W4:Y:S04]  /*11b20*/  LDL.LU.64 R164, [R1+0x4130] ;  /* 0x0041300001a47983 */ /* 0x000f280000300a00 */
[----:B------:R-:W4:Y:S04]  /*11b30*/  LDL.LU.128 R156, [R1+0x4110] ;  /* 0x00411000019c7983 */ /* 0x000f280000300c00 */
[----:B------:R-:W4:Y:S04]  /*11b40*/  LDL.LU.128 R112, [R1+0x40d0] ;  /* 0x0040d00001707983 */ /* 0x000f280000300c00 */
[----:B------:R-:W4:Y:S04]  /*11b50*/  LDL.LU R121, [R1+0x5d4] ;  /* 0x0005d40001797983 */ /* 0x000f280000300800 */
[----:B------:R-:W4:Y:S04]  /*11b60*/  LDL.LU R122, [R1+0x5d8] ;  /* 0x0005d800017a7983 */ /* 0x000f280000300800 */
[----:B------:R-:W4:Y:S04]  /*11b70*/  LDL.LU R123, [R1+0x5dc] ;  /* 0x0005dc00017b7983 */ /* 0x000f280000300800 */
[----:B--2---:R0:W-:Y:S04]  /*11b80*/  STL [R1+0x4100], R152 ;  /* 0x0041009801007387 */ /* 0x0041e80000100800 */
[----:B0-----:R-:W2:Y:S04]  /*11b90*/  LDL.LU R152, [R1+0x4100] ;  /* 0x0041000001987983 */ /* 0x001ea80000300800 */
[----:B------:R0:W-:Y:S04]  /*11ba0*/  STL.128 [R1+0x40e0], R116 ;  /* 0x0040e07401007387 */ /* 0x0001e80000100c00 */
[----:B------:R1:W-:Y:S04]  /*11bb0*/  STL.128 [R1+0x3f90], R160 ;  /* 0x003f90a001007387 */ /* 0x0003e80000100c00 */
[----:B0-----:R-:W2:Y:S04]  /*11bc0*/  LDL.LU.128 R116, [R1+0x40e0] ;  /* 0x0040e00001747983 */ /* 0x001ea80000300c00 */
[----:B-1----:R-:W2:Y:S04]  /*11bd0*/  LDL.128 R160, [R1+0x3d0] ;  /* 0x0003d00001a07983 */ /* 0x002ea80000100c00 */
        /* <DEDUP_REMOVED lines=10> */
[----:B------:R1:W-:Y:S04]  /*11c80*/  STL.128 [R1+0x4820], R12 ;  /* 0x0048200c01007387 */ /* 0x0003e80000100c00 */
[----:B------:R1:W-:Y:S04]  /*11c90*/  STL.128 [R1+0x4810], R8 ;  /* 0x0048100801007387 */ /* 0x0003e80000100c00 */
[----:B------:R1:W-:Y:S04]  /*11ca0*/  STL.64 [R1+0x4800], R4 ;  /* 0x0048000401007387 */ /* 0x0003e80000100a00 */
        /* <DEDUP_REMOVED lines=16> */
[----:B---3--:R3:W-:Y:S04]  /*11db0*/  STL.128 [R1+0x4060], R84 ;  /* 0x0040605401007387 */ /* 0x0087e80000100c00 */
[----:B------:R3:W-:Y:S04]  /*11dc0*/  STL.128 [R1+0x4050], R80 ;  /* 0x0040505001007387 */ /* 0x0007e80000100c00 */
[----:B------:R3:W-:Y:S04]  /*11dd0*/  STL.128 [R1+0x4040], R76 ;  /* 0x0040404c01007387 */ /* 0x0007e80000100c00 */
[----:B------:R3:W-:Y:S04]  /*11de0*/  STL.128 [R1+0x4030], R72 ;  /* 0x0040304801007387 */ /* 0x0007e80000100c00 */
[----:B------:R3:W-:Y:S04]  /*11df0*/  STL.128 [R1+0x4020], R68 ;  /* 0x0040204401007387 */ /* 0x0007e80000100c00 */
[----:B------:R3:W-:Y:S04]  /*11e00*/  STL.128 [R1+0x4010], R64 ;  /* 0x0040104001007387 */ /* 0x0007e80000100c00 */
[----:B------:R3:W-:Y:S04]  /*11e10*/  STL.128 [R1+0x4000], R60 ;  /* 0x0040003c01007387 */ /* 0x0007e80000100c00 */
[----:B------:R3:W-:Y:S04]  /*11e20*/  STL [R1+0x3ff0], R59 ;  /* 0x003ff03b01007387 */ /* 0x0007e80000100800 */
        /* <DEDUP_REMOVED lines=9> */
[----:B------:R-:W2:Y:S04]  /*11ec0*/  LDL.LU.64 R18, [R1+0x4830] ;  /* 0x0048300001127983 */ /* 0x000ea80000300a00 */
[----:B------:R-:W2:Y:S04]  /*11ed0*/  LDL.LU.128 R12, [R1+0x4820] ;  /* 0x00482000010c7983 */ /* 0x000ea80000300c00 */
[----:B------:R-:W2:Y:S04]  /*11ee0*/  LDL.LU.128 R8, [R1+0x4810] ;  /* 0x0048100001087983 */ /* 0x000ea80000300c00 */
[----:B------:R-:W2:Y:S04]  /*11ef0*/  LDL.LU.64 R4, [R1+0x4800] ;  /* 0x0048000001047983 */ /* 0x000ea80000300a00 */
[----:B------:R-:W2:Y:S04]  /*11f00*/  LDL.LU.128 R224, [R1+0x47f0] ;  /* 0x0047f00001e07983 */ /* 0x000ea80000300c00 */
        /* <DEDUP_REMOVED lines=11> */
[----:B----4-:R-:W4:Y:S04]  /*11fc0*/  LDL.LU.128 R100, [R1+0x40a0] ;  /* 0x0040a00001647983 */ /* 0x010f280000300c00 */
[----:B------:R-:W4:Y:S04]  /*11fd0*/  LDL.LU.128 R96, [R1+0x4090] ;  /* 0x0040900001607983 */ /* 0x000f280000300c00 */
[----:B------:R-:W4:Y:S04]  /*11fe0*/  LDL.LU.128 R92, [R1+0x4080] ;  /* 0x00408000015c7983 */ /* 0x000f280000300c00 */
[----:B------:R-:W4:Y:S04]  /*11ff0*/  LDL.LU.128 R88, [R1+0x4070] ;  /* 0x0040700001587983 */ /* 0x000f280000300c00 */
[----:B---3--:R-:W3:Y:S04]  /*12000*/  LDL.LU.128 R84, [R1+0x4060] ;  /* 0x0040600001547983 */ /* 0x008ee80000300c00 */
[----:B------:R-:W3:Y:S04]  /*12010*/  LDL.LU.128 R80, [R1+0x4050] ;  /* 0x0040500001507983 */ /* 0x000ee80000300c00 */
[----:B------:R-:W3:Y:S04]  /*12020*/  LDL.LU.128 R76, [R1+0x4040] ;  /* 0x00404000014c7983 */ /* 0x000ee80000300c00 */
[----:B------:R-:W3:Y:S04]  /*12030*/  LDL.LU.128 R72, [R1+0x4030] ;  /* 0x0040300001487983 */ /* 0x000ee80000300c00 */
[----:B------:R-:W3:Y:S04]  /*12040*/  LDL.LU.128 R68, [R1+0x4020] ;  /* 0x0040200001447983 */ /* 0x000ee80000300c00 */
[----:B------:R-:W3:Y:S04]  /*12050*/  LDL.LU.128 R64, [R1+0x4010] ;  /* 0x0040100001407983 */ /* 0x000ee80000300c00 */
[----:B------:R-:W3:Y:S04]  /*12060*/  LDL.LU.128 R60, [R1+0x4000] ;  /* 0x00400000013c7983 */ /* 0x000ee80000300c00 */
[----:B------:R-:W3:Y:S04]  /*12070*/  LDL.LU R59, [R1+0x3ff0] ;  /* 0x003ff000013b7983 */ /* 0x000ee80000300800 */
[----:B------:R-:W-:Y:S04]  /*12080*/  STL.128 [R1+0x3fe0], R180 ;  /* 0x003fe0b401007387 */ /* 0x000fe80000100c00 */
[----:B------:R-:W-:Y:S04]  /*12090*/  STL [R1+0x3fd0], R176 ;  /* 0x003fd0b001007387 */ /* 0x000fe80000100800 */
[----:B------:R-:W-:Y:S04]  /*120a0*/  STL.128 [R1+0x3fc0], R172 ;  /* 0x003fc0ac01007387 */ /* 0x000fe80000100c00 */
[----:B------:R-:W-:Y:S04]  /*120b0*/  STL.128 [R1+0x3fb0], R168 ;  /* 0x003fb0a801007387 */ /* 0x000fe80000100c00 */
[----:B------:R-:W-:Y:S04]  /*120c0*/  STL [R1+0x3fa8], R167 ;  /* 0x003fa8a701007387 */ /* 0x000fe80000100800 */
[----:B------:R-:W-:Y:S04]  /*120d0*/  STL.64 [R1+0x3fa0], R164 ;  /* 0x003fa0a401007387 */ /* 0x000fe80000100a00 */
[----:B------:R0:W-:Y:S04]  /*120e0*/  STL.128 [R1+0x3f80], R156 ;  /* 0x003f809c01007387 */ /* 0x0001e80000100c00 */
[----:B--2---:R-:W-:Y:S04]  /*120f0*/  STL [R1+0x3f70], R152 ;  /* 0x003f709801007387 */ /* 0x004fe80000100800 */
[----:B------:R1:W-:Y:S04]  /*12100*/  STL.128 [R1+0x3f50], R120 ;  /* 0x003f507801007387 */ /* 0x0003e80000100c00 */
[----:B------:R2:W-:Y:S04]  /*12110*/  STL.128 [R1+0x3f40], R116 ;  /* 0x003f407401007387 */ /* 0x0005e80000100c00 */
[----:B------:R2:W-:Y:S04]  /*12120*/  STL.128 [R1+0x3f30], R112 ;  /* 0x003f307001007387 */ /* 0x0005e80000100c00 */
[----:B------:R-:W-:Y:S04]  /*12130*/  STL [R1+0x5e4], R161 ;  /* 0x0005e4a101007387 */ /* 0x000fe80000100800 */
[----:B------:R2:W-:Y:S04]  /*12140*/  STL.64 [R1+0x5e8], R162 ;  /* 0x0005e8a201007387 */ /* 0x0005e80000100a00 */
[----:B0-----:R-:W3:Y:S04]  /*12150*/  LDL.LU.128 R156, [R1+0x3f80] ;  /* 0x003f8000019c7983 */ /* 0x001ee80000300c00 */
[----:B-1----:R-:W3:Y:S04]  /*12160*/  LDL.LU.128 R120, [R1+0x3f50] ;  /* 0x003f500001787983 */ /* 0x002ee80000300c00 */
[----:B--2---:R-:W2:Y:S04]  /*12170*/  LDL.LU.128 R116, [R1+0x3f40] ;  /* 0x003f400001747983 */ /* 0x004ea80000300c00 */
[----:B------:R-:W2:Y:S04]  /*12180*/  LDL.LU.128 R112, [R1+0x3f30] ;  /* 0x003f300001707983 */ /* 0x000ea80000300c00 */
[----:B------:R-:W2:Y:S04]  /*12190*/  LDL.LU R125, [R1+0x5e4] ;  /* 0x0005e400017d7983 */ /* 0x000ea80000300800 */
[----:B------:R-:W2:Y:S04]  /*121a0*/  LDL.LU R126, [R1+0x5e8] ;  /* 0x0005e800017e7983 */ /* 0x000ea80000300800 */
[----:B------:R-:W2:Y:S01]  /*121b0*/  LDL.LU R127, [R1+0x5ec] ;  /* 0x0005ec00017f7983 */ /* 0x000ea20000300800 */
[----:B------:R-:W-:-:S03]  /*121c0*/  IMAD.MOV.U32 R124, RZ, RZ, R160 ;  /* 0x000000ffff7c7224 */ /* 0x000fc600078e00a0 */
[----:B------:R-:W2:Y:S04]  /*121d0*/  LDL.LU.128 R160, [R1+0x3f90] ;  /* 0x003f900001a07983 */ /* 0x000ea80000300c00 */
[----:B------:R-:W2:Y:S04]  /*121e0*/  LDL.LU R152, [R1+0x3f70] ;  /* 0x003f700001987983 */ /* 0x000ea80000300800 */
[----:B------:R-:W2:Y:S04]  /*121f0*/  LDL.LU R176, [R1+0x3fd0] ;  /* 0x003fd00001b07983 */ /* 0x000ea80000300800 */
[----:B------:R-:W2:Y:S04]  /*12200*/  LDL.LU.128 R172, [R1+0x3fc0] ;  /* 0x003fc00001ac7983 */ /* 0x000ea80000300c00 */
[----:B------:R-:W2:Y:S04]  /*12210*/  LDL.LU.128 R168, [R1+0x3fb0] ;  /* 0x003fb00001a87983 */ /* 0x000ea80000300c00 */
[----:B------:R-:W2:Y:S04]  /*12220*/  LDL.LU R167, [R1+0x3fa8] ;  /* 0x003fa80001a77983 */ /* 0x000ea80000300800 */
[----:B------:R-:W2:Y:S04]  /*12230*/  LDL.LU.64 R164, [R1+0x3fa0] ;  /* 0x003fa00001a47983 */ /* 0x000ea80000300a00 */
[----:B------:R-:W2:Y:S04]  /*12240*/  LDL.LU.128 R180, [R1+0x3fe0] ;  /* 0x003fe00001b47983 */ /* 0x000ea80000300c00 */
[----:B------:R-:W-:Y:S04]  /*12250*/  STL [R1+0x3e0], R53 ;  /* 0x0003e03501007387 */ /* 0x000fe80000100800 */
[----:B------:R-:W-:Y:S04]  /*12260*/  STL [R1+0x3e4], R54 ;  /* 0x0003e43601007387 */ /* 0x000fe80000100800 */
[----:B------:R-:W-:Y:S04]  /*12270*/  STL [R1+0x3e8], R55 ;  /* 0x0003e83701007387 */ /* 0x000fe80000100800 */
[----:B------:R-:W-:Y:S04]  /*12280*/  STL [R1+0x3ec], R50 ;  /* 0x0003ec3201007387 */ /* 0x000fe80000100800 */
[----:B------:R0:W-:Y:S04]  /*12290*/  STL.128 [R1+0x3f20], R108 ;  /* 0x003f206c01007387 */ /* 0x0001e80000100c00 */
[----:B------:R1:W-:Y:S04]  /*122a0*/  STL.128 [R1+0x3f10], R104 ;  /* 0x003f106801007387 */ /* 0x0003e80000100c00 */
[----:B----4-:R4:W-:Y:S04]  /*122b0*/  STL.128 [R1+0x3f00], R100 ;  /* 0x003f006401007387 */ /* 0x0109e80000100c00 */
        /* <DEDUP_REMOVED lines=8> */
[----:B0-----:R-:W2:Y:S04]  /*12340*/  LDL.LU.128 R108, [R1+0x3f20] ;  /* 0x003f2000016c7983 */ /* 0x001ea80000300c00 */
[----:B-1----:R-:W2:Y:S04]  /*12350*/  LDL.LU.128 R104, [R1+0x3f10] ;  /* 0x003f100001687983 */ /* 0x002ea80000300c00 */
        /* <DEDUP_REMOVED lines=9> */
[----:B------:R0:W-:Y:S04]  /*123f0*/  STL.128 [R1+0x3e00], R156 ;  /* 0x003e009c01007387 */ /* 0x0001e80000100c00 */
[----:B------:R1:W-:Y:S04]  /*12400*/  STL.128 [R1+0x3dc0], R120 ;  /* 0x003dc07801007387 */ /* 0x0003e80000100c00 */
[----:B--2---:R2:W-:Y:S04]  /*12410*/  STL.128 [R1+0x3db0], R116 ;  /* 0x003db07401007387 */ /* 0x0045e80000100c00 */
[----:B------:R2:W-:Y:S04]  /*12420*/  STL.128 [R1+0x3da0], R112 ;  /* 0x003da07001007387 */ /* 0x0005e80000100c00 */
[----:B0-----:R-:W3:Y:S04]  /*12430*/  LDL.128 R156, [R1+0x3e0] ;  /* 0x0003e000019c7983 */ /* 0x001ee80000100c00 */
[----:B-1----:R-:W3:Y:S04]  /*12440*/  LDL.LU.128 R120, [R1+0x3dc0] ;  /* 0x003dc00001787983 */ /* 0x002ee80000300c00 */
[----:B------:R0:W-:Y:S04]  /*12450*/  STL.128 [R1+0x3dd0], R124 ;  /* 0x003dd07c01007387 */ /* 0x0001e80000100c00 */
[----:B--2---:R-:W2:Y:S04]  /*12460*/  LDL.LU.128 R116, [R1+0x3db0] ;  /* 0x003db00001747983 */ /* 0x004ea80000300c00 */
[----:B------:R-:W2:Y:S04]  /*12470*/  LDL.LU.128 R112, [R1+0x3da0] ;  /* 0x003da00001707983 */ /* 0x000ea80000300c00 */
[----:B0-----:R-:W2:Y:S04]  /*12480*/  LDL.LU.128 R124, [R1+0x3dd0] ;  /* 0x003dd000017c7983 */ /* 0x001ea80000300c00 */
[----:B------:R0:W-:Y:S04]  /*12490*/  STL.128 [R1+0x3e70], R64 ;  /* 0x003e704001007387 */ /* 0x0001e80000100c00 */
[----:B------:R1:W-:Y:S04]  /*124a0*/  STL.128 [R1+0x3e60], R60 ;  /* 0x003e603c01007387 */ /* 0x0003e80000100c00 */
[----:B------:R1:W-:Y:S04]  /*124b0*/  STL [R1+0x3e54], R59 ;  /* 0x003e543b01007387 */ /* 0x0003e80000100800 */
[----:B0-----:R-:W2:Y:S04]  /*124c0*/  LDL.LU.128 R64, [R1+0x3e70] ;  /* 0x003e700001407983 */ /* 0x001ea80000300c00 */
[----:B-1----:R-:W2:Y:S04]  /*124d0*/  LDL.LU.128 R60, [R1+0x3e60] ;  /* 0x003e6000013c7983 */ /* 0x002ea80000300c00 */
[----:B------:R-:W2:Y:S04]  /*124e0*/  LDL.LU R59, [R1+0x3e54] ;  /* 0x003e5400013b7983 */ /* 0x000ea80000300800 */
[----:B------:R-:W-:Y:S04]  /*124f0*/  STL [R1+0x3f0], R51 ;  /* 0x0003f03301007387 */ /* 0x000fe80000100800 */
[----:B------:R-:W-:Y:S04]  /*12500*/  STL [R1+0x3f4], R52 ;  /* 0x0003f43401007387 */ /* 0x000fe80000100800 */
[----:B------:R-:W-:Y:S04]  /*12510*/  STL [R1+0x3f8], R47 ;  /* 0x0003f82f01007387 */ /* 0x000fe80000100800 */
[----:B------:R-:W-:Y:S04]  /*12520*/  STL [R1+0x3fc], R48 ;  /* 0x0003fc3001007387 */ /* 0x000fe80000100800 */
[----:B------:R0:W-:Y:S04]  /*12530*/  STL.128 [R1+0x3b70], R36 ;  /* 0x003b702401007387 */ /* 0x0001e80000100c00 */
[----:B------:R1:W-:Y:S04]  /*12540*/  STL.128 [R1+0x3b60], R32 ;  /* 0x003b602001007387 */ /* 0x0003e80000100c00 */
[----:B0-----:R-:W2:Y:S04]  /*12550*/  LDL.LU.128 R36, [R1+0x3b70] ;  /* 0x003b700001247983 */ /* 0x001ea80000300c00 */
[----:B-1----:R-:W2:Y:S04]  /*12560*/  LDL.LU.128 R32, [R1+0x3b60] ;  /* 0x003b600001207983 */ /* 0x002ea80000300c00 */
        /* <DEDUP_REMOVED lines=10> */
[----:B------:R-:W-:Y:S04]  /*12610*/  STL.128 [R1+0x3cf0], R68 ;  /* 0x003cf04401007387 */ /* 0x000fe80000100c00 */
        /* <DEDUP_REMOVED lines=9> */
[----:B------:R-:W-:Y:S04]  /*126b0*/  STL [R1+0x5f4], R157 ;  /* 0x0005f49d01007387 */ /* 0x000fe80000100800 */
[----:B------:R-:W-:Y:S04]  /*126c0*/  STL.64 [R1+0x5f8], R158 ;  /* 0x0005f89e01007387 */ /* 0x000fe80000100a00 */
[----:B------:R-:W-:Y:S04]  /*126d0*/  STL.128 [R1+0x3c90], R120 ;  /* 0x003c907801007387 */ /* 0x000fe80000100c00 */
[----:B--2---:R-:W-:Y:S04]  /*126e0*/  STL.128 [R1+0x3c80], R116 ;  /* 0x003c807401007387 */ /* 0x004fe80000100c00 */
[----:B------:R0:W-:Y:S04]  /*126f0*/  STL.128 [R1+0x3c70], R112 ;  /* 0x003c707001007387 */ /* 0x0001e80000100c00 */
[----:B------:R-:W2:Y:S04]  /*12700*/  LDL.LU.128 R72, [R1+0x3d00] ;  /* 0x003d000001487983 */ /* 0x000ea80000300c00 */
[----:B------:R1:W-:Y:S04]  /*12710*/  STL.128 [R1+0x3ca0], R124 ;  /* 0x003ca07c01007387 */ /* 0x0003e80000100c00 */
[----:B------:R-:W2:Y:S04]  /*12720*/  LDL.LU R129, [R1+0x5f4] ;  /* 0x0005f40001817983 */ /* 0x000ea80000300800 */
[----:B------:R-:W2:Y:S04]  /*12730*/  LDL.LU R130, [R1+0x5f8] ;  /* 0x0005f80001827983 */ /* 0x000ea80000300800 */
[----:B------:R-:W2:Y:S04]  /*12740*/  LDL.LU R131, [R1+0x5fc] ;  /* 0x0005fc0001837983 */ /* 0x000ea80000300800 */
[----:B0-----:R-:W2:Y:S04]  /*12750*/  LDL.128 R112, [R1+0x3f0] ;  /* 0x0003f00001707983 */ /* 0x001ea80000100c00 */
[----:B-1----:R-:W2:Y:S04]  /*12760*/  LDL.LU.128 R124, [R1+0x3ca0] ;  /* 0x003ca000017c7983 */ /* 0x002ea80000300c00 */
[----:B------:R-:W2:Y:S04]  /*12770*/  LDL.LU.128 R120, [R1+0x3c90] ;  /* 0x003c900001787983 */ /* 0x000ea80000300c00 */
[----:B------:R-:W2:Y:S04]  /*12780*/  LDL.LU.128 R116, [R1+0x3c80] ;  /* 0x003c800001747983 */ /* 0x000ea80000300c00 */
[----:B------:R-:W2:Y:S04]  /*12790*/  LDL.LU.128 R68, [R1+0x3cf0] ;  /* 0x003cf00001447983 */ /* 0x000ea80000300c00 */
[----:B------:R0:W-:Y:S04]  /*127a0*/  STL.128 [R1+0x3ce0], R64 ;  /* 0x003ce04001007387 */ /* 0x0001e80000100c00 */
[----:B------:R1:W-:Y:S04]  /*127b0*/  STL.128 [R1+0x3cd0], R60 ;  /* 0x003cd03c01007387 */ /* 0x0003e80000100c00 */
[----:B------:R1:W-:Y:S04]  /*127c0*/  STL [R1+0x3cc0], R59 ;  /* 0x003cc03b01007387 */ /* 0x0003e80000100800 */
[----:B0-----:R-:W2:Y:S04]  /*127d0*/  LDL.LU.128 R64, [R1+0x3ce0] ;  /* 0x003ce00001407983 */ /* 0x001ea80000300c00 */
[----:B-1----:R-:W2:Y:S04]  /*127e0*/  LDL.LU.128 R60, [R1+0x3cd0] ;  /* 0x003cd000013c7983 */ /* 0x002ea80000300c00 */
[----:B------:R-:W2:Y:S01]  /*127f0*/  LDL.LU R59, [R1+0x3cc0] ;  /* 0x003cc000013b7983 */ /* 0x000ea20000300800 */
[----:B------:R-:W-:-:S03]  /*12800*/  IMAD.MOV.U32 R128, RZ, RZ, R156 ;  /* 0x000000ffff807224 */ /* 0x000fc600078e009c */
[----:B------:R-:W-:Y:S04]  /*12810*/  STL [R1+0x400], R49 ;  /* 0x0004003101007387 */ /* 0x000fe80000100800 */
[----:B------:R-:W-:Y:S04]  /*12820*/  STL [R1+0x404], R44 ;  /* 0x0004042c01007387 */ /* 0x000fe80000100800 */
[----:B------:R-:W-:Y:S04]  /*12830*/  STL [R1+0x408], R45 ;  /* 0x0004082d01007387 */ /* 0x000fe80000100800 */
[----:B------:R-:W-:Y:S04]  /*12840*/  STL [R1+0x40c], R46 ;  /* 0x00040c2e01007387 */ /* 0x000fe80000100800 */
[----:B------:R0:W-:Y:S04]  /*12850*/  STL.128 [R1+0x3b80], R40 ;  /* 0x003b802801007387 */ /* 0x0001e80000100c00 */
[----:B------:R1:W-:Y:S04]  /*12860*/  STL.128 [R1+0x39b0], R36 ;  /* 0x0039b02401007387 */ /* 0x0003e80000100c00 */
[----:B------:R1:W-:Y:S04]  /*12870*/  STL.128 [R1+0x39a0], R32 ;  /* 0x0039a02001007387 */ /* 0x0003e80000100c00 */
[----:B------:R1:W-:Y:S04]  /*12880*/  STL.64 [R1+0x3af0], R4 ;  /* 0x003af00401007387 */ /* 0x0003e80000100a00 */
[----:B0-----:R-:W2:Y:S04]  /*12890*/  LDL.LU.128 R40, [R1+0x3b80] ;  /* 0x003b800001287983 */ /* 0x001ea80000300c00 */
[----:B-1----:R-:W2:Y:S04]  /*128a0*/  LDL.LU.128 R36, [R1+0x39b0] ;  /* 0x0039b00001247983 */ /* 0x002ea80000300c00 */
[----:B------:R-:W2:Y:S04]  /*128b0*/  LDL.LU.128 R32, [R1+0x39a0] ;  /* 0x0039a00001207983 */ /* 0x000ea80000300c00 */
[----:B------:R-:W2:Y:S04]  /*128c0*/  LDL.LU.64 R4, [R1+0x3af0] ;  /* 0x003af00001047983 */ /* 0x000ea80000300a00 */
[----:B------:R0:W-:Y:S04]  /*128d0*/  STL.128 [R1+0x3b50], R28 ;  /* 0x003b501c01007387 */ /* 0x0001e80000100c00 */
[----:B------:R1:W-:Y:S04]  /*128e0*/  STL.128 [R1+0x3b40], R24 ;  /* 0x003b401801007387 */ /* 0x0003e80000100c00 */
[----:B------:R1:W-:Y:S04]  /*128f0*/  STL.128 [R1+0x3b30], R20 ;  /* 0x003b301401007387 */ /* 0x0003e80000100c00 */
[----:B------:R1:W-:Y:S04]  /*12900*/  STL.64 [R1+0x3b20], R18 ;  /* 0x003b201201007387 */ /* 0x0003e80000100a00 */
[----:B------:R1:W-:Y:S04]  /*12910*/  STL.128 [R1+0x3b10], R12 ;  /* 0x003b100c01007387 */ /* 0x0003e80000100c00 */
[----:B------:R1:W-:Y:S04]  /*12920*/  STL.128 [R1+0x3b00], R8 ;  /* 0x003b000801007387 */ /* 0x0003e80000100c00 */
[----:B0-----:R-:W2:Y:S04]  /*12930*/  LDL.LU.128 R28, [R1+0x3b50] ;  /* 0x003b5000011c7983 */ /* 0x001ea80000300c00 */
[----:B-1----:R-:W2:Y:S04]  /*12940*/  LDL.LU.128 R24, [R1+0x3b40] ;  /* 0x003b400001187983 */ /* 0x002ea80000300c00 */
[----:B------:R-:W2:Y:S04]  /*12950*/  LDL.LU.128 R20, [R1+0x3b30] ;  /* 0x003b300001147983 */ /* 0x000ea80000300c00 */
[----:B------:R-:W2:Y:S04]  /*12960*/  LDL.LU.64 R18, [R1+0x3b20] ;  /* 0x003b200001127983 */ /* 0x000ea80000300a00 */
[----:B------:R-:W2:Y:S04]  /*12970*/  LDL.LU.128 R12, [R1+0x3b10] ;  /* 0x003b1000010c7983 */ /* 0x000ea80000300c00 */
[----:B------:R-:W2:Y:S04]  /*12980*/  LDL.LU.128 R8, [R1+0x3b00] ;  /* 0x003b000001087983 */ /* 0x000ea80000300c00 */
[----:B------:R0:W-:Y:S04]  /*12990*/  STL.128 [R1+0x3f60], R148 ;  /* 0x003f609401007387 */ /* 0x0001e80000100c00 */
[----:B------:R1:W-:Y:S04]  /*129a0*/  STL.128 [R1+0x3e10], R160 ;  /* 0x003e10a001007387 */ /* 0x0003e80000100c00 */
[----:B------:R1:W-:Y:S04]  /*129b0*/  STL [R1+0x3df0], R152 ;  /* 0x003df09801007387 */ /* 0x0003e80000100800 */
[----:B------:R-:W2:Y:S04]  /*129c0*/  LDL.LU.128 R156, [R1+0x3e00] ;  /* 0x003e0000019c7983 */ /* 0x000ea80000300c00 */
[----:B0-----:R-:W2:Y:S04]  /*129d0*/  LDL.LU.128 R148, [R1+0x3f60] ;  /* 0x003f600001947983 */ /* 0x001ea80000300c00 */
[----:B-1----:R-:W2:Y:S04]  /*129e0*/  LDL.LU.128 R160, [R1+0x3e10] ;  /* 0x003e100001a07983 */ /* 0x002ea80000300c00 */
[----:B------:R-:W2:Y:S04]  /*129f0*/  LDL.LU R152, [R1+0x3df0] ;  /* 0x003df00001987983 */ /* 0x000ea80000300800 */
        /* <DEDUP_REMOVED lines=9> */
[----:B0-----:R-:W3:Y:S04]  /*12a90*/  LDL.LU.128 R108, [R1+0x3c60] ;  /* 0x003c6000016c7983 */ /* 0x001ee80000300c00 */
[----:B-1----:R-:W3:Y:S04]  /*12aa0*/  LDL.LU.128 R104, [R1+0x3c50] ;  /* 0x003c500001687983 */ /* 0x002ee80000300c00 */
[----:B----4-:R-:W4:Y:S04]  /*12ab0*/  LDL.LU.128 R100, [R1+0x3c40] ;  /* 0x003c400001647983 */ /* 0x010f280000300c00 */
[----:B------:R-:W4:Y:S04]  /*12ac0*/  LDL.LU.128 R96, [R1+0x3c30] ;  /* 0x003c300001607983 */ /* 0x000f280000300c00 */
[----:B------:R-:W4:Y:S04]  /*12ad0*/  LDL.LU.128 R92, [R1+0x3c20] ;  /* 0x003c2000015c7983 */ /* 0x000f280000300c00 */
[----:B--2---:R-:W-:Y:S04]  /*12ae0*/  STL.128 [R1+0x3bd0], R72 ;  /* 0x003bd04801007387 */ /* 0x004fe80000100c00 */
[----:B------:R-:W2:Y:S04]  /*12af0*/  LDL.LU.128 R88, [R1+0x3c10] ;  /* 0x003c100001587983 */ /* 0x000ea80000300c00 */
[----:B---3--:R-:W3:Y:S04]  /*12b00*/  LDL.LU.128 R84, [R1+0x3c00] ;  /* 0x003c000001547983 */ /* 0x008ee80000300c00 */
[----:B------:R-:W3:Y:S04]  /*12b10*/  LDL.LU.128 R80, [R1+0x3bf0] ;  /* 0x003bf00001507983 */ /* 0x000ee80000300c00 */
[----:B------:R0:W-:Y:S01]  /*12b20*/  STL.128 [R1+0x3cb0], R128 ;  /* 0x003cb08001007387 */ /* 0x0001e20000100c00 */
[----:B------:R-:W-:-:S03]  /*12b30*/  IMAD.MOV.U32 R132, RZ, RZ, R112 ;  /* 0x000000ffff847224 */ /* 0x000fc600078e0070 */
[----:B------:R-:W3:Y:S01]  /*12b40*/  LDL.LU.128 R76, [R1+0x3be0] ;  /* 0x003be000014c7983 */ /* 0x000ee20000300c00 */
[----:B------:R-:W-:Y:S02]  /*12b50*/  IMAD.MOV.U32 R133, RZ, RZ, R113 ;  /* 0x000000ffff857224 */ /* 0x000fe400078e0071 */
[----:B------:R-:W-:Y:S01]  /*12b60*/  IMAD.MOV.U32 R134, RZ, RZ, R114 ;  /* 0x000000ffff867224 */ /* 0x000fe200078e0072 */
[----:B------:R-:W-:Y:S01]  /*12b70*/  STL.128 [R1+0x3ad0], R124 ;  /* 0x003ad07c01007387 */ /* 0x000fe20000100c00 */
[----:B------:R-:W-:-:S03]  /*12b80*/  IMAD.MOV.U32 R135, RZ, RZ, R115 ;  /* 0x000000ffff877224 */ /* 0x000fc600078e0073 */
[----:B------:R-:W-:Y:S04]  /*12b90*/  STL.128 [R1+0x3ac0], R120 ;  /* 0x003ac07801007387 */ /* 0x000fe80000100c00 */
[----:B------:R1:W-:Y:S04]  /*12ba0*/  STL.128 [R1+0x3ab0], R116 ;  /* 0x003ab07401007387 */ /* 0x0003e80000100c00 */
[----:B------:R1:W-:Y:S04]  /*12bb0*/  STL.128 [R1+0x3bc0], R68 ;  /* 0x003bc04401007387 */ /* 0x0003e80000100c00 */
[----:B0-----:R-:W3:Y:S04]  /*12bc0*/  LDL.LU.128 R128, [R1+0x3cb0] ;  /* 0x003cb00001807983 */ /* 0x001ee80000300c00 */
[----:B------:R-:W3:Y:S04]  /*12bd0*/  LDL.LU.128 R112, [R1+0x3c70] ;  /* 0x003c700001707983 */ /* 0x000ee80000300c00 */
[----:B------:R-:W3:Y:S04]  /*12be0*/  LDL.LU.128 R72, [R1+0x3bd0] ;  /* 0x003bd00001487983 */ /* 0x000ee80000300c00 */
[----:B-1----:R-:W3:Y:S04]  /*12bf0*/  LDL.128 R116, [R1+0x400] ;  /* 0x0004000001747983 */ /* 0x002ee80000100c00 */
[----:B------:R-:W3:Y:S04]  /*12c00*/  LDL.LU.128 R124, [R1+0x3ad0] ;  /* 0x003ad000017c7983 */ /* 0x000ee80000300c00 */
[----:B------:R-:W3:Y:S04]  /*12c10*/  LDL.LU.128 R120, [R1+0x3ac0] ;  /* 0x003ac00001787983 */ /* 0x000ee80000300c00 */
[----:B------:R-:W3:Y:S04]  /*12c20*/  LDL.LU.128 R68, [R1+0x3bc0] ;  /* 0x003bc00001447983 */ /* 0x000ee80000300c00 */
[----:B------:R0:W-:Y:S04]  /*12c30*/  STL.128 [R1+0x3bb0], R64 ;  /* 0x003bb04001007387 */ /* 0x0001e80000100c00 */
[----:B------:R1:W-:Y:S04]  /*12c40*/  STL.128 [R1+0x3ba0], R60 ;  /* 0x003ba03c01007387 */ /* 0x0003e80000100c00 */
[----:B------:R1:W-:Y:S04]  /*12c50*/  STL [R1+0x3b90], R59 ;  /* 0x003b903b01007387 */ /* 0x0003e80000100800 */
[----:B0-----:R-:W3:Y:S04]  /*12c60*/  LDL.LU.128 R64, [R1+0x3bb0] ;  /* 0x003bb00001407983 */ /* 0x001ee80000300c00 */
[----:B-1----:R-:W3:Y:S04]  /*12c70*/  LDL.LU.128 R60, [R1+0x3ba0] ;  /* 0x003ba000013c7983 */ /* 0x002ee80000300c00 */
[----:B------:R-:W3:Y:S04]  /*12c80*/  LDL.LU R59, [R1+0x3b90] ;  /* 0x003b9000013b7983 */ /* 0x000ee80000300800 */
[----:B------:R-:W-:Y:S04]  /*12c90*/  STL [R1+0x410], R41 ;  /* 0x0004102901007387 */ /* 0x000fe80000100800 */
[----:B------:R-:W-:Y:S04]  /*12ca0*/  STL [R1+0x414], R42 ;  /* 0x0004142a01007387 */ /* 0x000fe80000100800 */
[----:B------:R-:W-:Y:S04]  /*12cb0*/  STL [R1+0x418], R43 ;  /* 0x0004182b01007387 */ /* 0x000fe80000100800 */
[----:B------:R0:W-:Y:S04]  /*12cc0*/  STL [R1+0x39c0], R40 ;  /* 0x0039c02801007387 */ /* 0x0001e80000100800 */
[----:B------:R-:W-:Y:S04]  /*12cd0*/  STL [R1+0x41c], R38 ;  /* 0x00041c2601007387 */ /* 0x000fe80000100800 */
[----:B------:R1:W-:Y:S04]  /*12ce0*/  STL.64 [R1+0x3800], R36 ;  /* 0x0038002401007387 */ /* 0x0003e80000100a00 */
[----:B------:R1:W-:Y:S04]  /*12cf0*/  STL.128 [R1+0x37f0], R32 ;  /* 0x0037f02001007387 */ /* 0x0003e80000100c00 */
[----:B0-----:R-:W3:Y:S04]  /*12d00*/  LDL.LU R40, [R1+0x39c0] ;  /* 0x0039c00001287983 */ /* 0x001ee80000300800 */
[----:B-1----:R-:W3:Y:S04]  /*12d10*/  LDL.LU.64 R36, [R1+0x3800] ;  /* 0x0038000001247983 */ /* 0x002ee80000300a00 */
[----:B------:R-:W3:Y:S04]  /*12d20*/  LDL.LU.128 R32, [R1+0x37f0] ;  /* 0x0037f00001207983 */ /* 0x000ee80000300c00 */
[----:B------:R0:W-:Y:S04]  /*12d30*/  STL.128 [R1+0x3a90], R108 ;  /* 0x003a906c01007387 */ /* 0x0001e80000100c00 */
[----:B------:R1:W-:Y:S04]  /*12d40*/  STL.128 [R1+0x3a80], R104 ;  /* 0x003a806801007387 */ /* 0x0003e80000100c00 */
[----:B----4-:R4:W-:Y:S04]  /*12d50*/  STL.128 [R1+0x3a70], R100 ;  /* 0x003a706401007387 */ /* 0x0109e80000100c00 */
[----:B------:R4:W-:Y:S04]  /*12d60*/  STL.128 [R1+0x3a60], R96 ;  /* 0x003a606001007387 */ /* 0x0009e80000100c00 */
[----:B------:R4:W-:Y:S04]  /*12d70*/  STL.128 [R1+0x3a50], R92 ;  /* 0x003a505c01007387 */ /* 0x0009e80000100c00 */
[----:B0-----:R-:W4:Y:S04]  /*12d80*/  LDL.LU.128 R108, [R1+0x3a90] ;  /* 0x003a9000016c7983 */ /* 0x001f280000300c00 */
[----:B--2---:R0:W-:Y:S04]  /*12d90*/  STL.128 [R1+0x3a40], R88 ;  /* 0x003a405801007387 */ /* 0x0041e80000100c00 */
[----:B---3--:R2:W-:Y:S04]  /*12da0*/  STL.128 [R1+0x3a30], R84 ;  /* 0x003a305401007387 */ /* 0x0085e80000100c00 */
[----:B------:R3:W-:Y:S04]  /*12db0*/  STL.128 [R1+0x3a20], R80 ;  /* 0x003a205001007387 */ /* 0x0007e80000100c00 */
[----:B-1----:R-:W3:Y:S04]  /*12dc0*/  LDL.LU.128 R104, [R1+0x3a80] ;  /* 0x003a800001687983 */ /* 0x002ee80000300c00 */
[----:B----4-:R-:W4:Y:S04]  /*12dd0*/  LDL.LU.128 R100, [R1+0x3a70] ;  /* 0x003a700001647983 */ /* 0x010f280000300c00 */
[----:B------:R-:W-:Y:S04]  /*12de0*/  STL.128 [R1+0x3a10], R76 ;  /* 0x003a104c01007387 */ /* 0x000fe80000100c00 */
[----:B------:R-:W4:Y:S04]  /*12df0*/  LDL.LU.128 R96, [R1+0x3a60] ;  /* 0x003a600001607983 */ /* 0x000f280000300c00 */
[----:B------:R-:W4:Y:S04]  /*12e00*/  LDL.LU.128 R92, [R1+0x3a50] ;  /* 0x003a5000015c7983 */ /* 0x000f280000300c00 */
[----:B0-----:R-:W4:Y:S04]  /*12e10*/  LDL.LU.128 R88, [R1+0x3a40] ;  /* 0x003a400001587983 */ /* 0x001f280000300c00 */
[----:B--2---:R-:W2:Y:S04]  /*12e20*/  LDL.LU.128 R84, [R1+0x3a30] ;  /* 0x003a300001547983 */ /* 0x004ea80000300c00 */
[----:B------:R0:W-:Y:S04]  /*12e30*/  STL.128 [R1+0x3ae0], R128 ;  /* 0x003ae08001007387 */ /* 0x0001e80000100c00 */
[----:B------:R1:W-:Y:S04]  /*12e40*/  STL.128 [R1+0x3aa0], R112 ;  /* 0x003aa07001007387 */ /* 0x0003e80000100c00 */
[----:B------:R1:W-:Y:S01]  /*12e50*/  STL.128 [R1+0x3a00], R72 ;  /* 0x003a004801007387 */ /* 0x0003e20000100c00 */
[----:B------:R-:W-:-:S02]  /*12e60*/  IMAD.MOV.U32 R136, RZ, RZ, R116 ;  /* 0x000000ffff887224 */ /* 0x000fc400078e0074 */
[----:B------:R-:W-:Y:S01]  /*12e70*/  IMAD.MOV.U32 R137, RZ, RZ, R117 ;  /* 0x000000ffff897224 */ /* 0x000fe200078e0075 */
[----:B---3--:R-:W3:Y:S01]  /*12e80*/  LDL.LU.128 R80, [R1+0x3a20] ;  /* 0x003a200001507983 */ /* 0x008ee20000300c00 */
[----:B------:R-:W-:Y:S02]  /*12e90*/  IMAD.MOV.U32 R138, RZ, RZ, R118 ;  /* 0x000000ffff8a7224 */ /* 0x000fe400078e0076 */
[----:B------:R-:W-:Y:S01]  /*12ea0*/  IMAD.MOV.U32 R139, RZ, RZ, R119 ;  /* 0x000000ffff8b7224 */ /* 0x000fe200078e0077 */
[----:B------:R-:W-:Y:S04]  /*12eb0*/  STL.128 [R1+0x3910], R124 ;  /* 0x0039107c01007387 */ /* 0x000fe80000100c00 */
[----:B------:R1:W-:Y:S04]  /*12ec0*/  STL.128 [R1+0x3900], R120 ;  /* 0x0039007801007387 */ /* 0x0003e80000100c00 */
[----:B------:R1:W-:Y:S04]  /*12ed0*/  STL.128 [R1+0x39f0], R68 ;  /* 0x0039f04401007387 */ /* 0x0003e80000100c00 */
[----:B0-----:R-:W3:Y:S04]  /*12ee0*/  LDL.LU.128 R128, [R1+0x3ae0] ;  /* 0x003ae00001807983 */ /* 0x001ee80000300c00 */
[----:B------:R-:W3:Y:S04]  /*12ef0*/  LDL.LU.128 R116, [R1+0x3ab0] ;  /* 0x003ab00001747983 */ /* 0x000ee80000300c00 */
[----:B-1----:R-:W3:Y:S04]  /*12f00*/  LDL.LU.128 R112, [R1+0x3aa0] ;  /* 0x003aa00001707983 */ /* 0x002ee80000300c00 */
[----:B------:R-:W3:Y:S04]  /*12f10*/  LDL.LU.128 R76, [R1+0x3a10] ;  /* 0x003a1000014c7983 */ /* 0x000ee80000300c00 */
[----:B------:R-:W3:Y:S04]  /*12f20*/  LDL.LU.128 R72, [R1+0x3a00] ;  /* 0x003a000001487983 */ /* 0x000ee80000300c00 */
[----:B------:R-:W3:Y:S04]  /*12f30*/  LDL.128 R120, [R1+0x410] ;  /* 0x0004100001787983 */ /* 0x000ee80000100c00 */
        /* <DEDUP_REMOVED lines=8> */
[----:B------:R0:W-:Y:S04]  /*12fc0*/  STL.64 [R1+0x3930], R4 ;  /* 0x0039300401007387 */ /* 0x0001e80000100a00 */
[----:B------:R1:W-:Y:S04]  /*12fd0*/  STL.128 [R1+0x3990], R28 ;  /* 0x0039901c01007387 */ /* 0x0003e80000100c00 */
[----:B------:R1:W-:Y:S04]  /*12fe0*/  STL.128 [R1+0x3980], R24 ;  /* 0x0039801801007387 */ /* 0x0003e80000100c00 */
[----:B0-----:R-:W3:Y:S04]  /*12ff0*/  LDL.LU.64 R4, [R1+0x3930] ;  /* 0x0039300001047983 */ /* 0x001ee80000300a00 */
[----:B------:R0:W-:Y:S04]  /*13000*/  STL.128 [R1+0x3970], R20 ;  /* 0x0039701401007387 */ /* 0x0001e80000100c00 */
[----:B------:R0:W-:Y:S04]  /*13010*/  STL.64 [R1+0x3960], R18 ;  /* 0x0039601201007387 */ /* 0x0001e80000100a00 */
[----:B------:R0:W-:Y:S04]  /*13020*/  STL.128 [R1+0x3950], R12 ;  /* 0x0039500c01007387 */ /* 0x0001e80000100c00 */
[----:B------:R0:W-:Y:S04]  /*13030*/  STL.128 [R1+0x3940], R8 ;  /* 0x0039400801007387 */ /* 0x0001e80000100c00 */
[----:B-1----:R-:W3:Y:S04]  /*13040*/  LDL.LU.128 R28, [R1+0x3990] ;  /* 0x00399000011c7983 */ /* 0x002ee80000300c00 */
[----:B------:R-:W3:Y:S04]  /*13050*/  LDL.LU.128 R24, [R1+0x3980] ;  /* 0x0039800001187983 */ /* 0x000ee80000300c00 */
[----:B0-----:R-:W3:Y:S04]  /*13060*/  LDL.LU.128 R20, [R1+0x3970] ;  /* 0x0039700001147983 */ /* 0x001ee80000300c00 */
[----:B------:R-:W3:Y:S04]  /*13070*/  LDL.LU.64 R18, [R1+0x3960] ;  /* 0x0039600001127983 */ /* 0x000ee80000300a00 */
[----:B------:R-:W3:Y:S04]  /*13080*/  LDL.LU.128 R12, [R1+0x3950] ;  /* 0x00395000010c7983 */ /* 0x000ee80000300c00 */
[----:B------:R-:W3:Y:S04]  /*13090*/  LDL.LU.128 R8, [R1+0x3940] ;  /* 0x0039400001087983 */ /* 0x000ee80000300c00 */
[----:B------:R-:W-:Y:S04]  /*130a0*/  STL [R1+0x420], R39 ;  /* 0x0004202701007387 */ /* 0x000fe80000100800 */
[----:B------:R-:W-:Y:S04]  /*130b0*/  STL [R1+0x424], R40 ;  /* 0x0004242801007387 */ /* 0x000fe80000100800 */
[----:B------:R-:W-:Y:S04]  /*130c0*/  STL [R1+0x428], R35 ;  /* 0x0004282301007387 */ /* 0x000fe80000100800 */
[----:B------:R-:W-:Y:S04]  /*130d0*/  STL [R1+0x42c], R36 ;  /* 0x00042c2401007387 */ /* 0x000fe80000100800 */
[----:B------:R0:W-:Y:S04]  /*130e0*/  STL.128 [R1+0x38d0], R108 ;  /* 0x0038d06c01007387 */ /* 0x0001e80000100c00 */
[----:B------:R1:W-:Y:S04]  /*130f0*/  STL.128 [R1+0x38c0], R104 ;  /* 0x0038c06801007387 */ /* 0x0003e80000100c00 */
[----:B----4-:R4:W-:Y:S04]  /*13100*/  STL.128 [R1+0x38b0], R100 ;  /* 0x0038b06401007387 */ /* 0x0109e80000100c00 */
[----:B0-----:R-:W3:Y:S04]  /*13110*/  LDL.LU.128 R108, [R1+0x38d0] ;  /* 0x0038d000016c7983 */ /* 0x001ee80000300c00 */
[----:B------:R0:W-:Y:S04]  /*13120*/  STL.128 [R1+0x38a0], R96 ;  /* 0x0038a06001007387 */ /* 0x0001e80000100c00 */
[----:B------:R3:W-:Y:S04]  /*13130*/  STL.128 [R1+0x3890], R92 ;  /* 0x0038905c01007387 */ /* 0x0007e80000100c00 */
[----:B------:R3:W-:Y:S04]  /*13140*/  STL.128 [R1+0x3880], R88 ;  /* 0x0038805801007387 */ /* 0x0007e80000100c00 */
[----:B--2---:R2:W-:Y:S04]  /*13150*/  STL.128 [R1+0x3870], R84 ;  /* 0x0038705401007387 */ /* 0x0045e80000100c00 */
[----:B-1----:R-:W2:Y:S04]  /*13160*/  LDL.LU.128 R104, [R1+0x38c0] ;  /* 0x0038c00001687983 */ /* 0x002ea80000300c00 */
[----:B----4-:R-:W4:Y:S04]  /*13170*/  LDL.LU.128 R100, [R1+0x38b0] ;  /* 0x0038b00001647983 */ /* 0x010f280000300c00 */
[----:B0-----:R-:W4:Y:S04]  /*13180*/  LDL.LU.128 R96, [R1+0x38a0] ;  /* 0x0038a00001607983 */ /* 0x001f280000300c00 */
[----:B---3--:R-:W-:Y:S04]  /*13190*/  STL.128 [R1+0x3860], R80 ;  /* 0x0038605001007387 */ /* 0x008fe80000100c00 */
[----:B------:R-:W3:Y:S04]  /*131a0*/  LDL.LU.128 R92, [R1+0x3890] ;  /* 0x00389000015c7983 */ /* 0x000ee80000300c00 */
[----:B------:R-:W3:Y:S04]  /*131b0*/  LDL.LU.128 R88, [R1+0x3880] ;  /* 0x0038800001587983 */ /* 0x000ee80000300c00 */
[----:B--2---:R-:W2:Y:S04]  /*131c0*/  LDL.LU.128 R84, [R1+0x3870] ;  /* 0x0038700001547983 */ /* 0x004ea80000300c00 */
[----:B------:R0:W-:Y:S04]  /*131d0*/  STL.128 [R1+0x3920], R128 ;  /* 0x0039208001007387 */ /* 0x0001e80000100c00 */
[----:B------:R1:W-:Y:S04]  /*131e0*/  STL.128 [R1+0x38f0], R116 ;  /* 0x0038f07401007387 */ /* 0x0003e80000100c00 */
[----:B------:R1:W-:Y:S04]  /*131f0*/  STL.128 [R1+0x38e0], R112 ;  /* 0x0038e07001007387 */ /* 0x0003e80000100c00 */
[----:B------:R1:W-:Y:S04]  /*13200*/  STL.128 [R1+0x3850], R76 ;  /* 0x0038504c01007387 */ /* 0x0003e80000100c00 */
[----:B------:R1:W-:Y:S01]  /*13210*/  STL.128 [R1+0x3840], R72 ;  /* 0x0038404801007387 */ /* 0x0003e20000100c00 */
[----:B------:R-:W-:-:S03]  /*13220*/  IMAD.MOV.U32 R140, RZ, RZ, R120 ;  /* 0x000000ffff8c7224 */ /* 0x000fc600078e0078 */
[----:B0-----:R-:W2:Y:S01]  /*13230*/  LDL.LU.128 R128, [R1+0x3920] ;  /* 0x0039200001807983 */ /* 0x001ea20000300c00 */
[----:B------:R-:W-:Y:S02]  /*13240*/  IMAD.MOV.U32 R141, RZ, RZ, R121 ;  /* 0x000000ffff8d7224 */ /* 0x000fe400078e0079 */
[----:B------:R-:W-:Y:S01]  /*13250*/  IMAD.MOV.U32 R142, RZ, RZ, R122 ;  /* 0x000000ffff8e7224 */ /* 0x000fe200078e007a */
[----:B------:R0:W-:Y:S01]  /*13260*/  STL.128 [R1+0x3760], R124 ;  /* 0x0037607c01007387 */ /* 0x0001e20000100c00 */
[----:B------:R-:W-:-:S03]  /*13270*/  IMAD.MOV.U32 R143, RZ, RZ, R123 ;  /* 0x000000ffff8f7224 */ /* 0x000fc600078e007b */
[----:B------:R0:W-:Y:S04]  /*13280*/  STL.128 [R1+0x3830], R68 ;  /* 0x0038304401007387 */ /* 0x0001e80000100c00 */
[----:B------:R-:W2:Y:S04]  /*13290*/  LDL.LU.128 R120, [R1+0x3900] ;  /* 0x0039000001787983 */ /* 0x000ea80000300c00 */
[----:B-1----:R-:W2:Y:S04]  /*132a0*/  LDL.LU.128 R116, [R1+0x38f0] ;  /* 0x0038f00001747983 */ /* 0x002ea80000300c00 */
[----:B------:R-:W2:Y:S04]  /*132b0*/  LDL.LU.128 R112, [R1+0x38e0] ;  /* 0x0038e00001707983 */ /* 0x000ea80000300c00 */
[----:B------:R-:W2:Y:S04]  /*132c0*/  LDL.LU.128 R80, [R1+0x3860] ;  /* 0x0038600001507983 */ /* 0x000ea80000300c00 */
[----:B------:R-:W2:Y:S04]  /*132d0*/  LDL.LU.128 R76, [R1+0x3850] ;  /* 0x00385000014c7983 */ /* 0x000ea80000300c00 */
[----:B------:R-:W2:Y:S04]  /*132e0*/  LDL.LU.128 R72, [R1+0x3840] ;  /* 0x0038400001487983 */ /* 0x000ea80000300c00 */
[----:B0-----:R-:W2:Y:S04]  /*132f0*/  LDL.128 R124, [R1+0x420] ;  /* 0x00042000017c7983 */ /* 0x001ea80000100c00 */
[----:B------:R-:W2:Y:S04]  /*13300*/  LDL.LU.128 R68, [R1+0x3830] ;  /* 0x0038300001447983 */ /* 0x000ea80000300c00 */
[----:B------:R0:W-:Y:S04]  /*13310*/  STL.128 [R1+0x3820], R64 ;  /* 0x0038204001007387 */ /* 0x0001e80000100c00 */
[----:B------:R1:W-:Y:S04]  /*13320*/  STL.128 [R1+0x3810], R60 ;  /* 0x0038103c01007387 */ /* 0x0003e80000100c00 */
[----:B------:R1:W-:Y:S04]  /*13330*/  STL [R1+0x3808], R59 ;  /* 0x0038083b01007387 */ /* 0x0003e80000100800 */
[----:B0-----:R-:W2:Y:S04]  /*13340*/  LDL.LU.128 R64, [R1+0x3820] ;  /* 0x0038200001407983 */ /* 0x001ea80000300c00 */
[----:B-1----:R-:W2:Y:S04]  /*13350*/  LDL.LU.128 R60, [R1+0x3810] ;  /* 0x00381000013c7983 */ /* 0x002ea80000300c00 */
[----:B------:R-:W2:Y:S04]  /*13360*/  LDL.LU R59, [R1+0x3808] ;  /* 0x00380800013b7983 */ /* 0x000ea80000300800 */
[----:B------:R0:W-:Y:S04]  /*13370*/  STL [R1+0x3658], R34 ;  /* 0x0036582201007387 */ /* 0x0001e80000100800 */
[----:B------:R1:W-:Y:S04]  /*13380*/  STL.64 [R1+0x3650], R32 ;  /* 0x0036502001007387 */ /* 0x0003e80000100a00 */
[----:B0-----:R-:W2:Y:S04]  /*13390*/  LDL.LU R34, [R1+0x3658] ;  /* 0x0036580001227983 */ /* 0x001ea80000300800 */
[----:B-1----:R-:W2:Y:S04]  /*133a0*/  LDL.LU.64 R32, [R1+0x3650] ;  /* 0x0036500001207983 */ /* 0x002ea80000300a00 */
[----:B------:R0:W-:Y:S04]  /*133b0*/  STL.64 [R1+0x3780], R4 ;  /* 0x0037800401007387 */ /* 0x0001e80000100a00 */
[----:B------:R1:W-:Y:S04]  /*133c0*/  STL.128 [R1+0x37e0], R28 ;  /* 0x0037e01c01007387 */ /* 0x0003e80000100c00 */
[----:B------:R1:W-:Y:S04]  /*133d0*/  STL.128 [R1+0x37d0], R24 ;  /* 0x0037d01801007387 */ /* 0x0003e80000100c00 */
[----:B0-----:R-:W2:Y:S04]  /*133e0*/  LDL.LU.64 R4, [R1+0x3780] ;  /* 0x0037800001047983 */ /* 0x001ea80000300a00 */
[----:B------:R0:W-:Y:S04]  /*133f0*/  STL.128 [R1+0x37c0], R20 ;  /* 0x0037c01401007387 */ /* 0x0001e80000100c00 */
[----:B------:R0:W-:Y:S04]  /*13400*/  STL.64 [R1+0x37b0], R18 ;  /* 0x0037b01201007387 */ /* 0x0001e80000100a00 */
[----:B------:R0:W-:Y:S04]  /*13410*/  STL.128 [R1+0x37a0], R12 ;  /* 0x0037a00c01007387 */ /* 0x0001e80000100c00 */
[----:B------:R0:W-:Y:S04]  /*13420*/  STL.128 [R1+0x3790], R8 ;  /* 0x0037900801007387 */ /* 0x0001e80000100c00 */
[----:B------:R0:W-:Y:S04]  /*13430*/  STL.128 [R1+0x3de0], R148 ;  /* 0x003de09401007387 */ /* 0x0001e80000100c00 */
[----:B-1----:R-:W2:Y:S04]  /*13440*/  LDL.LU.128 R28, [R1+0x37e0] ;  /* 0x0037e000011c7983 */ /* 0x002ea80000300c00 */
[----:B------:R-:W2:Y:S04]  /*13450*/  LDL.LU.128 R24, [R1+0x37d0] ;  /* 0x0037d00001187983 */ /* 0x000ea80000300c00 */
[----:B0-----:R-:W2:Y:S04]  /*13460*/  LDL.LU.128 R20, [R1+0x37c0] ;  /* 0x0037c00001147983 */ /* 0x001ea80000300c00 */
[----:B------:R-:W2:Y:S04]  /*13470*/  LDL.LU.64 R18, [R1+0x37b0] ;  /* 0x0037b00001127983 */ /* 0x000ea80000300a00 */
[----:B------:R-:W2:Y:S04]  /*13480*/  LDL.LU.128 R12, [R1+0x37a0] ;  /* 0x0037a000010c7983 */ /* 0x000ea80000300c00 */
[----:B------:R-:W2:Y:S04]  /*13490*/  LDL.LU.128 R8, [R1+0x3790] ;  /* 0x0037900001087983 */ /* 0x000ea80000300c00 */
[----:B------:R-:W2:Y:S04]  /*134a0*/  LDL.LU.128 R148, [R1+0x3de0] ;  /* 0x003de00001947983 */ /* 0x000ea80000300c00 */
[----:B------:R0:W-:Y:S04]  /*134b0*/  STL.128 [R1+0x3720], R108 ;  /* 0x0037206c01007387 */ /* 0x0001e80000100c00 */
[----:B0-----:R-:W2:Y:S04]  /*134c0*/  LDL.LU.128 R108, [R1+0x3720] ;  /* 0x00372000016c7983 */ /* 0x001ea80000300c00 */
[----:B------:R0:W-:Y:S04]  /*134d0*/  STL.128 [R1+0x3710], R104 ;  /* 0x0037106801007387 */ /* 0x0001e80000100c00 */
[----:B----4-:R1:W-:Y:S04]  /*134e0*/  STL.128 [R1+0x3700], R100 ;  /* 0x0037006401007387 */ /* 0x0103e80000100c00 */
[----:B------:R4:W-:Y:S04]  /*134f0*/  STL.128 [R1+0x36f0], R96 ;  /* 0x0036f06001007387 */ /* 0x0009e80000100c00 */
[----:B---3--:R3:W-:Y:S04]  /*13500*/  STL.128 [R1+0x36e0], R92 ;  /* 0x0036e05c01007387 */ /* 0x0087e80000100c00 */
[----:B------:R3:W-:Y:S04]  /*13510*/  STL.128 [R1+0x36d0], R88 ;  /* 0x0036d05801007387 */ /* 0x0007e80000100c00 */
[----:B--2---:R2:W-:Y:S04]  /*13520*/  STL.128 [R1+0x36c0], R84 ;  /* 0x0036c05401007387 */ /* 0x0045e80000100c00 */
[----:B0-----:R-:W2:Y:S04]  /*13530*/  LDL.LU.128 R104, [R1+0x3710] ;  /* 0x0037100001687983 */ /* 0x001ea80000300c00 */
[----:B-1----:R-:W2:Y:S04]  /*13540*/  LDL.LU.128 R100, [R1+0x3700] ;  /* 0x0037000001647983 */ /* 0x002ea80000300c00 */
[----:B----4-:R-:W4:Y:S04]  /*13550*/  LDL.LU.128 R96, [R1+0x36f0] ;  /* 0x0036f00001607983 */ /* 0x010f280000300c00 */
[----:B---3--:R-:W3:Y:S04]  /*13560*/  LDL.LU.128 R92, [R1+0x36e0] ;  /* 0x0036e000015c7983 */ /* 0x008ee80000300c00 */
[----:B------:R-:W3:Y:S04]  /*13570*/  LDL.LU.128 R88, [R1+0x36d0] ;  /* 0x0036d00001587983 */ /* 0x000ee80000300c00 */
[----:B--2---:R-:W2:Y:S04]  /*13580*/  LDL.LU.128 R84, [R1+0x36c0] ;  /* 0x0036c00001547983 */ /* 0x004ea80000300c00 */
[----:B------:R0:W-:Y:S04]  /*13590*/  STL.128 [R1+0x3770], R128 ;  /* 0x0037708001007387 */ /* 0x0001e80000100c00 */
[----:B------:R1:W-:Y:S04]  /*135a0*/  STL.128 [R1+0x3750], R120 ;  /* 0x0037507801007387 */ /* 0x0003e80000100c00 */
        /* <DEDUP_REMOVED lines=11> */
[----:B------:R-:W2:Y:S04]  /*13660*/  LDL.LU.128 R124, [R1+0x3760] ;  /* 0x00376000017c7983 */ /* 0x000ea80000300c00 */
[----:B-1----:R-:W2:Y:S04]  /*13670*/  LDL.LU.128 R120, [R1+0x3750] ;  /* 0x0037500001787983 */ /* 0x002ea80000300c00 */
[----:B------:R-:W2:Y:S04]  /*13680*/  LDL.LU.128 R116, [R1+0x3740] ;  /* 0x0037400001747983 */ /* 0x000ea80000300c00 */
[----:B------:R-:W2:Y:S04]  /*13690*/  LDL.LU.128 R112, [R1+0x3730] ;  /* 0x0037300001707983 */ /* 0x000ea80000300c00 */
[----:B------:R-:W2:Y:S04]  /*136a0*/  LDL.LU.128 R80, [R1+0x36b0] ;  /* 0x0036b00001507983 */ /* 0x000ea80000300c00 */
[----:B------:R-:W2:Y:S04]  /*136b0*/  LDL.LU.128 R76, [R1+0x36a0] ;  /* 0x0036a000014c7983 */ /* 0x000ea80000300c00 */
        /* <DEDUP_REMOVED lines=9> */
[----:B------:R0:W-:Y:S04]  /*13750*/  STL.128 [R1+0x35d0], R160 ;  /* 0x0035d0a001007387 */ /* 0x0001e80000100c00 */
[----:B------:R-:W-:Y:S04]  /*13760*/  STL [R1+0x434], R32 ;  /* 0x0004342001007387 */ /* 0x000fe80000100800 */
[----:B------:R-:W-:Y:S04]  /*13770*/  STL [R1+0x438], R33 ;  /* 0x0004382101007387 */ /* 0x000fe80000100800 */
[----:B------:R-:W-:Y:S04]  /*13780*/  STL [R1+0x43c], R34 ;  /* 0x00043c2201007387 */ /* 0x000fe80000100800 */
[----:B0-----:R-:W2:Y:S04]  /*13790*/  LDL.128 R160, [R1+0x430] ;  /* 0x0004300001a07983 */ /* 0x001ea80000100c00 */
[----:B------:R0:W-:Y:S04]  /*137a0*/  STL.64 [R1+0x35e0], R4 ;  /* 0x0035e00401007387 */ /* 0x0001e80000100a00 */
[----:B------:R1:W-:Y:S04]  /*137b0*/  STL [R1+0x3e50], R176 ;  /* 0x003e50b001007387 */ /* 0x0003e80000100800 */
[----:B------:R1:W-:Y:S04]  /*137c0*/  STL.128 [R1+0x3e40], R172 ;  /* 0x003e40ac01007387 */ /* 0x0003e80000100c00 */
[----:B0-----:R-:W2:Y:S04]  /*137d0*/  LDL.LU.64 R4, [R1+0x35e0] ;  /* 0x0035e00001047983 */ /* 0x001ea80000300a00 */
[----:B------:R0:W-:Y:S04]  /*137e0*/  STL.128 [R1+0x3e30], R168 ;  /* 0x003e30a801007387 */ /* 0x0001e80000100c00 */
[----:B------:R0:W-:Y:S04]  /*137f0*/  STL [R1+0x3e28], R167 ;  /* 0x003e28a701007387 */ /* 0x0001e80000100800 */
[----:B------:R0:W-:Y:S04]  /*13800*/  STL.64 [R1+0x3e20], R164 ;  /* 0x003e20a401007387 */ /* 0x0001e80000100a00 */
[----:B------:R0:W-:Y:S04]  /*13810*/  STL.128 [R1+0x3640], R28 ;  /* 0x0036401c01007387 */ /* 0x0001e80000100c00 */
[----:B------:R0:W-:Y:S04]  /*13820*/  STL.128 [R1+0x3630], R24 ;  /* 0x0036301801007387 */ /* 0x0001e80000100c00 */
[----:B------:R0:W-:Y:S04]  /*13830*/  STL.128 [R1+0x3620], R20 ;  /* 0x0036201401007387 */ /* 0x0001e80000100c00 */
[----:B------:R0:W-:Y:S04]  /*13840*/  STL.64 [R1+0x3610], R18 ;  /* 0x0036101201007387 */ /* 0x0001e80000100a00 */
[----:B------:R0:W-:Y:S04]  /*13850*/  STL.128 [R1+0x3600], R12 ;  /* 0x0036000c01007387 */ /* 0x0001e80000100c00 */
[----:B------:R0:W-:Y:S04]  /*13860*/  STL.128 [R1+0x35f0], R8 ;  /* 0x0035f00801007387 */ /* 0x0001e80000100c00 */
[----:B-1----:R-:W2:Y:S04]  /*13870*/  LDL.LU R176, [R1+0x3e50] ;  /* 0x003e500001b07983 */ /* 0x002ea80000300800 */
[----:B------:R-:W2:Y:S04]  /*13880*/  LDL.LU.128 R172, [R1+0x3e40] ;  /* 0x003e400001ac7983 */ /* 0x000ea80000300c00 */
[----:B0-----:R-:W2:Y:S04]  /*13890*/  LDL.LU.128 R168, [R1+0x3e30] ;  /* 0x003e300001a87983 */ /* 0x001ea80000300c00 */
[----:B------:R-:W2:Y:S04]  /*138a0*/  LDL.LU R167, [R1+0x3e28] ;  /* 0x003e280001a77983 */ /* 0x000ea80000300800 */
[----:B------:R-:W2:Y:S04]  /*138b0*/  LDL.LU.64 R164, [R1+0x3e20] ;  /* 0x003e200001a47983 */ /* 0x000ea80000300a00 */
[----:B------:R-:W2:Y:S04]  /*138c0*/  LDL.LU.128 R28, [R1+0x3640] ;  /* 0x00364000011c7983 */ /* 0x000ea80000300c00 */
[----:B------:R-:W2:Y:S04]  /*138d0*/  LDL.LU.128 R24, [R1+0x3630] ;  /* 0x0036300001187983 */ /* 0x000ea80000300c00 */
[----:B------:R-:W2:Y:S04]  /*138e0*/  LDL.LU.128 R20, [R1+0x3620] ;  /* 0x0036200001147983 */ /* 0x000ea80000300c00 */
[----:B------:R-:W2:Y:S04]  /*138f0*/  LDL.LU.64 R18, [R1+0x3610] ;  /* 0x0036100001127983 */ /* 0x000ea80000300a00 */
[----:B------:R-:W2:Y:S04]  /*13900*/  LDL.LU.128 R12, [R1+0x3600] ;  /* 0x00360000010c7983 */ /* 0x000ea80000300c00 */
[----:B------:R-:W2:Y:S04]  /*13910*/  LDL.LU.128 R8, [R1+0x35f0] ;  /* 0x0035f00001087983 */ /* 0x000ea80000300c00 */
[----:B------:R-:W-:Y:S04]  /*13920*/  STL.128 [R1+0x35c0], R156 ;  /* 0x0035c09c01007387 */ /* 0x000fe80000100c00 */
[----:B------:R0:W-:Y:S04]  /*13930*/  STL [R1+0x35b0], R152 ;  /* 0x0035b09801007387 */ /* 0x0001e80000100800 */
        /* <DEDUP_REMOVED lines=8> */
[----:B----4-:R-:W-:Y:S04]  /*139c0*/  STL.128 [R1+0x34d0], R96 ;  /* 0x0034d06001007387 */ /* 0x010fe80000100c00 */
[----:B---3--:R-:W-:Y:S04]  /*139d0*/  STL.128 [R1+0x34c0], R92 ;  /* 0x0034c05c01007387 */ /* 0x008fe80000100c00 */
[----:B------:R-:W-:Y:S04]  /*139e0*/  STL.128 [R1+0x34b0], R88 ;  /* 0x0034b05801007387 */ /* 0x000fe80000100c00 */
[----:B--2---:R-:W-:Y:S04]  /*139f0*/  STL.128 [R1+0x34a0], R84 ;  /* 0x0034a05401007387 */ /* 0x004fe80000100c00 */
        /* <DEDUP_REMOVED lines=9> */
[----:B0-----:R-:W4:Y:S04]  /*13a90*/  LDL.LU R152, [R1+0x35b0] ;  /* 0x0035b00001987983 */ /* 0x001f280000300800 */
[----:B-1----:R-:W4:Y:S04]  /*13aa0*/  LDL.LU.128 R76, [R1+0x3480] ;  /* 0x00348000014c7983 */ /* 0x002f280000300c00 */
[----:B--2---:R-:W2:Y:S04]  /*13ab0*/  LDL.LU.128 R72, [R1+0x3470] ;  /* 0x0034700001487983 */ /* 0x004ea80000300c00 */
[----:B------:R-:W2:Y:S04]  /*13ac0*/  LDL.LU.128 R84, [R1+0x34a0] ;  /* 0x0034a00001547983 */ /* 0x000ea80000300c00 */
[----:B------:R0:W-:Y:S04]  /*13ad0*/  STL.128 [R1+0x3450], R64 ;  /* 0x0034504001007387 */ /* 0x0001e80000100c00 */
[----:B------:R1:W-:Y:S04]  /*13ae0*/  STL.128 [R1+0x3440], R60 ;  /* 0x0034403c01007387 */ /* 0x0003e80000100c00 */
[----:B------:R1:W-:Y:S04]  /*13af0*/  STL [R1+0x3430], R59 ;  /* 0x0034303b01007387 */ /* 0x0003e80000100800 */
[----:B------:R-:W2:Y:S04]  /*13b00*/  LDL.LU.128 R80, [R1+0x3490] ;  /* 0x0034900001507983 */ /* 0x000ea80000300c00 */
[----:B------:R-:W2:Y:S04]  /*13b10*/  LDL.LU.128 R148, [R1+0x35a0] ;  /* 0x0035a00001947983 */ /* 0x000ea80000300c00 */
[----:B---3--:R-:W3:Y:S04]  /*13b20*/  LDL.LU.128 R68, [R1+0x3460] ;  /* 0x0034600001447983 */ /* 0x008ee80000300c00 */
[----:B0-----:R-:W3:Y:S04]  /*13b30*/  LDL.LU.128 R64, [R1+0x3450] ;  /* 0x0034500001407983 */ /* 0x001ee80000300c00 */
[----:B-1----:R-:W3:Y:S04]  /*13b40*/  LDL.LU.128 R60, [R1+0x3440] ;  /* 0x00344000013c7983 */ /* 0x002ee80000300c00 */
[----:B------:R-:W3:Y:S04]  /*13b50*/  LDL.LU R59, [R1+0x3430] ;  /* 0x00343000013b7983 */ /* 0x000ee80000300800 */
        /* <DEDUP_REMOVED lines=15> */
[----:B------:R-:W3:Y:S01]  /*13c50*/  LDL.LU.128 R156, [R1+0x35c0] ;  /* 0x0035c000019c7983 */ /* 0x000ee20000300c00 */
[----:B------:R-:W-:-:S02]  /*13c60*/  IMAD.MOV.U32 R17, RZ, RZ, R160 ;  /* 0x000000ffff117224 */ /* 0x000fc400078e00a0 */
[----:B------:R-:W-:Y:S02]  /*13c70*/  IMAD.MOV.U32 R16, RZ, RZ, R161 ;  /* 0x000000ffff107224 */ /* 0x000fe400078e00a1 */
[----:B------:R-:W-:Y:S02]  /*13c80*/  IMAD.MOV.U32 R7, RZ, RZ, R162 ;  /* 0x000000ffff077224 */ /* 0x000fe400078e00a2 */
[----:B------:R-:W-:Y:S02]  /*13c90*/  IMAD.MOV.U32 R6, RZ, RZ, R163 ;  /* 0x000000ffff067224 */ /* 0x000fe400078e00a3 */
[----:B------:R-:W3:Y:S01]  /*13ca0*/  LDL.LU.128 R160, [R1+0x35d0] ;  /* 0x0035d00001a07983 */ /* 0x000ee20000300c00 */
[----:B------:R-:W-:Y:S01]  /*13cb0*/  FMUL.FTZ R4, R0, R4 ;  /* 0x0000000400047220 */ /* 0x000fe20000410000 */
[----:B------:R-:W-:-:S04]  /*13cc0*/  FMUL.FTZ R166, R5, R0 ;  /* 0x0000000005a67220 */ /* 0x000fc80000410000 */
[-CC-:B------:R-:W-:Y:S01]  /*13cd0*/  FFMA.FTZ R185, R28, R0.reuse, -R166.reuse ;  /* 0x000000001cb97223 */ /* 0x180fe200000108a6 */
[----:B------:R-:W-:-:S05]  /*13ce0*/  FFMA.FTZ R184, R29, R0, -R166 ;  /* 0x000000001db87223 */ /* 0x000fca00000108a6 */
[----:B------:R-:W-:Y:S08]  /*13cf0*/  MUFU.EX2 R185, R185 ;  /* 0x000000b900b97308 */ /* 0x000ff00000000800 */
[----:B------:R-:W0:Y:S01]  /*13d00*/  MUFU.EX2 R184, R184 ;  /* 0x000000b800b87308 */ /* 0x000e220000000800 */
[----:B------:R-:W-:Y:S01]  /*13d10*/  ISETP.NE.U32.AND P0, PT, R31, RZ, PT ;  /* 0x000000ff1f00720c */ /* 0x000fe20003f05070 */
[----:B------:R-:W-:-:S02]  /*13d20*/  IMAD R8, R30, 0xc00, R8 ;  /* 0x00000c001e087824 */ /* 0x000fc400078e0208 */
[----:B------:R-:W-:Y:S02]  /*13d30*/  IMAD.MOV.U32 R179, RZ, RZ, R27 ;  /* 0x000000ffffb37224 */ /* 0x000fe400078e001b */
[----:B------:R-:W-:Y:S02]  /*13d40*/  IMAD.MOV.U32 R178, RZ, RZ, R26 ;  /* 0x000000ffffb27224 */ /* 0x000fe400078e001a */
[----:B------:R-:W-:Y:S01]  /*13d50*/  IMAD.MOV.U32 R177, RZ, RZ, R25 ;  /* 0x000000ffffb17224 */ /* 0x000fe200078e0019 */
[----:B------:R-:W-:Y:S01]  /*13d60*/  R2UR UR6, R8 ;  /* 0x00000000080672ca */ /* 0x000fe200000e0000 */
[----:B------:R-:W-:Y:S01]  /*13d70*/  IMAD.MOV.U32 R50, RZ, RZ, R227 ;  /* 0x000000ffff327224 */ /* 0x000fe200078e00e3 */
[----:B------:R-:W-:Y:S01]  /*13d80*/  R2UR UR7, R9 ;  /* 0x00000000090772ca */ /* 0x000fe200000e0000 */
[----:B------:R-:W-:Y:S02]  /*13d90*/  IMAD.MOV.U32 R51, RZ, RZ, R226 ;  /* 0x000000ffff337224 */ /* 0x000fe400078e00e2 */
[----:B------:R-:W-:-:S02]  /*13da0*/  IMAD.MOV.U32 R52, RZ, RZ, R225 ;  /* 0x000000ffff347224 */ /* 0x000fc400078e00e1 */
[----:B------:R-:W-:Y:S02]  /*13db0*/  IMAD.MOV.U32 R53, RZ, RZ, R224 ;  /* 0x000000ffff357224 */ /* 0x000fe400078e00e0 */
[----:B------:R-:W-:Y:S02]  /*13dc0*/  IMAD.MOV.U32 R54, RZ, RZ, R223 ;  /* 0x000000ffff367224 */ /* 0x000fe400078e00df */
[----:B------:R-:W-:Y:S02]  /*13dd0*/  IMAD.MOV.U32 R55, RZ, RZ, R222 ;  /* 0x000000ffff377224 */ /* 0x000fe400078e00de */
[----:B------:R-:W-:Y:S02]  /*13de0*/  IMAD.MOV.U32 R57, RZ, RZ, R220 ;  /* 0x000000ffff397224 */ /* 0x000fe400078e00dc */
[----:B------:R-:W-:Y:S02]  /*13df0*/  IMAD.MOV.U32 R58, RZ, RZ, R219 ;  /* 0x000000ffff3a7224 */ /* 0x000fe400078e00db */
[----:B------:R-:W-:-:S02]  /*13e00*/  IMAD.MOV.U32 R27, RZ, RZ, R179 ;  /* 0x000000ffff1b7224 */ /* 0x000fc400078e00b3 */
[----:B------:R-:W-:Y:S02]  /*13e10*/  IMAD.MOV.U32 R26, RZ, RZ, R178 ;  /* 0x000000ffff1a7224 */ /* 0x000fe400078e00b2 */
[----:B------:R-:W-:Y:S01]  /*13e20*/  IMAD.MOV.U32 R25, RZ, RZ, R177 ;  /* 0x000000ffff197224 */ /* 0x000fe200078e00b1 */
[----:B0-----:R-:W-:Y:S01]  /*13e30*/  F2FP.F16.F32.PACK_AB R155, R184, R185 ;  /* 0x000000b9b89b723e */ /* 0x001fe200000000ff */
[----:B------:R-:W-:Y:S01]  /*13e40*/  VOTEU.ANY UP0, P0 ;  /* 0x00000000003f7886 */ /* 0x000fe20000000100 */
[-CC-:B----4-:R-:W-:Y:S01]  /*13e50*/  FFMA.FTZ R197, R76, R0.reuse, -R4.reuse ;  /* 0x000000004cc57223 */ /* 0x190fe20000010804 */
[-CC-:B------:R-:W-:Y:S01]  /*13e60*/  FFMA.FTZ R196, R77, R0.reuse, -R4.reuse ;  /* 0x000000004dc47223 */ /* 0x180fe20000010804 */
[-CC-:B--2---:R-:W-:Y:S01]  /*13e70*/  FFMA.FTZ R199, R74, R0.reuse, -R4.reuse ;  /* 0x000000004ac77223 */ /* 0x184fe20000010804 */
[-C--:B------:R-:W-:Y:S01]  /*13e80*/  FFMA.FTZ R198, R75, R0.reuse, -R4 ;  /* 0x000000004bc67223 */ /* 0x080fe20000010804 */
[-CC-:B------:R-:W-:Y:S01]  /*13e90*/  FFMA.FTZ R187, R73, R0.reuse, -R166.reuse ;  /* 0x0000000049bb7223 */ /* 0x180fe200000108a6 */
[----:B------:R-:W-:Y:S01]  /*13ea0*/  FFMA.FTZ R186, R72, R0, -R166 ;  /* 0x0000000048ba7223 */ /* 0x000fe200000108a6 */
[----:B------:R-:W-:Y:S08]  /*13eb0*/  MUFU.EX2 R197, R197 ;  /* 0x000000c500c57308 */ /* 0x000ff00000000800 */
[----:B------:R-:W-:Y:S08]  /*13ec0*/  MUFU.EX2 R199, R199 ;  /* 0x000000c700c77308 */ /* 0x000ff00000000800 */
[----:B------:R-:W0:Y:S08]  /*13ed0*/  MUFU.EX2 R198, R198 ;  /* 0x000000c600c67308 */ /* 0x000e300000000800 */
[----:B------:R-:W-:Y:S08]  /*13ee0*/  MUFU.EX2 R196, R196 ;  /* 0x000000c400c47308 */ /* 0x000ff00000000800 */
[----:B------:R-:W-:Y:S08]  /*13ef0*/  MUFU.EX2 R187, R187 ;  /* 0x000000bb00bb7308 */ /* 0x000ff00000000800 */
[----:B------:R-:W1:Y:S01]  /*13f00*/  MUFU.EX2 R186, R186 ;  /* 0x000000ba00ba7308 */ /* 0x000e620000000800 */
[----:B------:R-:W-:-:S02]  /*13f10*/  IMAD.MOV.U32 R56, RZ, RZ, R152 ;  /* 0x000000ffff387224 */ /* 0x000fc400078e0098 */
[----:B------:R-:W-:Y:S02]  /*13f20*/  IMAD.MOV.U32 R44, RZ, RZ, R82 ;  /* 0x000000ffff2c7224 */ /* 0x000fe400078e0052 */
[----:B------:R-:W-:Y:S02]  /*13f30*/  IMAD.MOV.U32 R47, RZ, RZ, R85 ;  /* 0x000000ffff2f7224 */ /* 0x000fe400078e0055 */
[----:B------:R-:W-:Y:S02]  /*13f40*/  IMAD.MOV.U32 R48, RZ, RZ, R84 ;  /* 0x000000ffff307224 */ /* 0x000fe400078e0054 */
[----:B------:R-:W-:Y:S02]  /*13f50*/  IMAD.MOV.U32 R49, RZ, RZ, R83 ;  /* 0x000000ffff317224 */ /* 0x000fe400078e0053 */
[----:B------:R-:W-:Y:S02]  /*13f60*/  IMAD.MOV.U32 R28, RZ, RZ, R56 ;  /* 0x000000ffff1c7224 */ /* 0x000fe400078e0038 */
[----:B---3--:R-:W-:-:S02]  /*13f70*/  IMAD.MOV.U32 R29, RZ, RZ, R61 ;  /* 0x000000ffff1d7224 */ /* 0x008fc400078e003d */
[----:B------:R-:W-:Y:S02]  /*13f80*/  IMAD.MOV.U32 R30, RZ, RZ, R60 ;  /* 0x000000ffff1e7224 */ /* 0x000fe400078e003c */
[----:B------:R-:W-:Y:S02]  /*13f90*/  IMAD.MOV.U32 R31, RZ, RZ, R59 ;  /* 0x000000ffff1f7224 */ /* 0x000fe400078e003b */
[----:B------:R-:W-:Y:S02]  /*13fa0*/  IMAD.MOV.U32 R32, RZ, RZ, R64 ;  /* 0x000000ffff207224 */ /* 0x000fe400078e0040 */
[----:B------:R-:W-:Y:S02]  /*13fb0*/  IMAD.MOV.U32 R33, RZ, RZ, R63 ;  /* 0x000000ffff217224 */ /* 0x000fe400078e003f */
        /* <DEDUP_REMOVED lines=43> */
[----:B------:R-:W-:Y:S01]  /*14270*/  IMAD.MOV.U32 R151, RZ, RZ, R6 ;  /* 0x000000ffff977224 */ /* 0x000fe200078e0006 */
[----:B0-----:R-:W-:-:S02]  /*14280*/  F2FP.F16.F32.PACK_AB R152, R198, R199 ;  /* 0x000000c7c698723e */ /* 0x001fc400000000ff */
[----:B-1----:R-:W-:Y:S02]  /*14290*/  F2FP.F16.F32.PACK_AB R153, R186, R187 ;  /* 0x000000bbba99723e */ /* 0x002fe400000000ff */
[----:B------:R-:W-:-:S04]  /*142a0*/  F2FP.F16.F32.PACK_AB R154, R196, R197 ;  /* 0x000000c5c49a723e */ /* 0x000fc800000000ff */
[----:B------:R-:W-:-:S06]  /*142b0*/  WARPGROUP.ARRIVE ;  /* 0x00000000000079c5 */ /* 0x000fcc0000000000 */
[----:B------:R-:W-:Y:S01]  /*142c0*/  HGMMA.64x256x16.F32 R24, R152, gdesc[UR4].tnspB, R24, UP0, gsb0 ;  /* 0x43e0000498187df0 */ /* 0x000fe2000b800818 */
        /* <DEDUP_REMOVED lines=9> */
[----:B------:R-:W-:Y:S08]  /*14360*/  MUFU.EX2 R194, R194 ;  /* 0x000000c200c27308 */ /* 0x000ff00000000800 */
[----:B------:R-:W-:Y:S08]  /*14370*/  MUFU.EX2 R193, R193 ;  /* 0x000000c100c17308 */ /* 0x000ff00000000800 */
[----:B------:R-:W0:Y:S08]  /*14380*/  MUFU.EX2 R192, R192 ;  /* 0x000000c000c07308 */ /* 0x000e300000000800 */
[----:B------:R-:W-:Y:S08]  /*14390*/  MUFU.EX2 R175, R175 ;  /* 0x000000af00af7308 */ /* 0x000ff00000000800 */
[----:B------:R-:W-:Y:S08]  /*143a0*/  MUFU.EX2 R174, R174 ;  /* 0x000000ae00ae7308 */ /* 0x000ff00000000800 */
[----:B------:R-:W-:Y:S08]  /*143b0*/  MUFU.EX2 R173, R173 ;  /* 0x000000ad00ad7308 */ /* 0x000ff00000000800 */
[----:B------:R-:W1:Y:S01]  /*143c0*/  MUFU.EX2 R172, R172 ;  /* 0x000000ac00ac7308 */ /* 0x000e620000000800 */
[----:B------:R-:W-:Y:S04]  /*143d0*/  STL.128 [R1+0x3410], R208 ;  /* 0x003410d001007387 */ /* 0x000fe80000100c00 */
[----:B------:R2:W-:Y:S04]  /*143e0*/  STL.128 [R1+0x3400], R204 ;  /* 0x003400cc01007387 */ /* 0x0005e80000100c00 */
[----:B------:R-:W-:Y:S04]  /*143f0*/  STL.128 [R1+0x3420], R212 ;  /* 0x003420d401007387 */ /* 0x000fe80000100c00 */
[----:B------:R-:W-:Y:S04]  /*14400*/  STL.128 [R1+0x33f0], R200 ;  /* 0x0033f0c801007387 */ /* 0x000fe80000100c00 */
[----:B------:R-:W-:Y:S04]  /*14410*/  STL.128 [R1+0x33e0], R196 ;  /* 0x0033e0c401007387 */ /* 0x000fe80000100c00 */
[----:B0-----:R-:W-:Y:S04]  /*14420*/  STL.128 [R1+0x33d0], R192 ;  /* 0x0033d0c001007387 */ /* 0x001fe80000100c00 */
[----:B------:R-:W-:Y:S04]  /*14430*/  STL.128 [R1+0x33c0], R184 ;  /* 0x0033c0b801007387 */ /* 0x000fe80000100c00 */
[----:B------:R-:W-:Y:S04]  /*14440*/  STL.64 [R1+0x33b0], R182 ;  /* 0x0033b0b601007387 */ /* 0x000fe80000100a00 */
[----:B-1----:R-:W-:Y:S04]  /*14450*/  STL.128 [R1+0x33a0], R172 ;  /* 0x0033a0ac01007387 */ /* 0x002fe80000100c00 */
[----:B------:R-:W-:Y:S04]  /*14460*/  STL [R1+0x3398], R166 ;  /* 0x003398a601007387 */ /* 0x000fe80000100800 */
[----:B------:R-:W-:Y:S04]  /*14470*/  STL.64 [R1+0x3390], R164 ;  /* 0x003390a401007387 */ /* 0x000fe80000100a00 */
[----:B------:R-:W-:Y:S01]  /*14480*/  STL.128 [R1+0x3380], R160 ;  /* 0x003380a001007387 */ /* 0x000fe20000100c00 */
[----:B------:R-:W-:-:S02]  /*14490*/  WARPGROUP.DEPBAR.LE gsb0, 0x0 ;  /* 0x00008000000079c5 */ /* 0x000fc40000010000 */
[----:B------:R-:W-:Y:S02]  /*144a0*/  VIADD R152, R8, 0x80 ;  /* 0x0000008008987836 */ /* 0x000fe40000000000 */
[----:B------:R-:W-:Y:S02]  /*144b0*/  IMAD.MOV.U32 R153, RZ, RZ, R9 ;  /* 0x000000ffff997224 */ /* 0x000fe400078e0009 */
[----:B------:R-:W-:Y:S02]  /*144c0*/  IMAD.MOV.U32 R225, RZ, RZ, R133 ;  /* 0x000000ffffe17224 */ /* 0x000fe400078e0085 */
[----:B------:R-:W-:Y:S02]  /*144d0*/  IMAD.MOV.U32 R226, RZ, RZ, R132 ;  /* 0x000000ffffe27224 */ /* 0x000fe400078e0084 */
[----:B------:R-:W-:Y:S02]  /*144e0*/  IMAD.MOV.U32 R227, RZ, RZ, R131 ;  /* 0x000000ffffe37224 */ /* 0x000fe400078e0083 */
[----:B------:R-:W-:-:S02]  /*144f0*/  IMAD.MOV.U32 R6, RZ, RZ, R151 ;  /* 0x000000ffff067224 */ /* 0x000fc400078e0097 */
[----:B------:R-:W-:Y:S02]  /*14500*/  IMAD.MOV.U32 R7, RZ, RZ, R150 ;  /* 0x000000ffff077224 */ /* 0x000fe400078e0096 */
[----:B------:R-:W-:Y:S01]  /*14510*/  IMAD.MOV.U32 R16, RZ, RZ, R149 ;  /* 0x000000ffff107224 */ /* 0x000fe200078e0095 */
[----:B------:R-:W-:Y:S01]  /*14520*/  R2UR UR6, R152 ;  /* 0x00000000980672ca */ /* 0x000fe200000e0000 */
[----:B------:R-:W-:Y:S01]  /*14530*/  IMAD.MOV.U32 R219, RZ, RZ, R139 ;  /* 0x000000ffffdb7224 */ /* 0x000fe200078e008b */
[----:B------:R-:W-:Y:S01]  /*14540*/  R2UR UR7, R153 ;  /* 0x00000000990772ca */ /* 0x000fe200000e0000 */
[----:B------:R-:W-:Y:S01]  /*14550*/  IMAD.MOV.U32 R220, RZ, RZ, R138 ;  /* 0x000000ffffdc7224 */ /* 0x000fe200078e008a */
[----:B------:R-:W-:Y:S01]  /*14560*/  F2FP.F16.F32.PACK_AB R152, R194, R195 ;  /* 0x000000c3c298723e */ /* 0x000fe200000000ff */
[----:B------:R-:W-:Y:S01]  /*14570*/  IMAD.MOV.U32 R221, RZ, RZ, R137 ;  /* 0x000000ffffdd7224 */ /* 0x000fe200078e0089 */
[----:B------:R-:W-:Y:S01]  /*14580*/  F2FP.F16.F32.PACK_AB R153, R174, R175 ;  /* 0x000000afae99723e */ /* 0x000fe200000000ff */
[----:B------:R-:W-:Y:S01]  /*14590*/  IMAD.MOV.U32 R222, RZ, RZ, R136 ;  /* 0x000000ffffde7224 */ /* 0x000fe200078e0088 */
[----:B------:R-:W-:Y:S01]  /*145a0*/  F2FP.F16.F32.PACK_AB R154, R192, R193 ;  /* 0x000000c1c09a723e */ /* 0x000fe200000000ff */
[----:B------:R-:W-:Y:S01]  /*145b0*/  IMAD.MOV.U32 R223, RZ, RZ, R135 ;  /* 0x000000ffffdf7224 */ /* 0x000fe200078e0087 */
[----:B------:R-:W-:Y:S01]  /*145c0*/  F2FP.F16.F32.PACK_AB R155, R172, R173 ;  /* 0x000000adac9b723e */ /* 0x000fe200000000ff */
[----:B------:R-:W-:Y:S01]  /*145d0*/  IMAD.MOV.U32 R167, RZ, RZ, R147 ;  /* 0x000000ffffa77224 */ /* 0x000fe200078e0093 */
[----:B------:R0:W-:Y:S01]  /*145e0*/  STL [R1+0x604], R225 ;  /* 0x000604e101007387 */ /* 0x0001e20000100800 */
[----:B------:R-:W-:-:S02]  /*145f0*/  IMAD.MOV.U32 R168, RZ, RZ, R146 ;  /* 0x000000ffffa87224 */ /* 0x000fc400078e0092 */
[----:B------:R-:W-:Y:S01]  /*14600*/  IMAD.MOV.U32 R169, RZ, RZ, R145 ;  /* 0x000000ffffa97224 */ /* 0x000fe200078e0091 */
[----:B------:R1:W-:Y:S01]  /*14610*/  STL [R1+0x600], R226 ;  /* 0x000600e201007387 */ /* 0x0003e20000100800 */
[----:B------:R-:W-:Y:S02]  /*14620*/  IMAD.MOV.U32 R170, RZ, RZ, R144 ;  /* 0x000000ffffaa7224 */ /* 0x000fe400078e0090 */
[----:B------:R-:W-:Y:S01]  /*14630*/  IMAD.MOV.U32 R171, RZ, RZ, R143 ;  /* 0x000000ffffab7224 */ /* 0x000fe200078e008f */
[----:B------:R3:W-:Y:S01]  /*14640*/  STL [R1+0x5fc], R227 ;  /* 0x0005fce301007387 */ /* 0x0007e20000100800 */
[----:B--2---:R-:W-:Y:S02]  /*14650*/  IMAD.MOV.U32 R207, RZ, RZ, R227 ;  /* 0x000000ffffcf7224 */ /* 0x004fe400078e00e3 */
[----:B------:R-:W-:Y:S01]  /*14660*/  IMAD.MOV.U32 R208, RZ, RZ, R226 ;  /* 0x000000ffffd07224 */ /* 0x000fe200078e00e2 */
[----:B------:R2:W-:Y:S01]  /*14670*/  STL [R1+0x64c], R6 ;  /* 0x00064c0601007387 */ /* 0x0005e20000100800 */
[----:B------:R-:W-:-:S02]  /*14680*/  IMAD.MOV.U32 R209, RZ, RZ, R225 ;  /* 0x000000ffffd17224 */ /* 0x000fc400078e00e1 */
[----:B0-----:R-:W-:Y:S01]  /*14690*/  IMAD.MOV.U32 R225, RZ, RZ, R16 ;  /* 0x000000ffffe17224 */ /* 0x001fe200078e0010 */
[----:B------:R0:W-:Y:S01]  /*146a0*/  STL [R1+0x648], R7 ;  /* 0x0006480701007387 */ /* 0x0001e20000100800 */
[----:B-1----:R-:W-:Y:S02]  /*146b0*/  IMAD.MOV.U32 R226, RZ, RZ, R7 ;  /* 0x000000ffffe27224 */ /* 0x002fe400078e0007 */
[----:B---3--:R-:W-:Y:S01]  /*146c0*/  IMAD.MOV.U32 R227, RZ, RZ, R6 ;  /* 0x000000ffffe37224 */ /* 0x008fe200078e0006 */
[----:B------:R1:W-:Y:S01]  /*146d0*/  STL [R1+0x644], R16 ;  /* 0x0006441001007387 */ /* 0x0003e20000100800 */
[----:B--2---:R-:W-:-:S03]  /*146e0*/  IMAD.MOV.U32 R6, RZ, RZ, R27 ;  /* 0x000000ffff067224 */ /* 0x004fc600078e001b */
[----:B------:R2:W-:Y:S01]  /*146f0*/  STL [R1+0x61c], R219 ;  /* 0x00061cdb01007387 */ /* 0x0005e20000100800 */
[----:B0-----:R-:W-:-:S03]  /*14700*/  IMAD.MOV.U32 R7, RZ, RZ, R26 ;  /* 0x000000ffff077224 */ /* 0x001fc600078e001a */
[----:B------:R0:W-:Y:S01]  /*14710*/  STL [R1+0x618], R220 ;  /* 0x000618dc01007387 */ /* 0x0001e20000100800 */
[----:B-1----:R-:W-:-:S03]  /*14720*/  IMAD.MOV.U32 R16, RZ, RZ, R25 ;  /* 0x000000ffff107224 */ /* 0x002fc600078e0019 */
[----:B------:R1:W-:Y:S01]  /*14730*/  STL [R1+0x614], R221 ;  /* 0x000614dd01007387 */ /* 0x0003e20000100800 */
[----:B------:R-:W-:Y:S02]  /*14740*/  IMAD.MOV.U32 R211, RZ, RZ, R223 ;  /* 0x000000ffffd37224 */ /* 0x000fe400078e00df */
[----:B------:R-:W-:Y:S01]  /*14750*/  IMAD.MOV.U32 R212, RZ, RZ, R222 ;  /* 0x000000ffffd47224 */ /* 0x000fe200078e00de */
[----:B------:R3:W-:Y:S01]  /*14760*/  STL [R1+0x610], R222 ;  /* 0x000610de01007387 */ /* 0x0007e20000100800 */
[----:B------:R-:W-:Y:S02]  /*14770*/  IMAD.MOV.U32 R213, RZ, RZ, R221 ;  /* 0x000000ffffd57224 */ /* 0x000fe400078e00dd */
[----:B------:R-:W-:Y:S01]  /*14780*/  IMAD.MOV.U32 R214, RZ, RZ, R220 ;  /* 0x000000ffffd67224 */ /* 0x000fe200078e00dc */
[----:B------:R4:W-:Y:S01]  /*14790*/  STL [R1+0x60c], R223 ;  /* 0x00060cdf01007387 */ /* 0x0009e20000100800 */
[----:B------:R-:W-:Y:S02]  /*147a0*/  IMAD.MOV.U32 R215, RZ, RZ, R219 ;  /* 0x000000ffffd77224 */ /* 0x000fe400078e00db */
[----:B------:R-:W-:Y:S01]  /*147b0*/  IMAD.MOV.U32 R17, RZ, RZ, R148 ;  /* 0x000000ffff117224 */ /* 0x000fe200078e0094 */
[----:B------:R-:W-:Y:S01]  /*147c0*/  STL [R1+0x63c], R167 ;  /* 0x00063ca701007387 */ /* 0x000fe20000100800 */
[----:B------:R-:W-:-:S02]  /*147d0*/  IMAD.MOV.U32 R218, RZ, RZ, R142 ;  /* 0x000000ffffda7224 */ /* 0x000fc400078e008e */
[----:B------:R-:W-:Y:S01]  /*147e0*/  IMAD.MOV.U32 R217, RZ, RZ, R141 ;  /* 0x000000ffffd97224 */ /* 0x000fe200078e008d */
[----:B------:R-:W-:Y:S01]  /*147f0*/  STL [R1+0x638], R168 ;  /* 0x000638a801007387 */ /* 0x000fe20000100800 */
[----:B------:R-:W-:Y:S02]  /*14800*/  IMAD.MOV.U32 R216, RZ, RZ, R140 ;  /* 0x000000ffffd87224 */ /* 0x000fe400078e008c */
[----:B------:R-:W-:Y:S01]  /*14810*/  IMAD.MOV.U32 R224, RZ, RZ, R134 ;  /* 0x000000ffffe07224 */ /* 0x000fe200078e0086 */
[----:B------:R-:W-:Y:S01]  /*14820*/  STL [R1+0x634], R169 ;  /* 0x000634a901007387 */ /* 0x000fe20000100800 */
[----:B------:R-:W-:Y:S02]  /*14830*/  IMAD.MOV.U32 R191, RZ, RZ, R115 ;  /* 0x000000ffffbf7224 */ /* 0x000fe400078e0073 */
[----:B------:R-:W-:Y:S01]  /*14840*/  IMAD.MOV.U32 R190, RZ, RZ, R114 ;  /* 0x000000ffffbe7224 */ /* 0x000fe200078e0072 */
[----:B------:R-:W-:Y:S01]  /*14850*/  STL [R1+0x630], R170 ;  /* 0x000630aa01007387 */ /* 0x000fe20000100800 */
[----:B------:R-:W-:-:S02]  /*14860*/  IMAD.MOV.U32 R189, RZ, RZ, R113 ;  /* 0x000000ffffbd7224 */ /* 0x000fc400078e0071 */
[----:B------:R-:W-:Y:S01]  /*14870*/  IMAD.MOV.U32 R188, RZ, RZ, R112 ;  /* 0x000000ffffbc7224 */ /* 0x000fe200078e0070 */
[----:B------:R4:W-:Y:S01]  /*14880*/  STL [R1+0x62c], R171 ;  /* 0x00062cab01007387 */ /* 0x0009e20000100800 */
        /* <DEDUP_REMOVED lines=34> */
[----:B--2---:R-:W-:Y:S01]  /*14ab0*/  IMAD.MOV.U32 R219, RZ, RZ, R171 ;  /* 0x000000ffffdb7224 */ /* 0x004fe200078e00ab */
[----:B------:R-:W-:Y:S01]  /*14ac0*/  STL [R1+0x5cc], R119 ;  /* 0x0005cc7701007387 */ /* 0x000fe20000100800 */
[----:B0-----:R-:W-:Y:S02]  /*14ad0*/  IMAD.MOV.U32 R220, RZ, RZ, R170 ;  /* 0x000000ffffdc7224 */ /* 0x001fe400078e00aa */
[----:B-1----:R-:W-:Y:S01]  /*14ae0*/  IMAD.MOV.U32 R221, RZ, RZ, R169 ;  /* 0x000000ffffdd7224 */ /* 0x002fe200078e00a9 */
[----:B------:R-:W-:Y:S01]  /*14af0*/  STL [R1+0x5c8], R118 ;  /* 0x0005c87601007387 */ /* 0x000fe20000100800 */
[----:B---3--:R-:W-:Y:S02]  /*14b00*/  IMAD.MOV.U32 R222, RZ, RZ, R168 ;  /* 0x000000ffffde7224 */ /* 0x008fe400078e00a8 */
[----:B----4-:R-:W-:Y:S01]  /*14b10*/  IMAD.MOV.U32 R223, RZ, RZ, R167 ;  /* 0x000000ffffdf7224 */ /* 0x010fe200078e00a7 */
        /* <DEDUP_REMOVED lines=24> */
[----:B------:R0:W-:Y:S01]  /*14ca0*/  STL.128 [R1+0x3370], R152 ;  /* 0x0033709801007387 */ /* 0x0001e20000100c00 */
        /* <DEDUP_REMOVED lines=8> */
[----:B0-----:R-:W-:-:S02]  /*14d30*/  IMAD.MOV.U32 R155, RZ, RZ, R79 ;  /* 0x000000ffff9b7224 */ /* 0x001fc400078e004f */
        /* <DEDUP_REMOVED lines=157> */
[----:B------:R-:W-:Y:S04]  /*15710*/  STL [R1+0x450], R24 ;  /* 0x0004501801007387 */ /* 0x000fe80000100800 */
[----:B------:R1:W-:Y:S04]  /*15720*/  STL.128 [R1+0x3360], R24 ;  /* 0x0033601801007387 */ /* 0x0003e80000100c00 */
[----:B------:R-:W2:Y:S04]  /*15730*/  LDL.LU.128 R28, [R1+0x460] ;  /* 0x00046000011c7983 */ /* 0x000ea80000300c00 */
[----:B0-----:R-:W2:Y:S04]  /*15740*/  LDL.LU.128 R152, [R1+0x3370] ;  /* 0x0033700001987983 */ /* 0x001ea80000300c00 */
[----:B------:R-:W2:Y:S04]  /*15750*/  LDL.LU.128 R32, [R1+0x470] ;  /* 0x0004700001207983 */ /* 0x000ea80000300c00 */
        /* <DEDUP_REMOVED lines=31> */
[----:B0-----:R-:W3:Y:S04]  /*15950*/  LDL.LU R166, [R1+0x3398] ;  /* 0x0033980001a67983 */ /* 0x001ee80000300800 */
[----:B------:R0:W-:Y:S04]  /*15960*/  STL.128 [R1+0x330], R160 ;  /* 0x000330a001007387 */ /* 0x0001e80000100c00 */
[----:B------:R1:W-:Y:S04]  /*15970*/  STL.128 [R1+0x360], R172 ;  /* 0x000360ac01007387 */ /* 0x0003e80000100c00 */
[----:B------:R-:W4:Y:S04]  /*15980*/  LDL.LU.64 R164, [R1+0x3390] ;  /* 0x0033900001a47983 */ /* 0x000f280000300a00 */
[----:B0-----:R-:W4:Y:S04]  /*15990*/  LDL.LU.128 R160, [R1+0x3380] ;  /* 0x0033800001a07983 */ /* 0x001f280000300c00 */
[----:B-1----:R-:W4:Y:S01]  /*159a0*/  LDL.LU.128 R172, [R1+0x33a0] ;  /* 0x0033a00001ac7983 */ /* 0x002f220000300c00 */
[----:B--2---:R-:W-:-:S06]  /*159b0*/  WARPGROUP.ARRIVE ;  /* 0x00000000000079c5 */ /* 0x004fcc0000000000 */
[----:B------:R-:W-:Y:S03]  /*159c0*/  HGMMA.64x256x16.F32 R24, R152, gdesc[UR4].tnspB, R24, gsb0 ;  /* 0x43e0000498187df0 */ /* 0x000fe60008000818 */
[----:B------:R-:W-:Y:S02]  /*159d0*/  WARPGROUP.DEPBAR.LE gsb0, 0x0 ;  /* 0x00008000000079c5 */ /* 0x000fe40000010000 */
[----:B------:R0:W-:Y:S04]  /*159e0*/  STL.128 [R1+0x450], R24 ;  /* 0x0004501801007387 */ /* 0x0001e80000100c00 */
[----:B------:R-:W-:Y:S04]  /*159f0*/  STL.128 [R1+0x460], R28 ;  /* 0x0004601c01007387 */ /* 0x000fe80000100c00 */
[----:B------:R1:W-:Y:S04]  /*15a00*/  STL.128 [R1+0x580], R100 ;  /* 0x0005806401007387 */ /* 0x0003e80000100c00 */
[----:B------:R2:W-:Y:S04]  /*15a10*/  STL.128 [R1+0x590], R104 ;  /* 0x0005906801007387 */ /* 0x0005e80000100c00 */
[----:B0-----:R-:W4:Y:S04]  /*15a20*/  LDL.LU.128 R24, [R1+0x3360] ;  /* 0x0033600001187983 */ /* 0x001f280000300c00 */
[----:B-1----:R-:W4:Y:S04]  /*15a30*/  LDL.LU.128 R100, [R1+0x450] ;  /* 0x0004500001647983 */ /* 0x002f280000300c00 */
[----:B--2---:R-:W2:Y:S01]  /*15a40*/  LDL.LU.128 R104, [R1+0x460] ;  /* 0x0004600001687983 */ /* 0x004ea20000300c00 */
[----:B---3--:R-:W-:-:S03]  /*15a50*/  FFMA.FTZ R167, R10, R0, -R166 ;  /* 0x000000000aa77223 */ /* 0x008fc600000108a6 */
[----:B------:R0:W-:Y:S04]  /*15a60*/  STL.128 [R1+0x350], R168 ;  /* 0x000350a801007387 */ /* 0x0001e80000100c00 */
[----:B------:R1:W-:Y:S01]  /*15a70*/  STL.128 [R1+0x3a0], R188 ;  /* 0x0003a0bc01007387 */ /* 0x0003e20000100c00 */
[----:B------:R-:W-:Y:S01]  /*15a80*/  MUFU.EX2 R167, R167 ;  /* 0x000000a700a77308 */ /* 0x000fe20000000800 */
[-CC-:B0-----:R-:W-:Y:S01]  /*15a90*/  FFMA.FTZ R170, R19, R0.reuse, -R166.reuse ;  /* 0x0000000013aa7223 */ /* 0x181fe200000108a6 */
[-CC-:B------:R-:W-:Y:S01]  /*15aa0*/  FFMA.FTZ R169, R15, R0.reuse, -R166.reuse ;  /* 0x000000000fa97223 */ /* 0x180fe200000108a6 */
[-C--:B------:R-:W-:Y:S01]  /*15ab0*/  FFMA.FTZ R168, R11, R0.reuse, -R166 ;  /* 0x000000000ba87223 */ /* 0x080fe200000108a6 */
[-CC-:B-1----:R-:W-:Y:S01]  /*15ac0*/  FFMA.FTZ R191, R23, R0.reuse, -R4.reuse ;  /* 0x0000000017bf7223 */ /* 0x182fe20000010804 */
[-CC-:B------:R-:W-:Y:S01]  /*15ad0*/  FFMA.FTZ R190, R21, R0.reuse, -R4.reuse ;  /* 0x0000000015be7223 */ /* 0x180fe20000010804 */
[-CC-:B------:R-:W-:Y:S01]  /*15ae0*/  FFMA.FTZ R189, R13, R0.reuse, -R4.reuse ;  /* 0x000000000dbd7223 */ /* 0x180fe20000010804 */
[----:B------:R-:W-:Y:S01]  /*15af0*/  FFMA.FTZ R188, R12, R0, -R4 ;  /* 0x000000000cbc7223 */ /* 0x000fe20000010804 */
[----:B------:R-:W-:Y:S08]  /*15b00*/  MUFU.EX2 R170, R170 ;  /* 0x000000aa00aa7308 */ /* 0x000ff00000000800 */
[----:B------:R-:W-:Y:S08]  /*15b10*/  MUFU.EX2 R191, R191 ;  /* 0x000000bf00bf7308 */ /* 0x000ff00000000800 */
[----:B------:R-:W0:Y:S08]  /*15b20*/  MUFU.EX2 R190, R190 ;  /* 0x000000be00be7308 */ /* 0x000e300000000800 */
[----:B------:R-:W-:Y:S08]  /*15b30*/  MUFU.EX2 R189, R189 ;  /* 0x000000bd00bd7308 */ /* 0x000ff00000000800 */
[----:B------:R-:W-:Y:S08]  /*15b40*/  MUFU.EX2 R188, R188 ;  /* 0x000000bc00bc7308 */ /* 0x000ff00000000800 */
[----:B------:R-:W1:Y:S08]  /*15b50*/  MUFU.EX2 R169, R169 ;  /* 0x000000a900a97308 */ /* 0x000e700000000800 */
[----:B------:R-:W3:Y:S01]  /*15b60*/  MUFU.EX2 R168, R168 ;  /* 0x000000a800a87308 */ /* 0x000ee20000000800 */
[----:B------:R3:W-:Y:S01]  /*15b70*/  STL.128 [R1+0x370], R176 ;  /* 0x000370b001007387 */ /* 0x0007e20000100c00 */
[----:B------:R-:W-:-:S02]  /*15b80*/  IMAD.MOV.U32 R210, RZ, RZ, R224 ;  /* 0x000000ffffd27224 */ /* 0x000fc400078e00e0 */
[----:B------:R-:W-:Y:S01]  /*15b90*/  IMAD.MOV.U32 R171, RZ, RZ, R139 ;  /* 0x000000ffffab7224 */ /* 0x000fe200078e008b */
[----:B------:R3:W-:Y:S01]  /*15ba0*/  STL.128 [R1+0x320], R156 ;  /* 0x0003209c01007387 */ /* 0x0007e20000100c00 */
[----:B------:R-:W-:Y:S01]  /*15bb0*/  IMAD.MOV.U32 R224, RZ, RZ, R17 ;  /* 0x000000ffffe07224 */ /* 0x000fe200078e0011 */
[----:B0-----:R-:W-:Y:S02]  /*15bc0*/  F2FP.F16.F32.PACK_AB R152, R190, R191 ;  /* 0x000000bfbe98723e */ /* 0x001fe400000000ff */
[----:B-1----:R-:W-:Y:S02]  /*15bd0*/  F2FP.F16.F32.PACK_AB R153, R169, R170 ;  /* 0x000000aaa999723e */ /* 0x002fe400000000ff */
[----:B------:R-:W-:Y:S01]  /*15be0*/  F2FP.F16.F32.PACK_AB R154, R188, R189 ;  /* 0x000000bdbc9a723e */ /* 0x000fe200000000ff */
[----:B------:R-:W-:Y:S01]  /*15bf0*/  STL.128 [R1+0x540], R84 ;  /* 0x0005405401007387 */ /* 0x000fe20000100c00 */
[----:B---3--:R-:W-:Y:S02]  /*15c00*/  IMAD.MOV.U32 R179, RZ, RZ, R135 ;  /* 0x000000ffffb37224 */ /* 0x008fe400078e0087 */
[----:B------:R-:W-:-:S02]  /*15c10*/  IMAD.MOV.U32 R178, RZ, RZ, R136 ;  /* 0x000000ffffb27224 */ /* 0x000fc400078e0088 */
[----:B------:R-:W-:Y:S02]  /*15c20*/  IMAD.MOV.U32 R177, RZ, RZ, R137 ;  /* 0x000000ffffb17224 */ /* 0x000fe400078e0089 */
[----:B------:R-:W-:Y:S01]  /*15c30*/  IMAD.MOV.U32 R176, RZ, RZ, R138 ;  /* 0x000000ffffb07224 */ /* 0x000fe200078e008a */
[----:B------:R-:W-:Y:S01]  /*15c40*/  F2FP.F16.F32.PACK_AB R155, R167, R168 ;  /* 0x000000a8a79b723e */ /* 0x000fe200000000ff */
[----:B------:R-:W-:Y:S02]  /*15c50*/  IMAD.MOV.U32 R159, RZ, RZ, R140 ;  /* 0x000000ffff9f7224 */ /* 0x000fe400078e008c */
[----:B------:R-:W-:Y:S02]  /*15c60*/  IMAD.MOV.U32 R158, RZ, RZ, R141 ;  /* 0x000000ffff9e7224 */ /* 0x000fe400078e008d */
[----:B------:R-:W-:Y:S02]  /*15c70*/  IMAD.MOV.U32 R157, RZ, RZ, R142 ;  /* 0x000000ffff9d7224 */ /* 0x000fe400078e008e */
[----:B------:R-:W-:Y:S01]  /*15c80*/  IMAD.MOV.U32 R156, RZ, RZ, R143 ;  /* 0x000000ffff9c7224 */ /* 0x000fe200078e008f */
[----:B------:R-:W-:Y:S01]  /*15c90*/  STL.128 [R1+0x550], R88 ;  /* 0x0005505801007387 */ /* 0x000fe20000100c00 */
[----:B------:R-:W-:-:S03]  /*15ca0*/  IMAD.MOV.U32 R22, RZ, RZ, R144 ;  /* 0x000000ffff167224 */ /* 0x000fc600078e0090 */
[----:B------:R-:W-:Y:S01]  /*15cb0*/  STL.128 [R1+0x560], R92 ;  /* 0x0005605c01007387 */ /* 0x000fe20000100c00 */
[----:B------:R-:W-:-:S03]  /*15cc0*/  IMAD.MOV.U32 R20, RZ, RZ, R145 ;  /* 0x000000ffff147224 */ /* 0x000fc600078e0091 */
[----:B------:R-:W-:Y:S01]  /*15cd0*/  STL.128 [R1+0x570], R96 ;  /* 0x0005706001007387 */ /* 0x000fe20000100c00 */
[----:B------:R-:W-:-:S03]  /*15ce0*/  IMAD.MOV.U32 R18, RZ, RZ, R146 ;  /* 0x000000ffff127224 */ /* 0x000fc600078e0092 */
[----:B------:R-:W-:Y:S01]  /*15cf0*/  STL.128 [R1+0x3290], R176 ;  /* 0x003290b001007387 */ /* 0x000fe20000100c00 */
[----:B------:R-:W-:-:S03]  /*15d00*/  IMAD.MOV.U32 R17, RZ, RZ, R147 ;  /* 0x000000ffff117224 */ /* 0x000fc600078e0093 */
[----:B----4-:R-:W-:Y:S01]  /*15d10*/  STL.128 [R1+0x3280], R172 ;  /* 0x003280ac01007387 */ /* 0x010fe20000100c00 */
[----:B------:R-:W-:-:S03]  /*15d20*/  IMAD.MOV.U32 R16, RZ, RZ, R148 ;  /* 0x000000ffff107224 */ /* 0x000fc600078e0094 */
[----:B------:R-:W-:Y:S01]  /*15d30*/  STL.128 [R1+0x3270], R168 ;  /* 0x003270a801007387 */ /* 0x000fe20000100c00 */
[----:B------:R-:W-:-:S03]  /*15d40*/  IMAD.MOV.U32 R14, RZ, RZ, R149 ;  /* 0x000000ffff0e7224 */ /* 0x000fc600078e0095 */
[----:B------:R-:W-:Y:S01]  /*15d50*/  STL.128 [R1+0x3260], R164 ;  /* 0x003260a401007387 */ /* 0x000fe20000100c00 */
[----:B------:R-:W-:-:S03]  /*15d60*/  IMAD.MOV.U32 R7, RZ, RZ, R150 ;  /* 0x000000ffff077224 */ /* 0x000fc600078e0096 */
[----:B------:R-:W-:Y:S01]  /*15d70*/  STL.128 [R1+0x3250], R160 ;  /* 0x003250a001007387 */ /* 0x000fe20000100c00 */
[----:B------:R-:W-:-:S03]  /*15d80*/  IMAD.MOV.U32 R6, RZ, RZ, R151 ;  /* 0x000000ffff067224 */ /* 0x000fc600078e0097 */
[----:B------:R0:W-:Y:S04]  /*15d90*/  STL.128 [R1+0x380], R180 ;  /* 0x000380b401007387 */ /* 0x0001e80000100c00 */
[----:B------:R1:W-:Y:S04]  /*15da0*/  STL.128 [R1+0x410], R216 ;  /* 0x000410d801007387 */ /* 0x0003e80000100c00 */
[----:B------:R3:W-:Y:S04]  /*15db0*/  STL.128 [R1+0x420], R220 ;  /* 0x000420dc01007387 */ /* 0x0007e80000100c00 */
[----:B------:R4:W-:Y:S04]  /*15dc0*/  STL.128 [R1+0x430], R224 ;  /* 0x000430e001007387 */ /* 0x0009e80000100c00 */
[----:B------:R-:W-:Y:S01]  /*15dd0*/  STL.128 [R1+0x530], R80 ;  /* 0x0005305001007387 */ /* 0x000fe20000100c00 */
[----:B0-----:R-:W-:-:S02]  /*15de0*/  IMAD.MOV.U32 R181, RZ, RZ, R133 ;  /* 0x000000ffffb57224 */ /* 0x001fc400078e0085 */
[----:B------:R-:W-:Y:S01]  /*15df0*/  IMAD.MOV.U32 R180, RZ, RZ, R134 ;  /* 0x000000ffffb47224 */ /* 0x000fe200078e0086 */
[----:B------:R0:W-:Y:S01]  /*15e00*/  STL.128 [R1+0x3240], R156 ;  /* 0x0032409c01007387 */ /* 0x0001e20000100c00 */
[----:B-1----:R-:W-:Y:S02]  /*15e10*/  IMAD.MOV.U32 R219, RZ, RZ, R129 ;  /* 0x000000ffffdb7224 */ /* 0x002fe400078e0081 */
[----:B------:R-:W-:Y:S01]  /*15e20*/  IMAD.MOV.U32 R218, RZ, RZ, R130 ;  /* 0x000000ffffda7224 */ /* 0x000fe200078e0082 */
[----:B------:R-:W2:Y:S01]  /*15e30*/  LDL.LU.128 R160, [R1+0x540] ;  /* 0x0005400001a07983 */ /* 0x000ea20000300c00 */
[----:B---3--:R-:W-:Y:S02]  /*15e40*/  IMAD.MOV.U32 R223, RZ, RZ, R125 ;  /* 0x000000ffffdf7224 */ /* 0x008fe400078e007d */
[----:B------:R-:W-:Y:S01]  /*15e50*/  IMAD.MOV.U32 R222, RZ, RZ, R126 ;  /* 0x000000ffffde7224 */ /* 0x000fe200078e007e */
[----:B------:R-:W3:Y:S01]  /*15e60*/  LDL.LU.128 R164, [R1+0x550] ;  /* 0x0005500001a47983 */ /* 0x000ee20000300c00 */
[----:B----4-:R-:W-:-:S02]  /*15e70*/  IMAD.MOV.U32 R224, RZ, RZ, R124 ;  /* 0x000000ffffe07224 */ /* 0x010fc400078e007c */
[----:B------:R-:W-:Y:S01]  /*15e80*/  IMAD.MOV.U32 R221, RZ, RZ, R127 ;  /* 0x000000ffffdd7224 */ /* 0x000fe200078e007f */
[----:B------:R-:W4:Y:S01]  /*15e90*/  LDL.LU.128 R168, [R1+0x560] ;  /* 0x0005600001a87983 */ /* 0x000f220000300c00 */
[----:B------:R-:W-:Y:S02]  /*15ea0*/  IMAD.MOV.U32 R220, RZ, RZ, R128 ;  /* 0x000000ffffdc7224 */ /* 0x000fe400078e0080 */
[----:B------:R-:W-:Y:S01]  /*15eb0*/  IMAD.MOV.U32 R217, RZ, RZ, R131 ;  /* 0x000000ffffd97224 */ /* 0x000fe200078e0083 */
[----:B------:R-:W4:Y:S01]  /*15ec0*/  LDL.LU.128 R172, [R1+0x570] ;  /* 0x0005700001ac7983 */ /* 0x000f220000300c00 */
[----:B------:R-:W-:-:S03]  /*15ed0*/  IMAD.MOV.U32 R216, RZ, RZ, R132 ;  /* 0x000000ffffd87224 */ /* 0x000fc600078e0084 */
[----:B------:R-:W4:Y:S04]  /*15ee0*/  LDL.128 R176, [R1+0x580] ;  /* 0x0005800001b07983 */ /* 0x000f280000100c00 */
        /* <DEDUP_REMOVED lines=29> */
[----:B--2---:R-:W2:Y:S01]  /*160c0*/  LDL.LU.128 R152, [R1+0x520] ;  /* 0x0005200001987983 */ /* 0x004ea20000300c00 */
[----:B------:R-:W-:-:S02]  /*160d0*/  IMAD.MOV.U32 R28, RZ, RZ, R104 ;  /* 0x000000ffff1c7224 */ /* 0x000fc400078e0068 */
[----:B------:R-:W-:Y:S01]  /*160e0*/  IMAD.MOV.U32 R29, RZ, RZ, R105 ;  /* 0x000000ffff1d7224 */ /* 0x000fe200078e0069 */
[----:B------:R0:W-:Y:S01]  /*160f0*/  STL.128 [R1+0x240], R24 ;  /* 0x0002401801007387 */ /* 0x0001e20000100c00 */
[----:B------:R-:W-:Y:S02]  /*16100*/  IMAD.MOV.U32 R30, RZ, RZ, R106 ;  /* 0x000000ffff1e7224 */ /* 0x000fe400078e006a */
[----:B------:R-:W-:Y:S01]  /*16110*/  IMAD.MOV.U32 R31, RZ, RZ, R107 ;  /* 0x000000ffff1f7224 */ /* 0x000fe200078e006b */
[----:B------:R1:W-:Y:S04]  /*16120*/  STL.128 [R1+0x240], R100 ;  /* 0x0002406401007387 */ /* 0x0003e80000100c00 */
[----:B------:R1:W-:Y:S01]  /*16130*/  STL.128 [R1+0x250], R104 ;  /* 0x0002506801007387 */ /* 0x0003e20000100c00 */
[----:B------:R-:W-:-:S03]  /*16140*/  IMAD.MOV.U32 R11, RZ, RZ, R9 ;  /* 0x000000ffff0b7224 */ /* 0x000fc600078e0009 */
[----:B------:R-:W-:Y:S01]  /*16150*/  STL [R1+0x30e0], R22 ;  /* 0x0030e01601007387 */ /* 0x000fe20000100800 */
[----:B0-----:R-:W-:-:S03]  /*16160*/  IMAD.MOV.U32 R25, RZ, RZ, R101 ;  /* 0x000000ffff197224 */ /* 0x001fc600078e0065 */
[----:B------:R-:W-:Y:S01]  /*16170*/  STL [R1+0x30dc], R20 ;  /* 0x0030dc1401007387 */ /* 0x000fe20000100800 */
[----:B------:R-:W-:Y:S02]  /*16180*/  IMAD.MOV.U32 R26, RZ, RZ, R102 ;  /* 0x000000ffff1a7224 */ /* 0x000fe400078e0066 */
[----:B------:R-:W-:Y:S01]  /*16190*/  IMAD.MOV.U32 R27, RZ, RZ, R103 ;  /* 0x000000ffff1b7224 */ /* 0x000fe200078e0067 */
[----:B-1----:R-:W2:Y:S04]  /*161a0*/  LDL.LU R101, [R1+0x584] ;  /* 0x0005840001657983 */ /* 0x002ea80000300800 */
[----:B------:R-:W2:Y:S04]  /*161b0*/  LDL.LU R102, [R1+0x588] ;  /* 0x0005880001667983 */ /* 0x000ea80000300800 */
[----:B------:R-:W2:Y:S04]  /*161c0*/  LDL.LU R103, [R1+0x58c] ;  /* 0x00058c0001677983 */ /* 0x000ea80000300800 */
[----:B------:R-:W2:Y:S01]  /*161d0*/  LDL.128 R104, [R1+0x590] ;  /* 0x0005900001687983 */ /* 0x000ea20000100c00 */
[----:B------:R-:W-:-:S03]  /*161e0*/  IMAD.MOV.U32 R24, RZ, RZ, R100 ;  /* 0x000000ffff187224 */ /* 0x000fc600078e0064 */
[----:B------:R0:W-:Y:S04]  /*161f0*/  STL.128 [R1+0x3100], R28 ;  /* 0x0031001c01007387 */ /* 0x0001e80000100c00 */
[----:B------:R1:W-:Y:S01]  /*16200*/  STL.128 [R1+0x30f0], R24 ;  /* 0x0030f01801007387 */ /* 0x0003e20000100c00 */
[----:B------:R-:W-:-:S03]  /*16210*/  VIADD R10, R8, 0x100 ;  /* 0x00000100080a7836 */ /* 0x000fc60000000000 */
[----:B------:R3:W-:Y:S04]  /*16220*/  STL [R1+0x30d8], R18 ;  /* 0x0030d81201007387 */ /* 0x0007e80000100800 */
[----:B------:R-:W-:Y:S04]  /*16230*/  STL.64 [R1+0x30d0], R16 ;  /* 0x0030d01001007387 */ /* 0x000fe80000100a00 */
[----:B0-----:R-:W2:Y:S04]  /*16240*/  LDL.LU.128 R28, [R1+0x3100] ;  /* 0x00310000011c7983 */ /* 0x001ea80000300c00 */
[----:B-1----:R-:W2:Y:S04]  /*16250*/  LDL.LU.128 R24, [R1+0x30f0] ;  /* 0x0030f00001187983 */ /* 0x002ea80000300c00 */
[----:B------:R-:W-:Y:S04]  /*16260*/  STL [R1+0x30cc], R14 ;  /* 0x0030cc0e01007387 */ /* 0x000fe80000100800 */
[----:B------:R-:W-:Y:S04]  /*16270*/  STL.128 [R1+0x30b0], R4 ;  /* 0x0030b00401007387 */ /* 0x000fe80000100c00 */
[----:B------:R-:W-:Y:S04]  /*16280*/  STL.128 [R1+0x390], R184 ;  /* 0x000390b801007387 */ /* 0x000fe80000100c00 */
[----:B------:R-:W-:Y:S04]  /*16290*/  STL.64 [R1+0x30c0], R8 ;  /* 0x0030c00801007387 */ /* 0x000fe80000100a00 */
[----:B------:R-:W-:Y:S04]  /*162a0*/  STL.128 [R1+0x3b0], R192 ;  /* 0x0003b0c001007387 */ /* 0x000fe80000100c00 */
[----:B------:R-:W-:Y:S04]  /*162b0*/  STL.128 [R1+0x3c0], R196 ;  /* 0x0003c0c401007387 */ /* 0x000fe80000100c00 */
[----:B------:R-:W-:Y:S04]  /*162c0*/  STL.128 [R1+0x3d0], R200 ;  /* 0x0003d0c801007387 */ /* 0x000fe80000100c00 */
[----:B------:R-:W-:Y:S04]  /*162d0*/  STL.128 [R1+0x3e0], R204 ;  /* 0x0003e0cc01007387 */ /* 0x000fe80000100c00 */
[----:B------:R-:W-:Y:S04]  /*162e0*/  STL.128 [R1+0x3f0], R208 ;  /* 0x0003f0d001007387 */ /* 0x000fe80000100c00 */
[----:B------:R-:W-:Y:S04]  /*162f0*/  STL.128 [R1+0x400], R212 ;  /* 0x000400d401007387 */ /* 0x000fe80000100c00 */
[----:B------:R-:W2:Y:S01]  /*16300*/  LDL.LU.64 R182, [R1+0x33b0] ;  /* 0x0033b00001b67983 */ /* 0x000ea20000300a00 */
[----:B------:R-:W-:-:S03]  /*16310*/  IMAD.MOV.U32 R84, RZ, RZ, R160 ;  /* 0x000000ffff547224 */ /* 0x000fc600078e00a0 */
[----:B------:R-:W2:Y:S01]  /*16320*/  LDL.LU R22, [R1+0x30e0] ;  /* 0x0030e00001167983 */ /* 0x000ea20000300800 */
[----:B------:R-:W-:Y:S02]  /*16330*/  IMAD.MOV.U32 R85, RZ, RZ, R161 ;  /* 0x000000ffff557224 */ /* 0x000fe400078e00a1 */
[----:B------:R-:W-:Y:S01]  /*16340*/  IMAD.MOV.U32 R86, RZ, RZ, R162 ;  /* 0x000000ffff567224 */ /* 0x000fe200078e00a2 */
[----:B------:R-:W2:Y:S01]  /*16350*/  LDL.LU R20, [R1+0x30dc] ;  /* 0x0030dc0001147983 */ /* 0x000ea20000300800 */
[----:B------:R-:W-:Y:S02]  /*16360*/  IMAD.MOV.U32 R87, RZ, RZ, R163 ;  /* 0x000000ffff577224 */ /* 0x000fe400078e00a3 */
[----:B---3--:R-:W-:Y:S01]  /*16370*/  IMAD.MOV.U32 R88, RZ, RZ, R164 ;  /* 0x000000ffff587224 */ /* 0x008fe200078e00a4 */
[----:B------:R-:W3:Y:S01]  /*16380*/  LDL.LU R18, [R1+0x30d8] ;  /* 0x0030d80001127983 */ /* 0x000ee20000300800 */
[----:B------:R-:W-:Y:S02]  /*16390*/  IMAD.MOV.U32 R89, RZ, RZ, R165 ;  /* 0x000000ffff597224 */ /* 0x000fe400078e00a5 */
[----:B------:R-:W-:-:S02]  /*163a0*/  IMAD.MOV.U32 R90, RZ, RZ, R166 ;  /* 0x000000ffff5a7224 */ /* 0x000fc400078e00a6 */
[----:B------:R-:W-:Y:S02]  /*163b0*/  IMAD.MOV.U32 R91, RZ, RZ, R167 ;  /* 0x000000ffff5b7224 */ /* 0x000fe400078e00a7 */
[----:B----4-:R-:W-:Y:S02]  /*163c0*/  IMAD.MOV.U32 R92, RZ, RZ, R168 ;  /* 0x000000ffff5c7224 */ /* 0x010fe400078e00a8 */
[----:B------:R-:W-:Y:S02]  /*163d0*/  IMAD.MOV.U32 R93, RZ, RZ, R169 ;  /* 0x000000ffff5d7224 */ /* 0x000fe400078e00a9 */
[----:B------:R-:W-:Y:S02]  /*163e0*/  IMAD.MOV.U32 R94, RZ, RZ, R170 ;  /* 0x000000ffff5e7224 */ /* 0x000fe400078e00aa */
[----:B------:R-:W-:Y:S02]  /*163f0*/  IMAD.MOV.U32 R95, RZ, RZ, R171 ;  /* 0x000000ffff5f7224 */ /* 0x000fe400078e00ab */
[----:B------:R-:W-:-:S02]  /*16400*/  IMAD.MOV.U32 R96, RZ, RZ, R172 ;  /* 0x000000ffff607224 */ /* 0x000fc400078e00ac */
[----:B------:R-:W-:Y:S02]  /*16410*/  IMAD.MOV.U32 R97, RZ, RZ, R173 ;  /* 0x000000ffff617224 */ /* 0x000fe400078e00ad */
[----:B------:R-:W-:Y:S02]  /*16420*/  IMAD.MOV.U32 R98, RZ, RZ, R174 ;  /* 0x000000ffff627224 */ /* 0x000fe400078e00ae */
[----:B------:R-:W-:Y:S02]  /*16430*/  IMAD.MOV.U32 R99, RZ, RZ, R175 ;  /* 0x000000ffff637224 */ /* 0x000fe400078e00af */
[----:B------:R-:W-:Y:S01]  /*16440*/  IMAD.MOV.U32 R100, RZ, RZ, R176 ;  /* 0x000000ffff647224 */ /* 0x000fe200078e00b0 */
[----:B------:R0:W-:Y:S04]  /*16450*/  STL.128 [R1+0x3200], R92 ;  /* 0x0032005c01007387 */ /* 0x0001e80000100c00 */
[----:B------:R1:W-:Y:S04]  /*16460*/  STL.128 [R1+0x3210], R96 ;  /* 0x0032106001007387 */ /* 0x0003e80000100c00 */
[----:B------:R4:W-:Y:S04]  /*16470*/  STL.128 [R1+0x31f0], R88 ;  /* 0x0031f05801007387 */ /* 0x0009e80000100c00 */
[----:B------:R4:W-:Y:S04]  /*16480*/  STL.128 [R1+0x31e0], R84 ;  /* 0x0031e05401007387 */ /* 0x0009e80000100c00 */
[----:B0-----:R-:W3:Y:S04]  /*16490*/  LDL.LU.128 R92, [R1+0x3200] ;  /* 0x00320000015c7983 */ /* 0x001ee80000300c00 */
[----:B-1----:R-:W3:Y:S04]  /*164a0*/  LDL.LU.128 R96, [R1+0x3210] ;  /* 0x0032100001607983 */ /* 0x002ee80000300c00 */
[----:B----4-:R-:W4:Y:S04]  /*164b0*/  LDL.LU.128 R88, [R1+0x31f0] ;  /* 0x0031f00001587983 */ /* 0x010f280000300c00 */
[----:B------:R-:W4:Y:S01]  /*164c0*/  LDL.LU.128 R84, [R1+0x31e0] ;  /* 0x0031e00001547983 */ /* 0x000f220000300c00 */
[----:B------:R-:W-:-:S03]  /*164d0*/  IMAD.MOV.U32 R80, RZ, RZ, R156 ;  /* 0x000000ffff507224 */ /* 0x000fc600078e009c */
[----:B------:R-:W4:Y:S01]  /*164e0*/  LDL.LU.64 R16, [R1+0x30d0] ;  /* 0x0030d00001107983 */ /* 0x000f220000300a00 */
        /* <DEDUP_REMOVED lines=47> */
[----:B--2---:R-:W-:-:S02]  /*167e0*/  IMAD.MOV.U32 R76, RZ, RZ, R152 ;  /* 0x000000ffff4c7224 */ /* 0x004fc400078e0098 */
[----:B------:R-:W-:Y:S02]  /*167f0*/  IMAD.MOV.U32 R77, RZ, RZ, R153 ;  /* 0x000000ffff4d7224 */ /* 0x000fe400078e0099 */
[----:B------:R-:W-:Y:S02]  /*16800*/  IMAD.MOV.U32 R78, RZ, RZ, R154 ;  /* 0x000000ffff4e7224 */ /* 0x000fe400078e009a */
[----:B------:R-:W-:Y:S01]  /*16810*/  IMAD.MOV.U32 R79, RZ, RZ, R155 ;  /* 0x000000ffff4f7224 */ /* 0x000fe200078e009b */
[----:B------:R0:W-:Y:S04]  /*16820*/  STL.128 [R1+0x260], R108 ;  /* 0x0002606c01007387 */ /* 0x0001e80000100c00 */
[----:B------:R1:W-:Y:S04]  /*16830*/  STL.128 [R1+0x3220], R100 ;  /* 0x0032206401007387 */ /* 0x0003e80000100c00 */
[----:B------:R2:W-:Y:S04]  /*16840*/  STL.128 [R1+0x380], R104 ;  /* 0x0003806801007387 */ /* 0x0005e80000100c00 */
[----:B------:R2:W-:Y:S04]  /*16850*/  STL.128 [R1+0x31d0], R80 ;  /* 0x0031d05001007387 */ /* 0x0005e80000100c00 */
[----:B0-----:R-:W4:Y:S04]  /*16860*/  LDL.128 R108, [R1+0x5a0] ;  /* 0x0005a000016c7983 */ /* 0x001f280000100c00 */
[----:B-1----:R-:W4:Y:S04]  /*16870*/  LDL.LU.128 R100, [R1+0x3220] ;  /* 0x0032200001647983 */ /* 0x002f280000300c00 */
[----:B--2---:R-:W2:Y:S04]  /*16880*/  LDL.LU R105, [R1+0x594] ;  /* 0x0005940001697983 */ /* 0x004ea80000300800 */
[----:B------:R-:W2:Y:S04]  /*16890*/  LDL.LU R106, [R1+0x598] ;  /* 0x00059800016a7983 */ /* 0x000ea80000300800 */
[----:B------:R-:W2:Y:S04]  /*168a0*/  LDL.LU R107, [R1+0x59c] ;  /* 0x00059c00016b7983 */ /* 0x000ea80000300800 */
        /* <DEDUP_REMOVED lines=12> */
[----:B------:R-:W2:Y:S04]  /*16970*/  LDL.LU.128 R80, [R1+0x31d0] ;  /* 0x0031d00001507983 */ /* 0x000ea80000300c00 */
        /* <DEDUP_REMOVED lines=11> */
[----:B------:R-:W2:Y:S01]  /*16a30*/  LDL.LU.128 R32, [R1+0x3110] ;  /* 0x0031100001207983 */ /* 0x000ea20000300c00 */
[----:B------:R-:W-:-:S03]  /*16a40*/  R2UR UR7, R11 ;  /* 0x000000000b0772ca */ /* 0x000fc600000e0000 */
[----:B------:R-:W2:Y:S04]  /*16a50*/  LDL.LU R14, [R1+0x30cc] ;  /* 0x0030cc00010e7983 */ /* 0x000ea80000300800 */
[----:B------:R-:W2:Y:S04]  /*16a60*/  LDL.LU.128 R4, [R1+0x30b0] ;  /* 0x0030b00001047983 */ /* 0x000ea80000300c00 */
[----:B------:R0:W-:Y:S04]  /*16a70*/  STL [R1+0x30c8], R11 ;  /* 0x0030c80b01007387 */ /* 0x0001e80000100800 */
[----:B------:R-:W-:Y:S04]  /*16a80*/  STL.128 [R1+0x270], R112 ;  /* 0x0002707001007387 */ /* 0x000fe80000100c00 */
[----:B------:R-:W2:Y:S04]  /*16a90*/  LDL.LU.64 R8, [R1+0x30c0] ;  /* 0x0030c00001087983 */ /* 0x000ea80000300a00 */
[----:B0-----:R-:W2:Y:S04]  /*16aa0*/  LDL.LU R11, [R1+0x30c8] ;  /* 0x0030c800010b7983 */ /* 0x001ea80000300800 */
[----:B---3--:R0:W-:Y:S04]  /*16ab0*/  STL.128 [R1+0x3070], R92 ;  /* 0x0030705c01007387 */ /* 0x0081e80000100c00 */
[----:B------:R1:W-:Y:S04]  /*16ac0*/  STL.128 [R1+0x3080], R96 ;  /* 0x0030806001007387 */ /* 0x0003e80000100c00 */
[----:B----4-:R3:W-:Y:S04]  /*16ad0*/  STL.128 [R1+0x3060], R88 ;  /* 0x0030605801007387 */ /* 0x0107e80000100c00 */
[----:B------:R4:W-:Y:S04]  /*16ae0*/  STL.128 [R1+0x3050], R84 ;  /* 0x0030505401007387 */ /* 0x0009e80000100c00 */
[----:B0-----:R-:W2:Y:S04]  /*16af0*/  LDL.LU.128 R92, [R1+0x3070] ;  /* 0x00307000015c7983 */ /* 0x001ea80000300c00 */
[----:B-1----:R-:W2:Y:S04]  /*16b00*/  LDL.LU.128 R96, [R1+0x3080] ;  /* 0x0030800001607983 */ /* 0x002ea80000300c00 */
[----:B---3--:R-:W3:Y:S04]  /*16b10*/  LDL.LU.128 R88, [R1+0x3060] ;  /* 0x0030600001587983 */ /* 0x008ee80000300c00 */
[----:B----4-:R-:W4:Y:S04]  /*16b20*/  LDL.LU.128 R84, [R1+0x3050] ;  /* 0x0030500001547983 */ /* 0x010f280000300c00 */
[----:B------:R-:W4:Y:S04]  /*16b30*/  LDL.128 R112, [R1+0x5b0] ;  /* 0x0005b00001707983 */ /* 0x000f280000100c00 */
[----:B------:R0:W-:Y:S04]  /*16b40*/  STL.128 [R1+0x2f70], R28 ;  /* 0x002f701c01007387 */ /* 0x0001e80000100c00 */
[----:B------:R1:W-:Y:S04]  /*16b50*/  STL.128 [R1+0x2f60], R24 ;  /* 0x002f601801007387 */ /* 0x0003e80000100c00 */
[----:B------:R-:W4:Y:S04]  /*16b60*/  LDL.LU.128 R212, [R1+0x3420] ;  /* 0x0034200001d47983 */ /* 0x000f280000300c00 */
        /* <DEDUP_REMOVED lines=8> */
[----:B------:R-:W-:Y:S04]  /*16bf0*/  STL.128 [R1+0x390], R108 ;  /* 0x0003906c01007387 */ /* 0x000fe80000100c00 */
[----:B------:R0:W-:Y:S04]  /*16c00*/  STL.128 [R1+0x3090], R100 ;  /* 0x0030906401007387 */ /* 0x0001e80000100c00 */
[----:B--2---:R1:W-:Y:S04]  /*16c10*/  STL.128 [R1+0x30a0], R104 ;  /* 0x0030a06801007387 */ /* 0x0043e80000100c00 */
[----:B0-----:R-:W2:Y:S04]  /*16c20*/  LDL.LU.128 R100, [R1+0x3090] ;  /* 0x0030900001647983 */ /* 0x001ea80000300c00 */
[----:B------:R-:W2:Y:S04]  /*16c30*/  LDL.LU R109, [R1+0x5a4] ;  /* 0x0005a400016d7983 */ /* 0x000ea80000300800 */
[----:B------:R-:W2:Y:S04]  /*16c40*/  LDL.LU R110, [R1+0x5a8] ;  /* 0x0005a800016e7983 */ /* 0x000ea80000300800 */
[----:B-1----:R-:W2:Y:S04]  /*16c50*/  LDL.LU.128 R104, [R1+0x30a0] ;  /* 0x0030a00001687983 */ /* 0x002ea80000300c00 */
        /* <DEDUP_REMOVED lines=26> */
[----:B---3--:R-:W3:Y:S04]  /*16e00*/  LDL.LU.128 R32, [R1+0x2f80] ;  /* 0x002f800001207983 */ /* 0x008ee80000300c00 */
[----:B------:R0:W-:Y:S04]  /*16e10*/  STL [R1+0x2f50], R22 ;  /* 0x002f501601007387 */ /* 0x0001e80000100800 */
[----:B------:R1:W-:Y:S04]  /*16e20*/  STL [R1+0x2f4c], R20 ;  /* 0x002f4c1401007387 */ /* 0x0003e80000100800 */
[----:B------:R1:W-:Y:S04]  /*16e30*/  STL [R1+0x2f48], R18 ;  /* 0x002f481201007387 */ /* 0x0003e80000100800 */
[----:B------:R1:W-:Y:S04]  /*16e40*/  STL.64 [R1+0x2f40], R16 ;  /* 0x002f401001007387 */ /* 0x0003e80000100a00 */
[----:B------:R1:W-:Y:S04]  /*16e50*/  STL [R1+0x2f3c], R14 ;  /* 0x002f3c0e01007387 */ /* 0x0003e80000100800 */
[----:B------:R4:W-:Y:S04]  /*16e60*/  STL.128 [R1+0x2f20], R4 ;  /* 0x002f200401007387 */ /* 0x0009e80000100c00 */
[----:B0-----:R-:W3:Y:S04]  /*16e70*/  LDL.LU R22, [R1+0x2f50] ;  /* 0x002f500001167983 */ /* 0x001ee80000300800 */
[----:B-1----:R-:W3:Y:S04]  /*16e80*/  LDL.LU R20, [R1+0x2f4c] ;  /* 0x002f4c0001147983 */ /* 0x002ee80000300800 */
[----:B------:R-:W3:Y:S04]  /*16e90*/  LDL.LU R18, [R1+0x2f48] ;  /* 0x002f480001127983 */ /* 0x000ee80000300800 */
[----:B------:R-:W3:Y:S04]  /*16ea0*/  LDL.LU.64 R16, [R1+0x2f40] ;  /* 0x002f400001107983 */ /* 0x000ee80000300a00 */
[----:B------:R-:W3:Y:S04]  /*16eb0*/  LDL.LU R14, [R1+0x2f3c] ;  /* 0x002f3c00010e7983 */ /* 0x000ee80000300800 */
[----:B----4-:R-:W4:Y:S04]  /*16ec0*/  LDL.LU.128 R4, [R1+0x2f20] ;  /* 0x002f200001047983 */ /* 0x010f280000300c00 */
[----:B------:R0:W-:Y:S04]  /*16ed0*/  STL [R1+0x2f38], R11 ;  /* 0x002f380b01007387 */ /* 0x0001e80000100800 */
[----:B------:R1:W-:Y:S04]  /*16ee0*/  STL.64 [R1+0x2f30], R8 ;  /* 0x002f300801007387 */ /* 0x0003e80000100a00 */
[----:B------:R1:W-:Y:S04]  /*16ef0*/  STL.128 [R1+0x2ee0], R96 ;  /* 0x002ee06001007387 */ /* 0x0003e80000100c00 */
[----:B0-----:R-:W4:Y:S04]  /*16f00*/  LDL.LU R11, [R1+0x2f38] ;  /* 0x002f3800010b7983 */ /* 0x001f280000300800 */
[----:B-1----:R-:W4:Y:S04]  /*16f10*/  LDL.LU.64 R8, [R1+0x2f30] ;  /* 0x002f300001087983 */ /* 0x002f280000300a00 */
[----:B------:R0:W-:Y:S04]  /*16f20*/  STL.128 [R1+0x2ed0], R92 ;  /* 0x002ed05c01007387 */ /* 0x0001e80000100c00 */
[----:B------:R1:W-:Y:S04]  /*16f30*/  STL.128 [R1+0x2ec0], R88 ;  /* 0x002ec05801007387 */ /* 0x0003e80000100c00 */
[----:B------:R1:W-:Y:S04]  /*16f40*/  STL.128 [R1+0x2eb0], R84 ;  /* 0x002eb05401007387 */ /* 0x0003e80000100c00 */
[----:B------:R1:W-:Y:S04]  /*16f50*/  STL.128 [R1+0x3a0], R112 ;  /* 0x0003a07001007387 */ /* 0x0003e80000100c00 */
[----:B------:R-:W4:Y:S04]  /*16f60*/  LDL.LU.128 R96, [R1+0x2ee0] ;  /* 0x002ee00001607983 */ /* 0x000f280000300c00 */
[----:B0-----:R-:W4:Y:S04]  /*16f70*/  LDL.LU.128 R92, [R1+0x2ed0] ;  /* 0x002ed000015c7983 */ /* 0x001f280000300c00 */
[----:B-1----:R-:W4:Y:S04]  /*16f80*/  LDL.LU.128 R88, [R1+0x2ec0] ;  /* 0x002ec00001587983 */ /* 0x002f280000300c00 */
[----:B------:R-:W4:Y:S04]  /*16f90*/  LDL.LU.128 R84, [R1+0x2eb0] ;  /* 0x002eb00001547983 */ /* 0x000f280000300c00 */
[----:B------:R-:W4:Y:S04]  /*16fa0*/  LDL.LU R113, [R1+0x5b4] ;  /* 0x0005b40001717983 */ /* 0x000f280000300800 */
[----:B------:R-:W4:Y:S04]  /*16fb0*/  LDL.LU R114, [R1+0x5b8] ;  /* 0x0005b80001727983 */ /* 0x000f280000300800 */
[----:B------:R-:W4:Y:S04]  /*16fc0*/  LDL.LU R115, [R1+0x5bc] ;  /* 0x0005bc0001737983 */ /* 0x000f280000300800 */
[----:B------:R0:W-:Y:S04]  /*16fd0*/  STL.128 [R1+0x2dd0], R28 ;  /* 0x002dd01c01007387 */ /* 0x0001e80000100c00 */
[----:B------:R1:W-:Y:S04]  /*16fe0*/  STL.128 [R1+0x2dc0], R24 ;  /* 0x002dc01801007387 */ /* 0x0003e80000100c00 */
[----:B0-----:R-:W4:Y:S04]  /*16ff0*/  LDL.LU.128 R28, [R1+0x2dd0] ;  /* 0x002dd000011c7983 */ /* 0x001f280000300c00 */
[----:B-1----:R-:W4:Y:S04]  /*17000*/  LDL.LU.128 R24, [R1+0x2dc0] ;  /* 0x002dc00001187983 */ /* 0x002f280000300c00 */
[----:B--2---:R0:W-:Y:S04]  /*17010*/  STL.128 [R1+0x2ef0], R100 ;  /* 0x002ef06401007387 */ /* 0x0041e80000100c00 */
[----:B------:R1:W-:Y:S04]  /*17020*/  STL.128 [R1+0x2f00], R104 ;  /* 0x002f006801007387 */ /* 0x0003e80000100c00 */
[----:B------:R2:W-:Y:S04]  /*17030*/  STL.128 [R1+0x2f10], R108 ;  /* 0x002f106c01007387 */ /* 0x0005e80000100c00 */
[----:B0-----:R-:W4:Y:S04]  /*17040*/  LDL.LU.128 R100, [R1+0x2ef0] ;  /* 0x002ef00001647983 */ /* 0x001f280000300c00 */
[----:B-1----:R-:W4:Y:S04]  /*17050*/  LDL.LU.128 R104, [R1+0x2f00] ;  /* 0x002f000001687983 */ /* 0x002f280000300c00 */
[----:B--2---:R-:W2:Y:S04]  /*17060*/  LDL.LU.128 R108, [R1+0x2f10] ;  /* 0x002f1000016c7983 */ /* 0x004ea80000300c00 */
        /* <DEDUP_REMOVED lines=31> */
[----:B----4-:R4:W-:Y:S04]  /*17260*/  STL.128 [R1+0x2d80], R4 ;  /* 0x002d800401007387 */ /* 0x0109e80000100c00 */
[----:B0-----:R-:W3:Y:S04]  /*17270*/  LDL.LU R22, [R1+0x2db0] ;  /* 0x002db00001167983 */ /* 0x001ee80000300800 */
[----:B-1----:R-:W3:Y:S04]  /*17280*/  LDL.LU R20, [R1+0x2dac] ;  /* 0x002dac0001147983 */ /* 0x002ee80000300800 */
[----:B------:R-:W3:Y:S04]  /*17290*/  LDL.LU R18, [R1+0x2da8] ;  /* 0x002da80001127983 */ /* 0x000ee80000300800 */
[----:B------:R-:W3:Y:S04]  /*172a0*/  LDL.LU.64 R16, [R1+0x2da0] ;  /* 0x002da00001107983 */ /* 0x000ee80000300a00 */
[----:B------:R-:W3:Y:S04]  /*172b0*/  LDL.LU R14, [R1+0x2d9c] ;  /* 0x002d9c00010e7983 */ /* 0x000ee80000300800 */
[----:B----4-:R-:W4:Y:S04]  /*172c0*/  LDL.LU.128 R4, [R1+0x2d80] ;  /* 0x002d800001047983 */ /* 0x010f280000300c00 */
[----:B------:R0:W-:Y:S04]  /*172d0*/  STL [R1+0x3350], R224 ;  /* 0x003350e001007387 */ /* 0x0001e80000100800 */
        /* <DEDUP_REMOVED lines=15> */
[----:B------:R-:W-:Y:S04]  /*173d0*/  STL.128 [R1+0x350], R168 ;  /* 0x000350a801007387 */ /* 0x000fe80000100c00 */
[----:B------:R-:W-:Y:S04]  /*173e0*/  STL.128 [R1+0x360], R172 ;  /* 0x000360ac01007387 */ /* 0x000fe80000100c00 */
[----:B------:R1:W-:Y:S04]  /*173f0*/  STL.128 [R1+0x370], R176 ;  /* 0x000370b001007387 */ /* 0x0003e80000100c00 */
[----:B------:R1:W-:Y:S04]  /*17400*/  STL [R1+0x2d98], R11 ;  /* 0x002d980b01007387 */ /* 0x0003e80000100800 */
[----:B------:R1:W-:Y:S04]  /*17410*/  STL.64 [R1+0x2d90], R8 ;  /* 0x002d900801007387 */ /* 0x0003e80000100a00 */
[----:B0-----:R-:W4:Y:S04]  /*17420*/  LDL.LU R224, [R1+0x3350] ;  /* 0x0033500001e07983 */ /* 0x001f280000300800 */
        /* <DEDUP_REMOVED lines=18> */
[----:B------:R-:W4:Y:S04]  /*17550*/  LDL.LU R11, [R1+0x2d98] ;  /* 0x002d9800010b7983 */ /* 0x000f280000300800 */
[----:B------:R-:W4:Y:S04]  /*17560*/  LDL.LU.64 R8, [R1+0x2d90] ;  /* 0x002d900001087983 */ /* 0x000f280000300a00 */
        /* <DEDUP_REMOVED lines=24> */
[----:B0-----:R-:W4:Y:S04]  /*176f0*/  LDL.128 R116, [R1+0x5c0] ;  /* 0x0005c00001747983 */ /* 0x001f280000100c00 */
        /* <DEDUP_REMOVED lines=9> */
[----:B-1----:R-:W4:Y:S04]  /*17790*/  LDL.LU.128 R76, [R1+0x2ce0] ;  /* 0x002ce000014c7983 */ /* 0x002f280000300c00 */
[----:B--2---:R-:W2:Y:S04]  /*177a0*/  LDL.LU.128 R72, [R1+0x2cd0] ;  /* 0x002cd00001487983 */ /* 0x004ea80000300c00 */
        /* <DEDUP_REMOVED lines=10> */
[----:B------:R-:W3:Y:S04]  /*17850*/  LDL.LU.128 R28, [R1+0x2c20] ;  /* 0x002c2000011c7983 */ /* 0x000ee80000300c00 */
[----:B------:R-:W3:Y:S04]  /*17860*/  LDL.LU.128 R24, [R1+0x2c10] ;  /* 0x002c100001187983 */ /* 0x000ee80000300c00 */
[----:B------:R0:W-:Y:S04]  /*17870*/  STL.128 [R1+0x290], R120 ;  /* 0x0002907801007387 */ /* 0x0001e80000100c00 */
[----:B------:R1:W-:Y:S04]  /*17880*/  STL [R1+0x2c00], R22 ;  /* 0x002c001601007387 */ /* 0x0003e80000100800 */
[----:B------:R1:W-:Y:S04]  /*17890*/  STL [R1+0x2bfc], R20 ;  /* 0x002bfc1401007387 */ /* 0x0003e80000100800 */
[----:B------:R1:W-:Y:S04]  /*178a0*/  STL [R1+0x2bf8], R18 ;  /* 0x002bf81201007387 */ /* 0x0003e80000100800 */
[----:B0-----:R-:W3:Y:S04]  /*178b0*/  LDL.LU.128 R120, [R1+0x5d0] ;  /* 0x0005d00001787983 */ /* 0x001ee80000300c00 */
[----:B------:R0:W-:Y:S04]  /*178c0*/  STL.64 [R1+0x2bf0], R16 ;  /* 0x002bf01001007387 */ /* 0x0001e80000100a00 */
[----:B------:R0:W-:Y:S04]  /*178d0*/  STL [R1+0x2bec], R14 ;  /* 0x002bec0e01007387 */ /* 0x0001e80000100800 */
[----:B----4-:R4:W-:Y:S04]  /*178e0*/  STL.128 [R1+0x2bd0], R4 ;  /* 0x002bd00401007387 */ /* 0x0109e80000100c00 */
[----:B-1----:R-:W3:Y:S04]  /*178f0*/  LDL.LU R22, [R1+0x2c00] ;  /* 0x002c000001167983 */ /* 0x002ee80000300800 */
[----:B------:R-:W3:Y:S04]  /*17900*/  LDL.LU R20, [R1+0x2bfc] ;  /* 0x002bfc0001147983 */ /* 0x000ee80000300800 */
[----:B------:R-:W3:Y:S04]  /*17910*/  LDL.LU R18, [R1+0x2bf8] ;  /* 0x002bf80001127983 */ /* 0x000ee80000300800 */
[----:B0-----:R-:W3:Y:S04]  /*17920*/  LDL.LU.64 R16, [R1+0x2bf0] ;  /* 0x002bf00001107983 */ /* 0x001ee80000300a00 */
[----:B------:R-:W3:Y:S04]  /*17930*/  LDL.LU R14, [R1+0x2bec] ;  /* 0x002bec00010e7983 */ /* 0x000ee80000300800 */
[----:B----4-:R-:W4:Y:S04]  /*17940*/  LDL.LU.128 R4, [R1+0x2bd0] ;  /* 0x002bd00001047983 */ /* 0x010f280000300c00 */
[----:B------:R-:W4:Y:S04]  /*17950*/  LDL.LU R23, [R1+0x5c4] ;  /* 0x0005c40001177983 */ /* 0x000f280000300800 */
[----:B------:R-:W4:Y:S04]  /*17960*/  LDL.LU R21, [R1+0x5c8] ;  /* 0x0005c80001157983 */ /* 0x000f280000300800 */
[----:B------:R-:W4:Y:S04]  /*17970*/  LDL.LU R19, [R1+0x5cc] ;  /* 0x0005cc0001137983 */ /* 0x000f280000300800 */
[----:B------:R-:W-:Y:S04]  /*17980*/  STL.128 [R1+0x3b0], R116 ;  /* 0x0003b07401007387 */ /* 0x000fe80000100c00 */
        /* <DEDUP_REMOVED lines=11> */
[----:B--2---:R2:W-:Y:S04]  /*17a40*/  STL.128 [R1+0x2b10], R72 ;  /* 0x002b104801007387 */ /* 0x0045e80000100c00 */
        /* <DEDUP_REMOVED lines=33> */
[----:B---3--:R-:W2:Y:S04]  /*17c60*/  LDL.LU.128 R32, [R1+0x2a70] ;  /* 0x002a700001207983 */ /* 0x008ea80000300c00 */
[----:B------:R-:W2:Y:S04]  /*17c70*/  LDL.LU.128 R28, [R1+0x2a60] ;  /* 0x002a6000011c7983 */ /* 0x000ea80000300c00 */
[----:B------:R-:W2:Y:S01]  /*17c80*/  LDL.LU.128 R24, [R1+0x2a50] ;  /* 0x002a500001187983 */ /* 0x000ea20000300c00 */
[----:B------:R-:W-:Y:S01]  /*17c90*/  R2UR UR6, R10 ;  /* 0x000000000a0672ca */ /* 0x000fe200000e0000 */
[----:B------:R-:W-:-:S02]  /*17ca0*/  IMAD.MOV.U32 R15, RZ, RZ, R120 ;  /* 0x000000ffff0f7224 */ /* 0x000fc400078e0078 */
[----:B------:R-:W-:Y:S02]  /*17cb0*/  IMAD.MOV.U32 R13, RZ, RZ, R121 ;  /* 0x000000ffff0d7224 */ /* 0x000fe400078e0079 */
[----:B------:R-:W-:Y:S02]  /*17cc0*/  IMAD.MOV.U32 R12, RZ, RZ, R122 ;  /* 0x000000ffff0c7224 */ /* 0x000fe400078e007a */
[----:B------:R-:W-:Y:S01]  /*17cd0*/  IMAD.MOV.U32 R10, RZ, RZ, R123 ;  /* 0x000000ffff0a7224 */ /* 0x000fe200078e007b */
[----:B------:R0:W-:Y:S01]  /*17ce0*/  STL.128 [R1+0x2a0], R124 ;  /* 0x0002a07c01007387 */ /* 0x0001e20000100c00 */
[----:B----4-:R-:W-:Y:S02]  /*17cf0*/  IMAD.MOV.U32 R117, RZ, RZ, R23 ;  /* 0x000000ffff757224 */ /* 0x010fe400078e0017 */
[----:B------:R-:W-:Y:S01]  /*17d00*/  IMAD.MOV.U32 R118, RZ, RZ, R21 ;  /* 0x000000ffff767224 */ /* 0x000fe200078e0015 */
[----:B------:R1:W-:Y:S01]  /*17d10*/  STL.128 [R1+0x2b0], R128 ;  /* 0x0002b08001007387 */ /* 0x0003e20000100c00 */
[----:B------:R-:W-:-:S03]  /*17d20*/  IMAD.MOV.U32 R119, RZ, RZ, R19 ;  /* 0x000000ffff777224 */ /* 0x000fc600078e0013 */
[----:B------:R3:W-:Y:S04]  /*17d30*/  STL.128 [R1+0x2c0], R132 ;  /* 0x0002c08401007387 */ /* 0x0007e80000100c00 */
[----:B------:R4:W-:Y:S04]  /*17d40*/  STL.128 [R1+0x2d0], R136 ;  /* 0x0002d08801007387 */ /* 0x0009e80000100c00 */
[----:B------:R-:W-:Y:S01]  /*17d50*/  STL.128 [R1+0x2e0], R140 ;  /* 0x0002e08c01007387 */ /* 0x000fe20000100c00 */
[----:B0-----:R-:W-:Y:S02]  /*17d60*/  IMAD.MOV.U32 R124, RZ, RZ, R224 ;  /* 0x000000ffff7c7224 */ /* 0x001fe400078e00e0 */
[----:B------:R-:W-:Y:S01]  /*17d70*/  IMAD.MOV.U32 R125, RZ, RZ, R223 ;  /* 0x000000ffff7d7224 */ /* 0x000fe200078e00df */
[----:B------:R-:W-:Y:S01]  /*17d80*/  STL.128 [R1+0x2f0], R144 ;  /* 0x0002f09001007387 */ /* 0x000fe20000100c00 */
[----:B------:R-:W-:-:S02]  /*17d90*/  IMAD.MOV.U32 R126, RZ, RZ, R222 ;  /* 0x000000ffff7e7224 */ /* 0x000fc400078e00de */
[----:B------:R-:W-:Y:S01]  /*17da0*/  IMAD.MOV.U32 R127, RZ, RZ, R221 ;  /* 0x000000ffff7f7224 */ /* 0x000fe200078e00dd */
[----:B------:R-:W-:Y:S01]  /*17db0*/  STL.128 [R1+0x300], R148 ;  /* 0x0003009401007387 */ /* 0x000fe20000100c00 */
[----:B-1----:R-:W-:Y:S02]  /*17dc0*/  IMAD.MOV.U32 R128, RZ, RZ, R220 ;  /* 0x000000ffff807224 */ /* 0x002fe400078e00dc */
[----:B------:R-:W-:Y:S01]  /*17dd0*/  IMAD.MOV.U32 R129, RZ, RZ, R219 ;  /* 0x000000ffff817224 */ /* 0x000fe200078e00db */
[----:B------:R0:W-:Y:S01]  /*17de0*/  STL.128 [R1+0x3c0], R120 ;  /* 0x0003c07801007387 */ /* 0x0001e20000100c00 */
[----:B------:R-:W-:Y:S02]  /*17df0*/  IMAD.MOV.U32 R130, RZ, RZ, R218 ;  /* 0x000000ffff827224 */ /* 0x000fe400078e00da */
[----:B------:R-:W-:Y:S02]  /*17e00*/  IMAD.MOV.U32 R131, RZ, RZ, R217 ;  /* 0x000000ffff837224 */ /* 0x000fe400078e00d9 */
[----:B---3--:R-:W-:-:S02]  /*17e10*/  IMAD.MOV.U32 R132, RZ, RZ, R216 ;  /* 0x000000ffff847224 */ /* 0x008fc400078e00d8 */
[----:B------:R-:W-:Y:S02]  /*17e20*/  IMAD.MOV.U32 R133, RZ, RZ, R181 ;  /* 0x000000ffff857224 */ /* 0x000fe400078e00b5 */
[----:B------:R-:W-:Y:S02]  /*17e30*/  IMAD.MOV.U32 R134, RZ, RZ, R180 ;  /* 0x000000ffff867224 */ /* 0x000fe400078e00b4 */
[----:B------:R-:W-:Y:S02]  /*17e40*/  IMAD.MOV.U32 R135, RZ, RZ, R179 ;  /* 0x000000ffff877224 */ /* 0x000fe400078e00b3 */
[----:B----4-:R-:W-:Y:S02]  /*17e50*/  IMAD.MOV.U32 R136, RZ, RZ, R178 ;  /* 0x000000ffff887224 */ /* 0x010fe400078e00b2 */
        /* <DEDUP_REMOVED lines=18> */
[----:B------:R-:W-:-:S06]  /*17f80*/  IMAD.MOV.U32 R151, RZ, RZ, R6 ;  /* 0x000000ffff977224 */ /* 0x000fcc00078e0006 */
[----:B--2---:R-:W-:-:S06]  /*17f90*/  WARPGROUP.ARRIVE ;  /* 0x00000000000079c5 */ /* 0x004fcc0000000000 */
[----:B------:R-:W-:Y:S03]  /*17fa0*/  HGMMA.64x256x16.F32 R24, R152, gdesc[UR4].tnspB, R24, gsb0 ;  /* 0x43e0000498187df0 */ /* 0x000fe60008000818 */
[----:B------:R-:W-:Y:S02]  /*17fb0*/  WARPGROUP.DEPBAR.LE gsb0, 0x0 ;  /* 0x00008000000079c5 */ /* 0x000fe40000010000 */
[----:B------:R0:W-:Y:S04]  /*17fc0*/  STL.128 [R1+0x2a00], R132 ;  /* 0x002a008401007387 */ /* 0x0001e80000100c00 */
[----:B------:R1:W-:Y:S01]  /*17fd0*/  STL.128 [R1+0x29f0], R128 ;  /* 0x0029f08001007387 */ /* 0x0003e20000100c00 */
[----:B0-----:R-:W-:-:S02]  /*17fe0*/  IMAD.MOV.U32 R132, RZ, RZ, R224 ;  /* 0x000000ffff847224 */ /* 0x001fc400078e00e0 */
[----:B------:R-:W-:Y:S02]  /*17ff0*/  IMAD.MOV.U32 R133, RZ, RZ, R223 ;  /* 0x000000ffff857224 */ /* 0x000fe400078e00df */
[----:B------:R-:W-:Y:S01]  /*18000*/  IMAD.MOV.U32 R134, RZ, RZ, R222 ;  /* 0x000000ffff867224 */ /* 0x000fe200078e00de */
[----:B-1----:R-:W2:Y:S01]  /*18010*/  LDL.LU.128 R128, [R1+0x29f0] ;  /* 0x0029f00001807983 */ /* 0x002ea20000300c00 */
[----:B------:R-:W-:-:S05]  /*18020*/  IMAD.MOV.U32 R135, RZ, RZ, R221 ;  /* 0x000000ffff877224 */ /* 0x000fca00078e00dd */
[----:B------:R0:W-:Y:S04]  /*18030*/  STL.128 [R1+0x3d0], R132 ;  /* 0x0003d08401007387 */ /* 0x0001e80000100c00 */
[----:B------:R1:W-:Y:S04]  /*18040*/  STL.128 [R1+0x29e0], R124 ;  /* 0x0029e07c01007387 */ /* 0x0003e80000100c00 */
[----:B------:R3:W-:Y:S04]  /*18050*/  STL.128 [R1+0x29d0], R120 ;  /* 0x0029d07801007387 */ /* 0x0007e80000100c00 */
[----:B------:R4:W-:Y:S04]  /*18060*/  STL.128 [R1+0x29c0], R116 ;  /* 0x0029c07401007387 */ /* 0x0009e80000100c00 */
[----:B0-----:R-:W2:Y:S04]  /*18070*/  LDL.LU.128 R132, [R1+0x2a00] ;  /* 0x002a000001847983 */ /* 0x001ea80000300c00 */
        /* <DEDUP_REMOVED lines=21> */
[----:B-1----:R-:W2:Y:S04]  /*181d0*/  LDL.LU.128 R124, [R1+0x29e0] ;  /* 0x0029e000017c7983 */ /* 0x002ea80000300c00 */
[----:B---3--:R-:W3:Y:S04]  /*181e0*/  LDL.LU.128 R120, [R1+0x29d0] ;  /* 0x0029d00001787983 */ /* 0x008ee80000300c00 */
[----:B----4-:R-:W4:Y:S04]  /*181f0*/  LDL.LU.128 R116, [R1+0x29c0] ;  /* 0x0029c00001747983 */ /* 0x010f280000300c00 */
[----:B0-----:R-:W4:Y:S04]  /*18200*/  LDL.LU.128 R112, [R1+0x29b0] ;  /* 0x0029b00001707983 */ /* 0x001f280000300c00 */
        /* <DEDUP_REMOVED lines=20> */
[----:B------:R0:W-:Y:S04]  /*18350*/  STL.128 [R1+0x2a30], R144 ;  /* 0x002a309001007387 */ /* 0x0001e80000100c00 */
[----:B------:R1:W-:Y:S01]  /*18360*/  STL.128 [R1+0x2a20], R140 ;  /* 0x002a208c01007387 */ /* 0x0003e20000100c00 */
[----:B0-----:R-:W-:-:S02]  /*18370*/  IMAD.MOV.U32 R144, RZ, RZ, R178 ;  /* 0x000000ffff907224 */ /* 0x001fc400078e00b2 */
[-CC-:B------:R-:W-:Y:S01]  /*18380*/  FFMA.FTZ R178, R164, R0.reuse, -R4.reuse ;  /* 0x00000000a4b27223 */ /* 0x180fe20000010804 */
[----:B------:R-:W-:Y:S02]  /*18390*/  IMAD.MOV.U32 R145, RZ, RZ, R177 ;  /* 0x000000ffff917224 */ /* 0x000fe400078e00b1 */
[-CC-:B------:R-:W-:Y:S01]  /*183a0*/  FFMA.FTZ R177, R161, R0.reuse, -R4.reuse ;  /* 0x00000000a1b17223 */ /* 0x180fe20000010804 */
[----:B-1----:R-:W-:Y:S02]  /*183b0*/  IMAD.MOV.U32 R143, RZ, RZ, R179 ;  /* 0x000000ffff8f7224 */ /* 0x002fe400078e00b3 */
[-C--:B------:R-:W-:Y:S01]  /*183c0*/  FFMA.FTZ R179, R165, R0.reuse, -R4 ;  /* 0x00000000a5b37223 */ /* 0x080fe20000010804 */
[----:B------:R-:W-:Y:S02]  /*183d0*/  IMAD.MOV.U32 R146, RZ, RZ, R176 ;  /* 0x000000ffff927224 */ /* 0x000fe400078e00b0 */
[----:B------:R-:W-:Y:S01]  /*183e0*/  FFMA.FTZ R176, R160, R0, -R4 ;  /* 0x00000000a0b07223 */ /* 0x000fe20000010804 */
[----:B------:R-:W-:Y:S08]  /*183f0*/  MUFU.EX2 R178, R178 ;  /* 0x000000b200b27308 */ /* 0x000ff00000000800 */
[----:B------:R-:W-:Y:S08]  /*18400*/  MUFU.EX2 R179, R179 ;  /* 0x000000b300b37308 */ /* 0x000ff00000000800 */
[----:B------:R-:W-:Y:S08]  /*18410*/  MUFU.EX2 R177, R177 ;  /* 0x000000b100b17308 */ /* 0x000ff00000000800 */
[----:B------:R-:W0:Y:S01]  /*18420*/  MUFU.EX2 R176, R176 ;  /* 0x000000b000b07308 */ /* 0x000e220000000800 */
[----:B------:R1:W-:Y:S01]  /*18430*/  STL.128 [R1+0x2a40], R148 ;  /* 0x002a409401007387 */ /* 0x0003e20000100c00 */
[----:B------:R-:W-:-:S02]  /*18440*/  IMAD.MOV.U32 R140, RZ, RZ, R216 ;  /* 0x000000ffff8c7224 */ /* 0x000fc400078e00d8 */
[----:B------:R-:W-:Y:S01]  /*18450*/  IMAD.MOV.U32 R141, RZ, RZ, R181 ;  /* 0x000000ffff8d7224 */ /* 0x000fe200078e00b5 */
[----:B------:R0:W-:Y:S01]  /*18460*/  STL.128 [R1+0x2a10], R136 ;  /* 0x002a108801007387 */ /* 0x0001e20000100c00 */
[----:B------:R-:W-:Y:S02]  /*18470*/  IMAD.MOV.U32 R142, RZ, RZ, R180 ;  /* 0x000000ffff8e7224 */ /* 0x000fe400078e00b4 */
[----:B------:R-:W-:Y:S02]  /*18480*/  IMAD.MOV.U32 R147, RZ, RZ, R171 ;  /* 0x000000ffff937224 */ /* 0x000fe400078e00ab */
[----:B------:R-:W-:Y:S02]  /*18490*/  IMAD.MOV.U32 R221, RZ, RZ, R26 ;  /* 0x000000ffffdd7224 */ /* 0x000fe400078e001a */
[----:B------:R-:W-:Y:S02]  /*184a0*/  IMAD.MOV.U32 R222, RZ, RZ, R25 ;  /* 0x000000ffffde7224 */ /* 0x000fe400078e0019 */
[----:B-1----:R-:W-:-:S02]  /*184b0*/  IMAD.MOV.U32 R148, RZ, RZ, R159 ;  /* 0x000000ffff947224 */ /* 0x002fc400078e009f */
[----:B------:R-:W-:Y:S02]  /*184c0*/  IMAD.MOV.U32 R149, RZ, RZ, R158 ;  /* 0x000000ffff957224 */ /* 0x000fe400078e009e */
[----:B0-----:R-:W-:Y:S02]  /*184d0*/  IMAD.MOV.U32 R136, RZ, RZ, R220 ;  /* 0x000000ffff887224 */ /* 0x001fe400078e00dc */
[----:B------:R-:W-:Y:S02]  /*184e0*/  IMAD.MOV.U32 R137, RZ, RZ, R219 ;  /* 0x000000ffff897224 */ /* 0x000fe400078e00db */
[----:B------:R-:W-:Y:S02]  /*184f0*/  IMAD.MOV.U32 R138, RZ, RZ, R218 ;  /* 0x000000ffff8a7224 */ /* 0x000fe400078e00da */
[----:B------:R-:W-:Y:S02]  /*18500*/  IMAD.MOV.U32 R139, RZ, RZ, R217 ;  /* 0x000000ffff8b7224 */ /* 0x000fe400078e00d9 */
[----:B------:R-:W-:-:S02]  /*18510*/  IMAD.MOV.U32 R150, RZ, RZ, R157 ;  /* 0x000000ffff967224 */ /* 0x000fc400078e009d */
[----:B------:R-:W-:Y:S02]  /*18520*/  IMAD.MOV.U32 R151, RZ, RZ, R156 ;  /* 0x000000ffff977224 */ /* 0x000fe400078e009c */
[----:B------:R-:W-:Y:S01]  /*18530*/  IMAD.MOV.U32 R220, RZ, RZ, R27 ;  /* 0x000000ffffdc7224 */ /* 0x000fe200078e001b */
[----:B------:R0:W-:Y:S01]  /*18540*/  STL [R1+0x2be8], R11 ;  /* 0x002be80b01007387 */ /* 0x0001e20000100800 */
[----:B------:R-:W-:-:S03]  /*18550*/  FFMA.FTZ R165, R183, R0, -R166 ;  /* 0x00000000b7a57223 */ /* 0x000fc600000108a6 */
[----:B------:R1:W-:Y:S01]  /*18560*/  STL.64 [R1+0x2be0], R8 ;  /* 0x002be00801007387 */ /* 0x0003e20000100a00 */
[----:B------:R-:W-:-:S03]  /*18570*/  FFMA.FTZ R164, R182, R0, -R166 ;  /* 0x00000000b6a47223 */ /* 0x000fc600000108a6 */
[----:B------:R-:W-:Y:S01]  /*18580*/  STL.128 [R1+0x3e0], R136 ;  /* 0x0003e08801007387 */ /* 0x000fe20000100c00 */
[----:B--2---:R-:W-:Y:S02]  /*18590*/  IMAD.MOV.U32 R216, RZ, RZ, R131 ;  /* 0x000000ffffd87224 */ /* 0x004fe400078e0083 */
[----:B------:R-:W-:Y:S02]  /*185a0*/  IMAD.MOV.U32 R217, RZ, RZ, R130 ;  /* 0x000000ffffd97224 */ /* 0x000fe400078e0082 */
[----:B------:R-:W-:Y:S02]  /*185b0*/  IMAD.MOV.U32 R218, RZ, RZ, R129 ;  /* 0x000000ffffda7224 */ /* 0x000fe400078e0081 */
[----:B------:R-:W-:Y:S01]  /*185c0*/  IMAD.MOV.U32 R219, RZ, RZ, R128 ;  /* 0x000000ffffdb7224 */ /* 0x000fe200078e0080 */
[----:B------:R-:W-:Y:S04]  /*185d0*/  STL.128 [R1+0x3f0], R140 ;  /* 0x0003f08c01007387 */ /* 0x000fe80000100c00 */
[----:B------:R2:W-:Y:S04]  /*185e0*/  STL.128 [R1+0x400], R144 ;  /* 0x0004009001007387 */ /* 0x0005e80000100c00 */
[----:B------:R2:W-:Y:S04]  /*185f0*/  STL.128 [R1+0x410], R148 ;  /* 0x0004109401007387 */ /* 0x0005e80000100c00 */
[----:B0-----:R0:W4:Y:S01]  /*18600*/  LDL.LU R11, [R1+0x2be8] ;  /* 0x002be800010b7983 */ /* 0x0011220000300800 */
[----:B------:R-:W-:-:S03]  /*18610*/  IMAD.MOV.U32 R180, RZ, RZ, R133 ;  /* 0x000000ffffb47224 */ /* 0x000fc600078e0085 */
[----:B-1----:R-:W4:Y:S01]  /*18620*/  LDL.LU.64 R8, [R1+0x2be0] ;  /* 0x002be00001087983 */ /* 0x002f220000300a00 */
[----:B------:R-:W-:-:S03]  /*18630*/  IMAD.MOV.U32 R181, RZ, RZ, R132 ;  /* 0x000000ffffb57224 */ /* 0x000fc600078e0084 */
[----:B--2---:R-:W2:Y:S04]  /*18640*/  LDL.LU.128 R144, [R1+0x2a30] ;  /* 0x002a300001907983 */ /* 0x004ea80000300c00 */
[----:B------:R-:W2:Y:S04]  /*18650*/  LDL.LU.128 R148, [R1+0x2a40] ;  /* 0x002a400001947983 */ /* 0x000ea80000300c00 */
[----:B------:R-:W2:Y:S04]  /*18660*/  LDL.LU.128 R140, [R1+0x2a20] ;  /* 0x002a2000018c7983 */ /* 0x000ea80000300c00 */
[----:B------:R-:W2:Y:S04]  /*18670*/  LDL.LU.128 R136, [R1+0x2a10] ;  /* 0x002a100001887983 */ /* 0x000ea80000300c00 */
[----:B------:R-:W-:Y:S04]  /*18680*/  STL [R1+0x46c], R31 ;  /* 0x00046c1f01007387 */ /* 0x000fe80000100800 */
[----:B------:R-:W-:Y:S04]  /*18690*/  STL [R1+0x468], R30 ;  /* 0x0004681e01007387 */ /* 0x000fe80000100800 */
[----:B------:R-:W-:Y:S04]  /*186a0*/  STL [R1+0x464], R29 ;  /* 0x0004641d01007387 */ /* 0x000fe80000100800 */
[----:B------:R-:W-:Y:S04]  /*186b0*/  STL [R1+0x460], R28 ;  /* 0x0004601c01007387 */ /* 0x000fe80000100800 */
[----:B------:R-:W-:Y:S04]  /*186c0*/  STL [R1+0x2868], R222 ;  /* 0x002868de01007387 */ /* 0x000fe80000100800 */
[----:B------:R-:W-:Y:S04]  /*186d0*/  STL.64 [R1+0x2860], R220 ;  /* 0x002860dc01007387 */ /* 0x000fe80000100a00 */
        /* <DEDUP_REMOVED lines=9> */
[----:B------:R0:W-:Y:S04]  /*18770*/  STL.64 [R1+0x27c0], R180 ;  /* 0x0027c0b401007387 */ /* 0x0001e80000100a00 */
[----:B------:R-:W-:Y:S04]  /*18780*/  STL.128 [R1+0x27b0], R176 ;  /* 0x0027b0b001007387 */ /* 0x000fe80000100c00 */
        /* <DEDUP_REMOVED lines=96> */
[----:B------:R2:W-:Y:S04]  /*18d90*/  STL.128 [R1+0x27a0], R172 ;  /* 0x0027a0ac01007387 */ /* 0x0005e80000100c00 */
[----:B-1----:R-:W2:Y:S04]  /*18da0*/  LDL.LU.128 R184, [R1+0x27d0] ;  /* 0x0027d00001b87983 */ /* 0x002ea80000300c00 */
[----:B0-----:R-:W2:Y:S04]  /*18db0*/  LDL.128 R180, [R1+0x590] ;  /* 0x0005900001b47983 */ /* 0x001ea80000100c00 */
[----:B---3--:R-:W3:Y:S04]  /*18dc0*/  LDL.LU.128 R104, [R1+0x460] ;  /* 0x0004600001687983 */ /* 0x008ee80000300c00 */
[----:B----4-:R-:W4:Y:S04]  /*18dd0*/  LDL.LU R101, [R1+0x598] ;  /* 0x0005980001657983 */ /* 0x010f280000300800 */
[----:B------:R-:W4:Y:S01]  /*18de0*/  LDL.LU R100, [R1+0x594] ;  /* 0x0005940001647983 */ /* 0x000f220000300800 */
[-CC-:B------:R-:W-:Y:S01]  /*18df0*/  FFMA.FTZ R163, R163, R0.reuse, -R166.reuse ;  /* 0x00000000a3a37223 */ /* 0x180fe200000108a6 */
[----:B------:R-:W-:Y:S01]  /*18e00*/  FFMA.FTZ R162, R162, R0, -R166 ;  /* 0x00000000a2a27223 */ /* 0x000fe200000108a6 */
[----:B------:R-:W-:Y:S08]  /*18e10*/  MUFU.EX2 R165, R165 ;  /* 0x000000a500a57308 */ /* 0x000ff00000000800 */
[----:B------:R-:W0:Y:S01]  /*18e20*/  MUFU.EX2 R164, R164 ;  /* 0x000000a400a47308 */ /* 0x000e220000000800 */
[----:B------:R-:W-:Y:S01]  /*18e30*/  IMAD.MOV.U32 R156, RZ, RZ, R16 ;  /* 0x000000ffff9c7224 */ /* 0x000fe200078e0010 */
[----:B------:R-:W4:Y:S01]  /*18e40*/  LDL.LU.128 R112, [R1+0x480] ;  /* 0x0004800001707983 */ /* 0x000f220000300c00 */
[----:B------:R-:W-:-:S02]  /*18e50*/  IMAD.MOV.U32 R157, RZ, RZ, R14 ;  /* 0x000000ffff9d7224 */ /* 0x000fc400078e000e */
[----:B------:R-:W-:Y:S01]  /*18e60*/  IMAD.MOV.U32 R158, RZ, RZ, R7 ;  /* 0x000000ffff9e7224 */ /* 0x000fe200078e0007 */
[----:B--2---:R-:W2:Y:S02]  /*18e70*/  LDL.LU.128 R172, [R1+0x570] ;  /* 0x0005700001ac7983 */ /* 0x004ea40000300c00 */
[----:B------:R-:W-:Y:S01]  /*18e80*/  MUFU.EX2 R163, R163 ;  /* 0x000000a300a37308 */ /* 0x000fe20000000800 */
[----:B------:R-:W-:Y:S01]  /*18e90*/  IMAD.MOV.U32 R159, RZ, RZ, R6 ;  /* 0x000000ffff9f7224 */ /* 0x000fe200078e0006 */
[----:B------:R-:W2:Y:S01]  /*18ea0*/  LDL.LU.128 R108, [R1+0x470] ;  /* 0x00047000016c7983 */ /* 0x000ea20000300c00 */
[----:B------:R-:W-:Y:S02]  /*18eb0*/  IMAD.MOV.U32 R152, RZ, RZ, R22 ;  /* 0x000000ffff987224 */ /* 0x000fe400078e0016 */
[----:B------:R-:W-:Y:S01]  /*18ec0*/  IMAD.MOV.U32 R153, RZ, RZ, R20 ;  /* 0x000000ffff997224 */ /* 0x000fe200078e0014 */
[----:B------:R-:W2:Y:S02]  /*18ed0*/  LDL.LU R99, [R1+0x590] ;  /* 0x0005900001637983 */ /* 0x000ea40000300800 */
[----:B------:R-:W1:Y:S01]  /*18ee0*/  MUFU.EX2 R162, R162 ;  /* 0x000000a200a27308 */ /* 0x000e620000000800 */
[----:B------:R-:W-:-:S02]  /*18ef0*/  IMAD.MOV.U32 R154, RZ, RZ, R18 ;  /* 0x000000ffff9a7224 */ /* 0x000fc400078e0012 */
[----:B------:R-:W-:Y:S01]  /*18f00*/  IMAD.MOV.U32 R155, RZ, RZ, R17 ;  /* 0x000000ffff9b7224 */ /* 0x000fe200078e0011 */
[----:B------:R1:W-:Y:S01]  /*18f10*/  STL.128 [R1+0x430], R156 ;  /* 0x0004309c01007387 */ /* 0x0003e20000100c00 */
[----:B------:R-:W-:Y:S02]  /*18f20*/  IMAD.MOV.U32 R171, RZ, RZ, R134 ;  /* 0x000000ffffab7224 */ /* 0x000fe400078e0086 */
[----:B------:R-:W-:Y:S01]  /*18f30*/  VIADD R10, R8, 0x180 ;  /* 0x00000180080a7836 */ /* 0x000fe20000000000 */
[----:B------:R1:W-:Y:S01]  /*18f40*/  STL.128 [R1+0x420], R152 ;  /* 0x0004209801007387 */ /* 0x0003e20000100c00 */
[----:B------:R-:W-:-:S03]  /*18f50*/  IMAD.MOV.U32 R6, RZ, RZ, R24 ;  /* 0x000000ffff067224 */ /* 0x000fc600078e0018 */
[----:B------:R1:W-:Y:S01]  /*18f60*/  STL.128 [R1+0x2790], R168 ;  /* 0x002790a801007387 */ /* 0x0003e20000100c00 */
[----:B------:R-:W-:-:S03]  /*18f70*/  R2UR UR6, R10 ;  /* 0x000000000a0672ca */ /* 0x000fc600000e0000 */
[----:B0-----:R0:W-:Y:S01]  /*18f80*/  STL.128 [R1+0x2780], R164 ;  /* 0x002780a401007387 */ /* 0x0011e20000100c00 */
[----:B-1----:R-:W-:-:S03]  /*18f90*/  IMAD.MOV.U32 R156, RZ, RZ, R138 ;  /* 0x000000ffff9c7224 */ /* 0x002fc600078e008a */
[----:B------:R-:W2:Y:S01]  /*18fa0*/  LDL.LU.128 R128, [R1+0x4c0] ;  /* 0x0004c00001807983 */ /* 0x000ea20000300c00 */
[----:B------:R-:W-:Y:S02]  /*18fb0*/  IMAD.MOV.U32 R157, RZ, RZ, R137 ;  /* 0x000000ffff9d7224 */ /* 0x000fe400078e0089 */
[----:B------:R-:W-:Y:S01]  /*18fc0*/  IMAD.MOV.U32 R158, RZ, RZ, R136 ;  /* 0x000000ffff9e7224 */ /* 0x000fe200078e0088 */
[----:B------:R-:W-:Y:S01]  /*18fd0*/  F2FP.F16.F32.PACK_AB R152, R178, R179 ;  /* 0x000000b3b298723e */ /* 0x000fe200000000ff */
[----:B------:R-:W-:Y:S01]  /*18fe0*/  IMAD.MOV.U32 R159, RZ, RZ, R135 ;  /* 0x000000ffff9f7224 */ /* 0x000fe200078e0087 */
[----:B------:R-:W-:Y:S01]  /*18ff0*/  F2FP.F16.F32.PACK_AB R153, R164, R165 ;  /* 0x000000a5a499723e */ /* 0x000fe200000000ff */
[----:B------:R-:W2:Y:S01]  /*19000*/  LDL.LU.128 R168, [R1+0x560] ;  /* 0x0005600001a87983 */ /* 0x000ea20000300c00 */
[----:B------:R-:W-:Y:S02]  /*19010*/  F2FP.F16.F32.PACK_AB R154, R176, R177 ;  /* 0x000000b1b09a723e */ /* 0x000fe400000000ff */
[----:B------:R-:W-:Y:S01]  /*19020*/  F2FP.F16.F32.PACK_AB R155, R162, R163 ;  /* 0x000000a3a29b723e */ /* 0x000fe200000000ff */
[----:B------:R-:W2:Y:S01]  /*19030*/  LDL.LU.128 R176, [R1+0x580] ;  /* 0x0005800001b07983 */ /* 0x000ea20000300c00 */
[----:B------:R-:W-:-:S03]  /*19040*/  IMAD.MOV.U32 R7, RZ, RZ, R151 ;  /* 0x000000ffff077224 */ /* 0x000fc600078e0097 */
[----:B------:R1:W-:Y:S01]  /*19050*/  STL.64 [R1+0x2770], R162 ;  /* 0x002770a201007387 */ /* 0x0003e20000100a00 */
[----:B------:R-:W-:-:S03]  /*19060*/  IMAD.MOV.U32 R12, RZ, RZ, R150 ;  /* 0x000000ffff0c7224 */ /* 0x000fc600078e0096 */
[----:B------:R1:W-:Y:S01]  /*19070*/  STL.128 [R1+0x2760], R156 ;  /* 0x0027609c01007387 */ /* 0x0003e20000100c00 */
[----:B------:R-:W-:-:S03]  /*19080*/  IMAD.MOV.U32 R13, RZ, RZ, R149 ;  /* 0x000000ffff0d7224 */ /* 0x000fc600078e0095 */
[----:B0-----:R-:W2:Y:S01]  /*19090*/  LDL.LU.128 R164, [R1+0x550] ;  /* 0x0005500001a47983 */ /* 0x001ea20000300c00 */
[----:B------:R-:W-:-:S03]  /*190a0*/  IMAD.MOV.U32 R14, RZ, RZ, R148 ;  /* 0x000000ffff0e7224 */ /* 0x000fc600078e0094 */
[----:B------:R0:W-:Y:S01]  /*190b0*/  STL.128 [R1+0x2750], R152 ;  /* 0x0027509801007387 */ /* 0x0001e20000100c00 */
[----:B------:R-:W-:-:S03]  /*190c0*/  IMAD.MOV.U32 R15, RZ, RZ, R147 ;  /* 0x000000ffff0f7224 */ /* 0x000fc600078e0093 */
[----:B-1----:R-:W2:Y:S01]  /*190d0*/  LDL.LU.128 R160, [R1+0x540] ;  /* 0x0005400001a07983 */ /* 0x002ea20000300c00 */
[----:B------:R-:W-:-:S03]  /*190e0*/  IMAD.MOV.U32 R16, RZ, RZ, R146 ;  /* 0x000000ffff107224 */ /* 0x000fc600078e0092 */
[----:B------:R-:W2:Y:S01]  /*190f0*/  LDL.LU.128 R156, [R1+0x530] ;  /* 0x00053000019c7983 */ /* 0x000ea20000300c00 */
[----:B------:R-:W-:Y:S02]  /*19100*/  IMAD.MOV.U32 R17, RZ, RZ, R145 ;  /* 0x000000ffff117224 */ /* 0x000fe400078e0091 */
[----:B------:R-:W-:Y:S01]  /*19110*/  IMAD.MOV.U32 R18, RZ, RZ, R144 ;  /* 0x000000ffff127224 */ /* 0x000fe200078e0090 */
[----:B------:R-:W2:Y:S01]  /*19120*/  LDL.LU.128 R148, [R1+0x510] ;  /* 0x0005100001947983 */ /* 0x000ea20000300c00 */
[----:B------:R-:W-:-:S03]  /*19130*/  IMAD.MOV.U32 R19, RZ, RZ, R143 ;  /* 0x000000ffff137224 */ /* 0x000fc600078e008f */
[----:B0-----:R-:W2:Y:S01]  /*19140*/  LDL.LU.128 R152, [R1+0x520] ;  /* 0x0005200001987983 */ /* 0x001ea20000300c00 */
[----:B------:R-:W-:Y:S02]  /*19150*/  IMAD.MOV.U32 R20, RZ, RZ, R142 ;  /* 0x000000ffff147224 */ /* 0x000fe400078e008e */
[----:B------:R-:W-:Y:S01]  /*19160*/  IMAD.MOV.U32 R21, RZ, RZ, R141 ;  /* 0x000000ffff157224 */ /* 0x000fe200078e008d */
[----:B------:R-:W2:Y:S01]  /*19170*/  LDL.LU.128 R144, [R1+0x500] ;  /* 0x0005000001907983 */ /* 0x000ea20000300c00 */
[----:B------:R-:W-:Y:S02]  /*19180*/  IMAD.MOV.U32 R22, RZ, RZ, R140 ;  /* 0x000000ffff167224 */ /* 0x000fe400078e008c */
[----:B------:R-:W-:Y:S01]  /*19190*/  IMAD.MOV.U32 R23, RZ, RZ, R139 ;  /* 0x000000ffff177224 */ /* 0x000fe200078e008b */
[----:B------:R-:W2:Y:S04]  /*191a0*/  LDL.LU.128 R140, [R1+0x4f0] ;  /* 0x0004f000018c7983 */ /* 0x000ea80000300c00 */
[----:B------:R-:W2:Y:S04]  /*191b0*/  LDL.LU.128 R136, [R1+0x4e0] ;  /* 0x0004e00001887983 */ /* 0x000ea80000300c00 */
[----:B------:R-:W2:Y:S04]  /*191c0*/  LDL.LU.128 R132, [R1+0x4d0] ;  /* 0x0004d00001847983 */ /* 0x000ea80000300c00 */
[----:B------:R-:W2:Y:S04]  /*191d0*/  LDL.LU.128 R124, [R1+0x4b0] ;  /* 0x0004b000017c7983 */ /* 0x000ea80000300c00 */
[----:B------:R-:W2:Y:S04]  /*191e0*/  LDL.LU.128 R116, [R1+0x490] ;  /* 0x0004900001747983 */ /* 0x000ea80000300c00 */
[----:B------:R-:W2:Y:S01]  /*191f0*/  LDL.LU.128 R120, [R1+0x4a0] ;  /* 0x0004a00001787983 */ /* 0x000ea20000300c00 */
[----:B------:R-:W-:-:S03]  /*19200*/  IMAD.MOV.U32 R11, RZ, RZ, R9 ;  /* 0x000000ffff0b7224 */ /* 0x000fc600078e0009 */
[----:B------:R-:W2:Y:S04]  /*19210*/  LDL.LU R222, [R1+0x2868] ;  /* 0x0028680001de7983 */ /* 0x000ea80000300800 */
        /* <DEDUP_REMOVED lines=9> */
[----:B------:R0:W-:Y:S01]  /*192b0*/  STL.128 [R1+0x26b0], R184 ;  /* 0x0026b0b801007387 */ /* 0x0001e20000100c00 */
[----:B------:R-:W-:-:S03]  /*192c0*/  IMAD.MOV.U32 R102, RZ, RZ, R183 ;  /* 0x000000ffff667224 */ /* 0x000fc600078e00b7 */
[----:B---3--:R1:W-:Y:S01]  /*192d0*/  STL.128 [R1+0x250], R104 ;  /* 0x0002506801007387 */ /* 0x0083e20000100c00 */
[----:B------:R-:W-:Y:S02]  /*192e0*/  IMAD.MOV.U32 R24, RZ, RZ, R105 ;  /* 0x000000ffff187224 */ /* 0x000fe400078e0069 */
[----:B------:R-:W-:Y:S01]  /*192f0*/  IMAD.MOV.U32 R10, RZ, RZ, R104 ;  /* 0x000000ffff0a7224 */ /* 0x000fe200078e0068 */
[----:B0-----:R-:W3:Y:S04]  /*19300*/  LDL.128 R184, [R1+0x5a0] ;  /* 0x0005a00001b87983 */ /* 0x001ee80000100c00 */
[----:B------:R0:W-:Y:S04]  /*19310*/  STL [R1+0x2628], R102 ;  /* 0x0026286601007387 */ /* 0x0001e80000100800 */
[----:B----4-:R4:W-:Y:S04]  /*19320*/  STL.64 [R1+0x2620], R100 ;  /* 0x0026206401007387 */ /* 0x0109e80000100a00 */
[----:B-1----:R-:W3:Y:S04]  /*19330*/  LDL.LU R105, [R1+0x5a8] ;  /* 0x0005a80001697983 */ /* 0x002ee80000300800 */
[----:B------:R-:W3:Y:S04]  /*19340*/  LDL.LU R104, [R1+0x5a4] ;  /* 0x0005a40001687983 */ /* 0x000ee80000300800 */
[----:B0-----:R-:W3:Y:S04]  /*19350*/  LDL.LU R102, [R1+0x2628] ;  /* 0x0026280001667983 */ /* 0x001ee80000300800 */
[----:B----4-:R-:W4:Y:S04]  /*19360*/  LDL.LU.64 R100, [R1+0x2620] ;  /* 0x0026200001647983 */ /* 0x010f280000300a00 */
[----:B------:R-:W4:Y:S01]  /*19370*/  LDL.LU R103, [R1+0x5a0] ;  /* 0x0005a00001677983 */ /* 0x000f220000300800 */
[----:B------:R-:W-:-:S02]  /*19380*/  IMAD.MOV.U32 R25, RZ, RZ, R106 ;  /* 0x000000ffff197224 */ /* 0x000fc400078e006a */
[----:B------:R-:W-:Y:S01]  /*19390*/  IMAD.MOV.U32 R34, RZ, RZ, R115 ;  /* 0x000000ffff227224 */ /* 0x000fe200078e0073 */
[----:B------:R0:W-:Y:S01]  /*193a0*/  STL.128 [R1+0x270], R112 ;  /* 0x0002707001007387 */ /* 0x0001e20000100c00 */
[----:B------:R-:W-:Y:S02]  /*193b0*/  IMAD.MOV.U32 R33, RZ, RZ, R114 ;  /* 0x000000ffff217224 */ /* 0x000fe400078e0072 */
[----:B------:R-:W-:Y:S02]  /*193c0*/  IMAD.MOV.U32 R32, RZ, RZ, R113 ;  /* 0x000000ffff207224 */ /* 0x000fe400078e0071 */
[----:B------:R-:W-:Y:S02]  /*193d0*/  IMAD.MOV.U32 R31, RZ, RZ, R112 ;  /* 0x000000ffff1f7224 */ /* 0x000fe400078e0070 */
[----:B--2---:R-:W-:Y:S02]  /*193e0*/  IMAD.MOV.U32 R94, RZ, RZ, R175 ;  /* 0x000000ffff5e7224 */ /* 0x004fe400078e00af */
[----:B------:R-:W-:-:S02]  /*193f0*/  IMAD.MOV.U32 R93, RZ, RZ, R174 ;  /* 0x000000ffff5d7224 */ /* 0x000fc400078e00ae */
[----:B------:R-:W-:Y:S01]  /*19400*/  IMAD.MOV.U32 R92, RZ, RZ, R173 ;  /* 0x000000ffff5c7224 */ /* 0x000fe200078e00ad */
[----:B------:R1:W-:Y:S01]  /*19410*/  STL.128 [R1+0x260], R108 ;  /* 0x0002606c01007387 */ /* 0x0003e20000100c00 */
[----:B------:R-:W-:-:S03]  /*19420*/  IMAD.MOV.U32 R91, RZ, RZ, R172 ;  /* 0x000000ffff5b7224 */ /* 0x000fc600078e00ac */
[----:B0-----:R-:W2:Y:S01]  /*19430*/  LDL.128 R112, [R1+0x5b0] ;  /* 0x0005b00001707983 */ /* 0x001ea20000100c00 */
[----:B------:R-:W-:Y:S02]  /*19440*/  IMAD.MOV.U32 R28, RZ, RZ, R109 ;  /* 0x000000ffff1c7224 */ /* 0x000fe400078e006d */
[----:B------:R-:W-:Y:S02]  /*19450*/  IMAD.MOV.U32 R27, RZ, RZ, R108 ;  /* 0x000000ffff1b7224 */ /* 0x000fe400078e006c */
[----:B------:R-:W-:Y:S02]  /*19460*/  IMAD.MOV.U32 R26, RZ, RZ, R107 ;  /* 0x000000ffff1a7224 */ /* 0x000fe400078e006b */
[----:B------:R-:W-:Y:S01]  /*19470*/  IMAD.MOV.U32 R90, RZ, RZ, R171 ;  /* 0x000000ffff5a7224 */ /* 0x000fe200078e00ab */
[----:B------:R-:W2:Y:S01]  /*19480*/  LDL.LU R107, [R1+0x5b0] ;  /* 0x0005b000016b7983 */ /* 0x000ea20000300800 */
[----:B------:R-:W-:Y:S02]  /*19490*/  IMAD.MOV.U32 R89, RZ, RZ, R170 ;  /* 0x000000ffff597224 */ /* 0x000fe400078e00aa */
[----:B------:R-:W-:Y:S01]  /*194a0*/  IMAD.MOV.U32 R98, RZ, RZ, R179 ;  /* 0x000000ffff627224 */ /* 0x000fe200078e00b3 */
[----:B-1----:R-:W2:Y:S01]  /*194b0*/  LDL.LU R109, [R1+0x5b8] ;  /* 0x0005b800016d7983 */ /* 0x002ea20000300800 */
[----:B------:R-:W-:-:S02]  /*194c0*/  IMAD.MOV.U32 R97, RZ, RZ, R178 ;  /* 0x000000ffff617224 */ /* 0x000fc400078e00b2 */
[----:B------:R-:W-:Y:S01]  /*194d0*/  IMAD.MOV.U32 R96, RZ, RZ, R177 ;  /* 0x000000ffff607224 */ /* 0x000fe200078e00b1 */
[----:B------:R-:W2:Y:S01]  /*194e0*/  LDL.LU R108, [R1+0x5b4] ;  /* 0x0005b400016c7983 */ /* 0x000ea20000300800 */
[----:B------:R-:W-:Y:S02]  /*194f0*/  IMAD.MOV.U32 R95, RZ, RZ, R176 ;  /* 0x000000ffff5f7224 */ /* 0x000fe400078e00b0 */
[----:B------:R-:W-:Y:S02]  /*19500*/  IMAD.MOV.U32 R88, RZ, RZ, R169 ;  /* 0x000000ffff587224 */ /* 0x000fe400078e00a9 */
[----:B------:R-:W-:Y:S02]  /*19510*/  IMAD.MOV.U32 R87, RZ, RZ, R168 ;  /* 0x000000ffff577224 */ /* 0x000fe400078e00a8 */
[----:B------:R-:W-:Y:S02]  /*19520*/  IMAD.MOV.U32 R86, RZ, RZ, R167 ;  /* 0x000000ffff567224 */ /* 0x000fe400078e00a7 */
[----:B------:R-:W-:-:S02]  /*19530*/  IMAD.MOV.U32 R85, RZ, RZ, R166 ;  /* 0x000000ffff557224 */ /* 0x000fc400078e00a6 */
[----:B------:R-:W-:Y:S01]  /*19540*/  IMAD.MOV.U32 R84, RZ, RZ, R165 ;  /* 0x000000ffff547224 */ /* 0x000fe200078e00a5 */
[----:B------:R0:W-:Y:S01]  /*19550*/  STL.128 [R1+0x25f0], R96 ;  /* 0x0025f06001007387 */ /* 0x0001e20000100c00 */
[----:B------:R-:W-:Y:S02]  /*19560*/  IMAD.MOV.U32 R83, RZ, RZ, R164 ;  /* 0x000000ffff537224 */ /* 0x000fe400078e00a4 */
[----:B------:R-:W-:Y:S02]  /*19570*/  IMAD.MOV.U32 R82, RZ, RZ, R163 ;  /* 0x000000ffff527224 */ /* 0x000fe400078e00a3 */
[----:B------:R-:W-:Y:S02]  /*19580*/  IMAD.MOV.U32 R81, RZ, RZ, R162 ;  /* 0x000000ffff517224 */ /* 0x000fe400078e00a2 */
[----:B------:R-:W-:Y:S02]  /*19590*/  IMAD.MOV.U32 R78, RZ, RZ, R159 ;  /* 0x000000ffff4e7224 */ /* 0x000fe400078e009f */
[----:B------:R-:W-:-:S02]  /*195a0*/  IMAD.MOV.U32 R77, RZ, RZ, R158 ;  /* 0x000000ffff4d7224 */ /* 0x000fc400078e009e */
[----:B------:R-:W-:Y:S02]  /*195b0*/  IMAD.MOV.U32 R76, RZ, RZ, R157 ;  /* 0x000000ffff4c7224 */ /* 0x000fe400078e009d */
[----:B------:R-:W-:Y:S02]  /*195c0*/  IMAD.MOV.U32 R80, RZ, RZ, R161 ;  /* 0x000000ffff507224 */ /* 0x000fe400078e00a1 */
[----:B------:R-:W-:Y:S01]  /*195d0*/  IMAD.MOV.U32 R79, RZ, RZ, R160 ;  /* 0x000000ffff4f7224 */ /* 0x000fe200078e00a0 */
[----:B------:R1:W-:Y:S01]  /*195e0*/  STL.128 [R1+0x25e0], R92 ;  /* 0x0025e05c01007387 */ /* 0x0003e20000100c00 */
[----:B------:R-:W-:Y:S02]  /*195f0*/  IMAD.MOV.U32 R74, RZ, RZ, R155 ;  /* 0x000000ffff4a7224 */ /* 0x000fe400078e009b */
[----:B------:R-:W-:Y:S01]  /*19600*/  IMAD.MOV.U32 R73, RZ, RZ, R154 ;  /* 0x000000ffff497224 */ /* 0x000fe200078e009a */
[----:B0-----:R-:W2:Y:S01]  /*19610*/  LDL.LU.128 R96, [R1+0x25f0] ;  /* 0x0025f00001607983 */ /* 0x001ea20000300c00 */
[----:B------:R-:W-:-:S02]  /*19620*/  IMAD.MOV.U32 R72, RZ, RZ, R153 ;  /* 0x000000ffff487224 */ /* 0x000fc400078e0099 */
[----:B------:R-:W-:Y:S01]  /*19630*/  IMAD.MOV.U32 R75, RZ, RZ, R156 ;  /* 0x000000ffff4b7224 */ /* 0x000fe200078e009c */
[----:B------:R0:W-:Y:S01]  /*19640*/  STL.128 [R1+0x25d0], R88 ;  /* 0x0025d05801007387 */ /* 0x0001e20000100c00 */
[----:B------:R-:W-:Y:S02]  /*19650*/  IMAD.MOV.U32 R70, RZ, RZ, R151 ;  /* 0x000000ffff467224 */ /* 0x000fe400078e0097 */
[----:B------:R-:W-:Y:S02]  /*19660*/  IMAD.MOV.U32 R69, RZ, RZ, R150 ;  /* 0x000000ffff457224 */ /* 0x000fe400078e0096 */
[----:B------:R-:W-:Y:S02]  /*19670*/  IMAD.MOV.U32 R68, RZ, RZ, R149 ;  /* 0x000000ffff447224 */ /* 0x000fe400078e0095 */
[----:B------:R-:W-:Y:S01]  /*19680*/  IMAD.MOV.U32 R71, RZ, RZ, R152 ;  /* 0x000000ffff477224 */ /* 0x000fe200078e0098 */
[----:B-1----:R-:W2:Y:S01]  /*19690*/  LDL.LU.128 R92, [R1+0x25e0] ;  /* 0x0025e000015c7983 */ /* 0x002ea20000300c00 */
[----:B------:R-:W-:-:S02]  /*196a0*/  IMAD.MOV.U32 R66, RZ, RZ, R147 ;  /* 0x000000ffff427224 */ /* 0x000fc400078e0093 */
[----:B------:R-:W-:Y:S01]  /*196b0*/  IMAD.MOV.U32 R65, RZ, RZ, R146 ;  /* 0x000000ffff417224 */ /* 0x000fe200078e0092 */
[----:B------:R1:W-:Y:S01]  /*196c0*/  STL.128 [R1+0x25c0], R84 ;  /* 0x0025c05401007387 */ /* 0x0003e20000100c00 */
[----:B------:R-:W-:Y:S02]  /*196d0*/  IMAD.MOV.U32 R64, RZ, RZ, R145 ;  /* 0x000000ffff407224 */ /* 0x000fe400078e0091 */
[----:B------:R-:W-:Y:S01]  /*196e0*/  IMAD.MOV.U32 R67, RZ, RZ, R148 ;  /* 0x000000ffff437224 */ /* 0x000fe200078e0094 */
[----:B0-----:R-:W2:Y:S01]  /*196f0*/  LDL.LU.128 R88, [R1+0x25d0] ;  /* 0x0025d00001587983 */ /* 0x001ea20000300c00 */
[----:B------:R-:W-:Y:S02]  /*19700*/  IMAD.MOV.U32 R58, RZ, RZ, R139 ;  /* 0x000000ffff3a7224 */ /* 0x000fe400078e008b */
[----:B------:R-:W-:Y:S01]  /*19710*/  IMAD.MOV.U32 R57, RZ, RZ, R138 ;  /* 0x000000ffff397224 */ /* 0x000fe200078e008a */
[----:B------:R0:W-:Y:S01]  /*19720*/  STL.128 [R1+0x25b0], R80 ;  /* 0x0025b05001007387 */ /* 0x0001e20000100c00 */
[----:B------:R-:W-:-:S02]  /*19730*/  IMAD.MOV.U32 R56, RZ, RZ, R137 ;  /* 0x000000ffff387224 */ /* 0x000fc400078e0089 */
[----:B------:R-:W-:Y:S01]  /*19740*/  IMAD.MOV.U32 R62, RZ, RZ, R143 ;  /* 0x000000ffff3e7224 */ /* 0x000fe200078e008f */
[----:B------:R0:W-:Y:S01]  /*19750*/  STL.128 [R1+0x25a0], R76 ;  /* 0x0025a04c01007387 */ /* 0x0001e20000100c00 */
[----:B------:R-:W-:Y:S02]  /*19760*/  IMAD.MOV.U32 R61, RZ, RZ, R142 ;  /* 0x000000ffff3d7224 */ /* 0x000fe400078e008e */
[----:B------:R-:W-:Y:S01]  /*19770*/  IMAD.MOV.U32 R60, RZ, RZ, R141 ;  /* 0x000000ffff3c7224 */ /* 0x000fe200078e008d */
[----:B-1----:R-:W2:Y:S01]  /*19780*/  LDL.LU.128 R84, [R1+0x25c0] ;  /* 0x0025c00001547983 */ /* 0x002ea20000300c00 */
[----:B------:R-:W-:Y:S02]  /*19790*/  IMAD.MOV.U32 R59, RZ, RZ, R140 ;  /* 0x000000ffff3b7224 */ /* 0x000fe400078e008c */
[----:B------:R-:W-:Y:S01]  /*197a0*/  IMAD.MOV.U32 R63, RZ, RZ, R144 ;  /* 0x000000ffff3f7224 */ /* 0x000fe200078e0090 */
[----:B------:R1:W-:Y:S01]  /*197b0*/  STL.128 [R1+0x2590], R72 ;  /* 0x0025904801007387 */ /* 0x0003e20000100c00 */
[----:B------:R-:W-:-:S02]  /*197c0*/  IMAD.MOV.U32 R54, RZ, RZ, R135 ;  /* 0x000000ffff367224 */ /* 0x000fc400078e0087 */
[----:B------:R-:W-:Y:S01]  /*197d0*/  IMAD.MOV.U32 R53, RZ, RZ, R134 ;  /* 0x000000ffff357224 */ /* 0x000fe200078e0086 */
[----:B0-----:R-:W2:Y:S01]  /*197e0*/  LDL.LU.128 R80, [R1+0x25b0] ;  /* 0x0025b00001507983 */ /* 0x001ea20000300c00 */
[----:B------:R-:W-:Y:S02]  /*197f0*/  IMAD.MOV.U32 R52, RZ, RZ, R133 ;  /* 0x000000ffff347224 */ /* 0x000fe400078e0085 */
[----:B------:R-:W-:Y:S01]  /*19800*/  IMAD.MOV.U32 R55, RZ, RZ, R136 ;  /* 0x000000ffff377224 */ /* 0x000fe200078e0088 */
[----:B------:R-:W2:Y:S01]  /*19810*/  LDL.LU.128 R76, [R1+0x25a0] ;  /* 0x0025a000014c7983 */ /* 0x000ea20000300c00 */
[----:B------:R-:W-:Y:S02]  /*19820*/  IMAD.MOV.U32 R50, RZ, RZ, R131 ;  /* 0x000000ffff327224 */ /* 0x000fe400078e0083 */
[----:B------:R-:W-:Y:S01]  /*19830*/  IMAD.MOV.U32 R49, RZ, RZ, R130 ;  /* 0x000000ffff317224 */ /* 0x000fe200078e0082 */
[----:B------:R0:W-:Y:S01]  /*19840*/  STL.128 [R1+0x2580], R68 ;  /* 0x0025804401007387 */ /* 0x0001e20000100c00 */
[----:B------:R-:W-:-:S02]  /*19850*/  IMAD.MOV.U32 R48, RZ, RZ, R129 ;  /* 0x000000ffff307224 */ /* 0x000fc400078e0081 */
[----:B------:R-:W-:Y:S01]  /*19860*/  IMAD.MOV.U32 R51, RZ, RZ, R132 ;  /* 0x000000ffff337224 */ /* 0x000fe200078e0084 */
[----:B-1----:R-:W2:Y:S01]  /*19870*/  LDL.LU.128 R72, [R1+0x2590] ;  /* 0x0025900001487983 */ /* 0x002ea20000300c00 */
[----:B------:R-:W-:Y:S02]  /*19880*/  IMAD.MOV.U32 R46, RZ, RZ, R127 ;  /* 0x000000ffff2e7224 */ /* 0x000fe400078e007f */
[----:B------:R-:W-:Y:S01]  /*19890*/  IMAD.MOV.U32 R45, RZ, RZ, R126 ;  /* 0x000000ffff2d7224 */ /* 0x000fe200078e007e */
[----:B------:R1:W-:Y:S01]  /*198a0*/  STL.128 [R1+0x2570], R64 ;  /* 0x0025704001007387 */ /* 0x0003e20000100c00 */
        /* <DEDUP_REMOVED lines=8> */
[----:B------:R0:W-:Y:S01]  /*19930*/  STL.128 [R1+0x2550], R56 ;  /* 0x0025503801007387 */ /* 0x0001e20000100c00 */
        /* <DEDUP_REMOVED lines=8> */
[----:B------:R-:W2:Y:S01]  /*199c0*/  LDL.LU.128 R60, [R1+0x2560] ;  /* 0x00256000013c7983 */ /* 0x000ea20000300c00 */
[----:B------:R-:W-:-:S03]  /*199d0*/  IMAD.MOV.U32 R29, RZ, RZ, R110 ;  /* 0x000000ffff1d7224 */ /* 0x000fc600078e006e */
[----:B0-----:R-:W2:Y:S04]  /*199e0*/  LDL.LU.128 R56, [R1+0x2550] ;  /* 0x0025500001387983 */ /* 0x001ea80000300c00 */
[----:B------:R0:W-:Y:S04]  /*199f0*/  STL.128 [R1+0x2530], R48 ;  /* 0x0025303001007387 */ /* 0x0001e80000100c00 */
[----:B-1----:R-:W2:Y:S04]  /*19a00*/  LDL.LU.128 R52, [R1+0x2540] ;  /* 0x0025400001347983 */ /* 0x002ea80000300c00 */
[----:B------:R1:W-:Y:S04]  /*19a10*/  STL.128 [R1+0x2520], R44 ;  /* 0x0025202c01007387 */ /* 0x0003e80000100c00 */
[----:B------:R1:W-:Y:S04]  /*19a20*/  STL.128 [R1+0x2510], R40 ;  /* 0x0025102801007387 */ /* 0x0003e80000100c00 */
[----:B0-----:R-:W2:Y:S04]  /*19a30*/  LDL.LU.128 R48, [R1+0x2530] ;  /* 0x0025300001307983 */ /* 0x001ea80000300c00 */
[----:B------:R0:W-:Y:S04]  /*19a40*/  STL.128 [R1+0x2500], R36 ;  /* 0x0025002401007387 */ /* 0x0001e80000100c00 */
[----:B-1----:R-:W2:Y:S01]  /*19a50*/  LDL.LU.128 R44, [R1+0x2520] ;  /* 0x00252000012c7983 */ /* 0x002ea20000300c00 */
[----:B------:R-:W-:-:S03]  /*19a60*/  R2UR UR7, R11 ;  /* 0x000000000b0772ca */ /* 0x000fc600000e0000 */
[----:B------:R1:W-:Y:S04]  /*19a70*/  STL.128 [R1+0x24f0], R32 ;  /* 0x0024f02001007387 */ /* 0x0003e80000100c00 */
[----:B------:R-:W2:Y:S04]  /*19a80*/  LDL.LU.128 R40, [R1+0x2510] ;  /* 0x0025100001287983 */ /* 0x000ea80000300c00 */
[----:B0-----:R-:W2:Y:S04]  /*19a90*/  LDL.LU.128 R36, [R1+0x2500] ;  /* 0x0025000001247983 */ /* 0x001ea80000300c00 */
[----:B------:R0:W-:Y:S04]  /*19aa0*/  STL.128 [R1+0x24e0], R28 ;  /* 0x0024e01c01007387 */ /* 0x0001e80000100c00 */
[----:B-1----:R-:W2:Y:S04]  /*19ab0*/  LDL.LU.128 R32, [R1+0x24f0] ;  /* 0x0024f00001207983 */ /* 0x002ea80000300c00 */
[----:B------:R1:W-:Y:S04]  /*19ac0*/  STL.128 [R1+0x24d0], R24 ;  /* 0x0024d01801007387 */ /* 0x0003e80000100c00 */
[----:B------:R1:W-:Y:S04]  /*19ad0*/  STL.128 [R1+0x24c0], R20 ;  /* 0x0024c01401007387 */ /* 0x0003e80000100c00 */
[----:B0-----:R-:W2:Y:S04]  /*19ae0*/  LDL.LU.128 R28, [R1+0x24e0] ;  /* 0x0024e000011c7983 */ /* 0x001ea80000300c00 */
[----:B------:R0:W-:Y:S04]  /*19af0*/  STL.128 [R1+0x24b0], R16 ;  /* 0x0024b01001007387 */ /* 0x0001e80000100c00 */
[----:B------:R0:W-:Y:S04]  /*19b00*/  STL.128 [R1+0x24a0], R12 ;  /* 0x0024a00c01007387 */ /* 0x0001e80000100c00 */
[----:B------:R0:W-:Y:S04]  /*19b10*/  STL.128 [R1+0x2490], R8 ;  /* 0x0024900801007387 */ /* 0x0001e80000100c00 */
[----:B------:R0:W-:Y:S04]  /*19b20*/  STL.128 [R1+0x2480], R4 ;  /* 0x0024800401007387 */ /* 0x0001e80000100c00 */
[----:B-1----:R-:W2:Y:S04]  /*19b30*/  LDL.LU.128 R24, [R1+0x24d0] ;  /* 0x0024d00001187983 */ /* 0x002ea80000300c00 */
[----:B------:R-:W2:Y:S04]  /*19b40*/  LDL.LU.128 R20, [R1+0x24c0] ;  /* 0x0024c00001147983 */ /* 0x000ea80000300c00 */
[----:B0-----:R-:W2:Y:S04]  /*19b50*/  LDL.LU.128 R16, [R1+0x24b0] ;  /* 0x0024b00001107983 */ /* 0x001ea80000300c00 */
[----:B------:R-:W2:Y:S04]  /*19b60*/  LDL.LU.128 R12, [R1+0x24a0] ;  /* 0x0024a000010c7983 */ /* 0x000ea80000300c00 */
[----:B------:R-:W2:Y:S04]  /*19b70*/  LDL.LU.128 R8, [R1+0x2490] ;  /* 0x0024900001087983 */ /* 0x000ea80000300c00 */
[----:B------:R-:W2:Y:S01]  /*19b80*/  LDL.LU.128 R4, [R1+0x2480] ;  /* 0x0024800001047983 */ /* 0x000ea20000300c00 */
[----:B---3--:R-:W-:-:S05]  /*19b90*/  IMAD.MOV.U32 R106, RZ, RZ, R187 ;  /* 0x000000ffff6a7224 */ /* 0x008fca00078e00bb */
[----:B------:R0:W-:Y:S04]  /*19ba0*/  STL [R1+0x2618], R106 ;  /* 0x0026186a01007387 */ /* 0x0001e80000100800 */
[----:B0-----:R-:W3:Y:S04]  /*19bb0*/  LDL.LU R106, [R1+0x2618] ;  /* 0x00261800016a7983 */ /* 0x001ee80000300800 */
[----:B------:R0:W-:Y:S04]  /*19bc0*/  STL.64 [R1+0x2610], R104 ;  /* 0x0026106801007387 */ /* 0x0001e80000100a00 */
[----:B----4-:R1:W-:Y:S04]  /*19bd0*/  STL.128 [R1+0x2600], R100 ;  /* 0x0026006401007387 */ /* 0x0103e80000100c00 */
[----:B0-----:R-:W3:Y:S04]  /*19be0*/  LDL.LU.64 R104, [R1+0x2610] ;  /* 0x0026100001687983 */ /* 0x001ee80000300a00 */
[----:B-1----:R-:W4:Y:S04]  /*19bf0*/  LDL.LU.128 R100, [R1+0x2600] ;  /* 0x0026000001647983 */ /* 0x002f280000300c00 */
[----:B------:R0:W-:Y:S01]  /*19c00*/  STL.128 [R1+0x280], R116 ;  /* 0x0002807401007387 */ /* 0x0001e20000100c00 */
[----:B--2---:R-:W-:-:S03]  /*19c10*/  IMAD.MOV.U32 R110, RZ, RZ, R115 ;  /* 0x000000ffff6e7224 */ /* 0x004fc600078e0073 */
[----:B------:R1:W-:Y:S04]  /*19c20*/  STL.128 [R1+0x3a0], R112 ;  /* 0x0003a07001007387 */ /* 0x0003e80000100c00 */
[----:B------:R2:W-:Y:S04]  /*19c30*/  STL [R1+0x2478], R110 ;  /* 0x0024786e01007387 */ /* 0x0005e80000100800 */
[----:B0-----:R-:W4:Y:S04]  /*19c40*/  LDL.128 R116, [R1+0x5c0] ;  /* 0x0005c00001747983 */ /* 0x001f280000100c00 */
[----:B------:R0:W-:Y:S04]  /*19c50*/  STL.64 [R1+0x2470], R108 ;  /* 0x0024706c01007387 */ /* 0x0001e80000100a00 */
[----:B-1----:R-:W4:Y:S04]  /*19c60*/  LDL.LU R113, [R1+0x5c8] ;  /* 0x0005c80001717983 */ /* 0x002f280000300800 */
[----:B------:R-:W4:Y:S04]  /*19c70*/  LDL.LU R112, [R1+0x5c4] ;  /* 0x0005c40001707983 */ /* 0x000f280000300800 */
[----:B--2---:R-:W2:Y:S04]  /*19c80*/  LDL.LU R110, [R1+0x2478] ;  /* 0x00247800016e7983 */ /* 0x004ea80000300800 */
[----:B0-----:R-:W2:Y:S04]  /*19c90*/  LDL.LU.64 R108, [R1+0x2470] ;  /* 0x00247000016c7983 */ /* 0x001ea80000300a00 */
[----:B------:R-:W2:Y:S04]  /*19ca0*/  LDL.LU R111, [R1+0x5c0] ;  /* 0x0005c000016f7983 */ /* 0x000ea80000300800 */
[----:B------:R0:W-:Y:S04]  /*19cb0*/  STL.128 [R1+0x2440], R96 ;  /* 0x0024406001007387 */ /* 0x0001e80000100c00 */
[----:B------:R1:W-:Y:S04]  /*19cc0*/  STL.128 [R1+0x2430], R92 ;  /* 0x0024305c01007387 */ /* 0x0003e80000100c00 */
[----:B0-----:R-:W2:Y:S04]  /*19cd0*/  LDL.LU.128 R96, [R1+0x2440] ;  /* 0x0024400001607983 */ /* 0x001ea80000300c00 */
[----:B------:R0:W-:Y:S04]  /*19ce0*/  STL.128 [R1+0x2420], R88 ;  /* 0x0024205801007387 */ /* 0x0001e80000100c00 */
[----:B-1----:R-:W2:Y:S04]  /*19cf0*/  LDL.LU.128 R92, [R1+0x2430] ;  /* 0x00243000015c7983 */ /* 0x002ea80000300c00 */
[----:B------:R1:W-:Y:S04]  /*19d00*/  STL.128 [R1+0x2410], R84 ;  /* 0x0024105401007387 */ /* 0x0003e80000100c00 */
[----:B0-----:R-:W2:Y:S04]  /*19d10*/  LDL.LU.128 R88, [R1+0x2420] ;  /* 0x0024200001587983 */ /* 0x001ea80000300c00 */
[----:B------:R0:W-:Y:S04]  /*19d20*/  STL.128 [R1+0x2400], R80 ;  /* 0x0024005001007387 */ /* 0x0001e80000100c00 */
[----:B------:R0:W-:Y:S04]  /*19d30*/  STL.128 [R1+0x23f0], R76 ;  /* 0x0023f04c01007387 */ /* 0x0001e80000100c00 */
[----:B-1----:R-:W2:Y:S04]  /*19d40*/  LDL.LU.128 R84, [R1+0x2410] ;  /* 0x0024100001547983 */ /* 0x002ea80000300c00 */
[----:B------:R1:W-:Y:S04]  /*19d50*/  STL.128 [R1+0x23e0], R72 ;  /* 0x0023e04801007387 */ /* 0x0003e80000100c00 */
[----:B0-----:R-:W2:Y:S04]  /*19d60*/  LDL.LU.128 R80, [R1+0x2400] ;  /* 0x0024000001507983 */ /* 0x001ea80000300c00 */
[----:B------:R-:W2:Y:S04]  /*19d70*/  LDL.LU.128 R76, [R1+0x23f0] ;  /* 0x0023f000014c7983 */ /* 0x000ea80000300c00 */
        /* <DEDUP_REMOVED lines=13> */
[----:B------:R1:W-:Y:S04]  /*19e50*/  STL.128 [R1+0x2360], R40 ;  /* 0x0023602801007387 */ /* 0x0003e80000100c00 */
[----:B0-----:R-:W2:Y:S04]  /*19e60*/  LDL.LU.128 R48, [R1+0x2380] ;  /* 0x0023800001307983 */ /* 0x001ea80000300c00 */
[----:B------:R0:W-:Y:S04]  /*19e70*/  STL.128 [R1+0x2350], R36 ;  /* 0x0023502401007387 */ /* 0x0001e80000100c00 */
[----:B-1----:R-:W2:Y:S04]  /*19e80*/  LDL.LU.128 R44, [R1+0x2370] ;  /* 0x00237000012c7983 */ /* 0x002ea80000300c00 */
[----:B------:R1:W-:Y:S04]  /*19e90*/  STL.128 [R1+0x2340], R32 ;  /* 0x0023402001007387 */ /* 0x0003e80000100c00 */
[----:B------:R-:W2:Y:S04]  /*19ea0*/  LDL.LU.128 R40, [R1+0x2360] ;  /* 0x0023600001287983 */ /* 0x000ea80000300c00 */
[----:B0-----:R-:W2:Y:S04]  /*19eb0*/  LDL.LU.128 R36, [R1+0x2350] ;  /* 0x0023500001247983 */ /* 0x001ea80000300c00 */
[----:B------:R0:W-:Y:S04]  /*19ec0*/  STL.128 [R1+0x2330], R28 ;  /* 0x0023301c01007387 */ /* 0x0001e80000100c00 */
[----:B-1----:R-:W2:Y:S04]  /*19ed0*/  LDL.LU.128 R32, [R1+0x2340] ;  /* 0x0023400001207983 */ /* 0x002ea80000300c00 */
[----:B------:R1:W-:Y:S04]  /*19ee0*/  STL.128 [R1+0x2320], R24 ;  /* 0x0023201801007387 */ /* 0x0003e80000100c00 */
[----:B0-----:R-:W2:Y:S04]  /*19ef0*/  LDL.LU.128 R28, [R1+0x2330] ;  /* 0x00233000011c7983 */ /* 0x001ea80000300c00 */
[----:B------:R0:W-:Y:S04]  /*19f00*/  STL.128 [R1+0x2310], R20 ;  /* 0x0023101401007387 */ /* 0x0001e80000100c00 */
[----:B------:R0:W-:Y:S04]  /*19f10*/  STL.128 [R1+0x2300], R16 ;  /* 0x0023001001007387 */ /* 0x0001e80000100c00 */
[----:B------:R0:W-:Y:S04]  /*19f20*/  STL.128 [R1+0x22f0], R12 ;  /* 0x0022f00c01007387 */ /* 0x0001e80000100c00 */
[----:B------:R0:W-:Y:S04]  /*19f30*/  STL.128 [R1+0x22e0], R8 ;  /* 0x0022e00801007387 */ /* 0x0001e80000100c00 */
[----:B------:R0:W-:Y:S04]  /*19f40*/  STL.128 [R1+0x22d0], R4 ;  /* 0x0022d00401007387 */ /* 0x0001e80000100c00 */
[----:B-1----:R-:W2:Y:S04]  /*19f50*/  LDL.LU.128 R24, [R1+0x2320] ;  /* 0x0023200001187983 */ /* 0x002ea80000300c00 */
[----:B0-----:R-:W2:Y:S04]  /*19f60*/  LDL.LU.128 R20, [R1+0x2310] ;  /* 0x0023100001147983 */ /* 0x001ea80000300c00 */
[----:B------:R-:W2:Y:S04]  /*19f70*/  LDL.LU.128 R16, [R1+0x2300] ;  /* 0x0023000001107983 */ /* 0x000ea80000300c00 */
[----:B------:R-:W2:Y:S04]  /*19f80*/  LDL.LU.128 R12, [R1+0x22f0] ;  /* 0x0022f000010c7983 */ /* 0x000ea80000300c00 */
[----:B------:R-:W2:Y:S04]  /*19f90*/  LDL.LU.128 R8, [R1+0x22e0] ;  /* 0x0022e00001087983 */ /* 0x000ea80000300c00 */
[----:B------:R-:W2:Y:S04]  /*19fa0*/  LDL.LU.128 R4, [R1+0x22d0] ;  /* 0x0022d00001047983 */ /* 0x000ea80000300c00 */
[----:B---3--:R0:W-:Y:S04]  /*19fb0*/  STL.128 [R1+0x2460], R104 ;  /* 0x0024606801007387 */ /* 0x0081e80000100c00 */
[----:B----4-:R1:W-:Y:S04]  /*19fc0*/  STL.128 [R1+0x2450], R100 ;  /* 0x0024506401007387 */ /* 0x0103e80000100c00 */
[----:B0-----:R-:W3:Y:S04]  /*19fd0*/  LDL.LU.128 R104, [R1+0x2460] ;  /* 0x0024600001687983 */ /* 0x001ee80000300c00 */
[----:B-1----:R-:W4:Y:S04]  /*19fe0*/  LDL.LU.128 R100, [R1+0x2450] ;  /* 0x0024500001647983 */ /* 0x002f280000300c00 */
[----:B------:R0:W-:Y:S01]  /*19ff0*/  STL.128 [R1+0x290], R120 ;  /* 0x0002907801007387 */ /* 0x0001e20000100c00 */
[----:B------:R-:W-:-:S03]  /*1a000*/  IMAD.MOV.U32 R114, RZ, RZ, R119 ;  /* 0x000000ffff727224 */ /* 0x000fc600078e0077 */
[----:B------:R-:W-:Y:S04]  /*1a010*/  STL.128 [R1+0x3b0], R116 ;  /* 0x0003b07401007387 */ /* 0x000fe80000100c00 */
[----:B------:R1:W-:Y:S04]  /*1a020*/  STL [R1+0x22c8], R114 ;  /* 0x0022c87201007387 */ /* 0x0003e80000100800 */
[----:B------:R2:W-:Y:S04]  /*1a030*/  STL.64 [R1+0x22c0], R112 ;  /* 0x0022c07001007387 */ /* 0x0005e80000100a00 */
[----:B0-----:R-:W4:Y:S04]  /*1a040*/  LDL.128 R120, [R1+0x5d0] ;  /* 0x0005d00001787983 */ /* 0x001f280000100c00 */
[----:B-1----:R-:W4:Y:S04]  /*1a050*/  LDL.LU R114, [R1+0x22c8] ;  /* 0x0022c80001727983 */ /* 0x002f280000300800 */
[----:B--2---:R0:W-:Y:S04]  /*1a060*/  STL.128 [R1+0x22b0], R108 ;  /* 0x0022b06c01007387 */ /* 0x0041e80000100c00 */
[----:B------:R-:W2:Y:S04]  /*1a070*/  LDL.LU.64 R112, [R1+0x22c0] ;  /* 0x0022c00001707983 */ /* 0x000ea80000300a00 */
[----:B------:R-:W2:Y:S04]  /*1a080*/  LDL.LU R117, [R1+0x5d8] ;  /* 0x0005d80001757983 */ /* 0x000ea80000300800 */
[----:B------:R-:W2:Y:S04]  /*1a090*/  LDL.LU R116, [R1+0x5d4] ;  /* 0x0005d40001747983 */ /* 0x000ea80000300800 */
[----:B------:R-:W2:Y:S04]  /*1a0a0*/  LDL.LU R115, [R1+0x5d0] ;  /* 0x0005d00001737983 */ /* 0x000ea80000300800 */
[----:B0-----:R-:W2:Y:S04]  /*1a0b0*/  LDL.LU.128 R108, [R1+0x22b0] ;  /* 0x0022b000016c7983 */ /* 0x001ea80000300c00 */
        /* <DEDUP_REMOVED lines=35> */
[----:B------:R-:W-:Y:S04]  /*1a2f0*/  STL.128 [R1+0x320], R156 ;  /* 0x0003209c01007387 */ /* 0x000fe80000100c00 */
[----:B------:R-:W-:Y:S04]  /*1a300*/  STL.128 [R1+0x350], R168 ;  /* 0x000350a801007387 */ /* 0x000fe80000100c00 */
[----:B0-----:R-:W2:Y:S04]  /*1a310*/  LDL.LU.128 R28, [R1+0x2170] ;  /* 0x00217000011c7983 */ /* 0x001ea80000300c00 */
        /* <DEDUP_REMOVED lines=8> */
[----:B------:R-:W2:Y:S04]  /*1a3a0*/  LDL.LU.64 R180, [R1+0x27c0] ;  /* 0x0027c00001b47983 */ /* 0x000ea80000300a00 */
[----:B------:R-:W2:Y:S04]  /*1a3b0*/  LDL.LU.128 R168, [R1+0x2790] ;  /* 0x0027900001a87983 */ /* 0x000ea80000300c00 */
[----:B------:R-:W2:Y:S04]  /*1a3c0*/  LDL.LU.128 R156, [R1+0x2760] ;  /* 0x00276000019c7983 */ /* 0x000ea80000300c00 */
[----:B-1----:R-:W2:Y:S04]  /*1a3d0*/  LDL.LU.128 R20, [R1+0x2150] ;  /* 0x0021500001147983 */ /* 0x002ea80000300c00 */
        /* <DEDUP_REMOVED lines=8> */
[----:B------:R0:W-:Y:S04]  /*1a460*/  STL.128 [R1+0x310], R152 ;  /* 0x0003109801007387 */ /* 0x0001e80000100c00 */
[----:B0-----:R-:W4:Y:S01]  /*1a470*/  LDL.LU.128 R152, [R1+0x2750] ;  /* 0x0027500001987983 */ /* 0x001f220000300c00 */
[----:B------:R-:W-:-:S03]  /*1a480*/  IMAD.MOV.U32 R118, RZ, RZ, R123 ;  /* 0x000000ffff767224 */ /* 0x000fc600078e007b */
[----:B------:R0:W-:Y:S04]  /*1a490*/  STL.128 [R1+0x2a0], R124 ;  /* 0x0002a07c01007387 */ /* 0x0001e80000100c00 */
[----:B------:R1:W-:Y:S04]  /*1a4a0*/  STL.128 [R1+0x3c0], R120 ;  /* 0x0003c07801007387 */ /* 0x0003e80000100c00 */
[----:B------:R1:W-:Y:S04]  /*1a4b0*/  STL [R1+0x2108], R118 ;  /* 0x0021087601007387 */ /* 0x0003e80000100800 */
[----:B--2---:R2:W-:Y:S04]  /*1a4c0*/  STL.64 [R1+0x2100], R116 ;  /* 0x0021007401007387 */ /* 0x0045e80000100a00 */
[----:B0-----:R-:W4:Y:S04]  /*1a4d0*/  LDL.128 R124, [R1+0x5e0] ;  /* 0x0005e000017c7983 */ /* 0x001f280000100c00 */
[----:B------:R0:W-:Y:S04]  /*1a4e0*/  STL.128 [R1+0x20f0], R112 ;  /* 0x0020f07001007387 */ /* 0x0001e80000100c00 */
[----:B-1----:R-:W4:Y:S04]  /*1a4f0*/  LDL.LU R121, [R1+0x5e8] ;  /* 0x0005e80001797983 */ /* 0x002f280000300800 */
[----:B------:R-:W4:Y:S04]  /*1a500*/  LDL.LU R120, [R1+0x5e4] ;  /* 0x0005e40001787983 */ /* 0x000f280000300800 */
[----:B------:R-:W4:Y:S04]  /*1a510*/  LDL.LU R119, [R1+0x5e0] ;  /* 0x0005e00001777983 */ /* 0x000f280000300800 */
[----:B------:R1:W-:Y:S04]  /*1a520*/  STL.128 [R1+0x20e0], R108 ;  /* 0x0020e06c01007387 */ /* 0x0003e80000100c00 */
[----:B------:R-:W4:Y:S04]  /*1a530*/  LDL.LU R118, [R1+0x2108] ;  /* 0x0021080001767983 */ /* 0x000f280000300800 */
[----:B--2---:R-:W2:Y:S04]  /*1a540*/  LDL.LU.64 R116, [R1+0x2100] ;  /* 0x0021000001747983 */ /* 0x004ea80000300a00 */
[----:B0-----:R-:W2:Y:S04]  /*1a550*/  LDL.LU.128 R112, [R1+0x20f0] ;  /* 0x0020f00001707983 */ /* 0x001ea80000300c00 */
[----:B-1----:R-:W2:Y:S04]  /*1a560*/  LDL.LU.128 R108, [R1+0x20e0] ;  /* 0x0020e000016c7983 */ /* 0x002ea80000300c00 */
[----:B------:R0:W-:Y:S04]  /*1a570*/  STL.128 [R1+0x20b0], R96 ;  /* 0x0020b06001007387 */ /* 0x0001e80000100c00 */
[----:B------:R1:W-:Y:S04]  /*1a580*/  STL.128 [R1+0x20a0], R92 ;  /* 0x0020a05c01007387 */ /* 0x0003e80000100c00 */
[----:B------:R1:W-:Y:S04]  /*1a590*/  STL.128 [R1+0x2090], R88 ;  /* 0x0020905801007387 */ /* 0x0003e80000100c00 */
[----:B------:R1:W-:Y:S04]  /*1a5a0*/  STL.128 [R1+0x2080], R84 ;  /* 0x0020805401007387 */ /* 0x0003e80000100c00 */
[----:B0-----:R-:W2:Y:S04]  /*1a5b0*/  LDL.LU.128 R96, [R1+0x20b0] ;  /* 0x0020b00001607983 */ /* 0x001ea80000300c00 */
[----:B-1----:R-:W2:Y:S04]  /*1a5c0*/  LDL.LU.128 R92, [R1+0x20a0] ;  /* 0x0020a000015c7983 */ /* 0x002ea80000300c00 */
[----:B------:R-:W2:Y:S04]  /*1a5d0*/  LDL.LU.128 R88, [R1+0x2090] ;  /* 0x0020900001587983 */ /* 0x000ea80000300c00 */
[----:B------:R0:W-:Y:S04]  /*1a5e0*/  STL.128 [R1+0x2070], R80 ;  /* 0x0020705001007387 */ /* 0x0001e80000100c00 */
[----:B------:R1:W-:Y:S04]  /*1a5f0*/  STL.128 [R1+0x2060], R76 ;  /* 0x0020604c01007387 */ /* 0x0003e80000100c00 */
[----:B------:R-:W2:Y:S04]  /*1a600*/  LDL.LU.128 R84, [R1+0x2080] ;  /* 0x0020800001547983 */ /* 0x000ea80000300c00 */
[----:B------:R1:W-:Y:S04]  /*1a610*/  STL.128 [R1+0x2050], R72 ;  /* 0x0020504801007387 */ /* 0x0003e80000100c00 */
[----:B0-----:R-:W2:Y:S04]  /*1a620*/  LDL.LU.128 R80, [R1+0x2070] ;  /* 0x0020700001507983 */ /* 0x001ea80000300c00 */
[----:B-1----:R-:W2:Y:S04]  /*1a630*/  LDL.LU.128 R76, [R1+0x2060] ;  /* 0x00206000014c7983 */ /* 0x002ea80000300c00 */
[----:B------:R0:W-:Y:S04]  /*1a640*/  STL.128 [R1+0x2040], R68 ;  /* 0x0020404401007387 */ /* 0x0001e80000100c00 */
[----:B------:R-:W2:Y:S04]  /*1a650*/  LDL.LU.128 R72, [R1+0x2050] ;  /* 0x0020500001487983 */ /* 0x000ea80000300c00 */
        /* <DEDUP_REMOVED lines=20> */
[----:B------:R-:W-:Y:S04]  /*1a7a0*/  STL [R1+0x2748], R222 ;  /* 0x002748de01007387 */ /* 0x000fe80000100800 */
[----:B------:R-:W-:Y:S04]  /*1a7b0*/  STL.64 [R1+0x2740], R220 ;  /* 0x002740dc01007387 */ /* 0x000fe80000100a00 */
[----:B0-----:R-:W2:Y:S04]  /*1a7c0*/  LDL.LU.128 R28, [R1+0x1fa0] ;  /* 0x001fa000011c7983 */ /* 0x001ea80000300c00 */
[----:B------:R-:W-:Y:S04]  /*1a7d0*/  STL.128 [R1+0x2730], R216 ;  /* 0x002730d801007387 */ /* 0x000fe80000100c00 */
[----:B------:R0:W-:Y:S04]  /*1a7e0*/  STL.128 [R1+0x1f90], R24 ;  /* 0x001f901801007387 */ /* 0x0001e80000100c00 */
[----:B------:R1:W-:Y:S04]  /*1a7f0*/  STL.64 [R1+0x26a0], R180 ;  /* 0x0026a0b401007387 */ /* 0x0003e80000100a00 */
[----:B------:R1:W-:Y:S04]  /*1a800*/  STL.128 [R1+0x2670], R168 ;  /* 0x002670a801007387 */ /* 0x0003e80000100c00 */
[----:B------:R-:W-:Y:S04]  /*1a810*/  STL.128 [R1+0x2640], R156 ;  /* 0x0026409c01007387 */ /* 0x000fe80000100c00 */
[----:B------:R-:W-:Y:S04]  /*1a820*/  STL.128 [R1+0x1f80], R20 ;  /* 0x001f801401007387 */ /* 0x000fe80000100c00 */
[----:B------:R-:W-:Y:S04]  /*1a830*/  STL.128 [R1+0x1f70], R16 ;  /* 0x001f701001007387 */ /* 0x000fe80000100c00 */
[----:B------:R-:W-:Y:S04]  /*1a840*/  STL.128 [R1+0x1f60], R12 ;  /* 0x001f600c01007387 */ /* 0x000fe80000100c00 */
[----:B------:R-:W-:Y:S04]  /*1a850*/  STL.128 [R1+0x1f50], R8 ;  /* 0x001f500801007387 */ /* 0x000fe80000100c00 */
[----:B------:R-:W-:Y:S04]  /*1a860*/  STL.128 [R1+0x1f40], R4 ;  /* 0x001f400401007387 */ /* 0x000fe80000100c00 */
[----:B0-----:R-:W2:Y:S04]  /*1a870*/  LDL.LU.128 R24, [R1+0x1f90] ;  /* 0x001f900001187983 */ /* 0x001ea80000300c00 */
[----:B------:R-:W2:Y:S04]  /*1a880*/  LDL.LU R222, [R1+0x2748] ;  /* 0x0027480001de7983 */ /* 0x000ea80000300800 */
[----:B------:R-:W2:Y:S04]  /*1a890*/  LDL.LU.64 R220, [R1+0x2740] ;  /* 0x0027400001dc7983 */ /* 0x000ea80000300a00 */
[----:B------:R-:W2:Y:S04]  /*1a8a0*/  LDL.LU.128 R216, [R1+0x2730] ;  /* 0x0027300001d87983 */ /* 0x000ea80000300c00 */
[----:B---3--:R0:W-:Y:S04]  /*1a8b0*/  STL.128 [R1+0x20d0], R104 ;  /* 0x0020d06801007387 */ /* 0x0081e80000100c00 */
[----:B-1----:R-:W3:Y:S04]  /*1a8c0*/  LDL.LU.64 R180, [R1+0x26a0] ;  /* 0x0026a00001b47983 */ /* 0x002ee80000300a00 */
[----:B------:R-:W3:Y:S04]  /*1a8d0*/  LDL.LU.128 R168, [R1+0x2670] ;  /* 0x0026700001a87983 */ /* 0x000ee80000300c00 */
[----:B----4-:R1:W-:Y:S04]  /*1a8e0*/  STL.128 [R1+0x20c0], R100 ;  /* 0x0020c06401007387 */ /* 0x0103e80000100c00 */
[----:B0-----:R-:W4:Y:S04]  /*1a8f0*/  LDL.LU.128 R104, [R1+0x20d0] ;  /* 0x0020d00001687983 */ /* 0x001f280000300c00 */
[----:B------:R-:W3:Y:S04]  /*1a900*/  LDL.LU.128 R156, [R1+0x2640] ;  /* 0x00264000019c7983 */ /* 0x000ee80000300c00 */
[----:B------:R-:W3:Y:S04]  /*1a910*/  LDL.LU.128 R20, [R1+0x1f80] ;  /* 0x001f800001147983 */ /* 0x000ee80000300c00 */
[----:B-1----:R-:W3:Y:S04]  /*1a920*/  LDL.LU.128 R100, [R1+0x20c0] ;  /* 0x0020c00001647983 */ /* 0x002ee80000300c00 */
[----:B------:R-:W3:Y:S04]  /*1a930*/  LDL.LU.128 R16, [R1+0x1f70] ;  /* 0x001f700001107983 */ /* 0x000ee80000300c00 */
[----:B------:R-:W3:Y:S04]  /*1a940*/  LDL.LU.128 R12, [R1+0x1f60] ;  /* 0x001f6000010c7983 */ /* 0x000ee80000300c00 */
[----:B------:R-:W3:Y:S04]  /*1a950*/  LDL.LU.128 R8, [R1+0x1f50] ;  /* 0x001f500001087983 */ /* 0x000ee80000300c00 */
[----:B------:R-:W3:Y:S04]  /*1a960*/  LDL.LU.128 R4, [R1+0x1f40] ;  /* 0x001f400001047983 */ /* 0x000ee80000300c00 */
[----:B------:R0:W-:Y:S04]  /*1a970*/  STL.128 [R1+0x2630], R152 ;  /* 0x0026309801007387 */ /* 0x0001e80000100c00 */
[----:B0-----:R-:W3:Y:S04]  /*1a980*/  LDL.LU.128 R152, [R1+0x2630] ;  /* 0x0026300001987983 */ /* 0x001ee80000300c00 */
[----:B------:R0:W-:Y:S04]  /*1a990*/  STL.128 [R1+0x330], R160 ;  /* 0x000330a001007387 */ /* 0x0001e80000100c00 */
[----:B------:R1:W-:Y:S04]  /*1a9a0*/  STL.128 [R1+0x340], R164 ;  /* 0x000340a401007387 */ /* 0x0003e80000100c00 */
[----:B------:R1:W-:Y:S04]  /*1a9b0*/  STL.128 [R1+0x360], R172 ;  /* 0x000360ac01007387 */ /* 0x0003e80000100c00 */
[----:B------:R2:W-:Y:S04]  /*1a9c0*/  STL.128 [R1+0x370], R176 ;  /* 0x000370b001007387 */ /* 0x0005e80000100c00 */
[----:B0-----:R-:W3:Y:S04]  /*1a9d0*/  LDL.LU.64 R162, [R1+0x2770] ;  /* 0x0027700001a27983 */ /* 0x001ee80000300a00 */
[----:B-1----:R-:W3:Y:S04]  /*1a9e0*/  LDL.LU.128 R164, [R1+0x2780] ;  /* 0x0027800001a47983 */ /* 0x002ee80000300c00 */
[----:B------:R-:W3:Y:S04]  /*1a9f0*/  LDL.LU.128 R172, [R1+0x27a0] ;  /* 0x0027a00001ac7983 */ /* 0x000ee80000300c00 */
[----:B--2---:R-:W2:Y:S01]  /*1aa00*/  LDL.LU.128 R176, [R1+0x27b0] ;  /* 0x0027b00001b07983 */ /* 0x004ea20000300c00 */
[----:B------:R-:W-:-:S03]  /*1aa10*/  IMAD.MOV.U32 R122, RZ, RZ, R127 ;  /* 0x000000ffff7a7224 */ /* 0x000fc600078e007f */
[----:B------:R0:W-:Y:S01]  /*1aa20*/  STL.128 [R1+0x3d0], R124 ;  /* 0x0003d07c01007387 */ /* 0x0001e20000100c00 */
[----:B------:R-:W-:Y:S02]  /*1aa30*/  IMAD.MOV.U32 R123, RZ, RZ, R118 ;  /* 0x000000ffff7b7224 */ /* 0x000fe400078e0076 */
[----:B------:R-:W-:Y:S02]  /*1aa40*/  IMAD.MOV.U32 R118, RZ, RZ, R113 ;  /* 0x000000ffff767224 */ /* 0x000fe400078e0071 */
[----:B------:R-:W-:Y:S02]  /*1aa50*/  IMAD.MOV.U32 R113, RZ, RZ, R108 ;  /* 0x000000ffff717224 */ /* 0x000fe400078e006c */
[----:B0-----:R-:W-:Y:S02]  /*1aa60*/  IMAD.MOV.U32 R127, RZ, RZ, R122 ;  /* 0x000000ffff7f7224 */ /* 0x001fe400078e007a */
        /* <DEDUP_REMOVED lines=11> */
[----:B------:R0:W-:Y:S04]  /*1ab20*/  STL.128 [R1+0x2b0], R128 ;  /* 0x0002b08001007387 */ /* 0x0001e80000100c00 */
[----:B------:R1:W-:Y:S04]  /*1ab30*/  STL.128 [R1+0x2c0], R132 ;  /* 0x0002c08401007387 */ /* 0x0003e80000100c00 */
[----:B------:R1:W-:Y:S04]  /*1ab40*/  STL.128 [R1+0x2d0], R136 ;  /* 0x0002d08801007387 */ /* 0x0003e80000100c00 */
[----:B------:R1:W-:Y:S04]  /*1ab50*/  STL.128 [R1+0x2e0], R140 ;  /* 0x0002e08c01007387 */ /* 0x0003e80000100c00 */
[----:B------:R1:W-:Y:S04]  /*1ab60*/  STL.128 [R1+0x2f0], R144 ;  /* 0x0002f09001007387 */ /* 0x0003e80000100c00 */
[----:B------:R1:W-:Y:S01]  /*1ab70*/  STL.128 [R1+0x300], R148 ;  /* 0x0003009401007387 */ /* 0x0003e20000100c00 */
[----:B0-----:R-:W-:-:S02]  /*1ab80*/  IMAD.MOV.U32 R128, RZ, RZ, R219 ;  /* 0x000000ffff807224 */ /* 0x001fc400078e00db */
[----:B------:R-:W-:Y:S02]  /*1ab90*/  IMAD.MOV.U32 R129, RZ, RZ, R218 ;  /* 0x000000ffff817224 */ /* 0x000fe400078e00da */
[----:B----4-:R-:W-:Y:S02]  /*1aba0*/  IMAD.MOV.U32 R112, RZ, RZ, R107 ;  /* 0x000000ffff707224 */ /* 0x010fe400078e006b */
[----:B------:R-:W-:Y:S02]  /*1abb0*/  IMAD.MOV.U32 R111, RZ, RZ, R106 ;  /* 0x000000ffff6f7224 */ /* 0x000fe400078e006a */
[----:B------:R-:W-:Y:S02]  /*1abc0*/  IMAD.MOV.U32 R110, RZ, RZ, R105 ;  /* 0x000000ffff6e7224 */ /* 0x000fe400078e0069 */
[----:B------:R-:W-:Y:S02]  /*1abd0*/  IMAD.MOV.U32 R109, RZ, RZ, R104 ;  /* 0x000000ffff6d7224 */ /* 0x000fe400078e0068 */
[----:B------:R-:W-:-:S02]  /*1abe0*/  IMAD.MOV.U32 R104, RZ, RZ, R99 ;  /* 0x000000ffff687224 */ /* 0x000fc400078e0063 */
[----:B------:R-:W-:Y:S02]  /*1abf0*/  IMAD.MOV.U32 R99, RZ, RZ, R94 ;  /* 0x000000ffff637224 */ /* 0x000fe400078e005e */
[----:B---3--:R-:W-:Y:S02]  /*1ac00*/  IMAD.MOV.U32 R108, RZ, RZ, R103 ;  /* 0x000000ffff6c7224 */ /* 0x008fe400078e0067 */
        /* <DEDUP_REMOVED lines=80> */
[----:B-1----:R-:W-:Y:S02]  /*1b110*/  IMAD.MOV.U32 R132, RZ, RZ, R181 ;  /* 0x000000ffff847224 */ /* 0x002fe400078e00b5 */
        /* <DEDUP_REMOVED lines=22> */
[----:B------:R-:W-:-:S06]  /*1b280*/  IMAD.MOV.U32 R27, RZ, RZ, R220 ;  /* 0x000000ffff1b7224 */ /* 0x000fcc00078e00dc */
[----:B------:R-:W-:-:S06]  /*1b290*/  WARPGROUP.ARRIVE ;  /* 0x00000000000079c5 */ /* 0x000fcc0000000000 */
[----:B------:R-:W-:Y:S01]  /*1b2a0*/  HGMMA.64x256x16.F32 R24, R152, gdesc[UR4].tnspB, R24, gsb0 ;  /* 0x43e0000498187df0 */ /* 0x000fe20008000818 */
[----:B------:R0:W-:Y:S04]  /*1b2b0*/  STL.128 [R1+0x2720], R212 ;  /* 0x002720d401007387 */ /* 0x0001e80000100c00 */
[----:B------:R1:W-:Y:S04]  /*1b2c0*/  STL.128 [R1+0x2710], R208 ;  /* 0x002710d001007387 */ /* 0x0003e80000100c00 */
[----:B------:R3:W-:Y:S04]  /*1b2d0*/  STL.128 [R1+0x2700], R204 ;  /* 0x002700cc01007387 */ /* 0x0007e80000100c00 */
[----:B------:R4:W-:Y:S04]  /*1b2e0*/  STL.128 [R1+0x26f0], R200 ;  /* 0x0026f0c801007387 */ /* 0x0009e80000100c00 */
[----:B------:R4:W-:Y:S04]  /*1b2f0*/  STL.128 [R1+0x26e0], R196 ;  /* 0x0026e0c401007387 */ /* 0x0009e80000100c00 */
[----:B------:R4:W-:Y:S04]  /*1b300*/  STL.128 [R1+0x26d0], R192 ;  /* 0x0026d0c001007387 */ /* 0x0009e80000100c00 */
[----:B------:R4:W-:Y:S04]  /*1b310*/  STL.128 [R1+0x26c0], R188 ;  /* 0x0026c0bc01007387 */ /* 0x0009e80000100c00 */
[----:B--2---:R-:W-:Y:S04]  /*1b320*/  STL.128 [R1+0x2690], R176 ;  /* 0x002690b001007387 */ /* 0x004fe80000100c00 */
[----:B------:R-:W-:Y:S04]  /*1b330*/  STL.128 [R1+0x2680], R172 ;  /* 0x002680ac01007387 */ /* 0x000fe80000100c00 */
[----:B------:R-:W-:Y:S04]  /*1b340*/  STL.128 [R1+0x2660], R164 ;  /* 0x002660a401007387 */ /* 0x000fe80000100c00 */
[----:B------:R-:W-:Y:S04]  /*1b350*/  STL.64 [R1+0x2650], R162 ;  /* 0x002650a201007387 */ /* 0x000fe80000100a00 */
[----:B------:R2:W-:Y:S04]  /*1b360*/  STL.128 [R1+0x390], R184 ;  /* 0x000390b801007387 */ /* 0x0005e80000100c00 */
[----:B0-----:R-:W2:Y:S04]  /*1b370*/  LDL.LU.128 R212, [R1+0x2720] ;  /* 0x0027200001d47983 */ /* 0x001ea80000300c00 */
[----:B-1----:R-:W2:Y:S04]  /*1b380*/  LDL.LU.128 R208, [R1+0x2710] ;  /* 0x0027100001d07983 */ /* 0x002ea80000300c00 */
[----:B---3--:R-:W3:Y:S04]  /*1b390*/  LDL.LU.128 R204, [R1+0x2700] ;  /* 0x0027000001cc7983 */ /* 0x008ee80000300c00 */
[----:B----4-:R-:W4:Y:S04]  /*1b3a0*/  LDL.LU.128 R200, [R1+0x26f0] ;  /* 0x0026f00001c87983 */ /* 0x010f280000300c00 */
[----:B------:R-:W4:Y:S04]  /*1b3b0*/  LDL.LU.128 R196, [R1+0x26e0] ;  /* 0x0026e00001c47983 */ /* 0x000f280000300c00 */
[----:B------:R-:W4:Y:S04]  /*1b3c0*/  LDL.LU.128 R192, [R1+0x26d0] ;  /* 0x0026d00001c07983 */ /* 0x000f280000300c00 */
[----:B------:R-:W3:Y:S04]  /*1b3d0*/  LDL.LU.128 R188, [R1+0x26c0] ;  /* 0x0026c00001bc7983 */ /* 0x000ee80000300c00 */
[----:B--2---:R-:W2:Y:S04]  /*1b3e0*/  LDL.LU.128 R184, [R1+0x26b0] ;  /* 0x0026b00001b87983 */ /* 0x004ea80000300c00 */
[----:B------:R-:W4:Y:S04]  /*1b3f0*/  LDL.LU.128 R176, [R1+0x2690] ;  /* 0x0026900001b07983 */ /* 0x000f280000300c00 */
[----:B------:R-:W4:Y:S04]  /*1b400*/  LDL.LU.128 R172, [R1+0x2680] ;  /* 0x0026800001ac7983 */ /* 0x000f280000300c00 */
[----:B------:R-:W4:Y:S04]  /*1b410*/  LDL.LU.128 R164, [R1+0x2660] ;  /* 0x0026600001a47983 */ /* 0x000f280000300c00 */
[----:B------:R-:W4:Y:S01]  /*1b420*/  LDL.LU.64 R162, [R1+0x2650] ;  /* 0x0026500001a27983 */ /* 0x000f220000300a00 */
[----:B------:R-:W-:-:S03]  /*1b430*/  WARPGROUP.DEPBAR.LE gsb0, 0x0 ;  /* 0x00008000000079c5 */ /* 0x000fc60000010000 */
        /* <DEDUP_REMOVED lines=11> */
[----:B------:R1:W-:Y:S01]  /*1b4f0*/  STL.128 [R1+0x1e70], R100 ;  /* 0x001e706401007387 */ /* 0x0003e20000100c00 */
[----:B0-----:R-:W-:-:S02]  /*1b500*/  IMAD.MOV.U32 R140, RZ, RZ, R181 ;  /* 0x000000ffff8c7224 */ /* 0x001fc400078e00b5 */
[----:B------:R-:W-:Y:S01]  /*1b510*/  IMAD.MOV.U32 R141, RZ, RZ, R180 ;  /* 0x000000ffff8d7224 */ /* 0x000fe200078e00b4 */
[----:B-1----:R-:W4:Y:S04]  /*1b520*/  LDL.LU.128 R116, [R1+0x1eb0] ;  /* 0x001eb00001747983 */ /* 0x002f280000300c00 */
[----:B------:R-:W4:Y:S04]  /*1b530*/  LDL.LU.128 R108, [R1+0x1e90] ;  /* 0x001e9000016c7983 */ /* 0x000f280000300c00 */
[----:B------:R-:W4:Y:S04]  /*1b540*/  LDL.LU.128 R104, [R1+0x1e80] ;  /* 0x001e800001687983 */ /* 0x000f280000300c00 */
[----:B------:R-:W4:Y:S01]  /*1b550*/  LDL.LU.128 R100, [R1+0x1e70] ;  /* 0x001e700001647983 */ /* 0x000f220000300c00 */
        /* <DEDUP_REMOVED lines=11> */
[----:B------:R1:W-:Y:S01]  /*1b610*/  STL.128 [R1+0x400], R144 ;  /* 0x0004009001007387 */ /* 0x0003e20000100c00 */
[----:B------:R-:W-:-:S03]  /*1b620*/  IMAD.MOV.U32 R136, RZ, RZ, R219 ;  /* 0x000000ffff887224 */ /* 0x000fc600078e00db */
[----:B------:R1:W-:Y:S01]  /*1b630*/  STL.128 [R1+0x410], R148 ;  /* 0x0004109401007387 */ /* 0x0003e20000100c00 */
[----:B------:R-:W-:Y:S02]  /*1b640*/  IMAD.MOV.U32 R137, RZ, RZ, R218 ;  /* 0x000000ffff897224 */ /* 0x000fe400078e00da */
[----:B------:R-:W-:Y:S01]  /*1b650*/  IMAD.MOV.U32 R138, RZ, RZ, R217 ;  /* 0x000000ffff8a7224 */ /* 0x000fe200078e00d9 */
[----:B------:R1:W-:Y:S01]  /*1b660*/  STL.128 [R1+0x1d60], R32 ;  /* 0x001d602001007387 */ /* 0x0003e20000100c00 */
[----:B------:R-:W-:-:S03]  /*1b670*/  IMAD.MOV.U32 R139, RZ, RZ, R216 ;  /* 0x000000ffff8b7224 */ /* 0x000fc600078e00d8 */
[----:B0-----:R-:W4:Y:S04]  /*1b680*/  LDL.LU.128 R140, [R1+0x1f10] ;  /* 0x001f1000018c7983 */ /* 0x001f280000300c00 */
[----:B-1----:R-:W4:Y:S04]  /*1b690*/  LDL.LU.128 R144, [R1+0x1f20] ;  /* 0x001f200001907983 */ /* 0x002f280000300c00 */
[----:B------:R-:W4:Y:S04]  /*1b6a0*/  LDL.LU.128 R148, [R1+0x1f30] ;  /* 0x001f300001947983 */ /* 0x000f280000300c00 */
[----:B------:R0:W-:Y:S01]  /*1b6b0*/  STL.128 [R1+0x1ea0], R112 ;  /* 0x001ea07001007387 */ /* 0x0001e20000100c00 */
[----:B------:R-:W-:-:S02]  /*1b6c0*/  IMAD.MOV.U32 R33, RZ, RZ, R222 ;  /* 0x000000ffff217224 */ /* 0x000fc400078e00de */
[----:B------:R-:W-:Y:S01]  /*1b6d0*/  IMAD.MOV.U32 R34, RZ, RZ, R221 ;  /* 0x000000ffff227224 */ /* 0x000fe200078e00dd */
[----:B------:R1:W-:Y:S01]  /*1b6e0*/  STL.128 [R1+0x1d80], R40 ;  /* 0x001d802801007387 */ /* 0x0003e20000100c00 */
[----:B------:R-:W-:-:S03]  /*1b6f0*/  IMAD.MOV.U32 R35, RZ, RZ, R220 ;  /* 0x000000ffff237224 */ /* 0x000fc600078e00dc */
[----:B---3--:R3:W-:Y:S01]  /*1b700*/  STL.128 [R1+0x1cc0], R188 ;  /* 0x001cc0bc01007387 */ /* 0x0087e20000100c00 */
[----:B------:R-:W-:-:S03]  /*1b710*/  IMAD.MOV.U32 R155, RZ, RZ, R15 ;  /* 0x000000ffff9b7224 */ /* 0x000fc600078e000f */
[----:B--2---:R-:W-:Y:S01]  /*1b720*/  STL.128 [R1+0x1cb0], R184 ;  /* 0x001cb0b801007387 */ /* 0x004fe20000100c00 */
[----:B------:R-:W-:-:S03]  /*1b730*/  IMAD.MOV.U32 R156, RZ, RZ, R14 ;  /* 0x000000ffff9c7224 */ /* 0x000fc600078e000e */
[----:B0-----:R-:W2:Y:S01]  /*1b740*/  LDL.LU.128 R112, [R1+0x1ea0] ;  /* 0x001ea00001707983 */ /* 0x001ea20000300c00 */
[----:B------:R-:W-:-:S03]  /*1b750*/  IMAD.MOV.U32 R157, RZ, RZ, R13 ;  /* 0x000000ffff9d7224 */ /* 0x000fc600078e000d */
[----:B-1----:R-:W2:Y:S04]  /*1b760*/  LDL.LU.128 R40, [R1+0x1d80] ;  /* 0x001d800001287983 */ /* 0x002ea80000300c00 */
[----:B---3--:R-:W3:Y:S01]  /*1b770*/  LDL.LU.128 R188, [R1+0x1cc0] ;  /* 0x001cc00001bc7983 */ /* 0x008ee20000300c00 */
[----:B------:R-:W-:-:S03]  /*1b780*/  IMAD.MOV.U32 R15, RZ, RZ, R35 ;  /* 0x000000ffff0f7224 */ /* 0x000fc600078e0023 */
[----:B------:R0:W-:Y:S01]  /*1b790*/  STL.128 [R1+0x1e60], R96 ;  /* 0x001e606001007387 */ /* 0x0001e20000100c00 */
[----:B------:R-:W-:-:S03]  /*1b7a0*/  IMAD.MOV.U32 R14, RZ, RZ, R34 ;  /* 0x000000ffff0e7224 */ /* 0x000fc600078e0022 */
[----:B------:R1:W-:Y:S01]  /*1b7b0*/  STL.128 [R1+0x1e50], R92 ;  /* 0x001e505c01007387 */ /* 0x0003e20000100c00 */
[----:B------:R-:W-:-:S03]  /*1b7c0*/  IMAD.MOV.U32 R13, RZ, RZ, R33 ;  /* 0x000000ffff0d7224 */ /* 0x000fc600078e0021 */
[----:B------:R1:W-:Y:S04]  /*1b7d0*/  STL.128 [R1+0x1e40], R88 ;  /* 0x001e405801007387 */ /* 0x0003e80000100c00 */
[----:B------:R1:W-:Y:S04]  /*1b7e0*/  STL.128 [R1+0x1e30], R84 ;  /* 0x001e305401007387 */ /* 0x0003e80000100c00 */
[----:B------:R1:W-:Y:S04]  /*1b7f0*/  STL.128 [R1+0x1e20], R80 ;  /* 0x001e205001007387 */ /* 0x0003e80000100c00 */
[----:B0-----:R-:W3:Y:S04]  /*1b800*/  LDL.LU.128 R96, [R1+0x1e60] ;  /* 0x001e600001607983 */ /* 0x001ee80000300c00 */
[----:B-1----:R-:W3:Y:S04]  /*1b810*/  LDL.LU.128 R92, [R1+0x1e50] ;  /* 0x001e5000015c7983 */ /* 0x002ee80000300c00 */
[----:B------:R0:W-:Y:S04]  /*1b820*/  STL.128 [R1+0x1e10], R76 ;  /* 0x001e104c01007387 */ /* 0x0001e80000100c00 */
[----:B------:R1:W-:Y:S04]  /*1b830*/  STL.128 [R1+0x1e00], R72 ;  /* 0x001e004801007387 */ /* 0x0003e80000100c00 */
[----:B------:R-:W3:Y:S04]  /*1b840*/  LDL.LU.128 R88, [R1+0x1e40] ;  /* 0x001e400001587983 */ /* 0x000ee80000300c00 */
[----:B------:R-:W3:Y:S04]  /*1b850*/  LDL.LU.128 R84, [R1+0x1e30] ;  /* 0x001e300001547983 */ /* 0x000ee80000300c00 */
[----:B------:R-:W3:Y:S04]  /*1b860*/  LDL.LU.128 R80, [R1+0x1e20] ;  /* 0x001e200001507983 */ /* 0x000ee80000300c00 */
[----:B------:R-:W-:Y:S04]  /*1b870*/  STL.128 [R1+0x1df0], R68 ;  /* 0x001df04401007387 */ /* 0x000fe80000100c00 */
[----:B------:R-:W-:Y:S04]  /*1b880*/  STL.128 [R1+0x1de0], R64 ;  /* 0x001de04001007387 */ /* 0x000fe80000100c00 */
[----:B------:R-:W-:Y:S04]  /*1b890*/  STL.128 [R1+0x1dd0], R60 ;  /* 0x001dd03c01007387 */ /* 0x000fe80000100c00 */
[----:B------:R1:W-:Y:S04]  /*1b8a0*/  STL.128 [R1+0x3e0], R136 ;  /* 0x0003e08801007387 */ /* 0x0003e80000100c00 */
[----:B0-----:R-:W3:Y:S04]  /*1b8b0*/  LDL.LU.128 R76, [R1+0x1e10] ;  /* 0x001e1000014c7983 */ /* 0x001ee80000300c00 */
[----:B-1----:R-:W3:Y:S04]  /*1b8c0*/  LDL.LU.128 R72, [R1+0x1e00] ;  /* 0x001e000001487983 */ /* 0x002ee80000300c00 */
[----:B------:R-:W-:Y:S04]  /*1b8d0*/  STL [R1+0x46c], R31 ;  /* 0x00046c1f01007387 */ /* 0x000fe80000100800 */
[----:B------:R-:W-:Y:S04]  /*1b8e0*/  STL [R1+0x468], R30 ;  /* 0x0004681e01007387 */ /* 0x000fe80000100800 */
[----:B------:R-:W-:Y:S04]  /*1b8f0*/  STL [R1+0x464], R29 ;  /* 0x0004641d01007387 */ /* 0x000fe80000100800 */
[----:B------:R-:W-:Y:S04]  /*1b900*/  STL [R1+0x460], R28 ;  /* 0x0004601c01007387 */ /* 0x000fe80000100800 */
[----:B------:R0:W-:Y:S04]  /*1b910*/  STL.128 [R1+0x1dc0], R56 ;  /* 0x001dc03801007387 */ /* 0x0001e80000100c00 */
[----:B------:R1:W-:Y:S04]  /*1b920*/  STL.128 [R1+0x1db0], R52 ;  /* 0x001db03401007387 */ /* 0x0003e80000100c00 */
[----:B------:R-:W3:Y:S04]  /*1b930*/  LDL.LU.128 R136, [R1+0x1f00] ;  /* 0x001f000001887983 */ /* 0x000ee80000300c00 */
[----:B------:R-:W3:Y:S04]  /*1b940*/  LDL.LU.128 R68, [R1+0x1df0] ;  /* 0x001df00001447983 */ /* 0x000ee80000300c00 */
[----:B------:R-:W3:Y:S04]  /*1b950*/  LDL.LU.128 R64, [R1+0x1de0] ;  /* 0x001de00001407983 */ /* 0x000ee80000300c00 */
[----:B------:R-:W3:Y:S04]  /*1b960*/  LDL.LU.128 R60, [R1+0x1dd0] ;  /* 0x001dd000013c7983 */ /* 0x000ee80000300c00 */
[----:B------:R-:W3:Y:S04]  /*1b970*/  LDL.LU.128 R32, [R1+0x1d60] ;  /* 0x001d600001207983 */ /* 0x000ee80000300c00 */
[----:B------:R4:W-:Y:S04]  /*1b980*/  STL.128 [R1+0x1da0], R48 ;  /* 0x001da03001007387 */ /* 0x0009e80000100c00 */
[----:B------:R4:W-:Y:S04]  /*1b990*/  STL.128 [R1+0x1d90], R44 ;  /* 0x001d902c01007387 */ /* 0x0009e80000100c00 */
[----:B------:R-:W3:Y:S04]  /*1b9a0*/  LDL.LU.128 R132, [R1+0x1ef0] ;  /* 0x001ef00001847983 */ /* 0x000ee80000300c00 */
[----:B------:R-:W3:Y:S04]  /*1b9b0*/  LDL.LU.128 R128, [R1+0x1ee0] ;  /* 0x001ee00001807983 */ /* 0x000ee80000300c00 */
[----:B0-----:R-:W3:Y:S04]  /*1b9c0*/  LDL.LU.128 R56, [R1+0x1dc0] ;  /* 0x001dc00001387983 */ /* 0x001ee80000300c00 */
[----:B-1----:R-:W3:Y:S04]  /*1b9d0*/  LDL.LU.128 R52, [R1+0x1db0] ;  /* 0x001db00001347983 */ /* 0x002ee80000300c00 */
[----:B------:R0:W-:Y:S04]  /*1b9e0*/  STL.128 [R1+0x1d70], R36 ;  /* 0x001d702401007387 */ /* 0x0001e80000100c00 */
[----:B------:R-:W3:Y:S04]  /*1b9f0*/  LDL.LU.128 R124, [R1+0x1ed0] ;  /* 0x001ed000017c7983 */ /* 0x000ee80000300c00 */
[----:B------:R-:W3:Y:S04]  /*1ba00*/  LDL.LU.128 R120, [R1+0x1ec0] ;  /* 0x001ec00001787983 */ /* 0x000ee80000300c00 */
[----:B----4-:R-:W4:Y:S04]  /*1ba10*/  LDL.LU.128 R48, [R1+0x1da0] ;  /* 0x001da00001307983 */ /* 0x010f280000300c00 */
[----:B------:R-:W4:Y:S04]  /*1ba20*/  LDL.LU.128 R44, [R1+0x1d90] ;  /* 0x001d9000012c7983 */ /* 0x000f280000300c00 */
[----:B0-----:R-:W4:Y:S04]  /*1ba30*/  LDL.LU.128 R36, [R1+0x1d70] ;  /* 0x001d700001247983 */ /* 0x001f280000300c00 */
[----:B------:R-:W-:Y:S04]  /*1ba40*/  STL [R1+0x5ac], R111 ;  /* 0x0005ac6f01007387 */ /* 0x000fe80000100800 */
[----:B------:R-:W-:Y:S04]  /*1ba50*/  STL [R1+0x5a8], R110 ;  /* 0x0005a86e01007387 */ /* 0x000fe80000100800 */
[----:B------:R-:W-:Y:S04]  /*1ba60*/  STL [R1+0x5a4], R109 ;  /* 0x0005a46d01007387 */ /* 0x000fe80000100800 */
[----:B------:R-:W-:Y:S04]  /*1ba70*/  STL [R1+0x5a0], R108 ;  /* 0x0005a06c01007387 */ /* 0x000fe80000100800 */
[----:B------:R-:W4:Y:S04]  /*1ba80*/  LDL.128 R184, [R1+0x5a0] ;  /* 0x0005a00001b87983 */ /* 0x000f280000100c00 */
[----:B------:R-:W-:Y:S04]  /*1ba90*/  STL [R1+0x59c], R107 ;  /* 0x00059c6b01007387 */ /* 0x000fe80000100800 */
[----:B------:R-:W-:Y:S04]  /*1baa0*/  STL [R1+0x598], R106 ;  /* 0x0005986a01007387 */ /* 0x000fe80000100800 */
[----:B------:R-:W-:Y:S04]  /*1bab0*/  STL [R1+0x594], R105 ;  /* 0x0005946901007387 */ /* 0x000fe80000100800 */
[----:B------:R0:W-:Y:S04]  /*1bac0*/  STL [R1+0x590], R104 ;  /* 0x0005906801007387 */ /* 0x0001e80000100800 */
[----:B------:R1:W-:Y:S04]  /*1bad0*/  STL [R1+0x580], R100 ;  /* 0x0005806401007387 */ /* 0x0003e80000100800 */
[----:B0-----:R-:W4:Y:S04]  /*1bae0*/  LDL.LU.128 R104, [R1+0x460] ;  /* 0x0004600001687983 */ /* 0x001f280000300c00 */
[----:B-1----:R-:W4:Y:S01]  /*1baf0*/  LDL.LU R100, [R1+0x5a8] ;  /* 0x0005a80001647983 */ /* 0x002f220000300800 */
[----:B------:R-:W-:-:S02]  /*1bb00*/  IMAD.MOV.U32 R152, RZ, RZ, R18 ;  /* 0x000000ffff987224 */ /* 0x000fc400078e0012 */
        /* <DEDUP_REMOVED lines=11> */
[----:B------:R-:W-:Y:S08]  /*1bbc0*/  MUFU.EX2 R22, R22 ;  /* 0x0000001600167308 */ /* 0x000ff00000000800 */
[----:B------:R-:W-:Y:S08]  /*1bbd0*/  MUFU.EX2 R21, R21 ;  /* 0x0000001500157308 */ /* 0x000ff00000000800 */
[----:B------:R-:W1:Y:S08]  /*1bbe0*/  MUFU.EX2 R20, R20 ;  /* 0x0000001400147308 */ /* 0x000e700000000800 */
[----:B------:R-:W-:Y:S08]  /*1bbf0*/  MUFU.EX2 R19, R19 ;  /* 0x0000001300137308 */ /* 0x000ff00000000800 */
[----:B------:R-:W2:Y:S01]  /*1bc00*/  MUFU.EX2 R18, R18 ;  /* 0x0000001200127308 */ /* 0x000ea20000000800 */
[----:B------:R-:W-:-:S02]  /*1bc10*/  IMAD.MOV.U32 R158, RZ, RZ, R12 ;  /* 0x000000ffff9e7224 */ /* 0x000fc400078e000c */
[----:B------:R-:W-:Y:S02]  /*1bc20*/  IMAD.MOV.U32 R159, RZ, RZ, R7 ;  /* 0x000000ffff9f7224 */ /* 0x000fe400078e0007 */
[----:B------:R-:W-:Y:S02]  /*1bc30*/  IMAD.MOV.U32 R153, RZ, RZ, R17 ;  /* 0x000000ffff997224 */ /* 0x000fe400078e0011 */
[----:B------:R-:W-:Y:S01]  /*1bc40*/  IMAD.MOV.U32 R154, RZ, RZ, R16 ;  /* 0x000000ffff9a7224 */ /* 0x000fe200078e0010 */
[----:B------:R0:W-:Y:S01]  /*1bc50*/  STL.128 [R1+0x430], R156 ;  /* 0x0004309c01007387 */ /* 0x0001e20000100c00 */
[----:B------:R-:W-:Y:S02]  /*1bc60*/  IMAD.MOV.U32 R180, RZ, RZ, R145 ;  /* 0x000000ffffb47224 */ /* 0x000fe400078e0091 */
[----:B------:R-:W-:Y:S02]  /*1bc70*/  IMAD.MOV.U32 R181, RZ, RZ, R144 ;  /* 0x000000ffffb57224 */ /* 0x000fe400078e0090 */
[----:B------:R-:W-:-:S02]  /*1bc80*/  IMAD.MOV.U32 R182, RZ, RZ, R143 ;  /* 0x000000ffffb67224 */ /* 0x000fc400078e008f */
[----:B------:R-:W-:Y:S01]  /*1bc90*/  IMAD.MOV.U32 R183, RZ, RZ, R142 ;  /* 0x000000ffffb77224 */ /* 0x000fe200078e008e */
[----:B------:R1:W-:Y:S01]  /*1bca0*/  STL.128 [R1+0x420], R152 ;  /* 0x0004209801007387 */ /* 0x0003e20000100c00 */
[----:B------:R-:W-:Y:S02]  /*1bcb0*/  IMAD.MOV.U32 R171, RZ, RZ, R146 ;  /* 0x000000ffffab7224 */ /* 0x000fe400078e0092 */
[----:B------:R-:W-:Y:S01]  /*1bcc0*/  VIADD R10, R8, 0x200 ;  /* 0x00000200080a7836 */ /* 0x000fe20000000000 */
[----:B------:R-:W-:Y:S01]  /*1bcd0*/  STL [R1+0x5cc], R119 ;  /* 0x0005cc7701007387 */ /* 0x000fe20000100800 */
[----:B0-----:R-:W-:-:S03]  /*1bce0*/  IMAD.MOV.U32 R156, RZ, RZ, R150 ;  /* 0x000000ffff9c7224 */ /* 0x001fc600078e0096 */
[----:B------:R-:W-:Y:S01]  /*1bcf0*/  STL [R1+0x5c8], R118 ;  /* 0x0005c87601007387 */ /* 0x000fe20000100800 */
[----:B------:R-:W-:Y:S02]  /*1bd00*/  IMAD.MOV.U32 R157, RZ, RZ, R149 ;  /* 0x000000ffff9d7224 */ /* 0x000fe400078e0095 */
[----:B------:R-:W-:Y:S01]  /*1bd10*/  IMAD.MOV.U32 R158, RZ, RZ, R148 ;  /* 0x000000ffff9e7224 */ /* 0x000fe200078e0094 */
[----:B------:R-:W-:Y:S01]  /*1bd20*/  STL [R1+0x5c4], R117 ;  /* 0x0005c47501007387 */ /* 0x000fe20000100800 */
[----:B------:R-:W-:Y:S01]  /*1bd30*/  IMAD.MOV.U32 R159, RZ, RZ, R147 ;  /* 0x000000ffff9f7224 */ /* 0x000fe200078e0093 */
[----:B-1----:R-:W-:Y:S02]  /*1bd40*/  F2FP.F16.F32.PACK_AB R152, R160, R161 ;  /* 0x000000a1a098723e */ /* 0x002fe400000000ff */
[----:B------:R0:W-:Y:S01]  /*1bd50*/  STL [R1+0x5c0], R116 ;  /* 0x0005c07401007387 */ /* 0x0001e20000100800 */
[----:B------:R-:W-:Y:S02]  /*1bd60*/  F2FP.F16.F32.PACK_AB R153, R20, R21 ;  /* 0x000000151499723e */ /* 0x000fe400000000ff */
[----:B------:R-:W-:Y:S01]  /*1bd70*/  F2FP.F16.F32.PACK_AB R154, R22, R23 ;  /* 0x00000017169a723e */ /* 0x000fe200000000ff */
[----:B--2---:R-:W-:Y:S01]  /*1bd80*/  STL [R1+0x5bc], R115 ;  /* 0x0005bc7301007387 */ /* 0x004fe20000100800 */
[----:B------:R-:W-:-:S03]  /*1bd90*/  F2FP.F16.F32.PACK_AB R155, R18, R19 ;  /* 0x00000013129b723e */ /* 0x000fc600000000ff */
        /* <DEDUP_REMOVED lines=8> */
[----:B---3--:R1:W-:Y:S01]  /*1be20*/  STL.128 [R1+0x1b90], R188 ;  /* 0x001b90bc01007387 */ /* 0x0083e20000100c00 */
[----:B------:R-:W-:-:S03]  /*1be30*/  R2UR UR6, R10 ;  /* 0x000000000a0672ca */ /* 0x000fc600000e0000 */
[----:B------:R-:W-:Y:S01]  /*1be40*/  STL [R1+0x58c], R103 ;  /* 0x00058c6701007387 */ /* 0x000fe20000100800 */
[----:B------:R-:W-:-:S03]  /*1be50*/  IMAD.MOV.U32 R7, RZ, RZ, R151 ;  /* 0x000000ffff077224 */ /* 0x000fc600078e0097 */
[----:B------:R-:W-:Y:S04]  /*1be60*/  STL [R1+0x588], R102 ;  /* 0x0005886601007387 */ /* 0x000fe80000100800 */
[----:B------:R-:W-:Y:S04]  /*1be70*/  STL.128 [R1+0x1ca0], R180 ;  /* 0x001ca0b401007387 */ /* 0x000fe80000100c00 */
[----:B------:R2:W-:Y:S04]  /*1be80*/  STL.128 [R1+0x1c90], R176 ;  /* 0x001c90b001007387 */ /* 0x0005e80000100c00 */
[----:B0-----:R-:W3:Y:S04]  /*1be90*/  LDL.LU.128 R116, [R1+0x490] ;  /* 0x0004900001747983 */ /* 0x001ee80000300c00 */
[----:B-1----:R-:W3:Y:S01]  /*1bea0*/  LDL.128 R188, [R1+0x5b0] ;  /* 0x0005b00001bc7983 */ /* 0x002ee20000100c00 */
[----:B------:R-:W-:-:S03]  /*1beb0*/  IMAD.MOV.U32 R200, RZ, RZ, R141 ;  /* 0x000000ffffc87224 */ /* 0x000fc600078e008d */
[----:B------:R-:W-:Y:S01]  /*1bec0*/  STL [R1+0x57c], R99 ;  /* 0x00057c6301007387 */ /* 0x000fe20000100800 */
        /* <DEDUP_REMOVED lines=9> */
[----:B------:R-:W-:Y:S04]  /*1bf60*/  STL [R1+0x568], R94 ;  /* 0x0005685e01007387 */ /* 0x000fe80000100800 */
[----:B------:R-:W-:Y:S04]  /*1bf70*/  STL [R1+0x564], R93 ;  /* 0x0005645d01007387 */ /* 0x000fe80000100800 */
[----:B------:R-:W-:Y:S04]  /*1bf80*/  STL [R1+0x560], R92 ;  /* 0x0005605c01007387 */ /* 0x000fe80000100800 */
[----:B------:R-:W-:Y:S04]  /*1bf90*/  STL.128 [R1+0x1c80], R172 ;  /* 0x001c80ac01007387 */ /* 0x000fe80000100c00 */
[----:B------:R0:W-:Y:S04]  /*1bfa0*/  STL.128 [R1+0x1c70], R168 ;  /* 0x001c70a801007387 */ /* 0x0001e80000100c00 */
[----:B--2---:R-:W2:Y:S04]  /*1bfb0*/  LDL.LU.128 R176, [R1+0x580] ;  /* 0x0005800001b07983 */ /* 0x004ea80000300c00 */
[----:B------:R-:W2:Y:S01]  /*1bfc0*/  LDL.LU.128 R180, [R1+0x590] ;  /* 0x0005900001b47983 */ /* 0x000ea20000300c00 */
        /* <DEDUP_REMOVED lines=18> */
[----:B------:R-:W-:Y:S04]  /*1c0f0*/  STL [R1+0x534], R81 ;  /* 0x0005345101007387 */ /* 0x000fe80000100800 */
[----:B------:R-:W-:Y:S04]  /*1c100*/  STL [R1+0x530], R80 ;  /* 0x0005305001007387 */ /* 0x000fe80000100800 */
[----:B------:R-:W-:Y:S04]  /*1c110*/  STL.128 [R1+0x1c60], R164 ;  /* 0x001c60a401007387 */ /* 0x000fe80000100c00 */
[----:B------:R-:W-:Y:S01]  /*1c120*/  STL.128 [R1+0x1c50], R160 ;  /* 0x001c50a001007387 */ /* 0x000fe20000100c00 */
[----:B----4-:R-:W-:-:S03]  /*1c130*/  IMAD.MOV.U32 R101, RZ, RZ, R187 ;  /* 0x000000ffff657224 */ /* 0x010fc600078e00bb */
[----:B------:R1:W-:Y:S04]  /*1c140*/  STL.128 [R1+0x1c40], R156 ;  /* 0x001c409c01007387 */ /* 0x0003e80000100c00 */
[----:B0-----:R-:W4:Y:S04]  /*1c150*/  LDL.LU.128 R168, [R1+0x560] ;  /* 0x0005600001a87983 */ /* 0x001f280000300c00 */
[----:B------:R-:W4:Y:S04]  /*1c160*/  LDL.LU.128 R172, [R1+0x570] ;  /* 0x0005700001ac7983 */ /* 0x000f280000300c00 */
[----:B------:R-:W-:Y:S04]  /*1c170*/  STL [R1+0x52c], R79 ;  /* 0x00052c4f01007387 */ /* 0x000fe80000100800 */
[----:B------:R-:W-:Y:S04]  /*1c180*/  STL [R1+0x528], R78 ;  /* 0x0005284e01007387 */ /* 0x000fe80000100800 */
[----:B------:R-:W-:Y:S04]  /*1c190*/  STL [R1+0x524], R77 ;  /* 0x0005244d01007387 */ /* 0x000fe80000100800 */
[----:B------:R-:W-:Y:S01]  /*1c1a0*/  STL [R1+0x520], R76 ;  /* 0x0005204c01007387 */ /* 0x000fe20000100800 */
[----:B------:R-:W-:-:S03]  /*1c1b0*/  IMAD.MOV.U32 R10, RZ, RZ, R104 ;  /* 0x000000ffff0a7224 */ /* 0x000fc600078e0068 */
[----:B------:R-:W-:Y:S04]  /*1c1c0*/  STL [R1+0x51c], R75 ;  /* 0x00051c4b01007387 */ /* 0x000fe80000100800 */
[----:B------:R-:W-:Y:S04]  /*1c1d0*/  STL [R1+0x518], R74 ;  /* 0x0005184a01007387 */ /* 0x000fe80000100800 */
[----:B------:R-:W-:Y:S04]  /*1c1e0*/  STL [R1+0x514], R73 ;  /* 0x0005144901007387 */ /* 0x000fe80000100800 */
[----:B------:R-:W-:Y:S04]  /*1c1f0*/  STL [R1+0x510], R72 ;  /* 0x0005104801007387 */ /* 0x000fe80000100800 */
[----:B------:R0:W-:Y:S04]  /*1c200*/  STL.128 [R1+0x1c30], R152 ;  /* 0x001c309801007387 */ /* 0x0001e80000100c00 */
[----:B-1----:R-:W4:Y:S04]  /*1c210*/  LDL.LU.128 R156, [R1+0x530] ;  /* 0x00053000019c7983 */ /* 0x002f280000300c00 */
[----:B------:R-:W4:Y:S04]  /*1c220*/  LDL.LU.128 R160, [R1+0x540] ;  /* 0x0005400001a07983 */ /* 0x000f280000300c00 */
[----:B------:R-:W4:Y:S04]  /*1c230*/  LDL.LU.128 R164, [R1+0x550] ;  /* 0x0005500001a47983 */ /* 0x000f280000300c00 */
        /* <DEDUP_REMOVED lines=16> */
[----:B------:R-:W4:Y:S04]  /*1c340*/  LDL.LU.128 R148, [R1+0x510] ;  /* 0x0005100001947983 */ /* 0x000f280000300c00 */
[----:B0-----:R-:W4:Y:S04]  /*1c350*/  LDL.LU.128 R152, [R1+0x520] ;  /* 0x0005200001987983 */ /* 0x001f280000300c00 */
[----:B------:R0:W-:Y:S04]  /*1c360*/  STL.128 [R1+0x250], R104 ;  /* 0x0002506801007387 */ /* 0x0001e80000100c00 */
        /* <DEDUP_REMOVED lines=9> */
[----:B------:R-:W4:Y:S04]  /*1c400*/  LDL.LU.128 R136, [R1+0x4e0] ;  /* 0x0004e00001887983 */ /* 0x000f280000300c00 */
[----:B------:R-:W4:Y:S04]  /*1c410*/  LDL.LU.128 R140, [R1+0x4f0] ;  /* 0x0004f000018c7983 */ /* 0x000f280000300c00 */
[----:B------:R-:W4:Y:S04]  /*1c420*/  LDL.LU.128 R144, [R1+0x500] ;  /* 0x0005000001907983 */ /* 0x000f280000300c00 */
[----:B------:R1:W-:Y:S04]  /*1c430*/  STL.64 [R1+0x1af8], R100 ;  /* 0x001af86401007387 */ /* 0x0003e80000100a00 */
[----:B0-----:R-:W4:Y:S04]  /*1c440*/  LDL.LU R104, [R1+0x5b8] ;  /* 0x0005b80001687983 */ /* 0x001f280000300800 */
        /* <DEDUP_REMOVED lines=18> */
[----:B------:R-:W4:Y:S04]  /*1c570*/  LDL.LU R99, [R1+0x5a4] ;  /* 0x0005a40001637983 */ /* 0x000f280000300800 */
[----:B------:R-:W4:Y:S04]  /*1c580*/  LDL.LU R98, [R1+0x5a0] ;  /* 0x0005a00001627983 */ /* 0x000f280000300800 */
[----:B-1----:R-:W4:Y:S04]  /*1c590*/  LDL.LU.64 R100, [R1+0x1af8] ;  /* 0x001af80001647983 */ /* 0x002f280000300a00 */
[----:B------:R-:W4:Y:S04]  /*1c5a0*/  LDL.LU R103, [R1+0x5b4] ;  /* 0x0005b40001677983 */ /* 0x000f280000300800 */
[----:B------:R-:W4:Y:S04]  /*1c5b0*/  LDL.LU R102, [R1+0x5b0] ;  /* 0x0005b00001667983 */ /* 0x000f280000300800 */
[----:B------:R-:W-:Y:S04]  /*1c5c0*/  STL [R1+0x48c], R39 ;  /* 0x00048c2701007387 */ /* 0x000fe80000100800 */
[----:B------:R-:W-:Y:S04]  /*1c5d0*/  STL [R1+0x488], R38 ;  /* 0x0004882601007387 */ /* 0x000fe80000100800 */
[----:B------:R-:W-:Y:S04]  /*1c5e0*/  STL [R1+0x484], R37 ;  /* 0x0004842501007387 */ /* 0x000fe80000100800 */
[----:B------:R-:W-:Y:S04]  /*1c5f0*/  STL [R1+0x480], R36 ;  /* 0x0004802401007387 */ /* 0x000fe80000100800 */
[----:B0-----:R-:W4:Y:S04]  /*1c600*/  LDL.LU.128 R120, [R1+0x4a0] ;  /* 0x0004a00001787983 */ /* 0x001f280000300c00 */
[----:B------:R-:W4:Y:S04]  /*1c610*/  LDL.LU.128 R124, [R1+0x4b0] ;  /* 0x0004b000017c7983 */ /* 0x000f280000300c00 */
[----:B------:R-:W4:Y:S01]  /*1c620*/  LDL.LU.128 R112, [R1+0x480] ;  /* 0x0004800001707983 */ /* 0x000f220000300c00 */
[----:B------:R-:W-:-:S02]  /*1c630*/  IMAD.MOV.U32 R11, RZ, RZ, R9 ;  /* 0x000000ffff0b7224 */ /* 0x000fc400078e0009 */
[----:B------:R-:W-:Y:S01]  /*1c640*/  IMAD.MOV.U32 R12, RZ, RZ, R6 ;  /* 0x000000ffff0c7224 */ /* 0x000fe200078e0006 */
[----:B---3--:R0:W-:Y:S02]  /*1c650*/  STL.128 [R1+0x280], R116 ;  /* 0x0002807401007387 */ /* 0x0081e40000100c00 */
[----:B------:R-:W-:Y:S01]  /*1c660*/  R2UR UR7, R11 ;  /* 0x000000000b0772ca */ /* 0x000fe200000e0000 */
[----:B------:R-:W-:Y:S02]  /*1c670*/  IMAD.MOV.U32 R11, RZ, RZ, R105 ;  /* 0x000000ffff0b7224 */ /* 0x000fe400078e0069 */
[----:B------:R-:W-:Y:S02]  /*1c680*/  IMAD.MOV.U32 R224, RZ, RZ, R25 ;  /* 0x000000ffffe07224 */ /* 0x000fe400078e0019 */
[----:B------:R-:W-:Y:S02]  /*1c690*/  IMAD.MOV.U32 R223, RZ, RZ, R26 ;  /* 0x000000ffffdf7224 */ /* 0x000fe400078e001a */
[----:B------:R-:W-:Y:S01]  /*1c6a0*/  IMAD.MOV.U32 R222, RZ, RZ, R27 ;  /* 0x000000ffffde7224 */ /* 0x000fe200078e001b */
[----:B------:R-:W-:Y:S01]  /*1c6b0*/  STL.128 [R1+0x19a0], R20 ;  /* 0x0019a01401007387 */ /* 0x000fe20000100c00 */
[----:B------:R-:W-:-:S02]  /*1c6c0*/  IMAD.MOV.U32 R33, RZ, RZ, R119 ;  /* 0x000000ffff217224 */ /* 0x000fc400078e0077 */
[----:B------:R-:W-:Y:S01]  /*1c6d0*/  IMAD.MOV.U32 R32, RZ, RZ, R118 ;  /* 0x000000ffff207224 */ /* 0x000fe200078e0076 */
[----:B------:R-:W-:Y:S01]  /*1c6e0*/  STL.64 [R1+0x1990], R18 ;  /* 0x0019901201007387 */ /* 0x000fe20000100a00 */
[----:B------:R-:W-:Y:S02]  /*1c6f0*/  IMAD.MOV.U32 R31, RZ, RZ, R117 ;  /* 0x000000ffff1f7224 */ /* 0x000fe400078e0075 */
[----:B------:R-:W-:Y:S01]  /*1c700*/  IMAD.MOV.U32 R30, RZ, RZ, R116 ;  /* 0x000000ffff1e7224 */ /* 0x000fe200078e0074 */
[----:B------:R-:W-:Y:S01]  /*1c710*/  STL.128 [R1+0x1d20], R212 ;  /* 0x001d20d401007387 */ /* 0x000fe20000100c00 */
[----:B------:R-:W-:Y:S02]  /*1c720*/  IMAD.MOV.U32 R105, RZ, RZ, R191 ;  /* 0x000000ffff697224 */ /* 0x000fe400078e00bf */
[----:B--2---:R-:W-:Y:S01]  /*1c730*/  IMAD.MOV.U32 R93, RZ, RZ, R179 ;  /* 0x000000ffff5d7224 */ /* 0x004fe200078e00b3 */
[----:B0-----:R-:W2:Y:S01]  /*1c740*/  LDL.128 R116, [R1+0x5c0] ;  /* 0x0005c00001747983 */ /* 0x001ea20000100c00 */
[----:B------:R-:W-:-:S02]  /*1c750*/  IMAD.MOV.U32 R92, RZ, RZ, R178 ;  /* 0x000000ffff5c7224 */ /* 0x000fc400078e00b2 */
[----:B------:R-:W-:Y:S01]  /*1c760*/  IMAD.MOV.U32 R97, RZ, RZ, R183 ;  /* 0x000000ffff617224 */ /* 0x000fe200078e00b7 */
[----:B------:R-:W-:Y:S01]  /*1c770*/  STL.128 [R1+0x1d10], R208 ;  /* 0x001d10d001007387 */ /* 0x000fe20000100c00 */
[----:B------:R-:W-:Y:S02]  /*1c780*/  IMAD.MOV.U32 R96, RZ, RZ, R182 ;  /* 0x000000ffff607224 */ /* 0x000fe400078e00b6 */
[----:B------:R-:W-:Y:S01]  /*1c790*/  IMAD.MOV.U32 R95, RZ, RZ, R181 ;  /* 0x000000ffff5f7224 */ /* 0x000fe200078e00b5 */
[----:B------:R-:W-:Y:S01]  /*1c7a0*/  STL.128 [R1+0x1ce0], R196 ;  /* 0x001ce0c401007387 */ /* 0x000fe20000100c00 */
[----:B------:R-:W-:Y:S02]  /*1c7b0*/  IMAD.MOV.U32 R94, RZ, RZ, R180 ;  /* 0x000000ffff5e7224 */ /* 0x000fe400078e00b4 */
[----:B----4-:R-:W-:Y:S01]  /*1c7c0*/  IMAD.MOV.U32 R85, RZ, RZ, R171 ;  /* 0x000000ffff557224 */ /* 0x010fe200078e00ab */
[----:B------:R-:W-:Y:S01]  /*1c7d0*/  STL.128 [R1+0x1cd0], R192 ;  /* 0x001cd0c001007387 */ /* 0x000fe20000100c00 */
[----:B------:R-:W-:-:S02]  /*1c7e0*/  IMAD.MOV.U32 R84, RZ, RZ, R170 ;  /* 0x000000ffff547224 */ /* 0x000fc400078e00aa */
[----:B------:R-:W-:Y:S01]  /*1c7f0*/  IMAD.MOV.U32 R89, RZ, RZ, R175 ;  /* 0x000000ffff597224 */ /* 0x000fe200078e00af */
[----:B------:R-:W-:Y:S01]  /*1c800*/  STL.128 [R1+0x390], R184 ;  /* 0x000390b801007387 */ /* 0x000fe20000100c00 */
[----:B------:R-:W-:Y:S02]  /*1c810*/  IMAD.MOV.U32 R88, RZ, RZ, R174 ;  /* 0x000000ffff587224 */ /* 0x000fe400078e00ae */
[----:B------:R-:W-:Y:S01]  /*1c820*/  IMAD.MOV.U32 R87, RZ, RZ, R173 ;  /* 0x000000ffff577224 */ /* 0x000fe200078e00ad */
[----:B------:R-:W3:Y:S01]  /*1c830*/  LDL.LU R16, [R1+0x15e4] ;  /* 0x0015e40001107983 */ /* 0x000ee20000300800 */
[----:B------:R-:W-:Y:S02]  /*1c840*/  IMAD.MOV.U32 R86, RZ, RZ, R172 ;  /* 0x000000ffff567224 */ /* 0x000fe400078e00ac */
[----:B------:R-:W-:Y:S01]  /*1c850*/  IMAD.MOV.U32 R91, RZ, RZ, R177 ;  /* 0x000000ffff5b7224 */ /* 0x000fe200078e00b1 */
[----:B------:R-:W3:Y:S01]  /*1c860*/  LDL.LU R17, [R1+0x15e0] ;  /* 0x0015e00001117983 */ /* 0x000ee20000300800 */
        /* <DEDUP_REMOVED lines=16> */
[----:B------:R1:W-:Y:S01]  /*1c970*/  STL.128 [R1+0x1ac0], R92 ;  /* 0x001ac05c01007387 */ /* 0x0003e20000100c00 */
[----:B0-----:R-:W-:Y:S02]  /*1c980*/  IMAD.MOV.U32 R13, RZ, RZ, R107 ;  /* 0x000000ffff0d7224 */ /* 0x001fe400078e006b */
[----:B------:R-:W-:Y:S01]  /*1c990*/  IMAD.MOV.U32 R12, RZ, RZ, R106 ;  /* 0x000000ffff0c7224 */ /* 0x000fe200078e006a */
[----:B------:R-:W4:Y:S01]  /*1c9a0*/  LDL.LU R107, [R1+0x5c4] ;  /* 0x0005c400016b7983 */ /* 0x000f220000300800 */
[----:B------:R-:W-:-:S03]  /*1c9b0*/  IMAD.MOV.U32 R6, RZ, RZ, R24 ;  /* 0x000000ffff067224 */ /* 0x000fc600078e0018 */
[----:B------:R-:W4:Y:S04]  /*1c9c0*/  LDL.LU R106, [R1+0x5c0] ;  /* 0x0005c000016a7983 */ /* 0x000f280000300800 */
[----:B------:R0:W-:Y:S04]  /*1c9d0*/  STL.128 [R1+0x1ab0], R88 ;  /* 0x001ab05801007387 */ /* 0x0001e80000100c00 */
[----:B------:R0:W-:Y:S04]  /*1c9e0*/  STL.128 [R1+0x1aa0], R84 ;  /* 0x001aa05401007387 */ /* 0x0001e80000100c00 */
[----:B-1----:R-:W3:Y:S04]  /*1c9f0*/  LDL.LU.128 R92, [R1+0x1ac0] ;  /* 0x001ac000015c7983 */ /* 0x002ee80000300c00 */
[----:B------:R1:W-:Y:S04]  /*1ca00*/  STL.128 [R1+0x1a90], R80 ;  /* 0x001a905001007387 */ /* 0x0003e80000100c00 */
[----:B------:R1:W-:Y:S04]  /*1ca10*/  STL.128 [R1+0x1a80], R76 ;  /* 0x001a804c01007387 */ /* 0x0003e80000100c00 */
[----:B------:R1:W-:Y:S01]  /*1ca20*/  STL.128 [R1+0x1a70], R72 ;  /* 0x001a704801007387 */ /* 0x0003e20000100c00 */
[----:B------:R-:W-:-:S03]  /*1ca30*/  IMAD.MOV.U32 R65, RZ, RZ, R151 ;  /* 0x000000ffff417224 */ /* 0x000fc600078e0097 */
[----:B0-----:R-:W4:Y:S01]  /*1ca40*/  LDL.LU.128 R88, [R1+0x1ab0] ;  /* 0x001ab00001587983 */ /* 0x001f220000300c00 */
[----:B------:R-:W-:Y:S02]  /*1ca50*/  IMAD.MOV.U32 R64, RZ, RZ, R150 ;  /* 0x000000ffff407224 */ /* 0x000fe400078e0096 */
[----:B------:R-:W-:Y:S01]  /*1ca60*/  IMAD.MOV.U32 R69, RZ, RZ, R155 ;  /* 0x000000ffff457224 */ /* 0x000fe200078e009b */
[----:B------:R-:W4:Y:S01]  /*1ca70*/  LDL.LU.128 R84, [R1+0x1aa0] ;  /* 0x001aa00001547983 */ /* 0x000f220000300c00 */
[----:B------:R-:W-:Y:S02]  /*1ca80*/  IMAD.MOV.U32 R68, RZ, RZ, R154 ;  /* 0x000000ffff447224 */ /* 0x000fe400078e009a */
[----:B------:R-:W-:Y:S01]  /*1ca90*/  IMAD.MOV.U32 R67, RZ, RZ, R153 ;  /* 0x000000ffff437224 */ /* 0x000fe200078e0099 */
[----:B-1----:R-:W4:Y:S01]  /*1caa0*/  LDL.LU.128 R80, [R1+0x1a90] ;  /* 0x001a900001507983 */ /* 0x002f220000300c00 */
[----:B------:R-:W-:Y:S02]  /*1cab0*/  IMAD.MOV.U32 R66, RZ, RZ, R152 ;  /* 0x000000ffff427224 */ /* 0x000fe400078e0098 */
[----:B------:R-:W-:-:S02]  /*1cac0*/  IMAD.MOV.U32 R63, RZ, RZ, R149 ;  /* 0x000000ffff3f7224 */ /* 0x000fc400078e0095 */
[----:B------:R-:W-:Y:S01]  /*1cad0*/  IMAD.MOV.U32 R62, RZ, RZ, R148 ;  /* 0x000000ffff3e7224 */ /* 0x000fe200078e0094 */
[----:B------:R0:W-:Y:S04]  /*1cae0*/  STL.128 [R1+0x1a60], R68 ;  /* 0x001a604401007387 */ /* 0x0001e80000100c00 */
[----:B------:R1:W-:Y:S04]  /*1caf0*/  STL.128 [R1+0x1a50], R64 ;  /* 0x001a504001007387 */ /* 0x0003e80000100c00 */
[----:B------:R-:W4:Y:S04]  /*1cb00*/  LDL.LU.128 R76, [R1+0x1a80] ;  /* 0x001a8000014c7983 */ /* 0x000f280000300c00 */
[----:B------:R-:W4:Y:S04]  /*1cb10*/  LDL.LU.128 R72, [R1+0x1a70] ;  /* 0x001a700001487983 */ /* 0x000f280000300c00 */
[----:B0-----:R-:W4:Y:S04]  /*1cb20*/  LDL.LU.128 R68, [R1+0x1a60] ;  /* 0x001a600001447983 */ /* 0x001f280000300c00 */
[----:B-1----:R-:W4:Y:S04]  /*1cb30*/  LDL.LU.128 R64, [R1+0x1a50] ;  /* 0x001a500001407983 */ /* 0x002f280000300c00 */
[----:B------:R0:W-:Y:S01]  /*1cb40*/  STL.128 [R1+0x260], R108 ;  /* 0x0002606c01007387 */ /* 0x0001e20000100c00 */
[----:B------:R-:W-:-:S02]  /*1cb50*/  IMAD.MOV.U32 R14, RZ, RZ, R108 ;  /* 0x000000ffff0e7224 */ /* 0x000fc400078e006c */
[----:B------:R-:W-:Y:S02]  /*1cb60*/  IMAD.MOV.U32 R53, RZ, RZ, R139 ;  /* 0x000000ffff357224 */ /* 0x000fe400078e008b */
[----:B------:R-:W-:Y:S02]  /*1cb70*/  IMAD.MOV.U32 R52, RZ, RZ, R138 ;  /* 0x000000ffff347224 */ /* 0x000fe400078e008a */
[----:B------:R-:W-:Y:S02]  /*1cb80*/  IMAD.MOV.U32 R57, RZ, RZ, R143 ;  /* 0x000000ffff397224 */ /* 0x000fe400078e008f */
[----:B------:R-:W-:Y:S02]  /*1cb90*/  IMAD.MOV.U32 R56, RZ, RZ, R142 ;  /* 0x000000ffff387224 */ /* 0x000fe400078e008e */
[----:B------:R-:W-:Y:S02]  /*1cba0*/  IMAD.MOV.U32 R55, RZ, RZ, R141 ;  /* 0x000000ffff377224 */ /* 0x000fe400078e008d */
[----:B------:R-:W-:-:S02]  /*1cbb0*/  IMAD.MOV.U32 R54, RZ, RZ, R140 ;  /* 0x000000ffff367224 */ /* 0x000fc400078e008c */
[----:B------:R-:W-:Y:S01]  /*1cbc0*/  IMAD.MOV.U32 R61, RZ, RZ, R147 ;  /* 0x000000ffff3d7224 */ /* 0x000fe200078e0093 */
[----:B0-----:R-:W4:Y:S01]  /*1cbd0*/  LDL.LU R108, [R1+0x5c8] ;  /* 0x0005c800016c7983 */ /* 0x001f220000300800 */
[----:B------:R-:W-:Y:S02]  /*1cbe0*/  IMAD.MOV.U32 R60, RZ, RZ, R146 ;  /* 0x000000ffff3c7224 */ /* 0x000fe400078e0092 */
[----:B------:R-:W-:Y:S01]  /*1cbf0*/  IMAD.MOV.U32 R59, RZ, RZ, R145 ;  /* 0x000000ffff3b7224 */ /* 0x000fe200078e0091 */
[----:B------:R0:W-:Y:S01]  /*1cc00*/  STL.64 [R1+0x1af0], R104 ;  /* 0x001af06801007387 */ /* 0x0001e20000100a00 */
[----:B------:R-:W-:Y:S02]  /*1cc10*/  IMAD.MOV.U32 R58, RZ, RZ, R144 ;  /* 0x000000ffff3a7224 */ /* 0x000fe400078e0090 */
[----:B------:R-:W-:Y:S02]  /*1cc20*/  IMAD.MOV.U32 R51, RZ, RZ, R137 ;  /* 0x000000ffff337224 */ /* 0x000fe400078e0089 */
[----:B------:R-:W-:-:S02]  /*1cc30*/  IMAD.MOV.U32 R50, RZ, RZ, R136 ;  /* 0x000000ffff327224 */ /* 0x000fc400078e0088 */
[----:B------:R-:W-:Y:S01]  /*1cc40*/  IMAD.MOV.U32 R25, RZ, RZ, R111 ;  /* 0x000000ffff197224 */ /* 0x000fe200078e006f */
[----:B------:R-:W-:Y:S01]  /*1cc50*/  STL.128 [R1+0x1970], R8 ;  /* 0x0019700801007387 */ /* 0x000fe20000100c00 */
[----:B------:R-:W-:-:S03]  /*1cc60*/  IMAD.MOV.U32 R24, RZ, RZ, R110 ;  /* 0x000000ffff187224 */ /* 0x000fc600078e006e */
[----:B0-----:R-:W4:Y:S01]  /*1cc70*/  LDL.LU.64 R104, [R1+0x1af0] ;  /* 0x001af00001687983 */ /* 0x001f220000300a00 */
[----:B------:R-:W-:-:S03]  /*1cc80*/  IMAD.MOV.U32 R15, RZ, RZ, R109 ;  /* 0x000000ffff0f7224 */ /* 0x000fc600078e006d */
[----:B------:R0:W-:Y:S04]  /*1cc90*/  STL.128 [R1+0x1a40], R60 ;  /* 0x001a403c01007387 */ /* 0x0001e80000100c00 */
[----:B------:R1:W-:Y:S04]  /*1cca0*/  STL.128 [R1+0x1a30], R56 ;  /* 0x001a303801007387 */ /* 0x0003e80000100c00 */
[----:B------:R1:W-:Y:S04]  /*1ccb0*/  STL.128 [R1+0x1a20], R52 ;  /* 0x001a203401007387 */ /* 0x0003e80000100c00 */
[----:B------:R1:W-:Y:S04]  /*1ccc0*/  STL.128 [R1+0x1980], R12 ;  /* 0x0019800c01007387 */ /* 0x0003e80000100c00 */
[----:B0-----:R-:W4:Y:S04]  /*1ccd0*/  LDL.LU.128 R60, [R1+0x1a40] ;  /* 0x001a4000013c7983 */ /* 0x001f280000300c00 */
[----:B-1----:R-:W4:Y:S04]  /*1cce0*/  LDL.LU.128 R56, [R1+0x1a30] ;  /* 0x001a300001387983 */ /* 0x002f280000300c00 */
[----:B------:R-:W4:Y:S04]  /*1ccf0*/  LDL.LU.128 R52, [R1+0x1a20] ;  /* 0x001a200001347983 */ /* 0x000f280000300c00 */
[----:B------:R0:W-:Y:S04]  /*1cd00*/  STL.128 [R1+0x1960], R4 ;  /* 0x0019600401007387 */ /* 0x0001e80000100c00 */
[----:B------:R-:W4:Y:S04]  /*1cd10*/  LDL.LU.128 R12, [R1+0x1980] ;  /* 0x00198000010c7983 */ /* 0x000f280000300c00 */
[----:B------:R-:W4:Y:S01]  /*1cd20*/  LDL.LU.128 R8, [R1+0x1970] ;  /* 0x0019700001087983 */ /* 0x000f220000300c00 */
[----:B------:R-:W-:-:S03]  /*1cd30*/  IMAD.MOV.U32 R45, RZ, RZ, R131 ;  /* 0x000000ffff2d7224 */ /* 0x000fc600078e0083 */
[----:B0-----:R-:W4:Y:S01]  /*1cd40*/  LDL.LU.128 R4, [R1+0x1960] ;  /* 0x0019600001047983 */ /* 0x001f220000300c00 */
[----:B------:R-:W-:Y:S02]  /*1cd50*/  IMAD.MOV.U32 R44, RZ, RZ, R130 ;  /* 0x000000ffff2c7224 */ /* 0x000fe400078e0082 */
[----:B------:R-:W-:Y:S02]  /*1cd60*/  IMAD.MOV.U32 R49, RZ, RZ, R135 ;  /* 0x000000ffff317224 */ /* 0x000fe400078e0087 */
[----:B------:R-:W-:Y:S02]  /*1cd70*/  IMAD.MOV.U32 R48, RZ, RZ, R134 ;  /* 0x000000ffff307224 */ /* 0x000fe400078e0086 */
[----:B------:R-:W-:Y:S02]  /*1cd80*/  IMAD.MOV.U32 R47, RZ, RZ, R133 ;  /* 0x000000ffff2f7224 */ /* 0x000fe400078e0085 */
[----:B------:R-:W-:Y:S02]  /*1cd90*/  IMAD.MOV.U32 R46, RZ, RZ, R132 ;  /* 0x000000ffff2e7224 */ /* 0x000fe400078e0084 */
[----:B------:R-:W-:Y:S01]  /*1cda0*/  IMAD.MOV.U32 R43, RZ, RZ, R129 ;  /* 0x000000ffff2b7224 */ /* 0x000fe200078e0081 */
[----:B------:R-:W-:Y:S01]  /*1cdb0*/  STL.128 [R1+0x1ad0], R96 ;  /* 0x001ad06001007387 */ /* 0x000fe20000100c00 */
[----:B------:R-:W-:-:S03]  /*1cdc0*/  IMAD.MOV.U32 R42, RZ, RZ, R128 ;  /* 0x000000ffff2a7224 */ /* 0x000fc600078e0080 */
[----:B------:R-:W-:Y:S04]  /*1cdd0*/  STL.128 [R1+0x1a10], R48 ;  /* 0x001a103001007387 */ /* 0x000fe80000100c00 */
[----:B------:R0:W-:Y:S01]  /*1cde0*/  STL.128 [R1+0x1ae0], R100 ;  /* 0x001ae06401007387 */ /* 0x0001e20000100c00 */
[----:B------:R-:W-:-:S03]  /*1cdf0*/  IMAD.MOV.U32 R37, RZ, RZ, R123 ;  /* 0x000000ffff257224 */ /* 0x000fc600078e007b */
[----:B0-----:R-:W4:Y:S01]  /*1ce00*/  LDL.LU.128 R100, [R1+0x1ae0] ;  /* 0x001ae00001647983 */ /* 0x001f220000300c00 */
[----:B------:R-:W-:Y:S02]  /*1ce10*/  IMAD.MOV.U32 R36, RZ, RZ, R122 ;  /* 0x000000ffff247224 */ /* 0x000fe400078e007a */
[----:B------:R-:W-:Y:S01]  /*1ce20*/  IMAD.MOV.U32 R35, RZ, RZ, R121 ;  /* 0x000000ffff237224 */ /* 0x000fe200078e0079 */
[----:B------:R-:W4:Y:S01]  /*1ce30*/  LDL.LU.128 R96, [R1+0x1ad0] ;  /* 0x001ad00001607983 */ /* 0x000f220000300c00 */
        /* <DEDUP_REMOVED lines=13> */
[----:B------:R-:W4:Y:S04]  /*1cf10*/  LDL.LU.128 R48, [R1+0x1a10] ;  /* 0x001a100001307983 */ /* 0x000f280000300c00 */
[----:B0-----:R-:W4:Y:S04]  /*1cf20*/  LDL.LU.128 R44, [R1+0x1a00] ;  /* 0x001a0000012c7983 */ /* 0x001f280000300c00 */
[----:B------:R0:W-:Y:S04]  /*1cf30*/  STL.128 [R1+0x19c0], R28 ;  /* 0x0019c01c01007387 */ /* 0x0001e80000100c00 */
[----:B------:R0:W-:Y:S04]  /*1cf40*/  STL.128 [R1+0x19b0], R24 ;  /* 0x0019b01801007387 */ /* 0x0001e80000100c00 */
[----:B-1----:R-:W4:Y:S04]  /*1cf50*/  LDL.LU.128 R40, [R1+0x19f0] ;  /* 0x0019f00001287983 */ /* 0x002f280000300c00 */
[----:B--2---:R-:W2:Y:S04]  /*1cf60*/  LDL.LU.128 R36, [R1+0x19e0] ;  /* 0x0019e00001247983 */ /* 0x004ea80000300c00 */
[----:B------:R-:W2:Y:S04]  /*1cf70*/  LDL.LU.128 R32, [R1+0x19d0] ;  /* 0x0019d00001207983 */ /* 0x000ea80000300c00 */
[----:B0-----:R-:W2:Y:S04]  /*1cf80*/  LDL.LU.128 R28, [R1+0x19c0] ;  /* 0x0019c000011c7983 */ /* 0x001ea80000300c00 */
[----:B------:R-:W2:Y:S01]  /*1cf90*/  LDL.LU.128 R24, [R1+0x19b0] ;  /* 0x0019b00001187983 */ /* 0x000ea20000300c00 */
[----:B------:R-:W-:-:S03]  /*1cfa0*/  IMAD.MOV.U32 R109, RZ, RZ, R119 ;  /* 0x000000ffff6d7224 */ /* 0x000fc600078e0077 */
[----:B------:R0:W-:Y:S04]  /*1cfb0*/  STL.128 [R1+0x290], R120 ;  /* 0x0002907801007387 */ /* 0x0001e80000100c00 */
[----:B------:R1:W-:Y:S04]  /*1cfc0*/  STL.128 [R1+0x270], R112 ;  /* 0x0002707001007387 */ /* 0x0003e80000100c00 */
[----:B------:R-:W-:Y:S04]  /*1cfd0*/  STL [R1+0x1d50], R224 ;  /* 0x001d50e001007387 */ /* 0x000fe80000100800 */
[----:B------:R-:W-:Y:S04]  /*1cfe0*/  STL.128 [R1+0x1d40], R220 ;  /* 0x001d40dc01007387 */ /* 0x000fe80000100c00 */
[----:B0-----:R-:W2:Y:S04]  /*1cff0*/  LDL.128 R120, [R1+0x5d0] ;  /* 0x0005d00001787983 */ /* 0x001ea80000100c00 */
[----:B-1----:R-:W2:Y:S04]  /*1d000*/  LDL.LU R112, [R1+0x5d8] ;  /* 0x0005d80001707983 */ /* 0x002ea80000300800 */
[----:B------:R-:W2:Y:S04]  /*1d010*/  LDL.LU R111, [R1+0x5d4] ;  /* 0x0005d400016f7983 */ /* 0x000ea80000300800 */
[----:B------:R-:W2:Y:S04]  /*1d020*/  LDL.LU R110, [R1+0x5d0] ;  /* 0x0005d000016e7983 */ /* 0x000ea80000300800 */
[----:B------:R-:W-:Y:S04]  /*1d030*/  STL.128 [R1+0x1d30], R216 ;  /* 0x001d30d801007387 */ /* 0x000fe80000100c00 */
[----:B---3--:R0:W-:Y:S04]  /*1d040*/  STL.128 [R1+0x1910], R92 ;  /* 0x0019105c01007387 */ /* 0x0081e80000100c00 */
[----:B------:R-:W-:Y:S04]  /*1d050*/  STL.128 [R1+0x1d00], R204 ;  /* 0x001d00cc01007387 */ /* 0x000fe80000100c00 */
[----:B------:R-:W-:Y:S04]  /*1d060*/  STL.128 [R1+0x1cf0], R200 ;  /* 0x001cf0c801007387 */ /* 0x000fe80000100c00 */
[----:B------:R-:W-:Y:S04]  /*1d070*/  STL.128 [R1+0x320], R156 ;  /* 0x0003209c01007387 */ /* 0x000fe80000100c00 */
[----:B----4-:R1:W-:Y:S04]  /*1d080*/  STL.128 [R1+0x1900], R88 ;  /* 0x0019005801007387 */ /* 0x0103e80000100c00 */
[----:B------:R3:W-:Y:S04]  /*1d090*/  STL.128 [R1+0x18f0], R84 ;  /* 0x0018f05401007387 */ /* 0x0007e80000100c00 */
[----:B0-----:R-:W4:Y:S04]  /*1d0a0*/  LDL.LU.128 R92, [R1+0x1910] ;  /* 0x00191000015c7983 */ /* 0x001f280000300c00 */
[----:B------:R0:W-:Y:S04]  /*1d0b0*/  STL.128 [R1+0x18e0], R80 ;  /* 0x0018e05001007387 */ /* 0x0001e80000100c00 */
[----:B-1----:R-:W4:Y:S04]  /*1d0c0*/  LDL.LU.128 R88, [R1+0x1900] ;  /* 0x0019000001587983 */ /* 0x002f280000300c00 */
[----:B------:R1:W-:Y:S04]  /*1d0d0*/  STL.128 [R1+0x18d0], R76 ;  /* 0x0018d04c01007387 */ /* 0x0003e80000100c00 */
[----:B------:R1:W-:Y:S04]  /*1d0e0*/  STL.128 [R1+0x18c0], R72 ;  /* 0x0018c04801007387 */ /* 0x0003e80000100c00 */
[----:B---3--:R-:W3:Y:S04]  /*1d0f0*/  LDL.LU.128 R84, [R1+0x18f0] ;  /* 0x0018f00001547983 */ /* 0x008ee80000300c00 */
[----:B------:R1:W-:Y:S04]  /*1d100*/  STL.128 [R1+0x18b0], R68 ;  /* 0x0018b04401007387 */ /* 0x0003e80000100c00 */
[----:B------:R1:W-:Y:S04]  /*1d110*/  STL.128 [R1+0x18a0], R64 ;  /* 0x0018a04001007387 */ /* 0x0003e80000100c00 */
[----:B0-----:R-:W3:Y:S04]  /*1d120*/  LDL.LU.128 R80, [R1+0x18e0] ;  /* 0x0018e00001507983 */ /* 0x001ee80000300c00 */
[----:B-1----:R-:W3:Y:S04]  /*1d130*/  LDL.LU.128 R76, [R1+0x18d0] ;  /* 0x0018d000014c7983 */ /* 0x002ee80000300c00 */
[----:B------:R-:W3:Y:S04]  /*1d140*/  LDL.LU.128 R72, [R1+0x18c0] ;  /* 0x0018c00001487983 */ /* 0x000ee80000300c00 */
[----:B------:R-:W3:Y:S04]  /*1d150*/  LDL.LU.128 R68, [R1+0x18b0] ;  /* 0x0018b00001447983 */ /* 0x000ee80000300c00 */
[----:B------:R-:W3:Y:S04]  /*1d160*/  LDL.LU.128 R64, [R1+0x18a0] ;  /* 0x0018a00001407983 */ /* 0x000ee80000300c00 */
[----:B------:R0:W-:Y:S04]  /*1d170*/  STL.64 [R1+0x1950], R108 ;  /* 0x0019506c01007387 */ /* 0x0001e80000100a00 */
[----:B------:R-:W-:Y:S04]  /*1d180*/  STL.128 [R1+0x350], R168 ;  /* 0x000350a801007387 */ /* 0x000fe80000100c00 */
[----:B------:R-:W-:Y:S04]  /*1d190*/  STL.128 [R1+0x380], R180 ;  /* 0x000380b401007387 */ /* 0x000fe80000100c00 */
[----:B0-----:R-:W3:Y:S04]  /*1d1a0*/  LDL.LU.64 R108, [R1+0x1950] ;  /* 0x00195000016c7983 */ /* 0x001ee80000300a00 */
[----:B------:R0:W-:Y:S04]  /*1d1b0*/  STL.128 [R1+0x1940], R104 ;  /* 0x0019406801007387 */ /* 0x0001e80000100c00 */
[----:B------:R-:W3:Y:S04]  /*1d1c0*/  LDL.LU R224, [R1+0x1d50] ;  /* 0x001d500001e07983 */ /* 0x000ee80000300800 */
[----:B------:R-:W3:Y:S04]  /*1d1d0*/  LDL.LU.128 R220, [R1+0x1d40] ;  /* 0x001d400001dc7983 */ /* 0x000ee80000300c00 */
[----:B------:R-:W3:Y:S04]  /*1d1e0*/  LDL.LU.128 R216, [R1+0x1d30] ;  /* 0x001d300001d87983 */ /* 0x000ee80000300c00 */
[----:B0-----:R-:W3:Y:S04]  /*1d1f0*/  LDL.LU.128 R104, [R1+0x1940] ;  /* 0x0019400001687983 */ /* 0x001ee80000300c00 */
[----:B------:R0:W-:Y:S04]  /*1d200*/  STL.128 [R1+0x1890], R60 ;  /* 0x0018903c01007387 */ /* 0x0001e80000100c00 */
[----:B------:R1:W-:Y:S04]  /*1d210*/  STL.128 [R1+0x1880], R56 ;  /* 0x0018803801007387 */ /* 0x0003e80000100c00 */
[----:B------:R1:W-:Y:S04]  /*1d220*/  STL.128 [R1+0x1870], R52 ;  /* 0x0018703401007387 */ /* 0x0003e80000100c00 */
[----:B------:R-:W3:Y:S04]  /*1d230*/  LDL.LU.128 R204, [R1+0x1d00] ;  /* 0x001d000001cc7983 */ /* 0x000ee80000300c00 */
[----:B0-----:R-:W3:Y:S04]  /*1d240*/  LDL.LU.128 R60, [R1+0x1890] ;  /* 0x00189000013c7983 */ /* 0x001ee80000300c00 */
[----:B-1----:R-:W3:Y:S04]  /*1d250*/  LDL.LU.128 R56, [R1+0x1880] ;  /* 0x0018800001387983 */ /* 0x002ee80000300c00 */
[----:B------:R-:W3:Y:S04]  /*1d260*/  LDL.LU.128 R52, [R1+0x1870] ;  /* 0x0018700001347983 */ /* 0x000ee80000300c00 */
[----:B------:R0:W-:Y:S04]  /*1d270*/  STL.128 [R1+0x17d0], R12 ;  /* 0x0017d00c01007387 */ /* 0x0001e80000100c00 */
[----:B------:R1:W-:Y:S04]  /*1d280*/  STL.128 [R1+0x17c0], R8 ;  /* 0x0017c00801007387 */ /* 0x0003e80000100c00 */
[----:B------:R1:W-:Y:S04]  /*1d290*/  STL.128 [R1+0x17b0], R4 ;  /* 0x0017b00401007387 */ /* 0x0003e80000100c00 */
[----:B------:R-:W3:Y:S04]  /*1d2a0*/  LDL.LU.128 R200, [R1+0x1cf0] ;  /* 0x001cf00001c87983 */ /* 0x000ee80000300c00 */
[----:B------:R-:W3:Y:S04]  /*1d2b0*/  LDL.LU.128 R180, [R1+0x1ca0] ;  /* 0x001ca00001b47983 */ /* 0x000ee80000300c00 */
[----:B------:R-:W3:Y:S04]  /*1d2c0*/  LDL.LU.128 R168, [R1+0x1c70] ;  /* 0x001c700001a87983 */ /* 0x000ee80000300c00 */
[----:B------:R-:W3:Y:S04]  /*1d2d0*/  LDL.LU.128 R156, [R1+0x1c40] ;  /* 0x001c4000019c7983 */ /* 0x000ee80000300c00 */
[----:B0-----:R-:W3:Y:S04]  /*1d2e0*/  LDL.LU.128 R12, [R1+0x17d0] ;  /* 0x0017d000010c7983 */ /* 0x001ee80000300c00 */
[----:B-1----:R-:W3:Y:S04]  /*1d2f0*/  LDL.LU.128 R8, [R1+0x17c0] ;  /* 0x0017c00001087983 */ /* 0x002ee80000300c00 */
[----:B------:R-:W3:Y:S04]  /*1d300*/  LDL.LU.128 R4, [R1+0x17b0] ;  /* 0x0017b00001047983 */ /* 0x000ee80000300c00 */
[----:B------:R0:W-:Y:S04]  /*1d310*/  STL.128 [R1+0x310], R152 ;  /* 0x0003109801007387 */ /* 0x0001e80000100c00 */
[----:B------:R-:W3:Y:S04]  /*1d320*/  LDL.LU.128 R20, [R1+0x19a0] ;  /* 0x0019a00001147983 */ /* 0x000ee80000300c00 */
[----:B------:R-:W3:Y:S04]  /*1d330*/  LDL.LU.64 R18, [R1+0x1990] ;  /* 0x0019900001127983 */ /* 0x000ee80000300a00 */
[----:B------:R1:W-:Y:S04]  /*1d340*/  STL.128 [R1+0x1930], R100 ;  /* 0x0019306401007387 */ /* 0x0003e80000100c00 */
[----:B------:R1:W-:Y:S04]  /*1d350*/  STL.128 [R1+0x1920], R96 ;  /* 0x0019206001007387 */ /* 0x0003e80000100c00 */
[----:B0-----:R-:W3:Y:S04]  /*1d360*/  LDL.LU.128 R152, [R1+0x1c30] ;  /* 0x001c300001987983 */ /* 0x001ee80000300c00 */
[----:B------:R0:W-:Y:S04]  /*1d370*/  STL.128 [R1+0x2a0], R124 ;  /* 0x0002a07c01007387 */ /* 0x0001e80000100c00 */
[----:B-1----:R-:W3:Y:S04]  /*1d380*/  LDL.LU.128 R100, [R1+0x1930] ;  /* 0x0019300001647983 */ /* 0x002ee80000300c00 */
[----:B------:R-:W3:Y:S04]  /*1d390*/  LDL.LU.128 R96, [R1+0x1920] ;  /* 0x0019200001607983 */ /* 0x000ee80000300c00 */
[----:B------:R1:W-:Y:S04]  /*1d3a0*/  STL.128 [R1+0x3b0], R116 ;  /* 0x0003b07401007387 */ /* 0x0003e80000100c00 */
[----:B0-----:R-:W3:Y:S04]  /*1d3b0*/  LDL.128 R124, [R1+0x5e0] ;  /* 0x0005e000017c7983 */ /* 0x001ee80000100c00 */
[----:B------:R-:W3:Y:S04]  /*1d3c0*/  LDL.LU R115, [R1+0x5e4] ;  /* 0x0005e40001737983 */ /* 0x000ee80000300800 */
[----:B------:R0:W-:Y:S04]  /*1d3d0*/  STL.128 [R1+0x1860], R48 ;  /* 0x0018603001007387 */ /* 0x0001e80000100c00 */
[----:B------:R0:W-:Y:S04]  /*1d3e0*/  STL.128 [R1+0x1850], R44 ;  /* 0x0018502c01007387 */ /* 0x0001e80000100c00 */
[----:B-1----:R-:W3:Y:S04]  /*1d3f0*/  LDL.LU R116, [R1+0x5e8] ;  /* 0x0005e80001747983 */ /* 0x002ee80000300800 */
[----:B------:R-:W3:Y:S04]  /*1d400*/  LDL.LU R114, [R1+0x5e0] ;  /* 0x0005e00001727983 */ /* 0x000ee80000300800 */
[----:B------:R1:W-:Y:S04]  /*1d410*/  STL.128 [R1+0x1840], R40 ;  /* 0x0018402801007387 */ /* 0x0003e80000100c00 */
[----:B--2---:R2:W-:Y:S04]  /*1d420*/  STL.128 [R1+0x1830], R36 ;  /* 0x0018302401007387 */ /* 0x0045e80000100c00 */
[----:B------:R2:W-:Y:S04]  /*1d430*/  STL.128 [R1+0x1820], R32 ;  /* 0x0018202001007387 */ /* 0x0005e80000100c00 */
[----:B0-----:R-:W3:Y:S04]  /*1d440*/  LDL.LU.128 R48, [R1+0x1860] ;  /* 0x0018600001307983 */ /* 0x001ee80000300c00 */
[----:B------:R-:W3:Y:S04]  /*1d450*/  LDL.LU.128 R44, [R1+0x1850] ;  /* 0x00185000012c7983 */ /* 0x000ee80000300c00 */
[----:B------:R0:W-:Y:S04]  /*1d460*/  STL.128 [R1+0x1810], R28 ;  /* 0x0018101c01007387 */ /* 0x0001e80000100c00 */
[----:B------:R0:W-:Y:S04]  /*1d470*/  STL.128 [R1+0x1800], R24 ;  /* 0x0018001801007387 */ /* 0x0001e80000100c00 */
[----:B-1----:R-:W3:Y:S04]  /*1d480*/  LDL.LU.128 R40, [R1+0x1840] ;  /* 0x0018400001287983 */ /* 0x002ee80000300c00 */
[----:B--2---:R-:W2:Y:S04]  /*1d490*/  LDL.LU.128 R36, [R1+0x1830] ;  /* 0x0018300001247983 */ /* 0x004ea80000300c00 */
[----:B------:R-:W2:Y:S04]  /*1d4a0*/  LDL.LU.128 R32, [R1+0x1820] ;  /* 0x0018200001207983 */ /* 0x000ea80000300c00 */
[----:B0-----:R-:W2:Y:S04]  /*1d4b0*/  LDL.LU.128 R28, [R1+0x1810] ;  /* 0x00181000011c7983 */ /* 0x001ea80000300c00 */
[----:B------:R-:W2:Y:S01]  /*1d4c0*/  LDL.LU.128 R24, [R1+0x1800] ;  /* 0x0018000001187983 */ /* 0x000ea20000300c00 */
[----:B------:R-:W-:-:S03]  /*1d4d0*/  IMAD.MOV.U32 R113, RZ, RZ, R123 ;  /* 0x000000ffff717224 */ /* 0x000fc600078e007b */
[----:B------:R-:W-:Y:S04]  /*1d4e0*/  STL.128 [R1+0x330], R160 ;  /* 0x000330a001007387 */ /* 0x000fe80000100c00 */
[----:B------:R0:W-:Y:S04]  /*1d4f0*/  STL.64 [R1+0x17a0], R112 ;  /* 0x0017a07001007387 */ /* 0x0001e80000100a00 */
[----:B------:R-:W-:Y:S04]  /*1d500*/  STL.128 [R1+0x340], R164 ;  /* 0x000340a401007387 */ /* 0x000fe80000100c00 */
[----:B------:R-:W-:Y:S04]  /*1d510*/  STL.128 [R1+0x360], R172 ;  /* 0x000360ac01007387 */ /* 0x000fe80000100c00 */
[----:B0-----:R-:W2:Y:S04]  /*1d520*/  LDL.LU.64 R112, [R1+0x17a0] ;  /* 0x0017a00001707983 */ /* 0x001ea80000300a00 */
[----:B------:R-:W-:Y:S04]  /*1d530*/  STL.128 [R1+0x370], R176 ;  /* 0x000370b001007387 */ /* 0x000fe80000100c00 */
[----:B------:R-:W2:Y:S04]  /*1d540*/  LDL.LU.128 R212, [R1+0x1d20] ;  /* 0x001d200001d47983 */ /* 0x000ea80000300c00 */
[----:B------:R-:W2:Y:S04]  /*1d550*/  LDL.LU.128 R208, [R1+0x1d10] ;  /* 0x001d100001d07983 */ /* 0x000ea80000300c00 */
[----:B----4-:R0:W-:Y:S04]  /*1d560*/  STL.128 [R1+0x1750], R92 ;  /* 0x0017505c01007387 */ /* 0x0101e80000100c00 */
[----:B------:R-:W4:Y:S04]  /*1d570*/  LDL.LU.128 R196, [R1+0x1ce0] ;  /* 0x001ce00001c47983 */ /* 0x000f280000300c00 */
[----:B------:R1:W-:Y:S04]  /*1d580*/  STL.128 [R1+0x1740], R88 ;  /* 0x0017405801007387 */ /* 0x0003e80000100c00 */
[----:B------:R-:W4:Y:S04]  /*1d590*/  LDL.LU.128 R192, [R1+0x1cd0] ;  /* 0x001cd00001c07983 */ /* 0x000f280000300c00 */
[----:B0-----:R-:W4:Y:S04]  /*1d5a0*/  LDL.LU.128 R92, [R1+0x1750] ;  /* 0x00175000015c7983 */ /* 0x001f280000300c00 */
[----:B---3--:R0:W-:Y:S04]  /*1d5b0*/  STL.128 [R1+0x1730], R84 ;  /* 0x0017305401007387 */ /* 0x0081e80000100c00 */
[----:B-1----:R-:W3:Y:S04]  /*1d5c0*/  LDL.LU.128 R88, [R1+0x1740] ;  /* 0x0017400001587983 */ /* 0x002ee80000300c00 */
[----:B------:R-:W3:Y:S04]  /*1d5d0*/  LDL.LU.128 R184, [R1+0x1cb0] ;  /* 0x001cb00001b87983 */ /* 0x000ee80000300c00 */
[----:B------:R1:W-:Y:S04]  /*1d5e0*/  STL.128 [R1+0x1720], R80 ;  /* 0x0017205001007387 */ /* 0x0003e80000100c00 */
[----:B------:R1:W-:Y:S04]  /*1d5f0*/  STL.128 [R1+0x1710], R76 ;  /* 0x0017104c01007387 */ /* 0x0003e80000100c00 */
[----:B------:R1:W-:Y:S04]  /*1d600*/  STL.128 [R1+0x1700], R72 ;  /* 0x0017004801007387 */ /* 0x0003e80000100c00 */
[----:B0-----:R-:W3:Y:S04]  /*1d610*/  LDL.LU.128 R84, [R1+0x1730] ;  /* 0x0017300001547983 */ /* 0x001ee80000300c00 */
[----:B------:R0:W-:Y:S04]  /*1d620*/  STL.128 [R1+0x16f0], R68 ;  /* 0x0016f04401007387 */ /* 0x0001e80000100c00 */
[----:B------:R0:W-:Y:S04]  /*1d630*/  STL.128 [R1+0x16e0], R64 ;  /* 0x0016e04001007387 */ /* 0x0001e80000100c00 */
[----:B-1----:R-:W3:Y:S04]  /*1d640*/  LDL.LU.128 R80, [R1+0x1720] ;  /* 0x0017200001507983 */ /* 0x002ee80000300c00 */
[----:B------:R-:W3:Y:S04]  /*1d650*/  LDL.LU.128 R76, [R1+0x1710] ;  /* 0x00171000014c7983 */ /* 0x000ee80000300c00 */
[----:B------:R1:W-:Y:S04]  /*1d660*/  STL.128 [R1+0x1790], R108 ;  /* 0x0017906c01007387 */ /* 0x0003e80000100c00 */
[----:B------:R-:W3:Y:S04]  /*1d670*/  LDL.LU.128 R72, [R1+0x1700] ;  /* 0x0017000001487983 */ /* 0x000ee80000300c00 */
[----:B0-----:R-:W3:Y:S04]  /*1d680*/  LDL.LU.128 R68, [R1+0x16f0] ;  /* 0x0016f00001447983 */ /* 0x001ee80000300c00 */
[----:B------:R-:W3:Y:S04]  /*1d690*/  LDL.LU.128 R64, [R1+0x16e0] ;  /* 0x0016e00001407983 */ /* 0x000ee80000300c00 */
[----:B-1----:R-:W4:Y:S04]  /*1d6a0*/  LDL.LU.128 R108, [R1+0x1790] ;  /* 0x00179000016c7983 */ /* 0x002f280000300c00 */
[----:B------:R0:W-:Y:S04]  /*1d6b0*/  STL.128 [R1+0x1780], R104 ;  /* 0x0017806801007387 */ /* 0x0001e80000100c00 */
[----:B------:R-:W-:Y:S04]  /*1d6c0*/  STL [R1+0x1c20], R224 ;  /* 0x001c20e001007387 */ /* 0x000fe80000100800 */
[----:B------:R-:W-:Y:S04]  /*1d6d0*/  STL.128 [R1+0x1c10], R220 ;  /* 0x001c10dc01007387 */ /* 0x000fe80000100c00 */
[----:B------:R-:W-:Y:S04]  /*1d6e0*/  STL.128 [R1+0x1c00], R216 ;  /* 0x001c00d801007387 */ /* 0x000fe80000100c00 */
[----:B0-----:R-:W3:Y:S04]  /*1d6f0*/  LDL.LU.128 R104, [R1+0x1780] ;  /* 0x0017800001687983 */ /* 0x001ee80000300c00 */
[----:B------:R0:W-:Y:S04]  /*1d700*/  STL.128 [R1+0x16d0], R60 ;  /* 0x0016d03c01007387 */ /* 0x0001e80000100c00 */
[----:B------:R1:W-:Y:S04]  /*1d710*/  STL.128 [R1+0x16c0], R56 ;  /* 0x0016c03801007387 */ /* 0x0003e80000100c00 */
[----:B------:R1:W-:Y:S04]  /*1d720*/  STL.128 [R1+0x16b0], R52 ;  /* 0x0016b03401007387 */ /* 0x0003e80000100c00 */
[----:B------:R1:W-:Y:S04]  /*1d730*/  STL.128 [R1+0x1bd0], R204 ;  /* 0x001bd0cc01007387 */ /* 0x0003e80000100c00 */
[----:B0-----:R-:W3:Y:S04]  /*1d740*/  LDL.LU.128 R60, [R1+0x16d0] ;  /* 0x0016d000013c7983 */ /* 0x001ee80000300c00 */
[----:B-1----:R-:W3:Y:S04]  /*1d750*/  LDL.LU.128 R56, [R1+0x16c0] ;  /* 0x0016c00001387983 */ /* 0x002ee80000300c00 */
[----:B------:R-:W3:Y:S04]  /*1d760*/  LDL.LU.128 R52, [R1+0x16b0] ;  /* 0x0016b00001347983 */ /* 0x000ee80000300c00 */
[----:B------:R0:W-:Y:S04]  /*1d770*/  STL.128 [R1+0x1bc0], R200 ;  /* 0x001bc0c801007387 */ /* 0x0001e80000100c00 */
[----:B------:R1:W-:Y:S04]  /*1d780*/  STL.128 [R1+0x1b70], R180 ;  /* 0x001b70b401007387 */ /* 0x0003e80000100c00 */
[----:B------:R1:W-:Y:S04]  /*1d790*/  STL.128 [R1+0x1b40], R168 ;  /* 0x001b40a801007387 */ /* 0x0003e80000100c00 */
[----:B------:R1:W-:Y:S04]  /*1d7a0*/  STL.128 [R1+0x1b10], R156 ;  /* 0x001b109c01007387 */ /* 0x0003e80000100c00 */
[----:B------:R-:W-:Y:S04]  /*1d7b0*/  STL.128 [R1+0x1610], R12 ;  /* 0x0016100c01007387 */ /* 0x000fe80000100c00 */
[----:B------:R-:W-:Y:S04]  /*1d7c0*/  STL.128 [R1+0x1600], R8 ;  /* 0x0016000801007387 */ /* 0x000fe80000100c00 */
[----:B------:R-:W-:Y:S04]  /*1d7d0*/  STL.128 [R1+0x15f0], R4 ;  /* 0x0015f00401007387 */ /* 0x000fe80000100c00 */
[----:B------:R-:W3:Y:S04]  /*1d7e0*/  LDL.LU R224, [R1+0x1c20] ;  /* 0x001c200001e07983 */ /* 0x000ee80000300800 */
[----:B------:R-:W3:Y:S04]  /*1d7f0*/  LDL.LU.128 R220, [R1+0x1c10] ;  /* 0x001c100001dc7983 */ /* 0x000ee80000300c00 */
[----:B------:R-:W3:Y:S04]  /*1d800*/  LDL.LU.128 R216, [R1+0x1c00] ;  /* 0x001c000001d87983 */ /* 0x000ee80000300c00 */
[----:B------:R-:W3:Y:S04]  /*1d810*/  LDL.LU.128 R204, [R1+0x1bd0] ;  /* 0x001bd00001cc7983 */ /* 0x000ee80000300c00 */
[----:B0-----:R-:W3:Y:S04]  /*1d820*/  LDL.LU.128 R200, [R1+0x1bc0] ;  /* 0x001bc00001c87983 */ /* 0x001ee80000300c00 */
[----:B-1----:R-:W3:Y:S04]  /*1d830*/  LDL.LU.128 R180, [R1+0x1b70] ;  /* 0x001b700001b47983 */ /* 0x002ee80000300c00 */
[----:B------:R0:W-:Y:S04]  /*1d840*/  STL.128 [R1+0x1770], R100 ;  /* 0x0017706401007387 */ /* 0x0001e80000100c00 */
[----:B------:R1:W-:Y:S04]  /*1d850*/  STL.128 [R1+0x1760], R96 ;  /* 0x0017606001007387 */ /* 0x0003e80000100c00 */
[----:B------:R-:W3:Y:S04]  /*1d860*/  LDL.LU.128 R168, [R1+0x1b40] ;  /* 0x001b400001a87983 */ /* 0x000ee80000300c00 */
[----:B------:R-:W3:Y:S04]  /*1d870*/  LDL.LU.128 R156, [R1+0x1b10] ;  /* 0x001b1000019c7983 */ /* 0x000ee80000300c00 */
[----:B0-----:R-:W3:Y:S04]  /*1d880*/  LDL.LU.128 R100, [R1+0x1770] ;  /* 0x0017700001647983 */ /* 0x001ee80000300c00 */
[----:B-1----:R-:W3:Y:S04]  /*1d890*/  LDL.LU.128 R96, [R1+0x1760] ;  /* 0x0017600001607983 */ /* 0x002ee80000300c00 */
[----:B------:R-:W3:Y:S04]  /*1d8a0*/  LDL.LU.128 R12, [R1+0x1610] ;  /* 0x00161000010c7983 */ /* 0x000ee80000300c00 */
[----:B------:R-:W3:Y:S04]  /*1d8b0*/  LDL.LU.128 R8, [R1+0x1600] ;  /* 0x0016000001087983 */ /* 0x000ee80000300c00 */
[----:B------:R-:W3:Y:S04]  /*1d8c0*/  LDL.LU.128 R4, [R1+0x15f0] ;  /* 0x0015f00001047983 */ /* 0x000ee80000300c00 */
[----:B------:R0:W-:Y:S04]  /*1d8d0*/  STL.128 [R1+0x1b00], R152 ;  /* 0x001b009801007387 */ /* 0x0001e80000100c00 */
[----:B------:R-:W-:Y:S04]  /*1d8e0*/  STL.128 [R1+0x17f0], R20 ;  /* 0x0017f01401007387 */ /* 0x000fe80000100c00 */
[----:B------:R-:W-:Y:S04]  /*1d8f0*/  STL.64 [R1+0x17e0], R18 ;  /* 0x0017e01201007387 */ /* 0x000fe80000100a00 */
[----:B------:R1:W-:Y:S04]  /*1d900*/  STL.128 [R1+0x16a0], R48 ;  /* 0x0016a03001007387 */ /* 0x0003e80000100c00 */
[----:B------:R1:W-:Y:S04]  /*1d910*/  STL.128 [R1+0x1690], R44 ;  /* 0x0016902c01007387 */ /* 0x0003e80000100c00 */
[----:B0-----:R-:W3:Y:S04]  /*1d920*/  LDL.LU.128 R152, [R1+0x1b00] ;  /* 0x001b000001987983 */ /* 0x001ee80000300c00 */
[----:B------:R-:W3:Y:S04]  /*1d930*/  LDL.LU.128 R176, [R1+0x1c90] ;  /* 0x001c900001b07983 */ /* 0x000ee80000300c00 */
[----:B------:R0:W-:Y:S04]  /*1d940*/  STL.128 [R1+0x1680], R40 ;  /* 0x0016802801007387 */ /* 0x0001e80000100c00 */
[----:B--2---:R2:W-:Y:S04]  /*1d950*/  STL.128 [R1+0x1670], R36 ;  /* 0x0016702401007387 */ /* 0x0045e80000100c00 */
[----:B------:R2:W-:Y:S04]  /*1d960*/  STL.128 [R1+0x1660], R32 ;  /* 0x0016602001007387 */ /* 0x0005e80000100c00 */
[----:B-1----:R-:W3:Y:S04]  /*1d970*/  LDL.LU.128 R48, [R1+0x16a0] ;  /* 0x0016a00001307983 */ /* 0x002ee80000300c00 */
[----:B------:R-:W3:Y:S04]  /*1d980*/  LDL.LU.128 R44, [R1+0x1690] ;  /* 0x00169000012c7983 */ /* 0x000ee80000300c00 */
[----:B------:R1:W-:Y:S04]  /*1d990*/  STL.128 [R1+0x1650], R28 ;  /* 0x0016501c01007387 */ /* 0x0003e80000100c00 */
[----:B------:R1:W-:Y:S04]  /*1d9a0*/  STL.128 [R1+0x1640], R24 ;  /* 0x0016401801007387 */ /* 0x0003e80000100c00 */
[----:B0-----:R-:W3:Y:S04]  /*1d9b0*/  LDL.LU.128 R40, [R1+0x1680] ;  /* 0x0016800001287983 */ /* 0x001ee80000300c00 */
[----:B--2---:R-:W2:Y:S04]  /*1d9c0*/  LDL.LU.128 R36, [R1+0x1670] ;  /* 0x0016700001247983 */ /* 0x004ea80000300c00 */
[----:B------:R-:W2:Y:S04]  /*1d9d0*/  LDL.LU.128 R32, [R1+0x1660] ;  /* 0x0016600001207983 */ /* 0x000ea80000300c00 */
[----:B-1----:R-:W2:Y:S04]  /*1d9e0*/  LDL.LU.128 R28, [R1+0x1650] ;  /* 0x00165000011c7983 */ /* 0x002ea80000300c00 */
[----:B------:R-:W2:Y:S04]  /*1d9f0*/  LDL.LU.128 R24, [R1+0x1640] ;  /* 0x0016400001187983 */ /* 0x000ea80000300c00 */
[----:B------:R-:W2:Y:S04]  /*1da00*/  LDL.LU.128 R172, [R1+0x1c80] ;  /* 0x001c800001ac7983 */ /* 0x000ea80000300c00 */
[----:B------:R-:W2:Y:S04]  /*1da10*/  LDL.LU.128 R164, [R1+0x1c60] ;  /* 0x001c600001a47983 */ /* 0x000ea80000300c00 */
[----:B------:R-:W2:Y:S04]  /*1da20*/  LDL.LU.128 R160, [R1+0x1c50] ;  /* 0x001c500001a07983 */ /* 0x000ea80000300c00 */
[----:B------:R-:W2:Y:S04]  /*1da30*/  LDL.LU.128 R20, [R1+0x17f0] ;  /* 0x0017f00001147983 */ /* 0x000ea80000300c00 */
[----:B------:R-:W2:Y:S01]  /*1da40*/  LDL.LU.64 R18, [R1+0x17e0] ;  /* 0x0017e00001127983 */ /* 0x000ea20000300a00 */
[----:B------:R-:W-:-:S03]  /*1da50*/  IMAD.MOV.U32 R117, RZ, RZ, R127 ;  /* 0x000000ffff757224 */ /* 0x000fc600078e007f */
[----:B------:R0:W-:Y:S04]  /*1da60*/  STL.128 [R1+0x3d0], R124 ;  /* 0x0003d07c01007387 */ /* 0x0001e80000100c00 */
[----:B------:R1:W-:Y:S01]  /*1da70*/  STL.128 [R1+0x3c0], R120 ;  /* 0x0003c07801007387 */ /* 0x0003e20000100c00 */
[----:B0-----:R-:W-:Y:S02]  /*1da80*/  IMAD.MOV.U32 R127, RZ, RZ, R117 ;  /* 0x000000ffff7f7224 */ /* 0x001fe400078e0075 */
[----:B------:R-:W-:Y:S02]  /*1da90*/  IMAD.MOV.U32 R126, RZ, RZ, R116 ;  /* 0x000000ffff7e7224 */ /* 0x000fe400078e0074 */
[----:B------:R-:W-:Y:S02]  /*1daa0*/  IMAD.MOV.U32 R125, RZ, RZ, R115 ;  /* 0x000000ffff7d7224 */ /* 0x000fe400078e0073 */
[----:B------:R-:W-:-:S02]  /*1dab0*/  IMAD.MOV.U32 R124, RZ, RZ, R114 ;  /* 0x000000ffff7c7224 */ /* 0x000fc400078e0072 */
[----:B-1----:R-:W-:Y:S02]  /*1dac0*/  IMAD.MOV.U32 R123, RZ, RZ, R113 ;  /* 0x000000ffff7b7224 */ /* 0x002fe400078e0071 */
[----:B------:R-:W-:Y:S01]  /*1dad0*/  IMAD.MOV.U32 R122, RZ, RZ, R112 ;  /* 0x000000ffff7a7224 */ /* 0x000fe200078e0070 */
[----:B------:R0:W-:Y:S04]  /*1dae0*/  STL.128 [R1+0x2b0], R128 ;  /* 0x0002b08001007387 */ /* 0x0001e80000100c00 */
[----:B------:R1:W-:Y:S04]  /*1daf0*/  STL.128 [R1+0x2c0], R132 ;  /* 0x0002c08401007387 */ /* 0x0003e80000100c00 */
[----:B------:R1:W-:Y:S04]  /*1db00*/  STL.128 [R1+0x2d0], R136 ;  /* 0x0002d08801007387 */ /* 0x0003e80000100c00 */
[----:B------:R1:W-:Y:S04]  /*1db10*/  STL.128 [R1+0x2e0], R140 ;  /* 0x0002e08c01007387 */ /* 0x0003e80000100c00 */
[----:B------:R2:W-:Y:S04]  /*1db20*/  STL.128 [R1+0x2f0], R144 ;  /* 0x0002f09001007387 */ /* 0x0005e80000100c00 */
[----:B------:R2:W-:Y:S01]  /*1db30*/  STL.128 [R1+0x300], R148 ;  /* 0x0003009401007387 */ /* 0x0005e20000100c00 */
[----:B----4-:R-:W-:-:S02]  /*1db40*/  IMAD.MOV.U32 R121, RZ, RZ, R111 ;  /* 0x000000ffff797224 */ /* 0x010fc400078e006f */
[----:B------:R-:W-:Y:S02]  /*1db50*/  IMAD.MOV.U32 R120, RZ, RZ, R110 ;  /* 0x000000ffff787224 */ /* 0x000fe400078e006e */
[----:B------:R-:W-:Y:S02]  /*1db60*/  IMAD.MOV.U32 R119, RZ, RZ, R109 ;  /* 0x000000ffff777224 */ /* 0x000fe400078e006d */
[----:B------:R-:W-:Y:S02]  /*1db70*/  IMAD.MOV.U32 R118, RZ, RZ, R108 ;  /* 0x000000ffff767224 */ /* 0x000fe400078e006c */
[----:B---3--:R-:W-:Y:S02]  /*1db80*/  IMAD.MOV.U32 R117, RZ, RZ, R107 ;  /* 0x000000ffff757224 */ /* 0x008fe400078e006b */
        /* <DEDUP_REMOVED lines=17> */
[----:B-1----:R-:W-:Y:S02]  /*1dca0*/  IMAD.MOV.U32 R132, RZ, RZ, R217 ;  /* 0x000000ffff847224 */ /* 0x002fe400078e00d9 */
        /* <DEDUP_REMOVED lines=64> */
[----:B--2---:R-:W-:Y:S02]  /*1e0b0*/  IMAD.MOV.U32 R49, RZ, RZ, R39 ;  /* 0x000000ffff317224 */ /* 0x004fe400078e0027 */
        /* <DEDUP_REMOVED lines=33> */
[----:B------:R-:W-:-:S06]  /*1e2d0*/  IMAD.MOV.U32 R27, RZ, RZ, R222 ;  /* 0x000000ffff1b7224 */ /* 0x000fcc00078e00de */
[----:B------:R-:W-:-:S06]  /*1e2e0*/  WARPGROUP.ARRIVE ;  /* 0x00000000000079c5 */ /* 0x000fcc0000000000 */
[----:B------:R-:W-:Y:S01]  /*1e2f0*/  HGMMA.64x256x16.F32 R24, R152, gdesc[UR4].tnspB, R24, gsb0 ;  /* 0x43e0000498187df0 */ /* 0x000fe20008000818 */
        /* <DEDUP_REMOVED lines=11> */
[----:B------:R4:W-:Y:S04]  /*1e3b0*/  STL.64 [R1+0x1620], R18 ;  /* 0x0016201201007387 */ /* 0x0009e80000100a00 */
[----:B0-----:R-:W4:Y:S04]  /*1e3c0*/  LDL.LU.128 R212, [R1+0x1bf0] ;  /* 0x001bf00001d47983 */ /* 0x001f280000300c00 */
[----:B-1----:R-:W4:Y:S04]  /*1e3d0*/  LDL.LU.128 R208, [R1+0x1be0] ;  /* 0x001be00001d07983 */ /* 0x002f280000300c00 */
[----:B--2---:R-:W2:Y:S04]  /*1e3e0*/  LDL.LU.128 R196, [R1+0x1bb0] ;  /* 0x001bb00001c47983 */ /* 0x004ea80000300c00 */
[----:B---3--:R-:W3:Y:S04]  /*1e3f0*/  LDL.LU.128 R192, [R1+0x1ba0] ;  /* 0x001ba00001c07983 */ /* 0x008ee80000300c00 */
[----:B----4-:R-:W4:Y:S04]  /*1e400*/  LDL.LU.128 R188, [R1+0x1b90] ;  /* 0x001b900001bc7983 */ /* 0x010f280000300c00 */
[----:B------:R-:W2:Y:S04]  /*1e410*/  LDL.LU.128 R184, [R1+0x1b80] ;  /* 0x001b800001b87983 */ /* 0x000ea80000300c00 */
[----:B------:R-:W3:Y:S04]  /*1e420*/  LDL.LU.128 R176, [R1+0x1b60] ;  /* 0x001b600001b07983 */ /* 0x000ee80000300c00 */
[----:B------:R-:W4:Y:S04]  /*1e430*/  LDL.LU.128 R172, [R1+0x1b50] ;  /* 0x001b500001ac7983 */ /* 0x000f280000300c00 */
[----:B------:R-:W3:Y:S04]  /*1e440*/  LDL.LU.128 R164, [R1+0x1b30] ;  /* 0x001b300001a47983 */ /* 0x000ee80000300c00 */
[----:B------:R-:W4:Y:S04]  /*1e450*/  LDL.LU.128 R160, [R1+0x1b20] ;  /* 0x001b200001a07983 */ /* 0x000f280000300c00 */
[----:B------:R-:W4:Y:S04]  /*1e460*/  LDL.LU.128 R20, [R1+0x1630] ;  /* 0x0016300001147983 */ /* 0x000f280000300c00 */
[----:B------:R-:W4:Y:S01]  /*1e470*/  LDL.LU.64 R18, [R1+0x1620] ;  /* 0x0016200001127983 */ /* 0x000f220000300a00 */
[----:B------:R-:W-:-:S03]  /*1e480*/  WARPGROUP.DEPBAR.LE gsb0, 0x0 ;  /* 0x00008000000079c5 */ /* 0x000fc60000010000 */
[----:B------:R0:W-:Y:S04]  /*1e490*/  STL.128 [R1+0x15d0], R148 ;  /* 0x0015d09401007387 */ /* 0x0001e80000100c00 */
[----:B------:R-:W-:Y:S04]  /*1e4a0*/  STL.128 [R1+0x15c0], R144 ;  /* 0x0015c09001007387 */ /* 0x000fe80000100c00 */
[----:B------:R-:W-:Y:S04]  /*1e4b0*/  STL.128 [R1+0x15b0], R140 ;  /* 0x0015b08c01007387 */ /* 0x000fe80000100c00 */
[----:B------:R-:W-:Y:S01]  /*1e4c0*/  STL.128 [R1+0x15a0], R136 ;  /* 0x0015a08801007387 */ /* 0x000fe20000100c00 */
[----:B0-----:R-:W-:-:S02]  /*1e4d0*/  IMAD.MOV.U32 R148, RZ, RZ, R181 ;  /* 0x000000ffff947224 */ /* 0x001fc400078e00b5 */
[----:B------:R-:W-:Y:S02]  /*1e4e0*/  IMAD.MOV.U32 R149, RZ, RZ, R180 ;  /* 0x000000ffff957224 */ /* 0x000fe400078e00b4 */
[----:B------:R-:W-:Y:S02]  /*1e4f0*/  IMAD.MOV.U32 R150, RZ, RZ, R171 ;  /* 0x000000ffff967224 */ /* 0x000fe400078e00ab */
[----:B------:R-:W-:Y:S01]  /*1e500*/  IMAD.MOV.U32 R151, RZ, RZ, R159 ;  /* 0x000000ffff977224 */ /* 0x000fe200078e009f */
[----:B------:R-:W-:Y:S04]  /*1e510*/  STL.128 [R1+0x1590], R132 ;  /* 0x0015908401007387 */ /* 0x000fe80000100c00 */
[----:B------:R-:W-:Y:S04]  /*1e520*/  STL.128 [R1+0x1580], R128 ;  /* 0x0015808001007387 */ /* 0x000fe80000100c00 */
[----:B------:R0:W-:Y:S04]  /*1e530*/  STL.128 [R1+0x1570], R124 ;  /* 0x0015707c01007387 */ /* 0x0001e80000100c00 */
[----:B------:R-:W-:Y:S04]  /*1e540*/  STL.128 [R1+0x1560], R120 ;  /* 0x0015607801007387 */ /* 0x000fe80000100c00 */
[----:B------:R1:W-:Y:S04]  /*1e550*/  STL.128 [R1+0x420], R148 ;  /* 0x0004209401007387 */ /* 0x0003e80000100c00 */
[----:B------:R1:W-:Y:S04]  /*1e560*/  STL.128 [R1+0x13f0], R28 ;  /* 0x0013f01c01007387 */ /* 0x0003e80000100c00 */
[----:B------:R1:W-:Y:S01]  /*1e570*/  STL.128 [R1+0x1520], R104 ;  /* 0x0015206801007387 */ /* 0x0003e20000100c00 */
[----:B------:R-:W-:-:S02]  /*1e580*/  IMAD.MOV.U32 R152, RZ, RZ, R158 ;  /* 0x000000ffff987224 */ /* 0x000fc400078e009e */
[----:B------:R-:W-:Y:S01]  /*1e590*/  IMAD.MOV.U32 R153, RZ, RZ, R157 ;  /* 0x000000ffff997224 */ /* 0x000fe200078e009d */
[----:B0-----:R-:W4:Y:S04]  /*1e5a0*/  LDL.LU.128 R124, [R1+0x1570] ;  /* 0x00157000017c7983 */ /* 0x001f280000300c00 */
[----:B-1----:R-:W4:Y:S01]  /*1e5b0*/  LDL.LU.128 R148, [R1+0x15d0] ;  /* 0x0015d00001947983 */ /* 0x002f220000300c00 */
[----:B------:R-:W-:-:S03]  /*1e5c0*/  IMAD.MOV.U32 R29, RZ, RZ, R224 ;  /* 0x000000ffff1d7224 */ /* 0x000fc600078e00e0 */
[----:B------:R-:W4:Y:S01]  /*1e5d0*/  LDL.LU.128 R128, [R1+0x1580] ;  /* 0x0015800001807983 */ /* 0x000f220000300c00 */
[----:B------:R-:W-:Y:S02]  /*1e5e0*/  IMAD.MOV.U32 R30, RZ, RZ, R223 ;  /* 0x000000ffff1e7224 */ /* 0x000fe400078e00df */
[----:B------:R-:W-:Y:S01]  /*1e5f0*/  IMAD.MOV.U32 R31, RZ, RZ, R222 ;  /* 0x000000ffff1f7224 */ /* 0x000fe200078e00de */
[----:B------:R-:W4:Y:S01]  /*1e600*/  LDL.LU.128 R104, [R1+0x1520] ;  /* 0x0015200001687983 */ /* 0x000f220000300c00 */
[----:B------:R-:W-:Y:S02]  /*1e610*/  IMAD.MOV.U32 R157, RZ, RZ, R29 ;  /* 0x000000ffff9d7224 */ /* 0x000fe400078e001d */
[----:B------:R-:W-:Y:S01]  /*1e620*/  IMAD.MOV.U32 R158, RZ, RZ, R30 ;  /* 0x000000ffff9e7224 */ /* 0x000fe200078e001e */
[----:B------:R0:W-:Y:S01]  /*1e630*/  STL.128 [R1+0x1510], R100 ;  /* 0x0015106401007387 */ /* 0x0001e20000100c00 */
[----:B------:R-:W-:-:S03]  /*1e640*/  IMAD.MOV.U32 R159, RZ, RZ, R31 ;  /* 0x000000ffff9f7224 */ /* 0x000fc600078e001f */
[----:B------:R-:W4:Y:S01]  /*1e650*/  LDL.LU.128 R28, [R1+0x13f0] ;  /* 0x0013f000011c7983 */ /* 0x000f220000300c00 */
[----:B------:R-:W-:Y:S02]  /*1e660*/  IMAD.MOV.U32 R146, RZ, RZ, R183 ;  /* 0x000000ffff927224 */ /* 0x000fe400078e00b7 */
[----:B------:R-:W-:Y:S01]  /*1e670*/  IMAD.MOV.U32 R147, RZ, RZ, R182 ;  /* 0x000000ffff937224 */ /* 0x000fe200078e00b6 */
[----:B------:R-:W4:Y:S01]  /*1e680*/  LDL.LU.128 R120, [R1+0x1560] ;  /* 0x0015600001787983 */ /* 0x000f220000300c00 */
[----:B------:R-:W-:Y:S02]  /*1e690*/  IMAD.MOV.U32 R132, RZ, RZ, R221 ;  /* 0x000000ffff847224 */ /* 0x000fe400078e00dd */
[----:B------:R-:W-:Y:S02]  /*1e6a0*/  IMAD.MOV.U32 R133, RZ, RZ, R220 ;  /* 0x000000ffff857224 */ /* 0x000fe400078e00dc */
[----:B------:R-:W-:Y:S01]  /*1e6b0*/  FFMA.FTZ R15, R215, R0, -R4 ;  /* 0x00000000d70f7223 */ /* 0x000fe20000010804 */
[----:B------:R-:W-:-:S02]  /*1e6c0*/  IMAD.MOV.U32 R134, RZ, RZ, R219 ;  /* 0x000000ffff867224 */ /* 0x000fc400078e00db */
[----:B------:R-:W-:Y:S01]  /*1e6d0*/  FFMA.FTZ R14, R214, R0, -R4 ;  /* 0x00000000d60e7223 */ /* 0x000fe20000010804 */
[----:B------:R-:W-:Y:S01]  /*1e6e0*/  IMAD.MOV.U32 R135, RZ, RZ, R218 ;  /* 0x000000ffff877224 */ /* 0x000fe200078e00da */
[----:B0-----:R-:W4:Y:S01]  /*1e6f0*/  LDL.LU.128 R100, [R1+0x1510] ;  /* 0x0015100001647983 */ /* 0x001f220000300c00 */
        /* <DEDUP_REMOVED lines=34> */
[----:B--2---:R2:W-:Y:S04]  /*1e920*/  STL.128 [R1+0x1340], R184 ;  /* 0x001340b801007387 */ /* 0x0045e80000100c00 */
[----:B0-----:R-:W4:Y:S04]  /*1e930*/  LDL.LU.128 R136, [R1+0x15a0] ;  /* 0x0015a00001887983 */ /* 0x001f280000300c00 */
[----:B-1----:R-:W4:Y:S04]  /*1e940*/  LDL.LU.128 R140, [R1+0x15b0] ;  /* 0x0015b000018c7983 */ /* 0x002f280000300c00 */
[----:B---3--:R-:W3:Y:S04]  /*1e950*/  LDL.LU.128 R144, [R1+0x15c0] ;  /* 0x0015c00001907983 */ /* 0x008ee80000300c00 */
        /* <DEDUP_REMOVED lines=21> */
[----:B--2---:R-:W2:Y:S01]  /*1eab0*/  LDL.LU.128 R184, [R1+0x1340] ;  /* 0x0013400001b87983 */ /* 0x004ea20000300c00 */
[-CC-:B------:R-:W-:Y:S01]  /*1eac0*/  FFMA.FTZ R13, R213, R0.reuse, -R4.reuse ;  /* 0x00000000d50d7223 */ /* 0x180fe20000010804 */
[-C--:B------:R-:W-:Y:S01]  /*1ead0*/  FFMA.FTZ R12, R212, R0.reuse, -R4 ;  /* 0x00000000d40c7223 */ /* 0x080fe20000010804 */
[-CC-:B------:R-:W-:Y:S01]  /*1eae0*/  FFMA.FTZ R11, R211, R0.reuse, -R166.reuse ;  /* 0x00000000d30b7223 */ /* 0x180fe200000108a6 */
[----:B------:R-:W-:Y:S01]  /*1eaf0*/  FFMA.FTZ R10, R210, R0, -R166 ;  /* 0x00000000d20a7223 */ /* 0x000fe200000108a6 */
[----:B------:R-:W-:-:S02]  /*1eb00*/  IMAD.MOV.U32 R154, RZ, RZ, R156 ;  /* 0x000000ffff9a7224 */ /* 0x000fc400078e009c */
[----:B------:R-:W-:Y:S01]  /*1eb10*/  VIADD R8, R8, 0x280 ;  /* 0x0000028008087836 */ /* 0x000fe20000000000 */
[----:B------:R-:W-:Y:S01]  /*1eb20*/  R2UR UR7, R9 ;  /* 0x00000000090772ca */ /* 0x000fe200000e0000 */
[----:B------:R-:W-:Y:S01]  /*1eb30*/  IMAD.MOV.U32 R155, RZ, RZ, R7 ;  /* 0x000000ffff9b7224 */ /* 0x000fe200078e0007 */
[----:B------:R-:W2:Y:S01]  /*1eb40*/  LDL.LU R226, [R1+0xfec] ;  /* 0x000fec0001e27983 */ /* 0x000ea20000300800 */
[----:B----4-:R-:W-:Y:S02]  /*1eb50*/  IMAD.MOV.U32 R182, RZ, RZ, R150 ;  /* 0x000000ffffb67224 */ /* 0x010fe400078e0096 */
[----:B------:R-:W-:Y:S01]  /*1eb60*/  IMAD.MOV.U32 R183, RZ, RZ, R149 ;  /* 0x000000ffffb77224 */ /* 0x000fe200078e0095 */
[----:B------:R-:W-:Y:S04]  /*1eb70*/  STL [R1+0x59c], R107 ;  /* 0x00059c6b01007387 */ /* 0x000fe80000100800 */
[----:B------:R-:W-:Y:S04]  /*1eb80*/  STL [R1+0x598], R106 ;  /* 0x0005986a01007387 */ /* 0x000fe80000100800 */
[----:B------:R-:W-:Y:S04]  /*1eb90*/  STL [R1+0x594], R105 ;  /* 0x0005946901007387 */ /* 0x000fe80000100800 */
[----:B------:R-:W-:Y:S04]  /*1eba0*/  STL [R1+0x590], R104 ;  /* 0x0005906801007387 */ /* 0x000fe80000100800 */
[----:B------:R0:W-:Y:S04]  /*1ebb0*/  STL.64 [R1+0x1330], R182 ;  /* 0x001330b601007387 */ /* 0x0001e80000100a00 */
[----:B------:R1:W-:Y:S04]  /*1ebc0*/  STL [R1+0x580], R100 ;  /* 0x0005806401007387 */ /* 0x0003e80000100800 */
[----:B------:R-:W-:Y:S04]  /*1ebd0*/  STL [R1+0x46c], R31 ;  /* 0x00046c1f01007387 */ /* 0x000fe80000100800 */
[----:B0-----:R-:W4:Y:S04]  /*1ebe0*/  LDL.128 R180, [R1+0x590] ;  /* 0x0005900001b47983 */ /* 0x001f280000100c00 */
[----:B------:R-:W-:Y:S04]  /*1ebf0*/  STL [R1+0x468], R30 ;  /* 0x0004681e01007387 */ /* 0x000fe80000100800 */
[----:B------:R-:W-:Y:S04]  /*1ec00*/  STL [R1+0x464], R29 ;  /* 0x0004641d01007387 */ /* 0x000fe80000100800 */
[----:B------:R-:W-:Y:S04]  /*1ec10*/  STL [R1+0x460], R28 ;  /* 0x0004601c01007387 */ /* 0x000fe80000100800 */
[----:B------:R-:W2:Y:S04]  /*1ec20*/  LDL.LU.128 R104, [R1+0x460] ;  /* 0x0004600001687983 */ /* 0x000ea80000300c00 */
[----:B-1----:R-:W2:Y:S01]  /*1ec30*/  LDL.LU R100, [R1+0x598] ;  /* 0x0005980001647983 */ /* 0x002ea20000300800 */
[-CC-:B------:R-:W-:Y:S01]  /*1ec40*/  FFMA.FTZ R4, R209, R0.reuse, -R166.reuse ;  /* 0x00000000d1047223 */ /* 0x180fe200000108a6 */
[----:B------:R-:W-:Y:S01]  /*1ec50*/  FFMA.FTZ R0, R208, R0, -R166 ;  /* 0x00000000d0007223 */ /* 0x000fe200000108a6 */
[----:B------:R-:W-:Y:S08]  /*1ec60*/  MUFU.EX2 R15, R15 ;  /* 0x0000000f000f7308 */ /* 0x000ff00000000800 */
[----:B------:R-:W0:Y:S01]  /*1ec70*/  MUFU.EX2 R14, R14 ;  /* 0x0000000e000e7308 */ /* 0x000e220000000800 */
[----:B------:R-:W-:Y:S01]  /*1ec80*/  STL [R1+0x584], R101 ;  /* 0x0005846501007387 */ /* 0x000fe20000100800 */
[----:B------:R-:W-:-:S02]  /*1ec90*/  IMAD.MOV.U32 R223, RZ, RZ, R131 ;  /* 0x000000ffffdf7224 */ /* 0x000fc400078e0083 */
[----:B------:R-:W-:Y:S01]  /*1eca0*/  IMAD.MOV.U32 R224, RZ, RZ, R130 ;  /* 0x000000ffffe07224 */ /* 0x000fe200078e0082 */
[----:B------:R-:W-:Y:S03]  /*1ecb0*/  STL [R1+0x5dc], R123 ;  /* 0x0005dc7b01007387 */ /* 0x000fe60000100800 */
[----:B------:R-:W-:Y:S01]  /*1ecc0*/  MUFU.EX2 R13, R13 ;  /* 0x0000000d000d7308 */ /* 0x000fe20000000800 */
[----:B------:R-:W-:Y:S01]  /*1ecd0*/  IMAD.MOV.U32 R225, RZ, RZ, R129 ;  /* 0x000000ffffe17224 */ /* 0x000fe200078e0081 */
[----:B------:R-:W-:Y:S01]  /*1ece0*/  STL [R1+0x5d8], R122 ;  /* 0x0005d87a01007387 */ /* 0x000fe20000100800 */
[----:B------:R-:W-:-:S03]  /*1ecf0*/  IMAD.MOV.U32 R227, RZ, RZ, R128 ;  /* 0x000000ffffe37224 */ /* 0x000fc600078e0080 */
[----:B------:R-:W-:Y:S02]  /*1ed00*/  STL [R1+0x5d4], R121 ;  /* 0x0005d47901007387 */ /* 0x000fe40000100800 */
[----:B------:R-:W-:Y:S02]  /*1ed10*/  MUFU.EX2 R12, R12 ;  /* 0x0000000c000c7308 */ /* 0x000fe40000000800 */
[----:B------:R-:W-:Y:S04]  /*1ed20*/  STL [R1+0x5d0], R120 ;  /* 0x0005d07801007387 */ /* 0x000fe80000100800 */
[----:B------:R-:W-:Y:S02]  /*1ed30*/  STL [R1+0x58c], R103 ;  /* 0x00058c6701007387 */ /* 0x000fe40000100800 */
[----:B------:R-:W-:Y:S02]  /*1ed40*/  MUFU.EX2 R11, R11 ;  /* 0x0000000b000b7308 */ /* 0x000fe40000000800 */
[----:B------:R-:W-:Y:S04]  /*1ed50*/  STL [R1+0x588], R102 ;  /* 0x0005886601007387 */ /* 0x000fe80000100800 */
[----:B------:R1:W-:Y:S02]  /*1ed60*/  STL.128 [R1+0x1320], R176 ;  /* 0x001320b001007387 */ /* 0x0003e40000100c00 */
[----:B------:R-:W0:Y:S02]  /*1ed70*/  MUFU.EX2 R10, R10 ;  /* 0x0000000a000a7308 */ /* 0x000e240000000800 */
[----:B------:R-:W-:Y:S04]  /*1ed80*/  STL.128 [R1+0x1310], R172 ;  /* 0x001310ac01007387 */ /* 0x000fe80000100c00 */
[----:B------:R-:W-:Y:S02]  /*1ed90*/  STL [R1+0x1308], R170 ;  /* 0x001308aa01007387 */ /* 0x000fe40000100800 */
[----:B------:R-:W-:Y:S01]  /*1eda0*/  MUFU.EX2 R4, R4 ;  /* 0x0000000400047308 */ /* 0x000fe20000000800 */
[----:B------:R-:W-:Y:S01]  /*1edb0*/  IMAD.MOV.U32 R156, RZ, RZ, R6 ;  /* 0x000000ffff9c7224 */ /* 0x000fe200078e0006 */
[----:B------:R-:W-:Y:S04]  /*1edc0*/  STL.64 [R1+0x1300], R168 ;  /* 0x001300a801007387 */ /* 0x000fe80000100a00 */
[----:B------:R-:W-:Y:S02]  /*1edd0*/  STL.128 [R1+0x12e0], R160 ;  /* 0x0012e0a001007387 */ /* 0x000fe40000100c00 */
[----:B------:R-:W0:Y:S01]  /*1ede0*/  MUFU.EX2 R0, R0 ;  /* 0x0000000000007308 */ /* 0x000e220000000800 */
[----:B------:R-:W-:Y:S01]  /*1edf0*/  IMAD.MOV.U32 R166, RZ, RZ, R151 ;  /* 0x000000ffffa67224 */ /* 0x000fe200078e0097 */
[----:B------:R0:W-:Y:S04]  /*1ee00*/  STL.128 [R1+0x430], R152 ;  /* 0x0004309801007387 */ /* 0x0001e80000100c00 */
[----:B------:R0:W-:Y:S01]  /*1ee10*/  STL.128 [R1+0x240], R156 ;  /* 0x0002409c01007387 */ /* 0x0001e20000100c00 */
[----:B------:R-:W-:-:S03]  /*1ee20*/  IMAD.MOV.U32 R200, RZ, RZ, R148 ;  /* 0x000000ffffc87224 */ /* 0x000fc600078e0094 */
[----:B------:R-:W-:Y:S01]  /*1ee30*/  STL.128 [R1+0x12f0], R164 ;  /* 0x0012f0a401007387 */ /* 0x000fe20000100c00 */
[----:B------:R-:W-:-:S03]  /*1ee40*/  R2UR UR6, R8 ;  /* 0x00000000080672ca */ /* 0x000fc600000e0000 */
[----:B-1----:R-:W2:Y:S01]  /*1ee50*/  LDL.LU.128 R176, [R1+0x580] ;  /* 0x0005800001b07983 */ /* 0x002ea20000300c00 */
[----:B0-----:R-:W-:-:S03]  /*1ee60*/  F2FP.F16.F32.PACK_AB R152, R14, R15 ;  /* 0x0000000f0e98723e */ /* 0x001fc600000000ff */
[----:B------:R-:W-:Y:S01]  /*1ee70*/  STL.128 [R1+0x1030], R20 ;  /* 0x0010301401007387 */ /* 0x000fe20000100c00 */
[----:B------:R-:W-:Y:S02]  /*1ee80*/  F2FP.F16.F32.PACK_AB R153, R10, R11 ;  /* 0x0000000b0a99723e */ /* 0x000fe400000000ff */
[----:B------:R-:W-:Y:S01]  /*1ee90*/  F2FP.F16.F32.PACK_AB R154, R12, R13 ;  /* 0x0000000d0c9a723e */ /* 0x000fe200000000ff */
[----:B------:R-:W-:Y:S01]  /*1eea0*/  IMAD.MOV.U32 R159, RZ, RZ, R127 ;  /* 0x000000ffff9f7224 */ /* 0x000fe200078e007f */
[----:B------:R-:W-:Y:S01]  /*1eeb0*/  F2FP.F16.F32.PACK_AB R155, R0, R4 ;  /* 0x00000004009b723e */ /* 0x000fe200000000ff */
[----:B------:R-:W-:Y:S01]  /*1eec0*/  IMAD.MOV.U32 R158, RZ, RZ, R126 ;  /* 0x000000ffff9e7224 */ /* 0x000fe200078e007e */
[----:B------:R-:W-:Y:S01]  /*1eed0*/  STL.128 [R1+0x1020], R16 ;  /* 0x0010201001007387 */ /* 0x000fe20000100c00 */
[----:B------:R-:W-:Y:S02]  /*1eee0*/  IMAD.MOV.U32 R157, RZ, RZ, R125 ;  /* 0x000000ffff9d7224 */ /* 0x000fe400078e007d */
[----:B------:R-:W-:Y:S01]  /*1eef0*/  IMAD.MOV.U32 R156, RZ, RZ, R124 ;  /* 0x000000ffff9c7224 */ /* 0x000fe200078e007c */
[----:B------:R-:W-:Y:S01]  /*1ef00*/  STL.128 [R1+0x12c0], R152 ;  /* 0x0012c09801007387 */ /* 0x000fe20000100c00 */
[----:B------:R-:W-:-:S03]  /*1ef10*/  IMAD.MOV.U32 R215, RZ, RZ, R139 ;  /* 0x000000ffffd77224 */ /* 0x000fc600078e008b */
[----:B------:R-:W-:Y:S01]  /*1ef20*/  STL.128 [R1+0x12d0], R156 ;  /* 0x0012d09c01007387 */ /* 0x000fe20000100c00 */
[----:B------:R-:W-:Y:S02]  /*1ef30*/  IMAD.MOV.U32 R214, RZ, RZ, R138 ;  /* 0x000000ffffd67224 */ /* 0x000fe400078e008a */
[----:B------:R-:W-:Y:S01]  /*1ef40*/  IMAD.MOV.U32 R219, RZ, RZ, R143 ;  /* 0x000000ffffdb7224 */ /* 0x000fe200078e008f */
[----:B------:R-:W-:Y:S01]  /*1ef50*/  STL.128 [R1+0x1370], R196 ;  /* 0x001370c401007387 */ /* 0x000fe20000100c00 */
[----:B------:R-:W-:Y:S02]  /*1ef60*/  IMAD.MOV.U32 R218, RZ, RZ, R142 ;  /* 0x000000ffffda7224 */ /* 0x000fe400078e008e */
[----:B---3--:R-:W-:Y:S01]  /*1ef70*/  IMAD.MOV.U32 R201, RZ, RZ, R147 ;  /* 0x000000ffffc97224 */ /* 0x008fe200078e0093 */
[----:B------:R-:W-:Y:S01]  /*1ef80*/  STL.128 [R1+0x1360], R192 ;  /* 0x001360c001007387 */ /* 0x000fe20000100c00 */
[----:B------:R-:W-:Y:S02]  /*1ef90*/  IMAD.MOV.U32 R202, RZ, RZ, R146 ;  /* 0x000000ffffca7224 */ /* 0x000fe400078e0092 */
[----:B------:R-:W-:Y:S01]  /*1efa0*/  IMAD.MOV.U32 R203, RZ, RZ, R145 ;  /* 0x000000ffffcb7224 */ /* 0x000fe200078e0091 */
[----:B------:R-:W-:Y:S01]  /*1efb0*/  STL.128 [R1+0x1350], R188 ;  /* 0x001350bc01007387 */ /* 0x000fe20000100c00 */
        /* <DEDUP_REMOVED lines=12> */
[----:B------:R-:W-:-:S03]  /*1f080*/  IMAD.MOV.U32 R222, RZ, RZ, R132 ;  /* 0x000000ffffde7224 */ /* 0x000fc600078e0084 */
        /* <DEDUP_REMOVED lines=39> */
[----:B----4-:R-:W-:-:S03]  /*1f300*/  IMAD.MOV.U32 R101, RZ, RZ, R183 ;  /* 0x000000ffff657224 */ /* 0x010fc600078e00b7 */
        /* <DEDUP_REMOVED lines=37> */
[----:B--2---:R1:W-:Y:S04]  /*1f560*/  STL.128 [R1+0x1210], R184 ;  /* 0x001210b801007387 */ /* 0x0043e80000100c00 */
[----:B0-----:R-:W2:Y:S04]  /*1f570*/  LDL.LU.128 R108, [R1+0x470] ;  /* 0x00047000016c7983 */ /* 0x001ea80000300c00 */
[----:B------:R-:W3:Y:S04]  /*1f580*/  LDL.LU.128 R112, [R1+0x480] ;  /* 0x0004800001707983 */ /* 0x000ee80000300c00 */
        /* <DEDUP_REMOVED lines=15> */
[----:B-1----:R-:W4:Y:S01]  /*1f680*/  LDL.128 R184, [R1+0x5a0] ;  /* 0x0005a00001b87983 */ /* 0x002f220000100c00 */
[----:B------:R-:W-:-:S03]  /*1f690*/  IMAD.MOV.U32 R8, RZ, RZ, R104 ;  /* 0x000000ffff087224 */ /* 0x000fc600078e0068 */
[----:B------:R-:W-:Y:S04]  /*1f6a0*/  STL.128 [R1+0x250], R104 ;  /* 0x0002506801007387 */ /* 0x000fe80000100c00 */
[----:B------:R0:W-:Y:S04]  /*1f6b0*/  STL.64 [R1+0x1188], R100 ;  /* 0x0011886401007387 */ /* 0x0001e80000100a00 */
[----:B------:R-:W4:Y:S04]  /*1f6c0*/  LDL.LU R99, [R1+0x594] ;  /* 0x0005940001637983 */ /* 0x000f280000300800 */
[----:B------:R-:W4:Y:S04]  /*1f6d0*/  LDL.LU R98, [R1+0x590] ;  /* 0x0005900001627983 */ /* 0x000f280000300800 */
[----:B0-----:R-:W4:Y:S04]  /*1f6e0*/  LDL.LU.64 R100, [R1+0x1188] ;  /* 0x0011880001647983 */ /* 0x001f280000300a00 */
[----:B------:R-:W4:Y:S04]  /*1f6f0*/  LDL.LU R104, [R1+0x5a8] ;  /* 0x0005a80001687983 */ /* 0x000f280000300800 */
[----:B------:R-:W4:Y:S04]  /*1f700*/  LDL.LU R103, [R1+0x5a4] ;  /* 0x0005a40001677983 */ /* 0x000f280000300800 */
[----:B------:R-:W4:Y:S01]  /*1f710*/  LDL.LU R102, [R1+0x5a0] ;  /* 0x0005a00001667983 */ /* 0x000f220000300800 */
[----:B------:R-:W-:-:S02]  /*1f720*/  IMAD.MOV.U32 R208, RZ, RZ, R24 ;  /* 0x000000ffffd07224 */ /* 0x000fc400078e0018 */
[----:B------:R-:W-:Y:S01]  /*1f730*/  IMAD.MOV.U32 R207, RZ, RZ, R25 ;  /* 0x000000ffffcf7224 */ /* 0x000fe200078e0019 */
[----:B------:R-:W4:Y:S01]  /*1f740*/  LDL.LU R216, [R1+0xfe8] ;  /* 0x000fe80001d87983 */ /* 0x000f220000300800 */
[----:B------:R-:W-:Y:S02]  /*1f750*/  IMAD.MOV.U32 R206, RZ, RZ, R26 ;  /* 0x000000ffffce7224 */ /* 0x000fe400078e001a */
[----:B------:R-:W-:Y:S02]  /*1f760*/  IMAD.MOV.U32 R205, RZ, RZ, R27 ;  /* 0x000000ffffcd7224 */ /* 0x000fe400078e001b */
[----:B------:R-:W-:Y:S01]  /*1f770*/  IMAD.MOV.U32 R9, RZ, RZ, R105 ;  /* 0x000000ffff097224 */ /* 0x000fe200078e0069 */
[----:B------:R0:W-:Y:S01]  /*1f780*/  STL.128 [R1+0x1010], R12 ;  /* 0x0010100c01007387 */ /* 0x0001e20000100c00 */
[----:B------:R-:W-:Y:S02]  /*1f790*/  IMAD.MOV.U32 R25, RZ, RZ, R107 ;  /* 0x000000ffff197224 */ /* 0x000fe400078e006b */
[----:B------:R-:W-:Y:S01]  /*1f7a0*/  IMAD.MOV.U32 R24, RZ, RZ, R106 ;  /* 0x000000ffff187224 */ /* 0x000fe200078e006a */
[----:B------:R1:W-:Y:S01]  /*1f7b0*/  STL.64 [R1+0xff0], R4 ;  /* 0x000ff00401007387 */ /* 0x0003e20000100a00 */
[----:B------:R-:W-:-:S02]  /*1f7c0*/  IMAD.MOV.U32 R97, RZ, RZ, R179 ;  /* 0x000000ffff617224 */ /* 0x000fc400078e00b3 */
[----:B------:R-:W-:Y:S01]  /*1f7d0*/  IMAD.MOV.U32 R96, RZ, RZ, R178 ;  /* 0x000000ffff607224 */ /* 0x000fe200078e00b2 */
[----:B------:R-:W4:Y:S01]  /*1f7e0*/  LDL.LU.128 R20, [R1+0x1030] ;  /* 0x0010300001147983 */ /* 0x000f220000300c00 */
[----:B------:R-:W-:Y:S02]  /*1f7f0*/  IMAD.MOV.U32 R95, RZ, RZ, R177 ;  /* 0x000000ffff5f7224 */ /* 0x000fe400078e00b1 */
[----:B------:R-:W-:Y:S01]  /*1f800*/  IMAD.MOV.U32 R94, RZ, RZ, R176 ;  /* 0x000000ffff5e7224 */ /* 0x000fe200078e00b0 */
[----:B------:R1:W-:Y:S04]  /*1f810*/  STL.128 [R1+0x1000], R8 ;  /* 0x0010000801007387 */ /* 0x0003e80000100c00 */
[----:B------:R-:W4:Y:S04]  /*1f820*/  LDL.LU.128 R16, [R1+0x1020] ;  /* 0x0010200001107983 */ /* 0x000f280000300c00 */
[----:B0-----:R-:W4:Y:S04]  /*1f830*/  LDL.LU.128 R12, [R1+0x1010] ;  /* 0x00101000010c7983 */ /* 0x001f280000300c00 */
[----:B-1----:R-:W4:Y:S04]  /*1f840*/  LDL.LU.64 R4, [R1+0xff0] ;  /* 0x000ff00001047983 */ /* 0x002f280000300a00 */
[----:B------:R-:W4:Y:S04]  /*1f850*/  LDL.LU.128 R8, [R1+0x1000] ;  /* 0x0010000001087983 */ /* 0x000f280000300c00 */
[----:B------:R-:W-:Y:S04]  /*1f860*/  STL [R1+0x13e8], R227 ;  /* 0x0013e8e301007387 */ /* 0x000fe80000100800 */
[----:B------:R-:W-:Y:S04]  /*1f870*/  STL.64 [R1+0x13e0], R224 ;  /* 0x0013e0e001007387 */ /* 0x000fe80000100a00 */
[----:B------:R-:W-:Y:S04]  /*1f880*/  STL.64 [R1+0x13c0], R218 ;  /* 0x0013c0da01007387 */ /* 0x000fe80000100a00 */
[----:B------:R-:W-:Y:S04]  /*1f890*/  STL.128 [R1+0x1380], R200 ;  /* 0x001380c801007387 */ /* 0x000fe80000100c00 */
[----:B------:R-:W-:Y:S04]  /*1f8a0*/  STL.128 [R1+0x370], R176 ;  /* 0x000370b001007387 */ /* 0x000fe80000100c00 */
[----:B------:R-:W-:Y:S04]  /*1f8b0*/  STL.128 [R1+0x380], R180 ;  /* 0x000380b401007387 */ /* 0x000fe80000100c00 */
[----:B------:R-:W4:Y:S04]  /*1f8c0*/  LDL.LU.128 R196, [R1+0x1370] ;  /* 0x0013700001c47983 */ /* 0x000f280000300c00 */
[----:B------:R-:W4:Y:S04]  /*1f8d0*/  LDL.LU.128 R192, [R1+0x1360] ;  /* 0x0013600001c07983 */ /* 0x000f280000300c00 */
[----:B------:R-:W4:Y:S01]  /*1f8e0*/  LDL.LU.128 R188, [R1+0x1350] ;  /* 0x0013500001bc7983 */ /* 0x000f220000300c00 */
[----:B--2---:R-:W-:-:S02]  /*1f8f0*/  IMAD.MOV.U32 R29, RZ, RZ, R111 ;  /* 0x000000ffff1d7224 */ /* 0x004fc400078e006f */
[----:B------:R-:W-:Y:S02]  /*1f900*/  IMAD.MOV.U32 R28, RZ, RZ, R110 ;  /* 0x000000ffff1c7224 */ /* 0x000fe400078e006e */
[----:B------:R-:W-:Y:S01]  /*1f910*/  IMAD.MOV.U32 R27, RZ, RZ, R109 ;  /* 0x000000ffff1b7224 */ /* 0x000fe200078e006d */
[----:B---3--:R0:W-:Y:S01]  /*1f920*/  STL.128 [R1+0x270], R112 ;  /* 0x0002707001007387 */ /* 0x0081e20000100c00 */
[----:B------:R-:W-:Y:S02]  /*1f930*/  IMAD.MOV.U32 R26, RZ, RZ, R108 ;  /* 0x000000ffff1a7224 */ /* 0x000fe400078e006c */
[----:B------:R-:W-:Y:S02]  /*1f940*/  IMAD.MOV.U32 R33, RZ, RZ, R115 ;  /* 0x000000ffff217224 */ /* 0x000fe400078e0073 */
[----:B------:R-:W-:Y:S02]  /*1f950*/  IMAD.MOV.U32 R32, RZ, RZ, R114 ;  /* 0x000000ffff207224 */ /* 0x000fe400078e0072 */
[----:B------:R-:W-:-:S02]  /*1f960*/  IMAD.MOV.U32 R31, RZ, RZ, R113 ;  /* 0x000000ffff1f7224 */ /* 0x000fc400078e0071 */
[----:B------:R-:W-:Y:S02]  /*1f970*/  IMAD.MOV.U32 R30, RZ, RZ, R112 ;  /* 0x000000ffff1e7224 */ /* 0x000fe400078e0070 */
[----:B----4-:R-:W-:Y:S02]  /*1f980*/  IMAD.MOV.U32 R37, RZ, RZ, R119 ;  /* 0x000000ffff257224 */ /* 0x010fe400078e0077 */
[----:B------:R-:W-:Y:S02]  /*1f990*/  IMAD.MOV.U32 R36, RZ, RZ, R118 ;  /* 0x000000ffff247224 */ /* 0x000fe400078e0076 */
[----:B------:R-:W-:Y:S01]  /*1f9a0*/  IMAD.MOV.U32 R35, RZ, RZ, R117 ;  /* 0x000000ffff237224 */ /* 0x000fe200078e0075 */
[----:B0-----:R-:W2:Y:S01]  /*1f9b0*/  LDL.128 R112, [R1+0x5b0] ;  /* 0x0005b00001707983 */ /* 0x001ea20000100c00 */
        /* <DEDUP_REMOVED lines=58> */
[----:B------:R-:W-:Y:S04]  /*1fd60*/  STL.128 [R1+0x260], R108 ;  /* 0x0002606c01007387 */ /* 0x000fe80000100c00 */
        /* <DEDUP_REMOVED lines=21> */
[----:B0-----:R-:W2:Y:S04]  /*1fec0*/  LDL.LU.64 R104, [R1+0x1180] ;  /* 0x0011800001687983 */ /* 0x001ea80000300a00 */
[----:B-1----:R-:W2:Y:S04]  /*1fed0*/  LDL.LU.128 R100, [R1+0x1170] ;  /* 0x0011700001647983 */ /* 0x002ea80000300c00 */
[----:B---3--:R-:W3:Y:S04]  /*1fee0*/  LDL.LU.128 R96, [R1+0x1160] ;  /* 0x0011600001607983 */ /* 0x008ee80000300c00 */
[----:B----4-:R-:W4:Y:S04]  /*1fef0*/  LDL.LU.128 R92, [R1+0x1150] ;  /* 0x00115000015c7983 */ /* 0x010f280000300c00 */
        /* <DEDUP_REMOVED lines=18> */
[----:B------:R-:W4:Y:S04]  /*20020*/  LDL.LU R107, [R1+0x5b4] ;  /* 0x0005b400016b7983 */ /* 0x000f280000300800 */
[----:B------:R-:W4:Y:S04]  /*20030*/  LDL.LU R106, [R1+0x5b0] ;  /* 0x0005b000016a7983 */ /* 0x000f280000300800 */
[----:B------:R0:W-:Y:S01]  /*20040*/  STL.128 [R1+0x280], R116 ;  /* 0x0002807401007387 */ /* 0x0001e20000100c00 */
[----:B--2---:R-:W-:-:S03]  /*20050*/  IMAD.MOV.U32 R109, RZ, RZ, R115 ;  /* 0x000000ffff6d7224 */ /* 0x004fc600078e0073 */
[----:B------:R1:W-:Y:S04]  /*20060*/  STL.128 [R1+0x13d0], R220 ;  /* 0x0013d0dc01007387 */ /* 0x0003e80000100c00 */
[----:B------:R2:W-:Y:S04]  /*20070*/  STL.128 [R1+0x13b0], R212 ;  /* 0x0013b0d401007387 */ /* 0x0005e80000100c00 */
[----:B------:R2:W-:Y:S04]  /*20080*/  STL.128 [R1+0x13a0], R208 ;  /* 0x0013a0d001007387 */ /* 0x0005e80000100c00 */
[----:B0-----:R-:W4:Y:S04]  /*20090*/  LDL.128 R116, [R1+0x5c0] ;  /* 0x0005c00001747983 */ /* 0x001f280000100c00 */
[----:B------:R0:W-:Y:S04]  /*200a0*/  STL.128 [R1+0x1390], R204 ;  /* 0x001390cc01007387 */ /* 0x0001e80000100c00 */
[----:B------:R-:W-:Y:S04]  /*200b0*/  STL.128 [R1+0x310], R152 ;  /* 0x0003109801007387 */ /* 0x000fe80000100c00 */
[----:B------:R-:W-:Y:S04]  /*200c0*/  STL.128 [R1+0x320], R156 ;  /* 0x0003209c01007387 */ /* 0x000fe80000100c00 */
[----:B------:R-:W-:Y:S04]  /*200d0*/  STL.128 [R1+0x330], R160 ;  /* 0x000330a001007387 */ /* 0x000fe80000100c00 */
[----:B------:R-:W-:Y:S04]  /*200e0*/  STL.128 [R1+0x340], R164 ;  /* 0x000340a401007387 */ /* 0x000fe80000100c00 */
[----:B------:R-:W-:Y:S04]  /*200f0*/  STL.128 [R1+0x350], R168 ;  /* 0x000350a801007387 */ /* 0x000fe80000100c00 */
[----:B------:R0:W-:Y:S04]  /*20100*/  STL.128 [R1+0x360], R172 ;  /* 0x000360ac01007387 */ /* 0x0001e80000100c00 */
[----:B------:R-:W4:Y:S04]  /*20110*/  LDL.LU R227, [R1+0x13e8] ;  /* 0x0013e80001e37983 */ /* 0x000f280000300800 */
[----:B------:R-:W4:Y:S04]  /*20120*/  LDL.LU.64 R224, [R1+0x13e0] ;  /* 0x0013e00001e07983 */ /* 0x000f280000300a00 */
[----:B-1----:R-:W4:Y:S04]  /*20130*/  LDL.LU.128 R220, [R1+0x13d0] ;  /* 0x0013d00001dc7983 */ /* 0x002f280000300c00 */
[----:B------:R-:W4:Y:S04]  /*20140*/  LDL.LU.64 R218, [R1+0x13c0] ;  /* 0x0013c00001da7983 */ /* 0x000f280000300a00 */
[----:B--2---:R-:W2:Y:S04]  /*20150*/  LDL.LU.128 R212, [R1+0x13b0] ;  /* 0x0013b00001d47983 */ /* 0x004ea80000300c00 */
[----:B------:R-:W2:Y:S04]  /*20160*/  LDL.LU.128 R208, [R1+0x13a0] ;  /* 0x0013a00001d07983 */ /* 0x000ea80000300c00 */
[----:B0-----:R-:W2:Y:S04]  /*20170*/  LDL.LU.128 R204, [R1+0x1390] ;  /* 0x0013900001cc7983 */ /* 0x001ea80000300c00 */
[----:B------:R-:W2:Y:S04]  /*20180*/  LDL.LU.128 R200, [R1+0x1380] ;  /* 0x0013800001c87983 */ /* 0x000ea80000300c00 */
[----:B------:R-:W2:Y:S04]  /*20190*/  LDL.LU.64 R182, [R1+0x1330] ;  /* 0x0013300001b67983 */ /* 0x000ea80000300a00 */
[----:B------:R-:W2:Y:S04]  /*201a0*/  LDL.LU.128 R176, [R1+0x1320] ;  /* 0x0013200001b07983 */ /* 0x000ea80000300c00 */
[----:B------:R-:W2:Y:S04]  /*201b0*/  LDL.LU.128 R172, [R1+0x1310] ;  /* 0x0013100001ac7983 */ /* 0x000ea80000300c00 */
[----:B------:R-:W2:Y:S04]  /*201c0*/  LDL.LU R170, [R1+0x1308] ;  /* 0x0013080001aa7983 */ /* 0x000ea80000300800 */
[----:B------:R-:W2:Y:S04]  /*201d0*/  LDL.LU.64 R168, [R1+0x1300] ;  /* 0x0013000001a87983 */ /* 0x000ea80000300a00 */
[----:B------:R-:W2:Y:S04]  /*201e0*/  LDL.LU.128 R164, [R1+0x12f0] ;  /* 0x0012f00001a47983 */ /* 0x000ea80000300c00 */
[----:B------:R-:W2:Y:S04]  /*201f0*/  LDL.LU.128 R160, [R1+0x12e0] ;  /* 0x0012e00001a07983 */ /* 0x000ea80000300c00 */
[----:B------:R-:W2:Y:S04]  /*20200*/  LDL.LU.128 R156, [R1+0x12d0] ;  /* 0x0012d000019c7983 */ /* 0x000ea80000300c00 */
[----:B------:R-:W2:Y:S04]  /*20210*/  LDL.LU.128 R152, [R1+0x12c0] ;  /* 0x0012c00001987983 */ /* 0x000ea80000300c00 */
[----:B------:R-:W-:Y:S04]  /*20220*/  STL.128 [R1+0x3a0], R112 ;  /* 0x0003a07001007387 */ /* 0x000fe80000100c00 */
[----:B------:R0:W-:Y:S04]  /*20230*/  STL.128 [R1+0xe80], R20 ;  /* 0x000e801401007387 */ /* 0x0001e80000100c00 */
[----:B------:R1:W-:Y:S04]  /*20240*/  STL.128 [R1+0xe70], R16 ;  /* 0x000e701001007387 */ /* 0x0003e80000100c00 */
[----:B------:R1:W-:Y:S04]  /*20250*/  STL.128 [R1+0xe60], R12 ;  /* 0x000e600c01007387 */ /* 0x0003e80000100c00 */
[----:B------:R1:W-:Y:S04]  /*20260*/  STL.128 [R1+0xe50], R8 ;  /* 0x000e500801007387 */ /* 0x0003e80000100c00 */
[----:B------:R1:W-:Y:S04]  /*20270*/  STL.64 [R1+0xe48], R4 ;  /* 0x000e480401007387 */ /* 0x0003e80000100a00 */
[----:B0-----:R-:W2:Y:S04]  /*20280*/  LDL.LU.128 R20, [R1+0xe80] ;  /* 0x000e800001147983 */ /* 0x001ea80000300c00 */
[----:B-1----:R-:W2:Y:S04]  /*20290*/  LDL.LU.128 R16, [R1+0xe70] ;  /* 0x000e700001107983 */ /* 0x002ea80000300c00 */
[----:B------:R-:W2:Y:S04]  /*202a0*/  LDL.LU.128 R12, [R1+0xe60] ;  /* 0x000e6000010c7983 */ /* 0x000ea80000300c00 */
[----:B------:R-:W2:Y:S04]  /*202b0*/  LDL.LU.128 R8, [R1+0xe50] ;  /* 0x000e500001087983 */ /* 0x000ea80000300c00 */
[----:B------:R-:W2:Y:S04]  /*202c0*/  LDL.LU.64 R4, [R1+0xe48] ;  /* 0x000e480001047983 */ /* 0x000ea80000300a00 */
[----:B------:R-:W2:Y:S04]  /*202d0*/  LDL.LU R112, [R1+0x5c8] ;  /* 0x0005c80001707983 */ /* 0x000ea80000300800 */
[----:B------:R-:W2:Y:S04]  /*202e0*/  LDL.LU R111, [R1+0x5c4] ;  /* 0x0005c400016f7983 */ /* 0x000ea80000300800 */
[----:B------:R-:W2:Y:S04]  /*202f0*/  LDL.LU R110, [R1+0x5c0] ;  /* 0x0005c000016e7983 */ /* 0x000ea80000300800 */
[----:B------:R0:W-:Y:S04]  /*20300*/  STL.128 [R1+0x290], R120 ;  /* 0x0002907801007387 */ /* 0x0001e80000100c00 */
[----:B------:R1:W-:Y:S04]  /*20310*/  STL.128 [R1+0x1240], R196 ;  /* 0x001240c401007387 */ /* 0x0003e80000100c00 */
[----:B------:R1:W-:Y:S04]  /*20320*/  STL.128 [R1+0x1230], R192 ;  /* 0x001230c001007387 */ /* 0x0003e80000100c00 */
[----:B------:R1:W-:Y:S04]  /*20330*/  STL.128 [R1+0x1220], R188 ;  /* 0x001220bc01007387 */ /* 0x0003e80000100c00 */
[----:B0-----:R-:W2:Y:S04]  /*20340*/  LDL.128 R120, [R1+0x5d0] ;  /* 0x0005d00001787983 */ /* 0x001ea80000100c00 */
[----:B------:R-:W-:Y:S04]  /*20350*/  STL.128 [R1+0x390], R184 ;  /* 0x000390b801007387 */ /* 0x000fe80000100c00 */
[----:B-1----:R-:W2:Y:S04]  /*20360*/  LDL.LU.128 R196, [R1+0x1240] ;  /* 0x0012400001c47983 */ /* 0x002ea80000300c00 */
[----:B------:R-:W2:Y:S04]  /*20370*/  LDL.LU.128 R192, [R1+0x1230] ;  /* 0x0012300001c07983 */ /* 0x000ea80000300c00 */
[----:B------:R-:W2:Y:S04]  /*20380*/  LDL.LU.128 R188, [R1+0x1220] ;  /* 0x0012200001bc7983 */ /* 0x000ea80000300c00 */
[----:B------:R0:W-:Y:S04]  /*20390*/  STL.128 [R1+0xfc0], R100 ;  /* 0x000fc06401007387 */ /* 0x0001e80000100c00 */
[----:B---3--:R-:W-:Y:S04]  /*203a0*/  STL.128 [R1+0xfb0], R96 ;  /* 0x000fb06001007387 */ /* 0x008fe80000100c00 */
[----:B----4-:R-:W-:Y:S04]  /*203b0*/  STL.128 [R1+0xfa0], R92 ;  /* 0x000fa05c01007387 */ /* 0x010fe80000100c00 */
        /* <DEDUP_REMOVED lines=17> */
[----:B------:R1:W-:Y:S04]  /*204d0*/  STL.64 [R1+0xfe0], R108 ;  /* 0x000fe06c01007387 */ /* 0x0003e80000100a00 */
[----:B0-----:R-:W3:Y:S04]  /*204e0*/  LDL.LU.128 R100, [R1+0xfc0] ;  /* 0x000fc00001647983 */ /* 0x001ee80000300c00 */
[----:B------:R0:W-:Y:S04]  /*204f0*/  STL.128 [R1+0xfd0], R104 ;  /* 0x000fd06801007387 */ /* 0x0001e80000100c00 */
[----:B-1----:R-:W4:Y:S04]  /*20500*/  LDL.LU.64 R108, [R1+0xfe0] ;  /* 0x000fe000016c7983 */ /* 0x002f280000300a00 */
[----:B------:R-:W4:Y:S04]  /*20510*/  LDL.LU.128 R96, [R1+0xfb0] ;  /* 0x000fb00001607983 */ /* 0x000f280000300c00 */
[----:B------:R-:W4:Y:S04]  /*20520*/  LDL.LU.128 R92, [R1+0xfa0] ;  /* 0x000fa000015c7983 */ /* 0x000f280000300c00 */
        /* <DEDUP_REMOVED lines=17> */
[----:B------:R-:W4:Y:S01]  /*20640*/  LDL.LU.128 R24, [R1+0xe90] ;  /* 0x000e900001187983 */ /* 0x000f220000300c00 */
[----:B------:R-:W-:-:S03]  /*20650*/  IMAD.MOV.U32 R113, RZ, RZ, R119 ;  /* 0x000000ffff717224 */ /* 0x000fc600078e0077 */
[----:B------:R0:W-:Y:S04]  /*20660*/  STL [R1+0x12b8], R227 ;  /* 0x0012b8e301007387 */ /* 0x0001e80000100800 */
[----:B------:R1:W-:Y:S04]  /*20670*/  STL.64 [R1+0x12b0], R224 ;  /* 0x0012b0e001007387 */ /* 0x0003e80000100a00 */
[----:B------:R1:W-:Y:S04]  /*20680*/  STL.128 [R1+0x12a0], R220 ;  /* 0x0012a0dc01007387 */ /* 0x0003e80000100c00 */
[----:B------:R1:W-:Y:S04]  /*20690*/  STL.64 [R1+0x1290], R218 ;  /* 0x001290da01007387 */ /* 0x0003e80000100a00 */
[----:B--2---:R2:W-:Y:S04]  /*206a0*/  STL.128 [R1+0x1280], R212 ;  /* 0x001280d401007387 */ /* 0x0045e80000100c00 */
[----:B------:R2:W-:Y:S04]  /*206b0*/  STL.128 [R1+0x1270], R208 ;  /* 0x001270d001007387 */ /* 0x0005e80000100c00 */
[----:B------:R2:W-:Y:S04]  /*206c0*/  STL.128 [R1+0x1260], R204 ;  /* 0x001260cc01007387 */ /* 0x0005e80000100c00 */
[----:B------:R2:W-:Y:S04]  /*206d0*/  STL.128 [R1+0x1250], R200 ;  /* 0x001250c801007387 */ /* 0x0005e80000100c00 */
[----:B------:R2:W-:Y:S04]  /*206e0*/  STL.64 [R1+0x1200], R182 ;  /* 0x001200b601007387 */ /* 0x0005e80000100a00 */
[----:B------:R2:W-:Y:S04]  /*206f0*/  STL.128 [R1+0x11f0], R176 ;  /* 0x0011f0b001007387 */ /* 0x0005e80000100c00 */
[----:B------:R2:W-:Y:S04]  /*20700*/  STL.128 [R1+0x11e0], R172 ;  /* 0x0011e0ac01007387 */ /* 0x0005e80000100c00 */
[----:B------:R2:W-:Y:S04]  /*20710*/  STL [R1+0x11d8], R170 ;  /* 0x0011d8aa01007387 */ /* 0x0005e80000100800 */
[----:B------:R2:W-:Y:S04]  /*20720*/  STL.64 [R1+0x11d0], R168 ;  /* 0x0011d0a801007387 */ /* 0x0005e80000100a00 */
[----:B------:R2:W-:Y:S04]  /*20730*/  STL.128 [R1+0x11c0], R164 ;  /* 0x0011c0a401007387 */ /* 0x0005e80000100c00 */
[----:B------:R2:W-:Y:S04]  /*20740*/  STL.128 [R1+0x11b0], R160 ;  /* 0x0011b0a001007387 */ /* 0x0005e80000100c00 */
[----:B------:R2:W-:Y:S04]  /*20750*/  STL.128 [R1+0x11a0], R156 ;  /* 0x0011a09c01007387 */ /* 0x0005e80000100c00 */
[----:B------:R2:W-:Y:S04]  /*20760*/  STL.128 [R1+0x1190], R152 ;  /* 0x0011909801007387 */ /* 0x0005e80000100c00 */
[----:B0-----:R-:W4:Y:S04]  /*20770*/  LDL.LU R227, [R1+0x12b8] ;  /* 0x0012b80001e37983 */ /* 0x001f280000300800 */
[----:B-1----:R-:W4:Y:S04]  /*20780*/  LDL.LU.64 R224, [R1+0x12b0] ;  /* 0x0012b00001e07983 */ /* 0x002f280000300a00 */
[----:B------:R-:W4:Y:S04]  /*20790*/  LDL.LU.128 R220, [R1+0x12a0] ;  /* 0x0012a00001dc7983 */ /* 0x000f280000300c00 */
[----:B------:R-:W4:Y:S04]  /*207a0*/  LDL.LU.64 R218, [R1+0x1290] ;  /* 0x0012900001da7983 */ /* 0x000f280000300a00 */
[----:B--2---:R-:W2:Y:S04]  /*207b0*/  LDL.LU.128 R212, [R1+0x1280] ;  /* 0x0012800001d47983 */ /* 0x004ea80000300c00 */
[----:B------:R-:W2:Y:S04]  /*207c0*/  LDL.LU.128 R208, [R1+0x1270] ;  /* 0x0012700001d07983 */ /* 0x000ea80000300c00 */
[----:B------:R-:W2:Y:S04]  /*207d0*/  LDL.LU.128 R204, [R1+0x1260] ;  /* 0x0012600001cc7983 */ /* 0x000ea80000300c00 */
[----:B------:R-:W2:Y:S04]  /*207e0*/  LDL.LU.128 R200, [R1+0x1250] ;  /* 0x0012500001c87983 */ /* 0x000ea80000300c00 */
        /* <DEDUP_REMOVED lines=10> */
[----:B------:R-:W2:Y:S04]  /*20890*/  LDL.LU R180, [R1+0xe40] ;  /* 0x000e400001b47983 */ /* 0x000ea80000300800 */
[----:B------:R-:W2:Y:S04]  /*208a0*/  LDL.LU R181, [R1+0xe3c] ;  /* 0x000e3c0001b57983 */ /* 0x000ea80000300800 */
[----:B------:R-:W2:Y:S04]  /*208b0*/  LDL.LU R171, [R1+0xe38] ;  /* 0x000e380001ab7983 */ /* 0x000ea80000300800 */
[----:B------:R0:W-:Y:S04]  /*208c0*/  STL.64 [R1+0xe30], R112 ;  /* 0x000e307001007387 */ /* 0x0001e80000100a00 */
[----:B------:R-:W-:Y:S04]  /*208d0*/  STL.128 [R1+0xcc0], R20 ;  /* 0x000cc01401007387 */ /* 0x000fe80000100c00 */
[----:B------:R-:W-:Y:S04]  /*208e0*/  STL.128 [R1+0xcb0], R16 ;  /* 0x000cb01001007387 */ /* 0x000fe80000100c00 */
[----:B------:R-:W-:Y:S04]  /*208f0*/  STL.128 [R1+0xca0], R12 ;  /* 0x000ca00c01007387 */ /* 0x000fe80000100c00 */
[----:B------:R-:W-:Y:S04]  /*20900*/  STL.128 [R1+0xc90], R8 ;  /* 0x000c900801007387 */ /* 0x000fe80000100c00 */
[----:B------:R-:W-:Y:S04]  /*20910*/  STL.64 [R1+0xc80], R4 ;  /* 0x000c800401007387 */ /* 0x000fe80000100a00 */
[----:B------:R1:W-:Y:S04]  /*20920*/  STL.128 [R1+0x3b0], R116 ;  /* 0x0003b07401007387 */ /* 0x0003e80000100c00 */
[----:B---3--:R-:W-:Y:S04]  /*20930*/  STL.128 [R1+0xe00], R100 ;  /* 0x000e006401007387 */ /* 0x008fe80000100c00 */
[----:B----4-:R3:W-:Y:S04]  /*20940*/  STL.128 [R1+0xe20], R108 ;  /* 0x000e206c01007387 */ /* 0x0107e80000100c00 */
        /* <DEDUP_REMOVED lines=21> */
[----:B-1----:R-:W2:Y:S04]  /*20aa0*/  LDL.LU R116, [R1+0x5d8] ;  /* 0x0005d80001747983 */ /* 0x002ea80000300800 */
[----:B------:R-:W2:Y:S04]  /*20ab0*/  LDL.LU R115, [R1+0x5d4] ;  /* 0x0005d40001737983 */ /* 0x000ea80000300800 */
[----:B------:R-:W2:Y:S04]  /*20ac0*/  LDL.LU R114, [R1+0x5d0] ;  /* 0x0005d00001727983 */ /* 0x000ea80000300800 */
        /* <DEDUP_REMOVED lines=32> */
[----:B--2---:R-:W-:Y:S04]  /*20cd0*/  STL.128 [R1+0xc40], R200 ;  /* 0x000c40c801007387 */ /* 0x004fe80000100c00 */
[----:B------:R1:W-:Y:S04]  /*20ce0*/  STL.128 [R1+0xba0], R160 ;  /* 0x000ba0a001007387 */ /* 0x0003e80000100c00 */
[----:B------:R2:W-:Y:S01]  /*20cf0*/  STL.128 [R1+0xbf0], R180 ;  /* 0x000bf0b401007387 */ /* 0x0005e20000100c00 */
[----:B0-----:R-:W-:-:S03]  /*20d00*/  IMAD.MOV.U32 R123, RZ, RZ, R117 ;  /* 0x000000ffff7b7224 */ /* 0x001fc600078e0075 */
[----:B------:R0:W-:Y:S01]  /*20d10*/  STL.128 [R1+0xbb0], R164 ;  /* 0x000bb0a401007387 */ /* 0x0001e20000100c00 */
[----:B------:R-:W-:Y:S02]  /*20d20*/  IMAD.MOV.U32 R124, RZ, RZ, R156 ;  /* 0x000000ffff7c7224 */ /* 0x000fe400078e009c */
[----:B------:R-:W-:Y:S01]  /*20d30*/  IMAD.MOV.U32 R125, RZ, RZ, R157 ;  /* 0x000000ffff7d7224 */ /* 0x000fe200078e009d */
[----:B------:R-:W4:Y:S01]  /*20d40*/  LDL.LU.128 R20, [R1+0xcc0] ;  /* 0x000cc00001147983 */ /* 0x000f220000300c00 */
[----:B------:R-:W-:Y:S02]  /*20d50*/  IMAD.MOV.U32 R126, RZ, RZ, R158 ;  /* 0x000000ffff7e7224 */ /* 0x000fe400078e009e */
[----:B------:R-:W-:Y:S01]  /*20d60*/  IMAD.MOV.U32 R127, RZ, RZ, R159 ;  /* 0x000000ffff7f7224 */ /* 0x000fe200078e009f */
[----:B-1----:R-:W4:Y:S01]  /*20d70*/  LDL.LU.128 R160, [R1+0xba0] ;  /* 0x000ba00001a07983 */ /* 0x002f220000300c00 */
[----:B------:R-:W-:Y:S02]  /*20d80*/  IMAD.MOV.U32 R128, RZ, RZ, R227 ;  /* 0x000000ffff807224 */ /* 0x000fe400078e00e3 */
[----:B------:R-:W-:Y:S01]  /*20d90*/  IMAD.MOV.U32 R129, RZ, RZ, R225 ;  /* 0x000000ffff817224 */ /* 0x000fe200078e00e1 */
[----:B------:R-:W-:Y:S01]  /*20da0*/  STL [R1+0xc60], R208 ;  /* 0x000c60d001007387 */ /* 0x000fe20000100800 */
[----:B------:R-:W-:-:S02]  /*20db0*/  IMAD.MOV.U32 R130, RZ, RZ, R224 ;  /* 0x000000ffff827224 */ /* 0x000fc400078e00e0 */
[----:B------:R-:W-:Y:S01]  /*20dc0*/  IMAD.MOV.U32 R131, RZ, RZ, R223 ;  /* 0x000000ffff837224 */ /* 0x000fe200078e00df */
[----:B------:R-:W-:Y:S01]  /*20dd0*/  STL.128 [R1+0xc50], R204 ;  /* 0x000c50cc01007387 */ /* 0x000fe20000100c00 */
[----:B------:R-:W-:Y:S02]  /*20de0*/  IMAD.MOV.U32 R132, RZ, RZ, R222 ;  /* 0x000000ffff847224 */ /* 0x000fe400078e00de */
[----:B------:R-:W-:Y:S01]  /*20df0*/  IMAD.MOV.U32 R133, RZ, RZ, R209 ;  /* 0x000000ffff857224 */ /* 0x000fe200078e00d1 */
[----:B------:R-:W4:Y:S01]  /*20e00*/  LDL.LU.128 R16, [R1+0xcb0] ;  /* 0x000cb00001107983 */ /* 0x000f220000300c00 */
[----:B------:R-:W-:Y:S02]  /*20e10*/  IMAD.MOV.U32 R134, RZ, RZ, R210 ;  /* 0x000000ffff867224 */ /* 0x000fe400078e00d2 */
[----:B------:R-:W-:Y:S01]  /*20e20*/  IMAD.MOV.U32 R135, RZ, RZ, R211 ;  /* 0x000000ffff877224 */ /* 0x000fe200078e00d3 */
[----:B------:R-:W4:Y:S01]  /*20e30*/  LDL.LU.128 R12, [R1+0xca0] ;  /* 0x000ca000010c7983 */ /* 0x000f220000300c00 */
[----:B------:R-:W-:-:S02]  /*20e40*/  IMAD.MOV.U32 R136, RZ, RZ, R212 ;  /* 0x000000ffff887224 */ /* 0x000fc400078e00d4 */
[----:B------:R-:W-:Y:S01]  /*20e50*/  IMAD.MOV.U32 R137, RZ, RZ, R213 ;  /* 0x000000ffff897224 */ /* 0x000fe200078e00d5 */
[----:B------:R-:W4:Y:S01]  /*20e60*/  LDL.LU.64 R4, [R1+0xc80] ;  /* 0x000c800001047983 */ /* 0x000f220000300a00 */
[----:B------:R-:W-:Y:S02]  /*20e70*/  IMAD.MOV.U32 R138, RZ, RZ, R214 ;  /* 0x000000ffff8a7224 */ /* 0x000fe400078e00d6 */
[----:B------:R-:W-:Y:S01]  /*20e80*/  IMAD.MOV.U32 R139, RZ, RZ, R215 ;  /* 0x000000ffff8b7224 */ /* 0x000fe200078e00d7 */
[----:B------:R-:W4:Y:S01]  /*20e90*/  LDL.LU R6, [R1+0xc78] ;  /* 0x000c780001067983 */ /* 0x000f220000300800 */
[----:B------:R-:W-:Y:S02]  /*20ea0*/  IMAD.MOV.U32 R140, RZ, RZ, R221 ;  /* 0x000000ffff8c7224 */ /* 0x000fe400078e00dd */
[----:B------:R-:W-:Y:S01]  /*20eb0*/  IMAD.MOV.U32 R141, RZ, RZ, R220 ;  /* 0x000000ffff8d7224 */ /* 0x000fe200078e00dc */
[----:B------:R-:W4:Y:S01]  /*20ec0*/  LDL.LU R7, [R1+0xc74] ;  /* 0x000c740001077983 */ /* 0x000f220000300800 */
        /* <DEDUP_REMOVED lines=10> */
[----:B--2---:R-:W2:Y:S01]  /*20f70*/  LDL.LU.128 R180, [R1+0xbf0] ;  /* 0x000bf00001b47983 */ /* 0x004ea20000300c00 */
[----:B------:R-:W-:-:S03]  /*20f80*/  IMAD.MOV.U32 R119, RZ, RZ, R113 ;  /* 0x000000ffff777224 */ /* 0x000fc600078e0071 */
[----:B0-----:R-:W2:Y:S01]  /*20f90*/  LDL.LU.128 R164, [R1+0xbb0] ;  /* 0x000bb00001a47983 */ /* 0x001ea20000300c00 */
[----:B------:R-:W-:Y:S02]  /*20fa0*/  IMAD.MOV.U32 R118, RZ, RZ, R112 ;  /* 0x000000ffff767224 */ /* 0x000fe400078e0070 */
[----:B------:R-:W-:Y:S02]  /*20fb0*/  IMAD.MOV.U32 R122, RZ, RZ, R116 ;  /* 0x000000ffff7a7224 */ /* 0x000fe400078e0074 */
[----:B------:R-:W-:Y:S02]  /*20fc0*/  IMAD.MOV.U32 R121, RZ, RZ, R115 ;  /* 0x000000ffff797224 */ /* 0x000fe400078e0073 */
[----:B------:R-:W-:Y:S02]  /*20fd0*/  IMAD.MOV.U32 R120, RZ, RZ, R114 ;  /* 0x000000ffff787224 */ /* 0x000fe400078e0072 */
[----:B---3--:R-:W-:Y:S02]  /*20fe0*/  IMAD.MOV.U32 R117, RZ, RZ, R111 ;  /* 0x000000ffff757224 */ /* 0x008fe400078e006f */
[----:B------:R-:W-:-:S02]  /*20ff0*/  IMAD.MOV.U32 R116, RZ, RZ, R110 ;  /* 0x000000ffff747224 */ /* 0x000fc400078e006e */
[----:B------:R-:W-:Y:S02]  /*21000*/  IMAD.MOV.U32 R115, RZ, RZ, R109 ;  /* 0x000000ffff737224 */ /* 0x000fe400078e006d */
[----:B------:R-:W-:Y:S02]  /*21010*/  IMAD.MOV.U32 R114, RZ, RZ, R108 ;  /* 0x000000ffff727224 */ /* 0x000fe400078e006c */
[----:B----4-:R-:W-:Y:S02]  /*21020*/  IMAD.MOV.U32 R113, RZ, RZ, R107 ;  /* 0x000000ffff717224 */ /* 0x010fe400078e006b */
        /* <DEDUP_REMOVED lines=88> */
[----:B------:R-:W-:-:S06]  /*215b0*/  IMAD.MOV.U32 R27, RZ, RZ, R205 ;  /* 0x000000ffff1b7224 */ /* 0x000fcc00078e00cd */
[----:B------:R-:W-:-:S06]  /*215c0*/  WARPGROUP.ARRIVE ;  /* 0x00000000000079c5 */ /* 0x000fcc0000000000 */
[----:B------:R-:W-:Y:S03]  /*215d0*/  HGMMA.64x256x16.F32 R24, R152, gdesc[UR4].tnspB, R24, gsb0 ;  /* 0x43e0000498187df0 */ /* 0x000fe60008000818 */
[----:B------:R-:W-:Y:S02]  /*215e0*/  WARPGROUP.DEPBAR.LE gsb0, 0x0 ;  /* 0x00008000000079c5 */ /* 0x000fe40000010000 */
[----:B------:R0:W-:Y:S04]  /*215f0*/  STL.128 [R1+0xae0], R104 ;  /* 0x000ae06801007387 */ /* 0x0001e80000100c00 */
[----:B0-----:R-:W3:Y:S04]  /*21600*/  LDL.LU.128 R104, [R1+0xae0] ;  /* 0x000ae00001687983 */ /* 0x001ee80000300c00 */
[----:B------:R0:W-:Y:S04]  /*21610*/  STL.128 [R1+0xb10], R116 ;  /* 0x000b107401007387 */ /* 0x0001e80000100c00 */
[----:B------:R1:W-:Y:S04]  /*21620*/  STL.128 [R1+0xb40], R128 ;  /* 0x000b408001007387 */ /* 0x0003e80000100c00 */
[----:B------:R4:W-:Y:S04]  /*21630*/  STL.128 [R1+0xb30], R124 ;  /* 0x000b307c01007387 */ /* 0x0009e80000100c00 */
[----:B0-----:R-:W2:Y:S04]  /*21640*/  LDL.LU.128 R116, [R1+0xb10] ;  /* 0x000b100001747983 */ /* 0x001ea80000300c00 */
[----:B------:R0:W-:Y:S04]  /*21650*/  STL.128 [R1+0xb20], R120 ;  /* 0x000b207801007387 */ /* 0x0001e80000100c00 */
[----:B-1----:R-:W2:Y:S04]  /*21660*/  LDL.LU.128 R128, [R1+0xb40] ;  /* 0x000b400001807983 */ /* 0x002ea80000300c00 */
[----:B----4-:R-:W4:Y:S04]  /*21670*/  LDL.LU.128 R124, [R1+0xb30] ;  /* 0x000b3000017c7983 */ /* 0x010f280000300c00 */
[----:B0-----:R-:W4:Y:S04]  /*21680*/  LDL.LU.128 R120, [R1+0xb20] ;  /* 0x000b200001787983 */ /* 0x001f280000300c00 */
[----:B------:R0:W-:Y:S04]  /*21690*/  STL.128 [R1+0xb90], R148 ;  /* 0x000b909401007387 */ /* 0x0001e80000100c00 */
[----:B------:R1:W-:Y:S04]  /*216a0*/  STL.128 [R1+0x900], R44 ;  /* 0x0009002c01007387 */ /* 0x0003e80000100c00 */
[----:B------:R1:W-:Y:S04]  /*216b0*/  STL.128 [R1+0xb80], R144 ;  /* 0x000b809001007387 */ /* 0x0003e80000100c00 */
[----:B------:R1:W-:Y:S04]  /*216c0*/  STL.128 [R1+0xb70], R140 ;  /* 0x000b708c01007387 */ /* 0x0003e80000100c00 */
[----:B0-----:R-:W4:Y:S04]  /*216d0*/  LDL.LU.128 R148, [R1+0xb90] ;  /* 0x000b900001947983 */ /* 0x001f280000300c00 */
[----:B-1----:R-:W4:Y:S04]  /*216e0*/  LDL.LU.128 R44, [R1+0x900] ;  /* 0x00090000012c7983 */ /* 0x002f280000300c00 */
[----:B------:R0:W-:Y:S04]  /*216f0*/  STL.128 [R1+0xb60], R136 ;  /* 0x000b608801007387 */ /* 0x0001e80000100c00 */
[----:B------:R-:W4:Y:S04]  /*21700*/  LDL.LU.128 R144, [R1+0xb80] ;  /* 0x000b800001907983 */ /* 0x000f280000300c00 */
[----:B------:R-:W4:Y:S04]  /*21710*/  LDL.LU.128 R140, [R1+0xb70] ;  /* 0x000b7000018c7983 */ /* 0x000f280000300c00 */
[----:B------:R1:W-:Y:S04]  /*21720*/  STL.128 [R1+0xb00], R112 ;  /* 0x000b007001007387 */ /* 0x0003e80000100c00 */
[----:B0-----:R-:W4:Y:S04]  /*21730*/  LDL.LU.128 R136, [R1+0xb60] ;  /* 0x000b600001887983 */ /* 0x001f280000300c00 */
[----:B------:R0:W-:Y:S04]  /*21740*/  STL.128 [R1+0xaf0], R108 ;  /* 0x000af06c01007387 */ /* 0x0001e80000100c00 */
[----:B------:R0:W-:Y:S04]  /*21750*/  STL.128 [R1+0xad0], R100 ;  /* 0x000ad06401007387 */ /* 0x0001e80000100c00 */
[----:B------:R0:W-:Y:S04]  /*21760*/  STL.128 [R1+0xb50], R132 ;  /* 0x000b508401007387 */ /* 0x0001e80000100c00 */
[----:B-1----:R-:W4:Y:S04]  /*21770*/  LDL.LU.128 R112, [R1+0xb00] ;  /* 0x000b000001707983 */ /* 0x002f280000300c00 */
[----:B0-----:R-:W4:Y:S04]  /*21780*/  LDL.LU.128 R108, [R1+0xaf0] ;  /* 0x000af000016c7983 */ /* 0x001f280000300c00 */
[----:B------:R-:W4:Y:S04]  /*21790*/  LDL.LU.128 R100, [R1+0xad0] ;  /* 0x000ad00001647983 */ /* 0x000f280000300c00 */
[----:B------:R-:W4:Y:S04]  /*217a0*/  LDL.LU.128 R132, [R1+0xb50] ;  /* 0x000b500001847983 */ /* 0x000f280000300c00 */
[----:B------:R0:W-:Y:S04]  /*217b0*/  STL.128 [R1+0x930], R56 ;  /* 0x0009303801007387 */ /* 0x0001e80000100c00 */
[----:B------:R1:W-:Y:S04]  /*217c0*/  STL.128 [R1+0x920], R52 ;  /* 0x0009203401007387 */ /* 0x0003e80000100c00 */
[----:B------:R1:W-:Y:S04]  /*217d0*/  STL.128 [R1+0x910], R48 ;  /* 0x0009103001007387 */ /* 0x0003e80000100c00 */
[----:B0-----:R-:W4:Y:S04]  /*217e0*/  LDL.LU.128 R56, [R1+0x930] ;  /* 0x0009300001387983 */ /* 0x001f280000300c00 */
[----:B-1----:R-:W4:Y:S04]  /*217f0*/  LDL.LU.128 R52, [R1+0x920] ;  /* 0x0009200001347983 */ /* 0x002f280000300c00 */
[----:B------:R-:W4:Y:S04]  /*21800*/  LDL.LU.128 R48, [R1+0x910] ;  /* 0x0009100001307983 */ /* 0x000f280000300c00 */
[----:B---3--:R0:W-:Y:S04]  /*21810*/  STL.128 [R1+0x9f0], R104 ;  /* 0x0009f06801007387 */ /* 0x0081e80000100c00 */
[----:B0-----:R-:W3:Y:S04]  /*21820*/  LDL.LU.128 R104, [R1+0x9f0] ;  /* 0x0009f00001687983 */ /* 0x001ee80000300c00 */
[----:B--2---:R0:W-:Y:S04]  /*21830*/  STL.128 [R1+0xa20], R116 ;  /* 0x000a207401007387 */ /* 0x0041e80000100c00 */
[----:B------:R1:W-:Y:S04]  /*21840*/  STL.128 [R1+0xa50], R128 ;  /* 0x000a508001007387 */ /* 0x0003e80000100c00 */
[----:B0-----:R-:W2:Y:S04]  /*21850*/  LDL.LU.128 R116, [R1+0xa20] ;  /* 0x000a200001747983 */ /* 0x001ea80000300c00 */
[----:B----4-:R0:W-:Y:S04]  /*21860*/  STL.128 [R1+0xa40], R124 ;  /* 0x000a407c01007387 */ /* 0x0101e80000100c00 */
[----:B------:R4:W-:Y:S04]  /*21870*/  STL.128 [R1+0xa30], R120 ;  /* 0x000a307801007387 */ /* 0x0009e80000100c00 */
[----:B-1----:R-:W2:Y:S04]  /*21880*/  LDL.LU.128 R128, [R1+0xa50] ;  /* 0x000a500001807983 */ /* 0x002ea80000300c00 */
[----:B0-----:R-:W2:Y:S04]  /*21890*/  LDL.LU.128 R124, [R1+0xa40] ;  /* 0x000a4000017c7983 */ /* 0x001ea80000300c00 */
[----:B----4-:R-:W4:Y:S01]  /*218a0*/  LDL.LU.128 R120, [R1+0xa30] ;  /* 0x000a300001787983 */ /* 0x010f220000300c00 */
[----:B------:R-:W-:-:S02]  /*218b0*/  IMAD.MOV.U32 R8, RZ, RZ, R35 ;  /* 0x000000ffff087224 */ /* 0x000fc400078e0023 */
[----:B------:R-:W-:Y:S02]  /*218c0*/  IMAD.MOV.U32 R9, RZ, RZ, R34 ;  /* 0x000000ffff097224 */ /* 0x000fe400078e0022 */
[----:B------:R-:W-:Y:S02]  /*218d0*/  IMAD.MOV.U32 R200, RZ, RZ, R156 ;  /* 0x000000ffffc87224 */ /* 0x000fe400078e009c */
[----:B------:R-:W-:Y:S02]  /*218e0*/  IMAD.MOV.U32 R201, RZ, RZ, R157 ;  /* 0x000000ffffc97224 */ /* 0x000fe400078e009d */
[----:B------:R-:W-:Y:S02]  /*218f0*/  IMAD.MOV.U32 R202, RZ, RZ, R158 ;  /* 0x000000ffffca7224 */ /* 0x000fe400078e009e */
[----:B------:R-:W-:-:S05]  /*21900*/  IMAD.MOV.U32 R203, RZ, RZ, R159 ;  /* 0x000000ffffcb7224 */ /* 0x000fca00078e009f */
[----:B------:R0:W-:Y:S04]  /*21910*/  STL.128 [R1+0x3d0], R200 ;  /* 0x0003d0c801007387 */ /* 0x0001e80000100c00 */
[----:B0-----:R-:W4:Y:S01]  /*21920*/  LDL.LU.128 R200, [R1+0xc40] ;  /* 0x000c400001c87983 */ /* 0x001f220000300c00 */
[----:B------:R-:W-:Y:S02]  /*21930*/  IMAD.MOV.U32 R204, RZ, RZ, R227 ;  /* 0x000000ffffcc7224 */ /* 0x000fe400078e00e3 */
[----:B------:R-:W-:Y:S02]  /*21940*/  IMAD.MOV.U32 R205, RZ, RZ, R225 ;  /* 0x000000ffffcd7224 */ /* 0x000fe400078e00e1 */
[----:B------:R-:W-:Y:S02]  /*21950*/  IMAD.MOV.U32 R206, RZ, RZ, R224 ;  /* 0x000000ffffce7224 */ /* 0x000fe400078e00e0 */
[----:B------:R-:W-:-:S02]  /*21960*/  IMAD.MOV.U32 R207, RZ, RZ, R223 ;  /* 0x000000ffffcf7224 */ /* 0x000fc400078e00df */
[----:B------:R-:W-:Y:S01]  /*21970*/  IMAD.MOV.U32 R208, RZ, RZ, R222 ;  /* 0x000000ffffd07224 */ /* 0x000fe200078e00de */
[----:B------:R-:W-:Y:S04]  /*21980*/  STL.128 [R1+0xaa0], R148 ;  /* 0x000aa09401007387 */ /* 0x000fe80000100c00 */
[----:B------:R0:W-:Y:S04]  /*21990*/  STL.128 [R1+0x3e0], R204 ;  /* 0x0003e0cc01007387 */ /* 0x0001e80000100c00 */
[----:B------:R1:W-:Y:S04]  /*219a0*/  STL.128 [R1+0x3f0], R208 ;  /* 0x0003f0d001007387 */ /* 0x0003e80000100c00 */
[----:B------:R1:W-:Y:S04]  /*219b0*/  STL.128 [R1+0x9d0], R96 ;  /* 0x0009d06001007387 */ /* 0x0003e80000100c00 */
[----:B------:R1:W-:Y:S04]  /*219c0*/  STL.128 [R1+0x980], R76 ;  /* 0x0009804c01007387 */ /* 0x0003e80000100c00 */
[----:B0-----:R-:W4:Y:S04]  /*219d0*/  LDL.LU.128 R204, [R1+0xc50] ;  /* 0x000c500001cc7983 */ /* 0x001f280000300c00 */
[----:B-1----:R-:W4:Y:S04]  /*219e0*/  LDL.LU R208, [R1+0xc60] ;  /* 0x000c600001d07983 */ /* 0x002f280000300800 */
[----:B------:R-:W4:Y:S04]  /*219f0*/  LDL.LU.128 R148, [R1+0xaa0] ;  /* 0x000aa00001947983 */ /* 0x000f280000300c00 */
[----:B------:R-:W4:Y:S04]  /*21a00*/  LDL.LU.128 R96, [R1+0x9d0] ;  /* 0x0009d00001607983 */ /* 0x000f280000300c00 */
[----:B------:R-:W4:Y:S04]  /*21a10*/  LDL.LU.128 R76, [R1+0x980] ;  /* 0x00098000014c7983 */ /* 0x000f280000300c00 */
[----:B------:R0:W-:Y:S04]  /*21a20*/  STL.128 [R1+0xa90], R144 ;  /* 0x000a909001007387 */ /* 0x0001e80000100c00 */
        /* <DEDUP_REMOVED lines=22> */
[----:B------:R-:W4:Y:S04]  /*21b90*/  LDL.LU.128 R40, [R1+0x8f0] ;  /* 0x0008f00001287983 */ /* 0x000f280000300c00 */
[----:B------:R-:W4:Y:S04]  /*21ba0*/  LDL.LU.128 R36, [R1+0x8e0] ;  /* 0x0008e00001247983 */ /* 0x000f280000300c00 */
[----:B0-----:R-:W4:Y:S04]  /*21bb0*/  LDL.LU.128 R60, [R1+0x940] ;  /* 0x00094000013c7983 */ /* 0x001f280000300c00 */
[----:B---3--:R0:W-:Y:S02]  /*21bc0*/  STL.128 [R1+0x770], R104 ;  /* 0x0007706801007387 */ /* 0x0081e40000100c00 */
[----:B0-----:R-:W-:-:S02]  /*21bd0*/  IMAD.MOV.U32 R106, RZ, RZ, R9 ;  /* 0x000000ffff6a7224 */ /* 0x001fc400078e0009 */
[----:B------:R-:W-:Y:S02]  /*21be0*/  IMAD.MOV.U32 R107, RZ, RZ, R8 ;  /* 0x000000ffff6b7224 */ /* 0x000fe400078e0008 */
[----:B------:R-:W3:Y:S04]  /*21bf0*/  LDL.64 R8, [R1+0x220] ;  /* 0x0002200001087983 */ /* 0x000ee80000100a00 */
[----:B--2---:R0:W-:Y:S04]  /*21c00*/  STL.128 [R1+0x7a0], R116 ;  /* 0x0007a07401007387 */ /* 0x0041e80000100c00 */
[----:B------:R-:W-:Y:S04]  /*21c10*/  STL.128 [R1+0x700], R24 ;  /* 0x0007001801007387 */ /* 0x000fe80000100c00 */
[----:B------:R1:W-:Y:S01]  /*21c20*/  STL.128 [R1+0x7d0], R128 ;  /* 0x0007d08001007387 */ /* 0x0003e20000100c00 */
[----:B0-----:R-:W-:-:S02]  /*21c30*/  IMAD.MOV.U32 R119, RZ, RZ, R47 ;  /* 0x000000ffff777224 */ /* 0x001fc400078e002f */
[----:B------:R-:W-:Y:S02]  /*21c40*/  IMAD.MOV.U32 R118, RZ, RZ, R46 ;  /* 0x000000ffff767224 */ /* 0x000fe400078e002e */
[----:B------:R-:W-:Y:S01]  /*21c50*/  IMAD.MOV.U32 R117, RZ, RZ, R45 ;  /* 0x000000ffff757224 */ /* 0x000fe200078e002d */
[----:B------:R0:W-:Y:S01]  /*21c60*/  STL.128 [R1+0x7c0], R124 ;  /* 0x0007c07c01007387 */ /* 0x0001e20000100c00 */
[----:B------:R-:W-:-:S03]  /*21c70*/  IMAD.MOV.U32 R116, RZ, RZ, R44 ;  /* 0x000000ffff747224 */ /* 0x000fc600078e002c */
[----:B----4-:R-:W-:Y:S04]  /*21c80*/  STL.128 [R1+0x7b0], R120 ;  /* 0x0007b07801007387 */ /* 0x010fe80000100c00 */
[----:B------:R2:W-:Y:S01]  /*21c90*/  STL.128 [R1+0x290], R116 ;  /* 0x0002907401007387 */ /* 0x0005e20000100c00 */
[----:B-1----:R-:W-:Y:S02]  /*21ca0*/  IMAD.MOV.U32 R131, RZ, RZ, R59 ;  /* 0x000000ffff837224 */ /* 0x002fe400078e003b */
[----:B------:R-:W-:Y:S01]  /*21cb0*/  IMAD.MOV.U32 R130, RZ, RZ, R58 ;  /* 0x000000ffff827224 */ /* 0x000fe200078e003a */
[----:B------:R-:W4:Y:S01]  /*21cc0*/  LDL.LU.128 R24, [R1+0x700] ;  /* 0x0007000001187983 */ /* 0x000f220000300c00 */
[----:B------:R-:W-:Y:S02]  /*21cd0*/  IMAD.MOV.U32 R129, RZ, RZ, R57 ;  /* 0x000000ffff817224 */ /* 0x000fe400078e0039 */
[----:B------:R-:W-:-:S02]  /*21ce0*/  IMAD.MOV.U32 R128, RZ, RZ, R56 ;  /* 0x000000ffff807224 */ /* 0x000fc400078e0038 */
[----:B0-----:R-:W-:Y:S02]  /*21cf0*/  IMAD.MOV.U32 R127, RZ, RZ, R55 ;  /* 0x000000ffff7f7224 */ /* 0x001fe400078e0037 */
[----:B------:R-:W-:Y:S02]  /*21d00*/  IMAD.MOV.U32 R126, RZ, RZ, R54 ;  /* 0x000000ffff7e7224 */ /* 0x000fe400078e0036 */
[----:B------:R-:W-:Y:S01]  /*21d10*/  IMAD.MOV.U32 R125, RZ, RZ, R53 ;  /* 0x000000ffff7d7224 */ /* 0x000fe200078e0035 */
[----:B--2---:R-:W2:Y:S01]  /*21d20*/  LDL.LU.128 R116, [R1+0x7a0] ;  /* 0x0007a00001747983 */ /* 0x004ea20000300c00 */
[----:B------:R-:W-:Y:S02]  /*21d30*/  IMAD.MOV.U32 R123, RZ, RZ, R51 ;  /* 0x000000ffff7b7224 */ /* 0x000fe400078e0033 */
[----:B------:R-:W-:Y:S02]  /*21d40*/  IMAD.MOV.U32 R122, RZ, RZ, R50 ;  /* 0x000000ffff7a7224 */ /* 0x000fe400078e0032 */
[----:B------:R-:W-:-:S02]  /*21d50*/  IMAD.MOV.U32 R121, RZ, RZ, R49 ;  /* 0x000000ffff797224 */ /* 0x000fc400078e0031 */
[----:B------:R-:W-:Y:S02]  /*21d60*/  IMAD.MOV.U32 R120, RZ, RZ, R48 ;  /* 0x000000ffff787224 */ /* 0x000fe400078e0030 */
[----:B------:R-:W-:Y:S01]  /*21d70*/  IMAD.MOV.U32 R124, RZ, RZ, R52 ;  /* 0x000000ffff7c7224 */ /* 0x000fe200078e0034 */
        /* <DEDUP_REMOVED lines=9> */
[----:B------:R1:W-:Y:S04]  /*21e10*/  STL.128 [R1+0xc20], R192 ;  /* 0x000c20c001007387 */ /* 0x0003e80000100c00 */
[----:B------:R1:W-:Y:S04]  /*21e20*/  STL.128 [R1+0xbd0], R172 ;  /* 0x000bd0ac01007387 */ /* 0x0003e80000100c00 */
[----:B0-----:R-:W4:Y:S04]  /*21e30*/  LDL.LU.128 R184, [R1+0xc00] ;  /* 0x000c000001b87983 */ /* 0x001f280000300c00 */
[----:B------:R0:W-:Y:S04]  /*21e40*/  STL.128 [R1+0xc10], R188 ;  /* 0x000c10bc01007387 */ /* 0x0001e80000100c00 */
[----:B-1----:R-:W4:Y:S04]  /*21e50*/  LDL.LU.128 R192, [R1+0xc20] ;  /* 0x000c200001c07983 */ /* 0x002f280000300c00 */
[----:B------:R-:W4:Y:S04]  /*21e60*/  LDL.LU.128 R172, [R1+0xbd0] ;  /* 0x000bd00001ac7983 */ /* 0x000f280000300c00 */
[----:B------:R1:W-:Y:S04]  /*21e70*/  STL.128 [R1+0xbc0], R168 ;  /* 0x000bc0a801007387 */ /* 0x0003e80000100c00 */
[----:B0-----:R-:W4:Y:S04]  /*21e80*/  LDL.LU.128 R188, [R1+0xc10] ;  /* 0x000c100001bc7983 */ /* 0x001f280000300c00 */
[----:B------:R0:W-:Y:S04]  /*21e90*/  STL.128 [R1+0x9c0], R92 ;  /* 0x0009c05c01007387 */ /* 0x0001e80000100c00 */
[----:B------:R0:W-:Y:S04]  /*21ea0*/  STL.128 [R1+0xac0], R160 ;  /* 0x000ac0a001007387 */ /* 0x0001e80000100c00 */
[----:B-1----:R-:W4:Y:S04]  /*21eb0*/  LDL.LU.128 R168, [R1+0xbc0] ;  /* 0x000bc00001a87983 */ /* 0x002f280000300c00 */
[----:B------:R1:W-:Y:S04]  /*21ec0*/  STL.128 [R1+0xbe0], R176 ;  /* 0x000be0b001007387 */ /* 0x0003e80000100c00 */
[----:B0-----:R-:W4:Y:S01]  /*21ed0*/  LDL.LU.128 R92, [R1+0x9c0] ;  /* 0x0009c000015c7983 */ /* 0x001f220000300c00 */
[----:B------:R-:W-:-:S03]  /*21ee0*/  IMAD.MOV.U32 R160, RZ, RZ, R200 ;  /* 0x000000ffffa07224 */ /* 0x000fc600078e00c8 */
[----:B------:R0:W-:Y:S01]  /*21ef0*/  STL.128 [R1+0x9b0], R88 ;  /* 0x0009b05801007387 */ /* 0x0001e20000100c00 */
[----:B------:R-:W-:Y:S02]  /*21f00*/  IMAD.MOV.U32 R161, RZ, RZ, R183 ;  /* 0x000000ffffa17224 */ /* 0x000fe400078e00b7 */
[----:B------:R-:W-:Y:S01]  /*21f10*/  IMAD.MOV.U32 R162, RZ, RZ, R182 ;  /* 0x000000ffffa27224 */ /* 0x000fe200078e00b6 */
[----:B------:R0:W-:Y:S01]  /*21f20*/  STL.128 [R1+0x6f0], R20 ;  /* 0x0006f01401007387 */ /* 0x0001e20000100c00 */
[----:B------:R-:W-:-:S03]  /*21f30*/  IMAD.MOV.U32 R163, RZ, RZ, R166 ;  /* 0x000000ffffa37224 */ /* 0x000fc600078e00a6 */
[----:B-1----:R-:W4:Y:S04]  /*21f40*/  LDL.LU.128 R176, [R1+0xbe0] ;  /* 0x000be00001b07983 */ /* 0x002f280000300c00 */
[----:B------:R1:W-:Y:S04]  /*21f50*/  STL.128 [R1+0x430], R160 ;  /* 0x000430a001007387 */ /* 0x0003e80000100c00 */
[----:B0-----:R-:W4:Y:S04]  /*21f60*/  LDL.LU.128 R88, [R1+0x9b0] ;  /* 0x0009b00001587983 */ /* 0x001f280000300c00 */
[----:B------:R-:W4:Y:S01]  /*21f70*/  LDL.LU.128 R20, [R1+0x6f0] ;  /* 0x0006f00001147983 */ /* 0x000f220000300c00 */
[----:B------:R-:W-:-:S03]  /*21f80*/  IMAD.MOV.U32 R152, RZ, RZ, R208 ;  /* 0x000000ffff987224 */ /* 0x000fc600078e00d0 */
[----:B------:R0:W-:Y:S04]  /*21f90*/  STL.128 [R1+0x6e0], R16 ;  /* 0x0006e01001007387 */ /* 0x0001e80000100c00 */
[----:B-1----:R-:W4:Y:S01]  /*21fa0*/  LDL.LU.128 R160, [R1+0xac0] ;  /* 0x000ac00001a07983 */ /* 0x002f220000300c00 */
[----:B------:R-:W-:Y:S02]  /*21fb0*/  IMAD.MOV.U32 R153, RZ, RZ, R207 ;  /* 0x000000ffff997224 */ /* 0x000fe400078e00cf */
[----:B------:R-:W-:Y:S02]  /*21fc0*/  IMAD.MOV.U32 R154, RZ, RZ, R206 ;  /* 0x000000ffff9a7224 */ /* 0x000fe400078e00ce */
[----:B------:R-:W-:Y:S01]  /*21fd0*/  IMAD.MOV.U32 R155, RZ, RZ, R205 ;  /* 0x000000ffff9b7224 */ /* 0x000fe200078e00cd */
[----:B------:R1:W-:Y:S01]  /*21fe0*/  STL.128 [R1+0x820], R148 ;  /* 0x0008209401007387 */ /* 0x0003e20000100c00 */
[----:B------:R-:W-:-:S03]  /*21ff0*/  IMAD.MOV.U32 R217, RZ, RZ, 0x1 ;  /* 0x00000001ffd97424 */ /* 0x000fc600078e00ff */
[----:B------:R1:W-:Y:S04]  /*22000*/  STL.128 [R1+0x750], R96 ;  /* 0x0007506001007387 */ /* 0x0003e80000100c00 */
[----:B0-----:R-:W4:Y:S04]  /*22010*/  LDL.LU.128 R16, [R1+0x6e0] ;  /* 0x0006e00001107983 */ /* 0x001f280000300c00 */
[----:B------:R0:W-:Y:S01]  /*22020*/  STL.128 [R1+0xab0], R152 ;  /* 0x000ab09801007387 */ /* 0x0001e20000100c00 */
[----:B-1----:R-:W-:-:S03]  /*22030*/  IMAD.MOV.U32 R151, RZ, RZ, R79 ;  /* 0x000000ffff977224 */ /* 0x002fc600078e004f */
[----:B------:R1:W-:Y:S01]  /*22040*/  STL.128 [R1+0x6d0], R12 ;  /* 0x0006d00c01007387 */ /* 0x0003e20000100c00 */
[----:B------:R-:W-:Y:S02]  /*22050*/  IMAD.MOV.U32 R150, RZ, RZ, R78 ;  /* 0x000000ffff967224 */ /* 0x000fe400078e004e */
[----:B------:R-:W-:Y:S01]  /*22060*/  IMAD.MOV.U32 R149, RZ, RZ, R77 ;  /* 0x000000ffff957224 */ /* 0x000fe200078e004d */
[----:B------:R-:W4:Y:S01]  /*22070*/  LDL.LU.128 R96, [R1+0x750] ;  /* 0x0007500001607983 */ /* 0x000f220000300c00 */
[----:B------:R-:W-:-:S03]  /*22080*/  IMAD.MOV.U32 R148, RZ, RZ, R76 ;  /* 0x000000ffff947224 */ /* 0x000fc600078e004c */
[----:B------:R3:W-:Y:S04]  /*22090*/  STL.128 [R1+0x990], R80 ;  /* 0x0009905001007387 */ /* 0x0007e80000100c00 */
[----:B0-----:R-:W4:Y:S04]  /*220a0*/  LDL.LU.128 R152, [R1+0xab0] ;  /* 0x000ab00001987983 */ /* 0x001f280000300c00 */
[----:B-1----:R-:W4:Y:S04]  /*220b0*/  LDL.LU.128 R12, [R1+0x6d0] ;  /* 0x0006d000010c7983 */ /* 0x002f280000300c00 */
[----:B---3--:R0:W-:Y:S04]  /*220c0*/  STL.128 [R1+0x6c0], R8 ;  /* 0x0006c00801007387 */ /* 0x0081e80000100c00 */
[----:B------:R1:W-:Y:S04]  /*220d0*/  STL.128 [R1+0x9a0], R84 ;  /* 0x0009a05401007387 */ /* 0x0003e80000100c00 */
[----:B------:R-:W3:Y:S04]  /*220e0*/  LDL.LU.128 R80, [R1+0x990] ;  /* 0x0009900001507983 */ /* 0x000ee80000300c00 */
[----:B------:R1:W-:Y:S04]  /*220f0*/  STL.128 [R1+0x810], R144 ;  /* 0x0008109001007387 */ /* 0x0003e80000100c00 */
[----:B0-----:R-:W3:Y:S04]  /*22100*/  LDL.LU.128 R8, [R1+0x6c0] ;  /* 0x0006c00001087983 */ /* 0x001ee80000300c00 */
[----:B------:R0:W-:Y:S04]  /*22110*/  STL.128 [R1+0x800], R140 ;  /* 0x0008008c01007387 */ /* 0x0001e80000100c00 */
[----:B------:R0:W-:Y:S01]  /*22120*/  STL.128 [R1+0x7f0], R136 ;  /* 0x0007f08801007387 */ /* 0x0001e20000100c00 */
[----:B------:R-:W-:-:S03]  /*22130*/  IMAD.MOV.U32 R104, RZ, RZ, R32 ;  /* 0x000000ffff687224 */ /* 0x000fc600078e0020 */
[----:B-1----:R-:W3:Y:S01]  /*22140*/  LDL.LU.128 R84, [R1+0x9a0] ;  /* 0x0009a00001547983 */ /* 0x002ee20000300c00 */
[----:B------:R-:W-:Y:S02]  /*22150*/  IMAD.MOV.U32 R147, RZ, RZ, R75 ;  /* 0x000000ffff937224 */ /* 0x000fe400078e004b */
[----:B------:R-:W-:Y:S01]  /*22160*/  IMAD.MOV.U32 R146, RZ, RZ, R74 ;  /* 0x000000ffff927224 */ /* 0x000fe200078e004a */
[----:B------:R1:W-:Y:S01]  /*22170*/  STL.128 [R1+0x310], R148 ;  /* 0x0003109401007387 */ /* 0x0003e20000100c00 */
[----:B------:R-:W-:Y:S02]  /*22180*/  IMAD.MOV.U32 R145, RZ, RZ, R73 ;  /* 0x000000ffff917224 */ /* 0x000fe400078e0049 */
[----:B------:R-:W-:Y:S01]  /*22190*/  IMAD.MOV.U32 R144, RZ, RZ, R72 ;  /* 0x000000ffff907224 */ /* 0x000fe200078e0048 */
[----:B------:R2:W-:Y:S01]  /*221a0*/  STL.128 [R1+0x790], R112 ;  /* 0x0007907001007387 */ /* 0x0005e20000100c00 */
[----:B0-----:R-:W-:Y:S02]  /*221b0*/  IMAD.MOV.U32 R143, RZ, RZ, R71 ;  /* 0x000000ffff8f7224 */ /* 0x001fe400078e0047 */
[----:B------:R-:W-:Y:S01]  /*221c0*/  IMAD.MOV.U32 R142, RZ, RZ, R70 ;  /* 0x000000ffff8e7224 */ /* 0x000fe200078e0046 */
[----:B------:R0:W-:Y:S01]  /*221d0*/  STL.128 [R1+0x780], R108 ;  /* 0x0007806c01007387 */ /* 0x0001e20000100c00 */
[----:B------:R-:W-:-:S02]  /*221e0*/  IMAD.MOV.U32 R141, RZ, RZ, R69 ;  /* 0x000000ffff8d7224 */ /* 0x000fc400078e0045 */
[----:B------:R-:W-:Y:S01]  /*221f0*/  IMAD.MOV.U32 R139, RZ, RZ, R67 ;  /* 0x000000ffff8b7224 */ /* 0x000fe200078e0043 */
[----:B------:R0:W-:Y:S01]  /*22200*/  STL.128 [R1+0x760], R100 ;  /* 0x0007606401007387 */ /* 0x0001e20000100c00 */
[----:B------:R-:W-:Y:S02]  /*22210*/  IMAD.MOV.U32 R138, RZ, RZ, R66 ;  /* 0x000000ffff8a7224 */ /* 0x000fe400078e0042 */
[----:B------:R-:W-:Y:S01]  /*22220*/  IMAD.MOV.U32 R137, RZ, RZ, R65 ;  /* 0x000000ffff897224 */ /* 0x000fe200078e0041 */
[----:B-1----:R-:W3:Y:S01]  /*22230*/  LDL.LU.128 R148, [R1+0x820] ;  /* 0x0008200001947983 */ /* 0x002ee20000300c00 */
[----:B------:R-:W-:Y:S02]  /*22240*/  IMAD.MOV.U32 R136, RZ, RZ, R64 ;  /* 0x000000ffff887224 */ /* 0x000fe400078e0040 */
[----:B------:R-:W-:Y:S01]  /*22250*/  IMAD.MOV.U32 R140, RZ, RZ, R68 ;  /* 0x000000ffff8c7224 */ /* 0x000fe200078e0044 */
[----:B--2---:R1:W-:Y:S01]  /*22260*/  STL.128 [R1+0x710], R116 ;  /* 0x0007107401007387 */ /* 0x0043e20000100c00 */
[----:B------:R-:W-:-:S02]  /*22270*/  IMAD.MOV.U32 R105, RZ, RZ, R33 ;  /* 0x000000ffff697224 */ /* 0x000fc400078e0021 */
[----:B------:R-:W-:Y:S01]  /*22280*/  IMAD.MOV.U32 R115, RZ, RZ, R43 ;  /* 0x000000ffff737224 */ /* 0x000fe200078e002b */
[----:B------:R2:W-:Y:S01]  /*22290*/  STL.64 [R1+0xc68], R216 ;  /* 0x000c68d801007387 */ /* 0x0005e20000100a00 */
[----:B0-----:R-:W-:Y:S02]  /*222a0*/  IMAD.MOV.U32 R111, RZ, RZ, R39 ;  /* 0x000000ffff6f7224 */ /* 0x001fe400078e0027 */
[----:B------:R-:W-:Y:S01]  /*222b0*/  IMAD.MOV.U32 R110, RZ, RZ, R38 ;  /* 0x000000ffff6e7224 */ /* 0x000fe200078e0026 */
[----:B------:R0:W-:Y:S01]  /*222c0*/  STL.128 [R1+0x7e0], R132 ;  /* 0x0007e08401007387 */ /* 0x0001e20000100c00 */
[----:B------:R-:W-:Y:S02]  /*222d0*/  IMAD.MOV.U32 R100, RZ, RZ, R28 ;  /* 0x000000ffff647224 */ /* 0x000fe400078e001c */
[----:B------:R-:W-:Y:S01]  /*222e0*/  IMAD.MOV.U32 R101, RZ, RZ, R29 ;  /* 0x000000ffff657224 */ /* 0x000fe200078e001d */
        /* <DEDUP_REMOVED lines=8> */
[----:B----4-:R-:W-:Y:S01]  /*22370*/  STL.128 [R1+0x6a0], R24 ;  /* 0x0006a01801007387 */ /* 0x010fe20000100c00 */
[----:B------:R-:W-:Y:S02]  /*22380*/  IMAD.MOV.U32 R113, RZ, RZ, R41 ;  /* 0x000000ffff717224 */ /* 0x000fe400078e0029 */
[----:B------:R-:W-:Y:S01]  /*22390*/  IMAD.MOV.U32 R112, RZ, RZ, R40 ;  /* 0x000000ffff707224 */ /* 0x000fe200078e0028 */
[----:B------:R4:W-:Y:S01]  /*223a0*/  STL.128 [R1+0x2e0], R136 ;  /* 0x0002e08801007387 */ /* 0x0009e20000100c00 */
[----:B--2---:R-:W-:-:S02]  /*223b0*/  IMAD.MOV.U32 R216, RZ, RZ, R221 ;  /* 0x000000ffffd87224 */ /* 0x004fc400078e00dd */
[----:B------:R-:W-:Y:S01]  /*223c0*/  IMAD.MOV.U32 R217, RZ, RZ, R220 ;  /* 0x000000ffffd97224 */ /* 0x000fe200078e00dc */
[----:B------:R2:W-:Y:S01]  /*223d0*/  STL.128 [R1+0x2f0], R140 ;  /* 0x0002f08c01007387 */ /* 0x0005e20000100c00 */
[----:B0-----:R-:W-:Y:S02]  /*223e0*/  IMAD.MOV.U32 R135, RZ, RZ, R63 ;  /* 0x000000ffff877224 */ /* 0x001fe400078e003f */
[----:B------:R-:W-:Y:S01]  /*223f0*/  IMAD.MOV.U32 R134, RZ, RZ, R62 ;  /* 0x000000ffff867224 */ /* 0x000fe200078e003e */
[----:B------:R-:W3:Y:S01]  /*22400*/  LDL.LU.128 R144, [R1+0x810] ;  /* 0x0008100001907983 */ /* 0x000ee20000300c00 */
[----:B------:R-:W-:Y:S02]  /*22410*/  IMAD.MOV.U32 R133, RZ, RZ, R61 ;  /* 0x000000ffff857224 */ /* 0x000fe400078e003d */
[----:B------:R-:W-:Y:S01]  /*22420*/  IMAD.MOV.U32 R132, RZ, RZ, R60 ;  /* 0x000000ffff847224 */ /* 0x000fe200078e003c */
[----:B-1----:R-:W3:Y:S04]  /*22430*/  LDL.LU.128 R4, [R1+0x6b0] ;  /* 0x0006b00001047983 */ /* 0x002ee80000300c00 */
[----:B----4-:R-:W4:Y:S04]  /*22440*/  LDL.LU.128 R136, [R1+0x7f0] ;  /* 0x0007f00001887983 */ /* 0x010f280000300c00 */
[----:B--2---:R-:W2:Y:S04]  /*22450*/  LDL.LU.128 R140, [R1+0x800] ;  /* 0x00080000018c7983 */ /* 0x004ea80000300c00 */
[----:B------:R-:W4:Y:S04]  /*22460*/  LDL.LU.128 R24, [R1+0x6a0] ;  /* 0x0006a00001187983 */ /* 0x000f280000300c00 */
[----:B------:R-:W-:Y:S04]  /*22470*/  STL.128 [R1+0x250], R100 ;  /* 0x0002506401007387 */ /* 0x000fe80000100c00 */
[----:B------:R-:W-:Y:S04]  /*22480*/  STL.128 [R1+0x260], R104 ;  /* 0x0002606801007387 */ /* 0x000fe80000100c00 */
        /* <DEDUP_REMOVED lines=8> */
[----:B------:R0:W-:Y:S04]  /*22510*/  STL.128 [R1+0x740], R128 ;  /* 0x0007408001007387 */ /* 0x0001e80000100c00 */
[----:B------:R1:W-:Y:S04]  /*22520*/  STL.128 [R1+0x730], R124 ;  /* 0x0007307c01007387 */ /* 0x0003e80000100c00 */
[----:B------:R1:W-:Y:S04]  /*22530*/  STL.128 [R1+0x720], R120 ;  /* 0x0007207801007387 */ /* 0x0003e80000100c00 */
[----:B------:R-:W4:Y:S04]  /*22540*/  LDL.LU.64 R216, [R1+0xc68] ;  /* 0x000c680001d87983 */ /* 0x000f280000300a00 */
[----:B------:R-:W4:Y:S04]  /*22550*/  LDL.LU.128 R132, [R1+0x7e0] ;  /* 0x0007e00001847983 */ /* 0x000f280000300c00 */
[----:B0-----:R-:W4:Y:S04]  /*22560*/  LDL.LU.128 R128, [R1+0x740] ;  /* 0x0007400001807983 */ /* 0x001f280000300c00 */
[----:B-1----:R-:W4:Y:S04]  /*22570*/  LDL.LU.128 R124, [R1+0x730] ;  /* 0x00073000017c7983 */ /* 0x002f280000300c00 */
[----:B------:R-:W4:Y:S04]  /*22580*/  LDL.LU.128 R120, [R1+0x720] ;  /* 0x0007200001787983 */ /* 0x000f280000300c00 */
        /* <DEDUP_REMOVED lines=9> */
[----:B------:R1:W-:Y:S01]  /*22620*/  STL.128 [R1+0x850], R168 ;  /* 0x000850a801007387 */ /* 0x0003e20000100c00 */
[----:B------:R-:W-:-:S03]  /*22630*/  IMAD.MOV.U32 R166, RZ, RZ, R94 ;  /* 0x000000ffffa67224 */ /* 0x000fc600078e005e */
[----:B------:R1:W-:Y:S04]  /*22640*/  STL [R1+0x848], R167 ;  /* 0x000848a701007387 */ /* 0x0003e80000100800 */
[----:B------:R1:W-:Y:S04]  /*22650*/  STL.64 [R1+0x840], R164 ;  /* 0x000840a401007387 */ /* 0x0003e80000100a00 */
[----:B0-----:R-:W4:Y:S04]  /*22660*/  LDL.LU.128 R188, [R1+0x8a0] ;  /* 0x0008a00001bc7983 */ /* 0x001f280000300c00 */
[----:B-1----:R-:W4:Y:S01]  /*22670*/  LDL.LU.128 R168, [R1+0x850] ;  /* 0x0008500001a87983 */ /* 0x002f220000300c00 */
[----:B------:R-:W-:-:S02]  /*22680*/  IMAD.MOV.U32 R167, RZ, RZ, R95 ;  /* 0x000000ffffa77224 */ /* 0x000fc400078e005f */
[----:B------:R-:W-:Y:S01]  /*22690*/  IMAD.MOV.U32 R165, RZ, RZ, R93 ;  /* 0x000000ffffa57224 */ /* 0x000fe200078e005d */
[----:B------:R0:W-:Y:S01]  /*226a0*/  STL.128 [R1+0x870], R176 ;  /* 0x000870b001007387 */ /* 0x0001e20000100c00 */
[----:B------:R-:W-:-:S03]  /*226b0*/  IMAD.MOV.U32 R164, RZ, RZ, R92 ;  /* 0x000000ffffa47224 */ /* 0x000fc600078e005c */
[----:B------:R1:W-:Y:S04]  /*226c0*/  STL.128 [R1+0x830], R160 ;  /* 0x000830a001007387 */ /* 0x0003e80000100c00 */
[----:B------:R1:W-:Y:S04]  /*226d0*/  STL.128 [R1+0x350], R164 ;  /* 0x000350a401007387 */ /* 0x0003e80000100c00 */
[----:B------:R1:W-:Y:S04]  /*226e0*/  STL.128 [R1+0x690], R20 ;  /* 0x0006901401007387 */ /* 0x0003e80000100c00 */
[----:B0-----:R-:W4:Y:S01]  /*226f0*/  LDL.LU.128 R176, [R1+0x870] ;  /* 0x0008700001b07983 */ /* 0x001f220000300c00 */
[----:B------:R-:W-:-:S02]  /*22700*/  IMAD.MOV.U32 R156, RZ, RZ, R204 ;  /* 0x000000ffff9c7224 */ /* 0x000fc400078e00cc */
[----:B-1----:R-:W-:Y:S01]  /*22710*/  IMAD.MOV.U32 R163, RZ, RZ, R91 ;  /* 0x000000ffffa37224 */ /* 0x002fe200078e005b */
[----:B------:R0:W-:Y:S04]  /*22720*/  STL.128 [R1+0x680], R16 ;  /* 0x0006801001007387 */ /* 0x0001e80000100c00 */
[----:B------:R-:W4:Y:S01]  /*22730*/  LDL.LU R167, [R1+0x848] ;  /* 0x0008480001a77983 */ /* 0x000f220000300800 */
[----:B------:R-:W-:-:S03]  /*22740*/  IMAD.MOV.U32 R162, RZ, RZ, R90 ;  /* 0x000000ffffa27224 */ /* 0x000fc600078e005a */
[----:B------:R-:W4:Y:S01]  /*22750*/  LDL.LU.64 R164, [R1+0x840] ;  /* 0x0008400001a47983 */ /* 0x000f220000300a00 */
[----:B------:R-:W-:Y:S02]  /*22760*/  IMAD.MOV.U32 R157, RZ, RZ, R203 ;  /* 0x000000ffff9d7224 */ /* 0x000fe400078e00cb */
[----:B------:R-:W-:Y:S01]  /*22770*/  IMAD.MOV.U32 R158, RZ, RZ, R202 ;  /* 0x000000ffff9e7224 */ /* 0x000fe200078e00ca */
[----:B------:R-:W4:Y:S01]  /*22780*/  LDL.LU.128 R20, [R1+0x690] ;  /* 0x0006900001147983 */ /* 0x000f220000300c00 */
[----:B------:R-:W-:-:S03]  /*22790*/  IMAD.MOV.U32 R159, RZ, RZ, R201 ;  /* 0x000000ffff9f7224 */ /* 0x000fc600078e00c9 */
        /* <DEDUP_REMOVED lines=9> */
[----:B---3--:R1:W-:Y:S01]  /*22830*/  STL.128 [R1+0x660], R8 ;  /* 0x0006600801007387 */ /* 0x0083e20000100c00 */
[----:B------:R-:W-:-:S02]  /*22840*/  IMAD.MOV.U32 R161, RZ, RZ, R89 ;  /* 0x000000ffffa17224 */ /* 0x000fc400078e0059 */
[----:B------:R-:W-:Y:S01]  /*22850*/  IMAD.MOV.U32 R160, RZ, RZ, R88 ;  /* 0x000000ffffa07224 */ /* 0x000fe200078e0058 */
[----:B0-----:R-:W3:Y:S01]  /*22860*/  LDL.LU.128 R16, [R1+0x680] ;  /* 0x0006800001107983 */ /* 0x001ee20000300c00 */
[----:B------:R-:W-:-:S03]  /*22870*/  IMAD.MOV.U32 R28, RZ, RZ, R96 ;  /* 0x000000ffff1c7224 */ /* 0x000fc600078e0060 */
[----:B------:R0:W-:Y:S04]  /*22880*/  STL.128 [R1+0x240], R152 ;  /* 0x0002409801007387 */ /* 0x0001e80000100c00 */
[----:B------:R0:W-:Y:S04]  /*22890*/  STL.128 [R1+0x670], R12 ;  /* 0x0006700c01007387 */ /* 0x0001e80000100c00 */
[----:B-1----:R-:W3:Y:S04]  /*228a0*/  LDL.LU.128 R8, [R1+0x660] ;  /* 0x0006600001087983 */ /* 0x002ee80000300c00 */
[----:B------:R1:W-:Y:S01]  /*228b0*/  STL.128 [R1+0x340], R160 ;  /* 0x000340a001007387 */ /* 0x0003e20000100c00 */
[----:B------:R-:W-:-:S03]  /*228c0*/  IMAD.MOV.U32 R76, RZ, RZ, R28 ;  /* 0x000000ffff4c7224 */ /* 0x000fc600078e001c */
[----:B------:R1:W-:Y:S01]  /*228d0*/  STL.128 [R1+0x420], R156 ;  /* 0x0004209c01007387 */ /* 0x0003e20000100c00 */
[----:B0-----:R-:W-:Y:S02]  /*228e0*/  IMAD.MOV.U32 R155, RZ, RZ, R83 ;  /* 0x000000ffff9b7224 */ /* 0x001fe400078e0053 */
[----:B------:R-:W-:Y:S01]  /*228f0*/  IMAD.MOV.U32 R154, RZ, RZ, R82 ;  /* 0x000000ffff9a7224 */ /* 0x000fe200078e0052 */
[----:B------:R-:W3:Y:S01]  /*22900*/  LDL.LU.128 R12, [R1+0x670] ;  /* 0x00067000010c7983 */ /* 0x000ee20000300c00 */
[----:B------:R-:W-:-:S03]  /*22910*/  IMAD.MOV.U32 R29, RZ, RZ, R150 ;  /* 0x000000ffff1d7224 */ /* 0x000fc600078e0096 */
[----:B------:R-:W3:Y:S04]  /*22920*/  LDL R75, [R1+0x290] ;  /* 0x00029000014b7983 */ /* 0x000ee80000100800 */
[----:B-1----:R-:W3:Y:S01]  /*22930*/  LDL.LU.128 R160, [R1+0x830] ;  /* 0x0008300001a07983 */ /* 0x002ee20000300c00 */
[----:B------:R-:W-:Y:S02]  /*22940*/  IMAD.MOV.U32 R153, RZ, RZ, R81 ;  /* 0x000000ffff997224 */ /* 0x000fe400078e0051 */
[----:B------:R-:W-:Y:S01]  /*22950*/  IMAD.MOV.U32 R152, RZ, RZ, R80 ;  /* 0x000000ffff987224 */ /* 0x000fe200078e0050 */
[----:B------:R-:W3:Y:S01]  /*22960*/  LDL R73, [R1+0x294] ;  /* 0x0002940001497983 */ /* 0x000ee20000100800 */
[----:B------:R-:W-:Y:S02]  /*22970*/  IMAD.MOV.U32 R159, RZ, RZ, R87 ;  /* 0x000000ffff9f7224 */ /* 0x000fe400078e0057 */
[----:B------:R-:W-:Y:S01]  /*22980*/  IMAD.MOV.U32 R158, RZ, RZ, R86 ;  /* 0x000000ffff9e7224 */ /* 0x000fe200078e0056 */
[----:B------:R-:W3:Y:S01]  /*22990*/  LDL R71, [R1+0x298] ;  /* 0x0002980001477983 */ /* 0x000ee20000100800 */
[----:B------:R-:W-:-:S02]  /*229a0*/  IMAD.MOV.U32 R157, RZ, RZ, R85 ;  /* 0x000000ffff9d7224 */ /* 0x000fc400078e0055 */
[----:B------:R-:W-:Y:S01]  /*229b0*/  IMAD.MOV.U32 R156, RZ, RZ, R84 ;  /* 0x000000ffff9c7224 */ /* 0x000fe200078e0054 */
[----:B------:R-:W3:Y:S01]  /*229c0*/  LDL R69, [R1+0x29c] ;  /* 0x00029c0001457983 */ /* 0x000ee20000100800 */
[----:B------:R-:W-:Y:S02]  /*229d0*/  IMAD.MOV.U32 R30, RZ, RZ, R149 ;  /* 0x000000ffff1e7224 */ /* 0x000fe400078e0095 */
[----:B------:R-:W-:Y:S01]  /*229e0*/  IMAD.MOV.U32 R28, RZ, RZ, R116 ;  /* 0x000000ffff1c7224 */ /* 0x000fe200078e0074 */
[----:B------:R-:W3:Y:S01]  /*229f0*/  LDL R67, [R1+0x2a0] ;  /* 0x0002a00001437983 */ /* 0x000ee20000100800 */
[----:B------:R-:W-:Y:S02]  /*22a00*/  IMAD.MOV.U32 R31, RZ, RZ, R148 ;  /* 0x000000ffff1f7224 */ /* 0x000fe400078e0094 */
[----:B------:R-:W-:Y:S01]  /*22a10*/  IMAD.MOV.U32 R96, RZ, RZ, R28 ;  /* 0x000000ffff607224 */ /* 0x000fe200078e001c */
[----:B------:R0:W-:Y:S01]  /*22a20*/  STL.128 [R1+0x320], R152 ;  /* 0x0003209801007387 */ /* 0x0001e20000100c00 */
[----:B------:R-:W-:-:S03]  /*22a30*/  IMAD.MOV.U32 R28, RZ, RZ, R151 ;  /* 0x000000ffff1c7224 */ /* 0x000fc600078e0097 */
[----:B------:R2:W-:Y:S01]  /*22a40*/  STL.128 [R1+0x330], R156 ;  /* 0x0003309c01007387 */ /* 0x0005e20000100c00 */
[----:B------:R-:W-:Y:S02]  /*22a50*/  IMAD.MOV.U32 R77, RZ, RZ, R97 ;  /* 0x000000ffff4d7224 */ /* 0x000fe400078e0061 */
[----:B------:R-:W-:Y:S01]  /*22a60*/  IMAD.MOV.U32 R78, RZ, RZ, R98 ;  /* 0x000000ffff4e7224 */ /* 0x000fe200078e0062 */
[----:B------:R-:W3:Y:S01]  /*22a70*/  LDL R65, [R1+0x2a4] ;  /* 0x0002a40001417983 */ /* 0x000ee20000100800 */
[----:B------:R-:W-:Y:S02]  /*22a80*/  IMAD.MOV.U32 R79, RZ, RZ, R99 ;  /* 0x000000ffff4f7224 */ /* 0x000fe400078e0063 */
[----:B------:R-:W-:Y:S01]  /*22a90*/  IMAD.MOV.U32 R97, RZ, RZ, R117 ;  /* 0x000000ffff617224 */ /* 0x000fe200078e0075 */
[----:B------:R-:W3:Y:S01]  /*22aa0*/  LDL R63, [R1+0x2a8] ;  /* 0x0002a800013f7983 */ /* 0x000ee20000100800 */
[----:B------:R-:W-:-:S03]  /*22ab0*/  IMAD.MOV.U32 R32, RZ, RZ, R147 ;  /* 0x000000ffff207224 */ /* 0x000fc600078e0093 */
[----:B------:R-:W3:Y:S01]  /*22ac0*/  LDL R61, [R1+0x2ac] ;  /* 0x0002ac00013d7983 */ /* 0x000ee20000100800 */
[----:B0-----:R-:W-:Y:S02]  /*22ad0*/  IMAD.MOV.U32 R152, RZ, RZ, R31 ;  /* 0x000000ffff987224 */ /* 0x001fe400078e001f */
[----:B------:R-:W-:Y:S01]  /*22ae0*/  IMAD.MOV.U32 R153, RZ, RZ, R30 ;  /* 0x000000ffff997224 */ /* 0x000fe200078e001e */
[----:B------:R0:W-:Y:S01]  /*22af0*/  STL.128 [R1+0x650], R4 ;  /* 0x0006500401007387 */ /* 0x0001e20000100c00 */
[----:B------:R-:W-:Y:S02]  /*22b00*/  IMAD.MOV.U32 R154, RZ, RZ, R29 ;  /* 0x000000ffff9a7224 */ /* 0x000fe400078e001d */
[----:B------:R-:W-:Y:S01]  /*22b10*/  IMAD.MOV.U32 R33, RZ, RZ, R146 ;  /* 0x000000ffff217224 */ /* 0x000fe200078e0092 */
[----:B------:R-:W3:Y:S01]  /*22b20*/  LDL R43, [R1+0x2d0] ;  /* 0x0002d000012b7983 */ /* 0x000ee20000100800 */
[----:B------:R-:W-:Y:S02]  /*22b30*/  IMAD.MOV.U32 R34, RZ, RZ, R145 ;  /* 0x000000ffff227224 */ /* 0x000fe400078e0091 */
[----:B------:R-:W-:Y:S01]  /*22b40*/  IMAD.MOV.U32 R35, RZ, RZ, R144 ;  /* 0x000000ffff237224 */ /* 0x000fe200078e0090 */
[----:B------:R-:W3:Y:S01]  /*22b50*/  LDL R41, [R1+0x2d4] ;  /* 0x0002d40001297983 */ /* 0x000ee20000100800 */
[----:B--2---:R-:W-:-:S02]  /*22b60*/  IMAD.MOV.U32 R156, RZ, RZ, R143 ;  /* 0x000000ffff9c7224 */ /* 0x004fc400078e008f */
[----:B------:R-:W-:Y:S01]  /*22b70*/  IMAD.MOV.U32 R157, RZ, RZ, R142 ;  /* 0x000000ffff9d7224 */ /* 0x000fe200078e008e */
[----:B------:R-:W2:Y:S01]  /*22b80*/  LDL R39, [R1+0x2d8] ;  /* 0x0002d80001277983 */ /* 0x000ea20000100800 */
[----:B------:R-:W-:Y:S02]  /*22b90*/  IMAD.MOV.U32 R158, RZ, RZ, R141 ;  /* 0x000000ffff9e7224 */ /* 0x000fe400078e008d */
[----:B------:R-:W-:Y:S01]  /*22ba0*/  IMAD.MOV.U32 R159, RZ, RZ, R140 ;  /* 0x000000ffff9f7224 */ /* 0x000fe200078e008c */
[----:B0-----:R-:W2:Y:S01]  /*22bb0*/  LDL.LU.128 R4, [R1+0x650] ;  /* 0x0006500001047983 */ /* 0x001ea20000300c00 */
[----:B----4-:R-:W-:Y:S02]  /*22bc0*/  IMAD.MOV.U32 R36, RZ, RZ, R137 ;  /* 0x000000ffff247224 */ /* 0x010fe400078e0089 */
[----:B------:R-:W-:Y:S01]  /*22bd0*/  IMAD.MOV.U32 R29, RZ, RZ, R25 ;  /* 0x000000ffff1d7224 */ /* 0x000fe200078e0019 */
[----:B------:R-:W4:Y:S01]  /*22be0*/  LDL R37, [R1+0x2dc] ;  /* 0x0002dc0001257983 */ /* 0x000f220000100800 */
[----:B------:R-:W-:-:S02]  /*22bf0*/  IMAD.MOV.U32 R30, RZ, RZ, R26 ;  /* 0x000000ffff1e7224 */ /* 0x000fc400078e001a */
[----:B------:R-:W-:Y:S01]  /*22c00*/  IMAD.MOV.U32 R31, RZ, RZ, R27 ;  /* 0x000000ffff1f7224 */ /* 0x000fe200078e001b */
[----:B------:R-:W4:Y:S01]  /*22c10*/  LDL R224, [R1+0x2f8] ;  /* 0x0002f80001e07983 */ /* 0x000f220000100800 */
[----:B------:R-:W-:Y:S02]  /*22c20*/  IMAD.MOV.U32 R98, RZ, RZ, R118 ;  /* 0x000000ffff627224 */ /* 0x000fe400078e0076 */
[----:B------:R-:W-:Y:S01]  /*22c30*/  IMAD.MOV.U32 R99, RZ, RZ, R119 ;  /* 0x000000ffff637224 */ /* 0x000fe200078e0077 */
[----:B------:R-:W4:Y:S01]  /*22c40*/  LDL R222, [R1+0x2fc] ;  /* 0x0002fc0001de7983 */ /* 0x000f220000100800 */
[----:B------:R-:W-:Y:S02]  /*22c50*/  IMAD.MOV.U32 R140, RZ, RZ, R136 ;  /* 0x000000ffff8c7224 */ /* 0x000fe400078e0088 */
        /* <DEDUP_REMOVED lines=28> */
[----:B------:R0:W-:Y:S01]  /*22e20*/  STL.64 [R1+0x8d0], R216 ;  /* 0x0008d0d801007387 */ /* 0x0001e20000100a00 */
        /* <DEDUP_REMOVED lines=8> */
[----:B0-----:R-:W4:Y:S01]  /*22eb0*/  LDL.LU.64 R216, [R1+0x8d0] ;  /* 0x0008d00001d87983 */ /* 0x001f220000300a00 */
[----:B------:R-:W-:-:S02]  /*22ec0*/  IMAD.MOV.U32 R105, RZ, RZ, R125 ;  /* 0x000000ffff697224 */ /* 0x000fc400078e007d */
[----:B------:R-:W-:Y:S01]  /*22ed0*/  IMAD.MOV.U32 R100, RZ, RZ, R120 ;  /* 0x000000ffff647224 */ /* 0x000fe200078e0078 */
[----:B------:R-:W4:Y:S01]  /*22ee0*/  LDL R166, [R1+0x32c] ;  /* 0x00032c0001a67983 */ /* 0x000f220000100800 */
        /* <DEDUP_REMOVED lines=13> */
[----:B------:R-:W-:Y:S01]  /*22fc0*/  STL.128 [R1+0x360], R76 ;  /* 0x0003604c01007387 */ /* 0x000fe20000100c00 */
[----:B------:R-:W-:Y:S02]  /*22fd0*/  IMAD.MOV.U32 R103, RZ, RZ, R123 ;  /* 0x000000ffff677224 */ /* 0x000fe400078e007b */
[----:B------:R-:W-:Y:S01]  /*22fe0*/  IMAD.MOV.U32 R106, RZ, RZ, R126 ;  /* 0x000000ffff6a7224 */ /* 0x000fe200078e007e */
[----:B------:R-:W-:Y:S01]  /*22ff0*/  STL.128 [R1+0x3b0], R96 ;  /* 0x0003b06001007387 */ /* 0x000fe20000100c00 */
[----:B------:R-:W-:Y:S02]  /*23000*/  IMAD.MOV.U32 R107, RZ, RZ, R127 ;  /* 0x000000ffff6b7224 */ /* 0x000fe400078e007f */
[----:B------:R-:W-:Y:S01]  /*23010*/  IMAD.MOV.U32 R110, RZ, RZ, R130 ;  /* 0x000000ffff6e7224 */ /* 0x000fe200078e0082 */
[----:B------:R-:W4:Y:S01]  /*23020*/  LDL R138, [R1+0x358] ;  /* 0x00035800018a7983 */ /* 0x000f220000100800 */
[----:B------:R-:W-:-:S02]  /*23030*/  IMAD.MOV.U32 R111, RZ, RZ, R131 ;  /* 0x000000ffff6f7224 */ /* 0x000fc400078e0083 */
[----:B------:R-:W-:Y:S01]  /*23040*/  IMAD.MOV.U32 R115, RZ, RZ, R135 ;  /* 0x000000ffff737224 */ /* 0x000fe200078e0087 */
[----:B------:R-:W4:Y:S01]  /*23050*/  LDL R136, [R1+0x35c] ;  /* 0x00035c0001887983 */ /* 0x000f220000100800 */
        /* <DEDUP_REMOVED lines=13> */
[----:B------:R1:W-:Y:S04]  /*23130*/  STL.128 [R1+0x240], R24 ;  /* 0x0002401801007387 */ /* 0x0003e80000100c00 */
        /* <DEDUP_REMOVED lines=92> */
[----:B---3--:R-:W-:Y:S01]  /*23700*/  FFMA.FTZ R9, R9, R2, R187 ;  /* 0x0000000209097223 */ /* 0x008fe200000100bb */
[----:B------:R-:W-:-:S03]  /*23710*/  FFMA.FTZ R3, R3, R8, R199 ;  /* 0x0000000803037223 */ /* 0x000fc600000100c7 */
        /* <DEDUP_REMOVED lines=42> */
[----:B--2---:R-:W-:Y:S01]  /*239c0*/  FADD.FTZ R11, R4, R11 ;  /* 0x0000000b040b7221 */ /* 0x004fe20000010000 */
[----:B------:R-:W-:Y:S01]  /*239d0*/  FADD.FTZ R3, R13, R14 ;  /* 0x0000000e0d037221 */ /* 0x000fe20000010000 */
[----:B----4-:R-:W-:Y:S02]  /*239e0*/  STL [R1+0x68], R217 ;  /* 0x000068d901007387 */ /* 0x010fe40000100800 */
[----:B------:R-:W-:Y:S01]  /*239f0*/  FADD.FTZ R13, R0, R11 ;  /* 0x0000000b000d7221 */ /* 0x000fe20000010000 */
[----:B------:R-:W-:Y:S01]  /*23a00*/  FADD.FTZ R12, R12, R3 ;  /* 0x000000030c0c7221 */ /* 0x000fe20000010000 */
[----:B------:R-:W-:Y:S04]  /*23a10*/  STL [R1+0x68], R217 ;  /* 0x000068d901007387 */ /* 0x000fe80000100800 */
[----:B------:R-:W-:Y:S04]  /*23a20*/  STL [R1+0x68], R217 ;  /* 0x000068d901007387 */ /* 0x000fe80000100800 */
[----:B------:R-:W-:Y:S04]  /*23a30*/  STL [R1+0x68], R217 ;  /* 0x000068d901007387 */ /* 0x000fe80000100800 */
[----:B------:R-:W-:Y:S04]  /*23a40*/  STL [R1+0x68], R217 ;  /* 0x000068d901007387 */ /* 0x000fe80000100800 */
[----:B------:R-:W-:Y:S04]  /*23a50*/  STL [R1+0x214], R5 ;  /* 0x0002140501007387 */ /* 0x000fe80000100800 */
[----:B------:R-:W-:Y:S04]  /*23a60*/  STL.64 [R1+0x220], R12 ;  /* 0x0002200c01007387 */ /* 0x000fe80000100a00 */
        /* <DEDUP_REMOVED lines=129> */
[----:B------:R-:W2:Y:S04]  /*24280*/  LD.E R2, desc[UR36][R6.64] ;  /* 0x0000002406027980 */ /* 0x000ea8000c101900 */
[----:B------:R0:W-:Y:S04]  /*24290*/  STL [R1+0xc70], R226 ;  /* 0x000c70e201007387 */ /* 0x0001e80000100800 */
[----:B------:R1:W-:Y:S04]  /*242a0*/  STL.64 [R1+0x880], R180 ;  /* 0x000880b401007387 */ /* 0x0003e80000100a00 */
[----:B------:R3:W5:Y:S04]  /*242b0*/  LDL R0, [R1+0x1f8] ;  /* 0x0001f80001007983 */ /* 0x0007680000100800 */
[----:B0-----:R3:W5:Y:S04]  /*242c0*/  LDL.LU R226, [R1+0xc70] ;  /* 0x000c700001e27983 */ /* 0x0017680000300800 */
[----:B-1----:R3:W5:Y:S01]  /*242d0*/  LDL.LU.64 R180, [R1+0x880] ;  /* 0x0008800001b47983 */ /* 0x0027620000300a00 */
[----:B------:R-:W-:Y:S01]  /*242e0*/  BSSY B0, `(.L_x_11333) ;  /* 0x0000005000007945 */ /* 0x000fe20003800000 */
[----:B--2---:R-:W-:-:S04]  /*242f0*/  LOP3.LUT R2, R2, 0x1, RZ, 0xfc, !PT ;  /* 0x0000000102027812 */ /* 0x004fc800078efcff */
[----:B------:R-:W-:-:S13]  /*24300*/  ISETP.NE.AND P0, PT, R2, 0x3, PT ;  /* 0x000000030200780c */ /* 0x000fda0003f05270 */
[----:B---3--:R-:W-:Y:S05]  /*24310*/  @!P0 BRA `(.L_x_11334) ;  /* 0x0000000000048947 */ /* 0x008fea0003800000 */
[----:B------:R-:W-:Y:S01]  /*24320*/  BPT.TRAP 0x1 ;  /* 0x000000040000795c */ /* 0x000fe20000300000 */
.L_x_11334:
[----:B------:R-:W-:Y:S05]  /*24330*/  BSYNC B0 ;  /* 0x0000000000007941 */ /* 0x000fea0003800000 */
.L_x_11333:
[----:B------:R-:W2:Y:S04]  /*24340*/  LD.E.64 R2, desc[UR36][R6.64+0x20] ;  /* 0x0000202406027980 */ /* 0x000ea8000c101b00 */
[----:B------:R-:W3:Y:S01]  /*24350*/  LD.E R4, desc[UR36][R6.64+0xc] ;  /* 0x00000c2406047980 */ /* 0x000ee2000c101900 */
[C---:B------:R-:W-:Y:S01]  /*24360*/  ISETP.GT.AND P0, PT, R171.reuse, R216, PT ;  /* 0x000000d8ab00720c */ /* 0x040fe20003f04270 */
[----:B------:R-:W-:Y:S02]  /*24370*/  VIADD R19, R171, 0xffffffff ;  /* 0xffffffffab137836 */ /* 0x000fe40000000000 */
[----:B------:R-:W-:Y:S02]  /*24380*/  IMAD.MOV.U32 R8, RZ, RZ, R6 ;  /* 0x000000ffff087224 */ /* 0x000fe400078e0006 */
[----:B------:R-:W-:-:S02]  /*24390*/  IMAD.MOV.U32 R9, RZ, RZ, R7 ;  /* 0x000000ffff097224 */ /* 0x000fc400078e0007 */
[----:B------:R-:W-:Y:S01]  /*243a0*/  IMAD.MOV.U32 R171, RZ, RZ, R19 ;  /* 0x000000ffffab7224 */ /* 0x000fe200078e0013 */
[----:B--2---:R-:W-:-:S05]  /*243b0*/  MOV R3, R2 ;  /* 0x0000000200037202 */ /* 0x004fca0000000f00 */
[----:B-----5:R-:W-:-:S05]  /*243c0*/  IMAD R3, R0, 0x8, R3 ;  /* 0x0000000800037824 */ /* 0x020fca00078e0203 */
[----:B---3--:R-:W-:-:S04]  /*243d0*/  PRMT R3, R4, 0x654, R3 ;  /* 0x0000065404037816 */ /* 0x008fc80000000003 */
[----:B------:R1:W-:Y:S01]  /*243e0*/  SYNCS.ARRIVE.TRANS64.RED.A1T0 RZ, [R3+URZ], RZ ;  /* 0x000000ff03ff79a7 */ /* 0x0003e2000810043f */
[----:B------:R-:W-:Y:S05]  /*243f0*/  @P0 BRA `(.L_x_11335) ;  /* 0xfffffe5000a00947 */ /* 0x000fea000383ffff */
.L_x_11316:
[----:B------:R-:W-:-:S13]  /*24400*/  ISETP.GE.AND P0, PT, R19, UR40, PT ;  /* 0x0000002813007c0c */ /* 0x000fda000bf06270 */
[----:B------:R-:W-:Y:S05]  /*24410*/  @!P0 BRA `(.L_x_11336) ;  /* 0x000000b000a48947 */ /* 0x000fea0003800000 */
[----:B------:R0:W5:Y:S02]  /*24420*/  LDL.64 R4, [R1+0x158] ;  /* 0x0001580001047983 */ /* 0x0001640000100a00 */
.L_x_11365:
[----:B-12--5:R-:W2:Y:S04]  /*24430*/  LD.E R3, desc[UR36][R4.64] ;  /* 0x0000002404037980 */ /* 0x026ea8000c101900 */
[----:B------:R-:W3:Y:S01]  /*24440*/  LD.E R0, desc[UR36][R4.64+0x8] ;  /* 0x0000082404007980 */ /* 0x000ee2000c101900 */
[----:B--2---:R-:W-:-:S05]  /*24450*/  VIADD R3, R3, 0x1 ;  /* 0x0000000103037836 */ /* 0x004fca0000000000 */
[----:B------:R-:W-:-:S13]  /*24460*/  ISETP.NE.AND P0, PT, R3, 0x2, PT ;  /* 0x000000020300780c */ /* 0x000fda0003f05270 */
[----:B------:R1:W5:Y:S04]  /*24470*/  @P0 LD.E R11, desc[UR36][R4.64+0x4] ;  /* 0x00000424040b0980 */ /* 0x000368000c101900 */
[----:B------:R-:W2:Y:S01]  /*24480*/  @!P0 LD.E R2, desc[UR36][R4.64+0x4] ;  /* 0x0000042404028980 */ /* 0x000ea2000c101900 */
[----:B---3--:R-:W-:-:S03]  /*24490*/  VIADD R9, R0, 0x1 ;  /* 0x0000000100097836 */ /* 0x008fc60000000000 */
[----:B------:R3:W-:Y:S04]  /*244a0*/  ST.E desc[UR36][R4.64], R3 ;  /* 0x0000000304007985 */ /* 0x0007e8000c101924 */
[----:B------:R1:W-:Y:S04]  /*244b0*/  ST.E desc[UR36][R4.64+0x8], R9 ;  /* 0x0000080904007985 */ /* 0x0003e8000c101924 */
[----:B------:R1:W-:Y:S01]  /*244c0*/  @!P0 ST.E desc[UR36][R4.64], RZ ;  /* 0x000000ff04008985 */ /* 0x0003e2000c101924 */
[----:B--2---:R-:W-:-:S05]  /*244d0*/  @!P0 LOP3.LUT R11, R2, 0x1, RZ, 0x3c, !PT ;  /* 0x00000001020b8812 */ /* 0x004fca00078e3cff */
[----:B------:R1:W-:Y:S04]  /*244e0*/  @!P0 ST.E desc[UR36][R4.64+0x4], R11 ;  /* 0x0000040b04008985 */ /* 0x0003e8000c101924 */
[----:B------:R-:W2:Y:S04]  /*244f0*/  LDL.64 R72, [R1+0x170] ;  /* 0x0001700001487983 */ /* 0x000ea80000100a00 */
[----:B--2---:R-:W2:Y:S01]  /*24500*/  LD.E R0, desc[UR36][R72.64] ;  /* 0x0000002448007980 */ /* 0x004ea2000c101900 */
[----:B------:R-:W-:Y:S05]  /*24510*/  YIELD ;  /* 0x0000000000007946 */ /* 0x000fea0003800000 */
[----:B------:R-:W-:Y:S01]  /*24520*/  BSSY B0, `(.L_x_11337) ;  /* 0x0000006000007945 */ /* 0x000fe20003800000 */
[----:B---3--:R-:W-:Y:S01]  /*24530*/  @!P0 IMAD.MOV.U32 R3, RZ, RZ, RZ ;  /* 0x000000ffff038224 */ /* 0x008fe200078e00ff */
[----:B--2---:R-:W-:-:S04]  /*24540*/  LOP3.LUT R0, R0, 0x1, RZ, 0xfc, !PT ;  /* 0x0000000100007812 */ /* 0x004fc800078efcff */
[----:B------:R-:W-:-:S13]  /*24550*/  ISETP.NE.AND P1, PT, R0, 0x3, PT ;  /* 0x000000030000780c */ /* 0x000fda0003f25270 */
[----:B-1----:R-:W-:Y:S05]  /*24560*/  @!P1 BRA `(.L_x_11338) ;  /* 0x0000000000049947 */ /* 0x002fea0003800000 */
[----:B------:R-:W-:Y:S01]  /*24570*/  BPT.TRAP 0x1 ;  /* 0x000000040000795c */ /* 0x000fe20000300000 */
.L_x_11338:
[----:B------:R-:W-:Y:S05]  /*24580*/  BSYNC B0 ;  /* 0x0000000000007941 */ /* 0x000fea0003800000 */
.L_x_11337:
[----:B------:R-:W2:Y:S01]  /*24590*/  LD.E.64 R8, desc[UR36][R72.64+0x18] ;  /* 0x0000182448087980 */ /* 0x000ea2000c101b00 */
[----:B-----5:R-:W-:Y:S02]  /*245a0*/  SHF.L.U32 R10, R11, 0x1f, RZ ;  /* 0x0000001f0b0a7819 */ /* 0x020fe400000006ff */
[----:B--2---:R-:W-:-:S05]  /*245b0*/  MOV R8, R8 ;  /* 0x0000000800087202 */ /* 0x004fca0000000f00 */
[----:B------:R-:W-:-:S04]  /*245c0*/  IMAD R3, R3, 0x8, R8 ;  /* 0x0000000803037824 */ /* 0x000fc800078e0208 */
[----:B------:R1:W2:Y:S01]  /*245d0*/  SYNCS.PHASECHK.TRANS64.TRYWAIT P0, [R3+URZ], R10 ;  /* 0x0000000a030075a7 */ /* 0x0002a2000800017f */
[----:B------:R-:W3:Y:S04]  /*245e0*/  LD.E R2, desc[UR36][R72.64] ;  /* 0x0000002448027980 */ /* 0x000ee8000c101900 */
[----:B------:R1:W5:Y:S04]  /*245f0*/  LD.E R0, desc[UR36][R4.64] ;  /* 0x0000002404007980 */ /* 0x000368000c101900 */
[----:B------:R1:W5:Y:S01]  /*24600*/  LD.E R8, desc[UR36][R4.64+0x4] ;  /* 0x0000042404087980 */ /* 0x000362000c101900 */
[----:B------:R-:W-:Y:S01]  /*24610*/  BSSY B0, `(.L_x_11339) ;  /* 0x0000005000007945 */ /* 0x000fe20003800000 */
[----:B---3--:R-:W-:-:S04]  /*24620*/  LOP3.LUT R2, R2, 0x1, RZ, 0xfc, !PT ;  /* 0x0000000102027812 */ /* 0x008fc800078efcff */
[----:B------:R-:W-:-:S13]  /*24630*/  ISETP.NE.AND P1, PT, R2, 0x3, PT ;  /* 0x000000030200780c */ /* 0x000fda0003f25270 */
[----:B-12---:R-:W-:Y:S05]  /*24640*/  @!P1 BRA `(.L_x_11340) ;  /* 0x0000000000049947 */ /* 0x006fea0003800000 */
[----:B------:R-:W-:Y:S01]  /*24650*/  BPT.TRAP 0x1 ;  /* 0x000000040000795c */ /* 0x000fe20000300000 */
.L_x_11340:
[----:B------:R-:W-:Y:S05]  /*24660*/  BSYNC B0 ;  /* 0x0000000000007941 */ /* 0x000fea0003800000 */
.L_x_11339:
[----:B------:R-:W-:Y:S04]  /*24670*/  BSSY B0, `(.L_x_11341) ;  /* 0x0000008000007945 */ /* 0x000fe80003800000 */
[----:B------:R-:W-:Y:S05]  /*24680*/  @P0 BRA `(.L_x_11342) ;  /* 0x0000000000180947 */ /* 0x000fea0003800000 */
[----:B------:R-:W2:Y:S01]  /*24690*/  LD.E.64 R2, desc[UR36][R72.64+0x18] ;  /* 0x0000182448027980 */ /* 0x000ea2000c101b00 */
[----:B-----5:R-:W-:Y:S02]  /*246a0*/  SHF.L.U32 R9, R8, 0x1f, RZ ;  /* 0x0000001f08097819 */ /* 0x020fe400000006ff */
[----:B--2---:R-:W-:-:S05]  /*246b0*/  MOV R3, R2 ;  /* 0x0000000200037202 */ /* 0x004fca0000000f00 */
[----:B------:R-:W-:-:S04]  /*246c0*/  IMAD R0, R0, 0x8, R3 ;  /* 0x0000000800007824 */ /* 0x000fc800078e0203 */
[----:B------:R-:W1:Y:S02]  /*246d0*/  SYNCS.PHASECHK.TRANS64.TRYWAIT P0, [R0+URZ], R9 ;  /* 0x00000009000075a7 */ /* 0x000e64000800017f */
[----:B-1----:R-:W-:Y:S05]  /*246e0*/  @!P0 BRA `(.L_x_11343) ;  /* 0x0000013400c08947 */ /* 0x002fea0003800000 */
.L_x_11342:
[----:B------:R-:W-:Y:S05]  /*246f0*/  BSYNC B0 ;  /* 0x0000000000007941 */ /* 0x000fea0003800000 */
.L_x_11341:
[----:B------:R-:W2:Y:S04]  /*24700*/  LD.E R21, desc[UR36][R4.64] ;  /* 0x0000002404157980 */ /* 0x000ea8000c101900 */
[----:B------:R-:W1:Y:S04]  /*24710*/  LDL.64 R22, [R1+0x178] ;  /* 0x0001780001167983 */ /* 0x000e680000100a00 */
[----:B------:R-:W2:Y:S01]  /*24720*/  LDL.64 R2, [R1+0x80] ;  /* 0x0000800001027983 */ /* 0x000ea20000100a00 */
[----:B------:R-:W-:Y:S05]  /*24730*/  WARPSYNC.ALL ;  /* 0x0000000000007948 */ /* 0x000fea0003800000 */
[----:B------:R3:W-:Y:S04]  /*24740*/  STL [R1+0x60], RZ ;  /* 0x000060ff01007387 */ /* 0x0007e80000100800 */
[----:B-1---5:R-:W4:Y:S01]  /*24750*/  LD.E.64 R8, desc[UR36][R22.64] ;  /* 0x0000002416087980 */ /* 0x022f22000c101b00 */
[----:B------:R-:W-:-:S05]  /*24760*/  IMAD.MOV.U32 R185, RZ, RZ, 0x1 ;  /* 0x00000001ffb97424 */ /* 0x000fca00078e00ff */
[----:B------:R3:W-:Y:S04]  /*24770*/  STL [R1+0x60], R185 ;  /* 0x000060b901007387 */ /* 0x0007e80000100800 */
[----:B------:R-:W3:Y:S04]  /*24780*/  LD.E.64 R10, desc[UR36][R22.64] ;  /* 0x00000024160a7980 */ /* 0x000ee8000c101b00 */
[----:B------:R1:W-:Y:S04]  /*24790*/  STL [R1+0x60], R185 ;  /* 0x000060b901007387 */ /* 0x0003e80000100800 */
[----:B------:R-:W3:Y:S01]  /*247a0*/  LD.E.64 R12, desc[UR36][R22.64] ;  /* 0x00000024160c7980 */ /* 0x000ee2000c101b00 */
[----:B--2---:R-:W-:Y:S01]  /*247b0*/  IMAD R2, R21, 0x300, R2 ;  /* 0x0000030015027824 */ /* 0x004fe200078e0202 */
[----:B------:R-:W-:-:S02]  /*247c0*/  R2UR UR7, R3 ;  /* 0x00000000030772ca */ /* 0x000fc400000e0000 */
[----:B------:R1:W-:Y:S02]  /*247d0*/  STL [R1+0x60], R185 ;  /* 0x000060b901007387 */ /* 0x0003e40000100800 */
[----:B------:R-:W-:Y:S02]  /*247e0*/  R2UR UR6, R2 ;  /* 0x00000000020672ca */ /* 0x000fe400000e0000 */
[----:B------:R-:W2:Y:S01]  /*247f0*/  LD.E.64 R14, desc[UR36][R22.64] ;  /* 0x00000024160e7980 */ /* 0x000ea2000c101b00 */
[----:B------:R-:W-:-:S03]  /*24800*/  WARPGROUP.ARRIVE ;  /* 0x00000000000079c5 */ /* 0x000fc60000000000 */
[----:B------:R1:W-:Y:S01]  /*24810*/  STL [R1+0x60], R185 ;  /* 0x000060b901007387 */ /* 0x0003e20000100800 */
[----:B----4-:R-:W-:Y:S02]  /*24820*/  R2UR UR4, R8 ;  /* 0x00000000080472ca */ /* 0x010fe400000e0000 */
[----:B------:R-:W-:-:S13]  /*24830*/  R2UR UR5, R9 ;  /* 0x00000000090572ca */ /* 0x000fda00000e0000 */
[----:B------:R-:W-:Y:S01]  /*24840*/  HGMMA.64x96x16.F32 R24, gdesc[UR4], RZ, !UPT, gsb0 ;  /* 0x01600000041879f0 */ /* 0x000fe2000c0008ff */
[----:B---3--:R-:W-:Y:S02]  /*24850*/  VIADD R10, R10, 0x2 ;  /* 0x000000020a0a7836 */ /* 0x008fe40000000000 */
[----:B------:R-:W-:Y:S02]  /*24860*/  VIADD R8, R2, 0x2 ;  /* 0x0000000202087836 */ /* 0x000fe40000000000 */
[----:B------:R-:W-:Y:S01]  /*24870*/  IMAD.MOV.U32 R9, RZ, RZ, R3 ;  /* 0x000000ffff097224 */ /* 0x000fe200078e0003 */
[----:B------:R-:W-:Y:S02]  /*24880*/  R2UR UR4, R10 ;  /* 0x000000000a0472ca */ /* 0x000fe400000e0000 */
[----:B------:R-:W-:Y:S02]  /*24890*/  R2UR UR6, R8 ;  /* 0x00000000080672ca */ /* 0x000fe400000e0000 */
[----:B------:R-:W-:-:S02]  /*248a0*/  R2UR UR7, R9 ;  /* 0x00000000090772ca */ /* 0x000fc400000e0000 */
[----:B------:R-:W-:Y:S01]  /*248b0*/  R2UR UR5, R11 ;  /* 0x000000000b0572ca */ /* 0x000fe200000e0000 */
[----:B------:R-:W-:Y:S02]  /*248c0*/  WARPGROUP.DEPBAR.LE gsb0, 0x0 ;  /* 0x00008000000079c5 */ /* 0x000fe40000010000 */
[----:B------:R-:W3:Y:S04]  /*248d0*/  LD.E R20, desc[UR36][R6.64] ;  /* 0x0000002406147980 */ /* 0x000ee8000c101900 */
[----:B------:R1:W5:Y:S04]  /*248e0*/  LD.E R0, desc[UR36][R4.64] ;  /* 0x0000002404007980 */ /* 0x000368000c101900 */
[----:B------:R1:W5:Y:S01]  /*248f0*/  LD.E R18, desc[UR36][R4.64+0x4] ;  /* 0x0000042404127980 */ /* 0x000362000c101900 */
[----:B------:R-:W-:Y:S01]  /*24900*/  WARPGROUP.ARRIVE ;  /* 0x00000000000079c5 */ /* 0x000fe20000000000 */
[----:B------:R-:W-:Y:S01]  /*24910*/  VIADD R12, R12, 0x4 ;  /* 0x000000040c0c7836 */ /* 0x000fe20000000000 */
[----:B------:R-:W-:Y:S01]  /*24920*/  BSSY B0, `(.L_x_11344) ;  /* 0x0000019000007945 */ /* 0x000fe20003800000 */
[----:B------:R-:W-:-:S02]  /*24930*/  VIADD R8, R2, 0x4 ;  /* 0x0000000402087836 */ /* 0x000fc40000000000 */
[----:B------:R-:W-:Y:S01]  /*24940*/  IMAD.MOV.U32 R9, RZ, RZ, R3 ;  /* 0x000000ffff097224 */ /* 0x000fe200078e0003 */
[----:B------:R-:W-:Y:S01]  /*24950*/  HGMMA.64x96x16.F32 R24, gdesc[UR4], R24, gsb0 ;  /* 0x01600000041879f0 */ /* 0x000fe20008000818 */
[----:B------:R-:W-:Y:S01]  /*24960*/  R2UR UR4, R12 ;  /* 0x000000000c0472ca */ /* 0x000fe200000e0000 */
[----:B------:R-:W-:Y:S01]  /*24970*/  VIADD R2, R2, 0x6 ;  /* 0x0000000602027836 */ /* 0x000fe20000000000 */
[----:B------:R-:W-:Y:S01]  /*24980*/  R2UR UR6, R8 ;  /* 0x00000000080672ca */ /* 0x000fe200000e0000 */
[----:B--2---:R-:W-:Y:S01]  /*24990*/  VIADD R14, R14, 0x6 ;  /* 0x000000060e0e7836 */ /* 0x004fe20000000000 */
        /* <DEDUP_REMOVED lines=12> */
[----:B---3--:R-:W-:-:S04]  /*24a60*/  LOP3.LUT R20, R20, 0x1, RZ, 0xfc, !PT ;  /* 0x0000000114147812 */ /* 0x008fc800078efcff */
[----:B------:R-:W-:Y:S01]  /*24a70*/  ISETP.NE.AND P0, PT, R20, 0x3, PT ;  /* 0x000000031400780c */ /* 0x000fe20003f05270 */
[----:B------:R-:W-:-:S12]  /*24a80*/  WARPGROUP.DEPBAR.LE gsb0, 0x0 ;  /* 0x00008000000079c5 */ /* 0x000fd80000010000 */
[----:B-1----:R-:W-:Y:S05]  /*24a90*/  @!P0 BRA `(.L_x_11345) ;  /* 0x0000000000048947 */ /* 0x002fea0003800000 */
[----:B------:R-:W-:Y:S01]  /*24aa0*/  BPT.TRAP 0x1 ;  /* 0x000000040000795c */ /* 0x000fe20000300000 */
.L_x_11345:
[----:B------:R-:W-:Y:S05]  /*24ab0*/  BSYNC B0 ;  /* 0x0000000000007941 */ /* 0x000fea0003800000 */
.L_x_11344:
        /* <DEDUP_REMOVED lines=13> */
.L_x_11347:
[----:B------:R-:W-:Y:S05]  /*24b90*/  BSYNC B0 ;  /* 0x0000000000007941 */ /* 0x000fea0003800000 */
.L_x_11346:
        /* <DEDUP_REMOVED lines=8> */
.L_x_11349:
[----:B------:R-:W-:Y:S05]  /*24c20*/  BSYNC B0 ;  /* 0x0000000000007941 */ /* 0x000fea0003800000 */
.L_x_11348:
[----:B------:R-:W2:Y:S04]  /*24c30*/  LD.E R15, desc[UR36][R4.64] ;  /* 0x00000024040f7980 */ /* 0x000ea8000c101900 */
[----:B------:R-:W2:Y:S04]  /*24c40*/  LDL.64 R6, [R1+0xf8] ;  /* 0x0000f80001067983 */ /* 0x000ea80000100a00 */
[----:B------:R-:W3:Y:S04]  /*24c50*/  LDL R0, [R1+0x70] ;  /* 0x0000700001007983 */ /* 0x000ee80000100800 */
[----:B-1---5:R-:W4:Y:S04]  /*24c60*/  LDL.64 R2, [R1+0xf0] ;  /* 0x0000f00001027983 */ /* 0x022f280000100a00 */
        /* <DEDUP_REMOVED lines=9> */
[----:B------:R-:W-:Y:S02]  /*24d00*/  R2UR UR6, R6 ;  /* 0x00000000060672ca */ /* 0x000fe400000e0000 */
        /* <DEDUP_REMOVED lines=131> */
[----:B------:R-:W-:Y:S01]  /*25540*/  R2UR UR5, R15 ;  /* 0x000000000f0572ca */ /* 0x000fe200000e0000 */
[----:B---3--:R-:W-:Y:S01]  /*25550*/  VIADD R8, R8, 0xc02 ;  /* 0x00000c0208087836 */ /* 0x008fe20000000000 */
        /* <DEDUP_REMOVED lines=20> */
[----:B------:R-:W-:-:S02]  /*256a0*/  VIADD R2, R6, 0x906 ;  /* 0x0000090606027836 */ /* 0x000fc40000000000 */
[----:B------:R-:W-:Y:S01]  /*256b0*/  IMAD.MOV.U32 R3, RZ, RZ, R7 ;  /* 0x000000ffff037224 */ /* 0x000fe200078e0007 */
[----:B------:R-:W-:Y:S02]  /*256c0*/  WARPGROUP.DEPBAR.LE gsb0, 0x0 ;  /* 0x00008000000079c5 */ /* 0x000fe40000010000 */
[----:B------:R-:W-:-:S06]  /*256d0*/  WARPGROUP.ARRIVE ;  /* 0x00000000000079c5 */ /* 0x000fcc0000000000 */
[----:B------:R-:W-:Y:S01]  /*256e0*/  HGMMA.64x96x16.F32 R24, gdesc[UR4], R24, gsb0 ;  /* 0x01600000041879f0 */ /* 0x000fe20008000818 */
[----:B------:R-:W-:Y:S02]  /*256f0*/  R2UR UR4, R12 ;  /* 0x000000000c0472ca */ /* 0x000fe400000e0000 */
[----:B------:R-:W-:Y:S02]  /*25700*/  R2UR UR5, R13 ;  /* 0x000000000d0572ca */ /* 0x000fe400000e0000 */
[----:B------:R-:W-:Y:S02]  /*25710*/  R2UR UR6, R2 ;  /* 0x00000000020672ca */ /* 0x000fe400000e0000 */
[----:B------:R-:W-:Y:S01]  /*25720*/  R2UR UR7, R3 ;  /* 0x00000000030772ca */ /* 0x000fe200000e0000 */
        /* <DEDUP_REMOVED lines=19> */
[----:B------:R-:W-:-:S02]  /*25860*/  WARPGROUP.DEPBAR.LE gsb0, 0x0 ;  /* 0x00008000000079c5 */ /* 0x000fc40000010000 */
[----:B------:R1:W-:Y:S06]  /*25870*/  BAR.ARV R228, 0x100 ;  /* 0x000400e40000751d */ /* 0x0003ec0000002000 */
[----:B------:R-:W2:Y:S04]  /*25880*/  LD.E R2, desc[UR36][R72.64] ;  /* 0x0000002448027980 */ /* 0x000ea8000c101900 */
[----:B------:R1:W5:Y:S01]  /*25890*/  LD.E R0, desc[UR36][R4.64] ;  /* 0x0000002404007980 */ /* 0x000362000c101900 */
[----:B------:R-:W-:Y:S01]  /*258a0*/  BSSY B0, `(.L_x_11351) ;  /* 0x0000005000007945 */ /* 0x000fe20003800000 */
[----:B--2---:R-:W-:-:S04]  /*258b0*/  LOP3.LUT R2, R2, 0x1, RZ, 0xfc, !PT ;  /* 0x0000000102027812 */ /* 0x004fc800078efcff */
[----:B------:R-:W-:-:S13]  /*258c0*/  ISETP.NE.AND P0, PT, R2, 0x3, PT ;  /* 0x000000030200780c */ /* 0x000fda0003f05270 */
[----:B-1----:R-:W-:Y:S05]  /*258d0*/  @!P0 BRA `(.L_x_11352) ;  /* 0x0000000000048947 */ /* 0x002fea0003800000 */
[----:B------:R-:W-:Y:S01]  /*258e0*/  BPT.TRAP 0x1 ;  /* 0x000000040000795c */ /* 0x000fe20000300000 */
.L_x_11352:
[----:B------:R-:W-:Y:S05]  /*258f0*/  BSYNC B0 ;  /* 0x0000000000007941 */ /* 0x000fea0003800000 */
.L_x_11351:
        /* <DEDUP_REMOVED lines=9> */
[----:B-1----:R-:W3:Y:S04]  /*25990*/  LDL.64 R2, [R1+0x140] ;  /* 0x0001400001027983 */ /* 0x002ee80000100a00 */
[----:B------:R-:W4:Y:S04]  /*259a0*/  LDL R22, [R1+0x148] ;  /* 0x0001480001167983 */ /* 0x000f280000100800 */
[----:B------:R-:W4:Y:S04]  /*259b0*/  LDL.128 R8, [R1+0x130] ;  /* 0x0001300001087983 */ /* 0x000f280000100c00 */
[----:B------:R-:W4:Y:S04]  /*259c0*/  LDL.128 R12, [R1+0x120] ;  /* 0x00012000010c7983 */ /* 0x000f280000100c00 */
[----:B--2---:R-:W2:Y:S01]  /*259d0*/  LD.E R18, desc[UR36][R74.64] ;  /* 0x000000244a127980 */ /* 0x004ea2000c101900 */
[----:B---3--:R-:W-:Y:S01]  /*259e0*/  ISETP.NE.AND P0, PT, R2, 0x1, PT ;  /* 0x000000010200780c */ /* 0x008fe20003f05270 */
[----:B------:R-:W-:Y:S01]  /*259f0*/  IMAD.MOV.U32 R2, RZ, RZ, -0x60 ;  /* 0xffffffa0ff027424 */ /* 0x000fe200078e00ff */
[----:B----4-:R-:W-:Y:S01]  /*25a00*/  ISETP.GE.AND P1, PT, R9, 0x1, PT ;  /* 0x000000010900780c */ /* 0x010fe20003f26270 */
[----:B------:R-:W-:Y:S01]  /*25a10*/  BSSY B0, `(.L_x_11353) ;  /* 0x000009d000007945 */ /* 0x000fe20003800000 */
[-C--:B--2---:R-:W-:Y:S01]  /*25a20*/  FMUL.FTZ R29, R29, R18.reuse ;  /* 0x000000121d1d7220 */ /* 0x084fe20000410000 */
[----:B------:R-:W-:-:S03]  /*25a30*/  FMUL.FTZ R32, R32, R18 ;  /* 0x0000001220207220 */ /* 0x000fc60000410000 */
[----:B------:R1:W2:Y:S01]  /*25a40*/  MUFU.TANH R72, R29 ;  /* 0x0000001d00487308 */ /* 0x0002a20000002400 */
[-C--:B------:R-:W-:Y:S01]  /*25a50*/  FMUL.FTZ R6, R27, R18.reuse ;  /* 0x000000121b067220 */ /* 0x080fe20000410000 */
[----:B------:R-:W-:Y:S01]  /*25a60*/  FMUL.FTZ R33, R33, R18 ;  /* 0x0000001221217220 */ /* 0x000fe20000410000 */
[----:B-1----:R-:W-:-:S05]  /*25a70*/  SHF.R.S32.HI R29, RZ, 0x1f, R20 ;  /* 0x0000001fff1d7819 */ /* 0x002fca0000011414 */
[----:B------:R1:W3:Y:S02]  /*25a80*/  MUFU.TANH R73, R32 ;  /* 0x0000002000497308 */ /* 0x0002e40000002400 */
[----:B-1----:R-:W-:Y:S01]  /*25a90*/  FMUL.FTZ R32, R38, R18 ;  /* 0x0000001226207220 */ /* 0x002fe20000410000 */
[----:B------:R-:W-:-:S05]  /*25aa0*/  LEA.HI R38, R29, R20, RZ, 0x7 ;  /* 0x000000141d267211 */ /* 0x000fca00078f38ff */
[----:B------:R1:W4:Y:S01]  /*25ab0*/  MUFU.TANH R74, R33 ;  /* 0x00000021004a7308 */ /* 0x0003220000002400 */
[----:B------:R-:W-:Y:S01]  /*25ac0*/  LOP3.LUT R27, R38, 0xffffff80, RZ, 0xc0, !PT ;  /* 0xffffff80261b7812 */ /* 0x000fe200078ec0ff */
[-C--:B------:R-:W-:Y:S01]  /*25ad0*/  FMUL.FTZ R40, R40, R18.reuse ;  /* 0x0000001228287220 */ /* 0x080fe20000410000 */
[----:B-1----:R-:W-:-:S03]  /*25ae0*/  FMUL.FTZ R33, R39, R18 ;  /* 0x0000001227217220 */ /* 0x002fc60000410000 */
[----:B------:R-:W-:Y:S02]  /*25af0*/  IMAD.IADD R39, R20, 0x1, -R27 ;  /* 0x0000000114277824 */ /* 0x000fe400078e0a1b */
[----:B------:R1:W0:Y:S01]  /*25b00*/  MUFU.TANH R77, R40 ;  /* 0x00000028004d7308 */ /* 0x0002220000002400 */
[-C--:B------:R-:W-:Y:S01]  /*25b10*/  FMUL.FTZ R41, R41, R18.reuse ;  /* 0x0000001229297220 */ /* 0x080fe20000410000 */
[-C--:B------:R-:W-:Y:S01]  /*25b20*/  FMUL.FTZ R7, R24, R18.reuse ;  /* 0x0000001218077220 */ /* 0x080fe20000410000 */
[-C--:B------:R-:W-:Y:S01]  /*25b30*/  FMUL.FTZ R24, R30, R18.reuse ;  /* 0x000000121e187220 */ /* 0x080fe20000410000 */
[-C--:B------:R-:W-:Y:S01]  /*25b40*/  FMUL.FTZ R30, R34, R18.reuse ;  /* 0x00000012221e7220 */ /* 0x080fe20000410000 */
[-C--:B------:R-:W-:Y:S01]  /*25b50*/  FMUL.FTZ R34, R42, R18.reuse ;  /* 0x000000122a227220 */ /* 0x080fe20000410000 */
[-C--:B------:R-:W-:Y:S01]  /*25b60*/  FMUL.FTZ R44, R44, R18.reuse ;  /* 0x000000122c2c7220 */ /* 0x080fe20000410000 */
[----:B-1----:R-:W-:Y:S01]  /*25b70*/  SHF.R.S32.HI R40, RZ, 0x1f, R39 ;  /* 0x0000001fff287819 */ /* 0x002fe20000011427 */
[----:B------:R1:W0:Y:S01]  /*25b80*/  MUFU.TANH R78, R41 ;  /* 0x00000029004e7308 */ /* 0x0002220000002400 */
[-C--:B------:R-:W-:Y:S01]  /*25b90*/  FMUL.FTZ R0, R26, R18.reuse ;  /* 0x000000121a007220 */ /* 0x080fe20000410000 */
[-C--:B------:R-:W-:Y:S01]  /*25ba0*/  FMUL.FTZ R26, R31, R18.reuse ;  /* 0x000000121f1a7220 */ /* 0x080fe20000410000 */
[----:B------:R-:W-:Y:S01]  /*25bb0*/  LEA.HI R42, R40, R39, RZ, 0x2 ;  /* 0x00000027282a7211 */ /* 0x000fe200078f10ff */
[-C--:B------:R-:W-:Y:S01]  /*25bc0*/  FMUL.FTZ R31, R35, R18.reuse ;  /* 0x00000012231f7220 */ /* 0x080fe20000410000 */
[----:B------:R-:W-:Y:S01]  /*25bd0*/  FMUL.FTZ R35, R43, R18 ;  /* 0x000000122b237220 */ /* 0x000fe20000410000 */
[----:B-1----:R-:W-:-:S02]  /*25be0*/  LEA.HI R41, R29, R20, RZ, 0x2 ;  /* 0x000000141d297211 */ /* 0x002fc400078f10ff */
[----:B------:R1:W0:Y:S01]  /*25bf0*/  MUFU.TANH R79, R44 ;  /* 0x0000002c004f7308 */ /* 0x0002220000002400 */
[--C-:B------:R-:W-:Y:S02]  /*25c00*/  SHF.R.S32.HI R43, RZ, 0x2, R42.reuse ;  /* 0x00000002ff2b7819 */ /* 0x100fe4000001142a */
[----:B------:R-:W-:Y:S02]  /*25c10*/  LOP3.LUT R41, R41, 0xfffffffc, RZ, 0xc0, !PT ;  /* 0xfffffffc29297812 */ /* 0x000fe400078ec0ff */
[----:B-1----:R-:W-:-:S03]  /*25c20*/  SHF.R.S32.HI R44, RZ, 0x1f, R42 ;  /* 0x0000001fff2c7819 */ /* 0x002fc6000001142a */
[----:B------:R-:W-:Y:S01]  /*25c30*/  IMAD.IADD R20, R20, 0x1, -R41 ;  /* 0x0000000114147824 */ /* 0x000fe200078e0a29 */
[----:B------:R-:W-:Y:S02]  /*25c40*/  SHF.R.S32.HI R41, RZ, 0x7, R38 ;  /* 0x00000007ff297819 */ /* 0x000fe40000011426 */
[----:B------:R-:W-:Y:S02]  /*25c50*/  LEA.HI R44, R44, R43, RZ, 0x3 ;  /* 0x0000002b2c2c7211 */ /* 0x000fe400078f18ff */
[----:B------:R-:W-:Y:S02]  /*25c60*/  LEA.HI R40, R40, R39, RZ, 0x5 ;  /* 0x0000002728287211 */ /* 0x000fe400078f28ff */
[----:B------:R-:W-:Y:S02]  /*25c70*/  LOP3.LUT R44, R44, 0xfffffff8, RZ, 0xc0, !PT ;  /* 0xfffffff82c2c7812 */ /* 0x000fe400078ec0ff */
[----:B------:R-:W-:Y:S02]  /*25c80*/  LEA.HI R38, R38, R41, RZ, 0x1 ;  /* 0x0000002926267211 */ /* 0x000fe400078f08ff */
[----:B------:R-:W-:Y:S01]  /*25c90*/  SHF.R.S32.HI R40, RZ, 0x5, R40 ;  /* 0x00000005ff287819 */ /* 0x000fe20000011428 */
[----:B------:R-:W-:Y:S01]  /*25ca0*/  IMAD.IADD R44, R43, 0x1, -R44 ;  /* 0x000000012b2c7824 */ /* 0x000fe200078e0a2c */
[----:B------:R-:W-:-:S02]  /*25cb0*/  LOP3.LUT R38, R38, 0x3fffffe, RZ, 0xc0, !PT ;  /* 0x03fffffe26267812 */ /* 0x000fc400078ec0ff */
        /* <DEDUP_REMOVED lines=45> */
[----:B------:R-:W-:Y:S02]  /*25f90*/  IMAD R3, R19, R2, 0x1 ;  /* 0x0000000113037424 */ /* 0x000fe400078e0202 */
[----:B------:R-:W-:Y:S01]  /*25fa0*/  FMUL.FTZ R18, R71, R18 ;  /* 0x0000001247127220 */ /* 0x000fe20000410000 */
[----:B------:R-:W2:Y:S01]  /*25fb0*/  MUFU.TANH R7, R7 ;  /* 0x0000000700077308 */ /* 0x000ea20000002400 */
[----:B------:R-:W-:Y:S01]  /*25fc0*/  IMAD R3, R42, -0x2, R3 ;  /* 0xfffffffe2a037824 */ /* 0x000fe200078e0203 */
[----:B------:R-:W-:-:S06]  /*25fd0*/  LOP3.LUT R21, RZ, R14, RZ, 0x33, !PT ;  /* 0x0000000eff157212 */ /* 0x000fcc00078e33ff */
[----:B------:R-:W3:Y:S01]  /*25fe0*/  MUFU.TANH R25, R25 ;  /* 0x0000001900197308 */ /* 0x000ee20000002400 */
[----:B------:R-:W-:-:S07]  /*25ff0*/  IADD3 R2, -R12, R3, R13 ;  /* 0x000000030c027210 */ /* 0x000fce0007ffe10d */
        /* <DEDUP_REMOVED lines=39> */
[----:B------:R-:W-:Y:S02]  /*26270*/  IMAD.IADD R40, R2, 0x1, R21 ;  /* 0x0000000102287824 */ /* 0x000fe400078e0215 */
[----:B------:R-:W-:Y:S02]  /*26280*/  VIADD R42, R3, 0xffffffff ;  /* 0xffffffff032a7836 */ /* 0x000fe40000000000 */
[----:B------:R-:W-:Y:S02]  /*26290*/  IMAD R41, R19, -0x60, R8 ;  /* 0xffffffa013297824 */ /* 0x000fe400078e0208 */
[--C-:B-1----:R-:W-:Y:S02]  /*262a0*/  IMAD.IADD R2, R39, 0x1, R20.reuse ;  /* 0x0000000127027824 */ /* 0x102fe400078e0214 */
        /* <DEDUP_REMOVED lines=12> */
.L_x_11356:
[----:B------:R-:W-:-:S13]  /*26370*/  ISETP.NE.AND P0, PT, R9, 0x1, PT ;  /* 0x000000010900780c */ /* 0x000fda0003f05270 */
[----:B------:R-:W-:-:S05]  /*26380*/  @P0 IMAD.HI.U32 R14, R8, R10, RZ ;  /* 0x0000000a080e0227 */ /* 0x000fca00078e00ff */
[----:B------:R-:W-:-:S07]  /*26390*/  @P0 SHF.R.U32.HI R8, RZ, R11, R14 ;  /* 0x0000000bff080219 */ /* 0x000fce000001160e */
.L_x_11357:
[----:B------:R-:W-:Y:S05]  /*263a0*/  BSYNC B1 ;  /* 0x0000000000017941 */ /* 0x000fea0003800000 */
.L_x_11355:
[----:B------:R-:W-:-:S05]  /*263b0*/  IMAD R8, R8, R9, R42 ;  /* 0x0000000908087224 */ /* 0x000fca00078e022a */
[----:B------:R-:W-:Y:S02]  /*263c0*/  VIMNMX R3, R3, R8, !PT ;  /* 0x0000000803037248 */ /* 0x000fe40007fe0100 */
[----:B------:R-:W-:-:S07]  /*263d0*/  VIADDMNMX R2, R8, R9, R2, PT ;  /* 0x0000000908027246 */ /* 0x000fce0003800102 */
.L_x_11354:
[----:B------:R-:W-:Y:S05]  /*263e0*/  BSYNC B0 ;  /* 0x0000000000007941 */ /* 0x000fea0003800000 */
.L_x_11353:
        /* <DEDUP_REMOVED lines=14> */
[----:B------:R-:W-:Y:S01]  /*264d0*/  ISETP.LT.OR P2, PT, R2, 0x11, P2 ;  /* 0x000000110200780c */ /* 0x000fe20001741670 */
[--C-:B-1----:R-:W-:Y:S01]  /*264e0*/  IMAD.IADD R14, R39, 0x1, R38.reuse ;  /* 0x00000001270e7824 */ /* 0x102fe200078e0226 */
[----:B------:R-:W-:Y:S01]  /*264f0*/  ISETP.GT.AND P3, PT, R3, 0x9, !P5 ;  /* 0x000000090300780c */ /* 0x000fe20006f64270 */
[----:B------:R-:W-:Y:S01]  /*26500*/  IMAD.IADD R39, R40, 0x1, R38 ;  /* 0x0000000128277824 */ /* 0x000fe200078e0226 */
        /* <DEDUP_REMOVED lines=10> */
[C---:B------:R-:W-:Y:S02]  /*265b0*/  ISETP.LT.OR P2, PT, R2.reuse, 0x19, P2 ;  /* 0x000000190200780c */ /* 0x040fe40001741670 */
        /* <DEDUP_REMOVED lines=101> */
.L_x_11361:
[----:B------:R-:W-:-:S13]  /*26c10*/  ISETP.NE.AND P6, PT, R9, 0x1, PT ;  /* 0x000000010900780c */ /* 0x000fda0003fc5270 */
[----:B------:R-:W-:-:S05]  /*26c20*/  @P6 IMAD.HI.U32 R10, R12, R10, RZ ;  /* 0x0000000a0c0a6227 */ /* 0x000fca00078e00ff */
[----:B------:R-:W-:-:S07]  /*26c30*/  @P6 SHF.R.U32.HI R12, RZ, R11, R10 ;  /* 0x0000000bff0c6219 */ /* 0x000fce000001160a */
.L_x_11362:
[----:B------:R-:W-:Y:S05]  /*26c40*/  BSYNC B1 ;  /* 0x0000000000017941 */ /* 0x000fea0003800000 */
.L_x_11360:
[----:B------:R-:W-:-:S05]  /*26c50*/  IMAD R12, R12, R9, R42 ;  /* 0x000000090c0c7224 */ /* 0x000fca00078e022a */
[----:B------:R-:W-:Y:S02]  /*26c60*/  VIADDMNMX R14, R12, R9, R14, PT ;  /* 0x000000090c0e7246 */ /* 0x000fe4000380010e */
[----:B------:R-:W-:-:S07]  /*26c70*/  VIMNMX R39, R39, R12, !PT ;  /* 0x0000000c27277248 */ /* 0x000fce0007fe0100 */
.L_x_11359:
[----:B------:R-:W-:Y:S05]  /*26c80*/  BSYNC B0 ;  /* 0x0000000000007941 */ /* 0x000fea0003800000 */
.L_x_11358:
[----:B------:R-:W2:Y:S01]  /*26c90*/  LD.E.64 R2, desc[UR36][R16.64+0x210] ;  /* 0x0002102410027980 */ /* 0x000ea2000c101b00 */
        /* <DEDUP_REMOVED lines=65> */
[----:B--2---:R-:W-:Y:S02]  /*270b0*/  FMNMX.FTZ R11, R189, R2, !PT ;  /* 0x00000002bd0b7209 */ /* 0x004fe40007810000 */
[----:B------:R-:W-:Y:S02]  /*270c0*/  ISETP.LT.OR P0, PT, R14, 0x1, P0 ;  /* 0x000000010e00780c */ /* 0x000fe40000701670 */
[----:B------:R-:W-:Y:S02]  /*270d0*/  FMNMX.FTZ R11, R59, R11, !PT ;  /* 0x0000000b3b0b7209 */ /* 0x000fe40007810000 */
[----:B------:R-:W-:-:S02]  /*270e0*/  FSEL R0, R0, -INF , !P0 ;  /* 0xff80000000007808 */ /* 0x000fc40004000000 */
[----:B------:R-:W-:Y:S02]  /*270f0*/  FMNMX.FTZ R11, R63, R11, !PT ;  /* 0x0000000b3f0b7209 */ /* 0x000fe40007810000 */
[----:B------:R-:W-:Y:S02]  /*27100*/  ISETP.NE.AND P0, PT, R56, RZ, PT ;  /* 0x000000ff3800720c */ /* 0x000fe40003f05270 */
[----:B------:R-:W-:Y:S02]  /*27110*/  FMNMX.FTZ R11, R187, R11, !PT ;  /* 0x0000000bbb0b7209 */ /* 0x000fe40007810000 */
[----:B------:R-:W-:Y:S02]  /*27120*/  ISETP.GT.AND P1, PT, R39, 0x48, !P1 ;  /* 0x000000482700780c */ /* 0x000fe40004f24270 */
[----:B------:R-:W-:Y:S02]  /*27130*/  FMNMX.FTZ R11, R73, R11, !PT ;  /* 0x0000000b490b7209 */ /* 0x000fe40007810000 */
[----:B------:R-:W-:-:S02]  /*27140*/  ISETP.GT.AND P2, PT, R39, 0x49, !P2 ;  /* 0x000000492700780c */ /* 0x000fc40005744270 */
[----:B------:R-:W-:Y:S02]  /*27150*/  FMNMX.FTZ R11, R71, R11, !PT ;  /* 0x0000000b470b7209 */ /* 0x000fe40007810000 */
[----:B------:R-:W-:Y:S02]  /*27160*/  ISETP.GT.AND P3, PT, R39, 0x50, !P3 ;  /* 0x000000502700780c */ /* 0x000fe40005f64270 */
[----:B------:R-:W-:Y:S02]  /*27170*/  FMNMX.FTZ R11, R75, R11, !PT ;  /* 0x0000000b4b0b7209 */ /* 0x000fe40007810000 */
[----:B------:R-:W-:Y:S02]  /*27180*/  ISETP.GT.AND P4, PT, R39, 0x51, !P4 ;  /* 0x000000512700780c */ /* 0x000fe40006784270 */
[----:B------:R-:W-:Y:S02]  /*27190*/  FMNMX.FTZ R11, R81, R11, !PT ;  /* 0x0000000b510b7209 */ /* 0x000fe40007810000 */
[----:B------:R-:W-:-:S02]  /*271a0*/  ISETP.NE.AND P6, PT, R60, RZ, PT ;  /* 0x000000ff3c00720c */ /* 0x000fc40003fc5270 */
        /* <DEDUP_REMOVED lines=39> */
[----:B------:R-:W-:Y:S02]  /*27420*/  ISETP.LT.OR P2, PT, R14, 0x4a, P2 ;  /* 0x0000004a0e00780c */ /* 0x000fe40001741670 */
[----:B------:R-:W-:Y:S01]  /*27430*/  FSEL R27, R27, -INF , !P1 ;  /* 0xff8000001b1b7808 */ /* 0x000fe20004800000 */
[----:B------:R-:W0:Y:S01]  /*27440*/  SHFL.BFLY PT, R46, R33, 0x1, 0x1f ;  /* 0x0c201f00212e7f89 */ /* 0x000e2200000e0000 */
[----:B------:R-:W-:-:S02]  /*27450*/  FMNMX.FTZ R12, R23, R12, !PT ;  /* 0x0000000c170c7209 */ /* 0x000fc40007810000 */
[C---:B------:R-:W-:Y:S02]  /*27460*/  ISETP.LT.OR P3, PT, R14.reuse, 0x51, P3 ;  /* 0x000000510e00780c */ /* 0x040fe40001f61670 */
[----:B------:R-:W-:Y:S02]  /*27470*/  FSEL R29, R29, -INF , !P2 ;  /* 0xff8000001d1d7808 */ /* 0x000fe40005000000 */
[----:B------:R-:W-:Y:S02]  /*27480*/  FMNMX.FTZ R12, R27, R12, !PT ;  /* 0x0000000c1b0c7209 */ /* 0x000fe40007810000 */
[----:B------:R-:W-:Y:S02]  /*27490*/  ISETP.GT.AND P5, PT, R39, 0x58, !P5 ;  /* 0x000000582700780c */ /* 0x000fe40006fa4270 */
[----:B------:R-:W-:Y:S02]  /*274a0*/  ISETP.LT.OR P4, PT, R14, 0x52, P4 ;  /* 0x000000520e00780c */ /* 0x000fe40002781670 */
[----:B------:R-:W-:-:S02]  /*274b0*/  FSEL R43, R66, -INF , !P3 ;  /* 0xff800000422b7808 */ /* 0x000fc40005800000 */
[----:B------:R-:W-:Y:S02]  /*274c0*/  FMNMX.FTZ R12, R29, R12, !PT ;  /* 0x0000000c1d0c7209 */ /* 0x000fe40007810000 */
[----:B------:R-:W-:Y:S02]  /*274d0*/  ISETP.GT.AND P0, PT, R39, 0x59, !P6 ;  /* 0x000000592700780c */ /* 0x000fe40007704270 */
[C---:B------:R-:W-:Y:S02]  /*274e0*/  ISETP.LT.OR P5, PT, R14.reuse, 0x59, P5 ;  /* 0x000000590e00780c */ /* 0x040fe40002fa1670 */
[----:B------:R-:W-:Y:S02]  /*274f0*/  FSEL R39, R67, -INF , !P4 ;  /* 0xff80000043277808 */ /* 0x000fe40006000000 */
[----:B------:R-:W-:Y:S02]  /*27500*/  FMNMX.FTZ R12, R43, R12, !PT ;  /* 0x0000000c2b0c7209 */ /* 0x000fe40007810000 */
[----:B------:R-:W-:-:S02]  /*27510*/  ISETP.LT.OR P0, PT, R14, 0x5a, P0 ;  /* 0x0000005a0e00780c */ /* 0x000fc40000701670 */
[----:B------:R-:W-:Y:S02]  /*27520*/  FSEL R44, R70, -INF , !P5 ;  /* 0xff800000462c7808 */ /* 0x000fe40006800000 */
[----:B------:R-:W-:Y:S02]  /*27530*/  FMNMX.FTZ R11, R39, R12, !PT ;  /* 0x0000000c270b7209 */ /* 0x000fe40007810000 */
[----:B------:R-:W-:Y:S02]  /*27540*/  FSEL R45, R47, -INF , !P0 ;  /* 0xff8000002f2d7808 */ /* 0x000fe40004000000 */
[----:B------:R-:W-:Y:S02]  /*27550*/  FMNMX.FTZ R12, R44, R11, !PT ;  /* 0x0000000b2c0c7209 */ /* 0x000fe40007810000 */
[----:B------:R-:W-:Y:S02]  /*27560*/  LOP3.LUT R180, R226, 0x4, RZ, 0xfc, !PT ;  /* 0x00000004e2b47812 */ /* 0x000fe400078efcff */
[----:B------:R-:W-:-:S02]  /*27570*/  FMNMX.FTZ R11, R45, R12, !PT ;  /* 0x0000000c2d0b7209 */ /* 0x000fc40007810000 */
[----:B0-----:R-:W-:Y:S01]  /*27580*/  FMNMX.FTZ R33, R33, R46, !PT ;  /* 0x0000002e21217209 */ /* 0x001fe20007810000 */
[----:B------:R-:W-:Y:S04]  /*27590*/  ST.E desc[UR36][R16.64+0x210], R13 ;  /* 0x0002100d10007985 */ /* 0x000fe8000c101924 */
[----:B------:R-:W-:Y:S04]  /*275a0*/  ST.E desc[UR36][R180.64], R11 ;  /* 0x0000000bb4007985 */ /* 0x000fe8000c101924 */
[----:B------:R-:W-:Y:S04]  /*275b0*/  ST.E desc[UR36][R16.64+0x210], R33 ;  /* 0x0002102110007985 */ /* 0x000fe8000c101924 */
[----:B------:R-:W2:Y:S04]  /*275c0*/  LD.E R12, desc[UR36][R180.64] ;  /* 0x00000024b40c7980 */ /* 0x000ea8000c101900 */
[----:B--2---:R-:W0:Y:S02]  /*275d0*/  SHFL.BFLY PT, R47, R12, 0x2, 0x1f ;  /* 0x0c401f000c2f7f89 */ /* 0x004e2400000e0000 */
[----:B0-----:R-:W-:-:S05]  /*275e0*/  FMNMX.FTZ R47, R12, R47, !PT ;  /* 0x0000002f0c2f7209 */ /* 0x001fca0007810000 */
[----:B------:R-:W0:Y:S02]  /*275f0*/  SHFL.BFLY PT, R14, R47, 0x1, 0x1f ;  /* 0x0c201f002f0e7f89 */ /* 0x000e2400000e0000 */
[----:B0-----:R-:W-:-:S05]  /*27600*/  FMNMX.FTZ R49, R47, R14, !PT ;  /* 0x0000000e2f317209 */ /* 0x001fca0007810000 */
[----:B------:R0:W-:Y:S04]  /*27610*/  ST.E desc[UR36][R180.64], R49 ;  /* 0x00000031b4007985 */ /* 0x0001e8000c101924 */
[----:B------:R-:W2:Y:S04]  /*27620*/  LD.E R46, desc[UR36][R16.64+0x210] ;  /* 0x00021024102e7980 */ /* 0x000ea8000c101900 */
[----:B------:R-:W3:Y:S04]  /*27630*/  LD.E R51, desc[UR36][R16.64+0x230] ;  /* 0x0002302410337980 */ /* 0x000ee8000c101900 */
[----:B------:R-:W4:Y:S04]  /*27640*/  LD.E R48, desc[UR36][R16.64+0x220] ;  /* 0x0002202410307980 */ /* 0x000f28000c101900 */
[----:B------:R-:W4:Y:S01]  /*27650*/  LD.E R52, desc[UR36][R16.64+0x224] ;  /* 0x0002242410347980 */ /* 0x000f22000c101900 */
[----:B------:R-:W-:-:S04]  /*27660*/  FSETP.NEU.FTZ.AND P1, PT, R49, -INF , PT ;  /* 0xff8000003100780b */ /* 0x000fc80003f3d000 */
[----:B------:R-:W-:-:S05]  /*27670*/  FSEL R14, R49, RZ, P1 ;  /* 0x000000ff310e7208 */ /* 0x000fca0000800000 */
[----:B------:R-:W-:Y:S01]  /*27680*/  FADD.FTZ R14, R3, -R14 ;  /* 0x8000000e030e7221 */ /* 0x000fe20000010000 */
[C---:B--2---:R-:W-:Y:S01]  /*27690*/  FSETP.NEU.FTZ.AND P0, PT, R46.reuse, -INF , PT ;  /* 0xff8000002e00780b */ /* 0x044fe20003f1d000 */
[----:B---3--:R-:W-:-:S03]  /*276a0*/  FMUL.FTZ R11, R46, R51 ;  /* 0x000000332e0b7220 */ /* 0x008fc60000410000 */
[----:B------:R-:W-:Y:S01]  /*276b0*/  FSEL R3, R46, RZ, P0 ;  /* 0x000000ff2e037208 */ /* 0x000fe20000000000 */
[----:B0-----:R-:W-:Y:S01]  /*276c0*/  FMUL.FTZ R49, R49, R51 ;  /* 0x0000003331317220 */ /* 0x001fe20000410000 */
[----:B------:R-:W-:-:S03]  /*276d0*/  FSEL R50, R11, RZ, P0 ;  /* 0x000000ff0b327208 */ /* 0x000fc60000000000 */
[----:B------:R-:W-:Y:S02]  /*276e0*/  FADD.FTZ R3, R2, -R3 ;  /* 0x8000000302037221 */ /* 0x000fe40000010000 */
[-CC-:B------:R-:W-:Y:S01]  /*276f0*/  FFMA.FTZ R168, R28, R51.reuse, -R50.reuse ;  /* 0x000000331ca87223 */ /* 0x180fe20000010832 */
[----:B------:R-:W-:Y:S01]  /*27700*/  FSEL R28, R49, RZ, P1 ;  /* 0x000000ff311c7208 */ /* 0x000fe20000800000 */
[-C--:B------:R-:W-:Y:S01]  /*27710*/  FMUL.FTZ R3, R3, R51.reuse ;  /* 0x0000003303037220 */ /* 0x080fe20000410000 */
[-C--:B------:R-:W-:Y:S01]  /*27720*/  FFMA.FTZ R189, R189, R51.reuse, -R50 ;  /* 0x00000033bdbd7223 */ /* 0x080fe20000010832 */
[----:B------:R-:W-:Y:S02]  /*27730*/  FMUL.FTZ R14, R51, R14 ;  /* 0x0000000e330e7220 */ /* 0x000fe40000410000 */
[-CC-:B------:R-:W-:Y:S01]  /*27740*/  FFMA.FTZ R186, R0, R51.reuse, -R28.reuse ;  /* 0x0000003300ba7223 */ /* 0x180fe2000001081c */
[-C--:B------:R-:W-:Y:S02]  /*27750*/  FFMA.FTZ R157, R35, R51.reuse, -R28 ;  /* 0x00000033239d7223 */ /* 0x080fe4000001081c */
[----:B------:R-:W4:Y:S01]  /*27760*/  MUFU.EX2 R35, R3 ;  /* 0x0000000300237308 */ /* 0x000f220000000800 */
[-C--:B------:R-:W-:Y:S01]  /*27770*/  FFMA.FTZ R152, R59, R51.reuse, -R50 ;  /* 0x000000333b987223 */ /* 0x080fe20000010832 */
[-C--:B------:R-:W-:Y:S01]  /*27780*/  FFMA.FTZ R153, R10, R51.reuse, -R28 ;  /* 0x000000330a997223 */ /* 0x080fe2000001081c */
[-C--:B------:R-:W-:Y:S01]  /*27790*/  FFMA.FTZ R154, R63, R51.reuse, -R50 ;  /* 0x000000333f9a7223 */ /* 0x080fe20000010832 */
[----:B------:R-:W-:-:S04]  /*277a0*/  FFMA.FTZ R162, R24, R51, -R28 ;  /* 0x0000003318a27223 */ /* 0x000fc8000001081c */
[----:B------:R-:W-:Y:S01]  /*277b0*/  MUFU.EX2 R33, R14 ;  /* 0x0000000e00217308 */ /* 0x000fe20000000800 */
[-C--:B------:R-:W-:Y:S01]  /*277c0*/  FFMA.FTZ R187, R187, R51.reuse, -R50 ;  /* 0x00000033bbbb7223 */ /* 0x080fe20000010832 */
[----:B------:R-:W-:-:S06]  /*277d0*/  FFMA.FTZ R155, R26, R51, -R28 ;  /* 0x000000331a9b7223 */ /* 0x000fcc000001081c */
[----:B------:R-:W-:Y:S08]  /*277e0*/  MUFU.EX2 R189, R189 ;  /* 0x000000bd00bd7308 */ /* 0x000ff00000000800 */
[----:B------:R-:W0:Y:S01]  /*277f0*/  MUFU.EX2 R186, R186 ;  /* 0x000000ba00ba7308 */ /* 0x000e220000000800 */
[-CC-:B------:R-:W-:Y:S01]  /*27800*/  FFMA.FTZ R182, R18, R51.reuse, -R50.reuse ;  /* 0x0000003312b67223 */ /* 0x180fe20000010832 */
[----:B------:R-:W-:-:S06]  /*27810*/  FFMA.FTZ R12, R73, R51, -R50 ;  /* 0x00000033490c7223 */ /* 0x000fcc0000010832 */
[----:B------:R-:W-:Y:S01]  /*27820*/  MUFU.EX2 R152, R152 ;  /* 0x0000009800987308 */ /* 0x000fe20000000800 */
[----:B------:R-:W-:-:S07]  /*27830*/  FFMA.FTZ R18, R30, R51, -R28 ;  /* 0x000000331e127223 */ /* 0x000fce000001081c */
[----:B------:R-:W1:Y:S01]  /*27840*/  MUFU.EX2 R153, R153 ;  /* 0x0000009900997308 */ /* 0x000e620000000800 */
[----:B------:R-:W-:Y:S01]  /*27850*/  FFMA.FTZ R179, R15, R51, -R50 ;  /* 0x000000330fb37223 */ /* 0x000fe20000010832 */
[----:B----4-:R-:W-:-:S06]  /*27860*/  FMUL.FTZ R48, R35, R48 ;  /* 0x0000003023307220 */ /* 0x010fcc0000410000 */
[----:B------:R-:W-:Y:S01]  /*27870*/  MUFU.EX2 R154, R154 ;  /* 0x0000009a009a7308 */ /* 0x000fe20000000800 */
[-C--:B------:R-:W-:Y:S01]  /*27880*/  FFMA.FTZ R11, R71, R51.reuse, -R50 ;  /* 0x00000033470b7223 */ /* 0x080fe20000010832 */
[----:B------:R-:W-:-:S06]  /*27890*/  FFMA.FTZ R15, R31, R51, -R28 ;  /* 0x000000331f0f7223 */ /* 0x000fcc000001081c */
[----:B------:R-:W2:Y:S01]  /*278a0*/  MUFU.EX2 R162, R162 ;  /* 0x000000a200a27308 */ /* 0x000ea20000000800 */
[----:B------:R-:W-:Y:S01]  /*278b0*/  FFMA.FTZ R183, R7, R51, -R50 ;  /* 0x0000003307b77223 */ /* 0x000fe20000010832 */
[----:B0-----:R-:W-:Y:S01]  /*278c0*/  FFMA.FTZ R52, R33, R52, R186 ;  /* 0x0000003421347223 */ /* 0x001fe200000100ba */
[----:B------:R-:W-:-:S05]  /*278d0*/  FADD.FTZ R7, R48, R189 ;  /* 0x000000bd30077221 */ /* 0x000fca0000010000 */
[----:B------:R-:W-:Y:S01]  /*278e0*/  MUFU.EX2 R187, R187 ;  /* 0x000000bb00bb7308 */ /* 0x000fe20000000800 */
[-C--:B------:R-:W-:Y:S01]  /*278f0*/  FFMA.FTZ R14, R75, R51.reuse, -R50 ;  /* 0x000000334b0e7223 */ /* 0x080fe20000010832 */
[----:B------:R-:W-:-:S06]  /*27900*/  FFMA.FTZ R0, R32, R51, -R28 ;  /* 0x0000003320007223 */ /* 0x000fcc000001081c */
[----:B------:R-:W0:Y:S01]  /*27910*/  MUFU.EX2 R155, R155 ;  /* 0x0000009b009b7308 */ /* 0x000e220000000800 */
[----:B------:R-:W-:Y:S01]  /*27920*/  FFMA.FTZ R177, R20, R51, -R50 ;  /* 0x0000003314b17223 */ /* 0x000fe20000010832 */
[----:B-1----:R-:W-:Y:S01]  /*27930*/  FADD.FTZ R3, R153, R52 ;  /* 0x0000003499037221 */ /* 0x002fe20000010000 */
[----:B------:R-:W-:-:S05]  /*27940*/  FADD.FTZ R7, R152, R7 ;  /* 0x0000000798077221 */ /* 0x000fca0000010000 */
[----:B------:R-:W-:Y:S01]  /*27950*/  MUFU.EX2 R12, R12 ;  /* 0x0000000c000c7308 */ /* 0x000fe20000000800 */
[-C--:B------:R-:W-:Y:S01]  /*27960*/  FFMA.FTZ R13, R81, R51.reuse, -R50 ;  /* 0x00000033510d7223 */ /* 0x080fe20000010832 */
[----:B------:R-:W-:-:S06]  /*27970*/  FFMA.FTZ R20, R38, R51, -R28 ;  /* 0x0000003326147223 */ /* 0x000fcc000001081c */
[----:B------:R-:W1:Y:S01]  /*27980*/  MUFU.EX2 R18, R18 ;  /* 0x0000001200127308 */ /* 0x000e620000000800 */
[----:B------:R-:W-:Y:S01]  /*27990*/  FFMA.FTZ R184, R8, R51, -R50 ;  /* 0x0000003308b87223 */ /* 0x000fe20000010832 */
[----:B--2---:R-:W-:Y:S01]  /*279a0*/  FADD.FTZ R8, R162, R3 ;  /* 0x00000003a2087221 */ /* 0x004fe20000010000 */
[----:B------:R-:W-:-:S05]  /*279b0*/  FADD.FTZ R2, R154, R7 ;  /* 0x000000079a027221 */ /* 0x000fca0000010000 */
[----:B------:R-:W-:Y:S01]  /*279c0*/  MUFU.EX2 R11, R11 ;  /* 0x0000000b000b7308 */ /* 0x000fe20000000800 */
[-C--:B------:R-:W-:Y:S01]  /*279d0*/  FFMA.FTZ R161, R77, R51.reuse, -R50 ;  /* 0x000000334da17223 */ /* 0x080fe20000010832 */
[----:B------:R-:W-:-:S06]  /*279e0*/  FFMA.FTZ R163, R34, R51, -R28 ;  /* 0x0000003322a37223 */ /* 0x000fcc000001081c */
[----:B------:R-:W2:Y:S01]  /*279f0*/  MUFU.EX2 R15, R15 ;  /* 0x0000000f000f7308 */ /* 0x000ea20000000800 */
[----:B0-----:R-:W-:Y:S01]  /*27a00*/  FADD.FTZ R7, R155, R8 ;  /* 0x000000089b077221 */ /* 0x001fe20000010000 */
[----:B------:R-:W-:-:S06]  /*27a10*/  FADD.FTZ R3, R187, R2 ;  /* 0x00000002bb037221 */ /* 0x000fcc0000010000 */
[----:B------:R-:W-:Y:S01]  /*27a20*/  MUFU.EX2 R14, R14 ;  /* 0x0000000e000e7308 */ /* 0x000fe20000000800 */
[----:B------:R-:W-:-:S07]  /*27a30*/  FFMA.FTZ R160, R83, R51, -R50 ;  /* 0x0000003353a07223 */ /* 0x000fce0000010832 */
        /* <DEDUP_REMOVED lines=8> */
[----:B--2---:R-:W-:Y:S01]  /*27ac0*/  FADD.FTZ R7, R15, R6 ;  /* 0x000000060f077221 */ /* 0x004fe20000010000 */
[----:B------:R-:W-:-:S06]  /*27ad0*/  FADD.FTZ R3, R11, R2 ;  /* 0x000000020b037221 */ /* 0x000fcc0000010000 */
[----:B------:R-:W-:Y:S01]  /*27ae0*/  MUFU.EX2 R161, R161 ;  /* 0x000000a100a17308 */ /* 0x000fe20000000800 */
[-C--:B------:R-:W-:Y:S01]  /*27af0*/  FFMA.FTZ R158, R85, R51.reuse, -R50 ;  /* 0x00000033559e7223 */ /* 0x080fe20000010832 */
[----:B------:R-:W-:-:S06]  /*27b00*/  FFMA.FTZ R164, R37, R51, -R28 ;  /* 0x0000003325a47223 */ /* 0x000fcc000001081c */
[----:B------:R-:W2:Y:S01]  /*27b10*/  MUFU.EX2 R163, R163 ;  /* 0x000000a300a37308 */ /* 0x000ea20000000800 */
[----:B0-----:R-:W-:Y:S01]  /*27b20*/  FADD.FTZ R7, R0, R7 ;  /* 0x0000000700077221 */ /* 0x001fe20000010000 */
[----:B------:R-:W-:-:S06]  /*27b30*/  FADD.FTZ R2, R14, R3 ;  /* 0x000000030e027221 */ /* 0x000fcc0000010000 */
[----:B------:R-:W-:Y:S01]  /*27b40*/  MUFU.EX2 R160, R160 ;  /* 0x000000a000a07308 */ /* 0x000fe20000000800 */
[-C--:B------:R-:W-:Y:S01]  /*27b50*/  FFMA.FTZ R167, R167, R51.reuse, -R50 ;  /* 0x00000033a7a77223 */ /* 0x080fe20000010832 */
[----:B------:R-:W-:-:S06]  /*27b60*/  FFMA.FTZ R171, R40, R51, -R28 ;  /* 0x0000003328ab7223 */ /* 0x000fcc000001081c */
[----:B------:R-:W0:Y:S01]  /*27b70*/  MUFU.EX2 R157, R157 ;  /* 0x0000009d009d7308 */ /* 0x000e220000000800 */
[----:B-1----:R-:W-:Y:S01]  /*27b80*/  FADD.FTZ R6, R20, R7 ;  /* 0x0000000714067221 */ /* 0x002fe20000010000 */
[----:B------:R-:W-:-:S06]  /*27b90*/  FADD.FTZ R2, R13, R2 ;  /* 0x000000020d027221 */ /* 0x000fcc0000010000 */
        /* <DEDUP_REMOVED lines=15> */
[----:B-1----:R-:W-:Y:S01]  /*27c90*/  FADD.FTZ R7, R165, R6 ;  /* 0x00000006a5077221 */ /* 0x002fe20000010000 */
[----:B------:R-:W-:-:S06]  /*27ca0*/  FADD.FTZ R3, R159, R2 ;  /* 0x000000029f037221 */ /* 0x000fcc0000010000 */
[----:B------:R-:W-:Y:S01]  /*27cb0*/  MUFU.EX2 R166, R166 ;  /* 0x000000a600a67308 */ /* 0x000fe20000000800 */
[----:B------:R-:W-:-:S07]  /*27cc0*/  FFMA.FTZ R175, R25, R51, -R50 ;  /* 0x0000003319af7223 */ /* 0x000fce0000010832 */
        /* <DEDUP_REMOVED lines=21> */
[----:B------:R-:W-:-:S07]  /*27e20*/  FFMA.FTZ R22, R43, R51, -R28 ;  /* 0x000000332b167223 */ /* 0x000fce000001081c */
        /* <DEDUP_REMOVED lines=18> */
[----:B------:R-:W-:Y:S08]  /*27f50*/  MUFU.EX2 R179, R179 ;  /* 0x000000b300b37308 */ /* 0x000ff00000000800 */
[----:B------:R-:W0:Y:S01]  /*27f60*/  MUFU.EX2 R21, R21 ;  /* 0x0000001500157308 */ /* 0x000e220000000800 */
[----:B-1----:R-:W-:Y:S01]  /*27f70*/  FADD.FTZ R7, R9, R6 ;  /* 0x0000000609077221 */ /* 0x002fe20000010000 */
[----:B------:R-:W-:-:S06]  /*27f80*/  FADD.FTZ R3, R177, R2 ;  /* 0x00000002b1037221 */ /* 0x000fcc0000010000 */
[----:B------:R-:W-:Y:S08]  /*27f90*/  MUFU.EX2 R184, R184 ;  /* 0x000000b800b87308 */ /* 0x000ff00000000800 */
[----:B------:R-:W1:Y:S01]  /*27fa0*/  MUFU.EX2 R156, R156 ;  /* 0x0000009c009c7308 */ /* 0x000e620000000800 */
[----:B--2---:R-:W-:Y:S01]  /*27fb0*/  FADD.FTZ R6, R22, R7 ;  /* 0x0000000716067221 */ /* 0x004fe20000010000 */
[----:B------:R-:W-:-:S06]  /*27fc0*/  FADD.FTZ R2, R182, R3 ;  /* 0x00000003b6027221 */ /* 0x000fcc0000010000 */
[----:B------:R-:W2:Y:S08]  /*27fd0*/  MUFU.EX2 R183, R183 ;  /* 0x000000b700b77308 */ /* 0x000eb00000000800 */
[----:B------:R-:W3:Y:S01]  /*27fe0*/  MUFU.EX2 R23, R23 ;  /* 0x0000001700177308 */ /* 0x000ee20000000800 */
[----:B0-----:R-:W-:Y:S01]  /*27ff0*/  FADD.FTZ R7, R21, R6 ;  /* 0x0000000615077221 */ /* 0x001fe20000010000 */
[----:B------:R-:W-:-:S03]  /*28000*/  FADD.FTZ R3, R179, R2 ;  /* 0x00000002b3037221 */ /* 0x000fc60000010000 */
[----:B-1----:R-:W-:Y:S01]  /*28010*/  FADD.FTZ R6, R156, R7 ;  /* 0x000000079c067221 */ /* 0x002fe20000010000 */
[----:B------:R-:W-:-:S04]  /*28020*/  FADD.FTZ R2, R184, R3 ;  /* 0x00000003b8027221 */ /* 0x000fc80000010000 */
[----:B--2---:R-:W-:Y:S01]  /*28030*/  FADD.FTZ R36, R183, R2 ;  /* 0x00000002b7247221 */ /* 0x004fe20000010000 */
[----:B------:R-:W-:Y:S01]  /*28040*/  ST.E desc[UR36][R16.64+0x220], R48 ;  /* 0x0002203010007985 */ /* 0x000fe2000c101924 */
[----:B---3--:R-:W-:-:S05]  /*28050*/  FADD.FTZ R37, R23, R6 ;  /* 0x0000000617257221 */ /* 0x008fca0000010000 */
[----:B------:R0:W-:Y:S04]  /*28060*/  ST.E.64 desc[UR36][R16.64+0x220], R36 ;  /* 0x0002202410007985 */ /* 0x0001e8000c101b24 */
[----:B------:R-:W2:Y:S04]  /*28070*/  LDL.64 R2, [R1+0x1d8] ;  /* 0x0001d80001027983 */ /* 0x000ea80000100a00 */
        /* <DEDUP_REMOVED lines=128> */
[----:B--2---:R-:W-:Y:S01]  /*28880*/  FMUL.FTZ R121, R33, R31 ;  /* 0x0000001f21797220 */ /* 0x004fe20000410000 */
[C---:B---3--:R-:W-:Y:S01]  /*28890*/  FMUL.FTZ R31, R35.reuse, R6 ;  /* 0x00000006231f7220 */ /* 0x048fe20000410000 */
[C---:B----4-:R-:W-:Y:S01]  /*288a0*/  FMUL.FTZ R7, R35.reuse, R7 ;  /* 0x0000000723077220 */ /* 0x050fe20000410000 */
[C---:B------:R-:W-:Y:S01]  /*288b0*/  FMUL.FTZ R25, R35.reuse, R25 ;  /* 0x0000001923197220 */ /* 0x040fe20000410000 */
[C---:B------:R-:W-:Y:S01]  /*288c0*/  FMUL.FTZ R27, R35.reuse, R27 ;  /* 0x0000001b231b7220 */ /* 0x040fe20000410000 */
[C---:B------:R-:W-:Y:S01]  /*288d0*/  FMUL.FTZ R29, R35.reuse, R29 ;  /* 0x0000001d231d7220 */ /* 0x040fe20000410000 */
[----:B------:R0:W-:Y:S01]  /*288e0*/  ST.E desc[UR36][R2.64], R31 ;  /* 0x0000001f02007985 */ /* 0x0001e2000c101924 */
[C---:B------:R-:W-:Y:S01]  /*288f0*/  FMUL.FTZ R39, R35.reuse, R39 ;  /* 0x0000002723277220 */ /* 0x040fe20000410000 */
[C---:B------:R-:W-:Y:S01]  /*28900*/  FMUL.FTZ R41, R35.reuse, R41 ;  /* 0x0000002923297220 */ /* 0x040fe20000410000 */
[C---:B------:R-:W-:Y:S01]  /*28910*/  FMUL.FTZ R45, R35.reuse, R45 ;  /* 0x0000002d232d7220 */ /* 0x040fe20000410000 */
[----:B------:R1:W-:Y:S01]  /*28920*/  ST.E desc[UR36][R2.64+0x4], R7 ;  /* 0x0000040702007985 */ /* 0x0003e2000c101924 */
[C---:B------:R-:W-:Y:S01]  /*28930*/  FMUL.FTZ R43, R35.reuse, R43 ;  /* 0x0000002b232b7220 */ /* 0x040fe20000410000 */
[C---:B------:R-:W-:Y:S01]  /*28940*/  FMUL.FTZ R37, R35.reuse, R37 ;  /* 0x0000002523257220 */ /* 0x040fe20000410000 */
[C---:B0-----:R-:W-:Y:S01]  /*28950*/  FMUL.FTZ R31, R35.reuse, R28 ;  /* 0x0000001c231f7220 */ /* 0x041fe20000410000 */
[----:B------:R0:W-:Y:S01]  /*28960*/  ST.E desc[UR36][R2.64+0x14], R25 ;  /* 0x0000141902007985 */ /* 0x0001e2000c101924 */
[----:B-1----:R-:W-:-:S03]  /*28970*/  FMUL.FTZ R7, R35, R218 ;  /* 0x000000da23077220 */ /* 0x002fc60000410000 */
[----:B------:R1:W-:Y:S04]  /*28980*/  ST.E desc[UR36][R2.64+0x24], R27 ;  /* 0x0000241b02007985 */ /* 0x0003e8000c101924 */
[----:B------:R2:W-:Y:S04]  /*28990*/  ST.E desc[UR36][R2.64+0x30], R31 ;  /* 0x0000301f02007985 */ /* 0x0005e8000c101924 */
[----:B------:R3:W-:Y:S01]  /*289a0*/  ST.E desc[UR36][R2.64+0x34], R29 ;  /* 0x0000341d02007985 */ /* 0x0007e2000c101924 */
[----:B0-----:R-:W-:-:S03]  /*289b0*/  FMUL.FTZ R25, R35, R224 ;  /* 0x000000e023197220 */ /* 0x001fc60000410000 */
[----:B------:R0:W-:Y:S01]  /*289c0*/  ST.E desc[UR36][R2.64+0x150], R39 ;  /* 0x0001502702007985 */ /* 0x0001e2000c101924 */
[----:B-1----:R-:W-:-:S03]  /*289d0*/  FMUL.FTZ R27, R35, R222 ;  /* 0x000000de231b7220 */ /* 0x002fc60000410000 */
[----:B------:R1:W-:Y:S01]  /*289e0*/  ST.E desc[UR36][R2.64+0x164], R41 ;  /* 0x0001642902007985 */ /* 0x0003e2000c101924 */
[C---:B--2---:R-:W-:Y:S01]  /*289f0*/  FMUL.FTZ R31, R35.reuse, R216 ;  /* 0x000000d8231f7220 */ /* 0x044fe20000410000 */
[C---:B---3--:R-:W-:Y:S01]  /*28a00*/  FMUL.FTZ R29, R35.reuse, R220 ;  /* 0x000000dc231d7220 */ /* 0x048fe20000410000 */
[C---:B0-----:R-:W-:Y:S01]  /*28a10*/  FMUL.FTZ R39, R35.reuse, R208 ;  /* 0x000000d023277220 */ /* 0x041fe20000410000 */
[C---:B-1----:R-:W-:Y:S01]  /*28a20*/  FMUL.FTZ R41, R35.reuse, R214 ;  /* 0x000000d623297220 */ /* 0x042fe20000410000 */
[----:B------:R-:W-:Y:S01]  /*28a30*/  ST.E desc[UR36][R2.64+0x154], R45 ;  /* 0x0001542d02007985 */ /* 0x000fe2000c101924 */
[C---:B------:R-:W-:Y:S01]  /*28a40*/  FMUL.FTZ R119, R35.reuse, R30 ;  /* 0x0000001e23777220 */ /* 0x040fe20000410000 */
[C---:B------:R-:W-:Y:S01]  /*28a50*/  FMUL.FTZ R59, R35.reuse, R24 ;  /* 0x00000018233b7220 */ /* 0x040fe20000410000 */
[C---:B------:R-:W-:Y:S01]  /*28a60*/  FMUL.FTZ R61, R35.reuse, R26 ;  /* 0x0000001a233d7220 */ /* 0x040fe20000410000 */
[----:B------:R0:W-:Y:S01]  /*28a70*/  ST.E desc[UR36][R2.64+0x160], R43 ;  /* 0x0001602b02007985 */ /* 0x0001e2000c101924 */
[C---:B------:R-:W-:Y:S01]  /*28a80*/  FMUL.FTZ R63, R35.reuse, R63 ;  /* 0x0000003f233f7220 */ /* 0x040fe20000410000 */
[C---:B------:R-:W-:Y:S01]  /*28a90*/  FMUL.FTZ R65, R35.reuse, R65 ;  /* 0x0000004123417220 */ /* 0x040fe20000410000 */
[C---:B------:R-:W-:Y:S01]  /*28aa0*/  FMUL.FTZ R67, R35.reuse, R67 ;  /* 0x0000004323437220 */ /* 0x040fe20000410000 */
        /* <DEDUP_REMOVED lines=39> */
[----:B------:R0:W-:Y:S01]  /*28d20*/  ST.E desc[UR36][R2.64+0x1a0], R39 ;  /* 0x0001a02702007985 */ /* 0x0001e2000c101924 */
[C---:B-1----:R-:W-:Y:S01]  /*28d30*/  FMUL.FTZ R7, R35.reuse, R206 ;  /* 0x000000ce23077220 */ /* 0x042fe20000410000 */
[C---:B--2---:R-:W-:Y:S01]  /*28d40*/  FMUL.FTZ R25, R35.reuse, R198 ;  /* 0x000000c623197220 */ /* 0x044fe20000410000 */
[C---:B---3--:R-:W-:Y:S01]  /*28d50*/  FMUL.FTZ R27, R35.reuse, R204 ;  /* 0x000000cc231b7220 */ /* 0x048fe20000410000 */
[----:B------:R1:W-:Y:S01]  /*28d60*/  ST.E desc[UR36][R2.64+0x1a4], R41 ;  /* 0x0001a42902007985 */ /* 0x0003e2000c101924 */
[C---:B----4-:R-:W-:Y:S01]  /*28d70*/  FMUL.FTZ R29, R35.reuse, R202 ;  /* 0x000000ca231d7220 */ /* 0x050fe20000410000 */
[C---:B------:R-:W-:Y:S01]  /*28d80*/  FMUL.FTZ R37, R35.reuse, R200 ;  /* 0x000000c823257220 */ /* 0x040fe20000410000 */
[C---:B------:R-:W-:Y:S01]  /*28d90*/  FMUL.FTZ R31, R35.reuse, R196 ;  /* 0x000000c4231f7220 */ /* 0x040fe20000410000 */
[----:B------:R-:W-:Y:S01]  /*28da0*/  FMUL.FTZ R35, R35, R188 ;  /* 0x000000bc23237220 */ /* 0x000fe20000410000 */
[C---:B0-----:R-:W-:Y:S01]  /*28db0*/  FMUL.FTZ R39, R33.reuse, R194 ;  /* 0x000000c221277220 */ /* 0x041fe20000410000 */
[C---:B-1----:R-:W-:Y:S01]  /*28dc0*/  FMUL.FTZ R41, R33.reuse, R192 ;  /* 0x000000c021297220 */ /* 0x042fe20000410000 */
[----:B------:R0:W-:Y:S04]  /*28dd0*/  ST.E desc[UR36][R2.64+0x1b0], R43 ;  /* 0x0001b02b02007985 */ /* 0x0001e8000c101924 */
[----:B------:R1:W-:Y:S04]  /*28de0*/  ST.E desc[UR36][R2.64+0x1c0], R7 ;  /* 0x0001c00702007985 */ /* 0x0003e8000c101924 */
[----:B------:R2:W-:Y:S04]  /*28df0*/  ST.E desc[UR36][R2.64+0x1c4], R25 ;  /* 0x0001c41902007985 */ /* 0x0005e8000c101924 */
[----:B------:R3:W-:Y:S01]  /*28e00*/  ST.E desc[UR36][R2.64+0x1d0], R27 ;  /* 0x0001d01b02007985 */ /* 0x0007e2000c101924 */
[----:B0-----:R-:W-:-:S03]  /*28e10*/  FMUL.FTZ R43, R33, R190 ;  /* 0x000000be212b7220 */ /* 0x001fc60000410000 */
[----:B------:R0:W-:Y:S01]  /*28e20*/  ST.E desc[UR36][R2.64+0x1d4], R29 ;  /* 0x0001d41d02007985 */ /* 0x0001e2000c101924 */
[----:B-1----:R-:W-:-:S03]  /*28e30*/  FMUL.FTZ R7, R33, R150 ;  /* 0x0000009621077220 */ /* 0x002fc60000410000 */
        /* <DEDUP_REMOVED lines=113> */
[----:B------:R-:W-:Y:S01]  /*29550*/  FMUL.FTZ R33, R33, R34 ;  /* 0x0000002221217220 */ /* 0x000fe20000410000 */
        /* <DEDUP_REMOVED lines=49> */
[----:B------:R4:W-:Y:S01]  /*29870*/  ST.E desc[UR36][R2.64+0x1f8], R33 ;  /* 0x0001f82102007985 */ /* 0x0009e2000c101924 */
[----:B------:R2:W-:Y:S06]  /*29880*/  BAR.SYNC.DEFER_BLOCKING R229, 0x100 ;  /* 0x000400e50000751d */ /* 0x0005ec0000010000 */
[----:B0-----:R-:W4:Y:S04]  /*29890*/  LD.E R25, desc[UR36][R2.64] ;  /* 0x0000002402197980 */ /* 0x001f28000c101900 */
[----:B-1----:R-:W4:Y:S04]  /*298a0*/  LD.E R27, desc[UR36][R2.64+0x4] ;  /* 0x00000424021b7980 */ /* 0x002f28000c101900 */
[----:B--2---:R-:W2:Y:S04]  /*298b0*/  LD.E R29, desc[UR36][R2.64+0x8] ;  /* 0x00000824021d7980 */ /* 0x004ea8000c101900 */
[----:B---3--:R-:W3:Y:S04]  /*298c0*/  LD.E R37, desc[UR36][R2.64+0xc] ;  /* 0x00000c2402257980 */ /* 0x008ee8000c101900 */
[----:B------:R-:W3:Y:S04]  /*298d0*/  LD.E R43, desc[UR36][R2.64+0x10] ;  /* 0x00001024022b7980 */ /* 0x000ee8000c101900 */
[----:B----4-:R-:W4:Y:S04]  /*298e0*/  LD.E R31, desc[UR36][R2.64+0x14] ;  /* 0x00001424021f7980 */ /* 0x010f28000c101900 */
        /* <DEDUP_REMOVED lines=123> */
[----:B------:R-:W4:Y:S04]  /*2a0a0*/  LD.E.64 R6, desc[UR36][R16.64+0x88] ;  /* 0x0000882410067980 */ /* 0x000f28000c101b00 */
[----:B------:R0:W-:Y:S04]  /*2a0b0*/  ST.E desc[UR36][R2.64], R25 ;  /* 0x0000001902007985 */ /* 0x0001e8000c101924 */
[----:B------:R-:W-:Y:S04]  /*2a0c0*/  ST.E desc[UR36][R2.64+0x4], R27 ;  /* 0x0000041b02007985 */ /* 0x000fe8000c101924 */
[----:B--2---:R-:W-:Y:S04]  /*2a0d0*/  ST.E desc[UR36][R2.64+0x8], R29 ;  /* 0x0000081d02007985 */ /* 0x004fe8000c101924 */
[----:B---3--:R-:W-:Y:S04]  /*2a0e0*/  ST.E desc[UR36][R2.64+0xc], R37 ;  /* 0x00000c2502007985 */ /* 0x008fe8000c101924 */
[----:B------:R-:W-:Y:S04]  /*2a0f0*/  ST.E desc[UR36][R2.64+0x10], R43 ;  /* 0x0000102b02007985 */ /* 0x000fe8000c101924 */
        /* <DEDUP_REMOVED lines=123> */
[----:B------:R-:W4:Y:S04]  /*2a8b0*/  LD.E R188, desc[UR36][R16.64+0x68] ;  /* 0x0000682410bc7980 */ /* 0x000f28000c101900 */
[----:B0-----:R-:W4:Y:S04]  /*2a8c0*/  LD.E R25, desc[UR36][R2.64+0x4] ;  /* 0x0000042402197980 */ /* 0x001f28000c101900 */
[----:B-1----:R-:W4:Y:S04]  /*2a8d0*/  LD.E R26, desc[UR36][R2.64+0x8] ;  /* 0x00000824021a7980 */ /* 0x002f28000c101900 */
[----:B------:R-:W4:Y:S04]  /*2a8e0*/  LD.E R27, desc[UR36][R2.64+0xc] ;  /* 0x00000c24021b7980 */ /* 0x000f28000c101900 */
[----:B--2---:R-:W2:Y:S04]  /*2a8f0*/  LD.E R28, desc[UR36][R2.64+0x10] ;  /* 0x00001024021c7980 */ /* 0x004ea8000c101900 */
[----:B------:R-:W2:Y:S04]  /*2a900*/  LD.E R29, desc[UR36][R2.64+0x14] ;  /* 0x00001424021d7980 */ /* 0x000ea8000c101900 */
[----:B---3--:R-:W2:Y:S04]  /*2a910*/  LD.E R30, desc[UR36][R2.64+0x18] ;  /* 0x00001824021e7980 */ /* 0x008ea8000c101900 */
[----:B------:R-:W2:Y:S04]  /*2a920*/  LD.E R31, desc[UR36][R2.64+0x1c] ;  /* 0x00001c24021f7980 */ /* 0x000ea8000c101900 */
[----:B----4-:R-:W2:Y:S04]  /*2a930*/  LD.E R32, desc[UR36][R2.64+0x20] ;  /* 0x0000202402207980 */ /* 0x010ea8000c101900 */
        /* <DEDUP_REMOVED lines=121> */
[----:B------:R-:W-:-:S02]  /*2b0d0*/  ISETP.NE.U32.AND P0, PT, R188, RZ, PT ;  /* 0x000000ffbc00720c */ /* 0x000fc40003f05070 */
[----:B------:R-:W-:Y:S02]  /*2b0e0*/  R2UR UR7, R7 ;  /* 0x00000000070772ca */ /* 0x000fe400000e0000 */
[----:B------:R-:W-:Y:S02]  /*2b0f0*/  R2UR UR6, R6 ;  /* 0x00000000060672ca */ /* 0x000fe400000e0000 */
[----:B------:R-:W-:Y:S02]  /*2b100*/  F2FP.F16.F32.PACK_AB R152, R152, R189 ;  /* 0x000000bd9898723e */ /* 0x000fe400000000ff */
[----:B------:R-:W-:Y:S02]  /*2b110*/  F2FP.F16.F32.PACK_AB R154, R187, R154 ;  /* 0x0000009abb9a723e */ /* 0x000fe400000000ff */
[----:B------:R-:W-:Y:S02]  /*2b120*/  F2FP.F16.F32.PACK_AB R153, R153, R186 ;  /* 0x000000ba9999723e */ /* 0x000fe400000000ff */
[----:B------:R-:W-:Y:S01]  /*2b130*/  F2FP.F16.F32.PACK_AB R155, R155, R162 ;  /* 0x000000a29b9b723e */ /* 0x000fe200000000ff */
[----:B------:R-:W-:-:S03]  /*2b140*/  VOTEU.ANY UP0, P0 ;  /* 0x00000000003f7886 */ /* 0x000fc60000000100 */
[----:B--2---:R-:W-:-:S06]  /*2b150*/  WARPGROUP.ARRIVE ;  /* 0x00000000000079c5 */ /* 0x004fcc0000000000 */
[----:B------:R-:W-:Y:S03]  /*2b160*/  HGMMA.64x256x16.F32 R24, R152, gdesc[UR4].tnspB, R24, UP0, gsb0 ;  /* 0x43e0000498187df0 */ /* 0x000fe6000b800818 */
[----:B------:R-:W-:Y:S02]  /*2b170*/  WARPGROUP.DEPBAR.LE gsb0, 0x0 ;  /* 0x00008000000079c5 */ /* 0x000fe40000010000 */
[----:B------:R0:W-:Y:S04]  /*2b180*/  ST.E desc[UR36][R2.64], R24 ;  /* 0x0000001802007985 */ /* 0x0001e8000c101924 */
        /* <DEDUP_REMOVED lines=127> */
[----:B------:R-:W-:Y:S04]  /*2b980*/  ST.E desc[UR36][R16.64+0x68], R185 ;  /* 0x000068b910007985 */ /* 0x000fe8000c101924 */
[----:B0-----:R-:W1:Y:S01]  /*2b990*/  LD.E R24, desc[UR36][R2.64] ;  /* 0x0000002402187980 */ /* 0x001e62000c101900 */
[----:B------:R-:W-:-:S02]  /*2b9a0*/  VIADD R154, R6, 0x80 ;  /* 0x00000080069a7836 */ /* 0x000fc40000000000 */
[----:B------:R-:W-:-:S03]  /*2b9b0*/  IMAD.MOV.U32 R155, RZ, RZ, R7 ;  /* 0x000000ffff9b7224 */ /* 0x000fc600078e0007 */
[----:B------:R-:W-:Y:S02]  /*2b9c0*/  R2UR UR6, R154 ;  /* 0x000000009a0672ca */ /* 0x000fe400000e0000 */
[----:B------:R-:W-:Y:S02]  /*2b9d0*/  R2UR UR7, R155 ;  /* 0x000000009b0772ca */ /* 0x000fe400000e0000 */
[----:B------:R-:W-:Y:S02]  /*2b9e0*/  F2FP.F16.F32.PACK_AB R152, R11, R12 ;  /* 0x0000000c0b98723e */ /* 0x000fe400000000ff */
[----:B------:R-:W-:Y:S02]  /*2b9f0*/  F2FP.F16.F32.PACK_AB R154, R13, R14 ;  /* 0x0000000e0d9a723e */ /* 0x000fe400000000ff */
[----:B------:R-:W-:Y:S02]  /*2ba00*/  F2FP.F16.F32.PACK_AB R153, R15, R18 ;  /* 0x000000120f99723e */ /* 0x000fe400000000ff */
[----:B------:R-:W-:-:S04]  /*2ba10*/  F2FP.F16.F32.PACK_AB R155, R20, R0 ;  /* 0x00000000149b723e */ /* 0x000fc800000000ff */
[----:B-1----:R-:W-:-:S06]  /*2ba20*/  WARPGROUP.ARRIVE ;  /* 0x00000000000079c5 */ /* 0x002fcc0000000000 */
[----:B------:R-:W-:Y:S03]  /*2ba30*/  HGMMA.64x256x16.F32 R24, R152, gdesc[UR4].tnspB, R24, gsb0 ;  /* 0x43e0000498187df0 */ /* 0x000fe60008000818 */
        /* <DEDUP_REMOVED lines=132> */
[----:B------:R-:W-:Y:S01]  /*2c280*/  IMAD.MOV.U32 R13, RZ, RZ, R7 ;  /* 0x000000ffff0d7224 */ /* 0x000fe200078e0007 */
[----:B------:R-:W-:Y:S02]  /*2c290*/  F2FP.F16.F32.PACK_AB R160, R160, R161 ;  /* 0x000000a1a0a0723e */ /* 0x000fe400000000ff */
[----:B------:R-:W-:Y:S02]  /*2c2a0*/  R2UR UR6, R12 ;  /* 0x000000000c0672ca */ /* 0x000fe400000e0000 */
[----:B------:R-:W-:Y:S02]  /*2c2b0*/  R2UR UR7, R13 ;  /* 0x000000000d0772ca */ /* 0x000fe400000e0000 */
        /* <DEDUP_REMOVED lines=418> */
[----:B------:R-:W-:Y:S01]  /*2dce0*/  VIADD R6, R6, 0x280 ;  /* 0x0000028006067836 */ /* 0x000fe20000000000 */
[----:B------:R-:W-:-:S04]  /*2dcf0*/  R2UR UR7, R7 ;  /* 0x00000000070772ca */ /* 0x000fc800000e0000 */
        /* <DEDUP_REMOVED lines=30> */
[----:B------:R-:W-:Y:S04]  /*2dee0*/  ST.E desc[UR36][R2.64+0x58], R46 ;  /* 0x0000582e02007985 */ /* 0x000fe8000c101924 */
        /* <DEDUP_REMOVED lines=105> */
[----:B------:R4:W-:Y:S04]  /*2e580*/  ST.E desc[UR36][R16.64+0x68], R185 ;  /* 0x000068b910007985 */ /* 0x0009e8000c101924 */
        /* <DEDUP_REMOVED lines=19> */
[----:B--2---:R-:W2:Y:S04]  /*2e6c0*/  LD.E R47, desc[UR36][R2.64+0x48] ;  /* 0x00004824022f7980 */ /* 0x004ea8000c101900 */
[----:B---3--:R-:W3:Y:S04]  /*2e6d0*/  LD.E R49, desc[UR36][R2.64+0x4c] ;  /* 0x00004c2402317980 */ /* 0x008ee8000c101900 */
        /* <DEDUP_REMOVED lines=127> */
[----:B---3--:R-:W-:Y:S04]  /*2eed0*/  ST.E desc[UR36][R2.64+0x4c], R49 ;  /* 0x00004c3102007985 */ /* 0x008fe8000c101924 */
        /* <DEDUP_REMOVED lines=107> */
[----:B0-----:R-:W1:Y:S04]  /*2f590*/  LDL.64 R6, [R1+0x198] ;  /* 0x0001980001067983 */ /* 0x001e680000100a00 */
[----:B------:R2:W5:Y:S04]  /*2f5a0*/  LD.E R0, desc[UR36][R4.64] ;  /* 0x0000002404007980 */ /* 0x000568000c101900 */
[----:B-1----:R-:W3:Y:S01]  /*2f5b0*/  LD.E R8, desc[UR36][R6.64] ;  /* 0x0000002406087980 */ /* 0x002ee2000c101900 */
[----:B------:R-:W-:Y:S01]  /*2f5c0*/  BSSY B0, `(.L_x_11363) ;  /* 0x0000005000007945 */ /* 0x000fe20003800000 */
[----:B---3--:R-:W-:-:S04]  /*2f5d0*/  LOP3.LUT R8, R8, 0x1, RZ, 0xfc, !PT ;  /* 0x0000000108087812 */ /* 0x008fc800078efcff */
[----:B------:R-:W-:-:S13]  /*2f5e0*/  ISETP.NE.AND P0, PT, R8, 0x3, PT ;  /* 0x000000030800780c */ /* 0x000fda0003f05270 */
[----:B--2---:R-:W-:Y:S05]  /*2f5f0*/  @!P0 BRA `(.L_x_11364) ;  /* 0x0000000000048947 */ /* 0x004fea0003800000 */
[----:B------:R-:W-:Y:S01]  /*2f600*/  BPT.TRAP 0x1 ;  /* 0x000000040000795c */ /* 0x000fe20000300000 */
.L_x_11364:
[----:B------:R-:W-:Y:S05]  /*2f610*/  BSYNC B0 ;  /* 0x0000000000007941 */ /* 0x000fea0003800000 */
.L_x_11363:
[----:B------:R-:W2:Y:S04]  /*2f620*/  LD.E.64 R2, desc[UR36][R6.64+0x20] ;  /* 0x0000202406027980 */ /* 0x000ea8000c101b00 */
[----:B------:R-:W3:Y:S01]  /*2f630*/  LD.E R8, desc[UR36][R6.64+0xc] ;  /* 0x00000c2406087980 */ /* 0x000ee2000c101900 */
[C---:B------:R-:W-:Y:S01]  /*2f640*/  ISETP.GT.AND P0, PT, R19.reuse, UR40, PT ;  /* 0x0000002813007c0c */ /* 0x040fe2000bf04270 */
[----:B------:R-:W-:Y:S01]  /*2f650*/  VIADD R19, R19, 0xffffffff ;  /* 0xffffffff13137836 */ /* 0x000fe20000000000 */
[----:B--2---:R-:W-:-:S05]  /*2f660*/  MOV R3, R2 ;  /* 0x0000000200037202 */ /* 0x004fca0000000f00 */
[----:B-----5:R-:W-:-:S05]  /*2f670*/  IMAD R3, R0, 0x8, R3 ;  /* 0x0000000800037824 */ /* 0x020fca00078e0203 */
[----:B---3--:R-:W-:-:S04]  /*2f680*/  PRMT R3, R8, 0x654, R3 ;  /* 0x0000065408037816 */ /* 0x008fc80000000003 */
[----:B------:R2:W-:Y:S01]  /*2f690*/  SYNCS.ARRIVE.TRANS64.RED.A1T0 RZ, [R3+URZ], RZ ;  /* 0x000000ff03ff79a7 */ /* 0x0005e2000810043f */
[----:B------:R-:W-:Y:S05]  /*2f6a0*/  @P0 BRA `(.L_x_11365) ;  /* 0xffffff4c00600947 */ /* 0x000fea000383ffff */
.L_x_11336:
[----:B------:R-:W-:Y:S05]  /*2f6b0*/  WARPSYNC.ALL ;  /* 0x0000000000007948 */ /* 0x000fea0003800000 */
[----:B------:R-:W3:Y:S04]  /*2f6c0*/  LDL R5, [R1+0x220] ;  /* 0x0002200001057983 */ /* 0x000ee80000100800 */
[----:B------:R-:W4:Y:S04]  /*2f6d0*/  LDL R6, [R1+0x224] ;  /* 0x0002240001067983 */ /* 0x000f280000100800 */
[----:B------:R-:W5:Y:S04]  /*2f6e0*/  LDL R68, [R1+0x1f8] ;  /* 0x0001f80001447983 */ /* 0x000f680000100800 */
        /* <DEDUP_REMOVED lines=62> */
[----:B---3--:R-:W0:Y:S02]  /*2fad0*/  SHFL.BFLY PT, R0, R5, 0x2, 0x1f ;  /* 0x0c401f0005007f89 */ /* 0x008e2400000e0000 */
[----:B0-----:R-:W-:-:S05]  /*2fae0*/  FADD.FTZ R0, R5, R0 ;  /* 0x0000000005007221 */ /* 0x001fca0000010000 */
[----:B-12---:R-:W0:Y:S02]  /*2faf0*/  SHFL.BFLY PT, R3, R0, 0x1, 0x1f ;  /* 0x0c201f0000037f89 */ /* 0x006e2400000e0000 */
[----:B0-----:R-:W-:Y:S01]  /*2fb00*/  FADD.FTZ R2, R0, R3 ;  /* 0x0000000300027221 */ /* 0x001fe20000010000 */
[----:B-----5:R-:W-:Y:S01]  /*2fb10*/  VIADD R68, R68, 0x1 ;  /* 0x0000000144447836 */ /* 0x020fe20000000000 */
[----:B------:R-:W2:Y:S04]  /*2fb20*/  LDL R0, [R1+0x204] ;  /* 0x0002040001007983 */ /* 0x000ea80000100800 */
[----:B------:R-:W-:Y:S04]  /*2fb30*/  STL [R1+0x220], R2 ;  /* 0x0002200201007387 */ /* 0x000fe80000100800 */
[----:B------:R-:W3:Y:S04]  /*2fb40*/  LDL R87, [R1+0x220] ;  /* 0x0002200001577983 */ /* 0x000ee80000100800 */
[----:B----4-:R-:W0:Y:S02]  /*2fb50*/  SHFL.BFLY PT, R3, R6, 0x2, 0x1f ;  /* 0x0c401f0006037f89 */ /* 0x010e2400000e0000 */
[----:B0-----:R-:W-:Y:S01]  /*2fb60*/  FADD.FTZ R3, R3, R6 ;  /* 0x0000000603037221 */ /* 0x001fe20000010000 */
[----:B------:R-:W-:Y:S01]  /*2fb70*/  ISETP.NE.AND P2, PT, R68, 0x2, PT ;  /* 0x000000024400780c */ /* 0x000fe20003f45270 */
[----:B------:R-:W4:Y:S04]  /*2fb80*/  LDL.64 R6, [R1+0x438] ;  /* 0x0004380001067983 */ /* 0x000f280000100a00 */
[----:B------:R-:W0:Y:S08]  /*2fb90*/  SHFL.BFLY PT, R4, R3, 0x1, 0x1f ;  /* 0x0c201f0003047f89 */ /* 0x000e3000000e0000 */
[----:B------:R-:W5:Y:S01]  /*2fba0*/  @!P2 LDL R66, [R1+0x1fc] ;  /* 0x0001fc000142a983 */ /* 0x000f620000100800 */
[----:B0-----:R-:W-:-:S03]  /*2fbb0*/  FADD.FTZ R78, R3, R4 ;  /* 0x00000004034e7221 */ /* 0x001fc60000010000 */
[----:B------:R-:W4:Y:S02]  /*2fbc0*/  LDL.64 R4, [R1+0x408] ;  /* 0x0004080001047983 */ /* 0x000f240000100a00 */
[----:B------:R-:W-:Y:S02]  /*2fbd0*/  FSETP.NE.FTZ.AND P1, PT, R78, RZ, PT ;  /* 0x000000ff4e00720b */ /* 0x000fe40003f35000 */
[----:B------:R-:W4:Y:S11]  /*2fbe0*/  LDL.64 R2, [R1+0x428] ;  /* 0x0004280001027983 */ /* 0x000f360000100a00 */
[----:B------:R-:W4:Y:S04]  /*2fbf0*/  @P1 LDL R83, [R1+0x230] ;  /* 0x0002300001531983 */ /* 0x000f280000100800 */
[----:B------:R-:W4:Y:S01]  /*2fc00*/  @P1 LDL R85, [R1+0x214] ;  /* 0x0002140001551983 */ /* 0x000f220000100800 */
[----:B------:R-:W-:-:S02]  /*2fc10*/  IMAD.MOV.U32 R80, RZ, RZ, -0x800000 ;  /* 0xff800000ff507424 */ /* 0x000fc400078e00ff */
[----:B------:R-:W-:Y:S01]  /*2fc20*/  IMAD.MOV.U32 R79, RZ, RZ, RZ ;  /* 0x000000ffff4f7224 */ /* 0x000fe200078e00ff */
[----:B------:R1:W-:Y:S08]  /*2fc30*/  BAR.ARV R228, 0x100 ;  /* 0x000400e40000751d */ /* 0x0003f00000002000 */
[----:B------:R-:W-:Y:S06]  /*2fc40*/  BAR.ARV 0x8, 0x180 ;  /* 0x0206000000007b1d */ /* 0x000fec0000002000 */
[----:B---3--:R-:W-:-:S13]  /*2fc50*/  FSETP.NE.FTZ.AND P0, PT, R87, RZ, PT ;  /* 0x000000ff5700720b */ /* 0x008fda0003f15000 */
[----:B------:R-:W3:Y:S04]  /*2fc60*/  @P0 LDL R69, [R1+0x230] ;  /* 0x0002300001450983 */ /* 0x000ee80000100800 */
[----:B------:R-:W4:Y:S01]  /*2fc70*/  @P0 LDL R82, [R1+0x210] ;  /* 0x0002100001520983 */ /* 0x000f220000100800 */
[----:B------:R-:W0:Y:S02]  /*2fc80*/  @P0 MUFU.LG2 R81, R87 ;  /* 0x0000005700510308 */ /* 0x000e240000000c00 */
[----:B0-----:R-:W-:-:S06]  /*2fc90*/  @P0 FMUL.FTZ R84, R81, 0.69314718246459960938 ;  /* 0x3f31721851540820 */ /* 0x001fcc0000410000 */
[----:B------:R-:W0:Y:S08]  /*2fca0*/  @P1 MUFU.LG2 R86, R78 ;  /* 0x0000004e00561308 */ /* 0x000e300000000c00 */
[----:B------:R-:W1:Y:S01]  /*2fcb0*/  @P0 MUFU.RCP R79, R87 ;  /* 0x00000057004f0308 */ /* 0x000e620000001000 */
[----:B-----5:R-:W-:Y:S01]  /*2fcc0*/  @!P2 LOP3.LUT R66, R66, 0x1, RZ, 0x3c, !PT ;  /* 0x000000014242a812 */ /* 0x020fe200078e3cff */
[----:B--2---:R-:W-:-:S02]  /*2fcd0*/  VIADD R0, R0, 0x1 ;  /* 0x0000000100007836 */ /* 0x004fc40000000000 */
[----:B0-----:R-:W-:Y:S01]  /*2fce0*/  @P1 FMUL.FTZ R81, R86, 0.69314718246459960938 ;  /* 0x3f31721856511820 */ /* 0x001fe20000410000 */
[----:B------:R-:W-:Y:S01]  /*2fcf0*/  STL [R1+0x224], R78 ;  /* 0x0002244e01007387 */ /* 0x000fe20000100800 */
        /* <DEDUP_REMOVED lines=98> */
[----:B------:R-:W-:Y:S04]  /*30320*/  STL [R1+0x204], R0 ;  /* 0x0002040001007387 */ /* 0x000fe80000100800 */
[----:B------:R-:W-:Y:S01]  /*30330*/  @!P2 STL [R1+0x1f8], RZ ;  /* 0x0001f8ff0100a387 */ /* 0x000fe20000100800 */
[----:B---3--:R-:W-:-:S04]  /*30340*/  @P0 FMUL.FTZ R69, R69, 0.69314718246459960938 ;  /* 0x3f31721845450820 */ /* 0x008fc80000410000 */
[----:B----4-:R-:W-:Y:S01]  /*30350*/  @P0 FFMA.FTZ R80, R69, R82, R84 ;  /* 0x0000005245500223 */ /* 0x010fe20000010054 */
[----:B------:R-:W-:-:S06]  /*30360*/  IMAD.MOV.U32 R69, RZ, RZ, RZ ;  /* 0x000000ffff457224 */ /* 0x000fcc00078e00ff */
[----:B------:R-:W0:Y:S01]  /*30370*/  @P1 MUFU.RCP R69, R78 ;  /* 0x0000004e00451308 */ /* 0x000e220000001000 */
[----:B------:R-:W-:Y:S01]  /*30380*/  @P1 FMUL.FTZ R84, R83, 0.69314718246459960938 ;  /* 0x3f31721853541820 */ /* 0x000fe20000410000 */
[----:B------:R-:W-:-:S03]  /*30390*/  IMAD.MOV.U32 R82, RZ, RZ, -0x800000 ;  /* 0xff800000ff527424 */ /* 0x000fc600078e00ff */
[----:B------:R-:W-:Y:S01]  /*303a0*/  @P1 FFMA.FTZ R82, R84, R85, R81 ;  /* 0x0000005554521223 */ /* 0x000fe20000010051 */
[----:B------:R-:W-:Y:S01]  /*303b0*/  STL [R1+0x220], R80 ;  /* 0x0002205001007387 */ /* 0x000fe20000100800 */
[-C--:B0-----:R-:W-:Y:S01]  /*303c0*/  FMUL.FTZ R13, R13, R69.reuse ;  /* 0x000000450d0d7220 */ /* 0x081fe20000410000 */
        /* <DEDUP_REMOVED lines=64> */
[----:B0-----:R-:W-:Y:S01]  /*307d0*/  VIADD R12, R67, 0x1 ;  /* 0x00000001430c7836 */ /* 0x001fe20000000000 */
        /* <DEDUP_REMOVED lines=32> */
[----:B------:R1:W-:Y:S01]  /*309e0*/  STL [R1+0x200], R12 ;  /* 0x0002000c01007387 */ /* 0x0003e20000100800 */
[----:B------:R-:W-:-:S13]  /*309f0*/  PLOP3.LUT P0, PT, PT, PT, PT, 0x8, 0x0 ;  /* 0x000000000000781c */ /* 0x000fda0003f0e170 */
.L_x_11270:
[----:B------:R-:W-:Y:S05]  /*30a00*/  @P0 BRA `(.L_x_11366) ;  /* 0x0000002400440947 */ /* 0x000fea0003800000 */
[----:B------:R-:W2:Y:S01]  /*30a10*/  S2R R0, SR_TID.X ;  /* 0x0000000000007919 */ /* 0x000ea20000002100 */
[----:B------:R-:W3:Y:S01]  /*30a20*/  S2UR UR5, SR_CgaCtaId ;  /* 0x00000000000579c3 */ /* 0x000ee20000008800 */
[----:B------:R-:W-:Y:S01]  /*30a30*/  UMOV UR4, 0x400 ;  /* 0x0000040000047882 */ /* 0x000fe20000000000 */
[----:B------:R-:W-:Y:S01]  /*30a40*/  ULDC UR6, c[0x0][0xb88] ;  /* 0x0002e20000067ab9 */ /* 0x000fe20000000800 */
[----:B01----:R-:W0:Y:S05]  /*30a50*/  S2R R6, SR_CTAID.X ;  /* 0x0000000000067919 */ /* 0x003e2a0000002500 */
[----:B------:R-:W1:Y:S08]  /*30a60*/  LDC R23, c[0x0][0xce8] ;  /* 0x00033a00ff177b82 */ /* 0x000e700000000800 */
[----:B------:R-:W-:Y:S01]  /*30a70*/  BAR.SYNC.DEFER_BLOCKING 0x1, 0x100 ;  /* 0x0044000000007b1d */ /* 0x000fe20000010000 */
[----:B------:R-:W-:-:S05]  /*30a80*/  USHF.R.S32.HI UR10, URZ, 0x1f, UR58 ;  /* 0x0000001f3f0a7899 */ /* 0x000fca000801143a */
[----:B------:R-:W-:Y:S01]  /*30a90*/  ULDC.64 UR8, c[0x0][0xcd0] ;  /* 0x0003340000087ab9 */ /* 0x000fe20000000a00 */
[----:B---3--:R-:W-:-:S04]  /*30aa0*/  ULEA UR4, UR5, UR4, 0x18 ;  /* 0x0000000405047291 */ /* 0x008fc8000f8ec03f */
[----:B------:R-:W-:Y:S01]  /*30ab0*/  UIADD3 UR4, UR4, 0x32420, URZ ;  /* 0x0003242004047890 */ /* 0x000fe2000fffe03f */
[----:B--2---:R-:W-:-:S03]  /*30ac0*/  VIADD R3, R0, 0xffffff80 ;  /* 0xffffff8000037836 */ /* 0x004fc60000000000 */
[----:B------:R-:W-:Y:S01]  /*30ad0*/  UPRMT UR4, URZ, 0x654, UR4 ;  /* 0x000006543f047896 */ /* 0x000fe20008000004 */
[----:B-1----:R-:W-:Y:S01]  /*30ae0*/  IMAD R18, R23, UR6, RZ ;  /* 0x0000000617127c24 */ /* 0x002fe2000f8e02ff */
        /* <DEDUP_REMOVED lines=21> */
[----:B0-----:R-:W-:-:S05]  /*30c40*/  IMAD R9, R6, 0x80, R5 ;  /* 0x0000008006097824 */ /* 0x001fca00078e0205 */
        /* <DEDUP_REMOVED lines=325> */
.L_x_11368:
[----:B------:R-:W-:Y:S05]  /*320a0*/  BSYNC B0 ;  /* 0x0000000000007941 */ /* 0x000fea0003800000 */
.L_x_11367:
        /* <DEDUP_REMOVED lines=223> */
.L_x_11370:
[----:B------:R-:W-:Y:S05]  /*32ea0*/  BSYNC B0 ;  /* 0x0000000000007941 */ /* 0x000fea0003800000 */
.L_x_11369:
[----:B------:R-:W-:Y:S05]  /*32eb0*/  @P1 BRA `(.L_x_11262) ;  /* 0x0000004c004c1947 */ /* 0x000fea0003800000 */
[----:B01----:R-:W2:Y:S01]  /*32ec0*/  LDL.64 R4, [R1+0x438] ;  /* 0x0004380001047983 */ /* 0x003ea20000100a00 */
[----:B------:R-:W-:-:S04]  /*32ed0*/  LEA.HI R19, R19, R19, RZ, 0x1 ;  /* 0x0000001313137211 */ /* 0x000fc800078f08ff */
[----:B------:R-:W-:-:S05]  /*32ee0*/  LOP3.LUT R3, R19, 0xfffffffe, RZ, 0xc0, !PT ;  /* 0xfffffffe13037812 */ /* 0x000fca00078ec0ff */
[----:B------:R-:W-:-:S05]  /*32ef0*/  IMAD.WIDE R2, R3, 0x4, R14 ;  /* 0x0000000403027825 */ /* 0x000fca00078e020e */
[----:B--2---:R0:W-:Y:S01]  /*32f00*/  ST.E.64 desc[UR36][R2.64], R4 ;  /* 0x0000000402007985 */ /* 0x0041e2000c101b24 */
[----:B------:R-:W-:Y:S05]  /*32f10*/  BRA `(.L_x_11262) ;  /* 0x0000004c00347947 */ /* 0x000fea0003800000 */
.L_x_11366:
[----:B------:R-:W2:Y:S02]  /*32f20*/  S2R R0, SR_TID.X ;  /* 0x0000000000007919 */ /* 0x000ea40000002100 */
[----:B--2---:R-:W-:-:S05]  /*32f30*/  VIADD R0, R0, 0xffffff80 ;  /* 0xffffff8000007836 */ /* 0x004fca0000000000 */
[----:B------:R-:W-:-:S13]  /*32f40*/  ISETP.GT.AND P0, PT, R0, 0x7f, PT ;  /* 0x0000007f0000780c */ /* 0x000fda0003f04270 */
[----:B------:R-:W-:Y:S05]  /*32f50*/  @P0 BRA `(.L_x_11262) ;  /* 0x0000004c00240947 */ /* 0x000fea0003800000 */
[----:B-1----:R-:W1:Y:S01]  /*32f60*/  S2R R3, SR_CTAID.X ;  /* 0x0000000000037919 */ /* 0x002e620000002500 */
[----:B0-----:R-:W0:Y:S01]  /*32f70*/  LDC R4, c[0x0][0xce8] ;  /* 0x00033a00ff047b82 */ /* 0x001e220000000800 */
[----:B------:R-:W-:Y:S02]  /*32f80*/  ULDC UR4, c[0x0][0xb88] ;  /* 0x0002e20000047ab9 */ /* 0x000fe40000000800 */
[----:B0-----:R-:W-:Y:S02]  /*32f90*/  IMAD R5, R4, UR4, RZ ;  /* 0x0000000404057c24 */ /* 0x001fe4000f8e02ff */
[----:B-1----:R-:W-:-:S05]  /*32fa0*/  IMAD R0, R3, 0x80, R0 ;  /* 0x0000008003007824 */ /* 0x002fca00078e0200 */
        /* <DEDUP_REMOVED lines=43> */
.L_x_11260:
        /* <DEDUP_REMOVED lines=18> */
.L_x_11371:
[----:B------:R-:W-:Y:S01]  /*33380*/  ULDC UR7, c[0x0][0xd50] ;  /* 0x0003540000077ab9 */ /* 0x000fe20000000800 */
[----:B------:R-:W-:Y:S01]  /*33390*/  UMOV UR39, UR6 ;  /* 0x0000000600277c82 */ /* 0x000fe20008000000 */
[----:B------:R-:W-:-:S11]  /*333a0*/  UISETP.NE.AND UP0, UPT, UR7, 0x1, UPT ;  /* 0x000000010700788c */ /* 0x000fd6000bf05270 */
[----:B------:R-:W-:Y:S01]  /*333b0*/  @UP0 ULDC UR4, c[0x0][0xd54] ;  /* 0x0003550000040ab9 */ /* 0x000fe20000000800 */
[----:B------:R-:W-:Y:S01]  /*333c0*/  @UP0 ULDC UR8, c[0x0][0xd58] ;  /* 0x0003560000080ab9 */ /* 0x000fe20000000800 */
[----:B------:R-:W-:-:S04]  /*333d0*/  UIMAD.WIDE.U32 UR4, UR6, UR4, URZ ;  /* 0x00000004060472a5 */ /* 0x000fc8000f8e003f */
[----:B------:R-:W-:-:S12]  /*333e0*/  @UP0 USHF.R.U32.HI UR39, URZ, UR8, UR5 ;  /* 0x000000083f270299 */ /* 0x000fd80008011605 */
.L_x_11372:
        /* <DEDUP_REMOVED lines=53> */
.L_x_11375:
[----:B------:R-:W-:-:S11]  /*33740*/  UISETP.NE.AND UP0, UPT, UR5, 0x1, UPT ;  /* 0x000000010500788c */ /* 0x000fd6000bf05270 */
[----:B------:R-:W-:Y:S02]  /*33750*/  @UP0 ULDC.64 UR12, c[0x0][0xae0] ;  /* 0x0002b800000c0ab9 */ /* 0x000fe40000000a00 */
[----:B------:R-:W-:-:S04]  /*33760*/  UIMAD.WIDE.U32 UR6, UR8, UR12, URZ ;  /* 0x0000000c080672a5 */ /* 0x000fc8000f8e003f */
[----:B------:R-:W-:-:S12]  /*33770*/  @UP0 USHF.R.U32.HI UR8, URZ, UR13, UR7 ;  /* 0x0000000d3f080299 */ /* 0x000fd80008011607 */
.L_x_11376:
[----:B------:R-:W-:-:S04]  /*33780*/  UIMAD UR8, UR8, UR5, UR5 ;  /* 0x00000005080872a4 */ /* 0x000fc8000f8e0205 */
[----:B------:R-:W-:-:S04]  /*33790*/  UISETP.LT.AND UP0, UPT, UR4, UR8, UPT ;  /* 0x000000080400728c */ /* 0x000fc8000bf01270 */
[----:B------:R-:W-:-:S12]  /*337a0*/  USEL UR4, UR4, UR8, UP0 ;  /* 0x0000000804047287 */ /* 0x000fd80008000000 */
.L_x_11374:
        /* <DEDUP_REMOVED lines=26> */
.L_x_11378:
[----:B------:R-:W-:-:S11]  /*33950*/  UISETP.NE.AND UP0, UPT, UR5, 0x1, UPT ;  /* 0x000000010500788c */ /* 0x000fd6000bf05270 */
[----:B------:R-:W-:Y:S02]  /*33960*/  @UP0 ULDC.64 UR10, c[0x0][0xae0] ;  /* 0x0002b800000a0ab9 */ /* 0x000fe40000000a00 */
[----:B------:R-:W-:-:S04]  /*33970*/  UIMAD.WIDE.U32 UR6, UR4, UR10, URZ ;  /* 0x0000000a040672a5 */ /* 0x000fc8000f8e003f */
[----:B------:R-:W-:-:S12]  /*33980*/  @UP0 USHF.R.U32.HI UR4, URZ, UR11, UR7 ;  /* 0x0000000b3f040299 */ /* 0x000fd80008011607 */
.L_x_11379:
[----:B------:R-:W-:-:S04]  /*33990*/  UIMAD UR4, UR4, UR5, URZ ;  /* 0x00000005040472a4 */ /* 0x000fc8000f8e023f */
[----:B------:R-:W-:-:S04]  /*339a0*/  UISETP.LT.AND UP0, UPT, UR8, UR4, UPT ;  /* 0x000000040800728c */ /* 0x000fc8000bf01270 */
[----:B------:R-:W-:-:S12]  /*339b0*/  USEL UR8, UR8, UR4, !UP0 ;  /* 0x0000000408087287 */ /* 0x000fd8000c000000 */
.L_x_11377:
        /* <DEDUP_REMOVED lines=44> */
.L_x_11380:
        /* <DEDUP_REMOVED lines=32> */
.L_x_11381:
        /* <DEDUP_REMOVED lines=20> */
.L_x_11383:
        /* <DEDUP_REMOVED lines=15> */
.L_x_11382:
[----:B------:R-:W0:Y:S01]  /*340b0*/  LDC.64 R2, c[0x0][0xaf0] ;  /* 0x0002bc00ff027b82 */ /* 0x000e220000000a00 */
[----:B------:R-:W-:-:S07]  /*340c0*/  IMAD.MOV.U32 R30, RZ, RZ, R19 ;  /* 0x000000ffff1e7224 */ /* 0x000fce00078e0013 */
[----:B------:R-:W1:Y:S01]  /*340d0*/  LDC R12, c[0x0][0x430] ;  /* 0x00010c00ff0c7b82 */ /* 0x000e620000000800 */
[C---:B------:R-:W-:Y:S01]  /*340e0*/  IMAD.SHL.U32 R0, R27.reuse, 0x10, RZ ;  /* 0x000000101b007824 */ /* 0x040fe200078e00ff */
[C---:B------:R-:W-:Y:S02]  /*340f0*/  LOP3.LUT R7, R27.reuse, 0x7f, RZ, 0xc0, !PT ;  /* 0x0000007f1b077812 */ /* 0x040fe400078ec0ff */
        /* <DEDUP_REMOVED lines=8> */
[----:B------:R-:W-:Y:S01]  /*34180*/  LOP3.LUT R4, R0, 0x70, RZ, 0xc0, !PT ;  /* 0x0000007000047812 */ /* 0x000fe200078ec0ff */
[----:B------:R-:W-:Y:S01]  /*34190*/  VIADD R0, R24, 0xffffffff ;  /* 0xffffffff18007836 */ /* 0x000fe20000000000 */
[----:B------:R-:W-:Y:S02]  /*341a0*/  SHF.R.U32.HI R5, RZ, 0x3, R7 ;  /* 0x00000003ff057819 */ /* 0x000fe40000011607 */
[----:B-1----:R-:W-:Y:S02]  /*341b0*/  ISETP.NE.AND P1, PT, R12, 0x1, PT ;  /* 0x000000010c00780c */ /* 0x002fe40003f25270 */
[----:B------:R-:W-:-:S05]  /*341c0*/  LOP3.LUT R32, R4, R5, RZ, 0xfc, !PT ;  /* 0x0000000504207212 */ /* 0x000fca00078efcff */
[----:B------:R-:W-:-:S04]  /*341d0*/  IMAD R4, R0, 0x60, R32 ;  /* 0x0000006000047824 */ /* 0x000fc800078e0220 */
[C---:B-----5:R-:W-:Y:S01]  /*341e0*/  IMAD.IADD R10, R4.reuse, 0x1, R25 ;  /* 0x00000001040a7824 */ /* 0x060fe200078e0219 */
[----:B------:R-:W-:Y:S01]  /*341f0*/  ISETP.GE.AND P0, PT, R4, UR41, PT ;  /* 0x0000002904007c0c */ /* 0x000fe2000bf06270 */
[----:B0-----:R-:W0:Y:S01]  /*34200*/  @P1 LDC R2, c[0x0][0x434] ;  /* 0x00010d00ff021b82 */ /* 0x001e220000000800 */
[----:B------:R-:W-:Y:S01]  /*34210*/  @P1 LOP3.LUT R16, R16, 0x4000, RZ, 0xfc, !PT ;  /* 0x0000400010101812 */ /* 0x000fe200078efcff */
[----:B------:R-:W-:Y:S01]  /*34220*/  IMAD.MOV.U32 R11, RZ, RZ, R10 ;  /* 0x000000ffff0b7224 */ /* 0x000fe200078e000a */
[----:B------:R-:W-:-:S05]  /*34230*/  ISETP.GT.U32.OR P0, PT, R32, 0x5f, P0 ;  /* 0x0000005f2000780c */ /* 0x000fca0000704470 */
[----:B------:R-:W1:Y:S08]  /*34240*/  @P1 LDC R3, c[0x0][0x438] ;  /* 0x00010e00ff031b82 */ /* 0x000e700000000800 */
[----:B------:R-:W3:Y:S08]  /*34250*/  @!P0 LDC.64 R8, c[0x0][0x428] ;  /* 0x00010a00ff088b82 */ /* 0x000ef00000000a00 */
[----:B------:R-:W4:Y:S01]  /*34260*/  @!P0 LDC.64 R4, c[0x0][0x418] ;  /* 0x00010600ff048b82 */ /* 0x000f220000000a00 */
[----:B0-----:R-:W-:-:S05]  /*34270*/  @P1 IMAD.HI.U32 R2, R10, R2, RZ ;  /* 0x000000020a021227 */ /* 0x001fca00078e00ff */
        /* <DEDUP_REMOVED lines=8> */
[----:B----4-:R-:W-:-:S04]  /*34300*/  @!P0 LEA R4, P1, R2, R4, 0x2 ;  /* 0x0000000402048211 */ /* 0x010fc800078210ff */
[----:B------:R-:W-:-:S05]  /*34310*/  @!P0 LEA.HI.X R5, R2, R5, R3, 0x2, P1 ;  /* 0x0000000502058211 */ /* 0x000fca00008f1403 */
[----:B------:R0:W5:Y:S01]  /*34320*/  @!P0 LDG.E R4, desc[UR36][R4.64] ;  /* 0x0000002404048981 */ /* 0x000162000c1e1900 */
[----:B------:R-:W-:Y:S01]  /*34330*/  LOP3.LUT R22, R6, 0x38, RZ, 0xc0, !PT ;  /* 0x0000003806167812 */ /* 0x000fe200078ec0ff */
[----:B------:R-:W-:Y:S01]  /*34340*/  UMOV UR5, 0xffffffff ;  /* 0xffffffff00057882 */ /* 0x000fe20000000000 */
[----:B------:R-:W-:Y:S01]  /*34350*/  LOP3.LUT R16, R16, 0xffffffef, RZ, 0xc0, !PT ;  /* 0xffffffef10107812 */ /* 0x000fe200078ec0ff */
[----:B------:R-:W-:Y:S01]  /*34360*/  IMAD.MOV R23, RZ, RZ, -R11 ;  /* 0x000000ffff177224 */ /* 0x000fe200078e0a0b */
[C---:B------:R-:W-:Y:S02]  /*34370*/  LOP3.LUT R35, R22.reuse, 0x40, RZ, 0xfc, !PT ;  /* 0x0000004016237812 */ /* 0x040fe400078efcff */
[----:B------:R-:W-:Y:S01]  /*34380*/  LOP3.LUT R31, R22, 0x80, RZ, 0xfc, !PT ;  /* 0x00000080161f7812 */ /* 0x000fe200078efcff */
[----:B------:R-:W-:Y:S01]  /*34390*/  IMAD R23, R12, R23, R10 ;  /* 0x000000170c177224 */ /* 0x000fe200078e020a */
[----:B------:R-:W-:Y:S02]  /*343a0*/  ISETP.GE.AND P4, PT, R35, UR4, PT ;  /* 0x0000000423007c0c */ /* 0x000fe4000bf86270 */
[----:B------:R-:W-:-:S02]  /*343b0*/  ISETP.GE.AND P3, PT, R31, UR4, PT ;  /* 0x000000041f007c0c */ /* 0x000fc4000bf66270 */
[C---:B------:R-:W-:Y:S02]  /*343c0*/  ISETP.GE.AND P2, PT, R22.reuse, UR4, PT ;  /* 0x0000000416007c0c */ /* 0x040fe4000bf46270 */
[----:B------:R-:W-:-:S04]  /*343d0*/  LOP3.LUT R28, R22, 0xc0, RZ, 0xfc, !PT ;  /* 0x000000c0161c7812 */ /* 0x000fc800078efcff */
[----:B------:R-:W-:-:S03]  /*343e0*/  ISETP.GE.AND P1, PT, R28, UR4, PT ;  /* 0x000000041c007c0c */ /* 0x000fc6000bf26270 */
[----:B------:R-:W-:-:S04]  /*343f0*/  @P4 LOP3.LUT R16, R16, 0x10, RZ, 0xfc, !PT ;  /* 0x0000001010104812 */ /* 0x000fc800078efcff */
[----:B------:R-:W-:-:S04]  /*34400*/  LOP3.LUT R16, R16, 0xfffffffe, RZ, 0xc0, !PT ;  /* 0xfffffffe10107812 */ /* 0x000fc800078ec0ff */
[----:B------:R-:W-:-:S04]  /*34410*/  LOP3.LUT R16, R16, 0xfffffff7, RZ, 0xc0, !PT ;  /* 0xfffffff710107812 */ /* 0x000fc800078ec0ff */
[----:B------:R-:W-:-:S04]  /*34420*/  @P3 LOP3.LUT R16, R16, 0x8, RZ, 0xfc, !PT ;  /* 0x0000000810103812 */ /* 0x000fc800078efcff */
[----:B------:R-:W-:-:S04]  /*34430*/  @P2 LOP3.LUT R16, R16, 0x1, RZ, 0xfc, !PT ;  /* 0x0000000110102812 */ /* 0x000fc800078efcff */
[----:B------:R-:W-:-:S04]  /*34440*/  LOP3.LUT R16, R16, 0xfffffffb, RZ, 0xc0, !PT ;  /* 0xfffffffb10107812 */ /* 0x000fc800078ec0ff */
[----:B------:R-:W-:Y:S01]  /*34450*/  @P1 LOP3.LUT R16, R16, 0x4, RZ, 0xfc, !PT ;  /* 0x0000000410101812 */ /* 0x000fe200078efcff */
[----:B0-----:R-:W-:Y:S06]  /*34460*/  BRA.DIV UR5, `(.L_x_11384) ;  /* 0x0000003a05887947 */ /* 0x001fec000b800000 */
.L_x_11430:
[--C-:B-----5:R-:W-:Y:S01]  /*34470*/  @!P0 SHF.R.S32.HI R3, RZ, 0x1f, R4.reuse ;  /* 0x0000001fff038819 */ /* 0x120fe20000011404 */
[----:B------:R-:W-:Y:S01]  /*34480*/  ULOP3.LUT UR4, UR60, 0x2, URZ, 0xfc, !UPT ;  /* 0x000000023c047892 */ /* 0x000fe2000f8efc3f */
[----:B------:R-:W-:Y:S02]  /*34490*/  CS2R R18, SRZ ;  /* 0x0000000000127805 */ /* 0x000fe4000001ff00 */
[----:B------:R-:W-:Y:S01]  /*344a0*/  LOP3.LUT R16, R16, 0xffff7fff, RZ, 0xc0, !PT ;  /* 0xffff7fff10107812 */ /* 0x000fe200078ec0ff */
[----:B------:R-:W-:Y:S01]  /*344b0*/  @!P0 IMAD.MOV.U32 R18, RZ, RZ, R4 ;  /* 0x000000ffff128224 */ /* 0x000fe200078e0004 */
[----:B------:R-:W-:Y:S01]  /*344c0*/  SEL R36, RZ, 0x1, P2 ;  /* 0x00000001ff247807 */ /* 0x000fe20001000000 */
[----:B------:R-:W-:Y:S01]  /*344d0*/  @!P0 IMAD.MOV.U32 R19, RZ, RZ, R3 ;  /* 0x000000ffff138224 */ /* 0x000fe200078e0003 */
[----:B------:R-:W-:Y:S01]  /*344e0*/  ISETP.GT.U32.AND P0, PT, R32, 0x5f, PT ;  /* 0x0000005f2000780c */ /* 0x000fe20003f04070 */
[----:B------:R-:W-:Y:S02]  /*344f0*/  IMAD.U32 R34, RZ, RZ, UR4 ;  /* 0x00000004ff227e24 */ /* 0x000fe4000f8e00ff */
[----:B------:R-:W-:-:S03]  /*34500*/  IMAD.U32 R29, RZ, RZ, UR39 ;  /* 0x00000027ff1d7e24 */ /* 0x000fc6000f8e00ff */
[----:B------:R-:W-:Y:S02]  /*34510*/  ISETP.NE.AND P1, PT, R34, 0x3, PT ;  /* 0x000000032200780c */ /* 0x000fe40003f25270 */
[----:B------:R-:W-:-:S05]  /*34520*/  SHF.R.S32.HI R29, RZ, 0x1f, R29 ;  /* 0x0000001fff1d7819 */ /* 0x000fca000001141d */
[----:B------:R-:W-:-:S04]  /*34530*/  @P0 LOP3.LUT R16, R16, 0x8000, RZ, 0xfc, !PT ;  /* 0x0000800010100812 */ /* 0x000fc800078efcff */
[----:B------:R-:W-:-:S04]  /*34540*/  LOP3.LUT R16, R16, 0xffffffdf, RZ, 0xc0, !PT ;  /* 0xffffffdf10107812 */ /* 0x000fc800078ec0ff */
[----:B------:R-:W-:Y:S01]  /*34550*/  @P1 LOP3.LUT R16, R16, 0x20, RZ, 0xfc, !PT ;  /* 0x0000002010101812 */ /* 0x000fe200078efcff */
[----:B------:R-:W-:Y:S06]  /*34560*/  @!P1 BRA `(.L_x_11385) ;  /* 0x0000000000049947 */ /* 0x000fec0003800000 */
[----:B------:R-:W-:Y:S01]  /*34570*/  BPT.TRAP 0x1 ;  /* 0x000000040000795c */ /* 0x000fe20000300000 */
.L_x_11385:
[----:B------:R-:W-:-:S05]  /*34580*/  IMAD.MOV.U32 R2, RZ, RZ, 0x1 ;  /* 0x00000001ff027424 */ /* 0x000fca00078e00ff */
[----:B------:R-:W-:-:S04]  /*34590*/  SHF.L.U32 R2, R2, 0x1f, RZ ;  /* 0x0000001f02027819 */ /* 0x000fc800000006ff */
[----:B------:R-:W0:Y:S02]  /*345a0*/  SYNCS.PHASECHK.TRANS64.TRYWAIT P0, [UR46+0x32440], R2 ;  /* 0x03244002ff0075a7 */ /* 0x000e24000800016e */
[----:B0-----:R-:W-:Y:S05]  /*345b0*/  @!P0 BRA `(.L_x_11386) ;  /* 0x0000003800548947 */ /* 0x001fea0003800000 */
.L_x_11431:
[----:B------:R-:W-:Y:S01]  /*345c0*/  SHF.R.S32.HI R26, RZ, 0x1f, R23 ;  /* 0x0000001fff1a7819 */ /* 0x000fe20000011417 */
[----:B------:R-:W-:Y:S01]  /*345d0*/  ULDC.64 UR4, c[0x0][0x300] ;  /* 0x0000c00000047ab9 */ /* 0x000fe20000000a00 */
[----:B------:R-:W-:Y:S01]  /*345e0*/  R2UR UR6, R29 ;  /* 0x000000001d0672ca */ /* 0x000fe200000e0000 */
[----:B------:R-:W-:Y:S01]  /*345f0*/  IMAD.MOV.U32 R17, RZ, RZ, -0x60 ;  /* 0xffffffa0ff117424 */ /* 0x000fe200078e00ff */
[----:B------:R-:W-:Y:S01]  /*34600*/  SHF.R.U32.HI R8, RZ, 0x3, R7 ;  /* 0x00000003ff087819 */ /* 0x000fe20000011607 */
[----:B0-----:R-:W-:Y:S01]  /*34610*/  IMAD R2, R26, UR4, RZ ;  /* 0x000000041a027c24 */ /* 0x001fe2000f8e02ff */
[----:B------:R-:W-:Y:S01]  /*34620*/  LOP3.LUT R16, R16, 0xfffffffd, RZ, 0xc0, !PT ;  /* 0xfffffffd10107812 */ /* 0x000fe200078ec0ff */
[----:B------:R-:W-:Y:S02]  /*34630*/  IMAD R17, R0, R17, UR41 ;  /* 0x0000002900117e24 */ /* 0x000fe4000f8e0211 */
        /* <DEDUP_REMOVED lines=8> */
[----:B------:R-:W-:Y:S02]  /*346c0*/  IMAD.IADD R17, R17, 0x1, -R8 ;  /* 0x0000000111117824 */ /* 0x000fe400078e0a08 */
        /* <DEDUP_REMOVED lines=56> */
.L_x_11445:
        /* <DEDUP_REMOVED lines=15> */
.L_x_11388:
        /* <DEDUP_REMOVED lines=23> */
.L_x_11389:
[----:B------:R-:W0:Y:S01]  /*34cb0*/  S2R R20, SR_CTAID.Z ;  /* 0x0000000000147919 */ /* 0x000e220000002700 */
[----:B------:R-:W-:Y:S01]  /*34cc0*/  UISETP.NE.AND UP0, UPT, UR47, URZ, UPT ;  /* 0x0000003f2f00728c */ /* 0x000fe2000bf05270 */
[----:B------:R-:W-:Y:S01]  /*34cd0*/  VIADD R37, R32, UR40 ;  /* 0x0000002820257c36 */ /* 0x000fe20008000000 */
[----:B------:R-:W-:Y:S01]  /*34ce0*/  R2UR UR6, R29 ;  /* 0x000000001d0672ca */ /* 0x000fe200000e0000 */
[----:B------:R-:W-:Y:S02]  /*34cf0*/  ULDC.64 UR8, c[0x0][0x2d8] ;  /* 0x0000b60000087ab9 */ /* 0x000fe40000000a00 */
        /* <DEDUP_REMOVED lines=16> */
[----:B------:R-:W-:Y:S02]  /*34e00*/  IMAD.U32 R3, RZ, RZ, UR6 ;  /* 0x00000006ff037e24 */ /* 0x000fe4000f8e00ff */
[----:B------:R-:W1:Y:S01]  /*34e10*/  LDC R5, c[0x0][0x448] ;  /* 0x00011200ff057b82 */ /* 0x000e620000000800 */
[----:B------:R-:W-:Y:S02]  /*34e20*/  IMAD.MOV.U32 R2, RZ, RZ, R4 ;  /* 0x000000ffff027224 */ /* 0x000fe400078e0004 */
[----:B------:R-:W-:-:S02]  /*34e30*/  IMAD R0, R21, UR4, RZ ;  /* 0x0000000415007c24 */ /* 0x000fc4000f8e02ff */
[--C-:B------:R-:W-:Y:S02]  /*34e40*/  IMAD.MOV R4, RZ, RZ, -R7.reuse ;  /* 0x000000ffff047224 */ /* 0x100fe400078e0a07 */
[C---:B0-----:R-:W-:Y:S01]  /*34e50*/  IMAD R9, R20.reuse, UR5, R0 ;  /* 0x0000000514097c24 */ /* 0x041fe2000f8e0200 */
[----:B------:R-:W-:Y:S01]  /*34e60*/  SHF.R.S32.HI R0, RZ, 0x1f, R7 ;  /* 0x0000001fff007819 */ /* 0x000fe20000011407 */
[----:B------:R-:W-:Y:S01]  /*34e70*/  IMAD.WIDE.U32 R2, R20, UR4, R2 ;  /* 0x0000000414027c25 */ /* 0x000fe2000f8e0002 */
[----:B------:R-:W-:Y:S01]  /*34e80*/  ULDC.64 UR4, c[0x0][0x2d0] ;  /* 0x0000b40000047ab9 */ /* 0x000fe20000000a00 */
[----:B------:R-:W0:Y:S02]  /*34e90*/  S2R R20, SR_TID.X ;  /* 0x0000000000147919 */ /* 0x000e240000002100 */
[----:B------:R-:W-:Y:S02]  /*34ea0*/  IMAD.IADD R3, R3, 0x1, R9 ;  /* 0x0000000103037824 */ /* 0x000fe400078e0209 */
        /* <DEDUP_REMOVED lines=16> */
[----:B0-----:R-:W-:Y:S02]  /*34fb0*/  LOP3.LUT R20, R20, 0x7f, RZ, 0xc0, !PT ;  /* 0x0000007f14147812 */ /* 0x001fe400078ec0ff */
[----:B------:R-:W-:Y:S02]  /*34fc0*/  ISETP.GE.AND P0, PT, R22, UR4, PT ;  /* 0x0000000416007c0c */ /* 0x000fe4000bf06270 */
[----:B------:R-:W-:Y:S01]  /*34fd0*/  SHF.R.U32.HI R20, RZ, 0x3, R20 ;  /* 0x00000003ff147819 */ /* 0x000fe20000011614 */
[----:B------:R-:W-:Y:S10]  /*34fe0*/  BRA.DIV UR5, `(.L_x_11390) ;  /* 0x00000036058c7947 */ /* 0x000ff4000b800000 */
[----:B------:R-:W0:Y:S01]  /*34ff0*/  SHFL.IDX PT, R14, R0, RZ, 0x181f ;  /* 0x00181fff000e7589 */ /* 0x000e2200000e0000 */
[----:B------:R-:W-:Y:S01]  /*35000*/  ULDC UR4, c[0x0][0x288] ;  /* 0x0000a20000047ab9 */ /* 0x000fe20000000800 */
[----:B------:R-:W-:Y:S01]  /*35010*/  VIADD R4, R20, UR40 ;  /* 0x0000002814047c36 */ /* 0x000fe20008000000 */
[----:B------:R-:W-:Y:S01]  /*35020*/  LOP3.LUT R16, R16, 0xffffefff, RZ, 0xc0, !PT ;  /* 0xffffefff10107812 */ /* 0x000fe200078ec0ff */
[----:B------:R-:W-:Y:S01]  /*35030*/  IMAD R5, R5, UR4, RZ ;  /* 0x0000000405057c24 */ /* 0x000fe2000f8e02ff */
[----:B------:R-:W1:Y:S01]  /*35040*/  SHFL.IDX PT, R3, R6, RZ, 0x181f ;  /* 0x00181fff06037589 */ /* 0x000e6200000e0000 */
[C---:B------:R-:W-:Y:S02]  /*35050*/  VIADD R8, R4.reuse, 0x10 ;  /* 0x0000001004087836 */ /* 0x040fe40000000000 */
[C---:B------:R-:W-:Y:S01]  /*35060*/  VIADD R20, R4.reuse, 0x30 ;  /* 0x0000003004147836 */ /* 0x040fe20000000000 */
[-C--:B------:R-:W-:Y:S01]  /*35070*/  ISETP.GE.AND P2, PT, R4, R5.reuse, PT ;  /* 0x000000050400720c */ /* 0x080fe20003f46270 */
[----:B------:R-:W-:Y:S01]  /*35080*/  SHFL.IDX PT, R7, R6, 0x1, 0x181f ;  /* 0x00381f0006077f89 */ /* 0x000fe200000e0000 */
[----:B------:R-:W-:Y:S01]  /*35090*/  ISETP.GE.AND P4, PT, R8, R5, PT ;  /* 0x000000050800720c */ /* 0x000fe20003f86270 */
[----:B------:R-:W-:-:S02]  /*350a0*/  VIADD R8, R4, 0x20 ;  /* 0x0000002004087836 */ /* 0x000fc40000000000 */
[----:B------:R-:W-:Y:S03]  /*350b0*/  SHFL.IDX PT, R10, R6, 0x2, 0x181f ;  /* 0x00581f00060a7f89 */ /* 0x000fe600000e0000 */
[----:B------:R-:W-:-:S05]  /*350c0*/  ISETP.GE.AND P3, PT, R8, R5, PT ;  /* 0x000000050800720c */ /* 0x000fca0003f66270 */
[C---:B------:R-:W-:Y:S02]  /*350d0*/  @!P2 LEA R8, R27.reuse, UR46, 0x1 ;  /* 0x0000002e1b08ac11 */ /* 0x040fe4000f8e08ff */
[----:B0-----:R-:W-:Y:S02]  /*350e0*/  @!P2 LEA R2, P1, R22, R14, 0x1 ;  /* 0x0000000e1602a211 */ /* 0x001fe400078208ff */
[----:B------:R-:W0:Y:S01]  /*350f0*/  SHFL.IDX PT, R14, R0, 0x1, 0x181f ;  /* 0x00381f00000e7f89 */ /* 0x000e2200000e0000 */
[----:B------:R-:W-:Y:S02]  /*35100*/  @P2 LOP3.LUT R16, R16, 0x1000, RZ, 0xfc, !PT ;  /* 0x0000100010102812 */ /* 0x000fe400078efcff */
[----:B-1----:R-:W-:Y:S01]  /*35110*/  @!P2 IMAD.X R3, RZ, RZ, R3, P1 ;  /* 0x000000ffff03a224 */ /* 0x002fe200008e0603 */
[----:B------:R-:W-:Y:S02]  /*35120*/  @!P4 LEA R13, R27, UR46, 0x1 ;  /* 0x0000002e1b0dcc11 */ /* 0x000fe4000f8e08ff */
[----:B------:R-:W-:-:S02]  /*35130*/  LOP3.LUT R16, R16, 0xfffff7ff, RZ, 0xc0, !PT ;  /* 0xfffff7ff10107812 */ /* 0x000fc400078ec0ff */
[----:B------:R1:W-:Y:S01]  /*35140*/  @!P2 LDGSTS.E.BYPASS.LTC128B.128 [R8+0x18400], desc[UR36][R2.64], !P0 ;  /* 0x184000000208afae */ /* 0x0003e2000c101d64 */
[----:B------:R-:W-:Y:S02]  /*35150*/  ISETP.GE.AND P2, PT, R20, R5, PT ;  /* 0x000000051400720c */ /* 0x000fe40003f46270 */
[----:B------:R-:W-:-:S04]  /*35160*/  @P4 LOP3.LUT R16, R16, 0x800, RZ, 0xfc, !PT ;  /* 0x0000080010104812 */ /* 0x000fc800078efcff */
[----:B------:R-:W-:-:S04]  /*35170*/  LOP3.LUT R16, R16, 0xfffffbff, RZ, 0xc0, !PT ;  /* 0xfffffbff10107812 */ /* 0x000fc800078ec0ff */
[----:B------:R-:W-:Y:S01]  /*35180*/  @P3 LOP3.LUT R16, R16, 0x400, RZ, 0xfc, !PT ;  /* 0x0000040010103812 */ /* 0x000fe200078efcff */
[----:B-1----:R-:W-:Y:S03]  /*35190*/  SHFL.IDX PT, R8, R6, 0x3, 0x181f ;  /* 0x00781f0006087f89 */ /* 0x002fe600000e0000 */
[----:B------:R-:W-:Y:S02]  /*351a0*/  LOP3.LUT R16, R16, 0xfffffdff, RZ, 0xc0, !PT ;  /* 0xfffffdff10107812 */ /* 0x000fe400078ec0ff */
[----:B0-----:R-:W-:Y:S02]  /*351b0*/  @!P4 LEA R12, P1, R22, R14, 0x1 ;  /* 0x0000000e160cc211 */ /* 0x001fe400078208ff */
[----:B------:R-:W0:Y:S01]  /*351c0*/  SHFL.IDX PT, R14, R0, 0x2, 0x181f ;  /* 0x00581f00000e7f89 */ /* 0x000e2200000e0000 */
[----:B------:R-:W-:Y:S02]  /*351d0*/  @P2 LOP3.LUT R16, R16, 0x200, RZ, 0xfc, !PT ;  /* 0x0000020010102812 */ /* 0x000fe400078efcff */
[----:B------:R-:W-:-:S02]  /*351e0*/  @!P4 IMAD.X R7, RZ, RZ, R7, P1 ;  /* 0x000000ffff07c224 */ /* 0x000fc400008e0607 */
[----:B------:R-:W-:Y:S01]  /*351f0*/  @!P4 IMAD.MOV.U32 R2, RZ, RZ, R12 ;  /* 0x000000ffff02c224 */ /* 0x000fe200078e000c */
[----:B------:R-:W-:Y:S01]  /*35200*/  LOP3.LUT R16, R16, 0xfffffeff, RZ, 0xc0, !PT ;  /* 0xfffffeff10107812 */ /* 0x000fe200078ec0ff */
[----:B------:R-:W-:Y:S02]  /*35210*/  @!P4 IMAD.MOV.U32 R3, RZ, RZ, R7 ;  /* 0x000000ffff03c224 */ /* 0x000fe400078e0007 */
[----:B------:R-:W-:-:S03]  /*35220*/  VIADD R12, R4, 0x40 ;  /* 0x00000040040c7836 */ /* 0x000fc60000000000 */
[----:B------:R1:W-:Y:S02]  /*35230*/  @!P4 LDGSTS.E.BYPASS.LTC128B.128 [R13+0x18c00], desc[UR36][R2.64], !P0 ;  /* 0x18c00000020dcfae */ /* 0x0003e4000c101d64 */
[----:B------:R-:W-:Y:S02]  /*35240*/  ISETP.GE.AND P4, PT, R12, R5, PT ;  /* 0x000000050c00720c */ /* 0x000fe40003f86270 */
[----:B0-----:R-:W-:Y:S01]  /*35250*/  @!P3 LEA R11, P1, R22, R14, 0x1 ;  /* 0x0000000e160bb211 */ /* 0x001fe200078208ff */
[----:B-1----:R-:W-:Y:S01]  /*35260*/  SHFL.IDX PT, R2, R6, 0x4, 0x181f ;  /* 0x00981f0006027f89 */ /* 0x002fe200000e0000 */
[----:B------:R-:W-:-:S09]  /*35270*/  @!P3 LEA R13, R27, UR46, 0x1 ;  /* 0x0000002e1b0dbc11 */ /* 0x000fd2000f8e08ff */
[----:B------:R-:W-:Y:S01]  /*35280*/  @P4 LOP3.LUT R16, R16, 0x100, RZ, 0xfc, !PT ;  /* 0x0000010010104812 */ /* 0x000fe200078efcff */
[----:B------:R-:W0:Y:S01]  /*35290*/  SHFL.IDX PT, R14, R0, 0x3, 0x181f ;  /* 0x00781f00000e7f89 */ /* 0x000e2200000e0000 */
[----:B------:R-:W-:Y:S02]  /*352a0*/  @!P3 IMAD.X R10, RZ, RZ, R10, P1 ;  /* 0x000000ffff0ab224 */ /* 0x000fe400008e060a */
[----:B------:R-:W-:Y:S02]  /*352b0*/  LOP3.LUT R16, R16, 0xffffff7f, RZ, 0xc0, !PT ;  /* 0xffffff7f10107812 */ /* 0x000fe400078ec0ff */
[----:B------:R-:W-:Y:S02]  /*352c0*/  @!P3 IMAD.MOV.U32 R3, RZ, RZ, R10 ;  /* 0x000000ffff03b224 */ /* 0x000fe400078e000a */
[----:B------:R-:W-:Y:S01]  /*352d0*/  VIADD R10, R4, 0x50 ;  /* 0x00000050040a7836 */ /* 0x000fe20000000000 */
[C---:B0-----:R-:W-:Y:S02]  /*352e0*/  @!P2 LEA R9, P1, R22.reuse, R14, 0x1 ;  /* 0x0000000e1609a211 */ /* 0x041fe400078208ff */
[----:B------:R-:W0:Y:S03]  /*352f0*/  SHFL.IDX PT, R14, R0, 0x4, 0x181f ;  /* 0x00981f00000e7f89 */ /* 0x000e2600000e0000 */
[----:B------:R-:W-:Y:S01]  /*35300*/  @!P2 IMAD.X R8, RZ, RZ, R8, P1 ;  /* 0x000000ffff08a224 */ /* 0x000fe200008e0608 */
[----:B0-----:R-:W-:-:S02]  /*35310*/  @!P4 LEA R7, P1, R22, R14, 0x1 ;  /* 0x0000000e1607c211 */ /* 0x001fc400078208ff */
[----:B------:R-:W0:Y:S03]  /*35320*/  SHFL.IDX PT, R14, R0, 0x5, 0x181f ;  /* 0x00b81f00000e7f89 */ /* 0x000e2600000e0000 */
[----:B------:R-:W-:Y:S02]  /*35330*/  @!P4 IMAD.X R12, RZ, RZ, R2, P1 ;  /* 0x000000ffff0cc224 */ /* 0x000fe400008e0602 */
[----:B------:R-:W-:-:S05]  /*35340*/  @!P3 IMAD.MOV.U32 R2, RZ, RZ, R11 ;  /* 0x000000ffff02b224 */ /* 0x000fca00078e000b */
[----:B------:R1:W-:Y:S01]  /*35350*/  @!P3 LDGSTS.E.BYPASS.LTC128B.128 [R13+0x19400], desc[UR36][R2.64], !P0 ;  /* 0x19400000020dbfae */ /* 0x0003e2000c101d64 */
[----:B------:R-:W-:-:S03]  /*35360*/  ISETP.GE.AND P3, PT, R10, R5, PT ;  /* 0x000000050a00720c */ /* 0x000fc60003f66270 */
[----:B-1----:R-:W1:Y:S01]  /*35370*/  SHFL.IDX PT, R2, R6, 0x5, 0x181f ;  /* 0x00b81f0006027f89 */ /* 0x002e6200000e0000 */
[----:B------:R-:W-:Y:S01]  /*35380*/  @!P2 LEA R13, R27, UR46, 0x1 ;  /* 0x0000002e1b0dac11 */ /* 0x000fe2000f8e08ff */
[----:B------:R-:W-:-:S08]  /*35390*/  @!P2 IMAD.MOV.U32 R3, RZ, RZ, R8 ;  /* 0x000000ffff03a224 */ /* 0x000fd000078e0008 */
[----:B0-----:R-:W-:Y:S01]  /*353a0*/  @!P3 LEA R10, P1, R22, R14, 0x1 ;  /* 0x0000000e160ab211 */ /* 0x001fe200078208ff */
[----:B------:R-:W-:Y:S01]  /*353b0*/  VIADD R8, R4, 0x60 ;  /* 0x0000006004087836 */ /* 0x000fe20000000000 */
[----:B------:R-:W0:Y:S01]  /*353c0*/  SHFL.IDX PT, R14, R0, 0x6, 0x181f ;  /* 0x00d81f00000e7f89 */ /* 0x000e2200000e0000 */
[----:B------:R-:W-:-:S04]  /*353d0*/  @P3 LOP3.LUT R16, R16, 0x80, RZ, 0xfc, !PT ;  /* 0x0000008010103812 */ /* 0x000fc800078efcff */
[----:B------:R-:W-:Y:S01]  /*353e0*/  LOP3.LUT R16, R16, 0xffffffbf, RZ, 0xc0, !PT ;  /* 0xffffffbf10107812 */ /* 0x000fe200078ec0ff */
[----:B-1----:R-:W-:Y:S02]  /*353f0*/  @!P3 IMAD.X R11, RZ, RZ, R2, P1 ;  /* 0x000000ffff0bb224 */ /* 0x002fe400008e0602 */
[----:B------:R-:W-:-:S05]  /*35400*/  @!P2 IMAD.MOV.U32 R2, RZ, RZ, R9 ;  /* 0x000000ffff02a224 */ /* 0x000fca00078e0009 */
[----:B------:R1:W-:Y:S01]  /*35410*/  @!P2 LDGSTS.E.BYPASS.LTC128B.128 [R13+0x19c00], desc[UR36][R2.64], !P0 ;  /* 0x19c00000020dafae */ /* 0x0003e2000c101d64 */
[----:B------:R-:W-:-:S03]  /*35420*/  ISETP.GE.AND P2, PT, R8, R5, PT ;  /* 0x000000050800720c */ /* 0x000fc60003f46270 */
[----:B-1----:R-:W1:Y:S01]  /*35430*/  SHFL.IDX PT, R2, R6, 0x6, 0x181f ;  /* 0x00d81f0006027f89 */ /* 0x002e6200000e0000 */
[----:B------:R-:W-:Y:S01]  /*35440*/  @!P4 LEA R13, R27, UR46, 0x1 ;  /* 0x0000002e1b0dcc11 */ /* 0x000fe2000f8e08ff */
[----:B------:R-:W-:-:S08]  /*35450*/  @!P4 IMAD.MOV.U32 R3, RZ, RZ, R12 ;  /* 0x000000ffff03c224 */ /* 0x000fd000078e000c */
[----:B0-----:R-:W-:Y:S01]  /*35460*/  @!P2 LEA R8, P1, R22, R14, 0x1 ;  /* 0x0000000e1608a211 */ /* 0x001fe200078208ff */
[----:B------:R-:W0:Y:S01]  /*35470*/  SHFL.IDX PT, R6, R6, 0x7, 0x181f ;  /* 0x00f81f0006067f89 */ /* 0x000e2200000e0000 */
[C---:B------:R-:W-:Y:S02]  /*35480*/  @!P2 LEA R21, R27.reuse, UR46, 0x1 ;  /* 0x0000002e1b15ac11 */ /* 0x040fe4000f8e08ff */
[----:B------:R-:W-:Y:S01]  /*35490*/  @P2 LOP3.LUT R16, R16, 0x40, RZ, 0xfc, !PT ;  /* 0x0000004010102812 */ /* 0x000fe200078efcff */
[----:B------:R2:W3:Y:S01]  /*354a0*/  SHFL.IDX PT, R14, R0, 0x7, 0x181f ;  /* 0x00f81f00000e7f89 */ /* 0x0004e200000e0000 */
[----:B-1----:R-:W-:Y:S02]  /*354b0*/  @!P2 IMAD.X R9, RZ, RZ, R2, P1 ;  /* 0x000000ffff09a224 */ /* 0x002fe400008e0602 */
[----:B------:R-:W-:Y:S01]  /*354c0*/  @!P4 IMAD.MOV.U32 R2, RZ, RZ, R7 ;  /* 0x000000ffff02c224 */ /* 0x000fe200078e0007 */
[----:B------:R-:W-:-:S04]  /*354d0*/  @!P3 LEA R7, R27, UR46, 0x1 ;  /* 0x0000002e1b07bc11 */ /* 0x000fc8000f8e08ff */
[----:B------:R1:W-:Y:S02]  /*354e0*/  @!P4 LDGSTS.E.BYPASS.LTC128B.128 [R13+0x1a400], desc[UR36][R2.64], !P0 ;  /* 0x1a400000020dcfae */ /* 0x0003e4000c101d64 */
[----:B-1----:R-:W-:Y:S02]  /*354f0*/  @!P3 IMAD.MOV.U32 R2, RZ, RZ, R10 ;  /* 0x000000ffff02b224 */ /* 0x002fe400078e000a */
[----:B------:R-:W-:-:S05]  /*35500*/  @!P3 IMAD.MOV.U32 R3, RZ, RZ, R11 ;  /* 0x000000ffff03b224 */ /* 0x000fca00078e000b */
[----:B------:R1:W-:Y:S02]  /*35510*/  @!P3 LDGSTS.E.BYPASS.LTC128B.128 [R7+0x1ac00], desc[UR36][R2.64], !P0 ;  /* 0x1ac000000207bfae */ /* 0x0003e4000c101d64 */
[----:B-1----:R-:W-:Y:S02]  /*35520*/  @!P2 IMAD.MOV.U32 R2, RZ, RZ, R8 ;  /* 0x000000ffff02a224 */ /* 0x002fe400078e0008 */
[----:B------:R-:W-:-:S05]  /*35530*/  @!P2 IMAD.MOV.U32 R3, RZ, RZ, R9 ;  /* 0x000000ffff03a224 */ /* 0x000fca00078e0009 */
[----:B0--3--:R2:W-:Y:S02]  /*35540*/  @!P2 LDGSTS.E.BYPASS.LTC128B.128 [R21+0x1b400], desc[UR36][R2.64], !P0 ;  /* 0x1b4000000215afae */ /* 0x0095e4000c101d64 */
.L_x_11462:
[----:B------:R-:W-:Y:S01]  /*35550*/  VIADD R4, R4, 0x70 ;  /* 0x0000007004047836 */ /* 0x000fe20000000000 */
[----:B------:R-:W-:-:S04]  /*35560*/  LOP3.LUT R16, R16, 0xffffdfff, RZ, 0xc0, !PT ;  /* 0xffffdfff10107812 */ /* 0x000fc800078ec0ff */
[----:B------:R-:W-:-:S13]  /*35570*/  ISETP.GE.AND P2, PT, R4, R5, PT ;  /* 0x000000050400720c */ /* 0x000fda0003f46270 */
[----:B--2---:R-:W-:Y:S02]  /*35580*/  @!P2 LEA R2, P1, R22, R14, 0x1 ;  /* 0x0000000e1602a211 */ /* 0x004fe400078208ff */
        /* <DEDUP_REMOVED lines=32> */
.L_x_11391:
[----:B------:R-:W-:Y:S01]  /*35790*/  UISETP.NE.AND UP0, UPT, UR47, URZ, UPT ;  /* 0x0000003f2f00728c */ /* 0x000fe2000bf05270 */
[----:B------:R-:W0:Y:S01]  /*357a0*/  S2R R20, SR_CTAID.Z ;  /* 0x0000000000147919 */ /* 0x000e220000002700 */
[----:B------:R-:W-:Y:S01]  /*357b0*/  R2UR UR6, R29 ;  /* 0x000000001d0672ca */ /* 0x000fe200000e0000 */
[----:B------:R-:W-:Y:S01]  /*357c0*/  ULDC.64 UR8, c[0x0][0x3d8] ;  /* 0x0000f60000087ab9 */ /* 0x000fe20000000a00 */
[----:B------:R-:W-:Y:S02]  /*357d0*/  IMAD.MOV.U32 R7, RZ, RZ, R37 ;  /* 0x000000ffff077224 */ /* 0x000fe400078e0025 */
[----:B------:R-:W-:-:S05]  /*357e0*/  PLOP3.LUT P0, PT, PT, PT, UP0, 0x80, 0x0 ;  /* 0x000000000000781c */ /* 0x000fca0003f0f008 */
[----:B------:R-:W-:-:S04]  /*357f0*/  @UP0 ULDC UR4, c[0x0][0x44c] ;  /* 0x0001130000040ab9 */ /* 0x000fc80000000800 */
[----:B------:R-:W-:-:S04]  /*35800*/  UIMAD UR6, UR6, UR8, URZ ;  /* 0x00000008060672a4 */ /* 0x000fc8000f8e023f */
[----:B------:R-:W-:Y:S01]  /*35810*/  @P0 IMAD.HI.U32 R0, R37, UR4, RZ ;  /* 0x0000000425000c27 */ /* 0x000fe2000f8e00ff */
[----:B------:R-:W-:Y:S01]  /*35820*/  PLOP3.LUT P0, PT, PT, PT, UP0, 0x80, 0x0 ;  /* 0x000000000000781c */ /* 0x000fe20003f0f008 */
[----:B------:R-:W-:Y:S01]  /*35830*/  @UP0 ULDC UR4, c[0x0][0x450] ;  /* 0x0001140000040ab9 */ /* 0x000fe20000000800 */
[----:B------:R-:W-:Y:S01]  /*35840*/  UIMAD UR6, UR39, UR9, UR6 ;  /* 0x00000009270672a4 */ /* 0x000fe2000f8e0206 */
[----:B0-----:R-:W-:-:S10]  /*35850*/  SHF.R.S32.HI R20, RZ, 0x1f, R20 ;  /* 0x0000001fff147819 */ /* 0x001fd40000011414 */
        /* <DEDUP_REMOVED lines=9> */
[----:B------:R-:W-:Y:S02]  /*358f0*/  IMAD.MOV.U32 R2, RZ, RZ, R4 ;  /* 0x000000ffff027224 */ /* 0x000fe400078e0004 */
[----:B------:R-:W-:Y:S01]  /*35900*/  IMAD.U32 R5, RZ, RZ, UR5 ;  /* 0x00000005ff057e24 */ /* 0x000fe2000f8e00ff */
[----:B------:R-:W-:Y:S01]  /*35910*/  ULDC.64 UR4, c[0x0][0x3d0] ;  /* 0x0000f40000047ab9 */ /* 0x000fe20000000a00 */
[----:B------:R-:W-:-:S02]  /*35920*/  IMAD.MOV R4, RZ, RZ, -R7 ;  /* 0x000000ffff047224 */ /* 0x000fc400078e0a07 */
[C---:B0-----:R-:W-:Y:S01]  /*35930*/  IMAD R5, R20.reuse, UR9, R0 ;  /* 0x0000000914057c24 */ /* 0x041fe2000f8e0200 */
[----:B------:R-:W-:Y:S01]  /*35940*/  SHF.R.S32.HI R0, RZ, 0x1f, R7 ;  /* 0x0000001fff007819 */ /* 0x000fe20000011407 */
[----:B------:R-:W-:-:S04]  /*35950*/  IMAD.WIDE.U32 R2, R20, UR8, R2 ;  /* 0x0000000814027c25 */ /* 0x000fc8000f8e0002 */
        /* <DEDUP_REMOVED lines=31> */
[----:B-1----:R-:W-:Y:S02]  /*35b50*/  @!P5 IMAD.X R3, RZ, RZ, R2, P0 ;  /* 0x000000ffff03d224 */ /* 0x002fe400000e0602 */
[----:B------:R-:W-:Y:S02]  /*35b60*/  @!P5 IMAD.MOV.U32 R2, RZ, RZ, R14 ;  /* 0x000000ffff02d224 */ /* 0x000fe400078e000e */
        /* <DEDUP_REMOVED lines=21> */
[----:B------:R-:W-:Y:S01]  /*35cc0*/  LOP3.LUT P6, RZ, R16, 0x200, RZ, 0xc0, !PT ;  /* 0x0000020010ff7812 */ /* 0x000fe200078cc0ff */
[----:B-1----:R-:W-:Y:S02]  /*35cd0*/  @!P5 IMAD.X R5, RZ, RZ, R5, P0 ;  /* 0x000000ffff05d224 */ /* 0x002fe400000e0605 */
[----:B0-----:R-:W-:Y:S02]  /*35ce0*/  @!P5 IMAD.MOV.U32 R2, RZ, RZ, R14 ;  /* 0x000000ffff02d224 */ /* 0x001fe400078e000e */
[----:B------:R-:W0:Y:S01]  /*35cf0*/  SHFL.IDX PT, R14, R0, 0x3, 0x181f ;  /* 0x00781f00000e7f89 */ /* 0x000e2200000e0000 */
[----:B------:R-:W-:-:S03]  /*35d00*/  @!P5 IMAD.MOV.U32 R3, RZ, RZ, R5 ;  /* 0x000000ffff03d224 */ /* 0x000fc600078e0005 */
[----:B------:R-:W1:Y:S04]  /*35d10*/  SHFL.IDX PT, R5, R4, 0x3, 0x181f ;  /* 0x00781f0004057f89 */ /* 0x000e6800000e0000 */
[----:B------:R-:W-:Y:S01]  /*35d20*/  @!P6 LEA R9, R27, UR46, 0x1 ;  /* 0x0000002e1b09ec11 */ /* 0x000fe2000f8e08ff */
[----:B------:R-:W-:Y:S04]  /*35d30*/  @!P5 LDGSTS.E.BYPASS.LTC128B.128 [R7+0x23400], desc[UR36][R2.64], !P4 ;  /* 0x234000000207dfae */ /* 0x000fe8000e101d64 */
[----:B------:R-:W-:Y:S04]  /*35d40*/  @!P5 LDGSTS.E.BYPASS.LTC128B.128 [R7+0x27400], desc[UR36][R2.64+0x80], !P3 ;  /* 0x274000800207dfae */ /* 0x000fe8000d901d64 */
[----:B------:R-:W-:Y:S04]  /*35d50*/  @!P5 LDGSTS.E.BYPASS.LTC128B.128 [R7+0x2b400], desc[UR36][R2.64+0x100], !P2 ;  /* 0x2b4001000207dfae */ /* 0x000fe8000d101d64 */
[----:B------:R2:W-:Y:S01]  /*35d60*/  @!P5 LDGSTS.E.BYPASS.LTC128B.128 [R7+0x2f400], desc[UR36][R2.64+0x180], !P1 ;  /* 0x2f4001800207dfae */ /* 0x0005e2000c901d64 */
[----:B------:R-:W-:-:S02]  /*35d70*/  LOP3.LUT P5, RZ, R16, 0x40, RZ, 0xc0, !PT ;  /* 0x0000004010ff7812 */ /* 0x000fc400078ac0ff */
[----:B0-----:R-:W-:-:S05]  /*35d80*/  @!P6 LEA R14, P0, R22, R14, 0x1 ;  /* 0x0000000e160ee211 */ /* 0x001fca00078008ff */
[----:B-1----:R-:W-:Y:S02]  /*35d90*/  @!P6 IMAD.X R5, RZ, RZ, R5, P0 ;  /* 0x000000ffff05e224 */ /* 0x002fe400000e0605 */
[----:B--2---:R-:W-:Y:S01]  /*35da0*/  @!P6 IMAD.MOV.U32 R2, RZ, RZ, R14 ;  /* 0x000000ffff02e224 */ /* 0x004fe200078e000e */
[----:B------:R-:W-:Y:S01]  /*35db0*/  P2R R7, PR, RZ, 0x20 ;  /* 0x00000020ff077803 */ /* 0x000fe20000000000 */
[----:B------:R-:W0:Y:S01]  /*35dc0*/  SHFL.IDX PT, R14, R0, 0x4, 0x181f ;  /* 0x00981f00000e7f89 */ /* 0x000e2200000e0000 */
[----:B------:R-:W-:Y:S01]  /*35dd0*/  @!P6 IMAD.MOV.U32 R3, RZ, RZ, R5 ;  /* 0x000000ffff03e224 */ /* 0x000fe200078e0005 */
[----:B------:R-:W-:Y:S02]  /*35de0*/  LOP3.LUT P5, RZ, R16, 0x100, RZ, 0xc0, !PT ;  /* 0x0000010010ff7812 */ /* 0x000fe400078ac0ff */
[----:B------:R-:W1:Y:S04]  /*35df0*/  SHFL.IDX PT, R5, R4, 0x4, 0x181f ;  /* 0x00981f0004057f89 */ /* 0x000e6800000e0000 */
[----:B------:R-:W-:Y:S04]  /*35e00*/  @!P6 LDGSTS.E.BYPASS.LTC128B.128 [R9+0x23c00], desc[UR36][R2.64], !P4 ;  /* 0x23c000000209efae */ /* 0x000fe8000e101d64 */
[----:B------:R-:W-:Y:S03]  /*35e10*/  @!P6 LDGSTS.E.BYPASS.LTC128B.128 [R9+0x27c00], desc[UR36][R2.64+0x80], !P3 ;  /* 0x27c000800209efae */ /* 0x000fe6000d901d64 */
[----:B------:R-:W-:Y:S01]  /*35e20*/  @!P5 LEA R21, R27, UR46, 0x1 ;  /* 0x0000002e1b15dc11 */ /* 0x000fe2000f8e08ff */
[----:B------:R-:W-:Y:S04]  /*35e30*/  @!P6 LDGSTS.E.BYPASS.LTC128B.128 [R9+0x2bc00], desc[UR36][R2.64+0x100], !P2 ;  /* 0x2bc001000209efae */ /* 0x000fe8000d101d64 */
[----:B------:R2:W-:Y:S01]  /*35e40*/  @!P6 LDGSTS.E.BYPASS.LTC128B.128 [R9+0x2fc00], desc[UR36][R2.64+0x180], !P1 ;  /* 0x2fc001800209efae */ /* 0x0005e2000c901d64 */
[----:B------:R-:W-:-:S02]  /*35e50*/  ISETP.NE.AND P6, PT, R6, RZ, PT ;  /* 0x000000ff0600720c */ /* 0x000fc40003fc5270 */
[----:B0-----:R-:W-:-:S05]  /*35e60*/  @!P5 LEA R14, P0, R22, R14, 0x1 ;  /* 0x0000000e160ed211 */ /* 0x001fca00078008ff */
[----:B-1----:R-:W-:Y:S02]  /*35e70*/  @!P5 IMAD.X R5, RZ, RZ, R5, P0 ;  /* 0x000000ffff05d224 */ /* 0x002fe400000e0605 */
[----:B--2---:R-:W-:Y:S02]  /*35e80*/  @!P5 IMAD.MOV.U32 R2, RZ, RZ, R14 ;  /* 0x000000ffff02d224 */ /* 0x004fe400078e000e */
[----:B------:R-:W0:Y:S01]  /*35e90*/  SHFL.IDX PT, R14, R0, 0x5, 0x181f ;  /* 0x00b81f00000e7f89 */ /* 0x000e2200000e0000 */
[----:B------:R-:W-:-:S03]  /*35ea0*/  @!P5 IMAD.MOV.U32 R3, RZ, RZ, R5 ;  /* 0x000000ffff03d224 */ /* 0x000fc600078e0005 */
[----:B------:R-:W1:Y:S04]  /*35eb0*/  SHFL.IDX PT, R5, R4, 0x5, 0x181f ;  /* 0x00b81f0004057f89 */ /* 0x000e6800000e0000 */
[----:B------:R-:W-:Y:S04]  /*35ec0*/  @!P5 LDGSTS.E.BYPASS.LTC128B.128 [R21+0x24400], desc[UR36][R2.64], !P4 ;  /* 0x244000000215dfae */ /* 0x000fe8000e101d64 */
[----:B------:R-:W-:Y:S04]  /*35ed0*/  @!P5 LDGSTS.E.BYPASS.LTC128B.128 [R21+0x28400], desc[UR36][R2.64+0x80], !P3 ;  /* 0x284000800215dfae */ /* 0x000fe8000d901d64 */
[----:B------:R-:W-:Y:S04]  /*35ee0*/  @!P5 LDGSTS.E.BYPASS.LTC128B.128 [R21+0x2c400], desc[UR36][R2.64+0x100], !P2 ;  /* 0x2c4001000215dfae */ /* 0x000fe8000d101d64 */
[----:B------:R2:W-:Y:S01]  /*35ef0*/  @!P5 LDGSTS.E.BYPASS.LTC128B.128 [R21+0x30400], desc[UR36][R2.64+0x180], !P1 ;  /* 0x304001800215dfae */ /* 0x0005e2000c901d64 */
[----:B------:R-:W-:-:S02]  /*35f00*/  ISETP.NE.AND P5, PT, R7, RZ, PT ;  /* 0x000000ff0700720c */ /* 0x000fc40003fa5270 */
[----:B------:R-:W-:Y:S02]  /*35f10*/  @!P6 LEA R7, R27, UR46, 0x1 ;  /* 0x0000002e1b07ec11 */ /* 0x000fe4000f8e08ff */
        /* <DEDUP_REMOVED lines=11> */
[----:B0-----:R-:W-:-:S05]  /*35fd0*/  @!P5 LEA R14, P0, R22, R14, 0x1 ;  /* 0x0000000e160ed211 */ /* 0x001fca00078008ff */
[----:B-1----:R-:W-:Y:S02]  /*35fe0*/  @!P5 IMAD.X R5, RZ, RZ, R5, P0 ;  /* 0x000000ffff05d224 */ /* 0x002fe400000e0605 */
[----:B--2---:R-:W-:Y:S02]  /*35ff0*/  @!P5 IMAD.MOV.U32 R2, RZ, RZ, R14 ;  /* 0x000000ffff02d224 */ /* 0x004fe400078e000e */
[----:B------:R-:W-:Y:S01]  /*36000*/  @!P5 IMAD.MOV.U32 R3, RZ, RZ, R5 ;  /* 0x000000ffff03d224 */ /* 0x000fe200078e0005 */
[----:B------:R0:W1:Y:S04]  /*36010*/  SHFL.IDX PT, R14, R0, 0x7, 0x181f ;  /* 0x00f81f00000e7f89 */ /* 0x00006800000e0000 */
[----:B------:R0:W-:Y:S04]  /*36020*/  @!P5 LDGSTS.E.BYPASS.LTC128B.128 [R9+0x25400], desc[UR36][R2.64], !P4 ;  /* 0x254000000209dfae */ /* 0x0001e8000e101d64 */
[----:B------:R0:W-:Y:S04]  /*36030*/  @!P5 LDGSTS.E.BYPASS.LTC128B.128 [R9+0x29400], desc[UR36][R2.64+0x80], !P3 ;  /* 0x294000800209dfae */ /* 0x0001e8000d901d64 */
[----:B------:R0:W-:Y:S04]  /*36040*/  @!P5 LDGSTS.E.BYPASS.LTC128B.128 [R9+0x2d400], desc[UR36][R2.64+0x100], !P2 ;  /* 0x2d4001000209dfae */ /* 0x0001e8000d101d64 */
[----:B------:R0:W-:Y:S04]  /*36050*/  @!P5 LDGSTS.E.BYPASS.LTC128B.128 [R9+0x31400], desc[UR36][R2.64+0x180], !P1 ;  /* 0x314001800209dfae */ /* 0x0001e8000c901d64 */
[----:B------:R0:W2:Y:S02]  /*36060*/  SHFL.IDX PT, R5, R4, 0x7, 0x181f ;  /* 0x00f81f0004057f89 */ /* 0x0000a400000e0000 */
.L_x_11480:
        /* <DEDUP_REMOVED lines=13> */
.L_x_11394:
[----:B------:R-:W-:Y:S05]  /*36140*/  BSYNC B0 ;  /* 0x0000000000007941 */ /* 0x000fea0003800000 */
.L_x_11393:
        /* <DEDUP_REMOVED lines=9> */
.L_x_11481:
[----:B------:R-:W-:-:S13]  /*361e0*/  ISETP.NE.AND P0, PT, R34, 0x3, PT ;  /* 0x000000032200780c */ /* 0x000fda0003f05270 */
[----:B------:R-:W-:Y:S05]  /*361f0*/  @!P0 BRA `(.L_x_11396) ;  /* 0x0000000000048947 */ /* 0x000fea0003800000 */
[----:B------:R-:W-:Y:S01]  /*36200*/  BPT.TRAP 0x1 ;  /* 0x000000040000795c */ /* 0x000fe20000300000 */
.L_x_11396:
[----:B------:R-:W4:Y:S02]  /*36210*/  SYNCS.PHASECHK.TRANS64.TRYWAIT P0, [UR46+0x32460], R0 ;  /* 0x03246000ff0075a7 */ /* 0x000f24000800016e */
[----:B----4-:R-:W-:Y:S05]  /*36220*/  @!P0 BRA `(.L_x_11397) ;  /* 0x00000038009c8947 */ /* 0x010fea0003800000 */
.L_x_11482:
[----:B------:R-:W-:Y:S01]  /*36230*/  ULDC.64 UR4, c[0x0][0x328] ;  /* 0x0000ca0000047ab9 */ /* 0x000fe20000000a00 */
[----:B------:R-:W-:Y:S01]  /*36240*/  ULDC.64 UR6, c[0x0][0x338] ;  /* 0x0000ce0000067ab9 */ /* 0x000fe20000000a00 */
[----:B------:R-:W-:Y:S01]  /*36250*/  IMAD R26, R26, UR4, RZ ;  /* 0x000000041a1a7c24 */ /* 0x000fe2000f8e02ff */
[C---:B------:R-:W-:Y:S01]  /*36260*/  LOP3.LUT P3, RZ, R16.reuse, 0x10, RZ, 0xc0, !PT ;  /* 0x0000001010ff7812 */ /* 0x040fe2000786c0ff */
[----:B0--3--:R-:W-:Y:S01]  /*36270*/  IMAD.WIDE.U32 R2, R23, UR4, RZ ;  /* 0x0000000417027c25 */ /* 0x009fe2000f8e00ff */
        /* <DEDUP_REMOVED lines=17> */
[----:B------:R-:W-:Y:S02]  /*36390*/  SEL R5, RZ, 0x8, P1 ;  /* 0x00000008ff057807 */ /* 0x000fe40000800000 */
[----:B------:R-:W-:Y:S01]  /*363a0*/  VIADD R3, R3, UR4 ;  /* 0x0000000403037c36 */ /* 0x000fe20008000000 */
[----:B------:R-:W-:Y:S01]  /*363b0*/  LEA R7, P0, R2, UR6, 0x1 ;  /* 0x0000000602077c11 */ /* 0x000fe2000f8008ff */
[----:B------:R-:W-:-:S03]  /*363c0*/  UMOV UR4, 0xffffffff ;  /* 0xffffffff00047882 */ /* 0x000fc60000000000 */
[----:B------:R-:W-:Y:S02]  /*363d0*/  LEA.HI.X R8, R2, UR7, R3, 0x1, P0 ;  /* 0x0000000702087c11 */ /* 0x000fe400080f0c03 */
[----:B------:R-:W-:-:S04]  /*363e0*/  SEL R3, RZ, 0x2, P3 ;  /* 0x00000002ff037807 */ /* 0x000fc80001800000 */
[----:B------:R-:W-:-:S05]  /*363f0*/  IADD3 R0, R0, R3, R36 ;  /* 0x0000000300007210 */ /* 0x000fca0007ffe024 */
        /* <DEDUP_REMOVED lines=9> */
[----:B------:R-:W-:Y:S01]  /*36490*/  VIADD R31, R6, 0x400 ;  /* 0x00000400061f7836 */ /* 0x000fe20000000000 */
[----:B0-----:R-:W-:-:S02]  /*364a0*/  IADD3 R2, P0, R14, R0, RZ ;  /* 0x000000000e027210 */ /* 0x001fc40007f1e0ff */
[----:B------:R-:W0:Y:S03]  /*364b0*/  SHFL.IDX PT, R14, R7, 0x1, 0x181f ;  /* 0x00381f00070e7f89 */ /* 0x000e2600000e0000 */
[----:B-1----:R-:W-:Y:S01]  /*364c0*/  IMAD.X R3, RZ, RZ, R3, P0 ;  /* 0x000000ffff037224 */ /* 0x002fe200000e0603 */
        /* <DEDUP_REMOVED lines=12> */
[----:B------:R0:W-:Y:S02]  /*36590*/  LDGSTS.E.BYPASS.LTC128B.128 [R6+0x9400], desc[UR36][R2.64+0x180], !P3 ;  /* 0x0940018002067fae */ /* 0x0001e4000d901d64 */
[----:B0-----:R-:W-:Y:S02]  /*365a0*/  IADD3 R2, P3, R14, R0, RZ ;  /* 0x000000000e027210 */ /* 0x001fe40007f7e0ff */
[----:B------:R-:W0:Y:S03]  /*365b0*/  SHFL.IDX PT, R14, R7, 0x3, 0x181f ;  /* 0x00781f00070e7f89 */ /* 0x000e2600000e0000 */
        /* <DEDUP_REMOVED lines=8> */
[----:B------:R-:W-:-:S13]  /*36640*/  ISETP.LT.OR P3, PT, R17, 0x11, !P0 ;  /* 0x000000111100780c */ /* 0x000fda0004761670 */
[----:B------:R0:W-:Y:S02]  /*36650*/  LDGSTS.E.BYPASS.LTC128B.128 [R6+0x9c00], desc[UR36][R4.64+0x180], !P3 ;  /* 0x09c0018004067fae */ /* 0x0001e4000d901d64 */
[----:B0-----:R-:W-:Y:S02]  /*36660*/  IADD3 R4, P3, R14, R0, RZ ;  /* 0x000000000e047210 */ /* 0x001fe40007f7e0ff */
[----:B------:R-:W0:Y:S03]  /*36670*/  SHFL.IDX PT, R14, R7, 0x4, 0x181f ;  /* 0x00981f00070e7f89 */ /* 0x000e2600000e0000 */
[----:B-1----:R-:W-:Y:S01]  /*36680*/  IMAD.X R5, RZ, RZ, R9, P3 ;  /* 0x000000ffff057224 */ /* 0x002fe200018e0609 */
[C---:B------:R-:W-:Y:S01]  /*36690*/  ISETP.LT.OR P3, PT, R17.reuse, 0x21, P4 ;  /* 0x000000211100780c */ /* 0x040fe20002761670 */
[----:B------:R-:W1:Y:S04]  /*366a0*/  SHFL.IDX PT, R9, R8, 0x4, 0x181f ;  /* 0x00981f0008097f89 */ /* 0x000e6800000e0000 */
[----:B------:R-:W2:Y:S08]  /*366b0*/  SHFL.IDX PT, R8, R8, 0x5, 0x181f ;  /* 0x00b81f0008087f89 */ /* 0x000eb000000e0000 */
        /* <DEDUP_REMOVED lines=8> */
[----:B------:R0:W3:Y:S03]  /*36740*/  SHFL.IDX PT, R14, R7, 0x5, 0x181f ;  /* 0x00b81f00070e7f89 */ /* 0x0000e600000e0000 */
[----:B-1----:R-:W-:Y:S01]  /*36750*/  IMAD.X R3, RZ, RZ, R9, P3 ;  /* 0x000000ffff037224 */ /* 0x002fe200018e0609 */
[----:B------:R-:W-:Y:S01]  /*36760*/  ISETP.LT.OR P3, PT, R17, 0x31, P4 ;  /* 0x000000311100780c */ /* 0x000fe20002761670 */
[----:B------:R-:W-:-:S12]  /*36770*/  IMAD.MOV.U32 R9, RZ, RZ, RZ ;  /* 0x000000ffff097224 */ /* 0x000fd800078e00ff */
        /* <DEDUP_REMOVED lines=14> */
[----:B--23--:R0:W-:Y:S02]  /*36860*/  LDGSTS.E.BYPASS.LTC128B.128 [R6+0xb400], desc[UR36][R2.64+0x180], !P3 ;  /* 0x0b40018002067fae */ /* 0x00c1e4000d901d64 */
.L_x_11496:
        /* <DEDUP_REMOVED lines=20> */
.L_x_11399:
        /* <DEDUP_REMOVED lines=13> */
[----:B------:R-:W-:-:S05]  /*36a80*/  IMAD.MOV.U32 R17, RZ, RZ, 0x1 ;  /* 0x00000001ff117424 */ /* 0x000fca00078e00ff */
[----:B------:R-:W-:-:S04]  /*36a90*/  LOP3.LUT R2, RZ, UR4, RZ, 0x33, !PT ;  /* 0x00000004ff027c12 */ /* 0x000fc8000f8e33ff */
[----:B------:R-:W-:Y:S01]  /*36aa0*/  VIADDMNMX R2, R2, -UR44, R3, !PT ;  /* 0x8000002c02027c46 */ /* 0x000fe2000f800103 */
[----:B0-----:R-:W-:Y:S01]  /*36ab0*/  IMAD.SHL.U32 R4, R4, 0x10, RZ ;  /* 0x0000001004047824 */ /* 0x001fe200078e00ff */
[----:B-1----:R-:W-:-:S04]  /*36ac0*/  LOP3.LUT R5, R5, 0x7f, RZ, 0xc0, !PT ;  /* 0x0000007f05057812 */ /* 0x002fc800078ec0ff */
[----:B------:R-:W-:Y:S02]  /*36ad0*/  LOP3.LUT R4, R4, 0x70, RZ, 0xc0, !PT ;  /* 0x0000007004047812 */ /* 0x000fe400078ec0ff */
[----:B------:R-:W-:-:S04]  /*36ae0*/  SHF.R.U32.HI R5, RZ, 0x3, R5 ;  /* 0x00000003ff057819 */ /* 0x000fc80000011605 */
[----:B------:R-:W-:Y:S02]  /*36af0*/  IADD3 R25, R4, R25, R5 ;  /* 0x0000001904197210 */ /* 0x000fe40007ffe005 */
[----:B------:R-:W-:-:S03]  /*36b00*/  LOP3.LUT R5, RZ, UR42, RZ, 0x33, !PT ;  /* 0x0000002aff057c12 */ /* 0x000fc6000f8e33ff */
[----:B------:R-:W-:Y:S01]  /*36b10*/  VIADD R25, R25, 0xfffffee0 ;  /* 0xfffffee019197836 */ /* 0x000fe20000000000 */
[----:B------:R-:W-:-:S04]  /*36b20*/  VIMNMX R2, R2, R5, !PT ;  /* 0x0000000502027248 */ /* 0x000fc80007fe0100 */
[C---:B------:R-:W-:Y:S01]  /*36b30*/  IADD3 R28, -R2.reuse, -0x2, RZ ;  /* 0xfffffffe021c7810 */ /* 0x040fe20007ffe1ff */
[----:B------:R-:W-:-:S07]  /*36b40*/  IMAD R18, R2, -0x60, R25 ;  /* 0xffffffa002127824 */ /* 0x000fce00078e0219 */
.L_x_11415:
        /* <DEDUP_REMOVED lines=22> */
.L_x_11402:
[----:B------:R-:W-:Y:S05]  /*36cb0*/  BSYNC B1 ;  /* 0x0000000000017941 */ /* 0x000fea0003800000 */
.L_x_11401:
[----:B------:R-:W-:-:S13]  /*36cc0*/  ISETP.NE.AND P0, PT, R34, 0x3, PT ;  /* 0x000000032200780c */ /* 0x000fda0003f05270 */
[----:B------:R-:W-:Y:S05]  /*36cd0*/  @!P0 BRA `(.L_x_11403) ;  /* 0x0000000000048947 */ /* 0x000fea0003800000 */
[----:B------:R-:W-:Y:S01]  /*36ce0*/  BPT.TRAP 0x1 ;  /* 0x000000040000795c */ /* 0x000fe20000300000 */
.L_x_11403:
[----:B------:R-:W-:Y:S01]  /*36cf0*/  LEA R19, R17, UR46, 0x3 ;  /* 0x0000002e11137c11 */ /* 0x000fe2000f8e18ff */
[----:B------:R-:W-:Y:S01]  /*36d00*/  BSSY B1, `(.L_x_11404) ;  /* 0x0000004000017945 */ /* 0x000fe20003800000 */
[----:B------:R-:W-:-:S04]  /*36d10*/  SHF.L.U32 R23, R26, 0x1f, RZ ;  /* 0x0000001f1a177819 */ /* 0x000fc800000006ff */
[----:B------:R-:W1:Y:S02]  /*36d20*/  SYNCS.PHASECHK.TRANS64.TRYWAIT P0, [R19+URZ+0x32440], R23 ;  /* 0x03244017130075a7 */ /* 0x000e64000800017f */
[----:B-1----:R-:W-:Y:S05]  /*36d30*/  @!P0 BRA `(.L_x_11405) ;  /* 0x00000038005c8947 */ /* 0x002fea0003800000 */
.L_x_11497:
[----:B------:R-:W-:Y:S05]  /*36d40*/  BSYNC B1 ;  /* 0x0000000000017941 */ /* 0x000fea0003800000 */
.L_x_11404:
        /* <DEDUP_REMOVED lines=57> */
.L_x_11511:
        /* <DEDUP_REMOVED lines=8> */
.L_x_11407:
        /* <DEDUP_REMOVED lines=10> */
.L_x_11408:
[----:B------:R2:W-:Y:S01]  /*37200*/  SYNCS.ARRIVE.TRANS64.A1T0 RZ, [R19+URZ+0x32430], RZ ;  /* 0x032430ff13ff79a7 */ /* 0x0005e2000810003f */
[----:B------:R-:W-:Y:S05]  /*37210*/  @!P2 BRA `(.L_x_11409) ;  /* 0x000000000004a947 */ /* 0x000fea0003800000 */
[----:B------:R-:W-:Y:S01]  /*37220*/  BPT.TRAP 0x1 ;  /* 0x000000040000795c */ /* 0x000fe20000300000 */
.L_x_11409:
[----:B------:R-:W3:Y:S01]  /*37230*/  SYNCS.PHASECHK.TRANS64.TRYWAIT P0, [R19+URZ+0x32460], R23 ;  /* 0x03246017130075a7 */ /* 0x000ee2000800017f */
[----:B------:R-:W-:Y:S04]  /*37240*/  BSSY B1, `(.L_x_11410) ;  /* 0x0000002000017945 */ /* 0x000fe80003800000 */
[----:B---3--:R-:W-:Y:S05]  /*37250*/  @!P0 BRA `(.L_x_11411) ;  /* 0x0000003800b48947 */ /* 0x008fea0003800000 */
.L_x_11512:
[----:B------:R-:W-:Y:S05]  /*37260*/  BSYNC B1 ;  /* 0x0000000000017941 */ /* 0x000fea0003800000 */
.L_x_11410:
        /* <DEDUP_REMOVED lines=46> */
[----:B------:R3:W-:Y:S01]  /*37550*/  LDGSTS.E.BYPASS.LTC128B.128 [R21+0x9800], desc[UR36][R8.64+0x180], !P1 ;  /* 0x0980018008157fae */ /* 0x0007e2000c901d64 */
[----:B0-----:R-:W-:-:S03]  /*37560*/  IADD3 R6, P0, R14, R0, RZ ;  /* 0x000000000e067210 */ /* 0x001fc60007f1e0ff */
[----:B------:R-:W-:Y:S04]  /*37570*/  SHFL.IDX PT, R22, R22, 0x5, 0x181f ;  /* 0x00b81f0016167f89 */ /* 0x000fe800000e0000 */
[----:B------:R-:W0:Y:S01]  /*37580*/  SHFL.IDX PT, R14, R20, 0x3, 0x181f ;  /* 0x00781f00140e7f89 */ /* 0x000e2200000e0000 */
[----:B-1----:R-:W-:Y:S02]  /*37590*/  IMAD.X R7, RZ, RZ, R4, P0 ;  /* 0x000000ffff077224 */ /* 0x002fe400000e0604 */
[----:B---3--:R-:W-:-:S03]  /*375a0*/  IMAD.MOV.U32 R9, RZ, RZ, RZ ;  /* 0x000000ffff097224 */ /* 0x008fc600078e00ff */
[----:B------:R1:W-:Y:S04]  /*375b0*/  LDGSTS.E.BYPASS.LTC128B.128 [R21+0x1000], desc[UR36][R6.64], !P4 ;  /* 0x0100000006157fae */ /* 0x0003e8000e101d64 */
[----:B------:R1:W-:Y:S04]  /*375c0*/  LDGSTS.E.BYPASS.LTC128B.128 [R21+0x4000], desc[UR36][R6.64+0x80], !P3 ;  /* 0x0400008006157fae */ /* 0x0003e8000d901d64 */
[----:B------:R1:W-:Y:S04]  /*375d0*/  LDGSTS.E.BYPASS.LTC128B.128 [R21+0x7000], desc[UR36][R6.64+0x100], !P2 ;  /* 0x0700010006157fae */ /* 0x0003e8000d101d64 */
[----:B------:R1:W-:Y:S01]  /*375e0*/  LDGSTS.E.BYPASS.LTC128B.128 [R21+0xa000], desc[UR36][R6.64+0x180], !P1 ;  /* 0x0a00018006157fae */ /* 0x0003e2000c901d64 */
[----:B0-----:R-:W-:-:S03]  /*375f0*/  IADD3 R4, P0, R14, R0, RZ ;  /* 0x000000000e047210 */ /* 0x001fc60007f1e0ff */
[----:B------:R-:W0:Y:S02]  /*37600*/  SHFL.IDX PT, R14, R20, 0x4, 0x181f ;  /* 0x00981f00140e7f89 */ /* 0x000e2400000e0000 */
[----:B------:R-:W-:-:S05]  /*37610*/  IMAD.X R5, RZ, RZ, R5, P0 ;  /* 0x000000ffff057224 */ /* 0x000fca00000e0605 */
        /* <DEDUP_REMOVED lines=11> */
.L_x_11526:
        /* <DEDUP_REMOVED lines=11> */
.L_x_11413:
        /* <DEDUP_REMOVED lines=10> */
.L_x_11414:
        /* <DEDUP_REMOVED lines=10> */
.L_x_11400:
[----:B------:R-:W-:Y:S05]  /*378c0*/  BSYNC B0 ;  /* 0x0000000000007941 */ /* 0x000fea0003800000 */
.L_x_11373:
[----:B------:R-:W0:Y:S01]  /*378d0*/  S2R R3, SR_CgaCtaId ;  /* 0x0000000000037919 */ /* 0x000e220000008800 */
[----:B------:R-:W-:Y:S01]  /*378e0*/  MOV R0, 0x400 ;  /* 0x0000040000007802 */ /* 0x000fe20000000f00 */
[----:B------:R-:W-:Y:S01]  /*378f0*/  BSSY B0, `(.L_x_11416) ;  /* 0x0000005000007945 */ /* 0x000fe20003800000 */
[----:B------:R-:W-:Y:S02]  /*37900*/  SHF.L.U32 R9, R9, 0x1f, RZ ;  /* 0x0000001f09097819 */ /* 0x000fe400000006ff */
[----:B0-----:R-:W-:-:S04]  /*37910*/  LEA R4, R3, R0, 0x18 ;  /* 0x0000000003047211 */ /* 0x001fc800078ec0ff */
[----:B------:R-:W0:Y:S02]  /*37920*/  SYNCS.PHASECHK.TRANS64.TRYWAIT P0, [R4+URZ+0x32420], R9 ;  /* 0x03242009040075a7 */ /* 0x000e24000800017f */
[----:B0-----:R-:W-:Y:S05]  /*37930*/  @!P0 BRA `(.L_x_11417) ;  /* 0x0000003800dc8947 */ /* 0x001fea0003800000 */
.L_x_11527:
[----:B------:R-:W-:Y:S05]  /*37940*/  BSYNC B0 ;  /* 0x0000000000007941 */ /* 0x000fea0003800000 */
.L_x_11416:
[----:B------:R-:W-:-:S03]  /*37950*/  UMOV UR4, 0xffffffff ;  /* 0xffffffff00047882 */ /* 0x000fc60000000000 */
[----:B------:R-:W-:Y:S05]  /*37960*/  BRA.DIV UR4, `(.L_x_11418) ;  /* 0x0000003a04e47947 */ /* 0x000fea000b800000 */
[----:B------:R-:W1:Y:S02]  /*37970*/  S2R R0, SR_TID.X ;  /* 0x0000000000007919 */ /* 0x000e640000002100 */
[----:B-1----:R-:W-:-:S04]  /*37980*/  SHF.R.U32.HI R0, RZ, 0x5, R0 ;  /* 0x00000005ff007819 */ /* 0x002fc80000011600 */
[----:B------:R-:W-:-:S05]  /*37990*/  LOP3.LUT R0, R0, 0x3, RZ, 0xc0, !PT ;  /* 0x0000000300007812 */ /* 0x000fca00078ec0ff */
[----:B------:R1:W3:Y:S02]  /*379a0*/  SHFL.IDX PT, R14, R0, RZ, 0x1f ;  /* 0x00001fff000e7589 */ /* 0x0002e400000e0000 */
.L_x_11530:
[----:B---3--:R-:W-:-:S13]  /*379b0*/  ISETP.NE.AND P0, PT, R14, RZ, PT ;  /* 0x000000ff0e00720c */ /* 0x008fda0003f05270 */
[----:B------:R-:W-:Y:S05]  /*379c0*/  @P0 BRA `(.L_x_11262) ;  /* 0x0000000000880947 */ /* 0x000fea0003800000 */
[----:B------:R-:W-:-:S03]  /*379d0*/  UMOV UR4, 0xffffffff ;  /* 0xffffffff00047882 */ /* 0x000fc60000000000 */
[----:B------:R-:W-:Y:S05]  /*379e0*/  BRA.DIV UR4, `(.L_x_11419) ;  /* 0x0000003a04f87947 */ /* 0x000fea000b800000 */
[----:B------:R-:W-:-:S13]  /*379f0*/  ELECT P6, URZ, PT ;  /* 0x00000000003f782f */ /* 0x000fda00038c0000 */
.L_x_11533:
[----:B------:R-:W-:Y:S05]  /*37a00*/  @!P6 BRA `(.L_x_11262) ;  /* 0x000000000078e947 */ /* 0x000fea0003800000 */
[----:B------:R-:W-:-:S06]  /*37a10*/  ULOP3.LUT UR4, UR60, 0x2, URZ, 0xfc, !UPT ;  /* 0x000000023c047892 */ /* 0x000fcc000f8efc3f */
[----:B-1----:R-:W-:-:S05]  /*37a20*/  IMAD.U32 R0, RZ, RZ, UR4 ;  /* 0x00000004ff007e24 */ /* 0x002fca000f8e00ff */
[----:B------:R-:W-:-:S13]  /*37a30*/  ISETP.NE.AND P0, PT, R0, 0x3, PT ;  /* 0x000000030000780c */ /* 0x000fda0003f05270 */
[----:B------:R-:W-:Y:S05]  /*37a40*/  @!P0 BRA `(.L_x_11420) ;  /* 0x0000000000048947 */ /* 0x000fea0003800000 */
[----:B------:R-:W-:Y:S01]  /*37a50*/  BPT.TRAP 0x1 ;  /* 0x000000040000795c */ /* 0x000fe20000300000 */
.L_x_11420:
[C---:B------:R-:W-:Y:S01]  /*37a60*/  IMAD R5, R17.reuse, 0x8, R4 ;  /* 0x0000000811057824 */ /* 0x040fe200078e0204 */
[----:B------:R-:W-:Y:S01]  /*37a70*/  SHF.L.U32 R0, R26, 0x1f, RZ ;  /* 0x0000001f1a007819 */ /* 0x000fe200000006ff */
[----:B------:R-:W-:-:S03]  /*37a80*/  VIADD R17, R17, 0x1 ;  /* 0x0000000111117836 */ /* 0x000fc60000000000 */
[----:B------:R-:W1:Y:S02]  /*37a90*/  SYNCS.PHASECHK.TRANS64.TRYWAIT P1, [R5+URZ+0x32440], R0 ;  /* 0x03244000050075a7 */ /* 0x000e64000802017f */
[----:B------:R-:W-:-:S04]  /*37aa0*/  ISETP.NE.AND P2, PT, R17, 0x2, PT ;  /* 0x000000021100780c */ /* 0x000fc80003f45270 */
[----:B------:R-:W-:Y:S01]  /*37ab0*/  SEL R3, RZ, 0x1, P2 ;  /* 0x00000001ff037807 */ /* 0x000fe20001000000 */
[----:B-1----:R-:W-:Y:S08]  /*37ac0*/  @!P1 BRA `(.L_x_11421) ;  /* 0x0000003800e09947 */ /* 0x002ff00003800000 */
.L_x_11534:
[----:B------:R-:W-:Y:S02]  /*37ad0*/  SEL R17, R17, RZ, P2 ;  /* 0x000000ff11117207 */ /* 0x000fe40001000000 */
[----:B------:R-:W-:Y:S01]  /*37ae0*/  LOP3.LUT R2, R26, R3, RZ, 0x3c, !PT ;  /* 0x000000031a027212 */ /* 0x000fe200078e3cff */
[----:B------:R-:W-:Y:S06]  /*37af0*/  @!P0 BRA `(.L_x_11422) ;  /* 0x0000000000048947 */ /* 0x000fec0003800000 */
[----:B------:R-:W-:Y:S01]  /*37b00*/  BPT.TRAP 0x1 ;  /* 0x000000040000795c */ /* 0x000fe20000300000 */
.L_x_11422:
[----:B------:R-:W-:Y:S01]  /*37b10*/  IMAD R17, R17, 0x8, R4 ;  /* 0x0000000811117824 */ /* 0x000fe200078e0204 */
[----:B------:R-:W-:-:S04]  /*37b20*/  SHF.L.U32 R2, R2, 0x1f, RZ ;  /* 0x0000001f02027819 */ /* 0x000fc800000006ff */
[----:B------:R-:W3:Y:S02]  /*37b30*/  SYNCS.PHASECHK.TRANS64.TRYWAIT P1, [R17+URZ+0x32440], R2 ;  /* 0x03244002110075a7 */ /* 0x000ee4000802017f */
[----:B---3--:R-:W-:Y:S05]  /*37b40*/  @!P1 BRA `(.L_x_11423) ;  /* 0x0000003800d49947 */ /* 0x008fea0003800000 */
.L_x_11535:
[----:B------:R-:W-:Y:S05]  /*37b50*/  @!P0 BRA `(.L_x_11424) ;  /* 0x0000000000048947 */ /* 0x000fea0003800000 */
[----:B------:R-:W-:Y:S01]  /*37b60*/  BPT.TRAP 0x1 ;  /* 0x000000040000795c */ /* 0x000fe20000300000 */
.L_x_11424:
[----:B------:R-:W4:Y:S02]  /*37b70*/  SYNCS.PHASECHK.TRANS64.TRYWAIT P1, [R5+URZ+0x32460], R0 ;  /* 0x03246000050075a7 */ /* 0x000f24000802017f */
[----:B----4-:R-:W-:Y:S05]  /*37b80*/  @!P1 BRA `(.L_x_11425) ;  /* 0x0000003800d89947 */ /* 0x010fea0003800000 */
.L_x_11536:
[----:B------:R-:W-:Y:S05]  /*37b90*/  @!P0 BRA `(.L_x_11426) ;  /* 0x0000000000048947 */ /* 0x000fea0003800000 */
[----:B------:R-:W-:Y:S01]  /*37ba0*/  BPT.TRAP 0x1 ;  /* 0x000000040000795c */ /* 0x000fe20000300000 */
.L_x_11426:
[----:B------:R0:W0:Y:S02]  /*37bb0*/  SYNCS.PHASECHK.TRANS64.TRYWAIT P0, [R17+URZ+0x32460], R2 ;  /* 0x03246002110075a7 */ /* 0x000024000800017f */
[----:B0-----:R-:W-:Y:S05]  /*37bc0*/  @!P0 NANOSLEEP.SYNCS 0x989680 ;  /* 0x009896800000895d */ /* 0x001fea0003900000 */
[----:B------:R-:W0:Y:S02]  /*37bd0*/  @!P0 SYNCS.PHASECHK.TRANS64 P0, [R17+URZ+0x32460], R2 ;  /* 0x03246002110085a7 */ /* 0x000e24000800007f */
[----:B0-----:R-:W-:Y:S05]  /*37be0*/  @!P0 BRA `(.L_x_11426) ;  /* 0xfffffffc00f08947 */ /* 0x001fea000383ffff */
.L_x_11262:
[----:B------:R-:W-:Y:S05]  /*37bf0*/  BSYNC B6 ;  /* 0x0000000000067941 */ /* 0x000fea0003800000 */
.L_x_11259:
[----:B------:R-:W-:Y:S05]  /*37c00*/  EXIT ;  /* 0x000000000000794d */ /* 0x000fea0003800000 */
.L_x_11273:
[----:B0-----:R0:W1:Y:S02]  /*37c10*/  SYNCS.PHASECHK.TRANS64.TRYWAIT P0, [R18+URZ+0x32400], R19 ;  /* 0x03240013120075a7 */ /* 0x001064000800017f */
[----:B-1----:R-:W-:Y:S05]  /*37c20*/  @!P0 NANOSLEEP.SYNCS 0x989680 ;  /* 0x009896800000895d */ /* 0x002fea0003900000 */
[----:B------:R-:W1:Y:S02]  /*37c30*/  @!P0 SYNCS.PHASECHK.TRANS64 P0, [R18+URZ+0x32400], R19 ;  /* 0x03240013120085a7 */ /* 0x000e64000800007f */
[----:B-1----:R-:W-:Y:S05]  /*37c40*/  @!P0 BRA `(.L_x_11273) ;  /* 0xfffffffc00f08947 */ /* 0x002fea000383ffff */
[----:B------:R-:W-:Y:S05]  /*37c50*/  BRA `(.L_x_11427) ;  /* 0xfffffca400747947 */ /* 0x000fea000383ffff */
.L_x_11280:
[----:B--2---:R2:W3:Y:S02]  /*37c60*/  SYNCS.PHASECHK.TRANS64.TRYWAIT P0, [R10+URZ], R11 ;  /* 0x0000000b0a0075a7 */ /* 0x0044e4000800017f */
[----:B---3--:R-:W-:Y:S05]  /*37c70*/  @!P0 NANOSLEEP.SYNCS 0x989680 ;  /* 0x009896800000895d */ /* 0x008fea0003900000 */
[----:B------:R-:W3:Y:S02]  /*37c80*/  @!P0 SYNCS.PHASECHK.TRANS64 P0, [R10+URZ], R11 ;  /* 0x0000000b0a0085a7 */ /* 0x000ee4000800007f */
[----:B---3--:R-:W-:Y:S05]  /*37c90*/  @!P0 BRA `(.L_x_11280) ;  /* 0xfffffffc00f08947 */ /* 0x008fea000383ffff */
[----:B------:R-:W-:Y:S05]  /*37ca0*/  BRA `(.L_x_11279) ;  /* 0xfffffca800707947 */ /* 0x000fea000383ffff */
.L_x_11282:
[----:B-1----:R1:W2:Y:S02]  /*37cb0*/  SYNCS.PHASECHK.TRANS64.TRYWAIT P0, [R18+URZ+0x32410], R7 ;  /* 0x03241007120075a7 */ /* 0x0022a4000800017f */
[----:B--2---:R-:W-:Y:S05]  /*37cc0*/  @!P0 NANOSLEEP.SYNCS 0x989680 ;  /* 0x009896800000895d */ /* 0x004fea0003900000 */
[----:B------:R-:W2:Y:S02]  /*37cd0*/  @!P0 SYNCS.PHASECHK.TRANS64 P0, [R18+URZ+0x32410], R7 ;  /* 0x03241007120085a7 */ /* 0x000ea4000800007f */
[----:B--2---:R-:W-:Y:S05]  /*37ce0*/  @!P0 BRA `(.L_x_11282) ;  /* 0xfffffffc00f08947 */ /* 0x004fea000383ffff */
[----:B------:R-:W-:Y:S05]  /*37cf0*/  BRA `(.L_x_11428) ;  /* 0xfffffcac00487947 */ /* 0x000fea000383ffff */
.L_x_11289:
[----:B--2---:R2:W3:Y:S02]  /*37d00*/  SYNCS.PHASECHK.TRANS64.TRYWAIT P0, [R10+URZ], R11 ;  /* 0x0000000b0a0075a7 */ /* 0x0044e4000800017f */
[----:B---3--:R-:W-:Y:S05]  /*37d10*/  @!P0 NANOSLEEP.SYNCS 0x989680 ;  /* 0x009896800000895d */ /* 0x008fea0003900000 */
[----:B------:R-:W3:Y:S02]  /*37d20*/  @!P0 SYNCS.PHASECHK.TRANS64 P0, [R10+URZ], R11 ;  /* 0x0000000b0a0085a7 */ /* 0x000ee4000800007f */
[----:B---3--:R-:W-:Y:S05]  /*37d30*/  @!P0 BRA `(.L_x_11289) ;  /* 0xfffffffc00f08947 */ /* 0x008fea000383ffff */
[----:B------:R-:W-:Y:S05]  /*37d40*/  BRA `(.L_x_11288) ;  /* 0xfffffcac008c7947 */ /* 0x000fea000383ffff */
.L_x_11323:
[----:B---3--:R3:W4:Y:S02]  /*37d50*/  SYNCS.PHASECHK.TRANS64.TRYWAIT P0, [R8+URZ], R9 ;  /* 0x00000009080075a7 */ /* 0x008724000800017f */
[----:B----4-:R-:W-:Y:S05]  /*37d60*/  @!P0 NANOSLEEP.SYNCS 0x989680 ;  /* 0x009896800000895d */ /* 0x010fea0003900000 */
[----:B------:R-:W4:Y:S02]  /*37d70*/  @!P0 SYNCS.PHASECHK.TRANS64 P0, [R8+URZ], R9 ;  /* 0x00000009080085a7 */ /* 0x000f24000800007f */
[----:B----4-:R-:W-:Y:S05]  /*37d80*/  @!P0 BRA `(.L_x_11323) ;  /* 0xfffffffc00f08947 */ /* 0x010fea000383ffff */
[----:B------:R-:W-:Y:S05]  /*37d90*/  BRA `(.L_x_11322) ;  /* 0xfffffd1800d47947 */ /* 0x000fea000383ffff */
.L_x_11330:
[----:B-1----:R1:W2:Y:S02]  /*37da0*/  SYNCS.PHASECHK.TRANS64.TRYWAIT P0, [R14+URZ], R15 ;  /* 0x0000000f0e0075a7 */ /* 0x0022a4000800017f */
[----:B--2---:R-:W-:Y:S05]  /*37db0*/  @!P0 NANOSLEEP.SYNCS 0x989680 ;  /* 0x009896800000895d */ /* 0x004fea0003900000 */
[----:B------:R-:W2:Y:S02]  /*37dc0*/  @!P0 SYNCS.PHASECHK.TRANS64 P0, [R14+URZ], R15 ;  /* 0x0000000f0e0085a7 */ /* 0x000ea4000800007f */
[----:B--2---:R-:W-:Y:S05]  /*37dd0*/  @!P0 BRA `(.L_x_11330) ;  /* 0xfffffffc00f08947 */ /* 0x004fea000383ffff */
[----:B------:R-:W-:Y:S05]  /*37de0*/  BRA `(.L_x_11329) ;  /* 0xfffffd1c00f87947 */ /* 0x000fea000383ffff */
.L_x_11343:
[----:B-1----:R1:W2:Y:S02]  /*37df0*/  SYNCS.PHASECHK.TRANS64.TRYWAIT P0, [R0+URZ], R9 ;  /* 0x00000009000075a7 */ /* 0x0022a4000800017f */
[----:B--2---:R-:W-:Y:S05]  /*37e00*/  @!P0 NANOSLEEP.SYNCS 0x989680 ;  /* 0x009896800000895d */ /* 0x004fea0003900000 */
[----:B------:R-:W2:Y:S02]  /*37e10*/  @!P0 SYNCS.PHASECHK.TRANS64 P0, [R0+URZ], R9 ;  /* 0x00000009000085a7 */ /* 0x000ea4000800007f */
[----:B--2---:R-:W-:Y:S05]  /*37e20*/  @!P0 BRA `(.L_x_11343) ;  /* 0xfffffffc00f08947 */ /* 0x004fea000383ffff */
[----:B------:R-:W-:Y:S05]  /*37e30*/  BRA `(.L_x_11342) ;  /* 0xfffffec8002c7947 */ /* 0x000fea000383ffff */
.L_x_11350:
[----:B-1----:R1:W2:Y:S02]  /*37e40*/  SYNCS.PHASECHK.TRANS64.TRYWAIT P0, [R2+URZ], R3 ;  /* 0x00000003020075a7 */ /* 0x0022a4000800017f */
[----:B--2---:R-:W-:Y:S05]  /*37e50*/  @!P0 NANOSLEEP.SYNCS 0x989680 ;  /* 0x009896800000895d */ /* 0x004fea0003900000 */
[----:B------:R-:W2:Y:S02]  /*37e60*/  @!P0 SYNCS.PHASECHK.TRANS64 P0, [R2+URZ], R3 ;  /* 0x00000003020085a7 */ /* 0x000ea4000800007f */
[----:B--2---:R-:W-:Y:S05]  /*37e70*/  @!P0 BRA `(.L_x_11350) ;  /* 0xfffffffc00f08947 */ /* 0x004fea000383ffff */
[----:B------:R-:W-:Y:S05]  /*37e80*/  BRA `(.L_x_11349) ;  /* 0xfffffecc00647947 */ /* 0x000fea000383ffff */
.L_x_11384:
[----:B------:R-:W-:Y:S02]  /*37e90*/  IMAD.MOV.U32 R13, RZ, RZ, R18 ;  /* 0x000000ffff0d7224 */ /* 0x000fe400078e0012 */
[----:B------:R-:W-:Y:S02]  /*37ea0*/  IMAD.MOV.U32 R12, RZ, RZ, RZ ;  /* 0x000000ffff0c7224 */ /* 0x000fe400078e00ff */
[----:B------:R-:W-:Y:S02]  /*37eb0*/  IMAD.MOV.U32 R11, RZ, RZ, 0x1f ;  /* 0x0000001fff0b7424 */ /* 0x000fe400078e00ff */
[----:B------:R-:W-:-:S07]  /*37ec0*/  IMAD.MOV.U32 R15, RZ, RZ, -0x1 ;  /* 0xffffffffff0f7424 */ /* 0x000fce00078e00ff */
[----:B-----5:R-:W-:Y:S05]  /*37ed0*/  WARPSYNC.COLLECTIVE R15, `(.L_x_11429) ;  /* 0x000000000f087348 */ /* 0x020fea0003c00000 */
[----:B------:R0:W1:Y:S02]  /*37ee0*/  SHFL.IDX P6, R14, R13, R12, R11 ;  /* 0x0000000c0d0e7389 */ /* 0x00006400000c000b */
[----:B01---5:R-:W-:Y:S01]  /*37ef0*/  ENDCOLLECTIVE ;  /* 0x000000000000791b */ /* 0x023fe20003800000 */
.L_x_11429:
[----:B------:R-:W-:Y:S05]  /*37f00*/  BRA `(.L_x_11430) ;  /* 0xffffffc400587947 */ /* 0x000fea000383ffff */
.L_x_11386:
[----:B0-----:R-:W-:-:S04]  /*37f10*/  IMAD.U32 R3, RZ, RZ, UR46 ;  /* 0x0000002eff037e24 */ /* 0x001fc8000f8e00ff */
[----:B------:R0:W1:Y:S03]  /*37f20*/  SYNCS.PHASECHK.TRANS64.TRYWAIT P0, [R3+URZ+0x32440], R2 ;  /* 0x03244002030075a7 */ /* 0x000066000800017f */
[----:B-1----:R-:W-:Y:S05]  /*37f30*/  @!P0 NANOSLEEP.SYNCS 0x989680 ;  /* 0x009896800000895d */ /* 0x002fea0003900000 */
[----:B------:R-:W1:Y:S02]  /*37f40*/  @!P0 SYNCS.PHASECHK.TRANS64 P0, [R3+URZ+0x32440], R2 ;  /* 0x03244002030085a7 */ /* 0x000e64000800007f */
[----:B-1----:R-:W-:Y:S05]  /*37f50*/  @!P0 BRA `(.L_x_11386) ;  /* 0xfffffffc00ec8947 */ /* 0x002fea000383ffff */
[----:B------:R-:W-:Y:S05]  /*37f60*/  BRA `(.L_x_11431) ;  /* 0xffffffc400947947 */ /* 0x000fea000383ffff */
.L_x_11387:
        /* <DEDUP_REMOVED lines=8> */
.L_x_11433:
[----:B------:R-:W-:Y:S05]  /*37ff0*/  BSYNC B0 ;  /* 0x0000000000007941 */ /* 0x000fea0003800000 */
.L_x_11432:
        /* <DEDUP_REMOVED lines=9> */
.L_x_11434:
[----:B------:R-:W-:Y:S02]  /*38090*/  IMAD.MOV.U32 R13, RZ, RZ, R5 ;  /* 0x000000ffff0d7224 */ /* 0x000fe400078e0005 */
[----:B------:R-:W-:Y:S01]  /*380a0*/  IMAD.MOV.U32 R12, RZ, RZ, 0x1 ;  /* 0x00000001ff0c7424 */ /* 0x000fe200078e00ff */
[----:B------:R-:W-:-:S13]  /*380b0*/  @P0 LEA R2, P1, R22, R14, 0x1 ;  /* 0x0000000e16020211 */ /* 0x000fda00078208ff */
[----:B------:R-:W-:Y:S05]  /*380c0*/  WARPSYNC.COLLECTIVE R15, `(.L_x_11435) ;  /* 0x000000000f087348 */ /* 0x000fea0003c00000 */
[----:B------:R0:W1:Y:S02]  /*380d0*/  SHFL.IDX P6, R14, R13, R12, R11 ;  /* 0x0000000c0d0e7389 */ /* 0x00006400000c000b */
[----:B01----:R-:W-:Y:S01]  /*380e0*/  ENDCOLLECTIVE ;  /* 0x000000000000791b */ /* 0x003fe20003800000 */
.L_x_11435:
        /* <DEDUP_REMOVED lines=12> */
.L_x_11436:
[----:B------:R-:W-:Y:S02]  /*381b0*/  IMAD.MOV.U32 R13, RZ, RZ, R5 ;  /* 0x000000ffff0d7224 */ /* 0x000fe400078e0005 */
[----:B------:R-:W-:Y:S01]  /*381c0*/  IMAD.MOV.U32 R12, RZ, RZ, 0x2 ;  /* 0x00000002ff0c7424 */ /* 0x000fe200078e00ff */
[----:B------:R-:W-:-:S13]  /*381d0*/  @P0 LEA R2, P1, R22, R14, 0x1 ;  /* 0x0000000e16020211 */ /* 0x000fda00078208ff */
[----:B------:R-:W-:Y:S05]  /*381e0*/  WARPSYNC.COLLECTIVE R15, `(.L_x_11437) ;  /* 0x000000000f087348 */ /* 0x000fea0003c00000 */
[----:B------:R0:W1:Y:S02]  /*381f0*/  SHFL.IDX P6, R14, R13, R12, R11 ;  /* 0x0000000c0d0e7389 */ /* 0x00006400000c000b */
[----:B01----:R-:W-:Y:S01]  /*38200*/  ENDCOLLECTIVE ;  /* 0x000000000000791b */ /* 0x003fe20003800000 */
.L_x_11437:
        /* <DEDUP_REMOVED lines=12> */
.L_x_11438:
[----:B------:R-:W-:Y:S02]  /*382d0*/  IMAD.MOV.U32 R13, RZ, RZ, R5 ;  /* 0x000000ffff0d7224 */ /* 0x000fe400078e0005 */
[----:B------:R-:W-:Y:S01]  /*382e0*/  IMAD.MOV.U32 R12, RZ, RZ, 0x3 ;  /* 0x00000003ff0c7424 */ /* 0x000fe200078e00ff */
[----:B------:R-:W-:-:S13]  /*382f0*/  @P0 LEA R2, P1, R22, R14, 0x1 ;  /* 0x0000000e16020211 */ /* 0x000fda00078208ff */
[----:B------:R-:W-:Y:S05]  /*38300*/  WARPSYNC.COLLECTIVE R15, `(.L_x_11439) ;  /* 0x000000000f087348 */ /* 0x000fea0003c00000 */
[----:B------:R0:W1:Y:S02]  /*38310*/  SHFL.IDX P6, R14, R13, R12, R11 ;  /* 0x0000000c0d0e7389 */ /* 0x00006400000c000b */
[----:B01----:R-:W-:Y:S01]  /*38320*/  ENDCOLLECTIVE ;  /* 0x000000000000791b */ /* 0x003fe20003800000 */
.L_x_11439:
        /* <DEDUP_REMOVED lines=12> */
.L_x_11440:
[----:B------:R-:W-:Y:S02]  /*383f0*/  IMAD.MOV.U32 R13, RZ, RZ, R5 ;  /* 0x000000ffff0d7224 */ /* 0x000fe400078e0005 */
[----:B------:R-:W-:Y:S01]  /*38400*/  IMAD.MOV.U32 R12, RZ, RZ, 0x4 ;  /* 0x00000004ff0c7424 */ /* 0x000fe200078e00ff */
[----:B------:R-:W-:-:S13]  /*38410*/  @P0 LEA R2, P1, R22, R14, 0x1 ;  /* 0x0000000e16020211 */ /* 0x000fda00078208ff */
[----:B------:R-:W-:Y:S05]  /*38420*/  WARPSYNC.COLLECTIVE R15, `(.L_x_11441) ;  /* 0x000000000f087348 */ /* 0x000fea0003c00000 */
[----:B------:R0:W1:Y:S02]  /*38430*/  SHFL.IDX P6, R14, R13, R12, R11 ;  /* 0x0000000c0d0e7389 */ /* 0x00006400000c000b */
[----:B01----:R-:W-:Y:S01]  /*38440*/  ENDCOLLECTIVE ;  /* 0x000000000000791b */ /* 0x003fe20003800000 */
.L_x_11441:
        /* <DEDUP_REMOVED lines=12> */
.L_x_11442:
[----:B------:R-:W-:Y:S02]  /*38510*/  IMAD.MOV.U32 R13, RZ, RZ, R5 ;  /* 0x000000ffff0d7224 */ /* 0x000fe400078e0005 */
[----:B------:R-:W-:Y:S01]  /*38520*/  IMAD.MOV.U32 R12, RZ, RZ, 0x5 ;  /* 0x00000005ff0c7424 */ /* 0x000fe200078e00ff */
[----:B------:R-:W-:-:S13]  /*38530*/  @P0 LEA R2, P1, R22, R14, 0x1 ;  /* 0x0000000e16020211 */ /* 0x000fda00078208ff */
[----:B------:R-:W-:Y:S05]  /*38540*/  WARPSYNC.COLLECTIVE R15, `(.L_x_11443) ;  /* 0x000000000f087348 */ /* 0x000fea0003c00000 */
[----:B------:R0:W1:Y:S02]  /*38550*/  SHFL.IDX P6, R14, R13, R12, R11 ;  /* 0x0000000c0d0e7389 */ /* 0x00006400000c000b */
[----:B01----:R-:W-:Y:S01]  /*38560*/  ENDCOLLECTIVE ;  /* 0x000000000000791b */ /* 0x003fe20003800000 */
.L_x_11443:
        /* <DEDUP_REMOVED lines=10> */
.L_x_11444:
[----:B------:R-:W-:Y:S05]  /*38610*/  BRA `(.L_x_11445) ;  /* 0xffffffc4000c7947 */ /* 0x000fea000383ffff */
.L_x_11390:
[----:B------:R-:W-:Y:S01]  /*38620*/  IMAD.MOV.U32 R13, RZ, RZ, R6 ;  /* 0x000000ffff0d7224 */ /* 0x000fe200078e0006 */
[----:B------:R-:W-:Y:S01]  /*38630*/  LOP3.LUT R16, R16, 0xffffefff, RZ, 0xc0, !PT ;  /* 0xffffefff10107812 */ /* 0x000fe200078ec0ff */
[----:B------:R-:W-:Y:S02]  /*38640*/  IMAD.MOV.U32 R12, RZ, RZ, RZ ;  /* 0x000000ffff0c7224 */ /* 0x000fe400078e00ff */
[----:B------:R-:W-:Y:S02]  /*38650*/  IMAD.MOV.U32 R11, RZ, RZ, 0x181f ;  /* 0x0000181fff0b7424 */ /* 0x000fe400078e00ff */
[----:B------:R-:W-:Y:S02]  /*38660*/  IMAD.MOV.U32 R15, RZ, RZ, -0x1 ;  /* 0xffffffffff0f7424 */ /* 0x000fe400078e00ff */
[----:B------:R-:W-:-:S07]  /*38670*/  VIADD R4, R20, UR40 ;  /* 0x0000002814047c36 */ /* 0x000fce0008000000 */
[----:B------:R-:W-:Y:S05]  /*38680*/  WARPSYNC.COLLECTIVE R15, `(.L_x_11446) ;  /* 0x000000000f087348 */ /* 0x000fea0003c00000 */
[----:B------:R0:W1:Y:S02]  /*38690*/  SHFL.IDX P6, R14, R13, R12, R11 ;  /* 0x0000000c0d0e7389 */ /* 0x00006400000c000b */
[----:B01----:R-:W-:Y:S01]  /*386a0*/  ENDCOLLECTIVE ;  /* 0x000000000000791b */ /* 0x003fe20003800000 */
.L_x_11446:
[----:B------:R-:W-:Y:S02]  /*386b0*/  VIADD R10, R4, 0x10 ;  /* 0x00000010040a7836 */ /* 0x000fe40000000000 */
[----:B------:R-:W-:Y:S02]  /*386c0*/  IMAD.MOV.U32 R13, RZ, RZ, R0 ;  /* 0x000000ffff0d7224 */ /* 0x000fe400078e0000 */
[----:B------:R-:W-:-:S07]  /*386d0*/  IMAD.MOV.U32 R3, RZ, RZ, R14 ;  /* 0x000000ffff037224 */ /* 0x000fce00078e000e */
[----:B------:R-:W-:Y:S05]  /*386e0*/  WARPSYNC.COLLECTIVE R15, `(.L_x_11447) ;  /* 0x000000000f087348 */ /* 0x000fea0003c00000 */
[----:B------:R0:W1:Y:S02]  /*386f0*/  SHFL.IDX P6, R14, R13, R12, R11 ;  /* 0x0000000c0d0e7389 */ /* 0x00006400000c000b */
[----:B01----:R-:W-:Y:S01]  /*38700*/  ENDCOLLECTIVE ;  /* 0x000000000000791b */ /* 0x003fe20003800000 */
.L_x_11447:
        /* <DEDUP_REMOVED lines=11> */
.L_x_11448:
[----:B------:R-:W-:Y:S01]  /*387c0*/  LOP3.LUT R16, R16, 0xfffff7ff, RZ, 0xc0, !PT ;  /* 0xfffff7ff10107812 */ /* 0x000fe200078ec0ff */
[----:B------:R-:W-:-:S05]  /*387d0*/  @!P2 IMAD.X R3, RZ, RZ, R3, P1 ;  /* 0x000000ffff03a224 */ /* 0x000fca00008e0603 */
[----:B------:R-:W-:Y:S01]  /*387e0*/  @!PT LDS RZ, [RZ] ;  /* 0x00000000fffff984 */ /* 0x000fe20000000800 */
[----:B------:R-:W-:Y:S01]  /*387f0*/  @!PT LDS RZ, [RZ] ;  /* 0x00000000fffff984 */ /* 0x000fe20000000800 */
[----:B------:R-:W-:Y:S01]  /*38800*/  @!PT LDS RZ, [RZ] ;  /* 0x00000000fffff984 */ /* 0x000fe20000000800 */
[----:B------:R0:W-:Y:S01]  /*38810*/  @!P2 LDGSTS.E.BYPASS.LTC128B.128 [R8+0x18400], desc[UR36][R2.64], !P0 ;  /* 0x184000000208afae */ /* 0x0001e2000c101d64 */
[----:B------:R-:W-:Y:S01]  /*38820*/  ISETP.GE.AND P2, PT, R10, R5, PT ;  /* 0x000000050a00720c */ /* 0x000fe20003f46270 */
[----:B------:R-:W-:Y:S02]  /*38830*/  IMAD.MOV.U32 R13, RZ, RZ, R0 ;  /* 0x000000ffff0d7224 */ /* 0x000fe400078e0000 */
[----:B0-----:R-:W-:-:S10]  /*38840*/  VIADD R8, R4, 0x20 ;  /* 0x0000002004087836 */ /* 0x001fd40000000000 */
[----:B------:R-:W-:Y:S01]  /*38850*/  @P2 LOP3.LUT R16, R16, 0x800, RZ, 0xfc, !PT ;  /* 0x0000080010102812 */ /* 0x000fe200078efcff */
[----:B------:R-:W-:-:S07]  /*38860*/  IMAD.MOV.U32 R7, RZ, RZ, R14 ;  /* 0x000000ffff077224 */ /* 0x000fce00078e000e */
[----:B------:R-:W-:Y:S05]  /*38870*/  WARPSYNC.COLLECTIVE R15, `(.L_x_11449) ;  /* 0x000000000f087348 */ /* 0x000fea0003c00000 */
[----:B------:R0:W1:Y:S02]  /*38880*/  SHFL.IDX P6, R14, R13, R12, R11 ;  /* 0x0000000c0d0e7389 */ /* 0x00006400000c000b */
[----:B01----:R-:W-:Y:S01]  /*38890*/  ENDCOLLECTIVE ;  /* 0x000000000000791b */ /* 0x003fe20003800000 */
.L_x_11449:
[----:B------:R-:W-:Y:S02]  /*388a0*/  LOP3.LUT R16, R16, 0xfffffbff, RZ, 0xc0, !PT ;  /* 0xfffffbff10107812 */ /* 0x000fe400078ec0ff */
[----:B------:R-:W-:Y:S02]  /*388b0*/  @!P2 LEA R13, R27, UR46, 0x1 ;  /* 0x0000002e1b0dac11 */ /* 0x000fe4000f8e08ff */
        /* <DEDUP_REMOVED lines=8> */
[----:B------:R0:W-:Y:S01]  /*38940*/  @!P2 LDGSTS.E.BYPASS.LTC128B.128 [R13+0x18c00], desc[UR36][R2.64], !P0 ;  /* 0x18c00000020dafae */ /* 0x0001e2000c101d64 */
[----:B------:R-:W-:Y:S01]  /*38950*/  ISETP.GE.AND P2, PT, R8, R5, PT ;  /* 0x000000050800720c */ /* 0x000fe20003f46270 */
[----:B------:R-:W-:Y:S02]  /*38960*/  VIADD R8, R4, 0x30 ;  /* 0x0000003004087836 */ /* 0x000fe40000000000 */
[----:B0-----:R-:W-:-:S10]  /*38970*/  IMAD.MOV.U32 R13, RZ, RZ, R6 ;  /* 0x000000ffff0d7224 */ /* 0x001fd400078e0006 */
[----:B------:R-:W-:-:S07]  /*38980*/  @P2 LOP3.LUT R16, R16, 0x400, RZ, 0xfc, !PT ;  /* 0x0000040010102812 */ /* 0x000fce00078efcff */
[----:B------:R-:W-:Y:S05]  /*38990*/  WARPSYNC.COLLECTIVE R15, `(.L_x_11450) ;  /* 0x000000000f087348 */ /* 0x000fea0003c00000 */
[----:B------:R0:W1:Y:S02]  /*389a0*/  SHFL.IDX P6, R14, R13, R12, R11 ;  /* 0x0000000c0d0e7389 */ /* 0x00006400000c000b */
[----:B01----:R-:W-:Y:S01]  /*389b0*/  ENDCOLLECTIVE ;  /* 0x000000000000791b */ /* 0x003fe20003800000 */
.L_x_11450:
[----:B------:R-:W-:Y:S01]  /*389c0*/  LOP3.LUT R16, R16, 0xfffffdff, RZ, 0xc0, !PT ;  /* 0xfffffdff10107812 */ /* 0x000fe200078ec0ff */
[----:B------:R-:W-:Y:S02]  /*389d0*/  IMAD.MOV.U32 R13, RZ, RZ, R0 ;  /* 0x000000ffff0d7224 */ /* 0x000fe400078e0000 */
[----:B------:R-:W-:-:S07]  /*389e0*/  IMAD.MOV.U32 R10, RZ, RZ, R14 ;  /* 0x000000ffff0a7224 */ /* 0x000fce00078e000e */
[----:B------:R-:W-:Y:S05]  /*389f0*/  WARPSYNC.COLLECTIVE R15, `(.L_x_11451) ;  /* 0x000000000f087348 */ /* 0x000fea0003c00000 */
[----:B------:R0:W1:Y:S02]  /*38a00*/  SHFL.IDX P6, R14, R13, R12, R11 ;  /* 0x0000000c0d0e7389 */ /* 0x00006400000c000b */
[----:B01----:R-:W-:Y:S01]  /*38a10*/  ENDCOLLECTIVE ;  /* 0x000000000000791b */ /* 0x003fe20003800000 */
.L_x_11451:
[----:B------:R-:W-:Y:S01]  /*38a20*/  @!P2 LEA R13, R27, UR46, 0x1 ;  /* 0x0000002e1b0dac11 */ /* 0x000fe2000f8e08ff */
[----:B------:R-:W-:Y:S01]  /*38a30*/  IMAD.MOV.U32 R12, RZ, RZ, 0x3 ;  /* 0x00000003ff0c7424 */ /* 0x000fe200078e00ff */
        /* <DEDUP_REMOVED lines=10> */
[----:B0-----:R-:W-:-:S12]  /*38ae0*/  IMAD.MOV.U32 R13, RZ, RZ, R6 ;  /* 0x000000ffff0d7224 */ /* 0x001fd800078e0006 */
[----:B------:R-:W-:-:S07]  /*38af0*/  @P2 LOP3.LUT R16, R16, 0x200, RZ, 0xfc, !PT ;  /* 0x0000020010102812 */ /* 0x000fce00078efcff */
[----:B------:R-:W-:Y:S05]  /*38b00*/  WARPSYNC.COLLECTIVE R15, `(.L_x_11452) ;  /* 0x000000000f087348 */ /* 0x000fea0003c00000 */
[----:B------:R0:W1:Y:S02]  /*38b10*/  SHFL.IDX P6, R14, R13, R12, R11 ;  /* 0x0000000c0d0e7389 */ /* 0x00006400000c000b */
[----:B01----:R-:W-:Y:S01]  /*38b20*/  ENDCOLLECTIVE ;  /* 0x000000000000791b */ /* 0x003fe20003800000 */
.L_x_11452:
[----:B------:R-:W-:Y:S01]  /*38b30*/  LOP3.LUT R16, R16, 0xfffffeff, RZ, 0xc0, !PT ;  /* 0xfffffeff10107812 */ /* 0x000fe200078ec0ff */
[----:B------:R-:W-:Y:S02]  /*38b40*/  IMAD.MOV.U32 R13, RZ, RZ, R0 ;  /* 0x000000ffff0d7224 */ /* 0x000fe400078e0000 */
[----:B------:R-:W-:-:S07]  /*38b50*/  IMAD.MOV.U32 R8, RZ, RZ, R14 ;  /* 0x000000ffff087224 */ /* 0x000fce00078e000e */
[----:B------:R-:W-:Y:S05]  /*38b60*/  WARPSYNC.COLLECTIVE R15, `(.L_x_11453) ;  /* 0x000000000f087348 */ /* 0x000fea0003c00000 */
[----:B------:R0:W1:Y:S02]  /*38b70*/  SHFL.IDX P6, R14, R13, R12, R11 ;  /* 0x0000000c0d0e7389 */ /* 0x00006400000c000b */
[----:B01----:R-:W-:Y:S01]  /*38b80*/  ENDCOLLECTIVE ;  /* 0x000000000000791b */ /* 0x003fe20003800000 */
.L_x_11453:
[----:B------:R-:W-:Y:S01]  /*38b90*/  @!P2 LEA R13, R27, UR46, 0x1 ;  /* 0x0000002e1b0dac11 */ /* 0x000fe2000f8e08ff */
[----:B------:R-:W-:Y:S01]  /*38ba0*/  IMAD.MOV.U32 R12, RZ, RZ, 0x4 ;  /* 0x00000004ff0c7424 */ /* 0x000fe200078e00ff */
[----:B------:R-:W-:-:S05]  /*38bb0*/  @!P2 LEA R9, P1, R22, R14, 0x1 ;  /* 0x0000000e1609a211 */ /* 0x000fca00078208ff */
[----:B------:R-:W-:Y:S02]  /*38bc0*/  @!P2 IMAD.X R8, RZ, RZ, R8, P1 ;  /* 0x000000ffff08a224 */ /* 0x000fe400008e0608 */
[----:B------:R-:W-:Y:S02]  /*38bd0*/  @!P2 IMAD.MOV.U32 R2, RZ, RZ, R9 ;  /* 0x000000ffff02a224 */ /* 0x000fe400078e0009 */
[----:B------:R-:W-:Y:S02]  /*38be0*/  @!P2 IMAD.MOV.U32 R3, RZ, RZ, R8 ;  /* 0x000000ffff03a224 */ /* 0x000fe400078e0008 */
[----:B------:R-:W-:-:S03]  /*38bf0*/  VIADD R8, R4, 0x40 ;  /* 0x0000004004087836 */ /* 0x000fc60000000000 */
[----:B------:R-:W-:Y:S01]  /*38c00*/  @!PT LDS RZ, [RZ] ;  /* 0x00000000fffff984 */ /* 0x000fe20000000800 */
[----:B------:R-:W-:Y:S01]  /*38c10*/  @!PT LDS RZ, [RZ] ;  /* 0x00000000fffff984 */ /* 0x000fe20000000800 */
[----:B------:R-:W-:Y:S01]  /*38c20*/  @!PT LDS RZ, [RZ] ;  /* 0x00000000fffff984 */ /* 0x000fe20000000800 */
[----:B------:R0:W-:Y:S02]  /*38c30*/  @!P2 LDGSTS.E.BYPASS.LTC128B.128 [R13+0x19c00], desc[UR36][R2.64], !P0 ;  /* 0x19c00000020dafae */ /* 0x0001e4000c101d64 */
[----:B------:R-:W-:Y:S01]  /*38c40*/  ISETP.GE.AND P2, PT, R8, R5, PT ;  /* 0x000000050800720c */ /* 0x000fe20003f46270 */
[----:B------:R-:W-:Y:S02]  /*38c50*/  VIADD R8, R4, 0x50 ;  /* 0x0000005004087836 */ /* 0x000fe40000000000 */
[----:B0-----:R-:W-:-:S10]  /*38c60*/  IMAD.MOV.U32 R13, RZ, RZ, R6 ;  /* 0x000000ffff0d7224 */ /* 0x001fd400078e0006 */
[----:B------:R-:W-:-:S07]  /*38c70*/  @P2 LOP3.LUT R16, R16, 0x100, RZ, 0xfc, !PT ;  /* 0x0000010010102812 */ /* 0x000fce00078efcff */
[----:B------:R-:W-:Y:S05]  /*38c80*/  WARPSYNC.COLLECTIVE R15, `(.L_x_11454) ;  /* 0x000000000f087348 */ /* 0x000fea0003c00000 */
[----:B------:R0:W1:Y:S02]  /*38c90*/  SHFL.IDX P6, R14, R13, R12, R11 ;  /* 0x0000000c0d0e7389 */ /* 0x00006400000c000b */
[----:B01----:R-:W-:Y:S01]  /*38ca0*/  ENDCOLLECTIVE ;  /* 0x000000000000791b */ /* 0x003fe20003800000 */
.L_x_11454:
[----:B------:R-:W-:Y:S01]  /*38cb0*/  LOP3.LUT R16, R16, 0xffffff7f, RZ, 0xc0, !PT ;  /* 0xffffff7f10107812 */ /* 0x000fe200078ec0ff */
[----:B------:R-:W-:Y:S02]  /*38cc0*/  IMAD.MOV.U32 R13, RZ, RZ, R0 ;  /* 0x000000ffff0d7224 */ /* 0x000fe400078e0000 */
[----:B------:R-:W-:-:S07]  /*38cd0*/  IMAD.MOV.U32 R2, RZ, RZ, R14 ;  /* 0x000000ffff027224 */ /* 0x000fce00078e000e */
[----:B------:R-:W-:Y:S05]  /*38ce0*/  WARPSYNC.COLLECTIVE R15, `(.L_x_11455) ;  /* 0x000000000f087348 */ /* 0x000fea0003c00000 */
[----:B------:R0:W1:Y:S02]  /*38cf0*/  SHFL.IDX P6, R14, R13, R12, R11 ;  /* 0x0000000c0d0e7389 */ /* 0x00006400000c000b */
[----:B01----:R-:W-:Y:S01]  /*38d00*/  ENDCOLLECTIVE ;  /* 0x000000000000791b */ /* 0x003fe20003800000 */
.L_x_11455:
        /* <DEDUP_REMOVED lines=13> */
[----:B------:R-:W-:Y:S02]  /*38de0*/  @!P2 LEA R7, R27, UR46, 0x1 ;  /* 0x0000002e1b07ac11 */ /* 0x000fe4000f8e08ff */
[----:B------:R-:W-:-:S07]  /*38df0*/  @P2 LOP3.LUT R16, R16, 0x80, RZ, 0xfc, !PT ;  /* 0x0000008010102812 */ /* 0x000fce00078efcff */
[----:B------:R-:W-:Y:S05]  /*38e00*/  WARPSYNC.COLLECTIVE R15, `(.L_x_11456) ;  /* 0x000000000f087348 */ /* 0x000fea0003c00000 */
[----:B------:R0:W1:Y:S02]  /*38e10*/  SHFL.IDX P6, R14, R13, R12, R11 ;  /* 0x0000000c0d0e7389 */ /* 0x00006400000c000b */
[----:B01----:R-:W-:Y:S01]  /*38e20*/  ENDCOLLECTIVE ;  /* 0x000000000000791b */ /* 0x003fe20003800000 */
.L_x_11456:
[----:B------:R-:W-:Y:S01]  /*38e30*/  LOP3.LUT R16, R16, 0xffffffbf, RZ, 0xc0, !PT ;  /* 0xffffffbf10107812 */ /* 0x000fe200078ec0ff */
[----:B------:R-:W-:Y:S02]  /*38e40*/  IMAD.MOV.U32 R13, RZ, RZ, R0 ;  /* 0x000000ffff0d7224 */ /* 0x000fe400078e0000 */
[----:B------:R-:W-:-:S07]  /*38e50*/  IMAD.MOV.U32 R2, RZ, RZ, R14 ;  /* 0x000000ffff027224 */ /* 0x000fce00078e000e */
[----:B------:R-:W-:Y:S05]  /*38e60*/  WARPSYNC.COLLECTIVE R15, `(.L_x_11457) ;  /* 0x000000000f087348 */ /* 0x000fea0003c00000 */
[----:B------:R0:W1:Y:S02]  /*38e70*/  SHFL.IDX P6, R14, R13, R12, R11 ;  /* 0x0000000c0d0e7389 */ /* 0x00006400000c000b */
[----:B01----:R-:W-:Y:S01]  /*38e80*/  ENDCOLLECTIVE ;  /* 0x000000000000791b */ /* 0x003fe20003800000 */
.L_x_11457:
[----:B------:R-:W-:Y:S02]  /*38e90*/  IMAD.MOV.U32 R13, RZ, RZ, R6 ;  /* 0x000000ffff0d7224 */ /* 0x000fe400078e0006 */
        /* <DEDUP_REMOVED lines=10> */
[----:B------:R-:W-:-:S13]  /*38f40*/  ISETP.GE.AND P2, PT, R8, R5, PT ;  /* 0x000000050800720c */ /* 0x000fda0003f46270 */
[----:B0-----:R-:W-:Y:S05]  /*38f50*/  WARPSYNC.COLLECTIVE R15, `(.L_x_11458) ;  /* 0x000000000f087348 */ /* 0x001fea0003c00000 */
[----:B------:R1:W2:Y:S02]  /*38f60*/  SHFL.IDX P6, R14, R13, R12, R11 ;  /* 0x0000000c0d0e7389 */ /* 0x0002a400000c000b */
[----:B012---:R-:W-:Y:S01]  /*38f70*/  ENDCOLLECTIVE ;  /* 0x000000000000791b */ /* 0x007fe20003800000 */
.L_x_11458:
[----:B------:R-:W-:Y:S02]  /*38f80*/  @!P2 LEA R21, R27, UR46, 0x1 ;  /* 0x0000002e1b15ac11 */ /* 0x000fe4000f8e08ff */
[----:B------:R-:W-:Y:S01]  /*38f90*/  @P2 LOP3.LUT R16, R16, 0x40, RZ, 0xfc, !PT ;  /* 0x0000004010102812 */ /* 0x000fe200078efcff */
[----:B------:R-:W-:Y:S02]  /*38fa0*/  IMAD.MOV.U32 R13, RZ, RZ, R0 ;  /* 0x000000ffff0d7224 */ /* 0x000fe400078e0000 */
[----:B------:R-:W-:-:S07]  /*38fb0*/  IMAD.MOV.U32 R2, RZ, RZ, R14 ;  /* 0x000000ffff027224 */ /* 0x000fce00078e000e */
[----:B------:R-:W-:Y:S05]  /*38fc0*/  WARPSYNC.COLLECTIVE R15, `(.L_x_11459) ;  /* 0x000000000f087348 */ /* 0x000fea0003c00000 */
[----:B------:R0:W1:Y:S02]  /*38fd0*/  SHFL.IDX P6, R14, R13, R12, R11 ;  /* 0x0000000c0d0e7389 */ /* 0x00006400000c000b */
[----:B01----:R-:W-:Y:S01]  /*38fe0*/  ENDCOLLECTIVE ;  /* 0x000000000000791b */ /* 0x003fe20003800000 */
.L_x_11459:
[----:B------:R-:W-:Y:S02]  /*38ff0*/  IMAD.MOV.U32 R13, RZ, RZ, R6 ;  /* 0x000000ffff0d7224 */ /* 0x000fe400078e0006 */
[----:B------:R-:W-:Y:S01]  /*39000*/  IMAD.MOV.U32 R12, RZ, RZ, 0x7 ;  /* 0x00000007ff0c7424 */ /* 0x000fe200078e00ff */
[----:B------:R-:W-:-:S13]  /*39010*/  @!P2 LEA R8, P1, R22, R14, 0x1 ;  /* 0x0000000e1608a211 */ /* 0x000fda00078208ff */
[----:B------:R-:W-:Y:S05]  /*39020*/  WARPSYNC.COLLECTIVE R15, `(.L_x_11460) ;  /* 0x000000000f087348 */ /* 0x000fea0003c00000 */
[----:B------:R0:W1:Y:S02]  /*39030*/  SHFL.IDX P6, R14, R13, R12, R11 ;  /* 0x0000000c0d0e7389 */ /* 0x00006400000c000b */
[----:B01----:R-:W-:Y:S01]  /*39040*/  ENDCOLLECTIVE ;  /* 0x000000000000791b */ /* 0x003fe20003800000 */
.L_x_11460:
[----:B------:R-:W-:Y:S02]  /*39050*/  @!P2 IMAD.X R9, RZ, RZ, R2, P1 ;  /* 0x000000ffff09a224 */ /* 0x000fe400008e0602 */
[----:B------:R-:W-:Y:S02]  /*39060*/  @!P2 IMAD.MOV.U32 R2, RZ, RZ, R8 ;  /* 0x000000ffff02a224 */ /* 0x000fe400078e0008 */
[----:B------:R-:W-:-:S05]  /*39070*/  @!P2 IMAD.MOV.U32 R3, RZ, RZ, R9 ;  /* 0x000000ffff03a224 */ /* 0x000fca00078e0009 */
        /* <DEDUP_REMOVED lines=9> */
.L_x_11461:
[----:B------:R-:W-:Y:S05]  /*39110*/  BRA `(.L_x_11462) ;  /* 0xffffffc4000c7947 */ /* 0x000fea000383ffff */
.L_x_11392:
        /* <DEDUP_REMOVED lines=8> */
.L_x_11464:
[----:B------:R-:W-:Y:S05]  /*391a0*/  BSYNC B0 ;  /* 0x0000000000007941 */ /* 0x000fea0003800000 */
.L_x_11463:
        /* <DEDUP_REMOVED lines=9> */
.L_x_11465:
[----:B------:R-:W-:Y:S01]  /*39240*/  @!P5 LEA R7, R27, UR46, 0x1 ;  /* 0x0000002e1b07dc11 */ /* 0x000fe2000f8e08ff */
        /* <DEDUP_REMOVED lines=8> */
.L_x_11466:
        /* <DEDUP_REMOVED lines=13> */
.L_x_11467:
[----:B------:R-:W-:Y:S01]  /*393a0*/  @!P5 LEA R7, R27, UR46, 0x1 ;  /* 0x0000002e1b07dc11 */ /* 0x000fe2000f8e08ff */
[----:B------:R-:W-:Y:S02]  /*393b0*/  IMAD.MOV.U32 R13, RZ, RZ, R4 ;  /* 0x000000ffff0d7224 */ /* 0x000fe400078e0004 */
[----:B------:R-:W-:Y:S01]  /*393c0*/  IMAD.MOV.U32 R12, RZ, RZ, 0x2 ;  /* 0x00000002ff0c7424 */ /* 0x000fe200078e00ff */
[----:B------:R-:W-:-:S13]  /*393d0*/  LOP3.LUT P6, RZ, R16, 0x800, RZ, 0xc0, !PT ;  /* 0x0000080010ff7812 */ /* 0x000fda00078cc0ff */
[----:B------:R-:W-:Y:S02]  /*393e0*/  @!P6 LEA R14, P0, R22, R14, 0x1 ;  /* 0x0000000e160ee211 */ /* 0x000fe400078008ff */
[----:B------:R-:W-:-:S03]  /*393f0*/  @!P6 LEA R9, R27, UR46, 0x1 ;  /* 0x0000002e1b09ec11 */ /* 0x000fc6000f8e08ff */
        /* <DEDUP_REMOVED lines=13> */
.L_x_11468:
[----:B------:R-:W-:Y:S02]  /*394d0*/  IMAD.MOV.U32 R13, RZ, RZ, R0 ;  /* 0x000000ffff0d7224 */ /* 0x000fe400078e0000 */
[----:B------:R-:W-:-:S07]  /*394e0*/  IMAD.MOV.U32 R5, RZ, RZ, R14 ;  /* 0x000000ffff057224 */ /* 0x000fce00078e000e */
[----:B------:R-:W-:Y:S05]  /*394f0*/  WARPSYNC.COLLECTIVE R15, `(.L_x_11469) ;  /* 0x000000000f087348 */ /* 0x000fea0003c00000 */
[----:B------:R0:W1:Y:S02]  /*39500*/  SHFL.IDX P6, R14, R13, R12, R11 ;  /* 0x0000000c0d0e7389 */ /* 0x00006400000c000b */
[----:B01----:R-:W-:Y:S01]  /*39510*/  ENDCOLLECTIVE ;  /* 0x000000000000791b */ /* 0x003fe20003800000 */
.L_x_11469:
[----:B------:R-:W-:Y:S02]  /*39520*/  IMAD.MOV.U32 R13, RZ, RZ, R4 ;  /* 0x000000ffff0d7224 */ /* 0x000fe400078e0004 */
[----:B------:R-:W-:Y:S01]  /*39530*/  IMAD.MOV.U32 R12, RZ, RZ, 0x3 ;  /* 0x00000003ff0c7424 */ /* 0x000fe200078e00ff */
[----:B------:R-:W-:-:S05]  /*39540*/  @!P5 LEA R14, P0, R22, R14, 0x1 ;  /* 0x0000000e160ed211 */ /* 0x000fca00078008ff */
[----:B------:R-:W-:-:S08]  /*39550*/  @!P5 IMAD.MOV.U32 R2, RZ, RZ, R14 ;  /* 0x000000ffff02d224 */ /* 0x000fd000078e000e */
[----:B------:R-:W-:Y:S05]  /*39560*/  WARPSYNC.COLLECTIVE R15, `(.L_x_11470) ;  /* 0x000000000f087348 */ /* 0x000fea0003c00000 */
[----:B------:R0:W1:Y:S02]  /*39570*/  SHFL.IDX P6, R14, R13, R12, R11 ;  /* 0x0000000c0d0e7389 */ /* 0x00006400000c000b */
[----:B01----:R-:W-:Y:S01]  /*39580*/  ENDCOLLECTIVE ;  /* 0x000000000000791b */ /* 0x003fe20003800000 */
.L_x_11470:
        /* <DEDUP_REMOVED lines=15> */
.L_x_11471:
        /* <DEDUP_REMOVED lines=19> */
.L_x_11472:
[----:B------:R-:W-:Y:S02]  /*397b0*/  IMAD.MOV.U32 R13, RZ, RZ, R0 ;  /* 0x000000ffff0d7224 */ /* 0x000fe400078e0000 */
[----:B------:R-:W-:-:S07]  /*397c0*/  IMAD.MOV.U32 R5, RZ, RZ, R14 ;  /* 0x000000ffff057224 */ /* 0x000fce00078e000e */
[----:B------:R-:W-:Y:S05]  /*397d0*/  WARPSYNC.COLLECTIVE R15, `(.L_x_11473) ;  /* 0x000000000f087348 */ /* 0x000fea0003c00000 */
[----:B------:R0:W1:Y:S02]  /*397e0*/  SHFL.IDX P6, R14, R13, R12, R11 ;  /* 0x0000000c0d0e7389 */ /* 0x00006400000c000b */
[----:B01----:R-:W-:Y:S01]  /*397f0*/  ENDCOLLECTIVE ;  /* 0x000000000000791b */ /* 0x003fe20003800000 */
.L_x_11473:
[----:B------:R-:W-:Y:S02]  /*39800*/  IMAD.MOV.U32 R13, RZ, RZ, R4 ;  /* 0x000000ffff0d7224 */ /* 0x000fe400078e0004 */
[----:B------:R-:W-:Y:S01]  /*39810*/  IMAD.MOV.U32 R12, RZ, RZ, 0x5 ;  /* 0x00000005ff0c7424 */ /* 0x000fe200078e00ff */
[----:B------:R-:W-:-:S05]  /*39820*/  @!P5 LEA R14, P0, R22, R14, 0x1 ;  /* 0x0000000e160ed211 */ /* 0x000fca00078008ff */
[----:B------:R-:W-:-:S08]  /*39830*/  @!P5 IMAD.MOV.U32 R2, RZ, RZ, R14 ;  /* 0x000000ffff02d224 */ /* 0x000fd000078e000e */
[----:B------:R-:W-:Y:S05]  /*39840*/  WARPSYNC.COLLECTIVE R15, `(.L_x_11474) ;  /* 0x000000000f087348 */ /* 0x000fea0003c00000 */
[----:B------:R0:W1:Y:S02]  /*39850*/  SHFL.IDX P6, R14, R13, R12, R11 ;  /* 0x0000000c0d0e7389 */ /* 0x00006400000c000b */
[----:B01----:R-:W-:Y:S01]  /*39860*/  ENDCOLLECTIVE ;  /* 0x000000000000791b */ /* 0x003fe20003800000 */
.L_x_11474:
        /* <DEDUP_REMOVED lines=15> */
.L_x_11475:
        /* <DEDUP_REMOVED lines=19> */
.L_x_11476:
[----:B------:R-:W-:Y:S02]  /*39a90*/  IMAD.MOV.U32 R13, RZ, RZ, R0 ;  /* 0x000000ffff0d7224 */ /* 0x000fe400078e0000 */
[----:B------:R-:W-:-:S07]  /*39aa0*/  IMAD.MOV.U32 R5, RZ, RZ, R14 ;  /* 0x000000ffff057224 */ /* 0x000fce00078e000e */
[----:B------:R-:W-:Y:S05]  /*39ab0*/  WARPSYNC.COLLECTIVE R15, `(.L_x_11477) ;  /* 0x000000000f087348 */ /* 0x000fea0003c00000 */
[----:B------:R0:W1:Y:S02]  /*39ac0*/  SHFL.IDX P6, R14, R13, R12, R11 ;  /* 0x0000000c0d0e7389 */ /* 0x00006400000c000b */
[----:B01----:R-:W-:Y:S01]  /*39ad0*/  ENDCOLLECTIVE ;  /* 0x000000000000791b */ /* 0x003fe20003800000 */
.L_x_11477:
[----:B------:R-:W-:Y:S02]  /*39ae0*/  IMAD.MOV.U32 R13, RZ, RZ, R4 ;  /* 0x000000ffff0d7224 */ /* 0x000fe400078e0004 */
[----:B------:R-:W-:Y:S01]  /*39af0*/  IMAD.MOV.U32 R12, RZ, RZ, 0x7 ;  /* 0x00000007ff0c7424 */ /* 0x000fe200078e00ff */
[----:B------:R-:W-:-:S05]  /*39b00*/  @!P5 LEA R14, P0, R22, R14, 0x1 ;  /* 0x0000000e160ed211 */ /* 0x000fca00078008ff */
[----:B------:R-:W-:-:S08]  /*39b10*/  @!P5 IMAD.MOV.U32 R2, RZ, RZ, R14 ;  /* 0x000000ffff02d224 */ /* 0x000fd000078e000e */
[----:B------:R-:W-:Y:S05]  /*39b20*/  WARPSYNC.COLLECTIVE R15, `(.L_x_11478) ;  /* 0x000000000f087348 */ /* 0x000fea0003c00000 */
[----:B------:R0:W1:Y:S02]  /*39b30*/  SHFL.IDX P6, R14, R13, R12, R11 ;  /* 0x0000000c0d0e7389 */ /* 0x00006400000c000b */
[----:B01----:R-:W-:Y:S01]  /*39b40*/  ENDCOLLECTIVE ;  /* 0x000000000000791b */ /* 0x003fe20003800000 */
.L_x_11478:
        /* <DEDUP_REMOVED lines=10> */
[----:B------:R-:W-:-:S07]  /*39bf0*/  IMAD.MOV.U32 R5, RZ, RZ, R14 ;  /* 0x000000ffff057224 */ /* 0x000fce00078e000e */
[----:B0-----:R-:W-:Y:S05]  /*39c00*/  WARPSYNC.COLLECTIVE R15, `(.L_x_11479) ;  /* 0x000000000f087348 */ /* 0x001fea0003c00000 */
[----:B------:R1:W2:Y:S02]  /*39c10*/  SHFL.IDX P6, R14, R13, R12, R11 ;  /* 0x0000000c0d0e7389 */ /* 0x0002a400000c000b */
[----:B012---:R-:W-:Y:S01]  /*39c20*/  ENDCOLLECTIVE ;  /* 0x000000000000791b */ /* 0x007fe20003800000 */
.L_x_11479:
[----:B------:R-:W-:Y:S05]  /*39c30*/  BRA `(.L_x_11480) ;  /* 0xffffffc4000c7947 */ /* 0x000fea000383ffff */
.L_x_11395:
[----:B0--3--:R-:W-:-:S04]  /*39c40*/  IMAD.U32 R3, RZ, RZ, UR46 ;  /* 0x0000002eff037e24 */ /* 0x009fc8000f8e00ff */
[----:B------:R0:W3:Y:S03]  /*39c50*/  SYNCS.PHASECHK.TRANS64.TRYWAIT P0, [R3+URZ+0x32420], R0 ;  /* 0x03242000030075a7 */ /* 0x0000e6000800017f */
[----:B---3--:R-:W-:Y:S05]  /*39c60*/  @!P0 NANOSLEEP.SYNCS 0x989680 ;  /* 0x009896800000895d */ /* 0x008fea0003900000 */
[----:B------:R-:W3:Y:S02]  /*39c70*/  @!P0 SYNCS.PHASECHK.TRANS64 P0, [R3+URZ+0x32420], R0 ;  /* 0x03242000030085a7 */ /* 0x000ee4000800007f */
[----:B---3--:R-:W-:Y:S05]  /*39c80*/  @!P0 BRA `(.L_x_11395) ;  /* 0xfffffffc00ec8947 */ /* 0x008fea000383ffff */
[----:B------:R-:W-:Y:S05]  /*39c90*/  BRA `(.L_x_11481) ;  /* 0xffffffc400507947 */ /* 0x000fea000383ffff */
.L_x_11397:
[----:B0--3--:R-:W-:-:S04]  /*39ca0*/  IMAD.U32 R3, RZ, RZ, UR46 ;  /* 0x0000002eff037e24 */ /* 0x009fc8000f8e00ff */
[----:B------:R0:W3:Y:S03]  /*39cb0*/  SYNCS.PHASECHK.TRANS64.TRYWAIT P0, [R3+URZ+0x32460], R0 ;  /* 0x03246000030075a7 */ /* 0x0000e6000800017f */
[----:B---3--:R-:W-:Y:S05]  /*39cc0*/  @!P0 NANOSLEEP.SYNCS 0x989680 ;  /* 0x009896800000895d */ /* 0x008fea0003900000 */
[----:B------:R-:W3:Y:S02]  /*39cd0*/  @!P0 SYNCS.PHASECHK.TRANS64 P0, [R3+URZ+0x32460], R0 ;  /* 0x03246000030085a7 */ /* 0x000ee4000800007f */
[----:B---3--:R-:W-:Y:S05]  /*39ce0*/  @!P0 BRA `(.L_x_11397) ;  /* 0xfffffffc00ec8947 */ /* 0x008fea000383ffff */
[----:B------:R-:W-:Y:S05]  /*39cf0*/  BRA `(.L_x_11482) ;  /* 0xffffffc4004c7947 */ /* 0x000fea000383ffff */
.L_x_11398:
[----:B------:R-:W-:Y:S01]  /*39d00*/  BSSY B0, `(.L_x_11483) ;  /* 0x0000008000007945 */ /* 0x000fe20003800000 */
[----:B------:R-:W-:Y:S02]  /*39d10*/  IMAD.MOV.U32 R13, RZ, RZ, R8 ;  /* 0x000000ffff0d7224 */ /* 0x000fe400078e0008 */
[----:B------:R-:W-:Y:S02]  /*39d20*/  IMAD.MOV.U32 R12, RZ, RZ, RZ ;  /* 0x000000ffff0c7224 */ /* 0x000fe400078e00ff */
[----:B------:R-:W-:Y:S02]  /*39d30*/  IMAD.MOV.U32 R11, RZ, RZ, 0x181f ;  /* 0x0000181fff0b7424 */ /* 0x000fe400078e00ff */
[----:B------:R-:W-:-:S07]  /*39d40*/  IMAD.MOV.U32 R15, RZ, RZ, -0x1 ;  /* 0xffffffffff0f7424 */ /* 0x000fce00078e00ff */
[----:B-1----:R-:W-:Y:S05]  /*39d50*/  WARPSYNC.COLLECTIVE R15, `(.L_x_11484) ;  /* 0x000000000f087348 */ /* 0x002fea0003c00000 */
[----:B-1----:R0:W1:Y:S02]  /*39d60*/  SHFL.IDX P6, R14, R13, R12, R11 ;  /* 0x0000000c0d0e7389 */ /* 0x00206400000c000b */
[----:B01----:R-:W-:Y:S01]  /*39d70*/  ENDCOLLECTIVE ;  /* 0x000000000000791b */ /* 0x003fe20003800000 */
.L_x_11484:
[----:B------:R-:W-:Y:S05]  /*39d80*/  BSYNC B0 ;  /* 0x0000000000007941 */ /* 0x000fea0003800000 */
.L_x_11483:
[----:B------:R-:W-:Y:S01]  /*39d90*/  IMAD.MOV.U32 R13, RZ, RZ, R7 ;  /* 0x000000ffff0d7224 */ /* 0x000fe200078e0007 */
[----:B------:R-:W-:Y:S01]  /*39da0*/  LEA R6, R27, UR46, 0x1 ;  /* 0x0000002e1b067c11 */ /* 0x000fe2000f8e08ff */
[----:B------:R-:W-:Y:S01]  /*39db0*/  IMAD.MOV.U32 R12, RZ, RZ, RZ ;  /* 0x000000ffff0c7224 */ /* 0x000fe200078e00ff */
[C---:B------:R-:W-:Y:S01]  /*39dc0*/  LOP3.LUT P2, RZ, R9.reuse, 0x2, RZ, 0xc0, !PT ;  /* 0x0000000209ff7812 */ /* 0x040fe2000784c0ff */
[----:B------:R-:W-:Y:S01]  /*39dd0*/  IMAD.MOV.U32 R11, RZ, RZ, 0x181f ;  /* 0x0000181fff0b7424 */ /* 0x000fe200078e00ff */
[----:B------:R-:W-:Y:S01]  /*39de0*/  LOP3.LUT P1, RZ, R9, 0x4, RZ, 0xc0, !PT ;  /* 0x0000000409ff7812 */ /* 0x000fe2000782c0ff */
[----:B------:R-:W-:Y:S02]  /*39df0*/  IMAD.MOV.U32 R15, RZ, RZ, -0x1 ;  /* 0xffffffffff0f7424 */ /* 0x000fe400078e00ff */
[----:B------:R-:W-:Y:S01]  /*39e00*/  IMAD.MOV.U32 R3, RZ, RZ, R14 ;  /* 0x000000ffff037224 */ /* 0x000fe200078e000e */
[----:B------:R-:W-:Y:S01]  /*39e10*/  ISETP.LT.OR P3, PT, R17, 0x1, !P1 ;  /* 0x000000011100780c */ /* 0x000fe20004f61670 */
[----:B------:R-:W-:-:S12]  /*39e20*/  IMAD.SHL.U32 R0, R22, 0x2, RZ ;  /* 0x0000000216007824 */ /* 0x000fd800078e00ff */
[----:B------:R-:W-:Y:S05]  /*39e30*/  WARPSYNC.COLLECTIVE R15, `(.L_x_11485) ;  /* 0x000000000f087348 */ /* 0x000fea0003c00000 */
[----:B------:R0:W1:Y:S02]  /*39e40*/  SHFL.IDX P6, R14, R13, R12, R11 ;  /* 0x0000000c0d0e7389 */ /* 0x00006400000c000b */
[----:B01----:R-:W-:Y:S01]  /*39e50*/  ENDCOLLECTIVE ;  /* 0x000000000000791b */ /* 0x003fe20003800000 */
.L_x_11485:
[----:B------:R-:W-:Y:S02]  /*39e60*/  VIADD R31, R6, 0x400 ;  /* 0x00000400061f7836 */ /* 0x000fe40000000000 */
[----:B------:R-:W-:Y:S02]  /*39e70*/  IMAD.MOV.U32 R13, RZ, RZ, R8 ;  /* 0x000000ffff0d7224 */ /* 0x000fe400078e0008 */
[----:B------:R-:W-:Y:S01]  /*39e80*/  IMAD.MOV.U32 R12, RZ, RZ, 0x1 ;  /* 0x00000001ff0c7424 */ /* 0x000fe200078e00ff */
[----:B------:R-:W-:-:S13]  /*39e90*/  IADD3 R2, P0, R14, R0, RZ ;  /* 0x000000000e027210 */ /* 0x000fda0007f1e0ff */
[----:B------:R-:W-:Y:S05]  /*39ea0*/  WARPSYNC.COLLECTIVE R15, `(.L_x_11486) ;  /* 0x000000000f087348 */ /* 0x000fea0003c00000 */
[----:B------:R0:W1:Y:S02]  /*39eb0*/  SHFL.IDX P6, R14, R13, R12, R11 ;  /* 0x0000000c0d0e7389 */ /* 0x00006400000c000b */
[----:B01----:R-:W-:Y:S01]  /*39ec0*/  ENDCOLLECTIVE ;  /* 0x000000000000791b */ /* 0x003fe20003800000 */
.L_x_11486:
        /* <DEDUP_REMOVED lines=12> */
.L_x_11487:
        /* <DEDUP_REMOVED lines=14> */
.L_x_11488:
        /* <DEDUP_REMOVED lines=12> */
.L_x_11489:
        /* <DEDUP_REMOVED lines=14> */
.L_x_11490:
        /* <DEDUP_REMOVED lines=12> */
.L_x_11491:
        /* <DEDUP_REMOVED lines=14> */
.L_x_11492:
        /* <DEDUP_REMOVED lines=12> */
.L_x_11493:
        /* <DEDUP_REMOVED lines=14> */
.L_x_11494:
[----:B------:R-:W-:Y:S01]  /*3a550*/  IMAD.X R3, RZ, RZ, R9, P3 ;  /* 0x000000ffff037224 */ /* 0x000fe200018e0609 */
[----:B------:R-:W-:Y:S01]  /*3a560*/  ISETP.LT.OR P3, PT, R17, 0x41, P4 ;  /* 0x000000411100780c */ /* 0x000fe20002761670 */
[----:B------:R-:W-:Y:S02]  /*3a570*/  IMAD.MOV.U32 R9, RZ, RZ, RZ ;  /* 0x000000ffff097224 */ /* 0x000fe400078e00ff */
[----:B------:R-:W-:-:S10]  /*3a580*/  IMAD.MOV.U32 R13, RZ, RZ, R7 ;  /* 0x000000ffff0d7224 */ /* 0x000fd400078e0007 */
        /* <DEDUP_REMOVED lines=9> */
.L_x_11495:
        /* <DEDUP_REMOVED lines=9> */
.L_x_11405:
[----:B-1----:R1:W2:Y:S02]  /*3a6b0*/  SYNCS.PHASECHK.TRANS64.TRYWAIT P0, [R19+URZ+0x32440], R23 ;  /* 0x03244017130075a7 */ /* 0x0022a4000800017f */
[----:B--2---:R-:W-:Y:S05]  /*3a6c0*/  @!P0 NANOSLEEP.SYNCS 0x989680 ;  /* 0x009896800000895d */ /* 0x004fea0003900000 */
[----:B------:R-:W2:Y:S02]  /*3a6d0*/  @!P0 SYNCS.PHASECHK.TRANS64 P0, [R19+URZ+0x32440], R23 ;  /* 0x03244017130085a7 */ /* 0x000ea4000800007f */
[----:B--2---:R-:W-:Y:S05]  /*3a6e0*/  @!P0 BRA `(.L_x_11405) ;  /* 0xfffffffc00f08947 */ /* 0x004fea000383ffff */
[----:B------:R-:W-:Y:S05]  /*3a6f0*/  BRA `(.L_x_11497) ;  /* 0xffffffc400907947 */ /* 0x000fea000383ffff */
.L_x_11406:
        /* <DEDUP_REMOVED lines=8> */
.L_x_11499:
[----:B------:R-:W-:Y:S05]  /*3a780*/  BSYNC B1 ;  /* 0x0000000000017941 */ /* 0x000fea0003800000 */
.L_x_11498:
        /* <DEDUP_REMOVED lines=9> */
.L_x_11500:
[----:B------:R-:W-:Y:S02]  /*3a820*/  IMAD.MOV.U32 R13, RZ, RZ, R24 ;  /* 0x000000ffff0d7224 */ /* 0x000fe400078e0018 */
[----:B------:R-:W-:Y:S01]  /*3a830*/  IMAD.MOV.U32 R12, RZ, RZ, 0x1 ;  /* 0x00000001ff0c7424 */ /* 0x000fe200078e00ff */
[----:B------:R-:W-:-:S13]  /*3a840*/  IADD3 R2, P0, R14, R0, RZ ;  /* 0x000000000e027210 */ /* 0x000fda0007f1e0ff */
[----:B------:R-:W-:Y:S05]  /*3a850*/  WARPSYNC.COLLECTIVE R15, `(.L_x_11501) ;  /* 0x000000000f087348 */ /* 0x000fea0003c00000 */
[----:B------:R0:W1:Y:S02]  /*3a860*/  SHFL.IDX P6, R14, R13, R12, R11 ;  /* 0x0000000c0d0e7389 */ /* 0x00006400000c000b */
[----:B01----:R-:W-:Y:S01]  /*3a870*/  ENDCOLLECTIVE ;  /* 0x000000000000791b */ /* 0x003fe20003800000 */
.L_x_11501:
        /* <DEDUP_REMOVED lines=10> */
.L_x_11502:
[----:B------:R-:W-:Y:S02]  /*3a920*/  IMAD.MOV.U32 R13, RZ, RZ, R24 ;  /* 0x000000ffff0d7224 */ /* 0x000fe400078e0018 */
[----:B------:R-:W-:Y:S01]  /*3a930*/  IMAD.MOV.U32 R12, RZ, RZ, 0x2 ;  /* 0x00000002ff0c7424 */ /* 0x000fe200078e00ff */
[----:B------:R-:W-:-:S13]  /*3a940*/  IADD3 R2, P0, R14, R0, RZ ;  /* 0x000000000e027210 */ /* 0x000fda0007f1e0ff */
[----:B------:R-:W-:Y:S05]  /*3a950*/  WARPSYNC.COLLECTIVE R15, `(.L_x_11503) ;  /* 0x000000000f087348 */ /* 0x000fea0003c00000 */
[----:B------:R0:W1:Y:S02]  /*3a960*/  SHFL.IDX P6, R14, R13, R12, R11 ;  /* 0x0000000c0d0e7389 */ /* 0x00006400000c000b */
[----:B01----:R-:W-:Y:S01]  /*3a970*/  ENDCOLLECTIVE ;  /* 0x000000000000791b */ /* 0x003fe20003800000 */
.L_x_11503:
        /* <DEDUP_REMOVED lines=10> */
.L_x_11504:
[----:B------:R-:W-:Y:S02]  /*3aa20*/  IMAD.MOV.U32 R13, RZ, RZ, R24 ;  /* 0x000000ffff0d7224 */ /* 0x000fe400078e0018 */
[----:B------:R-:W-:Y:S01]  /*3aa30*/  IMAD.MOV.U32 R12, RZ, RZ, 0x3 ;  /* 0x00000003ff0c7424 */ /* 0x000fe200078e00ff */
[----:B------:R-:W-:-:S13]  /*3aa40*/  IADD3 R2, P0, R14, R0, RZ ;  /* 0x000000000e027210 */ /* 0x000fda0007f1e0ff */
[----:B------:R-:W-:Y:S05]  /*3aa50*/  WARPSYNC.COLLECTIVE R15, `(.L_x_11505) ;  /* 0x000000000f087348 */ /* 0x000fea0003c00000 */
[----:B------:R0:W1:Y:S02]  /*3aa60*/  SHFL.IDX P6, R14, R13, R12, R11 ;  /* 0x0000000c0d0e7389 */ /* 0x00006400000c000b */
[----:B01----:R-:W-:Y:S01]  /*3aa70*/  ENDCOLLECTIVE ;  /* 0x000000000000791b */ /* 0x003fe20003800000 */
.L_x_11505:
        /* <DEDUP_REMOVED lines=10> */
.L_x_11506:
[----:B------:R-:W-:Y:S02]  /*3ab20*/  IMAD.MOV.U32 R13, RZ, RZ, R24 ;  /* 0x000000ffff0d7224 */ /* 0x000fe400078e0018 */
[----:B------:R-:W-:Y:S01]  /*3ab30*/  IMAD.MOV.U32 R12, RZ, RZ, 0x4 ;  /* 0x00000004ff0c7424 */ /* 0x000fe200078e00ff */
[----:B------:R-:W-:-:S13]  /*3ab40*/  IADD3 R2, P0, R14, R0, RZ ;  /* 0x000000000e027210 */ /* 0x000fda0007f1e0ff */
[----:B------:R-:W-:Y:S05]  /*3ab50*/  WARPSYNC.COLLECTIVE R15, `(.L_x_11507) ;  /* 0x000000000f087348 */ /* 0x000fea0003c00000 */
[----:B------:R0:W1:Y:S02]  /*3ab60*/  SHFL.IDX P6, R14, R13, R12, R11 ;  /* 0x0000000c0d0e7389 */ /* 0x00006400000c000b */
[----:B01----:R-:W-:Y:S01]  /*3ab70*/  ENDCOLLECTIVE ;  /* 0x000000000000791b */ /* 0x003fe20003800000 */
.L_x_11507:
        /* <DEDUP_REMOVED lines=10> */
.L_x_11508:
[----:B------:R-:W-:Y:S02]  /*3ac20*/  IMAD.MOV.U32 R13, RZ, RZ, R24 ;  /* 0x000000ffff0d7224 */ /* 0x000fe400078e0018 */
[----:B------:R-:W-:Y:S01]  /*3ac30*/  IMAD.MOV.U32 R12, RZ, RZ, 0x5 ;  /* 0x00000005ff0c7424 */ /* 0x000fe200078e00ff */
[----:B------:R-:W-:-:S13]  /*3ac40*/  IADD3 R2, P0, R14, R0, RZ ;  /* 0x000000000e027210 */ /* 0x000fda0007f1e0ff */
[----:B------:R-:W-:Y:S05]  /*3ac50*/  WARPSYNC.COLLECTIVE R15, `(.L_x_11509) ;  /* 0x000000000f087348 */ /* 0x000fea0003c00000 */
[----:B------:R0:W1:Y:S02]  /*3ac60*/  SHFL.IDX P6, R14, R13, R12, R11 ;  /* 0x0000000c0d0e7389 */ /* 0x00006400000c000b */
[----:B01----:R-:W-:Y:S01]  /*3ac70*/  ENDCOLLECTIVE ;  /* 0x000000000000791b */ /* 0x003fe20003800000 */
.L_x_11509:
        /* <DEDUP_REMOVED lines=10> */
.L_x_11510:
[----:B------:R-:W-:Y:S05]  /*3ad20*/  BRA `(.L_x_11511) ;  /* 0xffffffc000ec7947 */ /* 0x000fea000383ffff */
.L_x_11411:
[----:B---3--:R3:W4:Y:S02]  /*3ad30*/  SYNCS.PHASECHK.TRANS64.TRYWAIT P0, [R19+URZ+0x32460], R23 ;  /* 0x03246017130075a7 */ /* 0x008724000800017f */
[----:B----4-:R-:W-:Y:S05]  /*3ad40*/  @!P0 NANOSLEEP.SYNCS 0x989680 ;  /* 0x009896800000895d */ /* 0x010fea0003900000 */
[----:B------:R-:W4:Y:S02]  /*3ad50*/  @!P0 SYNCS.PHASECHK.TRANS64 P0, [R19+URZ+0x32460], R23 ;  /* 0x03246017130085a7 */ /* 0x000f24000800007f */
[----:B----4-:R-:W-:Y:S05]  /*3ad60*/  @!P0 BRA `(.L_x_11411) ;  /* 0xfffffffc00f08947 */ /* 0x010fea000383ffff */
[----:B------:R-:W-:Y:S05]  /*3ad70*/  BRA `(.L_x_11512) ;  /* 0xffffffc400387947 */ /* 0x000fea000383ffff */
.L_x_11412:
        /* <DEDUP_REMOVED lines=8> */
.L_x_11514:
[----:B------:R-:W-:Y:S05]  /*3ae00*/  BSYNC B1 ;  /* 0x0000000000017941 */ /* 0x000fea0003800000 */
.L_x_11513:
        /* <DEDUP_REMOVED lines=9> */
.L_x_11515:
[----:B------:R-:W-:Y:S02]  /*3aea0*/  IMAD.MOV.U32 R9, RZ, RZ, RZ ;  /* 0x000000ffff097224 */ /* 0x000fe400078e00ff */
[----:B------:R-:W-:Y:S02]  /*3aeb0*/  IMAD.MOV.U32 R13, RZ, RZ, R22 ;  /* 0x000000ffff0d7224 */ /* 0x000fe400078e0016 */
[----:B------:R-:W-:Y:S01]  /*3aec0*/  IMAD.MOV.U32 R12, RZ, RZ, 0x1 ;  /* 0x00000001ff0c7424 */ /* 0x000fe200078e00ff */
[----:B------:R-:W-:-:S13]  /*3aed0*/  IADD3 R2, P0, R14, R0, RZ ;  /* 0x000000000e027210 */ /* 0x000fda0007f1e0ff */
[----:B------:R-:W-:Y:S05]  /*3aee0*/  WARPSYNC.COLLECTIVE R15, `(.L_x_11516) ;  /* 0x000000000f087348 */ /* 0x000fea0003c00000 */
[----:B------:R0:W1:Y:S02]  /*3aef0*/  SHFL.IDX P6, R14, R13, R12, R11 ;  /* 0x0000000c0d0e7389 */ /* 0x00006400000c000b */
[----:B01----:R-:W-:Y:S01]  /*3af00*/  ENDCOLLECTIVE ;  /* 0x000000000000791b */ /* 0x003fe20003800000 */
.L_x_11516:
        /* <DEDUP_REMOVED lines=13> */
.L_x_11517:
[----:B------:R-:W-:Y:S02]  /*3afe0*/  IMAD.MOV.U32 R13, RZ, RZ, R22 ;  /* 0x000000ffff0d7224 */ /* 0x000fe400078e0016 */
[----:B------:R-:W-:Y:S01]  /*3aff0*/  IMAD.MOV.U32 R12, RZ, RZ, 0x2 ;  /* 0x00000002ff0c7424 */ /* 0x000fe200078e00ff */
[----:B------:R-:W-:-:S13]  /*3b000*/  IADD3 R2, P0, R14, R0, RZ ;  /* 0x000000000e027210 */ /* 0x000fda0007f1e0ff */
[----:B------:R-:W-:Y:S05]  /*3b010*/  WARPSYNC.COLLECTIVE R15, `(.L_x_11518) ;  /* 0x000000000f087348 */ /* 0x000fea0003c00000 */
[----:B------:R0:W1:Y:S02]  /*3b020*/  SHFL.IDX P6, R14, R13, R12, R11 ;  /* 0x0000000c0d0e7389 */ /* 0x00006400000c000b */
[----:B01----:R-:W-:Y:S01]  /*3b030*/  ENDCOLLECTIVE ;  /* 0x000000000000791b */ /* 0x003fe20003800000 */
.L_x_11518:
        /* <DEDUP_REMOVED lines=13> */
.L_x_11519:
[----:B------:R-:W-:Y:S02]  /*3b110*/  IMAD.MOV.U32 R13, RZ, RZ, R22 ;  /* 0x000000ffff0d7224 */ /* 0x000fe400078e0016 */
[----:B------:R-:W-:Y:S01]  /*3b120*/  IMAD.MOV.U32 R12, RZ, RZ, 0x3 ;  /* 0x00000003ff0c7424 */ /* 0x000fe200078e00ff */
[----:B------:R-:W-:-:S13]  /*3b130*/  IADD3 R2, P0, R14, R0, RZ ;  /* 0x000000000e027210 */ /* 0x000fda0007f1e0ff */
[----:B------:R-:W-:Y:S05]  /*3b140*/  WARPSYNC.COLLECTIVE R15, `(.L_x_11520) ;  /* 0x000000000f087348 */ /* 0x000fea0003c00000 */
[----:B------:R0:W1:Y:S02]  /*3b150*/  SHFL.IDX P6, R14, R13, R12, R11 ;  /* 0x0000000c0d0e7389 */ /* 0x00006400000c000b */
[----:B01----:R-:W-:Y:S01]  /*3b160*/  ENDCOLLECTIVE ;  /* 0x000000000000791b */ /* 0x003fe20003800000 */
.L_x_11520:
        /* <DEDUP_REMOVED lines=13> */
.L_x_11521:
[----:B------:R-:W-:Y:S02]  /*3b240*/  IMAD.MOV.U32 R13, RZ, RZ, R22 ;  /* 0x000000ffff0d7224 */ /* 0x000fe400078e0016 */
[----:B------:R-:W-:Y:S01]  /*3b250*/  IMAD.MOV.U32 R12, RZ, RZ, 0x4 ;  /* 0x00000004ff0c7424 */ /* 0x000fe200078e00ff */
[----:B------:R-:W-:-:S13]  /*3b260*/  IADD3 R2, P0, R14, R0, RZ ;  /* 0x000000000e027210 */ /* 0x000fda0007f1e0ff */
[----:B------:R-:W-:Y:S05]  /*3b270*/  WARPSYNC.COLLECTIVE R15, `(.L_x_11522) ;  /* 0x000000000f087348 */ /* 0x000fea0003c00000 */
[----:B------:R0:W1:Y:S02]  /*3b280*/  SHFL.IDX P6, R14, R13, R12, R11 ;  /* 0x0000000c0d0e7389 */ /* 0x00006400000c000b */
[----:B01----:R-:W-:Y:S01]  /*3b290*/  ENDCOLLECTIVE ;  /* 0x000000000000791b */ /* 0x003fe20003800000 */
.L_x_11522:
        /* <DEDUP_REMOVED lines=13> */
.L_x_11523:
[----:B------:R-:W-:Y:S02]  /*3b370*/  IMAD.MOV.U32 R13, RZ, RZ, R22 ;  /* 0x000000ffff0d7224 */ /* 0x000fe400078e0016 */
[----:B------:R-:W-:Y:S01]  /*3b380*/  IMAD.MOV.U32 R12, RZ, RZ, 0x5 ;  /* 0x00000005ff0c7424 */ /* 0x000fe200078e00ff */
[----:B------:R-:W-:-:S13]  /*3b390*/  IADD3 R2, P0, R14, R0, RZ ;  /* 0x000000000e027210 */ /* 0x000fda0007f1e0ff */
[----:B------:R-:W-:Y:S05]  /*3b3a0*/  WARPSYNC.COLLECTIVE R15, `(.L_x_11524) ;  /* 0x000000000f087348 */ /* 0x000fea0003c00000 */
[----:B------:R0:W1:Y:S02]  /*3b3b0*/  SHFL.IDX P6, R14, R13, R12, R11 ;  /* 0x0000000c0d0e7389 */ /* 0x00006400000c000b */
[----:B01----:R-:W-:Y:S01]  /*3b3c0*/  ENDCOLLECTIVE ;  /* 0x000000000000791b */ /* 0x003fe20003800000 */
.L_x_11524:
        /* <DEDUP_REMOVED lines=13> */
.L_x_11525:
[----:B------:R-:W-:Y:S05]  /*3b4a0*/  BRA `(.L_x_11526) ;  /* 0xffffffc000887947 */ /* 0x000fea000383ffff */
.L_x_11417:
[----:B0-----:R0:W1:Y:S02]  /*3b4b0*/  SYNCS.PHASECHK.TRANS64.TRYWAIT P0, [R4+URZ+0x32420], R9 ;  /* 0x03242009040075a7 */ /* 0x001064000800017f */
[----:B-1----:R-:W-:Y:S05]  /*3b4c0*/  @!P0 NANOSLEEP.SYNCS 0x989680 ;  /* 0x009896800000895d */ /* 0x002fea0003900000 */
[----:B------:R-:W1:Y:S02]  /*3b4d0*/  @!P0 SYNCS.PHASECHK.TRANS64 P0, [R4+URZ+0x32420], R9 ;  /* 0x03242009040085a7 */ /* 0x000e64000800007f */
[----:B-1----:R-:W-:Y:S05]  /*3b4e0*/  @!P0 BRA `(.L_x_11417) ;  /* 0xfffffffc00f08947 */ /* 0x002fea000383ffff */
[----:B------:R-:W-:Y:S05]  /*3b4f0*/  BRA `(.L_x_11527) ;  /* 0xffffffc400107947 */ /* 0x000fea000383ffff */
.L_x_11418:
        /* <DEDUP_REMOVED lines=11> */
.L_x_11529:
[----:B------:R-:W-:Y:S05]  /*3b5b0*/  BSYNC B0 ;  /* 0x0000000000007941 */ /* 0x000fea0003800000 */
.L_x_11528:
[----:B------:R-:W-:Y:S05]  /*3b5c0*/  BRA `(.L_x_11530) ;  /* 0xffffffc000f87947 */ /* 0x000fea000383ffff */
.L_x_11419:
[----:B------:R-:W-:Y:S01]  /*3b5d0*/  BSSY B0, `(.L_x_11531) ;  /* 0x0000006000007945 */ /* 0x000fe20003800000 */
[----:B------:R-:W-:-:S07]  /*3b5e0*/  IMAD.MOV.U32 R15, RZ, RZ, -0x1 ;  /* 0xffffffffff0f7424 */ /* 0x000fce00078e00ff */
[----:B012--5:R-:W-:Y:S05]  /*3b5f0*/  WARPSYNC.COLLECTIVE R15, `(.L_x_11532) ;  /* 0x000000000f0c7348 */ /* 0x027fea0003c00000 */
[----:B------:R-:W-:Y:S02]  /*3b600*/  ELECT P6, UR62, PT ;  /* 0x00000000003e782f */ /* 0x000fe400038c0000 */
[----:B------:R-:W-:Y:S01]  /*3b610*/  MOV R14, UR62 ;  /* 0x0000003e000e7c02 */ /* 0x000fe20008000f00 */
[----:B012--5:R-:W-:Y:S10]  /*3b620*/  ENDCOLLECTIVE ;  /* 0x000000000000791b */ /* 0x027ff40003800000 */
.L_x_11532:
[----:B------:R-:W-:Y:S05]  /*3b630*/  BSYNC B0 ;  /* 0x0000000000007941 */ /* 0x000fea0003800000 */
.L_x_11531:
[----:B------:R-:W-:Y:S05]  /*3b640*/  BRA `(.L_x_11533) ;  /* 0xffffffc000ec7947 */ /* 0x000fea000383ffff */
.L_x_11421:
[----:B-1----:R1:W3:Y:S02]  /*3b650*/  SYNCS.PHASECHK.TRANS64.TRYWAIT P1, [R5+URZ+0x32440], R0 ;  /* 0x03244000050075a7 */ /* 0x0022e4000802017f */
[----:B---3--:R-:W-:Y:S05]  /*3b660*/  @!P1 NANOSLEEP.SYNCS 0x989680 ;  /* 0x009896800000995d */ /* 0x008fea0003900000 */
[----:B------:R-:W3:Y:S02]  /*3b670*/  @!P1 SYNCS.PHASECHK.TRANS64 P1, [R5+URZ+0x32440], R0 ;  /* 0x03244000050095a7 */ /* 0x000ee4000802007f */
[----:B---3--:R-:W-:Y:S05]  /*3b680*/  @!P1 BRA `(.L_x_11421) ;  /* 0xfffffffc00f09947 */ /* 0x008fea000383ffff */
[----:B------:R-:W-:Y:S05]  /*3b690*/  BRA `(.L_x_11534) ;  /* 0xffffffc4000c7947 */ /* 0x000fea000383ffff */
.L_x_11423:
[----:B---3--:R3:W4:Y:S02]  /*3b6a0*/  SYNCS.PHASECHK.TRANS64.TRYWAIT P1, [R17+URZ+0x32440], R2 ;  /* 0x03244002110075a7 */ /* 0x008724000802017f */
[----:B----4-:R-:W-:Y:S05]  /*3b6b0*/  @!P1 NANOSLEEP.SYNCS 0x989680 ;  /* 0x009896800000995d */ /* 0x010fea0003900000 */
[----:B------:R-:W4:Y:S02]  /*3b6c0*/  @!P1 SYNCS.PHASECHK.TRANS64 P1, [R17+URZ+0x32440], R2 ;  /* 0x03244002110095a7 */ /* 0x000f24000802007f */
[----:B----4-:R-:W-:Y:S05]  /*3b6d0*/  @!P1 BRA `(.L_x_11423) ;  /* 0xfffffffc00f09947 */ /* 0x010fea000383ffff */
[----:B------:R-:W-:Y:S05]  /*3b6e0*/  BRA `(.L_x_11535) ;  /* 0xffffffc400187947 */ /* 0x000fea000383ffff */
.L_x_11425:
[----:B----4-:R4:W0:Y:S02]  /*3b6f0*/  SYNCS.PHASECHK.TRANS64.TRYWAIT P1, [R5+URZ+0x32460], R0 ;  /* 0x03246000050075a7 */ /* 0x010824000802017f */
[----:B0-----:R-:W-:Y:S05]  /*3b700*/  @!P1 NANOSLEEP.SYNCS 0x989680 ;  /* 0x009896800000995d */ /* 0x001fea0003900000 */
[----:B------:R-:W0:Y:S02]  /*3b710*/  @!P1 SYNCS.PHASECHK.TRANS64 P1, [R5+URZ+0x32460], R0 ;  /* 0x03246000050095a7 */ /* 0x000e24000802007f */
[----:B0-----:R-:W-:Y:S05]  /*3b720*/  @!P1 BRA `(.L_x_11425) ;  /* 0xfffffffc00f09947 */ /* 0x001fea000383ffff */
[----:B------:R-:W-:Y:S05]  /*3b730*/  BRA `(.L_x_11536) ;  /* 0xffffffc400147947 */ /* 0x000fea000383ffff */
        .type           $_ZN7cutlass13device_kernelIN5flash11enable_sm90INS1_16FlashAttnFwdSm90INS1_25CollectiveMainloopFwdSm90ILi2EN4cute5tupleIJNS5_1CILi1EEES8_S8_EEENS6_IJNS7_ILi128EEENS7_ILi96EEENS7_ILi64EEEEEELi256ENS_6half_tEfNS_4arch4Sm90ELb0ELb1ELb1ELb0ELb1ELb0ELb1ELb1ELb0ELb1ELb1ELb0EEENS1_21CollectiveEpilogueFwdINS6_IJSA_NS7_ILi256EEESB_EEES9_SE_SG_Li256ELb0ELb1ELb1ELb0EEENS1_19SingleTileSchedulerILb0ELb1ELb1ELi128EEEEEEEEEvNT_6ParamsE$_ZZN5flash25CollectiveMainloopFwdSm90ILi2EN4cute5tupleIJNS1_1CILi1EEES4_S4_EEENS2_IJNS3_ILi128EEENS3_ILi96EEENS3_ILi64EEEEEELi256EN7cutlass6half_tEfNSA_4arch4Sm90ELb0ELb1ELb1ELb0ELb1ELb0ELb1ELb1ELb0ELb1ELb1ELb0EE3mmaINS_16FlashAttnFwdSm90ISE_NS_21CollectiveEpilogueFwdINS2_IJS6_NS3_ILi256EEES7_EEES5_SB_SD_Li256ELb0ELb1ELb1ELb0EEENS_19SingleTileSchedulerILb0ELb1ELb1ELi128EEEE13SharedStorageENS1_6TensorINS1_11ArrayEngineIfLm128EEENS1_6LayoutINS2_IJNS2_IJNS3_ILi2EEEST_NS3_ILi32EEEEEES4_S4_EEENS2_IJNS2_IJS4_ST_NS3_ILi4EEEEEENS3_ILi0EEESZ_EEEEEEENS_7SoftmaxILi2ELi0EEEEEbRKNSE_6ParamsENSA_13PipelineAsyncILi2EEES19_RNSA_13PipelineStateILj2EEERT0_RT1_iRiRKNS_16SeqlenInfoQKNewKILb0ELb0EEENS2_IJiiiiEEERT_ENKUliT_T0_T1_E_clIZSF_ISO_S12_S14_EbS17_S19_S19_S1C_S1E_S1G_iS1H_S1L_S1M_S1O_EUlRS1P_iE1_NS3_ILb0EEENS3_ILb1EEEEEDaiS1P_S1Q_S1R_,@function
        .size           $_ZN7cutlass13device_kernelIN5flash11enable_sm90INS1_16FlashAttnFwdSm90INS1_25CollectiveMainloopFwdSm90ILi2EN4cute5tupleIJNS5_1CILi1EEES8_S8_EEENS6_IJNS7_ILi128EEENS7_ILi96EEENS7_ILi64EEEEEELi256ENS_6half_tEfNS_4arch4Sm90ELb0ELb1ELb1ELb0ELb1ELb0ELb1ELb1ELb0ELb1ELb1ELb0EEENS1_21CollectiveEpilogueFwdINS6_IJSA_NS7_ILi256EEESB_EEES9_SE_SG_Li256ELb0ELb1ELb1ELb0EEENS1_19SingleTileSchedulerILb0ELb1ELb1ELi128EEEEEEEEEvNT_6ParamsE$_ZZN5flash25CollectiveMainloopFwdSm90ILi2EN4cute5tupleIJNS1_1CILi1EEES4_S4_EEENS2_IJNS3_ILi128EEENS3_ILi96EEENS3_ILi64EEEEEELi256EN7cutlass6half_tEfNSA_4arch4Sm90ELb0ELb1ELb1ELb0ELb1ELb0ELb1ELb1ELb0ELb1ELb1ELb0EE3mmaINS_16FlashAttnFwdSm90ISE_NS_21CollectiveEpilogueFwdINS2_IJS6_NS3_ILi256EEES7_EEES5_SB_SD_Li256ELb0ELb1ELb1ELb0EEENS_19SingleTileSchedulerILb0ELb1ELb1ELi128EEEE13SharedStorageENS1_6TensorINS1_11ArrayEngineIfLm128EEENS1_6LayoutINS2_IJNS2_IJNS3_ILi2EEEST_NS3_ILi32EEEEEES4_S4_EEENS2_IJNS2_IJS4_ST_NS3_ILi4EEEEEENS3_ILi0EEESZ_EEEEEEENS_7SoftmaxILi2ELi0EEEEEbRKNSE_6ParamsENSA_13PipelineAsyncILi2EEES19_RNSA_13PipelineStateILj2EEERT0_RT1_iRiRKNS_16SeqlenInfoQKNewKILb0ELb0EEENS2_IJiiiiEEERT_ENKUliT_T0_T1_E_clIZSF_ISO_S12_S14_EbS17_S19_S19_S1C_S1E_S1G_iS1H_S1L_S1M_S1O_EUlRS1P_iE1_NS3_ILb0EEENS3_ILb1EEEEEDaiS1P_S1Q_S1R_,(.L_x_15770 - $_ZN7cutlass13device_kernelIN5flash11enable_sm90INS1_16FlashAttnFwdSm90INS1_25CollectiveMainloopFwdSm90ILi2EN4cute5tupleIJNS5_1CILi1EEES8_S8_EEENS6_IJNS7_ILi128EEENS7_ILi96EEENS7_ILi64EEEEEELi256ENS_6half_tEfNS_4arch4Sm90ELb0ELb1ELb1ELb0ELb1ELb0ELb1ELb1ELb0ELb1ELb1ELb0EEENS1_21CollectiveEpilogueFwdINS6_IJSA_NS7_ILi256EEESB_EEES9_SE_SG_Li256ELb0ELb1ELb1ELb0EEENS1_19SingleTileSchedulerILb0ELb1ELb1ELi128EEEEEEEEEvNT_6ParamsE$_ZZN5flash25CollectiveMainloopFwdSm90ILi2EN4cute5tupleIJNS1_1CILi1EEES4_S4_EEENS2_IJNS3_ILi128EEENS3_ILi96EEENS3_ILi64EEEEEELi256EN7cutlass6half_tEfNSA_4arch4Sm90ELb0ELb1ELb1ELb0ELb1ELb0ELb1ELb1ELb0ELb1ELb1ELb0EE3mmaINS_16FlashAttnFwdSm90ISE_NS_21CollectiveEpilogueFwdINS2_IJS6_NS3_ILi256EEES7_EEES5_SB_SD_Li256ELb0ELb1ELb1ELb0EEENS_19SingleTileSchedulerILb0ELb1ELb1ELi128EEEE13SharedStorageENS1_6TensorINS1_11ArrayEngineIfLm128EEENS1_6LayoutINS2_IJNS2_IJNS3_ILi2EEEST_NS3_ILi32EEEEEES4_S4_EEENS2_IJNS2_IJS4_ST_NS3_ILi4EEEEEENS3_ILi0EEESZ_EEEEEEENS_7SoftmaxILi2ELi0EEEEEbRKNSE_6ParamsENSA_13PipelineAsyncILi2EEES19_RNSA_13PipelineStateILj2EEERT0_RT1_iRiRKNS_16SeqlenInfoQKNewKILb0ELb0EEENS2_IJiiiiEEERT_ENKUliT_T0_T1_E_clIZSF_ISO_S12_S14_EbS17_S19_S19_S1C_S1E_S1G_iS1H_S1L_S1M_S1O_EUlRS1P_iE1_NS3_ILb0EEENS3_ILb1EEEEEDaiS1P_S1Q_S1R_)
$_ZN7cutlass13device_kernelIN5flash11enable_sm90INS1_16FlashAttnFwdSm90INS1_25CollectiveMainloopFwdSm90ILi2EN4cute5tupleIJNS5_1CILi1EEES8_S8_EEENS6_IJNS7_ILi128EEENS7_ILi96EEENS7_ILi64EEEEEELi256ENS_6half_tEfNS_4arch4Sm90ELb0ELb1ELb1ELb0ELb1ELb0ELb1ELb1ELb0ELb1ELb1ELb0EEENS1_21CollectiveEpilogueFwdINS6_IJSA_NS7_ILi256EEESB_EEES9_SE_SG_Li256ELb0ELb1ELb1ELb0EEENS1_19SingleTileSchedulerILb0ELb1ELb1ELi128EEEEEEEEEvNT_6ParamsE$_ZZN5flash25CollectiveMainloopFwdSm90ILi2EN4cute5tupleIJNS1_1CILi1EEES4_S4_EEENS2_IJNS3_ILi128EEENS3_ILi96EEENS3_ILi64EEEEEELi256EN7cutlass6half_tEfNSA_4arch4Sm90ELb0ELb1ELb1ELb0ELb1ELb0ELb1ELb1ELb0ELb1ELb1ELb0EE3mmaINS_16FlashAttnFwdSm90ISE_NS_21CollectiveEpilogueFwdINS2_IJS6_NS3_ILi256EEES7_EEES5_SB_SD_Li256ELb0ELb1ELb1ELb0EEENS_19SingleTileSchedulerILb0ELb1ELb1ELi128EEEE13SharedStorageENS1_6TensorINS1_11ArrayEngineIfLm128EEENS1_6LayoutINS2_IJNS2_IJNS3_ILi2EEEST_NS3_ILi32EEEEEES4_S4_EEENS2_IJNS2_IJS4_ST_NS3_ILi4EEEEEENS3_ILi0EEESZ_EEEEEEENS_7SoftmaxILi2ELi0EEEEEbRKNSE_6ParamsENSA_13PipelineAsyncILi2EEES19_RNSA_13PipelineStateILj2EEERT0_RT1_iRiRKNS_16SeqlenInfoQKNewKILb0ELb0EEENS2_IJiiiiEEERT_ENKUliT_T0_T1_E_clIZSF_ISO_S12_S14_EbS17_S19_S19_S1C_S1E_S1G_iS1H_S1L_S1M_S1O_EUlRS1P_iE1_NS3_ILb0EEENS3_ILb1EEEEEDaiS1P_S1Q_S1R_:
        /* <DEDUP_REMOVED lines=48> */
.L_x_11538:
[----:B------:R-:W-:Y:S05]  /*3ba40*/  BSYNC B2 ;  /* 0x0000000000027941 */ /* 0x000fea0003800000 */
.L_x_11537:
        /* <DEDUP_REMOVED lines=17> */
.L_x_11540:
[----:B------:R-:W-:Y:S05]  /*3bb60*/  BSYNC B2 ;  /* 0x0000000000027941 */ /* 0x000fea0003800000 */
.L_x_11539:
        /* <DEDUP_REMOVED lines=10> */
.L_x_11542:
[----:B------:R-:W-:Y:S05]  /*3bc10*/  BSYNC B2 ;  /* 0x0000000000027941 */ /* 0x000fea0003800000 */
.L_x_11541:
        /* <DEDUP_REMOVED lines=92> */
.L_x_11545:
[----:B------:R-:W-:Y:S05]  /*3c1e0*/  BSYNC B2 ;  /* 0x0000000000027941 */ /* 0x000fea0003800000 */
.L_x_11544:
        /* <DEDUP_REMOVED lines=17> */
.L_x_11547:
[----:B------:R-:W-:Y:S05]  /*3c300*/  BSYNC B2 ;  /* 0x0000000000027941 */ /* 0x000fea0003800000 */
.L_x_11546:
        /* <DEDUP_REMOVED lines=10> */
.L_x_11549:
[----:B------:R-:W-:Y:S05]  /*3c3b0*/  BSYNC B2 ;  /* 0x0000000000027941 */ /* 0x000fea0003800000 */
.L_x_11548:
[----:B------:R-:W2:Y:S04]  /*3c3c0*/  LDL.64 R12, [R158] ;  /* 0x000000009e0c7983 */ /* 0x000ea80000100a00 */
[----:B0----5:R-:W3:Y:S04]  /*3c3d0*/  LDL.64 R10, [R158+0x58] ;  /* 0x000058009e0a7983 */ /* 0x021ee80000100a00 */
[----:B------:R-:W4:Y:S04]  /*3c3e0*/  LDL.64 R6, [R158+0x48] ;  /* 0x000048009e067983 */ /* 0x000f280000100a00 */
[----:B------:R-:W4:Y:S01]  /*3c3f0*/  LDL.64 R8, [R158+0x50] ;  /* 0x000050009e087983 */ /* 0x000f220000100a00 */
        /* <DEDUP_REMOVED lines=18> */
[----:B--2---:R-:W-:Y:S02]  /*3c520*/  IMAD R20, R21, 0xc00, R12 ;  /* 0x00000c0015147824 */ /* 0x004fe400078e020c */
[----:B------:R-:W-:-:S03]  /*3c530*/  IMAD.MOV.U32 R21, RZ, RZ, R13 ;  /* 0x000000ffff157224 */ /* 0x000fc600078e000d */
[----:B------:R-:W-:Y:S02]  /*3c540*/  R2UR UR6, R20 ;  /* 0x00000000140672ca */ /* 0x000fe400000e0000 */
[----:B------:R-:W-:Y:S02]  /*3c550*/  R2UR UR7, R21 ;  /* 0x00000000150772ca */ /* 0x000fe400000e0000 */
[----:B---3--:R-:W-:Y:S02]  /*3c560*/  ISETP.NE.U32.AND P0, PT, R0, RZ, PT ;  /* 0x000000ff0000720c */ /* 0x008fe40003f05070 */
[----:B----4-:R-:W-:Y:S02]  /*3c570*/  R2UR UR4, R14 ;  /* 0x000000000e0472ca */ /* 0x010fe400000e0000 */
[----:B------:R-:W-:-:S09]  /*3c580*/  R2UR UR5, R15 ;  /* 0x000000000f0572ca */ /* 0x000fd200000e0000 */
[----:B------:R-:W-:-:S05]  /*3c590*/  VOTEU.ANY UP0, P0 ;  /* 0x00000000003f7886 */ /* 0x000fca0000000100 */
[----:B------:R-:W-:Y:S03]  /*3c5a0*/  HGMMA.64x96x16.F32 R24, gdesc[UR4], R24, UP0, gsb0 ;  /* 0x01600000041879f0 */ /* 0x000fe6000b800818 */
        /* <DEDUP_REMOVED lines=242> */
.L_x_11552:
[----:B------:R-:W-:Y:S05]  /*3d4d0*/  BSYNC B2 ;  /* 0x0000000000027941 */ /* 0x000fea0003800000 */
.L_x_11551:
[C---:B------:R-:W-:Y:S01]  /*3d4e0*/  R2UR UR6, R4.reuse ;  /* 0x00000000040672ca */ /* 0x040fe200000e0000 */
[----:B------:R-:W2:Y:S01]  /*3d4f0*/  LDL R11, [R1+0x450] ;  /* 0x00045000010b7983 */ /* 0x000ea20000100800 */
[C---:B------:R-:W-:Y:S02]  /*3d500*/  R2UR UR7, R5.reuse ;  /* 0x00000000050772ca */ /* 0x040fe400000e0000 */
[----:B------:R-:W-:Y:S01]  /*3d510*/  R2UR UR4, R4 ;  /* 0x00000000040472ca */ /* 0x000fe200000e0000 */
[----:B------:R-:W3:Y:S01]  /*3d520*/  LDL R9, [R1+0x454] ;  /* 0x0004540001097983 */ /* 0x000ee20000100800 */
[----:B------:R-:W-:-:S09]  /*3d530*/  R2UR UR5, R5 ;  /* 0x00000000050572ca */ /* 0x000fd200000e0000 */
[----:B------:R-:W4:Y:S04]  /*3d540*/  LD.E.64 R6, desc[UR6][R12.64+0x20] ;  /* 0x000020060c067980 */ /* 0x000f28000c101b00 */
[----:B------:R-:W2:Y:S01]  /*3d550*/  LD.E R0, desc[UR4][R12.64+0xc] ;  /* 0x00000c040c007980 */ /* 0x000ea2000c101900 */
[----:B----4-:R-:W-:-:S05]  /*3d560*/  MOV R7, R6 ;  /* 0x0000000600077202 */ /* 0x010fca0000000f00 */
[----:B-----5:R-:W-:-:S05]  /*3d570*/  IMAD R7, R10, 0x8, R7 ;  /* 0x000000080a077824 */ /* 0x020fca00078e0207 */
[----:B--2---:R-:W-:-:S04]  /*3d580*/  PRMT R0, R0, 0x654, R7 ;  /* 0x0000065400007816 */ /* 0x004fc80000000007 */
[----:B------:R0:W-:Y:S01]  /*3d590*/  SYNCS.ARRIVE.TRANS64.RED.A1T0 RZ, [R0+URZ], RZ ;  /* 0x000000ff00ff79a7 */ /* 0x0001e2000810043f */
[----:B------:R-:W2:Y:S04]  /*3d5a0*/  LDL.64 R6, [R158+0x68] ;  /* 0x000068009e067983 */ /* 0x000ea80000100a00 */
[----:B------:R-:W4:Y:S04]  /*3d5b0*/  LD.E R72, desc[UR4][R2.64] ;  /* 0x0000000402487980 */ /* 0x000f28000c101900 */
[----:B0-----:R-:W3:Y:S04]  /*3d5c0*/  LD.E R0, desc[UR4][R2.64+0x24] ;  /* 0x0000240402007980 */ /* 0x001ee8000c101900 */
[----:B--2---:R-:W2:Y:S01]  /*3d5d0*/  LD.E.64 R6, desc[UR4][R6.64] ;  /* 0x0000000406067980 */ /* 0x004ea2000c101b00 */
[----:B---3--:R-:W-:-:S13]  /*3d5e0*/  ISETP.NE.AND P0, PT, R0, 0x1, PT ;  /* 0x000000010000780c */ /* 0x008fda0003f05270 */
[C---:B------:R-:W-:Y:S02]  /*3d5f0*/  @P0 R2UR UR6, R4.reuse ;  /* 0x00000000040602ca */ /* 0x040fe400000e0000 */
[C---:B------:R-:W-:Y:S02]  /*3d600*/  @P0 R2UR UR7, R5.reuse ;  /* 0x00000000050702ca */ /* 0x040fe400000e0000 */
[C---:B------:R-:W-:Y:S02]  /*3d610*/  R2UR UR14, R4.reuse ;  /* 0x00000000040e72ca */ /* 0x040fe400000e0000 */
[----:B------:R-:W-:Y:S02]  /*3d620*/  R2UR UR15, R5 ;  /* 0x00000000050f72ca */ /* 0x000fe400000e0000 */
[----:B------:R-:W-:-:S07]  /*3d630*/  R2UR UR10, R4 ;  /* 0x00000000040a72ca */ /* 0x000fce00000e0000 */
[----:B------:R-:W3:Y:S01]  /*3d640*/  @P0 LD.E R75, desc[UR6][R2.64+0x2c] ;  /* 0x00002c06024b0980 */ /* 0x000ee2000c101900 */
[C---:B------:R-:W-:Y:S02]  /*3d650*/  R2UR UR6, R4.reuse ;  /* 0x00000000040672ca */ /* 0x040fe400000e0000 */
[C---:B------:R-:W-:Y:S02]  /*3d660*/  R2UR UR7, R5.reuse ;  /* 0x00000000050772ca */ /* 0x040fe400000e0000 */
[C---:B------:R-:W-:Y:S02]  /*3d670*/  R2UR UR11, R5.reuse ;  /* 0x00000000050b72ca */ /* 0x040fe400000e0000 */
[C---:B------:R-:W-:Y:S02]  /*3d680*/  R2UR UR8, R4.reuse ;  /* 0x00000000040872ca */ /* 0x040fe400000e0000 */
[----:B------:R-:W-:Y:S02]  /*3d690*/  R2UR UR9, R5 ;  /* 0x00000000050972ca */ /* 0x000fe400000e0000 */
[----:B------:R-:W-:-:S02]  /*3d6a0*/  R2UR UR12, R4 ;  /* 0x00000000040c72ca */ /* 0x000fc400000e0000 */
[----:B------:R-:W-:-:S05]  /*3d6b0*/  R2UR UR13, R5 ;  /* 0x00000000050d72ca */ /* 0x000fca00000e0000 */
[----:B------:R-:W3:Y:S04]  /*3d6c0*/  LD.E R76, desc[UR10][R2.64+0xc] ;  /* 0x00000c0a024c7980 */ /* 0x000ee8000c101900 */
[----:B------:R-:W3:Y:S04]  /*3d6d0*/  LD.E R77, desc[UR8][R2.64+0x10] ;  /* 0x00001008024d7980 */ /* 0x000ee8000c101900 */
[----:B------:R-:W4:Y:S04]  /*3d6e0*/  LD.E R78, desc[UR12][R2.64+0x14] ;  /* 0x0000140c024e7980 */ /* 0x000f28000c101900 */
[----:B--2---:R0:W2:Y:S02]  /*3d6f0*/  LD.E R10, desc[UR4][R6.64] ;  /* 0x00000004060a7980 */ /* 0x0040a4000c101900 */
[----:B0-----:R-:W-:-:S02]  /*3d700*/  IMAD.MOV.U32 R6, RZ, RZ, R9 ;  /* 0x000000ffff067224 */ /* 0x001fc400078e0009 */
[----:B------:R-:W-:-:S05]  /*3d710*/  IMAD.MOV.U32 R7, RZ, RZ, R11 ;  /* 0x000000ffff077224 */ /* 0x000fca00078e000b */
[----:B------:R-:W3:Y:S01]  /*3d720*/  LD.E R73, desc[UR4][R6.64] ;  /* 0x0000000406497980 */ /* 0x000ee2000c101900 */
[C---:B------:R-:W-:Y:S02]  /*3d730*/  @P0 R2UR UR4, R4.reuse ;  /* 0x00000000040402ca */ /* 0x040fe400000e0000 */
[----:B------:R-:W-:Y:S01]  /*3d740*/  @P0 R2UR UR5, R5 ;  /* 0x00000000050502ca */ /* 0x000fe200000e0000 */
[----:B------:R-:W3:Y:S04]  /*3d750*/  LD.E R6, desc[UR14][R2.64+0x18] ;  /* 0x0000180e02067980 */ /* 0x000ee8000c101900 */
[----:B------:R-:W3:Y:S08]  /*3d760*/  LD.E R7, desc[UR6][R2.64+0x4] ;  /* 0x0000040602077980 */ /* 0x000ef0000c101900 */
[----:B------:R-:W3:Y:S01]  /*3d770*/  @P0 LD.E R74, desc[UR4][R2.64+0x28] ;  /* 0x00002804024a0980 */ /* 0x000ee2000c101900 */
[----:B------:R-:W-:-:S02]  /*3d780*/  R2UR UR4, R4 ;  /* 0x00000000040472ca */ /* 0x000fc400000e0000 */
[----:B------:R-:W-:-:S13]  /*3d790*/  R2UR UR5, R5 ;  /* 0x00000000050572ca */ /* 0x000fda00000e0000 */
[----:B------:R-:W3:Y:S01]  /*3d7a0*/  LD.E R12, desc[UR4][R2.64+0x8] ;  /* 0x00000804020c7980 */ /* 0x000ee2000c101900 */
[----:B------:R-:W-:Y:S01]  /*3d7b0*/  BSSY B2, `(.L_x_11553) ;  /* 0x00000af000027945 */ /* 0x000fe20003800000 */
[----:B----4-:R-:W-:Y:S02]  /*3d7c0*/  IMAD R78, R19, -0x60, R78 ;  /* 0xffffffa0134e7824 */ /* 0x010fe400078e024e */
[----:B--2---:R-:W-:-:S04]  /*3d7d0*/  FMUL.FTZ R33, R33, R10 ;  /* 0x0000000a21217220 */ /* 0x004fc80000410000 */
[----:B------:R0:W1:Y:S01]  /*3d7e0*/  MUFU.TANH R83, R33 ;  /* 0x0000002100537308 */ /* 0x0000620000002400 */
[-C--:B------:R-:W-:Y:S01]  /*3d7f0*/  FMUL.FTZ R20, R35, R10.reuse ;  /* 0x0000000a23147220 */ /* 0x080fe20000410000 */
[----:B------:R-:W-:Y:S01]  /*3d800*/  FMUL.FTZ R37, R37, R10 ;  /* 0x0000000a25257220 */ /* 0x000fe20000410000 */
[----:B0-----:R-:W-:-:S05]  /*3d810*/  SHF.R.S32.HI R33, RZ, 0x1f, R72 ;  /* 0x0000001fff217819 */ /* 0x001fca0000011448 */
[----:B------:R0:W2:Y:S01]  /*3d820*/  MUFU.TANH R85, R37 ;  /* 0x0000002500557308 */ /* 0x0000a20000002400 */
[----:B------:R-:W-:Y:S01]  /*3d830*/  LEA.HI R35, R33, R72, RZ, 0x7 ;  /* 0x0000004821237211 */ /* 0x000fe200078f38ff */
[----:B------:R-:W-:-:S03]  /*3d840*/  FMUL.FTZ R40, R40, R10 ;  /* 0x0000000a28287220 */ /* 0x000fc60000410000 */
[----:B0-----:R-:W-:-:S03]  /*3d850*/  LOP3.LUT R37, R35, 0xffffff80, RZ, 0xc0, !PT ;  /* 0xffffff8023257812 */ /* 0x001fc600078ec0ff */
[----:B------:R0:W4:Y:S02]  /*3d860*/  MUFU.TANH R86, R40 ;  /* 0x0000002800567308 */ /* 0x0001240000002400 */
[----:B------:R-:W-:Y:S02]  /*3d870*/  IMAD.IADD R37, R72, 0x1, -R37 ;  /* 0x0000000148257824 */ /* 0x000fe400078e0a25 */
[-C--:B------:R-:W-:Y:S01]  /*3d880*/  FMUL.FTZ R41, R41, R10.reuse ;  /* 0x0000000a29297220 */ /* 0x080fe20000410000 */
[-C--:B------:R-:W-:Y:S02]  /*3d890*/  FMUL.FTZ R36, R36, R10.reuse ;  /* 0x0000000a24247220 */ /* 0x080fe40000410000 */
[----:B0-----:R-:W-:Y:S01]  /*3d8a0*/  SHF.R.S32.HI R40, RZ, 0x1f, R37 ;  /* 0x0000001fff287819 */ /* 0x001fe20000011425 */
[----:B------:R0:W1:Y:S01]  /*3d8b0*/  MUFU.TANH R87, R41 ;  /* 0x0000002900577308 */ /* 0x0000620000002400 */
[-C--:B------:R-:W-:Y:S01]  /*3d8c0*/  FMUL.FTZ R18, R34, R10.reuse ;  /* 0x0000000a22127220 */ /* 0x080fe20000410000 */
[----:B------:R-:W-:Y:S01]  /*3d8d0*/  FMUL.FTZ R34, R39, R10 ;  /* 0x0000000a27227220 */ /* 0x000fe20000410000 */
[----:B------:R-:W-:Y:S01]  /*3d8e0*/  LEA.HI R39, R33, R72, RZ, 0x2 ;  /* 0x0000004821277211 */ /* 0x000fe200078f10ff */
[----:B------:R-:W-:Y:S01]  /*3d8f0*/  FMUL.FTZ R13, R30, R10 ;  /* 0x0000000a1e0d7220 */ /* 0x000fe20000410000 */
[----:B0-----:R-:W-:-:S03]  /*3d900*/  LEA.HI R41, R40, R37, RZ, 0x2 ;  /* 0x0000002528297211 */ /* 0x001fc600078f10ff */
[----:B------:R0:W1:Y:S01]  /*3d910*/  MUFU.TANH R84, R36 ;  /* 0x0000002400547308 */ /* 0x0000620000002400 */
[-C--:B------:R-:W-:Y:S01]  /*3d920*/  FMUL.FTZ R30, R43, R10.reuse ;  /* 0x0000000a2b1e7220 */ /* 0x080fe20000410000 */
[--C-:B------:R-:W-:Y:S02]  /*3d930*/  SHF.R.S32.HI R33, RZ, 0x2, R41.reuse ;  /* 0x00000002ff217819 */ /* 0x100fe40000011429 */
[----:B------:R-:W-:Y:S02]  /*3d940*/  LOP3.LUT R43, R39, 0xfffffffc, RZ, 0xc0, !PT ;  /* 0xfffffffc272b7812 */ /* 0x000fe400078ec0ff */
[----:B0-----:R-:W-:Y:S01]  /*3d950*/  SHF.R.S32.HI R36, RZ, 0x1f, R41 ;  /* 0x0000001fff247819 */ /* 0x001fe20000011429 */
[----:B------:R-:W-:-:S03]  /*3d960*/  FMUL.FTZ R14, R31, R10 ;  /* 0x0000000a1f0e7220 */ /* 0x000fc60000410000 */
[----:B------:R-:W-:Y:S02]  /*3d970*/  LEA.HI R39, R36, R33, RZ, 0x3 ;  /* 0x0000002124277211 */ /* 0x000fe400078f18ff */
[----:B------:R-:W-:Y:S01]  /*3d980*/  SHF.R.S32.HI R36, RZ, 0x7, R35 ;  /* 0x00000007ff247819 */ /* 0x000fe20000011423 */
[----:B------:R-:W-:Y:S01]  /*3d990*/  FMUL.FTZ R31, R42, R10 ;  /* 0x0000000a2a1f7220 */ /* 0x000fe20000410000 */
[----:B------:R-:W-:Y:S01]  /*3d9a0*/  LEA.HI R40, R40, R37, RZ, 0x5 ;  /* 0x0000002528287211 */ /* 0x000fe200078f28ff */
[----:B------:R-:W-:Y:S01]  /*3d9b0*/  IMAD.IADD R43, R72, 0x1, -R43 ;  /* 0x00000001482b7824 */ /* 0x000fe200078e0a2b */
[----:B------:R-:W-:Y:S02]  /*3d9c0*/  LOP3.LUT R42, R39, 0xfffffff8, RZ, 0xc0, !PT ;  /* 0xfffffff8272a7812 */ /* 0x000fe400078ec0ff */
[----:B------:R-:W-:Y:S02]  /*3d9d0*/  LEA.HI R35, R35, R36, RZ, 0x1 ;  /* 0x0000002423237211 */ /* 0x000fe400078f08ff */
[----:B------:R-:W-:Y:S01]  /*3d9e0*/  SHF.R.S32.HI R40, RZ, 0x5, R40 ;  /* 0x00000005ff287819 */ /* 0x000fe20000011428 */
[----:B------:R-:W-:Y:S01]  /*3d9f0*/  IMAD.IADD R42, R33, 0x1, -R42 ;  /* 0x00000001212a7824 */ /* 0x000fe200078e0a2a */
[----:B------:R-:W-:-:S02]  /*3da00*/  LOP3.LUT R35, R35, 0x3fffffe, RZ, 0xc0, !PT ;  /* 0x03fffffe23237812 */ /* 0x000fc400078ec0ff */
[----:B------:R-:W-:Y:S01]  /*3da10*/  LEA.HI R33, R43, R43, RZ, 0x1 ;  /* 0x0000002b2b217211 */ /* 0x000fe200078f08ff */
[----:B---3--:R-:W-:Y:S02]  /*3da20*/  IMAD R73, R73, 0x8, R40 ;  /* 0x0000000849497824 */ /* 0x008fe400078e0228 */
[----:B------:R-:W-:Y:S01]  /*3da30*/  IMAD.IADD R35, R36, 0x1, -R35 ;  /* 0x0000000124237824 */ /* 0x000fe200078e0a23 */
[----:B------:R-:W-:Y:S01]  /*3da40*/  LOP3.LUT R36, R33, 0x1ffffffe, RZ, 0xc0, !PT ;  /* 0x1ffffffe21247812 */ /* 0x000fe200078ec0ff */
[----:B------:R-:W-:-:S04]  /*3da50*/  IMAD.U32 R42, R73, 0x10, R42 ;  /* 0x00000010492a7824 */ /* 0x000fc800078e002a */
[----:B------:R-:W-:Y:S02]  /*3da60*/  IMAD.IADD R36, R43, 0x1, -R36 ;  /* 0x000000012b247824 */ /* 0x000fe400078e0a24 */
[----:B------:R-:W-:-:S04]  /*3da70*/  IMAD R35, R35, 0x40, R42 ;  /* 0x0000004023237824 */ /* 0x000fc800078e022a */
[----:B------:R-:W-:-:S04]  /*3da80*/  IMAD R33, R36, 0x8, R35 ;  /* 0x0000000824217824 */ /* 0x000fc800078e0223 */
[----:B------:R-:W-:-:S04]  /*3da90*/  @P0 IMAD.HI.U32 R74, R33, R74, RZ ;  /* 0x0000004a214a0227 */ /* 0x000fc800078e00ff */
[-C--:B------:R-:W-:Y:S01]  /*3daa0*/  FMUL.FTZ R28, R28, R10.reuse ;  /* 0x0000000a1c1c7220 */ /* 0x080fe20000410000 */
[----:B------:R-:W-:Y:S01]  /*3dab0*/  @P0 SHF.R.U32.HI R33, RZ, R75, R74 ;  /* 0x0000004bff210219 */ /* 0x000fe2000001164a */
[-C--:B------:R-:W-:Y:S01]  /*3dac0*/  FMUL.FTZ R25, R25, R10.reuse ;  /* 0x0000000a19197220 */ /* 0x080fe20000410000 */
[-C--:B------:R-:W-:Y:S01]  /*3dad0*/  FMUL.FTZ R29, R29, R10.reuse ;  /* 0x0000000a1d1d7220 */ /* 0x080fe20000410000 */
[-C--:B------:R-:W-:Y:S01]  /*3dae0*/  FMUL.FTZ R32, R32, R10.reuse ;  /* 0x0000000a20207220 */ /* 0x080fe20000410000 */
[-C--:B------:R-:W-:Y:S01]  /*3daf0*/  FMUL.FTZ R49, R49, R10.reuse ;  /* 0x0000000a31317220 */ /* 0x080fe20000410000 */
[----:B------:R-:W0:Y:S01]  /*3db00*/  SHFL.IDX PT, R40, R33, RZ, 0x1c1f ;  /* 0x001c1fff21287589 */ /* 0x000e2200000e0000 */
[----:B------:R-:W-:Y:S01]  /*3db10*/  LOP3.LUT R36, R41, 0x7ffffffc, RZ, 0xc0, !PT ;  /* 0x7ffffffc29247812 */ /* 0x000fe200078ec0ff */
[----:B------:R-:W-:Y:S01]  /*3db20*/  IMAD.MOV.U32 R42, RZ, RZ, -0x60 ;  /* 0xffffffa0ff2a7424 */ /* 0x000fe200078e00ff */
        /* <DEDUP_REMOVED lines=9> */
[-C--:B---3--:R-:W-:Y:S01]  /*3dbc0*/  FMUL.FTZ R28, R46, R10.reuse ;  /* 0x0000000a2e1c7220 */ /* 0x088fe20000410000 */
        /* <DEDUP_REMOVED lines=13> */
[----:B------:R-:W-:Y:S01]  /*3dca0*/  IMAD.IADD R36, R37, 0x1, -R36 ;  /* 0x0000000125247824 */ /* 0x000fe200078e0a24 */
[----:B------:R2:W0:Y:S01]  /*3dcb0*/  MUFU.TANH R82, R32 ;  /* 0x0000002000527308 */ /* 0x0004220000002400 */
[-C--:B---3--:R-:W-:Y:S01]  /*3dcc0*/  FMUL.FTZ R29, R47, R10.reuse ;  /* 0x0000000a2f1d7220 */ /* 0x088fe20000410000 */
[----:B------:R-:W-:Y:S01]  /*3dcd0*/  FMUL.FTZ R70, R70, R10 ;  /* 0x0000000a46467220 */ /* 0x000fe20000410000 */
[----:B------:R-:W-:-:S02]  /*3dce0*/  IMAD R35, R19, R42, 0x1 ;  /* 0x0000000113237424 */ /* 0x000fc400078e022a */
        /* <DEDUP_REMOVED lines=8> */
[----:B------:R-:W-:Y:S01]  /*3dd70*/  ISETP.GE.AND P1, PT, R6, 0x1, PT ;  /* 0x000000010600780c */ /* 0x000fe20003f26270 */
[-C--:B---3--:R-:W-:Y:S01]  /*3dd80*/  FMUL.FTZ R49, R66, R10.reuse ;  /* 0x0000000a42317220 */ /* 0x088fe20000410000 */
[----:B------:R-:W-:Y:S01]  /*3dd90*/  FMUL.FTZ R10, R71, R10 ;  /* 0x0000000a470a7220 */ /* 0x000fe20000410000 */
[----:B------:R-:W-:Y:S01]  /*3dda0*/  IMAD R35, R36, -0x2, R35 ;  /* 0xfffffffe24237824 */ /* 0x000fe200078e0223 */
[----:B------:R-:W2:Y:S01]  /*3ddb0*/  MUFU.TANH R11, R11 ;  /* 0x0000000b000b7308 */ /* 0x000ea20000002400 */
[----:B------:R-:W-:-:S03]  /*3ddc0*/  LOP3.LUT R37, RZ, R76, RZ, 0x33, !PT ;  /* 0x0000004cff257212 */ /* 0x000fc600078e33ff */
[----:B------:R-:W-:-:S04]  /*3ddd0*/  IADD3 R36, -R7, R35, R12 ;  /* 0x0000002307247210 */ /* 0x000fc80007ffe10c */
        /* <DEDUP_REMOVED lines=36> */
[----:B------:R-:W-:-:S02]  /*3e020*/  IMAD.IADD R77, R36, 0x1, R77 ;  /* 0x00000001244d7824 */ /* 0x000fc400078e024d */
[----:B------:R-:W-:Y:S02]  /*3e030*/  IMAD.IADD R66, R36, 0x1, R37 ;  /* 0x0000000124427824 */ /* 0x000fe400078e0225 */
[----:B------:R-:W-:Y:S02]  /*3e040*/  VIADD R71, R35, 0xffffffff ;  /* 0xffffffff23477836 */ /* 0x000fe40000000000 */
[--C-:B0-----:R-:W-:Y:S01]  /*3e050*/  IMAD.IADD R41, R77, 0x1, R40.reuse ;  /* 0x000000014d297824 */ /* 0x101fe200078e0228 */
[----:B------:R0:W1:Y:S02]  /*3e060*/  MUFU.TANH R47, R48 ;  /* 0x00000030002f7308 */ /* 0x0000640000002400 */
[----:B0-----:R-:W-:Y:S01]  /*3e070*/  IMAD.IADD R48, R66, 0x1, R40 ;  /* 0x0000000142307824 */ /* 0x001fe200078e0228 */
        /* <DEDUP_REMOVED lines=17> */
.L_x_11558:
[----:B------:R-:W-:Y:S05]  /*3e190*/  BSYNC B4 ;  /* 0x0000000000047941 */ /* 0x000fea0003800000 */
.L_x_11557:
[----:B------:R-:W-:Y:S01]  /*3e1a0*/  LOP3.LUT R35, RZ, R35, RZ, 0x33, !PT ;  /* 0x00000023ff237212 */ /* 0x000fe200078e33ff */
[----:B------:R-:W-:Y:S06]  /*3e1b0*/  BRA `(.L_x_11559) ;  /* 0x0000000000287947 */ /* 0x000fec0003800000 */
.L_x_11556:
        /* <DEDUP_REMOVED lines=10> */
.L_x_11559:
[----:B------:R-:W-:Y:S05]  /*3e260*/  BSYNC B3 ;  /* 0x0000000000037941 */ /* 0x000fea0003800000 */
.L_x_11555:
[----:B------:R-:W-:-:S05]  /*3e270*/  IMAD R35, R6, R35, R71 ;  /* 0x0000002306237224 */ /* 0x000fca00078e0247 */
[----:B------:R-:W-:Y:S02]  /*3e280*/  VIMNMX R48, R48, R35, !PT ;  /* 0x0000002330307248 */ /* 0x000fe40007fe0100 */
[----:B------:R-:W-:-:S07]  /*3e290*/  VIADDMNMX R41, R35, R6, R41, PT ;  /* 0x0000000623297246 */ /* 0x000fce0003800129 */
.L_x_11554:
[----:B------:R-:W-:Y:S05]  /*3e2a0*/  BSYNC B2 ;  /* 0x0000000000027941 */ /* 0x000fea0003800000 */
.L_x_11553:
        /* <DEDUP_REMOVED lines=23> */
[----:B-1----:R-:W-:Y:S02]  /*3e420*/  FSEL R59, R83, -INF , !P2 ;  /* 0xff800000533b7808 */ /* 0x002fe40005000000 */
        /* <DEDUP_REMOVED lines=49> */
[----:B------:R-:W-:Y:S01]  /*3e740*/  FSEL R44, R53, -INF , !P2 ;  /* 0xff800000352c7808 */ /* 0x000fe20005000000 */
[----:B0-----:R-:W-:Y:S01]  /*3e750*/  IMAD.IADD R53, R66, 0x1, R33 ;  /* 0x0000000142357824 */ /* 0x001fe200078e0221 */
[----:B------:R-:W-:-:S02]  /*3e760*/  ISETP.GT.AND P2, PT, R48, 0x40, !P3 ;  /* 0x000000403000780c */ /* 0x000fc40005f44270 */
[----:B------:R-:W-:Y:S02]  /*3e770*/  P2R R87, PR, RZ, 0x8 ;  /* 0x00000008ff577803 */ /* 0x000fe40000000000 */
        /* <DEDUP_REMOVED lines=25> */
[----:B------:R-:W-:Y:S01]  /*3e910*/  FSEL R35, R65, -INF , !P5 ;  /* 0xff80000041237808 */ /* 0x000fe20006800000 */
[----:B------:R-:W-:Y:S01]  /*3e920*/  IMAD.IADD R65, R77, 0x1, R33 ;  /* 0x000000014d417824 */ /* 0x000fe200078e0221 */
        /* <DEDUP_REMOVED lines=32> */
.L_x_11565:
[----:B------:R-:W-:Y:S05]  /*3eb30*/  BSYNC B4 ;  /* 0x0000000000047941 */ /* 0x000fea0003800000 */
.L_x_11564:
[----:B------:R-:W-:Y:S01]  /*3eb40*/  LOP3.LUT R7, RZ, R7, RZ, 0x33, !PT ;  /* 0x00000007ff077212 */ /* 0x000fe200078e33ff */
[----:B------:R-:W-:Y:S06]  /*3eb50*/  BRA `(.L_x_11566) ;  /* 0x0000000000287947 */ /* 0x000fec0003800000 */
.L_x_11563:
        /* <DEDUP_REMOVED lines=10> */
.L_x_11566:
[----:B------:R-:W-:Y:S05]  /*3ec00*/  BSYNC B3 ;  /* 0x0000000000037941 */ /* 0x000fea0003800000 */
.L_x_11562:
[----:B------:R-:W-:-:S05]  /*3ec10*/  IMAD R2, R6, R7, R71 ;  /* 0x0000000706027224 */ /* 0x000fca00078e0247 */
[----:B------:R-:W-:Y:S02]  /*3ec20*/  VIADDMNMX R65, R2, R6, R65, PT ;  /* 0x0000000602417246 */ /* 0x000fe40003800141 */
[----:B------:R-:W-:-:S07]  /*3ec30*/  VIMNMX R53, R53, R2, !PT ;  /* 0x0000000235357248 */ /* 0x000fce0007fe0100 */
.L_x_11561:
[----:B------:R-:W-:Y:S05]  /*3ec40*/  BSYNC B2 ;  /* 0x0000000000027941 */ /* 0x000fea0003800000 */
.L_x_11560:
        /* <DEDUP_REMOVED lines=67> */
[----:B------:R-:W-:Y:S01]  /*3f080*/  ISETP.GT.AND P0, PT, R53, RZ, !P6 ;  /* 0x000000ff3500720c */ /* 0x000fe20007704270 */
[----:B--2---:R-:W2:Y:S03]  /*3f090*/  LD.E.64 R2, desc[UR4][R6.64] ;  /* 0x0000000406027980 */ /* 0x004ea6000c101b00 */
[----:B------:R-:W-:Y:S02]  /*3f0a0*/  ISETP.LT.OR P0, PT, R65, 0x1, P0 ;  /* 0x000000014100780c */ /* 0x000fe40000701670 */
[----:B------:R-:W-:Y:S02]  /*3f0b0*/  ISETP.GT.AND P1, PT, R53, 0x48, !P1 ;  /* 0x000000483500780c */ /* 0x000fe40004f24270 */
[----:B------:R-:W-:-:S02]  /*3f0c0*/  FSEL R0, R0, -INF , !P0 ;  /* 0xff80000000007808 */ /* 0x000fc40004000000 */
[----:B------:R-:W-:Y:S02]  /*3f0d0*/  ISETP.NE.AND P0, PT, R92, RZ, PT ;  /* 0x000000ff5c00720c */ /* 0x000fe40003f05270 */
[C---:B------:R-:W-:Y:S02]  /*3f0e0*/  ISETP.GT.AND P2, PT, R53.reuse, 0x49, !P2 ;  /* 0x000000493500780c */ /* 0x040fe40005744270 */
[----:B------:R-:W-:Y:S02]  /*3f0f0*/  ISETP.GT.AND P0, PT, R53, 0x41, !P0 ;  /* 0x000000413500780c */ /* 0x000fe40004704270 */
[----:B------:R-:W-:Y:S02]  /*3f100*/  ISETP.NE.AND P6, PT, R68, RZ, PT ;  /* 0x000000ff4400720c */ /* 0x000fe40003fc5270 */
[C---:B------:R-:W-:Y:S02]  /*3f110*/  ISETP.LT.OR P0, PT, R65.reuse, 0x42, P0 ;  /* 0x000000424100780c */ /* 0x040fe40000701670 */
[----:B------:R-:W-:-:S02]  /*3f120*/  ISETP.LT.OR P1, PT, R65, 0x49, P1 ;  /* 0x000000494100780c */ /* 0x000fc40000f21670 */
[----:B------:R-:W-:Y:S02]  /*3f130*/  FSEL R64, R15, -INF , !P0 ;  /* 0xff8000000f407808 */ /* 0x000fe40004000000 */
[----:B------:R-:W-:Y:S02]  /*3f140*/  ISETP.GT.AND P3, PT, R53, 0x50, !P3 ;  /* 0x000000503500780c */ /* 0x000fe40005f64270 */
[----:B------:R-:W-:Y:S02]  /*3f150*/  ISETP.LT.OR P2, PT, R65, 0x4a, P2 ;  /* 0x0000004a4100780c */ /* 0x000fe40001741670 */
[----:B------:R-:W-:Y:S02]  /*3f160*/  FSEL R66, R24, -INF , !P1 ;  /* 0xff80000018427808 */ /* 0x000fe40004800000 */
[C---:B------:R-:W-:Y:S02]  /*3f170*/  ISETP.GT.AND P4, PT, R53.reuse, 0x51, !P4 ;  /* 0x000000513500780c */ /* 0x040fe40006784270 */
[----:B------:R-:W-:-:S02]  /*3f180*/  ISETP.GT.AND P5, PT, R53, 0x58, !P5 ;  /* 0x000000583500780c */ /* 0x000fc40006fa4270 */
[----:B------:R-:W-:Y:S02]  /*3f190*/  ISETP.GT.AND P6, PT, R53, 0x59, !P6 ;  /* 0x000000593500780c */ /* 0x000fe400077c4270 */
[C---:B------:R-:W-:Y:S02]  /*3f1a0*/  ISETP.LT.OR P3, PT, R65.reuse, 0x51, P3 ;  /* 0x000000514100780c */ /* 0x040fe40001f61670 */
[----:B------:R-:W-:Y:S02]  /*3f1b0*/  FSEL R53, R32, -INF , !P2 ;  /* 0xff80000020357808 */ /* 0x000fe40005000000 */
[----:B------:R-:W-:Y:S02]  /*3f1c0*/  ISETP.LT.OR P4, PT, R65, 0x52, P4 ;  /* 0x000000524100780c */ /* 0x000fe40002781670 */
[----:B------:R-:W-:Y:S02]  /*3f1d0*/  FSEL R49, R49, -INF , !P3 ;  /* 0xff80000031317808 */ /* 0x000fe40005800000 */
[----:B------:R-:W-:-:S02]  /*3f1e0*/  ISETP.LT.OR P5, PT, R65, 0x59, P5 ;  /* 0x000000594100780c */ /* 0x000fc40002fa1670 */
[----:B------:R-:W-:Y:S02]  /*3f1f0*/  FSEL R39, R39, -INF , !P4 ;  /* 0xff80000027277808 */ /* 0x000fe40006000000 */
[----:B------:R-:W-:Y:S02]  /*3f200*/  ISETP.LT.OR P6, PT, R65, 0x5a, P6 ;  /* 0x0000005a4100780c */ /* 0x000fe400037c1670 */
[----:B------:R-:W-:Y:S02]  /*3f210*/  FSEL R32, R70, -INF , !P5 ;  /* 0xff80000046207808 */ /* 0x000fe40006800000 */
[----:B------:R-:W-:Y:S02]  /*3f220*/  R2UR UR6, R4 ;  /* 0x00000000040672ca */ /* 0x000fe400000e0000 */
[----:B------:R-:W-:Y:S02]  /*3f230*/  R2UR UR7, R5 ;  /* 0x00000000050772ca */ /* 0x000fe400000e0000 */
[----:B------:R-:W-:-:S11]  /*3f240*/  FSEL R33, R67, -INF , !P6 ;  /* 0xff80000043217808 */ /* 0x000fd60007000000 */
[----:B------:R-:W3:Y:S01]  /*3f250*/  LD.E R65, desc[UR6][R6.64+0x14] ;  /* 0x0000140606417980 */ /* 0x000ee2000c101900 */
        /* <DEDUP_REMOVED lines=46> */
[----:B------:R-:W-:Y:S01]  /*3f540*/  FMNMX.FTZ R14, R32, R9, !PT ;  /* 0x00000009200e7209 */ /* 0x000fe20007810000 */
[----:B------:R-:W2:Y:S04]  /*3f550*/  LD.E R18, desc[UR4][R6.64+0x20] ;  /* 0x0000200406127980 */ /* 0x000ea8000c101900 */
[----:B------:R-:W0:Y:S01]  /*3f560*/  SHFL.BFLY PT, R9, R68, 0x2, 0x1f ;  /* 0x0c401f0044097f89 */ /* 0x000e2200000e0000 */
[----:B------:R-:W-:-:S05]  /*3f570*/  FMNMX.FTZ R69, R33, R14, !PT ;  /* 0x0000000e21457209 */ /* 0x000fca0007810000 */
[----:B------:R1:W-:Y:S04]  /*3f580*/  ST.E.64 desc[UR4][R6.64], R68 ;  /* 0x0000004406007985 */ /* 0x0003e8000c101b04 */
[----:B------:R-:W4:Y:S01]  /*3f590*/  LD.E R24, desc[UR6][R6.64+0x4] ;  /* 0x0000040606187980 */ /* 0x000f22000c101900 */
[----:B0-----:R-:W-:-:S03]  /*3f5a0*/  FMNMX.FTZ R9, R68, R9, !PT ;  /* 0x0000000944097209 */ /* 0x001fc60007810000 */
[----:B-1----:R-:W3:Y:S04]  /*3f5b0*/  LD.E R68, desc[UR4][R6.64+0x10] ;  /* 0x0000100406447980 */ /* 0x002ee8000c101900 */
[----:B------:R-:W0:Y:S02]  /*3f5c0*/  SHFL.BFLY PT, R14, R9, 0x1, 0x1f ;  /* 0x0c201f00090e7f89 */ /* 0x000e2400000e0000 */
[----:B0-----:R-:W-:-:S05]  /*3f5d0*/  FMNMX.FTZ R13, R9, R14, !PT ;  /* 0x0000000e090d7209 */ /* 0x001fca0007810000 */
[----:B------:R-:W-:Y:S04]  /*3f5e0*/  ST.E desc[UR4][R6.64], R13 ;  /* 0x0000000d06007985 */ /* 0x000fe8000c101904 */
[----:B------:R-:W2:Y:S01]  /*3f5f0*/  LD.E R15, desc[UR6][R6.64] ;  /* 0x00000006060f7980 */ /* 0x000ea2000c101900 */
[----:B------:R-:W-:Y:S02]  /*3f600*/  R2UR UR8, R4 ;  /* 0x00000000040872ca */ /* 0x000fe400000e0000 */
[----:B------:R-:W-:Y:S01]  /*3f610*/  R2UR UR9, R5 ;  /* 0x00000000050972ca */ /* 0x000fe200000e0000 */
[----:B----4-:R-:W0:Y:S02]  /*3f620*/  SHFL.BFLY PT, R9, R24, 0x2, 0x1f ;  /* 0x0c401f0018097f89 */ /* 0x010e2400000e0000 */
[----:B0-----:R-:W-:-:S05]  /*3f630*/  FMNMX.FTZ R14, R9, R24, !PT ;  /* 0x00000018090e7209 */ /* 0x001fca0007810000 */
[----:B------:R-:W0:Y:S01]  /*3f640*/  SHFL.BFLY PT, R9, R14, 0x1, 0x1f ;  /* 0x0c201f000e097f89 */ /* 0x000e2200000e0000 */
[C---:B--2---:R-:W-:Y:S02]  /*3f650*/  FSETP.NEU.FTZ.AND P0, PT, R15.reuse, -INF , PT ;  /* 0xff8000000f00780b */ /* 0x044fe40003f1d000 */
[----:B0-----:R-:W-:Y:S02]  /*3f660*/  FMNMX.FTZ R13, R14, R9, !PT ;  /* 0x000000090e0d7209 */ /* 0x001fe40007810000 */
[----:B------:R-:W-:Y:S02]  /*3f670*/  FSEL R9, R15, RZ, P0 ;  /* 0x000000ff0f097208 */ /* 0x000fe40000000000 */
[----:B------:R-:W-:-:S03]  /*3f680*/  FSETP.NEU.FTZ.AND P0, PT, R13, -INF , PT ;  /* 0xff8000000d00780b */ /* 0x000fc60003f1d000 */
[----:B------:R-:W-:Y:S01]  /*3f690*/  FADD.FTZ R9, R2, -R9 ;  /* 0x8000000902097221 */ /* 0x000fe20000010000 */
[----:B------:R-:W-:-:S05]  /*3f6a0*/  FSEL R2, R13, RZ, P0 ;  /* 0x000000ff0d027208 */ /* 0x000fca0000000000 */
[----:B------:R-:W-:Y:S01]  /*3f6b0*/  FADD.FTZ R3, R3, -R2 ;  /* 0x8000000203037221 */ /* 0x000fe20000010000 */
[----:B------:R-:W-:-:S03]  /*3f6c0*/  FMUL.FTZ R9, R9, R18 ;  /* 0x0000001209097220 */ /* 0x000fc60000410000 */
[----:B------:R-:W-:-:S03]  /*3f6d0*/  FMUL.FTZ R24, R18, R3 ;  /* 0x0000000312187220 */ /* 0x000fc60000410000 */
[----:B------:R-:W3:Y:S08]  /*3f6e0*/  MUFU.EX2 R9, R9 ;  /* 0x0000000900097308 */ /* 0x000ef00000000800 */
[----:B------:R-:W0:Y:S01]  /*3f6f0*/  MUFU.EX2 R24, R24 ;  /* 0x0000001800187308 */ /* 0x000e220000000800 */
[----:B------:R-:W-:Y:S01]  /*3f700*/  ST.E desc[UR4][R6.64+0x4], R13 ;  /* 0x0000040d06007985 */ /* 0x000fe2000c101904 */
[----:B---3--:R-:W-:Y:S01]  /*3f710*/  FMUL.FTZ R15, R9, R68 ;  /* 0x00000044090f7220 */ /* 0x008fe20000410000 */
[----:B0-----:R-:W-:-:S04]  /*3f720*/  FMUL.FTZ R65, R24, R65 ;  /* 0x0000004118417220 */ /* 0x001fc80000410000 */
[----:B------:R-:W-:Y:S04]  /*3f730*/  ST.E desc[UR6][R6.64+0x10], R15 ;  /* 0x0000100f06007985 */ /* 0x000fe8000c101906 */
[----:B------:R0:W-:Y:S04]  /*3f740*/  ST.E desc[UR8][R6.64+0x14], R65 ;  /* 0x0000144106007985 */ /* 0x0001e8000c101908 */
[----:B------:R-:W2:Y:S04]  /*3f750*/  LDL.64 R2, [R158+0x70] ;  /* 0x000070009e027983 */ /* 0x000ea80000100a00 */
[----:B--2---:R-:W2:Y:S04]  /*3f760*/  LD.E R67, desc[UR6][R2.64+0x20] ;  /* 0x0000200602437980 */ /* 0x004ea8000c101900 */
[----:B------:R-:W2:Y:S04]  /*3f770*/  LD.E R14, desc[UR4][R2.64] ;  /* 0x00000004020e7980 */ /* 0x000ea8000c101900 */
[----:B------:R-:W3:Y:S04]  /*3f780*/  LD.E R68, desc[UR4][R2.64+0x4] ;  /* 0x0000040402447980 */ /* 0x000ee8000c101900 */
[----:B------:R-:W4:Y:S04]  /*3f790*/  LD.E R70, desc[UR4][R2.64+0x10] ;  /* 0x0000100402467980 */ /* 0x000f28000c101900 */
[----:B0-----:R-:W4:Y:S01]  /*3f7a0*/  LD.E R65, desc[UR6][R2.64+0x14] ;  /* 0x0000140602417980 */ /* 0x001f22000c101900 */
[C---:B--2---:R-:W-:Y:S01]  /*3f7b0*/  FMUL.FTZ R6, R14.reuse, R67 ;  /* 0x000000430e067220 */ /* 0x044fe20000410000 */
[----:B------:R-:W-:Y:S01]  /*3f7c0*/  FSETP.NEU.FTZ.AND P0, PT, R14, -INF , PT ;  /* 0xff8000000e00780b */ /* 0x000fe20003f1d000 */
[----:B---3--:R-:W-:-:S03]  /*3f7d0*/  FMUL.FTZ R7, R67, R68 ;  /* 0x0000004443077220 */ /* 0x008fc60000410000 */
[----:B------:R-:W-:Y:S02]  /*3f7e0*/  FSEL R6, R6, RZ, P0 ;  /* 0x000000ff06067208 */ /* 0x000fe40000000000 */
        /* <DEDUP_REMOVED lines=28> */
[----:B------:R-:W4:Y:S01]  /*3f9b0*/  MUFU.EX2 R195, R195 ;  /* 0x000000c300c37308 */ /* 0x000f220000000800 */
[-CC-:B------:R-:W-:Y:S01]  /*3f9c0*/  FFMA.FTZ R155, R52, R67.reuse, -R6.reuse ;  /* 0x00000043349b7223 */ /* 0x180fe20000010806 */
[----:B------:R-:W-:-:S06]  /*3f9d0*/  FFMA.FTZ R194, R48, R67, -R6 ;  /* 0x0000004330c27223 */ /* 0x000fcc0000010806 */
[----:B------:R-:W0:Y:S01]  /*3f9e0*/  MUFU.EX2 R196, R196 ;  /* 0x000000c400c47308 */ /* 0x000e220000000800 */
[----:B------:R-:W-:-:S07]  /*3f9f0*/  FFMA.FTZ R12, R12, R67, -R6 ;  /* 0x000000430c0c7223 */ /* 0x000fce0000010806 */
[----:B------:R-:W1:Y:S08]  /*3fa00*/  MUFU.EX2 R152, R152 ;  /* 0x0000009800987308 */ /* 0x000e700000000800 */
[----:B------:R-:W2:Y:S01]  /*3fa10*/  MUFU.EX2 R193, R193 ;  /* 0x000000c100c17308 */ /* 0x000ea20000000800 */
[----:B------:R-:W-:-:S07]  /*3fa20*/  FFMA.FTZ R11, R41, R67, -R6 ;  /* 0x00000043290b7223 */ /* 0x000fce0000010806 */
[----:B------:R-:W3:Y:S08]  /*3fa30*/  MUFU.EX2 R154, R154 ;  /* 0x0000009a009a7308 */ /* 0x000ef00000000800 */
[----:B------:R-:W3:Y:S01]  /*3fa40*/  MUFU.EX2 R155, R155 ;  /* 0x0000009b009b7308 */ /* 0x000ee20000000800 */
[----:B------:R-:W-:Y:S01]  /*3fa50*/  FFMA.FTZ R175, R26, R67, -R6 ;  /* 0x000000431aaf7223 */ /* 0x000fe20000010806 */
[----:B----4-:R-:W-:-:S06]  /*3fa60*/  FADD.FTZ R7, R195, R70 ;  /* 0x00000046c3077221 */ /* 0x010fcc0000010000 */
[----:B------:R-:W4:Y:S01]  /*3fa70*/  MUFU.EX2 R153, R153 ;  /* 0x0000009900997308 */ /* 0x000f220000000800 */
[----:B0-----:R-:W-:Y:S01]  /*3fa80*/  FADD.FTZ R26, R196, R65 ;  /* 0x00000041c41a7221 */ /* 0x001fe20000010000 */
[----:B------:R-:W-:-:S06]  /*3fa90*/  FFMA.FTZ R0, R38, R67, -R6 ;  /* 0x0000004326007223 */ /* 0x000fcc0000010806 */
[----:B------:R-:W0:Y:S01]  /*3faa0*/  MUFU.EX2 R194, R194 ;  /* 0x000000c200c27308 */ /* 0x000e220000000800 */
[----:B-1----:R-:W-:Y:S01]  /*3fab0*/  FADD.FTZ R7, R152, R7 ;  /* 0x0000000798077221 */ /* 0x002fe20000010000 */
[----:B--2---:R-:W-:-:S06]  /*3fac0*/  FADD.FTZ R26, R193, R26 ;  /* 0x0000001ac11a7221 */ /* 0x004fcc0000010000 */
[----:B------:R-:W1:Y:S01]  /*3fad0*/  MUFU.EX2 R18, R18 ;  /* 0x0000001200127308 */ /* 0x000e620000000800 */
[----:B------:R-:W-:-:S07]  /*3fae0*/  FFMA.FTZ R10, R34, R67, -R6 ;  /* 0x00000043220a7223 */ /* 0x000fce0000010806 */
[----:B------:R-:W2:Y:S01]  /*3faf0*/  MUFU.EX2 R12, R12 ;  /* 0x0000000c000c7308 */ /* 0x000ea20000000800 */
[----:B------:R-:W-:Y:S01]  /*3fb00*/  FFMA.FTZ R170, R28, R67, -R6 ;  /* 0x000000431caa7223 */ /* 0x000fe20000010806 */
[----:B---3--:R-:W-:-:S06]  /*3fb10*/  FADD.FTZ R28, R154, R7 ;  /* 0x000000079a1c7221 */ /* 0x008fcc0000010000 */
[----:B------:R-:W3:Y:S01]  /*3fb20*/  MUFU.EX2 R15, R15 ;  /* 0x0000000f000f7308 */ /* 0x000ee20000000800 */
[----:B------:R-:W-:Y:S01]  /*3fb30*/  FADD.FTZ R7, R155, R26 ;  /* 0x0000001a9b077221 */ /* 0x000fe20000010000 */
[----:B------:R-:W-:-:S06]  /*3fb40*/  FFMA.FTZ R168, R31, R67, -R6 ;  /* 0x000000431fa87223 */ /* 0x000fcc0000010806 */
[----:B------:R-:W3:Y:S01]  /*3fb50*/  MUFU.EX2 R11, R11 ;  /* 0x0000000b000b7308 */ /* 0x000ee20000000800 */
[----:B------:R-:W-:Y:S01]  /*3fb60*/  FFMA.FTZ R177, R21, R67, -R6 ;  /* 0x0000004315b17223 */ /* 0x000fe20000010806 */
[----:B----4-:R-:W-:-:S06]  /*3fb70*/  FADD.FTZ R21, R153, R28 ;  /* 0x0000001c99157221 */ /* 0x010fcc0000010000 */
[----:B------:R-:W4:Y:S01]  /*3fb80*/  MUFU.EX2 R14, R14 ;  /* 0x0000000e000e7308 */ /* 0x000f220000000800 */
[----:B0-----:R-:W-:Y:S01]  /*3fb90*/  FADD.FTZ R7, R194, R7 ;  /* 0x00000007c2077221 */ /* 0x001fe20000010000 */
[----:B------:R-:W-:-:S06]  /*3fba0*/  FFMA.FTZ R167, R30, R67, -R6 ;  /* 0x000000431ea77223 */ /* 0x000fcc0000010806 */
[----:B------:R-:W0:Y:S01]  /*3fbb0*/  MUFU.EX2 R0, R0 ;  /* 0x0000000000007308 */ /* 0x000e220000000800 */
[----:B------:R-:W-:Y:S01]  /*3fbc0*/  FFMA.FTZ R185, R20, R67, -R6 ;  /* 0x0000004314b97223 */ /* 0x000fe20000010806 */
[----:B-1----:R-:W-:-:S06]  /*3fbd0*/  FADD.FTZ R20, R18, R21 ;  /* 0x0000001512147221 */ /* 0x002fcc0000010000 */
[----:B------:R-:W1:Y:S01]  /*3fbe0*/  MUFU.EX2 R13, R13 ;  /* 0x0000000d000d7308 */ /* 0x000e620000000800 */
[----:B--2---:R-:W-:-:S07]  /*3fbf0*/  FADD.FTZ R26, R12, R7 ;  /* 0x000000070c1a7221 */ /* 0x004fce0000010000 */
[----:B------:R-:W2:Y:S01]  /*3fc00*/  MUFU.EX2 R10, R10 ;  /* 0x0000000a000a7308 */ /* 0x000ea20000000800 */
[----:B---3--:R-:W-:Y:S01]  /*3fc10*/  FADD.FTZ R7, R15, R20 ;  /* 0x000000140f077221 */ /* 0x008fe20000010000 */
[----:B------:R-:W-:-:S06]  /*3fc20*/  FADD.FTZ R21, R11, R26 ;  /* 0x0000001a0b157221 */ /* 0x000fcc0000010000 */
[----:B------:R-:W3:Y:S01]  /*3fc30*/  MUFU.EX2 R164, R164 ;  /* 0x000000a400a47308 */ /* 0x000ee20000000800 */
[----:B------:R-:W-:-:S07]  /*3fc40*/  FFMA.FTZ R169, R29, R67, -R6 ;  /* 0x000000431da97223 */ /* 0x000fce0000010806 */
[----:B------:R-:W3:Y:S01]  /*3fc50*/  MUFU.EX2 R168, R168 ;  /* 0x000000a800a87308 */ /* 0x000ee20000000800 */
[----:B----4-:R-:W-:Y:S01]  /*3fc60*/  FADD.FTZ R20, R14, R7 ;  /* 0x000000070e147221 */ /* 0x010fe20000010000 */
[----:B0-----:R-:W-:-:S06]  /*3fc70*/  FADD.FTZ R21, R0, R21 ;  /* 0x0000001500157221 */ /* 0x001fcc0000010000 */
[----:B------:R-:W0:Y:S01]  /*3fc80*/  MUFU.EX2 R163, R163 ;  /* 0x000000a300a37308 */ /* 0x000e220000000800 */
[----:B------:R-:W-:-:S07]  /*3fc90*/  FFMA.FTZ R176, R27, R67, -R6 ;  /* 0x000000431bb07223 */ /* 0x000fce0000010806 */
[----:B------:R-:W4:Y:S01]  /*3fca0*/  MUFU.EX2 R167, R167 ;  /* 0x000000a700a77308 */ /* 0x000f220000000800 */
[----:B------:R-:W-:Y:S01]  /*3fcb0*/  FFMA.FTZ R178, R25, R67, -R6 ;  /* 0x0000004319b27223 */ /* 0x000fe20000010806 */
[----:B-1----:R-:W-:-:S06]  /*3fcc0*/  FADD.FTZ R7, R13, R20 ;  /* 0x000000140d077221 */ /* 0x002fcc0000010000 */
[----:B------:R-:W1:Y:S01]  /*3fcd0*/  MUFU.EX2 R166, R166 ;  /* 0x000000a600a67308 */ /* 0x000e620000000800 */
[----:B--2---:R-:W-:-:S07]  /*3fce0*/  FADD.FTZ R25, R10, R21 ;  /* 0x000000150a197221 */ /* 0x004fce0000010000 */
[----:B------:R-:W2:Y:S01]  /*3fcf0*/  MUFU.EX2 R170, R170 ;  /* 0x000000aa00aa7308 */ /* 0x000ea20000000800 */
[----:B---3--:R-:W-:Y:S01]  /*3fd00*/  FADD.FTZ R20, R164, R7 ;  /* 0x00000007a4147221 */ /* 0x008fe20000010000 */
[----:B------:R-:W-:-:S06]  /*3fd10*/  FADD.FTZ R26, R168, R25 ;  /* 0x00000019a81a7221 */ /* 0x000fcc0000010000 */
[----:B------:R-:W3:Y:S08]  /*3fd20*/  MUFU.EX2 R165, R165 ;  /* 0x000000a500a57308 */ /* 0x000ef00000000800 */
[----:B------:R-:W3:Y:S01]  /*3fd30*/  MUFU.EX2 R169, R169 ;  /* 0x000000a900a97308 */ /* 0x000ee20000000800 */
[----:B0-----:R-:W-:Y:S01]  /*3fd40*/  FADD.FTZ R7, R163, R20 ;  /* 0x00000014a3077221 */ /* 0x001fe20000010000 */
[----:B----4-:R-:W-:-:S06]  /*3fd50*/  FADD.FTZ R25, R167, R26 ;  /* 0x0000001aa7197221 */ /* 0x010fcc0000010000 */
[----:B------:R-:W0:Y:S08]  /*3fd60*/  MUFU.EX2 R172, R172 ;  /* 0x000000ac00ac7308 */ /* 0x000e300000000800 */
[----:B------:R-:W4:Y:S01]  /*3fd70*/  MUFU.EX2 R176, R176 ;  /* 0x000000b000b07308 */ /* 0x000f220000000800 */
[----:B-1----:R-:W-:Y:S01]  /*3fd80*/  FADD.FTZ R26, R166, R7 ;  /* 0x00000007a61a7221 */ /* 0x002fe20000010000 */
[----:B--2---:R-:W-:-:S06]  /*3fd90*/  FADD.FTZ R28, R170, R25 ;  /* 0x00000019aa1c7221 */ /* 0x004fcc0000010000 */
[----:B------:R-:W1:Y:S08]  /*3fda0*/  MUFU.EX2 R171, R171 ;  /* 0x000000ab00ab7308 */ /* 0x000e700000000800 */
[----:B------:R-:W2:Y:S01]  /*3fdb0*/  MUFU.EX2 R175, R175 ;  /* 0x000000af00af7308 */ /* 0x000ea20000000800 */
[----:B---3--:R-:W-:Y:S01]  /*3fdc0*/  FADD.FTZ R7, R165, R26 ;  /* 0x0000001aa5077221 */ /* 0x008fe20000010000 */
[----:B------:R-:W-:-:S06]  /*3fdd0*/  FADD.FTZ R25, R169, R28 ;  /* 0x0000001ca9197221 */ /* 0x000fcc0000010000 */
[----:B------:R-:W3:Y:S01]  /*3fde0*/  MUFU.EX2 R174, R174 ;  /* 0x000000ae00ae7308 */ /* 0x000ee20000000800 */
[----:B------:R-:W-:-:S07]  /*3fdf0*/  FFMA.FTZ R156, R64, R67, -R6 ;  /* 0x00000043409c7223 */ /* 0x000fce0000010806 */
[----:B------:R-:W3:Y:S01]  /*3fe00*/  MUFU.EX2 R178, R178 ;  /* 0x000000b200b27308 */ /* 0x000ee20000000800 */
[----:B0-----:R-:W-:Y:S01]  /*3fe10*/  FADD.FTZ R26, R172, R7 ;  /* 0x00000007ac1a7221 */ /* 0x001fe20000010000 */
[----:B----4-:R-:W-:-:S06]  /*3fe20*/  FADD.FTZ R28, R176, R25 ;  /* 0x00000019b01c7221 */ /* 0x010fcc0000010000 */
[----:B------:R-:W0:Y:S01]  /*3fe30*/  MUFU.EX2 R173, R173 ;  /* 0x000000ad00ad7308 */ /* 0x000e220000000800 */
[----:B------:R-:W-:-:S07]  /*3fe40*/  FFMA.FTZ R21, R66, R67, -R6 ;  /* 0x0000004342157223 */ /* 0x000fce0000010806 */
[----:B------:R-:W4:Y:S01]  /*3fe50*/  MUFU.EX2 R177, R177 ;  /* 0x000000b100b17308 */ /* 0x000f220000000800 */
[----:B-1----:R-:W-:Y:S01]  /*3fe60*/  FADD.FTZ R7, R171, R26 ;  /* 0x0000001aab077221 */ /* 0x002fe20000010000 */
[----:B--2---:R-:W-:-:S06]  /*3fe70*/  FADD.FTZ R25, R175, R28 ;  /* 0x0000001caf197221 */ /* 0x004fcc0000010000 */
[----:B------:R-:W1:Y:S01]  /*3fe80*/  MUFU.EX2 R182, R182 ;  /* 0x000000b600b67308 */ /* 0x000e620000000800 */
[----:B------:R-:W-:-:S07]  /*3fe90*/  FFMA.FTZ R20, R53, R67, -R6 ;  /* 0x0000004335147223 */ /* 0x000fce0000010806 */
        /* <DEDUP_REMOVED lines=31> */
[----:B------:R-:W3:Y:S08]  /*40090*/  MUFU.EX2 R186, R186 ;  /* 0x000000ba00ba7308 */ /* 0x000ef00000000800 */
[----:B------:R-:W3:Y:S01]  /*400a0*/  MUFU.EX2 R159, R159 ;  /* 0x0000009f009f7308 */ /* 0x000ee20000000800 */
[----:B0-----:R-:W-:Y:S01]  /*400b0*/  FADD.FTZ R26, R188, R25 ;  /* 0x00000019bc1a7221 */ /* 0x001fe20000010000 */
[----:B----4-:R-:W-:-:S03]  /*400c0*/  FADD.FTZ R7, R161, R6 ;  /* 0x00000006a1077221 */ /* 0x010fc60000010000 */
[----:B-1----:R-:W-:Y:S01]  /*400d0*/  FADD.FTZ R25, R187, R26 ;  /* 0x0000001abb197221 */ /* 0x002fe20000010000 */
[----:B--2---:R-:W-:-:S03]  /*400e0*/  FADD.FTZ R6, R160, R7 ;  /* 0x00000007a0067221 */ /* 0x004fc60000010000 */
[----:B---3--:R-:W-:Y:S01]  /*400f0*/  FADD.FTZ R25, R186, R25 ;  /* 0x00000019ba197221 */ /* 0x008fe20000010000 */
[----:B------:R-:W-:-:S04]  /*40100*/  FADD.FTZ R27, R159, R6 ;  /* 0x000000069f1b7221 */ /* 0x000fc80000010000 */
        /* <DEDUP_REMOVED lines=289> */
[----:B------:R-:W-:Y:S01]  /*41320*/  ST.E desc[UR6][R6.64+0x18], R31 ;  /* 0x0000181f06007985 */ /* 0x000fe2000c101906 */
[----:B------:R-:W-:-:S03]  /*41330*/  FMUL.FTZ R39, R24, R39 ;  /* 0x0000002718277220 */ /* 0x000fc60000410000 */
[----:B------:R1:W-:Y:S01]  /*41340*/  ST.E desc[UR14][R6.64+0x1c], R27 ;  /* 0x00001c1b06007985 */ /* 0x0003e2000c10190e */
[----:B------:R-:W-:-:S03]  /*41350*/  FMUL.FTZ R37, R24, R37 ;  /* 0x0000002518257220 */ /* 0x000fc60000410000 */
[----:B------:R2:W-:Y:S01]  /*41360*/  ST.E desc[UR16][R6.64+0x28], R29 ;  /* 0x0000281d06007985 */ /* 0x0005e2000c101910 */
        /* <DEDUP_REMOVED lines=21> */
[----:B------:R4:W-:Y:S01]  /*414c0*/  ST.E desc[UR10][R6.64+0x7c], R51 ;  /* 0x00007c3306007985 */ /* 0x0009e2000c10190a */
        /* <DEDUP_REMOVED lines=81> */
[----:B------:R-:W-:Y:S04]  /*419e0*/  ST.E desc[UR4][R6.64+0x1c8], R139 ;  /* 0x0001c88b06007985 */ /* 0x000fe8000c101904 */
[----:B------:R4:W-:Y:S04]  /*419f0*/  ST.E desc[UR8][R6.64+0x1cc], R135 ;  /* 0x0001cc8706007985 */ /* 0x0009e8000c101908 */
[----:B------:R4:W-:Y:S04]  /*41a00*/  ST.E desc[UR10][R6.64+0x1d8], R137 ;  /* 0x0001d88906007985 */ /* 0x0009e8000c10190a */
[----:B------:R-:W-:Y:S04]  /*41a10*/  ST.E desc[UR6][R6.64+0x1dc], R147 ;  /* 0x0001dc9306007985 */ /* 0x000fe8000c101906 */
[----:B------:R4:W-:Y:S04]  /*41a20*/  ST.E desc[UR12][R6.64+0x1e8], R141 ;  /* 0x0001e88d06007985 */ /* 0x0009e8000c10190c */
[----:B------:R-:W-:Y:S04]  /*41a30*/  ST.E desc[UR14][R6.64+0x1ec], R145 ;  /* 0x0001ec9106007985 */ /* 0x000fe8000c10190e */
[----:B------:R4:W-:Y:S04]  /*41a40*/  ST.E desc[UR16][R6.64+0x1f8], R143 ;  /* 0x0001f88f06007985 */ /* 0x0009e8000c101910 */
[----:B------:R4:W-:Y:S04]  /*41a50*/  ST.E desc[UR18][R6.64+0x1fc], R149 ;  /* 0x0001fc9506007985 */ /* 0x0009e8000c101912 */
[----:B0-----:R-:W2:Y:S01]  /*41a60*/  LDL.64 R2, [R158+0x80] ;  /* 0x000080009e027983 */ /* 0x001ea20000100a00 */
[----:B------:R-:W-:-:S02]  /*41a70*/  LEA.HI R8, R8, 0x8, RZ, 0x19 ;  /* 0x0000000808087811 */ /* 0x000fc400078fc8ff */
[----:B------:R-:W-:Y:S01]  /*41a80*/  R2UR UR28, R4 ;  /* 0x00000000041c72ca */ /* 0x000fe200000e0000 */
[----:B-1----:R-:W4:Y:S02]  /*41a90*/  LDL.64 R26, [R158] ;  /* 0x000000009e1a7983 */ /* 0x002f240000100a00 */
[----:B------:R0:W-:Y:S01]  /*41aa0*/  BAR.SYNC.DEFER_BLOCKING R8, 0x100 ;  /* 0x000400080000751d */ /* 0x0001e20000010000 */
[----:B------:R-:W-:-:S05]  /*41ab0*/  R2UR UR29, R5 ;  /* 0x00000000051d72ca */ /* 0x000fca00000e0000 */
[----:B------:R-:W4:Y:S04]  /*41ac0*/  LDL.64 R24, [R158+0x98] ;  /* 0x000098009e187983 */ /* 0x000f280000100a00 */
[----:B0-----:R-:W4:Y:S04]  /*41ad0*/  LDL.64 R8, [R158+0x88] ;  /* 0x000088009e087983 */ /* 0x001f280000100a00 */
[----:B--2---:R-:W2:Y:S04]  /*41ae0*/  LD.E R29, desc[UR4][R2.64] ;  /* 0x00000004021d7980 */ /* 0x004ea8000c101900 */
[----:B------:R-:W2:Y:S04]  /*41af0*/  LD.E R31, desc[UR4][R2.64+0x4] ;  /* 0x00000404021f7980 */ /* 0x000ea8000c101900 */
        /* <DEDUP_REMOVED lines=65> */
[----:B--2---:R0:W-:Y:S04]  /*41f10*/  ST.E desc[UR8][R2.64], R29 ;  /* 0x0000001d02007985 */ /* 0x0041e8000c101908 */
[----:B------:R1:W-:Y:S04]  /*41f20*/  ST.E desc[UR4][R2.64+0x4], R31 ;  /* 0x0000041f02007985 */ /* 0x0003e8000c101904 */
[----:B---3--:R2:W-:Y:S04]  /*41f30*/  ST.E desc[UR6][R2.64+0x8], R33 ;  /* 0x0000082102007985 */ /* 0x0085e8000c101906 */
[----:B------:R3:W-:Y:S04]  /*41f40*/  ST.E desc[UR8][R2.64+0xc], R35 ;  /* 0x00000c2302007985 */ /* 0x0007e8000c101908 */
[----:B------:R3:W-:Y:S04]  /*41f50*/  ST.E desc[UR10][R2.64+0x10], R37 ;  /* 0x0000102502007985 */ /* 0x0007e8000c10190a */
[----:B------:R3:W-:Y:S04]  /*41f60*/  ST.E desc[UR12][R2.64+0x14], R39 ;  /* 0x0000142702007985 */ /* 0x0007e8000c10190c */
[----:B------:R3:W-:Y:S04]  /*41f70*/  ST.E desc[UR14][R2.64+0x18], R41 ;  /* 0x0000182902007985 */ /* 0x0007e8000c10190e */
[----:B------:R3:W-:Y:S04]  /*41f80*/  ST.E desc[UR16][R2.64+0x1c], R43 ;  /* 0x00001c2b02007985 */ /* 0x0007e8000c101910 */
[----:B------:R3:W-:Y:S04]  /*41f90*/  ST.E desc[UR18][R2.64+0x20], R45 ;  /* 0x0000202d02007985 */ /* 0x0007e8000c101912 */
        /* <DEDUP_REMOVED lines=56> */
[----:B------:R-:W4:Y:S04]  /*42320*/  LD.E R25, desc[UR28][R2.64+0x104] ;  /* 0x0001041c02197980 */ /* 0x000f28000c101900 */
[----:B----4-:R4:W-:Y:S04]  /*42330*/  ST.E desc[UR4][R2.64+0x104], R25 ;  /* 0x0001041902007985 */ /* 0x0109e8000c101904 */
[----:B------:R-:W4:Y:S04]  /*42340*/  LD.E R27, desc[UR6][R2.64+0x108] ;  /* 0x00010806021b7980 */ /* 0x000f28000c101900 */
[----:B0-----:R-:W4:Y:S04]  /*42350*/  LD.E R29, desc[UR8][R2.64+0x10c] ;  /* 0x00010c08021d7980 */ /* 0x001f28000c101900 */
[----:B-1----:R-:W4:Y:S04]  /*42360*/  LD.E R31, desc[UR10][R2.64+0x110] ;  /* 0x0001100a021f7980 */ /* 0x002f28000c101900 */
[----:B--2---:R-:W2:Y:S04]  /*42370*/  LD.E R33, desc[UR12][R2.64+0x114] ;  /* 0x0001140c02217980 */ /* 0x004ea8000c101900 */
[----:B---3--:R-:W3:Y:S04]  /*42380*/  LD.E R35, desc[UR14][R2.64+0x118] ;  /* 0x0001180e02237980 */ /* 0x008ee8000c101900 */
        /* <DEDUP_REMOVED lines=59> */
[----:B------:R-:W-:Y:S04]  /*42740*/  ST.E desc[UR4][R2.64+0x108], R27 ;  /* 0x0001081b02007985 */ /* 0x000fe8000c101904 */
[----:B------:R-:W-:Y:S04]  /*42750*/  ST.E desc[UR6][R2.64+0x10c], R29 ;  /* 0x00010c1d02007985 */ /* 0x000fe8000c101906 */
[----:B------:R-:W-:Y:S04]  /*42760*/  ST.E desc[UR8][R2.64+0x110], R31 ;  /* 0x0001101f02007985 */ /* 0x000fe8000c101908 */
[----:B--2---:R-:W-:Y:S04]  /*42770*/  ST.E desc[UR10][R2.64+0x114], R33 ;  /* 0x0001142102007985 */ /* 0x004fe8000c10190a */
[----:B---3--:R-:W-:Y:S04]  /*42780*/  ST.E desc[UR12][R2.64+0x118], R35 ;  /* 0x0001182302007985 */ /* 0x008fe8000c10190c */
[----:B------:R-:W-:Y:S04]  /*42790*/  ST.E desc[UR14][R2.64+0x11c], R37 ;  /* 0x00011c2502007985 */ /* 0x000fe8000c10190e */
[----:B------:R-:W-:Y:S04]  /*427a0*/  ST.E desc[UR16][R2.64+0x120], R39 ;  /* 0x0001202702007985 */ /* 0x000fe8000c101910 */
[----:B------:R-:W-:Y:S04]  /*427b0*/  ST.E desc[UR18][R2.64+0x124], R41 ;  /* 0x0001242902007985 */ /* 0x000fe8000c101912 */
[----:B------:R-:W-:Y:S04]  /*427c0*/  ST.E desc[UR20][R2.64+0x128], R43 ;  /* 0x0001282b02007985 */ /* 0x000fe8000c101914 */
[----:B------:R-:W-:Y:S04]  /*427d0*/  ST.E desc[UR22][R2.64+0x12c], R45 ;  /* 0x00012c2d02007985 */ /* 0x000fe8000c101916 */
[----:B----4-:R0:W-:Y:S04]  /*427e0*/  ST.E desc[UR4][R2.64+0x130], R25 ;  /* 0x0001301902007985 */ /* 0x0101e8000c101904 */
        /* <DEDUP_REMOVED lines=65> */
[----:B0-----:R-:W4:Y:S01]  /*42c00*/  LD.E R25, desc[UR24][R2.64+0x4] ;  /* 0x0000041802197980 */ /* 0x001f22000c101900 */
        /* <DEDUP_REMOVED lines=142> */
[----:B------:R-:W-:Y:S01]  /*434f0*/  VOTEU.ANY UP0, P0 ;  /* 0x00000000003f7886 */ /* 0x000fe20000000100 */
        /* <DEDUP_REMOVED lines=24> */
[----:B--2---:R-:W-:-:S06]  /*43680*/  WARPGROUP.ARRIVE ;  /* 0x00000000000079c5 */ /* 0x004fcc0000000000 */
        /* <DEDUP_REMOVED lines=753> */
[----:B------:R-:W-:Y:S02]  /*465a0*/  F2FP.F16.F32.PACK_AB R152, R15, R18 ;  /* 0x000000120f98723e */ /* 0x000fe400000000ff */
[----:B------:R-:W-:Y:S02]  /*465b0*/  F2FP.F16.F32.PACK_AB R154, R13, R14 ;  /* 0x0000000e0d9a723e */ /* 0x000fe400000000ff */
[----:B------:R-:W-:Y:S02]  /*465c0*/  F2FP.F16.F32.PACK_AB R153, R11, R12 ;  /* 0x0000000c0b99723e */ /* 0x000fe400000000ff */
[----:B------:R-:W-:-:S02]  /*465d0*/  F2FP.F16.F32.PACK_AB R155, R10, R0 ;  /* 0x000000000a9b723e */ /* 0x000fc400000000ff */
        /* <DEDUP_REMOVED lines=2724> */
[----:B------:R4:W-:Y:S04]  /*51020*/  ST.E desc[UR18][R2.64+0x1b4], R133 ;  /* 0x0001b48502007985 */ /* 0x0009e8000c101912 */
        /* <DEDUP_REMOVED lines=23> */
[----:B------:R4:W-:Y:S04]  /*511a0*/  ST.E desc[UR16][R2.64+0x1e4], R145 ;  /* 0x0001e49102007985 */ /* 0x0009e8000c101910 */
        /* <DEDUP_REMOVED lines=372> */
[----:B------:R-:W-:-:S02]  /*528f0*/  R2UR UR7, R7 ;  /* 0x00000000070772ca */ /* 0x000fc400000e0000 */
[----:B------:R-:W-:Y:S02]  /*52900*/  F2FP.F16.F32.PACK_AB R186, R186, R187 ;  /* 0x000000bbbaba723e */ /* 0x000fe400000000ff */
[----:B------:R-:W-:Y:S02]  /*52910*/  R2UR UR6, R6 ;  /* 0x00000000060672ca */ /* 0x000fe400000e0000 */
[----:B------:R-:W-:Y:S02]  /*52920*/  F2FP.F16.F32.PACK_AB R184, R188, R189 ;  /* 0x000000bdbcb8723e */ /* 0x000fe400000000ff */
[----:B------:R-:W-:Y:S02]  /*52930*/  F2FP.F16.F32.PACK_AB R185, R161, R162 ;  /* 0x000000a2a1b9723e */ /* 0x000fe400000000ff */
[----:B------:R-:W-:Y:S02]  /*52940*/  F2FP.F16.F32.PACK_AB R187, R159, R160 ;  /* 0x000000a09fbb723e */ /* 0x000fe400000000ff */
        /* <DEDUP_REMOVED lines=27> */
[C---:B------:R-:W-:Y:S01]  /*52b00*/  R2UR UR7, R5.reuse ;  /* 0x00000000050772ca */ /* 0x040fe200000e0000 */
[----:B------:R-:W-:Y:S02]  /*52b10*/  WARPGROUP.DEPBAR.LE gsb0, 0x0 ;  /* 0x00008000000079c5 */ /* 0x000fe40000010000 */
[----:B------:R-:W-:Y:S01]  /*52b20*/  ST.E desc[UR4][R2.64], R24 ;  /* 0x0000001802007985 */ /* 0x000fe2000c101904 */
[----:B------:R-:W-:Y:S02]  /*52b30*/  R2UR UR4, R4 ;  /* 0x00000000040472ca */ /* 0x000fe400000e0000 */
[----:B------:R-:W-:-:S07]  /*52b40*/  R2UR UR5, R5 ;  /* 0x00000000050572ca */ /* 0x000fce00000e0000 */
[----:B------:R0:W-:Y:S01]  /*52b50*/  ST.E desc[UR6][R2.64+0x4], R25 ;  /* 0x0000041902007985 */ /* 0x0001e2000c101906 */
[C---:B------:R-:W-:Y:S02]  /*52b60*/  R2UR UR6, R4.reuse ;  /* 0x00000000040672ca */ /* 0x040fe400000e0000 */
[C---:B------:R-:W-:Y:S01]  /*52b70*/  R2UR UR7, R5.reuse ;  /* 0x00000000050772ca */ /* 0x040fe200000e0000 */
[----:B------:R-:W-:Y:S01]  /*52b80*/  ST.E desc[UR8][R2.64+0x8], R26 ;  /* 0x0000081a02007985 */ /* 0x000fe2000c101908 */
[C---:B------:R-:W-:Y:S02]  /*52b90*/  R2UR UR8, R4.reuse ;  /* 0x00000000040872ca */ /* 0x040fe400000e0000 */
[C---:B------:R-:W-:Y:S01]  /*52ba0*/  R2UR UR9, R5.reuse ;  /* 0x00000000050972ca */ /* 0x040fe200000e0000 */
[----:B------:R1:W-:Y:S01]  /*52bb0*/  ST.E desc[UR10][R2.64+0xc], R27 ;  /* 0x00000c1b02007985 */ /* 0x0003e2000c10190a */
[C---:B------:R-:W-:Y:S02]  /*52bc0*/  R2UR UR10, R4.reuse ;  /* 0x00000000040a72ca */ /* 0x040fe400000e0000 */
[----:B------:R-:W-:Y:S01]  /*52bd0*/  R2UR UR11, R5 ;  /* 0x00000000050b72ca */ /* 0x000fe200000e0000 */
[----:B------:R-:W-:Y:S01]  /*52be0*/  ST.E desc[UR12][R2.64+0x10], R28 ;  /* 0x0000101c02007985 */ /* 0x000fe2000c10190c */
        /* <DEDUP_REMOVED lines=370> */
[----:B------:R4:W-:Y:S01]  /*54310*/  ST.E desc[UR6][R8.64], R191 ;  /* 0x000000bf08007985 */ /* 0x0009e2000c101906 */
        /* <DEDUP_REMOVED lines=19> */
[----:B-1----:R-:W4:Y:S01]  /*54450*/  LD.E R27, desc[UR20][R2.64+0x18] ;  /* 0x00001814021b7980 */ /* 0x002f22000c101900 */
[----:B------:R-:W-:-:S02]  /*54460*/  R2UR UR18, R4 ;  /* 0x00000000041272ca */ /* 0x000fc400000e0000 */
[C---:B------:R-:W-:Y:S01]  /*54470*/  R2UR UR19, R5.reuse ;  /* 0x00000000051372ca */ /* 0x040fe200000e0000 */
[----:B--2---:R-:W2:Y:S01]  /*54480*/  LD.E R29, desc[UR22][R2.64+0x1c] ;  /* 0x00001c16021d7980 */ /* 0x004ea2000c101900 */
[C---:B------:R-:W-:Y:S02]  /*54490*/  R2UR UR20, R4.reuse ;  /* 0x00000000041472ca */ /* 0x040fe400000e0000 */
[C---:B------:R-:W-:Y:S01]  /*544a0*/  R2UR UR21, R5.reuse ;  /* 0x00000000051572ca */ /* 0x040fe200000e0000 */
[----:B---3--:R-:W3:Y:S01]  /*544b0*/  LD.E R31, desc[UR24][R2.64+0x20] ;  /* 0x00002018021f7980 */ /* 0x008ee2000c101900 */
[C---:B------:R-:W-:Y:S02]  /*544c0*/  R2UR UR22, R4.reuse ;  /* 0x00000000041672ca */ /* 0x040fe400000e0000 */
[----:B------:R-:W-:Y:S01]  /*544d0*/  R2UR UR23, R5 ;  /* 0x00000000051772ca */ /* 0x000fe200000e0000 */
[----:B----4-:R-:W4:Y:S01]  /*544e0*/  LD.E R33, desc[UR26][R2.64+0x24] ;  /* 0x0000241a02217980 */ /* 0x010f22000c101900 */
        /* <DEDUP_REMOVED lines=375> */
[----:B--2---:R-:W-:Y:S01]  /*55c60*/  ST.E desc[UR18][R2.64+0x1c], R29 ;  /* 0x00001c1d02007985 */ /* 0x004fe2000c101912 */
[----:B------:R-:W-:-:S02]  /*55c70*/  R2UR UR18, R4 ;  /* 0x00000000041272ca */ /* 0x000fc400000e0000 */
[C---:B------:R-:W-:Y:S01]  /*55c80*/  R2UR UR19, R5.reuse ;  /* 0x00000000051372ca */ /* 0x040fe200000e0000 */
[----:B---3--:R-:W-:Y:S01]  /*55c90*/  ST.E desc[UR20][R2.64+0x20], R31 ;  /* 0x0000201f02007985 */ /* 0x008fe2000c101914 */
[C---:B------:R-:W-:Y:S02]  /*55ca0*/  R2UR UR20, R4.reuse ;  /* 0x00000000041472ca */ /* 0x040fe400000e0000 */
[C---:B------:R-:W-:Y:S01]  /*55cb0*/  R2UR UR21, R5.reuse ;  /* 0x00000000051572ca */ /* 0x040fe200000e0000 */
[----:B----4-:R-:W-:Y:S01]  /*55cc0*/  ST.E desc[UR22][R2.64+0x24], R33 ;  /* 0x0000242102007985 */ /* 0x010fe2000c101916 */
        /* <DEDUP_REMOVED lines=347> */
.L_x_11568:
[----:B------:R-:W-:Y:S05]  /*57280*/  BSYNC B2 ;  /* 0x0000000000027941 */ /* 0x000fea0003800000 */
.L_x_11567:
[C---:B------:R-:W-:Y:S02]  /*57290*/  R2UR UR6, R4.reuse ;  /* 0x00000000040672ca */ /* 0x040fe400000e0000 */
[C---:B------:R-:W-:Y:S02]  /*572a0*/  R2UR UR7, R5.reuse ;  /* 0x00000000050772ca */ /* 0x040fe400000e0000 */
[----:B------:R-:W-:Y:S02]  /*572b0*/  R2UR UR4, R4 ;  /* 0x00000000040472ca */ /* 0x000fe400000e0000 */
[----:B------:R-:W-:-:S09]  /*572c0*/  R2UR UR5, R5 ;  /* 0x00000000050572ca */ /* 0x000fd200000e0000 */
[----:B------:R-:W2:Y:S04]  /*572d0*/  LD.E.64 R2, desc[UR6][R8.64+0x20] ;  /* 0x0000200608027980 */ /* 0x000ea8000c101b00 */
[----:B------:R-:W3:Y:S01]  /*572e0*/  LD.E R0, desc[UR4][R8.64+0xc] ;  /* 0x00000c0408007980 */ /* 0x000ee2000c101900 */
[----:B------:R-:W-:Y:S01]  /*572f0*/  IMAD.MOV.U32 R193, RZ, RZ, 0x0 ;  /* 0x00000000ffc17424 */ /* 0x000fe200078e00ff */
[----:B--2---:R-:W-:-:S05]  /*57300*/  MOV R3, R2 ;  /* 0x0000000200037202 */ /* 0x004fca0000000f00 */
[----:B-----5:R-:W-:-:S05]  /*57310*/  IMAD R3, R6, 0x8, R3 ;  /* 0x0000000806037824 */ /* 0x020fca00078e0203 */
[----:B---3--:R-:W-:-:S04]  /*57320*/  PRMT R0, R0, 0x654, R3 ;  /* 0x0000065400007816 */ /* 0x008fc80000000003 */
[----:B------:R0:W-:Y:S02]  /*57330*/  SYNCS.ARRIVE.TRANS64.RED.A1T0 RZ, [R0+URZ], RZ ;  /* 0x000000ff00ff79a7 */ /* 0x0001e4000810043f */
[----:B0-----:R-:W-:Y:S05]  /*57340*/  RET.REL.NODEC R192 `(_ZN7cutlass13device_kernelIN5flash11enable_sm90INS1_16FlashAttnFwdSm90INS1_25CollectiveMainloopFwdSm90ILi2EN4cute5tupleIJNS5_1CILi1EEES8_S8_EEENS6_IJNS7_ILi128EEENS7_ILi96EEENS7_ILi64EEEEEELi256ENS_6half_tEfNS_4arch4Sm90ELb0ELb1ELb1ELb0ELb1ELb0ELb1ELb1ELb0ELb1ELb1ELb0EEENS1_21CollectiveEpilogueFwdINS6_IJSA_NS7_ILi256EEESB_EEES9_SE_SG_Li256ELb0ELb1ELb1ELb0EEENS1_19SingleTileSchedulerILb0ELb1ELb1ELi128EEEEEEEEEvNT_6ParamsE) ;  /* 0xfffffa8cc02c7950 */ /* 0x001fea0003c3ffff */
.L_x_11543:
[----:B0-----:R0:W1:Y:S02]  /*57350*/  SYNCS.PHASECHK.TRANS64.TRYWAIT P0, [R10+URZ], R11 ;  /* 0x0000000b0a0075a7 */ /* 0x001064000800017f */
[----:B-1----:R-:W-:Y:S05]  /*57360*/  @!P0 NANOSLEEP.SYNCS 0x989680 ;  /* 0x009896800000895d */ /* 0x002fea0003900000 */
[----:B------:R-:W1:Y:S02]  /*57370*/  @!P0 SYNCS.PHASECHK.TRANS64 P0, [R10+URZ], R11 ;  /* 0x0000000b0a0085a7 */ /* 0x000e64000800007f */
[----:B-1----:R-:W-:Y:S05]  /*57380*/  @!P0 BRA `(.L_x_11543) ;  /* 0xfffffffc00f08947 */ /* 0x002fea000383ffff */
[----:B------:R-:W-:Y:S05]  /*57390*/  BRA `(.L_x_11542) ;  /* 0xfffffe48001c7947 */ /* 0x000fea000383ffff */
.L_x_11550:
[----:B0-----:R0:W1:Y:S02]  /*573a0*/  SYNCS.PHASECHK.TRANS64.TRYWAIT P0, [R10+URZ], R11 ;  /* 0x0000000b0a0075a7 */ /* 0x001064000800017f */
[----:B-1----:R-:W-:Y:S05]  /*573b0*/  @!P0 NANOSLEEP.SYNCS 0x989680 ;  /* 0x009896800000895d */ /* 0x002fea0003900000 */
[----:B------:R-:W1:Y:S02]  /*573c0*/  @!P0 SYNCS.PHASECHK.TRANS64 P0, [R10+URZ], R11 ;  /* 0x0000000b0a0085a7 */ /* 0x000e64000800007f */
[----:B-1----:R-:W-:Y:S05]  /*573d0*/  @!P0 BRA `(.L_x_11550) ;  /* 0xfffffffc00f08947 */ /* 0x002fea000383ffff */
[----:B------:R-:W-:Y:S05]  /*573e0*/  BRA `(.L_x_11549) ;  /* 0xfffffe4c00f07947 */ /* 0x000fea000383ffff */
.L_x_11569:
        /* <DEDUP_REMOVED lines=9> */
.L_x_15770:


//--------------------- .text._ZN7cutlass13device_kernelIN5flash11enable_sm90INS1_16FlashAttnFwdSm90INS1_25CollectiveMainloopFwdSm90ILi2EN4cute5tupleIJNS5_1CILi1EEES8_S8_EEENS6_IJNS7_ILi128EEENS7_ILi96EEENS7_ILi64EEEEEELi256ENS_6half_tEfNS_4arch4Sm90ELb0ELb1ELb1ELb1ELb1ELb0ELb0ELb1ELb0ELb1ELb1ELb0EEENS1_21CollectiveEpilogueFwdINS6_IJSA_NS7_ILi256EEESB_EEES9_SE_SG_Li256ELb1ELb1ELb1ELb0EEENS1_36VarlenDynamicPersistentTileSchedulerILi128ELi96ELi256ELi128ELb1ELb1ELb1ELb1ELb0ELb1EEEEEEEEEvNT_6ParamsE --------------------------
	.section	.text._ZN7cutlass13device_kernelIN5flash11enable_sm90INS1_16FlashAttnFwdSm90INS1_25CollectiveMainloopFwdSm90ILi2EN4cute5tupleIJNS5_1CILi1EEES8_S8_EEENS6_IJNS7_ILi128EEENS7_ILi96EEENS7_ILi64EEEEEELi256ENS_6half_tEfNS_4arch4Sm90ELb0ELb1ELb1ELb1ELb1ELb0ELb0ELb1ELb0ELb1ELb1ELb0EEENS1_21CollectiveEpilogueFwdINS6_IJSA_NS7_ILi256EEESB_EEES9_SE_SG_Li256ELb1ELb1ELb1ELb0EEENS1_36VarlenDynamicPersistentTileSchedulerILi128ELi96ELi256ELi128ELb1ELb1ELb1ELb1ELb0ELb1EEEEEEEEEvNT_6ParamsE,"ax",@progbits
	.align	128
.text._ZN7cutlass13device_kernelIN5flash11enable_sm90INS1_16FlashAttnFwdSm90INS1_25CollectiveMainloopFwdSm90ILi2EN4cute5tupleIJNS5_1CILi1EEES8_S8_EEENS6_IJNS7_ILi128EEENS7_ILi96EEENS7_ILi64EEEEEELi256ENS_6half_tEfNS_4arch4Sm90ELb0ELb1ELb1ELb1ELb1ELb0ELb0ELb1ELb0ELb1ELb1ELb0EEENS1_21CollectiveEpilogueFwdINS6_IJSA_NS7_ILi256EEESB_EEES9_SE_SG_Li256ELb1ELb1ELb1ELb0EEENS1_36VarlenDynamicPersistentTileSchedulerILi128ELi96ELi256ELi128ELb1ELb1ELb1ELb1ELb0ELb1EEEEEEEEEvNT_6ParamsE:
        .type           _ZN7cutlass13device_kernelIN5flash11enable_sm90INS1_16FlashAttnFwdSm90INS1_25CollectiveMainloopFwdSm90ILi2EN4cute5tupleIJNS5_1CILi1EEES8_S8_EEENS6_IJNS7_ILi128EEENS7_ILi96EEENS7_ILi64EEEEEELi256ENS_6half_tEfNS_4arch4Sm90ELb0ELb1ELb1ELb1ELb1ELb0ELb0ELb1ELb0ELb1ELb1ELb0EEENS1_21CollectiveEpilogueFwdINS6_IJSA_NS7_ILi256EEESB_EEES9_SE_SG_Li256ELb1ELb1ELb1ELb0EEENS1_36VarlenDynamicPersistentTileSchedulerILi128ELi96ELi256ELi128ELb1ELb1ELb1ELb1ELb0ELb1EEEEEEEEEvNT_6ParamsE,@function
        .size           _ZN7cutlass13device_kernelIN5flash11enable_sm90INS1_16FlashAttnFwdSm90INS1_25CollectiveMainloopFwdSm90ILi2EN4cute5tupleIJNS5_1CILi1EEES8_S8_EEENS6_IJNS7_ILi128EEENS7_ILi96EEENS7_ILi64EEEEEELi256ENS_6half_tEfNS_4arch4Sm90ELb0ELb1ELb1ELb1ELb1ELb0ELb0ELb1ELb0ELb1ELb1ELb0EEENS1_21CollectiveEpilogueFwdINS6_IJSA_NS7_ILi256EEESB_EEES9_SE_SG_Li256ELb1ELb1ELb1ELb0EEENS1_36VarlenDynamicPersistentTileSchedulerILi128ELi96ELi256ELi128ELb1ELb1ELb1ELb1ELb0ELb1EEEEEEEEEvNT_6ParamsE,(.L_x_15772 - _ZN7cutlass13device_kernelIN5flash11enable_sm90INS1_16FlashAttnFwdSm90INS1_25CollectiveMainloopFwdSm90ILi2EN4cute5tupleIJNS5_1CILi1EEES8_S8_EEENS6_IJNS7_ILi128EEENS7_ILi96EEENS7_ILi64EEEEEELi256ENS_6half_tEfNS_4arch4Sm90ELb0ELb1ELb1ELb1ELb1ELb0ELb0ELb1ELb0ELb1ELb1ELb0EEENS1_21CollectiveEpilogueFwdINS6_IJSA_NS7_ILi256EEESB_EEES9_SE_SG_Li256ELb1ELb1ELb1ELb0EEENS1_36VarlenDynamicPersistentTileSchedulerILi128ELi96ELi256ELi128ELb1ELb1ELb1ELb1ELb0ELb1EEEEEEEEEvNT_6ParamsE)
        .other          _ZN7cutlass13device_kernelIN5flash11enable_sm90INS1_16FlashAttnFwdSm90INS1_25CollectiveMainloopFwdSm90ILi2EN4cute5tupleIJNS5_1CILi1EEES8_S8_EEENS6_IJNS7_ILi128EEENS7_ILi96EEENS7_ILi64EEEEEELi256ENS_6half_tEfNS_4arch4Sm90ELb0ELb1ELb1ELb1ELb1ELb0ELb0ELb1ELb0ELb1ELb1ELb0EEENS1_21CollectiveEpilogueFwdINS6_IJSA_NS7_ILi256EEESB_EEES9_SE_SG_Li256ELb1ELb1ELb1ELb0EEENS1_36VarlenDynamicPersistentTileSchedulerILi128ELi96ELi256ELi128ELb1ELb1ELb1ELb1ELb0ELb1EEEEEEEEEvNT_6ParamsE,@"STO_CUDA_ENTRY STV_DEFAULT"
_ZN7cutlass13device_kernelIN5flash11enable_sm90INS1_16FlashAttnFwdSm90INS1_25CollectiveMainloopFwdSm90ILi2EN4cute5tupleIJNS5_1CILi1EEES8_S8_EEENS6_IJNS7_ILi128EEENS7_ILi96EEENS7_ILi64EEEEEELi256ENS_6half_tEfNS_4arch4Sm90ELb0ELb1ELb1ELb1ELb1ELb0ELb0ELb1ELb0ELb1ELb1ELb0EEENS1_21CollectiveEpilogueFwdINS6_IJSA_NS7_ILi256EEESB_EEES9_SE_SG_Li256ELb1ELb1ELb1ELb0EEENS1_36VarlenDynamicPersistentTileSchedulerILi128ELi96ELi256ELi128ELb1ELb1ELb1ELb1ELb0ELb1EEEEEEEEEvNT_6ParamsE:
        /* <DEDUP_REMOVED lines=45> */
.L_x_11570:
        /* <DEDUP_REMOVED lines=22> */
.L_x_11571:
        /* <DEDUP_REMOVED lines=18> */
.L_x_11572:
        /* <DEDUP_REMOVED lines=22> */
.L_x_11573:
        /* <DEDUP_REMOVED lines=23> */
.L_x_11574:
        /* <DEDUP_REMOVED lines=13> */
[----:B------:R-:W-:Y:S05]  /*08f0*/  @!P1 BRA `(.L_x_11575) ;  /* 0x000001b800e89947 */ /* 0x000fea0003800000 */
.L_x_11576:
[----:B------:R-:W-:-:S08]  /*0900*/  NOP ;  /* 0x0000000000007918 */ /* 0x000fd00000000000 */
[----:B------:R-:W1:Y:S02]  /*0910*/  USETMAXREG.TRY_ALLOC.CTAPOOL UP0, 0xe8 ;  /* 0x000000e8000079c8 */ /* 0x000e640008000600 */
[----:B-1----:R-:W-:-:S13]  /*0920*/  PLOP3.LUT P0, PT, PT, PT, UP0, 0x80, 0x0 ;  /* 0x000000000000781c */ /* 0x002fda0003f0f008 */
[----:B------:R-:W-:Y:S05]  /*0930*/  @!P0 BRA `(.L_x_11576) ;  /* 0xfffffffc00f08947 */ /* 0x000fea000383ffff */
[----:B------:R-:W1:Y:S01]  /*0940*/  S2R R0, SR_TID.X ;  /* 0x0000000000007919 */ /* 0x000e620000002100 */
[----:B------:R-:W-:Y:S06]  /*0950*/  BAR.ARV 0x8, 0x180 ;  /* 0x0206000000007b1d */ /* 0x000fec0000002000 */
[----:B0-----:R-:W-:Y:S01]  /*0960*/  IADD3 R2, P1, R16, 0x1c0, RZ ;  /* 0x000001c010027810 */ /* 0x001fe20007f3e0ff */
[----:B------:R-:W-:Y:S01]  /*0970*/  ULDC UR4, c[0x0][0xc3c] ;  /* 0x00030f0000047ab9 */ /* 0x000fe20000000800 */
[----:B------:R-:W0:Y:S03]  /*0980*/  S2R R7, SR_CgaCtaId ;  /* 0x0000000000077919 */ /* 0x000e260000008800 */
[----:B------:R-:W-:Y:S01]  /*0990*/  IMAD.X R3, RZ, RZ, R17, P1 ;  /* 0x000000ffff037224 */ /* 0x000fe200008e0611 */
[----:B------:R-:W-:Y:S04]  /*09a0*/  STL.64 [R1+0x1c0], RZ ;  /* 0x0001c0ff01007387 */ /* 0x000fe80000100a00 */
[----:B------:R-:W-:Y:S04]  /*09b0*/  STL.64 [R1+0x448], R2 ;  /* 0x0004480201007387 */ /* 0x000fe80000100a00 */
[----:B------:R-:W-:Y:S01]  /*09c0*/  STL [R1+0x1c8], RZ ;  /* 0x0001c8ff01007387 */ /* 0x000fe20000100800 */
[----:B-1----:R-:W-:-:S04]  /*09d0*/  SHF.R.U32.HI R0, RZ, 0x7, R0 ;  /* 0x00000007ff007819 */ /* 0x002fc80000011600 */
[----:B------:R-:W-:Y:S02]  /*09e0*/  ISETP.NE.AND P0, PT, R0, 0x1, PT ;  /* 0x000000010000780c */ /* 0x000fe40003f05270 */
[----:B------:R-:W-:-:S04]  /*09f0*/  MOV R0, 0x400 ;  /* 0x0000040000007802 */ /* 0x000fc80000000f00 */
[----:B0-----:R-:W-:-:S07]  /*0a00*/  LEA R0, R7, R0, 0x18 ;  /* 0x0000000007007211 */ /* 0x001fce00078ec0ff */
[----:B------:R-:W-:Y:S08]  /*0a10*/  @!P0 BAR.ARV 0x9, 0x100 ;  /* 0x0244000000008b1d */ /* 0x000ff00000002000 */
[----:B------:R-:W-:Y:S06]  /*0a20*/  BAR.SYNC.DEFER_BLOCKING 0x5, 0x180 ;  /* 0x0146000000007b1d */ /* 0x000fec0000010000 */
[----:B------:R-:W0:Y:S02]  /*0a30*/  LDS.128 R12, [R0+0x228d0] ;  /* 0x0228d000000c7984 */ /* 0x000e240000000c00 */
[----:B------:R-:W-:Y:S06]  /*0a40*/  BAR.ARV 0x4, 0x180 ;  /* 0x0106000000007b1d */ /* 0x000fec0000002000 */
[----:B0-----:R-:W-:-:S13]  /*0a50*/  ISETP.GE.AND P0, PT, R15, UR4, PT ;  /* 0x000000040f007c0c */ /* 0x001fda000bf06270 */
[----:B------:R-:W-:Y:S05]  /*0a60*/  @P0 EXIT ;  /* 0x000000000000094d */ /* 0x000fea0003800000 */
[----:B------:R-:W0:Y:S01]  /*0a70*/  S2R R2, SR_TID.X ;  /* 0x0000000000027919 */ /* 0x000e220000002100 */
[----:B------:R-:W-:Y:S01]  /*0a80*/  R2UR UR5, R13 ;  /* 0x000000000d0572ca */ /* 0x000fe200000e0000 */
[----:B------:R-:W-:Y:S01]  /*0a90*/  UMOV UR61, URZ ;  /* 0x0000003f003d7c82 */ /* 0x000fe20008000000 */
[----:B------:R-:W-:Y:S02]  /*0aa0*/  R2UR UR6, R14 ;  /* 0x000000000e0672ca */ /* 0x000fe400000e0000 */
[----:B------:R-:W-:Y:S01]  /*0ab0*/  R2UR UR7, R15 ;  /* 0x000000000f0772ca */ /* 0x000fe200000e0000 */
[----:B0-----:R-:W-:-:S05]  /*0ac0*/  VIADD R214, R2, 0xffffff80 ;  /* 0xffffff8002d67836 */ /* 0x001fca0000000000 */
[----:B------:R-:W-:-:S04]  /*0ad0*/  SHF.R.S32.HI R3, RZ, 0x1f, R214 ;  /* 0x0000001fff037819 */ /* 0x000fc800000114d6 */
[CC--:B------:R-:W-:Y:S02]  /*0ae0*/  LEA.HI R0, R3.reuse, R214.reuse, RZ, 0x7 ;  /* 0x000000d603007211 */ /* 0x0c0fe400078f38ff */
[----:B------:R-:W-:Y:S02]  /*0af0*/  LEA.HI R4, R3, R214, RZ, 0x5 ;  /* 0x000000d603047211 */ /* 0x000fe400078f28ff */
[----:B------:R-:W-:-:S03]  /*0b00*/  LOP3.LUT R5, R0, 0xffffff80, RZ, 0xc0, !PT ;  /* 0xffffff8000057812 */ /* 0x000fc600078ec0ff */
[----:B------:R-:W-:Y:S02]  /*0b10*/  IMAD.SHL.U32 R6, R4, 0x20, RZ ;  /* 0x0000002004067824 */ /* 0x000fe400078e00ff */
[----:B------:R-:W-:Y:S01]  /*0b20*/  IMAD.IADD R19, R214, 0x1, -R5 ;  /* 0x00000001d6137824 */ /* 0x000fe200078e0a05 */
[----:B------:R-:W-:Y:S02]  /*0b30*/  LEA.HI R5, R3, R214, RZ, 0x4 ;  /* 0x000000d603057211 */ /* 0x000fe400078f20ff */
[----:B------:R-:W-:Y:S02]  /*0b40*/  LOP3.LUT R12, R6, 0xfffffc00, RZ, 0xc0, !PT ;  /* 0xfffffc00060c7812 */ /* 0x000fe400078ec0ff */
[----:B------:R-:W-:Y:S01]  /*0b50*/  SHF.R.S32.HI R8, RZ, 0x4, R5 ;  /* 0x00000004ff087819 */ /* 0x000fe20000011405 */
[----:B------:R-:W-:Y:S01]  /*0b60*/  STL [R1+0x454], R19 ;  /* 0x0004541301007387 */ /* 0x000fe20000100800 */
[----:B------:R-:W-:Y:S02]  /*0b70*/  SHF.R.S32.HI R2, RZ, 0x1f, R19 ;  /* 0x0000001fff027819 */ /* 0x000fe40000011413 */
[----:B------:R-:W-:-:S02]  /*0b80*/  LEA.HI R10, R5, R8, RZ, 0x1 ;  /* 0x00000008050a7211 */ /* 0x000fc400078f08ff */
[----:B------:R-:W-:Y:S02]  /*0b90*/  LEA.HI R4, R2, R19, RZ, 0x2 ;  /* 0x0000001302047211 */ /* 0x000fe400078f10ff */
[----:B------:R-:W-:Y:S02]  /*0ba0*/  LOP3.LUT R11, R10, 0x1ffffffe, RZ, 0xc0, !PT ;  /* 0x1ffffffe0a0b7812 */ /* 0x000fe400078ec0ff */
[----:B------:R-:W-:Y:S02]  /*0bb0*/  LOP3.LUT R9, R5, 0x3fffff0, RZ, 0xc0, !PT ;  /* 0x03fffff005097812 */ /* 0x000fe400078ec0ff */
[--C-:B------:R-:W-:Y:S01]  /*0bc0*/  SHF.R.S32.HI R5, RZ, 0x2, R4.reuse ;  /* 0x00000002ff057819 */ /* 0x100fe20000011404 */
[----:B------:R-:W-:Y:S01]  /*0bd0*/  IMAD.IADD R11, R8, 0x1, -R11 ;  /* 0x00000001080b7824 */ /* 0x000fe200078e0a0b */
[----:B------:R-:W-:Y:S01]  /*0be0*/  SHF.R.S32.HI R6, RZ, 0x1f, R4 ;  /* 0x0000001fff067819 */ /* 0x000fe20000011404 */
[----:B------:R-:W-:Y:S01]  /*0bf0*/  IMAD.IADD R9, R214, 0x1, -R9 ;  /* 0x00000001d6097824 */ /* 0x000fe200078e0a09 */
[----:B------:R-:W-:-:S02]  /*0c00*/  SHF.R.S32.HI R8, RZ, 0x7, R0 ;  /* 0x00000007ff087819 */ /* 0x000fc40000011400 */
[----:B------:R-:W-:Y:S01]  /*0c10*/  LEA.HI R6, R6, R5, RZ, 0x3 ;  /* 0x0000000506067211 */ /* 0x000fe200078f18ff */
[----:B------:R-:W-:Y:S01]  /*0c20*/  IMAD R12, R9, 0x40, R12 ;  /* 0x00000040090c7824 */ /* 0x000fe200078e020c */
[----:B------:R-:W-:Y:S01]  /*0c30*/  LOP3.LUT R4, R4, 0x7ffffffc, RZ, 0xc0, !PT ;  /* 0x7ffffffc04047812 */ /* 0x000fe200078ec0ff */
[----:B------:R-:W-:Y:S01]  /*0c40*/  STL [R1+0x458], R8 ;  /* 0x0004580801007387 */ /* 0x000fe20000100800 */
[----:B------:R-:W-:Y:S01]  /*0c50*/  LOP3.LUT R6, R6, 0xfffffff8, RZ, 0xc0, !PT ;  /* 0xfffffff806067812 */ /* 0x000fe200078ec0ff */
[----:B------:R-:W-:Y:S01]  /*0c60*/  IMAD R10, R11, 0x8, R12 ;  /* 0x000000080b0a7824 */ /* 0x000fe200078e020c */
[----:B------:R-:W-:Y:S01]  /*0c70*/  LEA.HI R2, R2, R19, RZ, 0x5 ;  /* 0x0000001302027211 */ /* 0x000fe200078f28ff */
[----:B------:R-:W-:Y:S01]  /*0c80*/  IMAD.IADD R4, R19, 0x1, -R4 ;  /* 0x0000000113047824 */ /* 0x000fe200078e0a04 */
[----:B------:R-:W-:Y:S01]  /*0c90*/  LEA.HI R0, R0, R8, RZ, 0x1 ;  /* 0x0000000800007211 */ /* 0x000fe200078f08ff */
[----:B------:R-:W-:Y:S01]  /*0ca0*/  IMAD.IADD R5, R5, 0x1, -R6 ;  /* 0x0000000105057824 */ /* 0x000fe200078e0a06 */
[----:B------:R-:W-:Y:S01]  /*0cb0*/  SHF.R.S32.HI R2, RZ, 0x5, R2 ;  /* 0x00000005ff027819 */ /* 0x000fe20000011402 */
[----:B------:R-:W-:Y:S01]  /*0cc0*/  IMAD.SHL.U32 R177, R4, 0x2, RZ ;  /* 0x0000000204b17824 */ /* 0x000fe200078e00ff */
[----:B------:R-:W-:Y:S01]  /*0cd0*/  LOP3.LUT R0, R0, 0x3fffffe, RZ, 0xc0, !PT ;  /* 0x03fffffe00007812 */ /* 0x000fe200078ec0ff */
[----:B------:R-:W-:Y:S01]  /*0ce0*/  STL [R1+0x460], R10 ;  /* 0x0004600a01007387 */ /* 0x000fe20000100800 */
[CC--:B------:R-:W-:Y:S01]  /*0cf0*/  LEA.HI R9, R3.reuse, R214.reuse, RZ, 0x2 ;  /* 0x000000d603097211 */ /* 0x0c0fe200078f10ff */
[----:B------:R-:W-:Y:S01]  /*0d00*/  IMAD R5, R2, 0x10, R5 ;  /* 0x0000001002057824 */ /* 0x000fe200078e0205 */
[----:B------:R-:W-:Y:S01]  /*0d10*/  LEA.HI R3, R3, R214, RZ, 0x3 ;  /* 0x000000d603037211 */ /* 0x000fe200078f18ff */
[----:B------:R-:W-:Y:S01]  /*0d20*/  IMAD.IADD R0, R8, 0x1, -R0 ;  /* 0x0000000108007824 */ /* 0x000fe200078e0a00 */
[----:B------:R-:W-:Y:S01]  /*0d30*/  LOP3.LUT R9, R9, 0xfffffffc, RZ, 0xc0, !PT ;  /* 0xfffffffc09097812 */ /* 0x000fe200078ec0ff */
[----:B------:R-:W-:Y:S01]  /*0d40*/  VIADD R209, R177, 0x10 ;  /* 0x00000010b1d17836 */ /* 0x000fe20000000000 */
[----:B------:R-:W-:Y:S01]  /*0d50*/  LOP3.LUT R215, R3, 0xfffffff8, RZ, 0xc0, !PT ;  /* 0xfffffff803d77812 */ /* 0x000fe200078ec0ff */
[----:B------:R-:W-:Y:S01]  /*0d60*/  IMAD R176, R0, 0x40, R5 ;  /* 0x0000004000b07824 */ /* 0x000fe200078e0205 */
[----:B------:R-:W-:Y:S01]  /*0d70*/  SHF.R.S32.HI R213, RZ, 0x3, R3 ;  /* 0x00000003ffd57819 */ /* 0x000fe20000011403 */
[C---:B------:R-:W-:Y:S01]  /*0d80*/  VIADD R210, R177.reuse, 0x8 ;  /* 0x00000008b1d27836 */ /* 0x040fe20000000000 */
[----:B------:R-:W-:Y:S01]  /*0d90*/  SHF.R.S32.HI R0, RZ, 0x1f, R209 ;  /* 0x0000001fff007819 */ /* 0x000fe200000114d1 */
[----:B------:R-:W-:-:S02]  /*0da0*/  VIADD R206, R177, 0x28 ;  /* 0x00000028b1ce7836 */ /* 0x000fc40000000000 */
[C---:B------:R-:W-:Y:S01]  /*0db0*/  VIADD R208, R177.reuse, 0x18 ;  /* 0x00000018b1d07836 */ /* 0x040fe20000000000 */
[----:B------:R-:W-:Y:S01]  /*0dc0*/  SHF.R.S32.HI R2, RZ, 0x1f, R210 ;  /* 0x0000001fff027819 */ /* 0x000fe200000114d2 */
[----:B------:R0:W-:Y:S01]  /*0dd0*/  STL [R1+0x440], R0 ;  /* 0x0004400001007387 */ /* 0x0001e20000100800 */
[C---:B------:R-:W-:Y:S02]  /*0de0*/  VIADD R207, R177.reuse, 0x20 ;  /* 0x00000020b1cf7836 */ /* 0x040fe40000000000 */
[C---:B------:R-:W-:Y:S01]  /*0df0*/  VIADD R203, R177.reuse, 0x40 ;  /* 0x00000040b1cb7836 */ /* 0x040fe20000000000 */
[----:B------:R1:W-:Y:S01]  /*0e00*/  STL [R1+0x444], R2 ;  /* 0x0004440201007387 */ /* 0x0003e20000100800 */
[----:B------:R-:W-:Y:S01]  /*0e10*/  SHF.R.S32.HI R3, RZ, 0x1f, R208 ;  /* 0x0000001fff037819 */ /* 0x000fe200000114d0 */
[C---:B------:R-:W-:Y:S02]  /*0e20*/  VIADD R205, R177.reuse, 0x30 ;  /* 0x00000030b1cd7836 */ /* 0x040fe40000000000 */
[C---:B------:R-:W-:Y:S01]  /*0e30*/  VIADD R204, R177.reuse, 0x38 ;  /* 0x00000038b1cc7836 */ /* 0x040fe20000000000 */
[----:B0-----:R-:W-:Y:S01]  /*0e40*/  SHF.R.S32.HI R0, RZ, 0x1f, R206 ;  /* 0x0000001fff007819 */ /* 0x001fe200000114ce */
[C---:B------:R-:W-:Y:S01]  /*0e50*/  VIADD R200, R177.reuse, 0x58 ;  /* 0x00000058b1c87836 */ /* 0x040fe20000000000 */
[----:B------:R0:W-:Y:S01]  /*0e60*/  STL [R1+0x43c], R3 ;  /* 0x00043c0301007387 */ /* 0x0001e20000100800 */
[----:B------:R-:W-:Y:S01]  /*0e70*/  IMAD.IADD R9, R214, 0x1, -R9 ;  /* 0x00000001d6097824 */ /* 0x000fe200078e0a09 */
[----:B-1----:R-:W-:Y:S01]  /*0e80*/  SHF.R.S32.HI R2, RZ, 0x1f, R207 ;  /* 0x0000001fff027819 */ /* 0x002fe200000114cf */
[C---:B------:R-:W-:Y:S01]  /*0e90*/  VIADD R202, R177.reuse, 0x48 ;  /* 0x00000048b1ca7836 */ /* 0x040fe20000000000 */
[----:B------:R1:W-:Y:S01]  /*0ea0*/  STL [R1+0x434], R0 ;  /* 0x0004340001007387 */ /* 0x0003e20000100800 */
[----:B------:R-:W-:Y:S01]  /*0eb0*/  VIADD R201, R177, 0x50 ;  /* 0x00000050b1c97836 */ /* 0x000fe20000000000 */
[----:B------:R-:W-:Y:S01]  /*0ec0*/  LEA.HI R6, R9, R9, RZ, 0x1 ;  /* 0x0000000909067211 */ /* 0x000fe200078f08ff */
[C---:B------:R-:W-:Y:S01]  /*0ed0*/  VIADD R197, R177.reuse, 0x70 ;  /* 0x00000070b1c57836 */ /* 0x040fe20000000000 */
[----:B------:R2:W-:Y:S01]  /*0ee0*/  STL [R1+0x438], R2 ;  /* 0x0004380201007387 */ /* 0x0005e20000100800 */
[C---:B------:R-:W-:Y:S01]  /*0ef0*/  VIADD R199, R177.reuse, 0x60 ;  /* 0x00000060b1c77836 */ /* 0x040fe20000000000 */
[----:B0-----:R-:W-:Y:S01]  /*0f00*/  SHF.R.S32.HI R3, RZ, 0x1f, R205 ;  /* 0x0000001fff037819 */ /* 0x001fe200000114cd */
[C---:B------:R-:W-:Y:S01]  /*0f10*/  VIADD R198, R177.reuse, 0x68 ;  /* 0x00000068b1c67836 */ /* 0x040fe20000000000 */
[----:B------:R-:W-:Y:S01]  /*0f20*/  LOP3.LUT R6, R6, 0x1ffffffe, RZ, 0xc0, !PT ;  /* 0x1ffffffe06067812 */ /* 0x000fe200078ec0ff */
[C---:B------:R-:W-:Y:S01]  /*0f30*/  VIADD R194, R177.reuse, 0x88 ;  /* 0x00000088b1c27836 */ /* 0x040fe20000000000 */
[----:B-1----:R-:W-:Y:S01]  /*0f40*/  SHF.R.S32.HI R0, RZ, 0x1f, R203 ;  /* 0x0000001fff007819 */ /* 0x002fe200000114cb */
[----:B------:R0:W-:Y:S01]  /*0f50*/  STL [R1+0x430], R3 ;  /* 0x0004300301007387 */ /* 0x0001e20000100800 */
[----:B------:R-:W-:Y:S01]  /*0f60*/  VIADD R196, R177, 0x78 ;  /* 0x00000078b1c47836 */ /* 0x000fe20000000000 */
[----:B--2---:R-:W-:-:S02]  /*0f70*/  SHF.R.S32.HI R2, RZ, 0x1f, R204 ;  /* 0x0000001fff027819 */ /* 0x004fc400000114cc */
[----:B------:R1:W-:Y:S01]  /*0f80*/  STL [R1+0x428], R0 ;  /* 0x0004280001007387 */ /* 0x0003e20000100800 */
[----:B------:R-:W-:Y:S02]  /*0f90*/  VIADD R195, R177, 0x80 ;  /* 0x00000080b1c37836 */ /* 0x000fe40000000000 */
[----:B------:R-:W-:Y:S01]  /*0fa0*/  IMAD.IADD R9, R9, 0x1, -R6 ;  /* 0x0000000109097824 */ /* 0x000fe200078e0a06 */
[----:B------:R2:W-:Y:S01]  /*0fb0*/  STL [R1+0x42c], R2 ;  /* 0x00042c0201007387 */ /* 0x0005e20000100800 */
[----:B------:R-:W-:Y:S01]  /*0fc0*/  IMAD.IADD R215, R214, 0x1, -R215 ;  /* 0x00000001d6d77824 */ /* 0x000fe200078e0ad7 */
[----:B0-----:R-:W-:Y:S01]  /*0fd0*/  SHF.R.S32.HI R3, RZ, 0x1f, R202 ;  /* 0x0000001fff037819 */ /* 0x001fe200000114ca */
[----:B------:R-:W-:Y:S02]  /*0fe0*/  VIADD R193, R177, 0x90 ;  /* 0x00000090b1c17836 */ /* 0x000fe40000000000 */
[----:B------:R-:W-:Y:S01]  /*0ff0*/  IMAD.SHL.U32 R18, R215, 0x8, RZ ;  /* 0x00000008d7127824 */ /* 0x000fe200078e00ff */
[----:B-1----:R-:W-:Y:S01]  /*1000*/  SHF.R.S32.HI R0, RZ, 0x1f, R200 ;  /* 0x0000001fff007819 */ /* 0x002fe200000114c8 */
[----:B------:R0:W-:Y:S01]  /*1010*/  STL [R1+0x424], R3 ;  /* 0x0004240301007387 */ /* 0x0001e20000100800 */
[C---:B------:R-:W-:Y:S01]  /*1020*/  VIADD R192, R177.reuse, 0x98 ;  /* 0x00000098b1c07836 */ /* 0x040fe20000000000 */
[----:B------:R-:W-:Y:S01]  /*1030*/  SHF.R.S32.HI R229, RZ, 0x1f, R193 ;  /* 0x0000001fffe57819 */ /* 0x000fe200000114c1 */
[C---:B------:R-:W-:Y:S01]  /*1040*/  VIADD R22, R18.reuse, 0x40 ;  /* 0x0000004012167836 */ /* 0x040fe20000000000 */
[----:B------:R1:W-:Y:S01]  /*1050*/  STL [R1+0x41c], R0 ;  /* 0x00041c0001007387 */ /* 0x0003e20000100800 */
[----:B--2---:R-:W-:Y:S01]  /*1060*/  SHF.R.S32.HI R2, RZ, 0x1f, R201 ;  /* 0x0000001fff027819 */ /* 0x004fe200000114c9 */
[C---:B------:R-:W-:Y:S01]  /*1070*/  VIADD R19, R18.reuse, 0x80 ;  /* 0x0000008012137836 */ /* 0x040fe20000000000 */
[----:B------:R-:W-:Y:S01]  /*1080*/  SHF.R.S32.HI R181, RZ, 0x1f, R18 ;  /* 0x0000001fffb57819 */ /* 0x000fe20000011412 */
[----:B------:R-:W-:Y:S01]  /*1090*/  VIADD R23, R18, 0xc0 ;  /* 0x000000c012177836 */ /* 0x000fe20000000000 */
[----:B------:R-:W-:Y:S01]  /*10a0*/  SHF.R.S32.HI R180, RZ, 0x1f, R22 ;  /* 0x0000001fffb47819 */ /* 0x000fe20000011416 */
[----:B------:R2:W-:Y:S01]  /*10b0*/  STL [R1+0x420], R2 ;  /* 0x0004200201007387 */ /* 0x0005e20000100800 */
[----:B0-----:R-:W-:Y:S01]  /*10c0*/  SHF.R.S32.HI R3, RZ, 0x1f, R199 ;  /* 0x0000001fff037819 */ /* 0x001fe200000114c7 */
[C---:B------:R-:W-:Y:S01]  /*10d0*/  VIADD R191, R177.reuse, 0xa0 ;  /* 0x000000a0b1bf7836 */ /* 0x040fe20000000000 */
[----:B------:R-:W-:Y:S01]  /*10e0*/  SHF.R.S32.HI R179, RZ, 0x1f, R19 ;  /* 0x0000001fffb37819 */ /* 0x000fe20000011413 */
[C---:B------:R-:W-:Y:S01]  /*10f0*/  VIADD R190, R177.reuse, 0xa8 ;  /* 0x000000a8b1be7836 */ /* 0x040fe20000000000 */
        /* <DEDUP_REMOVED lines=9> */
[C---:B------:R-:W-:Y:S01]  /*1190*/  VIADD R186, R177.reuse, 0xc8 ;  /* 0x000000c8b1ba7836 */ /* 0x040fe20000000000 */
[----:B------:R-:W-:Y:S01]  /*11a0*/  SHF.R.S32.HI R227, RZ, 0x1f, R191 ;  /* 0x0000001fffe37819 */ /* 0x000fe200000114bf */
[----:B------:R2:W-:Y:S01]  /*11b0*/  STL [R1+0x414], R2 ;  /* 0x0004140201007387 */ /* 0x0005e20000100800 */
[----:B0-----:R-:W-:Y:S01]  /*11c0*/  SHF.R.S32.HI R3, RZ, 0x1f, R196 ;  /* 0x0000001fff037819 */ /* 0x001fe200000114c4 */
[C---:B------:R-:W-:Y:S01]  /*11d0*/  VIADD R185, R177.reuse, 0xd0 ;  /* 0x000000d0b1b97836 */ /* 0x040fe20000000000 */
[----:B------:R-:W-:Y:S01]  /*11e0*/  SHF.R.S32.HI R226, RZ, 0x1f, R190 ;  /* 0x0000001fffe27819 */ /* 0x000fe200000114be */
[C---:B------:R-:W-:Y:S01]  /*11f0*/  VIADD R184, R177.reuse, 0xd8 ;  /* 0x000000d8b1b87836 */ /* 0x040fe20000000000 */
[----:B-1----:R-:W-:Y:S01]  /*1200*/  SHF.R.S32.HI R0, RZ, 0x1f, R194 ;  /* 0x0000001fff007819 */ /* 0x002fe200000114c2 */
[----:B------:R-:W-:Y:S01]  /*1210*/  STL [R1+0x40c], R3 ;  /* 0x00040c0301007387 */ /* 0x000fe20000100800 */
        /* <DEDUP_REMOVED lines=10> */
[----:B------:R-:W-:-:S02]  /*12c0*/  SHF.R.S32.HI R222, RZ, 0x1f, R186 ;  /* 0x0000001fffde7819 */ /* 0x000fc400000114ba */
[----:B------:R-:W-:Y:S01]  /*12d0*/  SHF.R.S32.HI R221, RZ, 0x1f, R185 ;  /* 0x0000001fffdd7819 */ /* 0x000fe200000114b9 */
[----:B0-----:R-:W-:Y:S01]  /*12e0*/  IMAD R0, R9, 0x8, R176 ;  /* 0x0000000809007824 */ /* 0x001fe200078e02b0 */
[----:B------:R-:W-:Y:S02]  /*12f0*/  SHF.R.S32.HI R220, RZ, 0x1f, R184 ;  /* 0x0000001fffdc7819 */ /* 0x000fe400000114b8 */
[----:B------:R-:W-:Y:S02]  /*1300*/  SHF.R.S32.HI R219, RZ, 0x1f, R183 ;  /* 0x0000001fffdb7819 */ /* 0x000fe400000114b7 */
[----:B------:R1:W-:Y:S01]  /*1310*/  STL [R1+0x45c], R0 ;  /* 0x00045c0001007387 */ /* 0x0003e20000100800 */
[----:B------:R-:W-:Y:S02]  /*1320*/  SHF.R.S32.HI R218, RZ, 0x1f, R182 ;  /* 0x0000001fffda7819 */ /* 0x000fe400000114b6 */
[----:B------:R-:W-:Y:S02]  /*1330*/  SHF.R.S32.HI R217, RZ, 0x1f, R212 ;  /* 0x0000001fffd97819 */ /* 0x000fe400000114d4 */
[----:B------:R-:W-:-:S07]  /*1340*/  SHF.R.S32.HI R216, RZ, 0x1f, R211 ;  /* 0x0000001fffd87819 */ /* 0x000fce00000114d3 */
.L_x_11706:
[----:B------:R-:W-:Y:S01]  /*1350*/  ULDC.64 UR8, c[0x0][0xa28] ;  /* 0x00028a0000087ab9 */ /* 0x000fe20000000a00 */
[----:B------:R-:W-:Y:S01]  /*1360*/  ULDC.64 UR10, c[0x0][0xa20] ;  /* 0x00028800000a7ab9 */ /* 0x000fe20000000a00 */
        /* <DEDUP_REMOVED lines=10> */
[----:B012-4-:R-:W-:Y:S02]  /*1410*/  IMAD.U32 R2, RZ, RZ, UR8 ;  /* 0x00000008ff027e24 */ /* 0x017fe4000f8e00ff */
[----:B------:R-:W-:Y:S01]  /*1420*/  IMAD.U32 R3, RZ, RZ, UR9 ;  /* 0x00000009ff037e24 */ /* 0x000fe2000f8e00ff */
[----:B------:R-:W-:Y:S02]  /*1430*/  @UP1 ULDC.64 UR8, c[0x0][0xa18] ;  /* 0x0002860000081ab9 */ /* 0x000fe40000000a00 */
[----:B------:R-:W-:Y:S02]  /*1440*/  @UP1 UIMAD.WIDE UR8, UR7, 0x4, UR8 ;  /* 0x00000004070818a5 */ /* 0x000fe4000f8e0208 */
[----:B------:R-:W2:Y:S04]  /*1450*/  @P0 LDG.E R2, desc[UR36][R2.64] ;  /* 0x0000002402020981 */ /* 0x000ea8000c1e1900 */
[----:B------:R-:W-:-:S02]  /*1460*/  IMAD.U32 R4, RZ, RZ, UR8 ;  /* 0x00000008ff047e24 */ /* 0x000fc4000f8e00ff */
[----:B------:R-:W-:Y:S01]  /*1470*/  IMAD.U32 R5, RZ, RZ, UR9 ;  /* 0x00000009ff057e24 */ /* 0x000fe2000f8e00ff */
[----:B------:R-:W-:-:S04]  /*1480*/  ULDC.64 UR8, c[0x0][0x418] ;  /* 0x0001060000087ab9 */ /* 0x000fc80000000a00 */
[----:B---3--:R-:W3:Y:S01]  /*1490*/  @P2 LDG.E R4, desc[UR36][R4.64] ;  /* 0x0000002404042981 */ /* 0x008ee2000c1e1900 */
[----:B------:R-:W-:Y:S01]  /*14a0*/  UISETP.NE.U32.AND UP0, UPT, UR8, URZ, UPT ;  /* 0x0000003f0800728c */ /* 0x000fe2000bf05070 */
[----:B------:R-:W-:Y:S01]  /*14b0*/  ISETP.NE.U32.AND P1, PT, RZ, UR10, PT ;  /* 0x0000000aff007c0c */ /* 0x000fe2000bf25070 */
[----:B------:R-:W-:Y:S01]  /*14c0*/  UMOV UR4, URZ ;  /* 0x0000003f00047c82 */ /* 0x000fe20008000000 */
[----:B------:R-:W-:Y:S01]  /*14d0*/  ULDC UR8, c[0x0][0x424] ;  /* 0x0001090000087ab9 */ /* 0x000fe20000000800 */
[----:B------:R-:W-:Y:S01]  /*14e0*/  UISETP.NE.AND.EX UP0, UPT, UR9, URZ, UPT, UP0 ;  /* 0x0000003f0900728c */ /* 0x000fe2000bf05300 */
[----:B------:R-:W-:Y:S01]  /*14f0*/  ISETP.NE.AND.EX P1, PT, RZ, UR11, PT, P1 ;  /* 0x0000000bff007c0c */ /* 0x000fe2000bf25310 */
[----:B------:R-:W-:Y:S02]  /*1500*/  ULOP3.LUT UR58, UR6, 0xffff, URZ, 0xc0, !UPT ;  /* 0x0000ffff063a7892 */ /* 0x000fe4000f8ec03f */
[----:B------:R-:W-:-:S04]  /*1510*/  USEL UR8, UR8, 0x1, UP0 ;  /* 0x0000000108087887 */ /* 0x000fc80008000000 */
        /* <DEDUP_REMOVED lines=18> */
.L_x_11577:
        /* <DEDUP_REMOVED lines=9> */
.L_x_11578:
        /* <DEDUP_REMOVED lines=13> */
.L_x_11579:
[----:B------:R-:W2:Y:S01]  /*17a0*/  LDL R0, [R1+0x450] ;  /* 0x0004500001007983 */ /* 0x000ea20000100800 */
[----:B------:R-:W-:Y:S01]  /*17b0*/  MOV R2, 0x400 ;  /* 0x0000040000027802 */ /* 0x000fe20000000f00 */
[----:B------:R-:W0:Y:S01]  /*17c0*/  LDC R10, c[0x0][0x988] ;  /* 0x00026200ff0a7b82 */ /* 0x000e220000000800 */
[----:B------:R-:W-:Y:S01]  /*17d0*/  IMAD.MOV.U32 R5, RZ, RZ, 0x80 ;  /* 0x00000080ff057424 */ /* 0x000fe200078e00ff */
[----:B------:R-:W1:Y:S01]  /*17e0*/  S2R R25, SR_CgaCtaId ;  /* 0x0000000000197919 */ /* 0x000e620000008800 */
[----:B------:R-:W-:Y:S01]  /*17f0*/  IMAD.MOV.U32 R6, RZ, RZ, 0x100 ;  /* 0x00000100ff067424 */ /* 0x000fe200078e00ff */
[----:B------:R-:W-:Y:S01]  /*1800*/  UIADD3 UR47, -UR4, UR47, URZ ;  /* 0x0000002f042f7290 */ /* 0x000fe2000fffe13f */
[----:B------:R-:W-:Y:S01]  /*1810*/  IMAD.MOV.U32 R21, RZ, RZ, 0x80 ;  /* 0x00000080ff157424 */ /* 0x000fe200078e00ff */
[----:B------:R-:W-:Y:S01]  /*1820*/  USHF.L.U32 UR38, UR5, 0x7, URZ ;  /* 0x0000000705267899 */ /* 0x000fe2000800063f */
[----:B------:R-:W-:Y:S01]  /*1830*/  IMAD.MOV.U32 R24, RZ, RZ, 0x100 ;  /* 0x00000100ff187424 */ /* 0x000fe200078e00ff */
[----:B------:R-:W-:Y:S01]  /*1840*/  ULDC UR4, c[0x0][0x448] ;  /* 0x0001120000047ab9 */ /* 0x000fe20000000800 */
[----:B------:R-:W-:Y:S01]  /*1850*/  IMAD.U32 R14, RZ, RZ, UR5 ;  /* 0x00000005ff0e7e24 */ /* 0x000fe2000f8e00ff */
[----:B------:R-:W-:Y:S01]  /*1860*/  UISETP.NE.AND UP1, UPT, UR4, 0x1, UPT ;  /* 0x000000010400788c */ /* 0x000fe2000bf25270 */
[----:B------:R-:W-:Y:S01]  /*1870*/  STL.128 [R1+0x1d0], RZ ;  /* 0x0001d0ff01007387 */ /* 0x000fe20000100c00 */
[----:B------:R-:W-:Y:S01]  /*1880*/  UIADD3 UR9, UR38, 0x7f, URZ ;  /* 0x0000007f26097890 */ /* 0x000fe2000fffe03f */
[----:B------:R-:W-:-:S02]  /*1890*/  ULDC.64 UR4, c[0x0][0x9e0] ;  /* 0x0002780000047ab9 */ /* 0x000fc40000000a00 */
[----:B------:R-:W-:Y:S01]  /*18a0*/  STL [R1+0x50], R14 ;  /* 0x0000500e01007387 */ /* 0x000fe20000100800 */
[----:B------:R-:W-:Y:S02]  /*18b0*/  UISETP.GE.AND UP0, UPT, UR5, 0x1, UPT ;  /* 0x000000010500788c */ /* 0x000fe4000bf06270 */
[----:B------:R-:W-:Y:S01]  /*18c0*/  ULOP3.LUT UR8, UR6, 0xff000000, URZ, 0xc0, !UPT ;  /* 0xff00000006087892 */ /* 0x000fe2000f8ec03f */
[----:B------:R-:W-:Y:S01]  /*18d0*/  STL.128 [R1+0x1e0], RZ ;  /* 0x0001e0ff01007387 */ /* 0x000fe20000100c00 */
[----:B------:R-:W-:Y:S01]  /*18e0*/  ULOP3.LUT UR43, UR6, 0xff0000, URZ, 0xc0, !UPT ;  /* 0x00ff0000062b7892 */ /* 0x000fe2000f8ec03f */
[----:B------:R-:W-:Y:S02]  /*18f0*/  @UP1 ULDC UR10, c[0x0][0x450] ;  /* 0x00011400000a1ab9 */ /* 0x000fe40000000800 */
[----:B------:R-:W-:Y:S01]  /*1900*/  STL.128 [R1+0x200], RZ ;  /* 0x000200ff01007387 */ /* 0x000fe20000100c00 */
[----:B------:R-:W-:Y:S01]  /*1910*/  @UP1 ULDC UR6, c[0x0][0x44c] ;  /* 0x0001130000061ab9 */ /* 0x000fe20000000800 */
[----:B------:R-:W-:-:S02]  /*1920*/  UIADD3 UR39, UR47, 0x1, -UR46 ;  /* 0x000000012f277890 */ /* 0x000fc4000fffe82e */
[----:B0-----:R-:W-:Y:S01]  /*1930*/  STL [R1+0x1f0], R10 ;  /* 0x0001f00a01007387 */ /* 0x001fe20000100800 */
[----:B------:R-:W-:Y:S02]  /*1940*/  USHF.R.U32.HI UR8, URZ, 0x8, UR8 ;  /* 0x000000083f087899 */ /* 0x000fe40008011608 */
[----:B------:R-:W-:Y:S01]  /*1950*/  UP2UR UR40, UPR, URZ, 0x2 ;  /* 0x000000023f287883 */ /* 0x000fe20008000000 */
[----:B------:R-:W-:Y:S01]  /*1960*/  STL.128 [R1+0x210], RZ ;  /* 0x000210ff01007387 */ /* 0x000fe20000100c00 */
[----:B------:R-:W-:Y:S01]  /*1970*/  UP2UR UR42, UPR, URZ, 0x1 ;  /* 0x000000013f2a7883 */ /* 0x000fe20008000000 */
[----:B-1----:R-:W-:Y:S02]  /*1980*/  LEA R49, R25, R2, 0x18 ;  /* 0x0000000219317211 */ /* 0x002fe400078ec0ff */
[----:B------:R-:W-:Y:S01]  /*1990*/  STL.64 [R1+0x30], R24 ;  /* 0x0000301801007387 */ /* 0x000fe20000100a00 */
[----:B------:R-:W-:-:S03]  /*19a0*/  ULEA.HI UR43, UR43, UR8, URZ, 0x10 ;  /* 0x000000082b2b7291 */ /* 0x000fc6000f8f803f */
        /* <DEDUP_REMOVED lines=30> */
[----:B------:R-:W-:Y:S04]  /*1b90*/  STL [R1+0x10], RZ ;  /* 0x000010ff01007387 */ /* 0x000fe80000100800 */
[----:B------:R-:W-:Y:S01]  /*1ba0*/  STL [R1+0x38], RZ ;  /* 0x000038ff01007387 */ /* 0x000fe20000100800 */
[----:B--2---:R-:W-:-:S02]  /*1bb0*/  R2UR UR7, R0 ;  /* 0x00000000000772ca */ /* 0x004fc400000e0000 */
[----:B------:R-:W0:Y:S11]  /*1bc0*/  S2R R0, SR_SWINHI ;  /* 0x0000000000007919 */ /* 0x000e360000002f00 */
[----:B------:R-:W-:-:S02]  /*1bd0*/  IMAD.U32 R4, RZ, RZ, UR7 ;  /* 0x00000007ff047e24 */ /* 0x000fc4000f8e00ff */
[----:B------:R-:W-:Y:S01]  /*1be0*/  IMAD.U32 R20, RZ, RZ, UR7 ;  /* 0x00000007ff147e24 */ /* 0x000fe2000f8e00ff */
[----:B------:R-:W-:Y:S02]  /*1bf0*/  UIMAD.WIDE.U32 UR6, UR9, UR6, URZ ;  /* 0x00000006090672a5 */ /* 0x000fe4000f8e003f */
[----:B------:R1:W-:Y:S02]  /*1c00*/  STL.128 [R1], R4 ;  /* 0x0000000401007387 */ /* 0x0003e40000100c00 */
[----:B------:R-:W-:Y:S02]  /*1c10*/  @UP1 USHF.R.U32.HI UR9, URZ, UR10, UR7 ;  /* 0x0000000a3f091299 */ /* 0x000fe40008011607 */
[----:B------:R2:W-:Y:S02]  /*1c20*/  STL.64 [R1+0x28], R20 ;  /* 0x0000281401007387 */ /* 0x0005e40000100a00 */
[----:B------:R-:W-:-:S04]  /*1c30*/  UIADD3 UR9, UR39, UR9, URZ ;  /* 0x0000000927097290 */ /* 0x000fc8000fffe03f */
[----:B------:R-:W-:Y:S01]  /*1c40*/  UIADD3 UR4, UR9, UR4, URZ ;  /* 0x0000000409047290 */ /* 0x000fe2000fffe03f */
[----:B------:R-:W-:Y:S02]  /*1c50*/  MOV R2, R49 ;  /* 0x0000003100027202 */ /* 0x000fe40000000f00 */
[----:B0-----:R-:W-:Y:S02]  /*1c60*/  MOV R3, R0 ;  /* 0x0000000000037202 */ /* 0x001fe40000000f00 */
[C---:B------:R-:W-:Y:S02]  /*1c70*/  IADD3 R8, P2, R2.reuse, 0x22850, RZ ;  /* 0x0002285002087810 */ /* 0x040fe40007f5e0ff */
[C---:B------:R-:W-:Y:S02]  /*1c80*/  IADD3 R0, P3, R2.reuse, 0x22860, RZ ;  /* 0x0002286002007810 */ /* 0x040fe40007f7e0ff */
[C---:B------:R-:W-:Y:S01]  /*1c90*/  IADD3 R12, P0, R2.reuse, 0x22830, RZ ;  /* 0x00022830020c7810 */ /* 0x040fe20007f1e0ff */
[--C-:B------:R-:W-:Y:S01]  /*1ca0*/  IMAD.X R11, RZ, RZ, R3.reuse, P2 ;  /* 0x000000ffff0b7224 */ /* 0x100fe200010e0603 */
[----:B------:R-:W-:Y:S01]  /*1cb0*/  IADD3 R2, P1, R2, 0x22840, RZ ;  /* 0x0002284002027810 */ /* 0x000fe20007f3e0ff */
[--C-:B------:R-:W-:Y:S01]  /*1cc0*/  IMAD.X R9, RZ, RZ, R3.reuse, P3 ;  /* 0x000000ffff097224 */ /* 0x100fe200018e0603 */
[----:B------:R-:W-:Y:S01]  /*1cd0*/  PLOP3.LUT P3, PT, PT, PT, UP0, 0x40, 0x0 ;  /* 0x000000000000781c */ /* 0x000fe20003f6e808 */
[--C-:B------:R-:W-:Y:S01]  /*1ce0*/  IMAD.X R13, RZ, RZ, R3.reuse, P0 ;  /* 0x000000ffff0d7224 */ /* 0x100fe200000e0603 */
[C---:B------:R-:W-:Y:S01]  /*1cf0*/  IADD3 R37, P0, R16.reuse, 0x1d0, RZ ;  /* 0x000001d010257810 */ /* 0x040fe20007f1e0ff */
[----:B------:R-:W-:Y:S01]  /*1d00*/  IMAD.X R3, RZ, RZ, R3, P1 ;  /* 0x000000ffff037224 */ /* 0x000fe200008e0603 */
[C---:B------:R-:W-:Y:S01]  /*1d10*/  IADD3 R28, P1, R16.reuse, 0x200, RZ ;  /* 0x00000200101c7810 */ /* 0x040fe20007f3e0ff */
[----:B-1----:R-:W-:Y:S01]  /*1d20*/  IMAD.MOV.U32 R4, RZ, RZ, R8 ;  /* 0x000000ffff047224 */ /* 0x002fe200078e0008 */
[----:B------:R2:W-:Y:S01]  /*1d30*/  STL.64 [R1+0x18], R12 ;  /* 0x0000180c01007387 */ /* 0x0005e20000100a00 */
[----:B------:R-:W-:Y:S01]  /*1d40*/  IMAD.MOV.U32 R5, RZ, RZ, R11 ;  /* 0x000000ffff057224 */ /* 0x000fe200078e000b */
[----:B------:R-:W-:Y:S01]  /*1d50*/  IADD3 R36, P2, R16, 0x28, RZ ;  /* 0x0000002810247810 */ /* 0x000fe20007f5e0ff */
[----:B------:R-:W-:Y:S01]  /*1d60*/  IMAD.MOV.U32 R6, RZ, RZ, R0 ;  /* 0x000000ffff067224 */ /* 0x000fe200078e0000 */
[----:B------:R2:W-:Y:S01]  /*1d70*/  STL.64 [R1+0x20], R2 ;  /* 0x0000200201007387 */ /* 0x0005e20000100a00 */
[----:B------:R-:W-:-:S02]  /*1d80*/  IMAD.MOV.U32 R7, RZ, RZ, R9 ;  /* 0x000000ffff077224 */ /* 0x000fc400078e0009 */
[--C-:B------:R-:W-:Y:S02]  /*1d90*/  IMAD.X R44, RZ, RZ, R17.reuse, P0 ;  /* 0x000000ffff2c7224 */ /* 0x100fe400000e0611 */
[--C-:B------:R-:W-:Y:S01]  /*1da0*/  IMAD.X R39, RZ, RZ, R17.reuse, P1 ;  /* 0x000000ffff277224 */ /* 0x100fe200008e0611 */
[----:B------:R2:W-:Y:S01]  /*1db0*/  STL.128 [R1+0x40], R4 ;  /* 0x0000400401007387 */ /* 0x0005e20000100c00 */
[----:B------:R-:W-:Y:S01]  /*1dc0*/  IMAD.X R45, RZ, RZ, R17, P2 ;  /* 0x000000ffff2d7224 */ /* 0x000fe200010e0611 */
[----:B------:R-:W-:Y:S06]  /*1dd0*/  @P3 BRA `(.L_x_11580) ;  /* 0x0000000000443947 */ /* 0x000fec0003800000 */
        /* <DEDUP_REMOVED lines=10> */
.L_x_11581:
[----:B------:R-:W-:-:S11]  /*1e80*/  UISETP.NE.AND UP0, UPT, UR5, 0x1, UPT ;  /* 0x000000010500788c */ /* 0x000fd6000bf05270 */
[----:B------:R-:W-:Y:S02]  /*1e90*/  @UP0 ULDC.64 UR10, c[0x0][0x9e8] ;  /* 0x00027a00000a0ab9 */ /* 0x000fe40000000a00 */
[----:B------:R-:W-:-:S04]  /*1ea0*/  UIMAD.WIDE.U32 UR6, UR8, UR10, URZ ;  /* 0x0000000a080672a5 */ /* 0x000fc8000f8e003f */
[----:B------:R-:W-:-:S12]  /*1eb0*/  @UP0 USHF.R.U32.HI UR8, URZ, UR11, UR7 ;  /* 0x0000000b3f080299 */ /* 0x000fd80008011607 */
.L_x_11582:
[----:B------:R-:W-:-:S04]  /*1ec0*/  UIMAD UR8, UR8, UR5, UR5 ;  /* 0x00000005080872a4 */ /* 0x000fc8000f8e0205 */
[----:B------:R-:W-:-:S04]  /*1ed0*/  UISETP.LT.AND UP0, UPT, UR4, UR8, UPT ;  /* 0x000000080400728c */ /* 0x000fc8000bf01270 */
[----:B------:R-:W-:-:S12]  /*1ee0*/  USEL UR4, UR4, UR8, UP0 ;  /* 0x0000000804047287 */ /* 0x000fd80008000000 */
.L_x_11580:
        /* <DEDUP_REMOVED lines=12> */
[----:B------:R-:W-:Y:S01]  /*1fb0*/  UMOV UR12, UR38 ;  /* 0x00000026000c7c82 */ /* 0x000fe20008000000 */
        /* <DEDUP_REMOVED lines=20> */
.L_x_11584:
[----:B------:R-:W-:-:S11]  /*2100*/  UISETP.NE.AND UP0, UPT, UR5, 0x1, UPT ;  /* 0x000000010500788c */ /* 0x000fd6000bf05270 */
[----:B------:R-:W-:Y:S02]  /*2110*/  @UP0 ULDC.64 UR12, c[0x0][0x9e8] ;  /* 0x00027a00000c0ab9 */ /* 0x000fe40000000a00 */
[----:B------:R-:W-:-:S04]  /*2120*/  UIMAD.WIDE.U32 UR8, UR7, UR12, URZ ;  /* 0x0000000c070872a5 */ /* 0x000fc8000f8e003f */
[----:B------:R-:W-:-:S12]  /*2130*/  @UP0 USHF.R.U32.HI UR7, URZ, UR13, UR9 ;  /* 0x0000000d3f070299 */ /* 0x000fd80008011609 */
.L_x_11585:
[----:B------:R-:W-:-:S04]  /*2140*/  UIMAD UR5, UR7, UR5, URZ ;  /* 0x00000005070572a4 */ /* 0x000fc8000f8e023f */
[----:B------:R-:W-:-:S04]  /*2150*/  UISETP.LT.AND UP0, UPT, UR10, UR5, UPT ;  /* 0x000000050a00728c */ /* 0x000fc8000bf01270 */
[----:B------:R-:W-:-:S12]  /*2160*/  USEL UR10, UR10, UR5, !UP0 ;  /* 0x000000050a0a7287 */ /* 0x000fd8000c000000 */
.L_x_11583:
[----:B------:R-:W-:Y:S02]  /*2170*/  UIMAD.WIDE UR4, UR10, 0x2aaaaaab, URZ ;  /* 0x2aaaaaab0a0478a5 */ /* 0x000fe4000f8e023f */
[----:B------:R-:W-:Y:S02]  /*2180*/  ULOP3.LUT UR59, UR43, 0xff, URZ, 0xc0, !UPT ;  /* 0x000000ff2b3b7892 */ /* 0x000fe4000f8ec03f */
[----:B------:R-:W-:Y:S02]  /*2190*/  USHF.R.U32.HI UR4, URZ, 0x1f, UR5 ;  /* 0x0000001f3f047899 */ /* 0x000fe40008011605 */
[----:B------:R-:W-:Y:S02]  /*21a0*/  USHF.R.U32.HI UR43, URZ, 0x10, UR43 ;  /* 0x000000103f2b7899 */ /* 0x000fe4000801162b */
[----:B------:R-:W-:-:S04]  /*21b0*/  ULEA.HI.SX32 UR4, UR5, UR4, 0x1c ;  /* 0x0000000405047291 */ /* 0x000fc8000f8fe23f */
[----:B------:R-:W-:-:S04]  /*21c0*/  UISETP.LT.AND UP0, UPT, URZ, UR4, UPT ;  /* 0x000000043f00728c */ /* 0x000fc8000bf01270 */
[----:B------:R-:W-:-:S03]  /*21d0*/  USEL UR41, URZ, UR4, !UP0 ;  /* 0x000000043f297287 */ /* 0x000fc6000c000000 */
[----:B------:R-:W-:Y:S01]  /*21e0*/  UMOV UR4, URZ ;  /* 0x0000003f00047c82 */ /* 0x000fe20008000000 */
[----:B------:R-:W-:-:S06]  /*21f0*/  UISETP.GT.AND UP0, UPT, UR6, UR41, UPT ;  /* 0x000000290600728c */ /* 0x000fcc000bf04270 */
[----:B------:R-:W-:-:S13]  /*2200*/  PLOP3.LUT P0, PT, PT, PT, UP0, 0x80, 0x0 ;  /* 0x000000000000781c */ /* 0x000fda0003f0f008 */
[----:B------:R-:W-:Y:S05]  /*2210*/  @!P0 BRA `(.L_x_11586) ;  /* 0x0000000000948947 */ /* 0x000fea0003800000 */
[----:B------:R-:W-:Y:S01]  /*2220*/  UISETP.NE.AND UP0, UPT, UR43, URZ, UPT ;  /* 0x0000003f2b00728c */ /* 0x000fe2000bf05270 */
[----:B------:R-:W-:-:S03]  /*2230*/  ULDC UR4, c[0x0][0x9f0] ;  /* 0x00027c0000047ab9 */ /* 0x000fc60000000800 */
[----:B------:R-:W-:-:S04]  /*2240*/  USEL UR10, UR43, UR4, UP0 ;  /* 0x000000042b0a7287 */ /* 0x000fc80008000000 */
[----:B------:R-:W-:Y:S02]  /*2250*/  UIADD3 UR4, UR10, -0x1, UR6 ;  /* 0xffffffff0a047890 */ /* 0x000fe4000fffe006 */
[----:B--2---:R-:W-:Y:S02]  /*2260*/  IMAD.U32 R3, RZ, RZ, UR10 ;  /* 0x0000000aff037e24 */ /* 0x004fe4000f8e00ff */
[----:B------:R-:W-:-:S03]  /*2270*/  UIADD3 UR7, -UR41, UR4, URZ ;  /* 0x0000000429077290 */ /* 0x000fc6000fffe13f */
[-C--:B------:R-:W-:Y:S01]  /*2280*/  IABS R0, R3.reuse ;  /* 0x0000000300007213 */ /* 0x080fe20000000000 */
[----:B------:R-:W-:Y:S01]  /*2290*/  UMOV UR4, URZ ;  /* 0x0000003f00047c82 */ /* 0x000fe20008000000 */
[----:B------:R-:W-:Y:S01]  /*22a0*/  IABS R5, R3 ;  /* 0x0000000300057213 */ /* 0x000fe20000000000 */
[----:B------:R-:W-:Y:S01]  /*22b0*/  IMAD.U32 R4, RZ, RZ, UR7 ;  /* 0x00000007ff047e24 */ /* 0x000fe2000f8e00ff */
[----:B------:R-:W-:Y:S01]  /*22c0*/  R2UR UR11, R0 ;  /* 0x00000000000b72ca */ /* 0x000fe200000e0000 */
[----:B------:R-:W-:-:S03]  /*22d0*/  ULOP3.LUT UR7, UR7, UR10, URZ, 0x3c, !UPT ;  /* 0x0000000a07077292 */ /* 0x000fc6000f8e3c3f */
[----:B------:R-:W-:-:S05]  /*22e0*/  IABS R4, R4 ;  /* 0x0000000400047213 */ /* 0x000fca0000000000 */
[----:B------:R-:W-:-:S04]  /*22f0*/  IMAD.MOV.U32 R3, RZ, RZ, R4 ;  /* 0x000000ffff037224 */ /* 0x000fc800078e0004 */
[----:B------:R-:W0:Y:S01]  /*2300*/  I2F.RP R0, UR11 ;  /* 0x0000000b00007d06 */ /* 0x000e220008209400 */
[----:B------:R-:W-:-:S07]  /*2310*/  R2UR UR9, R3 ;  /* 0x00000000030972ca */ /* 0x000fce00000e0000 */
        /* <DEDUP_REMOVED lines=21> */
.L_x_11586:
[----:B------:R-:W-:Y:S01]  /*2470*/  UIMAD UR41, UR59, UR4, UR41 ;  /* 0x000000043b2972a4 */ /* 0x000fe2000f8e0229 */
[----:B------:R-:W-:Y:S01]  /*2480*/  IMAD.U32 R0, RZ, RZ, UR6 ;  /* 0x00000006ff007e24 */ /* 0x000fe2000f8e00ff */
[----:B------:R-:W-:Y:S01]  /*2490*/  PLOP3.LUT P0, PT, PT, PT, PT, 0x80, 0x0 ;  /* 0x000000000000781c */ /* 0x000fe20003f0f070 */
[----:B--2---:R-:W-:-:S05]  /*24a0*/  IMAD.U32 R3, RZ, RZ, UR4 ;  /* 0x00000004ff037e24 */ /* 0x004fca000f8e00ff */
[----:B------:R-:W-:-:S04]  /*24b0*/  VIADDMNMX R0, R3, UR41, R0, PT ;  /* 0x0000002903007c46 */ /* 0x000fc8000b800100 */
[----:B------:R-:W-:-:S13]  /*24c0*/  R2UR UR45, R0 ;  /* 0x00000000002d72ca */ /* 0x000fda00000e0000 */
[----:B------:R-:W-:-:S06]  /*24d0*/  UISETP.GT.AND UP0, UPT, UR45, UR41, UPT ;  /* 0x000000292d00728c */ /* 0x000fcc000bf04270 */
[----:B------:R-:W-:-:S13]  /*24e0*/  PLOP3.LUT P1, PT, PT, PT, UP0, 0x80, 0x0 ;  /* 0x000000000000781c */ /* 0x000fda0003f2f008 */
[----:B------:R-:W-:Y:S05]  /*24f0*/  @!P1 BRA `(.L_x_11587) ;  /* 0x00000154002c9947 */ /* 0x000fea0003800000 */
[----:B------:R-:W2:Y:S01]  /*2500*/  LDL R2, [R1+0x458] ;  /* 0x0004580001027983 */ /* 0x000ea20000100800 */
[----:B------:R-:W-:Y:S01]  /*2510*/  VIADD R8, R49, 0x18400 ;  /* 0x0001840031087836 */ /* 0x000fe20000000000 */
[----:B------:R-:W-:Y:S01]  /*2520*/  IADD3 R26, P6, R16, 0x58, RZ ;  /* 0x00000058101a7810 */ /* 0x000fe20007fde0ff */
[----:B------:R-:W-:Y:S01]  /*2530*/  IMAD.MOV.U32 R4, RZ, RZ, 0x1 ;  /* 0x00000001ff047424 */ /* 0x000fe200078e00ff */
[----:B------:R-:W-:Y:S01]  /*2540*/  STL.64 [R1+0x58], RZ ;  /* 0x000058ff01007387 */ /* 0x000fe20000100a00 */
[----:B------:R-:W-:Y:S01]  /*2550*/  IMAD.MOV.U32 R5, RZ, RZ, RZ ;  /* 0x000000ffff057224 */ /* 0x000fe200078e00ff */
[----:B------:R-:W-:Y:S01]  /*2560*/  LOP3.LUT P0, RZ, R8, 0x1bf, RZ, 0xc0, !PT ;  /* 0x000001bf08ff7812 */ /* 0x000fe2000780c0ff */
[----:B------:R-:W-:Y:S01]  /*2570*/  IMAD.MOV.U32 R6, RZ, RZ, 0x1 ;  /* 0x00000001ff067424 */ /* 0x000fe200078e00ff */
[----:B------:R-:W-:Y:S01]  /*2580*/  STL.128 [R1+0x90], RZ ;  /* 0x000090ff01007387 */ /* 0x000fe20000100c00 */
[----:B------:R-:W-:Y:S01]  /*2590*/  IMAD.MOV.U32 R7, RZ, RZ, RZ ;  /* 0x000000ffff077224 */ /* 0x000fe200078e00ff */
[C---:B------:R-:W-:Y:S01]  /*25a0*/  IADD3 R34, P5, R16.reuse, 0x60, RZ ;  /* 0x0000006010227810 */ /* 0x040fe20007fbe0ff */
[----:B------:R-:W-:Y:S01]  /*25b0*/  IMAD.X R27, RZ, RZ, R17, P6 ;  /* 0x000000ffff1b7224 */ /* 0x000fe200030e0611 */
[----:B------:R-:W-:Y:S01]  /*25c0*/  STL.128 [R1+0xa0], RZ ;  /* 0x0000a0ff01007387 */ /* 0x000fe20000100c00 */
[----:B------:R-:W-:-:S02]  /*25d0*/  IADD3 R33, P4, R16, 0x68, RZ ;  /* 0x0000006810217810 */ /* 0x000fc40007f9e0ff */
[C---:B------:R-:W-:Y:S01]  /*25e0*/  IADD3 R32, P3, R16.reuse, 0x70, RZ ;  /* 0x0000007010207810 */ /* 0x040fe20007f7e0ff */
[----:B------:R0:W-:Y:S01]  /*25f0*/  STL.128 [R1+0x60], R4 ;  /* 0x0000600401007387 */ /* 0x0001e20000100c00 */
[C---:B------:R-:W-:Y:S01]  /*2600*/  IADD3 R31, P2, R16.reuse, 0x78, RZ ;  /* 0x00000078101f7810 */ /* 0x040fe20007f5e0ff */
[--C-:B------:R-:W-:Y:S01]  /*2610*/  IMAD.X R35, RZ, RZ, R17.reuse, P5 ;  /* 0x000000ffff237224 */ /* 0x100fe200028e0611 */
[C---:B------:R-:W-:Y:S01]  /*2620*/  IADD3 R30, P1, R16.reuse, 0x80, RZ ;  /* 0x00000080101e7810 */ /* 0x040fe20007f3e0ff */
[----:B------:R-:W-:Y:S01]  /*2630*/  STL.128 [R1+0xb0], RZ ;  /* 0x0000b0ff01007387 */ /* 0x000fe20000100c00 */
[----:B------:R-:W-:Y:S01]  /*2640*/  IADD3 R29, P6, R16, 0x90, RZ ;  /* 0x00000090101d7810 */ /* 0x000fe20007fde0ff */
[--C-:B------:R-:W-:Y:S02]  /*2650*/  IMAD.X R42, RZ, RZ, R17.reuse, P4 ;  /* 0x000000ffff2a7224 */ /* 0x100fe400020e0611 */
[----:B------:R-:W-:Y:S01]  /*2660*/  STL.128 [R1+0xc0], RZ ;  /* 0x0000c0ff01007387 */ /* 0x000fe20000100c00 */
[----:B------:R-:W-:-:S02]  /*2670*/  IMAD.X R43, RZ, RZ, R17, P3 ;  /* 0x000000ffff2b7224 */ /* 0x000fc400018e0611 */
[--C-:B------:R-:W-:Y:S01]  /*2680*/  IMAD.X R40, RZ, RZ, R17.reuse, P2 ;  /* 0x000000ffff287224 */ /* 0x100fe200010e0611 */
[----:B------:R-:W-:Y:S01]  /*2690*/  STL.128 [R1+0xd0], RZ ;  /* 0x0000d0ff01007387 */ /* 0x000fe20000100c00 */
[--C-:B------:R-:W-:Y:S02]  /*26a0*/  IMAD.X R41, RZ, RZ, R17.reuse, P1 ;  /* 0x000000ffff297224 */ /* 0x100fe400008e0611 */
[----:B------:R-:W-:Y:S01]  /*26b0*/  IMAD.X R38, RZ, RZ, R17, P6 ;  /* 0x000000ffff267224 */ /* 0x000fe200030e0611 */
[----:B------:R-:W-:Y:S01]  /*26c0*/  STL.128 [R1+0xe0], RZ ;  /* 0x0000e0ff01007387 */ /* 0x000fe20000100c00 */
[----:B0-----:R-:W-:Y:S02]  /*26d0*/  IMAD.MOV.U32 R7, RZ, RZ, 0x40000040 ;  /* 0x40000040ff077424 */ /* 0x001fe400078e00ff */
[----:B------:R-:W-:Y:S01]  /*26e0*/  IMAD.MOV.U32 R5, RZ, RZ, 0x40000040 ;  /* 0x40000040ff057424 */ /* 0x000fe200078e00ff */
[----:B--2---:R-:W0:Y:S02]  /*26f0*/  SHFL.IDX PT, R0, R2, RZ, 0x1f ;  /* 0x00001fff02007589 */ /* 0x004e2400000e0000 */
        /* <DEDUP_REMOVED lines=13> */
[----:B------:R-:W-:Y:S02]  /*27d0*/  LOP3.LUT R0, R0, 0x10000, RZ, 0xfc, !PT ;  /* 0x0001000000007812 */ /* 0x000fe400078efcff */
[----:B------:R-:W-:Y:S01]  /*27e0*/  LOP3.LUT R9, R3, 0x10000, RZ, 0xfc, !PT ;  /* 0x0001000003097812 */ /* 0x000fe200078efcff */
[----:B------:R-:W-:Y:S02]  /*27f0*/  IMAD.MOV.U32 R3, RZ, RZ, 0x40000040 ;  /* 0x40000040ff037424 */ /* 0x000fe400078e00ff */
[----:B------:R-:W-:Y:S02]  /*2800*/  IMAD.MOV.U32 R6, RZ, RZ, R0 ;  /* 0x000000ffff067224 */ /* 0x000fe400078e0000 */
[----:B------:R-:W-:Y:S01]  /*2810*/  IMAD.MOV.U32 R4, RZ, RZ, R9 ;  /* 0x000000ffff047224 */ /* 0x000fe200078e0009 */
[----:B------:R0:W-:Y:S04]  /*2820*/  STL.64 [R1+0x80], R2 ;  /* 0x0000800201007387 */ /* 0x0001e80000100a00 */
[----:B------:R0:W-:Y:S01]  /*2830*/  STL.128 [R1+0x70], R4 ;  /* 0x0000700401007387 */ /* 0x0001e20000100c00 */
[----:B------:R-:W-:Y:S05]  /*2840*/  @!P0 BRA `(.L_x_11588) ;  /* 0x0000000000408947 */ /* 0x000fea0003800000 */
[----:B0-----:R-:W-:Y:S01]  /*2850*/  MOV R2, 0x0 ;  /* 0x0000000000027802 */ /* 0x001fe20000000f00 */
        /* <DEDUP_REMOVED lines=15> */
.L_x_11588:
[----:B------:R-:W1:Y:S01]  /*2950*/  S2R R48, SR_TID.X ;  /* 0x0000000000307919 */ /* 0x000e620000002100 */
[----:B------:R-:W2:Y:S01]  /*2960*/  LDC.64 R46, c[0x0][0x9d8] ;  /* 0x00027600ff2e7b82 */ /* 0x000ea20000000a00 */
[----:B------:R-:W-:Y:S01]  /*2970*/  ULEA.HI UR4, UR61, UR61, URZ, 0x1 ;  /* 0x0000003d3d047291 */ /* 0x000fe2000f8f083f */
[C---:B------:R-:W-:Y:S01]  /*2980*/  IADD3 R10, P0, R16.reuse, 0xf0, RZ ;  /* 0x000000f0100a7810 */ /* 0x040fe20007f1e0ff */
[----:B------:R3:W-:Y:S01]  /*2990*/  STL.64 [R1+0x100], R26 ;  /* 0x0001001a01007387 */ /* 0x0007e20000100a00 */
[----:B------:R-:W-:Y:S01]  /*29a0*/  IMAD.U32 R13, RZ, RZ, UR47 ;  /* 0x0000002fff0d7e24 */ /* 0x000fe2000f8e00ff */
[----:B------:R-:W-:Y:S01]  /*29b0*/  ULOP3.LUT UR4, UR4, 0xfffffffe, URZ, 0xc0, !UPT ;  /* 0xfffffffe04047892 */ /* 0x000fe2000f8ec03f */
[----:B------:R-:W-:Y:S01]  /*29c0*/  IMAD.U32 R12, RZ, RZ, UR46 ;  /* 0x0000002eff0c7e24 */ /* 0x000fe2000f8e00ff */
[----:B------:R4:W-:Y:S01]  /*29d0*/  STL.64 [R1+0xf0], R176 ;  /* 0x0000f0b001007387 */ /* 0x0009e20000100a00 */
[----:B0-----:R-:W0:Y:S01]  /*29e0*/  LDC.64 R2, c[0x0][0x9e0] ;  /* 0x00027800ff027b82 */ /* 0x001e220000000a00 */
[----:B------:R-:W-:Y:S01]  /*29f0*/  UIADD3 UR4, UR61, -UR4, URZ ;  /* 0x800000043d047290 */ /* 0x000fe2000fffe03f */
[--C-:B------:R-:W-:Y:S01]  /*2a00*/  IMAD.X R11, RZ, RZ, R17.reuse, P0 ;  /* 0x000000ffff0b7224 */ /* 0x100fe200000e0611 */
[----:B------:R-:W-:Y:S01]  /*2a10*/  IADD3 R20, P0, R16, 0x13c, RZ ;  /* 0x0000013c10147810 */ /* 0x000fe20007f1e0ff */
[----:B------:R-:W-:Y:S01]  /*2a20*/  IMAD.MOV.U32 R24, RZ, RZ, RZ ;  /* 0x000000ffff187224 */ /* 0x000fe200078e00ff */
[----:B------:R4:W-:Y:S02]  /*2a30*/  STL.U8 [R1+0x108], RZ ;  /* 0x000108ff01007387 */ /* 0x0009e40000100000 */
[----:B------:R-:W-:Y:S01]  /*2a40*/  IMAD.U32 R0, RZ, RZ, UR4 ;  /* 0x00000004ff007e24 */ /* 0x000fe2000f8e00ff */
[----:B------:R-:W3:Y:S01]  /*2a50*/  LDC.64 R8, c[0x0][0x9e8] ;  /* 0x00027a00ff087b82 */ /* 0x000ee20000000a00 */
[----:B------:R-:W-:Y:S01]  /*2a60*/  IMAD.X R21, RZ, RZ, R17, P0 ;  /* 0x000000ffff157224 */ /* 0x000fe200000e0611 */
[----:B------:R4:W-:Y:S02]  /*2a70*/  STL.64 [R1+0xf8], R10 ;  /* 0x0000f80a01007387 */ /* 0x0009e40000100a00 */
[----:B------:R-:W-:-:S02]  /*2a80*/  SHF.L.U32 R0, R0, 0x1f, RZ ;  /* 0x0000001f00007819 */ /* 0x000fc400000006ff */
[----:B------:R4:W-:Y:S02]  /*2a90*/  STL.64 [R1+0x140], R20 ;  /* 0x0001401401007387 */ /* 0x0009e40000100a00 */
[----:B------:R-:W5:Y:S01]  /*2aa0*/  LDC R6, c[0x0][0x450] ;  /* 0x00011400ff067b82 */ /* 0x000f620000000800 */
[----:B--2---:R-:W-:Y:S02]  /*2ab0*/  IMAD.MOV.U32 R14, RZ, RZ, R47 ;  /* 0x000000ffff0e7224 */ /* 0x004fe400078e002f */
[----:B------:R-:W-:Y:S02]  /*2ac0*/  IMAD.MOV.U32 R7, RZ, RZ, R46 ;  /* 0x000000ffff077224 */ /* 0x000fe400078e002e */
[----:B-1----:R-:W-:-:S03]  /*2ad0*/  VIADD R214, R48, 0xffffff80 ;  /* 0xffffff8030d67836 */ /* 0x002fc60000000000 */
[----:B------:R-:W5:Y:S01]  /*2ae0*/  LDC.64 R4, c[0x0][0x448] ;  /* 0x00011200ff047b82 */ /* 0x000f620000000a00 */
[----:B0-----:R-:W-:Y:S02]  /*2af0*/  IMAD.MOV.U32 R15, RZ, RZ, R2 ;  /* 0x000000ffff0f7224 */ /* 0x001fe400078e0002 */
[----:B------:R-:W-:Y:S01]  /*2b00*/  IMAD.MOV.U32 R25, RZ, RZ, R3 ;  /* 0x000000ffff197224 */ /* 0x000fe200078e0003 */
[----:B------:R4:W-:Y:S01]  /*2b10*/  STL [R1+0x10c], R214 ;  /* 0x00010cd601007387 */ /* 0x0009e20000100800 */
[----:B---3--:R-:W-:-:S03]  /*2b20*/  IMAD.MOV.U32 R26, RZ, RZ, R8 ;  /* 0x000000ffff1a7224 */ /* 0x008fc600078e0008 */
[----:B------:R4:W-:Y:S01]  /*2b30*/  STL.128 [R1+0x110], R12 ;  /* 0x0001100c01007387 */ /* 0x0009e20000100c00 */
[----:B------:R-:W-:-:S05]  /*2b40*/  IMAD.MOV.U32 R27, RZ, RZ, R9 ;  /* 0x000000ffff1b7224 */ /* 0x000fca00078e0009 */
[----:B------:R4:W-:Y:S04]  /*2b50*/  STL.128 [R1+0x120], R24 ;  /* 0x0001201801007387 */ /* 0x0009e80000100c00 */
[----:B-----5:R4:W-:Y:S01]  /*2b60*/  STL.128 [R1+0x130], R4 ;  /* 0x0001300401007387 */ /* 0x0209e20000100c00 */
[----:B------:R-:W0:Y:S02]  /*2b70*/  SYNCS.PHASECHK.TRANS64.TRYWAIT P0, [R49+URZ+0x22800], R0 ;  /* 0x02280000310075a7 */ /* 0x000e24000800017f */
[----:B0---4-:R-:W-:Y:S05]  /*2b80*/  @!P0 BRA `(.L_x_11589) ;  /* 0x000001fc00408947 */ /* 0x011fea0003800000 */
.L_x_11801:
[----:B------:R-:W2:Y:S04]  /*2b90*/  LDL.64 R26, [R1+0x448] ;  /* 0x00044800011a7983 */ /* 0x000ea80000100a00 */
[----:B------:R-:W3:Y:S04]  /*2ba0*/  LDL R24, [R1] ;  /* 0x0000000001187983 */ /* 0x000ee80000100800 */
[----:B------:R1:W5:Y:S01]  /*2bb0*/  LDL.64 R10, [R1+0x1c0] ;  /* 0x0001c000010a7983 */ /* 0x0003620000100a00 */
[C---:B------:R-:W-:Y:S01]  /*2bc0*/  IADD3 R14, P0, R16.reuse, 0x108, RZ ;  /* 0x00000108100e7810 */ /* 0x040fe20007f1e0ff */
[----:B------:R-:W-:Y:S01]  /*2bd0*/  IMAD.MOV.U32 R12, RZ, RZ, R34 ;  /* 0x000000ffff0c7224 */ /* 0x000fe200078e0022 */
[C---:B------:R-:W-:Y:S01]  /*2be0*/  IADD3 R4, P1, R16.reuse, 0x140, RZ ;  /* 0x0000014010047810 */ /* 0x040fe20007f3e0ff */
[----:B------:R-:W-:Y:S01]  /*2bf0*/  IMAD.MOV.U32 R13, RZ, RZ, R35 ;  /* 0x000000ffff0d7224 */ /* 0x000fe200078e0023 */
[----:B------:R-:W4:Y:S01]  /*2c00*/  S2R R25, SR_TID.X ;  /* 0x0000000000197919 */ /* 0x000f220000002100 */
[--C-:B------:R-:W-:Y:S01]  /*2c10*/  IMAD.X R15, RZ, RZ, R17.reuse, P0 ;  /* 0x000000ffff0f7224 */ /* 0x100fe200000e0611 */
[C---:B0-----:R-:W-:Y:S01]  /*2c20*/  IADD3 R0, P0, R16.reuse, 0x1cc, RZ ;  /* 0x000001cc10007810 */ /* 0x041fe20007f1e0ff */
[--C-:B------:R-:W-:Y:S01]  /*2c30*/  IMAD.X R21, RZ, RZ, R17.reuse, P1 ;  /* 0x000000ffff157224 */ /* 0x100fe200008e0611 */
[----:B------:R-:W-:Y:S05]  /*2c40*/  WARPSYNC.ALL ;  /* 0x0000000000007948 */ /* 0x000fea0003800000 */
[----:B------:R0:W-:Y:S01]  /*2c50*/  STL.128 [R1+0x150], R12 ;  /* 0x0001500c01007387 */ /* 0x0001e20000100c00 */
[----:B------:R-:W-:Y:S01]  /*2c60*/  IMAD.X R7, RZ, RZ, R17, P0 ;  /* 0x000000ffff077224 */ /* 0x000fe200000e0611 */
[----:B------:R-:W-:Y:S01]  /*2c70*/  IADD3 R20, P0, R16, 0xf8, RZ ;  /* 0x000000f810147810 */ /* 0x000fe20007f1e0ff */
[----:B------:R-:W-:Y:S01]  /*2c80*/  BSSY B0, `(.L_x_11590) ;  /* 0x0000028000007945 */ /* 0x000fe20003800000 */
[----:B0-----:R-:W-:-:S02]  /*2c90*/  IMAD.MOV.U32 R14, RZ, RZ, R32 ;  /* 0x000000ffff0e7224 */ /* 0x001fc400078e0020 */
[----:B------:R-:W-:Y:S02]  /*2ca0*/  IMAD.MOV.U32 R15, RZ, RZ, R43 ;  /* 0x000000ffff0f7224 */ /* 0x000fe400078e002b */
[----:B------:R-:W-:Y:S02]  /*2cb0*/  IMAD.MOV.U32 R12, RZ, RZ, R16 ;  /* 0x000000ffff0c7224 */ /* 0x000fe400078e0010 */
[----:B------:R-:W-:Y:S01]  /*2cc0*/  IMAD.MOV.U32 R13, RZ, RZ, R17 ;  /* 0x000000ffff0d7224 */ /* 0x000fe200078e0011 */
[----:B----4-:R-:W-:-:S04]  /*2cd0*/  SHF.R.U32.HI R25, RZ, 0x7, R25 ;  /* 0x00000007ff197819 */ /* 0x010fc80000011619 */
[----:B------:R0:W-:Y:S02]  /*2ce0*/  STL.128 [R1+0x160], R12 ;  /* 0x0001600c01007387 */ /* 0x0001e40000100c00 */
[----:B0-----:R-:W-:Y:S02]  /*2cf0*/  IMAD.MOV.U32 R12, RZ, RZ, R31 ;  /* 0x000000ffff0c7224 */ /* 0x001fe400078e001f */
[----:B------:R-:W-:Y:S02]  /*2d00*/  IMAD.MOV.U32 R13, RZ, RZ, R40 ;  /* 0x000000ffff0d7224 */ /* 0x000fe400078e0028 */
[----:B------:R-:W-:Y:S02]  /*2d10*/  IMAD.MOV.U32 R14, RZ, RZ, R0 ;  /* 0x000000ffff0e7224 */ /* 0x000fe400078e0000 */
[----:B------:R-:W-:Y:S02]  /*2d20*/  IMAD.MOV.U32 R15, RZ, RZ, R7 ;  /* 0x000000ffff0f7224 */ /* 0x000fe400078e0007 */
[----:B------:R-:W-:-:S03]  /*2d30*/  IMAD.X R7, RZ, RZ, R17, P0 ;  /* 0x000000ffff077224 */ /* 0x000fc600000e0611 */
[----:B------:R0:W-:Y:S02]  /*2d40*/  STL.128 [R1+0x170], R12 ;  /* 0x0001700c01007387 */ /* 0x0001e40000100c00 */
[----:B0-----:R-:W-:Y:S02]  /*2d50*/  IMAD.MOV.U32 R14, RZ, RZ, R37 ;  /* 0x000000ffff0e7224 */ /* 0x001fe400078e0025 */
[----:B------:R-:W-:Y:S02]  /*2d60*/  IMAD.MOV.U32 R15, RZ, RZ, R44 ;  /* 0x000000ffff0f7224 */ /* 0x000fe400078e002c */
[----:B------:R-:W-:Y:S02]  /*2d70*/  IMAD.MOV.U32 R12, RZ, RZ, R4 ;  /* 0x000000ffff0c7224 */ /* 0x000fe400078e0004 */
[----:B------:R-:W-:Y:S02]  /*2d80*/  IMAD.MOV.U32 R13, RZ, RZ, R21 ;  /* 0x000000ffff0d7224 */ /* 0x000fe400078e0015 */
[----:B------:R-:W-:-:S03]  /*2d90*/  VIADD R4, R25, 0x8 ;  /* 0x0000000819047836 */ /* 0x000fc60000000000 */
        /* <DEDUP_REMOVED lines=15> */
[----:B------:R1:W-:Y:S04]  /*2e90*/  STL.128 [R1+0x1b0], R12 ;  /* 0x0001b00c01007387 */ /* 0x0003e80000100c00 */
[----:B--2---:R1:W-:Y:S01]  /*2ea0*/  STL.64 [R1+0x148], R26 ;  /* 0x0001481a01007387 */ /* 0x0043e20000100a00 */
[----:B---3--:R-:W-:Y:S01]  /*2eb0*/  LOP3.LUT R0, R24, 0x1, RZ, 0xfc, !PT ;  /* 0x0000000118007812 */ /* 0x008fe200078efcff */
[----:B------:R1:W-:Y:S03]  /*2ec0*/  BAR.SYNC.DEFER_BLOCKING R4, 0x100 ;  /* 0x000400040000751d */ /* 0x0003e60000010000 */
[----:B------:R-:W-:-:S13]  /*2ed0*/  ISETP.NE.AND P1, PT, R0, 0x3, PT ;  /* 0x000000030000780c */ /* 0x000fda0003f25270 */
[----:B-1----:R-:W-:Y:S05]  /*2ee0*/  @!P1 BRA `(.L_x_11591) ;  /* 0x0000000000049947 */ /* 0x002fea0003800000 */
[----:B------:R-:W-:Y:S01]  /*2ef0*/  BPT.TRAP 0x1 ;  /* 0x000000040000795c */ /* 0x000fe20000300000 */
.L_x_11591:
[----:B------:R-:W-:Y:S05]  /*2f00*/  BSYNC B0 ;  /* 0x0000000000007941 */ /* 0x000fea0003800000 */
.L_x_11590:
        /* <DEDUP_REMOVED lines=8> */
.L_x_11593:
[----:B------:R-:W-:Y:S05]  /*2f90*/  BSYNC B0 ;  /* 0x0000000000007941 */ /* 0x000fea0003800000 */
.L_x_11592:
[----:B------:R-:W-:Y:S04]  /*2fa0*/  BSSY B0, `(.L_x_11594) ;  /* 0x0000004000007945 */ /* 0x000fe80003800000 */
[----:B-1----:R-:W-:Y:S05]  /*2fb0*/  @P0 BRA `(.L_x_11595) ;  /* 0x0000000000080947 */ /* 0x002fea0003800000 */
[----:B------:R-:W1:Y:S02]  /*2fc0*/  SYNCS.PHASECHK.TRANS64.TRYWAIT P0, [R10+URZ], R11 ;  /* 0x0000000b0a0075a7 */ /* 0x000e64000800017f */
[----:B-1----:R-:W-:Y:S05]  /*2fd0*/  @!P0 BRA `(.L_x_11596) ;  /* 0x000001f800408947 */ /* 0x002fea0003800000 */
.L_x_11595:
[----:B------:R-:W-:Y:S05]  /*2fe0*/  BSYNC B0 ;  /* 0x0000000000007941 */ /* 0x000fea0003800000 */
.L_x_11594:
        /* <DEDUP_REMOVED lines=8> */
[----:B------:R-:W-:Y:S02]  /*3070*/  R2UR UR7, R11 ;  /* 0x000000000b0772ca */ /* 0x000fe400000e0000 */
[C---:B------:R-:W-:Y:S01]  /*3080*/  R2UR UR6, R10.reuse ;  /* 0x000000000a0672ca */ /* 0x040fe200000e0000 */
[----:B------:R-:W2:Y:S01]  /*3090*/  LDL R74, [R1] ;  /* 0x00000000014a7983 */ /* 0x000ea20000100800 */
[----:B------:R-:W-:Y:S02]  /*30a0*/  VIADD R72, R10, 0x2 ;  /* 0x000000020a487836 */ /* 0x000fe40000000000 */
[----:B------:R-:W-:Y:S01]  /*30b0*/  IMAD.MOV.U32 R73, RZ, RZ, R11 ;  /* 0x000000ffff497224 */ /* 0x000fe200078e000b */
[----:B------:R0:W5:Y:S04]  /*30c0*/  LDL R7, [R1+0x1c0] ;  /* 0x0001c00001077983 */ /* 0x0001680000100800 */
[----:B------:R0:W5:Y:S01]  /*30d0*/  LDL R76, [R1+0xc] ;  /* 0x00000c00014c7983 */ /* 0x0001620000100800 */
[----:B---3--:R-:W-:-:S02]  /*30e0*/  R2UR UR4, R24 ;  /* 0x00000000180472ca */ /* 0x008fc400000e0000 */
[----:B------:R-:W-:Y:S02]  /*30f0*/  R2UR UR5, R25 ;  /* 0x00000000190572ca */ /* 0x000fe400000e0000 */
[----:B------:R-:W-:-:S11]  /*3100*/  WARPGROUP.ARRIVE ;  /* 0x00000000000079c5 */ /* 0x000fd60000000000 */
[----:B------:R-:W-:Y:S01]  /*3110*/  HGMMA.64x96x16.F32 R24, gdesc[UR4], RZ, !UPT, gsb0 ;  /* 0x01600000041879f0 */ /* 0x000fe2000c0008ff */
[----:B----4-:R-:W-:Y:S01]  /*3120*/  VIADD R12, R12, 0x2 ;  /* 0x000000020c0c7836 */ /* 0x010fe20000000000 */
        /* <DEDUP_REMOVED lines=23> */
[----:B------:R-:W1:Y:S01]  /*32a0*/  S2R R0, SR_TID.X ;  /* 0x0000000000007919 */ /* 0x000e620000002100 */
[----:B------:R0:W-:Y:S01]  /*32b0*/  STL [R1+0x60], RZ ;  /* 0x000060ff01007387 */ /* 0x0001e20000100800 */
[----:B------:R-:W-:Y:S01]  /*32c0*/  LOP3.LUT R74, R74, 0x1, RZ, 0xfc, !PT ;  /* 0x000000014a4a7812 */ /* 0x000fe200078efcff */
[----:B------:R-:W-:-:S02]  /*32d0*/  WARPGROUP.DEPBAR.LE gsb0, 0x0 ;  /* 0x00008000000079c5 */ /* 0x000fc40000010000 */
[----:B------:R-:W-:-:S07]  /*32e0*/  WARPGROUP.ARRIVE ;  /* 0x00000000000079c5 */ /* 0x000fce0000000000 */
[----:B------:R-:W-:Y:S01]  /*32f0*/  HGMMA.64x96x16.F32 R24, gdesc[UR4], R24, gsb0 ;  /* 0x01600000041879f0 */ /* 0x000fe20008000818 */
[----:B-1----:R-:W-:-:S04]  /*3300*/  SHF.R.U32.HI R0, RZ, 0x7, R0 ;  /* 0x00000007ff007819 */ /* 0x002fc80000011600 */
[----:B------:R-:W-:Y:S01]  /*3310*/  IADD3 R10, -R0, 0xb, RZ ;  /* 0x0000000b000a7810 */ /* 0x000fe20007ffe1ff */
[----:B------:R-:W-:-:S05]  /*3320*/  IMAD.MOV.U32 R0, RZ, RZ, 0x1 ;  /* 0x00000001ff007424 */ /* 0x000fca00078e00ff */
[----:B------:R0:W-:Y:S04]  /*3330*/  STL [R1+0x60], R0 ;  /* 0x0000600001007387 */ /* 0x0001e80000100800 */
[----:B------:R0:W-:Y:S04]  /*3340*/  STL [R1+0x60], R0 ;  /* 0x0000600001007387 */ /* 0x0001e80000100800 */
[----:B------:R0:W-:Y:S04]  /*3350*/  STL [R1+0x60], R0 ;  /* 0x0000600001007387 */ /* 0x0001e80000100800 */
[----:B------:R0:W-:Y:S01]  /*3360*/  STL [R1+0x60], R0 ;  /* 0x0000600001007387 */ /* 0x0001e20000100800 */
[----:B------:R-:W-:Y:S01]  /*3370*/  ISETP.NE.AND P0, PT, R74, 0x3, PT ;  /* 0x000000034a00780c */ /* 0x000fe20003f05270 */
[----:B------:R-:W-:Y:S01]  /*3380*/  BSSY B0, `(.L_x_11597) ;  /* 0x0000005000007945 */ /* 0x000fe20003800000 */
[----:B------:R-:W-:-:S02]  /*3390*/  WARPGROUP.DEPBAR.LE gsb0, 0x0 ;  /* 0x00008000000079c5 */ /* 0x000fc40000010000 */
[----:B------:R0:W-:Y:S09]  /*33a0*/  BAR.ARV R10, 0x100 ;  /* 0x0004000a0000751d */ /* 0x0001f20000002000 */
[----:B0-----:R-:W-:Y:S05]  /*33b0*/  @!P0 BRA `(.L_x_11598) ;  /* 0x0000000000048947 */ /* 0x001fea0003800000 */
[----:B------:R-:W-:Y:S01]  /*33c0*/  BPT.TRAP 0x1 ;  /* 0x000000040000795c */ /* 0x000fe20000300000 */
.L_x_11598:
[----:B------:R-:W-:Y:S05]  /*33d0*/  BSYNC B0 ;  /* 0x0000000000007941 */ /* 0x000fea0003800000 */
.L_x_11597:
        /* <DEDUP_REMOVED lines=13> */
[----:B---3--:R-:W-:Y:S01]  /*34b0*/  ISETP.NE.AND P0, PT, R10, 0x1, PT ;  /* 0x000000010a00780c */ /* 0x008fe20003f05270 */
[----:B------:R-:W-:-:S02]  /*34c0*/  UMOV UR4, 0xffffffa0 ;  /* 0xffffffa000047882 */ /* 0x000fc40000000000 */
[----:B------:R-:W-:Y:S01]  /*34d0*/  UIMAD UR4, UR45, UR4, 0x60 ;  /* 0x000000602d0474a4 */ /* 0x000fe2000f8e0204 */
[----:B----4-:R-:W-:-:S05]  /*34e0*/  ISETP.GE.AND P1, PT, R73, 0x1, PT ;  /* 0x000000014900780c */ /* 0x010fca0003f26270 */
[----:B------:R-:W-:Y:S01]  /*34f0*/  VIADD R72, R72, UR4 ;  /* 0x0000000448487c36 */ /* 0x000fe20008000000 */
[----:B------:R-:W-:Y:S01]  /*3500*/  BSSY B0, `(.L_x_11599) ;  /* 0x00000a1000007945 */ /* 0x000fe20003800000 */
[-C--:B--2---:R-:W-:Y:S01]  /*3510*/  FMUL.FTZ R83, R36, R76.reuse ;  /* 0x0000004c24537220 */ /* 0x084fe20000410000 */
[-C--:B------:R-:W-:Y:S01]  /*3520*/  FMUL.FTZ R36, R50, R76.reuse ;  /* 0x0000004c32247220 */ /* 0x080fe20000410000 */
[-C--:B------:R-:W-:Y:S01]  /*3530*/  FMUL.FTZ R50, R52, R76.reuse ;  /* 0x0000004c34327220 */ /* 0x080fe20000410000 */
[-C--:B------:R-:W-:Y:S01]  /*3540*/  FMUL.FTZ R52, R56, R76.reuse ;  /* 0x0000004c38347220 */ /* 0x080fe20000410000 */
[-C--:B------:R-:W-:Y:S01]  /*3550*/  FMUL.FTZ R84, R37, R76.reuse ;  /* 0x0000004c25547220 */ /* 0x080fe20000410000 */
[----:B------:R-:W-:Y:S01]  /*3560*/  SHF.R.S32.HI R56, RZ, 0x1f, R79 ;  /* 0x0000001fff387819 */ /* 0x000fe2000001144f */
[-C--:B------:R-:W-:Y:S01]  /*3570*/  FMUL.FTZ R37, R51, R76.reuse ;  /* 0x0000004c33257220 */ /* 0x080fe20000410000 */
[-C--:B------:R-:W-:Y:S01]  /*3580*/  FMUL.FTZ R51, R53, R76.reuse ;  /* 0x0000004c35337220 */ /* 0x080fe20000410000 */
[-C--:B------:R-:W-:Y:S01]  /*3590*/  FMUL.FTZ R20, R24, R76.reuse ;  /* 0x0000004c18147220 */ /* 0x080fe20000410000 */
        /* <DEDUP_REMOVED lines=9> */
[-C--:B------:R-:W-:Y:S01]  /*3630*/  FMUL.FTZ R43, R58, R76.reuse ;  /* 0x0000004c3a2b7220 */ /* 0x080fe20000410000 */
[----:B------:R-:W-:Y:S01]  /*3640*/  FMUL.FTZ R21, R27, R76 ;  /* 0x0000004c1b157220 */ /* 0x000fe20000410000 */
[----:B------:R-:W-:-:S02]  /*3650*/  IMAD.IADD R58, R79, 0x1, -R46 ;  /* 0x000000014f3a7824 */ /* 0x000fc400078e0a2e */
[-C--:B------:R-:W-:Y:S01]  /*3660*/  FMUL.FTZ R27, R31, R76.reuse ;  /* 0x0000004c1f1b7220 */ /* 0x080fe20000410000 */
[-C--:B------:R-:W-:Y:S01]  /*3670*/  FMUL.FTZ R31, R39, R76.reuse ;  /* 0x0000004c271f7220 */ /* 0x080fe20000410000 */
[-C--:B------:R-:W-:Y:S01]  /*3680*/  FMUL.FTZ R39, R55, R76.reuse ;  /* 0x0000004c37277220 */ /* 0x080fe20000410000 */
[-C--:B0-----:R-:W-:Y:S01]  /*3690*/  FMUL.FTZ R7, R26, R76.reuse ;  /* 0x0000004c1a077220 */ /* 0x081fe20000410000 */
[-C--:B------:R-:W-:Y:S01]  /*36a0*/  FMUL.FTZ R55, R61, R76.reuse ;  /* 0x0000004c3d377220 */ /* 0x080fe20000410000 */
[-C--:B------:R-:W-:Y:S01]  /*36b0*/  FMUL.FTZ R26, R30, R76.reuse ;  /* 0x0000004c1e1a7220 */ /* 0x080fe20000410000 */
[----:B------:R-:W-:Y:S01]  /*36c0*/  SHF.R.S32.HI R61, RZ, 0x1f, R58 ;  /* 0x0000001fff3d7819 */ /* 0x000fe2000001143a */
[-C--:B------:R-:W-:Y:S01]  /*36d0*/  FMUL.FTZ R30, R38, R76.reuse ;  /* 0x0000004c261e7220 */ /* 0x080fe20000410000 */
[-C--:B------:R-:W-:Y:S01]  /*36e0*/  FMUL.FTZ R38, R54, R76.reuse ;  /* 0x0000004c36267220 */ /* 0x080fe20000410000 */
[----:B------:R-:W-:Y:S01]  /*36f0*/  FMUL.FTZ R54, R60, R76 ;  /* 0x0000004c3c367220 */ /* 0x000fe20000410000 */
[----:B------:R-:W-:Y:S01]  /*3700*/  LEA.HI R60, R61, R58, RZ, 0x2 ;  /* 0x0000003a3d3c7211 */ /* 0x000fe200078f10ff */
[-C--:B------:R-:W-:Y:S01]  /*3710*/  FMUL.FTZ R81, R32, R76.reuse ;  /* 0x0000004c20517220 */ /* 0x080fe20000410000 */
[-C--:B------:R-:W-:Y:S01]  /*3720*/  FMUL.FTZ R32, R42, R76.reuse ;  /* 0x0000004c2a207220 */ /* 0x080fe20000410000 */
[-C--:B------:R-:W-:Y:S01]  /*3730*/  FMUL.FTZ R42, R59, R76.reuse ;  /* 0x0000004c3b2a7220 */ /* 0x080fe20000410000 */
[----:B------:R-:W-:Y:S01]  /*3740*/  FMUL.FTZ R46, R62, R76 ;  /* 0x0000004c3e2e7220 */ /* 0x000fe20000410000 */
[----:B------:R-:W-:-:S02]  /*3750*/  LEA.HI R56, R56, R79, RZ, 0x2 ;  /* 0x0000004f38387211 */ /* 0x000fc400078f10ff */
[--C-:B------:R-:W-:Y:S02]  /*3760*/  SHF.R.S32.HI R62, RZ, 0x2, R60.reuse ;  /* 0x00000002ff3e7819 */ /* 0x100fe4000001143c */
[----:B------:R-:W-:Y:S01]  /*3770*/  SHF.R.S32.HI R59, RZ, 0x1f, R60 ;  /* 0x0000001fff3b7819 */ /* 0x000fe2000001143c */
[-C--:B------:R-:W-:Y:S01]  /*3780*/  FMUL.FTZ R80, R29, R76.reuse ;  /* 0x0000004c1d507220 */ /* 0x080fe20000410000 */
[----:B------:R-:W-:Y:S01]  /*3790*/  LOP3.LUT R56, R56, 0xfffffffc, RZ, 0xc0, !PT ;  /* 0xfffffffc38387812 */ /* 0x000fe200078ec0ff */
[----:B------:R-:W-:Y:S01]  /*37a0*/  FMUL.FTZ R29, R35, R76 ;  /* 0x0000004c231d7220 */ /* 0x000fe20000410000 */
[----:B------:R-:W-:Y:S01]  /*37b0*/  LEA.HI R59, R59, R62, RZ, 0x3 ;  /* 0x0000003e3b3b7211 */ /* 0x000fe200078f18ff */
[-C--:B------:R-:W-:Y:S01]  /*37c0*/  FMUL.FTZ R35, R47, R76.reuse ;  /* 0x0000004c2f237220 */ /* 0x080fe20000410000 */
[----:B------:R-:W-:Y:S01]  /*37d0*/  FMUL.FTZ R47, R63, R76 ;  /* 0x0000004c3f2f7220 */ /* 0x000fe20000410000 */
[----:B------:R-:W-:Y:S01]  /*37e0*/  IMAD.IADD R79, R79, 0x1, -R56 ;  /* 0x000000014f4f7824 */ /* 0x000fe200078e0a38 */
[----:B------:R-:W-:-:S02]  /*37f0*/  LOP3.LUT R63, R59, 0xfffffff8, RZ, 0xc0, !PT ;  /* 0xfffffff83b3f7812 */ /* 0x000fc400078ec0ff */
[----:B------:R-:W-:Y:S02]  /*3800*/  SHF.R.S32.HI R56, RZ, 0x7, R57 ;  /* 0x00000007ff387819 */ /* 0x000fe40000011439 */
[----:B------:R-:W-:Y:S01]  /*3810*/  LEA.HI R61, R61, R58, RZ, 0x5 ;  /* 0x0000003a3d3d7211 */ /* 0x000fe200078f28ff */
[----:B------:R-:W-:Y:S01]  /*3820*/  IMAD.IADD R62, R62, 0x1, -R63 ;  /* 0x000000013e3e7824 */ /* 0x000fe200078e0a3f */
[----:B------:R-:W-:Y:S02]  /*3830*/  LEA.HI R57, R57, R56, RZ, 0x1 ;  /* 0x0000003839397211 */ /* 0x000fe400078f08ff */
[----:B------:R-:W-:Y:S01]  /*3840*/  SHF.R.S32.HI R63, RZ, 0x5, R61 ;  /* 0x00000005ff3f7819 */ /* 0x000fe2000001143d */
[----:B------:R-:W-:Y:S01]  /*3850*/  FMUL.FTZ R59, R64, R76 ;  /* 0x0000004c403b7220 */ /* 0x000fe20000410000 */
[----:B------:R-:W-:Y:S02]  /*3860*/  LOP3.LUT R57, R57, 0x3fffffe, RZ, 0xc0, !PT ;  /* 0x03fffffe39397812 */ /* 0x000fe400078ec0ff */
[----:B------:R-:W-:Y:S01]  /*3870*/  LEA.HI R64, R79, R79, RZ, 0x1 ;  /* 0x0000004f4f407211 */ /* 0x000fe200078f08ff */
[----:B------:R-:W-:-:S02]  /*3880*/  IMAD R63, R78, 0x8, R63 ;  /* 0x000000084e3f7824 */ /* 0x000fc400078e023f */
[----:B------:R-:W-:Y:S01]  /*3890*/  IMAD.IADD R57, R56, 0x1, -R57 ;  /* 0x0000000138397824 */ /* 0x000fe200078e0a39 */
[----:B------:R-:W-:Y:S01]  /*38a0*/  LOP3.LUT R64, R64, 0x1ffffffe, RZ, 0xc0, !PT ;  /* 0x1ffffffe40407812 */ /* 0x000fe200078ec0ff */
[----:B------:R-:W-:-:S04]  /*38b0*/  IMAD.U32 R62, R63, 0x10, R62 ;  /* 0x000000103f3e7824 */ /* 0x000fc800078e003e */
[----:B------:R-:W-:Y:S02]  /*38c0*/  IMAD.IADD R64, R79, 0x1, -R64 ;  /* 0x000000014f407824 */ /* 0x000fe400078e0a40 */
[----:B------:R-:W-:-:S04]  /*38d0*/  IMAD R57, R57, 0x40, R62 ;  /* 0x0000004039397824 */ /* 0x000fc800078e023e */
[----:B------:R-:W-:-:S04]  /*38e0*/  IMAD R10, R64, 0x8, R57 ;  /* 0x00000008400a7824 */ /* 0x000fc800078e0239 */
[----:B------:R-:W-:-:S04]  /*38f0*/  @P0 IMAD.HI.U32 R62, R10, R11, RZ ;  /* 0x0000000b0a3e0227 */ /* 0x000fc800078e00ff */
[----:B------:R-:W-:Y:S01]  /*3900*/  FMUL.FTZ R57, R67, R76 ;  /* 0x0000004c43397220 */ /* 0x000fe20000410000 */
[----:B------:R-:W-:Y:S01]  /*3910*/  @P0 SHF.R.U32.HI R10, RZ, R77, R62 ;  /* 0x0000004dff0a0219 */ /* 0x000fe2000001163e */
[----:B------:R-:W-:Y:S01]  /*3920*/  IMAD.U32 R62, RZ, RZ, UR45 ;  /* 0x0000002dff3e7e24 */ /* 0x000fe2000f8e00ff */
[----:B------:R-:W-:-:S03]  /*3930*/  LOP3.LUT R11, R60, 0x7ffffffc, RZ, 0xc0, !PT ;  /* 0x7ffffffc3c0b7812 */ /* 0x000fc600078ec0ff */
[----:B------:R-:W0:Y:S01]  /*3940*/  SHFL.IDX PT, R67, R10, RZ, 0x1c1f ;  /* 0x001c1fff0a437589 */ /* 0x000e2200000e0000 */
[----:B------:R-:W-:Y:S02]  /*3950*/  IMAD R62, R62, -0x60, R13 ;  /* 0xffffffa03e3e7824 */ /* 0x000fe400078e020d */
        /* <DEDUP_REMOVED lines=12> */
[-C--:B------:R-:W-:Y:S01]  /*3a20*/  FMUL.FTZ R58, R71, R76.reuse ;  /* 0x0000004c473a7220 */ /* 0x080fe20000410000 */
[----:B------:R-:W-:Y:S01]  /*3a30*/  FMUL.FTZ R69, R69, R76 ;  /* 0x0000004c45457220 */ /* 0x000fe20000410000 */
[----:B------:R-:W-:Y:S01]  /*3a40*/  IMAD R65, R60, -0x2, R63 ;  /* 0xfffffffe3c417824 */ /* 0x000fe200078e023f */
[----:B------:R-:W1:Y:S01]  /*3a50*/  MUFU.TANH R20, R20 ;  /* 0x0000001400147308 */ /* 0x000e620000002400 */
[----:B------:R-:W-:Y:S02]  /*3a60*/  VIADD R63, R62, 0x60 ;  /* 0x000000603e3f7836 */ /* 0x000fe40000000000 */
[----:B------:R-:W-:Y:S01]  /*3a70*/  IMAD.IADD R62, R65, 0x1, -R12 ;  /* 0x00000001413e7824 */ /* 0x000fe200078e0a0c */
[----:B------:R-:W-:-:S04]  /*3a80*/  LOP3.LUT R65, RZ, R14, RZ, 0x33, !PT ;  /* 0x0000000eff417212 */ /* 0x000fc800078e33ff */
[----:B------:R-:W2:Y:S01]  /*3a90*/  MUFU.TANH R24, R24 ;  /* 0x0000001800187308 */ /* 0x000ea20000002400 */
[----:B------:R-:W-:-:S07]  /*3aa0*/  IMAD.U32 R71, RZ, RZ, UR4 ;  /* 0x00000004ff477e24 */ /* 0x000fce000f8e00ff */
        /* <DEDUP_REMOVED lines=48> */
[----:B------:R-:W-:Y:S01]  /*3db0*/  IMAD.IADD R70, R62, 0x1, R65 ;  /* 0x000000013e467824 */ /* 0x000fe200078e0241 */
[----:B0-----:R-:W-:Y:S01]  /*3dc0*/  VIADDMNMX R14, R67, R95, R66, PT ;  /* 0x0000005f430e7246 */ /* 0x001fe20003800142 */
[----:B------:R-:W-:-:S02]  /*3dd0*/  IMAD R76, R60, -0x2, R71 ;  /* 0xfffffffe3c4c7824 */ /* 0x000fc400078e0247 */
        /* <DEDUP_REMOVED lines=12> */
.L_x_11602:
[----:B------:R-:W-:-:S13]  /*3ea0*/  ISETP.NE.AND P0, PT, R73, 0x1, PT ;  /* 0x000000014900780c */ /* 0x000fda0003f05270 */
[----:B------:R-:W-:-:S05]  /*3eb0*/  @P0 IMAD.HI.U32 R62, R15, R74, RZ ;  /* 0x0000004a0f3e0227 */ /* 0x000fca00078e00ff */
[----:B------:R-:W-:-:S07]  /*3ec0*/  @P0 SHF.R.U32.HI R15, RZ, R75, R62 ;  /* 0x0000004bff0f0219 */ /* 0x000fce000001163e */
.L_x_11603:
[----:B------:R-:W-:Y:S05]  /*3ed0*/  BSYNC B1 ;  /* 0x0000000000017941 */ /* 0x000fea0003800000 */
.L_x_11601:
[----:B------:R-:W-:-:S05]  /*3ee0*/  IMAD R15, R15, R73, R76 ;  /* 0x000000490f0f7224 */ /* 0x000fca00078e024c */
[----:B------:R-:W-:Y:S02]  /*3ef0*/  VIMNMX R60, R60, R15, !PT ;  /* 0x0000000f3c3c7248 */ /* 0x000fe40007fe0100 */
[----:B------:R-:W-:-:S07]  /*3f00*/  VIADDMNMX R14, R15, R73, R14, PT ;  /* 0x000000490f0e7246 */ /* 0x000fce000380010e */
.L_x_11600:
[----:B------:R-:W-:Y:S05]  /*3f10*/  BSYNC B0 ;  /* 0x0000000000007941 */ /* 0x000fea0003800000 */
.L_x_11599:
        /* <DEDUP_REMOVED lines=111> */
[----:B0-----:R-:W-:Y:S01]  /*4610*/  IMAD.IADD R20, R70, 0x1, R97 ;  /* 0x0000000146147824 */ /* 0x001fe200078e0261 */
        /* <DEDUP_REMOVED lines=18> */
.L_x_11607:
[----:B------:R-:W-:-:S13]  /*4740*/  ISETP.NE.AND P6, PT, R73, 0x1, PT ;  /* 0x000000014900780c */ /* 0x000fda0003fc5270 */
[----:B------:R-:W-:-:S05]  /*4750*/  @P6 IMAD.HI.U32 R74, R12, R74, RZ ;  /* 0x0000004a0c4a6227 */ /* 0x000fca00078e00ff */
[----:B------:R-:W-:-:S07]  /*4760*/  @P6 SHF.R.U32.HI R12, RZ, R75, R74 ;  /* 0x0000004bff0c6219 */ /* 0x000fce000001164a */
.L_x_11608:
[----:B------:R-:W-:Y:S05]  /*4770*/  BSYNC B1 ;  /* 0x0000000000017941 */ /* 0x000fea0003800000 */
.L_x_11606:
[----:B------:R-:W-:-:S05]  /*4780*/  IMAD R13, R12, R73, R76 ;  /* 0x000000490c0d7224 */ /* 0x000fca00078e024c */
[----:B------:R-:W-:Y:S02]  /*4790*/  VIADDMNMX R14, R13, R73, R14, PT ;  /* 0x000000490d0e7246 */ /* 0x000fe4000380010e */
[----:B------:R-:W-:-:S07]  /*47a0*/  VIMNMX R20, R20, R13, !PT ;  /* 0x0000000d14147248 */ /* 0x000fce0007fe0100 */
.L_x_11605:
[----:B------:R-:W-:Y:S05]  /*47b0*/  BSYNC B0 ;  /* 0x0000000000007941 */ /* 0x000fea0003800000 */
.L_x_11604:
        /* <DEDUP_REMOVED lines=25> */
[----:B------:R-:W-:Y:S02]  /*4950*/  ISETP.GT.AND P0, PT, R20, 0x18, !P6 ;  /* 0x000000181400780c */ /* 0x000fe40007704270 */
[----:B------:R-:W-:Y:S02]  /*4960*/  FMNMX.FTZ R10, R83, R10, !PT ;  /* 0x0000000a530a7209 */ /* 0x000fe40007810000 */
[----:B------:R-:W-:Y:S02]  /*4970*/  ISETP.LT.OR P0, PT, R14, 0x19, P0 ;  /* 0x000000190e00780c */ /* 0x000fe40000701670 */
[----:B------:R-:W-:Y:S02]  /*4980*/  FMNMX.FTZ R10, R81, R10, !PT ;  /* 0x0000000a510a7209 */ /* 0x000fe40007810000 */
[----:B------:R-:W-:Y:S02]  /*4990*/  FSEL R30, R30, -INF , !P0 ;  /* 0xff8000001e1e7808 */ /* 0x000fe40004000000 */
[----:B------:R-:W-:-:S02]  /*49a0*/  ISETP.NE.AND P0, PT, R82, RZ, PT ;  /* 0x000000ff5200720c */ /* 0x000fc40003f05270 */
[----:B------:R-:W-:Y:S02]  /*49b0*/  FMNMX.FTZ R10, R79, R10, !PT ;  /* 0x0000000a4f0a7209 */ /* 0x000fe40007810000 */
        /* <DEDUP_REMOVED lines=38> */
[----:B------:R-:W-:Y:S02]  /*4c20*/  ISETP.GT.AND P2, PT, R20, 0x49, !P2 ;  /* 0x000000491400780c */ /* 0x000fe40005744270 */
[----:B------:R-:W-:Y:S02]  /*4c30*/  FSEL R36, R36, -INF , !P0 ;  /* 0xff80000024247808 */ /* 0x000fe40004000000 */
[----:B------:R-:W-:-:S02]  /*4c40*/  ISETP.NE.AND P0, PT, R94, RZ, PT ;  /* 0x000000ff5e00720c */ /* 0x000fc40003f05270 */
[C---:B------:R-:W-:Y:S02]  /*4c50*/  ISETP.GT.AND P3, PT, R20.reuse, 0x50, !P3 ;  /* 0x000000501400780c */ /* 0x040fe40005f64270 */
[----:B------:R-:W-:Y:S02]  /*4c60*/  ISETP.GT.AND P0, PT, R20, 0x31, !P0 ;  /* 0x000000311400780c */ /* 0x000fe40004704270 */
[C---:B------:R-:W-:Y:S02]  /*4c70*/  ISETP.LT.OR P2, PT, R14.reuse, 0x4a, P2 ;  /* 0x0000004a0e00780c */ /* 0x040fe40001741670 */
[----:B------:R-:W-:Y:S02]  /*4c80*/  ISETP.LT.OR P0, PT, R14, 0x32, P0 ;  /* 0x000000320e00780c */ /* 0x000fe40000701670 */
[----:B------:R-:W-:Y:S02]  /*4c90*/  ISETP.GT.AND P4, PT, R20, 0x51, !P4 ;  /* 0x000000511400780c */ /* 0x000fe40006784270 */
[----:B------:R-:W-:-:S02]  /*4ca0*/  FSEL R37, R37, -INF , !P0 ;  /* 0xff80000025257808 */ /* 0x000fc40004000000 */
[----:B------:R-:W-:Y:S02]  /*4cb0*/  ISETP.NE.AND P0, PT, R96, RZ, PT ;  /* 0x000000ff6000720c */ /* 0x000fe40003f05270 */
[----:B------:R-:W-:Y:S02]  /*4cc0*/  ISETP.LT.OR P3, PT, R14, 0x51, P3 ;  /* 0x000000510e00780c */ /* 0x000fe40001f61670 */
[----:B------:R-:W-:Y:S02]  /*4cd0*/  ISETP.GT.AND P0, PT, R20, 0x38, !P0 ;  /* 0x000000381400780c */ /* 0x000fe40004704270 */
[----:B------:R-:W-:Y:S02]  /*4ce0*/  FSEL R47, R47, -INF , !P2 ;  /* 0xff8000002f2f7808 */ /* 0x000fe40005000000 */
        /* <DEDUP_REMOVED lines=8> */
[----:B------:R-:W-:Y:S02]  /*4d70*/  ISETP.LT.OR P5, PT, R14, 0x59, P5 ;  /* 0x000000590e00780c */ /* 0x000fe40002fa1670 */
[----:B------:R-:W-:Y:S02]  /*4d80*/  FSEL R39, R39, -INF , !P0 ;  /* 0xff80000027277808 */ /* 0x000fe40004000000 */
[----:B------:R-:W-:Y:S02]  /*4d90*/  ISETP.GT.AND P0, PT, R20, 0x40, !P1 ;  /* 0x000000401400780c */ /* 0x000fe40004f04270 */
[----:B------:R-:W-:Y:S02]  /*4da0*/  ISETP.NE.AND P1, PT, R99, RZ, PT ;  /* 0x000000ff6300720c */ /* 0x000fe40003f25270 */
[----:B------:R-:W-:Y:S02]  /*4db0*/  ISETP.LT.OR P0, PT, R14, 0x41, P0 ;  /* 0x000000410e00780c */ /* 0x000fe40000701670 */
[----:B------:R-:W-:-:S02]  /*4dc0*/  ISETP.GT.AND P1, PT, R20, 0x48, !P1 ;  /* 0x000000481400780c */ /* 0x000fc40004f24270 */
[----:B------:R-:W-:Y:S02]  /*4dd0*/  FSEL R43, R43, -INF , !P0 ;  /* 0xff8000002b2b7808 */ /* 0x000fe40004000000 */
[----:B------:R-:W-:Y:S02]  /*4de0*/  ISETP.GT.AND P0, PT, R20, RZ, !P6 ;  /* 0x000000ff1400720c */ /* 0x000fe40007704270 */
[C---:B------:R-:W-:Y:S02]  /*4df0*/  ISETP.LT.OR P1, PT, R14.reuse, 0x49, P1 ;  /* 0x000000490e00780c */ /* 0x040fe40000f21670 */
[----:B------:R-:W-:Y:S02]  /*4e00*/  ISETP.LT.OR P0, PT, R14, 0x1, P0 ;  /* 0x000000010e00780c */ /* 0x000fe40000701670 */
[----:B------:R-:W-:Y:S02]  /*4e10*/  FSEL R46, R46, -INF , !P1 ;  /* 0xff8000002e2e7808 */ /* 0x000fe40004800000 */
        /* <DEDUP_REMOVED lines=8> */
[----:B------:R-:W-:Y:S02]  /*4ea0*/  FMNMX.FTZ R10, R28, R7, !PT ;  /* 0x000000071c0a7209 */ /* 0x000fe40007810000 */
[----:B------:R-:W-:Y:S02]  /*4eb0*/  ISETP.NE.AND P6, PT, R54, RZ, PT ;  /* 0x000000ff3600720c */ /* 0x000fe40003fc5270 */
[----:B------:R-:W-:Y:S02]  /*4ec0*/  FMNMX.FTZ R7, R29, R10, !PT ;  /* 0x0000000a1d077209 */ /* 0x000fe40007810000 */
[----:B------:R-:W-:Y:S02]  /*4ed0*/  ISETP.GT.AND P0, PT, R20, 0x59, !P6 ;  /* 0x000000591400780c */ /* 0x000fe40007704270 */
[----:B------:R-:W-:-:S02]  /*4ee0*/  FMNMX.FTZ R10, R30, R7, !PT ;  /* 0x000000071e0a7209 */ /* 0x000fc40007810000 */
[----:B------:R-:W-:Y:S02]  /*4ef0*/  FSEL R57, R57, -INF , !P4 ;  /* 0xff80000039397808 */ /* 0x000fe40006000000 */
[----:B------:R-:W-:Y:S02]  /*4f00*/  FMNMX.FTZ R7, R31, R10, !PT ;  /* 0x0000000a1f077209 */ /* 0x000fe40007810000 */
[----:B------:R-:W-:Y:S02]  /*4f10*/  ISETP.LT.OR P0, PT, R14, 0x5a, P0 ;  /* 0x0000005a0e00780c */ /* 0x000fe40000701670 */
[----:B------:R-:W-:Y:S02]  /*4f20*/  FMNMX.FTZ R10, R32, R7, !PT ;  /* 0x00000007200a7209 */ /* 0x000fe40007810000 */
[----:B------:R-:W-:Y:S02]  /*4f30*/  FSEL R48, R11, -INF , !P5 ;  /* 0xff8000000b307808 */ /* 0x000fe40006800000 */
[----:B------:R-:W-:-:S02]  /*4f40*/  FMNMX.FTZ R7, R33, R10, !PT ;  /* 0x0000000a21077209 */ /* 0x000fc40007810000 */
[----:B------:R-:W-:Y:S02]  /*4f50*/  FMNMX.FTZ R10, R59, R12, !PT ;  /* 0x0000000c3b0a7209 */ /* 0x000fe40007810000 */
[----:B------:R-:W-:Y:S02]  /*4f60*/  FMNMX.FTZ R12, R34, R7, !PT ;  /* 0x00000007220c7209 */ /* 0x000fe40007810000 */
[----:B------:R-:W-:Y:S01]  /*4f70*/  FSEL R58, R58, -INF , !P0 ;  /* 0xff8000003a3a7808 */ /* 0x000fe20004000000 */
        /* <DEDUP_REMOVED lines=16> */
[----:B0-----:R-:W-:-:S03]  /*5080*/  FMNMX.FTZ R12, R13, R26, !PT ;  /* 0x0000001a0d0c7209 */ /* 0x001fc60007810000 */
[----:B------:R-:W-:Y:S04]  /*5090*/  STL.64 [R1+0x1d0], R10 ;  /* 0x0001d00a01007387 */ /* 0x000fe80000100a00 */
[----:B------:R-:W-:Y:S04]  /*50a0*/  STL [R1+0x1d0], R12 ;  /* 0x0001d00c01007387 */ /* 0x000fe80000100800 */
[----:B------:R-:W2:Y:S04]  /*50b0*/  LDL R13, [R1+0x1d0] ;  /* 0x0001d000010d7983 */ /* 0x000ea80000100800 */
[----:B------:R-:W3:Y:S04]  /*50c0*/  LDL R20, [R1+0x1d4] ;  /* 0x0001d40001147983 */ /* 0x000ee80000100800 */
[----:B------:R0:W5:Y:S01]  /*50d0*/  LDL.64 R26, [R1+0x1c0] ;  /* 0x0001c000011a7983 */ /* 0x0001620000100a00 */
[----:B--2---:R-:W-:Y:S01]  /*50e0*/  FMUL.FTZ R7, R75, R13 ;  /* 0x0000000d4b077220 */ /* 0x004fe20000410000 */
[----:B------:R-:W-:-:S04]  /*50f0*/  FSETP.NEU.FTZ.AND P0, PT, R13, -INF , PT ;  /* 0xff8000000d00780b */ /* 0x000fc80003f1d000 */
[----:B------:R-:W-:Y:S02]  /*5100*/  FSEL R14, R7, RZ, P0 ;  /* 0x000000ff070e7208 */ /* 0x000fe40000000000 */
[----:B------:R-:W2:Y:S04]  /*5110*/  LDL R7, [R1+0x28] ;  /* 0x0000280001077983 */ /* 0x000ea80000100800 */
[----:B---3--:R-:W1:Y:S02]  /*5120*/  SHFL.BFLY PT, R11, R20, 0x2, 0x1f ;  /* 0x0c401f00140b7f89 */ /* 0x008e6400000e0000 */
[----:B-1----:R-:W-:-:S05]  /*5130*/  FMNMX.FTZ R11, R11, R20, !PT ;  /* 0x000000140b0b7209 */ /* 0x002fca0007810000 */
[----:B------:R-:W1:Y:S01]  /*5140*/  SHFL.BFLY PT, R12, R11, 0x1, 0x1f ;  /* 0x0c201f000b0c7f89 */ /* 0x000e6200000e0000 */
        /* <DEDUP_REMOVED lines=10> */
[----:B-1----:R-:W-:-:S04]  /*51f0*/  FMNMX.FTZ R12, R11, R12, !PT ;  /* 0x0000000c0b0c7209 */ /* 0x002fc80007810000 */
[C---:B------:R-:W-:Y:S01]  /*5200*/  FSETP.NEU.FTZ.AND P0, PT, R12.reuse, -INF , PT ;  /* 0xff8000000c00780b */ /* 0x040fe20003f1d000 */
[-C--:B------:R-:W-:Y:S01]  /*5210*/  FMUL.FTZ R10, R12, R75.reuse ;  /* 0x0000004b0c0a7220 */ /* 0x080fe20000410000 */
[----:B------:R-:W-:-:S04]  /*5220*/  FFMA.FTZ R156, R87, R75, -R14 ;  /* 0x0000004b579c7223 */ /* 0x000fc8000001080e */
        /* <DEDUP_REMOVED lines=15> */
[-CC-:B------:R-:W-:Y:S01]  /*5320*/  FFMA.FTZ R14, R44, R75.reuse, -R10.reuse ;  /* 0x0000004b2c0e7223 */ /* 0x180fe2000001080a */
[-CC-:B------:R-:W-:Y:S01]  /*5330*/  FFMA.FTZ R155, R24, R75.reuse, -R10.reuse ;  /* 0x0000004b189b7223 */ /* 0x180fe2000001080a */
[----:B------:R-:W-:Y:S01]  /*5340*/  MUFU.EX2 R152, R152 ;  /* 0x0000009800987308 */ /* 0x000fe20000000800 */
[----:B------:R-:W-:-:S07]  /*5350*/  FFMA.FTZ R20, R40, R75, -R10 ;  /* 0x0000004b28147223 */ /* 0x000fce000001080a */
[----:B------:R-:W1:Y:S01]  /*5360*/  MUFU.EX2 R13, R13 ;  /* 0x0000000d000d7308 */ /* 0x000e620000000800 */
[----:B------:R-:W-:-:S07]  /*5370*/  FFMA.FTZ R157, R28, R75, -R10 ;  /* 0x0000004b1c9d7223 */ /* 0x000fce000001080a */
[----:B------:R-:W-:Y:S08]  /*5380*/  MUFU.EX2 R153, R153 ;  /* 0x0000009900997308 */ /* 0x000ff00000000800 */
[----:B------:R-:W3:Y:S01]  /*5390*/  MUFU.EX2 R14, R14 ;  /* 0x0000000e000e7308 */ /* 0x000ee20000000800 */
[----:B------:R-:W-:-:S07]  /*53a0*/  FFMA.FTZ R24, R29, R75, -R10 ;  /* 0x0000004b1d187223 */ /* 0x000fce000001080a */
[----:B------:R-:W4:Y:S08]  /*53b0*/  MUFU.EX2 R154, R154 ;  /* 0x0000009a009a7308 */ /* 0x000f300000000800 */
[----:B------:R-:W0:Y:S01]  /*53c0*/  MUFU.EX2 R155, R155 ;  /* 0x0000009b009b7308 */ /* 0x000e220000000800 */
[----:B------:R-:W-:-:S07]  /*53d0*/  FFMA.FTZ R159, R30, R75, -R10 ;  /* 0x0000004b1e9f7223 */ /* 0x000fce000001080a */
[----:B------:R-:W0:Y:S08]  /*53e0*/  MUFU.EX2 R15, R15 ;  /* 0x0000000f000f7308 */ /* 0x000e300000000800 */
[----:B------:R-:W0:Y:S01]  /*53f0*/  MUFU.EX2 R20, R20 ;  /* 0x0000001400147308 */ /* 0x000e220000000800 */
[----:B------:R-:W-:Y:S01]  /*5400*/  FFMA.FTZ R165, R36, R75, -R10 ;  /* 0x0000004b24a57223 */ /* 0x000fe2000001080a */
[----:B-1----:R-:W-:Y:S01]  /*5410*/  FADD.FTZ R11, R152, R13 ;  /* 0x0000000d980b7221 */ /* 0x002fe20000010000 */
[----:B---3--:R-:W-:-:S05]  /*5420*/  FADD.FTZ R36, R153, R14 ;  /* 0x0000000e99247221 */ /* 0x008fca0000010000 */
[----:B------:R-:W1:Y:S01]  /*5430*/  MUFU.EX2 R156, R156 ;  /* 0x0000009c009c7308 */ /* 0x000e620000000800 */
[----:B------:R-:W-:-:S07]  /*5440*/  FFMA.FTZ R28, R31, R75, -R10 ;  /* 0x0000004b1f1c7223 */ /* 0x000fce000001080a */
[----:B------:R-:W3:Y:S01]  /*5450*/  MUFU.EX2 R157, R157 ;  /* 0x0000009d009d7308 */ /* 0x000ee20000000800 */
[----:B------:R-:W-:Y:S01]  /*5460*/  FFMA.FTZ R167, R38, R75, -R10 ;  /* 0x0000004b26a77223 */ /* 0x000fe2000001080a */
[----:B----4-:R-:W-:Y:S01]  /*5470*/  FADD.FTZ R38, R154, R11 ;  /* 0x0000000b9a267221 */ /* 0x010fe20000010000 */
[----:B0-----:R-:W-:-:S05]  /*5480*/  FADD.FTZ R11, R155, R36 ;  /* 0x000000249b0b7221 */ /* 0x001fca0000010000 */
[----:B------:R-:W0:Y:S01]  /*5490*/  MUFU.EX2 R85, R85 ;  /* 0x0000005500557308 */ /* 0x000e220000000800 */
[----:B------:R-:W-:-:S07]  /*54a0*/  FFMA.FTZ R161, R32, R75, -R10 ;  /* 0x0000004b20a17223 */ /* 0x000fce000001080a */
[----:B------:R-:W4:Y:S01]  /*54b0*/  MUFU.EX2 R24, R24 ;  /* 0x0000001800187308 */ /* 0x000f220000000800 */
[----:B------:R-:W-:Y:S01]  /*54c0*/  FADD.FTZ R29, R15, R38 ;  /* 0x000000260f1d7221 */ /* 0x000fe20000010000 */
[----:B------:R-:W-:-:S06]  /*54d0*/  FADD.FTZ R38, R20, R11 ;  /* 0x0000000b14267221 */ /* 0x000fcc0000010000 */
[----:B------:R-:W4:Y:S01]  /*54e0*/  MUFU.EX2 R158, R158 ;  /* 0x0000009e009e7308 */ /* 0x000f220000000800 */
[----:B------:R-:W-:-:S07]  /*54f0*/  FFMA.FTZ R30, R33, R75, -R10 ;  /* 0x0000004b211e7223 */ /* 0x000fce000001080a */
[----:B------:R-:W4:Y:S01]  /*5500*/  MUFU.EX2 R159, R159 ;  /* 0x0000009f009f7308 */ /* 0x000f220000000800 */
[----:B-1----:R-:W-:Y:S01]  /*5510*/  FADD.FTZ R40, R156, R29 ;  /* 0x0000001d9c287221 */ /* 0x002fe20000010000 */
[----:B---3--:R-:W-:-:S06]  /*5520*/  FADD.FTZ R11, R157, R38 ;  /* 0x000000269d0b7221 */ /* 0x008fcc0000010000 */
[----:B------:R-:W1:Y:S01]  /*5530*/  MUFU.EX2 R21, R21 ;  /* 0x0000001500157308 */ /* 0x000e620000000800 */
[----:B------:R-:W-:-:S07]  /*5540*/  FFMA.FTZ R163, R34, R75, -R10 ;  /* 0x0000004b22a37223 */ /* 0x000fce000001080a */
[----:B------:R-:W3:Y:S01]  /*5550*/  MUFU.EX2 R28, R28 ;  /* 0x0000001c001c7308 */ /* 0x000ee20000000800 */
[----:B0-----:R-:W-:Y:S01]  /*5560*/  FADD.FTZ R29, R85, R40 ;  /* 0x00000028551d7221 */ /* 0x001fe20000010000 */
[----:B----4-:R-:W-:-:S06]  /*5570*/  FADD.FTZ R38, R24, R11 ;  /* 0x0000000b18267221 */ /* 0x010fcc0000010000 */
[----:B------:R-:W0:Y:S01]  /*5580*/  MUFU.EX2 R160, R160 ;  /* 0x000000a000a07308 */ /* 0x000e220000000800 */
[----:B------:R-:W-:-:S07]  /*5590*/  FFMA.FTZ R32, R35, R75, -R10 ;  /* 0x0000004b23207223 */ /* 0x000fce000001080a */
[----:B------:R-:W4:Y:S01]  /*55a0*/  MUFU.EX2 R161, R161 ;  /* 0x000000a100a17308 */ /* 0x000f220000000800 */
[----:B------:R-:W-:Y:S01]  /*55b0*/  FADD.FTZ R40, R158, R29 ;  /* 0x0000001d9e287221 */ /* 0x000fe20000010000 */
[----:B------:R-:W-:-:S06]  /*55c0*/  FADD.FTZ R11, R159, R38 ;  /* 0x000000269f0b7221 */ /* 0x000fcc0000010000 */
[----:B------:R-:W4:Y:S08]  /*55d0*/  MUFU.EX2 R25, R25 ;  /* 0x0000001900197308 */ /* 0x000f300000000800 */
        /* <DEDUP_REMOVED lines=8> */
[----:B------:R-:W0:Y:S08]  /*5660*/  MUFU.EX2 R71, R71 ;  /* 0x0000004700477308 */ /* 0x000e300000000800 */
[----:B------:R-:W4:Y:S01]  /*5670*/  MUFU.EX2 R32, R32 ;  /* 0x0000002000207308 */ /* 0x000f220000000800 */
[----:B------:R-:W-:Y:S01]  /*5680*/  FADD.FTZ R29, R25, R40 ;  /* 0x00000028191d7221 */ /* 0x000fe20000010000 */
[----:B------:R-:W-:-:S06]  /*5690*/  FADD.FTZ R38, R30, R11 ;  /* 0x0000000b1e267221 */ /* 0x000fcc0000010000 */
[----:B------:R-:W2:Y:S08]  /*56a0*/  MUFU.EX2 R164, R164 ;  /* 0x000000a400a47308 */ /* 0x000eb00000000800 */
[----:B------:R-:W2:Y:S01]  /*56b0*/  MUFU.EX2 R165, R165 ;  /* 0x000000a500a57308 */ /* 0x000ea20000000800 */
[----:B------:R-:W-:Y:S01]  /*56c0*/  FFMA.FTZ R39, R39, R75, -R10 ;  /* 0x0000004b27277223 */ /* 0x000fe2000001080a */
[----:B-1----:R-:W-:Y:S01]  /*56d0*/  FADD.FTZ R40, R162, R29 ;  /* 0x0000001da2287221 */ /* 0x002fe20000010000 */
[----:B---3--:R-:W-:-:S05]  /*56e0*/  FADD.FTZ R11, R163, R38 ;  /* 0x00000026a30b7221 */ /* 0x008fca0000010000 */
        /* <DEDUP_REMOVED lines=8> */
[----:B--2---:R-:W-:Y:S01]  /*5770*/  FADD.FTZ R40, R164, R29 ;  /* 0x0000001da4287221 */ /* 0x004fe20000010000 */
[----:B------:R-:W-:-:S06]  /*5780*/  FADD.FTZ R11, R165, R38 ;  /* 0x00000026a50b7221 */ /* 0x000fcc0000010000 */
[----:B------:R-:W2:Y:S01]  /*5790*/  MUFU.EX2 R49, R49 ;  /* 0x0000003100317308 */ /* 0x000ea20000000800 */
[----:B------:R-:W-:-:S07]  /*57a0*/  FFMA.FTZ R46, R46, R75, -R10 ;  /* 0x0000004b2e2e7223 */ /* 0x000fce000001080a */
[----:B------:R-:W2:Y:S01]  /*57b0*/  MUFU.EX2 R36, R39 ;  /* 0x0000002700247308 */ /* 0x000ea20000000800 */
        /* <DEDUP_REMOVED lines=24> */
[----:B------:R-:W-:Y:S01]  /*5940*/  FFMA.FTZ R58, R58, R75, -R10 ;  /* 0x0000004b3a3a7223 */ /* 0x000fe2000001080a */
[----:B--2---:R-:W-:Y:S01]  /*5950*/  FADD.FTZ R10, R170, R29 ;  /* 0x0000001daa0a7221 */ /* 0x004fe20000010000 */
[----:B------:R-:W-:-:S05]  /*5960*/  FADD.FTZ R38, R46, R11 ;  /* 0x0000000b2e267221 */ /* 0x000fca0000010000 */
[----:B------:R-:W2:Y:S08]  /*5970*/  MUFU.EX2 R55, R55 ;  /* 0x0000003700377308 */ /* 0x000eb00000000800 */
[----:B------:R-:W2:Y:S01]  /*5980*/  MUFU.EX2 R57, R57 ;  /* 0x0000003900397308 */ /* 0x000ea20000000800 */
[----:B-1----:R-:W-:Y:S01]  /*5990*/  FADD.FTZ R11, R53, R10 ;  /* 0x0000000a350b7221 */ /* 0x002fe20000010000 */
[----:B---3--:R-:W-:-:S06]  /*59a0*/  FADD.FTZ R29, R47, R38 ;  /* 0x000000262f1d7221 */ /* 0x008fcc0000010000 */
[----:B------:R-:W1:Y:S08]  /*59b0*/  MUFU.EX2 R174, R174 ;  /* 0x000000ae00ae7308 */ /* 0x000e700000000800 */
[----:B------:R-:W3:Y:S01]  /*59c0*/  MUFU.EX2 R48, R48 ;  /* 0x0000003000307308 */ /* 0x000ee20000000800 */
[----:B0-----:R-:W-:Y:S01]  /*59d0*/  FADD.FTZ R10, R172, R11 ;  /* 0x0000000bac0a7221 */ /* 0x001fe20000010000 */
[----:B----4-:R-:W-:-:S06]  /*59e0*/  FADD.FTZ R38, R56, R29 ;  /* 0x0000001d38267221 */ /* 0x010fcc0000010000 */
[----:B------:R-:W0:Y:S08]  /*59f0*/  MUFU.EX2 R41, R41 ;  /* 0x0000002900297308 */ /* 0x000e300000000800 */
[----:B------:R-:W4:Y:S01]  /*5a00*/  MUFU.EX2 R175, R58 ;  /* 0x0000003a00af7308 */ /* 0x000f220000000800 */
[----:B--2---:R-:W-:Y:S01]  /*5a10*/  FADD.FTZ R11, R55, R10 ;  /* 0x0000000a370b7221 */ /* 0x004fe20000010000 */
[----:B------:R-:W-:-:S03]  /*5a20*/  FADD.FTZ R29, R57, R38 ;  /* 0x00000026391d7221 */ /* 0x000fc60000010000 */
[----:B-1----:R-:W-:Y:S01]  /*5a30*/  FADD.FTZ R10, R174, R11 ;  /* 0x0000000bae0a7221 */ /* 0x002fe20000010000 */
[----:B---3--:R-:W-:-:S03]  /*5a40*/  FADD.FTZ R38, R48, R29 ;  /* 0x0000001d30267221 */ /* 0x008fc60000010000 */
[----:B0-----:R-:W-:Y:S01]  /*5a50*/  FADD.FTZ R10, R41, R10 ;  /* 0x0000000a290a7221 */ /* 0x001fe20000010000 */
[----:B------:R0:W-:Y:S01]  /*5a60*/  STL [R1+0x1d4], R12 ;  /* 0x0001d40c01007387 */ /* 0x0001e20000100800 */
[----:B------:R-:W-:Y:S01]  /*5a70*/  LOP3.LUT R7, R7, 0x1, RZ, 0xfc, !PT ;  /* 0x0000000107077812 */ /* 0x000fe200078efcff */
[----:B----4-:R-:W-:-:S05]  /*5a80*/  FADD.FTZ R11, R175, R38 ;  /* 0x00000026af0b7221 */ /* 0x010fca0000010000 */
[----:B------:R0:W-:Y:S01]  /*5a90*/  STL.64 [R1+0x1e0], R10 ;  /* 0x0001e00a01007387 */ /* 0x0001e20000100a00 */
[----:B------:R-:W-:Y:S01]  /*5aa0*/  ISETP.NE.AND P1, PT, R7, 0x3, PT ;  /* 0x000000030700780c */ /* 0x000fe20003f25270 */
[----:B------:R-:W-:Y:S01]  /*5ab0*/  BSSY B0, `(.L_x_11609) ;  /* 0x000001b000007945 */ /* 0x000fe20003800000 */
        /* <DEDUP_REMOVED lines=26> */
.L_x_11610:
[----:B------:R-:W-:Y:S05]  /*5c60*/  BSYNC B0 ;  /* 0x0000000000007941 */ /* 0x000fea0003800000 */
.L_x_11609:
        /* <DEDUP_REMOVED lines=8> */
.L_x_11612:
[----:B------:R-:W-:Y:S05]  /*5cf0*/  BSYNC B0 ;  /* 0x0000000000007941 */ /* 0x000fea0003800000 */
.L_x_11611:
[----:B------:R-:W-:Y:S04]  /*5d00*/  BSSY B0, `(.L_x_11613) ;  /* 0x0000004000007945 */ /* 0x000fe80003800000 */
[----:B-1----:R-:W-:Y:S05]  /*5d10*/  @P0 BRA `(.L_x_11614) ;  /* 0x0000000000080947 */ /* 0x002fea0003800000 */
[----:B------:R-:W1:Y:S02]  /*5d20*/  SYNCS.PHASECHK.TRANS64.TRYWAIT P0, [R26+URZ], R27 ;  /* 0x0000001b1a0075a7 */ /* 0x000e64000800017f */
[----:B-1----:R-:W-:Y:S05]  /*5d30*/  @!P0 BRA `(.L_x_11615) ;  /* 0x000001c800fc8947 */ /* 0x002fea0003800000 */
.L_x_11614:
[----:B------:R-:W-:Y:S05]  /*5d40*/  BSYNC B0 ;  /* 0x0000000000007941 */ /* 0x000fea0003800000 */
.L_x_11613:
[----:B------:R-:W2:Y:S04]  /*5d50*/  LDL R144, [R1+0x1c0] ;  /* 0x0001c00001907983 */ /* 0x000ea80000100800 */
[----:B------:R-:W2:Y:S04]  /*5d60*/  LDL.64 R10, [R1+0x80] ;  /* 0x00008000010a7983 */ /* 0x000ea80000100a00 */
[----:B------:R-:W3:Y:S04]  /*5d70*/  LDL R24, [R1+0x20c] ;  /* 0x00020c0001187983 */ /* 0x000ee80000100800 */
        /* <DEDUP_REMOVED lines=123> */
[----:B------:R-:W4:Y:S04]  /*6530*/  LDL R15, [R1+0x200] ;  /* 0x00020000010f7983 */ /* 0x000f280000100800 */
[----:B0-----:R-:W4:Y:S04]  /*6540*/  LDL R4, [R1+0x3ec] ;  /* 0x0003ec0001047983 */ /* 0x001f280000100800 */
[----:B------:R-:W4:Y:S04]  /*6550*/  LDL R7, [R1+0x3f0] ;  /* 0x0003f00001077983 */ /* 0x000f280000100800 */
[----:B------:R-:W4:Y:S04]  /*6560*/  LDL R12, [R1+0x3f4] ;  /* 0x0003f400010c7983 */ /* 0x000f280000100800 */
[----:B------:R-:W4:Y:S04]  /*6570*/  LDL R13, [R1+0x3f8] ;  /* 0x0003f800010d7983 */ /* 0x000f280000100800 */
[----:B------:R-:W4:Y:S01]  /*6580*/  LDL R14, [R1+0x3fc] ;  /* 0x0003fc00010e7983 */ /* 0x000f220000100800 */
        /* <DEDUP_REMOVED lines=134> */
[----:B------:R0:W-:Y:S04]  /*6df0*/  STL [R1+0x3f4], R12 ;  /* 0x0003f40c01007387 */ /* 0x0001e80000100800 */
[----:B------:R1:W-:Y:S04]  /*6e00*/  STL [R1+0x3f8], R13 ;  /* 0x0003f80d01007387 */ /* 0x0003e80000100800 */
[----:B------:R-:W-:Y:S01]  /*6e10*/  STL [R1+0x3fc], R14 ;  /* 0x0003fc0e01007387 */ /* 0x000fe20000100800 */
[----:B0-----:R-:W-:-:S03]  /*6e20*/  VIADD R12, R10, 0x100 ;  /* 0x000001000a0c7836 */ /* 0x001fc60000000000 */
[----:B------:R0:W5:Y:S01]  /*6e30*/  LDL R7, [R1+0x1c0] ;  /* 0x0001c00001077983 */ /* 0x0001620000100800 */
[----:B-1----:R-:W-:Y:S01]  /*6e40*/  IMAD.MOV.U32 R13, RZ, RZ, R11 ;  /* 0x000000ffff0d7224 */ /* 0x002fe200078e000b */
        /* <DEDUP_REMOVED lines=490> */
.L_x_11617:
[----:B------:R-:W-:Y:S05]  /*8cf0*/  BSYNC B0 ;  /* 0x0000000000007941 */ /* 0x000fea0003800000 */
.L_x_11616:
        /* <DEDUP_REMOVED lines=31> */
.L_x_11620:
[----:B------:R-:W-:-:S13]  /*8ef0*/  ISETP.NE.AND P0, PT, R3, 0x1, PT ;  /* 0x000000010300780c */ /* 0x000fda0003f05270 */
[----:B------:R-:W-:-:S05]  /*8f00*/  @P0 IMAD.HI.U32 R8, R4, R8, RZ ;  /* 0x0000000804080227 */ /* 0x000fca00078e00ff */
[----:B------:R-:W-:-:S07]  /*8f10*/  @P0 SHF.R.U32.HI R4, RZ, R9, R8 ;  /* 0x00000009ff040219 */ /* 0x000fce0000011608 */
.L_x_11621:
[----:B------:R-:W-:Y:S05]  /*8f20*/  BSYNC B0 ;  /* 0x0000000000007941 */ /* 0x000fea0003800000 */
.L_x_11619:
[----:B------:R-:W-:-:S05]  /*8f30*/  IMAD R3, R4, R3, R3 ;  /* 0x0000000304037224 */ /* 0x000fca00078e0203 */
[----:B------:R-:W-:-:S07]  /*8f40*/  VIMNMX R2, R2, R3, PT ;  /* 0x0000000302027248 */ /* 0x000fce0003fe0100 */
.L_x_11618:
        /* <DEDUP_REMOVED lines=8> */
.L_x_11625:
[C---:B------:R-:W-:Y:S01]  /*8fd0*/  IADD3 R74, P0, R16.reuse, 0x50, RZ ;  /* 0x00000050104a7810 */ /* 0x040fe20007f1e0ff */
[C---:B------:R-:W-:Y:S01]  /*8fe0*/  VIADD R0, R16.reuse, 0x148 ;  /* 0x0000014810007836 */ /* 0x040fe20000000000 */
[----:B------:R-:W-:Y:S02]  /*8ff0*/  IADD3 R24, P1, R16, 0x10c, RZ ;  /* 0x0000010c10187810 */ /* 0x000fe40007f3e0ff */
[----:B------:R-:W-:Y:S01]  /*9000*/  MOV R13, 0x9040 ;  /* 0x00009040000d7802 */ /* 0x000fe20000000f00 */
[--C-:B------:R-:W-:Y:S02]  /*9010*/  IMAD.X R75, RZ, RZ, R17.reuse, P0 ;  /* 0x000000ffff4b7224 */ /* 0x100fe400000e0611 */
[----:B------:R-:W-:-:S08]  /*9020*/  IMAD.X R27, RZ, RZ, R17, P1 ;  /* 0x000000ffff1b7224 */ /* 0x000fd000008e0611 */
[----:B------:R-:W-:Y:S05]  /*9030*/  CALL.REL.NOINC `($_ZN7cutlass13device_kernelIN5flash11enable_sm90INS1_16FlashAttnFwdSm90INS1_25CollectiveMainloopFwdSm90ILi2EN4cute5tupleIJNS5_1CILi1EEES8_S8_EEENS6_IJNS7_ILi128EEENS7_ILi96EEENS7_ILi64EEEEEELi256ENS_6half_tEfNS_4arch4Sm90ELb0ELb1ELb1ELb1ELb1ELb0ELb0ELb1ELb0ELb1ELb1ELb0EEENS1_21CollectiveEpilogueFwdINS6_IJSA_NS7_ILi256EEESB_EEES9_SE_SG_Li256ELb1ELb1ELb1ELb0EEENS1_36VarlenDynamicPersistentTileSchedulerILi128ELi96ELi256ELi128ELb1ELb1ELb1ELb1ELb0ELb1EEEEEEEEEvNT_6ParamsE$_ZZN5flash25CollectiveMainloopFwdSm90ILi2EN4cute5tupleIJNS1_1CILi1EEES4_S4_EEENS2_IJNS3_ILi128EEENS3_ILi96EEENS3_ILi64EEEEEELi256EN7cutlass6half_tEfNSA_4arch4Sm90ELb0ELb1ELb1ELb1ELb1ELb0ELb0ELb1ELb0ELb1ELb1ELb0EE3mmaINS_16FlashAttnFwdSm90ISE_NS_21CollectiveEpilogueFwdINS2_IJS6_NS3_ILi256EEES7_EEES5_SB_SD_Li256ELb1ELb1ELb1ELb0EEENS_36VarlenDynamicPersistentTileSchedulerILi128ELi96ELi256ELi128ELb1ELb1ELb1ELb1ELb0ELb1EEEE13SharedStorageENS1_6TensorINS1_11ArrayEngineIfLm128EEENS1_6LayoutINS2_IJNS2_IJNS3_ILi2EEEST_NS3_ILi32EEEEEES4_S4_EEENS2_IJNS2_IJS4_ST_NS3_ILi4EEEEEENS3_ILi0EEESZ_EEEEEEENS_7SoftmaxILi2ELi0EEEEEbRKNSE_6ParamsENSA_13PipelineAsyncILi2EEES19_RNSA_13PipelineStateILj2EEERT0_RT1_iRiRKNS_16SeqlenInfoQKNewKILb1ELb0EEENS2_IJiiiiEEERT_ENKUliT_T0_T1_E_clIZSF_ISO_S12_S14_EbS17_S19_S19_S1C_S1E_S1G_iS1H_S1L_S1M_S1O_EUlRS1P_iE1_NS3_ILb0EEENS3_ILb1EEEEEDaiS1P_S1Q_S1R_) ;  /* 0x000001d0009c7944 */ /* 0x000fea0003c00000 */
[C---:B------:R-:W-:Y:S01]  /*9040*/  ISETP.GT.AND P0, PT, R10.reuse, R11, PT ;  /* 0x0000000b0a00720c */ /* 0x040fe20003f04270 */
[----:B------:R-:W-:-:S12]  /*9050*/  VIADD R10, R10, 0xffffffff ;  /* 0xffffffff0a0a7836 */ /* 0x000fd80000000000 */
[----:B------:R-:W-:Y:S05]  /*9060*/  @P0 BRA `(.L_x_11625) ;  /* 0xfffffffc00d80947 */ /* 0x000fea000383ffff */
[----:B------:R-:W-:Y:S05]  /*9070*/  BSYNC B0 ;  /* 0x0000000000007941 */ /* 0x000fea0003800000 */
.L_x_11624:
[----:B------:R-:W2:Y:S02]  /*9080*/  LDL R0, [R1+0x50] ;  /* 0x0000500001007983 */ /* 0x000ea40000100800 */
[----:B--2---:R-:W-:-:S07]  /*9090*/  IMAD.SHL.U32 R0, R0, 0x80, RZ ;  /* 0x0000008000007824 */ /* 0x004fce00078e00ff */
.L_x_11623:
[----:B------:R-:W-:Y:S05]  /*90a0*/  BSYNC B1 ;  /* 0x0000000000017941 */ /* 0x000fea0003800000 */
.L_x_11622:
        /* <DEDUP_REMOVED lines=26> */
.L_x_11628:
[----:B------:R-:W-:Y:S02]  /*9250*/  ULDC UR4, c[0x0][0x9e4] ;  /* 0x0002790000047ab9 */ /* 0x000fe40000000800 */
[----:B------:R-:W-:-:S05]  /*9260*/  IMAD.U32 R5, RZ, RZ, UR4 ;  /* 0x00000004ff057e24 */ /* 0x000fca000f8e00ff */
[----:B------:R-:W-:-:S13]  /*9270*/  ISETP.NE.AND P0, PT, R5, 0x1, PT ;  /* 0x000000010500780c */ /* 0x000fda0003f05270 */
[----:B------:R-:W0:Y:S02]  /*9280*/  @P0 LDC.64 R6, c[0x0][0x9e8] ;  /* 0x00027a00ff060b82 */ /* 0x000e240000000a00 */
[----:B0-----:R-:W-:-:S05]  /*9290*/  @P0 IMAD.HI.U32 R4, R0, R6, RZ ;  /* 0x0000000600040227 */ /* 0x001fca00078e00ff */
[----:B------:R-:W-:-:S07]  /*92a0*/  @P0 SHF.R.U32.HI R0, RZ, R7, R4 ;  /* 0x00000007ff000219 */ /* 0x000fce0000011604 */
.L_x_11629:
[----:B------:R-:W-:Y:S05]  /*92b0*/  BSYNC B0 ;  /* 0x0000000000007941 */ /* 0x000fea0003800000 */
.L_x_11627:
[----:B------:R-:W-:-:S05]  /*92c0*/  IMAD R3, R0, R5, RZ ;  /* 0x0000000500037224 */ /* 0x000fca00078e02ff */
[----:B------:R-:W-:-:S07]  /*92d0*/  VIMNMX R2, R2, R3, !PT ;  /* 0x0000000302027248 */ /* 0x000fce0007fe0100 */
.L_x_11626:
[----:B------:R-:W-:-:S04]  /*92e0*/  VIADD R2, R2, 0x5f ;  /* 0x0000005f02027836 */ /* 0x000fc80000000000 */
[----:B------:R-:W-:-:S05]  /*92f0*/  IMAD.HI R2, R2, 0x2aaaaaab, RZ ;  /* 0x2aaaaaab02027827 */ /* 0x000fca00078e02ff */
[----:B------:R-:W-:-:S04]  /*9300*/  SHF.R.U32.HI R3, RZ, 0x1f, R2 ;  /* 0x0000001fff037819 */ /* 0x000fc80000011602 */
[----:B------:R-:W-:-:S04]  /*9310*/  LEA.HI.SX32 R0, R2, R3, 0x1c ;  /* 0x0000000302007211 */ /* 0x000fc800078fe2ff */
[----:B------:R-:W-:-:S04]  /*9320*/  VIMNMX R0, R0, UR41, !PT ;  /* 0x0000002900007c48 */ /* 0x000fc8000ffe0100 */
[----:B------:R-:W-:-:S13]  /*9330*/  ISETP.GE.AND P0, PT, R10, R0, PT ;  /* 0x000000000a00720c */ /* 0x000fda0003f06270 */
[----:B------:R-:W-:Y:S05]  /*9340*/  @!P0 BRA `(.L_x_11630) ;  /* 0x0000005c00f08947 */ /* 0x000fea0003800000 */
.L_x_11649:
        /* <DEDUP_REMOVED lines=20> */
.L_x_11632:
[----:B------:R-:W-:Y:S05]  /*9490*/  BSYNC B0 ;  /* 0x0000000000007941 */ /* 0x000fea0003800000 */
.L_x_11631:
        /* <DEDUP_REMOVED lines=9> */
.L_x_11634:
[----:B------:R-:W-:Y:S05]  /*9530*/  BSYNC B0 ;  /* 0x0000000000007941 */ /* 0x000fea0003800000 */
.L_x_11633:
[----:B------:R-:W-:Y:S04]  /*9540*/  BSSY B0, `(.L_x_11635) ;  /* 0x0000006000007945 */ /* 0x000fe80003800000 */
[----:B-1----:R-:W-:Y:S05]  /*9550*/  @P0 BRA `(.L_x_11636) ;  /* 0x0000000000100947 */ /* 0x002fea0003800000 */
[----:B-----5:R-:W-:Y:S01]  /*9560*/  IMAD R6, R6, 0x8, R3 ;  /* 0x0000000806067824 */ /* 0x020fe200078e0203 */
[----:B------:R-:W-:-:S04]  /*9570*/  SHF.L.U32 R7, R7, 0x1f, RZ ;  /* 0x0000001f07077819 */ /* 0x000fc800000006ff */
[----:B------:R-:W1:Y:S02]  /*9580*/  SYNCS.PHASECHK.TRANS64.TRYWAIT P0, [R6+URZ], R7 ;  /* 0x00000007060075a7 */ /* 0x000e64000800017f */
[----:B-1----:R-:W-:Y:S05]  /*9590*/  @!P0 BRA `(.L_x_11637) ;  /* 0x0000019000f88947 */ /* 0x002fea0003800000 */
.L_x_11636:
[----:B------:R-:W-:Y:S05]  /*95a0*/  BSYNC B0 ;  /* 0x0000000000007941 */ /* 0x000fea0003800000 */
.L_x_11635:
[----:B------:R-:W0:Y:S01]  /*95b0*/  S2R R2, SR_TID.X ;  /* 0x0000000000027919 */ /* 0x000e220000002100 */
[----:B------:R-:W2:Y:S01]  /*95c0*/  LDL R11, [R1+0x1c0] ;  /* 0x0001c000010b7983 */ /* 0x000ea20000100800 */
[----:B0-----:R-:W-:-:S03]  /*95d0*/  SHF.R.U32.HI R4, RZ, 0x7, R2 ;  /* 0x00000007ff047819 */ /* 0x001fc60000011602 */
[----:B------:R-:W2:Y:S01]  /*95e0*/  LDL.64 R2, [R1+0x78] ;  /* 0x0000780001027983 */ /* 0x000ea20000100a00 */
[----:B------:R-:W-:Y:S05]  /*95f0*/  WARPSYNC.ALL ;  /* 0x0000000000007948 */ /* 0x000fea0003800000 */
[----:B------:R-:W-:Y:S01]  /*9600*/  IADD3 R15, -R4, 0xb, RZ ;  /* 0x0000000b040f7810 */ /* 0x000fe20007ffe1ff */
[----:B------:R-:W3:Y:S04]  /*9610*/  LDL.64 R12, [R1+0x70] ;  /* 0x00007000010c7983 */ /* 0x000ee80000100a00 */
[----:B------:R-:W4:Y:S04]  /*9620*/  LDL.64 R4, [R1+0x70] ;  /* 0x0000700001047983 */ /* 0x000f280000100a00 */
[----:B-1---5:R-:W4:Y:S01]  /*9630*/  LDL.64 R6, [R1+0x70] ;  /* 0x0000700001067983 */ /* 0x022f220000100a00 */
        /* <DEDUP_REMOVED lines=47> */
[----:B------:R-:W-:Y:S01]  /*9930*/  ISETP.NE.AND P0, PT, R14, 0x3, PT ;  /* 0x000000030e00780c */ /* 0x000fe20003f05270 */
[----:B------:R-:W-:Y:S01]  /*9940*/  BSSY B0, `(.L_x_11638) ;  /* 0x0000005000007945 */ /* 0x000fe20003800000 */
[----:B------:R-:W-:Y:S02]  /*9950*/  WARPGROUP.DEPBAR.LE gsb0, 0x0 ;  /* 0x00008000000079c5 */ /* 0x000fe40000010000 */
[----:B------:R0:W-:Y:S09]  /*9960*/  BAR.ARV R15, 0x100 ;  /* 0x0004000f0000751d */ /* 0x0001f20000002000 */
[----:B0-----:R-:W-:Y:S05]  /*9970*/  @!P0 BRA `(.L_x_11639) ;  /* 0x0000000000048947 */ /* 0x001fea0003800000 */
[----:B------:R-:W-:Y:S01]  /*9980*/  BPT.TRAP 0x1 ;  /* 0x000000040000795c */ /* 0x000fe20000300000 */
.L_x_11639:
[----:B------:R-:W-:Y:S05]  /*9990*/  BSYNC B0 ;  /* 0x0000000000007941 */ /* 0x000fea0003800000 */
.L_x_11638:
[----:B------:R-:W2:Y:S02]  /*99a0*/  LDL.64 R4, [R1+0x20] ;  /* 0x0000200001047983 */ /* 0x000ea40000100a00 */
[----:B--2---:R-:W-:-:S05]  /*99b0*/  MOV R4, R4 ;  /* 0x0000000400047202 */ /* 0x004fca0000000f00 */
[----:B-----5:R-:W-:-:S05]  /*99c0*/  IMAD R11, R11, 0x8, R4 ;  /* 0x000000080b0b7824 */ /* 0x020fca00078e0204 */
[----:B------:R-:W-:-:S04]  /*99d0*/  PRMT R11, R20, 0x654, R11 ;  /* 0x00000654140b7816 */ /* 0x000fc8000000000b */
[----:B------:R0:W-:Y:S01]  /*99e0*/  SYNCS.ARRIVE.TRANS64.RED.A1T0 RZ, [R11+URZ], RZ ;  /* 0x000000ff0bff79a7 */ /* 0x0001e2000810043f */
[----:B------:R-:W2:Y:S04]  /*99f0*/  LDL.64 R4, [R1+0x140] ;  /* 0x0001400001047983 */ /* 0x000ea80000100a00 */
[----:B------:R-:W3:Y:S04]  /*9a00*/  LDL.64 R8, [R1+0x1d0] ;  /* 0x0001d00001087983 */ /* 0x000ee80000100a00 */
[----:B------:R-:W4:Y:S04]  /*9a10*/  LDL.64 R110, [R1+0x330] ;  /* 0x00033000016e7983 */ /* 0x000f280000100a00 */
[----:B------:R-:W4:Y:S04]  /*9a20*/  LDL R125, [R1+0x28] ;  /* 0x00002800017d7983 */ /* 0x000f280000100800 */
[----:B--2---:R-:W0:Y:S02]  /*9a30*/  LD.E R5, desc[UR36][R4.64] ;  /* 0x0000002404057980 */ /* 0x004e24000c101900 */
[-C--:B0-----:R-:W-:Y:S01]  /*9a40*/  FMUL.FTZ R11, R24, R5.reuse ;  /* 0x00000005180b7220 */ /* 0x081fe20000410000 */
[-C--:B------:R-:W-:Y:S01]  /*9a50*/  FMUL.FTZ R7, R25, R5.reuse ;  /* 0x0000000519077220 */ /* 0x080fe20000410000 */
[----:B------:R-:W-:-:S04]  /*9a60*/  FMUL.FTZ R13, R28, R5 ;  /* 0x000000051c0d7220 */ /* 0x000fc80000410000 */
[----:B------:R-:W3:Y:S01]  /*9a70*/  MUFU.TANH R11, R11 ;  /* 0x0000000b000b7308 */ /* 0x000ee20000002400 */
[-C--:B------:R-:W-:Y:S01]  /*9a80*/  FMUL.FTZ R15, R29, R5.reuse ;  /* 0x000000051d0f7220 */ /* 0x080fe20000410000 */
[----:B------:R-:W-:-:S06]  /*9a90*/  FMUL.FTZ R21, R32, R5 ;  /* 0x0000000520157220 */ /* 0x000fcc0000410000 */
[----:B------:R-:W0:Y:S01]  /*9aa0*/  MUFU.TANH R7, R7 ;  /* 0x0000000700077308 */ /* 0x000e220000002400 */
[----:B------:R-:W-:-:S07]  /*9ab0*/  FMUL.FTZ R25, R33, R5 ;  /* 0x0000000521197220 */ /* 0x000fce0000410000 */
[----:B------:R-:W1:Y:S01]  /*9ac0*/  MUFU.TANH R13, R13 ;  /* 0x0000000d000d7308 */ /* 0x000e620000002400 */
[----:B---3--:R-:W-:Y:S01]  /*9ad0*/  FMNMX.FTZ R4, R11, R8, !PT ;  /* 0x000000080b047209 */ /* 0x008fe20007810000 */
[----:B------:R-:W-:-:S06]  /*9ae0*/  FMUL.FTZ R29, R36, R5 ;  /* 0x00000005241d7220 */ /* 0x000fcc0000410000 */
[----:B------:R-:W2:Y:S01]  /*9af0*/  MUFU.TANH R15, R15 ;  /* 0x0000000f000f7308 */ /* 0x000ea20000002400 */
[----:B------:R-:W-:Y:S01]  /*9b00*/  FMUL.FTZ R82, R31, R5 ;  /* 0x000000051f527220 */ /* 0x000fe20000410000 */
[----:B0-----:R-:W-:-:S06]  /*9b10*/  FMNMX.FTZ R4, R7, R4, !PT ;  /* 0x0000000407047209 */ /* 0x001fcc0007810000 */
[----:B------:R-:W0:Y:S01]  /*9b20*/  MUFU.TANH R21, R21 ;  /* 0x0000001500157308 */ /* 0x000e220000002400 */
[----:B------:R-:W-:Y:S01]  /*9b30*/  FMUL.FTZ R31, R37, R5 ;  /* 0x00000005251f7220 */ /* 0x000fe20000410000 */
[----:B-1----:R-:W-:-:S06]  /*9b40*/  FMNMX.FTZ R4, R13, R4, !PT ;  /* 0x000000040d047209 */ /* 0x002fcc0007810000 */
[----:B------:R-:W1:Y:S01]  /*9b50*/  MUFU.TANH R25, R25 ;  /* 0x0000001900197308 */ /* 0x000e620000002400 */
[----:B------:R-:W-:Y:S01]  /*9b60*/  FMUL.FTZ R103, R40, R5 ;  /* 0x0000000528677220 */ /* 0x000fe20000410000 */
[----:B--2---:R-:W-:-:S06]  /*9b70*/  FMNMX.FTZ R4, R15, R4, !PT ;  /* 0x000000040f047209 */ /* 0x004fcc0007810000 */
        /* <DEDUP_REMOVED lines=37> */
[----:B------:R-:W3:Y:S03]  /*9dd0*/  LDL.64 R40, [R1+0x2a0] ;  /* 0x0002a00001287983 */ /* 0x000ee60000100a00 */
[----:B------:R-:W1:Y:S01]  /*9de0*/  MUFU.TANH R85, R85 ;  /* 0x0000005500557308 */ /* 0x000e620000002400 */
[----:B--2---:R-:W-:Y:S01]  /*9df0*/  FMNMX.FTZ R4, R37, R4, !PT ;  /* 0x0000000425047209 */ /* 0x004fe20007810000 */
[----:B------:R-:W-:-:S06]  /*9e00*/  FMUL.FTZ R45, R53, R5 ;  /* 0x00000005352d7220 */ /* 0x000fcc0000410000 */
[----:B------:R-:W2:Y:S01]  /*9e10*/  MUFU.TANH R99, R99 ;  /* 0x0000006300637308 */ /* 0x000ea20000002400 */
[----:B0-----:R-:W-:Y:S01]  /*9e20*/  FMNMX.FTZ R4, R75, R4, !PT ;  /* 0x000000044b047209 */ /* 0x001fe20007810000 */
[----:B------:R-:W-:-:S06]  /*9e30*/  FMUL.FTZ R49, R64, R5 ;  /* 0x0000000540317220 */ /* 0x000fcc0000410000 */
[----:B------:R-:W-:Y:S08]  /*9e40*/  MUFU.TANH R82, R82 ;  /* 0x0000005200527308 */ /* 0x000ff00000002400 */
[----:B------:R-:W0:Y:S01]  /*9e50*/  MUFU.TANH R73, R73 ;  /* 0x0000004900497308 */ /* 0x000e220000002400 */
[----:B-1----:R-:W-:Y:S01]  /*9e60*/  FMNMX.FTZ R4, R85, R4, !PT ;  /* 0x0000000455047209 */ /* 0x002fe20007810000 */
[----:B------:R-:W-:Y:S01]  /*9e70*/  FMUL.FTZ R48, R50, R5 ;  /* 0x0000000532307220 */ /* 0x000fe20000410000 */
[----:B------:R-:W4:Y:S05]  /*9e80*/  LDL.64 R56, [R1+0x2b0] ;  /* 0x0002b00001387983 */ /* 0x000f2a0000100a00 */
[----:B------:R-:W-:Y:S08]  /*9e90*/  MUFU.TANH R79, R79 ;  /* 0x0000004f004f7308 */ /* 0x000ff00000002400 */
[----:B------:R-:W1:Y:S01]  /*9ea0*/  MUFU.TANH R76, R76 ;  /* 0x0000004c004c7308 */ /* 0x000e620000002400 */
[----:B--2---:R-:W-:-:S07]  /*9eb0*/  FMNMX.FTZ R4, R99, R4, !PT ;  /* 0x0000000463047209 */ /* 0x004fce0007810000 */
[----:B------:R-:W2:Y:S08]  /*9ec0*/  MUFU.TANH R3, R3 ;  /* 0x0000000300037308 */ /* 0x000eb00000002400 */
[----:B------:R-:W-:Y:S08]  /*9ed0*/  MUFU.TANH R97, R97 ;  /* 0x0000006100617308 */ /* 0x000ff00000002400 */
[----:B------:R-:W-:Y:S08]  /*9ee0*/  MUFU.TANH R80, R80 ;  /* 0x0000005000507308 */ /* 0x000ff00000002400 */
[----:B------:R-:W-:Y:S08]  /*9ef0*/  MUFU.TANH R83, R83 ;  /* 0x0000005300537308 */ /* 0x000ff00000002400 */
[----:B------:R-:W-:Y:S08]  /*9f00*/  MUFU.TANH R81, R81 ;  /* 0x0000005100517308 */ /* 0x000ff00000002400 */
[----:B------:R-:W-:Y:S01]  /*9f10*/  MUFU.TANH R84, R84 ;  /* 0x0000005400547308 */ /* 0x000fe20000002400 */
[-C--:B------:R-:W-:Y:S01]  /*9f20*/  FMUL.FTZ R61, R68, R5.reuse ;  /* 0x00000005443d7220 */ /* 0x080fe20000410000 */
[-C--:B------:R-:W-:Y:S01]  /*9f30*/  FMUL.FTZ R60, R71, R5.reuse ;  /* 0x00000005473c7220 */ /* 0x080fe20000410000 */
[----:B------:R-:W3:Y:S05]  /*9f40*/  LDL.64 R34, [R1+0x1e0] ;  /* 0x0001e00001227983 */ /* 0x000eea0000100a00 */
[----:B------:R-:W-:Y:S08]  /*9f50*/  MUFU.TANH R77, R77 ;  /* 0x0000004d004d7308 */ /* 0x000ff00000002400 */
[----:B------:R-:W-:Y:S01]  /*9f60*/  MUFU.TANH R86, R86 ;  /* 0x0000005600567308 */ /* 0x000fe20000002400 */
[----:B------:R-:W-:Y:S01]  /*9f70*/  FMUL.FTZ R47, R69, R5 ;  /* 0x00000005452f7220 */ /* 0x000fe20000410000 */
[----:B------:R-:W4:Y:S04]  /*9f80*/  LDL R43, [R1+0x1f0] ;  /* 0x0001f000012b7983 */ /* 0x000f280000100800 */
[----:B------:R-:W3:Y:S02]  /*9f90*/  LDL.64 R38, [R1+0x290] ;  /* 0x0002900001267983 */ /* 0x000ee40000100a00 */
[----:B------:R-:W2:Y:S01]  /*9fa0*/  MUFU.TANH R45, R45 ;  /* 0x0000002d002d7308 */ /* 0x000ea20000002400 */
[----:B0-----:R-:W-:Y:S01]  /*9fb0*/  FMNMX.FTZ R6, R73, R4, !PT ;  /* 0x0000000449067209 */ /* 0x001fe20007810000 */
[----:B------:R-:W3:Y:S01]  /*9fc0*/  LDL.64 R54, [R1+0x2c0] ;  /* 0x0002c00001367983 */ /* 0x000ee20000100a00 */
[----:B-1----:R-:W-:-:S02]  /*9fd0*/  FMNMX.FTZ R4, R76, R9, !PT ;  /* 0x000000094c047209 */ /* 0x002fc40007810000 */
[----:B------:R-:W-:Y:S01]  /*9fe0*/  FMNMX.FTZ R6, R79, R6, !PT ;  /* 0x000000064f067209 */ /* 0x000fe20007810000 */
[-C--:B------:R-:W-:Y:S01]  /*9ff0*/  FMUL.FTZ R50, R51, R5.reuse ;  /* 0x0000000533327220 */ /* 0x080fe20000410000 */
[----:B------:R-:W-:Y:S01]  /*a000*/  FMUL.FTZ R51, R65, R5 ;  /* 0x0000000541337220 */ /* 0x000fe20000410000 */
[----:B--2---:R-:W-:Y:S01]  /*a010*/  FMNMX.FTZ R27, R3, R4, !PT ;  /* 0x00000004031b7209 */ /* 0x004fe20007810000 */
[----:B------:R-:W0:Y:S08]  /*a020*/  MUFU.TANH R49, R49 ;  /* 0x0000003100317308 */ /* 0x000e300000002400 */
[----:B------:R-:W1:Y:S01]  /*a030*/  MUFU.TANH R88, R88 ;  /* 0x0000005800587308 */ /* 0x000e620000002400 */
[----:B------:R-:W-:-:S07]  /*a040*/  FMNMX.FTZ R6, R45, R6, !PT ;  /* 0x000000062d067209 */ /* 0x000fce0007810000 */
[----:B------:R-:W-:Y:S01]  /*a050*/  MUFU.TANH R90, R90 ;  /* 0x0000005a005a7308 */ /* 0x000fe20000002400 */
        /* <DEDUP_REMOVED lines=11> */
[----:B------:R-:W-:Y:S08]  /*a110*/  MUFU.TANH R114, R114 ;  /* 0x0000007200727308 */ /* 0x000ff00000002400 */
[----:B------:R-:W-:Y:S01]  /*a120*/  MUFU.TANH R58, R58 ;  /* 0x0000003a003a7308 */ /* 0x000fe20000002400 */
[----:B------:R-:W-:Y:S01]  /*a130*/  FMUL.FTZ R62, R70, R5 ;  /* 0x00000005463e7220 */ /* 0x000fe20000410000 */
[----:B------:R-:W2:Y:S06]  /*a140*/  LDL.64 R52, [R1+0x2d0] ;  /* 0x0002d00001347983 */ /* 0x000eac0000100a00 */
[----:B------:R-:W1:Y:S01]  /*a150*/  MUFU.TANH R51, R51 ;  /* 0x0000003300337308 */ /* 0x000e620000002400 */
[----:B------:R-:W-:-:S07]  /*a160*/  FMNMX.FTZ R6, R77, R6, !PT ;  /* 0x000000064d067209 */ /* 0x000fce0007810000 */
[----:B------:R-:W-:Y:S01]  /*a170*/  MUFU.TANH R48, R48 ;  /* 0x0000003000307308 */ /* 0x000fe20000002400 */
[----:B------:R-:W-:Y:S01]  /*a180*/  FMNMX.FTZ R27, R86, R27, !PT ;  /* 0x0000001b561b7209 */ /* 0x000fe20007810000 */
[----:B------:R-:W-:-:S06]  /*a190*/  FMUL.FTZ R68, R59, R5 ;  /* 0x000000053b447220 */ /* 0x000fcc0000410000 */
[----:B------:R-:W1:Y:S01]  /*a1a0*/  MUFU.TANH R61, R61 ;  /* 0x0000003d003d7308 */ /* 0x000e620000002400 */
[----:B0-----:R-:W-:Y:S01]  /*a1b0*/  FMNMX.FTZ R6, R49, R6, !PT ;  /* 0x0000000631067209 */ /* 0x001fe20007810000 */
[----:B------:R-:W-:-:S06]  /*a1c0*/  FMUL.FTZ R64, R67, R5 ;  /* 0x0000000543407220 */ /* 0x000fcc0000410000 */
[----:B------:R-:W0:Y:S01]  /*a1d0*/  MUFU.TANH R47, R47 ;  /* 0x0000002f002f7308 */ /* 0x000e220000002400 */
[----:B-1----:R-:W-:Y:S01]  /*a1e0*/  FMNMX.FTZ R27, R88, R27, !PT ;  /* 0x0000001b581b7209 */ /* 0x002fe20007810000 */
[----:B------:R-:W2:Y:S01]  /*a1f0*/  LDL.64 R70, [R1+0x300] ;  /* 0x0003000001467983 */ /* 0x000ea20000100a00 */
[----:B------:R-:W-:Y:S02]  /*a200*/  FMNMX.FTZ R6, R51, R6, !PT ;  /* 0x0000000633067209 */ /* 0x000fe40007810000 */
[----:B------:R-:W-:Y:S02]  /*a210*/  FMNMX.FTZ R27, R90, R27, !PT ;  /* 0x0000001b5a1b7209 */ /* 0x000fe40007810000 */
[----:B------:R-:W-:Y:S02]  /*a220*/  FMNMX.FTZ R4, R61, R6, !PT ;  /* 0x000000063d047209 */ /* 0x000fe40007810000 */
[----:B------:R-:W-:Y:S01]  /*a230*/  FMNMX.FTZ R27, R42, R27, !PT ;  /* 0x0000001b2a1b7209 */ /* 0x000fe20007810000 */
[----:B------:R-:W1:Y:S03]  /*a240*/  MUFU.TANH R50, R50 ;  /* 0x0000003200327308 */ /* 0x000e660000002400 */
[----:B------:R-:W-:-:S02]  /*a250*/  FMNMX.FTZ R27, R92, R27, !PT ;  /* 0x0000001b5c1b7209 */ /* 0x000fc40007810000 */
[----:B0-----:R-:W-:Y:S02]  /*a260*/  FMNMX.FTZ R4, R47, R4, !PT ;  /* 0x000000042f047209 */ /* 0x001fe40007810000 */
[----:B------:R-:W-:-:S03]  /*a270*/  FMNMX.FTZ R27, R46, R27, !PT ;  /* 0x0000001b2e1b7209 */ /* 0x000fc60007810000 */
[----:B------:R-:W0:Y:S01]  /*a280*/  SHFL.BFLY PT, R33, R4, 0x2, 0x1f ;  /* 0x0c401f0004217f89 */ /* 0x000e2200000e0000 */
[----:B------:R-:W-:Y:S01]  /*a290*/  FMNMX.FTZ R27, R94, R27, !PT ;  /* 0x0000001b5e1b7209 */ /* 0x000fe20007810000 */
[----:B------:R-:W0:Y:S03]  /*a2a0*/  MUFU.TANH R68, R68 ;  /* 0x0000004400447308 */ /* 0x000e260000002400 */
[----:B------:R-:W-:-:S04]  /*a2b0*/  FMNMX.FTZ R27, R48, R27, !PT ;  /* 0x0000001b301b7209 */ /* 0x000fc80007810000 */
[----:B-1----:R-:W-:Y:S01]  /*a2c0*/  FMNMX.FTZ R27, R50, R27, !PT ;  /* 0x0000001b321b7209 */ /* 0x002fe20007810000 */
[----:B------:R-:W1:Y:S03]  /*a2d0*/  MUFU.TANH R128, R128 ;  /* 0x0000008000807308 */ /* 0x000e660000002400 */
[----:B------:R-:W-:-:S04]  /*a2e0*/  FMNMX.FTZ R27, R100, R27, !PT ;  /* 0x0000001b641b7209 */ /* 0x000fc80007810000 */
[----:B------:R-:W-:Y:S01]  /*a2f0*/  FMNMX.FTZ R27, R114, R27, !PT ;  /* 0x0000001b721b7209 */ /* 0x000fe20007810000 */
[----:B------:R-:W1:Y:S03]  /*a300*/  MUFU.TANH R126, R126 ;  /* 0x0000007e007e7308 */ /* 0x000e660000002400 */
[----:B------:R-:W-:Y:S02]  /*a310*/  FMNMX.FTZ R27, R58, R27, !PT ;  /* 0x0000001b3a1b7209 */ /* 0x000fe40007810000 */
[----:B0-----:R-:W-:-:S03]  /*a320*/  FMNMX.FTZ R33, R4, R33, !PT ;  /* 0x0000002104217209 */ /* 0x001fc60007810000 */
[----:B------:R-:W0:Y:S01]  /*a330*/  MUFU.TANH R66, R66 ;  /* 0x0000004200427308 */ /* 0x000e220000002400 */
[----:B------:R-:W-:Y:S01]  /*a340*/  FMNMX.FTZ R27, R68, R27, !PT ;  /* 0x0000001b441b7209 */ /* 0x000fe20007810000 */
[----:B------:R-:W0:Y:S06]  /*a350*/  SHFL.BFLY PT, R6, R33, 0x1, 0x1f ;  /* 0x0c201f0021067f89 */ /* 0x000e2c00000e0000 */
[----:B------:R-:W0:Y:S01]  /*a360*/  MUFU.TANH R64, R64 ;  /* 0x0000004000407308 */ /* 0x000e220000002400 */
[----:B-1----:R-:W-:-:S07]  /*a370*/  FMNMX.FTZ R27, R128, R27, !PT ;  /* 0x0000001b801b7209 */ /* 0x002fce0007810000 */
[----:B------:R-:W1:Y:S01]  /*a380*/  MUFU.TANH R62, R62 ;  /* 0x0000003e003e7308 */ /* 0x000e620000002400 */
[----:B------:R-:W-:-:S07]  /*a390*/  FMNMX.FTZ R27, R126, R27, !PT ;  /* 0x0000001b7e1b7209 */ /* 0x000fce0007810000 */
[----:B------:R-:W1:Y:S01]  /*a3a0*/  MUFU.TANH R60, R60 ;  /* 0x0000003c003c7308 */ /* 0x000e620000002400 */
[----:B0-----:R-:W-:-:S04]  /*a3b0*/  FMNMX.FTZ R27, R66, R27, !PT ;  /* 0x0000001b421b7209 */ /* 0x001fc80007810000 */
[----:B------:R-:W-:-:S04]  /*a3c0*/  FMNMX.FTZ R27, R64, R27, !PT ;  /* 0x0000001b401b7209 */ /* 0x000fc80007810000 */
[----:B-1----:R-:W-:Y:S02]  /*a3d0*/  FMNMX.FTZ R5, R62, R27, !PT ;  /* 0x0000001b3e057209 */ /* 0x002fe40007810000 */
[----:B------:R-:W-:Y:S01]  /*a3e0*/  FMNMX.FTZ R6, R33, R6, !PT ;  /* 0x0000000621067209 */ /* 0x000fe20007810000 */
[----:B------:R-:W2:Y:S04]  /*a3f0*/  LDL.64 R26, [R1+0x3f8] ;  /* 0x0003f800011a7983 */ /* 0x000ea80000100a00 */
[----:B------:R-:W2:Y:S01]  /*a400*/  LDL.64 R32, [R1+0x270] ;  /* 0x0002700001207983 */ /* 0x000ea20000100a00 */
[----:B------:R-:W-:-:S05]  /*a410*/  FMNMX.FTZ R5, R60, R5, !PT ;  /* 0x000000053c057209 */ /* 0x000fca0007810000 */
[----:B------:R0:W-:Y:S04]  /*a420*/  STL.64 [R1+0x1d0], R4 ;  /* 0x0001d00401007387 */ /* 0x0001e80000100a00 */
[----:B------:R1:W-:Y:S04]  /*a430*/  STL [R1+0x1d0], R6 ;  /* 0x0001d00601007387 */ /* 0x0003e80000100800 */
[----:B------:R-:W4:Y:S04]  /*a440*/  LDL R12, [R1+0x1d0] ;  /* 0x0001d000010c7983 */ /* 0x000f280000100800 */
[----:B------:R-:W3:Y:S04]  /*a450*/  LDL R96, [R1+0x1d4] ;  /* 0x0001d40001607983 */ /* 0x000ee80000100800 */
[----:B0-----:R-:W2:Y:S01]  /*a460*/  LDL.64 R4, [R1+0x200] ;  /* 0x0002000001047983 */ /* 0x001ea20000100a00 */
[----:B----4-:R-:W-:-:S04]  /*a470*/  FADD.FTZ R8, R8, -R12 ;  /* 0x8000000c08087221 */ /* 0x010fc80000010000 */
[----:B------:R-:W-:Y:S01]  /*a480*/  FMUL.FTZ R121, R8, R43 ;  /* 0x0000002b08797220 */ /* 0x000fe20000410000 */
[----:B------:R-:W-:-:S04]  /*a490*/  FMUL.FTZ R8, R43, R12 ;  /* 0x0000000c2b087220 */ /* 0x000fc80000410000 */
        /* <DEDUP_REMOVED lines=11> */
[----:B-1----:R-:W4:Y:S04]  /*a550*/  LDL.64 R6, [R1+0x3f0] ;  /* 0x0003f00001067983 */ /* 0x002f280000100a00 */
        /* <DEDUP_REMOVED lines=10> */
[----:B------:R-:W-:-:S03]  /*a600*/  FFMA.FTZ R166, R45, R43, -R8 ;  /* 0x0000002b2da67223 */ /* 0x000fc60000010808 */
[----:B------:R-:W2:Y:S01]  /*a610*/  LDL.64 R44, [R1+0x320] ;  /* 0x00032000012c7983 */ /* 0x000ea20000100a00 */
[----:B------:R-:W-:-:S03]  /*a620*/  FFMA.FTZ R152, R11, R43, -R8 ;  /* 0x0000002b0b987223 */ /* 0x000fc60000010808 */
[----:B---3--:R-:W0:Y:S02]  /*a630*/  SHFL.BFLY PT, R11, R96, 0x2, 0x1f ;  /* 0x0c401f00600b7f89 */ /* 0x008e2400000e0000 */
        /* <DEDUP_REMOVED lines=13> */
[----:B0-----:R-:W-:-:S05]  /*a710*/  FMNMX.FTZ R124, R11, R124, !PT ;  /* 0x0000007c0b7c7209 */ /* 0x001fca0007810000 */
[----:B------:R-:W-:Y:S01]  /*a720*/  FADD.FTZ R8, R9, -R124 ;  /* 0x8000007c09087221 */ /* 0x000fe20000010000 */
[----:B------:R-:W-:-:S04]  /*a730*/  FMUL.FTZ R9, R124, R43 ;  /* 0x0000002b7c097220 */ /* 0x000fc80000410000 */
[-CC-:B------:R-:W-:Y:S01]  /*a740*/  FFMA.FTZ R122, R76, R43.reuse, -R9.reuse ;  /* 0x0000002b4c7a7223 */ /* 0x180fe20000010809 */
[----:B------:R-:W-:Y:S01]  /*a750*/  FMUL.FTZ R8, R43, R8 ;  /* 0x000000082b087220 */ /* 0x000fe20000410000 */
[-CC-:B------:R-:W-:Y:S01]  /*a760*/  FFMA.FTZ R153, R3, R43.reuse, -R9.reuse ;  /* 0x0000002b03997223 */ /* 0x180fe20000010809 */
[----:B------:R-:W4:Y:S01]  /*a770*/  MUFU.EX2 R121, R121 ;  /* 0x0000007900797308 */ /* 0x000f220000000800 */
[-CC-:B------:R-:W-:Y:S01]  /*a780*/  FFMA.FTZ R155, R80, R43.reuse, -R9.reuse ;  /* 0x0000002b509b7223 */ /* 0x180fe20000010809 */
[----:B------:R-:W-:-:S06]  /*a790*/  FFMA.FTZ R107, R82, R43, -R9 ;  /* 0x0000002b526b7223 */ /* 0x000fcc0000010809 */
[----:B------:R-:W-:Y:S01]  /*a7a0*/  MUFU.EX2 R152, R152 ;  /* 0x0000009800987308 */ /* 0x000fe20000000800 */
[----:B------:R-:W-:-:S07]  /*a7b0*/  FFMA.FTZ R105, R84, R43, -R9 ;  /* 0x0000002b54697223 */ /* 0x000fce0000010809 */
[----:B------:R-:W-:Y:S08]  /*a7c0*/  MUFU.EX2 R120, R120 ;  /* 0x0000007800787308 */ /* 0x000ff00000000800 */
[----:B------:R-:W-:Y:S08]  /*a7d0*/  MUFU.EX2 R123, R8 ;  /* 0x00000008007b7308 */ /* 0x000ff00000000800 */
[----:B------:R-:W0:Y:S08]  /*a7e0*/  MUFU.EX2 R122, R122 ;  /* 0x0000007a007a7308 */ /* 0x000e300000000800 */
[----:B------:R-:W1:Y:S01]  /*a7f0*/  MUFU.EX2 R153, R153 ;  /* 0x0000009900997308 */ /* 0x000e620000000800 */
        /* <DEDUP_REMOVED lines=23> */
[----:B------:R-:W-:Y:S08]  /*a970*/  MUFU.EX2 R164, R164 ;  /* 0x000000a400a47308 */ /* 0x000ff00000000800 */
        /* <DEDUP_REMOVED lines=9> */
[----:B------:R-:W-:Y:S08]  /*aa10*/  MUFU.EX2 R170, R170 ;  /* 0x000000aa00aa7308 */ /* 0x000ff00000000800 */
[----:B------:R-:W-:Y:S08]  /*aa20*/  MUFU.EX2 R112, R112 ;  /* 0x0000007000707308 */ /* 0x000ff00000000800 */
[----:B------:R-:W-:Y:S08]  /*aa30*/  MUFU.EX2 R172, R172 ;  /* 0x000000ac00ac7308 */ /* 0x000ff00000000800 */
[----:B------:R-:W-:Y:S08]  /*aa40*/  MUFU.EX2 R174, R174 ;  /* 0x000000ae00ae7308 */ /* 0x000ff00000000800 */
[----:B------:R-:W-:Y:S01]  /*aa50*/  MUFU.EX2 R109, R109 ;  /* 0x0000006d006d7308 */ /* 0x000fe20000000800 */
[C---:B----4-:R-:W-:Y:S01]  /*aa60*/  FMUL.FTZ R7, R121.reuse, R7 ;  /* 0x0000000779077220 */ /* 0x050fe20000410000 */
[C---:B------:R-:W-:Y:S01]  /*aa70*/  FMUL.FTZ R6, R121.reuse, R6 ;  /* 0x0000000679067220 */ /* 0x040fe20000410000 */
[C---:B--2---:R-:W-:Y:S01]  /*aa80*/  FMUL.FTZ R5, R121.reuse, R5 ;  /* 0x0000000579057220 */ /* 0x044fe20000410000 */
[C---:B------:R-:W-:Y:S01]  /*aa90*/  FMUL.FTZ R4, R121.reuse, R4 ;  /* 0x0000000479047220 */ /* 0x040fe20000410000 */
[C---:B------:R-:W-:Y:S01]  /*aaa0*/  FMUL.FTZ R13, R121.reuse, R13 ;  /* 0x0000000d790d7220 */ /* 0x040fe20000410000 */
[C---:B------:R-:W-:Y:S01]  /*aab0*/  FMUL.FTZ R12, R121.reuse, R12 ;  /* 0x0000000c790c7220 */ /* 0x040fe20000410000 */
[----:B------:R-:W-:Y:S01]  /*aac0*/  FMUL.FTZ R15, R121, R15 ;  /* 0x0000000f790f7220 */ /* 0x000fe20000410000 */
[----:B------:R-:W2:Y:S01]  /*aad0*/  MUFU.EX2 R155, R155 ;  /* 0x0000009b009b7308 */ /* 0x000ea20000000800 */
[----:B0-----:R-:W-:Y:S01]  /*aae0*/  FFMA.FTZ R8, R35, R123, R122 ;  /* 0x0000007b23087223 */ /* 0x001fe2000001007a */
[C---:B------:R-:W-:Y:S01]  /*aaf0*/  FFMA.FTZ R3, R121.reuse, R34, R152 ;  /* 0x0000002279037223 */ /* 0x040fe20000010098 */
        /* <DEDUP_REMOVED lines=9> */
[C---:B------:R-:W-:Y:S01]  /*ab90*/  FMUL.FTZ R28, R121.reuse, R28 ;  /* 0x0000001c791c7220 */ /* 0x040fe20000410000 */
[C---:B------:R-:W-:Y:S01]  /*aba0*/  FMUL.FTZ R31, R121.reuse, R31 ;  /* 0x0000001f791f7220 */ /* 0x040fe20000410000 */
[C---:B------:R-:W-:Y:S01]  /*abb0*/  FMUL.FTZ R30, R121.reuse, R30 ;  /* 0x0000001e791e7220 */ /* 0x040fe20000410000 */
[----:B------:R-:W-:Y:S01]  /*abc0*/  FMUL.FTZ R33, R121, R33 ;  /* 0x0000002179217220 */ /* 0x000fe20000410000 */
[----:B------:R-:W1:Y:S01]  /*abd0*/  MUFU.EX2 R105, R105 ;  /* 0x0000006900697308 */ /* 0x000e620000000800 */
[----:B--2---:R-:W-:Y:S01]  /*abe0*/  FADD.FTZ R8, R155, R8 ;  /* 0x000000089b087221 */ /* 0x004fe20000010000 */
[----:B------:R-:W-:Y:S01]  /*abf0*/  FADD.FTZ R3, R108, R3 ;  /* 0x000000036c037221 */ /* 0x000fe20000010000 */
[C---:B------:R-:W-:Y:S01]  /*ac00*/  FMUL.FTZ R27, R123.reuse, R27 ;  /* 0x0000001b7b1b7220 */ /* 0x040fe20000410000 */
[----:B------:R-:W-:Y:S01]  /*ac10*/  FMUL.FTZ R26, R123, R26 ;  /* 0x0000001a7b1a7220 */ /* 0x000fe20000410000 */
[C---:B------:R-:W-:Y:S01]  /*ac20*/  FMUL.FTZ R32, R121.reuse, R32 ;  /* 0x0000002079207220 */ /* 0x040fe20000410000 */
[C---:B------:R-:W-:Y:S01]  /*ac30*/  FMUL.FTZ R37, R121.reuse, R37 ;  /* 0x0000002579257220 */ /* 0x040fe20000410000 */
[----:B------:R-:W-:Y:S01]  /*ac40*/  FMUL.FTZ R36, R121, R36 ;  /* 0x0000002479247220 */ /* 0x000fe20000410000 */
[----:B------:R-:W2:Y:S01]  /*ac50*/  MUFU.EX2 R157, R157 ;  /* 0x0000009d009d7308 */ /* 0x000ea20000000800 */
[----:B0-----:R-:W-:Y:S01]  /*ac60*/  FADD.FTZ R8, R107, R8 ;  /* 0x000000086b087221 */ /* 0x001fe20000010000 */
[----:B------:R-:W-:Y:S01]  /*ac70*/  FADD.FTZ R3, R154, R3 ;  /* 0x000000039a037221 */ /* 0x000fe20000010000 */
        /* <DEDUP_REMOVED lines=22> */
[----:B0-----:R-:W-:Y:S01]  /*ade0*/  FADD.FTZ R8, R159, R8 ;  /* 0x000000089f087221 */ /* 0x001fe20000010000 */
[----:B------:R-:W-:Y:S01]  /*adf0*/  FADD.FTZ R3, R158, R3 ;  /* 0x000000039e037221 */ /* 0x000fe20000010000 */
[C---:B------:R-:W-:Y:S01]  /*ae00*/  FMUL.FTZ R79, R121.reuse, R79 ;  /* 0x0000004f794f7220 */ /* 0x040fe20000410000 */
[----:B------:R-:W-:Y:S01]  /*ae10*/  FMUL.FTZ R78, R121, R78 ;  /* 0x0000004e794e7220 */ /* 0x000fe20000410000 */
[----:B------:R-:W3:Y:S03]  /*ae20*/  LDL.64 R100, [R1+0x340] ;  /* 0x0003400001647983 */ /* 0x000ee60000100a00 */
[----:B------:R-:W0:Y:S01]  /*ae30*/  MUFU.EX2 R118, R118 ;  /* 0x0000007600767308 */ /* 0x000e220000000800 */
[----:B-1----:R-:W-:Y:S01]  /*ae40*/  FADD.FTZ R34, R119, R8 ;  /* 0x0000000877227221 */ /* 0x002fe20000010000 */
[----:B------:R-:W-:Y:S01]  /*ae50*/  FADD.FTZ R8, R104, R3 ;  /* 0x0000000368087221 */ /* 0x000fe20000010000 */
[----:B------:R-:W4:Y:S04]  /*ae60*/  LDL.64 R50, [R1+0x3a0] ;  /* 0x0003a00001327983 */ /* 0x000f280000100a00 */
[----:B------:R-:W4:Y:S01]  /*ae70*/  LDL.64 R46, [R1+0x3b0] ;  /* 0x0003b000012e7983 */ /* 0x000f220000100a00 */
[----:B------:R-:W1:Y:S01]  /*ae80*/  MUFU.EX2 R163, R163 ;  /* 0x000000a300a37308 */ /* 0x000e620000000800 */
[----:B--2---:R-:W-:Y:S01]  /*ae90*/  FADD.FTZ R11, R161, R34 ;  /* 0x00000022a10b7221 */ /* 0x004fe20000010000 */
[----:B------:R-:W-:Y:S01]  /*aea0*/  FADD.FTZ R3, R103, R8 ;  /* 0x0000000867037221 */ /* 0x000fe20000010000 */
[----:B------:R-:W2:Y:S04]  /*aeb0*/  LDL.64 R48, [R1+0x3c0] ;  /* 0x0003c00001307983 */ /* 0x000ea80000100a00 */
[----:B------:R-:W2:Y:S01]  /*aec0*/  LDL.64 R80, [R1+0x378] ;  /* 0x0003780001507983 */ /* 0x000ea20000100a00 */
[----:B------:R-:W1:Y:S01]  /*aed0*/  MUFU.EX2 R117, R117 ;  /* 0x0000007500757308 */ /* 0x000e620000000800 */
[----:B0-----:R-:W-:Y:S01]  /*aee0*/  FADD.FTZ R8, R118, R11 ;  /* 0x0000000b76087221 */ /* 0x001fe20000010000 */
[----:B------:R-:W-:Y:S01]  /*aef0*/  FADD.FTZ R3, R160, R3 ;  /* 0x00000003a0037221 */ /* 0x000fe20000010000 */
[----:B------:R-:W2:Y:S04]  /*af00*/  LDL.64 R82, [R1+0x388] ;  /* 0x0003880001527983 */ /* 0x000ea80000100a00 */
[----:B------:R-:W2:Y:S01]  /*af10*/  LDL.64 R84, [R1+0x398] ;  /* 0x0003980001547983 */ /* 0x000ea20000100a00 */
[----:B------:R-:W0:Y:S01]  /*af20*/  MUFU.EX2 R165, R165 ;  /* 0x000000a500a57308 */ /* 0x000e220000000800 */
[----:B-1----:R-:W-:Y:S01]  /*af30*/  FADD.FTZ R8, R163, R8 ;  /* 0x00000008a3087221 */ /* 0x002fe20000010000 */
[----:B------:R-:W-:Y:S01]  /*af40*/  FADD.FTZ R3, R102, R3 ;  /* 0x0000000366037221 */ /* 0x000fe20000010000 */
[----:B------:R-:W2:Y:S04]  /*af50*/  LDL.64 R86, [R1+0x3a8] ;  /* 0x0003a80001567983 */ /* 0x000ea80000100a00 */
[----:B------:R-:W2:Y:S01]  /*af60*/  LDL.64 R88, [R1+0x3b8] ;  /* 0x0003b80001587983 */ /* 0x000ea20000100a00 */
[----:B------:R-:W1:Y:S01]  /*af70*/  MUFU.EX2 R116, R116 ;  /* 0x0000007400747308 */ /* 0x000e620000000800 */
[----:B------:R-:W-:Y:S01]  /*af80*/  FADD.FTZ R34, R117, R8 ;  /* 0x0000000875227221 */ /* 0x000fe20000010000 */
[----:B------:R-:W-:Y:S01]  /*af90*/  FFMA.FTZ R114, R68, R43, -R9 ;  /* 0x0000002b44727223 */ /* 0x000fe20000010809 */
[----:B------:R-:W2:Y:S04]  /*afa0*/  LDL.64 R90, [R1+0x3c8] ;  /* 0x0003c800015a7983 */ /* 0x000ea80000100a00 */
[----:B------:R-:W2:Y:S01]  /*afb0*/  LDL.64 R92, [R1+0x3d8] ;  /* 0x0003d800015c7983 */ /* 0x000ea20000100a00 */
[----:B------:R-:W1:Y:S01]  /*afc0*/  MUFU.EX2 R167, R167 ;  /* 0x000000a700a77308 */ /* 0x000e620000000800 */
[----:B------:R-:W-:Y:S01]  /*afd0*/  FADD.FTZ R8, R162, R3 ;  /* 0x00000003a2087221 */ /* 0x000fe20000010000 */
[----:B0-----:R-:W-:Y:S01]  /*afe0*/  FADD.FTZ R11, R165, R34 ;  /* 0x00000022a50b7221 */ /* 0x001fe20000010000 */
[----:B------:R-:W2:Y:S05]  /*aff0*/  LDL.64 R94, [R1+0x3e8] ;  /* 0x0003e800015e7983 */ /* 0x000eaa0000100a00 */
[----:B------:R-:W0:Y:S01]  /*b000*/  MUFU.EX2 R115, R115 ;  /* 0x0000007300737308 */ /* 0x000e220000000800 */
[----:B------:R-:W-:Y:S01]  /*b010*/  FADD.FTZ R3, R99, R8 ;  /* 0x0000000863037221 */ /* 0x000fe20000010000 */
[----:B-1----:R-:W-:Y:S01]  /*b020*/  FADD.FTZ R8, R116, R11 ;  /* 0x0000000b74087221 */ /* 0x002fe20000010000 */
[----:B------:R-:W-:Y:S01]  /*b030*/  FMUL.FTZ R58, R121, R52 ;  /* 0x00000034793a7220 */ /* 0x000fe20000410000 */
[----:B------:R-:W2:Y:S04]  /*b040*/  LDL.64 R66, [R1+0x360] ;  /* 0x0003600001427983 */ /* 0x000ea80000100a00 */
[----:B------:R-:W1:Y:S01]  /*b050*/  MUFU.EX2 R169, R169 ;  /* 0x000000a900a97308 */ /* 0x000e620000000800 */
[----:B------:R-:W-:Y:S01]  /*b060*/  FADD.FTZ R3, R164, R3 ;  /* 0x00000003a4037221 */ /* 0x000fe20000010000 */
[----:B------:R-:W-:Y:S01]  /*b070*/  FADD.FTZ R8, R167, R8 ;  /* 0x00000008a7087221 */ /* 0x000fe20000010000 */
[----:B------:R-:W2:Y:S05]  /*b080*/  LDL.64 R62, [R1+0x380] ;  /* 0x00038000013e7983 */ /* 0x000eaa0000100a00 */
[----:B------:R-:W-:Y:S01]  /*b090*/  MUFU.EX2 R171, R171 ;  /* 0x000000ab00ab7308 */ /* 0x000fe20000000800 */
[----:B------:R-:W-:-:S07]  /*b0a0*/  FADD.FTZ R3, R98, R3 ;  /* 0x0000000362037221 */ /* 0x000fce0000010000 */
[----:B------:R-:W-:Y:S08]  /*b0b0*/  MUFU.EX2 R113, R113 ;  /* 0x0000007100717308 */ /* 0x000ff00000000800 */
[----:B------:R-:W-:Y:S08]  /*b0c0*/  MUFU.EX2 R173, R173 ;  /* 0x000000ad00ad7308 */ /* 0x000ff00000000800 */
[----:B------:R-:W-:Y:S01]  /*b0d0*/  MUFU.EX2 R175, R175 ;  /* 0x000000af00af7308 */ /* 0x000fe20000000800 */
[----:B------:R-:W-:Y:S04]  /*b0e0*/  STL.64 [R1+0x3f0], R6 ;  /* 0x0003f00601007387 */ /* 0x000fe80000100a00 */
[----:B------:R-:W-:Y:S03]  /*b0f0*/  STL.64 [R1+0x3f8], R26 ;  /* 0x0003f81a01007387 */ /* 0x000fe60000100a00 */
[----:B------:R-:W1:Y:S01]  /*b100*/  MUFU.EX2 R114, R114 ;  /* 0x0000007200727308 */ /* 0x000e620000000800 */
[----:B0-----:R-:W-:Y:S01]  /*b110*/  FADD.FTZ R34, R115, R8 ;  /* 0x0000000873227221 */ /* 0x001fe20000010000 */
[----:B------:R-:W-:Y:S01]  /*b120*/  FFMA.FTZ R11, R64, R43, -R9 ;  /* 0x0000002b400b7223 */ /* 0x000fe20000010809 */
[----:B------:R-:W-:Y:S01]  /*b130*/  FADD.FTZ R8, R166, R3 ;  /* 0x00000003a6087221 */ /* 0x000fe20000010000 */
[----:B------:R0:W-:Y:S01]  /*b140*/  STL.64 [R1+0x200], R4 ;  /* 0x0002000401007387 */ /* 0x0001e20000100a00 */
[----:B-1----:R-:W-:-:S02]  /*b150*/  FADD.FTZ R35, R169, R34 ;  /* 0x00000022a9237221 */ /* 0x002fc40000010000 */
[----:B------:R-:W-:Y:S01]  /*b160*/  FADD.FTZ R3, R97, R8 ;  /* 0x0000000861037221 */ /* 0x000fe20000010000 */
[----:B------:R-:W1:Y:S01]  /*b170*/  MUFU.EX2 R11, R11 ;  /* 0x0000000b000b7308 */ /* 0x000e620000000800 */
[----:B------:R-:W-:Y:S04]  /*b180*/  STL.64 [R1+0x210], R12 ;  /* 0x0002100c01007387 */ /* 0x000fe80000100a00 */
[----:B------:R-:W-:Y:S01]  /*b190*/  STL.64 [R1+0x220], R14 ;  /* 0x0002200e01007387 */ /* 0x000fe20000100a00 */
[----:B------:R-:W-:Y:S01]  /*b1a0*/  FADD.FTZ R8, R114, R35 ;  /* 0x0000002372087221 */ /* 0x000fe20000010000 */
[----:B------:R-:W-:Y:S01]  /*b1b0*/  FADD.FTZ R35, R168, R3 ;  /* 0x00000003a8237221 */ /* 0x000fe20000010000 */
[----:B------:R-:W-:Y:S01]  /*b1c0*/  FFMA.FTZ R3, R60, R43, -R9 ;  /* 0x0000002b3c037223 */ /* 0x000fe20000010809 */
[----:B------:R-:W-:Y:S01]  /*b1d0*/  STL.64 [R1+0x230], R20 ;  /* 0x0002301401007387 */ /* 0x000fe20000100a00 */
[----:B------:R-:W-:Y:S01]  /*b1e0*/  FADD.FTZ R8, R171, R8 ;  /* 0x00000008ab087221 */ /* 0x000fe20000010000 */
[----:B------:R-:W-:-:S02]  /*b1f0*/  FADD.FTZ R35, R96, R35 ;  /* 0x0000002360237221 */ /* 0x000fc40000010000 */
[----:B------:R-:W-:Y:S01]  /*b200*/  STL.64 [R1+0x240], R24 ;  /* 0x0002401801007387 */ /* 0x000fe20000100a00 */
[----:B------:R-:W0:Y:S01]  /*b210*/  MUFU.EX2 R3, R3 ;  /* 0x0000000300037308 */ /* 0x000e220000000800 */
[----:B------:R-:W-:Y:S01]  /*b220*/  FADD.FTZ R8, R113, R8 ;  /* 0x0000000871087221 */ /* 0x000fe20000010000 */
[----:B------:R-:W-:Y:S01]  /*b230*/  FADD.FTZ R35, R170, R35 ;  /* 0x00000023aa237221 */ /* 0x000fe20000010000 */
[----:B------:R-:W-:Y:S02]  /*b240*/  STL.64 [R1+0x250], R28 ;  /* 0x0002501c01007387 */ /* 0x000fe40000100a00 */
[----:B------:R-:W-:Y:S01]  /*b250*/  FADD.FTZ R8, R173, R8 ;  /* 0x00000008ad087221 */ /* 0x000fe20000010000 */
[----:B------:R-:W-:Y:S01]  /*b260*/  FADD.FTZ R35, R112, R35 ;  /* 0x0000002370237221 */ /* 0x000fe20000010000 */
[----:B------:R-:W-:Y:S02]  /*b270*/  STL.64 [R1+0x260], R30 ;  /* 0x0002601e01007387 */ /* 0x000fe40000100a00 */
[----:B-1----:R-:W-:Y:S01]  /*b280*/  FADD.FTZ R8, R11, R8 ;  /* 0x000000080b087221 */ /* 0x002fe20000010000 */
[----:B------:R-:W-:Y:S01]  /*b290*/  FADD.FTZ R35, R172, R35 ;  /* 0x00000023ac237221 */ /* 0x000fe20000010000 */
[----:B------:R-:W-:Y:S02]  /*b2a0*/  STL.64 [R1+0x270], R32 ;  /* 0x0002702001007387 */ /* 0x000fe40000100a00 */
[----:B------:R-:W-:Y:S01]  /*b2b0*/  FADD.FTZ R34, R175, R8 ;  /* 0x00000008af227221 */ /* 0x000fe20000010000 */
[----:B------:R-:W-:Y:S01]  /*b2c0*/  FADD.FTZ R8, R174, R35 ;  /* 0x00000023ae087221 */ /* 0x000fe20000010000 */
[----:B------:R-:W-:Y:S02]  /*b2d0*/  STL.64 [R1+0x280], R36 ;  /* 0x0002802401007387 */ /* 0x000fe40000100a00 */
[----:B0-----:R-:W-:Y:S01]  /*b2e0*/  FADD.FTZ R9, R3, R34 ;  /* 0x0000002203097221 */ /* 0x001fe20000010000 */
[----:B------:R-:W-:Y:S01]  /*b2f0*/  FADD.FTZ R8, R109, R8 ;  /* 0x000000086d087221 */ /* 0x000fe20000010000 */
        /* <DEDUP_REMOVED lines=10> */
[----:B------:R-:W2:Y:S04]  /*b3a0*/  LDL.64 R68, [R1+0x350] ;  /* 0x0003500001447983 */ /* 0x000ea80000100a00 */
[----:B------:R-:W2:Y:S04]  /*b3b0*/  LDL.64 R64, [R1+0x370] ;  /* 0x0003700001407983 */ /* 0x000ea80000100a00 */
[----:B------:R-:W2:Y:S04]  /*b3c0*/  LDL.64 R60, [R1+0x390] ;  /* 0x00039000013c7983 */ /* 0x000ea80000100a00 */
[----:B------:R-:W2:Y:S04]  /*b3d0*/  LDL.64 R4, [R1+0x3d0] ;  /* 0x0003d00001047983 */ /* 0x000ea80000100a00 */
[----:B------:R-:W2:Y:S04]  /*b3e0*/  LDL.64 R6, [R1+0x3e0] ;  /* 0x0003e00001067983 */ /* 0x000ea80000100a00 */
[----:B0-----:R-:W2:Y:S04]  /*b3f0*/  LDL.64 R8, [R1+0x208] ;  /* 0x0002080001087983 */ /* 0x001ea80000100a00 */
        /* <DEDUP_REMOVED lines=22> */
[C---:B------:R-:W-:Y:S01]  /*b560*/  FMUL.FTZ R45, R121.reuse, R45 ;  /* 0x0000002d792d7220 */ /* 0x040fe20000410000 */
[----:B------:R-:W-:-:S05]  /*b570*/  FMUL.FTZ R44, R121, R44 ;  /* 0x0000002c792c7220 */ /* 0x000fca0000410000 */
[----:B------:R0:W-:Y:S02]  /*b580*/  STL.64 [R1+0x320], R44 ;  /* 0x0003202c01007387 */ /* 0x0001e40000100a00 */
[C---:B0-----:R-:W-:Y:S01]  /*b590*/  FMUL.FTZ R45, R121.reuse, R111 ;  /* 0x0000006f792d7220 */ /* 0x041fe20000410000 */
[----:B------:R-:W-:-:S05]  /*b5a0*/  FMUL.FTZ R44, R121, R110 ;  /* 0x0000006e792c7220 */ /* 0x000fca0000410000 */
[----:B------:R0:W-:Y:S04]  /*b5b0*/  STL.64 [R1+0x330], R44 ;  /* 0x0003302c01007387 */ /* 0x0001e80000100a00 */
[----:B0-----:R0:W5:Y:S01]  /*b5c0*/  LDL.64 R44, [R1+0x1c0] ;  /* 0x0001c000012c7983 */ /* 0x0011620000100a00 */
[C---:B---3--:R-:W-:Y:S01]  /*b5d0*/  FMUL.FTZ R101, R121.reuse, R101 ;  /* 0x0000006579657220 */ /* 0x048fe20000410000 */
[C---:B------:R-:W-:Y:S01]  /*b5e0*/  FMUL.FTZ R100, R121.reuse, R100 ;  /* 0x0000006479647220 */ /* 0x040fe20000410000 */
[C---:B----4-:R-:W-:Y:S01]  /*b5f0*/  FMUL.FTZ R51, R121.reuse, R51 ;  /* 0x0000003379337220 */ /* 0x050fe20000410000 */
        /* <DEDUP_REMOVED lines=23> */
[----:B------:R0:W-:Y:S01]  /*b770*/  STL.64 [R1+0x340], R100 ;  /* 0x0003406401007387 */ /* 0x0001e20000100a00 */
[C---:B------:R-:W-:Y:S01]  /*b780*/  FMUL.FTZ R63, R121.reuse, R63 ;  /* 0x0000003f793f7220 */ /* 0x040fe20000410000 */
[----:B------:R-:W-:-:S02]  /*b790*/  FMUL.FTZ R62, R121, R62 ;  /* 0x0000003e793e7220 */ /* 0x000fc40000410000 */
[----:B------:R0:W-:Y:S01]  /*b7a0*/  STL.64 [R1+0x360], R66 ;  /* 0x0003604201007387 */ /* 0x0001e20000100a00 */
[----:B------:R-:W-:-:S03]  /*b7b0*/  LOP3.LUT R125, R125, 0x1, RZ, 0xfc, !PT ;  /* 0x000000017d7d7812 */ /* 0x000fc600078efcff */
[----:B------:R0:W-:Y:S04]  /*b7c0*/  STL.64 [R1+0x380], R62 ;  /* 0x0003803e01007387 */ /* 0x0001e80000100a00 */
[----:B------:R0:W-:Y:S04]  /*b7d0*/  STL.64 [R1+0x3a0], R50 ;  /* 0x0003a03201007387 */ /* 0x0001e80000100a00 */
        /* <DEDUP_REMOVED lines=11> */
[----:B------:R-:W-:Y:S01]  /*b890*/  ISETP.NE.AND P1, PT, R125, 0x3, PT ;  /* 0x000000037d00780c */ /* 0x000fe20003f25270 */
[----:B------:R-:W-:Y:S01]  /*b8a0*/  BSSY B0, `(.L_x_11640) ;  /* 0x000006f000007945 */ /* 0x000fe20003800000 */
        /* <DEDUP_REMOVED lines=104> */
[----:B------:R-:W-:-:S02]  /*bf30*/  F2FP.F16.F32.PACK_AB R172, R172, R112 ;  /* 0x00000070acac723e */ /* 0x000fc400000000ff */
[----:B------:R-:W-:Y:S02]  /*bf40*/  F2FP.F16.F32.PACK_AB R173, R11, R173 ;  /* 0x000000ad0bad723e */ /* 0x000fe400000000ff */
[----:B------:R-:W-:Y:S02]  /*bf50*/  F2FP.F16.F32.PACK_AB R174, R109, R174 ;  /* 0x000000ae6dae723e */ /* 0x000fe400000000ff */
[----:B------:R-:W-:Y:S01]  /*bf60*/  F2FP.F16.F32.PACK_AB R175, R3, R175 ;  /* 0x000000af03af723e */ /* 0x000fe200000000ff */
[----:B------:R-:W-:Y:S06]  /*bf70*/  @!P1 BRA `(.L_x_11641) ;  /* 0x0000000000049947 */ /* 0x000fec0003800000 */
[----:B------:R-:W-:Y:S01]  /*bf80*/  BPT.TRAP 0x1 ;  /* 0x000000040000795c */ /* 0x000fe20000300000 */
.L_x_11641:
[----:B------:R-:W-:Y:S05]  /*bf90*/  BSYNC B0 ;  /* 0x0000000000007941 */ /* 0x000fea0003800000 */
.L_x_11640:
[----:B0-----:R-:W2:Y:S01]  /*bfa0*/  LDL.64 R4, [R1+0x40] ;  /* 0x0000400001047983 */ /* 0x001ea20000100a00 */
[----:B-----5:R-:W-:Y:S01]  /*bfb0*/  SHF.L.U32 R45, R45, 0x1f, RZ ;  /* 0x0000001f2d2d7819 */ /* 0x020fe200000006ff */
[----:B------:R-:W-:Y:S01]  /*bfc0*/  BSSY B0, `(.L_x_11642) ;  /* 0x0000006000007945 */ /* 0x000fe20003800000 */
[----:B--2---:R-:W-:-:S05]  /*bfd0*/  MOV R3, R4 ;  /* 0x0000000400037202 */ /* 0x004fca0000000f00 */
[----:B------:R-:W-:-:S04]  /*bfe0*/  IMAD R44, R44, 0x8, R3 ;  /* 0x000000082c2c7824 */ /* 0x000fc800078e0203 */
[----:B------:R0:W1:Y:S01]  /*bff0*/  SYNCS.PHASECHK.TRANS64.TRYWAIT P0, [R44+URZ], R45 ;  /* 0x0000002d2c0075a7 */ /* 0x000062000800017f */
[----:B------:R-:W-:Y:S05]  /*c000*/  @!P1 BRA `(.L_x_11643) ;  /* 0x0000000000049947 */ /* 0x000fea0003800000 */
[----:B------:R-:W-:Y:S01]  /*c010*/  BPT.TRAP 0x1 ;  /* 0x000000040000795c */ /* 0x000fe20000300000 */
.L_x_11643:
[----:B------:R-:W-:Y:S05]  /*c020*/  BSYNC B0 ;  /* 0x0000000000007941 */ /* 0x000fea0003800000 */
.L_x_11642:
[----:B------:R-:W-:Y:S04]  /*c030*/  BSSY B0, `(.L_x_11644) ;  /* 0x0000004000007945 */ /* 0x000fe80003800000 */
[----:B-1----:R-:W-:Y:S05]  /*c040*/  @P0 BRA `(.L_x_11645) ;  /* 0x0000000000080947 */ /* 0x002fea0003800000 */
[----:B------:R-:W1:Y:S02]  /*c050*/  SYNCS.PHASECHK.TRANS64.TRYWAIT P0, [R44+URZ], R45 ;  /* 0x0000002d2c0075a7 */ /* 0x000e64000800017f */
[----:B-1----:R-:W-:Y:S05]  /*c060*/  @!P0 BRA `(.L_x_11646) ;  /* 0x0000016800588947 */ /* 0x002fea0003800000 */
.L_x_11645:
[----:B------:R-:W-:Y:S05]  /*c070*/  BSYNC B0 ;  /* 0x0000000000007941 */ /* 0x000fea0003800000 */
.L_x_11644:
        /* <DEDUP_REMOVED lines=128> */
[----:B------:R-:W0:Y:S01]  /*c880*/  S2R R4, SR_TID.X ;  /* 0x0000000000047919 */ /* 0x000e220000002100 */
[----:B------:R-:W-:Y:S05]  /*c890*/  WARPSYNC.ALL ;  /* 0x0000000000007948 */ /* 0x000fea0003800000 */
[----:B0-----:R-:W-:-:S05]  /*c8a0*/  SHF.R.U32.HI R4, RZ, 0x7, R4 ;  /* 0x00000007ff047819 */ /* 0x001fca0000011604 */
[----:B------:R-:W-:-:S05]  /*c8b0*/  VIADD R4, R4, 0x8 ;  /* 0x0000000804047836 */ /* 0x000fca0000000000 */
[----:B------:R0:W-:Y:S06]  /*c8c0*/  BAR.SYNC.DEFER_BLOCKING R4, 0x100 ;  /* 0x000400040000751d */ /* 0x0001ec0000010000 */
[----:B0-----:R-:W4:Y:S04]  /*c8d0*/  LD.E.64 R4, desc[UR36][R16.64+0x80] ;  /* 0x0000802410047980 */ /* 0x001f28000c101b00 */
[----:B--2---:R0:W-:Y:S04]  /*c8e0*/  STL [R1+0x200], R3 ;  /* 0x0002000301007387 */ /* 0x0041e80000100800 */
[----:B---3--:R1:W-:Y:S04]  /*c8f0*/  STL [R1+0x204], R6 ;  /* 0x0002040601007387 */ /* 0x0083e80000100800 */
[----:B0-----:R-:W2:Y:S04]  /*c900*/  LDL R3, [R1+0x68] ;  /* 0x0000680001037983 */ /* 0x001ea80000100800 */
[----:B-1----:R-:W3:Y:S04]  /*c910*/  LDL R6, [R1+0x1c0] ;  /* 0x0001c00001067983 */ /* 0x002ee80000100800 */
        /* <DEDUP_REMOVED lines=126> */
[----:B0-----:R-:W3:Y:S04]  /*d100*/  LDL.128 R24, [R1+0x200] ;  /* 0x0002000001187983 */ /* 0x001ee80000100c00 */
[----:B-1----:R-:W3:Y:S04]  /*d110*/  LDL.128 R28, [R1+0x210] ;  /* 0x00021000011c7983 */ /* 0x002ee80000100c00 */
[----:B----4-:R-:W4:Y:S04]  /*d120*/  LDL.128 R32, [R1+0x220] ;  /* 0x0002200001207983 */ /* 0x010f280000100c00 */
        /* <DEDUP_REMOVED lines=9> */
[----:B--2---:R-:W4:Y:S04]  /*d1c0*/  LDL.128 R72, [R1+0x2c0] ;  /* 0x0002c00001487983 */ /* 0x004f280000100c00 */
[----:B------:R-:W4:Y:S04]  /*d1d0*/  LDL.128 R76, [R1+0x2d0] ;  /* 0x0002d000014c7983 */ /* 0x000f280000100c00 */
[----:B------:R-:W4:Y:S04]  /*d1e0*/  LDL.128 R80, [R1+0x2e0] ;  /* 0x0002e00001507983 */ /* 0x000f280000100c00 */
[----:B---3--:R-:W4:Y:S04]  /*d1f0*/  LDL.128 R84, [R1+0x2f0] ;  /* 0x0002f00001547983 */ /* 0x008f280000100c00 */
        /* <DEDUP_REMOVED lines=19> */
[C---:B------:R-:W-:Y:S01]  /*d330*/  VIADD R6, R4.reuse, 0x80 ;  /* 0x0000008004067836 */ /* 0x040fe20000000000 */
[----:B------:R-:W-:Y:S01]  /*d340*/  R2UR UR6, R4 ;  /* 0x00000000040672ca */ /* 0x000fe200000e0000 */
[----:B------:R-:W-:Y:S01]  /*d350*/  IMAD.MOV.U32 R7, RZ, RZ, R5 ;  /* 0x000000ffff077224 */ /* 0x000fe200078e0005 */
[----:B------:R0:W5:Y:S07]  /*d360*/  LDL R3, [R1+0x1c0] ;  /* 0x0001c00001037983 */ /* 0x00016e0000100800 */
[----:B------:R-:W-:Y:S01]  /*d370*/  VOTEU.ANY UP0, P0 ;  /* 0x00000000003f7886 */ /* 0x000fe20000000100 */
        /* <DEDUP_REMOVED lines=230> */
[----:B------:R-:W2:Y:S04]  /*e1e0*/  LDL R78, [R1+0x208] ;  /* 0x00020800014e7983 */ /* 0x000ea80000100800 */
[----:B---3--:R-:W3:Y:S04]  /*e1f0*/  LDL R80, [R1+0x20c] ;  /* 0x00020c0001507983 */ /* 0x008ee80000100800 */
[----:B------:R-:W3:Y:S04]  /*e200*/  LDL R6, [R1+0x210] ;  /* 0x0002100001067983 */ /* 0x000ee80000100800 */
        /* <DEDUP_REMOVED lines=262> */
.L_x_11648:
[----:B------:R-:W-:Y:S05]  /*f270*/  BSYNC B0 ;  /* 0x0000000000007941 */ /* 0x000fea0003800000 */
.L_x_11647:
        /* <DEDUP_REMOVED lines=9> */
.L_x_11630:
[----:B------:R-:W-:-:S13]  /*f310*/  ISETP.GE.AND P0, PT, R10, UR41, PT ;  /* 0x000000290a007c0c */ /* 0x000fda000bf06270 */
[----:B------:R-:W-:Y:S05]  /*f320*/  @!P0 BRA `(.L_x_11650) ;  /* 0x0000007000bc8947 */ /* 0x000fea0003800000 */
.L_x_11679:
[----:B0-----:R-:W2:Y:S04]  /*f330*/  LDL R2, [R1+0x1c0] ;  /* 0x0001c00001027983 */ /* 0x001ea80000100800 */
[----:B-1----:R-:W3:Y:S04]  /*f340*/  LDL R0, [R1+0x1c8] ;  /* 0x0001c80001007983 */ /* 0x002ee80000100800 */
        /* <DEDUP_REMOVED lines=18> */
.L_x_11652:
[----:B------:R-:W-:Y:S05]  /*f470*/  BSYNC B0 ;  /* 0x0000000000007941 */ /* 0x000fea0003800000 */
.L_x_11651:
        /* <DEDUP_REMOVED lines=9> */
.L_x_11654:
[----:B------:R-:W-:Y:S05]  /*f510*/  BSYNC B0 ;  /* 0x0000000000007941 */ /* 0x000fea0003800000 */
.L_x_11653:
[----:B------:R-:W-:Y:S04]  /*f520*/  BSSY B0, `(.L_x_11655) ;  /* 0x0000006000007945 */ /* 0x000fe80003800000 */
[----:B--2---:R-:W-:Y:S05]  /*f530*/  @P0 BRA `(.L_x_11656) ;  /* 0x0000000000100947 */ /* 0x004fea0003800000 */
[----:B-----5:R-:W-:Y:S01]  /*f540*/  IMAD R6, R6, 0x8, R3 ;  /* 0x0000000806067824 */ /* 0x020fe200078e0203 */
[----:B------:R-:W-:-:S04]  /*f550*/  SHF.L.U32 R7, R7, 0x1f, RZ ;  /* 0x0000001f07077819 */ /* 0x000fc800000006ff */
[----:B------:R-:W2:Y:S02]  /*f560*/  SYNCS.PHASECHK.TRANS64.TRYWAIT P0, [R6+URZ], R7 ;  /* 0x00000007060075a7 */ /* 0x000ea4000800017f */
[----:B--2---:R-:W-:Y:S05]  /*f570*/  @!P0 BRA `(.L_x_11657) ;  /* 0x0000013400288947 */ /* 0x004fea0003800000 */
.L_x_11656:
[----:B------:R-:W-:Y:S05]  /*f580*/  BSYNC B0 ;  /* 0x0000000000007941 */ /* 0x000fea0003800000 */
.L_x_11655:
[----:B------:R-:W3:Y:S04]  /*f590*/  LDL R11, [R1+0x1c0] ;  /* 0x0001c000010b7983 */ /* 0x000ee80000100800 */
[----:B-1----:R-:W3:Y:S01]  /*f5a0*/  LDL.64 R2, [R1+0x78] ;  /* 0x0000780001027983 */ /* 0x002ee20000100a00 */
[----:B------:R-:W-:Y:S05]  /*f5b0*/  WARPSYNC.ALL ;  /* 0x0000000000007948 */ /* 0x000fea0003800000 */
[----:B------:R-:W4:Y:S04]  /*f5c0*/  LDL.64 R12, [R1+0x70] ;  /* 0x00007000010c7983 */ /* 0x000f280000100a00 */
[----:B0-----:R-:W4:Y:S04]  /*f5d0*/  LDL.64 R4, [R1+0x70] ;  /* 0x0000700001047983 */ /* 0x001f280000100a00 */
[----:B--2--5:R-:W2:Y:S01]  /*f5e0*/  LDL.64 R6, [R1+0x70] ;  /* 0x0000700001067983 */ /* 0x024ea20000100a00 */
[----:B---3--:R-:W-:-:S03]  /*f5f0*/  IMAD R2, R11, 0x300, R2 ;  /* 0x000003000b027824 */ /* 0x008fc600078e0202 */
[----:B------:R-:W3:Y:S01]  /*f600*/  LDL.64 R8, [R1+0x70] ;  /* 0x0000700001087983 */ /* 0x000ee20000100a00 */
[----:B------:R-:W-:Y:S01]  /*f610*/  R2UR UR7, R3 ;  /* 0x00000000030772ca */ /* 0x000fe200000e0000 */
[----:B------:R-:W-:Y:S01]  /*f620*/  WARPGROUP.ARRIVE ;  /* 0x00000000000079c5 */ /* 0x000fe20000000000 */
[----:B------:R-:W-:Y:S01]  /*f630*/  R2UR UR6, R2 ;  /* 0x00000000020672ca */ /* 0x000fe200000e0000 */
[----:B------:R-:W3:Y:S04]  /*f640*/  LDL R14, [R1] ;  /* 0x00000000010e7983 */ /* 0x000ee80000100800 */
[----:B------:R0:W5:Y:S04]  /*f650*/  LDL R11, [R1+0x1c0] ;  /* 0x0001c000010b7983 */ /* 0x0001680000100800 */
[----:B------:R0:W5:Y:S01]  /*f660*/  LDL R20, [R1+0xc] ;  /* 0x00000c0001147983 */ /* 0x0001620000100800 */
[----:B----4-:R-:W-:-:S02]  /*f670*/  R2UR UR4, R12 ;  /* 0x000000000c0472ca */ /* 0x010fc400000e0000 */
[----:B------:R-:W-:-:S13]  /*f680*/  R2UR UR5, R13 ;  /* 0x000000000d0572ca */ /* 0x000fda00000e0000 */
[----:B------:R-:W-:Y:S01]  /*f690*/  HGMMA.64x96x16.F32 R24, gdesc[UR4], RZ, !UPT, gsb0 ;  /* 0x01600000041879f0 */ /* 0x000fe2000c0008ff */
        /* <DEDUP_REMOVED lines=18> */
[----:B---3--:R-:W-:Y:S01]  /*f7c0*/  VIADD R8, R8, 0x6 ;  /* 0x0000000608087836 */ /* 0x008fe20000000000 */
[----:B------:R-:W-:Y:S02]  /*f7d0*/  WARPGROUP.DEPBAR.LE gsb0, 0x0 ;  /* 0x00008000000079c5 */ /* 0x000fe40000010000 */
        /* <DEDUP_REMOVED lines=25> */
.L_x_11659:
[----:B------:R-:W-:Y:S05]  /*f970*/  BSYNC B0 ;  /* 0x0000000000007941 */ /* 0x000fea0003800000 */
.L_x_11658:
        /* <DEDUP_REMOVED lines=18> */
[-C--:B------:R-:W-:Y:S01]  /*faa0*/  FMUL.FTZ R77, R35, R20.reuse ;  /* 0x00000014234d7220 */ /* 0x080fe20000410000 */
[-C--:B------:R-:W-:Y:S02]  /*fab0*/  FMUL.FTZ R111, R31, R20.reuse ;  /* 0x000000141f6f7220 */ /* 0x080fe40000410000 */
[----:B------:R-:W-:Y:S01]  /*fac0*/  LEA.HI R35, R34, R73, RZ, 0x7 ;  /* 0x0000004922237211 */ /* 0x000fe200078f38ff */
[----:B------:R-:W-:-:S03]  /*fad0*/  FMUL.FTZ R31, R36, R20 ;  /* 0x00000014241f7220 */ /* 0x000fc60000410000 */
[----:B------:R-:W-:Y:S01]  /*fae0*/  LOP3.LUT R36, R35, 0xffffff80, RZ, 0xc0, !PT ;  /* 0xffffff8023247812 */ /* 0x000fe200078ec0ff */
[-C--:B------:R-:W-:Y:S01]  /*faf0*/  FMUL.FTZ R8, R26, R20.reuse ;  /* 0x000000141a087220 */ /* 0x080fe20000410000 */
[----:B------:R-:W-:-:S03]  /*fb00*/  FMUL.FTZ R26, R29, R20 ;  /* 0x000000141d1a7220 */ /* 0x000fc60000410000 */
[----:B------:R-:W-:Y:S02]  /*fb10*/  IMAD.IADD R36, R73, 0x1, -R36 ;  /* 0x0000000149247824 */ /* 0x000fe400078e0a24 */
[-C--:B------:R-:W-:Y:S01]  /*fb20*/  FMUL.FTZ R29, R32, R20.reuse ;  /* 0x00000014201d7220 */ /* 0x080fe20000410000 */
[-C--:B------:R-:W-:Y:S02]  /*fb30*/  FMUL.FTZ R32, R37, R20.reuse ;  /* 0x0000001425207220 */ /* 0x080fe40000410000 */
[----:B------:R-:W-:Y:S01]  /*fb40*/  SHF.R.S32.HI R37, RZ, 0x1f, R36 ;  /* 0x0000001fff257819 */ /* 0x000fe20000011424 */
        /* <DEDUP_REMOVED lines=27> */
[-C--:B------:R-:W-:Y:S01]  /*fd00*/  FMUL.FTZ R24, R25, R20.reuse ;  /* 0x0000001419187220 */ /* 0x080fe20000410000 */
[-C--:B------:R-:W-:Y:S01]  /*fd10*/  FMUL.FTZ R25, R28, R20.reuse ;  /* 0x000000141c197220 */ /* 0x080fe20000410000 */
[----:B------:R-:W-:Y:S01]  /*fd20*/  @P0 SHF.R.U32.HI R2, RZ, R21, R34 ;  /* 0x00000015ff020219 */ /* 0x000fe20000011622 */
[-C--:B------:R-:W-:Y:S01]  /*fd30*/  FMUL.FTZ R28, R47, R20.reuse ;  /* 0x000000142f1c7220 */ /* 0x080fe20000410000 */
[-C--:B------:R-:W-:Y:S01]  /*fd40*/  FMUL.FTZ R47, R50, R20.reuse ;  /* 0x00000014322f7220 */ /* 0x080fe20000410000 */
[----:B------:R-:W-:Y:S02]  /*fd50*/  LOP3.LUT R3, R38, 0x7ffffffc, RZ, 0xc0, !PT ;  /* 0x7ffffffc26037812 */ /* 0x000fe400078ec0ff */
[----:B------:R-:W1:Y:S01]  /*fd60*/  SHFL.IDX PT, R50, R2, RZ, 0x1c1f ;  /* 0x001c1fff02327589 */ /* 0x000e6200000e0000 */
[----:B------:R-:W-:Y:S02]  /*fd70*/  IMAD.MOV.U32 R21, RZ, RZ, -0x60 ;  /* 0xffffffa0ff157424 */ /* 0x000fe400078e00ff */
        /* <DEDUP_REMOVED lines=30> */
[-C--:B------:R-:W-:Y:S01]  /*ff60*/  FMUL.FTZ R35, R71, R20.reuse ;  /* 0x0000001447237220 */ /* 0x080fe20000410000 */
[-C--:B------:R-:W-:Y:S01]  /*ff70*/  FMUL.FTZ R65, R65, R20.reuse ;  /* 0x0000001441417220 */ /* 0x080fe20000410000 */
[-C--:B------:R-:W-:Y:S01]  /*ff80*/  FMUL.FTZ R68, R68, R20.reuse ;  /* 0x0000001444447220 */ /* 0x080fe20000410000 */
[----:B------:R-:W-:Y:S01]  /*ff90*/  FMUL.FTZ R69, R69, R20 ;  /* 0x0000001445457220 */ /* 0x000fe20000410000 */
[----:B------:R-:W-:Y:S01]  /*ffa0*/  IMAD R3, R3, -0x2, R34 ;  /* 0xfffffffe03037824 */ /* 0x000fe200078e0222 */
[----:B------:R-:W0:Y:S01]  /*ffb0*/  MUFU.TANH R9, R9 ;  /* 0x0000000900097308 */ /* 0x000e220000002400 */
        /* <DEDUP_REMOVED lines=47> */
[----:B------:R-:W0:Y:S08]  /*102b0*/  MUFU.TANH R37, R37 ;  /* 0x0000002500257308 */ /* 0x000e300000002400 */
[----:B------:R-:W0:Y:S01]  /*102c0*/  MUFU.TANH R35, R35 ;  /* 0x0000002300237308 */ /* 0x000e220000002400 */
        /* <DEDUP_REMOVED lines=17> */
.L_x_11663:
[----:B------:R-:W-:-:S13]  /*103e0*/  ISETP.NE.AND P0, PT, R13, 0x1, PT ;  /* 0x000000010d00780c */ /* 0x000fda0003f05270 */
[----:B------:R-:W-:-:S05]  /*103f0*/  @P0 IMAD.HI.U32 R12, R7, R14, RZ ;  /* 0x0000000e070c0227 */ /* 0x000fca00078e00ff */
[----:B------:R-:W-:-:S07]  /*10400*/  @P0 SHF.R.U32.HI R7, RZ, R15, R12 ;  /* 0x0000000fff070219 */ /* 0x000fce000001160c */
.L_x_11664:
[----:B------:R-:W-:Y:S05]  /*10410*/  BSYNC B1 ;  /* 0x0000000000017941 */ /* 0x000fea0003800000 */
.L_x_11662:
[----:B------:R-:W-:-:S05]  /*10420*/  IMAD R12, R7, R13, R44 ;  /* 0x0000000d070c7224 */ /* 0x000fca00078e022c */
[----:B------:R-:W-:Y:S02]  /*10430*/  VIMNMX R3, R3, R12, !PT ;  /* 0x0000000c03037248 */ /* 0x000fe40007fe0100 */
[----:B------:R-:W-:-:S07]  /*10440*/  VIADDMNMX R6, R12, R13, R6, PT ;  /* 0x0000000d0c067246 */ /* 0x000fce0003800106 */
.L_x_11661:
[----:B------:R-:W-:Y:S05]  /*10450*/  BSYNC B0 ;  /* 0x0000000000007941 */ /* 0x000fea0003800000 */
.L_x_11660:
        /* <DEDUP_REMOVED lines=115> */
[----:B------:R-:W-:-:S03]  /*10b90*/  IMAD.IADD R3, R21, 0x1, R2 ;  /* 0x0000000115037824 */ /* 0x000fc600078e0202 */
        /* <DEDUP_REMOVED lines=14> */
.L_x_11668:
[----:B------:R-:W-:-:S13]  /*10c80*/  ISETP.NE.AND P6, PT, R13, 0x1, PT ;  /* 0x000000010d00780c */ /* 0x000fda0003fc5270 */
[----:B------:R-:W-:-:S05]  /*10c90*/  @P6 IMAD.HI.U32 R14, R4, R14, RZ ;  /* 0x0000000e040e6227 */ /* 0x000fca00078e00ff */
[----:B------:R-:W-:-:S07]  /*10ca0*/  @P6 SHF.R.U32.HI R4, RZ, R15, R14 ;  /* 0x0000000fff046219 */ /* 0x000fce000001160e */
.L_x_11669:
[----:B------:R-:W-:Y:S05]  /*10cb0*/  BSYNC B1 ;  /* 0x0000000000017941 */ /* 0x000fea0003800000 */
.L_x_11667:
[----:B------:R-:W-:-:S05]  /*10cc0*/  IMAD R4, R4, R13, R44 ;  /* 0x0000000d04047224 */ /* 0x000fca00078e022c */
[----:B------:R-:W-:Y:S02]  /*10cd0*/  VIADDMNMX R30, R4, R13, R30, PT ;  /* 0x0000000d041e7246 */ /* 0x000fe4000380011e */
[----:B------:R-:W-:-:S07]  /*10ce0*/  VIMNMX R3, R3, R4, !PT ;  /* 0x0000000403037248 */ /* 0x000fce0007fe0100 */
.L_x_11666:
[----:B------:R-:W-:Y:S05]  /*10cf0*/  BSYNC B0 ;  /* 0x0000000000007941 */ /* 0x000fea0003800000 */
.L_x_11665:
        /* <DEDUP_REMOVED lines=23> */
[C---:B------:R-:W-:Y:S01]  /*10e70*/  ISETP.GT.AND P3, PT, R3.reuse, 0x50, !P3 ;  /* 0x000000500300780c */ /* 0x040fe20005f64270 */
        /* <DEDUP_REMOVED lines=9> */
[----:B------:R-:W4:Y:S03]  /*10f10*/  LDL R124, [R1+0x28] ;  /* 0x00002800017c7983 */ /* 0x000f260000100800 */
        /* <DEDUP_REMOVED lines=27> */
[----:B------:R-:W-:Y:S01]  /*110d0*/  ISETP.NE.AND P0, PT, R55, RZ, PT ;  /* 0x000000ff3700720c */ /* 0x000fe20003f05270 */
[----:B------:R-:W4:Y:S03]  /*110e0*/  LDL.64 R28, [R1+0x200] ;  /* 0x00020000011c7983 */ /* 0x000f260000100a00 */
[----:B------:R-:W-:Y:S01]  /*110f0*/  ISETP.GT.AND P0, PT, R3, 0x30, !P0 ;  /* 0x000000300300780c */ /* 0x000fe20004704270 */
[----:B------:R-:W4:Y:S03]  /*11100*/  LDL.64 R54, [R1+0x2b0] ;  /* 0x0002b00001367983 */ /* 0x000f260000100a00 */
        /* <DEDUP_REMOVED lines=12> */
[----:B------:R-:W-:Y:S02]  /*111d0*/  ISETP.NE.AND P0, PT, R58, RZ, PT ;  /* 0x000000ff3a00720c */ /* 0x000fe40003f05270 */
[----:B------:R-:W-:Y:S01]  /*111e0*/  FSEL R85, R85, -INF , !P2 ;  /* 0xff80000055557808 */ /* 0x000fe20005000000 */
[----:B------:R-:W4:Y:S01]  /*111f0*/  LDL.64 R58, [R1+0x2a0] ;  /* 0x0002a000013a7983 */ /* 0x000f220000100a00 */
[----:B------:R-:W-:-:S04]  /*11200*/  ISETP.GT.AND P0, PT, R3, 0x39, !P0 ;  /* 0x000000390300780c */ /* 0x000fc80004704270 */
[----:B------:R-:W-:-:S04]  /*11210*/  ISETP.LT.OR P0, PT, R30, 0x3a, P0 ;  /* 0x0000003a1e00780c */ /* 0x000fc80000701670 */
[----:B------:R-:W-:Y:S02]  /*11220*/  FSEL R41, R41, -INF , !P0 ;  /* 0xff80000029297808 */ /* 0x000fe40004000000 */
[----:B------:R-:W-:Y:S02]  /*11230*/  ISETP.GT.AND P0, PT, R3, 0x40, !P1 ;  /* 0x000000400300780c */ /* 0x000fe40004f04270 */
[----:B------:R-:W-:Y:S02]  /*11240*/  ISETP.NE.AND P1, PT, R61, RZ, PT ;  /* 0x000000ff3d00720c */ /* 0x000fe40003f25270 */
[----:B------:R-:W-:-:S04]  /*11250*/  ISETP.LT.OR P0, PT, R30, 0x41, P0 ;  /* 0x000000411e00780c */ /* 0x000fc80000701670 */
[----:B------:R-:W-:Y:S02]  /*11260*/  FSEL R39, R39, -INF , !P0 ;  /* 0xff80000027277808 */ /* 0x000fe40004000000 */
[C---:B------:R-:W-:Y:S02]  /*11270*/  ISETP.GT.AND P0, PT, R3.reuse, RZ, !P6 ;  /* 0x000000ff0300720c */ /* 0x040fe40007704270 */
[----:B------:R-:W-:Y:S02]  /*11280*/  ISETP.GT.AND P1, PT, R3, 0x48, !P1 ;  /* 0x000000480300780c */ /* 0x000fe40004f24270 */
[----:B------:R-:W-:Y:S02]  /*11290*/  ISETP.LT.OR P0, PT, R30, 0x1, P0 ;  /* 0x000000011e00780c */ /* 0x000fe40000701670 */
[----:B------:R-:W-:Y:S02]  /*112a0*/  ISETP.NE.AND P6, PT, R9, RZ, PT ;  /* 0x000000ff0900720c */ /* 0x000fe40003fc5270 */
[----:B------:R-:W-:-:S02]  /*112b0*/  FSEL R44, R8, -INF , !P0 ;  /* 0xff800000082c7808 */ /* 0x000fc40004000000 */
        /* <DEDUP_REMOVED lines=38> */
[----:B------:R-:W-:-:S02]  /*11520*/  ISETP.GT.AND P0, PT, R3, 0x41, !P0 ;  /* 0x000000410300780c */ /* 0x000fc40004704270 */
[----:B------:R-:W-:Y:S02]  /*11530*/  FMNMX.FTZ R2, R43, R2, !PT ;  /* 0x000000022b027209 */ /* 0x000fe40007810000 */
[----:B------:R-:W-:Y:S02]  /*11540*/  FMNMX.FTZ R7, R40, R7, !PT ;  /* 0x0000000728077209 */ /* 0x000fe40007810000 */
[----:B------:R-:W-:Y:S02]  /*11550*/  ISETP.LT.OR P0, PT, R30, 0x42, P0 ;  /* 0x000000421e00780c */ /* 0x000fe40000701670 */
[----:B------:R-:W-:Y:S02]  /*11560*/  FMNMX.FTZ R2, R41, R2, !PT ;  /* 0x0000000229027209 */ /* 0x000fe40007810000 */
[----:B------:R-:W-:Y:S02]  /*11570*/  FMNMX.FTZ R6, R38, R7, !PT ;  /* 0x0000000726067209 */ /* 0x000fe40007810000 */
[----:B------:R-:W-:-:S02]  /*11580*/  ISETP.LT.OR P1, PT, R30, 0x49, P1 ;  /* 0x000000491e00780c */ /* 0x000fc40000f21670 */
[----:B------:R-:W-:Y:S02]  /*11590*/  FSEL R93, R93, -INF , !P0 ;  /* 0xff8000005d5d7808 */ /* 0x000fe40004000000 */
[----:B------:R-:W-:Y:S01]  /*115a0*/  FMNMX.FTZ R2, R39, R2, !PT ;  /* 0x0000000227027209 */ /* 0x000fe20007810000 */
[----:B------:R-:W0:Y:S01]  /*115b0*/  SHFL.BFLY PT, R7, R6, 0x2, 0x1f ;  /* 0x0c401f0006077f89 */ /* 0x000e2200000e0000 */
[----:B------:R-:W-:Y:S02]  /*115c0*/  FSEL R89, R89, -INF , !P1 ;  /* 0xff80000059597808 */ /* 0x000fe40004800000 */
[----:B------:R-:W-:-:S04]  /*115d0*/  FMNMX.FTZ R2, R93, R2, !PT ;  /* 0x000000025d027209 */ /* 0x000fc80007810000 */
[----:B------:R-:W-:Y:S02]  /*115e0*/  FMNMX.FTZ R2, R89, R2, !PT ;  /* 0x0000000259027209 */ /* 0x000fe40007810000 */
[----:B------:R-:W-:Y:S02]  /*115f0*/  ISETP.GT.AND P5, PT, R3, 0x58, !P5 ;  /* 0x000000580300780c */ /* 0x000fe40006fa4270 */
[----:B------:R-:W-:Y:S02]  /*11600*/  ISETP.LT.OR P4, PT, R30, 0x52, P4 ;  /* 0x000000521e00780c */ /* 0x000fe40002781670 */
[----:B------:R-:W-:Y:S02]  /*11610*/  FSEL R81, R81, -INF , !P3 ;  /* 0xff80000051517808 */ /* 0x000fe40005800000 */
[----:B------:R-:W-:Y:S02]  /*11620*/  FMNMX.FTZ R2, R85, R2, !PT ;  /* 0x0000000255027209 */ /* 0x000fe40007810000 */
[----:B------:R-:W-:-:S02]  /*11630*/  ISETP.GT.AND P0, PT, R3, 0x59, !P6 ;  /* 0x000000590300780c */ /* 0x000fc40007704270 */
[C---:B------:R-:W-:Y:S02]  /*11640*/  ISETP.LT.OR P5, PT, R30.reuse, 0x59, P5 ;  /* 0x000000591e00780c */ /* 0x040fe40002fa1670 */
[----:B------:R-:W-:Y:S02]  /*11650*/  FSEL R49, R49, -INF , !P4 ;  /* 0xff80000031317808 */ /* 0x000fe40006000000 */
[----:B------:R-:W-:Y:S02]  /*11660*/  FMNMX.FTZ R2, R81, R2, !PT ;  /* 0x0000000251027209 */ /* 0x000fe40007810000 */
[----:B------:R-:W-:Y:S02]  /*11670*/  ISETP.LT.OR P0, PT, R30, 0x5a, P0 ;  /* 0x0000005a1e00780c */ /* 0x000fe40000701670 */
[----:B------:R-:W-:Y:S02]  /*11680*/  FSEL R37, R37, -INF , !P5 ;  /* 0xff80000025257808 */ /* 0x000fe40006800000 */
[----:B------:R-:W-:-:S02]  /*11690*/  FMNMX.FTZ R2, R49, R2, !PT ;  /* 0x0000000231027209 */ /* 0x000fc40007810000 */
[----:B------:R-:W-:Y:S02]  /*116a0*/  FSEL R35, R35, -INF , !P0 ;  /* 0xff80000023237808 */ /* 0x000fe40004000000 */
[----:B------:R-:W-:Y:S02]  /*116b0*/  FMNMX.FTZ R2, R37, R2, !PT ;  /* 0x0000000225027209 */ /* 0x000fe40007810000 */
[----:B0-----:R-:W-:Y:S02]  /*116c0*/  FMNMX.FTZ R8, R6, R7, !PT ;  /* 0x0000000706087209 */ /* 0x001fe40007810000 */
[----:B------:R-:W-:Y:S02]  /*116d0*/  FMNMX.FTZ R7, R35, R2, !PT ;  /* 0x0000000223077209 */ /* 0x000fe40007810000 */
[----:B------:R-:W4:Y:S04]  /*116e0*/  LDL.64 R2, [R1+0x1e0] ;  /* 0x0001e00001027983 */ /* 0x000f280000100a00 */
[----:B------:R-:W0:Y:S04]  /*116f0*/  SHFL.BFLY PT, R9, R8, 0x1, 0x1f ;  /* 0x0c201f0008097f89 */ /* 0x000e2800000e0000 */
[----:B------:R1:W-:Y:S04]  /*11700*/  STL.64 [R1+0x1d0], R6 ;  /* 0x0001d00601007387 */ /* 0x0003e80000100a00 */
[----:B------:R-:W3:Y:S04]  /*11710*/  LDL R34, [R1+0x1d4] ;  /* 0x0001d40001227983 */ /* 0x000ee80000100800 */
[----:B-1----:R-:W2:Y:S01]  /*11720*/  LDL.64 R6, [R1+0x3f0] ;  /* 0x0003f00001067983 */ /* 0x002ea20000100a00 */
[----:B0-----:R-:W-:-:S05]  /*11730*/  FMNMX.FTZ R8, R8, R9, !PT ;  /* 0x0000000908087209 */ /* 0x001fca0007810000 */
[----:B------:R0:W-:Y:S04]  /*11740*/  STL [R1+0x1d0], R8 ;  /* 0x0001d00801007387 */ /* 0x0001e80000100800 */
[----:B------:R-:W4:Y:S04]  /*11750*/  LDL R30, [R1+0x1d0] ;  /* 0x0001d000011e7983 */ /* 0x000f280000100800 */
[----:B0-----:R-:W2:Y:S04]  /*11760*/  LDL.64 R8, [R1+0x260] ;  /* 0x0002600001087983 */ /* 0x001ea80000100a00 */
[----:B---3--:R-:W0:Y:S02]  /*11770*/  SHFL.BFLY PT, R31, R34, 0x2, 0x1f ;  /* 0x0c401f00221f7f89 */ /* 0x008e2400000e0000 */
[----:B0-----:R-:W-:Y:S01]  /*11780*/  FMNMX.FTZ R31, R31, R34, !PT ;  /* 0x000000221f1f7209 */ /* 0x001fe20007810000 */
[----:B----4-:R-:W-:Y:S01]  /*11790*/  FMUL.FTZ R11, R36, R30 ;  /* 0x0000001e240b7220 */ /* 0x010fe20000410000 */
[----:B------:R-:W-:-:S03]  /*117a0*/  FSETP.NEU.FTZ.AND P0, PT, R30, -INF , PT ;  /* 0xff8000001e00780b */ /* 0x000fc60003f1d000 */
[----:B------:R-:W0:Y:S01]  /*117b0*/  SHFL.BFLY PT, R34, R31, 0x1, 0x1f ;  /* 0x0c201f001f227f89 */ /* 0x000e2200000e0000 */
[----:B------:R-:W-:-:S05]  /*117c0*/  FSEL R11, R11, RZ, P0 ;  /* 0x000000ff0b0b7208 */ /* 0x000fca0000000000 */
[-CC-:B------:R-:W-:Y:S01]  /*117d0*/  FFMA.FTZ R120, R24, R36.reuse, -R11.reuse ;  /* 0x0000002418787223 */ /* 0x180fe2000001080b */
[-CC-:B------:R-:W-:Y:S01]  /*117e0*/  FFMA.FTZ R107, R20, R36.reuse, -R11.reuse ;  /* 0x00000024146b7223 */ /* 0x180fe2000001080b */
[-CC-:B------:R-:W-:Y:S01]  /*117f0*/  FFMA.FTZ R154, R26, R36.reuse, -R11.reuse ;  /* 0x000000241a9a7223 */ /* 0x180fe2000001080b */
[----:B------:R-:W-:Y:S01]  /*11800*/  FFMA.FTZ R105, R12, R36, -R11 ;  /* 0x000000240c697223 */ /* 0x000fe2000001080b */
[----:B------:R-:W3:Y:S04]  /*11810*/  LDL.64 R26, [R1+0x210] ;  /* 0x00021000011a7983 */ /* 0x000ee80000100a00 */
[----:B------:R-:W4:Y:S04]  /*11820*/  LDL.64 R24, [R1+0x220] ;  /* 0x0002200001187983 */ /* 0x000f280000100a00 */
[----:B------:R-:W4:Y:S04]  /*11830*/  LDL.64 R20, [R1+0x230] ;  /* 0x0002300001147983 */ /* 0x000f280000100a00 */
[----:B------:R-:W4:Y:S01]  /*11840*/  LDL.64 R12, [R1+0x250] ;  /* 0x00025000010c7983 */ /* 0x000f220000100a00 */
[----:B0-----:R-:W-:-:S02]  /*11850*/  FMNMX.FTZ R121, R31, R34, !PT ;  /* 0x000000221f797209 */ /* 0x001fc40007810000 */
[----:B------:R-:W-:Y:S02]  /*11860*/  FSEL R113, R30, RZ, P0 ;  /* 0x000000ff1e717208 */ /* 0x000fe40000000000 */
[C---:B------:R-:W-:Y:S01]  /*11870*/  FSETP.NEU.FTZ.AND P0, PT, R121.reuse, -INF , PT ;  /* 0xff8000007900780b */ /* 0x040fe20003f1d000 */
[----:B------:R-:W-:-:S05]  /*11880*/  FMUL.FTZ R30, R121, R36 ;  /* 0x00000024791e7220 */ /* 0x000fca0000410000 */
[----:B------:R-:W-:-:S05]  /*11890*/  FSEL R30, R30, RZ, P0 ;  /* 0x000000ff1e1e7208 */ /* 0x000fca0000000000 */
[-CC-:B------:R-:W-:Y:S02]  /*118a0*/  FFMA.FTZ R117, R109, R36.reuse, -R30.reuse ;  /* 0x000000246d757223 */ /* 0x180fe4000001081e */
[----:B------:R-:W4:Y:S01]  /*118b0*/  LDL.64 R108, [R1+0x330] ;  /* 0x00033000016c7983 */ /* 0x000f220000100a00 */
[----:B------:R-:W-:Y:S01]  /*118c0*/  FADD.FTZ R113, R4, -R113 ;  /* 0x8000007104717221 */ /* 0x000fe20000010000 */
[----:B------:R-:W-:Y:S01]  /*118d0*/  FSEL R4, R121, RZ, P0 ;  /* 0x000000ff79047208 */ /* 0x000fe20000000000 */
[-C--:B------:R-:W-:Y:S01]  /*118e0*/  FFMA.FTZ R152, R152, R36.reuse, -R11 ;  /* 0x0000002498987223 */ /* 0x080fe2000001080b */
[----:B------:R-:W-:-:S03]  /*118f0*/  FFMA.FTZ R153, R44, R36, -R30 ;  /* 0x000000242c997223 */ /* 0x000fc6000001081e */
[----:B------:R-:W-:Y:S01]  /*11900*/  FADD.FTZ R5, R5, -R4 ;  /* 0x8000000405057221 */ /* 0x000fe20000010000 */
[----:B------:R-:W-:-:S03]  /*11910*/  FMUL.FTZ R113, R113, R36 ;  /* 0x0000002471717220 */ /* 0x000fc60000410000 */
[----:B------:R-:W-:Y:S01]  /*11920*/  FMUL.FTZ R5, R36, R5 ;  /* 0x0000000524057220 */ /* 0x000fe20000410000 */
[----:B------:R-:W-:Y:S01]  /*11930*/  MUFU.EX2 R152, R152 ;  /* 0x0000009800987308 */ /* 0x000fe20000000800 */
[----:B------:R-:W-:-:S07]  /*11940*/  FFMA.FTZ R155, R155, R36, -R30 ;  /* 0x000000249b9b7223 */ /* 0x000fce000001081e */
[----:B------:R-:W0:Y:S01]  /*11950*/  MUFU.EX2 R122, R113 ;  /* 0x00000071007a7308 */ /* 0x000e220000000800 */
[----:B------:R-:W-:-:S07]  /*11960*/  FFMA.FTZ R96, R111, R36, -R30 ;  /* 0x000000246f607223 */ /* 0x000fce000001081e */
[----:B------:R-:W-:Y:S08]  /*11970*/  MUFU.EX2 R153, R153 ;  /* 0x0000009900997308 */ /* 0x000ff00000000800 */
[----:B------:R-:W1:Y:S01]  /*11980*/  MUFU.EX2 R123, R5 ;  /* 0x00000005007b7308 */ /* 0x000e620000000800 */
[----:B------:R-:W-:-:S07]  /*11990*/  FFMA.FTZ R106, R106, R36, -R11 ;  /* 0x000000246a6a7223 */ /* 0x000fce000001080b */
[----:B------:R-:W2:Y:S01]  /*119a0*/  MUFU.EX2 R120, R120 ;  /* 0x0000007800787308 */ /* 0x000ea20000000800 */
[----:B------:R-:W-:-:S07]  /*119b0*/  FFMA.FTZ R157, R99, R36, -R30 ;  /* 0x00000024639d7223 */ /* 0x000fce000001081e */
[----:B------:R-:W2:Y:S01]  /*119c0*/  MUFU.EX2 R117, R117 ;  /* 0x0000007500757308 */ /* 0x000ea20000000800 */
[----:B------:R-:W-:-:S07]  /*119d0*/  FFMA.FTZ R156, R156, R36, -R11 ;  /* 0x000000249c9c7223 */ /* 0x000fce000001080b */
[----:B------:R-:W2:Y:S01]  /*119e0*/  MUFU.EX2 R107, R107 ;  /* 0x0000006b006b7308 */ /* 0x000ea20000000800 */
[----:B------:R-:W-:-:S07]  /*119f0*/  FFMA.FTZ R77, R77, R36, -R30 ;  /* 0x000000244d4d7223 */ /* 0x000fce000001081e */
[----:B------:R-:W2:Y:S01]  /*11a00*/  MUFU.EX2 R155, R155 ;  /* 0x0000009b009b7308 */ /* 0x000ea20000000800 */
[-CC-:B------:R-:W-:Y:S01]  /*11a10*/  FFMA.FTZ R158, R158, R36.reuse, -R11.reuse ;  /* 0x000000249e9e7223 */ /* 0x180fe2000001080b */
[-CC-:B------:R-:W-:Y:S01]  /*11a20*/  FFMA.FTZ R104, R104, R36.reuse, -R11.reuse ;  /* 0x0000002468687223 */ /* 0x180fe2000001080b */
[-CC-:B------:R-:W-:Y:S01]  /*11a30*/  FFMA.FTZ R160, R160, R36.reuse, -R11.reuse ;  /* 0x00000024a0a07223 */ /* 0x180fe2000001080b */
[----:B------:R-:W-:-:S04]  /*11a40*/  FFMA.FTZ R103, R50, R36, -R11 ;  /* 0x0000002432677223 */ /* 0x000fc8000001080b */
        /* <DEDUP_REMOVED lines=15> */
[----:B------:R-:W-:Y:S01]  /*11b40*/  FFMA.FTZ R118, R38, R36, -R11 ;  /* 0x0000002426767223 */ /* 0x000fe2000001080b */
[----:B0-----:R-:W-:Y:S01]  /*11b50*/  FFMA.FTZ R11, R122, R2, R152 ;  /* 0x000000027a0b7223 */ /* 0x001fe20000010098 */
[----:B-1----:R-:W-:Y:S01]  /*11b60*/  FFMA.FTZ R2, R3, R123, R153 ;  /* 0x0000007b03027223 */ /* 0x002fe20000010099 */
[-CC-:B------:R-:W-:Y:S01]  /*11b70*/  FFMA.FTZ R159, R95, R36.reuse, -R30.reuse ;  /* 0x000000245f9f7223 */ /* 0x180fe2000001081e */
[----:B------:R-:W-:-:S03]  /*11b80*/  FFMA.FTZ R116, R91, R36, -R30 ;  /* 0x000000245b747223 */ /* 0x000fc6000001081e */
[----:B------:R-:W-:Y:S01]  /*11b90*/  MUFU.EX2 R105, R105 ;  /* 0x0000006900697308 */ /* 0x000fe20000000800 */
[----:B--2---:R-:W-:Y:S01]  /*11ba0*/  FADD.FTZ R4, R120, R11 ;  /* 0x0000000b78047221 */ /* 0x004fe20000010000 */
[----:B------:R-:W-:Y:S01]  /*11bb0*/  FADD.FTZ R2, R117, R2 ;  /* 0x0000000275027221 */ /* 0x000fe20000010000 */
[-CC-:B------:R-:W-:Y:S01]  /*11bc0*/  FFMA.FTZ R161, R87, R36.reuse, -R30.reuse ;  /* 0x0000002457a17223 */ /* 0x180fe2000001081e */
[-CC-:B------:R-:W-:Y:S01]  /*11bd0*/  FFMA.FTZ R115, R83, R36.reuse, -R30.reuse ;  /* 0x0000002453737223 */ /* 0x180fe2000001081e */
[-CC-:B------:R-:W-:Y:S01]  /*11be0*/  FFMA.FTZ R163, R53, R36.reuse, -R30.reuse ;  /* 0x0000002435a37223 */ /* 0x180fe2000001081e */
[-CC-:B------:R-:W-:Y:S01]  /*11bf0*/  FFMA.FTZ R114, R51, R36.reuse, -R30.reuse ;  /* 0x0000002433727223 */ /* 0x180fe2000001081e */
[-C--:B------:R-:W-:Y:S01]  /*11c00*/  FFMA.FTZ R165, R47, R36.reuse, -R30 ;  /* 0x000000242fa57223 */ /* 0x080fe2000001081e */
[----:B------:R-:W0:Y:S01]  /*11c10*/  MUFU.EX2 R157, R157 ;  /* 0x0000009d009d7308 */ /* 0x000e220000000800 */
[----:B------:R-:W-:Y:S01]  /*11c20*/  FADD.FTZ R3, R107, R4 ;  /* 0x000000046b037221 */ /* 0x000fe20000010000 */
[----:B------:R-:W-:Y:S01]  /*11c30*/  FADD.FTZ R5, R155, R2 ;  /* 0x000000029b057221 */ /* 0x000fe20000010000 */
        /* <DEDUP_REMOVED lines=11> */
[C---:B------:R-:W-:Y:S01]  /*11cf0*/  FMUL.FTZ R80, R122.reuse, R66 ;  /* 0x000000427a507220 */ /* 0x040fe20000410000 */
[----:B------:R-:W-:Y:S01]  /*11d00*/  FMUL.FTZ R7, R122, R7 ;  /* 0x000000077a077220 */ /* 0x000fe20000410000 */
[----:B------:R-:W2:Y:S01]  /*11d10*/  MUFU.EX2 R77, R77 ;  /* 0x0000004d004d7308 */ /* 0x000ea20000000800 */
[----:B------:R-:W-:Y:S01]  /*11d20*/  FADD.FTZ R3, R154, R3 ;  /* 0x000000039a037221 */ /* 0x000fe20000010000 */
[----:B------:R-:W-:Y:S01]  /*11d30*/  FADD.FTZ R2, R96, R5 ;  /* 0x0000000560027221 */ /* 0x000fe20000010000 */
[C---:B------:R-:W-:Y:S01]  /*11d40*/  FMUL.FTZ R6, R122.reuse, R6 ;  /* 0x000000067a067220 */ /* 0x040fe20000410000 */
[C---:B------:R-:W-:Y:S01]  /*11d50*/  FMUL.FTZ R29, R122.reuse, R29 ;  /* 0x0000001d7a1d7220 */ /* 0x040fe20000410000 */
[C---:B------:R-:W-:Y:S01]  /*11d60*/  FMUL.FTZ R33, R123.reuse, R33 ;  /* 0x000000217b217220 */ /* 0x040fe20000410000 */
[----:B------:R-:W-:Y:S01]  /*11d70*/  FMUL.FTZ R32, R123, R32 ;  /* 0x000000207b207220 */ /* 0x000fe20000410000 */
[----:B------:R-:W-:Y:S01]  /*11d80*/  FMUL.FTZ R28, R122, R28 ;  /* 0x0000001c7a1c7220 */ /* 0x000fe20000410000 */
[----:B------:R-:W2:Y:S01]  /*11d90*/  MUFU.EX2 R159, R159 ;  /* 0x0000009f009f7308 */ /* 0x000ea20000000800 */
[----:B------:R-:W-:Y:S01]  /*11da0*/  FADD.FTZ R3, R106, R3 ;  /* 0x000000036a037221 */ /* 0x000fe20000010000 */
[----:B0-----:R-:W-:Y:S01]  /*11db0*/  FADD.FTZ R2, R157, R2 ;  /* 0x000000029d027221 */ /* 0x001fe20000010000 */
        /* <DEDUP_REMOVED lines=20> */
[C---:B------:R-:W-:Y:S01]  /*11f00*/  FMUL.FTZ R71, R122.reuse, R71 ;  /* 0x000000477a477220 */ /* 0x040fe20000410000 */
[----:B------:R-:W1:Y:S01]  /*11f10*/  MUFU.EX2 R104, R104 ;  /* 0x0000006800687308 */ /* 0x000e620000000800 */
[C---:B------:R-:W-:Y:S01]  /*11f20*/  FMUL.FTZ R70, R122.reuse, R70 ;  /* 0x000000467a467220 */ /* 0x040fe20000410000 */
[C---:B------:R-:W-:Y:S01]  /*11f30*/  FMUL.FTZ R69, R122.reuse, R69 ;  /* 0x000000457a457220 */ /* 0x040fe20000410000 */
[C---:B------:R-:W-:Y:S01]  /*11f40*/  FMUL.FTZ R68, R122.reuse, R68 ;  /* 0x000000447a447220 */ /* 0x040fe20000410000 */
[C---:B------:R-:W-:Y:S01]  /*11f50*/  FMUL.FTZ R79, R122.reuse, R79 ;  /* 0x0000004f7a4f7220 */ /* 0x040fe20000410000 */
[----:B------:R-:W-:Y:S01]  /*11f60*/  FMUL.FTZ R78, R122, R78 ;  /* 0x0000004e7a4e7220 */ /* 0x000fe20000410000 */
[----:B------:R-:W2:Y:S02]  /*11f70*/  LDL.64 R98, [R1+0x340] ;  /* 0x0003400001627983 */ /* 0x000ea40000100a00 */
[----:B------:R-:W1:Y:S01]  /*11f80*/  MUFU.EX2 R161, R161 ;  /* 0x000000a100a17308 */ /* 0x000e620000000800 */
[----:B------:R-:W-:Y:S01]  /*11f90*/  FADD.FTZ R3, R105, R4 ;  /* 0x0000000469037221 */ /* 0x000fe20000010000 */
[----:B------:R-:W-:-:S06]  /*11fa0*/  FADD.FTZ R5, R159, R2 ;  /* 0x000000029f057221 */ /* 0x000fcc0000010000 */
[----:B------:R-:W4:Y:S08]  /*11fb0*/  MUFU.EX2 R160, R160 ;  /* 0x000000a000a07308 */ /* 0x000f300000000800 */
        /* <DEDUP_REMOVED lines=10> */
[----:B------:R-:W-:Y:S01]  /*12060*/  FFMA.FTZ R11, R35, R36, -R30 ;  /* 0x00000024230b7223 */ /* 0x000fe2000001081e */
[----:B------:R-:W2:Y:S04]  /*12070*/  LDL.64 R82, [R1+0x388] ;  /* 0x0003880001527983 */ /* 0x000ea80000100a00 */
[----:B------:R-:W2:Y:S02]  /*12080*/  LDL.64 R86, [R1+0x3a8] ;  /* 0x0003a80001567983 */ /* 0x000ea40000100a00 */
[----:B------:R-:W4:Y:S01]  /*12090*/  MUFU.EX2 R115, R115 ;  /* 0x0000007300737308 */ /* 0x000f220000000800 */
[----:B0-----:R-:W-:Y:S01]  /*120a0*/  FADD.FTZ R3, R158, R3 ;  /* 0x000000039e037221 */ /* 0x001fe20000010000 */
[----:B------:R-:W-:Y:S01]  /*120b0*/  FADD.FTZ R2, R116, R5 ;  /* 0x0000000574027221 */ /* 0x000fe20000010000 */
[----:B------:R-:W2:Y:S04]  /*120c0*/  LDL.64 R52, [R1+0x350] ;  /* 0x0003500001347983 */ /* 0x000ea80000100a00 */
[----:B------:R-:W2:Y:S01]  /*120d0*/  LDL.64 R50, [R1+0x360] ;  /* 0x0003600001327983 */ /* 0x000ea20000100a00 */
[----:B------:R-:W0:Y:S01]  /*120e0*/  MUFU.EX2 R163, R163 ;  /* 0x000000a300a37308 */ /* 0x000e220000000800 */
[----:B-1----:R-:W-:Y:S01]  /*120f0*/  FADD.FTZ R3, R104, R3 ;  /* 0x0000000368037221 */ /* 0x002fe20000010000 */
[----:B------:R-:W-:Y:S01]  /*12100*/  FADD.FTZ R2, R161, R2 ;  /* 0x00000002a1027221 */ /* 0x000fe20000010000 */
[C---:B---3--:R-:W-:Y:S01]  /*12110*/  FMUL.FTZ R27, R122.reuse, R27 ;  /* 0x0000001b7a1b7220 */ /* 0x048fe20000410000 */
[C---:B------:R-:W-:Y:S01]  /*12120*/  FMUL.FTZ R26, R122.reuse, R26 ;  /* 0x0000001a7a1a7220 */ /* 0x040fe20000410000 */
[C---:B----4-:R-:W-:Y:S01]  /*12130*/  FMUL.FTZ R25, R122.reuse, R25 ;  /* 0x000000197a197220 */ /* 0x050fe20000410000 */
[----:B------:R-:W-:Y:S01]  /*12140*/  FMUL.FTZ R24, R122, R24 ;  /* 0x000000187a187220 */ /* 0x000fe20000410000 */
[----:B------:R-:W3:Y:S01]  /*12150*/  LDL.64 R46, [R1+0x380] ;  /* 0x00038000012e7983 */ /* 0x000ee20000100a00 */
[----:B------:R-:W1:Y:S01]  /*12160*/  MUFU.EX2 R114, R114 ;  /* 0x0000007200727308 */ /* 0x000e620000000800 */
[----:B------:R-:W-:Y:S01]  /*12170*/  FADD.FTZ R4, R160, R3 ;  /* 0x00000003a0047221 */ /* 0x000fe20000010000 */
[----:B------:R-:W-:Y:S01]  /*12180*/  FADD.FTZ R2, R115, R2 ;  /* 0x0000000273027221 */ /* 0x000fe20000010000 */
[C---:B------:R-:W-:Y:S01]  /*12190*/  FMUL.FTZ R21, R122.reuse, R21 ;  /* 0x000000157a157220 */ /* 0x040fe20000410000 */
[C---:B------:R-:W-:Y:S01]  /*121a0*/  FMUL.FTZ R20, R122.reuse, R20 ;  /* 0x000000147a147220 */ /* 0x040fe20000410000 */
[C---:B------:R-:W-:Y:S01]  /*121b0*/  FMUL.FTZ R13, R122.reuse, R13 ;  /* 0x0000000d7a0d7220 */ /* 0x040fe20000410000 */
[----:B------:R-:W-:Y:S01]  /*121c0*/  FMUL.FTZ R12, R122, R12 ;  /* 0x0000000c7a0c7220 */ /* 0x000fe20000410000 */
[----:B------:R-:W4:Y:S01]  /*121d0*/  LDL.64 R44, [R1+0x3d0] ;  /* 0x0003d000012c7983 */ /* 0x000f220000100a00 */
[----:B------:R-:W1:Y:S01]  /*121e0*/  MUFU.EX2 R165, R165 ;  /* 0x000000a500a57308 */ /* 0x000e620000000800 */
[----:B------:R-:W-:Y:S01]  /*121f0*/  FADD.FTZ R3, R103, R4 ;  /* 0x0000000467037221 */ /* 0x000fe20000010000 */
[----:B0-----:R-:W-:Y:S01]  /*12200*/  FADD.FTZ R5, R163, R2 ;  /* 0x00000002a3057221 */ /* 0x001fe20000010000 */
[----:B------:R-:W4:Y:S04]  /*12210*/  LDL.64 R42, [R1+0x3e0] ;  /* 0x0003e000012a7983 */ /* 0x000f280000100a00 */
[----:B------:R-:W4:Y:S01]  /*12220*/  LDL.64 R90, [R1+0x3c8] ;  /* 0x0003c800015a7983 */ /* 0x000f220000100a00 */
[----:B------:R-:W0:Y:S01]  /*12230*/  MUFU.EX2 R113, R113 ;  /* 0x0000007100717308 */ /* 0x000e220000000800 */
[----:B------:R-:W-:Y:S01]  /*12240*/  FADD.FTZ R3, R162, R3 ;  /* 0x00000003a2037221 */ /* 0x000fe20000010000 */
[----:B-1----:R-:W-:Y:S01]  /*12250*/  FADD.FTZ R2, R114, R5 ;  /* 0x0000000572027221 */ /* 0x002fe20000010000 */
[----:B------:R-:W4:Y:S04]  /*12260*/  LDL.64 R40, [R1+0x208] ;  /* 0x0002080001287983 */ /* 0x000f280000100a00 */
[----:B------:R-:W4:Y:S01]  /*12270*/  LDL.64 R94, [R1+0x3e8] ;  /* 0x0003e800015e7983 */ /* 0x000f220000100a00 */
[----:B------:R-:W1:Y:S01]  /*12280*/  MUFU.EX2 R167, R167 ;  /* 0x000000a700a77308 */ /* 0x000e620000000800 */
[----:B------:R-:W-:Y:S01]  /*12290*/  FADD.FTZ R3, R102, R3 ;  /* 0x0000000366037221 */ /* 0x000fe20000010000 */
[----:B------:R-:W-:Y:S01]  /*122a0*/  FADD.FTZ R2, R165, R2 ;  /* 0x00000002a5027221 */ /* 0x000fe20000010000 */
[----:B------:R-:W4:Y:S05]  /*122b0*/  LDL.64 R38, [R1+0x218] ;  /* 0x0002180001267983 */ /* 0x000f2a0000100a00 */
        /* <DEDUP_REMOVED lines=8> */
[----:B------:R-:W4:Y:S05]  /*12340*/  LDL.64 R88, [R1+0x3b8] ;  /* 0x0003b80001587983 */ /* 0x000f2a0000100a00 */
[----:B------:R-:W1:Y:S01]  /*12350*/  MUFU.EX2 R111, R111 ;  /* 0x0000006f006f7308 */ /* 0x000e620000000800 */
[----:B------:R-:W-:Y:S01]  /*12360*/  FADD.FTZ R5, R101, R4 ;  /* 0x0000000465057221 */ /* 0x000fe20000010000 */
[----:B------:R-:W-:-:S06]  /*12370*/  FADD.FTZ R2, R112, R3 ;  /* 0x0000000370027221 */ /* 0x000fcc0000010000 */
[----:B------:R-:W1:Y:S01]  /*12380*/  MUFU.EX2 R171, R171 ;  /* 0x000000ab00ab7308 */ /* 0x000e620000000800 */
[----:B------:R-:W-:Y:S01]  /*12390*/  FADD.FTZ R5, R168, R5 ;  /* 0x00000005a8057221 */ /* 0x000fe20000010000 */
[----:B0-----:R-:W-:-:S06]  /*123a0*/  FADD.FTZ R2, R169, R2 ;  /* 0x00000002a9027221 */ /* 0x001fcc0000010000 */
[----:B------:R-:W0:Y:S01]  /*123b0*/  MUFU.EX2 R110, R110 ;  /* 0x0000006e006e7308 */ /* 0x000e220000000800 */
[----:B------:R-:W-:Y:S01]  /*123c0*/  FADD.FTZ R5, R100, R5 ;  /* 0x0000000564057221 */ /* 0x000fe20000010000 */
[----:B-1----:R-:W-:-:S06]  /*123d0*/  FADD.FTZ R2, R111, R2 ;  /* 0x000000026f027221 */ /* 0x002fcc0000010000 */
[----:B------:R-:W1:Y:S08]  /*123e0*/  MUFU.EX2 R172, R172 ;  /* 0x000000ac00ac7308 */ /* 0x000e700000000800 */
[----:B------:R-:W1:Y:S01]  /*123f0*/  MUFU.EX2 R173, R173 ;  /* 0x000000ad00ad7308 */ /* 0x000e620000000800 */
[----:B------:R-:W-:Y:S01]  /*12400*/  FADD.FTZ R4, R170, R5 ;  /* 0x00000005aa047221 */ /* 0x000fe20000010000 */
[----:B------:R-:W-:-:S06]  /*12410*/  FADD.FTZ R3, R171, R2 ;  /* 0x00000002ab037221 */ /* 0x000fcc0000010000 */
[----:B------:R-:W1:Y:S08]  /*12420*/  MUFU.EX2 R119, R119 ;  /* 0x0000007700777308 */ /* 0x000e700000000800 */
[----:B------:R-:W-:Y:S08]  /*12430*/  MUFU.EX2 R174, R174 ;  /* 0x000000ae00ae7308 */ /* 0x000ff00000000800 */
[----:B------:R-:W-:Y:S01]  /*12440*/  MUFU.EX2 R118, R118 ;  /* 0x0000007600767308 */ /* 0x000fe20000000800 */
[----:B------:R-:W-:Y:S01]  /*12450*/  FMUL.FTZ R81, R122, R67 ;  /* 0x000000437a517220 */ /* 0x000fe20000410000 */
[----:B------:R-:W4:Y:S06]  /*12460*/  LDL.64 R48, [R1+0x370] ;  /* 0x0003700001307983 */ /* 0x000f2c0000100a00 */
[----:B------:R-:W1:Y:S01]  /*12470*/  MUFU.EX2 R76, R76 ;  /* 0x0000004c004c7308 */ /* 0x000e620000000800 */
[----:B------:R-:W-:Y:S01]  /*12480*/  FADD.FTZ R5, R97, R4 ;  /* 0x0000000461057221 */ /* 0x000fe20000010000 */
[----:B0-----:R-:W-:-:S06]  /*12490*/  FADD.FTZ R2, R110, R3 ;  /* 0x000000036e027221 */ /* 0x001fcc0000010000 */
[----:B------:R-:W0:Y:S01]  /*124a0*/  MUFU.EX2 R175, R175 ;  /* 0x000000af00af7308 */ /* 0x000e220000000800 */
[----:B-1----:R-:W-:Y:S01]  /*124b0*/  FADD.FTZ R4, R172, R5 ;  /* 0x00000005ac047221 */ /* 0x002fe20000010000 */
[----:B------:R-:W-:Y:S01]  /*124c0*/  FADD.FTZ R3, R173, R2 ;  /* 0x00000002ad037221 */ /* 0x000fe20000010000 */
[----:B------:R-:W-:Y:S04]  /*124d0*/  STL.64 [R1+0x3f0], R6 ;  /* 0x0003f00601007387 */ /* 0x000fe80000100a00 */
[----:B------:R-:W-:Y:S01]  /*124e0*/  STL.64 [R1+0x3f8], R32 ;  /* 0x0003f82001007387 */ /* 0x000fe20000100a00 */
[----:B------:R-:W1:Y:S01]  /*124f0*/  MUFU.EX2 R11, R11 ;  /* 0x0000000b000b7308 */ /* 0x000e620000000800 */
[----:B------:R-:W-:Y:S01]  /*12500*/  FADD.FTZ R31, R119, R4 ;  /* 0x00000004771f7221 */ /* 0x000fe20000010000 */
[----:B------:R-:W-:Y:S01]  /*12510*/  FADD.FTZ R30, R76, R3 ;  /* 0x000000034c1e7221 */ /* 0x000fe20000010000 */
[----:B------:R1:W-:Y:S02]  /*12520*/  STL.64 [R1+0x2f0], R80 ;  /* 0x0002f05001007387 */ /* 0x0003e40000100a00 */
[----:B------:R-:W-:-:S02]  /*12530*/  FADD.FTZ R31, R174, R31 ;  /* 0x0000001fae1f7221 */ /* 0x000fc40000010000 */
[----:B------:R-:W-:Y:S01]  /*12540*/  STL.64 [R1+0x200], R28 ;  /* 0x0002001c01007387 */ /* 0x000fe20000100a00 */
[----:B0-----:R-:W-:Y:S01]  /*12550*/  FADD.FTZ R34, R175, R30 ;  /* 0x0000001eaf227221 */ /* 0x001fe20000010000 */
[----:B------:R-:W-:Y:S02]  /*12560*/  FADD.FTZ R30, R118, R31 ;  /* 0x0000001f761e7221 */ /* 0x000fe40000010000 */
[----:B------:R0:W-:Y:S01]  /*12570*/  STL.64 [R1+0x210], R26 ;  /* 0x0002101a01007387 */ /* 0x0001e20000100a00 */
[C---:B-1----:R-:W-:Y:S01]  /*12580*/  FMUL.FTZ R81, R122.reuse, R75 ;  /* 0x0000004b7a517220 */ /* 0x042fe20000410000 */
[C---:B------:R-:W-:Y:S01]  /*12590*/  FMUL.FTZ R80, R122.reuse, R74 ;  /* 0x0000004a7a507220 */ /* 0x040fe20000410000 */
[----:B------:R-:W-:Y:S01]  /*125a0*/  FADD.FTZ R31, R11, R34 ;  /* 0x000000220b1f7221 */ /* 0x000fe20000010000 */
[----:B------:R-:W-:Y:S04]  /*125b0*/  STL.64 [R1+0x220], R24 ;  /* 0x0002201801007387 */ /* 0x000fe80000100a00 */
[----:B------:R1:W-:Y:S04]  /*125c0*/  STL.64 [R1+0x1e0], R30 ;  /* 0x0001e01e01007387 */ /* 0x0003e80000100a00 */
        /* <DEDUP_REMOVED lines=11> */
[----:B------:R1:W-:Y:S04]  /*12680*/  STL.64 [R1+0x2e0], R68 ;  /* 0x0002e04401007387 */ /* 0x0003e80000100a00 */
[----:B------:R-:W-:Y:S04]  /*12690*/  STL.64 [R1+0x300], R80 ;  /* 0x0003005001007387 */ /* 0x000fe80000100a00 */
[----:B------:R1:W-:Y:S04]  /*126a0*/  STL.64 [R1+0x310], R78 ;  /* 0x0003104e01007387 */ /* 0x0003e80000100a00 */
[----:B------:R-:W4:Y:S04]  /*126b0*/  LDL.64 R2, [R1+0x390] ;  /* 0x0003900001027983 */ /* 0x000f280000100a00 */
[----:B------:R-:W4:Y:S04]  /*126c0*/  LDL.64 R4, [R1+0x3a0] ;  /* 0x0003a00001047983 */ /* 0x000f280000100a00 */
[----:B------:R-:W4:Y:S04]  /*126d0*/  LDL.64 R6, [R1+0x3b0] ;  /* 0x0003b00001067983 */ /* 0x000f280000100a00 */
[----:B------:R-:W4:Y:S04]  /*126e0*/  LDL.64 R36, [R1+0x3c0] ;  /* 0x0003c00001247983 */ /* 0x000f280000100a00 */
[----:B0-----:R-:W4:Y:S04]  /*126f0*/  LDL.64 R26, [R1+0x228] ;  /* 0x00022800011a7983 */ /* 0x001f280000100a00 */
        /* <DEDUP_REMOVED lines=21> */
[C---:B------:R-:W-:Y:S01]  /*12850*/  FMUL.FTZ R65, R122.reuse, R65 ;  /* 0x000000417a417220 */ /* 0x040fe20000410000 */
[----:B------:R-:W-:-:S05]  /*12860*/  FMUL.FTZ R64, R122, R64 ;  /* 0x000000407a407220 */ /* 0x000fca0000410000 */
[----:B------:R0:W-:Y:S02]  /*12870*/  STL.64 [R1+0x320], R64 ;  /* 0x0003204001007387 */ /* 0x0001e40000100a00 */
[C---:B0-----:R-:W-:Y:S01]  /*12880*/  FMUL.FTZ R65, R122.reuse, R109 ;  /* 0x0000006d7a417220 */ /* 0x041fe20000410000 */
[----:B------:R-:W-:-:S05]  /*12890*/  FMUL.FTZ R64, R122, R108 ;  /* 0x0000006c7a407220 */ /* 0x000fca0000410000 */
[----:B------:R0:W-:Y:S04]  /*128a0*/  STL.64 [R1+0x330], R64 ;  /* 0x0003304001007387 */ /* 0x0001e80000100a00 */
[----:B0-----:R0:W5:Y:S01]  /*128b0*/  LDL.64 R64, [R1+0x1c0] ;  /* 0x0001c00001407983 */ /* 0x0011620000100a00 */
[C---:B--2---:R-:W-:Y:S01]  /*128c0*/  FMUL.FTZ R99, R122.reuse, R99 ;  /* 0x000000637a637220 */ /* 0x044fe20000410000 */
        /* <DEDUP_REMOVED lines=29> */
[----:B------:R0:W-:Y:S01]  /*12aa0*/  STL.64 [R1+0x340], R98 ;  /* 0x0003406201007387 */ /* 0x0001e20000100a00 */
[----:B------:R-:W-:-:S03]  /*12ab0*/  LOP3.LUT R124, R124, 0x1, RZ, 0xfc, !PT ;  /* 0x000000017c7c7812 */ /* 0x000fc600078efcff */
[----:B------:R0:W-:Y:S04]  /*12ac0*/  STL.64 [R1+0x350], R52 ;  /* 0x0003503401007387 */ /* 0x0001e80000100a00 */
[----:B------:R0:W-:Y:S04]  /*12ad0*/  STL.64 [R1+0x360], R50 ;  /* 0x0003603201007387 */ /* 0x0001e80000100a00 */
[----:B------:R0:W-:Y:S04]  /*12ae0*/  STL.64 [R1+0x380], R46 ;  /* 0x0003802e01007387 */ /* 0x0001e80000100a00 */
[----:B------:R0:W-:Y:S04]  /*12af0*/  STL [R1+0x1d4], R121 ;  /* 0x0001d47901007387 */ /* 0x0001e80000100800 */
[----:B------:R0:W-:Y:S01]  /*12b00*/  STL.64 [R1+0x3d0], R44 ;  /* 0x0003d02c01007387 */ /* 0x0001e20000100a00 */
[C---:B------:R-:W-:Y:S01]  /*12b10*/  FMUL.FTZ R49, R122.reuse, R49 ;  /* 0x000000317a317220 */ /* 0x040fe20000410000 */
[----:B------:R-:W-:-:S02]  /*12b20*/  FMUL.FTZ R48, R122, R48 ;  /* 0x000000307a307220 */ /* 0x000fc40000410000 */
        /* <DEDUP_REMOVED lines=112> */
[----:B------:R-:W-:Y:S02]  /*13230*/  F2FP.F16.F32.PACK_AB R171, R110, R171 ;  /* 0x000000ab6eab723e */ /* 0x000fe400000000ff */
[----:B------:R-:W-:Y:S02]  /*13240*/  F2FP.F16.F32.PACK_AB R173, R76, R173 ;  /* 0x000000ad4cad723e */ /* 0x000fe400000000ff */
[----:B------:R-:W-:Y:S01]  /*13250*/  F2FP.F16.F32.PACK_AB R175, R11, R175 ;  /* 0x000000af0baf723e */ /* 0x000fe200000000ff */
[----:B0-----:R-:W-:Y:S06]  /*13260*/  @!P1 BRA `(.L_x_11671) ;  /* 0x0000000000049947 */ /* 0x001fec0003800000 */
[----:B------:R-:W-:Y:S01]  /*13270*/  BPT.TRAP 0x1 ;  /* 0x000000040000795c */ /* 0x000fe20000300000 */
.L_x_11671:
[----:B------:R-:W-:Y:S05]  /*13280*/  BSYNC B0 ;  /* 0x0000000000007941 */ /* 0x000fea0003800000 */
.L_x_11670:
        /* <DEDUP_REMOVED lines=8> */
.L_x_11673:
[----:B------:R-:W-:Y:S05]  /*13310*/  BSYNC B0 ;  /* 0x0000000000007941 */ /* 0x000fea0003800000 */
.L_x_11672:
[----:B------:R-:W-:Y:S04]  /*13320*/  BSSY B0, `(.L_x_11674) ;  /* 0x0000004000007945 */ /* 0x000fe80003800000 */
[----:B-1----:R-:W-:Y:S05]  /*13330*/  @P0 BRA `(.L_x_11675) ;  /* 0x0000000000080947 */ /* 0x002fea0003800000 */
[----:B------:R-:W1:Y:S02]  /*13340*/  SYNCS.PHASECHK.TRANS64.TRYWAIT P0, [R64+URZ], R65 ;  /* 0x00000041400075a7 */ /* 0x000e64000800017f */
[----:B-1----:R-:W-:Y:S05]  /*13350*/  @!P0 BRA `(.L_x_11676) ;  /* 0x000000f400c48947 */ /* 0x002fea0003800000 */
.L_x_11675:
[----:B------:R-:W-:Y:S05]  /*13360*/  BSYNC B0 ;  /* 0x0000000000007941 */ /* 0x000fea0003800000 */
.L_x_11674:
        /* <DEDUP_REMOVED lines=132> */
[----:B------:R0:W-:Y:S01]  /*13bb0*/  BAR.SYNC.DEFER_BLOCKING R2, 0x100 ;  /* 0x000400020000751d */ /* 0x0001e20000010000 */
[----:B------:R-:W-:Y:S02]  /*13bc0*/  IMAD.MOV.U32 R3, RZ, RZ, R17 ;  /* 0x000000ffff037224 */ /* 0x000fe400078e0011 */
[----:B0-----:R-:W-:-:S06]  /*13bd0*/  IMAD.MOV.U32 R2, RZ, RZ, R16 ;  /* 0x000000ffff027224 */ /* 0x001fcc00078e0010 */
[----:B------:R-:W4:Y:S04]  /*13be0*/  LD.E.64 R2, desc[UR36][R2.64+0x80] ;  /* 0x0000802402027980 */ /* 0x000f28000c101b00 */
        /* <DEDUP_REMOVED lines=164> */
[----:B------:R-:W-:Y:S02]  /*14630*/  R2UR UR7, R3 ;  /* 0x00000000030772ca */ /* 0x000fe400000e0000 */
[----:B------:R-:W-:-:S09]  /*14640*/  R2UR UR6, R2 ;  /* 0x00000000020672ca */ /* 0x000fd200000e0000 */
[----:B------:R-:W-:Y:S01]  /*14650*/  VOTEU.ANY UP0, P0 ;  /* 0x00000000003f7886 */ /* 0x000fe20000000100 */
[----:B------:R-:W-:Y:S02]  /*14660*/  VIADD R4, R2, 0x80 ;  /* 0x0000008002047836 */ /* 0x000fe40000000000 */
[----:B------:R-:W-:Y:S01]  /*14670*/  IMAD.MOV.U32 R5, RZ, RZ, R3 ;  /* 0x000000ffff057224 */ /* 0x000fe200078e0003 */
        /* <DEDUP_REMOVED lines=496> */
.L_x_11678:
[----:B------:R-:W-:Y:S05]  /*16580*/  BSYNC B0 ;  /* 0x0000000000007941 */ /* 0x000fea0003800000 */
.L_x_11677:
        /* <DEDUP_REMOVED lines=9> */
.L_x_11650:
[----:B------:R-:W1:Y:S01]  /*16620*/  LDL R5, [R1+0x1e0] ;  /* 0x0001e00001057983 */ /* 0x000e620000100800 */
[----:B------:R-:W-:Y:S05]  /*16630*/  WARPSYNC.ALL ;  /* 0x0000000000007948 */ /* 0x000fea0003800000 */
        /* <DEDUP_REMOVED lines=63> */
[----:B------:R-:W5:Y:S04]  /*16a30*/  LDL.64 R10, [R1+0x378] ;  /* 0x00037800010a7983 */ /* 0x000f680000100a00 */
[----:B-1----:R-:W1:Y:S02]  /*16a40*/  SHFL.BFLY PT, R0, R5, 0x2, 0x1f ;  /* 0x0c401f0005007f89 */ /* 0x002e6400000e0000 */
[----:B-1----:R-:W-:-:S05]  /*16a50*/  FADD.FTZ R0, R5, R0 ;  /* 0x0000000005007221 */ /* 0x002fca0000010000 */
[----:B------:R-:W0:Y:S02]  /*16a60*/  SHFL.BFLY PT, R3, R0, 0x1, 0x1f ;  /* 0x0c201f0000037f89 */ /* 0x000e2400000e0000 */
[----:B0-----:R-:W-:Y:S02]  /*16a70*/  FADD.FTZ R2, R0, R3 ;  /* 0x0000000300027221 */ /* 0x001fe40000010000 */
[----:B------:R-:W5:Y:S04]  /*16a80*/  LDL R0, [R1+0x1c0] ;  /* 0x0001c00001007983 */ /* 0x000f680000100800 */
[----:B------:R-:W-:Y:S04]  /*16a90*/  STL [R1+0x1e0], R2 ;  /* 0x0001e00201007387 */ /* 0x000fe80000100800 */
[----:B------:R-:W3:Y:S04]  /*16aa0*/  LDL R146, [R1+0x1e0] ;  /* 0x0001e00001927983 */ /* 0x000ee80000100800 */
[----:B--2---:R-:W0:Y:S02]  /*16ab0*/  SHFL.BFLY PT, R3, R4, 0x2, 0x1f ;  /* 0x0c401f0004037f89 */ /* 0x004e2400000e0000 */
[----:B0-----:R-:W-:-:S02]  /*16ac0*/  FADD.FTZ R3, R3, R4 ;  /* 0x0000000403037221 */ /* 0x001fc40000010000 */
[----:B------:R-:W2:Y:S04]  /*16ad0*/  LDL.64 R4, [R1+0x3e8] ;  /* 0x0003e80001047983 */ /* 0x000ea80000100a00 */
[----:B------:R-:W0:Y:S02]  /*16ae0*/  SHFL.BFLY PT, R140, R3, 0x1, 0x1f ;  /* 0x0c201f00038c7f89 */ /* 0x000e2400000e0000 */
[----:B0-----:R-:W-:Y:S02]  /*16af0*/  FADD.FTZ R140, R3, R140 ;  /* 0x0000008c038c7221 */ /* 0x001fe40000010000 */
[----:B------:R-:W2:Y:S03]  /*16b00*/  LDL.64 R2, [R1+0x3c8] ;  /* 0x0003c80001027983 */ /* 0x000ea60000100a00 */
[----:B------:R-:W-:-:S13]  /*16b10*/  FSETP.NE.FTZ.AND P1, PT, R140, RZ, PT ;  /* 0x000000ff8c00720b */ /* 0x000fda0003f35000 */
[----:B------:R-:W2:Y:S04]  /*16b20*/  @P1 LDL R144, [R1+0x1f0] ;  /* 0x0001f00001901983 */ /* 0x000ea80000100800 */
[----:B------:R-:W2:Y:S01]  /*16b30*/  @P1 LDL R139, [R1+0x1d4] ;  /* 0x0001d400018b1983 */ /* 0x000ea20000100800 */
[----:B---3--:R-:W-:-:S13]  /*16b40*/  FSETP.NE.FTZ.AND P0, PT, R146, RZ, PT ;  /* 0x000000ff9200720b */ /* 0x008fda0003f15000 */
[----:B------:R-:W3:Y:S04]  /*16b50*/  @P0 LDL R138, [R1+0x1f0] ;  /* 0x0001f000018a0983 */ /* 0x000ee80000100800 */
[----:B------:R-:W3:Y:S01]  /*16b60*/  @P0 LDL R141, [R1+0x1d0] ;  /* 0x0001d000018d0983 */ /* 0x000ee20000100800 */
[----:B------:R-:W-:-:S06]  /*16b70*/  IMAD.MOV.U32 R137, RZ, RZ, RZ ;  /* 0x000000ffff897224 */ /* 0x000fcc00078e00ff */
[----:B------:R-:W0:Y:S01]  /*16b80*/  @P0 MUFU.RCP R137, R146 ;  /* 0x0000009200890308 */ /* 0x000e220000001000 */
[----:B------:R-:W1:Y:S07]  /*16b90*/  S2R R147, SR_TID.X ;  /* 0x0000000000937919 */ /* 0x000e6e0000002100 */
[----:B------:R-:W4:Y:S01]  /*16ba0*/  @P0 MUFU.LG2 R142, R146 ;  /* 0x00000092008e0308 */ /* 0x000f220000000c00 */
[-C--:B0-----:R-:W-:Y:S01]  /*16bb0*/  FMUL.FTZ R131, R131, R137.reuse ;  /* 0x0000008983837220 */ /* 0x081fe20000410000 */
[----:B------:R-:W-:-:S06]  /*16bc0*/  FMUL.FTZ R130, R130, R137 ;  /* 0x0000008982827220 */ /* 0x000fcc0000410000 */
[----:B------:R-:W0:Y:S01]  /*16bd0*/  @P1 MUFU.LG2 R145, R140 ;  /* 0x0000008c00911308 */ /* 0x000e220000000c00 */
[----:B------:R5:W-:Y:S02]  /*16be0*/  STL.64 [R1+0x220], R130 ;  /* 0x0002208201007387 */ /* 0x000be40000100a00 */
[----:B-----5:R-:W-:-:S06]  /*16bf0*/  IMAD.MOV.U32 R130, RZ, RZ, RZ ;  /* 0x000000ffff827224 */ /* 0x020fcc00078e00ff */
[----:B------:R-:W5:Y:S01]  /*16c00*/  @P1 MUFU.RCP R130, R140 ;  /* 0x0000008c00821308 */ /* 0x000f620000001000 */
[----:B----4-:R-:W-:Y:S01]  /*16c10*/  @P0 FMUL.FTZ R143, R142, 0.69314718246459960938 ;  /* 0x3f3172188e8f0820 */ /* 0x010fe20000410000 */
[----:B0-----:R-:W-:Y:S01]  /*16c20*/  @P1 FMUL.FTZ R145, R145, 0.69314718246459960938 ;  /* 0x3f31721891911820 */ /* 0x001fe20000410000 */
[----:B------:R-:W-:Y:S02]  /*16c30*/  IMAD.MOV.U32 R142, RZ, RZ, -0x800000 ;  /* 0xff800000ff8e7424 */ /* 0x000fe400078e00ff */
[-C--:B------:R-:W-:Y:S01]  /*16c40*/  FMUL.FTZ R135, R135, R137.reuse ;  /* 0x0000008987877220 */ /* 0x080fe20000410000 */
[-C--:B------:R-:W-:Y:S01]  /*16c50*/  FMUL.FTZ R134, R134, R137.reuse ;  /* 0x0000008986867220 */ /* 0x080fe20000410000 */
[-C--:B------:R-:W-:Y:S01]  /*16c60*/  FMUL.FTZ R133, R133, R137.reuse ;  /* 0x0000008985857220 */ /* 0x080fe20000410000 */
[-C--:B------:R-:W-:Y:S01]  /*16c70*/  FMUL.FTZ R132, R132, R137.reuse ;  /* 0x0000008984847220 */ /* 0x080fe20000410000 */
        /* <DEDUP_REMOVED lines=149> */
[----:B---3--:R-:W-:-:S04]  /*175d0*/  @P0 FMUL.FTZ R138, R138, 0.69314718246459960938 ;  /* 0x3f3172188a8a0820 */ /* 0x008fc80000410000 */
[----:B------:R-:W-:Y:S01]  /*175e0*/  @P0 FFMA.FTZ R142, R138, R141, R143 ;  /* 0x0000008d8a8e0223 */ /* 0x000fe2000001008f */
[----:B------:R-:W-:Y:S02]  /*175f0*/  IMAD.MOV.U32 R138, RZ, RZ, -0x800000 ;  /* 0xff800000ff8a7424 */ /* 0x000fe400078e00ff */
[----:B------:R-:W-:Y:S01]  /*17600*/  @P1 FFMA.FTZ R138, R144, R139, R145 ;  /* 0x0000008b908a1223 */ /* 0x000fe20000010091 */
[----:B------:R-:W-:Y:S04]  /*17610*/  STL.64 [R1+0x3a0], R84 ;  /* 0x0003a05401007387 */ /* 0x000fe80000100a00 */
[----:B------:R-:W-:Y:S04]  /*17620*/  STL [R1+0x1e0], R142 ;  /* 0x0001e08e01007387 */ /* 0x000fe80000100800 */
        /* <DEDUP_REMOVED lines=39> */
[-C--:B------:R-:W-:Y:S01]  /*178a0*/  FMUL.FTZ R11, R11, R130.reuse ;  /* 0x000000820b0b7220 */ /* 0x080fe20000410000 */
[----:B------:R-:W-:Y:S01]  /*178b0*/  FMUL.FTZ R10, R10, R130 ;  /* 0x000000820a0a7220 */ /* 0x000fe20000410000 */
[----:B------:R-:W-:-:S02]  /*178c0*/  ISETP.NE.AND P1, PT, R0, 0x2, PT ;  /* 0x000000020000780c */ /* 0x000fc40003f25270 */
[----:B-1----:R-:W-:Y:S02]  /*178d0*/  SHF.R.U32.HI R147, RZ, 0x7, R147 ;  /* 0x00000007ff937819 */ /* 0x002fe40000011693 */
[----:B------:R0:W-:Y:S01]  /*178e0*/  STL.64 [R1+0x378], R10 ;  /* 0x0003780a01007387 */ /* 0x0001e20000100a00 */
[----:B------:R-:W-:Y:S01]  /*178f0*/  BSSY B0, `(.L_x_11680) ;  /* 0x000000a000007945 */ /* 0x000fe20003800000 */
[----:B------:R-:W-:Y:S02]  /*17900*/  PLOP3.LUT P0, PT, PT, PT, PT, 0x8, 0x0 ;  /* 0x000000000000781c */ /* 0x000fe40003f0e170 */
[----:B0-----:R-:W-:-:S05]  /*17910*/  IADD3 R10, -R147, 0xb, RZ ;  /* 0x0000000b930a7810 */ /* 0x001fca0007ffe1ff */
[----:B------:R0:W-:Y:S08]  /*17920*/  BAR.ARV R10, 0x100 ;  /* 0x0004000a0000751d */ /* 0x0001f00000002000 */
[----:B------:R-:W-:Y:S06]  /*17930*/  BAR.ARV 0x8, 0x180 ;  /* 0x0206000000007b1d */ /* 0x000fec0000002000 */
[----:B------:R-:W-:Y:S05]  /*17940*/  @P1 BRA `(.L_x_11681) ;  /* 0x0000000000101947 */ /* 0x000fea0003800000 */
[----:B------:R-:W2:Y:S04]  /*17950*/  LDL R0, [R1+0x1c4] ;  /* 0x0001c40001007983 */ /* 0x000ea80000100800 */
[----:B------:R1:W-:Y:S01]  /*17960*/  STL [R1+0x1c0], RZ ;  /* 0x0001c0ff01007387 */ /* 0x0003e20000100800 */
[----:B--2---:R-:W-:-:S05]  /*17970*/  LOP3.LUT R0, R0, 0x1, RZ, 0x3c, !PT ;  /* 0x0000000100007812 */ /* 0x004fca00078e3cff */
[----:B------:R1:W-:Y:S02]  /*17980*/  STL [R1+0x1c4], R0 ;  /* 0x0001c40001007387 */ /* 0x0003e40000100800 */
.L_x_11681:
[----:B------:R-:W-:Y:S05]  /*17990*/  BSYNC B0 ;  /* 0x0000000000007941 */ /* 0x000fea0003800000 */
.L_x_11680:
[----:B------:R-:W-:-:S12]  /*179a0*/  UIADD3 UR61, UR61, 0x1, URZ ;  /* 0x000000013d3d7890 */ /* 0x000fd8000fffe03f */
.L_x_11587:
[----:B------:R-:W2:Y:S01]  /*179b0*/  S2R R7, SR_CgaCtaId ;  /* 0x0000000000077919 */ /* 0x000ea20000008800 */
[----:B-1----:R-:W-:Y:S01]  /*179c0*/  MOV R0, 0x400 ;  /* 0x0000040000007802 */ /* 0x002fe20000000f00 */
[----:B------:R-:W-:Y:S01]  /*179d0*/  BSSY B0, `(.L_x_11682) ;  /* 0x00004a7000007945 */ /* 0x000fe20003800000 */
[----:B------:R-:W-:Y:S02]  /*179e0*/  BAR.SYNC.DEFER_BLOCKING 0x5, 0x180 ;  /* 0x0146000000007b1d */ /* 0x000fe40000010000 */
[----:B--2---:R-:W-:-:S05]  /*179f0*/  LEA R0, R7, R0, 0x18 ;  /* 0x0000000007007211 */ /* 0x004fca00078ec0ff */
[----:B0-----:R-:W0:Y:S02]  /*17a00*/  LDS.128 R8, [R0+0x228d0] ;  /* 0x0228d00000087984 */ /* 0x001e240000000c00 */
[----:B0-----:R-:W-:Y:S02]  /*17a10*/  R2UR UR5, R9 ;  /* 0x00000000090572ca */ /* 0x001fe400000e0000 */
[----:B------:R-:W-:Y:S02]  /*17a20*/  R2UR UR6, R10 ;  /* 0x000000000a0672ca */ /* 0x000fe400000e0000 */
[----:B------:R-:W-:Y:S01]  /*17a30*/  R2UR UR7, R11 ;  /* 0x000000000b0772ca */ /* 0x000fe200000e0000 */
[----:B------:R-:W-:Y:S06]  /*17a40*/  BAR.ARV 0x4, 0x180 ;  /* 0x0106000000007b1d */ /* 0x000fec0000002000 */
[----:B------:R-:W-:Y:S08]  /*17a50*/  @P0 BRA `(.L_x_11683) ;  /* 0x0000003800e00947 */ /* 0x000ff00003800000 */
[----:B------:R-:W2:Y:S01]  /*17a60*/  LDL R4, [R1+0x460] ;  /* 0x0004600001047983 */ /* 0x000ea20000100800 */
[----:B------:R-:W-:Y:S01]  /*17a70*/  ULDC.64 UR8, c[0x0][0xc00] ;  /* 0x0003000000087ab9 */ /* 0x000fe20000000a00 */
[----:B------:R-:W-:Y:S02]  /*17a80*/  ULDC.64 UR10, c[0x0][0xc00] ;  /* 0x00030000000a7ab9 */ /* 0x000fe40000000a00 */
[----:B------:R-:W3:Y:S04]  /*17a90*/  LDL.128 R140, [R1+0x200] ;  /* 0x00020000018c7983 */ /* 0x000ee80000100c00 */
        /* <DEDUP_REMOVED lines=31> */
[----:B------:R-:W0:Y:S01]  /*17c90*/  S2R R5, SR_SWINHI ;  /* 0x0000000000057919 */ /* 0x000e220000002f00 */
[----:B------:R-:W-:-:S02]  /*17ca0*/  MOV R2, R0 ;  /* 0x0000000000027202 */ /* 0x000fc40000000f00 */
[----:B0-----:R-:W-:Y:S01]  /*17cb0*/  MOV R3, R5 ;  /* 0x0000000500037202 */ /* 0x001fe20000000f00 */
[----:B------:R-:W-:Y:S01]  /*17cc0*/  UIMAD.WIDE UR8, UR60, 0x4, UR8 ;  /* 0x000000043c0878a5 */ /* 0x000fe2000f8e0208 */
[----:B------:R-:W-:Y:S01]  /*17cd0*/  ULDC UR4, c[0x0][0xa88] ;  /* 0x0002a20000047ab9 */ /* 0x000fe20000000800 */
[----:B--2---:R-:W-:Y:S01]  /*17ce0*/  IMAD.WIDE R4, R4, 0x2, R2 ;  /* 0x0000000204047825 */ /* 0x004fe200078e0202 */
[----:B---3--:R-:W-:Y:S02]  /*17cf0*/  F2FP.F16.F32.PACK_AB R140, R141, R140 ;  /* 0x0000008c8d8c723e */ /* 0x008fe400000000ff */
[----:B------:R-:W-:Y:S02]  /*17d00*/  LOP3.LUT R21, R4, 0x380, RZ, 0xc0, !PT ;  /* 0x0000038004157812 */ /* 0x000fe400078ec0ff */
[----:B------:R-:W-:Y:S02]  /*17d10*/  F2FP.F16.F32.PACK_AB R141, R143, R142 ;  /* 0x0000008e8f8d723e */ /* 0x000fe400000000ff */
[----:B----4-:R-:W-:-:S02]  /*17d20*/  F2FP.F16.F32.PACK_AB R142, R9, R8 ;  /* 0x00000008098e723e */ /* 0x010fc400000000ff */
[----:B------:R-:W-:Y:S02]  /*17d30*/  IADD3 R9, P0, R4, 0x20, RZ ;  /* 0x0000002004097810 */ /* 0x000fe40007f1e0ff */
[----:B------:R-:W-:Y:S02]  /*17d40*/  SHF.R.U64 R21, R21, 0x3, RZ ;  /* 0x0000000315157819 */ /* 0x000fe400000012ff */
[----:B------:R-:W-:Y:S02]  /*17d50*/  LOP3.LUT R8, R9, 0x380, RZ, 0xc0, !PT ;  /* 0x0000038009087812 */ /* 0x000fe400078ec0ff */
[----:B------:R-:W-:Y:S01]  /*17d60*/  LOP3.LUT R20, R21, R4, RZ, 0x3c, !PT ;  /* 0x0000000415147212 */ /* 0x000fe200078e3cff */
[----:B------:R-:W-:Y:S01]  /*17d70*/  IMAD.MOV.U32 R21, RZ, RZ, R5 ;  /* 0x000000ffff157224 */ /* 0x000fe200078e0005 */
[----:B------:R-:W-:Y:S02]  /*17d80*/  SHF.R.U64 R8, R8, 0x3, RZ ;  /* 0x0000000308087819 */ /* 0x000fe400000012ff */
[----:B------:R-:W-:-:S02]  /*17d90*/  F2FP.F16.F32.PACK_AB R143, R11, R10 ;  /* 0x0000000a0b8f723e */ /* 0x000fc400000000ff */
[----:B------:R-:W-:Y:S01]  /*17da0*/  MOV R20, R20 ;  /* 0x0000001400147202 */ /* 0x000fe20000000f00 */
[----:B------:R-:W-:Y:S01]  /*17db0*/  BAR.SYNC.DEFER_BLOCKING 0x1, 0x100 ;  /* 0x0044000000007b1d */ /* 0x000fe20000010000 */
[----:B------:R-:W-:Y:S01]  /*17dc0*/  LOP3.LUT R8, R8, R9, RZ, 0x3c, !PT ;  /* 0x0000000908087212 */ /* 0x000fe200078e3cff */
[----:B------:R-:W-:Y:S01]  /*17dd0*/  IMAD.X R9, RZ, RZ, R5, P0 ;  /* 0x000000ffff097224 */ /* 0x000fe200000e0605 */
[----:B------:R-:W-:Y:S02]  /*17de0*/  F2FP.F16.F32.PACK_AB R12, R13, R12 ;  /* 0x0000000c0d0c723e */ /* 0x000fe400000000ff */
[----:B------:R-:W-:Y:S02]  /*17df0*/  IADD3 R151, P3, R4, 0x40, RZ ;  /* 0x0000004004977810 */ /* 0x000fe40007f7e0ff */
[----:B------:R-:W-:Y:S02]  /*17e00*/  F2FP.F16.F32.PACK_AB R13, R15, R14 ;  /* 0x0000000e0f0d723e */ /* 0x000fe400000000ff */
[----:B------:R-:W-:-:S02]  /*17e10*/  MOV R8, R8 ;  /* 0x0000000800087202 */ /* 0x000fc40000000f00 */
[----:B------:R-:W-:Y:S02]  /*17e20*/  F2FP.F16.F32.PACK_AB R14, R25, R24 ;  /* 0x00000018190e723e */ /* 0x000fe400000000ff */
[----:B------:R-:W-:Y:S02]  /*17e30*/  F2FP.F16.F32.PACK_AB R15, R27, R26 ;  /* 0x0000001a1b0f723e */ /* 0x000fe400000000ff */
[C---:B------:R-:W-:Y:S02]  /*17e40*/  IADD3 R149, P5, R4.reuse, 0x4000, RZ ;  /* 0x0000400004957810 */ /* 0x040fe40007fbe0ff */
[C---:B------:R-:W-:Y:S02]  /*17e50*/  IADD3 R147, P6, R4.reuse, 0x4020, RZ ;  /* 0x0000402004937810 */ /* 0x040fe40007fde0ff */
[----:B------:R-:W-:Y:S01]  /*17e60*/  LOP3.LUT R150, R151, 0x380, RZ, 0xc0, !PT ;  /* 0x0000038097967812 */ /* 0x000fe200078ec0ff */
[----:B------:R0:W-:Y:S01]  /*17e70*/  STSM.16.M88.4 [R20], R140 ;  /* 0x0000008c14007844 */ /* 0x0001e20000000200 */
[----:B------:R-:W-:-:S02]  /*17e80*/  IADD3 R145, P0, R4, 0x4040, RZ ;  /* 0x0000404004917810 */ /* 0x000fc40007f1e0ff */
[----:B------:R-:W-:Y:S01]  /*17e90*/  LOP3.LUT R148, R149, 0x380, RZ, 0xc0, !PT ;  /* 0x0000038095947812 */ /* 0x000fe200078ec0ff */
[----:B------:R1:W-:Y:S01]  /*17ea0*/  STSM.16.M88.4 [R8], R12 ;  /* 0x0000000c08007844 */ /* 0x0003e20000000200 */
[----:B------:R-:W-:Y:S02]  /*17eb0*/  LOP3.LUT R146, R147, 0x380, RZ, 0xc0, !PT ;  /* 0x0000038093927812 */ /* 0x000fe400078ec0ff */
[----:B------:R-:W-:Y:S02]  /*17ec0*/  SHF.R.U64 R150, R150, 0x3, RZ ;  /* 0x0000000396967819 */ /* 0x000fe400000012ff */
[----:B------:R-:W-:Y:S02]  /*17ed0*/  LOP3.LUT R144, R145, 0x380, RZ, 0xc0, !PT ;  /* 0x0000038091907812 */ /* 0x000fe400078ec0ff */
[C---:B0-----:R-:W-:Y:S02]  /*17ee0*/  IADD3 R141, P4, R4.reuse, 0x60, RZ ;  /* 0x00000060048d7810 */ /* 0x041fe40007f9e0ff */
[----:B------:R-:W-:-:S02]  /*17ef0*/  IADD3 R143, P1, R4, 0x4060, RZ ;  /* 0x00004060048f7810 */ /* 0x000fc40007f3e0ff */
[----:B------:R-:W-:Y:S02]  /*17f00*/  LOP3.LUT R140, R141, 0x380, RZ, 0xc0, !PT ;  /* 0x000003808d8c7812 */ /* 0x000fe400078ec0ff */
[----:B-1----:R-:W-:Y:S02]  /*17f10*/  IADD3 R13, P2, R4, 0x8000, RZ ;  /* 0x00008000040d7810 */ /* 0x002fe40007f5e0ff */
[----:B------:R-:W-:Y:S02]  /*17f20*/  SHF.R.U64 R140, R140, 0x3, RZ ;  /* 0x000000038c8c7819 */ /* 0x000fe400000012ff */
[----:B------:R-:W-:Y:S02]  /*17f30*/  LOP3.LUT R142, R143, 0x380, RZ, 0xc0, !PT ;  /* 0x000003808f8e7812 */ /* 0x000fe400078ec0ff */
[----:B------:R-:W-:Y:S02]  /*17f40*/  SHF.R.U64 R148, R148, 0x3, RZ ;  /* 0x0000000394947819 */ /* 0x000fe400000012ff */
[----:B------:R-:W-:-:S02]  /*17f50*/  SHF.R.U64 R146, R146, 0x3, RZ ;  /* 0x0000000392927819 */ /* 0x000fc400000012ff */
[----:B------:R-:W-:Y:S01]  /*17f60*/  LOP3.LUT R150, R150, R151, RZ, 0x3c, !PT ;  /* 0x0000009796967212 */ /* 0x000fe200078e3cff */
[--C-:B------:R-:W-:Y:S01]  /*17f70*/  IMAD.X R151, RZ, RZ, R5.reuse, P3 ;  /* 0x000000ffff977224 */ /* 0x100fe200018e0605 */
[----:B------:R-:W-:Y:S02]  /*17f80*/  SHF.R.U64 R144, R144, 0x3, RZ ;  /* 0x0000000390907819 */ /* 0x000fe400000012ff */
[----:B------:R-:W-:Y:S02]  /*17f90*/  LOP3.LUT R12, R13, 0x380, RZ, 0xc0, !PT ;  /* 0x000003800d0c7812 */ /* 0x000fe400078ec0ff */
[----:B------:R-:W-:Y:S01]  /*17fa0*/  LOP3.LUT R140, R140, R141, RZ, 0x3c, !PT ;  /* 0x0000008d8c8c7212 */ /* 0x000fe200078e3cff */
[--C-:B------:R-:W-:Y:S01]  /*17fb0*/  IMAD.X R141, RZ, RZ, R5.reuse, P4 ;  /* 0x000000ffff8d7224 */ /* 0x100fe200020e0605 */
[----:B------:R-:W-:Y:S02]  /*17fc0*/  SHF.R.U64 R142, R142, 0x3, RZ ;  /* 0x000000038e8e7819 */ /* 0x000fe400000012ff */
[----:B------:R-:W-:Y:S01]  /*17fd0*/  LOP3.LUT R148, R148, R149, RZ, 0x3c, !PT ;  /* 0x0000009594947212 */ /* 0x000fe200078e3cff */
[----:B------:R-:W-:Y:S01]  /*17fe0*/  IMAD.X R149, RZ, RZ, R5, P5 ;  /* 0x000000ffff957224 */ /* 0x000fe200028e0605 */
[----:B------:R-:W-:-:S02]  /*17ff0*/  IADD3 R27, P3, R4, 0x8020, RZ ;  /* 0x00008020041b7810 */ /* 0x000fc40007f7e0ff */
[----:B------:R-:W-:Y:S01]  /*18000*/  LOP3.LUT R146, R146, R147, RZ, 0x3c, !PT ;  /* 0x0000009392927212 */ /* 0x000fe200078e3cff */
[--C-:B------:R-:W-:Y:S01]  /*18010*/  IMAD.X R147, RZ, RZ, R5.reuse, P6 ;  /* 0x000000ffff937224 */ /* 0x100fe200030e0605 */
[----:B------:R-:W-:Y:S02]  /*18020*/  IADD3 R25, P4, R4, 0x8040, RZ ;  /* 0x0000804004197810 */ /* 0x000fe40007f9e0ff */
[----:B------:R-:W-:Y:S01]  /*18030*/  LOP3.LUT R144, R144, R145, RZ, 0x3c, !PT ;  /* 0x0000009190907212 */ /* 0x000fe200078e3cff */
[--C-:B------:R-:W-:Y:S01]  /*18040*/  IMAD.X R145, RZ, RZ, R5.reuse, P0 ;  /* 0x000000ffff917224 */ /* 0x100fe200000e0605 */
[----:B------:R-:W-:Y:S02]  /*18050*/  SHF.R.U64 R12, R12, 0x3, RZ ;  /* 0x000000030c0c7819 */ /* 0x000fe400000012ff */
[----:B------:R-:W-:Y:S02]  /*18060*/  IADD3 R21, P5, R4, 0x8060, RZ ;  /* 0x0000806004157810 */ /* 0x000fe40007fbe0ff */
[----:B------:R-:W-:Y:S01]  /*18070*/  LOP3.LUT R142, R142, R143, RZ, 0x3c, !PT ;  /* 0x0000008f8e8e7212 */ /* 0x000fe200078e3cff */
[----:B------:R-:W-:Y:S01]  /*18080*/  IMAD.X R143, RZ, RZ, R5, P1 ;  /* 0x000000ffff8f7224 */ /* 0x000fe200008e0605 */
[----:B------:R-:W-:-:S02]  /*18090*/  IADD3 R14, P6, R4, 0xc000, RZ ;  /* 0x0000c000040e7810 */ /* 0x000fc40007fde0ff */
[----:B------:R-:W-:Y:S02]  /*180a0*/  LOP3.LUT R26, R27, 0x380, RZ, 0xc0, !PT ;  /* 0x000003801b1a7812 */ /* 0x000fe400078ec0ff */
[C---:B------:R-:W-:Y:S02]  /*180b0*/  IADD3 R10, P0, R4.reuse, 0xc020, RZ ;  /* 0x0000c020040a7810 */ /* 0x040fe40007f1e0ff */
[----:B------:R-:W-:Y:S02]  /*180c0*/  LOP3.LUT R24, R25, 0x380, RZ, 0xc0, !PT ;  /* 0x0000038019187812 */ /* 0x000fe400078ec0ff */
[----:B------:R-:W-:Y:S02]  /*180d0*/  IADD3 R8, P1, R4, 0xc040, RZ ;  /* 0x0000c04004087810 */ /* 0x000fe40007f3e0ff */
[----:B------:R-:W-:Y:S01]  /*180e0*/  LOP3.LUT R12, R12, R13, RZ, 0x3c, !PT ;  /* 0x0000000d0c0c7212 */ /* 0x000fe200078e3cff */
[----:B------:R-:W-:Y:S01]  /*180f0*/  IMAD.X R13, RZ, RZ, R5, P2 ;  /* 0x000000ffff0d7224 */ /* 0x000fe200010e0605 */
[----:B------:R-:W-:-:S02]  /*18100*/  LOP3.LUT R20, R21, 0x380, RZ, 0xc0, !PT ;  /* 0x0000038015147812 */ /* 0x000fc400078ec0ff */
[----:B------:R-:W-:Y:S02]  /*18110*/  LOP3.LUT R15, R14, 0x380, RZ, 0xc0, !PT ;  /* 0x000003800e0f7812 */ /* 0x000fe400078ec0ff */
[----:B------:R-:W-:Y:S02]  /*18120*/  SHF.R.U64 R26, R26, 0x3, RZ ;  /* 0x000000031a1a7819 */ /* 0x000fe400000012ff */
[----:B------:R-:W-:Y:S02]  /*18130*/  LOP3.LUT R11, R10, 0x380, RZ, 0xc0, !PT ;  /* 0x000003800a0b7812 */ /* 0x000fe400078ec0ff */
[----:B------:R-:W-:Y:S02]  /*18140*/  IADD3 R4, P2, R4, 0xc060, RZ ;  /* 0x0000c06004047810 */ /* 0x000fe40007f5e0ff */
[----:B------:R-:W-:Y:S02]  /*18150*/  SHF.R.U64 R24, R24, 0x3, RZ ;  /* 0x0000000318187819 */ /* 0x000fe400000012ff */
[----:B------:R-:W-:-:S02]  /*18160*/  LOP3.LUT R9, R8, 0x380, RZ, 0xc0, !PT ;  /* 0x0000038008097812 */ /* 0x000fc400078ec0ff */
[----:B------:R-:W-:Y:S02]  /*18170*/  F2FP.F16.F32.PACK_AB R28, R29, R28 ;  /* 0x0000001c1d1c723e */ /* 0x000fe400000000ff */
[----:B------:R-:W-:Y:S02]  /*18180*/  SHF.R.U64 R20, R20, 0x3, RZ ;  /* 0x0000000314147819 */ /* 0x000fe400000012ff */
[----:B------:R-:W-:Y:S02]  /*18190*/  F2FP.F16.F32.PACK_AB R29, R31, R30 ;  /* 0x0000001e1f1d723e */ /* 0x000fe400000000ff */
[----:B------:R-:W-:Y:S02]  /*181a0*/  F2FP.F16.F32.PACK_AB R36, R37, R36 ;  /* 0x000000242524723e */ /* 0x000fe400000000ff */
[----:B------:R-:W-:Y:S02]  /*181b0*/  SHF.R.U64 R15, R15, 0x3, RZ ;  /* 0x000000030f0f7819 */ /* 0x000fe400000012ff */
[----:B------:R-:W-:-:S02]  /*181c0*/  MOV R150, R150 ;  /* 0x0000009600967202 */ /* 0x000fc40000000f00 */
[----:B------:R-:W-:Y:S02]  /*181d0*/  F2FP.F16.F32.PACK_AB R30, R33, R32 ;  /* 0x00000020211e723e */ /* 0x000fe400000000ff */
[----:B------:R-:W-:Y:S02]  /*181e0*/  F2FP.F16.F32.PACK_AB R31, R35, R34 ;  /* 0x00000022231f723e */ /* 0x000fe400000000ff */
[----:B------:R-:W-:Y:S02]  /*181f0*/  F2FP.F16.F32.PACK_AB R37, R39, R38 ;  /* 0x000000262725723e */ /* 0x000fe400000000ff */
[----:B------:R-:W-:Y:S02]  /*18200*/  F2FP.F16.F32.PACK_AB R44, R45, R44 ;  /* 0x0000002c2d2c723e */ /* 0x000fe400000000ff */
[----:B------:R-:W-:Y:S01]  /*18210*/  LOP3.LUT R26, R26, R27, RZ, 0x3c, !PT ;  /* 0x0000001b1a1a7212 */ /* 0x000fe200078e3cff */
[----:B------:R-:W-:Y:S01]  /*18220*/  IMAD.X R27, RZ, RZ, R5, P3 ;  /* 0x000000ffff1b7224 */ /* 0x000fe200018e0605 */
[----:B------:R-:W-:-:S02]  /*18230*/  SHF.R.U64 R11, R11, 0x3, RZ ;  /* 0x000000030b0b7819 */ /* 0x000fc400000012ff */
[----:B------:R-:W-:Y:S02]  /*18240*/  LOP3.LUT R6, R4, 0x380, RZ, 0xc0, !PT ;  /* 0x0000038004067812 */ /* 0x000fe400078ec0ff */
[----:B------:R-:W-:Y:S02]  /*18250*/  MOV R140, R140 ;  /* 0x0000008c008c7202 */ /* 0x000fe40000000f00 */
        /* <DEDUP_REMOVED lines=11> */
[----:B------:R-:W-:Y:S02]  /*18310*/  F2FP.F16.F32.PACK_AB R60, R61, R60 ;  /* 0x0000003c3d3c723e */ /* 0x000fe400000000ff */
[----:B------:R-:W-:Y:S01]  /*18320*/  LOP3.LUT R20, R20, R21, RZ, 0x3c, !PT ;  /* 0x0000001514147212 */ /* 0x000fe200078e3cff */
[----:B------:R-:W-:Y:S01]  /*18330*/  IMAD.X R21, RZ, RZ, R5, P5 ;  /* 0x000000ffff157224 */ /* 0x000fe200028e0605 */
[----:B------:R-:W-:Y:S02]  /*18340*/  MOV R146, R146 ;  /* 0x0000009200927202 */ /* 0x000fe40000000f00 */
[----:B------:R-:W-:Y:S02]  /*18350*/  F2FP.F16.F32.PACK_AB R54, R57, R56 ;  /* 0x000000383936723e */ /* 0x000fe400000000ff */
[----:B------:R-:W-:Y:S02]  /*18360*/  F2FP.F16.F32.PACK_AB R55, R59, R58 ;  /* 0x0000003a3b37723e */ /* 0x000fe400000000ff */
[----:B------:R-:W-:-:S02]  /*18370*/  F2FP.F16.F32.PACK_AB R61, R63, R62 ;  /* 0x0000003e3f3d723e */ /* 0x000fc400000000ff */
[----:B------:R-:W-:Y:S01]  /*18380*/  F2FP.F16.F32.PACK_AB R68, R69, R68 ;  /* 0x000000444544723e */ /* 0x000fe200000000ff */
[----:B------:R-:W-:Y:S01]  /*18390*/  STSM.16.M88.4 [R150], R28 ;  /* 0x0000001c96007844 */ /* 0x000fe20000000200 */
        /* <DEDUP_REMOVED lines=10> */
[----:B------:R-:W-:Y:S02]  /*18440*/  SHF.R.U64 R6, R6, 0x3, RZ ;  /* 0x0000000306067819 */ /* 0x000fe400000012ff */
[----:B------:R-:W-:Y:S02]  /*18450*/  MOV R142, R142 ;  /* 0x0000008e008e7202 */ /* 0x000fe40000000f00 */
[----:B------:R-:W-:Y:S02]  /*18460*/  F2FP.F16.F32.PACK_AB R70, R73, R72 ;  /* 0x000000484946723e */ /* 0x000fe400000000ff */
[----:B------:R-:W-:-:S02]  /*18470*/  F2FP.F16.F32.PACK_AB R71, R75, R74 ;  /* 0x0000004a4b47723e */ /* 0x000fc400000000ff */
[----:B------:R-:W-:Y:S02]  /*18480*/  F2FP.F16.F32.PACK_AB R77, R79, R78 ;  /* 0x0000004e4f4d723e */ /* 0x000fe400000000ff */
[----:B------:R-:W-:Y:S01]  /*18490*/  F2FP.F16.F32.PACK_AB R84, R85, R84 ;  /* 0x000000545554723e */ /* 0x000fe200000000ff */
[----:B------:R-:W-:Y:S01]  /*184a0*/  STSM.16.M88.4 [R148], R44 ;  /* 0x0000002c94007844 */ /* 0x000fe20000000200 */
[----:B------:R-:W-:Y:S01]  /*184b0*/  LOP3.LUT R8, R9, R8, RZ, 0x3c, !PT ;  /* 0x0000000809087212 */ /* 0x000fe200078e3cff */
[----:B------:R-:W-:Y:S01]  /*184c0*/  IMAD.X R9, RZ, RZ, R5, P1 ;  /* 0x000000ffff097224 */ /* 0x000fe200008e0605 */
[----:B------:R-:W-:Y:S02]  /*184d0*/  MOV R12, R12 ;  /* 0x0000000c000c7202 */ /* 0x000fe40000000f00 */
[----:B------:R-:W-:Y:S02]  /*184e0*/  F2FP.F16.F32.PACK_AB R78, R81, R80 ;  /* 0x00000050514e723e */ /* 0x000fe400000000ff */
[----:B------:R-:W-:-:S02]  /*184f0*/  F2FP.F16.F32.PACK_AB R79, R83, R82 ;  /* 0x00000052534f723e */ /* 0x000fc400000000ff */
[----:B------:R-:W-:Y:S02]  /*18500*/  F2FP.F16.F32.PACK_AB R85, R87, R86 ;  /* 0x000000565755723e */ /* 0x000fe400000000ff */
[----:B------:R-:W-:Y:S01]  /*18510*/  F2FP.F16.F32.PACK_AB R92, R93, R92 ;  /* 0x0000005c5d5c723e */ /* 0x000fe200000000ff */
[----:B------:R-:W-:Y:S01]  /*18520*/  IMAD.X R5, RZ, RZ, R5, P2 ;  /* 0x000000ffff057224 */ /* 0x000fe200010e0605 */
[----:B------:R-:W-:Y:S01]  /*18530*/  MOV R26, R26 ;  /* 0x0000001a001a7202 */ /* 0x000fe20000000f00 */
[----:B------:R-:W-:Y:S01]  /*18540*/  STSM.16.M88.4 [R146], R52 ;  /* 0x0000003492007844 */ /* 0x000fe20000000200 */
[----:B------:R-:W-:Y:S02]  /*18550*/  F2FP.F16.F32.PACK_AB R86, R89, R88 ;  /* 0x000000585956723e */ /* 0x000fe400000000ff */
[----:B------:R-:W-:Y:S02]  /*18560*/  F2FP.F16.F32.PACK_AB R87, R91, R90 ;  /* 0x0000005a5b57723e */ /* 0x000fe400000000ff */
[----:B------:R-:W-:-:S02]  /*18570*/  F2FP.F16.F32.PACK_AB R93, R95, R94 ;  /* 0x0000005e5f5d723e */ /* 0x000fc400000000ff */
[----:B------:R-:W-:Y:S01]  /*18580*/  F2FP.F16.F32.PACK_AB R100, R101, R100 ;  /* 0x000000646564723e */ /* 0x000fe200000000ff */
[----:B------:R-:W-:Y:S01]  /*18590*/  STSM.16.M88.4 [R144], R60 ;  /* 0x0000003c90007844 */ /* 0x000fe20000000200 */
[----:B------:R-:W-:Y:S02]  /*185a0*/  MOV R24, R24 ;  /* 0x0000001800187202 */ /* 0x000fe40000000f00 */
[----:B------:R-:W-:Y:S02]  /*185b0*/  F2FP.F16.F32.PACK_AB R94, R97, R96 ;  /* 0x00000060615e723e */ /* 0x000fe400000000ff */
[----:B------:R-:W-:Y:S02]  /*185c0*/  F2FP.F16.F32.PACK_AB R95, R99, R98 ;  /* 0x00000062635f723e */ /* 0x000fe400000000ff */
[----:B------:R-:W-:Y:S02]  /*185d0*/  F2FP.F16.F32.PACK_AB R101, R103, R102 ;  /* 0x000000666765723e */ /* 0x000fe400000000ff */
[----:B------:R-:W-:Y:S01]  /*185e0*/  F2FP.F16.F32.PACK_AB R108, R109, R108 ;  /* 0x0000006c6d6c723e */ /* 0x000fe200000000ff */
[----:B------:R-:W-:Y:S01]  /*185f0*/  STSM.16.M88.4 [R142], R68 ;  /* 0x000000448e007844 */ /* 0x000fe20000000200 */
[----:B------:R-:W-:-:S02]  /*18600*/  LOP3.LUT R4, R6, R4, RZ, 0x3c, !PT ;  /* 0x0000000406047212 */ /* 0x000fc400078e3cff */
        /* <DEDUP_REMOVED lines=9> */
[----:B------:R-:W-:Y:S02]  /*186a0*/  F2FP.F16.F32.PACK_AB R117, R119, R118 ;  /* 0x000000767775723e */ /* 0x000fe400000000ff */
[----:B------:R-:W-:Y:S01]  /*186b0*/  F2FP.F16.F32.PACK_AB R124, R125, R124 ;  /* 0x0000007c7d7c723e */ /* 0x000fe200000000ff */
[----:B------:R-:W-:Y:S01]  /*186c0*/  STSM.16.M88.4 [R26], R84 ;  /* 0x000000541a007844 */ /* 0x000fe20000000200 */
[----:B------:R-:W-:Y:S01]  /*186d0*/  MOV R10, R10 ;  /* 0x0000000a000a7202 */ /* 0x000fe20000000f00 */
[----:B------:R-:W-:Y:S01]  /*186e0*/  IMAD.U32 R13, RZ, RZ, UR9 ;  /* 0x00000009ff0d7e24 */ /* 0x000fe2000f8e00ff */
[----:B------:R-:W-:-:S02]  /*186f0*/  F2FP.F16.F32.PACK_AB R118, R121, R120 ;  /* 0x000000787976723e */ /* 0x000fc400000000ff */
[----:B------:R-:W-:Y:S01]  /*18700*/  F2FP.F16.F32.PACK_AB R119, R123, R122 ;  /* 0x0000007a7b77723e */ /* 0x000fe200000000ff */
[----:B0-----:R-:W-:Y:S01]  /*18710*/  IMAD.U32 R12, RZ, RZ, UR8 ;  /* 0x00000008ff0c7e24 */ /* 0x001fe2000f8e00ff */
[----:B------:R-:W-:Y:S02]  /*18720*/  F2FP.F16.F32.PACK_AB R125, R127, R126 ;  /* 0x0000007e7f7d723e */ /* 0x000fe400000000ff */
[----:B------:R-:W-:Y:S01]  /*18730*/  F2FP.F16.F32.PACK_AB R132, R133, R132 ;  /* 0x000000848584723e */ /* 0x000fe200000000ff */
[----:B------:R-:W-:Y:S01]  /*18740*/  STSM.16.M88.4 [R24], R92 ;  /* 0x0000005c18007844 */ /* 0x000fe20000000200 */
[----:B------:R-:W-:Y:S01]  /*18750*/  MOV R8, R8 ;  /* 0x0000000800087202 */ /* 0x000fe20000000f00 */
[----:B------:R-:W-:Y:S01]  /*18760*/  ULDC.64 UR8, c[0x0][0xc08] ;  /* 0x0003020000087ab9 */ /* 0x000fe20000000a00 */
[----:B------:R-:W-:Y:S02]  /*18770*/  F2FP.F16.F32.PACK_AB R126, R129, R128 ;  /* 0x00000080817e723e */ /* 0x000fe400000000ff */
[----:B------:R-:W-:-:S02]  /*18780*/  F2FP.F16.F32.PACK_AB R127, R131, R130 ;  /* 0x00000082837f723e */ /* 0x000fc400000000ff */
[----:B------:R-:W-:Y:S01]  /*18790*/  F2FP.F16.F32.PACK_AB R133, R135, R134 ;  /* 0x000000868785723e */ /* 0x000fe200000000ff */
[----:B------:R0:W-:Y:S01]  /*187a0*/  STSM.16.M88.4 [R20], R100 ;  /* 0x0000006414007844 */ /* 0x0001e20000000200 */
[----:B------:R-:W-:Y:S02]  /*187b0*/  MOV R4, R4 ;  /* 0x0000000400047202 */ /* 0x000fe40000000f00 */
[----:B------:R-:W-:Y:S02]  /*187c0*/  F2FP.F16.F32.PACK_AB R134, R137, R136 ;  /* 0x000000888986723e */ /* 0x000fe400000000ff */
[----:B------:R-:W-:Y:S01]  /*187d0*/  F2FP.F16.F32.PACK_AB R135, R139, R138 ;  /* 0x0000008a8b87723e */ /* 0x000fe200000000ff */
[----:B------:R-:W-:Y:S01]  /*187e0*/  STSM.16.M88.4 [R14], R108 ;  /* 0x0000006c0e007844 */ /* 0x000fe20000000200 */
[----:B------:R-:W-:-:S03]  /*187f0*/  UISETP.NE.U32.AND UP0, UPT, UR8, URZ, UPT ;  /* 0x0000003f0800728c */ /* 0x000fc6000bf05070 */
[----:B------:R-:W-:Y:S01]  /*18800*/  STSM.16.M88.4 [R10], R116 ;  /* 0x000000740a007844 */ /* 0x000fe20000000200 */
[----:B------:R-:W-:-:S03]  /*18810*/  UISETP.NE.AND.EX UP0, UPT, UR9, URZ, UPT, UP0 ;  /* 0x0000003f0900728c */ /* 0x000fc6000bf05300 */
[----:B------:R-:W-:Y:S01]  /*18820*/  STSM.16.M88.4 [R8], R124 ;  /* 0x0000007c08007844 */ /* 0x000fe20000000200 */
[----:B------:R-:W-:Y:S01]  /*18830*/  ISETP.NE.U32.AND P1, PT, RZ, UR10, PT ;  /* 0x0000000aff007c0c */ /* 0x000fe2000bf25070 */
[----:B------:R-:W-:Y:S01]  /*18840*/  IMAD.U32 R9, RZ, RZ, UR4 ;  /* 0x00000004ff097e24 */ /* 0x000fe2000f8e00ff */
[----:B------:R-:W-:Y:S01]  /*18850*/  PLOP3.LUT P0, PT, PT, PT, UP0, 0x80, 0x0 ;  /* 0x000000000000781c */ /* 0x000fe20003f0f008 */
[----:B------:R1:W-:Y:S01]  /*18860*/  STSM.16.M88.4 [R4], R132 ;  /* 0x0000008404007844 */ /* 0x0003e20000000200 */
[----:B------:R-:W-:Y:S01]  /*18870*/  BAR.SYNC.DEFER_BLOCKING 0x1, 0x100 ;  /* 0x0044000000007b1d */ /* 0x000fe20000010000 */
[----:B------:R-:W-:-:S05]  /*18880*/  ISETP.NE.AND.EX P1, PT, RZ, UR11, PT, P1 ;  /* 0x0000000bff007c0c */ /* 0x000fca000bf25310 */
[----:B------:R-:W-:Y:S02]  /*18890*/  @UP0 ULDC.64 UR8, c[0x0][0xc08] ;  /* 0x0003020000080ab9 */ /* 0x000fe40000000a00 */
[----:B0-----:R-:W0:Y:S01]  /*188a0*/  LDC R20, c[0x0][0xbe8] ;  /* 0x0002fa00ff147b82 */ /* 0x001e220000000800 */
[----:B------:R-:W-:Y:S01]  /*188b0*/  @UP0 UIMAD.WIDE UR8, UR60, 0x4, UR8 ;  /* 0x000000043c0808a5 */ /* 0x000fe2000f8e0208 */
[----:B------:R-:W-:-:S05]  /*188c0*/  ULDC UR4, c[0x0][0xad4] ;  /* 0x0002b50000047ab9 */ /* 0x000fca0000000800 */
[----:B-1----:R-:W-:Y:S02]  /*188d0*/  IMAD.U32 R4, RZ, RZ, UR8 ;  /* 0x00000008ff047e24 */ /* 0x002fe4000f8e00ff */
[----:B------:R-:W-:Y:S01]  /*188e0*/  IMAD.U32 R5, RZ, RZ, UR9 ;  /* 0x00000009ff057e24 */ /* 0x000fe2000f8e00ff */
[----:B------:R1:W5:Y:S04]  /*188f0*/  @P1 LDG.E R11, desc[UR36][R12.64] ;  /* 0x000000240c0b1981 */ /* 0x000368000c1e1900 */
[----:B------:R1:W5:Y:S01]  /*18900*/  @P0 LDG.E R9, desc[UR36][R4.64] ;  /* 0x0000002404090981 */ /* 0x000362000c1e1900 */
[----:B------:R-:W-:-:S04]  /*18910*/  UISETP.NE.AND UP0, UPT, UR43, URZ, UPT ;  /* 0x0000003f2b00728c */ /* 0x000fc8000bf05270 */
[----:B------:R-:W-:Y:S01]  /*18920*/  USEL UR4, UR43, UR4, UP0 ;  /* 0x000000042b047287 */ /* 0x000fe20008000000 */
[----:B------:R-:W-:Y:S11]  /*18930*/  @P0 BRA `(.L_x_11684) ;  /* 0x0000000000100947 */ /* 0x000ff60003800000 */
[----:B------:R-:W-:Y:S05]  /*18940*/  @!P1 BRA `(.L_x_11684) ;  /* 0x00000000000c9947 */ /* 0x000fea0003800000 */
[----:B-1----:R-:W2:Y:S04]  /*18950*/  LDG.E R4, desc[UR36][R12.64] ;  /* 0x000000240c047981 */ /* 0x002ea8000c1e1900 */
[----:B-----5:R-:W2:Y:S02]  /*18960*/  LDG.E R9, desc[UR36][R12.64+0x4] ;  /* 0x000004240c097981 */ /* 0x020ea4000c1e1900 */
[----:B--2---:R-:W-:-:S07]  /*18970*/  IMAD.IADD R9, R9, 0x1, -R4 ;  /* 0x0000000109097824 */ /* 0x004fce00078e0a04 */
.L_x_11684:
[----:B-1----:R-:W2:Y:S04]  /*18980*/  LDL R4, [R1+0x454] ;  /* 0x0004540001047983 */ /* 0x002ea80000100800 */
[----:B------:R-:W3:Y:S01]  /*18990*/  LDL R8, [R1+0x45c] ;  /* 0x00045c0001087983 */ /* 0x000ee20000100800 */
[----:B0----5:R-:W-:Y:S02]  /*189a0*/  IMAD R6, R9, R20, RZ ;  /* 0x0000001409067224 */ /* 0x021fe400078e02ff */
[----:B------:R-:W-:Y:S01]  /*189b0*/  VIADD R25, R176, UR38 ;  /* 0x00000026b0197c36 */ /* 0x000fe20008000000 */
[----:B------:R-:W-:Y:S01]  /*189c0*/  ISETP.NE.AND P2, PT, R20, 0x1, PT ;  /* 0x000000011400780c */ /* 0x000fe20003f45270 */
[----:B------:R-:W-:Y:S01]  /*189d0*/  UISETP.GT.AND UP1, UPT, UR4, 0x1, UPT ;  /* 0x000000010400788c */ /* 0x000fe2000bf24270 */
[----:B------:R-:W-:-:S03]  /*189e0*/  UMOV UR19, 0x9b8 ;  /* 0x000009b800137882 */ /* 0x000fc60000000000 */
[----:B------:R-:W-:-:S08]  /*189f0*/  USEL UR19, UR19, 0x978, UP1 ;  /* 0x0000097813137887 */ /* 0x000fd00008800000 */
[----:B------:R-:W0:Y:S01]  /*18a00*/  @P2 LDC R5, c[0x0][0xbf0] ;  /* 0x0002fc00ff052b82 */ /* 0x000e220000000800 */
[----:B------:R-:W-:Y:S01]  /*18a10*/  UISETP.NE.U32.AND UP0, UPT, UR10, URZ, UPT ;  /* 0x0000003f0a00728c */ /* 0x000fe2000bf05070 */
[----:B------:R-:W-:Y:S01]  /*18a20*/  UMOV UR4, URZ ;  /* 0x0000003f00047c82 */ /* 0x000fe20008000000 */
[----:B------:R-:W-:Y:S01]  /*18a30*/  USHF.R.S32.HI UR10, URZ, 0x1f, UR60 ;  /* 0x0000001f3f0a7899 */ /* 0x000fe2000801143c */
[----:B------:R-:W-:Y:S01]  /*18a40*/  @P1 R2UR UR4, R11 ;  /* 0x000000000b0412ca */ /* 0x000fe200000e0000 */
[----:B------:R-:W-:Y:S02]  /*18a50*/  UISETP.NE.AND.EX UP0, UPT, UR11, URZ, UPT, UP0 ;  /* 0x0000003f0b00728c */ /* 0x000fe4000bf05300 */
[----:B------:R-:W-:Y:S02]  /*18a60*/  USEL UR9, UR59, URZ, UP1 ;  /* 0x0000003f3b097287 */ /* 0x000fe40008800000 */
[----:B------:R-:W-:Y:S02]  /*18a70*/  USEL UR8, UR60, URZ, !UP0 ;  /* 0x0000003f3c087287 */ /* 0x000fe4000c000000 */
[----:B------:R-:W-:Y:S01]  /*18a80*/  USEL UR18, UR10, URZ, !UP0 ;  /* 0x0000003f0a127287 */ /* 0x000fe2000c000000 */
[----:B------:R-:W-:-:S02]  /*18a90*/  ULDC.64 UR12, c[0x0][UR19+0x220] ;  /* 0x00008800130c7abb */ /* 0x000fc40008000a00 */
[----:B------:R-:W-:Y:S01]  /*18aa0*/  ULDC.64 UR10, c[0x0][UR19+0x218] ;  /* 0x00008600130a7abb */ /* 0x000fe20008000a00 */
[----:B------:R-:W-:Y:S01]  /*18ab0*/  ULDC.64 UR14, c[0x0][UR19+0x228] ;  /* 0x00008a00130e7abb */ /* 0x000fe20008000a00 */
[----:B------:R-:W-:Y:S02]  /*18ac0*/  UIMAD UR13, UR13, UR8, URZ ;  /* 0x000000080d0d72a4 */ /* 0x000fe4000f8e023f */
[----:B------:R-:W-:Y:S02]  /*18ad0*/  UIMAD.WIDE.U32 UR16, UR10, UR58, URZ ;  /* 0x0000003a0a1072a5 */ /* 0x000fe4000f8e003f */
[----:B------:R-:W-:Y:S01]  /*18ae0*/  UIMAD UR20, UR11, UR58, URZ ;  /* 0x0000003a0b1472a4 */ /* 0x000fe2000f8e023f */
[----:B--2---:R-:W-:Y:S02]  /*18af0*/  LOP3.LUT P0, RZ, R4, 0x3, RZ, 0xc0, !PT ;  /* 0x0000000304ff7812 */ /* 0x004fe4000780c0ff */
[----:B------:R-:W1:Y:S02]  /*18b00*/  @P2 LDC R4, c[0x0][0xbec] ;  /* 0x0002fb00ff042b82 */ /* 0x000e640000000800 */
[----:B------:R-:W-:-:S13]  /*18b10*/  ISETP.GE.OR P3, PT, R25, R6, P0 ;  /* 0x000000061900720c */ /* 0x000fda0000766670 */
[----:B------:R-:W2:Y:S01]  /*18b20*/  @!P3 LDL R13, [R1+0x1e0] ;  /* 0x0001e000010db983 */ /* 0x000ea20000100800 */
[----:B---3--:R-:W-:Y:S01]  /*18b30*/  VIADD R21, R8, UR38 ;  /* 0x0000002608157c36 */ /* 0x008fe20008000000 */
[----:B------:R-:W-:Y:S02]  /*18b40*/  UIMAD.WIDE.U32 UR10, UR12, UR8, URZ ;  /* 0x000000080c0a72a5 */ /* 0x000fe4000f8e003f */
[----:B------:R-:W-:Y:S01]  /*18b50*/  UIMAD.WIDE.U32 UR22, UR14, UR9, URZ ;  /* 0x000000090e1672a5 */ /* 0x000fe2000f8e003f */
[----:B------:R-:W-:Y:S01]  /*18b60*/  IMAD.MOV.U32 R9, RZ, RZ, R21 ;  /* 0x000000ffff097224 */ /* 0x000fe200078e0015 */
[----:B------:R-:W-:Y:S02]  /*18b70*/  UIMAD UR9, UR15, UR9, URZ ;  /* 0x000000090f0972a4 */ /* 0x000fe4000f8e023f */
[----:B------:R-:W-:Y:S01]  /*18b80*/  UIMAD UR13, UR12, UR18, UR13 ;  /* 0x000000120c0d72a4 */ /* 0x000fe2000f8e020d */
[----:B-1----:R-:W-:Y:S01]  /*18b90*/  @P2 IMAD.HI.U32 R4, R21, R4, RZ ;  /* 0x0000000415042227 */ /* 0x002fe200078e00ff */
[----:B------:R-:W-:-:S02]  /*18ba0*/  UIADD3 UR16, UP0, UP2, UR10, UR16, UR4 ;  /* 0x000000100a107290 */ /* 0x000fc4000fa1e004 */
[----:B------:R-:W-:Y:S02]  /*18bb0*/  UIADD3 UR10, UR23, UR9, URZ ;  /* 0x00000009170a7290 */ /* 0x000fe4000fffe03f */
[----:B0-----:R-:W-:Y:S01]  /*18bc0*/  @P2 SHF.R.U32.HI R9, RZ, R5, R4 ;  /* 0x00000005ff092219 */ /* 0x001fe20000011604 */
[----:B------:R-:W-:Y:S01]  /*18bd0*/  UIADD3 UR20, UR17, UR20, URZ ;  /* 0x0000001411147290 */ /* 0x000fe2000fffe03f */
[----:B------:R-:W-:Y:S01]  /*18be0*/  IMAD.U32 R4, RZ, RZ, UR22 ;  /* 0x00000016ff047e24 */ /* 0x000fe2000f8e00ff */
[----:B------:R-:W-:Y:S01]  /*18bf0*/  UIADD3 UR9, UR11, UR13, URZ ;  /* 0x0000000d0b097290 */ /* 0x000fe2000fffe03f */
[----:B------:R-:W-:Y:S01]  /*18c00*/  IMAD.U32 R5, RZ, RZ, UR23 ;  /* 0x00000017ff057e24 */ /* 0x000fe2000f8e00ff */
[----:B------:R-:W-:Y:S01]  /*18c10*/  USHF.R.S32.HI UR14, URZ, 0x1f, UR4 ;  /* 0x0000001f3f0e7899 */ /* 0x000fe20008011404 */
[----:B------:R-:W-:Y:S01]  /*18c20*/  IMAD.MOV R11, RZ, RZ, -R9 ;  /* 0x000000ffff0b7224 */ /* 0x000fe200078e0a09 */
[----:B------:R-:W-:Y:S01]  /*18c30*/  IADD3 R4, P1, P4, R9, UR16, R4 ;  /* 0x0000001009047c10 */ /* 0x000fe2000fc3e004 */
[----:B------:R-:W-:Y:S01]  /*18c40*/  IMAD.U32 R10, RZ, RZ, UR10 ;  /* 0x0000000aff0a7e24 */ /* 0x000fe2000f8e00ff */
[----:B------:R-:W-:Y:S01]  /*18c50*/  UIADD3.X UR9, UR9, UR20, UR14, UP0, UP2 ;  /* 0x0000001409097290 */ /* 0x000fe200087e440e */
[----:B------:R-:W-:Y:S01]  /*18c60*/  IMAD R11, R20, R11, R21 ;  /* 0x0000000b140b7224 */ /* 0x000fe200078e0215 */
[----:B------:R-:W-:Y:S01]  /*18c70*/  SHF.R.S32.HI R5, RZ, 0x1f, R9 ;  /* 0x0000001fff057819 */ /* 0x000fe20000011409 */
[----:B------:R-:W-:Y:S01]  /*18c80*/  ULDC.64 UR10, c[0x0][UR19+0x210] ;  /* 0x00008400130a7abb */ /* 0x000fe20008000a00 */
[----:B------:R-:W-:Y:S01]  /*18c90*/  ULDC.64 UR12, c[0x0][0xba8] ;  /* 0x0002ea00000c7ab9 */ /* 0x000fe20000000a00 */
[----:B------:R-:W-:Y:S01]  /*18ca0*/  IMAD R9, R11, UR11, RZ ;  /* 0x0000000b0b097c24 */ /* 0x000fe2000f8e02ff */
[----:B------:R-:W-:Y:S01]  /*18cb0*/  SHF.R.S32.HI R8, RZ, 0x1f, R11 ;  /* 0x0000001fff087819 */ /* 0x000fe2000001140b */
[----:B------:R-:W-:Y:S01]  /*18cc0*/  @!UP1 ULDC UR12, c[0x0][0xb50] ;  /* 0x0002d400000c9ab9 */ /* 0x000fe20000000800 */
[----:B------:R-:W-:Y:S01]  /*18cd0*/  IADD3.X R5, R5, UR9, R10, P1, P4 ;  /* 0x0000000905057c10 */ /* 0x000fe20008fe840a */
[----:B------:R-:W-:-:S02]  /*18ce0*/  @!UP1 ULDC UR13, c[0x0][0xb54] ;  /* 0x0002d500000d9ab9 */ /* 0x000fc40000000800 */
[----:B------:R-:W-:Y:S02]  /*18cf0*/  IMAD R9, R8, UR10, R9 ;  /* 0x0000000a08097c24 */ /* 0x000fe4000f8e0209 */
[----:B------:R-:W-:-:S04]  /*18d00*/  IMAD.WIDE.U32 R4, R11, UR10, R4 ;  /* 0x0000000a0b047c25 */ /* 0x000fc8000f8e0004 */
[----:B------:R-:W-:Y:S01]  /*18d10*/  IMAD.IADD R5, R5, 0x1, R9 ;  /* 0x0000000105057824 */ /* 0x000fe200078e0209 */
[----:B------:R-:W-:Y:S01]  /*18d20*/  LEA R10, P1, R4, UR12, 0x2 ;  /* 0x0000000c040a7c11 */ /* 0x000fe2000f8210ff */
[----:B------:R-:W-:-:S03]  /*18d30*/  VIADD R11, R25, 0x8 ;  /* 0x00000008190b7836 */ /* 0x000fc60000000000 */
[----:B------:R-:W-:Y:S01]  /*18d40*/  LEA.HI.X R12, R4, UR13, R5, 0x2, P1 ;  /* 0x0000000d040c7c11 */ /* 0x000fe200088f1405 */
[----:B------:R-:W-:Y:S01]  /*18d50*/  SHFL.IDX PT, R8, R10, RZ, 0x1c1f ;  /* 0x001c1fff0a087589 */ /* 0x000fe200000e0000 */
[----:B------:R-:W-:-:S03]  /*18d60*/  ISETP.GE.OR P0, PT, R11, R6, P0 ;  /* 0x000000060b00720c */ /* 0x000fc60000706670 */
[----:B------:R-:W2:Y:S04]  /*18d70*/  SHFL.IDX PT, R9, R12, RZ, 0x1c1f ;  /* 0x001c1fff0c097589 */ /* 0x000ea800000e0000 */
[----:B--2---:R-:W-:Y:S06]  /*18d80*/  @!P3 ST.E desc[UR36][R8.64], R13 ;  /* 0x0000000d0800b985 */ /* 0x004fec000c101924 */
[----:B------:R-:W2:Y:S01]  /*18d90*/  @!P0 LDL R15, [R1+0x1e4] ;  /* 0x0001e400010f8983 */ /* 0x000ea20000100800 */
[----:B------:R-:W-:-:S02]  /*18da0*/  PLOP3.LUT P1, PT, PT, PT, UP1, 0x80, 0x0 ;  /* 0x000000000000781c */ /* 0x000fc40003f2f018 */
[-C--:B------:R-:W-:Y:S01]  /*18db0*/  ISETP.GE.AND P3, PT, R25, R6.reuse, PT ;  /* 0x000000061900720c */ /* 0x080fe20003f66270 */
[----:B------:R-:W-:Y:S04]  /*18dc0*/  SHFL.IDX PT, R4, R10, 0x1, 0x1c1f ;  /* 0x003c1f000a047f89 */ /* 0x000fe800000e0000 */
[----:B------:R-:W2:Y:S04]  /*18dd0*/  SHFL.IDX PT, R5, R12, 0x1, 0x1c1f ;  /* 0x003c1f000c057f89 */ /* 0x000ea800000e0000 */
[----:B--2---:R0:W-:Y:S01]  /*18de0*/  @!P0 ST.E desc[UR36][R4.64], R15 ;  /* 0x0000000f04008985 */ /* 0x0041e2000c101924 */
[----:B------:R-:W-:Y:S01]  /*18df0*/  ISETP.GE.AND P0, PT, R11, R6, PT ;  /* 0x000000060b00720c */ /* 0x000fe20003f06270 */
[----:B------:R-:W-:-:S12]  /*18e00*/  @P1 BRA `(.L_x_11685) ;  /* 0x0000000c00c81947 */ /* 0x000fd80003800000 */
[----:B0-----:R-:W-:Y:S01]  /*18e10*/  IMAD R5, R213, 0x40, R18 ;  /* 0x00000040d5057824 */ /* 0x001fe200078e0212 */
[----:B------:R-:W-:Y:S01]  /*18e20*/  ULDC.64 UR12, c[0x0][0xaa0] ;  /* 0x0002a800000c7ab9 */ /* 0x000fe20000000a00 */
[----:B------:R-:W0:Y:S02]  /*18e30*/  @P2 LDC R21, c[0x0][0xbf0] ;  /* 0x0002fc00ff152b82 */ /* 0x000e240000000800 */
        /* <DEDUP_REMOVED lines=12> */
[----:B------:R-:W-:Y:S01]  /*18f00*/  IMAD.X R25, RZ, RZ, R3, P3 ;  /* 0x000000ffff197224 */ /* 0x000fe200018e0603 */
[C---:B------:R-:W-:Y:S02]  /*18f10*/  IADD3 R33, P0, R2.reuse, 0x4000, RZ ;  /* 0x0000400002217810 */ /* 0x040fe40007f1e0ff */
[C---:B------:R-:W-:Y:S01]  /*18f20*/  IADD3 R37, P6, R2.reuse, 0x5000, RZ ;  /* 0x0000500002257810 */ /* 0x040fe20007fde0ff */
[----:B------:R-:W-:Y:S01]  /*18f30*/  UIMAD UR9, UR14, UR12, URZ ;  /* 0x0000000c0e0972a4 */ /* 0x000fe2000f8e023f */
[C---:B------:R-:W-:Y:S01]  /*18f40*/  IADD3 R41, P5, R2.reuse, 0x6000, RZ ;  /* 0x0000600002297810 */ /* 0x040fe20007fbe0ff */
[----:B------:R-:W-:Y:S01]  /*18f50*/  UIMAD.WIDE.U32 UR10, UR4, UR12, URZ ;  /* 0x0000000c040a72a5 */ /* 0x000fe2000f8e003f */
[C---:B------:R-:W-:Y:S01]  /*18f60*/  IADD3 R45, P4, R2.reuse, 0x7000, RZ ;  /* 0x00007000022d7810 */ /* 0x040fe20007f9e0ff */
[----:B------:R-:W5:Y:S01]  /*18f70*/  LD.E.128 R12, desc[UR36][R12.64] ;  /* 0x000000240c0c7980 */ /* 0x000f62000c101d00 */
[----:B------:R-:W-:-:S02]  /*18f80*/  IADD3 R49, P3, R2, 0x8000, RZ ;  /* 0x0000800002317810 */ /* 0x000fc40007f7e0ff */
[----:B------:R-:W-:Y:S01]  /*18f90*/  SHF.R.U64 R28, R28, 0x3, RZ ;  /* 0x000000031c1c7819 */ /* 0x000fe200000012ff */
[----:B------:R-:W5:Y:S01]  /*18fa0*/  LD.E.128 R24, desc[UR36][R24.64] ;  /* 0x0000002418187980 */ /* 0x000f62000c101d00 */
[----:B------:R-:W-:Y:S02]  /*18fb0*/  LOP3.LUT R32, R33, 0x380, RZ, 0xc0, !PT ;  /* 0x0000038021207812 */ /* 0x000fe400078ec0ff */
[----:B------:R-:W-:Y:S02]  /*18fc0*/  LOP3.LUT R36, R37, 0x380, RZ, 0xc0, !PT ;  /* 0x0000038025247812 */ /* 0x000fe400078ec0ff */
[----:B------:R-:W-:Y:S02]  /*18fd0*/  LOP3.LUT R40, R41, 0x380, RZ, 0xc0, !PT ;  /* 0x0000038029287812 */ /* 0x000fe400078ec0ff */
[----:B------:R-:W-:Y:S02]  /*18fe0*/  LOP3.LUT R44, R45, 0x380, RZ, 0xc0, !PT ;  /* 0x000003802d2c7812 */ /* 0x000fe400078ec0ff */
[----:B------:R-:W-:-:S02]  /*18ff0*/  LOP3.LUT R48, R49, 0x380, RZ, 0xc0, !PT ;  /* 0x0000038031307812 */ /* 0x000fc400078ec0ff */
[----:B------:R-:W-:Y:S01]  /*19000*/  LOP3.LUT R28, R28, R29, RZ, 0x3c, !PT ;  /* 0x0000001d1c1c7212 */ /* 0x000fe200078e3cff */
[----:B------:R-:W-:Y:S01]  /*19010*/  IMAD.X R29, RZ, RZ, R3, P1 ;  /* 0x000000ffff1d7224 */ /* 0x000fe200008e0603 */
[----:B------:R-:W-:Y:S02]  /*19020*/  IADD3 R53, P1, R2, 0x9000, RZ ;  /* 0x0000900002357810 */ /* 0x000fe40007f3e0ff */
[----:B------:R-:W-:Y:S02]  /*19030*/  SHF.R.U64 R32, R32, 0x3, RZ ;  /* 0x0000000320207819 */ /* 0x000fe400000012ff */
[----:B------:R-:W-:Y:S02]  /*19040*/  SHF.R.U64 R36, R36, 0x3, RZ ;  /* 0x0000000324247819 */ /* 0x000fe400000012ff */
[----:B------:R-:W-:Y:S01]  /*19050*/  LOP3.LUT R9, R2, 0x380, RZ, 0xc0, !PT ;  /* 0x0000038002097812 */ /* 0x000fe200078ec0ff */
[----:B------:R-:W-:Y:S01]  /*19060*/  UIMAD UR9, UR4, UR13, UR9 ;  /* 0x0000000d040972a4 */ /* 0x000fe2000f8e0209 */
[----:B------:R-:W-:Y:S01]  /*19070*/  SHF.R.U64 R40, R40, 0x3, RZ ;  /* 0x0000000328287819 */ /* 0x000fe200000012ff */
[----:B------:R-:W5:Y:S01]  /*19080*/  LD.E.128 R28, desc[UR36][R28.64] ;  /* 0x000000241c1c7980 */ /* 0x000f62000c101d00 */
[----:B------:R-:W-:Y:S01]  /*19090*/  SHF.R.U64 R44, R44, 0x3, RZ ;  /* 0x000000032c2c7819 */ /* 0x000fe200000012ff */
[----:B------:R-:W-:Y:S01]  /*190a0*/  ULDC.64 UR12, c[0x0][0xae8] ;  /* 0x0002ba00000c7ab9 */ /* 0x000fe20000000a00 */
[----:B------:R-:W-:-:S02]  /*190b0*/  SHF.R.U64 R48, R48, 0x3, RZ ;  /* 0x0000000330307819 */ /* 0x000fc400000012ff */
        /* <DEDUP_REMOVED lines=13> */
[----:B------:R-:W-:Y:S01]  /*19190*/  UIADD3 UR11, UR11, UR9, URZ ;  /* 0x000000090b0b7290 */ /* 0x000fe2000fffe03f */
[C---:B------:R-:W-:Y:S01]  /*191a0*/  IADD3 R61, P6, R2.reuse, 0xb000, RZ ;  /* 0x0000b000023d7810 */ /* 0x040fe20007fde0ff */
[----:B------:R-:W-:Y:S01]  /*191b0*/  USHF.R.S32.HI UR4, URZ, 0x1f, UR8 ;  /* 0x0000001f3f047899 */ /* 0x000fe20008011408 */
[C---:B------:R-:W-:Y:S01]  /*191c0*/  IADD3 R65, P5, R2.reuse, 0xc000, RZ ;  /* 0x0000c00002417810 */ /* 0x040fe20007fbe0ff */
[----:B------:R-:W5:Y:S01]  /*191d0*/  LD.E.128 R32, desc[UR36][R32.64] ;  /* 0x0000002420207980 */ /* 0x000f62000c101d00 */
[C---:B------:R-:W-:Y:S02]  /*191e0*/  IADD3 R69, P4, R2.reuse, 0xd000, RZ ;  /* 0x0000d00002457810 */ /* 0x040fe40007f9e0ff */
[----:B------:R-:W-:Y:S01]  /*191f0*/  IADD3 R73, P3, R2, 0xe000, RZ ;  /* 0x0000e00002497810 */ /* 0x000fe20007f7e0ff */
[----:B------:R-:W5:Y:S01]  /*19200*/  LD.E.128 R36, desc[UR36][R36.64] ;  /* 0x0000002424247980 */ /* 0x000f62000c101d00 */
[----:B------:R-:W-:-:S02]  /*19210*/  SHF.R.U64 R52, R52, 0x3, RZ ;  /* 0x0000000334347819 */ /* 0x000fc400000012ff */
        /* <DEDUP_REMOVED lines=8> */
[----:B------:R-:W-:Y:S01]  /*192a0*/  LOP3.LUT R52, R52, R53, RZ, 0x3c, !PT ;  /* 0x0000003534347212 */ /* 0x000fe200078e3cff */
[----:B------:R-:W-:Y:S01]  /*192b0*/  IMAD.X R53, RZ, RZ, R3, P1 ;  /* 0x000000ffff357224 */ /* 0x000fe200008e0603 */
[----:B------:R-:W-:-:S02]  /*192c0*/  IADD3 R5, P1, R2, 0xf000, RZ ;  /* 0x0000f00002057810 */ /* 0x000fc40007f3e0ff */
[----:B------:R-:W-:Y:S02]  /*192d0*/  SHF.R.U64 R56, R56, 0x3, RZ ;  /* 0x0000000338387819 */ /* 0x000fe400000012ff */
[----:B------:R-:W-:Y:S01]  /*192e0*/  SHF.R.U64 R60, R60, 0x3, RZ ;  /* 0x000000033c3c7819 */ /* 0x000fe200000012ff */
[----:B------:R-:W-:Y:S01]  /*192f0*/  IMAD.X R77, RZ, RZ, R3, P1 ;  /* 0x000000ffff4d7224 */ /* 0x000fe200008e0603 */
[----:B------:R-:W-:Y:S01]  /*19300*/  SHF.R.U64 R64, R64, 0x3, RZ ;  /* 0x0000000340407819 */ /* 0x000fe200000012ff */
[----:B------:R-:W-:Y:S01]  /*19310*/  UIMAD.WIDE.U32 UR10, UR58, UR12, UR10 ;  /* 0x0000000c3a0a72a5 */ /* 0x000fe2000f8e000a */
[----:B------:R-:W-:Y:S01]  /*19320*/  SHF.R.U64 R68, R68, 0x3, RZ ;  /* 0x0000000344447819 */ /* 0x000fe200000012ff */
[----:B------:R-:W5:Y:S01]  /*19330*/  LD.E.128 R52, desc[UR36][R52.64] ;  /* 0x0000002434347980 */ /* 0x000f62000c101d00 */
[----:B------:R-:W-:Y:S02]  /*19340*/  SHF.R.U64 R72, R72, 0x3, RZ ;  /* 0x0000000348487819 */ /* 0x000fe400000012ff */
[----:B------:R-:W-:-:S02]  /*19350*/  LOP3.LUT R2, R9, R2, RZ, 0x3c, !PT ;  /* 0x0000000209027212 */ /* 0x000fc400078e3cff */
        /* <DEDUP_REMOVED lines=11> */
[----:B------:R-:W-:Y:S01]  /*19410*/  LOP3.LUT R4, R5, 0x380, RZ, 0xc0, !PT ;  /* 0x0000038005047812 */ /* 0x000fe200078ec0ff */
[----:B------:R-:W-:-:S02]  /*19420*/  UIMAD UR11, UR58, UR13, UR11 ;  /* 0x0000000d3a0b72a4 */ /* 0x000fc4000f8e020b */
[----:B------:R-:W5:Y:S01]  /*19430*/  LD.E.128 R56, desc[UR36][R56.64] ;  /* 0x0000002438387980 */ /* 0x000f62000c101d00 */
[----:B------:R-:W-:Y:S01]  /*19440*/  SHF.R.U64 R4, R4, 0x3, RZ ;  /* 0x0000000304047819 */ /* 0x000fe200000012ff */
[----:B------:R-:W-:Y:S02]  /*19450*/  ULDC.64 UR12, c[0x0][0xaf0] ;  /* 0x0002bc00000c7ab9 */ /* 0x000fe40000000a00 */
[----:B------:R-:W5:Y:S01]  /*19460*/  LD.E.128 R60, desc[UR36][R60.64] ;  /* 0x000000243c3c7980 */ /* 0x000f62000c101d00 */
[----:B-1----:R-:W1:Y:S01]  /*19470*/  @P2 LDC R3, c[0x0][0xbec] ;  /* 0x0002fb00ff032b82 */ /* 0x002e620000000800 */
[----:B------:R-:W-:Y:S01]  /*19480*/  IMAD R2, R215, 0x20, R213 ;  /* 0x00000020d7027824 */ /* 0x000fe200078e02d5 */
[----:B------:R-:W-:Y:S01]  /*19490*/  LOP3.LUT R76, R4, R5, RZ, 0x3c, !PT ;  /* 0x00000005044c7212 */ /* 0x000fe200078e3cff */
[----:B------:R-:W5:Y:S02]  /*194a0*/  LD.E.128 R64, desc[UR36][R64.64] ;  /* 0x0000002440407980 */ /* 0x000f64000c101d00 */
[----:B------:R-:W-:Y:S01]  /*194b0*/  VIADD R80, R2, UR38 ;  /* 0x0000002602507c36 */ /* 0x000fe20008000000 */
[----:B------:R-:W-:Y:S01]  /*194c0*/  UIMAD UR4, UR4, UR12, URZ ;  /* 0x0000000c040472a4 */ /* 0x000fe2000f8e023f */
[----:B------:R-:W5:Y:S02]  /*194d0*/  LD.E.128 R68, desc[UR36][R68.64] ;  /* 0x0000002444447980 */ /* 0x000f64000c101d00 */
[----:B------:R-:W-:Y:S01]  /*194e0*/  IMAD.MOV.U32 R5, RZ, RZ, R80 ;  /* 0x000000ffff057224 */ /* 0x000fe200078e0050 */
[----:B------:R-:W-:Y:S01]  /*194f0*/  UIMAD UR4, UR8, UR13, UR4 ;  /* 0x0000000d080472a4 */ /* 0x000fe2000f8e0204 */
[----:B------:R-:W5:Y:S01]  /*19500*/  LD.E.128 R72, desc[UR36][R72.64] ;  /* 0x0000002448487980 */ /* 0x000f62000c101d00 */
[----:B------:R-:W-:-:S03]  /*19510*/  UIMAD.WIDE.U32 UR8, UR8, UR12, UR10 ;  /* 0x0000000c080872a5 */ /* 0x000fc6000f8e000a */
[----:B------:R-:W-:Y:S01]  /*19520*/  ULDC.64 UR10, c[0x0][0xae0] ;  /* 0x0002b800000a7ab9 */ /* 0x000fe20000000a00 */
[----:B------:R-:W5:Y:S01]  /*19530*/  LD.E.128 R76, desc[UR36][R76.64] ;  /* 0x000000244c4c7980 */ /* 0x000f62000c101d00 */
[----:B-1----:R-:W-:Y:S01]  /*19540*/  @P2 IMAD.HI.U32 R2, R80, R3, RZ ;  /* 0x0000000350022227 */ /* 0x002fe200078e00ff */
[----:B------:R-:W-:Y:S01]  /*19550*/  UIADD3 UR4, UR9, UR4, URZ ;  /* 0x0000000409047290 */ /* 0x000fe2000fffe03f */
[----:B------:R-:W-:Y:S01]  /*19560*/  @!PT LDS RZ, [RZ] ;  /* 0x00000000fffff984 */ /* 0x000fe20000000800 */
[----:B------:R-:W-:Y:S01]  /*19570*/  @!PT LDS RZ, [RZ] ;  /* 0x00000000fffff984 */ /* 0x000fe20000000800 */
[----:B------:R-:W-:Y:S01]  /*19580*/  @!PT LDS RZ, [RZ] ;  /* 0x00000000fffff984 */ /* 0x000fe20000000800 */
[----:B------:R-:W-:Y:S01]  /*19590*/  @!PT LDS RZ, [RZ] ;  /* 0x00000000fffff984 */ /* 0x000fe20000000800 */
[----:B------:R1:W-:Y:S06]  /*195a0*/  MEMBAR.ALL.CTA ;  /* 0x0000000000007992 */ /* 0x0003ec0000008000 */
[----:B-1----:R-:W1:Y:S01]  /*195b0*/  FENCE.VIEW.ASYNC.S ;  /* 0x00000000000073c6 */ /* 0x002e620000000000 */
[----:B0-----:R-:W-:-:S04]  /*195c0*/  @P2 SHF.R.U32.HI R5, RZ, R21, R2 ;  /* 0x00000015ff052219 */ /* 0x001fc80000011602 */
[--C-:B------:R-:W-:Y:S01]  /*195d0*/  SHF.R.S32.HI R4, RZ, 0x1f, R5.reuse ;  /* 0x0000001fff047819 */ /* 0x100fe20000011405 */
[----:B------:R-:W-:Y:S02]  /*195e0*/  IMAD.MOV R21, RZ, RZ, -R5 ;  /* 0x000000ffff157224 */ /* 0x000fe400078e0a05 */
[----:B------:R-:W-:Y:S02]  /*195f0*/  IMAD.U32 R3, RZ, RZ, UR9 ;  /* 0x00000009ff037e24 */ /* 0x000fe4000f8e00ff */
[----:B------:R-:W-:Y:S02]  /*19600*/  IMAD R4, R4, UR10, RZ ;  /* 0x0000000a04047c24 */ /* 0x000fe4000f8e02ff */
[----:B------:R-:W-:Y:S02]  /*19610*/  IMAD R21, R20, R21, R80 ;  /* 0x0000001514157224 */ /* 0x000fe400078e0250 */
[----:B------:R-:W-:Y:S01]  /*19620*/  IMAD.U32 R2, RZ, RZ, UR8 ;  /* 0x00000008ff027e24 */ /* 0x000fe2000f8e00ff */
[----:B------:R-:W-:Y:S01]  /*19630*/  ULDC.64 UR8, c[0x0][0xad8] ;  /* 0x0002b60000087ab9 */ /* 0x000fe20000000a00 */
[----:B------:R-:W-:-:S02]  /*19640*/  IMAD.U32 R3, RZ, RZ, UR4 ;  /* 0x00000004ff037e24 */ /* 0x000fc4000f8e00ff */
        /* <DEDUP_REMOVED lines=14> */
[----:B------:R-:W-:Y:S02]  /*19730*/  PRMT R0, RZ, 0x654, R0 ;  /* 0x00000654ff007816 */ /* 0x000fe40000000000 */
[----:B------:R-:W-:Y:S02]  /*19740*/  LEA.HI.X R83, R2, UR9, R3, 0x1, P3 ;  /* 0x0000000902537c11 */ /* 0x000fe400098f0c03 */
[-C--:B------:R-:W-:Y:S01]  /*19750*/  ISETP.GE.AND P1, PT, R5, R6.reuse, PT ;  /* 0x000000060500720c */ /* 0x080fe20003f26270 */
[----:B------:R-:W-:Y:S01]  /*19760*/  VIADD R5, R85, 0x40 ;  /* 0x0000004055057836 */ /* 0x000fe20000000000 */
[----:B-1----:R0:W-:Y:S01]  /*19770*/  SYNCS.ARRIVE.TRANS64.RED.A1T0 RZ, [R0+URZ], RZ ;  /* 0x000000ff00ff79a7 */ /* 0x0021e2000810043f */
[----:B------:R1:W2:Y:S01]  /*19780*/  SHFL.IDX PT, R80, R82, RZ, 0x181f ;  /* 0x00181fff52507589 */ /* 0x0002a200000e0000 */
[----:B------:R-:W-:Y:S02]  /*19790*/  BSSY B1, `(.L_x_11686) ;  /* 0x0000015000017945 */ /* 0x000fe40003800000 */
[----:B------:R-:W-:Y:S01]  /*197a0*/  ISETP.GE.AND P0, PT, R5, R6, PT ;  /* 0x000000060500720c */ /* 0x000fe20003f06270 */
[----:B0-----:R1:W0:Y:S01]  /*197b0*/  SHFL.IDX PT, R0, R83, RZ, 0x181f ;  /* 0x00181fff53007589 */ /* 0x00122200000e0000 */
[----:B------:R-:W-:Y:S11]  /*197c0*/  @P2 BRA `(.L_x_11687) ;  /* 0x0000000000442947 */ /* 0x000ff60003800000 */
[----:B------:R-:W-:Y:S02]  /*197d0*/  ULDC UR4, c[0x0][0xac8] ;  /* 0x0002b20000047ab9 */ /* 0x000fe40000000800 */
[----:B------:R-:W-:Y:S02]  /*197e0*/  ISETP.GE.AND P5, PT, R18, UR4, PT ;  /* 0x0000000412007c0c */ /* 0x000fe4000bfa6270 */
[----:B------:R-:W-:Y:S02]  /*197f0*/  ISETP.GE.AND P4, PT, R22, UR4, PT ;  /* 0x0000000416007c0c */ /* 0x000fe4000bf86270 */
[----:B------:R-:W-:Y:S02]  /*19800*/  ISETP.GE.AND P3, PT, R19, UR4, PT ;  /* 0x0000000413007c0c */ /* 0x000fe4000bf66270 */
[----:B------:R-:W-:-:S07]  /*19810*/  ISETP.GE.AND P2, PT, R23, UR4, PT ;  /* 0x0000000417007c0c */ /* 0x000fce000bf46270 */
[----:B--2---:R-:W-:-:S04]  /*19820*/  @!P5 LEA R2, P6, R18, R80, 0x1 ;  /* 0x000000501202d211 */ /* 0x004fc800078c08ff */
[----:B0-----:R-:W-:Y:S02]  /*19830*/  @!P5 LEA.HI.X R3, R18, R0, R181, 0x1, P6 ;  /* 0x000000001203d211 */ /* 0x001fe400030f0cb5 */
        /* <DEDUP_REMOVED lines=10> */
.L_x_11687:
[----:B------:R-:W-:Y:S05]  /*198e0*/  BSYNC B1 ;  /* 0x0000000000017941 */ /* 0x000fea0003800000 */
.L_x_11686:
[----:B0-----:R0:W4:Y:S01]  /*198f0*/  SHFL.IDX PT, R0, R83, 0x1, 0x181f ;  /* 0x00381f0053007f89 */ /* 0x00112200000e0000 */
[----:B------:R-:W-:Y:S03]  /*19900*/  BSSY B1, `(.L_x_11688) ;  /* 0x0000014000017945 */ /* 0x000fe60003800000 */
[----:B---3-5:R0:W3:Y:S01]  /*19910*/  SHFL.IDX PT, R10, R82, 0x1, 0x181f ;  /* 0x00381f00520a7f89 */ /* 0x0280e200000e0000 */
[----:B------:R-:W-:Y:S05]  /*19920*/  @P1 BRA `(.L_x_11689) ;  /* 0x0000000000441947 */ /* 0x000fea0003800000 */
[----:B------:R-:W-:Y:S02]  /*19930*/  ULDC UR4, c[0x0][0xac8] ;  /* 0x0002b20000047ab9 */ /* 0x000fe40000000800 */
[----:B------:R-:W-:Y:S02]  /*19940*/  ISETP.GE.AND P4, PT, R18, UR4, PT ;  /* 0x0000000412007c0c */ /* 0x000fe4000bf86270 */
[----:B------:R-:W-:Y:S02]  /*19950*/  ISETP.GE.AND P3, PT, R22, UR4, PT ;  /* 0x0000000416007c0c */ /* 0x000fe4000bf66270 */
[----:B------:R-:W-:Y:S02]  /*19960*/  ISETP.GE.AND P2, PT, R19, UR4, PT ;  /* 0x0000000413007c0c */ /* 0x000fe4000bf46270 */
[----:B------:R-:W-:-:S07]  /*19970*/  ISETP.GE.AND P1, PT, R23, UR4, PT ;  /* 0x0000000417007c0c */ /* 0x000fce000bf26270 */
[-C--:B---3--:R-:W-:Y:S02]  /*19980*/  @!P4 LEA R2, P6, R18, R10.reuse, 0x1 ;  /* 0x0000000a1202c211 */ /* 0x088fe400078c08ff */
[----:B------:R-:W-:Y:S02]  /*19990*/  @!P3 LEA R4, P5, R22, R10, 0x1 ;  /* 0x0000000a1604b211 */ /* 0x000fe400078a08ff */
[----:B----4-:R-:W-:Y:S02]  /*199a0*/  @!P4 LEA.HI.X R3, R18, R0, R181, 0x1, P6 ;  /* 0x000000001203c211 */ /* 0x010fe400030f0cb5 */
        /* <DEDUP_REMOVED lines=9> */
.L_x_11689:
[----:B------:R-:W-:Y:S05]  /*19a40*/  BSYNC B1 ;  /* 0x0000000000017941 */ /* 0x000fea0003800000 */
.L_x_11688:
[----:B----4-:R4:W0:Y:S01]  /*19a50*/  SHFL.IDX PT, R0, R83, 0x2, 0x181f ;  /* 0x00581f0053007f89 */ /* 0x01082200000e0000 */
[----:B------:R-:W-:Y:S03]  /*19a60*/  BSSY B1, `(.L_x_11690) ;  /* 0x0000014000017945 */ /* 0x000fe60003800000 */
[----:B---3--:R4:W3:Y:S01]  /*19a70*/  SHFL.IDX PT, R10, R82, 0x2, 0x181f ;  /* 0x00581f00520a7f89 */ /* 0x0088e200000e0000 */
[----:B------:R-:W-:Y:S05]  /*19a80*/  @P0 BRA `(.L_x_11691) ;  /* 0x0000000000440947 */ /* 0x000fea0003800000 */
[----:B------:R-:W-:Y:S02]  /*19a90*/  ULDC UR4, c[0x0][0xac8] ;  /* 0x0002b20000047ab9 */ /* 0x000fe40000000800 */
[----:B------:R-:W-:Y:S02]  /*19aa0*/  ISETP.GE.AND P3, PT, R18, UR4, PT ;  /* 0x0000000412007c0c */ /* 0x000fe4000bf66270 */
[----:B------:R-:W-:Y:S02]  /*19ab0*/  ISETP.GE.AND P2, PT, R22, UR4, PT ;  /* 0x0000000416007c0c */ /* 0x000fe4000bf46270 */
[----:B------:R-:W-:Y:S02]  /*19ac0*/  ISETP.GE.AND P1, PT, R19, UR4, PT ;  /* 0x0000000413007c0c */ /* 0x000fe4000bf26270 */
[----:B------:R-:W-:-:S07]  /*19ad0*/  ISETP.GE.AND P0, PT, R23, UR4, PT ;  /* 0x0000000417007c0c */ /* 0x000fce000bf06270 */
[-C--:B---3--:R-:W-:Y:S02]  /*19ae0*/  @!P3 LEA R2, P6, R18, R10.reuse, 0x1 ;  /* 0x0000000a1202b211 */ /* 0x088fe400078c08ff */
[-C--:B------:R-:W-:Y:S02]  /*19af0*/  @!P2 LEA R4, P5, R22, R10.reuse, 0x1 ;  /* 0x0000000a1604a211 */ /* 0x080fe400078a08ff */
[----:B------:R-:W-:Y:S02]  /*19b00*/  @!P1 LEA R8, P4, R19, R10, 0x1 ;  /* 0x0000000a13089211 */ /* 0x000fe400078808ff */
[----:B0-----:R-:W-:Y:S02]  /*19b10*/  @!P3 LEA.HI.X R3, R18, R0, R181, 0x1, P6 ;  /* 0x000000001203b211 */ /* 0x001fe400030f0cb5 */
        /* <DEDUP_REMOVED lines=8> */
.L_x_11691:
[----:B------:R-:W-:Y:S05]  /*19ba0*/  BSYNC B1 ;  /* 0x0000000000017941 */ /* 0x000fea0003800000 */
.L_x_11690:
[----:B0-----:R-:W-:Y:S01]  /*19bb0*/  VIADD R3, R85, 0x60 ;  /* 0x0000006055037836 */ /* 0x001fe20000000000 */
[----:B-1--4-:R-:W0:Y:S04]  /*19bc0*/  SHFL.IDX PT, R83, R83, 0x3, 0x181f ;  /* 0x00781f0053537f89 */ /* 0x012e2800000e0000 */
[----:B------:R-:W-:Y:S01]  /*19bd0*/  ISETP.GE.AND P0, PT, R3, R6, PT ;  /* 0x000000060300720c */ /* 0x000fe20003f06270 */
[----:B------:R-:W1:-:S12]  /*19be0*/  SHFL.IDX PT, R82, R82, 0x3, 0x181f ;  /* 0x00781f0052527f89 */ /* 0x000e5800000e0000 */
[----:B------:R-:W-:Y:S05]  /*19bf0*/  @P0 BRA `(.L_x_11692) ;  /* 0x0000002800100947 */ /* 0x000fea0003800000 */
[----:B------:R-:W-:Y:S02]  /*19c00*/  ULDC UR4, c[0x0][0xac8] ;  /* 0x0002b20000047ab9 */ /* 0x000fe40000000800 */
[----:B------:R-:W-:Y:S02]  /*19c10*/  ISETP.GE.AND P3, PT, R18, UR4, PT ;  /* 0x0000000412007c0c */ /* 0x000fe4000bf66270 */
[----:B------:R-:W-:Y:S02]  /*19c20*/  ISETP.GE.AND P4, PT, R22, UR4, PT ;  /* 0x0000000416007c0c */ /* 0x000fe4000bf86270 */
[----:B------:R-:W-:-:S09]  /*19c30*/  ISETP.GE.AND P5, PT, R19, UR4, PT ;  /* 0x0000000413007c0c */ /* 0x000fd2000bfa6270 */
[-C--:B-1----:R-:W-:Y:S02]  /*19c40*/  @!P3 LEA R2, P0, R18, R82.reuse, 0x1 ;  /* 0x000000521202b211 */ /* 0x082fe400078008ff */
[-C--:B------:R-:W-:Y:S02]  /*19c50*/  @!P4 LEA R4, P1, R22, R82.reuse, 0x1 ;  /* 0x000000521604c211 */ /* 0x080fe400078208ff */
[C---:B------:R-:W-:Y:S02]  /*19c60*/  @!P5 LEA R8, P2, R19.reuse, R82, 0x1 ;  /* 0x000000521308d211 */ /* 0x040fe400078408ff */
[-C--:B0-----:R-:W-:Y:S02]  /*19c70*/  @!P3 LEA.HI.X R3, R18, R83.reuse, R181, 0x1, P0 ;  /* 0x000000531203b211 */ /* 0x081fe400000f0cb5 */
[-C--:B------:R-:W-:Y:S02]  /*19c80*/  @!P4 LEA.HI.X R5, R22, R83.reuse, R180, 0x1, P1 ;  /* 0x000000531605c211 */ /* 0x080fe400008f0cb4 */
[----:B------:R-:W-:Y:S01]  /*19c90*/  @!P5 LEA.HI.X R9, R19, R83, R179, 0x1, P2 ;  /* 0x000000531309d211 */ /* 0x000fe200010f0cb3 */
        /* <DEDUP_REMOVED lines=9> */
.L_x_11685:
[----:B------:R1:W5:Y:S01]  /*19d30*/  LDL R40, [R1+0x444] ;  /* 0x0004440001287983 */ /* 0x0003620000100800 */
[----:B------:R-:W-:Y:S01]  /*19d40*/  ULDC.64 UR12, c[0x0][0xb08] ;  /* 0x0002c200000c7ab9 */ /* 0x000fe20000000a00 */
[----:B------:R-:W2:Y:S02]  /*19d50*/  @P2 LDC R2, c[0x0][0xbec] ;  /* 0x0002fb00ff022b82 */ /* 0x000ea40000000800 */
[----:B------:R1:W5:Y:S04]  /*19d60*/  LDL R39, [R1+0x440] ;  /* 0x0004400001277983 */ /* 0x0003680000100800 */
        /* <DEDUP_REMOVED lines=14> */
[----:B------:R1:W5:Y:S01]  /*19e50*/  LDL R24, [R1+0x404] ;  /* 0x0004040001187983 */ /* 0x0003620000100800 */
[----:B------:R-:W-:Y:S01]  /*19e60*/  UIMAD UR9, UR14, UR12, URZ ;  /* 0x0000000c0e0972a4 */ /* 0x000fe2000f8e023f */
[----:B------:R-:W3:Y:S01]  /*19e70*/  @P2 LDC R3, c[0x0][0xbf0] ;  /* 0x0002fc00ff032b82 */ /* 0x000ee20000000800 */
[----:B------:R-:W-:Y:S01]  /*19e80*/  UIMAD.WIDE.U32 UR10, UR4, UR12, URZ ;  /* 0x0000000c040a72a5 */ /* 0x000fe2000f8e003f */
[----:B--2---:R-:W-:Y:S01]  /*19e90*/  @P2 IMAD.HI.U32 R2, R21, R2, RZ ;  /* 0x0000000215022227 */ /* 0x004fe200078e00ff */
[----:B------:R-:W-:Y:S01]  /*19ea0*/  UIMAD UR9, UR4, UR13, UR9 ;  /* 0x0000000d040972a4 */ /* 0x000fe2000f8e0209 */
[----:B------:R-:W-:Y:S01]  /*19eb0*/  BSSY B1, `(.L_x_11693) ;  /* 0x00000ca000017945 */ /* 0x000fe20003800000 */
[----:B------:R-:W-:Y:S01]  /*19ec0*/  USHF.R.S32.HI UR4, URZ, 0x1f, UR8 ;  /* 0x0000001f3f047899 */ /* 0x000fe20008011408 */
[----:B0-----:R-:W-:Y:S01]  /*19ed0*/  IMAD.MOV.U32 R5, RZ, RZ, R21 ;  /* 0x000000ffff057224 */ /* 0x001fe200078e0015 */
[----:B------:R-:W-:Y:S01]  /*19ee0*/  UIADD3 UR11, UR11, UR9, URZ ;  /* 0x000000090b0b7290 */ /* 0x000fe2000fffe03f */
[----:B------:R-:W-:-:S03]  /*19ef0*/  ULDC.64 UR12, c[0x0][0xb38] ;  /* 0x0002ce00000c7ab9 */ /* 0x000fc60000000a00 */
[----:B------:R-:W-:-:S04]  /*19f00*/  UIMAD.WIDE.U32 UR10, UR58, UR12, UR10 ;  /* 0x0000000c3a0a72a5 */ /* 0x000fc8000f8e000a */
[----:B------:R-:W-:-:S03]  /*19f10*/  UIMAD UR11, UR58, UR13, UR11 ;  /* 0x0000000d3a0b72a4 */ /* 0x000fc6000f8e020b */
[----:B------:R-:W-:Y:S02]  /*19f20*/  ULDC.64 UR12, c[0x0][0xb40] ;  /* 0x0002d000000c7ab9 */ /* 0x000fe40000000a00 */
[----:B------:R-:W-:-:S04]  /*19f30*/  UIMAD UR4, UR4, UR12, URZ ;  /* 0x0000000c040472a4 */ /* 0x000fc8000f8e023f */
[----:B------:R-:W-:Y:S01]  /*19f40*/  UIMAD UR4, UR8, UR13, UR4 ;  /* 0x0000000d080472a4 */ /* 0x000fe2000f8e0204 */
[----:B---3--:R-:W-:Y:S01]  /*19f50*/  @P2 SHF.R.U32.HI R5, RZ, R3, R2 ;  /* 0x00000003ff052219 */ /* 0x008fe20000011602 */
[----:B------:R-:W-:-:S03]  /*19f60*/  UIMAD.WIDE.U32 UR8, UR8, UR12, UR10 ;  /* 0x0000000c080872a5 */ /* 0x000fc6000f8e000a */
[----:B------:R-:W-:Y:S01]  /*19f70*/  ULDC.64 UR10, c[0x0][0xb48] ;  /* 0x0002d200000a7ab9 */ /* 0x000fe20000000a00 */
[----:B------:R-:W-:Y:S01]  /*19f80*/  UIADD3 UR9, UR9, UR4, URZ ;  /* 0x0000000409097290 */ /* 0x000fe2000fffe03f */
[--C-:B------:R-:W-:Y:S01]  /*19f90*/  SHF.R.S32.HI R2, RZ, 0x1f, R5.reuse ;  /* 0x0000001fff027819 */ /* 0x100fe20000011405 */
[----:B------:R-:W-:Y:S02]  /*19fa0*/  IMAD.MOV R9, RZ, RZ, -R5 ;  /* 0x000000ffff097224 */ /* 0x000fe400078e0a05 */
[----:B------:R-:W-:Y:S02]  /*19fb0*/  UIMAD.WIDE.U32 UR8, UR59, UR10, UR8 ;  /* 0x0000000a3b0872a5 */ /* 0x000fe4000f8e0008 */
[----:B------:R-:W-:Y:S02]  /*19fc0*/  IMAD R9, R20, R9, R21 ;  /* 0x0000000914097224 */ /* 0x000fe400078e0215 */
[----:B------:R-:W-:Y:S02]  /*19fd0*/  UIMAD UR59, UR59, UR11, UR9 ;  /* 0x0000000b3b3b72a4 */ /* 0x000fe4000f8e0209 */
[----:B------:R-:W-:Y:S01]  /*19fe0*/  IMAD.U32 R3, RZ, RZ, UR9 ;  /* 0x00000009ff037e24 */ /* 0x000fe2000f8e00ff */
[----:B------:R-:W-:-:S02]  /*19ff0*/  ULDC.64 UR10, c[0x0][0xb30] ;  /* 0x0002cc00000a7ab9 */ /* 0x000fc40000000a00 */
[----:B------:R-:W-:Y:S02]  /*1a000*/  IMAD R4, R2, UR10, RZ ;  /* 0x0000000a02047c24 */ /* 0x000fe4000f8e02ff */
        /* <DEDUP_REMOVED lines=12> */
[----:B------:R-:W-:Y:S01]  /*1a0d0*/  LEA R0, P1, R2, UR8, 0x2 ;  /* 0x0000000802007c11 */ /* 0x000fe2000f8210ff */
[----:B------:R-:W-:-:S03]  /*1a0e0*/  IMAD.IADD R3, R3, 0x1, R5 ;  /* 0x0000000103037824 */ /* 0x000fc600078e0205 */
[----:B------:R-:W-:Y:S01]  /*1a0f0*/  PRMT R4, RZ, 0x654, R4 ;  /* 0x00000654ff047816 */ /* 0x000fe20000000004 */
[----:B------:R1:W0:Y:S01]  /*1a100*/  SHFL.IDX PT, R10, R0, RZ, 0x1c1f ;  /* 0x001c1fff000a7589 */ /* 0x00022200000e0000 */
[----:B------:R-:W-:Y:S02]  /*1a110*/  LEA.HI.X R6, R2, UR9, R3, 0x2, P1 ;  /* 0x0000000902067c11 */ /* 0x000fe400088f1403 */
[----:B------:R1:W-:Y:S03]  /*1a120*/  SYNCS.ARRIVE.TRANS64.RED.A1T0 RZ, [R4+URZ], RZ ;  /* 0x000000ff04ff79a7 */ /* 0x0003e6000810043f */
[----:B------:R1:W2:Y:S01]  /*1a130*/  SHFL.IDX PT, R11, R6, RZ, 0x1c1f ;  /* 0x001c1fff060b7589 */ /* 0x0002a200000e0000 */
[----:B------:R-:W-:Y:S05]  /*1a140*/  @P3 BRA `(.L_x_11694) ;  /* 0x0000000800803947 */ /* 0x000fea0003800000 */
[----:B------:R-:W-:Y:S02]  /*1a150*/  ULDC UR4, c[0x0][0xac8] ;  /* 0x0002b20000047ab9 */ /* 0x000fe40000000800 */
[----:B------:R-:W-:-:S13]  /*1a160*/  ISETP.GE.AND P1, PT, R177, UR4, PT ;  /* 0x00000004b1007c0c */ /* 0x000fda000bf26270 */
[----:B------:R-:W3:Y:S01]  /*1a170*/  @!P1 LDL.64 R20, [R1+0x200] ;  /* 0x0002000001149983 */ /* 0x000ee20000100a00 */
[----:B------:R-:W-:Y:S01]  /*1a180*/  ISETP.GE.AND P2, PT, R210, UR4, PT ;  /* 0x00000004d2007c0c */ /* 0x000fe2000bf46270 */
[----:B0-2---:R-:W-:-:S05]  /*1a190*/  @!P1 IMAD.WIDE R2, R177, 0x4, R10 ;  /* 0x00000004b1029825 */ /* 0x005fca00078e020a */
[----:B---3--:R0:W-:Y:S07]  /*1a1a0*/  @!P1 ST.E.64 desc[UR36][R2.64], R20 ;  /* 0x0000001402009985 */ /* 0x0081ee000c101b24 */
[----:B-1----:R-:W2:Y:S01]  /*1a1b0*/  @!P2 LDL.64 R4, [R1+0x210] ;  /* 0x000210000104a983 */ /* 0x002ea20000100a00 */
[----:B------:R-:W-:Y:S02]  /*1a1c0*/  ISETP.GE.AND P1, PT, R209, UR4, PT ;  /* 0x00000004d1007c0c */ /* 0x000fe4000bf26270 */
[----:B------:R-:W-:-:S04]  /*1a1d0*/  @!P2 LEA R12, P3, R210, R10, 0x2 ;  /* 0x0000000ad20ca211 */ /* 0x000fc800078610ff */
[----:B-----5:R-:W-:-:S05]  /*1a1e0*/  @!P2 LEA.HI.X R13, R210, R11, R40, 0x2, P3 ;  /* 0x0000000bd20da211 */ /* 0x020fca00018f1428 */
[----:B--2---:R1:W-:Y:S04]  /*1a1f0*/  @!P2 ST.E.64 desc[UR36][R12.64], R4 ;  /* 0x000000040c00a985 */ /* 0x0043e8000c101b24 */
[----:B------:R-:W2:Y:S01]  /*1a200*/  @!P1 LDL.64 R8, [R1+0x220] ;  /* 0x0002200001089983 */ /* 0x000ea20000100a00 */
[----:B------:R-:W-:Y:S02]  /*1a210*/  ISETP.GE.AND P2, PT, R208, UR4, PT ;  /* 0x00000004d0007c0c */ /* 0x000fe4000bf46270 */
[----:B------:R-:W-:-:S04]  /*1a220*/  @!P1 LEA R14, P3, R209, R10, 0x2 ;  /* 0x0000000ad10e9211 */ /* 0x000fc800078610ff */
[----:B------:R-:W-:-:S05]  /*1a230*/  @!P1 LEA.HI.X R15, R209, R11, R39, 0x2, P3 ;  /* 0x0000000bd10f9211 */ /* 0x000fca00018f1427 */
[----:B--2---:R2:W-:Y:S04]  /*1a240*/  @!P1 ST.E.64 desc[UR36][R14.64], R8 ;  /* 0x000000080e009985 */ /* 0x0045e8000c101b24 */
[----:B0-----:R-:W3:Y:S01]  /*1a250*/  @!P2 LDL.64 R2, [R1+0x230] ;  /* 0x000230000102a983 */ /* 0x001ee20000100a00 */
[----:B------:R-:W-:Y:S02]  /*1a260*/  ISETP.GE.AND P1, PT, R207, UR4, PT ;  /* 0x00000004cf007c0c */ /* 0x000fe4000bf26270 */
[----:B------:R-:W-:-:S04]  /*1a270*/  @!P2 LEA R20, P3, R208, R10, 0x2 ;  /* 0x0000000ad014a211 */ /* 0x000fc800078610ff */
[----:B------:R-:W-:-:S05]  /*1a280*/  @!P2 LEA.HI.X R21, R208, R11, R38, 0x2, P3 ;  /* 0x0000000bd015a211 */ /* 0x000fca00018f1426 */
[----:B---3--:R0:W-:Y:S04]  /*1a290*/  @!P2 ST.E.64 desc[UR36][R20.64], R2 ;  /* 0x000000021400a985 */ /* 0x0081e8000c101b24 */
[----:B-1----:R-:W3:Y:S01]  /*1a2a0*/  @!P1 LDL.64 R4, [R1+0x240] ;  /* 0x0002400001049983 */ /* 0x002ee20000100a00 */
[----:B------:R-:W-:Y:S02]  /*1a2b0*/  ISETP.GE.AND P2, PT, R206, UR4, PT ;  /* 0x00000004ce007c0c */ /* 0x000fe4000bf46270 */
[----:B------:R-:W-:-:S04]  /*1a2c0*/  @!P1 LEA R12, P3, R207, R10, 0x2 ;  /* 0x0000000acf0c9211 */ /* 0x000fc800078610ff */
[----:B------:R-:W-:-:S05]  /*1a2d0*/  @!P1 LEA.HI.X R13, R207, R11, R37, 0x2, P3 ;  /* 0x0000000bcf0d9211 */ /* 0x000fca00018f1425 */
[----:B---3--:R1:W-:Y:S04]  /*1a2e0*/  @!P1 ST.E.64 desc[UR36][R12.64], R4 ;  /* 0x000000040c009985 */ /* 0x0083e8000c101b24 */
[----:B--2---:R-:W2:Y:S01]  /*1a2f0*/  @!P2 LDL.64 R8, [R1+0x250] ;  /* 0x000250000108a983 */ /* 0x004ea20000100a00 */
        /* <DEDUP_REMOVED lines=129> */
[----:B-1----:R-:W2:Y:S01]  /*1ab10*/  @!P2 LDL.64 R4, [R1+0x3f0] ;  /* 0x0003f0000104a983 */ /* 0x002ea20000100a00 */
[----:B------:R-:W-:-:S04]  /*1ab20*/  @!P2 LEA R10, P1, R211, R10, 0x2 ;  /* 0x0000000ad30aa211 */ /* 0x000fc800078210ff */
[----:B------:R-:W-:-:S05]  /*1ab30*/  @!P2 LEA.HI.X R11, R211, R11, R216, 0x2, P1 ;  /* 0x0000000bd30ba211 */ /* 0x000fca00008f14d8 */
[----:B--2---:R3:W-:Y:S04]  /*1ab40*/  @!P2 ST.E.64 desc[UR36][R10.64], R4 ;  /* 0x000000040a00a985 */ /* 0x0047e8000c101b24 */
.L_x_11694:
[----:B------:R-:W-:Y:S05]  /*1ab50*/  BSYNC B1 ;  /* 0x0000000000017941 */ /* 0x000fea0003800000 */
.L_x_11693:
[----:B--23--:R2:W3:Y:S04]  /*1ab60*/  SHFL.IDX PT, R11, R6, 0x1, 0x1c1f ;  /* 0x003c1f00060b7f89 */ /* 0x00c4e800000e0000 */
[----:B0-----:R2:W0:Y:S01]  /*1ab70*/  SHFL.IDX PT, R10, R0, 0x1, 0x1c1f ;  /* 0x003c1f00000a7f89 */ /* 0x00142200000e0000 */
[----:B------:R-:W-:Y:S05]  /*1ab80*/  @P0 BRA `(.L_x_11692) ;  /* 0x00000018002c0947 */ /* 0x000fea0003800000 */
[----:B-12---:R-:W1:Y:S02]  /*1ab90*/  LDC R0, c[0x0][0xac8] ;  /* 0x0002b200ff007b82 */ /* 0x006e640000000800 */
[----:B-1----:R-:W-:-:S13]  /*1aba0*/  ISETP.GE.AND P0, PT, R177, R0, PT ;  /* 0x00000000b100720c */ /* 0x002fda0003f06270 */
[----:B------:R-:W2:Y:S01]  /*1abb0*/  @!P0 LDL.64 R20, [R1+0x208] ;  /* 0x0002080001148983 */ /* 0x000ea20000100a00 */
[-C--:B------:R-:W-:Y:S01]  /*1abc0*/  ISETP.GE.AND P1, PT, R210, R0.reuse, PT ;  /* 0x00000000d200720c */ /* 0x080fe20003f26270 */
[----:B0--3--:R-:W-:Y:S01]  /*1abd0*/  @!P0 IMAD.WIDE R2, R177, 0x4, R10 ;  /* 0x00000004b1028825 */ /* 0x009fe200078e020a */
[----:B------:R-:W-:-:S04]  /*1abe0*/  ISETP.GE.AND P2, PT, R209, R0, PT ;  /* 0x00000000d100720c */ /* 0x000fc80003f46270 */
[----:B--2---:R0:W-:Y:S07]  /*1abf0*/  @!P0 ST.E.64 desc[UR36][R2.64], R20 ;  /* 0x0000001402008985 */ /* 0x0041ee000c101b24 */
[----:B------:R-:W2:Y:S01]  /*1ac00*/  @!P1 LDL.64 R4, [R1+0x218] ;  /* 0x0002180001049983 */ /* 0x000ea20000100a00 */
[----:B------:R-:W-:-:S04]  /*1ac10*/  @!P1 LEA R12, P0, R210, R10, 0x2 ;  /* 0x0000000ad20c9211 */ /* 0x000fc800078010ff */
[----:B-----5:R-:W-:Y:S02]  /*1ac20*/  @!P1 LEA.HI.X R13, R210, R11, R40, 0x2, P0 ;  /* 0x0000000bd20d9211 */ /* 0x020fe400000f1428 */
[----:B------:R-:W-:-:S03]  /*1ac30*/  @!P2 LEA R14, P0, R209, R10, 0x2 ;  /* 0x0000000ad10ea211 */ /* 0x000fc600078010ff */
[----:B--2---:R1:W-:Y:S04]  /*1ac40*/  @!P1 ST.E.64 desc[UR36][R12.64], R4 ;  /* 0x000000040c009985 */ /* 0x0043e8000c101b24 */
[----:B------:R-:W2:Y:S01]  /*1ac50*/  @!P2 LDL.64 R8, [R1+0x228] ;  /* 0x000228000108a983 */ /* 0x000ea20000100a00 */
[----:B------:R-:W-:Y:S02]  /*1ac60*/  ISETP.GE.AND P1, PT, R208, R0, PT ;  /* 0x00000000d000720c */ /* 0x000fe40003f26270 */
[----:B------:R-:W-:-:S05]  /*1ac70*/  @!P2 LEA.HI.X R15, R209, R11, R39, 0x2, P0 ;  /* 0x0000000bd10fa211 */ /* 0x000fca00000f1427 */
[----:B--2---:R2:W-:Y:S06]  /*1ac80*/  @!P2 ST.E.64 desc[UR36][R14.64], R8 ;  /* 0x000000080e00a985 */ /* 0x0045ec000c101b24 */
[----:B0-----:R-:W3:Y:S01]  /*1ac90*/  @!P1 LDL.64 R2, [R1+0x238] ;  /* 0x0002380001029983 */ /* 0x001ee20000100a00 */
[----:B------:R-:W-:Y:S02]  /*1aca0*/  ISETP.GE.AND P2, PT, R207, R0, PT ;  /* 0x00000000cf00720c */ /* 0x000fe40003f46270 */
[----:B------:R-:W-:-:S04]  /*1acb0*/  @!P1 LEA R20, P0, R208, R10, 0x2 ;  /* 0x0000000ad0149211 */ /* 0x000fc800078010ff */
[----:B------:R-:W-:-:S05]  /*1acc0*/  @!P1 LEA.HI.X R21, R208, R11, R38, 0x2, P0 ;  /* 0x0000000bd0159211 */ /* 0x000fca00000f1426 */
[----:B---3--:R0:W-:Y:S04]  /*1acd0*/  @!P1 ST.E.64 desc[UR36][R20.64], R2 ;  /* 0x0000000214009985 */ /* 0x0081e8000c101b24 */
[----:B-1----:R-:W3:Y:S01]  /*1ace0*/  @!P2 LDL.64 R4, [R1+0x248] ;  /* 0x000248000104a983 */ /* 0x002ee20000100a00 */
[----:B------:R-:W-:Y:S02]  /*1acf0*/  ISETP.GE.AND P1, PT, R206, R0, PT ;  /* 0x00000000ce00720c */ /* 0x000fe40003f26270 */
[----:B------:R-:W-:-:S04]  /*1ad00*/  @!P2 LEA R12, P0, R207, R10, 0x2 ;  /* 0x0000000acf0ca211 */ /* 0x000fc800078010ff */
[----:B------:R-:W-:-:S05]  /*1ad10*/  @!P2 LEA.HI.X R13, R207, R11, R37, 0x2, P0 ;  /* 0x0000000bcf0da211 */ /* 0x000fca00000f1425 */
[----:B---3--:R1:W-:Y:S04]  /*1ad20*/  @!P2 ST.E.64 desc[UR36][R12.64], R4 ;  /* 0x000000040c00a985 */ /* 0x0083e8000c101b24 */
[----:B--2---:R-:W2:Y:S01]  /*1ad30*/  @!P1 LDL.64 R8, [R1+0x258] ;  /* 0x0002580001089983 */ /* 0x004ea20000100a00 */
[----:B------:R-:W-:Y:S02]  /*1ad40*/  ISETP.GE.AND P2, PT, R205, R0, PT ;  /* 0x00000000cd00720c */ /* 0x000fe40003f46270 */
[----:B------:R-:W-:-:S04]  /*1ad50*/  @!P1 LEA R14, P0, R206, R10, 0x2 ;  /* 0x0000000ace0e9211 */ /* 0x000fc800078010ff */
[----:B------:R-:W-:-:S05]  /*1ad60*/  @!P1 LEA.HI.X R15, R206, R11, R36, 0x2, P0 ;  /* 0x0000000bce0f9211 */ /* 0x000fca00000f1424 */
[----:B--2---:R2:W-:Y:S04]  /*1ad70*/  @!P1 ST.E.64 desc[UR36][R14.64], R8 ;  /* 0x000000080e009985 */ /* 0x0045e8000c101b24 */
        /* <DEDUP_REMOVED lines=113> */
[----:B------:R-:W-:-:S07]  /*1b490*/  @!P2 LEA.HI.X R13, R183, R11, R219, 0x2, P0 ;  /* 0x0000000bb70da211 */ /* 0x000fce00000f14db */
[C---:B--2---:R-:W-:Y:S01]  /*1b4a0*/  @!P1 LEA R14, P0, R182.reuse, R10, 0x2 ;  /* 0x0000000ab60e9211 */ /* 0x044fe200078010ff */
[----:B---3--:R0:W-:Y:S04]  /*1b4b0*/  @!P2 ST.E.64 desc[UR36][R12.64], R4 ;  /* 0x000000040c00a985 */ /* 0x0081e8000c101b24 */
[----:B------:R-:W2:Y:S01]  /*1b4c0*/  @!P1 LDL.64 R8, [R1+0x3d8] ;  /* 0x0003d80001089983 */ /* 0x000ea20000100a00 */
[----:B------:R-:W-:Y:S01]  /*1b4d0*/  @!P1 LEA.HI.X R15, R182, R11, R218, 0x2, P0 ;  /* 0x0000000bb60f9211 */ /* 0x000fe200000f14da */
[----:B------:R-:W-:Y:S01]  /*1b4e0*/  BSSY B1, `(.L_x_11695) ;  /* 0x0000009000017945 */ /* 0x000fe20003800000 */
[----:B------:R-:W-:-:S03]  /*1b4f0*/  ISETP.GE.AND P0, PT, R212, R0, PT ;  /* 0x00000000d400720c */ /* 0x000fc60003f06270 */
[----:B--2---:R0:W-:Y:S01]  /*1b500*/  @!P1 ST.E.64 desc[UR36][R14.64], R8 ;  /* 0x000000080e009985 */ /* 0x0041e2000c101b24 */
[----:B------:R-:W-:-:S09]  /*1b510*/  ISETP.GE.AND P1, PT, R211, R0, PT ;  /* 0x00000000d300720c */ /* 0x000fd20003f26270 */
[----:B------:R-:W-:Y:S05]  /*1b520*/  @P0 BRA `(.L_x_11696) ;  /* 0x0000000000100947 */ /* 0x000fea0003800000 */
[----:B0-----:R-:W2:Y:S01]  /*1b530*/  LDL.64 R4, [R1+0x3e8] ;  /* 0x0003e80001047983 */ /* 0x001ea20000100a00 */
[----:B------:R-:W-:-:S04]  /*1b540*/  LEA R2, P0, R212, R10, 0x2 ;  /* 0x0000000ad4027211 */ /* 0x000fc800078010ff */
[----:B------:R-:W-:-:S05]  /*1b550*/  LEA.HI.X R3, R212, R11, R217, 0x2, P0 ;  /* 0x0000000bd4037211 */ /* 0x000fca00000f14d9 */
[----:B--2---:R1:W-:Y:S04]  /*1b560*/  ST.E.64 desc[UR36][R2.64], R4 ;  /* 0x0000000402007985 */ /* 0x0043e8000c101b24 */
.L_x_11696:
[----:B------:R-:W-:Y:S05]  /*1b570*/  BSYNC B1 ;  /* 0x0000000000017941 */ /* 0x000fea0003800000 */
.L_x_11695:
[----:B------:R-:W-:Y:S05]  /*1b580*/  @P1 BRA `(.L_x_11692) ;  /* 0x0000000c00ac1947 */ /* 0x000fea0003800000 */
[----:B01----:R-:W2:Y:S01]  /*1b590*/  LDL.64 R4, [R1+0x3f8] ;  /* 0x0003f80001047983 */ /* 0x003ea20000100a00 */
[----:B------:R-:W-:-:S04]  /*1b5a0*/  LEA R2, P0, R211, R10, 0x2 ;  /* 0x0000000ad3027211 */ /* 0x000fc800078010ff */
[----:B------:R-:W-:-:S05]  /*1b5b0*/  LEA.HI.X R3, R211, R11, R216, 0x2, P0 ;  /* 0x0000000bd3037211 */ /* 0x000fca00000f14d8 */
[----:B--2---:R4:W-:Y:S01]  /*1b5c0*/  ST.E.64 desc[UR36][R2.64], R4 ;  /* 0x0000000402007985 */ /* 0x0049e2000c101b24 */
[----:B------:R-:W-:Y:S05]  /*1b5d0*/  BRA `(.L_x_11692) ;  /* 0x0000000c00987947 */ /* 0x000fea0003800000 */
.L_x_11683:
        /* <DEDUP_REMOVED lines=21> */
[----:B------:R-:W-:Y:S01]  /*1b730*/  ISETP.GT.AND P0, PT, R214, 0x7f, PT ;  /* 0x0000007fd600780c */ /* 0x000fe20003f04270 */
[----:B------:R-:W-:-:S09]  /*1b740*/  UMOV UR4, URZ ;  /* 0x0000003f00047c82 */ /* 0x000fd20008000000 */
[----:B------:R-:W-:Y:S01]  /*1b750*/  @!UP1 ULDC UR43, c[0x0][0xad4] ;  /* 0x0002b500002b9ab9 */ /* 0x000fe20000000800 */
[----:B--2---:R-:W-:Y:S01]  /*1b760*/  @P1 R2UR UR4, R6 ;  /* 0x00000000060412ca */ /* 0x004fe200000e0000 */
[----:B0-----:R-:W-:-:S14]  /*1b770*/  @P2 BRA `(.L_x_11697) ;  /* 0x0000000000102947 */ /* 0x001fdc0003800000 */
[----:B------:R-:W-:Y:S05]  /*1b780*/  @!P1 BRA `(.L_x_11697) ;  /* 0x00000000000c9947 */ /* 0x000fea0003800000 */
[----:B------:R-:W2:Y:S04]  /*1b790*/  LDG.E R5, desc[UR36][R2.64] ;  /* 0x0000002402057981 */ /* 0x000ea8000c1e1900 */
[----:B-----5:R-:W2:Y:S02]  /*1b7a0*/  LDG.E R0, desc[UR36][R2.64+0x4] ;  /* 0x0000042402007981 */ /* 0x020ea4000c1e1900 */
[----:B--2---:R-:W-:-:S07]  /*1b7b0*/  IMAD.IADD R0, R0, 0x1, -R5 ;  /* 0x0000000100007824 */ /* 0x004fce00078e0a05 */
.L_x_11697:
[----:B------:R-:W-:Y:S01]  /*1b7c0*/  USHF.R.S32.HI UR9, URZ, 0x1f, UR60 ;  /* 0x0000001f3f097899 */ /* 0x000fe2000801143c */
[----:B------:R-:W-:Y:S01]  /*1b7d0*/  BSSY B1, `(.L_x_11698) ;  /* 0x000003a000017945 */ /* 0x000fe20003800000 */
[----:B------:R-:W-:Y:S02]  /*1b7e0*/  USHF.R.S32.HI UR21, URZ, 0x1f, UR4 ;  /* 0x0000001f3f157899 */ /* 0x000fe40008011404 */
        /* <DEDUP_REMOVED lines=12> */
[----:B------:R-:W-:Y:S01]  /*1b8b0*/  IMAD.MOV.U32 R5, RZ, RZ, R4 ;  /* 0x000000ffff057224 */ /* 0x000fe200078e0004 */
[----:B------:R-:W-:Y:S02]  /*1b8c0*/  UMOV UR19, 0x9b8 ;  /* 0x000009b800137882 */ /* 0x000fe40000000000 */
[----:B------:R-:W-:Y:S02]  /*1b8d0*/  USEL UR19, UR19, 0x978, UP0 ;  /* 0x0000097813137887 */ /* 0x000fe40008000000 */
[----:B------:R-:W-:-:S06]  /*1b8e0*/  USEL UR18, UR59, URZ, UP0 ;  /* 0x0000003f3b127287 */ /* 0x000fcc0008000000 */
[----:B------:R-:W0:Y:S04]  /*1b8f0*/  @P0 LDC R3, c[0x0][0xbec] ;  /* 0x0002fb00ff030b82 */ /* 0x000e280000000800 */
[----:B------:R-:W-:Y:S01]  /*1b900*/  ULDC.64 UR12, c[0x0][UR19+0x220] ;  /* 0x00008800130c7abb */ /* 0x000fe20008000a00 */
[----:B------:R-:W-:Y:S01]  /*1b910*/  ULDC.64 UR10, c[0x0][UR19+0x218] ;  /* 0x00008600130a7abb */ /* 0x000fe20008000a00 */
[----:B------:R-:W-:Y:S01]  /*1b920*/  ULDC.64 UR14, c[0x0][UR19+0x228] ;  /* 0x00008a00130e7abb */ /* 0x000fe20008000a00 */
[----:B------:R-:W-:Y:S01]  /*1b930*/  UIMAD UR13, UR13, UR8, URZ ;  /* 0x000000080d0d72a4 */ /* 0x000fe2000f8e023f */
[----:B------:R-:W1:Y:S01]  /*1b940*/  @P0 LDC R9, c[0x0][0xbf0] ;  /* 0x0002fc00ff090b82 */ /* 0x000e620000000800 */
[----:B------:R-:W-:Y:S02]  /*1b950*/  UIMAD.WIDE.U32 UR16, UR10, UR58, URZ ;  /* 0x0000003a0a1072a5 */ /* 0x000fe4000f8e003f */
        /* <DEDUP_REMOVED lines=10> */
[----:B------:R-:W-:Y:S02]  /*1ba00*/  IMAD.U32 R3, RZ, RZ, UR23 ;  /* 0x00000017ff037e24 */ /* 0x000fe4000f8e00ff */
[----:B------:R-:W-:Y:S01]  /*1ba10*/  IMAD.U32 R6, RZ, RZ, UR14 ;  /* 0x0000000eff067e24 */ /* 0x000fe2000f8e00ff */
[----:B------:R-:W-:Y:S01]  /*1ba20*/  UIADD3.X UR12, UR12, UR20, UR21, UP1, UP2 ;  /* 0x000000140c0c7290 */ /* 0x000fe20008fe4415 */
[----:B-1----:R-:W-:Y:S01]  /*1ba30*/  @P0 SHF.R.U32.HI R5, RZ, R9, R2 ;  /* 0x00000009ff050219 */ /* 0x002fe20000011602 */
[----:B------:R-:W-:Y:S01]  /*1ba40*/  IMAD.U32 R2, RZ, RZ, UR22 ;  /* 0x00000016ff027e24 */ /* 0x000fe2000f8e00ff */
[----:B------:R-:W-:-:S03]  /*1ba50*/  ULDC.64 UR10, c[0x0][UR19+0x210] ;  /* 0x00008400130a7abb */ /* 0x000fc60008000a00 */
[--C-:B------:R-:W-:Y:S01]  /*1ba60*/  IMAD.MOV R9, RZ, RZ, -R5.reuse ;  /* 0x000000ffff097224 */ /* 0x100fe200078e0a05 */
[----:B------:R-:W-:Y:S02]  /*1ba70*/  IADD3 R2, P0, P1, R5, UR16, R2 ;  /* 0x0000001005027c10 */ /* 0x000fe4000f91e002 */
[----:B------:R-:W-:Y:S01]  /*1ba80*/  SHF.R.S32.HI R5, RZ, 0x1f, R5 ;  /* 0x0000001fff057819 */ /* 0x000fe20000011405 */
[----:B------:R-:W-:-:S03]  /*1ba90*/  IMAD R9, R11, R9, R4 ;  /* 0x000000090b097224 */ /* 0x000fc600078e0204 */
        /* <DEDUP_REMOVED lines=13> */
.L_x_11699:
[----:B------:R-:W-:Y:S05]  /*1bb70*/  BSYNC B1 ;  /* 0x0000000000017941 */ /* 0x000fea0003800000 */
.L_x_11698:
[----:B------:R-:W-:-:S06]  /*1bb80*/  UISETP.GT.AND UP0, UPT, UR43, 0x1, UPT ;  /* 0x000000012b00788c */ /* 0x000fcc000bf04270 */
[----:B------:R-:W-:-:S13]  /*1bb90*/  PLOP3.LUT P0, PT, PT, PT, UP0, 0x80, 0x0 ;  /* 0x000000000000781c */ /* 0x000fda0003f0f008 */
[----:B------:R-:W-:Y:S05]  /*1bba0*/  @P0 BRA `(.L_x_11692) ;  /* 0x0000000800240947 */ /* 0x000fea0003800000 */
[----:B------:R-:W1:Y:S01]  /*1bbb0*/  LDC R13, c[0x0][0xbe8] ;  /* 0x0002fa00ff0d7b82 */ /* 0x000e620000000800 */
[----:B------:R-:W-:Y:S01]  /*1bbc0*/  ULDC.64 UR14, c[0x0][0xaa0] ;  /* 0x0002a800000e7ab9 */ /* 0x000fe20000000a00 */
[----:B------:R-:W-:Y:S01]  /*1bbd0*/  IMAD R2, R215, 0x20, R213 ;  /* 0x00000020d7027824 */ /* 0x000fe200078e02d5 */
[----:B------:R-:W-:Y:S01]  /*1bbe0*/  UIMAD UR12, UR21, UR14, URZ ;  /* 0x0000000e150c72a4 */ /* 0x000fe2000f8e023f */
[----:B------:R-:W-:Y:S01]  /*1bbf0*/  BSSY B1, `(.L_x_11700) ;  /* 0x0000042000017945 */ /* 0x000fe20003800000 */
[----:B------:R-:W-:Y:S01]  /*1bc00*/  UIMAD.WIDE.U32 UR10, UR4, UR14, URZ ;  /* 0x0000000e040a72a5 */ /* 0x000fe2000f8e003f */
[----:B------:R-:W-:Y:S01]  /*1bc10*/  VIADD R6, R2, UR38 ;  /* 0x0000002602067c36 */ /* 0x000fe20008000000 */
[----:B------:R-:W-:-:S03]  /*1bc20*/  UIMAD UR12, UR4, UR15, UR12 ;  /* 0x0000000f040c72a4 */ /* 0x000fc6000f8e020c */
[----:B0-----:R-:W-:Y:S01]  /*1bc30*/  IMAD.MOV.U32 R5, RZ, RZ, R6 ;  /* 0x000000ffff057224 */ /* 0x001fe200078e0006 */
[----:B------:R-:W-:-:S03]  /*1bc40*/  UIADD3 UR11, UR11, UR12, URZ ;  /* 0x0000000c0b0b7290 */ /* 0x000fc6000fffe03f */
[----:B------:R-:W-:Y:S02]  /*1bc50*/  ULDC.64 UR12, c[0x0][0xae8] ;  /* 0x0002ba00000c7ab9 */ /* 0x000fe40000000a00 */
[----:B------:R-:W-:-:S04]  /*1bc60*/  UIMAD.WIDE.U32 UR10, UR58, UR12, UR10 ;  /* 0x0000000c3a0a72a5 */ /* 0x000fc8000f8e000a */
[----:B------:R-:W-:-:S03]  /*1bc70*/  UIMAD UR11, UR58, UR13, UR11 ;  /* 0x0000000d3a0b72a4 */ /* 0x000fc6000f8e020b */
[----:B------:R-:W-:Y:S01]  /*1bc80*/  ULDC.64 UR12, c[0x0][0xaf0] ;  /* 0x0002bc00000c7ab9 */ /* 0x000fe20000000a00 */
[----:B-1----:R-:W-:Y:S01]  /*1bc90*/  ISETP.NE.AND P0, PT, R13, 0x1, PT ;  /* 0x000000010d00780c */ /* 0x002fe20003f05270 */
[----:B------:R-:W-:-:S04]  /*1bca0*/  UIMAD UR9, UR9, UR12, URZ ;  /* 0x0000000c090972a4 */ /* 0x000fc8000f8e023f */
[----:B------:R-:W-:Y:S02]  /*1bcb0*/  UIMAD UR4, UR8, UR13, UR9 ;  /* 0x0000000d080472a4 */ /* 0x000fe4000f8e0209 */
[----:B------:R-:W-:-:S03]  /*1bcc0*/  UIMAD.WIDE.U32 UR8, UR8, UR12, UR10 ;  /* 0x0000000c080872a5 */ /* 0x000fc6000f8e000a */
        /* <DEDUP_REMOVED lines=52> */
.L_x_11701:
[----:B------:R-:W-:Y:S05]  /*1c010*/  BSYNC B1 ;  /* 0x0000000000017941 */ /* 0x000fea0003800000 */
.L_x_11700:
        /* <DEDUP_REMOVED lines=21> */
.L_x_11703:
[----:B------:R-:W-:Y:S05]  /*1c170*/  BSYNC B1 ;  /* 0x0000000000017941 */ /* 0x000fea0003800000 */
.L_x_11702:
        /* <DEDUP_REMOVED lines=21> */
.L_x_11705:
[----:B------:R-:W-:Y:S05]  /*1c2d0*/  BSYNC B1 ;  /* 0x0000000000017941 */ /* 0x000fea0003800000 */
.L_x_11704:
        /* <DEDUP_REMOVED lines=10> */
[-C--:B--2---:R-:W-:Y:S02]  /*1c380*/  @!P3 LEA R8, P6, R18, R2.reuse, 0x1 ;  /* 0x000000021208b211 */ /* 0x084fe400078c08ff */
[-C--:B------:R-:W-:Y:S02]  /*1c390*/  @!P2 LEA R10, P5, R22, R2.reuse, 0x1 ;  /* 0x00000002160aa211 */ /* 0x080fe400078a08ff */
[-C--:B------:R-:W-:Y:S02]  /*1c3a0*/  @!P1 LEA R12, P4, R19, R2.reuse, 0x1 ;  /* 0x00000002130c9211 */ /* 0x080fe400078808ff */
[-C--:B0-----:R-:W-:Y:S02]  /*1c3b0*/  @!P3 LEA.HI.X R9, R18, R5.reuse, R181, 0x1, P6 ;  /* 0x000000051209b211 */ /* 0x081fe400030f0cb5 */
        /* <DEDUP_REMOVED lines=8> */
.L_x_11692:
[----:B------:R-:W-:Y:S05]  /*1c440*/  BSYNC B0 ;  /* 0x0000000000007941 */ /* 0x000fea0003800000 */
.L_x_11682:
[----:B------:R-:W-:Y:S02]  /*1c450*/  ULDC UR4, c[0x0][0xc3c] ;  /* 0x00030f0000047ab9 */ /* 0x000fe40000000800 */
[----:B------:R-:W-:-:S06]  /*1c460*/  UISETP.GE.AND UP0, UPT, UR7, UR4, UPT ;  /* 0x000000040700728c */ /* 0x000fcc000bf06270 */
[----:B------:R-:W-:-:S13]  /*1c470*/  PLOP3.LUT P0, PT, PT, PT, UP0, 0x80, 0x0 ;  /* 0x000000000000781c */ /* 0x000fda0003f0f008 */
[----:B------:R-:W-:Y:S05]  /*1c480*/  @!P0 BRA `(.L_x_11706) ;  /* 0xfffffe4c00b08947 */ /* 0x000fea000383ffff */
[----:B------:R-:W-:Y:S05]  /*1c490*/  EXIT ;  /* 0x000000000000794d */ /* 0x000fea0003800000 */
.L_x_11575:
        /* <DEDUP_REMOVED lines=16> */
.L_x_11707:
        /* <DEDUP_REMOVED lines=44> */
.L_x_11711:
        /* <DEDUP_REMOVED lines=35> */
.L_x_11709:
        /* <DEDUP_REMOVED lines=13> */
.L_x_11712:
        /* <DEDUP_REMOVED lines=62> */
.L_x_11713:
        /* <DEDUP_REMOVED lines=61> */
.L_x_11714:
[----:B------:R-:W-:-:S05]  /*1d310*/  LOP3.LUT R17, RZ, R2, RZ, 0x33, !PT ;  /* 0x00000002ff117212 */ /* 0x000fca00078e33ff */
[----:B------:R-:W-:Y:S01]  /*1d320*/  IMAD.IADD R17, R0, 0x1, R17 ;  /* 0x0000000100117824 */ /* 0x000fe200078e0211 */
[----:B------:R-:W-:Y:S06]  /*1d330*/  BRA `(.L_x_11715) ;  /* 0x0000000000147947 */ /* 0x000fec0003800000 */
.L_x_11710:
[----:B------:R-:W-:Y:S01]  /*1d340*/  ULDC UR4, c[0x0][0xc3c] ;  /* 0x00030f0000047ab9 */ /* 0x000fe20000000800 */
[----:B------:R-:W-:Y:S02]  /*1d350*/  IMAD.MOV.U32 R17, RZ, RZ, RZ ;  /* 0x000000ffff117224 */ /* 0x000fe400078e00ff */
[----:B------:R-:W-:Y:S02]  /*1d360*/  IMAD.U32 R16, RZ, RZ, UR6 ;  /* 0x00000006ff107e24 */ /* 0x000fe4000f8e00ff */
[----:B------:R-:W-:Y:S02]  /*1d370*/  IMAD.MOV.U32 R18, RZ, RZ, RZ ;  /* 0x000000ffff127224 */ /* 0x000fe400078e00ff */
[----:B------:R-:W-:-:S07]  /*1d380*/  IMAD.U32 R19, RZ, RZ, UR4 ;  /* 0x00000004ff137e24 */ /* 0x000fce000f8e00ff */
.L_x_11715:
[----:B------:R-:W-:-:S13]  /*1d390*/  ISETP.NE.AND P0, PT, R7, RZ, PT ;  /* 0x000000ff0700720c */ /* 0x000fda0003f05270 */
[----:B------:R-:W0:Y:S01]  /*1d3a0*/  @!P0 S2R R3, SR_CgaCtaId ;  /* 0x0000000000038919 */ /* 0x000e220000008800 */
[----:B------:R-:W-:-:S04]  /*1d3b0*/  @!P0 MOV R0, 0x400 ;  /* 0x0000040000008802 */ /* 0x000fc80000000f00 */
[----:B0-----:R-:W-:-:S05]  /*1d3c0*/  @!P0 LEA R0, R3, R0, 0x18 ;  /* 0x0000000003008211 */ /* 0x001fca00078ec0ff */
[----:B------:R1:W-:Y:S01]  /*1d3d0*/  @!P0 STS.128 [R0+0x228d0], R16 ;  /* 0x0228d01000008388 */ /* 0x0003e20000000c00 */
[----:B------:R-:W-:Y:S06]  /*1d3e0*/  BAR.ARV 0x5, 0x180 ;  /* 0x0146000000007b1d */ /* 0x000fec0000002000 */
.L_x_11708:
        /* <DEDUP_REMOVED lines=28> */
[C---:B------:R-:W-:Y:S01]  /*1d5b0*/  LOP3.LUT R2, R4.reuse, 0x80, RZ, 0xfc, !PT ;  /* 0x0000008004027812 */ /* 0x040fe200078efcff */
[----:B------:R-:W-:Y:S01]  /*1d5c0*/  IMAD.U32 R22, RZ, RZ, UR4 ;  /* 0x00000004ff167e24 */ /* 0x000fe2000f8e00ff */
[----:B------:R-:W-:-:S03]  /*1d5d0*/  LOP3.LUT R0, R4, 0xc0, RZ, 0xfc, !PT ;  /* 0x000000c004007812 */ /* 0x000fc600078efcff */
[----:B---3--:R-:W-:-:S07]  /*1d5e0*/  IMAD R36, R28, 0x2, R22 ;  /* 0x000000021c247824 */ /* 0x008fce00078e0216 */
.L_x_11787:
        /* <DEDUP_REMOVED lines=38> */
.L_x_11717:
        /* <DEDUP_REMOVED lines=8> */
.L_x_11718:
        /* <DEDUP_REMOVED lines=9> */
.L_x_11719:
        /* <DEDUP_REMOVED lines=28> */
.L_x_11722:
[----:B------:R-:W-:-:S13]  /*1db20*/  ISETP.NE.AND P0, PT, R3, 0x1, PT ;  /* 0x000000010300780c */ /* 0x000fda0003f05270 */
[----:B------:R-:W0:Y:S02]  /*1db30*/  @P0 LDC.64 R4, c[0x0][0x9e8] ;  /* 0x00027a00ff040b82 */ /* 0x000e240000000a00 */
[----:B0-----:R-:W-:-:S05]  /*1db40*/  @P0 IMAD.HI.U32 R4, R0, R4, RZ ;  /* 0x0000000400040227 */ /* 0x001fca00078e00ff */
[----:B------:R-:W-:-:S07]  /*1db50*/  @P0 SHF.R.U32.HI R0, RZ, R5, R4 ;  /* 0x00000005ff000219 */ /* 0x000fce0000011604 */
.L_x_11723:
[----:B------:R-:W-:Y:S05]  /*1db60*/  BSYNC B0 ;  /* 0x0000000000007941 */ /* 0x000fea0003800000 */
.L_x_11721:
[----:B------:R-:W-:-:S05]  /*1db70*/  IMAD R5, R0, R3, R3 ;  /* 0x0000000300057224 */ /* 0x000fca00078e0203 */
[----:B------:R-:W-:-:S07]  /*1db80*/  VIMNMX R2, R2, R5, PT ;  /* 0x0000000502027248 */ /* 0x000fce0003fe0100 */
.L_x_11720:
        /* <DEDUP_REMOVED lines=9> */
[----:B------:R-:W-:Y:S02]  /*1dc20*/  SHF.R.U32.HI R5, RZ, 0x1f, R2 ;  /* 0x0000001fff057819 */ /* 0x000fe40000011602 */
[----:B------:R-:W-:Y:S01]  /*1dc30*/  IADD3 R4, R4, R17, -R35 ;  /* 0x0000001104047210 */ /* 0x000fe20007ffe823 */
[----:B------:R-:W-:Y:S01]  /*1dc40*/  IMAD.HI R0, R0, 0x2aaaaaab, RZ ;  /* 0x2aaaaaab00007827 */ /* 0x000fe200078e02ff */
[----:B------:R-:W-:-:S03]  /*1dc50*/  LEA.HI.SX32 R7, R2, R5, 0x1c ;  /* 0x0000000502077211 */ /* 0x000fc600078fe2ff */
[----:B------:R-:W-:Y:S01]  /*1dc60*/  VIADD R2, R4, -UR4 ;  /* 0x8000000404027c36 */ /* 0x000fe20008000000 */
[----:B------:R-:W-:-:S04]  /*1dc70*/  SHF.R.U32.HI R5, RZ, 0x1f, R0 ;  /* 0x0000001fff057819 */ /* 0x000fc80000011600 */
[----:B------:R-:W-:-:S04]  /*1dc80*/  LEA.HI.SX32 R0, R0, R5, 0x1c ;  /* 0x0000000500007211 */ /* 0x000fc800078fe2ff */
[----:B------:R-:W-:Y:S01]  /*1dc90*/  VIMNMX R0, R0, R7, PT ;  /* 0x0000000700007248 */ /* 0x000fe20003fe0100 */
        /* <DEDUP_REMOVED lines=12> */
.L_x_11726:
[----:B------:R-:W-:-:S13]  /*1dd60*/  ISETP.NE.AND P0, PT, R3, 0x1, PT ;  /* 0x000000010300780c */ /* 0x000fda0003f05270 */
[----:B------:R-:W0:Y:S02]  /*1dd70*/  @P0 LDC.64 R4, c[0x0][0x9e8] ;  /* 0x00027a00ff040b82 */ /* 0x000e240000000a00 */
[----:B0-----:R-:W-:-:S05]  /*1dd80*/  @P0 IMAD.HI.U32 R4, R6, R4, RZ ;  /* 0x0000000406040227 */ /* 0x001fca00078e00ff */
[----:B------:R-:W-:-:S07]  /*1dd90*/  @P0 SHF.R.U32.HI R6, RZ, R5, R4 ;  /* 0x00000005ff060219 */ /* 0x000fce0000011604 */
.L_x_11727:
[----:B------:R-:W-:Y:S05]  /*1dda0*/  BSYNC B0 ;  /* 0x0000000000007941 */ /* 0x000fea0003800000 */
.L_x_11725:
[----:B------:R-:W-:-:S05]  /*1ddb0*/  IMAD R3, R6, R3, RZ ;  /* 0x0000000306037224 */ /* 0x000fca00078e02ff */
[----:B------:R-:W-:-:S07]  /*1ddc0*/  VIMNMX R2, R2, R3, !PT ;  /* 0x0000000302027248 */ /* 0x000fce0007fe0100 */
.L_x_11724:
[----:B------:R-:W-:Y:S01]  /*1ddd0*/  IMAD.HI R2, R2, 0x2aaaaaab, RZ ;  /* 0x2aaaaaab02027827 */ /* 0x000fe200078e02ff */
[----:B------:R-:W-:Y:S04]  /*1dde0*/  BSSY B0, `(.L_x_11728) ;  /* 0x0000029000007945 */ /* 0x000fe80003800000 */
[----:B------:R-:W-:-:S04]  /*1ddf0*/  SHF.R.U32.HI R3, RZ, 0x1f, R2 ;  /* 0x0000001fff037819 */ /* 0x000fc80000011602 */
[----:B------:R-:W-:Y:S02]  /*1de00*/  LEA.HI.SX32 R3, R2, R3, 0x1c ;  /* 0x0000000302037211 */ /* 0x000fe400078fe2ff */
[----:B------:R-:W-:Y:S02]  /*1de10*/  LOP3.LUT R2, R18, 0xff000000, RZ, 0xc0, !PT ;  /* 0xff00000012027812 */ /* 0x000fe400078ec0ff */
        /* <DEDUP_REMOVED lines=12> */
[----:B0-----:R-:W-:Y:S02]  /*1dee0*/  IABS R6, R5 ;  /* 0x0000000500067213 */ /* 0x001fe40000000000 */
[----:B------:R-:W-:Y:S02]  /*1def0*/  IADD3 R8, R5, -0x1, R0 ;  /* 0xffffffff05087810 */ /* 0x000fe40007ffe000 */
[----:B------:R-:W0:Y:S03]  /*1df00*/  I2F.RP R7, R6 ;  /* 0x0000000600077306 */ /* 0x000e260000209400 */
[----:B------:R-:W-:-:S05]  /*1df10*/  IMAD.IADD R8, R8, 0x1, -R29 ;  /* 0x0000000108087824 */ /* 0x000fca00078e0a1d */
        /* <DEDUP_REMOVED lines=21> */
.L_x_11729:
[----:B------:R-:W-:Y:S05]  /*1e070*/  BSYNC B0 ;  /* 0x0000000000007941 */ /* 0x000fea0003800000 */
.L_x_11728:
        /* <DEDUP_REMOVED lines=23> */
.L_x_11731:
        /* <DEDUP_REMOVED lines=20> */
.L_x_11734:
[----:B------:R-:W-:Y:S05]  /*1e330*/  BSYNC B6 ;  /* 0x0000000000067941 */ /* 0x000fea0003800000 */
.L_x_11733:
        /* <DEDUP_REMOVED lines=20> */
.L_x_11737:
        /* <DEDUP_REMOVED lines=15> */
.L_x_11736:
[----:B------:R-:W-:Y:S05]  /*1e570*/  BSYNC B6 ;  /* 0x0000000000067941 */ /* 0x000fea0003800000 */
.L_x_11735:
        /* <DEDUP_REMOVED lines=10> */
[----:B------:R-:W-:-:S04]  /*1e620*/  LOP3.LUT R21, R21, 0x38, RZ, 0xc0, !PT ;  /* 0x0000003815157812 */ /* 0x000fc800078ec0ff */
[----:B------:R-:W-:Y:S01]  /*1e630*/  LOP3.LUT R31, R21, 0x40, RZ, 0xfc, !PT ;  /* 0x00000040151f7812 */ /* 0x000fe200078efcff */
[----:B---3--:R-:W-:Y:S01]  /*1e640*/  @P0 IMAD.WIDE R2, R19, 0x4, R2 ;  /* 0x0000000413020825 */ /* 0x008fe200078e0202 */
[----:B------:R-:W-:-:S03]  /*1e650*/  LOP3.LUT R21, R21, 0x80, RZ, 0xfc, !PT ;  /* 0x0000008015157812 */ /* 0x000fc600078efcff */
[----:B-1----:R-:W-:Y:S01]  /*1e660*/  IMAD.SHL.U32 R25, R20, 0x8, RZ ;  /* 0x0000000814197824 */ /* 0x002fe200078e00ff */
[----:B------:R0:W5:Y:S01]  /*1e670*/  @P0 LDG.E R27, desc[UR36][R2.64] ;  /* 0x00000024021b0981 */ /* 0x000162000c1e1900 */
[----:B------:R-:W-:Y:S01]  /*1e680*/  ISETP.GE.AND P0, PT, R21, UR4, PT ;  /* 0x0000000415007c0c */ /* 0x000fe2000bf06270 */
[----:B------:R-:W-:Y:S01]  /*1e690*/  UMOV UR5, 0xffffffff ;  /* 0xffffffff00057882 */ /* 0x000fe20000000000 */
[----:B------:R-:W-:Y:S01]  /*1e6a0*/  ISETP.GE.AND P1, PT, R31, UR4, PT ;  /* 0x000000041f007c0c */ /* 0x000fe2000bf26270 */
[----:B------:R-:W1:Y:S01]  /*1e6b0*/  S2R R21, SR_TID.X ;  /* 0x0000000000157919 */ /* 0x000e620000002100 */
[----:B------:R-:W-:Y:S01]  /*1e6c0*/  LOP3.LUT R25, R25, 0x38, RZ, 0xc0, !PT ;  /* 0x0000003819197812 */ /* 0x000fe200078ec0ff */
[----:B------:R-:W-:Y:S01]  /*1e6d0*/  VIADD R0, R32, 0xffffffff ;  /* 0xffffffff20007836 */ /* 0x000fe20000000000 */
[----:B------:R-:W-:Y:S02]  /*1e6e0*/  LOP3.LUT R23, R23, 0xfffffffe, RZ, 0xc0, !PT ;  /* 0xfffffffe17177812 */ /* 0x000fe400078ec0ff */
[----:B------:R-:W-:-:S02]  /*1e6f0*/  ISETP.GE.AND P2, PT, R25, UR4, PT ;  /* 0x0000000419007c0c */ /* 0x000fc4000bf46270 */
[----:B------:R-:W-:Y:S02]  /*1e700*/  LOP3.LUT R23, R23, 0xffffffef, RZ, 0xc0, !PT ;  /* 0xffffffef17177812 */ /* 0x000fe400078ec0ff */
[----:B------:R-:W-:Y:S02]  /*1e710*/  LOP3.LUT R25, R25, 0xc0, RZ, 0xfc, !PT ;  /* 0x000000c019197812 */ /* 0x000fe400078efcff */
[----:B------:R-:W-:Y:S02]  /*1e720*/  LOP3.LUT R20, R20, 0x7f, RZ, 0xc0, !PT ;  /* 0x0000007f14147812 */ /* 0x000fe400078ec0ff */
[----:B------:R-:W-:Y:S02]  /*1e730*/  @P1 LOP3.LUT R23, R23, 0x10, RZ, 0xfc, !PT ;  /* 0x0000001017171812 */ /* 0x000fe400078efcff */
[----:B------:R-:W-:-:S03]  /*1e740*/  SHF.R.U32.HI R31, RZ, 0x3, R20 ;  /* 0x00000003ff1f7819 */ /* 0x000fc60000011614 */
[----:B------:R-:W-:-:S04]  /*1e750*/  @P2 LOP3.LUT R23, R23, 0x1, RZ, 0xfc, !PT ;  /* 0x0000000117172812 */ /* 0x000fc800078efcff */
[----:B------:R-:W-:-:S04]  /*1e760*/  LOP3.LUT R23, R23, 0xfffffff7, RZ, 0xc0, !PT ;  /* 0xfffffff717177812 */ /* 0x000fc800078ec0ff */
[----:B------:R-:W-:Y:S02]  /*1e770*/  @P0 LOP3.LUT R23, R23, 0x8, RZ, 0xfc, !PT ;  /* 0x0000000817170812 */ /* 0x000fe400078efcff */
[----:B------:R-:W-:Y:S02]  /*1e780*/  ISETP.GE.AND P0, PT, R25, UR4, PT ;  /* 0x0000000419007c0c */ /* 0x000fe4000bf06270 */
[----:B------:R-:W-:Y:S01]  /*1e790*/  LOP3.LUT R23, R23, 0xfffffffb, RZ, 0xc0, !PT ;  /* 0xfffffffb17177812 */ /* 0x000fe200078ec0ff */
[----:B-1----:R-:W-:-:S05]  /*1e7a0*/  IMAD.SHL.U32 R20, R21, 0x10, RZ ;  /* 0x0000001015147824 */ /* 0x002fca00078e00ff */
[----:B------:R-:W-:-:S05]  /*1e7b0*/  LOP3.LUT R20, R31, 0x70, R20, 0xf8, !PT ;  /* 0x000000701f147812 */ /* 0x000fca00078ef814 */
[----:B------:R-:W-:Y:S01]  /*1e7c0*/  @P0 LOP3.LUT R23, R23, 0x4, RZ, 0xfc, !PT ;  /* 0x0000000417170812 */ /* 0x000fe200078efcff */
[----:B------:R-:W-:Y:S01]  /*1e7d0*/  IMAD R34, R0, 0x60, R20 ;  /* 0x0000006000227824 */ /* 0x000fe200078e0214 */
[----:B0-2---:R-:W-:Y:S06]  /*1e7e0*/  BRA.DIV UR5, `(.L_x_11738) ;  /* 0x0000004205b47947 */ /* 0x005fec000b800000 */
.L_x_11804:
[----:B------:R-:W-:Y:S01]  /*1e7f0*/  ISETP.NE.AND P1, PT, R8, 0x1, PT ;  /* 0x000000010800780c */ /* 0x000fe20003f25270 */
[----:B------:R-:W-:Y:S01]  /*1e800*/  IMAD.MOV.U32 R32, RZ, RZ, RZ ;  /* 0x000000ffff207224 */ /* 0x000fe200078e00ff */
[C---:B------:R-:W-:Y:S01]  /*1e810*/  ISETP.GE.AND P0, PT, R34.reuse, R17, PT ;  /* 0x000000112200720c */ /* 0x040fe20003f06270 */
[----:B------:R-:W-:Y:S01]  /*1e820*/  IMAD.IADD R34, R34, 0x1, R30 ;  /* 0x0000000122227824 */ /* 0x000fe200078e021e */
[----:B-----5:R-:W-:Y:S02]  /*1e830*/  SHF.R.S32.HI R31, RZ, 0x1f, R27 ;  /* 0x0000001fff1f7819 */ /* 0x020fe4000001141b */
[----:B------:R-:W-:Y:S01]  /*1e840*/  ISETP.GT.U32.OR P0, PT, R20, 0x5f, P0 ;  /* 0x0000005f1400780c */ /* 0x000fe20000704470 */
[----:B------:R-:W-:Y:S01]  /*1e850*/  IMAD.MOV.U32 R6, RZ, RZ, R34 ;  /* 0x000000ffff067224 */ /* 0x000fe200078e0022 */
[----:B------:R-:W-:-:S05]  /*1e860*/  LOP3.LUT R23, R23, 0xffffff7f, RZ, 0xc0, !PT ;  /* 0xffffff7f17177812 */ /* 0x000fca00078ec0ff */
[----:B------:R-:W0:Y:S01]  /*1e870*/  @P1 LDC R3, c[0x0][0x434] ;  /* 0x00010d00ff031b82 */ /* 0x000e220000000800 */
[----:B------:R-:W-:-:S07]  /*1e880*/  @P1 LOP3.LUT R23, R23, 0x80, RZ, 0xfc, !PT ;  /* 0x0000008017171812 */ /* 0x000fce00078efcff */
[----:B------:R-:W1:Y:S08]  /*1e890*/  @P1 LDC R2, c[0x0][0x438] ;  /* 0x00010e00ff021b82 */ /* 0x000e700000000800 */
[----:B------:R-:W2:Y:S01]  /*1e8a0*/  @!P0 LDC.64 R4, c[0x0][0x428] ;  /* 0x00010a00ff048b82 */ /* 0x000ea20000000a00 */
[----:B0-----:R-:W-:-:S05]  /*1e8b0*/  @P1 IMAD.HI.U32 R3, R34, R3, RZ ;  /* 0x0000000322031227 */ /* 0x001fca00078e00ff */
[----:B-1----:R-:W-:-:S04]  /*1e8c0*/  @P1 SHF.R.U32.HI R6, RZ, R2, R3 ;  /* 0x00000002ff061219 */ /* 0x002fc80000011603 */
[--C-:B------:R-:W-:Y:S01]  /*1e8d0*/  @!P0 SHF.R.S32.HI R3, RZ, 0x1f, R6.reuse ;  /* 0x0000001fff038819 */ /* 0x100fe20000011406 */
[----:B------:R-:W-:Y:S02]  /*1e8e0*/  @!P0 IMAD.MOV.U32 R2, RZ, RZ, R6 ;  /* 0x000000ffff028224 */ /* 0x000fe400078e0006 */
[-C--:B--2---:R-:W-:Y:S02]  /*1e8f0*/  @!P0 IMAD R7, R31, R4.reuse, RZ ;  /* 0x000000041f078224 */ /* 0x084fe400078e02ff */
[----:B------:R-:W-:-:S04]  /*1e900*/  @!P0 IMAD.WIDE.U32 R2, R27, R4, R2 ;  /* 0x000000041b028225 */ /* 0x000fc800078e0002 */
[----:B------:R-:W-:Y:S02]  /*1e910*/  @!P0 IMAD R7, R27, R5, R7 ;  /* 0x000000051b078224 */ /* 0x000fe400078e0207 */
[----:B------:R-:W0:Y:S02]  /*1e920*/  @!P0 LDC.64 R4, c[0x0][0x418] ;  /* 0x00010600ff048b82 */ /* 0x000e240000000a00 */
[----:B------:R-:W-:Y:S02]  /*1e930*/  @!P0 IMAD.IADD R7, R3, 0x1, R7 ;  /* 0x0000000103078824 */ /* 0x000fe400078e0207 */
[----:B------:R-:W-:-:S04]  /*1e940*/  IMAD.MOV R3, RZ, RZ, -R6 ;  /* 0x000000ffff037224 */ /* 0x000fc800078e0a06 */
[----:B------:R-:W-:Y:S01]  /*1e950*/  IMAD R34, R8, R3, R34 ;  /* 0x0000000308227224 */ /* 0x000fe200078e0222 */
[----:B------:R-:W-:Y:S02]  /*1e960*/  SEL R3, RZ, 0x1, P2 ;  /* 0x00000001ff037807 */ /* 0x000fe40001000000 */
[----:B0-----:R-:W-:-:S04]  /*1e970*/  @!P0 LEA R4, P1, R2, R4, 0x2 ;  /* 0x0000000402048211 */ /* 0x001fc800078210ff */
[----:B------:R-:W-:Y:S01]  /*1e980*/  @!P0 LEA.HI.X R5, R2, R5, R7, 0x2, P1 ;  /* 0x0000000502058211 */ /* 0x000fe200008f1407 */
[----:B------:R-:W-:Y:S01]  /*1e990*/  IMAD.U32 R2, RZ, RZ, UR38 ;  /* 0x00000026ff027e24 */ /* 0x000fe2000f8e00ff */
[----:B------:R0:W-:Y:S04]  /*1e9a0*/  STL [R1+0x41c], R3 ;  /* 0x00041c0301007387 */ /* 0x0001e80000100800 */
[----:B------:R0:W5:Y:S01]  /*1e9b0*/  @!P0 LDG.E R32, desc[UR36][R4.64] ;  /* 0x0000002404208981 */ /* 0x000162000c1e1900 */
[----:B------:R-:W-:Y:S02]  /*1e9c0*/  ISETP.NE.AND P0, PT, R2, 0x3, PT ;  /* 0x000000030200780c */ /* 0x000fe40003f05270 */
[----:B------:R-:W-:Y:S02]  /*1e9d0*/  ISETP.GT.U32.AND P1, PT, R20, 0x5f, PT ;  /* 0x0000005f1400780c */ /* 0x000fe40003f24070 */
[----:B------:R-:W-:-:S02]  /*1e9e0*/  LOP3.LUT R23, R23, 0xffffffbf, RZ, 0xc0, !PT ;  /* 0xffffffbf17177812 */ /* 0x000fc400078ec0ff */
[----:B------:R-:W-:-:S07]  /*1e9f0*/  LOP3.LUT R18, R18, 0xffff, RZ, 0xc0, !PT ;  /* 0x0000ffff12127812 */ /* 0x000fce00078ec0ff */
[----:B------:R-:W-:-:S04]  /*1ea00*/  @P0 LOP3.LUT R23, R23, 0x40, RZ, 0xfc, !PT ;  /* 0x0000004017170812 */ /* 0x000fc800078efcff */
[----:B------:R-:W-:-:S04]  /*1ea10*/  LOP3.LUT R23, R23, 0xffffffdf, RZ, 0xc0, !PT ;  /* 0xffffffdf17177812 */ /* 0x000fc800078ec0ff */
[----:B------:R-:W-:Y:S01]  /*1ea20*/  @P1 LOP3.LUT R23, R23, 0x20, RZ, 0xfc, !PT ;  /* 0x0000002017171812 */ /* 0x000fe200078efcff */
[----:B0-----:R-:W-:Y:S06]  /*1ea30*/  @!P0 BRA `(.L_x_11739) ;  /* 0x0000000000048947 */ /* 0x001fec0003800000 */
[----:B------:R-:W-:Y:S01]  /*1ea40*/  BPT.TRAP 0x1 ;  /* 0x000000040000795c */ /* 0x000fe20000300000 */
.L_x_11739:
[----:B------:R-:W-:Y:S01]  /*1ea50*/  IMAD R25, R0, -0x60, R17 ;  /* 0xffffffa000197824 */ /* 0x000fe200078e0211 */
[----:B------:R-:W-:Y:S01]  /*1ea60*/  SHF.L.U32 R0, R26, 0x1f, RZ ;  /* 0x0000001f1a007819 */ /* 0x000fe200000006ff */
[----:B------:R-:W-:Y:S01]  /*1ea70*/  IMAD R17, R24, 0x8, R22 ;  /* 0x0000000818117824 */ /* 0x000fe200078e0216 */
[----:B------:R-:W-:Y:S03]  /*1ea80*/  BSSY B0, `(.L_x_11740) ;  /* 0x0000003000007945 */ /* 0x000fe60003800000 */
[----:B------:R-:W0:Y:S02]  /*1ea90*/  SYNCS.PHASECHK.TRANS64.TRYWAIT P0, [R17+URZ+0x22840], R0 ;  /* 0x02284000110075a7 */ /* 0x000e24000800017f */
[----:B0-----:R-:W-:Y:S05]  /*1eaa0*/  @!P0 BRA `(.L_x_11741) ;  /* 0x0000004000348947 */ /* 0x001fea0003800000 */
.L_x_11805:
[----:B------:R-:W-:Y:S05]  /*1eab0*/  BSYNC B0 ;  /* 0x0000000000007941 */ /* 0x000fea0003800000 */
.L_x_11740:
[----:B0-----:R-:W-:Y:S01]  /*1eac0*/  SHF.R.S32.HI R0, RZ, 0x1f, R34 ;  /* 0x0000001fff007819 */ /* 0x001fe20000011422 */
[----:B------:R-:W-:Y:S01]  /*1ead0*/  ULDC.64 UR4, c[0x0][0x300] ;  /* 0x0000c00000047ab9 */ /* 0x000fe20000000a00 */
[----:B-----5:R-:W-:Y:S01]  /*1eae0*/  SHF.R.S32.HI R4, RZ, 0x1f, R32 ;  /* 0x0000001fff047819 */ /* 0x020fe20000011420 */
[----:B------:R-:W-:Y:S01]  /*1eaf0*/  ULDC.64 UR6, c[0x0][0x2e8] ;  /* 0x0000ba0000067ab9 */ /* 0x000fe20000000a00 */
[----:B------:R-:W-:Y:S01]  /*1eb00*/  LOP3.LUT R23, R23, 0xfffffffd, RZ, 0xc0, !PT ;  /* 0xfffffffd17177812 */ /* 0x000fe200078ec0ff */
[----:B------:R-:W-:Y:S01]  /*1eb10*/  IMAD R3, R0, UR4, RZ ;  /* 0x0000000400037c24 */ /* 0x000fe2000f8e02ff */
[----:B------:R0:W-:Y:S04]  /*1eb20*/  STL [R1+0x408], R0 ;  /* 0x0004080001007387 */ /* 0x0001e80000100800 */
[----:B------:R1:W-:Y:S01]  /*1eb30*/  STL [R1+0x40c], R4 ;  /* 0x00040c0401007387 */ /* 0x0003e20000100800 */
[----:B0-----:R-:W-:-:S02]  /*1eb40*/  IMAD R0, R34, UR5, R3 ;  /* 0x0000000522007c24 */ /* 0x001fc4000f8e0203 */
[----:B------:R-:W-:Y:S01]  /*1eb50*/  IMAD.WIDE.U32 R2, R34, UR4, RZ ;  /* 0x0000000422027c25 */ /* 0x000fe2000f8e00ff */
[----:B------:R-:W-:-:S03]  /*1eb60*/  ULDC.64 UR4, c[0x0][0x310] ;  /* 0x0000c40000047ab9 */ /* 0x000fc60000000a00 */
[----:B------:R-:W-:Y:S02]  /*1eb70*/  IMAD.IADD R3, R3, 0x1, R0 ;  /* 0x0000000103037824 */ /* 0x000fe400078e0200 */
[----:B------:R-:W-:Y:S02]  /*1eb80*/  IMAD R0, R4, UR4, RZ ;  /* 0x0000000404007c24 */ /* 0x000fe4000f8e02ff */
[----:B-1----:R-:W0:Y:S01]  /*1eb90*/  S2R R4, SR_TID.X ;  /* 0x0000000000047919 */ /* 0x002e220000002100 */
[----:B------:R-:W-:-:S04]  /*1eba0*/  IMAD.WIDE.U32 R2, R32, UR4, R2 ;  /* 0x0000000420027c25 */ /* 0x000fc8000f8e0002 */
[----:B------:R-:W-:Y:S01]  /*1ebb0*/  IMAD R0, R32, UR5, R0 ;  /* 0x0000000520007c24 */ /* 0x000fe2000f8e0200 */
[----:B------:R-:W-:-:S03]  /*1ebc0*/  ULDC.64 UR4, c[0x0][0x308] ;  /* 0x0000c20000047ab9 */ /* 0x000fc60000000a00 */
[----:B------:R-:W-:Y:S02]  /*1ebd0*/  IMAD.IADD R3, R3, 0x1, R0 ;  /* 0x0000000103037824 */ /* 0x000fe400078e0200 */
[----:B------:R-:W-:Y:S01]  /*1ebe0*/  IMAD.WIDE.U32 R2, R18, UR4, R2 ;  /* 0x0000000412027c25 */ /* 0x000fe2000f8e0002 */
[----:B------:R-:W-:Y:S02]  /*1ebf0*/  ULDC UR4, c[0x0][0x2f4] ;  /* 0x0000bd0000047ab9 */ /* 0x000fe40000000800 */
[----:B------:R-:W-:Y:S02]  /*1ec00*/  LEA R0, P0, R2, UR6, 0x1 ;  /* 0x0000000602007c11 */ /* 0x000fe4000f8008ff */
[----:B0-----:R-:W-:Y:S01]  /*1ec10*/  LOP3.LUT R5, R4, 0x7f, RZ, 0xc0, !PT ;  /* 0x0000007f04057812 */ /* 0x001fe200078ec0ff */
[----:B------:R-:W-:Y:S01]  /*1ec20*/  IMAD R4, R18, UR5, R3 ;  /* 0x0000000512047c24 */ /* 0x000fe2000f8e0203 */
[----:B------:R-:W-:Y:S02]  /*1ec30*/  UMOV UR5, 0xffffffff ;  /* 0xffffffff00057882 */ /* 0x000fe40000000000 */
[----:B------:R-:W-:-:S02]  /*1ec40*/  SHF.R.U32.HI R6, RZ, 0x3, R5 ;  /* 0x00000003ff067819 */ /* 0x000fc40000011605 */
[----:B------:R-:W0:Y:S01]  /*1ec50*/  S2R R5, SR_TID.X ;  /* 0x0000000000057919 */ /* 0x000e220000002100 */
[----:B------:R-:W-:Y:S02]  /*1ec60*/  LEA.HI.X R4, R2, UR7, R4, 0x1, P0 ;  /* 0x0000000702047c11 */ /* 0x000fe400080f0c04 */
[----:B------:R-:W-:-:S05]  /*1ec70*/  IMAD.IADD R25, R25, 0x1, -R6 ;  /* 0x0000000119197824 */ /* 0x000fca00078e0a06 */
        /* <DEDUP_REMOVED lines=59> */
.L_x_11819:
        /* <DEDUP_REMOVED lines=10> */
.L_x_11743:
        /* <DEDUP_REMOVED lines=10> */
.L_x_11744:
        /* <DEDUP_REMOVED lines=23> */
.L_x_11746:
[----:B------:R-:W-:Y:S05]  /*1f2e0*/  BSYNC B6 ;  /* 0x0000000000067941 */ /* 0x000fea0003800000 */
.L_x_11745:
[----:B------:R-:W2:Y:S01]  /*1f2f0*/  LDC R20, c[0x0][0x448] ;  /* 0x00011200ff147b82 */ /* 0x000ea20000000800 */
[----:B------:R-:W-:Y:S01]  /*1f300*/  SHF.R.S32.HI R0, RZ, 0x1f, R37 ;  /* 0x0000001fff007819 */ /* 0x000fe20000011425 */
[----:B------:R-:W-:Y:S01]  /*1f310*/  ULDC.64 UR4, c[0x0][0x298] ;  /* 0x0000a60000047ab9 */ /* 0x000fe20000000a00 */
[----:B------:R-:W-:Y:S01]  /*1f320*/  LOP3.LUT P6, RZ, R23, 0x200, RZ, 0xc0, !PT ;  /* 0x0000020017ff7812 */ /* 0x000fe200078cc0ff */
[----:B0-----:R-:W-:Y:S01]  /*1f330*/  IMAD.WIDE.U32 R2, R37, UR4, RZ ;  /* 0x0000000425027c25 */ /* 0x001fe2000f8e00ff */
[----:B------:R-:W-:Y:S01]  /*1f340*/  SHF.R.S32.HI R4, RZ, 0x1f, R19 ;  /* 0x0000001fff047819 */ /* 0x000fe20000011413 */
[----:B------:R-:W0:Y:S02]  /*1f350*/  S2R R21, SR_TID.X ;  /* 0x0000000000157919 */ /* 0x000e240000002100 */
[----:B------:R-:W-:Y:S01]  /*1f360*/  IMAD R0, R0, UR4, RZ ;  /* 0x0000000400007c24 */ /* 0x000fe2000f8e02ff */
[----:B------:R-:W-:-:S03]  /*1f370*/  SEL R4, R4, RZ, !P6 ;  /* 0x000000ff04047207 */ /* 0x000fc60007000000 */
[----:B------:R-:W-:Y:S01]  /*1f380*/  IMAD R0, R37, UR5, R0 ;  /* 0x0000000525007c24 */ /* 0x000fe2000f8e0200 */
[----:B------:R-:W-:-:S03]  /*1f390*/  ULDC.64 UR4, c[0x0][0x2d8] ;  /* 0x0000b60000047ab9 */ /* 0x000fc60000000a00 */
[----:B------:R-:W-:Y:S01]  /*1f3a0*/  IMAD.IADD R3, R3, 0x1, R0 ;  /* 0x0000000103037824 */ /* 0x000fe200078e0200 */
[----:B------:R-:W-:Y:S01]  /*1f3b0*/  SEL R0, R19, RZ, !P6 ;  /* 0x000000ff13007207 */ /* 0x000fe20007000000 */
[----:B------:R-:W-:Y:S01]  /*1f3c0*/  IMAD.WIDE.U32 R2, R18, UR4, R2 ;  /* 0x0000000412027c25 */ /* 0x000fe2000f8e0002 */
[----:B--2---:R-:W-:-:S03]  /*1f3d0*/  ISETP.NE.AND P6, PT, R20, 0x1, PT ;  /* 0x000000011400780c */ /* 0x004fc60003fc5270 */
[----:B------:R-:W-:Y:S01]  /*1f3e0*/  IMAD R3, R18, UR5, R3 ;  /* 0x0000000512037c24 */ /* 0x000fe2000f8e0203 */
[----:B------:R-:W2:Y:S01]  /*1f3f0*/  S2R R20, SR_TID.X ;  /* 0x0000000000147919 */ /* 0x000ea20000002100 */
[----:B------:R-:W-:Y:S02]  /*1f400*/  ULDC.64 UR4, c[0x0][0x2e0] ;  /* 0x0000b80000047ab9 */ /* 0x000fe40000000a00 */
[----:B------:R-:W-:Y:S02]  /*1f410*/  IMAD R4, R4, UR4, RZ ;  /* 0x0000000404047c24 */ /* 0x000fe4000f8e02ff */
[----:B------:R-:W-:-:S04]  /*1f420*/  IMAD.WIDE.U32 R2, R0, UR4, R2 ;  /* 0x0000000400027c25 */ /* 0x000fc8000f8e0002 */
[----:B------:R-:W-:Y:S01]  /*1f430*/  IMAD R4, R0, UR5, R4 ;  /* 0x0000000500047c24 */ /* 0x000fe2000f8e0204 */
[----:B------:R-:W-:Y:S01]  /*1f440*/  ULDC.64 UR4, c[0x0][0x2d0] ;  /* 0x0000b40000047ab9 */ /* 0x000fe20000000a00 */
[----:B------:R-:W3:Y:S01]  /*1f450*/  @P6 LDC R6, c[0x0][0x44c] ;  /* 0x00011300ff066b82 */ /* 0x000ee20000000800 */
[----:B0-----:R-:W-:Y:S01]  /*1f460*/  LOP3.LUT R21, R21, 0x7f, RZ, 0xc0, !PT ;  /* 0x0000007f15157812 */ /* 0x001fe200078ec0ff */
[----:B------:R-:W-:-:S03]  /*1f470*/  IMAD.IADD R3, R3, 0x1, R4 ;  /* 0x0000000103037824 */ /* 0x000fc600078e0204 */
[----:B------:R-:W-:-:S03]  /*1f480*/  SHF.R.U32.HI R21, RZ, 0x3, R21 ;  /* 0x00000003ff157819 */ /* 0x000fc60000011615 */
[----:B------:R-:W0:Y:S01]  /*1f490*/  @P6 LDC R5, c[0x0][0x450] ;  /* 0x00011400ff056b82 */ /* 0x000e220000000800 */
[----:B--2---:R-:W-:-:S05]  /*1f4a0*/  IMAD.SHL.U32 R20, R20, 0x10, RZ ;  /* 0x0000001014147824 */ /* 0x004fca00078e00ff */
[----:B------:R-:W-:-:S05]  /*1f4b0*/  LOP3.LUT R20, R21, 0x70, R20, 0xf8, !PT ;  /* 0x0000007015147812 */ /* 0x000fca00078ef814 */
[----:B------:R-:W-:Y:S02]  /*1f4c0*/  IMAD.IADD R0, R20, 0x1, R33 ;  /* 0x0000000114007824 */ /* 0x000fe400078e0221 */
[----:B------:R-:W2:Y:S02]  /*1f4d0*/  S2R R20, SR_TID.X ;  /* 0x0000000000147919 */ /* 0x000ea40000002100 */
[----:B---3--:R-:W-:-:S04]  /*1f4e0*/  @P6 IMAD.HI.U32 R6, R0, R6, RZ ;  /* 0x0000000600066227 */ /* 0x008fc800078e00ff */
[----:B------:R-:W-:Y:S01]  /*1f4f0*/  IMAD.MOV.U32 R4, RZ, RZ, R0 ;  /* 0x000000ffff047224 */ /* 0x000fe200078e0000 */
[----:B0-----:R-:W-:Y:S02]  /*1f500*/  @P6 SHF.R.U32.HI R4, RZ, R5, R6 ;  /* 0x00000005ff046219 */ /* 0x001fe40000011606 */
[----:B------:R-:W0:Y:S03]  /*1f510*/  LDC R6, c[0x0][0x448] ;  /* 0x00011200ff067b82 */ /* 0x000e260000000800 */
[----:B------:R-:W-:Y:S02]  /*1f520*/  IMAD.MOV R5, RZ, RZ, -R4 ;  /* 0x000000ffff057224 */ /* 0x000fe400078e0a04 */
[----:B------:R-:W-:-:S04]  /*1f530*/  IMAD.WIDE.U32 R2, R4, UR4, R2 ;  /* 0x0000000404027c25 */ /* 0x000fc8000f8e0002 */
[C---:B--2---:R-:W-:Y:S01]  /*1f540*/  IMAD.SHL.U32 R7, R20.reuse, 0x8, RZ ;  /* 0x0000000814077824 */ /* 0x044fe200078e00ff */
[----:B------:R-:W-:Y:S01]  /*1f550*/  LOP3.LUT R20, R20, 0x7f, RZ, 0xc0, !PT ;  /* 0x0000007f14147812 */ /* 0x000fe200078ec0ff */
[----:B0-----:R-:W-:Y:S01]  /*1f560*/  IMAD R0, R6, R5, R0 ;  /* 0x0000000506007224 */ /* 0x001fe200078e0200 */
[----:B------:R-:W-:Y:S02]  /*1f570*/  SHF.R.S32.HI R5, RZ, 0x1f, R4 ;  /* 0x0000001fff057819 */ /* 0x000fe40000011404 */
[----:B------:R-:W-:Y:S02]  /*1f580*/  LOP3.LUT R7, R7, 0x38, RZ, 0xc0, !PT ;  /* 0x0000003807077812 */ /* 0x000fe400078ec0ff */
[----:B------:R-:W-:Y:S01]  /*1f590*/  SHF.R.U32.HI R8, RZ, 0x3, R20 ;  /* 0x00000003ff087819 */ /* 0x000fe20000011614 */
        /* <DEDUP_REMOVED lines=17> */
[----:B------:R-:W-:Y:S02]  /*1f6b0*/  IMAD R35, R35, R6, RZ ;  /* 0x0000000623237224 */ /* 0x000fe400078e02ff */
[----:B------:R-:W-:Y:S01]  /*1f6c0*/  IMAD.IADD R33, R8, 0x1, R33 ;  /* 0x0000000108217824 */ /* 0x000fe200078e0221 */
[----:B------:R-:W2:Y:S03]  /*1f6d0*/  SHFL.IDX PT, R2, R4, RZ, 0x181f ;  /* 0x00181fff04027589 */ /* 0x000ea600000e0000 */
[C---:B------:R-:W-:Y:S01]  /*1f6e0*/  VIADD R5, R33.reuse, 0x10 ;  /* 0x0000001021057836 */ /* 0x040fe20000000000 */
[----:B------:R-:W-:Y:S01]  /*1f6f0*/  ISETP.GE.AND P0, PT, R33, R35, PT ;  /* 0x000000232100720c */ /* 0x000fe20003f06270 */
[----:B------:R-:W-:-:S12]  /*1f700*/  SHFL.IDX PT, R14, R0, 0x7, 0x181f ;  /* 0x00f81f00000e7f89 */ /* 0x000fd800000e0000 */
[----:B0-----:R-:W-:-:S05]  /*1f710*/  @!P0 LEA R3, P2, R7, R3, 0x1 ;  /* 0x0000000307038211 */ /* 0x001fca00078408ff */
[----:B--2---:R-:W-:-:S05]  /*1f720*/  @!P0 IMAD.X R2, RZ, RZ, R2, P2 ;  /* 0x000000ffff028224 */ /* 0x004fca00010e0602 */
[----:B------:R-:W-:-:S04]  /*1f730*/  @!P0 LOP3.LUT R3, R3, R2, RZ, 0x3c, !PT ;  /* 0x0000000203038212 */ /* 0x000fc800078e3cff */
[----:B------:R-:W-:-:S04]  /*1f740*/  @!P0 LOP3.LUT R2, R3, R2, RZ, 0x3c, !PT ;  /* 0x0000000203028212 */ /* 0x000fc800078e3cff */
[----:B------:R-:W-:-:S05]  /*1f750*/  @!P0 LOP3.LUT R3, R3, R2, RZ, 0x3c, !PT ;  /* 0x0000000203038212 */ /* 0x000fca00078e3cff */
[----:B------:R0:W-:Y:S01]  /*1f760*/  @!P0 LDGSTS.E.BYPASS.LTC128B.128 [R36+0x18400], desc[UR36][R2.64], !P1 ;  /* 0x1840000002248fae */ /* 0x0001e2000c901d64 */
[----:B------:R-:W-:Y:S01]  /*1f770*/  ISETP.GE.AND P0, PT, R5, R35, PT ;  /* 0x000000230500720c */ /* 0x000fe20003f06270 */
[----:B------:R-:W-:Y:S02]  /*1f780*/  VIADD R5, R33, 0x20 ;  /* 0x0000002021057836 */ /* 0x000fe40000000000 */
[----:B0-----:R-:W0:Y:S04]  /*1f790*/  SHFL.IDX PT, R3, R0, 0x1, 0x181f ;  /* 0x00381f0000037f89 */ /* 0x001e2800000e0000 */
[----:B------:R-:W2:Y:S06]  /*1f7a0*/  SHFL.IDX PT, R2, R4, 0x1, 0x181f ;  /* 0x00381f0004027f89 */ /* 0x000eac00000e0000 */
        /* <DEDUP_REMOVED lines=46> */
[----:B------:R-:W-:-:S03]  /*1fa90*/  ISETP.GE.AND P0, PT, R5, R35, PT ;  /* 0x000000230500720c */ /* 0x000fc60003f06270 */
[----:B0-----:R-:W0:Y:S04]  /*1faa0*/  SHFL.IDX PT, R3, R0, 0x6, 0x181f ;  /* 0x00d81f0000037f89 */ /* 0x001e2800000e0000 */
[----:B------:R-:W2:Y:S04]  /*1fab0*/  SHFL.IDX PT, R2, R4, 0x6, 0x181f ;  /* 0x00d81f0004027f89 */ /* 0x000ea800000e0000 */
[----:B------:R-:W3:Y:S02]  /*1fac0*/  SHFL.IDX PT, R4, R4, 0x7, 0x181f ;  /* 0x00f81f0004047f89 */ /* 0x000ee400000e0000 */
[----:B0-----:R-:W-:-:S05]  /*1fad0*/  @!P0 LEA R3, P2, R7, R3, 0x1 ;  /* 0x0000000307038211 */ /* 0x001fca00078408ff */
[----:B--2---:R-:W-:-:S05]  /*1fae0*/  @!P0 IMAD.X R2, RZ, RZ, R2, P2 ;  /* 0x000000ffff028224 */ /* 0x004fca00010e0602 */
[----:B------:R-:W-:-:S04]  /*1faf0*/  @!P0 LOP3.LUT R3, R3, R2, RZ, 0x3c, !PT ;  /* 0x0000000203038212 */ /* 0x000fc800078e3cff */
[----:B------:R-:W-:-:S04]  /*1fb00*/  @!P0 LOP3.LUT R2, R3, R2, RZ, 0x3c, !PT ;  /* 0x0000000203028212 */ /* 0x000fc800078e3cff */
[----:B------:R-:W-:-:S05]  /*1fb10*/  @!P0 LOP3.LUT R3, R3, R2, RZ, 0x3c, !PT ;  /* 0x0000000203038212 */ /* 0x000fca00078e3cff */
[----:B---3--:R0:W-:Y:S02]  /*1fb20*/  @!P0 LDGSTS.E.BYPASS.LTC128B.128 [R36+0x1b400], desc[UR36][R2.64], !P1 ;  /* 0x1b40000002248fae */ /* 0x0081e4000c901d64 */
.L_x_11836:
        /* <DEDUP_REMOVED lines=10> */
.L_x_11748:
        /* <DEDUP_REMOVED lines=18> */
.L_x_11837:
[----:B------:R-:W-:Y:S05]  /*1fcf0*/  BSYNC B0 ;  /* 0x0000000000007941 */ /* 0x000fea0003800000 */
.L_x_11749:
[----:B------:R-:W-:-:S13]  /*1fd00*/  LOP3.LUT P0, RZ, R23, 0x40, RZ, 0xc0, !PT ;  /* 0x0000004017ff7812 */ /* 0x000fda000780c0ff */
[----:B------:R-:W-:Y:S05]  /*1fd10*/  @!P0 BRA `(.L_x_11751) ;  /* 0x0000000000048947 */ /* 0x000fea0003800000 */
[----:B------:R-:W-:Y:S01]  /*1fd20*/  BPT.TRAP 0x1 ;  /* 0x000000040000795c */ /* 0x000fe20000300000 */
.L_x_11751:
[----:B------:R-:W-:Y:S01]  /*1fd30*/  SHF.L.U32 R0, R26, 0x1f, RZ ;  /* 0x0000001f1a007819 */ /* 0x000fe200000006ff */
[----:B------:R-:W-:Y:S03]  /*1fd40*/  BSSY B0, `(.L_x_11752) ;  /* 0x0000003000007945 */ /* 0x000fe60003800000 */
[----:B------:R-:W2:Y:S02]  /*1fd50*/  SYNCS.PHASECHK.TRANS64.TRYWAIT P0, [R17+URZ+0x22860], R0 ;  /* 0x02286000110075a7 */ /* 0x000ea4000800017f */
[----:B--2---:R-:W-:Y:S05]  /*1fd60*/  @!P0 BRA `(.L_x_11753) ;  /* 0x00000040004c8947 */ /* 0x004fea0003800000 */
.L_x_11838:
[----:B------:R-:W-:Y:S05]  /*1fd70*/  BSYNC B0 ;  /* 0x0000000000007941 */ /* 0x000fea0003800000 */
.L_x_11752:
[----:B------:R-:W0:Y:S01]  /*1fd80*/  LDL.LU R2, [R1+0x408] ;  /* 0x0004080001027983 */ /* 0x000e220000300800 */
[----:B------:R-:W-:Y:S01]  /*1fd90*/  ULDC.64 UR4, c[0x0][0x328] ;  /* 0x0000ca0000047ab9 */ /* 0x000fe20000000a00 */
[----:B------:R-:W-:Y:S02]  /*1fda0*/  ULDC.64 UR6, c[0x0][0x318] ;  /* 0x0000c60000067ab9 */ /* 0x000fe40000000a00 */
[----:B------:R-:W3:Y:S04]  /*1fdb0*/  LDL.LU R6, [R1+0x40c] ;  /* 0x00040c0001067983 */ /* 0x000ee80000300800 */
[----:B------:R-:W4:Y:S01]  /*1fdc0*/  LDL.LU R4, [R1+0x41c] ;  /* 0x00041c0001047983 */ /* 0x000f220000300800 */
[C---:B------:R-:W-:Y:S02]  /*1fdd0*/  LOP3.LUT P3, RZ, R23.reuse, 0x10, RZ, 0xc0, !PT ;  /* 0x0000001017ff7812 */ /* 0x040fe4000786c0ff */
[----:B------:R-:W-:-:S02]  /*1fde0*/  LOP3.LUT P2, RZ, R23, 0x8, RZ, 0xc0, !PT ;  /* 0x0000000817ff7812 */ /* 0x000fc4000784c0ff */
[C---:B------:R-:W-:Y:S02]  /*1fdf0*/  LOP3.LUT P1, RZ, R23.reuse, 0x4, RZ, 0xc0, !PT ;  /* 0x0000000417ff7812 */ /* 0x040fe4000782c0ff */
[----:B--2---:R-:W-:Y:S02]  /*1fe00*/  SEL R0, RZ, 0x2, P3 ;  /* 0x00000002ff007807 */ /* 0x004fe40001800000 */
[----:B------:R-:W-:Y:S02]  /*1fe10*/  SEL R7, RZ, 0x8, P1 ;  /* 0x00000008ff077807 */ /* 0x000fe40000800000 */
[----:B------:R-:W-:Y:S01]  /*1fe20*/  LOP3.LUT P4, RZ, R23, 0x1, RZ, 0xc0, !PT ;  /* 0x0000000117ff7812 */ /* 0x000fe2000788c0ff */
[----:B0-----:R-:W-:-:S04]  /*1fe30*/  IMAD R3, R2, UR4, RZ ;  /* 0x0000000402037c24 */ /* 0x001fc8000f8e02ff */
[C---:B------:R-:W-:Y:S02]  /*1fe40*/  IMAD R5, R34.reuse, UR5, R3 ;  /* 0x0000000522057c24 */ /* 0x040fe4000f8e0203 */
        /* <DEDUP_REMOVED lines=14> */
[----:B----4-:R-:W-:Y:S01]  /*1ff30*/  IADD3 R0, R3, R0, R4 ;  /* 0x0000000003007210 */ /* 0x010fe20007ffe004 */
[----:B------:R-:W-:-:S04]  /*1ff40*/  IMAD R4, R24, 0x6000, R28 ;  /* 0x0000600018047824 */ /* 0x000fc800078e021c */
[----:B------:R-:W-:Y:S01]  /*1ff50*/  IMAD.IADD R7, R0, 0x1, R7 ;  /* 0x0000000100077824 */ /* 0x000fe200078e0207 */
[----:B------:R-:W-:Y:S06]  /*1ff60*/  BRA.DIV UR4, `(.L_x_11754) ;  /* 0x0000003e04e07947 */ /* 0x000fec000b800000 */
[----:B------:R-:W0:Y:S01]  /*1ff70*/  S2R R2, SR_TID.X ;  /* 0x0000000000027919 */ /* 0x000e220000002100 */
[----:B------:R-:W-:Y:S01]  /*1ff80*/  IMAD R4, R4, 0x2, R22 ;  /* 0x0000000204047824 */ /* 0x000fe200078e0216 */
[C---:B------:R-:W-:Y:S01]  /*1ff90*/  LOP3.LUT P2, RZ, R7.reuse, 0x2, RZ, 0xc0, !PT ;  /* 0x0000000207ff7812 */ /* 0x040fe2000784c0ff */
[----:B------:R-:W2:Y:S01]  /*1ffa0*/  SHFL.IDX PT, R14, R5, RZ, 0x181f ;  /* 0x00181fff050e7589 */ /* 0x000ea200000e0000 */
[----:B------:R-:W-:-:S03]  /*1ffb0*/  LOP3.LUT P1, RZ, R7, 0x4, RZ, 0xc0, !PT ;  /* 0x0000000407ff7812 */ /* 0x000fc6000782c0ff */
[----:B------:R-:W3:Y:S01]  /*1ffc0*/  SHFL.IDX PT, R3, R6, RZ, 0x181f ;  /* 0x00181fff06037589 */ /* 0x000ee200000e0000 */
[----:B0-----:R-:W-:-:S05]  /*1ffd0*/  IMAD.SHL.U32 R2, R2, 0x8, RZ ;  /* 0x0000000802027824 */ /* 0x001fca00078e00ff */
[----:B------:R-:W-:-:S05]  /*1ffe0*/  LOP3.LUT R2, R2, 0x38, RZ, 0xc0, !PT ;  /* 0x0000003802027812 */ /* 0x000fca00078ec0ff */
[----:B------:R-:W-:-:S05]  /*1fff0*/  IMAD.SHL.U32 R0, R2, 0x2, RZ ;  /* 0x0000000202007824 */ /* 0x000fca00078e00ff */
[----:B--2---:R-:W-:Y:S02]  /*20000*/  IADD3 R2, P0, R14, R0, RZ ;  /* 0x000000000e027210 */ /* 0x004fe40007f1e0ff */
[----:B------:R-:W0:Y:S03]  /*20010*/  SHFL.IDX PT, R14, R5, 0x1, 0x181f ;  /* 0x00381f00050e7f89 */ /* 0x000e2600000e0000 */
[----:B---3--:R-:W-:Y:S01]  /*20020*/  IMAD.X R3, RZ, RZ, R3, P0 ;  /* 0x000000ffff037224 */ /* 0x008fe200000e0603 */
        /* <DEDUP_REMOVED lines=9> */
[----:B--2---:R-:W2:Y:S01]  /*200c0*/  SHFL.IDX PT, R3, R6, 0x1, 0x181f ;  /* 0x00381f0006037f89 */ /* 0x004ea200000e0000 */
[----:B0-----:R-:W-:-:S03]  /*200d0*/  IADD3 R2, P3, R14, R0, RZ ;  /* 0x000000000e027210 */ /* 0x001fc60007f7e0ff */
[----:B------:R-:W0:Y:S02]  /*200e0*/  SHFL.IDX PT, R14, R5, 0x2, 0x181f ;  /* 0x00581f00050e7f89 */ /* 0x000e2400000e0000 */
[----:B--2---:R-:W-:Y:S01]  /*200f0*/  IMAD.X R3, RZ, RZ, R3, P3 ;  /* 0x000000ffff037224 */ /* 0x004fe200018e0603 */
        /* <DEDUP_REMOVED lines=10> */
[----:B--2---:R-:W0:Y:S02]  /*201a0*/  SHFL.IDX PT, R3, R6, 0x2, 0x181f ;  /* 0x00581f0006037f89 */ /* 0x004e2400000e0000 */
        /* <DEDUP_REMOVED lines=11> */
[----:B------:R-:W2:Y:S02]  /*20260*/  SHFL.IDX PT, R14, R5, 0x4, 0x181f ;  /* 0x00981f00050e7f89 */ /* 0x000ea400000e0000 */
        /* <DEDUP_REMOVED lines=10> */
[----:B--2---:R-:W-:-:S03]  /*20310*/  IADD3 R2, P3, R14, R0, RZ ;  /* 0x000000000e027210 */ /* 0x004fc60007f7e0ff */
[----:B------:R-:W2:Y:S04]  /*20320*/  SHFL.IDX PT, R6, R6, 0x5, 0x181f ;  /* 0x00b81f0006067f89 */ /* 0x000ea800000e0000 */
[----:B------:R3:W4:Y:S01]  /*20330*/  SHFL.IDX PT, R14, R5, 0x5, 0x181f ;  /* 0x00b81f00050e7f89 */ /* 0x00072200000e0000 */
        /* <DEDUP_REMOVED lines=8> */
[----:B--2-4-:R3:W-:Y:S02]  /*203c0*/  LDGSTS.E.BYPASS.LTC128B.128 [R4+0xb400], desc[UR36][R2.64+0x180], !P3 ;  /* 0x0b40018002047fae */ /* 0x0147e4000d901d64 */
.L_x_11852:
        /* <DEDUP_REMOVED lines=15> */
.L_x_11755:
        /* <DEDUP_REMOVED lines=10> */
.L_x_11756:
[----:B0-----:R-:W2:Y:S01]  /*20560*/  LDL.LU R2, [R1+0x404] ;  /* 0x0004040001027983 */ /* 0x001ea20000300800 */
[----:B------:R0:W-:Y:S01]  /*20570*/  SYNCS.ARRIVE.TRANS64.A1T0 RZ, [R17+URZ+0x22850], RZ ;  /* 0x022850ff11ff79a7 */ /* 0x0001e2000810003f */
[----:B------:R-:W-:Y:S01]  /*20580*/  BSSY B0, `(.L_x_11757) ;  /* 0x00000d8000007945 */ /* 0x000fe20003800000 */
[----:B--2---:R-:W-:-:S05]  /*20590*/  VIADD R21, R2, 0xfffffffe ;  /* 0xfffffffe02157836 */ /* 0x004fca0000000000 */
[----:B------:R-:W-:-:S13]  /*205a0*/  ISETP.GE.AND P0, PT, R21, R29, PT ;  /* 0x0000001d1500720c */ /* 0x000fda0003f06270 */
[----:B0-----:R-:W-:Y:S05]  /*205b0*/  @!P0 BRA `(.L_x_11758) ;  /* 0x0000000c00508947 */ /* 0x001fea0003800000 */
.L_x_11771:
[----:B0-----:R-:W0:Y:S01]  /*205c0*/  S2R R2, SR_TID.X ;  /* 0x0000000000027919 */ /* 0x001e220000002100 */
[----:B------:R-:W-:Y:S01]  /*205d0*/  IMAD R8, R21, 0x60, R30 ;  /* 0x0000006015087824 */ /* 0x000fe200078e021e */
[----:B------:R-:W-:Y:S01]  /*205e0*/  LOP3.LUT P1, RZ, R23, 0x40, RZ, 0xc0, !PT ;  /* 0x0000004017ff7812 */ /* 0x000fe2000782c0ff */
[----:B------:R-:W-:Y:S01]  /*205f0*/  VIADD R24, R24, 0x1 ;  /* 0x0000000118187836 */ /* 0x000fe20000000000 */
[C---:B0-----:R-:W-:Y:S01]  /*20600*/  LOP3.LUT R3, R2.reuse, 0x7f, RZ, 0xc0, !PT ;  /* 0x0000007f02037812 */ /* 0x041fe200078ec0ff */
[----:B------:R-:W-:-:S03]  /*20610*/  IMAD.SHL.U32 R2, R2, 0x10, RZ ;  /* 0x0000001002027824 */ /* 0x000fc600078e00ff */
[----:B------:R-:W-:Y:S02]  /*20620*/  SHF.R.U32.HI R4, RZ, 0x3, R3 ;  /* 0x00000003ff047819 */ /* 0x000fe40000011603 */
[----:B------:R-:W0:Y:S02]  /*20630*/  LDC R3, c[0x0][0x430] ;  /* 0x00010c00ff037b82 */ /* 0x000e240000000800 */
[----:B------:R-:W-:-:S04]  /*20640*/  LOP3.LUT R2, R4, 0x70, R2, 0xf8, !PT ;  /* 0x0000007004027812 */ /* 0x000fc800078ef802 */
[C---:B------:R-:W-:Y:S01]  /*20650*/  ISETP.GT.U32.AND P2, PT, R2.reuse, 0x5f, PT ;  /* 0x0000005f0200780c */ /* 0x040fe20003f44070 */
[----:B------:R-:W-:-:S04]  /*20660*/  IMAD.IADD R8, R2, 0x1, R8 ;  /* 0x0000000102087824 */ /* 0x000fc800078e0208 */
[----:B------:R-:W-:-:S08]  /*20670*/  IMAD.MOV.U32 R9, RZ, RZ, R8 ;  /* 0x000000ffff097224 */ /* 0x000fd000078e0008 */
[----:B--2---:R-:W2:Y:S01]  /*20680*/  @!P2 LDC.64 R4, c[0x0][0x428] ;  /* 0x00010a00ff04ab82 */ /* 0x004ea20000000a00 */
[----:B0-----:R-:W-:-:S13]  /*20690*/  ISETP.NE.AND P0, PT, R3, 0x1, PT ;  /* 0x000000010300780c */ /* 0x001fda0003f05270 */
[----:B------:R-:W0:Y:S08]  /*206a0*/  @P0 LDC R3, c[0x0][0x434] ;  /* 0x00010d00ff030b82 */ /* 0x000e300000000800 */
[----:B------:R-:W3:Y:S01]  /*206b0*/  @P0 LDC R7, c[0x0][0x438] ;  /* 0x00010e00ff070b82 */ /* 0x000ee20000000800 */
[----:B0-----:R-:W-:-:S05]  /*206c0*/  @P0 IMAD.HI.U32 R2, R8, R3, RZ ;  /* 0x0000000308020227 */ /* 0x001fca00078e00ff */
[----:B---3--:R-:W-:Y:S01]  /*206d0*/  @P0 SHF.R.U32.HI R9, RZ, R7, R2 ;  /* 0x00000007ff090219 */ /* 0x008fe20000011602 */
[----:B--2---:R-:W-:Y:S01]  /*206e0*/  @!P2 IMAD R2, R31, R4, RZ ;  /* 0x000000041f02a224 */ /* 0x004fe200078e02ff */
[----:B------:R-:W0:Y:S02]  /*206f0*/  @!P2 LDC.64 R6, c[0x0][0x418] ;  /* 0x00010600ff06ab82 */ /* 0x000e240000000a00 */
[--C-:B------:R-:W-:Y:S01]  /*20700*/  @!P2 SHF.R.S32.HI R3, RZ, 0x1f, R9.reuse ;  /* 0x0000001fff03a819 */ /* 0x100fe20000011409 */
[----:B------:R-:W-:Y:S02]  /*20710*/  @!P2 IMAD R5, R27, R5, R2 ;  /* 0x000000051b05a224 */ /* 0x000fe400078e0202 */
[----:B------:R-:W-:-:S04]  /*20720*/  @!P2 IMAD.MOV.U32 R2, RZ, RZ, R9 ;  /* 0x000000ffff02a224 */ /* 0x000fc800078e0009 */
[----:B------:R-:W-:-:S04]  /*20730*/  @!P2 IMAD.WIDE.U32 R2, R27, R4, R2 ;  /* 0x000000041b02a225 */ /* 0x000fc800078e0002 */
[----:B------:R-:W-:Y:S01]  /*20740*/  @!P2 IMAD.IADD R3, R5, 0x1, R3 ;  /* 0x000000010503a824 */ /* 0x000fe200078e0203 */
[----:B------:R-:W-:Y:S05]  /*20750*/  YIELD ;  /* 0x0000000000007946 */ /* 0x000fea0003800000 */
[----:B------:R-:W-:Y:S01]  /*20760*/  IMAD.MOV.U32 R4, RZ, RZ, RZ ;  /* 0x000000ffff047224 */ /* 0x000fe200078e00ff */
[----:B------:R-:W-:Y:S01]  /*20770*/  ULDC UR4, c[0x0][0x430] ;  /* 0x00010c0000047ab9 */ /* 0x000fe20000000800 */
[----:B0-----:R-:W-:Y:S01]  /*20780*/  @!P2 LEA R6, P0, R2, R6, 0x2 ;  /* 0x000000060206a211 */ /* 0x001fe200078010ff */
[----:B------:R-:W-:-:S03]  /*20790*/  IMAD.MOV R5, RZ, RZ, -R9 ;  /* 0x000000ffff057224 */ /* 0x000fc600078e0a09 */
[----:B------:R-:W-:Y:S02]  /*207a0*/  @!P2 LEA.HI.X R7, R2, R7, R3, 0x2, P0 ;  /* 0x000000070207a211 */ /* 0x000fe400000f1403 */
[C---:B------:R-:W-:Y:S01]  /*207b0*/  ISETP.NE.AND P0, PT, R24.reuse, 0x2, PT ;  /* 0x000000021800780c */ /* 0x040fe20003f05270 */
[----:B------:R-:W-:Y:S02]  /*207c0*/  IMAD.MOV.U32 R2, RZ, RZ, R21 ;  /* 0x000000ffff027224 */ /* 0x000fe400078e0015 */
[----:B------:R-:W-:Y:S01]  /*207d0*/  IMAD R5, R5, UR4, R8 ;  /* 0x0000000405057c24 */ /* 0x000fe2000f8e0208 */
[----:B------:R-:W-:Y:S01]  /*207e0*/  SEL R3, RZ, 0x1, P0 ;  /* 0x00000001ff037807 */ /* 0x000fe20000000000 */
[----:B------:R0:W5:Y:S01]  /*207f0*/  @!P2 LDG.E R4, desc[UR36][R6.64] ;  /* 0x000000240604a981 */ /* 0x000162000c1e1900 */
[----:B------:R-:W-:Y:S01]  /*20800*/  SEL R24, R24, RZ, P0 ;  /* 0x000000ff18187207 */ /* 0x000fe20000000000 */
[----:B------:R-:W-:Y:S01]  /*20810*/  VIADD R21, R21, 0xffffffff ;  /* 0xffffffff15157836 */ /* 0x000fe20000000000 */
[----:B------:R-:W-:-:S02]  /*20820*/  LOP3.LUT R26, R26, R3, RZ, 0x3c, !PT ;  /* 0x000000031a1a7212 */ /* 0x000fc400078e3cff */
[----:B------:R-:W-:Y:S01]  /*20830*/  ISETP.GT.AND P2, PT, R2, R29, PT ;  /* 0x0000001d0200720c */ /* 0x000fe20003f44270 */
[----:B-1----:R-:W-:-:S12]  /*20840*/  @!P1 BRA `(.L_x_11759) ;  /* 0x0000000000049947 */ /* 0x002fd80003800000 */
[----:B------:R-:W-:Y:S01]  /*20850*/  BPT.TRAP 0x1 ;  /* 0x000000040000795c */ /* 0x000fe20000300000 */
.L_x_11759:
[----:B------:R-:W-:Y:S01]  /*20860*/  IMAD R10, R24, 0x8, R22 ;  /* 0x00000008180a7824 */ /* 0x000fe200078e0216 */
[----:B------:R-:W-:Y:S01]  /*20870*/  SHF.L.U32 R20, R26, 0x1f, RZ ;  /* 0x0000001f1a147819 */ /* 0x000fe200000006ff */
[----:B------:R-:W-:Y:S01]  /*20880*/  BSSY B1, `(.L_x_11760) ;  /* 0x0000004000017945 */ /* 0x000fe20003800000 */
[----:B------:R-:W-:Y:S02]  /*20890*/  SHF.R.S32.HI R9, RZ, 0x1f, R5 ;  /* 0x0000001fff097819 */ /* 0x000fe40000011405 */
[----:B------:R-:W2:Y:S02]  /*208a0*/  SYNCS.PHASECHK.TRANS64.TRYWAIT P0, [R10+URZ+0x22840], R20 ;  /* 0x022840140a0075a7 */ /* 0x000ea4000800017f */
[----:B--2---:R-:W-:Y:S05]  /*208b0*/  @!P0 BRA `(.L_x_11761) ;  /* 0x0000003c00cc8947 */ /* 0x004fea0003800000 */
.L_x_11853:
[----:B------:R-:W-:Y:S05]  /*208c0*/  BSYNC B1 ;  /* 0x0000000000017941 */ /* 0x000fea0003800000 */
.L_x_11760:
[----:B------:R-:W-:Y:S01]  /*208d0*/  ULDC.64 UR4, c[0x0][0x300] ;  /* 0x0000c00000047ab9 */ /* 0x000fe20000000a00 */
[----:B-1---5:R-:W-:Y:S01]  /*208e0*/  SHF.R.S32.HI R17, RZ, 0x1f, R4 ;  /* 0x0000001fff117819 */ /* 0x022fe20000011404 */
        /* <DEDUP_REMOVED lines=22> */
[----:B------:R-:W-:Y:S01]  /*20a50*/  SHFL.IDX PT, R14, R6, 0x5, 0x181f ;  /* 0x00b81f00060e7f89 */ /* 0x000fe200000e0000 */
[----:B0-----:R-:W-:-:S05]  /*20a60*/  IADD3 R2, P0, R2, R0, RZ ;  /* 0x0000000002027210 */ /* 0x001fca0007f1e0ff */
[----:B-1----:R-:W-:-:S05]  /*20a70*/  IMAD.X R3, RZ, RZ, R3, P0 ;  /* 0x000000ffff037224 */ /* 0x002fca00000e0603 */
[----:B------:R0:W-:Y:S04]  /*20a80*/  LDGSTS.E.BYPASS.LTC128B.128 [R7+0x1c400], desc[UR36][R2.64], !P1 ;  /* 0x1c40000002077fae */ /* 0x0001e8000c901d64 */
[----:B0-----:R-:W0:Y:S04]  /*20a90*/  SHFL.IDX PT, R2, R6, 0x1, 0x181f ;  /* 0x00381f0006027f89 */ /* 0x001e2800000e0000 */
[----:B------:R-:W1:Y:S01]  /*20aa0*/  SHFL.IDX PT, R3, R8, 0x1, 0x181f ;  /* 0x00381f0008037f89 */ /* 0x000e6200000e0000 */
        /* <DEDUP_REMOVED lines=14> */
[----:B------:R-:W1:Y:S04]  /*20b90*/  SHFL.IDX PT, R3, R8, 0x4, 0x181f ;  /* 0x00981f0008037f89 */ /* 0x000e6800000e0000 */
[----:B------:R-:W3:Y:S01]  /*20ba0*/  SHFL.IDX PT, R8, R8, 0x5, 0x181f ;  /* 0x00b81f0008087f89 */ /* 0x000ee200000e0000 */
[----:B0-----:R-:W-:-:S05]  /*20bb0*/  IADD3 R2, P0, R2, R0, RZ ;  /* 0x0000000002027210 */ /* 0x001fca0007f1e0ff */
[----:B-1----:R-:W-:-:S05]  /*20bc0*/  IMAD.X R3, RZ, RZ, R3, P0 ;  /* 0x000000ffff037224 */ /* 0x002fca00000e0603 */
[----:B---3--:R0:W-:Y:S03]  /*20bd0*/  LDGSTS.E.BYPASS.LTC128B.128 [R7+0x1e400], desc[UR36][R2.64], !P1 ;  /* 0x1e40000002077fae */ /* 0x0081e6000c901d64 */
.L_x_11867:
        /* <DEDUP_REMOVED lines=8> */
.L_x_11763:
        /* <DEDUP_REMOVED lines=10> */
.L_x_11764:
[----:B------:R1:W-:Y:S01]  /*20d00*/  SYNCS.ARRIVE.TRANS64.A1T0 RZ, [R10+URZ+0x22830], RZ ;  /* 0x022830ff0aff79a7 */ /* 0x0003e2000810003f */
[----:B------:R-:W-:Y:S05]  /*20d10*/  @!P3 BRA `(.L_x_11765) ;  /* 0x000000000004b947 */ /* 0x000fea0003800000 */
[----:B------:R-:W-:Y:S01]  /*20d20*/  BPT.TRAP 0x1 ;  /* 0x000000040000795c */ /* 0x000fe20000300000 */
.L_x_11765:
[----:B------:R-:W3:Y:S01]  /*20d30*/  SYNCS.PHASECHK.TRANS64.TRYWAIT P0, [R10+URZ+0x22860], R20 ;  /* 0x022860140a0075a7 */ /* 0x000ee2000800017f */
[----:B------:R-:W-:Y:S04]  /*20d40*/  BSSY B1, `(.L_x_11766) ;  /* 0x0000002000017945 */ /* 0x000fe80003800000 */
[----:B---3--:R-:W-:Y:S05]  /*20d50*/  @!P0 BRA `(.L_x_11767) ;  /* 0x0000004000588947 */ /* 0x008fea0003800000 */
.L_x_11868:
[----:B------:R-:W-:Y:S05]  /*20d60*/  BSYNC B1 ;  /* 0x0000000000017941 */ /* 0x000fea0003800000 */
.L_x_11766:
[----:B------:R-:W-:Y:S01]  /*20d70*/  ULDC.64 UR4, c[0x0][0x328] ;  /* 0x0000ca0000047ab9 */ /* 0x000fe20000000a00 */
[----:B------:R-:W-:Y:S01]  /*20d80*/  ULDC.64 UR6, c[0x0][0x318] ;  /* 0x0000c60000067ab9 */ /* 0x000fe20000000a00 */
[----:B0-----:R-:W-:Y:S01]  /*20d90*/  IMAD R2, R9, UR4, RZ ;  /* 0x0000000409027c24 */ /* 0x001fe2000f8e02ff */
[C---:B------:R-:W-:Y:S01]  /*20da0*/  LOP3.LUT P5, RZ, R23.reuse, 0x1, RZ, 0xc0, !PT ;  /* 0x0000000117ff7812 */ /* 0x040fe200078ac0ff */
[----:B--23--:R-:W-:Y:S01]  /*20db0*/  IMAD R20, R24, 0x6000, R28 ;  /* 0x0000600018147824 */ /* 0x00cfe200078e021c */
        /* <DEDUP_REMOVED lines=61> */
.L_x_11882:
        /* <DEDUP_REMOVED lines=11> */
.L_x_11769:
        /* <DEDUP_REMOVED lines=10> */
.L_x_11770:
[----:B------:R2:W-:Y:S01]  /*212e0*/  SYNCS.ARRIVE.TRANS64.A1T0 RZ, [R10+URZ+0x22850], RZ ;  /* 0x022850ff0aff79a7 */ /* 0x0005e2000810003f */
[----:B------:R-:W-:Y:S05]  /*212f0*/  @P2 BRA `(.L_x_11771) ;  /* 0xfffffff000b02947 */ /* 0x000fea000383ffff */
.L_x_11758:
[----:B------:R-:W-:Y:S05]  /*21300*/  BSYNC B0 ;  /* 0x0000000000007941 */ /* 0x000fea0003800000 */
.L_x_11757:
        /* <DEDUP_REMOVED lines=20> */
.L_x_11773:
[----:B------:R-:W-:Y:S05]  /*21450*/  BSYNC B0 ;  /* 0x0000000000007941 */ /* 0x000fea0003800000 */
.L_x_11772:
[----:B------:R-:W-:Y:S02]  /*21460*/  SEL R24, R24, RZ, P0 ;  /* 0x000000ff18187207 */ /* 0x000fe40000000000 */
[----:B------:R-:W-:-:S07]  /*21470*/  LOP3.LUT R26, R26, R5, RZ, 0x3c, !PT ;  /* 0x000000051a1a7212 */ /* 0x000fce00078e3cff */
.L_x_11732:
[----:B------:R-:W-:Y:S05]  /*21480*/  BSYNC B7 ;  /* 0x0000000000077941 */ /* 0x000fea0003800000 */
.L_x_11730:
        /* <DEDUP_REMOVED lines=8> */
[----:B-1----:R1:W3:Y:S01]  /*21510*/  LDS.128 R16, [R22+0x228d0] ;  /* 0x0228d00016107984 */ /* 0x0022e20000000c00 */
[----:B------:R-:W-:Y:S06]  /*21520*/  BAR.ARV 0x4, 0x180 ;  /* 0x0106000000007b1d */ /* 0x000fec0000002000 */
[----:B------:R-:W-:Y:S05]  /*21530*/  BRA `(.L_x_11775) ;  /* 0x0000000c00d47947 */ /* 0x000fea0003800000 */
.L_x_11774:
        /* <DEDUP_REMOVED lines=14> */
[----:B-1----:R-:W-:Y:S01]  /*21620*/  IMAD.MOV.U32 R17, RZ, RZ, RZ ;  /* 0x000000ffff117224 */ /* 0x002fe200078e00ff */
        /* <DEDUP_REMOVED lines=8> */
[----:B------:R-:W-:Y:S02]  /*216b0*/  IMAD.MOV.U32 R6, RZ, RZ, RZ ;  /* 0x000000ffff067224 */ /* 0x000fe400078e00ff */
        /* <DEDUP_REMOVED lines=19> */
.L_x_11892:
[----:B------:R-:W-:Y:S02]  /*217f0*/  ULDC UR4, c[0x0][0xc38] ;  /* 0x00030e0000047ab9 */ /* 0x000fe40000000800 */
[----:B------:R-:W-:-:S04]  /*21800*/  IMAD.U32 R5, RZ, RZ, UR4 ;  /* 0x00000004ff057e24 */ /* 0x000fc8000f8e00ff */
[----:B-1----:R-:W-:-:S04]  /*21810*/  IMAD R14, R14, R5, RZ ;  /* 0x000000050e0e7224 */ /* 0x002fc800078e02ff */
[----:B------:R-:W-:-:S05]  /*21820*/  IMAD.IADD R7, R7, 0x1, R14 ;  /* 0x0000000107077824 */ /* 0x000fca00078e020e */
[----:B------:R-:W-:-:S13]  /*21830*/  ISETP.GT.AND P6, PT, R7, R0, PT ;  /* 0x000000000700720c */ /* 0x000fda0003fc4270 */
[----:B------:R-:W-:Y:S05]  /*21840*/  @P6 BRA `(.L_x_11777) ;  /* 0x0000000000a46947 */ /* 0x000fea0003800000 */
.L_x_11780:
        /* <DEDUP_REMOVED lines=12> */
[----:B------:R1:W3:Y:S02]  /*21910*/  @!P6 LDG.E R17, desc[UR36][R2.64] ;  /* 0x000000240211e981 */ /* 0x0002e4000c1e1900 */
[----:B-1----:R-:W-:-:S04]  /*21920*/  @!P6 IMAD.WIDE R2, R9, 0x4, R4 ;  /* 0x000000040902e825 */ /* 0x002fc800078e0204 */
        /* <DEDUP_REMOVED lines=21> */
.L_x_11900:
[----:B------:R-:W-:Y:S02]  /*21a80*/  ULDC UR4, c[0x0][0xc38] ;  /* 0x00030e0000047ab9 */ /* 0x000fe40000000800 */
[----:B------:R-:W-:-:S04]  /*21a90*/  IMAD.U32 R5, RZ, RZ, UR4 ;  /* 0x00000004ff057e24 */ /* 0x000fc8000f8e00ff */
[----:B-1----:R-:W-:-:S04]  /*21aa0*/  IMAD R14, R14, R5, RZ ;  /* 0x000000050e0e7224 */ /* 0x002fc800078e02ff */
[----:B------:R-:W-:-:S05]  /*21ab0*/  IMAD.IADD R7, R14, 0x1, R7 ;  /* 0x000000010e077824 */ /* 0x000fca00078e0207 */
[----:B------:R-:W-:-:S13]  /*21ac0*/  ISETP.GT.AND P6, PT, R7, R0, PT ;  /* 0x000000000700720c */ /* 0x000fda0003fc4270 */
[----:B------:R-:W-:Y:S05]  /*21ad0*/  @!P6 BRA `(.L_x_11780) ;  /* 0xfffffffc005ce947 */ /* 0x000fea000383ffff */
.L_x_11777:
[----:B------:R-:W-:Y:S01]  /*21ae0*/  IMAD.IADD R7, R7, 0x1, -R14 ;  /* 0x0000000107077824 */ /* 0x000fe200078e0a0e */
[----:B------:R-:W-:-:S03]  /*21af0*/  UMOV UR4, 0xffffffff ;  /* 0xffffffff00047882 */ /* 0x000fc60000000000 */
[----:B------:R-:W-:-:S05]  /*21b00*/  IMAD R3, R2, R5, R7 ;  /* 0x0000000502037224 */ /* 0x000fca00078e0207 */
[----:B------:R-:W-:Y:S01]  /*21b10*/  ISETP.GT.AND P6, PT, R3, R0, PT ;  /* 0x000000000300720c */ /* 0x000fe20003fc4270 */
[----:B------:R-:W-:-:S12]  /*21b20*/  BRA.DIV UR4, `(.L_x_11781) ;  /* 0x0000004204b87947 */ /* 0x000fd8000b800000 */
[----:B------:R-:W-:-:S04]  /*21b30*/  VOTE.ANY R3, PT, !P6 ;  /* 0x0000000000037806 */ /* 0x000fc800070e0100 */
[----:B------:R-:W1:Y:S02]  /*21b40*/  POPC R12, R3 ;  /* 0x00000003000c7309 */ /* 0x000e640000000000 */
[----:B-1----:R1:W3:Y:S01]  /*21b50*/  SHFL.IDX PT, R17, R17, R12, 0x1f ;  /* 0x00001f0c11117589 */ /* 0x0022e200000e0000 */
[----:B------:R-:W-:-:S03]  /*21b60*/  IMAD.IADD R19, R12, 0x1, R19 ;  /* 0x000000010c137824 */ /* 0x000fc600078e0213 */
[----:B------:R1:W4:Y:S04]  /*21b70*/  SHFL.IDX PT, R4, R4, R12, 0x1f ;  /* 0x00001f0c04047589 */ /* 0x00032800000e0000 */
.L_x_11905:
[----:B------:R-:W-:-:S13]  /*21b80*/  ISETP.NE.AND P0, PT, R3, RZ, PT ;  /* 0x000000ff0300720c */ /* 0x000fda0003f05270 */
[----:B------:R-:W-:Y:S05]  /*21b90*/  @!P0 BRA `(.L_x_11782) ;  /* 0x0000000000108947 */ /* 0x000fea0003800000 */
[----:B------:R-:W-:Y:S01]  /*21ba0*/  UMOV UR4, 0xffffffff ;  /* 0xffffffff00047882 */ /* 0x000fe20000000000 */
[----:B-1----:R-:W-:Y:S02]  /*21bb0*/  VIADD R12, R12, 0xffffffff ;  /* 0xffffffff0c0c7836 */ /* 0x002fe40000000000 */
[----:B------:R-:W-:Y:S05]  /*21bc0*/  BRA.DIV UR4, `(.L_x_11783) ;  /* 0x0000004204ec7947 */ /* 0x000fea000b800000 */
[----:B------:R1:W0:Y:S02]  /*21bd0*/  SHFL.IDX PT, R6, R2, R12, 0x1f ;  /* 0x00001f0c02067589 */ /* 0x00022400000e0000 */
.L_x_11782:
        /* <DEDUP_REMOVED lines=10> */
[----:B-1----:R-:W-:Y:S01]  /*21c80*/  VIADD R2, R7, 0xffffffe ;  /* 0x0ffffffe07027836 */ /* 0x002fe20000000000 */
        /* <DEDUP_REMOVED lines=38> */
[----:B------:R-:W-:-:S04]  /*21ef0*/  IMAD.MOV R2, RZ, RZ, -R7 ;  /* 0x000000ffff027224 */ /* 0x000fc800078e0a07 */
[----:B------:R-:W-:Y:S02]  /*21f00*/  IMAD R2, R17, R2, R0 ;  /* 0x0000000211027224 */ /* 0x000fe400078e0200 */
        /* <DEDUP_REMOVED lines=8> */
.L_x_11784:
[----:B-1----:R-:W0:Y:S02]  /*21f90*/  LDC.64 R2, c[0x0][0xc90] ;  /* 0x00032400ff027b82 */ /* 0x002e240000000a00 */
        /* <DEDUP_REMOVED lines=59> */
.L_x_11785:
[----:B------:R-:W-:-:S05]  /*22350*/  LOP3.LUT R2, RZ, R2, RZ, 0x33, !PT ;  /* 0x00000002ff027212 */ /* 0x000fca00078e33ff */
[----:B------:R-:W-:Y:S01]  /*22360*/  IMAD.IADD R17, R17, 0x1, R2 ;  /* 0x0000000111117824 */ /* 0x000fe200078e0202 */
[----:B------:R-:W-:Y:S06]  /*22370*/  BRA `(.L_x_11786) ;  /* 0x00000000001c7947 */ /* 0x000fec0003800000 */
.L_x_11778:
[----:B------:R-:W-:Y:S01]  /*22380*/  UMOV UR4, URZ ;  /* 0x0000003f00047c82 */ /* 0x000fe20008000000 */
[----:B------:R-:W-:Y:S01]  /*22390*/  UMOV UR5, URZ ;  /* 0x0000003f00057c82 */ /* 0x000fe20008000000 */
[----:B------:R-:W-:Y:S01]  /*223a0*/  ULDC UR6, c[0x0][0xc3c] ;  /* 0x00030f0000067ab9 */ /* 0x000fe20000000800 */
[----:B------:R-:W-:Y:S02]  /*223b0*/  IMAD.MOV.U32 R16, RZ, RZ, R0 ;  /* 0x000000ffff107224 */ /* 0x000fe400078e0000 */
[----:B------:R-:W-:Y:S02]  /*223c0*/  IMAD.U32 R17, RZ, RZ, UR4 ;  /* 0x00000004ff117e24 */ /* 0x000fe4000f8e00ff */
[----:B------:R-:W-:Y:S02]  /*223d0*/  IMAD.U32 R18, RZ, RZ, UR5 ;  /* 0x00000005ff127e24 */ /* 0x000fe4000f8e00ff */
[----:B------:R-:W-:-:S07]  /*223e0*/  IMAD.U32 R19, RZ, RZ, UR6 ;  /* 0x00000006ff137e24 */ /* 0x000fce000f8e00ff */
.L_x_11786:
        /* <DEDUP_REMOVED lines=10> */
.L_x_11775:
[----:B------:R-:W-:Y:S02]  /*22490*/  ULDC UR4, c[0x0][0xc3c] ;  /* 0x00030f0000047ab9 */ /* 0x000fe40000000800 */
[----:B---3--:R-:W-:-:S13]  /*224a0*/  ISETP.GE.AND P0, PT, R19, UR4, PT ;  /* 0x0000000413007c0c */ /* 0x008fda000bf06270 */
[----:B------:R-:W-:Y:S05]  /*224b0*/  @!P0 BRA `(.L_x_11787) ;  /* 0xffffffb0004c8947 */ /* 0x000fea000383ffff */
[----:B------:R-:W-:Y:S05]  /*224c0*/  BSYNC B8 ;  /* 0x0000000000087941 */ /* 0x000fea0003800000 */
.L_x_11716:
        /* <DEDUP_REMOVED lines=12> */
.L_x_11908:
[----:B------:R-:W-:Y:S05]  /*22590*/  BSYNC B0 ;  /* 0x0000000000007941 */ /* 0x000fea0003800000 */
.L_x_11788:
[----:B------:R-:W-:-:S03]  /*225a0*/  UMOV UR4, 0xffffffff ;  /* 0xffffffff00047882 */ /* 0x000fc60000000000 */
[----:B------:R-:W-:Y:S05]  /*225b0*/  BRA.DIV UR4, `(.L_x_11790) ;  /* 0x0000003a04ac7947 */ /* 0x000fea000b800000 */
[----:B-1----:R-:W1:Y:S02]  /*225c0*/  S2R R0, SR_TID.X ;  /* 0x0000000000007919 */ /* 0x002e640000002100 */
[----:B-1----:R-:W-:-:S04]  /*225d0*/  SHF.R.U32.HI R0, RZ, 0x5, R0 ;  /* 0x00000005ff007819 */ /* 0x002fc80000011600 */
[----:B------:R-:W-:-:S05]  /*225e0*/  LOP3.LUT R0, R0, 0x3, RZ, 0xc0, !PT ;  /* 0x0000000300007812 */ /* 0x000fca00078ec0ff */
[----:B------:R1:W3:Y:S02]  /*225f0*/  SHFL.IDX PT, R14, R0, RZ, 0x1f ;  /* 0x00001fff000e7589 */ /* 0x0002e400000e0000 */
.L_x_11911:
[----:B---3--:R-:W-:Y:S01]  /*22600*/  ISETP.NE.AND P0, PT, R14, RZ, PT ;  /* 0x000000ff0e00720c */ /* 0x008fe20003f05270 */
[----:B------:R-:W-:-:S12]  /*22610*/  BSSY B0, `(.L_x_11791) ;  /* 0x0000026000007945 */ /* 0x000fd80003800000 */
[----:B------:R-:W-:Y:S05]  /*22620*/  @P0 BRA `(.L_x_11792) ;  /* 0x0000000000900947 */ /* 0x000fea0003800000 */
[----:B------:R-:W-:-:S03]  /*22630*/  UMOV UR4, 0xffffffff ;  /* 0xffffffff00047882 */ /* 0x000fc60000000000 */
[----:B------:R-:W-:Y:S05]  /*22640*/  BRA.DIV UR4, `(.L_x_11793) ;  /* 0x0000003a04bc7947 */ /* 0x000fea000b800000 */
[----:B------:R-:W-:-:S13]  /*22650*/  ELECT P6, URZ, PT ;  /* 0x00000000003f782f */ /* 0x000fda00038c0000 */
.L_x_11914:
        /* <DEDUP_REMOVED lines=8> */
.L_x_11794:
[----:B------:R-:W-:Y:S01]  /*226e0*/  IMAD R5, R24, 0x8, R7 ;  /* 0x0000000818057824 */ /* 0x000fe200078e0207 */
[----:B------:R-:W-:Y:S01]  /*226f0*/  SHF.L.U32 R0, R26, 0x1f, RZ ;  /* 0x0000001f1a007819 */ /* 0x000fe200000006ff */
[----:B------:R-:W-:-:S03]  /*22700*/  VIADD R24, R24, 0x1 ;  /* 0x0000000118187836 */ /* 0x000fc60000000000 */
[----:B------:R-:W1:Y:S02]  /*22710*/  SYNCS.PHASECHK.TRANS64.TRYWAIT P1, [R5+URZ+0x22840], R0 ;  /* 0x02284000050075a7 */ /* 0x000e64000802017f */
[----:B------:R-:W-:-:S04]  /*22720*/  ISETP.NE.AND P2, PT, R24, 0x2, PT ;  /* 0x000000021800780c */ /* 0x000fc80003f45270 */
[----:B------:R-:W-:Y:S01]  /*22730*/  SEL R3, RZ, 0x1, P2 ;  /* 0x00000001ff037807 */ /* 0x000fe20001000000 */
[----:B-1----:R-:W-:Y:S08]  /*22740*/  @!P1 BRA `(.L_x_11795) ;  /* 0x00000038009c9947 */ /* 0x002ff00003800000 */
.L_x_11915:
[----:B------:R-:W-:Y:S02]  /*22750*/  SEL R24, R24, RZ, P2 ;  /* 0x000000ff18187207 */ /* 0x000fe40001000000 */
[----:B------:R-:W-:Y:S01]  /*22760*/  LOP3.LUT R2, R26, R3, RZ, 0x3c, !PT ;  /* 0x000000031a027212 */ /* 0x000fe200078e3cff */
[----:B------:R-:W-:Y:S06]  /*22770*/  @!P0 BRA `(.L_x_11796) ;  /* 0x0000000000048947 */ /* 0x000fec0003800000 */
[----:B------:R-:W-:Y:S01]  /*22780*/  BPT.TRAP 0x1 ;  /* 0x000000040000795c */ /* 0x000fe20000300000 */
.L_x_11796:
[----:B------:R-:W-:Y:S01]  /*22790*/  IMAD R3, R24, 0x8, R7 ;  /* 0x0000000818037824 */ /* 0x000fe200078e0207 */
[----:B------:R-:W-:-:S04]  /*227a0*/  SHF.L.U32 R2, R2, 0x1f, RZ ;  /* 0x0000001f02027819 */ /* 0x000fc800000006ff */
[----:B------:R-:W3:Y:S02]  /*227b0*/  SYNCS.PHASECHK.TRANS64.TRYWAIT P1, [R3+URZ+0x22840], R2 ;  /* 0x02284002030075a7 */ /* 0x000ee4000802017f */
[----:B---3--:R-:W-:Y:S05]  /*227c0*/  @!P1 BRA `(.L_x_11797) ;  /* 0x0000003800909947 */ /* 0x008fea0003800000 */
.L_x_11916:
[----:B------:R-:W-:Y:S05]  /*227d0*/  @!P0 BRA `(.L_x_11798) ;  /* 0x0000000000048947 */ /* 0x000fea0003800000 */
[----:B------:R-:W-:Y:S01]  /*227e0*/  BPT.TRAP 0x1 ;  /* 0x000000040000795c */ /* 0x000fe20000300000 */
.L_x_11798:
[----:B------:R-:W4:Y:S02]  /*227f0*/  SYNCS.PHASECHK.TRANS64.TRYWAIT P1, [R5+URZ+0x22860], R0 ;  /* 0x02286000050075a7 */ /* 0x000f24000802017f */
[----:B----4-:R-:W-:Y:S05]  /*22800*/  @!P1 BRA `(.L_x_11799) ;  /* 0x0000003800949947 */ /* 0x010fea0003800000 */
.L_x_11917:
[----:B------:R-:W-:Y:S05]  /*22810*/  @!P0 BRA `(.L_x_11800) ;  /* 0x0000000000048947 */ /* 0x000fea0003800000 */
[----:B------:R-:W-:Y:S01]  /*22820*/  BPT.TRAP 0x1 ;  /* 0x000000040000795c */ /* 0x000fe20000300000 */
.L_x_11800:
[----:B------:R0:W0:Y:S02]  /*22830*/  SYNCS.PHASECHK.TRANS64.TRYWAIT P0, [R3+URZ+0x22860], R2 ;  /* 0x02286002030075a7 */ /* 0x000024000800017f */
[----:B0-----:R-:W-:Y:S05]  /*22840*/  @!P0 NANOSLEEP.SYNCS 0x989680 ;  /* 0x009896800000895d */ /* 0x001fea0003900000 */
[----:B------:R-:W0:Y:S02]  /*22850*/  @!P0 SYNCS.PHASECHK.TRANS64 P0, [R3+URZ+0x22860], R2 ;  /* 0x02286002030085a7 */ /* 0x000e24000800007f */
[----:B0-----:R-:W-:Y:S05]  /*22860*/  @!P0 BRA `(.L_x_11800) ;  /* 0xfffffffc00f08947 */ /* 0x001fea000383ffff */
.L_x_11792:
[----:B------:R-:W-:Y:S05]  /*22870*/  BSYNC B0 ;  /* 0x0000000000007941 */ /* 0x000fea0003800000 */
.L_x_11791:
[----:B------:R-:W-:Y:S05]  /*22880*/  EXIT ;  /* 0x000000000000794d */ /* 0x000fea0003800000 */
.L_x_11589:
[----:B0-----:R0:W1:Y:S02]  /*22890*/  SYNCS.PHASECHK.TRANS64.TRYWAIT P0, [R49+URZ+0x22800], R0 ;  /* 0x02280000310075a7 */ /* 0x001064000800017f */
[----:B-1----:R-:W-:Y:S05]  /*228a0*/  @!P0 NANOSLEEP.SYNCS 0x989680 ;  /* 0x009896800000895d */ /* 0x002fea0003900000 */
[----:B------:R-:W1:Y:S02]  /*228b0*/  @!P0 SYNCS.PHASECHK.TRANS64 P0, [R49+URZ+0x22800], R0 ;  /* 0x02280000310085a7 */ /* 0x000e64000800007f */
[----:B-1----:R-:W-:Y:S05]  /*228c0*/  @!P0 BRA `(.L_x_11589) ;  /* 0xfffffffc00f08947 */ /* 0x002fea000383ffff */
[----:B------:R-:W-:Y:S05]  /*228d0*/  BRA `(.L_x_11801) ;  /* 0xfffffe0000ac7947 */ /* 0x000fea000383ffff */
.L_x_11596:
[----:B-1----:R1:W2:Y:S02]  /*228e0*/  SYNCS.PHASECHK.TRANS64.TRYWAIT P0, [R10+URZ], R11 ;  /* 0x0000000b0a0075a7 */ /* 0x0022a4000800017f */
[----:B--2---:R-:W-:Y:S05]  /*228f0*/  @!P0 NANOSLEEP.SYNCS 0x989680 ;  /* 0x009896800000895d */ /* 0x004fea0003900000 */
[----:B------:R-:W2:Y:S02]  /*22900*/  @!P0 SYNCS.PHASECHK.TRANS64 P0, [R10+URZ], R11 ;  /* 0x0000000b0a0085a7 */ /* 0x000ea4000800007f */
[----:B--2---:R-:W-:Y:S05]  /*22910*/  @!P0 BRA `(.L_x_11596) ;  /* 0xfffffffc00f08947 */ /* 0x004fea000383ffff */
[----:B------:R-:W-:Y:S05]  /*22920*/  BRA `(.L_x_11595) ;  /* 0xfffffe0400ac7947 */ /* 0x000fea000383ffff */
.L_x_11615:
[----:B-1----:R1:W2:Y:S02]  /*22930*/  SYNCS.PHASECHK.TRANS64.TRYWAIT P0, [R26+URZ], R27 ;  /* 0x0000001b1a0075a7 */ /* 0x0022a4000800017f */
[----:B--2---:R-:W-:Y:S05]  /*22940*/  @!P0 NANOSLEEP.SYNCS 0x989680 ;  /* 0x009896800000895d */ /* 0x004fea0003900000 */
[----:B------:R-:W2:Y:S02]  /*22950*/  @!P0 SYNCS.PHASECHK.TRANS64 P0, [R26+URZ], R27 ;  /* 0x0000001b1a0085a7 */ /* 0x000ea4000800007f */
[----:B--2---:R-:W-:Y:S05]  /*22960*/  @!P0 BRA `(.L_x_11615) ;  /* 0xfffffffc00f08947 */ /* 0x004fea000383ffff */
[----:B------:R-:W-:Y:S05]  /*22970*/  BRA `(.L_x_11614) ;  /* 0xfffffe3000f07947 */ /* 0x000fea000383ffff */
.L_x_11637:
[----:B-1----:R1:W2:Y:S02]  /*22980*/  SYNCS.PHASECHK.TRANS64.TRYWAIT P0, [R6+URZ], R7 ;  /* 0x00000007060075a7 */ /* 0x0022a4000800017f */
[----:B--2---:R-:W-:Y:S05]  /*22990*/  @!P0 NANOSLEEP.SYNCS 0x989680 ;  /* 0x009896800000895d */ /* 0x004fea0003900000 */
[----:B------:R-:W2:Y:S02]  /*229a0*/  @!P0 SYNCS.PHASECHK.TRANS64 P0, [R6+URZ], R7 ;  /* 0x00000007060085a7 */ /* 0x000ea4000800007f */
[----:B--2---:R-:W-:Y:S05]  /*229b0*/  @!P0 BRA `(.L_x_11637) ;  /* 0xfffffffc00f08947 */ /* 0x004fea000383ffff */
[----:B------:R-:W-:Y:S05]  /*229c0*/  BRA `(.L_x_11636) ;  /* 0xfffffe6800f47947 */ /* 0x000fea000383ffff */
.L_x_11646:
[----:B-1----:R1:W2:Y:S02]  /*229d0*/  SYNCS.PHASECHK.TRANS64.TRYWAIT P0, [R44+URZ], R45 ;  /* 0x0000002d2c0075a7 */ /* 0x0022a4000800017f */
[----:B--2---:R-:W-:Y:S05]  /*229e0*/  @!P0 NANOSLEEP.SYNCS 0x989680 ;  /* 0x009896800000895d */ /* 0x004fea0003900000 */
[----:B------:R-:W2:Y:S02]  /*229f0*/  @!P0 SYNCS.PHASECHK.TRANS64 P0, [R44+URZ], R45 ;  /* 0x0000002d2c0085a7 */ /* 0x000ea4000800007f */
[----:B--2---:R-:W-:Y:S05]  /*22a00*/  @!P0 BRA `(.L_x_11646) ;  /* 0xfffffffc00f08947 */ /* 0x004fea000383ffff */
[----:B------:R-:W-:Y:S05]  /*22a10*/  BRA `(.L_x_11645) ;  /* 0xfffffe9400947947 */ /* 0x000fea000383ffff */
.L_x_11657:
[----:B--2---:R2:W3:Y:S02]  /*22a20*/  SYNCS.PHASECHK.TRANS64.TRYWAIT P0, [R6+URZ], R7 ;  /* 0x00000007060075a7 */ /* 0x0044e4000800017f */
[----:B---3--:R-:W-:Y:S05]  /*22a30*/  @!P0 NANOSLEEP.SYNCS 0x989680 ;  /* 0x009896800000895d */ /* 0x008fea0003900000 */
[----:B------:R-:W3:Y:S02]  /*22a40*/  @!P0 SYNCS.PHASECHK.TRANS64 P0, [R6+URZ], R7 ;  /* 0x00000007060085a7 */ /* 0x000ee4000800007f */
[----:B---3--:R-:W-:Y:S05]  /*22a50*/  @!P0 BRA `(.L_x_11657) ;  /* 0xfffffffc00f08947 */ /* 0x008fea000383ffff */
[----:B------:R-:W-:Y:S05]  /*22a60*/  BRA `(.L_x_11656) ;  /* 0xfffffec800c47947 */ /* 0x000fea000383ffff */
.L_x_11676:
[----:B-1----:R1:W2:Y:S02]  /*22a70*/  SYNCS.PHASECHK.TRANS64.TRYWAIT P0, [R64+URZ], R65 ;  /* 0x00000041400075a7 */ /* 0x0022a4000800017f */
[----:B--2---:R-:W-:Y:S05]  /*22a80*/  @!P0 NANOSLEEP.SYNCS 0x989680 ;  /* 0x009896800000895d */ /* 0x004fea0003900000 */
[----:B------:R-:W2:Y:S02]  /*22a90*/  @!P0 SYNCS.PHASECHK.TRANS64 P0, [R64+URZ], R65 ;  /* 0x00000041400085a7 */ /* 0x000ea4000800007f */
[----:B--2---:R-:W-:Y:S05]  /*22aa0*/  @!P0 BRA `(.L_x_11676) ;  /* 0xfffffffc00f08947 */ /* 0x004fea000383ffff */
[----:B------:R-:W-:Y:S05]  /*22ab0*/  BRA `(.L_x_11675) ;  /* 0xffffff0800287947 */ /* 0x000fea000383ffff */
.L_x_11738:
        /* <DEDUP_REMOVED lines=10> */
.L_x_11803:
[----:B------:R-:W-:Y:S05]  /*22b60*/  BSYNC B0 ;  /* 0x0000000000007941 */ /* 0x000fea0003800000 */
.L_x_11802:
[----:B------:R-:W-:Y:S05]  /*22b70*/  BRA `(.L_x_11804) ;  /* 0xffffffbc001c7947 */ /* 0x000fea000383ffff */
.L_x_11741:
[----:B0-----:R0:W1:Y:S02]  /*22b80*/  SYNCS.PHASECHK.TRANS64.TRYWAIT P0, [R17+URZ+0x22840], R0 ;  /* 0x02284000110075a7 */ /* 0x001064000800017f */
[----:B-1----:R-:W-:Y:S05]  /*22b90*/  @!P0 NANOSLEEP.SYNCS 0x989680 ;  /* 0x009896800000895d */ /* 0x002fea0003900000 */
[----:B------:R-:W1:Y:S02]  /*22ba0*/  @!P0 SYNCS.PHASECHK.TRANS64 P0, [R17+URZ+0x22840], R0 ;  /* 0x02284000110085a7 */ /* 0x000e64000800007f */
[----:B-1----:R-:W-:Y:S05]  /*22bb0*/  @!P0 BRA `(.L_x_11741) ;  /* 0xfffffffc00f08947 */ /* 0x002fea000383ffff */
[----:B------:R-:W-:Y:S05]  /*22bc0*/  BRA `(.L_x_11805) ;  /* 0xffffffbc00b87947 */ /* 0x000fea000383ffff */
.L_x_11742:
        /* <DEDUP_REMOVED lines=8> */
.L_x_11807:
[----:B------:R-:W-:Y:S05]  /*22c50*/  BSYNC B0 ;  /* 0x0000000000007941 */ /* 0x000fea0003800000 */
.L_x_11806:
        /* <DEDUP_REMOVED lines=9> */
.L_x_11808:
[----:B------:R-:W-:Y:S02]  /*22cf0*/  IMAD.MOV.U32 R13, RZ, RZ, R4 ;  /* 0x000000ffff0d7224 */ /* 0x000fe400078e0004 */
[----:B------:R-:W-:Y:S02]  /*22d00*/  IMAD.MOV.U32 R12, RZ, RZ, 0x1 ;  /* 0x00000001ff0c7424 */ /* 0x000fe400078e00ff */
[----:B------:R-:W-:-:S07]  /*22d10*/  IMAD.MOV.U32 R3, RZ, RZ, R14 ;  /* 0x000000ffff037224 */ /* 0x000fce00078e000e */
[----:B------:R-:W-:Y:S05]  /*22d20*/  WARPSYNC.COLLECTIVE R15, `(.L_x_11809) ;  /* 0x000000000f087348 */ /* 0x000fea0003c00000 */
[----:B------:R0:W1:Y:S02]  /*22d30*/  SHFL.IDX P6, R14, R13, R12, R11 ;  /* 0x0000000c0d0e7389 */ /* 0x00006400000c000b */
[----:B01----:R-:W-:Y:S01]  /*22d40*/  ENDCOLLECTIVE ;  /* 0x000000000000791b */ /* 0x003fe20003800000 */
.L_x_11809:
        /* <DEDUP_REMOVED lines=15> */
.L_x_11810:
[----:B------:R-:W-:Y:S02]  /*22e40*/  @P0 IMAD R6, R5, 0x2, R22 ;  /* 0x0000000205060824 */ /* 0x000fe400078e0216 */
[----:B------:R-:W-:Y:S02]  /*22e50*/  IMAD.MOV.U32 R13, RZ, RZ, R4 ;  /* 0x000000ffff0d7224 */ /* 0x000fe400078e0004 */
[----:B------:R-:W-:Y:S02]  /*22e60*/  IMAD.MOV.U32 R12, RZ, RZ, 0x2 ;  /* 0x00000002ff0c7424 */ /* 0x000fe400078e00ff */
[----:B------:R-:W-:-:S07]  /*22e70*/  IMAD.MOV.U32 R3, RZ, RZ, R14 ;  /* 0x000000ffff037224 */ /* 0x000fce00078e000e */
[----:B------:R-:W-:Y:S05]  /*22e80*/  WARPSYNC.COLLECTIVE R15, `(.L_x_11811) ;  /* 0x000000000f087348 */ /* 0x000fea0003c00000 */
[----:B------:R0:W1:Y:S02]  /*22e90*/  SHFL.IDX P6, R14, R13, R12, R11 ;  /* 0x0000000c0d0e7389 */ /* 0x00006400000c000b */
[----:B01----:R-:W-:Y:S01]  /*22ea0*/  ENDCOLLECTIVE ;  /* 0x000000000000791b */ /* 0x003fe20003800000 */
.L_x_11811:
        /* <DEDUP_REMOVED lines=15> */
.L_x_11812:
[----:B------:R-:W-:Y:S02]  /*22fa0*/  @P0 IMAD R6, R5, 0x2, R22 ;  /* 0x0000000205060824 */ /* 0x000fe400078e0216 */
[----:B------:R-:W-:Y:S02]  /*22fb0*/  IMAD.MOV.U32 R13, RZ, RZ, R4 ;  /* 0x000000ffff0d7224 */ /* 0x000fe400078e0004 */
[----:B------:R-:W-:Y:S02]  /*22fc0*/  IMAD.MOV.U32 R12, RZ, RZ, 0x3 ;  /* 0x00000003ff0c7424 */ /* 0x000fe400078e00ff */
[----:B------:R-:W-:-:S07]  /*22fd0*/  IMAD.MOV.U32 R3, RZ, RZ, R14 ;  /* 0x000000ffff037224 */ /* 0x000fce00078e000e */
[----:B------:R-:W-:Y:S05]  /*22fe0*/  WARPSYNC.COLLECTIVE R15, `(.L_x_11813) ;  /* 0x000000000f087348 */ /* 0x000fea0003c00000 */
[----:B------:R0:W1:Y:S02]  /*22ff0*/  SHFL.IDX P6, R14, R13, R12, R11 ;  /* 0x0000000c0d0e7389 */ /* 0x00006400000c000b */
[----:B01----:R-:W-:Y:S01]  /*23000*/  ENDCOLLECTIVE ;  /* 0x000000000000791b */ /* 0x003fe20003800000 */
.L_x_11813:
        /* <DEDUP_REMOVED lines=15> */
.L_x_11814:
[----:B------:R-:W-:Y:S02]  /*23100*/  @P0 IMAD R6, R5, 0x2, R22 ;  /* 0x0000000205060824 */ /* 0x000fe400078e0216 */
[----:B------:R-:W-:Y:S02]  /*23110*/  IMAD.MOV.U32 R13, RZ, RZ, R4 ;  /* 0x000000ffff0d7224 */ /* 0x000fe400078e0004 */
[----:B------:R-:W-:Y:S02]  /*23120*/  IMAD.MOV.U32 R12, RZ, RZ, 0x4 ;  /* 0x00000004ff0c7424 */ /* 0x000fe400078e00ff */
[----:B------:R-:W-:-:S07]  /*23130*/  IMAD.MOV.U32 R3, RZ, RZ, R14 ;  /* 0x000000ffff037224 */ /* 0x000fce00078e000e */
[----:B------:R-:W-:Y:S05]  /*23140*/  WARPSYNC.COLLECTIVE R15, `(.L_x_11815) ;  /* 0x000000000f087348 */ /* 0x000fea0003c00000 */
[----:B------:R0:W1:Y:S02]  /*23150*/  SHFL.IDX P6, R14, R13, R12, R11 ;  /* 0x0000000c0d0e7389 */ /* 0x00006400000c000b */
[----:B01----:R-:W-:Y:S01]  /*23160*/  ENDCOLLECTIVE ;  /* 0x000000000000791b */ /* 0x003fe20003800000 */
.L_x_11815:
        /* <DEDUP_REMOVED lines=15> */
.L_x_11816:
[----:B------:R-:W-:Y:S02]  /*23260*/  @P0 IMAD R6, R5, 0x2, R22 ;  /* 0x0000000205060824 */ /* 0x000fe400078e0216 */
[----:B------:R-:W-:Y:S02]  /*23270*/  IMAD.MOV.U32 R13, RZ, RZ, R4 ;  /* 0x000000ffff0d7224 */ /* 0x000fe400078e0004 */
[----:B------:R-:W-:Y:S02]  /*23280*/  IMAD.MOV.U32 R12, RZ, RZ, 0x5 ;  /* 0x00000005ff0c7424 */ /* 0x000fe400078e00ff */
[----:B------:R-:W-:-:S07]  /*23290*/  IMAD.MOV.U32 R3, RZ, RZ, R14 ;  /* 0x000000ffff037224 */ /* 0x000fce00078e000e */
[----:B------:R-:W-:Y:S05]  /*232a0*/  WARPSYNC.COLLECTIVE R15, `(.L_x_11817) ;  /* 0x000000000f087348 */ /* 0x000fea0003c00000 */
[----:B------:R0:W1:Y:S02]  /*232b0*/  SHFL.IDX P6, R14, R13, R12, R11 ;  /* 0x0000000c0d0e7389 */ /* 0x00006400000c000b */
[----:B01----:R-:W-:Y:S01]  /*232c0*/  ENDCOLLECTIVE ;  /* 0x000000000000791b */ /* 0x003fe20003800000 */
.L_x_11817:
        /* <DEDUP_REMOVED lines=10> */
.L_x_11818:
[----:B------:R-:W-:Y:S01]  /*23370*/  @!PT LDS RZ, [RZ] ;  /* 0x00000000fffff984 */ /* 0x000fe20000000800 */
[----:B------:R-:W-:Y:S01]  /*23380*/  @!PT LDS RZ, [RZ] ;  /* 0x00000000fffff984 */ /* 0x000fe20000000800 */
[----:B------:R-:W-:Y:S01]  /*23390*/  @!PT LDS RZ, [RZ] ;  /* 0x00000000fffff984 */ /* 0x000fe20000000800 */
[----:B------:R0:W-:Y:S01]  /*233a0*/  @P0 LDGSTS.E.BYPASS.LTC128B.128 [R6+0x1e400], desc[UR36][R2.64], !P2 ;  /* 0x1e40000002060fae */ /* 0x0001e2000d101d64 */
[----:B------:R-:W-:Y:S01]  /*233b0*/  IMAD.MOV.U32 R0, RZ, RZ, R14 ;  /* 0x000000ffff007224 */ /* 0x000fe200078e000e */
[----:B------:R-:W-:Y:S06]  /*233c0*/  BRA `(.L_x_11819) ;  /* 0xffffffbc00187947 */ /* 0x000fec000383ffff */
.L_x_11747:
[----:B------:R-:W-:Y:S02]  /*233d0*/  IMAD.MOV.U32 R13, RZ, RZ, R4 ;  /* 0x000000ffff0d7224 */ /* 0x000fe400078e0004 */
[----:B------:R-:W-:Y:S02]  /*233e0*/  IMAD.MOV.U32 R12, RZ, RZ, RZ ;  /* 0x000000ffff0c7224 */ /* 0x000fe400078e00ff */
[----:B------:R-:W-:Y:S02]  /*233f0*/  IMAD.MOV.U32 R11, RZ, RZ, 0x181f ;  /* 0x0000181fff0b7424 */ /* 0x000fe400078e00ff */
[----:B------:R-:W-:Y:S02]  /*23400*/  IMAD.MOV.U32 R15, RZ, RZ, -0x1 ;  /* 0xffffffffff0f7424 */ /* 0x000fe400078e00ff */
[----:B------:R-:W-:Y:S02]  /*23410*/  IMAD R35, R35, R6, RZ ;  /* 0x0000000623237224 */ /* 0x000fe400078e02ff */
[----:B------:R-:W-:-:S07]  /*23420*/  IMAD.IADD R33, R8, 0x1, R33 ;  /* 0x0000000108217824 */ /* 0x000fce00078e0221 */
[----:B-1----:R-:W-:Y:S05]  /*23430*/  WARPSYNC.COLLECTIVE R15, `(.L_x_11820) ;  /* 0x000000000f087348 */ /* 0x002fea0003c00000 */
[----:B------:R0:W2:Y:S02]  /*23440*/  SHFL.IDX P6, R14, R13, R12, R11 ;  /* 0x0000000c0d0e7389 */ /* 0x0000a400000c000b */
[----:B012---:R-:W-:Y:S01]  /*23450*/  ENDCOLLECTIVE ;  /* 0x000000000000791b */ /* 0x007fe20003800000 */
.L_x_11820:
[C---:B------:R-:W-:Y:S01]  /*23460*/  VIADD R6, R33.reuse, 0x10 ;  /* 0x0000001021067836 */ /* 0x040fe20000000000 */
[----:B------:R-:W-:Y:S01]  /*23470*/  ISETP.GE.AND P0, PT, R33, R35, PT ;  /* 0x000000232100720c */ /* 0x000fe20003f06270 */
[----:B------:R-:W-:Y:S02]  /*23480*/  IMAD.MOV.U32 R13, RZ, RZ, R0 ;  /* 0x000000ffff0d7224 */ /* 0x000fe400078e0000 */
[----:B------:R-:W-:-:S10]  /*23490*/  IMAD.MOV.U32 R2, RZ, RZ, R14 ;  /* 0x000000ffff027224 */ /* 0x000fd400078e000e */
[----:B------:R-:W-:Y:S05]  /*234a0*/  WARPSYNC.COLLECTIVE R15, `(.L_x_11821) ;  /* 0x000000000f087348 */ /* 0x000fea0003c00000 */
[----:B------:R0:W1:Y:S02]  /*234b0*/  SHFL.IDX P6, R14, R13, R12, R11 ;  /* 0x0000000c0d0e7389 */ /* 0x00006400000c000b */
[----:B01----:R-:W-:Y:S01]  /*234c0*/  ENDCOLLECTIVE ;  /* 0x000000000000791b */ /* 0x003fe20003800000 */
.L_x_11821:
[----:B------:R-:W-:Y:S02]  /*234d0*/  IMAD.MOV.U32 R13, RZ, RZ, R4 ;  /* 0x000000ffff0d7224 */ /* 0x000fe400078e0004 */
[----:B------:R-:W-:Y:S02]  /*234e0*/  IMAD.MOV.U32 R12, RZ, RZ, 0x1 ;  /* 0x00000001ff0c7424 */ /* 0x000fe400078e00ff */
[----:B------:R-:W-:-:S07]  /*234f0*/  IMAD.MOV.U32 R3, RZ, RZ, R14 ;  /* 0x000000ffff037224 */ /* 0x000fce00078e000e */
[----:B------:R-:W-:Y:S05]  /*23500*/  WARPSYNC.COLLECTIVE R15, `(.L_x_11822) ;  /* 0x000000000f087348 */ /* 0x000fea0003c00000 */
[----:B------:R0:W1:Y:S02]  /*23510*/  SHFL.IDX P6, R14, R13, R12, R11 ;  /* 0x0000000c0d0e7389 */ /* 0x00006400000c000b */
[----:B01----:R-:W-:Y:S01]  /*23520*/  ENDCOLLECTIVE ;  /* 0x000000000000791b */ /* 0x003fe20003800000 */
.L_x_11822:
        /* <DEDUP_REMOVED lines=15> */
.L_x_11823:
[----:B------:R-:W-:Y:S02]  /*23620*/  IMAD.MOV.U32 R13, RZ, RZ, R4 ;  /* 0x000000ffff0d7224 */ /* 0x000fe400078e0004 */
[----:B------:R-:W-:Y:S02]  /*23630*/  IMAD.MOV.U32 R12, RZ, RZ, 0x2 ;  /* 0x00000002ff0c7424 */ /* 0x000fe400078e00ff */
[----:B------:R-:W-:-:S07]  /*23640*/  IMAD.MOV.U32 R3, RZ, RZ, R14 ;  /* 0x000000ffff037224 */ /* 0x000fce00078e000e */
[----:B------:R-:W-:Y:S05]  /*23650*/  WARPSYNC.COLLECTIVE R15, `(.L_x_11824) ;  /* 0x000000000f087348 */ /* 0x000fea0003c00000 */
[----:B------:R0:W1:Y:S02]  /*23660*/  SHFL.IDX P6, R14, R13, R12, R11 ;  /* 0x0000000c0d0e7389 */ /* 0x00006400000c000b */
[----:B01----:R-:W-:Y:S01]  /*23670*/  ENDCOLLECTIVE ;  /* 0x000000000000791b */ /* 0x003fe20003800000 */
.L_x_11824:
        /* <DEDUP_REMOVED lines=16> */
.L_x_11825:
[----:B------:R-:W-:Y:S02]  /*23780*/  IMAD.MOV.U32 R13, RZ, RZ, R4 ;  /* 0x000000ffff0d7224 */ /* 0x000fe400078e0004 */
[----:B------:R-:W-:Y:S02]  /*23790*/  IMAD.MOV.U32 R12, RZ, RZ, 0x3 ;  /* 0x00000003ff0c7424 */ /* 0x000fe400078e00ff */
[----:B------:R-:W-:-:S07]  /*237a0*/  IMAD.MOV.U32 R3, RZ, RZ, R14 ;  /* 0x000000ffff037224 */ /* 0x000fce00078e000e */
[----:B------:R-:W-:Y:S05]  /*237b0*/  WARPSYNC.COLLECTIVE R15, `(.L_x_11826) ;  /* 0x000000000f087348 */ /* 0x000fea0003c00000 */
[----:B------:R0:W1:Y:S02]  /*237c0*/  SHFL.IDX P6, R14, R13, R12, R11 ;  /* 0x0000000c0d0e7389 */ /* 0x00006400000c000b */
[----:B01----:R-:W-:Y:S01]  /*237d0*/  ENDCOLLECTIVE ;  /* 0x000000000000791b */ /* 0x003fe20003800000 */
.L_x_11826:
        /* <DEDUP_REMOVED lines=16> */
.L_x_11827:
[----:B------:R-:W-:Y:S02]  /*238e0*/  IMAD.MOV.U32 R13, RZ, RZ, R4 ;  /* 0x000000ffff0d7224 */ /* 0x000fe400078e0004 */
[----:B------:R-:W-:Y:S02]  /*238f0*/  IMAD.MOV.U32 R12, RZ, RZ, 0x4 ;  /* 0x00000004ff0c7424 */ /* 0x000fe400078e00ff */
[----:B------:R-:W-:-:S07]  /*23900*/  IMAD.MOV.U32 R3, RZ, RZ, R14 ;  /* 0x000000ffff037224 */ /* 0x000fce00078e000e */
[----:B------:R-:W-:Y:S05]  /*23910*/  WARPSYNC.COLLECTIVE R15, `(.L_x_11828) ;  /* 0x000000000f087348 */ /* 0x000fea0003c00000 */
[----:B------:R0:W1:Y:S02]  /*23920*/  SHFL.IDX P6, R14, R13, R12, R11 ;  /* 0x0000000c0d0e7389 */ /* 0x00006400000c000b */
[----:B01----:R-:W-:Y:S01]  /*23930*/  ENDCOLLECTIVE ;  /* 0x000000000000791b */ /* 0x003fe20003800000 */
.L_x_11828:
        /* <DEDUP_REMOVED lines=16> */
.L_x_11829:
[----:B------:R-:W-:Y:S02]  /*23a40*/  IMAD.MOV.U32 R13, RZ, RZ, R4 ;  /* 0x000000ffff0d7224 */ /* 0x000fe400078e0004 */
[----:B------:R-:W-:Y:S02]  /*23a50*/  IMAD.MOV.U32 R12, RZ, RZ, 0x5 ;  /* 0x00000005ff0c7424 */ /* 0x000fe400078e00ff */
[----:B------:R-:W-:-:S07]  /*23a60*/  IMAD.MOV.U32 R3, RZ, RZ, R14 ;  /* 0x000000ffff037224 */ /* 0x000fce00078e000e */
[----:B------:R-:W-:Y:S05]  /*23a70*/  WARPSYNC.COLLECTIVE R15, `(.L_x_11830) ;  /* 0x000000000f087348 */ /* 0x000fea0003c00000 */
[----:B------:R0:W1:Y:S02]  /*23a80*/  SHFL.IDX P6, R14, R13, R12, R11 ;  /* 0x0000000c0d0e7389 */ /* 0x00006400000c000b */
[----:B01----:R-:W-:Y:S01]  /*23a90*/  ENDCOLLECTIVE ;  /* 0x000000000000791b */ /* 0x003fe20003800000 */
.L_x_11830:
        /* <DEDUP_REMOVED lines=16> */
.L_x_11831:
[----:B------:R-:W-:Y:S02]  /*23ba0*/  IMAD.MOV.U32 R13, RZ, RZ, R4 ;  /* 0x000000ffff0d7224 */ /* 0x000fe400078e0004 */
[----:B------:R-:W-:Y:S02]  /*23bb0*/  IMAD.MOV.U32 R12, RZ, RZ, 0x6 ;  /* 0x00000006ff0c7424 */ /* 0x000fe400078e00ff */
[----:B------:R-:W-:-:S07]  /*23bc0*/  IMAD.MOV.U32 R3, RZ, RZ, R14 ;  /* 0x000000ffff037224 */ /* 0x000fce00078e000e */
[----:B------:R-:W-:Y:S05]  /*23bd0*/  WARPSYNC.COLLECTIVE R15, `(.L_x_11832) ;  /* 0x000000000f087348 */ /* 0x000fea0003c00000 */
[----:B------:R0:W1:Y:S02]  /*23be0*/  SHFL.IDX P6, R14, R13, R12, R11 ;  /* 0x0000000c0d0e7389 */ /* 0x00006400000c000b */
[----:B01----:R-:W-:Y:S01]  /*23bf0*/  ENDCOLLECTIVE ;  /* 0x000000000000791b */ /* 0x003fe20003800000 */
.L_x_11832:
        /* <DEDUP_REMOVED lines=16> */
.L_x_11833:
[----:B------:R-:W-:Y:S02]  /*23d00*/  IMAD.MOV.U32 R13, RZ, RZ, R4 ;  /* 0x000000ffff0d7224 */ /* 0x000fe400078e0004 */
[----:B------:R-:W-:Y:S02]  /*23d10*/  IMAD.MOV.U32 R12, RZ, RZ, 0x7 ;  /* 0x00000007ff0c7424 */ /* 0x000fe400078e00ff */
[----:B------:R-:W-:-:S07]  /*23d20*/  IMAD.MOV.U32 R3, RZ, RZ, R14 ;  /* 0x000000ffff037224 */ /* 0x000fce00078e000e */
[----:B------:R-:W-:Y:S05]  /*23d30*/  WARPSYNC.COLLECTIVE R15, `(.L_x_11834) ;  /* 0x000000000f087348 */ /* 0x000fea0003c00000 */
[----:B------:R0:W1:Y:S02]  /*23d40*/  SHFL.IDX P6, R14, R13, R12, R11 ;  /* 0x0000000c0d0e7389 */ /* 0x00006400000c000b */
[----:B01----:R-:W-:Y:S01]  /*23d50*/  ENDCOLLECTIVE ;  /* 0x000000000000791b */ /* 0x003fe20003800000 */
.L_x_11834:
        /* <DEDUP_REMOVED lines=14> */
.L_x_11835:
[----:B------:R-:W-:Y:S05]  /*23e40*/  BRA `(.L_x_11836) ;  /* 0xffffffbc00387947 */ /* 0x000fea000383ffff */
.L_x_11750:
[----:B0-----:R0:W2:Y:S02]  /*23e50*/  SYNCS.PHASECHK.TRANS64.TRYWAIT P0, [R22+URZ+0x22820], R3 ;  /* 0x02282003160075a7 */ /* 0x0010a4000800017f */
[----:B--2---:R-:W-:Y:S05]  /*23e60*/  @!P0 NANOSLEEP.SYNCS 0x989680 ;  /* 0x009896800000895d */ /* 0x004fea0003900000 */
[----:B------:R-:W2:Y:S02]  /*23e70*/  @!P0 SYNCS.PHASECHK.TRANS64 P0, [R22+URZ+0x22820], R3 ;  /* 0x02282003160085a7 */ /* 0x000ea4000800007f */
[----:B--2---:R-:W-:Y:S05]  /*23e80*/  @!P0 BRA `(.L_x_11750) ;  /* 0xfffffffc00f08947 */ /* 0x004fea000383ffff */
[----:B------:R-:W-:Y:S05]  /*23e90*/  BRA `(.L_x_11837) ;  /* 0xffffffbc00947947 */ /* 0x000fea000383ffff */
.L_x_11753:
[----:B--2---:R2:W3:Y:S02]  /*23ea0*/  SYNCS.PHASECHK.TRANS64.TRYWAIT P0, [R17+URZ+0x22860], R0 ;  /* 0x02286000110075a7 */ /* 0x0044e4000800017f */
[----:B---3--:R-:W-:Y:S05]  /*23eb0*/  @!P0 NANOSLEEP.SYNCS 0x989680 ;  /* 0x009896800000895d */ /* 0x008fea0003900000 */
[----:B------:R-:W3:Y:S02]  /*23ec0*/  @!P0 SYNCS.PHASECHK.TRANS64 P0, [R17+URZ+0x22860], R0 ;  /* 0x02286000110085a7 */ /* 0x000ee4000800007f */
[----:B---3--:R-:W-:Y:S05]  /*23ed0*/  @!P0 BRA `(.L_x_11753) ;  /* 0xfffffffc00f08947 */ /* 0x008fea000383ffff */
[----:B------:R-:W-:Y:S05]  /*23ee0*/  BRA `(.L_x_11838) ;  /* 0xffffffbc00a07947 */ /* 0x000fea000383ffff */
.L_x_11754:
        /* <DEDUP_REMOVED lines=8> */
.L_x_11840:
[----:B------:R-:W-:Y:S05]  /*23f70*/  BSYNC B0 ;  /* 0x0000000000007941 */ /* 0x000fea0003800000 */
.L_x_11839:
        /* <DEDUP_REMOVED lines=13> */
.L_x_11841:
        /* <DEDUP_REMOVED lines=9> */
.L_x_11842:
        /* <DEDUP_REMOVED lines=17> */
.L_x_11843:
[----:B------:R-:W-:Y:S02]  /*241f0*/  IMAD.MOV.U32 R13, RZ, RZ, R6 ;  /* 0x000000ffff0d7224 */ /* 0x000fe400078e0006 */
[----:B------:R-:W-:Y:S01]  /*24200*/  IMAD.MOV.U32 R12, RZ, RZ, 0x2 ;  /* 0x00000002ff0c7424 */ /* 0x000fe200078e00ff */
[----:B------:R-:W-:-:S13]  /*24210*/  IADD3 R2, P3, R14, R0, RZ ;  /* 0x000000000e027210 */ /* 0x000fda0007f7e0ff */
[----:B------:R-:W-:Y:S05]  /*24220*/  WARPSYNC.COLLECTIVE R15, `(.L_x_11844) ;  /* 0x000000000f087348 */ /* 0x000fea0003c00000 */
[----:B------:R0:W1:Y:S02]  /*24230*/  SHFL.IDX P6, R14, R13, R12, R11 ;  /* 0x0000000c0d0e7389 */ /* 0x00006400000c000b */
[----:B01----:R-:W-:Y:S01]  /*24240*/  ENDCOLLECTIVE ;  /* 0x000000000000791b */ /* 0x003fe20003800000 */
.L_x_11844:
        /* <DEDUP_REMOVED lines=17> */
.L_x_11845:
[----:B------:R-:W-:Y:S02]  /*24360*/  IMAD.MOV.U32 R13, RZ, RZ, R6 ;  /* 0x000000ffff0d7224 */ /* 0x000fe400078e0006 */
[----:B------:R-:W-:Y:S01]  /*24370*/  IMAD.MOV.U32 R12, RZ, RZ, 0x3 ;  /* 0x00000003ff0c7424 */ /* 0x000fe200078e00ff */
[----:B------:R-:W-:-:S13]  /*24380*/  IADD3 R2, P3, R14, R0, RZ ;  /* 0x000000000e027210 */ /* 0x000fda0007f7e0ff */
[----:B------:R-:W-:Y:S05]  /*24390*/  WARPSYNC.COLLECTIVE R15, `(.L_x_11846) ;  /* 0x000000000f087348 */ /* 0x000fea0003c00000 */
[----:B------:R0:W1:Y:S02]  /*243a0*/  SHFL.IDX P6, R14, R13, R12, R11 ;  /* 0x0000000c0d0e7389 */ /* 0x00006400000c000b */
[----:B01----:R-:W-:Y:S01]  /*243b0*/  ENDCOLLECTIVE ;  /* 0x000000000000791b */ /* 0x003fe20003800000 */
.L_x_11846:
        /* <DEDUP_REMOVED lines=17> */
.L_x_11847:
[----:B------:R-:W-:Y:S02]  /*244d0*/  IMAD.MOV.U32 R13, RZ, RZ, R6 ;  /* 0x000000ffff0d7224 */ /* 0x000fe400078e0006 */
[----:B------:R-:W-:Y:S01]  /*244e0*/  IMAD.MOV.U32 R12, RZ, RZ, 0x4 ;  /* 0x00000004ff0c7424 */ /* 0x000fe200078e00ff */
[----:B------:R-:W-:-:S13]  /*244f0*/  IADD3 R2, P3, R14, R0, RZ ;  /* 0x000000000e027210 */ /* 0x000fda0007f7e0ff */
[----:B------:R-:W-:Y:S05]  /*24500*/  WARPSYNC.COLLECTIVE R15, `(.L_x_11848) ;  /* 0x000000000f087348 */ /* 0x000fea0003c00000 */
[----:B------:R0:W1:Y:S02]  /*24510*/  SHFL.IDX P6, R14, R13, R12, R11 ;  /* 0x0000000c0d0e7389 */ /* 0x00006400000c000b */
[----:B01----:R-:W-:Y:S01]  /*24520*/  ENDCOLLECTIVE ;  /* 0x000000000000791b */ /* 0x003fe20003800000 */
.L_x_11848:
        /* <DEDUP_REMOVED lines=17> */
.L_x_11849:
[----:B------:R-:W-:Y:S02]  /*24640*/  IMAD.MOV.U32 R13, RZ, RZ, R6 ;  /* 0x000000ffff0d7224 */ /* 0x000fe400078e0006 */
[----:B------:R-:W-:Y:S01]  /*24650*/  IMAD.MOV.U32 R12, RZ, RZ, 0x5 ;  /* 0x00000005ff0c7424 */ /* 0x000fe200078e00ff */
[----:B------:R-:W-:-:S13]  /*24660*/  IADD3 R2, P3, R14, R0, RZ ;  /* 0x000000000e027210 */ /* 0x000fda0007f7e0ff */
[----:B------:R-:W-:Y:S05]  /*24670*/  WARPSYNC.COLLECTIVE R15, `(.L_x_11850) ;  /* 0x000000000f087348 */ /* 0x000fea0003c00000 */
[----:B------:R0:W1:Y:S02]  /*24680*/  SHFL.IDX P6, R14, R13, R12, R11 ;  /* 0x0000000c0d0e7389 */ /* 0x00006400000c000b */
[----:B01----:R-:W-:Y:S01]  /*24690*/  ENDCOLLECTIVE ;  /* 0x000000000000791b */ /* 0x003fe20003800000 */
.L_x_11850:
        /* <DEDUP_REMOVED lines=12> */
.L_x_11851:
        /* <DEDUP_REMOVED lines=9> */
.L_x_11761:
[----:B--2---:R2:W3:Y:S02]  /*247f0*/  SYNCS.PHASECHK.TRANS64.TRYWAIT P0, [R10+URZ+0x22840], R20 ;  /* 0x022840140a0075a7 */ /* 0x0044e4000800017f */
[----:B---3--:R-:W-:Y:S05]  /*24800*/  @!P0 NANOSLEEP.SYNCS 0x989680 ;  /* 0x009896800000895d */ /* 0x008fea0003900000 */
[----:B------:R-:W3:Y:S02]  /*24810*/  @!P0 SYNCS.PHASECHK.TRANS64 P0, [R10+URZ+0x22840], R20 ;  /* 0x022840140a0085a7 */ /* 0x000ee4000800007f */
[----:B---3--:R-:W-:Y:S05]  /*24820*/  @!P0 BRA `(.L_x_11761) ;  /* 0xfffffffc00f08947 */ /* 0x008fea000383ffff */
[----:B------:R-:W-:Y:S05]  /*24830*/  BRA `(.L_x_11853) ;  /* 0xffffffc000207947 */ /* 0x000fea000383ffff */
.L_x_11762:
        /* <DEDUP_REMOVED lines=8> */
.L_x_11855:
[----:B------:R-:W-:Y:S05]  /*248c0*/  BSYNC B1 ;  /* 0x0000000000017941 */ /* 0x000fea0003800000 */
.L_x_11854:
        /* <DEDUP_REMOVED lines=9> */
.L_x_11856:
[----:B------:R-:W-:Y:S02]  /*24960*/  IMAD.MOV.U32 R13, RZ, RZ, R8 ;  /* 0x000000ffff0d7224 */ /* 0x000fe400078e0008 */
[----:B------:R-:W-:Y:S02]  /*24970*/  IMAD.MOV.U32 R12, RZ, RZ, 0x1 ;  /* 0x00000001ff0c7424 */ /* 0x000fe400078e00ff */
[----:B------:R-:W-:-:S07]  /*24980*/  IMAD.MOV.U32 R2, RZ, RZ, R14 ;  /* 0x000000ffff027224 */ /* 0x000fce00078e000e */
[----:B------:R-:W-:Y:S05]  /*24990*/  WARPSYNC.COLLECTIVE R15, `(.L_x_11857) ;  /* 0x000000000f087348 */ /* 0x000fea0003c00000 */
[----:B------:R0:W1:Y:S02]  /*249a0*/  SHFL.IDX P6, R14, R13, R12, R11 ;  /* 0x0000000c0d0e7389 */ /* 0x00006400000c000b */
[----:B01----:R-:W-:Y:S01]  /*249b0*/  ENDCOLLECTIVE ;  /* 0x000000000000791b */ /* 0x003fe20003800000 */
.L_x_11857:
        /* <DEDUP_REMOVED lines=11> */
.L_x_11858:
[----:B------:R-:W-:Y:S02]  /*24a70*/  IMAD.MOV.U32 R13, RZ, RZ, R8 ;  /* 0x000000ffff0d7224 */ /* 0x000fe400078e0008 */
[----:B------:R-:W-:Y:S02]  /*24a80*/  IMAD.MOV.U32 R12, RZ, RZ, 0x2 ;  /* 0x00000002ff0c7424 */ /* 0x000fe400078e00ff */
[----:B------:R-:W-:-:S07]  /*24a90*/  IMAD.MOV.U32 R2, RZ, RZ, R14 ;  /* 0x000000ffff027224 */ /* 0x000fce00078e000e */
[----:B------:R-:W-:Y:S05]  /*24aa0*/  WARPSYNC.COLLECTIVE R15, `(.L_x_11859) ;  /* 0x000000000f087348 */ /* 0x000fea0003c00000 */
[----:B------:R0:W1:Y:S02]  /*24ab0*/  SHFL.IDX P6, R14, R13, R12, R11 ;  /* 0x0000000c0d0e7389 */ /* 0x00006400000c000b */
[----:B01----:R-:W-:Y:S01]  /*24ac0*/  ENDCOLLECTIVE ;  /* 0x000000000000791b */ /* 0x003fe20003800000 */
.L_x_11859:
        /* <DEDUP_REMOVED lines=11> */
.L_x_11860:
[----:B------:R-:W-:Y:S02]  /*24b80*/  IMAD.MOV.U32 R13, RZ, RZ, R8 ;  /* 0x000000ffff0d7224 */ /* 0x000fe400078e0008 */
[----:B------:R-:W-:Y:S02]  /*24b90*/  IMAD.MOV.U32 R12, RZ, RZ, 0x3 ;  /* 0x00000003ff0c7424 */ /* 0x000fe400078e00ff */
[----:B------:R-:W-:-:S07]  /*24ba0*/  IMAD.MOV.U32 R2, RZ, RZ, R14 ;  /* 0x000000ffff027224 */ /* 0x000fce00078e000e */
[----:B------:R-:W-:Y:S05]  /*24bb0*/  WARPSYNC.COLLECTIVE R15, `(.L_x_11861) ;  /* 0x000000000f087348 */ /* 0x000fea0003c00000 */
[----:B------:R0:W1:Y:S02]  /*24bc0*/  SHFL.IDX P6, R14, R13, R12, R11 ;  /* 0x0000000c0d0e7389 */ /* 0x00006400000c000b */
[----:B01----:R-:W-:Y:S01]  /*24bd0*/  ENDCOLLECTIVE ;  /* 0x000000000000791b */ /* 0x003fe20003800000 */
.L_x_11861:
        /* <DEDUP_REMOVED lines=11> */
.L_x_11862:
[----:B------:R-:W-:Y:S02]  /*24c90*/  IMAD.MOV.U32 R13, RZ, RZ, R8 ;  /* 0x000000ffff0d7224 */ /* 0x000fe400078e0008 */
[----:B------:R-:W-:Y:S02]  /*24ca0*/  IMAD.MOV.U32 R12, RZ, RZ, 0x4 ;  /* 0x00000004ff0c7424 */ /* 0x000fe400078e00ff */
[----:B------:R-:W-:-:S07]  /*24cb0*/  IMAD.MOV.U32 R2, RZ, RZ, R14 ;  /* 0x000000ffff027224 */ /* 0x000fce00078e000e */
[----:B------:R-:W-:Y:S05]  /*24cc0*/  WARPSYNC.COLLECTIVE R15, `(.L_x_11863) ;  /* 0x000000000f087348 */ /* 0x000fea0003c00000 */
[----:B------:R0:W1:Y:S02]  /*24cd0*/  SHFL.IDX P6, R14, R13, R12, R11 ;  /* 0x0000000c0d0e7389 */ /* 0x00006400000c000b */
[----:B01----:R-:W-:Y:S01]  /*24ce0*/  ENDCOLLECTIVE ;  /* 0x000000000000791b */ /* 0x003fe20003800000 */
.L_x_11863:
        /* <DEDUP_REMOVED lines=11> */
.L_x_11864:
[----:B------:R-:W-:Y:S02]  /*24da0*/  IMAD.MOV.U32 R13, RZ, RZ, R8 ;  /* 0x000000ffff0d7224 */ /* 0x000fe400078e0008 */
[----:B------:R-:W-:Y:S02]  /*24db0*/  IMAD.MOV.U32 R12, RZ, RZ, 0x5 ;  /* 0x00000005ff0c7424 */ /* 0x000fe400078e00ff */
[----:B------:R-:W-:-:S07]  /*24dc0*/  IMAD.MOV.U32 R2, RZ, RZ, R14 ;  /* 0x000000ffff027224 */ /* 0x000fce00078e000e */
[----:B------:R-:W-:Y:S05]  /*24dd0*/  WARPSYNC.COLLECTIVE R15, `(.L_x_11865) ;  /* 0x000000000f087348 */ /* 0x000fea0003c00000 */
[----:B------:R0:W1:Y:S02]  /*24de0*/  SHFL.IDX P6, R14, R13, R12, R11 ;  /* 0x0000000c0d0e7389 */ /* 0x00006400000c000b */
[----:B01----:R-:W-:Y:S01]  /*24df0*/  ENDCOLLECTIVE ;  /* 0x000000000000791b */ /* 0x003fe20003800000 */
.L_x_11865:
        /* <DEDUP_REMOVED lines=11> */
.L_x_11866:
[----:B------:R-:W-:Y:S05]  /*24eb0*/  BRA `(.L_x_11867) ;  /* 0xffffffbc00487947 */ /* 0x000fea000383ffff */
.L_x_11767:
[----:B---3--:R3:W4:Y:S02]  /*24ec0*/  SYNCS.PHASECHK.TRANS64.TRYWAIT P0, [R10+URZ+0x22860], R20 ;  /* 0x022860140a0075a7 */ /* 0x008724000800017f */
[----:B----4-:R-:W-:Y:S05]  /*24ed0*/  @!P0 NANOSLEEP.SYNCS 0x989680 ;  /* 0x009896800000895d */ /* 0x010fea0003900000 */
[----:B------:R-:W4:Y:S02]  /*24ee0*/  @!P0 SYNCS.PHASECHK.TRANS64 P0, [R10+URZ+0x22860], R20 ;  /* 0x022860140a0085a7 */ /* 0x000f24000800007f */
[----:B----4-:R-:W-:Y:S05]  /*24ef0*/  @!P0 BRA `(.L_x_11767) ;  /* 0xfffffffc00f08947 */ /* 0x010fea000383ffff */
[----:B------:R-:W-:Y:S05]  /*24f00*/  BRA `(.L_x_11868) ;  /* 0xffffffbc00947947 */ /* 0x000fea000383ffff */
.L_x_11768:
        /* <DEDUP_REMOVED lines=8> */
.L_x_11870:
[----:B------:R-:W-:Y:S05]  /*24f90*/  BSYNC B1 ;  /* 0x0000000000017941 */ /* 0x000fea0003800000 */
.L_x_11869:
        /* <DEDUP_REMOVED lines=9> */
.L_x_11871:
[----:B------:R-:W-:Y:S02]  /*25030*/  IMAD.MOV.U32 R13, RZ, RZ, R25 ;  /* 0x000000ffff0d7224 */ /* 0x000fe400078e0019 */
[----:B------:R-:W-:Y:S01]  /*25040*/  IMAD.MOV.U32 R12, RZ, RZ, 0x1 ;  /* 0x00000001ff0c7424 */ /* 0x000fe200078e00ff */
[----:B------:R-:W-:-:S13]  /*25050*/  IADD3 R2, P0, R14, R0, RZ ;  /* 0x000000000e027210 */ /* 0x000fda0007f1e0ff */
[----:B------:R-:W-:Y:S05]  /*25060*/  WARPSYNC.COLLECTIVE R15, `(.L_x_11872) ;  /* 0x000000000f087348 */ /* 0x000fea0003c00000 */
[----:B------:R0:W1:Y:S02]  /*25070*/  SHFL.IDX P6, R14, R13, R12, R11 ;  /* 0x0000000c0d0e7389 */ /* 0x00006400000c000b */
[----:B01----:R-:W-:Y:S01]  /*25080*/  ENDCOLLECTIVE ;  /* 0x000000000000791b */ /* 0x003fe20003800000 */
.L_x_11872:
        /* <DEDUP_REMOVED lines=13> */
.L_x_11873:
[----:B------:R-:W-:Y:S02]  /*25160*/  IMAD.MOV.U32 R13, RZ, RZ, R25 ;  /* 0x000000ffff0d7224 */ /* 0x000fe400078e0019 */
[----:B------:R-:W-:Y:S01]  /*25170*/  IMAD.MOV.U32 R12, RZ, RZ, 0x2 ;  /* 0x00000002ff0c7424 */ /* 0x000fe200078e00ff */
[----:B------:R-:W-:-:S13]  /*25180*/  IADD3 R2, P0, R14, R0, RZ ;  /* 0x000000000e027210 */ /* 0x000fda0007f1e0ff */
[----:B------:R-:W-:Y:S05]  /*25190*/  WARPSYNC.COLLECTIVE R15, `(.L_x_11874) ;  /* 0x000000000f087348 */ /* 0x000fea0003c00000 */
[----:B------:R0:W1:Y:S02]  /*251a0*/  SHFL.IDX P6, R14, R13, R12, R11 ;  /* 0x0000000c0d0e7389 */ /* 0x00006400000c000b */
[----:B01----:R-:W-:Y:S01]  /*251b0*/  ENDCOLLECTIVE ;  /* 0x000000000000791b */ /* 0x003fe20003800000 */
.L_x_11874:
        /* <DEDUP_REMOVED lines=13> */
.L_x_11875:
[----:B------:R-:W-:Y:S02]  /*25290*/  IMAD.MOV.U32 R13, RZ, RZ, R25 ;  /* 0x000000ffff0d7224 */ /* 0x000fe400078e0019 */
[----:B------:R-:W-:Y:S02]  /*252a0*/  IMAD.MOV.U32 R12, RZ, RZ, 0x3 ;  /* 0x00000003ff0c7424 */ /* 0x000fe400078e00ff */
[----:B------:R-:W-:-:S07]  /*252b0*/  IMAD.MOV.U32 R8, RZ, RZ, R14 ;  /* 0x000000ffff087224 */ /* 0x000fce00078e000e */
[----:B------:R-:W-:Y:S05]  /*252c0*/  WARPSYNC.COLLECTIVE R15, `(.L_x_11876) ;  /* 0x000000000f087348 */ /* 0x000fea0003c00000 */
[----:B------:R0:W1:Y:S02]  /*252d0*/  SHFL.IDX P6, R14, R13, R12, R11 ;  /* 0x0000000c0d0e7389 */ /* 0x00006400000c000b */
[----:B01----:R-:W-:Y:S01]  /*252e0*/  ENDCOLLECTIVE ;  /* 0x000000000000791b */ /* 0x003fe20003800000 */
.L_x_11876:
        /* <DEDUP_REMOVED lines=14> */
.L_x_11877:
[----:B------:R-:W-:Y:S02]  /*253d0*/  IMAD.MOV.U32 R13, RZ, RZ, R25 ;  /* 0x000000ffff0d7224 */ /* 0x000fe400078e0019 */
[----:B------:R-:W-:Y:S01]  /*253e0*/  IMAD.MOV.U32 R12, RZ, RZ, 0x4 ;  /* 0x00000004ff0c7424 */ /* 0x000fe200078e00ff */
[----:B------:R-:W-:-:S13]  /*253f0*/  IADD3 R2, P0, R14, R0, RZ ;  /* 0x000000000e027210 */ /* 0x000fda0007f1e0ff */
[----:B------:R-:W-:Y:S05]  /*25400*/  WARPSYNC.COLLECTIVE R15, `(.L_x_11878) ;  /* 0x000000000f087348 */ /* 0x000fea0003c00000 */
[----:B------:R0:W1:Y:S02]  /*25410*/  SHFL.IDX P6, R14, R13, R12, R11 ;  /* 0x0000000c0d0e7389 */ /* 0x00006400000c000b */
[----:B01----:R-:W-:Y:S01]  /*25420*/  ENDCOLLECTIVE ;  /* 0x000000000000791b */ /* 0x003fe20003800000 */
.L_x_11878:
        /* <DEDUP_REMOVED lines=13> */
.L_x_11879:
[----:B------:R-:W-:Y:S02]  /*25500*/  IMAD.MOV.U32 R13, RZ, RZ, R25 ;  /* 0x000000ffff0d7224 */ /* 0x000fe400078e0019 */
[----:B------:R-:W-:Y:S01]  /*25510*/  IMAD.MOV.U32 R12, RZ, RZ, 0x5 ;  /* 0x00000005ff0c7424 */ /* 0x000fe200078e00ff */
[----:B------:R-:W-:-:S13]  /*25520*/  IADD3 R2, P0, R14, R0, RZ ;  /* 0x000000000e027210 */ /* 0x000fda0007f1e0ff */
[----:B------:R-:W-:Y:S05]  /*25530*/  WARPSYNC.COLLECTIVE R15, `(.L_x_11880) ;  /* 0x000000000f087348 */ /* 0x000fea0003c00000 */
[----:B------:R0:W1:Y:S02]  /*25540*/  SHFL.IDX P6, R14, R13, R12, R11 ;  /* 0x0000000c0d0e7389 */ /* 0x00006400000c000b */
[----:B01----:R-:W-:Y:S01]  /*25550*/  ENDCOLLECTIVE ;  /* 0x000000000000791b */ /* 0x003fe20003800000 */
.L_x_11880:
        /* <DEDUP_REMOVED lines=13> */
.L_x_11881:
[----:B------:R-:W-:Y:S05]  /*25630*/  BRA `(.L_x_11882) ;  /* 0xffffffb800d47947 */ /* 0x000fea000383ffff */
.L_x_11776:
        /* <DEDUP_REMOVED lines=8> */
.L_x_11884:
[----:B------:R-:W-:Y:S05]  /*256c0*/  BSYNC B0 ;  /* 0x0000000000007941 */ /* 0x000fea0003800000 */
.L_x_11883:
        /* <DEDUP_REMOVED lines=9> */
.L_x_11885:
        /* <DEDUP_REMOVED lines=24> */
.L_x_11886:
[----:B------:R-:W-:Y:S01]  /*258e0*/  IMAD.MOV.U32 R12, RZ, RZ, 0x2 ;  /* 0x00000002ff0c7424 */ /* 0x000fe200078e00ff */
[----:B------:R-:W-:-:S05]  /*258f0*/  SEL R14, R14, RZ, P1 ;  /* 0x000000ff0e0e7207 */ /* 0x000fca0000800000 */
[----:B------:R-:W-:-:S04]  /*25900*/  IMAD.IADD R5, R13, 0x1, R14 ;  /* 0x000000010d057824 */ /* 0x000fc800078e020e */
[----:B------:R-:W-:-:S07]  /*25910*/  IMAD.MOV.U32 R13, RZ, RZ, R5 ;  /* 0x000000ffff0d7224 */ /* 0x000fce00078e0005 */
[----:B------:R-:W-:Y:S05]  /*25920*/  WARPSYNC.COLLECTIVE R15, `(.L_x_11887) ;  /* 0x000000000f087348 */ /* 0x000fea0003c00000 */
[----:B------:R0:W1:Y:S02]  /*25930*/  SHFL.UP P6, R14, R13, R12, R11 ;  /* 0x0400000c0d0e7389 */ /* 0x00006400000c000b */
[----:B01----:R-:W-:Y:S01]  /*25940*/  ENDCOLLECTIVE ;  /* 0x000000000000791b */ /* 0x003fe20003800000 */
.L_x_11887:
[----:B------:R-:W-:Y:S01]  /*25950*/  IMAD.MOV.U32 R12, RZ, RZ, 0x4 ;  /* 0x00000004ff0c7424 */ /* 0x000fe200078e00ff */
[----:B------:R-:W-:-:S05]  /*25960*/  SEL R2, R14, RZ, P2 ;  /* 0x000000ff0e027207 */ /* 0x000fca0001000000 */
[----:B------:R-:W-:-:S04]  /*25970*/  IMAD.IADD R2, R5, 0x1, R2 ;  /* 0x0000000105027824 */ /* 0x000fc800078e0202 */
[----:B------:R-:W-:-:S07]  /*25980*/  IMAD.MOV.U32 R13, RZ, RZ, R2 ;  /* 0x000000ffff0d7224 */ /* 0x000fce00078e0002 */
[----:B------:R-:W-:Y:S05]  /*25990*/  WARPSYNC.COLLECTIVE R15, `(.L_x_11888) ;  /* 0x000000000f087348 */ /* 0x000fea0003c00000 */
[----:B------:R0:W1:Y:S02]  /*259a0*/  SHFL.UP P6, R14, R13, R12, R11 ;  /* 0x0400000c0d0e7389 */ /* 0x00006400000c000b */
[----:B01----:R-:W-:Y:S01]  /*259b0*/  ENDCOLLECTIVE ;  /* 0x000000000000791b */ /* 0x003fe20003800000 */
.L_x_11888:
[----:B------:R-:W-:Y:S01]  /*259c0*/  IMAD.MOV.U32 R12, RZ, RZ, 0x8 ;  /* 0x00000008ff0c7424 */ /* 0x000fe200078e00ff */
[----:B------:R-:W-:-:S05]  /*259d0*/  SEL R3, R14, RZ, P3 ;  /* 0x000000ff0e037207 */ /* 0x000fca0001800000 */
[----:B------:R-:W-:-:S04]  /*259e0*/  IMAD.IADD R3, R2, 0x1, R3 ;  /* 0x0000000102037824 */ /* 0x000fc800078e0203 */
[----:B------:R-:W-:-:S07]  /*259f0*/  IMAD.MOV.U32 R13, RZ, RZ, R3 ;  /* 0x000000ffff0d7224 */ /* 0x000fce00078e0003 */
[----:B------:R-:W-:Y:S05]  /*25a00*/  WARPSYNC.COLLECTIVE R15, `(.L_x_11889) ;  /* 0x000000000f087348 */ /* 0x000fea0003c00000 */
[----:B------:R0:W1:Y:S02]  /*25a10*/  SHFL.UP P6, R14, R13, R12, R11 ;  /* 0x0400000c0d0e7389 */ /* 0x00006400000c000b */
[----:B01----:R-:W-:Y:S01]  /*25a20*/  ENDCOLLECTIVE ;  /* 0x000000000000791b */ /* 0x003fe20003800000 */
.L_x_11889:
[----:B------:R-:W-:Y:S01]  /*25a30*/  IMAD.MOV.U32 R12, RZ, RZ, 0x10 ;  /* 0x00000010ff0c7424 */ /* 0x000fe200078e00ff */
[----:B------:R-:W-:-:S05]  /*25a40*/  SEL R14, R14, RZ, P4 ;  /* 0x000000ff0e0e7207 */ /* 0x000fca0002000000 */
[----:B------:R-:W-:-:S04]  /*25a50*/  IMAD.IADD R5, R3, 0x1, R14 ;  /* 0x0000000103057824 */ /* 0x000fc800078e020e */
[----:B------:R-:W-:-:S07]  /*25a60*/  IMAD.MOV.U32 R13, RZ, RZ, R5 ;  /* 0x000000ffff0d7224 */ /* 0x000fce00078e0005 */
[----:B------:R-:W-:Y:S05]  /*25a70*/  WARPSYNC.COLLECTIVE R15, `(.L_x_11890) ;  /* 0x000000000f087348 */ /* 0x000fea0003c00000 */
[----:B------:R0:W1:Y:S02]  /*25a80*/  SHFL.UP P6, R14, R13, R12, R11 ;  /* 0x0400000c0d0e7389 */ /* 0x00006400000c000b */
[----:B01----:R-:W-:Y:S01]  /*25a90*/  ENDCOLLECTIVE ;  /* 0x000000000000791b */ /* 0x003fe20003800000 */
.L_x_11890:
        /* <DEDUP_REMOVED lines=8> */
.L_x_11891:
[----:B------:R-:W-:Y:S05]  /*25b20*/  BRA `(.L_x_11892) ;  /* 0xffffffbc00307947 */ /* 0x000fea000383ffff */
.L_x_11779:
[----:B------:R-:W-:Y:S01]  /*25b30*/  BSSY B0, `(.L_x_11893) ;  /* 0x0000007000007945 */ /* 0x000fe20003800000 */
[----:B------:R-:W-:Y:S02]  /*25b40*/  IMAD.MOV.U32 R12, RZ, RZ, 0x1 ;  /* 0x00000001ff0c7424 */ /* 0x000fe400078e00ff */
[----:B------:R-:W-:Y:S02]  /*25b50*/  IMAD.MOV.U32 R11, RZ, RZ, RZ ;  /* 0x000000ffff0b7224 */ /* 0x000fe400078e00ff */
[----:B------:R-:W-:-:S07]  /*25b60*/  IMAD.MOV.U32 R15, RZ, RZ, -0x1 ;  /* 0xffffffffff0f7424 */ /* 0x000fce00078e00ff */
[----:B--2---:R-:W-:Y:S05]  /*25b70*/  WARPSYNC.COLLECTIVE R15, `(.L_x_11894) ;  /* 0x000000000f087348 */ /* 0x004fea0003c00000 */
[----:B------:R0:W1:Y:S02]  /*25b80*/  SHFL.UP P6, R14, R13, R12, R11 ;  /* 0x0400000c0d0e7389 */ /* 0x00006400000c000b */
[----:B012---:R-:W-:Y:S01]  /*25b90*/  ENDCOLLECTIVE ;  /* 0x000000000000791b */ /* 0x007fe20003800000 */
.L_x_11894:
[----:B------:R-:W-:Y:S05]  /*25ba0*/  BSYNC B0 ;  /* 0x0000000000007941 */ /* 0x000fea0003800000 */
.L_x_11893:
        /* <DEDUP_REMOVED lines=8> */
.L_x_11895:
[----:B------:R-:W-:Y:S01]  /*25c30*/  IMAD.MOV.U32 R12, RZ, RZ, 0x4 ;  /* 0x00000004ff0c7424 */ /* 0x000fe200078e00ff */
[----:B------:R-:W-:-:S05]  /*25c40*/  SEL R2, R14, RZ, P2 ;  /* 0x000000ff0e027207 */ /* 0x000fca0001000000 */
[----:B------:R-:W-:-:S04]  /*25c50*/  IMAD.IADD R2, R13, 0x1, R2 ;  /* 0x000000010d027824 */ /* 0x000fc800078e0202 */
[----:B------:R-:W-:-:S07]  /*25c60*/  IMAD.MOV.U32 R13, RZ, RZ, R2 ;  /* 0x000000ffff0d7224 */ /* 0x000fce00078e0002 */
[----:B------:R-:W-:Y:S05]  /*25c70*/  WARPSYNC.COLLECTIVE R15, `(.L_x_11896) ;  /* 0x000000000f087348 */ /* 0x000fea0003c00000 */
[----:B------:R0:W1:Y:S02]  /*25c80*/  SHFL.UP P6, R14, R13, R12, R11 ;  /* 0x0400000c0d0e7389 */ /* 0x00006400000c000b */
[----:B01----:R-:W-:Y:S01]  /*25c90*/  ENDCOLLECTIVE ;  /* 0x000000000000791b */ /* 0x003fe20003800000 */
.L_x_11896:
[----:B------:R-:W-:Y:S01]  /*25ca0*/  IMAD.MOV.U32 R12, RZ, RZ, 0x8 ;  /* 0x00000008ff0c7424 */ /* 0x000fe200078e00ff */
[----:B------:R-:W-:-:S05]  /*25cb0*/  SEL R3, R14, RZ, P3 ;  /* 0x000000ff0e037207 */ /* 0x000fca0001800000 */
[----:B------:R-:W-:-:S04]  /*25cc0*/  IMAD.IADD R3, R2, 0x1, R3 ;  /* 0x0000000102037824 */ /* 0x000fc800078e0203 */
[----:B------:R-:W-:-:S07]  /*25cd0*/  IMAD.MOV.U32 R13, RZ, RZ, R3 ;  /* 0x000000ffff0d7224 */ /* 0x000fce00078e0003 */
[----:B------:R-:W-:Y:S05]  /*25ce0*/  WARPSYNC.COLLECTIVE R15, `(.L_x_11897) ;  /* 0x000000000f087348 */ /* 0x000fea0003c00000 */
[----:B------:R0:W1:Y:S02]  /*25cf0*/  SHFL.UP P6, R14, R13, R12, R11 ;  /* 0x0400000c0d0e7389 */ /* 0x00006400000c000b */
[----:B01----:R-:W-:Y:S01]  /*25d00*/  ENDCOLLECTIVE ;  /* 0x000000000000791b */ /* 0x003fe20003800000 */
.L_x_11897:
[----:B------:R-:W-:Y:S01]  /*25d10*/  IMAD.MOV.U32 R12, RZ, RZ, 0x10 ;  /* 0x00000010ff0c7424 */ /* 0x000fe200078e00ff */
[----:B------:R-:W-:-:S05]  /*25d20*/  SEL R14, R14, RZ, P4 ;  /* 0x000000ff0e0e7207 */ /* 0x000fca0002000000 */
[----:B------:R-:W-:-:S04]  /*25d30*/  IMAD.IADD R5, R3, 0x1, R14 ;  /* 0x0000000103057824 */ /* 0x000fc800078e020e */
[----:B------:R-:W-:-:S07]  /*25d40*/  IMAD.MOV.U32 R13, RZ, RZ, R5 ;  /* 0x000000ffff0d7224 */ /* 0x000fce00078e0005 */
[----:B------:R-:W-:Y:S05]  /*25d50*/  WARPSYNC.COLLECTIVE R15, `(.L_x_11898) ;  /* 0x000000000f087348 */ /* 0x000fea0003c00000 */
[----:B------:R0:W1:Y:S02]  /*25d60*/  SHFL.UP P6, R14, R13, R12, R11 ;  /* 0x0400000c0d0e7389 */ /* 0x00006400000c000b */
[----:B01----:R-:W-:Y:S01]  /*25d70*/  ENDCOLLECTIVE ;  /* 0x000000000000791b */ /* 0x003fe20003800000 */
.L_x_11898:
        /* <DEDUP_REMOVED lines=8> */
.L_x_11899:
[----:B------:R-:W-:Y:S05]  /*25e00*/  BRA `(.L_x_11900) ;  /* 0xffffffbc001c7947 */ /* 0x000fea000383ffff */
.L_x_11781:
[----:B------:R-:W-:Y:S01]  /*25e10*/  BSSY B0, `(.L_x_11901) ;  /* 0x0000006000007945 */ /* 0x000fe20003800000 */
[----:B------:R-:W-:Y:S01]  /*25e20*/  PLOP3.LUT P6, PT, P6, PT, PT, 0x8, 0x0 ;  /* 0x000000000000781c */ /* 0x000fe200037ce170 */
[----:B------:R-:W-:-:S12]  /*25e30*/  IMAD.MOV.U32 R15, RZ, RZ, -0x1 ;  /* 0xffffffffff0f7424 */ /* 0x000fd800078e00ff */
[----:B0-2---:R-:W-:Y:S05]  /*25e40*/  WARPSYNC.COLLECTIVE R15, `(.L_x_11902) ;  /* 0x000000000f087348 */ /* 0x005fea0003c00000 */
[----:B------:R-:W-:Y:S01]  /*25e50*/  VOTE.ANY R14, PT, P6 ;  /* 0x00000000000e7806 */ /* 0x000fe200030e0100 */
[----:B0-2---:R-:W-:Y:S06]  /*25e60*/  ENDCOLLECTIVE ;  /* 0x000000000000791b */ /* 0x005fec0003800000 */
.L_x_11902:
[----:B------:R-:W-:Y:S05]  /*25e70*/  BSYNC B0 ;  /* 0x0000000000007941 */ /* 0x000fea0003800000 */
.L_x_11901:
        /* <DEDUP_REMOVED lines=8> */
.L_x_11903:
[----:B------:R-:W-:Y:S02]  /*25f00*/  IMAD.IADD R19, R12, 0x1, R19 ;  /* 0x000000010c137824 */ /* 0x000fe400078e0213 */
[----:B------:R-:W-:Y:S02]  /*25f10*/  IMAD.MOV.U32 R13, RZ, RZ, R4 ;  /* 0x000000ffff0d7224 */ /* 0x000fe400078e0004 */
[----:B------:R-:W-:-:S07]  /*25f20*/  IMAD.MOV.U32 R17, RZ, RZ, R14 ;  /* 0x000000ffff117224 */ /* 0x000fce00078e000e */
[----:B------:R-:W-:Y:S05]  /*25f30*/  WARPSYNC.COLLECTIVE R15, `(.L_x_11904) ;  /* 0x000000000f087348 */ /* 0x000fea0003c00000 */
[----:B------:R0:W1:Y:S02]  /*25f40*/  SHFL.IDX P6, R14, R13, R12, R11 ;  /* 0x0000000c0d0e7389 */ /* 0x00006400000c000b */
[----:B01----:R-:W-:Y:S01]  /*25f50*/  ENDCOLLECTIVE ;  /* 0x000000000000791b */ /* 0x003fe20003800000 */
.L_x_11904:
[----:B------:R-:W-:Y:S01]  /*25f60*/  IMAD.MOV.U32 R4, RZ, RZ, R14 ;  /* 0x000000ffff047224 */ /* 0x000fe200078e000e */
[----:B------:R-:W-:Y:S06]  /*25f70*/  BRA `(.L_x_11905) ;  /* 0xffffffbc00007947 */ /* 0x000fec000383ffff */
.L_x_11783:
[----:B------:R-:W-:Y:S01]  /*25f80*/  BSSY B0, `(.L_x_11906) ;  /* 0x0000007000007945 */ /* 0x000fe20003800000 */
[----:B------:R-:W-:Y:S02]  /*25f90*/  IMAD.MOV.U32 R13, RZ, RZ, R2 ;  /* 0x000000ffff0d7224 */ /* 0x000fe400078e0002 */
[----:B------:R-:W-:Y:S02]  /*25fa0*/  IMAD.MOV.U32 R11, RZ, RZ, 0x1f ;  /* 0x0000001fff0b7424 */ /* 0x000fe400078e00ff */
[----:B------:R-:W-:-:S07]  /*25fb0*/  IMAD.MOV.U32 R15, RZ, RZ, -0x1 ;  /* 0xffffffffff0f7424 */ /* 0x000fce00078e00ff */
[----:B0-234-:R-:W-:Y:S05]  /*25fc0*/  WARPSYNC.COLLECTIVE R15, `(.L_x_11907) ;  /* 0x000000000f087348 */ /* 0x01dfea0003c00000 */
[----:B------:R1:W0:Y:S02]  /*25fd0*/  SHFL.IDX P6, R14, R13, R12, R11 ;  /* 0x0000000c0d0e7389 */ /* 0x00022400000c000b */
[----:B01234-:R-:W-:Y:S01]  /*25fe0*/  ENDCOLLECTIVE ;  /* 0x000000000000791b */ /* 0x01ffe20003800000 */
.L_x_11907:
[----:B------:R-:W-:Y:S05]  /*25ff0*/  BSYNC B0 ;  /* 0x0000000000007941 */ /* 0x000fea0003800000 */
.L_x_11906:
[----:B------:R-:W-:Y:S01]  /*26000*/  IMAD.MOV.U32 R6, RZ, RZ, R14 ;  /* 0x000000ffff067224 */ /* 0x000fe200078e000e */
[----:B------:R-:W-:Y:S06]  /*26010*/  BRA `(.L_x_11782) ;  /* 0xffffffb800f07947 */ /* 0x000fec000383ffff */
.L_x_11789:
[----:B-1----:R1:W3:Y:S02]  /*26020*/  SYNCS.PHASECHK.TRANS64.TRYWAIT P0, [R7+URZ+0x22820], R0 ;  /* 0x02282000070075a7 */ /* 0x0022e4000800017f */
[----:B---3--:R-:W-:Y:S05]  /*26030*/  @!P0 NANOSLEEP.SYNCS 0x989680 ;  /* 0x009896800000895d */ /* 0x008fea0003900000 */
[----:B------:R-:W3:Y:S02]  /*26040*/  @!P0 SYNCS.PHASECHK.TRANS64 P0, [R7+URZ+0x22820], R0 ;  /* 0x02282000070085a7 */ /* 0x000ee4000800007f */
[----:B---3--:R-:W-:Y:S05]  /*26050*/  @!P0 BRA `(.L_x_11789) ;  /* 0xfffffffc00f08947 */ /* 0x008fea000383ffff */
[----:B------:R-:W-:Y:S05]  /*26060*/  BRA `(.L_x_11908) ;  /* 0xffffffc400487947 */ /* 0x000fea000383ffff */
.L_x_11790:
        /* <DEDUP_REMOVED lines=8> */
[----:B012---:R-:W-:Y:S05]  /*260f0*/  WARPSYNC.COLLECTIVE R15, `(.L_x_11910) ;  /* 0x000000000f087348 */ /* 0x007fea0003c00000 */
[----:B------:R3:W4:Y:S02]  /*26100*/  SHFL.IDX P6, R14, R13, R12, R11 ;  /* 0x0000000c0d0e7389 */ /* 0x00072400000c000b */
[----:B01234-:R-:W-:Y:S01]  /*26110*/  ENDCOLLECTIVE ;  /* 0x000000000000791b */ /* 0x01ffe20003800000 */
.L_x_11910:
[----:B------:R-:W-:Y:S05]  /*26120*/  BSYNC B0 ;  /* 0x0000000000007941 */ /* 0x000fea0003800000 */
.L_x_11909:
[----:B------:R-:W-:Y:S05]  /*26130*/  BRA `(.L_x_11911) ;  /* 0xffffffc400307947 */ /* 0x000fea000383ffff */
.L_x_11793:
[----:B------:R-:W-:Y:S01]  /*26140*/  BSSY B1, `(.L_x_11912) ;  /* 0x0000006000017945 */ /* 0x000fe20003800000 */
[----:B------:R-:W-:-:S07]  /*26150*/  IMAD.MOV.U32 R15, RZ, RZ, -0x1 ;  /* 0xffffffffff0f7424 */ /* 0x000fce00078e00ff */
[----:B012---:R-:W-:Y:S05]  /*26160*/  WARPSYNC.COLLECTIVE R15, `(.L_x_11913) ;  /* 0x000000000f0c7348 */ /* 0x007fea0003c00000 */
[----:B------:R-:W-:Y:S02]  /*26170*/  ELECT P6, UR62, PT ;  /* 0x00000000003e782f */ /* 0x000fe400038c0000 */
[----:B------:R-:W-:Y:S01]  /*26180*/  MOV R14, UR62 ;  /* 0x0000003e000e7c02 */ /* 0x000fe20008000f00 */
[----:B012---:R-:W-:Y:S10]  /*26190*/  ENDCOLLECTIVE ;  /* 0x000000000000791b */ /* 0x007ff40003800000 */
.L_x_11913:
[----:B------:R-:W-:Y:S05]  /*261a0*/  BSYNC B1 ;  /* 0x0000000000017941 */ /* 0x000fea0003800000 */
.L_x_11912:
[----:B------:R-:W-:Y:S05]  /*261b0*/  BRA `(.L_x_11914) ;  /* 0xffffffc400287947 */ /* 0x000fea000383ffff */
.L_x_11795:
[----:B-1----:R1:W3:Y:S02]  /*261c0*/  SYNCS.PHASECHK.TRANS64.TRYWAIT P1, [R5+URZ+0x22840], R0 ;  /* 0x02284000050075a7 */ /* 0x0022e4000802017f */
[----:B---3--:R-:W-:Y:S05]  /*261d0*/  @!P1 NANOSLEEP.SYNCS 0x989680 ;  /* 0x009896800000995d */ /* 0x008fea0003900000 */
[----:B------:R-:W3:Y:S02]  /*261e0*/  @!P1 SYNCS.PHASECHK.TRANS64 P1, [R5+URZ+0x22840], R0 ;  /* 0x02284000050095a7 */ /* 0x000ee4000802007f */
[----:B---3--:R-:W-:Y:S05]  /*261f0*/  @!P1 BRA `(.L_x_11795) ;  /* 0xfffffffc00f09947 */ /* 0x008fea000383ffff */
[----:B------:R-:W-:Y:S05]  /*26200*/  BRA `(.L_x_11915) ;  /* 0xffffffc400507947 */ /* 0x000fea000383ffff */
.L_x_11797:
[----:B---3--:R3:W4:Y:S02]  /*26210*/  SYNCS.PHASECHK.TRANS64.TRYWAIT P1, [R3+URZ+0x22840], R2 ;  /* 0x02284002030075a7 */ /* 0x008724000802017f */
[----:B----4-:R-:W-:Y:S05]  /*26220*/  @!P1 NANOSLEEP.SYNCS 0x989680 ;  /* 0x009896800000995d */ /* 0x010fea0003900000 */
[----:B------:R-:W4:Y:S02]  /*26230*/  @!P1 SYNCS.PHASECHK.TRANS64 P1, [R3+URZ+0x22840], R2 ;  /* 0x02284002030095a7 */ /* 0x000f24000802007f */
[----:B----4-:R-:W-:Y:S05]  /*26240*/  @!P1 BRA `(.L_x_11797) ;  /* 0xfffffffc00f09947 */ /* 0x010fea000383ffff */
[----:B------:R-:W-:Y:S05]  /*26250*/  BRA `(.L_x_11916) ;  /* 0xffffffc4005c7947 */ /* 0x000fea000383ffff */
.L_x_11799:
[----:B----4-:R4:W0:Y:S02]  /*26260*/  SYNCS.PHASECHK.TRANS64.TRYWAIT P1, [R5+URZ+0x22860], R0 ;  /* 0x02286000050075a7 */ /* 0x010824000802017f */
[----:B0-----:R-:W-:Y:S05]  /*26270*/  @!P1 NANOSLEEP.SYNCS 0x989680 ;  /* 0x009896800000995d */ /* 0x001fea0003900000 */
[----:B------:R-:W0:Y:S02]  /*26280*/  @!P1 SYNCS.PHASECHK.TRANS64 P1, [R5+URZ+0x22860], R0 ;  /* 0x02286000050095a7 */ /* 0x000e24000802007f */
[----:B0-----:R-:W-:Y:S05]  /*26290*/  @!P1 BRA `(.L_x_11799) ;  /* 0xfffffffc00f09947 */ /* 0x001fea000383ffff */
[----:B------:R-:W-:Y:S05]  /*262a0*/  BRA `(.L_x_11917) ;  /* 0xffffffc400587947 */ /* 0x000fea000383ffff */
        .type           $_ZN7cutlass13device_kernelIN5flash11enable_sm90INS1_16FlashAttnFwdSm90INS1_25CollectiveMainloopFwdSm90ILi2EN4cute5tupleIJNS5_1CILi1EEES8_S8_EEENS6_IJNS7_ILi128EEENS7_ILi96EEENS7_ILi64EEEEEELi256ENS_6half_tEfNS_4arch4Sm90ELb0ELb1ELb1ELb1ELb1ELb0ELb0ELb1ELb0ELb1ELb1ELb0EEENS1_21CollectiveEpilogueFwdINS6_IJSA_NS7_ILi256EEESB_EEES9_SE_SG_Li256ELb1ELb1ELb1ELb0EEENS1_36VarlenDynamicPersistentTileSchedulerILi128ELi96ELi256ELi128ELb1ELb1ELb1ELb1ELb0ELb1EEEEEEEEEvNT_6ParamsE$_ZZN5flash25CollectiveMainloopFwdSm90ILi2EN4cute5tupleIJNS1_1CILi1EEES4_S4_EEENS2_IJNS3_ILi128EEENS3_ILi96EEENS3_ILi64EEEEEELi256EN7cutlass6half_tEfNSA_4arch4Sm90ELb0ELb1ELb1ELb1ELb1ELb0ELb0ELb1ELb0ELb1ELb1ELb0EE3mmaINS_16FlashAttnFwdSm90ISE_NS_21CollectiveEpilogueFwdINS2_IJS6_NS3_ILi256EEES7_EEES5_SB_SD_Li256ELb1ELb1ELb1ELb0EEENS_36VarlenDynamicPersistentTileSchedulerILi128ELi96ELi256ELi128ELb1ELb1ELb1ELb1ELb0ELb1EEEE13SharedStorageENS1_6TensorINS1_11ArrayEngineIfLm128EEENS1_6LayoutINS2_IJNS2_IJNS3_ILi2EEEST_NS3_ILi32EEEEEES4_S4_EEENS2_IJNS2_IJS4_ST_NS3_ILi4EEEEEENS3_ILi0EEESZ_EEEEEEENS_7SoftmaxILi2ELi0EEEEEbRKNSE_6ParamsENSA_13PipelineAsyncILi2EEES19_RNSA_13PipelineStateILj2EEERT0_RT1_iRiRKNS_16SeqlenInfoQKNewKILb1ELb0EEENS2_IJiiiiEEERT_ENKUliT_T0_T1_E_clIZSF_ISO_S12_S14_EbS17_S19_S19_S1C_S1E_S1G_iS1H_S1L_S1M_S1O_EUlRS1P_iE1_NS3_ILb0EEENS3_ILb1EEEEEDaiS1P_S1Q_S1R_,@function
        .size           $_ZN7cutlass13device_kernelIN5flash11enable_sm90INS1_16FlashAttnFwdSm90INS1_25CollectiveMainloopFwdSm90ILi2EN4cute5tupleIJNS5_1CILi1EEES8_S8_EEENS6_IJNS7_ILi128EEENS7_ILi96EEENS7_ILi64EEEEEELi256ENS_6half_tEfNS_4arch4Sm90ELb0ELb1ELb1ELb1ELb1ELb0ELb0ELb1ELb0ELb1ELb1ELb0EEENS1_21CollectiveEpilogueFwdINS6_IJSA_NS7_ILi256EEESB_EEES9_SE_SG_Li256ELb1ELb1ELb1ELb0EEENS1_36VarlenDynamicPersistentTileSchedulerILi128ELi96ELi256ELi128ELb1ELb1ELb1ELb1ELb0ELb1EEEEEEEEEvNT_6ParamsE$_ZZN5flash25CollectiveMainloopFwdSm90ILi2EN4cute5tupleIJNS1_1CILi1EEES4_S4_EEENS2_IJNS3_ILi128EEENS3_ILi96EEENS3_ILi64EEEEEELi256EN7cutlass6half_tEfNSA_4arch4Sm90ELb0ELb1ELb1ELb1ELb1ELb0ELb0ELb1ELb0ELb1ELb1ELb0EE3mmaINS_16FlashAttnFwdSm90ISE_NS_21CollectiveEpilogueFwdINS2_IJS6_NS3_ILi256EEES7_EEES5_SB_SD_Li256ELb1ELb1ELb1ELb0EEENS_36VarlenDynamicPersistentTileSchedulerILi128ELi96ELi256ELi128ELb1ELb1ELb1ELb1ELb0ELb1EEEE13SharedStorageENS1_6TensorINS1_11ArrayEngineIfLm128EEENS1_6LayoutINS2_IJNS2_IJNS3_ILi2EEEST_NS3_ILi32EEEEEES4_S4_EEENS2_IJNS2_IJS4_ST_NS3_ILi4EEEEEENS3_ILi0EEESZ_EEEEEEENS_7SoftmaxILi2ELi0EEEEEbRKNSE_6ParamsENSA_13PipelineAsyncILi2EEES19_RNSA_13PipelineStateILj2EEERT0_RT1_iRiRKNS_16SeqlenInfoQKNewKILb1ELb0EEENS2_IJiiiiEEERT_ENKUliT_T0_T1_E_clIZSF_ISO_S12_S14_EbS17_S19_S19_S1C_S1E_S1G_iS1H_S1L_S1M_S1O_EUlRS1P_iE1_NS3_ILb0EEENS3_ILb1EEEEEDaiS1P_S1Q_S1R_,(.L_x_15772 - $_ZN7cutlass13device_kernelIN5flash11enable_sm90INS1_16FlashAttnFwdSm90INS1_25CollectiveMainloopFwdSm90ILi2EN4cute5tupleIJNS5_1CILi1EEES8_S8_EEENS6_IJNS7_ILi128EEENS7_ILi96EEENS7_ILi64EEEEEELi256ENS_6half_tEfNS_4arch4Sm90ELb0ELb1ELb1ELb1ELb1ELb0ELb0ELb1ELb0ELb1ELb1ELb0EEENS1_21CollectiveEpilogueFwdINS6_IJSA_NS7_ILi256EEESB_EEES9_SE_SG_Li256ELb1ELb1ELb1ELb0EEENS1_36VarlenDynamicPersistentTileSchedulerILi128ELi96ELi256ELi128ELb1ELb1ELb1ELb1ELb0ELb1EEEEEEEEEvNT_6ParamsE$_ZZN5flash25CollectiveMainloopFwdSm90ILi2EN4cute5tupleIJNS1_1CILi1EEES4_S4_EEENS2_IJNS3_ILi128EEENS3_ILi96EEENS3_ILi64EEEEEELi256EN7cutlass6half_tEfNSA_4arch4Sm90ELb0ELb1ELb1ELb1ELb1ELb0ELb0ELb1ELb0ELb1ELb1ELb0EE3mmaINS_16FlashAttnFwdSm90ISE_NS_21CollectiveEpilogueFwdINS2_IJS6_NS3_ILi256EEES7_EEES5_SB_SD_Li256ELb1ELb1ELb1ELb0EEENS_36VarlenDynamicPersistentTileSchedulerILi128ELi96ELi256ELi128ELb1ELb1ELb1ELb1ELb0ELb1EEEE13SharedStorageENS1_6TensorINS1_11ArrayEngineIfLm128EEENS1_6LayoutINS2_IJNS2_IJNS3_ILi2EEEST_NS3_ILi32EEEEEES4_S4_EEENS2_IJNS2_IJS4_ST_NS3_ILi4EEEEEENS3_ILi0EEESZ_EEEEEEENS_7SoftmaxILi2ELi0EEEEEbRKNSE_6ParamsENSA_13PipelineAsyncILi2EEES19_RNSA_13PipelineStateILj2EEERT0_RT1_iRiRKNS_16SeqlenInfoQKNewKILb1ELb0EEENS2_IJiiiiEEERT_ENKUliT_T0_T1_E_clIZSF_ISO_S12_S14_EbS17_S19_S19_S1C_S1E_S1G_iS1H_S1L_S1M_S1O_EUlRS1P_iE1_NS3_ILb0EEENS3_ILb1EEEEEDaiS1P_S1Q_S1R_)
$_ZN7cutlass13device_kernelIN5flash11enable_sm90INS1_16FlashAttnFwdSm90INS1_25CollectiveMainloopFwdSm90ILi2EN4cute5tupleIJNS5_1CILi1EEES8_S8_EEENS6_IJNS7_ILi128EEENS7_ILi96EEENS7_ILi64EEEEEELi256ENS_6half_tEfNS_4arch4Sm90ELb0ELb1ELb1ELb1ELb1ELb0ELb0ELb1ELb0ELb1ELb1ELb0EEENS1_21CollectiveEpilogueFwdINS6_IJSA_NS7_ILi256EEESB_EEES9_SE_SG_Li256ELb1ELb1ELb1ELb0EEENS1_36VarlenDynamicPersistentTileSchedulerILi128ELi96ELi256ELi128ELb1ELb1ELb1ELb1ELb0ELb1EEEEEEEEEvNT_6ParamsE$_ZZN5flash25CollectiveMainloopFwdSm90ILi2EN4cute5tupleIJNS1_1CILi1EEES4_S4_EEENS2_IJNS3_ILi128EEENS3_ILi96EEENS3_ILi64EEEEEELi256EN7cutlass6half_tEfNSA_4arch4Sm90ELb0ELb1ELb1ELb1ELb1ELb0ELb0ELb1ELb0ELb1ELb1ELb0EE3mmaINS_16FlashAttnFwdSm90ISE_NS_21CollectiveEpilogueFwdINS2_IJS6_NS3_ILi256EEES7_EEES5_SB_SD_Li256ELb1ELb1ELb1ELb0EEENS_36VarlenDynamicPersistentTileSchedulerILi128ELi96ELi256ELi128ELb1ELb1ELb1ELb1ELb0ELb1EEEE13SharedStorageENS1_6TensorINS1_11ArrayEngineIfLm128EEENS1_6LayoutINS2_IJNS2_IJNS3_ILi2EEEST_NS3_ILi32EEEEEES4_S4_EEENS2_IJNS2_IJS4_ST_NS3_ILi4EEEEEENS3_ILi0EEESZ_EEEEEEENS_7SoftmaxILi2ELi0EEEEEbRKNSE_6ParamsENSA_13PipelineAsyncILi2EEES19_RNSA_13PipelineStateILj2EEERT0_RT1_iRiRKNS_16SeqlenInfoQKNewKILb1ELb0EEENS2_IJiiiiEEERT_ENKUliT_T0_T1_E_clIZSF_ISO_S12_S14_EbS17_S19_S19_S1C_S1E_S1G_iS1H_S1L_S1M_S1O_EUlRS1P_iE1_NS3_ILb0EEENS3_ILb1EEEEEDaiS1P_S1Q_S1R_:
        /* <DEDUP_REMOVED lines=24> */
[----:B------:R0:W-:Y:S08]  /*26430*/  ST.E desc[UR4][R2.64], R7 ;  /* 0x0000000702007985 */ /* 0x0001f0000c101904 */
[----:B------:R1:W-:Y:S01]  /*26440*/  @!P0 ST.E desc[UR8][R2.64], RZ ;  /* 0x000000ff02008985 */ /* 0x0003e2000c101908 */
[----:B--2---:R-:W-:-:S05]  /*26450*/  VIADD R21, R6, 0x1 ;  /* 0x0000000106157836 */ /* 0x004fca0000000000 */
[----:B------:R1:W-:Y:S01]  /*26460*/  ST.E desc[UR6][R2.64+0x8], R21 ;  /* 0x0000081502007985 */ /* 0x0003e2000c101906 */
        /* <DEDUP_REMOVED lines=12> */
[----:B0-----:R-:W-:-:S07]  /*26530*/  IMAD.MOV.U32 R7, RZ, RZ, R27 ;  /* 0x000000ffff077224 */ /* 0x001fce00078e001b */
[----:B---3--:R1:W5:Y:S04]  /*26540*/  LD.E R12, desc[UR4][R8.64] ;  /* 0x00000004080c7980 */ /* 0x008368000c101900 */
[----:B------:R1:W5:Y:S01]  /*26550*/  LD.E R20, desc[UR6][R8.64+0x4] ;  /* 0x0000040608147980 */ /* 0x000362000c101900 */
[----:B--2---:R-:W-:-:S04]  /*26560*/  LOP3.LUT R6, R6, 0x1, RZ, 0xfc, !PT ;  /* 0x0000000106067812 */ /* 0x004fc800078efcff */
[----:B------:R-:W-:Y:S01]  /*26570*/  ISETP.NE.AND P0, PT, R6, 0x3, PT ;  /* 0x000000030600780c */ /* 0x000fe20003f05270 */
[----:B------:R-:W-:-:S12]  /*26580*/  IMAD.MOV.U32 R6, RZ, RZ, R24 ;  /* 0x000000ffff067224 */ /* 0x000fd800078e0018 */
[----:B-1----:R-:W-:Y:S05]  /*26590*/  @!P0 BRA `(.L_x_11919) ;  /* 0x0000000000048947 */ /* 0x002fea0003800000 */
[----:B------:R-:W-:Y:S01]  /*265a0*/  BPT.TRAP 0x1 ;  /* 0x000000040000795c */ /* 0x000fe20000300000 */
.L_x_11919:
[----:B------:R-:W-:Y:S05]  /*265b0*/  BSYNC B2 ;  /* 0x0000000000027941 */ /* 0x000fea0003800000 */
.L_x_11918:
        /* <DEDUP_REMOVED lines=17> */
.L_x_11921:
[----:B------:R-:W-:Y:S05]  /*266d0*/  BSYNC B2 ;  /* 0x0000000000027941 */ /* 0x000fea0003800000 */
.L_x_11920:
        /* <DEDUP_REMOVED lines=10> */
.L_x_11923:
[----:B------:R-:W-:Y:S05]  /*26780*/  BSYNC B2 ;  /* 0x0000000000027941 */ /* 0x000fea0003800000 */
.L_x_11922:
[----:B------:R-:W2:Y:S04]  /*26790*/  LDL.64 R20, [R0] ;  /* 0x0000000000147983 */ /* 0x000ea80000100a00 */
[----:B0----5:R-:W3:Y:S01]  /*267a0*/  LDL.64 R2, [R0+0x28] ;  /* 0x0000280000027983 */ /* 0x021ee20000100a00 */
        /* <DEDUP_REMOVED lines=26> */
[----:B------:R-:W-:Y:S03]  /*26950*/  HGMMA.64x96x16.F32 R24, gdesc[UR4], RZ, !UPT, gsb0 ;  /* 0x01600000041879f0 */ /* 0x000fe6000c0008ff */
        /* <DEDUP_REMOVED lines=51> */
[----:B0-----:R-:W3:Y:S01]  /*26c90*/  LDL.64 R8, [R0] ;  /* 0x0000000000087983 */ /* 0x001ee20000100a00 */
        /* <DEDUP_REMOVED lines=12> */
.L_x_11926:
[----:B------:R-:W-:Y:S05]  /*26d60*/  BSYNC B2 ;  /* 0x0000000000027941 */ /* 0x000fea0003800000 */
.L_x_11925:
        /* <DEDUP_REMOVED lines=22> */
[C---:B------:R-:W-:Y:S01]  /*26ed0*/  R2UR UR7, R5.reuse ;  /* 0x00000000050772ca */ /* 0x040fe200000e0000 */
[----:B------:R-:W4:Y:S01]  /*26ee0*/  LD.E R9, desc[UR14][R6.64+0x18] ;  /* 0x0000180e06097980 */ /* 0x000f22000c101900 */
[C---:B------:R-:W-:Y:S02]  /*26ef0*/  R2UR UR11, R5.reuse ;  /* 0x00000000050b72ca */ /* 0x040fe400000e0000 */
[C---:B------:R-:W-:Y:S02]  /*26f00*/  R2UR UR8, R4.reuse ;  /* 0x00000000040872ca */ /* 0x040fe400000e0000 */
[----:B------:R-:W-:Y:S02]  /*26f10*/  R2UR UR9, R5 ;  /* 0x00000000050972ca */ /* 0x000fe400000e0000 */
[----:B------:R-:W-:-:S02]  /*26f20*/  R2UR UR12, R4 ;  /* 0x00000000040c72ca */ /* 0x000fc400000e0000 */
[----:B------:R-:W-:-:S03]  /*26f30*/  R2UR UR13, R5 ;  /* 0x00000000050d72ca */ /* 0x000fc600000e0000 */
[----:B------:R-:W3:Y:S04]  /*26f40*/  LD.E R8, desc[UR6][R6.64+0x4] ;  /* 0x0000040606087980 */ /* 0x000ee8000c101900 */
[----:B------:R-:W3:Y:S04]  /*26f50*/  LD.E R73, desc[UR10][R6.64+0xc] ;  /* 0x00000c0a06497980 */ /* 0x000ee8000c101900 */
[----:B--2---:R1:W0:Y:S02]  /*26f60*/  LD.E R72, desc[UR4][R2.64] ;  /* 0x0000000402487980 */ /* 0x004224000c101900 */
[----:B-1----:R-:W-:-:S02]  /*26f70*/  IMAD.MOV.U32 R2, RZ, RZ, R74 ;  /* 0x000000ffff027224 */ /* 0x002fc400078e004a */
[----:B------:R-:W-:Y:S01]  /*26f80*/  IMAD.MOV.U32 R3, RZ, RZ, R75 ;  /* 0x000000ffff037224 */ /* 0x000fe200078e004b */
[----:B------:R-:W2:Y:S04]  /*26f90*/  LD.E R74, desc[UR8][R6.64+0x10] ;  /* 0x00001008064a7980 */ /* 0x000ea8000c101900 */
[----:B------:R1:W3:Y:S01]  /*26fa0*/  LD.E R80, desc[UR4][R2.64] ;  /* 0x0000000402507980 */ /* 0x0002e2000c101900 */
[----:B------:R-:W-:Y:S02]  /*26fb0*/  @P0 R2UR UR4, R4 ;  /* 0x00000000040402ca */ /* 0x000fe400000e0000 */
[----:B------:R-:W-:Y:S01]  /*26fc0*/  @P0 R2UR UR5, R5 ;  /* 0x00000000050502ca */ /* 0x000fe200000e0000 */
[----:B------:R-:W2:-:S12]  /*26fd0*/  LD.E R75, desc[UR12][R6.64+0x14] ;  /* 0x0000140c064b7980 */ /* 0x000e98000c101900 */
[----:B------:R-:W2:Y:S01]  /*26fe0*/  @P0 LD.E R76, desc[UR4][R6.64+0x28] ;  /* 0x00002804064c0980 */ /* 0x000ea2000c101900 */
[----:B------:R-:W-:Y:S02]  /*26ff0*/  R2UR UR4, R4 ;  /* 0x00000000040472ca */ /* 0x000fe400000e0000 */
[----:B------:R-:W-:-:S13]  /*27000*/  R2UR UR5, R5 ;  /* 0x00000000050572ca */ /* 0x000fda00000e0000 */
[----:B------:R-:W2:Y:S01]  /*27010*/  LD.E R3, desc[UR4][R6.64+0x8] ;  /* 0x0000080406037980 */ /* 0x000ea2000c101900 */
[----:B----4-:R-:W-:Y:S01]  /*27020*/  ISETP.GE.AND P1, PT, R9, 0x1, PT ;  /* 0x000000010900780c */ /* 0x010fe20003f26270 */
[----:B------:R-:W-:Y:S01]  /*27030*/  BSSY B2, `(.L_x_11927) ;  /* 0x00000ae000027945 */ /* 0x000fe20003800000 */
[-C--:B0-----:R-:W-:Y:S01]  /*27040*/  FMUL.FTZ R15, R24, R72.reuse ;  /* 0x00000048180f7220 */ /* 0x081fe20000410000 */
[-C--:B------:R-:W-:Y:S01]  /*27050*/  FMUL.FTZ R24, R31, R72.reuse ;  /* 0x000000481f187220 */ /* 0x080fe20000410000 */
[-C--:B------:R-:W-:Y:S01]  /*27060*/  FMUL.FTZ R31, R46, R72.reuse ;  /* 0x000000482e1f7220 */ /* 0x080fe20000410000 */
[----:B------:R-:W-:Y:S01]  /*27070*/  SHF.R.S32.HI R46, RZ, 0x1f, R79 ;  /* 0x0000001fff2e7819 */ /* 0x000fe2000001144f */
[-C--:B------:R-:W-:Y:S01]  /*27080*/  FMUL.FTZ R81, R28, R72.reuse ;  /* 0x000000481c517220 */ /* 0x080fe20000410000 */
[-C--:B------:R-:W-:Y:S01]  /*27090*/  FMUL.FTZ R28, R39, R72.reuse ;  /* 0x00000048271c7220 */ /* 0x080fe20000410000 */
[-C--:B------:R-:W-:Y:S01]  /*270a0*/  FMUL.FTZ R39, R55, R72.reuse ;  /* 0x0000004837277220 */ /* 0x080fe20000410000 */
[-C--:B-1----:R-:W-:Y:S01]  /*270b0*/  FMUL.FTZ R2, R26, R72.reuse ;  /* 0x000000481a027220 */ /* 0x082fe20000410000 */
[----:B------:R-:W-:Y:S01]  /*270c0*/  LEA.HI R55, R46, R79, RZ, 0x7 ;  /* 0x0000004f2e377211 */ /* 0x000fe200078f38ff */
[-C--:B------:R-:W-:Y:S01]  /*270d0*/  FMUL.FTZ R26, R35, R72.reuse ;  /* 0x00000048231a7220 */ /* 0x080fe20000410000 */
[-C--:B------:R-:W-:Y:S01]  /*270e0*/  FMUL.FTZ R35, R51, R72.reuse ;  /* 0x0000004833237220 */ /* 0x080fe20000410000 */
        /* <DEDUP_REMOVED lines=12> */
[----:B------:R-:W-:Y:S02]  /*271b0*/  LEA.HI R46, R46, R79, RZ, 0x2 ;  /* 0x0000004f2e2e7211 */ /* 0x000fe400078f10ff */
        /* <DEDUP_REMOVED lines=13> */
[----:B------:R-:W-:Y:S01]  /*27290*/  LEA.HI R60, R56, R57, RZ, 0x5 ;  /* 0x00000039383c7211 */ /* 0x000fe200078f28ff */
[-C--:B------:R-:W-:Y:S01]  /*272a0*/  FMUL.FTZ R20, R27, R72.reuse ;  /* 0x000000481b147220 */ /* 0x080fe20000410000 */
[----:B------:R-:W-:Y:S01]  /*272b0*/  SHF.R.S32.HI R56, RZ, 0x7, R55 ;  /* 0x00000007ff387819 */ /* 0x000fe20000011437 */
[-C--:B------:R-:W-:Y:S01]  /*272c0*/  FMUL.FTZ R27, R38, R72.reuse ;  /* 0x00000048261b7220 */ /* 0x080fe20000410000 */
[----:B------:R-:W-:Y:S01]  /*272d0*/  LEA.HI R86, R86, R59, RZ, 0x3 ;  /* 0x0000003b56567211 */ /* 0x000fe200078f18ff */
[-C--:B------:R-:W-:Y:S01]  /*272e0*/  FMUL.FTZ R38, R54, R72.reuse ;  /* 0x0000004836267220 */ /* 0x080fe20000410000 */
[----:B------:R-:W-:Y:S01]  /*272f0*/  FMUL.FTZ R54, R61, R72 ;  /* 0x000000483d367220 */ /* 0x000fe20000410000 */
[----:B------:R-:W-:Y:S02]  /*27300*/  SHF.R.S32.HI R61, RZ, 0x5, R60 ;  /* 0x00000005ff3d7819 */ /* 0x000fe4000001143c */
[----:B------:R-:W-:-:S02]  /*27310*/  LEA.HI R55, R55, R56, RZ, 0x1 ;  /* 0x0000003837377211 */ /* 0x000fc400078f08ff */
[----:B------:R-:W-:Y:S01]  /*27320*/  LOP3.LUT R86, R86, 0xfffffff8, RZ, 0xc0, !PT ;  /* 0xfffffff856567812 */ /* 0x000fe200078ec0ff */
[----:B---3--:R-:W-:Y:S01]  /*27330*/  IMAD R61, R80, 0x8, R61 ;  /* 0x00000008503d7824 */ /* 0x008fe200078e023d */
[----:B------:R-:W-:Y:S02]  /*27340*/  LOP3.LUT R55, R55, 0x3fffffe, RZ, 0xc0, !PT ;  /* 0x03fffffe37377812 */ /* 0x000fe400078ec0ff */
[----:B------:R-:W-:Y:S01]  /*27350*/  LEA.HI R60, R79, R79, RZ, 0x1 ;  /* 0x0000004f4f3c7211 */ /* 0x000fe200078f08ff */
[----:B------:R-:W-:Y:S02]  /*27360*/  IMAD.IADD R86, R59, 0x1, -R86 ;  /* 0x000000013b567824 */ /* 0x000fe400078e0a56 */
[----:B------:R-:W-:Y:S01]  /*27370*/  IMAD.IADD R56, R56, 0x1, -R55 ;  /* 0x0000000138387824 */ /* 0x000fe200078e0a37 */
[----:B------:R-:W-:Y:S01]  /*27380*/  LOP3.LUT R60, R60, 0x1ffffffe, RZ, 0xc0, !PT ;  /* 0x1ffffffe3c3c7812 */ /* 0x000fe200078ec0ff */
[----:B------:R-:W-:Y:S02]  /*27390*/  IMAD.U32 R59, R61, 0x10, R86 ;  /* 0x000000103d3b7824 */ /* 0x000fe400078e0056 */
[----:B------:R-:W-:-:S02]  /*273a0*/  FMUL.FTZ R46, R63, R72 ;  /* 0x000000483f2e7220 */ /* 0x000fc40000410000 */
[----:B------:R-:W-:Y:S02]  /*273b0*/  IMAD.IADD R60, R79, 0x1, -R60 ;  /* 0x000000014f3c7824 */ /* 0x000fe400078e0a3c */
[----:B------:R-:W-:Y:S02]  /*273c0*/  IMAD R59, R56, 0x40, R59 ;  /* 0x00000040383b7824 */ /* 0x000fe400078e023b */
[----:B------:R-:W-:Y:S02]  /*273d0*/  FMUL.FTZ R63, R65, R72 ;  /* 0x00000048413f7220 */ /* 0x000fe40000410000 */
[----:B------:R-:W-:-:S04]  /*273e0*/  IMAD R65, R60, 0x8, R59 ;  /* 0x000000083c417824 */ /* 0x000fc800078e023b */
[----:B--2---:R-:W-:Y:S01]  /*273f0*/  @P0 IMAD.HI.U32 R76, R65, R76, RZ ;  /* 0x0000004c414c0227 */ /* 0x004fe200078e00ff */
[----:B------:R-:W-:-:S04]  /*27400*/  LOP3.LUT R58, R58, 0x7ffffffc, RZ, 0xc0, !PT ;  /* 0x7ffffffc3a3a7812 */ /* 0x000fc800078ec0ff */
[----:B------:R-:W-:Y:S01]  /*27410*/  @P0 SHF.R.U32.HI R65, RZ, R77, R76 ;  /* 0x0000004dff410219 */ /* 0x000fe2000001164c */
[----:B------:R-:W-:Y:S02]  /*27420*/  IMAD.MOV.U32 R59, RZ, RZ, -0x60 ;  /* 0xffffffa0ff3b7424 */ /* 0x000fe400078e00ff */
[-C--:B------:R-:W-:Y:S01]  /*27430*/  FMUL.FTZ R21, R30, R72.reuse ;  /* 0x000000481e157220 */ /* 0x080fe20000410000 */
[----:B------:R-:W-:Y:S01]  /*27440*/  IMAD.IADD R58, R57, 0x1, -R58 ;  /* 0x00000001393a7824 */ /* 0x000fe200078e0a3a */
[----:B------:R-:W0:Y:S01]  /*27450*/  SHFL.IDX PT, R76, R65, RZ, 0x1c1f ;  /* 0x001c1fff414c7589 */ /* 0x000e2200000e0000 */
[----:B------:R-:W-:Y:S02]  /*27460*/  IMAD R59, R10, R59, 0x1 ;  /* 0x000000010a3b7424 */ /* 0x000fe400078e023b */
[-C--:B------:R-:W-:Y:S01]  /*27470*/  FMUL.FTZ R30, R43, R72.reuse ;  /* 0x000000482b1e7220 */ /* 0x080fe20000410000 */
[-C--:B------:R-:W-:Y:S01]  /*27480*/  FMUL.FTZ R43, R44, R72.reuse ;  /* 0x000000482c2b7220 */ /* 0x080fe20000410000 */
[----:B------:R-:W-:Y:S01]  /*27490*/  FMUL.FTZ R44, R62, R72 ;  /* 0x000000483e2c7220 */ /* 0x000fe20000410000 */
[----:B------:R-:W-:-:S02]  /*274a0*/  IMAD R59, R58, -0x2, R59 ;  /* 0xfffffffe3a3b7824 */ /* 0x000fc400078e023b */
        /* <DEDUP_REMOVED lines=13> */
[----:B------:R-:W-:-:S02]  /*27580*/  IADD3 R61, -R8, R59, R3 ;  /* 0x0000003b083d7210 */ /* 0x000fc40007ffe103 */
[----:B------:R-:W-:-:S05]  /*27590*/  LOP3.LUT R60, RZ, R73, RZ, 0x33, !PT ;  /* 0x00000049ff3c7212 */ /* 0x000fca00078e33ff */
        /* <DEDUP_REMOVED lines=46> */
[----:B------:R-:W1:Y:S01]  /*27880*/  MUFU.TANH R58, R58 ;  /* 0x0000003a003a7308 */ /* 0x000e620000002400 */
[----:B------:R-:W-:-:S02]  /*27890*/  IMAD.IADD R74, R61, 0x1, R74 ;  /* 0x000000013d4a7824 */ /* 0x000fc400078e024a */
[----:B------:R-:W-:Y:S02]  /*278a0*/  IMAD.IADD R73, R61, 0x1, R60 ;  /* 0x000000013d497824 */ /* 0x000fe400078e023c */
        /* <DEDUP_REMOVED lines=21> */
.L_x_11932:
[----:B------:R-:W-:Y:S05]  /*27a00*/  BSYNC B4 ;  /* 0x0000000000047941 */ /* 0x000fea0003800000 */
.L_x_11931:
[----:B------:R-:W-:Y:S01]  /*27a10*/  LOP3.LUT R60, RZ, R60, RZ, 0x33, !PT ;  /* 0x0000003cff3c7212 */ /* 0x000fe200078e33ff */
[----:B------:R-:W-:Y:S06]  /*27a20*/  BRA `(.L_x_11933) ;  /* 0x0000000000287947 */ /* 0x000fec0003800000 */
.L_x_11930:
        /* <DEDUP_REMOVED lines=10> */
.L_x_11933:
[----:B------:R-:W-:Y:S05]  /*27ad0*/  BSYNC B3 ;  /* 0x0000000000037941 */ /* 0x000fea0003800000 */
.L_x_11929:
[----:B------:R-:W-:-:S05]  /*27ae0*/  IMAD R59, R9, R60, R70 ;  /* 0x0000003c093b7224 */ /* 0x000fca00078e0246 */
[----:B------:R-:W-:Y:S02]  /*27af0*/  VIMNMX R66, R66, R59, !PT ;  /* 0x0000003b42427248 */ /* 0x000fe40007fe0100 */
[----:B------:R-:W-:-:S07]  /*27b00*/  VIADDMNMX R64, R59, R9, R64, PT ;  /* 0x000000093b407246 */ /* 0x000fce0003800140 */
.L_x_11928:
[----:B------:R-:W-:Y:S05]  /*27b10*/  BSYNC B2 ;  /* 0x0000000000027941 */ /* 0x000fea0003800000 */
.L_x_11927:
        /* <DEDUP_REMOVED lines=15> */
[--C-:B0-----:R-:W-:Y:S01]  /*27c10*/  IMAD.IADD R76, R74, 0x1, R65.reuse ;  /* 0x000000014a4c7824 */ /* 0x101fe200078e0241 */
        /* <DEDUP_REMOVED lines=120> */
.L_x_11939:
[----:B------:R-:W-:Y:S05]  /*283a0*/  BSYNC B4 ;  /* 0x0000000000047941 */ /* 0x000fea0003800000 */
.L_x_11938:
[----:B------:R-:W-:Y:S01]  /*283b0*/  LOP3.LUT R8, RZ, R8, RZ, 0x33, !PT ;  /* 0x00000008ff087212 */ /* 0x000fe200078e33ff */
[----:B------:R-:W-:Y:S06]  /*283c0*/  BRA `(.L_x_11940) ;  /* 0x0000000000287947 */ /* 0x000fec0003800000 */
.L_x_11937:
        /* <DEDUP_REMOVED lines=10> */
.L_x_11940:
[----:B------:R-:W-:Y:S05]  /*28470*/  BSYNC B3 ;  /* 0x0000000000037941 */ /* 0x000fea0003800000 */
.L_x_11936:
[----:B------:R-:W-:-:S05]  /*28480*/  IMAD R8, R9, R8, R70 ;  /* 0x0000000809087224 */ /* 0x000fca00078e0246 */
[----:B------:R-:W-:Y:S02]  /*28490*/  VIADDMNMX R76, R8, R9, R76, PT ;  /* 0x00000009084c7246 */ /* 0x000fe4000380014c */
[----:B------:R-:W-:-:S07]  /*284a0*/  VIMNMX R73, R73, R8, !PT ;  /* 0x0000000849497248 */ /* 0x000fce0007fe0100 */
.L_x_11935:
[----:B------:R-:W-:Y:S05]  /*284b0*/  BSYNC B2 ;  /* 0x0000000000027941 */ /* 0x000fea0003800000 */
.L_x_11934:
[----:B------:R-:W2:Y:S01]  /*284c0*/  LDL.64 R8, [R0+0x40] ;  /* 0x0000400000087983 */ /* 0x000ea20000100a00 */
[C---:B------:R-:W-:Y:S02]  /*284d0*/  ISETP.GT.AND P0, PT, R73.reuse, 0x1, !P0 ;  /* 0x000000014900780c */ /* 0x040fe40004704270 */
[----:B------:R-:W-:Y:S02]  /*284e0*/  ISETP.NE.AND P6, PT, R72, RZ, PT ;  /* 0x000000ff4800720c */ /* 0x000fe40003fc5270 */
[----:B------:R-:W-:Y:S02]  /*284f0*/  ISETP.LT.OR P0, PT, R76, 0x2, P0 ;  /* 0x000000024c00780c */ /* 0x000fe40000701670 */
[----:B------:R-:W-:Y:S02]  /*28500*/  ISETP.GT.AND P1, PT, R73, 0x8, !P1 ;  /* 0x000000084900780c */ /* 0x000fe40004f24270 */
[----:B------:R-:W-:Y:S02]  /*28510*/  FSEL R72, R20, -INF , !P0 ;  /* 0xff80000014487808 */ /* 0x000fe40004000000 */
[----:B------:R-:W-:-:S02]  /*28520*/  ISETP.NE.AND P0, PT, R68, RZ, PT ;  /* 0x000000ff4400720c */ /* 0x000fc40003f05270 */
[C---:B------:R-:W-:Y:S02]  /*28530*/  ISETP.LT.OR P1, PT, R76.reuse, 0x9, P1 ;  /* 0x000000094c00780c */ /* 0x040fe40000f21670 */
[----:B------:R-:W-:Y:S02]  /*28540*/  ISETP.GT.AND P0, PT, R73, 0x9, !P0 ;  /* 0x000000094900780c */ /* 0x000fe40004704270 */
[----:B------:R-:W-:Y:S02]  /*28550*/  FSEL R20, R21, -INF , !P1 ;  /* 0xff80000015147808 */ /* 0x000fe40004800000 */
        /* <DEDUP_REMOVED lines=52> */
[----:B------:R-:W-:Y:S02]  /*288a0*/  R2UR UR4, R4 ;  /* 0x00000000040472ca */ /* 0x000fe400000e0000 */
[----:B------:R-:W-:Y:S02]  /*288b0*/  ISETP.LT.OR P0, PT, R76, 0x41, P0 ;  /* 0x000000414c00780c */ /* 0x000fe40000701670 */
[----:B------:R-:W-:Y:S02]  /*288c0*/  R2UR UR5, R5 ;  /* 0x00000000050572ca */ /* 0x000fe400000e0000 */
[----:B------:R-:W-:-:S02]  /*288d0*/  FSEL R65, R42, -INF , !P0 ;  /* 0xff8000002a417808 */ /* 0x000fc40004000000 */
[----:B------:R-:W-:Y:S02]  /*288e0*/  ISETP.GT.AND P0, PT, R73, RZ, !P6 ;  /* 0x000000ff4900720c */ /* 0x000fe40007704270 */
[----:B------:R-:W-:Y:S02]  /*288f0*/  ISETP.NE.AND P1, PT, R94, RZ, PT ;  /* 0x000000ff5e00720c */ /* 0x000fe40003f25270 */
[----:B------:R-:W-:Y:S02]  /*28900*/  ISETP.LT.OR P0, PT, R76, 0x1, P0 ;  /* 0x000000014c00780c */ /* 0x000fe40000701670 */
[----:B------:R-:W-:Y:S02]  /*28910*/  ISETP.NE.AND P6, PT, R75, RZ, PT ;  /* 0x000000ff4b00720c */ /* 0x000fe40003fc5270 */
[----:B------:R-:W-:Y:S02]  /*28920*/  FSEL R34, R2, -INF , !P0 ;  /* 0xff80000002227808 */ /* 0x000fe40004000000 */
[----:B------:R-:W-:Y:S01]  /*28930*/  ISETP.NE.AND P0, PT, R93, RZ, PT ;  /* 0x000000ff5d00720c */ /* 0x000fe20003f05270 */
[----:B--2---:R-:W2:Y:S03]  /*28940*/  LD.E.64 R2, desc[UR4][R8.64] ;  /* 0x0000000408027980 */ /* 0x004ea6000c101b00 */
[----:B------:R-:W-:-:S02]  /*28950*/  ISETP.GT.AND P0, PT, R73, 0x41, !P0 ;  /* 0x000000414900780c */ /* 0x000fc40004704270 */
[C---:B------:R-:W-:Y:S01]  /*28960*/  ISETP.GT.AND P1, PT, R73.reuse, 0x48, !P1 ;  /* 0x000000484900780c */ /* 0x040fe20004f24270 */
[----:B------:R-:W3:Y:S01]  /*28970*/  LD.E R27, desc[UR4][R8.64+0x10] ;  /* 0x00001004081b7980 */ /* 0x000ee2000c101900 */
[----:B------:R-:W-:Y:S02]  /*28980*/  ISETP.LT.OR P0, PT, R76, 0x42, P0 ;  /* 0x000000424c00780c */ /* 0x000fe40000701670 */
[C---:B------:R-:W-:Y:S02]  /*28990*/  ISETP.GT.AND P2, PT, R73.reuse, 0x49, !P2 ;  /* 0x000000494900780c */ /* 0x040fe40005744270 */
[C---:B------:R-:W-:Y:S02]  /*289a0*/  ISETP.GT.AND P3, PT, R73.reuse, 0x50, !P3 ;  /* 0x000000504900780c */ /* 0x040fe40005f64270 */
[C---:B------:R-:W-:Y:S02]  /*289b0*/  ISETP.GT.AND P4, PT, R73.reuse, 0x51, !P4 ;  /* 0x000000514900780c */ /* 0x040fe40006784270 */
[----:B------:R-:W-:-:S02]  /*289c0*/  ISETP.GT.AND P5, PT, R73, 0x58, !P5 ;  /* 0x000000584900780c */ /* 0x000fc40006fa4270 */
[----:B------:R-:W-:Y:S02]  /*289d0*/  ISETP.GT.AND P6, PT, R73, 0x59, !P6 ;  /* 0x000000594900780c */ /* 0x000fe400077c4270 */
[----:B------:R-:W-:Y:S02]  /*289e0*/  ISETP.LT.OR P1, PT, R76, 0x49, P1 ;  /* 0x000000494c00780c */ /* 0x000fe40000f21670 */
[----:B------:R-:W-:Y:S02]  /*289f0*/  FSEL R73, R40, -INF , !P0 ;  /* 0xff80000028497808 */ /* 0x000fe40004000000 */
[----:B------:R-:W-:Y:S02]  /*28a00*/  ISETP.LT.OR P2, PT, R76, 0x4a, P2 ;  /* 0x0000004a4c00780c */ /* 0x000fe40001741670 */
[----:B------:R-:W-:Y:S02]  /*28a10*/  FSEL R74, R44, -INF , !P1 ;  /* 0xff8000002c4a7808 */ /* 0x000fe40004800000 */
[----:B------:R-:W-:-:S02]  /*28a20*/  ISETP.LT.OR P3, PT, R76, 0x51, P3 ;  /* 0x000000514c00780c */ /* 0x000fc40001f61670 */
[----:B------:R-:W-:Y:S02]  /*28a30*/  FSEL R46, R46, -INF , !P2 ;  /* 0xff8000002e2e7808 */ /* 0x000fe40005000000 */
[C---:B------:R-:W-:Y:S02]  /*28a40*/  ISETP.LT.OR P4, PT, R76.reuse, 0x52, P4 ;  /* 0x000000524c00780c */ /* 0x040fe40002781670 */
[----:B------:R-:W-:Y:S02]  /*28a50*/  FSEL R55, R55, -INF , !P3 ;  /* 0xff80000037377808 */ /* 0x000fe40005800000 */
[----:B------:R-:W-:Y:S02]  /*28a60*/  ISETP.LT.OR P5, PT, R76, 0x59, P5 ;  /* 0x000000594c00780c */ /* 0x000fe40002fa1670 */
[----:B------:R-:W-:Y:S02]  /*28a70*/  FSEL R56, R56, -INF , !P4 ;  /* 0xff80000038387808 */ /* 0x000fe40006000000 */
[----:B------:R-:W-:-:S02]  /*28a80*/  ISETP.LT.OR P6, PT, R76, 0x5a, P6 ;  /* 0x0000005a4c00780c */ /* 0x000fc400037c1670 */
[----:B------:R-:W-:Y:S02]  /*28a90*/  FSEL R57, R57, -INF , !P5 ;  /* 0xff80000039397808 */ /* 0x000fe40006800000 */
[----:B------:R-:W-:Y:S02]  /*28aa0*/  R2UR UR6, R4 ;  /* 0x00000000040672ca */ /* 0x000fe400000e0000 */
[----:B------:R-:W-:Y:S02]  /*28ab0*/  R2UR UR7, R5 ;  /* 0x00000000050772ca */ /* 0x000fe400000e0000 */
[----:B------:R-:W-:-:S11]  /*28ac0*/  FSEL R58, R58, -INF , !P6 ;  /* 0xff8000003a3a7808 */ /* 0x000fd60007000000 */
        /* <DEDUP_REMOVED lines=49> */
[----:B------:R-:W-:-:S05]  /*28de0*/  FMNMX.FTZ R7, R58, R7, !PT ;  /* 0x000000073a077209 */ /* 0x000fca0007810000 */
[----:B------:R-:W-:Y:S04]  /*28df0*/  ST.E.64 desc[UR4][R8.64], R6 ;  /* 0x0000000608007985 */ /* 0x000fe8000c101b04 */
[----:B------:R-:W2:Y:S01]  /*28e00*/  LD.E R29, desc[UR6][R8.64+0x4] ;  /* 0x00000406081d7980 */ /* 0x000ea2000c101900 */
[----:B0-----:R-:W-:-:S05]  /*28e10*/  FMNMX.FTZ R21, R6, R21, !PT ;  /* 0x0000001506157209 */ /* 0x001fca0007810000 */
[----:B------:R-:W0:Y:S02]  /*28e20*/  SHFL.BFLY PT, R38, R21, 0x1, 0x1f ;  /* 0x0c201f0015267f89 */ /* 0x000e2400000e0000 */
[----:B0-----:R-:W-:Y:S02]  /*28e30*/  FMNMX.FTZ R25, R21, R38, !PT ;  /* 0x0000002615197209 */ /* 0x001fe40007810000 */
[----:B------:R-:W3:Y:S04]  /*28e40*/  LD.E R38, desc[UR4][R8.64+0x20] ;  /* 0x0000200408267980 */ /* 0x000ee8000c101900 */
[----:B------:R-:W-:Y:S04]  /*28e50*/  ST.E desc[UR4][R8.64], R25 ;  /* 0x0000001908007985 */ /* 0x000fe8000c101904 */
[----:B------:R-:W4:Y:S01]  /*28e60*/  LD.E R31, desc[UR6][R8.64] ;  /* 0x00000006081f7980 */ /* 0x000f22000c101900 */
[----:B------:R-:W-:-:S02]  /*28e70*/  R2UR UR8, R4 ;  /* 0x00000000040872ca */ /* 0x000fc400000e0000 */
[----:B------:R-:W-:Y:S01]  /*28e80*/  R2UR UR9, R5 ;  /* 0x00000000050972ca */ /* 0x000fe200000e0000 */
[----:B--2---:R-:W0:Y:S02]  /*28e90*/  SHFL.BFLY PT, R6, R29, 0x2, 0x1f ;  /* 0x0c401f001d067f89 */ /* 0x004e2400000e0000 */
[----:B0-----:R-:W-:-:S05]  /*28ea0*/  FMNMX.FTZ R7, R6, R29, !PT ;  /* 0x0000001d06077209 */ /* 0x001fca0007810000 */
[----:B------:R-:W0:Y:S01]  /*28eb0*/  SHFL.BFLY PT, R6, R7, 0x1, 0x1f ;  /* 0x0c201f0007067f89 */ /* 0x000e2200000e0000 */
[----:B----4-:R-:W-:Y:S02]  /*28ec0*/  FSETP.NEU.FTZ.AND P0, PT, R31, -INF , PT ;  /* 0xff8000001f00780b */ /* 0x010fe40003f1d000 */
[----:B0-----:R-:W-:Y:S02]  /*28ed0*/  FMNMX.FTZ R21, R7, R6, !PT ;  /* 0x0000000607157209 */ /* 0x001fe40007810000 */
[----:B------:R-:W-:Y:S02]  /*28ee0*/  FSEL R25, R31, RZ, P0 ;  /* 0x000000ff1f197208 */ /* 0x000fe40000000000 */
[----:B------:R-:W-:-:S03]  /*28ef0*/  FSETP.NEU.FTZ.AND P0, PT, R21, -INF , PT ;  /* 0xff8000001500780b */ /* 0x000fc60003f1d000 */
[----:B------:R-:W-:Y:S01]  /*28f00*/  FADD.FTZ R25, R2, -R25 ;  /* 0x8000001902197221 */ /* 0x000fe20000010000 */
[----:B------:R-:W-:-:S03]  /*28f10*/  FSEL R2, R21, RZ, P0 ;  /* 0x000000ff15027208 */ /* 0x000fc60000000000 */
[----:B---3--:R-:W-:Y:S02]  /*28f20*/  FMUL.FTZ R6, R25, R38 ;  /* 0x0000002619067220 */ /* 0x008fe40000410000 */
[----:B------:R-:W-:-:S04]  /*28f30*/  FADD.FTZ R3, R3, -R2 ;  /* 0x8000000203037221 */ /* 0x000fc80000010000 */
[----:B------:R-:W-:Y:S01]  /*28f40*/  FMUL.FTZ R38, R38, R3 ;  /* 0x0000000326267220 */ /* 0x000fe20000410000 */
[----:B------:R-:W0:Y:S08]  /*28f50*/  MUFU.EX2 R6, R6 ;  /* 0x0000000600067308 */ /* 0x000e300000000800 */
[----:B------:R-:W1:Y:S01]  /*28f60*/  MUFU.EX2 R7, R38 ;  /* 0x0000002600077308 */ /* 0x000e620000000800 */
[----:B------:R-:W-:Y:S01]  /*28f70*/  ST.E desc[UR4][R8.64+0x4], R21 ;  /* 0x0000041508007985 */ /* 0x000fe2000c101904 */
[----:B0-----:R-:W-:Y:S01]  /*28f80*/  FMUL.FTZ R27, R6, R27 ;  /* 0x0000001b061b7220 */ /* 0x001fe20000410000 */
[----:B-1----:R-:W-:-:S04]  /*28f90*/  FMUL.FTZ R25, R7, R40 ;  /* 0x0000002807197220 */ /* 0x002fc80000410000 */
        /* <DEDUP_REMOVED lines=9> */
[----:B------:R-:W-:-:S04]  /*29030*/  FSETP.NEU.FTZ.AND P0, PT, R38, -INF , PT ;  /* 0xff8000002600780b */ /* 0x000fc80003f1d000 */
[----:B------:R-:W-:Y:S02]  /*29040*/  FSEL R8, R8, RZ, P0 ;  /* 0x000000ff08087208 */ /* 0x000fe40000000000 */
[----:B---3--:R-:W-:-:S03]  /*29050*/  FSETP.NEU.FTZ.AND P0, PT, R40, -INF , PT ;  /* 0xff8000002800780b */ /* 0x008fc60003f1d000 */
[-CC-:B------:R-:W-:Y:S01]  /*29060*/  FFMA.FTZ R172, R15, R75.reuse, -R8.reuse ;  /* 0x0000004b0fac7223 */ /* 0x180fe20000010808 */
[-CC-:B------:R-:W-:Y:S01]  /*29070*/  FFMA.FTZ R15, R36, R75.reuse, -R8.reuse ;  /* 0x0000004b240f7223 */ /* 0x180fe20000010808 */
        /* <DEDUP_REMOVED lines=36> */
[----:B----4-:R-:W-:Y:S01]  /*292c0*/  FADD.FTZ R20, R172, R77 ;  /* 0x0000004dac147221 */ /* 0x010fe20000010000 */
[----:B0-----:R-:W-:-:S06]  /*292d0*/  FADD.FTZ R24, R44, R9 ;  /* 0x000000092c187221 */ /* 0x001fcc0000010000 */
        /* <DEDUP_REMOVED lines=58> */
[----:B------:R-:W-:Y:S01]  /*29680*/  FFMA.FTZ R167, R46, R75, -R8 ;  /* 0x0000004b2ea77223 */ /* 0x000fe20000010808 */
[----:B0-----:R-:W-:-:S06]  /*29690*/  FADD.FTZ R20, R160, R9 ;  /* 0x00000009a0147221 */ /* 0x001fcc0000010000 */
[----:B------:R-:W0:Y:S01]  /*296a0*/  MUFU.EX2 R41, R41 ;  /* 0x0000002900297308 */ /* 0x000e220000000800 */
[----:B----4-:R-:W-:Y:S01]  /*296b0*/  FADD.FTZ R46, R32, R45 ;  /* 0x0000002d202e7221 */ /* 0x010fe20000010000 */
[----:B------:R-:W-:-:S06]  /*296c0*/  FFMA.FTZ R26, R74, R75, -R8 ;  /* 0x0000004b4a1a7223 */ /* 0x000fcc0000010808 */
        /* <DEDUP_REMOVED lines=45> */
[----:B------:R-:W0:Y:S01]  /*299a0*/  LDL.64 R8, [R0+0x50] ;  /* 0x0000500000087983 */ /* 0x000e220000100a00 */
        /* <DEDUP_REMOVED lines=8> */
[----:B0-----:R-:W2:Y:S04]  /*29a30*/  LD.E R47, desc[UR8][R8.64+0x10] ;  /* 0x00001008082f7980 */ /* 0x001ea8000c101900 */
        /* <DEDUP_REMOVED lines=83> */
[----:B--2---:R-:W-:-:S03]  /*29f70*/  FMUL.FTZ R47, R6, R47 ;  /* 0x0000002f062f7220 */ /* 0x004fc60000410000 */
[----:B------:R-:W2:Y:S01]  /*29f80*/  LD.E R104, desc[UR18][R8.64+0xec] ;  /* 0x0000ec1208687980 */ /* 0x000ea2000c101900 */
[----:B---3--:R-:W-:-:S03]  /*29f90*/  FMUL.FTZ R49, R6, R49 ;  /* 0x0000003106317220 */ /* 0x008fc60000410000 */
[----:B------:R0:W-:Y:S01]  /*29fa0*/  ST.E desc[UR8][R8.64+0x10], R47 ;  /* 0x0000102f08007985 */ /* 0x0001e2000c101908 */
[----:B----4-:R-:W-:-:S03]  /*29fb0*/  FMUL.FTZ R51, R6, R51 ;  /* 0x0000003306337220 */ /* 0x010fc60000410000 */
[----:B------:R1:W-:Y:S01]  /*29fc0*/  ST.E desc[UR4][R8.64], R49 ;  /* 0x0000003108007985 */ /* 0x0003e2000c101904 */
[----:B------:R-:W-:-:S03]  /*29fd0*/  FMUL.FTZ R53, R6, R53 ;  /* 0x0000003506357220 */ /* 0x000fc60000410000 */
[----:B------:R3:W-:Y:S01]  /*29fe0*/  ST.E desc[UR6][R8.64+0x4], R51 ;  /* 0x0000043308007985 */ /* 0x0007e2000c101906 */
[----:B------:R-:W-:-:S03]  /*29ff0*/  FMUL.FTZ R55, R6, R55 ;  /* 0x0000003706377220 */ /* 0x000fc60000410000 */
[----:B0-----:R-:W4:Y:S01]  /*2a000*/  LD.E R47, desc[UR14][R8.64+0x170] ;  /* 0x0001700e082f7980 */ /* 0x001f22000c101900 */
[----:B------:R-:W-:-:S03]  /*2a010*/  FMUL.FTZ R57, R6, R57 ;  /* 0x0000003906397220 */ /* 0x000fc60000410000 */
[----:B-1----:R-:W2:Y:S01]  /*2a020*/  LD.E R49, desc[UR16][R8.64+0x174] ;  /* 0x0001741008317980 */ /* 0x002ea2000c101900 */
[----:B------:R-:W-:-:S03]  /*2a030*/  FMUL.FTZ R59, R6, R59 ;  /* 0x0000003b063b7220 */ /* 0x000fc60000410000 */
[----:B------:R0:W-:Y:S01]  /*2a040*/  ST.E desc[UR10][R8.64+0x14], R53 ;  /* 0x0000143508007985 */ /* 0x0001e2000c10190a */
[----:B------:R-:W-:-:S03]  /*2a050*/  FMUL.FTZ R61, R6, R61 ;  /* 0x0000003d063d7220 */ /* 0x000fc60000410000 */
[----:B---3--:R-:W3:Y:S01]  /*2a060*/  LD.E R51, desc[UR18][R8.64+0x180] ;  /* 0x0001801208337980 */ /* 0x008ee2000c101900 */
[----:B------:R-:W-:-:S03]  /*2a070*/  FMUL.FTZ R63, R6, R63 ;  /* 0x0000003f063f7220 */ /* 0x000fc60000410000 */
[----:B------:R1:W-:Y:S01]  /*2a080*/  ST.E desc[UR12][R8.64+0x20], R55 ;  /* 0x0000203708007985 */ /* 0x0003e2000c10190c */
[----:B------:R-:W-:-:S03]  /*2a090*/  FMUL.FTZ R65, R6, R65 ;  /* 0x0000004106417220 */ /* 0x000fc60000410000 */
[----:B0-----:R-:W3:Y:S01]  /*2a0a0*/  LD.E R53, desc[UR20][R8.64+0x184] ;  /* 0x0001841408357980 */ /* 0x001ee2000c101900 */
[----:B------:R-:W-:-:S03]  /*2a0b0*/  FMUL.FTZ R67, R6, R67 ;  /* 0x0000004306437220 */ /* 0x000fc60000410000 */
[----:B------:R0:W-:Y:S01]  /*2a0c0*/  ST.E desc[UR14][R8.64+0x24], R57 ;  /* 0x0000243908007985 */ /* 0x0001e2000c10190e */
[----:B------:R-:W-:-:S03]  /*2a0d0*/  FMUL.FTZ R69, R6, R69 ;  /* 0x0000004506457220 */ /* 0x000fc60000410000 */
[----:B-1----:R-:W3:Y:S01]  /*2a0e0*/  LD.E R55, desc[UR12][R8.64+0x190] ;  /* 0x0001900c08377980 */ /* 0x002ee2000c101900 */
[----:B------:R-:W-:-:S03]  /*2a0f0*/  FMUL.FTZ R71, R6, R71 ;  /* 0x0000004706477220 */ /* 0x000fc60000410000 */
[----:B------:R1:W-:Y:S04]  /*2a100*/  ST.E desc[UR16][R8.64+0x30], R59 ;  /* 0x0000303b08007985 */ /* 0x0003e8000c101910 */
[----:B0-----:R-:W3:Y:S01]  /*2a110*/  LD.E R57, desc[UR14][R8.64+0x194] ;  /* 0x0001940e08397980 */ /* 0x001ee2000c101900 */
[----:B------:R-:W-:-:S03]  /*2a120*/  FMUL.FTZ R73, R6, R73 ;  /* 0x0000004906497220 */ /* 0x000fc60000410000 */
[----:B------:R0:W-:Y:S01]  /*2a130*/  ST.E desc[UR4][R8.64+0x34], R61 ;  /* 0x0000343d08007985 */ /* 0x0001e2000c101904 */
[----:B------:R-:W-:-:S03]  /*2a140*/  FMUL.FTZ R75, R6, R75 ;  /* 0x0000004b064b7220 */ /* 0x000fc60000410000 */
[----:B-1----:R-:W3:Y:S01]  /*2a150*/  LD.E R59, desc[UR16][R8.64+0x1a0] ;  /* 0x0001a010083b7980 */ /* 0x002ee2000c101900 */
[----:B------:R-:W-:-:S03]  /*2a160*/  FMUL.FTZ R113, R6, R113 ;  /* 0x0000007106717220 */ /* 0x000fc60000410000 */
[----:B------:R1:W-:Y:S01]  /*2a170*/  ST.E desc[UR6][R8.64+0x40], R63 ;  /* 0x0000403f08007985 */ /* 0x0003e2000c101906 */
[----:B------:R-:W-:-:S03]  /*2a180*/  FMUL.FTZ R117, R6, R117 ;  /* 0x0000007506757220 */ /* 0x000fc60000410000 */
[----:B0-----:R-:W3:Y:S01]  /*2a190*/  LD.E R61, desc[UR18][R8.64+0x1a4] ;  /* 0x0001a412083d7980 */ /* 0x001ee2000c101900 */
[----:B------:R-:W-:-:S03]  /*2a1a0*/  FMUL.FTZ R115, R6, R115 ;  /* 0x0000007306737220 */ /* 0x000fc60000410000 */
[----:B------:R0:W-:Y:S04]  /*2a1b0*/  ST.E desc[UR8][R8.64+0x44], R65 ;  /* 0x0000444108007985 */ /* 0x0001e8000c101908 */
[----:B-1----:R-:W3:Y:S04]  /*2a1c0*/  LD.E R63, desc[UR12][R8.64+0x1b0] ;  /* 0x0001b00c083f7980 */ /* 0x002ee8000c101900 */
[----:B------:R1:W-:Y:S04]  /*2a1d0*/  ST.E desc[UR10][R8.64+0x50], R67 ;  /* 0x0000504308007985 */ /* 0x0003e8000c10190a */
[----:B0-----:R-:W3:Y:S04]  /*2a1e0*/  LD.E R65, desc[UR20][R8.64+0x1b4] ;  /* 0x0001b41408417980 */ /* 0x001ee8000c101900 */
[----:B------:R0:W-:Y:S04]  /*2a1f0*/  ST.E desc[UR12][R8.64+0x54], R69 ;  /* 0x0000544508007985 */ /* 0x0001e8000c10190c */
[----:B-1----:R-:W3:Y:S04]  /*2a200*/  LD.E R67, desc[UR14][R8.64+0x1c0] ;  /* 0x0001c00e08437980 */ /* 0x002ee8000c101900 */
[----:B------:R1:W-:Y:S04]  /*2a210*/  ST.E desc[UR14][R8.64+0x60], R71 ;  /* 0x0000604708007985 */ /* 0x0003e8000c10190e */
[----:B0-----:R-:W3:Y:S04]  /*2a220*/  LD.E R69, desc[UR10][R8.64+0x1c4] ;  /* 0x0001c40a08457980 */ /* 0x001ee8000c101900 */
[----:B------:R0:W-:Y:S04]  /*2a230*/  ST.E desc[UR16][R8.64+0x64], R73 ;  /* 0x0000644908007985 */ /* 0x0001e8000c101910 */
[----:B-1----:R-:W3:Y:S04]  /*2a240*/  LD.E R71, desc[UR12][R8.64+0x1d0] ;  /* 0x0001d00c08477980 */ /* 0x002ee8000c101900 */
[----:B------:R1:W-:Y:S04]  /*2a250*/  ST.E desc[UR4][R8.64+0x70], R75 ;  /* 0x0000704b08007985 */ /* 0x0003e8000c101904 */
[----:B------:R1:W-:Y:S04]  /*2a260*/  ST.E desc[UR6][R8.64+0x74], R113 ;  /* 0x0000747108007985 */ /* 0x0003e8000c101906 */
[----:B0-----:R-:W3:Y:S04]  /*2a270*/  LD.E R73, desc[UR16][R8.64+0x1d4] ;  /* 0x0001d41008497980 */ /* 0x001ee8000c101900 */
[----:B------:R0:W-:Y:S04]  /*2a280*/  ST.E desc[UR10][R8.64+0x84], R117 ;  /* 0x0000847508007985 */ /* 0x0001e8000c10190a */
[----:B-1----:R-:W3:Y:S01]  /*2a290*/  LD.E R75, desc[UR18][R8.64+0x1e0] ;  /* 0x0001e012084b7980 */ /* 0x002ee2000c101900 */
[----:B------:R-:W-:-:S03]  /*2a2a0*/  FMUL.FTZ R113, R6, R77 ;  /* 0x0000004d06717220 */ /* 0x000fc60000410000 */
[----:B------:R1:W-:Y:S04]  /*2a2b0*/  ST.E desc[UR8][R8.64+0x80], R115 ;  /* 0x0000807308007985 */ /* 0x0003e8000c101908 */
[----:B------:R-:W3:Y:S01]  /*2a2c0*/  LD.E R77, desc[UR10][R8.64+0x1e4] ;  /* 0x0001e40a084d7980 */ /* 0x000ee2000c101900 */
[----:B0-----:R-:W-:-:S03]  /*2a2d0*/  FMUL.FTZ R117, R6, R81 ;  /* 0x0000005106757220 */ /* 0x001fc60000410000 */
[----:B------:R-:W3:Y:S01]  /*2a2e0*/  LD.E R81, desc[UR14][R8.64+0x1f0] ;  /* 0x0001f00e08517980 */ /* 0x000ee2000c101900 */
[----:B-1----:R-:W-:-:S03]  /*2a2f0*/  FMUL.FTZ R115, R6, R79 ;  /* 0x0000004f06737220 */ /* 0x002fc60000410000 */
[----:B------:R-:W3:Y:S04]  /*2a300*/  LD.E R102, desc[UR22][R8.64+0xf8] ;  /* 0x0000f81608667980 */ /* 0x000ee8000c101900 */
[----:B------:R-:W3:Y:S01]  /*2a310*/  LD.E R79, desc[UR20][R8.64+0x1f4] ;  /* 0x0001f414084f7980 */ /* 0x000ee2000c101900 */
[----:B------:R-:W-:-:S03]  /*2a320*/  R2UR UR27, R5 ;  /* 0x00000000051b72ca */ /* 0x000fc600000e0000 */
        /* <DEDUP_REMOVED lines=9> */
[----:B------:R-:W-:-:S03]  /*2a3c0*/  FMUL.FTZ R83, R6, R83 ;  /* 0x0000005306537220 */ /* 0x000fc60000410000 */
[----:B------:R-:W3:Y:S01]  /*2a3d0*/  LD.E R110, desc[UR22][R8.64+0x148] ;  /* 0x00014816086e7980 */ /* 0x000ee2000c101900 */
[----:B------:R-:W-:-:S03]  /*2a3e0*/  FMUL.FTZ R85, R6, R85 ;  /* 0x0000005506557220 */ /* 0x000fc60000410000 */
[----:B------:R-:W3:Y:S04]  /*2a3f0*/  LD.E R106, desc[UR14][R8.64+0x14c] ;  /* 0x00014c0e086a7980 */ /* 0x000ee8000c101900 */
[----:B------:R-:W3:Y:S04]  /*2a400*/  LD.E R138, desc[UR16][R8.64+0x158] ;  /* 0x00015810088a7980 */ /* 0x000ee8000c101900 */
[----:B------:R-:W3:Y:S01]  /*2a410*/  LD.E R136, desc[UR24][R8.64+0x15c] ;  /* 0x00015c1808887980 */ /* 0x000ee2000c101900 */
[----:B------:R-:W-:-:S03]  /*2a420*/  FMUL.FTZ R99, R6, R99 ;  /* 0x0000006306637220 */ /* 0x000fc60000410000 */
[----:B------:R-:W3:Y:S04]  /*2a430*/  LD.E R128, desc[UR26][R8.64+0x168] ;  /* 0x0001681a08807980 */ /* 0x000ee8000c101900 */
[----:B------:R-:W3:Y:S04]  /*2a440*/  LD.E R134, desc[UR12][R8.64+0x16c] ;  /* 0x00016c0c08867980 */ /* 0x000ee8000c101900 */
[----:B------:R-:W3:Y:S01]  /*2a450*/  LD.E R132, desc[UR18][R8.64+0x178] ;  /* 0x0001781208847980 */ /* 0x000ee2000c101900 */
[----:B------:R-:W-:-:S03]  /*2a460*/  FMUL.FTZ R87, R6, R87 ;  /* 0x0000005706577220 */ /* 0x000fc60000410000 */
[----:B------:R-:W3:Y:S04]  /*2a470*/  LD.E R130, desc[UR20][R8.64+0x17c] ;  /* 0x00017c1408827980 */ /* 0x000ee8000c101900 */
[----:B------:R0:W-:Y:S04]  /*2a480*/  ST.E desc[UR4][R8.64+0x144], R83 ;  /* 0x0001445308007985 */ /* 0x0001e8000c101904 */
[----:B------:R-:W3:Y:S01]  /*2a490*/  LD.E R140, desc[UR6][R8.64+0x188] ;  /* 0x00018806088c7980 */ /* 0x000ee2000c101900 */
[----:B------:R-:W-:-:S03]  /*2a4a0*/  FMUL.FTZ R119, R6, R119 ;  /* 0x0000007706777220 */ /* 0x000fc60000410000 */
[----:B------:R1:W-:Y:S01]  /*2a4b0*/  ST.E desc[UR6][R8.64+0x140], R85 ;  /* 0x0001405508007985 */ /* 0x0003e2000c101906 */
[----:B------:R-:W-:-:S03]  /*2a4c0*/  FMUL.FTZ R121, R6, R121 ;  /* 0x0000007906797220 */ /* 0x000fc60000410000 */
[----:B0-----:R-:W3:Y:S01]  /*2a4d0*/  LD.E R83, desc[UR8][R8.64+0x18c] ;  /* 0x00018c0808537980 */ /* 0x001ee2000c101900 */
[C---:B------:R-:W-:Y:S01]  /*2a4e0*/  FMUL.FTZ R123, R6.reuse, R123 ;  /* 0x0000007b067b7220 */ /* 0x040fe20000410000 */
[C---:B------:R-:W-:Y:S02]  /*2a4f0*/  FMUL.FTZ R125, R6.reuse, R125 ;  /* 0x0000007d067d7220 */ /* 0x040fe40000410000 */
[----:B------:R-:W3:Y:S01]  /*2a500*/  LD.E R146, desc[UR10][R8.64+0x198] ;  /* 0x0001980a08927980 */ /* 0x000ee2000c101900 */
[C---:B------:R-:W-:Y:S01]  /*2a510*/  FMUL.FTZ R127, R6.reuse, R127 ;  /* 0x0000007f067f7220 */ /* 0x040fe20000410000 */
[C---:B------:R-:W-:Y:S01]  /*2a520*/  FMUL.FTZ R129, R6.reuse, R129 ;  /* 0x0000008106817220 */ /* 0x040fe20000410000 */
[C---:B-1----:R-:W-:Y:S01]  /*2a530*/  FMUL.FTZ R85, R6.reuse, R3 ;  /* 0x0000000306557220 */ /* 0x042fe20000410000 */
[C---:B------:R-:W-:Y:S01]  /*2a540*/  FMUL.FTZ R131, R6.reuse, R131 ;  /* 0x0000008306837220 */ /* 0x040fe20000410000 */
[----:B------:R-:W3:Y:S01]  /*2a550*/  LD.E R3, desc[UR12][R8.64+0x19c] ;  /* 0x00019c0c08037980 */ /* 0x000ee2000c101900 */
[C---:B------:R-:W-:Y:S01]  /*2a560*/  FMUL.FTZ R133, R6.reuse, R133 ;  /* 0x0000008506857220 */ /* 0x040fe20000410000 */
[C---:B------:R-:W-:Y:S01]  /*2a570*/  FMUL.FTZ R109, R6.reuse, R109 ;  /* 0x0000006d066d7220 */ /* 0x040fe20000410000 */
[C---:B------:R-:W-:Y:S01]  /*2a580*/  FMUL.FTZ R111, R6.reuse, R111 ;  /* 0x0000006f066f7220 */ /* 0x040fe20000410000 */
[C---:B------:R-:W-:Y:S01]  /*2a590*/  FMUL.FTZ R105, R6.reuse, R105 ;  /* 0x0000006906697220 */ /* 0x040fe20000410000 */
        /* <DEDUP_REMOVED lines=9> */
[----:B------:R-:W3:Y:S04]  /*2a630*/  LD.E R150, desc[UR14][R8.64+0x1a8] ;  /* 0x0001a80e08967980 */ /* 0x000ee8000c101900 */
[----:B------:R-:W3:Y:S01]  /*2a640*/  LD.E R148, desc[UR16][R8.64+0x1ac] ;  /* 0x0001ac1008947980 */ /* 0x000ee2000c101900 */
[----:B0-----:R-:W-:-:S03]  /*2a650*/  FMUL.FTZ R99, R6, R45 ;  /* 0x0000002d06637220 */ /* 0x001fc60000410000 */
[----:B------:R-:W3:Y:S04]  /*2a660*/  LD.E R144, desc[UR4][R8.64+0x1b8] ;  /* 0x0001b80408907980 */ /* 0x000ee8000c101900 */
[----:B------:R0:W-:Y:S04]  /*2a670*/  ST.E desc[UR10][R8.64+0x154], R87 ;  /* 0x0001545708007985 */ /* 0x0001e8000c10190a */
[----:B------:R-:W3:Y:S04]  /*2a680*/  LD.E R142, desc[UR6][R8.64+0x1bc] ;  /* 0x0001bc06088e7980 */ /* 0x000ee8000c101900 */
[----:B------:R1:W-:Y:S04]  /*2a690*/  ST.E desc[UR4][R8.64+0x160], R85 ;  /* 0x0001605508007985 */ /* 0x0003e8000c101904 */
[----:B0-----:R-:W3:Y:S04]  /*2a6a0*/  LD.E R87, desc[UR8][R8.64+0x1c8] ;  /* 0x0001c80808577980 */ /* 0x001ee8000c101900 */
        /* <DEDUP_REMOVED lines=19> */
[----:B------:R-:W-:Y:S04]  /*2a7e0*/  ST.E desc[UR4][R8.64+0x130], R93 ;  /* 0x0001305d08007985 */ /* 0x000fe8000c101904 */
[----:B------:R-:W-:Y:S04]  /*2a7f0*/  ST.E desc[UR6][R8.64+0x134], R91 ;  /* 0x0001345b08007985 */ /* 0x000fe8000c101906 */
[----:B------:R4:W-:Y:S04]  /*2a800*/  ST.E desc[UR8][R8.64+0x150], R89 ;  /* 0x0001505908007985 */ /* 0x0009e8000c101908 */
[----:B------:R-:W3:Y:S04]  /*2a810*/  LD.E R45, desc[UR10][R8.64+0x1cc] ;  /* 0x0001cc0a082d7980 */ /* 0x000ee8000c101900 */
[----:B-1----:R-:W3:Y:S04]  /*2a820*/  LD.E R85, desc[UR12][R8.64+0x1d8] ;  /* 0x0001d80c08557980 */ /* 0x002ee8000c101900 */
[----:B------:R-:W-:Y:S04]  /*2a830*/  ST.E desc[UR4][R8.64+0x164], R99 ;  /* 0x0001646308007985 */ /* 0x000fe8000c101904 */
[----:B0-----:R-:W3:Y:S04]  /*2a840*/  LD.E R97, desc[UR6][R8.64+0x1dc] ;  /* 0x0001dc0608617980 */ /* 0x001ee8000c101900 */
[----:B----4-:R-:W4:Y:S04]  /*2a850*/  LD.E R89, desc[UR14][R8.64+0x1e8] ;  /* 0x0001e80e08597980 */ /* 0x010f28000c101900 */
[----:B------:R-:W4:Y:S04]  /*2a860*/  LD.E R95, desc[UR16][R8.64+0x1ec] ;  /* 0x0001ec10085f7980 */ /* 0x000f28000c101900 */
[----:B------:R-:W4:Y:S04]  /*2a870*/  LD.E R93, desc[UR18][R8.64+0x1f8] ;  /* 0x0001f812085d7980 */ /* 0x000f28000c101900 */
[----:B------:R-:W4:Y:S01]  /*2a880*/  LD.E R91, desc[UR20][R8.64+0x1fc] ;  /* 0x0001fc14085b7980 */ /* 0x000f22000c101900 */
[C---:B------:R-:W-:Y:S01]  /*2a890*/  FMUL.FTZ R47, R6.reuse, R47 ;  /* 0x0000002f062f7220 */ /* 0x040fe20000410000 */
[C---:B--2---:R-:W-:Y:S01]  /*2a8a0*/  FMUL.FTZ R49, R6.reuse, R49 ;  /* 0x0000003106317220 */ /* 0x044fe20000410000 */
[C---:B---3--:R-:W-:Y:S01]  /*2a8b0*/  FMUL.FTZ R51, R6.reuse, R51 ;  /* 0x0000003306337220 */ /* 0x048fe20000410000 */
        /* <DEDUP_REMOVED lines=8> */
[----:B------:R-:W-:-:S02]  /*2a940*/  FMUL.FTZ R65, R6, R65 ;  /* 0x0000004106417220 */ /* 0x000fc40000410000 */
        /* <DEDUP_REMOVED lines=15> */
[----:B0-----:R-:W-:-:S03]  /*2aa40*/  FMUL.FTZ R47, R7, R52 ;  /* 0x00000034072f7220 */ /* 0x001fc60000410000 */
[----:B------:R-:W-:Y:S01]  /*2aa50*/  ST.E desc[UR6][R8.64+0x1c0], R67 ;  /* 0x0001c04308007985 */ /* 0x000fe2000c101906 */
[----:B------:R-:W-:-:S03]  /*2aa60*/  FMUL.FTZ R79, R6, R79 ;  /* 0x0000004f064f7220 */ /* 0x000fc60000410000 */
[----:B------:R-:W-:Y:S01]  /*2aa70*/  ST.E desc[UR8][R8.64+0x1c4], R69 ;  /* 0x0001c44508007985 */ /* 0x000fe2000c101908 */
[----:B-1----:R-:W-:-:S03]  /*2aa80*/  FMUL.FTZ R49, R7, R50 ;  /* 0x0000003207317220 */ /* 0x002fc60000410000 */
[----:B------:R-:W-:Y:S01]  /*2aa90*/  ST.E desc[UR4][R8.64+0x1d0], R71 ;  /* 0x0001d04708007985 */ /* 0x000fe2000c101904 */
[----:B--2---:R-:W-:-:S03]  /*2aaa0*/  FMUL.FTZ R51, R7, R48 ;  /* 0x0000003007337220 */ /* 0x004fc60000410000 */
[----:B------:R-:W-:Y:S01]  /*2aab0*/  ST.E desc[UR10][R8.64+0x1d4], R73 ;  /* 0x0001d44908007985 */ /* 0x000fe2000c10190a */
[----:B---3--:R-:W-:-:S03]  /*2aac0*/  FMUL.FTZ R53, R7, R2 ;  /* 0x0000000207357220 */ /* 0x008fc60000410000 */
[----:B------:R-:W-:Y:S01]  /*2aad0*/  ST.E desc[UR12][R8.64+0x1e0], R75 ;  /* 0x0001e04b08007985 */ /* 0x000fe2000c10190c */
[----:B------:R-:W-:-:S03]  /*2aae0*/  FMUL.FTZ R55, R7, R46 ;  /* 0x0000002e07377220 */ /* 0x000fc60000410000 */
[----:B------:R-:W-:Y:S04]  /*2aaf0*/  ST.E desc[UR6][R8.64+0x1e4], R77 ;  /* 0x0001e44d08007985 */ /* 0x000fe8000c101906 */
[----:B------:R-:W-:Y:S04]  /*2ab00*/  ST.E desc[UR4][R8.64+0x1f0], R81 ;  /* 0x0001f05108007985 */ /* 0x000fe8000c101904 */
[----:B------:R-:W-:Y:S01]  /*2ab10*/  ST.E desc[UR8][R8.64+0x1f4], R79 ;  /* 0x0001f44f08007985 */ /* 0x000fe2000c101908 */
[----:B------:R-:W-:-:S03]  /*2ab20*/  FMUL.FTZ R57, R7, R58 ;  /* 0x0000003a07397220 */ /* 0x000fc60000410000 */
        /* <DEDUP_REMOVED lines=9> */
[C---:B------:R-:W-:Y:S01]  /*2abc0*/  FMUL.FTZ R59, R7.reuse, R78 ;  /* 0x0000004e073b7220 */ /* 0x040fe20000410000 */
[C---:B0-----:R-:W-:Y:S02]  /*2abd0*/  FMUL.FTZ R53, R7.reuse, R76 ;  /* 0x0000004c07357220 */ /* 0x041fe40000410000 */
[----:B------:R0:W-:Y:S01]  /*2abe0*/  ST.E desc[UR8][R8.64+0x38], R49 ;  /* 0x0000383108007985 */ /* 0x0001e2000c101908 */
[----:B-1----:R-:W-:-:S03]  /*2abf0*/  FMUL.FTZ R55, R7, R80 ;  /* 0x0000005007377220 */ /* 0x002fc60000410000 */
[----:B------:R-:W-:Y:S01]  /*2ac00*/  ST.E desc[UR10][R8.64+0x3c], R57 ;  /* 0x00003c3908007985 */ /* 0x000fe2000c10190a */
[----:B--2---:R-:W-:-:S03]  /*2ac10*/  FMUL.FTZ R47, R7, R74 ;  /* 0x0000004a072f7220 */ /* 0x004fc60000410000 */
[----:B------:R1:W-:Y:S01]  /*2ac20*/  ST.E desc[UR6][R8.64+0x48], R51 ;  /* 0x0000483308007985 */ /* 0x0003e2000c101906 */
[----:B0-----:R-:W-:-:S03]  /*2ac30*/  FMUL.FTZ R49, R7, R72 ;  /* 0x0000004807317220 */ /* 0x001fc60000410000 */
[----:B------:R0:W-:Y:S04]  /*2ac40*/  ST.E desc[UR12][R8.64+0x4c], R53 ;  /* 0x00004c3508007985 */ /* 0x0001e8000c10190c */
[----:B------:R2:W-:Y:S01]  /*2ac50*/  ST.E desc[UR14][R8.64+0x58], R55 ;  /* 0x0000583708007985 */ /* 0x0005e2000c10190e */
[----:B-1----:R-:W-:-:S03]  /*2ac60*/  FMUL.FTZ R51, R7, R70 ;  /* 0x0000004607337220 */ /* 0x002fc60000410000 */
[----:B------:R1:W-:Y:S01]  /*2ac70*/  ST.E desc[UR16][R8.64+0x5c], R59 ;  /* 0x00005c3b08007985 */ /* 0x0003e2000c101910 */
[C---:B------:R-:W-:Y:S01]  /*2ac80*/  FMUL.FTZ R57, R7.reuse, R66 ;  /* 0x0000004207397220 */ /* 0x040fe20000410000 */
[C---:B0-----:R-:W-:Y:S02]  /*2ac90*/  FMUL.FTZ R53, R7.reuse, R62 ;  /* 0x0000003e07357220 */ /* 0x041fe40000410000 */
[----:B------:R0:W-:Y:S01]  /*2aca0*/  ST.E desc[UR4][R8.64+0x68], R47 ;  /* 0x0000682f08007985 */ /* 0x0001e2000c101904 */
[----:B--2---:R-:W-:-:S03]  /*2acb0*/  FMUL.FTZ R55, R7, R68 ;  /* 0x0000004407377220 */ /* 0x004fc60000410000 */
[----:B------:R2:W-:Y:S01]  /*2acc0*/  ST.E desc[UR8][R8.64+0x6c], R49 ;  /* 0x00006c3108007985 */ /* 0x0005e2000c101908 */
[----:B-1----:R-:W-:-:S03]  /*2acd0*/  FMUL.FTZ R59, R7, R64 ;  /* 0x00000040073b7220 */ /* 0x002fc60000410000 */
[----:B------:R1:W-:Y:S01]  /*2ace0*/  ST.E desc[UR6][R8.64+0x78], R51 ;  /* 0x0000783308007985 */ /* 0x0003e2000c101906 */
[----:B0-----:R-:W-:-:S03]  /*2acf0*/  FMUL.FTZ R47, R7, R92 ;  /* 0x0000005c072f7220 */ /* 0x001fc60000410000 */
        /* <DEDUP_REMOVED lines=10> */
[----:B------:R1:W-:Y:S04]  /*2ada0*/  ST.E desc[UR6][R8.64+0xa8], R49 ;  /* 0x0000a83108007985 */ /* 0x0003e8000c101906 */
[----:B------:R3:W-:Y:S01]  /*2adb0*/  ST.E desc[UR8][R8.64+0xac], R51 ;  /* 0x0000ac3308007985 */ /* 0x0007e2000c101908 */
[C---:B0-----:R-:W-:Y:S01]  /*2adc0*/  FMUL.FTZ R59, R7.reuse, R96 ;  /* 0x00000060073b7220 */ /* 0x041fe20000410000 */
[C---:B--2---:R-:W-:Y:S02]  /*2add0*/  FMUL.FTZ R47, R7.reuse, R98 ;  /* 0x00000062072f7220 */ /* 0x044fe40000410000 */
[----:B------:R0:W-:Y:S01]  /*2ade0*/  ST.E desc[UR10][R8.64+0xb8], R53 ;  /* 0x0000b83508007985 */ /* 0x0001e2000c10190a */
[----:B-1----:R-:W-:-:S03]  /*2adf0*/  FMUL.FTZ R49, R7, R94 ;  /* 0x0000005e07317220 */ /* 0x002fc60000410000 */
        /* <DEDUP_REMOVED lines=43> */
[----:B------:R1:W-:Y:S01]  /*2b0b0*/  ST.E desc[UR10][R8.64+0x168], R53 ;  /* 0x0001683508007985 */ /* 0x0003e2000c10190a */
[----:B------:R-:W-:-:S03]  /*2b0c0*/  FMUL.FTZ R3, R7, R3 ;  /* 0x0000000307037220 */ /* 0x000fc60000410000 */
[----:B------:R3:W-:Y:S01]  /*2b0d0*/  ST.E desc[UR12][R8.64+0x16c], R55 ;  /* 0x00016c3708007985 */ /* 0x0007e2000c10190c */
[C---:B--2---:R-:W-:Y:S01]  /*2b0e0*/  FMUL.FTZ R51, R7.reuse, R150 ;  /* 0x0000009607337220 */ /* 0x044fe20000410000 */
[C---:B0-----:R-:W-:Y:S02]  /*2b0f0*/  FMUL.FTZ R47, R7.reuse, R146 ;  /* 0x00000092072f7220 */ /* 0x041fe40000410000 */
[----:B------:R-:W-:Y:S01]  /*2b100*/  ST.E desc[UR14][R8.64+0x178], R57 ;  /* 0x0001783908007985 */ /* 0x000fe2000c10190e */
[----:B-1----:R-:W-:-:S03]  /*2b110*/  FMUL.FTZ R53, R7, R148 ;  /* 0x0000009407357220 */ /* 0x002fc60000410000 */
[----:B------:R-:W-:Y:S01]  /*2b120*/  ST.E desc[UR16][R8.64+0x17c], R59 ;  /* 0x00017c3b08007985 */ /* 0x000fe2000c101910 */
[----:B------:R-:W-:-:S03]  /*2b130*/  FMUL.FTZ R87, R7, R87 ;  /* 0x0000005707577220 */ /* 0x000fc60000410000 */
[----:B------:R0:W-:Y:S01]  /*2b140*/  ST.E desc[UR6][R8.64+0x188], R49 ;  /* 0x0001883108007985 */ /* 0x0001e2000c101906 */
[----:B---3--:R-:W-:-:S03]  /*2b150*/  FMUL.FTZ R55, R7, R142 ;  /* 0x0000008e07377220 */ /* 0x008fc60000410000 */
[----:B------:R-:W-:Y:S01]  /*2b160*/  ST.E desc[UR4][R8.64+0x18c], R83 ;  /* 0x00018c5308007985 */ /* 0x000fe2000c101904 */
[----:B------:R-:W-:-:S03]  /*2b170*/  FMUL.FTZ R45, R7, R45 ;  /* 0x0000002d072d7220 */ /* 0x000fc60000410000 */
[----:B------:R-:W-:Y:S01]  /*2b180*/  ST.E desc[UR8][R8.64+0x198], R47 ;  /* 0x0001982f08007985 */ /* 0x000fe2000c101908 */
[----:B0-----:R-:W-:-:S03]  /*2b190*/  FMUL.FTZ R49, R7, R144 ;  /* 0x0000009007317220 */ /* 0x001fc60000410000 */
[----:B------:R0:W-:Y:S01]  /*2b1a0*/  ST.E desc[UR10][R8.64+0x19c], R3 ;  /* 0x00019c0308007985 */ /* 0x0001e2000c10190a */
[C---:B------:R-:W-:Y:S01]  /*2b1b0*/  FMUL.FTZ R85, R7.reuse, R85 ;  /* 0x0000005507557220 */ /* 0x040fe20000410000 */
[C---:B------:R-:W-:Y:S02]  /*2b1c0*/  FMUL.FTZ R97, R7.reuse, R97 ;  /* 0x0000006107617220 */ /* 0x040fe40000410000 */
[----:B------:R-:W-:Y:S01]  /*2b1d0*/  ST.E desc[UR12][R8.64+0x1a8], R51 ;  /* 0x0001a83308007985 */ /* 0x000fe2000c10190c */
[----:B----4-:R-:W-:-:S03]  /*2b1e0*/  FMUL.FTZ R89, R7, R89 ;  /* 0x0000005907597220 */ /* 0x010fc60000410000 */
[----:B------:R-:W-:Y:S01]  /*2b1f0*/  ST.E desc[UR14][R8.64+0x1ac], R53 ;  /* 0x0001ac3508007985 */ /* 0x000fe2000c10190e */
[----:B------:R-:W-:-:S03]  /*2b200*/  FMUL.FTZ R95, R7, R95 ;  /* 0x0000005f075f7220 */ /* 0x000fc60000410000 */
[----:B------:R-:W-:Y:S01]  /*2b210*/  ST.E desc[UR6][R8.64+0x1b8], R49 ;  /* 0x0001b83108007985 */ /* 0x000fe2000c101906 */
[----:B------:R-:W-:-:S03]  /*2b220*/  FMUL.FTZ R93, R7, R93 ;  /* 0x0000005d075d7220 */ /* 0x000fc60000410000 */
[----:B------:R-:W-:Y:S01]  /*2b230*/  ST.E desc[UR16][R8.64+0x1bc], R55 ;  /* 0x0001bc3708007985 */ /* 0x000fe2000c101910 */
[----:B------:R-:W-:-:S03]  /*2b240*/  FMUL.FTZ R91, R7, R91 ;  /* 0x0000005b075b7220 */ /* 0x000fc60000410000 */
        /* <DEDUP_REMOVED lines=8> */
[----:B------:R-:W3:Y:S04]  /*2b2d0*/  LDL.64 R6, [R0+0x58] ;  /* 0x0000580000067983 */ /* 0x000ee80000100a00 */
[----:B0-----:R-:W1:Y:S04]  /*2b2e0*/  LDL.64 R2, [R0] ;  /* 0x0000000000027983 */ /* 0x001e680000100a00 */
[----:B---3--:R-:W3:Y:S01]  /*2b2f0*/  LD.E R47, desc[UR4][R6.64] ;  /* 0x00000004062f7980 */ /* 0x008ee2000c101900 */
[----:B------:R-:W-:Y:S03]  /*2b300*/  BSSY B2, `(.L_x_11941) ;  /* 0x000001f000027945 */ /* 0x000fe60003800000 */
[----:B-1----:R2:W5:Y:S01]  /*2b310*/  LD.E R45, desc[UR4][R2.64] ;  /* 0x00000004022d7980 */ /* 0x002562000c101900 */
        /* <DEDUP_REMOVED lines=25> */
[----:B---3--:R-:W-:-:S04]  /*2b4b0*/  LOP3.LUT R47, R47, 0x1, RZ, 0xfc, !PT ;  /* 0x000000012f2f7812 */ /* 0x008fc800078efcff */
[----:B------:R-:W-:-:S13]  /*2b4c0*/  ISETP.NE.AND P0, PT, R47, 0x3, PT ;  /* 0x000000032f00780c */ /* 0x000fda0003f05270 */
[----:B--2---:R-:W-:Y:S05]  /*2b4d0*/  @!P0 BRA `(.L_x_11942) ;  /* 0x0000000000048947 */ /* 0x004fea0003800000 */
[----:B------:R-:W-:Y:S01]  /*2b4e0*/  BPT.TRAP 0x1 ;  /* 0x000000040000795c */ /* 0x000fe20000300000 */
.L_x_11942:
[----:B------:R-:W-:Y:S05]  /*2b4f0*/  BSYNC B2 ;  /* 0x0000000000027941 */ /* 0x000fea0003800000 */
.L_x_11941:
        /* <DEDUP_REMOVED lines=17> */
.L_x_11944:
[----:B------:R-:W-:Y:S05]  /*2b610*/  BSYNC B2 ;  /* 0x0000000000027941 */ /* 0x000fea0003800000 */
.L_x_11943:
        /* <DEDUP_REMOVED lines=10> */
.L_x_11946:
[----:B------:R-:W-:Y:S05]  /*2b6c0*/  BSYNC B2 ;  /* 0x0000000000027941 */ /* 0x000fea0003800000 */
.L_x_11945:
[----:B------:R-:W2:Y:S01]  /*2b6d0*/  LDL.64 R2, [R0+0x50] ;  /* 0x0000500000027983 */ /* 0x000ea20000100a00 */
        /* <DEDUP_REMOVED lines=9> */
[----:B-1----:R-:W4:Y:S01]  /*2b770*/  LDL.64 R6, [R0+0x70] ;  /* 0x0000700000067983 */ /* 0x002f220000100a00 */
[C---:B------:R-:W-:Y:S02]  /*2b780*/  R2UR UR9, R5.reuse ;  /* 0x00000000050972ca */ /* 0x040fe400000e0000 */
[----:B------:R-:W-:Y:S01]  /*2b790*/  R2UR UR10, R4 ;  /* 0x00000000040a72ca */ /* 0x000fe200000e0000 */
[----:B0----5:R-:W4:Y:S01]  /*2b7a0*/  LDL.64 R8, [R0+0x60] ;  /* 0x0000600000087983 */ /* 0x021f220000100a00 */
        /* <DEDUP_REMOVED lines=813> */
[----:B------:R-:W2:Y:S01]  /*2ea80*/  LD.E R14, desc[UR6][R8.64] ;  /* 0x00000006080e7980 */ /* 0x000ea2000c101900 */
[----:B------:R-:W-:-:S02]  /*2ea90*/  R2UR UR6, R4 ;  /* 0x00000000040672ca */ /* 0x000fc400000e0000 */
[C---:B------:R-:W-:Y:S01]  /*2eaa0*/  R2UR UR7, R5.reuse ;  /* 0x00000000050772ca */ /* 0x040fe200000e0000 */
[----:B------:R-:W3:Y:S01]  /*2eab0*/  LD.E R24, desc[UR30][R2.64] ;  /* 0x0000001e02187980 */ /* 0x000ee2000c101900 */
[C---:B------:R-:W-:Y:S02]  /*2eac0*/  R2UR UR30, R4.reuse ;  /* 0x00000000041e72ca */ /* 0x040fe400000e0000 */
[C---:B------:R-:W-:Y:S01]  /*2ead0*/  R2UR UR31, R5.reuse ;  /* 0x00000000051f72ca */ /* 0x040fe200000e0000 */
[----:B0-----:R-:W3:Y:S01]  /*2eae0*/  LD.E R25, desc[UR28][R2.64+0x4] ;  /* 0x0000041c02197980 */ /* 0x001ee2000c101900 */
        /* <DEDUP_REMOVED lines=378> */
[----:B------:R0:W-:Y:S01]  /*30290*/  ST.E desc[UR4][R2.64], R24 ;  /* 0x0000001802007985 */ /* 0x0001e2000c101904 */
[----:B------:R-:W-:-:S02]  /*302a0*/  R2UR UR4, R4 ;  /* 0x00000000040472ca */ /* 0x000fc400000e0000 */
[C---:B------:R-:W-:Y:S01]  /*302b0*/  R2UR UR5, R5.reuse ;  /* 0x00000000050572ca */ /* 0x040fe200000e0000 */
[----:B------:R1:W-:Y:S01]  /*302c0*/  ST.E desc[UR6][R2.64+0x4], R25 ;  /* 0x0000041902007985 */ /* 0x0003e2000c101906 */
[----:B------:R-:W-:Y:S02]  /*302d0*/  R2UR UR6, R4 ;  /* 0x00000000040672ca */ /* 0x000fe400000e0000 */
[----:B------:R-:W-:-:S09]  /*302e0*/  R2UR UR7, R5 ;  /* 0x00000000050772ca */ /* 0x000fd200000e0000 */
        /* <DEDUP_REMOVED lines=765> */
[C---:B------:R-:W-:Y:S01]  /*332c0*/  R2UR UR52, R4.reuse ;  /* 0x00000000043472ca */ /* 0x040fe200000e0000 */
        /* <DEDUP_REMOVED lines=350> */
[----:B------:R-:W-:Y:S02]  /*348b0*/  R2UR UR8, R4 ;  /* 0x00000000040872ca */ /* 0x000fe400000e0000 */
[C---:B------:R-:W-:Y:S01]  /*348c0*/  R2UR UR9, R5.reuse ;  /* 0x00000000050972ca */ /* 0x040fe200000e0000 */
        /* <DEDUP_REMOVED lines=1207> */
[----:B------:R-:W-:-:S13]  /*39440*/  R2UR UR5, R5 ;  /* 0x00000000050572ca */ /* 0x000fda00000e0000 */
        /* <DEDUP_REMOVED lines=2689> */
.L_x_11949:
[----:B------:R-:W-:Y:S05]  /*43c60*/  BSYNC B2 ;  /* 0x0000000000027941 */ /* 0x000fea0003800000 */
.L_x_11948:
        /* <DEDUP_REMOVED lines=9> */
[----:B---3--:R-:W-:Y:S01]  /*43d00*/  PRMT R0, R0, 0x654, R3 ;  /* 0x0000065400007816 */ /* 0x008fe20000000003 */
[----:B------:R-:W-:-:S03]  /*43d10*/  IMAD.MOV.U32 R3, RZ, RZ, 0x0 ;  /* 0x00000000ff037424 */ /* 0x000fc600078e00ff */
[----:B------:R0:W-:Y:S02]  /*43d20*/  SYNCS.ARRIVE.TRANS64.RED.A1T0 RZ, [R0+URZ], RZ ;  /* 0x000000ff00ff79a7 */ /* 0x0001e4000810043f */
[----:B0-----:R-:W-:Y:S05]  /*43d30*/  RET.REL.NODEC R2 `(_ZN7cutlass13device_kernelIN5flash11enable_sm90INS1_16FlashAttnFwdSm90INS1_25CollectiveMainloopFwdSm90ILi2EN4cute5tupleIJNS5_1CILi1EEES8_S8_EEENS6_IJNS7_ILi128EEENS7_ILi96EEENS7_ILi64EEEEEELi256ENS_6half_tEfNS_4arch4Sm90ELb0ELb1ELb1ELb1ELb1ELb0ELb0ELb1ELb0ELb1ELb1ELb0EEENS1_21CollectiveEpilogueFwdINS6_IJSA_NS7_ILi256EEESB_EEES9_SE_SG_Li256ELb1ELb1ELb1ELb0EEENS1_36VarlenDynamicPersistentTileSchedulerILi128ELi96ELi256ELi128ELb1ELb1ELb1ELb1ELb0ELb1EEEEEEEEEvNT_6ParamsE) ;  /* 0xfffffbc002b07950 */ /* 0x001fea0003c3ffff */
.L_x_11924:
[----:B0-----:R0:W1:Y:S02]  /*43d40*/  SYNCS.PHASECHK.TRANS64.TRYWAIT P0, [R2+URZ], R3 ;  /* 0x00000003020075a7 */ /* 0x001064000800017f */
[----:B-1----:R-:W-:Y:S05]  /*43d50*/  @!P0 NANOSLEEP.SYNCS 0x989680 ;  /* 0x009896800000895d */ /* 0x002fea0003900000 */
[----:B------:R-:W1:Y:S02]  /*43d60*/  @!P0 SYNCS.PHASECHK.TRANS64 P0, [R2+URZ], R3 ;  /* 0x00000003020085a7 */ /* 0x000e64000800007f */
[----:B-1----:R-:W-:Y:S05]  /*43d70*/  @!P0 BRA `(.L_x_11924) ;  /* 0xfffffffc00f08947 */ /* 0x002fea000383ffff */
[----:B------:R-:W-:Y:S05]  /*43d80*/  BRA `(.L_x_11923) ;  /* 0xfffffe28007c7947 */ /* 0x000fea000383ffff */
.L_x_11947:
[----:B0-----:R0:W1:Y:S02]  /*43d90*/  SYNCS.PHASECHK.TRANS64.TRYWAIT P0, [R8+URZ], R9 ;  /* 0x00000009080075a7 */ /* 0x001064000800017f */
[----:B-1----:R-:W-:Y:S05]  /*43da0*/  @!P0 NANOSLEEP.SYNCS 0x989680 ;  /* 0x009896800000895d */ /* 0x002fea0003900000 */
[----:B------:R-:W1:Y:S02]  /*43db0*/  @!P0 SYNCS.PHASECHK.TRANS64 P0, [R8+URZ], R9 ;  /* 0x00000009080085a7 */ /* 0x000e64000800007f */
[----:B-1----:R-:W-:Y:S05]  /*43dc0*/  @!P0 BRA `(.L_x_11947) ;  /* 0xfffffffc00f08947 */ /* 0x002fea000383ffff */
[----:B------:R-:W-:Y:S05]  /*43dd0*/  BRA `(.L_x_11946) ;  /* 0xfffffe7800387947 */ /* 0x000fea000383ffff */
.L_x_11950:
        /* <DEDUP_REMOVED lines=10> */
.L_x_15772:


//--------------------- .text._ZN7cutlass13device_kernelIN5flash11enable_sm90INS1_16FlashAttnFwdSm90INS1_25CollectiveMainloopFwdSm90ILi2EN4cute5tupleIJNS5_1CILi1EEES8_S8_EEENS6_IJNS7_ILi128EEENS7_ILi96EEENS7_ILi64EEEEEELi256ENS_6half_tEfNS_4arch4Sm90ELb0ELb1ELb1ELb1ELb1ELb1ELb0ELb1ELb0ELb1ELb1ELb0EEENS1_21CollectiveEpilogueFwdINS6_IJSA_NS7_ILi256EEESB_EEES9_SE_SG_Li256ELb1ELb1ELb1ELb0EEENS1_36VarlenDynamicPersistentTileSchedulerILi128ELi96ELi256ELi128ELb1ELb1ELb1ELb1ELb0ELb1EEEEEEEEEvNT_6ParamsE --------------------------
	.section	.text._ZN7cutlass13device_kernelIN5flash11enable_sm90INS1_16FlashAttnFwdSm90INS1_25CollectiveMainloopFwdSm90ILi2EN4cute5tupleIJNS5_1CILi1EEES8_S8_EEENS6_IJNS7_ILi128EEENS7_ILi96EEENS7_ILi64EEEEEELi256ENS_6half_tEfNS_4arch4Sm90ELb0ELb1ELb1ELb1ELb1ELb1ELb0ELb1ELb0ELb1ELb1ELb0EEENS1_21CollectiveEpilogueFwdINS6_IJSA_NS7_ILi256EEESB_EEES9_SE_SG_Li256ELb1ELb1ELb1ELb0EEENS1_36VarlenDynamicPersistentTileSchedulerILi128ELi96ELi256ELi128ELb1ELb1ELb1ELb1ELb0ELb1EEEEEEEEEvNT_6ParamsE,"ax",@progbits
	.align	128
.text._ZN7cutlass13device_kernelIN5flash11enable_sm90INS1_16FlashAttnFwdSm90INS1_25CollectiveMainloopFwdSm90ILi2EN4cute5tupleIJNS5_1CILi1EEES8_S8_EEENS6_IJNS7_ILi128EEENS7_ILi96EEENS7_ILi64EEEEEELi256ENS_6half_tEfNS_4arch4Sm90ELb0ELb1ELb1ELb1ELb1ELb1ELb0ELb1ELb0ELb1ELb1ELb0EEENS1_21CollectiveEpilogueFwdINS6_IJSA_NS7_ILi256EEESB_EEES9_SE_SG_Li256ELb1ELb1ELb1ELb0EEENS1_36VarlenDynamicPersistentTileSchedulerILi128ELi96ELi256ELi128ELb1ELb1ELb1ELb1ELb0ELb1EEEEEEEEEvNT_6ParamsE:
        .type           _ZN7cutlass13device_kernelIN5flash11enable_sm90INS1_16FlashAttnFwdSm90INS1_25CollectiveMainloopFwdSm90ILi2EN4cute5tupleIJNS5_1CILi1EEES8_S8_EEENS6_IJNS7_ILi128EEENS7_ILi96EEENS7_ILi64EEEEEELi256ENS_6half_tEfNS_4arch4Sm90ELb0ELb1ELb1ELb1ELb1ELb1ELb0ELb1ELb0ELb1ELb1ELb0EEENS1_21CollectiveEpilogueFwdINS6_IJSA_NS7_ILi256EEESB_EEES9_SE_SG_Li256ELb1ELb1ELb1ELb0EEENS1_36VarlenDynamicPersistentTileSchedulerILi128ELi96ELi256ELi128ELb1ELb1ELb1ELb1ELb0ELb1EEEEEEEEEvNT_6ParamsE,@function
        .size           _ZN7cutlass13device_kernelIN5flash11enable_sm90INS1_16FlashAttnFwdSm90INS1_25CollectiveMainloopFwdSm90ILi2EN4cute5tupleIJNS5_1CILi1EEES8_S8_EEENS6_IJNS7_ILi128EEENS7_ILi96EEENS7_ILi64EEEEEELi256ENS_6half_tEfNS_4arch4Sm90ELb0ELb1ELb1ELb1ELb1ELb1ELb0ELb1ELb0ELb1ELb1ELb0EEENS1_21CollectiveEpilogueFwdINS6_IJSA_NS7_ILi256EEESB_EEES9_SE_SG_Li256ELb1ELb1ELb1ELb0EEENS1_36VarlenDynamicPersistentTileSchedulerILi128ELi96ELi256ELi128ELb1ELb1ELb1ELb1ELb0ELb1EEEEEEEEEvNT_6ParamsE,(.L_x_15774 - _ZN7cutlass13device_kernelIN5flash11enable_sm90INS1_16FlashAttnFwdSm90INS1_25CollectiveMainloopFwdSm90ILi2EN4cute5tupleIJNS5_1CILi1EEES8_S8_EEENS6_IJNS7_ILi128EEENS7_ILi96EEENS7_ILi64EEEEEELi256ENS_6half_tEfNS_4arch4Sm90ELb0ELb1ELb1ELb1ELb1ELb1ELb0ELb1ELb0ELb1ELb1ELb0EEENS1_21CollectiveEpilogueFwdINS6_IJSA_NS7_ILi256EEESB_EEES9_SE_SG_Li256ELb1ELb1ELb1ELb0EEENS1_36VarlenDynamicPersistentTileSchedulerILi128ELi96ELi256ELi128ELb1ELb1ELb1ELb1ELb0ELb1EEEEEEEEEvNT_6ParamsE)
        .other          _ZN7cutlass13device_kernelIN5flash11enable_sm90INS1_16FlashAttnFwdSm90INS1_25CollectiveMainloopFwdSm90ILi2EN4cute5tupleIJNS5_1CILi1EEES8_S8_EEENS6_IJNS7_ILi128EEENS7_ILi96EEENS7_ILi64EEEEEELi256ENS_6half_tEfNS_4arch4Sm90ELb0ELb1ELb1ELb1ELb1ELb1ELb0ELb1ELb0ELb1ELb1ELb0EEENS1_21CollectiveEpilogueFwdINS6_IJSA_NS7_ILi256EEESB_EEES9_SE_SG_Li256ELb1ELb1ELb1ELb0EEENS1_36VarlenDynamicPersistentTileSchedulerILi128ELi96ELi256ELi128ELb1ELb1ELb1ELb1ELb0ELb1EEEEEEEEEvNT_6ParamsE,@"STO_CUDA_ENTRY STV_DEFAULT"
_ZN7cutlass13device_kernelIN5flash11enable_sm90INS1_16FlashAttnFwdSm90INS1_25CollectiveMainloopFwdSm90ILi2EN4cute5tupleIJNS5_1CILi1EEES8_S8_EEENS6_IJNS7_ILi128EEENS7_ILi96EEENS7_ILi64EEEEEELi256ENS_6half_tEfNS_4arch4Sm90ELb0ELb1ELb1ELb1ELb1ELb1ELb0ELb1ELb0ELb1ELb1ELb0EEENS1_21CollectiveEpilogueFwdINS6_IJSA_NS7_ILi256EEESB_EEES9_SE_SG_Li256ELb1ELb1ELb1ELb0EEENS1_36VarlenDynamicPersistentTileSchedulerILi128ELi96ELi256ELi128ELb1ELb1ELb1ELb1ELb0ELb1EEEEEEEEEvNT_6ParamsE:
        /* <DEDUP_REMOVED lines=23> */
.L_x_11952:
[----:B------:R-:W-:Y:S05]  /*0170*/  BSYNC B0 ;  /* 0x0000000000007941 */ /* 0x000fea0003800000 */
.L_x_11951:
        /* <DEDUP_REMOVED lines=41> */
.L_x_11953:
        /* <DEDUP_REMOVED lines=22> */
.L_x_11954:
        /* <DEDUP_REMOVED lines=18> */
.L_x_11955:
        /* <DEDUP_REMOVED lines=22> */
.L_x_11956:
        /* <DEDUP_REMOVED lines=22> */
.L_x_11957:
        /* <DEDUP_REMOVED lines=8> */
.L_x_11960:
[----:B------:R-:W-:-:S08]  /*09d0*/  NOP ;  /* 0x0000000000007918 */ /* 0x000fd00000000000 */
[----:B------:R-:W0:Y:S02]  /*09e0*/  USETMAXREG.TRY_ALLOC.CTAPOOL UP0, 0xe8 ;  /* 0x000000e8000079c8 */ /* 0x000e240008000600 */
[----:B0-----:R-:W-:-:S13]  /*09f0*/  PLOP3.LUT P0, PT, PT, PT, UP0, 0x80, 0x0 ;  /* 0x000000000000781c */ /* 0x001fda0003f0f008 */
[----:B------:R-:W-:Y:S05]  /*0a00*/  @!P0 BRA `(.L_x_11960) ;  /* 0xfffffffc00f08947 */ /* 0x000fea000383ffff */
[----:B------:R-:W0:Y:S01]  /*0a10*/  S2R R0, SR_TID.X ;  /* 0x0000000000007919 */ /* 0x000e220000002100 */
[----:B------:R-:W1:Y:S01]  /*0a20*/  S2UR UR4, SR_CgaCtaId ;  /* 0x00000000000479c3 */ /* 0x000e620000008800 */
[----:B------:R-:W-:-:S07]  /*0a30*/  MOV R2, 0x400 ;  /* 0x0000040000027802 */ /* 0x000fce0000000f00 */
[----:B------:R-:W-:Y:S06]  /*0a40*/  BAR.ARV 0x8, 0x180 ;  /* 0x0206000000007b1d */ /* 0x000fec0000002000 */
[----:B------:R-:W-:Y:S04]  /*0a50*/  STL.64 [R1+0x1c0], RZ ;  /* 0x0001c0ff01007387 */ /* 0x000fe80000100a00 */
[----:B------:R-:W-:Y:S01]  /*0a60*/  STL [R1+0x1c8], RZ ;  /* 0x0001c8ff01007387 */ /* 0x000fe20000100800 */
[----:B-1----:R-:W-:Y:S01]  /*0a70*/  IMAD.U32 R27, RZ, RZ, UR4 ;  /* 0x00000004ff1b7e24 */ /* 0x002fe2000f8e00ff */
[----:B------:R-:W-:-:S04]  /*0a80*/  ULDC UR4, c[0x0][0xc3c] ;  /* 0x00030f0000047ab9 */ /* 0x000fc80000000800 */
[----:B------:R-:W-:Y:S02]  /*0a90*/  LEA R2, R27, R2, 0x18 ;  /* 0x000000021b027211 */ /* 0x000fe400078ec0ff */
[----:B0-----:R-:W-:-:S04]  /*0aa0*/  SHF.R.U32.HI R0, RZ, 0x7, R0 ;  /* 0x00000007ff007819 */ /* 0x001fc80000011600 */
[----:B------:R-:W-:-:S13]  /*0ab0*/  ISETP.NE.AND P0, PT, R0, 0x1, PT ;  /* 0x000000010000780c */ /* 0x000fda0003f05270 */
[----:B------:R-:W-:Y:S08]  /*0ac0*/  @!P0 BAR.ARV 0x9, 0x100 ;  /* 0x0244000000008b1d */ /* 0x000ff00000002000 */
[----:B------:R-:W-:Y:S06]  /*0ad0*/  BAR.SYNC.DEFER_BLOCKING 0x5, 0x180 ;  /* 0x0146000000007b1d */ /* 0x000fec0000010000 */
[----:B------:R-:W0:Y:S02]  /*0ae0*/  LDS.128 R100, [R2+0x228d0] ;  /* 0x0228d00002647984 */ /* 0x000e240000000c00 */
[----:B------:R-:W-:Y:S06]  /*0af0*/  BAR.ARV 0x4, 0x180 ;  /* 0x0106000000007b1d */ /* 0x000fec0000002000 */
[----:B0-----:R-:W-:-:S13]  /*0b00*/  ISETP.GE.AND P0, PT, R103, UR4, PT ;  /* 0x0000000467007c0c */ /* 0x001fda000bf06270 */
[----:B------:R-:W-:Y:S05]  /*0b10*/  @P0 BRA `(.L_x_11961) ;  /* 0x000002d400ac0947 */ /* 0x000fea0003800000 */
[----:B------:R-:W0:Y:S01]  /*0b20*/  S2R R0, SR_TID.X ;  /* 0x0000000000007919 */ /* 0x000e220000002100 */
[----:B------:R-:W-:Y:S01]  /*0b30*/  MOV R152, RZ ;  /* 0x000000ff00987202 */ /* 0x000fe20000000f00 */
[----:B------:R-:W-:Y:S01]  /*0b40*/  IMAD.MOV.U32 R185, RZ, RZ, RZ ;  /* 0x000000ffffb97224 */ /* 0x000fe200078e00ff */
[----:B------:R-:W-:Y:S01]  /*0b50*/  UMOV UR37, URZ ;  /* 0x0000003f00257c82 */ /* 0x000fe20008000000 */
[----:B0-----:R-:W-:-:S05]  /*0b60*/  VIADD R205, R0, 0xffffff80 ;  /* 0xffffff8000cd7836 */ /* 0x001fca0000000000 */
[----:B------:R-:W-:-:S04]  /*0b70*/  SHF.R.S32.HI R0, RZ, 0x1f, R205 ;  /* 0x0000001fff007819 */ /* 0x000fc800000114cd */
[CC--:B------:R-:W-:Y:S02]  /*0b80*/  LEA.HI R3, R0.reuse, R205.reuse, RZ, 0x7 ;  /* 0x000000cd00037211 */ /* 0x0c0fe400078f38ff */
[----:B------:R-:W-:Y:S02]  /*0b90*/  LEA.HI R8, R0, R205, RZ, 0x4 ;  /* 0x000000cd00087211 */ /* 0x000fe400078f20ff */
[----:B------:R-:W-:Y:S02]  /*0ba0*/  LOP3.LUT R4, R3, 0xffffff80, RZ, 0xc0, !PT ;  /* 0xffffff8003047812 */ /* 0x000fe400078ec0ff */
[----:B------:R-:W-:Y:S02]  /*0bb0*/  SHF.R.S32.HI R12, RZ, 0x7, R3 ;  /* 0x00000007ff0c7819 */ /* 0x000fe40000011403 */
[----:B------:R-:W-:Y:S01]  /*0bc0*/  SHF.R.S32.HI R9, RZ, 0x4, R8 ;  /* 0x00000004ff097819 */ /* 0x000fe20000011408 */
[----:B------:R-:W-:Y:S01]  /*0bd0*/  IMAD.IADD R11, R205, 0x1, -R4 ;  /* 0x00000001cd0b7824 */ /* 0x000fe200078e0a04 */
[----:B------:R-:W-:-:S02]  /*0be0*/  LEA.HI R3, R3, R12, RZ, 0x1 ;  /* 0x0000000c03037211 */ /* 0x000fc400078f08ff */
[----:B------:R-:W-:Y:S02]  /*0bf0*/  LEA.HI R10, R8, R9, RZ, 0x1 ;  /* 0x00000009080a7211 */ /* 0x000fe400078f08ff */
[----:B------:R-:W-:Y:S01]  /*0c00*/  SHF.R.S32.HI R4, RZ, 0x1f, R11 ;  /* 0x0000001fff047819 */ /* 0x000fe2000001140b */
[----:B------:R-:W-:Y:S01]  /*0c10*/  STL [R1+0x428], R11 ;  /* 0x0004280b01007387 */ /* 0x000fe20000100800 */
        /* <DEDUP_REMOVED lines=9> */
[----:B------:R-:W-:Y:S02]  /*0cb0*/  LOP3.LUT R7, R7, 0xfffffff8, RZ, 0xc0, !PT ;  /* 0xfffffff807077812 */ /* 0x000fe400078ec0ff */
[----:B------:R-:W-:Y:S01]  /*0cc0*/  LOP3.LUT R8, R8, 0x3fffff0, RZ, 0xc0, !PT ;  /* 0x03fffff008087812 */ /* 0x000fe200078ec0ff */
[----:B------:R-:W-:Y:S01]  /*0cd0*/  IMAD.IADD R10, R9, 0x1, -R10 ;  /* 0x00000001090a7824 */ /* 0x000fe200078e0a0a */
[-C--:B------:R-:W-:Y:S01]  /*0ce0*/  LEA.HI R188, R0, R205.reuse, RZ, 0x5 ;  /* 0x000000cd00bc7211 */ /* 0x080fe200078f28ff */
[----:B------:R-:W-:Y:S01]  /*0cf0*/  IMAD.IADD R7, R6, 0x1, -R7 ;  /* 0x0000000106077824 */ /* 0x000fe200078e0a07 */
[----:B------:R-:W-:-:S02]  /*0d00*/  LEA.HI R6, R0, R205, RZ, 0x2 ;  /* 0x000000cd00067211 */ /* 0x000fc400078f10ff */
[----:B------:R-:W-:Y:S01]  /*0d10*/  LEA.HI R9, R0, R205, RZ, 0x3 ;  /* 0x000000cd00097211 */ /* 0x000fe200078f18ff */
[----:B------:R-:W-:Y:S01]  /*0d20*/  IMAD R4, R4, 0x10, R7 ;  /* 0x0000001004047824 */ /* 0x000fe200078e0207 */
[----:B------:R-:W-:Y:S01]  /*0d30*/  SHF.R.S32.HI R18, RZ, 0x2, R6 ;  /* 0x00000002ff127819 */ /* 0x000fe20000011406 */
[----:B------:R-:W-:Y:S01]  /*0d40*/  IMAD.IADD R7, R205, 0x1, -R8 ;  /* 0x00000001cd077824 */ /* 0x000fe200078e0a08 */
[----:B------:R-:W-:Y:S01]  /*0d50*/  LOP3.LUT R0, R6, 0xfffffffc, RZ, 0xc0, !PT ;  /* 0xfffffffc06007812 */ /* 0x000fe200078ec0ff */
[----:B------:R-:W-:Y:S01]  /*0d60*/  IMAD R196, R3, 0x40, R4 ;  /* 0x0000004003c47824 */ /* 0x000fe200078e0204 */
[----:B------:R-:W-:Y:S01]  /*0d70*/  SHF.R.S32.HI R3, RZ, 0x1f, R6 ;  /* 0x0000001fff037819 */ /* 0x000fe20000011406 */
[----:B------:R-:W-:Y:S01]  /*0d80*/  VIADD R13, R18, 0x40 ;  /* 0x00000040120d7836 */ /* 0x000fe20000000000 */
[----:B------:R-:W-:Y:S01]  /*0d90*/  LOP3.LUT R8, R9, 0xfffffff8, RZ, 0xc0, !PT ;  /* 0xfffffff809087812 */ /* 0x000fe200078ec0ff */
[----:B------:R-:W-:Y:S01]  /*0da0*/  IMAD.IADD R12, R205, 0x1, -R0 ;  /* 0x00000001cd0c7824 */ /* 0x000fe200078e0a00 */
[----:B------:R-:W-:Y:S01]  /*0db0*/  LEA.HI R3, R3, R18, RZ, 0x3 ;  /* 0x0000001203037211 */ /* 0x000fe200078f18ff */
[----:B------:R-:W-:Y:S01]  /*0dc0*/  IMAD.SHL.U32 R195, R13, 0x40, RZ ;  /* 0x000000400dc37824 */ /* 0x000fe200078e00ff */
[----:B------:R-:W-:Y:S01]  /*0dd0*/  SHF.R.S32.HI R4, RZ, 0x3, R9 ;  /* 0x00000003ff047819 */ /* 0x000fe20000011409 */
[----:B------:R-:W-:Y:S01]  /*0de0*/  IMAD.IADD R205, R205, 0x1, -R8 ;  /* 0x00000001cdcd7824 */ /* 0x000fe200078e0a08 */
[----:B------:R-:W-:Y:S01]  /*0df0*/  SHF.R.S32.HI R4, RZ, 0x1f, R13 ;  /* 0x0000001fff047819 */ /* 0x000fe2000001140d */
[C---:B------:R-:W-:Y:S01]  /*0e00*/  IMAD.SHL.U32 R22, R12.reuse, 0x4, RZ ;  /* 0x000000040c167824 */ /* 0x040fe200078e00ff */
[----:B------:R-:W-:Y:S01]  /*0e10*/  LOP3.LUT R3, R3, 0xfffffff8, RZ, 0xc0, !PT ;  /* 0xfffffff803037812 */ /* 0x000fe200078ec0ff */
[----:B------:R-:W-:Y:S01]  /*0e20*/  IMAD.SHL.U32 R187, R205, 0x8, RZ ;  /* 0x00000008cdbb7824 */ /* 0x000fe200078e00ff */
[----:B------:R-:W-:Y:S01]  /*0e30*/  SHF.R.S32.HI R188, RZ, 0x5, R188 ;  /* 0x00000005ffbc7819 */ /* 0x000fe200000114bc */
[C---:B------:R-:W-:Y:S01]  /*0e40*/  IMAD.SHL.U32 R16, R12.reuse, 0x8, RZ ;  /* 0x000000080c107824 */ /* 0x040fe200078e00ff */
[----:B------:R-:W-:Y:S01]  /*0e50*/  LEA.HI R0, R12, R12, RZ, 0x1 ;  /* 0x0000000c0c007211 */ /* 0x000fe200078f08ff */
[----:B------:R-:W-:Y:S01]  /*0e60*/  IMAD.IADD R3, R18, 0x1, -R3 ;  /* 0x0000000112037824 */ /* 0x000fe200078e0a03 */
[----:B------:R-:W-:Y:S01]  /*0e70*/  LEA.HI R4, R4, R13, RZ, 0x3 ;  /* 0x0000000d04047211 */ /* 0x000fe200078f18ff */
[----:B------:R-:W-:Y:S01]  /*0e80*/  IMAD R7, R188, 0x10, R7 ;  /* 0x00000010bc077824 */ /* 0x000fe200078e0207 */
[----:B------:R-:W-:Y:S01]  /*0e90*/  LOP3.LUT R0, R0, 0x1ffffffe, RZ, 0xc0, !PT ;  /* 0x1ffffffe00007812 */ /* 0x000fe200078ec0ff */
[----:B------:R-:W-:Y:S01]  /*0ea0*/  VIADD R202, R187, 0xc0 ;  /* 0x000000c0bbca7836 */ /* 0x000fe20000000000 */
[----:B------:R-:W-:Y:S01]  /*0eb0*/  IADD3 R186, R22, 0x10, RZ ;  /* 0x0000001016ba7810 */ /* 0x000fe20007ffe0ff */
[----:B------:R-:W-:Y:S01]  /*0ec0*/  IMAD.SHL.U32 R4, R4, 0x40, RZ ;  /* 0x0000004004047824 */ /* 0x000fe200078e00ff */
[----:B------:R-:W-:Y:S01]  /*0ed0*/  LOP3.LUT R195, R195, 0x1c0, RZ, 0xc0, !PT ;  /* 0x000001c0c3c37812 */ /* 0x000fe200078ec0ff */
[----:B------:R-:W-:Y:S01]  /*0ee0*/  IMAD R10, R7, 0x8, R10 ;  /* 0x00000008070a7824 */ /* 0x000fe200078e020a */
[----:B------:R0:W-:Y:S01]  /*0ef0*/  STL [R1+0x41c], R3 ;  /* 0x00041c0301007387 */ /* 0x0001e20000100800 */
[----:B------:R-:W-:Y:S01]  /*0f00*/  SHF.R.S32.HI R7, RZ, 0x1f, R186 ;  /* 0x0000001fff077819 */ /* 0x000fe200000114ba */
[C---:B------:R-:W-:Y:S01]  /*0f10*/  VIADD R200, R187.reuse, 0x80 ;  /* 0x00000080bbc87836 */ /* 0x040fe20000000000 */
[----:B------:R-:W-:Y:S01]  /*0f20*/  SHF.R.U32.HI R6, RZ, 0x3, R195 ;  /* 0x00000003ff067819 */ /* 0x000fe200000116c3 */
[----:B------:R-:W-:Y:S01]  /*0f30*/  STL [R1+0x420], R12 ;  /* 0x0004200c01007387 */ /* 0x000fe20000100800 */
[----:B------:R-:W-:Y:S01]  /*0f40*/  LOP3.LUT R199, R4, 0xfffffe00, RZ, 0xc0, !PT ;  /* 0xfffffe0004c77812 */ /* 0x000fe200078ec0ff */
[----:B------:R-:W-:Y:S01]  /*0f50*/  VIADD R201, R187, 0x40 ;  /* 0x00000040bbc97836 */ /* 0x000fe20000000000 */
[----:B------:R-:W-:Y:S01]  /*0f60*/  LOP3.LUT R5, R5, 0x7ffffffc, RZ, 0xc0, !PT ;  /* 0x7ffffffc05057812 */ /* 0x000fe200078ec0ff */
[----:B------:R1:W-:Y:S01]  /*0f70*/  STL [R1+0x424], R7 ;  /* 0x0004240701007387 */ /* 0x0003e20000100800 */
[----:B------:R-:W-:Y:S01]  /*0f80*/  SHF.R.S32.HI R4, RZ, 0x1f, R200 ;  /* 0x0000001fff047819 */ /* 0x000fe200000114c8 */
[----:B------:R-:W-:Y:S01]  /*0f90*/  IMAD.SHL.U32 R4, R10, 0x8, RZ ;  /* 0x000000080a047824 */ /* 0x000fe200078e00ff */
[----:B0-----:R-:W-:Y:S01]  /*0fa0*/  SHF.R.S32.HI R3, RZ, 0x1f, R187 ;  /* 0x0000001fff037819 */ /* 0x001fe200000114bb */
[----:B------:R-:W-:Y:S01]  /*0fb0*/  IMAD.IADD R3, R12, 0x1, -R0 ;  /* 0x000000010c037824 */ /* 0x000fe200078e0a00 */
[----:B------:R-:W-:Y:S01]  /*0fc0*/  LOP3.LUT R0, R195, 0x38, R16, 0xf8, !PT ;  /* 0x00000038c3007812 */ /* 0x000fe200078ef810 */
[----:B------:R-:W-:Y:S01]  /*0fd0*/  IMAD.IADD R5, R11, 0x1, -R5 ;  /* 0x000000010b057824 */ /* 0x000fe200078e0a05 */
[----:B------:R-:W-:Y:S01]  /*0fe0*/  SHF.R.S32.HI R8, RZ, 0x1f, R201 ;  /* 0x0000001fff087819 */ /* 0x000fe200000114c9 */
[----:B------:R-:W-:Y:S01]  /*0ff0*/  STL [R1+0x438], R4 ;  /* 0x0004380401007387 */ /* 0x000fe20000100800 */
[C---:B------:R-:W-:Y:S01]  /*1000*/  VIADD R19, R16.reuse, 0x20 ;  /* 0x0000002010137836 */ /* 0x040fe20000000000 */
[----:B-1----:R-:W-:Y:S01]  /*1010*/  LOP3.LUT R7, R199, R0, R6, 0xf6, !PT ;  /* 0x00000000c7077212 */ /* 0x002fe200078ef606 */
[----:B------:R-:W-:Y:S01]  /*1020*/  IMAD.SHL.U32 R197, R5, 0x2, RZ ;  /* 0x0000000205c57824 */ /* 0x000fe200078e00ff */
[----:B------:R-:W-:Y:S01]  /*1030*/  SHF.R.S32.HI R5, RZ, 0x1f, R202 ;  /* 0x0000001fff057819 */ /* 0x000fe200000114ca */
[----:B------:R-:W-:Y:S01]  /*1040*/  VIADD R162, R16, 0x40 ;  /* 0x0000004010a27836 */ /* 0x000fe20000000000 */
[----:B------:R-:W-:Y:S01]  /*1050*/  SHF.R.S32.HI R17, RZ, 0x1f, R16 ;  /* 0x0000001fff117819 */ /* 0x000fe20000011410 */
[----:B------:R-:W-:Y:S01]  /*1060*/  IMAD R0, R7, 0x2, R2 ;  /* 0x0000000207007824 */ /* 0x000fe200078e0202 */
        /* <DEDUP_REMOVED lines=13> */
[C---:B0-----:R-:W-:Y:S02]  /*1140*/  VIADD R0, R197.reuse, 0x60 ;  /* 0x00000060c5007836 */ /* 0x041fe40000000000 */
        /* <DEDUP_REMOVED lines=48> */
[----:B0-----:R-:W-:-:S07]  /*1450*/  SHF.R.S32.HI R4, RZ, 0x1f, R211 ;  /* 0x0000001fff047819 */ /* 0x001fce00000114d3 */
.L_x_12209:
[----:B------:R-:W-:Y:S05]  /*1460*/  YIELD ;  /* 0x0000000000007946 */ /* 0x000fea0003800000 */
[----:B------:R-:W-:Y:S01]  /*1470*/  ULDC.64 UR4, c[0x0][0xa28] ;  /* 0x00028a0000047ab9 */ /* 0x000fe20000000a00 */
[----:B-12-4-:R-:W0:Y:S01]  /*1480*/  LDC.64 R4, c[0x0][0xa08] ;  /* 0x00028200ff047b82 */ /* 0x016e220000000a00 */
[----:B------:R-:W-:Y:S01]  /*1490*/  ISETP.NE.U32.AND P1, PT, RZ, UR4, PT ;  /* 0x00000004ff007c0c */ /* 0x000fe2000bf25070 */
[----:B---3--:R-:W-:Y:S02]  /*14a0*/  IMAD.MOV.U32 R10, RZ, RZ, RZ ;  /* 0x000000ffff0a7224 */ /* 0x008fe400078e00ff */
[----:B------:R-:W-:Y:S01]  /*14b0*/  IMAD.MOV.U32 R32, RZ, RZ, RZ ;  /* 0x000000ffff207224 */ /* 0x000fe200078e00ff */
[----:B------:R-:W-:Y:S01]  /*14c0*/  ISETP.NE.AND.EX P1, PT, RZ, UR5, PT, P1 ;  /* 0x00000005ff007c0c */ /* 0x000fe2000bf25310 */
[----:B------:R-:W-:-:S02]  /*14d0*/  ULDC.64 UR4, c[0x0][0xa18] ;  /* 0x0002860000047ab9 */ /* 0x000fc40000000a00 */
        /* <DEDUP_REMOVED lines=35> */
.L_x_11962:
[----:B------:R-:W-:Y:S01]  /*1710*/  ULDC.64 UR4, c[0x0][0xa20] ;  /* 0x0002880000047ab9 */ /* 0x000fe20000000a00 */
[C---:B------:R-:W-:Y:S01]  /*1720*/  LOP3.LUT R3, R102.reuse, 0xff000000, RZ, 0xc0, !PT ;  /* 0xff00000066037812 */ /* 0x040fe200078ec0ff */
[----:B------:R-:W-:Y:S01]  /*1730*/  IMAD.MOV.U32 R208, RZ, RZ, R103 ;  /* 0x000000ffffd07224 */ /* 0x000fe200078e0067 */
[----:B------:R-:W-:Y:S02]  /*1740*/  ISETP.NE.U32.AND P1, PT, RZ, UR4, PT ;  /* 0x00000004ff007c0c */ /* 0x000fe4000bf25070 */
[C---:B------:R-:W-:Y:S02]  /*1750*/  LOP3.LUT R0, R102.reuse, 0xff0000, RZ, 0xc0, !PT ;  /* 0x00ff000066007812 */ /* 0x040fe400078ec0ff */
[----:B------:R-:W-:Y:S02]  /*1760*/  ISETP.NE.AND.EX P1, PT, RZ, UR5, PT, P1 ;  /* 0x00000005ff007c0c */ /* 0x000fe4000bf25310 */
[----:B------:R-:W-:Y:S02]  /*1770*/  SHF.R.U32.HI R3, RZ, 0x8, R3 ;  /* 0x00000008ff037819 */ /* 0x000fe40000011603 */
[----:B------:R-:W-:-:S02]  /*1780*/  LOP3.LUT R153, R102, 0xffff, RZ, 0xc0, !PT ;  /* 0x0000ffff66997812 */ /* 0x000fc400078ec0ff */
[----:B------:R-:W-:-:S07]  /*1790*/  LEA.HI R204, R0, R3, RZ, 0x10 ;  /* 0x0000000300cc7211 */ /* 0x000fce00078f80ff */
[----:B------:R-:W-:Y:S05]  /*17a0*/  @!P1 BRA `(.L_x_11963) ;  /* 0x0000000000109947 */ /* 0x000fea0003800000 */
[----:B------:R-:W0:Y:S02]  /*17b0*/  LDC.64 R4, c[0x0][0xa20] ;  /* 0x00028800ff047b82 */ /* 0x000e240000000a00 */
[----:B0-----:R-:W-:-:S05]  /*17c0*/  IMAD.WIDE R4, R103, 0x4, R4 ;  /* 0x0000000467047825 */ /* 0x001fca00078e0204 */
[----:B------:R0:W5:Y:S01]  /*17d0*/  LDG.E R33, desc[UR42][R4.64] ;  /* 0x0000002a04217981 */ /* 0x000162000c1e1900 */
[----:B------:R-:W-:Y:S05]  /*17e0*/  BRA `(.L_x_11964) ;  /* 0x0000000000107947 */ /* 0x000fea0003800000 */
.L_x_11963:
[----:B------:R-:W-:Y:S05]  /*17f0*/  @!P0 BRA `(.L_x_11964) ;  /* 0x00000000000c8947 */ /* 0x000fea0003800000 */
[----:B------:R-:W2:Y:S04]  /*1800*/  LDG.E R0, desc[UR42][R4.64] ;  /* 0x0000002a04007981 */ /* 0x000ea8000c1e1900 */
[----:B------:R-:W2:Y:S02]  /*1810*/  LDG.E R33, desc[UR42][R4.64+0x4] ;  /* 0x0000042a04217981 */ /* 0x000ea4000c1e1900 */
[----:B--2---:R-:W-:-:S07]  /*1820*/  IMAD.IADD R33, R33, 0x1, -R0 ;  /* 0x0000000121217824 */ /* 0x004fce00078e0a00 */
.L_x_11964:
[----:B------:R-:W-:Y:S01]  /*1830*/  ULDC.64 UR4, c[0x0][0xa10] ;  /* 0x0002840000047ab9 */ /* 0x000fe20000000a00 */
[----:B0-----:R-:W0:Y:S01]  /*1840*/  LDC R4, c[0x0][0x448] ;  /* 0x00011200ff047b82 */ /* 0x001e220000000800 */
[----:B------:R-:W-:-:S04]  /*1850*/  ISETP.NE.U32.AND P0, PT, RZ, UR4, PT ;  /* 0x00000004ff007c0c */ /* 0x000fc8000bf05070 */
[----:B------:R-:W-:Y:S01]  /*1860*/  ISETP.NE.AND.EX P0, PT, RZ, UR5, PT, P0 ;  /* 0x00000005ff007c0c */ /* 0x000fe2000bf05300 */
[----:B------:R-:W-:Y:S02]  /*1870*/  ULDC.64 UR4, c[0x0][0xa30] ;  /* 0x00028c0000047ab9 */ /* 0x000fe40000000a00 */
[----:B------:R-:W-:-:S04]  /*1880*/  ISETP.NE.U32.AND P1, PT, RZ, UR4, PT ;  /* 0x00000004ff007c0c */ /* 0x000fc8000bf25070 */
[----:B------:R-:W-:-:S06]  /*1890*/  ISETP.NE.AND.EX P1, PT, RZ, UR5, PT, P1 ;  /* 0x00000005ff007c0c */ /* 0x000fcc000bf25310 */
[----:B------:R-:W1:Y:S08]  /*18a0*/  @P0 LDC.64 R6, c[0x0][0xa10] ;  /* 0x00028400ff060b82 */ /* 0x000e700000000a00 */
[----:B------:R-:W2:Y:S01]  /*18b0*/  @P1 LDC.64 R8, c[0x0][0xa30] ;  /* 0x00028c00ff081b82 */ /* 0x000ea20000000a00 */
[----:B-1----:R-:W-:-:S05]  /*18c0*/  @P0 IMAD.WIDE R6, R103, 0x4, R6 ;  /* 0x0000000467060825 */ /* 0x002fca00078e0206 */
[----:B------:R-:W3:Y:S04]  /*18d0*/  @P0 LDG.E R0, desc[UR42][R6.64] ;  /* 0x0000002a06000981 */ /* 0x000ee8000c1e1900 */
[----:B------:R-:W3:Y:S01]  /*18e0*/  @P0 LDG.E R3, desc[UR42][R6.64+0x4] ;  /* 0x0000042a06030981 */ /* 0x000ee2000c1e1900 */
[----:B-----5:R-:W-:Y:S02]  /*18f0*/  IMAD.MOV.U32 R44, RZ, RZ, R33 ;  /* 0x000000ffff2c7224 */ /* 0x020fe400078e0021 */
[----:B--2---:R-:W-:-:S05]  /*1900*/  @P1 IMAD.WIDE R8, R103, 0x4, R8 ;  /* 0x0000000467081825 */ /* 0x004fca00078e0208 */
[----:B------:R1:W5:Y:S01]  /*1910*/  @P1 LDG.E R44, desc[UR42][R8.64] ;  /* 0x0000002a082c1981 */ /* 0x000362000c1e1900 */
[----:B0-----:R-:W-:Y:S01]  /*1920*/  ISETP.NE.AND P1, PT, R4, 0x1, PT ;  /* 0x000000010400780c */ /* 0x001fe20003f25270 */
[----:B------:R-:W-:Y:S01]  /*1930*/  IMAD.IADD R13, R33, 0x1, -R10 ;  /* 0x00000001210d7824 */ /* 0x000fe200078e0a0a */
[----:B------:R-:W0:Y:S01]  /*1940*/  LDC.64 R4, c[0x0][0x9e0] ;  /* 0x00027800ff047b82 */ /* 0x000e220000000a00 */
[----:B------:R-:W-:-:S10]  /*1950*/  SHF.L.U32 R203, R101, 0x7, RZ ;  /* 0x0000000765cb7819 */ /* 0x000fd400000006ff */
[----:B------:R-:W2:Y:S08]  /*1960*/  @P1 LDC R12, c[0x0][0x44c] ;  /* 0x00011300ff0c1b82 */ /* 0x000eb00000000800 */
[----:B------:R-:W4:Y:S01]  /*1970*/  @P1 LDC R11, c[0x0][0x450] ;  /* 0x00011400ff0b1b82 */ /* 0x000f220000000800 */
[----:B0-----:R-:W-:Y:S01]  /*1980*/  ISETP.GE.AND P2, PT, R5, 0x1, PT ;  /* 0x000000010500780c */ /* 0x001fe20003f46270 */
[----:B---3--:R-:W-:-:S02]  /*1990*/  @P0 IMAD.IADD R24, R3, 0x1, -R0 ;  /* 0x0000000103180824 */ /* 0x008fc400078e0a00 */
[----:B------:R-:W-:Y:S02]  /*19a0*/  VIADD R3, R203, 0x7f ;  /* 0x0000007fcb037836 */ /* 0x000fe40000000000 */
[----:B------:R-:W-:Y:S02]  /*19b0*/  IMAD.IADD R29, R13, 0x1, R24 ;  /* 0x000000010d1d7824 */ /* 0x000fe400078e0218 */
[----:B--2---:R-:W-:-:S03]  /*19c0*/  @P1 IMAD.HI.U32 R6, R3, R12, RZ ;  /* 0x0000000c03061227 */ /* 0x004fc600078e00ff */
[C---:B------:R-:W-:Y:S01]  /*19d0*/  IADD3 R210, R29.reuse, 0x1, -R28 ;  /* 0x000000011dd27810 */ /* 0x040fe20007ffe81c */
[----:B------:R-:W-:Y:S02]  /*19e0*/  VIADD R0, R29, 0x5f ;  /* 0x0000005f1d007836 */ /* 0x000fe40000000000 */
[----:B------:R-:W-:Y:S01]  /*19f0*/  IMAD.MOV.U32 R7, RZ, RZ, R3 ;  /* 0x000000ffff077224 */ /* 0x000fe200078e0003 */
[----:B----4-:R-:W-:Y:S01]  /*1a00*/  @P1 SHF.R.U32.HI R7, RZ, R11, R6 ;  /* 0x0000000bff071219 */ /* 0x010fe20000011606 */
[----:B------:R-:W-:-:S04]  /*1a10*/  IMAD.HI R0, R0, 0x2aaaaaab, RZ ;  /* 0x2aaaaaab00007827 */ /* 0x000fc800078e02ff */
[----:B-1----:R-:W-:Y:S01]  /*1a20*/  IMAD.IADD R9, R210, 0x1, R7 ;  /* 0x00000001d2097824 */ /* 0x002fe200078e0207 */
        /* <DEDUP_REMOVED lines=15> */
.L_x_11967:
[----:B------:R-:W-:-:S13]  /*1b20*/  ISETP.NE.AND P0, PT, R5, 0x1, PT ;  /* 0x000000010500780c */ /* 0x000fda0003f05270 */
[----:B------:R-:W0:Y:S02]  /*1b30*/  @P0 LDC.64 R6, c[0x0][0x9e8] ;  /* 0x00027a00ff060b82 */ /* 0x000e240000000a00 */
[----:B0-----:R-:W-:-:S05]  /*1b40*/  @P0 IMAD.HI.U32 R6, R0, R6, RZ ;  /* 0x0000000600060227 */ /* 0x001fca00078e00ff */
[----:B------:R-:W-:-:S07]  /*1b50*/  @P0 SHF.R.U32.HI R0, RZ, R7, R6 ;  /* 0x00000007ff000219 */ /* 0x000fce0000011606 */
.L_x_11968:
[----:B------:R-:W-:Y:S05]  /*1b60*/  BSYNC B0 ;  /* 0x0000000000007941 */ /* 0x000fea0003800000 */
.L_x_11966:
[----:B------:R-:W-:-:S05]  /*1b70*/  IMAD R3, R0, R5, R5 ;  /* 0x0000000500037224 */ /* 0x000fca00078e0205 */
[----:B------:R-:W-:-:S07]  /*1b80*/  VIMNMX R4, R4, R3, PT ;  /* 0x0000000304047248 */ /* 0x000fce0003fe0100 */
.L_x_11965:
[----:B------:R-:W0:Y:S01]  /*1b90*/  @P1 LDC R6, c[0x0][0x44c] ;  /* 0x00011300ff061b82 */ /* 0x000e220000000800 */
[----:B------:R-:W-:Y:S01]  /*1ba0*/  VIADD R4, R4, 0x5f ;  /* 0x0000005f04047836 */ /* 0x000fe20000000000 */
[----:B------:R-:W-:Y:S01]  /*1bb0*/  ULDC UR4, c[0x0][0x9dc] ;  /* 0x0002770000047ab9 */ /* 0x000fe20000000800 */
[----:B------:R-:W-:Y:S02]  /*1bc0*/  IMAD.MOV.U32 R0, RZ, RZ, R203 ;  /* 0x000000ffff007224 */ /* 0x000fe400078e00cb */
[----:B------:R-:W-:-:S03]  /*1bd0*/  IMAD.HI R4, R4, 0x2aaaaaab, RZ ;  /* 0x2aaaaaab04047827 */ /* 0x000fc600078e02ff */
[----:B------:R-:W1:Y:S01]  /*1be0*/  @P1 LDC R7, c[0x0][0x450] ;  /* 0x00011400ff071b82 */ /* 0x000e620000000800 */
[----:B------:R-:W-:Y:S01]  /*1bf0*/  IMAD.IADD R207, R29, 0x1, -R28 ;  /* 0x000000011dcf7824 */ /* 0x000fe200078e0a1c */
[----:B------:R-:W-:-:S04]  /*1c00*/  SHF.R.U32.HI R3, RZ, 0x1f, R4 ;  /* 0x0000001fff037819 */ /* 0x000fc80000011604 */
[----:B------:R-:W-:-:S04]  /*1c10*/  LEA.HI.SX32 R3, R4, R3, 0x1c ;  /* 0x0000000304037211 */ /* 0x000fc800078fe2ff */
        /* <DEDUP_REMOVED lines=16> */
.L_x_11971:
[----:B------:R-:W-:-:S13]  /*1d20*/  ISETP.NE.AND P0, PT, R5, 0x1, PT ;  /* 0x000000010500780c */ /* 0x000fda0003f05270 */
[----:B------:R-:W0:Y:S02]  /*1d30*/  @P0 LDC.64 R6, c[0x0][0x9e8] ;  /* 0x00027a00ff060b82 */ /* 0x000e240000000a00 */
[----:B0-----:R-:W-:-:S05]  /*1d40*/  @P0 IMAD.HI.U32 R6, R0, R6, RZ ;  /* 0x0000000600060227 */ /* 0x001fca00078e00ff */
[----:B------:R-:W-:-:S07]  /*1d50*/  @P0 SHF.R.U32.HI R0, RZ, R7, R6 ;  /* 0x00000007ff000219 */ /* 0x000fce0000011606 */
.L_x_11972:
[----:B------:R-:W-:Y:S05]  /*1d60*/  BSYNC B0 ;  /* 0x0000000000007941 */ /* 0x000fea0003800000 */
.L_x_11970:
[----:B------:R-:W-:-:S05]  /*1d70*/  IMAD R0, R0, R5, RZ ;  /* 0x0000000500007224 */ /* 0x000fca00078e02ff */
[----:B------:R-:W-:-:S07]  /*1d80*/  VIMNMX R3, R3, R0, !PT ;  /* 0x0000000003037248 */ /* 0x000fce0007fe0100 */
.L_x_11969:
[----:B------:R-:W-:Y:S01]  /*1d90*/  IMAD.HI R3, R3, 0x2aaaaaab, RZ ;  /* 0x2aaaaaab03037827 */ /* 0x000fe200078e02ff */
[----:B------:R-:W-:Y:S01]  /*1da0*/  BSSY B0, `(.L_x_11973) ;  /* 0x0000028000007945 */ /* 0x000fe20003800000 */
[----:B------:R-:W-:Y:S02]  /*1db0*/  LOP3.LUT R209, R204, 0xff, RZ, 0xc0, !PT ;  /* 0x000000ffccd17812 */ /* 0x000fe400078ec0ff */
[----:B------:R-:W-:Y:S02]  /*1dc0*/  SHF.R.U32.HI R204, RZ, 0x10, R204 ;  /* 0x00000010ffcc7819 */ /* 0x000fe400000116cc */
[----:B------:R-:W-:-:S04]  /*1dd0*/  SHF.R.U32.HI R0, RZ, 0x1f, R3 ;  /* 0x0000001fff007819 */ /* 0x000fc80000011603 */
[----:B------:R-:W-:-:S04]  /*1de0*/  LEA.HI.SX32 R0, R3, R0, 0x1c ;  /* 0x0000000003007211 */ /* 0x000fc800078fe2ff */
[----:B------:R-:W-:Y:S02]  /*1df0*/  VIMNMX R9, RZ, R0, !PT ;  /* 0x00000000ff097248 */ /* 0x000fe40007fe0100 */
[----:B------:R-:W-:Y:S02]  /*1e00*/  MOV R0, RZ ;  /* 0x000000ff00007202 */ /* 0x000fe40000000f00 */
        /* <DEDUP_REMOVED lines=33> */
.L_x_11974:
[----:B------:R-:W-:Y:S05]  /*2020*/  BSYNC B0 ;  /* 0x0000000000007941 */ /* 0x000fea0003800000 */
.L_x_11973:
        /* <DEDUP_REMOVED lines=37> */
.L_x_11977:
[----:B------:R-:W-:Y:S05]  /*2280*/  BSYNC B6 ;  /* 0x0000000000067941 */ /* 0x000fea0003800000 */
.L_x_11976:
        /* <DEDUP_REMOVED lines=20> */
.L_x_11979:
[----:B------:R-:W-:Y:S05]  /*23d0*/  BSYNC B6 ;  /* 0x0000000000067941 */ /* 0x000fea0003800000 */
.L_x_11978:
[----:B------:R-:W2:Y:S01]  /*23e0*/  LDL R21, [R1+0x41c] ;  /* 0x00041c0001157983 */ /* 0x000ea20000100800 */
[----:B------:R-:W0:Y:S01]  /*23f0*/  LDC R3, c[0x0][0x3f4] ;  /* 0x0000fd00ff037b82 */ /* 0x000e220000000800 */
[----:B------:R-:W-:Y:S01]  /*2400*/  ULDC.64 UR4, c[0x0][0x9f8] ;  /* 0x00027e0000047ab9 */ /* 0x000fe20000000a00 */
[----:B------:R-:W-:Y:S01]  /*2410*/  IMAD.IADD R0, R32, 0x1, R33 ;  /* 0x0000000120007824 */ /* 0x000fe200078e0221 */
[----:B------:R-:W-:-:S04]  /*2420*/  ISETP.NE.U32.AND P0, PT, RZ, UR4, PT ;  /* 0x00000004ff007c0c */ /* 0x000fc8000bf05070 */
[----:B------:R-:W-:Y:S02]  /*2430*/  ISETP.NE.AND.EX P0, PT, RZ, UR5, PT, P0 ;  /* 0x00000005ff007c0c */ /* 0x000fe4000bf05300 */
[----:B0-----:R-:W-:-:S04]  /*2440*/  ISETP.GE.AND P1, PT, R16, R3, PT ;  /* 0x000000031000720c */ /* 0x001fc80003f26270 */
[----:B------:R-:W-:-:S05]  /*2450*/  SEL R3, R3, RZ, P1 ;  /* 0x000000ff03037207 */ /* 0x000fca0000800000 */
[----:B------:R-:W-:Y:S02]  /*2460*/  IMAD.IADD R6, R16, 0x1, R3 ;  /* 0x0000000110067824 */ /* 0x000fe400078e0203 */
[----:B------:R-:W-:-:S03]  /*2470*/  IMAD.MOV.U32 R3, RZ, RZ, R103 ;  /* 0x000000ffff037224 */ /* 0x000fc600078e0067 */
[----:B------:R-:W-:Y:S01]  /*2480*/  SHF.R.S32.HI R7, RZ, 0x1f, R6 ;  /* 0x0000001fff077819 */ /* 0x000fe20000011406 */
[----:B--2---:R-:W-:Y:S01]  /*2490*/  IMAD.SHL.U32 R20, R21, 0x40, RZ ;  /* 0x0000004015147824 */ /* 0x004fe200078e00ff */
[----:B------:R-:W-:Y:S06]  /*24a0*/  @!P0 BRA `(.L_x_11980) ;  /* 0x00000000000c8947 */ /* 0x000fec0003800000 */
[----:B------:R-:W0:Y:S02]  /*24b0*/  LDC.64 R4, c[0x0][0x9f8] ;  /* 0x00027e00ff047b82 */ /* 0x000e240000000a00 */
[----:B0-----:R-:W-:-:S05]  /*24c0*/  IMAD.WIDE R4, R103, 0x4, R4 ;  /* 0x0000000467047825 */ /* 0x001fca00078e0204 */
[----:B------:R0:W5:Y:S02]  /*24d0*/  LDG.E R3, desc[UR42][R4.64] ;  /* 0x0000002a04037981 */ /* 0x000164000c1e1900 */
.L_x_11980:
[----:B------:R-:W2:Y:S01]  /*24e0*/  LDL R10, [R1+0x420] ;  /* 0x00042000010a7983 */ /* 0x000ea20000100800 */
[----:B0-----:R-:W0:Y:S01]  /*24f0*/  S2R R4, SR_TID.X ;  /* 0x0000000000047919 */ /* 0x001e220000002100 */
[----:B------:R-:W-:Y:S02]  /*2500*/  LOP3.LUT R20, R20, 0x1c0, RZ, 0xc0, !PT ;  /* 0x000001c014147812 */ /* 0x000fe400078ec0ff */
[----:B------:R-:W-:Y:S02]  /*2510*/  LOP3.LUT P3, RZ, R21, 0x4, RZ, 0xc0, !PT ;  /* 0x0000000415ff7812 */ /* 0x000fe4000786c0ff */
[----:B------:R-:W-:Y:S02]  /*2520*/  LEA.HI R6, R7, R6, RZ, 0x3 ;  /* 0x0000000607067211 */ /* 0x000fe400078f18ff */
[----:B0-----:R-:W-:-:S04]  /*2530*/  SHF.R.U32.HI R4, RZ, 0x7, R4 ;  /* 0x00000007ff047819 */ /* 0x001fc80000011604 */
[----:B------:R-:W-:Y:S02]  /*2540*/  ISETP.NE.AND P0, PT, R4, 0x1, PT ;  /* 0x000000010400780c */ /* 0x000fe40003f05270 */
[----:B------:R-:W-:Y:S02]  /*2550*/  LOP3.LUT R8, R20, 0x18, R16, 0xf8, !PT ;  /* 0x0000001814087812 */ /* 0x000fe400078ef810 */
[----:B------:R-:W-:-:S09]  /*2560*/  SHF.R.U32.HI R21, RZ, 0x3, R20 ;  /* 0x00000003ff157819 */ /* 0x000fd20000011614 */
[----:B------:R-:W-:Y:S05]  /*2570*/  @!P0 WARPSYNC.ALL ;  /* 0x0000000000008948 */ /* 0x000fea0003800000 */
[----:B------:R-:W-:Y:S01]  /*2580*/  ULDC UR4, c[0x0][0x2f4] ;  /* 0x0000bd0000047ab9 */ /* 0x000fe20000000800 */
[----:B------:R-:W-:Y:S01]  /*2590*/  IMAD.MOV.U32 R46, RZ, RZ, 0x20 ;  /* 0x00000020ff2e7424 */ /* 0x000fe200078e00ff */
[----:B------:R-:W-:Y:S01]  /*25a0*/  @!P0 BAR.SYNC.DEFER_BLOCKING 0x9, 0x100 ;  /* 0x0244000000008b1d */ /* 0x000fe20000010000 */
[----:B------:R-:W-:-:S04]  /*25b0*/  ISETP.GE.AND P2, PT, R19, UR4, PT ;  /* 0x0000000413007c0c */ /* 0x000fc8000bf46270 */
[----:B------:R-:W-:Y:S02]  /*25c0*/  SEL R4, RZ, 0xffffffff, P2 ;  /* 0xffffffffff047807 */ /* 0x000fe40001000000 */
[----:B------:R-:W-:Y:S02]  /*25d0*/  LOP3.LUT R47, R8, R21, RZ, 0x3c, !PT ;  /* 0x00000015082f7212 */ /* 0x000fe400078e3cff */
[----:B------:R-:W-:Y:S01]  /*25e0*/  SHF.R.U32.HI R9, RZ, 0x3, R195 ;  /* 0x00000003ff097819 */ /* 0x000fe200000116c3 */
[----:B------:R-:W-:Y:S01]  /*25f0*/  IMAD.SHL.U32 R5, R4, 0x2, RZ ;  /* 0x0000000204057824 */ /* 0x000fe200078e00ff */
[----:B------:R-:W-:Y:S02]  /*2600*/  LOP3.LUT R4, R195, 0x38, R6, 0xf8, !PT ;  /* 0x00000038c3047812 */ /* 0x000fe400078ef806 */
[----:B------:R-:W-:Y:S01]  /*2610*/  ISETP.GE.AND P0, PT, R16, UR4, PT ;  /* 0x0000000410007c0c */ /* 0x000fe2000bf06270 */
[----:B------:R-:W-:Y:S01]  /*2620*/  IMAD R47, R188, 0x200, R47 ;  /* 0x00000200bc2f7824 */ /* 0x000fe200078e022f */
[----:B------:R-:W-:-:S02]  /*2630*/  SEL R46, R46, 0xffffffe0, !P3 ;  /* 0xffffffe02e2e7807 */ /* 0x000fc40005800000 */
[----:B------:R-:W-:Y:S02]  /*2640*/  LOP3.LUT R4, R4, R9, RZ, 0x3c, !PT ;  /* 0x0000000904047212 */ /* 0x000fe400078e3cff */
[----:B------:R-:W-:Y:S01]  /*2650*/  SEL R48, RZ, 0x1, P0 ;  /* 0x00000001ff307807 */ /* 0x000fe20000000000 */
[----:B------:R-:W-:Y:S01]  /*2660*/  IMAD.IADD R50, R46, 0x1, R47 ;  /* 0x000000012e327824 */ /* 0x000fe200078e022f */
[----:B-----5:R-:W-:Y:S01]  /*2670*/  SHF.R.S32.HI R51, RZ, 0x1f, R3 ;  /* 0x0000001fff337819 */ /* 0x020fe20000011403 */
[----:B------:R-:W-:Y:S01]  /*2680*/  IMAD.IADD R53, R199, 0x1, R4 ;  /* 0x00000001c7357824 */ /* 0x000fe200078e0204 */
[----:B------:R-:W-:Y:S02]  /*2690*/  LOP3.LUT R48, R5, 0x2, R48, 0xe2, !PT ;  /* 0x0000000205307812 */ /* 0x000fe400078ee230 */
[----:B------:R-:W-:Y:S01]  /*26a0*/  SHF.R.S32.HI R52, RZ, 0x3, R6 ;  /* 0x00000003ff347819 */ /* 0x000fe20000011406 */
[----:B--2---:R-:W-:-:S07]  /*26b0*/  IMAD R49, R10, 0x40, R18 ;  /* 0x000000400a317824 */ /* 0x004fce00078e0212 */
.L_x_12038:
[----:B------:R-:W0:Y:S01]  /*26c0*/  LDC R61, c[0x0][0x430] ;  /* 0x00010c00ff3d7b82 */ /* 0x000e220000000800 */
[----:B------:R-:W-:Y:S02]  /*26d0*/  VIADD R26, R26, 0xffffffff ;  /* 0xffffffff1a1a7836 */ /* 0x000fe40000000000 */
[----:B------:R-:W-:Y:S02]  /*26e0*/  IMAD.MOV.U32 R60, RZ, RZ, RZ ;  /* 0x000000ffff3c7224 */ /* 0x000fe400078e00ff */
[----:B------:R-:W-:-:S03]  /*26f0*/  IMAD R5, R26, 0x60, R49 ;  /* 0x000000601a057824 */ /* 0x000fc600078e0231 */
[----:B------:R-:W1:Y:S02]  /*2700*/  LDC R62, c[0x0][0x3f4] ;  /* 0x0000fd00ff3e7b82 */ /* 0x000e640000000800 */
[----:B------:R-:W-:Y:S02]  /*2710*/  ISETP.GE.AND P0, PT, R5, R24, PT ;  /* 0x000000180500720c */ /* 0x000fe40003f06270 */
[----:B------:R-:W-:Y:S02]  /*2720*/  IADD3 R12, R0, R5, RZ ;  /* 0x00000005000c7210 */ /* 0x000fe40007ffe0ff */
[----:B------:R-:W-:-:S03]  /*2730*/  ISETP.GT.OR P0, PT, R49, 0x5f, P0 ;  /* 0x0000005f3100780c */ /* 0x000fc60000704670 */
[----:B------:R-:W-:Y:S01]  /*2740*/  IMAD.MOV.U32 R8, RZ, RZ, R12 ;  /* 0x000000ffff087224 */ /* 0x000fe200078e000c */
[----:B0-----:R-:W-:-:S09]  /*2750*/  ISETP.NE.AND P2, PT, R61, 0x1, PT ;  /* 0x000000013d00780c */ /* 0x001fd20003f45270 */
        /* <DEDUP_REMOVED lines=16> */
[----:B------:R-:W-:Y:S05]  /*2860*/  YIELD ;  /* 0x0000000000007946 */ /* 0x000fea0003800000 */
[----:B------:R-:W-:Y:S01]  /*2870*/  IMAD R61, R61, R6, R12 ;  /* 0x000000063d3d7224 */ /* 0x000fe200078e020c */
[----:B------:R-:W-:Y:S01]  /*2880*/  BSSY B0, `(.L_x_11981) ;  /* 0x0000356000007945 */ /* 0x000fe20003800000 */
[----:B------:R-:W-:Y:S01]  /*2890*/  IMAD R6, R152, 0x1800, R47 ;  /* 0x0000180098067824 */ /* 0x000fe200078e022f */
[----:B------:R-:W-:Y:S01]  /*28a0*/  ISETP.GT.AND P2, PT, R26, R25, PT ;  /* 0x000000191a00720c */ /* 0x000fe20003f44270 */
[----:B------:R-:W-:-:S02]  /*28b0*/  IMAD R68, R152, 0x1800, R50 ;  /* 0x0000180098447824 */ /* 0x000fc400078e0232 */
[--C-:B------:R-:W-:Y:S02]  /*28c0*/  IMAD R69, R6, 0x2, R31.reuse ;  /* 0x0000000206457824 */ /* 0x100fe400078e021f */
[----:B------:R-:W-:Y:S01]  /*28d0*/  IMAD R68, R68, 0x2, R31 ;  /* 0x0000000244447824 */ /* 0x000fe200078e021f */
[----:B0-----:R-:W-:Y:S07]  /*28e0*/  @!P0 BRA `(.L_x_11982) ;  /* 0x00000030002c8947 */ /* 0x001fee0003800000 */
[----:B------:R-:W-:Y:S01]  /*28f0*/  SHF.R.S32.HI R64, RZ, 0x1f, R61 ;  /* 0x0000001fff407819 */ /* 0x000fe2000001143d */
[----:B------:R-:W-:Y:S01]  /*2900*/  ULDC.64 UR4, c[0x0][0x300] ;  /* 0x0000c00000047ab9 */ /* 0x000fe20000000a00 */
[----:B------:R-:W0:Y:S01]  /*2910*/  LDC.64 R10, c[0x0][0x3f8] ;  /* 0x0000fe00ff0a7b82 */ /* 0x000e220000000a00 */
[C---:B------:R-:W-:Y:S01]  /*2920*/  IMAD.WIDE.U32 R4, R61.reuse, UR4, RZ ;  /* 0x000000043d047c25 */ /* 0x040fe2000f8e00ff */
[----:B-----5:R-:W-:Y:S01]  /*2930*/  SHF.R.S32.HI R65, RZ, 0x1f, R60 ;  /* 0x0000001fff417819 */ /* 0x020fe2000001143c */
[----:B------:R-:W-:Y:S02]  /*2940*/  ULDC.U8 UR6, c[0x0][0x410] ;  /* 0x0001040000067ab9 */ /* 0x000fe40000000000 */
[----:B------:R-:W-:Y:S01]  /*2950*/  IMAD R6, R64, UR4, RZ ;  /* 0x0000000440067c24 */ /* 0x000fe2000f8e02ff */
[----:B------:R-:W-:Y:S02]  /*2960*/  ISETP.NE.AND P0, PT, RZ, UR6, PT ;  /* 0x00000006ff007c0c */ /* 0x000fe4000bf05270 */
[----:B------:R-:W1:Y:S01]  /*2970*/  LDC.64 R12, c[0x0][0x408] ;  /* 0x00010200ff0c7b82 */ /* 0x000e620000000a00 */
[----:B------:R-:W-:Y:S01]  /*2980*/  IMAD R7, R61, UR5, R6 ;  /* 0x000000053d077c24 */ /* 0x000fe2000f8e0206 */
[----:B------:R-:W-:-:S03]  /*2990*/  ULDC.64 UR4, c[0x0][0x310] ;  /* 0x0000c40000047ab9 */ /* 0x000fc60000000a00 */
[----:B------:R-:W-:Y:S02]  /*29a0*/  IMAD.IADD R5, R5, 0x1, R7 ;  /* 0x0000000105057824 */ /* 0x000fe400078e0207 */
[----:B------:R-:W-:Y:S02]  /*29b0*/  IMAD R7, R65, UR4, RZ ;  /* 0x0000000441077c24 */ /* 0x000fe4000f8e02ff */
[----:B------:R-:W-:-:S04]  /*29c0*/  IMAD.WIDE.U32 R4, R60, UR4, R4 ;  /* 0x000000043c047c25 */ /* 0x000fc8000f8e0004 */
[----:B------:R-:W-:Y:S01]  /*29d0*/  IMAD R7, R60, UR5, R7 ;  /* 0x000000053c077c24 */ /* 0x000fe2000f8e0207 */
[----:B------:R-:W-:Y:S01]  /*29e0*/  ULDC.64 UR4, c[0x0][0x308] ;  /* 0x0000c20000047ab9 */ /* 0x000fe20000000a00 */
[----:B0-----:R-:W-:-:S04]  /*29f0*/  IMAD.WIDE.U32 R14, R26, R10, RZ ;  /* 0x0000000a1a0e7225 */ /* 0x001fc800078e00ff */
[----:B------:R-:W-:Y:S01]  /*2a00*/  IMAD.IADD R5, R5, 0x1, R7 ;  /* 0x0000000105057824 */ /* 0x000fe200078e0207 */
[----:B------:R-:W-:Y:S01]  /*2a10*/  SHF.R.S32.HI R7, RZ, 0x1f, R26 ;  /* 0x0000001fff077819 */ /* 0x000fe2000001141a */
[----:B------:R-:W-:-:S04]  /*2a20*/  IMAD.WIDE.U32 R4, R153, UR4, R4 ;  /* 0x0000000499047c25 */ /* 0x000fc8000f8e0004 */
[----:B------:R-:W-:Y:S01]  /*2a30*/  IMAD R59, R153, UR5, R5 ;  /* 0x00000005993b7c24 */ /* 0x000fe2000f8e0205 */
[----:B------:R-:W-:Y:S01]  /*2a40*/  ULDC.64 UR4, c[0x0][0x2e8] ;  /* 0x0000ba0000047ab9 */ /* 0x000fe20000000a00 */
[C---:B------:R-:W-:Y:S01]  /*2a50*/  IMAD R5, R7.reuse, R10, RZ ;  /* 0x0000000a07057224 */ /* 0x040fe200078e02ff */
[----:B------:R-:W-:Y:S01]  /*2a60*/  LEA R58, P3, R4, UR4, 0x1 ;  /* 0x00000004043a7c11 */ /* 0x000fe2000f8608ff */
[-C--:B-1----:R-:W-:Y:S02]  /*2a70*/  IMAD R7, R7, R12.reuse, RZ ;  /* 0x0000000c07077224 */ /* 0x082fe400078e02ff */
[----:B------:R-:W-:Y:S01]  /*2a80*/  IMAD.WIDE.U32 R54, R26, R12, RZ ;  /* 0x0000000c1a367225 */ /* 0x000fe200078e00ff */
[----:B------:R-:W-:-:S03]  /*2a90*/  LEA.HI.X R59, R4, UR5, R59, 0x1, P3 ;  /* 0x00000005043b7c11 */ /* 0x000fc600098f0c3b */
[C---:B------:R-:W-:Y:S02]  /*2aa0*/  IMAD R5, R26.reuse, R11, R5 ;  /* 0x0000000b1a057224 */ /* 0x040fe400078e0205 */
[----:B------:R-:W-:Y:S02]  /*2ab0*/  IMAD R7, R26, R13, R7 ;  /* 0x0000000d1a077224 */ /* 0x000fe400078e0207 */
[----:B------:R-:W-:Y:S02]  /*2ac0*/  IMAD.IADD R63, R15, 0x1, R5 ;  /* 0x000000010f3f7824 */ /* 0x000fe400078e0205 */
[----:B------:R-:W-:Y:S01]  /*2ad0*/  IMAD.IADD R67, R55, 0x1, R7 ;  /* 0x0000000137437824 */ /* 0x000fe200078e0207 */
[----:B------:R-:W-:Y:S06]  /*2ae0*/  @!P0 BRA `(.L_x_11983) ;  /* 0x0000001400c08947 */ /* 0x000fec0003800000 */
[----:B------:R-:W-:Y:S01]  /*2af0*/  IMAD R66, R26, -0x60, R24 ;  /* 0xffffffa01a427824 */ /* 0x000fe200078e0218 */
[----:B------:R-:W-:Y:S01]  /*2b00*/  BSSY B1, `(.L_x_11984) ;  /* 0x0000036000017945 */ /* 0x000fe20003800000 */
[----:B------:R-:W-:Y:S01]  /*2b10*/  VIADD R32, R18, 0x40 ;  /* 0x0000004012207836 */ /* 0x000fe20000000000 */
[----:B------:R-:W-:Y:S02]  /*2b20*/  CS2R R8, SRZ ;  /* 0x0000000000087805 */ /* 0x000fe4000001ff00 */
[----:B------:R-:W-:Y:S02]  /*2b30*/  CS2R R38, SRZ ;  /* 0x0000000000267805 */ /* 0x000fe4000001ff00 */
[----:B------:R-:W-:Y:S02]  /*2b40*/  VIMNMX R66, R66, 0x60, PT ;  /* 0x0000006042427848 */ /* 0x000fe40003fe0100 */
[----:B------:R-:W-:Y:S02]  /*2b50*/  CS2R R42, SRZ ;  /* 0x00000000002a7805 */ /* 0x000fe4000001ff00 */
[----:B------:R-:W-:-:S02]  /*2b60*/  CS2R R40, SRZ ;  /* 0x0000000000287805 */ /* 0x000fc4000001ff00 */
[----:B------:R-:W-:Y:S02]  /*2b70*/  CS2R R34, SRZ ;  /* 0x0000000000227805 */ /* 0x000fe4000001ff00 */
[-C--:B------:R-:W-:Y:S02]  /*2b80*/  ISETP.GE.AND P0, PT, R18, R66.reuse, PT ;  /* 0x000000421200720c */ /* 0x080fe40003f06270 */
[----:B------:R-:W-:Y:S02]  /*2b90*/  CS2R R56, SRZ ;  /* 0x0000000000387805 */ /* 0x000fe4000001ff00 */
[----:B------:R-:W-:Y:S02]  /*2ba0*/  ISETP.GE.AND P4, PT, R32, R66, PT ;  /* 0x000000422000720c */ /* 0x000fe40003f86270 */
[----:B------:R-:W-:-:S07]  /*2bb0*/  CS2R R32, SRZ ;  /* 0x0000000000207805 */ /* 0x000fce000001ff00 */
[----:B------:R-:W-:Y:S05]  /*2bc0*/  @P0 BRA `(.L_x_11985) ;  /* 0x0000000000a40947 */ /* 0x000fea0003800000 */
[----:B------:R-:W-:Y:S01]  /*2bd0*/  SHF.R.S32.HI R5, RZ, 0x1f, R18 ;  /* 0x0000001fff057819 */ /* 0x000fe20000011412 */
[----:B------:R-:W-:Y:S01]  /*2be0*/  ULDC.64 UR4, c[0x0][0x3e8] ;  /* 0x0000fa0000047ab9 */ /* 0x000fe20000000a00 */
[--C-:B------:R-:W-:Y:S01]  /*2bf0*/  SHF.R.S32.HI R23, RZ, 0x1f, R22.reuse ;  /* 0x0000001fff177819 */ /* 0x100fe20000011416 */
[----:B------:R-:W-:Y:S01]  /*2c00*/  ULDC.64 UR6, c[0x0][0x400] ;  /* 0x0001000000067ab9 */ /* 0x000fe20000000a00 */
[----:B------:R-:W-:Y:S01]  /*2c10*/  CS2R R42, SRZ ;  /* 0x00000000002a7805 */ /* 0x000fe2000001ff00 */
[C---:B------:R-:W-:Y:S01]  /*2c20*/  IMAD R4, R5.reuse, R10, RZ ;  /* 0x0000000a05047224 */ /* 0x040fe200078e02ff */
[----:B------:R-:W-:Y:S01]  /*2c30*/  CS2R R56, SRZ ;  /* 0x0000000000387805 */ /* 0x000fe2000001ff00 */
[-C--:B------:R-:W-:Y:S02]  /*2c40*/  IMAD R5, R5, R12.reuse, RZ ;  /* 0x0000000c05057224 */ /* 0x080fe400078e02ff */
[----:B------:R-:W-:-:S04]  /*2c50*/  IMAD.WIDE.U32 R38, R18, R12, R22 ;  /* 0x0000000c12267225 */ /* 0x000fc800078e0016 */
[C---:B------:R-:W-:Y:S01]  /*2c60*/  IMAD R41, R18.reuse, R13, R5 ;  /* 0x0000000d12297224 */ /* 0x040fe200078e0205 */
[----:B------:R-:W-:Y:S01]  /*2c70*/  SHF.R.S32.HI R5, RZ, 0x1f, R44 ;  /* 0x0000001fff057819 */ /* 0x000fe2000001142c */
[C---:B------:R-:W-:Y:S02]  /*2c80*/  IMAD R7, R18.reuse, R11, R4 ;  /* 0x0000000b12077224 */ /* 0x040fe400078e0204 */
[----:B------:R-:W-:-:S04]  /*2c90*/  IMAD.WIDE.U32 R36, R18, R10, R22 ;  /* 0x0000000a12247225 */ /* 0x000fc800078e0016 */
[----:B------:R-:W-:Y:S01]  /*2ca0*/  IMAD.IADD R39, R39, 0x1, R41 ;  /* 0x0000000127277824 */ /* 0x000fe200078e0229 */
[----:B------:R-:W-:Y:S01]  /*2cb0*/  CS2R R40, SRZ ;  /* 0x0000000000287805 */ /* 0x000fe2000001ff00 */
[----:B------:R-:W-:Y:S02]  /*2cc0*/  IMAD R6, R5, R12, RZ ;  /* 0x0000000c05067224 */ /* 0x000fe400078e02ff */
[----:B------:R-:W-:Y:S02]  /*2cd0*/  IMAD.IADD R37, R37, 0x1, R7 ;  /* 0x0000000125257824 */ /* 0x000fe400078e0207 */
[----:B------:R-:W-:Y:S02]  /*2ce0*/  IMAD R4, R5, R10, RZ ;  /* 0x0000000a05047224 */ /* 0x000fe400078e02ff */
[C---:B------:R-:W-:Y:S02]  /*2cf0*/  IMAD R7, R44.reuse, R13, R6 ;  /* 0x0000000d2c077224 */ /* 0x040fe400078e0206 */
[----:B------:R-:W-:-:S04]  /*2d00*/  IMAD.WIDE.U32 R38, R44, R12, R38 ;  /* 0x0000000c2c267225 */ /* 0x000fc800078e0026 */
[C---:B------:R-:W-:Y:S01]  /*2d10*/  IMAD R5, R44.reuse, R11, R4 ;  /* 0x0000000b2c057224 */ /* 0x040fe200078e0204 */
[----:B------:R-:W-:Y:S01]  /*2d20*/  IADD3 R39, R39, R7, RZ ;  /* 0x0000000727277210 */ /* 0x000fe20007ffe0ff */
[----:B------:R-:W-:-:S04]  /*2d30*/  IMAD.WIDE.U32 R36, R44, R10, R36 ;  /* 0x0000000a2c247225 */ /* 0x000fc800078e0024 */
[----:B------:R-:W-:Y:S02]  /*2d40*/  IMAD.IADD R37, R37, 0x1, R5 ;  /* 0x0000000125257824 */ /* 0x000fe400078e0205 */
[----:B------:R-:W-:Y:S02]  /*2d50*/  IMAD R5, R63, 0x60, RZ ;  /* 0x000000603f057824 */ /* 0x000fe400078e02ff */
[----:B------:R-:W-:-:S04]  /*2d60*/  IMAD.WIDE.U32 R36, R14, 0x60, R36 ;  /* 0x000000600e247825 */ /* 0x000fc800078e0024 */
[----:B------:R-:W-:Y:S01]  /*2d70*/  IMAD R7, R67, 0x60, RZ ;  /* 0x0000006043077824 */ /* 0x000fe200078e02ff */
[----:B------:R-:W-:Y:S01]  /*2d80*/  LEA R4, P3, R36, UR4, 0x1 ;  /* 0x0000000424047c11 */ /* 0x000fe2000f8608ff */
[----:B------:R-:W-:-:S04]  /*2d90*/  IMAD.WIDE.U32 R38, R54, 0x60, R38 ;  /* 0x0000006036267825 */ /* 0x000fc800078e0026 */
[----:B------:R-:W-:Y:S01]  /*2da0*/  IMAD.IADD R5, R37, 0x1, R5 ;  /* 0x0000000125057824 */ /* 0x000fe200078e0205 */
        /* <DEDUP_REMOVED lines=11> */
.L_x_11985:
[----:B------:R-:W-:Y:S05]  /*2e60*/  BSYNC B1 ;  /* 0x0000000000017941 */ /* 0x000fea0003800000 */
.L_x_11984:
[----:B------:R-:W-:Y:S01]  /*2e70*/  BSSY B1, `(.L_x_11986) ;  /* 0x0000035000017945 */ /* 0x000fe20003800000 */
[----:B-----5:R-:W-:Y:S01]  /*2e80*/  IMAD.MOV.U32 R70, RZ, RZ, R38 ;  /* 0x000000ffff467224 */ /* 0x020fe200078e0026 */
[----:B------:R-:W-:Y:S01]  /*2e90*/  CS2R R36, SRZ ;  /* 0x0000000000247805 */ /* 0x000fe2000001ff00 */
[----:B------:R-:W-:Y:S01]  /*2ea0*/  IMAD.MOV.U32 R71, RZ, RZ, R39 ;  /* 0x000000ffff477224 */ /* 0x000fe200078e0027 */
[----:B------:R-:W-:Y:S06]  /*2eb0*/  @P4 BRA `(.L_x_11987) ;  /* 0x0000000000c04947 */ /* 0x000fec0003800000 */
[----:B0-----:R-:W-:Y:S01]  /*2ec0*/  SHF.R.S32.HI R7, RZ, 0x1f, R18 ;  /* 0x0000001fff077819 */ /* 0x001fe20000011412 */
[--C-:B------:R-:W-:Y:S01]  /*2ed0*/  IMAD.MOV.U32 R4, RZ, RZ, R22.reuse ;  /* 0x000000ffff047224 */ /* 0x100fe200078e0016 */
[----:B------:R-:W-:Y:S01]  /*2ee0*/  SHF.R.S32.HI R5, RZ, 0x1f, R22 ;  /* 0x0000001fff057819 */ /* 0x000fe20000011416 */
[C---:B------:R-:W-:Y:S01]  /*2ef0*/  IMAD.SHL.U32 R8, R10.reuse, 0x40, RZ ;  /* 0x000000400a087824 */ /* 0x040fe200078e00ff */
[----:B------:R-:W-:Y:S01]  /*2f00*/  SHF.L.U64.HI R9, R10, 0x6, R11 ;  /* 0x000000060a097819 */ /* 0x000fe2000001020b */
[C---:B------:R-:W-:Y:S01]  /*2f10*/  IMAD R6, R7.reuse, R10, RZ ;  /* 0x0000000a07067224 */ /* 0x040fe200078e02ff */
[----:B------:R-:W-:Y:S01]  /*2f20*/  SHF.R.S32.HI R33, RZ, 0x1f, R44 ;  /* 0x0000001fff217819 */ /* 0x000fe2000001142c */
[----:B------:R-:W-:Y:S01]  /*2f30*/  IMAD R15, R7, R12, RZ ;  /* 0x0000000c070f7224 */ /* 0x000fe200078e02ff */
[----:B------:R-:W-:Y:S01]  /*2f40*/  ULDC.64 UR4, c[0x0][0x3e8] ;  /* 0x0000fa0000047ab9 */ /* 0x000fe20000000a00 */
[C---:B------:R-:W-:Y:S01]  /*2f50*/  IMAD R35, R18.reuse, R11, R6 ;  /* 0x0000000b12237224 */ /* 0x040fe200078e0206 */
[----:B------:R-:W-:Y:S01]  /*2f60*/  ULDC.64 UR6, c[0x0][0x400] ;  /* 0x0001000000067ab9 */ /* 0x000fe20000000a00 */
[----:B------:R-:W-:-:S04]  /*2f70*/  IMAD.WIDE.U32 R6, R18, R10, R4 ;  /* 0x0000000a12067225 */ /* 0x000fc800078e0004 */
[----:B------:R-:W-:-:S04]  /*2f80*/  IMAD.WIDE.U32 R4, R18, R12, R4 ;  /* 0x0000000c12047225 */ /* 0x000fc800078e0004 */
[----:B------:R-:W-:Y:S02]  /*2f90*/  IMAD R37, R18, R13, R15 ;  /* 0x0000000d12257224 */ /* 0x000fe400078e020f */
[----:B------:R-:W-:Y:S01]  /*2fa0*/  IMAD.WIDE.U32 R14, R14, 0x60, R8 ;  /* 0x000000600e0e7825 */ /* 0x000fe200078e0008 */
[----:B------:R-:W-:-:S03]  /*2fb0*/  SHF.L.U64.HI R9, R12, 0x6, R13 ;  /* 0x000000060c097819 */ /* 0x000fc6000001020d */
[----:B------:R-:W-:Y:S02]  /*2fc0*/  IMAD R32, R33, R10, RZ ;  /* 0x0000000a21207224 */ /* 0x000fe400078e02ff */
[----:B------:R-:W-:Y:S01]  /*2fd0*/  IMAD.IADD R7, R7, 0x1, R35 ;  /* 0x0000000107077824 */ /* 0x000fe200078e0223 */
[----:B------:R-:W-:Y:S01]  /*2fe0*/  CS2R R34, SRZ ;  /* 0x0000000000227805 */ /* 0x000fe2000001ff00 */
[----:B------:R-:W-:Y:S01]  /*2ff0*/  IMAD.IADD R5, R5, 0x1, R37 ;  /* 0x0000000105057824 */ /* 0x000fe200078e0225 */
[----:B------:R-:W-:Y:S01]  /*3000*/  CS2R R36, SRZ ;  /* 0x0000000000247805 */ /* 0x000fe2000001ff00 */
[----:B------:R-:W-:Y:S02]  /*3010*/  IMAD.SHL.U32 R8, R12, 0x40, RZ ;  /* 0x000000400c087824 */ /* 0x000fe400078e00ff */
[----:B------:R-:W-:Y:S02]  /*3020*/  IMAD R33, R33, R12, RZ ;  /* 0x0000000c21217224 */ /* 0x000fe400078e02ff */
[----:B------:R-:W-:-:S02]  /*3030*/  IMAD R11, R44, R11, R32 ;  /* 0x0000000b2c0b7224 */ /* 0x000fc400078e0220 */
[----:B------:R-:W-:-:S04]  /*3040*/  IMAD.WIDE.U32 R6, R44, R10, R6 ;  /* 0x0000000a2c067225 */ /* 0x000fc800078e0006 */
[----:B------:R-:W-:Y:S01]  /*3050*/  IMAD.WIDE.U32 R4, R44, R12, R4 ;  /* 0x0000000c2c047225 */ /* 0x000fe200078e0004 */
[----:B------:R-:W-:-:S03]  /*3060*/  IADD3 R10, P3, R6, R14, RZ ;  /* 0x0000000e060a7210 */ /* 0x000fc60007f7e0ff */
[----:B------:R-:W-:-:S04]  /*3070*/  IMAD.WIDE.U32 R8, R54, 0x60, R8 ;  /* 0x0000006036087825 */ /* 0x000fc800078e0008 */
[----:B------:R-:W-:Y:S02]  /*3080*/  IMAD R33, R44, R13, R33 ;  /* 0x0000000d2c217224 */ /* 0x000fe400078e0221 */
[----:B------:R-:W-:Y:S01]  /*3090*/  IMAD.IADD R11, R7, 0x1, R11 ;  /* 0x00000001070b7824 */ /* 0x000fe200078e020b */
[----:B------:R-:W-:Y:S01]  /*30a0*/  IADD3 R7, P5, R4, R8, RZ ;  /* 0x0000000804077210 */ /* 0x000fe20007fbe0ff */
[----:B------:R-:W-:Y:S02]  /*30b0*/  IMAD R63, R63, 0x60, RZ ;  /* 0x000000603f3f7824 */ /* 0x000fe400078e02ff */
[----:B------:R-:W-:Y:S02]  /*30c0*/  IMAD.IADD R33, R5, 0x1, R33 ;  /* 0x0000000105217824 */ /* 0x000fe400078e0221 */
[----:B------:R-:W-:Y:S01]  /*30d0*/  IMAD R8, R67, 0x60, RZ ;  /* 0x0000006043087824 */ /* 0x000fe200078e02ff */
[----:B------:R-:W-:Y:S02]  /*30e0*/  IADD3.X R15, R11, R63, R15, P3, !PT ;  /* 0x0000003f0b0f7210 */ /* 0x000fe40001ffe40f */
[----:B------:R-:W-:-:S02]  /*30f0*/  LEA R4, P3, R10, UR4, 0x1 ;  /* 0x000000040a047c11 */ /* 0x000fc4000f8608ff */
[----:B------:R-:W-:Y:S02]  /*3100*/  IADD3.X R8, R33, R8, R9, P5, !PT ;  /* 0x0000000821087210 */ /* 0x000fe40002ffe409 */
[----:B------:R-:W-:Y:S02]  /*3110*/  CS2R R32, SRZ ;  /* 0x0000000000207805 */ /* 0x000fe4000001ff00 */
[C---:B------:R-:W-:Y:S02]  /*3120*/  LEA R6, P5, R7.reuse, UR6, 0x1 ;  /* 0x0000000607067c11 */ /* 0x040fe4000f8a08ff */
[----:B------:R-:W-:Y:S02]  /*3130*/  LEA.HI.X R5, R10, UR5, R15, 0x1, P3 ;  /* 0x000000050a057c11 */ /* 0x000fe400098f0c0f */
[----:B------:R-:W-:Y:S02]  /*3140*/  LEA.HI.X R7, R7, UR7, R8, 0x1, P5 ;  /* 0x0000000707077c11 */ /* 0x000fe4000a8f0c08 */
[----:B------:R-:W-:-:S02]  /*3150*/  CS2R R8, SRZ ;  /* 0x0000000000087805 */ /* 0x000fc4000001ff00 */
[-C--:B------:R-:W-:Y:S02]  /*3160*/  ISETP.GE.AND P3, PT, R22, R62.reuse, PT ;  /* 0x0000003e1600720c */ /* 0x080fe40003f66270 */
[----:B------:R-:W-:-:S11]  /*3170*/  ISETP.GE.AND P5, PT, R186, R62, PT ;  /* 0x0000003eba00720c */ /* 0x000fd60003fa6270 */
[----:B------:R1:W5:Y:S04]  /*3180*/  @!P3 LDG.E.64 R34, desc[UR42][R4.64] ;  /* 0x0000002a0422b981 */ /* 0x000368000c1e1b00 */
[----:B------:R1:W5:Y:S04]  /*3190*/  @!P5 LDG.E.64 R8, desc[UR42][R4.64+0x20] ;  /* 0x0000202a0408d981 */ /* 0x000368000c1e1b00 */
[----:B------:R1:W5:Y:S04]  /*31a0*/  @!P3 LDG.E.64 R36, desc[UR42][R6.64] ;  /* 0x0000002a0624b981 */ /* 0x000368000c1e1b00 */
[----:B------:R1:W5:Y:S02]  /*31b0*/  @!P5 LDG.E.64 R32, desc[UR42][R6.64+0x20] ;  /* 0x0000202a0620d981 */ /* 0x000364000c1e1b00 */
.L_x_11987:
[----:B------:R-:W-:Y:S05]  /*31c0*/  BSYNC B1 ;  /* 0x0000000000017941 */ /* 0x000fea0003800000 */
.L_x_11986:
[----:B------:R-:W-:Y:S01]  /*31d0*/  ULOP3.LUT UR4, UR36, 0x1, URZ, 0xfc, !UPT ;  /* 0x0000000124047892 */ /* 0x000fe2000f8efc3f */
[----:B01----:R-:W-:Y:S01]  /*31e0*/  IMAD.MOV.U32 R4, RZ, RZ, R42 ;  /* 0x000000ffff047224 */ /* 0x003fe200078e002a */
[----:B------:R-:W-:Y:S01]  /*31f0*/  PRMT R73, R71, 0x5410, R70 ;  /* 0x0000541047497816 */ /* 0x000fe20000000046 */
[----:B------:R-:W-:Y:S01]  /*3200*/  IMAD.MOV.U32 R5, RZ, RZ, R43 ;  /* 0x000000ffff057224 */ /* 0x000fe200078e002b */
[----:B------:R-:W-:Y:S01]  /*3210*/  UISETP.NE.AND UP0, UPT, UR4, 0x3, UPT ;  /* 0x000000030400788c */ /* 0x000fe2000bf05270 */
[----:B------:R-:W-:Y:S02]  /*3220*/  IMAD.MOV.U32 R6, RZ, RZ, R40 ;  /* 0x000000ffff067224 */ /* 0x000fe400078e0028 */
[----:B-----5:R-:W-:Y:S01]  /*3230*/  IMAD.MOV.U32 R7, RZ, RZ, R8 ;  /* 0x000000ffff077224 */ /* 0x020fe200078e0008 */
[----:B------:R-:W-:Y:S01]  /*3240*/  PRMT R79, R4, 0x5410, R5 ;  /* 0x00005410044f7816 */ /* 0x000fe20000000005 */
[----:B------:R-:W-:Y:S01]  /*3250*/  IMAD.MOV.U32 R5, RZ, RZ, R56 ;  /* 0x000000ffff057224 */ /* 0x000fe200078e0038 */
[----:B------:R-:W-:Y:S01]  /*3260*/  PRMT R74, R6, 0x7610, R74 ;  /* 0x00007610064a7816 */ /* 0x000fe2000000004a */
[----:B------:R-:W-:Y:S01]  /*3270*/  IMAD.MOV.U32 R6, RZ, RZ, R57 ;  /* 0x000000ffff067224 */ /* 0x000fe200078e0039 */
[----:B------:R-:W-:-:S02]  /*3280*/  MOV R4, R41 ;  /* 0x0000002900047202 */ /* 0x000fc40000000f00 */
[----:B------:R-:W-:Y:S02]  /*3290*/  PLOP3.LUT P3, PT, PT, PT, UP0, 0x80, 0x0 ;  /* 0x000000000000781c */ /* 0x000fe40003f6f008 */
[----:B------:R-:W-:Y:S01]  /*32a0*/  PRMT R74, R74, 0x5410, R4 ;  /* 0x000054104a4a7816 */ /* 0x000fe20000000004 */
[----:B------:R-:W-:Y:S01]  /*32b0*/  IMAD.MOV.U32 R4, RZ, RZ, R9 ;  /* 0x000000ffff047224 */ /* 0x000fe200078e0009 */
[----:B------:R-:W-:Y:S01]  /*32c0*/  PRMT R80, R5, 0x5410, R6 ;  /* 0x0000541005507816 */ /* 0x000fe20000000006 */
[----:B------:R-:W-:Y:S01]  /*32d0*/  IMAD.MOV.U32 R5, RZ, RZ, R34 ;  /* 0x000000ffff057224 */ /* 0x000fe200078e0022 */
[----:B------:R-:W-:Y:S01]  /*32e0*/  PRMT R67, R7, 0x7610, R67 ;  /* 0x0000761007437816 */ /* 0x000fe20000000043 */
[----:B------:R-:W-:Y:S02]  /*32f0*/  IMAD.MOV.U32 R6, RZ, RZ, R35 ;  /* 0x000000ffff067224 */ /* 0x000fe400078e0023 */
[----:B------:R-:W-:Y:S01]  /*3300*/  IMAD.MOV.U32 R7, RZ, RZ, R37 ;  /* 0x000000ffff077224 */ /* 0x000fe200078e0025 */
[----:B------:R-:W-:Y:S01]  /*3310*/  PRMT R67, R67, 0x5410, R4 ;  /* 0x0000541043437816 */ /* 0x000fe20000000004 */
[----:B------:R-:W-:Y:S01]  /*3320*/  IMAD.MOV.U32 R4, RZ, RZ, R32 ;  /* 0x000000ffff047224 */ /* 0x000fe200078e0020 */
[----:B------:R-:W-:Y:S01]  /*3330*/  PRMT R71, R5, 0x5410, R6 ;  /* 0x0000541005477816 */ /* 0x000fe20000000006 */
[----:B------:R-:W-:-:S02]  /*3340*/  IMAD.MOV.U32 R5, RZ, RZ, R33 ;  /* 0x000000ffff057224 */ /* 0x000fc400078e0021 */
[----:B------:R-:W-:-:S03]  /*3350*/  IMAD.MOV.U32 R6, RZ, RZ, R36 ;  /* 0x000000ffff067224 */ /* 0x000fc600078e0024 */
[----:B------:R-:W-:Y:S02]  /*3360*/  PRMT R70, R4, 0x5410, R5 ;  /* 0x0000541004467816 */ /* 0x000fe40000000005 */
[----:B------:R-:W-:Y:S01]  /*3370*/  PRMT R72, R6, 0x5410, R7 ;  /* 0x0000541006487816 */ /* 0x000fe20000000007 */
[----:B------:R-:W-:Y:S06]  /*3380*/  @!P3 BRA `(.L_x_11988) ;  /* 0x000000000004b947 */ /* 0x000fec0003800000 */
[----:B------:R-:W-:Y:S01]  /*3390*/  BPT.TRAP 0x1 ;  /* 0x000000040000795c */ /* 0x000fe20000300000 */
.L_x_11988:
[----:B------:R-:W-:Y:S01]  /*33a0*/  IMAD R54, R152, 0x8, R2 ;  /* 0x0000000898367824 */ /* 0x000fe200078e0202 */
[----:B------:R-:W-:Y:S01]  /*33b0*/  SHF.L.U32 R55, R185, 0x1f, RZ ;  /* 0x0000001fb9377819 */ /* 0x000fe200000006ff */
[----:B------:R-:W-:Y:S03]  /*33c0*/  BSSY B1, `(.L_x_11989) ;  /* 0x0000003000017945 */ /* 0x000fe60003800000 */
[----:B------:R-:W0:Y:S02]  /*33d0*/  SYNCS.PHASECHK.TRANS64.TRYWAIT P5, [R54+URZ+0x22890], R55 ;  /* 0x02289037360075a7 */ /* 0x000e2400080a017f */
[----:B0-----:R-:W-:Y:S05]  /*33e0*/  @!P5 BRA `(.L_x_11990) ;  /* 0x000002ac0080d947 */ /* 0x001fea0003800000 */
.L_x_12350:
[----:B------:R-:W-:Y:S05]  /*33f0*/  BSYNC B1 ;  /* 0x0000000000017941 */ /* 0x000fea0003800000 */
.L_x_11989:
[----:B------:R-:W-:-:S03]  /*3400*/  UMOV UR4, 0xffffffff ;  /* 0xffffffff00047882 */ /* 0x000fc60000000000 */
[----:B------:R-:W-:Y:S05]  /*3410*/  BRA.DIV UR4, `(.L_x_11991) ;  /* 0x000002ae04887947 */ /* 0x000fea000b800000 */
[----:B------:R1:W2:Y:S04]  /*3420*/  SHFL.IDX PT, R63, R59, RZ, 0x1c1f ;  /* 0x001c1fff3b3f7589 */ /* 0x0002a800000e0000 */
[----:B------:R1:W3:Y:S02]  /*3430*/  SHFL.IDX PT, R14, R58, RZ, 0x1c1f ;  /* 0x001c1fff3a0e7589 */ /* 0x0002e400000e0000 */
.L_x_12354:
[----:B------:R-:W-:Y:S04]  /*3440*/  BSSY B1, `(.L_x_11992) ;  /* 0x000006b000017945 */ /* 0x000fe80003800000 */
[----:B------:R-:W-:Y:S05]  /*3450*/  @P0 BRA `(.L_x_11993) ;  /* 0x0000000400a40947 */ /* 0x000fea0003800000 */
[----:B------:R-:W-:Y:S01]  /*3460*/  LOP3.LUT R4, R48, 0x1, RZ, 0xc0, !PT ;  /* 0x0000000130047812 */ /* 0x000fe200078ec0ff */
[----:B------:R-:W-:Y:S03]  /*3470*/  BSSY B2, `(.L_x_11994) ;  /* 0x0000034000027945 */ /* 0x000fe60003800000 */
[----:B------:R-:W-:-:S13]  /*3480*/  ISETP.NE.U32.AND P0, PT, R4, 0x1, PT ;  /* 0x000000010400780c */ /* 0x000fda0003f05070 */
[----:B------:R-:W-:Y:S05]  /*3490*/  @P0 BRA `(.L_x_11995) ;  /* 0x0000000000c40947 */ /* 0x000fea0003800000 */
[----:B------:R4:W0:Y:S01]  /*34a0*/  LDS.128 R4, [R69] ;  /* 0x0000000045047984 */ /* 0x0008220000000c00 */
[----:B------:R-:W-:Y:S01]  /*34b0*/  ISETP.GE.AND P5, PT, R22, R62, PT ;  /* 0x0000003e1600720c */ /* 0x000fe20003fa6270 */
[----:B------:R-:W-:Y:S01]  /*34c0*/  BSSY B3, `(.L_x_11996) ;  /* 0x000002d000037945 */ /* 0x000fe20003800000 */
[----:B---3--:R-:W-:-:S04]  /*34d0*/  LEA R10, P0, R16, R14, 0x1 ;  /* 0x0000000e100a7211 */ /* 0x008fc800078008ff */
[----:B--2---:R-:W-:-:S07]  /*34e0*/  LEA.HI.X R11, R16, R63, R17, 0x1, P0 ;  /* 0x0000003f100b7211 */ /* 0x004fce00000f0c11 */
        /* <DEDUP_REMOVED lines=18> */
[----:B------:R-:W-:Y:S01]  /*3610*/  FFMA.FTZ R75, R6, R15, R43 ;  /* 0x0000000f064b7223 */ /* 0x000fe2000001002b */
[----:B------:R-:W-:-:S02]  /*3620*/  HADD2.F32 R5, -RZ, R4.H1_H1 ;  /* 0x30000004ff057230 */ /* 0x000fc40000004100 */
[C---:B------:R-:W-:Y:S01]  /*3630*/  FMUL.FTZ R56, R7.reuse, R56 ;  /* 0x0000003807387220 */ /* 0x040fe20000410000 */
[----:B------:R-:W-:Y:S02]  /*3640*/  HADD2.F32 R15, -RZ, R80.H0_H0 ;  /* 0x20000050ff0f7230 */ /* 0x000fe40000004100 */
        /* <DEDUP_REMOVED lines=20> */
.L_x_11997:
[----:B------:R-:W-:Y:S05]  /*3790*/  BSYNC B3 ;  /* 0x0000000000037941 */ /* 0x000fea0003800000 */
.L_x_11996:
[----:B0-----:R4:W-:Y:S02]  /*37a0*/  ST.E.128 desc[UR42][R10.64], R4 ;  /* 0x000000040a007985 */ /* 0x0019e4000c101d2a */
.L_x_11995:
[----:B------:R-:W-:Y:S05]  /*37b0*/  BSYNC B2 ;  /* 0x0000000000027941 */ /* 0x000fea0003800000 */
.L_x_11994:
[----:B------:R-:W-:-:S13]  /*37c0*/  LOP3.LUT P0, RZ, R48, 0x2, RZ, 0xc0, !PT ;  /* 0x0000000230ff7812 */ /* 0x000fda000780c0ff */
[----:B------:R-:W-:Y:S05]  /*37d0*/  @!P0 BRA `(.L_x_11993) ;  /* 0x0000000000c48947 */ /* 0x000fea0003800000 */
[----:B----4-:R4:W0:Y:S01]  /*37e0*/  LDS.128 R4, [R68] ;  /* 0x0000000044047984 */ /* 0x0108220000000c00 */
        /* <DEDUP_REMOVED lines=8> */
[----:B------:R-:W-:Y:S01]  /*3870*/  HADD2.F32 R6, -RZ, R5.H1_H1 ;  /* 0x30000005ff067230 */ /* 0x000fe20000004100 */
[--C-:B------:R-:W-:Y:S01]  /*3880*/  SHF.R.U64 R14, R38, 0x10, R39.reuse ;  /* 0x00000010260e7819 */ /* 0x100fe20000001227 */
[----:B------:R-:W-:Y:S01]  /*3890*/  HADD2.F32 R15, -RZ, R15.H0_H0 ;  /* 0x2000000fff0f7230 */ /* 0x000fe20000004100 */
[----:B------:R-:W-:Y:S01]  /*38a0*/  SHF.R.U32.HI R38, RZ, 0x10, R39 ;  /* 0x00000010ff267819 */ /* 0x000fe20000011627 */
[----:B------:R-:W-:Y:S02]  /*38b0*/  HADD2.F32 R40, -RZ, R40.H0_H0 ;  /* 0x20000028ff287230 */ /* 0x000fe40000004100 */
[--C-:B------:R-:W-:Y:S02]  /*38c0*/  HADD2.F32 R13, -RZ, R7.reuse.H1_H1 ;  /* 0x30000007ff0d7230 */ /* 0x100fe40000004100 */
[----:B------:R-:W-:Y:S01]  /*38d0*/  FMUL.FTZ R42, R6, R15 ;  /* 0x0000000f062a7220 */ /* 0x000fe20000410000 */
[----:B------:R-:W-:-:S02]  /*38e0*/  HADD2.F32 R7, -RZ, R7.H0_H0 ;  /* 0x20000007ff077230 */ /* 0x000fc40000004100 */
[----:B------:R-:W-:Y:S02]  /*38f0*/  HADD2.F32 R5, -RZ, R5.H0_H0 ;  /* 0x20000005ff057230 */ /* 0x000fe40000004100 */
[-C--:B------:R-:W-:Y:S01]  /*3900*/  FMUL.FTZ R56, R13, R40.reuse ;  /* 0x000000280d387220 */ /* 0x080fe20000410000 */
[----:B------:R-:W-:Y:S02]  /*3910*/  HADD2.F32 R14, -RZ, R14.H0_H0 ;  /* 0x2000000eff0e7230 */ /* 0x000fe40000004100 */
[----:B------:R-:W-:Y:S01]  /*3920*/  FMUL.FTZ R40, R7, R40 ;  /* 0x0000002807287220 */ /* 0x000fe20000410000 */
[----:B------:R-:W-:Y:S02]  /*3930*/  HADD2.F32 R38, -RZ, R38.H0_H0 ;  /* 0x20000026ff267230 */ /* 0x000fe40000004100 */
[C---:B------:R-:W-:Y:S01]  /*3940*/  FMUL.FTZ R15, R5.reuse, R15 ;  /* 0x0000000f050f7220 */ /* 0x040fe20000410000 */
[----:B------:R-:W-:Y:S01]  /*3950*/  FFMA.FTZ R42, R5, R14, -R42 ;  /* 0x0000000e052a7223 */ /* 0x000fe2000001082a */
[----:B------:R-:W-:-:S02]  /*3960*/  HADD2.F32 R5, -RZ, R4.H1_H1 ;  /* 0x30000004ff057230 */ /* 0x000fc40000004100 */
[----:B------:R-:W-:Y:S01]  /*3970*/  FFMA.FTZ R43, R13, R38, R40 ;  /* 0x000000260d2b7223 */ /* 0x000fe20000010028 */
[----:B------:R-:W-:Y:S01]  /*3980*/  FFMA.FTZ R41, R6, R14, R15 ;  /* 0x0000000e06297223 */ /* 0x000fe2000001000f */
[----:B------:R-:W-:Y:S02]  /*3990*/  HADD2.F32 R13, -RZ, R74.H0_H0 ;  /* 0x2000004aff0d7230 */ /* 0x000fe40000004100 */
[----:B------:R-:W-:Y:S01]  /*39a0*/  FFMA.FTZ R56, R7, R38, -R56 ;  /* 0x0000002607387223 */ /* 0x000fe20000010838 */
[----:B------:R-:W-:Y:S02]  /*39b0*/  HADD2.F32 R4, -RZ, R4.H0_H0 ;  /* 0x20000004ff047230 */ /* 0x000fe40000004100 */
[----:B------:R-:W-:Y:S02]  /*39c0*/  HADD2.F32 R15, -RZ, R74.H1_H1 ;  /* 0x3000004aff0f7230 */ /* 0x000fe40000004100 */
[----:B------:R-:W-:Y:S01]  /*39d0*/  FMUL.FTZ R39, R5, R13 ;  /* 0x0000000d05277220 */ /* 0x000fe20000410000 */
[----:B------:R-:W-:-:S02]  /*39e0*/  HADD2.F32 R6, -RZ, R12.H1_H1 ;  /* 0x3000000cff067230 */ /* 0x000fc40000004100 */
[----:B------:R-:W-:Y:S01]  /*39f0*/  FMUL.FTZ R14, R4, R13 ;  /* 0x0000000d040e7220 */ /* 0x000fe20000410000 */
[----:B------:R-:W-:Y:S02]  /*3a00*/  HADD2.F32 R12, -RZ, R12.H0_H0 ;  /* 0x2000000cff0c7230 */ /* 0x000fe40000004100 */
[--C-:B------:R-:W-:Y:S02]  /*3a10*/  HADD2.F32 R7, -RZ, R73.reuse.H1_H1 ;  /* 0x30000049ff077230 */ /* 0x100fe40000004100 */
[-C--:B------:R-:W-:Y:S01]  /*3a20*/  FMUL.FTZ R13, R6, R15.reuse ;  /* 0x0000000f060d7220 */ /* 0x080fe20000410000 */
[----:B------:R-:W-:Y:S02]  /*3a30*/  HADD2.F32 R73, -RZ, R73.H0_H0 ;  /* 0x20000049ff497230 */ /* 0x000fe40000004100 */
        /* <DEDUP_REMOVED lines=9> */
.L_x_11999:
[----:B------:R-:W-:Y:S05]  /*3ad0*/  BSYNC B2 ;  /* 0x0000000000027941 */ /* 0x000fea0003800000 */
.L_x_11998:
[----:B0-----:R0:W-:Y:S02]  /*3ae0*/  ST.E.128 desc[UR42][R10.64], R4 ;  /* 0x000000040a007985 */ /* 0x0011e4000c101d2a */
.L_x_11993:
[----:B------:R-:W-:Y:S05]  /*3af0*/  BSYNC B1 ;  /* 0x0000000000017941 */ /* 0x000fea0003800000 */
.L_x_11992:
[----:B------:R-:W-:-:S03]  /*3b00*/  UMOV UR4, 0xffffffff ;  /* 0xffffffff00047882 */ /* 0x000fc60000000000 */
[----:B------:R-:W-:Y:S05]  /*3b10*/  BRA.DIV UR4, `(.L_x_12000) ;  /* 0x000002aa04107947 */ /* 0x000fea000b800000 */
[----:B-1----:R-:W1:Y:S04]  /*3b20*/  SHFL.IDX PT, R59, R59, 0x1, 0x1c1f ;  /* 0x003c1f003b3b7f89 */ /* 0x002e6800000e0000 */
[----:B---3--:R3:W0:Y:S02]  /*3b30*/  SHFL.IDX PT, R14, R58, 0x1, 0x1c1f ;  /* 0x003c1f003a0e7f89 */ /* 0x00862400000e0000 */
.L_x_12358:
[----:B------:R-:W-:Y:S05]  /*3b40*/  @P4 BRA `(.L_x_12001) ;  /* 0x0000002000a44947 */ /* 0x000fea0003800000 */
[----:B0---4-:R-:W-:Y:S01]  /*3b50*/  LOP3.LUT R4, R48, 0x1, RZ, 0xc0, !PT ;  /* 0x0000000130047812 */ /* 0x011fe200078ec0ff */
[----:B------:R-:W-:Y:S03]  /*3b60*/  BSSY B1, `(.L_x_12002) ;  /* 0x0000034000017945 */ /* 0x000fe60003800000 */
[----:B------:R-:W-:-:S13]  /*3b70*/  ISETP.NE.U32.AND P0, PT, R4, 0x1, PT ;  /* 0x000000010400780c */ /* 0x000fda0003f05070 */
[----:B------:R-:W-:Y:S05]  /*3b80*/  @P0 BRA `(.L_x_12003) ;  /* 0x0000000000c40947 */ /* 0x000fea0003800000 */
[----:B------:R0:W4:Y:S01]  /*3b90*/  LDS.128 R4, [R69+0x2000] ;  /* 0x0020000045047984 */ /* 0x0001220000000c00 */
[----:B------:R-:W-:Y:S01]  /*3ba0*/  ISETP.GE.AND P4, PT, R22, R62, PT ;  /* 0x0000003e1600720c */ /* 0x000fe20003f86270 */
[----:B------:R-:W-:Y:S01]  /*3bb0*/  BSSY B2, `(.L_x_12004) ;  /* 0x000002d000027945 */ /* 0x000fe20003800000 */
[----:B------:R-:W-:-:S04]  /*3bc0*/  LEA R10, P0, R16, R14, 0x1 ;  /* 0x0000000e100a7211 */ /* 0x000fc800078008ff */
[----:B-1----:R-:W-:-:S07]  /*3bd0*/  LEA.HI.X R11, R16, R59, R17, 0x1, P0 ;  /* 0x0000003b100b7211 */ /* 0x002fce00000f0c11 */
[----:B0-----:R-:W-:Y:S05]  /*3be0*/  @P4 BRA `(.L_x_12005) ;  /* 0x0000000000a44947 */ /* 0x001fea0003800000 */
[--C-:B------:R-:W-:Y:S01]  /*3bf0*/  SHF.R.U64 R15, R34, 0x10, R35.reuse ;  /* 0x00000010220f7819 */ /* 0x100fe20000001223 */
[----:B----4-:R-:W-:Y:S01]  /*3c00*/  IMAD.MOV.U32 R12, RZ, RZ, R6 ;  /* 0x000000ffff0c7224 */ /* 0x010fe200078e0006 */
[----:B------:R-:W-:Y:S01]  /*3c10*/  SHF.R.U32.HI R34, RZ, 0x10, R35 ;  /* 0x00000010ff227819 */ /* 0x000fe20000011623 */
[----:B------:R-:W-:Y:S01]  /*3c20*/  HADD2.F32 R6, -RZ, R5.H1_H1 ;  /* 0x30000005ff067230 */ /* 0x000fe20000004100 */
        /* <DEDUP_REMOVED lines=13> */
[----:B------:R-:W-:Y:S01]  /*3d00*/  FFMA.FTZ R38, R5, R15, -R38 ;  /* 0x0000000f05267223 */ /* 0x000fe20000010826 */
[----:B------:R-:W-:-:S02]  /*3d10*/  HADD2.F32 R5, -RZ, R4.H1_H1 ;  /* 0x30000004ff057230 */ /* 0x000fc40000004100 */
[-C--:B------:R-:W-:Y:S01]  /*3d20*/  FFMA.FTZ R39, R13, R34.reuse, R36 ;  /* 0x000000220d277223 */ /* 0x080fe20000010024 */
        /* <DEDUP_REMOVED lines=21> */
.L_x_12005:
[----:B------:R-:W-:Y:S05]  /*3e80*/  BSYNC B2 ;  /* 0x0000000000027941 */ /* 0x000fea0003800000 */
.L_x_12004:
[----:B----4-:R0:W-:Y:S02]  /*3e90*/  ST.E.128 desc[UR42][R10.64], R4 ;  /* 0x000000040a007985 */ /* 0x0101e4000c101d2a */
.L_x_12003:
[----:B------:R-:W-:Y:S05]  /*3ea0*/  BSYNC B1 ;  /* 0x0000000000017941 */ /* 0x000fea0003800000 */
.L_x_12002:
[----:B------:R-:W-:-:S13]  /*3eb0*/  LOP3.LUT P0, RZ, R48, 0x2, RZ, 0xc0, !PT ;  /* 0x0000000230ff7812 */ /* 0x000fda000780c0ff */
[----:B------:R-:W-:Y:S05]  /*3ec0*/  @!P0 BRA `(.L_x_12001) ;  /* 0x0000001c00c48947 */ /* 0x000fea0003800000 */
[----:B0-----:R0:W4:Y:S01]  /*3ed0*/  LDS.128 R4, [R68+0x2000] ;  /* 0x0020000044047984 */ /* 0x0011220000000c00 */
[----:B------:R-:W-:Y:S01]  /*3ee0*/  ISETP.GE.AND P4, PT, R186, R62, PT ;  /* 0x0000003eba00720c */ /* 0x000fe20003f86270 */
[----:B------:R-:W-:Y:S01]  /*3ef0*/  BSSY B1, `(.L_x_12006) ;  /* 0x000002d000017945 */ /* 0x000fe20003800000 */
[----:B------:R-:W-:-:S04]  /*3f00*/  LEA R10, P0, R19, R14, 0x1 ;  /* 0x0000000e130a7211 */ /* 0x000fc800078008ff */
[----:B-1----:R-:W-:-:S07]  /*3f10*/  LEA.HI.X R11, R19, R59, R184, 0x1, P0 ;  /* 0x0000003b130b7211 */ /* 0x002fce00000f0cb8 */
[----:B0-----:R-:W-:Y:S05]  /*3f20*/  @P4 BRA `(.L_x_12007) ;  /* 0x0000000000a44947 */ /* 0x001fea0003800000 */
[--C-:B------:R-:W-:Y:S02]  /*3f30*/  SHF.R.U64 R13, R32, 0x10, R33.reuse ;  /* 0x00000010200d7819 */ /* 0x100fe40000001221 */
[----:B------:R-:W-:Y:S02]  /*3f40*/  SHF.R.U32.HI R32, RZ, 0x10, R33 ;  /* 0x00000010ff207819 */ /* 0x000fe40000011621 */
[--C-:B------:R-:W-:Y:S01]  /*3f50*/  SHF.R.U64 R12, R8, 0x10, R9.reuse ;  /* 0x00000010080c7819 */ /* 0x100fe20000001209 */
[----:B------:R-:W-:Y:S01]  /*3f60*/  HADD2.F32 R13, -RZ, R13.H0_H0 ;  /* 0x2000000dff0d7230 */ /* 0x000fe20000004100 */
[----:B------:R-:W-:Y:S01]  /*3f70*/  SHF.R.U32.HI R14, RZ, 0x10, R9 ;  /* 0x00000010ff0e7819 */ /* 0x000fe20000011609 */
[----:B------:R-:W-:Y:S01]  /*3f80*/  HADD2.F32 R32, -RZ, R32.H0_H0 ;  /* 0x20000020ff207230 */ /* 0x000fe20000004100 */
[----:B----4-:R-:W-:Y:S01]  /*3f90*/  MOV R8, R6 ;  /* 0x0000000600087202 */ /* 0x010fe20000000f00 */
[----:B------:R-:W-:Y:S02]  /*3fa0*/  HADD2.F32 R6, -RZ, R5.H1_H1 ;  /* 0x30000005ff067230 */ /* 0x000fe40000004100 */
[----:B------:R-:W-:-:S02]  /*3fb0*/  HADD2.F32 R9, -RZ, R7.H1_H1 ;  /* 0x30000007ff097230 */ /* 0x000fc40000004100 */
[----:B------:R-:W-:Y:S02]  /*3fc0*/  HADD2.F32 R7, -RZ, R7.H0_H0 ;  /* 0x20000007ff077230 */ /* 0x000fe40000004100 */
[-C--:B------:R-:W-:Y:S01]  /*3fd0*/  FMUL.FTZ R34, R6, R13.reuse ;  /* 0x0000000d06227220 */ /* 0x080fe20000410000 */
        /* <DEDUP_REMOVED lines=30> */
.L_x_12007:
[----:B------:R-:W-:Y:S05]  /*41c0*/  BSYNC B1 ;  /* 0x0000000000017941 */ /* 0x000fea0003800000 */
.L_x_12006:
[----:B----4-:R0:W-:Y:S01]  /*41d0*/  ST.E.128 desc[UR42][R10.64], R4 ;  /* 0x000000040a007985 */ /* 0x0101e2000c101d2a */
[----:B------:R-:W-:Y:S05]  /*41e0*/  BRA `(.L_x_12001) ;  /* 0x0000001800fc7947 */ /* 0x000fea0003800000 */
.L_x_11983:
        /* <DEDUP_REMOVED lines=12> */
[----:B------:R-:W-:Y:S02]  /*42b0*/  CS2R R4, SRZ ;  /* 0x0000000000047805 */ /* 0x000fe4000001ff00 */
[----:B------:R-:W-:-:S02]  /*42c0*/  ISETP.GE.OR P0, PT, R16, R62, P0 ;  /* 0x0000003e1000720c */ /* 0x000fc40000706670 */
[----:B------:R-:W-:-:S11]  /*42d0*/  ISETP.GE.OR P3, PT, R16, R62, P3 ;  /* 0x0000003e1000720c */ /* 0x000fd60001f66670 */
[----:B------:R-:W-:Y:S05]  /*42e0*/  @P0 BRA `(.L_x_12009) ;  /* 0x0000000000800947 */ /* 0x000fea0003800000 */
[----:B------:R-:W-:Y:S01]  /*42f0*/  SHF.R.S32.HI R5, RZ, 0x1f, R18 ;  /* 0x0000001fff057819 */ /* 0x000fe20000011412 */
[CC--:B------:R-:W-:Y:S01]  /*4300*/  IMAD.WIDE.U32 R6, R18.reuse, R12.reuse, R16 ;  /* 0x0000000c12067225 */ /* 0x0c0fe200078e0010 */
[----:B------:R-:W-:Y:S01]  /*4310*/  ULDC.64 UR6, c[0x0][0x400] ;  /* 0x0001000000067ab9 */ /* 0x000fe20000000a00 */
[----:B------:R-:W-:Y:S02]  /*4320*/  ULDC.64 UR4, c[0x0][0x3e8] ;  /* 0x0000fa0000047ab9 */ /* 0x000fe40000000a00 */
[C---:B------:R-:W-:Y:S02]  /*4330*/  IMAD R9, R5.reuse, R12, RZ ;  /* 0x0000000c05097224 */ /* 0x040fe400078e02ff */
[-C--:B------:R-:W-:Y:S02]  /*4340*/  IMAD R8, R5, R10.reuse, RZ ;  /* 0x0000000a05087224 */ /* 0x080fe400078e02ff */
[C---:B------:R-:W-:Y:S01]  /*4350*/  IMAD R39, R18.reuse, R13, R9 ;  /* 0x0000000d12277224 */ /* 0x040fe200078e0209 */
[----:B------:R-:W-:Y:S01]  /*4360*/  SHF.R.S32.HI R9, RZ, 0x1f, R44 ;  /* 0x0000001fff097819 */ /* 0x000fe2000001142c */
[----:B------:R-:W-:-:S04]  /*4370*/  IMAD.WIDE.U32 R4, R18, R10, R16 ;  /* 0x0000000a12047225 */ /* 0x000fc800078e0010 */
[-C--:B------:R-:W-:Y:S02]  /*4380*/  IMAD R37, R18, R11.reuse, R8 ;  /* 0x0000000b12257224 */ /* 0x080fe400078e0208 */
[----:B------:R-:W-:Y:S02]  /*4390*/  IMAD R8, R9, R10, RZ ;  /* 0x0000000a09087224 */ /* 0x000fe400078e02ff */
[----:B------:R-:W-:Y:S02]  /*43a0*/  IMAD.IADD R5, R37, 0x1, R5 ;  /* 0x0000000125057824 */ /* 0x000fe400078e0205 */
[----:B------:R-:W-:Y:S02]  /*43b0*/  IMAD.IADD R7, R39, 0x1, R7 ;  /* 0x0000000127077824 */ /* 0x000fe400078e0207 */
[----:B------:R-:W-:Y:S02]  /*43c0*/  IMAD R36, R9, R12, RZ ;  /* 0x0000000c09247224 */ /* 0x000fe400078e02ff */
[----:B------:R-:W-:-:S02]  /*43d0*/  IMAD R9, R44, R11, R8 ;  /* 0x0000000b2c097224 */ /* 0x000fc400078e0208 */
[----:B------:R-:W-:-:S04]  /*43e0*/  IMAD.WIDE.U32 R4, R44, R10, R4 ;  /* 0x0000000a2c047225 */ /* 0x000fc800078e0004 */
[C---:B------:R-:W-:Y:S02]  /*43f0*/  IMAD R37, R44.reuse, R13, R36 ;  /* 0x0000000d2c257224 */ /* 0x040fe400078e0224 */
[----:B------:R-:W-:-:S04]  /*4400*/  IMAD.WIDE.U32 R6, R44, R12, R6 ;  /* 0x0000000c2c067225 */ /* 0x000fc800078e0006 */
[----:B------:R-:W-:Y:S02]  /*4410*/  IMAD.IADD R5, R9, 0x1, R5 ;  /* 0x0000000109057824 */ /* 0x000fe400078e0205 */
        /* <DEDUP_REMOVED lines=10> */
[----:B------:R-:W-:-:S03]  /*44c0*/  LEA.HI.X R37, R6, UR7, R5, 0x1, P4 ;  /* 0x0000000706257c11 */ /* 0x000fc6000a0f0c05 */
[----:B------:R0:W5:Y:S04]  /*44d0*/  LDG.E.128 R4, desc[UR42][R8.64] ;  /* 0x0000002a08047981 */ /* 0x000168000c1e1d00 */
[----:B------:R-:W5:Y:S02]  /*44e0*/  LDG.E.128 R36, desc[UR42][R36.64] ;  /* 0x0000002a24247981 */ /* 0x000f64000c1e1d00 */
.L_x_12009:
[----:B------:R-:W-:Y:S05]  /*44f0*/  BSYNC B1 ;  /* 0x0000000000017941 */ /* 0x000fea0003800000 */
.L_x_12008:
[----:B------:R-:W-:Y:S01]  /*4500*/  BSSY B1, `(.L_x_12010) ;  /* 0x000002d000017945 */ /* 0x000fe20003800000 */
[----:B-----5:R-:W-:Y:S01]  /*4510*/  IMAD.MOV.U32 R56, RZ, RZ, R6 ;  /* 0x000000ffff387224 */ /* 0x020fe200078e0006 */
[----:B------:R-:W-:Y:S01]  /*4520*/  CS2R R40, SRZ ;  /* 0x0000000000287805 */ /* 0x000fe2000001ff00 */
[----:B------:R-:W-:Y:S01]  /*4530*/  IMAD.MOV.U32 R57, RZ, RZ, R7 ;  /* 0x000000ffff397224 */ /* 0x000fe200078e0007 */
[----:B------:R-:W-:Y:S06]  /*4540*/  @P3 BRA `(.L_x_12011) ;  /* 0x0000000000a03947 */ /* 0x000fec0003800000 */
[----:B------:R-:W-:Y:S01]  /*4550*/  SHF.R.S32.HI R35, RZ, 0x1f, R18 ;  /* 0x0000001fff237819 */ /* 0x000fe20000011412 */
[----:B------:R-:W-:Y:S01]  /*4560*/  IMAD.MOV.U32 R40, RZ, RZ, R16 ;  /* 0x000000ffff287224 */ /* 0x000fe200078e0010 */
[----:B0-----:R-:W-:Y:S01]  /*4570*/  SHF.L.U64.HI R9, R10, 0x6, R11 ;  /* 0x000000060a097819 */ /* 0x001fe2000001020b */
[----:B------:R-:W-:Y:S01]  /*4580*/  IMAD.MOV.U32 R41, RZ, RZ, R17 ;  /* 0x000000ffff297224 */ /* 0x000fe200078e0011 */
[----:B------:R-:W-:Y:S01]  /*4590*/  SHF.R.S32.HI R15, RZ, 0x1f, R44 ;  /* 0x0000001fff0f7819 */ /* 0x000fe2000001142c */
[C---:B------:R-:W-:Y:S01]  /*45a0*/  IMAD R55, R35.reuse, R12, RZ ;  /* 0x0000000c23377224 */ /* 0x040fe200078e02ff */
[----:B------:R-:W-:Y:S01]  /*45b0*/  SHF.L.U64.HI R33, R12, 0x6, R13 ;  /* 0x000000060c217819 */ /* 0x000fe2000001020d */
[-C--:B------:R-:W-:Y:S01]  /*45c0*/  IMAD R42, R35, R10.reuse, RZ ;  /* 0x0000000a232a7224 */ /* 0x080fe200078e02ff */
[----:B------:R-:W-:Y:S01]  /*45d0*/  ULDC.64 UR4, c[0x0][0x3e8] ;  /* 0x0000fa0000047ab9 */ /* 0x000fe20000000a00 */
[----:B------:R-:W-:Y:S01]  /*45e0*/  IMAD.SHL.U32 R8, R10, 0x40, RZ ;  /* 0x000000400a087824 */ /* 0x000fe200078e00ff */
[----:B------:R-:W-:Y:S01]  /*45f0*/  ULDC.64 UR6, c[0x0][0x400] ;  /* 0x0001000000067ab9 */ /* 0x000fe20000000a00 */
[----:B------:R-:W-:-:S04]  /*4600*/  IMAD.WIDE.U32 R34, R18, R10, R40 ;  /* 0x0000000a12227225 */ /* 0x000fc800078e0028 */
[----:B------:R-:W-:-:S04]  /*4610*/  IMAD.WIDE.U32 R40, R18, R12, R40 ;  /* 0x0000000c12287225 */ /* 0x000fc800078e0028 */
[C---:B------:R-:W-:Y:S02]  /*4620*/  IMAD R55, R18.reuse, R13, R55 ;  /* 0x0000000d12377224 */ /* 0x040fe400078e0237 */
[----:B------:R-:W-:Y:S02]  /*4630*/  IMAD R43, R18, R11, R42 ;  /* 0x0000000b122b7224 */ /* 0x000fe400078e022a */
[----:B------:R-:W-:Y:S01]  /*4640*/  IMAD.WIDE.U32 R8, R14, 0x60, R8 ;  /* 0x000000600e087825 */ /* 0x000fe200078e0008 */
[----:B------:R-:W-:-:S03]  /*4650*/  IADD3 R41, R55, R41, RZ ;  /* 0x0000002937297210 */ /* 0x000fc60007ffe0ff */
[-C--:B------:R-:W-:Y:S02]  /*4660*/  IMAD R14, R15, R10.reuse, RZ ;  /* 0x0000000a0f0e7224 */ /* 0x080fe400078e02ff */
[----:B------:R-:W-:Y:S02]  /*4670*/  IMAD.IADD R35, R43, 0x1, R35 ;  /* 0x000000012b237824 */ /* 0x000fe400078e0223 */
[----:B------:R-:W-:Y:S02]  /*4680*/  IMAD.SHL.U32 R32, R12, 0x40, RZ ;  /* 0x000000400c207824 */ /* 0x000fe400078e00ff */
[C---:B------:R-:W-:Y:S02]  /*4690*/  IMAD R14, R44.reuse, R11, R14 ;  /* 0x0000000b2c0e7224 */ /* 0x040fe400078e020e */
[----:B------:R-:W-:Y:S02]  /*46a0*/  IMAD R63, R63, 0x60, RZ ;  /* 0x000000603f3f7824 */ /* 0x000fe400078e02ff */
[----:B------:R-:W-:-:S04]  /*46b0*/  IMAD.WIDE.U32 R10, R44, R10, R34 ;  /* 0x0000000a2c0a7225 */ /* 0x000fc800078e0022 */
[----:B------:R-:W-:-:S04]  /*46c0*/  IMAD.WIDE.U32 R32, R54, 0x60, R32 ;  /* 0x0000006036207825 */ /* 0x000fc800078e0020 */
[-C--:B------:R-:W-:Y:S02]  /*46d0*/  IMAD R15, R15, R12.reuse, RZ ;  /* 0x0000000c0f0f7224 */ /* 0x080fe400078e02ff */
[----:B------:R-:W-:Y:S02]  /*46e0*/  IMAD R67, R67, 0x60, RZ ;  /* 0x0000006043437824 */ /* 0x000fe400078e02ff */
[----:B------:R-:W-:-:S04]  /*46f0*/  IMAD.WIDE.U32 R40, R44, R12, R40 ;  /* 0x0000000c2c287225 */ /* 0x000fc800078e0028 */
[----:B------:R-:W-:Y:S01]  /*4700*/  IMAD.IADD R63, R63, 0x1, R9 ;  /* 0x000000013f3f7824 */ /* 0x000fe200078e0209 */
[----:B------:R-:W-:Y:S01]  /*4710*/  IADD3 R9, P0, R8, R10, RZ ;  /* 0x0000000a08097210 */ /* 0x000fe20007f1e0ff */
[----:B------:R-:W-:Y:S01]  /*4720*/  IMAD R15, R44, R13, R15 ;  /* 0x0000000d2c0f7224 */ /* 0x000fe200078e020f */
[----:B------:R-:W-:Y:S01]  /*4730*/  IADD3 R8, P3, R32, R40, RZ ;  /* 0x0000002820087210 */ /* 0x000fe20007f7e0ff */
[----:B------:R-:W-:Y:S01]  /*4740*/  IMAD.IADD R67, R67, 0x1, R33 ;  /* 0x0000000143437824 */ /* 0x000fe200078e0221 */
[----:B------:R-:W-:Y:S02]  /*4750*/  IADD3.X R10, R63, R14, R11, P0, !PT ;  /* 0x0000000e3f0a7210 */ /* 0x000fe400007fe40b */
[----:B------:R-:W-:Y:S02]  /*4760*/  LEA R32, P0, R9, UR4, 0x1 ;  /* 0x0000000409207c11 */ /* 0x000fe4000f8008ff */
[----:B------:R-:W-:Y:S02]  /*4770*/  IADD3.X R41, R67, R15, R41, P3, !PT ;  /* 0x0000000f43297210 */ /* 0x000fe40001ffe429 */
[----:B------:R-:W-:-:S02]  /*4780*/  LEA R40, P3, R8, UR6, 0x1 ;  /* 0x0000000608287c11 */ /* 0x000fc4000f8608ff */
[----:B------:R-:W-:Y:S02]  /*4790*/  LEA.HI.X R33, R9, UR5, R10, 0x1, P0 ;  /* 0x0000000509217c11 */ /* 0x000fe400080f0c0a */
[----:B------:R-:W-:-:S04]  /*47a0*/  LEA.HI.X R41, R8, UR7, R41, 0x1, P3 ;  /* 0x0000000708297c11 */ /* 0x000fc800098f0c29 */
[----:B------:R-:W5:Y:S04]  /*47b0*/  LDG.E.128 R32, desc[UR42][R32.64] ;  /* 0x0000002a20207981 */ /* 0x000f68000c1e1d00 */
[----:B------:R-:W5:Y:S02]  /*47c0*/  LDG.E.128 R40, desc[UR42][R40.64] ;  /* 0x0000002a28287981 */ /* 0x000f64000c1e1d00 */
.L_x_12011:
[----:B------:R-:W-:Y:S05]  /*47d0*/  BSYNC B1 ;  /* 0x0000000000017941 */ /* 0x000fea0003800000 */
.L_x_12010:
[----:B------:R-:W-:Y:S01]  /*47e0*/  ULOP3.LUT UR4, UR36, 0x1, URZ, 0xfc, !UPT ;  /* 0x0000000124047892 */ /* 0x000fe2000f8efc3f */
[----:B0-----:R-:W-:Y:S01]  /*47f0*/  IMAD.MOV.U32 R8, RZ, RZ, R4 ;  /* 0x000000ffff087224 */ /* 0x001fe200078e0004 */
[----:B------:R-:W-:Y:S01]  /*4800*/  PRMT R72, R72, 0x5410, R56 ;  /* 0x0000541048487816 */ /* 0x000fe20000000038 */
[----:B------:R-:W-:Y:S01]  /*4810*/  IMAD.MOV.U32 R9, RZ, RZ, R5 ;  /* 0x000000ffff097224 */ /* 0x000fe200078e0005 */
[----:B------:R-:W-:Y:S01]  /*4820*/  UISETP.NE.AND UP0, UPT, UR4, 0x3, UPT ;  /* 0x000000030400788c */ /* 0x000fe2000bf05270 */
        /* <DEDUP_REMOVED lines=8> */
[----:B-----5:R-:W-:Y:S01]  /*48b0*/  IMAD.MOV.U32 R11, RZ, RZ, R34 ;  /* 0x000000ffff0b7224 */ /* 0x020fe200078e0022 */
[----:B------:R-:W-:-:S02]  /*48c0*/  PLOP3.LUT P3, PT, PT, PT, UP0, 0x80, 0x0 ;  /* 0x000000000000781c */ /* 0x000fc40003f6f008 */
        /* <DEDUP_REMOVED lines=8> */
[----:B------:R-:W-:Y:S02]  /*4950*/  ISETP.GE.AND P4, PT, R16, R62, PT ;  /* 0x0000003e1000720c */ /* 0x000fe40003f86270 */
[----:B------:R-:W-:Y:S01]  /*4960*/  PRMT R68, R68, 0x5410, R8 ;  /* 0x0000541044447816 */ /* 0x000fe20000000008 */
[----:B------:R-:W-:Y:S01]  /*4970*/  IMAD.MOV.U32 R8, RZ, RZ, R42 ;  /* 0x000000ffff087224 */ /* 0x000fe200078e002a */
[----:B------:R-:W-:Y:S01]  /*4980*/  PRMT R69, R9, 0x5410, R10 ;  /* 0x0000541009457816 */ /* 0x000fe2000000000a */
[----:B------:R-:W-:Y:S01]  /*4990*/  IMAD.MOV.U32 R9, RZ, RZ, R43 ;  /* 0x000000ffff097224 */ /* 0x000fe200078e002b */
[----:B------:R-:W-:-:S04]  /*49a0*/  MOV R10, R40 ;  /* 0x00000028000a7202 */ /* 0x000fc80000000f00 */
[----:B------:R-:W-:Y:S02]  /*49b0*/  PRMT R70, R8, 0x5410, R9 ;  /* 0x0000541008467816 */ /* 0x000fe40000000009 */
[----:B------:R-:W-:Y:S01]  /*49c0*/  PRMT R71, R10, 0x5410, R11 ;  /* 0x000054100a477816 */ /* 0x000fe2000000000b */
[----:B------:R-:W-:Y:S06]  /*49d0*/  @!P3 BRA `(.L_x_12012) ;  /* 0x000000000004b947 */ /* 0x000fec0003800000 */
[----:B------:R-:W-:Y:S01]  /*49e0*/  BPT.TRAP 0x1 ;  /* 0x000000040000795c */ /* 0x000fe20000300000 */
.L_x_12012:
[----:B------:R-:W-:Y:S01]  /*49f0*/  IMAD R54, R152, 0x8, R2 ;  /* 0x0000000898367824 */ /* 0x000fe200078e0202 */
[----:B------:R-:W-:Y:S01]  /*4a00*/  SHF.L.U32 R55, R185, 0x1f, RZ ;  /* 0x0000001fb9377819 */ /* 0x000fe200000006ff */
[----:B------:R-:W-:Y:S01]  /*4a10*/  BSSY B1, `(.L_x_12013) ;  /* 0x0000005000017945 */ /* 0x000fe20003800000 */
[----:B------:R-:W-:Y:S02]  /*4a20*/  LOP3.LUT R8, R48, 0x1, RZ, 0xc0, !PT ;  /* 0x0000000130087812 */ /* 0x000fe400078ec0ff */
[----:B------:R-:W0:Y:S02]  /*4a30*/  SYNCS.PHASECHK.TRANS64.TRYWAIT P5, [R54+URZ+0x22890], R55 ;  /* 0x02289037360075a7 */ /* 0x000e2400080a017f */
[----:B------:R-:W-:Y:S01]  /*4a40*/  ISETP.NE.U32.AND P0, PT, R8, 0x1, PT ;  /* 0x000000010800780c */ /* 0x000fe20003f05070 */
[----:B0-----:R-:W-:-:S12]  /*4a50*/  @!P5 BRA `(.L_x_12014) ;  /* 0x000002980088d947 */ /* 0x001fd80003800000 */
.L_x_12359:
[----:B------:R-:W-:Y:S05]  /*4a60*/  BSYNC B1 ;  /* 0x0000000000017941 */ /* 0x000fea0003800000 */
.L_x_12013:
[----:B------:R-:W-:-:S03]  /*4a70*/  UMOV UR4, 0xffffffff ;  /* 0xffffffff00047882 */ /* 0x000fc60000000000 */
[----:B------:R-:W-:Y:S05]  /*4a80*/  BRA.DIV UR4, `(.L_x_12015) ;  /* 0x0000029a04907947 */ /* 0x000fea000b800000 */
[----:B------:R1:W2:Y:S04]  /*4a90*/  SHFL.IDX PT, R63, R59, RZ, 0x1c1f ;  /* 0x001c1fff3b3f7589 */ /* 0x0002a800000e0000 */
[----:B------:R1:W3:Y:S02]  /*4aa0*/  SHFL.IDX PT, R14, R58, RZ, 0x1c1f ;  /* 0x001c1fff3a0e7589 */ /* 0x0002e400000e0000 */
.L_x_12363:
[----:B------:R-:W-:Y:S01]  /*4ab0*/  ISETP.GE.OR P5, PT, R18, R66, P0 ;  /* 0x000000421200720c */ /* 0x000fe200007a6670 */
[----:B------:R-:W-:Y:S01]  /*4ac0*/  BSSY B1, `(.L_x_12016) ;  /* 0x0000073000017945 */ /* 0x000fe20003800000 */
[----:B------:R-:W-:Y:S02]  /*4ad0*/  IMAD.SHL.U32 R67, R62, 0x2, RZ ;  /* 0x000000023e437824 */ /* 0x000fe400078e00ff */
[----:B---3--:R-:W-:-:S09]  /*4ae0*/  IMAD.MOV.U32 R62, RZ, RZ, R14 ;  /* 0x000000ffff3e7224 */ /* 0x008fd200078e000e */
[----:B------:R-:W-:Y:S05]  /*4af0*/  @P5 BRA `(.L_x_12017) ;  /* 0x0000000400bc5947 */ /* 0x000fea0003800000 */
[----:B------:R-:W3:Y:S01]  /*4b00*/  LDC R12, c[0x0][0x2f4] ;  /* 0x0000bd00ff0c7b82 */ /* 0x000ee20000000800 */
[----:B------:R-:W-:Y:S01]  /*4b10*/  IMAD.SHL.U32 R57, R52, 0x8, RZ ;  /* 0x0000000834397824 */ /* 0x000fe200078e00ff */
[----:B------:R-:W-:Y:S01]  /*4b20*/  BSSY B2, `(.L_x_12018) ;  /* 0x000006a000027945 */ /* 0x000fe20003800000 */
[----:B---3--:R-:W-:-:S05]  /*4b30*/  IMAD.IADD R8, R12, 0x1, -R67 ;  /* 0x000000010c087824 */ /* 0x008fca00078e0a43 */
[----:B------:R-:W-:-:S04]  /*4b40*/  SEL R8, R67, R8, !P1 ;  /* 0x0000000843087207 */ /* 0x000fc80004800000 */
[----:B------:R-:W-:-:S04]  /*4b50*/  SHF.R.S32.HI R9, RZ, 0x1f, R8 ;  /* 0x0000001fff097819 */ /* 0x000fc80000011408 */
[----:B------:R-:W-:Y:S02]  /*4b60*/  LEA.HI R9, R9, R8, RZ, 0x4 ;  /* 0x0000000809097211 */ /* 0x000fe400078f20ff */
[----:B------:R-:W-:Y:S01]  /*4b70*/  LOP3.LUT R8, R20, 0x38, R57, 0xf8, !PT ;  /* 0x0000003814087812 */ /* 0x000fe200078ef839 */
[----:B--2---:R-:W-:Y:S01]  /*4b80*/  IMAD.WIDE R56, R57, 0x2, R62 ;  /* 0x0000000239387825 */ /* 0x004fe200078e023e */
[----:B------:R-:W-:-:S05]  /*4b90*/  LEA.HI.SX32 R9, R9, R52, 0x1c ;  /* 0x0000003409097211 */ /* 0x000fca00078fe2ff */
[----:B------:R-:W-:Y:S01]  /*4ba0*/  IMAD.SHL.U32 R73, R9, 0x8, RZ ;  /* 0x0000000809497824 */ /* 0x000fe200078e00ff */
[----:B------:R-:W-:-:S04]  /*4bb0*/  LOP3.LUT R9, R8, R21, RZ, 0x3c, !PT ;  /* 0x0000001508097212 */ /* 0x000fc800078e3cff */
[----:B------:R-:W-:Y:S01]  /*4bc0*/  LOP3.LUT R10, R20, 0x38, R73, 0xf8, !PT ;  /* 0x00000038140a7812 */ /* 0x000fe200078ef849 */
[----:B------:R-:W-:Y:S01]  /*4bd0*/  IMAD R9, R188, 0x200, R9 ;  /* 0x00000200bc097824 */ /* 0x000fe200078e0209 */
[----:B------:R-:W-:Y:S02]  /*4be0*/  ISETP.GE.AND P5, PT, R73, R12, PT ;  /* 0x0000000c4900720c */ /* 0x000fe40003fa6270 */
[----:B------:R-:W-:Y:S01]  /*4bf0*/  LOP3.LUT R11, R10, R21, RZ, 0x3c, !PT ;  /* 0x000000150a0b7212 */ /* 0x000fe200078e3cff */
[----:B------:R-:W-:-:S04]  /*4c00*/  IMAD R9, R152, 0x1800, R9 ;  /* 0x0000180098097824 */ /* 0x000fc800078e0209 */
[----:B------:R-:W-:Y:S02]  /*4c10*/  IMAD R11, R188, 0x200, R11 ;  /* 0x00000200bc0b7824 */ /* 0x000fe400078e020b */
[----:B------:R-:W-:Y:S02]  /*4c20*/  IMAD R9, R9, 0x2, R2 ;  /* 0x0000000209097824 */ /* 0x000fe400078e0202 */
[----:B------:R-:W-:Y:S02]  /*4c30*/  IMAD R11, R152, 0x1800, R11 ;  /* 0x00001800980b7824 */ /* 0x000fe400078e020b */
[----:B------:R-:W-:-:S04]  /*4c40*/  @!P5 IMAD.WIDE R62, R73, 0x2, R62 ;  /* 0x00000002493ed825 */ /* 0x000fc800078e023e */
[----:B------:R-:W-:Y:S02]  /*4c50*/  IMAD R12, R11, 0x2, R2 ;  /* 0x000000020b0c7824 */ /* 0x000fe400078e0202 */
[----:B------:R-:W2:Y:S04]  /*4c60*/  LDS.128 R8, [R9+0x1c400] ;  /* 0x01c4000009087984 */ /* 0x000ea80000000c00 */
[----:B------:R-:W3:Y:S01]  /*4c70*/  LDS.128 R12, [R12+0x1c400] ;  /* 0x01c400000c0c7984 */ /* 0x000ee20000000c00 */
[----:B------:R-:W-:Y:S05]  /*4c80*/  @P4 BRA `(.L_x_12019) ;  /* 0x00000004004c4947 */ /* 0x000fea0003800000 */
[----:B------:R-:W-:Y:S02]  /*4c90*/  SHF.R.U32.HI R75, RZ, 0x10, R37 ;  /* 0x00000010ff4b7819 */ /* 0x000fe40000011625 */
[----:B------:R-:W-:Y:S02]  /*4ca0*/  SHF.R.U64 R73, R4, 0x10, R5 ;  /* 0x0000001004497819 */ /* 0x000fe40000001205 */
[----:B------:R-:W-:Y:S01]  /*4cb0*/  SHF.R.U64 R36, R36, 0x10, R37 ;  /* 0x0000001024247819 */ /* 0x000fe20000001225 */
[----:B--2---:R-:W-:Y:S01]  /*4cc0*/  IMAD.MOV.U32 R37, RZ, RZ, R8 ;  /* 0x000000ffff257224 */ /* 0x004fe200078e0008 */
[----:B------:R-:W-:Y:S01]  /*4cd0*/  SHF.R.U32.HI R76, RZ, 0x10, R5 ;  /* 0x00000010ff4c7819 */ /* 0x000fe20000011605 */
[----:B---3--:R-:W-:Y:S01]  /*4ce0*/  HADD2.F32 R8, -RZ, R13.H1_H1 ;  /* 0x3000000dff087230 */ /* 0x008fe20000004100 */
[--C-:B------:R-:W-:Y:S01]  /*4cf0*/  SHF.R.U64 R4, R6, 0x10, R7.reuse ;  /* 0x0000001006047819 */ /* 0x100fe20000001207 */
[----:B------:R-:W-:Y:S01]  /*4d00*/  HADD2.F32 R6, -RZ, R9.H0_H0 ;  /* 0x20000009ff067230 */ /* 0x000fe20000004100 */
[----:B------:R-:W-:Y:S01]  /*4d10*/  SHF.R.U32.HI R80, RZ, 0x10, R7 ;  /* 0x00000010ff507819 */ /* 0x000fe20000011607 */
[----:B------:R-:W-:Y:S01]  /*4d20*/  HADD2.F32 R75, -RZ, R75.H0_H0 ;  /* 0x2000004bff4b7230 */ /* 0x000fe20000004100 */
[--C-:B------:R-:W-:Y:S01]  /*4d30*/  SHF.R.U64 R5, R38, 0x10, R39.reuse ;  /* 0x0000001026057819 */ /* 0x100fe20000001227 */
[----:B------:R-:W-:Y:S01]  /*4d40*/  HADD2.F32 R7, -RZ, R13.H0_H0 ;  /* 0x2000000dff077230 */ /* 0x000fe20000004100 */
[----:B------:R-:W-:Y:S01]  /*4d50*/  SHF.R.U32.HI R79, RZ, 0x10, R39 ;  /* 0x00000010ff4f7819 */ /* 0x000fe20000011627 */
[----:B------:R-:W-:-:S02]  /*4d60*/  HADD2.F32 R39, -RZ, R77.H1_H1 ;  /* 0x3000004dff277230 */ /* 0x000fc40000004100 */
[----:B------:R-:W-:Y:S01]  /*4d70*/  FMUL.FTZ R78, R8, R75 ;  /* 0x0000004b084e7220 */ /* 0x000fe20000410000 */
[----:B------:R-:W-:Y:S02]  /*4d80*/  HADD2.F32 R9, -RZ, R9.H1_H1 ;  /* 0x30000009ff097230 */ /* 0x000fe40000004100 */
[----:B------:R-:W-:Y:S02]  /*4d90*/  IMAD.MOV.U32 R38, RZ, RZ, R12 ;  /* 0x000000ffff267224 */ /* 0x000fe400078e000c */
        /* <DEDUP_REMOVED lines=10> */
[----:B------:R-:W-:Y:S02]  /*4e40*/  HADD2.F32 R75, -RZ, R81.H1_H1 ;  /* 0x30000051ff4b7230 */ /* 0x000fe40000004100 */
[----:B------:R-:W-:Y:S01]  /*4e50*/  HADD2.F32 R13, -RZ, R15.H0_H0 ;  /* 0x2000000fff0d7230 */ /* 0x000fe20000004100 */
[----:B------:R-:W-:Y:S01]  /*4e60*/  F2FP.F16.F32.PACK_AB R9, R9, R6 ;  /* 0x000000060909723e */ /* 0x000fe200000000ff */
[----:B------:R-:W-:Y:S02]  /*4e70*/  HADD2.F32 R12, -RZ, R11.H0_H0 ;  /* 0x2000000bff0c7230 */ /* 0x000fe40000004100 */
[----:B------:R-:W-:Y:S02]  /*4e80*/  HADD2.F32 R15, -RZ, R15.H1_H1 ;  /* 0x3000000fff0f7230 */ /* 0x000fe40000004100 */
[----:B------:R-:W-:Y:S01]  /*4e90*/  FMUL.FTZ R77, R13, R75 ;  /* 0x0000004b0d4d7220 */ /* 0x000fe20000410000 */
[----:B------:R-:W-:-:S02]  /*4ea0*/  HADD2.F32 R78, -RZ, R79.H0_H0 ;  /* 0x2000004fff4e7230 */ /* 0x000fc40000004100 */
[----:B------:R-:W-:Y:S02]  /*4eb0*/  HADD2.F32 R76, -RZ, R80.H0_H0 ;  /* 0x20000050ff4c7230 */ /* 0x000fe40000004100 */
[C---:B------:R-:W-:Y:S01]  /*4ec0*/  FMUL.FTZ R80, R12.reuse, R75 ;  /* 0x0000004b0c507220 */ /* 0x040fe20000410000 */
[----:B------:R-:W-:Y:S02]  /*4ed0*/  HADD2.F32 R11, -RZ, R11.H1_H1 ;  /* 0x3000000bff0b7230 */ /* 0x000fe40000004100 */
[-C--:B------:R-:W-:Y:S01]  /*4ee0*/  FMUL.FTZ R82, R15, R78.reuse ;  /* 0x0000004e0f527220 */ /* 0x080fe20000410000 */
[-C--:B------:R-:W-:Y:S01]  /*4ef0*/  FFMA.FTZ R77, R12, R39.reuse, -R77 ;  /* 0x000000270c4d7223 */ /* 0x080fe2000001084d */
[----:B------:R-:W-:Y:S01]  /*4f00*/  FFMA.FTZ R80, R13, R39, R80 ;  /* 0x000000270d507223 */ /* 0x000fe20000010050 */
[--C-:B------:R-:W-:Y:S02]  /*4f10*/  HADD2.F32 R13, -RZ, R74.reuse.H0_H0 ;  /* 0x2000004aff0d7230 */ /* 0x100fe40000004100 */
[C---:B------:R-:W-:Y:S01]  /*4f20*/  FMUL.FTZ R78, R11.reuse, R78 ;  /* 0x0000004e0b4e7220 */ /* 0x040fe20000410000 */
[----:B------:R-:W-:Y:S01]  /*4f30*/  FFMA.FTZ R82, R11, R76, -R82 ;  /* 0x0000004c0b527223 */ /* 0x000fe20000010852 */
[----:B------:R-:W-:-:S02]  /*4f40*/  HADD2.F32 R74, -RZ, R74.H1_H1 ;  /* 0x3000004aff4a7230 */ /* 0x000fc40000004100 */
[----:B------:R-:W-:Y:S02]  /*4f50*/  HADD2.F32 R12, -RZ, R38.H0_H0 ;  /* 0x20000026ff0c7230 */ /* 0x000fe40000004100 */
[----:B------:R-:W-:Y:S01]  /*4f60*/  FFMA.FTZ R75, R15, R76, R78 ;  /* 0x0000004c0f4b7223 */ /* 0x000fe2000001004e */
[--C-:B------:R-:W-:Y:S02]  /*4f70*/  HADD2.F32 R11, -RZ, R37.reuse.H0_H0 ;  /* 0x20000025ff0b7230 */ /* 0x100fe40000004100 */
[----:B------:R-:W-:Y:S02]  /*4f80*/  HADD2.F32 R36, -RZ, R36.H0_H0 ;  /* 0x20000024ff247230 */ /* 0x000fe40000004100 */
[-C--:B------:R-:W-:Y:S01]  /*4f90*/  FMUL.FTZ R76, R12, R74.reuse ;  /* 0x0000004a0c4c7220 */ /* 0x080fe20000410000 */
[----:B------:R-:W-:Y:S02]  /*4fa0*/  HADD2.F32 R38, -RZ, R38.H1_H1 ;  /* 0x30000026ff267230 */ /* 0x000fe40000004100 */
[----:B------:R-:W-:Y:S01]  /*4fb0*/  FMUL.FTZ R15, R11, R74 ;  /* 0x0000004a0b0f7220 */ /* 0x000fe20000410000 */
[----:B------:R-:W-:-:S02]  /*4fc0*/  HADD2.F32 R37, -RZ, R37.H1_H1 ;  /* 0x30000025ff257230 */ /* 0x000fc40000004100 */
[-C--:B------:R-:W-:Y:S01]  /*4fd0*/  FFMA.FTZ R76, R11, R13.reuse, -R76 ;  /* 0x0000000d0b4c7223 */ /* 0x080fe2000001084c */
[----:B------:R-:W-:Y:S02]  /*4fe0*/  HADD2.F32 R73, -RZ, R73.H0_H0 ;  /* 0x20000049ff497230 */ /* 0x000fe40000004100 */
[-C--:B------:R-:W-:Y:S01]  /*4ff0*/  FMUL.FTZ R74, R38, R36.reuse ;  /* 0x00000024264a7220 */ /* 0x080fe20000410000 */
[----:B------:R-:W-:Y:S02]  /*5000*/  HADD2.F32 R11, -RZ, R14.H0_H0 ;  /* 0x2000000eff0b7230 */ /* 0x000fe40000004100 */
[C---:B------:R-:W-:Y:S01]  /*5010*/  FMUL.FTZ R39, R37.reuse, R36 ;  /* 0x0000002425277220 */ /* 0x040fe20000410000 */
[----:B------:R-:W-:Y:S01]  /*5020*/  FFMA.FTZ R36, R12, R13, R15 ;  /* 0x0000000d0c247223 */ /* 0x000fe2000001000f */
[----:B------:R-:W-:Y:S02]  /*5030*/  HADD2.F32 R12, -RZ, R72.H1_H1 ;  /* 0x30000048ff0c7230 */ /* 0x000fe40000004100 */
[----:B------:R-:W-:Y:S01]  /*5040*/  FFMA.FTZ R37, R37, R73, -R74 ;  /* 0x0000004925257223 */ /* 0x000fe2000001084a */
[----:B------:R-:W-:-:S02]  /*5050*/  HADD2.F32 R15, -RZ, R5.H0_H0 ;  /* 0x20000005ff0f7230 */ /* 0x000fc40000004100 */
[----:B------:R-:W-:Y:S01]  /*5060*/  FFMA.FTZ R39, R38, R73, R39 ;  /* 0x0000004926277223 */ /* 0x000fe20000010027 */
[----:B------:R-:W-:Y:S01]  /*5070*/  HADD2.F32 R72, -RZ, R72.H0_H0 ;  /* 0x20000048ff487230 */ /* 0x000fe20000004100 */
[----:B------:R-:W-:Y:S01]  /*5080*/  F2FP.F16.F32.PACK_AB R75, R75, R80 ;  /* 0x000000504b4b723e */ /* 0x000fe200000000ff */
[----:B------:R-:W-:Y:S02]  /*5090*/  HADD2.F32 R5, -RZ, R10.H0_H0 ;  /* 0x2000000aff057230 */ /* 0x000fe40000004100 */
[----:B------:R-:W-:Y:S02]  /*50a0*/  HADD2.F32 R14, -RZ, R14.H1_H1 ;  /* 0x3000000eff0e7230 */ /* 0x000fe40000004100 */
[----:B------:R-:W-:Y:S02]  /*50b0*/  HADD2.F32 R10, -RZ, R10.H1_H1 ;  /* 0x3000000aff0a7230 */ /* 0x000fe40000004100 */
[----:B------:R-:W-:Y:S02]  /*50c0*/  HADD2.F32 R13, -RZ, R4.H0_H0 ;  /* 0x20000004ff0d7230 */ /* 0x000fe40000004100 */
[-C--:B------:R-:W-:Y:S01]  /*50d0*/  FMUL.FTZ R4, R11, R72.reuse ;  /* 0x000000480b047220 */ /* 0x080fe20000410000 */
        /* <DEDUP_REMOVED lines=9> */
[----:B------:R-:W-:Y:S01]  /*5170*/  F2FP.F16.F32.PACK_AB R14, R15, R72 ;  /* 0x000000480f0e723e */ /* 0x000fe200000000ff */
[----:B------:R-:W-:Y:S01]  /*5180*/  IMAD.MOV.U32 R15, RZ, RZ, R75 ;  /* 0x000000ffff0f7224 */ /* 0x000fe200078e004b */
[----:B------:R-:W-:Y:S02]  /*5190*/  F2FP.F16.F32.PACK_AB R8, R37, R76 ;  /* 0x0000004c2508723e */ /* 0x000fe400000000ff */
[----:B------:R-:W-:Y:S02]  /*51a0*/  F2FP.F16.F32.PACK_AB R12, R39, R36 ;  /* 0x00000024270c723e */ /* 0x000fe400000000ff */
[----:B------:R-:W-:-:S07]  /*51b0*/  F2FP.F16.F32.PACK_AB R10, R73, R4 ;  /* 0x00000004490a723e */ /* 0x000fce00000000ff */
.L_x_12019:
[----:B------:R-:W-:Y:S05]  /*51c0*/  BSYNC B2 ;  /* 0x0000000000027941 */ /* 0x000fea0003800000 */
.L_x_12018:
[----:B--2---:R4:W-:Y:S04]  /*51d0*/  ST.E.128 desc[UR42][R56.64], R8 ;  /* 0x0000000838007985 */ /* 0x0049e8000c101d2a */
[----:B---3--:R4:W-:Y:S02]  /*51e0*/  @!P5 ST.E.128 desc[UR42][R62.64], R12 ;  /* 0x0000000c3e00d985 */ /* 0x0089e4000c101d2a */
.L_x_12017:
[----:B------:R-:W-:Y:S05]  /*51f0*/  BSYNC B1 ;  /* 0x0000000000017941 */ /* 0x000fea0003800000 */
.L_x_12016:
[----:B------:R-:W-:-:S03]  /*5200*/  UMOV UR4, 0xffffffff ;  /* 0xffffffff00047882 */ /* 0x000fc60000000000 */
[----:B------:R-:W-:Y:S05]  /*5210*/  BRA.DIV UR4, `(.L_x_12020) ;  /* 0x0000029204f47947 */ /* 0x000fea000b800000 */
[----:B-1----:R-:W1:Y:S04]  /*5220*/  SHFL.IDX PT, R59, R59, 0x1, 0x1c1f ;  /* 0x003c1f003b3b7f89 */ /* 0x002e6800000e0000 */
[----:B----4-:R3:W4:Y:S02]  /*5230*/  SHFL.IDX PT, R14, R58, 0x1, 0x1c1f ;  /* 0x003c1f003a0e7f89 */ /* 0x01072400000e0000 */
.L_x_12367:
[----:B------:R-:W-:Y:S01]  /*5240*/  IADD3 R4, R18, 0x40, RZ ;  /* 0x0000004012047810 */ /* 0x000fe20007ffe0ff */
[----:B----4-:R-:W-:Y:S02]  /*5250*/  IMAD.MOV.U32 R12, RZ, RZ, R14 ;  /* 0x000000ffff0c7224 */ /* 0x010fe400078e000e */
[----:B-1----:R-:W-:Y:S01]  /*5260*/  IMAD.MOV.U32 R13, RZ, RZ, R59 ;  /* 0x000000ffff0d7224 */ /* 0x002fe200078e003b */
[----:B------:R-:W-:-:S13]  /*5270*/  ISETP.GE.OR P0, PT, R4, R66, P0 ;  /* 0x000000420400720c */ /* 0x000fda0000706670 */
[----:B------:R-:W-:Y:S05]  /*5280*/  @P0 BRA `(.L_x_12001) ;  /* 0x0000000800d40947 */ /* 0x000fea0003800000 */
[----:B------:R-:W1:Y:S01]  /*5290*/  LDC R36, c[0x0][0x2f4] ;  /* 0x0000bd00ff247b82 */ /* 0x000e620000000800 */
[----:B------:R-:W-:Y:S01]  /*52a0*/  SHF.R.U32.HI R5, RZ, 0x3, R195 ;  /* 0x00000003ff057819 */ /* 0x000fe200000116c3 */
[----:B------:R-:W-:Y:S01]  /*52b0*/  IMAD.SHL.U32 R15, R52, 0x8, RZ ;  /* 0x00000008340f7824 */ /* 0x000fe200078e00ff */
[----:B------:R-:W-:Y:S03]  /*52c0*/  BSSY B1, `(.L_x_12021) ;  /* 0x0000067000017945 */ /* 0x000fe60003800000 */
[----:B------:R-:W-:-:S04]  /*52d0*/  IMAD.WIDE R14, R15, 0x2, R12 ;  /* 0x000000020f0e7825 */ /* 0x000fc800078e020c */
[----:B-1----:R-:W-:-:S05]  /*52e0*/  @P1 IMAD.IADD R67, R36, 0x1, -R67 ;  /* 0x0000000124431824 */ /* 0x002fca00078e0a43 */
[----:B------:R-:W-:-:S04]  /*52f0*/  SHF.R.S32.HI R4, RZ, 0x1f, R67 ;  /* 0x0000001fff047819 */ /* 0x000fc80000011443 */
[----:B------:R-:W-:-:S04]  /*5300*/  LEA.HI R67, R4, R67, RZ, 0x4 ;  /* 0x0000004304437211 */ /* 0x000fc800078f20ff */
[----:B------:R-:W-:-:S05]  /*5310*/  LEA.HI.SX32 R37, R67, R52, 0x1c ;  /* 0x0000003443257211 */ /* 0x000fca00078fe2ff */
[----:B------:R-:W-:-:S05]  /*5320*/  IMAD.SHL.U32 R37, R37, 0x8, RZ ;  /* 0x0000000825257824 */ /* 0x000fca00078e00ff */
[----:B------:R-:W-:-:S04]  /*5330*/  LOP3.LUT R4, R195, 0x38, R37, 0xf8, !PT ;  /* 0x00000038c3047812 */ /* 0x000fc800078ef825 */
[----:B------:R-:W-:Y:S01]  /*5340*/  LOP3.LUT R4, R4, R5, RZ, 0x3c, !PT ;  /* 0x0000000504047212 */ /* 0x000fe200078e3cff */
[----:B------:R-:W-:-:S04]  /*5350*/  IMAD R5, R152, 0x1800, R53 ;  /* 0x0000180098057824 */ /* 0x000fc800078e0235 */
[----:B------:R-:W-:Y:S02]  /*5360*/  IMAD.IADD R7, R199, 0x1, R4 ;  /* 0x00000001c7077824 */ /* 0x000fe400078e0204 */
[----:B------:R-:W-:Y:S02]  /*5370*/  IMAD R5, R5, 0x2, R2 ;  /* 0x0000000205057824 */ /* 0x000fe400078e0202 */
[----:B------:R-:W-:-:S04]  /*5380*/  IMAD R7, R152, 0x1800, R7 ;  /* 0x0000180098077824 */ /* 0x000fc800078e0207 */
[----:B------:R-:W-:Y:S02]  /*5390*/  IMAD R8, R7, 0x2, R2 ;  /* 0x0000000207087824 */ /* 0x000fe400078e0202 */
[----:B------:R-:W1:Y:S04]  /*53a0*/  LDS.128 R4, [R5+0x1c400] ;  /* 0x01c4000005047984 */ /* 0x000e680000000c00 */
[----:B------:R-:W4:Y:S01]  /*53b0*/  LDS.128 R8, [R8+0x1c400] ;  /* 0x01c4000008087984 */ /* 0x000f220000000c00 */
[----:B------:R-:W-:Y:S05]  /*53c0*/  @P4 BRA `(.L_x_12022) ;  /* 0x0000000400584947 */ /* 0x000fea0003800000 */
[----:B------:R-:W-:Y:S01]  /*53d0*/  SHF.R.U64 R62, R40, 0x10, R41 ;  /* 0x00000010283e7819 */ /* 0x000fe20000001229 */
[--C-:B------:R-:W-:Y:S01]  /*53e0*/  HADD2.F32 R39, -RZ, R71.reuse.H1_H1 ;  /* 0x30000047ff277230 */ /* 0x100fe20000004100 */
[----:B--2---:R-:W-:Y:S01]  /*53f0*/  SHF.R.U64 R63, R32, 0x10, R33 ;  /* 0x00000010203f7819 */ /* 0x004fe20000001221 */
[----:B------:R-:W-:Y:S01]  /*5400*/  HADD2.F32 R71, -RZ, R71.H0_H0 ;  /* 0x20000047ff477230 */ /* 0x000fe20000004100 */
[----:B------:R-:W-:Y:S02]  /*5410*/  SHF.R.U32.HI R40, RZ, 0x10, R41 ;  /* 0x00000010ff287819 */ /* 0x000fe40000011629 */
[----:B------:R-:W-:Y:S01]  /*5420*/  SHF.R.U32.HI R38, RZ, 0x10, R33 ;  /* 0x00000010ff267819 */ /* 0x000fe20000011621 */
[----:B----4-:R-:W-:Y:S01]  /*5430*/  IMAD.MOV.U32 R33, RZ, RZ, R8 ;  /* 0x000000ffff217224 */ /* 0x010fe200078e0008 */
[--C-:B------:R-:W-:Y:S01]  /*5440*/  SHF.R.U64 R32, R34, 0x10, R35.reuse ;  /* 0x0000001022207819 */ /* 0x100fe20000001223 */
[----:B------:R-:W-:Y:S01]  /*5450*/  IMAD.MOV.U32 R34, RZ, RZ, R10 ;  /* 0x000000ffff227224 */ /* 0x000fe200078e000a */
[----:B------:R-:W-:Y:S01]  /*5460*/  SHF.R.U32.HI R56, RZ, 0x10, R35 ;  /* 0x00000010ff387819 */ /* 0x000fe20000011623 */
[----:B-1----:R-:W-:Y:S01]  /*5470*/  IMAD.MOV.U32 R8, RZ, RZ, R6 ;  /* 0x000000ffff087224 */ /* 0x002fe200078e0006 */
[--C-:B------:R-:W-:Y:S01]  /*5480*/  SHF.R.U64 R59, R42, 0x10, R43.reuse ;  /* 0x000000102a3b7819 */ /* 0x100fe2000000122b */
[----:B------:R-:W-:Y:S01]  /*5490*/  HADD2.F32 R10, -RZ, R9.H0_H0 ;  /* 0x20000009ff0a7230 */ /* 0x000fe20000004100 */
[----:B------:R-:W-:Y:S01]  /*54a0*/  SHF.R.U32.HI R43, RZ, 0x10, R43 ;  /* 0x00000010ff2b7819 */ /* 0x000fe2000001162b */
[----:B------:R-:W-:-:S02]  /*54b0*/  HADD2.F32 R6, -RZ, R5.H0_H0 ;  /* 0x20000005ff067230 */ /* 0x000fc40000004100 */
[----:B------:R-:W-:Y:S02]  /*54c0*/  HADD2.F32 R9, -RZ, R9.H1_H1 ;  /* 0x30000009ff097230 */ /* 0x000fe40000004100 */
[-C--:B------:R-:W-:Y:S01]  /*54d0*/  FMUL.FTZ R41, R10, R39.reuse ;  /* 0x000000270a297220 */ /* 0x080fe20000410000 */
[----:B------:R-:W-:Y:S02]  /*54e0*/  HADD2.F32 R40, -RZ, R40.H0_H0 ;  /* 0x20000028ff287230 */ /* 0x000fe40000004100 */
[----:B------:R-:W-:Y:S01]  /*54f0*/  FMUL.FTZ R39, R6, R39 ;  /* 0x0000002706277220 */ /* 0x000fe20000410000 */
[----:B------:R-:W-:Y:S02]  /*5500*/  HADD2.F32 R35, -RZ, R69.H1_H1 ;  /* 0x30000045ff237230 */ /* 0x000fe40000004100 */
[----:B------:R-:W-:Y:S02]  /*5510*/  HADD2.F32 R5, -RZ, R5.H1_H1 ;  /* 0x30000005ff057230 */ /* 0x000fe40000004100 */
[----:B------:R-:W-:Y:S01]  /*5520*/  FMUL.FTZ R42, R9, R40 ;  /* 0x00000028092a7220 */ /* 0x000fe20000410000 */
[----:B------:R-:W-:-:S02]  /*5530*/  HADD2.F32 R38, -RZ, R38.H0_H0 ;  /* 0x20000026ff267230 */ /* 0x000fc40000004100 */
[-C--:B------:R-:W-:Y:S01]  /*5540*/  FFMA.FTZ R41, R6, R35.reuse, -R41 ;  /* 0x0000002306297223 */ /* 0x080fe20000010829 */
[----:B------:R-:W-:Y:S01]  /*5550*/  FFMA.FTZ R39, R10, R35, R39 ;  /* 0x000000230a277223 */ /* 0x000fe20000010027 */
[C---:B------:R-:W-:Y:S01]  /*5560*/  FMUL.FTZ R40, R5.reuse, R40 ;  /* 0x0000002805287220 */ /* 0x040fe20000410000 */
[----:B------:R-:W-:Y:S02]  /*5570*/  HADD2.F32 R35, -RZ, R70.H1_H1 ;  /* 0x30000046ff237230 */ /* 0x000fe40000004100 */
[-C--:B------:R-:W-:Y:S01]  /*5580*/  FFMA.FTZ R42, R5, R38.reuse, -R42 ;  /* 0x00000026052a7223 */ /* 0x080fe2000001082a */
[----:B------:R-:W-:Y:S02]  /*5590*/  HADD2.F32 R6, -RZ, R11.H0_H0 ;  /* 0x2000000bff067230 */ /* 0x000fe40000004100 */
[----:B------:R-:W-:Y:S01]  /*55a0*/  FFMA.FTZ R40, R9, R38, R40 ;  /* 0x0000002609287223 */ /* 0x000fe20000010028 */
[----:B------:R-:W-:Y:S02]  /*55b0*/  HADD2.F32 R5, -RZ, R7.H0_H0 ;  /* 0x20000007ff057230 */ /* 0x000fe40000004100 */
[----:B------:R-:W-:-:S02]  /*55c0*/  HADD2.F32 R10, -RZ, R56.H0_H0 ;  /* 0x20000038ff0a7230 */ /* 0x000fc40000004100 */
[-C--:B------:R-:W-:Y:S01]  /*55d0*/  FMUL.FTZ R56, R6, R35.reuse ;  /* 0x0000002306387220 */ /* 0x080fe20000410000 */
[----:B------:R-:W-:Y:S02]  /*55e0*/  HADD2.F32 R9, -RZ, R68.H1_H1 ;  /* 0x30000044ff097230 */ /* 0x000fe40000004100 */
[C---:B------:R-:W-:Y:S01]  /*55f0*/  FMUL.FTZ R35, R5.reuse, R35 ;  /* 0x0000002305237220 */ /* 0x040fe20000410000 */
[----:B------:R-:W-:Y:S01]  /*5600*/  HADD2.F32 R11, -RZ, R11.H1_H1 ;  /* 0x3000000bff0b7230 */ /* 0x000fe20000004100 */
[----:B------:R-:W-:Y:S01]  /*5610*/  F2FP.F16.F32.PACK_AB R39, R40, R39 ;  /* 0x000000272827723e */ /* 0x000fe200000000ff */
[----:B------:R-:W-:Y:S02]  /*5620*/  HADD2.F32 R38, -RZ, R43.H0_H0 ;  /* 0x2000002bff267230 */ /* 0x000fe40000004100 */
[-C--:B------:R-:W-:Y:S01]  /*5630*/  FFMA.FTZ R43, R6, R9.reuse, R35 ;  /* 0x00000009062b7223 */ /* 0x080fe20000010023 */
[----:B------:R-:W-:Y:S02]  /*5640*/  HADD2.F32 R7, -RZ, R7.H1_H1 ;  /* 0x30000007ff077230 */ /* 0x000fe40000004100 */
[----:B------:R-:W-:Y:S01]  /*5650*/  FFMA.FTZ R56, R5, R9, -R56 ;  /* 0x0000000905387223 */ /* 0x000fe20000010838 */
[----:B------:R-:W-:-:S02]  /*5660*/  HADD2.F32 R6, -RZ, R33.H0_H0 ;  /* 0x20000021ff067230 */ /* 0x000fc40000004100 */
[-C--:B---3--:R-:W-:Y:S01]  /*5670*/  FMUL.FTZ R58, R11, R38.reuse ;  /* 0x000000260b3a7220 */ /* 0x088fe20000410000 */
[----:B------:R-:W-:Y:S02]  /*5680*/  HADD2.F32 R9, -RZ, R62.H0_H0 ;  /* 0x2000003eff097230 */ /* 0x000fe40000004100 */
[C---:B------:R-:W-:Y:S01]  /*5690*/  FMUL.FTZ R38, R7.reuse, R38 ;  /* 0x0000002607267220 */ /* 0x040fe20000410000 */
[----:B------:R-:W-:Y:S02]  /*56a0*/  HADD2.F32 R33, -RZ, R33.H1_H1 ;  /* 0x30000021ff217230 */ /* 0x000fe40000004100 */
[-C--:B------:R-:W-:Y:S01]  /*56b0*/  FFMA.FTZ R57, R7, R10.reuse, -R58 ;  /* 0x0000000a07397223 */ /* 0x080fe2000001083a */
[----:B------:R-:W-:Y:S02]  /*56c0*/  HADD2.F32 R69, -RZ, R69.H0_H0 ;  /* 0x20000045ff457230 */ /* 0x000fe40000004100 */
[----:B------:R-:W-:Y:S01]  /*56d0*/  FFMA.FTZ R58, R11, R10, R38 ;  /* 0x0000000a0b3a7223 */ /* 0x000fe20000010026 */
[----:B------:R-:W-:-:S02]  /*56e0*/  HADD2.F32 R5, -RZ, R4.H0_H0 ;  /* 0x20000004ff057230 */ /* 0x000fc40000004100 */
[----:B------:R-:W-:Y:S01]  /*56f0*/  FMUL.FTZ R10, R6, R71 ;  /* 0x00000047060a7220 */ /* 0x000fe20000410000 */
[----:B------:R-:W-:Y:S02]  /*5700*/  HADD2.F32 R4, -RZ, R4.H1_H1 ;  /* 0x30000004ff047230 */ /* 0x000fe40000004100 */
[----:B------:R-:W-:Y:S01]  /*5710*/  FMUL.FTZ R11, R33, R9 ;  /* 0x00000009210b7220 */ /* 0x000fe20000410000 */
[----:B------:R-:W-:Y:S02]  /*5720*/  HADD2.F32 R7, -RZ, R63.H0_H0 ;  /* 0x2000003fff077230 */ /* 0x000fe40000004100 */
[C---:B------:R-:W-:Y:S01]  /*5730*/  FMUL.FTZ R71, R5.reuse, R71 ;  /* 0x0000004705477220 */ /* 0x040fe20000410000 */
[----:B------:R-:W-:Y:S01]  /*5740*/  FFMA.FTZ R10, R5, R69, -R10 ;  /* 0x00000045050a7223 */ /* 0x000fe2000001080a */
[C---:B------:R-:W-:Y:S01]  /*5750*/  FMUL.FTZ R38, R4.reuse, R9 ;  /* 0x0000000904267220 */ /* 0x040fe20000410000 */
[----:B------:R-:W-:Y:S02]  /*5760*/  HADD2.F32 R5, -RZ, R34.H0_H0 ;  /* 0x20000022ff057230 */ /* 0x000fe40000004100 */
[----:B------:R-:W-:Y:S01]  /*5770*/  FFMA.FTZ R11, R4, R7, -R11 ;  /* 0x00000007040b7223 */ /* 0x000fe2000001080b */
[----:B------:R-:W-:-:S02]  /*5780*/  HADD2.F32 R70, -RZ, R70.H0_H0 ;  /* 0x20000046ff467230 */ /* 0x000fc40000004100 */
[----:B------:R-:W-:Y:S01]  /*5790*/  FFMA.FTZ R38, R33, R7, R38 ;  /* 0x0000000721267223 */ /* 0x000fe20000010026 */
[----:B------:R-:W-:Y:S02]  /*57a0*/  HADD2.F32 R9, -RZ, R59.H0_H0 ;  /* 0x2000003bff097230 */ /* 0x000fe40000004100 */
[----:B------:R-:W-:Y:S01]  /*57b0*/  FFMA.FTZ R71, R6, R69, R71 ;  /* 0x0000004506477223 */ /* 0x000fe20000010047 */
[----:B------:R-:W-:Y:S02]  /*57c0*/  HADD2.F32 R4, -RZ, R8.H0_H0 ;  /* 0x20000008ff047230 */ /* 0x000fe40000004100 */
[-C--:B------:R-:W-:Y:S01]  /*57d0*/  FMUL.FTZ R33, R5, R70.reuse ;  /* 0x0000004605217220 */ /* 0x080fe20000410000 */
[----:B------:R-:W-:Y:S01]  /*57e0*/  HADD2.F32 R34, -RZ, R34.H1_H1 ;  /* 0x30000022ff227230 */ /* 0x000fe20000004100 */
[----:B------:R-:W-:Y:S01]  /*57f0*/  F2FP.F16.F32.PACK_AB R43, R58, R43 ;  /* 0x0000002b3a2b723e */ /* 0x000fe200000000ff */
        /* <DEDUP_REMOVED lines=16> */
[----:B------:R-:W-:Y:S01]  /*5900*/  F2FP.F16.F32.PACK_AB R10, R9, R70 ;  /* 0x00000046090a723e */ /* 0x000fe200000000ff */
[----:B------:R-:W-:Y:S01]  /*5910*/  IMAD.MOV.U32 R9, RZ, RZ, R39 ;  /* 0x000000ffff097224 */ /* 0x000fe200078e0027 */
[----:B------:R-:W-:-:S07]  /*5920*/  F2FP.F16.F32.PACK_AB R7, R57, R56 ;  /* 0x000000383907723e */ /* 0x000fce00000000ff */
.L_x_12022:
[----:B------:R-:W-:Y:S05]  /*5930*/  BSYNC B1 ;  /* 0x0000000000017941 */ /* 0x000fea0003800000 */
.L_x_12021:
[----:B-1----:R1:W-:Y:S01]  /*5940*/  ST.E.128 desc[UR42][R14.64], R4 ;  /* 0x000000040e007985 */ /* 0x0023e2000c101d2a */
[----:B------:R-:W-:-:S13]  /*5950*/  ISETP.GE.AND P0, PT, R37, R36, PT ;  /* 0x000000242500720c */ /* 0x000fda0003f06270 */
[----:B------:R-:W-:Y:S05]  /*5960*/  @P0 BRA `(.L_x_12001) ;  /* 0x00000004001c0947 */ /* 0x000fea0003800000 */
[----:B------:R-:W-:-:S05]  /*5970*/  IMAD.WIDE R12, R37, 0x2, R12 ;  /* 0x00000002250c7825 */ /* 0x000fca00078e020c */
[----:B----4-:R4:W-:Y:S01]  /*5980*/  ST.E.128 desc[UR42][R12.64], R8 ;  /* 0x000000080c007985 */ /* 0x0109e2000c101d2a */
[----:B------:R-:W-:Y:S05]  /*5990*/  BRA `(.L_x_12001) ;  /* 0x0000000400107947 */ /* 0x000fea0003800000 */
.L_x_11982:
[----:B------:R-:W-:-:S04]  /*59a0*/  ULOP3.LUT UR4, UR36, 0x1, URZ, 0xfc, !UPT ;  /* 0x0000000124047892 */ /* 0x000fc8000f8efc3f */
[----:B------:R-:W-:-:S06]  /*59b0*/  UISETP.NE.AND UP0, UPT, UR4, 0x3, UPT ;  /* 0x000000030400788c */ /* 0x000fcc000bf05270 */
[----:B------:R-:W-:-:S13]  /*59c0*/  PLOP3.LUT P3, PT, PT, PT, UP0, 0x80, 0x0 ;  /* 0x000000000000781c */ /* 0x000fda0003f6f008 */
[----:B------:R-:W-:Y:S05]  /*59d0*/  @!P3 BRA `(.L_x_12023) ;  /* 0x000000000004b947 */ /* 0x000fea0003800000 */
[----:B------:R-:W-:Y:S01]  /*59e0*/  BPT.TRAP 0x1 ;  /* 0x000000040000795c */ /* 0x000fe20000300000 */
.L_x_12023:
[----:B------:R-:W-:Y:S01]  /*59f0*/  LEA R54, R152, R2, 0x3 ;  /* 0x0000000298367211 */ /* 0x000fe200078e18ff */
[----:B------:R-:W-:Y:S01]  /*5a00*/  BSSY B1, `(.L_x_12024) ;  /* 0x0000005000017945 */ /* 0x000fe20003800000 */
[----:B------:R-:W-:Y:S02]  /*5a10*/  SHF.L.U32 R55, R185, 0x1f, RZ ;  /* 0x0000001fb9377819 */ /* 0x000fe400000006ff */
[----:B------:R-:W-:Y:S02]  /*5a20*/  SHF.R.S32.HI R64, RZ, 0x1f, R61 ;  /* 0x0000001fff407819 */ /* 0x000fe4000001143d */
[----:B------:R-:W0:Y:S02]  /*5a30*/  SYNCS.PHASECHK.TRANS64.TRYWAIT P0, [R54+URZ+0x22890], R55 ;  /* 0x02289037360075a7 */ /* 0x000e24000800017f */
[----:B0-----:R-:W-:Y:S05]  /*5a40*/  @!P0 BRA `(.L_x_12025) ;  /* 0x0000028c00308947 */ /* 0x001fea0003800000 */
.L_x_12368:
[----:B------:R-:W-:Y:S05]  /*5a50*/  BSYNC B1 ;  /* 0x0000000000017941 */ /* 0x000fea0003800000 */
.L_x_12024:
        /* <DEDUP_REMOVED lines=16> */
[C---:B------:R-:W-:Y:S01]  /*5b60*/  IMAD.WIDE.U32 R4, R153.reuse, UR4, R4 ;  /* 0x0000000499047c25 */ /* 0x040fe2000f8e0004 */
[----:B------:R-:W-:Y:S02]  /*5b70*/  UMOV UR4, 0xffffffff ;  /* 0xffffffff00047882 */ /* 0x000fe40000000000 */
[----:B------:R-:W-:Y:S01]  /*5b80*/  ISETP.GE.AND P0, PT, R34, 0x1, PT ;  /* 0x000000012200780c */ /* 0x000fe20003f06270 */
[----:B------:R-:W-:Y:S01]  /*5b90*/  IMAD R5, R153, UR5, R5 ;  /* 0x0000000599057c24 */ /* 0x000fe2000f8e0205 */
[----:B------:R-:W-:-:S04]  /*5ba0*/  LEA R10, P4, R4, UR6, 0x1 ;  /* 0x00000006040a7c11 */ /* 0x000fc8000f8808ff */
[----:B------:R-:W-:Y:S01]  /*5bb0*/  LEA.HI.X R32, R4, UR7, R5, 0x1, P4 ;  /* 0x0000000704207c11 */ /* 0x000fe2000a0f0c05 */
[----:B------:R-:W-:Y:S08]  /*5bc0*/  BRA.DIV UR4, `(.L_x_12026) ;  /* 0x0000028a04e47947 */ /* 0x000ff0000b800000 */
[----:B------:R1:W2:Y:S04]  /*5bd0*/  SHFL.IDX PT, R33, R32, RZ, 0x1c1f ;  /* 0x001c1fff20217589 */ /* 0x0002a800000e0000 */
[----:B------:R1:W3:Y:S02]  /*5be0*/  SHFL.IDX PT, R14, R10, RZ, 0x1c1f ;  /* 0x001c1fff0a0e7589 */ /* 0x0002e400000e0000 */
.L_x_12372:
[----:B------:R-:W-:Y:S04]  /*5bf0*/  BSSY B1, `(.L_x_12027) ;  /* 0x000000d000017945 */ /* 0x000fe80003800000 */
[----:B------:R-:W-:Y:S05]  /*5c00*/  @!P0 BRA `(.L_x_12028) ;  /* 0x00000000002c8947 */ /* 0x000fea0003800000 */
[----:B------:R-:W-:Y:S02]  /*5c10*/  ULDC UR4, c[0x0][0x2f4] ;  /* 0x0000bd0000047ab9 */ /* 0x000fe40000000800 */
[----:B------:R-:W-:Y:S02]  /*5c20*/  ISETP.GE.AND P4, PT, R16, UR4, PT ;  /* 0x0000000410007c0c */ /* 0x000fe4000bf86270 */
[----:B------:R-:W-:-:S11]  /*5c30*/  ISETP.GE.AND P0, PT, R19, UR4, PT ;  /* 0x0000000413007c0c */ /* 0x000fd6000bf06270 */
[----:B------:R-:W4:Y:S01]  /*5c40*/  @!P4 LDS.128 R4, [R69] ;  /* 0x000000004504c984 */ /* 0x000f220000000c00 */
[----:B---3--:R-:W-:-:S04]  /*5c50*/  @!P4 LEA R8, P5, R16, R14, 0x1 ;  /* 0x0000000e1008c211 */ /* 0x008fc800078a08ff */
[----:B--2---:R-:W-:-:S05]  /*5c60*/  @!P4 LEA.HI.X R9, R16, R33, R17, 0x1, P5 ;  /* 0x000000211009c211 */ /* 0x004fca00028f0c11 */
[----:B----4-:R2:W-:Y:S04]  /*5c70*/  @!P4 ST.E.128 desc[UR42][R8.64], R4 ;  /* 0x000000040800c985 */ /* 0x0105e8000c101d2a */
[----:B------:R-:W3:Y:S01]  /*5c80*/  @!P0 LDS.128 R4, [R68] ;  /* 0x0000000044048984 */ /* 0x000ee20000000c00 */
[----:B--2---:R-:W-:-:S04]  /*5c90*/  @!P0 LEA R8, P4, R19, R14, 0x1 ;  /* 0x0000000e13088211 */ /* 0x004fc800078808ff */
[----:B------:R-:W-:-:S05]  /*5ca0*/  @!P0 LEA.HI.X R9, R19, R33, R184, 0x1, P4 ;  /* 0x0000002113098211 */ /* 0x000fca00020f0cb8 */
[----:B---3--:R4:W-:Y:S04]  /*5cb0*/  @!P0 ST.E.128 desc[UR42][R8.64], R4 ;  /* 0x0000000408008985 */ /* 0x0089e8000c101d2a */
.L_x_12028:
[----:B------:R-:W-:Y:S05]  /*5cc0*/  BSYNC B1 ;  /* 0x0000000000017941 */ /* 0x000fea0003800000 */
.L_x_12027:
[----:B------:R-:W-:-:S03]  /*5cd0*/  UMOV UR4, 0xffffffff ;  /* 0xffffffff00047882 */ /* 0x000fc60000000000 */
[----:B------:R-:W-:Y:S05]  /*5ce0*/  BRA.DIV UR4, `(.L_x_12029) ;  /* 0x0000028a04e47947 */ /* 0x000fea000b800000 */
[----:B--2---:R2:W0:Y:S04]  /*5cf0*/  SHFL.IDX PT, R33, R32, 0x1, 0x1c1f ;  /* 0x003c1f0020217f89 */ /* 0x00442800000e0000 */
[----:B---3--:R2:W3:Y:S02]  /*5d00*/  SHFL.IDX PT, R14, R10, 0x1, 0x1c1f ;  /* 0x003c1f000a0e7f89 */ /* 0x0084e400000e0000 */
.L_x_12376:
[----:B------:R-:W-:-:S13]  /*5d10*/  ISETP.GE.AND P0, PT, R34, 0x41, PT ;  /* 0x000000412200780c */ /* 0x000fda0003f06270 */
[----:B------:R-:W-:Y:S05]  /*5d20*/  @!P0 BRA `(.L_x_12001) ;  /* 0x00000000002c8947 */ /* 0x000fea0003800000 */
[----:B------:R-:W-:Y:S02]  /*5d30*/  ULDC UR4, c[0x0][0x2f4] ;  /* 0x0000bd0000047ab9 */ /* 0x000fe40000000800 */
[----:B------:R-:W-:Y:S02]  /*5d40*/  ISETP.GE.AND P5, PT, R16, UR4, PT ;  /* 0x0000000410007c0c */ /* 0x000fe4000bfa6270 */
[----:B------:R-:W-:-:S11]  /*5d50*/  ISETP.GE.AND P0, PT, R19, UR4, PT ;  /* 0x0000000413007c0c */ /* 0x000fd6000bf06270 */
[----:B----4-:R-:W4:Y:S01]  /*5d60*/  @!P5 LDS.128 R4, [R69+0x2000] ;  /* 0x002000004504d984 */ /* 0x010f220000000c00 */
[----:B---3--:R-:W-:-:S04]  /*5d70*/  @!P5 LEA R8, P4, R16, R14, 0x1 ;  /* 0x0000000e1008d211 */ /* 0x008fc800078808ff */
[----:B0-----:R-:W-:-:S05]  /*5d80*/  @!P5 LEA.HI.X R9, R16, R33, R17, 0x1, P4 ;  /* 0x000000211009d211 */ /* 0x001fca00020f0c11 */
[----:B----4-:R0:W-:Y:S04]  /*5d90*/  @!P5 ST.E.128 desc[UR42][R8.64], R4 ;  /* 0x000000040800d985 */ /* 0x0101e8000c101d2a */
[----:B------:R-:W3:Y:S01]  /*5da0*/  @!P0 LDS.128 R4, [R68+0x2000] ;  /* 0x0020000044048984 */ /* 0x000ee20000000c00 */
[----:B0-----:R-:W-:-:S04]  /*5db0*/  @!P0 LEA R8, P4, R19, R14, 0x1 ;  /* 0x0000000e13088211 */ /* 0x001fc800078808ff */
[----:B------:R-:W-:-:S05]  /*5dc0*/  @!P0 LEA.HI.X R9, R19, R33, R184, 0x1, P4 ;  /* 0x0000002113098211 */ /* 0x000fca00020f0cb8 */
[----:B---3--:R0:W-:Y:S04]  /*5dd0*/  @!P0 ST.E.128 desc[UR42][R8.64], R4 ;  /* 0x0000000408008985 */ /* 0x0081e8000c101d2a */
.L_x_12001:
[----:B------:R-:W-:Y:S05]  /*5de0*/  BSYNC B0 ;  /* 0x0000000000007941 */ /* 0x000fea0003800000 */
.L_x_11981:
[----:B01--4-:R-:W0:Y:S01]  /*5df0*/  S2R R4, SR_TID.X ;  /* 0x0000000000047919 */ /* 0x013e220000002100 */
        /* <DEDUP_REMOVED lines=8> */
[----:B0-----:R-:W-:-:S02]  /*5e80*/  SHF.R.U32.HI R5, RZ, 0x7, R4 ;  /* 0x00000007ff057819 */ /* 0x001fc40000011604 */
[----:B------:R-:W-:-:S03]  /*5e90*/  LOP3.LUT P0, RZ, R4, 0x7f, RZ, 0xc0, !PT ;  /* 0x0000007f04ff7812 */ /* 0x000fc6000780c0ff */
[----:B--2---:R-:W-:-:S10]  /*5ea0*/  VIADD R10, R5, 0x8 ;  /* 0x00000008050a7836 */ /* 0x004fd40000000000 */
[----:B------:R-:W-:-:S05]  /*5eb0*/  @!P0 VIADD R4, R54, 0x228a0 ;  /* 0x000228a036048836 */ /* 0x000fca0000000000 */
[----:B------:R-:W-:Y:S01]  /*5ec0*/  @!P0 PRMT R4, RZ, 0x654, R4 ;  /* 0x00000654ff048816 */ /* 0x000fe20000000004 */
[----:B-1----:R0:W-:Y:S06]  /*5ed0*/  BAR.SYNC.DEFER_BLOCKING R10, 0x80 ;  /* 0x0002000a0000751d */ /* 0x0021ec0000010000 */
[----:B------:R0:W-:Y:S01]  /*5ee0*/  @!P0 SYNCS.ARRIVE.TRANS64.RED.A1T0 RZ, [R4+URZ], RZ ;  /* 0x000000ff04ff89a7 */ /* 0x0001e2000810043f */
[----:B------:R-:W-:Y:S05]  /*5ef0*/  @!P3 BRA `(.L_x_12031) ;  /* 0x000000000004b947 */ /* 0x000fea0003800000 */
[----:B------:R-:W-:Y:S01]  /*5f00*/  BPT.TRAP 0x1 ;  /* 0x000000040000795c */ /* 0x000fe20000300000 */
.L_x_12031:
[----:B------:R-:W-:Y:S05]  /*5f10*/  BSYNC B0 ;  /* 0x0000000000007941 */ /* 0x000fea0003800000 */
.L_x_12030:
[----:B------:R-:W1:Y:S01]  /*5f20*/  SYNCS.PHASECHK.TRANS64.TRYWAIT P3, [R54+URZ+0x228b0], R55 ;  /* 0x0228b037360075a7 */ /* 0x000e62000806017f */
[----:B------:R-:W-:Y:S01]  /*5f30*/  ULDC UR38, c[0x0][0x320] ;  /* 0x0000c80000267ab9 */ /* 0x000fe20000000800 */
[----:B------:R-:W-:Y:S04]  /*5f40*/  BSSY B0, `(.L_x_12032) ;  /* 0x0000002000007945 */ /* 0x000fe80003800000 */
[----:B-1----:R-:W-:Y:S05]  /*5f50*/  @!P3 BRA `(.L_x_12033) ;  /* 0x000002880090b947 */ /* 0x002fea0003800000 */
.L_x_12377:
[----:B------:R-:W-:Y:S05]  /*5f60*/  BSYNC B0 ;  /* 0x0000000000007941 */ /* 0x000fea0003800000 */
.L_x_12032:
[----:B------:R-:W-:Y:S01]  /*5f70*/  ULDC.64 UR4, c[0x0][0x328] ;  /* 0x0000ca0000047ab9 */ /* 0x000fe20000000a00 */
[----:B------:R-:W-:Y:S01]  /*5f80*/  IMAD.IADD R66, R66, 0x1, -R18 ;  /* 0x0000000142427824 */ /* 0x000fe200078e0a12 */
[----:B------:R-:W-:Y:S01]  /*5f90*/  ULDC.64 UR6, c[0x0][0x318] ;  /* 0x0000c60000067ab9 */ /* 0x000fe20000000a00 */
[----:B------:R-:W-:Y:S01]  /*5fa0*/  IMAD R64, R64, UR4, RZ ;  /* 0x0000000440407c24 */ /* 0x000fe2000f8e02ff */
[----:B------:R-:W-:Y:S01]  /*5fb0*/  BSSY B0, `(.L_x_12034) ;  /* 0x0000057000007945 */ /* 0x000fe20003800000 */
[----:B0-----:R-:W-:Y:S01]  /*5fc0*/  IMAD.WIDE.U32 R4, R61, UR4, RZ ;  /* 0x000000043d047c25 */ /* 0x001fe2000f8e00ff */
[----:B------:R-:W-:-:S03]  /*5fd0*/  ISETP.GE.AND P3, PT, R66, 0x1, PT ;  /* 0x000000014200780c */ /* 0x000fc60003f66270 */
        /* <DEDUP_REMOVED lines=9> */
[----:B------:R-:W-:Y:S02]  /*6070*/  IMAD.IADD R6, R46, 0x1, R12 ;  /* 0x000000012e067824 */ /* 0x000fe400078e020c */
[----:B------:R-:W-:-:S04]  /*6080*/  IMAD.WIDE.U32 R4, R153, UR4, R4 ;  /* 0x0000000499047c25 */ /* 0x000fc8000f8e0004 */
[----:B------:R-:W-:Y:S01]  /*6090*/  IMAD R5, R153, UR5, R5 ;  /* 0x0000000599057c24 */ /* 0x000fe2000f8e0205 */
[----:B------:R-:W-:Y:S01]  /*60a0*/  LEA R35, P4, R4, UR6, 0x1 ;  /* 0x0000000604237c11 */ /* 0x000fe2000f8808ff */
[--C-:B------:R-:W-:Y:S02]  /*60b0*/  IMAD R12, R12, 0x2, R45.reuse ;  /* 0x000000020c0c7824 */ /* 0x100fe400078e022d */
[----:B------:R-:W-:Y:S01]  /*60c0*/  IMAD R11, R6, 0x2, R45 ;  /* 0x00000002060b7824 */ /* 0x000fe200078e022d */
[----:B------:R-:W-:Y:S01]  /*60d0*/  LEA.HI.X R36, R4, UR7, R5, 0x1, P4 ;  /* 0x0000000704247c11 */ /* 0x000fe2000a0f0c05 */
[----:B------:R0:W2:Y:S04]  /*60e0*/  SHFL.IDX PT, R38, R35, RZ, 0x1c1f ;  /* 0x001c1fff23267589 */ /* 0x0000a800000e0000 */
[----:B------:R0:W4:Y:S01]  /*60f0*/  SHFL.IDX PT, R37, R36, RZ, 0x1c1f ;  /* 0x001c1fff24257589 */ /* 0x00012200000e0000 */
[----:B------:R-:W-:Y:S05]  /*6100*/  @!P3 BRA `(.L_x_12035) ;  /* 0x000000040004b947 */ /* 0x000fea0003800000 */
[----:B------:R-:W-:Y:S02]  /*6110*/  ISETP.GE.AND P3, PT, R16, UR38, PT ;  /* 0x0000002610007c0c */ /* 0x000fe4000bf66270 */
[----:B------:R-:W-:-:S11]  /*6120*/  ISETP.GE.AND P5, PT, R19, UR38, PT ;  /* 0x0000002613007c0c */ /* 0x000fd6000bfa6270 */
[----:B------:R-:W5:Y:S01]  /*6130*/  @!P3 LDS.128 R4, [R12] ;  /* 0x000000000c04b984 */ /* 0x000f620000000c00 */
[----:B--2---:R-:W-:-:S04]  /*6140*/  @!P3 LEA R8, P4, R16, R38, 0x1 ;  /* 0x000000261008b211 */ /* 0x004fc800078808ff */
[----:B----4-:R-:W-:-:S05]  /*6150*/  @!P3 LEA.HI.X R9, R16, R37, R17, 0x1, P4 ;  /* 0x000000251009b211 */ /* 0x010fca00020f0c11 */
[----:B-----5:R2:W-:Y:S01]  /*6160*/  @!P3 ST.E.128 desc[UR42][R8.64], R4 ;  /* 0x000000040800b985 */ /* 0x0205e2000c101d2a */
[----:B------:R-:W-:-:S03]  /*6170*/  ISETP.GE.AND P3, PT, R162, UR38, PT ;  /* 0x00000026a2007c0c */ /* 0x000fc6000bf66270 */
[----:B------:R-:W4:Y:S01]  /*6180*/  @!P5 LDS.128 R4, [R11] ;  /* 0x000000000b04d984 */ /* 0x000f220000000c00 */
[----:B------:R-:W-:Y:S02]  /*6190*/  SEL R13, RZ, 0x3fffc, P3 ;  /* 0x0003fffcff0d7807 */ /* 0x000fe40001800000 */
[----:B------:R-:W-:Y:S02]  /*61a0*/  SEL R32, RZ, 0x4, P3 ;  /* 0x00000004ff207807 */ /* 0x000fe40001800000 */
[----:B------:R-:W-:-:S04]  /*61b0*/  ISETP.GE.AND P3, PT, R16, UR38, PT ;  /* 0x0000002610007c0c */ /* 0x000fc8000bf66270 */
[----:B------:R-:W-:Y:S02]  /*61c0*/  SEL R33, RZ, 0x1, P3 ;  /* 0x00000001ff217807 */ /* 0x000fe40001800000 */
[----:B--2---:R-:W-:-:S04]  /*61d0*/  @!P5 LEA R8, P4, R19, R38, 0x1 ;  /* 0x000000261308d211 */ /* 0x004fc800078808ff */
[----:B------:R-:W-:Y:S02]  /*61e0*/  @!P5 LEA.HI.X R9, R19, R37, R184, 0x1, P4 ;  /* 0x000000251309d211 */ /* 0x000fe400020f0cb8 */
[----:B------:R-:W-:Y:S02]  /*61f0*/  LOP3.LUT P4, RZ, R13, 0x4, RZ, 0xc0, !PT ;  /* 0x000000040dff7812 */ /* 0x000fe4000788c0ff */
[----:B------:R-:W-:-:S04]  /*6200*/  SEL R13, RZ, 0x2, P5 ;  /* 0x00000002ff0d7807 */ /* 0x000fc80002800000 */
[----:B------:R-:W-:Y:S01]  /*6210*/  IADD3 R32, R32, R13, R33 ;  /* 0x0000000d20207210 */ /* 0x000fe20007ffe021 */
[----:B----4-:R2:W-:Y:S06]  /*6220*/  @!P5 ST.E.128 desc[UR42][R8.64], R4 ;  /* 0x000000040800d985 */ /* 0x0105ec000c101d2a */
[----:B------:R-:W4:Y:S01]  /*6230*/  @P4 LDS.128 R4, [R12+0x3000] ;  /* 0x003000000c044984 */ /* 0x000f220000000c00 */
[----:B--2---:R-:W-:-:S04]  /*6240*/  @P4 LEA R8, P5, R162, R38, 0x1 ;  /* 0x00000026a2084211 */ /* 0x004fc800078a08ff */
[----:B------:R-:W-:Y:S02]  /*6250*/  @P4 LEA.HI.X R9, R162, R37, R194, 0x1, P5 ;  /* 0x00000025a2094211 */ /* 0x000fe400028f0cc2 */
[----:B------:R-:W-:-:S04]  /*6260*/  ISETP.GE.AND P5, PT, R161, UR38, PT ;  /* 0x00000026a1007c0c */ /* 0x000fc8000bfa6270 */
[----:B---3--:R-:W-:Y:S02]  /*6270*/  SEL R14, RZ, 0x7fff8, P5 ;  /* 0x0007fff8ff0e7807 */ /* 0x008fe40002800000 */
[----:B------:R-:W-:Y:S01]  /*6280*/  SEL R15, RZ, 0x8, P5 ;  /* 0x00000008ff0f7807 */ /* 0x000fe20002800000 */
[----:B----4-:R2:W-:Y:S01]  /*6290*/  @P4 ST.E.128 desc[UR42][R8.64], R4 ;  /* 0x0000000408004985 */ /* 0x0105e2000c101d2a */
[----:B------:R-:W-:-:S13]  /*62a0*/  LOP3.LUT P4, RZ, R14, 0x8, RZ, 0xc0, !PT ;  /* 0x000000080eff7812 */ /* 0x000fda000788c0ff */
[----:B------:R-:W3:Y:S01]  /*62b0*/  @P4 LDS.128 R4, [R11+0x3000] ;  /* 0x003000000b044984 */ /* 0x000ee20000000c00 */
[----:B--2---:R-:W-:-:S04]  /*62c0*/  @P4 LEA R8, P3, R161, R38, 0x1 ;  /* 0x00000026a1084211 */ /* 0x004fc800078608ff */
[----:B------:R-:W-:Y:S02]  /*62d0*/  @P4 LEA.HI.X R9, R161, R37, R193, 0x1, P3 ;  /* 0x00000025a1094211 */ /* 0x000fe400018f0cc1 */
[----:B------:R-:W-:-:S04]  /*62e0*/  ISETP.GE.AND P3, PT, R160, UR38, PT ;  /* 0x00000026a0007c0c */ /* 0x000fc8000bf66270 */
[----:B------:R-:W-:Y:S02]  /*62f0*/  SEL R14, RZ, 0xffff0, P3 ;  /* 0x000ffff0ff0e7807 */ /* 0x000fe40001800000 */
[----:B------:R-:W-:-:S04]  /*6300*/  SEL R34, RZ, 0x10, P3 ;  /* 0x00000010ff227807 */ /* 0x000fc80001800000 */
[----:B------:R-:W-:Y:S01]  /*6310*/  IADD3 R15, R34, R32, R15 ;  /* 0x00000020220f7210 */ /* 0x000fe20007ffe00f */
[----:B---3--:R2:W-:Y:S01]  /*6320*/  @P4 ST.E.128 desc[UR42][R8.64], R4 ;  /* 0x0000000408004985 */ /* 0x0085e2000c101d2a */
[----:B------:R-:W-:-:S13]  /*6330*/  LOP3.LUT P4, RZ, R14, 0x10, RZ, 0xc0, !PT ;  /* 0x000000100eff7812 */ /* 0x000fda000788c0ff */
[----:B------:R-:W3:Y:S01]  /*6340*/  @P4 LDS.128 R4, [R12+0x6000] ;  /* 0x006000000c044984 */ /* 0x000ee20000000c00 */
[----:B--2---:R-:W-:-:S04]  /*6350*/  @P4 LEA R8, P5, R160, R38, 0x1 ;  /* 0x00000026a0084211 */ /* 0x004fc800078a08ff */
[----:B------:R-:W-:Y:S02]  /*6360*/  @P4 LEA.HI.X R9, R160, R37, R192, 0x1, P5 ;  /* 0x00000025a0094211 */ /* 0x000fe400028f0cc0 */
[----:B------:R-:W-:-:S04]  /*6370*/  ISETP.GE.AND P5, PT, R155, UR38, PT ;  /* 0x000000269b007c0c */ /* 0x000fc8000bfa6270 */
[----:B------:R-:W-:Y:S02]  /*6380*/  SEL R14, RZ, 0x1fffe0, P5 ;  /* 0x001fffe0ff0e7807 */ /* 0x000fe40002800000 */
[----:B------:R-:W-:Y:S02]  /*6390*/  SEL R13, RZ, 0x20, P5 ;  /* 0x00000020ff0d7807 */ /* 0x000fe40002800000 */
[----:B------:R-:W-:-:S04]  /*63a0*/  ISETP.GE.AND P5, PT, R163, UR38, PT ;  /* 0x00000026a3007c0c */ /* 0x000fc8000bfa6270 */
[----:B------:R-:W-:Y:S01]  /*63b0*/  SEL R32, RZ, 0x7fff80, P5 ;  /* 0x007fff80ff207807 */ /* 0x000fe20002800000 */
[----:B---3--:R2:W-:Y:S01]  /*63c0*/  @P4 ST.E.128 desc[UR42][R8.64], R4 ;  /* 0x0000000408004985 */ /* 0x0085e2000c101d2a */
[----:B------:R-:W-:-:S13]  /*63d0*/  LOP3.LUT P4, RZ, R14, 0x20, RZ, 0xc0, !PT ;  /* 0x000000200eff7812 */ /* 0x000fda000788c0ff */
[----:B------:R-:W3:Y:S01]  /*63e0*/  @P4 LDS.128 R4, [R11+0x6000] ;  /* 0x006000000b044984 */ /* 0x000ee20000000c00 */
[----:B--2---:R-:W-:-:S04]  /*63f0*/  @P4 LEA R8, P3, R155, R38, 0x1 ;  /* 0x000000269b084211 */ /* 0x004fc800078608ff */
[----:B------:R-:W-:Y:S02]  /*6400*/  @P4 LEA.HI.X R9, R155, R37, R191, 0x1, P3 ;  /* 0x000000259b094211 */ /* 0x000fe400018f0cbf */
[----:B------:R-:W-:-:S04]  /*6410*/  ISETP.GE.AND P3, PT, R154, UR38, PT ;  /* 0x000000269a007c0c */ /* 0x000fc8000bf66270 */
[----:B------:R-:W-:Y:S01]  /*6420*/  SEL R14, RZ, 0x3fffc0, P3 ;  /* 0x003fffc0ff0e7807 */ /* 0x000fe20001800000 */
[----:B---3--:R2:W-:Y:S03]  /*6430*/  @P4 ST.E.128 desc[UR42][R8.64], R4 ;  /* 0x0000000408004985 */ /* 0x0085e6000c101d2a */
[----:B------:R-:W-:Y:S02]  /*6440*/  LOP3.LUT P4, RZ, R14, 0x40, RZ, 0xc0, !PT ;  /* 0x000000400eff7812 */ /* 0x000fe4000788c0ff */
[----:B------:R-:W-:-:S04]  /*6450*/  SEL R14, RZ, 0x40, P3 ;  /* 0x00000040ff0e7807 */ /* 0x000fc80001800000 */
[----:B------:R-:W-:-:S05]  /*6460*/  IADD3 R13, R14, R15, R13 ;  /* 0x0000000f0e0d7210 */ /* 0x000fca0007ffe00d */
[----:B------:R-:W-:Y:S02]  /*6470*/  IMAD.IADD R13, R13, 0x1, R32 ;  /* 0x000000010d0d7824 */ /* 0x000fe400078e0220 */
[----:B------:R-:W3:Y:S03]  /*6480*/  @P4 LDS.128 R4, [R12+0x9000] ;  /* 0x009000000c044984 */ /* 0x000ee60000000c00 */
[----:B--2---:R-:W-:-:S04]  /*6490*/  PRMT R8, R13, 0x8880, RZ ;  /* 0x000088800d087816 */ /* 0x004fc800000000ff */
[----:B------:R-:W-:Y:S02]  /*64a0*/  ISETP.GT.AND P3, PT, R8, -0x1, PT ;  /* 0xffffffff0800780c */ /* 0x000fe40003f64270 */
[----:B------:R-:W-:-:S04]  /*64b0*/  @P4 LEA R8, P5, R154, R38, 0x1 ;  /* 0x000000269a084211 */ /* 0x000fc800078a08ff */
[----:B------:R-:W-:-:S05]  /*64c0*/  @P4 LEA.HI.X R9, R154, R37, R190, 0x1, P5 ;  /* 0x000000259a094211 */ /* 0x000fca00028f0cbe */
[----:B---3--:R2:W-:Y:S04]  /*64d0*/  @P4 ST.E.128 desc[UR42][R8.64], R4 ;  /* 0x0000000408004985 */ /* 0x0085e8000c101d2a */
[----:B------:R-:W3:Y:S01]  /*64e0*/  @!P3 LDS.128 R4, [R11+0x9000] ;  /* 0x009000000b04b984 */ /* 0x000ee20000000c00 */
[----:B--2---:R-:W-:-:S04]  /*64f0*/  @!P3 LEA R8, P4, R163, R38, 0x1 ;  /* 0x00000026a308b211 */ /* 0x004fc800078808ff */
[----:B------:R-:W-:-:S05]  /*6500*/  @!P3 LEA.HI.X R9, R163, R37, R189, 0x1, P4 ;  /* 0x00000025a309b211 */ /* 0x000fca00020f0cbd */
[----:B---3--:R2:W-:Y:S04]  /*6510*/  @!P3 ST.E.128 desc[UR42][R8.64], R4 ;  /* 0x000000040800b985 */ /* 0x0085e8000c101d2a */
.L_x_12035:
[----:B------:R-:W-:Y:S05]  /*6520*/  BSYNC B0 ;  /* 0x0000000000007941 */ /* 0x000fea0003800000 */
.L_x_12034:
[----:B------:R-:W-:Y:S01]  /*6530*/  ISETP.GE.AND P3, PT, R66, 0x41, PT ;  /* 0x000000414200780c */ /* 0x000fe20003f66270 */
[----:B------:R1:W1:Y:S01]  /*6540*/  SHFL.IDX PT, R13, R36, 0x1, 0x1c1f ;  /* 0x003c1f00240d7f89 */ /* 0x00026200000e0000 */
[----:B------:R-:W-:Y:S03]  /*6550*/  BSSY B0, `(.L_x_12036) ;  /* 0x0000044000007945 */ /* 0x000fe60003800000 */
[----:B0-----:R-:W0:Y:S08]  /*6560*/  SHFL.IDX PT, R35, R35, 0x1, 0x1c1f ;  /* 0x003c1f0023237f89 */ /* 0x001e3000000e0000 */
[----:B------:R-:W-:Y:S05]  /*6570*/  @!P3 BRA `(.L_x_12037) ;  /* 0x000000040004b947 */ /* 0x000fea0003800000 */
[----:B------:R-:W-:Y:S02]  /*6580*/  ISETP.GE.AND P4, PT, R16, UR38, PT ;  /* 0x0000002610007c0c */ /* 0x000fe4000bf86270 */
[----:B------:R-:W-:-:S11]  /*6590*/  ISETP.GE.AND P5, PT, R19, UR38, PT ;  /* 0x0000002613007c0c */ /* 0x000fd6000bfa6270 */
[----:B--2---:R-:W2:Y:S01]  /*65a0*/  @!P4 LDS.128 R4, [R12+0x2000] ;  /* 0x002000000c04c984 */ /* 0x004ea20000000c00 */
[----:B0-----:R-:W-:-:S04]  /*65b0*/  @!P4 LEA R8, P3, R16, R35, 0x1 ;  /* 0x000000231008c211 */ /* 0x001fc800078608ff */
[----:B-1----:R-:W-:Y:S02]  /*65c0*/  @!P4 LEA.HI.X R9, R16, R13, R17, 0x1, P3 ;  /* 0x0000000d1009c211 */ /* 0x002fe400018f0c11 */
[----:B------:R-:W-:-:S04]  /*65d0*/  ISETP.GE.AND P3, PT, R162, UR38, PT ;  /* 0x00000026a2007c0c */ /* 0x000fc8000bf66270 */
[----:B---3--:R-:W-:Y:S02]  /*65e0*/  SEL R14, RZ, 0x3fffc, P3 ;  /* 0x0003fffcff0e7807 */ /* 0x008fe40001800000 */
[----:B------:R-:W-:Y:S02]  /*65f0*/  SEL R33, RZ, 0x4, P3 ;  /* 0x00000004ff217807 */ /* 0x000fe40001800000 */
[----:B------:R-:W-:-:S04]  /*6600*/  ISETP.GE.AND P3, PT, R16, UR38, PT ;  /* 0x0000002610007c0c */ /* 0x000fc8000bf66270 */
[----:B------:R-:W-:Y:S01]  /*6610*/  SEL R34, RZ, 0x1, P3 ;  /* 0x00000001ff227807 */ /* 0x000fe20001800000 */
[----:B--2---:R0:W-:Y:S04]  /*6620*/  @!P4 ST.E.128 desc[UR42][R8.64], R4 ;  /* 0x000000040800c985 */ /* 0x0041e8000c101d2a */
[----:B------:R-:W1:Y:S01]  /*6630*/  @!P5 LDS.128 R4, [R11+0x2000] ;  /* 0x002000000b04d984 */ /* 0x000e620000000c00 */
[----:B0-----:R-:W-:-:S04]  /*6640*/  @!P5 LEA R8, P4, R19, R35, 0x1 ;  /* 0x000000231308d211 */ /* 0x001fc800078808ff */
[----:B------:R-:W-:Y:S02]  /*6650*/  @!P5 LEA.HI.X R9, R19, R13, R184, 0x1, P4 ;  /* 0x0000000d1309d211 */ /* 0x000fe400020f0cb8 */
[----:B------:R-:W-:Y:S02]  /*6660*/  LOP3.LUT P4, RZ, R14, 0x4, RZ, 0xc0, !PT ;  /* 0x000000040eff7812 */ /* 0x000fe4000788c0ff */
[----:B------:R-:W-:-:S04]  /*6670*/  SEL R14, RZ, 0x2, P5 ;  /* 0x00000002ff0e7807 */ /* 0x000fc80002800000 */
[----:B------:R-:W-:Y:S01]  /*6680*/  IADD3 R33, R33, R14, R34 ;  /* 0x0000000e21217210 */ /* 0x000fe20007ffe022 */
[----:B-1----:R0:W-:Y:S06]  /*6690*/  @!P5 ST.E.128 desc[UR42][R8.64], R4 ;  /* 0x000000040800d985 */ /* 0x0021ec000c101d2a */
[----:B------:R-:W1:Y:S01]  /*66a0*/  @P4 LDS.128 R4, [R12+0x5000] ;  /* 0x005000000c044984 */ /* 0x000e620000000c00 */
[----:B0-----:R-:W-:-:S04]  /*66b0*/  @P4 LEA R8, P5, R162, R35, 0x1 ;  /* 0x00000023a2084211 */ /* 0x001fc800078a08ff */
[----:B------:R-:W-:Y:S02]  /*66c0*/  @P4 LEA.HI.X R9, R162, R13, R194, 0x1, P5 ;  /* 0x0000000da2094211 */ /* 0x000fe400028f0cc2 */
[----:B------:R-:W-:-:S04]  /*66d0*/  ISETP.GE.AND P5, PT, R161, UR38, PT ;  /* 0x00000026a1007c0c */ /* 0x000fc8000bfa6270 */
[----:B------:R-:W-:Y:S02]  /*66e0*/  SEL R15, RZ, 0x7fff8, P5 ;  /* 0x0007fff8ff0f7807 */ /* 0x000fe40002800000 */
[----:B------:R-:W-:Y:S01]  /*66f0*/  SEL R32, RZ, 0x8, P5 ;  /* 0x00000008ff207807 */ /* 0x000fe20002800000 */
[----:B-1----:R0:W-:Y:S01]  /*6700*/  @P4 ST.E.128 desc[UR42][R8.64], R4 ;  /* 0x0000000408004985 */ /* 0x0021e2000c101d2a */
[----:B------:R-:W-:-:S13]  /*6710*/  LOP3.LUT P4, RZ, R15, 0x8, RZ, 0xc0, !PT ;  /* 0x000000080fff7812 */ /* 0x000fda000788c0ff */
[----:B------:R-:W1:Y:S01]  /*6720*/  @P4 LDS.128 R4, [R11+0x5000] ;  /* 0x005000000b044984 */ /* 0x000e620000000c00 */
[----:B0-----:R-:W-:-:S04]  /*6730*/  @P4 LEA R8, P3, R161, R35, 0x1 ;  /* 0x00000023a1084211 */ /* 0x001fc800078608ff */
[----:B------:R-:W-:Y:S02]  /*6740*/  @P4 LEA.HI.X R9, R161, R13, R193, 0x1, P3 ;  /* 0x0000000da1094211 */ /* 0x000fe400018f0cc1 */
[----:B------:R-:W-:-:S04]  /*6750*/  ISETP.GE.AND P3, PT, R160, UR38, PT ;  /* 0x00000026a0007c0c */ /* 0x000fc8000bf66270 */
[----:B------:R-:W-:Y:S02]  /*6760*/  SEL R15, RZ, 0xffff0, P3 ;  /* 0x000ffff0ff0f7807 */ /* 0x000fe40001800000 */
[----:B----4-:R-:W-:-:S04]  /*6770*/  SEL R37, RZ, 0x10, P3 ;  /* 0x00000010ff257807 */ /* 0x010fc80001800000 */
[----:B------:R-:W-:Y:S01]  /*6780*/  IADD3 R32, R37, R33, R32 ;  /* 0x0000002125207210 */ /* 0x000fe20007ffe020 */
[----:B-1----:R0:W-:Y:S01]  /*6790*/  @P4 ST.E.128 desc[UR42][R8.64], R4 ;  /* 0x0000000408004985 */ /* 0x0021e2000c101d2a */
[----:B------:R-:W-:-:S13]  /*67a0*/  LOP3.LUT P4, RZ, R15, 0x10, RZ, 0xc0, !PT ;  /* 0x000000100fff7812 */ /* 0x000fda000788c0ff */
[----:B------:R-:W1:Y:S01]  /*67b0*/  @P4 LDS.128 R4, [R12+0x8000] ;  /* 0x008000000c044984 */ /* 0x000e620000000c00 */
[----:B0-----:R-:W-:-:S04]  /*67c0*/  @P4 LEA R8, P5, R160, R35, 0x1 ;  /* 0x00000023a0084211 */ /* 0x001fc800078a08ff */
[----:B------:R-:W-:Y:S02]  /*67d0*/  @P4 LEA.HI.X R9, R160, R13, R192, 0x1, P5 ;  /* 0x0000000da0094211 */ /* 0x000fe400028f0cc0 */
[----:B------:R-:W-:-:S04]  /*67e0*/  ISETP.GE.AND P5, PT, R155, UR38, PT ;  /* 0x000000269b007c0c */ /* 0x000fc8000bfa6270 */
[----:B------:R-:W-:Y:S02]  /*67f0*/  SEL R15, RZ, 0x1fffe0, P5 ;  /* 0x001fffe0ff0f7807 */ /* 0x000fe40002800000 */
[----:B------:R-:W-:Y:S02]  /*6800*/  SEL R14, RZ, 0x20, P5 ;  /* 0x00000020ff0e7807 */ /* 0x000fe40002800000 */
[----:B------:R-:W-:-:S04]  /*6810*/  ISETP.GE.AND P5, PT, R163, UR38, PT ;  /* 0x00000026a3007c0c */ /* 0x000fc8000bfa6270 */
[----:B------:R-:W-:Y:S01]  /*6820*/  SEL R33, RZ, 0x7fff80, P5 ;  /* 0x007fff80ff217807 */ /* 0x000fe20002800000 */
[----:B-1----:R0:W-:Y:S01]  /*6830*/  @P4 ST.E.128 desc[UR42][R8.64], R4 ;  /* 0x0000000408004985 */ /* 0x0021e2000c101d2a */
[----:B------:R-:W-:-:S13]  /*6840*/  LOP3.LUT P4, RZ, R15, 0x20, RZ, 0xc0, !PT ;  /* 0x000000200fff7812 */ /* 0x000fda000788c0ff */
[----:B------:R-:W1:Y:S01]  /*6850*/  @P4 LDS.128 R4, [R11+0x8000] ;  /* 0x008000000b044984 */ /* 0x000e620000000c00 */
[----:B0-----:R-:W-:-:S04]  /*6860*/  @P4 LEA R8, P3, R155, R35, 0x1 ;  /* 0x000000239b084211 */ /* 0x001fc800078608ff */
[----:B------:R-:W-:Y:S02]  /*6870*/  @P4 LEA.HI.X R9, R155, R13, R191, 0x1, P3 ;  /* 0x0000000d9b094211 */ /* 0x000fe400018f0cbf */
[----:B------:R-:W-:-:S04]  /*6880*/  ISETP.GE.AND P3, PT, R154, UR38, PT ;  /* 0x000000269a007c0c */ /* 0x000fc8000bf66270 */
[----:B------:R-:W-:Y:S01]  /*6890*/  SEL R15, RZ, 0x3fffc0, P3 ;  /* 0x003fffc0ff0f7807 */ /* 0x000fe20001800000 */
[----:B-1----:R0:W-:Y:S03]  /*68a0*/  @P4 ST.E.128 desc[UR42][R8.64], R4 ;  /* 0x0000000408004985 */ /* 0x0021e6000c101d2a */
[----:B------:R-:W-:Y:S02]  /*68b0*/  LOP3.LUT P4, RZ, R15, 0x40, RZ, 0xc0, !PT ;  /* 0x000000400fff7812 */ /* 0x000fe4000788c0ff */
[----:B------:R-:W-:-:S04]  /*68c0*/  SEL R15, RZ, 0x40, P3 ;  /* 0x00000040ff0f7807 */ /* 0x000fc80001800000 */
[----:B------:R-:W-:-:S05]  /*68d0*/  IADD3 R14, R15, R32, R14 ;  /* 0x000000200f0e7210 */ /* 0x000fca0007ffe00e */
[----:B------:R-:W-:Y:S02]  /*68e0*/  IMAD.IADD R14, R14, 0x1, R33 ;  /* 0x000000010e0e7824 */ /* 0x000fe400078e0221 */
[----:B------:R-:W1:Y:S03]  /*68f0*/  @P4 LDS.128 R4, [R12+0xb000] ;  /* 0x00b000000c044984 */ /* 0x000e660000000c00 */
[----:B0-----:R-:W-:-:S04]  /*6900*/  PRMT R8, R14, 0x8880, RZ ;  /* 0x000088800e087816 */ /* 0x001fc800000000ff */
[----:B------:R-:W-:Y:S02]  /*6910*/  ISETP.GT.AND P3, PT, R8, -0x1, PT ;  /* 0xffffffff0800780c */ /* 0x000fe40003f64270 */
[----:B------:R-:W-:-:S04]  /*6920*/  @P4 LEA R8, P5, R154, R35, 0x1 ;  /* 0x000000239a084211 */ /* 0x000fc800078a08ff */
[----:B------:R-:W-:-:S05]  /*6930*/  @P4 LEA.HI.X R9, R154, R13, R190, 0x1, P5 ;  /* 0x0000000d9a094211 */ /* 0x000fca00028f0cbe */
[----:B-1----:R0:W-:Y:S04]  /*6940*/  @P4 ST.E.128 desc[UR42][R8.64], R4 ;  /* 0x0000000408004985 */ /* 0x0021e8000c101d2a */
[----:B------:R-:W1:Y:S01]  /*6950*/  @!P3 LDS.128 R4, [R11+0xb000] ;  /* 0x00b000000b04b984 */ /* 0x000e620000000c00 */
[----:B0-----:R-:W-:-:S04]  /*6960*/  @!P3 LEA R8, P4, R163, R35, 0x1 ;  /* 0x00000023a308b211 */ /* 0x001fc800078808ff */
[----:B------:R-:W-:-:S05]  /*6970*/  @!P3 LEA.HI.X R9, R163, R13, R189, 0x1, P4 ;  /* 0x0000000da309b211 */ /* 0x000fca00020f0cbd */
[----:B-1----:R0:W-:Y:S04]  /*6980*/  @!P3 ST.E.128 desc[UR42][R8.64], R4 ;  /* 0x000000040800b985 */ /* 0x0021e8000c101d2a */
.L_x_12037:
[----:B------:R-:W-:Y:S05]  /*6990*/  BSYNC B0 ;  /* 0x0000000000007941 */ /* 0x000fea0003800000 */
.L_x_12036:
[----:B------:R-:W-:Y:S01]  /*69a0*/  @!PT LDS RZ, [RZ] ;  /* 0x00000000fffff984 */ /* 0x000fe20000000800 */
[----:B------:R-:W-:Y:S01]  /*69b0*/  @!PT LDS RZ, [RZ] ;  /* 0x00000000fffff984 */ /* 0x000fe20000000800 */
[----:B------:R-:W-:Y:S01]  /*69c0*/  @!PT LDS RZ, [RZ] ;  /* 0x00000000fffff984 */ /* 0x000fe20000000800 */
[----:B------:R-:W-:Y:S01]  /*69d0*/  @!PT LDS RZ, [RZ] ;  /* 0x00000000fffff984 */ /* 0x000fe20000000800 */
[----:B------:R5:W-:Y:S06]  /*69e0*/  MEMBAR.ALL.CTA ;  /* 0x0000000000007992 */ /* 0x000bec0000008000 */
[----:B-----5:R-:W5:Y:S01]  /*69f0*/  FENCE.VIEW.ASYNC.S ;  /* 0x00000000000073c6 */ /* 0x020f620000000000 */
[----:B-1----:R-:W-:Y:S01]  /*6a00*/  @!P0 VIADD R54, R54, 0x228c0 ;  /* 0x000228c036368836 */ /* 0x002fe20000000000 */
[----:B------:R-:W-:-:S04]  /*6a10*/  IADD3 R152, R152, 0x1, RZ ;  /* 0x0000000198987810 */ /* 0x000fc80007ffe0ff */
[----:B------:R-:W-:Y:S01]  /*6a20*/  @!P0 PRMT R54, RZ, 0x654, R54 ;  /* 0x00000654ff368816 */ /* 0x000fe20000000036 */
[----:B-----5:R1:W-:Y:S06]  /*6a30*/  BAR.SYNC.DEFER_BLOCKING R10, 0x80 ;  /* 0x0002000a0000751d */ /* 0x0203ec0000010000 */
[----:B------:R1:W-:Y:S01]  /*6a40*/  @!P0 SYNCS.ARRIVE.TRANS64.RED.A1T0 RZ, [R54+URZ], RZ ;  /* 0x000000ff36ff89a7 */ /* 0x0003e2000810043f */
[----:B------:R-:W-:-:S04]  /*6a50*/  ISETP.NE.AND P0, PT, R152, 0x2, PT ;  /* 0x000000029800780c */ /* 0x000fc80003f05270 */
[----:B0-2---:R-:W-:Y:S02]  /*6a60*/  SEL R4, RZ, 0x1, P0 ;  /* 0x00000001ff047807 */ /* 0x005fe40000000000 */
[----:B------:R-:W-:Y:S02]  /*6a70*/  SEL R152, R152, RZ, P0 ;  /* 0x000000ff98987207 */ /* 0x000fe40000000000 */
[----:B------:R-:W-:Y:S01]  /*6a80*/  LOP3.LUT R185, R185, R4, RZ, 0x3c, !PT ;  /* 0x00000004b9b97212 */ /* 0x000fe200078e3cff */
[----:B-1----:R-:W-:Y:S06]  /*6a90*/  @P2 BRA `(.L_x_12038) ;  /* 0xffffffbc00082947 */ /* 0x002fec000383ffff */
[----:B------:R-:W0:Y:S01]  /*6aa0*/  S2R R5, SR_TID.X ;  /* 0x0000000000057919 */ /* 0x000e220000002100 */
[----:B------:R-:W-:Y:S02]  /*6ab0*/  PLOP3.LUT P0, PT, PT, PT, PT, 0x8, 0x0 ;  /* 0x000000000000781c */ /* 0x000fe40003f0e170 */
[----:B0-----:R-:W-:-:S04]  /*6ac0*/  SHF.R.U32.HI R5, RZ, 0x7, R5 ;  /* 0x00000007ff057819 */ /* 0x001fc80000011605 */
[----:B------:R-:W-:-:S13]  /*6ad0*/  ISETP.NE.AND P3, PT, R5, 0x1, PT ;  /* 0x000000010500780c */ /* 0x000fda0003f65270 */
[----:B------:R-:W-:Y:S05]  /*6ae0*/  @!P3 WARPSYNC.ALL ;  /* 0x000000000000b948 */ /* 0x000fea0003800000 */
[----:B------:R-:W-:Y:S06]  /*6af0*/  @!P3 BAR.ARV 0x9, 0x100 ;  /* 0x024400000000bb1d */ /* 0x000fec0000002000 */
.L_x_11975:
[----:B------:R-:W0:Y:S01]  /*6b00*/  S2R R3, SR_SWINHI ;  /* 0x0000000000037919 */ /* 0x000e220000002f00 */
[----:B------:R-:W1:Y:S01]  /*6b10*/  LDC R13, c[0x0][0x448] ;  /* 0x00011200ff0d7b82 */ /* 0x000e620000000800 */
[----:B---3--:R-:W-:Y:S01]  /*6b20*/  IMAD.U32 R14, RZ, RZ, UR36 ;  /* 0x00000024ff0e7e24 */ /* 0x008fe2000f8e00ff */
[----:B------:R-:W-:Y:S01]  /*6b30*/  MOV R34, UR44 ;  /* 0x0000002c00227c02 */ /* 0x000fe20008000f00 */
[----:B------:R-:W-:Y:S01]  /*6b40*/  IMAD.MOV.U32 R15, RZ, RZ, 0x80 ;  /* 0x00000080ff0f7424 */ /* 0x000fe200078e00ff */
[----:B------:R-:W-:Y:S01]  /*6b50*/  STL [R1+0x50], R101 ;  /* 0x0000506501007387 */ /* 0x000fe20000100800 */
[----:B------:R-:W-:Y:S02]  /*6b60*/  IMAD.MOV.U32 R26, RZ, RZ, 0x100 ;  /* 0x00000100ff1a7424 */ /* 0x000fe400078e00ff */
[----:B------:R-:W-:Y:S01]  /*6b70*/  IMAD.U32 R24, RZ, RZ, UR36 ;  /* 0x00000024ff187e24 */ /* 0x000fe2000f8e00ff */
[----:B------:R-:W2:Y:S01]  /*6b80*/  LDC R12, c[0x0][0x988] ;  /* 0x00026200ff0c7b82 */ /* 0x000ea20000000800 */
[----:B------:R-:W-:Y:S01]  /*6b90*/  IMAD.MOV.U32 R25, RZ, RZ, 0x80 ;  /* 0x00000080ff197424 */ /* 0x000fe200078e00ff */
[----:B------:R-:W-:Y:S01]  /*6ba0*/  STL.64 [R1+0x28], R14 ;  /* 0x0000280e01007387 */ /* 0x000fe20000100a00 */
[----:B------:R-:W-:-:S02]  /*6bb0*/  IMAD.U32 R39, RZ, RZ, UR44 ;  /* 0x0000002cff277e24 */ /* 0x000fc4000f8e00ff */
[----:B------:R-:W-:Y:S01]  /*6bc0*/  IMAD.U32 R35, RZ, RZ, UR44 ;  /* 0x0000002cff237e24 */ /* 0x000fe2000f8e00ff */
[----:B------:R-:W-:Y:S01]  /*6bd0*/  STL.64 [R1+0x30], R26 ;  /* 0x0000301a01007387 */ /* 0x000fe20000100a00 */
[----:B------:R-:W-:-:S03]  /*6be0*/  IMAD.U32 R72, RZ, RZ, UR44 ;  /* 0x0000002cff487e24 */ /* 0x000fc6000f8e00ff */
[----:B------:R-:W-:Y:S02]  /*6bf0*/  STL.128 [R1], R24 ;  /* 0x0000001801007387 */ /* 0x000fe40000100c00 */
[----:B------:R-:W-:Y:S02]  /*6c00*/  IADD3 R72, P5, R72, 0x50, RZ ;  /* 0x0000005048487810 */ /* 0x000fe40007fbe0ff */
[----:B------:R-:W-:Y:S04]  /*6c10*/  STL.128 [R1+0x1d0], RZ ;  /* 0x0001d0ff01007387 */ /* 0x000fe80000100c00 */
[----:B------:R-:W-:Y:S04]  /*6c20*/  STL.128 [R1+0x1e0], RZ ;  /* 0x0001e0ff01007387 */ /* 0x000fe80000100c00 */
[----:B------:R-:W-:Y:S01]  /*6c30*/  STL.128 [R1+0x200], RZ ;  /* 0x000200ff01007387 */ /* 0x000fe20000100c00 */
[----:B------:R-:W-:-:S02]  /*6c40*/  MOV R4, R2 ;  /* 0x0000000200047202 */ /* 0x000fc40000000f00 */
[----:B0-----:R-:W-:Y:S01]  /*6c50*/  MOV R5, R3 ;  /* 0x0000000300057202 */ /* 0x001fe20000000f00 */
[----:B--2---:R-:W-:Y:S01]  /*6c60*/  STL [R1+0x1f0], R12 ;  /* 0x0001f00c01007387 */ /* 0x004fe20000100800 */
[C---:B------:R-:W-:Y:S02]  /*6c70*/  IADD3 R8, P1, R4.reuse, 0x22830, RZ ;  /* 0x0002283004087810 */ /* 0x040fe40007f3e0ff */
[C---:B------:R-:W-:Y:S01]  /*6c80*/  IADD3 R0, P3, R4.reuse, 0x22850, RZ ;  /* 0x0002285004007810 */ /* 0x040fe20007f7e0ff */
[----:B------:R-:W-:Y:S01]  /*6c90*/  STL.128 [R1+0x210], RZ ;  /* 0x000210ff01007387 */ /* 0x000fe20000100c00 */
[C---:B------:R-:W-:Y:S01]  /*6ca0*/  IADD3 R6, P4, R4.reuse, 0x22860, RZ ;  /* 0x0002286004067810 */ /* 0x040fe20007f9e0ff */
[--C-:B------:R-:W-:Y:S01]  /*6cb0*/  IMAD.X R9, RZ, RZ, R5.reuse, P1 ;  /* 0x000000ffff097224 */ /* 0x100fe200008e0605 */
[----:B-1----:R-:W-:Y:S01]  /*6cc0*/  ISETP.NE.AND P1, PT, R13, 0x1, PT ;  /* 0x000000010d00780c */ /* 0x002fe20003f25270 */
[--C-:B------:R-:W-:Y:S01]  /*6cd0*/  IMAD.X R3, RZ, RZ, R5.reuse, P3 ;  /* 0x000000ffff037224 */ /* 0x100fe200018e0605 */
[----:B------:R-:W-:Y:S01]  /*6ce0*/  IADD3 R10, P2, R4, 0x22840, RZ ;  /* 0x00022840040a7810 */ /* 0x000fe20007f5e0ff */
[--C-:B------:R-:W-:Y:S01]  /*6cf0*/  IMAD.X R7, RZ, RZ, R5.reuse, P4 ;  /* 0x000000ffff077224 */ /* 0x100fe200020e0605 */
[----:B------:R-:W-:Y:S01]  /*6d00*/  STL.64 [R1+0x18], R8 ;  /* 0x0000180801007387 */ /* 0x000fe20000100a00 */
[----:B------:R-:W-:Y:S01]  /*6d10*/  IMAD.MOV.U32 R4, RZ, RZ, R0 ;  /* 0x000000ffff047224 */ /* 0x000fe200078e0000 */
[----:B------:R-:W-:Y:S01]  /*6d20*/  IADD3 R35, P3, R35, 0x200, RZ ;  /* 0x0000020023237810 */ /* 0x000fe20007f7e0ff */
[----:B------:R-:W-:Y:S01]  /*6d30*/  IMAD.X R11, RZ, RZ, R5, P2 ;  /* 0x000000ffff0b7224 */ /* 0x000fe200010e0605 */
[----:B------:R-:W-:Y:S01]  /*6d40*/  STL.128 [R1+0x220], RZ ;  /* 0x000220ff01007387 */ /* 0x000fe20000100c00 */
[----:B------:R-:W-:Y:S01]  /*6d50*/  IMAD.MOV.U32 R5, RZ, RZ, R3 ;  /* 0x000000ffff057224 */ /* 0x000fe200078e0003 */
[----:B------:R-:W-:Y:S01]  /*6d60*/  IADD3 R39, P2, R39, 0x1d0, RZ ;  /* 0x000001d027277810 */ /* 0x000fe20007f5e0ff */
[----:B------:R-:W-:Y:S01]  /*6d70*/  VIADD R3, R203, 0x7f ;  /* 0x0000007fcb037836 */ /* 0x000fe20000000000 */
[----:B------:R-:W-:Y:S01]  /*6d80*/  STL.64 [R1+0x20], R10 ;  /* 0x0000200a01007387 */ /* 0x000fe20000100a00 */
[----:B------:R-:W0:Y:S01]  /*6d90*/  @P1 LDC R0, c[0x0][0x44c] ;  /* 0x00011300ff001b82 */ /* 0x000e220000000800 */
[----:B------:R-:W-:-:S02]  /*6da0*/  IADD3 R34, P4, R34, 0x28, RZ ;  /* 0x0000002822227810 */ /* 0x000fc40007f9e0ff */
[----:B------:R1:W-:Y:S04]  /*6db0*/  STL.128 [R1+0x40], R4 ;  /* 0x0000400401007387 */ /* 0x0003e80000100c00 */
[----:B------:R2:W-:Y:S04]  /*6dc0*/  STL.128 [R1+0x230], RZ ;  /* 0x000230ff01007387 */ /* 0x0005e80000100c00 */
[----:B------:R2:W-:Y:S04]  /*6dd0*/  STL.128 [R1+0x240], RZ ;  /* 0x000240ff01007387 */ /* 0x0005e80000100c00 */
[----:B------:R2:W-:Y:S01]  /*6de0*/  STL.128 [R1+0x250], RZ ;  /* 0x000250ff01007387 */ /* 0x0005e20000100c00 */
[----:B-1----:R-:W1:Y:S03]  /*6df0*/  @P1 LDC R7, c[0x0][0x450] ;  /* 0x00011400ff071b82 */ /* 0x002e660000000800 */
[----:B------:R2:W-:Y:S04]  /*6e00*/  STL.128 [R1+0x260], RZ ;  /* 0x000260ff01007387 */ /* 0x0005e80000100c00 */
[----:B------:R2:W-:Y:S01]  /*6e10*/  STL.128 [R1+0x270], RZ ;  /* 0x000270ff01007387 */ /* 0x0005e20000100c00 */
[----:B0-----:R-:W-:Y:S01]  /*6e20*/  @P1 IMAD.HI.U32 R0, R3, R0, RZ ;  /* 0x0000000003001227 */ /* 0x001fe200078e00ff */
[----:B------:R-:W0:Y:S02]  /*6e30*/  LDC.64 R4, c[0x0][0x9e0] ;  /* 0x00027800ff047b82 */ /* 0x000e240000000a00 */
[----:B------:R2:W-:Y:S04]  /*6e40*/  STL.128 [R1+0x280], RZ ;  /* 0x000280ff01007387 */ /* 0x0005e80000100c00 */
[----:B------:R2:W-:Y:S04]  /*6e50*/  STL.128 [R1+0x290], RZ ;  /* 0x000290ff01007387 */ /* 0x0005e80000100c00 */
[----:B------:R2:W-:Y:S04]  /*6e60*/  STL.128 [R1+0x2a0], RZ ;  /* 0x0002a0ff01007387 */ /* 0x0005e80000100c00 */
[----:B------:R2:W-:Y:S01]  /*6e70*/  STL.128 [R1+0x2b0], RZ ;  /* 0x0002b0ff01007387 */ /* 0x0005e20000100c00 */
[----:B-1----:R-:W-:-:S03]  /*6e80*/  @P1 SHF.R.U32.HI R3, RZ, R7, R0 ;  /* 0x00000007ff031219 */ /* 0x002fc60000011600 */
[----:B------:R2:W-:Y:S04]  /*6e90*/  STL.128 [R1+0x2c0], RZ ;  /* 0x0002c0ff01007387 */ /* 0x0005e80000100c00 */
[----:B------:R2:W-:Y:S01]  /*6ea0*/  STL.128 [R1+0x2d0], RZ ;  /* 0x0002d0ff01007387 */ /* 0x0005e20000100c00 */
[----:B0-----:R-:W-:-:S03]  /*6eb0*/  ISETP.GE.AND P6, PT, R5, 0x1, PT ;  /* 0x000000010500780c */ /* 0x001fc60003fc6270 */
        /* <DEDUP_REMOVED lines=21> */
[----:B------:R-:W0:Y:S01]  /*7010*/  FENCE.VIEW.ASYNC.G ;  /* 0x00000000000073c6 */ /* 0x000e220000000100 */
[----:B------:R-:W-:Y:S05]  /*7020*/  WARPSYNC.ALL ;  /* 0x0000000000007948 */ /* 0x000fea0003800000 */
[----:B0-----:R-:W-:Y:S06]  /*7030*/  BAR.ARV 0xc, 0x180 ;  /* 0x0306000000007b1d */ /* 0x001fec0000002000 */
.L_x_12039:
[----:B------:R-:W-:Y:S02]  /*7040*/  IMAD.IADD R3, R210, 0x1, R3 ;  /* 0x00000001d2037824 */ /* 0x000fe400078e0203 */
[----:B------:R-:W-:Y:S02]  /*7050*/  IMAD.X R46, RZ, RZ, UR45, P2 ;  /* 0x0000002dff2e7e24 */ /* 0x000fe400090e06ff */
[----:B------:R-:W-:Y:S02]  /*7060*/  IMAD.X R45, RZ, RZ, UR45, P3 ;  /* 0x0000002dff2d7e24 */ /* 0x000fe400098e06ff */
[----:B------:R-:W-:Y:S02]  /*7070*/  IMAD.X R43, RZ, RZ, UR45, P4 ;  /* 0x0000002dff2b7e24 */ /* 0x000fe4000a0e06ff */
[----:B------:R-:W-:Y:S02]  /*7080*/  IMAD.X R73, RZ, RZ, UR45, P5 ;  /* 0x0000002dff497e24 */ /* 0x000fe4000a8e06ff */
        /* <DEDUP_REMOVED lines=13> */
.L_x_12042:
[----:B------:R-:W-:-:S13]  /*7160*/  ISETP.NE.AND P0, PT, R5, 0x1, PT ;  /* 0x000000010500780c */ /* 0x000fda0003f05270 */
[----:B------:R-:W0:Y:S02]  /*7170*/  @P0 LDC.64 R6, c[0x0][0x9e8] ;  /* 0x00027a00ff060b82 */ /* 0x000e240000000a00 */
[----:B0-----:R-:W-:-:S05]  /*7180*/  @P0 IMAD.HI.U32 R6, R0, R6, RZ ;  /* 0x0000000600060227 */ /* 0x001fca00078e00ff */
[----:B------:R-:W-:-:S07]  /*7190*/  @P0 SHF.R.U32.HI R0, RZ, R7, R6 ;  /* 0x00000007ff000219 */ /* 0x000fce0000011606 */
.L_x_12043:
[----:B------:R-:W-:Y:S05]  /*71a0*/  BSYNC B0 ;  /* 0x0000000000007941 */ /* 0x000fea0003800000 */
.L_x_12041:
[----:B------:R-:W-:-:S05]  /*71b0*/  IMAD R3, R0, R5, R5 ;  /* 0x0000000500037224 */ /* 0x000fca00078e0205 */
[----:B------:R-:W-:-:S07]  /*71c0*/  VIMNMX R4, R4, R3, PT ;  /* 0x0000000304047248 */ /* 0x000fce0003fe0100 */
.L_x_12040:
[----:B------:R-:W0:Y:S01]  /*71d0*/  @P1 LDC R0, c[0x0][0x44c] ;  /* 0x00011300ff001b82 */ /* 0x000e220000000800 */
[----:B------:R-:W-:Y:S01]  /*71e0*/  VIADD R4, R4, 0x5f ;  /* 0x0000005f04047836 */ /* 0x000fe20000000000 */
[----:B------:R-:W-:-:S03]  /*71f0*/  ULDC UR4, c[0x0][0x9dc] ;  /* 0x0002770000047ab9 */ /* 0x000fc60000000800 */
[----:B------:R-:W-:-:S03]  /*7200*/  IMAD.HI R4, R4, 0x2aaaaaab, RZ ;  /* 0x2aaaaaab04047827 */ /* 0x000fc600078e02ff */
[----:B------:R-:W1:Y:S02]  /*7210*/  @P1 LDC R7, c[0x0][0x450] ;  /* 0x00011400ff071b82 */ /* 0x000e640000000800 */
[----:B------:R-:W-:-:S04]  /*7220*/  SHF.R.U32.HI R3, RZ, 0x1f, R4 ;  /* 0x0000001fff037819 */ /* 0x000fc80000011604 */
[----:B------:R-:W-:-:S04]  /*7230*/  LEA.HI.SX32 R3, R4, R3, 0x1c ;  /* 0x0000000304037211 */ /* 0x000fc800078fe2ff */
[----:B------:R-:W-:Y:S01]  /*7240*/  VIMNMX R11, R30, R3, PT ;  /* 0x000000031e0b7248 */ /* 0x000fe20003fe0100 */
[----:B0-----:R-:W-:-:S04]  /*7250*/  @P1 IMAD.HI.U32 R6, R203, R0, RZ ;  /* 0x00000000cb061227 */ /* 0x001fc800078e00ff */
[----:B------:R-:W-:Y:S01]  /*7260*/  IMAD.MOV.U32 R0, RZ, RZ, R203 ;  /* 0x000000ffff007224 */ /* 0x000fe200078e00cb */
        /* <DEDUP_REMOVED lines=14> */
.L_x_12046:
[----:B------:R-:W-:-:S13]  /*7350*/  ISETP.NE.AND P0, PT, R5, 0x1, PT ;  /* 0x000000010500780c */ /* 0x000fda0003f05270 */
[----:B------:R-:W0:Y:S02]  /*7360*/  @P0 LDC.64 R6, c[0x0][0x9e8] ;  /* 0x00027a00ff060b82 */ /* 0x000e240000000a00 */
[----:B0-----:R-:W-:-:S05]  /*7370*/  @P0 IMAD.HI.U32 R6, R0, R6, RZ ;  /* 0x0000000600060227 */ /* 0x001fca00078e00ff */
[----:B------:R-:W-:-:S07]  /*7380*/  @P0 SHF.R.U32.HI R0, RZ, R7, R6 ;  /* 0x00000007ff000219 */ /* 0x000fce0000011606 */
.L_x_12047:
[----:B------:R-:W-:Y:S05]  /*7390*/  BSYNC B0 ;  /* 0x0000000000007941 */ /* 0x000fea0003800000 */
.L_x_12045:
[----:B------:R-:W-:-:S05]  /*73a0*/  IMAD R0, R0, R5, RZ ;  /* 0x0000000500007224 */ /* 0x000fca00078e02ff */
[----:B------:R-:W-:-:S07]  /*73b0*/  VIMNMX R3, R3, R0, !PT ;  /* 0x0000000003037248 */ /* 0x000fce0007fe0100 */
.L_x_12044:
        /* <DEDUP_REMOVED lines=39> */
.L_x_12049:
[----:B------:R-:W-:Y:S05]  /*7630*/  BSYNC B0 ;  /* 0x0000000000007941 */ /* 0x000fea0003800000 */
.L_x_12048:
[----:B------:R-:W-:Y:S01]  /*7640*/  IMAD R198, R209, R206, R198 ;  /* 0x000000ced1c67224 */ /* 0x000fe200078e02c6 */
[----:B------:R-:W-:-:S04]  /*7650*/  PLOP3.LUT P0, PT, PT, PT, PT, 0x80, 0x0 ;  /* 0x000000000000781c */ /* 0x000fc80003f0f070 */
[----:B------:R-:W-:-:S04]  /*7660*/  VIADDMNMX R206, R198, R206, R11, PT ;  /* 0x000000cec6ce7246 */ /* 0x000fc8000380010b */
[----:B------:R-:W-:-:S13]  /*7670*/  ISETP.GT.AND P1, PT, R206, R198, PT ;  /* 0x000000c6ce00720c */ /* 0x000fda0003f24270 */
[----:B------:R-:W-:Y:S05]  /*7680*/  @!P1 BRA `(.L_x_12050) ;  /* 0x0000019800a89947 */ /* 0x000fea0003800000 */
[----:B------:R0:W-:Y:S01]  /*7690*/  STL.64 [R1+0x58], RZ ;  /* 0x000058ff01007387 */ /* 0x0001e20000100a00 */
[----:B------:R-:W-:Y:S01]  /*76a0*/  IMAD.U32 R32, RZ, RZ, UR44 ;  /* 0x0000002cff207e24 */ /* 0x000fe2000f8e00ff */
[----:B------:R-:W-:Y:S01]  /*76b0*/  MOV R24, UR44 ;  /* 0x0000002c00187c02 */ /* 0x000fe20008000f00 */
[----:B------:R-:W-:Y:S01]  /*76c0*/  IMAD.U32 R40, RZ, RZ, UR44 ;  /* 0x0000002cff287e24 */ /* 0x000fe2000f8e00ff */
[----:B------:R-:W-:Y:S01]  /*76d0*/  UMOV UR4, 0xffffffff ;  /* 0xffffffff00047882 */ /* 0x000fe20000000000 */
[----:B------:R-:W-:Y:S01]  /*76e0*/  IMAD.U32 R33, RZ, RZ, UR44 ;  /* 0x0000002cff217e24 */ /* 0x000fe2000f8e00ff */
[----:B------:R-:W-:Y:S01]  /*76f0*/  IADD3 R32, P0, R32, 0x78, RZ ;  /* 0x0000007820207810 */ /* 0x000fe20007f1e0ff */
[----:B------:R-:W-:Y:S01]  /*7700*/  IMAD.U32 R41, RZ, RZ, UR44 ;  /* 0x0000002cff297e24 */ /* 0x000fe2000f8e00ff */
[----:B------:R-:W-:Y:S02]  /*7710*/  IADD3 R40, P1, R40, 0x70, RZ ;  /* 0x0000007028287810 */ /* 0x000fe40007f3e0ff */
[----:B------:R-:W-:Y:S01]  /*7720*/  IADD3 R33, P2, R33, 0x68, RZ ;  /* 0x0000006821217810 */ /* 0x000fe20007f5e0ff */
[----:B----4-:R-:W-:Y:S01]  /*7730*/  IMAD.X R37, RZ, RZ, UR45, P0 ;  /* 0x0000002dff257e24 */ /* 0x010fe200080e06ff */
[----:B------:R-:W-:Y:S01]  /*7740*/  IADD3 R41, P3, R41, 0x60, RZ ;  /* 0x0000006029297810 */ /* 0x000fe20007f7e0ff */
[----:B------:R-:W-:Y:S01]  /*7750*/  IMAD.X R48, RZ, RZ, UR45, P1 ;  /* 0x0000002dff307e24 */ /* 0x000fe200088e06ff */
[----:B------:R-:W-:Y:S01]  /*7760*/  IADD3 R24, P4, R24, 0x58, RZ ;  /* 0x0000005818187810 */ /* 0x000fe20007f9e0ff */
[----:B------:R-:W-:-:S02]  /*7770*/  IMAD.X R42, RZ, RZ, UR45, P2 ;  /* 0x0000002dff2a7e24 */ /* 0x000fc400090e06ff */
[----:B------:R-:W-:Y:S02]  /*7780*/  IMAD.X R50, RZ, RZ, UR45, P3 ;  /* 0x0000002dff327e24 */ /* 0x000fe400098e06ff */
[----:B------:R-:W-:Y:S01]  /*7790*/  IMAD.X R25, RZ, RZ, UR45, P4 ;  /* 0x0000002dff197e24 */ /* 0x000fe2000a0e06ff */
[----:B0-----:R-:W-:Y:S07]  /*77a0*/  BRA.DIV UR4, `(.L_x_12051) ;  /* 0x0000027204907947 */ /* 0x001fee000b800000 */
[----:B------:R-:W0:Y:S02]  /*77b0*/  S2R R0, SR_TID.X ;  /* 0x0000000000007919 */ /* 0x000e240000002100 */
[C---:B0-----:R-:W-:Y:S02]  /*77c0*/  VIADD R3, R0.reuse, 0xffffff80 ;  /* 0xffffff8000037836 */ /* 0x041fe40000000000 */
[----:B------:R-:W-:-:S05]  /*77d0*/  VIADD R0, R0, 0xffffff80 ;  /* 0xffffff8000007836 */ /* 0x000fca0000000000 */
[----:B------:R-:W-:-:S04]  /*77e0*/  SHF.R.S32.HI R0, RZ, 0x1f, R0 ;  /* 0x0000001fff007819 */ /* 0x000fc80000011400 */
[----:B------:R-:W-:-:S04]  /*77f0*/  LEA.HI R0, R0, R3, RZ, 0x7 ;  /* 0x0000000300007211 */ /* 0x000fc800078f38ff */
[----:B------:R-:W-:-:S05]  /*7800*/  SHF.R.S32.HI R0, RZ, 0x7, R0 ;  /* 0x00000007ff007819 */ /* 0x000fca0000011400 */
[----:B------:R0:W1:Y:S02]  /*7810*/  SHFL.IDX PT, R14, R0, RZ, 0x1f ;  /* 0x00001fff000e7589 */ /* 0x00006400000e0000 */
.L_x_12380:
[----:B01----:R-:W-:Y:S01]  /*7820*/  LEA.HI R0, R14, R14, RZ, 0x1 ;  /* 0x0000000e0e007211 */ /* 0x003fe200078f08ff */
[C---:B------:R-:W-:Y:S01]  /*7830*/  VIADD R26, R2.reuse, 0x18400 ;  /* 0x00018400021a7836 */ /* 0x040fe20000000000 */
[----:B------:R-:W-:Y:S01]  /*7840*/  MOV R6, 0x1 ;  /* 0x0000000100067802 */ /* 0x000fe20000000f00 */
[----:B------:R-:W-:Y:S01]  /*7850*/  VIADD R7, R2, 0x400 ;  /* 0x0000040002077836 */ /* 0x000fe20000000000 */
[----:B------:R-:W-:Y:S01]  /*7860*/  LOP3.LUT R3, R0, 0x1e, RZ, 0xc0, !PT ;  /* 0x0000001e00037812 */ /* 0x000fe200078ec0ff */
[----:B------:R-:W-:Y:S01]  /*7870*/  VIADD R0, R2, 0x1c400 ;  /* 0x0001c40002007836 */ /* 0x000fe20000000000 */
[----:B------:R-:W-:Y:S01]  /*7880*/  STL.128 [R1+0x90], RZ ;  /* 0x000090ff01007387 */ /* 0x000fe20000100c00 */
[----:B------:R-:W-:Y:S01]  /*7890*/  IMAD.MOV.U32 R4, RZ, RZ, 0x1 ;  /* 0x00000001ff047424 */ /* 0x000fe200078e00ff */
[----:B------:R-:W-:Y:S01]  /*78a0*/  SHF.R.U32.HI R7, RZ, 0x4, R7 ;  /* 0x00000004ff077819 */ /* 0x000fe20000011607 */
[----:B------:R-:W-:Y:S01]  /*78b0*/  IMAD.IADD R3, R14, 0x1, -R3 ;  /* 0x000000010e037824 */ /* 0x000fe200078e0a03 */
[----:B------:R-:W-:Y:S01]  /*78c0*/  SHF.R.U32.HI R0, RZ, 0x4, R0 ;  /* 0x00000004ff007819 */ /* 0x000fe20000011600 */
[----:B------:R-:W-:Y:S01]  /*78d0*/  IMAD.MOV.U32 R5, RZ, RZ, RZ ;  /* 0x000000ffff057224 */ /* 0x000fe200078e00ff */
[----:B------:R-:W-:Y:S01]  /*78e0*/  LOP3.LUT R8, R7, 0x3fff, RZ, 0xc0, !PT ;  /* 0x00003fff07087812 */ /* 0x000fe200078ec0ff */
[----:B------:R-:W-:Y:S01]  /*78f0*/  IMAD R3, R3, 0x2000, R26 ;  /* 0x0000200003037824 */ /* 0x000fe200078e021a */
[----:B------:R-:W-:Y:S01]  /*7900*/  LOP3.LUT R0, R0, 0x3fff, RZ, 0xc0, !PT ;  /* 0x00003fff00007812 */ /* 0x000fe200078ec0ff */
[----:B------:R-:W-:Y:S01]  /*7910*/  IMAD.MOV.U32 R7, RZ, RZ, RZ ;  /* 0x000000ffff077224 */ /* 0x000fe200078e00ff */
[----:B------:R-:W-:Y:S01]  /*7920*/  LOP3.LUT R8, R8, 0x3000000, RZ, 0xfc, !PT ;  /* 0x0300000008087812 */ /* 0x000fe200078efcff */
[----:B------:R-:W-:Y:S01]  /*7930*/  IMAD.MOV.U32 R9, RZ, RZ, 0x40000040 ;  /* 0x40000040ff097424 */ /* 0x000fe200078e00ff */
[----:B------:R-:W-:Y:S01]  /*7940*/  SHF.R.U32.HI R3, RZ, 0x4, R3 ;  /* 0x00000004ff037819 */ /* 0x000fe20000011603 */
[----:B------:R-:W-:Y:S01]  /*7950*/  STL.128 [R1+0xa0], RZ ;  /* 0x0000a0ff01007387 */ /* 0x000fe20000100c00 */
[----:B------:R-:W-:Y:S01]  /*7960*/  LOP3.LUT R0, R0, 0x10000, RZ, 0xfc, !PT ;  /* 0x0001000000007812 */ /* 0x000fe200078efcff */
[----:B------:R-:W-:Y:S01]  /*7970*/  IMAD.U32 R38, RZ, RZ, UR44 ;  /* 0x0000002cff267e24 */ /* 0x000fe2000f8e00ff */
[----:B------:R-:W-:Y:S01]  /*7980*/  LOP3.LUT R3, R3, 0x3fff, RZ, 0xc0, !PT ;  /* 0x00003fff03037812 */ /* 0x000fe200078ec0ff */
[----:B------:R0:W-:Y:S01]  /*7990*/  STL.128 [R1+0x60], R4 ;  /* 0x0000600401007387 */ /* 0x0001e20000100c00 */
[----:B------:R-:W-:Y:S01]  /*79a0*/  LOP3.LUT P0, RZ, R26, 0x1bf, RZ, 0xc0, !PT ;  /* 0x000001bf1aff7812 */ /* 0x000fe2000780c0ff */
[----:B------:R-:W-:Y:S01]  /*79b0*/  BSSY B6, `(.L_x_12052) ;  /* 0x000001f000067945 */ /* 0x000fe20003800000 */
[----:B------:R-:W-:Y:S01]  /*79c0*/  LOP3.LUT R3, R3, 0x10000, RZ, 0xfc, !PT ;  /* 0x0001000003037812 */ /* 0x000fe200078efcff */
[----:B------:R1:W-:Y:S01]  /*79d0*/  STL.64 [R1+0x80], R8 ;  /* 0x0000800801007387 */ /* 0x0003e20000100a00 */
[----:B------:R-:W-:-:S03]  /*79e0*/  IADD3 R38, P1, R38, 0x90, RZ ;  /* 0x0000009026267810 */ /* 0x000fc60007f3e0ff */
[----:B------:R1:W-:Y:S02]  /*79f0*/  STL.128 [R1+0xb0], RZ ;  /* 0x0000b0ff01007387 */ /* 0x0003e40000100c00 */
[----:B------:R-:W-:Y:S02]  /*7a00*/  IMAD.X R36, RZ, RZ, UR45, P1 ;  /* 0x0000002dff247e24 */ /* 0x000fe400088e06ff */
[----:B------:R1:W-:Y:S01]  /*7a10*/  STL.128 [R1+0xc0], RZ ;  /* 0x0000c0ff01007387 */ /* 0x0003e20000100c00 */
[----:B0-----:R-:W-:-:S03]  /*7a20*/  IMAD.MOV.U32 R6, RZ, RZ, R0 ;  /* 0x000000ffff067224 */ /* 0x001fc600078e0000 */
[----:B------:R1:W-:Y:S01]  /*7a30*/  STL.128 [R1+0xd0], RZ ;  /* 0x0000d0ff01007387 */ /* 0x0003e20000100c00 */
[----:B------:R-:W-:Y:S02]  /*7a40*/  IMAD.MOV.U32 R7, RZ, RZ, 0x40000040 ;  /* 0x40000040ff077424 */ /* 0x000fe400078e00ff */
[----:B------:R-:W-:Y:S01]  /*7a50*/  IMAD.MOV.U32 R4, RZ, RZ, R3 ;  /* 0x000000ffff047224 */ /* 0x000fe200078e0003 */
[----:B------:R1:W-:Y:S01]  /*7a60*/  STL.128 [R1+0xe0], RZ ;  /* 0x0000e0ff01007387 */ /* 0x0003e20000100c00 */
[----:B------:R-:W-:-:S05]  /*7a70*/  IMAD.MOV.U32 R5, RZ, RZ, 0x40000040 ;  /* 0x40000040ff057424 */ /* 0x000fca00078e00ff */
[----:B------:R1:W-:Y:S01]  /*7a80*/  STL.128 [R1+0x70], R4 ;  /* 0x0000700401007387 */ /* 0x0003e20000100c00 */
[----:B------:R-:W-:Y:S05]  /*7a90*/  @!P0 BRA `(.L_x_12053) ;  /* 0x0000000000408947 */ /* 0x000fea0003800000 */
[----:B------:R-:W-:Y:S01]  /*7aa0*/  MOV R14, 0x0 ;  /* 0x00000000000e7802 */ /* 0x000fe20000000f00 */
[----:B------:R-:W-:Y:S01]  /*7ab0*/  ULDC.64 UR4, c[0x4][0xf0] ;  /* 0x01003c0000047ab9 */ /* 0x000fe20000000a00 */
[----:B------:R-:W-:Y:S01]  /*7ac0*/  ULDC.64 UR6, c[0x4][0xf8] ;  /* 0x01003e0000067ab9 */ /* 0x000fe20000000a00 */
[----:B-1----:R-:W-:Y:S01]  /*7ad0*/  IMAD.U32 R4, RZ, RZ, UR4 ;  /* 0x00000004ff047e24 */ /* 0x002fe2000f8e00ff */
        /* <DEDUP_REMOVED lines=11> */
[----:B0-2--5:R-:W-:Y:S05]  /*7b90*/  CALL.ABS.NOINC R14 ;  /* 0x000000000e007343 */ /* 0x025fea0003c00000 */
.L_x_12053:
[----:B------:R-:W-:Y:S05]  /*7ba0*/  BSYNC B6 ;  /* 0x0000000000067941 */ /* 0x000fea0003800000 */
.L_x_12052:
[----:B-1----:R-:W0:Y:S01]  /*7bb0*/  LDC.64 R6, c[0x0][0x9e0] ;  /* 0x00027800ff067b82 */ /* 0x002e220000000a00 */
[----:B------:R-:W1:Y:S01]  /*7bc0*/  S2R R27, SR_TID.X ;  /* 0x00000000001b7919 */ /* 0x000e620000002100 */
[----:B------:R-:W-:Y:S02]  /*7bd0*/  UIADD3 UR5, UP0, UR44, 0xf0, URZ ;  /* 0x000000f02c057890 */ /* 0x000fe4000ff1e03f */
[----:B------:R-:W-:Y:S01]  /*7be0*/  IMAD.U32 R3, RZ, RZ, UR44 ;  /* 0x0000002cff037e24 */ /* 0x000fe2000f8e00ff */
[----:B------:R-:W-:Y:S01]  /*7bf0*/  STL.64 [R1+0x100], R24 ;  /* 0x0001001801007387 */ /* 0x000fe20000100a00 */
[----:B------:R-:W-:Y:S01]  /*7c00*/  UIADD3.X UR6, URZ, UR45, URZ, UP0, !UPT ;  /* 0x0000002d3f067290 */ /* 0x000fe200087fe43f */
[----:B------:R-:W-:Y:S01]  /*7c10*/  IMAD.U32 R49, RZ, RZ, UR44 ;  /* 0x0000002cff317e24 */ /* 0x000fe2000f8e00ff */
[----:B------:R-:W3:Y:S01]  /*7c20*/  LDC.64 R14, c[0x0][0x9d8] ;  /* 0x00027600ff0e7b82 */ /* 0x000ee20000000a00 */
[----:B------:R-:W-:Y:S01]  /*7c30*/  UIADD3 UR4, UP0, UR44, 0x13c, URZ ;  /* 0x0000013c2c047890 */ /* 0x000fe2000ff1e03f */
[----:B------:R-:W-:Y:S01]  /*7c40*/  IMAD.U32 R4, RZ, RZ, UR5 ;  /* 0x00000005ff047e24 */ /* 0x000fe2000f8e00ff */
[----:B------:R-:W-:Y:S01]  /*7c50*/  STL.64 [R1+0xf0], R196 ;  /* 0x0000f0c401007387 */ /* 0x000fe20000100a00 */
[----:B------:R-:W-:Y:S01]  /*7c60*/  IMAD.U32 R5, RZ, RZ, UR6 ;  /* 0x00000006ff057e24 */ /* 0x000fe2000f8e00ff */
[----:B------:R-:W-:Y:S01]  /*7c70*/  UIADD3.X UR5, URZ, UR45, URZ, UP0, !UPT ;  /* 0x0000002d3f057290 */ /* 0x000fe200087fe43f */
[----:B------:R-:W-:Y:S01]  /*7c80*/  IADD3 R49, P3, R49, 0x108, RZ ;  /* 0x0000010831317810 */ /* 0x000fe20007f7e0ff */
[----:B------:R-:W-:Y:S01]  /*7c90*/  IMAD.U32 R12, RZ, RZ, UR4 ;  /* 0x00000004ff0c7e24 */ /* 0x000fe2000f8e00ff */
[----:B------:R-:W4:Y:S01]  /*7ca0*/  LDC.64 R20, c[0x0][0x9e8] ;  /* 0x00027a00ff147b82 */ /* 0x000f220000000a00 */
[----:B------:R2:W-:Y:S01]  /*7cb0*/  STL.64 [R1+0xf8], R4 ;  /* 0x0000f80401007387 */ /* 0x0005e20000100a00 */
[----:B------:R-:W-:Y:S01]  /*7cc0*/  ULDC UR4, c[0x0][0x3f4] ;  /* 0x0000fd0000047ab9 */ /* 0x000fe20000000800 */
[----:B------:R-:W-:Y:S01]  /*7cd0*/  IMAD.U32 R13, RZ, RZ, UR5 ;  /* 0x00000005ff0d7e24 */ /* 0x000fe2000f8e00ff */
[----:B------:R-:W-:Y:S01]  /*7ce0*/  ISETP.LT.AND P0, PT, RZ, UR4, PT ;  /* 0x00000004ff007c0c */ /* 0x000fe2000bf01270 */
[----:B------:R-:W-:Y:S01]  /*7cf0*/  STL.U8 [R1+0x108], RZ ;  /* 0x000108ff01007387 */ /* 0x000fe20000100000 */
[----:B------:R-:W-:-:S02]  /*7d00*/  IMAD.X R55, RZ, RZ, UR45, P3 ;  /* 0x0000002dff377e24 */ /* 0x000fc400098e06ff */
[----:B------:R-:W4:Y:S01]  /*7d10*/  LDC R10, c[0x0][0x450] ;  /* 0x00011400ff0a7b82 */ /* 0x000f220000000800 */
[----:B0-----:R-:W-:Y:S01]  /*7d20*/  IMAD.MOV.U32 R31, RZ, RZ, R6 ;  /* 0x000000ffff1f7224 */ /* 0x001fe200078e0006 */
[----:B------:R-:W-:Y:S01]  /*7d30*/  STL.64 [R1+0x140], R12 ;  /* 0x0001400c01007387 */ /* 0x000fe20000100a00 */
[----:B--2---:R-:W-:Y:S02]  /*7d40*/  IMAD.MOV.U32 R5, RZ, RZ, R7 ;  /* 0x000000ffff057224 */ /* 0x004fe400078e0007 */
[----:B------:R-:W-:-:S03]  /*7d50*/  IMAD.MOV.U32 R4, RZ, RZ, RZ ;  /* 0x000000ffff047224 */ /* 0x000fc600078e00ff */
[----:B------:R-:W0:Y:S01]  /*7d60*/  LDC.64 R8, c[0x0][0x448] ;  /* 0x00011200ff087b82 */ /* 0x000e220000000a00 */
[----:B---3--:R-:W-:Y:S02]  /*7d70*/  IMAD.MOV.U32 R11, RZ, RZ, R14 ;  /* 0x000000ffff0b7224 */ /* 0x008fe400078e000e */
[----:B-1----:R-:W-:Y:S02]  /*7d80*/  VIADD R0, R27, 0xffffff80 ;  /* 0xffffff801b007836 */ /* 0x002fe40000000000 */
[----:B------:R-:W-:Y:S02]  /*7d90*/  IMAD.MOV.U32 R30, RZ, RZ, R15 ;  /* 0x000000ffff1e7224 */ /* 0x000fe400078e000f */
[----:B------:R-:W-:Y:S01]  /*7da0*/  IMAD.U32 R14, RZ, RZ, UR44 ;  /* 0x0000002cff0e7e24 */ /* 0x000fe2000f8e00ff */
[----:B------:R1:W-:Y:S01]  /*7db0*/  STL [R1+0x10c], R0 ;  /* 0x00010c0001007387 */ /* 0x0003e20000100800 */
[----:B----4-:R-:W-:Y:S02]  /*7dc0*/  IMAD.MOV.U32 R6, RZ, RZ, R20 ;  /* 0x000000ffff067224 */ /* 0x010fe400078e0014 */
[----:B------:R-:W-:Y:S01]  /*7dd0*/  IMAD.MOV.U32 R7, RZ, RZ, R21 ;  /* 0x000000ffff077224 */ /* 0x000fe200078e0015 */
[----:B------:R2:W-:Y:S04]  /*7de0*/  STL.128 [R1+0x110], R28 ;  /* 0x0001101c01007387 */ /* 0x0005e80000100c00 */
[----:B------:R3:W-:Y:S01]  /*7df0*/  STL.128 [R1+0x120], R4 ;  /* 0x0001200401007387 */ /* 0x0007e20000100c00 */
[----:B-1----:R-:W-:-:S03]  /*7e00*/  MOV R0, UR44 ;  /* 0x0000002c00007c02 */ /* 0x002fc60008000f00 */
[----:B0-----:R3:W-:Y:S01]  /*7e10*/  STL.128 [R1+0x130], R8 ;  /* 0x0001300801007387 */ /* 0x0017e20000100c00 */
[----:B--2---:R-:W-:Y:S02]  /*7e20*/  IADD3 R31, P1, R0, 0x140, RZ ;  /* 0x00000140001f7810 */ /* 0x004fe40007f3e0ff */
[----:B------:R-:W-:Y:S02]  /*7e30*/  IADD3 R29, P2, R3, 0x10c, RZ ;  /* 0x0000010c031d7810 */ /* 0x000fe40007f5e0ff */
[----:B------:R-:W-:Y:S01]  /*7e40*/  IADD3 R30, P4, R14, 0xf8, RZ ;  /* 0x000000f80e1e7810 */ /* 0x000fe20007f9e0ff */
[----:B------:R-:W-:Y:S02]  /*7e50*/  IMAD.X R54, RZ, RZ, UR45, P1 ;  /* 0x0000002dff367e24 */ /* 0x000fe400088e06ff */
[----:B------:R-:W-:Y:S02]  /*7e60*/  IMAD.X R47, RZ, RZ, UR45, P2 ;  /* 0x0000002dff2f7e24 */ /* 0x000fe400090e06ff */
[----:B------:R-:W-:Y:S01]  /*7e70*/  IMAD.X R51, RZ, RZ, UR45, P4 ;  /* 0x0000002dff337e24 */ /* 0x000fe2000a0e06ff */
[----:B------:R-:W-:Y:S07]  /*7e80*/  @P0 BRA `(.L_x_12054) ;  /* 0x0000000000400947 */ /* 0x000fee0003800000 */
[----:B------:R-:W-:-:S04]  /*7e90*/  ULEA.HI UR4, UR37, UR37, URZ, 0x1 ;  /* 0x0000002525047291 */ /* 0x000fc8000f8f083f */
[----:B------:R-:W-:-:S04]  /*7ea0*/  ULOP3.LUT UR4, UR4, 0xfffffffe, URZ, 0xc0, !UPT ;  /* 0xfffffffe04047892 */ /* 0x000fc8000f8ec03f */
[----:B------:R-:W-:-:S06]  /*7eb0*/  UIADD3 UR4, UR37, -UR4, URZ ;  /* 0x8000000425047290 */ /* 0x000fcc000fffe03f */
[----:B------:R-:W-:-:S05]  /*7ec0*/  IMAD.U32 R3, RZ, RZ, UR4 ;  /* 0x00000004ff037e24 */ /* 0x000fca000f8e00ff */
[----:B------:R-:W-:-:S04]  /*7ed0*/  SHF.L.U32 R3, R3, 0x1f, RZ ;  /* 0x0000001f03037819 */ /* 0x000fc800000006ff */
[----:B------:R0:W1:Y:S03]  /*7ee0*/  SYNCS.PHASECHK.TRANS64.TRYWAIT P0, [R2+URZ+0x22800], R3 ;  /* 0x02280003020075a7 */ /* 0x000066000800017f */
[----:B-1----:R-:W-:Y:S05]  /*7ef0*/  @!P0 NANOSLEEP.SYNCS 0x989680 ;  /* 0x009896800000895d */ /* 0x002fea0003900000 */
[----:B------:R-:W1:Y:S01]  /*7f00*/  @!P0 SYNCS.PHASECHK.TRANS64 P0, [R2+URZ+0x22800], R3 ;  /* 0x02280003020085a7 */ /* 0x000e62000800007f */
[----:B------:R-:W-:Y:S04]  /*7f10*/  BSSY B0, `(.L_x_12055) ;  /* 0x0000006000007945 */ /* 0x000fe80003800000 */
[----:B-1----:R-:W-:Y:S05]  /*7f20*/  @P0 BRA `(.L_x_12056) ;  /* 0x0000000000100947 */ /* 0x002fea0003800000 */
.L_x_12057:
[----:B-1----:R1:W2:Y:S02]  /*7f30*/  SYNCS.PHASECHK.TRANS64.TRYWAIT P0, [R2+URZ+0x22800], R3 ;  /* 0x02280003020075a7 */ /* 0x0022a4000800017f */
[----:B--2---:R-:W-:Y:S05]  /*7f40*/  @!P0 NANOSLEEP.SYNCS 0x989680 ;  /* 0x009896800000895d */ /* 0x004fea0003900000 */
[----:B------:R-:W2:Y:S02]  /*7f50*/  @!P0 SYNCS.PHASECHK.TRANS64 P0, [R2+URZ+0x22800], R3 ;  /* 0x02280003020085a7 */ /* 0x000ea4000800007f */
[----:B--2---:R-:W-:Y:S05]  /*7f60*/  @!P0 BRA `(.L_x_12057) ;  /* 0xfffffffc00f08947 */ /* 0x004fea000383ffff */
.L_x_12056:
[----:B------:R-:W-:Y:S05]  /*7f70*/  BSYNC B0 ;  /* 0x0000000000007941 */ /* 0x000fea0003800000 */
.L_x_12055:
[----:B------:R-:W-:Y:S05]  /*7f80*/  BRA `(.L_x_12058) ;  /* 0x0000002c00147947 */ /* 0x000fea0003800000 */
.L_x_12054:
[----:B------:R-:W-:Y:S01]  /*7f90*/  LOP3.LUT P0, RZ, R26, 0x3ff, RZ, 0xc0, !PT ;  /* 0x000003ff1aff7812 */ /* 0x000fe2000780c0ff */
[----:B------:R-:W-:Y:S01]  /*7fa0*/  ULDC.64 UR4, c[0x0][0x3f8] ;  /* 0x0000fe0000047ab9 */ /* 0x000fe20000000a00 */
[----:B-----5:R-:W-:Y:S01]  /*7fb0*/  SHF.R.S32.HI R0, RZ, 0x1f, R44 ;  /* 0x0000001fff007819 */ /* 0x020fe2000001142c */
[----:B------:R-:W-:Y:S01]  /*7fc0*/  ULDC.64 UR6, c[0x0][0x408] ;  /* 0x0001020000067ab9 */ /* 0x000fe20000000a00 */
[----:B------:R-:W-:Y:S01]  /*7fd0*/  IMAD.WIDE.U32 R24, R44, UR4, RZ ;  /* 0x000000042c187c25 */ /* 0x000fe2000f8e00ff */
[----:B------:R-:W-:Y:S03]  /*7fe0*/  BSSY B6, `(.L_x_12059) ;  /* 0x0000019000067945 */ /* 0x000fe60003800000 */
[C---:B------:R-:W-:Y:S02]  /*7ff0*/  IMAD R3, R0.reuse, UR4, RZ ;  /* 0x0000000400037c24 */ /* 0x040fe4000f8e02ff */
[----:B---3--:R-:W-:-:S02]  /*8000*/  IMAD R5, R0, UR6, RZ ;  /* 0x0000000600057c24 */ /* 0x008fc4000f8e02ff */
        /* <DEDUP_REMOVED lines=21> */
[----:B0-----:R-:W-:Y:S05]  /*8160*/  CALL.ABS.NOINC R14 ;  /* 0x000000000e007343 */ /* 0x001fea0003c00000 */
.L_x_12060:
[----:B------:R-:W-:Y:S05]  /*8170*/  BSYNC B6 ;  /* 0x0000000000067941 */ /* 0x000fea0003800000 */
.L_x_12059:
        /* <DEDUP_REMOVED lines=39> */
.L_x_12386:
        /* <DEDUP_REMOVED lines=26> */
[----:B------:R-:W-:-:S04]  /*8590*/  @!P3 SHF.L.U64.HI R12, R186, 0x1, R11 ;  /* 0x00000001ba0cb819 */ /* 0x000fc8000001020b */
[----:B------:R-:W-:Y:S01]  /*85a0*/  @!P3 IADD3.X R5, R3, R12, RZ, P0, !PT ;  /* 0x0000000c0305b210 */ /* 0x000fe200007fe4ff */
[----:B------:R-:W-:-:S04]  /*85b0*/  @!P3 IMAD.X R7, R7, 0x1, R12, P1 ;  /* 0x000000010707b824 */ /* 0x000fc800008e060c */
[----:B------:R1:W5:Y:S04]  /*85c0*/  @!P3 LD.E.64 R24, desc[UR42][R4.64] ;  /* 0x0000002a0418b980 */ /* 0x000368000c101b00 */
[----:B------:R1:W5:Y:S02]  /*85d0*/  @!P3 LD.E.64 R20, desc[UR42][R6.64] ;  /* 0x0000002a0614b980 */ /* 0x000364000c101b00 */
.L_x_12065:
[----:B------:R-:W-:Y:S05]  /*85e0*/  BSYNC B1 ;  /* 0x0000000000017941 */ /* 0x000fea0003800000 */
.L_x_12064:
[----:B-1---5:R-:W-:Y:S01]  /*85f0*/  IMAD.MOV.U32 R3, RZ, RZ, R24 ;  /* 0x000000ffff037224 */ /* 0x022fe200078e0018 */
[----:B------:R-:W-:Y:S01]  /*8600*/  UMOV UR4, 0xffffffff ;  /* 0xffffffff00047882 */ /* 0x000fe20000000000 */
[----:B------:R-:W-:Y:S01]  /*8610*/  IMAD.MOV.U32 R4, RZ, RZ, R25 ;  /* 0x000000ffff047224 */ /* 0x000fe200078e0019 */
[----:B----4-:R-:W-:Y:S01]  /*8620*/  CS2R R8, SRZ ;  /* 0x0000000000087805 */ /* 0x010fe2000001ff00 */
[----:B------:R-:W-:Y:S01]  /*8630*/  IMAD.MOV.U32 R5, RZ, RZ, R26 ;  /* 0x000000ffff057224 */ /* 0x000fe200078e001a */
[----:B------:R-:W-:Y:S01]  /*8640*/  PRMT R59, R3, 0x7610, R59 ;  /* 0x00007610033b7816 */ /* 0x000fe2000000003b */
[----:B--2---:R-:W-:Y:S01]  /*8650*/  IMAD.MOV.U32 R6, RZ, RZ, R27 ;  /* 0x000000ffff067224 */ /* 0x004fe200078e001b */
        /* <DEDUP_REMOVED lines=15> */
[----:B------:R1:W0:Y:S02]  /*8750*/  SHFL.IDX PT, R28, R56, 0x1, 0x1c1f ;  /* 0x003c1f00381c7f89 */ /* 0x00022400000e0000 */
.L_x_12392:
[----:B------:R-:W-:Y:S01]  /*8760*/  VIADD R0, R0, 0x40 ;  /* 0x0000004000007836 */ /* 0x000fe20000000000 */
[----:B------:R-:W-:Y:S01]  /*8770*/  BSSY B1, `(.L_x_12067) ;  /* 0x000001e000017945 */ /* 0x000fe20003800000 */
[----:B------:R-:W-:Y:S02]  /*8780*/  CS2R R12, SRZ ;  /* 0x00000000000c7805 */ /* 0x000fe4000001ff00 */
[----:B01----:R-:W-:Y:S02]  /*8790*/  CS2R R10, SRZ ;  /* 0x00000000000a7805 */ /* 0x003fe4000001ff00 */
[----:B------:R-:W-:Y:S02]  /*87a0*/  CS2R R14, SRZ ;  /* 0x00000000000e7805 */ /* 0x000fe4000001ff00 */
[----:B------:R-:W-:-:S13]  /*87b0*/  ISETP.GE.AND P0, PT, R0, R61, PT ;  /* 0x0000003d0000720c */ /* 0x000fda0003f06270 */
[----:B------:R-:W-:Y:S05]  /*87c0*/  @P0 BRA `(.L_x_12068) ;  /* 0x0000000000600947 */ /* 0x000fea0003800000 */
[----:B------:R-:W3:Y:S01]  /*87d0*/  LDL R44, [R1+0x424] ;  /* 0x00042400012c7983 */ /* 0x000ee20000100800 */
[----:B------:R-:W-:Y:S01]  /*87e0*/  ULDC UR4, c[0x0][0x3f4] ;  /* 0x0000fd0000047ab9 */ /* 0x000fe20000000800 */
[----:B----4-:R-:W-:Y:S01]  /*87f0*/  IMAD.MOV.U32 R4, RZ, RZ, R6 ;  /* 0x000000ffff047224 */ /* 0x010fe200078e0006 */
[----:B------:R-:W-:Y:S01]  /*8800*/  ISETP.GE.AND P2, PT, R22, UR4, PT ;  /* 0x0000000416007c0c */ /* 0x000fe2000bf46270 */
[----:B--2---:R-:W-:Y:S01]  /*8810*/  IMAD.MOV.U32 R5, RZ, RZ, R3 ;  /* 0x000000ffff057224 */ /* 0x004fe200078e0003 */
[----:B------:R-:W-:Y:S02]  /*8820*/  ISETP.GE.AND P3, PT, R186, UR4, PT ;  /* 0x00000004ba007c0c */ /* 0x000fe4000bf66270 */
[----:B------:R-:W-:Y:S01]  /*8830*/  CS2R R12, SRZ ;  /* 0x00000000000c7805 */ /* 0x000fe2000001ff00 */
[----:B------:R-:W-:-:S08]  /*8840*/  IMAD.MOV.U32 R8, RZ, RZ, R28 ;  /* 0x000000ffff087224 */ /* 0x000fd000078e001c */
[----:B------:R-:W-:-:S04]  /*8850*/  @!P2 IMAD.WIDE R4, R22, 0x2, R4 ;  /* 0x000000021604a825 */ /* 0x000fc800078e0204 */
[----:B------:R-:W-:Y:S01]  /*8860*/  @!P3 IMAD.SHL.U32 R9, R186, 0x2, RZ ;  /* 0x00000002ba09b824 */ /* 0x000fe200078e00ff */
[----:B------:R0:W5:Y:S01]  /*8870*/  @!P2 LD.E.64 R12, desc[UR42][R4.64] ;  /* 0x0000002a040ca980 */ /* 0x000162000c101b00 */
[----:B------:R-:W-:Y:S02]  /*8880*/  CS2R R14, SRZ ;  /* 0x00000000000e7805 */ /* 0x000fe4000001ff00 */
[----:B------:R-:W-:Y:S02]  /*8890*/  CS2R R10, SRZ ;  /* 0x00000000000a7805 */ /* 0x000fe4000001ff00 */
[-C--:B0-----:R-:W-:Y:S02]  /*88a0*/  @!P3 IADD3 R4, P0, R6, R9.reuse, RZ ;  /* 0x000000090604b210 */ /* 0x081fe40007f1e0ff */
[----:B------:R-:W-:Y:S02]  /*88b0*/  @!P3 IADD3 R6, P1, R28, R9, RZ ;  /* 0x000000091c06b210 */ /* 0x000fe40007f3e0ff */
[----:B---3--:R-:W-:-:S03]  /*88c0*/  MOV R9, R7 ;  /* 0x0000000700097202 */ /* 0x008fc60000000f00 */
[----:B------:R-:W-:Y:S01]  /*88d0*/  @!P2 IMAD.WIDE R56, R22, 0x2, R8 ;  /* 0x000000021638a825 */ /* 0x000fe200078e0208 */
[----:B------:R-:W-:-:S04]  /*88e0*/  CS2R R8, SRZ ;  /* 0x0000000000087805 */ /* 0x000fc8000001ff00 */
[----:B------:R0:W5:Y:S01]  /*88f0*/  @!P2 LD.E.64 R14, desc[UR42][R56.64] ;  /* 0x0000002a380ea980 */ /* 0x000162000c101b00 */
[----:B------:R-:W-:-:S05]  /*8900*/  @!P3 SHF.L.U64.HI R0, R186, 0x1, R44 ;  /* 0x00000001ba00b819 */ /* 0x000fca000001022c */
[--C-:B------:R-:W-:Y:S02]  /*8910*/  @!P3 IMAD.X R5, R3, 0x1, R0.reuse, P0 ;  /* 0x000000010305b824 */ /* 0x100fe400000e0600 */
[----:B------:R-:W-:-:S03]  /*8920*/  @!P3 IMAD.X R7, R7, 0x1, R0, P1 ;  /* 0x000000010707b824 */ /* 0x000fc600008e0600 */
[----:B------:R0:W5:Y:S04]  /*8930*/  @!P3 LD.E.64 R8, desc[UR42][R4.64] ;  /* 0x0000002a0408b980 */ /* 0x000168000c101b00 */
[----:B------:R0:W5:Y:S02]  /*8940*/  @!P3 LD.E.64 R10, desc[UR42][R6.64] ;  /* 0x0000002a060ab980 */ /* 0x000164000c101b00 */
.L_x_12068:
[----:B------:R-:W-:Y:S05]  /*8950*/  BSYNC B1 ;  /* 0x0000000000017941 */ /* 0x000fea0003800000 */
.L_x_12067:
[----:B------:R-:W-:Y:S01]  /*8960*/  ULEA.HI UR4, UR37, UR37, URZ, 0x1 ;  /* 0x0000002525047291 */ /* 0x000fe2000f8f083f */
[----:B------:R-:W-:Y:S03]  /*8970*/  BSSY B1, `(.L_x_12069) ;  /* 0x0000007000017945 */ /* 0x000fe60003800000 */
[----:B------:R-:W-:-:S04]  /*8980*/  ULOP3.LUT UR4, UR4, 0xfffffffe, URZ, 0xc0, !UPT ;  /* 0xfffffffe04047892 */ /* 0x000fc8000f8ec03f */
[----:B------:R-:W-:-:S06]  /*8990*/  UIADD3 UR4, UR37, -UR4, URZ ;  /* 0x8000000425047290 */ /* 0x000fcc000fffe03f */
[----:B--2---:R-:W-:-:S05]  /*89a0*/  IMAD.U32 R3, RZ, RZ, UR4 ;  /* 0x00000004ff037e24 */ /* 0x004fca000f8e00ff */
[----:B------:R-:W-:-:S04]  /*89b0*/  SHF.L.U32 R3, R3, 0x1f, RZ ;  /* 0x0000001f03037819 */ /* 0x000fc800000006ff */
[----:B------:R-:W1:Y:S02]  /*89c0*/  SYNCS.PHASECHK.TRANS64.TRYWAIT P0, [R2+URZ+0x22800], R3 ;  /* 0x02280003020075a7 */ /* 0x000e64000800017f */
[----:B-1----:R-:W-:Y:S05]  /*89d0*/  @!P0 BRA `(.L_x_12070) ;  /* 0x00000264002c8947 */ /* 0x002fea0003800000 */
.L_x_12393:
[----:B------:R-:W-:Y:S05]  /*89e0*/  BSYNC B1 ;  /* 0x0000000000017941 */ /* 0x000fea0003800000 */
.L_x_12069:
[----:B0--3--:R-:W2:Y:S04]  /*89f0*/  LDL R7, [R1+0x41c] ;  /* 0x00041c0001077983 */ /* 0x009ea80000100800 */
[----:B------:R-:W3:Y:S01]  /*8a00*/  LDL R5, [R1+0x50] ;  /* 0x0000500001057983 */ /* 0x000ee20000100800 */
[----:B-----5:R-:W-:Y:S01]  /*8a10*/  IMAD.MOV.U32 R4, RZ, RZ, R9 ;  /* 0x000000ffff047224 */ /* 0x020fe200078e0009 */
[----:B------:R-:W-:Y:S01]  /*8a20*/  BSSY B1, `(.L_x_12071) ;  /* 0x0000079000017945 */ /* 0x000fe20003800000 */
[----:B----4-:R-:W-:-:S05]  /*8a30*/  IMAD.MOV.U32 R6, RZ, RZ, R10 ;  /* 0x000000ffff067224 */ /* 0x010fca00078e000a */
[----:B------:R-:W-:Y:S01]  /*8a40*/  PRMT R28, R6, 0x7610, R28 ;  /* 0x00007610061c7816 */ /* 0x000fe2000000001c */
[----:B------:R-:W-:Y:S02]  /*8a50*/  IMAD.MOV.U32 R6, RZ, RZ, R15 ;  /* 0x000000ffff067224 */ /* 0x000fe400078e000f */
[C---:B--2---:R-:W-:Y:S01]  /*8a60*/  IMAD.SHL.U32 R0, R7.reuse, 0x40, RZ ;  /* 0x0000004007007824 */ /* 0x044fe200078e00ff */
[----:B------:R-:W-:Y:S01]  /*8a70*/  LOP3.LUT P1, RZ, R7, 0x4, RZ, 0xc0, !PT ;  /* 0x0000000407ff7812 */ /* 0x000fe2000782c0ff */
[----:B---3--:R-:W-:-:S03]  /*8a80*/  IMAD R5, R5, -0x80, R61 ;  /* 0xffffff8005057824 */ /* 0x008fc600078e023d */
[----:B-1----:R-:W-:-:S04]  /*8a90*/  LOP3.LUT R3, R0, 0x1c0, RZ, 0xc0, !PT ;  /* 0x000001c000037812 */ /* 0x002fc800078ec0ff */
[----:B------:R-:W-:Y:S02]  /*8aa0*/  LOP3.LUT R0, R3, 0x18, R16, 0xf8, !PT ;  /* 0x0000001803007812 */ /* 0x000fe400078ef810 */
[----:B------:R-:W-:Y:S02]  /*8ab0*/  SHF.R.U32.HI R3, RZ, 0x3, R3 ;  /* 0x00000003ff037819 */ /* 0x000fe40000011603 */
[----:B------:R-:W-:Y:S01]  /*8ac0*/  VIMNMX R57, R5, 0x80, PT ;  /* 0x0000008005397848 */ /* 0x000fe20003fe0100 */
[----:B------:R-:W-:Y:S01]  /*8ad0*/  IMAD.MOV.U32 R5, RZ, RZ, R14 ;  /* 0x000000ffff057224 */ /* 0x000fe200078e000e */
[----:B------:R-:W-:Y:S01]  /*8ae0*/  LOP3.LUT R3, R0, R3, RZ, 0x3c, !PT ;  /* 0x0000000300037212 */ /* 0x000fe200078e3cff */
[----:B------:R-:W-:Y:S01]  /*8af0*/  IMAD.MOV.U32 R0, RZ, RZ, R8 ;  /* 0x000000ffff007224 */ /* 0x000fe200078e0008 */
[----:B------:R-:W-:-:S03]  /*8b00*/  ISETP.GE.AND P0, PT, R18, R57, PT ;  /* 0x000000391200720c */ /* 0x000fc60003f06270 */
[----:B------:R-:W-:Y:S01]  /*8b10*/  IMAD R3, R188, 0x200, R3 ;  /* 0x00000200bc037824 */ /* 0x000fe200078e0203 */
[----:B------:R-:W-:Y:S01]  /*8b20*/  PRMT R0, R0, 0x5410, R4 ;  /* 0x0000541000007816 */ /* 0x000fe20000000004 */
[----:B------:R-:W-:Y:S02]  /*8b30*/  IMAD.MOV.U32 R4, RZ, RZ, R13 ;  /* 0x000000ffff047224 */ /* 0x000fe400078e000d */
[----:B------:R-:W-:Y:S02]  /*8b40*/  IMAD R2, R3, 0x2, R2 ;  /* 0x0000000203027824 */ /* 0x000fe400078e0202 */
[----:B------:R-:W-:Y:S01]  /*8b50*/  IMAD.MOV.U32 R3, RZ, RZ, R12 ;  /* 0x000000ffff037224 */ /* 0x000fe200078e000c */
[----:B------:R-:W-:Y:S01]  /*8b60*/  PRMT R44, R4, 0x7610, R44 ;  /* 0x00007610042c7816 */ /* 0x000fe2000000002c */
[----:B------:R-:W-:Y:S01]  /*8b70*/  IMAD.MOV.U32 R4, RZ, RZ, R11 ;  /* 0x000000ffff047224 */ /* 0x000fe200078e000b */
[C---:B------:R-:W-:Y:S02]  /*8b80*/  IADD3 R7, R2.reuse, 0x18400, RZ ;  /* 0x0001840002077810 */ /* 0x040fe40007ffe0ff */
[----:B------:R-:W-:Y:S01]  /*8b90*/  PRMT R56, R3, 0x7610, R56 ;  /* 0x0000761003387816 */ /* 0x000fe20000000038 */
[----:B------:R-:W-:Y:S01]  /*8ba0*/  VIADD R3, R2, 0x18440 ;  /* 0x0001844002037836 */ /* 0x000fe20000000000 */
[----:B------:R-:W-:Y:S01]  /*8bb0*/  PRMT R28, R28, 0x5410, R4 ;  /* 0x000054101c1c7816 */ /* 0x000fe20000000004 */
[----:B------:R-:W-:Y:S01]  /*8bc0*/  @P1 VIADD R3, R7, 0xffffffc0 ;  /* 0xffffffc007031836 */ /* 0x000fe20000000000 */
[----:B------:R-:W-:-:S02]  /*8bd0*/  PRMT R56, R56, 0x5410, R5 ;  /* 0x0000541038387816 */ /* 0x000fc40000000005 */
[----:B------:R-:W-:Y:S01]  /*8be0*/  PRMT R44, R44, 0x5410, R6 ;  /* 0x000054102c2c7816 */ /* 0x000fe20000000006 */
[----:B------:R-:W-:Y:S06]  /*8bf0*/  @P0 BRA `(.L_x_12072) ;  /* 0x00000004006c0947 */ /* 0x000fec0003800000 */
        /* <DEDUP_REMOVED lines=14> */
[----:B0-----:R-:W-:-:S02]  /*8ce0*/  HADD2.F32 R52, -RZ, R7.H0_H0 ;  /* 0x20000007ff347230 */ /* 0x001fc40000004100 */
        /* <DEDUP_REMOVED lines=13> */
[--C-:B------:R-:W-:Y:S02]  /*8dc0*/  HADD2.F32 R60, -RZ, R70.reuse.H1_H1 ;  /* 0x30000046ff3c7230 */ /* 0x100fe40000004100 */
        /* <DEDUP_REMOVED lines=18> */
.L_x_12074:
[----:B------:R-:W-:Y:S05]  /*8ef0*/  BSYNC B2 ;  /* 0x0000000000027941 */ /* 0x000fea0003800000 */
.L_x_12073:
[----:B------:R-:W-:Y:S05]  /*8f00*/  @P1 BRA `(.L_x_12072) ;  /* 0x0000000000a81947 */ /* 0x000fea0003800000 */
[----:B0-----:R-:W0:Y:S01]  /*8f10*/  LDS.128 R4, [R3] ;  /* 0x0000000003047984 */ /* 0x001e220000000c00 */
        /* <DEDUP_REMOVED lines=11> */
[CC--:B------:R-:W-:Y:S01]  /*8fd0*/  FMUL.FTZ R53, R25.reuse, R52.reuse ;  /* 0x0000003419357220 */ /* 0x0c0fe20000410000 */
[----:B------:R-:W-:Y:S01]  /*8fe0*/  FMUL.FTZ R25, R25, R27 ;  /* 0x0000001b19197220 */ /* 0x000fe20000410000 */
[----:B------:R-:W-:Y:S02]  /*8ff0*/  HADD2.F32 R4, -RZ, R4.H1_H1 ;  /* 0x30000004ff047230 */ /* 0x000fe40000004100 */
[--C-:B------:R-:W-:Y:S02]  /*9000*/  HADD2.F32 R20, -RZ, R6.reuse.H0_H0 ;  /* 0x20000006ff147230 */ /* 0x100fe40000004100 */
[----:B------:R-:W-:Y:S01]  /*9010*/  FFMA.FTZ R62, R24, R52, R25 ;  /* 0x00000034183e7223 */ /* 0x000fe20000010019 */
[----:B------:R-:W-:-:S02]  /*9020*/  HADD2.F32 R21, -RZ, R6.H1_H1 ;  /* 0x30000006ff157230 */ /* 0x000fc40000004100 */
[----:B------:R-:W-:Y:S01]  /*9030*/  FMUL.FTZ R60, R4, R59 ;  /* 0x0000003b043c7220 */ /* 0x000fe20000410000 */
[--C-:B------:R-:W-:Y:S02]  /*9040*/  HADD2.F32 R25, -RZ, R58.reuse.H1_H1 ;  /* 0x3000003aff197230 */ /* 0x100fe40000004100 */
[----:B------:R-:W-:Y:S01]  /*9050*/  FFMA.FTZ R53, R24, R27, -R53 ;  /* 0x0000001b18357223 */ /* 0x000fe20000010835 */
        /* <DEDUP_REMOVED lines=21> */
.L_x_12072:
[----:B------:R-:W-:Y:S05]  /*91b0*/  BSYNC B1 ;  /* 0x0000000000017941 */ /* 0x000fea0003800000 */
.L_x_12071:
        /* <DEDUP_REMOVED lines=50> */
.L_x_12077:
[----:B------:R-:W-:Y:S05]  /*94e0*/  BSYNC B1 ;  /* 0x0000000000017941 */ /* 0x000fea0003800000 */
.L_x_12076:
[----:B------:R-:W-:Y:S05]  /*94f0*/  @P1 BRA `(.L_x_12075) ;  /* 0x0000001400941947 */ /* 0x000fea0003800000 */
[----:B0-----:R-:W0:Y:S01]  /*9500*/  LDS.128 R4, [R3+0x2000] ;  /* 0x0020000003047984 */ /* 0x001e220000000c00 */
        /* <DEDUP_REMOVED lines=16> */
[C---:B------:R-:W-:Y:S01]  /*9610*/  FFMA.FTZ R25, R9.reuse, R14, R21 ;  /* 0x0000000e09197223 */ /* 0x040fe20000010015 */
[----:B------:R-:W-:Y:S02]  /*9620*/  HADD2.F32 R8, -RZ, R6.H1_H1 ;  /* 0x30000006ff087230 */ /* 0x000fe40000004100 */
[C---:B------:R-:W-:Y:S01]  /*9630*/  FMUL.FTZ R15, R4.reuse, R13 ;  /* 0x0000000d040f7220 */ /* 0x040fe20000410000 */
[-C--:B------:R-:W-:Y:S01]  /*9640*/  FMUL.FTZ R21, R4, R11.reuse ;  /* 0x0000000b04157220 */ /* 0x080fe20000410000 */
[--C-:B------:R-:W-:Y:S02]  /*9650*/  HADD2.F32 R6, -RZ, R5.reuse.H0_H0 ;  /* 0x20000005ff067230 */ /* 0x100fe40000004100 */
[----:B------:R-:W-:Y:S01]  /*9660*/  FFMA.FTZ R20, R9, R12, -R20 ;  /* 0x0000000c09147223 */ /* 0x000fe20000010814 */
[----:B------:R-:W-:Y:S02]  /*9670*/  HADD2.F32 R4, -RZ, R0.H1_H1 ;  /* 0x30000000ff047230 */ /* 0x000fe40000004100 */
[----:B------:R-:W-:Y:S01]  /*9680*/  FFMA.FTZ R15, R2, R11, -R15 ;  /* 0x0000000b020f7223 */ /* 0x000fe2000001080f */
[----:B------:R-:W-:-:S02]  /*9690*/  HADD2.F32 R5, -RZ, R5.H1_H1 ;  /* 0x30000005ff057230 */ /* 0x000fc40000004100 */
[----:B------:R-:W-:Y:S01]  /*96a0*/  FFMA.FTZ R2, R2, R13, R21 ;  /* 0x0000000d02027223 */ /* 0x000fe20000010015 */
[----:B------:R-:W-:Y:S02]  /*96b0*/  HADD2.F32 R9, -RZ, R24.H0_H0 ;  /* 0x20000018ff097230 */ /* 0x000fe40000004100 */
[C---:B------:R-:W-:Y:S01]  /*96c0*/  FMUL.FTZ R10, R8.reuse, R28 ;  /* 0x0000001c080a7220 */ /* 0x040fe20000410000 */
[----:B------:R-:W-:Y:S02]  /*96d0*/  HADD2.F32 R0, -RZ, R26.H0_H0 ;  /* 0x2000001aff007230 */ /* 0x000fe40000004100 */
[-C--:B------:R-:W-:Y:S01]  /*96e0*/  FMUL.FTZ R13, R8, R4.reuse ;  /* 0x00000004080d7220 */ /* 0x080fe20000410000 */
[-C--:B------:R-:W-:Y:S01]  /*96f0*/  FMUL.FTZ R11, R5, R9.reuse ;  /* 0x00000009050b7220 */ /* 0x080fe20000410000 */
[----:B------:R-:W-:Y:S01]  /*9700*/  FFMA.FTZ R10, R7, R4, -R10 ;  /* 0x00000004070a7223 */ /* 0x000fe2000001080a */
[----:B------:R-:W-:Y:S01]  /*9710*/  FMUL.FTZ R8, R5, R0 ;  /* 0x0000000005087220 */ /* 0x000fe20000410000 */
[----:B------:R-:W-:Y:S01]  /*9720*/  FFMA.FTZ R13, R7, R28, R13 ;  /* 0x0000001c070d7223 */ /* 0x000fe2000001000d */
[C---:B------:R-:W-:Y:S01]  /*9730*/  FFMA.FTZ R5, R6.reuse, R0, -R11 ;  /* 0x0000000006057223 */ /* 0x040fe2000001080b */
[----:B------:R-:W-:Y:S01]  /*9740*/  F2FP.F16.F32.PACK_AB R7, R25, R20 ;  /* 0x000000141907723e */ /* 0x000fe200000000ff */
[----:B------:R-:W-:Y:S01]  /*9750*/  FFMA.FTZ R8, R6, R9, R8 ;  /* 0x0000000906087223 */ /* 0x000fe20000010008 */
[----:B------:R-:W-:-:S02]  /*9760*/  F2FP.F16.F32.PACK_AB R4, R2, R15 ;  /* 0x0000000f0204723e */ /* 0x000fc400000000ff */
[----:B------:R-:W-:Y:S02]  /*9770*/  F2FP.F16.F32.PACK_AB R6, R13, R10 ;  /* 0x0000000a0d06723e */ /* 0x000fe400000000ff */
[----:B------:R-:W-:-:S05]  /*9780*/  F2FP.F16.F32.PACK_AB R5, R8, R5 ;  /* 0x000000050805723e */ /* 0x000fca00000000ff */
[----:B------:R2:W-:Y:S01]  /*9790*/  STS.128 [R3+0x2000], R4 ;  /* 0x0020000403007388 */ /* 0x0005e20000000c00 */
[----:B------:R-:W-:Y:S05]  /*97a0*/  BRA `(.L_x_12075) ;  /* 0x0000001000e87947 */ /* 0x000fea0003800000 */
.L_x_12062:
        /* <DEDUP_REMOVED lines=40> */
[----:B--2---:R-:W-:-:S06]  /*9a30*/  @!P1 IMAD.X R9, R3, 0x1, R6, P2 ;  /* 0x0000000103099824 */ /* 0x004fcc00010e0606 */
[----:B------:R-:W2:Y:S01]  /*9a40*/  @!P1 LD.E.128 R8, desc[UR42][R8.64] ;  /* 0x0000002a08089980 */ /* 0x000ea2000c101d00 */
[----:B---3--:R-:W-:-:S05]  /*9a50*/  @!P1 IADD3 R4, P2, R14, R7, RZ ;  /* 0x000000070e049210 */ /* 0x008fca0007f5e0ff */
[----:B----4-:R-:W-:-:S06]  /*9a60*/  @!P1 IMAD.X R5, R5, 0x1, R6, P2 ;  /* 0x0000000105059824 */ /* 0x010fcc00010e0606 */
        /* <DEDUP_REMOVED lines=11> */
[----:B------:R-:W-:Y:S01]  /*9b20*/  @!P1 IMAD.MOV.U32 R52, RZ, RZ, R8 ;  /* 0x000000ffff349224 */ /* 0x000fe200078e0008 */
[----:B------:R-:W-:Y:S01]  /*9b30*/  MOV R10, R21 ;  /* 0x00000015000a7202 */ /* 0x000fe20000000f00 */
[----:B------:R-:W-:-:S02]  /*9b40*/  @!P1 IMAD.MOV.U32 R53, RZ, RZ, R9 ;  /* 0x000000ffff359224 */ /* 0x000fc400078e0009 */
[----:B------:R-:W-:Y:S01]  /*9b50*/  IMAD.MOV.U32 R8, RZ, RZ, R52 ;  /* 0x000000ffff087224 */ /* 0x000fe200078e0034 */
[----:B------:R-:W-:Y:S01]  /*9b60*/  PRMT R65, R3, 0x5410, R10 ;  /* 0x0000541003417816 */ /* 0x000fe2000000000a */
[----:B---3--:R-:W-:Y:S01]  /*9b70*/  @!P1 IMAD.MOV.U32 R58, RZ, RZ, R4 ;  /* 0x000000ffff3a9224 */ /* 0x008fe200078e0004 */
[----:B------:R2:W3:Y:S01]  /*9b80*/  SHFL.IDX PT, R3, R27, 0x1, 0x1c1f ;  /* 0x003c1f001b037f89 */ /* 0x0004e200000e0000 */
[----:B------:R-:W-:Y:S02]  /*9b90*/  @!P1 IMAD.MOV.U32 R59, RZ, RZ, R5 ;  /* 0x000000ffff3b9224 */ /* 0x000fe400078e0005 */
[----:B------:R-:W-:Y:S02]  /*9ba0*/  @!P1 IMAD.MOV.U32 R56, RZ, RZ, R6 ;  /* 0x000000ffff389224 */ /* 0x000fe400078e0006 */
        /* <DEDUP_REMOVED lines=8> */
[----:B------:R-:W-:Y:S02]  /*9c30*/  PRMT R28, R8, 0x5410, R9 ;  /* 0x00005410081c7816 */ /* 0x000fe40000000009 */
[----:B------:R-:W-:Y:S02]  /*9c40*/  CS2R R6, SRZ ;  /* 0x0000000000067805 */ /* 0x000fe4000001ff00 */
[----:B012-4-:R-:W-:-:S07]  /*9c50*/  PRMT R66, R4, 0x5410, R5 ;  /* 0x0000541004427816 */ /* 0x017fce0000000005 */
.L_x_12403:
[----:B------:R-:W-:Y:S01]  /*9c60*/  VIADD R0, R0, 0x40 ;  /* 0x0000004000007836 */ /* 0x000fe20000000000 */
[----:B------:R-:W-:Y:S01]  /*9c70*/  BSSY B1, `(.L_x_12079) ;  /* 0x0000012000017945 */ /* 0x000fe20003800000 */
[----:B------:R-:W-:Y:S02]  /*9c80*/  CS2R R4, SRZ ;  /* 0x0000000000047805 */ /* 0x000fe4000001ff00 */
[----:B------:R-:W-:Y:S02]  /*9c90*/  CS2R R10, SRZ ;  /* 0x00000000000a7805 */ /* 0x000fe4000001ff00 */
[----:B------:R-:W-:Y:S02]  /*9ca0*/  CS2R R8, SRZ ;  /* 0x0000000000087805 */ /* 0x000fe4000001ff00 */
[----:B------:R-:W-:-:S13]  /*9cb0*/  ISETP.GE.AND P1, PT, R0, R61, PT ;  /* 0x0000003d0000720c */ /* 0x000fda0003f26270 */
[----:B------:R-:W-:Y:S05]  /*9cc0*/  @P1 BRA `(.L_x_12080) ;  /* 0x0000000000301947 */ /* 0x000fea0003800000 */
        /* <DEDUP_REMOVED lines=8> */
[----:B------:R-:W-:Y:S01]  /*9d50*/  IMAD.X R9, R25, 0x1, R0, P2 ;  /* 0x0000000119097824 */ /* 0x000fe200010e0600 */
[----:B---3--:R-:W-:-:S05]  /*9d60*/  IADD3.X R5, R3, R0, RZ, P1, !PT ;  /* 0x0000000003057210 */ /* 0x008fca0000ffe4ff */
[----:B------:R-:W5:Y:S04]  /*9d70*/  LD.E.128 R8, desc[UR42][R8.64] ;  /* 0x0000002a08087980 */ /* 0x000f68000c101d00 */
[----:B------:R-:W5:Y:S02]  /*9d80*/  LD.E.128 R4, desc[UR42][R4.64] ;  /* 0x0000002a04047980 */ /* 0x000f64000c101d00 */
.L_x_12080:
[----:B------:R-:W-:Y:S05]  /*9d90*/  BSYNC B1 ;  /* 0x0000000000017941 */ /* 0x000fea0003800000 */
.L_x_12079:
[----:B------:R-:W-:Y:S01]  /*9da0*/  ULEA.HI UR4, UR37, UR37, URZ, 0x1 ;  /* 0x0000002525047291 */ /* 0x000fe2000f8f083f */
[----:B------:R-:W-:Y:S03]  /*9db0*/  BSSY B1, `(.L_x_12081) ;  /* 0x0000007000017945 */ /* 0x000fe60003800000 */
[----:B------:R-:W-:-:S04]  /*9dc0*/  ULOP3.LUT UR4, UR4, 0xfffffffe, URZ, 0xc0, !UPT ;  /* 0xfffffffe04047892 */ /* 0x000fc8000f8ec03f */
[----:B------:R-:W-:-:S06]  /*9dd0*/  UIADD3 UR4, UR37, -UR4, URZ ;  /* 0x8000000425047290 */ /* 0x000fcc000fffe03f */
[----:B---3--:R-:W-:-:S05]  /*9de0*/  IMAD.U32 R3, RZ, RZ, UR4 ;  /* 0x00000004ff037e24 */ /* 0x008fca000f8e00ff */
[----:B------:R-:W-:-:S04]  /*9df0*/  SHF.L.U32 R3, R3, 0x1f, RZ ;  /* 0x0000001f03037819 */ /* 0x000fc800000006ff */
[----:B------:R-:W0:Y:S02]  /*9e00*/  SYNCS.PHASECHK.TRANS64.TRYWAIT P1, [R2+URZ+0x22800], R3 ;  /* 0x02280003020075a7 */ /* 0x000e24000802017f */
[----:B0-----:R-:W-:Y:S05]  /*9e10*/  @!P1 BRA `(.L_x_12082) ;  /* 0x00000254008c9947 */ /* 0x001fea0003800000 */
.L_x_12404:
[----:B------:R-:W-:Y:S05]  /*9e20*/  BSYNC B1 ;  /* 0x0000000000017941 */ /* 0x000fea0003800000 */
.L_x_12081:
[----:B------:R-:W2:Y:S01]  /*9e30*/  LDL R0, [R1+0x50] ;  /* 0x0000500001007983 */ /* 0x000ea20000100800 */
[----:B0----5:R-:W-:Y:S01]  /*9e40*/  IMAD.MOV.U32 R3, RZ, RZ, R6 ;  /* 0x000000ffff037224 */ /* 0x021fe200078e0006 */
[----:B------:R-:W-:Y:S01]  /*9e50*/  BSSY B1, `(.L_x_12083) ;  /* 0x0000073000017945 */ /* 0x000fe20003800000 */
[----:B------:R-:W-:Y:S02]  /*9e60*/  IMAD.MOV.U32 R12, RZ, RZ, R7 ;  /* 0x000000ffff0c7224 */ /* 0x000fe400078e0007 */
[----:B------:R-:W-:Y:S02]  /*9e70*/  IMAD.MOV.U32 R13, RZ, RZ, R4 ;  /* 0x000000ffff0d7224 */ /* 0x000fe400078e0004 */
[----:B------:R-:W-:Y:S01]  /*9e80*/  VIADD R14, R18, 0x40 ;  /* 0x00000040120e7836 */ /* 0x000fe20000000000 */
[----:B------:R-:W-:Y:S01]  /*9e90*/  PRMT R44, R3, 0x5410, R12 ;  /* 0x00005410032c7816 */ /* 0x000fe2000000000c */
[----:B------:R-:W-:Y:S02]  /*9ea0*/  IMAD.MOV.U32 R12, RZ, RZ, R5 ;  /* 0x000000ffff0c7224 */ /* 0x000fe400078e0005 */
[----:B------:R-:W-:-:S02]  /*9eb0*/  IMAD.IADD R62, R16, 0x1, R63 ;  /* 0x00000001103e7824 */ /* 0x000fc400078e023f */
[----:B------:R-:W-:-:S03]  /*9ec0*/  IMAD.MOV.U32 R60, RZ, RZ, R9 ;  /* 0x000000ffff3c7224 */ /* 0x000fc600078e0009 */
[----:B------:R-:W-:Y:S01]  /*9ed0*/  LOP3.LUT R62, R62, 0x38, RZ, 0xc0, !PT ;  /* 0x000000383e3e7812 */ /* 0x000fe200078ec0ff */
[----:B--2---:R-:W-:-:S05]  /*9ee0*/  IMAD R0, R0, -0x80, R61 ;  /* 0xffffff8000007824 */ /* 0x004fca00078e023d */
[----:B------:R-:W-:Y:S02]  /*9ef0*/  VIMNMX R3, R0, 0x80, PT ;  /* 0x0000008000037848 */ /* 0x000fe40003fe0100 */
[----:B------:R-:W-:Y:S01]  /*9f00*/  PRMT R0, R13, 0x7610, R0 ;  /* 0x000076100d007816 */ /* 0x000fe20000000000 */
[----:B------:R-:W-:Y:S01]  /*9f10*/  IMAD.MOV.U32 R13, RZ, RZ, R10 ;  /* 0x000000ffff0d7224 */ /* 0x000fe200078e000a */
[-C--:B------:R-:W-:Y:S02]  /*9f20*/  ISETP.GE.OR P1, PT, R18, R3.reuse, P0 ;  /* 0x000000031200720c */ /* 0x080fe40000726670 */
[----:B------:R-:W-:Y:S01]  /*9f30*/  ISETP.GE.OR P0, PT, R14, R3, P0 ;  /* 0x000000030e00720c */ /* 0x000fe20000706670 */
[----:B------:R-:W-:Y:S01]  /*9f40*/  IMAD.MOV.U32 R3, RZ, RZ, R11 ;  /* 0x000000ffff037224 */ /* 0x000fe200078e000b */
[----:B------:R-:W-:-:S04]  /*9f50*/  PRMT R0, R0, 0x5410, R12 ;  /* 0x0000541000007816 */ /* 0x000fc8000000000c */
[----:B------:R-:W-:Y:S01]  /*9f60*/  PRMT R64, R13, 0x5410, R3 ;  /* 0x000054100d407816 */ /* 0x000fe20000000003 */
[----:B------:R-:W-:-:S04]  /*9f70*/  IMAD.MOV.U32 R3, RZ, RZ, R8 ;  /* 0x000000ffff037224 */ /* 0x000fc800078e0008 */
[----:B------:R-:W-:Y:S05]  /*9f80*/  @P1 BRA `(.L_x_12084) ;  /* 0x00000004007c1947 */ /* 0x000fea0003800000 */
[----:B------:R-:W2:Y:S01]  /*9f90*/  LDL R14, [R1+0x41c] ;  /* 0x00041c00010e7983 */ /* 0x000ea20000100800 */
[----:B------:R-:W-:Y:S01]  /*9fa0*/  SHF.R.U32.HI R75, RZ, 0x10, R59 ;  /* 0x00000010ff4b7819 */ /* 0x000fe2000001163b */
[----:B------:R-:W-:Y:S01]  /*9fb0*/  HADD2.F32 R74, -RZ, R74.H0_H0 ;  /* 0x2000004aff4a7230 */ /* 0x000fe20000004100 */
[--C-:B------:R-:W-:Y:S01]  /*9fc0*/  SHF.R.U64 R20, R20, 0x10, R21.reuse ;  /* 0x0000001014147819 */ /* 0x100fe20000001215 */
[--C-:B------:R-:W-:Y:S01]  /*9fd0*/  HADD2.F32 R71, -RZ, R28.reuse.H1_H1 ;  /* 0x3000001cff477230 */ /* 0x100fe20000004100 */
[----:B------:R-:W-:Y:S01]  /*9fe0*/  SHF.R.U32.HI R80, RZ, 0x10, R21 ;  /* 0x00000010ff507819 */ /* 0x000fe20000011615 */
[----:B------:R-:W-:Y:S01]  /*9ff0*/  HADD2.F32 R75, -RZ, R75.H0_H0 ;  /* 0x2000004bff4b7230 */ /* 0x000fe20000004100 */
[----:B------:R-:W-:Y:S01]  /*a000*/  SHF.R.U64 R21, R56, 0x10, R57 ;  /* 0x0000001038157819 */ /* 0x000fe20000001239 */
[----:B------:R-:W-:Y:S01]  /*a010*/  HADD2.F32 R28, -RZ, R28.H0_H0 ;  /* 0x2000001cff1c7230 */ /* 0x000fe20000004100 */
[----:B------:R-:W-:Y:S02]  /*a020*/  SHF.R.U32.HI R76, RZ, 0x10, R53 ;  /* 0x00000010ff4c7819 */ /* 0x000fe40000011635 */
[----:B------:R-:W-:-:S02]  /*a030*/  SHF.R.U32.HI R78, RZ, 0x10, R57 ;  /* 0x00000010ff4e7819 */ /* 0x000fc40000011639 */
[----:B------:R-:W-:Y:S02]  /*a040*/  SHF.R.U64 R52, R52, 0x10, R53 ;  /* 0x0000001034347819 */ /* 0x000fe40000001235 */
[----:B------:R-:W-:-:S05]  /*a050*/  SHF.R.U64 R53, R58, 0x10, R59 ;  /* 0x000000103a357819 */ /* 0x000fca000000123b */
[----:B------:R-:W-:Y:S02]  /*a060*/  HADD2.F32 R53, -RZ, R53.H0_H0 ;  /* 0x20000035ff357230 */ /* 0x000fe40000004100 */
[----:B--2---:R-:W-:-:S05]  /*a070*/  IMAD.SHL.U32 R12, R14, 0x40, RZ ;  /* 0x000000400e0c7824 */ /* 0x004fca00078e00ff */
[----:B------:R-:W-:-:S04]  /*a080*/  LOP3.LUT R25, R12, 0x1c0, RZ, 0xc0, !PT ;  /* 0x000001c00c197812 */ /* 0x000fc800078ec0ff */
[--C-:B------:R-:W-:Y:S02]  /*a090*/  SHF.R.U32.HI R15, RZ, 0x3, R25.reuse ;  /* 0x00000003ff0f7819 */ /* 0x100fe40000011619 */
[----:B------:R-:W-:Y:S02]  /*a0a0*/  LOP3.LUT R12, R25, 0x38, R16, 0xf8, !PT ;  /* 0x00000038190c7812 */ /* 0x000fe400078ef810 */
[----:B------:R-:W-:Y:S02]  /*a0b0*/  LOP3.LUT R25, R15, R62, R25, 0x1e, !PT ;  /* 0x0000003e0f197212 */ /* 0x000fe400078e1e19 */
[----:B------:R-:W-:-:S03]  /*a0c0*/  LOP3.LUT R13, R12, R15, RZ, 0x3c, !PT ;  /* 0x0000000f0c0d7212 */ /* 0x000fc600078e3cff */
[C---:B------:R-:W-:Y:S02]  /*a0d0*/  IMAD R25, R188.reuse, 0x200, R25 ;  /* 0x00000200bc197824 */ /* 0x040fe400078e0219 */
[----:B------:R-:W-:Y:S02]  /*a0e0*/  IMAD R13, R188, 0x200, R13 ;  /* 0x00000200bc0d7824 */ /* 0x000fe400078e020d */
[----:B------:R-:W-:-:S03]  /*a0f0*/  IMAD R63, R25, 0x2, R2 ;  /* 0x00000002193f7824 */ /* 0x000fc600078e0202 */
[----:B------:R-:W-:Y:S02]  /*a100*/  LEA R61, R13, R2, 0x1 ;  /* 0x000000020d3d7211 */ /* 0x000fe400078e08ff */
[----:B------:R-:W0:Y:S04]  /*a110*/  LDS.128 R24, [R63+0x18400] ;  /* 0x018400003f187984 */ /* 0x000e280000000c00 */
[----:B------:R-:W1:Y:S01]  /*a120*/  LDS.128 R12, [R61+0x18400] ;  /* 0x018400003d0c7984 */ /* 0x000e620000000c00 */
[--C-:B0-----:R-:W-:Y:S02]  /*a130*/  HADD2.F32 R67, -RZ, R25.reuse.H0_H0 ;  /* 0x20000019ff437230 */ /* 0x101fe40000004100 */
[----:B------:R-:W-:Y:S02]  /*a140*/  HADD2.F32 R68, -RZ, R25.H1_H1 ;  /* 0x30000019ff447230 */ /* 0x000fe40000004100 */
[----:B-1----:R-:W-:-:S02]  /*a150*/  HADD2.F32 R56, -RZ, R13.H0_H0 ;  /* 0x2000000dff387230 */ /* 0x002fc40000004100 */
[CC--:B------:R-:W-:Y:S01]  /*a160*/  FMUL.FTZ R77, R67.reuse, R74.reuse ;  /* 0x0000004a434d7220 */ /* 0x0c0fe20000410000 */
[-C--:B------:R-:W-:Y:S01]  /*a170*/  FMUL.FTZ R79, R67, R71.reuse ;  /* 0x00000047434f7220 */ /* 0x080fe20000410000 */
[----:B------:R-:W-:Y:S02]  /*a180*/  HADD2.F32 R57, -RZ, R13.H1_H1 ;  /* 0x3000000dff397230 */ /* 0x000fe40000004100 */
[----:B------:R-:W-:Y:S01]  /*a190*/  FFMA.FTZ R77, R56, R71, -R77 ;  /* 0x00000047384d7223 */ /* 0x000fe2000001084d */
[----:B------:R-:W-:Y:S02]  /*a1a0*/  HADD2.F32 R67, -RZ, R76.H0_H0 ;  /* 0x2000004cff437230 */ /* 0x000fe40000004100 */
[----:B------:R-:W-:Y:S01]  /*a1b0*/  FMUL.FTZ R76, R68, R75 ;  /* 0x0000004b444c7220 */ /* 0x000fe20000410000 */
[----:B------:R-:W-:Y:S02]  /*a1c0*/  HADD2.F32 R69, -RZ, R27.H0_H0 ;  /* 0x2000001bff457230 */ /* 0x000fe40000004100 */
[----:B------:R-:W-:Y:S01]  /*a1d0*/  FFMA.FTZ R79, R56, R74, R79 ;  /* 0x0000004a384f7223 */ /* 0x000fe2000001004f */
[----:B------:R-:W-:-:S02]  /*a1e0*/  HADD2.F32 R71, -RZ, R66.H1_H1 ;  /* 0x30000042ff477230 */ /* 0x000fc40000004100 */
[-C--:B------:R-:W-:Y:S01]  /*a1f0*/  FMUL.FTZ R68, R68, R67.reuse ;  /* 0x0000004344447220 */ /* 0x080fe20000410000 */
[----:B------:R-:W-:Y:S02]  /*a200*/  HADD2.F32 R56, -RZ, R65.H1_H1 ;  /* 0x30000041ff387230 */ /* 0x000fe40000004100 */
[----:B------:R-:W-:Y:S01]  /*a210*/  FFMA.FTZ R76, R57, R67, -R76 ;  /* 0x00000043394c7223 */ /* 0x000fe2000001084c */
[----:B------:R-:W-:Y:S02]  /*a220*/  HADD2.F32 R58, -RZ, R15.H0_H0 ;  /* 0x2000000fff3a7230 */ /* 0x000fe40000004100 */
[C---:B------:R-:W-:Y:S01]  /*a230*/  FMUL.FTZ R81, R69.reuse, R71 ;  /* 0x0000004745517220 */ /* 0x040fe20000410000 */
[----:B------:R-:W-:Y:S02]  /*a240*/  HADD2.F32 R67, -RZ, R78.H0_H0 ;  /* 0x2000004eff437230 */ /* 0x000fe40000004100 */
[----:B------:R-:W-:Y:S01]  /*a250*/  FMUL.FTZ R78, R69, R56 ;  /* 0x00000038454e7220 */ /* 0x000fe20000410000 */
[----:B------:R-:W-:-:S02]  /*a260*/  HADD2.F32 R70, -RZ, R27.H1_H1 ;  /* 0x3000001bff467230 */ /* 0x000fc40000004100 */
[C---:B------:R-:W-:Y:S01]  /*a270*/  FFMA.FTZ R81, R58.reuse, R56, -R81 ;  /* 0x000000383a517223 */ /* 0x040fe20000010851 */
[----:B------:R-:W-:Y:S02]  /*a280*/  HADD2.F32 R59, -RZ, R15.H1_H1 ;  /* 0x3000000fff3b7230 */ /* 0x000fe40000004100 */
[----:B------:R-:W-:Y:S01]  /*a290*/  FFMA.FTZ R74, R57, R75, R68 ;  /* 0x0000004b394a7223 */ /* 0x000fe20000010044 */
        /* <DEDUP_REMOVED lines=12> */
[----:B------:R-:W-:-:S02]  /*a360*/  HADD2.F32 R56, -RZ, R65.H0_H0 ;  /* 0x20000041ff387230 */ /* 0x000fc40000004100 */
[----:B------:R-:W-:Y:S01]  /*a370*/  FFMA.FTZ R67, R59, R67, R70 ;  /* 0x000000433b437223 */ /* 0x000fe20000010046 */
[----:B------:R-:W-:Y:S02]  /*a380*/  HADD2.F32 R15, -RZ, R14.H0_H0 ;  /* 0x2000000eff0f7230 */ /* 0x000fe40000004100 */
[C---:B------:R-:W-:Y:S01]  /*a390*/  FFMA.FTZ R68, R13.reuse, R28, -R68 ;  /* 0x0000001c0d447223 */ /* 0x040fe20000010844 */
        /* <DEDUP_REMOVED lines=30> */
.L_x_12084:
[----:B------:R-:W-:Y:S05]  /*a580*/  BSYNC B1 ;  /* 0x0000000000017941 */ /* 0x000fea0003800000 */
.L_x_12083:
[----:B------:R-:W-:Y:S02]  /*a590*/  PRMT R52, R3, 0x7610, R52 ;  /* 0x0000761003347816 */ /* 0x000fe40000000034 */
[----:B------:R-:W-:Y:S01]  /*a5a0*/  PRMT R21, R60, 0x7610, R21 ;  /* 0x000076103c157816 */ /* 0x000fe20000000015 */
[----:B------:R-:W-:Y:S06]  /*a5b0*/  @P0 BRA `(.L_x_12075) ;  /* 0x0000000400640947 */ /* 0x000fec0003800000 */
[----:B------:R-:W2:Y:S01]  /*a5c0*/  LDL R65, [R1+0x430] ;  /* 0x0004300001417983 */ /* 0x000ea20000100800 */
[----:B0-----:R-:W-:-:S04]  /*a5d0*/  SHF.R.U32.HI R12, RZ, 0x3, R195 ;  /* 0x00000003ff0c7819 */ /* 0x001fc800000116c3 */
[----:B------:R-:W-:-:S05]  /*a5e0*/  LOP3.LUT R62, R12, R62, R195, 0x1e, !PT ;  /* 0x0000003e0c3e7212 */ /* 0x000fca00078e1ec3 */
[----:B------:R-:W-:-:S04]  /*a5f0*/  IMAD.IADD R3, R199, 0x1, R62 ;  /* 0x00000001c7037824 */ /* 0x000fc800078e023e */
[----:B------:R-:W-:-:S05]  /*a600*/  IMAD R2, R3, 0x2, R2 ;  /* 0x0000000203027824 */ /* 0x000fca00078e0202 */
[----:B------:R-:W0:Y:S01]  /*a610*/  LDS.128 R24, [R2+0x18400] ;  /* 0x0184000002187984 */ /* 0x000e220000000c00 */
[--C-:B------:R-:W-:Y:S01]  /*a620*/  SHF.R.U32.HI R28, RZ, 0x10, R9.reuse ;  /* 0x00000010ff1c7819 */ /* 0x100fe20000011609 */
[----:B------:R-:W-:Y:S01]  /*a630*/  HADD2.F32 R21, -RZ, R21.H0_H0 ;  /* 0x20000015ff157230 */ /* 0x000fe20000004100 */
[----:B------:R-:W-:Y:S02]  /*a640*/  SHF.R.U64 R60, R8, 0x10, R9 ;  /* 0x00000010083c7819 */ /* 0x000fe40000001209 */
[--C-:B------:R-:W-:Y:S02]  /*a650*/  SHF.R.U64 R59, R10, 0x10, R11.reuse ;  /* 0x000000100a3b7819 */ /* 0x100fe4000000120b */
[----:B------:R-:W-:Y:S01]  /*a660*/  SHF.R.U32.HI R58, RZ, 0x10, R11 ;  /* 0x00000010ff3a7819 */ /* 0x000fe2000001160b */
[----:B------:R-:W-:Y:S01]  /*a670*/  HADD2.F32 R11, -RZ, R0.H1_H1 ;  /* 0x30000000ff0b7230 */ /* 0x000fe20000004100 */
[--C-:B------:R-:W-:Y:S01]  /*a680*/  SHF.R.U32.HI R20, RZ, 0x10, R5.reuse ;  /* 0x00000010ff147819 */ /* 0x100fe20000011605 */
[----:B------:R-:W-:Y:S01]  /*a690*/  HADD2.F32 R28, -RZ, R28.H0_H0 ;  /* 0x2000001cff1c7230 */ /* 0x000fe20000004100 */
[----:B------:R-:W-:-:S02]  /*a6a0*/  SHF.R.U64 R63, R4, 0x10, R5 ;  /* 0x00000010043f7819 */ /* 0x000fc40000001205 */
[--C-:B------:R-:W-:Y:S02]  /*a6b0*/  SHF.R.U64 R62, R6, 0x10, R7.reuse ;  /* 0x00000010063e7819 */ /* 0x100fe40000001207 */
[----:B------:R-:W-:Y:S01]  /*a6c0*/  SHF.R.U32.HI R61, RZ, 0x10, R7 ;  /* 0x00000010ff3d7819 */ /* 0x000fe20000011607 */
[----:B------:R-:W-:Y:S02]  /*a6d0*/  HADD2.F32 R0, -RZ, R0.H0_H0 ;  /* 0x20000000ff007230 */ /* 0x000fe40000004100 */
[--C-:B0-----:R-:W-:Y:S02]  /*a6e0*/  HADD2.F32 R8, -RZ, R25.reuse.H0_H0 ;  /* 0x20000019ff087230 */ /* 0x101fe40000004100 */
[----:B------:R-:W-:-:S03]  /*a6f0*/  HADD2.F32 R25, -RZ, R25.H1_H1 ;  /* 0x30000019ff197230 */ /* 0x000fc60000004100 */
[C---:B------:R-:W-:Y:S01]  /*a700*/  FMUL.FTZ R53, R8.reuse, R21 ;  /* 0x0000001508357220 */ /* 0x040fe20000410000 */
[----:B------:R-:W-:Y:S01]  /*a710*/  FMUL.FTZ R57, R8, R11 ;  /* 0x0000000b08397220 */ /* 0x000fe20000410000 */
[----:B------:R-:W-:Y:S02]  /*a720*/  HADD2.F32 R8, -RZ, R20.H0_H0 ;  /* 0x20000014ff087230 */ /* 0x000fe40000004100 */
[----:B------:R-:W-:Y:S02]  /*a730*/  HADD2.F32 R20, -RZ, R52.H0_H0 ;  /* 0x20000034ff147230 */ /* 0x000fe40000004100 */
[C---:B------:R-:W-:Y:S01]  /*a740*/  FMUL.FTZ R52, R25.reuse, R28 ;  /* 0x0000001c19347220 */ /* 0x040fe20000410000 */
[----:B------:R-:W-:Y:S02]  /*a750*/  HADD2.F32 R7, -RZ, R24.H0_H0 ;  /* 0x20000018ff077230 */ /* 0x000fe40000004100 */
[----:B------:R-:W-:Y:S01]  /*a760*/  FMUL.FTZ R56, R25, R8 ;  /* 0x0000000819387220 */ /* 0x000fe20000410000 */
[----:B------:R-:W-:-:S02]  /*a770*/  HADD2.F32 R9, -RZ, R26.H0_H0 ;  /* 0x2000001aff097230 */ /* 0x000fc40000004100 */
[--C-:B------:R-:W-:Y:S02]  /*a780*/  HADD2.F32 R10, -RZ, R27.reuse.H0_H0 ;  /* 0x2000001bff0a7230 */ /* 0x100fe40000004100 */
[----:B------:R-:W-:Y:S02]  /*a790*/  HADD2.F32 R27, -RZ, R27.H1_H1 ;  /* 0x3000001bff1b7230 */ /* 0x000fe40000004100 */
[----:B------:R-:W-:Y:S02]  /*a7a0*/  HADD2.F32 R24, -RZ, R24.H1_H1 ;  /* 0x30000018ff187230 */ /* 0x000fe40000004100 */
[----:B------:R-:W-:Y:S01]  /*a7b0*/  HADD2.F32 R26, -RZ, R26.H1_H1 ;  /* 0x3000001aff1a7230 */ /* 0x000fe20000004100 */
[----:B--2---:R-:W0:Y:S02]  /*a7c0*/  LDS.128 R12, [R65+0x18400] ;  /* 0x01840000410c7984 */ /* 0x004e240000000c00 */
[--C-:B0-----:R-:W-:Y:S02]  /*a7d0*/  HADD2.F32 R4, -RZ, R13.reuse.H0_H0 ;  /* 0x2000000dff047230 */ /* 0x101fe40000004100 */
[----:B------:R-:W-:-:S02]  /*a7e0*/  HADD2.F32 R13, -RZ, R13.H1_H1 ;  /* 0x3000000dff0d7230 */ /* 0x000fc40000004100 */
[----:B------:R-:W-:Y:S02]  /*a7f0*/  HADD2.F32 R3, -RZ, R12.H0_H0 ;  /* 0x2000000cff037230 */ /* 0x000fe40000004100 */
[C---:B------:R-:W-:Y:S01]  /*a800*/  FFMA.FTZ R53, R4.reuse, R11, -R53 ;  /* 0x0000000b04357223 */ /* 0x040fe20000010835 */
[----:B------:R-:W-:Y:S01]  /*a810*/  FFMA.FTZ R57, R4, R21, R57 ;  /* 0x0000001504397223 */ /* 0x000fe20000010039 */
[----:B------:R-:W-:Y:S01]  /*a820*/  FFMA.FTZ R52, R13, R8, -R52 ;  /* 0x000000080d347223 */ /* 0x000fe20000010834 */
[C---:B------:R-:W-:Y:S01]  /*a830*/  FMUL.FTZ R8, R7.reuse, R20 ;  /* 0x0000001407087220 */ /* 0x040fe20000410000 */
[----:B------:R-:W-:Y:S02]  /*a840*/  HADD2.F32 R4, -RZ, R64.H0_H0 ;  /* 0x20000040ff047230 */ /* 0x000fe40000004100 */
[----:B------:R-:W-:Y:S01]  /*a850*/  FMUL.FTZ R7, R7, R0 ;  /* 0x0000000007077220 */ /* 0x000fe20000410000 */
[----:B------:R-:W-:Y:S01]  /*a860*/  FFMA.FTZ R56, R13, R28, R56 ;  /* 0x0000001c0d387223 */ /* 0x000fe20000010038 */
[----:B------:R-:W-:Y:S01]  /*a870*/  FFMA.FTZ R13, R3, R0, -R8 ;  /* 0x00000000030d7223 */ /* 0x000fe20000010808 */
[----:B------:R-:W-:-:S02]  /*a880*/  HADD2.F32 R5, -RZ, R14.H0_H0 ;  /* 0x2000000eff057230 */ /* 0x000fc40000004100 */
[----:B------:R-:W-:Y:S01]  /*a890*/  FFMA.FTZ R20, R3, R20, R7 ;  /* 0x0000001403147223 */ /* 0x000fe20000010007 */
[--C-:B------:R-:W-:Y:S02]  /*a8a0*/  HADD2.F32 R0, -RZ, R44.reuse.H0_H0 ;  /* 0x2000002cff007230 */ /* 0x100fe40000004100 */
[C---:B------:R-:W-:Y:S01]  /*a8b0*/  FMUL.FTZ R8, R9.reuse, R4 ;  /* 0x0000000409087220 */ /* 0x040fe20000410000 */
[----:B------:R-:W-:Y:S02]  /*a8c0*/  HADD2.F32 R3, -RZ, R44.H1_H1 ;  /* 0x3000002cff037230 */ /* 0x000fe40000004100 */
[----:B------:R-:W-:Y:S02]  /*a8d0*/  HADD2.F32 R7, -RZ, R64.H1_H1 ;  /* 0x30000040ff077230 */ /* 0x000fe40000004100 */
[-C--:B------:R-:W-:Y:S01]  /*a8e0*/  FMUL.FTZ R28, R9, R0.reuse ;  /* 0x00000000091c7220 */ /* 0x080fe20000410000 */
[----:B------:R-:W-:Y:S02]  /*a8f0*/  HADD2.F32 R6, -RZ, R15.H0_H0 ;  /* 0x2000000fff067230 */ /* 0x000fe40000004100 */
[----:B------:R-:W-:Y:S01]  /*a900*/  FFMA.FTZ R21, R5, R0, -R8 ;  /* 0x0000000005157223 */ /* 0x000fe20000010808 */
[----:B------:R-:W-:-:S02]  /*a910*/  HADD2.F32 R8, -RZ, R58.H0_H0 ;  /* 0x2000003aff087230 */ /* 0x000fc40000004100 */
[C---:B------:R-:W-:Y:S01]  /*a920*/  FMUL.FTZ R9, R10.reuse, R7 ;  /* 0x000000070a097220 */ /* 0x040fe20000410000 */
[----:B------:R-:W-:Y:S02]  /*a930*/  HADD2.F32 R0, -RZ, R61.H0_H0 ;  /* 0x2000003dff007230 */ /* 0x000fe40000004100 */
[-C--:B------:R-:W-:Y:S01]  /*a940*/  FMUL.FTZ R44, R10, R3.reuse ;  /* 0x000000030a2c7220 */ /* 0x080fe20000410000 */
        /* <DEDUP_REMOVED lines=8> */
[----:B------:R-:W-:Y:S02]  /*a9d0*/  HADD2.F32 R3, -RZ, R63.H0_H0 ;  /* 0x2000003fff037230 */ /* 0x000fe40000004100 */
[----:B------:R-:W-:Y:S02]  /*a9e0*/  HADD2.F32 R5, -RZ, R62.H0_H0 ;  /* 0x2000003eff057230 */ /* 0x000fe40000004100 */
[C---:B------:R-:W-:Y:S01]  /*a9f0*/  FFMA.FTZ R0, R15.reuse, R0, -R4 ;  /* 0x000000000f007223 */ /* 0x040fe20000010804 */
[----:B------:R-:W-:Y:S02]  /*aa00*/  HADD2.F32 R12, -RZ, R12.H1_H1 ;  /* 0x3000000cff0c7230 */ /* 0x000fe40000004100 */
[----:B------:R-:W-:Y:S01]  /*aa10*/  FFMA.FTZ R27, R15, R8, R6 ;  /* 0x000000080f1b7223 */ /* 0x000fe20000010006 */
[----:B------:R-:W-:-:S02]  /*aa20*/  HADD2.F32 R14, -RZ, R14.H1_H1 ;  /* 0x3000000eff0e7230 */ /* 0x000fc40000004100 */
        /* <DEDUP_REMOVED lines=18> */
.L_x_12075:
[----:B------:R-:W-:Y:S05]  /*ab50*/  BSYNC B0 ;  /* 0x0000000000007941 */ /* 0x000fea0003800000 */
.L_x_12061:
        /* <DEDUP_REMOVED lines=8> */
.L_x_12058:
[----:B------:R-:W4:Y:S01]  /*abe0*/  S2R R0, SR_TID.X ;  /* 0x0000000000007919 */ /* 0x000f220000002100 */
[----:B0123--:R-:W-:Y:S02]  /*abf0*/  IMAD.U32 R4, RZ, RZ, UR44 ;  /* 0x0000002cff047e24 */ /* 0x00ffe4000f8e00ff */
[----:B------:R-:W-:Y:S01]  /*ac00*/  IMAD.U32 R5, RZ, RZ, UR45 ;  /* 0x0000002dff057e24 */ /* 0x000fe2000f8e00ff */
[----:B------:R-:W-:Y:S05]  /*ac10*/  WARPSYNC.ALL ;  /* 0x0000000000007948 */ /* 0x000fea0003800000 */
[----:B------:R-:W-:Y:S01]  /*ac20*/  IMAD.MOV.U32 R6, RZ, RZ, R40 ;  /* 0x000000ffff067224 */ /* 0x000fe200078e0028 */
[----:B------:R-:W-:Y:S01]  /*ac30*/  UIADD3 UR4, UP0, UR44, 0x1cc, URZ ;  /* 0x000001cc2c047890 */ /* 0x000fe2000ff1e03f */
[----:B------:R-:W-:-:S02]  /*ac40*/  IMAD.MOV.U32 R7, RZ, RZ, R48 ;  /* 0x000000ffff077224 */ /* 0x000fc400078e0030 */
[----:B------:R-:W-:Y:S01]  /*ac50*/  IMAD.MOV.U32 R8, RZ, RZ, R41 ;  /* 0x000000ffff087224 */ /* 0x000fe200078e0029 */
[----:B------:R-:W-:Y:S01]  /*ac60*/  UIADD3.X UR5, URZ, UR45, URZ, UP0, !UPT ;  /* 0x0000002d3f057290 */ /* 0x000fe200087fe43f */
[----:B------:R-:W-:Y:S01]  /*ac70*/  IMAD.MOV.U32 R9, RZ, RZ, R50 ;  /* 0x000000ffff097224 */ /* 0x000fe200078e0032 */
[----:B------:R0:W-:Y:S01]  /*ac80*/  STL.128 [R1+0x160], R4 ;  /* 0x0001600401007387 */ /* 0x0001e20000100c00 */
[----:B------:R-:W-:Y:S02]  /*ac90*/  IMAD.MOV.U32 R10, RZ, RZ, R49 ;  /* 0x000000ffff0a7224 */ /* 0x000fe400078e0031 */
[----:B------:R-:W-:Y:S02]  /*aca0*/  IMAD.MOV.U32 R11, RZ, RZ, R55 ;  /* 0x000000ffff0b7224 */ /* 0x000fe400078e0037 */
[----:B------:R-:W-:-:S03]  /*acb0*/  IMAD.U32 R2, RZ, RZ, UR44 ;  /* 0x0000002cff027e24 */ /* 0x000fc6000f8e00ff */
[----:B------:R1:W-:Y:S02]  /*acc0*/  STL.128 [R1+0x150], R8 ;  /* 0x0001500801007387 */ /* 0x0003e40000100c00 */
[----:B------:R-:W-:Y:S02]  /*acd0*/  IADD3 R2, P1, R2, 0x1c0, RZ ;  /* 0x000001c002027810 */ /* 0x000fe40007f3e0ff */
[----:B----4-:R-:W-:Y:S01]  /*ace0*/  SHF.R.U32.HI R3, RZ, 0x7, R0 ;  /* 0x00000007ff037819 */ /* 0x010fe20000011600 */
[----:B------:R-:W-:Y:S02]  /*acf0*/  IMAD.U32 R0, RZ, RZ, UR44 ;  /* 0x0000002cff007e24 */ /* 0x000fe4000f8e00ff */
[----:B0-----:R-:W-:Y:S02]  /*ad00*/  IMAD.MOV.U32 R4, RZ, RZ, R30 ;  /* 0x000000ffff047224 */ /* 0x001fe400078e001e */
[----:B------:R-:W-:Y:S01]  /*ad10*/  IMAD.MOV.U32 R5, RZ, RZ, R51 ;  /* 0x000000ffff057224 */ /* 0x000fe200078e0033 */
[----:B------:R-:W-:Y:S01]  /*ad20*/  IADD3 R0, P0, R0, 0x80, RZ ;  /* 0x0000008000007810 */ /* 0x000fe20007f1e0ff */
[----:B------:R-:W-:Y:S01]  /*ad30*/  IMAD.MOV.U32 R6, RZ, RZ, R35 ;  /* 0x000000ffff067224 */ /* 0x000fe200078e0023 */
[----:B-1----:R-:W-:Y:S01]  /*ad40*/  MOV R10, R39 ;  /* 0x00000027000a7202 */ /* 0x002fe20000000f00 */
[----:B------:R-:W-:-:S02]  /*ad50*/  IMAD.MOV.U32 R7, RZ, RZ, R45 ;  /* 0x000000ffff077224 */ /* 0x000fc400078e002d */
[----:B------:R-:W-:Y:S02]  /*ad60*/  IMAD.MOV.U32 R8, RZ, RZ, R31 ;  /* 0x000000ffff087224 */ /* 0x000fe400078e001f */
[----:B------:R-:W-:Y:S01]  /*ad70*/  IMAD.MOV.U32 R9, RZ, RZ, R54 ;  /* 0x000000ffff097224 */ /* 0x000fe200078e0036 */
[----:B------:R0:W-:Y:S01]  /*ad80*/  STL.128 [R1+0x190], R4 ;  /* 0x0001900401007387 */ /* 0x0001e20000100c00 */
[----:B------:R-:W-:Y:S02]  /*ad90*/  IMAD.MOV.U32 R11, RZ, RZ, R46 ;  /* 0x000000ffff0b7224 */ /* 0x000fe400078e002e */
[----:B------:R-:W-:Y:S02]  /*ada0*/  VIADD R12, R3, 0x8 ;  /* 0x00000008030c7836 */ /* 0x000fe40000000000 */
[----:B------:R-:W-:Y:S01]  /*adb0*/  IMAD.X R3, RZ, RZ, UR45, P1 ;  /* 0x0000002dff037e24 */ /* 0x000fe200088e06ff */
[----:B------:R1:W-:Y:S04]  /*adc0*/  STL.128 [R1+0x180], R8 ;  /* 0x0001800801007387 */ /* 0x0003e80000100c00 */
[----:B------:R-:W-:Y:S01]  /*add0*/  STL.64 [R1+0x148], R2 ;  /* 0x0001480201007387 */ /* 0x000fe20000100a00 */
[----:B0-----:R-:W-:-:S02]  /*ade0*/  IMAD.MOV.U32 R4, RZ, RZ, R34 ;  /* 0x000000ffff047224 */ /* 0x001fc400078e0022 */
[----:B------:R-:W-:Y:S02]  /*adf0*/  IMAD.MOV.U32 R5, RZ, RZ, R43 ;  /* 0x000000ffff057224 */ /* 0x000fe400078e002b */
[----:B------:R-:W-:Y:S02]  /*ae00*/  IMAD.MOV.U32 R6, RZ, RZ, R33 ;  /* 0x000000ffff067224 */ /* 0x000fe400078e0021 */
[----:B------:R-:W-:Y:S02]  /*ae10*/  IMAD.MOV.U32 R7, RZ, RZ, R42 ;  /* 0x000000ffff077224 */ /* 0x000fe400078e002a */
[----:B-1----:R-:W-:Y:S02]  /*ae20*/  IMAD.X R9, RZ, RZ, UR45, P0 ;  /* 0x0000002dff097e24 */ /* 0x002fe400080e06ff */
[----:B------:R-:W-:Y:S01]  /*ae30*/  IMAD.U32 R8, RZ, RZ, UR4 ;  /* 0x00000004ff087e24 */ /* 0x000fe2000f8e00ff */
[----:B------:R0:W-:Y:S01]  /*ae40*/  STL.128 [R1+0x1a0], R4 ;  /* 0x0001a00401007387 */ /* 0x0001e20000100c00 */
[----:B------:R-:W-:-:S02]  /*ae50*/  IMAD.U32 R11, RZ, RZ, UR5 ;  /* 0x00000005ff0b7e24 */ /* 0x000fc4000f8e00ff */
[----:B0-----:R-:W-:Y:S01]  /*ae60*/  IMAD.MOV.U32 R4, RZ, RZ, R38 ;  /* 0x000000ffff047224 */ /* 0x001fe200078e0026 */
[----:B------:R-:W-:Y:S01]  /*ae70*/  MOV R5, R36 ;  /* 0x0000002400057202 */ /* 0x000fe20000000f00 */
[----:B------:R-:W-:Y:S02]  /*ae80*/  IMAD.MOV.U32 R6, RZ, RZ, R0 ;  /* 0x000000ffff067224 */ /* 0x000fe400078e0000 */
[----:B------:R-:W-:Y:S02]  /*ae90*/  IMAD.MOV.U32 R7, RZ, RZ, R9 ;  /* 0x000000ffff077224 */ /* 0x000fe400078e0009 */
[----:B------:R-:W-:-:S03]  /*aea0*/  VIADD R0, R206, 0xffffffff ;  /* 0xffffffffce007836 */ /* 0x000fc60000000000 */
[----:B------:R0:W-:Y:S02]  /*aeb0*/  STL.128 [R1+0x1b0], R4 ;  /* 0x0001b00401007387 */ /* 0x0001e40000100c00 */
[----:B0-----:R-:W-:Y:S02]  /*aec0*/  IMAD.MOV.U32 R4, RZ, RZ, R32 ;  /* 0x000000ffff047224 */ /* 0x001fe400078e0020 */
[----:B------:R-:W-:Y:S02]  /*aed0*/  IMAD.MOV.U32 R5, RZ, RZ, R37 ;  /* 0x000000ffff057224 */ /* 0x000fe400078e0025 */
[----:B------:R-:W-:Y:S02]  /*aee0*/  IMAD.MOV.U32 R6, RZ, RZ, R8 ;  /* 0x000000ffff067224 */ /* 0x000fe400078e0008 */
[----:B------:R-:W-:Y:S02]  /*aef0*/  IMAD.MOV.U32 R7, RZ, RZ, R11 ;  /* 0x000000ffff077224 */ /* 0x000fe400078e000b */
[----:B------:R-:W-:-:S03]  /*af00*/  IMAD.U32 R8, RZ, RZ, UR44 ;  /* 0x0000002cff087e24 */ /* 0x000fc6000f8e00ff */
[----:B------:R0:W-:Y:S01]  /*af10*/  STL.128 [R1+0x170], R4 ;  /* 0x0001700401007387 */ /* 0x0001e20000100c00 */
[----:B------:R-:W-:Y:S01]  /*af20*/  VIADD R8, R8, 0x148 ;  /* 0x0000014808087836 */ /* 0x000fe20000000000 */
[----:B------:R0:W-:Y:S06]  /*af30*/  BAR.SYNC.DEFER_BLOCKING R12, 0x100 ;  /* 0x0004000c0000751d */ /* 0x0001ec0000010000 */
[----:B0----5:R-:W-:Y:S05]  /*af40*/  CALL.REL.NOINC `($_ZN7cutlass13device_kernelIN5flash11enable_sm90INS1_16FlashAttnFwdSm90INS1_25CollectiveMainloopFwdSm90ILi2EN4cute5tupleIJNS5_1CILi1EEES8_S8_EEENS6_IJNS7_ILi128EEENS7_ILi96EEENS7_ILi64EEEEEELi256ENS_6half_tEfNS_4arch4Sm90ELb0ELb1ELb1ELb1ELb1ELb1ELb0ELb1ELb0ELb1ELb1ELb0EEENS1_21CollectiveEpilogueFwdINS6_IJSA_NS7_ILi256EEESB_EEES9_SE_SG_Li256ELb1ELb1ELb1ELb0EEENS1_36VarlenDynamicPersistentTileSchedulerILi128ELi96ELi256ELi128ELb1ELb1ELb1ELb1ELb0ELb1EEEEEEEEEvNT_6ParamsE$_ZZN5flash25CollectiveMainloopFwdSm90ILi2EN4cute5tupleIJNS1_1CILi1EEES4_S4_EEENS2_IJNS3_ILi128EEENS3_ILi96EEENS3_ILi64EEEEEELi256EN7cutlass6half_tEfNSA_4arch4Sm90ELb0ELb1ELb1ELb1ELb1ELb1ELb0ELb1ELb0ELb1ELb1ELb0EE3mmaINS_16FlashAttnFwdSm90ISE_NS_21CollectiveEpilogueFwdINS2_IJS6_NS3_ILi256EEES7_EEES5_SB_SD_Li256ELb1ELb1ELb1ELb0EEENS_36VarlenDynamicPersistentTileSchedulerILi128ELi96ELi256ELi128ELb1ELb1ELb1ELb1ELb0ELb1EEEE13SharedStorageENS1_6TensorINS1_11ArrayEngineIfLm128EEENS1_6LayoutINS2_IJNS2_IJNS3_ILi2EEEST_NS3_ILi32EEEEEES4_S4_EEENS2_IJNS2_IJS4_ST_NS3_ILi4EEEEEENS3_ILi0EEESZ_EEEEEEENS_7SoftmaxILi2ELi0EEEEEbRKNSE_6ParamsENSA_13PipelineAsyncILi2EEES19_RNSA_13PipelineStateILj2EEERT0_RT1_iRiRKNS_16SeqlenInfoQKNewKILb1ELb1EEENS2_IJiiiiEEERT_ENKUliT_T0_T1_E_clIZSF_ISO_S12_S14_EbS17_S19_S19_S1C_S1E_S1G_iS1H_S1L_S1M_S1O_EUlRS1P_iE0_NS3_ILb1EEES1W_EEDaiS1P_S1Q_S1R_) ;  /* 0x0000028c00247944 */ /* 0x021fea0003c00000 */
        /* <DEDUP_REMOVED lines=9> */
[----:B---3--:R-:W-:Y:S02]  /*afe0*/  @P0 SHF.R.U32.HI R0, RZ, R6, R5 ;  /* 0x00000006ff000219 */ /* 0x008fe40000011605 */
[----:B-1----:R-:W-:Y:S02]  /*aff0*/  ISETP.GE.AND P0, PT, R3, 0x1, PT ;  /* 0x000000010300780c */ /* 0x002fe40003f06270 */
[----:B------:R-:W-:Y:S01]  /*b000*/  IADD3 R207, R207, R0, RZ ;  /* 0x00000000cfcf7210 */ /* 0x000fe20007ffe0ff */
[----:B------:R-:W-:-:S04]  /*b010*/  VIADD R0, R206, 0xfffffffe ;  /* 0xfffffffece007836 */ /* 0x000fc80000000000 */
        /* <DEDUP_REMOVED lines=13> */
.L_x_12087:
[----:B------:R-:W-:-:S13]  /*b0f0*/  ISETP.NE.AND P0, PT, R3, 0x1, PT ;  /* 0x000000010300780c */ /* 0x000fda0003f05270 */
[----:B------:R-:W0:Y:S02]  /*b100*/  @P0 LDC.64 R6, c[0x0][0x9e8] ;  /* 0x00027a00ff060b82 */ /* 0x000e240000000a00 */
[----:B0-----:R-:W-:-:S05]  /*b110*/  @P0 IMAD.HI.U32 R6, R5, R6, RZ ;  /* 0x0000000605060227 */ /* 0x001fca00078e00ff */
[----:B------:R-:W-:-:S07]  /*b120*/  @P0 SHF.R.U32.HI R5, RZ, R7, R6 ;  /* 0x00000007ff050219 */ /* 0x000fce0000011606 */
.L_x_12088:
[----:B------:R-:W-:Y:S05]  /*b130*/  BSYNC B0 ;  /* 0x0000000000007941 */ /* 0x000fea0003800000 */
.L_x_12086:
[----:B------:R-:W-:-:S05]  /*b140*/  IMAD R3, R5, R3, R3 ;  /* 0x0000000305037224 */ /* 0x000fca00078e0203 */
[----:B------:R-:W-:-:S07]  /*b150*/  VIMNMX R2, R2, R3, PT ;  /* 0x0000000302027248 */ /* 0x000fce0003fe0100 */
.L_x_12085:
[----:B------:R-:W-:-:S05]  /*b160*/  IMAD.HI R2, R2, 0x2aaaaaab, RZ ;  /* 0x2aaaaaab02027827 */ /* 0x000fca00078e02ff */
[----:B------:R-:W-:-:S04]  /*b170*/  SHF.R.U32.HI R3, RZ, 0x1f, R2 ;  /* 0x0000001fff037819 */ /* 0x000fc80000011602 */
[----:B------:R-:W-:-:S04]  /*b180*/  LEA.HI.SX32 R3, R2, R3, 0x1c ;  /* 0x0000000302037211 */ /* 0x000fc800078fe2ff */
[----:B------:R-:W-:-:S04]  /*b190*/  VIMNMX R3, R198, R3, !PT ;  /* 0x00000003c6037248 */ /* 0x000fc80007fe0100 */
[----:B------:R-:W-:-:S13]  /*b1a0*/  ISETP.GE.AND P0, PT, R0, R3, PT ;  /* 0x000000030000720c */ /* 0x000fda0003f06270 */
[----:B------:R-:W-:Y:S05]  /*b1b0*/  @!P0 BRA `(.L_x_12089) ;  /* 0x0000007400108947 */ /* 0x000fea0003800000 */
.L_x_12118:
[----:B------:R-:W2:Y:S04]  /*b1c0*/  LDL R4, [R1+0x1c0] ;  /* 0x0001c00001047983 */ /* 0x000ea80000100800 */
[----:B0-----:R-:W3:Y:S01]  /*b1d0*/  LDL R2, [R1+0x1c8] ;  /* 0x0001c80001027983 */ /* 0x001ee20000100800 */
[----:B--2---:R-:W-:-:S05]  /*b1e0*/  VIADD R4, R4, 0x1 ;  /* 0x0000000104047836 */ /* 0x004fca0000000000 */
[----:B------:R-:W-:-:S13]  /*b1f0*/  ISETP.NE.AND P0, PT, R4, 0x2, PT ;  /* 0x000000020400780c */ /* 0x000fda0003f05270 */
[----:B------:R0:W5:Y:S04]  /*b200*/  @P0 LDL R6, [R1+0x1c4] ;  /* 0x0001c40001060983 */ /* 0x0001680000100800 */
[----:B------:R-:W2:Y:S01]  /*b210*/  @!P0 LDL R5, [R1+0x1c4] ;  /* 0x0001c40001058983 */ /* 0x000ea20000100800 */
[----:B---3--:R-:W-:Y:S02]  /*b220*/  VIADD R2, R2, 0x1 ;  /* 0x0000000102027836 */ /* 0x008fe40000000000 */
[----:B------:R-:W-:Y:S02]  /*b230*/  IMAD.U32 R8, RZ, RZ, UR44 ;  /* 0x0000002cff087e24 */ /* 0x000fe4000f8e00ff */
[----:B------:R-:W-:Y:S01]  /*b240*/  IMAD.U32 R9, RZ, RZ, UR45 ;  /* 0x0000002dff097e24 */ /* 0x000fe2000f8e00ff */
        /* <DEDUP_REMOVED lines=13> */
.L_x_12091:
[----:B------:R-:W-:Y:S05]  /*b320*/  BSYNC B0 ;  /* 0x0000000000007941 */ /* 0x000fea0003800000 */
.L_x_12090:
[----:B------:R-:W-:Y:S02]  /*b330*/  IMAD.U32 R8, RZ, RZ, UR44 ;  /* 0x0000002cff087e24 */ /* 0x000fe4000f8e00ff */
[----:B------:R-:W-:-:S06]  /*b340*/  IMAD.U32 R9, RZ, RZ, UR45 ;  /* 0x0000002dff097e24 */ /* 0x000fcc000f8e00ff */
[----:B------:R-:W2:Y:S01]  /*b350*/  LD.E.64 R8, desc[UR42][R8.64+0x18] ;  /* 0x0000182a08087980 */ /* 0x000ea2000c101b00 */
[----:B-----5:R-:W-:Y:S01]  /*b360*/  SHF.L.U32 R11, R6, 0x1f, RZ ;  /* 0x0000001f060b7819 */ /* 0x020fe200000006ff */
[----:B------:R-:W-:Y:S02]  /*b370*/  IMAD.U32 R6, RZ, RZ, UR44 ;  /* 0x0000002cff067e24 */ /* 0x000fe4000f8e00ff */
[----:B------:R-:W-:Y:S01]  /*b380*/  IMAD.U32 R7, RZ, RZ, UR45 ;  /* 0x0000002dff077e24 */ /* 0x000fe2000f8e00ff */
        /* <DEDUP_REMOVED lines=10> */
.L_x_12093:
[----:B------:R-:W-:Y:S05]  /*b430*/  BSYNC B0 ;  /* 0x0000000000007941 */ /* 0x000fea0003800000 */
.L_x_12092:
[----:B------:R-:W-:Y:S04]  /*b440*/  BSSY B0, `(.L_x_12094) ;  /* 0x000000a000007945 */ /* 0x000fe80003800000 */
[----:B------:R-:W-:Y:S05]  /*b450*/  @P0 BRA `(.L_x_12095) ;  /* 0x0000000000200947 */ /* 0x000fea0003800000 */
[----:B------:R-:W-:Y:S01]  /*b460*/  MOV R4, UR44 ;  /* 0x0000002c00047c02 */ /* 0x000fe20008000f00 */
[----:B------:R-:W-:-:S06]  /*b470*/  IMAD.U32 R5, RZ, RZ, UR45 ;  /* 0x0000002dff057e24 */ /* 0x000fcc000f8e00ff */
[----:B------:R-:W2:Y:S01]  /*b480*/  LD.E.64 R4, desc[UR42][R4.64+0x18] ;  /* 0x0000182a04047980 */ /* 0x000ea2000c101b00 */
[----:B-----5:R-:W-:Y:S02]  /*b490*/  SHF.L.U32 R9, R13, 0x1f, RZ ;  /* 0x0000001f0d097819 */ /* 0x020fe400000006ff */
[----:B--2---:R-:W-:-:S05]  /*b4a0*/  MOV R7, R4 ;  /* 0x0000000400077202 */ /* 0x004fca0000000f00 */
[----:B------:R-:W-:-:S04]  /*b4b0*/  IMAD R2, R12, 0x8, R7 ;  /* 0x000000080c027824 */ /* 0x000fc800078e0207 */
[----:B------:R-:W0:Y:S02]  /*b4c0*/  SYNCS.PHASECHK.TRANS64.TRYWAIT P0, [R2+URZ], R9 ;  /* 0x00000009020075a7 */ /* 0x000e24000800017f */
[----:B0-----:R-:W-:Y:S05]  /*b4d0*/  @!P0 BRA `(.L_x_12096) ;  /* 0x0000023c00f08947 */ /* 0x001fea0003800000 */
.L_x_12095:
[----:B------:R-:W-:Y:S05]  /*b4e0*/  BSYNC B0 ;  /* 0x0000000000007941 */ /* 0x000fea0003800000 */
.L_x_12094:
[----:B-----5:R-:W2:Y:S04]  /*b4f0*/  LDL R13, [R1+0x1c0] ;  /* 0x0001c000010d7983 */ /* 0x020ea80000100800 */
[----:B------:R-:W2:Y:S01]  /*b500*/  LDL.64 R4, [R1+0x78] ;  /* 0x0000780001047983 */ /* 0x000ea20000100a00 */
[----:B------:R-:W-:Y:S05]  /*b510*/  WARPSYNC.ALL ;  /* 0x0000000000007948 */ /* 0x000fea0003800000 */
[----:B------:R-:W3:Y:S04]  /*b520*/  LDL.64 R14, [R1+0x70] ;  /* 0x00007000010e7983 */ /* 0x000ee80000100a00 */
[----:B------:R-:W4:Y:S04]  /*b530*/  LDL.64 R6, [R1+0x70] ;  /* 0x0000700001067983 */ /* 0x000f280000100a00 */
[----:B0-----:R-:W4:Y:S01]  /*b540*/  LDL.64 R8, [R1+0x70] ;  /* 0x0000700001087983 */ /* 0x001f220000100a00 */
[----:B--2---:R-:W-:-:S03]  /*b550*/  IMAD R4, R13, 0x300, R4 ;  /* 0x000003000d047824 */ /* 0x004fc600078e0204 */
[----:B------:R-:W2:Y:S01]  /*b560*/  LDL.64 R10, [R1+0x70] ;  /* 0x00007000010a7983 */ /* 0x000ea20000100a00 */
[----:B------:R-:W-:Y:S01]  /*b570*/  R2UR UR7, R5 ;  /* 0x00000000050772ca */ /* 0x000fe200000e0000 */
[----:B------:R-:W-:Y:S01]  /*b580*/  WARPGROUP.ARRIVE ;  /* 0x00000000000079c5 */ /* 0x000fe20000000000 */
[C---:B------:R-:W-:Y:S01]  /*b590*/  R2UR UR6, R4.reuse ;  /* 0x00000000040672ca */ /* 0x040fe200000e0000 */
[----:B------:R-:W-:-:S04]  /*b5a0*/  VIADD R12, R4, 0x2 ;  /* 0x00000002040c7836 */ /* 0x000fc80000000000 */
[----:B------:R-:W0:Y:S01]  /*b5b0*/  S2R R20, SR_TID.X ;  /* 0x0000000000147919 */ /* 0x000e220000002100 */
[----:B------:R-:W-:Y:S02]  /*b5c0*/  IMAD.MOV.U32 R13, RZ, RZ, R5 ;  /* 0x000000ffff0d7224 */ /* 0x000fe400078e0005 */
[----:B------:R-:W-:Y:S01]  /*b5d0*/  IMAD.MOV.U32 R2, RZ, RZ, 0x1 ;  /* 0x00000001ff027424 */ /* 0x000fe200078e00ff */
[----:B------:R1:W-:Y:S04]  /*b5e0*/  STL [R1+0x60], RZ ;  /* 0x000060ff01007387 */ /* 0x0003e80000100800 */
[----:B------:R1:W-:Y:S04]  /*b5f0*/  STL [R1+0x60], R2 ;  /* 0x0000600201007387 */ /* 0x0003e80000100800 */
[----:B------:R1:W-:Y:S04]  /*b600*/  STL [R1+0x60], R2 ;  /* 0x0000600201007387 */ /* 0x0003e80000100800 */
[----:B------:R1:W-:Y:S04]  /*b610*/  STL [R1+0x60], R2 ;  /* 0x0000600201007387 */ /* 0x0003e80000100800 */
[----:B------:R1:W-:Y:S01]  /*b620*/  STL [R1+0x60], R2 ;  /* 0x0000600201007387 */ /* 0x0003e20000100800 */
[----:B0-----:R-:W-:-:S02]  /*b630*/  SHF.R.U32.HI R20, RZ, 0x7, R20 ;  /* 0x00000007ff147819 */ /* 0x001fc40000011614 */
[----:B---3--:R-:W-:Y:S02]  /*b640*/  R2UR UR4, R14 ;  /* 0x000000000e0472ca */ /* 0x008fe400000e0000 */
[----:B------:R-:W-:Y:S01]  /*b650*/  R2UR UR5, R15 ;  /* 0x000000000f0572ca */ /* 0x000fe200000e0000 */
[----:B----4-:R-:W-:Y:S02]  /*b660*/  VIADD R6, R6, 0x2 ;  /* 0x0000000206067836 */ /* 0x010fe40000000000 */
        /* <DEDUP_REMOVED lines=17> */
[----:B------:R1:W5:Y:S01]  /*b780*/  LDL R8, [R1+0x1c0] ;  /* 0x0001c00001087983 */ /* 0x0003620000100800 */
[----:B------:R-:W-:Y:S01]  /*b790*/  IADD3 R6, -R20, 0xb, RZ ;  /* 0x0000000b14067810 */ /* 0x000fe20007ffe1ff */
[----:B------:R-:W-:-:S02]  /*b7a0*/  WARPGROUP.DEPBAR.LE gsb0, 0x0 ;  /* 0x00008000000079c5 */ /* 0x000fc40000010000 */
[----:B------:R-:W-:-:S08]  /*b7b0*/  WARPGROUP.ARRIVE ;  /* 0x00000000000079c5 */ /* 0x000fd00000000000 */
[----:B------:R-:W-:Y:S01]  /*b7c0*/  HGMMA.64x96x16.F32 R24, gdesc[UR4], R24, gsb0 ;  /* 0x01600000041879f0 */ /* 0x000fe20008000818 */
[----:B------:R-:W-:Y:S01]  /*b7d0*/  R2UR UR6, R4 ;  /* 0x00000000040672ca */ /* 0x000fe200000e0000 */
[----:B------:R-:W-:Y:S01]  /*b7e0*/  IMAD.U32 R4, RZ, RZ, UR44 ;  /* 0x0000002cff047e24 */ /* 0x000fe2000f8e00ff */
[----:B------:R-:W-:Y:S01]  /*b7f0*/  R2UR UR7, R5 ;  /* 0x00000000050772ca */ /* 0x000fe200000e0000 */
[----:B------:R-:W-:Y:S01]  /*b800*/  IMAD.U32 R5, RZ, RZ, UR45 ;  /* 0x0000002dff057e24 */ /* 0x000fe2000f8e00ff */
[----:B------:R-:W-:Y:S02]  /*b810*/  R2UR UR4, R10 ;  /* 0x000000000a0472ca */ /* 0x000fe400000e0000 */
[----:B------:R-:W-:Y:S01]  /*b820*/  R2UR UR5, R11 ;  /* 0x000000000b0572ca */ /* 0x000fe200000e0000 */
[----:B------:R-:W-:Y:S02]  /*b830*/  WARPGROUP.DEPBAR.LE gsb0, 0x0 ;  /* 0x00008000000079c5 */ /* 0x000fe40000010000 */
[----:B------:R-:W-:-:S10]  /*b840*/  WARPGROUP.ARRIVE ;  /* 0x00000000000079c5 */ /* 0x000fd40000000000 */
[----:B------:R-:W-:Y:S03]  /*b850*/  HGMMA.64x96x16.F32 R24, gdesc[UR4], R24, gsb0 ;  /* 0x01600000041879f0 */ /* 0x000fe60008000818 */
[----:B------:R-:W-:Y:S02]  /*b860*/  WARPGROUP.DEPBAR.LE gsb0, 0x0 ;  /* 0x00008000000079c5 */ /* 0x000fe40000010000 */
[----:B------:R1:W-:Y:S06]  /*b870*/  BAR.ARV R6, 0x100 ;  /* 0x000400060000751d */ /* 0x0003ec0000002000 */
[----:B------:R-:W2:Y:S01]  /*b880*/  LD.E R4, desc[UR42][R4.64] ;  /* 0x0000002a04047980 */ /* 0x000ea2000c101900 */
[----:B------:R-:W-:Y:S01]  /*b890*/  BSSY B0, `(.L_x_12097) ;  /* 0x0000005000007945 */ /* 0x000fe20003800000 */
[----:B--2---:R-:W-:-:S04]  /*b8a0*/  LOP3.LUT R7, R4, 0x1, RZ, 0xfc, !PT ;  /* 0x0000000104077812 */ /* 0x004fc800078efcff */
[----:B------:R-:W-:-:S13]  /*b8b0*/  ISETP.NE.AND P0, PT, R7, 0x3, PT ;  /* 0x000000030700780c */ /* 0x000fda0003f05270 */
[----:B-1----:R-:W-:Y:S05]  /*b8c0*/  @!P0 BRA `(.L_x_12098) ;  /* 0x0000000000048947 */ /* 0x002fea0003800000 */
[----:B------:R-:W-:Y:S01]  /*b8d0*/  BPT.TRAP 0x1 ;  /* 0x000000040000795c */ /* 0x000fe20000300000 */
.L_x_12098:
[----:B------:R-:W-:Y:S05]  /*b8e0*/  BSYNC B0 ;  /* 0x0000000000007941 */ /* 0x000fea0003800000 */
.L_x_12097:
[----:B------:R-:W-:Y:S01]  /*b8f0*/  IMAD.U32 R4, RZ, RZ, UR44 ;  /* 0x0000002cff047e24 */ /* 0x000fe2000f8e00ff */
[----:B------:R-:W-:Y:S01]  /*b900*/  MOV R5, UR45 ;  /* 0x0000002d00057c02 */ /* 0x000fe20008000f00 */
[----:B------:R-:W-:-:S05]  /*b910*/  IMAD.U32 R6, RZ, RZ, UR44 ;  /* 0x0000002cff067e24 */ /* 0x000fca000f8e00ff */
[----:B------:R-:W2:Y:S01]  /*b920*/  LD.E.64 R4, desc[UR42][R4.64+0x20] ;  /* 0x0000202a04047980 */ /* 0x000ea2000c101b00 */
[----:B------:R-:W-:-:S05]  /*b930*/  IMAD.U32 R7, RZ, RZ, UR45 ;  /* 0x0000002dff077e24 */ /* 0x000fca000f8e00ff */
        /* <DEDUP_REMOVED lines=10> */
[----:B0-----:R-:W4:Y:S04]  /*b9e0*/  LDL.128 R8, [R1+0x120] ;  /* 0x0001200001087983 */ /* 0x001f280000100c00 */
[----:B--2---:R-:W2:Y:S04]  /*b9f0*/  LD.E R21, desc[UR42][R4.64] ;  /* 0x0000002a04157980 */ /* 0x004ea8000c101900 */
[----:B------:R-:W2:Y:S01]  /*ba00*/  LDL.128 R4, [R1+0x110] ;  /* 0x0001100001047983 */ /* 0x000ea20000100c00 */
[----:B---3--:R-:W-:-:S02]  /*ba10*/  ISETP.NE.AND P0, PT, R12, 0x1, PT ;  /* 0x000000010c00780c */ /* 0x008fc40003f05270 */
[----:B----4-:R-:W-:Y:S01]  /*ba20*/  ISETP.GE.AND P1, PT, R9, 0x1, PT ;  /* 0x000000010900780c */ /* 0x010fe20003f26270 */
[----:B------:R-:W-:Y:S01]  /*ba30*/  BSSY B0, `(.L_x_12099) ;  /* 0x000009e000007945 */ /* 0x000fe20003800000 */
[-C--:B--2---:R-:W-:Y:S01]  /*ba40*/  FMUL.FTZ R134, R31, R21.reuse ;  /* 0x000000151f867220 */ /* 0x084fe20000410000 */
[-C--:B------:R-:W-:Y:S01]  /*ba50*/  FMUL.FTZ R31, R37, R21.reuse ;  /* 0x00000015251f7220 */ /* 0x080fe20000410000 */
[----:B------:R-:W-:Y:S01]  /*ba60*/  SHF.R.S32.HI R37, RZ, 0x1f, R74 ;  /* 0x0000001fff257819 */ /* 0x000fe2000001144a */
[----:B------:R-:W-:-:S03]  /*ba70*/  FMUL.FTZ R130, R38, R21 ;  /* 0x0000001526827220 */ /* 0x000fc60000410000 */
[----:B------:R-:W-:Y:S01]  /*ba80*/  LEA.HI R38, R37, R74, RZ, 0x7 ;  /* 0x0000004a25267211 */ /* 0x000fe200078f38ff */
[-C--:B------:R-:W-:Y:S01]  /*ba90*/  FMUL.FTZ R128, R39, R21.reuse ;  /* 0x0000001527807220 */ /* 0x080fe20000410000 */
[-C--:B------:R-:W-:Y:S01]  /*baa0*/  FMUL.FTZ R15, R24, R21.reuse ;  /* 0x00000015180f7220 */ /* 0x080fe20000410000 */
[-C--:B------:R-:W-:Y:S01]  /*bab0*/  FMUL.FTZ R24, R25, R21.reuse ;  /* 0x0000001519187220 */ /* 0x080fe20000410000 */
[----:B------:R-:W-:Y:S01]  /*bac0*/  LOP3.LUT R39, R38, 0xffffff80, RZ, 0xc0, !PT ;  /* 0xffffff8026277812 */ /* 0x000fe200078ec0ff */
[-C--:B------:R-:W-:Y:S01]  /*bad0*/  FMUL.FTZ R25, R28, R21.reuse ;  /* 0x000000151c197220 */ /* 0x080fe20000410000 */
[-C--:B------:R-:W-:Y:S01]  /*bae0*/  FMUL.FTZ R28, R32, R21.reuse ;  /* 0x00000015201c7220 */ /* 0x080fe20000410000 */
[-C--:B------:R-:W-:Y:S02]  /*baf0*/  FMUL.FTZ R32, R40, R21.reuse ;  /* 0x0000001528207220 */ /* 0x080fe40000410000 */
[----:B------:R-:W-:Y:S02]  /*bb00*/  IMAD.IADD R40, R74, 0x1, -R39 ;  /* 0x000000014a287824 */ /* 0x000fe400078e0a27 */
[----:B------:R-:W-:-:S03]  /*bb10*/  FMUL.FTZ R126, R42, R21 ;  /* 0x000000152a7e7220 */ /* 0x000fc60000410000 */
[----:B------:R-:W-:Y:S01]  /*bb20*/  SHF.R.S32.HI R39, RZ, 0x1f, R40 ;  /* 0x0000001fff277819 */ /* 0x000fe20000011428 */
[-C--:B------:R-:W-:Y:S01]  /*bb30*/  FMUL.FTZ R20, R27, R21.reuse ;  /* 0x000000151b147220 */ /* 0x080fe20000410000 */
[-C--:B------:R-:W-:Y:S02]  /*bb40*/  FMUL.FTZ R27, R34, R21.reuse ;  /* 0x00000015221b7220 */ /* 0x080fe40000410000 */
[----:B------:R-:W-:Y:S01]  /*bb50*/  LEA.HI R42, R39, R40, RZ, 0x2 ;  /* 0x00000028272a7211 */ /* 0x000fe200078f10ff */
[-C--:B------:R-:W-:Y:S01]  /*bb60*/  FMUL.FTZ R124, R43, R21.reuse ;  /* 0x000000152b7c7220 */ /* 0x080fe20000410000 */
[----:B------:R-:W-:Y:S02]  /*bb70*/  FMUL.FTZ R34, R44, R21 ;  /* 0x000000152c227220 */ /* 0x000fe40000410000 */
[--C-:B------:R-:W-:Y:S02]  /*bb80*/  SHF.R.S32.HI R43, RZ, 0x2, R42.reuse ;  /* 0x00000002ff2b7819 */ /* 0x100fe4000001142a */
[----:B------:R-:W-:-:S02]  /*bb90*/  SHF.R.S32.HI R44, RZ, 0x1f, R42 ;  /* 0x0000001fff2c7819 */ /* 0x000fc4000001142a */
[----:B------:R-:W-:Y:S02]  /*bba0*/  LEA.HI R37, R37, R74, RZ, 0x2 ;  /* 0x0000004a25257211 */ /* 0x000fe400078f10ff */
[----:B------:R-:W-:Y:S01]  /*bbb0*/  LEA.HI R44, R44, R43, RZ, 0x3 ;  /* 0x0000002b2c2c7211 */ /* 0x000fe200078f18ff */
[-C--:B------:R-:W-:Y:S01]  /*bbc0*/  FMUL.FTZ R104, R29, R21.reuse ;  /* 0x000000151d687220 */ /* 0x080fe20000410000 */
[-C--:B------:R-:W-:Y:S01]  /*bbd0*/  FMUL.FTZ R29, R33, R21.reuse ;  /* 0x00000015211d7220 */ /* 0x080fe20000410000 */
[----:B------:R-:W-:Y:S01]  /*bbe0*/  LOP3.LUT R37, R37, 0xfffffffc, RZ, 0xc0, !PT ;  /* 0xfffffffc25257812 */ /* 0x000fe200078ec0ff */
[----:B------:R-:W-:Y:S01]  /*bbf0*/  FMUL.FTZ R33, R41, R21 ;  /* 0x0000001529217220 */ /* 0x000fe20000410000 */
[----:B------:R-:W-:Y:S02]  /*bc00*/  LOP3.LUT R44, R44, 0xfffffff8, RZ, 0xc0, !PT ;  /* 0xfffffff82c2c7812 */ /* 0x000fe400078ec0ff */
[----:B------:R-:W-:Y:S02]  /*bc10*/  SHF.R.S32.HI R41, RZ, 0x7, R38 ;  /* 0x00000007ff297819 */ /* 0x000fe40000011426 */
[----:B------:R-:W-:Y:S01]  /*bc20*/  LEA.HI R39, R39, R40, RZ, 0x5 ;  /* 0x0000002827277211 */ /* 0x000fe200078f28ff */
[----:B------:R-:W-:Y:S01]  /*bc30*/  IMAD.IADD R74, R74, 0x1, -R37 ;  /* 0x000000014a4a7824 */ /* 0x000fe200078e0a25 */
[----:B------:R-:W-:Y:S01]  /*bc40*/  LEA.HI R38, R38, R41, RZ, 0x1 ;  /* 0x0000002926267211 */ /* 0x000fe200078f08ff */
[----:B------:R-:W-:Y:S01]  /*bc50*/  IMAD.IADD R43, R43, 0x1, -R44 ;  /* 0x000000012b2b7824 */ /* 0x000fe200078e0a2c */
[----:B------:R-:W-:Y:S01]  /*bc60*/  SHF.R.S32.HI R44, RZ, 0x5, R39 ;  /* 0x00000005ff2c7819 */ /* 0x000fe20000011427 */
[----:B------:R-:W-:Y:S01]  /*bc70*/  FMUL.FTZ R170, R45, R21 ;  /* 0x000000152daa7220 */ /* 0x000fe20000410000 */
[----:B------:R-:W-:-:S02]  /*bc80*/  LOP3.LUT R38, R38, 0x3fffffe, RZ, 0xc0, !PT ;  /* 0x03fffffe26267812 */ /* 0x000fc400078ec0ff */
[----:B------:R-:W-:Y:S01]  /*bc90*/  LEA.HI R45, R74, R74, RZ, 0x1 ;  /* 0x0000004a4a2d7211 */ /* 0x000fe200078f08ff */
[----:B------:R-:W-:Y:S02]  /*bca0*/  IMAD R44, R73, 0x8, R44 ;  /* 0x00000008492c7824 */ /* 0x000fe400078e022c */
[----:B------:R-:W-:Y:S01]  /*bcb0*/  IMAD.IADD R38, R41, 0x1, -R38 ;  /* 0x0000000129267824 */ /* 0x000fe200078e0a26 */
[----:B------:R-:W-:Y:S01]  /*bcc0*/  LOP3.LUT R45, R45, 0x1ffffffe, RZ, 0xc0, !PT ;  /* 0x1ffffffe2d2d7812 */ /* 0x000fe200078ec0ff */
[----:B------:R-:W-:Y:S02]  /*bcd0*/  IMAD.U32 R43, R44, 0x10, R43 ;  /* 0x000000102c2b7824 */ /* 0x000fe400078e002b */
[----:B------:R-:W-:Y:S02]  /*bce0*/  FMUL.FTZ R116, R54, R21 ;  /* 0x0000001536747220 */ /* 0x000fe40000410000 */
[----:B------:R-:W-:Y:S02]  /*bcf0*/  IMAD.IADD R45, R74, 0x1, -R45 ;  /* 0x000000014a2d7824 */ /* 0x000fe400078e0a2d */
[----:B------:R-:W-:-:S04]  /*bd00*/  IMAD R38, R38, 0x40, R43 ;  /* 0x0000004026267824 */ /* 0x000fc800078e022b */
[----:B------:R-:W-:-:S04]  /*bd10*/  IMAD R54, R45, 0x8, R38 ;  /* 0x000000082d367824 */ /* 0x000fc800078e0226 */
[----:B------:R-:W-:-:S05]  /*bd20*/  @P0 IMAD.HI.U32 R13, R54, R13, RZ ;  /* 0x0000000d360d0227 */ /* 0x000fca00078e00ff */
[----:B------:R-:W-:Y:S02]  /*bd30*/  @P0 SHF.R.U32.HI R54, RZ, R72, R13 ;  /* 0x00000048ff360219 */ /* 0x000fe4000001160d */
[----:B------:R-:W-:Y:S01]  /*bd40*/  LOP3.LUT R13, R42, 0x7ffffffc, RZ, 0xc0, !PT ;  /* 0x7ffffffc2a0d7812 */ /* 0x000fe200078ec0ff */
[----:B------:R-:W-:Y:S02]  /*bd50*/  IMAD.MOV.U32 R41, RZ, RZ, -0x60 ;  /* 0xffffffa0ff297424 */ /* 0x000fe400078e00ff */
        /* <DEDUP_REMOVED lines=32> */
[----:B------:R-:W1:Y:S01]  /*bf60*/  MUFU.TANH R15, R15 ;  /* 0x0000000f000f7308 */ /* 0x000e620000002400 */
[----:B------:R-:W-:Y:S01]  /*bf70*/  IMAD R12, R13, -0x2, R12 ;  /* 0xfffffffe0d0c7824 */ /* 0x000fe200078e020c */
[----:B------:R-:W-:-:S06]  /*bf80*/  LOP3.LUT R13, RZ, R6, RZ, 0x33, !PT ;  /* 0x00000006ff0d7212 */ /* 0x000fcc00078e33ff */
[----:B------:R-:W2:Y:S01]  /*bf90*/  MUFU.TANH R24, R24 ;  /* 0x0000001800187308 */ /* 0x000ea20000002400 */
[----:B------:R-:W-:-:S07]  /*bfa0*/  IADD3 R38, -R4, R12, R5 ;  /* 0x0000000c04267210 */ /* 0x000fce0007ffe105 */
[----:B------:R-:W3:Y:S01]  /*bfb0*/  MUFU.TANH R14, R14 ;  /* 0x0000000e000e7308 */ /* 0x000ee20000002400 */
[----:B------:R-:W-:-:S07]  /*bfc0*/  IADD3 R21, R38, R7, RZ ;  /* 0x0000000726157210 */ /* 0x000fce0007ffe0ff */
        /* <DEDUP_REMOVED lines=61> */
.L_x_12102:
[----:B------:R-:W-:-:S13]  /*c3a0*/  ISETP.NE.AND P0, PT, R9, 0x1, PT ;  /* 0x000000010900780c */ /* 0x000fda0003f05270 */
[----:B------:R-:W-:-:S05]  /*c3b0*/  @P0 IMAD.HI.U32 R12, R8, R10, RZ ;  /* 0x0000000a080c0227 */ /* 0x000fca00078e00ff */
[----:B------:R-:W-:-:S07]  /*c3c0*/  @P0 SHF.R.U32.HI R8, RZ, R11, R12 ;  /* 0x0000000bff080219 */ /* 0x000fce000001160c */
.L_x_12103:
[----:B------:R-:W-:Y:S05]  /*c3d0*/  BSYNC B1 ;  /* 0x0000000000017941 */ /* 0x000fea0003800000 */
.L_x_12101:
[----:B------:R-:W-:-:S05]  /*c3e0*/  IMAD R8, R8, R9, R45 ;  /* 0x0000000908087224 */ /* 0x000fca00078e022d */
[----:B------:R-:W-:Y:S02]  /*c3f0*/  VIMNMX R7, R7, R8, !PT ;  /* 0x0000000807077248 */ /* 0x000fe40007fe0100 */
[----:B------:R-:W-:-:S07]  /*c400*/  VIADDMNMX R6, R8, R9, R6, PT ;  /* 0x0000000908067246 */ /* 0x000fce0003800106 */
.L_x_12100:
[----:B------:R-:W-:Y:S05]  /*c410*/  BSYNC B0 ;  /* 0x0000000000007941 */ /* 0x000fea0003800000 */
.L_x_12099:
[C---:B------:R-:W-:Y:S01]  /*c420*/  ISETP.GE.AND P0, PT, R43.reuse, 0x2, PT ;  /* 0x000000022b00780c */ /* 0x040fe20003f06270 */
[----:B------:R-:W0:Y:S01]  /*c430*/  SHFL.IDX PT, R54, R54, 0x1, 0x1c1f ;  /* 0x003c1f0036367f89 */ /* 0x000e2200000e0000 */
[----:B------:R-:W-:Y:S01]  /*c440*/  ISETP.GE.AND P4, PT, R43, 0xa, PT ;  /* 0x0000000a2b00780c */ /* 0x000fe20003f86270 */
[----:B------:R-:W-:Y:S01]  /*c450*/  BSSY B0, `(.L_x_12104) ;  /* 0x0000086000007945 */ /* 0x000fe20003800000 */
[----:B------:R-:W-:Y:S02]  /*c460*/  ISETP.GT.AND P2, PT, R7, 0x1, !P0 ;  /* 0x000000010700780c */ /* 0x000fe40004744270 */
[----:B------:R-:W-:Y:S02]  /*c470*/  ISETP.GE.AND P1, PT, R43, 0x9, PT ;  /* 0x000000092b00780c */ /* 0x000fe40003f26270 */
[----:B------:R-:W-:Y:S02]  /*c480*/  ISETP.LT.OR P2, PT, R6, 0x2, P2 ;  /* 0x000000020600780c */ /* 0x000fe40001741670 */
[----:B------:R-:W-:-:S02]  /*c490*/  ISETP.GT.AND P3, PT, R7, 0x8, !P1 ;  /* 0x000000080700780c */ /* 0x000fc40004f64270 */
[----:B------:R-:W-:Y:S02]  /*c4a0*/  FSEL R98, R24, -INF , !P2 ;  /* 0xff80000018627808 */ /* 0x000fe40005000000 */
[----:B------:R-:W-:Y:S02]  /*c4b0*/  ISETP.GT.AND P2, PT, R7, 0x9, !P4 ;  /* 0x000000090700780c */ /* 0x000fe40006744270 */
[----:B------:R-:W-:Y:S02]  /*c4c0*/  P2R R24, PR, RZ, 0x10 ;  /* 0x00000010ff187803 */ /* 0x000fe40000000000 */
[----:B------:R-:W-:Y:S02]  /*c4d0*/  ISETP.LT.OR P2, PT, R6, 0xa, P2 ;  /* 0x0000000a0600780c */ /* 0x000fe40001741670 */
[----:B------:R-:W-:Y:S02]  /*c4e0*/  ISETP.GE.AND P4, PT, R43, 0x11, PT ;  /* 0x000000112b00780c */ /* 0x000fe40003f86270 */
[----:B------:R-:W-:-:S02]  /*c4f0*/  FSEL R104, R104, -INF , !P2 ;  /* 0xff80000068687808 */ /* 0x000fc40005000000 */
[C---:B------:R-:W-:Y:S02]  /*c500*/  ISETP.LT.OR P3, PT, R6.reuse, 0x9, P3 ;  /* 0x000000090600780c */ /* 0x040fe40001f61670 */
        /* <DEDUP_REMOVED lines=115> */
.L_x_12107:
[----:B------:R-:W-:-:S13]  /*cc40*/  ISETP.NE.AND P6, PT, R9, 0x1, PT ;  /* 0x000000010900780c */ /* 0x000fda0003fc5270 */
[----:B------:R-:W-:-:S05]  /*cc50*/  @P6 IMAD.HI.U32 R10, R4, R10, RZ ;  /* 0x0000000a040a6227 */ /* 0x000fca00078e00ff */
[----:B------:R-:W-:-:S07]  /*cc60*/  @P6 SHF.R.U32.HI R4, RZ, R11, R10 ;  /* 0x0000000bff046219 */ /* 0x000fce000001160a */
.L_x_12108:
[----:B------:R-:W-:Y:S05]  /*cc70*/  BSYNC B1 ;  /* 0x0000000000017941 */ /* 0x000fea0003800000 */
.L_x_12106:
[----:B------:R-:W-:-:S05]  /*cc80*/  IMAD R4, R4, R9, R45 ;  /* 0x0000000904047224 */ /* 0x000fca00078e022d */
[----:B------:R-:W-:Y:S02]  /*cc90*/  VIADDMNMX R6, R4, R9, R6, PT ;  /* 0x0000000904067246 */ /* 0x000fe40003800106 */
[----:B------:R-:W-:-:S07]  /*cca0*/  VIMNMX R7, R7, R4, !PT ;  /* 0x0000000407077248 */ /* 0x000fce0007fe0100 */
.L_x_12105:
[----:B------:R-:W-:Y:S05]  /*ccb0*/  BSYNC B0 ;  /* 0x0000000000007941 */ /* 0x000fea0003800000 */
.L_x_12104:
[----:B------:R-:W2:Y:S01]  /*ccc0*/  LDL.64 R78, [R1+0x1d0] ;  /* 0x0001d000014e7983 */ /* 0x000ea20000100a00 */
[C---:B------:R-:W-:Y:S02]  /*ccd0*/  ISETP.GT.AND P0, PT, R7.reuse, 0x1, !P0 ;  /* 0x000000010700780c */ /* 0x040fe40004704270 */
[----:B------:R-:W-:Y:S01]  /*cce0*/  ISETP.NE.AND P6, PT, R28, RZ, PT ;  /* 0x000000ff1c00720c */ /* 0x000fe20003fc5270 */
[----:B------:R-:W3:Y:S01]  /*ccf0*/  LDL R80, [R1+0x1f0] ;  /* 0x0001f00001507983 */ /* 0x000ee20000100800 */
[----:B------:R-:W-:Y:S02]  /*cd00*/  ISETP.LT.OR P0, PT, R6, 0x2, P0 ;  /* 0x000000020600780c */ /* 0x000fe40000701670 */
[----:B------:R-:W-:Y:S01]  /*cd10*/  ISETP.GT.AND P1, PT, R7, 0x8, !P1 ;  /* 0x000000080700780c */ /* 0x000fe20004f24270 */
[----:B------:R-:W4:Y:S01]  /*cd20*/  LDL.64 R74, [R1+0x1e0] ;  /* 0x0001e000014a7983 */ /* 0x000f220000100a00 */
[----:B------:R-:W-:Y:S02]  /*cd30*/  FSEL R28, R20, -INF , !P0 ;  /* 0xff800000141c7808 */ /* 0x000fe40004000000 */
[----:B------:R-:W-:Y:S01]  /*cd40*/  ISETP.NE.AND P0, PT, R24, RZ, PT ;  /* 0x000000ff1800720c */ /* 0x000fe20003f05270 */
[----:B------:R-:W4:Y:S01]  /*cd50*/  LDL.64 R60, [R1+0x2d0] ;  /* 0x0002d000013c7983 */ /* 0x000f220000100a00 */
[----:B------:R-:W-:-:S02]  /*cd60*/  ISETP.LT.OR P1, PT, R6, 0x9, P1 ;  /* 0x000000090600780c */ /* 0x000fc40000f21670 */
[----:B------:R-:W-:Y:S01]  /*cd70*/  ISETP.GT.AND P0, PT, R7, 0x9, !P0 ;  /* 0x000000090700780c */ /* 0x000fe20004704270 */
[----:B------:R-:W4:Y:S01]  /*cd80*/  LDL.64 R68, [R1+0x210] ;  /* 0x0002100001447983 */ /* 0x000f220000100a00 */
[----:B------:R-:W-:Y:S02]  /*cd90*/  FSEL R24, R26, -INF , !P1 ;  /* 0xff8000001a187808 */ /* 0x000fe40004800000 */
        /* <DEDUP_REMOVED lines=13> */
[----:B------:R-:W4:Y:S01]  /*ce70*/  LDL R107, [R1+0x28] ;  /* 0x00002800016b7983 */ /* 0x000f220000100800 */
        /* <DEDUP_REMOVED lines=63> */
[----:B------:R-:W-:Y:S02]  /*d270*/  FSEL R110, R110, -INF , !P2 ;  /* 0xff8000006e6e7808 */ /* 0x000fe40005000000 */
[----:B------:R-:W-:Y:S02]  /*d280*/  FMNMX.FTZ R4, R104, R4, !PT ;  /* 0x0000000468047209 */ /* 0x000fe40007810000 */
[----:B------:R-:W-:Y:S02]  /*d290*/  ISETP.NE.AND P6, PT, R15, RZ, PT ;  /* 0x000000ff0f00720c */ /* 0x000fe40003fc5270 */
[----:B------:R-:W-:Y:S01]  /*d2a0*/  FMNMX.FTZ R4, R8, R4, !PT ;  /* 0x0000000408047209 */ /* 0x000fe20007810000 */
        /* <DEDUP_REMOVED lines=33> */
[----:B------:R-:W-:-:S03]  /*d4c0*/  FMNMX.FTZ R5, R120, R5, !PT ;  /* 0x0000000578057209 */ /* 0x000fc60007810000 */
[----:B------:R-:W0:Y:S01]  /*d4d0*/  SHFL.BFLY PT, R9, R4, 0x2, 0x1f ;  /* 0x0c401f0004097f89 */ /* 0x000e2200000e0000 */
[----:B------:R-:W-:Y:S02]  /*d4e0*/  FMNMX.FTZ R5, R116, R5, !PT ;  /* 0x0000000574057209 */ /* 0x000fe40007810000 */
[----:B------:R-:W-:Y:S02]  /*d4f0*/  ISETP.GT.AND P0, PT, R7, 0x48, !P1 ;  /* 0x000000480700780c */ /* 0x000fe40004f04270 */
[----:B------:R-:W-:Y:S02]  /*d500*/  FMNMX.FTZ R5, R90, R5, !PT ;  /* 0x000000055a057209 */ /* 0x000fe40007810000 */
[----:B------:R-:W-:Y:S02]  /*d510*/  ISETP.LT.OR P0, PT, R6, 0x49, P0 ;  /* 0x000000490600780c */ /* 0x000fe40000701670 */
[----:B------:R-:W-:Y:S02]  /*d520*/  FMNMX.FTZ R5, R114, R5, !PT ;  /* 0x0000000572057209 */ /* 0x000fe40007810000 */
[----:B------:R-:W-:-:S02]  /*d530*/  FSEL R112, R112, -INF , !P0 ;  /* 0xff80000070707808 */ /* 0x000fc40004000000 */
[----:B------:R-:W-:-:S04]  /*d540*/  FMNMX.FTZ R5, R94, R5, !PT ;  /* 0x000000055e057209 */ /* 0x000fc80007810000 */
[----:B------:R-:W-:Y:S02]  /*d550*/  FMNMX.FTZ R5, R112, R5, !PT ;  /* 0x0000000570057209 */ /* 0x000fe40007810000 */
[C---:B------:R-:W-:Y:S02]  /*d560*/  ISETP.GT.AND P5, PT, R7.reuse, 0x58, !P5 ;  /* 0x000000580700780c */ /* 0x040fe40006fa4270 */
[----:B------:R-:W-:Y:S02]  /*d570*/  ISETP.LT.OR P4, PT, R6, 0x52, P4 ;  /* 0x000000520600780c */ /* 0x000fe40002781670 */
[----:B------:R-:W-:Y:S02]  /*d580*/  FSEL R108, R108, -INF , !P3 ;  /* 0xff8000006c6c7808 */ /* 0x000fe40005800000 */
[----:B------:R-:W-:Y:S02]  /*d590*/  FMNMX.FTZ R5, R110, R5, !PT ;  /* 0x000000056e057209 */ /* 0x000fe40007810000 */
[----:B------:R-:W-:-:S02]  /*d5a0*/  ISETP.GT.AND P0, PT, R7, 0x59, !P6 ;  /* 0x000000590700780c */ /* 0x000fc40007704270 */
[----:B------:R-:W-:Y:S02]  /*d5b0*/  ISETP.LT.OR P5, PT, R6, 0x59, P5 ;  /* 0x000000590600780c */ /* 0x000fe40002fa1670 */
[----:B------:R-:W-:Y:S02]  /*d5c0*/  FSEL R92, R92, -INF , !P4 ;  /* 0xff8000005c5c7808 */ /* 0x000fe40006000000 */
[----:B------:R-:W-:Y:S02]  /*d5d0*/  FMNMX.FTZ R5, R108, R5, !PT ;  /* 0x000000056c057209 */ /* 0x000fe40007810000 */
[----:B0-----:R-:W-:Y:S02]  /*d5e0*/  FMNMX.FTZ R9, R4, R9, !PT ;  /* 0x0000000904097209 */ /* 0x001fe40007810000 */
[----:B------:R-:W-:Y:S02]  /*d5f0*/  ISETP.LT.OR P0, PT, R6, 0x5a, P0 ;  /* 0x0000005a0600780c */ /* 0x000fe40000701670 */
[----:B------:R-:W-:-:S02]  /*d600*/  FSEL R82, R82, -INF , !P5 ;  /* 0xff80000052527808 */ /* 0x000fc40006800000 */
[----:B------:R-:W-:Y:S01]  /*d610*/  FMNMX.FTZ R5, R92, R5, !PT ;  /* 0x000000055c057209 */ /* 0x000fe20007810000 */
[----:B------:R-:W0:Y:S01]  /*d620*/  SHFL.BFLY PT, R10, R9, 0x1, 0x1f ;  /* 0x0c201f00090a7f89 */ /* 0x000e2200000e0000 */
[----:B------:R-:W-:Y:S02]  /*d630*/  FSEL R58, R58, -INF , !P0 ;  /* 0xff8000003a3a7808 */ /* 0x000fe40004000000 */
[----:B------:R-:W-:-:S04]  /*d640*/  FMNMX.FTZ R5, R82, R5, !PT ;  /* 0x0000000552057209 */ /* 0x000fc80007810000 */
[----:B------:R-:W-:-:S05]  /*d650*/  FMNMX.FTZ R5, R58, R5, !PT ;  /* 0x000000053a057209 */ /* 0x000fca0007810000 */
[----:B------:R1:W-:Y:S04]  /*d660*/  STL.64 [R1+0x1d0], R4 ;  /* 0x0001d00401007387 */ /* 0x0003e80000100a00 */
[----:B------:R-:W3:Y:S01]  /*d670*/  LDL R26, [R1+0x1d4] ;  /* 0x0001d400011a7983 */ /* 0x000ee20000100800 */
[----:B0-----:R-:W-:-:S03]  /*d680*/  FMNMX.FTZ R6, R9, R10, !PT ;  /* 0x0000000a09067209 */ /* 0x001fc60007810000 */
[----:B-1----:R-:W2:Y:S04]  /*d690*/  LDL.64 R4, [R1+0x240] ;  /* 0x0002400001047983 */ /* 0x002ea80000100a00 */
[----:B------:R0:W-:Y:S04]  /*d6a0*/  STL [R1+0x1d0], R6 ;  /* 0x0001d00601007387 */ /* 0x0001e80000100800 */
[----:B------:R-:W4:Y:S04]  /*d6b0*/  LDL R20, [R1+0x1d0] ;  /* 0x0001d00001147983 */ /* 0x000f280000100800 */
[----:B------:R-:W2:Y:S04]  /*d6c0*/  LDL.64 R10, [R1+0x250] ;  /* 0x00025000010a7983 */ /* 0x000ea80000100a00 */
[----:B0-----:R-:W2:Y:S04]  /*d6d0*/  LDL.64 R6, [R1+0x3f8] ;  /* 0x0003f80001067983 */ /* 0x001ea80000100a00 */
[----:B---3--:R-:W0:Y:S01]  /*d6e0*/  SHFL.BFLY PT, R25, R26, 0x2, 0x1f ;  /* 0x0c401f001a197f89 */ /* 0x008e2200000e0000 */
[----:B----4-:R-:W-:Y:S01]  /*d6f0*/  FMUL.FTZ R21, R80, R20 ;  /* 0x0000001450157220 */ /* 0x010fe20000410000 */
[----:B------:R-:W-:-:S04]  /*d700*/  FSETP.NEU.FTZ.AND P0, PT, R20, -INF , PT ;  /* 0xff8000001400780b */ /* 0x000fc80003f1d000 */
[----:B------:R-:W-:Y:S02]  /*d710*/  FSEL R21, R21, RZ, P0 ;  /* 0x000000ff15157208 */ /* 0x000fe40000000000 */
[----:B0-----:R-:W-:Y:S02]  /*d720*/  FMNMX.FTZ R25, R25, R26, !PT ;  /* 0x0000001a19197209 */ /* 0x001fe40007810000 */
[----:B------:R-:W-:Y:S01]  /*d730*/  FSEL R29, R20, RZ, P0 ;  /* 0x000000ff141d7208 */ /* 0x000fe20000000000 */
[-CC-:B------:R-:W-:Y:S01]  /*d740*/  FFMA.FTZ R85, R30, R80.reuse, -R21.reuse ;  /* 0x000000501e557223 */ /* 0x180fe20000010815 */
[-CC-:B------:R-:W-:Y:S01]  /*d750*/  FFMA.FTZ R166, R40, R80.reuse, -R21.reuse ;  /* 0x0000005028a67223 */ /* 0x180fe20000010815 */
[----:B------:R-:W0:Y:S01]  /*d760*/  SHFL.BFLY PT, R30, R25, 0x1, 0x1f ;  /* 0x0c201f00191e7f89 */ /* 0x000e2200000e0000 */
[-CC-:B------:R-:W-:Y:S01]  /*d770*/  FFMA.FTZ R102, R42, R80.reuse, -R21.reuse ;  /* 0x000000502a667223 */ /* 0x180fe20000010815 */
[-C--:B------:R-:W-:Y:S01]  /*d780*/  FFMA.FTZ R100, R52, R80.reuse, -R21 ;  /* 0x0000005034647223 */ /* 0x080fe20000010815 */
[----:B------:R-:W-:Y:S01]  /*d790*/  FADD.FTZ R29, R78, -R29 ;  /* 0x8000001d4e1d7221 */ /* 0x000fe20000010000 */
[----:B------:R-:W3:Y:S04]  /*d7a0*/  LDL.64 R40, [R1+0x2a0] ;  /* 0x0002a00001287983 */ /* 0x000ee80000100a00 */
[----:B------:R-:W4:Y:S04]  /*d7b0*/  LDL.64 R42, [R1+0x2b0] ;  /* 0x0002b000012a7983 */ /* 0x000f280000100a00 */
[----:B------:R-:W2:Y:S01]  /*d7c0*/  LDL.64 R52, [R1+0x330] ;  /* 0x0003300001347983 */ /* 0x000ea20000100a00 */
        /* <DEDUP_REMOVED lines=9> */
[----:B------:R-:W2:Y:S01]  /*d860*/  LDL.64 R26, [R1+0x290] ;  /* 0x00029000011a7983 */ /* 0x000ea20000100a00 */
[----:B0-----:R-:W-:Y:S01]  /*d870*/  FMNMX.FTZ R99, R25, R30, !PT ;  /* 0x0000001e19637209 */ /* 0x001fe20007810000 */
[----:B------:R-:W-:-:S02]  /*d880*/  FMUL.FTZ R106, R29, R80 ;  /* 0x000000501d6a7220 */ /* 0x000fc40000410000 */
[----:B------:R-:W2:Y:S01]  /*d890*/  LDL.64 R8, [R1+0x200] ;  /* 0x0002000001087983 */ /* 0x000ea20000100a00 */
[C---:B------:R-:W-:Y:S01]  /*d8a0*/  FSETP.NEU.FTZ.AND P0, PT, R99.reuse, -INF , PT ;  /* 0xff8000006300780b */ /* 0x040fe20003f1d000 */
[-C--:B------:R-:W-:Y:S02]  /*d8b0*/  FMUL.FTZ R89, R99, R80.reuse ;  /* 0x0000005063597220 */ /* 0x080fe40000410000 */
[----:B------:R-:W2:Y:S03]  /*d8c0*/  LDL.64 R12, [R1+0x260] ;  /* 0x00026000010c7983 */ /* 0x000ea60000100a00 */
[----:B------:R-:W-:Y:S01]  /*d8d0*/  FSEL R89, R89, RZ, P0 ;  /* 0x000000ff59597208 */ /* 0x000fe20000000000 */
[----:B------:R-:W2:Y:S04]  /*d8e0*/  LDL.64 R34, [R1+0x2e0] ;  /* 0x0002e00001227983 */ /* 0x000ea80000100a00 */
[-CC-:B------:R-:W-:Y:S01]  /*d8f0*/  FFMA.FTZ R157, R32, R80.reuse, -R89.reuse ;  /* 0x00000050209d7223 */ /* 0x180fe20000010859 */
[-CC-:B------:R-:W-:Y:S01]  /*d900*/  FFMA.FTZ R66, R28, R80.reuse, -R89.reuse ;  /* 0x000000501c427223 */ /* 0x180fe20000010859 */
[-C--:B------:R-:W-:Y:S01]  /*d910*/  FFMA.FTZ R65, R24, R80.reuse, -R89 ;  /* 0x0000005018417223 */ /* 0x080fe20000010859 */
        /* <DEDUP_REMOVED lines=20> */
[----:B------:R-:W-:-:S02]  /*da60*/  FFMA.FTZ R178, R178, R80, -R21 ;  /* 0x00000050b2b27223 */ /* 0x000fc40000010815 */
[----:B------:R-:W2:Y:S01]  /*da70*/  LDL.64 R20, [R1+0x3a0] ;  /* 0x0003a00001147983 */ /* 0x000ea20000100a00 */
[----:B------:R-:W-:-:S03]  /*da80*/  FFMA.FTZ R95, R90, R80, -R89 ;  /* 0x000000505a5f7223 */ /* 0x000fc60000010859 */
[----:B------:R-:W2:Y:S01]  /*da90*/  LDL.64 R90, [R1+0x3c0] ;  /* 0x0003c000015a7983 */ /* 0x000ea20000100a00 */
[----:B------:R-:W-:-:S05]  /*daa0*/  FSEL R78, R99, RZ, P0 ;  /* 0x000000ff634e7208 */ /* 0x000fca0000000000 */
[----:B------:R-:W-:-:S04]  /*dab0*/  FADD.FTZ R79, R79, -R78 ;  /* 0x8000004e4f4f7221 */ /* 0x000fc80000010000 */
[----:B------:R-:W-:Y:S01]  /*dac0*/  FMUL.FTZ R79, R80, R79 ;  /* 0x0000004f504f7220 */ /* 0x000fe20000410000 */
[----:B------:R-:W-:Y:S01]  /*dad0*/  MUFU.EX2 R156, R156 ;  /* 0x0000009c009c7308 */ /* 0x000fe20000000800 */
[----:B------:R-:W-:-:S07]  /*dae0*/  FFMA.FTZ R159, R134, R80, -R89 ;  /* 0x00000050869f7223 */ /* 0x000fce0000010859 */
[----:B------:R-:W0:Y:S08]  /*daf0*/  MUFU.EX2 R106, R106 ;  /* 0x0000006a006a7308 */ /* 0x000e300000000800 */
[----:B------:R-:W-:Y:S08]  /*db00*/  MUFU.EX2 R157, R157 ;  /* 0x0000009d009d7308 */ /* 0x000ff00000000800 */
[----:B------:R0:W1:Y:S01]  /*db10*/  MUFU.EX2 R105, R79 ;  /* 0x0000004f00697308 */ /* 0x0000620000000800 */
[----:B------:R-:W-:-:S07]  /*db20*/  FFMA.FTZ R64, R64, R80, -R89 ;  /* 0x0000005040407223 */ /* 0x000fce0000010859 */
[----:B------:R-:W1:Y:S08]  /*db30*/  MUFU.EX2 R98, R98 ;  /* 0x0000006200627308 */ /* 0x000e700000000800 */
[----:B------:R-:W1:Y:S01]  /*db40*/  MUFU.EX2 R66, R66 ;  /* 0x0000004200427308 */ /* 0x000e620000000800 */
[----:B------:R-:W-:-:S07]  /*db50*/  FFMA.FTZ R165, R132, R80, -R89 ;  /* 0x0000005084a57223 */ /* 0x000fce0000010859 */
[----:B------:R-:W1:Y:S08]  /*db60*/  MUFU.EX2 R158, R158 ;  /* 0x0000009e009e7308 */ /* 0x000e700000000800 */
[----:B------:R-:W1:Y:S01]  /*db70*/  MUFU.EX2 R65, R65 ;  /* 0x0000004100417308 */ /* 0x000e620000000800 */
[----:B0-----:R-:W-:Y:S01]  /*db80*/  FFMA.FTZ R79, R106, R74, R156 ;  /* 0x0000004a6a4f7223 */ /* 0x001fe2000001009c */
[----:B-1----:R-:W-:-:S06]  /*db90*/  FFMA.FTZ R75, R75, R105, R157 ;  /* 0x000000694b4b7223 */ /* 0x002fcc000001009d */
[----:B------:R-:W0:Y:S01]  /*dba0*/  MUFU.EX2 R104, R104 ;  /* 0x0000006800687308 */ /* 0x000e220000000800 */
[----:B------:R-:W-:-:S07]  /*dbb0*/  FFMA.FTZ R167, R130, R80, -R89 ;  /* 0x0000005082a77223 */ /* 0x000fce0000010859 */
[----:B------:R-:W1:Y:S01]  /*dbc0*/  MUFU.EX2 R159, R159 ;  /* 0x0000009f009f7308 */ /* 0x000e620000000800 */
[----:B------:R-:W-:Y:S01]  /*dbd0*/  FADD.FTZ R79, R98, R79 ;  /* 0x0000004f624f7221 */ /* 0x000fe20000010000 */
[----:B------:R-:W-:-:S06]  /*dbe0*/  FADD.FTZ R74, R66, R75 ;  /* 0x0000004b424a7221 */ /* 0x000fcc0000010000 */
[----:B------:R-:W1:Y:S01]  /*dbf0*/  MUFU.EX2 R103, R103 ;  /* 0x0000006700677308 */ /* 0x000e620000000800 */
[----:B------:R-:W-:-:S07]  /*dc00*/  FFMA.FTZ R59, R128, R80, -R89 ;  /* 0x00000050803b7223 */ /* 0x000fce0000010859 */
[----:B------:R-:W1:Y:S01]  /*dc10*/  MUFU.EX2 R64, R64 ;  /* 0x0000004000407308 */ /* 0x000e620000000800 */
[----:B------:R-:W-:Y:S01]  /*dc20*/  FADD.FTZ R79, R158, R79 ;  /* 0x0000004f9e4f7221 */ /* 0x000fe20000010000 */
[----:B------:R-:W-:-:S06]  /*dc30*/  FADD.FTZ R74, R65, R74 ;  /* 0x0000004a414a7221 */ /* 0x000fcc0000010000 */
[----:B------:R-:W1:Y:S01]  /*dc40*/  MUFU.EX2 R164, R164 ;  /* 0x000000a400a47308 */ /* 0x000e620000000800 */
[----:B------:R-:W-:-:S07]  /*dc50*/  FFMA.FTZ R169, R126, R80, -R89 ;  /* 0x000000507ea97223 */ /* 0x000fce0000010859 */
[----:B------:R-:W1:Y:S01]  /*dc60*/  MUFU.EX2 R165, R165 ;  /* 0x000000a500a57308 */ /* 0x000e620000000800 */
[-CC-:B------:R-:W-:Y:S01]  /*dc70*/  FFMA.FTZ R97, R124, R80.reuse, -R89.reuse ;  /* 0x000000507c617223 */ /* 0x180fe20000010859 */
[-CC-:B------:R-:W-:Y:S01]  /*dc80*/  FFMA.FTZ R171, R122, R80.reuse, -R89.reuse ;  /* 0x000000507aab7223 */ /* 0x180fe20000010859 */
[-CC-:B------:R-:W-:Y:S01]  /*dc90*/  FFMA.FTZ R96, R96, R80.reuse, -R89.reuse ;  /* 0x0000005060607223 */ /* 0x180fe20000010859 */
[-CC-:B------:R-:W-:Y:S01]  /*dca0*/  FFMA.FTZ R173, R118, R80.reuse, -R89.reuse ;  /* 0x0000005076ad7223 */ /* 0x180fe20000010859 */
[----:B------:R-:W-:-:S03]  /*dcb0*/  FFMA.FTZ R78, R120, R80, -R89 ;  /* 0x00000050784e7223 */ /* 0x000fc60000010859 */
        /* <DEDUP_REMOVED lines=10> */
[----:B------:R-:W-:Y:S01]  /*dd60*/  FFMA.FTZ R89, R58, R80, -R89 ;  /* 0x000000503a597223 */ /* 0x000fe20000010859 */
[----:B0-----:R-:W-:Y:S01]  /*dd70*/  FADD.FTZ R80, R104, R79 ;  /* 0x0000004f68507221 */ /* 0x001fe20000010000 */
[----:B-1----:R-:W-:Y:S02]  /*dd80*/  FADD.FTZ R75, R159, R74 ;  /* 0x0000004a9f4b7221 */ /* 0x002fe40000010000 */
[----:B------:R-:W-:Y:S01]  /*dd90*/  MUFU.EX2 R102, R102 ;  /* 0x0000006600667308 */ /* 0x000fe20000000800 */
[----:B------:R-:W-:Y:S01]  /*dda0*/  FADD.FTZ R79, R103, R80 ;  /* 0x00000050674f7221 */ /* 0x000fe20000010000 */
[----:B------:R-:W-:-:S06]  /*ddb0*/  FADD.FTZ R74, R64, R75 ;  /* 0x0000004b404a7221 */ /* 0x000fcc0000010000 */
[----:B------:R-:W-:Y:S08]  /*ddc0*/  MUFU.EX2 R101, R101 ;  /* 0x0000006500657308 */ /* 0x000ff00000000800 */
[----:B------:R-:W0:Y:S01]  /*ddd0*/  MUFU.EX2 R59, R59 ;  /* 0x0000003b003b7308 */ /* 0x000e220000000800 */
[----:B------:R-:W-:Y:S01]  /*dde0*/  FADD.FTZ R79, R164, R79 ;  /* 0x0000004fa44f7221 */ /* 0x000fe20000010000 */
[----:B------:R-:W-:-:S06]  /*ddf0*/  FADD.FTZ R74, R165, R74 ;  /* 0x0000004aa54a7221 */ /* 0x000fcc0000010000 */
[----:B------:R-:W-:Y:S08]  /*de00*/  MUFU.EX2 R168, R168 ;  /* 0x000000a800a87308 */ /* 0x000ff00000000800 */
[----:B------:R-:W1:Y:S01]  /*de10*/  MUFU.EX2 R169, R169 ;  /* 0x000000a900a97308 */ /* 0x000e620000000800 */
[----:B------:R-:W-:Y:S01]  /*de20*/  FADD.FTZ R79, R166, R79 ;  /* 0x0000004fa64f7221 */ /* 0x000fe20000010000 */
[----:B------:R-:W-:-:S06]  /*de30*/  FADD.FTZ R74, R167, R74 ;  /* 0x0000004aa74a7221 */ /* 0x000fcc0000010000 */
[----:B------:R-:W-:Y:S08]  /*de40*/  MUFU.EX2 R100, R100 ;  /* 0x0000006400647308 */ /* 0x000ff00000000800 */
[----:B------:R-:W2:Y:S01]  /*de50*/  MUFU.EX2 R97, R97 ;  /* 0x0000006100617308 */ /* 0x000ea20000000800 */
[----:B0-----:R-:W-:-:S07]  /*de60*/  FADD.FTZ R74, R59, R74 ;  /* 0x0000004a3b4a7221 */ /* 0x001fce0000010000 */
[----:B------:R-:W-:Y:S08]  /*de70*/  MUFU.EX2 R170, R170 ;  /* 0x000000aa00aa7308 */ /* 0x000ff00000000800 */
[----:B------:R-:W0:Y:S01]  /*de80*/  MUFU.EX2 R171, R171 ;  /* 0x000000ab00ab7308 */ /* 0x000e220000000800 */
[----:B-1----:R-:W-:-:S07]  /*de90*/  FADD.FTZ R74, R169, R74 ;  /* 0x0000004aa94a7221 */ /* 0x002fce0000010000 */
        /* <DEDUP_REMOVED lines=13> */
[C---:B------:R-:W-:Y:S01]  /*df70*/  FMUL.FTZ R61, R106.reuse, R61 ;  /* 0x0000003d6a3d7220 */ /* 0x040fe20000410000 */
[C---:B------:R-:W-:Y:S01]  /*df80*/  FMUL.FTZ R60, R106.reuse, R60 ;  /* 0x0000003c6a3c7220 */ /* 0x040fe20000410000 */
[C---:B------:R-:W-:Y:S01]  /*df90*/  FMUL.FTZ R69, R106.reuse, R69 ;  /* 0x000000456a457220 */ /* 0x040fe20000410000 */
[C---:B------:R-:W-:Y:S01]  /*dfa0*/  FMUL.FTZ R68, R106.reuse, R68 ;  /* 0x000000446a447220 */ /* 0x040fe20000410000 */
[C---:B------:R-:W-:Y:S01]  /*dfb0*/  FMUL.FTZ R63, R106.reuse, R63 ;  /* 0x0000003f6a3f7220 */ /* 0x040fe20000410000 */
[C---:B------:R-:W-:Y:S01]  /*dfc0*/  FMUL.FTZ R62, R106.reuse, R62 ;  /* 0x0000003e6a3e7220 */ /* 0x040fe20000410000 */
[C---:B---3--:R-:W-:Y:S01]  /*dfd0*/  FMUL.FTZ R41, R106.reuse, R41 ;  /* 0x000000296a297220 */ /* 0x048fe20000410000 */
[----:B------:R-:W1:Y:S01]  /*dfe0*/  MUFU.EX2 R96, R96 ;  /* 0x0000006000607308 */ /* 0x000e620000000800 */
[C---:B------:R-:W-:Y:S01]  /*dff0*/  FMUL.FTZ R40, R106.reuse, R40 ;  /* 0x000000286a287220 */ /* 0x040fe20000410000 */
[C---:B----4-:R-:W-:Y:S01]  /*e000*/  FMUL.FTZ R43, R106.reuse, R43 ;  /* 0x0000002b6a2b7220 */ /* 0x050fe20000410000 */
[C---:B------:R-:W-:Y:S01]  /*e010*/  FMUL.FTZ R42, R106.reuse, R42 ;  /* 0x0000002a6a2a7220 */ /* 0x040fe20000410000 */
[C---:B------:R-:W-:Y:S01]  /*e020*/  FMUL.FTZ R57, R106.reuse, R57 ;  /* 0x000000396a397220 */ /* 0x040fe20000410000 */
[C---:B------:R-:W-:Y:S01]  /*e030*/  FMUL.FTZ R56, R106.reuse, R56 ;  /* 0x000000386a387220 */ /* 0x040fe20000410000 */
[C---:B--2---:R-:W-:Y:S01]  /*e040*/  FMUL.FTZ R7, R105.reuse, R7 ;  /* 0x0000000769077220 */ /* 0x044fe20000410000 */
[----:B------:R-:W-:Y:S01]  /*e050*/  FMUL.FTZ R6, R105, R6 ;  /* 0x0000000669067220 */ /* 0x000fe20000410000 */
[----:B------:R2:W-:Y:S01]  /*e060*/  MUFU.EX2 R58, R78 ;  /* 0x0000004e003a7308 */ /* 0x0005e20000000800 */
[----:B------:R-:W-:Y:S01]  /*e070*/  FADD.FTZ R74, R97, R74 ;  /* 0x0000004a614a7221 */ /* 0x000fe20000010000 */
[C---:B------:R-:W-:Y:S01]  /*e080*/  FMUL.FTZ R9, R106.reuse, R9 ;  /* 0x000000096a097220 */ /* 0x040fe20000410000 */
[C---:B------:R-:W-:Y:S01]  /*e090*/  FMUL.FTZ R8, R106.reuse, R8 ;  /* 0x000000086a087220 */ /* 0x040fe20000410000 */
[C---:B------:R-:W-:Y:S01]  /*e0a0*/  FMUL.FTZ R71, R106.reuse, R71 ;  /* 0x000000476a477220 */ /* 0x040fe20000410000 */
[C---:B------:R-:W-:Y:S01]  /*e0b0*/  FMUL.FTZ R70, R106.reuse, R70 ;  /* 0x000000466a467220 */ /* 0x040fe20000410000 */
[C---:B------:R-:W-:Y:S01]  /*e0c0*/  FMUL.FTZ R73, R106.reuse, R73 ;  /* 0x000000496a497220 */ /* 0x040fe20000410000 */
[----:B------:R-:W-:Y:S01]  /*e0d0*/  FMUL.FTZ R72, R106, R72 ;  /* 0x000000486a487220 */ /* 0x000fe20000410000 */
[----:B------:R-:W3:Y:S01]  /*e0e0*/  MUFU.EX2 R173, R173 ;  /* 0x000000ad00ad7308 */ /* 0x000ee20000000800 */
[----:B--2---:R-:W-:Y:S01]  /*e0f0*/  FADD.FTZ R78, R102, R79 ;  /* 0x0000004f664e7221 */ /* 0x004fe20000010000 */
[C---:B------:R-:W-:Y:S01]  /*e100*/  FMUL.FTZ R5, R106.reuse, R5 ;  /* 0x000000056a057220 */ /* 0x040fe20000410000 */
[C---:B------:R-:W-:Y:S01]  /*e110*/  FMUL.FTZ R4, R106.reuse, R4 ;  /* 0x000000046a047220 */ /* 0x040fe20000410000 */
[C---:B------:R-:W-:Y:S01]  /*e120*/  FMUL.FTZ R11, R106.reuse, R11 ;  /* 0x0000000b6a0b7220 */ /* 0x040fe20000410000 */
[----:B------:R-:W-:Y:S01]  /*e130*/  FADD.FTZ R75, R101, R78 ;  /* 0x0000004e654b7221 */ /* 0x000fe20000010000 */
[C---:B------:R-:W-:Y:S01]  /*e140*/  FMUL.FTZ R10, R106.reuse, R10 ;  /* 0x0000000a6a0a7220 */ /* 0x040fe20000410000 */
[----:B------:R-:W-:Y:S01]  /*e150*/  FMUL.FTZ R13, R106, R13 ;  /* 0x0000000d6a0d7220 */ /* 0x000fe20000410000 */
[----:B------:R-:W2:Y:S01]  /*e160*/  MUFU.EX2 R175, R175 ;  /* 0x000000af00af7308 */ /* 0x000ea20000000800 */
[----:B------:R-:W-:Y:S01]  /*e170*/  FADD.FTZ R75, R168, R75 ;  /* 0x0000004ba84b7221 */ /* 0x000fe20000010000 */
[----:B0-----:R-:W-:Y:S01]  /*e180*/  FADD.FTZ R79, R171, R74 ;  /* 0x0000004aab4f7221 */ /* 0x001fe20000010000 */
[C---:B------:R-:W-:Y:S01]  /*e190*/  FMUL.FTZ R12, R106.reuse, R12 ;  /* 0x0000000c6a0c7220 */ /* 0x040fe20000410000 */
[----:B------:R-:W-:Y:S01]  /*e1a0*/  FMUL.FTZ R15, R106, R15 ;  /* 0x0000000f6a0f7220 */ /* 0x000fe20000410000 */
[----:B------:R-:W-:Y:S01]  /*e1b0*/  FADD.FTZ R75, R100, R75 ;  /* 0x0000004b644b7221 */ /* 0x000fe20000010000 */
[----:B-1----:R-:W-:Y:S01]  /*e1c0*/  FADD.FTZ R74, R96, R79 ;  /* 0x0000004f604a7221 */ /* 0x002fe20000010000 */
[----:B------:R-:W-:Y:S01]  /*e1d0*/  FMUL.FTZ R14, R106, R14 ;  /* 0x0000000e6a0e7220 */ /* 0x000fe20000410000 */
[----:B------:R-:W0:Y:S01]  /*e1e0*/  MUFU.EX2 R177, R177 ;  /* 0x000000b100b17308 */ /* 0x000e220000000800 */
[----:B------:R-:W-:Y:S01]  /*e1f0*/  FADD.FTZ R75, R170, R75 ;  /* 0x0000004baa4b7221 */ /* 0x000fe20000010000 */
[----:B---3--:R-:W-:Y:S01]  /*e200*/  FADD.FTZ R79, R173, R74 ;  /* 0x0000004aad4f7221 */ /* 0x008fe20000010000 */
[C---:B------:R-:W-:Y:S01]  /*e210*/  FMUL.FTZ R27, R106.reuse, R27 ;  /* 0x0000001b6a1b7220 */ /* 0x040fe20000410000 */
[----:B------:R-:W-:Y:S01]  /*e220*/  FMUL.FTZ R26, R106, R26 ;  /* 0x0000001a6a1a7220 */ /* 0x000fe20000410000 */
[----:B------:R-:W-:Y:S01]  /*e230*/  FADD.FTZ R75, R172, R75 ;  /* 0x0000004bac4b7221 */ /* 0x000fe20000010000 */
[----:B------:R-:W-:Y:S01]  /*e240*/  FADD.FTZ R74, R58, R79 ;  /* 0x0000004f3a4a7221 */ /* 0x000fe20000010000 */
[----:B------:R-:W-:Y:S01]  /*e250*/  FMUL.FTZ R39, R106, R39 ;  /* 0x000000276a277220 */ /* 0x000fe20000410000 */
[----:B------:R-:W1:Y:S01]  /*e260*/  MUFU.EX2 R94, R94 ;  /* 0x0000005e005e7308 */ /* 0x000e620000000800 */
[----:B------:R-:W-:Y:S01]  /*e270*/  FADD.FTZ R75, R88, R75 ;  /* 0x0000004b584b7221 */ /* 0x000fe20000010000 */
[----:B--2---:R-:W-:Y:S01]  /*e280*/  FADD.FTZ R74, R175, R74 ;  /* 0x0000004aaf4a7221 */ /* 0x004fe20000010000 */
[C---:B------:R-:W-:Y:S01]  /*e290*/  FMUL.FTZ R38, R106.reuse, R38 ;  /* 0x000000266a267220 */ /* 0x040fe20000410000 */
[----:B------:R-:W-:Y:S01]  /*e2a0*/  FMUL.FTZ R55, R106, R55 ;  /* 0x000000376a377220 */ /* 0x000fe20000410000 */
[----:B------:R-:W-:-:S03]  /*e2b0*/  FADD.FTZ R78, R174, R75 ;  /* 0x0000004bae4e7221 */ /* 0x000fc60000010000 */
[----:B------:R-:W2:Y:S01]  /*e2c0*/  MUFU.EX2 R179, R179 ;  /* 0x000000b300b37308 */ /* 0x000ea20000000800 */
[----:B------:R-:W-:Y:S01]  /*e2d0*/  FADD.FTZ R75, R87, R78 ;  /* 0x0000004e574b7221 */ /* 0x000fe20000010000 */
[----:B------:R-:W-:Y:S01]  /*e2e0*/  FADD.FTZ R74, R95, R74 ;  /* 0x0000004a5f4a7221 */ /* 0x000fe20000010000 */
[C---:B------:R-:W-:Y:S01]  /*e2f0*/  FMUL.FTZ R54, R106.reuse, R54 ;  /* 0x000000366a367220 */ /* 0x040fe20000410000 */
[----:B------:R-:W-:-:S04]  /*e300*/  FMUL.FTZ R47, R106, R47 ;  /* 0x0000002f6a2f7220 */ /* 0x000fc80000410000 */
[----:B------:R-:W3:Y:S01]  /*e310*/  MUFU.EX2 R93, R93 ;  /* 0x0000005d005d7308 */ /* 0x000ee20000000800 */
[----:B------:R-:W-:Y:S01]  /*e320*/  FADD.FTZ R75, R176, R75 ;  /* 0x0000004bb04b7221 */ /* 0x000fe20000010000 */
[----:B0-----:R-:W-:Y:S01]  /*e330*/  FADD.FTZ R79, R177, R74 ;  /* 0x0000004ab14f7221 */ /* 0x001fe20000010000 */
[C---:B------:R-:W-:Y:S01]  /*e340*/  FMUL.FTZ R46, R106.reuse, R46 ;  /* 0x0000002e6a2e7220 */ /* 0x040fe20000410000 */
[----:B------:R-:W-:-:S04]  /*e350*/  FMUL.FTZ R49, R106, R49 ;  /* 0x000000316a317220 */ /* 0x000fc80000410000 */
[----:B------:R-:W0:Y:S01]  /*e360*/  MUFU.EX2 R181, R181 ;  /* 0x000000b500b57308 */ /* 0x000e220000000800 */
[----:B------:R-:W-:Y:S01]  /*e370*/  FADD.FTZ R75, R86, R75 ;  /* 0x0000004b564b7221 */ /* 0x000fe20000010000 */
[----:B-1----:R-:W-:Y:S01]  /*e380*/  FADD.FTZ R74, R94, R79 ;  /* 0x0000004f5e4a7221 */ /* 0x002fe20000010000 */
[C---:B------:R-:W-:Y:S01]  /*e390*/  FMUL.FTZ R48, R106.reuse, R48 ;  /* 0x000000306a307220 */ /* 0x040fe20000410000 */
[----:B------:R-:W-:-:S04]  /*e3a0*/  FMUL.FTZ R29, R106, R29 ;  /* 0x0000001d6a1d7220 */ /* 0x000fc80000410000 */
[----:B------:R-:W1:Y:S01]  /*e3b0*/  MUFU.EX2 R92, R92 ;  /* 0x0000005c005c7308 */ /* 0x000e620000000800 */
[----:B------:R-:W-:Y:S01]  /*e3c0*/  FADD.FTZ R78, R178, R75 ;  /* 0x0000004bb24e7221 */ /* 0x000fe20000010000 */
[----:B--2---:R-:W-:Y:S01]  /*e3d0*/  FADD.FTZ R74, R179, R74 ;  /* 0x0000004ab34a7221 */ /* 0x004fe20000010000 */
[C---:B------:R-:W-:Y:S01]  /*e3e0*/  FMUL.FTZ R28, R106.reuse, R28 ;  /* 0x0000001c6a1c7220 */ /* 0x040fe20000410000 */
[C---:B------:R-:W-:Y:S01]  /*e3f0*/  FMUL.FTZ R33, R106.reuse, R33 ;  /* 0x000000216a217220 */ /* 0x040fe20000410000 */
[----:B------:R-:W-:Y:S01]  /*e400*/  FMUL.FTZ R32, R106, R32 ;  /* 0x000000206a207220 */ /* 0x000fe20000410000 */
[----:B------:R-:W2:Y:S02]  /*e410*/  LDL.64 R82, [R1+0x3e8] ;  /* 0x0003e80001527983 */ /* 0x000ea40000100a00 */
[----:B------:R-:W4:Y:S01]  /*e420*/  MUFU.EX2 R183, R183 ;  /* 0x000000b700b77308 */ /* 0x000f220000000800 */
[----:B------:R-:W-:Y:S01]  /*e430*/  FADD.FTZ R75, R85, R78 ;  /* 0x0000004e554b7221 */ /* 0x000fe20000010000 */
[----:B---3--:R-:W-:-:S06]  /*e440*/  FADD.FTZ R74, R93, R74 ;  /* 0x0000004a5d4a7221 */ /* 0x008fcc0000010000 */
[----:B------:R-:W3:Y:S01]  /*e450*/  MUFU.EX2 R89, R89 ;  /* 0x0000005900597308 */ /* 0x000ee20000000800 */
[----:B------:R-:W-:Y:S01]  /*e460*/  FADD.FTZ R75, R180, R75 ;  /* 0x0000004bb44b7221 */ /* 0x000fe20000010000 */
[----:B0-----:R-:W-:-:S03]  /*e470*/  FADD.FTZ R79, R181, R74 ;  /* 0x0000004ab54f7221 */ /* 0x001fc60000010000 */
[----:B------:R-:W-:Y:S01]  /*e480*/  FADD.FTZ R75, R84, R75 ;  /* 0x0000004b544b7221 */ /* 0x000fe20000010000 */
[----:B-1----:R-:W-:-:S03]  /*e490*/  FADD.FTZ R74, R92, R79 ;  /* 0x0000004f5c4a7221 */ /* 0x002fc60000010000 */
[----:B------:R-:W-:Y:S01]  /*e4a0*/  FADD.FTZ R78, R182, R75 ;  /* 0x0000004bb64e7221 */ /* 0x000fe20000010000 */
[----:B----4-:R-:W-:Y:S01]  /*e4b0*/  FADD.FTZ R80, R183, R74 ;  /* 0x0000004ab7507221 */ /* 0x010fe20000010000 */
[----:B------:R0:W-:Y:S02]  /*e4c0*/  STL.64 [R1+0x2d0], R60 ;  /* 0x0002d03c01007387 */ /* 0x0001e40000100a00 */
[----:B------:R-:W-:Y:S02]  /*e4d0*/  FADD.FTZ R74, R67, R78 ;  /* 0x0000004e434a7221 */ /* 0x000fe40000010000 */
[----:B------:R1:W-:Y:S01]  /*e4e0*/  STL.64 [R1+0x210], R68 ;  /* 0x0002104401007387 */ /* 0x0003e20000100a00 */
[----:B---3--:R-:W-:-:S03]  /*e4f0*/  FADD.FTZ R75, R89, R80 ;  /* 0x00000050594b7221 */ /* 0x008fc60000010000 */
[----:B------:R3:W-:Y:S01]  /*e500*/  STL.64 [R1+0x280], R62 ;  /* 0x0002803e01007387 */ /* 0x0007e20000100a00 */
[C---:B0-----:R-:W-:Y:S01]  /*e510*/  FMUL.FTZ R61, R106.reuse, R53 ;  /* 0x000000356a3d7220 */ /* 0x041fe20000410000 */
[C---:B------:R-:W-:Y:S02]  /*e520*/  FMUL.FTZ R60, R106.reuse, R52 ;  /* 0x000000346a3c7220 */ /* 0x040fe40000410000 */
[----:B------:R0:W-:Y:S01]  /*e530*/  STL.64 [R1+0x1e0], R74 ;  /* 0x0001e04a01007387 */ /* 0x0001e20000100a00 */
[C---:B-1----:R-:W-:Y:S01]  /*e540*/  FMUL.FTZ R69, R106.reuse, R25 ;  /* 0x000000196a457220 */ /* 0x042fe20000410000 */
[C---:B------:R-:W-:Y:S02]  /*e550*/  FMUL.FTZ R68, R106.reuse, R24 ;  /* 0x000000186a447220 */ /* 0x040fe40000410000 */
[----:B------:R1:W-:Y:S01]  /*e560*/  STL.64 [R1+0x2a0], R40 ;  /* 0x0002a02801007387 */ /* 0x0003e20000100a00 */
[C---:B---3--:R-:W-:Y:S01]  /*e570*/  FMUL.FTZ R63, R106.reuse, R31 ;  /* 0x0000001f6a3f7220 */ /* 0x048fe20000410000 */
[----:B------:R-:W-:-:S02]  /*e580*/  FMUL.FTZ R62, R106, R30 ;  /* 0x0000001e6a3e7220 */ /* 0x000fc40000410000 */
[----:B------:R3:W-:Y:S04]  /*e590*/  STL.64 [R1+0x2b0], R42 ;  /* 0x0002b02a01007387 */ /* 0x0007e80000100a00 */
[----:B------:R4:W-:Y:S01]  /*e5a0*/  STL.64 [R1+0x2c0], R56 ;  /* 0x0002c03801007387 */ /* 0x0009e20000100a00 */
[C---:B0-----:R-:W-:Y:S01]  /*e5b0*/  FMUL.FTZ R75, R106.reuse, R77 ;  /* 0x0000004d6a4b7220 */ /* 0x041fe20000410000 */
[C---:B------:R-:W-:Y:S02]  /*e5c0*/  FMUL.FTZ R74, R106.reuse, R76 ;  /* 0x0000004c6a4a7220 */ /* 0x040fe40000410000 */
[----:B------:R0:W-:Y:S01]  /*e5d0*/  STL.64 [R1+0x330], R60 ;  /* 0x0003303c01007387 */ /* 0x0001e20000100a00 */
[C---:B-1----:R-:W-:Y:S01]  /*e5e0*/  FMUL.FTZ R41, R106.reuse, R35 ;  /* 0x000000236a297220 */ /* 0x042fe20000410000 */
[C---:B------:R-:W-:Y:S01]  /*e5f0*/  FMUL.FTZ R40, R106.reuse, R34 ;  /* 0x000000226a287220 */ /* 0x040fe20000410000 */
[C---:B---3--:R-:W-:Y:S01]  /*e600*/  FMUL.FTZ R43, R106.reuse, R37 ;  /* 0x000000256a2b7220 */ /* 0x048fe20000410000 */
[C---:B------:R-:W-:Y:S01]  /*e610*/  FMUL.FTZ R42, R106.reuse, R36 ;  /* 0x000000246a2a7220 */ /* 0x040fe20000410000 */
[----:B------:R-:W-:Y:S01]  /*e620*/  STL.64 [R1+0x3f8], R6 ;  /* 0x0003f80601007387 */ /* 0x000fe20000100a00 */
[C---:B----4-:R-:W-:Y:S01]  /*e630*/  FMUL.FTZ R57, R106.reuse, R51 ;  /* 0x000000336a397220 */ /* 0x050fe20000410000 */
[----:B------:R-:W-:-:S02]  /*e640*/  FMUL.FTZ R56, R106, R50 ;  /* 0x000000326a387220 */ /* 0x000fc40000410000 */
[----:B------:R1:W-:Y:S01]  /*e650*/  STL.64 [R1+0x200], R8 ;  /* 0x0002000801007387 */ /* 0x0003e20000100a00 */
[C---:B0-----:R-:W-:Y:S01]  /*e660*/  FMUL.FTZ R61, R106.reuse, R45 ;  /* 0x0000002d6a3d7220 */ /* 0x041fe20000410000 */
[C---:B------:R-:W-:Y:S02]  /*e670*/  FMUL.FTZ R60, R106.reuse, R44 ;  /* 0x0000002c6a3c7220 */ /* 0x040fe40000410000 */
        /* <DEDUP_REMOVED lines=20> */
[----:B-1----:R-:W2:Y:S04]  /*e7c0*/  LDL.64 R8, [R1+0x3d0] ;  /* 0x0003d00001087983 */ /* 0x002ea80000100a00 */
[----:B------:R-:W2:Y:S04]  /*e7d0*/  LDL.64 R6, [R1+0x3e0] ;  /* 0x0003e00001067983 */ /* 0x000ea80000100a00 */
[----:B0-----:R-:W2:Y:S04]  /*e7e0*/  LDL.64 R4, [R1+0x208] ;  /* 0x0002080001047983 */ /* 0x001ea80000100a00 */
[----:B---3--:R-:W3:Y:S04]  /*e7f0*/  LDL.64 R10, [R1+0x218] ;  /* 0x00021800010a7983 */ /* 0x008ee80000100a00 */
[----:B----4-:R-:W4:Y:S04]  /*e800*/  LDL.64 R12, [R1+0x228] ;  /* 0x00022800010c7983 */ /* 0x010f280000100a00 */
        /* <DEDUP_REMOVED lines=35> */
[----:B------:R-:W-:Y:S01]  /*ea40*/  FMUL.FTZ R82, R105, R82 ;  /* 0x0000005269527220 */ /* 0x000fe20000410000 */
[----:B------:R-:W-:Y:S01]  /*ea50*/  LOP3.LUT R107, R107, 0x1, RZ, 0xfc, !PT ;  /* 0x000000016b6b7812 */ /* 0x000fe200078efcff */
[----:B------:R0:W-:Y:S04]  /*ea60*/  STL [R1+0x1d4], R99 ;  /* 0x0001d46301007387 */ /* 0x0001e80000100800 */
        /* <DEDUP_REMOVED lines=30> */
[----:B------:R-:W-:Y:S01]  /*ec50*/  FMUL.FTZ R6, R106, R6 ;  /* 0x000000066a067220 */ /* 0x000fe20000410000 */
        /* <DEDUP_REMOVED lines=92> */
[----:B------:R-:W-:Y:S05]  /*f220*/  @!P1 BRA `(.L_x_12110) ;  /* 0x0000000000049947 */ /* 0x000fea0003800000 */
[----:B------:R-:W-:Y:S01]  /*f230*/  BPT.TRAP 0x1 ;  /* 0x000000040000795c */ /* 0x000fe20000300000 */
.L_x_12110:
[----:B------:R-:W-:Y:S05]  /*f240*/  BSYNC B0 ;  /* 0x0000000000007941 */ /* 0x000fea0003800000 */
.L_x_12109:
        /* <DEDUP_REMOVED lines=8> */
.L_x_12112:
[----:B------:R-:W-:Y:S05]  /*f2d0*/  BSYNC B0 ;  /* 0x0000000000007941 */ /* 0x000fea0003800000 */
.L_x_12111:
[----:B------:R-:W-:Y:S04]  /*f2e0*/  BSSY B0, `(.L_x_12113) ;  /* 0x0000004000007945 */ /* 0x000fe80003800000 */
[----:B-1----:R-:W-:Y:S05]  /*f2f0*/  @P0 BRA `(.L_x_12114) ;  /* 0x0000000000080947 */ /* 0x002fea0003800000 */
[----:B------:R-:W1:Y:S02]  /*f300*/  SYNCS.PHASECHK.TRANS64.TRYWAIT P0, [R20+URZ], R21 ;  /* 0x00000015140075a7 */ /* 0x000e64000800017f */
[----:B-1----:R-:W-:Y:S05]  /*f310*/  @!P0 BRA `(.L_x_12115) ;  /* 0x0000020000748947 */ /* 0x002fea0003800000 */
.L_x_12114:
[----:B------:R-:W-:Y:S05]  /*f320*/  BSYNC B0 ;  /* 0x0000000000007941 */ /* 0x000fea0003800000 */
.L_x_12113:
        /* <DEDUP_REMOVED lines=133> */
[----:B------:R-:W-:Y:S02]  /*fb80*/  IMAD.U32 R5, RZ, RZ, UR45 ;  /* 0x0000002dff057e24 */ /* 0x000fe4000f8e00ff */
[----:B0-----:R-:W-:-:S06]  /*fb90*/  IMAD.U32 R4, RZ, RZ, UR44 ;  /* 0x0000002cff047e24 */ /* 0x001fcc000f8e00ff */
        /* <DEDUP_REMOVED lines=213> */
[----:B------:R-:W-:Y:S01]  /*108f0*/  IMAD.MOV.U32 R7, RZ, RZ, R5 ;  /* 0x000000ffff077224 */ /* 0x000fe200078e0005 */
[----:B------:R-:W-:Y:S01]  /*10900*/  IADD3 R6, R4, 0x180, RZ ;  /* 0x0000018004067810 */ /* 0x000fe20007ffe0ff */
        /* <DEDUP_REMOVED lines=451> */
.L_x_12117:
[----:B------:R-:W-:Y:S05]  /*12540*/  BSYNC B0 ;  /* 0x0000000000007941 */ /* 0x000fea0003800000 */
.L_x_12116:
        /* <DEDUP_REMOVED lines=11> */
.L_x_12089:
[----:B0-----:R-:W0:Y:S01]  /*12600*/  LDC R2, c[0x0][0x448] ;  /* 0x00011200ff027b82 */ /* 0x001e220000000800 */
[----:B------:R-:W-:Y:S01]  /*12610*/  VIADD R3, R4, 0x7f ;  /* 0x0000007f04037836 */ /* 0x000fe20000000000 */
[----:B------:R-:W-:-:S06]  /*12620*/  ULDC UR4, c[0x0][0x9dc] ;  /* 0x0002770000047ab9 */ /* 0x000fcc0000000800 */
[----:B------:R-:W1:Y:S01]  /*12630*/  LDC R6, c[0x0][0x9e4] ;  /* 0x00027900ff067b82 */ /* 0x000e620000000800 */
[----:B0-----:R-:W-:-:S13]  /*12640*/  ISETP.NE.AND P0, PT, R2, 0x1, PT ;  /* 0x000000010200780c */ /* 0x001fda0003f05270 */
[----:B------:R-:W0:Y:S08]  /*12650*/  @P0 LDC R2, c[0x0][0x44c] ;  /* 0x00011300ff020b82 */ /* 0x000e300000000800 */
[----:B------:R-:W2:Y:S01]  /*12660*/  @P0 LDC R5, c[0x0][0x450] ;  /* 0x00011400ff050b82 */ /* 0x000ea20000000800 */
[----:B0-----:R-:W-:-:S05]  /*12670*/  @P0 IMAD.HI.U32 R2, R3, R2, RZ ;  /* 0x0000000203020227 */ /* 0x001fca00078e00ff */
[----:B--2---:R-:W-:Y:S02]  /*12680*/  @P0 SHF.R.U32.HI R3, RZ, R5, R2 ;  /* 0x00000005ff030219 */ /* 0x004fe40000011602 */
[----:B-1----:R-:W-:-:S03]  /*12690*/  ISETP.GE.AND P0, PT, R6, 0x1, PT ;  /* 0x000000010600780c */ /* 0x002fc60003f06270 */
[----:B------:R-:W-:-:S04]  /*126a0*/  IMAD.IADD R3, R210, 0x1, R3 ;  /* 0x00000001d2037824 */ /* 0x000fc800078e0203 */
[----:B------:R-:W-:-:S06]  /*126b0*/  VIADD R2, R3, -UR4 ;  /* 0x8000000403027c36 */ /* 0x000fcc0008000000 */
[----:B------:R-:W-:Y:S05]  /*126c0*/  @!P0 BRA `(.L_x_12119) ;  /* 0x0000000000448947 */ /* 0x000fea0003800000 */
        /* <DEDUP_REMOVED lines=10> */
.L_x_12121:
[----:B------:R-:W-:-:S13]  /*12770*/  ISETP.NE.AND P0, PT, R6, 0x1, PT ;  /* 0x000000010600780c */ /* 0x000fda0003f05270 */
[----:B------:R-:W0:Y:S02]  /*12780*/  @P0 LDC.64 R4, c[0x0][0x9e8] ;  /* 0x00027a00ff040b82 */ /* 0x000e240000000a00 */
[----:B0-----:R-:W-:-:S05]  /*12790*/  @P0 IMAD.HI.U32 R4, R3, R4, RZ ;  /* 0x0000000403040227 */ /* 0x001fca00078e00ff */
[----:B------:R-:W-:-:S07]  /*127a0*/  @P0 SHF.R.U32.HI R3, RZ, R5, R4 ;  /* 0x00000005ff030219 */ /* 0x000fce0000011604 */
.L_x_12122:
[----:B------:R-:W-:Y:S05]  /*127b0*/  BSYNC B0 ;  /* 0x0000000000007941 */ /* 0x000fea0003800000 */
.L_x_12120:
[----:B------:R-:W-:-:S05]  /*127c0*/  IMAD R3, R3, R6, RZ ;  /* 0x0000000603037224 */ /* 0x000fca00078e02ff */
[----:B------:R-:W-:-:S07]  /*127d0*/  VIMNMX R2, R2, R3, !PT ;  /* 0x0000000302027248 */ /* 0x000fce0007fe0100 */
.L_x_12119:
[----:B------:R-:W-:-:S04]  /*127e0*/  VIADD R2, R2, 0x5f ;  /* 0x0000005f02027836 */ /* 0x000fc80000000000 */
[----:B------:R-:W-:-:S05]  /*127f0*/  IMAD.HI R2, R2, 0x2aaaaaab, RZ ;  /* 0x2aaaaaab02027827 */ /* 0x000fca00078e02ff */
[----:B------:R-:W-:-:S04]  /*12800*/  SHF.R.U32.HI R3, RZ, 0x1f, R2 ;  /* 0x0000001fff037819 */ /* 0x000fc80000011602 */
[----:B------:R-:W-:-:S04]  /*12810*/  LEA.HI.SX32 R3, R2, R3, 0x1c ;  /* 0x0000000302037211 */ /* 0x000fc800078fe2ff */
[----:B------:R-:W-:-:S04]  /*12820*/  VIMNMX R2, R198, R3, !PT ;  /* 0x00000003c6027248 */ /* 0x000fc80007fe0100 */
[----:B------:R-:W-:-:S13]  /*12830*/  ISETP.GE.AND P0, PT, R0, R2, PT ;  /* 0x000000020000720c */ /* 0x000fda0003f06270 */
[----:B------:R-:W-:Y:S05]  /*12840*/  @!P0 BRA `(.L_x_12123) ;  /* 0x0000006000448947 */ /* 0x000fea0003800000 */
.L_x_12142:
[----:B------:R-:W2:Y:S04]  /*12850*/  LDL R6, [R1+0x1c0] ;  /* 0x0001c00001067983 */ /* 0x000ea80000100800 */
[----:B------:R-:W3:Y:S01]  /*12860*/  LDL R4, [R1+0x1c8] ;  /* 0x0001c80001047983 */ /* 0x000ee20000100800 */
[----:B--2---:R-:W-:-:S05]  /*12870*/  VIADD R6, R6, 0x1 ;  /* 0x0000000106067836 */ /* 0x004fca0000000000 */
[----:B------:R-:W-:-:S13]  /*12880*/  ISETP.NE.AND P0, PT, R6, 0x2, PT ;  /* 0x000000020600780c */ /* 0x000fda0003f05270 */
[----:B0-----:R0:W5:Y:S04]  /*12890*/  @P0 LDL R8, [R1+0x1c4] ;  /* 0x0001c40001080983 */ /* 0x0011680000100800 */
[----:B------:R-:W2:Y:S01]  /*128a0*/  @!P0 LDL R3, [R1+0x1c4] ;  /* 0x0001c40001038983 */ /* 0x000ea20000100800 */
[----:B---3--:R-:W-:Y:S01]  /*128b0*/  VIADD R4, R4, 0x1 ;  /* 0x0000000104047836 */ /* 0x008fe20000000000 */
[----:B------:R-:W-:Y:S01]  /*128c0*/  MOV R11, UR45 ;  /* 0x0000002d000b7c02 */ /* 0x000fe20008000f00 */
        /* <DEDUP_REMOVED lines=14> */
.L_x_12125:
[----:B------:R-:W-:Y:S05]  /*129b0*/  BSYNC B0 ;  /* 0x0000000000007941 */ /* 0x000fea0003800000 */
.L_x_12124:
        /* <DEDUP_REMOVED lines=16> */
.L_x_12127:
[----:B------:R-:W-:Y:S05]  /*12ac0*/  BSYNC B0 ;  /* 0x0000000000007941 */ /* 0x000fea0003800000 */
.L_x_12126:
[----:B------:R-:W-:Y:S04]  /*12ad0*/  BSSY B0, `(.L_x_12128) ;  /* 0x000000a000007945 */ /* 0x000fe80003800000 */
[----:B------:R-:W-:Y:S05]  /*12ae0*/  @P0 BRA `(.L_x_12129) ;  /* 0x0000000000200947 */ /* 0x000fea0003800000 */
[----:B------:R-:W-:Y:S02]  /*12af0*/  IMAD.U32 R4, RZ, RZ, UR44 ;  /* 0x0000002cff047e24 */ /* 0x000fe4000f8e00ff */
[----:B------:R-:W-:-:S06]  /*12b00*/  IMAD.U32 R5, RZ, RZ, UR45 ;  /* 0x0000002dff057e24 */ /* 0x000fcc000f8e00ff */
[----:B------:R-:W2:Y:S01]  /*12b10*/  LD.E.64 R4, desc[UR42][R4.64+0x18] ;  /* 0x0000182a04047980 */ /* 0x000ea2000c101b00 */
[----:B-----5:R-:W-:Y:S02]  /*12b20*/  SHF.L.U32 R6, R11, 0x1f, RZ ;  /* 0x0000001f0b067819 */ /* 0x020fe400000006ff */
[----:B--2---:R-:W-:-:S05]  /*12b30*/  MOV R3, R4 ;  /* 0x0000000400037202 */ /* 0x004fca0000000f00 */
[----:B------:R-:W-:-:S04]  /*12b40*/  IMAD R3, R10, 0x8, R3 ;  /* 0x000000080a037824 */ /* 0x000fc800078e0203 */
[----:B------:R-:W0:Y:S02]  /*12b50*/  SYNCS.PHASECHK.TRANS64.TRYWAIT P0, [R3+URZ], R6 ;  /* 0x00000006030075a7 */ /* 0x000e24000800017f */
[----:B0-----:R-:W-:Y:S05]  /*12b60*/  @!P0 BRA `(.L_x_12130) ;  /* 0x000001c800748947 */ /* 0x001fea0003800000 */
.L_x_12129:
[----:B------:R-:W-:Y:S05]  /*12b70*/  BSYNC B0 ;  /* 0x0000000000007941 */ /* 0x000fea0003800000 */
.L_x_12128:
[----:B------:R-:W1:Y:S01]  /*12b80*/  S2R R4, SR_TID.X ;  /* 0x0000000000047919 */ /* 0x000e620000002100 */
[----:B0-----:R-:W2:Y:S01]  /*12b90*/  LDL R3, [R1+0x1c0] ;  /* 0x0001c00001037983 */ /* 0x001ea20000100800 */
[----:B-1----:R-:W-:-:S03]  /*12ba0*/  SHF.R.U32.HI R7, RZ, 0x7, R4 ;  /* 0x00000007ff077819 */ /* 0x002fc60000011604 */
[----:B------:R-:W2:Y:S01]  /*12bb0*/  LDL.64 R4, [R1+0x78] ;  /* 0x0000780001047983 */ /* 0x000ea20000100a00 */
[----:B------:R-:W-:Y:S05]  /*12bc0*/  WARPSYNC.ALL ;  /* 0x0000000000007948 */ /* 0x000fea0003800000 */
[----:B------:R-:W-:Y:S01]  /*12bd0*/  IADD3 R14, -R7, 0xb, RZ ;  /* 0x0000000b070e7810 */ /* 0x000fe20007ffe1ff */
[----:B------:R-:W3:Y:S04]  /*12be0*/  LDL.64 R12, [R1+0x70] ;  /* 0x00007000010c7983 */ /* 0x000ee80000100a00 */
[----:B------:R-:W4:Y:S04]  /*12bf0*/  LDL.64 R6, [R1+0x70] ;  /* 0x0000700001067983 */ /* 0x000f280000100a00 */
[----:B------:R-:W4:Y:S01]  /*12c00*/  LDL.64 R8, [R1+0x70] ;  /* 0x0000700001087983 */ /* 0x000f220000100a00 */
[----:B--2---:R-:W-:-:S03]  /*12c10*/  IMAD R4, R3, 0x300, R4 ;  /* 0x0000030003047824 */ /* 0x004fc600078e0204 */
[----:B-----5:R-:W2:Y:S01]  /*12c20*/  LDL.64 R10, [R1+0x70] ;  /* 0x00007000010a7983 */ /* 0x020ea20000100a00 */
[----:B------:R-:W-:Y:S01]  /*12c30*/  R2UR UR7, R5 ;  /* 0x00000000050772ca */ /* 0x000fe200000e0000 */
[----:B------:R-:W-:Y:S01]  /*12c40*/  WARPGROUP.ARRIVE ;  /* 0x00000000000079c5 */ /* 0x000fe20000000000 */
[----:B------:R-:W-:Y:S01]  /*12c50*/  R2UR UR6, R4 ;  /* 0x00000000040672ca */ /* 0x000fe200000e0000 */
[----:B------:R-:W-:Y:S01]  /*12c60*/  IMAD.MOV.U32 R3, RZ, RZ, 0x1 ;  /* 0x00000001ff037424 */ /* 0x000fe200078e00ff */
[----:B------:R0:W-:Y:S04]  /*12c70*/  STL [R1+0x60], RZ ;  /* 0x000060ff01007387 */ /* 0x0001e80000100800 */
[----:B------:R0:W-:Y:S04]  /*12c80*/  STL [R1+0x60], R3 ;  /* 0x0000600301007387 */ /* 0x0001e80000100800 */
[----:B------:R0:W-:Y:S04]  /*12c90*/  STL [R1+0x60], R3 ;  /* 0x0000600301007387 */ /* 0x0001e80000100800 */
[----:B------:R0:W-:Y:S04]  /*12ca0*/  STL [R1+0x60], R3 ;  /* 0x0000600301007387 */ /* 0x0001e80000100800 */
[----:B------:R0:W-:Y:S01]  /*12cb0*/  STL [R1+0x60], R3 ;  /* 0x0000600301007387 */ /* 0x0001e20000100800 */
[----:B---3--:R-:W-:Y:S01]  /*12cc0*/  R2UR UR4, R12 ;  /* 0x000000000c0472ca */ /* 0x008fe200000e0000 */
[----:B------:R-:W-:Y:S01]  /*12cd0*/  VIADD R12, R4, 0x2 ;  /* 0x00000002040c7836 */ /* 0x000fe20000000000 */
[----:B------:R-:W-:Y:S01]  /*12ce0*/  R2UR UR5, R13 ;  /* 0x000000000d0572ca */ /* 0x000fe200000e0000 */
[----:B------:R-:W-:-:S02]  /*12cf0*/  IMAD.MOV.U32 R13, RZ, RZ, R5 ;  /* 0x000000ffff0d7224 */ /* 0x000fc400078e0005 */
[----:B----4-:R-:W-:Y:S02]  /*12d00*/  VIADD R6, R6, 0x2 ;  /* 0x0000000206067836 */ /* 0x010fe40000000000 */
[----:B------:R-:W-:Y:S02]  /*12d10*/  VIADD R8, R8, 0x4 ;  /* 0x0000000408087836 */ /* 0x000fe40000000000 */
[----:B--2---:R-:W-:-:S06]  /*12d20*/  VIADD R10, R10, 0x6 ;  /* 0x000000060a0a7836 */ /* 0x004fcc0000000000 */
[----:B------:R-:W-:Y:S01]  /*12d30*/  HGMMA.64x96x16.F32 R24, gdesc[UR4], RZ, !UPT, gsb0 ;  /* 0x01600000041879f0 */ /* 0x000fe2000c0008ff */
[----:B------:R-:W-:Y:S02]  /*12d40*/  R2UR UR6, R12 ;  /* 0x000000000c0672ca */ /* 0x000fe400000e0000 */
[----:B------:R-:W-:Y:S02]  /*12d50*/  R2UR UR7, R13 ;  /* 0x000000000d0772ca */ /* 0x000fe400000e0000 */
[----:B------:R-:W-:Y:S01]  /*12d60*/  R2UR UR4, R6 ;  /* 0x00000000060472ca */ /* 0x000fe200000e0000 */
[C---:B------:R-:W-:Y:S01]  /*12d70*/  VIADD R6, R4.reuse, 0x4 ;  /* 0x0000000404067836 */ /* 0x040fe20000000000 */
[----:B------:R-:W-:Y:S01]  /*12d80*/  R2UR UR5, R7 ;  /* 0x00000000070572ca */ /* 0x000fe200000e0000 */
[----:B------:R-:W-:Y:S01]  /*12d90*/  VIADD R4, R4, 0x6 ;  /* 0x0000000604047836 */ /* 0x000fe20000000000 */
[----:B------:R-:W-:Y:S01]  /*12da0*/  MOV R7, R5 ;  /* 0x0000000500077202 */ /* 0x000fe20000000f00 */
[----:B------:R-:W-:-:S02]  /*12db0*/  WARPGROUP.DEPBAR.LE gsb0, 0x0 ;  /* 0x00008000000079c5 */ /* 0x000fc40000010000 */
[----:B------:R-:W-:-:S08]  /*12dc0*/  WARPGROUP.ARRIVE ;  /* 0x00000000000079c5 */ /* 0x000fd00000000000 */
[----:B------:R-:W-:Y:S01]  /*12dd0*/  HGMMA.64x96x16.F32 R24, gdesc[UR4], R24, gsb0 ;  /* 0x01600000041879f0 */ /* 0x000fe20008000818 */
[----:B------:R-:W-:Y:S02]  /*12de0*/  R2UR UR6, R6 ;  /* 0x00000000060672ca */ /* 0x000fe400000e0000 */
[----:B------:R-:W-:Y:S02]  /*12df0*/  R2UR UR7, R7 ;  /* 0x00000000070772ca */ /* 0x000fe400000e0000 */
[----:B------:R-:W-:Y:S02]  /*12e00*/  R2UR UR4, R8 ;  /* 0x00000000080472ca */ /* 0x000fe400000e0000 */
[----:B------:R-:W-:Y:S01]  /*12e10*/  R2UR UR5, R9 ;  /* 0x00000000090572ca */ /* 0x000fe200000e0000 */
[----:B------:R0:W5:Y:S01]  /*12e20*/  LDL R8, [R1+0x1c0] ;  /* 0x0001c00001087983 */ /* 0x0001620000100800 */
[----:B------:R-:W-:Y:S02]  /*12e30*/  WARPGROUP.DEPBAR.LE gsb0, 0x0 ;  /* 0x00008000000079c5 */ /* 0x000fe40000010000 */
[----:B------:R-:W-:-:S09]  /*12e40*/  WARPGROUP.ARRIVE ;  /* 0x00000000000079c5 */ /* 0x000fd20000000000 */
        /* <DEDUP_REMOVED lines=18> */
.L_x_12132:
[----:B------:R-:W-:Y:S05]  /*12f70*/  BSYNC B0 ;  /* 0x0000000000007941 */ /* 0x000fea0003800000 */
.L_x_12131:
[----:B------:R-:W-:Y:S02]  /*12f80*/  IMAD.U32 R4, RZ, RZ, UR44 ;  /* 0x0000002cff047e24 */ /* 0x000fe4000f8e00ff */
[----:B------:R-:W-:Y:S02]  /*12f90*/  IMAD.U32 R5, RZ, RZ, UR45 ;  /* 0x0000002dff057e24 */ /* 0x000fe4000f8e00ff */
[----:B------:R-:W-:-:S04]  /*12fa0*/  IMAD.U32 R6, RZ, RZ, UR44 ;  /* 0x0000002cff067e24 */ /* 0x000fc8000f8e00ff */
[----:B------:R-:W2:Y:S01]  /*12fb0*/  LD.E.64 R4, desc[UR42][R4.64+0x20] ;  /* 0x0000202a04047980 */ /* 0x000ea2000c101b00 */
[----:B------:R-:W-:-:S05]  /*12fc0*/  IMAD.U32 R7, RZ, RZ, UR45 ;  /* 0x0000002dff077e24 */ /* 0x000fca000f8e00ff */
[----:B------:R-:W3:Y:S01]  /*12fd0*/  LD.E R6, desc[UR42][R6.64+0xc] ;  /* 0x00000c2a06067980 */ /* 0x000ee2000c101900 */
[----:B--2---:R-:W-:-:S05]  /*12fe0*/  MOV R9, R4 ;  /* 0x0000000400097202 */ /* 0x004fca0000000f00 */
[----:B-----5:R-:W-:-:S05]  /*12ff0*/  IMAD R9, R8, 0x8, R9 ;  /* 0x0000000808097824 */ /* 0x020fca00078e0209 */
[----:B---3--:R-:W-:-:S04]  /*13000*/  PRMT R9, R6, 0x654, R9 ;  /* 0x0000065406097816 */ /* 0x008fc80000000009 */
[----:B------:R0:W-:Y:S01]  /*13010*/  SYNCS.ARRIVE.TRANS64.RED.A1T0 RZ, [R9+URZ], RZ ;  /* 0x000000ff09ff79a7 */ /* 0x0001e2000810043f */
[----:B------:R-:W0:Y:S04]  /*13020*/  LDL.64 R4, [R1+0x140] ;  /* 0x0001400001047983 */ /* 0x000e280000100a00 */
[----:B------:R-:W2:Y:S04]  /*13030*/  LDL R116, [R1+0x1f0] ;  /* 0x0001f00001747983 */ /* 0x000ea80000100800 */
[----:B------:R-:W3:Y:S04]  /*13040*/  LDL.64 R80, [R1+0x1e0] ;  /* 0x0001e00001507983 */ /* 0x000ee80000100a00 */
[----:B------:R-:W4:Y:S04]  /*13050*/  LDL.64 R82, [R1+0x3f0] ;  /* 0x0003f00001527983 */ /* 0x000f280000100a00 */
[----:B0-----:R-:W2:Y:S04]  /*13060*/  LD.E R9, desc[UR42][R4.64] ;  /* 0x0000002a04097980 */ /* 0x001ea8000c101900 */
[----:B------:R-:W3:Y:S01]  /*13070*/  LDL.64 R4, [R1+0x1d0] ;  /* 0x0001d00001047983 */ /* 0x000ee20000100a00 */
[-C--:B--2---:R-:W-:Y:S01]  /*13080*/  FMUL.FTZ R10, R24, R9.reuse ;  /* 0x00000009180a7220 */ /* 0x084fe20000410000 */
        /* <DEDUP_REMOVED lines=22> */
[----:B---3--:R-:W-:Y:S01]  /*131f0*/  FMNMX.FTZ R11, R10, R4, !PT ;  /* 0x000000040a0b7209 */ /* 0x008fe20007810000 */
[-C--:B------:R-:W-:Y:S01]  /*13200*/  FMUL.FTZ R20, R30, R9.reuse ;  /* 0x000000091e147220 */ /* 0x080fe20000410000 */
[-C--:B------:R-:W-:Y:S01]  /*13210*/  FMUL.FTZ R96, R46, R9.reuse ;  /* 0x000000092e607220 */ /* 0x080fe20000410000 */
[-C--:B------:R-:W-:Y:S01]  /*13220*/  FMUL.FTZ R46, R56, R9.reuse ;  /* 0x00000009382e7220 */ /* 0x080fe20000410000 */
[-C--:B------:R-:W-:Y:S01]  /*13230*/  FMUL.FTZ R14, R31, R9.reuse ;  /* 0x000000091f0e7220 */ /* 0x080fe20000410000 */
[-C--:B------:R-:W-:Y:S01]  /*13240*/  FMUL.FTZ R176, R57, R9.reuse ;  /* 0x0000000939b07220 */ /* 0x080fe20000410000 */
[----:B------:R-:W-:Y:S01]  /*13250*/  FMUL.FTZ R7, R34, R9 ;  /* 0x0000000922077220 */ /* 0x000fe20000410000 */
        /* <DEDUP_REMOVED lines=29> */
[----:B------:R-:W-:Y:S01]  /*13430*/  FMUL.FTZ R115, R71, R9 ;  /* 0x0000000947737220 */ /* 0x000fe20000410000 */
[----:B------:R-:W3:Y:S02]  /*13440*/  LDL.64 R60, [R1+0x300] ;  /* 0x00030000013c7983 */ /* 0x000ee40000100a00 */
[----:B------:R-:W0:Y:S01]  /*13450*/  MUFU.TANH R78, R78 ;  /* 0x0000004e004e7308 */ /* 0x000e220000002400 */
[----:B-1----:R-:W-:Y:S01]  /*13460*/  FMNMX.FTZ R11, R76, R11, !PT ;  /* 0x0000000b4c0b7209 */ /* 0x002fe20007810000 */
[----:B------:R-:W4:Y:S04]  /*13470*/  LDL.64 R70, [R1+0x230] ;  /* 0x0002300001467983 */ /* 0x000f280000100a00 */
[----:B------:R-:W3:Y:S02]  /*13480*/  LDL.64 R62, [R1+0x310] ;  /* 0x00031000013e7983 */ /* 0x000ee40000100a00 */
[----:B------:R-:W1:Y:S01]  /*13490*/  MUFU.TANH R38, R38 ;  /* 0x0000002600267308 */ /* 0x000e620000002400 */
[----:B--2---:R-:W-:Y:S01]  /*134a0*/  FMNMX.FTZ R11, R36, R11, !PT ;  /* 0x0000000b240b7209 */ /* 0x004fe20007810000 */
[----:B------:R-:W2:Y:S04]  /*134b0*/  LDL.64 R56, [R1+0x320] ;  /* 0x0003200001387983 */ /* 0x000ea80000100a00 */
[----:B------:R-:W2:Y:S02]  /*134c0*/  LDL.64 R54, [R1+0x330] ;  /* 0x0003300001367983 */ /* 0x000ea40000100a00 */
[----:B------:R-:W1:Y:S01]  /*134d0*/  MUFU.TANH R40, R40 ;  /* 0x0000002800287308 */ /* 0x000e620000002400 */
[----:B0-----:R-:W-:Y:S01]  /*134e0*/  FMNMX.FTZ R11, R78, R11, !PT ;  /* 0x0000000b4e0b7209 */ /* 0x001fe20007810000 */
[----:B------:R-:W2:Y:S06]  /*134f0*/  LDL.64 R58, [R1+0x340] ;  /* 0x00034000013a7983 */ /* 0x000eac0000100a00 */
        /* <DEDUP_REMOVED lines=51> */
[----:B------:R-:W-:-:S05]  /*13830*/  FMNMX.FTZ R8, R28, R13, !PT ;  /* 0x0000000d1c087209 */ /* 0x000fca0007810000 */
[----:B------:R-:W1:Y:S02]  /*13840*/  SHFL.BFLY PT, R13, R8, 0x2, 0x1f ;  /* 0x0c401f00080d7f89 */ /* 0x000e6400000e0000 */
[----:B------:R-:W1:Y:S01]  /*13850*/  MUFU.TANH R98, R98 ;  /* 0x0000006200627308 */ /* 0x000e620000002400 */
[----:B0-----:R-:W-:-:S07]  /*13860*/  FMNMX.FTZ R26, R96, R11, !PT ;  /* 0x0000000b601a7209 */ /* 0x001fce0007810000 */
[----:B------:R-:W0:Y:S01]  /*13870*/  MUFU.TANH R106, R106 ;  /* 0x0000006a006a7308 */ /* 0x000e220000002400 */
[----:B-1----:R-:W-:-:S07]  /*13880*/  FMNMX.FTZ R11, R97, R26, !PT ;  /* 0x0000001a610b7209 */ /* 0x002fce0007810000 */
[----:B------:R-:W1:Y:S01]  /*13890*/  MUFU.TANH R107, R107 ;  /* 0x0000006b006b7308 */ /* 0x000e620000002400 */
[----:B------:R-:W-:Y:S02]  /*138a0*/  FMNMX.FTZ R11, R98, R11, !PT ;  /* 0x0000000b620b7209 */ /* 0x000fe40007810000 */
[----:B------:R-:W-:-:S05]  /*138b0*/  FMNMX.FTZ R13, R8, R13, !PT ;  /* 0x0000000d080d7209 */ /* 0x000fca0007810000 */
[----:B------:R-:W1:Y:S01]  /*138c0*/  MUFU.TANH R108, R108 ;  /* 0x0000006c006c7308 */ /* 0x000e620000002400 */
[----:B0-----:R-:W-:Y:S01]  /*138d0*/  FMNMX.FTZ R26, R106, R11, !PT ;  /* 0x0000000b6a1a7209 */ /* 0x001fe20007810000 */
[----:B------:R-:W0:Y:S06]  /*138e0*/  SHFL.BFLY PT, R50, R13, 0x1, 0x1f ;  /* 0x0c201f000d327f89 */ /* 0x000e2c00000e0000 */
[----:B------:R-:W0:Y:S01]  /*138f0*/  MUFU.TANH R109, R109 ;  /* 0x0000006d006d7308 */ /* 0x000e220000002400 */
[----:B-1----:R-:W-:-:S07]  /*13900*/  FMNMX.FTZ R11, R107, R26, !PT ;  /* 0x0000001a6b0b7209 */ /* 0x002fce0007810000 */
[----:B------:R-:W1:Y:S01]  /*13910*/  MUFU.TANH R110, R110 ;  /* 0x0000006e006e7308 */ /* 0x000e620000002400 */
[----:B------:R-:W-:-:S07]  /*13920*/  FMNMX.FTZ R26, R108, R11, !PT ;  /* 0x0000000b6c1a7209 */ /* 0x000fce0007810000 */
[----:B------:R-:W4:Y:S01]  /*13930*/  MUFU.TANH R111, R111 ;  /* 0x0000006f006f7308 */ /* 0x000f220000002400 */
[----:B0-----:R-:W-:-:S07]  /*13940*/  FMNMX.FTZ R11, R109, R26, !PT ;  /* 0x0000001a6d0b7209 */ /* 0x001fce0007810000 */
[----:B------:R-:W0:Y:S01]  /*13950*/  MUFU.TANH R112, R112 ;  /* 0x0000007000707308 */ /* 0x000e220000002400 */
[----:B-1----:R-:W-:-:S07]  /*13960*/  FMNMX.FTZ R26, R110, R11, !PT ;  /* 0x0000000b6e1a7209 */ /* 0x002fce0007810000 */
[----:B------:R-:W1:Y:S01]  /*13970*/  MUFU.TANH R66, R66 ;  /* 0x0000004200427308 */ /* 0x000e620000002400 */
[----:B----4-:R-:W-:-:S07]  /*13980*/  FMNMX.FTZ R9, R111, R26, !PT ;  /* 0x0000001a6f097209 */ /* 0x010fce0007810000 */
[----:B------:R-:W4:Y:S01]  /*13990*/  MUFU.TANH R113, R113 ;  /* 0x0000007100717308 */ /* 0x000f220000002400 */
[----:B0-----:R-:W-:-:S07]  /*139a0*/  FMNMX.FTZ R9, R112, R9, !PT ;  /* 0x0000000970097209 */ /* 0x001fce0007810000 */
[----:B------:R-:W0:Y:S01]  /*139b0*/  MUFU.TANH R114, R114 ;  /* 0x0000007200727308 */ /* 0x000e220000002400 */
[----:B-1----:R-:W-:-:S07]  /*139c0*/  FMNMX.FTZ R26, R66, R9, !PT ;  /* 0x00000009421a7209 */ /* 0x002fce0007810000 */
[----:B------:R-:W1:Y:S01]  /*139d0*/  MUFU.TANH R115, R115 ;  /* 0x0000007300737308 */ /* 0x000e620000002400 */
[----:B----4-:R-:W-:-:S04]  /*139e0*/  FMNMX.FTZ R9, R113, R26, !PT ;  /* 0x0000001a71097209 */ /* 0x010fc80007810000 */
[----:B0-----:R-:W-:-:S04]  /*139f0*/  FMNMX.FTZ R26, R114, R9, !PT ;  /* 0x00000009721a7209 */ /* 0x001fc80007810000 */
[----:B-1----:R-:W-:Y:S02]  /*13a00*/  FMNMX.FTZ R9, R115, R26, !PT ;  /* 0x0000001a73097209 */ /* 0x002fe40007810000 */
[----:B------:R-:W-:Y:S02]  /*13a10*/  FMNMX.FTZ R26, R13, R50, !PT ;  /* 0x000000320d1a7209 */ /* 0x000fe40007810000 */
[----:B------:R-:W4:Y:S04]  /*13a20*/  LDL.64 R50, [R1+0x220] ;  /* 0x0002200001327983 */ /* 0x000f280000100a00 */
[----:B------:R0:W-:Y:S04]  /*13a30*/  STL.64 [R1+0x1d0], R8 ;  /* 0x0001d00801007387 */ /* 0x0001e80000100a00 */
[----:B------:R1:W-:Y:S04]  /*13a40*/  STL [R1+0x1d0], R26 ;  /* 0x0001d01a01007387 */ /* 0x0003e80000100800 */
[----:B------:R-:W3:Y:S04]  /*13a50*/  LDL R21, [R1+0x1d0] ;  /* 0x0001d00001157983 */ /* 0x000ee80000100800 */
[----:B------:R-:W2:Y:S04]  /*13a60*/  LDL R25, [R1+0x1d4] ;  /* 0x0001d40001197983 */ /* 0x000ea80000100800 */
[----:B0-----:R-:W4:Y:S04]  /*13a70*/  LDL.64 R8, [R1+0x3f8] ;  /* 0x0003f80001087983 */ /* 0x001f280000100a00 */
[----:B-1----:R-:W4:Y:S01]  /*13a80*/  LDL.64 R26, [R1+0x280] ;  /* 0x00028000011a7983 */ /* 0x002f220000100a00 */
[----:B---3--:R-:W-:-:S03]  /*13a90*/  FADD.FTZ R11, R4, -R21 ;  /* 0x80000015040b7221 */ /* 0x008fc60000010000 */
[----:B--2---:R-:W0:Y:S02]  /*13aa0*/  SHFL.BFLY PT, R4, R25, 0x2, 0x1f ;  /* 0x0c401f0019047f89 */ /* 0x004e2400000e0000 */
[----:B0-----:R-:W-:-:S05]  /*13ab0*/  FMNMX.FTZ R4, R4, R25, !PT ;  /* 0x0000001904047209 */ /* 0x001fca0007810000 */
[----:B------:R-:W0:Y:S01]  /*13ac0*/  SHFL.BFLY PT, R25, R4, 0x1, 0x1f ;  /* 0x0c201f0004197f89 */ /* 0x000e2200000e0000 */
[----:B------:R-:W-:Y:S01]  /*13ad0*/  FMUL.FTZ R11, R11, R116 ;  /* 0x000000740b0b7220 */ /* 0x000fe20000410000 */
[----:B------:R-:W-:-:S03]  /*13ae0*/  FMUL.FTZ R21, R116, R21 ;  /* 0x0000001574157220 */ /* 0x000fc60000410000 */
[----:B------:R1:W-:Y:S01]  /*13af0*/  MUFU.EX2 R86, R11 ;  /* 0x0000000b00567308 */ /* 0x0003e20000000800 */
[-CC-:B------:R-:W-:Y:S01]  /*13b00*/  FFMA.FTZ R156, R10, R116.reuse, -R21.reuse ;  /* 0x000000740a9c7223 */ /* 0x180fe20000010815 */
[-CC-:B------:R-:W-:Y:S01]  /*13b10*/  FFMA.FTZ R91, R12, R116.reuse, -R21.reuse ;  /* 0x000000740c5b7223 */ /* 0x180fe20000010815 */
[-CC-:B------:R-:W-:Y:S01]  /*13b20*/  FFMA.FTZ R158, R24, R116.reuse, -R21.reuse ;  /* 0x00000074189e7223 */ /* 0x180fe20000010815 */
[-CC-:B------:R-:W-:Y:S01]  /*13b30*/  FFMA.FTZ R105, R72, R116.reuse, -R21.reuse ;  /* 0x0000007448697223 */ /* 0x180fe20000010815 */
[-CC-:B------:R-:W-:Y:S01]  /*13b40*/  FFMA.FTZ R104, R74, R116.reuse, -R21.reuse ;  /* 0x000000744a687223 */ /* 0x180fe20000010815 */
[----:B0-----:R-:W-:Y:S01]  /*13b50*/  FMNMX.FTZ R92, R4, R25, !PT ;  /* 0x00000019045c7209 */ /* 0x001fe20007810000 */
[-CC-:B------:R-:W-:Y:S01]  /*13b60*/  FFMA.FTZ R164, R76, R116.reuse, -R21.reuse ;  /* 0x000000744ca47223 */ /* 0x180fe20000010815 */
[-CC-:B------:R-:W-:Y:S01]  /*13b70*/  FFMA.FTZ R166, R36, R116.reuse, -R21.reuse ;  /* 0x0000007424a67223 */ /* 0x180fe20000010815 */
[-CC-:B------:R-:W-:Y:S01]  /*13b80*/  FFMA.FTZ R103, R78, R116.reuse, -R21.reuse ;  /* 0x000000744e677223 */ /* 0x180fe20000010815 */
[-CC-:B------:R-:W-:Y:S01]  /*13b90*/  FFMA.FTZ R102, R38, R116.reuse, -R21.reuse ;  /* 0x0000007426667223 */ /* 0x180fe20000010815 */
[----:B------:R-:W-:Y:S01]  /*13ba0*/  FADD.FTZ R5, R5, -R92 ;  /* 0x8000005c05057221 */ /* 0x000fe20000010000 */
[-CC-:B------:R-:W-:Y:S01]  /*13bb0*/  FFMA.FTZ R168, R40, R116.reuse, -R21.reuse ;  /* 0x0000007428a87223 */ /* 0x180fe20000010815 */
[-CC-:B------:R-:W-:Y:S01]  /*13bc0*/  FFMA.FTZ R100, R44, R116.reuse, -R21.reuse ;  /* 0x000000742c647223 */ /* 0x180fe20000010815 */
[-CC-:B------:R-:W-:Y:S01]  /*13bd0*/  FFMA.FTZ R170, R170, R116.reuse, -R21.reuse ;  /* 0x00000074aaaa7223 */ /* 0x180fe20000010815 */
[----:B------:R-:W-:Y:S01]  /*13be0*/  FMUL.FTZ R93, R116, R5 ;  /* 0x00000005745d7220 */ /* 0x000fe20000410000 */
        /* <DEDUP_REMOVED lines=16> */
[----:B-1----:R-:W2:Y:S04]  /*13cf0*/  LDL.64 R10, [R1+0x200] ;  /* 0x00020000010a7983 */ /* 0x002ea80000100a00 */
        /* <DEDUP_REMOVED lines=18> */
[----:B------:R-:W3:Y:S01]  /*13e20*/  LDL.64 R20, [R1+0x3b0] ;  /* 0x0003b00001147983 */ /* 0x000ee20000100a00 */
        /* <DEDUP_REMOVED lines=21> */
[----:B------:R-:W3:Y:S04]  /*13f80*/  LDL.64 R84, [R1+0x3c0] ;  /* 0x0003c00001547983 */ /* 0x000ee80000100a00 */
[----:B------:R-:W3:Y:S04]  /*13f90*/  LDL.64 R6, [R1+0x3d0] ;  /* 0x0003d00001067983 */ /* 0x000ee80000100a00 */
[----:B------:R-:W3:Y:S01]  /*13fa0*/  LDL.64 R4, [R1+0x3e0] ;  /* 0x0003e00001047983 */ /* 0x000ee20000100a00 */
[----:B------:R-:W-:Y:S08]  /*13fb0*/  MUFU.EX2 R93, R93 ;  /* 0x0000005d005d7308 */ /* 0x000ff00000000800 */
[----:B------:R-:W0:Y:S08]  /*13fc0*/  MUFU.EX2 R90, R90 ;  /* 0x0000005a005a7308 */ /* 0x000e300000000800 */
[----:B------:R-:W1:Y:S08]  /*13fd0*/  MUFU.EX2 R156, R156 ;  /* 0x0000009c009c7308 */ /* 0x000e700000000800 */
[----:B------:R-:W4:Y:S08]  /*13fe0*/  MUFU.EX2 R157, R157 ;  /* 0x0000009d009d7308 */ /* 0x000f300000000800 */
[----:B------:R-:W4:Y:S08]  /*13ff0*/  MUFU.EX2 R91, R91 ;  /* 0x0000005b005b7308 */ /* 0x000f300000000800 */
[----:B------:R-:W4:Y:S08]  /*14000*/  MUFU.EX2 R159, R159 ;  /* 0x0000009f009f7308 */ /* 0x000f300000000800 */
[----:B------:R-:W4:Y:S01]  /*14010*/  MUFU.EX2 R158, R158 ;  /* 0x0000009e009e7308 */ /* 0x000f220000000800 */
[----:B0-----:R-:W-:Y:S01]  /*14020*/  FFMA.FTZ R66, R81, R93, R90 ;  /* 0x0000005d51427223 */ /* 0x001fe2000001005a */
[----:B-1----:R-:W-:-:S06]  /*14030*/  FFMA.FTZ R80, R86, R80, R156 ;  /* 0x0000005056507223 */ /* 0x002fcc000001009c */
[----:B------:R-:W0:Y:S08]  /*14040*/  MUFU.EX2 R89, R89 ;  /* 0x0000005900597308 */ /* 0x000e300000000800 */
[----:B------:R-:W1:Y:S01]  /*14050*/  MUFU.EX2 R105, R105 ;  /* 0x0000006900697308 */ /* 0x000e620000000800 */
[----:B----4-:R-:W-:Y:S01]  /*14060*/  FADD.FTZ R66, R157, R66 ;  /* 0x000000429d427221 */ /* 0x010fe20000010000 */
[----:B------:R-:W-:-:S06]  /*14070*/  FADD.FTZ R81, R91, R80 ;  /* 0x000000505b517221 */ /* 0x000fcc0000010000 */
[----:B------:R-:W4:Y:S08]  /*14080*/  MUFU.EX2 R88, R88 ;  /* 0x0000005800587308 */ /* 0x000f300000000800 */
[----:B------:R-:W4:Y:S01]  /*14090*/  MUFU.EX2 R104, R104 ;  /* 0x0000006800687308 */ /* 0x000f220000000800 */
[----:B------:R-:W-:Y:S01]  /*140a0*/  FADD.FTZ R106, R159, R66 ;  /* 0x000000429f6a7221 */ /* 0x000fe20000010000 */
[----:B------:R-:W-:-:S06]  /*140b0*/  FADD.FTZ R80, R158, R81 ;  /* 0x000000519e507221 */ /* 0x000fcc0000010000 */
[----:B------:R-:W4:Y:S08]  /*140c0*/  MUFU.EX2 R165, R165 ;  /* 0x000000a500a57308 */ /* 0x000f300000000800 */
[----:B------:R-:W4:Y:S01]  /*140d0*/  MUFU.EX2 R164, R164 ;  /* 0x000000a400a47308 */ /* 0x000f220000000800 */
[----:B0-----:R-:W-:Y:S01]  /*140e0*/  FADD.FTZ R87, R89, R106 ;  /* 0x0000006a59577221 */ /* 0x001fe20000010000 */
[----:B-1----:R-:W-:-:S06]  /*140f0*/  FADD.FTZ R81, R105, R80 ;  /* 0x0000005069517221 */ /* 0x002fcc0000010000 */
[----:B------:R-:W0:Y:S08]  /*14100*/  MUFU.EX2 R167, R167 ;  /* 0x000000a700a77308 */ /* 0x000e300000000800 */
[----:B------:R-:W1:Y:S01]  /*14110*/  MUFU.EX2 R166, R166 ;  /* 0x000000a600a67308 */ /* 0x000e620000000800 */
[----:B----4-:R-:W-:Y:S01]  /*14120*/  FADD.FTZ R80, R88, R87 ;  /* 0x0000005758507221 */ /* 0x010fe20000010000 */
[----:B------:R-:W-:-:S06]  /*14130*/  FADD.FTZ R81, R104, R81 ;  /* 0x0000005168517221 */ /* 0x000fcc0000010000 */
[----:B------:R-:W-:Y:S08]  /*14140*/  MUFU.EX2 R103, R103 ;  /* 0x0000006700677308 */ /* 0x000ff00000000800 */
[----:B------:R-:W4:Y:S01]  /*14150*/  MUFU.EX2 R69, R69 ;  /* 0x0000004500457308 */ /* 0x000f220000000800 */
[----:B------:R-:W-:Y:S01]  /*14160*/  FADD.FTZ R80, R165, R80 ;  /* 0x00000050a5507221 */ /* 0x000fe20000010000 */
[----:B------:R-:W-:-:S06]  /*14170*/  FADD.FTZ R81, R164, R81 ;  /* 0x00000051a4517221 */ /* 0x000fcc0000010000 */
[----:B------:R-:W-:Y:S08]  /*14180*/  MUFU.EX2 R102, R102 ;  /* 0x0000006600667308 */ /* 0x000ff00000000800 */
[----:B------:R-:W4:Y:S01]  /*14190*/  MUFU.EX2 R169, R169 ;  /* 0x000000a900a97308 */ /* 0x000f220000000800 */
        /* <DEDUP_REMOVED lines=8> */
[----:B------:R-:W-:Y:S01]  /*14220*/  FADD.FTZ R106, R169, R106 ;  /* 0x0000006aa96a7221 */ /* 0x000fe20000010000 */
[----:B------:R-:W-:-:S06]  /*14230*/  FADD.FTZ R81, R102, R81 ;  /* 0x0000005166517221 */ /* 0x000fcc0000010000 */
[----:B------:R-:W-:Y:S08]  /*14240*/  MUFU.EX2 R170, R170 ;  /* 0x000000aa00aa7308 */ /* 0x000ff00000000800 */
[----:B------:R-:W4:Y:S01]  /*14250*/  MUFU.EX2 R99, R99 ;  /* 0x0000006300637308 */ /* 0x000f220000000800 */
        /* <DEDUP_REMOVED lines=8> */
[----:B----4-:R-:W-:Y:S01]  /*142e0*/  FADD.FTZ R106, R99, R106 ;  /* 0x0000006a636a7221 */ /* 0x010fe20000010000 */
        /* <DEDUP_REMOVED lines=37> */
[----:B------:R-:W4:Y:S08]  /*14540*/  MUFU.EX2 R182, R182 ;  /* 0x000000b600b67308 */ /* 0x000f300000000800 */
[----:B------:R-:W3:Y:S01]  /*14550*/  MUFU.EX2 R94, R94 ;  /* 0x0000005e005e7308 */ /* 0x000ee20000000800 */
[----:B0-----:R-:W-:Y:S01]  /*14560*/  FADD.FTZ R106, R95, R106 ;  /* 0x0000006a5f6a7221 */ /* 0x001fe20000010000 */
[----:B------:R-:W-:-:S03]  /*14570*/  FADD.FTZ R81, R180, R81 ;  /* 0x00000051b4517221 */ /* 0x000fc60000010000 */
[----:B-1----:R-:W-:Y:S01]  /*14580*/  FADD.FTZ R107, R183, R106 ;  /* 0x0000006ab76b7221 */ /* 0x002fe20000010000 */
[----:B------:R-:W-:Y:S01]  /*14590*/  FADD.FTZ R87, R52, R81 ;  /* 0x0000005134577221 */ /* 0x000fe20000010000 */
[C---:B------:R-:W-:Y:S01]  /*145a0*/  FMUL.FTZ R71, R86.reuse, R71 ;  /* 0x0000004756477220 */ /* 0x040fe20000410000 */
[----:B------:R-:W-:Y:S01]  /*145b0*/  FMUL.FTZ R70, R86, R70 ;  /* 0x0000004656467220 */ /* 0x000fe20000410000 */
[C---:B------:R-:W-:Y:S01]  /*145c0*/  FMUL.FTZ R9, R93.reuse, R9 ;  /* 0x000000095d097220 */ /* 0x040fe20000410000 */
[----:B----4-:R-:W-:Y:S01]  /*145d0*/  FADD.FTZ R80, R182, R87 ;  /* 0x00000057b6507221 */ /* 0x010fe20000010000 */
[----:B------:R-:W-:Y:S01]  /*145e0*/  FMUL.FTZ R8, R93, R8 ;  /* 0x000000085d087220 */ /* 0x000fe20000410000 */
[C---:B--2---:R-:W-:Y:S01]  /*145f0*/  FMUL.FTZ R11, R86.reuse, R11 ;  /* 0x0000000b560b7220 */ /* 0x044fe20000410000 */
[C---:B------:R-:W-:Y:S01]  /*14600*/  FMUL.FTZ R10, R86.reuse, R10 ;  /* 0x0000000a560a7220 */ /* 0x040fe20000410000 */
[C---:B---3--:R-:W-:Y:S01]  /*14610*/  FMUL.FTZ R13, R86.reuse, R13 ;  /* 0x0000000d560d7220 */ /* 0x048fe20000410000 */
[C---:B------:R-:W-:Y:S01]  /*14620*/  FMUL.FTZ R12, R86.reuse, R12 ;  /* 0x0000000c560c7220 */ /* 0x040fe20000410000 */
[----:B------:R-:W-:Y:S01]  /*14630*/  FMUL.FTZ R51, R86, R51 ;  /* 0x0000003356337220 */ /* 0x000fe20000410000 */
[----:B------:R-:W-:Y:S01]  /*14640*/  FADD.FTZ R81, R94, R107 ;  /* 0x0000006b5e517221 */ /* 0x000fe20000010000 */
[----:B------:R-:W-:Y:S01]  /*14650*/  STL.64 [R1+0x230], R70 ;  /* 0x0002304601007387 */ /* 0x000fe20000100a00 */
        /* <DEDUP_REMOVED lines=53> */
[----:B------:R0:W-:Y:S04]  /*149b0*/  STL.64 [R1+0x3f8], R8 ;  /* 0x0003f80801007387 */ /* 0x0001e80000100a00 */
[----:B------:R1:W-:Y:S04]  /*149c0*/  STL.64 [R1+0x200], R10 ;  /* 0x0002000a01007387 */ /* 0x0003e80000100a00 */
        /* <DEDUP_REMOVED lines=23> */
[----:B------:R-:W-:Y:S04]  /*14b40*/  STL.64 [R1+0x390], R70 ;  /* 0x0003904601007387 */ /* 0x000fe80000100a00 */
[----:B------:R4:W-:Y:S04]  /*14b50*/  STL.64 [R1+0x3a0], R14 ;  /* 0x0003a00e01007387 */ /* 0x0009e80000100a00 */
[----:B------:R4:W-:Y:S04]  /*14b60*/  STL.64 [R1+0x3b0], R20 ;  /* 0x0003b01401007387 */ /* 0x0009e80000100a00 */
[----:B0-----:R-:W4:Y:S04]  /*14b70*/  LDL.64 R8, [R1+0x208] ;  /* 0x0002080001087983 */ /* 0x001f280000100a00 */
[----:B-1----:R-:W4:Y:S04]  /*14b80*/  LDL.64 R10, [R1+0x218] ;  /* 0x00021800010a7983 */ /* 0x002f280000100a00 */
[----:B--2---:R-:W2:Y:S04]  /*14b90*/  LDL.64 R12, [R1+0x228] ;  /* 0x00022800010c7983 */ /* 0x004ea80000100a00 */
        /* <DEDUP_REMOVED lines=29> */
[C---:B------:R-:W-:Y:S01]  /*14d70*/  FMUL.FTZ R85, R86.reuse, R85 ;  /* 0x0000005556557220 */ /* 0x040fe20000410000 */
[C---:B------:R-:W-:Y:S01]  /*14d80*/  FMUL.FTZ R84, R86.reuse, R84 ;  /* 0x0000005456547220 */ /* 0x040fe20000410000 */
[C---:B------:R-:W-:Y:S01]  /*14d90*/  FMUL.FTZ R7, R86.reuse, R7 ;  /* 0x0000000756077220 */ /* 0x040fe20000410000 */
[C---:B------:R-:W-:Y:S01]  /*14da0*/  FMUL.FTZ R6, R86.reuse, R6 ;  /* 0x0000000656067220 */ /* 0x040fe20000410000 */
[C---:B------:R-:W-:Y:S01]  /*14db0*/  FMUL.FTZ R87, R86.reuse, R5 ;  /* 0x0000000556577220 */ /* 0x040fe20000410000 */
[----:B------:R-:W-:-:S02]  /*14dc0*/  FMUL.FTZ R86, R86, R4 ;  /* 0x0000000456567220 */ /* 0x000fc40000410000 */
[----:B------:R0:W5:Y:S04]  /*14dd0*/  LDL.64 R4, [R1+0x1c0] ;  /* 0x0001c00001047983 */ /* 0x0001680000100a00 */
[----:B------:R0:W-:Y:S04]  /*14de0*/  STL.64 [R1+0x3c0], R84 ;  /* 0x0003c05401007387 */ /* 0x0001e80000100a00 */
[----:B------:R0:W-:Y:S04]  /*14df0*/  STL.64 [R1+0x3d0], R6 ;  /* 0x0003d00601007387 */ /* 0x0001e80000100a00 */
[----:B------:R0:W-:Y:S04]  /*14e00*/  STL.64 [R1+0x3e0], R86 ;  /* 0x0003e05601007387 */ /* 0x0001e80000100a00 */
[----:B------:R0:W-:Y:S01]  /*14e10*/  STL [R1+0x1d4], R92 ;  /* 0x0001d45c01007387 */ /* 0x0001e20000100800 */
        /* <DEDUP_REMOVED lines=29> */
[C---:B--2---:R-:W-:Y:S01]  /*14ff0*/  FMUL.FTZ R13, R93.reuse, R13 ;  /* 0x0000000d5d0d7220 */ /* 0x044fe20000410000 */
        /* <DEDUP_REMOVED lines=89> */
[----:B------:R-:W-:-:S13]  /*15590*/  ISETP.NE.AND P1, PT, R106, 0x3, PT ;  /* 0x000000036a00780c */ /* 0x000fda0003f25270 */
[----:B0-----:R-:W-:Y:S05]  /*155a0*/  @!P1 BRA `(.L_x_12134) ;  /* 0x0000000000049947 */ /* 0x001fea0003800000 */
[----:B------:R-:W-:Y:S01]  /*155b0*/  BPT.TRAP 0x1 ;  /* 0x000000040000795c */ /* 0x000fe20000300000 */
.L_x_12134:
[----:B------:R-:W-:Y:S05]  /*155c0*/  BSYNC B0 ;  /* 0x0000000000007941 */ /* 0x000fea0003800000 */
.L_x_12133:
        /* <DEDUP_REMOVED lines=8> */
.L_x_12136:
[----:B------:R-:W-:Y:S05]  /*15650*/  BSYNC B0 ;  /* 0x0000000000007941 */ /* 0x000fea0003800000 */
.L_x_12135:
[----:B------:R-:W-:Y:S04]  /*15660*/  BSSY B0, `(.L_x_12137) ;  /* 0x0000004000007945 */ /* 0x000fe80003800000 */
[----:B-1----:R-:W-:Y:S05]  /*15670*/  @P0 BRA `(.L_x_12138) ;  /* 0x0000000000080947 */ /* 0x002fea0003800000 */
[----:B------:R-:W1:Y:S02]  /*15680*/  SYNCS.PHASECHK.TRANS64.TRYWAIT P0, [R4+URZ], R5 ;  /* 0x00000005040075a7 */ /* 0x000e64000800017f */
[----:B-1----:R-:W-:Y:S05]  /*15690*/  @!P0 BRA `(.L_x_12139) ;  /* 0x0000019c00bc8947 */ /* 0x002fea0003800000 */
.L_x_12138:
[----:B------:R-:W-:Y:S05]  /*156a0*/  BSYNC B0 ;  /* 0x0000000000007941 */ /* 0x000fea0003800000 */
.L_x_12137:
[----:B------:R-:W2:Y:S01]  /*156b0*/  S2R R137, SR_TID.X ;  /* 0x0000000000897919 */ /* 0x000ea20000002100 */
[----:B------:R-:W3:Y:S04]  /*156c0*/  LDL R6, [R1+0x200] ;  /* 0x0002000001067983 */ /* 0x000ee80000100800 */
[----:B------:R-:W4:Y:S04]  /*156d0*/  LDL R7, [R1+0x204] ;  /* 0x0002040001077983 */ /* 0x000f280000100800 */
[----:B------:R-:W4:Y:S04]  /*156e0*/  LDL R8, [R1+0x208] ;  /* 0x0002080001087983 */ /* 0x000f280000100800 */
[----:B------:R-:W4:Y:S04]  /*156f0*/  LDL R9, [R1+0x20c] ;  /* 0x00020c0001097983 */ /* 0x000f280000100800 */
[----:B------:R-:W4:Y:S04]  /*15700*/  LDL R10, [R1+0x210] ;  /* 0x00021000010a7983 */ /* 0x000f280000100800 */
[----:B------:R-:W4:Y:S04]  /*15710*/  LDL R11, [R1+0x214] ;  /* 0x00021400010b7983 */ /* 0x000f280000100800 */
[----:B------:R-:W4:Y:S01]  /*15720*/  LDL R12, [R1+0x218] ;  /* 0x00021800010c7983 */ /* 0x000f220000100800 */
[----:B--2---:R-:W-:-:S03]  /*15730*/  SHF.R.U32.HI R140, RZ, 0x7, R137 ;  /* 0x00000007ff8c7819 */ /* 0x004fc60000011689 */
        /* <DEDUP_REMOVED lines=121> */
[----:B01----:R-:W-:Y:S01]  /*15ed0*/  VIADD R4, R140, 0x8 ;  /* 0x000000088c047836 */ /* 0x003fe20000000000 */
[----:B------:R-:W-:Y:S05]  /*15ee0*/  WARPSYNC.ALL ;  /* 0x0000000000007948 */ /* 0x000fea0003800000 */
[----:B------:R0:W-:Y:S01]  /*15ef0*/  BAR.SYNC.DEFER_BLOCKING R4, 0x100 ;  /* 0x000400040000751d */ /* 0x0001e20000010000 */
[----:B------:R-:W-:-:S02]  /*15f00*/  IMAD.U32 R5, RZ, RZ, UR45 ;  /* 0x0000002dff057e24 */ /* 0x000fc4000f8e00ff */
[----:B0-----:R-:W-:-:S06]  /*15f10*/  IMAD.U32 R4, RZ, RZ, UR44 ;  /* 0x0000002cff047e24 */ /* 0x001fcc000f8e00ff */
[----:B------:R-:W2:Y:S04]  /*15f20*/  LD.E.64 R4, desc[UR42][R4.64+0x80] ;  /* 0x0000802a04047980 */ /* 0x000ea8000c101b00 */
[----:B---3--:R0:W-:Y:S04]  /*15f30*/  STL [R1+0x200], R6 ;  /* 0x0002000601007387 */ /* 0x0081e80000100800 */
[----:B----4-:R1:W-:Y:S04]  /*15f40*/  STL [R1+0x204], R7 ;  /* 0x0002040701007387 */ /* 0x0103e80000100800 */
[----:B------:R-:W-:Y:S04]  /*15f50*/  STL [R1+0x208], R8 ;  /* 0x0002080801007387 */ /* 0x000fe80000100800 */
[----:B0-----:R-:W3:Y:S04]  /*15f60*/  LDL R6, [R1+0x68] ;  /* 0x0000680001067983 */ /* 0x001ee80000100800 */
[----:B-1----:R-:W4:Y:S04]  /*15f70*/  LDL R7, [R1+0x1c0] ;  /* 0x0001c00001077983 */ /* 0x002f280000100800 */
        /* <DEDUP_REMOVED lines=158> */
[----:B------:R-:W-:-:S02]  /*16960*/  ISETP.NE.U32.AND P0, PT, R6, RZ, PT ;  /* 0x000000ff0600720c */ /* 0x000fc40003f05070 */
[----:B------:R-:W-:Y:S02]  /*16970*/  R2UR UR7, R5 ;  /* 0x00000000050772ca */ /* 0x000fe400000e0000 */
[----:B------:R-:W-:-:S09]  /*16980*/  R2UR UR6, R4 ;  /* 0x00000000040672ca */ /* 0x000fd200000e0000 */
[----:B------:R-:W-:Y:S01]  /*16990*/  VOTEU.ANY UP0, P0 ;  /* 0x00000000003f7886 */ /* 0x000fe20000000100 */
[----:B------:R-:W-:Y:S01]  /*169a0*/  IMAD.MOV.U32 R7, RZ, RZ, R5 ;  /* 0x000000ffff077224 */ /* 0x000fe200078e0005 */
[----:B------:R-:W-:Y:S01]  /*169b0*/  IADD3 R6, R4, 0x80, RZ ;  /* 0x0000008004067810 */ /* 0x000fe20007ffe0ff */
        /* <DEDUP_REMOVED lines=496> */
.L_x_12141:
[----:B------:R-:W-:Y:S05]  /*188c0*/  BSYNC B0 ;  /* 0x0000000000007941 */ /* 0x000fea0003800000 */
.L_x_12140:
        /* <DEDUP_REMOVED lines=9> */
.L_x_12123:
[----:B------:R-:W-:-:S13]  /*18960*/  ISETP.GE.AND P0, PT, R0, R198, PT ;  /* 0x000000c60000720c */ /* 0x000fda0003f06270 */
[----:B------:R-:W-:Y:S05]  /*18970*/  @!P0 BRA `(.L_x_12143) ;  /* 0x0000007400088947 */ /* 0x000fea0003800000 */
.L_x_12172:
[----:B------:R-:W2:Y:S04]  /*18980*/  LDL R4, [R1+0x1c0] ;  /* 0x0001c00001047983 */ /* 0x000ea80000100800 */
[----:B-1----:R-:W3:Y:S01]  /*18990*/  LDL R2, [R1+0x1c8] ;  /* 0x0001c80001027983 */ /* 0x002ee20000100800 */
[----:B--2---:R-:W-:-:S05]  /*189a0*/  VIADD R4, R4, 0x1 ;  /* 0x0000000104047836 */ /* 0x004fca0000000000 */
[----:B------:R-:W-:-:S13]  /*189b0*/  ISETP.NE.AND P0, PT, R4, 0x2, PT ;  /* 0x000000020400780c */ /* 0x000fda0003f05270 */
[----:B------:R1:W5:Y:S04]  /*189c0*/  @P0 LDL R6, [R1+0x1c4] ;  /* 0x0001c40001060983 */ /* 0x0003680000100800 */
[----:B0-----:R-:W2:Y:S01]  /*189d0*/  @!P0 LDL R3, [R1+0x1c4] ;  /* 0x0001c40001038983 */ /* 0x001ea20000100800 */
        /* <DEDUP_REMOVED lines=11> */
[----:B0-----:R-:W-:-:S02]  /*18a90*/  @!P0 MOV R4, RZ ;  /* 0x000000ff00048202 */ /* 0x001fc40000000f00 */
[----:B--2---:R-:W-:-:S04]  /*18aa0*/  LOP3.LUT R3, R3, 0x1, RZ, 0xfc, !PT ;  /* 0x0000000103037812 */ /* 0x004fc800078efcff */
[----:B------:R-:W-:-:S13]  /*18ab0*/  ISETP.NE.AND P1, PT, R3, 0x3, PT ;  /* 0x000000030300780c */ /* 0x000fda0003f25270 */
[----:B-1----:R-:W-:Y:S05]  /*18ac0*/  @!P1 BRA `(.L_x_12145) ;  /* 0x0000000000049947 */ /* 0x002fea0003800000 */
[----:B------:R-:W-:Y:S01]  /*18ad0*/  BPT.TRAP 0x1 ;  /* 0x000000040000795c */ /* 0x000fe20000300000 */
.L_x_12145:
[----:B------:R-:W-:Y:S05]  /*18ae0*/  BSYNC B0 ;  /* 0x0000000000007941 */ /* 0x000fea0003800000 */
.L_x_12144:
[----:B------:R-:W-:Y:S02]  /*18af0*/  IMAD.U32 R8, RZ, RZ, UR44 ;  /* 0x0000002cff087e24 */ /* 0x000fe4000f8e00ff */
[----:B------:R-:W-:-:S05]  /*18b00*/  IMAD.U32 R9, RZ, RZ, UR45 ;  /* 0x0000002dff097e24 */ /* 0x000fca000f8e00ff */
        /* <DEDUP_REMOVED lines=14> */
.L_x_12147:
[----:B------:R-:W-:Y:S05]  /*18bf0*/  BSYNC B0 ;  /* 0x0000000000007941 */ /* 0x000fea0003800000 */
.L_x_12146:
        /* <DEDUP_REMOVED lines=10> */
.L_x_12149:
[----:B------:R-:W-:Y:S05]  /*18ca0*/  BSYNC B0 ;  /* 0x0000000000007941 */ /* 0x000fea0003800000 */
.L_x_12148:
[----:B-----5:R-:W2:Y:S04]  /*18cb0*/  LDL R11, [R1+0x1c0] ;  /* 0x0001c000010b7983 */ /* 0x020ea80000100800 */
[----:B------:R-:W2:Y:S01]  /*18cc0*/  LDL.64 R2, [R1+0x78] ;  /* 0x0000780001027983 */ /* 0x000ea20000100a00 */
        /* <DEDUP_REMOVED lines=9> */
[----:B------:R-:W-:-:S04]  /*18d60*/  VIADD R10, R2, 0x2 ;  /* 0x00000002020a7836 */ /* 0x000fc80000000000 */
[----:B------:R-:W0:Y:S01]  /*18d70*/  S2R R14, SR_TID.X ;  /* 0x00000000000e7919 */ /* 0x000e220000002100 */
[----:B------:R-:W-:Y:S01]  /*18d80*/  IMAD.MOV.U32 R11, RZ, RZ, R3 ;  /* 0x000000ffff0b7224 */ /* 0x000fe200078e0003 */
[----:B------:R1:W-:Y:S01]  /*18d90*/  STL [R1+0x60], RZ ;  /* 0x000060ff01007387 */ /* 0x0003e20000100800 */
[----:B0-----:R-:W-:Y:S02]  /*18da0*/  SHF.R.U32.HI R14, RZ, 0x7, R14 ;  /* 0x00000007ff0e7819 */ /* 0x001fe4000001160e */
[----:B---3--:R-:W-:Y:S02]  /*18db0*/  R2UR UR4, R12 ;  /* 0x000000000c0472ca */ /* 0x008fe400000e0000 */
[----:B------:R-:W-:Y:S01]  /*18dc0*/  R2UR UR5, R13 ;  /* 0x000000000d0572ca */ /* 0x000fe200000e0000 */
[----:B----4-:R-:W-:Y:S02]  /*18dd0*/  VIADD R4, R4, 0x2 ;  /* 0x0000000204047836 */ /* 0x010fe40000000000 */
[----:B------:R-:W-:-:S02]  /*18de0*/  VIADD R6, R6, 0x4 ;  /* 0x0000000406067836 */ /* 0x000fc40000000000 */
[----:B--2---:R-:W-:-:S08]  /*18df0*/  VIADD R8, R8, 0x6 ;  /* 0x0000000608087836 */ /* 0x004fd00000000000 */
[----:B------:R-:W-:Y:S01]  /*18e00*/  HGMMA.64x96x16.F32 R24, gdesc[UR4], RZ, !UPT, gsb0 ;  /* 0x01600000041879f0 */ /* 0x000fe2000c0008ff */
[----:B------:R-:W-:Y:S02]  /*18e10*/  R2UR UR6, R10 ;  /* 0x000000000a0672ca */ /* 0x000fe400000e0000 */
[----:B------:R-:W-:Y:S02]  /*18e20*/  R2UR UR7, R11 ;  /* 0x000000000b0772ca */ /* 0x000fe400000e0000 */
[----:B------:R-:W-:Y:S01]  /*18e30*/  R2UR UR4, R4 ;  /* 0x00000000040472ca */ /* 0x000fe200000e0000 */
[C---:B------:R-:W-:Y:S01]  /*18e40*/  VIADD R4, R2.reuse, 0x4 ;  /* 0x0000000402047836 */ /* 0x040fe20000000000 */
[----:B------:R-:W-:Y:S01]  /*18e50*/  R2UR UR5, R5 ;  /* 0x00000000050572ca */ /* 0x000fe200000e0000 */
[----:B------:R-:W-:Y:S01]  /*18e60*/  IMAD.MOV.U32 R5, RZ, RZ, R3 ;  /* 0x000000ffff057224 */ /* 0x000fe200078e0003 */
[----:B------:R-:W-:Y:S01]  /*18e70*/  IADD3 R2, R2, 0x6, RZ ;  /* 0x0000000602027810 */ /* 0x000fe20007ffe0ff */
        /* <DEDUP_REMOVED lines=8> */
[----:B------:R-:W-:Y:S02]  /*18f00*/  R2UR UR5, R7 ;  /* 0x00000000070572ca */ /* 0x000fe400000e0000 */
[----:B------:R-:W-:Y:S01]  /*18f10*/  IADD3 R7, -R14, 0xb, RZ ;  /* 0x0000000b0e077810 */ /* 0x000fe20007ffe1ff */
[----:B------:R-:W-:-:S02]  /*18f20*/  WARPGROUP.DEPBAR.LE gsb0, 0x0 ;  /* 0x00008000000079c5 */ /* 0x000fc40000010000 */
[----:B------:R-:W-:-:S08]  /*18f30*/  WARPGROUP.ARRIVE ;  /* 0x00000000000079c5 */ /* 0x000fd00000000000 */
        /* <DEDUP_REMOVED lines=22> */
.L_x_12152:
[----:B------:R-:W-:Y:S05]  /*190a0*/  BSYNC B0 ;  /* 0x0000000000007941 */ /* 0x000fea0003800000 */
.L_x_12151:
        /* <DEDUP_REMOVED lines=16> */
[----:B--2---:R-:W0:Y:S04]  /*191b0*/  LD.E R20, desc[UR42][R4.64] ;  /* 0x0000002a04147980 */ /* 0x004e28000c101900 */
[----:B------:R-:W2:Y:S01]  /*191c0*/  LDL.128 R4, [R1+0x110] ;  /* 0x0001100001047983 */ /* 0x000ea20000100c00 */
[----:B---3--:R-:W-:-:S02]  /*191d0*/  ISETP.NE.AND P0, PT, R12, 0x1, PT ;  /* 0x000000010c00780c */ /* 0x008fc40003f05270 */
[----:B----4-:R-:W-:Y:S01]  /*191e0*/  ISETP.GE.AND P1, PT, R9, 0x1, PT ;  /* 0x000000010900780c */ /* 0x010fe20003f26270 */
[----:B------:R-:W-:Y:S01]  /*191f0*/  BSSY B0, `(.L_x_12153) ;  /* 0x000009e000007945 */ /* 0x000fe20003800000 */
[-C--:B0-----:R-:W-:Y:S01]  /*19200*/  FMUL.FTZ R3, R26, R20.reuse ;  /* 0x000000141a037220 */ /* 0x081fe20000410000 */
[----:B------:R-:W-:Y:S01]  /*19210*/  SHF.R.S32.HI R26, RZ, 0x1f, R73 ;  /* 0x0000001fff1a7819 */ /* 0x000fe20000011449 */
[-C--:B------:R-:W-:Y:S01]  /*19220*/  FMUL.FTZ R121, R34, R20.reuse ;  /* 0x0000001422797220 */ /* 0x080fe20000410000 */
[-C--:B------:R-:W-:Y:S02]  /*19230*/  FMUL.FTZ R125, R30, R20.reuse ;  /* 0x000000141e7d7220 */ /* 0x080fe40000410000 */
[----:B------:R-:W-:Y:S01]  /*19240*/  LEA.HI R34, R26, R73, RZ, 0x7 ;  /* 0x000000491a227211 */ /* 0x000fe200078f38ff */
[----:B------:R-:W-:-:S03]  /*19250*/  FMUL.FTZ R30, R36, R20 ;  /* 0x00000014241e7220 */ /* 0x000fc60000410000 */
[----:B------:R-:W-:Y:S01]  /*19260*/  LOP3.LUT R36, R34, 0xffffff80, RZ, 0xc0, !PT ;  /* 0xffffff8022247812 */ /* 0x000fe200078ec0ff */
[----:B------:R-:W-:-:S04]  /*19270*/  FMUL.FTZ R115, R39, R20 ;  /* 0x0000001427737220 */ /* 0x000fc80000410000 */
[----:B------:R-:W-:Y:S02]  /*19280*/  IMAD.IADD R36, R73, 0x1, -R36 ;  /* 0x0000000149247824 */ /* 0x000fe400078e0a24 */
[-C--:B------:R-:W-:Y:S01]  /*19290*/  FMUL.FTZ R123, R31, R20.reuse ;  /* 0x000000141f7b7220 */ /* 0x080fe20000410000 */
[-C--:B------:R-:W-:Y:S02]  /*192a0*/  FMUL.FTZ R31, R41, R20.reuse ;  /* 0x00000014291f7220 */ /* 0x080fe40000410000 */
        /* <DEDUP_REMOVED lines=12> */
[----:B------:R-:W-:Y:S01]  /*19370*/  FMUL.FTZ R113, R42, R20 ;  /* 0x000000142a717220 */ /* 0x000fe20000410000 */
[----:B------:R-:W-:Y:S02]  /*19380*/  LOP3.LUT R42, R40, 0xfffffffc, RZ, 0xc0, !PT ;  /* 0xfffffffc282a7812 */ /* 0x000fe400078ec0ff */
[----:B------:R-:W-:Y:S02]  /*19390*/  LEA.HI R40, R37, R38, RZ, 0x3 ;  /* 0x0000002625287211 */ /* 0x000fe400078f18ff */
[----:B------:R-:W-:Y:S01]  /*193a0*/  LEA.HI R39, R39, R36, RZ, 0x5 ;  /* 0x0000002427277211 */ /* 0x000fe200078f28ff */
[----:B------:R-:W-:Y:S01]  /*193b0*/  FMUL.FTZ R101, R43, R20 ;  /* 0x000000142b657220 */ /* 0x000fe20000410000 */
[----:B------:R-:W-:Y:S01]  /*193c0*/  SHF.R.S32.HI R37, RZ, 0x7, R34 ;  /* 0x00000007ff257819 */ /* 0x000fe20000011422 */
[----:B------:R-:W-:Y:S01]  /*193d0*/  IMAD.IADD R73, R73, 0x1, -R42 ;  /* 0x0000000149497824 */ /* 0x000fe200078e0a2a */
[----:B------:R-:W-:-:S02]  /*193e0*/  LOP3.LUT R43, R40, 0xfffffff8, RZ, 0xc0, !PT ;  /* 0xfffffff8282b7812 */ /* 0x000fc400078ec0ff */
[----:B------:R-:W-:Y:S02]  /*193f0*/  SHF.R.S32.HI R39, RZ, 0x5, R39 ;  /* 0x00000005ff277819 */ /* 0x000fe40000011427 */
[----:B------:R-:W-:Y:S01]  /*19400*/  LEA.HI R34, R34, R37, RZ, 0x1 ;  /* 0x0000002522227211 */ /* 0x000fe200078f08ff */
[----:B------:R-:W-:Y:S01]  /*19410*/  IMAD.IADD R43, R38, 0x1, -R43 ;  /* 0x00000001262b7824 */ /* 0x000fe200078e0a2b */
[----:B------:R-:W-:Y:S01]  /*19420*/  LEA.HI R38, R73, R73, RZ, 0x1 ;  /* 0x0000004949267211 */ /* 0x000fe200078f08ff */
[----:B------:R-:W-:Y:S01]  /*19430*/  IMAD R72, R72, 0x8, R39 ;  /* 0x0000000848487824 */ /* 0x000fe200078e0227 */
[----:B------:R-:W-:Y:S02]  /*19440*/  LOP3.LUT R34, R34, 0x3fffffe, RZ, 0xc0, !PT ;  /* 0x03fffffe22227812 */ /* 0x000fe400078ec0ff */
[----:B------:R-:W-:Y:S02]  /*19450*/  LOP3.LUT R38, R38, 0x1ffffffe, RZ, 0xc0, !PT ;  /* 0x1ffffffe26267812 */ /* 0x000fe400078ec0ff */
[----:B------:R-:W-:Y:S01]  /*19460*/  LEA R43, R72, R43, 0x4 ;  /* 0x0000002b482b7211 */ /* 0x000fe200078e20ff */
[----:B------:R-:W-:-:S02]  /*19470*/  IMAD.IADD R34, R37, 0x1, -R34 ;  /* 0x0000000125227824 */ /* 0x000fc400078e0a22 */
        /* <DEDUP_REMOVED lines=41> */
[----:B------:R-:W-:Y:S01]  /*19710*/  FMUL.FTZ R69, R69, R20 ;  /* 0x0000001445457220 */ /* 0x000fe20000410000 */
[----:B------:R-:W-:Y:S01]  /*19720*/  IMAD R12, R41, -0x2, R12 ;  /* 0xfffffffe290c7824 */ /* 0x000fe200078e020c */
[----:B------:R-:W1:Y:S01]  /*19730*/  MUFU.TANH R14, R14 ;  /* 0x0000000e000e7308 */ /* 0x000e620000002400 */
[----:B--2---:R-:W-:-:S03]  /*19740*/  LOP3.LUT R13, RZ, R6, RZ, 0x33, !PT ;  /* 0x00000006ff0d7212 */ /* 0x004fc600078e33ff */
        /* <DEDUP_REMOVED lines=65> */
.L_x_12156:
[----:B------:R-:W-:-:S13]  /*19b60*/  ISETP.NE.AND P0, PT, R9, 0x1, PT ;  /* 0x000000010900780c */ /* 0x000fda0003f05270 */
[----:B------:R-:W-:-:S05]  /*19b70*/  @P0 IMAD.HI.U32 R12, R8, R10, RZ ;  /* 0x0000000a080c0227 */ /* 0x000fca00078e00ff */
[----:B------:R-:W-:-:S07]  /*19b80*/  @P0 SHF.R.U32.HI R8, RZ, R11, R12 ;  /* 0x0000000bff080219 */ /* 0x000fce000001160c */
.L_x_12157:
[----:B------:R-:W-:Y:S05]  /*19b90*/  BSYNC B1 ;  /* 0x0000000000017941 */ /* 0x000fea0003800000 */
.L_x_12155:
[----:B------:R-:W-:-:S05]  /*19ba0*/  IMAD R8, R8, R9, R41 ;  /* 0x0000000908087224 */ /* 0x000fca00078e0229 */
[----:B------:R-:W-:Y:S02]  /*19bb0*/  VIMNMX R7, R7, R8, !PT ;  /* 0x0000000807077248 */ /* 0x000fe40007fe0100 */
[----:B------:R-:W-:-:S07]  /*19bc0*/  VIADDMNMX R6, R8, R9, R6, PT ;  /* 0x0000000908067246 */ /* 0x000fce0003800106 */
.L_x_12154:
[----:B------:R-:W-:Y:S05]  /*19bd0*/  BSYNC B0 ;  /* 0x0000000000007941 */ /* 0x000fea0003800000 */
.L_x_12153:
[C---:B------:R-:W-:Y:S01]  /*19be0*/  ISETP.GE.AND P0, PT, R39.reuse, 0x2, PT ;  /* 0x000000022700780c */ /* 0x040fe20003f06270 */
[----:B------:R-:W0:Y:S01]  /*19bf0*/  SHFL.IDX PT, R38, R38, 0x1, 0x1c1f ;  /* 0x003c1f0026267f89 */ /* 0x000e2200000e0000 */
[----:B------:R-:W-:Y:S01]  /*19c00*/  ISETP.GE.AND P4, PT, R39, 0xa, PT ;  /* 0x0000000a2700780c */ /* 0x000fe20003f86270 */
[----:B------:R-:W-:Y:S01]  /*19c10*/  BSSY B0, `(.L_x_12158) ;  /* 0x0000086000007945 */ /* 0x000fe20003800000 */
        /* <DEDUP_REMOVED lines=126> */
.L_x_12161:
[----:B------:R-:W-:-:S13]  /*1a400*/  ISETP.NE.AND P6, PT, R9, 0x1, PT ;  /* 0x000000010900780c */ /* 0x000fda0003fc5270 */
[----:B------:R-:W-:-:S05]  /*1a410*/  @P6 IMAD.HI.U32 R10, R4, R10, RZ ;  /* 0x0000000a040a6227 */ /* 0x000fca00078e00ff */
[----:B------:R-:W-:-:S07]  /*1a420*/  @P6 SHF.R.U32.HI R4, RZ, R11, R10 ;  /* 0x0000000bff046219 */ /* 0x000fce000001160a */
.L_x_12162:
[----:B------:R-:W-:Y:S05]  /*1a430*/  BSYNC B1 ;  /* 0x0000000000017941 */ /* 0x000fea0003800000 */
.L_x_12160:
[----:B------:R-:W-:-:S05]  /*1a440*/  IMAD R4, R4, R9, R41 ;  /* 0x0000000904047224 */ /* 0x000fca00078e0229 */
[----:B------:R-:W-:Y:S02]  /*1a450*/  VIADDMNMX R6, R4, R9, R6, PT ;  /* 0x0000000904067246 */ /* 0x000fe40003800106 */
[----:B------:R-:W-:-:S07]  /*1a460*/  VIMNMX R7, R7, R4, !PT ;  /* 0x0000000407077248 */ /* 0x000fce0007fe0100 */
.L_x_12159:
[----:B------:R-:W-:Y:S05]  /*1a470*/  BSYNC B0 ;  /* 0x0000000000007941 */ /* 0x000fea0003800000 */
.L_x_12158:
        /* <DEDUP_REMOVED lines=29> */
[----:B------:R-:W-:Y:S01]  /*1a650*/  ISETP.NE.AND P0, PT, R27, RZ, PT ;  /* 0x000000ff1b00720c */ /* 0x000fe20003f05270 */
[----:B------:R-:W4:Y:S03]  /*1a660*/  LDL R108, [R1+0x28] ;  /* 0x00002800016c7983 */ /* 0x000f260000100800 */
        /* <DEDUP_REMOVED lines=61> */
[----:B--2---:R-:W-:-:S04]  /*1aa40*/  FMNMX.FTZ R3, R14, R70, !PT ;  /* 0x000000460e037209 */ /* 0x004fc80007810000 */
        /* <DEDUP_REMOVED lines=43> */
[----:B0-----:R-:W-:-:S02]  /*1ad00*/  FMNMX.FTZ R3, R4, R3, !PT ;  /* 0x0000000304037209 */ /* 0x001fc40007810000 */
[----:B------:R-:W-:Y:S02]  /*1ad10*/  FSEL R179, R179, -INF , !P0 ;  /* 0xff800000b3b37808 */ /* 0x000fe40004000000 */
[----:B------:R-:W-:Y:S01]  /*1ad20*/  FMNMX.FTZ R10, R97, R10, !PT ;  /* 0x0000000a610a7209 */ /* 0x000fe20007810000 */
[----:B------:R-:W0:Y:S03]  /*1ad30*/  SHFL.BFLY PT, R38, R3, 0x1, 0x1f ;  /* 0x0c201f0003267f89 */ /* 0x000e2600000e0000 */
[----:B------:R-:W-:Y:S02]  /*1ad40*/  FMNMX.FTZ R10, R179, R10, !PT ;  /* 0x0000000ab30a7209 */ /* 0x000fe40007810000 */
[----:B------:R-:W-:Y:S02]  /*1ad50*/  ISETP.GT.AND P5, PT, R7, 0x58, !P5 ;  /* 0x000000580700780c */ /* 0x000fe40006fa4270 */
[----:B------:R-:W-:-:S02]  /*1ad60*/  ISETP.LT.OR P4, PT, R6, 0x52, P4 ;  /* 0x000000520600780c */ /* 0x000fc40002781670 */
[----:B------:R-:W-:Y:S02]  /*1ad70*/  FSEL R75, R75, -INF , !P3 ;  /* 0xff8000004b4b7808 */ /* 0x000fe40005800000 */
[----:B------:R-:W-:Y:S02]  /*1ad80*/  FMNMX.FTZ R10, R73, R10, !PT ;  /* 0x0000000a490a7209 */ /* 0x000fe40007810000 */
[----:B------:R-:W-:Y:S02]  /*1ad90*/  ISETP.GT.AND P0, PT, R7, 0x59, !P6 ;  /* 0x000000590700780c */ /* 0x000fe40007704270 */
[----:B------:R-:W-:Y:S02]  /*1ada0*/  ISETP.LT.OR P5, PT, R6, 0x59, P5 ;  /* 0x000000590600780c */ /* 0x000fe40002fa1670 */
[----:B------:R-:W-:Y:S02]  /*1adb0*/  FSEL R77, R77, -INF , !P4 ;  /* 0xff8000004d4d7808 */ /* 0x000fe40006000000 */
[----:B------:R-:W-:-:S02]  /*1adc0*/  FMNMX.FTZ R10, R75, R10, !PT ;  /* 0x0000000a4b0a7209 */ /* 0x000fc40007810000 */
[----:B------:R-:W-:Y:S02]  /*1add0*/  ISETP.LT.OR P0, PT, R6, 0x5a, P0 ;  /* 0x0000005a0600780c */ /* 0x000fe40000701670 */
[----:B------:R-:W-:Y:S02]  /*1ade0*/  FSEL R79, R79, -INF , !P5 ;  /* 0xff8000004f4f7808 */ /* 0x000fe40006800000 */
[----:B------:R-:W-:Y:S02]  /*1adf0*/  FMNMX.FTZ R10, R77, R10, !PT ;  /* 0x0000000a4d0a7209 */ /* 0x000fe40007810000 */
[----:B------:R-:W-:Y:S02]  /*1ae00*/  FSEL R95, R95, -INF , !P0 ;  /* 0xff8000005f5f7808 */ /* 0x000fe40004000000 */
[----:B------:R-:W-:Y:S02]  /*1ae10*/  FMNMX.FTZ R10, R79, R10, !PT ;  /* 0x0000000a4f0a7209 */ /* 0x000fe40007810000 */
[----:B0-----:R-:W-:-:S02]  /*1ae20*/  FMNMX.FTZ R6, R3, R38, !PT ;  /* 0x0000002603067209 */ /* 0x001fc40007810000 */
[----:B------:R-:W-:Y:S01]  /*1ae30*/  FMNMX.FTZ R5, R95, R10, !PT ;  /* 0x0000000a5f057209 */ /* 0x000fe20007810000 */
[----:B------:R-:W2:Y:S04]  /*1ae40*/  LDL.64 R38, [R1+0x2c0] ;  /* 0x0002c00001267983 */ /* 0x000ea80000100a00 */
[----:B------:R0:W-:Y:S04]  /*1ae50*/  STL.64 [R1+0x1d0], R4 ;  /* 0x0001d00401007387 */ /* 0x0001e80000100a00 */
[----:B------:R1:W-:Y:S04]  /*1ae60*/  STL [R1+0x1d0], R6 ;  /* 0x0001d00601007387 */ /* 0x0003e80000100800 */
[----:B------:R-:W3:Y:S04]  /*1ae70*/  LDL R26, [R1+0x1d0] ;  /* 0x0001d000011a7983 */ /* 0x000ee80000100800 */
[----:B------:R-:W4:Y:S04]  /*1ae80*/  LDL R27, [R1+0x1d4] ;  /* 0x0001d400011b7983 */ /* 0x000f280000100800 */
[----:B------:R-:W2:Y:S04]  /*1ae90*/  LDL.64 R10, [R1+0x3f8] ;  /* 0x0003f800010a7983 */ /* 0x000ea80000100a00 */
[----:B0-----:R-:W2:Y:S04]  /*1aea0*/  LDL.64 R4, [R1+0x220] ;  /* 0x0002200001047983 */ /* 0x001ea80000100a00 */
[----:B-1----:R-:W2:Y:S01]  /*1aeb0*/  LDL.64 R6, [R1+0x230] ;  /* 0x0002300001067983 */ /* 0x002ea20000100a00 */
[----:B---3--:R-:W-:Y:S01]  /*1aec0*/  FMUL.FTZ R3, R72, R26 ;  /* 0x0000001a48037220 */ /* 0x008fe20000410000 */
[----:B------:R-:W-:-:S04]  /*1aed0*/  FSETP.NEU.FTZ.AND P0, PT, R26, -INF , PT ;  /* 0xff8000001a00780b */ /* 0x000fc80003f1d000 */
[----:B------:R-:W-:-:S05]  /*1aee0*/  FSEL R3, R3, RZ, P0 ;  /* 0x000000ff03037208 */ /* 0x000fca0000000000 */
[----:B------:R-:W-:Y:S02]  /*1aef0*/  FFMA.FTZ R104, R28, R72, -R3 ;  /* 0x000000481c687223 */ /* 0x000fe40000010803 */
[----:B----4-:R-:W0:Y:S02]  /*1af00*/  SHFL.BFLY PT, R28, R27, 0x2, 0x1f ;  /* 0x0c401f001b1c7f89 */ /* 0x010e2400000e0000 */
[----:B0-----:R-:W-:-:S05]  /*1af10*/  FMNMX.FTZ R28, R28, R27, !PT ;  /* 0x0000001b1c1c7209 */ /* 0x001fca0007810000 */
[----:B------:R-:W0:Y:S01]  /*1af20*/  SHFL.BFLY PT, R27, R28, 0x1, 0x1f ;  /* 0x0c201f001c1b7f89 */ /* 0x000e2200000e0000 */
[----:B------:R-:W-:-:S05]  /*1af30*/  FSEL R49, R26, RZ, P0 ;  /* 0x000000ff1a317208 */ /* 0x000fca0000000000 */
[----:B------:R-:W-:Y:S01]  /*1af40*/  FADD.FTZ R49, R70, -R49 ;  /* 0x8000003146317221 */ /* 0x000fe20000010000 */
[-CC-:B------:R-:W-:Y:S01]  /*1af50*/  FFMA.FTZ R89, R36, R72.reuse, -R3.reuse ;  /* 0x0000004824597223 */ /* 0x180fe20000010803 */
[-CC-:B------:R-:W-:Y:S01]  /*1af60*/  FFMA.FTZ R87, R8, R72.reuse, -R3.reuse ;  /* 0x0000004808577223 */ /* 0x180fe20000010803 */
[----:B------:R-:W3:Y:S04]  /*1af70*/  LDL.64 R36, [R1+0x2b0] ;  /* 0x0002b00001247983 */ /* 0x000ee80000100a00 */
[----:B------:R-:W4:Y:S01]  /*1af80*/  LDL.64 R8, [R1+0x240] ;  /* 0x0002400001087983 */ /* 0x000f220000100a00 */
[----:B0-----:R-:W-:Y:S01]  /*1af90*/  FMNMX.FTZ R92, R28, R27, !PT ;  /* 0x0000001b1c5c7209 */ /* 0x001fe20007810000 */
[-CC-:B------:R-:W-:Y:S01]  /*1afa0*/  FFMA.FTZ R156, R14, R72.reuse, -R3.reuse ;  /* 0x000000480e9c7223 */ /* 0x180fe20000010803 */
[-CC-:B------:R-:W-:Y:S01]  /*1afb0*/  FFMA.FTZ R164, R34, R72.reuse, -R3.reuse ;  /* 0x0000004822a47223 */ /* 0x180fe20000010803 */
[-CC-:B------:R-:W-:Y:S01]  /*1afc0*/  FFMA.FTZ R105, R32, R72.reuse, -R3.reuse ;  /* 0x0000004820697223 */ /* 0x180fe20000010803 */
[C---:B------:R-:W-:Y:S01]  /*1afd0*/  FSETP.NEU.FTZ.AND P0, PT, R92.reuse, -INF , PT ;  /* 0xff8000005c00780b */ /* 0x040fe20003f1d000 */
[-C--:B------:R-:W-:Y:S01]  /*1afe0*/  FMUL.FTZ R70, R92, R72.reuse ;  /* 0x000000485c467220 */ /* 0x080fe20000410000 */
[-CC-:B------:R-:W-:Y:S01]  /*1aff0*/  FFMA.FTZ R166, R30, R72.reuse, -R3.reuse ;  /* 0x000000481ea67223 */ /* 0x180fe20000010803 */
[-CC-:B------:R-:W-:Y:S01]  /*1b000*/  FFMA.FTZ R168, R24, R72.reuse, -R3.reuse ;  /* 0x0000004818a87223 */ /* 0x180fe20000010803 */
[-CC-:B------:R-:W-:Y:S01]  /*1b010*/  FFMA.FTZ R103, R12, R72.reuse, -R3.reuse ;  /* 0x000000480c677223 */ /* 0x180fe20000010803 */
[-CC-:B------:R-:W-:Y:S01]  /*1b020*/  FFMA.FTZ R85, R20, R72.reuse, -R3.reuse ;  /* 0x0000004814557223 */ /* 0x180fe20000010803 */
[----:B------:R-:W-:Y:S01]  /*1b030*/  FSEL R70, R70, RZ, P0 ;  /* 0x000000ff46467208 */ /* 0x000fe20000000000 */
[-CC-:B------:R-:W-:Y:S01]  /*1b040*/  FFMA.FTZ R83, R42, R72.reuse, -R3.reuse ;  /* 0x000000482a537223 */ /* 0x180fe20000010803 */
[-CC-:B------:R-:W-:Y:S01]  /*1b050*/  FFMA.FTZ R180, R40, R72.reuse, -R3.reuse ;  /* 0x0000004828b47223 */ /* 0x180fe20000010803 */
[-CC-:B------:R-:W-:Y:S01]  /*1b060*/  FFMA.FTZ R82, R50, R72.reuse, -R3.reuse ;  /* 0x0000004832527223 */ /* 0x180fe20000010803 */
[-C--:B------:R-:W-:Y:S01]  /*1b070*/  FFMA.FTZ R182, R48, R72.reuse, -R3 ;  /* 0x0000004830b67223 */ /* 0x080fe20000010803 */
[-C--:B------:R-:W-:Y:S01]  /*1b080*/  FMUL.FTZ R107, R49, R72.reuse ;  /* 0x00000048316b7220 */ /* 0x080fe20000410000 */
[-CC-:B------:R-:W-:Y:S01]  /*1b090*/  FFMA.FTZ R81, R51, R72.reuse, -R70.reuse ;  /* 0x0000004833517223 */ /* 0x180fe20000010846 */
[-CC-:B------:R-:W-:Y:S01]  /*1b0a0*/  FFMA.FTZ R157, R29, R72.reuse, -R70.reuse ;  /* 0x000000481d9d7223 */ /* 0x180fe20000010846 */
        /* <DEDUP_REMOVED lines=13> */
[----:B------:R-:W-:-:S03]  /*1b180*/  FFMA.FTZ R100, R91, R72, -R70 ;  /* 0x000000485b647223 */ /* 0x000fc60000010846 */
[----:B------:R-:W4:Y:S01]  /*1b190*/  LDL.64 R90, [R1+0x3b0] ;  /* 0x0003b000015a7983 */ /* 0x000f220000100a00 */
[----:B------:R-:W-:Y:S01]  /*1b1a0*/  FSEL R74, R92, RZ, P0 ;  /* 0x000000ff5c4a7208 */ /* 0x000fe20000000000 */
[----:B------:R-:W-:-:S04]  /*1b1b0*/  FFMA.FTZ R171, R93, R72, -R70 ;  /* 0x000000485dab7223 */ /* 0x000fc80000010846 */
[----:B------:R-:W-:-:S04]  /*1b1c0*/  FADD.FTZ R93, R71, -R74 ;  /* 0x8000004a475d7221 */ /* 0x000fc80000010000 */
[----:B------:R-:W-:Y:S01]  /*1b1d0*/  FMUL.FTZ R93, R72, R93 ;  /* 0x0000005d485d7220 */ /* 0x000fe20000410000 */
[----:B------:R-:W-:Y:S01]  /*1b1e0*/  MUFU.EX2 R156, R156 ;  /* 0x0000009c009c7308 */ /* 0x000fe20000000800 */
[-C--:B------:R-:W-:Y:S01]  /*1b1f0*/  FFMA.FTZ R158, R158, R72.reuse, -R3 ;  /* 0x000000489e9e7223 */ /* 0x080fe20000010803 */
[----:B------:R-:W-:-:S06]  /*1b200*/  FFMA.FTZ R159, R125, R72, -R70 ;  /* 0x000000487d9f7223 */ /* 0x000fcc0000010846 */
[----:B------:R-:W0:Y:S01]  /*1b210*/  MUFU.EX2 R107, R107 ;  /* 0x0000006b006b7308 */ /* 0x000e220000000800 */
[-C--:B------:R-:W-:Y:S01]  /*1b220*/  FFMA.FTZ R106, R106, R72.reuse, -R3 ;  /* 0x000000486a6a7223 */ /* 0x080fe20000010803 */
[----:B------:R-:W-:-:S06]  /*1b230*/  FFMA.FTZ R80, R123, R72, -R70 ;  /* 0x000000487b507223 */ /* 0x000fcc0000010846 */
[----:B------:R-:W-:Y:S08]  /*1b240*/  MUFU.EX2 R81, R81 ;  /* 0x0000005100517308 */ /* 0x000ff00000000800 */
[----:B------:R-:W1:Y:S01]  /*1b250*/  MUFU.EX2 R93, R93 ;  /* 0x0000005d005d7308 */ /* 0x000e620000000800 */
[----:B------:R-:W-:-:S07]  /*1b260*/  FFMA.FTZ R165, R121, R72, -R70 ;  /* 0x0000004879a57223 */ /* 0x000fce0000010846 */
[----:B------:R-:W2:Y:S08]  /*1b270*/  MUFU.EX2 R89, R89 ;  /* 0x0000005900597308 */ /* 0x000eb00000000800 */
[----:B------:R-:W2:Y:S01]  /*1b280*/  MUFU.EX2 R157, R157 ;  /* 0x0000009d009d7308 */ /* 0x000ea20000000800 */
[-CC-:B------:R-:W-:Y:S01]  /*1b290*/  FFMA.FTZ R170, R170, R72.reuse, -R3.reuse ;  /* 0x00000048aaaa7223 */ /* 0x180fe20000010803 */
[----:B------:R-:W-:-:S06]  /*1b2a0*/  FFMA.FTZ R88, R88, R72, -R3 ;  /* 0x0000004858587223 */ /* 0x000fcc0000010803 */
[----:B------:R-:W2:Y:S01]  /*1b2b0*/  MUFU.EX2 R158, R158 ;  /* 0x0000009e009e7308 */ /* 0x000ea20000000800 */
[-CC-:B------:R-:W-:Y:S01]  /*1b2c0*/  FFMA.FTZ R172, R172, R72.reuse, -R3.reuse ;  /* 0x00000048acac7223 */ /* 0x180fe20000010803 */
[-CC-:B------:R-:W-:Y:S01]  /*1b2d0*/  FFMA.FTZ R174, R174, R72.reuse, -R3.reuse ;  /* 0x00000048aeae7223 */ /* 0x180fe20000010803 */
[----:B------:R-:W-:-:S05]  /*1b2e0*/  FFMA.FTZ R86, R86, R72, -R3 ;  /* 0x0000004856567223 */ /* 0x000fca0000010803 */
[----:B------:R-:W2:Y:S01]  /*1b2f0*/  MUFU.EX2 R159, R159 ;  /* 0x0000009f009f7308 */ /* 0x000ea20000000800 */
[-CC-:B------:R-:W-:Y:S01]  /*1b300*/  FFMA.FTZ R176, R176, R72.reuse, -R3.reuse ;  /* 0x00000048b0b07223 */ /* 0x180fe20000010803 */
[-CC-:B------:R-:W-:Y:S01]  /*1b310*/  FFMA.FTZ R84, R84, R72.reuse, -R3.reuse ;  /* 0x0000004854547223 */ /* 0x180fe20000010803 */
[-C--:B------:R-:W-:Y:S01]  /*1b320*/  FFMA.FTZ R178, R178, R72.reuse, -R3 ;  /* 0x00000048b2b27223 */ /* 0x080fe20000010803 */
[----:B------:R-:W-:-:S04]  /*1b330*/  FFMA.FTZ R3, R119, R72, -R70 ;  /* 0x0000004877037223 */ /* 0x000fc80000010846 */
        /* <DEDUP_REMOVED lines=18> */
[----:B------:R-:W-:Y:S01]  /*1b460*/  FFMA.FTZ R94, R95, R72, -R70 ;  /* 0x000000485f5e7223 */ /* 0x000fe20000010846 */
[----:B0-----:R-:W-:Y:S01]  /*1b470*/  FFMA.FTZ R66, R107, R66, R156 ;  /* 0x000000426b427223 */ /* 0x001fe2000001009c */
[----:B-1----:R-:W-:Y:S01]  /*1b480*/  FFMA.FTZ R70, R67, R93, R81 ;  /* 0x0000005d43467223 */ /* 0x002fe20000010051 */
[----:B------:R-:W0:Y:S08]  /*1b490*/  MUFU.EX2 R165, R165 ;  /* 0x000000a500a57308 */ /* 0x000e300000000800 */
[----:B------:R-:W1:Y:S01]  /*1b4a0*/  MUFU.EX2 R105, R105 ;  /* 0x0000006900697308 */ /* 0x000e620000000800 */
[----:B--2---:R-:W-:Y:S01]  /*1b4b0*/  FADD.FTZ R67, R89, R66 ;  /* 0x0000004259437221 */ /* 0x004fe20000010000 */
[----:B------:R-:W-:-:S06]  /*1b4c0*/  FADD.FTZ R70, R157, R70 ;  /* 0x000000469d467221 */ /* 0x000fcc0000010000 */
[----:B------:R-:W-:Y:S01]  /*1b4d0*/  MUFU.EX2 R166, R166 ;  /* 0x000000a600a67308 */ /* 0x000fe20000000800 */
[----:B------:R-:W-:Y:S01]  /*1b4e0*/  FADD.FTZ R67, R158, R67 ;  /* 0x000000439e437221 */ /* 0x000fe20000010000 */
[----:B------:R-:W-:-:S06]  /*1b4f0*/  FADD.FTZ R71, R159, R70 ;  /* 0x000000469f477221 */ /* 0x000fcc0000010000 */
[----:B------:R-:W-:Y:S08]  /*1b500*/  MUFU.EX2 R104, R104 ;  /* 0x0000006800687308 */ /* 0x000ff00000000800 */
[----:B------:R-:W2:Y:S01]  /*1b510*/  MUFU.EX2 R3, R3 ;  /* 0x0000000300037308 */ /* 0x000ea20000000800 */
[----:B------:R-:W-:Y:S01]  /*1b520*/  FADD.FTZ R67, R106, R67 ;  /* 0x000000436a437221 */ /* 0x000fe20000010000 */
[----:B------:R-:W-:-:S06]  /*1b530*/  FADD.FTZ R66, R80, R71 ;  /* 0x0000004750427221 */ /* 0x000fcc0000010000 */
[----:B------:R-:W-:Y:S08]  /*1b540*/  MUFU.EX2 R168, R168 ;  /* 0x000000a800a87308 */ /* 0x000ff00000000800 */
[----:B------:R-:W2:Y:S01]  /*1b550*/  MUFU.EX2 R167, R167 ;  /* 0x000000a700a77308 */ /* 0x000ea20000000800 */
[----:B------:R-:W-:Y:S01]  /*1b560*/  FADD.FTZ R70, R164, R67 ;  /* 0x00000043a4467221 */ /* 0x000fe20000010000 */
[----:B0-----:R-:W-:-:S06]  /*1b570*/  FADD.FTZ R66, R165, R66 ;  /* 0x00000042a5427221 */ /* 0x001fcc0000010000 */
[----:B------:R-:W-:Y:S08]  /*1b580*/  MUFU.EX2 R103, R103 ;  /* 0x0000006700677308 */ /* 0x000ff00000000800 */
[----:B------:R-:W0:Y:S01]  /*1b590*/  MUFU.EX2 R102, R102 ;  /* 0x0000006600667308 */ /* 0x000e220000000800 */
[----:B-1----:R-:W-:Y:S01]  /*1b5a0*/  FADD.FTZ R67, R105, R70 ;  /* 0x0000004669437221 */ /* 0x002fe20000010000 */
[----:B--2---:R-:W-:-:S06]  /*1b5b0*/  FADD.FTZ R66, R3, R66 ;  /* 0x0000004203427221 */ /* 0x004fcc0000010000 */
[----:B------:R-:W-:Y:S08]  /*1b5c0*/  MUFU.EX2 R171, R171 ;  /* 0x000000ab00ab7308 */ /* 0x000ff00000000800 */
[----:B------:R-:W1:Y:S01]  /*1b5d0*/  MUFU.EX2 R169, R169 ;  /* 0x000000a900a97308 */ /* 0x000e620000000800 */
        /* <DEDUP_REMOVED lines=8> */
[----:B------:R-:W-:Y:S01]  /*1b660*/  FADD.FTZ R70, R168, R67 ;  /* 0x00000043a8467221 */ /* 0x000fe20000010000 */
[----:B-1----:R-:W-:-:S06]  /*1b670*/  FADD.FTZ R66, R169, R66 ;  /* 0x00000042a9427221 */ /* 0x002fcc0000010000 */
[----:B------:R-:W-:Y:S08]  /*1b680*/  MUFU.EX2 R85, R85 ;  /* 0x0000005500557308 */ /* 0x000ff00000000800 */
[----:B------:R-:W1:Y:S01]  /*1b690*/  MUFU.EX2 R88, R88 ;  /* 0x0000005800587308 */ /* 0x000e620000000800 */
[----:B------:R-:W-:Y:S01]  /*1b6a0*/  FADD.FTZ R67, R103, R70 ;  /* 0x0000004667437221 */ /* 0x000fe20000010000 */
[----:B--2---:R-:W-:-:S06]  /*1b6b0*/  FADD.FTZ R66, R101, R66 ;  /* 0x0000004265427221 */ /* 0x004fcc0000010000 */
[----:B------:R-:W-:Y:S08]  /*1b6c0*/  MUFU.EX2 R83, R83 ;  /* 0x0000005300537308 */ /* 0x000ff00000000800 */
[----:B------:R-:W2:Y:S08]  /*1b6d0*/  MUFU.EX2 R172, R172 ;  /* 0x000000ac00ac7308 */ /* 0x000eb00000000800 */
[----:B------:R-:W3:Y:S01]  /*1b6e0*/  MUFU.EX2 R173, R173 ;  /* 0x000000ad00ad7308 */ /* 0x000ee20000000800 */
[----:B0-----:R-:W-:Y:S01]  /*1b6f0*/  FADD.FTZ R67, R170, R67 ;  /* 0x00000043aa437221 */ /* 0x001fe20000010000 */
[----:B------:R-:W-:-:S06]  /*1b700*/  FADD.FTZ R71, R171, R66 ;  /* 0x00000042ab477221 */ /* 0x000fcc0000010000 */
[----:B------:R-:W-:Y:S08]  /*1b710*/  MUFU.EX2 R180, R180 ;  /* 0x000000b400b47308 */ /* 0x000ff00000000800 */
[----:B------:R-:W0:Y:S01]  /*1b720*/  MUFU.EX2 R99, R99 ;  /* 0x0000006300637308 */ /* 0x000e220000000800 */
[----:B-1----:R-:W-:Y:S01]  /*1b730*/  FADD.FTZ R67, R88, R67 ;  /* 0x0000004358437221 */ /* 0x002fe20000010000 */
[----:B------:R-:W-:-:S06]  /*1b740*/  FADD.FTZ R66, R100, R71 ;  /* 0x0000004764427221 */ /* 0x000fcc0000010000 */
[----:B------:R-:W-:Y:S08]  /*1b750*/  MUFU.EX2 R82, R82 ;  /* 0x0000005200527308 */ /* 0x000ff00000000800 */
[----:B------:R-:W1:Y:S08]  /*1b760*/  MUFU.EX2 R174, R174 ;  /* 0x000000ae00ae7308 */ /* 0x000e700000000800 */
[----:B------:R-:W4:Y:S01]  /*1b770*/  MUFU.EX2 R175, R175 ;  /* 0x000000af00af7308 */ /* 0x000f220000000800 */
[----:B--2---:R-:W-:Y:S01]  /*1b780*/  FADD.FTZ R70, R172, R67 ;  /* 0x00000043ac467221 */ /* 0x004fe20000010000 */
[----:B---3--:R-:W-:-:S06]  /*1b790*/  FADD.FTZ R66, R173, R66 ;  /* 0x00000042ad427221 */ /* 0x008fcc0000010000 */
[----:B------:R-:W-:Y:S08]  /*1b7a0*/  MUFU.EX2 R182, R182 ;  /* 0x000000b600b67308 */ /* 0x000ff00000000800 */
[----:B------:R-:W2:Y:S08]  /*1b7b0*/  MUFU.EX2 R86, R86 ;  /* 0x0000005600567308 */ /* 0x000eb00000000800 */
[----:B------:R-:W3:Y:S01]  /*1b7c0*/  MUFU.EX2 R98, R98 ;  /* 0x0000006200627308 */ /* 0x000ee20000000800 */
[----:B------:R-:W-:Y:S01]  /*1b7d0*/  FADD.FTZ R67, R87, R70 ;  /* 0x0000004657437221 */ /* 0x000fe20000010000 */
[----:B0-----:R-:W-:Y:S01]  /*1b7e0*/  FADD.FTZ R66, R99, R66 ;  /* 0x0000004263427221 */ /* 0x001fe20000010000 */
[C---:B------:R-:W-:Y:S01]  /*1b7f0*/  FMUL.FTZ R63, R107.reuse, R63 ;  /* 0x0000003f6b3f7220 */ /* 0x040fe20000410000 */
[----:B------:R-:W-:-:S04]  /*1b800*/  FMUL.FTZ R62, R107, R62 ;  /* 0x0000003e6b3e7220 */ /* 0x000fc80000410000 */
[----:B------:R-:W0:Y:S08]  /*1b810*/  MUFU.EX2 R176, R176 ;  /* 0x000000b000b07308 */ /* 0x000e300000000800 */
[----:B------:R-:W0:Y:S01]  /*1b820*/  MUFU.EX2 R177, R177 ;  /* 0x000000b100b17308 */ /* 0x000e220000000800 */
[----:B-1----:R-:W-:Y:S01]  /*1b830*/  FADD.FTZ R67, R174, R67 ;  /* 0x00000043ae437221 */ /* 0x002fe20000010000 */
[----:B----4-:R-:W-:Y:S01]  /*1b840*/  FADD.FTZ R71, R175, R66 ;  /* 0x00000042af477221 */ /* 0x010fe20000010000 */
[C---:B------:R-:W-:Y:S01]  /*1b850*/  FMUL.FTZ R65, R107.reuse, R65 ;  /* 0x000000416b417220 */ /* 0x040fe20000410000 */
[----:B------:R-:W-:-:S04]  /*1b860*/  FMUL.FTZ R64, R107, R64 ;  /* 0x000000406b407220 */ /* 0x000fc80000410000 */
[----:B------:R-:W1:Y:S01]  /*1b870*/  MUFU.EX2 R97, R97 ;  /* 0x0000006100617308 */ /* 0x000e620000000800 */
[----:B--2---:R-:W-:Y:S01]  /*1b880*/  FADD.FTZ R67, R86, R67 ;  /* 0x0000004356437221 */ /* 0x004fe20000010000 */
[----:B---3--:R-:W-:Y:S01]  /*1b890*/  FADD.FTZ R66, R98, R71 ;  /* 0x0000004762427221 */ /* 0x008fe20000010000 */
[C---:B------:R-:W-:Y:S01]  /*1b8a0*/  FMUL.FTZ R61, R107.reuse, R61 ;  /* 0x0000003d6b3d7220 */ /* 0x040fe20000410000 */
[----:B------:R-:W-:-:S04]  /*1b8b0*/  FMUL.FTZ R60, R107, R60 ;  /* 0x0000003c6b3c7220 */ /* 0x000fc80000410000 */
[----:B------:R-:W2:Y:S08]  /*1b8c0*/  MUFU.EX2 R84, R84 ;  /* 0x0000005400547308 */ /* 0x000eb00000000800 */
[----:B------:R-:W3:Y:S01]  /*1b8d0*/  MUFU.EX2 R179, R179 ;  /* 0x000000b300b37308 */ /* 0x000ee20000000800 */
[----:B0-----:R-:W-:Y:S01]  /*1b8e0*/  FADD.FTZ R70, R176, R67 ;  /* 0x00000043b0467221 */ /* 0x001fe20000010000 */
[----:B------:R-:W-:Y:S01]  /*1b8f0*/  FADD.FTZ R66, R177, R66 ;  /* 0x00000042b1427221 */ /* 0x000fe20000010000 */
[C---:B------:R-:W-:Y:S01]  /*1b900*/  FMUL.FTZ R37, R107.reuse, R37 ;  /* 0x000000256b257220 */ /* 0x040fe20000410000 */
[C---:B------:R-:W-:Y:S01]  /*1b910*/  FMUL.FTZ R36, R107.reuse, R36 ;  /* 0x000000246b247220 */ /* 0x040fe20000410000 */
[C---:B------:R-:W-:Y:S01]  /*1b920*/  FMUL.FTZ R39, R107.reuse, R39 ;  /* 0x000000276b277220 */ /* 0x040fe20000410000 */
[C---:B------:R-:W-:Y:S01]  /*1b930*/  FMUL.FTZ R38, R107.reuse, R38 ;  /* 0x000000266b267220 */ /* 0x040fe20000410000 */
[----:B------:R-:W-:Y:S01]  /*1b940*/  FMUL.FTZ R69, R107, R69 ;  /* 0x000000456b457220 */ /* 0x000fe20000410000 */
[----:B------:R-:W0:Y:S08]  /*1b950*/  MUFU.EX2 R178, R178 ;  /* 0x000000b200b27308 */ /* 0x000e300000000800 */
[----:B------:R-:W4:Y:S01]  /*1b960*/  MUFU.EX2 R96, R96 ;  /* 0x0000006000607308 */ /* 0x000f220000000800 */
[----:B------:R-:W-:Y:S01]  /*1b970*/  FADD.FTZ R67, R85, R70 ;  /* 0x0000004655437221 */ /* 0x000fe20000010000 */
[----:B-1----:R-:W-:Y:S01]  /*1b980*/  FADD.FTZ R66, R97, R66 ;  /* 0x0000004261427221 */ /* 0x002fe20000010000 */
[----:B------:R-:W-:Y:S01]  /*1b990*/  FMUL.FTZ R68, R107, R68 ;  /* 0x000000446b447220 */ /* 0x000fe20000410000 */
[C---:B------:R-:W-:Y:S01]  /*1b9a0*/  FMUL.FTZ R11, R93.reuse, R11 ;  /* 0x0000000b5d0b7220 */ /* 0x040fe20000410000 */
[----:B------:R-:W-:Y:S01]  /*1b9b0*/  FMUL.FTZ R10, R93, R10 ;  /* 0x0000000a5d0a7220 */ /* 0x000fe20000410000 */
[C---:B------:R-:W-:Y:S01]  /*1b9c0*/  FMUL.FTZ R5, R107.reuse, R5 ;  /* 0x000000056b057220 */ /* 0x040fe20000410000 */
[----:B------:R-:W-:Y:S01]  /*1b9d0*/  FMUL.FTZ R4, R107, R4 ;  /* 0x000000046b047220 */ /* 0x000fe20000410000 */
[----:B------:R-:W1:Y:S01]  /*1b9e0*/  MUFU.EX2 R181, R181 ;  /* 0x000000b500b57308 */ /* 0x000e620000000800 */
[----:B--2---:R-:W-:Y:S01]  /*1b9f0*/  FADD.FTZ R67, R84, R67 ;  /* 0x0000004354437221 */ /* 0x004fe20000010000 */
[----:B---3--:R-:W-:Y:S01]  /*1ba00*/  FADD.FTZ R71, R179, R66 ;  /* 0x00000042b3477221 */ /* 0x008fe20000010000 */
[C---:B------:R-:W-:Y:S01]  /*1ba10*/  FMUL.FTZ R7, R107.reuse, R7 ;  /* 0x000000076b077220 */ /* 0x040fe20000410000 */
[C---:B------:R-:W-:Y:S01]  /*1ba20*/  FMUL.FTZ R6, R107.reuse, R6 ;  /* 0x000000066b067220 */ /* 0x040fe20000410000 */
[C---:B------:R-:W-:Y:S01]  /*1ba30*/  FMUL.FTZ R13, R107.reuse, R13 ;  /* 0x0000000d6b0d7220 */ /* 0x040fe20000410000 */
[C---:B------:R-:W-:Y:S01]  /*1ba40*/  FMUL.FTZ R12, R107.reuse, R12 ;  /* 0x0000000c6b0c7220 */ /* 0x040fe20000410000 */
[C---:B------:R-:W-:Y:S01]  /*1ba50*/  FMUL.FTZ R15, R107.reuse, R15 ;  /* 0x0000000f6b0f7220 */ /* 0x040fe20000410000 */
[----:B------:R-:W2:Y:S01]  /*1ba60*/  MUFU.EX2 R95, R77 ;  /* 0x0000004d005f7308 */ /* 0x000ea20000000800 */
[----:B0-----:R-:W-:Y:S01]  /*1ba70*/  FADD.FTZ R66, R178, R67 ;  /* 0x00000043b2427221 */ /* 0x001fe20000010000 */
[----:B----4-:R-:W-:Y:S01]  /*1ba80*/  FADD.FTZ R70, R96, R71 ;  /* 0x0000004760467221 */ /* 0x010fe20000010000 */
[C---:B------:R-:W-:Y:S01]  /*1ba90*/  FMUL.FTZ R14, R107.reuse, R14 ;  /* 0x0000000e6b0e7220 */ /* 0x040fe20000410000 */
[C---:B------:R-:W-:Y:S01]  /*1baa0*/  FMUL.FTZ R47, R107.reuse, R47 ;  /* 0x0000002f6b2f7220 */ /* 0x040fe20000410000 */
[C---:B------:R-:W-:Y:S01]  /*1bab0*/  FMUL.FTZ R46, R107.reuse, R46 ;  /* 0x0000002e6b2e7220 */ /* 0x040fe20000410000 */
[C---:B------:R-:W-:Y:S01]  /*1bac0*/  FMUL.FTZ R21, R107.reuse, R21 ;  /* 0x000000156b157220 */ /* 0x040fe20000410000 */
[----:B------:R-:W-:Y:S01]  /*1bad0*/  FMUL.FTZ R20, R107, R20 ;  /* 0x000000146b147220 */ /* 0x000fe20000410000 */
[----:B------:R-:W0:Y:S01]  /*1bae0*/  MUFU.EX2 R183, R183 ;  /* 0x000000b700b77308 */ /* 0x000e220000000800 */
[----:B------:R-:W-:Y:S01]  /*1baf0*/  FADD.FTZ R67, R83, R66 ;  /* 0x0000004253437221 */ /* 0x000fe20000010000 */
[----:B-1----:R-:W-:Y:S01]  /*1bb00*/  FADD.FTZ R70, R181, R70 ;  /* 0x00000046b5467221 */ /* 0x002fe20000010000 */
[C---:B------:R-:W-:Y:S01]  /*1bb10*/  FMUL.FTZ R25, R107.reuse, R25 ;  /* 0x000000196b197220 */ /* 0x040fe20000410000 */
[C---:B------:R-:W-:Y:S01]  /*1bb20*/  FMUL.FTZ R24, R107.reuse, R24 ;  /* 0x000000186b187220 */ /* 0x040fe20000410000 */
[C---:B------:R-:W-:Y:S01]  /*1bb30*/  FMUL.FTZ R35, R107.reuse, R35 ;  /* 0x000000236b237220 */ /* 0x040fe20000410000 */
[C---:B------:R-:W-:Y:S01]  /*1bb40*/  FMUL.FTZ R34, R107.reuse, R34 ;  /* 0x000000226b227220 */ /* 0x040fe20000410000 */
[----:B------:R-:W-:Y:S01]  /*1bb50*/  FMUL.FTZ R41, R107, R41 ;  /* 0x000000296b297220 */ /* 0x000fe20000410000 */
[----:B------:R-:W1:Y:S01]  /*1bb60*/  MUFU.EX2 R94, R94 ;  /* 0x0000005e005e7308 */ /* 0x000e620000000800 */
[----:B------:R-:W-:Y:S01]  /*1bb70*/  FADD.FTZ R67, R180, R67 ;  /* 0x00000043b4437221 */ /* 0x000fe20000010000 */
[----:B--2---:R-:W-:Y:S01]  /*1bb80*/  FADD.FTZ R70, R95, R70 ;  /* 0x000000465f467221 */ /* 0x004fe20000010000 */
[----:B------:R2:W-:Y:S02]  /*1bb90*/  STL.64 [R1+0x200], R62 ;  /* 0x0002003e01007387 */ /* 0x0005e40000100a00 */
[----:B------:R-:W-:Y:S01]  /*1bba0*/  FADD.FTZ R67, R82, R67 ;  /* 0x0000004352437221 */ /* 0x000fe20000010000 */
[----:B------:R-:W-:Y:S01]  /*1bbb0*/  FMUL.FTZ R40, R107, R40 ;  /* 0x000000286b287220 */ /* 0x000fe20000410000 */
[----:B------:R-:W-:Y:S01]  /*1bbc0*/  STL.64 [R1+0x210], R64 ;  /* 0x0002104001007387 */ /* 0x000fe20000100a00 */
[----:B0-----:R-:W-:Y:S01]  /*1bbd0*/  FADD.FTZ R71, R183, R70 ;  /* 0x00000046b7477221 */ /* 0x001fe20000010000 */
[----:B------:R-:W-:-:S02]  /*1bbe0*/  FADD.FTZ R66, R182, R67 ;  /* 0x00000043b6427221 */ /* 0x000fc40000010000 */
[----:B------:R-:W-:Y:S01]  /*1bbf0*/  STL.64 [R1+0x280], R60 ;  /* 0x0002803c01007387 */ /* 0x000fe20000100a00 */
[C---:B--2---:R-:W-:Y:S01]  /*1bc00*/  FMUL.FTZ R63, R107.reuse, R9 ;  /* 0x000000096b3f7220 */ /* 0x044fe20000410000 */
[C---:B------:R-:W-:Y:S02]  /*1bc10*/  FMUL.FTZ R62, R107.reuse, R8 ;  /* 0x000000086b3e7220 */ /* 0x040fe40000410000 */
[----:B------:R0:W-:Y:S01]  /*1bc20*/  STL.64 [R1+0x2b0], R36 ;  /* 0x0002b02401007387 */ /* 0x0001e20000100a00 */
[----:B-1----:R-:W-:Y:S01]  /*1bc30*/  FADD.FTZ R67, R94, R71 ;  /* 0x000000475e437221 */ /* 0x002fe20000010000 */
[C---:B------:R-:W-:Y:S01]  /*1bc40*/  FMUL.FTZ R43, R107.reuse, R43 ;  /* 0x0000002b6b2b7220 */ /* 0x040fe20000410000 */
[C---:B------:R-:W-:Y:S01]  /*1bc50*/  FMUL.FTZ R42, R107.reuse, R42 ;  /* 0x0000002a6b2a7220 */ /* 0x040fe20000410000 */
        /* <DEDUP_REMOVED lines=22> */
[----:B------:R-:W-:Y:S04]  /*1bdc0*/  STL.64 [R1+0x1e0], R66 ;  /* 0x0001e04201007387 */ /* 0x000fe80000100a00 */
[----:B------:R-:W-:Y:S04]  /*1bdd0*/  STL.64 [R1+0x3f0], R68 ;  /* 0x0003f04401007387 */ /* 0x000fe80000100a00 */
[----:B------:R0:W-:Y:S04]  /*1bde0*/  STL.64 [R1+0x3f8], R10 ;  /* 0x0003f80a01007387 */ /* 0x0001e80000100a00 */
[----:B------:R-:W-:Y:S04]  /*1bdf0*/  STL.64 [R1+0x220], R4 ;  /* 0x0002200401007387 */ /* 0x000fe80000100a00 */
[----:B------:R1:W-:Y:S04]  /*1be00*/  STL.64 [R1+0x230], R6 ;  /* 0x0002300601007387 */ /* 0x0003e80000100a00 */
[----:B------:R2:W-:Y:S04]  /*1be10*/  STL.64 [R1+0x250], R12 ;  /* 0x0002500c01007387 */ /* 0x0005e80000100a00 */
[----:B------:R3:W-:Y:S04]  /*1be20*/  STL.64 [R1+0x260], R14 ;  /* 0x0002600e01007387 */ /* 0x0007e80000100a00 */
[----:B------:R-:W-:Y:S04]  /*1be30*/  STL.64 [R1+0x270], R46 ;  /* 0x0002702e01007387 */ /* 0x000fe80000100a00 */
        /* <DEDUP_REMOVED lines=15> */
[----:B0-----:R-:W4:Y:S04]  /*1bf30*/  LDL.64 R10, [R1+0x3c0] ;  /* 0x0003c000010a7983 */ /* 0x001f280000100a00 */
[----:B------:R-:W4:Y:S04]  /*1bf40*/  LDL.64 R8, [R1+0x3d0] ;  /* 0x0003d00001087983 */ /* 0x000f280000100a00 */
[----:B-1----:R-:W4:Y:S04]  /*1bf50*/  LDL.64 R6, [R1+0x3e0] ;  /* 0x0003e00001067983 */ /* 0x002f280000100a00 */
[----:B------:R-:W4:Y:S04]  /*1bf60*/  LDL.64 R4, [R1+0x208] ;  /* 0x0002080001047983 */ /* 0x000f280000100a00 */
        /* <DEDUP_REMOVED lines=37> */
[----:B------:R-:W-:-:S03]  /*1c1c0*/  LOP3.LUT R108, R108, 0x1, RZ, 0xfc, !PT ;  /* 0x000000016c6c7812 */ /* 0x000fc600078efcff */
[----:B------:R0:W-:Y:S01]  /*1c1d0*/  STL [R1+0x1d4], R92 ;  /* 0x0001d45c01007387 */ /* 0x0001e20000100800 */
        /* <DEDUP_REMOVED lines=130> */
.L_x_12164:
[----:B------:R-:W-:Y:S05]  /*1ca00*/  BSYNC B0 ;  /* 0x0000000000007941 */ /* 0x000fea0003800000 */
.L_x_12163:
        /* <DEDUP_REMOVED lines=8> */
.L_x_12166:
[----:B------:R-:W-:Y:S05]  /*1ca90*/  BSYNC B0 ;  /* 0x0000000000007941 */ /* 0x000fea0003800000 */
.L_x_12165:
[----:B------:R-:W-:Y:S04]  /*1caa0*/  BSSY B0, `(.L_x_12167) ;  /* 0x0000004000007945 */ /* 0x000fe80003800000 */
[----:B-1----:R-:W-:Y:S05]  /*1cab0*/  @P0 BRA `(.L_x_12168) ;  /* 0x0000000000080947 */ /* 0x002fea0003800000 */
[----:B------:R-:W1:Y:S02]  /*1cac0*/  SYNCS.PHASECHK.TRANS64.TRYWAIT P0, [R26+URZ], R27 ;  /* 0x0000001b1a0075a7 */ /* 0x000e64000800017f */
[----:B-1----:R-:W-:Y:S05]  /*1cad0*/  @!P0 BRA `(.L_x_12169) ;  /* 0x0000012800d48947 */ /* 0x002fea0003800000 */
.L_x_12168:
[----:B------:R-:W-:Y:S05]  /*1cae0*/  BSYNC B0 ;  /* 0x0000000000007941 */ /* 0x000fea0003800000 */
.L_x_12167:
        /* <DEDUP_REMOVED lines=133> */
[----:B------:R-:W-:Y:S01]  /*1d340*/  IMAD.U32 R5, RZ, RZ, UR45 ;  /* 0x0000002dff057e24 */ /* 0x000fe2000f8e00ff */
[----:B0-----:R-:W-:-:S06]  /*1d350*/  MOV R4, UR44 ;  /* 0x0000002c00047c02 */ /* 0x001fcc0008000f00 */
        /* <DEDUP_REMOVED lines=666> */
.L_x_12171:
[----:B------:R-:W-:Y:S05]  /*1fd00*/  BSYNC B0 ;  /* 0x0000000000007941 */ /* 0x000fea0003800000 */
.L_x_12170:
        /* <DEDUP_REMOVED lines=9> */
.L_x_12143:
[----:B------:R-:W2:Y:S01]  /*1fda0*/  LDL R5, [R1+0x1e0] ;  /* 0x0001e00001057983 */ /* 0x000ea20000100800 */
[----:B------:R-:W-:Y:S05]  /*1fdb0*/  WARPSYNC.ALL ;  /* 0x0000000000007948 */ /* 0x000fea0003800000 */
[----:B------:R-:W3:Y:S04]  /*1fdc0*/  LDL R4, [R1+0x1e4] ;  /* 0x0001e40001047983 */ /* 0x000ee80000100800 */
[----:B------:R-:W4:Y:S04]  /*1fdd0*/  LDL.64 R8, [R1+0x210] ;  /* 0x0002100001087983 */ /* 0x000f280000100a00 */
[----:B------:R-:W5:Y:S04]  /*1fde0*/  LDL.64 R6, [R1+0x220] ;  /* 0x0002200001067983 */ /* 0x000f680000100a00 */
[----:B------:R-:W5:Y:S04]  /*1fdf0*/  LDL.64 R10, [R1+0x200] ;  /* 0x00020000010a7983 */ /* 0x000f680000100a00 */
[----:B------:R-:W5:Y:S01]  /*1fe00*/  LDL.64 R114, [R1+0x2a0] ;  /* 0x0002a00001727983 */ /* 0x000f620000100a00 */
[----:B------:R-:W-:Y:S01]  /*1fe10*/  IMAD.MOV.U32 R129, RZ, RZ, -0x800000 ;  /* 0xff800000ff817424 */ /* 0x000fe200078e00ff */
[----:B------:R-:W-:-:S02]  /*1fe20*/  MOV R130, 0xff800000 ;  /* 0xff80000000827802 */ /* 0x000fc40000000f00 */
        /* <DEDUP_REMOVED lines=50> */
[----:B------:R-:W5:Y:S04]  /*20150*/  LDL R126, [R1+0x1c0] ;  /* 0x0001c000017e7983 */ /* 0x000f680000100800 */
[----:B--2---:R-:W2:Y:S02]  /*20160*/  SHFL.BFLY PT, R0, R5, 0x2, 0x1f ;  /* 0x0c401f0005007f89 */ /* 0x004ea400000e0000 */
[----:B--2---:R-:W-:-:S05]  /*20170*/  FADD.FTZ R0, R5, R0 ;  /* 0x0000000005007221 */ /* 0x004fca0000010000 */
[----:B0-----:R-:W1:Y:S02]  /*20180*/  SHFL.BFLY PT, R3, R0, 0x1, 0x1f ;  /* 0x0c201f0000037f89 */ /* 0x001e6400000e0000 */
[----:B-1----:R-:W-:-:S05]  /*20190*/  FADD.FTZ R2, R0, R3 ;  /* 0x0000000300027221 */ /* 0x002fca0000010000 */
[----:B------:R-:W-:Y:S04]  /*201a0*/  STL [R1+0x1e0], R2 ;  /* 0x0001e00201007387 */ /* 0x000fe80000100800 */
[----:B------:R-:W2:Y:S04]  /*201b0*/  LDL R25, [R1+0x1e0] ;  /* 0x0001e00001197983 */ /* 0x000ea80000100800 */
[----:B---3--:R-:W0:Y:S02]  /*201c0*/  SHFL.BFLY PT, R3, R4, 0x2, 0x1f ;  /* 0x0c401f0004037f89 */ /* 0x008e2400000e0000 */
[----:B0-----:R-:W-:-:S02]  /*201d0*/  FADD.FTZ R3, R3, R4 ;  /* 0x0000000403037221 */ /* 0x001fc40000010000 */
[----:B------:R-:W3:Y:S04]  /*201e0*/  LDL.64 R4, [R1+0x230] ;  /* 0x0002300001047983 */ /* 0x000ee80000100a00 */
[----:B------:R-:W0:Y:S02]  /*201f0*/  SHFL.BFLY PT, R128, R3, 0x1, 0x1f ;  /* 0x0c201f0003807f89 */ /* 0x000e2400000e0000 */
[----:B0-----:R-:W-:Y:S02]  /*20200*/  FADD.FTZ R128, R3, R128 ;  /* 0x0000008003807221 */ /* 0x001fe40000010000 */
[----:B------:R-:W3:Y:S03]  /*20210*/  LDL.64 R2, [R1+0x240] ;  /* 0x0002400001027983 */ /* 0x000ee60000100a00 */
[----:B------:R-:W-:-:S13]  /*20220*/  FSETP.NE.FTZ.AND P1, PT, R128, RZ, PT ;  /* 0x000000ff8000720b */ /* 0x000fda0003f35000 */
[----:B------:R-:W3:Y:S04]  /*20230*/  @P1 LDL R20, [R1+0x1f0] ;  /* 0x0001f00001141983 */ /* 0x000ee80000100800 */
[----:B------:R-:W3:Y:S01]  /*20240*/  @P1 LDL R21, [R1+0x1d4] ;  /* 0x0001d40001151983 */ /* 0x000ee20000100800 */
[----:B--2---:R-:W-:-:S13]  /*20250*/  FSETP.NE.FTZ.AND P0, PT, R25, RZ, PT ;  /* 0x000000ff1900720b */ /* 0x004fda0003f15000 */
[----:B------:R-:W2:Y:S04]  /*20260*/  @P0 LDL R12, [R1+0x1f0] ;  /* 0x0001f000010c0983 */ /* 0x000ea80000100800 */
[----:B------:R-:W2:Y:S01]  /*20270*/  @P0 LDL R13, [R1+0x1d0] ;  /* 0x0001d000010d0983 */ /* 0x000ea20000100800 */
[----:B------:R-:W-:Y:S01]  /*20280*/  IMAD.MOV.U32 R0, RZ, RZ, RZ ;  /* 0x000000ffff007224 */ /* 0x000fe200078e00ff */
[----:B------:R-:W0:Y:S08]  /*20290*/  @P0 MUFU.LG2 R14, R25 ;  /* 0x00000019000e0308 */ /* 0x000e300000000c00 */
[----:B------:R-:W-:Y:S08]  /*202a0*/  @P1 MUFU.LG2 R24, R128 ;  /* 0x0000008000181308 */ /* 0x000ff00000000c00 */
[----:B------:R-:W4:Y:S01]  /*202b0*/  @P0 MUFU.RCP R0, R25 ;  /* 0x0000001900000308 */ /* 0x000f220000001000 */
[----:B0-----:R-:W-:Y:S01]  /*202c0*/  @P0 FMUL.FTZ R15, R14, 0.69314718246459960938 ;  /* 0x3f3172180e0f0820 */ /* 0x001fe20000410000 */
[-C--:B----4-:R-:W-:Y:S01]  /*202d0*/  FMUL.FTZ R9, R9, R0.reuse ;  /* 0x0000000009097220 */ /* 0x090fe20000410000 */
[-C--:B------:R-:W-:Y:S01]  /*202e0*/  FMUL.FTZ R8, R8, R0.reuse ;  /* 0x0000000008087220 */ /* 0x080fe20000410000 */
[-C--:B-----5:R-:W-:Y:S01]  /*202f0*/  FMUL.FTZ R7, R7, R0.reuse ;  /* 0x0000000007077220 */ /* 0x0a0fe20000410000 */
[-C--:B------:R-:W-:Y:S01]  /*20300*/  FMUL.FTZ R6, R6, R0.reuse ;  /* 0x0000000006067220 */ /* 0x080fe20000410000 */
[-C--:B---3--:R-:W-:Y:S01]  /*20310*/  FMUL.FTZ R5, R5, R0.reuse ;  /* 0x0000000005057220 */ /* 0x088fe20000410000 */
[-C--:B------:R-:W-:Y:S01]  /*20320*/  FMUL.FTZ R4, R4, R0.reuse ;  /* 0x0000000004047220 */ /* 0x080fe20000410000 */
[-C--:B------:R-:W-:Y:S01]  /*20330*/  FMUL.FTZ R3, R3, R0.reuse ;  /* 0x0000000003037220 */ /* 0x080fe20000410000 */
[----:B------:R-:W-:Y:S01]  /*20340*/  FMUL.FTZ R2, R2, R0 ;  /* 0x0000000002027220 */ /* 0x000fe20000410000 */
[----:B------:R-:W-:Y:S04]  /*20350*/  STL.64 [R1+0x210], R8 ;  /* 0x0002100801007387 */ /* 0x000fe80000100a00 */
[----:B------:R0:W-:Y:S04]  /*20360*/  STL.64 [R1+0x220], R6 ;  /* 0x0002200601007387 */ /* 0x0001e80000100a00 */
[----:B------:R1:W-:Y:S01]  /*20370*/  STL.64 [R1+0x230], R4 ;  /* 0x0002300401007387 */ /* 0x0003e20000100a00 */
[----:B------:R-:W-:-:S03]  /*20380*/  @P1 FMUL.FTZ R20, R20, 0.69314718246459960938 ;  /* 0x3f31721814141820 */ /* 0x000fc60000410000 */
[----:B------:R3:W-:Y:S04]  /*20390*/  STL.64 [R1+0x240], R2 ;  /* 0x0002400201007387 */ /* 0x0007e80000100a00 */
[----:B0-----:R-:W4:Y:S04]  /*203a0*/  LDL.64 R6, [R1+0x3d8] ;  /* 0x0003d80001067983 */ /* 0x001f280000100a00 */
[----:B-1----:R-:W5:Y:S04]  /*203b0*/  LDL.64 R4, [R1+0x3e8] ;  /* 0x0003e80001047983 */ /* 0x002f680000100a00 */
[----:B---3--:R-:W3:Y:S04]  /*203c0*/  LDL.64 R2, [R1+0x3c8] ;  /* 0x0003c80001027983 */ /* 0x008ee80000100a00 */
[----:B------:R-:W5:Y:S01]  /*203d0*/  LDL.64 R8, [R1+0x3f8] ;  /* 0x0003f80001087983 */ /* 0x000f620000100a00 */
[-C--:B------:R-:W-:Y:S01]  /*203e0*/  FMUL.FTZ R11, R11, R0.reuse ;  /* 0x000000000b0b7220 */ /* 0x080fe20000410000 */
[----:B------:R-:W-:-:S05]  /*203f0*/  FMUL.FTZ R10, R10, R0 ;  /* 0x000000000a0a7220 */ /* 0x000fca0000410000 */
[----:B------:R0:W-:Y:S04]  /*20400*/  STL.64 [R1+0x200], R10 ;  /* 0x0002000a01007387 */ /* 0x0001e80000100a00 */
[----:B0-----:R-:W5:Y:S01]  /*20410*/  LDL.64 R10, [R1+0x378] ;  /* 0x00037800010a7983 */ /* 0x001f620000100a00 */
[----:B--2---:R-:W-:-:S04]  /*20420*/  @P0 FMUL.FTZ R12, R12, 0.69314718246459960938 ;  /* 0x3f3172180c0c0820 */ /* 0x004fc80000410000 */
[----:B------:R-:W-:Y:S01]  /*20430*/  @P0 FFMA.FTZ R129, R12, R13, R15 ;  /* 0x0000000d0c810223 */ /* 0x000fe2000001000f */
[----:B------:R-:W-:Y:S01]  /*20440*/  @P1 FMUL.FTZ R13, R24, 0.69314718246459960938 ;  /* 0x3f317218180d1820 */ /* 0x000fe20000410000 */
[----:B------:R-:W2:Y:S03]  /*20450*/  LDL.64 R14, [R1+0x3a8] ;  /* 0x0003a800010e7983 */ /* 0x000ea60000100a00 */
[----:B------:R-:W-:Y:S01]  /*20460*/  @P1 FFMA.FTZ R130, R20, R21, R13 ;  /* 0x0000001514821223 */ /* 0x000fe2000001000d */
[----:B------:R-:W2:Y:S04]  /*20470*/  LDL.64 R24, [R1+0x388] ;  /* 0x0003880001187983 */ /* 0x000ea80000100a00 */
[----:B------:R-:W2:Y:S04]  /*20480*/  LDL.64 R20, [R1+0x398] ;  /* 0x0003980001147983 */ /* 0x000ea80000100a00 */
[----:B------:R-:W2:Y:S01]  /*20490*/  LDL.64 R12, [R1+0x3b8] ;  /* 0x0003b800010c7983 */ /* 0x000ea20000100a00 */
[-C--:B------:R-:W-:Y:S01]  /*204a0*/  FMUL.FTZ R115, R115, R0.reuse ;  /* 0x0000000073737220 */ /* 0x080fe20000410000 */
[----:B------:R-:W-:-:S05]  /*204b0*/  FMUL.FTZ R114, R114, R0 ;  /* 0x0000000072727220 */ /* 0x000fca0000410000 */
[----:B------:R0:W-:Y:S01]  /*204c0*/  STL.64 [R1+0x2a0], R114 ;  /* 0x0002a07201007387 */ /* 0x0001e20000100a00 */
[----:B------:R-:W1:Y:S01]  /*204d0*/  S2R R131, SR_TID.X ;  /* 0x0000000000837919 */ /* 0x000e620000002100 */
[----:B0-----:R-:W-:-:S06]  /*204e0*/  IMAD.MOV.U32 R114, RZ, RZ, RZ ;  /* 0x000000ffff727224 */ /* 0x001fcc00078e00ff */
        /* <DEDUP_REMOVED lines=103> */
[-C--:B-----5:R-:W-:Y:S01]  /*20b60*/  FMUL.FTZ R5, R5, R114.reuse ;  /* 0x0000007205057220 */ /* 0x0a0fe20000410000 */
        /* <DEDUP_REMOVED lines=90> */
.L_x_12174:
[----:B------:R-:W-:Y:S05]  /*21110*/  BSYNC B0 ;  /* 0x0000000000007941 */ /* 0x000fea0003800000 */
.L_x_12173:
[----:B------:R-:W-:-:S12]  /*21120*/  UIADD3 UR37, UR37, 0x1, URZ ;  /* 0x0000000125257890 */ /* 0x000fd8000fffe03f */
.L_x_12050:
[----:B------:R-:W-:Y:S05]  /*21130*/  WARPSYNC.ALL ;  /* 0x0000000000007948 */ /* 0x000fea0003800000 */
[----:B------:R-:W3:Y:S08]  /*21140*/  S2UR UR4, SR_CgaCtaId ;  /* 0x00000000000479c3 */ /* 0x000ef00000008800 */
[----:B------:R-:W-:Y:S01]  /*21150*/  BAR.SYNC.DEFER_BLOCKING 0x5, 0x180 ;  /* 0x0146000000007b1d */ /* 0x000fe20000010000 */
[----:B------:R-:W-:-:S05]  /*21160*/  MOV R2, 0x400 ;  /* 0x0000040000027802 */ /* 0x000fca0000000f00 */
[----:B------:R-:W-:Y:S01]  /*21170*/  BSSY B0, `(.L_x_12175) ;  /* 0x000050c000007945 */ /* 0x000fe20003800000 */
[----:B---3--:R-:W-:-:S05]  /*21180*/  IMAD.U32 R27, RZ, RZ, UR4 ;  /* 0x00000004ff1b7e24 */ /* 0x008fca000f8e00ff */
[----:B------:R-:W-:-:S05]  /*21190*/  LEA R2, R27, R2, 0x18 ;  /* 0x000000021b027211 */ /* 0x000fca00078ec0ff */
[----:B------:R3:W0:Y:S01]  /*211a0*/  LDS.128 R100, [R2+0x228d0] ;  /* 0x0228d00002647984 */ /* 0x0006220000000c00 */
[----:B------:R-:W-:Y:S06]  /*211b0*/  BAR.ARV 0x4, 0x180 ;  /* 0x0106000000007b1d */ /* 0x000fec0000002000 */
[----:B------:R-:W-:Y:S05]  /*211c0*/  @P0 BRA `(.L_x_12176) ;  /* 0x0000004000440947 */ /* 0x000fea0003800000 */
[----:B-1----:R-:W2:Y:S01]  /*211d0*/  LDL R0, [R1+0x438] ;  /* 0x0004380001007983 */ /* 0x002ea20000100800 */
[----:B------:R-:W-:-:S03]  /*211e0*/  ULDC UR4, c[0x0][0xad4] ;  /* 0x0002b50000047ab9 */ /* 0x000fc60000000800 */
[----:B------:R-:W4:Y:S04]  /*211f0*/  LDL.128 R52, [R1+0x200] ;  /* 0x0002000001347983 */ /* 0x000f280000100c00 */
[----:B------:R-:W3:Y:S04]  /*21200*/  LDL.128 R4, [R1+0x210] ;  /* 0x0002100001047983 */ /* 0x000ee80000100c00 */
[----:B------:R-:W3:Y:S04]  /*21210*/  LDL.128 R56, [R1+0x220] ;  /* 0x0002200001387983 */ /* 0x000ee80000100c00 */
[----:B------:R-:W3:Y:S04]  /*21220*/  LDL.128 R32, [R1+0x230] ;  /* 0x0002300001207983 */ /* 0x000ee80000100c00 */
[----:B------:R-:W3:Y:S04]  /*21230*/  LDL.128 R92, [R1+0x240] ;  /* 0x00024000015c7983 */ /* 0x000ee80000100c00 */
[----:B------:R-:W3:Y:S01]  /*21240*/  LDL.128 R72, [R1+0x250] ;  /* 0x0002500001487983 */ /* 0x000ee20000100c00 */
[----:B------:R-:W1:Y:S03]  /*21250*/  S2R R3, SR_SWINHI ;  /* 0x0000000000037919 */ /* 0x000e660000002f00 */
[----:B------:R-:W3:Y:S04]  /*21260*/  LDL.128 R120, [R1+0x260] ;  /* 0x0002600001787983 */ /* 0x000ee80000100c00 */
[----:B-----5:R-:W3:Y:S04]  /*21270*/  LDL.128 R44, [R1+0x2e0] ;  /* 0x0002e000012c7983 */ /* 0x020ee80000100c00 */
[----:B------:R-:W3:Y:S04]  /*21280*/  LDL.128 R40, [R1+0x2d0] ;  /* 0x0002d00001287983 */ /* 0x000ee80000100c00 */
[----:B------:R-:W3:Y:S04]  /*21290*/  LDL.128 R48, [R1+0x2f0] ;  /* 0x0002f00001307983 */ /* 0x000ee80000100c00 */
[----:B------:R-:W3:Y:S04]  /*212a0*/  LDL.128 R60, [R1+0x320] ;  /* 0x00032000013c7983 */ /* 0x000ee80000100c00 */
[----:B------:R-:W3:Y:S04]  /*212b0*/  LDL.128 R68, [R1+0x340] ;  /* 0x0003400001447983 */ /* 0x000ee80000100c00 */
[----:B------:R-:W3:Y:S01]  /*212c0*/  LDL.128 R64, [R1+0x330] ;  /* 0x0003300001407983 */ /* 0x000ee20000100c00 */
[----:B------:R-:W-:-:S02]  /*212d0*/  MOV R20, R2 ;  /* 0x0000000200147202 */ /* 0x000fc40000000f00 */
[----:B-1----:R-:W-:Y:S01]  /*212e0*/  MOV R21, R3 ;  /* 0x0000000300157202 */ /* 0x002fe20000000f00 */
[----:B------:R-:W3:Y:S04]  /*212f0*/  LDL.128 R84, [R1+0x380] ;  /* 0x0003800001547983 */ /* 0x000ee80000100c00 */
[----:B------:R-:W3:Y:S04]  /*21300*/  LDL.128 R88, [R1+0x390] ;  /* 0x0003900001587983 */ /* 0x000ee80000100c00 */
[----:B------:R-:W3:Y:S04]  /*21310*/  LDL.128 R112, [R1+0x3e0] ;  /* 0x0003e00001707983 */ /* 0x000ee80000100c00 */
[----:B------:R-:W3:Y:S01]  /*21320*/  LDL.128 R116, [R1+0x3f0] ;  /* 0x0003f00001747983 */ /* 0x000ee20000100c00 */
[----:B--2---:R-:W-:Y:S01]  /*21330*/  IMAD.WIDE R108, R0, 0x2, R20 ;  /* 0x00000002006c7825 */ /* 0x004fe200078e0214 */
[----:B----4-:R-:W-:-:S02]  /*21340*/  F2FP.F16.F32.PACK_AB R52, R53, R52 ;  /* 0x000000343534723e */ /* 0x010fc400000000ff */
        /* <DEDUP_REMOVED lines=8> */
[C---:B------:R-:W-:Y:S02]  /*213d0*/  IADD3 R13, P3, R108.reuse, 0x8020, RZ ;  /* 0x000080206c0d7810 */ /* 0x040fe40007f7e0ff */
[----:B------:R-:W-:Y:S02]  /*213e0*/  IADD3 R37, P4, R108, 0x4000, RZ ;  /* 0x000040006c257810 */ /* 0x000fe40007f9e0ff */
[----:B------:R-:W-:Y:S02]  /*213f0*/  LOP3.LUT R12, R13, 0x380, RZ, 0xc0, !PT ;  /* 0x000003800d0c7812 */ /* 0x000fe400078ec0ff */
[----:B------:R-:W-:Y:S02]  /*21400*/  LOP3.LUT R8, R9, 0x380, RZ, 0xc0, !PT ;  /* 0x0000038009087812 */ /* 0x000fe400078ec0ff */
[----:B------:R-:W-:-:S02]  /*21410*/  SHF.R.U64 R12, R12, 0x3, RZ ;  /* 0x000000030c0c7819 */ /* 0x000fc400000012ff */
[----:B------:R-:W-:Y:S02]  /*21420*/  SHF.R.U64 R110, R110, 0x3, RZ ;  /* 0x000000036e6e7819 */ /* 0x000fe400000012ff */
[----:B------:R-:W-:Y:S02]  /*21430*/  LOP3.LUT R36, R37, 0x380, RZ, 0xc0, !PT ;  /* 0x0000038025247812 */ /* 0x000fe400078ec0ff */
[----:B------:R-:W-:Y:S01]  /*21440*/  LOP3.LUT R12, R12, R13, RZ, 0x3c, !PT ;  /* 0x0000000d0c0c7212 */ /* 0x000fe200078e3cff */
[--C-:B------:R-:W-:Y:S01]  /*21450*/  IMAD.X R13, RZ, RZ, R109.reuse, P3 ;  /* 0x000000ffff0d7224 */ /* 0x100fe200018e066d */
[----:B------:R-:W-:Y:S02]  /*21460*/  SHF.R.U64 R8, R8, 0x3, RZ ;  /* 0x0000000308087819 */ /* 0x000fe400000012ff */
[----:B------:R-:W-:Y:S02]  /*21470*/  ISETP.NE.AND P3, PT, R204, RZ, PT ;  /* 0x000000ffcc00720c */ /* 0x000fe40003f65270 */
[----:B------:R-:W-:Y:S01]  /*21480*/  LOP3.LUT R110, R110, R111, RZ, 0x3c, !PT ;  /* 0x0000006f6e6e7212 */ /* 0x000fe200078e3cff */
[----:B------:R-:W-:Y:S01]  /*21490*/  IMAD.X R111, RZ, RZ, R109, P2 ;  /* 0x000000ffff6f7224 */ /* 0x000fe200010e066d */
[----:B------:R-:W-:-:S02]  /*214a0*/  SHF.R.U64 R36, R36, 0x3, RZ ;  /* 0x0000000324247819 */ /* 0x000fc400000012ff */
[----:B------:R-:W-:Y:S01]  /*214b0*/  LOP3.LUT R8, R8, R9, RZ, 0x3c, !PT ;  /* 0x0000000908087212 */ /* 0x000fe200078e3cff */
[--C-:B------:R-:W-:Y:S01]  /*214c0*/  IMAD.X R9, RZ, RZ, R109.reuse, P1 ;  /* 0x000000ffff097224 */ /* 0x100fe200008e066d */
[C---:B------:R-:W-:Y:S02]  /*214d0*/  IADD3 R31, P5, R108.reuse, 0x4020, RZ ;  /* 0x000040206c1f7810 */ /* 0x040fe40007fbe0ff */
[----:B------:R-:W-:Y:S02]  /*214e0*/  IADD3 R15, P2, R108, 0x8000, RZ ;  /* 0x000080006c0f7810 */ /* 0x000fe40007f5e0ff */
[----:B------:R-:W-:Y:S01]  /*214f0*/  SEL R204, R204, UR4, P3 ;  /* 0x00000004cccc7c07 */ /* 0x000fe20009800000 */
[----:B------:R-:W-:Y:S05]  /*21500*/  WARPSYNC.ALL ;  /* 0x0000000000007948 */ /* 0x000fea0003800000 */
[C---:B------:R-:W-:Y:S01]  /*21510*/  IADD3 R125, P0, R108.reuse, 0x4040, RZ ;  /* 0x000040406c7d7810 */ /* 0x040fe20007f1e0ff */
[----:B------:R-:W-:Y:S01]  /*21520*/  ULDC.64 UR6, c[0x0][0xc08] ;  /* 0x0003020000067ab9 */ /* 0x000fe20000000a00 */
[----:B------:R-:W-:Y:S01]  /*21530*/  IADD3 R29, P1, R108, 0x4060, RZ ;  /* 0x000040606c1d7810 */ /* 0x000fe20007f3e0ff */
[----:B------:R-:W-:Y:S01]  /*21540*/  ULDC.64 UR4, c[0x0][0xc00] ;  /* 0x0003000000047ab9 */ /* 0x000fe20000000a00 */
[----:B------:R-:W-:Y:S01]  /*21550*/  LOP3.LUT R36, R36, R37, RZ, 0x3c, !PT ;  /* 0x0000002524247212 */ /* 0x000fe200078e3cff */
[----:B------:R-:W-:Y:S01]  /*21560*/  IMAD.X R37, RZ, RZ, R109, P4 ;  /* 0x000000ffff257224 */ /* 0x000fe200020e066d */
[----:B------:R-:W-:-:S02]  /*21570*/  LOP3.LUT R30, R31, 0x380, RZ, 0xc0, !PT ;  /* 0x000003801f1e7812 */ /* 0x000fc400078ec0ff */
[C---:B------:R-:W-:Y:S02]  /*21580*/  IADD3 R11, P4, R108.reuse, 0x8040, RZ ;  /* 0x000080406c0b7810 */ /* 0x040fe40007f9e0ff */
[----:B------:R-:W-:Y:S02]  /*21590*/  LOP3.LUT R14, R15, 0x380, RZ, 0xc0, !PT ;  /* 0x000003800f0e7812 */ /* 0x000fe400078ec0ff */
[----:B------:R-:W-:Y:S02]  /*215a0*/  LOP3.LUT R124, R125, 0x380, RZ, 0xc0, !PT ;  /* 0x000003807d7c7812 */ /* 0x000fe400078ec0ff */
[----:B------:R-:W-:Y:S02]  /*215b0*/  LOP3.LUT R28, R29, 0x380, RZ, 0xc0, !PT ;  /* 0x000003801d1c7812 */ /* 0x000fe400078ec0ff */
[----:B------:R-:W-:Y:S02]  /*215c0*/  LOP3.LUT R39, R108, 0x380, RZ, 0xc0, !PT ;  /* 0x000003806c277812 */ /* 0x000fe400078ec0ff */
[----:B------:R-:W-:-:S02]  /*215d0*/  SHF.R.U64 R30, R30, 0x3, RZ ;  /* 0x000000031e1e7819 */ /* 0x000fc400000012ff */
[----:B0-----:R-:W-:Y:S02]  /*215e0*/  LOP3.LUT R10, R11, 0x380, RZ, 0xc0, !PT ;  /* 0x000003800b0a7812 */ /* 0x001fe400078ec0ff */
[----:B------:R-:W-:Y:S02]  /*215f0*/  SHF.R.U64 R14, R14, 0x3, RZ ;  /* 0x000000030e0e7819 */ /* 0x000fe400000012ff */
[----:B------:R-:W-:Y:S02]  /*21600*/  SHF.R.U64 R124, R124, 0x3, RZ ;  /* 0x000000037c7c7819 */ /* 0x000fe400000012ff */
[----:B------:R-:W-:Y:S02]  /*21610*/  SHF.R.U64 R28, R28, 0x3, RZ ;  /* 0x000000031c1c7819 */ /* 0x000fe400000012ff */
[----:B------:R-:W-:Y:S02]  /*21620*/  SHF.R.U64 R39, R39, 0x3, RZ ;  /* 0x0000000327277819 */ /* 0x000fe400000012ff */
[----:B------:R-:W-:Y:S01]  /*21630*/  LOP3.LUT R30, R30, R31, RZ, 0x3c, !PT ;  /* 0x0000001f1e1e7212 */ /* 0x000fe200078e3cff */
[----:B------:R-:W-:Y:S01]  /*21640*/  IMAD.X R31, RZ, RZ, R109, P5 ;  /* 0x000000ffff1f7224 */ /* 0x000fe200028e066d */
[----:B------:R-:W-:-:S02]  /*21650*/  SHF.R.U64 R10, R10, 0x3, RZ ;  /* 0x000000030a0a7819 */ /* 0x000fc400000012ff */
[----:B------:R-:W-:Y:S01]  /*21660*/  LOP3.LUT R14, R14, R15, RZ, 0x3c, !PT ;  /* 0x0000000f0e0e7212 */ /* 0x000fe200078e3cff */
[--C-:B------:R-:W-:Y:S01]  /*21670*/  IMAD.X R15, RZ, RZ, R109.reuse, P2 ;  /* 0x000000ffff0f7224 */ /* 0x100fe200010e066d */
[----:B------:R-:W-:Y:S01]  /*21680*/  LOP3.LUT R124, R124, R125, RZ, 0x3c, !PT ;  /* 0x0000007d7c7c7212 */ /* 0x000fe200078e3cff */
[--C-:B------:R-:W-:Y:S01]  /*21690*/  IMAD.X R125, RZ, RZ, R109.reuse, P0 ;  /* 0x000000ffff7d7224 */ /* 0x100fe200000e066d */
[----:B------:R-:W-:Y:S01]  /*216a0*/  LOP3.LUT R28, R28, R29, RZ, 0x3c, !PT ;  /* 0x0000001d1c1c7212 */ /* 0x000fe200078e3cff */
[----:B------:R-:W-:Y:S01]  /*216b0*/  IMAD.X R29, RZ, RZ, R109, P1 ;  /* 0x000000ffff1d7224 */ /* 0x000fe200008e066d */
[C---:B------:R-:W-:Y:S02]  /*216c0*/  IADD3 R107, P5, R108.reuse, 0x8060, RZ ;  /* 0x000080606c6b7810 */ /* 0x040fe40007fbe0ff */
[C---:B------:R-:W-:Y:S02]  /*216d0*/  IADD3 R105, P2, R108.reuse, 0xc040, RZ ;  /* 0x0000c0406c697810 */ /* 0x040fe40007f5e0ff */
[----:B------:R-:W-:-:S02]  /*216e0*/  IADD3 R99, P0, R108, 0xc000, RZ ;  /* 0x0000c0006c637810 */ /* 0x000fc40007f1e0ff */
[----:B------:R-:W-:Y:S02]  /*216f0*/  IADD3 R97, P1, R108, 0xc020, RZ ;  /* 0x0000c0206c617810 */ /* 0x000fe40007f3e0ff */
[----:B------:R-:W-:Y:S01]  /*21700*/  LOP3.LUT R38, R39, R108, RZ, 0x3c, !PT ;  /* 0x0000006c27267212 */ /* 0x000fe200078e3cff */
[----:B------:R-:W-:Y:S01]  /*21710*/  IMAD.MOV.U32 R39, RZ, RZ, R109 ;  /* 0x000000ffff277224 */ /* 0x000fe200078e006d */
[----:B------:R-:W-:Y:S02]  /*21720*/  LOP3.LUT R10, R10, R11, RZ, 0x3c, !PT ;  /* 0x0000000b0a0a7212 */ /* 0x000fe400078e3cff */
[----:B------:R-:W-:Y:S02]  /*21730*/  IADD3.X R11, RZ, R109, RZ, P4, !PT ;  /* 0x0000006dff0b7210 */ /* 0x000fe400027fe4ff */
[----:B------:R-:W-:Y:S02]  /*21740*/  LOP3.LUT R106, R107, 0x380, RZ, 0xc0, !PT ;  /* 0x000003806b6a7812 */ /* 0x000fe400078ec0ff */
[----:B------:R-:W-:-:S02]  /*21750*/  LOP3.LUT R104, R105, 0x380, RZ, 0xc0, !PT ;  /* 0x0000038069687812 */ /* 0x000fc400078ec0ff */
[----:B------:R-:W-:Y:S02]  /*21760*/  LOP3.LUT R98, R99, 0x380, RZ, 0xc0, !PT ;  /* 0x0000038063627812 */ /* 0x000fe400078ec0ff */
[----:B------:R-:W-:Y:S02]  /*21770*/  LOP3.LUT R96, R97, 0x380, RZ, 0xc0, !PT ;  /* 0x0000038061607812 */ /* 0x000fe400078ec0ff */
[----:B------:R-:W-:Y:S02]  /*21780*/  F2FP.F16.F32.PACK_AB R53, R55, R54 ;  /* 0x000000363735723e */ /* 0x000fe400000000ff */
[----:B------:R-:W-:Y:S02]  /*21790*/  MOV R76, R38 ;  /* 0x00000026004c7202 */ /* 0x000fe40000000f00 */
[----:B------:R-:W-:Y:S02]  /*217a0*/  MOV R25, R24 ;  /* 0x0000001800197202 */ /* 0x000fe40000000f00 */
[----:B---3--:R-:W-:-:S02]  /*217b0*/  F2FP.F16.F32.PACK_AB R54, R5, R4 ;  /* 0x000000040536723e */ /* 0x008fc400000000ff */
[----:B------:R-:W-:Y:S01]  /*217c0*/  F2FP.F16.F32.PACK_AB R55, R7, R6 ;  /* 0x000000060737723e */ /* 0x000fe200000000ff */
[----:B------:R-:W-:Y:S01]  /*217d0*/  BAR.SYNC.DEFER_BLOCKING 0x1, 0x100 ;  /* 0x0044000000007b1d */ /* 0x000fe20000010000 */
[----:B------:R-:W-:Y:S02]  /*217e0*/  F2FP.F16.F32.PACK_AB R56, R57, R56 ;  /* 0x000000383938723e */ /* 0x000fe400000000ff */
[----:B------:R-:W-:Y:S02]  /*217f0*/  SHF.R.U64 R106, R106, 0x3, RZ ;  /* 0x000000036a6a7819 */ /* 0x000fe400000012ff */
[----:B------:R-:W-:Y:S02]  /*21800*/  SHF.R.U64 R104, R104, 0x3, RZ ;  /* 0x0000000368687819 */ /* 0x000fe400000012ff */
[----:B------:R-:W-:Y:S01]  /*21810*/  MOV R80, R8 ;  /* 0x0000000800507202 */ /* 0x000fe20000000f00 */
[----:B------:R-:W2:Y:S01]  /*21820*/  LDL.128 R4, [R1+0x270] ;  /* 0x0002700001047983 */ /* 0x000ea20000100c00 */
[----:B------:R-:W-:-:S02]  /*21830*/  MOV R124, R124 ;  /* 0x0000007c007c7202 */ /* 0x000fc40000000f00 */
[----:B------:R-:W-:Y:S02]  /*21840*/  MOV R24, R10 ;  /* 0x0000000a00187202 */ /* 0x000fe40000000f00 */
[----:B------:R-:W-:Y:S01]  /*21850*/  F2FP.F16.F32.PACK_AB R57, R59, R58 ;  /* 0x0000003a3b39723e */ /* 0x000fe200000000ff */
[----:B------:R-:W3:Y:S01]  /*21860*/  LDL.128 R8, [R1+0x280] ;  /* 0x0002800001087983 */ /* 0x000ee20000100c00 */
[----:B------:R-:W-:Y:S02]  /*21870*/  SHF.R.U64 R98, R98, 0x3, RZ ;  /* 0x0000000362627819 */ /* 0x000fe400000012ff */
[----:B------:R-:W-:Y:S02]  /*21880*/  SHF.R.U64 R96, R96, 0x3, RZ ;  /* 0x0000000360607819 */ /* 0x000fe400000012ff */
[----:B------:R-:W-:Y:S02]  /*21890*/  MOV R100, R30 ;  /* 0x0000001e00647202 */ /* 0x000fe40000000f00 */
[----:B------:R-:W-:-:S02]  /*218a0*/  MOV R125, R28 ;  /* 0x0000001c007d7202 */ /* 0x000fc40000000f00 */
[----:B------:R-:W-:Y:S01]  /*218b0*/  F2FP.F16.F32.PACK_AB R58, R33, R32 ;  /* 0x00000020213a723e */ /* 0x000fe200000000ff */
[----:B------:R-:W4:Y:S01]  /*218c0*/  LDL.128 R28, [R1+0x2a0] ;  /* 0x0002a000011c7983 */ /* 0x000f220000100c00 */
[----:B------:R-:W-:Y:S02]  /*218d0*/  F2FP.F16.F32.PACK_AB R59, R35, R34 ;  /* 0x00000022233b723e */ /* 0x000fe400000000ff */
[----:B------:R-:W-:Y:S01]  /*218e0*/  MOV R26, R36 ;  /* 0x00000024001a7202 */ /* 0x000fe20000000f00 */
[----:B------:R-:W4:Y:S01]  /*218f0*/  LDL.128 R32, [R1+0x2b0] ;  /* 0x0002b00001207983 */ /* 0x000f220000100c00 */
[----:B------:R-:W-:Y:S02]  /*21900*/  MOV R0, R14 ;  /* 0x0000000e00007202 */ /* 0x000fe40000000f00 */
[----:B------:R-:W-:Y:S01]  /*21910*/  MOV R3, R12 ;  /* 0x0000000c00037202 */ /* 0x000fe20000000f00 */
[----:B------:R-:W4:Y:S01]  /*21920*/  LDL.128 R36, [R1+0x2c0] ;  /* 0x0002c00001247983 */ /* 0x000f220000100c00 */
[----:B------:R-:W-:-:S02]  /*21930*/  F2FP.F16.F32.PACK_AB R92, R93, R92 ;  /* 0x0000005c5d5c723e */ /* 0x000fc400000000ff */
[----:B------:R-:W-:Y:S01]  /*21940*/  F2FP.F16.F32.PACK_AB R93, R95, R94 ;  /* 0x0000005e5f5d723e */ /* 0x000fe200000000ff */
[----:B------:R-:W4:Y:S01]  /*21950*/  LDL.128 R12, [R1+0x290] ;  /* 0x00029000010c7983 */ /* 0x000f220000100c00 */
[----:B------:R-:W-:Y:S01]  /*21960*/  LOP3.LUT R106, R106, R107, RZ, 0x3c, !PT ;  /* 0x0000006b6a6a7212 */ /* 0x000fe200078e3cff */
[--C-:B------:R-:W-:Y:S01]  /*21970*/  IMAD.X R107, RZ, RZ, R109.reuse, P5 ;  /* 0x000000ffff6b7224 */ /* 0x100fe200028e066d */
[----:B------:R-:W-:Y:S01]  /*21980*/  LOP3.LUT R104, R104, R105, RZ, 0x3c, !PT ;  /* 0x0000006968687212 */ /* 0x000fe200078e3cff */
[----:B------:R0:W-:Y:S01]  /*21990*/  STSM.16.M88.4 [R76], R52 ;  /* 0x000000344c007844 */ /* 0x0001e20000000200 */
[----:B------:R-:W-:Y:S01]  /*219a0*/  MOV R110, R110 ;  /* 0x0000006e006e7202 */ /* 0x000fe20000000f00 */
[--C-:B------:R-:W-:Y:S01]  /*219b0*/  IMAD.X R105, RZ, RZ, R109.reuse, P2 ;  /* 0x000000ffff697224 */ /* 0x100fe200010e066d */
[----:B------:R-:W-:Y:S02]  /*219c0*/  F2FP.F16.F32.PACK_AB R94, R73, R72 ;  /* 0x00000048495e723e */ /* 0x000fe400000000ff */
[----:B------:R-:W-:Y:S01]  /*219d0*/  F2FP.F16.F32.PACK_AB R95, R75, R74 ;  /* 0x0000004a4b5f723e */ /* 0x000fe200000000ff */
[----:B------:R1:W-:Y:S01]  /*219e0*/  STSM.16.M88.4 [R80], R56 ;  /* 0x0000003850007844 */ /* 0x0003e20000000200 */
[----:B------:R-:W-:Y:S01]  /*219f0*/  LOP3.LUT R98, R98, R99, RZ, 0x3c, !PT ;  /* 0x0000006362627212 */ /* 0x000fe200078e3cff */
[--C-:B------:R-:W-:Y:S01]  /*21a00*/  IMAD.X R99, RZ, RZ, R109.reuse, P0 ;  /* 0x000000ffff637224 */ /* 0x100fe200000e066d */
[----:B------:R-:W-:Y:S01]  /*21a10*/  LOP3.LUT R96, R96, R97, RZ, 0x3c, !PT ;  /* 0x0000006160607212 */ /* 0x000fe200078e3cff */
[----:B------:R-:W-:Y:S01]  /*21a20*/  IMAD.X R97, RZ, RZ, R109, P1 ;  /* 0x000000ffff617224 */ /* 0x000fe200008e066d */
[----:B------:R-:W-:Y:S01]  /*21a30*/  IADD3 R126, P3, R108, 0xc060, RZ ;  /* 0x0000c0606c7e7810 */ /* 0x000fe20007f7e0ff */
[----:B------:R-:W4:Y:S04]  /*21a40*/  LDL.128 R72, [R1+0x350] ;  /* 0x0003500001487983 */ /* 0x000f280000100c00 */
[----:B0-----:R-:W4:Y:S01]  /*21a50*/  LDL.128 R52, [R1+0x300] ;  /* 0x0003000001347983 */ /* 0x001f220000100c00 */
[----:B------:R-:W-:-:S03]  /*21a60*/  MOV R130, R106 ;  /* 0x0000006a00827202 */ /* 0x000fc60000000f00 */
[----:B------:R-:W4:Y:S01]  /*21a70*/  LDL.128 R76, [R1+0x360] ;  /* 0x00036000014c7983 */ /* 0x000f220000100c00 */
[----:B------:R-:W-:-:S03]  /*21a80*/  MOV R129, R104 ;  /* 0x0000006800817202 */ /* 0x000fc60000000f00 */
[----:B-1----:R-:W4:Y:S01]  /*21a90*/  LDL.128 R56, [R1+0x310] ;  /* 0x0003100001387983 */ /* 0x002f220000100c00 */
[----:B------:R-:W-:-:S03]  /*21aa0*/  MOV R131, R98 ;  /* 0x0000006200837202 */ /* 0x000fc60000000f00 */
[----:B------:R0:W-:Y:S01]  /*21ab0*/  STSM.16.M88.4 [R110], R92 ;  /* 0x0000005c6e007844 */ /* 0x0001e20000000200 */
[----:B------:R-:W-:Y:S01]  /*21ac0*/  MOV R128, R96 ;  /* 0x0000006000807202 */ /* 0x000fe20000000f00 */
[----:B------:R-:W-:Y:S02]  /*21ad0*/  IMAD.X R127, RZ, RZ, R109, P3 ;  /* 0x000000ffff7f7224 */ /* 0x000fe400018e066d */
[----:B------:R-:W4:Y:S04]  /*21ae0*/  LDL.128 R80, [R1+0x370] ;  /* 0x0003700001507983 */ /* 0x000f280000100c00 */
[----:B------:R-:W4:Y:S04]  /*21af0*/  LDL.128 R104, [R1+0x3c0] ;  /* 0x0003c00001687983 */ /* 0x000f280000100c00 */
[----:B------:R-:W4:Y:S04]  /*21b00*/  LDL.128 R96, [R1+0x3b0] ;  /* 0x0003b00001607983 */ /* 0x000f280000100c00 */
[----:B0-----:R-:W4:Y:S04]  /*21b10*/  LDL.128 R92, [R1+0x3a0] ;  /* 0x0003a000015c7983 */ /* 0x001f280000100c00 */
[----:B------:R-:W4:Y:S01]  /*21b20*/  LDL.128 R108, [R1+0x3d0] ;  /* 0x0003d000016c7983 */ /* 0x000f220000100c00 */
[----:B------:R-:W-:-:S02]  /*21b30*/  ISETP.NE.U32.AND P0, PT, RZ, UR6, PT ;  /* 0x00000006ff007c0c */ /* 0x000fc4000bf05070 */
[----:B------:R-:W-:Y:S02]  /*21b40*/  F2FP.F16.F32.PACK_AB R120, R121, R120 ;  /* 0x000000787978723e */ /* 0x000fe400000000ff */
[----:B------:R-:W-:Y:S02]  /*21b50*/  F2FP.F16.F32.PACK_AB R121, R123, R122 ;  /* 0x0000007a7b79723e */ /* 0x000fe400000000ff */
[----:B------:R-:W-:Y:S02]  /*21b60*/  LOP3.LUT R133, R126, 0x380, RZ, 0xc0, !PT ;  /* 0x000003807e857812 */ /* 0x000fe400078ec0ff */
[----:B------:R-:W-:Y:S02]  /*21b70*/  ISETP.NE.AND.EX P0, PT, RZ, UR7, PT, P0 ;  /* 0x00000007ff007c0c */ /* 0x000fe4000bf05300 */
[----:B------:R-:W-:Y:S02]  /*21b80*/  F2FP.F16.F32.PACK_AB R44, R45, R44 ;  /* 0x0000002c2d2c723e */ /* 0x000fe400000000ff */
[----:B------:R-:W-:-:S02]  /*21b90*/  F2FP.F16.F32.PACK_AB R45, R47, R46 ;  /* 0x0000002e2f2d723e */ /* 0x000fc400000000ff */
[----:B------:R-:W-:Y:S02]  /*21ba0*/  SHF.R.U64 R133, R133, 0x3, RZ ;  /* 0x0000000385857819 */ /* 0x000fe400000012ff */
        /* <DEDUP_REMOVED lines=9> */
[----:B------:R-:W-:Y:S02]  /*21c40*/  LOP3.LUT R126, R133, R126, RZ, 0x3c, !PT ;  /* 0x0000007e857e7212 */ /* 0x000fe400078e3cff */
[----:B------:R-:W-:-:S02]  /*21c50*/  F2FP.F16.F32.PACK_AB R85, R87, R86 ;  /* 0x000000565755723e */ /* 0x000fc400000000ff */
[----:B------:R-:W-:Y:S02]  /*21c60*/  F2FP.F16.F32.PACK_AB R86, R89, R88 ;  /* 0x000000585956723e */ /* 0x000fe400000000ff */
[----:B------:R-:W-:Y:S02]  /*21c70*/  F2FP.F16.F32.PACK_AB R87, R91, R90 ;  /* 0x0000005a5b57723e */ /* 0x000fe400000000ff */
[----:B------:R-:W-:Y:S02]  /*21c80*/  F2FP.F16.F32.PACK_AB R112, R113, R112 ;  /* 0x000000707170723e */ /* 0x000fe400000000ff */
[----:B------:R-:W-:Y:S02]  /*21c90*/  F2FP.F16.F32.PACK_AB R113, R115, R114 ;  /* 0x000000727371723e */ /* 0x000fe400000000ff */
[----:B------:R-:W-:Y:S02]  /*21ca0*/  MOV R126, R126 ;  /* 0x0000007e007e7202 */ /* 0x000fe40000000f00 */
[----:B------:R-:W-:-:S02]  /*21cb0*/  F2FP.F16.F32.PACK_AB R114, R117, R116 ;  /* 0x000000747572723e */ /* 0x000fc400000000ff */
[----:B------:R-:W-:Y:S02]  /*21cc0*/  F2FP.F16.F32.PACK_AB R115, R119, R118 ;  /* 0x000000767773723e */ /* 0x000fe400000000ff */
[----:B------:R-:W-:-:S04]  /*21cd0*/  ISETP.NE.U32.AND P1, PT, RZ, UR4, PT ;  /* 0x00000004ff007c0c */ /* 0x000fc8000bf25070 */
[----:B------:R-:W-:Y:S01]  /*21ce0*/  ISETP.NE.AND.EX P1, PT, RZ, UR5, PT, P1 ;  /* 0x00000005ff007c0c */ /* 0x000fe2000bf25310 */
[----:B------:R-:W-:Y:S01]  /*21cf0*/  ULDC UR6, c[0x0][0xa88] ;  /* 0x0002a20000067ab9 */ /* 0x000fe20000000800 */
[----:B--2---:R-:W-:Y:S02]  /*21d00*/  F2FP.F16.F32.PACK_AB R122, R5, R4 ;  /* 0x00000004057a723e */ /* 0x004fe400000000ff */
[----:B------:R-:W-:Y:S01]  /*21d10*/  F2FP.F16.F32.PACK_AB R123, R7, R6 ;  /* 0x00000006077b723e */ /* 0x000fe200000000ff */
[----:B------:R-:W0:Y:S01]  /*21d20*/  LDC.64 R4, c[0x0][0xc00] ;  /* 0x00030000ff047b82 */ /* 0x000e220000000a00 */
[----:B---3--:R-:W-:Y:S02]  /*21d30*/  F2FP.F16.F32.PACK_AB R8, R9, R8 ;  /* 0x000000080908723e */ /* 0x008fe400000000ff */
[----:B------:R-:W-:Y:S01]  /*21d40*/  F2FP.F16.F32.PACK_AB R9, R11, R10 ;  /* 0x0000000a0b09723e */ /* 0x000fe200000000ff */
[----:B------:R-:W-:Y:S04]  /*21d50*/  STSM.16.M88.4 [R25], R120 ;  /* 0x0000007819007844 */ /* 0x000fe80000000200 */
[----:B------:R-:W1:Y:S01]  /*21d60*/  @P0 LDC.64 R6, c[0x0][0xc08] ;  /* 0x00030200ff060b82 */ /* 0x000e620000000a00 */
[----:B----4-:R-:W-:-:S02]  /*21d70*/  F2FP.F16.F32.PACK_AB R28, R29, R28 ;  /* 0x0000001c1d1c723e */ /* 0x010fc400000000ff */
        /* <DEDUP_REMOVED lines=9> */
[----:B------:R2:W-:Y:S04]  /*21e10*/  STSM.16.M88.4 [R26], R8 ;  /* 0x000000081a007844 */ /* 0x0005e80000000200 */
[----:B------:R-:W-:Y:S04]  /*21e20*/  STSM.16.M88.4 [R100], R28 ;  /* 0x0000001c64007844 */ /* 0x000fe80000000200 */
[----:B------:R-:W-:Y:S01]  /*21e30*/  STSM.16.M88.4 [R124], R36 ;  /* 0x000000247c007844 */ /* 0x000fe20000000200 */
        /* <DEDUP_REMOVED lines=13> */
[----:B------:R-:W-:Y:S01]  /*21f10*/  F2FP.F16.F32.PACK_AB R105, R107, R106 ;  /* 0x0000006a6b69723e */ /* 0x000fe200000000ff */
[----:B------:R3:W-:Y:S01]  /*21f20*/  STSM.16.M88.4 [R3], R60 ;  /* 0x0000003c03007844 */ /* 0x0007e20000000200 */
[----:B------:R-:W-:-:S02]  /*21f30*/  F2FP.F16.F32.PACK_AB R92, R93, R92 ;  /* 0x0000005c5d5c723e */ /* 0x000fc400000000ff */
[----:B------:R-:W-:Y:S02]  /*21f40*/  F2FP.F16.F32.PACK_AB R93, R95, R94 ;  /* 0x0000005e5f5d723e */ /* 0x000fe400000000ff */
[----:B------:R-:W-:Y:S02]  /*21f50*/  F2FP.F16.F32.PACK_AB R94, R97, R96 ;  /* 0x00000060615e723e */ /* 0x000fe400000000ff */
[----:B------:R-:W-:Y:S01]  /*21f60*/  F2FP.F16.F32.PACK_AB R95, R99, R98 ;  /* 0x00000062635f723e */ /* 0x000fe200000000ff */
[----:B------:R4:W-:Y:S01]  /*21f70*/  STSM.16.M88.4 [R24], R68 ;  /* 0x0000004418007844 */ /* 0x0009e20000000200 */
[----:B------:R-:W-:Y:S02]  /*21f80*/  F2FP.F16.F32.PACK_AB R106, R109, R108 ;  /* 0x0000006c6d6a723e */ /* 0x000fe400000000ff */
[----:B------:R-:W-:Y:S01]  /*21f90*/  F2FP.F16.F32.PACK_AB R107, R111, R110 ;  /* 0x0000006e6f6b723e */ /* 0x000fe200000000ff */
[----:B------:R4:W-:Y:S01]  /*21fa0*/  STSM.16.M88.4 [R130], R76 ;  /* 0x0000004c82007844 */ /* 0x0009e20000000200 */
[----:B--2---:R-:W-:Y:S01]  /*21fb0*/  IMAD.MOV.U32 R8, RZ, RZ, RZ ;  /* 0x000000ffff087224 */ /* 0x004fe200078e00ff */
[----:B---3--:R-:W2:Y:S02]  /*21fc0*/  LDC R3, c[0x0][0xbe8] ;  /* 0x0002fa00ff037b82 */ /* 0x008ea40000000800 */
[----:B------:R4:W-:Y:S04]  /*21fd0*/  STSM.16.M88.4 [R131], R84 ;  /* 0x0000005483007844 */ /* 0x0009e80000000200 */
[----:B------:R4:W-:Y:S04]  /*21fe0*/  STSM.16.M88.4 [R128], R92 ;  /* 0x0000005c80007844 */ /* 0x0009e80000000200 */
[----:B------:R4:W-:Y:S04]  /*21ff0*/  STSM.16.M88.4 [R129], R104 ;  /* 0x0000006881007844 */ /* 0x0009e80000000200 */
[----:B------:R4:W-:Y:S01]  /*22000*/  STSM.16.M88.4 [R126], R112 ;  /* 0x000000707e007844 */ /* 0x0009e20000000200 */
[----:B------:R-:W-:-:S02]  /*22010*/  IMAD.U32 R0, RZ, RZ, UR6 ;  /* 0x00000006ff007e24 */ /* 0x000fc4000f8e00ff */
[C---:B0-----:R-:W-:Y:S01]  /*22020*/  IMAD.WIDE R4, R208.reuse, 0x4, R4 ;  /* 0x00000004d0047825 */ /* 0x041fe200078e0204 */
[----:B------:R-:W-:Y:S03]  /*22030*/  BAR.SYNC.DEFER_BLOCKING 0x1, 0x100 ;  /* 0x0044000000007b1d */ /* 0x000fe60000010000 */
[----:B-1----:R-:W-:-:S03]  /*22040*/  @P0 IMAD.WIDE R6, R208, 0x4, R6 ;  /* 0x00000004d0060825 */ /* 0x002fc600078e0206 */
[----:B------:R4:W5:Y:S04]  /*22050*/  @P1 LDG.E R8, desc[UR42][R4.64] ;  /* 0x0000002a04081981 */ /* 0x000968000c1e1900 */
[----:B------:R4:W5:Y:S01]  /*22060*/  @P0 LDG.E R0, desc[UR42][R6.64] ;  /* 0x0000002a06000981 */ /* 0x000962000c1e1900 */
[----:B------:R-:W-:Y:S05]  /*22070*/  @P0 BRA `(.L_x_12177) ;  /* 0x0000000000100947 */ /* 0x000fea0003800000 */
[----:B------:R-:W-:Y:S05]  /*22080*/  @!P1 BRA `(.L_x_12177) ;  /* 0x00000000000c9947 */ /* 0x000fea0003800000 */
[----:B----4-:R-:W3:Y:S04]  /*22090*/  LDG.E R7, desc[UR42][R4.64] ;  /* 0x0000002a04077981 */ /* 0x010ee8000c1e1900 */
[----:B-----5:R-:W3:Y:S02]  /*220a0*/  LDG.E R0, desc[UR42][R4.64+0x4] ;  /* 0x0000042a04007981 */ /* 0x020ee4000c1e1900 */
[----:B---3--:R-:W-:-:S07]  /*220b0*/  IMAD.IADD R0, R0, 0x1, -R7 ;  /* 0x0000000100007824 */ /* 0x008fce00078e0a07 */
.L_x_12177:
[----:B----4-:R-:W3:Y:S04]  /*220c0*/  LDL R4, [R1+0x428] ;  /* 0x0004280001047983 */ /* 0x010ee80000100800 */
[----:B------:R-:W4:Y:S01]  /*220d0*/  LDL R28, [R1+0x434] ;  /* 0x00043400011c7983 */ /* 0x000f220000100800 */
[----:B--2--5:R-:W-:Y:S02]  /*220e0*/  IMAD R0, R0, R3, RZ ;  /* 0x0000000300007224 */ /* 0x024fe400078e02ff */
[----:B------:R-:W-:Y:S01]  /*220f0*/  IMAD.IADD R37, R196, 0x1, R203 ;  /* 0x00000001c4257824 */ /* 0x000fe200078e02cb */
[----:B------:R-:W-:Y:S01]  /*22100*/  ISETP.GT.AND P3, PT, R204, 0x1, PT ;  /* 0x00000001cc00780c */ /* 0x000fe20003f64270 */
[----:B------:R-:W-:Y:S01]  /*22110*/  IMAD.MOV.U32 R9, RZ, RZ, 0x9b8 ;  /* 0x000009b8ff097424 */ /* 0x000fe200078e00ff */
[----:B------:R-:W-:Y:S01]  /*22120*/  ISETP.NE.AND P2, PT, R3, 0x1, PT ;  /* 0x000000010300780c */ /* 0x000fe20003f45270 */
[----:B------:R-:W0:Y:S03]  /*22130*/  LDC.64 R24, c[0x0][0xba8] ;  /* 0x0002ea00ff187b82 */ /* 0x000e260000000a00 */
[----:B------:R-:W-:-:S05]  /*22140*/  SEL R9, R9, 0x978, P3 ;  /* 0x0000097809097807 */ /* 0x000fca0001800000 */
[----:B------:R-:W1:Y:S08]  /*22150*/  LDC.64 R6, c[0x0][R9+0x220] ;  /* 0x0000880009067b82 */ /* 0x000e700000000a00 */
[----:B------:R2:W2:Y:S08]  /*22160*/  LDC.64 R12, c[0x0][R9+0x218] ;  /* 0x00008600090c7b82 */ /* 0x0004b00000000a00 */
[----:B------:R2:W2:Y:S01]  /*22170*/  LDC.64 R10, c[0x0][R9+0x210] ;  /* 0x00008400090a7b82 */ /* 0x0004a20000000a00 */
[----:B------:R-:W-:-:S07]  /*22180*/  ISETP.NE.U32.AND P1, PT, RZ, UR4, PT ;  /* 0x00000004ff007c0c */ /* 0x000fce000bf25070 */
[----:B------:R-:W2:Y:S01]  /*22190*/  @P2 LDC R14, c[0x0][0xbec] ;  /* 0x0002fb00ff0e2b82 */ /* 0x000ea20000000800 */
[----:B------:R-:W-:-:S07]  /*221a0*/  ISETP.NE.AND.EX P1, PT, RZ, UR5, PT, P1 ;  /* 0x00000005ff007c0c */ /* 0x000fce000bf25310 */
[----:B------:R-:W2:Y:S01]  /*221b0*/  @P2 LDC R39, c[0x0][0xbf0] ;  /* 0x0002fc00ff272b82 */ /* 0x000ea20000000800 */
[----:B------:R-:W-:Y:S02]  /*221c0*/  SHF.R.S32.HI R26, RZ, 0x1f, R208 ;  /* 0x0000001fff1a7819 */ /* 0x000fe400000114d0 */
[----:B------:R-:W-:Y:S02]  /*221d0*/  SEL R15, R208, RZ, !P1 ;  /* 0x000000ffd00f7207 */ /* 0x000fe40004800000 */
[----:B---3--:R-:W-:-:S03]  /*221e0*/  LOP3.LUT P0, RZ, R4, 0x3, RZ, 0xc0, !PT ;  /* 0x0000000304ff7812 */ /* 0x008fc6000780c0ff */
[----:B0-----:R-:W0:Y:S01]  /*221f0*/  @!P3 LDC R24, c[0x0][0xb50] ;  /* 0x0002d400ff18bb82 */ /* 0x001e220000000800 */
[----:B------:R-:W-:Y:S01]  /*22200*/  ISETP.GE.OR P4, PT, R37, R0, P0 ;  /* 0x000000002500720c */ /* 0x000fe20000786670 */
[----:B----4-:R-:W-:-:S06]  /*22210*/  IMAD.IADD R41, R28, 0x1, R203 ;  /* 0x000000011c297824 */ /* 0x010fcc00078e02cb */
[----:B------:R-:W3:Y:S06]  /*22220*/  @!P3 LDC R25, c[0x0][0xb54] ;  /* 0x0002d500ff19bb82 */ /* 0x000eec0000000800 */
[----:B------:R-:W4:Y:S02]  /*22230*/  @!P4 LDL R31, [R1+0x1e0] ;  /* 0x0001e000011fc983 */ /* 0x000f240000100800 */
[----:B------:R2:W0:Y:S01]  /*22240*/  LDC.64 R4, c[0x0][R9+0x228] ;  /* 0x00008a0009047b82 */ /* 0x0004220000000a00 */
[----:B------:R-:W-:Y:S01]  /*22250*/  SEL R29, R26, RZ, !P1 ;  /* 0x000000ff1a1d7207 */ /* 0x000fe20004800000 */
[----:B-1----:R-:W-:-:S02]  /*22260*/  IMAD R7, R7, R15, RZ ;  /* 0x0000000f07077224 */ /* 0x002fc400078e02ff */
[----:B--2---:R-:W-:-:S04]  /*22270*/  @P2 IMAD.HI.U32 R14, R41, R14, RZ ;  /* 0x0000000e290e2227 */ /* 0x004fc800078e00ff */
[C---:B------:R-:W-:Y:S01]  /*22280*/  IMAD R35, R6.reuse, R29, R7 ;  /* 0x0000001d06237224 */ /* 0x040fe200078e0207 */
[----:B------:R-:W-:Y:S01]  /*22290*/  SEL R29, R209, RZ, P3 ;  /* 0x000000ffd11d7207 */ /* 0x000fe20001800000 */
[----:B------:R-:W-:Y:S01]  /*222a0*/  IMAD.WIDE.U32 R6, R6, R15, RZ ;  /* 0x0000000f06067225 */ /* 0x000fe200078e00ff */
[----:B------:R-:W-:-:S03]  /*222b0*/  SHF.R.S32.HI R9, RZ, 0x1f, R8 ;  /* 0x0000001fff097819 */ /* 0x000fc60000011408 */
[-C--:B------:R-:W-:Y:S02]  /*222c0*/  IMAD R33, R13, R153.reuse, RZ ;  /* 0x000000990d217224 */ /* 0x080fe400078e02ff */
[----:B------:R-:W-:-:S04]  /*222d0*/  IMAD.WIDE.U32 R12, R12, R153, RZ ;  /* 0x000000990c0c7225 */ /* 0x000fc800078e00ff */
[----:B------:R-:W-:Y:S01]  /*222e0*/  IMAD.IADD R35, R7, 0x1, R35 ;  /* 0x0000000107237824 */ /* 0x000fe200078e0223 */
[----:B------:R-:W-:Y:S01]  /*222f0*/  IADD3 R6, P1, P5, R6, R12, R8 ;  /* 0x0000000c06067210 */ /* 0x000fe20007d3e008 */
[----:B------:R-:W-:Y:S01]  /*22300*/  IMAD.MOV.U32 R7, RZ, RZ, R41 ;  /* 0x000000ffff077224 */ /* 0x000fe200078e0029 */
[----:B------:R-:W-:Y:S01]  /*22310*/  @P2 SHF.R.U32.HI R7, RZ, R39, R14 ;  /* 0x00000027ff072219 */ /* 0x000fe2000001160e */
[----:B------:R-:W-:-:S03]  /*22320*/  IMAD.IADD R26, R13, 0x1, R33 ;  /* 0x000000010d1a7824 */ /* 0x000fc600078e0221 */
[----:B------:R-:W-:Y:S02]  /*22330*/  IADD3 R14, -R7, RZ, RZ ;  /* 0x000000ff070e7210 */ /* 0x000fe40007ffe1ff */
[----:B------:R-:W-:Y:S01]  /*22340*/  IADD3.X R12, R35, R26, R9, P1, P5 ;  /* 0x0000001a230c7210 */ /* 0x000fe20000fea409 */
[-C--:B0-----:R-:W-:Y:S02]  /*22350*/  IMAD R13, R5, R29.reuse, RZ ;  /* 0x0000001d050d7224 */ /* 0x081fe400078e02ff */
[----:B------:R-:W-:-:S04]  /*22360*/  IMAD.WIDE.U32 R4, R4, R29, RZ ;  /* 0x0000001d04047225 */ /* 0x000fc800078e00ff */
[----:B------:R-:W-:Y:S01]  /*22370*/  IMAD.IADD R13, R5, 0x1, R13 ;  /* 0x00000001050d7824 */ /* 0x000fe200078e020d */
        /* <DEDUP_REMOVED lines=8> */
[C---:B------:R-:W-:Y:S01]  /*22400*/  LEA R24, P1, R4.reuse, R24, 0x2 ;  /* 0x0000001804187211 */ /* 0x040fe200078210ff */
[----:B------:R-:W-:Y:S02]  /*22410*/  VIADD R7, R37, 0x8 ;  /* 0x0000000825077836 */ /* 0x000fe40000000000 */
[----:B------:R-:W-:Y:S02]  /*22420*/  IMAD.IADD R5, R5, 0x1, R13 ;  /* 0x0000000105057824 */ /* 0x000fe400078e020d */
[----:B------:R-:W-:Y:S01]  /*22430*/  SHFL.IDX PT, R10, R24, RZ, 0x1c1f ;  /* 0x001c1fff180a7589 */ /* 0x000fe200000e0000 */
[----:B------:R-:W-:Y:S02]  /*22440*/  ISETP.GE.OR P0, PT, R7, R0, P0 ;  /* 0x000000000700720c */ /* 0x000fe40000706670 */
[----:B---3--:R-:W-:-:S05]  /*22450*/  LEA.HI.X R25, R4, R25, R5, 0x2, P1 ;  /* 0x0000001904197211 */ /* 0x008fca00008f1405 */
[----:B------:R-:W4:Y:S04]  /*22460*/  SHFL.IDX PT, R11, R25, RZ, 0x1c1f ;  /* 0x001c1fff190b7589 */ /* 0x000f2800000e0000 */
[----:B----4-:R-:W-:Y:S04]  /*22470*/  @!P4 ST.E desc[UR42][R10.64], R31 ;  /* 0x0000001f0a00c985 */ /* 0x010fe8000c10192a */
[----:B------:R-:W2:Y:S04]  /*22480*/  @!P0 LDL R13, [R1+0x1e4] ;  /* 0x0001e400010d8983 */ /* 0x000ea80000100800 */
[----:B------:R-:W-:Y:S04]  /*22490*/  SHFL.IDX PT, R4, R24, 0x1, 0x1c1f ;  /* 0x003c1f0018047f89 */ /* 0x000fe800000e0000 */
[----:B------:R-:W2:Y:S04]  /*224a0*/  SHFL.IDX PT, R5, R25, 0x1, 0x1c1f ;  /* 0x003c1f0019057f89 */ /* 0x000ea800000e0000 */
[----:B--2---:R0:W-:Y:S01]  /*224b0*/  @!P0 ST.E desc[UR42][R4.64], R13 ;  /* 0x0000000d04008985 */ /* 0x0041e2000c10192a */
[----:B------:R-:W-:Y:S05]  /*224c0*/  @P3 BRA `(.L_x_12178) ;  /* 0x0000001000383947 */ /* 0x000fea0003800000 */
[----:B------:R-:W1:Y:S01]  /*224d0*/  S2R R28, SR_TID.X ;  /* 0x00000000001c7919 */ /* 0x000e620000002100 */
[----:B0-----:R-:W0:Y:S01]  /*224e0*/  @P2 LDC R13, c[0x0][0xbec] ;  /* 0x0002fb00ff0d2b82 */ /* 0x001e220000000800 */
[----:B------:R-:W-:Y:S01]  /*224f0*/  ULDC.64 UR4, c[0x0][0xaa0] ;  /* 0x0002a80000047ab9 */ /* 0x000fe20000000a00 */
[C---:B-1----:R-:W-:Y:S02]  /*22500*/  VIADD R88, R28.reuse, 0xffffff80 ;  /* 0xffffff801c587836 */ /* 0x042fe40000000000 */
[----:B------:R-:W-:-:S03]  /*22510*/  VIADD R89, R28, 0xffffff80 ;  /* 0xffffff801c597836 */ /* 0x000fc60000000000 */
[----:B------:R-:W-:-:S04]  /*22520*/  SHF.R.S32.HI R88, RZ, 0x1f, R88 ;  /* 0x0000001fff587819 */ /* 0x000fc80000011458 */
[----:B------:R-:W-:-:S04]  /*22530*/  LEA.HI R88, R88, R89, RZ, 0x3 ;  /* 0x0000005958587211 */ /* 0x000fc800078f18ff */
[----:B------:R-:W-:-:S05]  /*22540*/  SHF.R.S32.HI R88, RZ, 0x3, R88 ;  /* 0x00000003ff587819 */ /* 0x000fca0000011458 */
[----:B------:R-:W-:-:S04]  /*22550*/  IMAD R5, R88, 0x40, R187 ;  /* 0x0000004058057824 */ /* 0x000fc800078e02bb */
[----:B------:R-:W-:-:S03]  /*22560*/  IMAD.WIDE R20, R5, 0x2, R20 ;  /* 0x0000000205147825 */ /* 0x000fc600078e0214 */
[C---:B------:R-:W-:Y:S02]  /*22570*/  IADD3 R29, P0, R20.reuse, 0x1000, RZ ;  /* 0x00001000141d7810 */ /* 0x040fe40007f1e0ff */
[C---:B------:R-:W-:Y:S02]  /*22580*/  IADD3 R33, P1, R20.reuse, 0x2000, RZ ;  /* 0x0000200014217810 */ /* 0x040fe40007f3e0ff */
[C---:B------:R-:W-:Y:S02]  /*22590*/  IADD3 R37, P3, R20.reuse, 0x3000, RZ ;  /* 0x0000300014257810 */ /* 0x040fe40007f7e0ff */
[----:B------:R-:W-:Y:S02]  /*225a0*/  IADD3 R41, P4, R20, 0x4000, RZ ;  /* 0x0000400014297810 */ /* 0x000fe40007f9e0ff */
[----:B------:R-:W-:Y:S02]  /*225b0*/  LOP3.LUT R28, R29, 0x380, RZ, 0xc0, !PT ;  /* 0x000003801d1c7812 */ /* 0x000fe400078ec0ff */
[----:B------:R-:W-:-:S02]  /*225c0*/  LOP3.LUT R32, R33, 0x380, RZ, 0xc0, !PT ;  /* 0x0000038021207812 */ /* 0x000fc400078ec0ff */
[----:B------:R-:W-:Y:S02]  /*225d0*/  LOP3.LUT R36, R37, 0x380, RZ, 0xc0, !PT ;  /* 0x0000038025247812 */ /* 0x000fe400078ec0ff */
[----:B------:R-:W-:Y:S02]  /*225e0*/  LOP3.LUT R40, R41, 0x380, RZ, 0xc0, !PT ;  /* 0x0000038029287812 */ /* 0x000fe400078ec0ff */
[----:B------:R-:W-:Y:S02]  /*225f0*/  SHF.R.U64 R28, R28, 0x3, RZ ;  /* 0x000000031c1c7819 */ /* 0x000fe400000012ff */
[----:B------:R-:W-:Y:S02]  /*22600*/  SHF.R.U64 R32, R32, 0x3, RZ ;  /* 0x0000000320207819 */ /* 0x000fe400000012ff */
[----:B------:R-:W-:Y:S02]  /*22610*/  IADD3 R45, P5, R20, 0x5000, RZ ;  /* 0x00005000142d7810 */ /* 0x000fe40007fbe0ff */
[----:B------:R-:W-:-:S02]  /*22620*/  SHF.R.U64 R36, R36, 0x3, RZ ;  /* 0x0000000324247819 */ /* 0x000fc400000012ff */
[----:B------:R-:W-:Y:S02]  /*22630*/  SHF.R.U64 R40, R40, 0x3, RZ ;  /* 0x0000000328287819 */ /* 0x000fe400000012ff */
[----:B------:R-:W-:Y:S01]  /*22640*/  LOP3.LUT R28, R28, R29, RZ, 0x3c, !PT ;  /* 0x0000001d1c1c7212 */ /* 0x000fe200078e3cff */
[--C-:B------:R-:W-:Y:S01]  /*22650*/  IMAD.X R29, RZ, RZ, R21.reuse, P0 ;  /* 0x000000ffff1d7224 */ /* 0x100fe200000e0615 */
[----:B------:R-:W-:Y:S01]  /*22660*/  LOP3.LUT R32, R32, R33, RZ, 0x3c, !PT ;  /* 0x0000002120207212 */ /* 0x000fe200078e3cff */
[--C-:B------:R-:W-:Y:S01]  /*22670*/  IMAD.X R33, RZ, RZ, R21.reuse, P1 ;  /* 0x000000ffff217224 */ /* 0x100fe200008e0615 */
[----:B------:R-:W-:Y:S02]  /*22680*/  LOP3.LUT R44, R45, 0x380, RZ, 0xc0, !PT ;  /* 0x000003802d2c7812 */ /* 0x000fe400078ec0ff */
[----:B------:R-:W-:Y:S01]  /*22690*/  LOP3.LUT R36, R36, R37, RZ, 0x3c, !PT ;  /* 0x0000002524247212 */ /* 0x000fe200078e3cff */
[--C-:B------:R-:W-:Y:S01]  /*226a0*/  IMAD.X R37, RZ, RZ, R21.reuse, P3 ;  /* 0x000000ffff257224 */ /* 0x100fe200018e0615 */
[----:B------:R-:W-:Y:S01]  /*226b0*/  LOP3.LUT R40, R40, R41, RZ, 0x3c, !PT ;  /* 0x0000002928287212 */ /* 0x000fe200078e3cff */
[----:B------:R-:W-:Y:S01]  /*226c0*/  IMAD.X R41, RZ, RZ, R21, P4 ;  /* 0x000000ffff297224 */ /* 0x000fe200020e0615 */
[C---:B------:R-:W-:Y:S01]  /*226d0*/  IADD3 R49, P0, R20.reuse, 0x6000, RZ ;  /* 0x0000600014317810 */ /* 0x040fe20007f1e0ff */
[----:B------:R-:W-:Y:S01]  /*226e0*/  IMAD R9, R9, UR4, RZ ;  /* 0x0000000409097c24 */ /* 0x000fe2000f8e02ff */
[C---:B------:R-:W-:Y:S01]  /*226f0*/  IADD3 R53, P1, R20.reuse, 0x7000, RZ ;  /* 0x0000700014357810 */ /* 0x040fe20007f3e0ff */
[----:B------:R-:W-:Y:S01]  /*22700*/  IMAD R10, R205, 0x20, R88 ;  /* 0x00000020cd0a7824 */ /* 0x000fe200078e0258 */
[C---:B------:R-:W-:Y:S01]  /*22710*/  IADD3 R57, P3, R20.reuse, 0x8000, RZ ;  /* 0x0000800014397810 */ /* 0x040fe20007f7e0ff */
[----:B------:R-:W5:Y:S01]  /*22720*/  LD.E.128 R28, desc[UR42][R28.64] ;  /* 0x0000002a1c1c7980 */ /* 0x000f62000c101d00 */
[----:B------:R-:W-:-:S02]  /*22730*/  IADD3 R61, P4, R20, 0x9000, RZ ;  /* 0x00009000143d7810 */ /* 0x000fc40007f9e0ff */
[----:B------:R-:W-:Y:S01]  /*22740*/  SHF.R.U64 R44, R44, 0x3, RZ ;  /* 0x000000032c2c7819 */ /* 0x000fe200000012ff */
        /* <DEDUP_REMOVED lines=9> */
[----:B------:R-:W-:-:S02]  /*227e0*/  SHF.R.U64 R48, R48, 0x3, RZ ;  /* 0x0000000330307819 */ /* 0x000fc400000012ff */
[----:B------:R-:W-:Y:S02]  /*227f0*/  IADD3 R65, P5, R20, 0xa000, RZ ;  /* 0x0000a00014417810 */ /* 0x000fe40007fbe0ff */
[----:B------:R-:W-:Y:S02]  /*22800*/  SHF.R.U64 R52, R52, 0x3, RZ ;  /* 0x0000000334347819 */ /* 0x000fe400000012ff */
[----:B------:R-:W-:Y:S01]  /*22810*/  LOP3.LUT R5, R20, 0x380, RZ, 0xc0, !PT ;  /* 0x0000038014057812 */ /* 0x000fe200078ec0ff */
[----:B------:R-:W-:Y:S01]  /*22820*/  IMAD R11, R8, UR5, R9 ;  /* 0x00000005080b7c24 */ /* 0x000fe2000f8e0209 */
[----:B------:R-:W-:Y:S01]  /*22830*/  SHF.R.U64 R56, R56, 0x3, RZ ;  /* 0x0000000338387819 */ /* 0x000fe200000012ff */
[----:B------:R-:W5:Y:S01]  /*22840*/  LD.E.128 R44, desc[UR42][R44.64] ;  /* 0x0000002a2c2c7980 */ /* 0x000f62000c101d00 */
[----:B------:R-:W-:Y:S02]  /*22850*/  SHF.R.U64 R60, R60, 0x3, RZ ;  /* 0x000000033c3c7819 */ /* 0x000fe400000012ff */
[----:B------:R-:W-:Y:S01]  /*22860*/  LOP3.LUT R48, R48, R49, RZ, 0x3c, !PT ;  /* 0x0000003130307212 */ /* 0x000fe200078e3cff */
[----:B------:R-:W-:Y:S01]  /*22870*/  IMAD.X R49, RZ, RZ, R21, P0 ;  /* 0x000000ffff317224 */ /* 0x000fe200000e0615 */
[----:B------:R-:W-:-:S02]  /*22880*/  LOP3.LUT R64, R65, 0x380, RZ, 0xc0, !PT ;  /* 0x0000038041407812 */ /* 0x000fc400078ec0ff */
[----:B------:R-:W-:Y:S01]  /*22890*/  LOP3.LUT R52, R52, R53, RZ, 0x3c, !PT ;  /* 0x0000003534347212 */ /* 0x000fe200078e3cff */
[--C-:B------:R-:W-:Y:S01]  /*228a0*/  IMAD.X R53, RZ, RZ, R21.reuse, P1 ;  /* 0x000000ffff357224 */ /* 0x100fe200008e0615 */
[----:B------:R-:W-:Y:S01]  /*228b0*/  LOP3.LUT R56, R56, R57, RZ, 0x3c, !PT ;  /* 0x0000003938387212 */ /* 0x000fe200078e3cff */
[----:B------:R-:W-:Y:S01]  /*228c0*/  IMAD.X R57, RZ, RZ, R21, P3 ;  /* 0x000000ffff397224 */ /* 0x000fe200018e0615 */
[----:B------:R-:W-:Y:S02]  /*228d0*/  LOP3.LUT R60, R60, R61, RZ, 0x3c, !PT ;  /* 0x0000003d3c3c7212 */ /* 0x000fe400078e3cff */
[----:B------:R-:W-:Y:S01]  /*228e0*/  SHF.R.U64 R5, R5, 0x3, RZ ;  /* 0x0000000305057819 */ /* 0x000fe200000012ff */
[----:B------:R-:W-:Y:S01]  /*228f0*/  IMAD.WIDE.U32 R8, R8, UR4, RZ ;  /* 0x0000000408087c25 */ /* 0x000fe2000f8e00ff */
[----:B------:R-:W-:Y:S01]  /*22900*/  IADD3.X R61, RZ, R21, RZ, P4, !PT ;  /* 0x00000015ff3d7210 */ /* 0x000fe200027fe4ff */
[----:B------:R-:W5:Y:S01]  /*22910*/  LD.E.128 R48, desc[UR42][R48.64] ;  /* 0x0000002a30307980 */ /* 0x000f62000c101d00 */
[C---:B------:R-:W-:Y:S01]  /*22920*/  IADD3 R69, P0, R20.reuse, 0xb000, RZ ;  /* 0x0000b00014457810 */ /* 0x040fe20007f1e0ff */
[----:B------:R-:W-:Y:S01]  /*22930*/  ULDC.64 UR4, c[0x0][0xae8] ;  /* 0x0002ba0000047ab9 */ /* 0x000fe20000000a00 */
[C---:B------:R-:W-:Y:S01]  /*22940*/  IADD3 R73, P1, R20.reuse, 0xc000, RZ ;  /* 0x0000c00014497810 */ /* 0x040fe20007f3e0ff */
[----:B------:R-:W5:Y:S01]  /*22950*/  LD.E.128 R52, desc[UR42][R52.64] ;  /* 0x0000002a34347980 */ /* 0x000f62000c101d00 */
[----:B------:R-:W-:-:S02]  /*22960*/  IADD3 R77, P3, R20, 0xd000, RZ ;  /* 0x0000d000144d7810 */ /* 0x000fc40007f7e0ff */
[----:B------:R-:W-:Y:S01]  /*22970*/  IADD3 R81, P4, R20, 0xe000, RZ ;  /* 0x0000e00014517810 */ /* 0x000fe20007f9e0ff */
[----:B------:R-:W5:Y:S01]  /*22980*/  LD.E.128 R56, desc[UR42][R56.64] ;  /* 0x0000002a38387980 */ /* 0x000f62000c101d00 */
[----:B------:R-:W-:Y:S02]  /*22990*/  SHF.R.U64 R64, R64, 0x3, RZ ;  /* 0x0000000340407819 */ /* 0x000fe400000012ff */
[----:B------:R-:W-:Y:S01]  /*229a0*/  LOP3.LUT R68, R69, 0x380, RZ, 0xc0, !PT ;  /* 0x0000038045447812 */ /* 0x000fe200078ec0ff */
[----:B------:R-:W5:Y:S01]  /*229b0*/  LD.E.128 R60, desc[UR42][R60.64] ;  /* 0x0000002a3c3c7980 */ /* 0x000f62000c101d00 */
[----:B------:R-:W-:Y:S02]  /*229c0*/  LOP3.LUT R72, R73, 0x380, RZ, 0xc0, !PT ;  /* 0x0000038049487812 */ /* 0x000fe400078ec0ff */
[----:B------:R-:W-:Y:S02]  /*229d0*/  LOP3.LUT R76, R77, 0x380, RZ, 0xc0, !PT ;  /* 0x000003804d4c7812 */ /* 0x000fe400078ec0ff */
[----:B------:R-:W-:-:S02]  /*229e0*/  LOP3.LUT R80, R81, 0x380, RZ, 0xc0, !PT ;  /* 0x0000038051507812 */ /* 0x000fc400078ec0ff */
[----:B------:R-:W-:Y:S01]  /*229f0*/  LOP3.LUT R64, R64, R65, RZ, 0x3c, !PT ;  /* 0x0000004140407212 */ /* 0x000fe200078e3cff */
[----:B------:R-:W-:Y:S01]  /*22a00*/  IMAD.X R65, RZ, RZ, R21, P5 ;  /* 0x000000ffff417224 */ /* 0x000fe200028e0615 */
[----:B------:R-:W-:Y:S02]  /*22a10*/  SHF.R.U64 R68, R68, 0x3, RZ ;  /* 0x0000000344447819 */ /* 0x000fe400000012ff */
[----:B------:R-:W-:Y:S02]  /*22a20*/  SHF.R.U64 R72, R72, 0x3, RZ ;  /* 0x0000000348487819 */ /* 0x000fe400000012ff */
[----:B------:R-:W-:Y:S01]  /*22a30*/  SHF.R.U64 R76, R76, 0x3, RZ ;  /* 0x000000034c4c7819 */ /* 0x000fe200000012ff */
[----:B------:R-:W5:Y:S01]  /*22a40*/  LD.E.128 R64, desc[UR42][R64.64] ;  /* 0x0000002a40407980 */ /* 0x000f62000c101d00 */
[----:B------:R-:W-:Y:S02]  /*22a50*/  SHF.R.U64 R80, R80, 0x3, RZ ;  /* 0x0000000350507819 */ /* 0x000fe400000012ff */
[----:B------:R-:W-:-:S02]  /*22a60*/  IADD3 R7, P5, R20, 0xf000, RZ ;  /* 0x0000f00014077810 */ /* 0x000fc40007fbe0ff */
        /* <DEDUP_REMOVED lines=9> */
[--C-:B------:R-:W-:Y:S01]  /*22b00*/  IMAD.X R85, RZ, RZ, R21.reuse, P5 ;  /* 0x000000ffff557224 */ /* 0x100fe200028e0615 */
[----:B------:R-:W-:Y:S01]  /*22b10*/  LOP3.LUT R4, R5, R20, RZ, 0x3c, !PT ;  /* 0x0000001405047212 */ /* 0x000fe200078e3cff */
[----:B------:R-:W-:Y:S01]  /*22b20*/  IMAD.MOV.U32 R5, RZ, RZ, R21 ;  /* 0x000000ffff057224 */ /* 0x000fe200078e0015 */
[----:B------:R-:W-:Y:S01]  /*22b30*/  SHF.R.U64 R6, R6, 0x3, RZ ;  /* 0x0000000306067819 */ /* 0x000fe200000012ff */
[----:B------:R-:W1:Y:S01]  /*22b40*/  @P2 LDC R21, c[0x0][0xbf0] ;  /* 0x0002fc00ff152b82 */ /* 0x000e620000000800 */
[----:B------:R-:W5:Y:S02]  /*22b50*/  LD.E.128 R68, desc[UR42][R68.64] ;  /* 0x0000002a44447980 */ /* 0x000f64000c101d00 */
[----:B------:R-:W-:Y:S01]  /*22b60*/  LOP3.LUT R84, R6, R7, RZ, 0x3c, !PT ;  /* 0x0000000706547212 */ /* 0x000fe200078e3cff */
[----:B------:R-:W-:Y:S01]  /*22b70*/  IMAD.IADD R9, R9, 0x1, R11 ;  /* 0x0000000109097824 */ /* 0x000fe200078e020b */
[----:B------:R-:W5:Y:S01]  /*22b80*/  LD.E.128 R4, desc[UR42][R4.64] ;  /* 0x0000002a04047980 */ /* 0x000f62000c101d00 */
[----:B------:R-:W-:-:S03]  /*22b90*/  IMAD.IADD R20, R203, 0x1, R10 ;  /* 0x00000001cb147824 */ /* 0x000fc600078e020a */
[----:B------:R-:W5:Y:S04]  /*22ba0*/  LD.E.128 R72, desc[UR42][R72.64] ;  /* 0x0000002a48487980 */ /* 0x000f68000c101d00 */
[----:B------:R-:W5:Y:S04]  /*22bb0*/  LD.E.128 R76, desc[UR42][R76.64] ;  /* 0x0000002a4c4c7980 */ /* 0x000f68000c101d00 */
[----:B------:R-:W5:Y:S04]  /*22bc0*/  LD.E.128 R80, desc[UR42][R80.64] ;  /* 0x0000002a50507980 */ /* 0x000f68000c101d00 */
[----:B------:R-:W5:Y:S01]  /*22bd0*/  LD.E.128 R84, desc[UR42][R84.64] ;  /* 0x0000002a54547980 */ /* 0x000f62000c101d00 */
[----:B------:R-:W-:Y:S01]  /*22be0*/  IMAD.WIDE.U32 R8, R153, UR4, R8 ;  /* 0x0000000499087c25 */ /* 0x000fe2000f8e0008 */
[----:B------:R-:W-:Y:S01]  /*22bf0*/  @!PT LDS RZ, [RZ] ;  /* 0x00000000fffff984 */ /* 0x000fe20000000800 */
[----:B------:R-:W-:Y:S01]  /*22c00*/  @!PT LDS RZ, [RZ] ;  /* 0x00000000fffff984 */ /* 0x000fe20000000800 */
[----:B------:R-:W-:Y:S01]  /*22c10*/  @!PT LDS RZ, [RZ] ;  /* 0x00000000fffff984 */ /* 0x000fe20000000800 */
[----:B------:R-:W-:Y:S01]  /*22c20*/  @!PT LDS RZ, [RZ] ;  /* 0x00000000fffff984 */ /* 0x000fe20000000800 */
[----:B------:R2:W-:Y:S06]  /*22c30*/  MEMBAR.ALL.CTA ;  /* 0x0000000000007992 */ /* 0x0005ec0000008000 */
[----:B--2---:R-:W2:Y:S01]  /*22c40*/  FENCE.VIEW.ASYNC.S ;  /* 0x00000000000073c6 */ /* 0x004ea20000000000 */
[----:B------:R-:W-:Y:S01]  /*22c50*/  SHF.R.S32.HI R12, RZ, 0x1f, R15 ;  /* 0x0000001fff0c7819 */ /* 0x000fe2000001140f */
[----:B0-----:R-:W-:-:S04]  /*22c60*/  @P2 IMAD.HI.U32 R10, R20, R13, RZ ;  /* 0x0000000d140a2227 */ /* 0x001fc800078e00ff */
[----:B------:R-:W-:Y:S01]  /*22c70*/  IMAD R9, R153, UR5, R9 ;  /* 0x0000000599097c24 */ /* 0x000fe2000f8e0209 */
[----:B------:R-:W-:Y:S01]  /*22c80*/  ULDC.64 UR4, c[0x0][0xaf0] ;  /* 0x0002bc0000047ab9 */ /* 0x000fe20000000a00 */
[----:B------:R-:W-:Y:S01]  /*22c90*/  IMAD.MOV.U32 R11, RZ, RZ, R20 ;  /* 0x000000ffff0b7224 */ /* 0x000fe200078e0014 */
[----:B-1----:R-:W-:Y:S01]  /*22ca0*/  @P2 SHF.R.U32.HI R11, RZ, R21, R10 ;  /* 0x00000015ff0b2219 */ /* 0x002fe2000001160a */
[----:B------:R-:W-:Y:S02]  /*22cb0*/  IMAD R12, R12, UR4, RZ ;  /* 0x000000040c0c7c24 */ /* 0x000fe4000f8e02ff */
[----:B------:R-:W-:Y:S02]  /*22cc0*/  VIADD R10, R2, 0x22820 ;  /* 0x00022820020a7836 */ /* 0x000fe40000000000 */
[C---:B------:R-:W-:Y:S01]  /*22cd0*/  IMAD R13, R15.reuse, UR5, R12 ;  /* 0x000000050f0d7c24 */ /* 0x040fe2000f8e020c */
[----:B------:R-:W-:Y:S01]  /*22ce0*/  SHF.R.S32.HI R12, RZ, 0x1f, R11 ;  /* 0x0000001fff0c7819 */ /* 0x000fe2000001140b */
[----:B------:R-:W-:Y:S01]  /*22cf0*/  IMAD.WIDE.U32 R8, R15, UR4, R8 ;  /* 0x000000040f087c25 */ /* 0x000fe2000f8e0008 */
[----:B------:R-:W-:-:S03]  /*22d00*/  ULDC.64 UR4, c[0x0][0xae0] ;  /* 0x0002b80000047ab9 */ /* 0x000fc60000000a00 */
[----:B------:R-:W-:Y:S01]  /*22d10*/  IMAD.MOV R14, RZ, RZ, -R11 ;  /* 0x000000ffff0e7224 */ /* 0x000fe200078e0a0b */
[----:B------:R-:W-:Y:S01]  /*22d20*/  PRMT R10, RZ, 0x654, R10 ;  /* 0x00000654ff0a7816 */ /* 0x000fe2000000000a */
[----:B------:R-:W-:Y:S02]  /*22d30*/  IMAD.IADD R9, R9, 0x1, R13 ;  /* 0x0000000109097824 */ /* 0x000fe400078e020d */
[----:B------:R-:W-:Y:S01]  /*22d40*/  IMAD R12, R12, UR4, RZ ;  /* 0x000000040c0c7c24 */ /* 0x000fe2000f8e02ff */
[----:B--2---:R0:W-:Y:S01]  /*22d50*/  SYNCS.ARRIVE.TRANS64.RED.A1T0 RZ, [R10+URZ], RZ ;  /* 0x000000ff0aff79a7 */ /* 0x0041e2000810043f */
[----:B------:R-:W-:Y:S02]  /*22d60*/  IMAD R3, R3, R14, R20 ;  /* 0x0000000e03037224 */ /* 0x000fe400078e0214 */
[C---:B------:R-:W-:Y:S02]  /*22d70*/  IMAD R13, R11.reuse, UR5, R12 ;  /* 0x000000050b0d7c24 */ /* 0x040fe4000f8e020c */
[----:B------:R-:W-:Y:S01]  /*22d80*/  IMAD.WIDE.U32 R8, R11, UR4, R8 ;  /* 0x000000040b087c25 */ /* 0x000fe2000f8e0008 */
[----:B------:R-:W-:Y:S01]  /*22d90*/  ULDC.64 UR4, c[0x0][0xad8] ;  /* 0x0002b60000047ab9 */ /* 0x000fe20000000a00 */
[----:B0-----:R-:W-:-:S03]  /*22da0*/  SHF.R.S32.HI R10, RZ, 0x1f, R3 ;  /* 0x0000001fff0a7819 */ /* 0x001fc60000011403 */
[----:B------:R-:W-:Y:S02]  /*22db0*/  IADD3 R9, R9, R13, RZ ;  /* 0x0000000d09097210 */ /* 0x000fe40007ffe0ff */
        /* <DEDUP_REMOVED lines=11> */
.L_x_12407:
[----:B------:R-:W-:Y:S01]  /*22e70*/  IMAD.IADD R203, R88, 0x1, R203 ;  /* 0x0000000158cb7824 */ /* 0x000fe200078e02cb */
[----:B------:R-:W-:Y:S04]  /*22e80*/  BSSY B1, `(.L_x_12180) ;  /* 0x0000018000017945 */ /* 0x000fe80003800000 */
[----:B------:R-:W-:-:S13]  /*22e90*/  ISETP.GE.AND P0, PT, R203, R0, PT ;  /* 0x00000000cb00720c */ /* 0x000fda0003f06270 */
[----:B------:R-:W-:Y:S05]  /*22ea0*/  @P0 BRA `(.L_x_12181) ;  /* 0x0000000000540947 */ /* 0x000fea0003800000 */
[----:B------:R-:W-:Y:S01]  /*22eb0*/  ULDC UR4, c[0x0][0xac8] ;  /* 0x0002b20000047ab9 */ /* 0x000fe20000000800 */
[----:B------:R-:W-:Y:S02]  /*22ec0*/  SHF.R.S32.HI R12, RZ, 0x1f, R187 ;  /* 0x0000001fff0c7819 */ /* 0x000fe400000114bb */
[----:B------:R-:W-:Y:S02]  /*22ed0*/  ISETP.GE.AND P3, PT, R187, UR4, PT ;  /* 0x00000004bb007c0c */ /* 0x000fe4000bf66270 */
[----:B------:R-:W-:Y:S02]  /*22ee0*/  ISETP.GE.AND P2, PT, R201, UR4, PT ;  /* 0x00000004c9007c0c */ /* 0x000fe4000bf46270 */
[----:B------:R-:W-:Y:S02]  /*22ef0*/  ISETP.GE.AND P1, PT, R200, UR4, PT ;  /* 0x00000004c8007c0c */ /* 0x000fe4000bf26270 */
[----:B------:R-:W-:Y:S02]  /*22f00*/  ISETP.GE.AND P0, PT, R202, UR4, PT ;  /* 0x00000004ca007c0c */ /* 0x000fe4000bf06270 */
[----:B------:R-:W-:-:S02]  /*22f10*/  SHF.R.S32.HI R15, RZ, 0x1f, R201 ;  /* 0x0000001fff0f7819 */ /* 0x000fc400000114c9 */
[----:B------:R-:W-:Y:S02]  /*22f20*/  SHF.R.S32.HI R25, RZ, 0x1f, R200 ;  /* 0x0000001fff197819 */ /* 0x000fe400000114c8 */
[----:B------:R-:W-:Y:S02]  /*22f30*/  SHF.R.S32.HI R24, RZ, 0x1f, R202 ;  /* 0x0000001fff187819 */ /* 0x000fe400000114ca */
[-C--:B--2---:R-:W-:Y:S02]  /*22f40*/  @!P3 LEA R8, P5, R187, R14.reuse, 0x1 ;  /* 0x0000000ebb08b211 */ /* 0x084fe400078a08ff */
[-C--:B------:R-:W-:Y:S02]  /*22f50*/  @!P2 LEA R10, P4, R201, R14.reuse, 0x1 ;  /* 0x0000000ec90aa211 */ /* 0x080fe400078808ff */
[----:B-1----:R-:W-:Y:S02]  /*22f60*/  @!P3 LEA.HI.X R9, R187, R3, R12, 0x1, P5 ;  /* 0x00000003bb09b211 */ /* 0x002fe400028f0c0c */
[----:B------:R-:W-:-:S02]  /*22f70*/  @!P1 LEA R12, P5, R200, R14, 0x1 ;  /* 0x0000000ec80c9211 */ /* 0x000fc400078a08ff */
[-C--:B------:R-:W-:Y:S01]  /*22f80*/  @!P2 LEA.HI.X R11, R201, R3.reuse, R15, 0x1, P4 ;  /* 0x00000003c90ba211 */ /* 0x080fe200020f0c0f */
[----:B-----5:R3:W-:Y:S01]  /*22f90*/  @!P3 ST.E.128 desc[UR42][R8.64], R4 ;  /* 0x000000040800b985 */ /* 0x0207e2000c101d2a */
[----:B------:R-:W-:Y:S02]  /*22fa0*/  @!P0 LEA R14, P4, R202, R14, 0x1 ;  /* 0x0000000eca0e8211 */ /* 0x000fe400078808ff */
[-C--:B------:R-:W-:Y:S01]  /*22fb0*/  @!P1 LEA.HI.X R13, R200, R3.reuse, R25, 0x1, P5 ;  /* 0x00000003c80d9211 */ /* 0x080fe200028f0c19 */
[----:B------:R3:W-:Y:S01]  /*22fc0*/  @!P2 ST.E.128 desc[UR42][R10.64], R40 ;  /* 0x000000280a00a985 */ /* 0x0007e2000c101d2a */
[----:B------:R-:W-:-:S03]  /*22fd0*/  @!P0 LEA.HI.X R15, R202, R3, R24, 0x1, P4 ;  /* 0x00000003ca0f8211 */ /* 0x000fc600020f0c18 */
[----:B------:R3:W-:Y:S04]  /*22fe0*/  @!P1 ST.E.128 desc[UR42][R12.64], R56 ;  /* 0x000000380c009985 */ /* 0x0007e8000c101d2a */
[----:B------:R3:W-:Y:S02]  /*22ff0*/  @!P0 ST.E.128 desc[UR42][R14.64], R72 ;  /* 0x000000480e008985 */ /* 0x0007e4000c101d2a */
.L_x_12181:
[----:B------:R-:W-:Y:S05]  /*23000*/  BSYNC B1 ;  /* 0x0000000000017941 */ /* 0x000fea0003800000 */
.L_x_12180:
[----:B------:R-:W-:-:S03]  /*23010*/  UMOV UR4, 0xffffffff ;  /* 0xffffffff00047882 */ /* 0x000fc60000000000 */
[----:B------:R-:W-:Y:S05]  /*23020*/  BRA.DIV UR4, `(.L_x_12182) ;  /* 0x000000c604c87947 */ /* 0x000fea000b800000 */
[----:B-1----:R1:W4:Y:S04]  /*23030*/  SHFL.IDX PT, R3, R21, 0x1, 0x181f ;  /* 0x00381f0015037f89 */ /* 0x00232800000e0000 */
[----:B--23--:R1:W2:Y:S02]  /*23040*/  SHFL.IDX PT, R14, R20, 0x1, 0x181f ;  /* 0x00381f00140e7f89 */ /* 0x00c2a400000e0000 */
.L_x_12411:
[----:B-----5:R-:W-:Y:S01]  /*23050*/  VIADD R5, R203, 0x20 ;  /* 0x00000020cb057836 */ /* 0x020fe20000000000 */
        /* <DEDUP_REMOVED lines=14> */
[----:B----4-:R-:W-:Y:S02]  /*23140*/  @!P3 LEA.HI.X R5, R187, R3, R8, 0x1, P5 ;  /* 0x00000003bb05b211 */ /* 0x010fe400028f0c08 */
[----:B------:R-:W-:-:S02]  /*23150*/  @!P1 LEA R8, P5, R200, R14, 0x1 ;  /* 0x0000000ec8089211 */ /* 0x000fc400078a08ff */
[-C--:B------:R-:W-:Y:S01]  /*23160*/  @!P2 LEA.HI.X R7, R201, R3.reuse, R10, 0x1, P4 ;  /* 0x00000003c907a211 */ /* 0x080fe200020f0c0a */
[----:B------:R3:W-:Y:S01]  /*23170*/  @!P3 ST.E.128 desc[UR42][R4.64], R28 ;  /* 0x0000001c0400b985 */ /* 0x0007e2000c101d2a */
[----:B------:R-:W-:Y:S02]  /*23180*/  @!P0 LEA R10, P4, R202, R14, 0x1 ;  /* 0x0000000eca0a8211 */ /* 0x000fe400078808ff */
[-C--:B------:R-:W-:Y:S01]  /*23190*/  @!P1 LEA.HI.X R9, R200, R3.reuse, R13, 0x1, P5 ;  /* 0x00000003c8099211 */ /* 0x080fe200028f0c0d */
[----:B------:R3:W-:Y:S01]  /*231a0*/  @!P2 ST.E.128 desc[UR42][R6.64], R44 ;  /* 0x0000002c0600a985 */ /* 0x0007e2000c101d2a */
[----:B------:R-:W-:-:S03]  /*231b0*/  @!P0 LEA.HI.X R11, R202, R3, R12, 0x1, P4 ;  /* 0x00000003ca0b8211 */ /* 0x000fc600020f0c0c */
[----:B------:R3:W-:Y:S04]  /*231c0*/  @!P1 ST.E.128 desc[UR42][R8.64], R60 ;  /* 0x0000003c08009985 */ /* 0x0007e8000c101d2a */
[----:B------:R3:W-:Y:S02]  /*231d0*/  @!P0 ST.E.128 desc[UR42][R10.64], R76 ;  /* 0x0000004c0a008985 */ /* 0x0007e4000c101d2a */
.L_x_12184:
[----:B------:R-:W-:Y:S05]  /*231e0*/  BSYNC B1 ;  /* 0x0000000000017941 */ /* 0x000fea0003800000 */
.L_x_12183:
[----:B------:R-:W-:-:S03]  /*231f0*/  UMOV UR4, 0xffffffff ;  /* 0xffffffff00047882 */ /* 0x000fc60000000000 */
[----:B------:R-:W-:Y:S05]  /*23200*/  BRA.DIV UR4, `(.L_x_12185) ;  /* 0x000000c604987947 */ /* 0x000fea000b800000 */
[----:B----4-:R4:W0:Y:S04]  /*23210*/  SHFL.IDX PT, R3, R21, 0x2, 0x181f ;  /* 0x00581f0015037f89 */ /* 0x01082800000e0000 */
[----:B--2---:R4:W2:Y:S02]  /*23220*/  SHFL.IDX PT, R14, R20, 0x2, 0x181f ;  /* 0x00581f00140e7f89 */ /* 0x0048a400000e0000 */
.L_x_12415:
[----:B---3--:R-:W-:Y:S01]  /*23230*/  VIADD R5, R203, 0x40 ;  /* 0x00000040cb057836 */ /* 0x008fe20000000000 */
        /* <DEDUP_REMOVED lines=14> */
[----:B0-----:R-:W-:Y:S02]  /*23320*/  @!P3 LEA.HI.X R5, R187, R3, R8, 0x1, P5 ;  /* 0x00000003bb05b211 */ /* 0x001fe400028f0c08 */
        /* <DEDUP_REMOVED lines=9> */
.L_x_12187:
[----:B------:R-:W-:Y:S05]  /*233c0*/  BSYNC B1 ;  /* 0x0000000000017941 */ /* 0x000fea0003800000 */
.L_x_12186:
[----:B------:R-:W-:-:S03]  /*233d0*/  UMOV UR4, 0xffffffff ;  /* 0xffffffff00047882 */ /* 0x000fc60000000000 */
[----:B------:R-:W-:Y:S05]  /*233e0*/  BRA.DIV UR4, `(.L_x_12188) ;  /* 0x000000c604687947 */ /* 0x000fea000b800000 */
[----:B0-----:R0:W0:Y:S04]  /*233f0*/  SHFL.IDX PT, R3, R21, 0x3, 0x181f ;  /* 0x00781f0015037f89 */ /* 0x00102800000e0000 */
[----:B--2---:R2:W0:Y:S02]  /*23400*/  SHFL.IDX PT, R14, R20, 0x3, 0x181f ;  /* 0x00781f00140e7f89 */ /* 0x00442400000e0000 */
.L_x_12419:
[----:B---3--:R-:W-:-:S05]  /*23410*/  VIADD R5, R203, 0x60 ;  /* 0x00000060cb057836 */ /* 0x008fca0000000000 */
[----:B------:R-:W-:-:S13]  /*23420*/  ISETP.GE.AND P0, PT, R5, R0, PT ;  /* 0x000000000500720c */ /* 0x000fda0003f06270 */
[----:B------:R-:W-:Y:S05]  /*23430*/  @P0 BRA `(.L_x_12189) ;  /* 0x0000002c007c0947 */ /* 0x000fea0003800000 */
[----:B------:R-:W-:Y:S01]  /*23440*/  ULDC UR4, c[0x0][0xac8] ;  /* 0x0002b20000047ab9 */ /* 0x000fe20000000800 */
[----:B------:R-:W-:Y:S02]  /*23450*/  SHF.R.S32.HI R12, RZ, 0x1f, R187 ;  /* 0x0000001fff0c7819 */ /* 0x000fe400000114bb */
[----:B------:R-:W-:Y:S02]  /*23460*/  ISETP.GE.AND P3, PT, R187, UR4, PT ;  /* 0x00000004bb007c0c */ /* 0x000fe4000bf66270 */
[----:B------:R-:W-:Y:S02]  /*23470*/  ISETP.GE.AND P4, PT, R201, UR4, PT ;  /* 0x00000004c9007c0c */ /* 0x000fe4000bf86270 */
[----:B------:R-:W-:Y:S02]  /*23480*/  ISETP.GE.AND P5, PT, R200, UR4, PT ;  /* 0x00000004c8007c0c */ /* 0x000fe4000bfa6270 */
[----:B------:R-:W-:Y:S02]  /*23490*/  SHF.R.S32.HI R11, RZ, 0x1f, R201 ;  /* 0x0000001fff0b7819 */ /* 0x000fe400000114c9 */
[----:B------:R-:W-:-:S05]  /*234a0*/  SHF.R.S32.HI R10, RZ, 0x1f, R200 ;  /* 0x0000001fff0a7819 */ /* 0x000fca00000114c8 */
[-C--:B0-----:R-:W-:Y:S02]  /*234b0*/  @!P3 LEA R4, P0, R187, R14.reuse, 0x1 ;  /* 0x0000000ebb04b211 */ /* 0x081fe400078008ff */
[-C--:B------:R-:W-:Y:S02]  /*234c0*/  @!P4 LEA R6, P1, R201, R14.reuse, 0x1 ;  /* 0x0000000ec906c211 */ /* 0x080fe400078208ff */
[C---:B------:R-:W-:Y:S02]  /*234d0*/  @!P5 LEA R8, P2, R200.reuse, R14, 0x1 ;  /* 0x0000000ec808d211 */ /* 0x040fe400078408ff */
        /* <DEDUP_REMOVED lines=8> */
[----:B------:R-:W-:Y:S02]  /*23560*/  SHF.R.S32.HI R10, RZ, 0x1f, R202 ;  /* 0x0000001fff0a7819 */ /* 0x000fe400000114ca */
[----:B------:R-:W-:-:S04]  /*23570*/  LEA R14, P0, R202, R14, 0x1 ;  /* 0x0000000eca0e7211 */ /* 0x000fc800078008ff */
[----:B------:R-:W-:-:S05]  /*23580*/  LEA.HI.X R15, R202, R3, R10, 0x1, P0 ;  /* 0x00000003ca0f7211 */ /* 0x000fca00000f0c0a */
[----:B------:R3:W-:Y:S01]  /*23590*/  ST.E.128 desc[UR42][R14.64], R84 ;  /* 0x000000540e007985 */ /* 0x0007e2000c101d2a */
[----:B------:R-:W-:Y:S05]  /*235a0*/  BRA `(.L_x_12189) ;  /* 0x0000002c00207947 */ /* 0x000fea0003800000 */
.L_x_12178:
[----:B------:R-:W1:Y:S01]  /*235b0*/  @P2 LDC R10, c[0x0][0xbec] ;  /* 0x0002fb00ff0a2b82 */ /* 0x000e620000000800 */
[----:B------:R-:W-:Y:S01]  /*235c0*/  ULDC.64 UR4, c[0x0][0xb08] ;  /* 0x0002c20000047ab9 */ /* 0x000fe20000000a00 */
[----:B------:R-:W-:Y:S01]  /*235d0*/  SHF.R.S32.HI R6, RZ, 0x1f, R15 ;  /* 0x0000001fff067819 */ /* 0x000fe2000001140f */
[----:B------:R-:W-:Y:S01]  /*235e0*/  IMAD R9, R9, UR4, RZ ;  /* 0x0000000409097c24 */ /* 0x000fe2000f8e02ff */
[----:B------:R-:W-:Y:S01]  /*235f0*/  ULDC.64 UR6, c[0x0][0xb30] ;  /* 0x0002cc0000067ab9 */ /* 0x000fe20000000a00 */
[C---:B0-----:R-:W-:Y:S01]  /*23600*/  IMAD.WIDE.U32 R4, R8.reuse, UR4, RZ ;  /* 0x0000000408047c25 */ /* 0x041fe2000f8e00ff */
[C---:B------:R-:W-:Y:S02]  /*23610*/  IADD3 R24, R197.reuse, 0x18, RZ ;  /* 0x00000018c5187810 */ /* 0x040fe40007ffe0ff */
[----:B------:R-:W0:Y:S01]  /*23620*/  @P2 LDC R13, c[0x0][0xbf0] ;  /* 0x0002fc00ff0d2b82 */ /* 0x000e220000000800 */
[----:B------:R-:W-:Y:S01]  /*23630*/  IMAD R9, R8, UR5, R9 ;  /* 0x0000000508097c24 */ /* 0x000fe2000f8e0209 */
[----:B------:R-:W-:Y:S01]  /*23640*/  ULDC.64 UR4, c[0x0][0xb38] ;  /* 0x0002ce0000047ab9 */ /* 0x000fe20000000a00 */
[----:B------:R-:W-:Y:S01]  /*23650*/  VIADD R20, R197, 0x8 ;  /* 0x00000008c5147836 */ /* 0x000fe20000000000 */
[----:B------:R-:W-:Y:S01]  /*23660*/  SHF.R.S32.HI R32, RZ, 0x1f, R24 ;  /* 0x0000001fff207819 */ /* 0x000fe20000011418 */
[----:B------:R-:W-:-:S02]  /*23670*/  IMAD.IADD R5, R5, 0x1, R9 ;  /* 0x0000000105057824 */ /* 0x000fc400078e0209 */
[----:B------:R-:W-:Y:S01]  /*23680*/  IMAD.MOV.U32 R9, RZ, RZ, R41 ;  /* 0x000000ffff097224 */ /* 0x000fe200078e0029 */
[----:B------:R-:W-:Y:S01]  /*23690*/  SHF.R.S32.HI R30, RZ, 0x1f, R20 ;  /* 0x0000001fff1e7819 */ /* 0x000fe20000011414 */
[----:B------:R-:W-:-:S04]  /*236a0*/  IMAD.WIDE.U32 R4, R153, UR4, R4 ;  /* 0x0000000499047c25 */ /* 0x000fc8000f8e0004 */
[----:B------:R-:W-:Y:S01]  /*236b0*/  IMAD R5, R153, UR5, R5 ;  /* 0x0000000599057c24 */ /* 0x000fe2000f8e0205 */
[----:B------:R-:W-:Y:S01]  /*236c0*/  ULDC.64 UR4, c[0x0][0xb40] ;  /* 0x0002d00000047ab9 */ /* 0x000fe20000000a00 */
[----:B------:R-:W-:Y:S02]  /*236d0*/  VIADD R21, R197, 0x10 ;  /* 0x00000010c5157836 */ /* 0x000fe40000000000 */
[----:B------:R-:W-:Y:S02]  /*236e0*/  IMAD R6, R6, UR4, RZ ;  /* 0x0000000406067c24 */ /* 0x000fe4000f8e02ff */
[----:B-1----:R-:W-:Y:S01]  /*236f0*/  @P2 IMAD.HI.U32 R10, R41, R10, RZ ;  /* 0x0000000a290a2227 */ /* 0x002fe200078e00ff */
[----:B------:R-:W-:-:S03]  /*23700*/  SHF.R.S32.HI R31, RZ, 0x1f, R21 ;  /* 0x0000001fff1f7819 */ /* 0x000fc60000011415 */
[C---:B------:R-:W-:Y:S01]  /*23710*/  IMAD R11, R15.reuse, UR5, R6 ;  /* 0x000000050f0b7c24 */ /* 0x040fe2000f8e0206 */
[----:B0-----:R-:W-:Y:S01]  /*23720*/  @P2 SHF.R.U32.HI R9, RZ, R13, R10 ;  /* 0x0000000dff092219 */ /* 0x001fe2000001160a */
[----:B------:R-:W-:Y:S01]  /*23730*/  IMAD.WIDE.U32 R4, R15, UR4, R4 ;  /* 0x000000040f047c25 */ /* 0x000fe2000f8e0004 */
[----:B------:R-:W-:Y:S02]  /*23740*/  ULDC.64 UR4, c[0x0][0xb48] ;  /* 0x0002d20000047ab9 */ /* 0x000fe40000000a00 */
[----:B------:R-:W-:Y:S01]  /*23750*/  SHF.R.S32.HI R6, RZ, 0x1f, R9 ;  /* 0x0000001fff067819 */ /* 0x000fe20000011409 */
[----:B------:R-:W-:Y:S02]  /*23760*/  IMAD.IADD R5, R5, 0x1, R11 ;  /* 0x0000000105057824 */ /* 0x000fe400078e020b */
[----:B------:R-:W-:Y:S02]  /*23770*/  IMAD.MOV R8, RZ, RZ, -R9 ;  /* 0x000000ffff087224 */ /* 0x000fe400078e0a09 */
[----:B------:R-:W-:-:S04]  /*23780*/  IMAD.WIDE.U32 R4, R209, UR4, R4 ;  /* 0x00000004d1047c25 */ /* 0x000fc8000f8e0004 */
        /* <DEDUP_REMOVED lines=9> */
[----:B------:R-:W-:Y:S02]  /*23820*/  VIADD R8, R2, 0x22820 ;  /* 0x0002282002087836 */ /* 0x000fe40000000000 */
[C---:B------:R-:W-:Y:S02]  /*23830*/  IMAD R9, R3.reuse, UR5, R6 ;  /* 0x0000000503097c24 */ /* 0x040fe4000f8e0206 */
[----:B------:R-:W-:Y:S01]  /*23840*/  IMAD.WIDE.U32 R4, R3, UR4, R4 ;  /* 0x0000000403047c25 */ /* 0x000fe2000f8e0004 */
[----:B------:R-:W-:Y:S01]  /*23850*/  ULDC.64 UR4, c[0x0][0xb00] ;  /* 0x0002c00000047ab9 */ /* 0x000fe20000000a00 */
[----:B------:R-:W-:-:S02]  /*23860*/  PRMT R8, RZ, 0x654, R8 ;  /* 0x00000654ff087816 */ /* 0x000fc40000000008 */
[----:B------:R-:W-:Y:S01]  /*23870*/  IMAD.IADD R5, R5, 0x1, R9 ;  /* 0x0000000105057824 */ /* 0x000fe200078e0209 */
[C---:B------:R-:W-:Y:S01]  /*23880*/  LEA R3, P0, R4.reuse, UR4, 0x2 ;  /* 0x0000000404037c11 */ /* 0x040fe2000f8010ff */
[C---:B------:R-:W-:Y:S01]  /*23890*/  VIADD R25, R197.reuse, 0x20 ;  /* 0x00000020c5197836 */ /* 0x040fe20000000000 */
[----:B------:R-:W-:Y:S01]  /*238a0*/  UMOV UR4, 0xffffffff ;  /* 0xffffffff00047882 */ /* 0x000fe20000000000 */
[C---:B------:R-:W-:Y:S01]  /*238b0*/  VIADD R26, R197.reuse, 0x28 ;  /* 0x00000028c51a7836 */ /* 0x040fe20000000000 */
[----:B------:R0:W-:Y:S01]  /*238c0*/  SYNCS.ARRIVE.TRANS64.RED.A1T0 RZ, [R8+URZ], RZ ;  /* 0x000000ff08ff79a7 */ /* 0x0001e2000810043f */
[C---:B------:R-:W-:Y:S01]  /*238d0*/  VIADD R28, R197.reuse, 0x30 ;  /* 0x00000030c51c7836 */ /* 0x040fe20000000000 */
[----:B------:R-:W-:Y:S01]  /*238e0*/  LEA.HI.X R4, R4, UR5, R5, 0x2, P0 ;  /* 0x0000000504047c11 */ /* 0x000fe200080f1405 */
[----:B------:R-:W-:Y:S01]  /*238f0*/  VIADD R29, R197, 0x38 ;  /* 0x00000038c51d7836 */ /* 0x000fe20000000000 */
[----:B------:R-:W-:Y:S02]  /*23900*/  SHF.R.S32.HI R33, RZ, 0x1f, R25 ;  /* 0x0000001fff217819 */ /* 0x000fe40000011419 */
[----:B------:R-:W-:-:S02]  /*23910*/  SHF.R.S32.HI R34, RZ, 0x1f, R26 ;  /* 0x0000001fff227819 */ /* 0x000fc4000001141a */
[----:B------:R-:W-:Y:S02]  /*23920*/  SHF.R.S32.HI R35, RZ, 0x1f, R28 ;  /* 0x0000001fff237819 */ /* 0x000fe4000001141c */
[----:B------:R-:W-:Y:S01]  /*23930*/  SHF.R.S32.HI R36, RZ, 0x1f, R29 ;  /* 0x0000001fff247819 */ /* 0x000fe2000001141d */
[----:B0-----:R-:W-:Y:S06]  /*23940*/  BRA.DIV UR4, `(.L_x_12190) ;  /* 0x000000c204587947 */ /* 0x001fec000b800000 */
[----:B------:R0:W1:Y:S04]  /*23950*/  SHFL.IDX PT, R5, R4, RZ, 0x1c1f ;  /* 0x001c1fff04057589 */ /* 0x00006800000e0000 */
[----:B------:R0:W2:Y:S02]  /*23960*/  SHFL.IDX PT, R6, R3, RZ, 0x1c1f ;  /* 0x001c1fff03067589 */ /* 0x0000a400000e0000 */
.L_x_12422:
[----:B------:R-:W-:Y:S01]  /*23970*/  ISETP.GE.AND P0, PT, R37, R0, PT ;  /* 0x000000002500720c */ /* 0x000fe20003f06270 */
[----:B------:R-:W-:-:S12]  /*23980*/  BSSY B1, `(.L_x_12191) ;  /* 0x00000c6000017945 */ /* 0x000fd80003800000 */
[----:B------:R-:W-:Y:S05]  /*23990*/  @P0 BRA `(.L_x_12192) ;  /* 0x0000000c00100947 */ /* 0x000fea0003800000 */
[----:B------:R-:W-:Y:S02]  /*239a0*/  ULDC UR4, c[0x0][0xac8] ;  /* 0x0002b20000047ab9 */ /* 0x000fe40000000800 */
[----:B------:R-:W-:-:S13]  /*239b0*/  ISETP.GE.AND P0, PT, R197, UR4, PT ;  /* 0x00000004c5007c0c */ /* 0x000fda000bf06270 */
[----:B------:R-:W3:Y:S01]  /*239c0*/  @!P0 LDL.64 R10, [R1+0x200] ;  /* 0x00020000010a8983 */ /* 0x000ee20000100a00 */
[----:B------:R-:W-:Y:S01]  /*239d0*/  ISETP.GE.AND P1, PT, R20, UR4, PT ;  /* 0x0000000414007c0c */ /* 0x000fe2000bf26270 */
[----:B--2---:R-:W-:Y:S02]  /*239e0*/  @!P0 IMAD.MOV.U32 R8, RZ, RZ, R6 ;  /* 0x000000ffff088224 */ /* 0x004fe400078e0006 */
[----:B-1----:R-:W-:Y:S02]  /*239f0*/  @!P0 IMAD.MOV.U32 R9, RZ, RZ, R5 ;  /* 0x000000ffff098224 */ /* 0x002fe400078e0005 */
[----:B------:R-:W-:-:S05]  /*23a00*/  @!P0 IMAD.WIDE R8, R197, 0x4, R8 ;  /* 0x00000004c5088825 */ /* 0x000fca00078e0208 */
[----:B---3--:R1:W-:Y:S04]  /*23a10*/  @!P0 ST.E.64 desc[UR42][R8.64], R10 ;  /* 0x0000000a08008985 */ /* 0x0083e8000c101b2a */
[----:B-1----:R-:W2:Y:S01]  /*23a20*/  @!P1 LDL.64 R8, [R1+0x210] ;  /* 0x0002100001089983 */ /* 0x002ea20000100a00 */
[----:B------:R-:W-:Y:S02]  /*23a30*/  ISETP.GE.AND P0, PT, R21, UR4, PT ;  /* 0x0000000415007c0c */ /* 0x000fe4000bf06270 */
[----:B------:R-:W-:-:S04]  /*23a40*/  @!P1 LEA R10, P2, R20, R6, 0x2 ;  /* 0x00000006140a9211 */ /* 0x000fc800078410ff */
[----:B------:R-:W-:-:S05]  /*23a50*/  @!P1 LEA.HI.X R11, R20, R5, R30, 0x2, P2 ;  /* 0x00000005140b9211 */ /* 0x000fca00010f141e */
[----:B--2---:R1:W-:Y:S04]  /*23a60*/  @!P1 ST.E.64 desc[UR42][R10.64], R8 ;  /* 0x000000080a009985 */ /* 0x0043e8000c101b2a */
        /* <DEDUP_REMOVED lines=21> */
[----:B------:R-:W-:Y:S01]  /*23bc0*/  ISETP.GE.AND P1, PT, R29, UR4, PT ;  /* 0x000000041d007c0c */ /* 0x000fe2000bf26270 */
[----:B------:R-:W-:Y:S01]  /*23bd0*/  VIADD R13, R197, 0x40 ;  /* 0x00000040c50d7836 */ /* 0x000fe20000000000 */
[----:B------:R-:W-:-:S04]  /*23be0*/  @!P0 LEA R10, P2, R28, R6, 0x2 ;  /* 0x000000061c0a8211 */ /* 0x000fc800078410ff */
[----:B------:R-:W-:-:S05]  /*23bf0*/  @!P0 LEA.HI.X R11, R28, R5, R35, 0x2, P2 ;  /* 0x000000051c0b8211 */ /* 0x000fca00010f1423 */
[----:B--2---:R1:W-:Y:S04]  /*23c00*/  @!P0 ST.E.64 desc[UR42][R10.64], R8 ;  /* 0x000000080a008985 */ /* 0x0043e8000c101b2a */
[----:B-1----:R-:W2:Y:S01]  /*23c10*/  @!P1 LDL.64 R8, [R1+0x270] ;  /* 0x0002700001089983 */ /* 0x002ea20000100a00 */
[----:B------:R-:W-:Y:S01]  /*23c20*/  ISETP.GE.AND P0, PT, R13, UR4, PT ;  /* 0x000000040d007c0c */ /* 0x000fe2000bf06270 */
[----:B------:R-:W-:Y:S01]  /*23c30*/  VIADD R12, R197, 0x48 ;  /* 0x00000048c50c7836 */ /* 0x000fe20000000000 */
[----:B------:R-:W-:-:S04]  /*23c40*/  @!P1 LEA R10, P2, R29, R6, 0x2 ;  /* 0x000000061d0a9211 */ /* 0x000fc800078410ff */
[----:B------:R-:W-:Y:S01]  /*23c50*/  @!P1 LEA.HI.X R11, R29, R5, R36, 0x2, P2 ;  /* 0x000000051d0b9211 */ /* 0x000fe200010f1424 */
[----:B------:R-:W-:-:S04]  /*23c60*/  VIADD R15, R197, 0x40 ;  /* 0x00000040c50f7836 */ /* 0x000fc80000000000 */
[----:B--2---:R1:W-:Y:S04]  /*23c70*/  @!P1 ST.E.64 desc[UR42][R10.64], R8 ;  /* 0x000000080a009985 */ /* 0x0043e8000c101b2a */
[----:B-1----:R-:W2:Y:S01]  /*23c80*/  @!P0 LDL.64 R8, [R1+0x280] ;  /* 0x0002800001088983 */ /* 0x002ea20000100a00 */
[----:B------:R-:W-:Y:S01]  /*23c90*/  ISETP.GE.AND P1, PT, R12, UR4, PT ;  /* 0x000000040c007c0c */ /* 0x000fe2000bf26270 */
[----:B------:R-:W-:Y:S01]  /*23ca0*/  VIADD R14, R197, 0x50 ;  /* 0x00000050c50e7836 */ /* 0x000fe20000000000 */
[----:B------:R-:W-:Y:S02]  /*23cb0*/  SHF.R.S32.HI R15, RZ, 0x1f, R15 ;  /* 0x0000001fff0f7819 */ /* 0x000fe4000001140f */
        /* <DEDUP_REMOVED lines=17> */
[----:B------:R-:W-:Y:S02]  /*23dd0*/  @!P0 LEA.HI.X R11, R14, R5, R15, 0x2, P2 ;  /* 0x000000050e0b8211 */ /* 0x000fe400010f140f */
[----:B------:R-:W-:-:S04]  /*23de0*/  IADD3 R14, R197, 0x58, RZ ;  /* 0x00000058c50e7810 */ /* 0x000fc80007ffe0ff */
[----:B------:R-:W-:Y:S01]  /*23df0*/  SHF.R.S32.HI R14, RZ, 0x1f, R14 ;  /* 0x0000001fff0e7819 */ /* 0x000fe2000001140e */
[----:B--2---:R1:W-:Y:S04]  /*23e00*/  @!P0 ST.E.64 desc[UR42][R10.64], R8 ;  /* 0x000000080a008985 */ /* 0x0043e8000c101b2a */
[----:B-1----:R-:W2:Y:S01]  /*23e10*/  @!P1 LDL.64 R8, [R1+0x2b0] ;  /* 0x0002b00001089983 */ /* 0x002ea20000100a00 */
[----:B------:R-:W-:Y:S02]  /*23e20*/  ISETP.GE.AND P0, PT, R12, UR4, PT ;  /* 0x000000040c007c0c */ /* 0x000fe4000bf06270 */
[----:B------:R-:W-:-:S04]  /*23e30*/  @!P1 LEA R10, P2, R13, R6, 0x2 ;  /* 0x000000060d0a9211 */ /* 0x000fc800078410ff */
[----:B------:R-:W-:Y:S01]  /*23e40*/  @!P1 LEA.HI.X R11, R13, R5, R14, 0x2, P2 ;  /* 0x000000050d0b9211 */ /* 0x000fe200010f140e */
[----:B------:R-:W-:-:S05]  /*23e50*/  VIADD R13, R197, 0x60 ;  /* 0x00000060c50d7836 */ /* 0x000fca0000000000 */
[----:B------:R-:W-:Y:S01]  /*23e60*/  SHF.R.S32.HI R13, RZ, 0x1f, R13 ;  /* 0x0000001fff0d7819 */ /* 0x000fe2000001140d */
[----:B--2---:R1:W-:Y:S04]  /*23e70*/  @!P1 ST.E.64 desc[UR42][R10.64], R8 ;  /* 0x000000080a009985 */ /* 0x0043e8000c101b2a */
[----:B-1----:R-:W2:Y:S01]  /*23e80*/  @!P0 LDL.64 R8, [R1+0x2c0] ;  /* 0x0002c00001088983 */ /* 0x002ea20000100a00 */
[----:B------:R-:W-:Y:S02]  /*23e90*/  ISETP.GE.AND P1, PT, R229, UR4, PT ;  /* 0x00000004e5007c0c */ /* 0x000fe4000bf26270 */
[----:B------:R-:W-:-:S04]  /*23ea0*/  @!P0 LEA R10, P2, R12, R6, 0x2 ;  /* 0x000000060c0a8211 */ /* 0x000fc800078410ff */
[----:B------:R-:W-:Y:S02]  /*23eb0*/  @!P0 LEA.HI.X R11, R12, R5, R13, 0x2, P2 ;  /* 0x000000050c0b8211 */ /* 0x000fe400010f140d */
[----:B------:R-:W-:-:S03]  /*23ec0*/  SHF.R.S32.HI R12, RZ, 0x1f, R229 ;  /* 0x0000001fff0c7819 */ /* 0x000fc600000114e5 */
        /* <DEDUP_REMOVED lines=110> */
[----:B------:R-:W-:-:S04]  /*245b0*/  @!P1 LEA R10, P0, R211, R6, 0x2 ;  /* 0x00000006d30a9211 */ /* 0x000fc800078010ff */
[----:B------:R-:W-:-:S05]  /*245c0*/  @!P1 LEA.HI.X R11, R211, R5, R12, 0x2, P0 ;  /* 0x00000005d30b9211 */ /* 0x000fca00000f140c */
[----:B--2---:R3:W-:Y:S04]  /*245d0*/  @!P1 ST.E.64 desc[UR42][R10.64], R8 ;  /* 0x000000080a009985 */ /* 0x0047e8000c101b2a */
.L_x_12192:
[----:B------:R-:W-:Y:S05]  /*245e0*/  BSYNC B1 ;  /* 0x0000000000017941 */ /* 0x000fea0003800000 */
.L_x_12191:
[----:B------:R-:W-:-:S03]  /*245f0*/  UMOV UR4, 0xffffffff ;  /* 0xffffffff00047882 */ /* 0x000fc60000000000 */
[----:B------:R-:W-:Y:S05]  /*24600*/  BRA.DIV UR4, `(.L_x_12193) ;  /* 0x000000b604607947 */ /* 0x000fea000b800000 */
[----:B------:R4:W0:Y:S04]  /*24610*/  SHFL.IDX PT, R37, R4, 0x1, 0x1c1f ;  /* 0x003c1f0004257f89 */ /* 0x00082800000e0000 */
[----:B------:R4:W0:Y:S02]  /*24620*/  SHFL.IDX PT, R14, R3, 0x1, 0x1c1f ;  /* 0x003c1f00030e7f89 */ /* 0x00082400000e0000 */
.L_x_12426:
[----:B------:R-:W-:-:S13]  /*24630*/  ISETP.GE.AND P0, PT, R7, R0, PT ;  /* 0x000000000700720c */ /* 0x000fda0003f06270 */
[----:B------:R-:W-:Y:S05]  /*24640*/  @P0 BRA `(.L_x_12189) ;  /* 0x0000001800f80947 */ /* 0x000fea0003800000 */
[----:B------:R-:W5:Y:S02]  /*24650*/  LDC R0, c[0x0][0xac8] ;  /* 0x0002b200ff007b82 */ /* 0x000f640000000800 */
[----:B-----5:R-:W-:-:S13]  /*24660*/  ISETP.GE.AND P0, PT, R197, R0, PT ;  /* 0x00000000c500720c */ /* 0x020fda0003f06270 */
[----:B---3--:R-:W3:Y:S01]  /*24670*/  @!P0 LDL.64 R10, [R1+0x208] ;  /* 0x00020800010a8983 */ /* 0x008ee20000100a00 */
[-C--:B------:R-:W-:Y:S01]  /*24680*/  ISETP.GE.AND P1, PT, R20, R0.reuse, PT ;  /* 0x000000001400720c */ /* 0x080fe20003f26270 */
[----:B0---4-:R-:W-:Y:S02]  /*24690*/  @!P0 IMAD.MOV.U32 R4, RZ, RZ, R14 ;  /* 0x000000ffff048224 */ /* 0x011fe400078e000e */
[----:B-1----:R-:W-:Y:S02]  /*246a0*/  @!P0 IMAD.MOV.U32 R5, RZ, RZ, R37 ;  /* 0x000000ffff058224 */ /* 0x002fe400078e0025 */
[----:B------:R-:W-:Y:S01]  /*246b0*/  @!P0 IMAD.WIDE R4, R197, 0x4, R4 ;  /* 0x00000004c5048825 */ /* 0x000fe200078e0204 */
[----:B------:R-:W-:-:S04]  /*246c0*/  ISETP.GE.AND P2, PT, R21, R0, PT ;  /* 0x000000001500720c */ /* 0x000fc80003f46270 */
[----:B---3--:R0:W-:Y:S04]  /*246d0*/  @!P0 ST.E.64 desc[UR42][R4.64], R10 ;  /* 0x0000000a04008985 */ /* 0x0081e8000c101b2a */
[----:B--2---:R-:W2:Y:S01]  /*246e0*/  @!P1 LDL.64 R6, [R1+0x218] ;  /* 0x0002180001069983 */ /* 0x004ea20000100a00 */
[----:B------:R-:W-:-:S04]  /*246f0*/  @!P1 LEA R8, P0, R20, R14, 0x2 ;  /* 0x0000000e14089211 */ /* 0x000fc800078010ff */
[----:B------:R-:W-:Y:S02]  /*24700*/  @!P1 LEA.HI.X R9, R20, R37, R30, 0x2, P0 ;  /* 0x0000002514099211 */ /* 0x000fe400000f141e */
        /* <DEDUP_REMOVED lines=16> */
[----:B------:R-:W3:Y:S01]  /*24810*/  @!P1 LDL.64 R8, [R1+0x258] ;  /* 0x0002580001089983 */ /* 0x000ee20000100a00 */
[----:B------:R-:W-:Y:S02]  /*24820*/  ISETP.GE.AND P2, PT, R28, R0, PT ;  /* 0x000000001c00720c */ /* 0x000fe40003f46270 */
[----:B--2---:R-:W-:-:S04]  /*24830*/  @!P1 LEA R12, P0, R26, R14, 0x2 ;  /* 0x0000000e1a0c9211 */ /* 0x004fc800078010ff */
[----:B------:R-:W-:-:S05]  /*24840*/  @!P1 LEA.HI.X R13, R26, R37, R34, 0x2, P0 ;  /* 0x000000251a0d9211 */ /* 0x000fca00000f1422 */
[----:B---3--:R2:W-:Y:S04]  /*24850*/  @!P1 ST.E.64 desc[UR42][R12.64], R8 ;  /* 0x000000080c009985 */ /* 0x0085e8000c101b2a */
[----:B0-----:R-:W3:Y:S01]  /*24860*/  @!P2 LDL.64 R4, [R1+0x268] ;  /* 0x000268000104a983 */ /* 0x001ee20000100a00 */
[----:B------:R-:W-:Y:S01]  /*24870*/  ISETP.GE.AND P1, PT, R29, R0, PT ;  /* 0x000000001d00720c */ /* 0x000fe20003f26270 */
[----:B------:R-:W-:Y:S01]  /*24880*/  VIADD R15, R197, 0x40 ;  /* 0x00000040c50f7836 */ /* 0x000fe20000000000 */
[----:B------:R-:W-:-:S04]  /*24890*/  @!P2 LEA R10, P0, R28, R14, 0x2 ;  /* 0x0000000e1c0aa211 */ /* 0x000fc800078010ff */
[----:B------:R-:W-:-:S05]  /*248a0*/  @!P2 LEA.HI.X R11, R28, R37, R35, 0x2, P0 ;  /* 0x000000251c0ba211 */ /* 0x000fca00000f1423 */
[----:B---3--:R0:W-:Y:S04]  /*248b0*/  @!P2 ST.E.64 desc[UR42][R10.64], R4 ;  /* 0x000000040a00a985 */ /* 0x0081e8000c101b2a */
[----:B-1----:R-:W3:Y:S01]  /*248c0*/  @!P1 LDL.64 R6, [R1+0x278] ;  /* 0x0002780001069983 */ /* 0x002ee20000100a00 */
[----:B------:R-:W-:Y:S01]  /*248d0*/  ISETP.GE.AND P2, PT, R15, R0, PT ;  /* 0x000000000f00720c */ /* 0x000fe20003f46270 */
[----:B------:R-:W-:Y:S01]  /*248e0*/  VIADD R3, R197, 0x48 ;  /* 0x00000048c5037836 */ /* 0x000fe20000000000 */
[----:B------:R-:W-:-:S04]  /*248f0*/  @!P1 LEA R20, P0, R29, R14, 0x2 ;  /* 0x0000000e1d149211 */ /* 0x000fc800078010ff */
[----:B------:R-:W-:Y:S01]  /*24900*/  @!P1 LEA.HI.X R21, R29, R37, R36, 0x2, P0 ;  /* 0x000000251d159211 */ /* 0x000fe200000f1424 */
[----:B------:R-:W-:-:S04]  /*24910*/  VIADD R39, R197, 0x40 ;  /* 0x00000040c5277836 */ /* 0x000fc80000000000 */
[----:B---3--:R1:W-:Y:S04]  /*24920*/  @!P1 ST.E.64 desc[UR42][R20.64], R6 ;  /* 0x0000000614009985 */ /* 0x0083e8000c101b2a */
[----:B--2---:R-:W2:Y:S01]  /*24930*/  @!P2 LDL.64 R8, [R1+0x288] ;  /* 0x000288000108a983 */ /* 0x004ea20000100a00 */
[----:B------:R-:W-:Y:S01]  /*24940*/  ISETP.GE.AND P1, PT, R3, R0, PT ;  /* 0x000000000300720c */ /* 0x000fe20003f26270 */
[----:B------:R-:W-:Y:S01]  /*24950*/  VIADD R38, R197, 0x50 ;  /* 0x00000050c5267836 */ /* 0x000fe20000000000 */
[----:B------:R-:W-:Y:S02]  /*24960*/  SHF.R.S32.HI R39, RZ, 0x1f, R39 ;  /* 0x0000001fff277819 */ /* 0x000fe40000011427 */
[----:B------:R-:W-:-:S04]  /*24970*/  @!P2 LEA R12, P0, R15, R14, 0x2 ;  /* 0x0000000e0f0ca211 */ /* 0x000fc800078010ff */
[----:B------:R-:W-:Y:S01]  /*24980*/  @!P2 LEA.HI.X R13, R15, R37, R39, 0x2, P0 ;  /* 0x000000250f0da211 */ /* 0x000fe200000f1427 */
[----:B------:R-:W-:-:S04]  /*24990*/  VIADD R39, R197, 0x48 ;  /* 0x00000048c5277836 */ /* 0x000fc80000000000 */
[----:B--2---:R2:W-:Y:S04]  /*249a0*/  @!P2 ST.E.64 desc[UR42][R12.64], R8 ;  /* 0x000000080c00a985 */ /* 0x0045e8000c101b2a */
[----:B0-----:R-:W3:Y:S01]  /*249b0*/  @!P1 LDL.64 R4, [R1+0x298] ;  /* 0x0002980001049983 */ /* 0x001ee20000100a00 */
[----:B------:R-:W-:Y:S01]  /*249c0*/  ISETP.GE.AND P2, PT, R38, R0, PT ;  /* 0x000000002600720c */ /* 0x000fe20003f46270 */
[----:B------:R-:W-:Y:S01]  /*249d0*/  VIADD R15, R197, 0x58 ;  /* 0x00000058c50f7836 */ /* 0x000fe20000000000 */
[----:B------:R-:W-:Y:S02]  /*249e0*/  SHF.R.S32.HI R39, RZ, 0x1f, R39 ;  /* 0x0000001fff277819 */ /* 0x000fe40000011427 */
[----:B------:R-:W-:-:S04]  /*249f0*/  @!P1 LEA R10, P0, R3, R14, 0x2 ;  /* 0x0000000e030a9211 */ /* 0x000fc800078010ff */
[----:B------:R-:W-:Y:S01]  /*24a00*/  @!P1 LEA.HI.X R11, R3, R37, R39, 0x2, P0 ;  /* 0x00000025030b9211 */ /* 0x000fe200000f1427 */
[----:B------:R-:W-:-:S04]  /*24a10*/  VIADD R39, R197, 0x50 ;  /* 0x00000050c5277836 */ /* 0x000fc80000000000 */
[----:B---3--:R0:W-:Y:S04]  /*24a20*/  @!P1 ST.E.64 desc[UR42][R10.64], R4 ;  /* 0x000000040a009985 */ /* 0x0081e8000c101b2a */
[----:B-1----:R-:W3:Y:S01]  /*24a30*/  @!P2 LDL.64 R6, [R1+0x2a8] ;  /* 0x0002a8000106a983 */ /* 0x002ee20000100a00 */
[----:B------:R-:W-:Y:S01]  /*24a40*/  ISETP.GE.AND P1, PT, R15, R0, PT ;  /* 0x000000000f00720c */ /* 0x000fe20003f26270 */
[----:B------:R-:W-:Y:S01]  /*24a50*/  VIADD R3, R197, 0x60 ;  /* 0x00000060c5037836 */ /* 0x000fe20000000000 */
[----:B------:R-:W-:Y:S02]  /*24a60*/  SHF.R.S32.HI R39, RZ, 0x1f, R39 ;  /* 0x0000001fff277819 */ /* 0x000fe40000011427 */
[----:B------:R-:W-:-:S04]  /*24a70*/  @!P2 LEA R20, P0, R38, R14, 0x2 ;  /* 0x0000000e2614a211 */ /* 0x000fc800078010ff */
[----:B------:R-:W-:Y:S01]  /*24a80*/  @!P2 LEA.HI.X R21, R38, R37, R39, 0x2, P0 ;  /* 0x000000252615a211 */ /* 0x000fe200000f1427 */
[----:B------:R-:W-:-:S04]  /*24a90*/  VIADD R38, R197, 0x58 ;  /* 0x00000058c5267836 */ /* 0x000fc80000000000 */
[----:B--2---:R-:W-:Y:S02]  /*24aa0*/  @!P1 LEA R12, P0, R15, R14, 0x2 ;  /* 0x0000000e0f0c9211 */ /* 0x004fe400078010ff */
[----:B------:R-:W-:Y:S01]  /*24ab0*/  SHF.R.S32.HI R38, RZ, 0x1f, R38 ;  /* 0x0000001fff267819 */ /* 0x000fe20000011426 */
[----:B---3--:R1:W-:Y:S04]  /*24ac0*/  @!P2 ST.E.64 desc[UR42][R20.64], R6 ;  /* 0x000000061400a985 */ /* 0x0083e8000c101b2a */
[----:B------:R-:W2:Y:S01]  /*24ad0*/  @!P1 LDL.64 R8, [R1+0x2b8] ;  /* 0x0002b80001089983 */ /* 0x000ea20000100a00 */
[----:B------:R-:W-:Y:S02]  /*24ae0*/  ISETP.GE.AND P2, PT, R3, R0, PT ;  /* 0x000000000300720c */ /* 0x000fe40003f46270 */
[----:B------:R-:W-:Y:S01]  /*24af0*/  @!P1 LEA.HI.X R13, R15, R37, R38, 0x2, P0 ;  /* 0x000000250f0d9211 */ /* 0x000fe200000f1426 */
[----:B------:R-:W-:-:S05]  /*24b00*/  VIADD R15, R197, 0x60 ;  /* 0x00000060c50f7836 */ /* 0x000fca0000000000 */
[----:B------:R-:W-:Y:S01]  /*24b10*/  SHF.R.S32.HI R15, RZ, 0x1f, R15 ;  /* 0x0000001fff0f7819 */ /* 0x000fe2000001140f */
[----:B--2---:R2:W-:Y:S04]  /*24b20*/  @!P1 ST.E.64 desc[UR42][R12.64], R8 ;  /* 0x000000080c009985 */ /* 0x0045e8000c101b2a */
[----:B0-----:R-:W3:Y:S01]  /*24b30*/  @!P2 LDL.64 R4, [R1+0x2c8] ;  /* 0x0002c8000104a983 */ /* 0x001ee20000100a00 */
[----:B------:R-:W-:Y:S02]  /*24b40*/  ISETP.GE.AND P1, PT, R229, R0, PT ;  /* 0x00000000e500720c */ /* 0x000fe40003f26270 */
[----:B------:R-:W-:-:S04]  /*24b50*/  @!P2 LEA R10, P0, R3, R14, 0x2 ;  /* 0x0000000e030aa211 */ /* 0x000fc800078010ff */
[----:B------:R-:W-:Y:S02]  /*24b60*/  @!P2 LEA.HI.X R11, R3, R37, R15, 0x2, P0 ;  /* 0x00000025030ba211 */ /* 0x000fe400000f140f */
[----:B------:R-:W-:-:S03]  /*24b70*/  SHF.R.S32.HI R3, RZ, 0x1f, R229 ;  /* 0x0000001fff037819 */ /* 0x000fc600000114e5 */
[----:B---3--:R0:W-:Y:S04]  /*24b80*/  @!P2 ST.E.64 desc[UR42][R10.64], R4 ;  /* 0x000000040a00a985 */ /* 0x0081e8000c101b2a */
[----:B-1----:R-:W3:Y:S01]  /*24b90*/  @!P1 LDL.64 R6, [R1+0x2d8] ;  /* 0x0002d80001069983 */ /* 0x002ee20000100a00 */
[----:B------:R-:W-:Y:S02]  /*24ba0*/  ISETP.GE.AND P2, PT, R228, R0, PT ;  /* 0x00000000e400720c */ /* 0x000fe40003f46270 */
[----:B------:R-:W-:-:S04]  /*24bb0*/  @!P1 LEA R20, P0, R229, R14, 0x2 ;  /* 0x0000000ee5149211 */ /* 0x000fc800078010ff */
[----:B------:R-:W-:Y:S02]  /*24bc0*/  @!P1 LEA.HI.X R21, R229, R37, R3, 0x2, P0 ;  /* 0x00000025e5159211 */ /* 0x000fe400000f1403 */
[----:B------:R-:W-:-:S03]  /*24bd0*/  SHF.R.S32.HI R3, RZ, 0x1f, R228 ;  /* 0x0000001fff037819 */ /* 0x000fc600000114e4 */
[----:B---3--:R1:W-:Y:S04]  /*24be0*/  @!P1 ST.E.64 desc[UR42][R20.64], R6 ;  /* 0x0000000614009985 */ /* 0x0083e8000c101b2a */
[----:B--2---:R-:W2:Y:S01]  /*24bf0*/  @!P2 LDL.64 R8, [R1+0x2e8] ;  /* 0x0002e8000108a983 */ /* 0x004ea20000100a00 */
[----:B------:R-:W-:Y:S02]  /*24c00*/  ISETP.GE.AND P1, PT, R227, R0, PT ;  /* 0x00000000e300720c */ /* 0x000fe40003f26270 */
[----:B------:R-:W-:-:S04]  /*24c10*/  @!P2 LEA R12, P0, R228, R14, 0x2 ;  /* 0x0000000ee40ca211 */ /* 0x000fc800078010ff */
[----:B------:R-:W-:Y:S02]  /*24c20*/  @!P2 LEA.HI.X R13, R228, R37, R3, 0x2, P0 ;  /* 0x00000025e40da211 */ /* 0x000fe400000f1403 */
[----:B------:R-:W-:-:S03]  /*24c30*/  SHF.R.S32.HI R3, RZ, 0x1f, R227 ;  /* 0x0000001fff037819 */ /* 0x000fc600000114e3 */
        /* <DEDUP_REMOVED lines=83> */
[----:B------:R-:W-:-:S05]  /*25170*/  SHF.R.S32.HI R3, RZ, 0x1f, R213 ;  /* 0x0000001fff037819 */ /* 0x000fca00000114d5 */
        /* <DEDUP_REMOVED lines=10> */
[----:B------:R-:W-:Y:S02]  /*25220*/  SHF.R.S32.HI R3, RZ, 0x1f, R212 ;  /* 0x0000001fff037819 */ /* 0x000fe400000114d4 */
[----:B------:R-:W-:-:S04]  /*25230*/  LEA R4, P0, R212, R14, 0x2 ;  /* 0x0000000ed4047211 */ /* 0x000fc800078010ff */
[----:B------:R-:W-:-:S05]  /*25240*/  LEA.HI.X R5, R212, R37, R3, 0x2, P0 ;  /* 0x00000025d4057211 */ /* 0x000fca00000f1403 */
[----:B--2---:R1:W-:Y:S04]  /*25250*/  ST.E.64 desc[UR42][R4.64], R6 ;  /* 0x0000000604007985 */ /* 0x0043e8000c101b2a */
.L_x_12195:
[----:B------:R-:W-:Y:S05]  /*25260*/  BSYNC B1 ;  /* 0x0000000000017941 */ /* 0x000fea0003800000 */
.L_x_12194:
[----:B------:R-:W-:Y:S05]  /*25270*/  @P1 BRA `(.L_x_12189) ;  /* 0x0000000c00ec1947 */ /* 0x000fea0003800000 */
[----:B01----:R-:W2:Y:S01]  /*25280*/  LDL.64 R4, [R1+0x3f8] ;  /* 0x0003f80001047983 */ /* 0x003ea20000100a00 */
[----:B------:R-:W-:Y:S02]  /*25290*/  SHF.R.S32.HI R0, RZ, 0x1f, R211 ;  /* 0x0000001fff007819 */ /* 0x000fe400000114d3 */
[----:B------:R-:W-:-:S04]  /*252a0*/  LEA R14, P0, R211, R14, 0x2 ;  /* 0x0000000ed30e7211 */ /* 0x000fc800078010ff */
[----:B------:R-:W-:-:S05]  /*252b0*/  LEA.HI.X R15, R211, R37, R0, 0x2, P0 ;  /* 0x00000025d30f7211 */ /* 0x000fca00000f1400 */
[----:B--2---:R0:W-:Y:S01]  /*252c0*/  ST.E.64 desc[UR42][R14.64], R4 ;  /* 0x000000040e007985 */ /* 0x0041e2000c101b2a */
[----:B------:R-:W-:Y:S05]  /*252d0*/  BRA `(.L_x_12189) ;  /* 0x0000000c00d47947 */ /* 0x000fea0003800000 */
.L_x_12176:
[----:B------:R-:W-:Y:S01]  /*252e0*/  ULDC.64 UR4, c[0x0][0xc08] ;  /* 0x0003020000047ab9 */ /* 0x000fe20000000a00 */
[----:B------:R-:W1:Y:S01]  /*252f0*/  LDC.64 R4, c[0x0][0xc00] ;  /* 0x00030000ff047b82 */ /* 0x000e620000000a00 */
        /* <DEDUP_REMOVED lines=8> */
[----:B------:R-:W-:Y:S01]  /*25380*/  MOV R20, UR4 ;  /* 0x0000000400147c02 */ /* 0x000fe20008000f00 */
[----:B-1----:R-:W-:-:S05]  /*25390*/  IMAD.WIDE R4, R208, 0x4, R4 ;  /* 0x00000004d0047825 */ /* 0x002fca00078e0204 */
[----:B------:R1:W5:Y:S01]  /*253a0*/  @P0 LDG.E R3, desc[UR42][R4.64] ;  /* 0x0000002a04030981 */ /* 0x000362000c1e1900 */
[----:B------:R-:W4:Y:S01]  /*253b0*/  S2R R30, SR_TID.X ;  /* 0x00000000001e7919 */ /* 0x000f220000002100 */
[----:B--2---:R-:W-:-:S05]  /*253c0*/  @P1 IMAD.WIDE R6, R208, 0x4, R6 ;  /* 0x00000004d0061825 */ /* 0x004fca00078e0206 */
[----:B------:R1:W5:Y:S01]  /*253d0*/  @P1 LDG.E R20, desc[UR42][R6.64] ;  /* 0x0000002a06141981 */ /* 0x000362000c1e1900 */
[----:B------:R-:W-:Y:S02]  /*253e0*/  ISETP.NE.AND P2, PT, R204, RZ, PT ;  /* 0x000000ffcc00720c */ /* 0x000fe40003f45270 */
[----:B------:R-:W-:-:S11]  /*253f0*/  SHF.R.S32.HI R28, RZ, 0x1f, R208 ;  /* 0x0000001fff1c7819 */ /* 0x000fd600000114d0 */
[----:B------:R-:W2:Y:S01]  /*25400*/  @!P2 LDC R204, c[0x0][0xad4] ;  /* 0x0002b500ffccab82 */ /* 0x000ea20000000800 */
[----:B----4-:R-:W-:-:S05]  /*25410*/  VIADD R0, R30, 0xffffff80 ;  /* 0xffffff801e007836 */ /* 0x010fca0000000000 */
[----:B------:R-:W-:Y:S02]  /*25420*/  ISETP.GT.AND P3, PT, R0, 0x7f, PT ;  /* 0x0000007f0000780c */ /* 0x000fe40003f64270 */
[----:B--2---:R-:W-:Y:S01]  /*25430*/  ISETP.GT.AND P2, PT, R204, 0x1, PT ;  /* 0x00000001cc00780c */ /* 0x004fe20003f44270 */
[----:B-1----:R-:W-:-:S12]  /*25440*/  @P1 BRA `(.L_x_12196) ;  /* 0x0000000000101947 */ /* 0x002fd80003800000 */
[----:B------:R-:W-:Y:S05]  /*25450*/  @!P0 BRA `(.L_x_12196) ;  /* 0x00000000000c8947 */ /* 0x000fea0003800000 */
[----:B------:R-:W2:Y:S04]  /*25460*/  LDG.E R7, desc[UR42][R4.64] ;  /* 0x0000002a04077981 */ /* 0x000ea8000c1e1900 */
[----:B-----5:R-:W2:Y:S02]  /*25470*/  LDG.E R20, desc[UR42][R4.64+0x4] ;  /* 0x0000042a04147981 */ /* 0x020ea4000c1e1900 */
[----:B--2---:R-:W-:-:S07]  /*25480*/  IMAD.IADD R20, R20, 0x1, -R7 ;  /* 0x0000000114147824 */ /* 0x004fce00078e0a07 */
.L_x_12196:
[----:B------:R-:W-:Y:S01]  /*25490*/  BSSY B1, `(.L_x_12197) ;  /* 0x0000035000017945 */ /* 0x000fe20003800000 */
[----:B------:R-:W-:Y:S02]  /*254a0*/  SEL R29, R208, RZ, !P0 ;  /* 0x000000ffd01d7207 */ /* 0x000fe40004000000 */
[----:B------:R-:W-:Y:S02]  /*254b0*/  SEL R28, R28, RZ, !P0 ;  /* 0x000000ff1c1c7207 */ /* 0x000fe40004000000 */
[----:B-----5:R-:W-:Y:S01]  /*254c0*/  SHF.R.S32.HI R26, RZ, 0x1f, R3 ;  /* 0x0000001fff1a7819 */ /* 0x020fe20000011403 */
[----:B------:R-:W-:Y:S06]  /*254d0*/  @P3 BRA `(.L_x_12198) ;  /* 0x0000000000c03947 */ /* 0x000fec0003800000 */
[----:B------:R-:W1:Y:S01]  /*254e0*/  LDC R33, c[0x0][0xbe8] ;  /* 0x0002fa00ff217b82 */ /* 0x000e620000000800 */
[----:B------:R-:W-:Y:S01]  /*254f0*/  IADD3 R31, R203, -0x80, R30 ;  /* 0xffffff80cb1f7810 */ /* 0x000fe20007ffe01e */
[----:B-1----:R-:W-:-:S05]  /*25500*/  IMAD R0, R20, R33, RZ ;  /* 0x0000002114007224 */ /* 0x002fca00078e02ff */
[----:B------:R-:W-:-:S13]  /*25510*/  ISETP.GE.AND P0, PT, R31, R0, PT ;  /* 0x000000001f00720c */ /* 0x000fda0003f06270 */
[----:B------:R-:W-:Y:S05]  /*25520*/  @P0 BRA `(.L_x_12198) ;  /* 0x0000000000ac0947 */ /* 0x000fea0003800000 */
[----:B------:R-:W-:Y:S01]  /*25530*/  IMAD.MOV.U32 R24, RZ, RZ, 0x9b8 ;  /* 0x000009b8ff187424 */ /* 0x000fe200078e00ff */
[----:B------:R-:W-:Y:S01]  /*25540*/  ISETP.GT.AND P0, PT, R204, 0x1, PT ;  /* 0x00000001cc00780c */ /* 0x000fe20003f04270 */
[----:B------:R-:W1:Y:S01]  /*25550*/  LDC.64 R4, c[0x0][0xba8] ;  /* 0x0002ea00ff047b82 */ /* 0x000e620000000a00 */
[----:B------:R-:W-:Y:S01]  /*25560*/  ISETP.NE.AND P1, PT, R33, 0x1, PT ;  /* 0x000000012100780c */ /* 0x000fe20003f25270 */
[----:B------:R-:W-:Y:S01]  /*25570*/  IMAD.MOV.U32 R21, RZ, RZ, R31 ;  /* 0x000000ffff157224 */ /* 0x000fe200078e001f */
[----:B------:R-:W-:Y:S02]  /*25580*/  SEL R24, R24, 0x978, P0 ;  /* 0x0000097818187807 */ /* 0x000fe40000000000 */
[----:B------:R-:W-:-:S03]  /*25590*/  SEL R209, R209, RZ, P0 ;  /* 0x000000ffd1d17207 */ /* 0x000fc60000000000 */
[----:B0-----:R-:W0:Y:S08]  /*255a0*/  LDC.64 R10, c[0x0][R24+0x220] ;  /* 0x00008800180a7b82 */ /* 0x001e300000000a00 */
[----:B------:R-:W2:Y:S08]  /*255b0*/  LDC.64 R14, c[0x0][R24+0x218] ;  /* 0x00008600180e7b82 */ /* 0x000eb00000000a00 */
[----:B------:R-:W4:Y:S08]  /*255c0*/  LDC.64 R8, c[0x0][R24+0x228] ;  /* 0x00008a0018087b82 */ /* 0x000f300000000a00 */
[----:B------:R-:W5:Y:S08]  /*255d0*/  LDC.64 R6, c[0x0][R24+0x210] ;  /* 0x0000840018067b82 */ /* 0x000f700000000a00 */
[----:B------:R-:W3:Y:S08]  /*255e0*/  @P1 LDC R0, c[0x0][0xbec] ;  /* 0x0002fb00ff001b82 */ /* 0x000ef00000000800 */
[----:B------:R-:W4:Y:S01]  /*255f0*/  @P1 LDC R35, c[0x0][0xbf0] ;  /* 0x0002fc00ff231b82 */ /* 0x000f220000000800 */
[----:B0-----:R-:W-:-:S07]  /*25600*/  IMAD R11, R11, R29, RZ ;  /* 0x0000001d0b0b7224 */ /* 0x001fce00078e02ff */
[----:B-1----:R-:W0:Y:S01]  /*25610*/  @!P0 LDC R4, c[0x0][0xb50] ;  /* 0x0002d400ff048b82 */ /* 0x002e220000000800 */
[----:B------:R-:W-:-:S04]  /*25620*/  IMAD.WIDE.U32 R12, R10, R29, RZ ;  /* 0x0000001d0a0c7225 */ /* 0x000fc800078e00ff */
[----:B------:R-:W-:Y:S02]  /*25630*/  IMAD R11, R10, R28, R11 ;  /* 0x0000001c0a0b7224 */ /* 0x000fe400078e020b */
[----:B---3--:R-:W-:Y:S01]  /*25640*/  @P1 IMAD.HI.U32 R0, R31, R0, RZ ;  /* 0x000000001f001227 */ /* 0x008fe200078e00ff */
[----:B------:R-:W1:Y:S03]  /*25650*/  @!P0 LDC R5, c[0x0][0xb54] ;  /* 0x0002d500ff058b82 */ /* 0x000e660000000800 */
[-C--:B--2---:R-:W-:Y:S02]  /*25660*/  IMAD R25, R15, R153.reuse, RZ ;  /* 0x000000990f197224 */ /* 0x084fe400078e02ff */
[----:B------:R-:W-:Y:S01]  /*25670*/  IMAD.WIDE.U32 R14, R14, R153, RZ ;  /* 0x000000990e0e7225 */ /* 0x000fe200078e00ff */
[----:B----4-:R-:W-:-:S03]  /*25680*/  @P1 SHF.R.U32.HI R21, RZ, R35, R0 ;  /* 0x00000023ff151219 */ /* 0x010fc60000011600 */
[----:B------:R-:W-:Y:S01]  /*25690*/  IMAD.IADD R25, R15, 0x1, R25 ;  /* 0x000000010f197824 */ /* 0x000fe200078e0219 */
[----:B------:R-:W-:Y:S01]  /*256a0*/  IADD3 R14, P1, P3, R12, R14, R3 ;  /* 0x0000000e0c0e7210 */ /* 0x000fe20007b3e003 */
[----:B------:R-:W-:Y:S02]  /*256b0*/  IMAD.IADD R12, R13, 0x1, R11 ;  /* 0x000000010d0c7824 */ /* 0x000fe400078e020b */
[----:B------:R-:W-:Y:S02]  /*256c0*/  IMAD.MOV R0, RZ, RZ, -R21 ;  /* 0x000000ffff007224 */ /* 0x000fe400078e0a15 */
        /* <DEDUP_REMOVED lines=8> */
[-C--:B-----5:R-:W-:Y:S01]  /*25750*/  IMAD R0, R7, R11.reuse, RZ ;  /* 0x0000000b07007224 */ /* 0x0a0fe200078e02ff */
[----:B------:R-:W-:Y:S01]  /*25760*/  SHF.R.S32.HI R13, RZ, 0x1f, R11 ;  /* 0x0000001fff0d7819 */ /* 0x000fe2000001140b */
[----:B------:R-:W-:Y:S02]  /*25770*/  IMAD.MOV.U32 R7, RZ, RZ, -0x800000 ;  /* 0xff800000ff077424 */ /* 0x000fe400078e00ff */
[----:B------:R-:W-:-:S04]  /*25780*/  IMAD.WIDE.U32 R8, R6, R11, R8 ;  /* 0x0000000b06087225 */ /* 0x000fc800078e0008 */
[----:B------:R-:W-:Y:S01]  /*25790*/  IMAD R13, R6, R13, R0 ;  /* 0x0000000d060d7224 */ /* 0x000fe200078e0200 */
[----:B0-----:R-:W-:-:S03]  /*257a0*/  LEA R4, P0, R8, R4, 0x2 ;  /* 0x0000000408047211 */ /* 0x001fc600078010ff */
[----:B------:R-:W-:-:S05]  /*257b0*/  IMAD.IADD R0, R9, 0x1, R13 ;  /* 0x0000000109007824 */ /* 0x000fca00078e020d */
[----:B-1----:R-:W-:-:S05]  /*257c0*/  LEA.HI.X R5, R8, R5, R0, 0x2, P0 ;  /* 0x0000000508057211 */ /* 0x002fca00000f1400 */
[----:B------:R1:W-:Y:S02]  /*257d0*/  STG.E desc[UR42][R4.64], R7 ;  /* 0x0000000704007986 */ /* 0x0003e4000c10192a */
.L_x_12198:
[----:B------:R-:W-:Y:S05]  /*257e0*/  BSYNC B1 ;  /* 0x0000000000017941 */ /* 0x000fea0003800000 */
.L_x_12197:
[----:B------:R-:W-:Y:S05]  /*257f0*/  @P2 BRA `(.L_x_12189) ;  /* 0x00000008008c2947 */ /* 0x000fea0003800000 */
[----:B------:R-:W2:Y:S01]  /*25800*/  LDC R21, c[0x0][0xbe8] ;  /* 0x0002fa00ff157b82 */ /* 0x000ea20000000800 */
[C---:B------:R-:W-:Y:S01]  /*25810*/  VIADD R8, R30.reuse, 0xffffff80 ;  /* 0xffffff801e087836 */ /* 0x040fe20000000000 */
[----:B------:R-:W-:Y:S01]  /*25820*/  ULDC.64 UR4, c[0x0][0xaa0] ;  /* 0x0002a80000047ab9 */ /* 0x000fe20000000a00 */
[----:B0-----:R-:W-:Y:S01]  /*25830*/  VIADD R10, R30, 0xffffff80 ;  /* 0xffffff801e0a7836 */ /* 0x001fe20000000000 */
[----:B------:R-:W-:Y:S01]  /*25840*/  ULDC.64 UR6, c[0x0][0xaf0] ;  /* 0x0002bc0000067ab9 */ /* 0x000fe20000000a00 */
[----:B------:R-:W-:Y:S01]  /*25850*/  IMAD R0, R26, UR4, RZ ;  /* 0x000000041a007c24 */ /* 0x000fe2000f8e02ff */
[----:B------:R-:W-:Y:S01]  /*25860*/  SHF.R.S32.HI R8, RZ, 0x1f, R8 ;  /* 0x0000001fff087819 */ /* 0x000fe20000011408 */
[----:B-1----:R-:W-:-:S03]  /*25870*/  IMAD.WIDE.U32 R4, R3, UR4, RZ ;  /* 0x0000000403047c25 */ /* 0x002fc6000f8e00ff */
[----:B------:R-:W-:Y:S01]  /*25880*/  LEA.HI R8, R8, R10, RZ, 0x3 ;  /* 0x0000000a08087211 */ /* 0x000fe200078f18ff */
[----:B------:R-:W-:Y:S01]  /*25890*/  IMAD R7, R3, UR5, R0 ;  /* 0x0000000503077c24 */ /* 0x000fe2000f8e0200 */
[----:B------:R-:W-:Y:S02]  /*258a0*/  ULDC.64 UR4, c[0x0][0xae8] ;  /* 0x0002ba0000047ab9 */ /* 0x000fe40000000a00 */
[----:B------:R-:W-:Y:S01]  /*258b0*/  SHF.R.S32.HI R8, RZ, 0x3, R8 ;  /* 0x00000003ff087819 */ /* 0x000fe20000011408 */
[----:B------:R-:W-:-:S04]  /*258c0*/  IMAD.IADD R5, R5, 0x1, R7 ;  /* 0x0000000105057824 */ /* 0x000fc800078e0207 */
[----:B------:R-:W-:Y:S02]  /*258d0*/  IMAD R0, R205, 0x20, R8 ;  /* 0x00000020cd007824 */ /* 0x000fe400078e0208 */
[----:B------:R-:W-:Y:S01]  /*258e0*/  IMAD.WIDE.U32 R4, R153, UR4, R4 ;  /* 0x0000000499047c25 */ /* 0x000fe2000f8e0004 */
[----:B--2---:R-:W-:-:S03]  /*258f0*/  ISETP.NE.AND P0, PT, R21, 0x1, PT ;  /* 0x000000011500780c */ /* 0x004fc60003f05270 */
[----:B------:R-:W-:Y:S01]  /*25900*/  IMAD R5, R153, UR5, R5 ;  /* 0x0000000599057c24 */ /* 0x000fe2000f8e0205 */
[----:B------:R-:W-:Y:S01]  /*25910*/  IADD3 R9, R203, R0, RZ ;  /* 0x00000000cb097210 */ /* 0x000fe20007ffe0ff */
[----:B------:R-:W-:Y:S01]  /*25920*/  ULDC.64 UR4, c[0x0][0xae0] ;  /* 0x0002b80000047ab9 */ /* 0x000fe20000000a00 */
[----:B------:R-:W-:-:S04]  /*25930*/  IMAD.WIDE.U32 R4, R29, UR6, R4 ;  /* 0x000000061d047c25 */ /* 0x000fc8000f8e0004 */
[----:B------:R-:W-:-:S03]  /*25940*/  IMAD.MOV.U32 R3, RZ, RZ, R9 ;  /* 0x000000ffff037224 */ /* 0x000fc600078e0009 */
[----:B------:R-:W0:Y:S08]  /*25950*/  @P0 LDC R6, c[0x0][0xbec] ;  /* 0x0002fb00ff060b82 */ /* 0x000e300000000800 */
[----:B------:R-:W1:Y:S01]  /*25960*/  @P0 LDC R11, c[0x0][0xbf0] ;  /* 0x0002fc00ff0b0b82 */ /* 0x000e620000000800 */
[----:B0-----:R-:W-:-:S04]  /*25970*/  @P0 IMAD.HI.U32 R0, R9, R6, RZ ;  /* 0x0000000609000227 */ /* 0x001fc800078e00ff */
[----:B------:R-:W-:Y:S01]  /*25980*/  IMAD R6, R28, UR6, RZ ;  /* 0x000000061c067c24 */ /* 0x000fe2000f8e02ff */
[----:B-1----:R-:W-:-:S03]  /*25990*/  @P0 SHF.R.U32.HI R3, RZ, R11, R0 ;  /* 0x0000000bff030219 */ /* 0x002fc60000011600 */
[----:B------:R-:W-:Y:S01]  /*259a0*/  IMAD R7, R29, UR7, R6 ;  /* 0x000000071d077c24 */ /* 0x000fe2000f8e0206 */
[--C-:B------:R-:W-:Y:S01]  /*259b0*/  SHF.R.S32.HI R0, RZ, 0x1f, R3.reuse ;  /* 0x0000001fff007819 */ /* 0x100fe20000011403 */
[----:B------:R-:W-:Y:S02]  /*259c0*/  IMAD.MOV R6, RZ, RZ, -R3 ;  /* 0x000000ffff067224 */ /* 0x000fe400078e0a03 */
[----:B------:R-:W-:Y:S02]  /*259d0*/  IMAD.IADD R5, R5, 0x1, R7 ;  /* 0x0000000105057824 */ /* 0x000fe400078e0207 */
[----:B------:R-:W-:Y:S02]  /*259e0*/  IMAD R0, R0, UR4, RZ ;  /* 0x0000000400007c24 */ /* 0x000fe4000f8e02ff */
[----:B------:R-:W-:Y:S02]  /*259f0*/  IMAD R7, R21, R6, R9 ;  /* 0x0000000615077224 */ /* 0x000fe400078e0209 */
[----:B------:R-:W-:-:S02]  /*25a00*/  IMAD R9, R3, UR5, R0 ;  /* 0x0000000503097c24 */ /* 0x000fc4000f8e0200 */
[----:B------:R-:W-:Y:S01]  /*25a10*/  IMAD.WIDE.U32 R4, R3, UR4, R4 ;  /* 0x0000000403047c25 */ /* 0x000fe2000f8e0004 */
        /* <DEDUP_REMOVED lines=14> */
.L_x_12429:
[----:B------:R-:W-:Y:S01]  /*25b00*/  IMAD R20, R20, R21, RZ ;  /* 0x0000001514147224 */ /* 0x000fe200078e02ff */
[----:B------:R-:W-:Y:S01]  /*25b10*/  BSSY B1, `(.L_x_12200) ;  /* 0x0000019000017945 */ /* 0x000fe20003800000 */
[----:B------:R-:W-:-:S05]  /*25b20*/  IMAD.IADD R203, R8, 0x1, R203 ;  /* 0x0000000108cb7824 */ /* 0x000fca00078e02cb */
        /* <DEDUP_REMOVED lines=9> */
[----:B------:R-:W-:-:S03]  /*25bc0*/  SHF.R.S32.HI R12, RZ, 0x1f, R200 ;  /* 0x0000001fff0c7819 */ /* 0x000fc600000114c8 */
[-C--:B--2---:R-:W-:Y:S02]  /*25bd0*/  @!P3 LEA R6, P5, R187, R14.reuse, 0x1 ;  /* 0x0000000ebb06b211 */ /* 0x084fe400078a08ff */
[----:B------:R-:W-:Y:S02]  /*25be0*/  @!P2 LEA R8, P4, R201, R14, 0x1 ;  /* 0x0000000ec908a211 */ /* 0x000fe400078808ff */
[----:B-1----:R-:W-:Y:S02]  /*25bf0*/  @!P3 LEA.HI.X R7, R187, R0, R5, 0x1, P5 ;  /* 0x00000000bb07b211 */ /* 0x002fe400028f0c05 */
[----:B------:R-:W-:Y:S02]  /*25c00*/  @!P1 LEA R10, P5, R200, R14, 0x1 ;  /* 0x0000000ec80a9211 */ /* 0x000fe400078a08ff */
[----:B------:R-:W-:Y:S01]  /*25c10*/  @!P2 LEA.HI.X R9, R201, R0, R13, 0x1, P4 ;  /* 0x00000000c909a211 */ /* 0x000fe200020f0c0d */
[----:B------:R4:W-:Y:S01]  /*25c20*/  @!P3 ST.E.128 desc[UR42][R6.64], RZ ;  /* 0x000000ff0600b985 */ /* 0x0009e2000c101d2a */
[----:B------:R-:W-:-:S02]  /*25c30*/  SHF.R.S32.HI R5, RZ, 0x1f, R202 ;  /* 0x0000001fff057819 */ /* 0x000fc400000114ca */
[----:B------:R-:W-:Y:S01]  /*25c40*/  @!P0 LEA R14, P4, R202, R14, 0x1 ;  /* 0x0000000eca0e8211 */ /* 0x000fe200078808ff */
[----:B------:R4:W-:Y:S01]  /*25c50*/  @!P2 ST.E.128 desc[UR42][R8.64], RZ ;  /* 0x000000ff0800a985 */ /* 0x0009e2000c101d2a */
[-C--:B------:R-:W-:Y:S02]  /*25c60*/  @!P1 LEA.HI.X R11, R200, R0.reuse, R12, 0x1, P5 ;  /* 0x00000000c80b9211 */ /* 0x080fe400028f0c0c */
[----:B------:R-:W-:-:S03]  /*25c70*/  @!P0 LEA.HI.X R15, R202, R0, R5, 0x1, P4 ;  /* 0x00000000ca0f8211 */ /* 0x000fc600020f0c05 */
[----:B------:R4:W-:Y:S04]  /*25c80*/  @!P1 ST.E.128 desc[UR42][R10.64], RZ ;  /* 0x000000ff0a009985 */ /* 0x0009e8000c101d2a */
[----:B------:R4:W-:Y:S02]  /*25c90*/  @!P0 ST.E.128 desc[UR42][R14.64], RZ ;  /* 0x000000ff0e008985 */ /* 0x0009e4000c101d2a */
.L_x_12201:
[----:B------:R-:W-:Y:S05]  /*25ca0*/  BSYNC B1 ;  /* 0x0000000000017941 */ /* 0x000fea0003800000 */
.L_x_12200:
[----:B------:R-:W-:-:S03]  /*25cb0*/  UMOV UR4, 0xffffffff ;  /* 0xffffffff00047882 */ /* 0x000fc60000000000 */
[----:B------:R-:W-:Y:S05]  /*25cc0*/  BRA.DIV UR4, `(.L_x_12202) ;  /* 0x000000a2042c7947 */ /* 0x000fea000b800000 */
[----:B-1----:R1:W0:Y:S04]  /*25cd0*/  SHFL.IDX PT, R0, R4, 0x1, 0x181f ;  /* 0x00381f0004007f89 */ /* 0x00222800000e0000 */
[----:B--2-4-:R1:W2:Y:S02]  /*25ce0*/  SHFL.IDX PT, R14, R3, 0x1, 0x181f ;  /* 0x00381f00030e7f89 */ /* 0x0142a400000e0000 */
.L_x_12433:
[----:B------:R-:W-:Y:S01]  /*25cf0*/  VIADD R5, R203, 0x20 ;  /* 0x00000020cb057836 */ /* 0x000fe20000000000 */
        /* <DEDUP_REMOVED lines=13> */
[----:B------:R-:W-:Y:S02]  /*25dd0*/  @!P2 LEA R8, P4, R201, R14, 0x1 ;  /* 0x0000000ec908a211 */ /* 0x000fe400078808ff */
[----:B0-----:R-:W-:Y:S02]  /*25de0*/  @!P3 LEA.HI.X R7, R187, R0, R10, 0x1, P5 ;  /* 0x00000000bb07b211 */ /* 0x001fe400028f0c0a */
[----:B------:R-:W-:-:S02]  /*25df0*/  @!P1 LEA R10, P5, R200, R14, 0x1 ;  /* 0x0000000ec80a9211 */ /* 0x000fc400078a08ff */
[----:B------:R-:W-:Y:S01]  /*25e00*/  @!P2 LEA.HI.X R9, R201, R0, R15, 0x1, P4 ;  /* 0x00000000c909a211 */ /* 0x000fe200020f0c0f */
[----:B------:R4:W-:Y:S01]  /*25e10*/  @!P3 ST.E.128 desc[UR42][R6.64], RZ ;  /* 0x000000ff0600b985 */ /* 0x0009e2000c101d2a */
[----:B------:R-:W-:Y:S02]  /*25e20*/  @!P0 LEA R14, P4, R202, R14, 0x1 ;  /* 0x0000000eca0e8211 */ /* 0x000fe400078808ff */
[-C--:B------:R-:W-:Y:S01]  /*25e30*/  @!P1 LEA.HI.X R11, R200, R0.reuse, R13, 0x1, P5 ;  /* 0x00000000c80b9211 */ /* 0x080fe200028f0c0d */
[----:B------:R4:W-:Y:S01]  /*25e40*/  @!P2 ST.E.128 desc[UR42][R8.64], RZ ;  /* 0x000000ff0800a985 */ /* 0x0009e2000c101d2a */
[----:B------:R-:W-:-:S03]  /*25e50*/  @!P0 LEA.HI.X R15, R202, R0, R12, 0x1, P4 ;  /* 0x00000000ca0f8211 */ /* 0x000fc600020f0c0c */
[----:B------:R4:W-:Y:S04]  /*25e60*/  @!P1 ST.E.128 desc[UR42][R10.64], RZ ;  /* 0x000000ff0a009985 */ /* 0x0009e8000c101d2a */
[----:B------:R4:W-:Y:S02]  /*25e70*/  @!P0 ST.E.128 desc[UR42][R14.64], RZ ;  /* 0x000000ff0e008985 */ /* 0x0009e4000c101d2a */
.L_x_12204:
[----:B------:R-:W-:Y:S05]  /*25e80*/  BSYNC B1 ;  /* 0x0000000000017941 */ /* 0x000fea0003800000 */
.L_x_12203:
[----:B------:R-:W-:-:S03]  /*25e90*/  UMOV UR4, 0xffffffff ;  /* 0xffffffff00047882 */ /* 0x000fc60000000000 */
[----:B------:R-:W-:Y:S05]  /*25ea0*/  BRA.DIV UR4, `(.L_x_12205) ;  /* 0x0000009e04fc7947 */ /* 0x000fea000b800000 */
[----:B0-----:R0:W0:Y:S04]  /*25eb0*/  SHFL.IDX PT, R0, R4, 0x2, 0x181f ;  /* 0x00581f0004007f89 */ /* 0x00102800000e0000 */
[----:B--2-4-:R2:W4:Y:S02]  /*25ec0*/  SHFL.IDX PT, R14, R3, 0x2, 0x181f ;  /* 0x00581f00030e7f89 */ /* 0x01452400000e0000 */
.L_x_12437:
        /* <DEDUP_REMOVED lines=13> */
[-C--:B----4-:R-:W-:Y:S02]  /*25fa0*/  @!P3 LEA R6, P5, R187, R14.reuse, 0x1 ;  /* 0x0000000ebb06b211 */ /* 0x090fe400078a08ff */
        /* <DEDUP_REMOVED lines=11> */
.L_x_12207:
[----:B------:R-:W-:Y:S05]  /*26060*/  BSYNC B1 ;  /* 0x0000000000017941 */ /* 0x000fea0003800000 */
.L_x_12206:
[----:B------:R-:W-:-:S03]  /*26070*/  UMOV UR4, 0xffffffff ;  /* 0xffffffff00047882 */ /* 0x000fc60000000000 */
[----:B------:R-:W-:Y:S05]  /*26080*/  BRA.DIV UR4, `(.L_x_12208) ;  /* 0x0000009e04cc7947 */ /* 0x000fea000b800000 */
[----:B0-----:R0:W0:Y:S04]  /*26090*/  SHFL.IDX PT, R0, R4, 0x3, 0x181f ;  /* 0x00781f0004007f89 */ /* 0x00102800000e0000 */
[----:B----4-:R4:W0:Y:S02]  /*260a0*/  SHFL.IDX PT, R14, R3, 0x3, 0x181f ;  /* 0x00781f00030e7f89 */ /* 0x01082400000e0000 */
.L_x_12441:
[----:B-12-4-:R-:W-:-:S05]  /*260b0*/  VIADD R3, R203, 0x60 ;  /* 0x00000060cb037836 */ /* 0x016fca0000000000 */
        /* <DEDUP_REMOVED lines=11> */
[-C--:B0-----:R-:W-:Y:S02]  /*26170*/  @!P3 LEA R4, P5, R187, R14.reuse, 0x1 ;  /* 0x0000000ebb04b211 */ /* 0x081fe400078a08ff */
[----:B------:R-:W-:Y:S02]  /*26180*/  @!P2 LEA R6, P4, R201, R14, 0x1 ;  /* 0x0000000ec906a211 */ /* 0x000fe400078808ff */
[----:B------:R-:W-:Y:S02]  /*26190*/  @!P3 LEA.HI.X R5, R187, R0, R8, 0x1, P5 ;  /* 0x00000000bb05b211 */ /* 0x000fe400028f0c08 */
        /* <DEDUP_REMOVED lines=9> */
.L_x_12189:
[----:B------:R-:W-:Y:S05]  /*26230*/  BSYNC B0 ;  /* 0x0000000000007941 */ /* 0x000fea0003800000 */
.L_x_12175:
[----:B------:R-:W-:Y:S02]  /*26240*/  ULDC UR4, c[0x0][0xc3c] ;  /* 0x00030f0000047ab9 */ /* 0x000fe40000000800 */
[----:B0-----:R-:W-:-:S13]  /*26250*/  ISETP.GE.AND P0, PT, R103, UR4, PT ;  /* 0x0000000467007c0c */ /* 0x001fda000bf06270 */
[----:B------:R-:W-:Y:S05]  /*26260*/  @!P0 BRA `(.L_x_12209) ;  /* 0xfffffdb0007c8947 */ /* 0x000fea000383ffff */
[----:B------:R-:W-:Y:S05]  /*26270*/  BRA `(.L_x_11961) ;  /* 0x0000007c00d47947 */ /* 0x000fea0003800000 */
.L_x_11959:
        /* <DEDUP_REMOVED lines=16> */
.L_x_12210:
        /* <DEDUP_REMOVED lines=44> */
.L_x_12214:
        /* <DEDUP_REMOVED lines=37> */
.L_x_12212:
        /* <DEDUP_REMOVED lines=13> */
.L_x_12215:
        /* <DEDUP_REMOVED lines=36> */
[----:B------:R-:W-:Y:S01]  /*26ba0*/  IMAD.MOV R10, RZ, RZ, -R2 ;  /* 0x000000ffff0a7224 */ /* 0x000fe200078e0a02 */
[----:B------:R-:W-:Y:S01]  /*26bb0*/  MOV R2, RZ ;  /* 0x000000ff00027202 */ /* 0x000fe20000000f00 */
[----:B------:R-:W-:Y:S01]  /*26bc0*/  IMAD R11, R11, R4, RZ ;  /* 0x000000040b0b7224 */ /* 0x000fe200078e02ff */
[----:B------:R-:W-:-:S03]  /*26bd0*/  IABS R6, R8 ;  /* 0x0000000800067213 */ /* 0x000fc60000000000 */
        /* <DEDUP_REMOVED lines=22> */
.L_x_12216:
        /* <DEDUP_REMOVED lines=34> */
[-C--:B------:R-:W-:Y:S02]  /*26f60*/  IABS R8, R11.reuse ;  /* 0x0000000b00087213 */ /* 0x080fe40000000000 */
[----:B------:R-:W-:Y:S02]  /*26f70*/  IABS R10, R11 ;  /* 0x0000000b000a7213 */ /* 0x000fe40000000000 */
        /* <DEDUP_REMOVED lines=25> */
.L_x_12217:
[----:B------:R-:W-:-:S05]  /*27110*/  LOP3.LUT R17, RZ, R2, RZ, 0x33, !PT ;  /* 0x00000002ff117212 */ /* 0x000fca00078e33ff */
[----:B------:R-:W-:Y:S01]  /*27120*/  IMAD.IADD R17, R0, 0x1, R17 ;  /* 0x0000000100117824 */ /* 0x000fe200078e0211 */
[----:B------:R-:W-:Y:S06]  /*27130*/  BRA `(.L_x_12218) ;  /* 0x00000000000c7947 */ /* 0x000fec0003800000 */
.L_x_12213:
[----:B------:R-:W-:Y:S02]  /*27140*/  IMAD.MOV.U32 R17, RZ, RZ, RZ ;  /* 0x000000ffff117224 */ /* 0x000fe400078e00ff */
[----:B------:R-:W-:Y:S02]  /*27150*/  IMAD.U32 R16, RZ, RZ, UR6 ;  /* 0x00000006ff107e24 */ /* 0x000fe4000f8e00ff */
[----:B------:R-:W-:-:S07]  /*27160*/  IMAD.MOV.U32 R18, RZ, RZ, RZ ;  /* 0x000000ffff127224 */ /* 0x000fce00078e00ff */
.L_x_12218:
[----:B------:R-:W-:-:S13]  /*27170*/  ISETP.NE.AND P0, PT, R7, RZ, PT ;  /* 0x000000ff0700720c */ /* 0x000fda0003f05270 */
[----:B------:R-:W0:Y:S01]  /*27180*/  @!P0 S2R R3, SR_CgaCtaId ;  /* 0x0000000000038919 */ /* 0x000e220000008800 */
[----:B------:R-:W-:-:S04]  /*27190*/  @!P0 MOV R0, 0x400 ;  /* 0x0000040000008802 */ /* 0x000fc80000000f00 */
[----:B0-----:R-:W-:-:S05]  /*271a0*/  @!P0 LEA R0, R3, R0, 0x18 ;  /* 0x0000000003008211 */ /* 0x001fca00078ec0ff */
[----:B------:R0:W-:Y:S01]  /*271b0*/  @!P0 STS.128 [R0+0x228d0], R16 ;  /* 0x0228d01000008388 */ /* 0x0001e20000000c00 */
[----:B------:R-:W-:Y:S06]  /*271c0*/  BAR.ARV 0x5, 0x180 ;  /* 0x0146000000007b1d */ /* 0x000fec0000002000 */
.L_x_12211:
[----:B------:R2:W-:Y:S01]  /*271d0*/  STL [R1+0x420], RZ ;  /* 0x000420ff01007387 */ /* 0x0005e20000100800 */
[----:B------:R-:W-:Y:S01]  /*271e0*/  ULDC UR4, c[0x0][0xc3c] ;  /* 0x00030f0000047ab9 */ /* 0x000fe20000000800 */
[----:B------:R-:W-:Y:S01]  /*271f0*/  IMAD.MOV.U32 R26, RZ, RZ, 0x1 ;  /* 0x00000001ff1a7424 */ /* 0x000fe200078e00ff */
[----:B-1----:R-:W-:Y:S01]  /*27200*/  ISETP.GE.AND P0, PT, R19, UR4, PT ;  /* 0x0000000413007c0c */ /* 0x002fe2000bf06270 */
[----:B------:R-:W-:-:S12]  /*27210*/  IMAD.MOV.U32 R25, RZ, RZ, RZ ;  /* 0x000000ffff197224 */ /* 0x000fd800078e00ff */
[----:B--2---:R-:W-:Y:S05]  /*27220*/  @P0 BRA `(.L_x_12219) ;  /* 0x0000006c000c0947 */ /* 0x004fea0003800000 */
[----:B------:R-:W1:Y:S01]  /*27230*/  S2R R4, SR_TID.X ;  /* 0x0000000000047919 */ /* 0x000e620000002100 */
[----:B------:R-:W2:Y:S01]  /*27240*/  S2UR UR5, SR_CgaCtaId ;  /* 0x00000000000579c3 */ /* 0x000ea20000008800 */
[----:B------:R-:W-:Y:S01]  /*27250*/  UMOV UR4, 0x400 ;  /* 0x0000040000047882 */ /* 0x000fe20000000000 */
[----:B------:R-:W-:Y:S01]  /*27260*/  BSSY B8, `(.L_x_12219) ;  /* 0x00006bf000087945 */ /* 0x000fe20003800000 */
[----:B------:R3:W-:Y:S01]  /*27270*/  STL [R1+0x420], RZ ;  /* 0x000420ff01007387 */ /* 0x0007e20000100800 */
[----:B------:R-:W-:Y:S01]  /*27280*/  IMAD.MOV.U32 R27, RZ, RZ, 0x1 ;  /* 0x00000001ff1b7424 */ /* 0x000fe200078e00ff */
[----:B------:R-:W-:Y:S01]  /*27290*/  CS2R R24, SRZ ;  /* 0x0000000000187805 */ /* 0x000fe2000001ff00 */
[----:B------:R-:W-:Y:S01]  /*272a0*/  IMAD.MOV.U32 R26, RZ, RZ, 0x1 ;  /* 0x00000001ff1a7424 */ /* 0x000fe200078e00ff */
[----:B------:R-:W-:Y:S01]  /*272b0*/  ULDC.64 UR40, c[0x0][0x198] ;  /* 0x0000660000287ab9 */ /* 0x000fe20000000a00 */
[----:B------:R-:W-:Y:S01]  /*272c0*/  ULOP3.LUT UR38, UR36, 0x2, URZ, 0xfc, !UPT ;  /* 0x0000000224267892 */ /* 0x000fe2000f8efc3f */
[----:B------:R-:W-:Y:S01]  /*272d0*/  ULDC UR37, c[0x0][0xc] ;  /* 0x0000030000257ab9 */ /* 0x000fe20000000800 */
[----:B--2---:R-:W-:-:S06]  /*272e0*/  ULEA UR4, UR5, UR4, 0x18 ;  /* 0x0000000405047291 */ /* 0x004fcc000f8ec03f */
[----:B------:R-:W-:Y:S01]  /*272f0*/  IMAD.U32 R22, RZ, RZ, UR4 ;  /* 0x00000004ff167e24 */ /* 0x000fe2000f8e00ff */
[C---:B-1----:R-:W-:Y:S01]  /*27300*/  LOP3.LUT R3, R4.reuse, 0x7f, RZ, 0xc0, !PT ;  /* 0x0000007f04037812 */ /* 0x042fe200078ec0ff */
[----:B0-----:R-:W-:-:S04]  /*27310*/  IMAD.SHL.U32 R0, R4, 0x8, RZ ;  /* 0x0000000804007824 */ /* 0x001fc800078e00ff */
[----:B------:R-:W-:Y:S01]  /*27320*/  IMAD.SHL.U32 R29, R3, 0x8, RZ ;  /* 0x00000008031d7824 */ /* 0x000fe200078e00ff */
[----:B------:R-:W-:Y:S02]  /*27330*/  LOP3.LUT R2, R0, 0x1f8, RZ, 0xc0, !PT ;  /* 0x000001f800027812 */ /* 0x000fe400078ec0ff */
[----:B------:R-:W-:Y:S02]  /*27340*/  SHF.R.U32.HI R3, RZ, 0x3, R3 ;  /* 0x00000003ff037819 */ /* 0x000fe40000011603 */
[----:B------:R-:W-:Y:S02]  /*27350*/  LOP3.LUT R2, R2, 0x38, R4, 0x78, !PT ;  /* 0x0000003802027812 */ /* 0x000fe400078e7804 */
[----:B------:R-:W-:Y:S02]  /*27360*/  LOP3.LUT R0, R0, 0x38, RZ, 0xc0, !PT ;  /* 0x0000003800007812 */ /* 0x000fe400078ec0ff */
[----:B------:R-:W-:Y:S01]  /*27370*/  LOP3.LUT R29, R2, 0x200, R29, 0xf8, !PT ;  /* 0x00000200021d7812 */ /* 0x000fe200078ef81d */
[----:B------:R-:W-:Y:S01]  /*27380*/  IMAD.SHL.U32 R2, R4, 0x10, RZ ;  /* 0x0000001004027824 */ /* 0x000fe200078e00ff */
[----:B------:R-:W-:-:S04]  /*27390*/  LOP3.LUT R4, R0, 0x40, RZ, 0xfc, !PT ;  /* 0x0000004000047812 */ /* 0x000fc800078efcff */
[----:B------:R-:W-:Y:S02]  /*273a0*/  LOP3.LUT R2, R3, 0x70, R2, 0xf8, !PT ;  /* 0x0000007003027812 */ /* 0x000fe400078ef802 */
[C---:B------:R-:W-:Y:S02]  /*273b0*/  LOP3.LUT R3, R0.reuse, 0x80, RZ, 0xfc, !PT ;  /* 0x0000008000037812 */ /* 0x040fe400078efcff */
[----:B------:R-:W-:Y:S01]  /*273c0*/  LOP3.LUT R2, R0, 0xc0, RZ, 0xfc, !PT ;  /* 0x000000c000027812 */ /* 0x000fe200078efcff */
[----:B------:R-:W-:-:S05]  /*273d0*/  IMAD R0, R29, 0x2, R22 ;  /* 0x000000021d007824 */ /* 0x000fca00078e0216 */
[----:B------:R3:W-:Y:S02]  /*273e0*/  STL [R1+0x404], R0 ;  /* 0x0004040001007387 */ /* 0x0007e40000100800 */
.L_x_12338:
[----:B------:R-:W-:Y:S05]  /*273f0*/  YIELD ;  /* 0x0000000000007946 */ /* 0x000fea0003800000 */
[----:B------:R-:W-:Y:S01]  /*27400*/  ULDC.64 UR4, c[0x0][0xa28] ;  /* 0x00028a0000047ab9 */ /* 0x000fe20000000a00 */
[----:B------:R-:W-:Y:S01]  /*27410*/  IMAD.MOV.U32 R31, RZ, RZ, RZ ;  /* 0x000000ffff1f7224 */ /* 0x000fe200078e00ff */
[----:B------:R-:W-:Y:S01]  /*27420*/  ISETP.NE.U32.AND P0, PT, RZ, UR4, PT ;  /* 0x00000004ff007c0c */ /* 0x000fe2000bf05070 */
[----:B0-----:R-:W0:Y:S01]  /*27430*/  LDC.64 R4, c[0x0][0xa00] ;  /* 0x00028000ff047b82 */ /* 0x001e220000000a00 */
[----:B------:R-:W-:Y:S01]  /*27440*/  MOV R8, RZ ;  /* 0x000000ff00087202 */ /* 0x000fe20000000f00 */
        /* <DEDUP_REMOVED lines=16> */
[----:B--2---:R-:W1:Y:S08]  /*27550*/  @P2 LDC.64 R6, c[0x0][0xa18] ;  /* 0x00028600ff062b82 */ /* 0x004e700000000a00 */
[----:B------:R-:W2:Y:S01]  /*27560*/  @P0 LDG.E R8, desc[UR42][R4.64] ;  /* 0x0000002a04080981 */ /* 0x000ea2000c1e1900 */
[----:B------:R-:W-:Y:S01]  /*27570*/  ULDC UR4, c[0x0][0x288] ;  /* 0x0000a20000047ab9 */ /* 0x000fe20000000800 */
[----:B0-----:R-:W-:-:S05]  /*27580*/  IMAD.WIDE R2, R19, 0x4, R2 ;  /* 0x0000000413027825 */ /* 0x001fca00078e0202 */
[----:B------:R-:W5:Y:S01]  /*27590*/  @P1 LDG.E R0, desc[UR42][R2.64] ;  /* 0x0000002a02001981 */ /* 0x000f62000c1e1900 */
[----:B-1----:R-:W-:-:S03]  /*275a0*/  @P2 IMAD.WIDE R6, R19, 0x4, R6 ;  /* 0x0000000413062825 */ /* 0x002fc600078e0206 */
[----:B--2---:R0:W-:Y:S02]  /*275b0*/  STL [R1+0x408], R8 ;  /* 0x0004080801007387 */ /* 0x0041e40000100800 */
[----:B0-----:R-:W-:Y:S01]  /*275c0*/  IMAD.U32 R8, RZ, RZ, UR4 ;  /* 0x00000004ff087e24 */ /* 0x001fe2000f8e00ff */
[----:B------:R-:W-:-:S05]  /*275d0*/  ULDC.64 UR4, c[0x0][0x418] ;  /* 0x0001060000047ab9 */ /* 0x000fca0000000a00 */
        /* <DEDUP_REMOVED lines=12> */
[----:B------:R-:W-:Y:S06]  /*276a0*/  @P2 BRA `(.L_x_12220) ;  /* 0x0000000000142947 */ /* 0x000fec0003800000 */
[----:B------:R-:W-:Y:S05]  /*276b0*/  @!P0 BRA `(.L_x_12220) ;  /* 0x0000000000108947 */ /* 0x000fea0003800000 */
[----:B------:R-:W2:Y:S04]  /*276c0*/  LDG.E R9, desc[UR42][R4.64] ;  /* 0x0000002a04097981 */ /* 0x000ea8000c1e1900 */
[----:B------:R-:W2:Y:S02]  /*276d0*/  LDG.E R6, desc[UR42][R4.64+0x4] ;  /* 0x0000042a04067981 */ /* 0x000ea4000c1e1900 */
[----:B--2---:R-:W-:-:S05]  /*276e0*/  IMAD.IADD R12, R6, 0x1, -R9 ;  /* 0x00000001060c7824 */ /* 0x004fca00078e0a09 */
[----:B------:R1:W-:Y:S02]  /*276f0*/  STL [R1+0x400], R12 ;  /* 0x0004000c01007387 */ /* 0x0003e40000100800 */
.L_x_12220:
        /* <DEDUP_REMOVED lines=13> */
.L_x_12221:
        /* <DEDUP_REMOVED lines=9> */
.L_x_12222:
[----:B--2---:R-:W2:Y:S01]  /*27860*/  @P1 LDG.E R5, desc[UR42][R2.64] ;  /* 0x0000002a02051981 */ /* 0x004ea2000c1e1900 */
[----:B0-----:R-:W0:Y:S03]  /*27870*/  LDC R8, c[0x0][0x448] ;  /* 0x00011200ff087b82 */ /* 0x001e260000000800 */
[----:B------:R3:W2:Y:S01]  /*27880*/  @P1 LDG.E R4, desc[UR42][R2.64+0x4] ;  /* 0x0000042a02041981 */ /* 0x0006a2000c1e1900 */
[----:B------:R-:W-:Y:S02]  /*27890*/  IMAD.SHL.U32 R35, R17, 0x80, RZ ;  /* 0x0000008011237824 */ /* 0x000fe400078e00ff */
[----:B-----5:R-:W-:Y:S02]  /*278a0*/  IMAD.IADD R10, R10, 0x1, -R31 ;  /* 0x000000010a0a7824 */ /* 0x020fe400078e0a1f */
[----:B---3--:R-:W3:Y:S01]  /*278b0*/  LDC.64 R2, c[0x0][0x9e0] ;  /* 0x00027800ff027b82 */ /* 0x008ee20000000a00 */
[----:B0-----:R-:W-:Y:S01]  /*278c0*/  ISETP.NE.AND P2, PT, R8, 0x1, PT ;  /* 0x000000010800780c */ /* 0x001fe20003f45270 */
[----:B------:R-:W-:-:S12]  /*278d0*/  VIADD R8, R35, 0x7f ;  /* 0x0000007f23087836 */ /* 0x000fd80000000000 */
[----:B------:R-:W0:Y:S01]  /*278e0*/  @P2 LDC R9, c[0x0][0x44c] ;  /* 0x00011300ff092b82 */ /* 0x000e220000000800 */
[----:B---3--:R-:W-:-:S07]  /*278f0*/  ISETP.GE.AND P3, PT, R3, 0x1, PT ;  /* 0x000000010300780c */ /* 0x008fce0003f66270 */
[----:B------:R-:W3:Y:S01]  /*27900*/  @P2 LDC R11, c[0x0][0x450] ;  /* 0x00011400ff0b2b82 */ /* 0x000ee20000000800 */
[----:B--2---:R-:W-:Y:S02]  /*27910*/  @P1 IMAD.IADD R7, R4, 0x1, -R5 ;  /* 0x0000000104071824 */ /* 0x004fe400078e0a05 */
[----:B0-----:R-:W-:-:S04]  /*27920*/  @P2 IMAD.HI.U32 R4, R8, R9, RZ ;  /* 0x0000000908042227 */ /* 0x001fc800078e00ff */
[----:B------:R-:W-:Y:S01]  /*27930*/  IMAD.IADD R17, R10, 0x1, R7 ;  /* 0x000000010a117824 */ /* 0x000fe200078e0207 */
[----:B---3--:R-:W-:-:S03]  /*27940*/  @P2 SHF.R.U32.HI R8, RZ, R11, R4 ;  /* 0x0000000bff082219 */ /* 0x008fc60000011604 */
[C---:B------:R-:W-:Y:S01]  /*27950*/  VIADD R4, R17.reuse, 0x5f ;  /* 0x0000005f11047836 */ /* 0x040fe20000000000 */
[----:B------:R-:W-:-:S03]  /*27960*/  IADD3 R9, R17, 0x1, -R12 ;  /* 0x0000000111097810 */ /* 0x000fc60007ffe80c */
[----:B------:R-:W-:-:S04]  /*27970*/  IMAD.HI R4, R4, 0x2aaaaaab, RZ ;  /* 0x2aaaaaab04047827 */ /* 0x000fc800078e02ff */
[----:B------:R-:W-:Y:S01]  /*27980*/  IMAD.IADD R8, R9, 0x1, R8 ;  /* 0x0000000109087824 */ /* 0x000fe200078e0208 */
[----:B------:R-:W-:-:S04]  /*27990*/  SHF.R.U32.HI R5, RZ, 0x1f, R4 ;  /* 0x0000001fff057819 */ /* 0x000fc80000011604 */
[----:B------:R-:W-:Y:S02]  /*279a0*/  LEA.HI.SX32 R20, R4, R5, 0x1c ;  /* 0x0000000504147211 */ /* 0x000fe400078fe2ff */
        /* <DEDUP_REMOVED lines=13> */
.L_x_12225:
[----:B------:R-:W-:-:S13]  /*27a80*/  ISETP.NE.AND P0, PT, R3, 0x1, PT ;  /* 0x000000010300780c */ /* 0x000fda0003f05270 */
[----:B------:R-:W0:Y:S02]  /*27a90*/  @P0 LDC.64 R4, c[0x0][0x9e8] ;  /* 0x00027a00ff040b82 */ /* 0x000e240000000a00 */
[----:B0-----:R-:W-:-:S05]  /*27aa0*/  @P0 IMAD.HI.U32 R4, R11, R4, RZ ;  /* 0x000000040b040227 */ /* 0x001fca00078e00ff */
[----:B------:R-:W-:-:S07]  /*27ab0*/  @P0 SHF.R.U32.HI R11, RZ, R5, R4 ;  /* 0x00000005ff0b0219 */ /* 0x000fce0000011604 */
.L_x_12226:
[----:B------:R-:W-:Y:S05]  /*27ac0*/  BSYNC B0 ;  /* 0x0000000000007941 */ /* 0x000fea0003800000 */
.L_x_12224:
[----:B------:R-:W-:-:S05]  /*27ad0*/  IMAD R11, R11, R3, R3 ;  /* 0x000000030b0b7224 */ /* 0x000fca00078e0203 */
[----:B------:R-:W-:-:S07]  /*27ae0*/  VIMNMX R2, R2, R11, PT ;  /* 0x0000000b02027248 */ /* 0x000fce0003fe0100 */
.L_x_12223:
[----:B------:R-:W0:Y:S01]  /*27af0*/  @P2 LDC R8, c[0x0][0x44c] ;  /* 0x00011300ff082b82 */ /* 0x000e220000000800 */
[----:B------:R-:W-:Y:S01]  /*27b00*/  VIADD R2, R2, 0x5f ;  /* 0x0000005f02027836 */ /* 0x000fe20000000000 */
[----:B------:R-:W-:Y:S01]  /*27b10*/  ULDC UR4, c[0x0][0x9dc] ;  /* 0x0002770000047ab9 */ /* 0x000fe20000000800 */
[----:B------:R-:W-:Y:S02]  /*27b20*/  IMAD.MOV.U32 R5, RZ, RZ, R35 ;  /* 0x000000ffff057224 */ /* 0x000fe400078e0023 */
[----:B------:R-:W-:-:S03]  /*27b30*/  IMAD.HI R2, R2, 0x2aaaaaab, RZ ;  /* 0x2aaaaaab02027827 */ /* 0x000fc600078e02ff */
[----:B------:R-:W2:Y:S01]  /*27b40*/  @P2 LDC R4, c[0x0][0x450] ;  /* 0x00011400ff042b82 */ /* 0x000ea20000000800 */
[----:B0-----:R-:W-:-:S04]  /*27b50*/  @P2 IMAD.HI.U32 R11, R35, R8, RZ ;  /* 0x00000008230b2227 */ /* 0x001fc800078e00ff */
[----:B------:R-:W-:Y:S01]  /*27b60*/  IMAD.IADD R8, R17, 0x1, -R12 ;  /* 0x0000000111087824 */ /* 0x000fe200078e0a0c */
[----:B--2---:R-:W-:Y:S02]  /*27b70*/  @P2 SHF.R.U32.HI R5, RZ, R4, R11 ;  /* 0x00000004ff052219 */ /* 0x004fe4000001160b */
[----:B------:R-:W-:-:S03]  /*27b80*/  SHF.R.U32.HI R11, RZ, 0x1f, R2 ;  /* 0x0000001fff0b7819 */ /* 0x000fc60000011602 */
[----:B-1----:R-:W-:Y:S01]  /*27b90*/  IMAD.IADD R12, R8, 0x1, R5 ;  /* 0x00000001080c7824 */ /* 0x002fe200078e0205 */
[----:B------:R-:W-:-:S03]  /*27ba0*/  LEA.HI.SX32 R11, R2, R11, 0x1c ;  /* 0x0000000b020b7211 */ /* 0x000fc600078fe2ff */
[----:B------:R-:W-:Y:S01]  /*27bb0*/  VIADD R2, R12, -UR4 ;  /* 0x800000040c027c36 */ /* 0x000fe20008000000 */
        /* <DEDUP_REMOVED lines=12> */
.L_x_12229:
[----:B------:R-:W-:-:S13]  /*27c80*/  ISETP.NE.AND P0, PT, R3, 0x1, PT ;  /* 0x000000010300780c */ /* 0x000fda0003f05270 */
[----:B------:R-:W0:Y:S02]  /*27c90*/  @P0 LDC.64 R4, c[0x0][0x9e8] ;  /* 0x00027a00ff040b82 */ /* 0x000e240000000a00 */
[----:B0-----:R-:W-:-:S05]  /*27ca0*/  @P0 IMAD.HI.U32 R4, R12, R4, RZ ;  /* 0x000000040c040227 */ /* 0x001fca00078e00ff */
[----:B------:R-:W-:-:S07]  /*27cb0*/  @P0 SHF.R.U32.HI R12, RZ, R5, R4 ;  /* 0x00000005ff0c0219 */ /* 0x000fce0000011604 */
.L_x_12230:
[----:B------:R-:W-:Y:S05]  /*27cc0*/  BSYNC B0 ;  /* 0x0000000000007941 */ /* 0x000fea0003800000 */
.L_x_12228:
[----:B------:R-:W-:-:S05]  /*27cd0*/  IMAD R3, R12, R3, RZ ;  /* 0x000000030c037224 */ /* 0x000fca00078e02ff */
[----:B------:R-:W-:-:S07]  /*27ce0*/  VIMNMX R2, R2, R3, !PT ;  /* 0x0000000302027248 */ /* 0x000fce0007fe0100 */
.L_x_12227:
[----:B------:R-:W-:Y:S01]  /*27cf0*/  IMAD.HI R2, R2, 0x2aaaaaab, RZ ;  /* 0x2aaaaaab02027827 */ /* 0x000fe200078e02ff */
[----:B------:R-:W-:Y:S01]  /*27d00*/  BSSY B0, `(.L_x_12231) ;  /* 0x0000026000007945 */ /* 0x000fe20003800000 */
[----:B------:R-:W-:Y:S02]  /*27d10*/  LOP3.LUT R30, R6, 0xff, RZ, 0xc0, !PT ;  /* 0x000000ff061e7812 */ /* 0x000fe400078ec0ff */
[----:B------:R-:W-:Y:S01]  /*27d20*/  SHF.R.U32.HI R6, RZ, 0x10, R6 ;  /* 0x00000010ff067819 */ /* 0x000fe20000011606 */
        /* <DEDUP_REMOVED lines=34> */
[----:B------:R-:W-:-:S07]  /*27f50*/  @!P2 LOP3.LUT R14, RZ, R5, RZ, 0x33, !PT ;  /* 0x00000005ff0ea212 */ /* 0x000fce00078e33ff */
.L_x_12232:
[----:B------:R-:W-:Y:S05]  /*27f60*/  BSYNC B0 ;  /* 0x0000000000007941 */ /* 0x000fea0003800000 */
.L_x_12231:
[-C--:B------:R-:W-:Y:S01]  /*27f70*/  IMAD R3, R30, R14.reuse, R4 ;  /* 0x0000000e1e037224 */ /* 0x080fe200078e0204 */
        /* <DEDUP_REMOVED lines=24> */
.L_x_12444:
[----:B-1----:R-:W-:Y:S02]  /*28100*/  ISETP.NE.AND P0, PT, R14, RZ, PT ;  /* 0x000000ff0e00720c */ /* 0x002fe40003f05270 */
[----:B------:R-:W-:-:S11]  /*28110*/  PLOP3.LUT P6, PT, PT, PT, PT, 0x8, 0x0 ;  /* 0x000000000000781c */ /* 0x000fd60003fce170 */
[----:B------:R-:W-:Y:S05]  /*28120*/  @P0 BRA `(.L_x_12236) ;  /* 0x00000000000c0947 */ /* 0x000fea0003800000 */
[----:B------:R-:W-:-:S03]  /*28130*/  UMOV UR4, 0xffffffff ;  /* 0xffffffff00047882 */ /* 0x000fc60000000000 */
[----:B------:R-:W-:Y:S05]  /*28140*/  BRA.DIV UR4, `(.L_x_12237) ;  /* 0x0000008204187947 */ /* 0x000fea000b800000 */
[----:B------:R-:W-:-:S13]  /*28150*/  ELECT P6, URZ, PT ;  /* 0x00000000003f782f */ /* 0x000fda00038c0000 */
.L_x_12236:
        /* <DEDUP_REMOVED lines=9> */
.L_x_12447:
[----:B------:R-:W-:Y:S05]  /*281f0*/  BSYNC B1 ;  /* 0x0000000000017941 */ /* 0x000fea0003800000 */
.L_x_12238:
        /* <DEDUP_REMOVED lines=10> */
.L_x_12448:
[----:B------:R-:W-:Y:S05]  /*282a0*/  BSYNC B2 ;  /* 0x0000000000027941 */ /* 0x000fea0003800000 */
.L_x_12242:
[----:B------:R-:W-:Y:S04]  /*282b0*/  BSSY B2, `(.L_x_12244) ;  /* 0x0000009000027945 */ /* 0x000fe80003800000 */
[----:B------:R-:W-:Y:S05]  /*282c0*/  @P1 BRA `(.L_x_12245) ;  /* 0x00000000001c1947 */ /* 0x000fea0003800000 */
[----:B0-----:R-:W0:Y:S02]  /*282d0*/  S2R R3, SR_TID.X ;  /* 0x0000000000037919 */ /* 0x001e240000002100 */
[----:B0-----:R-:W-:Y:S01]  /*282e0*/  LOP3.LUT R7, R3, 0x1f, RZ, 0xc0, !PT ;  /* 0x0000001f03077812 */ /* 0x001fe200078ec0ff */
[----:B------:R-:W-:-:S03]  /*282f0*/  IMAD.MOV.U32 R3, RZ, RZ, 0x3000 ;  /* 0x00003000ff037424 */ /* 0x000fc600078e00ff */
[----:B------:R-:W-:Y:S01]  /*28300*/  ISETP.NE.AND P0, PT, R7, RZ, PT ;  /* 0x000000ff0700720c */ /* 0x000fe20003f05270 */
[----:B------:R2:W-:-:S12]  /*28310*/  SYNCS.ARRIVE.TRANS64 RZ, [R12+URZ+0x22890], R3 ;  /* 0x022890030cff79a7 */ /* 0x0005d8000800003f */
[----:B--2---:R-:W-:Y:S05]  /*28320*/  @!P0 BRA `(.L_x_12245) ;  /* 0x0000000000048947 */ /* 0x004fea0003800000 */
[----:B------:R-:W-:Y:S01]  /*28330*/  BPT.TRAP 0x1 ;  /* 0x000000040000795c */ /* 0x000fe20000300000 */
.L_x_12245:
[----:B------:R-:W-:Y:S05]  /*28340*/  BSYNC B2 ;  /* 0x0000000000027941 */ /* 0x000fea0003800000 */
.L_x_12244:
[----:B------:R-:W-:Y:S01]  /*28350*/  IMAD.MOV.U32 R7, RZ, RZ, RZ ;  /* 0x000000ffff077224 */ /* 0x000fe200078e00ff */
[----:B------:R-:W-:Y:S01]  /*28360*/  UIADD3 UR4, UP0, UR40, 0x570, URZ ;  /* 0x0000057028047890 */ /* 0x000fe2000ff1e03f */
[----:B0-----:R-:W-:Y:S01]  /*28370*/  IMAD R3, R2, 0x60, R0 ;  /* 0x0000006002037824 */ /* 0x001fe200078e0200 */
        /* <DEDUP_REMOVED lines=9> */
.L_x_12246:
        /* <DEDUP_REMOVED lines=13> */
.L_x_12449:
[----:B------:R-:W-:Y:S05]  /*284e0*/  BSYNC B2 ;  /* 0x0000000000027941 */ /* 0x000fea0003800000 */
.L_x_12247:
[----:B------:R-:W-:Y:S01]  /*284f0*/  BSSY B2, `(.L_x_12249) ;  /* 0x000000b000027945 */ /* 0x000fe20003800000 */
[----:B01----:R-:W-:Y:S02]  /*28500*/  IMAD.MOV.U32 R10, RZ, RZ, 0x0 ;  /* 0x00000000ff0a7424 */ /* 0x003fe400078e00ff */
[----:B------:R-:W-:Y:S01]  /*28510*/  IMAD.MOV.U32 R11, RZ, RZ, 0x12f00000 ;  /* 0x12f00000ff0b7424 */ /* 0x000fe200078e00ff */
[----:B------:R-:W-:Y:S06]  /*28520*/  @P1 BRA `(.L_x_12250) ;  /* 0x00000000001c1947 */ /* 0x000fec0003800000 */
[----:B------:R-:W0:Y:S02]  /*28530*/  S2R R13, SR_TID.X ;  /* 0x00000000000d7919 */ /* 0x000e240000002100 */
[----:B0-----:R-:W-:Y:S02]  /*28540*/  LOP3.LUT R14, R13, 0x1f, RZ, 0xc0, !PT ;  /* 0x0000001f0d0e7812 */ /* 0x001fe400078ec0ff */
[----:B------:R-:W-:Y:S02]  /*28550*/  MOV R13, 0xc000 ;  /* 0x0000c000000d7802 */ /* 0x000fe40000000f00 */
[----:B------:R-:W-:Y:S02]  /*28560*/  ISETP.NE.AND P0, PT, R14, RZ, PT ;  /* 0x000000ff0e00720c */ /* 0x000fe40003f05270 */
[----:B------:R0:W-:Y:S11]  /*28570*/  SYNCS.ARRIVE.TRANS64 RZ, [R12+URZ+0x228b0], R13 ;  /* 0x0228b00d0cff79a7 */ /* 0x0001f6000800003f */
[----:B0-----:R-:W-:Y:S05]  /*28580*/  @!P0 BRA `(.L_x_12250) ;  /* 0x0000000000048947 */ /* 0x001fea0003800000 */
[----:B------:R-:W-:Y:S01]  /*28590*/  BPT.TRAP 0x1 ;  /* 0x000000040000795c */ /* 0x000fe20000300000 */
.L_x_12250:
[----:B------:R-:W-:Y:S05]  /*285a0*/  BSYNC B2 ;  /* 0x0000000000027941 */ /* 0x000fea0003800000 */
.L_x_12249:
        /* <DEDUP_REMOVED lines=9> */
.L_x_12251:
        /* <DEDUP_REMOVED lines=15> */
.L_x_12252:
        /* <DEDUP_REMOVED lines=15> */
.L_x_12253:
        /* <DEDUP_REMOVED lines=15> */
.L_x_12254:
        /* <DEDUP_REMOVED lines=10> */
.L_x_12241:
[----:B------:R-:W-:Y:S05]  /*289b0*/  BSYNC B1 ;  /* 0x0000000000017941 */ /* 0x000fea0003800000 */
.L_x_12240:
        /* <DEDUP_REMOVED lines=9> */
.L_x_12270:
        /* <DEDUP_REMOVED lines=11> */
.L_x_12450:
[----:B------:R-:W-:Y:S05]  /*28b00*/  BSYNC B2 ;  /* 0x0000000000027941 */ /* 0x000fea0003800000 */
.L_x_12257:
        /* <DEDUP_REMOVED lines=9> */
.L_x_12260:
[----:B------:R-:W-:Y:S05]  /*28ba0*/  BSYNC B2 ;  /* 0x0000000000027941 */ /* 0x000fea0003800000 */
.L_x_12259:
        /* <DEDUP_REMOVED lines=11> */
.L_x_12261:
        /* <DEDUP_REMOVED lines=13> */
.L_x_12451:
[----:B------:R-:W-:Y:S05]  /*28d30*/  BSYNC B2 ;  /* 0x0000000000027941 */ /* 0x000fea0003800000 */
.L_x_12262:
        /* <DEDUP_REMOVED lines=11> */
.L_x_12265:
[----:B------:R-:W-:Y:S05]  /*28df0*/  BSYNC B2 ;  /* 0x0000000000027941 */ /* 0x000fea0003800000 */
.L_x_12264:
        /* <DEDUP_REMOVED lines=9> */
.L_x_12266:
        /* <DEDUP_REMOVED lines=15> */
.L_x_12267:
        /* <DEDUP_REMOVED lines=15> */
.L_x_12268:
        /* <DEDUP_REMOVED lines=15> */
.L_x_12269:
        /* <DEDUP_REMOVED lines=10> */
.L_x_12256:
[----:B------:R-:W-:Y:S05]  /*29200*/  BSYNC B1 ;  /* 0x0000000000017941 */ /* 0x000fea0003800000 */
.L_x_12255:
        /* <DEDUP_REMOVED lines=8> */
.L_x_12234:
[----:B------:R-:W-:Y:S05]  /*29290*/  BSYNC B0 ;  /* 0x0000000000007941 */ /* 0x000fea0003800000 */
.L_x_12233:
[----:B------:R-:W1:Y:S01]  /*292a0*/  LDC R0, c[0x0][0x448] ;  /* 0x00011200ff007b82 */ /* 0x000e620000000800 */
[----:B------:R-:W-:Y:S07]  /*292b0*/  @!P0 WARPSYNC.ALL ;  /* 0x0000000000008948 */ /* 0x000fee0003800000 */
[----:B------:R-:W-:Y:S01]  /*292c0*/  @!P0 BAR.SYNC.DEFER_BLOCKING 0xc, 0x180 ;  /* 0x0306000000008b1d */ /* 0x000fe20000010000 */
[----:B-1----:R-:W-:Y:S01]  /*292d0*/  ISETP.NE.AND P1, PT, R0, 0x1, PT ;  /* 0x000000010000780c */ /* 0x002fe20003f25270 */
[----:B------:R-:W-:-:S12]  /*292e0*/  VIADD R0, R35, 0x7f ;  /* 0x0000007f23007836 */ /* 0x000fd80000000000 */
[----:B0-----:R-:W0:Y:S08]  /*292f0*/  @P1 LDC R3, c[0x0][0x44c] ;  /* 0x00011300ff031b82 */ /* 0x001e300000000800 */
[----:B------:R-:W1:Y:S01]  /*29300*/  @P1 LDC R2, c[0x0][0x450] ;  /* 0x00011400ff021b82 */ /* 0x000e620000000800 */
[----:B0-----:R-:W-:-:S05]  /*29310*/  @P1 IMAD.HI.U32 R3, R0, R3, RZ ;  /* 0x0000000300031227 */ /* 0x001fca00078e00ff */
[----:B-1----:R-:W-:Y:S02]  /*29320*/  @P1 SHF.R.U32.HI R0, RZ, R2, R3 ;  /* 0x00000002ff001219 */ /* 0x002fe40000011603 */
[----:B------:R-:W0:Y:S03]  /*29330*/  LDC.64 R2, c[0x0][0x9e0] ;  /* 0x00027800ff027b82 */ /* 0x000e260000000a00 */
[----:B------:R-:W-:Y:S01]  /*29340*/  IMAD.IADD R7, R9, 0x1, R0 ;  /* 0x0000000109077824 */ /* 0x000fe200078e0200 */
[----:B0-----:R-:W-:-:S03]  /*29350*/  ISETP.GE.AND P2, PT, R3, 0x1, PT ;  /* 0x000000010300780c */ /* 0x001fc60003f46270 */
[----:B------:R-:W-:-:S10]  /*29360*/  IMAD.IADD R2, R7, 0x1, R2 ;  /* 0x0000000107027824 */ /* 0x000fd400078e0202 */
        /* <DEDUP_REMOVED lines=12> */
.L_x_12273:
[----:B------:R-:W-:-:S13]  /*29430*/  ISETP.NE.AND P0, PT, R3, 0x1, PT ;  /* 0x000000010300780c */ /* 0x000fda0003f05270 */
[----:B------:R-:W0:Y:S02]  /*29440*/  @P0 LDC.64 R4, c[0x0][0x9e8] ;  /* 0x00027a00ff040b82 */ /* 0x000e240000000a00 */
[----:B0-----:R-:W-:-:S05]  /*29450*/  @P0 IMAD.HI.U32 R4, R0, R4, RZ ;  /* 0x0000000400040227 */ /* 0x001fca00078e00ff */
[----:B------:R-:W-:-:S07]  /*29460*/  @P0 SHF.R.U32.HI R0, RZ, R5, R4 ;  /* 0x00000005ff000219 */ /* 0x000fce0000011604 */
.L_x_12274:
[----:B------:R-:W-:Y:S05]  /*29470*/  BSYNC B0 ;  /* 0x0000000000007941 */ /* 0x000fea0003800000 */
.L_x_12272:
[----:B------:R-:W-:-:S05]  /*29480*/  IMAD R5, R0, R3, R3 ;  /* 0x0000000300057224 */ /* 0x000fca00078e0203 */
[----:B------:R-:W-:-:S07]  /*29490*/  VIMNMX R2, R2, R5, PT ;  /* 0x0000000502027248 */ /* 0x000fce0003fe0100 */
.L_x_12271:
[----:B------:R-:W0:Y:S01]  /*294a0*/  @P1 LDC R4, c[0x0][0x44c] ;  /* 0x00011300ff041b82 */ /* 0x000e220000000800 */
[----:B------:R-:W-:Y:S01]  /*294b0*/  VIADD R2, R2, 0x5f ;  /* 0x0000005f02027836 */ /* 0x000fe20000000000 */
[----:B------:R-:W-:Y:S01]  /*294c0*/  ULDC UR4, c[0x0][0x9dc] ;  /* 0x0002770000047ab9 */ /* 0x000fe20000000800 */
[----:B------:R-:W-:Y:S02]  /*294d0*/  IMAD.MOV.U32 R7, RZ, RZ, R35 ;  /* 0x000000ffff077224 */ /* 0x000fe400078e0023 */
[----:B------:R-:W-:-:S03]  /*294e0*/  IMAD.HI R2, R2, 0x2aaaaaab, RZ ;  /* 0x2aaaaaab02027827 */ /* 0x000fc600078e02ff */
[----:B------:R-:W1:Y:S02]  /*294f0*/  @P1 LDC R0, c[0x0][0x450] ;  /* 0x00011400ff001b82 */ /* 0x000e640000000800 */
[----:B------:R-:W-:-:S04]  /*29500*/  SHF.R.U32.HI R5, RZ, 0x1f, R2 ;  /* 0x0000001fff057819 */ /* 0x000fc80000011602 */
[----:B------:R-:W-:Y:S01]  /*29510*/  LEA.HI.SX32 R5, R2, R5, 0x1c ;  /* 0x0000000502057211 */ /* 0x000fe200078fe2ff */
[----:B0-----:R-:W-:-:S05]  /*29520*/  @P1 IMAD.HI.U32 R9, R35, R4, RZ ;  /* 0x0000000423091227 */ /* 0x001fca00078e00ff */
[----:B-1----:R-:W-:-:S04]  /*29530*/  @P1 SHF.R.U32.HI R7, RZ, R0, R9 ;  /* 0x00000000ff071219 */ /* 0x002fc80000011609 */
[----:B------:R-:W-:Y:S02]  /*29540*/  IADD3 R8, R8, R7, RZ ;  /* 0x0000000708087210 */ /* 0x000fe40007ffe0ff */
[----:B------:R-:W-:-:S03]  /*29550*/  VIMNMX R7, R20, R5, PT ;  /* 0x0000000514077248 */ /* 0x000fc60003fe0100 */
        /* <DEDUP_REMOVED lines=12> */
.L_x_12277:
[----:B------:R-:W-:-:S13]  /*29620*/  ISETP.NE.AND P0, PT, R3, 0x1, PT ;  /* 0x000000010300780c */ /* 0x000fda0003f05270 */
[----:B------:R-:W0:Y:S02]  /*29630*/  @P0 LDC.64 R4, c[0x0][0x9e8] ;  /* 0x00027a00ff040b82 */ /* 0x000e240000000a00 */
[----:B0-----:R-:W-:-:S05]  /*29640*/  @P0 IMAD.HI.U32 R4, R8, R4, RZ ;  /* 0x0000000408040227 */ /* 0x001fca00078e00ff */
[----:B------:R-:W-:-:S07]  /*29650*/  @P0 SHF.R.U32.HI R8, RZ, R5, R4 ;  /* 0x00000005ff080219 */ /* 0x000fce0000011604 */
.L_x_12278:
[----:B------:R-:W-:Y:S05]  /*29660*/  BSYNC B0 ;  /* 0x0000000000007941 */ /* 0x000fea0003800000 */
.L_x_12276:
[----:B------:R-:W-:-:S05]  /*29670*/  IMAD R3, R8, R3, RZ ;  /* 0x0000000308037224 */ /* 0x000fca00078e02ff */
[----:B------:R-:W-:-:S07]  /*29680*/  VIMNMX R0, R0, R3, !PT ;  /* 0x0000000300007248 */ /* 0x000fce0007fe0100 */
.L_x_12275:
[----:B------:R-:W-:Y:S01]  /*29690*/  ISETP.NE.AND P1, PT, R6, RZ, PT ;  /* 0x000000ff0600720c */ /* 0x000fe20003f25270 */
[----:B------:R-:W-:Y:S01]  /*296a0*/  IMAD.HI R0, R0, 0x2aaaaaab, RZ ;  /* 0x2aaaaaab00007827 */ /* 0x000fe200078e02ff */
[----:B------:R-:W-:Y:S04]  /*296b0*/  BSSY B0, `(.L_x_12279) ;  /* 0x0000023000007945 */ /* 0x000fe80003800000 */
[----:B------:R-:W-:-:S04]  /*296c0*/  SHF.R.U32.HI R3, RZ, 0x1f, R0 ;  /* 0x0000001fff037819 */ /* 0x000fc80000011600 */
[----:B------:R-:W-:Y:S01]  /*296d0*/  LEA.HI.SX32 R0, R0, R3, 0x1c ;  /* 0x0000000300007211 */ /* 0x000fe200078fe2ff */
[----:B------:R-:W-:Y:S02]  /*296e0*/  IMAD.MOV.U32 R3, RZ, RZ, RZ ;  /* 0x000000ffff037224 */ /* 0x000fe400078e00ff */
[----:B------:R-:W0:Y:S01]  /*296f0*/  @!P1 LDC R6, c[0x0][0x9f0] ;  /* 0x00027c00ff069b82 */ /* 0x000e220000000800 */
[----:B------:R-:W-:-:S04]  /*29700*/  VIMNMX R0, RZ, R0, !PT ;  /* 0x00000000ff007248 */ /* 0x000fc80007fe0100 */
[----:B------:R-:W-:-:S13]  /*29710*/  ISETP.GT.AND P0, PT, R7, R0, PT ;  /* 0x000000000700720c */ /* 0x000fda0003f04270 */
[----:B------:R-:W-:Y:S05]  /*29720*/  @!P0 BRA `(.L_x_12280) ;  /* 0x00000000006c8947 */ /* 0x000fea0003800000 */
[----:B0-----:R-:W-:Y:S01]  /*29730*/  IABS R4, R6 ;  /* 0x0000000600047213 */ /* 0x001fe20000000000 */
[----:B------:R-:W-:-:S03]  /*29740*/  IMAD.MOV.U32 R2, RZ, RZ, RZ ;  /* 0x000000ffff027224 */ /* 0x000fc600078e00ff */
[----:B------:R-:W0:Y:S08]  /*29750*/  I2F.RP R5, R4 ;  /* 0x0000000400057306 */ /* 0x000e300000209400 */
[----:B0-----:R-:W0:Y:S02]  /*29760*/  MUFU.RCP R5, R5 ;  /* 0x0000000500057308 */ /* 0x001e240000001000 */
[----:B0-----:R-:W-:-:S06]  /*29770*/  VIADD R8, R5, 0xffffffe ;  /* 0x0ffffffe05087836 */ /* 0x001fcc0000000000 */
[----:B------:R-:W0:Y:S02]  /*29780*/  F2I.FTZ.U32.TRUNC.NTZ R3, R8 ;  /* 0x0000000800037305 */ /* 0x000e24000021f000 */
[----:B0-----:R-:W-:-:S04]  /*29790*/  IMAD.MOV R9, RZ, RZ, -R3 ;  /* 0x000000ffff097224 */ /* 0x001fc800078e0a03 */
[----:B------:R-:W-:-:S04]  /*297a0*/  IMAD R9, R9, R4, RZ ;  /* 0x0000000409097224 */ /* 0x000fc800078e02ff */
[----:B------:R-:W-:Y:S01]  /*297b0*/  IMAD.HI.U32 R2, R3, R9, R2 ;  /* 0x0000000903027227 */ /* 0x000fe200078e0002 */
[----:B------:R-:W-:Y:S02]  /*297c0*/  IADD3 R3, R6, -0x1, R7 ;  /* 0xffffffff06037810 */ /* 0x000fe40007ffe007 */
[----:B------:R-:W-:-:S03]  /*297d0*/  IABS R9, R6 ;  /* 0x0000000600097213 */ /* 0x000fc60000000000 */
[----:B------:R-:W-:Y:S02]  /*297e0*/  IMAD.IADD R3, R3, 0x1, -R0 ;  /* 0x0000000103037824 */ /* 0x000fe400078e0a00 */
[----:B------:R-:W-:-:S03]  /*297f0*/  IMAD.MOV R8, RZ, RZ, -R9 ;  /* 0x000000ffff087224 */ /* 0x000fc600078e0a09 */
        /* <DEDUP_REMOVED lines=14> */
.L_x_12280:
[----:B------:R-:W-:Y:S05]  /*298e0*/  BSYNC B0 ;  /* 0x0000000000007941 */ /* 0x000fea0003800000 */
.L_x_12279:
[-C--:B------:R-:W-:Y:S01]  /*298f0*/  IMAD R30, R30, R3.reuse, R0 ;  /* 0x000000031e1e7224 */ /* 0x080fe200078e0200 */
        /* <DEDUP_REMOVED lines=22> */
.L_x_12282:
        /* <DEDUP_REMOVED lines=11> */
[----:B0-----:R-:W-:Y:S02]  /*29b10*/  IMAD.U32 R6, RZ, RZ, UR8 ;  /* 0x00000008ff067e24 */ /* 0x001fe4000f8e00ff */
[----:B------:R-:W-:Y:S02]  /*29b20*/  IMAD.U32 R7, RZ, RZ, UR9 ;  /* 0x00000009ff077e24 */ /* 0x000fe4000f8e00ff */
[----:B------:R-:W-:-:S02]  /*29b30*/  IMAD.U32 R10, RZ, RZ, UR4 ;  /* 0x00000004ff0a7e24 */ /* 0x000fc4000f8e00ff */
[----:B------:R-:W-:Y:S02]  /*29b40*/  IMAD.U32 R11, RZ, RZ, UR5 ;  /* 0x00000005ff0b7e24 */ /* 0x000fe4000f8e00ff */
[----:B------:R-:W-:Y:S02]  /*29b50*/  IMAD.MOV.U32 R8, RZ, RZ, 0x70 ;  /* 0x00000070ff087424 */ /* 0x000fe400078e00ff */
[----:B------:R-:W-:Y:S02]  /*29b60*/  IMAD.MOV.U32 R12, RZ, RZ, 0x1 ;  /* 0x00000001ff0c7424 */ /* 0x000fe400078e00ff */
[----:B------:R-:W-:-:S07]  /*29b70*/  IMAD.MOV.U32 R13, RZ, RZ, RZ ;  /* 0x000000ffff0d7224 */ /* 0x000fce00078e00ff */
[----:B------:R-:W-:-:S07]  /*29b80*/  LEPC R20, `(.L_x_12285) ;  /* 0x000000001014794e */ /* 0x000fce0000000000 */
[----:B-1----:R-:W-:Y:S05]  /*29b90*/  CALL.ABS.NOINC R2 ;  /* 0x0000000002007343 */ /* 0x002fea0003c00000 */
.L_x_12285:
[----:B------:R-:W-:Y:S05]  /*29ba0*/  BSYNC B6 ;  /* 0x0000000000067941 */ /* 0x000fea0003800000 */
.L_x_12284:
        /* <DEDUP_REMOVED lines=9> */
[----:B------:R-:W-:Y:S01]  /*29c40*/  IMAD.U32 R4, RZ, RZ, UR6 ;  /* 0x00000006ff047e24 */ /* 0x000fe2000f8e00ff */
[----:B------:R-:W-:Y:S01]  /*29c50*/  MOV R8, 0x70 ;  /* 0x0000007000087802 */ /* 0x000fe20000000f00 */
[----:B------:R-:W-:Y:S02]  /*29c60*/  IMAD.U32 R5, RZ, RZ, UR7 ;  /* 0x00000007ff057e24 */ /* 0x000fe4000f8e00ff */
[----:B0-----:R-:W-:Y:S02]  /*29c70*/  IMAD.U32 R6, RZ, RZ, UR8 ;  /* 0x00000008ff067e24 */ /* 0x001fe4000f8e00ff */
[----:B------:R-:W-:-:S02]  /*29c80*/  IMAD.U32 R7, RZ, RZ, UR9 ;  /* 0x00000009ff077e24 */ /* 0x000fc4000f8e00ff */
[----:B------:R-:W-:Y:S02]  /*29c90*/  IMAD.U32 R10, RZ, RZ, UR4 ;  /* 0x00000004ff0a7e24 */ /* 0x000fe4000f8e00ff */
[----:B------:R-:W-:Y:S02]  /*29ca0*/  IMAD.U32 R11, RZ, RZ, UR5 ;  /* 0x00000005ff0b7e24 */ /* 0x000fe4000f8e00ff */
[----:B------:R-:W-:Y:S02]  /*29cb0*/  IMAD.MOV.U32 R12, RZ, RZ, 0x1 ;  /* 0x00000001ff0c7424 */ /* 0x000fe400078e00ff */
[----:B-1----:R-:W-:-:S07]  /*29cc0*/  IMAD.MOV.U32 R13, RZ, RZ, RZ ;  /* 0x000000ffff0d7224 */ /* 0x002fce00078e00ff */
[----:B------:R-:W-:-:S07]  /*29cd0*/  LEPC R20, `(.L_x_12288) ;  /* 0x000000001014794e */ /* 0x000fce0000000000 */
[----:B--2---:R-:W-:Y:S05]  /*29ce0*/  CALL.ABS.NOINC R2 ;  /* 0x0000000002007343 */ /* 0x004fea0003c00000 */
.L_x_12288:
        /* <DEDUP_REMOVED lines=15> */
.L_x_12287:
[----:B------:R-:W-:Y:S05]  /*29de0*/  BSYNC B6 ;  /* 0x0000000000067941 */ /* 0x000fea0003800000 */
.L_x_12286:
[----:B------:R-:W1:Y:S01]  /*29df0*/  S2R R2, SR_TID.X ;  /* 0x0000000000027919 */ /* 0x000e620000002100 */
[----:B------:R-:W-:Y:S01]  /*29e00*/  ULDC.64 UR4, c[0x0][0x9f8] ;  /* 0x00027e0000047ab9 */ /* 0x000fe20000000a00 */
[----:B------:R-:W-:Y:S01]  /*29e10*/  IMAD.MOV.U32 R28, RZ, RZ, R19 ;  /* 0x000000ffff1c7224 */ /* 0x000fe200078e0013 */
[----:B------:R-:W-:Y:S01]  /*29e20*/  ISETP.NE.U32.AND P0, PT, RZ, UR4, PT ;  /* 0x00000004ff007c0c */ /* 0x000fe2000bf05070 */
[----:B------:R-:W2:Y:S01]  /*29e30*/  S2R R21, SR_TID.X ;  /* 0x0000000000157919 */ /* 0x000ea20000002100 */
[----:B------:R-:W3:Y:S01]  /*29e40*/  LDC R8, c[0x0][0x430] ;  /* 0x00010c00ff087b82 */ /* 0x000ee20000000800 */
[----:B------:R-:W-:Y:S01]  /*29e50*/  VIADD R0, R32, 0xffffffff ;  /* 0xffffffff20007836 */ /* 0x000fe20000000000 */
[----:B------:R-:W-:Y:S01]  /*29e60*/  ISETP.NE.AND.EX P0, PT, RZ, UR5, PT, P0 ;  /* 0x00000005ff007c0c */ /* 0x000fe2000bf05300 */
[----:B------:R-:W4:Y:S01]  /*29e70*/  S2R R11, SR_TID.X ;  /* 0x00000000000b7919 */ /* 0x000f220000002100 */
[----:B------:R-:W-:Y:S01]  /*29e80*/  IMAD.U32 R9, RZ, RZ, UR38 ;  /* 0x00000026ff097e24 */ /* 0x000fe2000f8e00ff */
[----:B------:R-:W-:Y:S01]  /*29e90*/  ULDC UR4, c[0x0][0x2f4] ;  /* 0x0000bd0000047ab9 */ /* 0x000fe20000000800 */
[----:B------:R-:W-:Y:S01]  /*29ea0*/  LOP3.LUT R23, R23, 0xffffffbf, RZ, 0xc0, !PT ;  /* 0xffffffbf17177812 */ /* 0x000fe200078ec0ff */
[----:B------:R-:W-:Y:S01]  /*29eb0*/  ULDC UR5, c[0x0][0x320] ;  /* 0x0000c80000057ab9 */ /* 0x000fe20000000800 */
[----:B-1----:R-:W-:-:S07]  /*29ec0*/  LOP3.LUT R20, R2, 0x7f, RZ, 0xc0, !PT ;  /* 0x0000007f02147812 */ /* 0x002fce00078ec0ff */
[----:B------:R-:W1:Y:S01]  /*29ed0*/  @P0 LDC.64 R2, c[0x0][0x9f8] ;  /* 0x00027e00ff020b82 */ /* 0x000e620000000a00 */
[----:B------:R-:W-:Y:S01]  /*29ee0*/  SHF.R.U32.HI R33, RZ, 0x3, R20 ;  /* 0x00000003ff217819 */ /* 0x000fe20000011614 */
[----:B-1----:R-:W-:-:S05]  /*29ef0*/  @P0 IMAD.WIDE R2, R19, 0x4, R2 ;  /* 0x0000000413020825 */ /* 0x002fca00078e0202 */
[----:B------:R1:W4:Y:S01]  /*29f00*/  @P0 LDG.E R28, desc[UR42][R2.64] ;  /* 0x0000002a021c0981 */ /* 0x000322000c1e1900 */
[----:B--2---:R-:W-:Y:S01]  /*29f10*/  IMAD.SHL.U32 R20, R21, 0x10, RZ ;  /* 0x0000001015147824 */ /* 0x004fe200078e00ff */
[----:B---3--:R-:W-:Y:S01]  /*29f20*/  ISETP.NE.AND P1, PT, R8, 0x1, PT ;  /* 0x000000010800780c */ /* 0x008fe20003f25270 */
[----:B------:R-:W-:-:S03]  /*29f30*/  IMAD.MOV.U32 R36, RZ, RZ, RZ ;  /* 0x000000ffff247224 */ /* 0x000fc600078e00ff */
[----:B------:R-:W-:-:S05]  /*29f40*/  LOP3.LUT R20, R33, 0x70, R20, 0xf8, !PT ;  /* 0x0000007021147812 */ /* 0x000fca00078ef814 */
[----:B0-----:R-:W-:-:S04]  /*29f50*/  IMAD R6, R0, 0x60, R20 ;  /* 0x0000006000067824 */ /* 0x001fc800078e0214 */
[----:B------:R-:W0:Y:S01]  /*29f60*/  @P1 LDC R10, c[0x0][0x434] ;  /* 0x00010d00ff0a1b82 */ /* 0x000e220000000800 */
[C---:B------:R-:W-:Y:S02]  /*29f70*/  ISETP.GE.AND P0, PT, R6.reuse, R17, PT ;  /* 0x000000110600720c */ /* 0x040fe40003f06270 */
[----:B------:R-:W-:Y:S02]  /*29f80*/  IADD3 R37, R6, R31, RZ ;  /* 0x0000001f06257210 */ /* 0x000fe40007ffe0ff */
[----:B------:R-:W-:-:S03]  /*29f90*/  ISETP.GT.U32.OR P0, PT, R20, 0x5f, P0 ;  /* 0x0000005f1400780c */ /* 0x000fc60000704470 */
[----:B------:R-:W2:Y:S01]  /*29fa0*/  @P1 LDC R4, c[0x0][0x438] ;  /* 0x00010e00ff041b82 */ /* 0x000ea20000000800 */
[----:B------:R-:W-:-:S09]  /*29fb0*/  IMAD.MOV.U32 R6, RZ, RZ, R37 ;  /* 0x000000ffff067224 */ /* 0x000fd200078e0025 */
[----:B-1----:R-:W1:Y:S01]  /*29fc0*/  @!P0 LDC.64 R2, c[0x0][0x428] ;  /* 0x00010a00ff028b82 */ /* 0x002e620000000a00 */
[----:B0-----:R-:W-:-:S05]  /*29fd0*/  @P1 IMAD.HI.U32 R5, R37, R10, RZ ;  /* 0x0000000a25051227 */ /* 0x001fca00078e00ff */
[----:B--2---:R-:W-:-:S04]  /*29fe0*/  @P1 SHF.R.U32.HI R6, RZ, R4, R5 ;  /* 0x00000004ff061219 */ /* 0x004fc80000011605 */
[--C-:B------:R-:W-:Y:S01]  /*29ff0*/  @!P0 SHF.R.S32.HI R5, RZ, 0x1f, R6.reuse ;  /* 0x0000001fff058819 */ /* 0x100fe20000011406 */
[----:B------:R-:W-:Y:S01]  /*2a000*/  @!P0 IMAD.MOV.U32 R4, RZ, RZ, R6 ;  /* 0x000000ffff048224 */ /* 0x000fe200078e0006 */
[----:B------:R-:W-:Y:S01]  /*2a010*/  ISETP.NE.AND P2, PT, R9, 0x3, PT ;  /* 0x000000030900780c */ /* 0x000fe20003f45270 */
[C---:B----4-:R-:W-:Y:S02]  /*2a020*/  IMAD.SHL.U32 R9, R11.reuse, 0x8, RZ ;  /* 0x000000080b097824 */ /* 0x050fe400078e00ff */
[----:B------:R-:W-:-:S03]  /*2a030*/  IMAD.SHL.U32 R33, R11, 0x8, RZ ;  /* 0x000000080b217824 */ /* 0x000fc600078e00ff */
[----:B------:R-:W-:Y:S02]  /*2a040*/  LOP3.LUT R9, R9, 0x38, RZ, 0xc0, !PT ;  /* 0x0000003809097812 */ /* 0x000fe400078ec0ff */
[----:B------:R-:W-:-:S04]  /*2a050*/  LOP3.LUT R33, R33, 0x38, RZ, 0xc0, !PT ;  /* 0x0000003821217812 */ /* 0x000fc800078ec0ff */
[----:B------:R-:W-:Y:S02]  /*2a060*/  LOP3.LUT R11, R33, 0x40, RZ, 0xfc, !PT ;  /* 0x00000040210b7812 */ /* 0x000fe400078efcff */
[----:B------:R-:W-:Y:S02]  /*2a070*/  @P2 LOP3.LUT R23, R23, 0x40, RZ, 0xfc, !PT ;  /* 0x0000004017172812 */ /* 0x000fe400078efcff */
[----:B------:R-:W-:Y:S02]  /*2a080*/  ISETP.GE.AND P4, PT, R11, UR5, PT ;  /* 0x000000050b007c0c */ /* 0x000fe4000bf86270 */
[----:B------:R-:W-:Y:S02]  /*2a090*/  LOP3.LUT R23, R23, 0xfffffffe, RZ, 0xc0, !PT ;  /* 0xfffffffe17177812 */ /* 0x000fe400078ec0ff */
[----:B------:R-:W-:-:S04]  /*2a0a0*/  LOP3.LUT R11, R9, 0x80, RZ, 0xfc, !PT ;  /* 0x00000080090b7812 */ /* 0x000fc800078efcff */
[----:B------:R-:W-:Y:S01]  /*2a0b0*/  ISETP.GE.AND P3, PT, R11, UR5, PT ;  /* 0x000000050b007c0c */ /* 0x000fe2000bf66270 */
[----:B------:R-:W-:Y:S01]  /*2a0c0*/  UMOV UR6, 0xffffffff ;  /* 0xffffffff00067882 */ /* 0x000fe20000000000 */
[----:B------:R-:W-:Y:S01]  /*2a0d0*/  SHF.R.S32.HI R32, RZ, 0x1f, R28 ;  /* 0x0000001fff207819 */ /* 0x000fe2000001141c */
[----:B-1----:R-:W-:-:S04]  /*2a0e0*/  @!P0 IMAD.WIDE.U32 R4, R28, R2, R4 ;  /* 0x000000021c048225 */ /* 0x002fc800078e0004 */
[----:B------:R-:W-:-:S04]  /*2a0f0*/  @!P0 IMAD R7, R32, R2, RZ ;  /* 0x0000000220078224 */ /* 0x000fc800078e02ff */
[----:B------:R-:W-:Y:S02]  /*2a100*/  @!P0 IMAD R7, R28, R3, R7 ;  /* 0x000000031c078224 */ /* 0x000fe400078e0207 */
[----:B------:R-:W0:Y:S02]  /*2a110*/  @!P0 LDC.64 R2, c[0x0][0x418] ;  /* 0x00010600ff028b82 */ /* 0x000e240000000a00 */
[----:B------:R-:W-:Y:S01]  /*2a120*/  @!P0 IMAD.IADD R7, R5, 0x1, R7 ;  /* 0x0000000105078824 */ /* 0x000fe200078e0207 */
[----:B0-----:R-:W-:-:S04]  /*2a130*/  @!P0 LEA R2, P1, R4, R2, 0x2 ;  /* 0x0000000204028211 */ /* 0x001fc800078210ff */
[----:B------:R-:W-:Y:S02]  /*2a140*/  @!P0 LEA.HI.X R3, R4, R3, R7, 0x2, P1 ;  /* 0x0000000304038211 */ /* 0x000fe400008f1407 */
[----:B------:R-:W-:-:S03]  /*2a150*/  ISETP.GE.AND P1, PT, R9, UR4, PT ;  /* 0x0000000409007c0c */ /* 0x000fc6000bf26270 */
[----:B------:R0:W5:Y:S01]  /*2a160*/  @!P0 LDG.E R36, desc[UR42][R2.64] ;  /* 0x0000002a02248981 */ /* 0x000162000c1e1900 */
[C---:B------:R-:W-:Y:S01]  /*2a170*/  ISETP.GE.AND P0, PT, R9.reuse, UR5, PT ;  /* 0x0000000509007c0c */ /* 0x040fe2000bf06270 */
[----:B------:R-:W-:Y:S01]  /*2a180*/  IMAD.MOV R4, RZ, RZ, -R6 ;  /* 0x000000ffff047224 */ /* 0x000fe200078e0a06 */
[----:B------:R-:W-:-:S03]  /*2a190*/  LOP3.LUT R9, R9, 0xc0, RZ, 0xfc, !PT ;  /* 0x000000c009097812 */ /* 0x000fc600078efcff */
[----:B------:R-:W-:-:S04]  /*2a1a0*/  IMAD R37, R8, R4, R37 ;  /* 0x0000000408257224 */ /* 0x000fc800078e0225 */
[----:B------:R-:W-:Y:S02]  /*2a1b0*/  @P1 LOP3.LUT R23, R23, 0x1, RZ, 0xfc, !PT ;  /* 0x0000000117171812 */ /* 0x000fe400078efcff */
[----:B------:R-:W-:Y:S02]  /*2a1c0*/  ISETP.GE.AND P1, PT, R9, UR5, PT ;  /* 0x0000000509007c0c */ /* 0x000fe4000bf26270 */
[----:B------:R-:W-:-:S04]  /*2a1d0*/  LOP3.LUT R23, R23, 0xfffffff7, RZ, 0xc0, !PT ;  /* 0xfffffff717177812 */ /* 0x000fc800078ec0ff */
        /* <DEDUP_REMOVED lines=8> */
.L_x_12454:
[----:B------:R-:W-:Y:S02]  /*2a260*/  SEL R6, RZ, 0x1, P0 ;  /* 0x00000001ff067807 */ /* 0x000fe40000000000 */
[----:B------:R-:W-:Y:S02]  /*2a270*/  ISETP.GT.U32.AND P0, PT, R20, 0x5f, PT ;  /* 0x0000005f1400780c */ /* 0x000fe40003f04070 */
[----:B------:R-:W-:-:S11]  /*2a280*/  LOP3.LUT R23, R23, 0xffffffdf, RZ, 0xc0, !PT ;  /* 0xffffffdf17177812 */ /* 0x000fd600078ec0ff */
[----:B------:R-:W-:Y:S01]  /*2a290*/  @P0 LOP3.LUT R23, R23, 0x20, RZ, 0xfc, !PT ;  /* 0x0000002017170812 */ /* 0x000fe200078efcff */
[----:B------:R-:W-:Y:S06]  /*2a2a0*/  @!P2 BRA `(.L_x_12290) ;  /* 0x000000000004a947 */ /* 0x000fec0003800000 */
[----:B------:R-:W-:Y:S01]  /*2a2b0*/  BPT.TRAP 0x1 ;  /* 0x000000040000795c */ /* 0x000fe20000300000 */
.L_x_12290:
[----:B------:R-:W-:Y:S01]  /*2a2c0*/  IMAD R17, R0, -0x60, R17 ;  /* 0xffffffa000117824 */ /* 0x000fe200078e0211 */
[----:B------:R-:W-:Y:S01]  /*2a2d0*/  SHF.L.U32 R0, R26, 0x1f, RZ ;  /* 0x0000001f1a007819 */ /* 0x000fe200000006ff */
[----:B------:R-:W-:Y:S01]  /*2a2e0*/  IMAD R33, R25, 0x8, R22 ;  /* 0x0000000819217824 */ /* 0x000fe200078e0216 */
[----:B------:R-:W-:Y:S03]  /*2a2f0*/  BSSY B0, `(.L_x_12291) ;  /* 0x0000003000007945 */ /* 0x000fe60003800000 */
[----:B------:R-:W0:Y:S02]  /*2a300*/  SYNCS.PHASECHK.TRANS64.TRYWAIT P0, [R33+URZ+0x22840], R0 ;  /* 0x02284000210075a7 */ /* 0x000e24000800017f */
[----:B0-----:R-:W-:Y:S05]  /*2a310*/  @!P0 BRA `(.L_x_12292) ;  /* 0x0000006000588947 */ /* 0x001fea0003800000 */
.L_x_12455:
[----:B------:R-:W-:Y:S05]  /*2a320*/  BSYNC B0 ;  /* 0x0000000000007941 */ /* 0x000fea0003800000 */
.L_x_12291:
[----:B0-----:R-:W-:Y:S01]  /*2a330*/  SHF.R.S32.HI R0, RZ, 0x1f, R37 ;  /* 0x0000001fff007819 */ /* 0x001fe20000011425 */
[----:B------:R-:W-:Y:S01]  /*2a340*/  ULDC.64 UR4, c[0x0][0x300] ;  /* 0x0000c00000047ab9 */ /* 0x000fe20000000a00 */
[----:B-----5:R-:W-:Y:S01]  /*2a350*/  SHF.R.S32.HI R4, RZ, 0x1f, R36 ;  /* 0x0000001fff047819 */ /* 0x020fe20000011424 */
[----:B------:R-:W-:Y:S01]  /*2a360*/  IMAD.WIDE.U32 R2, R37, UR4, RZ ;  /* 0x0000000425027c25 */ /* 0x000fe2000f8e00ff */
[----:B------:R-:W0:Y:S01]  /*2a370*/  S2R R7, SR_TID.X ;  /* 0x0000000000077919 */ /* 0x000e220000002100 */
[----:B------:R-:W-:Y:S01]  /*2a380*/  ULDC.64 UR6, c[0x0][0x2e8] ;  /* 0x0000ba0000067ab9 */ /* 0x000fe20000000a00 */
[----:B------:R-:W-:Y:S01]  /*2a390*/  LOP3.LUT P2, RZ, R23, 0x1, RZ, 0xc0, !PT ;  /* 0x0000000117ff7812 */ /* 0x000fe2000784c0ff */
[----:B------:R1:W-:Y:S04]  /*2a3a0*/  STL [R1+0x424], R0 ;  /* 0x0004240001007387 */ /* 0x0003e80000100800 */
        /* <DEDUP_REMOVED lines=14> */
[----:B------:R-:W-:Y:S02]  /*2a490*/  UMOV UR4, 0xffffffff ;  /* 0xffffffff00047882 */ /* 0x000fe40000000000 */
[----:B------:R-:W-:Y:S02]  /*2a4a0*/  LEA R0, P0, R2, UR6, 0x1 ;  /* 0x0000000602007c11 */ /* 0x000fe4000f8008ff */
[----:B-1----:R-:W-:Y:S01]  /*2a4b0*/  LOP3.LUT R5, R4, 0x7f, RZ, 0xc0, !PT ;  /* 0x0000007f04057812 */ /* 0x002fe200078ec0ff */
[----:B------:R-:W-:-:S03]  /*2a4c0*/  IMAD R4, R18, UR5, R3 ;  /* 0x0000000512047c24 */ /* 0x000fc6000f8e0203 */
[----:B------:R-:W-:Y:S02]  /*2a4d0*/  SHF.R.U32.HI R5, RZ, 0x3, R5 ;  /* 0x00000003ff057819 */ /* 0x000fe40000011605 */
[----:B------:R-:W-:-:S03]  /*2a4e0*/  LEA.HI.X R4, R2, UR7, R4, 0x1, P0 ;  /* 0x0000000702047c11 */ /* 0x000fc600080f0c04 */
[----:B------:R-:W-:Y:S02]  /*2a4f0*/  IMAD.IADD R17, R17, 0x1, -R5 ;  /* 0x0000000111117824 */ /* 0x000fe400078e0a05 */
[----:B------:R-:W-:-:S03]  /*2a500*/  IMAD R5, R25, 0x1800, R29 ;  /* 0x0000180019057824 */ /* 0x000fc600078e021d */
        /* <DEDUP_REMOVED lines=54> */
.L_x_12469:
[----:B------:R-:W-:-:S13]  /*2a870*/  ISETP.GE.AND P0, PT, R17, 0x51, PT ;  /* 0x000000511100780c */ /* 0x000fda0003f06270 */
[----:B0-----:R-:W-:Y:S01]  /*2a880*/  @P0 LEA R2, P1, R8, R0, 0x1 ;  /* 0x0000000008020211 */ /* 0x001fe200078208ff */
        /* <DEDUP_REMOVED lines=8> */
.L_x_12294:
        /* <DEDUP_REMOVED lines=11> */
.L_x_12295:
[----:B0-----:R0:W5:Y:S01]  /*2a9c0*/  LDL.LU R3, [R1+0x408] ;  /* 0x0004080001037983 */ /* 0x0011620000300800 */
        /* <DEDUP_REMOVED lines=9> */
[----:B------:R-:W-:Y:S01]  /*2aa60*/  SEL R34, RZ, 0x8, P0 ;  /* 0x00000008ff227807 */ /* 0x000fe20000000000 */
[----:B------:R-:W-:Y:S01]  /*2aa70*/  BSSY B6, `(.L_x_12296) ;  /* 0x0000025000067945 */ /* 0x000fe20003800000 */
[----:B------:R-:W-:-:S02]  /*2aa80*/  IADD3 R0, R2, R0, R6 ;  /* 0x0000000002007210 */ /* 0x000fc40007ffe006 */
[----:B------:R-:W-:-:S03]  /*2aa90*/  ISETP.NE.U32.AND P0, PT, RZ, UR4, PT ;  /* 0x00000004ff007c0c */ /* 0x000fc6000bf05070 */
[----:B------:R-:W-:Y:S01]  /*2aaa0*/  IMAD.IADD R34, R0, 0x1, R34 ;  /* 0x0000000100227824 */ /* 0x000fe200078e0222 */
[----:B------:R-:W-:Y:S01]  /*2aab0*/  ISETP.NE.AND.EX P0, PT, RZ, UR5, PT, P0 ;  /* 0x00000005ff007c0c */ /* 0x000fe2000bf05300 */
[----:B------:R-:W-:Y:S01]  /*2aac0*/  VIADD R0, R22, 0x18400 ;  /* 0x0001840016007836 */ /* 0x000fe20000000000 */
[----:B------:R-:W-:Y:S02]  /*2aad0*/  ULDC.64 UR4, c[0x0][0x298] ;  /* 0x0000a60000047ab9 */ /* 0x000fe40000000a00 */
[----:B------:R-:W-:Y:S02]  /*2aae0*/  SEL R2, R19, RZ, !P0 ;  /* 0x000000ff13027207 */ /* 0x000fe40004000000 */
[----:B------:R-:W-:Y:S02]  /*2aaf0*/  LOP3.LUT P1, RZ, R0, 0x3ff, RZ, 0xc0, !PT ;  /* 0x000003ff00ff7812 */ /* 0x000fe4000782c0ff */
[----:B------:R-:W-:Y:S01]  /*2ab00*/  SHF.R.S32.HI R0, RZ, 0x1f, R19 ;  /* 0x0000001fff007819 */ /* 0x000fe20000011413 */
[----:B------:R-:W-:Y:S03]  /*2ab10*/  STL [R1+0x418], R2 ;  /* 0x0004180201007387 */ /* 0x000fe60000100800 */
[----:B------:R-:W-:-:S05]  /*2ab20*/  SEL R0, R0, RZ, !P0 ;  /* 0x000000ff00007207 */ /* 0x000fca0004000000 */
[----:B------:R1:W-:Y:S02]  /*2ab30*/  STL [R1+0x42c], R0 ;  /* 0x00042c0001007387 */ /* 0x0003e40000100800 */
[----:B-1---5:R-:W-:-:S05]  /*2ab40*/  SHF.R.S32.HI R0, RZ, 0x1f, R3 ;  /* 0x0000001fff007819 */ /* 0x022fca0000011403 */
[----:B------:R-:W-:-:S04]  /*2ab50*/  IMAD R0, R0, UR4, RZ ;  /* 0x0000000400007c24 */ /* 0x000fc8000f8e02ff */
[C---:B------:R-:W-:Y:S02]  /*2ab60*/  IMAD R0, R3.reuse, UR5, R0 ;  /* 0x0000000503007c24 */ /* 0x040fe4000f8e0200 */
[----:B------:R-:W-:-:S04]  /*2ab70*/  IMAD.WIDE.U32 R2, R3, UR4, RZ ;  /* 0x0000000403027c25 */ /* 0x000fc8000f8e00ff */
[----:B------:R-:W-:Y:S01]  /*2ab80*/  IMAD.IADD R0, R3, 0x1, R0 ;  /* 0x0000000103007824 */ /* 0x000fe200078e0200 */
[----:B------:R1:W-:Y:S04]  /*2ab90*/  STL.64 [R1+0x410], R2 ;  /* 0x0004100201007387 */ /* 0x0003e80000100a00 */
[----:B------:R1:W-:Y:S01]  /*2aba0*/  STL [R1+0x408], R0 ;  /* 0x0004080001007387 */ /* 0x0003e20000100800 */
[----:B------:R-:W-:Y:S05]  /*2abb0*/  @!P1 BRA `(.L_x_12297) ;  /* 0x0000000000409947 */ /* 0x000fea0003800000 */
[----:B-1----:R-:W-:Y:S01]  /*2abc0*/  MOV R2, 0x0 ;  /* 0x0000000000027802 */ /* 0x002fe20000000f00 */
[----:B------:R-:W-:Y:S01]  /*2abd0*/  ULDC.64 UR4, c[0x4][0xf0] ;  /* 0x01003c0000047ab9 */ /* 0x000fe20000000a00 */
[----:B------:R-:W-:Y:S01]  /*2abe0*/  ULDC.64 UR6, c[0x4][0xf8] ;  /* 0x01003e0000067ab9 */ /* 0x000fe20000000a00 */
[----:B------:R-:W-:Y:S01]  /*2abf0*/  ULDC.64 UR8, c[0x4][0x20] ;  /* 0x0100080000087ab9 */ /* 0x000fe20000000a00 */
[----:B------:R-:W-:Y:S01]  /*2ac00*/  MOV R4, UR4 ;  /* 0x0000000400047c02 */ /* 0x000fe20008000f00 */
[----:B------:R-:W-:Y:S01]  /*2ac10*/  IMAD.U32 R5, RZ, RZ, UR5 ;  /* 0x00000005ff057e24 */ /* 0x000fe2000f8e00ff */
[----:B------:R-:W1:Y:S01]  /*2ac20*/  LDC.64 R2, c[0x4][R2] ;  /* 0x0100000002027b82 */ /* 0x000e620000000a00 */
        /* <DEDUP_REMOVED lines=9> */
.L_x_12297:
[----:B------:R-:W-:Y:S05]  /*2acc0*/  BSYNC B6 ;  /* 0x0000000000067941 */ /* 0x000fea0003800000 */
.L_x_12296:
[----:B------:R-:W2:Y:S01]  /*2acd0*/  LDL.LU R21, [R1+0x408] ;  /* 0x0004080001157983 */ /* 0x000ea20000300800 */
[----:B------:R-:W-:Y:S01]  /*2ace0*/  ULDC.64 UR4, c[0x0][0x2d8] ;  /* 0x0000b60000047ab9 */ /* 0x000fe20000000a00 */
[----:B------:R-:W3:Y:S02]  /*2acf0*/  LDC R7, c[0x0][0x448] ;  /* 0x00011200ff077b82 */ /* 0x000ee40000000800 */
[----:B-1----:R-:W2:Y:S04]  /*2ad00*/  LDL.LU.64 R2, [R1+0x410] ;  /* 0x0004100001027983 */ /* 0x002ea80000300a00 */
[----:B------:R-:W4:Y:S04]  /*2ad10*/  LDL.LU R0, [R1+0x42c] ;  /* 0x00042c0001007983 */ /* 0x000f280000300800 */
[----:B------:R-:W4:Y:S04]  /*2ad20*/  LDL.LU R20, [R1+0x418] ;  /* 0x0004180001147983 */ /* 0x000f280000300800 */
[----:B------:R1:W5:Y:S01]  /*2ad30*/  LDL R8, [R1+0x404] ;  /* 0x0004040001087983 */ /* 0x0003620000100800 */
[----:B---3--:R-:W-:-:S13]  /*2ad40*/  ISETP.NE.AND P0, PT, R7, 0x1, PT ;  /* 0x000000010700780c */ /* 0x008fda0003f05270 */
[----:B------:R-:W3:Y:S01]  /*2ad50*/  @P0 LDC R6, c[0x0][0x44c] ;  /* 0x00011300ff060b82 */ /* 0x000ee20000000800 */
[----:B--2---:R-:W-:Y:S02]  /*2ad60*/  IMAD.MOV.U32 R3, RZ, RZ, R21 ;  /* 0x000000ffff037224 */ /* 0x004fe400078e0015 */
[----:B------:R-:W2:Y:S01]  /*2ad70*/  S2R R21, SR_TID.X ;  /* 0x0000000000157919 */ /* 0x000ea20000002100 */
[----:B------:R-:W-:-:S04]  /*2ad80*/  IMAD.WIDE.U32 R2, R18, UR4, R2 ;  /* 0x0000000412027c25 */ /* 0x000fc8000f8e0002 */
[----:B------:R-:W-:Y:S01]  /*2ad90*/  IMAD R3, R18, UR5, R3 ;  /* 0x0000000512037c24 */ /* 0x000fe2000f8e0203 */
[----:B------:R-:W-:Y:S02]  /*2ada0*/  ULDC.64 UR4, c[0x0][0x2e0] ;  /* 0x0000b80000047ab9 */ /* 0x000fe40000000a00 */
[----:B----4-:R-:W-:Y:S02]  /*2adb0*/  IMAD R0, R0, UR4, RZ ;  /* 0x0000000400007c24 */ /* 0x010fe4000f8e02ff */
[----:B------:R-:W-:-:S04]  /*2adc0*/  IMAD.WIDE.U32 R2, R20, UR4, R2 ;  /* 0x0000000414027c25 */ /* 0x000fc8000f8e0002 */
[----:B------:R-:W-:Y:S01]  /*2add0*/  IMAD R0, R20, UR5, R0 ;  /* 0x0000000514007c24 */ /* 0x000fe2000f8e0200 */
[----:B------:R-:W4:Y:S01]  /*2ade0*/  S2R R10, SR_TID.X ;  /* 0x00000000000a7919 */ /* 0x000f220000002100 */
[----:B------:R-:W-:Y:S02]  /*2adf0*/  ULDC.64 UR4, c[0x0][0x2d0] ;  /* 0x0000b40000047ab9 */ /* 0x000fe40000000a00 */
[----:B------:R-:W-:Y:S01]  /*2ae00*/  IMAD.IADD R3, R3, 0x1, R0 ;  /* 0x0000000103037824 */ /* 0x000fe200078e0200 */
[----:B------:R-:W0:Y:S01]  /*2ae10*/  S2R R20, SR_TID.X ;  /* 0x0000000000147919 */ /* 0x000e220000002100 */
[----:B------:R-:W1:Y:S01]  /*2ae20*/  @P0 LDC R0, c[0x0][0x450] ;  /* 0x00011400ff000b82 */ /* 0x000e620000000800 */
[----:B--2---:R-:W-:-:S04]  /*2ae30*/  LOP3.LUT R21, R21, 0x7f, RZ, 0xc0, !PT ;  /* 0x0000007f15157812 */ /* 0x004fc800078ec0ff */
[----:B------:R-:W-:Y:S01]  /*2ae40*/  SHF.R.U32.HI R21, RZ, 0x3, R21 ;  /* 0x00000003ff157819 */ /* 0x000fe20000011615 */
[----:B0-----:R-:W-:-:S05]  /*2ae50*/  IMAD.SHL.U32 R20, R20, 0x10, RZ ;  /* 0x0000001014147824 */ /* 0x001fca00078e00ff */
[----:B------:R-:W-:-:S05]  /*2ae60*/  LOP3.LUT R20, R21, 0x70, R20, 0xf8, !PT ;  /* 0x0000007015147812 */ /* 0x000fca00078ef814 */
[----:B------:R-:W-:Y:S02]  /*2ae70*/  IMAD.IADD R5, R20, 0x1, R35 ;  /* 0x0000000114057824 */ /* 0x000fe400078e0223 */
[----:B------:R0:W5:Y:S02]  /*2ae80*/  LDL R20, [R1+0x400] ;  /* 0x0004000001147983 */ /* 0x0001640000100800 */
[----:B---3--:R-:W-:-:S04]  /*2ae90*/  @P0 IMAD.HI.U32 R6, R5, R6, RZ ;  /* 0x0000000605060227 */ /* 0x008fc800078e00ff */
[----:B------:R-:W-:Y:S01]  /*2aea0*/  IMAD.MOV.U32 R4, RZ, RZ, R5 ;  /* 0x000000ffff047224 */ /* 0x000fe200078e0005 */
[----:B-1----:R-:W-:-:S05]  /*2aeb0*/  @P0 SHF.R.U32.HI R4, RZ, R0, R6 ;  /* 0x00000000ff040219 */ /* 0x002fca0000011606 */
[----:B------:R-:W-:-:S04]  /*2aec0*/  IMAD.MOV R0, RZ, RZ, -R4 ;  /* 0x000000ffff007224 */ /* 0x000fc800078e0a04 */
[----:B------:R-:W-:Y:S01]  /*2aed0*/  IMAD R0, R7, R0, R5 ;  /* 0x0000000007007224 */ /* 0x000fe200078e0205 */
[----:B------:R-:W-:Y:S01]  /*2aee0*/  SHF.R.S32.HI R5, RZ, 0x1f, R4 ;  /* 0x0000001fff057819 */ /* 0x000fe20000011404 */
[----:B------:R-:W-:-:S04]  /*2aef0*/  IMAD.WIDE.U32 R2, R4, UR4, R2 ;  /* 0x0000000404027c25 */ /* 0x000fc8000f8e0002 */
[----:B------:R-:W-:-:S04]  /*2af00*/  IMAD R5, R5, UR4, RZ ;  /* 0x0000000405057c24 */ /* 0x000fc8000f8e02ff */
[----:B------:R-:W-:Y:S01]  /*2af10*/  IMAD R5, R4, UR5, R5 ;  /* 0x0000000504057c24 */ /* 0x000fe2000f8e0205 */
[----:B------:R-:W-:Y:S01]  /*2af20*/  SHF.R.S32.HI R4, RZ, 0x1f, R0 ;  /* 0x0000001fff047819 */ /* 0x000fe20000011400 */
[----:B------:R-:W-:-:S03]  /*2af30*/  ULDC.64 UR4, c[0x0][0x2c8] ;  /* 0x0000b20000047ab9 */ /* 0x000fc60000000a00 */
[----:B------:R-:W-:Y:S01]  /*2af40*/  IADD3 R3, R3, R5, RZ ;  /* 0x0000000503037210 */ /* 0x000fe20007ffe0ff */
[----:B------:R-:W-:Y:S02]  /*2af50*/  IMAD R4, R4, UR4, RZ ;  /* 0x0000000404047c24 */ /* 0x000fe4000f8e02ff */
[----:B------:R-:W-:-:S04]  /*2af60*/  IMAD.WIDE.U32 R2, R0, UR4, R2 ;  /* 0x0000000400027c25 */ /* 0x000fc8000f8e0002 */
[----:B------:R-:W-:Y:S01]  /*2af70*/  IMAD R4, R0, UR5, R4 ;  /* 0x0000000500047c24 */ /* 0x000fe2000f8e0204 */
[----:B------:R-:W-:Y:S01]  /*2af80*/  ULDC.64 UR4, c[0x0][0x280] ;  /* 0x0000a00000047ab9 */ /* 0x000fe20000000a00 */
[----:B----4-:R-:W-:Y:S01]  /*2af90*/  IMAD.SHL.U32 R9, R10, 0x8, RZ ;  /* 0x000000080a097824 */ /* 0x010fe200078e00ff */
[C---:B------:R-:W-:Y:S01]  /*2afa0*/  LEA R0, P0, R2.reuse, UR4, 0x1 ;  /* 0x0000000402007c11 */ /* 0x040fe2000f8008ff */
[----:B------:R-:W-:Y:S01]  /*2afb0*/  IMAD.IADD R4, R3, 0x1, R4 ;  /* 0x0000000103047824 */ /* 0x000fe200078e0204 */
[----:B------:R-:W-:Y:S02]  /*2afc0*/  ULDC UR4, c[0x0][0x2b8] ;  /* 0x0000ae0000047ab9 */ /* 0x000fe40000000800 */
[----:B------:R-:W-:Y:S02]  /*2afd0*/  LOP3.LUT R9, R9, 0x38, RZ, 0xc0, !PT ;  /* 0x0000003809097812 */ /* 0x000fe400078ec0ff */
[----:B------:R-:W-:Y:S01]  /*2afe0*/  LEA.HI.X R4, R2, UR5, R4, 0x1, P0 ;  /* 0x0000000502047c11 */ /* 0x000fe200080f0c04 */
[----:B------:R-:W-:Y:S01]  /*2aff0*/  UMOV UR5, 0xffffffff ;  /* 0xffffffff00057882 */ /* 0x000fe20000000000 */
[----:B------:R-:W-:-:S02]  /*2b000*/  LOP3.LUT R21, R10, 0x7f, RZ, 0xc0, !PT ;  /* 0x0000007f0a157812 */ /* 0x000fc400078ec0ff */
[----:B------:R-:W-:Y:S02]  /*2b010*/  ISETP.GE.AND P1, PT, R9, UR4, PT ;  /* 0x0000000409007c0c */ /* 0x000fe4000bf26270 */
[----:B------:R-:W-:Y:S01]  /*2b020*/  SHF.R.U32.HI R10, RZ, 0x3, R21 ;  /* 0x00000003ff0a7819 */ /* 0x000fe20000011615 */
[----:B0-----:R-:W-:Y:S10]  /*2b030*/  BRA.DIV UR5, `(.L_x_12298) ;  /* 0x0000005e05247947 */ /* 0x001ff4000b800000 */
        /* <DEDUP_REMOVED lines=53> */
[----:B------:R-:W-:Y:S02]  /*2b390*/  ISETP.GE.AND P0, PT, R6, R5, PT ;  /* 0x000000050600720c */ /* 0x000fe40003f06270 */
[----:B------:R-:W-:Y:S01]  /*2b3a0*/  IADD3 R6, R35, 0x60, RZ ;  /* 0x0000006023067810 */ /* 0x000fe20007ffe0ff */
        /* <DEDUP_REMOVED lines=19> */
.L_x_12486:
        /* <DEDUP_REMOVED lines=10> */
.L_x_12299:
        /* <DEDUP_REMOVED lines=18> */
.L_x_12487:
[----:B------:R-:W-:Y:S05]  /*2b6a0*/  BSYNC B0 ;  /* 0x0000000000007941 */ /* 0x000fea0003800000 */
.L_x_12300:
[----:B------:R-:W-:-:S05]  /*2b6b0*/  IMAD.U32 R0, RZ, RZ, UR38 ;  /* 0x00000026ff007e24 */ /* 0x000fca000f8e00ff */
[----:B------:R-:W-:-:S13]  /*2b6c0*/  ISETP.NE.AND P0, PT, R0, 0x3, PT ;  /* 0x000000030000780c */ /* 0x000fda0003f05270 */
[----:B------:R-:W-:Y:S05]  /*2b6d0*/  @!P0 BRA `(.L_x_12302) ;  /* 0x0000000000048947 */ /* 0x000fea0003800000 */
[----:B------:R-:W-:Y:S01]  /*2b6e0*/  BPT.TRAP 0x1 ;  /* 0x000000040000795c */ /* 0x000fe20000300000 */
.L_x_12302:
[----:B------:R-:W-:Y:S01]  /*2b6f0*/  SHF.L.U32 R0, R26, 0x1f, RZ ;  /* 0x0000001f1a007819 */ /* 0x000fe200000006ff */
[----:B------:R-:W-:Y:S03]  /*2b700*/  BSSY B0, `(.L_x_12303) ;  /* 0x0000003000007945 */ /* 0x000fe60003800000 */
[----:B------:R-:W1:Y:S02]  /*2b710*/  SYNCS.PHASECHK.TRANS64.TRYWAIT P0, [R33+URZ+0x22860], R0 ;  /* 0x02286000210075a7 */ /* 0x000e64000800017f */
[----:B-1----:R-:W-:Y:S05]  /*2b720*/  @!P0 BRA `(.L_x_12304) ;  /* 0x0000006000208947 */ /* 0x002fea0003800000 */
.L_x_12488:
[----:B------:R-:W-:Y:S05]  /*2b730*/  BSYNC B0 ;  /* 0x0000000000007941 */ /* 0x000fea0003800000 */
.L_x_12303:
        /* <DEDUP_REMOVED lines=22> */
[----:B------:R-:W-:Y:S01]  /*2b8a0*/  LOP3.LUT R7, R34, 0x1, RZ, 0xc0, !PT ;  /* 0x0000000122077812 */ /* 0x000fe200078ec0ff */
[----:B------:R-:W-:Y:S01]  /*2b8b0*/  IMAD R4, R4, 0x2, R22 ;  /* 0x0000000204047824 */ /* 0x000fe200078e0216 */
[C---:B------:R-:W-:Y:S01]  /*2b8c0*/  LOP3.LUT P2, RZ, R34.reuse, 0x2, RZ, 0xc0, !PT ;  /* 0x0000000222ff7812 */ /* 0x040fe2000784c0ff */
        /* <DEDUP_REMOVED lines=46> */
[----:B0-----:R-:W-:Y:S02]  /*2bbb0*/  IADD3.X R9, RZ, R3, RZ, P4, !PT ;  /* 0x00000003ff097210 */ /* 0x001fe400027fe4ff */
        /* <DEDUP_REMOVED lines=21> */
.L_x_12502:
[C---:B------:R-:W-:Y:S02]  /*2bd10*/  ISETP.LT.OR P3, PT, R17.reuse, 0x51, P3 ;  /* 0x000000511100780c */ /* 0x040fe40001f61670 */
[C---:B------:R-:W-:Y:S02]  /*2bd20*/  ISETP.LT.OR P2, PT, R17.reuse, 0x51, !P2 ;  /* 0x000000511100780c */ /* 0x040fe40005741670 */
[C---:B------:R-:W-:Y:S02]  /*2bd30*/  ISETP.LT.OR P1, PT, R17.reuse, 0x51, !P1 ;  /* 0x000000511100780c */ /* 0x040fe40004f21670 */
        /* <DEDUP_REMOVED lines=12> */
.L_x_12306:
        /* <DEDUP_REMOVED lines=11> */
.L_x_12307:
[----:B------:R-:W2:Y:S01]  /*2beb0*/  LDL.LU R2, [R1+0x41c] ;  /* 0x00041c0001027983 */ /* 0x000ea20000300800 */
[----:B------:R0:W-:Y:S01]  /*2bec0*/  SYNCS.ARRIVE.TRANS64.A1T0 RZ, [R33+URZ+0x22850], RZ ;  /* 0x022850ff21ff79a7 */ /* 0x0001e2000810003f */
[----:B------:R-:W-:Y:S01]  /*2bed0*/  BSSY B0, `(.L_x_12308) ;  /* 0x00000dc000007945 */ /* 0x000fe20003800000 */
[----:B--2---:R-:W-:-:S05]  /*2bee0*/  VIADD R10, R2, 0xfffffffe ;  /* 0xfffffffe020a7836 */ /* 0x004fca0000000000 */
[----:B------:R-:W-:-:S13]  /*2bef0*/  ISETP.GE.AND P0, PT, R10, R30, PT ;  /* 0x0000001e0a00720c */ /* 0x000fda0003f06270 */
[----:B0-----:R-:W-:Y:S05]  /*2bf00*/  @!P0 BRA `(.L_x_12309) ;  /* 0x0000000c00608947 */ /* 0x001fea0003800000 */
.L_x_12322:
[----:B0-----:R-:W0:Y:S01]  /*2bf10*/  S2R R2, SR_TID.X ;  /* 0x0000000000027919 */ /* 0x001e220000002100 */
[----:B------:R-:W1:Y:S01]  /*2bf20*/  LDC R8, c[0x0][0x430] ;  /* 0x00010c00ff087b82 */ /* 0x000e620000000800 */
[----:B------:R-:W-:Y:S01]  /*2bf30*/  IMAD R9, R10, 0x60, R31 ;  /* 0x000000600a097824 */ /* 0x000fe200078e021f */
[----:B--2---:R-:W2:Y:S01]  /*2bf40*/  S2R R3, SR_TID.X ;  /* 0x0000000000037919 */ /* 0x004ea20000002100 */
        /* <DEDUP_REMOVED lines=11> */
[----:B------:R-:W2:Y:S08]  /*2c000*/  @!P1 LDC.64 R4, c[0x0][0x428] ;  /* 0x00010a00ff049b82 */ /* 0x000eb00000000a00 */
[----:B---3--:R-:W3:Y:S01]  /*2c010*/  @!P1 LDC.64 R6, c[0x0][0x418] ;  /* 0x00010600ff069b82 */ /* 0x008ee20000000a00 */
[----:B-1----:R-:W-:-:S05]  /*2c020*/  @P0 IMAD.HI.U32 R2, R9, R2, RZ ;  /* 0x0000000209020227 */ /* 0x002fca00078e00ff */
[----:B0-----:R-:W-:-:S04]  /*2c030*/  @P0 SHF.R.U32.HI R11, RZ, R3, R2 ;  /* 0x00000003ff0b0219 */ /* 0x001fc80000011602 */
[----:B------:R-:W-:Y:S01]  /*2c040*/  @!P1 SHF.R.S32.HI R3, RZ, 0x1f, R11 ;  /* 0x0000001fff039819 */ /* 0x000fe2000001140b */
[----:B--2---:R-:W-:-:S04]  /*2c050*/  @!P1 IMAD R2, R32, R4, RZ ;  /* 0x0000000420029224 */ /* 0x004fc800078e02ff */
[----:B------:R-:W-:Y:S02]  /*2c060*/  @!P1 IMAD R5, R28, R5, R2 ;  /* 0x000000051c059224 */ /* 0x000fe400078e0202 */
[----:B------:R-:W-:-:S04]  /*2c070*/  @!P1 IMAD.MOV.U32 R2, RZ, RZ, R11 ;  /* 0x000000ffff029224 */ /* 0x000fc800078e000b */
[----:B------:R-:W-:-:S04]  /*2c080*/  @!P1 IMAD.WIDE.U32 R2, R28, R4, R2 ;  /* 0x000000041c029225 */ /* 0x000fc800078e0002 */
[----:B------:R-:W-:Y:S01]  /*2c090*/  @!P1 IMAD.IADD R5, R5, 0x1, R3 ;  /* 0x0000000105059824 */ /* 0x000fe200078e0203 */
[C---:B---3--:R-:W-:Y:S01]  /*2c0a0*/  @!P1 LEA R6, P0, R2.reuse, R6, 0x2 ;  /* 0x0000000602069211 */ /* 0x048fe200078010ff */
[----:B------:R-:W-:Y:S02]  /*2c0b0*/  IMAD.MOV.U32 R4, RZ, RZ, RZ ;  /* 0x000000ffff047224 */ /* 0x000fe400078e00ff */
[----:B------:R-:W-:Y:S01]  /*2c0c0*/  IMAD.U32 R12, RZ, RZ, UR38 ;  /* 0x00000026ff0c7e24 */ /* 0x000fe2000f8e00ff */
[----:B------:R-:W-:Y:S02]  /*2c0d0*/  @!P1 LEA.HI.X R7, R2, R7, R5, 0x2, P0 ;  /* 0x0000000702079211 */ /* 0x000fe400000f1405 */
[----:B------:R-:W-:-:S03]  /*2c0e0*/  ISETP.NE.AND P0, PT, R25, 0x2, PT ;  /* 0x000000021900780c */ /* 0x000fc60003f05270 */
[----:B------:R0:W5:Y:S01]  /*2c0f0*/  @!P1 LDG.E R4, desc[UR42][R6.64] ;  /* 0x0000002a06049981 */ /* 0x000162000c1e1900 */
[----:B------:R-:W-:Y:S02]  /*2c100*/  ISETP.NE.AND P1, PT, R12, 0x3, PT ;  /* 0x000000030c00780c */ /* 0x000fe40003f25270 */
[----:B------:R-:W-:Y:S01]  /*2c110*/  SEL R3, RZ, 0x1, P0 ;  /* 0x00000001ff037807 */ /* 0x000fe20000000000 */
[----:B------:R-:W-:Y:S01]  /*2c120*/  IMAD.MOV R5, RZ, RZ, -R11 ;  /* 0x000000ffff057224 */ /* 0x000fe200078e0a0b */
[----:B------:R-:W-:Y:S05]  /*2c130*/  YIELD ;  /* 0x0000000000007946 */ /* 0x000fea0003800000 */
[----:B------:R-:W-:Y:S01]  /*2c140*/  LOP3.LUT R26, R26, R3, RZ, 0x3c, !PT ;  /* 0x000000031a1a7212 */ /* 0x000fe200078e3cff */
[----:B------:R-:W-:Y:S01]  /*2c150*/  IMAD.MOV.U32 R3, RZ, RZ, R10 ;  /* 0x000000ffff037224 */ /* 0x000fe200078e000a */
[----:B------:R-:W-:Y:S01]  /*2c160*/  SEL R25, R25, RZ, P0 ;  /* 0x000000ff19197207 */ /* 0x000fe20000000000 */
[----:B------:R-:W-:Y:S01]  /*2c170*/  IMAD R5, R8, R5, R9 ;  /* 0x0000000508057224 */ /* 0x000fe200078e0209 */
[----:B------:R-:W-:-:S02]  /*2c180*/  IADD3 R10, R10, -0x1, RZ ;  /* 0xffffffff0a0a7810 */ /* 0x000fc40007ffe0ff */
[----:B------:R-:W-:Y:S01]  /*2c190*/  ISETP.GT.AND P2, PT, R3, R30, PT ;  /* 0x0000001e0300720c */ /* 0x000fe20003f44270 */
[----:B0-----:R-:W-:-:S12]  /*2c1a0*/  @!P1 BRA `(.L_x_12310) ;  /* 0x0000000000049947 */ /* 0x001fd80003800000 */
[----:B------:R-:W-:Y:S01]  /*2c1b0*/  BPT.TRAP 0x1 ;  /* 0x000000040000795c */ /* 0x000fe20000300000 */
.L_x_12310:
[----:B------:R-:W-:Y:S01]  /*2c1c0*/  IMAD R6, R25, 0x8, R22 ;  /* 0x0000000819067824 */ /* 0x000fe200078e0216 */
[----:B------:R-:W-:Y:S01]  /*2c1d0*/  SHF.L.U32 R21, R26, 0x1f, RZ ;  /* 0x0000001f1a157819 */ /* 0x000fe200000006ff */
[----:B------:R-:W-:Y:S01]  /*2c1e0*/  BSSY B1, `(.L_x_12311) ;  /* 0x0000004000017945 */ /* 0x000fe20003800000 */
[----:B------:R-:W-:Y:S02]  /*2c1f0*/  SHF.R.S32.HI R17, RZ, 0x1f, R5 ;  /* 0x0000001fff117819 */ /* 0x000fe40000011405 */
[----:B------:R-:W0:Y:S02]  /*2c200*/  SYNCS.PHASECHK.TRANS64.TRYWAIT P0, [R6+URZ+0x22840], R21 ;  /* 0x02284015060075a7 */ /* 0x000e24000800017f */
[----:B0-----:R-:W-:Y:S05]  /*2c210*/  @!P0 BRA `(.L_x_12312) ;  /* 0x0000005c00c08947 */ /* 0x001fea0003800000 */
.L_x_12503:
[----:B------:R-:W-:Y:S05]  /*2c220*/  BSYNC B1 ;  /* 0x0000000000017941 */ /* 0x000fea0003800000 */
.L_x_12311:
        /* <DEDUP_REMOVED lines=50> */
.L_x_12517:
        /* <DEDUP_REMOVED lines=8> */
.L_x_12314:
        /* <DEDUP_REMOVED lines=11> */
.L_x_12315:
[----:B------:R2:W-:Y:S01]  /*2c680*/  SYNCS.ARRIVE.TRANS64.A1T0 RZ, [R6+URZ+0x22830], RZ ;  /* 0x022830ff06ff79a7 */ /* 0x0005e2000810003f */
[----:B------:R-:W-:Y:S05]  /*2c690*/  @!P3 BRA `(.L_x_12316) ;  /* 0x000000000004b947 */ /* 0x000fea0003800000 */
[----:B------:R-:W-:Y:S01]  /*2c6a0*/  BPT.TRAP 0x1 ;  /* 0x000000040000795c */ /* 0x000fe20000300000 */
.L_x_12316:
[----:B------:R-:W3:Y:S01]  /*2c6b0*/  SYNCS.PHASECHK.TRANS64.TRYWAIT P0, [R6+URZ+0x22860], R21 ;  /* 0x02286015060075a7 */ /* 0x000ee2000800017f */
[----:B------:R-:W-:Y:S04]  /*2c6c0*/  BSSY B1, `(.L_x_12317) ;  /* 0x0000002000017945 */ /* 0x000fe80003800000 */
[----:B---3--:R-:W-:Y:S05]  /*2c6d0*/  @!P0 BRA `(.L_x_12318) ;  /* 0x0000006000488947 */ /* 0x008fea0003800000 */
.L_x_12518:
[----:B------:R-:W-:Y:S05]  /*2c6e0*/  BSYNC B1 ;  /* 0x0000000000017941 */ /* 0x000fea0003800000 */
.L_x_12317:
[----:B------:R-:W-:Y:S01]  /*2c6f0*/  ULDC.64 UR4, c[0x0][0x328] ;  /* 0x0000ca0000047ab9 */ /* 0x000fe20000000a00 */
[----:B------:R-:W-:Y:S01]  /*2c700*/  ULDC.64 UR6, c[0x0][0x318] ;  /* 0x0000c60000067ab9 */ /* 0x000fe20000000a00 */
[----:B------:R-:W-:Y:S01]  /*2c710*/  IMAD R2, R17, UR4, RZ ;  /* 0x0000000411027c24 */ /* 0x000fe2000f8e02ff */
[C---:B------:R-:W-:Y:S02]  /*2c720*/  LOP3.LUT P5, RZ, R23.reuse, 0x10, RZ, 0xc0, !PT ;  /* 0x0000001017ff7812 */ /* 0x040fe400078ac0ff */
        /* <DEDUP_REMOVED lines=16> */
[----:B-1----:R-:W-:-:S04]  /*2c830*/  LEA R8, P0, R2, UR6, 0x1 ;  /* 0x0000000602087c11 */ /* 0x002fc8000f8008ff */
[----:B------:R-:W-:Y:S01]  /*2c840*/  LEA.HI.X R9, R2, UR7, R9, 0x1, P0 ;  /* 0x0000000702097c11 */ /* 0x000fe200080f0c09 */
[----:B------:R-:W-:Y:S08]  /*2c850*/  BRA.DIV UR4, `(.L_x_12319) ;  /* 0x0000005e04fc7947 */ /* 0x000ff0000b800000 */
[----:B------:R-:W1:Y:S01]  /*2c860*/  SHFL.IDX PT, R14, R8, RZ, 0x181f ;  /* 0x00181fff080e7589 */ /* 0x000e6200000e0000 */
[----:B------:R-:W-:-:S03]  /*2c870*/  IMAD R7, R7, 0x2, R22 ;  /* 0x0000000207077824 */ /* 0x000fc600078e0216 */
[----:B------:R-:W4:Y:S04]  /*2c880*/  SHFL.IDX PT, R3, R9, RZ, 0x181f ;  /* 0x00181fff09037589 */ /* 0x000f2800000e0000 */
[----:B------:R-:W-:Y:S04]  /*2c890*/  SHFL.IDX PT, R5, R9, 0x1, 0x181f ;  /* 0x00381f0009057f89 */ /* 0x000fe800000e0000 */
[----:B------:R-:W-:Y:S01]  /*2c8a0*/  SHFL.IDX PT, R17, R9, 0x2, 0x181f ;  /* 0x00581f0009117f89 */ /* 0x000fe200000e0000 */
[----:B-1----:R-:W-:-:S03]  /*2c8b0*/  IADD3 R2, P0, R14, R0, RZ ;  /* 0x000000000e027210 */ /* 0x002fc60007f1e0ff */
[----:B------:R-:W1:Y:S02]  /*2c8c0*/  SHFL.IDX PT, R14, R8, 0x1, 0x181f ;  /* 0x00381f00080e7f89 */ /* 0x000e6400000e0000 */
[----:B----4-:R-:W-:-:S05]  /*2c8d0*/  IMAD.X R3, RZ, RZ, R3, P0 ;  /* 0x000000ffff037224 */ /* 0x010fca00000e0603 */
[----:B------:R-:W-:Y:S04]  /*2c8e0*/  LDGSTS.E.BYPASS.LTC128B.128 [R7+0x400], desc[UR42][R2.64], !P5 ;  /* 0x0040000002077fae */ /* 0x000fe8000e901d6a */
[----:B------:R-:W-:Y:S04]  /*2c8f0*/  LDGSTS.E.BYPASS.LTC128B.128 [R7+0x3400], desc[UR42][R2.64+0x80], !P4 ;  /* 0x0340008002077fae */ /* 0x000fe8000e101d6a */
[----:B------:R-:W-:Y:S04]  /*2c900*/  LDGSTS.E.BYPASS.LTC128B.128 [R7+0x6400], desc[UR42][R2.64+0x100], !P3 ;  /* 0x0640010002077fae */ /* 0x000fe8000d901d6a */
[----:B------:R4:W-:Y:S01]  /*2c910*/  LDGSTS.E.BYPASS.LTC128B.128 [R7+0x9400], desc[UR42][R2.64+0x180], !P1 ;  /* 0x0940018002077fae */ /* 0x0009e2000c901d6a */
[----:B-1----:R-:W-:-:S03]  /*2c920*/  IADD3 R4, P0, R14, R0, RZ ;  /* 0x000000000e047210 */ /* 0x002fc60007f1e0ff */
[----:B------:R-:W4:Y:S01]  /*2c930*/  SHFL.IDX PT, R14, R8, 0x2, 0x181f ;  /* 0x00581f00080e7f89 */ /* 0x000f2200000e0000 */
[----:B------:R-:W-:-:S05]  /*2c940*/  IADD3.X R5, RZ, R5, RZ, P0, !PT ;  /* 0x00000005ff057210 */ /* 0x000fca00007fe4ff */
[----:B------:R-:W-:Y:S04]  /*2c950*/  LDGSTS.E.BYPASS.LTC128B.128 [R7+0xc00], desc[UR42][R4.64], !P5 ;  /* 0x00c0000004077fae */ /* 0x000fe8000e901d6a */
[----:B------:R-:W-:Y:S04]  /*2c960*/  LDGSTS.E.BYPASS.LTC128B.128 [R7+0x3c00], desc[UR42][R4.64+0x80], !P4 ;  /* 0x03c0008004077fae */ /* 0x000fe8000e101d6a */
[----:B------:R-:W-:Y:S04]  /*2c970*/  LDGSTS.E.BYPASS.LTC128B.128 [R7+0x6c00], desc[UR42][R4.64+0x100], !P3 ;  /* 0x06c0010004077fae */ /* 0x000fe8000d901d6a */
[----:B------:R1:W-:Y:S01]  /*2c980*/  LDGSTS.E.BYPASS.LTC128B.128 [R7+0x9c00], desc[UR42][R4.64+0x180], !P1 ;  /* 0x09c0018004077fae */ /* 0x0003e2000c901d6a */
[----:B----4-:R-:W-:-:S03]  /*2c990*/  IADD3 R2, P0, R14, R0, RZ ;  /* 0x000000000e027210 */ /* 0x010fc60007f1e0ff */
[----:B------:R-:W4:Y:S02]  /*2c9a0*/  SHFL.IDX PT, R14, R8, 0x3, 0x181f ;  /* 0x00781f00080e7f89 */ /* 0x000f2400000e0000 */
[----:B------:R-:W-:Y:S02]  /*2c9b0*/  IMAD.X R3, RZ, RZ, R17, P0 ;  /* 0x000000ffff037224 */ /* 0x000fe400000e0611 */
[----:B-1----:R-:W1:Y:S04]  /*2c9c0*/  SHFL.IDX PT, R5, R9, 0x3, 0x181f ;  /* 0x00781f0009057f89 */ /* 0x002e6800000e0000 */
[----:B------:R-:W-:Y:S04]  /*2c9d0*/  SHFL.IDX PT, R17, R9, 0x4, 0x181f ;  /* 0x00981f0009117f89 */ /* 0x000fe800000e0000 */
[----:B------:R-:W-:Y:S04]  /*2c9e0*/  LDGSTS.E.BYPASS.LTC128B.128 [R7+0x1400], desc[UR42][R2.64], !P5 ;  /* 0x0140000002077fae */ /* 0x000fe8000e901d6a */
[----:B------:R-:W-:Y:S04]  /*2c9f0*/  LDGSTS.E.BYPASS.LTC128B.128 [R7+0x4400], desc[UR42][R2.64+0x80], !P4 ;  /* 0x0440008002077fae */ /* 0x000fe8000e101d6a */
[----:B------:R-:W-:Y:S01]  /*2ca00*/  LDGSTS.E.BYPASS.LTC128B.128 [R7+0x7400], desc[UR42][R2.64+0x100], !P3 ;  /* 0x0740010002077fae */ /* 0x000fe2000d901d6a */
[----:B----4-:R-:W-:-:S03]  /*2ca10*/  IADD3 R4, P0, R14, R0, RZ ;  /* 0x000000000e047210 */ /* 0x010fc60007f1e0ff */
[----:B------:R4:W-:Y:S04]  /*2ca20*/  LDGSTS.E.BYPASS.LTC128B.128 [R7+0xa400], desc[UR42][R2.64+0x180], !P1 ;  /* 0x0a40018002077fae */ /* 0x0009e8000c901d6a */
[----:B------:R-:W4:Y:S01]  /*2ca30*/  SHFL.IDX PT, R14, R8, 0x4, 0x181f ;  /* 0x00981f00080e7f89 */ /* 0x000f2200000e0000 */
[----:B-1----:R-:W-:-:S03]  /*2ca40*/  IMAD.X R5, RZ, RZ, R5, P0 ;  /* 0x000000ffff057224 */ /* 0x002fc600000e0605 */
[----:B------:R-:W1:Y:S04]  /*2ca50*/  SHFL.IDX PT, R9, R9, 0x5, 0x181f ;  /* 0x00b81f0009097f89 */ /* 0x000e6800000e0000 */
[----:B------:R0:W-:Y:S04]  /*2ca60*/  LDGSTS.E.BYPASS.LTC128B.128 [R7+0x1c00], desc[UR42][R4.64], !P5 ;  /* 0x01c0000004077fae */ /* 0x0001e8000e901d6a */
[----:B------:R0:W-:Y:S04]  /*2ca70*/  LDGSTS.E.BYPASS.LTC128B.128 [R7+0x4c00], desc[UR42][R4.64+0x80], !P4 ;  /* 0x04c0008004077fae */ /* 0x0001e8000e101d6a */
[----:B------:R0:W-:Y:S04]  /*2ca80*/  LDGSTS.E.BYPASS.LTC128B.128 [R7+0x7c00], desc[UR42][R4.64+0x100], !P3 ;  /* 0x07c0010004077fae */ /* 0x0001e8000d901d6a */
[----:B------:R0:W-:Y:S01]  /*2ca90*/  LDGSTS.E.BYPASS.LTC128B.128 [R7+0xac00], desc[UR42][R4.64+0x180], !P1 ;  /* 0x0ac0018004077fae */ /* 0x0001e2000c901d6a */
[----:B----4-:R-:W-:-:S03]  /*2caa0*/  IADD3 R2, P0, R14, R0, RZ ;  /* 0x000000000e027210 */ /* 0x010fc60007f1e0ff */
[----:B------:R0:W4:Y:S02]  /*2cab0*/  SHFL.IDX PT, R14, R8, 0x5, 0x181f ;  /* 0x00b81f00080e7f89 */ /* 0x00012400000e0000 */
[----:B------:R-:W-:-:S05]  /*2cac0*/  IMAD.X R3, RZ, RZ, R17, P0 ;  /* 0x000000ffff037224 */ /* 0x000fca00000e0611 */
[----:B------:R0:W-:Y:S04]  /*2cad0*/  LDGSTS.E.BYPASS.LTC128B.128 [R7+0x2400], desc[UR42][R2.64], !P5 ;  /* 0x0240000002077fae */ /* 0x0001e8000e901d6a */
[----:B------:R0:W-:Y:S04]  /*2cae0*/  LDGSTS.E.BYPASS.LTC128B.128 [R7+0x5400], desc[UR42][R2.64+0x80], !P4 ;  /* 0x0540008002077fae */ /* 0x0001e8000e101d6a */
[----:B------:R0:W-:Y:S04]  /*2caf0*/  LDGSTS.E.BYPASS.LTC128B.128 [R7+0x8400], desc[UR42][R2.64+0x100], !P3 ;  /* 0x0840010002077fae */ /* 0x0001e8000d901d6a */
[----:B-1----:R0:W-:Y:S02]  /*2cb00*/  LDGSTS.E.BYPASS.LTC128B.128 [R7+0xb400], desc[UR42][R2.64+0x180], !P1 ;  /* 0x0b40018002077fae */ /* 0x0021e4000c901d6a */
.L_x_12532:
[----:B0---4-:R-:W-:-:S05]  /*2cb10*/  IADD3 R2, P0, R14, R0, RZ ;  /* 0x000000000e027210 */ /* 0x011fca0007f1e0ff */
        /* <DEDUP_REMOVED lines=10> */
.L_x_12320:
        /* <DEDUP_REMOVED lines=11> */
.L_x_12321:
[----:B------:R0:W-:Y:S01]  /*2cc70*/  SYNCS.ARRIVE.TRANS64.A1T0 RZ, [R6+URZ+0x22850], RZ ;  /* 0x022850ff06ff79a7 */ /* 0x0001e2000810003f */
[----:B------:R-:W-:Y:S05]  /*2cc80*/  @P2 BRA `(.L_x_12322) ;  /* 0xfffffff000a02947 */ /* 0x000fea000383ffff */
.L_x_12309:
[----:B------:R-:W-:Y:S05]  /*2cc90*/  BSYNC B0 ;  /* 0x0000000000007941 */ /* 0x000fea0003800000 */
.L_x_12308:
[----:B------:R-:W1:Y:S01]  /*2cca0*/  S2R R2, SR_TID.X ;  /* 0x0000000000027919 */ /* 0x000e620000002100 */
[----:B------:R-:W-:Y:S01]  /*2ccb0*/  VIADD R25, R25, 0x1 ;  /* 0x0000000119197836 */ /* 0x000fe20000000000 */
[----:B------:R-:W-:Y:S04]  /*2ccc0*/  BSSY B0, `(.L_x_12323) ;  /* 0x0000012000007945 */ /* 0x000fe80003800000 */
[----:B------:R-:W-:-:S04]  /*2ccd0*/  ISETP.NE.AND P0, PT, R25, 0x2, PT ;  /* 0x000000021900780c */ /* 0x000fc80003f05270 */
[----:B------:R-:W-:Y:S02]  /*2cce0*/  SEL R5, RZ, 0x1, P0 ;  /* 0x00000001ff057807 */ /* 0x000fe40000000000 */
        /* <DEDUP_REMOVED lines=10> */
[----:B------:R-:W1:Y:S02]  /*2cd90*/  S2R R4, SR_LTMASK ;  /* 0x0000000000047919 */ /* 0x000e640000003900 */
[----:B-1----:R-:W-:-:S04]  /*2cda0*/  LOP3.LUT R4, R4, UR4, RZ, 0xc0, !PT ;  /* 0x0000000404047c12 */ /* 0x002fc8000f8ec0ff */
[----:B------:R-:W1:Y:S01]  /*2cdb0*/  POPC R9, R4 ;  /* 0x0000000400097309 */ /* 0x000e620000000000 */
[----:B----4-:R-:W1:Y:S02]  /*2cdc0*/  SHFL.IDX PT, R0, R3, R0, 0x1f ;  /* 0x00001f0003007589 */ /* 0x010e6400000e0000 */
[----:B-1----:R-:W-:-:S07]  /*2cdd0*/  IADD3 R16, R0, UR37, R9 ;  /* 0x0000002500107c10 */ /* 0x002fce000fffe009 */
.L_x_12324:
[----:B------:R-:W-:Y:S05]  /*2cde0*/  BSYNC B0 ;  /* 0x0000000000007941 */ /* 0x000fea0003800000 */
.L_x_12323:
[----:B------:R-:W-:Y:S02]  /*2cdf0*/  LOP3.LUT R26, R26, R5, RZ, 0x3c, !PT ;  /* 0x000000051a1a7212 */ /* 0x000fe400078e3cff */
[----:B------:R-:W-:-:S07]  /*2ce00*/  SEL R25, R25, RZ, P0 ;  /* 0x000000ff19197207 */ /* 0x000fce0000000000 */
.L_x_12283:
[----:B------:R-:W-:Y:S05]  /*2ce10*/  BSYNC B7 ;  /* 0x0000000000077941 */ /* 0x000fea0003800000 */
.L_x_12281:
[----:B------:R-:W-:-:S13]  /*2ce20*/  LOP3.LUT P0, RZ, R23, 0x80, RZ, 0xc0, !PT ;  /* 0x0000008017ff7812 */ /* 0x000fda000780c0ff */
[----:B------:R-:W-:Y:S05]  /*2ce30*/  @!P0 BRA `(.L_x_12325) ;  /* 0x0000000000248947 */ /* 0x000fea0003800000 */
[----:B------:R-:W-:Y:S05]  /*2ce40*/  WARPSYNC.ALL ;  /* 0x0000000000007948 */ /* 0x000fea0003800000 */
[----:B------:R-:W1:Y:S08]  /*2ce50*/  S2UR UR5, SR_CgaCtaId ;  /* 0x00000000000579c3 */ /* 0x000e700000008800 */
[----:B------:R-:W-:Y:S06]  /*2ce60*/  BAR.SYNC.DEFER_BLOCKING 0x5, 0x180 ;  /* 0x0146000000007b1d */ /* 0x000fec0000010000 */
[----:B------:R-:W-:-:S02]  /*2ce70*/  UMOV UR4, 0x400 ;  /* 0x0000040000047882 */ /* 0x000fc40000000000 */
[----:B-1----:R-:W-:-:S06]  /*2ce80*/  ULEA UR4, UR5, UR4, 0x18 ;  /* 0x0000000405047291 */ /* 0x002fcc000f8ec03f */
[----:B------:R-:W-:-:S05]  /*2ce90*/  IMAD.U32 R22, RZ, RZ, UR4 ;  /* 0x00000004ff167e24 */ /* 0x000fca000f8e00ff */
[----:B------:R1:W4:Y:S01]  /*2cea0*/  LDS.128 R16, [R22+0x228d0] ;  /* 0x0228d00016107984 */ /* 0x0003220000000c00 */
[----:B------:R-:W-:Y:S06]  /*2ceb0*/  BAR.ARV 0x4, 0x180 ;  /* 0x0106000000007b1d */ /* 0x000fec0000002000 */
[----:B------:R-:W-:Y:S05]  /*2cec0*/  BRA `(.L_x_12326) ;  /* 0x0000000c00d47947 */ /* 0x000fea0003800000 */
.L_x_12325:
        /* <DEDUP_REMOVED lines=8> */
[----:B------:R-:W1:Y:S08]  /*2cf50*/  @!P1 LDC.64 R2, c[0x0][0xc80] ;  /* 0x00032000ff029b82 */ /* 0x000e700000000a00 */
[----:B------:R-:W4:Y:S01]  /*2cf60*/  @!P1 LDC.64 R4, c[0x0][0xc78] ;  /* 0x00031e00ff049b82 */ /* 0x000f220000000a00 */
[----:B-1----:R-:W-:-:S05]  /*2cf70*/  @!P1 IMAD.WIDE R2, R7, 0x4, R2 ;  /* 0x0000000407029825 */ /* 0x002fca00078e0202 */
[----:B0-23--:R4:W2:Y:S02]  /*2cf80*/  @!P1 LDG.E R6, desc[UR42][R2.64] ;  /* 0x0000002a02069981 */ /* 0x00d8a4000c1e1900 */
[----:B----4-:R-:W-:-:S05]  /*2cf90*/  @!P1 IMAD.WIDE R2, R7, 0x4, R4 ;  /* 0x0000000407029825 */ /* 0x010fca00078e0204 */
        /* <DEDUP_REMOVED lines=30> */
.L_x_12542:
[----:B------:R-:W-:Y:S02]  /*2d180*/  ULDC UR4, c[0x0][0xc38] ;  /* 0x00030e0000047ab9 */ /* 0x000fe40000000800 */
[----:B------:R-:W-:-:S04]  /*2d190*/  IMAD.U32 R5, RZ, RZ, UR4 ;  /* 0x00000004ff057e24 */ /* 0x000fc8000f8e00ff */
[----:B-1----:R-:W-:-:S04]  /*2d1a0*/  IMAD R14, R14, R5, RZ ;  /* 0x000000050e0e7224 */ /* 0x002fc800078e02ff */
[----:B------:R-:W-:-:S05]  /*2d1b0*/  IMAD.IADD R7, R7, 0x1, R14 ;  /* 0x0000000107077824 */ /* 0x000fca00078e020e */
[----:B------:R-:W-:-:S13]  /*2d1c0*/  ISETP.GT.AND P6, PT, R7, R0, PT ;  /* 0x000000000700720c */ /* 0x000fda0003fc4270 */
[----:B------:R-:W-:Y:S05]  /*2d1d0*/  @P6 BRA `(.L_x_12328) ;  /* 0x0000000000a46947 */ /* 0x000fea0003800000 */
.L_x_12331:
        /* <DEDUP_REMOVED lines=34> */
[----:B------:R0:W1:Y:S02]  /*2d400*/  SHFL.IDX PT, R14, R2, 0x1f, 0x1f ;  /* 0x03e01f00020e7f89 */ /* 0x00006400000e0000 */
.L_x_12550:
[----:B------:R-:W-:Y:S02]  /*2d410*/  ULDC UR4, c[0x0][0xc38] ;  /* 0x00030e0000047ab9 */ /* 0x000fe40000000800 */
[----:B------:R-:W-:-:S04]  /*2d420*/  IMAD.U32 R5, RZ, RZ, UR4 ;  /* 0x00000004ff057e24 */ /* 0x000fc8000f8e00ff */
[----:B-1----:R-:W-:-:S04]  /*2d430*/  IMAD R14, R14, R5, RZ ;  /* 0x000000050e0e7224 */ /* 0x002fc800078e02ff */
[----:B------:R-:W-:-:S05]  /*2d440*/  IMAD.IADD R7, R14, 0x1, R7 ;  /* 0x000000010e077824 */ /* 0x000fca00078e0207 */
[----:B------:R-:W-:-:S13]  /*2d450*/  ISETP.GT.AND P6, PT, R7, R0, PT ;  /* 0x000000000700720c */ /* 0x000fda0003fc4270 */
[----:B------:R-:W-:Y:S05]  /*2d460*/  @!P6 BRA `(.L_x_12331) ;  /* 0xfffffffc005ce947 */ /* 0x000fea000383ffff */
.L_x_12328:
        /* <DEDUP_REMOVED lines=10> */
.L_x_12555:
[----:B------:R-:W-:-:S13]  /*2d510*/  ISETP.NE.AND P0, PT, R3, RZ, PT ;  /* 0x000000ff0300720c */ /* 0x000fda0003f05270 */
[----:B------:R-:W-:Y:S05]  /*2d520*/  @!P0 BRA `(.L_x_12333) ;  /* 0x0000000000108947 */ /* 0x000fea0003800000 */
[----:B------:R-:W-:Y:S01]  /*2d530*/  UMOV UR4, 0xffffffff ;  /* 0xffffffff00047882 */ /* 0x000fe20000000000 */
[----:B-1----:R-:W-:Y:S02]  /*2d540*/  VIADD R12, R12, 0xffffffff ;  /* 0xffffffff0c0c7836 */ /* 0x002fe40000000000 */
[----:B------:R-:W-:Y:S05]  /*2d550*/  BRA.DIV UR4, `(.L_x_12334) ;  /* 0x0000006204d47947 */ /* 0x000fea000b800000 */
[----:B------:R4:W1:Y:S02]  /*2d560*/  SHFL.IDX PT, R6, R2, R12, 0x1f ;  /* 0x00001f0c02067589 */ /* 0x00086400000e0000 */
.L_x_12333:
        /* <DEDUP_REMOVED lines=59> */
.L_x_12335:
        /* <DEDUP_REMOVED lines=57> */
[----:B------:R-:W-:Y:S02]  /*2dcb0*/  @!P1 LOP3.LUT R2, RZ, R5, RZ, 0x33, !PT ;  /* 0x00000005ff029212 */ /* 0x000fe400078e33ff */
[----:B------:R-:W-:-:S05]  /*2dcc0*/  IADD3 R5, -R5, RZ, RZ ;  /* 0x000000ff05057210 */ /* 0x000fca0007ffe1ff */
[----:B------:R-:W-:-:S07]  /*2dcd0*/  IMAD R18, R2, R5, R3 ;  /* 0x0000000502127224 */ /* 0x000fce00078e0203 */
.L_x_12336:
[----:B------:R-:W-:-:S05]  /*2dce0*/  LOP3.LUT R2, RZ, R2, RZ, 0x33, !PT ;  /* 0x00000002ff027212 */ /* 0x000fca00078e33ff */
[----:B------:R-:W-:Y:S01]  /*2dcf0*/  IMAD.IADD R17, R17, 0x1, R2 ;  /* 0x0000000111117824 */ /* 0x000fe200078e0202 */
[----:B------:R-:W-:Y:S06]  /*2dd00*/  BRA `(.L_x_12337) ;  /* 0x00000000001c7947 */ /* 0x000fec0003800000 */
.L_x_12329:
[----:B------:R-:W-:Y:S01]  /*2dd10*/  UMOV UR4, URZ ;  /* 0x0000003f00047c82 */ /* 0x000fe20008000000 */
[----:B------:R-:W-:Y:S01]  /*2dd20*/  UMOV UR5, URZ ;  /* 0x0000003f00057c82 */ /* 0x000fe20008000000 */
[----:B------:R-:W-:Y:S01]  /*2dd30*/  ULDC UR6, c[0x0][0xc3c] ;  /* 0x00030f0000067ab9 */ /* 0x000fe20000000800 */
[----:B------:R-:W-:Y:S02]  /*2dd40*/  IMAD.MOV.U32 R16, RZ, RZ, R0 ;  /* 0x000000ffff107224 */ /* 0x000fe400078e0000 */
[----:B------:R-:W-:Y:S02]  /*2dd50*/  IMAD.U32 R17, RZ, RZ, UR4 ;  /* 0x00000004ff117e24 */ /* 0x000fe4000f8e00ff */
[----:B------:R-:W-:Y:S02]  /*2dd60*/  IMAD.U32 R18, RZ, RZ, UR5 ;  /* 0x00000005ff127e24 */ /* 0x000fe4000f8e00ff */
[----:B------:R-:W-:-:S07]  /*2dd70*/  IMAD.U32 R19, RZ, RZ, UR6 ;  /* 0x00000006ff137e24 */ /* 0x000fce000f8e00ff */
.L_x_12337:
        /* <DEDUP_REMOVED lines=10> */
.L_x_12326:
[----:B------:R-:W-:Y:S02]  /*2de20*/  ULDC UR4, c[0x0][0xc3c] ;  /* 0x00030f0000047ab9 */ /* 0x000fe40000000800 */
[----:B----4-:R-:W-:-:S13]  /*2de30*/  ISETP.GE.AND P0, PT, R19, UR4, PT ;  /* 0x0000000413007c0c */ /* 0x010fda000bf06270 */
[----:B------:R-:W-:Y:S05]  /*2de40*/  @!P0 BRA `(.L_x_12338) ;  /* 0xffffff9400688947 */ /* 0x000fea000383ffff */
[----:B------:R-:W-:Y:S05]  /*2de50*/  BSYNC B8 ;  /* 0x0000000000087941 */ /* 0x000fea0003800000 */
.L_x_12219:
[----:B0-----:R-:W4:Y:S01]  /*2de60*/  LDL.LU R0, [R1+0x420] ;  /* 0x0004200001007983 */ /* 0x001f220000300800 */
[----:B------:R-:W-:Y:S01]  /*2de70*/  BSSY B0, `(.L_x_12339) ;  /* 0x000000b000007945 */ /* 0x000fe20003800000 */
[----:B------:R-:W0:Y:S01]  /*2de80*/  S2R R5, SR_CgaCtaId ;  /* 0x0000000000057919 */ /* 0x000e220000008800 */
[----:B----4-:R-:W-:-:S05]  /*2de90*/  VIADD R0, R0, 0x1 ;  /* 0x0000000100007836 */ /* 0x010fca0000000000 */
        /* <DEDUP_REMOVED lines=8> */
.L_x_12558:
[----:B------:R-:W-:Y:S05]  /*2df20*/  BSYNC B0 ;  /* 0x0000000000007941 */ /* 0x000fea0003800000 */
.L_x_12339:
[----:B------:R-:W-:-:S03]  /*2df30*/  UMOV UR4, 0xffffffff ;  /* 0xffffffff00047882 */ /* 0x000fc60000000000 */
[----:B------:R-:W-:Y:S05]  /*2df40*/  BRA.DIV UR4, `(.L_x_12341) ;  /* 0x0000005a04947947 */ /* 0x000fea000b800000 */
[----:B0-----:R-:W0:Y:S02]  /*2df50*/  S2R R0, SR_TID.X ;  /* 0x0000000000007919 */ /* 0x001e240000002100 */
[----:B0-----:R-:W-:-:S04]  /*2df60*/  SHF.R.U32.HI R0, RZ, 0x5, R0 ;  /* 0x00000005ff007819 */ /* 0x001fc80000011600 */
[----:B------:R-:W-:-:S05]  /*2df70*/  LOP3.LUT R0, R0, 0x3, RZ, 0xc0, !PT ;  /* 0x0000000300007812 */ /* 0x000fca00078ec0ff */
[----:B------:R0:W4:Y:S02]  /*2df80*/  SHFL.IDX PT, R14, R0, RZ, 0x1f ;  /* 0x00001fff000e7589 */ /* 0x00012400000e0000 */
.L_x_12561:
[----:B----4-:R-:W-:-:S13]  /*2df90*/  ISETP.NE.AND P0, PT, R14, RZ, PT ;  /* 0x000000ff0e00720c */ /* 0x010fda0003f05270 */
[----:B------:R-:W-:Y:S05]  /*2dfa0*/  @P0 BRA `(.L_x_11961) ;  /* 0x0000000000880947 */ /* 0x000fea0003800000 */
[----:B------:R-:W-:-:S03]  /*2dfb0*/  UMOV UR4, 0xffffffff ;  /* 0xffffffff00047882 */ /* 0x000fc60000000000 */
[----:B------:R-:W-:Y:S05]  /*2dfc0*/  BRA.DIV UR4, `(.L_x_12342) ;  /* 0x0000005a04a87947 */ /* 0x000fea000b800000 */
[----:B------:R-:W-:-:S13]  /*2dfd0*/  ELECT P6, URZ, PT ;  /* 0x00000000003f782f */ /* 0x000fda00038c0000 */
.L_x_12564:
[----:B------:R-:W-:Y:S05]  /*2dfe0*/  @!P6 BRA `(.L_x_11961) ;  /* 0x000000000078e947 */ /* 0x000fea0003800000 */
[----:B------:R-:W-:-:S06]  /*2dff0*/  ULOP3.LUT UR4, UR36, 0x2, URZ, 0xfc, !UPT ;  /* 0x0000000224047892 */ /* 0x000fcc000f8efc3f */
[----:B0-----:R-:W-:-:S05]  /*2e000*/  IMAD.U32 R0, RZ, RZ, UR4 ;  /* 0x00000004ff007e24 */ /* 0x001fca000f8e00ff */
[----:B------:R-:W-:-:S13]  /*2e010*/  ISETP.NE.AND P0, PT, R0, 0x3, PT ;  /* 0x000000030000780c */ /* 0x000fda0003f05270 */
[----:B------:R-:W-:Y:S05]  /*2e020*/  @!P0 BRA `(.L_x_12343) ;  /* 0x0000000000048947 */ /* 0x000fea0003800000 */
[----:B------:R-:W-:Y:S01]  /*2e030*/  BPT.TRAP 0x1 ;  /* 0x000000040000795c */ /* 0x000fe20000300000 */
.L_x_12343:
[C---:B------:R-:W-:Y:S01]  /*2e040*/  IMAD R5, R25.reuse, 0x8, R4 ;  /* 0x0000000819057824 */ /* 0x040fe200078e0204 */
[----:B------:R-:W-:Y:S01]  /*2e050*/  SHF.L.U32 R0, R26, 0x1f, RZ ;  /* 0x0000001f1a007819 */ /* 0x000fe200000006ff */
[----:B------:R-:W-:-:S03]  /*2e060*/  VIADD R25, R25, 0x1 ;  /* 0x0000000119197836 */ /* 0x000fc60000000000 */
[----:B------:R-:W0:Y:S02]  /*2e070*/  SYNCS.PHASECHK.TRANS64.TRYWAIT P1, [R5+URZ+0x22840], R0 ;  /* 0x02284000050075a7 */ /* 0x000e24000802017f */
[----:B------:R-:W-:-:S04]  /*2e080*/  ISETP.NE.AND P2, PT, R25, 0x2, PT ;  /* 0x000000021900780c */ /* 0x000fc80003f45270 */
[----:B------:R-:W-:Y:S01]  /*2e090*/  SEL R3, RZ, 0x1, P2 ;  /* 0x00000001ff037807 */ /* 0x000fe20001000000 */
[----:B0-----:R-:W-:Y:S08]  /*2e0a0*/  @!P1 BRA `(.L_x_12344) ;  /* 0x0000005800909947 */ /* 0x001ff00003800000 */
.L_x_12565:
[----:B------:R-:W-:Y:S02]  /*2e0b0*/  SEL R25, R25, RZ, P2 ;  /* 0x000000ff19197207 */ /* 0x000fe40001000000 */
[----:B------:R-:W-:Y:S01]  /*2e0c0*/  LOP3.LUT R2, R26, R3, RZ, 0x3c, !PT ;  /* 0x000000031a027212 */ /* 0x000fe200078e3cff */
[----:B------:R-:W-:Y:S06]  /*2e0d0*/  @!P0 BRA `(.L_x_12345) ;  /* 0x0000000000048947 */ /* 0x000fec0003800000 */
[----:B------:R-:W-:Y:S01]  /*2e0e0*/  BPT.TRAP 0x1 ;  /* 0x000000040000795c */ /* 0x000fe20000300000 */
.L_x_12345:
[----:B------:R-:W-:Y:S01]  /*2e0f0*/  IMAD R25, R25, 0x8, R4 ;  /* 0x0000000819197824 */ /* 0x000fe200078e0204 */
[----:B------:R-:W-:-:S04]  /*2e100*/  SHF.L.U32 R2, R2, 0x1f, RZ ;  /* 0x0000001f02027819 */ /* 0x000fc800000006ff */
[----:B------:R-:W4:Y:S02]  /*2e110*/  SYNCS.PHASECHK.TRANS64.TRYWAIT P1, [R25+URZ+0x22840], R2 ;  /* 0x02284002190075a7 */ /* 0x000f24000802017f */
[----:B----4-:R-:W-:Y:S05]  /*2e120*/  @!P1 BRA `(.L_x_12346) ;  /* 0x0000005800849947 */ /* 0x010fea0003800000 */
.L_x_12566:
[----:B------:R-:W-:Y:S05]  /*2e130*/  @!P0 BRA `(.L_x_12347) ;  /* 0x0000000000048947 */ /* 0x000fea0003800000 */
[----:B------:R-:W-:Y:S01]  /*2e140*/  BPT.TRAP 0x1 ;  /* 0x000000040000795c */ /* 0x000fe20000300000 */
.L_x_12347:
[----:B------:R-:W5:Y:S02]  /*2e150*/  SYNCS.PHASECHK.TRANS64.TRYWAIT P1, [R5+URZ+0x22860], R0 ;  /* 0x02286000050075a7 */ /* 0x000f64000802017f */
[----:B-----5:R-:W-:Y:S05]  /*2e160*/  @!P1 BRA `(.L_x_12348) ;  /* 0x0000005800889947 */ /* 0x020fea0003800000 */
.L_x_12567:
[----:B------:R-:W-:Y:S05]  /*2e170*/  @!P0 BRA `(.L_x_12349) ;  /* 0x0000000000048947 */ /* 0x000fea0003800000 */
[----:B------:R-:W-:Y:S01]  /*2e180*/  BPT.TRAP 0x1 ;  /* 0x000000040000795c */ /* 0x000fe20000300000 */
.L_x_12349:
[----:B------:R0:W0:Y:S02]  /*2e190*/  SYNCS.PHASECHK.TRANS64.TRYWAIT P0, [R25+URZ+0x22860], R2 ;  /* 0x02286002190075a7 */ /* 0x000024000800017f */
[----:B0-----:R-:W-:Y:S05]  /*2e1a0*/  @!P0 NANOSLEEP.SYNCS 0x989680 ;  /* 0x009896800000895d */ /* 0x001fea0003900000 */
[----:B------:R-:W0:Y:S02]  /*2e1b0*/  @!P0 SYNCS.PHASECHK.TRANS64 P0, [R25+URZ+0x22860], R2 ;  /* 0x02286002190085a7 */ /* 0x000e24000800007f */
[----:B0-----:R-:W-:Y:S05]  /*2e1c0*/  @!P0 BRA `(.L_x_12349) ;  /* 0xfffffffc00f08947 */ /* 0x001fea000383ffff */
.L_x_11961:
[----:B------:R-:W-:Y:S05]  /*2e1d0*/  BSYNC B9 ;  /* 0x0000000000097941 */ /* 0x000fea0003800000 */
.L_x_11958:
[----:B------:R-:W-:Y:S05]  /*2e1e0*/  EXIT ;  /* 0x000000000000794d */ /* 0x000fea0003800000 */
.L_x_11990:
[----:B0-----:R0:W1:Y:S02]  /*2e1f0*/  SYNCS.PHASECHK.TRANS64.TRYWAIT P5, [R54+URZ+0x22890], R55 ;  /* 0x02289037360075a7 */ /* 0x00106400080a017f */
[----:B-1----:R-:W-:Y:S05]  /*2e200*/  @!P5 NANOSLEEP.SYNCS 0x989680 ;  /* 0x009896800000d95d */ /* 0x002fea0003900000 */
[----:B------:R-:W1:Y:S02]  /*2e210*/  @!P5 SYNCS.PHASECHK.TRANS64 P5, [R54+URZ+0x22890], R55 ;  /* 0x022890373600d5a7 */ /* 0x000e6400080a007f */
[----:B-1----:R-:W-:Y:S05]  /*2e220*/  @!P5 BRA `(.L_x_11990) ;  /* 0xfffffffc00f0d947 */ /* 0x002fea000383ffff */
[----:B------:R-:W-:Y:S05]  /*2e230*/  BRA `(.L_x_12350) ;  /* 0xfffffd50006c7947 */ /* 0x000fea000383ffff */
.L_x_11991:
[----:B------:R-:W-:Y:S01]  /*2e240*/  BSSY B1, `(.L_x_12351) ;  /* 0x0000008000017945 */ /* 0x000fe20003800000 */
[----:B------:R-:W-:Y:S01]  /*2e250*/  IMAD.MOV.U32 R13, RZ, RZ, R59 ;  /* 0x000000ffff0d7224 */ /* 0x000fe200078e003b */
[----:B------:R-:W-:Y:S01]  /*2e260*/  MOV R15, 0xffffffff ;  /* 0xffffffff000f7802 */ /* 0x000fe20000000f00 */
[----:B------:R-:W-:Y:S02]  /*2e270*/  IMAD.MOV.U32 R12, RZ, RZ, RZ ;  /* 0x000000ffff0c7224 */ /* 0x000fe400078e00ff */
[----:B------:R-:W-:-:S07]  /*2e280*/  IMAD.MOV.U32 R11, RZ, RZ, 0x1c1f ;  /* 0x00001c1fff0b7424 */ /* 0x000fce00078e00ff */
[----:B0-----:R-:W-:Y:S05]  /*2e290*/  WARPSYNC.COLLECTIVE R15, `(.L_x_12352) ;  /* 0x000000000f087348 */ /* 0x001fea0003c00000 */
[----:B------:R1:W2:Y:S02]  /*2e2a0*/  SHFL.IDX P6, R14, R13, R12, R11 ;  /* 0x0000000c0d0e7389 */ /* 0x0002a400000c000b */
[----:B012---:R-:W-:Y:S01]  /*2e2b0*/  ENDCOLLECTIVE ;  /* 0x000000000000791b */ /* 0x007fe20003800000 */
.L_x_12352:
[----:B------:R-:W-:Y:S05]  /*2e2c0*/  BSYNC B1 ;  /* 0x0000000000017941 */ /* 0x000fea0003800000 */
.L_x_12351:
        /* <DEDUP_REMOVED lines=8> */
.L_x_12353:
[----:B------:R-:W-:Y:S05]  /*2e350*/  BRA `(.L_x_12354) ;  /* 0xfffffd5000387947 */ /* 0x000fea000383ffff */
.L_x_12000:
[----:B------:R-:W-:Y:S01]  /*2e360*/  BSSY B1, `(.L_x_12355) ;  /* 0x0000008000017945 */ /* 0x000fe20003800000 */
[----:B------:R-:W-:Y:S02]  /*2e370*/  IMAD.MOV.U32 R13, RZ, RZ, R59 ;  /* 0x000000ffff0d7224 */ /* 0x000fe400078e003b */
[----:B------:R-:W-:Y:S02]  /*2e380*/  IMAD.MOV.U32 R12, RZ, RZ, 0x1 ;  /* 0x00000001ff0c7424 */ /* 0x000fe400078e00ff */
[----:B0---4-:R-:W-:Y:S02]  /*2e390*/  IMAD.MOV.U32 R11, RZ, RZ, 0x1c1f ;  /* 0x00001c1fff0b7424 */ /* 0x011fe400078e00ff */
[----:B------:R-:W-:-:S07]  /*2e3a0*/  IMAD.MOV.U32 R15, RZ, RZ, -0x1 ;  /* 0xffffffffff0f7424 */ /* 0x000fce00078e00ff */
[----:B-123--:R-:W-:Y:S05]  /*2e3b0*/  WARPSYNC.COLLECTIVE R15, `(.L_x_12356) ;  /* 0x000000000f087348 */ /* 0x00efea0003c00000 */
[----:B---3--:R0:W3:Y:S02]  /*2e3c0*/  SHFL.IDX P6, R14, R13, R12, R11 ;  /* 0x0000000c0d0e7389 */ /* 0x0080e400000c000b */
[----:B0123--:R-:W-:Y:S01]  /*2e3d0*/  ENDCOLLECTIVE ;  /* 0x000000000000791b */ /* 0x00ffe20003800000 */
.L_x_12356:
[----:B------:R-:W-:Y:S05]  /*2e3e0*/  BSYNC B1 ;  /* 0x0000000000017941 */ /* 0x000fea0003800000 */
.L_x_12355:
        /* <DEDUP_REMOVED lines=8> */
.L_x_12357:
[----:B------:R-:W-:Y:S05]  /*2e470*/  BRA `(.L_x_12358) ;  /* 0xfffffd5400b07947 */ /* 0x000fea000383ffff */
.L_x_12014:
[----:B0-----:R0:W1:Y:S02]  /*2e480*/  SYNCS.PHASECHK.TRANS64.TRYWAIT P5, [R54+URZ+0x22890], R55 ;  /* 0x02289037360075a7 */ /* 0x00106400080a017f */
[----:B-1----:R-:W-:Y:S05]  /*2e490*/  @!P5 NANOSLEEP.SYNCS 0x989680 ;  /* 0x009896800000d95d */ /* 0x002fea0003900000 */
[----:B------:R-:W1:Y:S02]  /*2e4a0*/  @!P5 SYNCS.PHASECHK.TRANS64 P5, [R54+URZ+0x22890], R55 ;  /* 0x022890373600d5a7 */ /* 0x000e6400080a007f */
[----:B-1----:R-:W-:Y:S05]  /*2e4b0*/  @!P5 BRA `(.L_x_12014) ;  /* 0xfffffffc00f0d947 */ /* 0x002fea000383ffff */
[----:B------:R-:W-:Y:S05]  /*2e4c0*/  BRA `(.L_x_12359) ;  /* 0xfffffd6400647947 */ /* 0x000fea000383ffff */
.L_x_12015:
        /* <DEDUP_REMOVED lines=8> */
.L_x_12361:
[----:B------:R-:W-:Y:S05]  /*2e550*/  BSYNC B1 ;  /* 0x0000000000017941 */ /* 0x000fea0003800000 */
.L_x_12360:
        /* <DEDUP_REMOVED lines=8> */
.L_x_12362:
[----:B------:R-:W-:Y:S05]  /*2e5e0*/  BRA `(.L_x_12363) ;  /* 0xfffffd6400307947 */ /* 0x000fea000383ffff */
.L_x_12020:
[----:B------:R-:W-:Y:S01]  /*2e5f0*/  BSSY B1, `(.L_x_12364) ;  /* 0x0000008000017945 */ /* 0x000fe20003800000 */
[----:B----4-:R-:W-:Y:S02]  /*2e600*/  IMAD.MOV.U32 R13, RZ, RZ, R59 ;  /* 0x000000ffff0d7224 */ /* 0x010fe400078e003b */
[----:B------:R-:W-:Y:S02]  /*2e610*/  IMAD.MOV.U32 R12, RZ, RZ, 0x1 ;  /* 0x00000001ff0c7424 */ /* 0x000fe400078e00ff */
[----:B------:R-:W-:Y:S02]  /*2e620*/  IMAD.MOV.U32 R11, RZ, RZ, 0x1c1f ;  /* 0x00001c1fff0b7424 */ /* 0x000fe400078e00ff */
[----:B------:R-:W-:-:S07]  /*2e630*/  IMAD.MOV.U32 R15, RZ, RZ, -0x1 ;  /* 0xffffffffff0f7424 */ /* 0x000fce00078e00ff */
[----:B012---:R-:W-:Y:S05]  /*2e640*/  WARPSYNC.COLLECTIVE R15, `(.L_x_12365) ;  /* 0x000000000f087348 */ /* 0x007fea0003c00000 */
[----:B------:R3:W4:Y:S02]  /*2e650*/  SHFL.IDX P6, R14, R13, R12, R11 ;  /* 0x0000000c0d0e7389 */ /* 0x00072400000c000b */
[----:B01234-:R-:W-:Y:S01]  /*2e660*/  ENDCOLLECTIVE ;  /* 0x000000000000791b */ /* 0x01ffe20003800000 */
.L_x_12365:
[----:B------:R-:W-:Y:S05]  /*2e670*/  BSYNC B1 ;  /* 0x0000000000017941 */ /* 0x000fea0003800000 */
.L_x_12364:
        /* <DEDUP_REMOVED lines=8> */
.L_x_12366:
[----:B------:R-:W-:Y:S05]  /*2e700*/  BRA `(.L_x_12367) ;  /* 0xfffffd6800cc7947 */ /* 0x000fea000383ffff */
.L_x_12025:
[----:B0-----:R0:W1:Y:S02]  /*2e710*/  SYNCS.PHASECHK.TRANS64.TRYWAIT P0, [R54+URZ+0x22890], R55 ;  /* 0x02289037360075a7 */ /* 0x001064000800017f */
[----:B-1----:R-:W-:Y:S05]  /*2e720*/  @!P0 NANOSLEEP.SYNCS 0x989680 ;  /* 0x009896800000895d */ /* 0x002fea0003900000 */
[----:B------:R-:W1:Y:S02]  /*2e730*/  @!P0 SYNCS.PHASECHK.TRANS64 P0, [R54+URZ+0x22890], R55 ;  /* 0x02289037360085a7 */ /* 0x000e64000800007f */
[----:B-1----:R-:W-:Y:S05]  /*2e740*/  @!P0 BRA `(.L_x_12025) ;  /* 0xfffffffc00f08947 */ /* 0x002fea000383ffff */
[----:B------:R-:W-:Y:S05]  /*2e750*/  BRA `(.L_x_12368) ;  /* 0xfffffd7000bc7947 */ /* 0x000fea000383ffff */
.L_x_12026:
        /* <DEDUP_REMOVED lines=8> */
.L_x_12370:
[----:B------:R-:W-:Y:S05]  /*2e7e0*/  BSYNC B1 ;  /* 0x0000000000017941 */ /* 0x000fea0003800000 */
.L_x_12369:
        /* <DEDUP_REMOVED lines=8> */
.L_x_12371:
[----:B------:R-:W-:Y:S05]  /*2e870*/  BRA `(.L_x_12372) ;  /* 0xfffffd7000dc7947 */ /* 0x000fea000383ffff */
.L_x_12029:
[----:B------:R-:W-:Y:S01]  /*2e880*/  BSSY B1, `(.L_x_12373) ;  /* 0x0000008000017945 */ /* 0x000fe20003800000 */
[----:B------:R-:W-:Y:S01]  /*2e890*/  IMAD.MOV.U32 R13, RZ, RZ, R32 ;  /* 0x000000ffff0d7224 */ /* 0x000fe200078e0020 */
[----:B------:R-:W-:Y:S01]  /*2e8a0*/  MOV R15, 0xffffffff ;  /* 0xffffffff000f7802 */ /* 0x000fe20000000f00 */
[----:B------:R-:W-:Y:S02]  /*2e8b0*/  IMAD.MOV.U32 R12, RZ, RZ, 0x1 ;  /* 0x00000001ff0c7424 */ /* 0x000fe400078e00ff */
[----:B------:R-:W-:-:S07]  /*2e8c0*/  IMAD.MOV.U32 R11, RZ, RZ, 0x1c1f ;  /* 0x00001c1fff0b7424 */ /* 0x000fce00078e00ff */
[----:B01234-:R-:W-:Y:S05]  /*2e8d0*/  WARPSYNC.COLLECTIVE R15, `(.L_x_12374) ;  /* 0x000000000f087348 */ /* 0x01ffea0003c00000 */
[----:B---3--:R3:W0:Y:S02]  /*2e8e0*/  SHFL.IDX P6, R14, R13, R12, R11 ;  /* 0x0000000c0d0e7389 */ /* 0x00862400000c000b */
[----:B01234-:R-:W-:Y:S01]  /*2e8f0*/  ENDCOLLECTIVE ;  /* 0x000000000000791b */ /* 0x01ffe20003800000 */
.L_x_12374:
[----:B------:R-:W-:Y:S05]  /*2e900*/  BSYNC B1 ;  /* 0x0000000000017941 */ /* 0x000fea0003800000 */
.L_x_12373:
        /* <DEDUP_REMOVED lines=8> */
.L_x_12375:
[----:B------:R-:W-:Y:S05]  /*2e990*/  BRA `(.L_x_12376) ;  /* 0xfffffd7000dc7947 */ /* 0x000fea000383ffff */
.L_x_12033:
[----:B-1----:R1:W2:Y:S02]  /*2e9a0*/  SYNCS.PHASECHK.TRANS64.TRYWAIT P3, [R54+URZ+0x228b0], R55 ;  /* 0x0228b037360075a7 */ /* 0x0022a4000806017f */
[----:B--2---:R-:W-:Y:S05]  /*2e9b0*/  @!P3 NANOSLEEP.SYNCS 0x989680 ;  /* 0x009896800000b95d */ /* 0x004fea0003900000 */
[----:B------:R-:W2:Y:S02]  /*2e9c0*/  @!P3 SYNCS.PHASECHK.TRANS64 P3, [R54+URZ+0x228b0], R55 ;  /* 0x0228b0373600b5a7 */ /* 0x000ea4000806007f */
[----:B--2---:R-:W-:Y:S05]  /*2e9d0*/  @!P3 BRA `(.L_x_12033) ;  /* 0xfffffffc00f0b947 */ /* 0x004fea000383ffff */
[----:B------:R-:W-:Y:S05]  /*2e9e0*/  BRA `(.L_x_12377) ;  /* 0xfffffd74005c7947 */ /* 0x000fea000383ffff */
.L_x_12051:
[----:B------:R-:W0:Y:S01]  /*2e9f0*/  S2R R0, SR_TID.X ;  /* 0x0000000000007919 */ /* 0x000e220000002100 */
[----:B------:R-:W-:Y:S01]  /*2ea00*/  BSSY B0, `(.L_x_12378) ;  /* 0x000000d000007945 */ /* 0x000fe20003800000 */
[----:B------:R-:W-:Y:S02]  /*2ea10*/  IMAD.MOV.U32 R12, RZ, RZ, RZ ;  /* 0x000000ffff0c7224 */ /* 0x000fe400078e00ff */
[----:B------:R-:W-:Y:S02]  /*2ea20*/  IMAD.MOV.U32 R11, RZ, RZ, 0x1f ;  /* 0x0000001fff0b7424 */ /* 0x000fe400078e00ff */
[----:B------:R-:W-:Y:S02]  /*2ea30*/  IMAD.MOV.U32 R15, RZ, RZ, -0x1 ;  /* 0xffffffffff0f7424 */ /* 0x000fe400078e00ff */
[C---:B0-----:R-:W-:Y:S02]  /*2ea40*/  VIADD R3, R0.reuse, 0xffffff80 ;  /* 0xffffff8000037836 */ /* 0x041fe40000000000 */
[----:B------:R-:W-:-:S05]  /*2ea50*/  VIADD R0, R0, 0xffffff80 ;  /* 0xffffff8000007836 */ /* 0x000fca0000000000 */
[----:B------:R-:W-:-:S04]  /*2ea60*/  SHF.R.S32.HI R0, RZ, 0x1f, R0 ;  /* 0x0000001fff007819 */ /* 0x000fc80000011400 */
[----:B------:R-:W-:-:S04]  /*2ea70*/  LEA.HI R0, R0, R3, RZ, 0x7 ;  /* 0x0000000300007211 */ /* 0x000fc800078f38ff */
[----:B------:R-:W-:-:S05]  /*2ea80*/  SHF.R.S32.HI R0, RZ, 0x7, R0 ;  /* 0x00000007ff007819 */ /* 0x000fca0000011400 */
[----:B------:R-:W-:-:S07]  /*2ea90*/  IMAD.MOV.U32 R13, RZ, RZ, R0 ;  /* 0x000000ffff0d7224 */ /* 0x000fce00078e0000 */
[----:B--2--5:R-:W-:Y:S05]  /*2eaa0*/  WARPSYNC.COLLECTIVE R15, `(.L_x_12379) ;  /* 0x000000000f087348 */ /* 0x024fea0003c00000 */
[----:B------:R0:W1:Y:S02]  /*2eab0*/  SHFL.IDX P6, R14, R13, R12, R11 ;  /* 0x0000000c0d0e7389 */ /* 0x00006400000c000b */
[----:B012--5:R-:W-:Y:S01]  /*2eac0*/  ENDCOLLECTIVE ;  /* 0x000000000000791b */ /* 0x027fe20003800000 */
.L_x_12379:
[----:B------:R-:W-:Y:S05]  /*2ead0*/  BSYNC B0 ;  /* 0x0000000000007941 */ /* 0x000fea0003800000 */
.L_x_12378:
[----:B------:R-:W-:Y:S05]  /*2eae0*/  BRA `(.L_x_12380) ;  /* 0xfffffd8c004c7947 */ /* 0x000fea000383ffff */
.L_x_12063:
        /* <DEDUP_REMOVED lines=8> */
.L_x_12382:
[----:B------:R-:W-:Y:S05]  /*2eb70*/  BSYNC B1 ;  /* 0x0000000000017941 */ /* 0x000fea0003800000 */
.L_x_12381:
        /* <DEDUP_REMOVED lines=8> */
.L_x_12383:
[----:B------:R-:W-:Y:S02]  /*2ec00*/  IMAD.MOV.U32 R13, RZ, RZ, R57 ;  /* 0x000000ffff0d7224 */ /* 0x000fe400078e0039 */
[----:B------:R-:W-:-:S07]  /*2ec10*/  IMAD.MOV.U32 R6, RZ, RZ, R14 ;  /* 0x000000ffff067224 */ /* 0x000fce00078e000e */
[----:B------:R-:W-:Y:S05]  /*2ec20*/  WARPSYNC.COLLECTIVE R15, `(.L_x_12384) ;  /* 0x000000000f087348 */ /* 0x000fea0003c00000 */
[----:B------:R0:W1:Y:S02]  /*2ec30*/  SHFL.IDX P6, R14, R13, R12, R11 ;  /* 0x0000000c0d0e7389 */ /* 0x00006400000c000b */
[----:B01----:R-:W-:Y:S01]  /*2ec40*/  ENDCOLLECTIVE ;  /* 0x000000000000791b */ /* 0x003fe20003800000 */
.L_x_12384:
[----:B------:R-:W-:Y:S02]  /*2ec50*/  IMAD.MOV.U32 R13, RZ, RZ, R56 ;  /* 0x000000ffff0d7224 */ /* 0x000fe400078e0038 */
[----:B------:R-:W-:-:S07]  /*2ec60*/  IMAD.MOV.U32 R7, RZ, RZ, R14 ;  /* 0x000000ffff077224 */ /* 0x000fce00078e000e */
[----:B------:R-:W-:Y:S05]  /*2ec70*/  WARPSYNC.COLLECTIVE R15, `(.L_x_12385) ;  /* 0x000000000f087348 */ /* 0x000fea0003c00000 */
[----:B------:R0:W1:Y:S02]  /*2ec80*/  SHFL.IDX P6, R14, R13, R12, R11 ;  /* 0x0000000c0d0e7389 */ /* 0x00006400000c000b */
[----:B01----:R-:W-:Y:S01]  /*2ec90*/  ENDCOLLECTIVE ;  /* 0x000000000000791b */ /* 0x003fe20003800000 */
.L_x_12385:
[----:B------:R-:W-:Y:S01]  /*2eca0*/  IMAD.MOV.U32 R8, RZ, RZ, R14 ;  /* 0x000000ffff087224 */ /* 0x000fe200078e000e */
[----:B------:R-:W-:Y:S06]  /*2ecb0*/  BRA `(.L_x_12386) ;  /* 0xfffffd9400cc7947 */ /* 0x000fec000383ffff */
.L_x_12066:
[----:B------:R-:W-:Y:S01]  /*2ecc0*/  BSSY B1, `(.L_x_12387) ;  /* 0x0000008000017945 */ /* 0x000fe20003800000 */
[----:B------:R-:W-:Y:S01]  /*2ecd0*/  IMAD.MOV.U32 R13, RZ, RZ, R44 ;  /* 0x000000ffff0d7224 */ /* 0x000fe200078e002c */
[----:B------:R-:W-:Y:S01]  /*2ece0*/  MOV R11, 0x1c1f ;  /* 0x00001c1f000b7802 */ /* 0x000fe20000000f00 */
[----:B------:R-:W-:Y:S02]  /*2ecf0*/  IMAD.MOV.U32 R12, RZ, RZ, 0x1 ;  /* 0x00000001ff0c7424 */ /* 0x000fe400078e00ff */
[----:B------:R-:W-:-:S07]  /*2ed00*/  IMAD.MOV.U32 R15, RZ, RZ, -0x1 ;  /* 0xffffffffff0f7424 */ /* 0x000fce00078e00ff */
[----:B0--3--:R-:W-:Y:S05]  /*2ed10*/  WARPSYNC.COLLECTIVE R15, `(.L_x_12388) ;  /* 0x000000000f087348 */ /* 0x009fea0003c00000 */
[----:B------:R1:W2:Y:S02]  /*2ed20*/  SHFL.IDX P6, R14, R13, R12, R11 ;  /* 0x0000000c0d0e7389 */ /* 0x0002a400000c000b */
[----:B0123--:R-:W-:Y:S01]  /*2ed30*/  ENDCOLLECTIVE ;  /* 0x000000000000791b */ /* 0x00ffe20003800000 */
.L_x_12388:
[----:B------:R-:W-:Y:S05]  /*2ed40*/  BSYNC B1 ;  /* 0x0000000000017941 */ /* 0x000fea0003800000 */
.L_x_12387:
        /* <DEDUP_REMOVED lines=8> */
.L_x_12389:
[----:B------:R-:W-:Y:S02]  /*2edd0*/  IMAD.MOV.U32 R13, RZ, RZ, R57 ;  /* 0x000000ffff0d7224 */ /* 0x000fe400078e0039 */
[----:B------:R-:W-:-:S07]  /*2ede0*/  IMAD.MOV.U32 R6, RZ, RZ, R14 ;  /* 0x000000ffff067224 */ /* 0x000fce00078e000e */
[----:B------:R-:W-:Y:S05]  /*2edf0*/  WARPSYNC.COLLECTIVE R15, `(.L_x_12390) ;  /* 0x000000000f087348 */ /* 0x000fea0003c00000 */
[----:B------:R0:W1:Y:S02]  /*2ee00*/  SHFL.IDX P6, R14, R13, R12, R11 ;  /* 0x0000000c0d0e7389 */ /* 0x00006400000c000b */
[----:B01----:R-:W-:Y:S01]  /*2ee10*/  ENDCOLLECTIVE ;  /* 0x000000000000791b */ /* 0x003fe20003800000 */
.L_x_12390:
[----:B------:R-:W-:Y:S02]  /*2ee20*/  IMAD.MOV.U32 R13, RZ, RZ, R56 ;  /* 0x000000ffff0d7224 */ /* 0x000fe400078e0038 */
[----:B------:R-:W-:-:S07]  /*2ee30*/  IMAD.MOV.U32 R7, RZ, RZ, R14 ;  /* 0x000000ffff077224 */ /* 0x000fce00078e000e */
[----:B------:R-:W-:Y:S05]  /*2ee40*/  WARPSYNC.COLLECTIVE R15, `(.L_x_12391) ;  /* 0x000000000f087348 */ /* 0x000fea0003c00000 */
[----:B------:R0:W1:Y:S02]  /*2ee50*/  SHFL.IDX P6, R14, R13, R12, R11 ;  /* 0x0000000c0d0e7389 */ /* 0x00006400000c000b */
[----:B01----:R-:W-:Y:S01]  /*2ee60*/  ENDCOLLECTIVE ;  /* 0x000000000000791b */ /* 0x003fe20003800000 */
.L_x_12391:
[----:B------:R-:W-:Y:S01]  /*2ee70*/  IMAD.MOV.U32 R28, RZ, RZ, R14 ;  /* 0x000000ffff1c7224 */ /* 0x000fe200078e000e */
[----:B------:R-:W-:Y:S06]  /*2ee80*/  BRA `(.L_x_12392) ;  /* 0xfffffd9800347947 */ /* 0x000fec000383ffff */
.L_x_12070:
[----:B-1----:R1:W2:Y:S02]  /*2ee90*/  SYNCS.PHASECHK.TRANS64.TRYWAIT P0, [R2+URZ+0x22800], R3 ;  /* 0x02280003020075a7 */ /* 0x0022a4000800017f */
[----:B--2---:R-:W-:Y:S05]  /*2eea0*/  @!P0 NANOSLEEP.SYNCS 0x989680 ;  /* 0x009896800000895d */ /* 0x004fea0003900000 */
[----:B------:R-:W2:Y:S02]  /*2eeb0*/  @!P0 SYNCS.PHASECHK.TRANS64 P0, [R2+URZ+0x22800], R3 ;  /* 0x02280003020085a7 */ /* 0x000ea4000800007f */
[----:B--2---:R-:W-:Y:S05]  /*2eec0*/  @!P0 BRA `(.L_x_12070) ;  /* 0xfffffffc00f08947 */ /* 0x004fea000383ffff */
[----:B------:R-:W-:Y:S05]  /*2eed0*/  BRA `(.L_x_12393) ;  /* 0xfffffd9800c07947 */ /* 0x000fea000383ffff */
.L_x_12078:
[----:B------:R-:W0:Y:S01]  /*2eee0*/  LDC R63, c[0x0][0x3f4] ;  /* 0x0000fd00ff3f7b82 */ /* 0x000e220000000800 */
        /* <DEDUP_REMOVED lines=8> */
.L_x_12395:
[----:B------:R-:W-:Y:S05]  /*2ef70*/  BSYNC B1 ;  /* 0x0000000000017941 */ /* 0x000fea0003800000 */
.L_x_12394:
        /* <DEDUP_REMOVED lines=10> */
.L_x_12396:
        /* <DEDUP_REMOVED lines=8> */
.L_x_12397:
[----:B------:R-:W-:-:S05]  /*2f0a0*/  @!P1 IADD3 R8, P2, R4, R7, RZ ;  /* 0x0000000704089210 */ /* 0x000fca0007f5e0ff */
[----:B------:R-:W-:Y:S02]  /*2f0b0*/  @!P1 IMAD.X R9, R3, 0x1, R6, P2 ;  /* 0x0000000103099824 */ /* 0x000fe400010e0606 */
[----:B------:R-:W-:Y:S02]  /*2f0c0*/  IMAD.MOV.U32 R13, RZ, RZ, R60 ;  /* 0x000000ffff0d7224 */ /* 0x000fe400078e003c */
[----:B------:R-:W-:-:S07]  /*2f0d0*/  IMAD.MOV.U32 R5, RZ, RZ, R14 ;  /* 0x000000ffff057224 */ /* 0x000fce00078e000e */
[----:B------:R-:W-:Y:S05]  /*2f0e0*/  WARPSYNC.COLLECTIVE R15, `(.L_x_12398) ;  /* 0x000000000f087348 */ /* 0x000fea0003c00000 */
[----:B------:R0:W1:Y:S02]  /*2f0f0*/  SHFL.IDX P6, R14, R13, R12, R11 ;  /* 0x0000000c0d0e7389 */ /* 0x00006400000c000b */
[----:B01----:R-:W-:Y:S01]  /*2f100*/  ENDCOLLECTIVE ;  /* 0x000000000000791b */ /* 0x003fe20003800000 */
.L_x_12398:
[----:B------:R-:W2:Y:S01]  /*2f110*/  @!P1 LD.E.128 R8, desc[UR42][R8.64] ;  /* 0x0000002a08089980 */ /* 0x000ea2000c101d00 */
[----:B------:R-:W-:-:S05]  /*2f120*/  @!P1 IADD3 R4, P2, R14, R7, RZ ;  /* 0x000000070e049210 */ /* 0x000fca0007f5e0ff */
[----:B------:R-:W-:-:S06]  /*2f130*/  @!P1 IMAD.X R5, R5, 0x1, R6, P2 ;  /* 0x0000000105059824 */ /* 0x000fcc00010e0606 */
[----:B------:R-:W5:Y:S01]  /*2f140*/  @!P1 LD.E.128 R4, desc[UR42][R4.64] ;  /* 0x0000002a04049980 */ /* 0x000f62000c101d00 */
[----:B------:R-:W-:Y:S01]  /*2f150*/  CS2R R20, SRZ ;  /* 0x0000000000147805 */ /* 0x000fe2000001ff00 */
[----:B------:R-:W-:Y:S01]  /*2f160*/  IMAD.MOV.U32 R13, RZ, RZ, R27 ;  /* 0x000000ffff0d7224 */ /* 0x000fe200078e001b */
[----:B------:R-:W-:Y:S01]  /*2f170*/  CS2R R58, SRZ ;  /* 0x00000000003a7805 */ /* 0x000fe2000001ff00 */
[----:B------:R-:W-:Y:S01]  /*2f180*/  IMAD.MOV.U32 R12, RZ, RZ, 0x1 ;  /* 0x00000001ff0c7424 */ /* 0x000fe200078e00ff */
[----:B------:R-:W-:Y:S02]  /*2f190*/  CS2R R52, SRZ ;  /* 0x0000000000347805 */ /* 0x000fe4000001ff00 */
[----:B------:R-:W-:Y:S01]  /*2f1a0*/  CS2R R56, SRZ ;  /* 0x0000000000387805 */ /* 0x000fe2000001ff00 */
[----:B--2---:R-:W-:Y:S01]  /*2f1b0*/  @!P1 IMAD.MOV.U32 R21, RZ, RZ, R11 ;  /* 0x000000ffff159224 */ /* 0x004fe200078e000b */
[----:B------:R-:W-:Y:S01]  /*2f1c0*/  @!P1 MOV R20, R10 ;  /* 0x0000000a00149202 */ /* 0x000fe20000000f00 */
[----:B------:R-:W-:-:S02]  /*2f1d0*/  IMAD.MOV.U32 R11, RZ, RZ, 0x1c1f ;  /* 0x00001c1fff0b7424 */ /* 0x000fc400078e00ff */
[----:B------:R-:W-:Y:S02]  /*2f1e0*/  IMAD.MOV.U32 R10, RZ, RZ, R21 ;  /* 0x000000ffff0a7224 */ /* 0x000fe400078e0015 */
[----:B------:R-:W-:-:S07]  /*2f1f0*/  IMAD.MOV.U32 R3, RZ, RZ, R20 ;  /* 0x000000ffff037224 */ /* 0x000fce00078e0014 */
[----:B-----5:R-:W-:Y:S05]  /*2f200*/  WARPSYNC.COLLECTIVE R15, `(.L_x_12399) ;  /* 0x000000000f087348 */ /* 0x020fea0003c00000 */
[----:B------:R0:W1:Y:S02]  /*2f210*/  SHFL.IDX P6, R14, R13, R12, R11 ;  /* 0x0000000c0d0e7389 */ /* 0x00006400000c000b */
[----:B01---5:R-:W-:Y:S01]  /*2f220*/  ENDCOLLECTIVE ;  /* 0x000000000000791b */ /* 0x023fe20003800000 */
.L_x_12399:
[----:B------:R-:W-:Y:S02]  /*2f230*/  @!P1 IMAD.MOV.U32 R52, RZ, RZ, R8 ;  /* 0x000000ffff349224 */ /* 0x000fe400078e0008 */
[----:B------:R-:W-:Y:S01]  /*2f240*/  @!P1 IMAD.MOV.U32 R53, RZ, RZ, R9 ;  /* 0x000000ffff359224 */ /* 0x000fe200078e0009 */
[----:B------:R-:W-:Y:S01]  /*2f250*/  PRMT R65, R3, 0x5410, R10 ;  /* 0x0000541003417816 */ /* 0x000fe2000000000a */
[----:B------:R-:W-:Y:S02]  /*2f260*/  IMAD.MOV.U32 R8, RZ, RZ, R52 ;  /* 0x000000ffff087224 */ /* 0x000fe400078e0034 */
[----:B------:R-:W-:-:S05]  /*2f270*/  IMAD.MOV.U32 R9, RZ, RZ, R53 ;  /* 0x000000ffff097224 */ /* 0x000fca00078e0035 */
[----:B------:R-:W-:Y:S01]  /*2f280*/  PRMT R28, R8, 0x5410, R9 ;  /* 0x00005410081c7816 */ /* 0x000fe20000000009 */
[----:B------:R-:W-:Y:S02]  /*2f290*/  IMAD.MOV.U32 R13, RZ, RZ, R44 ;  /* 0x000000ffff0d7224 */ /* 0x000fe400078e002c */
[----:B------:R-:W-:Y:S02]  /*2f2a0*/  @!P1 IMAD.MOV.U32 R58, RZ, RZ, R4 ;  /* 0x000000ffff3a9224 */ /* 0x000fe400078e0004 */
[----:B------:R-:W-:Y:S02]  /*2f2b0*/  @!P1 IMAD.MOV.U32 R59, RZ, RZ, R5 ;  /* 0x000000ffff3b9224 */ /* 0x000fe400078e0005 */
[----:B------:R-:W-:Y:S02]  /*2f2c0*/  @!P1 IMAD.MOV.U32 R56, RZ, RZ, R6 ;  /* 0x000000ffff389224 */ /* 0x000fe400078e0006 */
[----:B------:R-:W-:Y:S02]  /*2f2d0*/  @!P1 IMAD.MOV.U32 R57, RZ, RZ, R7 ;  /* 0x000000ffff399224 */ /* 0x000fe400078e0007 */
[----:B------:R-:W-:-:S07]  /*2f2e0*/  IMAD.MOV.U32 R3, RZ, RZ, R14 ;  /* 0x000000ffff037224 */ /* 0x000fce00078e000e */
[----:B------:R-:W-:Y:S05]  /*2f2f0*/  WARPSYNC.COLLECTIVE R15, `(.L_x_12400) ;  /* 0x000000000f087348 */ /* 0x000fea0003c00000 */
[----:B------:R0:W1:Y:S02]  /*2f300*/  SHFL.IDX P6, R14, R13, R12, R11 ;  /* 0x0000000c0d0e7389 */ /* 0x00006400000c000b */
[----:B01----:R-:W-:Y:S01]  /*2f310*/  ENDCOLLECTIVE ;  /* 0x000000000000791b */ /* 0x003fe20003800000 */
.L_x_12400:
[----:B------:R-:W-:Y:S02]  /*2f320*/  IMAD.MOV.U32 R6, RZ, RZ, R58 ;  /* 0x000000ffff067224 */ /* 0x000fe400078e003a */
[----:B------:R-:W-:Y:S02]  /*2f330*/  IMAD.MOV.U32 R7, RZ, RZ, R59 ;  /* 0x000000ffff077224 */ /* 0x000fe400078e003b */
[----:B------:R-:W-:Y:S01]  /*2f340*/  IMAD.MOV.U32 R4, RZ, RZ, R56 ;  /* 0x000000ffff047224 */ /* 0x000fe200078e0038 */
[----:B------:R-:W-:Y:S01]  /*2f350*/  PRMT R82, R6, 0x7610, R82 ;  /* 0x0000761006527816 */ /* 0x000fe20000000052 */
[----:B------:R-:W-:Y:S01]  /*2f360*/  IMAD.MOV.U32 R5, RZ, RZ, R57 ;  /* 0x000000ffff057224 */ /* 0x000fe200078e0039 */
[----:B------:R-:W-:Y:S02]  /*2f370*/  PRMT R74, R7, 0x7610, R74 ;  /* 0x00007610074a7816 */ /* 0x000fe4000000004a */
[----:B------:R-:W-:Y:S02]  /*2f380*/  CS2R R6, SRZ ;  /* 0x0000000000067805 */ /* 0x000fe4000001ff00 */
[----:B------:R-:W-:Y:S01]  /*2f390*/  PRMT R66, R4, 0x5410, R5 ;  /* 0x0000541004427816 */ /* 0x000fe20000000005 */
[----:B------:R-:W-:-:S02]  /*2f3a0*/  IMAD.MOV.U32 R13, RZ, RZ, R25 ;  /* 0x000000ffff0d7224 */ /* 0x000fc400078e0019 */
[----:B------:R-:W-:-:S07]  /*2f3b0*/  IMAD.MOV.U32 R24, RZ, RZ, R14 ;  /* 0x000000ffff187224 */ /* 0x000fce00078e000e */
[----:B------:R-:W-:Y:S05]  /*2f3c0*/  WARPSYNC.COLLECTIVE R15, `(.L_x_12401) ;  /* 0x000000000f087348 */ /* 0x000fea0003c00000 */
[----:B------:R0:W1:Y:S02]  /*2f3d0*/  SHFL.IDX P6, R14, R13, R12, R11 ;  /* 0x0000000c0d0e7389 */ /* 0x00006400000c000b */
[----:B01----:R-:W-:Y:S01]  /*2f3e0*/  ENDCOLLECTIVE ;  /* 0x000000000000791b */ /* 0x003fe20003800000 */
.L_x_12401:
[----:B------:R-:W-:Y:S01]  /*2f3f0*/  MOV R13, R60 ;  /* 0x0000003c000d7202 */ /* 0x000fe20000000f00 */
[----:B------:R-:W-:-:S07]  /*2f400*/  IMAD.MOV.U32 R25, RZ, RZ, R14 ;  /* 0x000000ffff197224 */ /* 0x000fce00078e000e */
[----:B------:R-:W-:Y:S05]  /*2f410*/  WARPSYNC.COLLECTIVE R15, `(.L_x_12402) ;  /* 0x000000000f087348 */ /* 0x000fea0003c00000 */
[----:B------:R0:W1:Y:S02]  /*2f420*/  SHFL.IDX P6, R14, R13, R12, R11 ;  /* 0x0000000c0d0e7389 */ /* 0x00006400000c000b */
[----:B01----:R-:W-:Y:S01]  /*2f430*/  ENDCOLLECTIVE ;  /* 0x000000000000791b */ /* 0x003fe20003800000 */
.L_x_12402:
[----:B------:R-:W-:Y:S05]  /*2f440*/  BRA `(.L_x_12403) ;  /* 0xfffffda800047947 */ /* 0x000fea000383ffff */
.L_x_12082:
[----:B0-----:R0:W1:Y:S02]  /*2f450*/  SYNCS.PHASECHK.TRANS64.TRYWAIT P1, [R2+URZ+0x22800], R3 ;  /* 0x02280003020075a7 */ /* 0x001064000802017f */
[----:B-1----:R-:W-:Y:S05]  /*2f460*/  @!P1 NANOSLEEP.SYNCS 0x989680 ;  /* 0x009896800000995d */ /* 0x002fea0003900000 */
[----:B------:R-:W1:Y:S02]  /*2f470*/  @!P1 SYNCS.PHASECHK.TRANS64 P1, [R2+URZ+0x22800], R3 ;  /* 0x02280003020095a7 */ /* 0x000e64000802007f */
[----:B-1----:R-:W-:Y:S05]  /*2f480*/  @!P1 BRA `(.L_x_12082) ;  /* 0xfffffffc00f09947 */ /* 0x002fea000383ffff */
[----:B------:R-:W-:Y:S05]  /*2f490*/  BRA `(.L_x_12404) ;  /* 0xfffffda800607947 */ /* 0x000fea000383ffff */
.L_x_12096:
[----:B0-----:R0:W1:Y:S02]  /*2f4a0*/  SYNCS.PHASECHK.TRANS64.TRYWAIT P0, [R2+URZ], R9 ;  /* 0x00000009020075a7 */ /* 0x001064000800017f */
[----:B-1----:R-:W-:Y:S05]  /*2f4b0*/  @!P0 NANOSLEEP.SYNCS 0x989680 ;  /* 0x009896800000895d */ /* 0x002fea0003900000 */
[----:B------:R-:W1:Y:S02]  /*2f4c0*/  @!P0 SYNCS.PHASECHK.TRANS64 P0, [R2+URZ], R9 ;  /* 0x00000009020085a7 */ /* 0x000e64000800007f */
[----:B-1----:R-:W-:Y:S05]  /*2f4d0*/  @!P0 BRA `(.L_x_12096) ;  /* 0xfffffffc00f08947 */ /* 0x002fea000383ffff */
[----:B------:R-:W-:Y:S05]  /*2f4e0*/  BRA `(.L_x_12095) ;  /* 0xfffffdbc00fc7947 */ /* 0x000fea000383ffff */
.L_x_12115:
[----:B-1----:R1:W2:Y:S02]  /*2f4f0*/  SYNCS.PHASECHK.TRANS64.TRYWAIT P0, [R20+URZ], R21 ;  /* 0x00000015140075a7 */ /* 0x0022a4000800017f */
[----:B--2---:R-:W-:Y:S05]  /*2f500*/  @!P0 NANOSLEEP.SYNCS 0x989680 ;  /* 0x009896800000895d */ /* 0x004fea0003900000 */
[----:B------:R-:W2:Y:S02]  /*2f510*/  @!P0 SYNCS.PHASECHK.TRANS64 P0, [R20+URZ], R21 ;  /* 0x00000015140085a7 */ /* 0x000ea4000800007f */
[----:B--2---:R-:W-:Y:S05]  /*2f520*/  @!P0 BRA `(.L_x_12115) ;  /* 0xfffffffc00f08947 */ /* 0x004fea000383ffff */
[----:B------:R-:W-:Y:S05]  /*2f530*/  BRA `(.L_x_12114) ;  /* 0xfffffdfc00787947 */ /* 0x000fea000383ffff */
.L_x_12130:
[----:B0-----:R0:W1:Y:S02]  /*2f540*/  SYNCS.PHASECHK.TRANS64.TRYWAIT P0, [R3+URZ], R6 ;  /* 0x00000006030075a7 */ /* 0x001064000800017f */
[----:B-1----:R-:W-:Y:S05]  /*2f550*/  @!P0 NANOSLEEP.SYNCS 0x989680 ;  /* 0x009896800000895d */ /* 0x002fea0003900000 */
[----:B------:R-:W1:Y:S02]  /*2f560*/  @!P0 SYNCS.PHASECHK.TRANS64 P0, [R3+URZ], R6 ;  /* 0x00000006030085a7 */ /* 0x000e64000800007f */
[----:B-1----:R-:W-:Y:S05]  /*2f570*/  @!P0 BRA `(.L_x_12130) ;  /* 0xfffffffc00f08947 */ /* 0x002fea000383ffff */
[----:B------:R-:W-:Y:S05]  /*2f580*/  BRA `(.L_x_12129) ;  /* 0xfffffe3400787947 */ /* 0x000fea000383ffff */
.L_x_12139:
[----:B-1----:R1:W2:Y:S02]  /*2f590*/  SYNCS.PHASECHK.TRANS64.TRYWAIT P0, [R4+URZ], R5 ;  /* 0x00000005040075a7 */ /* 0x0022a4000800017f */
[----:B--2---:R-:W-:Y:S05]  /*2f5a0*/  @!P0 NANOSLEEP.SYNCS 0x989680 ;  /* 0x009896800000895d */ /* 0x004fea0003900000 */
[----:B------:R-:W2:Y:S02]  /*2f5b0*/  @!P0 SYNCS.PHASECHK.TRANS64 P0, [R4+URZ], R5 ;  /* 0x00000005040085a7 */ /* 0x000ea4000800007f */
[----:B--2---:R-:W-:Y:S05]  /*2f5c0*/  @!P0 BRA `(.L_x_12139) ;  /* 0xfffffffc00f08947 */ /* 0x004fea000383ffff */
[----:B------:R-:W-:Y:S05]  /*2f5d0*/  BRA `(.L_x_12138) ;  /* 0xfffffe6000307947 */ /* 0x000fea000383ffff */
.L_x_12150:
[----:B0-----:R0:W1:Y:S02]  /*2f5e0*/  SYNCS.PHASECHK.TRANS64.TRYWAIT P0, [R4+URZ], R7 ;  /* 0x00000007040075a7 */ /* 0x001064000800017f */
[----:B-1----:R-:W-:Y:S05]  /*2f5f0*/  @!P0 NANOSLEEP.SYNCS 0x989680 ;  /* 0x009896800000895d */ /* 0x002fea0003900000 */
[----:B------:R-:W1:Y:S02]  /*2f600*/  @!P0 SYNCS.PHASECHK.TRANS64 P0, [R4+URZ], R7 ;  /* 0x00000007040085a7 */ /* 0x000e64000800007f */
[----:B-1----:R-:W-:Y:S05]  /*2f610*/  @!P0 BRA `(.L_x_12150) ;  /* 0xfffffffc00f08947 */ /* 0x002fea000383ffff */
[----:B------:R-:W-:Y:S05]  /*2f620*/  BRA `(.L_x_12149) ;  /* 0xfffffe94009c7947 */ /* 0x000fea000383ffff */
.L_x_12169:
[----:B-1----:R1:W2:Y:S02]  /*2f630*/  SYNCS.PHASECHK.TRANS64.TRYWAIT P0, [R26+URZ], R27 ;  /* 0x0000001b1a0075a7 */ /* 0x0022a4000800017f */
[----:B--2---:R-:W-:Y:S05]  /*2f640*/  @!P0 NANOSLEEP.SYNCS 0x989680 ;  /* 0x009896800000895d */ /* 0x004fea0003900000 */
[----:B------:R-:W2:Y:S02]  /*2f650*/  @!P0 SYNCS.PHASECHK.TRANS64 P0, [R26+URZ], R27 ;  /* 0x0000001b1a0085a7 */ /* 0x000ea4000800007f */
[----:B--2---:R-:W-:Y:S05]  /*2f660*/  @!P0 BRA `(.L_x_12169) ;  /* 0xfffffffc00f08947 */ /* 0x004fea000383ffff */
[----:B------:R-:W-:Y:S05]  /*2f670*/  BRA `(.L_x_12168) ;  /* 0xfffffed400187947 */ /* 0x000fea000383ffff */
.L_x_12179:
[----:B------:R-:W-:Y:S01]  /*2f680*/  IMAD.MOV.U32 R13, RZ, RZ, R21 ;  /* 0x000000ffff0d7224 */ /* 0x000fe200078e0015 */
[----:B------:R-:W-:Y:S01]  /*2f690*/  MOV R15, 0xffffffff ;  /* 0xffffffff000f7802 */ /* 0x000fe20000000f00 */
[----:B------:R-:W-:Y:S02]  /*2f6a0*/  IMAD.MOV.U32 R12, RZ, RZ, RZ ;  /* 0x000000ffff0c7224 */ /* 0x000fe400078e00ff */
[----:B------:R-:W-:-:S07]  /*2f6b0*/  IMAD.MOV.U32 R11, RZ, RZ, 0x181f ;  /* 0x0000181fff0b7424 */ /* 0x000fce00078e00ff */
[----:B-----5:R-:W-:Y:S05]  /*2f6c0*/  WARPSYNC.COLLECTIVE R15, `(.L_x_12405) ;  /* 0x000000000f087348 */ /* 0x020fea0003c00000 */
[----:B------:R0:W1:Y:S02]  /*2f6d0*/  SHFL.IDX P6, R14, R13, R12, R11 ;  /* 0x0000000c0d0e7389 */ /* 0x00006400000c000b */
[----:B01---5:R-:W-:Y:S01]  /*2f6e0*/  ENDCOLLECTIVE ;  /* 0x000000000000791b */ /* 0x023fe20003800000 */
.L_x_12405:
[----:B------:R-:W-:Y:S02]  /*2f6f0*/  IMAD.MOV.U32 R13, RZ, RZ, R20 ;  /* 0x000000ffff0d7224 */ /* 0x000fe400078e0014 */
[----:B------:R-:W-:-:S07]  /*2f700*/  IMAD.MOV.U32 R3, RZ, RZ, R14 ;  /* 0x000000ffff037224 */ /* 0x000fce00078e000e */
[----:B------:R-:W-:Y:S05]  /*2f710*/  WARPSYNC.COLLECTIVE R15, `(.L_x_12406) ;  /* 0x000000000f087348 */ /* 0x000fea0003c00000 */
[----:B------:R0:W1:Y:S02]  /*2f720*/  SHFL.IDX P6, R14, R13, R12, R11 ;  /* 0x0000000c0d0e7389 */ /* 0x00006400000c000b */
[----:B01----:R-:W-:Y:S01]  /*2f730*/  ENDCOLLECTIVE ;  /* 0x000000000000791b */ /* 0x003fe20003800000 */
.L_x_12406:
[----:B------:R-:W-:Y:S05]  /*2f740*/  BRA `(.L_x_12407) ;  /* 0xffffff3400c87947 */ /* 0x000fea000383ffff */
.L_x_12182:
        /* <DEDUP_REMOVED lines=8> */
.L_x_12409:
[----:B------:R-:W-:Y:S05]  /*2f7d0*/  BSYNC B1 ;  /* 0x0000000000017941 */ /* 0x000fea0003800000 */
.L_x_12408:
        /* <DEDUP_REMOVED lines=8> */
.L_x_12410:
[----:B------:R-:W-:Y:S05]  /*2f860*/  BRA `(.L_x_12411) ;  /* 0xffffff3400f87947 */ /* 0x000fea000383ffff */
.L_x_12185:
[----:B------:R-:W-:Y:S01]  /*2f870*/  BSSY B1, `(.L_x_12412) ;  /* 0x0000008000017945 */ /* 0x000fe20003800000 */
[----:B------:R-:W-:Y:S01]  /*2f880*/  IMAD.MOV.U32 R13, RZ, RZ, R21 ;  /* 0x000000ffff0d7224 */ /* 0x000fe200078e0015 */
[----:B---3--:R-:W-:Y:S01]  /*2f890*/  MOV R11, 0x181f ;  /* 0x0000181f000b7802 */ /* 0x008fe20000000f00 */
[----:B------:R-:W-:Y:S02]  /*2f8a0*/  IMAD.MOV.U32 R12, RZ, RZ, 0x2 ;  /* 0x00000002ff0c7424 */ /* 0x000fe400078e00ff */
[----:B------:R-:W-:-:S07]  /*2f8b0*/  IMAD.MOV.U32 R15, RZ, RZ, -0x1 ;  /* 0xffffffffff0f7424 */ /* 0x000fce00078e00ff */
[----:B012-4-:R-:W-:Y:S05]  /*2f8c0*/  WARPSYNC.COLLECTIVE R15, `(.L_x_12413) ;  /* 0x000000000f087348 */ /* 0x017fea0003c00000 */
[----:B--2---:R2:W3:Y:S02]  /*2f8d0*/  SHFL.IDX P6, R14, R13, R12, R11 ;  /* 0x0000000c0d0e7389 */ /* 0x0044e400000c000b */
[----:B01234-:R-:W-:Y:S01]  /*2f8e0*/  ENDCOLLECTIVE ;  /* 0x000000000000791b */ /* 0x01ffe20003800000 */
.L_x_12413:
[----:B------:R-:W-:Y:S05]  /*2f8f0*/  BSYNC B1 ;  /* 0x0000000000017941 */ /* 0x000fea0003800000 */
.L_x_12412:
        /* <DEDUP_REMOVED lines=8> */
.L_x_12414:
[----:B------:R-:W-:Y:S05]  /*2f980*/  BRA `(.L_x_12415) ;  /* 0xffffff3800287947 */ /* 0x000fea000383ffff */
.L_x_12188:
[----:B------:R-:W-:Y:S01]  /*2f990*/  BSSY B1, `(.L_x_12416) ;  /* 0x0000008000017945 */ /* 0x000fe20003800000 */
[----:B------:R-:W-:Y:S02]  /*2f9a0*/  IMAD.MOV.U32 R13, RZ, RZ, R21 ;  /* 0x000000ffff0d7224 */ /* 0x000fe400078e0015 */
[----:B------:R-:W-:Y:S02]  /*2f9b0*/  IMAD.MOV.U32 R12, RZ, RZ, 0x3 ;  /* 0x00000003ff0c7424 */ /* 0x000fe400078e00ff */
[----:B---3--:R-:W-:Y:S02]  /*2f9c0*/  IMAD.MOV.U32 R11, RZ, RZ, 0x181f ;  /* 0x0000181fff0b7424 */ /* 0x008fe400078e00ff */
[----:B------:R-:W-:-:S07]  /*2f9d0*/  IMAD.MOV.U32 R15, RZ, RZ, -0x1 ;  /* 0xffffffffff0f7424 */ /* 0x000fce00078e00ff */
[----:B012-4-:R-:W-:Y:S05]  /*2f9e0*/  WARPSYNC.COLLECTIVE R15, `(.L_x_12417) ;  /* 0x000000000f087348 */ /* 0x017fea0003c00000 */
[----:B--2---:R2:W3:Y:S02]  /*2f9f0*/  SHFL.IDX P6, R14, R13, R12, R11 ;  /* 0x0000000c0d0e7389 */ /* 0x0044e400000c000b */
[----:B01234-:R-:W-:Y:S01]  /*2fa00*/  ENDCOLLECTIVE ;  /* 0x000000000000791b */ /* 0x01ffe20003800000 */
.L_x_12417:
[----:B------:R-:W-:Y:S05]  /*2fa10*/  BSYNC B1 ;  /* 0x0000000000017941 */ /* 0x000fea0003800000 */
.L_x_12416:
        /* <DEDUP_REMOVED lines=8> */
.L_x_12418:
[----:B------:R-:W-:Y:S05]  /*2faa0*/  BRA `(.L_x_12419) ;  /* 0xffffff3800587947 */ /* 0x000fea000383ffff */
.L_x_12190:
[----:B------:R-:W-:Y:S02]  /*2fab0*/  IMAD.MOV.U32 R13, RZ, RZ, R4 ;  /* 0x000000ffff0d7224 */ /* 0x000fe400078e0004 */
[----:B------:R-:W-:Y:S02]  /*2fac0*/  IMAD.MOV.U32 R12, RZ, RZ, RZ ;  /* 0x000000ffff0c7224 */ /* 0x000fe400078e00ff */
[----:B------:R-:W-:Y:S02]  /*2fad0*/  IMAD.MOV.U32 R11, RZ, RZ, 0x1c1f ;  /* 0x00001c1fff0b7424 */ /* 0x000fe400078e00ff */
[----:B------:R-:W-:-:S07]  /*2fae0*/  IMAD.MOV.U32 R15, RZ, RZ, -0x1 ;  /* 0xffffffffff0f7424 */ /* 0x000fce00078e00ff */
[----:B------:R-:W-:Y:S05]  /*2faf0*/  WARPSYNC.COLLECTIVE R15, `(.L_x_12420) ;  /* 0x000000000f087348 */ /* 0x000fea0003c00000 */
[----:B------:R0:W1:Y:S02]  /*2fb00*/  SHFL.IDX P6, R14, R13, R12, R11 ;  /* 0x0000000c0d0e7389 */ /* 0x00006400000c000b */
[----:B01----:R-:W-:Y:S01]  /*2fb10*/  ENDCOLLECTIVE ;  /* 0x000000000000791b */ /* 0x003fe20003800000 */
.L_x_12420:
[----:B------:R-:W-:Y:S02]  /*2fb20*/  IMAD.MOV.U32 R13, RZ, RZ, R3 ;  /* 0x000000ffff0d7224 */ /* 0x000fe400078e0003 */
[----:B------:R-:W-:-:S07]  /*2fb30*/  IMAD.MOV.U32 R5, RZ, RZ, R14 ;  /* 0x000000ffff057224 */ /* 0x000fce00078e000e */
[----:B------:R-:W-:Y:S05]  /*2fb40*/  WARPSYNC.COLLECTIVE R15, `(.L_x_12421) ;  /* 0x000000000f087348 */ /* 0x000fea0003c00000 */
[----:B------:R0:W1:Y:S02]  /*2fb50*/  SHFL.IDX P6, R14, R13, R12, R11 ;  /* 0x0000000c0d0e7389 */ /* 0x00006400000c000b */
[----:B01----:R-:W-:Y:S01]  /*2fb60*/  ENDCOLLECTIVE ;  /* 0x000000000000791b */ /* 0x003fe20003800000 */
.L_x_12421:
[----:B------:R-:W-:Y:S01]  /*2fb70*/  IMAD.MOV.U32 R6, RZ, RZ, R14 ;  /* 0x000000ffff067224 */ /* 0x000fe200078e000e */
[----:B------:R-:W-:Y:S06]  /*2fb80*/  BRA `(.L_x_12422) ;  /* 0xffffff3c00787947 */ /* 0x000fec000383ffff */
.L_x_12193:
[----:B------:R-:W-:Y:S01]  /*2fb90*/  BSSY B1, `(.L_x_12423) ;  /* 0x0000008000017945 */ /* 0x000fe20003800000 */
[----:B------:R-:W-:Y:S02]  /*2fba0*/  IMAD.MOV.U32 R13, RZ, RZ, R4 ;  /* 0x000000ffff0d7224 */ /* 0x000fe400078e0004 */
[----:B------:R-:W-:Y:S02]  /*2fbb0*/  IMAD.MOV.U32 R12, RZ, RZ, 0x1 ;  /* 0x00000001ff0c7424 */ /* 0x000fe400078e00ff */
[----:B---3--:R-:W-:Y:S02]  /*2fbc0*/  IMAD.MOV.U32 R11, RZ, RZ, 0x1c1f ;  /* 0x00001c1fff0b7424 */ /* 0x008fe400078e00ff */
[----:B------:R-:W-:-:S07]  /*2fbd0*/  IMAD.MOV.U32 R15, RZ, RZ, -0x1 ;  /* 0xffffffffff0f7424 */ /* 0x000fce00078e00ff */
[----:B012---:R-:W-:Y:S05]  /*2fbe0*/  WARPSYNC.COLLECTIVE R15, `(.L_x_12424) ;  /* 0x000000000f087348 */ /* 0x007fea0003c00000 */
[----:B------:R3:W4:Y:S02]  /*2fbf0*/  SHFL.IDX P6, R14, R13, R12, R11 ;  /* 0x0000000c0d0e7389 */ /* 0x00072400000c000b */
[----:B01234-:R-:W-:Y:S01]  /*2fc00*/  ENDCOLLECTIVE ;  /* 0x000000000000791b */ /* 0x01ffe20003800000 */
.L_x_12424:
[----:B------:R-:W-:Y:S05]  /*2fc10*/  BSYNC B1 ;  /* 0x0000000000017941 */ /* 0x000fea0003800000 */
.L_x_12423:
        /* <DEDUP_REMOVED lines=8> */
.L_x_12425:
[----:B------:R-:W-:Y:S05]  /*2fca0*/  BRA `(.L_x_12426) ;  /* 0xffffff4800607947 */ /* 0x000fea000383ffff */
.L_x_12199:
[----:B------:R-:W-:Y:S02]  /*2fcb0*/  IMAD.MOV.U32 R13, RZ, RZ, R4 ;  /* 0x000000ffff0d7224 */ /* 0x000fe400078e0004 */
[----:B------:R-:W-:Y:S02]  /*2fcc0*/  IMAD.MOV.U32 R12, RZ, RZ, RZ ;  /* 0x000000ffff0c7224 */ /* 0x000fe400078e00ff */
[----:B------:R-:W-:Y:S02]  /*2fcd0*/  IMAD.MOV.U32 R11, RZ, RZ, 0x181f ;  /* 0x0000181fff0b7424 */ /* 0x000fe400078e00ff */
[----:B------:R-:W-:-:S07]  /*2fce0*/  IMAD.MOV.U32 R15, RZ, RZ, -0x1 ;  /* 0xffffffffff0f7424 */ /* 0x000fce00078e00ff */
[----:B---3--:R-:W-:Y:S05]  /*2fcf0*/  WARPSYNC.COLLECTIVE R15, `(.L_x_12427) ;  /* 0x000000000f087348 */ /* 0x008fea0003c00000 */
[----:B------:R0:W1:Y:S02]  /*2fd00*/  SHFL.IDX P6, R14, R13, R12, R11 ;  /* 0x0000000c0d0e7389 */ /* 0x00006400000c000b */
[----:B01-3--:R-:W-:Y:S01]  /*2fd10*/  ENDCOLLECTIVE ;  /* 0x000000000000791b */ /* 0x00bfe20003800000 */
.L_x_12427:
[----:B------:R-:W-:Y:S02]  /*2fd20*/  IMAD.MOV.U32 R13, RZ, RZ, R3 ;  /* 0x000000ffff0d7224 */ /* 0x000fe400078e0003 */
[----:B------:R-:W-:-:S07]  /*2fd30*/  IMAD.MOV.U32 R0, RZ, RZ, R14 ;  /* 0x000000ffff007224 */ /* 0x000fce00078e000e */
[----:B------:R-:W-:Y:S05]  /*2fd40*/  WARPSYNC.COLLECTIVE R15, `(.L_x_12428) ;  /* 0x000000000f087348 */ /* 0x000fea0003c00000 */
[----:B------:R0:W1:Y:S02]  /*2fd50*/  SHFL.IDX P6, R14, R13, R12, R11 ;  /* 0x0000000c0d0e7389 */ /* 0x00006400000c000b */
[----:B01----:R-:W-:Y:S01]  /*2fd60*/  ENDCOLLECTIVE ;  /* 0x000000000000791b */ /* 0x003fe20003800000 */
.L_x_12428:
[----:B------:R-:W-:Y:S05]  /*2fd70*/  BRA `(.L_x_12429) ;  /* 0xffffff5c00607947 */ /* 0x000fea000383ffff */
.L_x_12202:
[----:B------:R-:W-:Y:S01]  /*2fd80*/  BSSY B1, `(.L_x_12430) ;  /* 0x0000008000017945 */ /* 0x000fe20003800000 */
[----:B------:R-:W-:Y:S02]  /*2fd90*/  IMAD.MOV.U32 R13, RZ, RZ, R4 ;  /* 0x000000ffff0d7224 */ /* 0x000fe400078e0004 */
[----:B------:R-:W-:Y:S02]  /*2fda0*/  IMAD.MOV.U32 R12, RZ, RZ, 0x1 ;  /* 0x00000001ff0c7424 */ /* 0x000fe400078e00ff */
[----:B----4-:R-:W-:Y:S02]  /*2fdb0*/  IMAD.MOV.U32 R11, RZ, RZ, 0x181f ;  /* 0x0000181fff0b7424 */ /* 0x010fe400078e00ff */
[----:B------:R-:W-:-:S07]  /*2fdc0*/  IMAD.MOV.U32 R15, RZ, RZ, -0x1 ;  /* 0xffffffffff0f7424 */ /* 0x000fce00078e00ff */
[----:B0123--:R-:W-:Y:S05]  /*2fdd0*/  WARPSYNC.COLLECTIVE R15, `(.L_x_12431) ;  /* 0x000000000f087348 */ /* 0x00ffea0003c00000 */
[----:B--2---:R2:W4:Y:S02]  /*2fde0*/  SHFL.IDX P6, R14, R13, R12, R11 ;  /* 0x0000000c0d0e7389 */ /* 0x00452400000c000b */
[----:B01234-:R-:W-:Y:S01]  /*2fdf0*/  ENDCOLLECTIVE ;  /* 0x000000000000791b */ /* 0x01ffe20003800000 */
.L_x_12431:
[----:B------:R-:W-:Y:S05]  /*2fe00*/  BSYNC B1 ;  /* 0x0000000000017941 */ /* 0x000fea0003800000 */
.L_x_12430:
        /* <DEDUP_REMOVED lines=8> */
.L_x_12432:
[----:B------:R-:W-:Y:S05]  /*2fe90*/  BRA `(.L_x_12433) ;  /* 0xffffff5c00947947 */ /* 0x000fea000383ffff */
.L_x_12205:
        /* <DEDUP_REMOVED lines=8> */
.L_x_12435:
[----:B------:R-:W-:Y:S05]  /*2ff20*/  BSYNC B1 ;  /* 0x0000000000017941 */ /* 0x000fea0003800000 */
.L_x_12434:
        /* <DEDUP_REMOVED lines=8> */
.L_x_12436:
[----:B------:R-:W-:Y:S05]  /*2ffb0*/  BRA `(.L_x_12437) ;  /* 0xffffff5c00c47947 */ /* 0x000fea000383ffff */
.L_x_12208:
[----:B------:R-:W-:Y:S01]  /*2ffc0*/  BSSY B1, `(.L_x_12438) ;  /* 0x0000008000017945 */ /* 0x000fe20003800000 */
[----:B------:R-:W-:Y:S01]  /*2ffd0*/  MOV R13, R4 ;  /* 0x00000004000d7202 */ /* 0x000fe20000000f00 */
[----:B------:R-:W-:Y:S02]  /*2ffe0*/  IMAD.MOV.U32 R12, RZ, RZ, 0x3 ;  /* 0x00000003ff0c7424 */ /* 0x000fe400078e00ff */
[----:B0-----:R-:W-:Y:S02]  /*2fff0*/  IMAD.MOV.U32 R11, RZ, RZ, 0x181f ;  /* 0x0000181fff0b7424 */ /* 0x001fe400078e00ff */
[----:B------:R-:W-:-:S07]  /*30000*/  IMAD.MOV.U32 R15, RZ, RZ, -0x1 ;  /* 0xffffffffff0f7424 */ /* 0x000fce00078e00ff */
[----:B-1234-:R-:W-:Y:S05]  /*30010*/  WARPSYNC.COLLECTIVE R15, `(.L_x_12439) ;  /* 0x000000000f087348 */ /* 0x01efea0003c00000 */
[----:B----4-:R0:W4:Y:S02]  /*30020*/  SHFL.IDX P6, R14, R13, R12, R11 ;  /* 0x0000000c0d0e7389 */ /* 0x01012400000c000b */
[----:B01234-:R-:W-:Y:S01]  /*30030*/  ENDCOLLECTIVE ;  /* 0x000000000000791b */ /* 0x01ffe20003800000 */
.L_x_12439:
[----:B------:R-:W-:Y:S05]  /*30040*/  BSYNC B1 ;  /* 0x0000000000017941 */ /* 0x000fea0003800000 */
.L_x_12438:
        /* <DEDUP_REMOVED lines=8> */
.L_x_12440:
[----:B------:R-:W-:Y:S05]  /*300d0*/  BRA `(.L_x_12441) ;  /* 0xffffff5c00f47947 */ /* 0x000fea000383ffff */
.L_x_12235:
        /* <DEDUP_REMOVED lines=11> */
.L_x_12443:
[----:B------:R-:W-:Y:S05]  /*30190*/  BSYNC B1 ;  /* 0x0000000000017941 */ /* 0x000fea0003800000 */
.L_x_12442:
[----:B------:R-:W-:Y:S05]  /*301a0*/  BRA `(.L_x_12444) ;  /* 0xffffff7c00d47947 */ /* 0x000fea000383ffff */
.L_x_12237:
[----:B------:R-:W-:Y:S01]  /*301b0*/  BSSY B1, `(.L_x_12445) ;  /* 0x0000006000017945 */ /* 0x000fe20003800000 */
[----:B------:R-:W-:-:S07]  /*301c0*/  IMAD.MOV.U32 R15, RZ, RZ, -0x1 ;  /* 0xffffffffff0f7424 */ /* 0x000fce00078e00ff */
[----:B0-----:R-:W-:Y:S05]  /*301d0*/  WARPSYNC.COLLECTIVE R15, `(.L_x_12446) ;  /* 0x000000000f0c7348 */ /* 0x001fea0003c00000 */
[----:B------:R-:W-:Y:S02]  /*301e0*/  ELECT P6, UR62, PT ;  /* 0x00000000003e782f */ /* 0x000fe400038c0000 */
[----:B------:R-:W-:Y:S01]  /*301f0*/  MOV R14, UR62 ;  /* 0x0000003e000e7c02 */ /* 0x000fe20008000f00 */
[----:B0-----:R-:W-:Y:S10]  /*30200*/  ENDCOLLECTIVE ;  /* 0x000000000000791b */ /* 0x001ff40003800000 */
.L_x_12446:
[----:B------:R-:W-:Y:S05]  /*30210*/  BSYNC B1 ;  /* 0x0000000000017941 */ /* 0x000fea0003800000 */
.L_x_12445:
[----:B------:R-:W-:Y:S05]  /*30220*/  BRA `(.L_x_12236) ;  /* 0xffffff7c00cc7947 */ /* 0x000fea000383ffff */
.L_x_12239:
[----:B0-----:R0:W1:Y:S02]  /*30230*/  SYNCS.PHASECHK.TRANS64.TRYWAIT P0, [R22+URZ+0x22820], R3 ;  /* 0x02282003160075a7 */ /* 0x001064000800017f */
[----:B-1----:R-:W-:Y:S05]  /*30240*/  @!P0 NANOSLEEP.SYNCS 0x989680 ;  /* 0x009896800000895d */ /* 0x002fea0003900000 */
[----:B------:R-:W1:Y:S02]  /*30250*/  @!P0 SYNCS.PHASECHK.TRANS64 P0, [R22+URZ+0x22820], R3 ;  /* 0x02282003160085a7 */ /* 0x000e64000800007f */
[----:B-1----:R-:W-:Y:S05]  /*30260*/  @!P0 BRA `(.L_x_12239) ;  /* 0xfffffffc00f08947 */ /* 0x002fea000383ffff */
[----:B------:R-:W-:Y:S05]  /*30270*/  BRA `(.L_x_12447) ;  /* 0xffffff7c00dc7947 */ /* 0x000fea000383ffff */
.L_x_12243:
[----:B-1----:R1:W2:Y:S02]  /*30280*/  SYNCS.PHASECHK.TRANS64.TRYWAIT P0, [R12+URZ+0x228a0], R10 ;  /* 0x0228a00a0c0075a7 */ /* 0x0022a4000800017f */
[----:B--2---:R-:W-:Y:S05]  /*30290*/  @!P0 NANOSLEEP.SYNCS 0x989680 ;  /* 0x009896800000895d */ /* 0x004fea0003900000 */
[----:B------:R-:W2:Y:S02]  /*302a0*/  @!P0 SYNCS.PHASECHK.TRANS64 P0, [R12+URZ+0x228a0], R10 ;  /* 0x0228a00a0c0085a7 */ /* 0x000ea4000800007f */
[----:B--2---:R-:W-:Y:S05]  /*302b0*/  @!P0 BRA `(.L_x_12243) ;  /* 0xfffffffc00f08947 */ /* 0x004fea000383ffff */
[----:B------:R-:W-:Y:S05]  /*302c0*/  BRA `(.L_x_12448) ;  /* 0xffffff7c00f47947 */ /* 0x000fea000383ffff */
.L_x_12248:
[----:B0-----:R0:W2:Y:S02]  /*302d0*/  SYNCS.PHASECHK.TRANS64.TRYWAIT P0, [R12+URZ+0x228c0], R10 ;  /* 0x0228c00a0c0075a7 */ /* 0x0010a4000800017f */
[----:B--2---:R-:W-:Y:S05]  /*302e0*/  @!P0 NANOSLEEP.SYNCS 0x989680 ;  /* 0x009896800000895d */ /* 0x004fea0003900000 */
[----:B------:R-:W2:Y:S02]  /*302f0*/  @!P0 SYNCS.PHASECHK.TRANS64 P0, [R12+URZ+0x228c0], R10 ;  /* 0x0228c00a0c0085a7 */ /* 0x000ea4000800007f */
[----:B--2---:R-:W-:Y:S05]  /*30300*/  @!P0 BRA `(.L_x_12248) ;  /* 0xfffffffc00f08947 */ /* 0x004fea000383ffff */
[----:B------:R-:W-:Y:S05]  /*30310*/  BRA `(.L_x_12449) ;  /* 0xffffff8000707947 */ /* 0x000fea000383ffff */
.L_x_12258:
[----:B0-----:R0:W1:Y:S02]  /*30320*/  SYNCS.PHASECHK.TRANS64.TRYWAIT P1, [R10+URZ+0x228a0], R2 ;  /* 0x0228a0020a0075a7 */ /* 0x001064000802017f */
[----:B-1----:R-:W-:Y:S05]  /*30330*/  @!P1 NANOSLEEP.SYNCS 0x989680 ;  /* 0x009896800000995d */ /* 0x002fea0003900000 */
[----:B------:R-:W1:Y:S02]  /*30340*/  @!P1 SYNCS.PHASECHK.TRANS64 P1, [R10+URZ+0x228a0], R2 ;  /* 0x0228a0020a0095a7 */ /* 0x000e64000802007f */
[----:B-1----:R-:W-:Y:S05]  /*30350*/  @!P1 BRA `(.L_x_12258) ;  /* 0xfffffffc00f09947 */ /* 0x002fea000383ffff */
[----:B------:R-:W-:Y:S05]  /*30360*/  BRA `(.L_x_12450) ;  /* 0xffffff8400e47947 */ /* 0x000fea000383ffff */
.L_x_12263:
[----:B-1----:R1:W2:Y:S02]  /*30370*/  SYNCS.PHASECHK.TRANS64.TRYWAIT P1, [R10+URZ+0x228c0], R2 ;  /* 0x0228c0020a0075a7 */ /* 0x0022a4000802017f */
[----:B--2---:R-:W-:Y:S05]  /*30380*/  @!P1 NANOSLEEP.SYNCS 0x989680 ;  /* 0x009896800000995d */ /* 0x004fea0003900000 */
[----:B------:R-:W2:Y:S02]  /*30390*/  @!P1 SYNCS.PHASECHK.TRANS64 P1, [R10+URZ+0x228c0], R2 ;  /* 0x0228c0020a0095a7 */ /* 0x000ea4000802007f */
[----:B--2---:R-:W-:Y:S05]  /*303a0*/  @!P1 BRA `(.L_x_12263) ;  /* 0xfffffffc00f09947 */ /* 0x004fea000383ffff */
[----:B------:R-:W-:Y:S05]  /*303b0*/  BRA `(.L_x_12451) ;  /* 0xffffff88005c7947 */ /* 0x000fea000383ffff */
.L_x_12289:
        /* <DEDUP_REMOVED lines=10> */
.L_x_12453:
[----:B------:R-:W-:Y:S05]  /*30460*/  BSYNC B0 ;  /* 0x0000000000007941 */ /* 0x000fea0003800000 */
.L_x_12452:
[----:B------:R-:W-:Y:S05]  /*30470*/  BRA `(.L_x_12454) ;  /* 0xffffff9c00787947 */ /* 0x000fea000383ffff */
.L_x_12292:
[----:B0-----:R0:W1:Y:S02]  /*30480*/  SYNCS.PHASECHK.TRANS64.TRYWAIT P0, [R33+URZ+0x22840], R0 ;  /* 0x02284000210075a7 */ /* 0x001064000800017f */
[----:B-1----:R-:W-:Y:S05]  /*30490*/  @!P0 NANOSLEEP.SYNCS 0x989680 ;  /* 0x009896800000895d */ /* 0x002fea0003900000 */
[----:B------:R-:W1:Y:S02]  /*304a0*/  @!P0 SYNCS.PHASECHK.TRANS64 P0, [R33+URZ+0x22840], R0 ;  /* 0x02284000210085a7 */ /* 0x000e64000800007f */
[----:B-1----:R-:W-:Y:S05]  /*304b0*/  @!P0 BRA `(.L_x_12292) ;  /* 0xfffffffc00f08947 */ /* 0x002fea000383ffff */
[----:B------:R-:W-:Y:S05]  /*304c0*/  BRA `(.L_x_12455) ;  /* 0xffffff9c00947947 */ /* 0x000fea000383ffff */
.L_x_12293:
        /* <DEDUP_REMOVED lines=8> */
.L_x_12457:
[----:B------:R-:W-:Y:S05]  /*30550*/  BSYNC B0 ;  /* 0x0000000000007941 */ /* 0x000fea0003800000 */
.L_x_12456:
        /* <DEDUP_REMOVED lines=9> */
.L_x_12458:
[----:B------:R-:W-:Y:S02]  /*305f0*/  IMAD.MOV.U32 R13, RZ, RZ, R4 ;  /* 0x000000ffff0d7224 */ /* 0x000fe400078e0004 */
[----:B------:R-:W-:Y:S02]  /*30600*/  IMAD.MOV.U32 R12, RZ, RZ, 0x1 ;  /* 0x00000001ff0c7424 */ /* 0x000fe400078e00ff */
[----:B------:R-:W-:-:S07]  /*30610*/  IMAD.MOV.U32 R3, RZ, RZ, R14 ;  /* 0x000000ffff037224 */ /* 0x000fce00078e000e */
[----:B------:R-:W-:Y:S05]  /*30620*/  WARPSYNC.COLLECTIVE R15, `(.L_x_12459) ;  /* 0x000000000f087348 */ /* 0x000fea0003c00000 */
[----:B------:R0:W1:Y:S02]  /*30630*/  SHFL.IDX P6, R14, R13, R12, R11 ;  /* 0x0000000c0d0e7389 */ /* 0x00006400000c000b */
[----:B01----:R-:W-:Y:S01]  /*30640*/  ENDCOLLECTIVE ;  /* 0x000000000000791b */ /* 0x003fe20003800000 */
.L_x_12459:
        /* <DEDUP_REMOVED lines=15> */
.L_x_12460:
[----:B------:R-:W-:Y:S02]  /*30740*/  @P0 IMAD R7, R5, 0x2, R22 ;  /* 0x0000000205070824 */ /* 0x000fe400078e0216 */
[----:B------:R-:W-:Y:S02]  /*30750*/  IMAD.MOV.U32 R13, RZ, RZ, R4 ;  /* 0x000000ffff0d7224 */ /* 0x000fe400078e0004 */
[----:B------:R-:W-:Y:S02]  /*30760*/  IMAD.MOV.U32 R12, RZ, RZ, 0x2 ;  /* 0x00000002ff0c7424 */ /* 0x000fe400078e00ff */
[----:B------:R-:W-:-:S07]  /*30770*/  IMAD.MOV.U32 R3, RZ, RZ, R14 ;  /* 0x000000ffff037224 */ /* 0x000fce00078e000e */
[----:B------:R-:W-:Y:S05]  /*30780*/  WARPSYNC.COLLECTIVE R15, `(.L_x_12461) ;  /* 0x000000000f087348 */ /* 0x000fea0003c00000 */
[----:B------:R0:W1:Y:S02]  /*30790*/  SHFL.IDX P6, R14, R13, R12, R11 ;  /* 0x0000000c0d0e7389 */ /* 0x00006400000c000b */
[----:B01----:R-:W-:Y:S01]  /*307a0*/  ENDCOLLECTIVE ;  /* 0x000000000000791b */ /* 0x003fe20003800000 */
.L_x_12461:
        /* <DEDUP_REMOVED lines=15> */
.L_x_12462:
[----:B------:R-:W-:Y:S02]  /*308a0*/  @P0 IMAD R7, R5, 0x2, R22 ;  /* 0x0000000205070824 */ /* 0x000fe400078e0216 */
[----:B------:R-:W-:Y:S02]  /*308b0*/  IMAD.MOV.U32 R13, RZ, RZ, R4 ;  /* 0x000000ffff0d7224 */ /* 0x000fe400078e0004 */
[----:B------:R-:W-:Y:S02]  /*308c0*/  IMAD.MOV.U32 R12, RZ, RZ, 0x3 ;  /* 0x00000003ff0c7424 */ /* 0x000fe400078e00ff */
[----:B------:R-:W-:-:S07]  /*308d0*/  IMAD.MOV.U32 R3, RZ, RZ, R14 ;  /* 0x000000ffff037224 */ /* 0x000fce00078e000e */
[----:B------:R-:W-:Y:S05]  /*308e0*/  WARPSYNC.COLLECTIVE R15, `(.L_x_12463) ;  /* 0x000000000f087348 */ /* 0x000fea0003c00000 */
[----:B------:R0:W1:Y:S02]  /*308f0*/  SHFL.IDX P6, R14, R13, R12, R11 ;  /* 0x0000000c0d0e7389 */ /* 0x00006400000c000b */
[----:B01----:R-:W-:Y:S01]  /*30900*/  ENDCOLLECTIVE ;  /* 0x000000000000791b */ /* 0x003fe20003800000 */
.L_x_12463:
        /* <DEDUP_REMOVED lines=15> */
.L_x_12464:
[----:B------:R-:W-:Y:S02]  /*30a00*/  @P0 IMAD R7, R5, 0x2, R22 ;  /* 0x0000000205070824 */ /* 0x000fe400078e0216 */
[----:B------:R-:W-:Y:S02]  /*30a10*/  IMAD.MOV.U32 R13, RZ, RZ, R4 ;  /* 0x000000ffff0d7224 */ /* 0x000fe400078e0004 */
[----:B------:R-:W-:Y:S02]  /*30a20*/  IMAD.MOV.U32 R12, RZ, RZ, 0x4 ;  /* 0x00000004ff0c7424 */ /* 0x000fe400078e00ff */
[----:B------:R-:W-:-:S07]  /*30a30*/  IMAD.MOV.U32 R3, RZ, RZ, R14 ;  /* 0x000000ffff037224 */ /* 0x000fce00078e000e */
[----:B------:R-:W-:Y:S05]  /*30a40*/  WARPSYNC.COLLECTIVE R15, `(.L_x_12465) ;  /* 0x000000000f087348 */ /* 0x000fea0003c00000 */
[----:B------:R0:W1:Y:S02]  /*30a50*/  SHFL.IDX P6, R14, R13, R12, R11 ;  /* 0x0000000c0d0e7389 */ /* 0x00006400000c000b */
[----:B01----:R-:W-:Y:S01]  /*30a60*/  ENDCOLLECTIVE ;  /* 0x000000000000791b */ /* 0x003fe20003800000 */
.L_x_12465:
        /* <DEDUP_REMOVED lines=15> */
.L_x_12466:
[----:B------:R-:W-:Y:S02]  /*30b60*/  @P0 IMAD R7, R5, 0x2, R22 ;  /* 0x0000000205070824 */ /* 0x000fe400078e0216 */
[----:B------:R-:W-:Y:S02]  /*30b70*/  IMAD.MOV.U32 R13, RZ, RZ, R4 ;  /* 0x000000ffff0d7224 */ /* 0x000fe400078e0004 */
[----:B------:R-:W-:Y:S02]  /*30b80*/  IMAD.MOV.U32 R12, RZ, RZ, 0x5 ;  /* 0x00000005ff0c7424 */ /* 0x000fe400078e00ff */
[----:B------:R-:W-:-:S07]  /*30b90*/  IMAD.MOV.U32 R3, RZ, RZ, R14 ;  /* 0x000000ffff037224 */ /* 0x000fce00078e000e */
[----:B------:R-:W-:Y:S05]  /*30ba0*/  WARPSYNC.COLLECTIVE R15, `(.L_x_12467) ;  /* 0x000000000f087348 */ /* 0x000fea0003c00000 */
[----:B------:R0:W1:Y:S02]  /*30bb0*/  SHFL.IDX P6, R14, R13, R12, R11 ;  /* 0x0000000c0d0e7389 */ /* 0x00006400000c000b */
[----:B01----:R-:W-:Y:S01]  /*30bc0*/  ENDCOLLECTIVE ;  /* 0x000000000000791b */ /* 0x003fe20003800000 */
.L_x_12467:
        /* <DEDUP_REMOVED lines=14> */
.L_x_12468:
[----:B------:R-:W-:Y:S01]  /*30cb0*/  IMAD.MOV.U32 R0, RZ, RZ, R14 ;  /* 0x000000ffff007224 */ /* 0x000fe200078e000e */
[----:B------:R-:W-:Y:S06]  /*30cc0*/  BRA `(.L_x_12469) ;  /* 0xffffff9800e87947 */ /* 0x000fec000383ffff */
.L_x_12298:
[----:B------:R-:W-:Y:S01]  /*30cd0*/  IMAD.MOV.U32 R13, RZ, RZ, R4 ;  /* 0x000000ffff0d7224 */ /* 0x000fe200078e0004 */
[----:B------:R-:W-:Y:S01]  /*30ce0*/  IADD3 R35, R10, R35, RZ ;  /* 0x000000230a237210 */ /* 0x000fe20007ffe0ff */
        /* <DEDUP_REMOVED lines=8> */
.L_x_12470:
[----:B------:R-:W-:Y:S01]  /*30d70*/  ISETP.GE.AND P0, PT, R35, R5, PT ;  /* 0x000000052300720c */ /* 0x000fe20003f06270 */
[----:B------:R-:W-:Y:S02]  /*30d80*/  IMAD.MOV.U32 R13, RZ, RZ, R0 ;  /* 0x000000ffff0d7224 */ /* 0x000fe400078e0000 */
[----:B------:R-:W-:-:S10]  /*30d90*/  IMAD.MOV.U32 R2, RZ, RZ, R14 ;  /* 0x000000ffff027224 */ /* 0x000fd400078e000e */
[----:B------:R-:W-:Y:S05]  /*30da0*/  WARPSYNC.COLLECTIVE R15, `(.L_x_12471) ;  /* 0x000000000f087348 */ /* 0x000fea0003c00000 */
[----:B------:R0:W1:Y:S02]  /*30db0*/  SHFL.IDX P6, R14, R13, R12, R11 ;  /* 0x0000000c0d0e7389 */ /* 0x00006400000c000b */
[----:B01----:R-:W-:Y:S01]  /*30dc0*/  ENDCOLLECTIVE ;  /* 0x000000000000791b */ /* 0x003fe20003800000 */
.L_x_12471:
[----:B------:R-:W-:Y:S02]  /*30dd0*/  IMAD.MOV.U32 R13, RZ, RZ, R4 ;  /* 0x000000ffff0d7224 */ /* 0x000fe400078e0004 */
[----:B------:R-:W-:Y:S02]  /*30de0*/  IMAD.MOV.U32 R12, RZ, RZ, 0x1 ;  /* 0x00000001ff0c7424 */ /* 0x000fe400078e00ff */
[----:B------:R-:W-:-:S07]  /*30df0*/  IMAD.MOV.U32 R3, RZ, RZ, R14 ;  /* 0x000000ffff037224 */ /* 0x000fce00078e000e */
[----:B------:R-:W-:Y:S05]  /*30e00*/  WARPSYNC.COLLECTIVE R15, `(.L_x_12472) ;  /* 0x000000000f087348 */ /* 0x000fea0003c00000 */
[----:B------:R0:W1:Y:S02]  /*30e10*/  SHFL.IDX P6, R14, R13, R12, R11 ;  /* 0x0000000c0d0e7389 */ /* 0x00006400000c000b */
[----:B01----:R-:W-:Y:S01]  /*30e20*/  ENDCOLLECTIVE ;  /* 0x000000000000791b */ /* 0x003fe20003800000 */
.L_x_12472:
        /* <DEDUP_REMOVED lines=15> */
.L_x_12473:
[----:B------:R-:W-:Y:S02]  /*30f20*/  IMAD.MOV.U32 R13, RZ, RZ, R4 ;  /* 0x000000ffff0d7224 */ /* 0x000fe400078e0004 */
[----:B------:R-:W-:Y:S02]  /*30f30*/  IMAD.MOV.U32 R12, RZ, RZ, 0x2 ;  /* 0x00000002ff0c7424 */ /* 0x000fe400078e00ff */
[----:B------:R-:W-:-:S07]  /*30f40*/  IMAD.MOV.U32 R3, RZ, RZ, R14 ;  /* 0x000000ffff037224 */ /* 0x000fce00078e000e */
[----:B------:R-:W-:Y:S05]  /*30f50*/  WARPSYNC.COLLECTIVE R15, `(.L_x_12474) ;  /* 0x000000000f087348 */ /* 0x000fea0003c00000 */
[----:B------:R0:W1:Y:S02]  /*30f60*/  SHFL.IDX P6, R14, R13, R12, R11 ;  /* 0x0000000c0d0e7389 */ /* 0x00006400000c000b */
[----:B01----:R-:W-:Y:S01]  /*30f70*/  ENDCOLLECTIVE ;  /* 0x000000000000791b */ /* 0x003fe20003800000 */
.L_x_12474:
        /* <DEDUP_REMOVED lines=16> */
.L_x_12475:
[----:B------:R-:W-:Y:S02]  /*31080*/  IMAD.MOV.U32 R13, RZ, RZ, R4 ;  /* 0x000000ffff0d7224 */ /* 0x000fe400078e0004 */
[----:B------:R-:W-:Y:S01]  /*31090*/  IMAD.MOV.U32 R12, RZ, RZ, 0x3 ;  /* 0x00000003ff0c7424 */ /* 0x000fe200078e00ff */
[----:B------:R-:W-:-:S07]  /*310a0*/  MOV R3, R14 ;  /* 0x0000000e00037202 */ /* 0x000fce0000000f00 */
[----:B------:R-:W-:Y:S05]  /*310b0*/  WARPSYNC.COLLECTIVE R15, `(.L_x_12476) ;  /* 0x000000000f087348 */ /* 0x000fea0003c00000 */
[----:B------:R0:W1:Y:S02]  /*310c0*/  SHFL.IDX P6, R14, R13, R12, R11 ;  /* 0x0000000c0d0e7389 */ /* 0x00006400000c000b */
[----:B01----:R-:W-:Y:S01]  /*310d0*/  ENDCOLLECTIVE ;  /* 0x000000000000791b */ /* 0x003fe20003800000 */
.L_x_12476:
        /* <DEDUP_REMOVED lines=16> */
.L_x_12477:
[----:B------:R-:W-:Y:S02]  /*311e0*/  IMAD.MOV.U32 R13, RZ, RZ, R4 ;  /* 0x000000ffff0d7224 */ /* 0x000fe400078e0004 */
[----:B------:R-:W-:Y:S02]  /*311f0*/  IMAD.MOV.U32 R12, RZ, RZ, 0x4 ;  /* 0x00000004ff0c7424 */ /* 0x000fe400078e00ff */
[----:B------:R-:W-:-:S07]  /*31200*/  IMAD.MOV.U32 R3, RZ, RZ, R14 ;  /* 0x000000ffff037224 */ /* 0x000fce00078e000e */
[----:B------:R-:W-:Y:S05]  /*31210*/  WARPSYNC.COLLECTIVE R15, `(.L_x_12478) ;  /* 0x000000000f087348 */ /* 0x000fea0003c00000 */
[----:B------:R0:W1:Y:S02]  /*31220*/  SHFL.IDX P6, R14, R13, R12, R11 ;  /* 0x0000000c0d0e7389 */ /* 0x00006400000c000b */
[----:B01----:R-:W-:Y:S01]  /*31230*/  ENDCOLLECTIVE ;  /* 0x000000000000791b */ /* 0x003fe20003800000 */
.L_x_12478:
        /* <DEDUP_REMOVED lines=16> */
.L_x_12479:
[----:B------:R-:W-:Y:S02]  /*31340*/  IMAD.MOV.U32 R13, RZ, RZ, R4 ;  /* 0x000000ffff0d7224 */ /* 0x000fe400078e0004 */
[----:B------:R-:W-:Y:S01]  /*31350*/  IMAD.MOV.U32 R12, RZ, RZ, 0x5 ;  /* 0x00000005ff0c7424 */ /* 0x000fe200078e00ff */
[----:B------:R-:W-:-:S07]  /*31360*/  MOV R3, R14 ;  /* 0x0000000e00037202 */ /* 0x000fce0000000f00 */
[----:B------:R-:W-:Y:S05]  /*31370*/  WARPSYNC.COLLECTIVE R15, `(.L_x_12480) ;  /* 0x000000000f087348 */ /* 0x000fea0003c00000 */
[----:B------:R0:W1:Y:S02]  /*31380*/  SHFL.IDX P6, R14, R13, R12, R11 ;  /* 0x0000000c0d0e7389 */ /* 0x00006400000c000b */
[----:B01----:R-:W-:Y:S01]  /*31390*/  ENDCOLLECTIVE ;  /* 0x000000000000791b */ /* 0x003fe20003800000 */
.L_x_12480:
        /* <DEDUP_REMOVED lines=16> */
.L_x_12481:
[----:B------:R-:W-:Y:S02]  /*314a0*/  IMAD.MOV.U32 R13, RZ, RZ, R4 ;  /* 0x000000ffff0d7224 */ /* 0x000fe400078e0004 */
[----:B------:R-:W-:Y:S02]  /*314b0*/  IMAD.MOV.U32 R12, RZ, RZ, 0x6 ;  /* 0x00000006ff0c7424 */ /* 0x000fe400078e00ff */
[----:B------:R-:W-:-:S07]  /*314c0*/  IMAD.MOV.U32 R3, RZ, RZ, R14 ;  /* 0x000000ffff037224 */ /* 0x000fce00078e000e */
[----:B------:R-:W-:Y:S05]  /*314d0*/  WARPSYNC.COLLECTIVE R15, `(.L_x_12482) ;  /* 0x000000000f087348 */ /* 0x000fea0003c00000 */
[----:B------:R0:W1:Y:S02]  /*314e0*/  SHFL.IDX P6, R14, R13, R12, R11 ;  /* 0x0000000c0d0e7389 */ /* 0x00006400000c000b */
[----:B01----:R-:W-:Y:S01]  /*314f0*/  ENDCOLLECTIVE ;  /* 0x000000000000791b */ /* 0x003fe20003800000 */
.L_x_12482:
        /* <DEDUP_REMOVED lines=16> */
.L_x_12483:
[----:B------:R-:W-:Y:S02]  /*31600*/  IMAD.MOV.U32 R13, RZ, RZ, R4 ;  /* 0x000000ffff0d7224 */ /* 0x000fe400078e0004 */
[----:B------:R-:W-:Y:S01]  /*31610*/  IMAD.MOV.U32 R12, RZ, RZ, 0x7 ;  /* 0x00000007ff0c7424 */ /* 0x000fe200078e00ff */
[----:B------:R-:W-:-:S07]  /*31620*/  MOV R3, R14 ;  /* 0x0000000e00037202 */ /* 0x000fce0000000f00 */
[----:B------:R-:W-:Y:S05]  /*31630*/  WARPSYNC.COLLECTIVE R15, `(.L_x_12484) ;  /* 0x000000000f087348 */ /* 0x000fea0003c00000 */
[----:B------:R0:W1:Y:S02]  /*31640*/  SHFL.IDX P6, R14, R13, R12, R11 ;  /* 0x0000000c0d0e7389 */ /* 0x00006400000c000b */
[----:B01----:R-:W-:Y:S01]  /*31650*/  ENDCOLLECTIVE ;  /* 0x000000000000791b */ /* 0x003fe20003800000 */
.L_x_12484:
        /* <DEDUP_REMOVED lines=14> */
.L_x_12485:
[----:B------:R-:W-:Y:S01]  /*31740*/  IMAD.MOV.U32 R0, RZ, RZ, R14 ;  /* 0x000000ffff007224 */ /* 0x000fe200078e000e */
[----:B------:R-:W-:Y:S06]  /*31750*/  BRA `(.L_x_12486) ;  /* 0xffffff9c00607947 */ /* 0x000fec000383ffff */
.L_x_12301:
[----:B0-----:R0:W1:Y:S02]  /*31760*/  SYNCS.PHASECHK.TRANS64.TRYWAIT P0, [R22+URZ+0x22820], R3 ;  /* 0x02282003160075a7 */ /* 0x001064000800017f */
[----:B-1----:R-:W-:Y:S05]  /*31770*/  @!P0 NANOSLEEP.SYNCS 0x989680 ;  /* 0x009896800000895d */ /* 0x002fea0003900000 */
[----:B------:R-:W1:Y:S02]  /*31780*/  @!P0 SYNCS.PHASECHK.TRANS64 P0, [R22+URZ+0x22820], R3 ;  /* 0x02282003160085a7 */ /* 0x000e64000800007f */
[----:B-1----:R-:W-:Y:S05]  /*31790*/  @!P0 BRA `(.L_x_12301) ;  /* 0xfffffffc00f08947 */ /* 0x002fea000383ffff */
[----:B------:R-:W-:Y:S05]  /*317a0*/  BRA `(.L_x_12487) ;  /* 0xffffff9c00bc7947 */ /* 0x000fea000383ffff */
.L_x_12304:
[----:B-1----:R1:W2:Y:S02]  /*317b0*/  SYNCS.PHASECHK.TRANS64.TRYWAIT P0, [R33+URZ+0x22860], R0 ;  /* 0x02286000210075a7 */ /* 0x0022a4000800017f */
[----:B--2---:R-:W-:Y:S05]  /*317c0*/  @!P0 NANOSLEEP.SYNCS 0x989680 ;  /* 0x009896800000895d */ /* 0x004fea0003900000 */
[----:B------:R-:W2:Y:S02]  /*317d0*/  @!P0 SYNCS.PHASECHK.TRANS64 P0, [R33+URZ+0x22860], R0 ;  /* 0x02286000210085a7 */ /* 0x000ea4000800007f */
[----:B--2---:R-:W-:Y:S05]  /*317e0*/  @!P0 BRA `(.L_x_12304) ;  /* 0xfffffffc00f08947 */ /* 0x004fea000383ffff */
[----:B------:R-:W-:Y:S05]  /*317f0*/  BRA `(.L_x_12488) ;  /* 0xffffff9c00cc7947 */ /* 0x000fea000383ffff */
.L_x_12305:
        /* <DEDUP_REMOVED lines=8> */
.L_x_12490:
[----:B------:R-:W-:Y:S05]  /*31880*/  BSYNC B0 ;  /* 0x0000000000007941 */ /* 0x000fea0003800000 */
.L_x_12489:
[----:B------:R-:W0:Y:S01]  /*31890*/  S2R R7, SR_TID.X ;  /* 0x0000000000077919 */ /* 0x000e220000002100 */
[----:B------:R-:W-:Y:S01]  /*318a0*/  IMAD.MOV.U32 R13, RZ, RZ, R5 ;  /* 0x000000ffff0d7224 */ /* 0x000fe200078e0005 */
[----:B------:R-:W-:Y:S01]  /*318b0*/  MOV R11, 0x181f ;  /* 0x0000181f000b7802 */ /* 0x000fe20000000f00 */
[----:B------:R-:W-:Y:S01]  /*318c0*/  IMAD.MOV.U32 R12, RZ, RZ, RZ ;  /* 0x000000ffff0c7224 */ /* 0x000fe200078e00ff */
[C---:B------:R-:W-:Y:S01]  /*318d0*/  LOP3.LUT P2, RZ, R34.reuse, 0x2, RZ, 0xc0, !PT ;  /* 0x0000000222ff7812 */ /* 0x040fe2000784c0ff */
[----:B------:R-:W-:Y:S01]  /*318e0*/  IMAD.MOV.U32 R15, RZ, RZ, -0x1 ;  /* 0xffffffffff0f7424 */ /* 0x000fe200078e00ff */
[----:B------:R-:W-:Y:S01]  /*318f0*/  LOP3.LUT P1, RZ, R34, 0x4, RZ, 0xc0, !PT ;  /* 0x0000000422ff7812 */ /* 0x000fe2000782c0ff */
[----:B------:R-:W-:Y:S02]  /*31900*/  IMAD.MOV.U32 R3, RZ, RZ, R14 ;  /* 0x000000ffff037224 */ /* 0x000fe400078e000e */
[----:B------:R-:W-:-:S10]  /*31910*/  IMAD R4, R4, 0x2, R22 ;  /* 0x0000000204047824 */ /* 0x000fd400078e0216 */
[----:B0-----:R-:W-:Y:S05]  /*31920*/  WARPSYNC.COLLECTIVE R15, `(.L_x_12491) ;  /* 0x000000000f087348 */ /* 0x001fea0003c00000 */
[----:B------:R1:W2:Y:S02]  /*31930*/  SHFL.IDX P6, R14, R13, R12, R11 ;  /* 0x0000000c0d0e7389 */ /* 0x0002a400000c000b */
[----:B012---:R-:W-:Y:S01]  /*31940*/  ENDCOLLECTIVE ;  /* 0x000000000000791b */ /* 0x007fe20003800000 */
.L_x_12491:
        /* <DEDUP_REMOVED lines=12> */
.L_x_12492:
        /* <DEDUP_REMOVED lines=17> */
.L_x_12493:
[----:B------:R-:W-:Y:S02]  /*31b20*/  IMAD.MOV.U32 R13, RZ, RZ, R6 ;  /* 0x000000ffff0d7224 */ /* 0x000fe400078e0006 */
[----:B------:R-:W-:Y:S01]  /*31b30*/  IMAD.MOV.U32 R12, RZ, RZ, 0x2 ;  /* 0x00000002ff0c7424 */ /* 0x000fe200078e00ff */
[----:B------:R-:W-:-:S13]  /*31b40*/  IADD3 R2, P4, R14, R0, RZ ;  /* 0x000000000e027210 */ /* 0x000fda0007f9e0ff */
[----:B------:R-:W-:Y:S05]  /*31b50*/  WARPSYNC.COLLECTIVE R15, `(.L_x_12494) ;  /* 0x000000000f087348 */ /* 0x000fea0003c00000 */
[----:B------:R0:W1:Y:S02]  /*31b60*/  SHFL.IDX P6, R14, R13, R12, R11 ;  /* 0x0000000c0d0e7389 */ /* 0x00006400000c000b */
[----:B01----:R-:W-:Y:S01]  /*31b70*/  ENDCOLLECTIVE ;  /* 0x000000000000791b */ /* 0x003fe20003800000 */
.L_x_12494:
[----:B------:R-:W-:Y:S01]  /*31b80*/  IMAD.X R3, RZ, RZ, R3, P4 ;  /* 0x000000ffff037224 */ /* 0x000fe200020e0603 */
[----:B------:R-:W-:Y:S02]  /*31b90*/  ISETP.LT.OR P4, PT, R17, 0x11, P3 ;  /* 0x000000111100780c */ /* 0x000fe40001f81670 */
[----:B------:R-:W-:-:S11]  /*31ba0*/  MOV R13, R5 ;  /* 0x00000005000d7202 */ /* 0x000fd60000000f00 */
        /* <DEDUP_REMOVED lines=14> */
.L_x_12495:
[----:B------:R-:W-:Y:S02]  /*31c90*/  IMAD.MOV.U32 R13, RZ, RZ, R6 ;  /* 0x000000ffff0d7224 */ /* 0x000fe400078e0006 */
[----:B------:R-:W-:Y:S01]  /*31ca0*/  IMAD.MOV.U32 R12, RZ, RZ, 0x3 ;  /* 0x00000003ff0c7424 */ /* 0x000fe200078e00ff */
[----:B------:R-:W-:-:S13]  /*31cb0*/  IADD3 R2, P4, R14, R0, RZ ;  /* 0x000000000e027210 */ /* 0x000fda0007f9e0ff */
[----:B------:R-:W-:Y:S05]  /*31cc0*/  WARPSYNC.COLLECTIVE R15, `(.L_x_12496) ;  /* 0x000000000f087348 */ /* 0x000fea0003c00000 */
[----:B------:R0:W1:Y:S02]  /*31cd0*/  SHFL.IDX P6, R14, R13, R12, R11 ;  /* 0x0000000c0d0e7389 */ /* 0x00006400000c000b */
[----:B01----:R-:W-:Y:S01]  /*31ce0*/  ENDCOLLECTIVE ;  /* 0x000000000000791b */ /* 0x003fe20003800000 */
.L_x_12496:
        /* <DEDUP_REMOVED lines=17> */
.L_x_12497:
[----:B------:R-:W-:Y:S02]  /*31e00*/  IMAD.MOV.U32 R13, RZ, RZ, R6 ;  /* 0x000000ffff0d7224 */ /* 0x000fe400078e0006 */
[----:B------:R-:W-:Y:S01]  /*31e10*/  IMAD.MOV.U32 R12, RZ, RZ, 0x4 ;  /* 0x00000004ff0c7424 */ /* 0x000fe200078e00ff */
[----:B------:R-:W-:-:S13]  /*31e20*/  IADD3 R2, P4, R14, R0, RZ ;  /* 0x000000000e027210 */ /* 0x000fda0007f9e0ff */
[----:B------:R-:W-:Y:S05]  /*31e30*/  WARPSYNC.COLLECTIVE R15, `(.L_x_12498) ;  /* 0x000000000f087348 */ /* 0x000fea0003c00000 */
[----:B------:R0:W1:Y:S02]  /*31e40*/  SHFL.IDX P6, R14, R13, R12, R11 ;  /* 0x0000000c0d0e7389 */ /* 0x00006400000c000b */
[----:B01----:R-:W-:Y:S01]  /*31e50*/  ENDCOLLECTIVE ;  /* 0x000000000000791b */ /* 0x003fe20003800000 */
.L_x_12498:
        /* <DEDUP_REMOVED lines=17> */
.L_x_12499:
[----:B------:R-:W-:Y:S02]  /*31f70*/  IMAD.MOV.U32 R13, RZ, RZ, R6 ;  /* 0x000000ffff0d7224 */ /* 0x000fe400078e0006 */
[----:B------:R-:W-:Y:S01]  /*31f80*/  IMAD.MOV.U32 R12, RZ, RZ, 0x5 ;  /* 0x00000005ff0c7424 */ /* 0x000fe200078e00ff */
[----:B------:R-:W-:-:S13]  /*31f90*/  IADD3 R2, P4, R14, R0, RZ ;  /* 0x000000000e027210 */ /* 0x000fda0007f9e0ff */
[----:B------:R-:W-:Y:S05]  /*31fa0*/  WARPSYNC.COLLECTIVE R15, `(.L_x_12500) ;  /* 0x000000000f087348 */ /* 0x000fea0003c00000 */
[----:B------:R0:W1:Y:S02]  /*31fb0*/  SHFL.IDX P6, R14, R13, R12, R11 ;  /* 0x0000000c0d0e7389 */ /* 0x00006400000c000b */
[----:B01----:R-:W-:Y:S01]  /*31fc0*/  ENDCOLLECTIVE ;  /* 0x000000000000791b */ /* 0x003fe20003800000 */
.L_x_12500:
        /* <DEDUP_REMOVED lines=12> */
.L_x_12501:
        /* <DEDUP_REMOVED lines=9> */
.L_x_12312:
[----:B0-----:R0:W1:Y:S02]  /*32120*/  SYNCS.PHASECHK.TRANS64.TRYWAIT P0, [R6+URZ+0x22840], R21 ;  /* 0x02284015060075a7 */ /* 0x001064000800017f */
[----:B-1----:R-:W-:Y:S05]  /*32130*/  @!P0 NANOSLEEP.SYNCS 0x989680 ;  /* 0x009896800000895d */ /* 0x002fea0003900000 */
[----:B------:R-:W1:Y:S02]  /*32140*/  @!P0 SYNCS.PHASECHK.TRANS64 P0, [R6+URZ+0x22840], R21 ;  /* 0x02284015060085a7 */ /* 0x000e64000800007f */
[----:B-1----:R-:W-:Y:S05]  /*32150*/  @!P0 BRA `(.L_x_12312) ;  /* 0xfffffffc00f08947 */ /* 0x002fea000383ffff */
[----:B------:R-:W-:Y:S05]  /*32160*/  BRA `(.L_x_12503) ;  /* 0xffffffa0002c7947 */ /* 0x000fea000383ffff */
.L_x_12313:
        /* <DEDUP_REMOVED lines=8> */
.L_x_12505:
[----:B------:R-:W-:Y:S05]  /*321f0*/  BSYNC B1 ;  /* 0x0000000000017941 */ /* 0x000fea0003800000 */
.L_x_12504:
        /* <DEDUP_REMOVED lines=9> */
.L_x_12506:
[----:B------:R-:W-:Y:S01]  /*32290*/  MOV R13, R9 ;  /* 0x00000009000d7202 */ /* 0x000fe20000000f00 */
[----:B------:R-:W-:Y:S02]  /*322a0*/  IMAD.MOV.U32 R12, RZ, RZ, 0x1 ;  /* 0x00000001ff0c7424 */ /* 0x000fe400078e00ff */
[----:B------:R-:W-:-:S07]  /*322b0*/  IMAD.MOV.U32 R2, RZ, RZ, R14 ;  /* 0x000000ffff027224 */ /* 0x000fce00078e000e */
[----:B------:R-:W-:Y:S05]  /*322c0*/  WARPSYNC.COLLECTIVE R15, `(.L_x_12507) ;  /* 0x000000000f087348 */ /* 0x000fea0003c00000 */
[----:B------:R0:W1:Y:S02]  /*322d0*/  SHFL.IDX P6, R14, R13, R12, R11 ;  /* 0x0000000c0d0e7389 */ /* 0x00006400000c000b */
[----:B01----:R-:W-:Y:S01]  /*322e0*/  ENDCOLLECTIVE ;  /* 0x000000000000791b */ /* 0x003fe20003800000 */
.L_x_12507:
        /* <DEDUP_REMOVED lines=11> */
.L_x_12508:
[----:B------:R-:W-:Y:S02]  /*323a0*/  IMAD.MOV.U32 R13, RZ, RZ, R9 ;  /* 0x000000ffff0d7224 */ /* 0x000fe400078e0009 */
[----:B------:R-:W-:Y:S02]  /*323b0*/  IMAD.MOV.U32 R12, RZ, RZ, 0x2 ;  /* 0x00000002ff0c7424 */ /* 0x000fe400078e00ff */
[----:B------:R-:W-:-:S07]  /*323c0*/  IMAD.MOV.U32 R2, RZ, RZ, R14 ;  /* 0x000000ffff027224 */ /* 0x000fce00078e000e */
[----:B------:R-:W-:Y:S05]  /*323d0*/  WARPSYNC.COLLECTIVE R15, `(.L_x_12509) ;  /* 0x000000000f087348 */ /* 0x000fea0003c00000 */
[----:B------:R0:W1:Y:S02]  /*323e0*/  SHFL.IDX P6, R14, R13, R12, R11 ;  /* 0x0000000c0d0e7389 */ /* 0x00006400000c000b */
[----:B01----:R-:W-:Y:S01]  /*323f0*/  ENDCOLLECTIVE ;  /* 0x000000000000791b */ /* 0x003fe20003800000 */
.L_x_12509:
        /* <DEDUP_REMOVED lines=11> */
.L_x_12510:
[----:B------:R-:W-:Y:S02]  /*324b0*/  IMAD.MOV.U32 R13, RZ, RZ, R9 ;  /* 0x000000ffff0d7224 */ /* 0x000fe400078e0009 */
[----:B------:R-:W-:Y:S02]  /*324c0*/  IMAD.MOV.U32 R12, RZ, RZ, 0x3 ;  /* 0x00000003ff0c7424 */ /* 0x000fe400078e00ff */
[----:B------:R-:W-:-:S07]  /*324d0*/  IMAD.MOV.U32 R2, RZ, RZ, R14 ;  /* 0x000000ffff027224 */ /* 0x000fce00078e000e */
[----:B------:R-:W-:Y:S05]  /*324e0*/  WARPSYNC.COLLECTIVE R15, `(.L_x_12511) ;  /* 0x000000000f087348 */ /* 0x000fea0003c00000 */
[----:B------:R0:W1:Y:S02]  /*324f0*/  SHFL.IDX P6, R14, R13, R12, R11 ;  /* 0x0000000c0d0e7389 */ /* 0x00006400000c000b */
[----:B01----:R-:W-:Y:S01]  /*32500*/  ENDCOLLECTIVE ;  /* 0x000000000000791b */ /* 0x003fe20003800000 */
.L_x_12511:
        /* <DEDUP_REMOVED lines=11> */
.L_x_12512:
[----:B------:R-:W-:Y:S02]  /*325c0*/  IMAD.MOV.U32 R13, RZ, RZ, R9 ;  /* 0x000000ffff0d7224 */ /* 0x000fe400078e0009 */
[----:B------:R-:W-:Y:S02]  /*325d0*/  IMAD.MOV.U32 R12, RZ, RZ, 0x4 ;  /* 0x00000004ff0c7424 */ /* 0x000fe400078e00ff */
[----:B------:R-:W-:-:S07]  /*325e0*/  IMAD.MOV.U32 R2, RZ, RZ, R14 ;  /* 0x000000ffff027224 */ /* 0x000fce00078e000e */
[----:B------:R-:W-:Y:S05]  /*325f0*/  WARPSYNC.COLLECTIVE R15, `(.L_x_12513) ;  /* 0x000000000f087348 */ /* 0x000fea0003c00000 */
[----:B------:R0:W1:Y:S02]  /*32600*/  SHFL.IDX P6, R14, R13, R12, R11 ;  /* 0x0000000c0d0e7389 */ /* 0x00006400000c000b */
[----:B01----:R-:W-:Y:S01]  /*32610*/  ENDCOLLECTIVE ;  /* 0x000000000000791b */ /* 0x003fe20003800000 */
.L_x_12513:
        /* <DEDUP_REMOVED lines=11> */
.L_x_12514:
[----:B------:R-:W-:Y:S02]  /*326d0*/  IMAD.MOV.U32 R13, RZ, RZ, R9 ;  /* 0x000000ffff0d7224 */ /* 0x000fe400078e0009 */
[----:B------:R-:W-:Y:S02]  /*326e0*/  IMAD.MOV.U32 R12, RZ, RZ, 0x5 ;  /* 0x00000005ff0c7424 */ /* 0x000fe400078e00ff */
[----:B------:R-:W-:-:S07]  /*326f0*/  IMAD.MOV.U32 R2, RZ, RZ, R14 ;  /* 0x000000ffff027224 */ /* 0x000fce00078e000e */
[----:B------:R-:W-:Y:S05]  /*32700*/  WARPSYNC.COLLECTIVE R15, `(.L_x_12515) ;  /* 0x000000000f087348 */ /* 0x000fea0003c00000 */
[----:B------:R0:W1:Y:S02]  /*32710*/  SHFL.IDX P6, R14, R13, R12, R11 ;  /* 0x0000000c0d0e7389 */ /* 0x00006400000c000b */
[----:B01----:R-:W-:Y:S01]  /*32720*/  ENDCOLLECTIVE ;  /* 0x000000000000791b */ /* 0x003fe20003800000 */
.L_x_12515:
        /* <DEDUP_REMOVED lines=11> */
.L_x_12516:
[----:B------:R-:W-:Y:S01]  /*327e0*/  MOV R2, R14 ;  /* 0x0000000e00027202 */ /* 0x000fe20000000f00 */
[----:B------:R-:W-:Y:S06]  /*327f0*/  BRA `(.L_x_12517) ;  /* 0xffffff9c00547947 */ /* 0x000fec000383ffff */
.L_x_12318:
[----:B---3--:R3:W4:Y:S02]  /*32800*/  SYNCS.PHASECHK.TRANS64.TRYWAIT P0, [R6+URZ+0x22860], R21 ;  /* 0x02286015060075a7 */ /* 0x008724000800017f */
[----:B----4-:R-:W-:Y:S05]  /*32810*/  @!P0 NANOSLEEP.SYNCS 0x989680 ;  /* 0x009896800000895d */ /* 0x010fea0003900000 */
[----:B------:R-:W4:Y:S02]  /*32820*/  @!P0 SYNCS.PHASECHK.TRANS64 P0, [R6+URZ+0x22860], R21 ;  /* 0x02286015060085a7 */ /* 0x000f24000800007f */
[----:B----4-:R-:W-:Y:S05]  /*32830*/  @!P0 BRA `(.L_x_12318) ;  /* 0xfffffffc00f08947 */ /* 0x010fea000383ffff */
[----:B------:R-:W-:Y:S05]  /*32840*/  BRA `(.L_x_12518) ;  /* 0xffffff9c00a47947 */ /* 0x000fea000383ffff */
.L_x_12319:
        /* <DEDUP_REMOVED lines=8> */
.L_x_12520:
[----:B------:R-:W-:Y:S05]  /*328d0*/  BSYNC B1 ;  /* 0x0000000000017941 */ /* 0x000fea0003800000 */
.L_x_12519:
        /* <DEDUP_REMOVED lines=9> */
.L_x_12521:
[----:B------:R-:W-:Y:S02]  /*32970*/  IMAD.MOV.U32 R13, RZ, RZ, R9 ;  /* 0x000000ffff0d7224 */ /* 0x000fe400078e0009 */
[----:B------:R-:W-:Y:S01]  /*32980*/  IMAD.MOV.U32 R12, RZ, RZ, 0x1 ;  /* 0x00000001ff0c7424 */ /* 0x000fe200078e00ff */
[----:B------:R-:W-:-:S13]  /*32990*/  IADD3 R2, P0, R14, R0, RZ ;  /* 0x000000000e027210 */ /* 0x000fda0007f1e0ff */
[----:B------:R-:W-:Y:S05]  /*329a0*/  WARPSYNC.COLLECTIVE R15, `(.L_x_12522) ;  /* 0x000000000f087348 */ /* 0x000fea0003c00000 */
[----:B------:R0:W1:Y:S02]  /*329b0*/  SHFL.IDX P6, R14, R13, R12, R11 ;  /* 0x0000000c0d0e7389 */ /* 0x00006400000c000b */
[----:B01----:R-:W-:Y:S01]  /*329c0*/  ENDCOLLECTIVE ;  /* 0x000000000000791b */ /* 0x003fe20003800000 */
.L_x_12522:
        /* <DEDUP_REMOVED lines=13> */
.L_x_12523:
[----:B------:R-:W-:Y:S02]  /*32aa0*/  IMAD.MOV.U32 R13, RZ, RZ, R9 ;  /* 0x000000ffff0d7224 */ /* 0x000fe400078e0009 */
[----:B------:R-:W-:Y:S01]  /*32ab0*/  IMAD.MOV.U32 R12, RZ, RZ, 0x2 ;  /* 0x00000002ff0c7424 */ /* 0x000fe200078e00ff */
[----:B------:R-:W-:-:S13]  /*32ac0*/  IADD3 R2, P0, R14, R0, RZ ;  /* 0x000000000e027210 */ /* 0x000fda0007f1e0ff */
[----:B------:R-:W-:Y:S05]  /*32ad0*/  WARPSYNC.COLLECTIVE R15, `(.L_x_12524) ;  /* 0x000000000f087348 */ /* 0x000fea0003c00000 */
[----:B------:R0:W1:Y:S02]  /*32ae0*/  SHFL.IDX P6, R14, R13, R12, R11 ;  /* 0x0000000c0d0e7389 */ /* 0x00006400000c000b */
[----:B01----:R-:W-:Y:S01]  /*32af0*/  ENDCOLLECTIVE ;  /* 0x000000000000791b */ /* 0x003fe20003800000 */
.L_x_12524:
        /* <DEDUP_REMOVED lines=13> */
.L_x_12525:
[----:B------:R-:W-:Y:S02]  /*32bd0*/  IMAD.MOV.U32 R13, RZ, RZ, R9 ;  /* 0x000000ffff0d7224 */ /* 0x000fe400078e0009 */
[----:B------:R-:W-:Y:S01]  /*32be0*/  IMAD.MOV.U32 R12, RZ, RZ, 0x3 ;  /* 0x00000003ff0c7424 */ /* 0x000fe200078e00ff */
[----:B------:R-:W-:-:S13]  /*32bf0*/  IADD3 R2, P0, R14, R0, RZ ;  /* 0x000000000e027210 */ /* 0x000fda0007f1e0ff */
[----:B------:R-:W-:Y:S05]  /*32c00*/  WARPSYNC.COLLECTIVE R15, `(.L_x_12526) ;  /* 0x000000000f087348 */ /* 0x000fea0003c00000 */
[----:B------:R0:W1:Y:S02]  /*32c10*/  SHFL.IDX P6, R14, R13, R12, R11 ;  /* 0x0000000c0d0e7389 */ /* 0x00006400000c000b */
[----:B01----:R-:W-:Y:S01]  /*32c20*/  ENDCOLLECTIVE ;  /* 0x000000000000791b */ /* 0x003fe20003800000 */
.L_x_12526:
        /* <DEDUP_REMOVED lines=13> */
.L_x_12527:
[----:B------:R-:W-:Y:S01]  /*32d00*/  IMAD.MOV.U32 R13, RZ, RZ, R9 ;  /* 0x000000ffff0d7224 */ /* 0x000fe200078e0009 */
[----:B------:R-:W-:Y:S02]  /*32d10*/  MOV R12, 0x4 ;  /* 0x00000004000c7802 */ /* 0x000fe40000000f00 */
[----:B------:R-:W-:-:S13]  /*32d20*/  IADD3 R2, P0, R14, R0, RZ ;  /* 0x000000000e027210 */ /* 0x000fda0007f1e0ff */
[----:B------:R-:W-:Y:S05]  /*32d30*/  WARPSYNC.COLLECTIVE R15, `(.L_x_12528) ;  /* 0x000000000f087348 */ /* 0x000fea0003c00000 */
[----:B------:R0:W1:Y:S02]  /*32d40*/  SHFL.IDX P6, R14, R13, R12, R11 ;  /* 0x0000000c0d0e7389 */ /* 0x00006400000c000b */
[----:B01----:R-:W-:Y:S01]  /*32d50*/  ENDCOLLECTIVE ;  /* 0x000000000000791b */ /* 0x003fe20003800000 */
.L_x_12528:
        /* <DEDUP_REMOVED lines=13> */
.L_x_12529:
[----:B------:R-:W-:Y:S02]  /*32e30*/  IMAD.MOV.U32 R13, RZ, RZ, R9 ;  /* 0x000000ffff0d7224 */ /* 0x000fe400078e0009 */
[----:B------:R-:W-:Y:S01]  /*32e40*/  IMAD.MOV.U32 R12, RZ, RZ, 0x5 ;  /* 0x00000005ff0c7424 */ /* 0x000fe200078e00ff */
[----:B------:R-:W-:-:S13]  /*32e50*/  IADD3 R2, P0, R14, R0, RZ ;  /* 0x000000000e027210 */ /* 0x000fda0007f1e0ff */
[----:B------:R-:W-:Y:S05]  /*32e60*/  WARPSYNC.COLLECTIVE R15, `(.L_x_12530) ;  /* 0x000000000f087348 */ /* 0x000fea0003c00000 */
[----:B------:R0:W1:Y:S02]  /*32e70*/  SHFL.IDX P6, R14, R13, R12, R11 ;  /* 0x0000000c0d0e7389 */ /* 0x00006400000c000b */
[----:B01----:R-:W-:Y:S01]  /*32e80*/  ENDCOLLECTIVE ;  /* 0x000000000000791b */ /* 0x003fe20003800000 */
.L_x_12530:
        /* <DEDUP_REMOVED lines=13> */
.L_x_12531:
[----:B------:R-:W-:Y:S05]  /*32f60*/  BRA `(.L_x_12532) ;  /* 0xffffff9800e87947 */ /* 0x000fea000383ffff */
.L_x_12327:
        /* <DEDUP_REMOVED lines=8> */
.L_x_12534:
[----:B------:R-:W-:Y:S05]  /*32ff0*/  BSYNC B0 ;  /* 0x0000000000007941 */ /* 0x000fea0003800000 */
.L_x_12533:
        /* <DEDUP_REMOVED lines=9> */
.L_x_12535:
        /* <DEDUP_REMOVED lines=24> */
.L_x_12536:
[----:B------:R-:W-:Y:S01]  /*33210*/  IMAD.MOV.U32 R12, RZ, RZ, 0x2 ;  /* 0x00000002ff0c7424 */ /* 0x000fe200078e00ff */
[----:B------:R-:W-:-:S05]  /*33220*/  SEL R14, R14, RZ, P1 ;  /* 0x000000ff0e0e7207 */ /* 0x000fca0000800000 */
[----:B------:R-:W-:-:S04]  /*33230*/  IMAD.IADD R5, R13, 0x1, R14 ;  /* 0x000000010d057824 */ /* 0x000fc800078e020e */
[----:B------:R-:W-:-:S07]  /*33240*/  IMAD.MOV.U32 R13, RZ, RZ, R5 ;  /* 0x000000ffff0d7224 */ /* 0x000fce00078e0005 */
[----:B------:R-:W-:Y:S05]  /*33250*/  WARPSYNC.COLLECTIVE R15, `(.L_x_12537) ;  /* 0x000000000f087348 */ /* 0x000fea0003c00000 */
[----:B------:R0:W1:Y:S02]  /*33260*/  SHFL.UP P6, R14, R13, R12, R11 ;  /* 0x0400000c0d0e7389 */ /* 0x00006400000c000b */
[----:B01----:R-:W-:Y:S01]  /*33270*/  ENDCOLLECTIVE ;  /* 0x000000000000791b */ /* 0x003fe20003800000 */
.L_x_12537:
[----:B------:R-:W-:Y:S01]  /*33280*/  IMAD.MOV.U32 R12, RZ, RZ, 0x4 ;  /* 0x00000004ff0c7424 */ /* 0x000fe200078e00ff */
[----:B------:R-:W-:-:S05]  /*33290*/  SEL R2, R14, RZ, P2 ;  /* 0x000000ff0e027207 */ /* 0x000fca0001000000 */
[----:B------:R-:W-:-:S05]  /*332a0*/  IMAD.IADD R2, R5, 0x1, R2 ;  /* 0x0000000105027824 */ /* 0x000fca00078e0202 */
[----:B------:R-:W-:-:S07]  /*332b0*/  MOV R13, R2 ;  /* 0x00000002000d7202 */ /* 0x000fce0000000f00 */
[----:B------:R-:W-:Y:S05]  /*332c0*/  WARPSYNC.COLLECTIVE R15, `(.L_x_12538) ;  /* 0x000000000f087348 */ /* 0x000fea0003c00000 */
[----:B------:R0:W1:Y:S02]  /*332d0*/  SHFL.UP P6, R14, R13, R12, R11 ;  /* 0x0400000c0d0e7389 */ /* 0x00006400000c000b */
[----:B01----:R-:W-:Y:S01]  /*332e0*/  ENDCOLLECTIVE ;  /* 0x000000000000791b */ /* 0x003fe20003800000 */
.L_x_12538:
[----:B------:R-:W-:Y:S01]  /*332f0*/  IMAD.MOV.U32 R12, RZ, RZ, 0x8 ;  /* 0x00000008ff0c7424 */ /* 0x000fe200078e00ff */
[----:B------:R-:W-:-:S05]  /*33300*/  SEL R3, R14, RZ, P3 ;  /* 0x000000ff0e037207 */ /* 0x000fca0001800000 */
[----:B------:R-:W-:-:S04]  /*33310*/  IMAD.IADD R3, R2, 0x1, R3 ;  /* 0x0000000102037824 */ /* 0x000fc800078e0203 */
[----:B------:R-:W-:-:S07]  /*33320*/  IMAD.MOV.U32 R13, RZ, RZ, R3 ;  /* 0x000000ffff0d7224 */ /* 0x000fce00078e0003 */
[----:B------:R-:W-:Y:S05]  /*33330*/  WARPSYNC.COLLECTIVE R15, `(.L_x_12539) ;  /* 0x000000000f087348 */ /* 0x000fea0003c00000 */
[----:B------:R0:W1:Y:S02]  /*33340*/  SHFL.UP P6, R14, R13, R12, R11 ;  /* 0x0400000c0d0e7389 */ /* 0x00006400000c000b */
[----:B01----:R-:W-:Y:S01]  /*33350*/  ENDCOLLECTIVE ;  /* 0x000000000000791b */ /* 0x003fe20003800000 */
.L_x_12539:
[----:B------:R-:W-:Y:S01]  /*33360*/  IMAD.MOV.U32 R12, RZ, RZ, 0x10 ;  /* 0x00000010ff0c7424 */ /* 0x000fe200078e00ff */
[----:B------:R-:W-:-:S05]  /*33370*/  SEL R14, R14, RZ, P4 ;  /* 0x000000ff0e0e7207 */ /* 0x000fca0002000000 */
[----:B------:R-:W-:-:S04]  /*33380*/  IMAD.IADD R5, R3, 0x1, R14 ;  /* 0x0000000103057824 */ /* 0x000fc800078e020e */
[----:B------:R-:W-:-:S07]  /*33390*/  IMAD.MOV.U32 R13, RZ, RZ, R5 ;  /* 0x000000ffff0d7224 */ /* 0x000fce00078e0005 */
[----:B------:R-:W-:Y:S05]  /*333a0*/  WARPSYNC.COLLECTIVE R15, `(.L_x_12540) ;  /* 0x000000000f087348 */ /* 0x000fea0003c00000 */
[----:B------:R0:W1:Y:S02]  /*333b0*/  SHFL.UP P6, R14, R13, R12, R11 ;  /* 0x0400000c0d0e7389 */ /* 0x00006400000c000b */
[----:B01----:R-:W-:Y:S01]  /*333c0*/  ENDCOLLECTIVE ;  /* 0x000000000000791b */ /* 0x003fe20003800000 */
.L_x_12540:
        /* <DEDUP_REMOVED lines=8> */
.L_x_12541:
[----:B------:R-:W-:Y:S05]  /*33450*/  BRA `(.L_x_12542) ;  /* 0xffffff9c00487947 */ /* 0x000fea000383ffff */
.L_x_12330:
[----:B------:R-:W-:Y:S01]  /*33460*/  BSSY B0, `(.L_x_12543) ;  /* 0x0000007000007945 */ /* 0x000fe20003800000 */
[----:B------:R-:W-:Y:S01]  /*33470*/  IMAD.MOV.U32 R12, RZ, RZ, 0x1 ;  /* 0x00000001ff0c7424 */ /* 0x000fe200078e00ff */
[----:B------:R-:W-:Y:S01]  /*33480*/  MOV R11, RZ ;  /* 0x000000ff000b7202 */ /* 0x000fe20000000f00 */
[----:B------:R-:W-:-:S07]  /*33490*/  IMAD.MOV.U32 R15, RZ, RZ, -0x1 ;  /* 0xffffffffff0f7424 */ /* 0x000fce00078e00ff */
[----:B------:R-:W-:Y:S05]  /*334a0*/  WARPSYNC.COLLECTIVE R15, `(.L_x_12544) ;  /* 0x000000000f087348 */ /* 0x000fea0003c00000 */
[----:B------:R0:W1:Y:S02]  /*334b0*/  SHFL.UP P6, R14, R13, R12, R11 ;  /* 0x0400000c0d0e7389 */ /* 0x00006400000c000b */
[----:B01----:R-:W-:Y:S01]  /*334c0*/  ENDCOLLECTIVE ;  /* 0x000000000000791b */ /* 0x003fe20003800000 */
.L_x_12544:
[----:B------:R-:W-:Y:S05]  /*334d0*/  BSYNC B0 ;  /* 0x0000000000007941 */ /* 0x000fea0003800000 */
.L_x_12543:
        /* <DEDUP_REMOVED lines=8> */
.L_x_12545:
[----:B------:R-:W-:Y:S01]  /*33560*/  IMAD.MOV.U32 R12, RZ, RZ, 0x4 ;  /* 0x00000004ff0c7424 */ /* 0x000fe200078e00ff */
[----:B------:R-:W-:-:S05]  /*33570*/  SEL R2, R14, RZ, P2 ;  /* 0x000000ff0e027207 */ /* 0x000fca0001000000 */
[----:B------:R-:W-:-:S04]  /*33580*/  IMAD.IADD R2, R13, 0x1, R2 ;  /* 0x000000010d027824 */ /* 0x000fc800078e0202 */
[----:B------:R-:W-:-:S07]  /*33590*/  IMAD.MOV.U32 R13, RZ, RZ, R2 ;  /* 0x000000ffff0d7224 */ /* 0x000fce00078e0002 */
[----:B------:R-:W-:Y:S05]  /*335a0*/  WARPSYNC.COLLECTIVE R15, `(.L_x_12546) ;  /* 0x000000000f087348 */ /* 0x000fea0003c00000 */
[----:B------:R0:W1:Y:S02]  /*335b0*/  SHFL.UP P6, R14, R13, R12, R11 ;  /* 0x0400000c0d0e7389 */ /* 0x00006400000c000b */
[----:B01----:R-:W-:Y:S01]  /*335c0*/  ENDCOLLECTIVE ;  /* 0x000000000000791b */ /* 0x003fe20003800000 */
.L_x_12546:
[----:B------:R-:W-:Y:S01]  /*335d0*/  IMAD.MOV.U32 R12, RZ, RZ, 0x8 ;  /* 0x00000008ff0c7424 */ /* 0x000fe200078e00ff */
[----:B------:R-:W-:-:S05]  /*335e0*/  SEL R3, R14, RZ, P3 ;  /* 0x000000ff0e037207 */ /* 0x000fca0001800000 */
[----:B------:R-:W-:-:S04]  /*335f0*/  IMAD.IADD R3, R2, 0x1, R3 ;  /* 0x0000000102037824 */ /* 0x000fc800078e0203 */
[----:B------:R-:W-:-:S07]  /*33600*/  IMAD.MOV.U32 R13, RZ, RZ, R3 ;  /* 0x000000ffff0d7224 */ /* 0x000fce00078e0003 */
[----:B------:R-:W-:Y:S05]  /*33610*/  WARPSYNC.COLLECTIVE R15, `(.L_x_12547) ;  /* 0x000000000f087348 */ /* 0x000fea0003c00000 */
[----:B------:R0:W1:Y:S02]  /*33620*/  SHFL.UP P6, R14, R13, R12, R11 ;  /* 0x0400000c0d0e7389 */ /* 0x00006400000c000b */
[----:B01----:R-:W-:Y:S01]  /*33630*/  ENDCOLLECTIVE ;  /* 0x000000000000791b */ /* 0x003fe20003800000 */
.L_x_12547:
[----:B------:R-:W-:Y:S02]  /*33640*/  MOV R12, 0x10 ;  /* 0x00000010000c7802 */ /* 0x000fe40000000f00 */
[----:B------:R-:W-:-:S05]  /*33650*/  SEL R14, R14, RZ, P4 ;  /* 0x000000ff0e0e7207 */ /* 0x000fca0002000000 */
[----:B------:R-:W-:-:S04]  /*33660*/  IMAD.IADD R5, R3, 0x1, R14 ;  /* 0x0000000103057824 */ /* 0x000fc800078e020e */
[----:B------:R-:W-:-:S07]  /*33670*/  IMAD.MOV.U32 R13, RZ, RZ, R5 ;  /* 0x000000ffff0d7224 */ /* 0x000fce00078e0005 */
[----:B------:R-:W-:Y:S05]  /*33680*/  WARPSYNC.COLLECTIVE R15, `(.L_x_12548) ;  /* 0x000000000f087348 */ /* 0x000fea0003c00000 */
[----:B------:R0:W1:Y:S02]  /*33690*/  SHFL.UP P6, R14, R13, R12, R11 ;  /* 0x0400000c0d0e7389 */ /* 0x00006400000c000b */
[----:B01----:R-:W-:Y:S01]  /*336a0*/  ENDCOLLECTIVE ;  /* 0x000000000000791b */ /* 0x003fe20003800000 */
.L_x_12548:
        /* <DEDUP_REMOVED lines=8> */
.L_x_12549:
[----:B------:R-:W-:Y:S05]  /*33730*/  BRA `(.L_x_12550) ;  /* 0xffffff9c00347947 */ /* 0x000fea000383ffff */
.L_x_12332:
[----:B------:R-:W-:Y:S01]  /*33740*/  BSSY B0, `(.L_x_12551) ;  /* 0x0000006000007945 */ /* 0x000fe20003800000 */
[----:B------:R-:W-:Y:S01]  /*33750*/  PLOP3.LUT P6, PT, P6, PT, PT, 0x8, 0x0 ;  /* 0x000000000000781c */ /* 0x000fe200037ce170 */
[----:B------:R-:W-:-:S12]  /*33760*/  IMAD.MOV.U32 R15, RZ, RZ, -0x1 ;  /* 0xffffffffff0f7424 */ /* 0x000fd800078e00ff */
[----:B0-----:R-:W-:Y:S05]  /*33770*/  WARPSYNC.COLLECTIVE R15, `(.L_x_12552) ;  /* 0x000000000f087348 */ /* 0x001fea0003c00000 */
[----:B------:R-:W-:Y:S01]  /*33780*/  VOTE.ANY R14, PT, P6 ;  /* 0x00000000000e7806 */ /* 0x000fe200030e0100 */
[----:B0-----:R-:W-:Y:S06]  /*33790*/  ENDCOLLECTIVE ;  /* 0x000000000000791b */ /* 0x001fec0003800000 */
.L_x_12552:
[----:B------:R-:W-:Y:S05]  /*337a0*/  BSYNC B0 ;  /* 0x0000000000007941 */ /* 0x000fea0003800000 */
.L_x_12551:
        /* <DEDUP_REMOVED lines=8> */
.L_x_12553:
[----:B------:R-:W-:Y:S02]  /*33830*/  IMAD.IADD R19, R12, 0x1, R19 ;  /* 0x000000010c137824 */ /* 0x000fe400078e0213 */
[----:B------:R-:W-:Y:S02]  /*33840*/  IMAD.MOV.U32 R13, RZ, RZ, R4 ;  /* 0x000000ffff0d7224 */ /* 0x000fe400078e0004 */
[----:B------:R-:W-:-:S07]  /*33850*/  IMAD.MOV.U32 R17, RZ, RZ, R14 ;  /* 0x000000ffff117224 */ /* 0x000fce00078e000e */
[----:B------:R-:W-:Y:S05]  /*33860*/  WARPSYNC.COLLECTIVE R15, `(.L_x_12554) ;  /* 0x000000000f087348 */ /* 0x000fea0003c00000 */
[----:B------:R0:W1:Y:S02]  /*33870*/  SHFL.IDX P6, R14, R13, R12, R11 ;  /* 0x0000000c0d0e7389 */ /* 0x00006400000c000b */
[----:B01----:R-:W-:Y:S01]  /*33880*/  ENDCOLLECTIVE ;  /* 0x000000000000791b */ /* 0x003fe20003800000 */
.L_x_12554:
[----:B------:R-:W-:Y:S01]  /*33890*/  IMAD.MOV.U32 R4, RZ, RZ, R14 ;  /* 0x000000ffff047224 */ /* 0x000fe200078e000e */
[----:B------:R-:W-:Y:S06]  /*338a0*/  BRA `(.L_x_12555) ;  /* 0xffffff9c00187947 */ /* 0x000fec000383ffff */
.L_x_12334:
[----:B------:R-:W-:Y:S01]  /*338b0*/  BSSY B0, `(.L_x_12556) ;  /* 0x0000007000007945 */ /* 0x000fe20003800000 */
[----:B------:R-:W-:Y:S01]  /*338c0*/  MOV R13, R2 ;  /* 0x00000002000d7202 */ /* 0x000fe20000000f00 */
[----:B------:R-:W-:Y:S02]  /*338d0*/  IMAD.MOV.U32 R11, RZ, RZ, 0x1f ;  /* 0x0000001fff0b7424 */ /* 0x000fe400078e00ff */
[----:B------:R-:W-:-:S07]  /*338e0*/  IMAD.MOV.U32 R15, RZ, RZ, -0x1 ;  /* 0xffffffffff0f7424 */ /* 0x000fce00078e00ff */
[----:B0-23--:R-:W-:Y:S05]  /*338f0*/  WARPSYNC.COLLECTIVE R15, `(.L_x_12557) ;  /* 0x000000000f087348 */ /* 0x00dfea0003c00000 */
[----:B------:R1:W4:Y:S02]  /*33900*/  SHFL.IDX P6, R14, R13, R12, R11 ;  /* 0x0000000c0d0e7389 */ /* 0x00032400000c000b */
[----:B01234-:R-:W-:Y:S01]  /*33910*/  ENDCOLLECTIVE ;  /* 0x000000000000791b */ /* 0x01ffe20003800000 */
.L_x_12557:
[----:B------:R-:W-:Y:S05]  /*33920*/  BSYNC B0 ;  /* 0x0000000000007941 */ /* 0x000fea0003800000 */
.L_x_12556:
[----:B------:R-:W-:Y:S01]  /*33930*/  IMAD.MOV.U32 R6, RZ, RZ, R14 ;  /* 0x000000ffff067224 */ /* 0x000fe200078e000e */
[----:B------:R-:W-:Y:S06]  /*33940*/  BRA `(.L_x_12333) ;  /* 0xffffff9c00087947 */ /* 0x000fec000383ffff */
.L_x_12340:
[----:B0-----:R0:W4:Y:S02]  /*33950*/  SYNCS.PHASECHK.TRANS64.TRYWAIT P0, [R4+URZ+0x22820], R0 ;  /* 0x02282000040075a7 */ /* 0x001124000800017f */
[----:B----4-:R-:W-:Y:S05]  /*33960*/  @!P0 NANOSLEEP.SYNCS 0x989680 ;  /* 0x009896800000895d */ /* 0x010fea0003900000 */
[----:B------:R-:W4:Y:S02]  /*33970*/  @!P0 SYNCS.PHASECHK.TRANS64 P0, [R4+URZ+0x22820], R0 ;  /* 0x02282000040085a7 */ /* 0x000f24000800007f */
[----:B----4-:R-:W-:Y:S05]  /*33980*/  @!P0 BRA `(.L_x_12340) ;  /* 0xfffffffc00f08947 */ /* 0x010fea000383ffff */
[----:B------:R-:W-:Y:S05]  /*33990*/  BRA `(.L_x_12558) ;  /* 0xffffffa400607947 */ /* 0x000fea000383ffff */
.L_x_12341:
        /* <DEDUP_REMOVED lines=11> */
.L_x_12560:
[----:B------:R-:W-:Y:S05]  /*33a50*/  BSYNC B0 ;  /* 0x0000000000007941 */ /* 0x000fea0003800000 */
.L_x_12559:
[----:B------:R-:W-:Y:S05]  /*33a60*/  BRA `(.L_x_12561) ;  /* 0xffffffa400487947 */ /* 0x000fea000383ffff */
.L_x_12342:
[----:B------:R-:W-:Y:S01]  /*33a70*/  BSSY B0, `(.L_x_12562) ;  /* 0x0000006000007945 */ /* 0x000fe20003800000 */
[----:B------:R-:W-:-:S07]  /*33a80*/  IMAD.MOV.U32 R15, RZ, RZ, -0x1 ;  /* 0xffffffffff0f7424 */ /* 0x000fce00078e00ff */
[----:B0123--:R-:W-:Y:S05]  /*33a90*/  WARPSYNC.COLLECTIVE R15, `(.L_x_12563) ;  /* 0x000000000f0c7348 */ /* 0x00ffea0003c00000 */
[----:B------:R-:W-:Y:S02]  /*33aa0*/  ELECT P6, UR62, PT ;  /* 0x00000000003e782f */ /* 0x000fe400038c0000 */
[----:B------:R-:W-:Y:S01]  /*33ab0*/  MOV R14, UR62 ;  /* 0x0000003e000e7c02 */ /* 0x000fe20008000f00 */
[----:B0123--:R-:W-:Y:S10]  /*33ac0*/  ENDCOLLECTIVE ;  /* 0x000000000000791b */ /* 0x00fff40003800000 */
.L_x_12563:
[----:B------:R-:W-:Y:S05]  /*33ad0*/  BSYNC B0 ;  /* 0x0000000000007941 */ /* 0x000fea0003800000 */
.L_x_12562:
[----:B------:R-:W-:Y:S05]  /*33ae0*/  BRA `(.L_x_12564) ;  /* 0xffffffa4003c7947 */ /* 0x000fea000383ffff */
.L_x_12344:
[----:B0-----:R0:W4:Y:S02]  /*33af0*/  SYNCS.PHASECHK.TRANS64.TRYWAIT P1, [R5+URZ+0x22840], R0 ;  /* 0x02284000050075a7 */ /* 0x001124000802017f */
[----:B----4-:R-:W-:Y:S05]  /*33b00*/  @!P1 NANOSLEEP.SYNCS 0x989680 ;  /* 0x009896800000995d */ /* 0x010fea0003900000 */
[----:B------:R-:W4:Y:S02]  /*33b10*/  @!P1 SYNCS.PHASECHK.TRANS64 P1, [R5+URZ+0x22840], R0 ;  /* 0x02284000050095a7 */ /* 0x000f24000802007f */
[----:B----4-:R-:W-:Y:S05]  /*33b20*/  @!P1 BRA `(.L_x_12344) ;  /* 0xfffffffc00f09947 */ /* 0x010fea000383ffff */
[----:B------:R-:W-:Y:S05]  /*33b30*/  BRA `(.L_x_12565) ;  /* 0xffffffa4005c7947 */ /* 0x000fea000383ffff */
.L_x_12346:
[----:B----4-:R4:W0:Y:S02]  /*33b40*/  SYNCS.PHASECHK.TRANS64.TRYWAIT P1, [R25+URZ+0x22840], R2 ;  /* 0x02284002190075a7 */ /* 0x010824000802017f */
[----:B0-----:R-:W-:Y:S05]  /*33b50*/  @!P1 NANOSLEEP.SYNCS 0x989680 ;  /* 0x009896800000995d */ /* 0x001fea0003900000 */
[----:B------:R-:W0:Y:S02]  /*33b60*/  @!P1 SYNCS.PHASECHK.TRANS64 P1, [R25+URZ+0x22840], R2 ;  /* 0x02284002190095a7 */ /* 0x000e24000802007f */
[----:B0-----:R-:W-:Y:S05]  /*33b70*/  @!P1 BRA `(.L_x_12346) ;  /* 0xfffffffc00f09947 */ /* 0x001fea000383ffff */
[----:B------:R-:W-:Y:S05]  /*33b80*/  BRA `(.L_x_12566) ;  /* 0xffffffa400687947 */ /* 0x000fea000383ffff */
.L_x_12348:
[----:B------:R0:W0:Y:S02]  /*33b90*/  SYNCS.PHASECHK.TRANS64.TRYWAIT P1, [R5+URZ+0x22860], R0 ;  /* 0x02286000050075a7 */ /* 0x000024000802017f */
[----:B0-----:R-:W-:Y:S05]  /*33ba0*/  @!P1 NANOSLEEP.SYNCS 0x989680 ;  /* 0x009896800000995d */ /* 0x001fea0003900000 */
[----:B------:R-:W0:Y:S02]  /*33bb0*/  @!P1 SYNCS.PHASECHK.TRANS64 P1, [R5+URZ+0x22860], R0 ;  /* 0x02286000050095a7 */ /* 0x000e24000802007f */
[----:B0-----:R-:W-:Y:S05]  /*33bc0*/  @!P1 BRA `(.L_x_12348) ;  /* 0xfffffffc00f09947 */ /* 0x001fea000383ffff */
[----:B------:R-:W-:Y:S05]  /*33bd0*/  BRA `(.L_x_12567) ;  /* 0xffffffa400647947 */ /* 0x000fea000383ffff */
        .type           $_ZN7cutlass13device_kernelIN5flash11enable_sm90INS1_16FlashAttnFwdSm90INS1_25CollectiveMainloopFwdSm90ILi2EN4cute5tupleIJNS5_1CILi1EEES8_S8_EEENS6_IJNS7_ILi128EEENS7_ILi96EEENS7_ILi64EEEEEELi256ENS_6half_tEfNS_4arch4Sm90ELb0ELb1ELb1ELb1ELb1ELb1ELb0ELb1ELb0ELb1ELb1ELb0EEENS1_21CollectiveEpilogueFwdINS6_IJSA_NS7_ILi256EEESB_EEES9_SE_SG_Li256ELb1ELb1ELb1ELb0EEENS1_36VarlenDynamicPersistentTileSchedulerILi128ELi96ELi256ELi128ELb1ELb1ELb1ELb1ELb0ELb1EEEEEEEEEvNT_6ParamsE$_ZZN5flash25CollectiveMainloopFwdSm90ILi2EN4cute5tupleIJNS1_1CILi1EEES4_S4_EEENS2_IJNS3_ILi128EEENS3_ILi96EEENS3_ILi64EEEEEELi256EN7cutlass6half_tEfNSA_4arch4Sm90ELb0ELb1ELb1ELb1ELb1ELb1ELb0ELb1ELb0ELb1ELb1ELb0EE3mmaINS_16FlashAttnFwdSm90ISE_NS_21CollectiveEpilogueFwdINS2_IJS6_NS3_ILi256EEES7_EEES5_SB_SD_Li256ELb1ELb1ELb1ELb0EEENS_36VarlenDynamicPersistentTileSchedulerILi128ELi96ELi256ELi128ELb1ELb1ELb1ELb1ELb0ELb1EEEE13SharedStorageENS1_6TensorINS1_11ArrayEngineIfLm128EEENS1_6LayoutINS2_IJNS2_IJNS3_ILi2EEEST_NS3_ILi32EEEEEES4_S4_EEENS2_IJNS2_IJS4_ST_NS3_ILi4EEEEEENS3_ILi0EEESZ_EEEEEEENS_7SoftmaxILi2ELi0EEEEEbRKNSE_6ParamsENSA_13PipelineAsyncILi2EEES19_RNSA_13PipelineStateILj2EEERT0_RT1_iRiRKNS_16SeqlenInfoQKNewKILb1ELb1EEENS2_IJiiiiEEERT_ENKUliT_T0_T1_E_clIZSF_ISO_S12_S14_EbS17_S19_S19_S1C_S1E_S1G_iS1H_S1L_S1M_S1O_EUlRS1P_iE0_NS3_ILb1EEES1W_EEDaiS1P_S1Q_S1R_,@function
        .size           $_ZN7cutlass13device_kernelIN5flash11enable_sm90INS1_16FlashAttnFwdSm90INS1_25CollectiveMainloopFwdSm90ILi2EN4cute5tupleIJNS5_1CILi1EEES8_S8_EEENS6_IJNS7_ILi128EEENS7_ILi96EEENS7_ILi64EEEEEELi256ENS_6half_tEfNS_4arch4Sm90ELb0ELb1ELb1ELb1ELb1ELb1ELb0ELb1ELb0ELb1ELb1ELb0EEENS1_21CollectiveEpilogueFwdINS6_IJSA_NS7_ILi256EEESB_EEES9_SE_SG_Li256ELb1ELb1ELb1ELb0EEENS1_36VarlenDynamicPersistentTileSchedulerILi128ELi96ELi256ELi128ELb1ELb1ELb1ELb1ELb0ELb1EEEEEEEEEvNT_6ParamsE$_ZZN5flash25CollectiveMainloopFwdSm90ILi2EN4cute5tupleIJNS1_1CILi1EEES4_S4_EEENS2_IJNS3_ILi128EEENS3_ILi96EEENS3_ILi64EEEEEELi256EN7cutlass6half_tEfNSA_4arch4Sm90ELb0ELb1ELb1ELb1ELb1ELb1ELb0ELb1ELb0ELb1ELb1ELb0EE3mmaINS_16FlashAttnFwdSm90ISE_NS_21CollectiveEpilogueFwdINS2_IJS6_NS3_ILi256EEES7_EEES5_SB_SD_Li256ELb1ELb1ELb1ELb0EEENS_36VarlenDynamicPersistentTileSchedulerILi128ELi96ELi256ELi128ELb1ELb1ELb1ELb1ELb0ELb1EEEE13SharedStorageENS1_6TensorINS1_11ArrayEngineIfLm128EEENS1_6LayoutINS2_IJNS2_IJNS3_ILi2EEEST_NS3_ILi32EEEEEES4_S4_EEENS2_IJNS2_IJS4_ST_NS3_ILi4EEEEEENS3_ILi0EEESZ_EEEEEEENS_7SoftmaxILi2ELi0EEEEEbRKNSE_6ParamsENSA_13PipelineAsyncILi2EEES19_RNSA_13PipelineStateILj2EEERT0_RT1_iRiRKNS_16SeqlenInfoQKNewKILb1ELb1EEENS2_IJiiiiEEERT_ENKUliT_T0_T1_E_clIZSF_ISO_S12_S14_EbS17_S19_S19_S1C_S1E_S1G_iS1H_S1L_S1M_S1O_EUlRS1P_iE0_NS3_ILb1EEES1W_EEDaiS1P_S1Q_S1R_,(.L_x_15774 - $_ZN7cutlass13device_kernelIN5flash11enable_sm90INS1_16FlashAttnFwdSm90INS1_25CollectiveMainloopFwdSm90ILi2EN4cute5tupleIJNS5_1CILi1EEES8_S8_EEENS6_IJNS7_ILi128EEENS7_ILi96EEENS7_ILi64EEEEEELi256ENS_6half_tEfNS_4arch4Sm90ELb0ELb1ELb1ELb1ELb1ELb1ELb0ELb1ELb0ELb1ELb1ELb0EEENS1_21CollectiveEpilogueFwdINS6_IJSA_NS7_ILi256EEESB_EEES9_SE_SG_Li256ELb1ELb1ELb1ELb0EEENS1_36VarlenDynamicPersistentTileSchedulerILi128ELi96ELi256ELi128ELb1ELb1ELb1ELb1ELb0ELb1EEEEEEEEEvNT_6ParamsE$_ZZN5flash25CollectiveMainloopFwdSm90ILi2EN4cute5tupleIJNS1_1CILi1EEES4_S4_EEENS2_IJNS3_ILi128EEENS3_ILi96EEENS3_ILi64EEEEEELi256EN7cutlass6half_tEfNSA_4arch4Sm90ELb0ELb1ELb1ELb1ELb1ELb1ELb0ELb1ELb0ELb1ELb1ELb0EE3mmaINS_16FlashAttnFwdSm90ISE_NS_21CollectiveEpilogueFwdINS2_IJS6_NS3_ILi256EEES7_EEES5_SB_SD_Li256ELb1ELb1ELb1ELb0EEENS_36VarlenDynamicPersistentTileSchedulerILi128ELi96ELi256ELi128ELb1ELb1ELb1ELb1ELb0ELb1EEEE13SharedStorageENS1_6TensorINS1_11ArrayEngineIfLm128EEENS1_6LayoutINS2_IJNS2_IJNS3_ILi2EEEST_NS3_ILi32EEEEEES4_S4_EEENS2_IJNS2_IJS4_ST_NS3_ILi4EEEEEENS3_ILi0EEESZ_EEEEEEENS_7SoftmaxILi2ELi0EEEEEbRKNSE_6ParamsENSA_13PipelineAsyncILi2EEES19_RNSA_13PipelineStateILj2EEERT0_RT1_iRiRKNS_16SeqlenInfoQKNewKILb1ELb1EEENS2_IJiiiiEEERT_ENKUliT_T0_T1_E_clIZSF_ISO_S12_S14_EbS17_S19_S19_S1C_S1E_S1G_iS1H_S1L_S1M_S1O_EUlRS1P_iE0_NS3_ILb1EEES1W_EEDaiS1P_S1Q_S1R_)
$_ZN7cutlass13device_kernelIN5flash11enable_sm90INS1_16FlashAttnFwdSm90INS1_25CollectiveMainloopFwdSm90ILi2EN4cute5tupleIJNS5_1CILi1EEES8_S8_EEENS6_IJNS7_ILi128EEENS7_ILi96EEENS7_ILi64EEEEEELi256ENS_6half_tEfNS_4arch4Sm90ELb0ELb1ELb1ELb1ELb1ELb1ELb0ELb1ELb0ELb1ELb1ELb0EEENS1_21CollectiveEpilogueFwdINS6_IJSA_NS7_ILi256EEESB_EEES9_SE_SG_Li256ELb1ELb1ELb1ELb0EEENS1_36VarlenDynamicPersistentTileSchedulerILi128ELi96ELi256ELi128ELb1ELb1ELb1ELb1ELb0ELb1EEEEEEEEEvNT_6ParamsE$_ZZN5flash25CollectiveMainloopFwdSm90ILi2EN4cute5tupleIJNS1_1CILi1EEES4_S4_EEENS2_IJNS3_ILi128EEENS3_ILi96EEENS3_ILi64EEEEEELi256EN7cutlass6half_tEfNSA_4arch4Sm90ELb0ELb1ELb1ELb1ELb1ELb1ELb0ELb1ELb0ELb1ELb1ELb0EE3mmaINS_16FlashAttnFwdSm90ISE_NS_21CollectiveEpilogueFwdINS2_IJS6_NS3_ILi256EEES7_EEES5_SB_SD_Li256ELb1ELb1ELb1ELb0EEENS_36VarlenDynamicPersistentTileSchedulerILi128ELi96ELi256ELi128ELb1ELb1ELb1ELb1ELb0ELb1EEEE13SharedStorageENS1_6TensorINS1_11ArrayEngineIfLm128EEENS1_6LayoutINS2_IJNS2_IJNS3_ILi2EEEST_NS3_ILi32EEEEEES4_S4_EEENS2_IJNS2_IJS4_ST_NS3_ILi4EEEEEENS3_ILi0EEESZ_EEEEEEENS_7SoftmaxILi2ELi0EEEEEbRKNSE_6ParamsENSA_13PipelineAsyncILi2EEES19_RNSA_13PipelineStateILj2EEERT0_RT1_iRiRKNS_16SeqlenInfoQKNewKILb1ELb1EEENS2_IJiiiiEEERT_ENKUliT_T0_T1_E_clIZSF_ISO_S12_S14_EbS17_S19_S19_S1C_S1E_S1G_iS1H_S1L_S1M_S1O_EUlRS1P_iE0_NS3_ILb1EEES1W_EEDaiS1P_S1Q_S1R_:
[----:B------:R-:W-:Y:S01]  /*33be0*/  R2UR UR5, R8 ;  /* 0x00000000080572ca */ /* 0x000fe200000e0000 */
[----:B------:R-:W-:-:S12]  /*33bf0*/  ULDC UR4, c[0x0][0x20] ;  /* 0x0000080000047ab9 */ /* 0x000fd80000000800 */
[----:B------:R-:W-:-:S09]  /*33c00*/  UIADD3 UR4, -UR4, UR5, URZ ;  /* 0x0000000504047290 */ /* 0x000fd2000fffe13f */
[----:B------:R-:W2:Y:S04]  /*33c10*/  LDL.64 R6, [UR4+0x18] ;  /* 0x00001804ff067983 */ /* 0x000ea80008100a00 */
[----:B------:R-:W3:Y:S01]  /*33c20*/  LDL.64 R2, [UR4] ;  /* 0x00000004ff027983 */ /* 0x000ee20008100a00 */
[----:B------:R-:W-:-:S03]  /*33c30*/  ULDC.64 UR6, c[0x0][0x208] ;  /* 0x0000820000067ab9 */ /* 0x000fc60000000a00 */
[----:B--2---:R-:W2:Y:S04]  /*33c40*/  LD.E R4, desc[UR6][R6.64] ;  /* 0x0000000606047980 */ /* 0x004ea8000c101900 */
[----:B---3--:R0:W5:Y:S04]  /*33c50*/  LD.E R10, desc[UR6][R2.64] ;  /* 0x00000006020a7980 */ /* 0x008168000c101900 */
[----:B------:R0:W5:Y:S01]  /*33c60*/  LD.E R11, desc[UR6][R2.64+0x4] ;  /* 0x00000406020b7980 */ /* 0x000162000c101900 */
[----:B------:R-:W-:Y:S01]  /*33c70*/  BSSY B0, `(.L_x_12568) ;  /* 0x0000007000007945 */ /* 0x000fe20003800000 */
[----:B------:R-:W-:Y:S01]  /*33c80*/  IMAD.MOV.U32 R5, RZ, RZ, R47 ;  /* 0x000000ffff057224 */ /* 0x000fe200078e002f */
[----:B--2---:R-:W-:-:S04]  /*33c90*/  LOP3.LUT R4, R4, 0x1, RZ, 0xfc, !PT ;  /* 0x0000000104047812 */ /* 0x004fc800078efcff */
[----:B------:R-:W-:Y:S01]  /*33ca0*/  ISETP.NE.AND P0, PT, R4, 0x3, PT ;  /* 0x000000030400780c */ /* 0x000fe20003f05270 */
[----:B------:R-:W-:-:S12]  /*33cb0*/  IMAD.MOV.U32 R4, RZ, RZ, R29 ;  /* 0x000000ffff047224 */ /* 0x000fd800078e001d */
[----:B0-----:R-:W-:Y:S05]  /*33cc0*/  @!P0 BRA `(.L_x_12569) ;  /* 0x0000000000048947 */ /* 0x001fea0003800000 */
[----:B------:R-:W-:Y:S01]  /*33cd0*/  BPT.TRAP 0x1 ;  /* 0x000000040000795c */ /* 0x000fe20000300000 */
.L_x_12569:
[----:B------:R-:W-:Y:S05]  /*33ce0*/  BSYNC B0 ;  /* 0x0000000000007941 */ /* 0x000fea0003800000 */
.L_x_12568:
[----:B------:R-:W2:Y:S01]  /*33cf0*/  LD.E.64 R8, desc[UR6][R6.64+0x18] ;  /* 0x0000180606087980 */ /* 0x000ea2000c101b00 */
[----:B-----5:R-:W-:Y:S02]  /*33d00*/  SHF.L.U32 R13, R11, 0x1f, RZ ;  /* 0x0000001f0b0d7819 */ /* 0x020fe400000006ff */
[----:B--2---:R-:W-:-:S05]  /*33d10*/  MOV R9, R8 ;  /* 0x0000000800097202 */ /* 0x004fca0000000f00 */
[----:B------:R-:W-:-:S04]  /*33d20*/  IMAD R10, R10, 0x8, R9 ;  /* 0x000000080a0a7824 */ /* 0x000fc800078e0209 */
[----:B------:R0:W1:Y:S01]  /*33d30*/  SYNCS.PHASECHK.TRANS64.TRYWAIT P0, [R10+URZ], R13 ;  /* 0x0000000d0a0075a7 */ /* 0x000062000800017f */
[----:B------:R-:W2:Y:S04]  /*33d40*/  LD.E R11, desc[UR6][R6.64] ;  /* 0x00000006060b7980 */ /* 0x000ea8000c101900 */
[----:B------:R0:W5:Y:S04]  /*33d50*/  LD.E R8, desc[UR6][R2.64] ;  /* 0x0000000602087980 */ /* 0x000168000c101900 */
[----:B------:R0:W5:Y:S01]  /*33d60*/  LD.E R9, desc[UR6][R2.64+0x4] ;  /* 0x0000040602097980 */ /* 0x000162000c101900 */
[----:B------:R-:W-:Y:S01]  /*33d70*/  BSSY B0, `(.L_x_12570) ;  /* 0x0000005000007945 */ /* 0x000fe20003800000 */
[----:B--2---:R-:W-:-:S04]  /*33d80*/  LOP3.LUT R11, R11, 0x1, RZ, 0xfc, !PT ;  /* 0x000000010b0b7812 */ /* 0x004fc800078efcff */
[----:B------:R-:W-:-:S13]  /*33d90*/  ISETP.NE.AND P1, PT, R11, 0x3, PT ;  /* 0x000000030b00780c */ /* 0x000fda0003f25270 */
[----:B01----:R-:W-:Y:S05]  /*33da0*/  @!P1 BRA `(.L_x_12571) ;  /* 0x0000000000049947 */ /* 0x003fea0003800000 */
[----:B------:R-:W-:Y:S01]  /*33db0*/  BPT.TRAP 0x1 ;  /* 0x000000040000795c */ /* 0x000fe20000300000 */
.L_x_12571:
[----:B------:R-:W-:Y:S05]  /*33dc0*/  BSYNC B0 ;  /* 0x0000000000007941 */ /* 0x000fea0003800000 */
.L_x_12570:
        /* <DEDUP_REMOVED lines=8> */
.L_x_12573:
[----:B------:R-:W-:Y:S05]  /*33e50*/  BSYNC B0 ;  /* 0x0000000000007941 */ /* 0x000fea0003800000 */
.L_x_12572:
[----:B------:R-:W2:Y:S04]  /*33e60*/  LDL.64 R10, [UR4] ;  /* 0x00000004ff0a7983 */ /* 0x000ea80008100a00 */
[----:B------:R-:W3:Y:S04]  /*33e70*/  LDL.64 R2, [UR4+0x28] ;  /* 0x00002804ff027983 */ /* 0x000ee80008100a00 */
[----:B0----5:R-:W4:Y:S04]  /*33e80*/  LDL.64 R8, [UR4+0x20] ;  /* 0x00002004ff087983 */ /* 0x021f280008100a00 */
[----:B------:R-:W4:Y:S04]  /*33e90*/  LDL.64 R6, [UR4+0x8] ;  /* 0x00000804ff067983 */ /* 0x000f280008100a00 */
[----:B--2---:R-:W2:Y:S04]  /*33ea0*/  LD.E R13, desc[UR6][R10.64] ;  /* 0x000000060a0d7980 */ /* 0x004ea8000c101900 */
[----:B---3--:R-:W2:Y:S01]  /*33eb0*/  LD.E.64 R2, desc[UR6][R2.64] ;  /* 0x0000000602027980 */ /* 0x008ea2000c101b00 */
[----:B------:R-:W-:Y:S05]  /*33ec0*/  WARPSYNC.ALL ;  /* 0x0000000000007948 */ /* 0x000fea0003800000 */
[----:B----4-:R-:W-:Y:S04]  /*33ed0*/  ST.E desc[UR6][R6.64], RZ ;  /* 0x000000ff06007985 */ /* 0x010fe8000c101906 */
[----:B------:R-:W3:Y:S01]  /*33ee0*/  LD.E.64 R10, desc[UR6][R8.64] ;  /* 0x00000006080a7980 */ /* 0x000ee2000c101b00 */
[----:B--2---:R-:W-:Y:S01]  /*33ef0*/  IMAD R2, R13, 0x300, R2 ;  /* 0x000003000d027824 */ /* 0x004fe200078e0202 */
[----:B------:R-:W-:Y:S01]  /*33f00*/  R2UR UR11, R3 ;  /* 0x00000000030b72ca */ /* 0x000fe200000e0000 */
[----:B------:R-:W-:Y:S01]  /*33f10*/  WARPGROUP.ARRIVE ;  /* 0x00000000000079c5 */ /* 0x000fe20000000000 */
[----:B------:R-:W-:-:S02]  /*33f20*/  IMAD.MOV.U32 R14, RZ, RZ, 0x1 ;  /* 0x00000001ff0e7424 */ /* 0x000fc400078e00ff */
[----:B------:R-:W-:Y:S02]  /*33f30*/  R2UR UR10, R2 ;  /* 0x00000000020a72ca */ /* 0x000fe400000e0000 */
[----:B---3--:R-:W-:Y:S02]  /*33f40*/  R2UR UR8, R10 ;  /* 0x000000000a0872ca */ /* 0x008fe400000e0000 */
[----:B------:R-:W-:-:S13]  /*33f50*/  R2UR UR9, R11 ;  /* 0x000000000b0972ca */ /* 0x000fda00000e0000 */
[----:B------:R-:W-:Y:S03]  /*33f60*/  HGMMA.64x96x16.F32 R24, gdesc[UR8], RZ, !UPT, gsb0 ;  /* 0x01600000081879f0 */ /* 0x000fe6000c0008ff */
[----:B------:R-:W-:Y:S02]  /*33f70*/  WARPGROUP.DEPBAR.LE gsb0, 0x0 ;  /* 0x00008000000079c5 */ /* 0x000fe40000010000 */
[----:B------:R-:W-:Y:S04]  /*33f80*/  ST.E desc[UR6][R6.64], R14 ;  /* 0x0000000e06007985 */ /* 0x000fe8000c101906 */
[----:B------:R-:W2:Y:S01]  /*33f90*/  LD.E.64 R10, desc[UR6][R8.64] ;  /* 0x00000006080a7980 */ /* 0x000ea2000c101b00 */
[----:B------:R-:W-:Y:S01]  /*33fa0*/  IMAD.MOV.U32 R13, RZ, RZ, R3 ;  /* 0x000000ffff0d7224 */ /* 0x000fe200078e0003 */
[----:B------:R-:W-:Y:S01]  /*33fb0*/  IADD3 R12, R2, 0x2, RZ ;  /* 0x00000002020c7810 */ /* 0x000fe20007ffe0ff */
[----:B------:R-:W-:-:S03]  /*33fc0*/  WARPGROUP.ARRIVE ;  /* 0x00000000000079c5 */ /* 0x000fc60000000000 */
        /* <DEDUP_REMOVED lines=11> */
[----:B------:R-:W-:-:S03]  /*34080*/  IMAD.MOV.U32 R13, RZ, RZ, R3 ;  /* 0x000000ffff0d7224 */ /* 0x000fc600078e0003 */
        /* <DEDUP_REMOVED lines=11> */
[----:B------:R-:W-:-:S03]  /*34140*/  WARPGROUP.ARRIVE ;  /* 0x00000000000079c5 */ /* 0x000fc60000000000 */
[----:B------:R-:W-:Y:S01]  /*34150*/  R2UR UR10, R2 ;  /* 0x00000000020a72ca */ /* 0x000fe200000e0000 */
[----:B--2---:R-:W-:Y:S01]  /*34160*/  VIADD R8, R8, 0x6 ;  /* 0x0000000608087836 */ /* 0x004fe20000000000 */
[----:B------:R-:W-:-:S04]  /*34170*/  R2UR UR9, R9 ;  /* 0x00000000090972ca */ /* 0x000fc800000e0000 */
[----:B------:R-:W-:-:S13]  /*34180*/  R2UR UR8, R8 ;  /* 0x00000000080872ca */ /* 0x000fda00000e0000 */
[----:B------:R-:W-:Y:S03]  /*34190*/  HGMMA.64x96x16.F32 R24, gdesc[UR8], R24, gsb0 ;  /* 0x01600000081879f0 */ /* 0x000fe60008000818 */
[----:B------:R-:W-:Y:S02]  /*341a0*/  WARPGROUP.DEPBAR.LE gsb0, 0x0 ;  /* 0x00008000000079c5 */ /* 0x000fe40000010000 */
[----:B------:R0:W-:Y:S04]  /*341b0*/  ST.E desc[UR6][R6.64], R14 ;  /* 0x0000000e06007985 */ /* 0x0001e8000c101906 */
[----:B------:R-:W2:Y:S04]  /*341c0*/  LDL.64 R2, [UR4+0x18] ;  /* 0x00001804ff027983 */ /* 0x000ea80008100a00 */
[----:B0-----:R-:W3:Y:S01]  /*341d0*/  LDL.64 R6, [UR4] ;  /* 0x00000004ff067983 */ /* 0x001ee20008100a00 */
[----:B------:R-:W0:Y:S02]  /*341e0*/  S2R R8, SR_TID.X ;  /* 0x0000000000087919 */ /* 0x000e240000002100 */
[----:B0-----:R-:W-:-:S04]  /*341f0*/  SHF.R.U32.HI R9, RZ, 0x7, R8 ;  /* 0x00000007ff097819 */ /* 0x001fc80000011608 */
[----:B------:R-:W-:-:S05]  /*34200*/  IADD3 R9, -R9, 0xb, RZ ;  /* 0x0000000b09097810 */ /* 0x000fca0007ffe1ff */
[----:B------:R0:W-:Y:S06]  /*34210*/  BAR.ARV R9, 0x100 ;  /* 0x000400090000751d */ /* 0x0001ec0000002000 */
[----:B--2---:R-:W2:Y:S04]  /*34220*/  LD.E R11, desc[UR6][R2.64] ;  /* 0x00000006020b7980 */ /* 0x004ea8000c101900 */
[----:B---3--:R0:W5:Y:S01]  /*34230*/  LD.E R10, desc[UR6][R6.64] ;  /* 0x00000006060a7980 */ /* 0x008162000c101900 */
[----:B------:R-:W-:Y:S01]  /*34240*/  BSSY B0, `(.L_x_12575) ;  /* 0x0000005000007945 */ /* 0x000fe20003800000 */
[----:B--2---:R-:W-:-:S04]  /*34250*/  LOP3.LUT R11, R11, 0x1, RZ, 0xfc, !PT ;  /* 0x000000010b0b7812 */ /* 0x004fc800078efcff */
[----:B------:R-:W-:-:S13]  /*34260*/  ISETP.NE.AND P0, PT, R11, 0x3, PT ;  /* 0x000000030b00780c */ /* 0x000fda0003f05270 */
[----:B0-----:R-:W-:Y:S05]  /*34270*/  @!P0 BRA `(.L_x_12576) ;  /* 0x0000000000048947 */ /* 0x001fea0003800000 */
[----:B------:R-:W-:Y:S01]  /*34280*/  BPT.TRAP 0x1 ;  /* 0x000000040000795c */ /* 0x000fe20000300000 */
.L_x_12576:
[----:B------:R-:W-:Y:S05]  /*34290*/  BSYNC B0 ;  /* 0x0000000000007941 */ /* 0x000fea0003800000 */
.L_x_12575:
[----:B------:R-:W2:Y:S04]  /*342a0*/  LD.E.64 R6, desc[UR6][R2.64+0x20] ;  /* 0x0000200602067980 */ /* 0x000ea8000c101b00 */
[----:B------:R-:W3:Y:S01]  /*342b0*/  LD.E R9, desc[UR6][R2.64+0xc] ;  /* 0x00000c0602097980 */ /* 0x000ee2000c101900 */
[----:B--2---:R-:W-:-:S05]  /*342c0*/  MOV R7, R6 ;  /* 0x0000000600077202 */ /* 0x004fca0000000f00 */
[----:B-----5:R-:W-:-:S05]  /*342d0*/  IMAD R10, R10, 0x8, R7 ;  /* 0x000000080a0a7824 */ /* 0x020fca00078e0207 */
[----:B---3--:R-:W-:-:S04]  /*342e0*/  PRMT R9, R9, 0x654, R10 ;  /* 0x0000065409097816 */ /* 0x008fc8000000000a */
[----:B------:R0:W-:Y:S01]  /*342f0*/  SYNCS.ARRIVE.TRANS64.RED.A1T0 RZ, [R9+URZ], RZ ;  /* 0x000000ff09ff79a7 */ /* 0x0001e2000810043f */
[----:B------:R-:W2:Y:S04]  /*34300*/  LDL.64 R2, [UR4+0x38] ;  /* 0x00003804ff027983 */ /* 0x000ea80008100a00 */
[----:B------:R-:W3:Y:S04]  /*34310*/  LD.E R6, desc[UR6][R4.64+0x24] ;  /* 0x0000240604067980 */ /* 0x000ee8000c101900 */
[----:B------:R-:W4:Y:S04]  /*34320*/  LD.E R80, desc[UR6][R4.64] ;  /* 0x0000000604507980 */ /* 0x000f28000c101900 */
[----:B------:R1:W4:Y:S04]  /*34330*/  LD.E R82, desc[UR6][R72.64] ;  /* 0x0000000648527980 */ /* 0x000328000c101900 */
[----:B------:R-:W4:Y:S04]  /*34340*/  LD.E R10, desc[UR6][R4.64+0x8] ;  /* 0x00000806040a7980 */ /* 0x000f28000c101900 */
[----:B------:R-:W4:Y:S04]  /*34350*/  LD.E R77, desc[UR6][R4.64+0xc] ;  /* 0x00000c06044d7980 */ /* 0x000f28000c101900 */
[----:B------:R-:W4:Y:S04]  /*34360*/  LD.E R7, desc[UR6][R4.64+0x4] ;  /* 0x0000040604077980 */ /* 0x000f28000c101900 */
[----:B------:R-:W4:Y:S04]  /*34370*/  LD.E R76, desc[UR6][R4.64+0x10] ;  /* 0x00001006044c7980 */ /* 0x000f28000c101900 */
[----:B------:R-:W4:Y:S04]  /*34380*/  LD.E R75, desc[UR6][R4.64+0x14] ;  /* 0x00001406044b7980 */ /* 0x000f28000c101900 */
[----:B--2---:R-:W2:Y:S01]  /*34390*/  LD.E.64 R2, desc[UR6][R2.64] ;  /* 0x0000000602027980 */ /* 0x004ea2000c101b00 */
[----:B---3--:R-:W-:-:S03]  /*343a0*/  ISETP.NE.AND P0, PT, R6, 0x1, PT ;  /* 0x000000010600780c */ /* 0x008fc60003f05270 */
[----:B------:R-:W3:Y:S10]  /*343b0*/  LD.E R6, desc[UR6][R4.64+0x18] ;  /* 0x0000180604067980 */ /* 0x000ef4000c101900 */
[----:B------:R-:W4:Y:S04]  /*343c0*/  @P0 LD.E R78, desc[UR6][R4.64+0x28] ;  /* 0x00002806044e0980 */ /* 0x000f28000c101900 */
[----:B------:R-:W4:Y:S04]  /*343d0*/  @P0 LD.E R79, desc[UR6][R4.64+0x2c] ;  /* 0x00002c06044f0980 */ /* 0x000f28000c101900 */
[----:B--2---:R-:W2:Y:S01]  /*343e0*/  LD.E R74, desc[UR6][R2.64] ;  /* 0x00000006024a7980 */ /* 0x004ea2000c101900 */
[----:B---3--:R-:W-:Y:S01]  /*343f0*/  ISETP.GE.AND P1, PT, R6, 0x1, PT ;  /* 0x000000010600780c */ /* 0x008fe20003f26270 */
[----:B------:R-:W-:Y:S01]  /*34400*/  BSSY B0, `(.L_x_12577) ;  /* 0x00000a8000007945 */ /* 0x000fe20003800000 */
[----:B----4-:R-:W-:-:S02]  /*34410*/  IMAD R75, R0, -0x60, R75 ;  /* 0xffffffa0004b7824 */ /* 0x010fc400078e024b */
[-C--:B--2---:R-:W-:Y:S01]  /*34420*/  FMUL.FTZ R12, R31, R74.reuse ;  /* 0x0000004a1f0c7220 */ /* 0x084fe20000410000 */
[-C--:B------:R-:W-:Y:S01]  /*34430*/  FMUL.FTZ R31, R32, R74.reuse ;  /* 0x0000004a201f7220 */ /* 0x080fe20000410000 */
[-C--:B------:R-:W-:Y:S01]  /*34440*/  FMUL.FTZ R32, R33, R74.reuse ;  /* 0x0000004a21207220 */ /* 0x080fe20000410000 */
[-C--:B------:R-:W-:Y:S01]  /*34450*/  FMUL.FTZ R33, R36, R74.reuse ;  /* 0x0000004a24217220 */ /* 0x080fe20000410000 */
        /* <DEDUP_REMOVED lines=8> */
[----:B------:R-:W-:-:S02]  /*344e0*/  FMUL.FTZ R48, R53, R74 ;  /* 0x0000004a35307220 */ /* 0x000fc40000410000 */
[----:B------:R-:W-:Y:S01]  /*344f0*/  LOP3.LUT R53, R46, 0xffffff80, RZ, 0xc0, !PT ;  /* 0xffffff802e357812 */ /* 0x000fe200078ec0ff */
[-C--:B------:R-:W-:Y:S01]  /*34500*/  FMUL.FTZ R11, R30, R74.reuse ;  /* 0x0000004a1e0b7220 */ /* 0x080fe20000410000 */
[-C--:B------:R-:W-:Y:S01]  /*34510*/  FMUL.FTZ R30, R54, R74.reuse ;  /* 0x0000004a361e7220 */ /* 0x080fe20000410000 */
[-C--:B------:R-:W-:Y:S02]  /*34520*/  FMUL.FTZ R2, R24, R74.reuse ;  /* 0x0000004a18027220 */ /* 0x080fe40000410000 */
[----:B------:R-:W-:Y:S02]  /*34530*/  IMAD.IADD R54, R80, 0x1, -R53 ;  /* 0x0000000150367824 */ /* 0x000fe400078e0a35 */
[----:B------:R-:W-:Y:S01]  /*34540*/  FMUL.FTZ R24, R42, R74 ;  /* 0x0000004a2a187220 */ /* 0x000fe20000410000 */
[----:B------:R-:W-:Y:S01]  /*34550*/  LEA.HI R42, R45, R80, RZ, 0x2 ;  /* 0x000000502d2a7211 */ /* 0x000fe200078f10ff */
[-C--:B------:R-:W-:Y:S01]  /*34560*/  FMUL.FTZ R81, R29, R74.reuse ;  /* 0x0000004a1d517220 */ /* 0x080fe20000410000 */
[----:B------:R-:W-:Y:S01]  /*34570*/  SHF.R.S32.HI R45, RZ, 0x1f, R54 ;  /* 0x0000001fff2d7819 */ /* 0x000fe20000011436 */
[-C--:B------:R-:W-:Y:S01]  /*34580*/  FMUL.FTZ R14, R35, R74.reuse ;  /* 0x0000004a230e7220 */ /* 0x080fe20000410000 */
[-C--:B------:R-:W-:Y:S01]  /*34590*/  FMUL.FTZ R29, R55, R74.reuse ;  /* 0x0000004a371d7220 */ /* 0x080fe20000410000 */
[----:B------:R-:W-:Y:S01]  /*345a0*/  FMUL.FTZ R35, R40, R74 ;  /* 0x0000004a28237220 */ /* 0x000fe20000410000 */
[----:B------:R-:W-:Y:S01]  /*345b0*/  LEA.HI R55, R45, R54, RZ, 0x2 ;  /* 0x000000362d377211 */ /* 0x000fe200078f10ff */
[-C--:B-1----:R-:W-:Y:S01]  /*345c0*/  FMUL.FTZ R73, R28, R74.reuse ;  /* 0x0000004a1c497220 */ /* 0x082fe20000410000 */
[-C--:B------:R-:W-:Y:S01]  /*345d0*/  FMUL.FTZ R40, R44, R74.reuse ;  /* 0x0000004a2c287220 */ /* 0x080fe20000410000 */
[-C--:B------:R-:W-:Y:S01]  /*345e0*/  FMUL.FTZ R44, R49, R74.reuse ;  /* 0x0000004a312c7220 */ /* 0x080fe20000410000 */
[-C--:B------:R-:W-:Y:S01]  /*345f0*/  FMUL.FTZ R28, R50, R74.reuse ;  /* 0x0000004a321c7220 */ /* 0x080fe20000410000 */
[----:B------:R-:W-:Y:S01]  /*34600*/  LOP3.LUT R53, R42, 0xfffffffc, RZ, 0xc0, !PT ;  /* 0xfffffffc2a357812 */ /* 0x000fe200078ec0ff */
[-C--:B------:R-:W-:Y:S01]  /*34610*/  FMUL.FTZ R49, R56, R74.reuse ;  /* 0x0000004a38317220 */ /* 0x080fe20000410000 */
[----:B------:R-:W-:Y:S01]  /*34620*/  FMUL.FTZ R50, R57, R74 ;  /* 0x0000004a39327220 */ /* 0x000fe20000410000 */
[----:B------:R-:W-:-:S02]  /*34630*/  SHF.R.S32.HI R57, RZ, 0x2, R55 ;  /* 0x00000002ff397819 */ /* 0x000fc40000011437 */
[----:B------:R-:W-:Y:S01]  /*34640*/  SHF.R.S32.HI R56, RZ, 0x1f, R55 ;  /* 0x0000001fff387819 */ /* 0x000fe20000011437 */
[----:B------:R-:W-:Y:S01]  /*34650*/  IMAD.IADD R80, R80, 0x1, -R53 ;  /* 0x0000000150507824 */ /* 0x000fe200078e0a35 */
[----:B------:R-:W-:Y:S01]  /*34660*/  LEA.HI R53, R45, R54, RZ, 0x5 ;  /* 0x000000362d357211 */ /* 0x000fe200078f28ff */
[-C--:B------:R-:W-:Y:S01]  /*34670*/  FMUL.FTZ R13, R34, R74.reuse ;  /* 0x0000004a220d7220 */ /* 0x080fe20000410000 */
[----:B------:R-:W-:Y:S01]  /*34680*/  LEA.HI R56, R56, R57, RZ, 0x3 ;  /* 0x0000003938387211 */ /* 0x000fe200078f18ff */
[-C--:B------:R-:W-:Y:S01]  /*34690*/  FMUL.FTZ R34, R37, R74.reuse ;  /* 0x0000004a25227220 */ /* 0x080fe20000410000 */
[-C--:B------:R-:W-:Y:S01]  /*346a0*/  FMUL.FTZ R20, R38, R74.reuse ;  /* 0x0000004a26147220 */ /* 0x080fe20000410000 */
[----:B------:R-:W-:Y:S01]  /*346b0*/  SHF.R.S32.HI R45, RZ, 0x7, R46 ;  /* 0x00000007ff2d7819 */ /* 0x000fe2000001142e */
[-C--:B------:R-:W-:Y:S01]  /*346c0*/  FMUL.FTZ R37, R58, R74.reuse ;  /* 0x0000004a3a257220 */ /* 0x080fe20000410000 */
[-C--:B------:R-:W-:Y:S01]  /*346d0*/  FMUL.FTZ R38, R59, R74.reuse ;  /* 0x0000004a3b267220 */ /* 0x080fe20000410000 */
[----:B------:R-:W-:Y:S01]  /*346e0*/  SHF.R.S32.HI R59, RZ, 0x5, R53 ;  /* 0x00000005ff3b7819 */ /* 0x000fe20000011435 */
[-C--:B------:R-:W-:Y:S01]  /*346f0*/  FMUL.FTZ R72, R25, R74.reuse ;  /* 0x0000004a19487220 */ /* 0x080fe20000410000 */
[----:B------:R-:W-:Y:S01]  /*34700*/  LOP3.LUT R58, R56, 0xfffffff8, RZ, 0xc0, !PT ;  /* 0xfffffff8383a7812 */ /* 0x000fe200078ec0ff */
[-C--:B------:R-:W-:Y:S01]  /*34710*/  FMUL.FTZ R25, R47, R74.reuse ;  /* 0x0000004a2f197220 */ /* 0x080fe20000410000 */
[----:B------:R-:W-:Y:S01]  /*34720*/  LEA.HI R46, R46, R45, RZ, 0x1 ;  /* 0x0000002d2e2e7211 */ /* 0x000fe200078f08ff */
[-C--:B------:R-:W-:Y:S01]  /*34730*/  FMUL.FTZ R47, R52, R74.reuse ;  /* 0x0000004a342f7220 */ /* 0x080fe20000410000 */
[----:B------:R-:W-:Y:S01]  /*34740*/  FMUL.FTZ R52, R61, R74 ;  /* 0x0000004a3d347220 */ /* 0x000fe20000410000 */
[----:B------:R-:W-:Y:S01]  /*34750*/  IMAD R61, R82, 0x8, R59 ;  /* 0x00000008523d7824 */ /* 0x000fe200078e023b */
[----:B------:R-:W-:Y:S01]  /*34760*/  LOP3.LUT R46, R46, 0x3fffffe, RZ, 0xc0, !PT ;  /* 0x03fffffe2e2e7812 */ /* 0x000fe200078ec0ff */
[----:B------:R-:W-:Y:S01]  /*34770*/  IMAD.IADD R58, R57, 0x1, -R58 ;  /* 0x00000001393a7824 */ /* 0x000fe200078e0a3a */
[----:B------:R-:W-:-:S03]  /*34780*/  LEA.HI R59, R80, R80, RZ, 0x1 ;  /* 0x00000050503b7211 */ /* 0x000fc600078f08ff */
[----:B------:R-:W-:Y:S01]  /*34790*/  IMAD.IADD R46, R45, 0x1, -R46 ;  /* 0x000000012d2e7824 */ /* 0x000fe200078e0a2e */
[----:B------:R-:W-:Y:S02]  /*347a0*/  LOP3.LUT R59, R59, 0x1ffffffe, RZ, 0xc0, !PT ;  /* 0x1ffffffe3b3b7812 */ /* 0x000fe400078ec0ff */
[----:B------:R-:W-:-:S03]  /*347b0*/  LEA R57, R61, R58, 0x4 ;  /* 0x0000003a3d397211 */ /* 0x000fc600078e20ff */
[----:B------:R-:W-:Y:S02]  /*347c0*/  IMAD.IADD R59, R80, 0x1, -R59 ;  /* 0x00000001503b7824 */ /* 0x000fe400078e0a3b */
[----:B------:R-:W-:-:S04]  /*347d0*/  IMAD R46, R46, 0x40, R57 ;  /* 0x000000402e2e7824 */ /* 0x000fc800078e0239 */
[----:B------:R-:W-:-:S04]  /*347e0*/  IMAD R61, R59, 0x8, R46 ;  /* 0x000000083b3d7824 */ /* 0x000fc800078e022e */
[----:B------:R-:W-:-:S04]  /*347f0*/  @P0 IMAD.HI.U32 R78, R61, R78, RZ ;  /* 0x0000004e3d4e0227 */ /* 0x000fc800078e00ff */
[-C--:B------:R-:W-:Y:S01]  /*34800*/  FMUL.FTZ R57, R69, R74.reuse ;  /* 0x0000004a45397220 */ /* 0x080fe20000410000 */
[----:B------:R-:W-:Y:S02]  /*34810*/  @P0 SHF.R.U32.HI R61, RZ, R79, R78 ;  /* 0x0000004fff3d0219 */ /* 0x000fe4000001164e */
[----:B------:R-:W-:Y:S01]  /*34820*/  LOP3.LUT R55, R55, 0x7ffffffc, RZ, 0xc0, !PT ;  /* 0x7ffffffc37377812 */ /* 0x000fe200078ec0ff */
[-C--:B------:R-:W-:Y:S02]  /*34830*/  FMUL.FTZ R53, R64, R74.reuse ;  /* 0x0000004a40357220 */ /* 0x080fe40000410000 */
[----:B------:R-:W1:Y:S01]  /*34840*/  SHFL.IDX PT, R69, R61, RZ, 0x1c1f ;  /* 0x001c1fff3d457589 */ /* 0x000e6200000e0000 */
[----:B------:R-:W-:Y:S02]  /*34850*/  IMAD R64, R0, -0x60, R10 ;  /* 0xffffffa000407824 */ /* 0x000fe400078e020a */
[-C--:B0-----:R-:W-:Y:S01]  /*34860*/  FMUL.FTZ R9, R27, R74.reuse ;  /* 0x0000004a1b097220 */ /* 0x081fe20000410000 */
[-C--:B------:R-:W-:Y:S01]  /*34870*/  FMUL.FTZ R42, R63, R74.reuse ;  /* 0x0000004a3f2a7220 */ /* 0x080fe20000410000 */
[-C--:B------:R-:W-:Y:S01]  /*34880*/  FMUL.FTZ R15, R39, R74.reuse ;  /* 0x0000004a270f7220 */ /* 0x080fe20000410000 */
[----:B------:R-:W-:Y:S01]  /*34890*/  FMUL.FTZ R27, R51, R74 ;  /* 0x0000004a331b7220 */ /* 0x000fe20000410000 */
[----:B------:R-:W-:-:S02]  /*348a0*/  IMAD.IADD R63, R54, 0x1, -R55 ;  /* 0x00000001363f7824 */ /* 0x000fc400078e0a37 */
        /* <DEDUP_REMOVED lines=8> */
[----:B------:R-:W-:Y:S01]  /*34930*/  VIADD R60, R64, 0x1 ;  /* 0x00000001403c7836 */ /* 0x000fe20000000000 */
[----:B------:R-:W0:Y:S03]  /*34940*/  MUFU.TANH R2, R2 ;  /* 0x0000000200027308 */ /* 0x000e260000002400 */
[----:B------:R-:W-:Y:S01]  /*34950*/  IMAD R60, R63, -0x2, R60 ;  /* 0xfffffffe3f3c7824 */ /* 0x000fe200078e023c */
[----:B------:R-:W-:-:S04]  /*34960*/  LOP3.LUT R62, RZ, R77, RZ, 0x33, !PT ;  /* 0x0000004dff3e7212 */ /* 0x000fc800078e33ff */
[----:B------:R-:W2:Y:S01]  /*34970*/  MUFU.TANH R72, R72 ;  /* 0x0000004800487308 */ /* 0x000ea20000002400 */
[----:B------:R-:W-:-:S07]  /*34980*/  IMAD.IADD R59, R60, 0x1, -R7 ;  /* 0x000000013c3b7824 */ /* 0x000fce00078e0a07 */
[----:B------:R-:W3:Y:S01]  /*34990*/  MUFU.TANH R3, R3 ;  /* 0x0000000300037308 */ /* 0x000ee20000002400 */
[----:B------:R-:W-:-:S07]  /*349a0*/  IMAD.SHL.U32 R65, R63, 0x2, RZ ;  /* 0x000000023f417824 */ /* 0x000fce00078e00ff */
        /* <DEDUP_REMOVED lines=47> */
[----:B------:R-:W-:Y:S01]  /*34ca0*/  IMAD.IADD R62, R59, 0x1, R62 ;  /* 0x000000013b3e7824 */ /* 0x000fe200078e023e */
[----:B-1----:R-:W-:Y:S01]  /*34cb0*/  VIADDMNMX R67, R69, R76, R63, PT ;  /* 0x0000004c45437246 */ /* 0x002fe2000380013f */
[----:B------:R-:W-:-:S02]  /*34cc0*/  IMAD R65, R0, -0x60, -R65 ;  /* 0xffffffa000417824 */ /* 0x000fc400078e0a41 */
        /* <DEDUP_REMOVED lines=10> */
[----:B------:R-:W2:Y:S04]  /*34d70*/  LD.E R59, desc[UR6][R4.64+0x1c] ;  /* 0x00001c06043b7980 */ /* 0x000ea8000c101900 */
[----:B------:R-:W3:Y:S01]  /*34d80*/  LD.E R69, desc[UR6][R4.64+0x20] ;  /* 0x0000200604457980 */ /* 0x000ee2000c101900 */
[----:B--2---:R-:W-:-:S05]  /*34d90*/  IMAD.HI.U32 R0, R0, R59, RZ ;  /* 0x0000003b00007227 */ /* 0x004fca00078e00ff */
[----:B---3--:R-:W-:-:S07]  /*34da0*/  SHF.R.U32.HI R0, RZ, R69, R0 ;  /* 0x00000045ff007219 */ /* 0x008fce0000011600 */
.L_x_12582:
[----:B------:R-:W-:Y:S05]  /*34db0*/  BSYNC B2 ;  /* 0x0000000000027941 */ /* 0x000fea0003800000 */
.L_x_12581:
[----:B------:R-:W-:Y:S01]  /*34dc0*/  LOP3.LUT R0, RZ, R0, RZ, 0x33, !PT ;  /* 0x00000000ff007212 */ /* 0x000fe200078e33ff */
[----:B------:R-:W-:Y:S06]  /*34dd0*/  BRA `(.L_x_12583) ;  /* 0x0000000000187947 */ /* 0x000fec0003800000 */
.L_x_12580:
[----:B------:R-:W-:-:S13]  /*34de0*/  ISETP.NE.AND P0, PT, R6, 0x1, PT ;  /* 0x000000010600780c */ /* 0x000fda0003f05270 */
[----:B------:R-:W-:Y:S05]  /*34df0*/  @!P0 BRA `(.L_x_12583) ;  /* 0x0000000000108947 */ /* 0x000fea0003800000 */
[----:B------:R-:W2:Y:S04]  /*34e00*/  LD.E R59, desc[UR6][R4.64+0x1c] ;  /* 0x00001c06043b7980 */ /* 0x000ea8000c101900 */
[----:B------:R-:W3:Y:S01]  /*34e10*/  LD.E R69, desc[UR6][R4.64+0x20] ;  /* 0x0000200604457980 */ /* 0x000ee2000c101900 */
[----:B--2---:R-:W-:-:S05]  /*34e20*/  IMAD.HI.U32 R0, R0, R59, RZ ;  /* 0x0000003b00007227 */ /* 0x004fca00078e00ff */
[----:B---3--:R-:W-:-:S07]  /*34e30*/  SHF.R.U32.HI R0, RZ, R69, R0 ;  /* 0x00000045ff007219 */ /* 0x008fce0000011600 */
.L_x_12583:
[----:B------:R-:W-:Y:S05]  /*34e40*/  BSYNC B1 ;  /* 0x0000000000017941 */ /* 0x000fea0003800000 */
.L_x_12579:
[----:B------:R-:W-:-:S05]  /*34e50*/  IMAD R59, R6, R0, R65 ;  /* 0x00000000063b7224 */ /* 0x000fca00078e0241 */
[----:B------:R-:W-:Y:S02]  /*34e60*/  VIMNMX R60, R60, R59, !PT ;  /* 0x0000003b3c3c7248 */ /* 0x000fe40007fe0100 */
[----:B------:R-:W-:-:S07]  /*34e70*/  VIADDMNMX R67, R59, R6, R67, PT ;  /* 0x000000063b437246 */ /* 0x000fce0003800143 */
.L_x_12578:
[----:B------:R-:W-:Y:S05]  /*34e80*/  BSYNC B0 ;  /* 0x0000000000007941 */ /* 0x000fea0003800000 */
.L_x_12577:
[C---:B------:R-:W-:Y:S01]  /*34e90*/  ISETP.GE.AND P0, PT, R75.reuse, 0x2, PT ;  /* 0x000000024b00780c */ /* 0x040fe20003f06270 */
[----:B------:R-:W1:Y:S01]  /*34ea0*/  SHFL.IDX PT, R61, R61, 0x1, 0x1c1f ;  /* 0x003c1f003d3d7f89 */ /* 0x000e6200000e0000 */
[C---:B------:R-:W-:Y:S01]  /*34eb0*/  ISETP.GE.AND P4, PT, R75.reuse, 0xa, PT ;  /* 0x0000000a4b00780c */ /* 0x040fe20003f86270 */
        /* <DEDUP_REMOVED lines=88> */
[----:B-1----:R-:W-:-:S02]  /*35440*/  VIADDMNMX R63, R61, R76, R63, PT ;  /* 0x0000004c3d3f7246 */ /* 0x002fc4000380013f */
        /* <DEDUP_REMOVED lines=40> */
.L_x_12589:
[----:B------:R-:W-:Y:S05]  /*356d0*/  BSYNC B2 ;  /* 0x0000000000027941 */ /* 0x000fea0003800000 */
.L_x_12588:
[----:B------:R-:W-:Y:S01]  /*356e0*/  LOP3.LUT R7, RZ, R7, RZ, 0x33, !PT ;  /* 0x00000007ff077212 */ /* 0x000fe200078e33ff */
[----:B------:R-:W-:Y:S06]  /*356f0*/  BRA `(.L_x_12590) ;  /* 0x0000000000187947 */ /* 0x000fec0003800000 */
.L_x_12587:
[----:B------:R-:W-:-:S13]  /*35700*/  ISETP.NE.AND P6, PT, R6, 0x1, PT ;  /* 0x000000010600780c */ /* 0x000fda0003fc5270 */
[----:B------:R-:W-:Y:S05]  /*35710*/  @!P6 BRA `(.L_x_12590) ;  /* 0x000000000010e947 */ /* 0x000fea0003800000 */
[----:B------:R-:W2:Y:S04]  /*35720*/  LD.E R2, desc[UR6][R4.64+0x1c] ;  /* 0x00001c0604027980 */ /* 0x000ea8000c101900 */
[----:B------:R-:W3:Y:S01]  /*35730*/  LD.E R10, desc[UR6][R4.64+0x20] ;  /* 0x00002006040a7980 */ /* 0x000ee2000c101900 */
[----:B--2---:R-:W-:-:S05]  /*35740*/  IMAD.HI.U32 R7, R7, R2, RZ ;  /* 0x0000000207077227 */ /* 0x004fca00078e00ff */
[----:B---3--:R-:W-:-:S07]  /*35750*/  SHF.R.U32.HI R7, RZ, R10, R7 ;  /* 0x0000000aff077219 */ /* 0x008fce0000011607 */
.L_x_12590:
[----:B------:R-:W-:Y:S05]  /*35760*/  BSYNC B1 ;  /* 0x0000000000017941 */ /* 0x000fea0003800000 */
.L_x_12586:
[----:B------:R-:W-:-:S05]  /*35770*/  IMAD R7, R6, R7, R65 ;  /* 0x0000000706077224 */ /* 0x000fca00078e0241 */
[----:B------:R-:W-:Y:S02]  /*35780*/  VIADDMNMX R63, R7, R6, R63, PT ;  /* 0x00000006073f7246 */ /* 0x000fe4000380013f */
[----:B------:R-:W-:-:S07]  /*35790*/  VIMNMX R58, R58, R7, !PT ;  /* 0x000000073a3a7248 */ /* 0x000fce0007fe0100 */
.L_x_12585:
[----:B------:R-:W-:Y:S05]  /*357a0*/  BSYNC B0 ;  /* 0x0000000000007941 */ /* 0x000fea0003800000 */
.L_x_12584:
        /* <DEDUP_REMOVED lines=68> */
[C---:B------:R-:W-:Y:S02]  /*35bf0*/  ISETP.GT.AND P0, PT, R58.reuse, RZ, !P6 ;  /* 0x000000ff3a00720c */ /* 0x040fe40007704270 */
[C---:B------:R-:W-:Y:S02]  /*35c00*/  ISETP.GT.AND P2, PT, R58.reuse, 0x49, !P2 ;  /* 0x000000493a00780c */ /* 0x040fe40005744270 */
[----:B------:R-:W-:Y:S02]  /*35c10*/  ISETP.LT.OR P0, PT, R63, 0x1, P0 ;  /* 0x000000013f00780c */ /* 0x000fe40000701670 */
[----:B------:R-:W-:Y:S02]  /*35c20*/  ISETP.GT.AND P3, PT, R58, 0x50, !P3 ;  /* 0x000000503a00780c */ /* 0x000fe40005f64270 */
[----:B------:R-:W-:-:S02]  /*35c30*/  FSEL R4, R3, -INF , !P0 ;  /* 0xff80000003047808 */ /* 0x000fc40004000000 */
[----:B------:R-:W2:Y:S01]  /*35c40*/  LDL.64 R2, [UR4+0x40] ;  /* 0x00004004ff027983 */ /* 0x000ea20008100a00 */
[----:B------:R-:W-:Y:S02]  /*35c50*/  ISETP.GT.AND P4, PT, R58, 0x51, !P4 ;  /* 0x000000513a00780c */ /* 0x000fe40006784270 */
[----:B------:R-:W-:Y:S02]  /*35c60*/  FMNMX.FTZ R6, R4, R9, !PT ;  /* 0x0000000904067209 */ /* 0x000fe40007810000 */
[----:B------:R-:W-:Y:S02]  /*35c70*/  ISETP.NE.AND P6, PT, R75, RZ, PT ;  /* 0x000000ff4b00720c */ /* 0x000fe40003fc5270 */
        /* <DEDUP_REMOVED lines=20> */
[----:B------:R-:W-:Y:S02]  /*35dc0*/  ISETP.LT.OR P3, PT, R63, 0x51, P3 ;  /* 0x000000513f00780c */ /* 0x000fe40001f61670 */
[----:B------:R-:W-:Y:S02]  /*35dd0*/  FSEL R42, R42, -INF , !P2 ;  /* 0xff8000002a2a7808 */ /* 0x000fe40005000000 */
[----:B------:R-:W-:Y:S02]  /*35de0*/  FMNMX.FTZ R5, R39, R6, !PT ;  /* 0x0000000627057209 */ /* 0x000fe40007810000 */
[----:B------:R-:W-:-:S02]  /*35df0*/  ISETP.GT.AND P5, PT, R58, 0x58, !P5 ;  /* 0x000000583a00780c */ /* 0x000fc40006fa4270 */
[----:B------:R-:W-:Y:S02]  /*35e00*/  ISETP.LT.OR P4, PT, R63, 0x52, P4 ;  /* 0x000000523f00780c */ /* 0x000fe40002781670 */
[----:B------:R-:W-:Y:S02]  /*35e10*/  FSEL R45, R45, -INF , !P3 ;  /* 0xff8000002d2d7808 */ /* 0x000fe40005800000 */
[----:B------:R-:W-:Y:S02]  /*35e20*/  FMNMX.FTZ R6, R42, R5, !PT ;  /* 0x000000052a067209 */ /* 0x000fe40007810000 */
[----:B------:R-:W-:Y:S02]  /*35e30*/  ISETP.GT.AND P0, PT, R58, 0x59, !P6 ;  /* 0x000000593a00780c */ /* 0x000fe40007704270 */
[----:B------:R-:W-:Y:S02]  /*35e40*/  ISETP.LT.OR P5, PT, R63, 0x59, P5 ;  /* 0x000000593f00780c */ /* 0x000fe40002fa1670 */
[----:B------:R-:W-:-:S02]  /*35e50*/  FSEL R46, R46, -INF , !P4 ;  /* 0xff8000002e2e7808 */ /* 0x000fc40006000000 */
[----:B------:R-:W-:Y:S02]  /*35e60*/  FMNMX.FTZ R5, R45, R6, !PT ;  /* 0x000000062d057209 */ /* 0x000fe40007810000 */
[----:B------:R-:W-:Y:S02]  /*35e70*/  ISETP.LT.OR P0, PT, R63, 0x5a, P0 ;  /* 0x0000005a3f00780c */ /* 0x000fe40000701670 */
[----:B------:R-:W-:Y:S02]  /*35e80*/  FSEL R54, R54, -INF , !P5 ;  /* 0xff80000036367808 */ /* 0x000fe40006800000 */
[----:B------:R-:W-:Y:S02]  /*35e90*/  FMNMX.FTZ R5, R46, R5, !PT ;  /* 0x000000052e057209 */ /* 0x000fe40007810000 */
[----:B------:R-:W-:Y:S02]  /*35ea0*/  FSEL R55, R55, -INF , !P0 ;  /* 0xff80000037377808 */ /* 0x000fe40004000000 */
        /* <DEDUP_REMOVED lines=38> */
[----:B------:R-:W2:Y:S04]  /*36110*/  LDL.64 R6, [UR4+0x40] ;  /* 0x00004004ff067983 */ /* 0x000ea80008100a00 */
[----:B--2---:R-:W2:Y:S04]  /*36120*/  LD.E R10, desc[UR6][R6.64+0x20] ;  /* 0x00002006060a7980 */ /* 0x004ea8000c101900 */
[----:B------:R-:W2:Y:S04]  /*36130*/  LD.E R65, desc[UR6][R6.64] ;  /* 0x0000000606417980 */ /* 0x000ea8000c101900 */
[----:B------:R-:W0:Y:S01]  /*36140*/  LD.E R67, desc[UR6][R6.64+0x4] ;  /* 0x0000040606437980 */ /* 0x000e22000c101900 */
[C---:B--2---:R-:W-:Y:S01]  /*36150*/  FMUL.FTZ R58, R65.reuse, R10 ;  /* 0x0000000a413a7220 */ /* 0x044fe20000410000 */
[----:B------:R-:W-:Y:S01]  /*36160*/  FSETP.NEU.FTZ.AND P0, PT, R65, -INF , PT ;  /* 0xff8000004100780b */ /* 0x000fe20003f1d000 */
[----:B0-----:R-:W-:-:S03]  /*36170*/  FMUL.FTZ R3, R10, R67 ;  /* 0x000000430a037220 */ /* 0x001fc60000410000 */
[----:B------:R-:W-:Y:S02]  /*36180*/  FSEL R65, R58, RZ, P0 ;  /* 0x000000ff3a417208 */ /* 0x000fe40000000000 */
[----:B------:R-:W-:-:S04]  /*36190*/  FSETP.NEU.FTZ.AND P0, PT, R67, -INF , PT ;  /* 0xff8000004300780b */ /* 0x000fc80003f1d000 */
[----:B------:R-:W-:Y:S01]  /*361a0*/  FSEL R3, R3, RZ, P0 ;  /* 0x000000ff03037208 */ /* 0x000fe20000000000 */
[-CC-:B------:R-:W-:Y:S01]  /*361b0*/  FFMA.FTZ R164, R59, R10.reuse, -R65.reuse ;  /* 0x0000000a3ba47223 */ /* 0x180fe20000010841 */
[-CC-:B------:R-:W-:Y:S01]  /*361c0*/  FFMA.FTZ R59, R72, R10.reuse, -R65.reuse ;  /* 0x0000000a483b7223 */ /* 0x180fe20000010841 */
[-C--:B------:R-:W-:Y:S02]  /*361d0*/  FFMA.FTZ R182, R0, R10.reuse, -R65 ;  /* 0x0000000a00b67223 */ /* 0x080fe40000010841 */
[-CC-:B------:R-:W-:Y:S01]  /*361e0*/  FFMA.FTZ R165, R4, R10.reuse, -R3.reuse ;  /* 0x0000000a04a57223 */ /* 0x180fe20000010803 */
[-C--:B------:R-:W-:Y:S01]  /*361f0*/  FFMA.FTZ R0, R9, R10.reuse, -R3 ;  /* 0x0000000a09007223 */ /* 0x080fe20000010803 */
[-C--:B------:R-:W-:Y:S01]  /*36200*/  FFMA.FTZ R166, R73, R10.reuse, -R65 ;  /* 0x0000000a49a67223 */ /* 0x080fe20000010841 */
[-C--:B------:R-:W-:Y:S01]  /*36210*/  FFMA.FTZ R167, R11, R10.reuse, -R3 ;  /* 0x0000000a0ba77223 */ /* 0x080fe20000010803 */
        /* <DEDUP_REMOVED lines=9> */
[----:B------:R-:W2:Y:S01]  /*362b0*/  MUFU.EX2 R166, R166 ;  /* 0x000000a600a67308 */ /* 0x000ea20000000800 */
[----:B------:R-:W-:-:S07]  /*362c0*/  FFMA.FTZ R14, R14, R10, -R3 ;  /* 0x0000000a0e0e7223 */ /* 0x000fce0000010803 */
[----:B------:R-:W3:Y:S01]  /*362d0*/  MUFU.EX2 R167, R167 ;  /* 0x000000a700a77308 */ /* 0x000ee20000000800 */
[-C--:B------:R-:W-:Y:S01]  /*362e0*/  FFMA.FTZ R158, R33, R10.reuse, -R65 ;  /* 0x0000000a219e7223 */ /* 0x080fe20000010841 */
[----:B------:R-:W-:-:S06]  /*362f0*/  FFMA.FTZ R159, R20, R10, -R3 ;  /* 0x0000000a149f7223 */ /* 0x000fcc0000010803 */
[----:B------:R-:W4:Y:S08]  /*36300*/  MUFU.EX2 R61, R61 ;  /* 0x0000003d003d7308 */ /* 0x000f300000000800 */
[----:B------:R-:W4:Y:S01]  /*36310*/  MUFU.EX2 R12, R12 ;  /* 0x0000000c000c7308 */ /* 0x000f220000000800 */
[----:B0-----:R-:W-:Y:S01]  /*36320*/  FADD.FTZ R5, R164, R59 ;  /* 0x0000003ba4057221 */ /* 0x001fe20000010000 */
[----:B-1----:R-:W-:-:S06]  /*36330*/  FADD.FTZ R2, R165, R0 ;  /* 0x00000000a5027221 */ /* 0x002fcc0000010000 */
[----:B------:R-:W0:Y:S01]  /*36340*/  MUFU.EX2 R156, R156 ;  /* 0x0000009c009c7308 */ /* 0x000e220000000800 */
[-C--:B------:R-:W-:Y:S01]  /*36350*/  FFMA.FTZ R33, R34, R10.reuse, -R65 ;  /* 0x0000000a22217223 */ /* 0x080fe20000010841 */
[----:B------:R-:W-:-:S06]  /*36360*/  FFMA.FTZ R20, R15, R10, -R3 ;  /* 0x0000000a0f147223 */ /* 0x000fcc0000010803 */
[----:B------:R-:W1:Y:S01]  /*36370*/  MUFU.EX2 R157, R157 ;  /* 0x0000009d009d7308 */ /* 0x000e620000000800 */
[----:B--2---:R-:W-:Y:S01]  /*36380*/  FADD.FTZ R4, R166, R5 ;  /* 0x00000005a6047221 */ /* 0x004fe20000010000 */
[----:B---3--:R-:W-:-:S06]  /*36390*/  FADD.FTZ R5, R167, R2 ;  /* 0x00000002a7057221 */ /* 0x008fcc0000010000 */
[----:B------:R-:W2:Y:S01]  /*363a0*/  MUFU.EX2 R31, R31 ;  /* 0x0000001f001f7308 */ /* 0x000ea20000000800 */
[-C--:B------:R-:W-:Y:S01]  /*363b0*/  FFMA.FTZ R168, R35, R10.reuse, -R65 ;  /* 0x0000000a23a87223 */ /* 0x080fe20000010841 */
[----:B------:R-:W-:-:S06]  /*363c0*/  FFMA.FTZ R169, R24, R10, -R3 ;  /* 0x0000000a18a97223 */ /* 0x000fcc0000010803 */
[----:B------:R-:W3:Y:S01]  /*363d0*/  MUFU.EX2 R14, R14 ;  /* 0x0000000e000e7308 */ /* 0x000ee20000000800 */
[----:B----4-:R-:W-:Y:S01]  /*363e0*/  FADD.FTZ R9, R61, R4 ;  /* 0x000000043d097221 */ /* 0x010fe20000010000 */
[----:B------:R-:W-:-:S06]  /*363f0*/  FADD.FTZ R2, R12, R5 ;  /* 0x000000050c027221 */ /* 0x000fcc0000010000 */
[----:B------:R-:W4:Y:S01]  /*36400*/  MUFU.EX2 R158, R158 ;  /* 0x0000009e009e7308 */ /* 0x000f220000000800 */
[-C--:B------:R-:W-:Y:S01]  /*36410*/  FFMA.FTZ R35, R36, R10.reuse, -R65 ;  /* 0x0000000a24237223 */ /* 0x080fe20000010841 */
[----:B------:R-:W-:-:S06]  /*36420*/  FFMA.FTZ R24, R21, R10, -R3 ;  /* 0x0000000a15187223 */ /* 0x000fcc0000010803 */
        /* <DEDUP_REMOVED lines=83> */
[----:B------:R-:W-:Y:S01]  /*36960*/  FFMA.FTZ R3, R55, R10, -R3 ;  /* 0x0000000a37037223 */ /* 0x000fe20000010803 */
[----:B----4-:R-:W-:Y:S01]  /*36970*/  FADD.FTZ R4, R178, R9 ;  /* 0x00000009b2047221 */ /* 0x010fe20000010000 */
[----:B------:R-:W-:-:S05]  /*36980*/  FADD.FTZ R5, R179, R2 ;  /* 0x00000002b3057221 */ /* 0x000fca0000010000 */
[----:B------:R-:W4:Y:S08]  /*36990*/  MUFU.EX2 R53, R53 ;  /* 0x0000003500357308 */ /* 0x000f300000000800 */
[----:B------:R-:W4:Y:S01]  /*369a0*/  MUFU.EX2 R46, R46 ;  /* 0x0000002e002e7308 */ /* 0x000f220000000800 */
[----:B0-----:R-:W-:Y:S01]  /*369b0*/  FADD.FTZ R9, R51, R4 ;  /* 0x0000000433097221 */ /* 0x001fe20000010000 */
[----:B-1----:R-:W-:-:S06]  /*369c0*/  FADD.FTZ R2, R42, R5 ;  /* 0x000000052a027221 */ /* 0x002fcc0000010000 */
[----:B------:R-:W0:Y:S08]  /*369d0*/  MUFU.EX2 R182, R182 ;  /* 0x000000b600b67308 */ /* 0x000e300000000800 */
[----:B------:R-:W1:Y:S01]  /*369e0*/  MUFU.EX2 R54, R54 ;  /* 0x0000003600367308 */ /* 0x000e620000000800 */
[----:B--2---:R-:W-:Y:S01]  /*369f0*/  FADD.FTZ R4, R180, R9 ;  /* 0x00000009b4047221 */ /* 0x004fe20000010000 */
[----:B---3--:R-:W-:-:S06]  /*36a00*/  FADD.FTZ R5, R45, R2 ;  /* 0x000000022d057221 */ /* 0x008fcc0000010000 */
[----:B------:R-:W2:Y:S08]  /*36a10*/  MUFU.EX2 R57, R57 ;  /* 0x0000003900397308 */ /* 0x000eb00000000800 */
[----:B------:R-:W3:Y:S01]  /*36a20*/  MUFU.EX2 R183, R3 ;  /* 0x0000000300b77308 */ /* 0x000ee20000000800 */
[----:B----4-:R-:W-:Y:S01]  /*36a30*/  FADD.FTZ R9, R53, R4 ;  /* 0x0000000435097221 */ /* 0x010fe20000010000 */
[----:B------:R-:W-:-:S03]  /*36a40*/  FADD.FTZ R5, R46, R5 ;  /* 0x000000052e057221 */ /* 0x000fc60000010000 */
[----:B0-----:R-:W-:Y:S01]  /*36a50*/  FADD.FTZ R2, R182, R9 ;  /* 0x00000009b6027221 */ /* 0x001fe20000010000 */
[----:B-1----:R-:W-:-:S03]  /*36a60*/  FADD.FTZ R4, R54, R5 ;  /* 0x0000000536047221 */ /* 0x002fc60000010000 */
[----:B--2---:R-:W-:Y:S01]  /*36a70*/  FADD.FTZ R9, R57, R2 ;  /* 0x0000000239097221 */ /* 0x004fe20000010000 */
[----:B---3--:R-:W-:-:S04]  /*36a80*/  FADD.FTZ R11, R183, R4 ;  /* 0x00000004b70b7221 */ /* 0x008fc80000010000 */
[----:B------:R0:W-:Y:S04]  /*36a90*/  ST.E desc[UR6][R6.64+0x10], R9 ;  /* 0x0000100906007985 */ /* 0x0001e8000c101906 */
[----:B------:R0:W-:Y:S04]  /*36aa0*/  ST.E desc[UR6][R6.64+0x14], R11 ;  /* 0x0000140b06007985 */ /* 0x0001e8000c101906 */
[----:B------:R-:W2:Y:S04]  /*36ab0*/  LDL.64 R2, [UR4+0x58] ;  /* 0x00005804ff027983 */ /* 0x000ea80008100a00 */
[----:B------:R-:W3:Y:S04]  /*36ac0*/  LDL.64 R4, [UR4] ;  /* 0x00000004ff047983 */ /* 0x000ee80008100a00 */
[----:B--2---:R-:W2:Y:S04]  /*36ad0*/  LD.E R15, desc[UR6][R2.64] ;  /* 0x00000006020f7980 */ /* 0x004ea8000c101900 */
[----:B---3--:R0:W5:Y:S04]  /*36ae0*/  LD.E R10, desc[UR6][R4.64] ;  /* 0x00000006040a7980 */ /* 0x008168000c101900 */
[----:B------:R0:W5:Y:S01]  /*36af0*/  LD.E R13, desc[UR6][R4.64+0x4] ;  /* 0x00000406040d7980 */ /* 0x000162000c101900 */
        /* <DEDUP_REMOVED lines=27> */
[----:B0-----:R-:W-:Y:S05]  /*36cb0*/  @!P0 BRA `(.L_x_12592) ;  /* 0x0000000000048947 */ /* 0x001fea0003800000 */
[----:B------:R-:W-:Y:S01]  /*36cc0*/  BPT.TRAP 0x1 ;  /* 0x000000040000795c */ /* 0x000fe20000300000 */
.L_x_12592:
[----:B------:R-:W-:Y:S05]  /*36cd0*/  BSYNC B0 ;  /* 0x0000000000007941 */ /* 0x000fea0003800000 */
.L_x_12591:
        /* <DEDUP_REMOVED lines=13> */
.L_x_12594:
[----:B------:R-:W-:Y:S05]  /*36db0*/  BSYNC B0 ;  /* 0x0000000000007941 */ /* 0x000fea0003800000 */
.L_x_12593:
        /* <DEDUP_REMOVED lines=8> */
.L_x_12596:
[----:B------:R-:W-:Y:S05]  /*36e40*/  BSYNC B0 ;  /* 0x0000000000007941 */ /* 0x000fea0003800000 */
.L_x_12595:
[----:B------:R-:W2:Y:S04]  /*36e50*/  LDL.64 R4, [UR4] ;  /* 0x00000004ff047983 */ /* 0x000ea80008100a00 */
[----:B0----5:R-:W3:Y:S04]  /*36e60*/  LDL.64 R6, [UR4+0x70] ;  /* 0x00007004ff067983 */ /* 0x021ee80008100a00 */
[----:B------:R-:W4:Y:S01]  /*36e70*/  LDL.64 R2, [UR4+0x50] ;  /* 0x00005004ff027983 */ /* 0x000f220008100a00 */
[----:B------:R-:W-:Y:S01]  /*36e80*/  LEA.HI R8, R8, 0x8, RZ, 0x19 ;  /* 0x0000000808087811 */ /* 0x000fe200078fc8ff */
[----:B------:R-:W-:Y:S05]  /*36e90*/  WARPSYNC.ALL ;  /* 0x0000000000007948 */ /* 0x000fea0003800000 */
[----:B------:R0:W-:Y:S06]  /*36ea0*/  BAR.SYNC.DEFER_BLOCKING R8, 0x100 ;  /* 0x000400080000751d */ /* 0x0001ec0000010000 */
[----:B--2---:R-:W2:Y:S04]  /*36eb0*/  LD.E R9, desc[UR6][R4.64] ;  /* 0x0000000604097980 */ /* 0x004ea8000c101900 */
[----:B----4-:R-:W4:Y:S04]  /*36ec0*/  LD.E R15, desc[UR6][R2.64] ;  /* 0x00000006020f7980 */ /* 0x010f28000c101900 */
[----:B---3--:R-:W2:Y:S04]  /*36ed0*/  LD.E.64 R4, desc[UR6][R6.64] ;  /* 0x0000000606047980 */ /* 0x008ea8000c101b00 */
[----:B------:R-:W3:Y:S04]  /*36ee0*/  LD.E R21, desc[UR6][R2.64+0x4] ;  /* 0x0000040602157980 */ /* 0x000ee8000c101900 */
[----:B------:R-:W3:Y:S04]  /*36ef0*/  LD.E R25, desc[UR6][R2.64+0x8] ;  /* 0x0000080602197980 */ /* 0x000ee8000c101900 */
[----:B------:R-:W3:Y:S04]  /*36f00*/  LD.E R27, desc[UR6][R2.64+0xc] ;  /* 0x00000c06021b7980 */ /* 0x000ee8000c101900 */
[----:B------:R-:W3:Y:S04]  /*36f10*/  LDL.64 R6, [UR4+0x60] ;  /* 0x00006004ff067983 */ /* 0x000ee80008100a00 */
[----:B------:R-:W3:Y:S04]  /*36f20*/  LD.E R0, desc[UR6][R2.64+0x10] ;  /* 0x0000100602007980 */ /* 0x000ee8000c101900 */
[----:B0-----:R-:W3:Y:S04]  /*36f30*/  LD.E R8, desc[UR6][R2.64+0x14] ;  /* 0x0000140602087980 */ /* 0x001ee8000c101900 */
        /* <DEDUP_REMOVED lines=67> */
[----:B----4-:R0:W-:Y:S01]  /*37370*/  ST.E desc[UR6][R2.64], R15 ;  /* 0x0000000f02007985 */ /* 0x0101e2000c101906 */
[----:B--2---:R-:W-:-:S03]  /*37380*/  IMAD R4, R9, 0xc00, R4 ;  /* 0x00000c0009047824 */ /* 0x004fc600078e0204 */
[----:B------:R-:W2:Y:S04]  /*37390*/  LD.E R87, desc[UR6][R2.64+0x138] ;  /* 0x0001380602577980 */ /* 0x000ea8000c101900 */
[----:B---3--:R1:W-:Y:S04]  /*373a0*/  ST.E desc[UR6][R2.64+0x4], R21 ;  /* 0x0000041502007985 */ /* 0x0083e8000c101906 */
[----:B------:R3:W-:Y:S04]  /*373b0*/  ST.E desc[UR6][R2.64+0x8], R25 ;  /* 0x0000081902007985 */ /* 0x0007e8000c101906 */
[----:B------:R4:W-:Y:S04]  /*373c0*/  ST.E desc[UR6][R2.64+0xc], R27 ;  /* 0x00000c1b02007985 */ /* 0x0009e8000c101906 */
[----:B------:R-:W2:Y:S04]  /*373d0*/  LD.E R9, desc[UR6][R2.64+0x18] ;  /* 0x0000180602097980 */ /* 0x000ea8000c101900 */
[----:B0-----:R-:W2:Y:S04]  /*373e0*/  LD.E R15, desc[UR6][R2.64+0x30] ;  /* 0x00003006020f7980 */ /* 0x001ea8000c101900 */
[----:B-1----:R-:W2:Y:S04]  /*373f0*/  LD.E R21, desc[UR6][R2.64+0x38] ;  /* 0x0000380602157980 */ /* 0x002ea8000c101900 */
        /* <DEDUP_REMOVED lines=76> */
[----:B------:R-:W-:Y:S04]  /*378c0*/  ST.E desc[UR6][R2.64+0x38], R21 ;  /* 0x0000381502007985 */ /* 0x000fe8000c101906 */
        /* <DEDUP_REMOVED lines=100> */
[----:B------:R-:W-:Y:S01]  /*37f10*/  ST.E desc[UR6][R6.64], RZ ;  /* 0x000000ff06007985 */ /* 0x000fe2000c101906 */
[----:B0-----:R-:W-:-:S06]  /*37f20*/  WARPGROUP.ARRIVE ;  /* 0x00000000000079c5 */ /* 0x001fcc0000000000 */
[----:B------:R-:W-:Y:S01]  /*37f30*/  HGMMA.64x256x16.F32 R24, R164, gdesc[UR8].tnspB, RZ, !UPT, gsb0 ;  /* 0x43e00008a4187df0 */ /* 0x000fe2000c0008ff */
[----:B------:R-:W-:Y:S02]  /*37f40*/  IMAD.MOV.U32 R0, RZ, RZ, 0x1 ;  /* 0x00000001ff007424 */ /* 0x000fe400078e00ff */
[----:B------:R-:W-:Y:S02]  /*37f50*/  WARPGROUP.DEPBAR.LE gsb0, 0x0 ;  /* 0x00008000000079c5 */ /* 0x000fe40000010000 */
        /* <DEDUP_REMOVED lines=128> */
[----:B------:R-:W-:Y:S04]  /*38760*/  ST.E desc[UR6][R6.64], R0 ;  /* 0x0000000006007985 */ /* 0x000fe8000c101906 */
[----:B0-----:R-:W4:Y:S04]  /*38770*/  LD.E R24, desc[UR6][R2.64] ;  /* 0x0000000602187980 */ /* 0x001f28000c101900 */
[----:B-1----:R-:W4:Y:S04]  /*38780*/  LD.E R25, desc[UR6][R2.64+0x4] ;  /* 0x0000040602197980 */ /* 0x002f28000c101900 */
[----:B--2---:R-:W2:Y:S04]  /*38790*/  LD.E R26, desc[UR6][R2.64+0x8] ;  /* 0x00000806021a7980 */ /* 0x004ea8000c101900 */
[----:B---3--:R-:W2:Y:S04]  /*387a0*/  LD.E R27, desc[UR6][R2.64+0xc] ;  /* 0x00000c06021b7980 */ /* 0x008ea8000c101900 */
        /* <DEDUP_REMOVED lines=124> */
[----:B------:R-:W-:Y:S01]  /*38f70*/  IMAD.MOV.U32 R9, RZ, RZ, R5 ;  /* 0x000000ffff097224 */ /* 0x000fe200078e0005 */
[----:B------:R-:W-:-:S04]  /*38f80*/  IADD3 R8, R4, 0x80, RZ ;  /* 0x0000008004087810 */ /* 0x000fc80007ffe0ff */
[----:B------:R-:W-:Y:S02]  /*38f90*/  R2UR UR10, R8 ;  /* 0x00000000080a72ca */ /* 0x000fe400000e0000 */
[----:B------:R-:W-:Y:S01]  /*38fa0*/  R2UR UR11, R9 ;  /* 0x00000000090b72ca */ /* 0x000fe200000e0000 */
[----:B--2---:R-:W-:-:S12]  /*38fb0*/  WARPGROUP.ARRIVE ;  /* 0x00000000000079c5 */ /* 0x004fd80000000000 */
[----:B------:R-:W-:Y:S03]  /*38fc0*/  HGMMA.64x256x16.F32 R24, R156, gdesc[UR8].tnspB, R24, gsb0 ;  /* 0x43e000089c187df0 */ /* 0x000fe60008000818 */
        /* <DEDUP_REMOVED lines=1052> */
[----:B------:R-:W-:Y:S01]  /*3d190*/  R2UR UR10, R4 ;  /* 0x00000000040a72ca */ /* 0x000fe200000e0000 */
[----:B--2---:R-:W-:-:S12]  /*3d1a0*/  WARPGROUP.ARRIVE ;  /* 0x00000000000079c5 */ /* 0x004fd80000000000 */
        /* <DEDUP_REMOVED lines=131> */
[----:B------:R-:W2:Y:S04]  /*3d9e0*/  LD.E R4, desc[UR6][R2.64] ;  /* 0x0000000602047980 */ /* 0x000ea8000c101900 */
[----:B------:R-:W3:Y:S04]  /*3d9f0*/  LD.E R5, desc[UR6][R2.64+0x4] ;  /* 0x0000040602057980 */ /* 0x000ee8000c101900 */
[----:B0-----:R-:W4:Y:S04]  /*3da00*/  LD.E R0, desc[UR6][R2.64+0x1fc] ;  /* 0x0001fc0602007980 */ /* 0x001f28000c101900 */
        /* <DEDUP_REMOVED lines=126> */
[----:B--2---:R-:W-:Y:S04]  /*3e1f0*/  ST.E desc[UR6][R2.64], R4 ;  /* 0x0000000402007985 */ /* 0x004fe8000c101906 */
[----:B---3--:R-:W-:Y:S04]  /*3e200*/  ST.E desc[UR6][R2.64+0x4], R5 ;  /* 0x0000040502007985 */ /* 0x008fe8000c101906 */
        /* <DEDUP_REMOVED lines=125> */
[----:B0-----:R-:W2:Y:S04]  /*3e9e0*/  LDL.64 R6, [UR4+0x58] ;  /* 0x00005804ff067983 */ /* 0x001ea80008100a00 */
[----:B------:R-:W3:Y:S04]  /*3e9f0*/  LDL.64 R4, [UR4] ;  /* 0x00000004ff047983 */ /* 0x000ee80008100a00 */
[----:B--2---:R-:W2:Y:S04]  /*3ea00*/  LD.E R0, desc[UR6][R6.64] ;  /* 0x0000000606007980 */ /* 0x004ea8000c101900 */
[----:B---3--:R1:W5:Y:S01]  /*3ea10*/  LD.E R4, desc[UR6][R4.64] ;  /* 0x0000000604047980 */ /* 0x008362000c101900 */
[----:B------:R-:W-:Y:S01]  /*3ea20*/  BSSY B0, `(.L_x_12598) ;  /* 0x0000005000007945 */ /* 0x000fe20003800000 */
[----:B--2---:R-:W-:-:S04]  /*3ea30*/  LOP3.LUT R0, R0, 0x1, RZ, 0xfc, !PT ;  /* 0x0000000100007812 */ /* 0x004fc800078efcff */
[----:B------:R-:W-:-:S13]  /*3ea40*/  ISETP.NE.AND P0, PT, R0, 0x3, PT ;  /* 0x000000030000780c */ /* 0x000fda0003f05270 */
[----:B-1----:R-:W-:Y:S05]  /*3ea50*/  @!P0 BRA `(.L_x_12599) ;  /* 0x0000000000048947 */ /* 0x002fea0003800000 */
[----:B------:R-:W-:Y:S01]  /*3ea60*/  BPT.TRAP 0x1 ;  /* 0x000000040000795c */ /* 0x000fe20000300000 */
.L_x_12599:
[----:B------:R-:W-:Y:S05]  /*3ea70*/  BSYNC B0 ;  /* 0x0000000000007941 */ /* 0x000fea0003800000 */
.L_x_12598:
        /* <DEDUP_REMOVED lines=9> */
[----:B0-----:R-:W-:Y:S05]  /*3eb10*/  RET.REL.NODEC R2 `(_ZN7cutlass13device_kernelIN5flash11enable_sm90INS1_16FlashAttnFwdSm90INS1_25CollectiveMainloopFwdSm90ILi2EN4cute5tupleIJNS5_1CILi1EEES8_S8_EEENS6_IJNS7_ILi128EEENS7_ILi96EEENS7_ILi64EEEEEELi256ENS_6half_tEfNS_4arch4Sm90ELb0ELb1ELb1ELb1ELb1ELb1ELb0ELb1ELb0ELb1ELb1ELb0EEENS1_21CollectiveEpilogueFwdINS6_IJSA_NS7_ILi256EEESB_EEES9_SE_SG_Li256ELb1ELb1ELb1ELb0EEENS1_36VarlenDynamicPersistentTileSchedulerILi128ELi96ELi256ELi128ELb1ELb1ELb1ELb1ELb0ELb1EEEEEEEEEvNT_6ParamsE) ;  /* 0xfffffc1402387950 */ /* 0x001fea0003c3ffff */
.L_x_12574:
[----:B0-----:R0:W1:Y:S02]  /*3eb20*/  SYNCS.PHASECHK.TRANS64.TRYWAIT P0, [R8+URZ], R9 ;  /* 0x00000009080075a7 */ /* 0x001064000800017f */
[----:B-1----:R-:W-:Y:S05]  /*3eb30*/  @!P0 NANOSLEEP.SYNCS 0x989680 ;  /* 0x009896800000895d */ /* 0x002fea0003900000 */
[----:B------:R-:W1:Y:S02]  /*3eb40*/  @!P0 SYNCS.PHASECHK.TRANS64 P0, [R8+URZ], R9 ;  /* 0x00000009080085a7 */ /* 0x000e64000800007f */
[----:B-1----:R-:W-:Y:S05]  /*3eb50*/  @!P0 BRA `(.L_x_12574) ;  /* 0xfffffffc00f08947 */ /* 0x002fea000383ffff */
[----:B------:R-:W-:Y:S05]  /*3eb60*/  BRA `(.L_x_12573) ;  /* 0xffffff5000b87947 */ /* 0x000fea000383ffff */
.L_x_12597:
[----:B0-----:R0:W1:Y:S02]  /*3eb70*/  SYNCS.PHASECHK.TRANS64.TRYWAIT P0, [R0+URZ], R7 ;  /* 0x00000007000075a7 */ /* 0x001064000800017f */
[----:B-1----:R-:W-:Y:S05]  /*3eb80*/  @!P0 NANOSLEEP.SYNCS 0x989680 ;  /* 0x009896800000895d */ /* 0x002fea0003900000 */
[----:B------:R-:W1:Y:S02]  /*3eb90*/  @!P0 SYNCS.PHASECHK.TRANS64 P0, [R0+URZ], R7 ;  /* 0x00000007000085a7 */ /* 0x000e64000800007f */
[----:B-1----:R-:W-:Y:S05]  /*3eba0*/  @!P0 BRA `(.L_x_12597) ;  /* 0xfffffffc00f08947 */ /* 0x002fea000383ffff */
[----:B------:R-:W-:Y:S05]  /*3ebb0*/  BRA `(.L_x_12596) ;  /* 0xffffff8000a07947 */ /* 0x000fea000383ffff */
.L_x_12600:
        /* <DEDUP_REMOVED lines=12> */
.L_x_15774:


//--------------------- .text._ZN7cutlass13device_kernelIN5flash11enable_sm90INS1_16FlashAttnFwdSm90INS1_25CollectiveMainloopFwdSm90ILi2EN4cute5tupleIJNS5_1CILi1EEES8_S8_EEENS6_IJNS7_ILi128EEENS7_ILi96EEENS7_ILi64EEEEEELi256ENS_6half_tEfNS_4arch4Sm90ELb0ELb1ELb1ELb1ELb1ELb0ELb1ELb1ELb0ELb1ELb1ELb0EEENS1_21CollectiveEpilogueFwdINS6_IJSA_NS7_ILi256EEESB_EEES9_SE_SG_Li256ELb1ELb1ELb1ELb0EEENS1_36VarlenDynamicPersistentTileSchedulerILi128ELi96ELi256ELi128ELb1ELb1ELb1ELb1ELb0ELb1EEEEEEEEEvNT_6ParamsE --------------------------
	.section	.text._ZN7cutlass13device_kernelIN5flash11enable_sm90INS1_16FlashAttnFwdSm90INS1_25CollectiveMainloopFwdSm90ILi2EN4cute5tupleIJNS5_1CILi1EEES8_S8_EEENS6_IJNS7_ILi128EEENS7_ILi96EEENS7_ILi64EEEEEELi256ENS_6half_tEfNS_4arch4Sm90ELb0ELb1ELb1ELb1ELb1ELb0ELb1ELb1ELb0ELb1ELb1ELb0EEENS1_21CollectiveEpilogueFwdINS6_IJSA_NS7_ILi256EEESB_EEES9_SE_SG_Li256ELb1ELb1ELb1ELb0EEENS1_36VarlenDynamicPersistentTileSchedulerILi128ELi96ELi256ELi128ELb1ELb1ELb1ELb1ELb0ELb1EEEEEEEEEvNT_6ParamsE,"ax",@progbits
	.align	128
.text._ZN7cutlass13device_kernelIN5flash11enable_sm90INS1_16FlashAttnFwdSm90INS1_25CollectiveMainloopFwdSm90ILi2EN4cute5tupleIJNS5_1CILi1EEES8_S8_EEENS6_IJNS7_ILi128EEENS7_ILi96EEENS7_ILi64EEEEEELi256ENS_6half_tEfNS_4arch4Sm90ELb0ELb1ELb1ELb1ELb1ELb0ELb1ELb1ELb0ELb1ELb1ELb0EEENS1_21CollectiveEpilogueFwdINS6_IJSA_NS7_ILi256EEESB_EEES9_SE_SG_Li256ELb1ELb1ELb1ELb0EEENS1_36VarlenDynamicPersistentTileSchedulerILi128ELi96ELi256ELi128ELb1ELb1ELb1ELb1ELb0ELb1EEEEEEEEEvNT_6ParamsE:
        .type           _ZN7cutlass13device_kernelIN5flash11enable_sm90INS1_16FlashAttnFwdSm90INS1_25CollectiveMainloopFwdSm90ILi2EN4cute5tupleIJNS5_1CILi1EEES8_S8_EEENS6_IJNS7_ILi128EEENS7_ILi96EEENS7_ILi64EEEEEELi256ENS_6half_tEfNS_4arch4Sm90ELb0ELb1ELb1ELb1ELb1ELb0ELb1ELb1ELb0ELb1ELb1ELb0EEENS1_21CollectiveEpilogueFwdINS6_IJSA_NS7_ILi256EEESB_EEES9_SE_SG_Li256ELb1ELb1ELb1ELb0EEENS1_36VarlenDynamicPersistentTileSchedulerILi128ELi96ELi256ELi128ELb1ELb1ELb1ELb1ELb0ELb1EEEEEEEEEvNT_6ParamsE,@function
        .size           _ZN7cutlass13device_kernelIN5flash11enable_sm90INS1_16FlashAttnFwdSm90INS1_25CollectiveMainloopFwdSm90ILi2EN4cute5tupleIJNS5_1CILi1EEES8_S8_EEENS6_IJNS7_ILi128EEENS7_ILi96EEENS7_ILi64EEEEEELi256ENS_6half_tEfNS_4arch4Sm90ELb0ELb1ELb1ELb1ELb1ELb0ELb1ELb1ELb0ELb1ELb1ELb0EEENS1_21CollectiveEpilogueFwdINS6_IJSA_NS7_ILi256EEESB_EEES9_SE_SG_Li256ELb1ELb1ELb1ELb0EEENS1_36VarlenDynamicPersistentTileSchedulerILi128ELi96ELi256ELi128ELb1ELb1ELb1ELb1ELb0ELb1EEEEEEEEEvNT_6ParamsE,(.L_x_15776 - _ZN7cutlass13device_kernelIN5flash11enable_sm90INS1_16FlashAttnFwdSm90INS1_25CollectiveMainloopFwdSm90ILi2EN4cute5tupleIJNS5_1CILi1EEES8_S8_EEENS6_IJNS7_ILi128EEENS7_ILi96EEENS7_ILi64EEEEEELi256ENS_6half_tEfNS_4arch4Sm90ELb0ELb1ELb1ELb1ELb1ELb0ELb1ELb1ELb0ELb1ELb1ELb0EEENS1_21CollectiveEpilogueFwdINS6_IJSA_NS7_ILi256EEESB_EEES9_SE_SG_Li256ELb1ELb1ELb1ELb0EEENS1_36VarlenDynamicPersistentTileSchedulerILi128ELi96ELi256ELi128ELb1ELb1ELb1ELb1ELb0ELb1EEEEEEEEEvNT_6ParamsE)
        .other          _ZN7cutlass13device_kernelIN5flash11enable_sm90INS1_16FlashAttnFwdSm90INS1_25CollectiveMainloopFwdSm90ILi2EN4cute5tupleIJNS5_1CILi1EEES8_S8_EEENS6_IJNS7_ILi128EEENS7_ILi96EEENS7_ILi64EEEEEELi256ENS_6half_tEfNS_4arch4Sm90ELb0ELb1ELb1ELb1ELb1ELb0ELb1ELb1ELb0ELb1ELb1ELb0EEENS1_21CollectiveEpilogueFwdINS6_IJSA_NS7_ILi256EEESB_EEES9_SE_SG_Li256ELb1ELb1ELb1ELb0EEENS1_36VarlenDynamicPersistentTileSchedulerILi128ELi96ELi256ELi128ELb1ELb1ELb1ELb1ELb0ELb1EEEEEEEEEvNT_6ParamsE,@"STO_CUDA_ENTRY STV_DEFAULT"
_ZN7cutlass13device_kernelIN5flash11enable_sm90INS1_16FlashAttnFwdSm90INS1_25CollectiveMainloopFwdSm90ILi2EN4cute5tupleIJNS5_1CILi1EEES8_S8_EEENS6_IJNS7_ILi128EEENS7_ILi96EEENS7_ILi64EEEEEELi256ENS_6half_tEfNS_4arch4Sm90ELb0ELb1ELb1ELb1ELb1ELb0ELb1ELb1ELb0ELb1ELb1ELb0EEENS1_21CollectiveEpilogueFwdINS6_IJSA_NS7_ILi256EEESB_EEES9_SE_SG_Li256ELb1ELb1ELb1ELb0EEENS1_36VarlenDynamicPersistentTileSchedulerILi128ELi96ELi256ELi128ELb1ELb1ELb1ELb1ELb0ELb1EEEEEEEEEvNT_6ParamsE:
        /* <DEDUP_REMOVED lines=47> */
.L_x_12601:
        /* <DEDUP_REMOVED lines=22> */
.L_x_12602:
        /* <DEDUP_REMOVED lines=18> */
.L_x_12603:
        /* <DEDUP_REMOVED lines=22> */
.L_x_12604:
        /* <DEDUP_REMOVED lines=23> */
.L_x_12605:
[----:B------:R-:W-:Y:S01]  /*0840*/  UISETP.NE.AND UP0, UPT, UR9, URZ, UPT ;  /* 0x0000003f0900728c */ /* 0x000fe2000bf05270 */
[----:B------:R-:W-:Y:S01]  /*0850*/  NOP ;  /* 0x0000000000007918 */ /* 0x000fe20000000000 */
[----:B0-----:R-:W-:Y:S01]  /*0860*/  UMOV UR4, 0x1 ;  /* 0x0000000100047882 */ /* 0x001fe20000000000 */
[----:B------:R-:W-:Y:S01]  /*0870*/  ULDC UR5, c[0x0][0x20] ;  /* 0x0000080000057ab9 */ /* 0x000fe20000000800 */
[----:B------:R-:W-:Y:S01]  /*0880*/  USEL UR4, UR4, 0x2, !UP0 ;  /* 0x0000000204047887 */ /* 0x000fe2000c000000 */
[----:B-1234-:R-:W-:Y:S01]  /*0890*/  BAR.SYNC.DEFER_BLOCKING 0x0 ;  /* 0x0000000000007b1d */ /* 0x01efe20000010000 */
[----:B------:R-:W-:Y:S02]  /*08a0*/  PLOP3.LUT P1, PT, PT, PT, UP0, 0x80, 0x0 ;  /* 0x000000000000781c */ /* 0x000fe40003f2f008 */
[----:B------:R-:W-:Y:S02]  /*08b0*/  IADD3 R16, P0, R1, UR5, RZ ;  /* 0x0000000501107c10 */ /* 0x000fe4000ff1e0ff */
[----:B------:R-:W-:Y:S01]  /*08c0*/  IMAD.U32 R2, RZ, RZ, UR4 ;  /* 0x00000004ff027e24 */ /* 0x000fe2000f8e00ff */
[----:B------:R-:W-:Y:S01]  /*08d0*/  ULDC UR6, c[0x0][0x24] ;  /* 0x0000090000067ab9 */ /* 0x000fe20000000800 */
[----:B------:R-:W-:Y:S01]  /*08e0*/  ULDC.64 UR36, c[0x0][0x208] ;  /* 0x0000820000247ab9 */ /* 0x000fe20000000a00 */
[----:B------:R-:W-:-:S02]  /*08f0*/  IMAD.X R17, RZ, RZ, UR6, P0 ;  /* 0x00000006ff117e24 */ /* 0x000fc400080e06ff */
[----:B------:R0:W-:Y:S04]  /*0900*/  STL [R1+0x4c8], R2 ;  /* 0x0004c80201007387 */ /* 0x0001e80000100800 */
[----:B------:R-:W-:Y:S05]  /*0910*/  @!P1 BRA `(.L_x_12606) ;  /* 0x0000024800849947 */ /* 0x000fea0003800000 */
.L_x_12607:
        /* <DEDUP_REMOVED lines=12> */
[----:B------:R-:W-:Y:S04]  /*09e0*/  STL [R1+0x200], RZ ;  /* 0x000200ff01007387 */ /* 0x000fe80000100800 */
[----:B------:R-:W-:Y:S01]  /*09f0*/  STL [R1+0x204], RZ ;  /* 0x000204ff01007387 */ /* 0x000fe20000100800 */
[----:B-1----:R-:W-:-:S04]  /*0a00*/  SHF.R.U32.HI R0, RZ, 0x7, R0 ;  /* 0x00000007ff007819 */ /* 0x002fc80000011600 */
[----:B------:R-:W-:Y:S02]  /*0a10*/  ISETP.NE.AND P0, PT, R0, 0x1, PT ;  /* 0x000000010000780c */ /* 0x000fe40003f05270 */
[----:B------:R-:W-:-:S04]  /*0a20*/  MOV R0, 0x400 ;  /* 0x0000040000007802 */ /* 0x000fc80000000f00 */
[----:B0-----:R-:W-:-:S07]  /*0a30*/  LEA R0, R7, R0, 0x18 ;  /* 0x0000000007007211 */ /* 0x001fce00078ec0ff */
[----:B------:R-:W-:Y:S08]  /*0a40*/  @!P0 BAR.ARV 0x9, 0x100 ;  /* 0x0244000000008b1d */ /* 0x000ff00000002000 */
[----:B------:R-:W-:Y:S06]  /*0a50*/  BAR.SYNC.DEFER_BLOCKING 0x5, 0x180 ;  /* 0x0146000000007b1d */ /* 0x000fec0000010000 */
[----:B------:R0:W1:Y:S02]  /*0a60*/  LDS.128 R12, [R0+0x324d0] ;  /* 0x0324d000000c7984 */ /* 0x0000640000000c00 */
[----:B------:R-:W-:Y:S06]  /*0a70*/  BAR.ARV 0x4, 0x180 ;  /* 0x0106000000007b1d */ /* 0x000fec0000002000 */
[----:B0-----:R-:W-:-:S05]  /*0a80*/  IADD3 R0, P2, R16, 0x204, RZ ;  /* 0x0000020410007810 */ /* 0x001fca0007f5e0ff */
[----:B------:R0:W-:Y:S02]  /*0a90*/  STL [R1+0x4c0], R0 ;  /* 0x0004c00001007387 */ /* 0x0001e40000100800 */
[----:B0-----:R-:W-:-:S05]  /*0aa0*/  IMAD.X R0, RZ, RZ, R17, P2 ;  /* 0x000000ffff007224 */ /* 0x001fca00010e0611 */
[----:B------:R0:W-:Y:S01]  /*0ab0*/  STL [R1+0x4bc], R0 ;  /* 0x0004bc0001007387 */ /* 0x0001e20000100800 */
[----:B-1----:R-:W-:-:S13]  /*0ac0*/  ISETP.GE.AND P0, PT, R15, UR4, PT ;  /* 0x000000040f007c0c */ /* 0x002fda000bf06270 */
[----:B0-----:R-:W-:Y:S05]  /*0ad0*/  @P0 EXIT ;  /* 0x000000000000094d */ /* 0x001fea0003800000 */
[----:B------:R-:W0:Y:S01]  /*0ae0*/  S2R R2, SR_TID.X ;  /* 0x0000000000027919 */ /* 0x000e220000002100 */
[----:B------:R-:W-:Y:S02]  /*0af0*/  R2UR UR5, R13 ;  /* 0x000000000d0572ca */ /* 0x000fe400000e0000 */
[----:B------:R-:W-:Y:S02]  /*0b00*/  R2UR UR6, R14 ;  /* 0x000000000e0672ca */ /* 0x000fe400000e0000 */
[----:B------:R-:W-:Y:S01]  /*0b10*/  R2UR UR7, R15 ;  /* 0x000000000f0772ca */ /* 0x000fe200000e0000 */
[----:B0-----:R-:W-:-:S05]  /*0b20*/  VIADD R217, R2, 0xffffff80 ;  /* 0xffffff8002d97836 */ /* 0x001fca0000000000 */
[----:B------:R-:W-:-:S04]  /*0b30*/  SHF.R.S32.HI R0, RZ, 0x1f, R217 ;  /* 0x0000001fff007819 */ /* 0x000fc800000114d9 */
[CC--:B------:R-:W-:Y:S02]  /*0b40*/  LEA.HI R2, R0.reuse, R217.reuse, RZ, 0x7 ;  /* 0x000000d900027211 */ /* 0x0c0fe400078f38ff */
[-C--:B------:R-:W-:Y:S02]  /*0b50*/  LEA.HI R5, R0, R217.reuse, RZ, 0x4 ;  /* 0x000000d900057211 */ /* 0x080fe400078f20ff */
[----:B------:R-:W-:Y:S02]  /*0b60*/  LOP3.LUT R4, R2, 0xffffff80, RZ, 0xc0, !PT ;  /* 0xffffff8002047812 */ /* 0x000fe400078ec0ff */
[----:B------:R-:W-:Y:S02]  /*0b70*/  SHF.R.S32.HI R10, RZ, 0x4, R5 ;  /* 0x00000004ff0a7819 */ /* 0x000fe40000011405 */
[----:B------:R-:W-:Y:S01]  /*0b80*/  LOP3.LUT R8, R5, 0x3fffff0, RZ, 0xc0, !PT ;  /* 0x03fffff005087812 */ /* 0x000fe200078ec0ff */
[----:B------:R-:W-:Y:S01]  /*0b90*/  IMAD.IADD R12, R217, 0x1, -R4 ;  /* 0x00000001d90c7824 */ /* 0x000fe200078e0a04 */
[----:B------:R-:W-:-:S02]  /*0ba0*/  LEA.HI R4, R0, R217, RZ, 0x5 ;  /* 0x000000d900047211 */ /* 0x000fc400078f28ff */
[----:B------:R-:W-:Y:S01]  /*0bb0*/  LEA.HI R9, R5, R10, RZ, 0x1 ;  /* 0x0000000a05097211 */ /* 0x000fe200078f08ff */
[----:B------:R-:W-:Y:S01]  /*0bc0*/  IMAD.IADD R8, R217, 0x1, -R8 ;  /* 0x00000001d9087824 */ /* 0x000fe200078e0a08 */
[----:B------:R-:W-:Y:S01]  /*0bd0*/  SHF.R.S32.HI R3, RZ, 0x1f, R12 ;  /* 0x0000001fff037819 */ /* 0x000fe2000001140c */
[----:B------:R-:W-:Y:S01]  /*0be0*/  IMAD.SHL.U32 R6, R4, 0x20, RZ ;  /* 0x0000002004067824 */ /* 0x000fe200078e00ff */
[----:B------:R-:W-:Y:S01]  /*0bf0*/  LOP3.LUT R9, R9, 0x1ffffffe, RZ, 0xc0, !PT ;  /* 0x1ffffffe09097812 */ /* 0x000fe200078ec0ff */
[----:B------:R-:W-:Y:S01]  /*0c00*/  STL [R1+0x4b8], R12 ;  /* 0x0004b80c01007387 */ /* 0x000fe20000100800 */
[----:B------:R-:W-:Y:S02]  /*0c10*/  LEA.HI R4, R3, R12, RZ, 0x2 ;  /* 0x0000000c03047211 */ /* 0x000fe400078f10ff */
[----:B------:R-:W-:Y:S01]  /*0c20*/  LOP3.LUT R11, R6, 0xfffffc00, RZ, 0xc0, !PT ;  /* 0xfffffc00060b7812 */ /* 0x000fe200078ec0ff */
[----:B------:R-:W-:Y:S01]  /*0c30*/  IMAD.IADD R9, R10, 0x1, -R9 ;  /* 0x000000010a097824 */ /* 0x000fe200078e0a09 */
[----:B------:R-:W-:-:S02]  /*0c40*/  SHF.R.S32.HI R5, RZ, 0x2, R4 ;  /* 0x00000002ff057819 */ /* 0x000fc40000011404 */
[----:B------:R-:W-:Y:S01]  /*0c50*/  SHF.R.S32.HI R6, RZ, 0x1f, R4 ;  /* 0x0000001fff067819 */ /* 0x000fe20000011404 */
[----:B------:R-:W-:Y:S01]  /*0c60*/  IMAD R8, R8, 0x40, R11 ;  /* 0x0000004008087824 */ /* 0x000fe200078e020b */
[----:B------:R-:W-:Y:S02]  /*0c70*/  LOP3.LUT R4, R4, 0x7ffffffc, RZ, 0xc0, !PT ;  /* 0x7ffffffc04047812 */ /* 0x000fe400078ec0ff */
[----:B------:R-:W-:Y:S01]  /*0c80*/  LEA.HI R11, R0, R217, RZ, 0x2 ;  /* 0x000000d9000b7211 */ /* 0x000fe200078f10ff */
[----:B------:R-:W-:Y:S01]  /*0c90*/  IMAD R8, R9, 0x8, R8 ;  /* 0x0000000809087824 */ /* 0x000fe200078e0208 */
[----:B------:R-:W-:Y:S01]  /*0ca0*/  LEA.HI R6, R6, R5, RZ, 0x3 ;  /* 0x0000000506067211 */ /* 0x000fe200078f18ff */
[----:B------:R-:W-:Y:S01]  /*0cb0*/  IMAD.IADD R4, R12, 0x1, -R4 ;  /* 0x000000010c047824 */ /* 0x000fe200078e0a04 */
[----:B------:R-:W-:Y:S02]  /*0cc0*/  LOP3.LUT R10, R11, 0xfffffffc, RZ, 0xc0, !PT ;  /* 0xfffffffc0b0a7812 */ /* 0x000fe400078ec0ff */
[----:B------:R-:W-:Y:S01]  /*0cd0*/  SHF.R.S32.HI R11, RZ, 0x7, R2 ;  /* 0x00000007ff0b7819 */ /* 0x000fe20000011402 */
[----:B------:R-:W-:Y:S01]  /*0ce0*/  IMAD.SHL.U32 R179, R4, 0x2, RZ ;  /* 0x0000000204b37824 */ /* 0x000fe200078e00ff */
[----:B------:R-:W-:Y:S01]  /*0cf0*/  LOP3.LUT R6, R6, 0xfffffff8, RZ, 0xc0, !PT ;  /* 0xfffffff806067812 */ /* 0x000fe200078ec0ff */
[----:B------:R0:W-:Y:S01]  /*0d00*/  STL [R1+0x4d0], R8 ;  /* 0x0004d00801007387 */ /* 0x0001e20000100800 */
[----:B------:R-:W-:Y:S01]  /*0d10*/  LEA.HI R3, R3, R12, RZ, 0x5 ;  /* 0x0000000c03037211 */ /* 0x000fe200078f28ff */
[----:B------:R-:W-:Y:S01]  /*0d20*/  VIADD R210, R179, 0x18 ;  /* 0x00000018b3d27836 */ /* 0x000fe20000000000 */
[----:B------:R-:W-:Y:S01]  /*0d30*/  LEA.HI R2, R2, R11, RZ, 0x1 ;  /* 0x0000000b02027211 */ /* 0x000fe200078f08ff */
[----:B------:R-:W-:Y:S01]  /*0d40*/  IMAD.IADD R6, R5, 0x1, -R6 ;  /* 0x0000000105067824 */ /* 0x000fe200078e0a06 */
[----:B------:R-:W-:Y:S01]  /*0d50*/  LEA.HI R0, R0, R217, RZ, 0x3 ;  /* 0x000000d900007211 */ /* 0x000fe200078f18ff */
[C---:B------:R-:W-:Y:S01]  /*0d60*/  VIADD R212, R179.reuse, 0x8 ;  /* 0x00000008b3d47836 */ /* 0x040fe20000000000 */
[----:B------:R-:W-:Y:S01]  /*0d70*/  SHF.R.S32.HI R3, RZ, 0x5, R3 ;  /* 0x00000005ff037819 */ /* 0x000fe20000011403 */
[C---:B------:R-:W-:Y:S01]  /*0d80*/  VIADD R211, R179.reuse, 0x10 ;  /* 0x00000010b3d37836 */ /* 0x040fe20000000000 */
[----:B------:R-:W-:Y:S01]  /*0d90*/  LOP3.LUT R2, R2, 0x3fffffe, RZ, 0xc0, !PT ;  /* 0x03fffffe02027812 */ /* 0x000fe200078ec0ff */
[----:B------:R-:W-:Y:S01]  /*0da0*/  VIADD R207, R179, 0x30 ;  /* 0x00000030b3cf7836 */ /* 0x000fe20000000000 */
[----:B0-----:R-:W-:Y:S01]  /*0db0*/  LOP3.LUT R8, R0, 0xfffffff8, RZ, 0xc0, !PT ;  /* 0xfffffff800087812 */ /* 0x001fe200078ec0ff */
[----:B------:R-:W-:Y:S01]  /*0dc0*/  IMAD R3, R3, 0x10, R6 ;  /* 0x0000001003037824 */ /* 0x000fe200078e0206 */
[----:B------:R-:W-:Y:S01]  /*0dd0*/  SHF.R.S32.HI R215, RZ, 0x3, R0 ;  /* 0x00000003ffd77819 */ /* 0x000fe20000011400 */
[----:B------:R-:W-:Y:S01]  /*0de0*/  IMAD.IADD R2, R11, 0x1, -R2 ;  /* 0x000000010b027824 */ /* 0x000fe200078e0a02 */
[----:B------:R-:W-:Y:S01]  /*0df0*/  SHF.R.S32.HI R0, RZ, 0x1f, R210 ;  /* 0x0000001fff007819 */ /* 0x000fe200000114d2 */
[C---:B------:R-:W-:Y:S01]  /*0e00*/  VIADD R209, R179.reuse, 0x20 ;  /* 0x00000020b3d17836 */ /* 0x040fe20000000000 */
[----:B------:R-:W-:Y:S01]  /*0e10*/  STL [R1+0x4c4], R11 ;  /* 0x0004c40b01007387 */ /* 0x000fe20000100800 */
[----:B------:R-:W-:Y:S01]  /*0e20*/  IMAD R178, R2, 0x40, R3 ;  /* 0x0000004002b27824 */ /* 0x000fe200078e0203 */
[----:B------:R-:W-:Y:S01]  /*0e30*/  SHF.R.S32.HI R3, RZ, 0x1f, R212 ;  /* 0x0000001fff037819 */ /* 0x000fe200000114d4 */
[C---:B------:R-:W-:Y:S01]  /*0e40*/  VIADD R208, R179.reuse, 0x28 ;  /* 0x00000028b3d07836 */ /* 0x040fe20000000000 */
[----:B------:R0:W-:Y:S01]  /*0e50*/  STL [R1+0x4a4], R0 ;  /* 0x0004a40001007387 */ /* 0x0001e20000100800 */
[----:B------:R-:W-:Y:S01]  /*0e60*/  SHF.R.S32.HI R2, RZ, 0x1f, R211 ;  /* 0x0000001fff027819 */ /* 0x000fe200000114d3 */
[----:B------:R-:W-:-:S02]  /*0e70*/  VIADD R204, R179, 0x48 ;  /* 0x00000048b3cc7836 */ /* 0x000fc40000000000 */
[----:B------:R1:W-:Y:S01]  /*0e80*/  STL [R1+0x4ac], R3 ;  /* 0x0004ac0301007387 */ /* 0x0003e20000100800 */
[C---:B------:R-:W-:Y:S02]  /*0e90*/  VIADD R206, R179.reuse, 0x38 ;  /* 0x00000038b3ce7836 */ /* 0x040fe40000000000 */
[C---:B------:R-:W-:Y:S01]  /*0ea0*/  VIADD R205, R179.reuse, 0x40 ;  /* 0x00000040b3cd7836 */ /* 0x040fe20000000000 */
[----:B------:R2:W-:Y:S01]  /*0eb0*/  STL [R1+0x4a8], R2 ;  /* 0x0004a80201007387 */ /* 0x0005e20000100800 */
[C---:B------:R-:W-:Y:S01]  /*0ec0*/  VIADD R201, R179.reuse, 0x60 ;  /* 0x00000060b3c97836 */ /* 0x040fe20000000000 */
[----:B0-----:R-:W-:Y:S01]  /*0ed0*/  SHF.R.S32.HI R0, RZ, 0x1f, R207 ;  /* 0x0000001fff007819 */ /* 0x001fe200000114cf */
[C---:B------:R-:W-:Y:S02]  /*0ee0*/  VIADD R203, R179.reuse, 0x50 ;  /* 0x00000050b3cb7836 */ /* 0x040fe40000000000 */
[C---:B------:R-:W-:Y:S01]  /*0ef0*/  VIADD R202, R179.reuse, 0x58 ;  /* 0x00000058b3ca7836 */ /* 0x040fe20000000000 */
[----:B-1----:R-:W-:Y:S01]  /*0f00*/  SHF.R.S32.HI R3, RZ, 0x1f, R209 ;  /* 0x0000001fff037819 */ /* 0x002fe200000114d1 */
[----:B------:R0:W-:Y:S01]  /*0f10*/  STL [R1+0x498], R0 ;  /* 0x0004980001007387 */ /* 0x0001e20000100800 */
[----:B------:R-:W-:Y:S01]  /*0f20*/  VIADD R198, R179, 0x78 ;  /* 0x00000078b3c67836 */ /* 0x000fe20000000000 */
[----:B--2---:R-:W-:-:S02]  /*0f30*/  SHF.R.S32.HI R2, RZ, 0x1f, R208 ;  /* 0x0000001fff027819 */ /* 0x004fc400000114d0 */
        /* <DEDUP_REMOVED lines=13> */
[----:B------:R-:W-:Y:S02]  /*1010*/  IMAD.IADD R10, R217, 0x1, -R10 ;  /* 0x00000001d90a7824 */ /* 0x000fe400078e0a0a */
[C---:B------:R-:W-:Y:S01]  /*1020*/  VIADD R194, R179.reuse, 0x98 ;  /* 0x00000098b3c27836 */ /* 0x040fe20000000000 */
[----:B------:R2:W-:Y:S01]  /*1030*/  STL [R1+0x490], R2 ;  /* 0x0004900201007387 */ /* 0x0005e20000100800 */
[C---:B------:R-:W-:Y:S01]  /*1040*/  VIADD R193, R179.reuse, 0xa0 ;  /* 0x000000a0b3c17836 */ /* 0x040fe20000000000 */
[----:B0-----:R-:W-:Y:S01]  /*1050*/  SHF.R.S32.HI R0, RZ, 0x1f, R201 ;  /* 0x0000001fff007819 */ /* 0x001fe200000114c9 */
[C---:B------:R-:W-:Y:S01]  /*1060*/  VIADD R189, R179.reuse, 0xc0 ;  /* 0x000000c0b3bd7836 */ /* 0x040fe20000000000 */
[----:B------:R-:W-:Y:S01]  /*1070*/  LEA.HI R5, R10, R10, RZ, 0x1 ;  /* 0x0000000a0a057211 */ /* 0x000fe200078f08ff */
[C---:B------:R-:W-:Y:S01]  /*1080*/  VIADD R191, R179.reuse, 0xb0 ;  /* 0x000000b0b3bf7836 */ /* 0x040fe20000000000 */
[----:B-1----:R-:W-:Y:S01]  /*1090*/  SHF.R.S32.HI R3, RZ, 0x1f, R203 ;  /* 0x0000001fff037819 */ /* 0x002fe200000114cb */
[----:B------:R0:W-:Y:S01]  /*10a0*/  STL [R1+0x480], R0 ;  /* 0x0004800001007387 */ /* 0x0001e20000100800 */
[----:B------:R-:W-:Y:S01]  /*10b0*/  VIADD R190, R179, 0xb8 ;  /* 0x000000b8b3be7836 */ /* 0x000fe20000000000 */
[----:B------:R-:W-:Y:S01]  /*10c0*/  LOP3.LUT R5, R5, 0x1ffffffe, RZ, 0xc0, !PT ;  /* 0x1ffffffe05057812 */ /* 0x000fe200078ec0ff */
[C---:B------:R-:W-:Y:S01]  /*10d0*/  VIADD R186, R179.reuse, 0xd8 ;  /* 0x000000d8b3ba7836 */ /* 0x040fe20000000000 */
[----:B--2---:R-:W-:Y:S01]  /*10e0*/  SHF.R.S32.HI R2, RZ, 0x1f, R202 ;  /* 0x0000001fff027819 */ /* 0x004fe200000114ca */
[----:B------:R1:W-:Y:S01]  /*10f0*/  STL [R1+0x488], R3 ;  /* 0x0004880301007387 */ /* 0x0003e20000100800 */
[----:B------:R-:W-:-:S02]  /*1100*/  VIADD R188, R179, 0xc8 ;  /* 0x000000c8b3bc7836 */ /* 0x000fc40000000000 */
[----:B------:R-:W-:Y:S01]  /*1110*/  VIADD R187, R179, 0xd0 ;  /* 0x000000d0b3bb7836 */ /* 0x000fe20000000000 */
[----:B------:R2:W-:Y:S01]  /*1120*/  STL [R1+0x484], R2 ;  /* 0x0004840201007387 */ /* 0x0005e20000100800 */
[----:B0-----:R-:W-:Y:S01]  /*1130*/  SHF.R.S32.HI R0, RZ, 0x1f, R198 ;  /* 0x0000001fff007819 */ /* 0x001fe200000114c6 */
[----:B------:R-:W-:Y:S02]  /*1140*/  IMAD.IADD R5, R10, 0x1, -R5 ;  /* 0x000000010a057824 */ /* 0x000fe400078e0a05 */
[----:B------:R-:W-:Y:S02]  /*1150*/  IMAD.IADD R225, R217, 0x1, -R8 ;  /* 0x00000001d9e17824 */ /* 0x000fe400078e0a08 */
[----:B------:R0:W-:Y:S01]  /*1160*/  STL [R1+0x474], R0 ;  /* 0x0004740001007387 */ /* 0x0001e20000100800 */
[----:B-1----:R-:W-:Y:S01]  /*1170*/  SHF.R.S32.HI R3, RZ, 0x1f, R200 ;  /* 0x0000001fff037819 */ /* 0x002fe200000114c8 */
[----:B------:R-:W-:Y:S01]  /*1180*/  IMAD.SHL.U32 R22, R225, 0x8, RZ ;  /* 0x00000008e1167824 */ /* 0x000fe200078e00ff */
[----:B--2---:R-:W-:Y:S01]  /*1190*/  SHF.R.S32.HI R2, RZ, 0x1f, R199 ;  /* 0x0000001fff027819 */ /* 0x004fe200000114c7 */
[----:B------:R-:W-:-:S02]  /*11a0*/  VIADD R185, R179, 0xe0 ;  /* 0x000000e0b3b97836 */ /* 0x000fc40000000000 */
[----:B------:R1:W-:Y:S01]  /*11b0*/  STL [R1+0x47c], R3 ;  /* 0x00047c0301007387 */ /* 0x0003e20000100800 */
[C---:B------:R-:W-:Y:S01]  /*11c0*/  VIADD R176, R22.reuse, 0x40 ;  /* 0x0000004016b07836 */ /* 0x040fe20000000000 */
[----:B------:R-:W-:Y:S01]  /*11d0*/  SHF.R.S32.HI R183, RZ, 0x1f, R22 ;  /* 0x0000001fffb77819 */ /* 0x000fe20000011416 */
[C---:B------:R-:W-:Y:S01]  /*11e0*/  VIADD R23, R22.reuse, 0x80 ;  /* 0x0000008016177836 */ /* 0x040fe20000000000 */
[----:B0-----:R-:W-:Y:S01]  /*11f0*/  SHF.R.S32.HI R0, RZ, 0x1f, R195 ;  /* 0x0000001fff007819 */ /* 0x001fe200000114c3 */
[----:B------:R0:W-:Y:S01]  /*1200*/  STL [R1+0x478], R2 ;  /* 0x0004780201007387 */ /* 0x0001e20000100800 */
[----:B------:R-:W-:Y:S01]  /*1210*/  VIADD R177, R22, 0xc0 ;  /* 0x000000c016b17836 */ /* 0x000fe20000000000 */
[----:B------:R-:W-:Y:S01]  /*1220*/  SHF.R.S32.HI R182, RZ, 0x1f, R176 ;  /* 0x0000001fffb67819 */ /* 0x000fe200000114b0 */
[C---:B------:R-:W-:Y:S01]  /*1230*/  VIADD R184, R179.reuse, 0xe8 ;  /* 0x000000e8b3b87836 */ /* 0x040fe20000000000 */
[----:B------:R2:W-:Y:S01]  /*1240*/  STL [R1+0x468], R0 ;  /* 0x0004680001007387 */ /* 0x0005e20000100800 */
[----:B-1----:R-:W-:Y:S01]  /*1250*/  SHF.R.S32.HI R3, RZ, 0x1f, R197 ;  /* 0x0000001fff037819 */ /* 0x002fe200000114c5 */
[C---:B------:R-:W-:Y:S01]  /*1260*/  VIADD R214, R179.reuse, 0xf0 ;  /* 0x000000f0b3d67836 */ /* 0x040fe20000000000 */
[----:B------:R-:W-:Y:S01]  /*1270*/  SHF.R.S32.HI R181, RZ, 0x1f, R23 ;  /* 0x0000001fffb57819 */ /* 0x000fe20000011417 */
[----:B------:R-:W-:Y:S01]  /*1280*/  VIADD R213, R179, 0xf8 ;  /* 0x000000f8b3d57836 */ /* 0x000fe20000000000 */
[----:B------:R-:W-:Y:S01]  /*1290*/  SHF.R.S32.HI R180, RZ, 0x1f, R177 ;  /* 0x0000001fffb47819 */ /* 0x000fe200000114b1 */
[----:B------:R1:W-:Y:S01]  /*12a0*/  STL [R1+0x470], R3 ;  /* 0x0004700301007387 */ /* 0x0003e20000100800 */
[----:B0-----:R-:W-:-:S02]  /*12b0*/  SHF.R.S32.HI R2, RZ, 0x1f, R196 ;  /* 0x0000001fff027819 */ /* 0x001fc400000114c4 */
[----:B------:R-:W-:Y:S02]  /*12c0*/  SHF.R.S32.HI R229, RZ, 0x1f, R185 ;  /* 0x0000001fffe57819 */ /* 0x000fe400000114b9 */
[----:B--2---:R-:W-:Y:S01]  /*12d0*/  SHF.R.S32.HI R0, RZ, 0x1f, R192 ;  /* 0x0000001fff007819 */ /* 0x004fe200000114c0 */
[----:B------:R0:W-:Y:S01]  /*12e0*/  STL [R1+0x46c], R2 ;  /* 0x00046c0201007387 */ /* 0x0001e20000100800 */
[----:B------:R-:W-:Y:S02]  /*12f0*/  SHF.R.S32.HI R228, RZ, 0x1f, R184 ;  /* 0x0000001fffe47819 */ /* 0x000fe400000114b8 */
[----:B------:R-:W-:Y:S01]  /*1300*/  SHF.R.S32.HI R227, RZ, 0x1f, R214 ;  /* 0x0000001fffe37819 */ /* 0x000fe200000114d6 */
[----:B------:R2:W-:Y:S01]  /*1310*/  STL [R1+0x45c], R0 ;  /* 0x00045c0001007387 */ /* 0x0005e20000100800 */
[----:B-1----:R-:W-:Y:S02]  /*1320*/  SHF.R.S32.HI R3, RZ, 0x1f, R194 ;  /* 0x0000001fff037819 */ /* 0x002fe400000114c2 */
[----:B------:R-:W-:-:S02]  /*1330*/  SHF.R.S32.HI R226, RZ, 0x1f, R213 ;  /* 0x0000001fffe27819 */ /* 0x000fc400000114d5 */
[----:B0-----:R-:W-:Y:S01]  /*1340*/  SHF.R.S32.HI R2, RZ, 0x1f, R193 ;  /* 0x0000001fff027819 */ /* 0x001fe200000114c1 */
[----:B------:R0:W-:Y:S01]  /*1350*/  STL [R1+0x464], R3 ;  /* 0x0004640301007387 */ /* 0x0001e20000100800 */
[----:B--2---:R-:W-:-:S03]  /*1360*/  SHF.R.S32.HI R0, RZ, 0x1f, R189 ;  /* 0x0000001fff007819 */ /* 0x004fc600000114bd */
[----:B------:R1:W-:Y:S04]  /*1370*/  STL [R1+0x460], R2 ;  /* 0x0004600201007387 */ /* 0x0003e80000100800 */
[----:B------:R2:W-:Y:S01]  /*1380*/  STL [R1+0x450], R0 ;  /* 0x0004500001007387 */ /* 0x0005e20000100800 */
[----:B0-----:R-:W-:Y:S02]  /*1390*/  SHF.R.S32.HI R3, RZ, 0x1f, R191 ;  /* 0x0000001fff037819 */ /* 0x001fe400000114bf */
[----:B-1----:R-:W-:-:S03]  /*13a0*/  SHF.R.S32.HI R2, RZ, 0x1f, R190 ;  /* 0x0000001fff027819 */ /* 0x002fc600000114be */
[----:B------:R0:W-:Y:S01]  /*13b0*/  STL [R1+0x458], R3 ;  /* 0x0004580301007387 */ /* 0x0001e20000100800 */
[----:B--2---:R-:W-:-:S03]  /*13c0*/  SHF.R.S32.HI R0, RZ, 0x1f, R186 ;  /* 0x0000001fff007819 */ /* 0x004fc600000114ba */
[----:B------:R1:W-:Y:S04]  /*13d0*/  STL [R1+0x454], R2 ;  /* 0x0004540201007387 */ /* 0x0003e80000100800 */
[----:B------:R2:W-:Y:S01]  /*13e0*/  STL [R1+0x444], R0 ;  /* 0x0004440001007387 */ /* 0x0005e20000100800 */
[----:B0-----:R-:W-:Y:S02]  /*13f0*/  SHF.R.S32.HI R3, RZ, 0x1f, R188 ;  /* 0x0000001fff037819 */ /* 0x001fe400000114bc */
[----:B-1----:R-:W-:-:S03]  /*1400*/  SHF.R.S32.HI R2, RZ, 0x1f, R187 ;  /* 0x0000001fff027819 */ /* 0x002fc600000114bb */
[----:B------:R0:W-:Y:S01]  /*1410*/  STL [R1+0x44c], R3 ;  /* 0x00044c0301007387 */ /* 0x0001e20000100800 */
[----:B--2---:R-:W-:-:S03]  /*1420*/  IMAD R0, R5, 0x8, R178 ;  /* 0x0000000805007824 */ /* 0x004fc600078e02b2 */
[----:B------:R0:W-:Y:S04]  /*1430*/  STL [R1+0x448], R2 ;  /* 0x0004480201007387 */ /* 0x0001e80000100800 */
[----:B------:R0:W-:Y:S02]  /*1440*/  STL [R1+0x4cc], R0 ;  /* 0x0004cc0001007387 */ /* 0x0001e40000100800 */
.L_x_12738:
        /* <DEDUP_REMOVED lines=12> */
[----:B01-3--:R-:W-:Y:S02]  /*1510*/  IMAD.U32 R2, RZ, RZ, UR8 ;  /* 0x00000008ff027e24 */ /* 0x00bfe4000f8e00ff */
[----:B------:R-:W-:Y:S01]  /*1520*/  IMAD.U32 R3, RZ, RZ, UR9 ;  /* 0x00000009ff037e24 */ /* 0x000fe2000f8e00ff */
[----:B------:R-:W-:Y:S02]  /*1530*/  @UP1 ULDC.64 UR8, c[0x0][0xb10] ;  /* 0x0002c40000081ab9 */ /* 0x000fe40000000a00 */
[----:B------:R-:W-:Y:S02]  /*1540*/  @UP1 UIMAD.WIDE UR8, UR7, 0x4, UR8 ;  /* 0x00000004070818a5 */ /* 0x000fe4000f8e0208 */
[----:B--2---:R-:W2:Y:S04]  /*1550*/  @P0 LDG.E R2, desc[UR36][R2.64] ;  /* 0x0000002402020981 */ /* 0x004ea8000c1e1900 */
[----:B------:R-:W-:-:S02]  /*1560*/  IMAD.U32 R4, RZ, RZ, UR8 ;  /* 0x00000008ff047e24 */ /* 0x000fc4000f8e00ff */
[----:B------:R-:W-:Y:S01]  /*1570*/  IMAD.U32 R5, RZ, RZ, UR9 ;  /* 0x00000009ff057e24 */ /* 0x000fe2000f8e00ff */
[----:B------:R-:W-:-:S04]  /*1580*/  ULDC.64 UR8, c[0x0][0x418] ;  /* 0x0001060000087ab9 */ /* 0x000fc80000000a00 */
[----:B------:R-:W3:Y:S01]  /*1590*/  @P2 LDG.E R4, desc[UR36][R4.64] ;  /* 0x0000002404042981 */ /* 0x000ee2000c1e1900 */
[----:B------:R-:W-:Y:S01]  /*15a0*/  UISETP.NE.U32.AND UP0, UPT, UR8, URZ, UPT ;  /* 0x0000003f0800728c */ /* 0x000fe2000bf05070 */
[----:B------:R-:W-:Y:S01]  /*15b0*/  ISETP.NE.U32.AND P1, PT, RZ, UR10, PT ;  /* 0x0000000aff007c0c */ /* 0x000fe2000bf25070 */
[----:B------:R-:W-:Y:S01]  /*15c0*/  UMOV UR4, URZ ;  /* 0x0000003f00047c82 */ /* 0x000fe20008000000 */
[----:B------:R-:W-:Y:S01]  /*15d0*/  ULDC UR8, c[0x0][0x424] ;  /* 0x0001090000087ab9 */ /* 0x000fe20000000800 */
[----:B------:R-:W-:Y:S01]  /*15e0*/  UISETP.NE.AND.EX UP0, UPT, UR9, URZ, UPT, UP0 ;  /* 0x0000003f0900728c */ /* 0x000fe2000bf05300 */
[----:B------:R-:W-:Y:S01]  /*15f0*/  ISETP.NE.AND.EX P1, PT, RZ, UR11, PT, P1 ;  /* 0x0000000bff007c0c */ /* 0x000fe2000bf25310 */
[----:B------:R-:W-:Y:S01]  /*1600*/  ULDC UR44, c[0x0][0x288] ;  /* 0x0000a200002c7ab9 */ /* 0x000fe20000000800 */
[----:B------:R-:W-:Y:S02]  /*1610*/  ULOP3.LUT UR60, UR6, 0xffff, URZ, 0xc0, !UPT ;  /* 0x0000ffff063c7892 */ /* 0x000fe4000f8ec03f */
[----:B------:R-:W-:-:S04]  /*1620*/  USEL UR8, UR8, 0x1, UP0 ;  /* 0x0000000108087887 */ /* 0x000fc80008000000 */
[----:B------:R-:W-:Y:S01]  /*1630*/  UIMAD UR45, UR8, UR45, URZ ;  /* 0x0000002d082d72a4 */ /* 0x000fe2000f8e023f */
[----:B--2---:R-:W-:Y:S02]  /*1640*/  @P0 R2UR UR4, R2 ;  /* 0x00000000020402ca */ /* 0x004fe400000e0000 */
        /* <DEDUP_REMOVED lines=15> */
.L_x_12608:
[----:B------:R-:W-:Y:S01]  /*1740*/  IMAD.U32 R216, RZ, RZ, UR7 ;  /* 0x00000007ffd87e24 */ /* 0x000fe2000f8e00ff */
[----:B------:R-:W-:Y:S06]  /*1750*/  @!P1 BRA `(.L_x_12609) ;  /* 0x00000000001c9947 */ /* 0x000fec0003800000 */
[----:B------:R-:W-:Y:S02]  /*1760*/  ULDC.64 UR8, c[0x0][0xb18] ;  /* 0x0002c60000087ab9 */ /* 0x000fe40000000a00 */
[----:B------:R-:W-:-:S06]  /*1770*/  UIMAD.WIDE UR8, UR7, 0x4, UR8 ;  /* 0x00000004070878a5 */ /* 0x000fcc000f8e0208 */
[----:B------:R-:W-:Y:S02]  /*1780*/  IMAD.U32 R2, RZ, RZ, UR8 ;  /* 0x00000008ff027e24 */ /* 0x000fe4000f8e00ff */
[----:B------:R-:W-:-:S05]  /*1790*/  IMAD.U32 R3, RZ, RZ, UR9 ;  /* 0x00000009ff037e24 */ /* 0x000fca000f8e00ff */
[----:B------:R-:W2:Y:S02]  /*17a0*/  LDG.E R2, desc[UR36][R2.64] ;  /* 0x0000002402027981 */ /* 0x000ea4000c1e1900 */
[----:B--2---:R-:W-:Y:S01]  /*17b0*/  R2UR UR45, R2 ;  /* 0x00000000022d72ca */ /* 0x004fe200000e0000 */
[----:B------:R-:W-:-:S14]  /*17c0*/  BRA `(.L_x_12610) ;  /* 0x0000000000347947 */ /* 0x000fdc0003800000 */
.L_x_12609:
        /* <DEDUP_REMOVED lines=13> */
.L_x_12610:
        /* <DEDUP_REMOVED lines=8> */
[----:B------:R-:W3:Y:S01]  /*1920*/  S2R R3, SR_SWINHI ;  /* 0x0000000000037919 */ /* 0x000ee20000002f00 */
[----:B------:R-:W-:Y:S01]  /*1930*/  ULDC UR4, c[0x0][0x448] ;  /* 0x0001120000047ab9 */ /* 0x000fe20000000800 */
[----:B------:R-:W-:Y:S01]  /*1940*/  IMAD.MOV.U32 R20, RZ, RZ, 0x100 ;  /* 0x00000100ff147424 */ /* 0x000fe200078e00ff */
[----:B------:R-:W-:Y:S01]  /*1950*/  UISETP.NE.AND UP1, UPT, UR4, 0x1, UPT ;  /* 0x000000010400788c */ /* 0x000fe2000bf25270 */
[----:B------:R-:W-:Y:S01]  /*1960*/  IMAD.U32 R14, RZ, RZ, UR5 ;  /* 0x00000005ff0e7e24 */ /* 0x000fe2000f8e00ff */
[----:B------:R-:W-:Y:S01]  /*1970*/  USHF.L.U32 UR58, UR5, 0x7, URZ ;  /* 0x00000007053a7899 */ /* 0x000fe2000800063f */
[----:B------:R-:W-:Y:S01]  /*1980*/  STL.128 [R1+0x210], RZ ;  /* 0x000210ff01007387 */ /* 0x000fe20000100c00 */
[----:B------:R-:W-:Y:S01]  /*1990*/  ULOP3.LUT UR8, UR6, 0xff000000, URZ, 0xc0, !UPT ;  /* 0xff00000006087892 */ /* 0x000fe2000f8ec03f */
[----:B------:R-:W-:-:S02]  /*19a0*/  ULDC.64 UR4, c[0x0][0xad8] ;  /* 0x0002b60000047ab9 */ /* 0x000fc40000000a00 */
[----:B------:R-:W-:Y:S01]  /*19b0*/  STL [R1+0x50], R14 ;  /* 0x0000500e01007387 */ /* 0x000fe20000100800 */
[----:B------:R-:W-:Y:S02]  /*19c0*/  UISETP.GE.AND UP0, UPT, UR5, 0x1, UPT ;  /* 0x000000010500788c */ /* 0x000fe4000bf06270 */
[----:B------:R-:W-:Y:S01]  /*19d0*/  UIADD3 UR9, UR58, 0x7f, URZ ;  /* 0x0000007f3a097890 */ /* 0x000fe2000fffe03f */
[----:B------:R-:W-:Y:S01]  /*19e0*/  STL.128 [R1+0x220], RZ ;  /* 0x000220ff01007387 */ /* 0x000fe20000100c00 */
[----:B------:R-:W-:Y:S01]  /*19f0*/  ULOP3.LUT UR59, UR6, 0xff0000, URZ, 0xc0, !UPT ;  /* 0x00ff0000063b7892 */ /* 0x000fe2000f8ec03f */
[----:B------:R-:W-:Y:S02]  /*1a00*/  @UP1 ULDC UR10, c[0x0][0x450] ;  /* 0x00011400000a1ab9 */ /* 0x000fe40000000800 */
[----:B0-----:R-:W-:Y:S01]  /*1a10*/  STL [R1+0x230], R8 ;  /* 0x0002300801007387 */ /* 0x001fe20000100800 */
[----:B------:R-:W-:Y:S01]  /*1a20*/  @UP1 ULDC UR6, c[0x0][0x44c] ;  /* 0x0001130000061ab9 */ /* 0x000fe20000000800 */
[----:B------:R-:W-:-:S02]  /*1a30*/  UIADD3 UR38, UR45, 0x1, -UR44 ;  /* 0x000000012d267890 */ /* 0x000fc4000fffe82c */
[----:B------:R-:W-:Y:S01]  /*1a40*/  STL.128 [R1+0x240], RZ ;  /* 0x000240ff01007387 */ /* 0x000fe20000100c00 */
[----:B------:R-:W-:Y:S02]  /*1a50*/  USHF.R.U32.HI UR8, URZ, 0x8, UR8 ;  /* 0x000000083f087899 */ /* 0x000fe40008011608 */
[----:B------:R-:W-:Y:S01]  /*1a60*/  UP2UR UR39, UPR, URZ, 0x2 ;  /* 0x000000023f277883 */ /* 0x000fe20008000000 */
[----:B------:R-:W-:Y:S01]  /*1a70*/  STL.128 [R1+0x250], RZ ;  /* 0x000250ff01007387 */ /* 0x000fe20000100c00 */
[----:B------:R-:W-:Y:S01]  /*1a80*/  UP2UR UR41, UPR, URZ, 0x1 ;  /* 0x000000013f297883 */ /* 0x000fe20008000000 */
[----:B-1----:R-:W-:Y:S01]  /*1a90*/  LEA R72, R21, R72, 0x18 ;  /* 0x0000004815487211 */ /* 0x002fe200078ec0ff */
[----:B------:R-:W-:Y:S01]  /*1aa0*/  ULEA.HI UR59, UR59, UR8, URZ, 0x10 ;  /* 0x000000083b3b7291 */ /* 0x000fe2000f8f803f */
[----:B------:R-:W-:Y:S02]  /*1ab0*/  STL.64 [R1+0x30], R20 ;  /* 0x0000301401007387 */ /* 0x000fe40000100a00 */
[----:B------:R-:W-:-:S02]  /*1ac0*/  MOV R26, R72 ;  /* 0x00000048001a7202 */ /* 0x000fc40000000f00 */
[----:B---3--:R-:W-:Y:S01]  /*1ad0*/  MOV R27, R3 ;  /* 0x00000003001b7202 */ /* 0x008fe20000000f00 */
[----:B------:R-:W-:Y:S01]  /*1ae0*/  STL.128 [R1+0x260], RZ ;  /* 0x000260ff01007387 */ /* 0x000fe20000100c00 */
[C---:B------:R-:W-:Y:S02]  /*1af0*/  IADD3 R2, P2, R26.reuse, 0x32450, RZ ;  /* 0x000324501a027810 */ /* 0x040fe40007f5e0ff */
[C---:B------:R-:W-:Y:S01]  /*1b00*/  IADD3 R10, P0, R26.reuse, 0x32430, RZ ;  /* 0x000324301a0a7810 */ /* 0x040fe20007f1e0ff */
[----:B------:R-:W-:Y:S01]  /*1b10*/  STL.128 [R1+0x270], RZ ;  /* 0x000270ff01007387 */ /* 0x000fe20000100c00 */
[----:B------:R-:W-:Y:S01]  /*1b20*/  IADD3 R12, P1, R26, 0x32440, RZ ;  /* 0x000324401a0c7810 */ /* 0x000fe20007f3e0ff */
[--C-:B------:R-:W-:Y:S01]  /*1b30*/  IMAD.X R9, RZ, RZ, R27.reuse, P2 ;  /* 0x000000ffff097224 */ /* 0x100fe200010e061b */
[C---:B------:R-:W-:Y:S01]  /*1b40*/  IADD3 R36, P2, R16.reuse, 0x28, RZ ;  /* 0x0000002810247810 */ /* 0x040fe20007f5e0ff */
[--C-:B------:R-:W-:Y:S01]  /*1b50*/  IMAD.X R11, RZ, RZ, R27.reuse, P0 ;  /* 0x000000ffff0b7224 */ /* 0x100fe200000e061b */
[----:B------:R-:W-:Y:S01]  /*1b60*/  STL.128 [R1+0x280], RZ ;  /* 0x000280ff01007387 */ /* 0x000fe20000100c00 */
[----:B------:R-:W-:Y:S01]  /*1b70*/  IMAD.X R13, RZ, RZ, R27, P1 ;  /* 0x000000ffff0d7224 */ /* 0x000fe200008e061b */
[C---:B------:R-:W-:Y:S01]  /*1b80*/  IADD3 R35, P0, R16.reuse, 0x210, RZ ;  /* 0x0000021010237810 */ /* 0x040fe20007f1e0ff */
[----:B------:R-:W-:Y:S01]  /*1b90*/  IMAD.X R47, RZ, RZ, R17, P2 ;  /* 0x000000ffff2f7224 */ /* 0x000fe200010e0611 */
[----:B------:R-:W-:Y:S01]  /*1ba0*/  STL.64 [R1+0x18], R10 ;  /* 0x0000180a01007387 */ /* 0x000fe20000100a00 */
[----:B------:R-:W-:-:S02]  /*1bb0*/  IADD3 R34, P1, R16, 0x240, RZ ;  /* 0x0000024010227810 */ /* 0x000fc40007f3e0ff */
[--C-:B------:R-:W-:Y:S01]  /*1bc0*/  IMAD.X R44, RZ, RZ, R17.reuse, P0 ;  /* 0x000000ffff2c7224 */ /* 0x100fe200000e0611 */
[----:B------:R-:W-:Y:S02]  /*1bd0*/  STL.64 [R1+0x20], R12 ;  /* 0x0000200c01007387 */ /* 0x000fe40000100a00 */
[----:B------:R-:W-:Y:S02]  /*1be0*/  IMAD.X R45, RZ, RZ, R17, P1 ;  /* 0x000000ffff2d7224 */ /* 0x000fe400008e0611 */
        /* <DEDUP_REMOVED lines=30> */
[----:B------:R-:W-:-:S05]  /*1dd0*/  IADD3 R0, P3, R26, 0x32460, RZ ;  /* 0x000324601a007810 */ /* 0x000fca0007f7e0ff */
[----:B------:R-:W-:Y:S01]  /*1de0*/  IMAD.X R3, RZ, RZ, R27, P3 ;  /* 0x000000ffff037224 */ /* 0x000fe200018e061b */
[----:B------:R-:W-:-:S05]  /*1df0*/  PLOP3.LUT P3, PT, PT, PT, UP0, 0x40, 0x0 ;  /* 0x000000000000781c */ /* 0x000fca0003f6e808 */
[----:B------:R-:W-:Y:S02]  /*1e00*/  IMAD.U32 R4, RZ, RZ, UR7 ;  /* 0x00000007ff047e24 */ /* 0x000fe4000f8e00ff */
[----:B------:R-:W-:Y:S01]  /*1e10*/  IMAD.U32 R18, RZ, RZ, UR7 ;  /* 0x00000007ff127e24 */ /* 0x000fe2000f8e00ff */
[----:B------:R-:W-:Y:S02]  /*1e20*/  UIMAD.WIDE.U32 UR6, UR9, UR6, URZ ;  /* 0x00000006090672a5 */ /* 0x000fe4000f8e003f */
[----:B------:R0:W-:Y:S02]  /*1e30*/  STL.128 [R1], R4 ;  /* 0x0000000401007387 */ /* 0x0001e40000100c00 */
[----:B------:R-:W-:Y:S02]  /*1e40*/  @UP1 USHF.R.U32.HI UR9, URZ, UR10, UR7 ;  /* 0x0000000a3f091299 */ /* 0x000fe40008011607 */
[----:B------:R1:W-:Y:S02]  /*1e50*/  STL.64 [R1+0x28], R18 ;  /* 0x0000281201007387 */ /* 0x0003e40000100a00 */
[----:B------:R-:W-:-:S04]  /*1e60*/  UIADD3 UR9, UR38, UR9, URZ ;  /* 0x0000000926097290 */ /* 0x000fc8000fffe03f */
[----:B------:R-:W-:Y:S01]  /*1e70*/  UIADD3 UR4, UR9, UR4, URZ ;  /* 0x0000000409047290 */ /* 0x000fe2000fffe03f */
[----:B0-----:R-:W-:Y:S02]  /*1e80*/  IMAD.MOV.U32 R4, RZ, RZ, R2 ;  /* 0x000000ffff047224 */ /* 0x001fe400078e0002 */
[----:B------:R-:W-:Y:S02]  /*1e90*/  IMAD.MOV.U32 R5, RZ, RZ, R9 ;  /* 0x000000ffff057224 */ /* 0x000fe400078e0009 */
[----:B------:R-:W-:Y:S02]  /*1ea0*/  IMAD.MOV.U32 R6, RZ, RZ, R0 ;  /* 0x000000ffff067224 */ /* 0x000fe400078e0000 */
[----:B------:R-:W-:-:S05]  /*1eb0*/  IMAD.MOV.U32 R7, RZ, RZ, R3 ;  /* 0x000000ffff077224 */ /* 0x000fca00078e0003 */
[----:B------:R1:W-:Y:S01]  /*1ec0*/  STL.128 [R1+0x40], R4 ;  /* 0x0000400401007387 */ /* 0x0003e20000100c00 */
        /* <DEDUP_REMOVED lines=11> */
.L_x_12612:
[----:B------:R-:W-:-:S11]  /*1f80*/  UISETP.NE.AND UP0, UPT, UR5, 0x1, UPT ;  /* 0x000000010500788c */ /* 0x000fd6000bf05270 */
[----:B------:R-:W-:Y:S02]  /*1f90*/  @UP0 ULDC.64 UR10, c[0x0][0xae0] ;  /* 0x0002b800000a0ab9 */ /* 0x000fe40000000a00 */
[----:B------:R-:W-:-:S04]  /*1fa0*/  UIMAD.WIDE.U32 UR6, UR8, UR10, URZ ;  /* 0x0000000a080672a5 */ /* 0x000fc8000f8e003f */
[----:B------:R-:W-:-:S12]  /*1fb0*/  @UP0 USHF.R.U32.HI UR8, URZ, UR11, UR7 ;  /* 0x0000000b3f080299 */ /* 0x000fd80008011607 */
.L_x_12613:
[----:B------:R-:W-:-:S04]  /*1fc0*/  UIMAD UR8, UR8, UR5, UR5 ;  /* 0x00000005080872a4 */ /* 0x000fc8000f8e0205 */
[----:B------:R-:W-:-:S04]  /*1fd0*/  UISETP.LT.AND UP0, UPT, UR4, UR8, UPT ;  /* 0x000000080400728c */ /* 0x000fc8000bf01270 */
[----:B------:R-:W-:-:S12]  /*1fe0*/  USEL UR4, UR4, UR8, UP0 ;  /* 0x0000000804047287 */ /* 0x000fd80008000000 */
.L_x_12611:
        /* <DEDUP_REMOVED lines=33> */
.L_x_12615:
[----:B------:R-:W-:-:S11]  /*2200*/  UISETP.NE.AND UP0, UPT, UR5, 0x1, UPT ;  /* 0x000000010500788c */ /* 0x000fd6000bf05270 */
[----:B------:R-:W-:Y:S02]  /*2210*/  @UP0 ULDC.64 UR12, c[0x0][0xae0] ;  /* 0x0002b800000c0ab9 */ /* 0x000fe40000000a00 */
[----:B------:R-:W-:-:S04]  /*2220*/  UIMAD.WIDE.U32 UR8, UR7, UR12, URZ ;  /* 0x0000000c070872a5 */ /* 0x000fc8000f8e003f */
[----:B------:R-:W-:-:S12]  /*2230*/  @UP0 USHF.R.U32.HI UR7, URZ, UR13, UR9 ;  /* 0x0000000d3f070299 */ /* 0x000fd80008011609 */
.L_x_12616:
[----:B------:R-:W-:-:S04]  /*2240*/  UIMAD UR5, UR7, UR5, URZ ;  /* 0x00000005070572a4 */ /* 0x000fc8000f8e023f */
[----:B------:R-:W-:-:S04]  /*2250*/  UISETP.LT.AND UP0, UPT, UR10, UR5, UPT ;  /* 0x000000050a00728c */ /* 0x000fc8000bf01270 */
[----:B------:R-:W-:-:S12]  /*2260*/  USEL UR10, UR10, UR5, !UP0 ;  /* 0x000000050a0a7287 */ /* 0x000fd8000c000000 */
.L_x_12614:
        /* <DEDUP_REMOVED lines=15> */
[----:B------:R-:W-:Y:S02]  /*2360*/  IMAD.U32 R3, RZ, RZ, UR10 ;  /* 0x0000000aff037e24 */ /* 0x000fe4000f8e00ff */
[----:B------:R-:W-:-:S03]  /*2370*/  UIADD3 UR7, -UR40, UR4, URZ ;  /* 0x0000000428077290 */ /* 0x000fc6000fffe13f */
[-C--:B------:R-:W-:Y:S01]  /*2380*/  IABS R0, R3.reuse ;  /* 0x0000000300007213 */ /* 0x080fe20000000000 */
[----:B------:R-:W-:Y:S01]  /*2390*/  UMOV UR4, URZ ;  /* 0x0000003f00047c82 */ /* 0x000fe20008000000 */
[----:B-1----:R-:W-:Y:S01]  /*23a0*/  IABS R5, R3 ;  /* 0x0000000300057213 */ /* 0x002fe20000000000 */
        /* <DEDUP_REMOVED lines=28> */
.L_x_12617:
        /* <DEDUP_REMOVED lines=9> */
[----:B------:R-:W2:Y:S01]  /*2600*/  LDL R2, [R1+0x4c4] ;  /* 0x0004c40001027983 */ /* 0x000ea20000100800 */
[----:B------:R-:W-:Y:S01]  /*2610*/  VIADD R8, R72, 0x400 ;  /* 0x0000040048087836 */ /* 0x000fe20000000000 */
[----:B-1----:R-:W-:Y:S01]  /*2620*/  IADD3 R18, P5, R16, 0x58, RZ ;  /* 0x0000005810127810 */ /* 0x002fe20007fbe0ff */
[----:B------:R-:W-:Y:S01]  /*2630*/  IMAD.MOV.U32 R4, RZ, RZ, 0x1 ;  /* 0x00000001ff047424 */ /* 0x000fe200078e00ff */
[----:B------:R-:W-:Y:S01]  /*2640*/  STL.64 [R1+0x58], RZ ;  /* 0x000058ff01007387 */ /* 0x000fe20000100a00 */
[----:B------:R-:W-:Y:S01]  /*2650*/  IMAD.MOV.U32 R5, RZ, RZ, RZ ;  /* 0x000000ffff057224 */ /* 0x000fe200078e00ff */
[----:B------:R-:W-:Y:S01]  /*2660*/  SHF.R.U32.HI R8, RZ, 0x4, R8 ;  /* 0x00000004ff087819 */ /* 0x000fe20000011608 */
[----:B------:R-:W-:Y:S01]  /*2670*/  IMAD.MOV.U32 R6, RZ, RZ, 0x1 ;  /* 0x00000001ff067424 */ /* 0x000fe200078e00ff */
[----:B------:R-:W-:Y:S01]  /*2680*/  STL.128 [R1+0x90], RZ ;  /* 0x000090ff01007387 */ /* 0x000fe20000100c00 */
[----:B------:R-:W-:Y:S01]  /*2690*/  IMAD.MOV.U32 R7, RZ, RZ, RZ ;  /* 0x000000ffff077224 */ /* 0x000fe200078e00ff */
[----:B------:R-:W-:Y:S01]  /*26a0*/  LOP3.LUT R8, R8, 0x3fff, RZ, 0xc0, !PT ;  /* 0x00003fff08087812 */ /* 0x000fe200078ec0ff */
[----:B------:R-:W-:Y:S01]  /*26b0*/  IMAD.MOV.U32 R10, RZ, RZ, 0x1 ;  /* 0x00000001ff0a7424 */ /* 0x000fe200078e00ff */
[----:B------:R-:W-:Y:S01]  /*26c0*/  STL.128 [R1+0xa0], RZ ;  /* 0x0000a0ff01007387 */ /* 0x000fe20000100c00 */
[----:B------:R-:W-:Y:S01]  /*26d0*/  IMAD.MOV.U32 R11, RZ, RZ, RZ ;  /* 0x000000ffff0b7224 */ /* 0x000fe200078e00ff */
[C---:B------:R-:W-:Y:S01]  /*26e0*/  IADD3 R42, P6, R16.reuse, 0x60, RZ ;  /* 0x00000060102a7810 */ /* 0x040fe20007fde0ff */
[----:B------:R-:W-:Y:S01]  /*26f0*/  IMAD.X R19, RZ, RZ, R17, P5 ;  /* 0x000000ffff137224 */ /* 0x000fe200028e0611 */
[----:B------:R0:W-:Y:S01]  /*2700*/  STL.128 [R1+0x60], R4 ;  /* 0x0000600401007387 */ /* 0x0001e20000100c00 */
[----:B------:R-:W-:-:S02]  /*2710*/  IADD3 R41, P1, R16, 0x68, RZ ;  /* 0x0000006810297810 */ /* 0x000fc40007f3e0ff */
[C---:B------:R-:W-:Y:S01]  /*2720*/  IADD3 R40, P2, R16.reuse, 0x70, RZ ;  /* 0x0000007010287810 */ /* 0x040fe20007f5e0ff */
[----:B------:R-:W-:Y:S01]  /*2730*/  STL.64 [R1+0x70], R10 ;  /* 0x0000700a01007387 */ /* 0x000fe20000100a00 */
[--C-:B------:R-:W-:Y:S01]  /*2740*/  IMAD.X R43, RZ, RZ, R17.reuse, P6 ;  /* 0x000000ffff2b7224 */ /* 0x100fe200030e0611 */
[C---:B------:R-:W-:Y:S01]  /*2750*/  IADD3 R39, P3, R16.reuse, 0x78, RZ ;  /* 0x0000007810277810 */ /* 0x040fe20007f7e0ff */
[--C-:B------:R-:W-:Y:S01]  /*2760*/  IMAD.X R56, RZ, RZ, R17.reuse, P1 ;  /* 0x000000ffff387224 */ /* 0x100fe200008e0611 */
[----:B------:R-:W-:Y:S01]  /*2770*/  STL.128 [R1+0xb0], RZ ;  /* 0x0000b0ff01007387 */ /* 0x000fe20000100c00 */
[--C-:B------:R-:W-:Y:S01]  /*2780*/  IMAD.X R55, RZ, RZ, R17.reuse, P2 ;  /* 0x000000ffff377224 */ /* 0x100fe200010e0611 */
[C---:B------:R-:W-:Y:S01]  /*2790*/  IADD3 R38, P4, R16.reuse, 0x80, RZ ;  /* 0x0000008010267810 */ /* 0x040fe20007f9e0ff */
[----:B------:R-:W-:Y:S01]  /*27a0*/  IMAD.X R54, RZ, RZ, R17, P3 ;  /* 0x000000ffff367224 */ /* 0x000fe200018e0611 */
[----:B------:R-:W-:Y:S01]  /*27b0*/  STL.128 [R1+0xc0], RZ ;  /* 0x0000c0ff01007387 */ /* 0x000fe20000100c00 */
[----:B------:R-:W-:-:S02]  /*27c0*/  IADD3 R32, P5, R16, 0x88, RZ ;  /* 0x0000008810207810 */ /* 0x000fc40007fbe0ff */
[----:B------:R-:W-:Y:S01]  /*27d0*/  IADD3 R37, P6, R16, 0x90, RZ ;  /* 0x0000009010257810 */ /* 0x000fe20007fde0ff */
[----:B0-----:R-:W-:Y:S01]  /*27e0*/  IMAD.MOV.U32 R5, RZ, RZ, 0x40000040 ;  /* 0x40000040ff057424 */ /* 0x001fe200078e00ff */
[C---:B------:R-:W-:Y:S01]  /*27f0*/  LOP3.LUT R6, R8.reuse, 0x3000000, RZ, 0xfc, !PT ;  /* 0x0300000008067812 */ /* 0x040fe200078efcff */
[----:B------:R-:W-:Y:S01]  /*2800*/  IMAD.MOV.U32 R7, RZ, RZ, 0x40000040 ;  /* 0x40000040ff077424 */ /* 0x000fe200078e00ff */
[----:B------:R-:W-:Y:S01]  /*2810*/  LOP3.LUT R8, R8, 0x10000, RZ, 0xfc, !PT ;  /* 0x0001000008087812 */ /* 0x000fe200078efcff */
[----:B------:R-:W-:Y:S01]  /*2820*/  STL.128 [R1+0xd0], RZ ;  /* 0x0000d0ff01007387 */ /* 0x000fe20000100c00 */
[C---:B------:R-:W-:Y:S01]  /*2830*/  IADD3 R50, P1, R16.reuse, 0xf0, RZ ;  /* 0x000000f010327810 */ /* 0x040fe20007f3e0ff */
[--C-:B------:R-:W-:Y:S01]  /*2840*/  IMAD.X R53, RZ, RZ, R17.reuse, P4 ;  /* 0x000000ffff357224 */ /* 0x100fe200020e0611 */
[----:B------:R-:W-:Y:S01]  /*2850*/  IADD3 R48, P2, R16, 0xf8, RZ ;  /* 0x000000f810307810 */ /* 0x000fe20007f5e0ff */
[----:B------:R-:W-:Y:S01]  /*2860*/  STL.128 [R1+0xe0], RZ ;  /* 0x0000e0ff01007387 */ /* 0x000fe20000100c00 */
[----:B------:R-:W-:-:S02]  /*2870*/  IMAD.X R33, RZ, RZ, R17, P5 ;  /* 0x000000ffff217224 */ /* 0x000fc400028e0611 */
[--C-:B------:R-:W-:Y:S02]  /*2880*/  IMAD.X R52, RZ, RZ, R17.reuse, P6 ;  /* 0x000000ffff347224 */ /* 0x100fe400030e0611 */
[--C-:B------:R-:W-:Y:S02]  /*2890*/  IMAD.X R51, RZ, RZ, R17.reuse, P1 ;  /* 0x000000ffff337224 */ /* 0x100fe400008e0611 */
[----:B------:R-:W-:Y:S01]  /*28a0*/  IMAD.X R49, RZ, RZ, R17, P2 ;  /* 0x000000ffff317224 */ /* 0x000fe200010e0611 */
[----:B--2---:R-:W0:Y:S02]  /*28b0*/  SHFL.IDX PT, R0, R2, RZ, 0x1f ;  /* 0x00001fff02007589 */ /* 0x004e2400000e0000 */
[----:B0-----:R-:W-:-:S04]  /*28c0*/  LEA.HI R2, R0, R0, RZ, 0x1 ;  /* 0x0000000000027211 */ /* 0x001fc800078f08ff */
[----:B------:R-:W-:Y:S01]  /*28d0*/  LOP3.LUT R3, R2, 0x7fffe, RZ, 0xc0, !PT ;  /* 0x0007fffe02037812 */ /* 0x000fe200078ec0ff */
[----:B------:R-:W-:-:S04]  /*28e0*/  VIADD R2, R72, 0x1c400 ;  /* 0x0001c40048027836 */ /* 0x000fc80000000000 */
[----:B------:R-:W-:Y:S01]  /*28f0*/  IMAD.IADD R0, R0, 0x1, -R3 ;  /* 0x0000000100007824 */ /* 0x000fe200078e0a03 */
[----:B------:R-:W-:Y:S01]  /*2900*/  SHF.R.U32.HI R2, RZ, 0x4, R2 ;  /* 0x00000004ff027819 */ /* 0x000fe20000011602 */
[----:B------:R-:W-:-:S03]  /*2910*/  VIADD R3, R72, 0x18400 ;  /* 0x0001840048037836 */ /* 0x000fc60000000000 */
[----:B------:R-:W-:Y:S01]  /*2920*/  LOP3.LUT R2, R2, 0x3fff, RZ, 0xc0, !PT ;  /* 0x00003fff02027812 */ /* 0x000fe200078ec0ff */
[----:B------:R-:W-:Y:S01]  /*2930*/  IMAD R0, R0, 0x2000, R3 ;  /* 0x0000200000007824 */ /* 0x000fe200078e0203 */
[----:B------:R-:W-:Y:S02]  /*2940*/  LOP3.LUT P0, RZ, R3, 0x1bf, RZ, 0xc0, !PT ;  /* 0x000001bf03ff7812 */ /* 0x000fe4000780c0ff */
[----:B------:R-:W-:Y:S01]  /*2950*/  LOP3.LUT R4, R2, 0x10000, RZ, 0xfc, !PT ;  /* 0x0001000002047812 */ /* 0x000fe200078efcff */
[----:B------:R-:W-:Y:S01]  /*2960*/  VIADD R3, R0, 0xa000 ;  /* 0x0000a00000037836 */ /* 0x000fe20000000000 */
[----:B------:R-:W-:-:S03]  /*2970*/  SHF.R.U32.HI R0, RZ, 0x4, R0 ;  /* 0x00000004ff007819 */ /* 0x000fc60000011600 */
[----:B------:R0:W-:Y:S01]  /*2980*/  STL.128 [R1+0x80], R4 ;  /* 0x0000800401007387 */ /* 0x0001e20000100c00 */
[----:B------:R-:W-:Y:S02]  /*2990*/  SHF.R.U32.HI R3, RZ, 0x4, R3 ;  /* 0x00000004ff037819 */ /* 0x000fe40000011603 */
[----:B------:R-:W-:Y:S02]  /*29a0*/  LOP3.LUT R0, R0, 0x3fff, RZ, 0xc0, !PT ;  /* 0x00003fff00007812 */ /* 0x000fe400078ec0ff */
[----:B------:R-:W-:Y:S02]  /*29b0*/  LOP3.LUT R3, R3, 0x3fff, RZ, 0xc0, !PT ;  /* 0x00003fff03037812 */ /* 0x000fe400078ec0ff */
[----:B------:R-:W-:Y:S02]  /*29c0*/  LOP3.LUT R2, R0, 0x10000, RZ, 0xfc, !PT ;  /* 0x0001000000027812 */ /* 0x000fe400078efcff */
[----:B------:R-:W-:Y:S01]  /*29d0*/  LOP3.LUT R0, R3, 0x10000, RZ, 0xfc, !PT ;  /* 0x0001000003007812 */ /* 0x000fe200078efcff */
[----:B------:R-:W-:-:S05]  /*29e0*/  IMAD.MOV.U32 R3, RZ, RZ, 0x40000040 ;  /* 0x40000040ff037424 */ /* 0x000fca00078e00ff */
[----:B------:R1:W-:Y:S01]  /*29f0*/  STL.64 [R1+0x78], R2 ;  /* 0x0000780201007387 */ /* 0x0003e20000100a00 */
[----:B0-----:R-:W-:Y:S02]  /*2a00*/  IMAD.MOV.U32 R6, RZ, RZ, R8 ;  /* 0x000000ffff067224 */ /* 0x001fe400078e0008 */
[----:B------:R-:W-:-:S05]  /*2a10*/  IMAD.MOV.U32 R4, RZ, RZ, R0 ;  /* 0x000000ffff047224 */ /* 0x000fca00078e0000 */
[----:B------:R1:W-:Y:S01]  /*2a20*/  STL.128 [R1+0xf0], R4 ;  /* 0x0000f00401007387 */ /* 0x0003e20000100c00 */
[----:B------:R-:W-:Y:S05]  /*2a30*/  @!P0 BRA `(.L_x_12619) ;  /* 0x0000000000408947 */ /* 0x000fea0003800000 */
[----:B-1----:R-:W-:Y:S01]  /*2a40*/  MOV R2, 0x0 ;  /* 0x0000000000027802 */ /* 0x002fe20000000f00 */
        /* <DEDUP_REMOVED lines=15> */
.L_x_12619:
[----:B------:R-:W2:Y:S01]  /*2b40*/  LDL R46, [R1+0x204] ;  /* 0x00020400012e7983 */ /* 0x000ea20000100800 */
[----:B------:R-:W0:Y:S01]  /*2b50*/  LDC.64 R10, c[0x0][0xad0] ;  /* 0x0002b400ff0a7b82 */ /* 0x000e220000000a00 */
[C---:B------:R-:W-:Y:S01]  /*2b60*/  IADD3 R24, P0, R16.reuse, 0x100, RZ ;  /* 0x0000010010187810 */ /* 0x040fe20007f1e0ff */
[----:B------:R-:W-:Y:S01]  /*2b70*/  IMAD.U32 R13, RZ, RZ, UR45 ;  /* 0x0000002dff0d7e24 */ /* 0x000fe2000f8e00ff */
[----:B------:R-:W3:Y:S01]  /*2b80*/  S2R R57, SR_TID.X ;  /* 0x0000000000397919 */ /* 0x000ee20000002100 */
[----:B------:R-:W-:Y:S01]  /*2b90*/  IMAD.U32 R12, RZ, RZ, UR44 ;  /* 0x0000002cff0c7e24 */ /* 0x000fe2000f8e00ff */
[----:B------:R-:W-:Y:S01]  /*2ba0*/  BSSY B0, `(.L_x_12620) ;  /* 0x000001f000007945 */ /* 0x000fe20003800000 */
[--C-:B------:R-:W-:Y:S01]  /*2bb0*/  IMAD.X R25, RZ, RZ, R17.reuse, P0 ;  /* 0x000000ffff197224 */ /* 0x100fe200000e0611 */
[----:B------:R-:W-:Y:S01]  /*2bc0*/  IADD3 R20, P0, R16, 0x14c, RZ ;  /* 0x0000014c10147810 */ /* 0x000fe20007f1e0ff */
[----:B-1----:R-:W1:Y:S01]  /*2bd0*/  LDC.64 R2, c[0x0][0xad8] ;  /* 0x0002b600ff027b82 */ /* 0x002e620000000a00 */
[----:B------:R-:W-:Y:S01]  /*2be0*/  IMAD.MOV.U32 R28, RZ, RZ, RZ ;  /* 0x000000ffff1c7224 */ /* 0x000fe200078e00ff */
[----:B------:R4:W-:Y:S02]  /*2bf0*/  STL.64 [R1+0x110], R18 ;  /* 0x0001101201007387 */ /* 0x0009e40000100a00 */
[----:B------:R-:W-:-:S02]  /*2c00*/  IMAD.X R21, RZ, RZ, R17, P0 ;  /* 0x000000ffff157224 */ /* 0x000fc400000e0611 */
[----:B------:R4:W-:Y:S02]  /*2c10*/  STL.64 [R1+0x108], R24 ;  /* 0x0001081801007387 */ /* 0x0009e40000100a00 */
[----:B------:R-:W5:Y:S02]  /*2c20*/  LDC.64 R8, c[0x0][0xae0] ;  /* 0x0002b800ff087b82 */ /* 0x000f640000000a00 */
[----:B------:R4:W-:Y:S04]  /*2c30*/  STL.64 [R1+0x150], R20 ;  /* 0x0001501401007387 */ /* 0x0009e80000100a00 */
[----:B------:R4:W-:Y:S02]  /*2c40*/  STL.64 [R1+0x100], R178 ;  /* 0x000100b201007387 */ /* 0x0009e40000100a00 */
[----:B------:R-:W4:Y:S01]  /*2c50*/  LDC R6, c[0x0][0x450] ;  /* 0x00011400ff067b82 */ /* 0x000f220000000800 */
[----:B0-----:R-:W-:Y:S01]  /*2c60*/  IMAD.MOV.U32 R14, RZ, RZ, R11 ;  /* 0x000000ffff0e7224 */ /* 0x001fe200078e000b */
[----:B------:R0:W-:Y:S01]  /*2c70*/  STL.U8 [R1+0x118], RZ ;  /* 0x000118ff01007387 */ /* 0x0001e20000100000 */
[----:B------:R-:W-:-:S05]  /*2c80*/  IMAD.MOV.U32 R7, RZ, RZ, R10 ;  /* 0x000000ffff077224 */ /* 0x000fca00078e000a */
[----:B------:R-:W4:Y:S01]  /*2c90*/  LDC.64 R4, c[0x0][0x448] ;  /* 0x00011200ff047b82 */ /* 0x000f220000000a00 */
[----:B-1----:R-:W-:Y:S02]  /*2ca0*/  IMAD.MOV.U32 R15, RZ, RZ, R2 ;  /* 0x000000ffff0f7224 */ /* 0x002fe400078e0002 */
[----:B------:R-:W-:Y:S02]  /*2cb0*/  IMAD.MOV.U32 R29, RZ, RZ, R3 ;  /* 0x000000ffff1d7224 */ /* 0x000fe400078e0003 */
[----:B---3--:R-:W-:Y:S01]  /*2cc0*/  VIADD R217, R57, 0xffffff80 ;  /* 0xffffff8039d97836 */ /* 0x008fe20000000000 */
[----:B------:R0:W-:Y:S01]  /*2cd0*/  STL.128 [R1+0x120], R12 ;  /* 0x0001200c01007387 */ /* 0x0001e20000100c00 */
[----:B-----5:R-:W-:Y:S02]  /*2ce0*/  IMAD.MOV.U32 R30, RZ, RZ, R8 ;  /* 0x000000ffff1e7224 */ /* 0x020fe400078e0008 */
[----:B------:R-:W-:Y:S01]  /*2cf0*/  IMAD.MOV.U32 R31, RZ, RZ, R9 ;  /* 0x000000ffff1f7224 */ /* 0x000fe200078e0009 */
[----:B------:R0:W-:Y:S04]  /*2d00*/  STL [R1+0x11c], R217 ;  /* 0x00011cd901007387 */ /* 0x0001e80000100800 */
[----:B------:R0:W-:Y:S04]  /*2d10*/  STL.128 [R1+0x130], R28 ;  /* 0x0001301c01007387 */ /* 0x0001e80000100c00 */
[----:B----4-:R0:W-:Y:S01]  /*2d20*/  STL.128 [R1+0x140], R4 ;  /* 0x0001400401007387 */ /* 0x0101e20000100c00 */
[----:B--2---:R-:W-:-:S04]  /*2d30*/  LEA.HI R0, R46, R46, RZ, 0x1 ;  /* 0x0000002e2e007211 */ /* 0x004fc800078f08ff */
[----:B------:R-:W-:-:S05]  /*2d40*/  LOP3.LUT R11, R0, 0xfffffffe, RZ, 0xc0, !PT ;  /* 0xfffffffe000b7812 */ /* 0x000fca00078ec0ff */
[----:B------:R-:W-:-:S05]  /*2d50*/  IMAD.IADD R0, R46, 0x1, -R11 ;  /* 0x000000012e007824 */ /* 0x000fca00078e0a0b */
[----:B------:R-:W-:-:S04]  /*2d60*/  SHF.L.U32 R11, R0, 0x1f, RZ ;  /* 0x0000001f000b7819 */ /* 0x000fc800000006ff */
[----:B------:R-:W1:Y:S02]  /*2d70*/  SYNCS.PHASECHK.TRANS64.TRYWAIT P0, [R72+URZ+0x32400], R11 ;  /* 0x0324000b480075a7 */ /* 0x000e64000800017f */
[----:B01----:R-:W-:Y:S05]  /*2d80*/  @!P0 BRA `(.L_x_12621) ;  /* 0x00000294009c8947 */ /* 0x003fea0003800000 */
.L_x_12839:
[----:B------:R-:W-:Y:S05]  /*2d90*/  BSYNC B0 ;  /* 0x0000000000007941 */ /* 0x000fea0003800000 */
.L_x_12620:
[----:B------:R-:W2:Y:S04]  /*2da0*/  LDL R4, [R1+0x4bc] ;  /* 0x0004bc0001047983 */ /* 0x000ea80000100800 */
[----:B------:R-:W3:Y:S04]  /*2db0*/  LDL R0, [R1+0x4c0] ;  /* 0x0004c00001007983 */ /* 0x000ee80000100800 */
[----:B------:R-:W4:Y:S04]  /*2dc0*/  LDL.64 R28, [R1+0x4b0] ;  /* 0x0004b000011c7983 */ /* 0x000f280000100a00 */
[----:B------:R-:W4:Y:S04]  /*2dd0*/  LDL R20, [R1] ;  /* 0x0000000001147983 */ /* 0x000f280000100800 */
[----:B0-----:R0:W5:Y:S01]  /*2de0*/  LDL.64 R10, [R1+0x1f8] ;  /* 0x0001f800010a7983 */ /* 0x0011620000100a00 */
[C---:B------:R-:W-:Y:S01]  /*2df0*/  IADD3 R14, P0, R16.reuse, 0x118, RZ ;  /* 0x00000118100e7810 */ /* 0x040fe20007f1e0ff */
[----:B------:R-:W-:Y:S01]  /*2e00*/  IMAD.MOV.U32 R12, RZ, RZ, R42 ;  /* 0x000000ffff0c7224 */ /* 0x000fe200078e002a */
[----:B------:R-:W-:Y:S05]  /*2e10*/  WARPSYNC.ALL ;  /* 0x0000000000007948 */ /* 0x000fea0003800000 */
[----:B------:R-:W-:Y:S01]  /*2e20*/  IMAD.X R15, RZ, RZ, R17, P0 ;  /* 0x000000ffff0f7224 */ /* 0x000fe200000e0611 */
[----:B------:R-:W-:Y:S01]  /*2e30*/  IADD3 R18, P0, R16, 0x150, RZ ;  /* 0x0000015010127810 */ /* 0x000fe20007f1e0ff */
[----:B------:R-:W-:Y:S01]  /*2e40*/  IMAD.MOV.U32 R13, RZ, RZ, R43 ;  /* 0x000000ffff0d7224 */ /* 0x000fe200078e002b */
[----:B------:R-:W1:Y:S01]  /*2e50*/  S2R R21, SR_TID.X ;  /* 0x0000000000157919 */ /* 0x000e620000002100 */
[----:B------:R-:W-:Y:S01]  /*2e60*/  IMAD.MOV.U32 R24, RZ, RZ, R38 ;  /* 0x000000ffff187224 */ /* 0x000fe200078e0026 */
[----:B------:R-:W-:Y:S01]  /*2e70*/  BSSY B0, `(.L_x_12622) ;  /* 0x0000033000007945 */ /* 0x000fe20003800000 */
[----:B------:R-:W-:Y:S01]  /*2e80*/  IMAD.X R19, RZ, RZ, R17, P0 ;  /* 0x000000ffff137224 */ /* 0x000fe200000e0611 */
[----:B------:R0:W-:Y:S01]  /*2e90*/  STL.128 [R1+0x160], R12 ;  /* 0x0001600c01007387 */ /* 0x0001e20000100c00 */
[----:B------:R-:W-:-:S03]  /*2ea0*/  IMAD.MOV.U32 R25, RZ, RZ, R53 ;  /* 0x000000ffff197224 */ /* 0x000fc600078e0035 */
[----:B------:R-:W-:Y:S04]  /*2eb0*/  STL.64 [R1+0x1f0], R32 ;  /* 0x0001f02001007387 */ /* 0x000fe80000100a00 */
[----:B------:R-:W-:Y:S01]  /*2ec0*/  STL.128 [R1+0x180], R24 ;  /* 0x0001801801007387 */ /* 0x000fe20000100c00 */
[----:B0-----:R-:W-:Y:S02]  /*2ed0*/  IMAD.MOV.U32 R14, RZ, RZ, R36 ;  /* 0x000000ffff0e7224 */ /* 0x001fe400078e0024 */
[----:B------:R-:W-:Y:S01]  /*2ee0*/  IMAD.MOV.U32 R15, RZ, RZ, R47 ;  /* 0x000000ffff0f7224 */ /* 0x000fe200078e002f */
[----:B-1----:R-:W-:Y:S01]  /*2ef0*/  SHF.R.U32.HI R21, RZ, 0x7, R21 ;  /* 0x00000007ff157819 */ /* 0x002fe20000011615 */
[----:B--2---:R-:W-:Y:S02]  /*2f00*/  IMAD.MOV.U32 R13, RZ, RZ, R4 ;  /* 0x000000ffff0d7224 */ /* 0x004fe400078e0004 */
[----:B---3--:R-:W-:Y:S01]  /*2f10*/  IMAD.MOV.U32 R12, RZ, RZ, R0 ;  /* 0x000000ffff0c7224 */ /* 0x008fe200078e0000 */
[C---:B------:R-:W-:Y:S01]  /*2f20*/  IADD3 R0, P1, R16.reuse, 0x208, RZ ;  /* 0x0000020810007810 */ /* 0x040fe20007f3e0ff */
[----:B----4-:R-:W-:Y:S04]  /*2f30*/  STL.64 [R1+0x158], R28 ;  /* 0x0001581c01007387 */ /* 0x010fe80000100a00 */
[----:B------:R-:W-:Y:S01]  /*2f40*/  IMAD.X R7, RZ, RZ, R17, P1 ;  /* 0x000000ffff077224 */ /* 0x000fe200008e0611 */
[----:B------:R-:W-:Y:S01]  /*2f50*/  IADD3 R4, P1, R16, 0x108, RZ ;  /* 0x0000010810047810 */ /* 0x000fe20007f3e0ff */
[----:B------:R0:W-:Y:S02]  /*2f60*/  STL.128 [R1+0x190], R12 ;  /* 0x0001900c01007387 */ /* 0x0001e40000100c00 */
[----:B0-----:R-:W-:-:S02]  /*2f70*/  IMAD.MOV.U32 R12, RZ, RZ, R40 ;  /* 0x000000ffff0c7224 */ /* 0x001fc400078e0028 */
[----:B------:R-:W-:Y:S02]  /*2f80*/  IMAD.MOV.U32 R13, RZ, RZ, R55 ;  /* 0x000000ffff0d7224 */ /* 0x000fe400078e0037 */
[----:B------:R-:W-:Y:S02]  /*2f90*/  IMAD.MOV.U32 R14, RZ, RZ, R50 ;  /* 0x000000ffff0e7224 */ /* 0x000fe400078e0032 */
[----:B------:R-:W-:-:S05]  /*2fa0*/  IMAD.MOV.U32 R15, RZ, RZ, R51 ;  /* 0x000000ffff0f7224 */ /* 0x000fca00078e0033 */
[----:B------:R0:W-:Y:S02]  /*2fb0*/  STL.128 [R1+0x1a0], R12 ;  /* 0x0001a00c01007387 */ /* 0x0001e40000100c00 */
[----:B0-----:R-:W-:Y:S02]  /*2fc0*/  IMAD.MOV.U32 R12, RZ, RZ, R48 ;  /* 0x000000ffff0c7224 */ /* 0x001fe400078e0030 */
[----:B------:R-:W-:Y:S02]  /*2fd0*/  IMAD.MOV.U32 R13, RZ, RZ, R49 ;  /* 0x000000ffff0d7224 */ /* 0x000fe400078e0031 */
[----:B------:R-:W-:Y:S01]  /*2fe0*/  IMAD.MOV.U32 R14, RZ, RZ, R0 ;  /* 0x000000ffff0e7224 */ /* 0x000fe200078e0000 */
[----:B------:R-:W-:Y:S01]  /*2ff0*/  LOP3.LUT R0, R20, 0x1, RZ, 0xfc, !PT ;  /* 0x0000000114007812 */ /* 0x000fe200078efcff */
[----:B------:R-:W-:Y:S02]  /*3000*/  IMAD.MOV.U32 R15, RZ, RZ, R7 ;  /* 0x000000ffff0f7224 */ /* 0x000fe400078e0007 */
[----:B------:R-:W-:Y:S01]  /*3010*/  IMAD.X R7, RZ, RZ, R17, P1 ;  /* 0x000000ffff077224 */ /* 0x000fe200008e0611 */
[----:B------:R-:W-:-:S02]  /*3020*/  ISETP.NE.AND P1, PT, R0, 0x3, PT ;  /* 0x000000030000780c */ /* 0x000fc40003f25270 */
[----:B------:R0:W-:Y:S02]  /*3030*/  STL.128 [R1+0x1b0], R12 ;  /* 0x0001b00c01007387 */ /* 0x0001e40000100c00 */
[----:B0-----:R-:W-:Y:S02]  /*3040*/  IMAD.MOV.U32 R14, RZ, RZ, R35 ;  /* 0x000000ffff0e7224 */ /* 0x001fe400078e0023 */
[----:B------:R-:W-:Y:S02]  /*3050*/  IMAD.MOV.U32 R15, RZ, RZ, R44 ;  /* 0x000000ffff0f7224 */ /* 0x000fe400078e002c */
[----:B------:R-:W-:Y:S02]  /*3060*/  IMAD.MOV.U32 R12, RZ, RZ, R18 ;  /* 0x000000ffff0c7224 */ /* 0x000fe400078e0012 */
[----:B------:R-:W-:Y:S02]  /*3070*/  IMAD.MOV.U32 R13, RZ, RZ, R19 ;  /* 0x000000ffff0d7224 */ /* 0x000fe400078e0013 */
[----:B------:R-:W-:-:S02]  /*3080*/  IMAD.MOV.U32 R18, RZ, RZ, R39 ;  /* 0x000000ffff127224 */ /* 0x000fc400078e0027 */
[----:B------:R-:W-:Y:S01]  /*3090*/  IMAD.MOV.U32 R19, RZ, RZ, R54 ;  /* 0x000000ffff137224 */ /* 0x000fe200078e0036 */
[----:B------:R0:W-:Y:S04]  /*30a0*/  STL.128 [R1+0x1c0], R12 ;  /* 0x0001c00c01007387 */ /* 0x0001e80000100c00 */
[----:B------:R-:W-:Y:S01]  /*30b0*/  STL.128 [R1+0x170], R16 ;  /* 0x0001701001007387 */ /* 0x000fe20000100c00 */
[----:B0-----:R-:W-:Y:S02]  /*30c0*/  IMAD.MOV.U32 R14, RZ, RZ, R34 ;  /* 0x000000ffff0e7224 */ /* 0x001fe400078e0022 */
[----:B------:R-:W-:Y:S02]  /*30d0*/  IMAD.MOV.U32 R15, RZ, RZ, R45 ;  /* 0x000000ffff0f7224 */ /* 0x000fe400078e002d */
[----:B------:R-:W-:-:S02]  /*30e0*/  IMAD.MOV.U32 R12, RZ, RZ, R4 ;  /* 0x000000ffff0c7224 */ /* 0x000fc400078e0004 */
[----:B------:R-:W-:Y:S02]  /*30f0*/  IMAD.MOV.U32 R13, RZ, RZ, R7 ;  /* 0x000000ffff0d7224 */ /* 0x000fe400078e0007 */
[----:B------:R-:W-:-:S03]  /*3100*/  VIADD R4, R21, 0x8 ;  /* 0x0000000815047836 */ /* 0x000fc60000000000 */
[----:B------:R0:W-:Y:S02]  /*3110*/  STL.128 [R1+0x1d0], R12 ;  /* 0x0001d00c01007387 */ /* 0x0001e40000100c00 */
[----:B0-----:R-:W-:Y:S02]  /*3120*/  IMAD.MOV.U32 R12, RZ, RZ, R41 ;  /* 0x000000ffff0c7224 */ /* 0x001fe400078e0029 */
[----:B------:R-:W-:Y:S02]  /*3130*/  IMAD.MOV.U32 R13, RZ, RZ, R56 ;  /* 0x000000ffff0d7224 */ /* 0x000fe400078e0038 */
[----:B------:R-:W-:Y:S02]  /*3140*/  IMAD.MOV.U32 R14, RZ, RZ, R37 ;  /* 0x000000ffff0e7224 */ /* 0x000fe400078e0025 */
[----:B------:R-:W-:-:S05]  /*3150*/  IMAD.MOV.U32 R15, RZ, RZ, R52 ;  /* 0x000000ffff0f7224 */ /* 0x000fca00078e0034 */
[----:B------:R0:W-:Y:S01]  /*3160*/  STL.128 [R1+0x1e0], R12 ;  /* 0x0001e00c01007387 */ /* 0x0001e20000100c00 */
[----:B------:R0:W-:Y:S06]  /*3170*/  BAR.SYNC.DEFER_BLOCKING R4, 0x100 ;  /* 0x000400040000751d */ /* 0x0001ec0000010000 */
[----:B------:R-:W-:Y:S05]  /*3180*/  @!P1 BRA `(.L_x_12623) ;  /* 0x0000000000049947 */ /* 0x000fea0003800000 */
[----:B------:R-:W-:Y:S01]  /*3190*/  BPT.TRAP 0x1 ;  /* 0x000000040000795c */ /* 0x000fe20000300000 */
.L_x_12623:
[----:B------:R-:W-:Y:S05]  /*31a0*/  BSYNC B0 ;  /* 0x0000000000007941 */ /* 0x000fea0003800000 */
.L_x_12622:
        /* <DEDUP_REMOVED lines=8> */
.L_x_12625:
[----:B------:R-:W-:Y:S05]  /*3230*/  BSYNC B0 ;  /* 0x0000000000007941 */ /* 0x000fea0003800000 */
.L_x_12624:
[----:B------:R-:W-:Y:S04]  /*3240*/  BSSY B0, `(.L_x_12626) ;  /* 0x0000004000007945 */ /* 0x000fe80003800000 */
[----:B-1----:R-:W-:Y:S05]  /*3250*/  @P0 BRA `(.L_x_12627) ;  /* 0x0000000000080947 */ /* 0x002fea0003800000 */
[----:B------:R-:W1:Y:S02]  /*3260*/  SYNCS.PHASECHK.TRANS64.TRYWAIT P0, [R10+URZ], R11 ;  /* 0x0000000b0a0075a7 */ /* 0x000e64000800017f */
[----:B-1----:R-:W-:Y:S05]  /*3270*/  @!P0 BRA `(.L_x_12628) ;  /* 0x0000029000748947 */ /* 0x002fea0003800000 */
.L_x_12627:
[----:B------:R-:W-:Y:S05]  /*3280*/  BSYNC B0 ;  /* 0x0000000000007941 */ /* 0x000fea0003800000 */
.L_x_12626:
[----:B------:R-:W2:Y:S04]  /*3290*/  LDL R21, [R1+0x1f8] ;  /* 0x0001f80001157983 */ /* 0x000ea80000100800 */
[----:B01----:R-:W2:Y:S01]  /*32a0*/  LDL.64 R10, [R1+0x80] ;  /* 0x00008000010a7983 */ /* 0x003ea20000100a00 */
[----:B------:R-:W-:Y:S05]  /*32b0*/  WARPSYNC.ALL ;  /* 0x0000000000007948 */ /* 0x000fea0003800000 */
[----:B------:R-:W3:Y:S04]  /*32c0*/  LDL.64 R24, [R1+0x78] ;  /* 0x0000780001187983 */ /* 0x000ee80000100a00 */
[----:B------:R-:W4:Y:S04]  /*32d0*/  LDL.64 R12, [R1+0x78] ;  /* 0x00007800010c7983 */ /* 0x000f280000100a00 */
[----:B------:R-:W5:Y:S01]  /*32e0*/  LDL.64 R14, [R1+0x78] ;  /* 0x00007800010e7983 */ /* 0x000f620000100a00 */
[----:B--2---:R-:W-:-:S03]  /*32f0*/  IMAD R10, R21, 0x300, R10 ;  /* 0x00000300150a7824 */ /* 0x004fc600078e020a */
[----:B------:R-:W2:Y:S01]  /*3300*/  LDL.64 R18, [R1+0x78] ;  /* 0x0000780001127983 */ /* 0x000ea20000100a00 */
[----:B------:R-:W-:Y:S02]  /*3310*/  R2UR UR7, R11 ;  /* 0x000000000b0772ca */ /* 0x000fe400000e0000 */
[C---:B------:R-:W-:Y:S01]  /*3320*/  R2UR UR6, R10.reuse ;  /* 0x000000000a0672ca */ /* 0x040fe200000e0000 */
[----:B------:R-:W2:Y:S01]  /*3330*/  LDL R7, [R1+0x204] ;  /* 0x0002040001077983 */ /* 0x000ea20000100800 */
[----:B------:R-:W-:Y:S01]  /*3340*/  VIADD R20, R10, 0x2 ;  /* 0x000000020a147836 */ /* 0x000fe20000000000 */
[----:B------:R-:W-:Y:S01]  /*3350*/  BSSY B0, `(.L_x_12629) ;  /* 0x000002e000007945 */ /* 0x000fe20003800000 */
[----:B------:R-:W-:Y:S01]  /*3360*/  IMAD.MOV.U32 R21, RZ, RZ, R11 ;  /* 0x000000ffff157224 */ /* 0x000fe200078e000b */
[----:B------:R0:W-:Y:S01]  /*3370*/  STL [R1+0x60], RZ ;  /* 0x000060ff01007387 */ /* 0x0001e20000100800 */
[----:B---3--:R-:W-:Y:S02]  /*3380*/  R2UR UR4, R24 ;  /* 0x00000000180472ca */ /* 0x008fe400000e0000 */
[----:B------:R-:W-:-:S02]  /*3390*/  R2UR UR5, R25 ;  /* 0x00000000190572ca */ /* 0x000fc400000e0000 */
[----:B------:R-:W-:Y:S01]  /*33a0*/  WARPGROUP.ARRIVE ;  /* 0x00000000000079c5 */ /* 0x000fe20000000000 */
[----:B----4-:R-:W-:Y:S02]  /*33b0*/  VIADD R12, R12, 0x2 ;  /* 0x000000020c0c7836 */ /* 0x010fe40000000000 */
[----:B-----5:R-:W-:Y:S02]  /*33c0*/  VIADD R14, R14, 0x4 ;  /* 0x000000040e0e7836 */ /* 0x020fe40000000000 */
[----:B--2---:R-:W-:-:S06]  /*33d0*/  VIADD R18, R18, 0x6 ;  /* 0x0000000612127836 */ /* 0x004fcc0000000000 */
[----:B------:R-:W-:Y:S01]  /*33e0*/  HGMMA.64x96x16.F32 R24, gdesc[UR4], RZ, !UPT, gsb0 ;  /* 0x01600000041879f0 */ /* 0x000fe2000c0008ff */
[----:B------:R-:W-:Y:S02]  /*33f0*/  R2UR UR6, R20 ;  /* 0x00000000140672ca */ /* 0x000fe400000e0000 */
[----:B------:R-:W-:Y:S02]  /*3400*/  R2UR UR7, R21 ;  /* 0x00000000150772ca */ /* 0x000fe400000e0000 */
[----:B------:R-:W-:Y:S01]  /*3410*/  R2UR UR4, R12 ;  /* 0x000000000c0472ca */ /* 0x000fe200000e0000 */
[C---:B------:R-:W-:Y:S01]  /*3420*/  VIADD R12, R10.reuse, 0x4 ;  /* 0x000000040a0c7836 */ /* 0x040fe20000000000 */
[----:B------:R-:W-:Y:S01]  /*3430*/  R2UR UR5, R13 ;  /* 0x000000000d0572ca */ /* 0x000fe200000e0000 */
[----:B------:R-:W-:Y:S01]  /*3440*/  IMAD.MOV.U32 R13, RZ, RZ, R11 ;  /* 0x000000ffff0d7224 */ /* 0x000fe200078e000b */
[----:B------:R-:W-:Y:S01]  /*3450*/  LEA.HI R0, R7, R7, RZ, 0x1 ;  /* 0x0000000707007211 */ /* 0x000fe200078f08ff */
        /* <DEDUP_REMOVED lines=25> */
[----:B------:R-:W-:Y:S03]  /*35f0*/  HGMMA.64x96x16.F32 R24, gdesc[UR4], R24, gsb0 ;  /* 0x01600000041879f0 */ /* 0x000fe60008000818 */
[----:B------:R-:W-:Y:S02]  /*3600*/  WARPGROUP.DEPBAR.LE gsb0, 0x0 ;  /* 0x00008000000079c5 */ /* 0x000fe40000010000 */
[----:B------:R-:W1:Y:S02]  /*3610*/  SYNCS.PHASECHK.TRANS64.TRYWAIT P0, [R72+URZ+0x32410], R7 ;  /* 0x03241007480075a7 */ /* 0x000e64000800017f */
[----:B01----:R-:W-:Y:S05]  /*3620*/  @!P0 BRA `(.L_x_12630) ;  /* 0x0000028c009c8947 */ /* 0x003fea0003800000 */
.L_x_12840:
[----:B------:R-:W-:Y:S05]  /*3630*/  BSYNC B0 ;  /* 0x0000000000007941 */ /* 0x000fea0003800000 */
.L_x_12629:
[----:B0-----:R-:W2:Y:S04]  /*3640*/  LDL R7, [R1+0x28] ;  /* 0x0000280001077983 */ /* 0x001ea80000100800 */
[----:B------:R0:W5:Y:S01]  /*3650*/  LDL.64 R10, [R1+0x1f8] ;  /* 0x0001f800010a7983 */ /* 0x0001620000100a00 */
[----:B------:R-:W-:Y:S01]  /*3660*/  BSSY B0, `(.L_x_12631) ;  /* 0x0000005000007945 */ /* 0x000fe20003800000 */
[----:B--2---:R-:W-:-:S04]  /*3670*/  LOP3.LUT R7, R7, 0x1, RZ, 0xfc, !PT ;  /* 0x0000000107077812 */ /* 0x004fc800078efcff */
[----:B------:R-:W-:-:S13]  /*3680*/  ISETP.NE.AND P1, PT, R7, 0x3, PT ;  /* 0x000000030700780c */ /* 0x000fda0003f25270 */
[----:B0-----:R-:W-:Y:S05]  /*3690*/  @!P1 BRA `(.L_x_12632) ;  /* 0x0000000000049947 */ /* 0x001fea0003800000 */
[----:B------:R-:W-:Y:S01]  /*36a0*/  BPT.TRAP 0x1 ;  /* 0x000000040000795c */ /* 0x000fe20000300000 */
.L_x_12632:
[----:B------:R-:W-:Y:S05]  /*36b0*/  BSYNC B0 ;  /* 0x0000000000007941 */ /* 0x000fea0003800000 */
.L_x_12631:
        /* <DEDUP_REMOVED lines=8> */
.L_x_12634:
[----:B------:R-:W-:Y:S05]  /*3740*/  BSYNC B0 ;  /* 0x0000000000007941 */ /* 0x000fea0003800000 */
.L_x_12633:
[----:B------:R-:W-:Y:S04]  /*3750*/  BSSY B0, `(.L_x_12635) ;  /* 0x0000004000007945 */ /* 0x000fe80003800000 */
[----:B-1----:R-:W-:Y:S05]  /*3760*/  @P0 BRA `(.L_x_12636) ;  /* 0x0000000000080947 */ /* 0x002fea0003800000 */
[----:B------:R-:W1:Y:S02]  /*3770*/  SYNCS.PHASECHK.TRANS64.TRYWAIT P0, [R10+URZ], R11 ;  /* 0x0000000b0a0075a7 */ /* 0x000e64000800017f */
[----:B-1----:R-:W-:Y:S05]  /*3780*/  @!P0 BRA `(.L_x_12637) ;  /* 0x0000028c00588947 */ /* 0x002fea0003800000 */
.L_x_12636:
[----:B------:R-:W-:Y:S05]  /*3790*/  BSYNC B0 ;  /* 0x0000000000007941 */ /* 0x000fea0003800000 */
.L_x_12635:
[----:B------:R-:W2:Y:S04]  /*37a0*/  LDL R73, [R1+0x1f8] ;  /* 0x0001f80001497983 */ /* 0x000ea80000100800 */
[----:B01----:R-:W2:Y:S04]  /*37b0*/  LDL.64 R10, [R1+0xf8] ;  /* 0x0000f800010a7983 */ /* 0x003ea80000100a00 */
[----:B------:R-:W3:Y:S04]  /*37c0*/  LDL R7, [R1+0x70] ;  /* 0x0000700001077983 */ /* 0x000ee80000100800 */
[----:B------:R-:W4:Y:S04]  /*37d0*/  LDL.64 R12, [R1+0xf0] ;  /* 0x0000f000010c7983 */ /* 0x000f280000100a00 */
[----:B------:R-:W4:Y:S04]  /*37e0*/  LDL.64 R20, [R1+0xf0] ;  /* 0x0000f00001147983 */ /* 0x000f280000100a00 */
[----:B------:R-:W4:Y:S04]  /*37f0*/  LDL.64 R18, [R1+0xf0] ;  /* 0x0000f00001127983 */ /* 0x000f280000100a00 */
[----:B------:R-:W4:Y:S01]  /*3800*/  LDL.64 R14, [R1+0xf0] ;  /* 0x0000f000010e7983 */ /* 0x000f220000100a00 */
[----:B------:R-:W-:Y:S05]  /*3810*/  WARPSYNC.ALL ;  /* 0x0000000000007948 */ /* 0x000fea0003800000 */
[----:B------:R-:W-:Y:S01]  /*3820*/  WARPGROUP.ARRIVE ;  /* 0x00000000000079c5 */ /* 0x000fe20000000000 */
[----:B------:R0:W5:Y:S01]  /*3830*/  LDL R74, [R1+0xc] ;  /* 0x00000c00014a7983 */ /* 0x0001620000100800 */
[----:B--2---:R-:W-:Y:S01]  /*3840*/  IMAD R10, R73, 0xc00, R10 ;  /* 0x00000c00490a7824 */ /* 0x004fe200078e020a */
[----:B------:R-:W-:-:S02]  /*3850*/  R2UR UR7, R11 ;  /* 0x000000000b0772ca */ /* 0x000fc400000e0000 */
[----:B---3--:R-:W-:Y:S02]  /*3860*/  ISETP.NE.U32.AND P0, PT, R7, RZ, PT ;  /* 0x000000ff0700720c */ /* 0x008fe40003f05070 */
[----:B------:R-:W-:Y:S02]  /*3870*/  R2UR UR6, R10 ;  /* 0x000000000a0672ca */ /* 0x000fe400000e0000 */
[----:B----4-:R-:W-:Y:S02]  /*3880*/  R2UR UR4, R12 ;  /* 0x000000000c0472ca */ /* 0x010fe400000e0000 */
[----:B------:R-:W-:Y:S01]  /*3890*/  R2UR UR5, R13 ;  /* 0x000000000d0572ca */ /* 0x000fe200000e0000 */
[----:B------:R-:W-:Y:S01]  /*38a0*/  VIADD R72, R10, 0x2 ;  /* 0x000000020a487836 */ /* 0x000fe20000000000 */
[----:B------:R-:W2:Y:S01]  /*38b0*/  LDL.64 R12, [R1+0xf0] ;  /* 0x0000f000010c7983 */ /* 0x000ea20000100a00 */
[----:B------:R-:W-:Y:S02]  /*38c0*/  VIADD R20, R20, 0x2 ;  /* 0x0000000214147836 */ /* 0x000fe40000000000 */
[----:B------:R-:W-:Y:S01]  /*38d0*/  IMAD.MOV.U32 R73, RZ, RZ, R11 ;  /* 0x000000ffff497224 */ /* 0x000fe200078e000b */
[----:B------:R0:W5:Y:S01]  /*38e0*/  LDL R7, [R1+0x1f8] ;  /* 0x0001f80001077983 */ /* 0x0001620000100800 */
[----:B------:R-:W-:-:S06]  /*38f0*/  VOTEU.ANY UP0, P0 ;  /* 0x00000000003f7886 */ /* 0x000fcc0000000100 */
[----:B------:R-:W-:Y:S01]  /*3900*/  HGMMA.64x96x16.F32 R24, gdesc[UR4], R24, UP0, gsb0 ;  /* 0x01600000041879f0 */ /* 0x000fe2000b800818 */
[----:B------:R-:W-:Y:S02]  /*3910*/  R2UR UR6, R72 ;  /* 0x00000000480672ca */ /* 0x000fe400000e0000 */
[----:B------:R-:W-:Y:S02]  /*3920*/  R2UR UR7, R73 ;  /* 0x00000000490772ca */ /* 0x000fe400000e0000 */
[----:B------:R-:W-:Y:S02]  /*3930*/  R2UR UR4, R20 ;  /* 0x00000000140472ca */ /* 0x000fe400000e0000 */
[----:B------:R-:W-:Y:S02]  /*3940*/  R2UR UR5, R21 ;  /* 0x00000000150572ca */ /* 0x000fe400000e0000 */
[----:B------:R-:W3:Y:S01]  /*3950*/  LDL.64 R20, [R1+0xf0] ;  /* 0x0000f00001147983 */ /* 0x000ee20000100a00 */
[----:B------:R-:W-:-:S02]  /*3960*/  VIADD R18, R18, 0x4 ;  /* 0x0000000412127836 */ /* 0x000fc40000000000 */
[----:B------:R-:W-:Y:S02]  /*3970*/  VIADD R72, R10, 0x4 ;  /* 0x000000040a487836 */ /* 0x000fe40000000000 */
[----:B------:R-:W-:Y:S01]  /*3980*/  IMAD.MOV.U32 R73, RZ, RZ, R11 ;  /* 0x000000ffff497224 */ /* 0x000fe200078e000b */
[----:B------:R-:W-:Y:S02]  /*3990*/  WARPGROUP.DEPBAR.LE gsb0, 0x0 ;  /* 0x00008000000079c5 */ /* 0x000fe40000010000 */
[----:B------:R-:W-:-:S06]  /*39a0*/  WARPGROUP.ARRIVE ;  /* 0x00000000000079c5 */ /* 0x000fcc0000000000 */
[----:B------:R-:W-:Y:S01]  /*39b0*/  HGMMA.64x96x16.F32 R24, gdesc[UR4], R24, gsb0 ;  /* 0x01600000041879f0 */ /* 0x000fe20008000818 */
[----:B------:R-:W-:Y:S02]  /*39c0*/  R2UR UR6, R72 ;  /* 0x00000000480672ca */ /* 0x000fe400000e0000 */
[----:B------:R-:W-:Y:S02]  /*39d0*/  R2UR UR7, R73 ;  /* 0x00000000490772ca */ /* 0x000fe400000e0000 */
[----:B------:R-:W-:Y:S02]  /*39e0*/  R2UR UR4, R18 ;  /* 0x00000000120472ca */ /* 0x000fe400000e0000 */
[----:B------:R-:W-:Y:S02]  /*39f0*/  R2UR UR5, R19 ;  /* 0x00000000130572ca */ /* 0x000fe400000e0000 */
[----:B------:R-:W4:Y:S01]  /*3a00*/  LDL.64 R18, [R1+0xf0] ;  /* 0x0000f00001127983 */ /* 0x000f220000100a00 */
        /* <DEDUP_REMOVED lines=12> */
[----:B------:R-:W-:Y:S01]  /*3ad0*/  IMAD.MOV.U32 R73, RZ, RZ, R11 ;  /* 0x000000ffff497224 */ /* 0x000fe200078e000b */
[----:B------:R-:W-:Y:S02]  /*3ae0*/  WARPGROUP.DEPBAR.LE gsb0, 0x0 ;  /* 0x00008000000079c5 */ /* 0x000fe40000010000 */
[----:B------:R-:W-:-:S06]  /*3af0*/  WARPGROUP.ARRIVE ;  /* 0x00000000000079c5 */ /* 0x000fcc0000000000 */
[----:B------:R-:W-:Y:S01]  /*3b00*/  HGMMA.64x96x16.F32 R24, gdesc[UR4], R24, gsb0 ;  /* 0x01600000041879f0 */ /* 0x000fe20008000818 */
[----:B--2---:R-:W-:Y:S01]  /*3b10*/  VIADD R12, R12, 0x400 ;  /* 0x000004000c0c7836 */ /* 0x004fe20000000000 */
[----:B------:R-:W-:Y:S02]  /*3b20*/  R2UR UR6, R72 ;  /* 0x00000000480672ca */ /* 0x000fe400000e0000 */
[----:B------:R-:W-:Y:S02]  /*3b30*/  R2UR UR7, R73 ;  /* 0x00000000490772ca */ /* 0x000fe400000e0000 */
[----:B------:R-:W-:Y:S02]  /*3b40*/  R2UR UR4, R12 ;  /* 0x000000000c0472ca */ /* 0x000fe400000e0000 */
[----:B------:R-:W-:Y:S02]  /*3b50*/  R2UR UR5, R13 ;  /* 0x000000000d0572ca */ /* 0x000fe400000e0000 */
[----:B------:R-:W2:Y:S01]  /*3b60*/  LDL.64 R12, [R1+0xf0] ;  /* 0x0000f000010c7983 */ /* 0x000ea20000100a00 */
[----:B---3--:R-:W-:-:S02]  /*3b70*/  VIADD R20, R20, 0x402 ;  /* 0x0000040214147836 */ /* 0x008fc40000000000 */
[----:B------:R-:W-:Y:S01]  /*3b80*/  VIADD R72, R10, 0x302 ;  /* 0x000003020a487836 */ /* 0x000fe20000000000 */
[----:B------:R-:W-:Y:S02]  /*3b90*/  WARPGROUP.DEPBAR.LE gsb0, 0x0 ;  /* 0x00008000000079c5 */ /* 0x000fe40000010000 */
[----:B------:R-:W-:-:S06]  /*3ba0*/  WARPGROUP.ARRIVE ;  /* 0x00000000000079c5 */ /* 0x000fcc0000000000 */
[----:B------:R-:W-:Y:S01]  /*3bb0*/  HGMMA.64x96x16.F32 R24, gdesc[UR4], R24, gsb0 ;  /* 0x01600000041879f0 */ /* 0x000fe20008000818 */
[----:B------:R-:W-:Y:S01]  /*3bc0*/  IMAD.MOV.U32 R73, RZ, RZ, R11 ;  /* 0x000000ffff497224 */ /* 0x000fe200078e000b */
[----:B------:R-:W-:Y:S02]  /*3bd0*/  R2UR UR6, R72 ;  /* 0x00000000480672ca */ /* 0x000fe400000e0000 */
[----:B------:R-:W-:Y:S02]  /*3be0*/  R2UR UR4, R20 ;  /* 0x00000000140472ca */ /* 0x000fe400000e0000 */
[----:B------:R-:W-:Y:S02]  /*3bf0*/  R2UR UR7, R73 ;  /* 0x00000000490772ca */ /* 0x000fe400000e0000 */
[----:B------:R-:W-:Y:S02]  /*3c00*/  R2UR UR5, R21 ;  /* 0x00000000150572ca */ /* 0x000fe400000e0000 */
[----:B------:R-:W3:Y:S01]  /*3c10*/  LDL.64 R20, [R1+0xf0] ;  /* 0x0000f00001147983 */ /* 0x000ee20000100a00 */
[----:B----4-:R-:W-:-:S02]  /*3c20*/  VIADD R18, R18, 0x404 ;  /* 0x0000040412127836 */ /* 0x010fc40000000000 */
        /* <DEDUP_REMOVED lines=9> */
[----:B------:R-:W4:Y:S01]  /*3cc0*/  LDL.64 R18, [R1+0xf0] ;  /* 0x0000f00001127983 */ /* 0x000f220000100a00 */
[----:B------:R-:W-:-:S02]  /*3cd0*/  VIADD R14, R14, 0x406 ;  /* 0x000004060e0e7836 */ /* 0x000fc40000000000 */
        /* <DEDUP_REMOVED lines=10> */
[----:B--2---:R-:W-:-:S02]  /*3d80*/  VIADD R12, R12, 0x800 ;  /* 0x000008000c0c7836 */ /* 0x004fc40000000000 */
        /* <DEDUP_REMOVED lines=50> */
[----:B------:R-:W-:Y:S01]  /*40b0*/  R2UR UR4, R12 ;  /* 0x000000000c0472ca */ /* 0x000fe200000e0000 */
[----:B------:R-:W2:Y:S01]  /*40c0*/  LDL R72, [R1] ;  /* 0x0000000001487983 */ /* 0x000ea20000100800 */
[----:B------:R-:W-:Y:S02]  /*40d0*/  R2UR UR7, R73 ;  /* 0x00000000490772ca */ /* 0x000fe400000e0000 */
[----:B------:R-:W-:Y:S01]  /*40e0*/  R2UR UR5, R13 ;  /* 0x000000000d0572ca */ /* 0x000fe200000e0000 */
[----:B---3--:R-:W-:Y:S02]  /*40f0*/  VIADD R20, R20, 0xc02 ;  /* 0x00000c0214147836 */ /* 0x008fe40000000000 */
        /* <DEDUP_REMOVED lines=9> */
[----:B----4-:R-:W-:Y:S02]  /*4190*/  VIADD R18, R18, 0xc04 ;  /* 0x00000c0412127836 */ /* 0x010fe40000000000 */
        /* <DEDUP_REMOVED lines=39> */
[----:B------:R-:W-:Y:S02]  /*4410*/  ISETP.NE.AND P0, PT, R72, 0x3, PT ;  /* 0x000000034800780c */ /* 0x000fe40003f05270 */
[----:B-1----:R-:W-:-:S04]  /*4420*/  SHF.R.U32.HI R75, RZ, 0x7, R75 ;  /* 0x00000007ff4b7819 */ /* 0x002fc8000001164b */
[----:B------:R-:W-:Y:S01]  /*4430*/  IADD3 R10, -R75, 0xb, RZ ;  /* 0x0000000b4b0a7810 */ /* 0x000fe20007ffe1ff */
[----:B------:R-:W-:Y:S01]  /*4440*/  BSSY B0, `(.L_x_12638) ;  /* 0x0000005000007945 */ /* 0x000fe20003800000 */
[----:B------:R-:W-:-:S03]  /*4450*/  WARPGROUP.DEPBAR.LE gsb0, 0x0 ;  /* 0x00008000000079c5 */ /* 0x000fc60000010000 */
[----:B------:R0:W-:Y:S06]  /*4460*/  BAR.ARV R10, 0x100 ;  /* 0x0004000a0000751d */ /* 0x0001ec0000002000 */
[----:B------:R-:W-:Y:S05]  /*4470*/  @!P0 BRA `(.L_x_12639) ;  /* 0x0000000000048947 */ /* 0x000fea0003800000 */
[----:B------:R-:W-:Y:S01]  /*4480*/  BPT.TRAP 0x1 ;  /* 0x000000040000795c */ /* 0x000fe20000300000 */
.L_x_12639:
[----:B------:R-:W-:Y:S05]  /*4490*/  BSYNC B0 ;  /* 0x0000000000007941 */ /* 0x000fea0003800000 */
.L_x_12638:
[----:B0-----:R-:W2:Y:S02]  /*44a0*/  LDL.64 R10, [R1+0x20] ;  /* 0x00002000010a7983 */ /* 0x001ea40000100a00 */
        /* <DEDUP_REMOVED lines=8> */
[----:B------:R-:W4:Y:S04]  /*4530*/  LDL.128 R12, [R1+0x120] ;  /* 0x00012000010c7983 */ /* 0x000f280000100c00 */
[----:B------:R-:W3:Y:S04]  /*4540*/  LDL.128 R72, [R1+0x130] ;  /* 0x0001300001487983 */ /* 0x000ee80000100c00 */
[----:B--2---:R-:W2:Y:S04]  /*4550*/  LD.E R20, desc[UR36][R10.64] ;  /* 0x000000240a147980 */ /* 0x004ea8000c101900 */
[----:B------:R-:W4:Y:S01]  /*4560*/  LDL.64 R10, [R1+0x140] ;  /* 0x00014000010a7983 */ /* 0x000f220000100a00 */
[----:B------:R-:W-:-:S02]  /*4570*/  UMOV UR4, 0xffffffa0 ;  /* 0xffffffa000047882 */ /* 0x000fc40000000000 */
[----:B------:R-:W-:Y:S01]  /*4580*/  UIMAD UR4, UR43, UR4, 0x60 ;  /* 0x000000602b0474a4 */ /* 0x000fe2000f8e0204 */
[----:B---3--:R-:W-:-:S05]  /*4590*/  ISETP.GE.AND P1, PT, R73, 0x1, PT ;  /* 0x000000014900780c */ /* 0x008fca0003f26270 */
[----:B------:R-:W-:Y:S01]  /*45a0*/  VIADD R72, R72, UR4 ;  /* 0x0000000448487c36 */ /* 0x000fe20008000000 */
[----:B------:R-:W-:Y:S01]  /*45b0*/  BSSY B0, `(.L_x_12640) ;  /* 0x00000a2000007945 */ /* 0x000fe20003800000 */
[-C--:B--2---:R-:W-:Y:S01]  /*45c0*/  FMUL.FTZ R80, R34, R20.reuse ;  /* 0x0000001422507220 */ /* 0x084fe20000410000 */
[----:B------:R-:W-:Y:S01]  /*45d0*/  SHF.R.S32.HI R34, RZ, 0x1f, R77 ;  /* 0x0000001fff227819 */ /* 0x000fe2000001144d */
[-C--:B0-----:R-:W-:Y:S01]  /*45e0*/  FMUL.FTZ R7, R26, R20.reuse ;  /* 0x000000141a077220 */ /* 0x081fe20000410000 */
[-C--:B------:R-:W-:Y:S02]  /*45f0*/  FMUL.FTZ R26, R33, R20.reuse ;  /* 0x00000014211a7220 */ /* 0x080fe40000410000 */
[----:B------:R-:W-:Y:S01]  /*4600*/  LEA.HI R33, R34, R77, RZ, 0x7 ;  /* 0x0000004d22217211 */ /* 0x000fe200078f38ff */
[----:B------:R-:W-:-:S03]  /*4610*/  FMUL.FTZ R149, R36, R20 ;  /* 0x0000001424957220 */ /* 0x000fc60000410000 */
[----:B------:R-:W-:Y:S01]  /*4620*/  LOP3.LUT R36, R33, 0xffffff80, RZ, 0xc0, !PT ;  /* 0xffffff8021247812 */ /* 0x000fe200078ec0ff */
[----:B------:R-:W-:-:S04]  /*4630*/  FMUL.FTZ R138, R35, R20 ;  /* 0x00000014238a7220 */ /* 0x000fc80000410000 */
[----:B------:R-:W-:Y:S02]  /*4640*/  IMAD.IADD R36, R77, 0x1, -R36 ;  /* 0x000000014d247824 */ /* 0x000fe400078e0a24 */
[----:B------:R-:W-:-:S03]  /*4650*/  FMUL.FTZ R82, R38, R20 ;  /* 0x0000001426527220 */ /* 0x000fc60000410000 */
[----:B------:R-:W-:Y:S01]  /*4660*/  SHF.R.S32.HI R35, RZ, 0x1f, R36 ;  /* 0x0000001fff237819 */ /* 0x000fe20000011424 */
[----:B------:R-:W-:-:S03]  /*4670*/  FMUL.FTZ R19, R27, R20 ;  /* 0x000000141b137220 */ /* 0x000fc60000410000 */
[----:B------:R-:W-:Y:S01]  /*4680*/  LEA.HI R38, R35, R36, RZ, 0x2 ;  /* 0x0000002423267211 */ /* 0x000fe200078f10ff */
[-C--:B------:R-:W-:Y:S01]  /*4690*/  FMUL.FTZ R27, R37, R20.reuse ;  /* 0x00000014251b7220 */ /* 0x080fe20000410000 */
[-C--:B------:R-:W-:Y:S01]  /*46a0*/  FMUL.FTZ R147, R40, R20.reuse ;  /* 0x0000001428937220 */ /* 0x080fe20000410000 */
[----:B------:R-:W-:Y:S02]  /*46b0*/  LEA.HI R34, R34, R77, RZ, 0x2 ;  /* 0x0000004d22227211 */ /* 0x000fe400078f10ff */
        /* <DEDUP_REMOVED lines=18> */
[----:B----4-:R-:W-:Y:S01]  /*47e0*/  IMAD R41, R76, 0x8, R41 ;  /* 0x000000084c297824 */ /* 0x010fe200078e0229 */
[----:B------:R-:W-:Y:S01]  /*47f0*/  ISETP.NE.AND P0, PT, R10, 0x1, PT ;  /* 0x000000010a00780c */ /* 0x000fe20003f05270 */
        /* <DEDUP_REMOVED lines=10> */
[----:B------:R-:W0:Y:S01]  /*48a0*/  SHFL.IDX PT, R41, R10, RZ, 0x1c1f ;  /* 0x001c1fff0a297589 */ /* 0x000e2200000e0000 */
[----:B------:R-:W-:Y:S02]  /*48b0*/  IMAD R21, R40, -0x60, R13 ;  /* 0xffffffa028157824 */ /* 0x000fe400078e020d */
[-C--:B------:R-:W-:Y:S01]  /*48c0*/  FMUL.FTZ R135, R29, R20.reuse ;  /* 0x000000141d877220 */ /* 0x080fe20000410000 */
        /* <DEDUP_REMOVED lines=34> */
[----:B------:R-:W-:Y:S01]  /*4af0*/  FMUL.FTZ R44, R71, R20 ;  /* 0x00000014472c7220 */ /* 0x000fe20000410000 */
[----:B------:R-:W1:Y:S01]  /*4b00*/  MUFU.TANH R18, R18 ;  /* 0x0000001200127308 */ /* 0x000e620000002400 */
[----:B------:R-:W-:Y:S02]  /*4b10*/  IMAD R33, R36, -0x2, R33 ;  /* 0xfffffffe24217824 */ /* 0x000fe400078e0221 */
[----:B------:R-:W-:Y:S02]  /*4b20*/  VIADD R21, R21, 0x60 ;  /* 0x0000006015157836 */ /* 0x000fe40000000000 */
[----:B------:R-:W-:-:S03]  /*4b30*/  IMAD.IADD R20, R33, 0x1, -R12 ;  /* 0x0000000121147824 */ /* 0x000fc600078e0a0c */
[----:B------:R-:W2:Y:S01]  /*4b40*/  MUFU.TANH R24, R24 ;  /* 0x0000001800187308 */ /* 0x000ea20000002400 */
[----:B------:R-:W-:-:S07]  /*4b50*/  LOP3.LUT R33, RZ, R14, RZ, 0x33, !PT ;  /* 0x0000000eff217212 */ /* 0x000fce00078e33ff */
        /* <DEDUP_REMOVED lines=48> */
[----:B------:R-:W-:-:S02]  /*4e60*/  IMAD.U32 R43, RZ, RZ, UR4 ;  /* 0x00000004ff2b7e24 */ /* 0x000fc4000f8e00ff */
[----:B------:R-:W-:Y:S01]  /*4e70*/  IMAD.IADD R40, R20, 0x1, R33 ;  /* 0x0000000114287824 */ /* 0x000fe200078e0221 */
[----:B0-----:R-:W-:Y:S01]  /*4e80*/  VIADDMNMX R14, R41, R45, R38, PT ;  /* 0x0000002d290e7246 */ /* 0x001fe20003800126 */
[----:B------:R-:W-:Y:S02]  /*4e90*/  IMAD R42, R36, -0x2, R43 ;  /* 0xfffffffe242a7824 */ /* 0x000fe400078e022b */
        /* <DEDUP_REMOVED lines=12> */
.L_x_12643:
[----:B------:R-:W-:-:S13]  /*4f60*/  ISETP.NE.AND P0, PT, R73, 0x1, PT ;  /* 0x000000014900780c */ /* 0x000fda0003f05270 */
[----:B------:R-:W-:-:S05]  /*4f70*/  @P0 IMAD.HI.U32 R36, R15, R74, RZ ;  /* 0x0000004a0f240227 */ /* 0x000fca00078e00ff */
[----:B------:R-:W-:-:S07]  /*4f80*/  @P0 SHF.R.U32.HI R15, RZ, R75, R36 ;  /* 0x0000004bff0f0219 */ /* 0x000fce0000011624 */
.L_x_12644:
[----:B------:R-:W-:Y:S05]  /*4f90*/  BSYNC B1 ;  /* 0x0000000000017941 */ /* 0x000fea0003800000 */
.L_x_12642:
[----:B------:R-:W-:-:S05]  /*4fa0*/  IMAD R15, R15, R73, R42 ;  /* 0x000000490f0f7224 */ /* 0x000fca00078e022a */
[----:B------:R-:W-:Y:S02]  /*4fb0*/  VIMNMX R20, R20, R15, !PT ;  /* 0x0000000f14147248 */ /* 0x000fe40007fe0100 */
[----:B------:R-:W-:-:S07]  /*4fc0*/  VIADDMNMX R14, R15, R73, R14, PT ;  /* 0x000000490f0e7246 */ /* 0x000fce000380010e */
.L_x_12641:
[----:B------:R-:W-:Y:S05]  /*4fd0*/  BSYNC B0 ;  /* 0x0000000000007941 */ /* 0x000fea0003800000 */
.L_x_12640:
        /* <DEDUP_REMOVED lines=130> */
.L_x_12648:
[----:B------:R-:W-:-:S13]  /*5800*/  ISETP.NE.AND P6, PT, R73, 0x1, PT ;  /* 0x000000014900780c */ /* 0x000fda0003fc5270 */
[----:B------:R-:W-:-:S05]  /*5810*/  @P6 IMAD.HI.U32 R74, R12, R74, RZ ;  /* 0x0000004a0c4a6227 */ /* 0x000fca00078e00ff */
[----:B------:R-:W-:-:S07]  /*5820*/  @P6 SHF.R.U32.HI R12, RZ, R75, R74 ;  /* 0x0000004bff0c6219 */ /* 0x000fce000001164a */
.L_x_12649:
[----:B------:R-:W-:Y:S05]  /*5830*/  BSYNC B1 ;  /* 0x0000000000017941 */ /* 0x000fea0003800000 */
.L_x_12647:
[----:B------:R-:W-:-:S05]  /*5840*/  IMAD R13, R12, R73, R42 ;  /* 0x000000490c0d7224 */ /* 0x000fca00078e022a */
[----:B------:R-:W-:Y:S02]  /*5850*/  VIADDMNMX R14, R13, R73, R14, PT ;  /* 0x000000490d0e7246 */ /* 0x000fe4000380010e */
[----:B------:R-:W-:-:S07]  /*5860*/  VIMNMX R18, R18, R13, !PT ;  /* 0x0000000d12127248 */ /* 0x000fce0007fe0100 */
.L_x_12646:
[----:B------:R-:W-:Y:S05]  /*5870*/  BSYNC B0 ;  /* 0x0000000000007941 */ /* 0x000fea0003800000 */
.L_x_12645:
        /* <DEDUP_REMOVED lines=22> */
[----:B------:R-:W4:Y:S01]  /*59e0*/  LDL R68, [R1+0x264] ;  /* 0x0002640001447983 */ /* 0x000f220000100800 */
[----:B------:R-:W-:Y:S02]  /*59f0*/  FMNMX.FTZ R10, R153, R10, !PT ;  /* 0x0000000a990a7209 */ /* 0x000fe40007810000 */
[----:B------:R-:W-:Y:S01]  /*5a00*/  ISETP.LT.OR P0, PT, R14, 0x11, P0 ;  /* 0x000000110e00780c */ /* 0x000fe20000701670 */
[----:B------:R-:W4:Y:S01]  /*5a10*/  LDL R70, [R1+0x268] ;  /* 0x0002680001467983 */ /* 0x000f220000100800 */
[----:B------:R-:W-:-:S02]  /*5a20*/  FMNMX.FTZ R10, R135, R10, !PT ;  /* 0x0000000a870a7209 */ /* 0x000fc40007810000 */
[----:B------:R-:W-:Y:S01]  /*5a30*/  FSEL R80, R80, -INF , !P0 ;  /* 0xff80000050507808 */ /* 0x000fe20004000000 */
[----:B------:R-:W4:Y:S01]  /*5a40*/  LDL R38, [R1+0x274] ;  /* 0x0002740001267983 */ /* 0x000f220000100800 */
[----:B------:R-:W-:Y:S02]  /*5a50*/  ISETP.GT.AND P0, PT, R18, 0x11, !P1 ;  /* 0x000000111200780c */ /* 0x000fe40004f04270 */
[----:B------:R-:W-:Y:S01]  /*5a60*/  ISETP.NE.AND P1, PT, R58, RZ, PT ;  /* 0x000000ff3a00720c */ /* 0x000fe20003f25270 */
[----:B------:R-:W4:Y:S01]  /*5a70*/  LDL R48, [R1+0x280] ;  /* 0x0002800001307983 */ /* 0x000f220000100800 */
[----:B------:R-:W-:Y:S02]  /*5a80*/  ISETP.LT.OR P0, PT, R14, 0x12, P0 ;  /* 0x000000120e00780c */ /* 0x000fe40000701670 */
[----:B------:R-:W-:Y:S01]  /*5a90*/  FMNMX.FTZ R10, R151, R10, !PT ;  /* 0x0000000a970a7209 */ /* 0x000fe20007810000 */
[----:B------:R-:W4:Y:S01]  /*5aa0*/  LDL R58, [R1+0x250] ;  /* 0x00025000013a7983 */ /* 0x000f220000100800 */
[----:B------:R-:W-:-:S02]  /*5ab0*/  FSEL R138, R138, -INF , !P0 ;  /* 0xff8000008a8a7808 */ /* 0x000fc40004000000 */
[----:B------:R-:W-:Y:S01]  /*5ac0*/  ISETP.GT.AND P0, PT, R18, 0x18, !P6 ;  /* 0x000000181200780c */ /* 0x000fe20007704270 */
[----:B------:R-:W4:Y:S01]  /*5ad0*/  LDL R46, [R1+0x28c] ;  /* 0x00028c00012e7983 */ /* 0x000f220000100800 */
[----:B------:R-:W-:Y:S02]  /*5ae0*/  ISETP.NE.AND P6, PT, R24, RZ, PT ;  /* 0x000000ff1800720c */ /* 0x000fe40003fc5270 */
[----:B------:R-:W-:Y:S01]  /*5af0*/  ISETP.LT.OR P0, PT, R14, 0x19, P0 ;  /* 0x000000190e00780c */ /* 0x000fe20000701670 */
[----:B------:R-:W4:Y:S01]  /*5b00*/  LDL.64 R24, [R1+0x88] ;  /* 0x0000880001187983 */ /* 0x000f220000100a00 */
[----:B------:R-:W-:Y:S02]  /*5b10*/  FMNMX.FTZ R10, R43, R10, !PT ;  /* 0x0000000a2b0a7209 */ /* 0x000fe40007810000 */
[----:B------:R-:W-:Y:S01]  /*5b20*/  FSEL R82, R82, -INF , !P0 ;  /* 0xff80000052527808 */ /* 0x000fe20004000000 */
[----:B------:R-:W4:Y:S01]  /*5b30*/  LDL R42, [R1+0x290] ;  /* 0x00029000012a7983 */ /* 0x000f220000100800 */
[----:B------:R-:W-:-:S02]  /*5b40*/  ISETP.NE.AND P0, PT, R50, RZ, PT ;  /* 0x000000ff3200720c */ /* 0x000fc40003f05270 */
[----:B------:R-:W-:Y:S01]  /*5b50*/  FMNMX.FTZ R10, R149, R10, !PT ;  /* 0x0000000a950a7209 */ /* 0x000fe20007810000 */
[----:B------:R-:W4:Y:S01]  /*5b60*/  LDL R50, [R1+0x27c] ;  /* 0x00027c0001327983 */ /* 0x000f220000100800 */
[----:B------:R-:W-:Y:S02]  /*5b70*/  ISETP.GT.AND P0, PT, R18, 0x19, !P0 ;  /* 0x000000191200780c */ /* 0x000fe40004704270 */
[----:B------:R-:W-:Y:S01]  /*5b80*/  FMNMX.FTZ R10, R47, R10, !PT ;  /* 0x0000000a2f0a7209 */ /* 0x000fe20007810000 */
[----:B------:R-:W4:Y:S01]  /*5b90*/  LDL R129, [R1+0x2a4] ;  /* 0x0002a40001817983 */ /* 0x000f220000100800 */
[----:B------:R-:W-:Y:S02]  /*5ba0*/  ISETP.LT.OR P0, PT, R14, 0x1a, P0 ;  /* 0x0000001a0e00780c */ /* 0x000fe40000701670 */
[----:B------:R-:W-:Y:S01]  /*5bb0*/  FMNMX.FTZ R10, R147, R10, !PT ;  /* 0x0000000a930a7209 */ /* 0x000fe20007810000 */
        /* <DEDUP_REMOVED lines=34> */
[----:B------:R-:W-:Y:S02]  /*5de0*/  ISETP.NE.AND P0, PT, R54, RZ, PT ;  /* 0x000000ff3600720c */ /* 0x000fe40003f05270 */
[C---:B------:R-:W-:Y:S01]  /*5df0*/  ISETP.GT.AND P2, PT, R18.reuse, 0x49, !P2 ;  /* 0x000000491200780c */ /* 0x040fe20005744270 */
[----:B------:R-:W4:Y:S01]  /*5e00*/  LDL R54, [R1+0x26c] ;  /* 0x00026c0001367983 */ /* 0x000f220000100800 */
[----:B------:R-:W-:-:S02]  /*5e10*/  ISETP.GT.AND P0, PT, R18, 0x29, !P0 ;  /* 0x000000291200780c */ /* 0x000fc40004704270 */
[----:B------:R-:W-:Y:S01]  /*5e20*/  FMNMX.FTZ R10, R39, R10, !PT ;  /* 0x0000000a270a7209 */ /* 0x000fe20007810000 */
[----:B------:R-:W4:Y:S01]  /*5e30*/  LDL R119, [R1+0x2d4] ;  /* 0x0002d40001777983 */ /* 0x000f220000100800 */
[----:B------:R-:W-:Y:S02]  /*5e40*/  ISETP.LT.OR P0, PT, R14, 0x2a, P0 ;  /* 0x0000002a0e00780c */ /* 0x000fe40000701670 */
[----:B------:R-:W-:Y:S01]  /*5e50*/  ISETP.GT.AND P3, PT, R18, 0x50, !P3 ;  /* 0x000000501200780c */ /* 0x000fe20005f64270 */
[----:B------:R-:W4:Y:S01]  /*5e60*/  LDL R118, [R1+0x2d8] ;  /* 0x0002d80001767983 */ /* 0x000f220000100800 */
[----:B------:R-:W-:Y:S02]  /*5e70*/  FSEL R86, R86, -INF , !P0 ;  /* 0xff80000056567808 */ /* 0x000fe40004000000 */
[----:B------:R-:W-:Y:S01]  /*5e80*/  ISETP.NE.AND P0, PT, R29, RZ, PT ;  /* 0x000000ff1d00720c */ /* 0x000fe20003f05270 */
[----:B------:R-:W4:Y:S01]  /*5e90*/  LDL R117, [R1+0x2dc] ;  /* 0x0002dc0001757983 */ /* 0x000f220000100800 */
[----:B------:R-:W-:-:S02]  /*5ea0*/  ISETP.LT.OR P2, PT, R14, 0x4a, P2 ;  /* 0x0000004a0e00780c */ /* 0x000fc40001741670 */
[----:B------:R-:W-:Y:S01]  /*5eb0*/  ISETP.GT.AND P0, PT, R18, 0x30, !P0 ;  /* 0x000000301200780c */ /* 0x000fe20004704270 */
[----:B------:R-:W4:Y:S01]  /*5ec0*/  LDL R29, [R1+0x230] ;  /* 0x00023000011d7983 */ /* 0x000f220000100800 */
[----:B------:R-:W-:Y:S02]  /*5ed0*/  FMNMX.FTZ R10, R21, R10, !PT ;  /* 0x0000000a150a7209 */ /* 0x000fe40007810000 */
[----:B------:R-:W-:Y:S01]  /*5ee0*/  ISETP.LT.OR P0, PT, R14, 0x31, P0 ;  /* 0x000000310e00780c */ /* 0x000fe20000701670 */
[----:B------:R-:W4:Y:S01]  /*5ef0*/  LDL R116, [R1+0x2e0] ;  /* 0x0002e00001747983 */ /* 0x000f220000100800 */
[----:B------:R-:W-:Y:S02]  /*5f00*/  ISETP.GT.AND P4, PT, R18, 0x51, !P4 ;  /* 0x000000511200780c */ /* 0x000fe40006784270 */
[----:B------:R-:W-:Y:S01]  /*5f10*/  FSEL R174, R174, -INF , !P0 ;  /* 0xff800000aeae7808 */ /* 0x000fe20004000000 */
[----:B------:R-:W4:Y:S01]  /*5f20*/  LDL R115, [R1+0x2e8] ;  /* 0x0002e80001737983 */ /* 0x000f220000100800 */
[----:B------:R-:W-:-:S02]  /*5f30*/  ISETP.NE.AND P0, PT, R30, RZ, PT ;  /* 0x000000ff1e00720c */ /* 0x000fc40003f05270 */
[----:B------:R-:W-:Y:S01]  /*5f40*/  ISETP.LT.OR P3, PT, R14, 0x51, P3 ;  /* 0x000000510e00780c */ /* 0x000fe20001f61670 */
[----:B------:R-:W4:Y:S01]  /*5f50*/  LDL R30, [R1+0x278] ;  /* 0x00027800011e7983 */ /* 0x000f220000100800 */
[----:B------:R-:W-:Y:S02]  /*5f60*/  ISETP.GT.AND P0, PT, R18, 0x31, !P0 ;  /* 0x000000311200780c */ /* 0x000fe40004704270 */
[----:B------:R-:W-:Y:S01]  /*5f70*/  FSEL R94, R94, -INF , !P2 ;  /* 0xff8000005e5e7808 */ /* 0x000fe20005000000 */
[----:B------:R-:W4:Y:S01]  /*5f80*/  LDL R114, [R1+0x2ec] ;  /* 0x0002ec0001727983 */ /* 0x000f220000100800 */
[----:B------:R-:W-:Y:S02]  /*5f90*/  ISETP.LT.OR P0, PT, R14, 0x32, P0 ;  /* 0x000000320e00780c */ /* 0x000fe40000701670 */
[----:B------:R-:W-:Y:S01]  /*5fa0*/  FMNMX.FTZ R10, R37, R10, !PT ;  /* 0x0000000a250a7209 */ /* 0x000fe20007810000 */
[----:B------:R-:W4:Y:S01]  /*5fb0*/  LDL R113, [R1+0x2f0] ;  /* 0x0002f00001717983 */ /* 0x000f220000100800 */
[----:B------:R-:W-:-:S02]  /*5fc0*/  FSEL R88, R88, -INF , !P0 ;  /* 0xff80000058587808 */ /* 0x000fc40004000000 */
[----:B------:R-:W-:Y:S01]  /*5fd0*/  ISETP.NE.AND P0, PT, R56, RZ, PT ;  /* 0x000000ff3800720c */ /* 0x000fe20003f05270 */
[----:B------:R-:W4:Y:S01]  /*5fe0*/  LDL R112, [R1+0x2f4] ;  /* 0x0002f40001707983 */ /* 0x000f220000100800 */
[C---:B------:R-:W-:Y:S02]  /*5ff0*/  ISETP.GT.AND P5, PT, R18.reuse, 0x58, !P5 ;  /* 0x000000581200780c */ /* 0x040fe40006fa4270 */
[----:B------:R-:W-:Y:S01]  /*6000*/  ISETP.GT.AND P0, PT, R18, 0x38, !P0 ;  /* 0x000000381200780c */ /* 0x000fe20004704270 */
[----:B------:R-:W4:Y:S01]  /*6010*/  LDL R56, [R1+0x24c] ;  /* 0x00024c0001387983 */ /* 0x000f220000100800 */
[C---:B------:R-:W-:Y:S02]  /*6020*/  ISETP.LT.OR P4, PT, R14.reuse, 0x52, P4 ;  /* 0x000000520e00780c */ /* 0x040fe40002781670 */
[----:B------:R-:W-:Y:S01]  /*6030*/  ISETP.LT.OR P0, PT, R14, 0x39, P0 ;  /* 0x000000390e00780c */ /* 0x000fe20000701670 */
[----:B------:R-:W4:Y:S01]  /*6040*/  LDL R111, [R1+0x2f8] ;  /* 0x0002f800016f7983 */ /* 0x000f220000100800 */
[----:B------:R-:W-:-:S02]  /*6050*/  FSEL R76, R76, -INF , !P3 ;  /* 0xff8000004c4c7808 */ /* 0x000fc40005800000 */
[----:B------:R-:W-:Y:S01]  /*6060*/  FSEL R218, R218, -INF , !P0 ;  /* 0xff800000dada7808 */ /* 0x000fe20004000000 */
[----:B------:R-:W4:Y:S01]  /*6070*/  LDL R110, [R1+0x2fc] ;  /* 0x0002fc00016e7983 */ /* 0x000f220000100800 */
[----:B------:R-:W-:Y:S02]  /*6080*/  ISETP.NE.AND P0, PT, R31, RZ, PT ;  /* 0x000000ff1f00720c */ /* 0x000fe40003f05270 */
[----:B------:R-:W-:Y:S01]  /*6090*/  FMNMX.FTZ R10, R35, R10, !PT ;  /* 0x0000000a230a7209 */ /* 0x000fe20007810000 */
[----:B------:R-:W4:Y:S01]  /*60a0*/  LDL R31, [R1+0x298] ;  /* 0x00029800011f7983 */ /* 0x000f220000100800 */
[----:B------:R-:W-:Y:S02]  /*60b0*/  ISETP.GT.AND P0, PT, R18, 0x39, !P0 ;  /* 0x000000391200780c */ /* 0x000fe40004704270 */
[C---:B------:R-:W-:Y:S01]  /*60c0*/  ISETP.LT.OR P5, PT, R14.reuse, 0x59, P5 ;  /* 0x000000590e00780c */ /* 0x040fe20002fa1670 */
[----:B------:R-:W4:Y:S01]  /*60d0*/  LDL R109, [R1+0x304] ;  /* 0x00030400016d7983 */ /* 0x000f220000100800 */
[----:B------:R-:W-:-:S02]  /*60e0*/  ISETP.LT.OR P0, PT, R14, 0x3a, P0 ;  /* 0x0000003a0e00780c */ /* 0x000fc40000701670 */
[----:B------:R-:W-:Y:S01]  /*60f0*/  FSEL R74, R34, -INF , !P4 ;  /* 0xff800000224a7808 */ /* 0x000fe20006000000 */
        /* <DEDUP_REMOVED lines=10> */
[----:B------:R-:W-:Y:S02]  /*61a0*/  ISETP.GT.AND P0, PT, R18, RZ, !P6 ;  /* 0x000000ff1200720c */ /* 0x000fe40007704270 */
[C---:B------:R-:W-:Y:S01]  /*61b0*/  ISETP.LT.OR P1, PT, R14.reuse, 0x49, P1 ;  /* 0x000000490e00780c */ /* 0x040fe20000f21670 */
[----:B------:R-:W4:Y:S01]  /*61c0*/  LDL R105, [R1+0x314] ;  /* 0x0003140001697983 */ /* 0x000f220000100800 */
[----:B------:R-:W-:Y:S02]  /*61d0*/  ISETP.LT.OR P0, PT, R14, 0x1, P0 ;  /* 0x000000010e00780c */ /* 0x000fe40000701670 */
[----:B------:R-:W-:Y:S01]  /*61e0*/  FSEL R168, R168, -INF , !P1 ;  /* 0xff800000a8a87808 */ /* 0x000fe20004800000 */
        /* <DEDUP_REMOVED lines=14> */
[----:B------:R-:W-:Y:S01]  /*62d0*/  ISETP.NE.AND P6, PT, R32, RZ, PT ;  /* 0x000000ff2000720c */ /* 0x000fe20003fc5270 */
[----:B------:R-:W4:Y:S01]  /*62e0*/  LDL R100, [R1+0x32c] ;  /* 0x00032c0001647983 */ /* 0x000f220000100800 */
[----:B------:R-:W-:Y:S02]  /*62f0*/  FMNMX.FTZ R7, R138, R7, !PT ;  /* 0x000000078a077209 */ /* 0x000fe40007810000 */
[----:B------:R-:W-:Y:S01]  /*6300*/  ISETP.GT.AND P6, PT, R18, 0x59, !P6 ;  /* 0x000000591200780c */ /* 0x000fe200077c4270 */
[----:B------:R-:W4:Y:S01]  /*6310*/  LDL R32, [R1+0x244] ;  /* 0x0002440001207983 */ /* 0x000f220000100800 */
[----:B------:R-:W-:-:S02]  /*6320*/  FMNMX.FTZ R7, R82, R7, !PT ;  /* 0x0000000752077209 */ /* 0x000fc40007810000 */
[----:B------:R-:W-:Y:S01]  /*6330*/  FMNMX.FTZ R10, R15, R10, !PT ;  /* 0x0000000a0f0a7209 */ /* 0x000fe20007810000 */
[----:B------:R-:W4:Y:S01]  /*6340*/  LDL R99, [R1+0x330] ;  /* 0x0003300001637983 */ /* 0x000f220000100800 */
[----:B------:R-:W-:Y:S02]  /*6350*/  FMNMX.FTZ R7, R132, R7, !PT ;  /* 0x0000000784077209 */ /* 0x000fe40007810000 */
[----:B------:R-:W-:Y:S01]  /*6360*/  ISETP.LT.OR P6, PT, R14, 0x5a, P6 ;  /* 0x0000005a0e00780c */ /* 0x000fe200037c1670 */
[----:B------:R-:W4:Y:S01]  /*6370*/  LDL R98, [R1+0x334] ;  /* 0x0003340001627983 */ /* 0x000f220000100800 */
[----:B------:R-:W-:Y:S02]  /*6380*/  FMNMX.FTZ R7, R136, R7, !PT ;  /* 0x0000000788077209 */ /* 0x000fe40007810000 */
[----:B------:R-:W-:Y:S01]  /*6390*/  FSEL R72, R11, -INF , !P5 ;  /* 0xff8000000b487808 */ /* 0x000fe20006800000 */
[----:B------:R-:W4:Y:S01]  /*63a0*/  LDL R97, [R1+0x33c] ;  /* 0x00033c0001617983 */ /* 0x000f220000100800 */
[----:B------:R-:W-:-:S02]  /*63b0*/  FMNMX.FTZ R7, R84, R7, !PT ;  /* 0x0000000754077209 */ /* 0x000fc40007810000 */
[----:B------:R-:W-:Y:S01]  /*63c0*/  FMNMX.FTZ R10, R33, R10, !PT ;  /* 0x0000000a210a7209 */ /* 0x000fe20007810000 */
[----:B------:R-:W4:Y:S01]  /*63d0*/  LDL R96, [R1+0x340] ;  /* 0x0003400001607983 */ /* 0x000f220000100800 */
[----:B------:R-:W-:Y:S02]  /*63e0*/  FMNMX.FTZ R7, R134, R7, !PT ;  /* 0x0000000786077209 */ /* 0x000fe40007810000 */
[----:B------:R-:W-:Y:S01]  /*63f0*/  FSEL R44, R44, -INF , !P6 ;  /* 0xff8000002c2c7808 */ /* 0x000fe20007000000 */
[----:B------:R-:W0:Y:S01]  /*6400*/  SHFL.BFLY PT, R13, R10, 0x2, 0x1f ;  /* 0x0c401f000a0d7f89 */ /* 0x000e2200000e0000 */
[----:B------:R-:W-:-:S03]  /*6410*/  FMNMX.FTZ R7, R86, R7, !PT ;  /* 0x0000000756077209 */ /* 0x000fc60007810000 */
[----:B------:R-:W4:Y:S01]  /*6420*/  LDL R95, [R1+0x344] ;  /* 0x00034400015f7983 */ /* 0x000f220000100800 */
        /* <DEDUP_REMOVED lines=23> */
[----:B------:R-:W4:Y:S04]  /*65a0*/  LDL R71, [R1+0x3b4] ;  /* 0x0003b40001477983 */ /* 0x000f280000100800 */
[----:B------:R-:W-:Y:S04]  /*65b0*/  STL.64 [R1+0x210], R10 ;  /* 0x0002100a01007387 */ /* 0x000fe80000100a00 */
[----:B------:R-:W4:Y:S01]  /*65c0*/  LDL R14, [R1+0x214] ;  /* 0x00021400010e7983 */ /* 0x000f220000100800 */
[----:B0-----:R-:W-:-:S03]  /*65d0*/  FMNMX.FTZ R7, R10, R13, !PT ;  /* 0x0000000d0a077209 */ /* 0x001fc60007810000 */
[----:B---3--:R-:W-:Y:S04]  /*65e0*/  STL [R1+0x248], R40 ;  /* 0x0002482801007387 */ /* 0x008fe80000100800 */
[----:B------:R-:W0:Y:S04]  /*65f0*/  SHFL.BFLY PT, R12, R7, 0x1, 0x1f ;  /* 0x0c201f00070c7f89 */ /* 0x000e2800000e0000 */
[----:B--2---:R1:W-:Y:S04]  /*6600*/  STL [R1+0x284], R36 ;  /* 0x0002842401007387 */ /* 0x0043e80000100800 */
[----:B----4-:R-:W-:Y:S04]  /*6610*/  STL [R1+0x258], R62 ;  /* 0x0002583e01007387 */ /* 0x010fe80000100800 */
[----:B------:R2:W-:Y:S04]  /*6620*/  STL [R1+0x240], R26 ;  /* 0x0002401a01007387 */ /* 0x0005e80000100800 */
[----:B-1----:R-:W3:Y:S04]  /*6630*/  LDL R36, [R1+0x38c] ;  /* 0x00038c0001247983 */ /* 0x002ee80000100800 */
[----:B------:R-:W-:Y:S01]  /*6640*/  STL [R1+0x25c], R64 ;  /* 0x00025c4001007387 */ /* 0x000fe20000100800 */
[----:B0-----:R-:W-:-:S03]  /*6650*/  FMNMX.FTZ R12, R7, R12, !PT ;  /* 0x0000000c070c7209 */ /* 0x001fc60007810000 */
[----:B--2---:R-:W2:Y:S04]  /*6660*/  LDL R26, [R1+0x2a0] ;  /* 0x0002a000011a7983 */ /* 0x004ea80000100800 */
[----:B------:R-:W-:Y:S04]  /*6670*/  STL [R1+0x210], R12 ;  /* 0x0002100c01007387 */ /* 0x000fe80000100800 */
[----:B------:R-:W4:Y:S04]  /*6680*/  LDL R18, [R1+0x210] ;  /* 0x0002100001127983 */ /* 0x000f280000100800 */
        /* <DEDUP_REMOVED lines=10> */
[----:B0-----:R-:W2:Y:S04]  /*6730*/  LDL R27, [R1+0x418] ;  /* 0x00041800011b7983 */ /* 0x001ea80000100800 */
[----:B------:R-:W-:Y:S04]  /*6740*/  STL [R1+0x270], R52 ;  /* 0x0002703401007387 */ /* 0x000fe80000100800 */
[----:B------:R-:W2:Y:S04]  /*6750*/  LDL R40, [R1+0x2b4] ;  /* 0x0002b40001287983 */ /* 0x000ea80000100800 */
[----:B------:R-:W2:Y:S04]  /*6760*/  LDL R38, [R1+0x31c] ;  /* 0x00031c0001267983 */ /* 0x000ea80000100800 */
[----:B------:R0:W-:Y:S04]  /*6770*/  STL [R1+0x288], R28 ;  /* 0x0002881c01007387 */ /* 0x0001e80000100800 */
[----:B------:R-:W2:Y:S04]  /*6780*/  LDL R70, [R1+0x3b8] ;  /* 0x0003b80001467983 */ /* 0x000ea80000100800 */
[----:B------:R-:W2:Y:S04]  /*6790*/  LDL R69, [R1+0x3bc] ;  /* 0x0003bc0001457983 */ /* 0x000ea80000100800 */
[----:B0-----:R-:W2:Y:S04]  /*67a0*/  LDL R28, [R1+0x3a8] ;  /* 0x0003a800011c7983 */ /* 0x001ea80000100800 */
[----:B------:R-:W-:Y:S04]  /*67b0*/  STL [R1+0x26c], R54 ;  /* 0x00026c3601007387 */ /* 0x000fe80000100800 */
[----:B------:R-:W2:Y:S04]  /*67c0*/  LDL R68, [R1+0x3c0] ;  /* 0x0003c00001447983 */ /* 0x000ea80000100800 */
[----:B------:R-:W2:Y:S04]  /*67d0*/  LDL R67, [R1+0x3c8] ;  /* 0x0003c80001437983 */ /* 0x000ea80000100800 */
[----:B------:R-:W2:Y:S04]  /*67e0*/  LDL R66, [R1+0x3cc] ;  /* 0x0003cc0001427983 */ /* 0x000ea80000100800 */
[----:B------:R-:W2:Y:S04]  /*67f0*/  LDL R65, [R1+0x3d0] ;  /* 0x0003d00001417983 */ /* 0x000ea80000100800 */
[----:B------:R-:W2:Y:S04]  /*6800*/  LDL R64, [R1+0x3d4] ;  /* 0x0003d40001407983 */ /* 0x000ea80000100800 */
[----:B------:R0:W-:Y:S04]  /*6810*/  STL [R1+0x278], R30 ;  /* 0x0002781e01007387 */ /* 0x0001e80000100800 */
[----:B------:R-:W2:Y:S04]  /*6820*/  LDL R63, [R1+0x3d8] ;  /* 0x0003d800013f7983 */ /* 0x000ea80000100800 */
[----:B------:R-:W2:Y:S04]  /*6830*/  LDL R62, [R1+0x3dc] ;  /* 0x0003dc00013e7983 */ /* 0x000ea80000100800 */
[----:B0-----:R-:W2:Y:S04]  /*6840*/  LDL R30, [R1+0x338] ;  /* 0x00033800011e7983 */ /* 0x001ea80000100800 */
[----:B------:R0:W-:Y:S04]  /*6850*/  STL [R1+0x24c], R56 ;  /* 0x00024c3801007387 */ /* 0x0001e80000100800 */
[----:B------:R-:W2:Y:S04]  /*6860*/  LDL R61, [R1+0x3e4] ;  /* 0x0003e400013d7983 */ /* 0x000ea80000100800 */
[----:B------:R-:W2:Y:S04]  /*6870*/  LDL R58, [R1+0x3f0] ;  /* 0x0003f000013a7983 */ /* 0x000ea80000100800 */
[----:B------:R1:W-:Y:S04]  /*6880*/  STL [R1+0x298], R31 ;  /* 0x0002981f01007387 */ /* 0x0003e80000100800 */
[----:B0-----:R-:W2:Y:S04]  /*6890*/  LDL R56, [R1+0x3f8] ;  /* 0x0003f80001387983 */ /* 0x001ea80000100800 */
[----:B------:R-:W2:Y:S04]  /*68a0*/  LDL R54, [R1+0x404] ;  /* 0x0004040001367983 */ /* 0x000ea80000100800 */
[----:B------:R0:W-:Y:S04]  /*68b0*/  STL [R1+0x294], R34 ;  /* 0x0002942201007387 */ /* 0x0001e80000100800 */
[----:B-1----:R-:W2:Y:S04]  /*68c0*/  LDL R31, [R1+0x3e0] ;  /* 0x0003e000011f7983 */ /* 0x002ea80000100800 */
[----:B------:R-:W2:Y:S04]  /*68d0*/  LDL R52, [R1+0x40c] ;  /* 0x00040c0001347983 */ /* 0x000ea80000100800 */
[----:B0-----:R-:W3:Y:S04]  /*68e0*/  LDL R34, [R1+0x3fc] ;  /* 0x0003fc0001227983 */ /* 0x001ee80000100800 */
[----:B------:R-:W2:Y:S04]  /*68f0*/  LDL R50, [R1+0x414] ;  /* 0x0004140001327983 */ /* 0x000ea80000100800 */
[----:B------:R-:W2:Y:S04]  /*6900*/  LDL R48, [R1+0x420] ;  /* 0x0004200001307983 */ /* 0x000ea80000100800 */
[----:B------:R0:W-:Y:S04]  /*6910*/  STL [R1+0x254], R60 ;  /* 0x0002543c01007387 */ /* 0x0001e80000100800 */
[----:B------:R-:W2:Y:S04]  /*6920*/  LDL R46, [R1+0x428] ;  /* 0x00042800012e7983 */ /* 0x000ea80000100800 */
[----:B------:R-:W2:Y:S04]  /*6930*/  LDL R42, [R1+0x438] ;  /* 0x00043800012a7983 */ /* 0x000ea80000100800 */
[----:B0-----:R-:W2:Y:S04]  /*6940*/  LDL R60, [R1+0x3e8] ;  /* 0x0003e800013c7983 */ /* 0x001ea80000100800 */
[----:B------:R-:W0:Y:S02]  /*6950*/  SHFL.BFLY PT, R7, R14, 0x2, 0x1f ;  /* 0x0c401f000e077f89 */ /* 0x000e2400000e0000 */
[----:B0-----:R-:W-:-:S05]  /*6960*/  FMNMX.FTZ R7, R7, R14, !PT ;  /* 0x0000000e07077209 */ /* 0x001fca0007810000 */
[----:B------:R-:W0:Y:S01]  /*6970*/  SHFL.BFLY PT, R10, R7, 0x1, 0x1f ;  /* 0x0c201f00070a7f89 */ /* 0x000e2200000e0000 */
[----:B------:R0:W-:Y:S01]  /*6980*/  BAR.SYNC.DEFER_BLOCKING R4, 0x100 ;  /* 0x000400040000751d */ /* 0x0001e20000010000 */
[----:B----4-:R-:W-:Y:S01]  /*6990*/  FMUL.FTZ R11, R29, R18 ;  /* 0x000000121d0b7220 */ /* 0x010fe20000410000 */
[----:B------:R-:W-:-:S04]  /*69a0*/  FSETP.NEU.FTZ.AND P0, PT, R18, -INF , PT ;  /* 0xff8000001200780b */ /* 0x000fc80003f1d000 */
[----:B------:R-:W-:Y:S02]  /*69b0*/  FSEL R12, R11, RZ, P0 ;  /* 0x000000ff0b0c7208 */ /* 0x000fe40000000000 */
[----:B0-----:R-:W-:-:S03]  /*69c0*/  FMNMX.FTZ R4, R7, R10, !PT ;  /* 0x0000000a07047209 */ /* 0x001fc60007810000 */
[-CC-:B------:R-:W-:Y:S01]  /*69d0*/  FFMA.FTZ R20, R39, R29.reuse, -R12.reuse ;  /* 0x0000001d27147223 */ /* 0x180fe2000001080c */
[C---:B------:R-:W-:Y:S01]  /*69e0*/  FSETP.NEU.FTZ.AND P0, PT, R4.reuse, -INF , PT ;  /* 0xff8000000400780b */ /* 0x040fe20003f1d000 */
[-C--:B------:R-:W-:Y:S01]  /*69f0*/  FMUL.FTZ R7, R4, R29.reuse ;  /* 0x0000001d04077220 */ /* 0x080fe20000410000 */
[-CC-:B------:R-:W-:Y:S02]  /*6a00*/  FFMA.FTZ R10, R35, R29.reuse, -R12.reuse ;  /* 0x0000001d230a7223 */ /* 0x180fe4000001080c */
[----:B------:R-:W4:Y:S02]  /*6a10*/  LDL R35, [R1+0x3c4] ;  /* 0x0003c40001237983 */ /* 0x000f240000100800 */
[----:B------:R-:W-:Y:S01]  /*6a20*/  FSEL R39, R7, RZ, P0 ;  /* 0x000000ff07277208 */ /* 0x000fe20000000000 */
[-C--:B------:R-:W-:Y:S02]  /*6a30*/  FFMA.FTZ R7, R37, R29.reuse, -R12 ;  /* 0x0000001d25077223 */ /* 0x080fe4000001080c */
[----:B------:R-:W4:Y:S02]  /*6a40*/  LDL R37, [R1+0x354] ;  /* 0x0003540001257983 */ /* 0x000f240000100800 */
[----:B------:R-:W-:Y:S01]  /*6a50*/  FFMA.FTZ R18, R44, R29, -R39 ;  /* 0x0000001d2c127223 */ /* 0x000fe20000010827 */
[----:B------:R-:W-:-:S02]  /*6a60*/  IMAD R44, R45, 0xc00, R24 ;  /* 0x00000c002d2c7824 */ /* 0x000fc400078e0218 */
        /* <DEDUP_REMOVED lines=20> */
[----:B------:R-:W4:Y:S01]  /*6bb0*/  LDL R24, [R1+0x300] ;  /* 0x0003000001187983 */ /* 0x000f220000100800 */
        /* <DEDUP_REMOVED lines=24> */
[----:B------:R-:W4:Y:S04]  /*6d40*/  LDL R45, [R1+0x42c] ;  /* 0x00042c00012d7983 */ /* 0x000f280000100800 */
[----:B------:R-:W4:Y:S04]  /*6d50*/  LDL R29, [R1+0x370] ;  /* 0x00037000011d7983 */ /* 0x000f280000100800 */
        /* <DEDUP_REMOVED lines=25> */
[----:B------:R-:W-:Y:S08]  /*6ef0*/  MUFU.EX2 R152, R152 ;  /* 0x0000009800987308 */ /* 0x000ff00000000800 */
[----:B------:R-:W0:Y:S08]  /*6f00*/  MUFU.EX2 R130, R130 ;  /* 0x0000008200827308 */ /* 0x000e300000000800 */
[----:B------:R-:W1:Y:S08]  /*6f10*/  MUFU.EX2 R153, R153 ;  /* 0x0000009900997308 */ /* 0x000e700000000800 */
[----:B------:R-:W2:Y:S01]  /*6f20*/  MUFU.EX2 R135, R135 ;  /* 0x0000008700877308 */ /* 0x000ea20000000800 */
[----:B---3--:R0:W-:Y:S07]  /*6f30*/  STL [R1+0x3fc], R34 ;  /* 0x0003fc2201007387 */ /* 0x0081ee0000100800 */
[----:B------:R-:W-:Y:S08]  /*6f40*/  MUFU.EX2 R143, R143 ;  /* 0x0000008f008f7308 */ /* 0x000ff00000000800 */
[----:B------:R-:W3:Y:S01]  /*6f50*/  MUFU.EX2 R142, R142 ;  /* 0x0000008e008e7308 */ /* 0x000ee20000000800 */
[----:B0-----:R-:W-:-:S07]  /*6f60*/  FADD.FTZ R34, R152, R130 ;  /* 0x0000008298227221 */ /* 0x001fce0000010000 */
[----:B------:R-:W-:Y:S08]  /*6f70*/  MUFU.EX2 R151, R151 ;  /* 0x0000009700977308 */ /* 0x000ff00000000800 */
[----:B------:R-:W0:Y:S01]  /*6f80*/  MUFU.EX2 R141, R141 ;  /* 0x0000008d008d7308 */ /* 0x000e220000000800 */
[----:B-1----:R-:W-:-:S07]  /*6f90*/  FADD.FTZ R34, R153, R34 ;  /* 0x0000002299227221 */ /* 0x002fce0000010000 */
[----:B------:R-:W-:Y:S01]  /*6fa0*/  MUFU.EX2 R150, R150 ;  /* 0x0000009600967308 */ /* 0x000fe20000000800 */
[----:B------:R2:W-:Y:S07]  /*6fb0*/  STL [R1+0x38c], R36 ;  /* 0x00038c2401007387 */ /* 0x0005ee0000100800 */
[----:B------:R-:W1:Y:S01]  /*6fc0*/  MUFU.EX2 R140, R140 ;  /* 0x0000008c008c7308 */ /* 0x000e620000000800 */
[----:B--2---:R-:W-:-:S07]  /*6fd0*/  FADD.FTZ R36, R135, R34 ;  /* 0x0000002287247221 */ /* 0x004fce0000010000 */
[----:B------:R-:W-:Y:S01]  /*6fe0*/  MUFU.EX2 R149, R149 ;  /* 0x0000009500957308 */ /* 0x000fe20000000800 */
[----:B---3--:R-:W-:-:S07]  /*6ff0*/  FADD.FTZ R34, R143, R142 ;  /* 0x0000008e8f227221 */ /* 0x008fce0000010000 */
[----:B------:R-:W2:Y:S01]  /*7000*/  MUFU.EX2 R139, R139 ;  /* 0x0000008b008b7308 */ /* 0x000ea20000000800 */
[----:B------:R3:W-:Y:S07]  /*7010*/  STL [R1+0x3e0], R31 ;  /* 0x0003e01f01007387 */ /* 0x0007ee0000100800 */
[----:B------:R-:W2:Y:S01]  /*7020*/  MUFU.EX2 R148, R148 ;  /* 0x0000009400947308 */ /* 0x000ea20000000800 */
[----:B------:R0:W-:Y:S07]  /*7030*/  STL [R1+0x418], R27 ;  /* 0x0004181b01007387 */ /* 0x0001ee0000100800 */
[----:B------:R-:W2:Y:S01]  /*7040*/  MUFU.EX2 R138, R138 ;  /* 0x0000008a008a7308 */ /* 0x000ea20000000800 */
[----:B---3--:R-:W-:-:S02]  /*7050*/  IMAD.MOV.U32 R31, RZ, RZ, R25 ;  /* 0x000000ffff1f7224 */ /* 0x008fc400078e0019 */
[----:B0-----:R-:W-:-:S05]  /*7060*/  IMAD.MOV.U32 R27, RZ, RZ, R25 ;  /* 0x000000ffff1b7224 */ /* 0x001fca00078e0019 */
[----:B------:R-:W0:Y:S01]  /*7070*/  MUFU.EX2 R147, R147 ;  /* 0x0000009300937308 */ /* 0x000e220000000800 */
[----:B------:R3:W-:Y:S07]  /*7080*/  STL [R1+0x3a8], R28 ;  /* 0x0003a81c01007387 */ /* 0x0007ee0000100800 */
[----:B------:R-:W-:Y:S01]  /*7090*/  MUFU.EX2 R137, R137 ;  /* 0x0000008900897308 */ /* 0x000fe20000000800 */
[----:B------:R1:W-:Y:S01]  /*70a0*/  STL [R1+0x2a0], R26 ;  /* 0x0002a01a01007387 */ /* 0x0003e20000100800 */
[----:B------:R-:W-:Y:S01]  /*70b0*/  R2UR UR15, R31 ;  /* 0x000000001f0f72ca */ /* 0x000fe200000e0000 */
[----:B---3--:R-:W-:-:S05]  /*70c0*/  VIADD R28, R44, 0x180 ;  /* 0x000001802c1c7836 */ /* 0x008fca0000000000 */
[----:B------:R-:W3:Y:S01]  /*70d0*/  MUFU.EX2 R146, R146 ;  /* 0x0000009200927308 */ /* 0x000ee20000000800 */
[----:B------:R-:W-:Y:S01]  /*70e0*/  R2UR UR11, R27 ;  /* 0x000000001b0b72ca */ /* 0x000fe200000e0000 */
[----:B-1----:R-:W-:-:S06]  /*70f0*/  VIADD R26, R44, 0x80 ;  /* 0x000000802c1a7836 */ /* 0x002fcc0000000000 */
[----:B------:R-:W1:Y:S01]  /*7100*/  MUFU.EX2 R132, R132 ;  /* 0x0000008400847308 */ /* 0x000e620000000800 */
[----:B----4-:R4:W-:Y:S04]  /*7110*/  STL [R1+0x3c4], R35 ;  /* 0x0003c42301007387 */ /* 0x0109e80000100800 */
[----:B------:R2:W-:Y:S01]  /*7120*/  STL [R1+0x354], R37 ;  /* 0x0003542501007387 */ /* 0x0005e20000100800 */
[----:B----4-:R-:W-:Y:S01]  /*7130*/  FADD.FTZ R35, R141, R34 ;  /* 0x000000228d237221 */ /* 0x010fe20000010000 */
[----:B--2---:R-:W-:-:S03]  /*7140*/  FADD.FTZ R37, R151, R36 ;  /* 0x0000002497257221 */ /* 0x004fc60000010000 */
[----:B------:R-:W-:Y:S01]  /*7150*/  FADD.FTZ R34, R140, R35 ;  /* 0x000000238c227221 */ /* 0x000fe20000010000 */
[----:B------:R-:W-:Y:S01]  /*7160*/  FADD.FTZ R36, R150, R37 ;  /* 0x0000002596247221 */ /* 0x000fe20000010000 */
[----:B------:R-:W2:Y:S02]  /*7170*/  MUFU.EX2 R145, R145 ;  /* 0x0000009100917308 */ /* 0x000ea40000000800 */
[----:B------:R-:W-:Y:S01]  /*7180*/  FADD.FTZ R27, R139, R34 ;  /* 0x000000228b1b7221 */ /* 0x000fe20000010000 */
[----:B------:R-:W-:Y:S01]  /*7190*/  FADD.FTZ R31, R149, R36 ;  /* 0x00000024951f7221 */ /* 0x000fe20000010000 */
[----:B------:R-:W-:-:S04]  /*71a0*/  R2UR UR18, R28 ;  /* 0x000000001c1272ca */ /* 0x000fc800000e0000 */
[----:B------:R-:W4:Y:S01]  /*71b0*/  MUFU.EX2 R136, R136 ;  /* 0x0000008800887308 */ /* 0x000f220000000800 */
[----:B------:R-:W-:Y:S01]  /*71c0*/  R2UR UR10, R26 ;  /* 0x000000001a0a72ca */ /* 0x000fe200000e0000 */
[----:B------:R-:W-:Y:S01]  /*71d0*/  FADD.FTZ R28, R148, R31 ;  /* 0x0000001f941c7221 */ /* 0x000fe20000010000 */
[----:B------:R3:W-:Y:S01]  /*71e0*/  STL [R1+0x300], R24 ;  /* 0x0003001801007387 */ /* 0x0007e20000100800 */
[----:B------:R-:W-:-:S04]  /*71f0*/  FADD.FTZ R26, R138, R27 ;  /* 0x0000001b8a1a7221 */ /* 0x000fc80000010000 */
[----:B------:R-:W4:Y:S01]  /*7200*/  MUFU.EX2 R133, R133 ;  /* 0x0000008500857308 */ /* 0x000f220000000800 */
[----:B------:R-:W-:Y:S01]  /*7210*/  R2UR UR23, R25 ;  /* 0x00000000191772ca */ /* 0x000fe200000e0000 */
[----:B0-----:R-:W-:Y:S01]  /*7220*/  FADD.FTZ R27, R147, R28 ;  /* 0x0000001c931b7221 */ /* 0x001fe20000010000 */
[----:B---3--:R-:W-:-:S05]  /*7230*/  VIADD R24, R44, 0x200 ;  /* 0x000002002c187836 */ /* 0x008fca0000000000 */
[----:B------:R-:W0:Y:S01]  /*7240*/  MUFU.EX2 R134, R134 ;  /* 0x0000008600867308 */ /* 0x000e220000000800 */
[----:B------:R-:W-:Y:S01]  /*7250*/  R2UR UR22, R24 ;  /* 0x00000000181672ca */ /* 0x000fe200000e0000 */
[----:B------:R-:W-:Y:S01]  /*7260*/  FADD.FTZ R24, R146, R27 ;  /* 0x0000001b92187221 */ /* 0x000fe20000010000 */
[----:B------:R3:W-:Y:S04]  /*7270*/  STL [R1+0x42c], R45 ;  /* 0x00042c2d01007387 */ /* 0x0007e80000100800 */
[----:B------:R1:W-:Y:S04]  /*7280*/  STL [R1+0x370], R29 ;  /* 0x0003701d01007387 */ /* 0x0003e80000100800 */
[----:B------:R2:W-:Y:S01]  /*7290*/  STL [R1+0x434], R33 ;  /* 0x0004342101007387 */ /* 0x0005e20000100800 */
[----:B---3--:R-:W-:-:S02]  /*72a0*/  IMAD.MOV.U32 R45, RZ, RZ, R25 ;  /* 0x000000ffff2d7224 */ /* 0x008fc400078e0019 */
[--C-:B-1----:R-:W-:Y:S02]  /*72b0*/  IMAD.MOV.U32 R29, RZ, RZ, R25.reuse ;  /* 0x000000ffff1d7224 */ /* 0x102fe400078e0019 */
[----:B--2---:R-:W-:Y:S02]  /*72c0*/  IMAD.MOV.U32 R33, RZ, RZ, R25 ;  /* 0x000000ffff217224 */ /* 0x004fe400078e0019 */
[----:B------:R-:W-:Y:S01]  /*72d0*/  FADD.FTZ R25, R137, R26 ;  /* 0x0000001a89197221 */ /* 0x000fe20000010000 */
[----:B------:R-:W1:Y:S03]  /*72e0*/  MUFU.EX2 R144, R144 ;  /* 0x0000009000907308 */ /* 0x000e660000000800 */
[----:B------:R-:W-:Y:S01]  /*72f0*/  FADD.FTZ R25, R132, R25 ;  /* 0x0000001984197221 */ /* 0x000fe20000010000 */
[----:B------:R-:W-:-:S04]  /*7300*/  FADD.FTZ R219, R145, R24 ;  /* 0x0000001891db7221 */ /* 0x000fc80000010000 */
[----:B------:R-:W2:Y:S01]  /*7310*/  MUFU.EX2 R131, R131 ;  /* 0x0000008300837308 */ /* 0x000ea20000000800 */
[----:B----4-:R-:W-:Y:S01]  /*7320*/  FADD.FTZ R24, R136, R25 ;  /* 0x0000001988187221 */ /* 0x010fe20000010000 */
[----:B------:R3:W-:Y:S01]  /*7330*/  STL [R1+0x2cc], R32 ;  /* 0x0002cc2001007387 */ /* 0x0007e20000100800 */
[----:B------:R-:W-:Y:S02]  /*7340*/  R2UR UR6, R44 ;  /* 0x000000002c0672ca */ /* 0x000fe400000e0000 */
[----:B------:R-:W-:Y:S01]  /*7350*/  FADD.FTZ R25, R133, R24 ;  /* 0x0000001885197221 */ /* 0x000fe20000010000 */
[----:B------:R4:W-:Y:S01]  /*7360*/  STL [R1+0x338], R30 ;  /* 0x0003381e01007387 */ /* 0x0009e20000100800 */
[----:B------:R-:W-:Y:S02]  /*7370*/  R2UR UR7, R45 ;  /* 0x000000002d0772ca */ /* 0x000fe400000e0000 */
[----:B------:R-:W-:Y:S01]  /*7380*/  F2FP.F16.F32.PACK_AB R154, R135, R153 ;  /* 0x00000099879a723e */ /* 0x000fe200000000ff */
[----:B0-----:R-:W-:Y:S01]  /*7390*/  FADD.FTZ R220, R134, R25 ;  /* 0x0000001986dc7221 */ /* 0x001fe20000010000 */
[----:B---3--:R-:W-:Y:S01]  /*73a0*/  VIADD R32, R44, 0x280 ;  /* 0x000002802c207836 */ /* 0x008fe20000000000 */
[----:B------:R-:W-:Y:S01]  /*73b0*/  F2FP.F16.F32.PACK_AB R152, R130, R152 ;  /* 0x000000988298723e */ /* 0x000fe200000000ff */
[----:B----4-:R-:W-:Y:S01]  /*73c0*/  VIADD R30, R44, 0x100 ;  /* 0x000001002c1e7836 */ /* 0x010fe20000000000 */
[----:B------:R-:W-:-:S02]  /*73d0*/  F2FP.F16.F32.PACK_AB R153, R142, R143 ;  /* 0x0000008f8e99723e */ /* 0x000fc400000000ff */
[----:B------:R-:W-:Y:S01]  /*73e0*/  F2FP.F16.F32.PACK_AB R155, R140, R141 ;  /* 0x0000008d8c9b723e */ /* 0x000fe200000000ff */
[----:B------:R-:W-:Y:S01]  /*73f0*/  STL [R1+0x2a4], R129 ;  /* 0x0002a48101007387 */ /* 0x000fe20000100800 */
[----:B------:R-:W-:Y:S01]  /*7400*/  R2UR UR14, R30 ;  /* 0x000000001e0e72ca */ /* 0x000fe200000e0000 */
[----:B-1----:R-:W-:Y:S01]  /*7410*/  FADD.FTZ R219, R144, R219 ;  /* 0x000000db90db7221 */ /* 0x002fe20000010000 */
[----:B------:R-:W-:Y:S01]  /*7420*/  R2UR UR19, R29 ;  /* 0x000000001d1372ca */ /* 0x000fe200000e0000 */
[----:B------:R-:W-:Y:S01]  /*7430*/  STL [R1+0x2a8], R128 ;  /* 0x0002a88001007387 */ /* 0x000fe20000100800 */
[----:B------:R-:W-:Y:S01]  /*7440*/  R2UR UR26, R32 ;  /* 0x00000000201a72ca */ /* 0x000fe200000e0000 */
[----:B--2---:R-:W-:Y:S01]  /*7450*/  FADD.FTZ R220, R131, R220 ;  /* 0x000000dc83dc7221 */ /* 0x004fe20000010000 */
[----:B------:R-:W-:Y:S01]  /*7460*/  R2UR UR27, R33 ;  /* 0x00000000211b72ca */ /* 0x000fe200000e0000 */
[----:B------:R-:W-:Y:S01]  /*7470*/  STL [R1+0x2ac], R127 ;  /* 0x0002ac7f01007387 */ /* 0x000fe20000100800 */
[----:B------:R-:W-:-:S02]  /*7480*/  F2FP.F16.F32.PACK_AB R156, R150, R151 ;  /* 0x00000097969c723e */ /* 0x000fc400000000ff */
[----:B------:R-:W-:Y:S01]  /*7490*/  F2FP.F16.F32.PACK_AB R158, R148, R149 ;  /* 0x00000095949e723e */ /* 0x000fe200000000ff */
[----:B------:R-:W-:Y:S01]  /*74a0*/  STL [R1+0x2b0], R126 ;  /* 0x0002b07e01007387 */ /* 0x000fe20000100800 */
[----:B------:R-:W-:Y:S02]  /*74b0*/  F2FP.F16.F32.PACK_AB R160, R146, R147 ;  /* 0x0000009392a0723e */ /* 0x000fe400000000ff */
[----:B------:R-:W-:Y:S01]  /*74c0*/  F2FP.F16.F32.PACK_AB R162, R144, R145 ;  /* 0x0000009190a2723e */ /* 0x000fe200000000ff */
[----:B------:R-:W-:Y:S01]  /*74d0*/  STL [R1+0x2b4], R40 ;  /* 0x0002b42801007387 */ /* 0x000fe20000100800 */
[----:B------:R-:W-:Y:S02]  /*74e0*/  F2FP.F16.F32.PACK_AB R157, R138, R139 ;  /* 0x0000008b8a9d723e */ /* 0x000fe400000000ff */
[----:B------:R-:W-:Y:S01]  /*74f0*/  F2FP.F16.F32.PACK_AB R159, R132, R137 ;  /* 0x00000089849f723e */ /* 0x000fe200000000ff */
[----:B------:R-:W-:Y:S01]  /*7500*/  STL [R1+0x2b8], R125 ;  /* 0x0002b87d01007387 */ /* 0x000fe20000100800 */
[----:B------:R-:W-:-:S02]  /*7510*/  F2FP.F16.F32.PACK_AB R161, R133, R136 ;  /* 0x0000008885a1723e */ /* 0x000fc400000000ff */
[----:B------:R-:W-:Y:S01]  /*7520*/  F2FP.F16.F32.PACK_AB R163, R131, R134 ;  /* 0x0000008683a3723e */ /* 0x000fe200000000ff */
        /* <DEDUP_REMOVED lines=85> */
[----:B------:R-:W-:Y:S03]  /*7a80*/  HGMMA.64x256x16.F32 R24, R152, gdesc[UR4].tnspB, RZ, !UPT, gsb0 ;  /* 0x43e0000498187df0 */ /* 0x000fe6000c0008ff */
        /* <DEDUP_REMOVED lines=43> */
[----:B0-----:R-:W-:-:S02]  /*7d40*/  F2FP.F16.F32.PACK_AB R154, R173, R172 ;  /* 0x000000acad9a723e */ /* 0x001fc400000000ff */
[----:B-1----:R-:W-:Y:S01]  /*7d50*/  F2FP.F16.F32.PACK_AB R155, R169, R218 ;  /* 0x000000daa99b723e */ /* 0x002fe200000000ff */
        /* <DEDUP_REMOVED lines=36> */
[----:B------:R-:W-:Y:S01]  /*7fa0*/  FADD.FTZ R157, R153, R220 ;  /* 0x000000dc999d7221 */ /* 0x000fe20000010000 */
[----:B------:R-:W-:Y:S02]  /*7fb0*/  F2FP.F16.F32.PACK_AB R152, R171, R152 ;  /* 0x00000098ab98723e */ /* 0x000fe400000000ff */
[----:B------:R-:W-:Y:S01]  /*7fc0*/  F2FP.F16.F32.PACK_AB R153, R175, R153 ;  /* 0x00000099af99723e */ /* 0x000fe200000000ff */
[----:B------:R-:W-:Y:S01]  /*7fd0*/  MUFU.EX2 R164, R164 ;  /* 0x000000a400a47308 */ /* 0x000fe20000000800 */
[----:B------:R-:W-:Y:S01]  /*7fe0*/  FADD.FTZ R156, R171, R156 ;  /* 0x0000009cab9c7221 */ /* 0x000fe20000010000 */
[----:B------:R-:W-:-:S06]  /*7ff0*/  FADD.FTZ R157, R175, R157 ;  /* 0x0000009daf9d7221 */ /* 0x000fcc0000010000 */
[----:B------:R-:W-:Y:S08]  /*8000*/  MUFU.EX2 R20, R20 ;  /* 0x0000001400147308 */ /* 0x000ff00000000800 */
[----:B------:R-:W-:Y:S08]  /*8010*/  MUFU.EX2 R167, R167 ;  /* 0x000000a700a77308 */ /* 0x000ff00000000800 */
[----:B------:R-:W0:Y:S08]  /*8020*/  MUFU.EX2 R21, R21 ;  /* 0x0000001500157308 */ /* 0x000e300000000800 */
[----:B------:R-:W-:Y:S08]  /*8030*/  MUFU.EX2 R168, R168 ;  /* 0x000000a800a87308 */ /* 0x000ff00000000800 */
[----:B------:R-:W1:Y:S01]  /*8040*/  MUFU.EX2 R19, R19 ;  /* 0x0000001300137308 */ /* 0x000e620000000800 */
        /* <DEDUP_REMOVED lines=48> */
[----:B------:R-:W2:Y:S08]  /*8350*/  MUFU.EX2 R152, R165 ;  /* 0x000000a500987308 */ /* 0x000eb00000000800 */
[----:B------:R-:W3:Y:S01]  /*8360*/  MUFU.EX2 R153, R166 ;  /* 0x000000a600997308 */ /* 0x000ee20000000800 */
[----:B0-----:R-:W-:Y:S02]  /*8370*/  F2FP.F16.F32.PACK_AB R154, R21, R20 ;  /* 0x00000014159a723e */ /* 0x001fe400000000ff */
[----:B-1----:R-:W-:Y:S01]  /*8380*/  F2FP.F16.F32.PACK_AB R155, R19, R168 ;  /* 0x000000a8139b723e */ /* 0x002fe200000000ff */
[----:B------:R-:W-:Y:S01]  /*8390*/  STL.128 [R1+0x240], R24 ;  /* 0x0002401801007387 */ /* 0x000fe20000100c00 */
[----:B--2---:R-:W-:Y:S01]  /*83a0*/  FADD.FTZ R156, R152, R156 ;  /* 0x0000009c989c7221 */ /* 0x004fe20000010000 */
[----:B------:R-:W-:-:S02]  /*83b0*/  F2FP.F16.F32.PACK_AB R152, R164, R152 ;  /* 0x00000098a498723e */ /* 0x000fc400000000ff */
[----:B------:R-:W-:Y:S01]  /*83c0*/  STL.128 [R1+0x250], R28 ;  /* 0x0002501c01007387 */ /* 0x000fe20000100c00 */
[----:B---3--:R-:W-:Y:S01]  /*83d0*/  FADD.FTZ R157, R153, R157 ;  /* 0x0000009d999d7221 */ /* 0x008fe20000010000 */
[----:B------:R-:W-:Y:S02]  /*83e0*/  F2FP.F16.F32.PACK_AB R153, R167, R153 ;  /* 0x00000099a799723e */ /* 0x000fe400000000ff */
        /* <DEDUP_REMOVED lines=39> */
[----:B------:R-:W-:-:S04]  /*8660*/  FADD.FTZ R19, R7, R156 ;  /* 0x0000009c07137221 */ /* 0x000fc80000010000 */
[C---:B------:R-:W-:Y:S01]  /*8670*/  FADD.FTZ R19, R10.reuse, R19 ;  /* 0x000000130a137221 */ /* 0x040fe20000010000 */
[----:B------:R-:W-:Y:S02]  /*8680*/  WARPGROUP.DEPBAR.LE gsb0, 0x0 ;  /* 0x00008000000079c5 */ /* 0x000fe40000010000 */
[----:B------:R-:W-:Y:S02]  /*8690*/  F2FP.F16.F32.PACK_AB R152, R10, R7 ;  /* 0x000000070a98723e */ /* 0x000fe400000000ff */
[----:B------:R-:W-:Y:S02]  /*86a0*/  F2FP.F16.F32.PACK_AB R153, R14, R13 ;  /* 0x0000000d0e99723e */ /* 0x000fe400000000ff */
        /* <DEDUP_REMOVED lines=34> */
[----:B------:R-:W-:-:S03]  /*88d0*/  FADD.FTZ R7, R14, R20 ;  /* 0x000000140e077221 */ /* 0x000fc60000010000 */
[----:B------:R1:W5:Y:S01]  /*88e0*/  LDL R10, [R1+0x1f8] ;  /* 0x0001f800010a7983 */ /* 0x0003620000100800 */
        /* <DEDUP_REMOVED lines=38> */
[----:B0-----:R-:W4:Y:S04]  /*8b50*/  LDL R24, [R1+0x24c] ;  /* 0x00024c0001187983 */ /* 0x001f280000100800 */
        /* <DEDUP_REMOVED lines=125> */
[----:B------:R-:W-:Y:S01]  /*9330*/  FADD.FTZ R19, R11, R19 ;  /* 0x000000130b137221 */ /* 0x000fe20000010000 */
[----:B------:R-:W-:-:S02]  /*9340*/  FADD.FTZ R7, R15, R7 ;  /* 0x000000070f077221 */ /* 0x000fc40000010000 */
[----:B------:R0:W-:Y:S01]  /*9350*/  STL [R1+0x68], RZ ;  /* 0x000068ff01007387 */ /* 0x0001e20000100800 */
[----:B------:R-:W-:Y:S01]  /*9360*/  FADD.FTZ R12, R12, R19 ;  /* 0x000000130c0c7221 */ /* 0x000fe20000010000 */
[----:B------:R-:W-:Y:S02]  /*9370*/  FADD.FTZ R13, R18, R7 ;  /* 0x00000007120d7221 */ /* 0x000fe40000010000 */
[----:B------:R0:W-:Y:S04]  /*9380*/  STL [R1+0x68], R0 ;  /* 0x0000680001007387 */ /* 0x0001e80000100800 */
[----:B------:R0:W-:Y:S04]  /*9390*/  STL [R1+0x68], R0 ;  /* 0x0000680001007387 */ /* 0x0001e80000100800 */
[----:B------:R0:W-:Y:S04]  /*93a0*/  STL [R1+0x68], R0 ;  /* 0x0000680001007387 */ /* 0x0001e80000100800 */
[----:B------:R0:W-:Y:S04]  /*93b0*/  STL [R1+0x68], R0 ;  /* 0x0000680001007387 */ /* 0x0001e80000100800 */
[----:B------:R0:W-:Y:S04]  /*93c0*/  STL [R1+0x68], R0 ;  /* 0x0000680001007387 */ /* 0x0001e80000100800 */
[----:B------:R0:W-:Y:S04]  /*93d0*/  STL [R1+0x68], R0 ;  /* 0x0000680001007387 */ /* 0x0001e80000100800 */
[----:B------:R0:W-:Y:S04]  /*93e0*/  STL [R1+0x214], R4 ;  /* 0x0002140401007387 */ /* 0x0001e80000100800 */
        /* <DEDUP_REMOVED lines=134> */
.L_x_12651:
[----:B------:R-:W-:Y:S05]  /*9c50*/  BSYNC B0 ;  /* 0x0000000000007941 */ /* 0x000fea0003800000 */
.L_x_12650:
        /* <DEDUP_REMOVED lines=31> */
.L_x_12654:
[----:B------:R-:W-:-:S13]  /*9e50*/  ISETP.NE.AND P0, PT, R3, 0x1, PT ;  /* 0x000000010300780c */ /* 0x000fda0003f05270 */
[----:B------:R-:W-:-:S05]  /*9e60*/  @P0 IMAD.HI.U32 R8, R4, R8, RZ ;  /* 0x0000000804080227 */ /* 0x000fca00078e00ff */
[----:B------:R-:W-:-:S07]  /*9e70*/  @P0 SHF.R.U32.HI R4, RZ, R9, R8 ;  /* 0x00000009ff040219 */ /* 0x000fce0000011608 */
.L_x_12655:
[----:B------:R-:W-:Y:S05]  /*9e80*/  BSYNC B0 ;  /* 0x0000000000007941 */ /* 0x000fea0003800000 */
.L_x_12653:
[----:B------:R-:W-:-:S05]  /*9e90*/  IMAD R3, R4, R3, R3 ;  /* 0x0000000304037224 */ /* 0x000fca00078e0203 */
[----:B------:R-:W-:-:S07]  /*9ea0*/  VIMNMX R2, R2, R3, PT ;  /* 0x0000000302027248 */ /* 0x000fce0003fe0100 */
.L_x_12652:
        /* <DEDUP_REMOVED lines=8> */
.L_x_12659:
[C---:B------:R-:W-:Y:S01]  /*9f30*/  IADD3 R2, P0, R16.reuse, 0x50, RZ ;  /* 0x0000005010027810 */ /* 0x040fe20007f1e0ff */
[C---:B------:R-:W-:Y:S01]  /*9f40*/  VIADD R0, R16.reuse, 0x158 ;  /* 0x0000015810007836 */ /* 0x040fe20000000000 */
[----:B------:R-:W-:Y:S02]  /*9f50*/  IADD3 R24, P1, R16, 0x11c, RZ ;  /* 0x0000011c10187810 */ /* 0x000fe40007f3e0ff */
[----:B------:R-:W-:Y:S01]  /*9f60*/  MOV R218, 0x9fa0 ;  /* 0x00009fa000da7802 */ /* 0x000fe20000000f00 */
[--C-:B------:R-:W-:Y:S02]  /*9f70*/  IMAD.X R3, RZ, RZ, R17.reuse, P0 ;  /* 0x000000ffff037224 */ /* 0x100fe400000e0611 */
[----:B------:R-:W-:-:S08]  /*9f80*/  IMAD.X R25, RZ, RZ, R17, P1 ;  /* 0x000000ffff197224 */ /* 0x000fd000008e0611 */
[----:B------:R-:W-:Y:S05]  /*9f90*/  CALL.REL.NOINC `($_ZN7cutlass13device_kernelIN5flash11enable_sm90INS1_16FlashAttnFwdSm90INS1_25CollectiveMainloopFwdSm90ILi2EN4cute5tupleIJNS5_1CILi1EEES8_S8_EEENS6_IJNS7_ILi128EEENS7_ILi96EEENS7_ILi64EEEEEELi256ENS_6half_tEfNS_4arch4Sm90ELb0ELb1ELb1ELb1ELb1ELb0ELb1ELb1ELb0ELb1ELb1ELb0EEENS1_21CollectiveEpilogueFwdINS6_IJSA_NS7_ILi256EEESB_EEES9_SE_SG_Li256ELb1ELb1ELb1ELb0EEENS1_36VarlenDynamicPersistentTileSchedulerILi128ELi96ELi256ELi128ELb1ELb1ELb1ELb1ELb0ELb1EEEEEEEEEvNT_6ParamsE$_ZZN5flash25CollectiveMainloopFwdSm90ILi2EN4cute5tupleIJNS1_1CILi1EEES4_S4_EEENS2_IJNS3_ILi128EEENS3_ILi96EEENS3_ILi64EEEEEELi256EN7cutlass6half_tEfNSA_4arch4Sm90ELb0ELb1ELb1ELb1ELb1ELb0ELb1ELb1ELb0ELb1ELb1ELb0EE3mmaINS_16FlashAttnFwdSm90ISE_NS_21CollectiveEpilogueFwdINS2_IJS6_NS3_ILi256EEES7_EEES5_SB_SD_Li256ELb1ELb1ELb1ELb0EEENS_36VarlenDynamicPersistentTileSchedulerILi128ELi96ELi256ELi128ELb1ELb1ELb1ELb1ELb0ELb1EEEE13SharedStorageENS1_6TensorINS1_11ArrayEngineIfLm128EEENS1_6LayoutINS2_IJNS2_IJNS3_ILi2EEEST_NS3_ILi32EEEEEES4_S4_EEENS2_IJNS2_IJS4_ST_NS3_ILi4EEEEEENS3_ILi0EEESZ_EEEEEEENS_7SoftmaxILi2ELi0EEEEEbRKNSE_6ParamsENSA_13PipelineAsyncILi2EEES19_RNSA_13PipelineStateILj2EEERT0_RT1_iRiRKNS_16SeqlenInfoQKNewKILb1ELb0EEENS2_IJiiiiEEERT_ENKUliT_T0_T1_E_clIZSF_ISO_S12_S14_EbS17_S19_S19_S1C_S1E_S1G_iS1H_S1L_S1M_S1O_EUlRS1P_iE1_NS3_ILb0EEENS3_ILb1EEEEEDaiS1P_S1Q_S1R_) ;  /* 0x0000026800847944 */ /* 0x000fea0003c00000 */
[C---:B------:R-:W-:Y:S01]  /*9fa0*/  ISETP.GT.AND P0, PT, R10.reuse, R11, PT ;  /* 0x0000000b0a00720c */ /* 0x040fe20003f04270 */
[----:B------:R-:W-:-:S12]  /*9fb0*/  VIADD R10, R10, 0xffffffff ;  /* 0xffffffff0a0a7836 */ /* 0x000fd80000000000 */
[----:B------:R-:W-:Y:S05]  /*9fc0*/  @P0 BRA `(.L_x_12659) ;  /* 0xfffffffc00d80947 */ /* 0x000fea000383ffff */
[----:B------:R-:W-:Y:S05]  /*9fd0*/  BSYNC B0 ;  /* 0x0000000000007941 */ /* 0x000fea0003800000 */
.L_x_12658:
[----:B------:R-:W2:Y:S02]  /*9fe0*/  LDL R0, [R1+0x50] ;  /* 0x0000500001007983 */ /* 0x000ea40000100800 */
[----:B--2---:R-:W-:-:S07]  /*9ff0*/  IMAD.SHL.U32 R0, R0, 0x80, RZ ;  /* 0x0000008000007824 */ /* 0x004fce00078e00ff */
.L_x_12657:
[----:B------:R-:W-:Y:S05]  /*a000*/  BSYNC B1 ;  /* 0x0000000000017941 */ /* 0x000fea0003800000 */
.L_x_12656:
        /* <DEDUP_REMOVED lines=26> */
.L_x_12662:
[----:B------:R-:W-:Y:S02]  /*a1b0*/  ULDC UR4, c[0x0][0xadc] ;  /* 0x0002b70000047ab9 */ /* 0x000fe40000000800 */
[----:B------:R-:W-:-:S05]  /*a1c0*/  IMAD.U32 R5, RZ, RZ, UR4 ;  /* 0x00000004ff057e24 */ /* 0x000fca000f8e00ff */
[----:B------:R-:W-:-:S13]  /*a1d0*/  ISETP.NE.AND P0, PT, R5, 0x1, PT ;  /* 0x000000010500780c */ /* 0x000fda0003f05270 */
[----:B------:R-:W0:Y:S02]  /*a1e0*/  @P0 LDC.64 R6, c[0x0][0xae0] ;  /* 0x0002b800ff060b82 */ /* 0x000e240000000a00 */
[----:B0-----:R-:W-:-:S05]  /*a1f0*/  @P0 IMAD.HI.U32 R4, R0, R6, RZ ;  /* 0x0000000600040227 */ /* 0x001fca00078e00ff */
[----:B------:R-:W-:-:S07]  /*a200*/  @P0 SHF.R.U32.HI R0, RZ, R7, R4 ;  /* 0x00000007ff000219 */ /* 0x000fce0000011604 */
.L_x_12663:
[----:B------:R-:W-:Y:S05]  /*a210*/  BSYNC B0 ;  /* 0x0000000000007941 */ /* 0x000fea0003800000 */
.L_x_12661:
[----:B------:R-:W-:-:S05]  /*a220*/  IMAD R3, R0, R5, RZ ;  /* 0x0000000500037224 */ /* 0x000fca00078e02ff */
[----:B------:R-:W-:-:S07]  /*a230*/  VIMNMX R2, R2, R3, !PT ;  /* 0x0000000302027248 */ /* 0x000fce0007fe0100 */
.L_x_12660:
[----:B------:R-:W-:-:S04]  /*a240*/  VIADD R2, R2, 0x5f ;  /* 0x0000005f02027836 */ /* 0x000fc80000000000 */
[----:B------:R-:W-:-:S05]  /*a250*/  IMAD.HI R2, R2, 0x2aaaaaab, RZ ;  /* 0x2aaaaaab02027827 */ /* 0x000fca00078e02ff */
[----:B------:R-:W-:-:S04]  /*a260*/  SHF.R.U32.HI R3, RZ, 0x1f, R2 ;  /* 0x0000001fff037819 */ /* 0x000fc80000011602 */
[----:B------:R-:W-:-:S04]  /*a270*/  LEA.HI.SX32 R2, R2, R3, 0x1c ;  /* 0x0000000302027211 */ /* 0x000fc800078fe2ff */
[----:B------:R-:W-:-:S04]  /*a280*/  VIMNMX R2, R2, UR40, !PT ;  /* 0x0000002802027c48 */ /* 0x000fc8000ffe0100 */
[----:B------:R-:W-:-:S13]  /*a290*/  ISETP.GE.AND P0, PT, R10, R2, PT ;  /* 0x000000020a00720c */ /* 0x000fda0003f06270 */
[----:B------:R-:W-:Y:S05]  /*a2a0*/  @!P0 BRA `(.L_x_12664) ;  /* 0x0000009c00ac8947 */ /* 0x000fea0003800000 */
.L_x_12683:
        /* <DEDUP_REMOVED lines=20> */
.L_x_12666:
[----:B------:R-:W-:Y:S05]  /*a3f0*/  BSYNC B0 ;  /* 0x0000000000007941 */ /* 0x000fea0003800000 */
.L_x_12665:
[----:B------:R-:W2:Y:S01]  /*a400*/  LDL.64 R8, [R1+0x18] ;  /* 0x0000180001087983 */ /* 0x000ea20000100a00 */
[----:B-----5:R-:W-:Y:S02]  /*a410*/  SHF.L.U32 R5, R6, 0x1f, RZ ;  /* 0x0000001f06057819 */ /* 0x020fe400000006ff */
[----:B--2---:R-:W-:-:S05]  /*a420*/  MOV R3, R8 ;  /* 0x0000000800037202 */ /* 0x004fca0000000f00 */
[----:B------:R-:W-:-:S04]  /*a430*/  IMAD R4, R4, 0x8, R3 ;  /* 0x0000000804047824 */ /* 0x000fc800078e0203 */
[----:B------:R1:W2:Y:S01]  /*a440*/  SYNCS.PHASECHK.TRANS64.TRYWAIT P0, [R4+URZ], R5 ;  /* 0x00000005040075a7 */ /* 0x0002a2000800017f */
[----:B0-----:R1:W5:Y:S01]  /*a450*/  LDL.64 R6, [R1+0x1f8] ;  /* 0x0001f80001067983 */ /* 0x0013620000100a00 */
[----:B------:R-:W-:Y:S04]  /*a460*/  BSSY B0, `(.L_x_12667) ;  /* 0x0000003000007945 */ /* 0x000fe80003800000 */
[----:B------:R-:W-:Y:S05]  /*a470*/  @!P1 BRA `(.L_x_12668) ;  /* 0x0000000000049947 */ /* 0x000fea0003800000 */
[----:B------:R-:W-:Y:S01]  /*a480*/  BPT.TRAP 0x1 ;  /* 0x000000040000795c */ /* 0x000fe20000300000 */
.L_x_12668:
[----:B------:R-:W-:Y:S05]  /*a490*/  BSYNC B0 ;  /* 0x0000000000007941 */ /* 0x000fea0003800000 */
.L_x_12667:
[----:B------:R-:W-:Y:S04]  /*a4a0*/  BSSY B0, `(.L_x_12669) ;  /* 0x0000006000007945 */ /* 0x000fe80003800000 */
[----:B--2---:R-:W-:Y:S05]  /*a4b0*/  @P0 BRA `(.L_x_12670) ;  /* 0x0000000000100947 */ /* 0x004fea0003800000 */
[----:B-----5:R-:W-:Y:S01]  /*a4c0*/  IMAD R6, R6, 0x8, R3 ;  /* 0x0000000806067824 */ /* 0x020fe200078e0203 */
[----:B------:R-:W-:-:S04]  /*a4d0*/  SHF.L.U32 R7, R7, 0x1f, RZ ;  /* 0x0000001f07077819 */ /* 0x000fc800000006ff */
[----:B------:R-:W0:Y:S02]  /*a4e0*/  SYNCS.PHASECHK.TRANS64.TRYWAIT P0, [R6+URZ], R7 ;  /* 0x00000007060075a7 */ /* 0x000e24000800017f */
[----:B0-----:R-:W-:Y:S05]  /*a4f0*/  @!P0 BRA `(.L_x_12671) ;  /* 0x0000022000108947 */ /* 0x001fea0003800000 */
.L_x_12670:
[----:B------:R-:W-:Y:S05]  /*a500*/  BSYNC B0 ;  /* 0x0000000000007941 */ /* 0x000fea0003800000 */
.L_x_12669:
[----:B------:R-:W2:Y:S04]  /*a510*/  LDL R3, [R1+0x1f8] ;  /* 0x0001f80001037983 */ /* 0x000ea80000100800 */
[----:B-1----:R-:W2:Y:S01]  /*a520*/  LDL.64 R4, [R1+0x80] ;  /* 0x0000800001047983 */ /* 0x002ea20000100a00 */
[----:B------:R-:W-:Y:S05]  /*a530*/  WARPSYNC.ALL ;  /* 0x0000000000007948 */ /* 0x000fea0003800000 */
[----:B0----5:R-:W3:Y:S04]  /*a540*/  LDL.64 R6, [R1+0x78] ;  /* 0x0000780001067983 */ /* 0x021ee80000100a00 */
[----:B------:R-:W4:Y:S04]  /*a550*/  LDL.64 R8, [R1+0x78] ;  /* 0x0000780001087983 */ /* 0x000f280000100a00 */
[----:B------:R-:W4:Y:S01]  /*a560*/  LDL.64 R12, [R1+0x78] ;  /* 0x00007800010c7983 */ /* 0x000f220000100a00 */
[----:B--2---:R-:W-:Y:S01]  /*a570*/  IMAD R4, R3, 0x300, R4 ;  /* 0x0000030003047824 */ /* 0x004fe200078e0204 */
[----:B------:R-:W-:-:S02]  /*a580*/  R2UR UR7, R5 ;  /* 0x00000000050772ca */ /* 0x000fc400000e0000 */
[----:B------:R-:W2:Y:S01]  /*a590*/  LDL.64 R14, [R1+0x78] ;  /* 0x00007800010e7983 */ /* 0x000ea20000100a00 */
        /* <DEDUP_REMOVED lines=10> */
[----:B---3--:R-:W-:Y:S02]  /*a640*/  R2UR UR4, R6 ;  /* 0x00000000060472ca */ /* 0x008fe400000e0000 */
        /* <DEDUP_REMOVED lines=9> */
[----:B------:R-:W3:Y:S01]  /*a6e0*/  LD.E R3, desc[UR36][R16.64+0x28] ;  /* 0x0000282410037980 */ /* 0x000ee2000c101900 */
        /* <DEDUP_REMOVED lines=13> */
[----:B--2---:R-:W-:Y:S01]  /*a7c0*/  VIADD R14, R14, 0x6 ;  /* 0x000000060e0e7836 */ /* 0x004fe20000000000 */
        /* <DEDUP_REMOVED lines=8> */
[----:B---3--:R-:W-:-:S04]  /*a850*/  LOP3.LUT R3, R3, 0x1, RZ, 0xfc, !PT ;  /* 0x0000000103037812 */ /* 0x008fc800078efcff */
[----:B------:R-:W-:Y:S01]  /*a860*/  ISETP.NE.AND P0, PT, R3, 0x3, PT ;  /* 0x000000030300780c */ /* 0x000fe20003f05270 */
[----:B------:R-:W-:-:S12]  /*a870*/  WARPGROUP.DEPBAR.LE gsb0, 0x0 ;  /* 0x00008000000079c5 */ /* 0x000fd80000010000 */
[----:B0-----:R-:W-:Y:S05]  /*a880*/  @!P0 BRA `(.L_x_12673) ;  /* 0x0000000000048947 */ /* 0x001fea0003800000 */
[----:B------:R-:W-:Y:S01]  /*a890*/  BPT.TRAP 0x1 ;  /* 0x000000040000795c */ /* 0x000fe20000300000 */
.L_x_12673:
[----:B------:R-:W-:Y:S05]  /*a8a0*/  BSYNC B0 ;  /* 0x0000000000007941 */ /* 0x000fea0003800000 */
.L_x_12672:
[----:B------:R-:W2:Y:S01]  /*a8b0*/  LD.E.64 R4, desc[UR36][R16.64+0x40] ;  /* 0x0000402410047980 */ /* 0x000ea2000c101b00 */
[----:B-----5:R-:W-:Y:S02]  /*a8c0*/  SHF.L.U32 R7, R7, 0x1f, RZ ;  /* 0x0000001f07077819 */ /* 0x020fe400000006ff */
[----:B--2---:R-:W-:-:S05]  /*a8d0*/  MOV R3, R4 ;  /* 0x0000000400037202 */ /* 0x004fca0000000f00 */
[----:B------:R-:W-:-:S04]  /*a8e0*/  IMAD R3, R6, 0x8, R3 ;  /* 0x0000000806037824 */ /* 0x000fc800078e0203 */
[----:B------:R0:W1:Y:S01]  /*a8f0*/  SYNCS.PHASECHK.TRANS64.TRYWAIT P0, [R3+URZ], R7 ;  /* 0x00000007030075a7 */ /* 0x000062000800017f */
[----:B------:R-:W2:Y:S01]  /*a900*/  LD.E R4, desc[UR36][R16.64+0x28] ;  /* 0x0000282410047980 */ /* 0x000ea2000c101900 */
[----:B------:R-:W-:Y:S01]  /*a910*/  BSSY B0, `(.L_x_12674) ;  /* 0x0000005000007945 */ /* 0x000fe20003800000 */
[----:B--2---:R-:W-:-:S04]  /*a920*/  LOP3.LUT R4, R4, 0x1, RZ, 0xfc, !PT ;  /* 0x0000000104047812 */ /* 0x004fc800078efcff */
[----:B------:R-:W-:-:S13]  /*a930*/  ISETP.NE.AND P1, PT, R4, 0x3, PT ;  /* 0x000000030400780c */ /* 0x000fda0003f25270 */
[----:B01----:R-:W-:Y:S05]  /*a940*/  @!P1 BRA `(.L_x_12675) ;  /* 0x0000000000049947 */ /* 0x003fea0003800000 */
[----:B------:R-:W-:Y:S01]  /*a950*/  BPT.TRAP 0x1 ;  /* 0x000000040000795c */ /* 0x000fe20000300000 */
.L_x_12675:
[----:B------:R-:W-:Y:S05]  /*a960*/  BSYNC B0 ;  /* 0x0000000000007941 */ /* 0x000fea0003800000 */
.L_x_12674:
[----:B------:R-:W-:Y:S04]  /*a970*/  BSSY B0, `(.L_x_12676) ;  /* 0x0000007000007945 */ /* 0x000fe80003800000 */
[----:B------:R-:W-:Y:S05]  /*a980*/  @P0 BRA `(.L_x_12677) ;  /* 0x0000000000140947 */ /* 0x000fea0003800000 */
[----:B------:R-:W2:Y:S02]  /*a990*/  LD.E.64 R4, desc[UR36][R16.64+0x40] ;  /* 0x0000402410047980 */ /* 0x000ea4000c101b00 */
[----:B--2---:R-:W-:-:S05]  /*a9a0*/  MOV R5, R4 ;  /* 0x0000000400057202 */ /* 0x004fca0000000f00 */
[----:B------:R-:W-:-:S04]  /*a9b0*/  IMAD R6, R6, 0x8, R5 ;  /* 0x0000000806067824 */ /* 0x000fc800078e0205 */
[----:B------:R-:W0:Y:S02]  /*a9c0*/  SYNCS.PHASECHK.TRANS64.TRYWAIT P0, [R6+URZ], R7 ;  /* 0x00000007060075a7 */ /* 0x000e24000800017f */
[----:B0-----:R-:W-:Y:S05]  /*a9d0*/  @!P0 BRA `(.L_x_12678) ;  /* 0x0000021800ec8947 */ /* 0x001fea0003800000 */
.L_x_12677:
[----:B------:R-:W-:Y:S05]  /*a9e0*/  BSYNC B0 ;  /* 0x0000000000007941 */ /* 0x000fea0003800000 */
.L_x_12676:
[----:B------:R-:W2:Y:S04]  /*a9f0*/  LDL R11, [R1+0x1f8] ;  /* 0x0001f800010b7983 */ /* 0x000ea80000100800 */
[----:B------:R-:W2:Y:S04]  /*aa00*/  LDL.64 R4, [R1+0xf8] ;  /* 0x0000f80001047983 */ /* 0x000ea80000100a00 */
[----:B------:R-:W3:Y:S04]  /*aa10*/  LDL R3, [R1+0x70] ;  /* 0x0000700001037983 */ /* 0x000ee80000100800 */
[----:B0-----:R-:W4:Y:S04]  /*aa20*/  LDL.64 R6, [R1+0xf0] ;  /* 0x0000f00001067983 */ /* 0x001f280000100a00 */
[----:B------:R-:W4:Y:S04]  /*aa30*/  LDL.64 R14, [R1+0xf0] ;  /* 0x0000f000010e7983 */ /* 0x000f280000100a00 */
[----:B------:R-:W4:Y:S04]  /*aa40*/  LDL.64 R12, [R1+0xf0] ;  /* 0x0000f000010c7983 */ /* 0x000f280000100a00 */
[----:B------:R-:W4:Y:S01]  /*aa50*/  LDL.64 R8, [R1+0xf0] ;  /* 0x0000f00001087983 */ /* 0x000f220000100a00 */
[----:B------:R-:W-:Y:S05]  /*aa60*/  WARPSYNC.ALL ;  /* 0x0000000000007948 */ /* 0x000fea0003800000 */
[----:B------:R-:W-:Y:S01]  /*aa70*/  WARPGROUP.ARRIVE ;  /* 0x00000000000079c5 */ /* 0x000fe20000000000 */
[----:B--2---:R-:W-:Y:S01]  /*aa80*/  IMAD R4, R11, 0xc00, R4 ;  /* 0x00000c000b047824 */ /* 0x004fe200078e0204 */
[----:B------:R-:W-:Y:S01]  /*aa90*/  R2UR UR7, R5 ;  /* 0x00000000050772ca */ /* 0x000fe200000e0000 */
[----:B------:R-:W-:Y:S01]  /*aaa0*/  IMAD.MOV.U32 R19, RZ, RZ, R5 ;  /* 0x000000ffff137224 */ /* 0x000fe200078e0005 */
[----:B------:R-:W2:Y:S01]  /*aab0*/  LDL R11, [R1] ;  /* 0x00000000010b7983 */ /* 0x000ea20000100800 */
[----:B---3--:R-:W-:-:S02]  /*aac0*/  ISETP.NE.U32.AND P0, PT, R3, RZ, PT ;  /* 0x000000ff0300720c */ /* 0x008fc40003f05070 */
[----:B------:R-:W-:Y:S02]  /*aad0*/  R2UR UR6, R4 ;  /* 0x00000000040672ca */ /* 0x000fe400000e0000 */
[----:B----4-:R-:W-:Y:S02]  /*aae0*/  R2UR UR4, R6 ;  /* 0x00000000060472ca */ /* 0x010fe400000e0000 */
[----:B------:R-:W-:Y:S01]  /*aaf0*/  R2UR UR5, R7 ;  /* 0x00000000070572ca */ /* 0x000fe200000e0000 */
[----:B------:R-:W-:Y:S01]  /*ab00*/  VIADD R18, R4, 0x2 ;  /* 0x0000000204127836 */ /* 0x000fe20000000000 */
[----:B------:R-:W3:Y:S01]  /*ab10*/  LDL.64 R6, [R1+0xf0] ;  /* 0x0000f00001067983 */ /* 0x000ee20000100a00 */
[----:B------:R-:W-:Y:S02]  /*ab20*/  VIADD R14, R14, 0x2 ;  /* 0x000000020e0e7836 */ /* 0x000fe40000000000 */
[----:B------:R-:W-:Y:S02]  /*ab30*/  VIADD R12, R12, 0x4 ;  /* 0x000000040c0c7836 */ /* 0x000fe40000000000 */
[----:B------:R-:W-:Y:S01]  /*ab40*/  VOTEU.ANY UP0, P0 ;  /* 0x00000000003f7886 */ /* 0x000fe20000000100 */
[----:B------:R0:W5:Y:S05]  /*ab50*/  LDL R3, [R1+0x1f8] ;  /* 0x0001f80001037983 */ /* 0x00016a0000100800 */
[----:B------:R-:W-:Y:S01]  /*ab60*/  HGMMA.64x96x16.F32 R24, gdesc[UR4], R24, UP0, gsb0 ;  /* 0x01600000041879f0 */ /* 0x000fe2000b800818 */
[----:B------:R-:W-:-:S02]  /*ab70*/  R2UR UR6, R18 ;  /* 0x00000000120672ca */ /* 0x000fc400000e0000 */
[----:B------:R-:W-:Y:S02]  /*ab80*/  R2UR UR7, R19 ;  /* 0x00000000130772ca */ /* 0x000fe400000e0000 */
[----:B------:R-:W-:Y:S02]  /*ab90*/  R2UR UR4, R14 ;  /* 0x000000000e0472ca */ /* 0x000fe400000e0000 */
[----:B------:R-:W-:Y:S02]  /*aba0*/  R2UR UR5, R15 ;  /* 0x000000000f0572ca */ /* 0x000fe400000e0000 */
[----:B------:R-:W4:Y:S01]  /*abb0*/  LDL.64 R14, [R1+0xf0] ;  /* 0x0000f000010e7983 */ /* 0x000f220000100a00 */
        /* <DEDUP_REMOVED lines=8> */
[----:B------:R-:W-:Y:S02]  /*ac40*/  R2UR UR5, R13 ;  /* 0x000000000d0572ca */ /* 0x000fe400000e0000 */
[----:B------:R-:W2:Y:S01]  /*ac50*/  LDL.64 R12, [R1+0xf0] ;  /* 0x0000f000010c7983 */ /* 0x000ea20000100a00 */
        /* <DEDUP_REMOVED lines=12> */
[----:B------:R-:W-:Y:S01]  /*ad20*/  IMAD.MOV.U32 R19, RZ, RZ, R5 ;  /* 0x000000ffff137224 */ /* 0x000fe200078e0005 */
[----:B------:R-:W-:Y:S02]  /*ad30*/  WARPGROUP.DEPBAR.LE gsb0, 0x0 ;  /* 0x00008000000079c5 */ /* 0x000fe40000010000 */
[----:B------:R-:W-:-:S06]  /*ad40*/  WARPGROUP.ARRIVE ;  /* 0x00000000000079c5 */ /* 0x000fcc0000000000 */
[----:B------:R-:W-:Y:S01]  /*ad50*/  HGMMA.64x96x16.F32 R24, gdesc[UR4], R24, gsb0 ;  /* 0x01600000041879f0 */ /* 0x000fe20008000818 */
[----:B---3--:R-:W-:Y:S01]  /*ad60*/  VIADD R6, R6, 0x400 ;  /* 0x0000040006067836 */ /* 0x008fe20000000000 */
        /* <DEDUP_REMOVED lines=91> */
[----:B------:R-:W-:Y:S01]  /*b320*/  R2UR UR5, R7 ;  /* 0x00000000070572ca */ /* 0x000fe200000e0000 */
[----:B----4-:R-:W-:Y:S01]  /*b330*/  VIADD R14, R14, 0xc02 ;  /* 0x00000c020e0e7836 */ /* 0x010fe20000000000 */
[----:B------:R0:W5:Y:S01]  /*b340*/  LDL R18, [R1+0xc] ;  /* 0x00000c0001127983 */ /* 0x0001620000100800 */
        /* <DEDUP_REMOVED lines=9> */
[----:B--2---:R-:W-:Y:S02]  /*b3e0*/  VIADD R12, R12, 0xc04 ;  /* 0x00000c040c0c7836 */ /* 0x004fe40000000000 */
        /* <DEDUP_REMOVED lines=47> */
.L_x_12680:
[----:B------:R-:W-:Y:S05]  /*b6e0*/  BSYNC B0 ;  /* 0x0000000000007941 */ /* 0x000fea0003800000 */
.L_x_12679:
[----:B0-----:R-:W2:Y:S02]  /*b6f0*/  LDL.64 R4, [R1+0x20] ;  /* 0x0000200001047983 */ /* 0x001ea40000100a00 */
[----:B--2---:R-:W-:-:S05]  /*b700*/  MOV R4, R4 ;  /* 0x0000000400047202 */ /* 0x004fca0000000f00 */
[----:B-----5:R-:W-:-:S05]  /*b710*/  IMAD R3, R3, 0x8, R4 ;  /* 0x0000000803037824 */ /* 0x020fca00078e0204 */
[----:B------:R-:W-:-:S04]  /*b720*/  PRMT R3, R18, 0x654, R3 ;  /* 0x0000065412037816 */ /* 0x000fc80000000003 */
[----:B------:R0:W-:Y:S01]  /*b730*/  SYNCS.ARRIVE.TRANS64.RED.A1T0 RZ, [R3+URZ], RZ ;  /* 0x000000ff03ff79a7 */ /* 0x0001e2000810043f */
[----:B------:R-:W2:Y:S04]  /*b740*/  LD.E.64 R4, desc[UR36][R16.64+0x150] ;  /* 0x0001502410047980 */ /* 0x000ea8000c101b00 */
[----:B--2---:R-:W2:Y:S04]  /*b750*/  LD.E R6, desc[UR36][R4.64] ;  /* 0x0000002404067980 */ /* 0x004ea8000c101900 */
[----:B------:R-:W3:Y:S01]  /*b760*/  LDL.64 R4, [R1+0x210] ;  /* 0x0002100001047983 */ /* 0x000ee20000100a00 */
[-C--:B--2---:R-:W-:Y:S01]  /*b770*/  FMUL.FTZ R11, R24, R6.reuse ;  /* 0x00000006180b7220 */ /* 0x084fe20000410000 */
[-C--:B------:R-:W-:Y:S01]  /*b780*/  FMUL.FTZ R14, R25, R6.reuse ;  /* 0x00000006190e7220 */ /* 0x080fe20000410000 */
[-C--:B------:R-:W-:Y:S01]  /*b790*/  FMUL.FTZ R18, R28, R6.reuse ;  /* 0x000000061c127220 */ /* 0x080fe20000410000 */
[-C--:B------:R-:W-:Y:S01]  /*b7a0*/  FMUL.FTZ R21, R29, R6.reuse ;  /* 0x000000061d157220 */ /* 0x080fe20000410000 */
[-C--:B0-----:R-:W-:Y:S01]  /*b7b0*/  FMUL.FTZ R3, R27, R6.reuse ;  /* 0x000000061b037220 */ /* 0x081fe20000410000 */
        /* <DEDUP_REMOVED lines=18> */
[----:B---3--:R-:W-:Y:S01]  /*b8e0*/  FMNMX.FTZ R7, R11, R4, !PT ;  /* 0x000000040b077209 */ /* 0x008fe20007810000 */
        /* <DEDUP_REMOVED lines=36> */
[----:B------:R-:W3:Y:S02]  /*bb30*/  LDL R25, [R1+0x230] ;  /* 0x0002300001197983 */ /* 0x000ee40000100800 */
        /* <DEDUP_REMOVED lines=56> */
[----:B------:R-:W1:Y:S02]  /*bec0*/  SHFL.BFLY PT, R9, R8, 0x2, 0x1f ;  /* 0x0c401f0008097f89 */ /* 0x000e6400000e0000 */
[----:B------:R-:W4:Y:S01]  /*bed0*/  MUFU.TANH R46, R46 ;  /* 0x0000002e002e7308 */ /* 0x000f220000002400 */
[----:B--2---:R-:W-:-:S07]  /*bee0*/  FMNMX.FTZ R7, R42, R7, !PT ;  /* 0x000000072a077209 */ /* 0x004fce0007810000 */
[----:B------:R-:W2:Y:S01]  /*bef0*/  MUFU.TANH R48, R48 ;  /* 0x0000003000307308 */ /* 0x000ea20000002400 */
[----:B0-----:R-:W-:-:S07]  /*bf00*/  FMNMX.FTZ R7, R44, R7, !PT ;  /* 0x000000072c077209 */ /* 0x001fce0007810000 */
[----:B------:R-:W0:Y:S01]  /*bf10*/  MUFU.TANH R50, R50 ;  /* 0x0000003200327308 */ /* 0x000e220000002400 */
[----:B----4-:R-:W-:Y:S02]  /*bf20*/  FMNMX.FTZ R7, R46, R7, !PT ;  /* 0x000000072e077209 */ /* 0x010fe40007810000 */
[----:B-1----:R-:W-:-:S05]  /*bf30*/  FMNMX.FTZ R13, R8, R9, !PT ;  /* 0x00000009080d7209 */ /* 0x002fca0007810000 */
[----:B------:R-:W1:Y:S01]  /*bf40*/  MUFU.TANH R52, R52 ;  /* 0x0000003400347308 */ /* 0x000e620000002400 */
[----:B--2---:R-:W-:Y:S01]  /*bf50*/  FMNMX.FTZ R7, R48, R7, !PT ;  /* 0x0000000730077209 */ /* 0x004fe20007810000 */
[----:B------:R-:W2:Y:S06]  /*bf60*/  SHFL.BFLY PT, R20, R13, 0x1, 0x1f ;  /* 0x0c201f000d147f89 */ /* 0x000eac00000e0000 */
[----:B------:R-:W4:Y:S01]  /*bf70*/  MUFU.TANH R54, R54 ;  /* 0x0000003600367308 */ /* 0x000f220000002400 */
[----:B0-----:R-:W-:-:S07]  /*bf80*/  FMNMX.FTZ R7, R50, R7, !PT ;  /* 0x0000000732077209 */ /* 0x001fce0007810000 */
[----:B------:R-:W0:Y:S01]  /*bf90*/  MUFU.TANH R56, R56 ;  /* 0x0000003800387308 */ /* 0x000e220000002400 */
[----:B-1----:R-:W-:-:S07]  /*bfa0*/  FMNMX.FTZ R7, R52, R7, !PT ;  /* 0x0000000734077209 */ /* 0x002fce0007810000 */
[----:B------:R-:W1:Y:S01]  /*bfb0*/  MUFU.TANH R58, R58 ;  /* 0x0000003a003a7308 */ /* 0x000e620000002400 */
[----:B----4-:R-:W-:Y:S02]  /*bfc0*/  FMNMX.FTZ R7, R54, R7, !PT ;  /* 0x0000000736077209 */ /* 0x010fe40007810000 */
[----:B--2---:R-:W-:-:S05]  /*bfd0*/  FMNMX.FTZ R20, R13, R20, !PT ;  /* 0x000000140d147209 */ /* 0x004fca0007810000 */
        /* <DEDUP_REMOVED lines=11> */
[----:B--2---:R-:W-:-:S04]  /*c090*/  FMNMX.FTZ R7, R66, R7, !PT ;  /* 0x0000000742077209 */ /* 0x004fc80007810000 */
[----:B0-----:R-:W-:-:S04]  /*c0a0*/  FMNMX.FTZ R7, R68, R7, !PT ;  /* 0x0000000744077209 */ /* 0x001fc80007810000 */
[----:B-1----:R-:W-:Y:S02]  /*c0b0*/  FMNMX.FTZ R9, R70, R7, !PT ;  /* 0x0000000746097209 */ /* 0x002fe40007810000 */
[----:B------:R-:W2:Y:S04]  /*c0c0*/  LDL.64 R6, [R1+0x220] ;  /* 0x0002200001067983 */ /* 0x000ea80000100a00 */
[----:B------:R-:W-:Y:S04]  /*c0d0*/  STL.64 [R1+0x210], R8 ;  /* 0x0002100801007387 */ /* 0x000fe80000100a00 */
[----:B------:R-:W-:Y:S04]  /*c0e0*/  STL [R1+0x210], R20 ;  /* 0x0002101401007387 */ /* 0x000fe80000100800 */
[----:B------:R-:W4:Y:S04]  /*c0f0*/  LDL R24, [R1+0x210] ;  /* 0x0002100001187983 */ /* 0x000f280000100800 */
[----:B------:R-:W2:Y:S01]  /*c100*/  LDL R19, [R1+0x214] ;  /* 0x0002140001137983 */ /* 0x000ea20000100800 */
[----:B----4-:R-:W-:-:S04]  /*c110*/  FADD.FTZ R4, R4, -R24 ;  /* 0x8000001804047221 */ /* 0x010fc80000010000 */
[----:B---3--:R-:W-:-:S04]  /*c120*/  FMUL.FTZ R4, R4, R25 ;  /* 0x0000001904047220 */ /* 0x008fc80000410000 */
[----:B------:R2:W-:Y:S02]  /*c130*/  MUFU.EX2 R13, R4 ;  /* 0x00000004000d7308 */ /* 0x0005e40000000800 */
[----:B--2---:R-:W0:Y:S02]  /*c140*/  SHFL.BFLY PT, R4, R19, 0x2, 0x1f ;  /* 0x0c401f0013047f89 */ /* 0x004e2400000e0000 */
[----:B0-----:R-:W-:-:S05]  /*c150*/  FMNMX.FTZ R4, R4, R19, !PT ;  /* 0x0000001304047209 */ /* 0x001fca0007810000 */
[----:B------:R-:W0:Y:S01]  /*c160*/  SHFL.BFLY PT, R9, R4, 0x1, 0x1f ;  /* 0x0c201f0004097f89 */ /* 0x000e2200000e0000 */
[----:B------:R-:W-:-:S04]  /*c170*/  FMUL.FTZ R24, R25, R24 ;  /* 0x0000001819187220 */ /* 0x000fc80000410000 */
        /* <DEDUP_REMOVED lines=30> */
[----:B------:R-:W-:Y:S01]  /*c360*/  MUFU.EX2 R152, R152 ;  /* 0x0000009800987308 */ /* 0x000fe20000000800 */
[-CC-:B------:R-:W-:Y:S01]  /*c370*/  FFMA.FTZ R35, R26, R25.reuse, -R5.reuse ;  /* 0x000000191a237223 */ /* 0x180fe20000010805 */
[----:B------:R-:W-:-:S06]  /*c380*/  FFMA.FTZ R155, R72, R25, -R5 ;  /* 0x00000019489b7223 */ /* 0x000fcc0000010805 */
[----:B------:R-:W-:Y:S08]  /*c390*/  MUFU.EX2 R24, R4 ;  /* 0x0000000400187308 */ /* 0x000ff00000000800 */
[----:B------:R-:W0:Y:S01]  /*c3a0*/  MUFU.EX2 R37, R37 ;  /* 0x0000002500257308 */ /* 0x000e220000000800 */
[----:B------:R-:W-:-:S07]  /*c3b0*/  FFMA.FTZ R33, R74, R25, -R5 ;  /* 0x000000194a217223 */ /* 0x000fce0000010805 */
[----:B------:R-:W-:Y:S08]  /*c3c0*/  MUFU.EX2 R15, R15 ;  /* 0x0000000f000f7308 */ /* 0x000ff00000000800 */
[----:B------:R-:W1:Y:S01]  /*c3d0*/  MUFU.EX2 R153, R153 ;  /* 0x0000009900997308 */ /* 0x000e620000000800 */
[----:B------:R-:W-:-:S07]  /*c3e0*/  FFMA.FTZ R157, R76, R25, -R5 ;  /* 0x000000194c9d7223 */ /* 0x000fce0000010805 */
[----:B------:R-:W-:Y:S08]  /*c3f0*/  MUFU.EX2 R154, R154 ;  /* 0x0000009a009a7308 */ /* 0x000ff00000000800 */
[----:B------:R-:W2:Y:S01]  /*c400*/  MUFU.EX2 R35, R35 ;  /* 0x0000002300237308 */ /* 0x000ea20000000800 */
[----:B0-----:R-:W-:Y:S01]  /*c410*/  FFMA.FTZ R4, R7, R24, R37 ;  /* 0x0000001807047223 */ /* 0x001fe20000010025 */
[----:B------:R-:W-:-:S06]  /*c420*/  FFMA.FTZ R6, R13, R6, R152 ;  /* 0x000000060d067223 */ /* 0x000fcc0000010098 */
        /* <DEDUP_REMOVED lines=105> */
[----:B------:R-:W-:Y:S01]  /*cac0*/  STL [R1+0x214], R8 ;  /* 0x0002140801007387 */ /* 0x000fe20000100800 */
[----:B---3--:R-:W-:-:S05]  /*cad0*/  FADD.FTZ R5, R11, R6 ;  /* 0x000000060b057221 */ /* 0x008fca0000010000 */
[----:B------:R0:W-:Y:S04]  /*cae0*/  STL.64 [R1+0x220], R4 ;  /* 0x0002200401007387 */ /* 0x0001e80000100a00 */
[----:B------:R-:W2:Y:S01]  /*caf0*/  LD.E R12, desc[UR36][R16.64+0x240] ;  /* 0x00024024100c7980 */ /* 0x000ea2000c101900 */
[----:B------:R-:W-:-:S05]  /*cb00*/  IADD3 R6, P0, R16, 0x240, RZ ;  /* 0x0000024010067810 */ /* 0x000fca0007f1e0ff */
[----:B0-----:R-:W-:Y:S01]  /*cb10*/  IMAD.X R5, RZ, RZ, R17, P0 ;  /* 0x000000ffff057224 */ /* 0x001fe200000e0611 */
[----:B------:R-:W-:Y:S01]  /*cb20*/  LOP3.LUT R4, R6, 0x4, RZ, 0xfc, !PT ;  /* 0x0000000406047812 */ /* 0x000fe200078efcff */
[----:B--2---:R-:W-:-:S05]  /*cb30*/  FMUL.FTZ R7, R13, R12 ;  /* 0x0000000c0d077220 */ /* 0x004fca0000410000 */
[----:B------:R-:W-:Y:S04]  /*cb40*/  ST.E desc[UR36][R16.64+0x240], R7 ;  /* 0x0002400710007985 */ /* 0x000fe8000c101924 */
[----:B------:R-:W2:Y:S02]  /*cb50*/  LD.E R12, desc[UR36][R4.64] ;  /* 0x00000024040c7980 */ /* 0x000ea4000c101900 */
[----:B--2---:R-:W-:-:S05]  /*cb60*/  FMUL.FTZ R9, R13, R12 ;  /* 0x0000000c0d097220 */ /* 0x004fca0000410000 */
[----:B------:R0:W-:Y:S04]  /*cb70*/  ST.E desc[UR36][R4.64], R9 ;  /* 0x0000000904007985 */ /* 0x0001e8000c101924 */
[----:B------:R-:W0:Y:S04]  /*cb80*/  LD.E R118, desc[UR36][R16.64+0x254] ;  /* 0x0002542410767980 */ /* 0x000e28000c101900 */
[----:B------:R-:W2:Y:S04]  /*cb90*/  LD.E R8, desc[UR36][R16.64+0x434] ;  /* 0x0004342410087980 */ /* 0x000ea8000c101900 */
[----:B------:R-:W3:Y:S04]  /*cba0*/  LD.E R132, desc[UR36][R16.64+0x290] ;  /* 0x0002902410847980 */ /* 0x000ee8000c101900 */
[----:B------:R-:W4:Y:S04]  /*cbb0*/  LD.E R116, desc[UR36][R16.64+0x250] ;  /* 0x0002502410747980 */ /* 0x000f28000c101900 */
        /* <DEDUP_REMOVED lines=58> */
[C---:B0-----:R-:W-:Y:S01]  /*cf60*/  FMUL.FTZ R9, R13.reuse, R118 ;  /* 0x000000760d097220 */ /* 0x041fe20000410000 */
[----:B--2---:R-:W-:-:S04]  /*cf70*/  FMUL.FTZ R45, R13, R8 ;  /* 0x000000080d2d7220 */ /* 0x004fc80000410000 */
[----:B------:R3:W-:Y:S04]  /*cf80*/  ST.E desc[UR36][R16.64+0x254], R9 ;  /* 0x0002540910007985 */ /* 0x0007e8000c101924 */
[----:B------:R0:W-:Y:S01]  /*cf90*/  ST.E desc[UR36][R16.64+0x434], R45 ;  /* 0x0004342d10007985 */ /* 0x0001e2000c101924 */
[C---:B----4-:R-:W-:Y:S01]  /*cfa0*/  FMUL.FTZ R7, R13.reuse, R116 ;  /* 0x000000740d077220 */ /* 0x050fe20000410000 */
[C---:B---3--:R-:W-:Y:S01]  /*cfb0*/  FMUL.FTZ R9, R13.reuse, R132 ;  /* 0x000000840d097220 */ /* 0x048fe20000410000 */
[C---:B------:R-:W-:Y:S01]  /*cfc0*/  FMUL.FTZ R25, R13.reuse, R120 ;  /* 0x000000780d197220 */ /* 0x040fe20000410000 */
[----:B------:R-:W-:-:S03]  /*cfd0*/  FMUL.FTZ R27, R13, R122 ;  /* 0x0000007a0d1b7220 */ /* 0x000fc60000410000 */
[----:B------:R1:W-:Y:S01]  /*cfe0*/  ST.E desc[UR36][R16.64+0x290], R9 ;  /* 0x0002900910007985 */ /* 0x0003e2000c101924 */
[C---:B------:R-:W-:Y:S01]  /*cff0*/  FMUL.FTZ R39, R13.reuse, R124 ;  /* 0x0000007c0d277220 */ /* 0x040fe20000410000 */
[C---:B------:R-:W-:Y:S01]  /*d000*/  FMUL.FTZ R41, R13.reuse, R126 ;  /* 0x0000007e0d297220 */ /* 0x040fe20000410000 */
[C---:B------:R-:W-:Y:S01]  /*d010*/  FMUL.FTZ R43, R13.reuse, R128 ;  /* 0x000000800d2b7220 */ /* 0x040fe20000410000 */
[C---:B0-----:R-:W-:Y:S01]  /*d020*/  FMUL.FTZ R45, R13.reuse, R134 ;  /* 0x000000860d2d7220 */ /* 0x041fe20000410000 */
[C---:B------:R-:W-:Y:S01]  /*d030*/  FMUL.FTZ R47, R13.reuse, R136 ;  /* 0x000000880d2f7220 */ /* 0x040fe20000410000 */
        /* <DEDUP_REMOVED lines=13> */
[C---:B0-----:R-:W-:Y:S01]  /*d110*/  FMUL.FTZ R41, R13.reuse, R146 ;  /* 0x000000920d297220 */ /* 0x041fe20000410000 */
[C---:B-1----:R-:W-:Y:S02]  /*d120*/  FMUL.FTZ R43, R13.reuse, R148 ;  /* 0x000000940d2b7220 */ /* 0x042fe40000410000 */
[----:B------:R0:W-:Y:S01]  /*d130*/  ST.E desc[UR36][R16.64+0x2e0], R9 ;  /* 0x0002e00910007985 */ /* 0x0001e2000c101924 */
[C---:B--2---:R-:W-:Y:S01]  /*d140*/  FMUL.FTZ R45, R13.reuse, R114 ;  /* 0x000000720d2d7220 */ /* 0x044fe20000410000 */
[C---:B---3--:R-:W-:Y:S02]  /*d150*/  FMUL.FTZ R47, R13.reuse, R112 ;  /* 0x000000700d2f7220 */ /* 0x048fe40000410000 */
[----:B------:R1:W-:Y:S01]  /*d160*/  ST.E desc[UR36][R16.64+0x284], R7 ;  /* 0x0002840710007985 */ /* 0x0003e2000c101924 */
[----:B0-----:R-:W-:-:S03]  /*d170*/  FMUL.FTZ R9, R13, R92 ;  /* 0x0000005c0d097220 */ /* 0x001fc60000410000 */
[----:B------:R0:W-:Y:S01]  /*d180*/  ST.E desc[UR36][R16.64+0x2b0], R25 ;  /* 0x0002b01910007985 */ /* 0x0001e2000c101924 */
[----:B------:R-:W-:-:S03]  /*d190*/  FMUL.FTZ R49, R13, R138 ;  /* 0x0000008a0d317220 */ /* 0x000fc60000410000 */
[----:B------:R2:W-:Y:S01]  /*d1a0*/  ST.E desc[UR36][R16.64+0x2b4], R27 ;  /* 0x0002b41b10007985 */ /* 0x0005e2000c101924 */
[----:B-1----:R-:W-:-:S03]  /*d1b0*/  FMUL.FTZ R7, R13, R150 ;  /* 0x000000960d077220 */ /* 0x002fc60000410000 */
[----:B------:R1:W-:Y:S04]  /*d1c0*/  ST.E desc[UR36][R16.64+0x2c0], R39 ;  /* 0x0002c02710007985 */ /* 0x0003e8000c101924 */
[----:B------:R3:W-:Y:S01]  /*d1d0*/  ST.E desc[UR36][R16.64+0x2c4], R41 ;  /* 0x0002c42910007985 */ /* 0x0007e2000c101924 */
[----:B0-----:R-:W-:-:S03]  /*d1e0*/  FMUL.FTZ R25, R13, R110 ;  /* 0x0000006e0d197220 */ /* 0x001fc60000410000 */
[----:B------:R0:W-:Y:S01]  /*d1f0*/  ST.E desc[UR36][R16.64+0x2d0], R43 ;  /* 0x0002d02b10007985 */ /* 0x0001e2000c101924 */
[----:B--2---:R-:W-:-:S03]  /*d200*/  FMUL.FTZ R27, R13, R102 ;  /* 0x000000660d1b7220 */ /* 0x004fc60000410000 */
[----:B------:R2:W-:Y:S01]  /*d210*/  ST.E desc[UR36][R16.64+0x2f0], R45 ;  /* 0x0002f02d10007985 */ /* 0x0005e2000c101924 */
[----:B-1----:R-:W-:-:S03]  /*d220*/  FMUL.FTZ R39, R13, R108 ;  /* 0x0000006c0d277220 */ /* 0x002fc60000410000 */
[----:B------:R1:W-:Y:S01]  /*d230*/  ST.E desc[UR36][R16.64+0x2f4], R47 ;  /* 0x0002f42f10007985 */ /* 0x0003e2000c101924 */
[C---:B---3--:R-:W-:Y:S01]  /*d240*/  FMUL.FTZ R41, R13.reuse, R106 ;  /* 0x0000006a0d297220 */ /* 0x048fe20000410000 */
[C---:B0-----:R-:W-:Y:S02]  /*d250*/  FMUL.FTZ R43, R13.reuse, R104 ;  /* 0x000000680d2b7220 */ /* 0x041fe40000410000 */
[----:B------:R0:W-:Y:S01]  /*d260*/  ST.E desc[UR36][R16.64+0x330], R9 ;  /* 0x0003300910007985 */ /* 0x0001e2000c101924 */
[C---:B--2---:R-:W-:Y:S01]  /*d270*/  FMUL.FTZ R45, R13.reuse, R98 ;  /* 0x000000620d2d7220 */ /* 0x044fe20000410000 */
[C---:B-1----:R-:W-:Y:S02]  /*d280*/  FMUL.FTZ R47, R13.reuse, R96 ;  /* 0x000000600d2f7220 */ /* 0x042fe40000410000 */
[----:B------:R1:W-:Y:S01]  /*d290*/  ST.E desc[UR36][R16.64+0x2a4], R49 ;  /* 0x0002a43110007985 */ /* 0x0003e2000c101924 */
[----:B0-----:R-:W-:-:S03]  /*d2a0*/  FMUL.FTZ R9, R13, R72 ;  /* 0x000000480d097220 */ /* 0x001fc60000410000 */
[----:B------:R0:W-:Y:S04]  /*d2b0*/  ST.E desc[UR36][R16.64+0x2d4], R7 ;  /* 0x0002d40710007985 */ /* 0x0001e8000c101924 */
        /* <DEDUP_REMOVED lines=10> */
[----:B---3--:R-:W-:-:S03]  /*d360*/  FMUL.FTZ R39, R13, R88 ;  /* 0x000000580d277220 */ /* 0x008fc60000410000 */
[----:B------:R3:W-:Y:S01]  /*d370*/  ST.E desc[UR36][R16.64+0x340], R47 ;  /* 0x0003402f10007985 */ /* 0x0007e2000c101924 */
[C---:B0-----:R-:W-:Y:S01]  /*d380*/  FMUL.FTZ R41, R13.reuse, R86 ;  /* 0x000000560d297220 */ /* 0x041fe20000410000 */
[C---:B--2---:R-:W-:Y:S02]  /*d390*/  FMUL.FTZ R43, R13.reuse, R84 ;  /* 0x000000540d2b7220 */ /* 0x044fe40000410000 */
[----:B------:R0:W-:Y:S01]  /*d3a0*/  ST.E desc[UR36][R16.64+0x380], R9 ;  /* 0x0003800910007985 */ /* 0x0001e2000c101924 */
[C---:B-1----:R-:W-:Y:S01]  /*d3b0*/  FMUL.FTZ R45, R13.reuse, R78 ;  /* 0x0000004e0d2d7220 */ /* 0x042fe20000410000 */
[C---:B---3--:R-:W-:Y:S02]  /*d3c0*/  FMUL.FTZ R47, R13.reuse, R76 ;  /* 0x0000004c0d2f7220 */ /* 0x048fe40000410000 */
        /* <DEDUP_REMOVED lines=22> */
[----:B------:R0:W-:Y:S01]  /*d530*/  ST.E desc[UR36][R16.64+0x394], R49 ;  /* 0x0003943110007985 */ /* 0x0001e2000c101924 */
[----:B------:R-:W-:-:S03]  /*d540*/  FMUL.FTZ R51, R13, R51 ;  /* 0x000000330d337220 */ /* 0x000fc60000410000 */
[----:B------:R2:W-:Y:S01]  /*d550*/  ST.E desc[UR36][R16.64+0x3a0], R25 ;  /* 0x0003a01910007985 */ /* 0x0005e2000c101924 */
[----:B------:R-:W-:Y:S01]  /*d560*/  LOP3.LUT R8, R6, 0x8, RZ, 0xfc, !PT ;  /* 0x0000000806087812 */ /* 0x000fe200078efcff */
[C---:B-1----:R-:W-:Y:S02]  /*d570*/  FMUL.FTZ R7, R13.reuse, R60 ;  /* 0x0000003c0d077220 */ /* 0x042fe40000410000 */
        /* <DEDUP_REMOVED lines=14> */
[C---:B---3--:R-:W-:Y:S01]  /*d660*/  FMUL.FTZ R47, R13.reuse, R26 ;  /* 0x0000001a0d2f7220 */ /* 0x048fe20000410000 */
[----:B------:R-:W-:Y:S01]  /*d670*/  FMUL.FTZ R13, R13, R38 ;  /* 0x000000260d0d7220 */ /* 0x000fe20000410000 */
[--C-:B0-----:R-:W-:Y:S01]  /*d680*/  IMAD.MOV.U32 R9, RZ, RZ, R5.reuse ;  /* 0x000000ffff097224 */ /* 0x101fe200078e0005 */
[----:B------:R-:W-:Y:S04]  /*d690*/  ST.E desc[UR36][R16.64+0x2e4], R51 ;  /* 0x0002e43310007985 */ /* 0x000fe8000c101924 */
[----:B------:R0:W-:Y:S04]  /*d6a0*/  ST.E desc[UR36][R16.64+0x3c4], R7 ;  /* 0x0003c40710007985 */ /* 0x0001e8000c101924 */
[----:B------:R-:W-:Y:S04]  /*d6b0*/  ST.E desc[UR36][R16.64+0x3e4], R49 ;  /* 0x0003e43110007985 */ /* 0x000fe8000c101924 */
[----:B------:R1:W-:Y:S04]  /*d6c0*/  ST.E desc[UR36][R16.64+0x3f0], R25 ;  /* 0x0003f01910007985 */ /* 0x0003e8000c101924 */
[----:B------:R2:W-:Y:S04]  /*d6d0*/  ST.E desc[UR36][R16.64+0x3f4], R27 ;  /* 0x0003f41b10007985 */ /* 0x0005e8000c101924 */
[----:B------:R-:W-:Y:S04]  /*d6e0*/  ST.E desc[UR36][R16.64+0x400], R39 ;  /* 0x0004002710007985 */ /* 0x000fe8000c101924 */
[----:B------:R3:W-:Y:S04]  /*d6f0*/  ST.E desc[UR36][R16.64+0x404], R41 ;  /* 0x0004042910007985 */ /* 0x0007e8000c101924 */
[----:B------:R-:W-:Y:S04]  /*d700*/  ST.E desc[UR36][R16.64+0x410], R43 ;  /* 0x0004102b10007985 */ /* 0x000fe8000c101924 */
[----:B------:R-:W-:Y:S04]  /*d710*/  ST.E desc[UR36][R16.64+0x420], R45 ;  /* 0x0004202d10007985 */ /* 0x000fe8000c101924 */
[----:B------:R4:W-:Y:S04]  /*d720*/  ST.E desc[UR36][R16.64+0x424], R47 ;  /* 0x0004242f10007985 */ /* 0x0009e8000c101924 */
[----:B------:R4:W-:Y:S04]  /*d730*/  ST.E desc[UR36][R16.64+0x430], R13 ;  /* 0x0004300d10007985 */ /* 0x0009e8000c101924 */
[----:B0-----:R-:W1:Y:S01]  /*d740*/  LD.E R7, desc[UR36][R8.64] ;  /* 0x0000002408077980 */ /* 0x001e62000c101900 */
[----:B------:R-:W-:Y:S01]  /*d750*/  LOP3.LUT R6, R6, 0xc, RZ, 0xfc, !PT ;  /* 0x0000000c06067812 */ /* 0x000fe200078efcff */
[----:B-1----:R-:W-:Y:S01]  /*d760*/  FMUL.FTZ R25, R24, R7 ;  /* 0x0000000718197220 */ /* 0x002fe20000410000 */
[----:B------:R-:W-:-:S04]  /*d770*/  IMAD.MOV.U32 R7, RZ, RZ, R5 ;  /* 0x000000ffff077224 */ /* 0x000fc800078e0005 */
[----:B------:R0:W-:Y:S04]  /*d780*/  ST.E desc[UR36][R8.64], R25 ;  /* 0x0000001908007985 */ /* 0x0001e8000c101924 */
[----:B--2---:R-:W2:Y:S01]  /*d790*/  LD.E R27, desc[UR36][R6.64] ;  /* 0x00000024061b7980 */ /* 0x004ea2000c101900 */
[----:B------:R-:W1:Y:S01]  /*d7a0*/  S2R R116, SR_TID.X ;  /* 0x0000000000747919 */ /* 0x000e620000002100 */
[----:B--2---:R-:W-:-:S05]  /*d7b0*/  FMUL.FTZ R27, R24, R27 ;  /* 0x0000001b181b7220 */ /* 0x004fca0000410000 */
[----:B------:R2:W-:Y:S04]  /*d7c0*/  ST.E desc[UR36][R6.64], R27 ;  /* 0x0000001b06007985 */ /* 0x0005e8000c101924 */
        /* <DEDUP_REMOVED lines=54> */
[----:B---3--:R-:W3:Y:S04]  /*db30*/  LD.E R41, desc[UR36][R16.64+0x3fc] ;  /* 0x0003fc2410297980 */ /* 0x008ee8000c101900 */
[----:B----4-:R-:W4:Y:S04]  /*db40*/  LD.E R47, desc[UR36][R16.64+0x408] ;  /* 0x00040824102f7980 */ /* 0x010f28000c101900 */
[----:B------:R-:W4:Y:S04]  /*db50*/  LD.E R45, desc[UR36][R16.64+0x40c] ;  /* 0x00040c24102d7980 */ /* 0x000f28000c101900 */
[----:B------:R-:W4:Y:S04]  /*db60*/  LD.E R43, desc[UR36][R16.64+0x418] ;  /* 0x00041824102b7980 */ /* 0x000f28000c101900 */
[----:B------:R-:W4:Y:S04]  /*db70*/  LD.E R39, desc[UR36][R16.64+0x41c] ;  /* 0x00041c2410277980 */ /* 0x000f28000c101900 */
[----:B------:R-:W4:Y:S04]  /*db80*/  LD.E R13, desc[UR36][R16.64+0x428] ;  /* 0x00042824100d7980 */ /* 0x000f28000c101900 */
[----:B0-----:R-:W4:Y:S04]  /*db90*/  LD.E R25, desc[UR36][R16.64+0x42c] ;  /* 0x00042c2410197980 */ /* 0x001f28000c101900 */
[----:B--2---:R-:W2:Y:S01]  /*dba0*/  LD.E R27, desc[UR36][R16.64+0x438] ;  /* 0x00043824101b7980 */ /* 0x004ea2000c101900 */
[----:B-1----:R-:W-:Y:S01]  /*dbb0*/  SHF.R.U32.HI R116, RZ, 0x7, R116 ;  /* 0x00000007ff747819 */ /* 0x002fe20000011674 */
[C---:B------:R-:W-:Y:S01]  /*dbc0*/  FMUL.FTZ R119, R24.reuse, R119 ;  /* 0x0000007718777220 */ /* 0x040fe20000410000 */
[C---:B------:R-:W-:Y:S01]  /*dbd0*/  FMUL.FTZ R51, R24.reuse, R51 ;  /* 0x0000003318337220 */ /* 0x040fe20000410000 */
[C---:B------:R-:W-:Y:S01]  /*dbe0*/  FMUL.FTZ R55, R24.reuse, R55 ;  /* 0x0000003718377220 */ /* 0x040fe20000410000 */
[C---:B------:R-:W-:Y:S01]  /*dbf0*/  FMUL.FTZ R53, R24.reuse, R53 ;  /* 0x0000003518357220 */ /* 0x040fe20000410000 */
[C---:B------:R-:W-:Y:S01]  /*dc00*/  FMUL.FTZ R26, R24.reuse, R26 ;  /* 0x0000001a181a7220 */ /* 0x040fe20000410000 */
        /* <DEDUP_REMOVED lines=9> */
[C---:B------:R-:W-:Y:S01]  /*dca0*/  FMUL.FTZ R129, R24.reuse, R129 ;  /* 0x0000008118817220 */ /* 0x040fe20000410000 */
[C---:B------:R-:W-:Y:S01]  /*dcb0*/  FMUL.FTZ R131, R24.reuse, R131 ;  /* 0x0000008318837220 */ /* 0x040fe20000410000 */
[----:B------:R-:W-:Y:S01]  /*dcc0*/  FMUL.FTZ R133, R24, R133 ;  /* 0x0000008518857220 */ /* 0x000fe20000410000 */
[----:B0-----:R-:W-:Y:S02]  /*dcd0*/  VIADD R26, R116, 0x8 ;  /* 0x00000008741a7836 */ /* 0x001fe40000000000 */
        /* <DEDUP_REMOVED lines=43> */
[C---:B----4-:R-:W-:Y:S01]  /*df90*/  FMUL.FTZ R47, R24.reuse, R47 ;  /* 0x0000002f182f7220 */ /* 0x050fe20000410000 */
[C---:B------:R-:W-:Y:S01]  /*dfa0*/  FMUL.FTZ R45, R24.reuse, R45 ;  /* 0x0000002d182d7220 */ /* 0x040fe20000410000 */
[C---:B------:R-:W-:Y:S01]  /*dfb0*/  FMUL.FTZ R43, R24.reuse, R43 ;  /* 0x0000002b182b7220 */ /* 0x040fe20000410000 */
[C---:B------:R-:W-:Y:S01]  /*dfc0*/  FMUL.FTZ R39, R24.reuse, R39 ;  /* 0x0000002718277220 */ /* 0x040fe20000410000 */
[C---:B------:R-:W-:Y:S01]  /*dfd0*/  FMUL.FTZ R51, R24.reuse, R13 ;  /* 0x0000000d18337220 */ /* 0x040fe20000410000 */
[C---:B------:R-:W-:Y:S01]  /*dfe0*/  FMUL.FTZ R53, R24.reuse, R25 ;  /* 0x0000001918357220 */ /* 0x040fe20000410000 */
[----:B--2---:R-:W-:Y:S01]  /*dff0*/  FMUL.FTZ R55, R24, R27 ;  /* 0x0000001b18377220 */ /* 0x004fe20000410000 */
        /* <DEDUP_REMOVED lines=53> */
[----:B------:R1:W-:Y:S04]  /*e350*/  ST.E desc[UR36][R16.64+0x41c], R39 ;  /* 0x00041c2710007985 */ /* 0x0003e8000c101924 */
[----:B------:R-:W-:Y:S04]  /*e360*/  ST.E desc[UR36][R16.64+0x428], R51 ;  /* 0x0004283310007985 */ /* 0x000fe8000c101924 */
[----:B------:R-:W-:Y:S04]  /*e370*/  ST.E desc[UR36][R16.64+0x42c], R53 ;  /* 0x00042c3510007985 */ /* 0x000fe8000c101924 */
[----:B------:R-:W-:Y:S01]  /*e380*/  ST.E desc[UR36][R16.64+0x438], R55 ;  /* 0x0004383710007985 */ /* 0x000fe2000c101924 */
[----:B------:R2:W-:Y:S06]  /*e390*/  BAR.SYNC.DEFER_BLOCKING R26, 0x100 ;  /* 0x0004001a0000751d */ /* 0x0005ec0000010000 */
[----:B------:R-:W3:Y:S04]  /*e3a0*/  LDL R24, [R1+0x1f8] ;  /* 0x0001f80001187983 */ /* 0x000ee80000100800 */
[----:B0-----:R-:W4:Y:S04]  /*e3b0*/  LD.E R45, desc[UR36][R16.64+0x240] ;  /* 0x00024024102d7980 */ /* 0x001f28000c101900 */
[----:B------:R-:W3:Y:S04]  /*e3c0*/  LD.E.64 R12, desc[UR36][R16.64+0x88] ;  /* 0x00008824100c7980 */ /* 0x000ee8000c101b00 */
[----:B----4-:R0:W-:Y:S04]  /*e3d0*/  ST.E desc[UR36][R16.64+0x240], R45 ;  /* 0x0002402d10007985 */ /* 0x0101e8000c101924 */
[----:B------:R-:W4:Y:S04]  /*e3e0*/  LD.E R25, desc[UR36][R4.64] ;  /* 0x0000002404197980 */ /* 0x000f28000c101900 */
[----:B----4-:R4:W-:Y:S04]  /*e3f0*/  ST.E desc[UR36][R4.64], R25 ;  /* 0x0000001904007985 */ /* 0x0109e8000c101924 */
[----:B------:R-:W2:Y:S04]  /*e400*/  LD.E R27, desc[UR36][R8.64] ;  /* 0x00000024081b7980 */ /* 0x000ea8000c101900 */
[----:B--2---:R2:W-:Y:S04]  /*e410*/  ST.E desc[UR36][R8.64], R27 ;  /* 0x0000001b08007985 */ /* 0x0045e8000c101924 */
[----:B-1----:R-:W3:Y:S04]  /*e420*/  LD.E R39, desc[UR36][R6.64] ;  /* 0x0000002406277980 */ /* 0x002ee8000c101900 */
[----:B---3--:R1:W-:Y:S04]  /*e430*/  ST.E desc[UR36][R6.64], R39 ;  /* 0x0000002706007985 */ /* 0x0083e8000c101924 */
[----:B------:R-:W3:Y:S04]  /*e440*/  LD.E R41, desc[UR36][R16.64+0x250] ;  /* 0x0002502410297980 */ /* 0x000ee8000c101900 */
[----:B------:R-:W3:Y:S04]  /*e450*/  LD.E R43, desc[UR36][R16.64+0x254] ;  /* 0x00025424102b7980 */ /* 0x000ee8000c101900 */
        /* <DEDUP_REMOVED lines=16> */
[----:B--2---:R-:W2:Y:S04]  /*e560*/  LD.E R27, desc[UR36][R16.64+0x298] ;  /* 0x00029824101b7980 */ /* 0x004ea8000c101900 */
        /* <DEDUP_REMOVED lines=121> */
[----:B------:R0:W-:Y:S04]  /*ed00*/  ST.E desc[UR36][R16.64+0x290], R25 ;  /* 0x0002901910007985 */ /* 0x0001e8000c101924 */
[----:B------:R-:W-:Y:S04]  /*ed10*/  ST.E desc[UR36][R16.64+0x294], R26 ;  /* 0x0002941a10007985 */ /* 0x000fe8000c101924 */
[----:B--2---:R1:W-:Y:S04]  /*ed20*/  ST.E desc[UR36][R16.64+0x298], R27 ;  /* 0x0002981b10007985 */ /* 0x0043e8000c101924 */
[----:B------:R2:W-:Y:S04]  /*ed30*/  ST.E desc[UR36][R16.64+0x29c], R38 ;  /* 0x00029c2610007985 */ /* 0x0005e8000c101924 */
[----:B------:R2:W-:Y:S04]  /*ed40*/  ST.E desc[UR36][R16.64+0x2a0], R39 ;  /* 0x0002a02710007985 */ /* 0x0005e8000c101924 */
        /* <DEDUP_REMOVED lines=103> */
[----:B0-----:R-:W4:Y:S01]  /*f3c0*/  LDL R25, [R1+0x68] ;  /* 0x0000680001197983 */ /* 0x001f220000100800 */
[----:B------:R-:W-:-:S02]  /*f3d0*/  IMAD R12, R24, 0xc00, R12 ;  /* 0x00000c00180c7824 */ /* 0x000fc400078e020c */
[----:B-1----:R-:W-:Y:S01]  /*f3e0*/  IMAD.MOV.U32 R27, RZ, RZ, R13 ;  /* 0x000000ffff1b7224 */ /* 0x002fe200078e000d */
[----:B------:R-:W-:Y:S01]  /*f3f0*/  F2FP.F16.F32.PACK_AB R153, R153, R37 ;  /* 0x000000259999723e */ /* 0x000fe200000000ff */
[----:B------:R-:W-:Y:S01]  /*f400*/  VIADD R24, R12, 0x80 ;  /* 0x000000800c187836 */ /* 0x000fe20000000000 */
[----:B------:R-:W-:Y:S01]  /*f410*/  F2FP.F16.F32.PACK_AB R154, R36, R154 ;  /* 0x0000009a249a723e */ /* 0x000fe200000000ff */
[----:B------:R-:W-:Y:S01]  /*f420*/  VIADD R26, R12, 0x100 ;  /* 0x000001000c1a7836 */ /* 0x000fe20000000000 */
[----:B------:R-:W-:Y:S01]  /*f430*/  R2UR UR15, R27 ;  /* 0x000000001b0f72ca */ /* 0x000fe200000e0000 */
[----:B------:R-:W4:Y:S01]  /*f440*/  LD.E R36, desc[UR36][R16.64+0x270] ;  /* 0x0002702410247980 */ /* 0x000f22000c101900 */
[----:B------:R-:W-:Y:S02]  /*f450*/  R2UR UR10, R24 ;  /* 0x00000000180a72ca */ /* 0x000fe400000e0000 */
[----:B------:R-:W-:Y:S01]  /*f460*/  R2UR UR14, R26 ;  /* 0x000000001a0e72ca */ /* 0x000fe200000e0000 */
[----:B------:R-:W4:Y:S01]  /*f470*/  LD.E R24, desc[UR36][R16.64+0x240] ;  /* 0x0002402410187980 */ /* 0x000f22000c101900 */
[----:B------:R-:W-:-:S02]  /*f480*/  F2FP.F16.F32.PACK_AB R155, R155, R35 ;  /* 0x000000239b9b723e */ /* 0x000fc400000000ff */
[----:B------:R-:W-:Y:S01]  /*f490*/  F2FP.F16.F32.PACK_AB R156, R156, R34 ;  /* 0x000000229c9c723e */ /* 0x000fe200000000ff */
[----:B------:R-:W4:Y:S01]  /*f4a0*/  LD.E R35, desc[UR36][R16.64+0x26c] ;  /* 0x00026c2410237980 */ /* 0x000f22000c101900 */
[----:B------:R-:W-:Y:S02]  /*f4b0*/  F2FP.F16.F32.PACK_AB R157, R157, R33 ;  /* 0x000000219d9d723e */ /* 0x000fe400000000ff */
[----:B------:R-:W-:Y:S01]  /*f4c0*/  F2FP.F16.F32.PACK_AB R158, R158, R32 ;  /* 0x000000209e9e723e */ /* 0x000fe200000000ff */
[----:B------:R-:W4:Y:S01]  /*f4d0*/  LD.E R33, desc[UR36][R16.64+0x264] ;  /* 0x0002642410217980 */ /* 0x000f22000c101900 */
[----:B------:R-:W-:Y:S02]  /*f4e0*/  F2FP.F16.F32.PACK_AB R159, R159, R31 ;  /* 0x0000001f9f9f723e */ /* 0x000fe400000000ff */
[----:B------:R-:W-:Y:S01]  /*f4f0*/  F2FP.F16.F32.PACK_AB R160, R160, R30 ;  /* 0x0000001ea0a0723e */ /* 0x000fe200000000ff */
[----:B------:R-:W4:Y:S01]  /*f500*/  LD.E R31, desc[UR36][R16.64+0x25c] ;  /* 0x00025c24101f7980 */ /* 0x000f22000c101900 */
[----:B------:R-:W-:-:S02]  /*f510*/  F2FP.F16.F32.PACK_AB R161, R161, R29 ;  /* 0x0000001da1a1723e */ /* 0x000fc400000000ff */
[----:B------:R-:W-:Y:S01]  /*f520*/  F2FP.F16.F32.PACK_AB R162, R162, R28 ;  /* 0x0000001ca2a2723e */ /* 0x000fe200000000ff */
[----:B------:R-:W4:Y:S04]  /*f530*/  LD.E R29, desc[UR36][R16.64+0x254] ;  /* 0x00025424101d7980 */ /* 0x000f28000c101900 */
[----:B------:R-:W4:Y:S04]  /*f540*/  LD.E R28, desc[UR36][R16.64+0x250] ;  /* 0x00025024101c7980 */ /* 0x000f28000c101900 */
[----:B------:R-:W4:Y:S04]  /*f550*/  LD.E R30, desc[UR36][R16.64+0x258] ;  /* 0x00025824101e7980 */ /* 0x000f28000c101900 */
[----:B------:R-:W4:Y:S04]  /*f560*/  LD.E R32, desc[UR36][R16.64+0x260] ;  /* 0x0002602410207980 */ /* 0x000f28000c101900 */
[----:B------:R-:W4:Y:S04]  /*f570*/  LD.E R34, desc[UR36][R16.64+0x268] ;  /* 0x0002682410227980 */ /* 0x000f28000c101900 */
        /* <DEDUP_REMOVED lines=8> */
[----:B---3--:R-:W2:Y:S04]  /*f600*/  LD.E R45, desc[UR36][R16.64+0x294] ;  /* 0x00029424102d7980 */ /* 0x008ea8000c101900 */
        /* <DEDUP_REMOVED lines=54> */
[----:B------:R-:W-:Y:S01]  /*f970*/  ISETP.NE.U32.AND P0, PT, R25, RZ, PT ;  /* 0x000000ff1900720c */ /* 0x000fe20003f05070 */
[----:B------:R-:W-:-:S02]  /*f980*/  IMAD.MOV.U32 R25, RZ, RZ, R13 ;  /* 0x000000ffff197224 */ /* 0x000fc400078e000d */
[----:B------:R-:W2:Y:S03]  /*f990*/  LD.E R100, desc[UR36][R16.64+0x370] ;  /* 0x0003702410647980 */ /* 0x000ea6000c101900 */
        /* <DEDUP_REMOVED lines=56> */
[----:B------:R-:W-:Y:S02]  /*fd20*/  R2UR UR7, R13 ;  /* 0x000000000d0772ca */ /* 0x000fe400000e0000 */
[----:B------:R-:W-:Y:S01]  /*fd30*/  F2FP.F16.F32.PACK_AB R152, R15, R152 ;  /* 0x000000980f98723e */ /* 0x000fe200000000ff */
[----:B------:R-:W-:-:S03]  /*fd40*/  VOTEU.ANY UP0, P0 ;  /* 0x00000000003f7886 */ /* 0x000fc60000000100 */
[----:B--2---:R-:W-:-:S07]  /*fd50*/  WARPGROUP.ARRIVE ;  /* 0x00000000000079c5 */ /* 0x004fce0000000000 */
[----:B------:R-:W-:Y:S01]  /*fd60*/  HGMMA.64x256x16.F32 R24, R152, gdesc[UR4].tnspB, R24, UP0, gsb0 ;  /* 0x43e0000498187df0 */ /* 0x000fe2000b800818 */
[----:B------:R-:W-:Y:S02]  /*fd70*/  F2FP.F16.F32.PACK_AB R163, R14, R163 ;  /* 0x000000a30ea3723e */ /* 0x000fe400000000ff */
        /* <DEDUP_REMOVED lines=131> */
[----:B------:R-:W-:Y:S01]  /*105b0*/  STL [R1+0x68], R0 ;  /* 0x0000680001007387 */ /* 0x000fe20000100800 */
[----:B------:R-:W-:Y:S02]  /*105c0*/  VIADD R14, R12, 0x180 ;  /* 0x000001800c0e7836 */ /* 0x000fe40000000000 */
[----:B------:R-:W-:-:S03]  /*105d0*/  IMAD.MOV.U32 R15, RZ, RZ, R13 ;  /* 0x000000ffff0f7224 */ /* 0x000fc600078e000d */
[----:B------:R-:W-:Y:S02]  /*105e0*/  R2UR UR6, R14 ;  /* 0x000000000e0672ca */ /* 0x000fe400000e0000 */
[----:B------:R-:W-:Y:S02]  /*105f0*/  R2UR UR7, R15 ;  /* 0x000000000f0772ca */ /* 0x000fe400000e0000 */
[----:B------:R-:W-:Y:S02]  /*10600*/  F2FP.F16.F32.PACK_AB R152, R223, R222 ;  /* 0x000000dedf98723e */ /* 0x000fe400000000ff */
[----:B------:R-:W-:Y:S02]  /*10610*/  F2FP.F16.F32.PACK_AB R153, R221, R220 ;  /* 0x000000dcdd99723e */ /* 0x000fe400000000ff */
[----:B------:R-:W-:Y:S02]  /*10620*/  F2FP.F16.F32.PACK_AB R154, R219, R218 ;  /* 0x000000dadb9a723e */ /* 0x000fe400000000ff */
[----:B------:R-:W-:Y:S01]  /*10630*/  F2FP.F16.F32.PACK_AB R155, R175, R174 ;  /* 0x000000aeaf9b723e */ /* 0x000fe200000000ff */
[----:B------:R-:W-:-:S02]  /*10640*/  WARPGROUP.DEPBAR.LE gsb0, 0x0 ;  /* 0x00008000000079c5 */ /* 0x000fc40000010000 */
        /* <DEDUP_REMOVED lines=132> */
[----:B------:R-:W-:Y:S01]  /*10e90*/  IMAD.MOV.U32 R15, RZ, RZ, R13 ;  /* 0x000000ffff0f7224 */ /* 0x000fe200078e000d */
        /* <DEDUP_REMOVED lines=131> */
[----:B------:R-:W-:Y:S01]  /*116d0*/  R2UR UR6, R14 ;  /* 0x000000000e0672ca */ /* 0x000fe200000e0000 */
[----:B------:R-:W-:Y:S01]  /*116e0*/  STL [R1+0x68], R0 ;  /* 0x0000680001007387 */ /* 0x000fe20000100800 */
[----:B------:R-:W-:Y:S01]  /*116f0*/  R2UR UR7, R15 ;  /* 0x000000000f0772ca */ /* 0x000fe200000e0000 */
[----:B------:R-:W-:Y:S01]  /*11700*/  VIADD R12, R12, 0x280 ;  /* 0x000002800c0c7836 */ /* 0x000fe20000000000 */
[----:B------:R-:W-:Y:S02]  /*11710*/  WARPGROUP.DEPBAR.LE gsb0, 0x0 ;  /* 0x00008000000079c5 */ /* 0x000fe40000010000 */
[----:B------:R-:W-:Y:S01]  /*11720*/  ST.E desc[UR36][R16.64+0x240], R24 ;  /* 0x0002401810007985 */ /* 0x000fe2000c101924 */
[----:B------:R-:W-:Y:S02]  /*11730*/  F2FP.F16.F32.PACK_AB R152, R173, R172 ;  /* 0x000000acad98723e */ /* 0x000fe400000000ff */
[----:B------:R-:W-:Y:S01]  /*11740*/  F2FP.F16.F32.PACK_AB R153, R171, R170 ;  /* 0x000000aaab99723e */ /* 0x000fe200000000ff */
[----:B------:R-:W-:Y:S01]  /*11750*/  ST.E desc[UR36][R4.64], R25 ;  /* 0x0000001904007985 */ /* 0x000fe2000c101924 */
[----:B------:R-:W-:-:S02]  /*11760*/  F2FP.F16.F32.PACK_AB R154, R168, R169 ;  /* 0x000000a9a89a723e */ /* 0x000fc400000000ff */
[----:B------:R-:W-:Y:S01]  /*11770*/  F2FP.F16.F32.PACK_AB R155, R167, R166 ;  /* 0x000000a6a79b723e */ /* 0x000fe200000000ff */
        /* <DEDUP_REMOVED lines=266> */
[----:B------:R-:W-:Y:S02]  /*12820*/  STL [R1+0x68], R0 ;  /* 0x0000680001007387 */ /* 0x000fe40000100800 */
        /* <DEDUP_REMOVED lines=129> */
[----:B------:R0:W-:Y:S04]  /*13040*/  STL [R1+0x68], R0 ;  /* 0x0000680001007387 */ /* 0x0001e80000100800 */
[----:B------:R-:W2:Y:S04]  /*13050*/  LD.E R3, desc[UR36][R16.64+0x240] ;  /* 0x0002402410037980 */ /* 0x000ea8000c101900 */
[----:B--2---:R1:W-:Y:S04]  /*13060*/  ST.E desc[UR36][R16.64+0x240], R3 ;  /* 0x0002400310007985 */ /* 0x0043e8000c101924 */
[----:B------:R-:W2:Y:S04]  /*13070*/  LD.E R11, desc[UR36][R4.64] ;  /* 0x00000024040b7980 */ /* 0x000ea8000c101900 */
[----:B--2---:R2:W-:Y:S04]  /*13080*/  ST.E desc[UR36][R4.64], R11 ;  /* 0x0000000b04007985 */ /* 0x0045e8000c101924 */
[----:B------:R-:W3:Y:S04]  /*13090*/  LD.E R13, desc[UR36][R8.64] ;  /* 0x00000024080d7980 */ /* 0x000ee8000c101900 */
[----:B---3--:R3:W-:Y:S04]  /*130a0*/  ST.E desc[UR36][R8.64], R13 ;  /* 0x0000000d08007985 */ /* 0x0087e8000c101924 */
[----:B------:R-:W4:Y:S04]  /*130b0*/  LD.E R15, desc[UR36][R6.64] ;  /* 0x00000024060f7980 */ /* 0x000f28000c101900 */
[----:B----4-:R4:W-:Y:S04]  /*130c0*/  ST.E desc[UR36][R6.64], R15 ;  /* 0x0000000f06007985 */ /* 0x0109e8000c101924 */
[----:B0-----:R-:W4:Y:S04]  /*130d0*/  LD.E R0, desc[UR36][R16.64+0x3b0] ;  /* 0x0003b02410007980 */ /* 0x001f28000c101900 */
        /* <DEDUP_REMOVED lines=124> */
[----:B0-----:R-:W4:Y:S04]  /*138a0*/  LD.E R0, desc[UR36][R16.64+0x28] ;  /* 0x0000282410007980 */ /* 0x001f28000c101900 */
[----:B------:R-:W-:Y:S04]  /*138b0*/  ST.E desc[UR36][R16.64+0x250], R19 ;  /* 0x0002501310007985 */ /* 0x000fe8000c101924 */
[----:B------:R-:W-:Y:S04]  /*138c0*/  ST.E desc[UR36][R16.64+0x254], R21 ;  /* 0x0002541510007985 */ /* 0x000fe8000c101924 */
[----:B------:R-:W-:Y:S04]  /*138d0*/  ST.E desc[UR36][R16.64+0x258], R25 ;  /* 0x0002581910007985 */ /* 0x000fe8000c101924 */
[----:B------:R-:W-:Y:S04]  /*138e0*/  ST.E desc[UR36][R16.64+0x25c], R27 ;  /* 0x00025c1b10007985 */ /* 0x000fe8000c101924 */
[----:B------:R0:W-:Y:S04]  /*138f0*/  ST.E desc[UR36][R16.64+0x260], R3 ;  /* 0x0002600310007985 */ /* 0x0001e8000c101924 */
[----:B------:R1:W-:Y:S04]  /*13900*/  ST.E desc[UR36][R16.64+0x264], R29 ;  /* 0x0002641d10007985 */ /* 0x0003e8000c101924 */
[----:B--2---:R1:W-:Y:S04]  /*13910*/  ST.E desc[UR36][R16.64+0x268], R5 ;  /* 0x0002680510007985 */ /* 0x0043e8000c101924 */
[----:B------:R1:W-:Y:S04]  /*13920*/  ST.E desc[UR36][R16.64+0x26c], R11 ;  /* 0x00026c0b10007985 */ /* 0x0003e8000c101924 */
[----:B---3--:R1:W-:Y:S04]  /*13930*/  ST.E desc[UR36][R16.64+0x270], R9 ;  /* 0x0002700910007985 */ /* 0x0083e8000c101924 */
        /* <DEDUP_REMOVED lines=114> */
[----:B0-----:R1:W5:Y:S01]  /*14060*/  LDL R3, [R1+0x1f8] ;  /* 0x0001f80001037983 */ /* 0x0013620000100800 */
[----:B------:R-:W-:-:S04]  /*14070*/  LOP3.LUT R0, R0, 0x1, RZ, 0xfc, !PT ;  /* 0x0000000100007812 */ /* 0x000fc800078efcff */
[----:B------:R-:W-:Y:S01]  /*14080*/  ISETP.NE.AND P0, PT, R0, 0x3, PT ;  /* 0x000000030000780c */ /* 0x000fe20003f05270 */
[----:B------:R-:W-:-:S12]  /*14090*/  BSSY B0, `(.L_x_12681) ;  /* 0x0000003000007945 */ /* 0x000fd80003800000 */
[----:B-1----:R-:W-:Y:S05]  /*140a0*/  @!P0 BRA `(.L_x_12682) ;  /* 0x0000000000048947 */ /* 0x002fea0003800000 */
[----:B------:R-:W-:Y:S01]  /*140b0*/  BPT.TRAP 0x1 ;  /* 0x000000040000795c */ /* 0x000fe20000300000 */
.L_x_12682:
[----:B------:R-:W-:Y:S05]  /*140c0*/  BSYNC B0 ;  /* 0x0000000000007941 */ /* 0x000fea0003800000 */
.L_x_12681:
[----:B------:R-:W2:Y:S04]  /*140d0*/  LD.E.64 R4, desc[UR36][R16.64+0x48] ;  /* 0x0000482410047980 */ /* 0x000ea8000c101b00 */
[----:B------:R-:W3:Y:S01]  /*140e0*/  LD.E R0, desc[UR36][R16.64+0x34] ;  /* 0x0000342410007980 */ /* 0x000ee2000c101900 */
[C---:B------:R-:W-:Y:S01]  /*140f0*/  ISETP.GT.AND P0, PT, R10.reuse, R2, PT ;  /* 0x000000020a00720c */ /* 0x040fe20003f04270 */
[----:B------:R-:W-:Y:S01]  /*14100*/  VIADD R10, R10, 0xffffffff ;  /* 0xffffffff0a0a7836 */ /* 0x000fe20000000000 */
[----:B--2---:R-:W-:-:S05]  /*14110*/  MOV R4, R4 ;  /* 0x0000000400047202 */ /* 0x004fca0000000f00 */
[----:B-----5:R-:W-:-:S05]  /*14120*/  IMAD R3, R3, 0x8, R4 ;  /* 0x0000000803037824 */ /* 0x020fca00078e0204 */
[----:B---3--:R-:W-:-:S04]  /*14130*/  PRMT R0, R0, 0x654, R3 ;  /* 0x0000065400007816 */ /* 0x008fc80000000003 */
[----:B------:R0:W-:Y:S01]  /*14140*/  SYNCS.ARRIVE.TRANS64.RED.A1T0 RZ, [R0+URZ], RZ ;  /* 0x000000ff00ff79a7 */ /* 0x0001e2000810043f */
[----:B------:R-:W-:Y:S05]  /*14150*/  @P0 BRA `(.L_x_12683) ;  /* 0xffffff6000540947 */ /* 0x000fea000383ffff */
.L_x_12664:
[----:B------:R-:W-:-:S13]  /*14160*/  ISETP.GE.AND P0, PT, R10, UR40, PT ;  /* 0x000000280a007c0c */ /* 0x000fda000bf06270 */
[----:B------:R-:W-:Y:S05]  /*14170*/  @!P0 BRA `(.L_x_12684) ;  /* 0x000000b000988947 */ /* 0x000fea0003800000 */
[----:B------:R1:W5:Y:S01]  /*14180*/  LDL.64 R2, [R1+0x158] ;  /* 0x0001580001027983 */ /* 0x0003620000100a00 */
[----:B------:R-:W-:-:S05]  /*14190*/  IADD3 R4, P0, R16, 0x28, RZ ;  /* 0x0000002810047810 */ /* 0x000fca0007f1e0ff */
[----:B------:R-:W-:-:S08]  /*141a0*/  IMAD.X R5, RZ, RZ, R17, P0 ;  /* 0x000000ffff057224 */ /* 0x000fd000000e0611 */
.L_x_12713:
[----:B--2--5:R-:W2:Y:S04]  /*141b0*/  LD.E R7, desc[UR36][R2.64] ;  /* 0x0000002402077980 */ /* 0x024ea8000c101900 */
[----:B0-----:R-:W3:Y:S01]  /*141c0*/  LD.E R0, desc[UR36][R2.64+0x8] ;  /* 0x0000082402007980 */ /* 0x001ee2000c101900 */
        /* <DEDUP_REMOVED lines=10> */
[----:B------:R-:W2:Y:S01]  /*14270*/  LDL R0, [R1] ;  /* 0x0000000001007983 */ /* 0x000ea20000100800 */
[----:B------:R-:W-:Y:S05]  /*14280*/  YIELD ;  /* 0x0000000000007946 */ /* 0x000fea0003800000 */
[----:B------:R-:W-:Y:S01]  /*14290*/  BSSY B0, `(.L_x_12685) ;  /* 0x0000006000007945 */ /* 0x000fe20003800000 */
[----:B---3--:R-:W-:Y:S01]  /*142a0*/  @!P0 IMAD.MOV.U32 R7, RZ, RZ, RZ ;  /* 0x000000ffff078224 */ /* 0x008fe200078e00ff */
[----:B--2---:R-:W-:-:S04]  /*142b0*/  LOP3.LUT R0, R0, 0x1, RZ, 0xfc, !PT ;  /* 0x0000000100007812 */ /* 0x004fc800078efcff */
[----:B------:R-:W-:-:S13]  /*142c0*/  ISETP.NE.AND P1, PT, R0, 0x3, PT ;  /* 0x000000030000780c */ /* 0x000fda0003f25270 */
[----:B0-----:R-:W-:Y:S05]  /*142d0*/  @!P1 BRA `(.L_x_12686) ;  /* 0x0000000000049947 */ /* 0x001fea0003800000 */
[----:B------:R-:W-:Y:S01]  /*142e0*/  BPT.TRAP 0x1 ;  /* 0x000000040000795c */ /* 0x000fe20000300000 */
.L_x_12686:
[----:B------:R-:W-:Y:S05]  /*142f0*/  BSYNC B0 ;  /* 0x0000000000007941 */ /* 0x000fea0003800000 */
.L_x_12685:
[----:B------:R-:W2:Y:S01]  /*14300*/  LDL.64 R8, [R1+0x18] ;  /* 0x0000180001087983 */ /* 0x000ea20000100a00 */
[----:B-----5:R-:W-:Y:S02]  /*14310*/  SHF.L.U32 R12, R11, 0x1f, RZ ;  /* 0x0000001f0b0c7819 */ /* 0x020fe400000006ff */
[----:B--2---:R-:W-:-:S05]  /*14320*/  MOV R8, R8 ;  /* 0x0000000800087202 */ /* 0x004fca0000000f00 */
[----:B------:R-:W-:-:S04]  /*14330*/  IMAD R7, R7, 0x8, R8 ;  /* 0x0000000807077824 */ /* 0x000fc800078e0208 */
[----:B------:R0:W2:Y:S01]  /*14340*/  SYNCS.PHASECHK.TRANS64.TRYWAIT P0, [R7+URZ], R12 ;  /* 0x0000000c070075a7 */ /* 0x0000a2000800017f */
[----:B------:R0:W5:Y:S04]  /*14350*/  LD.E R0, desc[UR36][R2.64] ;  /* 0x0000002402007980 */ /* 0x000168000c101900 */
[----:B------:R0:W5:Y:S01]  /*14360*/  LD.E R6, desc[UR36][R2.64+0x4] ;  /* 0x0000042402067980 */ /* 0x000162000c101900 */
[----:B------:R-:W-:Y:S04]  /*14370*/  BSSY B0, `(.L_x_12687) ;  /* 0x0000003000007945 */ /* 0x000fe80003800000 */
[----:B------:R-:W-:Y:S05]  /*14380*/  @!P1 BRA `(.L_x_12688) ;  /* 0x0000000000049947 */ /* 0x000fea0003800000 */
[----:B------:R-:W-:Y:S01]  /*14390*/  BPT.TRAP 0x1 ;  /* 0x000000040000795c */ /* 0x000fe20000300000 */
.L_x_12688:
[----:B------:R-:W-:Y:S05]  /*143a0*/  BSYNC B0 ;  /* 0x0000000000007941 */ /* 0x000fea0003800000 */
.L_x_12687:
[----:B------:R-:W-:Y:S04]  /*143b0*/  BSSY B0, `(.L_x_12689) ;  /* 0x0000006000007945 */ /* 0x000fe80003800000 */
[----:B--2---:R-:W-:Y:S05]  /*143c0*/  @P0 BRA `(.L_x_12690) ;  /* 0x0000000000100947 */ /* 0x004fea0003800000 */
[----:B-----5:R-:W-:Y:S01]  /*143d0*/  IMAD R0, R0, 0x8, R8 ;  /* 0x0000000800007824 */ /* 0x020fe200078e0208 */
[----:B0-----:R-:W-:-:S04]  /*143e0*/  SHF.L.U32 R7, R6, 0x1f, RZ ;  /* 0x0000001f06077819 */ /* 0x001fc800000006ff */
[----:B------:R-:W0:Y:S02]  /*143f0*/  SYNCS.PHASECHK.TRANS64.TRYWAIT P0, [R0+URZ], R7 ;  /* 0x00000007000075a7 */ /* 0x000e24000800017f */
[----:B0-----:R-:W-:Y:S05]  /*14400*/  @!P0 BRA `(.L_x_12691) ;  /* 0x0000018000748947 */ /* 0x001fea0003800000 */
.L_x_12690:
[----:B------:R-:W-:Y:S05]  /*14410*/  BSYNC B0 ;  /* 0x0000000000007941 */ /* 0x000fea0003800000 */
.L_x_12689:
[----:B------:R-:W2:Y:S04]  /*14420*/  LD.E R11, desc[UR36][R2.64] ;  /* 0x00000024020b7980 */ /* 0x000ea8000c101900 */
[----:B------:R-:W2:Y:S01]  /*14430*/  LDL.64 R14, [R1+0x80] ;  /* 0x00008000010e7983 */ /* 0x000ea20000100a00 */
[----:B------:R-:W-:Y:S05]  /*14440*/  WARPSYNC.ALL ;  /* 0x0000000000007948 */ /* 0x000fea0003800000 */
[----:B------:R-:W3:Y:S04]  /*14450*/  LDL.64 R18, [R1+0x78] ;  /* 0x0000780001127983 */ /* 0x000ee80000100a00 */
[----:B0----5:R-:W4:Y:S04]  /*14460*/  LDL.64 R6, [R1+0x78] ;  /* 0x0000780001067983 */ /* 0x021f280000100a00 */
[----:B------:R-:W4:Y:S01]  /*14470*/  LDL.64 R8, [R1+0x78] ;  /* 0x0000780001087983 */ /* 0x000f220000100a00 */
[----:B--2---:R-:W-:Y:S01]  /*14480*/  IMAD R14, R11, 0x300, R14 ;  /* 0x000003000b0e7824 */ /* 0x004fe200078e020e */
[----:B------:R-:W-:-:S02]  /*14490*/  R2UR UR7, R15 ;  /* 0x000000000f0772ca */ /* 0x000fc400000e0000 */
[----:B------:R-:W2:Y:S01]  /*144a0*/  LDL.64 R12, [R1+0x78] ;  /* 0x00007800010c7983 */ /* 0x000ea20000100a00 */
        /* <DEDUP_REMOVED lines=26> */
[--C-:B------:R-:W-:Y:S01]  /*14650*/  IMAD.MOV.U32 R7, RZ, RZ, R15.reuse ;  /* 0x000000ffff077224 */ /* 0x100fe200078e000f */
[----:B------:R-:W-:Y:S01]  /*14660*/  HGMMA.64x96x16.F32 R24, gdesc[UR4], R24, gsb0 ;  /* 0x01600000041879f0 */ /* 0x000fe20008000818 */
[----:B------:R-:W-:Y:S01]  /*14670*/  R2UR UR4, R8 ;  /* 0x00000000080472ca */ /* 0x000fe200000e0000 */
[----:B--2---:R-:W-:Y:S01]  /*14680*/  VIADD R12, R12, 0x6 ;  /* 0x000000060c0c7836 */ /* 0x004fe20000000000 */
[----:B------:R-:W-:Y:S01]  /*14690*/  R2UR UR6, R6 ;  /* 0x00000000060672ca */ /* 0x000fe200000e0000 */
[----:B------:R-:W-:Y:S01]  /*146a0*/  VIADD R6, R14, 0x6 ;  /* 0x000000060e067836 */ /* 0x000fe20000000000 */
[----:B------:R-:W-:Y:S01]  /*146b0*/  R2UR UR7, R7 ;  /* 0x00000000070772ca */ /* 0x000fe200000e0000 */
[----:B------:R-:W-:Y:S01]  /*146c0*/  IMAD.MOV.U32 R7, RZ, RZ, R15 ;  /* 0x000000ffff077224 */ /* 0x000fe200078e000f */
        /* <DEDUP_REMOVED lines=14> */
[----:B0-----:R-:W-:Y:S05]  /*147b0*/  @!P0 BRA `(.L_x_12693) ;  /* 0x0000000000048947 */ /* 0x001fea0003800000 */
[----:B------:R-:W-:Y:S01]  /*147c0*/  BPT.TRAP 0x1 ;  /* 0x000000040000795c */ /* 0x000fe20000300000 */
.L_x_12693:
[----:B------:R-:W-:Y:S05]  /*147d0*/  BSYNC B0 ;  /* 0x0000000000007941 */ /* 0x000fea0003800000 */
.L_x_12692:
        /* <DEDUP_REMOVED lines=11> */
[----:B0-2---:R-:W-:Y:S05]  /*14890*/  @!P1 BRA `(.L_x_12695) ;  /* 0x0000000000049947 */ /* 0x005fea0003800000 */
[----:B------:R-:W-:Y:S01]  /*148a0*/  BPT.TRAP 0x1 ;  /* 0x000000040000795c */ /* 0x000fe20000300000 */
.L_x_12695:
[----:B------:R-:W-:Y:S05]  /*148b0*/  BSYNC B0 ;  /* 0x0000000000007941 */ /* 0x000fea0003800000 */
.L_x_12694:
        /* <DEDUP_REMOVED lines=8> */
.L_x_12697:
[----:B------:R-:W-:Y:S05]  /*14940*/  BSYNC B0 ;  /* 0x0000000000007941 */ /* 0x000fea0003800000 */
.L_x_12696:
[----:B------:R-:W2:Y:S04]  /*14950*/  LD.E R19, desc[UR36][R2.64] ;  /* 0x0000002402137980 */ /* 0x000ea8000c101900 */
[----:B------:R-:W2:Y:S04]  /*14960*/  LDL.64 R4, [R1+0xf8] ;  /* 0x0000f80001047983 */ /* 0x000ea80000100a00 */
[----:B------:R-:W3:Y:S04]  /*14970*/  LDL R11, [R1+0x70] ;  /* 0x00007000010b7983 */ /* 0x000ee80000100800 */
[----:B0----5:R-:W4:Y:S04]  /*14980*/  LDL.64 R6, [R1+0xf0] ;  /* 0x0000f00001067983 */ /* 0x021f280000100a00 */
[----:B------:R-:W4:Y:S04]  /*14990*/  LDL.64 R14, [R1+0xf0] ;  /* 0x0000f000010e7983 */ /* 0x000f280000100a00 */
[----:B------:R-:W4:Y:S04]  /*149a0*/  LDL.64 R12, [R1+0xf0] ;  /* 0x0000f000010c7983 */ /* 0x000f280000100a00 */
[----:B------:R-:W4:Y:S01]  /*149b0*/  LDL.64 R8, [R1+0xf0] ;  /* 0x0000f00001087983 */ /* 0x000f220000100a00 */
[----:B------:R-:W-:Y:S05]  /*149c0*/  WARPSYNC.ALL ;  /* 0x0000000000007948 */ /* 0x000fea0003800000 */
[----:B------:R-:W-:Y:S01]  /*149d0*/  WARPGROUP.ARRIVE ;  /* 0x00000000000079c5 */ /* 0x000fe20000000000 */
[----:B--2---:R-:W-:Y:S01]  /*149e0*/  IMAD R4, R19, 0xc00, R4 ;  /* 0x00000c0013047824 */ /* 0x004fe200078e0204 */
[----:B------:R-:W-:-:S02]  /*149f0*/  R2UR UR7, R5 ;  /* 0x00000000050772ca */ /* 0x000fc400000e0000 */
[----:B---3--:R-:W-:Y:S02]  /*14a00*/  ISETP.NE.U32.AND P0, PT, R11, RZ, PT ;  /* 0x000000ff0b00720c */ /* 0x008fe40003f05070 */
[----:B------:R-:W-:Y:S02]  /*14a10*/  R2UR UR6, R4 ;  /* 0x00000000040672ca */ /* 0x000fe400000e0000 */
[----:B----4-:R-:W-:Y:S02]  /*14a20*/  R2UR UR4, R6 ;  /* 0x00000000060472ca */ /* 0x010fe400000e0000 */
[----:B------:R-:W-:Y:S02]  /*14a30*/  R2UR UR5, R7 ;  /* 0x00000000070572ca */ /* 0x000fe400000e0000 */
[----:B------:R-:W2:Y:S05]  /*14a40*/  LDL.64 R6, [R1+0xf0] ;  /* 0x0000f00001067983 */ /* 0x000eaa0000100a00 */
        /* <DEDUP_REMOVED lines=150> */
[----:B------:R-:W-:Y:S01]  /*153b0*/  VIADD R8, R8, 0xc06 ;  /* 0x00000c0608087836 */ /* 0x000fe20000000000 */
[----:B------:R-:W0:Y:S01]  /*153c0*/  S2R R20, SR_TID.X ;  /* 0x0000000000147919 */ /* 0x000e220000002100 */
[----:B------:R-:W-:Y:S01]  /*153d0*/  VIADD R4, R4, 0x906 ;  /* 0x0000090604047836 */ /* 0x000fe20000000000 */
[----:B------:R2:W-:Y:S01]  /*153e0*/  STL [R1+0x70], R0 ;  /* 0x0000700001007387 */ /* 0x0005e20000100800 */
[----:B------:R-:W-:-:S02]  /*153f0*/  WARPGROUP.DEPBAR.LE gsb0, 0x0 ;  /* 0x00008000000079c5 */ /* 0x000fc40000010000 */
[----:B------:R-:W-:Y:S01]  /*15400*/  WARPGROUP.ARRIVE ;  /* 0x00000000000079c5 */ /* 0x000fe20000000000 */
[----:B------:R2:W5:Y:S05]  /*15410*/  LDL R7, [R1+0xc] ;  /* 0x00000c0001077983 */ /* 0x00056a0000100800 */
[----:B------:R-:W-:Y:S01]  /*15420*/  HGMMA.64x96x16.F32 R24, gdesc[UR4], R24, gsb0 ;  /* 0x01600000041879f0 */ /* 0x000fe20008000818 */
[----:B------:R-:W-:Y:S02]  /*15430*/  R2UR UR4, R8 ;  /* 0x00000000080472ca */ /* 0x000fe400000e0000 */
[----:B------:R-:W-:Y:S02]  /*15440*/  R2UR UR5, R9 ;  /* 0x00000000090572ca */ /* 0x000fe400000e0000 */
[----:B------:R-:W-:-:S02]  /*15450*/  R2UR UR6, R4 ;  /* 0x00000000040672ca */ /* 0x000fc400000e0000 */
[----:B------:R-:W-:Y:S01]  /*15460*/  R2UR UR7, R5 ;  /* 0x00000000050772ca */ /* 0x000fe200000e0000 */
[----:B------:R-:W3:Y:S04]  /*15470*/  LDL R4, [R1] ;  /* 0x0000000001047983 */ /* 0x000ee80000100800 */
[----:B------:R2:W-:Y:S01]  /*15480*/  STL [R1+0x70], R0 ;  /* 0x0000700001007387 */ /* 0x0005e20000100800 */
[----:B------:R-:W-:Y:S02]  /*15490*/  WARPGROUP.DEPBAR.LE gsb0, 0x0 ;  /* 0x00008000000079c5 */ /* 0x000fe40000010000 */
[----:B------:R-:W-:-:S06]  /*154a0*/  WARPGROUP.ARRIVE ;  /* 0x00000000000079c5 */ /* 0x000fcc0000000000 */
[----:B------:R-:W-:Y:S01]  /*154b0*/  HGMMA.64x96x16.F32 R24, gdesc[UR4], R24, gsb0 ;  /* 0x01600000041879f0 */ /* 0x000fe20008000818 */
[----:B------:R2:W-:Y:S01]  /*154c0*/  STL [R1+0x70], R0 ;  /* 0x0000700001007387 */ /* 0x0005e20000100800 */
[----:B0-----:R-:W-:-:S03]  /*154d0*/  SHF.R.U32.HI R20, RZ, 0x7, R20 ;  /* 0x00000007ff147819 */ /* 0x001fc60000011614 */
[----:B------:R2:W-:Y:S04]  /*154e0*/  STL [R1+0x70], R0 ;  /* 0x0000700001007387 */ /* 0x0005e80000100800 */
[----:B------:R2:W-:Y:S04]  /*154f0*/  STL [R1+0x70], R0 ;  /* 0x0000700001007387 */ /* 0x0005e80000100800 */
[----:B------:R2:W-:Y:S04]  /*15500*/  STL [R1+0x70], R0 ;  /* 0x0000700001007387 */ /* 0x0005e80000100800 */
[----:B------:R2:W-:Y:S01]  /*15510*/  STL [R1+0x70], R0 ;  /* 0x0000700001007387 */ /* 0x0005e20000100800 */
[----:B------:R-:W-:-:S03]  /*15520*/  IADD3 R5, -R20, 0xb, RZ ;  /* 0x0000000b14057810 */ /* 0x000fc60007ffe1ff */
        /* <DEDUP_REMOVED lines=11> */
[----:B------:R2:W5:Y:S01]  /*155e0*/  LD.E R6, desc[UR36][R2.64] ;  /* 0x0000002402067980 */ /* 0x000562000c101900 */
[----:B------:R-:W-:Y:S01]  /*155f0*/  BSSY B0, `(.L_x_12699) ;  /* 0x0000005000007945 */ /* 0x000fe20003800000 */
[----:B---3--:R-:W-:-:S04]  /*15600*/  LOP3.LUT R4, R4, 0x1, RZ, 0xfc, !PT ;  /* 0x0000000104047812 */ /* 0x008fc800078efcff */
[----:B------:R-:W-:-:S13]  /*15610*/  ISETP.NE.AND P0, PT, R4, 0x3, PT ;  /* 0x000000030400780c */ /* 0x000fda0003f05270 */
[----:B--2---:R-:W-:Y:S05]  /*15620*/  @!P0 BRA `(.L_x_12700) ;  /* 0x0000000000048947 */ /* 0x004fea0003800000 */
[----:B------:R-:W-:Y:S01]  /*15630*/  BPT.TRAP 0x1 ;  /* 0x000000040000795c */ /* 0x000fe20000300000 */
.L_x_12700:
[----:B------:R-:W-:Y:S05]  /*15640*/  BSYNC B0 ;  /* 0x0000000000007941 */ /* 0x000fea0003800000 */
.L_x_12699:
[----:B------:R-:W2:Y:S02]  /*15650*/  LDL.64 R4, [R1+0x20] ;  /* 0x0000200001047983 */ /* 0x000ea40000100a00 */
[----:B--2---:R-:W-:-:S05]  /*15660*/  MOV R5, R4 ;  /* 0x0000000400057202 */ /* 0x004fca0000000f00 */
[----:B-----5:R-:W-:-:S05]  /*15670*/  IMAD R6, R6, 0x8, R5 ;  /* 0x0000000806067824 */ /* 0x020fca00078e0205 */
[----:B------:R-:W-:-:S04]  /*15680*/  PRMT R6, R7, 0x654, R6 ;  /* 0x0000065407067816 */ /* 0x000fc80000000006 */
[----:B------:R0:W-:Y:S01]  /*15690*/  SYNCS.ARRIVE.TRANS64.RED.A1T0 RZ, [R6+URZ], RZ ;  /* 0x000000ff06ff79a7 */ /* 0x0001e2000810043f */
[----:B------:R-:W2:Y:S04]  /*156a0*/  LD.E.64 R4, desc[UR36][R16.64+0x150] ;  /* 0x0001502410047980 */ /* 0x000ea8000c101b00 */
[----:B------:R-:W3:Y:S04]  /*156b0*/  LDL R73, [R1+0x11c] ;  /* 0x00011c0001497983 */ /* 0x000ee80000100800 */
[----:B------:R-:W4:Y:S04]  /*156c0*/  LDL R72, [R1+0x50] ;  /* 0x0000500001487983 */ /* 0x000f280000100800 */
[----:B------:R-:W3:Y:S04]  /*156d0*/  LDL.64 R8, [R1+0x140] ;  /* 0x0001400001087983 */ /* 0x000ee80000100a00 */
[----:B------:R-:W4:Y:S04]  /*156e0*/  LDL R21, [R1+0x148] ;  /* 0x0001480001157983 */ /* 0x000f280000100800 */
[----:B------:R-:W4:Y:S04]  /*156f0*/  LDL.128 R12, [R1+0x130] ;  /* 0x00013000010c7983 */ /* 0x000f280000100c00 */
[----:B--2---:R-:W2:Y:S04]  /*15700*/  LD.E R20, desc[UR36][R4.64] ;  /* 0x0000002404147980 */ /* 0x004ea8000c101900 */
[----:B0-----:R-:W2:Y:S01]  /*15710*/  LDL.128 R4, [R1+0x120] ;  /* 0x0001200001047983 */ /* 0x001ea20000100c00 */
[----:B---3--:R-:W-:-:S02]  /*15720*/  ISETP.NE.AND P0, PT, R8, 0x1, PT ;  /* 0x000000010800780c */ /* 0x008fc40003f05270 */
[----:B----4-:R-:W-:Y:S01]  /*15730*/  ISETP.GE.AND P1, PT, R13, 0x1, PT ;  /* 0x000000010d00780c */ /* 0x010fe20003f26270 */
[----:B------:R-:W-:Y:S01]  /*15740*/  BSSY B0, `(.L_x_12701) ;  /* 0x000009e000007945 */ /* 0x000fe20003800000 */
[-C--:B--2---:R-:W-:Y:S01]  /*15750*/  FMUL.FTZ R77, R36, R20.reuse ;  /* 0x00000014244d7220 */ /* 0x084fe20000410000 */
[-C--:B------:R-:W-:Y:S01]  /*15760*/  FMUL.FTZ R36, R50, R20.reuse ;  /* 0x0000001432247220 */ /* 0x080fe20000410000 */
[-C--:B------:R-:W-:Y:S01]  /*15770*/  FMUL.FTZ R50, R56, R20.reuse ;  /* 0x0000001438327220 */ /* 0x080fe20000410000 */
[-C--:B------:R-:W-:Y:S01]  /*15780*/  FMUL.FTZ R18, R26, R20.reuse ;  /* 0x000000141a127220 */ /* 0x080fe20000410000 */
[----:B------:R-:W-:Y:S01]  /*15790*/  SHF.R.S32.HI R56, RZ, 0x1f, R73 ;  /* 0x0000001fff387819 */ /* 0x000fe20000011449 */
        /* <DEDUP_REMOVED lines=22> */
[-C--:B------:R-:W-:Y:S01]  /*15900*/  FMUL.FTZ R54, R60, R20.reuse ;  /* 0x000000143c367220 */ /* 0x080fe20000410000 */
[----:B------:R-:W-:Y:S01]  /*15910*/  FMUL.FTZ R46, R48, R20 ;  /* 0x00000014302e7220 */ /* 0x000fe20000410000 */
[----:B------:R-:W-:Y:S01]  /*15920*/  LEA.HI R60, R53, R58, RZ, 0x2 ;  /* 0x0000003a353c7211 */ /* 0x000fe200078f10ff */
[-C--:B------:R-:W-:Y:S01]  /*15930*/  FMUL.FTZ R48, R52, R20.reuse ;  /* 0x0000001434307220 */ /* 0x080fe20000410000 */
[-C--:B------:R-:W-:Y:S01]  /*15940*/  FMUL.FTZ R78, R37, R20.reuse ;  /* 0x00000014254e7220 */ /* 0x080fe20000410000 */
[-C--:B------:R-:W-:Y:S01]  /*15950*/  FMUL.FTZ R52, R57, R20.reuse ;  /* 0x0000001439347220 */ /* 0x080fe20000410000 */
[-C--:B------:R-:W-:Y:S01]  /*15960*/  FMUL.FTZ R19, R27, R20.reuse ;  /* 0x000000141b137220 */ /* 0x080fe20000410000 */
[-C--:B------:R-:W-:Y:S01]  /*15970*/  FMUL.FTZ R37, R59, R20.reuse ;  /* 0x000000143b257220 */ /* 0x080fe20000410000 */
[----:B------:R-:W-:Y:S01]  /*15980*/  LEA.HI R57, R56, R73, RZ, 0x2 ;  /* 0x0000004938397211 */ /* 0x000fe200078f10ff */
[-C--:B------:R-:W-:Y:S01]  /*15990*/  FMUL.FTZ R27, R31, R20.reuse ;  /* 0x000000141f1b7220 */ /* 0x080fe20000410000 */
[--C-:B------:R-:W-:Y:S01]  /*159a0*/  SHF.R.S32.HI R59, RZ, 0x2, R60.reuse ;  /* 0x00000002ff3b7819 */ /* 0x100fe2000001143c */
[-C--:B------:R-:W-:Y:S01]  /*159b0*/  FMUL.FTZ R31, R39, R20.reuse ;  /* 0x00000014271f7220 */ /* 0x080fe20000410000 */
[----:B------:R-:W-:Y:S01]  /*159c0*/  SHF.R.S32.HI R56, RZ, 0x1f, R60 ;  /* 0x0000001fff387819 */ /* 0x000fe2000001143c */
[----:B------:R-:W-:Y:S01]  /*159d0*/  FMUL.FTZ R39, R62, R20 ;  /* 0x000000143e277220 */ /* 0x000fe20000410000 */
[----:B------:R-:W-:-:S02]  /*159e0*/  LOP3.LUT R62, R57, 0xfffffffc, RZ, 0xc0, !PT ;  /* 0xfffffffc393e7812 */ /* 0x000fc400078ec0ff */
[----:B------:R-:W-:Y:S02]  /*159f0*/  LEA.HI R57, R56, R59, RZ, 0x3 ;  /* 0x0000003b38397211 */ /* 0x000fe400078f18ff */
[----:B------:R-:W-:Y:S02]  /*15a00*/  SHF.R.S32.HI R56, RZ, 0x7, R51 ;  /* 0x00000007ff387819 */ /* 0x000fe40000011433 */
[----:B------:R-:W-:Y:S01]  /*15a10*/  LEA.HI R53, R53, R58, RZ, 0x5 ;  /* 0x0000003a35357211 */ /* 0x000fe200078f28ff */
[----:B------:R-:W-:Y:S02]  /*15a20*/  IMAD.IADD R73, R73, 0x1, -R62 ;  /* 0x0000000149497824 */ /* 0x000fe400078e0a3e */
[-C--:B------:R-:W-:Y:S01]  /*15a30*/  FMUL.FTZ R75, R32, R20.reuse ;  /* 0x00000014204b7220 */ /* 0x080fe20000410000 */
[----:B------:R-:W-:Y:S01]  /*15a40*/  LOP3.LUT R62, R57, 0xfffffff8, RZ, 0xc0, !PT ;  /* 0xfffffff8393e7812 */ /* 0x000fe200078ec0ff */
[----:B------:R-:W-:Y:S01]  /*15a50*/  FMUL.FTZ R32, R42, R20 ;  /* 0x000000142a207220 */ /* 0x000fe20000410000 */
[----:B------:R-:W-:-:S02]  /*15a60*/  LEA.HI R51, R51, R56, RZ, 0x1 ;  /* 0x0000003833337211 */ /* 0x000fc400078f08ff */
[----:B------:R-:W-:Y:S01]  /*15a70*/  SHF.R.S32.HI R53, RZ, 0x5, R53 ;  /* 0x00000005ff357819 */ /* 0x000fe20000011435 */
[-C--:B------:R-:W-:Y:S01]  /*15a80*/  FMUL.FTZ R42, R55, R20.reuse ;  /* 0x00000014372a7220 */ /* 0x080fe20000410000 */
[-C--:B------:R-:W-:Y:S01]  /*15a90*/  FMUL.FTZ R55, R61, R20.reuse ;  /* 0x000000143d377220 */ /* 0x080fe20000410000 */
[----:B------:R-:W-:Y:S01]  /*15aa0*/  LOP3.LUT R51, R51, 0x3fffffe, RZ, 0xc0, !PT ;  /* 0x03fffffe33337812 */ /* 0x000fe200078ec0ff */
[----:B------:R-:W-:Y:S01]  /*15ab0*/  IMAD.IADD R62, R59, 0x1, -R62 ;  /* 0x000000013b3e7824 */ /* 0x000fe200078e0a3e */
[----:B------:R-:W-:Y:S01]  /*15ac0*/  LEA.HI R61, R73, R73, RZ, 0x1 ;  /* 0x00000049493d7211 */ /* 0x000fe200078f08ff */
[----:B------:R-:W-:Y:S02]  /*15ad0*/  IMAD R53, R72, 0x8, R53 ;  /* 0x0000000848357824 */ /* 0x000fe400078e0235 */
[----:B------:R-:W-:Y:S01]  /*15ae0*/  FMUL.FTZ R57, R64, R20 ;  /* 0x0000001440397220 */ /* 0x000fe20000410000 */
[----:B------:R-:W-:Y:S01]  /*15af0*/  IMAD.IADD R56, R56, 0x1, -R51 ;  /* 0x0000000138387824 */ /* 0x000fe200078e0a33 */
[----:B------:R-:W-:Y:S01]  /*15b00*/  LOP3.LUT R64, R61, 0x1ffffffe, RZ, 0xc0, !PT ;  /* 0x1ffffffe3d407812 */ /* 0x000fe200078ec0ff */
[----:B------:R-:W-:-:S04]  /*15b10*/  IMAD.U32 R53, R53, 0x10, R62 ;  /* 0x0000001035357824 */ /* 0x000fc800078e003e */
[----:B------:R-:W-:Y:S02]  /*15b20*/  IMAD.IADD R64, R73, 0x1, -R64 ;  /* 0x0000000149407824 */ /* 0x000fe400078e0a40 */
[----:B------:R-:W-:-:S04]  /*15b30*/  IMAD R53, R56, 0x40, R53 ;  /* 0x0000004038357824 */ /* 0x000fc800078e0235 */
[----:B------:R-:W-:-:S04]  /*15b40*/  IMAD R8, R64, 0x8, R53 ;  /* 0x0000000840087824 */ /* 0x000fc800078e0235 */
[----:B------:R-:W-:Y:S01]  /*15b50*/  @P0 IMAD.HI.U32 R56, R8, R9, RZ ;  /* 0x0000000908380227 */ /* 0x000fe200078e00ff */
[----:B------:R-:W-:-:S04]  /*15b60*/  LOP3.LUT R9, R60, 0x7ffffffc, RZ, 0xc0, !PT ;  /* 0x7ffffffc3c097812 */ /* 0x000fc800078ec0ff */
[----:B------:R-:W-:Y:S01]  /*15b70*/  @P0 SHF.R.U32.HI R8, RZ, R21, R56 ;  /* 0x00000015ff080219 */ /* 0x000fe20000011638 */
[----:B------:R-:W-:Y:S02]  /*15b80*/  IMAD.MOV.U32 R21, RZ, RZ, -0x60 ;  /* 0xffffffa0ff157424 */ /* 0x000fe400078e00ff */
[----:B------:R-:W-:Y:S02]  /*15b90*/  IMAD.IADD R58, R58, 0x1, -R9 ;  /* 0x000000013a3a7824 */ /* 0x000fe400078e0a09 */
        /* <DEDUP_REMOVED lines=15> */
[----:B------:R-:W-:Y:S02]  /*15c90*/  IADD3 R20, -R4, R58, R5 ;  /* 0x0000003a04147210 */ /* 0x000fe40007ffe105 */
[----:B------:R-:W-:-:S05]  /*15ca0*/  LOP3.LUT R61, RZ, R6, RZ, 0x33, !PT ;  /* 0x00000006ff3d7212 */ /* 0x000fca00078e33ff */
        /* <DEDUP_REMOVED lines=64> */
.L_x_12704:
[----:B------:R-:W-:-:S13]  /*160b0*/  ISETP.NE.AND P0, PT, R13, 0x1, PT ;  /* 0x000000010d00780c */ /* 0x000fda0003f05270 */
[----:B------:R-:W-:-:S05]  /*160c0*/  @P0 IMAD.HI.U32 R20, R12, R14, RZ ;  /* 0x0000000e0c140227 */ /* 0x000fca00078e00ff */
[----:B------:R-:W-:-:S07]  /*160d0*/  @P0 SHF.R.U32.HI R12, RZ, R15, R20 ;  /* 0x0000000fff0c0219 */ /* 0x000fce0000011614 */
.L_x_12705:
[----:B------:R-:W-:Y:S05]  /*160e0*/  BSYNC B1 ;  /* 0x0000000000017941 */ /* 0x000fea0003800000 */
.L_x_12703:
[----:B------:R-:W-:-:S05]  /*160f0*/  IMAD R12, R12, R13, R73 ;  /* 0x0000000d0c0c7224 */ /* 0x000fca00078e0249 */
[----:B------:R-:W-:Y:S02]  /*16100*/  VIMNMX R7, R7, R12, !PT ;  /* 0x0000000c07077248 */ /* 0x000fe40007fe0100 */
[----:B------:R-:W-:-:S07]  /*16110*/  VIADDMNMX R6, R12, R13, R6, PT ;  /* 0x0000000d0c067246 */ /* 0x000fce0003800106 */
.L_x_12702:
[----:B------:R-:W-:Y:S05]  /*16120*/  BSYNC B0 ;  /* 0x0000000000007941 */ /* 0x000fea0003800000 */
.L_x_12701:
[C---:B------:R-:W-:Y:S01]  /*16130*/  ISETP.GE.AND P0, PT, R71.reuse, 0x9, PT ;  /* 0x000000094700780c */ /* 0x040fe20003f06270 */
[----:B------:R-:W0:Y:S01]  /*16140*/  SHFL.IDX PT, R8, R8, 0x1, 0x1c1f ;  /* 0x003c1f0008087f89 */ /* 0x000e2200000e0000 */
[----:B------:R-:W-:Y:S01]  /*16150*/  ISETP.GE.AND P1, PT, R71, 0x2, PT ;  /* 0x000000024700780c */ /* 0x000fe20003f26270 */
[----:B------:R-:W-:Y:S01]  /*16160*/  BSSY B0, `(.L_x_12706) ;  /* 0x0000086000007945 */ /* 0x000fe20003800000 */
[----:B------:R-:W-:Y:S02]  /*16170*/  P2R R81, PR, RZ, 0x1 ;  /* 0x00000001ff517803 */ /* 0x000fe40000000000 */
[----:B------:R-:W-:Y:S02]  /*16180*/  ISETP.GT.AND P0, PT, R7, 0x8, !P0 ;  /* 0x000000080700780c */ /* 0x000fe40004704270 */
[----:B------:R-:W-:Y:S02]  /*16190*/  P2R R61, PR, RZ, 0x2 ;  /* 0x00000002ff3d7803 */ /* 0x000fe40000000000 */
[----:B------:R-:W-:-:S02]  /*161a0*/  ISETP.LT.OR P0, PT, R6, 0x9, P0 ;  /* 0x000000090600780c */ /* 0x000fc40000701670 */
[----:B------:R-:W-:Y:S02]  /*161b0*/  ISETP.GT.AND P1, PT, R7, 0x1, !P1 ;  /* 0x000000010700780c */ /* 0x000fe40004f24270 */
[----:B------:R-:W-:Y:S02]  /*161c0*/  ISETP.GE.AND P2, PT, R71, 0x11, PT ;  /* 0x000000114700780c */ /* 0x000fe40003f46270 */
[----:B------:R-:W-:Y:S02]  /*161d0*/  FSEL R154, R25, -INF , !P0 ;  /* 0xff800000199a7808 */ /* 0x000fe40004000000 */
[----:B------:R-:W-:Y:S02]  /*161e0*/  ISETP.LT.OR P1, PT, R6, 0x2, P1 ;  /* 0x000000020600780c */ /* 0x000fe40000f21670 */
[----:B------:R-:W-:Y:S02]  /*161f0*/  ISETP.GT.AND P0, PT, R7, 0x10, !P2 ;  /* 0x000000100700780c */ /* 0x000fe40005704270 */
[----:B------:R-:W-:-:S02]  /*16200*/  ISETP.GE.AND P3, PT, R71, 0xa, PT ;  /* 0x0000000a4700780c */ /* 0x000fc40003f66270 */
[----:B------:R-:W-:Y:S01]  /*16210*/  FSEL R82, R24, -INF , !P1 ;  /* 0xff80000018527808 */ /* 0x000fe20004800000 */
[----:B0-----:R-:W-:Y:S01]  /*16220*/  IMAD.IADD R12, R65, 0x1, R8 ;  /* 0x00000001410c7824 */ /* 0x001fe200078e0208 */
[----:B------:R-:W-:Y:S02]  /*16230*/  P2R R85, PR, RZ, 0x4 ;  /* 0x00000004ff557803 */ /* 0x000fe40000000000 */
[----:B------:R-:W-:Y:S02]  /*16240*/  ISETP.LT.OR P0, PT, R6, 0x11, P0 ;  /* 0x000000110600780c */ /* 0x000fe40000701670 */
[----:B------:R-:W-:Y:S02]  /*16250*/  ISETP.GT.AND P1, PT, R7, 0x9, !P3 ;  /* 0x000000090700780c */ /* 0x000fe40005f24270 */
[----:B------:R-:W-:Y:S02]  /*16260*/  ISETP.GE.AND P2, PT, R71, 0x12, PT ;  /* 0x000000124700780c */ /* 0x000fe40003f46270 */
[----:B------:R-:W-:-:S02]  /*16270*/  FSEL R24, R75, -INF , !P0 ;  /* 0xff8000004b187808 */ /* 0x000fc40004000000 */
        /* <DEDUP_REMOVED lines=64> */
[----:B------:R-:W-:Y:S02]  /*16680*/  P2R R25, PR, RZ, 0x4 ;  /* 0x00000004ff197803 */ /* 0x000fe40000000000 */
[----:B------:R-:W-:-:S02]  /*16690*/  FSEL R52, R52, -INF , !P0 ;  /* 0xff80000034347808 */ /* 0x000fc40004000000 */
        /* <DEDUP_REMOVED lines=43> */
.L_x_12709:
[----:B------:R-:W-:-:S13]  /*16950*/  ISETP.NE.AND P6, PT, R13, 0x1, PT ;  /* 0x000000010d00780c */ /* 0x000fda0003fc5270 */
[----:B------:R-:W-:-:S05]  /*16960*/  @P6 IMAD.HI.U32 R14, R4, R14, RZ ;  /* 0x0000000e040e6227 */ /* 0x000fca00078e00ff */
[----:B------:R-:W-:-:S07]  /*16970*/  @P6 SHF.R.U32.HI R4, RZ, R15, R14 ;  /* 0x0000000fff046219 */ /* 0x000fce000001160e */
.L_x_12710:
[----:B------:R-:W-:Y:S05]  /*16980*/  BSYNC B1 ;  /* 0x0000000000017941 */ /* 0x000fea0003800000 */
.L_x_12708:
[----:B------:R-:W-:-:S05]  /*16990*/  IMAD R4, R4, R13, R73 ;  /* 0x0000000d04047224 */ /* 0x000fca00078e0249 */
[----:B------:R-:W-:Y:S02]  /*169a0*/  VIADDMNMX R12, R4, R13, R12, PT ;  /* 0x0000000d040c7246 */ /* 0x000fe4000380010c */
[----:B------:R-:W-:-:S07]  /*169b0*/  VIMNMX R11, R11, R4, !PT ;  /* 0x000000040b0b7248 */ /* 0x000fce0007fe0100 */
.L_x_12707:
[----:B------:R-:W-:Y:S05]  /*169c0*/  BSYNC B0 ;  /* 0x0000000000007941 */ /* 0x000fea0003800000 */
.L_x_12706:
[----:B------:R-:W2:Y:S01]  /*169d0*/  LDL.64 R6, [R1+0x210] ;  /* 0x0002100001067983 */ /* 0x000ea20000100a00 */
        /* <DEDUP_REMOVED lines=33> */
[C---:B------:R-:W-:Y:S01]  /*16bf0*/  ISETP.GT.AND P0, PT, R11.reuse, 0x48, !P0 ;  /* 0x000000480b00780c */ /* 0x040fe20004704270 */
[----:B------:R-:W3:Y:S01]  /*16c00*/  LDL R86, [R1+0x230] ;  /* 0x0002300001567983 */ /* 0x000ee20000100800 */
        /* <DEDUP_REMOVED lines=35> */
[----:B------:R-:W-:Y:S02]  /*16e40*/  ISETP.NE.AND P5, PT, R93, RZ, PT ;  /* 0x000000ff5d00720c */ /* 0x000fe40003fa5270 */
        /* <DEDUP_REMOVED lines=35> */
[----:B------:R-:W0:Y:S01]  /*17080*/  SHFL.BFLY PT, R13, R8, 0x2, 0x1f ;  /* 0x0c401f00080d7f89 */ /* 0x000e2200000e0000 */
[----:B------:R-:W-:-:S04]  /*17090*/  FMNMX.FTZ R4, R18, R5, !PT ;  /* 0x0000000512047209 */ /* 0x000fc80007810000 */
[----:B------:R-:W-:-:S04]  /*170a0*/  FMNMX.FTZ R5, R19, R4, !PT ;  /* 0x0000000413057209 */ /* 0x000fc80007810000 */
[----:B------:R-:W-:Y:S02]  /*170b0*/  FMNMX.FTZ R5, R38, R5, !PT ;  /* 0x0000000526057209 */ /* 0x000fe40007810000 */
[C---:B------:R-:W-:Y:S02]  /*170c0*/  ISETP.GT.AND P5, PT, R11.reuse, 0x41, !P5 ;  /* 0x000000410b00780c */ /* 0x040fe40006fa4270 */
[----:B------:R-:W-:Y:S02]  /*170d0*/  FMNMX.FTZ R5, R40, R5, !PT ;  /* 0x0000000528057209 */ /* 0x000fe40007810000 */
[----:B------:R-:W-:Y:S02]  /*170e0*/  ISETP.LT.OR P5, PT, R12, 0x42, P5 ;  /* 0x000000420c00780c */ /* 0x000fe40002fa1670 */
[----:B------:R-:W-:Y:S02]  /*170f0*/  FMNMX.FTZ R4, R42, R5, !PT ;  /* 0x000000052a047209 */ /* 0x000fe40007810000 */
[----:B------:R-:W-:-:S02]  /*17100*/  ISETP.GT.AND P1, PT, R11, 0x49, !P1 ;  /* 0x000000490b00780c */ /* 0x000fc40004f24270 */
[----:B------:R-:W-:Y:S02]  /*17110*/  ISETP.LT.OR P0, PT, R12, 0x49, P0 ;  /* 0x000000490c00780c */ /* 0x000fe40000701670 */
[----:B------:R-:W-:Y:S02]  /*17120*/  FSEL R59, R37, -INF , !P5 ;  /* 0xff800000253b7808 */ /* 0x000fe40006800000 */
[----:B------:R-:W-:Y:S02]  /*17130*/  FMNMX.FTZ R4, R43, R4, !PT ;  /* 0x000000042b047209 */ /* 0x000fe40007810000 */
[----:B------:R-:W-:Y:S02]  /*17140*/  ISETP.GT.AND P2, PT, R11, 0x50, !P2 ;  /* 0x000000500b00780c */ /* 0x000fe40005744270 */
[----:B0-----:R-:W-:Y:S02]  /*17150*/  FMNMX.FTZ R13, R8, R13, !PT ;  /* 0x0000000d080d7209 */ /* 0x001fe40007810000 */
[----:B------:R-:W-:-:S02]  /*17160*/  ISETP.LT.OR P1, PT, R12, 0x4a, P1 ;  /* 0x0000004a0c00780c */ /* 0x000fc40000f21670 */
[----:B------:R-:W-:Y:S02]  /*17170*/  FSEL R39, R39, -INF , !P0 ;  /* 0xff80000027277808 */ /* 0x000fe40004000000 */
[----:B------:R-:W-:Y:S01]  /*17180*/  FMNMX.FTZ R4, R59, R4, !PT ;  /* 0x000000043b047209 */ /* 0x000fe20007810000 */
[----:B------:R-:W0:Y:S01]  /*17190*/  SHFL.BFLY PT, R14, R13, 0x1, 0x1f ;  /* 0x0c201f000d0e7f89 */ /* 0x000e2200000e0000 */
        /* <DEDUP_REMOVED lines=8> */
[----:B------:R-:W-:Y:S02]  /*17220*/  ISETP.GT.AND P0, PT, R11, 0x59, !P6 ;  /* 0x000000590b00780c */ /* 0x000fe40007704270 */
[----:B------:R-:W-:-:S02]  /*17230*/  ISETP.LT.OR P4, PT, R12, 0x59, P4 ;  /* 0x000000590c00780c */ /* 0x000fc40002781670 */
[----:B------:R-:W-:Y:S02]  /*17240*/  FSEL R53, R53, -INF , !P3 ;  /* 0xff80000035357808 */ /* 0x000fe40005800000 */
[----:B------:R-:W-:Y:S02]  /*17250*/  FMNMX.FTZ R4, R51, R4, !PT ;  /* 0x0000000433047209 */ /* 0x000fe40007810000 */
[----:B------:R-:W-:Y:S02]  /*17260*/  ISETP.LT.OR P0, PT, R12, 0x5a, P0 ;  /* 0x0000005a0c00780c */ /* 0x000fe40000701670 */
[----:B------:R-:W-:Y:S02]  /*17270*/  FSEL R61, R9, -INF , !P4 ;  /* 0xff800000093d7808 */ /* 0x000fe40006000000 */
[----:B------:R-:W-:Y:S02]  /*17280*/  FMNMX.FTZ R4, R53, R4, !PT ;  /* 0x0000000435047209 */ /* 0x000fe40007810000 */
[----:B-1----:R-:W-:-:S02]  /*17290*/  FSEL R63, R21, -INF , !P0 ;  /* 0xff800000153f7808 */ /* 0x002fc40004000000 */
[----:B------:R-:W-:-:S04]  /*172a0*/  FMNMX.FTZ R4, R61, R4, !PT ;  /* 0x000000043d047209 */ /* 0x000fc80007810000 */
[----:B------:R-:W-:Y:S02]  /*172b0*/  FMNMX.FTZ R9, R63, R4, !PT ;  /* 0x000000043f097209 */ /* 0x000fe40007810000 */
[----:B0-----:R-:W-:Y:S01]  /*172c0*/  FMNMX.FTZ R12, R13, R14, !PT ;  /* 0x0000000e0d0c7209 */ /* 0x001fe20007810000 */
[----:B------:R-:W2:Y:S04]  /*172d0*/  LDL.64 R4, [R1+0x220] ;  /* 0x0002200001047983 */ /* 0x000ea80000100a00 */
[----:B------:R-:W-:Y:S04]  /*172e0*/  STL.64 [R1+0x210], R8 ;  /* 0x0002100801007387 */ /* 0x000fe80000100a00 */
[----:B------:R-:W4:Y:S04]  /*172f0*/  LDL R13, [R1+0x214] ;  /* 0x00021400010d7983 */ /* 0x000f280000100800 */
[----:B------:R-:W-:Y:S04]  /*17300*/  STL [R1+0x210], R12 ;  /* 0x0002100c01007387 */ /* 0x000fe80000100800 */
[----:B------:R-:W3:Y:S04]  /*17310*/  LDL R14, [R1+0x210] ;  /* 0x00021000010e7983 */ /* 0x000ee80000100800 */
[----:B----4-:R-:W0:Y:S02]  /*17320*/  SHFL.BFLY PT, R8, R13, 0x2, 0x1f ;  /* 0x0c401f000d087f89 */ /* 0x010e2400000e0000 */
[----:B0-----:R-:W-:-:S05]  /*17330*/  FMNMX.FTZ R8, R8, R13, !PT ;  /* 0x0000000d08087209 */ /* 0x001fca0007810000 */
[----:B------:R-:W0:Y:S01]  /*17340*/  SHFL.BFLY PT, R9, R8, 0x1, 0x1f ;  /* 0x0c201f0008097f89 */ /* 0x000e2200000e0000 */
[----:B---3--:R-:W-:Y:S01]  /*17350*/  FSETP.NEU.FTZ.AND P0, PT, R14, -INF , PT ;  /* 0xff8000000e00780b */ /* 0x008fe20003f1d000 */
[----:B------:R-:W-:-:S03]  /*17360*/  FMUL.FTZ R11, R86, R14 ;  /* 0x0000000e560b7220 */ /* 0x000fc60000410000 */
[----:B------:R-:W-:Y:S02]  /*17370*/  FSEL R13, R14, RZ, P0 ;  /* 0x000000ff0e0d7208 */ /* 0x000fe40000000000 */
[----:B------:R-:W-:-:S03]  /*17380*/  FSEL R11, R11, RZ, P0 ;  /* 0x000000ff0b0b7208 */ /* 0x000fc60000000000 */
[----:B------:R-:W-:Y:S01]  /*17390*/  FADD.FTZ R13, R6, -R13 ;  /* 0x8000000d060d7221 */ /* 0x000fe20000010000 */
[----:B0-----:R-:W-:-:S04]  /*173a0*/  FMNMX.FTZ R8, R8, R9, !PT ;  /* 0x0000000908087209 */ /* 0x001fc80007810000 */
[C---:B------:R-:W-:Y:S01]  /*173b0*/  FSETP.NEU.FTZ.AND P0, PT, R8.reuse, -INF , PT ;  /* 0xff8000000800780b */ /* 0x040fe20003f1d000 */
[----:B------:R-:W-:-:S03]  /*173c0*/  FMUL.FTZ R6, R8, R86 ;  /* 0x0000005608067220 */ /* 0x000fc60000410000 */
[----:B------:R-:W-:Y:S02]  /*173d0*/  FSEL R12, R8, RZ, P0 ;  /* 0x000000ff080c7208 */ /* 0x000fe40000000000 */
[----:B------:R-:W-:Y:S01]  /*173e0*/  FSEL R6, R6, RZ, P0 ;  /* 0x000000ff06067208 */ /* 0x000fe20000000000 */
[-CC-:B------:R-:W-:Y:S01]  /*173f0*/  FFMA.FTZ R152, R152, R86.reuse, -R11.reuse ;  /* 0x0000005698987223 */ /* 0x180fe2000001080b */
[-C--:B------:R-:W-:Y:S01]  /*17400*/  FMUL.FTZ R13, R13, R86.reuse ;  /* 0x000000560d0d7220 */ /* 0x080fe20000410000 */
[----:B------:R-:W-:Y:S02]  /*17410*/  FADD.FTZ R7, R7, -R12 ;  /* 0x8000000c07077221 */ /* 0x000fe40000010000 */
[-CC-:B------:R-:W-:Y:S01]  /*17420*/  FFMA.FTZ R32, R84, R86.reuse, -R6.reuse ;  /* 0x0000005654207223 */ /* 0x180fe20000010806 */
[-CC-:B------:R-:W-:Y:S01]  /*17430*/  FFMA.FTZ R15, R82, R86.reuse, -R11.reuse ;  /* 0x00000056520f7223 */ /* 0x180fe2000001080b */
[----:B------:R-:W-:Y:S01]  /*17440*/  FMUL.FTZ R7, R86, R7 ;  /* 0x0000000756077220 */ /* 0x000fe20000410000 */
[-CC-:B------:R-:W-:Y:S01]  /*17450*/  FFMA.FTZ R153, R57, R86.reuse, -R6.reuse ;  /* 0x0000005639997223 */ /* 0x180fe20000010806 */
[----:B------:R-:W-:Y:S01]  /*17460*/  MUFU.EX2 R152, R152 ;  /* 0x0000009800987308 */ /* 0x000fe20000000800 */
[-C--:B------:R-:W-:Y:S01]  /*17470*/  FFMA.FTZ R154, R154, R86.reuse, -R11 ;  /* 0x000000569a9a7223 */ /* 0x080fe2000001080b */
[----:B------:R-:W-:-:S06]  /*17480*/  FFMA.FTZ R31, R26, R86, -R6 ;  /* 0x000000561a1f7223 */ /* 0x000fcc0000010806 */
[----:B------:R-:W2:Y:S01]  /*17490*/  MUFU.EX2 R13, R13 ;  /* 0x0000000d000d7308 */ /* 0x000ea20000000800 */
[-C--:B------:R-:W-:Y:S01]  /*174a0*/  FFMA.FTZ R37, R74, R86.reuse, -R11 ;  /* 0x000000564a257223 */ /* 0x080fe2000001080b */
[----:B------:R-:W-:-:S06]  /*174b0*/  FFMA.FTZ R155, R55, R86, -R6 ;  /* 0x00000056379b7223 */ /* 0x000fcc0000010806 */
[----:B------:R-:W-:Y:S08]  /*174c0*/  MUFU.EX2 R32, R32 ;  /* 0x0000002000207308 */ /* 0x000ff00000000800 */
[----:B------:R-:W0:Y:S01]  /*174d0*/  MUFU.EX2 R12, R7 ;  /* 0x00000007000c7308 */ /* 0x000e220000000800 */
[----:B------:R-:W-:-:S07]  /*174e0*/  FFMA.FTZ R36, R24, R86, -R11 ;  /* 0x0000005618247223 */ /* 0x000fce000001080b */
[----:B------:R-:W1:Y:S01]  /*174f0*/  MUFU.EX2 R15, R15 ;  /* 0x0000000f000f7308 */ /* 0x000e620000000800 */
[----:B------:R-:W-:-:S07]  /*17500*/  FFMA.FTZ R30, R28, R86, -R6 ;  /* 0x000000561c1e7223 */ /* 0x000fce0000010806 */
[----:B------:R-:W3:Y:S01]  /*17510*/  MUFU.EX2 R153, R153 ;  /* 0x0000009900997308 */ /* 0x000ee20000000800 */
[----:B------:R-:W-:-:S07]  /*17520*/  FFMA.FTZ R156, R76, R86, -R11 ;  /* 0x000000564c9c7223 */ /* 0x000fce000001080b */
[----:B------:R-:W4:Y:S01]  /*17530*/  MUFU.EX2 R154, R154 ;  /* 0x0000009a009a7308 */ /* 0x000f220000000800 */
[----:B------:R-:W-:-:S07]  /*17540*/  FFMA.FTZ R157, R29, R86, -R6 ;  /* 0x000000561d9d7223 */ /* 0x000fce0000010806 */
[----:B------:R-:W4:Y:S01]  /*17550*/  MUFU.EX2 R31, R31 ;  /* 0x0000001f001f7308 */ /* 0x000f220000000800 */
[----:B------:R-:W-:Y:S01]  /*17560*/  FFMA.FTZ R14, R18, R86, -R6 ;  /* 0x00000056120e7223 */ /* 0x000fe20000010806 */
[----:B--2---:R-:W-:-:S06]  /*17570*/  FFMA.FTZ R4, R13, R4, R152 ;  /* 0x000000040d047223 */ /* 0x004fcc0000010098 */
[----:B------:R-:W2:Y:S01]  /*17580*/  MUFU.EX2 R37, R37 ;  /* 0x0000002500257308 */ /* 0x000ea20000000800 */
[----:B------:R-:W-:Y:S01]  /*17590*/  FFMA.FTZ R35, R56, R86, -R11 ;  /* 0x0000005638237223 */ /* 0x000fe2000001080b */
[----:B0-----:R-:W-:-:S06]  /*175a0*/  FFMA.FTZ R18, R5, R12, R32 ;  /* 0x0000000c05127223 */ /* 0x001fcc0000010020 */
[----:B------:R-:W0:Y:S01]  /*175b0*/  MUFU.EX2 R155, R155 ;  /* 0x0000009b009b7308 */ /* 0x000e220000000800 */
[----:B------:R-:W-:Y:S01]  /*175c0*/  FFMA.FTZ R29, R25, R86, -R6 ;  /* 0x00000056191d7223 */ /* 0x000fe20000010806 */
[----:B-1----:R-:W-:-:S06]  /*175d0*/  FADD.FTZ R5, R15, R4 ;  /* 0x000000040f057221 */ /* 0x002fcc0000010000 */
[----:B------:R-:W1:Y:S01]  /*175e0*/  MUFU.EX2 R36, R36 ;  /* 0x0000002400247308 */ /* 0x000e620000000800 */
[----:B------:R-:W-:Y:S01]  /*175f0*/  FFMA.FTZ R158, R78, R86, -R11 ;  /* 0x000000564e9e7223 */ /* 0x000fe2000001080b */
[----:B---3--:R-:W-:-:S06]  /*17600*/  FADD.FTZ R18, R153, R18 ;  /* 0x0000001299127221 */ /* 0x008fcc0000010000 */
[----:B------:R-:W3:Y:S01]  /*17610*/  MUFU.EX2 R30, R30 ;  /* 0x0000001e001e7308 */ /* 0x000ee20000000800 */
[----:B------:R-:W-:Y:S01]  /*17620*/  FFMA.FTZ R159, R49, R86, -R6 ;  /* 0x00000056319f7223 */ /* 0x000fe20000010806 */
[----:B----4-:R-:W-:-:S06]  /*17630*/  FADD.FTZ R4, R154, R5 ;  /* 0x000000059a047221 */ /* 0x010fcc0000010000 */
[----:B------:R-:W4:Y:S01]  /*17640*/  MUFU.EX2 R156, R156 ;  /* 0x0000009c009c7308 */ /* 0x000f220000000800 */
[----:B------:R-:W-:Y:S01]  /*17650*/  FFMA.FTZ R34, R58, R86, -R11 ;  /* 0x000000563a227223 */ /* 0x000fe2000001080b */
[----:B------:R-:W-:-:S06]  /*17660*/  FADD.FTZ R18, R31, R18 ;  /* 0x000000121f127221 */ /* 0x000fcc0000010000 */
[----:B------:R-:W4:Y:S01]  /*17670*/  MUFU.EX2 R157, R157 ;  /* 0x0000009d009d7308 */ /* 0x000f220000000800 */
[----:B------:R-:W-:Y:S01]  /*17680*/  FFMA.FTZ R28, R27, R86, -R6 ;  /* 0x000000561b1c7223 */ /* 0x000fe20000010806 */
[----:B--2---:R-:W-:-:S06]  /*17690*/  FADD.FTZ R5, R37, R4 ;  /* 0x0000000425057221 */ /* 0x004fcc0000010000 */
[----:B------:R-:W2:Y:S01]  /*176a0*/  MUFU.EX2 R35, R35 ;  /* 0x0000002300237308 */ /* 0x000ea20000000800 */
[----:B------:R-:W-:Y:S01]  /*176b0*/  FFMA.FTZ R160, R80, R86, -R11 ;  /* 0x0000005650a07223 */ /* 0x000fe2000001080b */
[----:B0-----:R-:W-:-:S06]  /*176c0*/  FADD.FTZ R7, R155, R18 ;  /* 0x000000129b077221 */ /* 0x001fcc0000010000 */
        /* <DEDUP_REMOVED lines=13> */
[----:B--2---:R-:W-:Y:S01]  /*177a0*/  FADD.FTZ R5, R35, R18 ;  /* 0x0000001223057221 */ /* 0x004fe20000010000 */
[----:B------:R-:W-:-:S06]  /*177b0*/  FFMA.FTZ R223, R46, R86, -R11 ;  /* 0x000000562edf7223 */ /* 0x000fcc000001080b */
[----:B------:R-:W2:Y:S01]  /*177c0*/  MUFU.EX2 R160, R160 ;  /* 0x000000a000a07308 */ /* 0x000ea20000000800 */
[----:B0-----:R-:W-:Y:S01]  /*177d0*/  FADD.FTZ R4, R29, R4 ;  /* 0x000000041d047221 */ /* 0x001fe20000010000 */
[----:B------:R-:W-:-:S06]  /*177e0*/  FFMA.FTZ R219, R19, R86, -R6 ;  /* 0x0000005613db7223 */ /* 0x000fcc0000010806 */
[----:B------:R-:W0:Y:S01]  /*177f0*/  MUFU.EX2 R161, R161 ;  /* 0x000000a100a17308 */ /* 0x000e220000000800 */
[----:B-1----:R-:W-:Y:S01]  /*17800*/  FADD.FTZ R5, R158, R5 ;  /* 0x000000059e057221 */ /* 0x002fe20000010000 */
[----:B------:R-:W-:-:S06]  /*17810*/  FFMA.FTZ R224, R62, R86, -R11 ;  /* 0x000000563ee07223 */ /* 0x000fcc000001080b */
[----:B------:R-:W1:Y:S01]  /*17820*/  MUFU.EX2 R33, R33 ;  /* 0x0000002100217308 */ /* 0x000e620000000800 */
[----:B---3--:R-:W-:Y:S01]  /*17830*/  FADD.FTZ R7, R159, R4 ;  /* 0x000000049f077221 */ /* 0x008fe20000010000 */
[----:B------:R-:W-:-:S06]  /*17840*/  FFMA.FTZ R220, R38, R86, -R6 ;  /* 0x0000005626dc7223 */ /* 0x000fcc0000010806 */
[----:B------:R-:W3:Y:S01]  /*17850*/  MUFU.EX2 R163, R163 ;  /* 0x000000a300a37308 */ /* 0x000ee20000000800 */
[----:B----4-:R-:W-:Y:S01]  /*17860*/  FADD.FTZ R5, R34, R5 ;  /* 0x0000000522057221 */ /* 0x010fe20000010000 */
[----:B------:R-:W-:-:S06]  /*17870*/  FFMA.FTZ R221, R48, R86, -R11 ;  /* 0x0000005630dd7223 */ /* 0x000fcc000001080b */
[----:B------:R-:W4:Y:S01]  /*17880*/  MUFU.EX2 R162, R162 ;  /* 0x000000a200a27308 */ /* 0x000f220000000800 */
[----:B------:R-:W-:Y:S01]  /*17890*/  FADD.FTZ R4, R28, R7 ;  /* 0x000000071c047221 */ /* 0x000fe20000010000 */
[----:B------:R-:W-:-:S06]  /*178a0*/  FFMA.FTZ R175, R40, R86, -R6 ;  /* 0x0000005628af7223 */ /* 0x000fcc0000010806 */
        /* <DEDUP_REMOVED lines=52> */
[----:B------:R-:W-:Y:S01]  /*17bf0*/  FADD.FTZ R4, R170, R5 ;  /* 0x00000005aa047221 */ /* 0x000fe20000010000 */
[----:B------:R-:W-:-:S06]  /*17c00*/  FFMA.FTZ R18, R63, R86, -R6 ;  /* 0x000000563f127223 */ /* 0x000fcc0000010806 */
[----:B------:R-:W4:Y:S01]  /*17c10*/  MUFU.EX2 R19, R19 ;  /* 0x0000001300137308 */ /* 0x000f220000000800 */
[----:B--2---:R-:W-:Y:S01]  /*17c20*/  FADD.FTZ R6, R172, R7 ;  /* 0x00000007ac067221 */ /* 0x004fe20000010000 */
[----:B0-----:R-:W-:-:S06]  /*17c30*/  FADD.FTZ R5, R167, R4 ;  /* 0x00000004a7057221 */ /* 0x001fcc0000010000 */
[----:B------:R-:W0:Y:S08]  /*17c40*/  MUFU.EX2 R166, R166 ;  /* 0x000000a600a67308 */ /* 0x000e300000000800 */
[----:B------:R-:W2:Y:S01]  /*17c50*/  MUFU.EX2 R20, R20 ;  /* 0x0000001400147308 */ /* 0x000ea20000000800 */
[----:B-1----:R-:W-:Y:S01]  /*17c60*/  FADD.FTZ R6, R171, R6 ;  /* 0x00000006ab067221 */ /* 0x002fe20000010000 */
[----:B---3--:R-:W-:-:S06]  /*17c70*/  FADD.FTZ R4, R168, R5 ;  /* 0x00000005a8047221 */ /* 0x008fcc0000010000 */
[----:B------:R-:W1:Y:S08]  /*17c80*/  MUFU.EX2 R164, R164 ;  /* 0x000000a400a47308 */ /* 0x000e700000000800 */
[----:B------:R-:W3:Y:S01]  /*17c90*/  MUFU.EX2 R11, R11 ;  /* 0x0000000b000b7308 */ /* 0x000ee20000000800 */
[----:B----4-:R-:W-:Y:S01]  /*17ca0*/  FADD.FTZ R5, R165, R6 ;  /* 0x00000006a5057221 */ /* 0x010fe20000010000 */
[----:B------:R-:W-:-:S06]  /*17cb0*/  FADD.FTZ R7, R19, R4 ;  /* 0x0000000413077221 */ /* 0x000fcc0000010000 */
[----:B------:R-:W4:Y:S08]  /*17cc0*/  MUFU.EX2 R21, R21 ;  /* 0x0000001500157308 */ /* 0x000f300000000800 */
[----:B------:R-:W4:Y:S01]  /*17cd0*/  MUFU.EX2 R18, R18 ;  /* 0x0000001200127308 */ /* 0x000f220000000800 */
[----:B0-----:R-:W-:Y:S01]  /*17ce0*/  FADD.FTZ R5, R166, R5 ;  /* 0x00000005a6057221 */ /* 0x001fe20000010000 */
[----:B--2---:R-:W-:-:S03]  /*17cf0*/  FADD.FTZ R4, R20, R7 ;  /* 0x0000000714047221 */ /* 0x004fc60000010000 */
[----:B-1----:R-:W-:Y:S01]  /*17d00*/  FADD.FTZ R6, R164, R5 ;  /* 0x00000005a4067221 */ /* 0x002fe20000010000 */
[----:B---3--:R-:W-:-:S03]  /*17d10*/  FADD.FTZ R5, R11, R4 ;  /* 0x000000040b057221 */ /* 0x008fc60000010000 */
[----:B----4-:R-:W-:Y:S01]  /*17d20*/  FADD.FTZ R4, R21, R6 ;  /* 0x0000000615047221 */ /* 0x010fe20000010000 */
[----:B------:R-:W-:Y:S01]  /*17d30*/  STL [R1+0x214], R8 ;  /* 0x0002140801007387 */ /* 0x000fe20000100800 */
[----:B------:R-:W-:-:S05]  /*17d40*/  FADD.FTZ R5, R18, R5 ;  /* 0x0000000512057221 */ /* 0x000fca0000010000 */
        /* <DEDUP_REMOVED lines=85> */
[----:B------:R0:W-:Y:S01]  /*182a0*/  ST.E desc[UR36][R16.64+0x250], R7 ;  /* 0x0002500710007985 */ /* 0x0001e2000c101924 */
[----:B-1----:R-:W-:-:S03]  /*182b0*/  FMUL.FTZ R9, R13, R114 ;  /* 0x000000720d097220 */ /* 0x002fc60000410000 */
[----:B------:R1:W-:Y:S04]  /*182c0*/  ST.E desc[UR36][R16.64+0x260], R25 ;  /* 0x0002601910007985 */ /* 0x0003e8000c101924 */
[----:B------:R2:W-:Y:S01]  /*182d0*/  ST.E desc[UR36][R16.64+0x264], R27 ;  /* 0x0002641b10007985 */ /* 0x0005e2000c101924 */
[----:B------:R-:W-:-:S03]  /*182e0*/  FMUL.FTZ R47, R13, R138 ;  /* 0x0000008a0d2f7220 */ /* 0x000fc60000410000 */
[----:B------:R3:W-:Y:S01]  /*182f0*/  ST.E desc[UR36][R16.64+0x270], R39 ;  /* 0x0002702710007985 */ /* 0x0007e2000c101924 */
[----:B0-----:R-:W-:-:S03]  /*18300*/  FMUL.FTZ R7, R13, R132 ;  /* 0x000000840d077220 */ /* 0x001fc60000410000 */
[----:B------:R0:W-:Y:S01]  /*18310*/  ST.E desc[UR36][R16.64+0x274], R41 ;  /* 0x0002742910007985 */ /* 0x0001e2000c101924 */
[----:B-1----:R-:W-:-:S03]  /*18320*/  FMUL.FTZ R25, R13, R142 ;  /* 0x0000008e0d197220 */ /* 0x002fc60000410000 */
[----:B------:R1:W-:Y:S01]  /*18330*/  ST.E desc[UR36][R16.64+0x280], R43 ;  /* 0x0002802b10007985 */ /* 0x0003e2000c101924 */
[----:B--2---:R-:W-:-:S03]  /*18340*/  FMUL.FTZ R27, R13, R144 ;  /* 0x000000900d1b7220 */ /* 0x004fc60000410000 */
[----:B------:R2:W-:Y:S01]  /*18350*/  ST.E desc[UR36][R16.64+0x294], R45 ;  /* 0x0002942d10007985 */ /* 0x0005e2000c101924 */
[C---:B---3--:R-:W-:Y:S01]  /*18360*/  FMUL.FTZ R39, R13.reuse, R146 ;  /* 0x000000920d277220 */ /* 0x048fe20000410000 */
[C---:B0-----:R-:W-:Y:S02]  /*18370*/  FMUL.FTZ R41, R13.reuse, R148 ;  /* 0x000000940d297220 */ /* 0x041fe40000410000 */
[----:B------:R0:W-:Y:S01]  /*18380*/  ST.E desc[UR36][R16.64+0x2f0], R9 ;  /* 0x0002f00910007985 */ /* 0x0001e2000c101924 */
[C---:B-1----:R-:W-:Y:S01]  /*18390*/  FMUL.FTZ R43, R13.reuse, R150 ;  /* 0x000000960d2b7220 */ /* 0x042fe20000410000 */
[C---:B--2---:R-:W-:Y:S02]  /*183a0*/  FMUL.FTZ R45, R13.reuse, R112 ;  /* 0x000000700d2d7220 */ /* 0x044fe40000410000 */
[----:B------:R1:W-:Y:S01]  /*183b0*/  ST.E desc[UR36][R16.64+0x284], R7 ;  /* 0x0002840710007985 */ /* 0x0003e2000c101924 */
[----:B0-----:R-:W-:-:S03]  /*183c0*/  FMUL.FTZ R9, R13, R92 ;  /* 0x0000005c0d097220 */ /* 0x001fc60000410000 */
[----:B------:R-:W-:Y:S01]  /*183d0*/  ST.E desc[UR36][R16.64+0x2a0], R47 ;  /* 0x0002a02f10007985 */ /* 0x000fe2000c101924 */
[----:B------:R-:W-:-:S03]  /*183e0*/  FMUL.FTZ R49, R13, R140 ;  /* 0x0000008c0d317220 */ /* 0x000fc60000410000 */
        /* <DEDUP_REMOVED lines=10> */
[C---:B---3--:R-:W-:Y:S02]  /*18490*/  FMUL.FTZ R41, R13.reuse, R106 ;  /* 0x0000006a0d297220 */ /* 0x048fe40000410000 */
[----:B------:R2:W-:Y:S01]  /*184a0*/  ST.E desc[UR36][R16.64+0x330], R9 ;  /* 0x0003300910007985 */ /* 0x0005e2000c101924 */
[C---:B0-----:R-:W-:Y:S01]  /*184b0*/  FMUL.FTZ R43, R13.reuse, R104 ;  /* 0x000000680d2b7220 */ /* 0x041fe20000410000 */
[C---:B------:R-:W-:Y:S01]  /*184c0*/  FMUL.FTZ R47, R13.reuse, R96 ;  /* 0x000000600d2f7220 */ /* 0x040fe20000410000 */
[C---:B-1----:R-:W-:Y:S01]  /*184d0*/  FMUL.FTZ R45, R13.reuse, R98 ;  /* 0x000000620d2d7220 */ /* 0x042fe20000410000 */
[----:B------:R0:W-:Y:S01]  /*184e0*/  ST.E desc[UR36][R16.64+0x2a4], R49 ;  /* 0x0002a43110007985 */ /* 0x0001e2000c101924 */
[----:B--2---:R-:W-:-:S03]  /*184f0*/  FMUL.FTZ R9, R13, R72 ;  /* 0x000000480d097220 */ /* 0x004fc60000410000 */
[----:B------:R1:W-:Y:S04]  /*18500*/  ST.E desc[UR36][R16.64+0x2e4], R7 ;  /* 0x0002e40710007985 */ /* 0x0003e8000c101924 */
[----:B------:R2:W-:Y:S01]  /*18510*/  ST.E desc[UR36][R16.64+0x300], R25 ;  /* 0x0003001910007985 */ /* 0x0005e2000c101924 */
[----:B0-----:R-:W-:-:S03]  /*18520*/  FMUL.FTZ R49, R13, R94 ;  /* 0x0000005e0d317220 */ /* 0x001fc60000410000 */
[----:B------:R0:W-:Y:S04]  /*18530*/  ST.E desc[UR36][R16.64+0x304], R27 ;  /* 0x0003041b10007985 */ /* 0x0001e8000c101924 */
[----:B------:R3:W-:Y:S01]  /*18540*/  ST.E desc[UR36][R16.64+0x310], R39 ;  /* 0x0003102710007985 */ /* 0x0007e2000c101924 */
[----:B-1----:R-:W-:-:S03]  /*18550*/  FMUL.FTZ R7, R13, R100 ;  /* 0x000000640d077220 */ /* 0x002fc60000410000 */
[----:B------:R1:W-:Y:S01]  /*18560*/  ST.E desc[UR36][R16.64+0x314], R41 ;  /* 0x0003142910007985 */ /* 0x0003e2000c101924 */
[----:B--2---:R-:W-:-:S03]  /*18570*/  FMUL.FTZ R25, R13, R90 ;  /* 0x0000005a0d197220 */ /* 0x004fc60000410000 */
[----:B------:R2:W-:Y:S01]  /*18580*/  ST.E desc[UR36][R16.64+0x320], R43 ;  /* 0x0003202b10007985 */ /* 0x0005e2000c101924 */
[----:B0-----:R-:W-:-:S03]  /*18590*/  FMUL.FTZ R27, R13, R82 ;  /* 0x000000520d1b7220 */ /* 0x001fc60000410000 */
[----:B------:R0:W-:Y:S01]  /*185a0*/  ST.E desc[UR36][R16.64+0x334], R45 ;  /* 0x0003342d10007985 */ /* 0x0001e2000c101924 */
[----:B---3--:R-:W-:-:S03]  /*185b0*/  FMUL.FTZ R39, R13, R88 ;  /* 0x000000580d277220 */ /* 0x008fc60000410000 */
[----:B------:R3:W-:Y:S01]  /*185c0*/  ST.E desc[UR36][R16.64+0x340], R47 ;  /* 0x0003402f10007985 */ /* 0x0007e2000c101924 */
[C---:B-1----:R-:W-:Y:S01]  /*185d0*/  FMUL.FTZ R41, R13.reuse, R86 ;  /* 0x000000560d297220 */ /* 0x042fe20000410000 */
[C---:B--2---:R-:W-:Y:S02]  /*185e0*/  FMUL.FTZ R43, R13.reuse, R84 ;  /* 0x000000540d2b7220 */ /* 0x044fe40000410000 */
[----:B------:R1:W-:Y:S01]  /*185f0*/  ST.E desc[UR36][R16.64+0x380], R9 ;  /* 0x0003800910007985 */ /* 0x0003e2000c101924 */
[C---:B0-----:R-:W-:Y:S01]  /*18600*/  FMUL.FTZ R45, R13.reuse, R78 ;  /* 0x0000004e0d2d7220 */ /* 0x041fe20000410000 */
[C---:B---3--:R-:W-:Y:S02]  /*18610*/  FMUL.FTZ R47, R13.reuse, R76 ;  /* 0x0000004c0d2f7220 */ /* 0x048fe40000410000 */
[----:B------:R0:W-:Y:S01]  /*18620*/  ST.E desc[UR36][R16.64+0x324], R7 ;  /* 0x0003240710007985 */ /* 0x0001e2000c101924 */
[----:B-1----:R-:W-:-:S03]  /*18630*/  FMUL.FTZ R9, R13, R52 ;  /* 0x000000340d097220 */ /* 0x002fc60000410000 */
        /* <DEDUP_REMOVED lines=20> */
[----:B------:R1:W-:Y:S01]  /*18780*/  ST.E desc[UR36][R16.64+0x394], R49 ;  /* 0x0003943110007985 */ /* 0x0003e2000c101924 */
[C---:B------:R-:W-:Y:S01]  /*18790*/  FMUL.FTZ R51, R13.reuse, R51 ;  /* 0x000000330d337220 */ /* 0x040fe20000410000 */
[C---:B------:R-:W-:Y:S02]  /*187a0*/  FMUL.FTZ R53, R13.reuse, R53 ;  /* 0x000000350d357220 */ /* 0x040fe40000410000 */
[----:B------:R2:W-:Y:S01]  /*187b0*/  ST.E desc[UR36][R16.64+0x3a0], R25 ;  /* 0x0003a01910007985 */ /* 0x0005e2000c101924 */
[----:B------:R-:W-:Y:S01]  /*187c0*/  LOP3.LUT R8, R6, 0x8, RZ, 0xfc, !PT ;  /* 0x0000000806087812 */ /* 0x000fe200078efcff */
[C---:B0-----:R-:W-:Y:S02]  /*187d0*/  FMUL.FTZ R7, R13.reuse, R60 ;  /* 0x0000003c0d077220 */ /* 0x041fe40000410000 */
        /* <DEDUP_REMOVED lines=14> */
[C---:B---3--:R-:W-:Y:S01]  /*188c0*/  FMUL.FTZ R47, R13.reuse, R26 ;  /* 0x0000001a0d2f7220 */ /* 0x048fe20000410000 */
[----:B------:R-:W-:Y:S01]  /*188d0*/  FMUL.FTZ R13, R13, R38 ;  /* 0x000000260d0d7220 */ /* 0x000fe20000410000 */
[--C-:B-1----:R-:W-:Y:S01]  /*188e0*/  IMAD.MOV.U32 R9, RZ, RZ, R5.reuse ;  /* 0x000000ffff097224 */ /* 0x102fe200078e0005 */
[----:B------:R-:W-:Y:S04]  /*188f0*/  ST.E desc[UR36][R16.64+0x2d4], R51 ;  /* 0x0002d43310007985 */ /* 0x000fe8000c101924 */
        /* <DEDUP_REMOVED lines=203> */
[----:B------:R1:W-:Y:S04]  /*195b0*/  ST.E desc[UR36][R16.64+0x418], R43 ;  /* 0x0004182b10007985 */ /* 0x0003e8000c101924 */
[----:B------:R2:W-:Y:S04]  /*195c0*/  ST.E desc[UR36][R16.64+0x41c], R39 ;  /* 0x00041c2710007985 */ /* 0x0005e8000c101924 */
[----:B------:R-:W-:Y:S04]  /*195d0*/  ST.E desc[UR36][R16.64+0x428], R51 ;  /* 0x0004283310007985 */ /* 0x000fe8000c101924 */
[----:B------:R3:W-:Y:S04]  /*195e0*/  ST.E desc[UR36][R16.64+0x42c], R25 ;  /* 0x00042c1910007985 */ /* 0x0007e8000c101924 */
[----:B------:R4:W-:Y:S01]  /*195f0*/  ST.E desc[UR36][R16.64+0x438], R27 ;  /* 0x0004381b10007985 */ /* 0x0009e2000c101924 */
[----:B------:R4:W-:Y:S06]  /*19600*/  BAR.SYNC.DEFER_BLOCKING R26, 0x100 ;  /* 0x0004001a0000751d */ /* 0x0009ec0000010000 */
[----:B0-----:R-:W2:Y:S04]  /*19610*/  LD.E R41, desc[UR36][R16.64+0x240] ;  /* 0x0002402410297980 */ /* 0x001ea8000c101900 */
[----:B------:R-:W4:Y:S04]  /*19620*/  LD.E R24, desc[UR36][R2.64] ;  /* 0x0000002402187980 */ /* 0x000f28000c101900 */
[----:B------:R-:W4:Y:S04]  /*19630*/  LD.E.64 R12, desc[UR36][R16.64+0x88] ;  /* 0x00008824100c7980 */ /* 0x000f28000c101b00 */
[----:B--2---:R0:W-:Y:S04]  /*19640*/  ST.E desc[UR36][R16.64+0x240], R41 ;  /* 0x0002402910007985 */ /* 0x0041e8000c101924 */
[----:B-1----:R-:W2:Y:S04]  /*19650*/  LD.E R43, desc[UR36][R4.64] ;  /* 0x00000024042b7980 */ /* 0x002ea8000c101900 */
[----:B--2---:R1:W-:Y:S04]  /*19660*/  ST.E desc[UR36][R4.64], R43 ;  /* 0x0000002b04007985 */ /* 0x0043e8000c101924 */
[----:B------:R-:W2:Y:S04]  /*19670*/  LD.E R39, desc[UR36][R8.64] ;  /* 0x0000002408277980 */ /* 0x000ea8000c101900 */
[----:B--2---:R2:W-:Y:S04]  /*19680*/  ST.E desc[UR36][R8.64], R39 ;  /* 0x0000002708007985 */ /* 0x0045e8000c101924 */
[----:B---3--:R-:W3:Y:S04]  /*19690*/  LD.E R25, desc[UR36][R6.64] ;  /* 0x0000002406197980 */ /* 0x008ee8000c101900 */
[----:B---3--:R3:W-:Y:S04]  /*196a0*/  ST.E desc[UR36][R6.64], R25 ;  /* 0x0000001906007985 */ /* 0x0087e8000c101924 */
[----:B----4-:R-:W4:Y:S04]  /*196b0*/  LD.E R27, desc[UR36][R16.64+0x250] ;  /* 0x00025024101b7980 */ /* 0x010f28000c101900 */
[----:B------:R-:W4:Y:S04]  /*196c0*/  LD.E R45, desc[UR36][R16.64+0x254] ;  /* 0x00025424102d7980 */ /* 0x000f28000c101900 */
[----:B------:R-:W4:Y:S04]  /*196d0*/  LD.E R47, desc[UR36][R16.64+0x258] ;  /* 0x00025824102f7980 */ /* 0x000f28000c101900 */
[----:B0-----:R-:W4:Y:S04]  /*196e0*/  LD.E R41, desc[UR36][R16.64+0x25c] ;  /* 0x00025c2410297980 */ /* 0x001f28000c101900 */
[----:B------:R-:W4:Y:S04]  /*196f0*/  LD.E R49, desc[UR36][R16.64+0x260] ;  /* 0x0002602410317980 */ /* 0x000f28000c101900 */
[----:B------:R-:W4:Y:S04]  /*19700*/  LD.E R51, desc[UR36][R16.64+0x264] ;  /* 0x0002642410337980 */ /* 0x000f28000c101900 */
        /* <DEDUP_REMOVED lines=69> */
[----:B----4-:R0:W-:Y:S04]  /*19b60*/  ST.E desc[UR36][R16.64+0x250], R27 ;  /* 0x0002501b10007985 */ /* 0x0101e8000c101924 */
[----:B------:R-:W-:Y:S04]  /*19b70*/  ST.E desc[UR36][R16.64+0x254], R45 ;  /* 0x0002542d10007985 */ /* 0x000fe8000c101924 */
[----:B------:R-:W-:Y:S04]  /*19b80*/  ST.E desc[UR36][R16.64+0x258], R47 ;  /* 0x0002582f10007985 */ /* 0x000fe8000c101924 */
[----:B------:R-:W-:Y:S04]  /*19b90*/  ST.E desc[UR36][R16.64+0x25c], R41 ;  /* 0x00025c2910007985 */ /* 0x000fe8000c101924 */
[----:B------:R-:W-:Y:S04]  /*19ba0*/  ST.E desc[UR36][R16.64+0x260], R49 ;  /* 0x0002603110007985 */ /* 0x000fe8000c101924 */
[----:B------:R-:W-:Y:S04]  /*19bb0*/  ST.E desc[UR36][R16.64+0x264], R51 ;  /* 0x0002643310007985 */ /* 0x000fe8000c101924 */
[----:B------:R-:W-:Y:S04]  /*19bc0*/  ST.E desc[UR36][R16.64+0x268], R43 ;  /* 0x0002682b10007985 */ /* 0x000fe8000c101924 */
[----:B------:R-:W-:Y:S04]  /*19bd0*/  ST.E desc[UR36][R16.64+0x26c], R53 ;  /* 0x00026c3510007985 */ /* 0x000fe8000c101924 */
        /* <DEDUP_REMOVED lines=8> */
[----:B0-----:R-:W3:Y:S04]  /*19c60*/  LD.E R27, desc[UR36][R16.64+0x298] ;  /* 0x00029824101b7980 */ /* 0x001ee8000c101900 */
[----:B-1----:R-:W3:Y:S04]  /*19c70*/  LD.E R39, desc[UR36][R16.64+0x2a0] ;  /* 0x0002a02410277980 */ /* 0x002ee8000c101900 */
[----:B------:R-:W3:Y:S04]  /*19c80*/  LD.E R41, desc[UR36][R16.64+0x2a8] ;  /* 0x0002a82410297980 */ /* 0x000ee8000c101900 */
[----:B------:R-:W3:Y:S04]  /*19c90*/  LD.E R43, desc[UR36][R16.64+0x2b0] ;  /* 0x0002b024102b7980 */ /* 0x000ee8000c101900 */
[----:B------:R-:W3:Y:S04]  /*19ca0*/  LD.E R45, desc[UR36][R16.64+0x2b8] ;  /* 0x0002b824102d7980 */ /* 0x000ee8000c101900 */
[----:B------:R-:W3:Y:S04]  /*19cb0*/  LD.E R47, desc[UR36][R16.64+0x2c0] ;  /* 0x0002c024102f7980 */ /* 0x000ee8000c101900 */
[----:B------:R-:W3:Y:S04]  /*19cc0*/  LD.E R49, desc[UR36][R16.64+0x2c8] ;  /* 0x0002c82410317980 */ /* 0x000ee8000c101900 */
[----:B------:R-:W3:Y:S04]  /*19cd0*/  LD.E R51, desc[UR36][R16.64+0x2d0] ;  /* 0x0002d02410337980 */ /* 0x000ee8000c101900 */
[----:B------:R-:W3:Y:S04]  /*19ce0*/  LD.E R53, desc[UR36][R16.64+0x2d8] ;  /* 0x0002d82410357980 */ /* 0x000ee8000c101900 */
[----:B--2---:R-:W2:Y:S04]  /*19cf0*/  LD.E R55, desc[UR36][R16.64+0x2e0] ;  /* 0x0002e02410377980 */ /* 0x004ea8000c101900 */
        /* <DEDUP_REMOVED lines=39> */
[----:B---3--:R0:W-:Y:S04]  /*19f70*/  ST.E desc[UR36][R16.64+0x290], R25 ;  /* 0x0002901910007985 */ /* 0x0081e8000c101924 */
        /* <DEDUP_REMOVED lines=34> */
[----:B--2---:R2:W-:Y:S04]  /*1a1a0*/  ST.E desc[UR36][R16.64+0x2e0], R55 ;  /* 0x0002e03710007985 */ /* 0x0045e8000c101924 */
        /* <DEDUP_REMOVED lines=101> */
[----:B------:R-:W4:Y:S04]  /*1a800*/  LD.E R38, desc[UR36][R16.64+0x278] ;  /* 0x0002782410267980 */ /* 0x000f28000c101900 */
        /* <DEDUP_REMOVED lines=16> */
[----:B--2---:R-:W3:Y:S04]  /*1a910*/  LD.E R55, desc[UR36][R16.64+0x2bc] ;  /* 0x0002bc2410377980 */ /* 0x004ee8000c101900 */
[----:B------:R-:W3:Y:S04]  /*1a920*/  LD.E R56, desc[UR36][R16.64+0x2c0] ;  /* 0x0002c02410387980 */ /* 0x000ee8000c101900 */
[----:B----4-:R-:W3:Y:S04]  /*1a930*/  LD.E R57, desc[UR36][R16.64+0x2c4] ;  /* 0x0002c42410397980 */ /* 0x010ee8000c101900 */
        /* <DEDUP_REMOVED lines=42> */
[----:B------:R-:W-:Y:S01]  /*1abe0*/  ISETP.NE.U32.AND P0, PT, R25, RZ, PT ;  /* 0x000000ff1900720c */ /* 0x000fe20003f05070 */
[----:B------:R-:W-:-:S02]  /*1abf0*/  IMAD.MOV.U32 R25, RZ, RZ, R13 ;  /* 0x000000ffff197224 */ /* 0x000fc400078e000d */
[----:B------:R-:W3:Y:S03]  /*1ac00*/  LD.E R100, desc[UR36][R16.64+0x370] ;  /* 0x0003702410647980 */ /* 0x000ee6000c101900 */
        /* <DEDUP_REMOVED lines=55> */
[----:B------:R-:W-:-:S02]  /*1af80*/  R2UR UR6, R12 ;  /* 0x000000000c0672ca */ /* 0x000fc400000e0000 */
[----:B------:R-:W-:Y:S02]  /*1af90*/  R2UR UR7, R13 ;  /* 0x000000000d0772ca */ /* 0x000fe400000e0000 */
[----:B------:R-:W-:Y:S01]  /*1afa0*/  F2FP.F16.F32.PACK_AB R152, R15, R152 ;  /* 0x000000980f98723e */ /* 0x000fe200000000ff */
[----:B------:R-:W-:-:S03]  /*1afb0*/  VOTEU.ANY UP0, P0 ;  /* 0x00000000003f7886 */ /* 0x000fc60000000100 */
[----:B---3--:R-:W-:-:S07]  /*1afc0*/  WARPGROUP.ARRIVE ;  /* 0x00000000000079c5 */ /* 0x008fce0000000000 */
        /* <DEDUP_REMOVED lines=687> */
[----:B------:R0:W-:Y:S04]  /*1dac0*/  ST.E desc[UR36][R4.64], R25 ;  /* 0x0000001904007985 */ /* 0x0001e8000c101924 */
[----:B------:R-:W-:Y:S04]  /*1dad0*/  ST.E desc[UR36][R8.64], R26 ;  /* 0x0000001a08007985 */ /* 0x000fe8000c101924 */
[----:B------:R1:W-:Y:S04]  /*1dae0*/  ST.E desc[UR36][R6.64], R27 ;  /* 0x0000001b06007985 */ /* 0x0003e8000c101924 */
[----:B------:R-:W-:Y:S04]  /*1daf0*/  ST.E desc[UR36][R16.64+0x250], R28 ;  /* 0x0002501c10007985 */ /* 0x000fe8000c101924 */
        /* <DEDUP_REMOVED lines=123> */
[----:B------:R-:W-:Y:S04]  /*1e2b0*/  STL [R1+0x68], R0 ;  /* 0x0000680001007387 */ /* 0x000fe80000100800 */
[----:B------:R-:W3:Y:S04]  /*1e2c0*/  LD.E R11, desc[UR36][R16.64+0x240] ;  /* 0x00024024100b7980 */ /* 0x000ee8000c101900 */
[----:B---3--:R3:W-:Y:S04]  /*1e2d0*/  ST.E desc[UR36][R16.64+0x240], R11 ;  /* 0x0002400b10007985 */ /* 0x0087e8000c101924 */
[----:B------:R-:W4:Y:S04]  /*1e2e0*/  LD.E R13, desc[UR36][R4.64] ;  /* 0x00000024040d7980 */ /* 0x000f28000c101900 */
[----:B----4-:R4:W-:Y:S04]  /*1e2f0*/  ST.E desc[UR36][R4.64], R13 ;  /* 0x0000000d04007985 */ /* 0x0109e8000c101924 */
[----:B------:R-:W2:Y:S04]  /*1e300*/  LD.E R15, desc[UR36][R8.64] ;  /* 0x00000024080f7980 */ /* 0x000ea8000c101900 */
[----:B--2---:R2:W-:Y:S04]  /*1e310*/  ST.E desc[UR36][R8.64], R15 ;  /* 0x0000000f08007985 */ /* 0x0045e8000c101924 */
[----:B------:R-:W3:Y:S04]  /*1e320*/  LD.E R19, desc[UR36][R6.64] ;  /* 0x0000002406137980 */ /* 0x000ee8000c101900 */
[----:B---3--:R3:W-:Y:S04]  /*1e330*/  ST.E desc[UR36][R6.64], R19 ;  /* 0x0000001306007985 */ /* 0x0087e8000c101924 */
[----:B------:R-:W3:Y:S04]  /*1e340*/  LD.E R21, desc[UR36][R16.64+0x250] ;  /* 0x0002502410157980 */ /* 0x000ee8000c101900 */
[----:B0-----:R-:W3:Y:S04]  /*1e350*/  LD.E R25, desc[UR36][R16.64+0x254] ;  /* 0x0002542410197980 */ /* 0x001ee8000c101900 */
[----:B-1----:R-:W3:Y:S04]  /*1e360*/  LD.E R27, desc[UR36][R16.64+0x258] ;  /* 0x00025824101b7980 */ /* 0x002ee8000c101900 */
[----:B------:R-:W3:Y:S04]  /*1e370*/  LD.E R29, desc[UR36][R16.64+0x25c] ;  /* 0x00025c24101d7980 */ /* 0x000ee8000c101900 */
[----:B------:R-:W3:Y:S04]  /*1e380*/  LD.E R11, desc[UR36][R16.64+0x260] ;  /* 0x00026024100b7980 */ /* 0x000ee8000c101900 */
[----:B------:R-:W3:Y:S04]  /*1e390*/  LD.E R31, desc[UR36][R16.64+0x264] ;  /* 0x00026424101f7980 */ /* 0x000ee8000c101900 */
[----:B----4-:R-:W4:Y:S04]  /*1e3a0*/  LD.E R5, desc[UR36][R16.64+0x268] ;  /* 0x0002682410057980 */ /* 0x010f28000c101900 */
[----:B------:R-:W4:Y:S04]  /*1e3b0*/  LD.E R13, desc[UR36][R16.64+0x26c] ;  /* 0x00026c24100d7980 */ /* 0x000f28000c101900 */
        /* <DEDUP_REMOVED lines=116> */
[----:B------:R-:W-:Y:S04]  /*1eb00*/  ST.E desc[UR36][R16.64+0x250], R21 ;  /* 0x0002501510007985 */ /* 0x000fe8000c101924 */
[----:B------:R-:W-:Y:S04]  /*1eb10*/  ST.E desc[UR36][R16.64+0x254], R25 ;  /* 0x0002541910007985 */ /* 0x000fe8000c101924 */
[----:B------:R-:W-:Y:S04]  /*1eb20*/  ST.E desc[UR36][R16.64+0x258], R27 ;  /* 0x0002581b10007985 */ /* 0x000fe8000c101924 */
[----:B------:R-:W-:Y:S04]  /*1eb30*/  ST.E desc[UR36][R16.64+0x25c], R29 ;  /* 0x00025c1d10007985 */ /* 0x000fe8000c101924 */
[----:B------:R-:W-:Y:S04]  /*1eb40*/  ST.E desc[UR36][R16.64+0x260], R11 ;  /* 0x0002600b10007985 */ /* 0x000fe8000c101924 */
[----:B------:R-:W-:Y:S04]  /*1eb50*/  ST.E desc[UR36][R16.64+0x264], R31 ;  /* 0x0002641f10007985 */ /* 0x000fe8000c101924 */
[----:B----4-:R-:W-:Y:S04]  /*1eb60*/  ST.E desc[UR36][R16.64+0x268], R5 ;  /* 0x0002680510007985 */ /* 0x010fe8000c101924 */
        /* <DEDUP_REMOVED lines=125> */
.L_x_12712:
[----:B------:R-:W-:Y:S05]  /*1f340*/  BSYNC B0 ;  /* 0x0000000000007941 */ /* 0x000fea0003800000 */
.L_x_12711:
        /* <DEDUP_REMOVED lines=9> */
.L_x_12684:
[----:B0-----:R-:W0:Y:S01]  /*1f3e0*/  S2R R0, SR_TID.X ;  /* 0x0000000000007919 */ /* 0x001e220000002100 */
[----:B------:R-:W-:Y:S05]  /*1f3f0*/  WARPSYNC.ALL ;  /* 0x0000000000007948 */ /* 0x000fea0003800000 */
[----:B0-----:R-:W-:-:S04]  /*1f400*/  SHF.R.U32.HI R0, RZ, 0x7, R0 ;  /* 0x00000007ff007819 */ /* 0x001fc80000011600 */
[----:B------:R-:W-:Y:S01]  /*1f410*/  IADD3 R141, -R0, 0xb, RZ ;  /* 0x0000000b008d7810 */ /* 0x000fe20007ffe1ff */
[----:B------:R-:W3:Y:S04]  /*1f420*/  LDL R5, [R1+0x220] ;  /* 0x0002200001057983 */ /* 0x000ee80000100800 */
[----:B------:R-:W4:Y:S04]  /*1f430*/  LDL R8, [R1+0x224] ;  /* 0x0002240001087983 */ /* 0x000f280000100800 */
[----:B------:R-:W5:Y:S04]  /*1f440*/  LDL R135, [R1+0x1f8] ;  /* 0x0001f80001877983 */ /* 0x000f680000100800 */
[----:B------:R-:W2:Y:S01]  /*1f450*/  LDL.64 R122, [R1+0x290] ;  /* 0x00029000017a7983 */ /* 0x000ea20000100a00 */
[----:B------:R-:W-:-:S02]  /*1f460*/  IMAD.MOV.U32 R140, RZ, RZ, -0x800000 ;  /* 0xff800000ff8c7424 */ /* 0x000fc400078e00ff */
[----:B------:R-:W-:Y:S01]  /*1f470*/  IMAD.MOV.U32 R138, RZ, RZ, -0x800000 ;  /* 0xff800000ff8a7424 */ /* 0x000fe200078e00ff */
[----:B------:R-:W2:Y:S01]  /*1f480*/  LDL.64 R132, [R1+0x240] ;  /* 0x0002400001847983 */ /* 0x000ea20000100a00 */
[----:B------:R-:W-:-:S03]  /*1f490*/  IMAD.MOV.U32 R137, RZ, RZ, RZ ;  /* 0x000000ffff897224 */ /* 0x000fc600078e00ff */
        /* <DEDUP_REMOVED lines=58> */
[----:B------:R-:W2:Y:S04]  /*1f840*/  LDL R136, [R1+0x200] ;  /* 0x0002000001887983 */ /* 0x000ea80000100800 */
[----:B---3--:R-:W0:Y:S02]  /*1f850*/  SHFL.BFLY PT, R0, R5, 0x2, 0x1f ;  /* 0x0c401f0005007f89 */ /* 0x008e2400000e0000 */
[----:B0-----:R-:W-:-:S05]  /*1f860*/  FADD.FTZ R0, R5, R0 ;  /* 0x0000000005007221 */ /* 0x001fca0000010000 */
[----:B------:R-:W0:Y:S02]  /*1f870*/  SHFL.BFLY PT, R3, R0, 0x1, 0x1f ;  /* 0x0c201f0000037f89 */ /* 0x000e2400000e0000 */
[----:B0-----:R-:W-:-:S05]  /*1f880*/  FADD.FTZ R2, R0, R3 ;  /* 0x0000000300027221 */ /* 0x001fca0000010000 */
[----:B------:R-:W-:Y:S04]  /*1f890*/  STL [R1+0x220], R2 ;  /* 0x0002200201007387 */ /* 0x000fe80000100800 */
[----:B------:R-:W3:Y:S04]  /*1f8a0*/  LDL R134, [R1+0x220] ;  /* 0x0002200001867983 */ /* 0x000ee80000100800 */
[----:B----4-:R-:W0:Y:S02]  /*1f8b0*/  SHFL.BFLY PT, R3, R8, 0x2, 0x1f ;  /* 0x0c401f0008037f89 */ /* 0x010e2400000e0000 */
[----:B0-----:R-:W-:Y:S01]  /*1f8c0*/  FADD.FTZ R3, R3, R8 ;  /* 0x0000000803037221 */ /* 0x001fe20000010000 */
[----:B-----5:R-:W-:Y:S01]  /*1f8d0*/  VIADD R135, R135, 0x1 ;  /* 0x0000000187877836 */ /* 0x020fe20000000000 */
[----:B------:R-:W4:Y:S04]  /*1f8e0*/  LDL.64 R8, [R1+0x3f8] ;  /* 0x0003f80001087983 */ /* 0x000f280000100a00 */
[----:B------:R-:W0:Y:S02]  /*1f8f0*/  SHFL.BFLY PT, R4, R3, 0x1, 0x1f ;  /* 0x0c201f0003047f89 */ /* 0x000e2400000e0000 */
[----:B0-----:R-:W-:Y:S01]  /*1f900*/  FADD.FTZ R139, R3, R4 ;  /* 0x00000004038b7221 */ /* 0x001fe20000010000 */
[----:B------:R0:W-:Y:S08]  /*1f910*/  BAR.ARV R141, 0x100 ;  /* 0x0004008d0000751d */ /* 0x0001f00000002000 */
[----:B------:R-:W-:Y:S06]  /*1f920*/  BAR.ARV 0x8, 0x180 ;  /* 0x0206000000007b1d */ /* 0x000fec0000002000 */
[----:B------:R-:W-:-:S13]  /*1f930*/  FSETP.NE.FTZ.AND P1, PT, R139, RZ, PT ;  /* 0x000000ff8b00720b */ /* 0x000fda0003f35000 */
[----:B------:R-:W5:Y:S04]  /*1f940*/  @P1 LDL R6, [R1+0x230] ;  /* 0x0002300001061983 */ /* 0x000f680000100800 */
[----:B--2---:R-:W2:Y:S01]  /*1f950*/  @P1 LDL R7, [R1+0x214] ;  /* 0x0002140001071983 */ /* 0x004ea20000100800 */
[----:B---3--:R-:W-:-:S13]  /*1f960*/  FSETP.NE.FTZ.AND P0, PT, R134, RZ, PT ;  /* 0x000000ff8600720b */ /* 0x008fda0003f15000 */
[----:B------:R-:W3:Y:S04]  /*1f970*/  @P0 LDL R4, [R1+0x230] ;  /* 0x0002300001040983 */ /* 0x000ee80000100800 */
[----:B------:R-:W4:Y:S01]  /*1f980*/  @P0 LDL R5, [R1+0x210] ;  /* 0x0002100001050983 */ /* 0x000f220000100800 */
[----:B------:R-:W1:Y:S08]  /*1f990*/  @P0 MUFU.LG2 R0, R134 ;  /* 0x0000008600000308 */ /* 0x000e700000000c00 */
[----:B------:R-:W0:Y:S01]  /*1f9a0*/  @P1 MUFU.LG2 R2, R139 ;  /* 0x0000008b00021308 */ /* 0x000e220000000c00 */
[----:B-1----:R-:W-:-:S02]  /*1f9b0*/  @P0 FMUL.FTZ R3, R0, 0.69314718246459960938 ;  /* 0x3f31721800030820 */ /* 0x002fc40000410000 */
[----:B------:R-:W2:Y:S05]  /*1f9c0*/  LDL R0, [R1+0x204] ;  /* 0x0002040001007983 */ /* 0x000eaa0000100800 */
[----:B------:R1:W1:Y:S01]  /*1f9d0*/  @P0 MUFU.RCP R137, R134 ;  /* 0x0000008600890308 */ /* 0x0002620000001000 */
[----:B-----5:R-:W-:Y:S01]  /*1f9e0*/  @P1 FMUL.FTZ R6, R6, 0.69314718246459960938 ;  /* 0x3f31721806061820 */ /* 0x020fe20000410000 */
[----:B---3--:R-:W-:-:S04]  /*1f9f0*/  @P0 FMUL.FTZ R4, R4, 0.69314718246459960938 ;  /* 0x3f31721804040820 */ /* 0x008fc80000410000 */
[----:B----4-:R-:W-:Y:S01]  /*1fa00*/  @P0 FFMA.FTZ R140, R4, R5, R3 ;  /* 0x00000005048c0223 */ /* 0x010fe20000010003 */
[----:B0-----:R-:W-:Y:S01]  /*1fa10*/  @P1 FMUL.FTZ R3, R2, 0.69314718246459960938 ;  /* 0x3f31721802031820 */ /* 0x001fe20000410000 */
[----:B------:R-:W3:Y:S03]  /*1fa20*/  LDL.64 R4, [R1+0x408] ;  /* 0x0004080001047983 */ /* 0x000ee60000100a00 */
[----:B--2---:R-:W-:Y:S02]  /*1fa30*/  @P1 FFMA.FTZ R138, R6, R7, R3 ;  /* 0x00000007068a1223 */ /* 0x004fe40000010003 */
[----:B------:R-:W2:Y:S04]  /*1fa40*/  LDL.64 R2, [R1+0x428] ;  /* 0x0004280001027983 */ /* 0x000ea80000100a00 */
[----:B------:R-:W4:Y:S01]  /*1fa50*/  LDL.64 R6, [R1+0x438] ;  /* 0x0004380001067983 */ /* 0x000f220000100a00 */
[----:B------:R-:W-:-:S13]  /*1fa60*/  ISETP.NE.AND P0, PT, R135, 0x2, PT ;  /* 0x000000028700780c */ /* 0x000fda0003f05270 */
[----:B-1----:R-:W5:Y:S01]  /*1fa70*/  @!P0 LDL R134, [R1+0x1fc] ;  /* 0x0001fc0001868983 */ /* 0x002f620000100800 */
[-C--:B------:R-:W-:Y:S01]  /*1fa80*/  FMUL.FTZ R123, R123, R137.reuse ;  /* 0x000000897b7b7220 */ /* 0x080fe20000410000 */
[----:B------:R-:W-:-:S05]  /*1fa90*/  FMUL.FTZ R122, R122, R137 ;  /* 0x000000897a7a7220 */ /* 0x000fca0000410000 */
[----:B------:R0:W-:Y:S02]  /*1faa0*/  STL.64 [R1+0x290], R122 ;  /* 0x0002907a01007387 */ /* 0x0001e40000100a00 */
        /* <DEDUP_REMOVED lines=124> */
[----:B------:R0:W-:Y:S04]  /*20270*/  STL [R1+0x224], R139 ;  /* 0x0002248b01007387 */ /* 0x0001e80000100800 */
[----:B------:R0:W-:Y:S04]  /*20280*/  STL.64 [R1+0x240], R132 ;  /* 0x0002408401007387 */ /* 0x0001e80000100a00 */
[----:B------:R0:W-:Y:S04]  /*20290*/  STL.64 [R1+0x250], R130 ;  /* 0x0002508201007387 */ /* 0x0001e80000100a00 */
[----:B------:R0:W-:Y:S04]  /*202a0*/  STL.64 [R1+0x260], R128 ;  /* 0x0002608001007387 */ /* 0x0001e80000100a00 */
[----:B------:R0:W-:Y:S04]  /*202b0*/  STL.64 [R1+0x270], R126 ;  /* 0x0002707e01007387 */ /* 0x0001e80000100a00 */
[----:B------:R0:W-:Y:S04]  /*202c0*/  STL.64 [R1+0x280], R124 ;  /* 0x0002807c01007387 */ /* 0x0001e80000100a00 */
[----:B------:R0:W-:Y:S04]  /*202d0*/  STL [R1+0x220], R140 ;  /* 0x0002208c01007387 */ /* 0x0001e80000100800 */
        /* <DEDUP_REMOVED lines=26> */
[-C--:B--2---:R-:W-:Y:S01]  /*20480*/  FMUL.FTZ R3, R3, R122.reuse ;  /* 0x0000007a03037220 */ /* 0x084fe20000410000 */
[-C--:B------:R-:W-:Y:S01]  /*20490*/  FMUL.FTZ R2, R2, R122.reuse ;  /* 0x0000007a02027220 */ /* 0x080fe20000410000 */
[-C--:B----4-:R-:W-:Y:S01]  /*204a0*/  FMUL.FTZ R7, R7, R122.reuse ;  /* 0x0000007a07077220 */ /* 0x090fe20000410000 */
        /* <DEDUP_REMOVED lines=38> */
[----:B-----5:R-:W-:-:S03]  /*20710*/  @!P0 LOP3.LUT R134, R134, 0x1, RZ, 0x3c, !PT ;  /* 0x0000000186868812 */ /* 0x020fc600078e3cff */
[----:B------:R0:W-:Y:S04]  /*20720*/  STL [R1+0x1f8], R135 ;  /* 0x0001f88701007387 */ /* 0x0001e80000100800 */
[----:B------:R0:W-:Y:S04]  /*20730*/  @!P0 STL [R1+0x1fc], R134 ;  /* 0x0001fc8601008387 */ /* 0x0001e80000100800 */
[----:B------:R0:W-:Y:S01]  /*20740*/  @!P0 STL [R1+0x1f8], RZ ;  /* 0x0001f8ff01008387 */ /* 0x0001e20000100800 */
[----:B------:R-:W-:-:S13]  /*20750*/  PLOP3.LUT P0, PT, PT, PT, PT, 0x8, 0x0 ;  /* 0x000000000000781c */ /* 0x000fda0003f0e170 */
.L_x_12618:
[----:B01----:R-:W0:Y:S01]  /*20760*/  S2R R7, SR_CgaCtaId ;  /* 0x0000000000077919 */ /* 0x003e220000008800 */
        /* <DEDUP_REMOVED lines=10> */
[----:B------:R-:W2:Y:S01]  /*20810*/  LDL R4, [R1+0x4d0] ;  /* 0x0004d00001047983 */ /* 0x000ea20000100800 */
[----:B------:R-:W-:Y:S01]  /*20820*/  R2UR UR4, R216 ;  /* 0x00000000d80472ca */ /* 0x000fe200000e0000 */
[----:B------:R-:W-:Y:S01]  /*20830*/  ULDC.64 UR8, c[0x0][0xd00] ;  /* 0x0003400000087ab9 */ /* 0x000fe20000000a00 */
[----:B------:R-:W-:Y:S01]  /*20840*/  ULDC.64 UR10, c[0x0][0xd00] ;  /* 0x00034000000a7ab9 */ /* 0x000fe20000000a00 */
[----:B------:R-:W3:Y:S04]  /*20850*/  LDL.128 R8, [R1+0x240] ;  /* 0x0002400001087983 */ /* 0x000ee80000100c00 */
[----:B------:R-:W4:Y:S04]  /*20860*/  LDL.128 R12, [R1+0x260] ;  /* 0x00026000010c7983 */ /* 0x000f280000100c00 */
[----:B------:R-:W4:Y:S04]  /*20870*/  LDL.128 R28, [R1+0x250] ;  /* 0x00025000011c7983 */ /* 0x000f280000100c00 */
[----:B------:R-:W4:Y:S01]  /*20880*/  LDL.128 R24, [R1+0x270] ;  /* 0x0002700001187983 */ /* 0x000f220000100c00 */
[----:B------:R-:W0:Y:S03]  /*20890*/  S2R R5, SR_SWINHI ;  /* 0x0000000000057919 */ /* 0x000e260000002f00 */
[----:B------:R-:W4:Y:S04]  /*208a0*/  LDL.128 R124, [R1+0x280] ;  /* 0x00028000017c7983 */ /* 0x000f280000100c00 */
[----:B------:R-:W4:Y:S04]  /*208b0*/  LDL.128 R116, [R1+0x2a0] ;  /* 0x0002a00001747983 */ /* 0x000f280000100c00 */
[----:B------:R-:W4:Y:S04]  /*208c0*/  LDL.128 R120, [R1+0x290] ;  /* 0x0002900001787983 */ /* 0x000f280000100c00 */
[----:B------:R-:W4:Y:S04]  /*208d0*/  LDL.128 R108, [R1+0x2c0] ;  /* 0x0002c000016c7983 */ /* 0x000f280000100c00 */
[----:B------:R-:W4:Y:S04]  /*208e0*/  LDL.128 R112, [R1+0x2b0] ;  /* 0x0002b00001707983 */ /* 0x000f280000100c00 */
[----:B------:R-:W4:Y:S04]  /*208f0*/  LDL.128 R100, [R1+0x2e0] ;  /* 0x0002e00001647983 */ /* 0x000f280000100c00 */
[----:B------:R-:W4:Y:S01]  /*20900*/  LDL.128 R104, [R1+0x2d0] ;  /* 0x0002d00001687983 */ /* 0x000f220000100c00 */
[----:B------:R-:W-:-:S02]  /*20910*/  MOV R2, R0 ;  /* 0x0000000000027202 */ /* 0x000fc40000000f00 */
[----:B0-----:R-:W-:Y:S01]  /*20920*/  MOV R3, R5 ;  /* 0x0000000500037202 */ /* 0x001fe20000000f00 */
        /* <DEDUP_REMOVED lines=16> */
[----:B--2---:R-:W-:-:S03]  /*20a30*/  IMAD.WIDE R4, R4, 0x2, R2 ;  /* 0x0000000204047825 */ /* 0x004fc600078e0202 */
[C---:B------:R-:W-:Y:S02]  /*20a40*/  IADD3 R33, P1, R4.reuse, 0x20, RZ ;  /* 0x0000002004217810 */ /* 0x040fe40007f3e0ff */
[----:B------:R-:W-:Y:S02]  /*20a50*/  LOP3.LUT R35, R4, 0x380, RZ, 0xc0, !PT ;  /* 0x0000038004237812 */ /* 0x000fe400078ec0ff */
[----:B------:R-:W-:Y:S02]  /*20a60*/  LOP3.LUT R32, R33, 0x380, RZ, 0xc0, !PT ;  /* 0x0000038021207812 */ /* 0x000fe400078ec0ff */
[----:B------:R-:W-:Y:S02]  /*20a70*/  SHF.R.U64 R35, R35, 0x3, RZ ;  /* 0x0000000323237819 */ /* 0x000fe400000012ff */
[----:B------:R-:W-:Y:S02]  /*20a80*/  SHF.R.U64 R32, R32, 0x3, RZ ;  /* 0x0000000320207819 */ /* 0x000fe400000012ff */
[----:B------:R-:W-:Y:S01]  /*20a90*/  LOP3.LUT R34, R35, R4, RZ, 0x3c, !PT ;  /* 0x0000000423227212 */ /* 0x000fe200078e3cff */
[--C-:B------:R-:W-:Y:S01]  /*20aa0*/  IMAD.MOV.U32 R35, RZ, RZ, R5.reuse ;  /* 0x000000ffff237224 */ /* 0x100fe200078e0005 */
[----:B------:R-:W-:Y:S01]  /*20ab0*/  LOP3.LUT R32, R32, R33, RZ, 0x3c, !PT ;  /* 0x0000002120207212 */ /* 0x000fe200078e3cff */
[----:B------:R-:W-:Y:S01]  /*20ac0*/  IMAD.X R33, RZ, RZ, R5, P1 ;  /* 0x000000ffff217224 */ /* 0x000fe200008e0605 */
[----:B---3--:R-:W-:-:S02]  /*20ad0*/  F2FP.F16.F32.PACK_AB R8, R9, R8 ;  /* 0x000000080908723e */ /* 0x008fc400000000ff */
[----:B------:R-:W-:Y:S02]  /*20ae0*/  F2FP.F16.F32.PACK_AB R9, R11, R10 ;  /* 0x0000000a0b09723e */ /* 0x000fe400000000ff */
[----:B----4-:R-:W-:Y:S02]  /*20af0*/  F2FP.F16.F32.PACK_AB R12, R13, R12 ;  /* 0x0000000c0d0c723e */ /* 0x010fe400000000ff */
[----:B------:R-:W-:Y:S02]  /*20b00*/  MOV R34, R34 ;  /* 0x0000002200227202 */ /* 0x000fe40000000f00 */
[----:B------:R-:W-:Y:S02]  /*20b10*/  F2FP.F16.F32.PACK_AB R10, R29, R28 ;  /* 0x0000001c1d0a723e */ /* 0x000fe400000000ff */
[----:B------:R-:W-:Y:S01]  /*20b20*/  F2FP.F16.F32.PACK_AB R11, R31, R30 ;  /* 0x0000001e1f0b723e */ /* 0x000fe200000000ff */
[----:B------:R-:W-:Y:S01]  /*20b30*/  BAR.SYNC.DEFER_BLOCKING 0x1, 0x100 ;  /* 0x0044000000007b1d */ /* 0x000fe20000010000 */
[----:B------:R-:W-:-:S02]  /*20b40*/  F2FP.F16.F32.PACK_AB R13, R15, R14 ;  /* 0x0000000e0f0d723e */ /* 0x000fc400000000ff */
[----:B------:R-:W-:Y:S02]  /*20b50*/  MOV R6, R32 ;  /* 0x0000002000067202 */ /* 0x000fe40000000f00 */
[----:B------:R-:W-:Y:S02]  /*20b60*/  F2FP.F16.F32.PACK_AB R14, R25, R24 ;  /* 0x00000018190e723e */ /* 0x000fe400000000ff */
[----:B------:R-:W-:Y:S01]  /*20b70*/  F2FP.F16.F32.PACK_AB R15, R27, R26 ;  /* 0x0000001a1b0f723e */ /* 0x000fe200000000ff */
[----:B------:R-:W2:Y:S04]  /*20b80*/  LDL.128 R28, [R1+0x400] ;  /* 0x00040000011c7983 */ /* 0x000ea80000100c00 */
[----:B------:R-:W3:Y:S04]  /*20b90*/  LDL.128 R24, [R1+0x410] ;  /* 0x0004100001187983 */ /* 0x000ee80000100c00 */
[----:B------:R0:W-:Y:S04]  /*20ba0*/  STSM.16.M88.4 [R34], R8 ;  /* 0x0000000822007844 */ /* 0x0001e80000000200 */
[----:B------:R1:W-:Y:S04]  /*20bb0*/  STSM.16.M88.4 [R6], R12 ;  /* 0x0000000c06007844 */ /* 0x0003e80000000200 */
[----:B0-----:R-:W4:Y:S04]  /*20bc0*/  LDL.128 R32, [R1+0x3f0] ;  /* 0x0003f00001207983 */ /* 0x001f280000100c00 */
[----:B-1----:R-:W4:Y:S04]  /*20bd0*/  LDL.128 R12, [R1+0x420] ;  /* 0x00042000010c7983 */ /* 0x002f280000100c00 */
[----:B------:R-:W4:Y:S01]  /*20be0*/  LDL.128 R8, [R1+0x430] ;  /* 0x0004300001087983 */ /* 0x000f220000100c00 */
[----:B------:R-:W-:-:S02]  /*20bf0*/  IADD3 R139, P0, R4, 0x40, RZ ;  /* 0x00000040048b7810 */ /* 0x000fc40007f1e0ff */
[C---:B------:R-:W-:Y:S02]  /*20c00*/  IADD3 R141, P4, R4.reuse, 0x60, RZ ;  /* 0x00000060048d7810 */ /* 0x040fe40007f9e0ff */
[C---:B------:R-:W-:Y:S02]  /*20c10*/  IADD3 R19, P3, R4.reuse, 0x4000, RZ ;  /* 0x0000400004137810 */ /* 0x040fe40007f7e0ff */
[C---:B------:R-:W-:Y:S02]  /*20c20*/  IADD3 R21, P6, R4.reuse, 0x4020, RZ ;  /* 0x0000402004157810 */ /* 0x040fe40007fde0ff */
[----:B------:R-:W-:Y:S02]  /*20c30*/  LOP3.LUT R138, R139, 0x380, RZ, 0xc0, !PT ;  /* 0x000003808b8a7812 */ /* 0x000fe400078ec0ff */
[----:B------:R-:W-:Y:S02]  /*20c40*/  IADD3 R129, P5, R4, 0x4040, RZ ;  /* 0x0000404004817810 */ /* 0x000fe40007fbe0ff */
[----:B------:R-:W-:-:S02]  /*20c50*/  LOP3.LUT R140, R141, 0x380, RZ, 0xc0, !PT ;  /* 0x000003808d8c7812 */ /* 0x000fc400078ec0ff */
[----:B------:R-:W-:Y:S02]  /*20c60*/  IADD3 R131, P2, R4, 0x4060, RZ ;  /* 0x0000406004837810 */ /* 0x000fe40007f5e0ff */
[----:B------:R-:W-:Y:S02]  /*20c70*/  LOP3.LUT R18, R19, 0x380, RZ, 0xc0, !PT ;  /* 0x0000038013127812 */ /* 0x000fe400078ec0ff */
[----:B------:R-:W-:Y:S02]  /*20c80*/  LOP3.LUT R20, R21, 0x380, RZ, 0xc0, !PT ;  /* 0x0000038015147812 */ /* 0x000fe400078ec0ff */
[----:B------:R-:W-:Y:S02]  /*20c90*/  SHF.R.U64 R138, R138, 0x3, RZ ;  /* 0x000000038a8a7819 */ /* 0x000fe400000012ff */
[----:B------:R-:W-:Y:S02]  /*20ca0*/  LOP3.LUT R128, R129, 0x380, RZ, 0xc0, !PT ;  /* 0x0000038081807812 */ /* 0x000fe400078ec0ff */
[----:B------:R-:W-:-:S02]  /*20cb0*/  IADD3 R133, P1, R4, 0x8000, RZ ;  /* 0x0000800004857810 */ /* 0x000fc40007f3e0ff */
[----:B------:R-:W-:Y:S02]  /*20cc0*/  SHF.R.U64 R140, R140, 0x3, RZ ;  /* 0x000000038c8c7819 */ /* 0x000fe400000012ff */
[----:B------:R-:W-:Y:S02]  /*20cd0*/  LOP3.LUT R130, R131, 0x380, RZ, 0xc0, !PT ;  /* 0x0000038083827812 */ /* 0x000fe400078ec0ff */
[----:B------:R-:W-:Y:S02]  /*20ce0*/  SHF.R.U64 R18, R18, 0x3, RZ ;  /* 0x0000000312127819 */ /* 0x000fe400000012ff */
[----:B------:R-:W-:Y:S02]  /*20cf0*/  SHF.R.U64 R20, R20, 0x3, RZ ;  /* 0x0000000314147819 */ /* 0x000fe400000012ff */
[----:B------:R-:W-:Y:S01]  /*20d00*/  LOP3.LUT R138, R138, R139, RZ, 0x3c, !PT ;  /* 0x0000008b8a8a7212 */ /* 0x000fe200078e3cff */
[----:B------:R-:W-:Y:S01]  /*20d10*/  IMAD.X R139, RZ, RZ, R5, P0 ;  /* 0x000000ffff8b7224 */ /* 0x000fe200000e0605 */
[----:B------:R-:W-:-:S02]  /*20d20*/  SHF.R.U64 R128, R128, 0x3, RZ ;  /* 0x0000000380807819 */ /* 0x000fc400000012ff */
[----:B------:R-:W-:Y:S02]  /*20d30*/  LOP3.LUT R132, R133, 0x380, RZ, 0xc0, !PT ;  /* 0x0000038085847812 */ /* 0x000fe400078ec0ff */
[----:B------:R-:W-:Y:S01]  /*20d40*/  LOP3.LUT R140, R140, R141, RZ, 0x3c, !PT ;  /* 0x0000008d8c8c7212 */ /* 0x000fe200078e3cff */
[--C-:B------:R-:W-:Y:S01]  /*20d50*/  IMAD.X R141, RZ, RZ, R5.reuse, P4 ;  /* 0x000000ffff8d7224 */ /* 0x100fe200020e0605 */
[----:B------:R-:W-:Y:S02]  /*20d60*/  SHF.R.U64 R130, R130, 0x3, RZ ;  /* 0x0000000382827819 */ /* 0x000fe400000012ff */
        /* <DEDUP_REMOVED lines=8> */
[----:B------:R-:W-:Y:S02]  /*20df0*/  SHF.R.U64 R132, R132, 0x3, RZ ;  /* 0x0000000384847819 */ /* 0x000fe400000012ff */
[----:B------:R-:W-:Y:S02]  /*20e00*/  IADD3 R135, P3, R4, 0x8060, RZ ;  /* 0x0000806004877810 */ /* 0x000fe40007f7e0ff */
[----:B------:R-:W-:Y:S01]  /*20e10*/  LOP3.LUT R130, R130, R131, RZ, 0x3c, !PT ;  /* 0x0000008382827212 */ /* 0x000fe200078e3cff */
[----:B------:R-:W-:Y:S01]  /*20e20*/  IMAD.X R131, RZ, RZ, R5, P2 ;  /* 0x000000ffff837224 */ /* 0x000fe200010e0605 */
[----:B------:R-:W-:Y:S02]  /*20e30*/  IADD3 R137, P6, R4, 0xc000, RZ ;  /* 0x0000c00004897810 */ /* 0x000fe40007fde0ff */
[----:B------:R-:W-:-:S02]  /*20e40*/  LOP3.LUT R142, R143, 0x380, RZ, 0xc0, !PT ;  /* 0x000003808f8e7812 */ /* 0x000fc400078ec0ff */
[C---:B------:R-:W-:Y:S02]  /*20e50*/  IADD3 R147, P5, R4.reuse, 0xc020, RZ ;  /* 0x0000c02004937810 */ /* 0x040fe40007fbe0ff */
[----:B------:R-:W-:Y:S02]  /*20e60*/  LOP3.LUT R144, R145, 0x380, RZ, 0xc0, !PT ;  /* 0x0000038091907812 */ /* 0x000fe400078ec0ff */
[----:B------:R-:W-:Y:S02]  /*20e70*/  IADD3 R149, P2, R4, 0xc040, RZ ;  /* 0x0000c04004957810 */ /* 0x000fe40007f5e0ff */
[----:B------:R-:W-:Y:S01]  /*20e80*/  LOP3.LUT R132, R132, R133, RZ, 0x3c, !PT ;  /* 0x0000008584847212 */ /* 0x000fe200078e3cff */
[----:B------:R-:W-:Y:S01]  /*20e90*/  IMAD.X R133, RZ, RZ, R5, P1 ;  /* 0x000000ffff857224 */ /* 0x000fe200008e0605 */
[----:B------:R-:W-:Y:S02]  /*20ea0*/  LOP3.LUT R134, R135, 0x380, RZ, 0xc0, !PT ;  /* 0x0000038087867812 */ /* 0x000fe400078ec0ff */
[----:B------:R-:W-:-:S02]  /*20eb0*/  LOP3.LUT R136, R137, 0x380, RZ, 0xc0, !PT ;  /* 0x0000038089887812 */ /* 0x000fc400078ec0ff */
[----:B------:R-:W-:Y:S02]  /*20ec0*/  SHF.R.U64 R142, R142, 0x3, RZ ;  /* 0x000000038e8e7819 */ /* 0x000fe400000012ff */
[----:B------:R-:W-:Y:S02]  /*20ed0*/  LOP3.LUT R146, R147, 0x380, RZ, 0xc0, !PT ;  /* 0x0000038093927812 */ /* 0x000fe400078ec0ff */
[----:B------:R-:W-:Y:S02]  /*20ee0*/  IADD3 R4, P1, R4, 0xc060, RZ ;  /* 0x0000c06004047810 */ /* 0x000fe40007f3e0ff */
[----:B------:R-:W-:Y:S02]  /*20ef0*/  SHF.R.U64 R144, R144, 0x3, RZ ;  /* 0x0000000390907819 */ /* 0x000fe400000012ff */
[----:B------:R-:W-:Y:S02]  /*20f00*/  LOP3.LUT R148, R149, 0x380, RZ, 0xc0, !PT ;  /* 0x0000038095947812 */ /* 0x000fe400078ec0ff */
[----:B------:R-:W-:-:S02]  /*20f10*/  F2FP.F16.F32.PACK_AB R124, R125, R124 ;  /* 0x0000007c7d7c723e */ /* 0x000fc400000000ff */
[----:B------:R-:W-:Y:S02]  /*20f20*/  SHF.R.U64 R134, R134, 0x3, RZ ;  /* 0x0000000386867819 */ /* 0x000fe400000012ff */
[----:B------:R-:W-:Y:S02]  /*20f30*/  F2FP.F16.F32.PACK_AB R125, R127, R126 ;  /* 0x0000007e7f7d723e */ /* 0x000fe400000000ff */
[----:B------:R-:W-:Y:S02]  /*20f40*/  F2FP.F16.F32.PACK_AB R116, R117, R116 ;  /* 0x000000747574723e */ /* 0x000fe400000000ff */
[----:B------:R-:W-:Y:S02]  /*20f50*/  SHF.R.U64 R136, R136, 0x3, RZ ;  /* 0x0000000388887819 */ /* 0x000fe400000012ff */
[----:B------:R-:W-:Y:S02]  /*20f60*/  MOV R138, R138 ;  /* 0x0000008a008a7202 */ /* 0x000fe40000000f00 */
[----:B------:R-:W-:-:S02]  /*20f70*/  F2FP.F16.F32.PACK_AB R126, R121, R120 ;  /* 0x00000078797e723e */ /* 0x000fc400000000ff */
[----:B------:R-:W-:Y:S02]  /*20f80*/  F2FP.F16.F32.PACK_AB R127, R123, R122 ;  /* 0x0000007a7b7f723e */ /* 0x000fe400000000ff */
[----:B------:R-:W-:Y:S02]  /*20f90*/  F2FP.F16.F32.PACK_AB R117, R119, R118 ;  /* 0x000000767775723e */ /* 0x000fe400000000ff */
[----:B------:R-:W-:Y:S02]  /*20fa0*/  F2FP.F16.F32.PACK_AB R108, R109, R108 ;  /* 0x0000006c6d6c723e */ /* 0x000fe400000000ff */
[----:B------:R-:W-:Y:S01]  /*20fb0*/  LOP3.LUT R142, R142, R143, RZ, 0x3c, !PT ;  /* 0x0000008f8e8e7212 */ /* 0x000fe200078e3cff */
[----:B------:R-:W-:Y:S01]  /*20fc0*/  IMAD.X R143, RZ, RZ, R5, P0 ;  /* 0x000000ffff8f7224 */ /* 0x000fe200000e0605 */
[----:B------:R-:W-:Y:S02]  /*20fd0*/  SHF.R.U64 R146, R146, 0x3, RZ ;  /* 0x0000000392927819 */ /* 0x000fe400000012ff */
[----:B------:R-:W-:-:S02]  /*20fe0*/  MOV R140, R140 ;  /* 0x0000008c008c7202 */ /* 0x000fc40000000f00 */
[----:B------:R-:W-:Y:S02]  /*20ff0*/  LOP3.LUT R6, R4, 0x380, RZ, 0xc0, !PT ;  /* 0x0000038004067812 */ /* 0x000fe400078ec0ff */
[----:B------:R-:W-:Y:S02]  /*21000*/  F2FP.F16.F32.PACK_AB R118, R113, R112 ;  /* 0x000000707176723e */ /* 0x000fe400000000ff */
[----:B------:R-:W-:Y:S02]  /*21010*/  F2FP.F16.F32.PACK_AB R119, R115, R114 ;  /* 0x000000727377723e */ /* 0x000fe400000000ff */
[----:B------:R-:W-:Y:S02]  /*21020*/  F2FP.F16.F32.PACK_AB R109, R111, R110 ;  /* 0x0000006e6f6d723e */ /* 0x000fe400000000ff */
[----:B------:R-:W-:Y:S02]  /*21030*/  F2FP.F16.F32.PACK_AB R100, R101, R100 ;  /* 0x000000646564723e */ /* 0x000fe400000000ff */
[----:B------:R-:W-:Y:S01]  /*21040*/  LOP3.LUT R144, R144, R145, RZ, 0x3c, !PT ;  /* 0x0000009190907212 */ /* 0x000fe200078e3cff */
[----:B------:R-:W-:Y:S01]  /*21050*/  IMAD.X R145, RZ, RZ, R5, P4 ;  /* 0x000000ffff917224 */ /* 0x000fe200020e0605 */
[----:B------:R-:W-:-:S02]  /*21060*/  SHF.R.U64 R148, R148, 0x3, RZ ;  /* 0x0000000394947819 */ /* 0x000fc400000012ff */
[----:B------:R-:W-:Y:S02]  /*21070*/  MOV R18, R18 ;  /* 0x0000001200127202 */ /* 0x000fe40000000f00 */
[----:B------:R-:W-:Y:S02]  /*21080*/  F2FP.F16.F32.PACK_AB R110, R105, R104 ;  /* 0x00000068696e723e */ /* 0x000fe400000000ff */
[----:B------:R-:W-:Y:S02]  /*21090*/  F2FP.F16.F32.PACK_AB R111, R107, R106 ;  /* 0x0000006a6b6f723e */ /* 0x000fe400000000ff */
[----:B------:R-:W-:Y:S02]  /*210a0*/  F2FP.F16.F32.PACK_AB R101, R103, R102 ;  /* 0x000000666765723e */ /* 0x000fe400000000ff */
[----:B------:R-:W-:Y:S02]  /*210b0*/  F2FP.F16.F32.PACK_AB R92, R93, R92 ;  /* 0x0000005c5d5c723e */ /* 0x000fe400000000ff */
[----:B------:R-:W-:Y:S01]  /*210c0*/  LOP3.LUT R134, R134, R135, RZ, 0x3c, !PT ;  /* 0x0000008786867212 */ /* 0x000fe200078e3cff */
[----:B------:R-:W-:Y:S01]  /*210d0*/  IMAD.X R135, RZ, RZ, R5, P3 ;  /* 0x000000ffff877224 */ /* 0x000fe200018e0605 */
[----:B------:R-:W-:-:S02]  /*210e0*/  MOV R20, R20 ;  /* 0x0000001400147202 */ /* 0x000fc40000000f00 */
[----:B------:R-:W-:Y:S02]  /*210f0*/  F2FP.F16.F32.PACK_AB R102, R97, R96 ;  /* 0x000000606166723e */ /* 0x000fe400000000ff */
[----:B------:R-:W-:Y:S02]  /*21100*/  F2FP.F16.F32.PACK_AB R103, R99, R98 ;  /* 0x000000626367723e */ /* 0x000fe400000000ff */
[----:B------:R-:W-:Y:S02]  /*21110*/  F2FP.F16.F32.PACK_AB R93, R95, R94 ;  /* 0x0000005e5f5d723e */ /* 0x000fe400000000ff */
[----:B------:R-:W-:Y:S01]  /*21120*/  F2FP.F16.F32.PACK_AB R84, R85, R84 ;  /* 0x000000545554723e */ /* 0x000fe200000000ff */
[----:B------:R-:W-:Y:S01]  /*21130*/  STSM.16.M88.4 [R138], R124 ;  /* 0x0000007c8a007844 */ /* 0x000fe20000000200 */
        /* <DEDUP_REMOVED lines=10> */
[----:B------:R-:W-:Y:S01]  /*211e0*/  SHF.R.U64 R6, R6, 0x3, RZ ;  /* 0x0000000306067819 */ /* 0x000fe200000012ff */
[----:B------:R-:W-:Y:S01]  /*211f0*/  UIMAD.WIDE UR8, UR4, 0x4, UR8 ;  /* 0x00000004040878a5 */ /* 0x000fe2000f8e0208 */
[----:B------:R-:W-:-:S02]  /*21200*/  MOV R130, R130 ;  /* 0x0000008200827202 */ /* 0x000fc40000000f00 */
[----:B------:R-:W-:Y:S02]  /*21210*/  F2FP.F16.F32.PACK_AB R86, R81, R80 ;  /* 0x000000505156723e */ /* 0x000fe400000000ff */
[----:B------:R-:W-:Y:S02]  /*21220*/  F2FP.F16.F32.PACK_AB R87, R83, R82 ;  /* 0x000000525357723e */ /* 0x000fe400000000ff */
[----:B------:R-:W-:Y:S02]  /*21230*/  F2FP.F16.F32.PACK_AB R77, R79, R78 ;  /* 0x0000004e4f4d723e */ /* 0x000fe400000000ff */
[----:B------:R-:W-:Y:S01]  /*21240*/  F2FP.F16.F32.PACK_AB R68, R69, R68 ;  /* 0x000000444544723e */ /* 0x000fe200000000ff */
[----:B------:R0:W-:Y:S01]  /*21250*/  STSM.16.M88.4 [R18], R108 ;  /* 0x0000006c12007844 */ /* 0x0001e20000000200 */
[----:B------:R-:W-:Y:S01]  /*21260*/  LOP3.LUT R148, R148, R149, RZ, 0x3c, !PT ;  /* 0x0000009594947212 */ /* 0x000fe200078e3cff */
[----:B------:R-:W-:Y:S01]  /*21270*/  IMAD.X R149, RZ, RZ, R5, P2 ;  /* 0x000000ffff957224 */ /* 0x000fe200010e0605 */
[----:B------:R-:W-:-:S02]  /*21280*/  MOV R132, R132 ;  /* 0x0000008400847202 */ /* 0x000fc40000000f00 */
[----:B------:R-:W-:Y:S02]  /*21290*/  F2FP.F16.F32.PACK_AB R78, R73, R72 ;  /* 0x00000048494e723e */ /* 0x000fe400000000ff */
[----:B------:R-:W-:Y:S02]  /*212a0*/  F2FP.F16.F32.PACK_AB R79, R75, R74 ;  /* 0x0000004a4b4f723e */ /* 0x000fe400000000ff */
[----:B------:R-:W-:Y:S02]  /*212b0*/  F2FP.F16.F32.PACK_AB R69, R71, R70 ;  /* 0x000000464745723e */ /* 0x000fe400000000ff */
[----:B------:R-:W-:Y:S01]  /*212c0*/  F2FP.F16.F32.PACK_AB R60, R61, R60 ;  /* 0x0000003c3d3c723e */ /* 0x000fe200000000ff */
[----:B------:R-:W-:Y:S01]  /*212d0*/  IMAD.X R5, RZ, RZ, R5, P1 ;  /* 0x000000ffff057224 */ /* 0x000fe200008e0605 */
[----:B------:R-:W-:Y:S01]  /*212e0*/  MOV R142, R142 ;  /* 0x0000008e008e7202 */ /* 0x000fe20000000f00 */
[----:B------:R-:W-:Y:S01]  /*212f0*/  STSM.16.M88.4 [R20], R100 ;  /* 0x0000006414007844 */ /* 0x000fe20000000200 */
[----:B------:R-:W-:Y:S01]  /*21300*/  F2FP.F16.F32.PACK_AB R70, R65, R64 ;  /* 0x000000404146723e */ /* 0x000fe200000000ff */
[----:B0-----:R-:W0:Y:S01]  /*21310*/  LDC R18, c[0x0][0xce8] ;  /* 0x00033a00ff127b82 */ /* 0x001e220000000800 */
[----:B------:R-:W-:-:S02]  /*21320*/  F2FP.F16.F32.PACK_AB R71, R67, R66 ;  /* 0x000000424347723e */ /* 0x000fc400000000ff */
[----:B------:R-:W-:Y:S02]  /*21330*/  F2FP.F16.F32.PACK_AB R61, R63, R62 ;  /* 0x0000003e3f3d723e */ /* 0x000fe400000000ff */
[----:B------:R-:W-:Y:S01]  /*21340*/  F2FP.F16.F32.PACK_AB R52, R53, R52 ;  /* 0x000000343534723e */ /* 0x000fe200000000ff */
[----:B------:R-:W-:Y:S01]  /*21350*/  STSM.16.M88.4 [R128], R92 ;  /* 0x0000005c80007844 */ /* 0x000fe20000000200 */
[----:B------:R-:W-:Y:S02]  /*21360*/  MOV R144, R144 ;  /* 0x0000009000907202 */ /* 0x000fe40000000f00 */
[----:B------:R-:W-:Y:S02]  /*21370*/  F2FP.F16.F32.PACK_AB R62, R57, R56 ;  /* 0x00000038393e723e */ /* 0x000fe400000000ff */
[----:B------:R-:W-:Y:S02]  /*21380*/  F2FP.F16.F32.PACK_AB R63, R59, R58 ;  /* 0x0000003a3b3f723e */ /* 0x000fe400000000ff */
[----:B------:R-:W-:-:S02]  /*21390*/  F2FP.F16.F32.PACK_AB R53, R55, R54 ;  /* 0x000000363735723e */ /* 0x000fc400000000ff */
[----:B------:R-:W-:Y:S01]  /*213a0*/  F2FP.F16.F32.PACK_AB R44, R45, R44 ;  /* 0x0000002c2d2c723e */ /* 0x000fe200000000ff */
[----:B------:R-:W-:Y:S01]  /*213b0*/  STSM.16.M88.4 [R130], R84 ;  /* 0x0000005482007844 */ /* 0x000fe20000000200 */
[----:B------:R-:W-:Y:S02]  /*213c0*/  LOP3.LUT R4, R6, R4, RZ, 0x3c, !PT ;  /* 0x0000000406047212 */ /* 0x000fe400078e3cff */
[----:B------:R-:W-:Y:S02]  /*213d0*/  MOV R134, R134 ;  /* 0x0000008600867202 */ /* 0x000fe40000000f00 */
        /* <DEDUP_REMOVED lines=8> */
[----:B------:R-:W-:Y:S01]  /*21460*/  F2FP.F16.F32.PACK_AB R37, R39, R38 ;  /* 0x000000262725723e */ /* 0x000fe200000000ff */
[----:B------:R-:W-:Y:S01]  /*21470*/  STSM.16.M88.4 [R142], R68 ;  /* 0x000000448e007844 */ /* 0x000fe20000000200 */
[----:B------:R-:W-:-:S02]  /*21480*/  MOV R146, R146 ;  /* 0x0000009200927202 */ /* 0x000fc40000000f00 */
[----:B------:R-:W-:Y:S01]  /*21490*/  MOV R148, R148 ;  /* 0x0000009400947202 */ /* 0x000fe20000000f00 */
[----:B------:R-:W-:Y:S01]  /*214a0*/  STSM.16.M88.4 [R144], R60 ;  /* 0x0000003c90007844 */ /* 0x000fe20000000200 */
[----:B------:R-:W-:-:S03]  /*214b0*/  MOV R4, R4 ;  /* 0x0000000400047202 */ /* 0x000fc60000000f00 */
[----:B------:R-:W-:Y:S04]  /*214c0*/  STSM.16.M88.4 [R134], R52 ;  /* 0x0000003486007844 */ /* 0x000fe80000000200 */
[----:B------:R-:W-:Y:S01]  /*214d0*/  STSM.16.M88.4 [R136], R44 ;  /* 0x0000002c88007844 */ /* 0x000fe20000000200 */
[----:B------:R-:W-:Y:S02]  /*214e0*/  ISETP.NE.U32.AND P1, PT, RZ, UR10, PT ;  /* 0x0000000aff007c0c */ /* 0x000fe4000bf25070 */
[----:B--2---:R-:W-:Y:S02]  /*214f0*/  F2FP.F16.F32.PACK_AB R28, R29, R28 ;  /* 0x0000001c1d1c723e */ /* 0x004fe400000000ff */
[----:B------:R-:W-:Y:S02]  /*21500*/  F2FP.F16.F32.PACK_AB R29, R31, R30 ;  /* 0x0000001e1f1d723e */ /* 0x000fe400000000ff */
[----:B---3--:R-:W-:-:S02]  /*21510*/  F2FP.F16.F32.PACK_AB R30, R25, R24 ;  /* 0x00000018191e723e */ /* 0x008fc400000000ff */
[----:B------:R-:W-:Y:S02]  /*21520*/  F2FP.F16.F32.PACK_AB R31, R27, R26 ;  /* 0x0000001a1b1f723e */ /* 0x000fe400000000ff */
[----:B------:R-:W-:Y:S02]  /*21530*/  ISETP.NE.AND.EX P1, PT, RZ, UR11, PT, P1 ;  /* 0x0000000bff007c0c */ /* 0x000fe4000bf25310 */
[----:B----4-:R-:W-:Y:S02]  /*21540*/  F2FP.F16.F32.PACK_AB R38, R33, R32 ;  /* 0x000000202126723e */ /* 0x010fe400000000ff */
[----:B------:R-:W-:Y:S02]  /*21550*/  F2FP.F16.F32.PACK_AB R39, R35, R34 ;  /* 0x000000222327723e */ /* 0x000fe400000000ff */
[----:B------:R-:W-:Y:S02]  /*21560*/  F2FP.F16.F32.PACK_AB R12, R13, R12 ;  /* 0x0000000c0d0c723e */ /* 0x000fe400000000ff */
[----:B------:R-:W-:-:S02]  /*21570*/  F2FP.F16.F32.PACK_AB R13, R15, R14 ;  /* 0x0000000e0f0d723e */ /* 0x000fc400000000ff */
[----:B------:R-:W-:Y:S01]  /*21580*/  F2FP.F16.F32.PACK_AB R14, R9, R8 ;  /* 0x00000008090e723e */ /* 0x000fe200000000ff */
[----:B------:R-:W-:Y:S01]  /*21590*/  IMAD.U32 R8, RZ, RZ, UR8 ;  /* 0x00000008ff087e24 */ /* 0x000fe2000f8e00ff */
[----:B------:R-:W-:Y:S01]  /*215a0*/  F2FP.F16.F32.PACK_AB R15, R11, R10 ;  /* 0x0000000a0b0f723e */ /* 0x000fe200000000ff */
[----:B------:R-:W-:Y:S01]  /*215b0*/  IMAD.U32 R9, RZ, RZ, UR9 ;  /* 0x00000009ff097e24 */ /* 0x000fe2000f8e00ff */
[----:B------:R-:W-:Y:S01]  /*215c0*/  ULDC.64 UR8, c[0x0][0xd08] ;  /* 0x0003420000087ab9 */ /* 0x000fe20000000a00 */
[----:B------:R-:W-:Y:S01]  /*215d0*/  STSM.16.M88.4 [R146], R36 ;  /* 0x0000002492007844 */ /* 0x000fe20000000200 */
[----:B------:R-:W-:-:S03]  /*215e0*/  UISETP.NE.U32.AND UP0, UPT, UR8, URZ, UPT ;  /* 0x0000003f0800728c */ /* 0x000fc6000bf05070 */
[----:B------:R-:W-:Y:S01]  /*215f0*/  STSM.16.M88.4 [R148], R28 ;  /* 0x0000001c94007844 */ /* 0x000fe20000000200 */
[----:B------:R-:W-:-:S03]  /*21600*/  UISETP.NE.AND.EX UP0, UPT, UR9, URZ, UPT, UP0 ;  /* 0x0000003f0900728c */ /* 0x000fc6000bf05300 */
[----:B------:R1:W-:Y:S01]  /*21610*/  STSM.16.M88.4 [R4], R12 ;  /* 0x0000000c04007844 */ /* 0x0003e20000000200 */
[----:B------:R-:W-:Y:S02]  /*21620*/  BAR.SYNC.DEFER_BLOCKING 0x1, 0x100 ;  /* 0x0044000000007b1d */ /* 0x000fe40000010000 */
[----:B------:R-:W-:-:S05]  /*21630*/  PLOP3.LUT P0, PT, PT, PT, UP0, 0x80, 0x0 ;  /* 0x000000000000781c */ /* 0x000fca0003f0f008 */
[----:B------:R-:W-:Y:S02]  /*21640*/  @UP0 ULDC.64 UR8, c[0x0][0xd08] ;  /* 0x0003420000080ab9 */ /* 0x000fe40000000a00 */
[----:B------:R-:W-:-:S03]  /*21650*/  @UP0 UIMAD.WIDE UR8, UR4, 0x4, UR8 ;  /* 0x00000004040808a5 */ /* 0x000fc6000f8e0208 */
[----:B------:R-:W-:Y:S02]  /*21660*/  ULDC UR4, c[0x0][0xb88] ;  /* 0x0002e20000047ab9 */ /* 0x000fe40000000800 */
[----:B------:R-:W-:Y:S01]  /*21670*/  IMAD.U32 R11, RZ, RZ, UR4 ;  /* 0x00000004ff0b7e24 */ /* 0x000fe2000f8e00ff */
[----:B------:R2:W5:Y:S01]  /*21680*/  @P1 LDG.E R10, desc[UR36][R8.64] ;  /* 0x00000024080a1981 */ /* 0x000562000c1e1900 */
[----:B-1----:R-:W-:Y:S01]  /*21690*/  IMAD.U32 R4, RZ, RZ, UR8 ;  /* 0x00000008ff047e24 */ /* 0x002fe2000f8e00ff */
[----:B------:R-:W-:Y:S01]  /*216a0*/  UISETP.NE.AND UP0, UPT, UR59, URZ, UPT ;  /* 0x0000003f3b00728c */ /* 0x000fe2000bf05270 */
[----:B------:R-:W-:Y:S01]  /*216b0*/  IMAD.U32 R5, RZ, RZ, UR9 ;  /* 0x00000009ff057e24 */ /* 0x000fe2000f8e00ff */
[----:B------:R-:W-:-:S04]  /*216c0*/  ULDC UR4, c[0x0][0xbd4] ;  /* 0x0002f50000047ab9 */ /* 0x000fc80000000800 */
[----:B------:R2:W5:Y:S01]  /*216d0*/  @P0 LDG.E R11, desc[UR36][R4.64] ;  /* 0x00000024040b0981 */ /* 0x000562000c1e1900 */
[----:B------:R-:W-:Y:S01]  /*216e0*/  USEL UR4, UR59, UR4, UP0 ;  /* 0x000000043b047287 */ /* 0x000fe20008000000 */
[----:B0-----:R-:W-:Y:S11]  /*216f0*/  @P0 BRA `(.L_x_12716) ;  /* 0x0000000000100947 */ /* 0x001ff60003800000 */
[----:B------:R-:W-:Y:S05]  /*21700*/  @!P1 BRA `(.L_x_12716) ;  /* 0x00000000000c9947 */ /* 0x000fea0003800000 */
[----:B--2---:R-:W2:Y:S04]  /*21710*/  LDG.E R4, desc[UR36][R8.64] ;  /* 0x0000002408047981 */ /* 0x004ea8000c1e1900 */
[----:B-----5:R-:W2:Y:S02]  /*21720*/  LDG.E R11, desc[UR36][R8.64+0x4] ;  /* 0x00000424080b7981 */ /* 0x020ea4000c1e1900 */
[----:B--2---:R-:W-:-:S07]  /*21730*/  IMAD.IADD R11, R11, 0x1, -R4 ;  /* 0x000000010b0b7824 */ /* 0x004fce00078e0a04 */
.L_x_12716:
[----:B--2---:R-:W2:Y:S04]  /*21740*/  LDL R4, [R1+0x4b8] ;  /* 0x0004b80001047983 */ /* 0x004ea80000100800 */
[----:B------:R-:W3:Y:S01]  /*21750*/  LDL R8, [R1+0x4cc] ;  /* 0x0004cc0001087983 */ /* 0x000ee20000100800 */
[----:B-----5:R-:W-:Y:S01]  /*21760*/  IMAD R6, R11, R18, RZ ;  /* 0x000000120b067224 */ /* 0x020fe200078e02ff */
[----:B------:R-:W-:Y:S01]  /*21770*/  R2UR UR8, R216 ;  /* 0x00000000d80872ca */ /* 0x000fe200000e0000 */
        /* <DEDUP_REMOVED lines=243> */
.L_x_12719:
[----:B------:R-:W-:Y:S05]  /*226b0*/  BSYNC B1 ;  /* 0x0000000000017941 */ /* 0x000fea0003800000 */
.L_x_12718:
        /* <DEDUP_REMOVED lines=21> */
.L_x_12721:
[----:B------:R-:W-:Y:S05]  /*22810*/  BSYNC B1 ;  /* 0x0000000000017941 */ /* 0x000fea0003800000 */
.L_x_12720:
        /* <DEDUP_REMOVED lines=21> */
.L_x_12723:
[----:B------:R-:W-:Y:S05]  /*22970*/  BSYNC B1 ;  /* 0x0000000000017941 */ /* 0x000fea0003800000 */
.L_x_12722:
        /* <DEDUP_REMOVED lines=24> */
.L_x_12717:
        /* <DEDUP_REMOVED lines=236> */
.L_x_12726:
[----:B------:R-:W-:Y:S05]  /*239c0*/  BSYNC B1 ;  /* 0x0000000000017941 */ /* 0x000fea0003800000 */
.L_x_12725:
[----:B--23--:R4:W2:Y:S04]  /*239d0*/  SHFL.IDX PT, R11, R6, 0x1, 0x1c1f ;  /* 0x003c1f00060b7f89 */ /* 0x00c8a800000e0000 */
[----:B0-----:R4:W0:Y:S01]  /*239e0*/  SHFL.IDX PT, R10, R0, 0x1, 0x1c1f ;  /* 0x003c1f00000a7f89 */ /* 0x00182200000e0000 */
[----:B------:R-:W-:Y:S05]  /*239f0*/  @P0 BRA `(.L_x_12724) ;  /* 0x0000001800340947 */ /* 0x000fea0003800000 */
[----:B-1--4-:R-:W1:Y:S02]  /*23a00*/  LDC R0, c[0x0][0xbc8] ;  /* 0x0002f200ff007b82 */ /* 0x012e640000000800 */
[----:B-1----:R-:W-:-:S13]  /*23a10*/  ISETP.GE.AND P0, PT, R179, R0, PT ;  /* 0x00000000b300720c */ /* 0x002fda0003f06270 */
[----:B------:R-:W3:Y:S01]  /*23a20*/  @!P0 LDL.64 R18, [R1+0x248] ;  /* 0x0002480001128983 */ /* 0x000ee20000100a00 */
[-C--:B------:R-:W-:Y:S01]  /*23a30*/  ISETP.GE.AND P1, PT, R212, R0.reuse, PT ;  /* 0x00000000d400720c */ /* 0x080fe20003f26270 */
[----:B0-2---:R-:W-:Y:S01]  /*23a40*/  @!P0 IMAD.WIDE R2, R179, 0x4, R10 ;  /* 0x00000004b3028825 */ /* 0x005fe200078e020a */
[----:B------:R-:W-:-:S04]  /*23a50*/  ISETP.GE.AND P2, PT, R211, R0, PT ;  /* 0x00000000d300720c */ /* 0x000fc80003f46270 */
[----:B---3--:R0:W-:Y:S07]  /*23a60*/  @!P0 ST.E.64 desc[UR36][R2.64], R18 ;  /* 0x0000001202008985 */ /* 0x0081ee000c101b24 */
        /* <DEDUP_REMOVED lines=151> */
.L_x_12728:
[----:B------:R-:W-:Y:S05]  /*243e0*/  BSYNC B1 ;  /* 0x0000000000017941 */ /* 0x000fea0003800000 */
.L_x_12727:
[----:B------:R-:W-:Y:S05]  /*243f0*/  @P1 BRA `(.L_x_12724) ;  /* 0x0000000c00b41947 */ /* 0x000fea0003800000 */
[----:B01----:R-:W2:Y:S01]  /*24400*/  LDL.64 R4, [R1+0x438] ;  /* 0x0004380001047983 */ /* 0x003ea20000100a00 */
[----:B------:R-:W-:-:S04]  /*24410*/  LEA R2, P0, R213, R10, 0x2 ;  /* 0x0000000ad5027211 */ /* 0x000fc800078010ff */
[----:B------:R-:W-:-:S05]  /*24420*/  LEA.HI.X R3, R213, R11, R226, 0x2, P0 ;  /* 0x0000000bd5037211 */ /* 0x000fca00000f14e2 */
[----:B--2---:R0:W-:Y:S01]  /*24430*/  ST.E.64 desc[UR36][R2.64], R4 ;  /* 0x0000000402007985 */ /* 0x0041e2000c101b24 */
[----:B------:R-:W-:Y:S05]  /*24440*/  BRA `(.L_x_12724) ;  /* 0x0000000c00a07947 */ /* 0x000fea0003800000 */
.L_x_12715:
[----:B------:R-:W-:Y:S01]  /*24450*/  R2UR UR4, R216 ;  /* 0x00000000d80472ca */ /* 0x000fe200000e0000 */
[----:B------:R-:W-:Y:S02]  /*24460*/  ULDC.64 UR8, c[0x0][0xd00] ;  /* 0x0003400000087ab9 */ /* 0x000fe40000000a00 */
[----:B------:R-:W-:-:S04]  /*24470*/  UISETP.NE.U32.AND UP0, UPT, UR8, URZ, UPT ;  /* 0x0000003f0800728c */ /* 0x000fc8000bf05070 */
        /* <DEDUP_REMOVED lines=11> */
[----:B------:R-:W-:Y:S02]  /*24530*/  @UP1 ULDC.64 UR8, c[0x0][0xd08] ;  /* 0x0003420000081ab9 */ /* 0x000fe40000000a00 */
[----:B------:R-:W-:-:S03]  /*24540*/  @UP1 UIMAD.WIDE UR8, UR4, 0x4, UR8 ;  /* 0x00000004040818a5 */ /* 0x000fc6000f8e0208 */
[----:B------:R-:W-:Y:S02]  /*24550*/  ULDC UR4, c[0x0][0xb88] ;  /* 0x0002e20000047ab9 */ /* 0x000fe40000000800 */
[----:B------:R-:W-:Y:S02]  /*24560*/  IMAD.U32 R0, RZ, RZ, UR4 ;  /* 0x00000004ff007e24 */ /* 0x000fe4000f8e00ff */
        /* <DEDUP_REMOVED lines=13> */
.L_x_12729:
[----:B------:R-:W-:Y:S01]  /*24640*/  R2UR UR8, R216 ;  /* 0x00000000d80872ca */ /* 0x000fe200000e0000 */
[----:B------:R-:W-:Y:S01]  /*24650*/  USHF.R.S32.HI UR20, URZ, 0x1f, UR4 ;  /* 0x0000001f3f147899 */ /* 0x000fe20008011404 */
[----:B------:R-:W-:Y:S11]  /*24660*/  BSSY B1, `(.L_x_12730) ;  /* 0x000003a000017945 */ /* 0x000ff60003800000 */
[----:B------:R-:W-:-:S02]  /*24670*/  USHF.R.S32.HI UR21, URZ, 0x1f, UR8 ;  /* 0x0000001f3f157899 */ /* 0x000fc40008011408 */
        /* <DEDUP_REMOVED lines=38> */
[----:B------:R-:W-:Y:S01]  /*248e0*/  ULDC.64 UR10, c[0x0][UR18+0x210] ;  /* 0x00008400120a7abb */ /* 0x000fe20008000a00 */
[----:B------:R-:W-:Y:S01]  /*248f0*/  ULDC.64 UR12, c[0x0][0xca8] ;  /* 0x00032a00000c7ab9 */ /* 0x000fe20000000a00 */
[----:B------:R-:W-:Y:S01]  /*24900*/  @!UP0 ULDC UR12, c[0x0][0xc50] ;  /* 0x00031400000c8ab9 */ /* 0x000fe20000000800 */
[--C-:B------:R-:W-:Y:S01]  /*24910*/  IMAD.MOV R9, RZ, RZ, -R5.reuse ;  /* 0x000000ffff097224 */ /* 0x100fe200078e0a05 */
[----:B------:R-:W-:Y:S01]  /*24920*/  IADD3 R2, P0, P1, R5, UR16, R2 ;  /* 0x0000001005027c10 */ /* 0x000fe2000f91e002 */
[----:B------:R-:W-:Y:S01]  /*24930*/  @!UP0 ULDC UR13, c[0x0][0xc54] ;  /* 0x00031500000d8ab9 */ /* 0x000fe20000000800 */
[----:B------:R-:W-:Y:S01]  /*24940*/  SHF.R.S32.HI R5, RZ, 0x1f, R5 ;  /* 0x0000001fff057819 */ /* 0x000fe20000011405 */
[----:B------:R-:W-:-:S03]  /*24950*/  IMAD R9, R11, R9, R4 ;  /* 0x000000090b097224 */ /* 0x000fc600078e0204 */
[----:B------:R-:W-:Y:S01]  /*24960*/  IADD3.X R3, R5, UR9, R6, P0, P1 ;  /* 0x0000000905037c10 */ /* 0x000fe200087e2406 */
        /* <DEDUP_REMOVED lines=9> */
.L_x_12731:
[----:B------:R-:W-:Y:S05]  /*24a00*/  BSYNC B1 ;  /* 0x0000000000017941 */ /* 0x000fea0003800000 */
.L_x_12730:
        /* <DEDUP_REMOVED lines=11> */
[----:B------:R-:W-:Y:S01]  /*24ac0*/  ULDC.64 UR12, c[0x0][0xbe8] ;  /* 0x0002fa00000c7ab9 */ /* 0x000fe20000000a00 */
[----:B------:R-:W-:Y:S01]  /*24ad0*/  UIADD3 UR11, UR11, UR9, URZ ;  /* 0x000000090b0b7290 */ /* 0x000fe2000fffe03f */
[----:B0-----:R-:W-:-:S03]  /*24ae0*/  IMAD.MOV.U32 R5, RZ, RZ, R6 ;  /* 0x000000ffff057224 */ /* 0x001fc600078e0006 */
        /* <DEDUP_REMOVED lines=59> */
.L_x_12733:
[----:B------:R-:W-:Y:S05]  /*24ea0*/  BSYNC B1 ;  /* 0x0000000000017941 */ /* 0x000fea0003800000 */
.L_x_12732:
        /* <DEDUP_REMOVED lines=21> */
.L_x_12735:
[----:B------:R-:W-:Y:S05]  /*25000*/  BSYNC B1 ;  /* 0x0000000000017941 */ /* 0x000fea0003800000 */
.L_x_12734:
        /* <DEDUP_REMOVED lines=21> */
.L_x_12737:
[----:B------:R-:W-:Y:S05]  /*25160*/  BSYNC B1 ;  /* 0x0000000000017941 */ /* 0x000fea0003800000 */
.L_x_12736:
[----:B0-----:R-:W-:Y:S01]  /*25170*/  VIADD R0, R6, 0x60 ;  /* 0x0000006006007836 */ /* 0x001fe20000000000 */
[----:B--2-4-:R-:W2:Y:S04]  /*25180*/  SHFL.IDX PT, R5, R5, 0x3, 0x181f ;  /* 0x00781f0005057f89 */ /* 0x014ea800000e0000 */
[----:B------:R-:W-:Y:S01]  /*25190*/  ISETP.GE.AND P0, PT, R0, R13, PT ;  /* 0x0000000d0000720c */ /* 0x000fe20003f06270 */
[----:B-1-3--:R1:W3:-:S12]  /*251a0*/  SHFL.IDX PT, R2, R4, 0x3, 0x181f ;  /* 0x00781f0004027f89 */ /* 0x00a2d800000e0000 */
[----:B-1----:R-:W-:Y:S05]  /*251b0*/  @P0 BRA `(.L_x_12724) ;  /* 0x0000000000440947 */ /* 0x002fea0003800000 */
[----:B------:R-:W-:Y:S02]  /*251c0*/  ULDC UR4, c[0x0][0xbc8] ;  /* 0x0002f20000047ab9 */ /* 0x000fe40000000800 */
[----:B------:R-:W-:Y:S02]  /*251d0*/  ISETP.GE.AND P3, PT, R22, UR4, PT ;  /* 0x0000000416007c0c */ /* 0x000fe4000bf66270 */
[----:B------:R-:W-:Y:S02]  /*251e0*/  ISETP.GE.AND P2, PT, R176, UR4, PT ;  /* 0x00000004b0007c0c */ /* 0x000fe4000bf46270 */
[----:B------:R-:W-:Y:S02]  /*251f0*/  ISETP.GE.AND P1, PT, R23, UR4, PT ;  /* 0x0000000417007c0c */ /* 0x000fe4000bf26270 */
[----:B------:R-:W-:-:S07]  /*25200*/  ISETP.GE.AND P0, PT, R177, UR4, PT ;  /* 0x00000004b1007c0c */ /* 0x000fce000bf06270 */
[-C--:B---3--:R-:W-:Y:S02]  /*25210*/  @!P3 LEA R8, P6, R22, R2.reuse, 0x1 ;  /* 0x000000021608b211 */ /* 0x088fe400078c08ff */
[-C--:B------:R-:W-:Y:S02]  /*25220*/  @!P2 LEA R10, P5, R176, R2.reuse, 0x1 ;  /* 0x00000002b00aa211 */ /* 0x080fe400078a08ff */
[-C--:B------:R-:W-:Y:S02]  /*25230*/  @!P1 LEA R12, P4, R23, R2.reuse, 0x1 ;  /* 0x00000002170c9211 */ /* 0x080fe400078808ff */
[-C--:B--2---:R-:W-:Y:S02]  /*25240*/  @!P3 LEA.HI.X R9, R22, R5.reuse, R183, 0x1, P6 ;  /* 0x000000051609b211 */ /* 0x084fe400030f0cb7 */
        /* <DEDUP_REMOVED lines=8> */
.L_x_12724:
[----:B------:R-:W-:Y:S05]  /*252d0*/  BSYNC B0 ;  /* 0x0000000000007941 */ /* 0x000fea0003800000 */
.L_x_12714:
[----:B------:R-:W-:Y:S02]  /*252e0*/  ULDC UR4, c[0x0][0xd3c] ;  /* 0x00034f0000047ab9 */ /* 0x000fe40000000800 */
[----:B------:R-:W-:-:S06]  /*252f0*/  UISETP.GE.AND UP0, UPT, UR7, UR4, UPT ;  /* 0x000000040700728c */ /* 0x000fcc000bf06270 */
[----:B------:R-:W-:-:S13]  /*25300*/  PLOP3.LUT P0, PT, PT, PT, UP0, 0x80, 0x0 ;  /* 0x000000000000781c */ /* 0x000fda0003f0f008 */
[----:B------:R-:W-:Y:S05]  /*25310*/  @!P0 BRA `(.L_x_12738) ;  /* 0xfffffdc0004c8947 */ /* 0x000fea000383ffff */
[----:B------:R-:W-:Y:S05]  /*25320*/  EXIT ;  /* 0x000000000000794d */ /* 0x000fea0003800000 */
.L_x_12606:
        /* <DEDUP_REMOVED lines=16> */
.L_x_12739:
        /* <DEDUP_REMOVED lines=44> */
.L_x_12743:
        /* <DEDUP_REMOVED lines=35> */
.L_x_12741:
        /* <DEDUP_REMOVED lines=13> */
.L_x_12744:
        /* <DEDUP_REMOVED lines=62> */
.L_x_12745:
        /* <DEDUP_REMOVED lines=61> */
.L_x_12746:
[----:B------:R-:W-:-:S05]  /*261a0*/  LOP3.LUT R17, RZ, R2, RZ, 0x33, !PT ;  /* 0x00000002ff117212 */ /* 0x000fca00078e33ff */
[----:B------:R-:W-:Y:S01]  /*261b0*/  IMAD.IADD R17, R0, 0x1, R17 ;  /* 0x0000000100117824 */ /* 0x000fe200078e0211 */
[----:B------:R-:W-:Y:S06]  /*261c0*/  BRA `(.L_x_12747) ;  /* 0x0000000000147947 */ /* 0x000fec0003800000 */
.L_x_12742:
[----:B------:R-:W-:Y:S01]  /*261d0*/  ULDC UR4, c[0x0][0xd3c] ;  /* 0x00034f0000047ab9 */ /* 0x000fe20000000800 */
[----:B------:R-:W-:Y:S02]  /*261e0*/  IMAD.MOV.U32 R17, RZ, RZ, RZ ;  /* 0x000000ffff117224 */ /* 0x000fe400078e00ff */
[----:B------:R-:W-:Y:S02]  /*261f0*/  IMAD.U32 R16, RZ, RZ, UR6 ;  /* 0x00000006ff107e24 */ /* 0x000fe4000f8e00ff */
[----:B------:R-:W-:Y:S02]  /*26200*/  IMAD.MOV.U32 R18, RZ, RZ, RZ ;  /* 0x000000ffff127224 */ /* 0x000fe400078e00ff */
[----:B------:R-:W-:-:S07]  /*26210*/  IMAD.U32 R19, RZ, RZ, UR4 ;  /* 0x00000004ff137e24 */ /* 0x000fce000f8e00ff */
.L_x_12747:
[----:B------:R-:W-:-:S13]  /*26220*/  ISETP.NE.AND P0, PT, R7, RZ, PT ;  /* 0x000000ff0700720c */ /* 0x000fda0003f05270 */
[----:B------:R-:W0:Y:S01]  /*26230*/  @!P0 S2R R3, SR_CgaCtaId ;  /* 0x0000000000038919 */ /* 0x000e220000008800 */
[----:B------:R-:W-:-:S04]  /*26240*/  @!P0 MOV R0, 0x400 ;  /* 0x0000040000008802 */ /* 0x000fc80000000f00 */
[----:B0-----:R-:W-:-:S05]  /*26250*/  @!P0 LEA R0, R3, R0, 0x18 ;  /* 0x0000000003008211 */ /* 0x001fca00078ec0ff */
[----:B------:R0:W-:Y:S01]  /*26260*/  @!P0 STS.128 [R0+0x324d0], R16 ;  /* 0x0324d01000008388 */ /* 0x0001e20000000c00 */
[----:B------:R-:W-:Y:S06]  /*26270*/  BAR.ARV 0x5, 0x180 ;  /* 0x0146000000007b1d */ /* 0x000fec0000002000 */
.L_x_12740:
        /* <DEDUP_REMOVED lines=32> */
.L_x_12825:
        /* <DEDUP_REMOVED lines=31> */
[----:B0-23--:R-:W-:Y:S06]  /*26670*/  @P1 BRA `(.L_x_12749) ;  /* 0x0000000000181947 */ /* 0x00dfec0003800000 */
[----:B------:R-:W-:Y:S02]  /*26680*/  ULDC UR4, c[0x0][0x288] ;  /* 0x0000a20000047ab9 */ /* 0x000fe40000000800 */
[----:B-----5:R-:W-:Y:S01]  /*26690*/  IMAD.U32 R37, RZ, RZ, UR4 ;  /* 0x00000004ff257e24 */ /* 0x020fe2000f8e00ff */
[----:B------:R-:W-:Y:S06]  /*266a0*/  @!P2 BRA `(.L_x_12749) ;  /* 0x00000000000ca947 */ /* 0x000fec0003800000 */
[----:B------:R-:W2:Y:S04]  /*266b0*/  LDG.E R4, desc[UR36][R2.64] ;  /* 0x0000002402047981 */ /* 0x000ea8000c1e1900 */
[----:B------:R-:W2:Y:S02]  /*266c0*/  LDG.E R37, desc[UR36][R2.64+0x4] ;  /* 0x0000042402257981 */ /* 0x000ea4000c1e1900 */
[----:B--2---:R-:W-:-:S07]  /*266d0*/  IMAD.IADD R37, R37, 0x1, -R4 ;  /* 0x0000000125257824 */ /* 0x004fce00078e0a04 */
.L_x_12749:
        /* <DEDUP_REMOVED lines=8> */
.L_x_12750:
        /* <DEDUP_REMOVED lines=9> */
.L_x_12751:
[----:B0-----:R-:W0:Y:S01]  /*267f0*/  LDC R2, c[0x0][0x448] ;  /* 0x00011200ff027b82 */ /* 0x001e220000000800 */
[----:B------:R-:W-:Y:S01]  /*26800*/  IMAD.SHL.U32 R36, R17, 0x80, RZ ;  /* 0x0000008011247824 */ /* 0x000fe200078e00ff */
[----:B------:R-:W-:Y:S01]  /*26810*/  LOP3.LUT R23, R23, 0xfffeffff, RZ, 0xc0, !PT ;  /* 0xfffeffff17177812 */ /* 0x000fe200078ec0ff */
[----:B-----5:R-:W-:Y:S02]  /*26820*/  IMAD.IADD R17, R0, 0x1, -R31 ;  /* 0x0000000100117824 */ /* 0x020fe400078e0a1f */
[----:B------:R-:W-:Y:S01]  /*26830*/  VIADD R4, R36, 0x7f ;  /* 0x0000007f24047836 */ /* 0x000fe20000000000 */
[----:B0-----:R-:W-:Y:S02]  /*26840*/  ISETP.NE.AND P2, PT, R2, 0x1, PT ;  /* 0x000000010200780c */ /* 0x001fe40003f45270 */
[----:B------:R-:W0:Y:S11]  /*26850*/  LDC.64 R2, c[0x0][0xad8] ;  /* 0x0002b600ff027b82 */ /* 0x000e360000000a00 */
[----:B------:R-:W1:Y:S01]  /*26860*/  @P2 LDC R5, c[0x0][0x44c] ;  /* 0x00011300ff052b82 */ /* 0x000e620000000800 */
[----:B------:R-:W-:-:S07]  /*26870*/  @P2 LOP3.LUT R23, R23, 0x10000, RZ, 0xfc, !PT ;  /* 0x0001000017172812 */ /* 0x000fce00078efcff */
[----:B------:R-:W2:Y:S01]  /*26880*/  @P2 LDC R6, c[0x0][0x450] ;  /* 0x00011400ff062b82 */ /* 0x000ea20000000800 */
[----:B0-----:R-:W-:Y:S01]  /*26890*/  ISETP.GE.AND P1, PT, R3, 0x1, PT ;  /* 0x000000010300780c */ /* 0x001fe20003f26270 */
[----:B-1----:R-:W-:-:S05]  /*268a0*/  @P2 IMAD.HI.U32 R5, R4, R5, RZ ;  /* 0x0000000504052227 */ /* 0x002fca00078e00ff */
[----:B--2---:R-:W-:Y:S02]  /*268b0*/  @P2 SHF.R.U32.HI R4, RZ, R6, R5 ;  /* 0x00000006ff042219 */ /* 0x004fe40000011605 */
[----:B------:R-:W-:-:S05]  /*268c0*/  IADD3 R5, R17, 0x1, -R37 ;  /* 0x0000000111057810 */ /* 0x000fca0007ffe825 */
        /* <DEDUP_REMOVED lines=14> */
.L_x_12754:
[----:B------:R-:W-:-:S13]  /*269b0*/  ISETP.NE.AND P0, PT, R3, 0x1, PT ;  /* 0x000000010300780c */ /* 0x000fda0003f05270 */
[----:B------:R-:W0:Y:S02]  /*269c0*/  @P0 LDC.64 R4, c[0x0][0xae0] ;  /* 0x0002b800ff040b82 */ /* 0x000e240000000a00 */
[----:B0-----:R-:W-:-:S05]  /*269d0*/  @P0 IMAD.HI.U32 R4, R0, R4, RZ ;  /* 0x0000000400040227 */ /* 0x001fca00078e00ff */
[----:B------:R-:W-:-:S07]  /*269e0*/  @P0 SHF.R.U32.HI R0, RZ, R5, R4 ;  /* 0x00000005ff000219 */ /* 0x000fce0000011604 */
.L_x_12755:
[----:B------:R-:W-:Y:S05]  /*269f0*/  BSYNC B0 ;  /* 0x0000000000007941 */ /* 0x000fea0003800000 */
.L_x_12753:
[----:B------:R-:W-:-:S05]  /*26a00*/  IMAD R5, R0, R3, R3 ;  /* 0x0000000300057224 */ /* 0x000fca00078e0203 */
[----:B------:R-:W-:-:S07]  /*26a10*/  VIMNMX R2, R2, R5, PT ;  /* 0x0000000502027248 */ /* 0x000fce0003fe0100 */
.L_x_12752:
[----:B------:R-:W0:Y:S01]  /*26a20*/  @P2 LDC R5, c[0x0][0x44c] ;  /* 0x00011300ff052b82 */ /* 0x000e220000000800 */
[----:B------:R-:W-:Y:S01]  /*26a30*/  VIADD R2, R2, 0x5f ;  /* 0x0000005f02027836 */ /* 0x000fe20000000000 */
[----:B------:R-:W-:Y:S01]  /*26a40*/  ULDC UR4, c[0x0][0xad4] ;  /* 0x0002b50000047ab9 */ /* 0x000fe20000000800 */
[----:B------:R-:W-:-:S05]  /*26a50*/  IMAD.MOV.U32 R0, RZ, RZ, R36 ;  /* 0x000000ffff007224 */ /* 0x000fca00078e0024 */
[----:B------:R-:W1:Y:S01]  /*26a60*/  @P2 LDC R7, c[0x0][0x450] ;  /* 0x00011400ff072b82 */ /* 0x000e620000000800 */
[----:B0-----:R-:W-:-:S05]  /*26a70*/  @P2 IMAD.HI.U32 R4, R36, R5, RZ ;  /* 0x0000000524042227 */ /* 0x001fca00078e00ff */
[----:B-1----:R-:W-:Y:S01]  /*26a80*/  @P2 SHF.R.U32.HI R0, RZ, R7, R4 ;  /* 0x00000007ff002219 */ /* 0x002fe20000011604 */
[----:B------:R-:W-:-:S04]  /*26a90*/  IMAD.HI R4, R2, 0x2aaaaaab, RZ ;  /* 0x2aaaaaab02047827 */ /* 0x000fc800078e02ff */
[----:B------:R-:W-:Y:S01]  /*26aa0*/  VIADD R2, R17, 0x5f ;  /* 0x0000005f11027836 */ /* 0x000fe20000000000 */
[----:B------:R-:W-:-:S03]  /*26ab0*/  SHF.R.U32.HI R5, RZ, 0x1f, R4 ;  /* 0x0000001fff057819 */ /* 0x000fc60000011604 */
[----:B------:R-:W-:Y:S01]  /*26ac0*/  IMAD.HI R2, R2, 0x2aaaaaab, RZ ;  /* 0x2aaaaaab02027827 */ /* 0x000fe200078e02ff */
[----:B------:R-:W-:-:S04]  /*26ad0*/  LEA.HI.SX32 R4, R4, R5, 0x1c ;  /* 0x0000000504047211 */ /* 0x000fc800078fe2ff */
[----:B------:R-:W-:-:S04]  /*26ae0*/  SHF.R.U32.HI R5, RZ, 0x1f, R2 ;  /* 0x0000001fff057819 */ /* 0x000fc80000011602 */
[----:B------:R-:W-:Y:S02]  /*26af0*/  LEA.HI.SX32 R5, R2, R5, 0x1c ;  /* 0x0000000502057211 */ /* 0x000fe400078fe2ff */
[----:B------:R-:W-:Y:S02]  /*26b00*/  IADD3 R2, R0, R17, -R37 ;  /* 0x0000001100027210 */ /* 0x000fe40007ffe825 */
        /* <DEDUP_REMOVED lines=13> */
.L_x_12758:
[----:B------:R-:W-:-:S13]  /*26be0*/  ISETP.NE.AND P0, PT, R3, 0x1, PT ;  /* 0x000000010300780c */ /* 0x000fda0003f05270 */
[----:B------:R-:W0:Y:S02]  /*26bf0*/  @P0 LDC.64 R4, c[0x0][0xae0] ;  /* 0x0002b800ff040b82 */ /* 0x000e240000000a00 */
[----:B0-----:R-:W-:-:S05]  /*26c00*/  @P0 IMAD.HI.U32 R4, R2, R4, RZ ;  /* 0x0000000402040227 */ /* 0x001fca00078e00ff */
[----:B------:R-:W-:-:S07]  /*26c10*/  @P0 SHF.R.U32.HI R2, RZ, R5, R4 ;  /* 0x00000005ff020219 */ /* 0x000fce0000011604 */
.L_x_12759:
[----:B------:R-:W-:Y:S05]  /*26c20*/  BSYNC B0 ;  /* 0x0000000000007941 */ /* 0x000fea0003800000 */
.L_x_12757:
[----:B------:R-:W-:-:S05]  /*26c30*/  IMAD R3, R2, R3, RZ ;  /* 0x0000000302037224 */ /* 0x000fca00078e02ff */
[----:B------:R-:W-:-:S07]  /*26c40*/  VIMNMX R0, R0, R3, !PT ;  /* 0x0000000300007248 */ /* 0x000fce0007fe0100 */
.L_x_12756:
        /* <DEDUP_REMOVED lines=17> */
[----:B0-----:R-:W-:-:S04]  /*26d60*/  IABS R4, R0 ;  /* 0x0000000000047213 */ /* 0x001fc80000000000 */
[----:B------:R-:W0:Y:S08]  /*26d70*/  I2F.RP R6, R4 ;  /* 0x0000000400067306 */ /* 0x000e300000209400 */
        /* <DEDUP_REMOVED lines=8> */
[----:B------:R-:W-:-:S05]  /*26e00*/  IADD3 R3, R0, -0x1, R7 ;  /* 0xffffffff00037810 */ /* 0x000fca0007ffe007 */
[----:B------:R-:W-:-:S05]  /*26e10*/  IMAD.IADD R3, R3, 0x1, -R30 ;  /* 0x0000000103037824 */ /* 0x000fca00078e0a1e */
[----:B------:R-:W-:Y:S02]  /*26e20*/  LOP3.LUT R9, R3, R0, RZ, 0x3c, !PT ;  /* 0x0000000003097212 */ /* 0x000fe400078e3cff */
[----:B------:R-:W-:Y:S02]  /*26e30*/  IABS R3, R3 ;  /* 0x0000000300037213 */ /* 0x000fe40000000000 */
[----:B------:R-:W-:-:S03]  /*26e40*/  ISETP.GE.AND P2, PT, R9, RZ, PT ;  /* 0x000000ff0900720c */ /* 0x000fc60003f46270 */
        /* <DEDUP_REMOVED lines=11> */
.L_x_12761:
[----:B------:R-:W-:Y:S05]  /*26f00*/  BSYNC B0 ;  /* 0x0000000000007941 */ /* 0x000fea0003800000 */
.L_x_12760:
        /* <DEDUP_REMOVED lines=23> */
.L_x_12763:
        /* <DEDUP_REMOVED lines=20> */
.L_x_12766:
[----:B------:R-:W-:Y:S05]  /*271c0*/  BSYNC B6 ;  /* 0x0000000000067941 */ /* 0x000fea0003800000 */
.L_x_12765:
        /* <DEDUP_REMOVED lines=20> */
.L_x_12769:
        /* <DEDUP_REMOVED lines=15> */
.L_x_12768:
[----:B------:R-:W-:Y:S05]  /*27400*/  BSYNC B6 ;  /* 0x0000000000067941 */ /* 0x000fea0003800000 */
.L_x_12767:
        /* <DEDUP_REMOVED lines=39> */
.L_x_12843:
        /* <DEDUP_REMOVED lines=21> */
[----:B------:R-:W-:Y:S01]  /*277d0*/  IMAD.MOV R5, RZ, RZ, -R7 ;  /* 0x000000ffff057224 */ /* 0x000fe200078e0a07 */
[----:B0-----:R-:W-:-:S04]  /*277e0*/  @!P0 LEA R2, P1, R4, R2, 0x2 ;  /* 0x0000000204028211 */ /* 0x001fc800078210ff */
[----:B------:R-:W-:-:S05]  /*277f0*/  @!P0 LEA.HI.X R3, R4, R3, R8, 0x2, P1 ;  /* 0x0000000304038211 */ /* 0x000fca00008f1408 */
[----:B------:R0:W5:Y:S01]  /*27800*/  @!P0 LDG.E R35, desc[UR36][R2.64] ;  /* 0x0000002402238981 */ /* 0x000162000c1e1900 */
[----:B------:R-:W-:Y:S01]  /*27810*/  IMAD.U32 R4, RZ, RZ, UR38 ;  /* 0x00000026ff047e24 */ /* 0x000fe2000f8e00ff */
[----:B------:R-:W-:Y:S02]  /*27820*/  ISETP.GT.U32.AND P1, PT, R20, 0x5f, PT ;  /* 0x0000005f1400780c */ /* 0x000fe40003f24070 */
[----:B------:R-:W-:Y:S02]  /*27830*/  LOP3.LUT R23, R23, 0xfffffbff, RZ, 0xc0, !PT ;  /* 0xfffffbff17177812 */ /* 0x000fe400078ec0ff */
[----:B------:R-:W-:Y:S02]  /*27840*/  ISETP.NE.AND P0, PT, R4, 0x3, PT ;  /* 0x000000030400780c */ /* 0x000fe40003f05270 */
[----:B------:R-:W-:Y:S01]  /*27850*/  LOP3.LUT R18, R18, 0xffff, RZ, 0xc0, !PT ;  /* 0x0000ffff12127812 */ /* 0x000fe200078ec0ff */
[----:B0-----:R-:W-:-:S05]  /*27860*/  IMAD R2, R9, R5, R6 ;  /* 0x0000000509027224 */ /* 0x001fca00078e0206 */
[----:B------:R0:W-:Y:S05]  /*27870*/  STL [R1+0x440], R2 ;  /* 0x0004400201007387 */ /* 0x0001ea0000100800 */
[----:B------:R-:W-:-:S04]  /*27880*/  @P0 LOP3.LUT R23, R23, 0x400, RZ, 0xfc, !PT ;  /* 0x0000040017170812 */ /* 0x000fc800078efcff */
[----:B------:R-:W-:Y:S02]  /*27890*/  LOP3.LUT R23, R23, 0xffffffdf, RZ, 0xc0, !PT ;  /* 0xffffffdf17177812 */ /* 0x000fe400078ec0ff */
[----:B0-----:R-:W-:Y:S02]  /*278a0*/  SEL R2, RZ, 0x1, P2 ;  /* 0x00000001ff027807 */ /* 0x001fe40001000000 */
[----:B------:R-:W-:-:S03]  /*278b0*/  @P1 LOP3.LUT R23, R23, 0x20, RZ, 0xfc, !PT ;  /* 0x0000002017171812 */ /* 0x000fc600078efcff */
[----:B------:R0:W-:Y:S01]  /*278c0*/  STL [R1+0x478], R2 ;  /* 0x0004780201007387 */ /* 0x0001e20000100800 */
[----:B------:R-:W-:Y:S05]  /*278d0*/  @!P0 BRA `(.L_x_12771) ;  /* 0x0000000000048947 */ /* 0x000fea0003800000 */
[----:B------:R-:W-:Y:S01]  /*278e0*/  BPT.TRAP 0x1 ;  /* 0x000000040000795c */ /* 0x000fe20000300000 */
.L_x_12771:
[----:B------:R-:W-:Y:S01]  /*278f0*/  IMAD R25, R0, -0x60, R17 ;  /* 0xffffffa000197824 */ /* 0x000fe200078e0211 */
[----:B------:R-:W-:Y:S01]  /*27900*/  SHF.L.U32 R0, R27, 0x1f, RZ ;  /* 0x0000001f1b007819 */ /* 0x000fe200000006ff */
[----:B------:R-:W-:Y:S01]  /*27910*/  IMAD R17, R24, 0x8, R22 ;  /* 0x0000000818117824 */ /* 0x000fe200078e0216 */
[----:B------:R-:W-:Y:S03]  /*27920*/  BSSY B0, `(.L_x_12772) ;  /* 0x0000003000007945 */ /* 0x000fe60003800000 */
[----:B------:R-:W1:Y:S02]  /*27930*/  SYNCS.PHASECHK.TRANS64.TRYWAIT P0, [R17+URZ+0x32440], R0 ;  /* 0x03244000110075a7 */ /* 0x000e64000800017f */
[----:B-1----:R-:W-:Y:S05]  /*27940*/  @!P0 BRA `(.L_x_12773) ;  /* 0x0000004c007c8947 */ /* 0x002fea0003800000 */
.L_x_12844:
[----:B------:R-:W-:Y:S05]  /*27950*/  BSYNC B0 ;  /* 0x0000000000007941 */ /* 0x000fea0003800000 */
.L_x_12772:
[----:B0-----:R-:W1:Y:S01]  /*27960*/  LDL R2, [R1+0x440] ;  /* 0x0004400001027983 */ /* 0x001e620000100800 */
[----:B------:R-:W-:Y:S01]  /*27970*/  ULDC.64 UR4, c[0x0][0x300] ;  /* 0x0000c00000047ab9 */ /* 0x000fe20000000a00 */
[----:B-----5:R-:W-:Y:S01]  /*27980*/  SHF.R.S32.HI R4, RZ, 0x1f, R35 ;  /* 0x0000001fff047819 */ /* 0x020fe20000011423 */
[----:B------:R-:W-:Y:S01]  /*27990*/  ULDC.64 UR6, c[0x0][0x2e8] ;  /* 0x0000ba0000067ab9 */ /* 0x000fe20000000a00 */
[----:B------:R-:W-:-:S03]  /*279a0*/  LOP3.LUT R23, R23, 0xfffffffd, RZ, 0xc0, !PT ;  /* 0xfffffffd17177812 */ /* 0x000fc600078ec0ff */
[----:B------:R-:W-:Y:S01]  /*279b0*/  STL [R1+0x460], R4 ;  /* 0x0004600401007387 */ /* 0x000fe20000100800 */
[----:B-1----:R-:W-:-:S05]  /*279c0*/  SHF.R.S32.HI R0, RZ, 0x1f, R2 ;  /* 0x0000001fff007819 */ /* 0x002fca0000011402 */
        /* <DEDUP_REMOVED lines=81> */
.L_x_12858:
        /* <DEDUP_REMOVED lines=10> */
.L_x_12775:
        /* <DEDUP_REMOVED lines=10> */
.L_x_12776:
        /* <DEDUP_REMOVED lines=31> */
.L_x_12778:
[----:B------:R-:W-:Y:S05]  /*28210*/  BSYNC B6 ;  /* 0x0000000000067941 */ /* 0x000fea0003800000 */
.L_x_12777:
[----:B------:R-:W3:Y:S01]  /*28220*/  LDL R20, [R1+0x450] ;  /* 0x0004500001147983 */ /* 0x000ee20000100800 */
[----:B------:R-:W-:Y:S01]  /*28230*/  IMAD.MOV.U32 R21, RZ, RZ, R34 ;  /* 0x000000ffff157224 */ /* 0x000fe200078e0022 */
[----:B------:R-:W-:Y:S01]  /*28240*/  ULDC.64 UR4, c[0x0][0x298] ;  /* 0x0000a60000047ab9 */ /* 0x000fe20000000a00 */
[----:B0-----:R-:W0:Y:S01]  /*28250*/  LDC R5, c[0x0][0x448] ;  /* 0x00011200ff057b82 */ /* 0x001e220000000800 */
[----:B------:R-:W4:Y:S01]  /*28260*/  S2R R2, SR_TID.X ;  /* 0x0000000000027919 */ /* 0x000f220000002100 */
[----:B------:R-:W5:Y:S01]  /*28270*/  S2R R34, SR_TID.X ;  /* 0x0000000000227919 */ /* 0x000f620000002100 */
[----:B----4-:R-:W-:-:S04]  /*28280*/  LOP3.LUT R2, R2, 0x7f, RZ, 0xc0, !PT ;  /* 0x0000007f02027812 */ /* 0x010fc800078ec0ff */
[----:B--2---:R-:W-:Y:S02]  /*28290*/  SHF.R.U32.HI R0, RZ, 0x3, R2 ;  /* 0x00000003ff007819 */ /* 0x004fe40000011602 */
[----:B------:R-:W2:Y:S01]  /*282a0*/  LDC R2, c[0x0][0x448] ;  /* 0x00011200ff027b82 */ /* 0x000ea20000000800 */
[----:B---3--:R-:W-:Y:S02]  /*282b0*/  IMAD.MOV.U32 R4, RZ, RZ, R20 ;  /* 0x000000ffff047224 */ /* 0x008fe400078e0014 */
[----:B------:R-:W3:Y:S01]  /*282c0*/  LDL R20, [R1+0x448] ;  /* 0x0004480001147983 */ /* 0x000ee20000100800 */
[----:B--2---:R-:W-:Y:S01]  /*282d0*/  ISETP.NE.AND P6, PT, R2, 0x1, PT ;  /* 0x000000010200780c */ /* 0x004fe20003fc5270 */
[----:B-----5:R-:W-:Y:S02]  /*282e0*/  IMAD.SHL.U32 R34, R34, 0x10, RZ ;  /* 0x0000001022227824 */ /* 0x020fe400078e00ff */
[----:B------:R-:W-:Y:S01]  /*282f0*/  IMAD R4, R4, UR4, RZ ;  /* 0x0000000404047c24 */ /* 0x000fe2000f8e02ff */
[----:B------:R-:W2:Y:S02]  /*28300*/  S2R R6, SR_TID.X ;  /* 0x0000000000067919 */ /* 0x000ea40000002100 */
[----:B------:R-:W-:Y:S01]  /*28310*/  LOP3.LUT R34, R0, 0x70, R34, 0xf8, !PT ;  /* 0x0000007000227812 */ /* 0x000fe200078ef822 */
[----:B------:R-:W-:-:S04]  /*28320*/  IMAD R4, R33, UR5, R4 ;  /* 0x0000000521047c24 */ /* 0x000fc8000f8e0204 */
[----:B------:R-:W-:Y:S02]  /*28330*/  IMAD.IADD R34, R34, 0x1, R36 ;  /* 0x0000000122227824 */ /* 0x000fe400078e0224 */
[----:B------:R-:W4:Y:S02]  /*28340*/  @P6 LDC R3, c[0x0][0x44c] ;  /* 0x00011300ff036b82 */ /* 0x000f240000000800 */
[----:B------:R-:W-:-:S06]  /*28350*/  IMAD.MOV.U32 R0, RZ, RZ, R34 ;  /* 0x000000ffff007224 */ /* 0x000fcc00078e0022 */
[----:B------:R-:W5:Y:S01]  /*28360*/  @P6 LDC R2, c[0x0][0x450] ;  /* 0x00011400ff026b82 */ /* 0x000f620000000800 */
[----:B----4-:R-:W-:-:S05]  /*28370*/  @P6 IMAD.HI.U32 R3, R34, R3, RZ ;  /* 0x0000000322036227 */ /* 0x010fca00078e00ff */
[----:B-----5:R-:W-:Y:S01]  /*28380*/  @P6 SHF.R.U32.HI R0, RZ, R2, R3 ;  /* 0x00000002ff006219 */ /* 0x020fe20000011603 */
[----:B------:R-:W-:Y:S01]  /*28390*/  IMAD.WIDE.U32 R2, R33, UR4, RZ ;  /* 0x0000000421027c25 */ /* 0x000fe2000f8e00ff */
[----:B------:R-:W-:-:S03]  /*283a0*/  ULDC.64 UR4, c[0x0][0x2d8] ;  /* 0x0000b60000047ab9 */ /* 0x000fc60000000a00 */
[----:B------:R-:W-:Y:S02]  /*283b0*/  IMAD.IADD R3, R3, 0x1, R4 ;  /* 0x0000000103037824 */ /* 0x000fe400078e0204 */
[----:B------:R-:W-:-:S04]  /*283c0*/  IMAD.WIDE.U32 R2, R18, UR4, R2 ;  /* 0x0000000412027c25 */ /* 0x000fc8000f8e0002 */
[----:B------:R-:W-:Y:S01]  /*283d0*/  IMAD R3, R18, UR5, R3 ;  /* 0x0000000512037c24 */ /* 0x000fe2000f8e0203 */
[----:B------:R-:W-:Y:S02]  /*283e0*/  ULDC.64 UR4, c[0x0][0x2e0] ;  /* 0x0000b80000047ab9 */ /* 0x000fe40000000a00 */
[----:B------:R-:W-:Y:S01]  /*283f0*/  IMAD R4, R21, UR4, RZ ;  /* 0x0000000415047c24 */ /* 0x000fe2000f8e02ff */
[----:B--2---:R-:W-:-:S04]  /*28400*/  LOP3.LUT R21, R6, 0x7f, RZ, 0xc0, !PT ;  /* 0x0000007f06157812 */ /* 0x004fc800078ec0ff */
[----:B------:R-:W-:Y:S01]  /*28410*/  SHF.R.U32.HI R21, RZ, 0x3, R21 ;  /* 0x00000003ff157819 */ /* 0x000fe20000011615 */
[C---:B---3--:R-:W-:Y:S02]  /*28420*/  IMAD R4, R20.reuse, UR5, R4 ;  /* 0x0000000514047c24 */ /* 0x048fe4000f8e0204 */
[----:B------:R-:W-:Y:S01]  /*28430*/  IMAD.WIDE.U32 R2, R20, UR4, R2 ;  /* 0x0000000414027c25 */ /* 0x000fe2000f8e0002 */
[----:B------:R-:W-:-:S03]  /*28440*/  ULDC.64 UR4, c[0x0][0x2d0] ;  /* 0x0000b40000047ab9 */ /* 0x000fc60000000a00 */
[----:B------:R-:W-:Y:S01]  /*28450*/  IMAD.IADD R3, R3, 0x1, R4 ;  /* 0x0000000103037824 */ /* 0x000fe200078e0204 */
[----:B------:R-:W-:Y:S01]  /*28460*/  SHF.R.S32.HI R4, RZ, 0x1f, R0 ;  /* 0x0000001fff047819 */ /* 0x000fe20000011400 */
[----:B------:R-:W-:Y:S02]  /*28470*/  IMAD.SHL.U32 R20, R6, 0x8, RZ ;  /* 0x0000000806147824 */ /* 0x000fe400078e00ff */
[----:B------:R-:W-:-:S03]  /*28480*/  IMAD.WIDE.U32 R2, R0, UR4, R2 ;  /* 0x0000000400027c25 */ /* 0x000fc6000f8e0002 */
[----:B------:R-:W-:Y:S01]  /*28490*/  LOP3.LUT R20, R20, 0x38, RZ, 0xc0, !PT ;  /* 0x0000003814147812 */ /* 0x000fe200078ec0ff */
[----:B------:R-:W-:-:S04]  /*284a0*/  IMAD R4, R4, UR4, RZ ;  /* 0x0000000404047c24 */ /* 0x000fc8000f8e02ff */
[----:B------:R-:W-:Y:S01]  /*284b0*/  IMAD R4, R0, UR5, R4 ;  /* 0x0000000500047c24 */ /* 0x000fe2000f8e0204 */
[----:B------:R-:W-:Y:S01]  /*284c0*/  ULDC.64 UR4, c[0x0][0x2c8] ;  /* 0x0000b20000047ab9 */ /* 0x000fe20000000a00 */
[----:B------:R-:W-:Y:S02]  /*284d0*/  IMAD.MOV R0, RZ, RZ, -R0 ;  /* 0x000000ffff007224 */ /* 0x000fe400078e0a00 */
[----:B------:R-:W-:Y:S02]  /*284e0*/  IMAD.IADD R3, R3, 0x1, R4 ;  /* 0x0000000103037824 */ /* 0x000fe400078e0204 */
[----:B0-----:R-:W-:-:S04]  /*284f0*/  IMAD R0, R5, R0, R34 ;  /* 0x0000000005007224 */ /* 0x001fc800078e0222 */
[----:B------:R-:W-:Y:S01]  /*28500*/  IMAD.WIDE.U32 R2, R0, UR4, R2 ;  /* 0x0000000400027c25 */ /* 0x000fe2000f8e0002 */
[----:B------:R-:W-:-:S05]  /*28510*/  SHF.R.S32.HI R4, RZ, 0x1f, R0 ;  /* 0x0000001fff047819 */ /* 0x000fca0000011400 */
[----:B------:R-:W-:-:S04]  /*28520*/  IMAD R4, R4, UR4, RZ ;  /* 0x0000000404047c24 */ /* 0x000fc8000f8e02ff */
        /* <DEDUP_REMOVED lines=10> */
[----:B------:R-:W-:Y:S01]  /*285d0*/  IMAD R37, R37, R5, RZ ;  /* 0x0000000525257224 */ /* 0x000fe200078e02ff */
[----:B------:R-:W-:Y:S01]  /*285e0*/  LOP3.LUT R23, R23, 0xffffdfff, RZ, 0xc0, !PT ;  /* 0xffffdfff17177812 */ /* 0x000fe200078ec0ff */
[----:B------:R-:W-:Y:S01]  /*285f0*/  IMAD.IADD R36, R21, 0x1, R36 ;  /* 0x0000000115247824 */ /* 0x000fe200078e0224 */
[----:B------:R-:W2:Y:S04]  /*28600*/  SHFL.IDX PT, R2, R4, RZ, 0x181f ;  /* 0x00181fff04027589 */ /* 0x000ea800000e0000 */
[----:B------:R-:W-:Y:S01]  /*28610*/  ISETP.GE.AND P6, PT, R36, R37, PT ;  /* 0x000000252400720c */ /* 0x000fe20003fc6270 */
[----:B------:R-:W3:Y:S04]  /*28620*/  SHFL.IDX PT, R11, R0, 0x1, 0x181f ;  /* 0x00381f00000b7f89 */ /* 0x000ee800000e0000 */
[----:B------:R-:W4:Y:S04]  /*28630*/  SHFL.IDX PT, R6, R4, 0x1, 0x181f ;  /* 0x00381f0004067f89 */ /* 0x000f2800000e0000 */
[----:B------:R-:W5:Y:S04]  /*28640*/  SHFL.IDX PT, R8, R0, 0x2, 0x181f ;  /* 0x00581f0000087f89 */ /* 0x000f6800000e0000 */
[----:B------:R-:W1:Y:S01]  /*28650*/  SHFL.IDX PT, R5, R4, 0x2, 0x181f ;  /* 0x00581f0004057f89 */ /* 0x000e6200000e0000 */
[----:B------:R-:W-:-:S02]  /*28660*/  @P6 LOP3.LUT R23, R23, 0x2000, RZ, 0xfc, !PT ;  /* 0x0000200017176812 */ /* 0x000fc400078efcff */
[----:B0-----:R-:W-:Y:S01]  /*28670*/  @!P6 LEA R3, P1, R20, R3, 0x1 ;  /* 0x000000031403e211 */ /* 0x001fe200078208ff */
[----:B------:R-:W0:Y:S01]  /*28680*/  SHFL.IDX PT, R9, R0, 0x3, 0x181f ;  /* 0x00781f0000097f89 */ /* 0x000e2200000e0000 */
[----:B------:R-:W-:-:S03]  /*28690*/  LOP3.LUT R23, R23, 0xffffefff, RZ, 0xc0, !PT ;  /* 0xffffefff17177812 */ /* 0x000fc600078ec0ff */
[----:B--2---:R-:W-:Y:S02]  /*286a0*/  @!P6 IMAD.X R7, RZ, RZ, R2, P1 ;  /* 0x000000ffff07e224 */ /* 0x004fe400008e0602 */
[----:B------:R-:W-:-:S05]  /*286b0*/  VIADD R2, R36, 0x10 ;  /* 0x0000001024027836 */ /* 0x000fca0000000000 */
[----:B------:R-:W-:Y:S01]  /*286c0*/  ISETP.GE.AND P5, PT, R2, R37, PT ;  /* 0x000000250200720c */ /* 0x000fe20003fa6270 */
[----:B------:R-:W-:-:S05]  /*286d0*/  VIADD R2, R36, 0x20 ;  /* 0x0000002024027836 */ /* 0x000fca0000000000 */
[----:B------:R-:W-:Y:S01]  /*286e0*/  ISETP.GE.AND P3, PT, R2, R37, PT ;  /* 0x000000250200720c */ /* 0x000fe20003f66270 */
[----:B------:R-:W-:-:S05]  /*286f0*/  VIADD R2, R36, 0x30 ;  /* 0x0000003024027836 */ /* 0x000fca0000000000 */
[----:B------:R-:W-:Y:S01]  /*28700*/  ISETP.GE.AND P2, PT, R2, R37, PT ;  /* 0x000000250200720c */ /* 0x000fe20003f46270 */
[----:B------:R-:W-:Y:S01]  /*28710*/  VIADD R2, R36, 0x40 ;  /* 0x0000004024027836 */ /* 0x000fe20000000000 */
[----:B---3--:R-:W-:Y:S02]  /*28720*/  @!P5 LEA R11, P1, R20, R11, 0x1 ;  /* 0x0000000b140bd211 */ /* 0x008fe400078208ff */
[----:B------:R-:W-:Y:S02]  /*28730*/  @P5 LOP3.LUT R23, R23, 0x1000, RZ, 0xfc, !PT ;  /* 0x0000100017175812 */ /* 0x000fe400078efcff */
[----:B------:R-:W-:Y:S01]  /*28740*/  ISETP.GE.AND P4, PT, R2, R37, PT ;  /* 0x000000250200720c */ /* 0x000fe20003f86270 */
[----:B----4-:R-:W-:Y:S01]  /*28750*/  @!P5 IMAD.X R6, RZ, RZ, R6, P1 ;  /* 0x000000ffff06d224 */ /* 0x010fe200008e0606 */
[----:B------:R-:W2:Y:S01]  /*28760*/  SHFL.IDX PT, R2, R4, 0x3, 0x181f ;  /* 0x00781f0004027f89 */ /* 0x000ea200000e0000 */
[----:B-----5:R-:W-:Y:S02]  /*28770*/  @!P3 LEA R8, P1, R20, R8, 0x1 ;  /* 0x000000081408b211 */ /* 0x020fe400078208ff */
[----:B------:R-:W-:-:S03]  /*28780*/  LOP3.LUT R23, R23, 0xfffff7ff, RZ, 0xc0, !PT ;  /* 0xfffff7ff17177812 */ /* 0x000fc600078ec0ff */
[----:B-1----:R-:W-:Y:S01]  /*28790*/  @!P3 IMAD.X R5, RZ, RZ, R5, P1 ;  /* 0x000000ffff05b224 */ /* 0x002fe200008e0605 */
[----:B0-----:R-:W-:Y:S02]  /*287a0*/  @!P2 LEA R12, P1, R20, R9, 0x1 ;  /* 0x00000009140ca211 */ /* 0x001fe400078208ff */
[----:B------:R-:W0:Y:S01]  /*287b0*/  SHFL.IDX PT, R9, R0, 0x4, 0x181f ;  /* 0x00981f0000097f89 */ /* 0x000e2200000e0000 */
[----:B------:R-:W-:-:S04]  /*287c0*/  @P3 LOP3.LUT R23, R23, 0x800, RZ, 0xfc, !PT ;  /* 0x0000080017173812 */ /* 0x000fc800078efcff */
[----:B------:R-:W-:-:S04]  /*287d0*/  LOP3.LUT R23, R23, 0xfffffdff, RZ, 0xc0, !PT ;  /* 0xfffffdff17177812 */ /* 0x000fc800078ec0ff */
[----:B------:R-:W-:-:S04]  /*287e0*/  @P2 LOP3.LUT R23, R23, 0x200, RZ, 0xfc, !PT ;  /* 0x0000020017172812 */ /* 0x000fc800078efcff */
[----:B------:R-:W-:Y:S01]  /*287f0*/  LOP3.LUT R23, R23, 0xfffffeff, RZ, 0xc0, !PT ;  /* 0xfffffeff17177812 */ /* 0x000fe200078ec0ff */
[----:B--2---:R-:W-:Y:S02]  /*28800*/  @!P2 IMAD.X R10, RZ, RZ, R2, P1 ;  /* 0x000000ffff0aa224 */ /* 0x004fe400008e0602 */
[----:B------:R-:W1:Y:S01]  /*28810*/  SHFL.IDX PT, R2, R4, 0x4, 0x181f ;  /* 0x00981f0004027f89 */ /* 0x000e6200000e0000 */
[----:B------:R-:W-:-:S04]  /*28820*/  @P4 LOP3.LUT R23, R23, 0x100, RZ, 0xfc, !PT ;  /* 0x0000010017174812 */ /* 0x000fc800078efcff */
[----:B------:R-:W-:Y:S02]  /*28830*/  LOP3.LUT R23, R23, 0xffffff7f, RZ, 0xc0, !PT ;  /* 0xffffff7f17177812 */ /* 0x000fe400078ec0ff */
[----:B0-----:R-:W-:-:S05]  /*28840*/  @!P4 LEA R13, P1, R20, R9, 0x1 ;  /* 0x00000009140dc211 */ /* 0x001fca00078208ff */
[----:B-1----:R-:W-:Y:S02]  /*28850*/  @!P4 IMAD.X R9, RZ, RZ, R2, P1 ;  /* 0x000000ffff09c224 */ /* 0x002fe400008e0602 */
[----:B------:R-:W-:Y:S02]  /*28860*/  @!P6 IMAD.MOV.U32 R2, RZ, RZ, R3 ;  /* 0x000000ffff02e224 */ /* 0x000fe400078e0003 */
[----:B------:R-:W-:Y:S02]  /*28870*/  @!P6 IMAD.MOV.U32 R3, RZ, RZ, R7 ;  /* 0x000000ffff03e224 */ /* 0x000fe400078e0007 */
[----:B------:R-:W0:Y:S04]  /*28880*/  SHFL.IDX PT, R7, R0, 0x5, 0x181f ;  /* 0x00b81f0000077f89 */ /* 0x000e2800000e0000 */
[----:B------:R1:W-:Y:S02]  /*28890*/  @!P6 LDGSTS.E.BYPASS.LTC128B.128 [R26+0x18400], desc[UR36][R2.64], !P0 ;  /* 0x18400000021aefae */ /* 0x0003e4000c101d64 */
[----:B-1----:R-:W-:-:S02]  /*288a0*/  @!P5 IMAD.MOV.U32 R2, RZ, RZ, R11 ;  /* 0x000000ffff02d224 */ /* 0x002fc400078e000b */
[----:B------:R-:W-:Y:S02]  /*288b0*/  @!P5 IMAD.MOV.U32 R3, RZ, RZ, R6 ;  /* 0x000000ffff03d224 */ /* 0x000fe400078e0006 */
[----:B------:R-:W1:Y:S04]  /*288c0*/  SHFL.IDX PT, R6, R4, 0x5, 0x181f ;  /* 0x00b81f0004067f89 */ /* 0x000e6800000e0000 */
[----:B------:R2:W-:Y:S02]  /*288d0*/  @!P5 LDGSTS.E.BYPASS.LTC128B.128 [R26+0x18c00], desc[UR36][R2.64], !P0 ;  /* 0x18c00000021adfae */ /* 0x0005e4000c101d64 */
[----:B--2---:R-:W-:Y:S02]  /*288e0*/  @!P3 IMAD.MOV.U32 R2, RZ, RZ, R8 ;  /* 0x000000ffff02b224 */ /* 0x004fe400078e0008 */
[----:B------:R-:W-:-:S02]  /*288f0*/  @!P3 IMAD.MOV.U32 R3, RZ, RZ, R5 ;  /* 0x000000ffff03b224 */ /* 0x000fc400078e0005 */
[----:B------:R-:W2:Y:S04]  /*28900*/  SHFL.IDX PT, R5, R0, 0x6, 0x181f ;  /* 0x00d81f0000057f89 */ /* 0x000ea800000e0000 */
[----:B------:R3:W-:Y:S04]  /*28910*/  @!P3 LDGSTS.E.BYPASS.LTC128B.128 [R26+0x19400], desc[UR36][R2.64], !P0 ;  /* 0x19400000021abfae */ /* 0x0007e8000c101d64 */
[----:B------:R-:W-:Y:S01]  /*28920*/  SHFL.IDX PT, R0, R0, 0x7, 0x181f ;  /* 0x00f81f0000007f89 */ /* 0x000fe200000e0000 */
[----:B---3--:R-:W-:Y:S02]  /*28930*/  VIADD R2, R36, 0x50 ;  /* 0x0000005024027836 */ /* 0x008fe40000000000 */
[----:B------:R-:W-:-:S03]  /*28940*/  @!P2 IMAD.MOV.U32 R3, RZ, RZ, R10 ;  /* 0x000000ffff03a224 */ /* 0x000fc600078e000a */
[----:B------:R-:W-:Y:S01]  /*28950*/  ISETP.GE.AND P3, PT, R2, R37, PT ;  /* 0x000000250200720c */ /* 0x000fe20003f66270 */
[----:B------:R-:W-:-:S05]  /*28960*/  @!P2 IMAD.MOV.U32 R2, RZ, RZ, R12 ;  /* 0x000000ffff02a224 */ /* 0x000fca00078e000c */
[----:B------:R3:W-:Y:S07]  /*28970*/  @!P2 LDGSTS.E.BYPASS.LTC128B.128 [R26+0x19c00], desc[UR36][R2.64], !P0 ;  /* 0x19c00000021aafae */ /* 0x0007ee000c101d64 */
[----:B0-----:R-:W-:Y:S02]  /*28980*/  @!P3 LEA R7, P1, R20, R7, 0x1 ;  /* 0x000000071407b211 */ /* 0x001fe400078208ff */
[----:B------:R-:W-:Y:S01]  /*28990*/  @P3 LOP3.LUT R23, R23, 0x80, RZ, 0xfc, !PT ;  /* 0x0000008017173812 */ /* 0x000fe200078efcff */
[----:B---3--:R-:W0:Y:S01]  /*289a0*/  SHFL.IDX PT, R2, R4, 0x6, 0x181f ;  /* 0x00d81f0004027f89 */ /* 0x008e2200000e0000 */
[----:B------:R-:W-:-:S02]  /*289b0*/  VIADD R3, R36, 0x60 ;  /* 0x0000006024037836 */ /* 0x000fc40000000000 */
[----:B------:R-:W-:Y:S01]  /*289c0*/  LOP3.LUT R23, R23, 0xffffffbf, RZ, 0xc0, !PT ;  /* 0xffffffbf17177812 */ /* 0x000fe200078ec0ff */
[----:B-1----:R-:W-:Y:S01]  /*289d0*/  @!P3 IMAD.X R6, RZ, RZ, R6, P1 ;  /* 0x000000ffff06b224 */ /* 0x002fe200008e0606 */
[----:B------:R-:W1:Y:S01]  /*289e0*/  SHFL.IDX PT, R4, R4, 0x7, 0x181f ;  /* 0x00f81f0004047f89 */ /* 0x000e6200000e0000 */
[----:B------:R-:W-:Y:S01]  /*289f0*/  ISETP.GE.AND P2, PT, R3, R37, PT ;  /* 0x000000250300720c */ /* 0x000fe20003f46270 */
[----:B------:R-:W-:-:S12]  /*28a00*/  @!P4 IMAD.MOV.U32 R3, RZ, RZ, R9 ;  /* 0x000000ffff03c224 */ /* 0x000fd800078e0009 */
[----:B--2---:R-:W-:Y:S02]  /*28a10*/  @!P2 LEA R5, P1, R20, R5, 0x1 ;  /* 0x000000051405a211 */ /* 0x004fe400078208ff */
[----:B------:R-:W-:-:S03]  /*28a20*/  @P2 LOP3.LUT R23, R23, 0x40, RZ, 0xfc, !PT ;  /* 0x0000004017172812 */ /* 0x000fc600078efcff */
[----:B0-----:R-:W-:Y:S02]  /*28a30*/  @!P2 IMAD.X R8, RZ, RZ, R2, P1 ;  /* 0x000000ffff08a224 */ /* 0x001fe400008e0602 */
[----:B------:R-:W-:-:S05]  /*28a40*/  @!P4 IMAD.MOV.U32 R2, RZ, RZ, R13 ;  /* 0x000000ffff02c224 */ /* 0x000fca00078e000d */
[----:B------:R0:W-:Y:S02]  /*28a50*/  @!P4 LDGSTS.E.BYPASS.LTC128B.128 [R26+0x1a400], desc[UR36][R2.64], !P0 ;  /* 0x1a400000021acfae */ /* 0x0001e4000c101d64 */
[----:B0-----:R-:W-:Y:S02]  /*28a60*/  @!P3 IMAD.MOV.U32 R2, RZ, RZ, R7 ;  /* 0x000000ffff02b224 */ /* 0x001fe400078e0007 */
[----:B------:R-:W-:-:S05]  /*28a70*/  @!P3 IMAD.MOV.U32 R3, RZ, RZ, R6 ;  /* 0x000000ffff03b224 */ /* 0x000fca00078e0006 */
[----:B------:R0:W-:Y:S02]  /*28a80*/  @!P3 LDGSTS.E.BYPASS.LTC128B.128 [R26+0x1ac00], desc[UR36][R2.64], !P0 ;  /* 0x1ac00000021abfae */ /* 0x0001e4000c101d64 */
[----:B0-----:R-:W-:Y:S02]  /*28a90*/  @!P2 IMAD.MOV.U32 R2, RZ, RZ, R5 ;  /* 0x000000ffff02a224 */ /* 0x001fe400078e0005 */
[----:B------:R-:W-:-:S05]  /*28aa0*/  @!P2 IMAD.MOV.U32 R3, RZ, RZ, R8 ;  /* 0x000000ffff03a224 */ /* 0x000fca00078e0008 */
[----:B-1----:R0:W-:Y:S02]  /*28ab0*/  @!P2 LDGSTS.E.BYPASS.LTC128B.128 [R26+0x1b400], desc[UR36][R2.64], !P0 ;  /* 0x1b400000021aafae */ /* 0x0021e4000c101d64 */
.L_x_12875:
        /* <DEDUP_REMOVED lines=12> */
.L_x_12780:
        /* <DEDUP_REMOVED lines=28> */
.L_x_12782:
[----:B------:R-:W-:Y:S05]  /*28d40*/  BSYNC B6 ;  /* 0x0000000000067941 */ /* 0x000fea0003800000 */
.L_x_12781:
        /* <DEDUP_REMOVED lines=143> */
.L_x_12893:
        /* <DEDUP_REMOVED lines=12> */
.L_x_12785:
[----:B------:R-:W-:Y:S05]  /*29700*/  BSYNC B0 ;  /* 0x0000000000007941 */ /* 0x000fea0003800000 */
.L_x_12784:
[----:B------:R-:W-:Y:S01]  /*29710*/  NOP ;  /* 0x0000000000007918 */ /* 0x000fe20000000000 */
[----:B------:R-:W-:-:S13]  /*29720*/  PLOP3.LUT P0, PT, PT, PT, PT, 0x80, 0x0 ;  /* 0x000000000000781c */ /* 0x000fda0003f0f070 */
.L_x_12786:
        /* <DEDUP_REMOVED lines=18> */
.L_x_12894:
[----:B------:R-:W-:Y:S05]  /*29850*/  BSYNC B0 ;  /* 0x0000000000007941 */ /* 0x000fea0003800000 */
.L_x_12787:
[----:B------:R-:W-:-:S13]  /*29860*/  LOP3.LUT P0, RZ, R23, 0x400, RZ, 0xc0, !PT ;  /* 0x0000040017ff7812 */ /* 0x000fda000780c0ff */
[----:B------:R-:W-:Y:S05]  /*29870*/  @!P0 BRA `(.L_x_12789) ;  /* 0x0000000000048947 */ /* 0x000fea0003800000 */
[----:B------:R-:W-:Y:S01]  /*29880*/  BPT.TRAP 0x1 ;  /* 0x000000040000795c */ /* 0x000fe20000300000 */
.L_x_12789:
[----:B------:R-:W-:Y:S01]  /*29890*/  SHF.L.U32 R0, R27, 0x1f, RZ ;  /* 0x0000001f1b007819 */ /* 0x000fe200000006ff */
[----:B------:R-:W-:Y:S03]  /*298a0*/  BSSY B0, `(.L_x_12790) ;  /* 0x0000003000007945 */ /* 0x000fe60003800000 */
[----:B------:R-:W1:Y:S02]  /*298b0*/  SYNCS.PHASECHK.TRANS64.TRYWAIT P0, [R17+URZ+0x32460], R0 ;  /* 0x03246000110075a7 */ /* 0x000e64000800017f */
[----:B-1----:R-:W-:Y:S05]  /*298c0*/  @!P0 BRA `(.L_x_12791) ;  /* 0x0000004c00348947 */ /* 0x002fea0003800000 */
.L_x_12895:
[----:B------:R-:W-:Y:S05]  /*298d0*/  BSYNC B0 ;  /* 0x0000000000007941 */ /* 0x000fea0003800000 */
.L_x_12790:
[----:B0-----:R-:W1:Y:S01]  /*298e0*/  LDL.LU R3, [R1+0x45c] ;  /* 0x00045c0001037983 */ /* 0x001e620000300800 */
[----:B------:R-:W-:Y:S01]  /*298f0*/  ULDC.64 UR4, c[0x0][0x328] ;  /* 0x0000ca0000047ab9 */ /* 0x000fe20000000a00 */
[----:B------:R-:W-:Y:S02]  /*29900*/  ULDC.64 UR6, c[0x0][0x318] ;  /* 0x0000c60000067ab9 */ /* 0x000fe40000000a00 */
[----:B------:R-:W2:Y:S04]  /*29910*/  LDL.LU R2, [R1+0x440] ;  /* 0x0004400001027983 */ /* 0x000ea80000300800 */
[----:B------:R-:W3:Y:S04]  /*29920*/  LDL.LU R6, [R1+0x460] ;  /* 0x0004600001067983 */ /* 0x000ee80000300800 */
[----:B------:R-:W4:Y:S01]  /*29930*/  LDL.LU R4, [R1+0x478] ;  /* 0x0004780001047983 */ /* 0x000f220000300800 */
[----:B------:R-:W-:-:S02]  /*29940*/  LOP3.LUT P3, RZ, R23, 0x10, RZ, 0xc0, !PT ;  /* 0x0000001017ff7812 */ /* 0x000fc4000786c0ff */
[C---:B------:R-:W-:Y:S02]  /*29950*/  LOP3.LUT P2, RZ, R23.reuse, 0x8, RZ, 0xc0, !PT ;  /* 0x0000000817ff7812 */ /* 0x040fe4000784c0ff */
[C---:B------:R-:W-:Y:S02]  /*29960*/  LOP3.LUT P1, RZ, R23.reuse, 0x4, RZ, 0xc0, !PT ;  /* 0x0000000417ff7812 */ /* 0x040fe4000782c0ff */
[----:B------:R-:W-:Y:S02]  /*29970*/  LOP3.LUT P4, RZ, R23, 0x1, RZ, 0xc0, !PT ;  /* 0x0000000117ff7812 */ /* 0x000fe4000788c0ff */
[----:B------:R-:W-:Y:S01]  /*29980*/  SEL R7, RZ, 0x8, P1 ;  /* 0x00000008ff077807 */ /* 0x000fe20000800000 */
[----:B-1----:R-:W-:-:S04]  /*29990*/  IMAD R0, R3, UR4, RZ ;  /* 0x0000000403007c24 */ /* 0x002fc8000f8e02ff */
[C---:B--2---:R-:W-:Y:S02]  /*299a0*/  IMAD R5, R2.reuse, UR5, R0 ;  /* 0x0000000502057c24 */ /* 0x044fe4000f8e0200 */
[----:B------:R-:W-:Y:S01]  /*299b0*/  IMAD.WIDE.U32 R2, R2, UR4, RZ ;  /* 0x0000000402027c25 */ /* 0x000fe2000f8e00ff */
[----:B------:R-:W-:-:S03]  /*299c0*/  ULDC.64 UR4, c[0x0][0x338] ;  /* 0x0000ce0000047ab9 */ /* 0x000fc60000000a00 */
[----:B------:R-:W-:Y:S02]  /*299d0*/  IMAD.IADD R3, R3, 0x1, R5 ;  /* 0x0000000103037824 */ /* 0x000fe400078e0205 */
[----:B---3--:R-:W-:Y:S02]  /*299e0*/  IMAD R0, R6, UR4, RZ ;  /* 0x0000000406007c24 */ /* 0x008fe4000f8e02ff */
[----:B------:R-:W-:-:S04]  /*299f0*/  IMAD.WIDE.U32 R2, R35, UR4, R2 ;  /* 0x0000000423027c25 */ /* 0x000fc8000f8e0002 */
[----:B------:R-:W-:Y:S01]  /*29a00*/  IMAD R5, R35, UR5, R0 ;  /* 0x0000000523057c24 */ /* 0x000fe2000f8e0200 */
[----:B------:R-:W-:Y:S01]  /*29a10*/  ULDC.64 UR4, c[0x0][0x330] ;  /* 0x0000cc0000047ab9 */ /* 0x000fe20000000a00 */
[----:B------:R-:W-:Y:S02]  /*29a20*/  SEL R0, RZ, 0x2, P3 ;  /* 0x00000002ff007807 */ /* 0x000fe40001800000 */
        /* <DEDUP_REMOVED lines=81> */
.L_x_12909:
        /* <DEDUP_REMOVED lines=15> */
.L_x_12793:
        /* <DEDUP_REMOVED lines=10> */
.L_x_12794:
[----:B0-----:R-:W2:Y:S01]  /*2a0d0*/  LDL.LU R2, [R1+0x458] ;  /* 0x0004580001027983 */ /* 0x001ea20000300800 */
[----:B------:R0:W-:Y:S01]  /*2a0e0*/  SYNCS.ARRIVE.TRANS64.A1T0 RZ, [R17+URZ+0x32450], RZ ;  /* 0x032450ff11ff79a7 */ /* 0x0001e2000810003f */
[----:B------:R-:W-:Y:S01]  /*2a0f0*/  BSSY B0, `(.L_x_12795) ;  /* 0x00000d8000007945 */ /* 0x000fe20003800000 */
[----:B--2---:R-:W-:-:S05]  /*2a100*/  VIADD R21, R2, 0xfffffffe ;  /* 0xfffffffe02157836 */ /* 0x004fca0000000000 */
[----:B------:R-:W-:-:S13]  /*2a110*/  ISETP.GE.AND P0, PT, R21, R30, PT ;  /* 0x0000001e1500720c */ /* 0x000fda0003f06270 */
[----:B0-----:R-:W-:Y:S05]  /*2a120*/  @!P0 BRA `(.L_x_12796) ;  /* 0x0000000c00508947 */ /* 0x001fea0003800000 */
.L_x_12809:
        /* <DEDUP_REMOVED lines=12> */
[----:B-1----:R-:W1:Y:S01]  /*2a1f0*/  @!P2 LDC.64 R4, c[0x0][0x428] ;  /* 0x00010a00ff04ab82 */ /* 0x002e620000000a00 */
[----:B0-----:R-:W-:-:S13]  /*2a200*/  ISETP.NE.AND P0, PT, R3, 0x1, PT ;  /* 0x000000010300780c */ /* 0x001fda0003f05270 */
[----:B------:R-:W0:Y:S08]  /*2a210*/  @P0 LDC R3, c[0x0][0x434] ;  /* 0x00010d00ff030b82 */ /* 0x000e300000000800 */
[----:B--2---:R-:W2:Y:S01]  /*2a220*/  @P0 LDC R7, c[0x0][0x438] ;  /* 0x00010e00ff070b82 */ /* 0x004ea20000000800 */
[----:B0-----:R-:W-:-:S05]  /*2a230*/  @P0 IMAD.HI.U32 R2, R8, R3, RZ ;  /* 0x0000000308020227 */ /* 0x001fca00078e00ff */
[----:B--2---:R-:W-:Y:S01]  /*2a240*/  @P0 SHF.R.U32.HI R9, RZ, R7, R2 ;  /* 0x00000007ff090219 */ /* 0x004fe20000011602 */
[----:B-1----:R-:W-:Y:S01]  /*2a250*/  @!P2 IMAD R2, R32, R4, RZ ;  /* 0x000000042002a224 */ /* 0x002fe200078e02ff */
        /* <DEDUP_REMOVED lines=21> */
[----:B------:R-:W-:-:S12]  /*2a3b0*/  @!P1 BRA `(.L_x_12797) ;  /* 0x0000000000049947 */ /* 0x000fd80003800000 */
[----:B------:R-:W-:Y:S01]  /*2a3c0*/  BPT.TRAP 0x1 ;  /* 0x000000040000795c */ /* 0x000fe20000300000 */
.L_x_12797:
[----:B------:R-:W-:Y:S01]  /*2a3d0*/  IMAD R10, R24, 0x8, R22 ;  /* 0x00000008180a7824 */ /* 0x000fe200078e0216 */
[----:B------:R-:W-:Y:S01]  /*2a3e0*/  SHF.L.U32 R20, R27, 0x1f, RZ ;  /* 0x0000001f1b147819 */ /* 0x000fe200000006ff */
[----:B------:R-:W-:Y:S01]  /*2a3f0*/  BSSY B1, `(.L_x_12798) ;  /* 0x0000004000017945 */ /* 0x000fe20003800000 */
[----:B------:R-:W-:Y:S02]  /*2a400*/  SHF.R.S32.HI R9, RZ, 0x1f, R5 ;  /* 0x0000001fff097819 */ /* 0x000fe40000011405 */
[----:B------:R-:W1:Y:S02]  /*2a410*/  SYNCS.PHASECHK.TRANS64.TRYWAIT P0, [R10+URZ+0x32440], R20 ;  /* 0x032440140a0075a7 */ /* 0x000e64000800017f */
[----:B-1----:R-:W-:Y:S05]  /*2a420*/  @!P0 BRA `(.L_x_12799) ;  /* 0x0000004800b08947 */ /* 0x002fea0003800000 */
.L_x_12910:
[----:B------:R-:W-:Y:S05]  /*2a430*/  BSYNC B1 ;  /* 0x0000000000017941 */ /* 0x000fea0003800000 */
.L_x_12798:
        /* <DEDUP_REMOVED lines=49> */
.L_x_12924:
        /* <DEDUP_REMOVED lines=8> */
.L_x_12801:
        /* <DEDUP_REMOVED lines=10> */
.L_x_12802:
[----:B------:R2:W-:Y:S01]  /*2a870*/  SYNCS.ARRIVE.TRANS64.A1T0 RZ, [R10+URZ+0x32430], RZ ;  /* 0x032430ff0aff79a7 */ /* 0x0005e2000810003f */
[----:B------:R-:W-:Y:S05]  /*2a880*/  @!P3 BRA `(.L_x_12803) ;  /* 0x000000000004b947 */ /* 0x000fea0003800000 */
[----:B------:R-:W-:Y:S01]  /*2a890*/  BPT.TRAP 0x1 ;  /* 0x000000040000795c */ /* 0x000fe20000300000 */
.L_x_12803:
[----:B------:R-:W3:Y:S01]  /*2a8a0*/  SYNCS.PHASECHK.TRANS64.TRYWAIT P0, [R10+URZ+0x32460], R20 ;  /* 0x032460140a0075a7 */ /* 0x000ee2000800017f */
[----:B------:R-:W-:Y:S04]  /*2a8b0*/  BSSY B1, `(.L_x_12804) ;  /* 0x0000002000017945 */ /* 0x000fe80003800000 */
[----:B---3--:R-:W-:Y:S05]  /*2a8c0*/  @!P0 BRA `(.L_x_12805) ;  /* 0x0000004c003c8947 */ /* 0x008fea0003800000 */
.L_x_12925:
[----:B------:R-:W-:Y:S05]  /*2a8d0*/  BSYNC B1 ;  /* 0x0000000000017941 */ /* 0x000fea0003800000 */
.L_x_12804:
        /* <DEDUP_REMOVED lines=66> */
.L_x_12939:
        /* <DEDUP_REMOVED lines=11> */
.L_x_12807:
        /* <DEDUP_REMOVED lines=10> */
.L_x_12808:
[----:B------:R1:W-:Y:S01]  /*2ae50*/  SYNCS.ARRIVE.TRANS64.A1T0 RZ, [R10+URZ+0x32450], RZ ;  /* 0x032450ff0aff79a7 */ /* 0x0003e2000810003f */
[----:B------:R-:W-:Y:S05]  /*2ae60*/  @P2 BRA `(.L_x_12809) ;  /* 0xfffffff000b02947 */ /* 0x000fea000383ffff */
.L_x_12796:
[----:B------:R-:W-:Y:S05]  /*2ae70*/  BSYNC B0 ;  /* 0x0000000000007941 */ /* 0x000fea0003800000 */
.L_x_12795:
        /* <DEDUP_REMOVED lines=20> */
.L_x_12811:
[----:B------:R-:W-:Y:S05]  /*2afc0*/  BSYNC B0 ;  /* 0x0000000000007941 */ /* 0x000fea0003800000 */
.L_x_12810:
[----:B------:R-:W-:Y:S02]  /*2afd0*/  SEL R24, R24, RZ, P0 ;  /* 0x000000ff18187207 */ /* 0x000fe40000000000 */
[----:B------:R-:W-:-:S07]  /*2afe0*/  LOP3.LUT R27, R27, R0, RZ, 0x3c, !PT ;  /* 0x000000001b1b7212 */ /* 0x000fce00078e3cff */
.L_x_12764:
[----:B------:R-:W-:Y:S05]  /*2aff0*/  BSYNC B7 ;  /* 0x0000000000077941 */ /* 0x000fea0003800000 */
.L_x_12762:
        /* <DEDUP_REMOVED lines=8> */
[----:B------:R3:W4:Y:S01]  /*2b080*/  LDS.128 R16, [R22+0x324d0] ;  /* 0x0324d00016107984 */ /* 0x0007220000000c00 */
[----:B------:R-:W-:Y:S06]  /*2b090*/  BAR.ARV 0x4, 0x180 ;  /* 0x0106000000007b1d */ /* 0x000fec0000002000 */
[----:B------:R-:W-:Y:S05]  /*2b0a0*/  BRA `(.L_x_12813) ;  /* 0x0000000c00d47947 */ /* 0x000fea0003800000 */
.L_x_12812:
        /* <DEDUP_REMOVED lines=43> */
.L_x_12949:
[----:B------:R-:W-:Y:S02]  /*2b360*/  ULDC UR4, c[0x0][0xd38] ;  /* 0x00034e0000047ab9 */ /* 0x000fe40000000800 */
[----:B------:R-:W-:-:S04]  /*2b370*/  IMAD.U32 R5, RZ, RZ, UR4 ;  /* 0x00000004ff057e24 */ /* 0x000fc8000f8e00ff */
[----:B---3--:R-:W-:-:S04]  /*2b380*/  IMAD R14, R14, R5, RZ ;  /* 0x000000050e0e7224 */ /* 0x008fc800078e02ff */
[----:B------:R-:W-:-:S05]  /*2b390*/  IMAD.IADD R7, R7, 0x1, R14 ;  /* 0x0000000107077824 */ /* 0x000fca00078e020e */
[----:B------:R-:W-:-:S13]  /*2b3a0*/  ISETP.GT.AND P6, PT, R7, R0, PT ;  /* 0x000000000700720c */ /* 0x000fda0003fc4270 */
[----:B------:R-:W-:Y:S05]  /*2b3b0*/  @P6 BRA `(.L_x_12815) ;  /* 0x0000000000a46947 */ /* 0x000fea0003800000 */
.L_x_12818:
        /* <DEDUP_REMOVED lines=35> */
.L_x_12957:
[----:B------:R-:W-:Y:S02]  /*2b5f0*/  ULDC UR4, c[0x0][0xd38] ;  /* 0x00034e0000047ab9 */ /* 0x000fe40000000800 */
[----:B------:R-:W-:-:S04]  /*2b600*/  IMAD.U32 R5, RZ, RZ, UR4 ;  /* 0x00000004ff057e24 */ /* 0x000fc8000f8e00ff */
[----:B---3--:R-:W-:-:S04]  /*2b610*/  IMAD R14, R14, R5, RZ ;  /* 0x000000050e0e7224 */ /* 0x008fc800078e02ff */
[----:B------:R-:W-:-:S05]  /*2b620*/  IMAD.IADD R7, R14, 0x1, R7 ;  /* 0x000000010e077824 */ /* 0x000fca00078e0207 */
[----:B------:R-:W-:-:S13]  /*2b630*/  ISETP.GT.AND P6, PT, R7, R0, PT ;  /* 0x000000000700720c */ /* 0x000fda0003fc4270 */
[----:B------:R-:W-:Y:S05]  /*2b640*/  @!P6 BRA `(.L_x_12818) ;  /* 0xfffffffc005ce947 */ /* 0x000fea000383ffff */
.L_x_12815:
[----:B------:R-:W-:Y:S01]  /*2b650*/  IMAD.IADD R7, R7, 0x1, -R14 ;  /* 0x0000000107077824 */ /* 0x000fe200078e0a0e */
[----:B------:R-:W-:-:S03]  /*2b660*/  UMOV UR4, 0xffffffff ;  /* 0xffffffff00047882 */ /* 0x000fc60000000000 */
[----:B------:R-:W-:-:S05]  /*2b670*/  IMAD R3, R2, R5, R7 ;  /* 0x0000000502037224 */ /* 0x000fca00078e0207 */
[----:B------:R-:W-:Y:S01]  /*2b680*/  ISETP.GT.AND P6, PT, R3, R0, PT ;  /* 0x000000000300720c */ /* 0x000fe20003fc4270 */
[----:B------:R-:W-:-:S12]  /*2b690*/  BRA.DIV UR4, `(.L_x_12819) ;  /* 0x0000004e049c7947 */ /* 0x000fd8000b800000 */
[----:B------:R-:W-:-:S04]  /*2b6a0*/  VOTE.ANY R3, PT, !P6 ;  /* 0x0000000000037806 */ /* 0x000fc800070e0100 */
[----:B------:R-:W3:Y:S02]  /*2b6b0*/  POPC R12, R3 ;  /* 0x00000003000c7309 */ /* 0x000ee40000000000 */
[----:B---3--:R3:W4:Y:S01]  /*2b6c0*/  SHFL.IDX PT, R17, R17, R12, 0x1f ;  /* 0x00001f0c11117589 */ /* 0x00872200000e0000 */
[----:B------:R-:W-:-:S03]  /*2b6d0*/  IMAD.IADD R19, R12, 0x1, R19 ;  /* 0x000000010c137824 */ /* 0x000fc600078e0213 */
[----:B------:R3:W0:Y:S04]  /*2b6e0*/  SHFL.IDX PT, R4, R4, R12, 0x1f ;  /* 0x00001f0c04047589 */ /* 0x00062800000e0000 */
.L_x_12962:
[----:B------:R-:W-:-:S13]  /*2b6f0*/  ISETP.NE.AND P0, PT, R3, RZ, PT ;  /* 0x000000ff0300720c */ /* 0x000fda0003f05270 */
[----:B------:R-:W-:Y:S05]  /*2b700*/  @!P0 BRA `(.L_x_12820) ;  /* 0x0000000000108947 */ /* 0x000fea0003800000 */
[----:B------:R-:W-:Y:S01]  /*2b710*/  UMOV UR4, 0xffffffff ;  /* 0xffffffff00047882 */ /* 0x000fe20000000000 */
[----:B---3--:R-:W-:Y:S02]  /*2b720*/  VIADD R12, R12, 0xffffffff ;  /* 0xffffffff0c0c7836 */ /* 0x008fe40000000000 */
[----:B------:R-:W-:Y:S05]  /*2b730*/  BRA.DIV UR4, `(.L_x_12821) ;  /* 0x0000004e04d07947 */ /* 0x000fea000b800000 */
[----:B------:R3:W0:Y:S02]  /*2b740*/  SHFL.IDX PT, R6, R2, R12, 0x1f ;  /* 0x00001f0c02067589 */ /* 0x00062400000e0000 */
.L_x_12820:
[----:B0-----:R-:W-:Y:S01]  /*2b750*/  ISETP.NE.AND P0, PT, R4, 0x1, PT ;  /* 0x000000010400780c */ /* 0x001fe20003f05270 */
[----:B------:R-:W-:-:S04]  /*2b760*/  IMAD R16, R6, R5, R7 ;  /* 0x0000000506107224 */ /* 0x000fc800078e0207 */
[----:B------:R-:W-:-:S08]  /*2b770*/  IMAD.IADD R0, R0, 0x1, -R16 ;  /* 0x0000000100007824 */ /* 0x000fd000078e0a10 */
[----:B------:R-:W-:Y:S05]  /*2b780*/  @!P0 BRA `(.L_x_12822) ;  /* 0x0000000000dc8947 */ /* 0x000fea0003800000 */
[-C--:B----4-:R-:W-:Y:S02]  /*2b790*/  IABS R6, R17.reuse ;  /* 0x0000001100067213 */ /* 0x090fe40000000000 */
[----:B------:R-:W-:Y:S02]  /*2b7a0*/  IABS R5, R4 ;  /* 0x0000000400057213 */ /* 0x000fe40000000000 */
[----:B------:R-:W0:Y:S08]  /*2b7b0*/  I2F.RP R7, R6 ;  /* 0x0000000600077306 */ /* 0x000e300000209400 */
[----:B------:R-:W4:Y:S08]  /*2b7c0*/  I2F.RP R8, R5 ;  /* 0x0000000500087306 */ /* 0x000f300000209400 */
[----:B0-----:R-:W3:Y:S08]  /*2b7d0*/  MUFU.RCP R7, R7 ;  /* 0x0000000700077308 */ /* 0x001ef00000001000 */
[----:B----4-:R-:W-:Y:S01]  /*2b7e0*/  MUFU.RCP R8, R8 ;  /* 0x0000000800087308 */ /* 0x010fe20000001000 */
[----:B---3--:R-:W-:Y:S01]  /*2b7f0*/  VIADD R2, R7, 0xffffffe ;  /* 0x0ffffffe07027836 */ /* 0x008fe20000000000 */
[----:B------:R-:W-:-:S06]  /*2b800*/  IABS R7, R17 ;  /* 0x0000001100077213 */ /* 0x000fcc0000000000 */
[----:B------:R0:W3:Y:S02]  /*2b810*/  F2I.FTZ.U32.TRUNC.NTZ R3, R2 ;  /* 0x0000000200037305 */ /* 0x0000e4000021f000 */
[----:B0-----:R-:W-:Y:S02]  /*2b820*/  IMAD.MOV.U32 R2, RZ, RZ, RZ ;  /* 0x000000ffff027224 */ /* 0x001fe400078e00ff */
[----:B---3--:R-:W-:-:S04]  /*2b830*/  IMAD.MOV R9, RZ, RZ, -R3 ;  /* 0x000000ffff097224 */ /* 0x008fc800078e0a03 */
        /* <DEDUP_REMOVED lines=44> */
.L_x_12822:
[----:B---3--:R-:W0:Y:S02]  /*2bb00*/  LDC.64 R2, c[0x0][0xd90] ;  /* 0x00036400ff027b82 */ /* 0x008e240000000a00 */
[----:B0-----:R-:W-:-:S05]  /*2bb10*/  IMAD.WIDE R2, R19, 0x4, R2 ;  /* 0x0000000413027825 */ /* 0x001fca00078e0202 */
[----:B------:R0:W4:Y:S02]  /*2bb20*/  LDG.E R6, desc[UR36][R2.64] ;  /* 0x0000002402067981 */ /* 0x000124000c1e1900 */
[----:B0-----:R-:W-:Y:S02]  /*2bb30*/  IMAD.MOV.U32 R2, RZ, RZ, RZ ;  /* 0x000000ffff027224 */ /* 0x001fe400078e00ff */
[----:B----4-:R-:W-:-:S05]  /*2bb40*/  IMAD R7, R17, R6, RZ ;  /* 0x0000000611077224 */ /* 0x010fca00078e02ff */
        /* <DEDUP_REMOVED lines=55> */
.L_x_12823:
[----:B------:R-:W-:-:S05]  /*2bec0*/  LOP3.LUT R2, RZ, R2, RZ, 0x33, !PT ;  /* 0x00000002ff027212 */ /* 0x000fca00078e33ff */
[----:B------:R-:W-:Y:S01]  /*2bed0*/  IMAD.IADD R17, R17, 0x1, R2 ;  /* 0x0000000111117824 */ /* 0x000fe200078e0202 */
[----:B------:R-:W-:Y:S06]  /*2bee0*/  BRA `(.L_x_12824) ;  /* 0x00000000001c7947 */ /* 0x000fec0003800000 */
.L_x_12816:
[----:B------:R-:W-:Y:S01]  /*2bef0*/  UMOV UR4, URZ ;  /* 0x0000003f00047c82 */ /* 0x000fe20008000000 */
[----:B------:R-:W-:Y:S01]  /*2bf00*/  UMOV UR5, URZ ;  /* 0x0000003f00057c82 */ /* 0x000fe20008000000 */
[----:B------:R-:W-:Y:S01]  /*2bf10*/  ULDC UR6, c[0x0][0xd3c] ;  /* 0x00034f0000067ab9 */ /* 0x000fe20000000800 */
[----:B------:R-:W-:Y:S02]  /*2bf20*/  IMAD.MOV.U32 R16, RZ, RZ, R0 ;  /* 0x000000ffff107224 */ /* 0x000fe400078e0000 */
[----:B------:R-:W-:Y:S02]  /*2bf30*/  IMAD.U32 R17, RZ, RZ, UR4 ;  /* 0x00000004ff117e24 */ /* 0x000fe4000f8e00ff */
[----:B------:R-:W-:Y:S02]  /*2bf40*/  IMAD.U32 R18, RZ, RZ, UR5 ;  /* 0x00000005ff127e24 */ /* 0x000fe4000f8e00ff */
[----:B------:R-:W-:-:S07]  /*2bf50*/  IMAD.U32 R19, RZ, RZ, UR6 ;  /* 0x00000006ff137e24 */ /* 0x000fce000f8e00ff */
.L_x_12824:
        /* <DEDUP_REMOVED lines=10> */
.L_x_12813:
[----:B------:R-:W-:Y:S02]  /*2c000*/  ULDC UR4, c[0x0][0xd3c] ;  /* 0x00034f0000047ab9 */ /* 0x000fe40000000800 */
[----:B----4-:R-:W-:-:S13]  /*2c010*/  ISETP.GE.AND P0, PT, R19, UR4, PT ;  /* 0x0000000413007c0c */ /* 0x010fda000bf06270 */
[----:B------:R-:W-:Y:S05]  /*2c020*/  @!P0 BRA `(.L_x_12825) ;  /* 0xffffffa400148947 */ /* 0x000fea000383ffff */
[----:B------:R-:W-:Y:S05]  /*2c030*/  BSYNC B8 ;  /* 0x0000000000087941 */ /* 0x000fea0003800000 */
.L_x_12748:
        /* <DEDUP_REMOVED lines=12> */
.L_x_12965:
[----:B------:R-:W-:Y:S05]  /*2c100*/  BSYNC B0 ;  /* 0x0000000000007941 */ /* 0x000fea0003800000 */
.L_x_12826:
[----:B------:R-:W-:-:S03]  /*2c110*/  UMOV UR4, 0xffffffff ;  /* 0xffffffff00047882 */ /* 0x000fc60000000000 */
[----:B------:R-:W-:Y:S05]  /*2c120*/  BRA.DIV UR4, `(.L_x_12828) ;  /* 0x0000004604907947 */ /* 0x000fea000b800000 */
[----:B0-----:R-:W0:Y:S02]  /*2c130*/  S2R R0, SR_TID.X ;  /* 0x0000000000007919 */ /* 0x001e240000002100 */
[----:B0-----:R-:W-:-:S04]  /*2c140*/  SHF.R.U32.HI R0, RZ, 0x5, R0 ;  /* 0x00000005ff007819 */ /* 0x001fc80000011600 */
[----:B------:R-:W-:-:S05]  /*2c150*/  LOP3.LUT R0, R0, 0x3, RZ, 0xc0, !PT ;  /* 0x0000000300007812 */ /* 0x000fca00078ec0ff */
[----:B------:R0:W4:Y:S02]  /*2c160*/  SHFL.IDX PT, R14, R0, RZ, 0x1f ;  /* 0x00001fff000e7589 */ /* 0x00012400000e0000 */
.L_x_12968:
[----:B----4-:R-:W-:Y:S01]  /*2c170*/  ISETP.NE.AND P0, PT, R14, RZ, PT ;  /* 0x000000ff0e00720c */ /* 0x010fe20003f05270 */
[----:B------:R-:W-:-:S12]  /*2c180*/  BSSY B0, `(.L_x_12829) ;  /* 0x0000026000007945 */ /* 0x000fd80003800000 */
[----:B------:R-:W-:Y:S05]  /*2c190*/  @P0 BRA `(.L_x_12830) ;  /* 0x0000000000900947 */ /* 0x000fea0003800000 */
[----:B------:R-:W-:-:S03]  /*2c1a0*/  UMOV UR4, 0xffffffff ;  /* 0xffffffff00047882 */ /* 0x000fc60000000000 */
[----:B------:R-:W-:Y:S05]  /*2c1b0*/  BRA.DIV UR4, `(.L_x_12831) ;  /* 0x0000004604a07947 */ /* 0x000fea000b800000 */
[----:B------:R-:W-:-:S13]  /*2c1c0*/  ELECT P6, URZ, PT ;  /* 0x00000000003f782f */ /* 0x000fda00038c0000 */
.L_x_12971:
[----:B------:R-:W-:Y:S05]  /*2c1d0*/  @!P6 BRA `(.L_x_12830) ;  /* 0x000000000080e947 */ /* 0x000fea0003800000 */
[----:B0-----:R-:W4:Y:S02]  /*2c1e0*/  LDL R0, [R1+0x4c8] ;  /* 0x0004c80001007983 */ /* 0x001f240000100800 */
[----:B----4-:R-:W-:-:S13]  /*2c1f0*/  R2UR UR4, R0 ;  /* 0x00000000000472ca */ /* 0x010fda00000e0000 */
[----:B------:R-:W-:-:S06]  /*2c200*/  ULOP3.LUT UR4, UR4, 0x2, URZ, 0xfc, !UPT ;  /* 0x0000000204047892 */ /* 0x000fcc000f8efc3f */
[----:B------:R-:W-:-:S05]  /*2c210*/  IMAD.U32 R0, RZ, RZ, UR4 ;  /* 0x00000004ff007e24 */ /* 0x000fca000f8e00ff */
[----:B------:R-:W-:-:S13]  /*2c220*/  ISETP.NE.AND P0, PT, R0, 0x3, PT ;  /* 0x000000030000780c */ /* 0x000fda0003f05270 */
[----:B------:R-:W-:Y:S05]  /*2c230*/  @!P0 BRA `(.L_x_12832) ;  /* 0x0000000000048947 */ /* 0x000fea0003800000 */
[----:B------:R-:W-:Y:S01]  /*2c240*/  BPT.TRAP 0x1 ;  /* 0x000000040000795c */ /* 0x000fe20000300000 */
.L_x_12832:
[C---:B------:R-:W-:Y:S01]  /*2c250*/  IMAD R3, R24.reuse, 0x8, R5 ;  /* 0x0000000818037824 */ /* 0x040fe200078e0205 */
[----:B------:R-:W-:Y:S01]  /*2c260*/  SHF.L.U32 R2, R27, 0x1f, RZ ;  /* 0x0000001f1b027819 */ /* 0x000fe200000006ff */
[----:B------:R-:W-:-:S03]  /*2c270*/  VIADD R24, R24, 0x1 ;  /* 0x0000000118187836 */ /* 0x000fc60000000000 */
[----:B------:R-:W0:Y:S02]  /*2c280*/  SYNCS.PHASECHK.TRANS64.TRYWAIT P1, [R3+URZ+0x32440], R2 ;  /* 0x03244002030075a7 */ /* 0x000e24000802017f */
[----:B------:R-:W-:-:S04]  /*2c290*/  ISETP.NE.AND P2, PT, R24, 0x2, PT ;  /* 0x000000021800780c */ /* 0x000fc80003f45270 */
[----:B------:R-:W-:Y:S01]  /*2c2a0*/  SEL R0, RZ, 0x1, P2 ;  /* 0x00000001ff007807 */ /* 0x000fe20001000000 */
[----:B0-----:R-:W-:Y:S08]  /*2c2b0*/  @!P1 BRA `(.L_x_12833) ;  /* 0x0000004400809947 */ /* 0x001ff00003800000 */
.L_x_12972:
[----:B------:R-:W-:Y:S02]  /*2c2c0*/  SEL R24, R24, RZ, P2 ;  /* 0x000000ff18187207 */ /* 0x000fe40001000000 */
[----:B------:R-:W-:Y:S01]  /*2c2d0*/  LOP3.LUT R0, R27, R0, RZ, 0x3c, !PT ;  /* 0x000000001b007212 */ /* 0x000fe200078e3cff */
[----:B------:R-:W-:Y:S06]  /*2c2e0*/  @!P0 BRA `(.L_x_12834) ;  /* 0x0000000000048947 */ /* 0x000fec0003800000 */
[----:B------:R-:W-:Y:S01]  /*2c2f0*/  BPT.TRAP 0x1 ;  /* 0x000000040000795c */ /* 0x000fe20000300000 */
.L_x_12834:
[----:B------:R-:W-:Y:S01]  /*2c300*/  IMAD R5, R24, 0x8, R5 ;  /* 0x0000000818057824 */ /* 0x000fe200078e0205 */
[----:B------:R-:W-:-:S04]  /*2c310*/  SHF.L.U32 R0, R0, 0x1f, RZ ;  /* 0x0000001f00007819 */ /* 0x000fc800000006ff */
[----:B------:R-:W4:Y:S02]  /*2c320*/  SYNCS.PHASECHK.TRANS64.TRYWAIT P1, [R5+URZ+0x32440], R0 ;  /* 0x03244000050075a7 */ /* 0x000f24000802017f */
[----:B----4-:R-:W-:Y:S05]  /*2c330*/  @!P1 BRA `(.L_x_12835) ;  /* 0x0000004400749947 */ /* 0x010fea0003800000 */
.L_x_12973:
[----:B------:R-:W-:Y:S05]  /*2c340*/  @!P0 BRA `(.L_x_12836) ;  /* 0x0000000000048947 */ /* 0x000fea0003800000 */
[----:B------:R-:W-:Y:S01]  /*2c350*/  BPT.TRAP 0x1 ;  /* 0x000000040000795c */ /* 0x000fe20000300000 */
.L_x_12836:
[----:B------:R-:W5:Y:S02]  /*2c360*/  SYNCS.PHASECHK.TRANS64.TRYWAIT P1, [R3+URZ+0x32460], R2 ;  /* 0x03246002030075a7 */ /* 0x000f64000802017f */
[----:B-----5:R-:W-:Y:S05]  /*2c370*/  @!P1 BRA `(.L_x_12837) ;  /* 0x0000004400789947 */ /* 0x020fea0003800000 */
.L_x_12974:
[----:B------:R-:W-:Y:S05]  /*2c380*/  @!P0 BRA `(.L_x_12838) ;  /* 0x0000000000048947 */ /* 0x000fea0003800000 */
[----:B------:R-:W-:Y:S01]  /*2c390*/  BPT.TRAP 0x1 ;  /* 0x000000040000795c */ /* 0x000fe20000300000 */
.L_x_12838:
[----:B------:R0:W0:Y:S02]  /*2c3a0*/  SYNCS.PHASECHK.TRANS64.TRYWAIT P0, [R5+URZ+0x32460], R0 ;  /* 0x03246000050075a7 */ /* 0x000024000800017f */
[----:B0-----:R-:W-:Y:S05]  /*2c3b0*/  @!P0 NANOSLEEP.SYNCS 0x989680 ;  /* 0x009896800000895d */ /* 0x001fea0003900000 */
[----:B------:R-:W0:Y:S02]  /*2c3c0*/  @!P0 SYNCS.PHASECHK.TRANS64 P0, [R5+URZ+0x32460], R0 ;  /* 0x03246000050085a7 */ /* 0x000e24000800007f */
[----:B0-----:R-:W-:Y:S05]  /*2c3d0*/  @!P0 BRA `(.L_x_12838) ;  /* 0xfffffffc00f08947 */ /* 0x001fea000383ffff */
.L_x_12830:
[----:B------:R-:W-:Y:S05]  /*2c3e0*/  BSYNC B0 ;  /* 0x0000000000007941 */ /* 0x000fea0003800000 */
.L_x_12829:
[----:B------:R-:W-:Y:S05]  /*2c3f0*/  EXIT ;  /* 0x000000000000794d */ /* 0x000fea0003800000 */
.L_x_12621:
[----:B0-----:R0:W1:Y:S02]  /*2c400*/  SYNCS.PHASECHK.TRANS64.TRYWAIT P0, [R72+URZ+0x32400], R11 ;  /* 0x0324000b480075a7 */ /* 0x001064000800017f */
[----:B-1----:R-:W-:Y:S05]  /*2c410*/  @!P0 NANOSLEEP.SYNCS 0x989680 ;  /* 0x009896800000895d */ /* 0x002fea0003900000 */
[----:B------:R-:W1:Y:S02]  /*2c420*/  @!P0 SYNCS.PHASECHK.TRANS64 P0, [R72+URZ+0x32400], R11 ;  /* 0x0324000b480085a7 */ /* 0x000e64000800007f */
[----:B-1----:R-:W-:Y:S05]  /*2c430*/  @!P0 BRA `(.L_x_12621) ;  /* 0xfffffffc00f08947 */ /* 0x002fea000383ffff */
[----:B------:R-:W-:Y:S05]  /*2c440*/  BRA `(.L_x_12839) ;  /* 0xfffffd6800507947 */ /* 0x000fea000383ffff */
.L_x_12628:
[----:B-1----:R1:W2:Y:S02]  /*2c450*/  SYNCS.PHASECHK.TRANS64.TRYWAIT P0, [R10+URZ], R11 ;  /* 0x0000000b0a0075a7 */ /* 0x0022a4000800017f */
[----:B--2---:R-:W-:Y:S05]  /*2c460*/  @!P0 NANOSLEEP.SYNCS 0x989680 ;  /* 0x009896800000895d */ /* 0x004fea0003900000 */
[----:B------:R-:W2:Y:S02]  /*2c470*/  @!P0 SYNCS.PHASECHK.TRANS64 P0, [R10+URZ], R11 ;  /* 0x0000000b0a0085a7 */ /* 0x000ea4000800007f */
[----:B--2---:R-:W-:Y:S05]  /*2c480*/  @!P0 BRA `(.L_x_12628) ;  /* 0xfffffffc00f08947 */ /* 0x004fea000383ffff */
[----:B------:R-:W-:Y:S05]  /*2c490*/  BRA `(.L_x_12627) ;  /* 0xfffffd6c00787947 */ /* 0x000fea000383ffff */
.L_x_12630:
[----:B0-----:R0:W1:Y:S02]  /*2c4a0*/  SYNCS.PHASECHK.TRANS64.TRYWAIT P0, [R72+URZ+0x32410], R7 ;  /* 0x03241007480075a7 */ /* 0x001064000800017f */
[----:B-1----:R-:W-:Y:S05]  /*2c4b0*/  @!P0 NANOSLEEP.SYNCS 0x989680 ;  /* 0x009896800000895d */ /* 0x002fea0003900000 */
[----:B------:R-:W1:Y:S02]  /*2c4c0*/  @!P0 SYNCS.PHASECHK.TRANS64 P0, [R72+URZ+0x32410], R7 ;  /* 0x03241007480085a7 */ /* 0x000e64000800007f */
[----:B-1----:R-:W-:Y:S05]  /*2c4d0*/  @!P0 BRA `(.L_x_12630) ;  /* 0xfffffffc00f08947 */ /* 0x002fea000383ffff */
[----:B------:R-:W-:Y:S05]  /*2c4e0*/  BRA `(.L_x_12840) ;  /* 0xfffffd7000507947 */ /* 0x000fea000383ffff */
.L_x_12637:
[----:B-1----:R1:W2:Y:S02]  /*2c4f0*/  SYNCS.PHASECHK.TRANS64.TRYWAIT P0, [R10+URZ], R11 ;  /* 0x0000000b0a0075a7 */ /* 0x0022a4000800017f */
[----:B--2---:R-:W-:Y:S05]  /*2c500*/  @!P0 NANOSLEEP.SYNCS 0x989680 ;  /* 0x009896800000895d */ /* 0x004fea0003900000 */
[----:B------:R-:W2:Y:S02]  /*2c510*/  @!P0 SYNCS.PHASECHK.TRANS64 P0, [R10+URZ], R11 ;  /* 0x0000000b0a0085a7 */ /* 0x000ea4000800007f */
[----:B--2---:R-:W-:Y:S05]  /*2c520*/  @!P0 BRA `(.L_x_12637) ;  /* 0xfffffffc00f08947 */ /* 0x004fea000383ffff */
[----:B------:R-:W-:Y:S05]  /*2c530*/  BRA `(.L_x_12636) ;  /* 0xfffffd7000947947 */ /* 0x000fea000383ffff */
.L_x_12671:
[----:B0-----:R0:W2:Y:S02]  /*2c540*/  SYNCS.PHASECHK.TRANS64.TRYWAIT P0, [R6+URZ], R7 ;  /* 0x00000007060075a7 */ /* 0x0010a4000800017f */
[----:B--2---:R-:W-:Y:S05]  /*2c550*/  @!P0 NANOSLEEP.SYNCS 0x989680 ;  /* 0x009896800000895d */ /* 0x004fea0003900000 */
[----:B------:R-:W2:Y:S02]  /*2c560*/  @!P0 SYNCS.PHASECHK.TRANS64 P0, [R6+URZ], R7 ;  /* 0x00000007060085a7 */ /* 0x000ea4000800007f */
[----:B--2---:R-:W-:Y:S05]  /*2c570*/  @!P0 BRA `(.L_x_12671) ;  /* 0xfffffffc00f08947 */ /* 0x004fea000383ffff */
[----:B------:R-:W-:Y:S05]  /*2c580*/  BRA `(.L_x_12670) ;  /* 0xfffffddc00dc7947 */ /* 0x000fea000383ffff */
.L_x_12678:
[----:B0-----:R0:W1:Y:S02]  /*2c590*/  SYNCS.PHASECHK.TRANS64.TRYWAIT P0, [R6+URZ], R7 ;  /* 0x00000007060075a7 */ /* 0x001064000800017f */
[----:B-1----:R-:W-:Y:S05]  /*2c5a0*/  @!P0 NANOSLEEP.SYNCS 0x989680 ;  /* 0x009896800000895d */ /* 0x002fea0003900000 */
[----:B------:R-:W1:Y:S02]  /*2c5b0*/  @!P0 SYNCS.PHASECHK.TRANS64 P0, [R6+URZ], R7 ;  /* 0x00000007060085a7 */ /* 0x000e64000800007f */
[----:B-1----:R-:W-:Y:S05]  /*2c5c0*/  @!P0 BRA `(.L_x_12678) ;  /* 0xfffffffc00f08947 */ /* 0x002fea000383ffff */
[----:B------:R-:W-:Y:S05]  /*2c5d0*/  BRA `(.L_x_12677) ;  /* 0xfffffde400007947 */ /* 0x000fea000383ffff */
.L_x_12691:
[----:B0-----:R0:W2:Y:S02]  /*2c5e0*/  SYNCS.PHASECHK.TRANS64.TRYWAIT P0, [R0+URZ], R7 ;  /* 0x00000007000075a7 */ /* 0x0010a4000800017f */
[----:B--2---:R-:W-:Y:S05]  /*2c5f0*/  @!P0 NANOSLEEP.SYNCS 0x989680 ;  /* 0x009896800000895d */ /* 0x004fea0003900000 */
[----:B------:R-:W2:Y:S02]  /*2c600*/  @!P0 SYNCS.PHASECHK.TRANS64 P0, [R0+URZ], R7 ;  /* 0x00000007000085a7 */ /* 0x000ea4000800007f */
[----:B--2---:R-:W-:Y:S05]  /*2c610*/  @!P0 BRA `(.L_x_12691) ;  /* 0xfffffffc00f08947 */ /* 0x004fea000383ffff */
[----:B------:R-:W-:Y:S05]  /*2c620*/  BRA `(.L_x_12690) ;  /* 0xfffffe7c00787947 */ /* 0x000fea000383ffff */
.L_x_12698:
[----:B0-----:R0:W2:Y:S02]  /*2c630*/  SYNCS.PHASECHK.TRANS64.TRYWAIT P0, [R6+URZ], R7 ;  /* 0x00000007060075a7 */ /* 0x0010a4000800017f */
[----:B--2---:R-:W-:Y:S05]  /*2c640*/  @!P0 NANOSLEEP.SYNCS 0x989680 ;  /* 0x009896800000895d */ /* 0x004fea0003900000 */
[----:B------:R-:W2:Y:S02]  /*2c650*/  @!P0 SYNCS.PHASECHK.TRANS64 P0, [R6+URZ], R7 ;  /* 0x00000007060085a7 */ /* 0x000ea4000800007f */
[----:B--2---:R-:W-:Y:S05]  /*2c660*/  @!P0 BRA `(.L_x_12698) ;  /* 0xfffffffc00f08947 */ /* 0x004fea000383ffff */
[----:B------:R-:W-:Y:S05]  /*2c670*/  BRA `(.L_x_12697) ;  /* 0xfffffe8000b07947 */ /* 0x000fea000383ffff */
.L_x_12770:
        /* <DEDUP_REMOVED lines=10> */
.L_x_12842:
[----:B------:R-:W-:Y:S05]  /*2c720*/  BSYNC B0 ;  /* 0x0000000000007941 */ /* 0x000fea0003800000 */
.L_x_12841:
[----:B------:R-:W-:Y:S05]  /*2c730*/  BRA `(.L_x_12843) ;  /* 0xffffffac00d07947 */ /* 0x000fea000383ffff */
.L_x_12773:
[----:B-1----:R1:W2:Y:S02]  /*2c740*/  SYNCS.PHASECHK.TRANS64.TRYWAIT P0, [R17+URZ+0x32440], R0 ;  /* 0x03244000110075a7 */ /* 0x0022a4000800017f */
[----:B--2---:R-:W-:Y:S05]  /*2c750*/  @!P0 NANOSLEEP.SYNCS 0x989680 ;  /* 0x009896800000895d */ /* 0x004fea0003900000 */
[----:B------:R-:W2:Y:S02]  /*2c760*/  @!P0 SYNCS.PHASECHK.TRANS64 P0, [R17+URZ+0x32440], R0 ;  /* 0x03244000110085a7 */ /* 0x000ea4000800007f */
[----:B--2---:R-:W-:Y:S05]  /*2c770*/  @!P0 BRA `(.L_x_12773) ;  /* 0xfffffffc00f08947 */ /* 0x004fea000383ffff */
[----:B------:R-:W-:Y:S05]  /*2c780*/  BRA `(.L_x_12844) ;  /* 0xffffffb000707947 */ /* 0x000fea000383ffff */
.L_x_12774:
        /* <DEDUP_REMOVED lines=8> */
.L_x_12846:
[----:B------:R-:W-:Y:S05]  /*2c810*/  BSYNC B0 ;  /* 0x0000000000007941 */ /* 0x000fea0003800000 */
.L_x_12845:
        /* <DEDUP_REMOVED lines=9> */
.L_x_12847:
[----:B------:R-:W-:Y:S02]  /*2c8b0*/  IMAD.MOV.U32 R13, RZ, RZ, R4 ;  /* 0x000000ffff0d7224 */ /* 0x000fe400078e0004 */
[----:B------:R-:W-:Y:S02]  /*2c8c0*/  IMAD.MOV.U32 R12, RZ, RZ, 0x1 ;  /* 0x00000001ff0c7424 */ /* 0x000fe400078e00ff */
[----:B------:R-:W-:-:S07]  /*2c8d0*/  IMAD.MOV.U32 R3, RZ, RZ, R14 ;  /* 0x000000ffff037224 */ /* 0x000fce00078e000e */
[----:B------:R-:W-:Y:S05]  /*2c8e0*/  WARPSYNC.COLLECTIVE R15, `(.L_x_12848) ;  /* 0x000000000f087348 */ /* 0x000fea0003c00000 */
[----:B------:R0:W1:Y:S02]  /*2c8f0*/  SHFL.IDX P6, R14, R13, R12, R11 ;  /* 0x0000000c0d0e7389 */ /* 0x00006400000c000b */
[----:B01----:R-:W-:Y:S01]  /*2c900*/  ENDCOLLECTIVE ;  /* 0x000000000000791b */ /* 0x003fe20003800000 */
.L_x_12848:
        /* <DEDUP_REMOVED lines=15> */
.L_x_12849:
[----:B------:R-:W-:Y:S02]  /*2ca00*/  @P0 IMAD R6, R5, 0x2, R22 ;  /* 0x0000000205060824 */ /* 0x000fe400078e0216 */
[----:B------:R-:W-:Y:S02]  /*2ca10*/  IMAD.MOV.U32 R13, RZ, RZ, R4 ;  /* 0x000000ffff0d7224 */ /* 0x000fe400078e0004 */
[----:B------:R-:W-:Y:S02]  /*2ca20*/  IMAD.MOV.U32 R12, RZ, RZ, 0x2 ;  /* 0x00000002ff0c7424 */ /* 0x000fe400078e00ff */
[----:B------:R-:W-:-:S07]  /*2ca30*/  IMAD.MOV.U32 R3, RZ, RZ, R14 ;  /* 0x000000ffff037224 */ /* 0x000fce00078e000e */
[----:B------:R-:W-:Y:S05]  /*2ca40*/  WARPSYNC.COLLECTIVE R15, `(.L_x_12850) ;  /* 0x000000000f087348 */ /* 0x000fea0003c00000 */
[----:B------:R0:W1:Y:S02]  /*2ca50*/  SHFL.IDX P6, R14, R13, R12, R11 ;  /* 0x0000000c0d0e7389 */ /* 0x00006400000c000b */
[----:B01----:R-:W-:Y:S01]  /*2ca60*/  ENDCOLLECTIVE ;  /* 0x000000000000791b */ /* 0x003fe20003800000 */
.L_x_12850:
        /* <DEDUP_REMOVED lines=15> */
.L_x_12851:
[----:B------:R-:W-:Y:S02]  /*2cb60*/  @P0 IMAD R6, R5, 0x2, R22 ;  /* 0x0000000205060824 */ /* 0x000fe400078e0216 */
[----:B------:R-:W-:Y:S02]  /*2cb70*/  IMAD.MOV.U32 R13, RZ, RZ, R4 ;  /* 0x000000ffff0d7224 */ /* 0x000fe400078e0004 */
[----:B------:R-:W-:Y:S02]  /*2cb80*/  IMAD.MOV.U32 R12, RZ, RZ, 0x3 ;  /* 0x00000003ff0c7424 */ /* 0x000fe400078e00ff */
[----:B------:R-:W-:-:S07]  /*2cb90*/  IMAD.MOV.U32 R3, RZ, RZ, R14 ;  /* 0x000000ffff037224 */ /* 0x000fce00078e000e */
[----:B------:R-:W-:Y:S05]  /*2cba0*/  WARPSYNC.COLLECTIVE R15, `(.L_x_12852) ;  /* 0x000000000f087348 */ /* 0x000fea0003c00000 */
[----:B------:R0:W1:Y:S02]  /*2cbb0*/  SHFL.IDX P6, R14, R13, R12, R11 ;  /* 0x0000000c0d0e7389 */ /* 0x00006400000c000b */
[----:B01----:R-:W-:Y:S01]  /*2cbc0*/  ENDCOLLECTIVE ;  /* 0x000000000000791b */ /* 0x003fe20003800000 */
.L_x_12852:
        /* <DEDUP_REMOVED lines=15> */
.L_x_12853:
[----:B------:R-:W-:Y:S02]  /*2ccc0*/  @P0 IMAD R6, R5, 0x2, R22 ;  /* 0x0000000205060824 */ /* 0x000fe400078e0216 */
[----:B------:R-:W-:Y:S02]  /*2ccd0*/  IMAD.MOV.U32 R13, RZ, RZ, R4 ;  /* 0x000000ffff0d7224 */ /* 0x000fe400078e0004 */
[----:B------:R-:W-:Y:S02]  /*2cce0*/  IMAD.MOV.U32 R12, RZ, RZ, 0x4 ;  /* 0x00000004ff0c7424 */ /* 0x000fe400078e00ff */
[----:B------:R-:W-:-:S07]  /*2ccf0*/  IMAD.MOV.U32 R3, RZ, RZ, R14 ;  /* 0x000000ffff037224 */ /* 0x000fce00078e000e */
[----:B------:R-:W-:Y:S05]  /*2cd00*/  WARPSYNC.COLLECTIVE R15, `(.L_x_12854) ;  /* 0x000000000f087348 */ /* 0x000fea0003c00000 */
[----:B------:R0:W1:Y:S02]  /*2cd10*/  SHFL.IDX P6, R14, R13, R12, R11 ;  /* 0x0000000c0d0e7389 */ /* 0x00006400000c000b */
[----:B01----:R-:W-:Y:S01]  /*2cd20*/  ENDCOLLECTIVE ;  /* 0x000000000000791b */ /* 0x003fe20003800000 */
.L_x_12854:
        /* <DEDUP_REMOVED lines=15> */
.L_x_12855:
[----:B------:R-:W-:Y:S02]  /*2ce20*/  @P0 IMAD R6, R5, 0x2, R22 ;  /* 0x0000000205060824 */ /* 0x000fe400078e0216 */
[----:B------:R-:W-:Y:S02]  /*2ce30*/  IMAD.MOV.U32 R13, RZ, RZ, R4 ;  /* 0x000000ffff0d7224 */ /* 0x000fe400078e0004 */
[----:B------:R-:W-:Y:S02]  /*2ce40*/  IMAD.MOV.U32 R12, RZ, RZ, 0x5 ;  /* 0x00000005ff0c7424 */ /* 0x000fe400078e00ff */
[----:B------:R-:W-:-:S07]  /*2ce50*/  IMAD.MOV.U32 R3, RZ, RZ, R14 ;  /* 0x000000ffff037224 */ /* 0x000fce00078e000e */
[----:B------:R-:W-:Y:S05]  /*2ce60*/  WARPSYNC.COLLECTIVE R15, `(.L_x_12856) ;  /* 0x000000000f087348 */ /* 0x000fea0003c00000 */
[----:B------:R0:W1:Y:S02]  /*2ce70*/  SHFL.IDX P6, R14, R13, R12, R11 ;  /* 0x0000000c0d0e7389 */ /* 0x00006400000c000b */
[----:B01----:R-:W-:Y:S01]  /*2ce80*/  ENDCOLLECTIVE ;  /* 0x000000000000791b */ /* 0x003fe20003800000 */
.L_x_12856:
        /* <DEDUP_REMOVED lines=10> */
.L_x_12857:
[----:B------:R-:W-:Y:S01]  /*2cf30*/  @!PT LDS RZ, [RZ] ;  /* 0x00000000fffff984 */ /* 0x000fe20000000800 */
[----:B------:R-:W-:Y:S01]  /*2cf40*/  @!PT LDS RZ, [RZ] ;  /* 0x00000000fffff984 */ /* 0x000fe20000000800 */
[----:B------:R-:W-:Y:S01]  /*2cf50*/  @!PT LDS RZ, [RZ] ;  /* 0x00000000fffff984 */ /* 0x000fe20000000800 */
[----:B------:R1:W-:Y:S01]  /*2cf60*/  @P0 LDGSTS.E.BYPASS.LTC128B.128 [R6+0x1e400], desc[UR36][R2.64], !P2 ;  /* 0x1e40000002060fae */ /* 0x0003e2000d101d64 */
[----:B------:R-:W-:Y:S01]  /*2cf70*/  IMAD.MOV.U32 R0, RZ, RZ, R14 ;  /* 0x000000ffff007224 */ /* 0x000fe200078e000e */
[----:B------:R-:W-:Y:S06]  /*2cf80*/  BRA `(.L_x_12858) ;  /* 0xffffffac00d47947 */ /* 0x000fec000383ffff */
.L_x_12779:
[----:B------:R-:W-:Y:S01]  /*2cf90*/  IMAD.MOV.U32 R13, RZ, RZ, R4 ;  /* 0x000000ffff0d7224 */ /* 0x000fe200078e0004 */
[----:B------:R-:W-:Y:S01]  /*2cfa0*/  LOP3.LUT R23, R23, 0xffffdfff, RZ, 0xc0, !PT ;  /* 0xffffdfff17177812 */ /* 0x000fe200078ec0ff */
        /* <DEDUP_REMOVED lines=8> */
.L_x_12859:
        /* <DEDUP_REMOVED lines=8> */
.L_x_12860:
[----:B------:R-:W-:Y:S02]  /*2d0b0*/  IMAD.MOV.U32 R13, RZ, RZ, R4 ;  /* 0x000000ffff0d7224 */ /* 0x000fe400078e0004 */
[----:B------:R-:W-:Y:S02]  /*2d0c0*/  IMAD.MOV.U32 R12, RZ, RZ, 0x1 ;  /* 0x00000001ff0c7424 */ /* 0x000fe400078e00ff */
[----:B------:R-:W-:-:S07]  /*2d0d0*/  IMAD.MOV.U32 R3, RZ, RZ, R14 ;  /* 0x000000ffff037224 */ /* 0x000fce00078e000e */
[----:B------:R-:W-:Y:S05]  /*2d0e0*/  WARPSYNC.COLLECTIVE R15, `(.L_x_12861) ;  /* 0x000000000f087348 */ /* 0x000fea0003c00000 */
[----:B------:R0:W1:Y:S02]  /*2d0f0*/  SHFL.IDX P6, R14, R13, R12, R11 ;  /* 0x0000000c0d0e7389 */ /* 0x00006400000c000b */
[----:B01----:R-:W-:Y:S01]  /*2d100*/  ENDCOLLECTIVE ;  /* 0x000000000000791b */ /* 0x003fe20003800000 */
.L_x_12861:
        /* <DEDUP_REMOVED lines=13> */
.L_x_12862:
[----:B------:R-:W-:-:S05]  /*2d1e0*/  VIADD R2, R36, 0x10 ;  /* 0x0000001024027836 */ /* 0x000fca0000000000 */
[----:B------:R-:W-:Y:S01]  /*2d1f0*/  ISETP.GE.AND P2, PT, R2, R37, PT ;  /* 0x000000250200720c */ /* 0x000fe20003f46270 */
[----:B------:R-:W-:Y:S02]  /*2d200*/  IMAD.MOV.U32 R13, RZ, RZ, R4 ;  /* 0x000000ffff0d7224 */ /* 0x000fe400078e0004 */
[----:B------:R-:W-:-:S10]  /*2d210*/  IMAD.MOV.U32 R12, RZ, RZ, 0x2 ;  /* 0x00000002ff0c7424 */ /* 0x000fd400078e00ff */
[----:B------:R-:W-:Y:S01]  /*2d220*/  @P2 LOP3.LUT R23, R23, 0x1000, RZ, 0xfc, !PT ;  /* 0x0000100017172812 */ /* 0x000fe200078efcff */
[----:B------:R-:W-:-:S03]  /*2d230*/  IMAD.MOV.U32 R11, RZ, RZ, R14 ;  /* 0x000000ffff0b7224 */ /* 0x000fc600078e000e */
[----:B------:R-:W-:Y:S02]  /*2d240*/  LOP3.LUT R23, R23, 0xfffff7ff, RZ, 0xc0, !PT ;  /* 0xfffff7ff17177812 */ /* 0x000fe400078ec0ff */
[----:B------:R-:W-:-:S05]  /*2d250*/  @!P2 LEA R11, P1, R20, R11, 0x1 ;  /* 0x0000000b140ba211 */ /* 0x000fca00078208ff */
[----:B------:R-:W-:Y:S02]  /*2d260*/  @!P2 IMAD.MOV.U32 R2, RZ, RZ, R11 ;  /* 0x000000ffff02a224 */ /* 0x000fe400078e000b */
[----:B------:R-:W-:Y:S02]  /*2d270*/  IMAD.MOV.U32 R11, RZ, RZ, 0x181f ;  /* 0x0000181fff0b7424 */ /* 0x000fe400078e00ff */
[----:B------:R-:W-:-:S07]  /*2d280*/  @!P2 IMAD.X R6, RZ, RZ, R6, P1 ;  /* 0x000000ffff06a224 */ /* 0x000fce00008e0606 */
[----:B------:R-:W-:Y:S05]  /*2d290*/  WARPSYNC.COLLECTIVE R15, `(.L_x_12863) ;  /* 0x000000000f087348 */ /* 0x000fea0003c00000 */
[----:B------:R0:W1:Y:S02]  /*2d2a0*/  SHFL.IDX P6, R14, R13, R12, R11 ;  /* 0x0000000c0d0e7389 */ /* 0x00006400000c000b */
[----:B01----:R-:W-:Y:S01]  /*2d2b0*/  ENDCOLLECTIVE ;  /* 0x000000000000791b */ /* 0x003fe20003800000 */
.L_x_12863:
[----:B------:R-:W-:-:S05]  /*2d2c0*/  @!P2 IMAD.MOV.U32 R3, RZ, RZ, R6 ;  /* 0x000000ffff03a224 */ /* 0x000fca00078e0006 */
        /* <DEDUP_REMOVED lines=11> */
.L_x_12864:
        /* <DEDUP_REMOVED lines=8> */
.L_x_12865:
        /* <DEDUP_REMOVED lines=15> */
.L_x_12866:
[----:B------:R-:W-:Y:S01]  /*2d4f0*/  @P2 LOP3.LUT R23, R23, 0x200, RZ, 0xfc, !PT ;  /* 0x0000020017172812 */ /* 0x000fe200078efcff */
[----:B------:R-:W-:-:S03]  /*2d500*/  IMAD.MOV.U32 R13, RZ, RZ, R4 ;  /* 0x000000ffff0d7224 */ /* 0x000fc600078e0004 */
[----:B------:R-:W-:Y:S01]  /*2d510*/  LOP3.LUT R23, R23, 0xfffffeff, RZ, 0xc0, !PT ;  /* 0xfffffeff17177812 */ /* 0x000fe200078ec0ff */
        /* <DEDUP_REMOVED lines=9> */
.L_x_12867:
        /* <DEDUP_REMOVED lines=11> */
.L_x_12868:
[----:B------:R-:W-:-:S04]  /*2d660*/  @P2 LOP3.LUT R23, R23, 0x100, RZ, 0xfc, !PT ;  /* 0x0000010017172812 */ /* 0x000fc800078efcff */
[----:B------:R-:W-:Y:S01]  /*2d670*/  LOP3.LUT R23, R23, 0xffffff7f, RZ, 0xc0, !PT ;  /* 0xffffff7f17177812 */ /* 0x000fe200078ec0ff */
[----:B------:R-:W-:Y:S02]  /*2d680*/  IMAD.MOV.U32 R12, RZ, RZ, 0x5 ;  /* 0x00000005ff0c7424 */ /* 0x000fe400078e00ff */
[----:B------:R-:W-:-:S05]  /*2d690*/  IMAD.MOV.U32 R9, RZ, RZ, R14 ;  /* 0x000000ffff097224 */ /* 0x000fca00078e000e */
[----:B------:R-:W-:-:S05]  /*2d6a0*/  @!P2 LEA R13, P1, R20, R9, 0x1 ;  /* 0x00000009140da211 */ /* 0x000fca00078208ff */
[----:B------:R-:W-:Y:S02]  /*2d6b0*/  @!P2 IMAD.X R9, RZ, RZ, R2, P1 ;  /* 0x000000ffff09a224 */ /* 0x000fe400008e0602 */
[----:B------:R-:W-:Y:S02]  /*2d6c0*/  @!P2 IMAD.MOV.U32 R2, RZ, RZ, R13 ;  /* 0x000000ffff02a224 */ /* 0x000fe400078e000d */
[----:B------:R-:W-:Y:S02]  /*2d6d0*/  IMAD.MOV.U32 R13, RZ, RZ, R4 ;  /* 0x000000ffff0d7224 */ /* 0x000fe400078e0004 */
[----:B------:R-:W-:-:S07]  /*2d6e0*/  @!P2 IMAD.MOV.U32 R3, RZ, RZ, R9 ;  /* 0x000000ffff03a224 */ /* 0x000fce00078e0009 */
[----:B------:R-:W-:Y:S05]  /*2d6f0*/  WARPSYNC.COLLECTIVE R15, `(.L_x_12869) ;  /* 0x000000000f087348 */ /* 0x000fea0003c00000 */
[----:B------:R0:W1:Y:S02]  /*2d700*/  SHFL.IDX P6, R14, R13, R12, R11 ;  /* 0x0000000c0d0e7389 */ /* 0x00006400000c000b */
[----:B01----:R-:W-:Y:S01]  /*2d710*/  ENDCOLLECTIVE ;  /* 0x000000000000791b */ /* 0x003fe20003800000 */
.L_x_12869:
        /* <DEDUP_REMOVED lines=11> */
.L_x_12870:
        /* <DEDUP_REMOVED lines=8> */
.L_x_12871:
[----:B------:R-:W-:-:S05]  /*2d850*/  @!P2 LEA R7, P1, R20, R7, 0x1 ;  /* 0x000000071407a211 */ /* 0x000fca00078208ff */
[----:B------:R-:W-:Y:S02]  /*2d860*/  @!P2 IMAD.X R6, RZ, RZ, R6, P1 ;  /* 0x000000ffff06a224 */ /* 0x000fe400008e0606 */
[----:B------:R-:W-:Y:S02]  /*2d870*/  @!P2 IMAD.MOV.U32 R2, RZ, RZ, R7 ;  /* 0x000000ffff02a224 */ /* 0x000fe400078e0007 */
[----:B------:R-:W-:Y:S02]  /*2d880*/  @!P2 IMAD.MOV.U32 R3, RZ, RZ, R6 ;  /* 0x000000ffff03a224 */ /* 0x000fe400078e0006 */
[----:B------:R-:W-:Y:S02]  /*2d890*/  IMAD.MOV.U32 R13, RZ, RZ, R0 ;  /* 0x000000ffff0d7224 */ /* 0x000fe400078e0000 */
[----:B------:R-:W-:Y:S01]  /*2d8a0*/  VIADD R6, R36, 0x60 ;  /* 0x0000006024067836 */ /* 0x000fe20000000000 */
[----:B------:R-:W-:Y:S01]  /*2d8b0*/  @!PT LDS RZ, [RZ] ;  /* 0x00000000fffff984 */ /* 0x000fe20000000800 */
[----:B------:R-:W-:Y:S01]  /*2d8c0*/  @!PT LDS RZ, [RZ] ;  /* 0x00000000fffff984 */ /* 0x000fe20000000800 */
[----:B------:R-:W-:Y:S01]  /*2d8d0*/  @!PT LDS RZ, [RZ] ;  /* 0x00000000fffff984 */ /* 0x000fe20000000800 */
[----:B------:R0:W-:Y:S04]  /*2d8e0*/  @!P2 LDGSTS.E.BYPASS.LTC128B.128 [R26+0x1ac00], desc[UR36][R2.64], !P0 ;  /* 0x1ac00000021aafae */ /* 0x0001e8000c101d64 */
[----:B------:R-:W-:Y:S01]  /*2d8f0*/  ISETP.GE.AND P2, PT, R6, R37, PT ;  /* 0x000000250600720c */ /* 0x000fe20003f46270 */
[----:B0-----:R-:W-:-:S12]  /*2d900*/  IMAD.MOV.U32 R2, RZ, RZ, R14 ;  /* 0x000000ffff027224 */ /* 0x001fd800078e000e */
[----:B------:R-:W-:Y:S05]  /*2d910*/  WARPSYNC.COLLECTIVE R15, `(.L_x_12872) ;  /* 0x000000000f087348 */ /* 0x000fea0003c00000 */
[----:B------:R0:W1:Y:S02]  /*2d920*/  SHFL.IDX P6, R14, R13, R12, R11 ;  /* 0x0000000c0d0e7389 */ /* 0x00006400000c000b */
[----:B01----:R-:W-:Y:S01]  /*2d930*/  ENDCOLLECTIVE ;  /* 0x000000000000791b */ /* 0x003fe20003800000 */
.L_x_12872:
[----:B------:R-:W-:Y:S01]  /*2d940*/  @P2 LOP3.LUT R23, R23, 0x40, RZ, 0xfc, !PT ;  /* 0x0000004017172812 */ /* 0x000fe200078efcff */
[----:B------:R-:W-:Y:S02]  /*2d950*/  IMAD.MOV.U32 R13, RZ, RZ, R4 ;  /* 0x000000ffff0d7224 */ /* 0x000fe400078e0004 */
[----:B------:R-:W-:Y:S02]  /*2d960*/  IMAD.MOV.U32 R12, RZ, RZ, 0x7 ;  /* 0x00000007ff0c7424 */ /* 0x000fe400078e00ff */
[----:B------:R-:W-:-:S07]  /*2d970*/  IMAD.MOV.U32 R5, RZ, RZ, R14 ;  /* 0x000000ffff057224 */ /* 0x000fce00078e000e */
[----:B------:R-:W-:Y:S05]  /*2d980*/  WARPSYNC.COLLECTIVE R15, `(.L_x_12873) ;  /* 0x000000000f087348 */ /* 0x000fea0003c00000 */
[----:B------:R0:W1:Y:S02]  /*2d990*/  SHFL.IDX P6, R14, R13, R12, R11 ;  /* 0x0000000c0d0e7389 */ /* 0x00006400000c000b */
[----:B01----:R-:W-:Y:S01]  /*2d9a0*/  ENDCOLLECTIVE ;  /* 0x000000000000791b */ /* 0x003fe20003800000 */
.L_x_12873:
        /* <DEDUP_REMOVED lines=13> */
.L_x_12874:
[----:B------:R-:W-:Y:S01]  /*2da80*/  IMAD.MOV.U32 R0, RZ, RZ, R14 ;  /* 0x000000ffff007224 */ /* 0x000fe200078e000e */
[----:B------:R-:W-:Y:S06]  /*2da90*/  BRA `(.L_x_12875) ;  /* 0xffffffb000087947 */ /* 0x000fec000383ffff */
.L_x_12783:
        /* <DEDUP_REMOVED lines=8> */
.L_x_12877:
[----:B------:R-:W-:Y:S05]  /*2db20*/  BSYNC B0 ;  /* 0x0000000000007941 */ /* 0x000fea0003800000 */
.L_x_12876:
        /* <DEDUP_REMOVED lines=9> */
.L_x_12878:
[----:B------:R-:W-:Y:S02]  /*2dbc0*/  IMAD.MOV.U32 R13, RZ, RZ, R4 ;  /* 0x000000ffff0d7224 */ /* 0x000fe400078e0004 */
[----:B------:R-:W-:Y:S01]  /*2dbd0*/  IMAD.MOV.U32 R12, RZ, RZ, 0x1 ;  /* 0x00000001ff0c7424 */ /* 0x000fe200078e00ff */
[----:B------:R-:W-:-:S13]  /*2dbe0*/  @!P5 LEA R5, P0, R8, R14, 0x1 ;  /* 0x0000000e0805d211 */ /* 0x000fda00078008ff */
[----:B------:R-:W-:Y:S05]  /*2dbf0*/  WARPSYNC.COLLECTIVE R15, `(.L_x_12879) ;  /* 0x000000000f087348 */ /* 0x000fea0003c00000 */
[----:B------:R0:W1:Y:S02]  /*2dc00*/  SHFL.IDX P6, R14, R13, R12, R11 ;  /* 0x0000000c0d0e7389 */ /* 0x00006400000c000b */
[----:B01----:R-:W-:Y:S01]  /*2dc10*/  ENDCOLLECTIVE ;  /* 0x000000000000791b */ /* 0x003fe20003800000 */
.L_x_12879:
        /* <DEDUP_REMOVED lines=15> */
.L_x_12880:
        /* <DEDUP_REMOVED lines=17> */
.L_x_12881:
[----:B------:R-:W-:Y:S02]  /*2de20*/  IMAD.MOV.U32 R13, RZ, RZ, R0 ;  /* 0x000000ffff0d7224 */ /* 0x000fe400078e0000 */
[----:B------:R-:W-:-:S07]  /*2de30*/  IMAD.MOV.U32 R5, RZ, RZ, R14 ;  /* 0x000000ffff057224 */ /* 0x000fce00078e000e */
[----:B------:R-:W-:Y:S05]  /*2de40*/  WARPSYNC.COLLECTIVE R15, `(.L_x_12882) ;  /* 0x000000000f087348 */ /* 0x000fea0003c00000 */
[----:B------:R0:W1:Y:S02]  /*2de50*/  SHFL.IDX P6, R14, R13, R12, R11 ;  /* 0x0000000c0d0e7389 */ /* 0x00006400000c000b */
[----:B01----:R-:W-:Y:S01]  /*2de60*/  ENDCOLLECTIVE ;  /* 0x000000000000791b */ /* 0x003fe20003800000 */
.L_x_12882:
[----:B------:R-:W-:Y:S02]  /*2de70*/  IMAD.MOV.U32 R13, RZ, RZ, R4 ;  /* 0x000000ffff0d7224 */ /* 0x000fe400078e0004 */
[----:B------:R-:W-:Y:S01]  /*2de80*/  IMAD.MOV.U32 R12, RZ, RZ, 0x3 ;  /* 0x00000003ff0c7424 */ /* 0x000fe200078e00ff */
[----:B------:R-:W-:-:S13]  /*2de90*/  @!P5 LEA R6, P0, R8, R14, 0x1 ;  /* 0x0000000e0806d211 */ /* 0x000fda00078008ff */
[----:B------:R-:W-:Y:S05]  /*2dea0*/  WARPSYNC.COLLECTIVE R15, `(.L_x_12883) ;  /* 0x000000000f087348 */ /* 0x000fea0003c00000 */
[----:B------:R0:W1:Y:S02]  /*2deb0*/  SHFL.IDX P6, R14, R13, R12, R11 ;  /* 0x0000000c0d0e7389 */ /* 0x00006400000c000b */
[----:B01----:R-:W-:Y:S01]  /*2dec0*/  ENDCOLLECTIVE ;  /* 0x000000000000791b */ /* 0x003fe20003800000 */
.L_x_12883:
        /* <DEDUP_REMOVED lines=16> */
.L_x_12884:
        /* <DEDUP_REMOVED lines=17> */
.L_x_12885:
[----:B------:R-:W-:Y:S02]  /*2e0e0*/  IMAD.MOV.U32 R13, RZ, RZ, R0 ;  /* 0x000000ffff0d7224 */ /* 0x000fe400078e0000 */
[----:B------:R-:W-:-:S07]  /*2e0f0*/  IMAD.MOV.U32 R5, RZ, RZ, R14 ;  /* 0x000000ffff057224 */ /* 0x000fce00078e000e */
[----:B------:R-:W-:Y:S05]  /*2e100*/  WARPSYNC.COLLECTIVE R15, `(.L_x_12886) ;  /* 0x000000000f087348 */ /* 0x000fea0003c00000 */
[----:B------:R0:W1:Y:S02]  /*2e110*/  SHFL.IDX P6, R14, R13, R12, R11 ;  /* 0x0000000c0d0e7389 */ /* 0x00006400000c000b */
[----:B01----:R-:W-:Y:S01]  /*2e120*/  ENDCOLLECTIVE ;  /* 0x000000000000791b */ /* 0x003fe20003800000 */
.L_x_12886:
[----:B------:R-:W-:Y:S02]  /*2e130*/  IMAD.MOV.U32 R13, RZ, RZ, R4 ;  /* 0x000000ffff0d7224 */ /* 0x000fe400078e0004 */
[----:B------:R-:W-:Y:S01]  /*2e140*/  IMAD.MOV.U32 R12, RZ, RZ, 0x5 ;  /* 0x00000005ff0c7424 */ /* 0x000fe200078e00ff */
[----:B------:R-:W-:-:S13]  /*2e150*/  @!P5 LEA R6, P0, R8, R14, 0x1 ;  /* 0x0000000e0806d211 */ /* 0x000fda00078008ff */
[----:B------:R-:W-:Y:S05]  /*2e160*/  WARPSYNC.COLLECTIVE R15, `(.L_x_12887) ;  /* 0x000000000f087348 */ /* 0x000fea0003c00000 */
[----:B------:R0:W1:Y:S02]  /*2e170*/  SHFL.IDX P6, R14, R13, R12, R11 ;  /* 0x0000000c0d0e7389 */ /* 0x00006400000c000b */
[----:B01----:R-:W-:Y:S01]  /*2e180*/  ENDCOLLECTIVE ;  /* 0x000000000000791b */ /* 0x003fe20003800000 */
.L_x_12887:
        /* <DEDUP_REMOVED lines=16> */
.L_x_12888:
        /* <DEDUP_REMOVED lines=17> */
.L_x_12889:
[----:B------:R-:W-:Y:S02]  /*2e3a0*/  IMAD.MOV.U32 R13, RZ, RZ, R0 ;  /* 0x000000ffff0d7224 */ /* 0x000fe400078e0000 */
[----:B------:R-:W-:-:S07]  /*2e3b0*/  IMAD.MOV.U32 R5, RZ, RZ, R14 ;  /* 0x000000ffff057224 */ /* 0x000fce00078e000e */
[----:B------:R-:W-:Y:S05]  /*2e3c0*/  WARPSYNC.COLLECTIVE R15, `(.L_x_12890) ;  /* 0x000000000f087348 */ /* 0x000fea0003c00000 */
[----:B------:R0:W1:Y:S02]  /*2e3d0*/  SHFL.IDX P6, R14, R13, R12, R11 ;  /* 0x0000000c0d0e7389 */ /* 0x00006400000c000b */
[----:B01----:R-:W-:Y:S01]  /*2e3e0*/  ENDCOLLECTIVE ;  /* 0x000000000000791b */ /* 0x003fe20003800000 */
.L_x_12890:
[----:B------:R-:W-:Y:S02]  /*2e3f0*/  IMAD.MOV.U32 R13, RZ, RZ, R4 ;  /* 0x000000ffff0d7224 */ /* 0x000fe400078e0004 */
[----:B------:R-:W-:Y:S01]  /*2e400*/  IMAD.MOV.U32 R12, RZ, RZ, 0x7 ;  /* 0x00000007ff0c7424 */ /* 0x000fe200078e00ff */
[----:B------:R-:W-:-:S13]  /*2e410*/  @!P5 LEA R6, P0, R8, R14, 0x1 ;  /* 0x0000000e0806d211 */ /* 0x000fda00078008ff */
[----:B------:R-:W-:Y:S05]  /*2e420*/  WARPSYNC.COLLECTIVE R15, `(.L_x_12891) ;  /* 0x000000000f087348 */ /* 0x000fea0003c00000 */
[----:B------:R0:W1:Y:S02]  /*2e430*/  SHFL.IDX P6, R14, R13, R12, R11 ;  /* 0x0000000c0d0e7389 */ /* 0x00006400000c000b */
[----:B01----:R-:W-:Y:S01]  /*2e440*/  ENDCOLLECTIVE ;  /* 0x000000000000791b */ /* 0x003fe20003800000 */
.L_x_12891:
        /* <DEDUP_REMOVED lines=15> */
.L_x_12892:
[----:B------:R-:W-:Y:S05]  /*2e540*/  BRA `(.L_x_12893) ;  /* 0xffffffb0003c7947 */ /* 0x000fea000383ffff */
.L_x_12788:
[----:B0-----:R0:W1:Y:S02]  /*2e550*/  SYNCS.PHASECHK.TRANS64.TRYWAIT P0, [R22+URZ+0x32420], R3 ;  /* 0x03242003160075a7 */ /* 0x001064000800017f */
[----:B-1----:R-:W-:Y:S05]  /*2e560*/  @!P0 NANOSLEEP.SYNCS 0x989680 ;  /* 0x009896800000895d */ /* 0x002fea0003900000 */
[----:B------:R-:W1:Y:S02]  /*2e570*/  @!P0 SYNCS.PHASECHK.TRANS64 P0, [R22+URZ+0x32420], R3 ;  /* 0x03242003160085a7 */ /* 0x000e64000800007f */
[----:B-1----:R-:W-:Y:S05]  /*2e580*/  @!P0 BRA `(.L_x_12788) ;  /* 0xfffffffc00f08947 */ /* 0x002fea000383ffff */
[----:B------:R-:W-:Y:S05]  /*2e590*/  BRA `(.L_x_12894) ;  /* 0xffffffb000ac7947 */ /* 0x000fea000383ffff */
.L_x_12791:
[----:B-1----:R1:W2:Y:S02]  /*2e5a0*/  SYNCS.PHASECHK.TRANS64.TRYWAIT P0, [R17+URZ+0x32460], R0 ;  /* 0x03246000110075a7 */ /* 0x0022a4000800017f */
[----:B--2---:R-:W-:Y:S05]  /*2e5b0*/  @!P0 NANOSLEEP.SYNCS 0x989680 ;  /* 0x009896800000895d */ /* 0x004fea0003900000 */
[----:B------:R-:W2:Y:S02]  /*2e5c0*/  @!P0 SYNCS.PHASECHK.TRANS64 P0, [R17+URZ+0x32460], R0 ;  /* 0x03246000110085a7 */ /* 0x000ea4000800007f */
[----:B--2---:R-:W-:Y:S05]  /*2e5d0*/  @!P0 BRA `(.L_x_12791) ;  /* 0xfffffffc00f08947 */ /* 0x004fea000383ffff */
[----:B------:R-:W-:Y:S05]  /*2e5e0*/  BRA `(.L_x_12895) ;  /* 0xffffffb000b87947 */ /* 0x000fea000383ffff */
.L_x_12792:
        /* <DEDUP_REMOVED lines=8> */
.L_x_12897:
[----:B------:R-:W-:Y:S05]  /*2e670*/  BSYNC B0 ;  /* 0x0000000000007941 */ /* 0x000fea0003800000 */
.L_x_12896:
        /* <DEDUP_REMOVED lines=13> */
.L_x_12898:
        /* <DEDUP_REMOVED lines=9> */
.L_x_12899:
        /* <DEDUP_REMOVED lines=17> */
.L_x_12900:
[----:B------:R-:W-:Y:S02]  /*2e8f0*/  IMAD.MOV.U32 R13, RZ, RZ, R6 ;  /* 0x000000ffff0d7224 */ /* 0x000fe400078e0006 */
[----:B------:R-:W-:Y:S01]  /*2e900*/  IMAD.MOV.U32 R12, RZ, RZ, 0x2 ;  /* 0x00000002ff0c7424 */ /* 0x000fe200078e00ff */
[----:B------:R-:W-:-:S13]  /*2e910*/  IADD3 R2, P3, R14, R0, RZ ;  /* 0x000000000e027210 */ /* 0x000fda0007f7e0ff */
[----:B------:R-:W-:Y:S05]  /*2e920*/  WARPSYNC.COLLECTIVE R15, `(.L_x_12901) ;  /* 0x000000000f087348 */ /* 0x000fea0003c00000 */
[----:B------:R0:W1:Y:S02]  /*2e930*/  SHFL.IDX P6, R14, R13, R12, R11 ;  /* 0x0000000c0d0e7389 */ /* 0x00006400000c000b */
[----:B01----:R-:W-:Y:S01]  /*2e940*/  ENDCOLLECTIVE ;  /* 0x000000000000791b */ /* 0x003fe20003800000 */
.L_x_12901:
        /* <DEDUP_REMOVED lines=17> */
.L_x_12902:
[----:B------:R-:W-:Y:S02]  /*2ea60*/  IMAD.MOV.U32 R13, RZ, RZ, R6 ;  /* 0x000000ffff0d7224 */ /* 0x000fe400078e0006 */
[----:B------:R-:W-:Y:S01]  /*2ea70*/  IMAD.MOV.U32 R12, RZ, RZ, 0x3 ;  /* 0x00000003ff0c7424 */ /* 0x000fe200078e00ff */
[----:B------:R-:W-:-:S13]  /*2ea80*/  IADD3 R2, P3, R14, R0, RZ ;  /* 0x000000000e027210 */ /* 0x000fda0007f7e0ff */
[----:B------:R-:W-:Y:S05]  /*2ea90*/  WARPSYNC.COLLECTIVE R15, `(.L_x_12903) ;  /* 0x000000000f087348 */ /* 0x000fea0003c00000 */
[----:B------:R0:W1:Y:S02]  /*2eaa0*/  SHFL.IDX P6, R14, R13, R12, R11 ;  /* 0x0000000c0d0e7389 */ /* 0x00006400000c000b */
[----:B01----:R-:W-:Y:S01]  /*2eab0*/  ENDCOLLECTIVE ;  /* 0x000000000000791b */ /* 0x003fe20003800000 */
.L_x_12903:
        /* <DEDUP_REMOVED lines=17> */
.L_x_12904:
[----:B------:R-:W-:Y:S02]  /*2ebd0*/  IMAD.MOV.U32 R13, RZ, RZ, R6 ;  /* 0x000000ffff0d7224 */ /* 0x000fe400078e0006 */
[----:B------:R-:W-:Y:S01]  /*2ebe0*/  IMAD.MOV.U32 R12, RZ, RZ, 0x4 ;  /* 0x00000004ff0c7424 */ /* 0x000fe200078e00ff */
[----:B------:R-:W-:-:S13]  /*2ebf0*/  IADD3 R2, P3, R14, R0, RZ ;  /* 0x000000000e027210 */ /* 0x000fda0007f7e0ff */
[----:B------:R-:W-:Y:S05]  /*2ec00*/  WARPSYNC.COLLECTIVE R15, `(.L_x_12905) ;  /* 0x000000000f087348 */ /* 0x000fea0003c00000 */
[----:B------:R0:W1:Y:S02]  /*2ec10*/  SHFL.IDX P6, R14, R13, R12, R11 ;  /* 0x0000000c0d0e7389 */ /* 0x00006400000c000b */
[----:B01----:R-:W-:Y:S01]  /*2ec20*/  ENDCOLLECTIVE ;  /* 0x000000000000791b */ /* 0x003fe20003800000 */
.L_x_12905:
        /* <DEDUP_REMOVED lines=17> */
.L_x_12906:
[----:B------:R-:W-:Y:S02]  /*2ed40*/  IMAD.MOV.U32 R13, RZ, RZ, R6 ;  /* 0x000000ffff0d7224 */ /* 0x000fe400078e0006 */
[----:B------:R-:W-:Y:S01]  /*2ed50*/  IMAD.MOV.U32 R12, RZ, RZ, 0x5 ;  /* 0x00000005ff0c7424 */ /* 0x000fe200078e00ff */
[----:B------:R-:W-:-:S13]  /*2ed60*/  IADD3 R2, P3, R14, R0, RZ ;  /* 0x000000000e027210 */ /* 0x000fda0007f7e0ff */
[----:B------:R-:W-:Y:S05]  /*2ed70*/  WARPSYNC.COLLECTIVE R15, `(.L_x_12907) ;  /* 0x000000000f087348 */ /* 0x000fea0003c00000 */
[----:B------:R0:W1:Y:S02]  /*2ed80*/  SHFL.IDX P6, R14, R13, R12, R11 ;  /* 0x0000000c0d0e7389 */ /* 0x00006400000c000b */
[----:B01----:R-:W-:Y:S01]  /*2ed90*/  ENDCOLLECTIVE ;  /* 0x000000000000791b */ /* 0x003fe20003800000 */
.L_x_12907:
        /* <DEDUP_REMOVED lines=12> */
.L_x_12908:
        /* <DEDUP_REMOVED lines=9> */
.L_x_12799:
[----:B-1----:R1:W2:Y:S02]  /*2eef0*/  SYNCS.PHASECHK.TRANS64.TRYWAIT P0, [R10+URZ+0x32440], R20 ;  /* 0x032440140a0075a7 */ /* 0x0022a4000800017f */
[----:B--2---:R-:W-:Y:S05]  /*2ef00*/  @!P0 NANOSLEEP.SYNCS 0x989680 ;  /* 0x009896800000895d */ /* 0x004fea0003900000 */
[----:B------:R-:W2:Y:S02]  /*2ef10*/  @!P0 SYNCS.PHASECHK.TRANS64 P0, [R10+URZ+0x32440], R20 ;  /* 0x032440140a0085a7 */ /* 0x000ea4000800007f */
[----:B--2---:R-:W-:Y:S05]  /*2ef20*/  @!P0 BRA `(.L_x_12799) ;  /* 0xfffffffc00f08947 */ /* 0x004fea000383ffff */
[----:B------:R-:W-:Y:S05]  /*2ef30*/  BRA `(.L_x_12910) ;  /* 0xffffffb4003c7947 */ /* 0x000fea000383ffff */
.L_x_12800:
        /* <DEDUP_REMOVED lines=8> */
.L_x_12912:
[----:B------:R-:W-:Y:S05]  /*2efc0*/  BSYNC B1 ;  /* 0x0000000000017941 */ /* 0x000fea0003800000 */
.L_x_12911:
        /* <DEDUP_REMOVED lines=9> */
.L_x_12913:
[----:B------:R-:W-:Y:S02]  /*2f060*/  IMAD.MOV.U32 R13, RZ, RZ, R8 ;  /* 0x000000ffff0d7224 */ /* 0x000fe400078e0008 */
[----:B------:R-:W-:Y:S02]  /*2f070*/  IMAD.MOV.U32 R12, RZ, RZ, 0x1 ;  /* 0x00000001ff0c7424 */ /* 0x000fe400078e00ff */
[----:B------:R-:W-:-:S07]  /*2f080*/  IMAD.MOV.U32 R2, RZ, RZ, R14 ;  /* 0x000000ffff027224 */ /* 0x000fce00078e000e */
[----:B------:R-:W-:Y:S05]  /*2f090*/  WARPSYNC.COLLECTIVE R15, `(.L_x_12914) ;  /* 0x000000000f087348 */ /* 0x000fea0003c00000 */
[----:B------:R0:W1:Y:S02]  /*2f0a0*/  SHFL.IDX P6, R14, R13, R12, R11 ;  /* 0x0000000c0d0e7389 */ /* 0x00006400000c000b */
[----:B01----:R-:W-:Y:S01]  /*2f0b0*/  ENDCOLLECTIVE ;  /* 0x000000000000791b */ /* 0x003fe20003800000 */
.L_x_12914:
        /* <DEDUP_REMOVED lines=11> */
.L_x_12915:
[----:B------:R-:W-:Y:S02]  /*2f170*/  IMAD.MOV.U32 R13, RZ, RZ, R8 ;  /* 0x000000ffff0d7224 */ /* 0x000fe400078e0008 */
[----:B------:R-:W-:Y:S02]  /*2f180*/  IMAD.MOV.U32 R12, RZ, RZ, 0x2 ;  /* 0x00000002ff0c7424 */ /* 0x000fe400078e00ff */
[----:B------:R-:W-:-:S07]  /*2f190*/  IMAD.MOV.U32 R2, RZ, RZ, R14 ;  /* 0x000000ffff027224 */ /* 0x000fce00078e000e */
[----:B------:R-:W-:Y:S05]  /*2f1a0*/  WARPSYNC.COLLECTIVE R15, `(.L_x_12916) ;  /* 0x000000000f087348 */ /* 0x000fea0003c00000 */
[----:B------:R0:W1:Y:S02]  /*2f1b0*/  SHFL.IDX P6, R14, R13, R12, R11 ;  /* 0x0000000c0d0e7389 */ /* 0x00006400000c000b */
[----:B01----:R-:W-:Y:S01]  /*2f1c0*/  ENDCOLLECTIVE ;  /* 0x000000000000791b */ /* 0x003fe20003800000 */
.L_x_12916:
        /* <DEDUP_REMOVED lines=11> */
.L_x_12917:
[----:B------:R-:W-:Y:S02]  /*2f280*/  IMAD.MOV.U32 R13, RZ, RZ, R8 ;  /* 0x000000ffff0d7224 */ /* 0x000fe400078e0008 */
[----:B------:R-:W-:Y:S02]  /*2f290*/  IMAD.MOV.U32 R12, RZ, RZ, 0x3 ;  /* 0x00000003ff0c7424 */ /* 0x000fe400078e00ff */
[----:B------:R-:W-:-:S07]  /*2f2a0*/  IMAD.MOV.U32 R2, RZ, RZ, R14 ;  /* 0x000000ffff027224 */ /* 0x000fce00078e000e */
[----:B------:R-:W-:Y:S05]  /*2f2b0*/  WARPSYNC.COLLECTIVE R15, `(.L_x_12918) ;  /* 0x000000000f087348 */ /* 0x000fea0003c00000 */
[----:B------:R0:W1:Y:S02]  /*2f2c0*/  SHFL.IDX P6, R14, R13, R12, R11 ;  /* 0x0000000c0d0e7389 */ /* 0x00006400000c000b */
[----:B01----:R-:W-:Y:S01]  /*2f2d0*/  ENDCOLLECTIVE ;  /* 0x000000000000791b */ /* 0x003fe20003800000 */
.L_x_12918:
        /* <DEDUP_REMOVED lines=11> */
.L_x_12919:
[----:B------:R-:W-:Y:S02]  /*2f390*/  IMAD.MOV.U32 R13, RZ, RZ, R8 ;  /* 0x000000ffff0d7224 */ /* 0x000fe400078e0008 */
[----:B------:R-:W-:Y:S02]  /*2f3a0*/  IMAD.MOV.U32 R12, RZ, RZ, 0x4 ;  /* 0x00000004ff0c7424 */ /* 0x000fe400078e00ff */
[----:B------:R-:W-:-:S07]  /*2f3b0*/  IMAD.MOV.U32 R2, RZ, RZ, R14 ;  /* 0x000000ffff027224 */ /* 0x000fce00078e000e */
[----:B------:R-:W-:Y:S05]  /*2f3c0*/  WARPSYNC.COLLECTIVE R15, `(.L_x_12920) ;  /* 0x000000000f087348 */ /* 0x000fea0003c00000 */
[----:B------:R0:W1:Y:S02]  /*2f3d0*/  SHFL.IDX P6, R14, R13, R12, R11 ;  /* 0x0000000c0d0e7389 */ /* 0x00006400000c000b */
[----:B01----:R-:W-:Y:S01]  /*2f3e0*/  ENDCOLLECTIVE ;  /* 0x000000000000791b */ /* 0x003fe20003800000 */
.L_x_12920:
        /* <DEDUP_REMOVED lines=11> */
.L_x_12921:
[----:B------:R-:W-:Y:S02]  /*2f4a0*/  IMAD.MOV.U32 R13, RZ, RZ, R8 ;  /* 0x000000ffff0d7224 */ /* 0x000fe400078e0008 */
[----:B------:R-:W-:Y:S02]  /*2f4b0*/  IMAD.MOV.U32 R12, RZ, RZ, 0x5 ;  /* 0x00000005ff0c7424 */ /* 0x000fe400078e00ff */
[----:B------:R-:W-:-:S07]  /*2f4c0*/  IMAD.MOV.U32 R2, RZ, RZ, R14 ;  /* 0x000000ffff027224 */ /* 0x000fce00078e000e */
[----:B------:R-:W-:Y:S05]  /*2f4d0*/  WARPSYNC.COLLECTIVE R15, `(.L_x_12922) ;  /* 0x000000000f087348 */ /* 0x000fea0003c00000 */
[----:B------:R0:W1:Y:S02]  /*2f4e0*/  SHFL.IDX P6, R14, R13, R12, R11 ;  /* 0x0000000c0d0e7389 */ /* 0x00006400000c000b */
[----:B01----:R-:W-:Y:S01]  /*2f4f0*/  ENDCOLLECTIVE ;  /* 0x000000000000791b */ /* 0x003fe20003800000 */
.L_x_12922:
        /* <DEDUP_REMOVED lines=11> */
.L_x_12923:
[----:B------:R-:W-:Y:S05]  /*2f5b0*/  BRA `(.L_x_12924) ;  /* 0xffffffb000647947 */ /* 0x000fea000383ffff */
.L_x_12805:
[----:B---3--:R3:W4:Y:S02]  /*2f5c0*/  SYNCS.PHASECHK.TRANS64.TRYWAIT P0, [R10+URZ+0x32460], R20 ;  /* 0x032460140a0075a7 */ /* 0x008724000800017f */
[----:B----4-:R-:W-:Y:S05]  /*2f5d0*/  @!P0 NANOSLEEP.SYNCS 0x989680 ;  /* 0x009896800000895d */ /* 0x010fea0003900000 */
[----:B------:R-:W4:Y:S02]  /*2f5e0*/  @!P0 SYNCS.PHASECHK.TRANS64 P0, [R10+URZ+0x32460], R20 ;  /* 0x032460140a0085a7 */ /* 0x000f24000800007f */
[----:B----4-:R-:W-:Y:S05]  /*2f5f0*/  @!P0 BRA `(.L_x_12805) ;  /* 0xfffffffc00f08947 */ /* 0x010fea000383ffff */
[----:B------:R-:W-:Y:S05]  /*2f600*/  BRA `(.L_x_12925) ;  /* 0xffffffb000b07947 */ /* 0x000fea000383ffff */
.L_x_12806:
        /* <DEDUP_REMOVED lines=8> */
.L_x_12927:
[----:B------:R-:W-:Y:S05]  /*2f690*/  BSYNC B1 ;  /* 0x0000000000017941 */ /* 0x000fea0003800000 */
.L_x_12926:
        /* <DEDUP_REMOVED lines=9> */
.L_x_12928:
[----:B------:R-:W-:Y:S02]  /*2f730*/  IMAD.MOV.U32 R13, RZ, RZ, R25 ;  /* 0x000000ffff0d7224 */ /* 0x000fe400078e0019 */
[----:B------:R-:W-:Y:S01]  /*2f740*/  IMAD.MOV.U32 R12, RZ, RZ, 0x1 ;  /* 0x00000001ff0c7424 */ /* 0x000fe200078e00ff */
[----:B------:R-:W-:-:S13]  /*2f750*/  IADD3 R2, P0, R14, R0, RZ ;  /* 0x000000000e027210 */ /* 0x000fda0007f1e0ff */
[----:B------:R-:W-:Y:S05]  /*2f760*/  WARPSYNC.COLLECTIVE R15, `(.L_x_12929) ;  /* 0x000000000f087348 */ /* 0x000fea0003c00000 */
[----:B------:R0:W1:Y:S02]  /*2f770*/  SHFL.IDX P6, R14, R13, R12, R11 ;  /* 0x0000000c0d0e7389 */ /* 0x00006400000c000b */
[----:B01----:R-:W-:Y:S01]  /*2f780*/  ENDCOLLECTIVE ;  /* 0x000000000000791b */ /* 0x003fe20003800000 */
.L_x_12929:
        /* <DEDUP_REMOVED lines=13> */
.L_x_12930:
[----:B------:R-:W-:Y:S02]  /*2f860*/  IMAD.MOV.U32 R13, RZ, RZ, R25 ;  /* 0x000000ffff0d7224 */ /* 0x000fe400078e0019 */
[----:B------:R-:W-:Y:S01]  /*2f870*/  IMAD.MOV.U32 R12, RZ, RZ, 0x2 ;  /* 0x00000002ff0c7424 */ /* 0x000fe200078e00ff */
[----:B------:R-:W-:-:S13]  /*2f880*/  IADD3 R2, P0, R14, R0, RZ ;  /* 0x000000000e027210 */ /* 0x000fda0007f1e0ff */
[----:B------:R-:W-:Y:S05]  /*2f890*/  WARPSYNC.COLLECTIVE R15, `(.L_x_12931) ;  /* 0x000000000f087348 */ /* 0x000fea0003c00000 */
[----:B------:R0:W1:Y:S02]  /*2f8a0*/  SHFL.IDX P6, R14, R13, R12, R11 ;  /* 0x0000000c0d0e7389 */ /* 0x00006400000c000b */
[----:B01----:R-:W-:Y:S01]  /*2f8b0*/  ENDCOLLECTIVE ;  /* 0x000000000000791b */ /* 0x003fe20003800000 */
.L_x_12931:
        /* <DEDUP_REMOVED lines=13> */
.L_x_12932:
[----:B------:R-:W-:Y:S02]  /*2f990*/  IMAD.MOV.U32 R13, RZ, RZ, R25 ;  /* 0x000000ffff0d7224 */ /* 0x000fe400078e0019 */
[----:B------:R-:W-:Y:S02]  /*2f9a0*/  IMAD.MOV.U32 R12, RZ, RZ, 0x3 ;  /* 0x00000003ff0c7424 */ /* 0x000fe400078e00ff */
[----:B------:R-:W-:-:S07]  /*2f9b0*/  IMAD.MOV.U32 R8, RZ, RZ, R14 ;  /* 0x000000ffff087224 */ /* 0x000fce00078e000e */
[----:B------:R-:W-:Y:S05]  /*2f9c0*/  WARPSYNC.COLLECTIVE R15, `(.L_x_12933) ;  /* 0x000000000f087348 */ /* 0x000fea0003c00000 */
[----:B------:R0:W1:Y:S02]  /*2f9d0*/  SHFL.IDX P6, R14, R13, R12, R11 ;  /* 0x0000000c0d0e7389 */ /* 0x00006400000c000b */
[----:B01----:R-:W-:Y:S01]  /*2f9e0*/  ENDCOLLECTIVE ;  /* 0x000000000000791b */ /* 0x003fe20003800000 */
.L_x_12933:
        /* <DEDUP_REMOVED lines=14> */
.L_x_12934:
[----:B------:R-:W-:Y:S02]  /*2fad0*/  IMAD.MOV.U32 R13, RZ, RZ, R25 ;  /* 0x000000ffff0d7224 */ /* 0x000fe400078e0019 */
[----:B------:R-:W-:Y:S01]  /*2fae0*/  IMAD.MOV.U32 R12, RZ, RZ, 0x4 ;  /* 0x00000004ff0c7424 */ /* 0x000fe200078e00ff */
[----:B------:R-:W-:-:S13]  /*2faf0*/  IADD3 R2, P0, R14, R0, RZ ;  /* 0x000000000e027210 */ /* 0x000fda0007f1e0ff */
[----:B------:R-:W-:Y:S05]  /*2fb00*/  WARPSYNC.COLLECTIVE R15, `(.L_x_12935) ;  /* 0x000000000f087348 */ /* 0x000fea0003c00000 */
[----:B------:R0:W1:Y:S02]  /*2fb10*/  SHFL.IDX P6, R14, R13, R12, R11 ;  /* 0x0000000c0d0e7389 */ /* 0x00006400000c000b */
[----:B01----:R-:W-:Y:S01]  /*2fb20*/  ENDCOLLECTIVE ;  /* 0x000000000000791b */ /* 0x003fe20003800000 */
.L_x_12935:
        /* <DEDUP_REMOVED lines=13> */
.L_x_12936:
[----:B------:R-:W-:Y:S02]  /*2fc00*/  IMAD.MOV.U32 R13, RZ, RZ, R25 ;  /* 0x000000ffff0d7224 */ /* 0x000fe400078e0019 */
[----:B------:R-:W-:Y:S01]  /*2fc10*/  IMAD.MOV.U32 R12, RZ, RZ, 0x5 ;  /* 0x00000005ff0c7424 */ /* 0x000fe200078e00ff */
[----:B------:R-:W-:-:S13]  /*2fc20*/  IADD3 R2, P0, R14, R0, RZ ;  /* 0x000000000e027210 */ /* 0x000fda0007f1e0ff */
[----:B------:R-:W-:Y:S05]  /*2fc30*/  WARPSYNC.COLLECTIVE R15, `(.L_x_12937) ;  /* 0x000000000f087348 */ /* 0x000fea0003c00000 */
[----:B------:R0:W1:Y:S02]  /*2fc40*/  SHFL.IDX P6, R14, R13, R12, R11 ;  /* 0x0000000c0d0e7389 */ /* 0x00006400000c000b */
[----:B01----:R-:W-:Y:S01]  /*2fc50*/  ENDCOLLECTIVE ;  /* 0x000000000000791b */ /* 0x003fe20003800000 */
.L_x_12937:
        /* <DEDUP_REMOVED lines=13> */
.L_x_12938:
[----:B------:R-:W-:Y:S05]  /*2fd30*/  BRA `(.L_x_12939) ;  /* 0xffffffac00f07947 */ /* 0x000fea000383ffff */
.L_x_12814:
        /* <DEDUP_REMOVED lines=8> */
.L_x_12941:
[----:B------:R-:W-:Y:S05]  /*2fdc0*/  BSYNC B0 ;  /* 0x0000000000007941 */ /* 0x000fea0003800000 */
.L_x_12940:
        /* <DEDUP_REMOVED lines=9> */
.L_x_12942:
        /* <DEDUP_REMOVED lines=24> */
.L_x_12943:
[----:B------:R-:W-:Y:S01]  /*2ffe0*/  IMAD.MOV.U32 R12, RZ, RZ, 0x2 ;  /* 0x00000002ff0c7424 */ /* 0x000fe200078e00ff */
[----:B------:R-:W-:-:S05]  /*2fff0*/  SEL R14, R14, RZ, P1 ;  /* 0x000000ff0e0e7207 */ /* 0x000fca0000800000 */
[----:B------:R-:W-:-:S04]  /*30000*/  IMAD.IADD R5, R13, 0x1, R14 ;  /* 0x000000010d057824 */ /* 0x000fc800078e020e */
[----:B------:R-:W-:-:S07]  /*30010*/  IMAD.MOV.U32 R13, RZ, RZ, R5 ;  /* 0x000000ffff0d7224 */ /* 0x000fce00078e0005 */
[----:B------:R-:W-:Y:S05]  /*30020*/  WARPSYNC.COLLECTIVE R15, `(.L_x_12944) ;  /* 0x000000000f087348 */ /* 0x000fea0003c00000 */
[----:B------:R0:W1:Y:S02]  /*30030*/  SHFL.UP P6, R14, R13, R12, R11 ;  /* 0x0400000c0d0e7389 */ /* 0x00006400000c000b */
[----:B01----:R-:W-:Y:S01]  /*30040*/  ENDCOLLECTIVE ;  /* 0x000000000000791b */ /* 0x003fe20003800000 */
.L_x_12944:
[----:B------:R-:W-:Y:S01]  /*30050*/  IMAD.MOV.U32 R12, RZ, RZ, 0x4 ;  /* 0x00000004ff0c7424 */ /* 0x000fe200078e00ff */
[----:B------:R-:W-:-:S05]  /*30060*/  SEL R2, R14, RZ, P2 ;  /* 0x000000ff0e027207 */ /* 0x000fca0001000000 */
[----:B------:R-:W-:-:S04]  /*30070*/  IMAD.IADD R2, R5, 0x1, R2 ;  /* 0x0000000105027824 */ /* 0x000fc800078e0202 */
[----:B------:R-:W-:-:S07]  /*30080*/  IMAD.MOV.U32 R13, RZ, RZ, R2 ;  /* 0x000000ffff0d7224 */ /* 0x000fce00078e0002 */
[----:B------:R-:W-:Y:S05]  /*30090*/  WARPSYNC.COLLECTIVE R15, `(.L_x_12945) ;  /* 0x000000000f087348 */ /* 0x000fea0003c00000 */
[----:B------:R0:W1:Y:S02]  /*300a0*/  SHFL.UP P6, R14, R13, R12, R11 ;  /* 0x0400000c0d0e7389 */ /* 0x00006400000c000b */
[----:B01----:R-:W-:Y:S01]  /*300b0*/  ENDCOLLECTIVE ;  /* 0x000000000000791b */ /* 0x003fe20003800000 */
.L_x_12945:
[----:B------:R-:W-:Y:S01]  /*300c0*/  IMAD.MOV.U32 R12, RZ, RZ, 0x8 ;  /* 0x00000008ff0c7424 */ /* 0x000fe200078e00ff */
[----:B------:R-:W-:-:S05]  /*300d0*/  SEL R3, R14, RZ, P3 ;  /* 0x000000ff0e037207 */ /* 0x000fca0001800000 */
[----:B------:R-:W-:-:S04]  /*300e0*/  IMAD.IADD R3, R2, 0x1, R3 ;  /* 0x0000000102037824 */ /* 0x000fc800078e0203 */
[----:B------:R-:W-:-:S07]  /*300f0*/  IMAD.MOV.U32 R13, RZ, RZ, R3 ;  /* 0x000000ffff0d7224 */ /* 0x000fce00078e0003 */
[----:B------:R-:W-:Y:S05]  /*30100*/  WARPSYNC.COLLECTIVE R15, `(.L_x_12946) ;  /* 0x000000000f087348 */ /* 0x000fea0003c00000 */
[----:B------:R0:W1:Y:S02]  /*30110*/  SHFL.UP P6, R14, R13, R12, R11 ;  /* 0x0400000c0d0e7389 */ /* 0x00006400000c000b */
[----:B01----:R-:W-:Y:S01]  /*30120*/  ENDCOLLECTIVE ;  /* 0x000000000000791b */ /* 0x003fe20003800000 */
.L_x_12946:
[----:B------:R-:W-:Y:S01]  /*30130*/  IMAD.MOV.U32 R12, RZ, RZ, 0x10 ;  /* 0x00000010ff0c7424 */ /* 0x000fe200078e00ff */
[----:B------:R-:W-:-:S05]  /*30140*/  SEL R14, R14, RZ, P4 ;  /* 0x000000ff0e0e7207 */ /* 0x000fca0002000000 */
[----:B------:R-:W-:-:S04]  /*30150*/  IMAD.IADD R5, R3, 0x1, R14 ;  /* 0x0000000103057824 */ /* 0x000fc800078e020e */
[----:B------:R-:W-:-:S07]  /*30160*/  IMAD.MOV.U32 R13, RZ, RZ, R5 ;  /* 0x000000ffff0d7224 */ /* 0x000fce00078e0005 */
[----:B------:R-:W-:Y:S05]  /*30170*/  WARPSYNC.COLLECTIVE R15, `(.L_x_12947) ;  /* 0x000000000f087348 */ /* 0x000fea0003c00000 */
[----:B------:R0:W1:Y:S02]  /*30180*/  SHFL.UP P6, R14, R13, R12, R11 ;  /* 0x0400000c0d0e7389 */ /* 0x00006400000c000b */
[----:B01----:R-:W-:Y:S01]  /*30190*/  ENDCOLLECTIVE ;  /* 0x000000000000791b */ /* 0x003fe20003800000 */
.L_x_12947:
        /* <DEDUP_REMOVED lines=8> */
.L_x_12948:
[----:B------:R-:W-:Y:S05]  /*30220*/  BRA `(.L_x_12949) ;  /* 0xffffffb0004c7947 */ /* 0x000fea000383ffff */
.L_x_12817:
[----:B------:R-:W-:Y:S01]  /*30230*/  BSSY B0, `(.L_x_12950) ;  /* 0x0000007000007945 */ /* 0x000fe20003800000 */
[----:B------:R-:W-:Y:S02]  /*30240*/  IMAD.MOV.U32 R12, RZ, RZ, 0x1 ;  /* 0x00000001ff0c7424 */ /* 0x000fe400078e00ff */
[----:B------:R-:W-:Y:S02]  /*30250*/  IMAD.MOV.U32 R11, RZ, RZ, RZ ;  /* 0x000000ffff0b7224 */ /* 0x000fe400078e00ff */
[----:B------:R-:W-:-:S07]  /*30260*/  IMAD.MOV.U32 R15, RZ, RZ, -0x1 ;  /* 0xffffffffff0f7424 */ /* 0x000fce00078e00ff */
[----:B-12---:R-:W-:Y:S05]  /*30270*/  WARPSYNC.COLLECTIVE R15, `(.L_x_12951) ;  /* 0x000000000f087348 */ /* 0x006fea0003c00000 */
[----:B------:R0:W3:Y:S02]  /*30280*/  SHFL.UP P6, R14, R13, R12, R11 ;  /* 0x0400000c0d0e7389 */ /* 0x0000e400000c000b */
[----:B0123--:R-:W-:Y:S01]  /*30290*/  ENDCOLLECTIVE ;  /* 0x000000000000791b */ /* 0x00ffe20003800000 */
.L_x_12951:
[----:B------:R-:W-:Y:S05]  /*302a0*/  BSYNC B0 ;  /* 0x0000000000007941 */ /* 0x000fea0003800000 */
.L_x_12950:
        /* <DEDUP_REMOVED lines=8> */
.L_x_12952:
[----:B------:R-:W-:Y:S01]  /*30330*/  IMAD.MOV.U32 R12, RZ, RZ, 0x4 ;  /* 0x00000004ff0c7424 */ /* 0x000fe200078e00ff */
[----:B------:R-:W-:-:S05]  /*30340*/  SEL R2, R14, RZ, P2 ;  /* 0x000000ff0e027207 */ /* 0x000fca0001000000 */
[----:B------:R-:W-:-:S04]  /*30350*/  IMAD.IADD R2, R13, 0x1, R2 ;  /* 0x000000010d027824 */ /* 0x000fc800078e0202 */
[----:B------:R-:W-:-:S07]  /*30360*/  IMAD.MOV.U32 R13, RZ, RZ, R2 ;  /* 0x000000ffff0d7224 */ /* 0x000fce00078e0002 */
[----:B------:R-:W-:Y:S05]  /*30370*/  WARPSYNC.COLLECTIVE R15, `(.L_x_12953) ;  /* 0x000000000f087348 */ /* 0x000fea0003c00000 */
[----:B------:R0:W1:Y:S02]  /*30380*/  SHFL.UP P6, R14, R13, R12, R11 ;  /* 0x0400000c0d0e7389 */ /* 0x00006400000c000b */
[----:B01----:R-:W-:Y:S01]  /*30390*/  ENDCOLLECTIVE ;  /* 0x000000000000791b */ /* 0x003fe20003800000 */
.L_x_12953:
[----:B------:R-:W-:Y:S01]  /*303a0*/  IMAD.MOV.U32 R12, RZ, RZ, 0x8 ;  /* 0x00000008ff0c7424 */ /* 0x000fe200078e00ff */
[----:B------:R-:W-:-:S05]  /*303b0*/  SEL R3, R14, RZ, P3 ;  /* 0x000000ff0e037207 */ /* 0x000fca0001800000 */
[----:B------:R-:W-:-:S04]  /*303c0*/  IMAD.IADD R3, R2, 0x1, R3 ;  /* 0x0000000102037824 */ /* 0x000fc800078e0203 */
[----:B------:R-:W-:-:S07]  /*303d0*/  IMAD.MOV.U32 R13, RZ, RZ, R3 ;  /* 0x000000ffff0d7224 */ /* 0x000fce00078e0003 */
[----:B------:R-:W-:Y:S05]  /*303e0*/  WARPSYNC.COLLECTIVE R15, `(.L_x_12954) ;  /* 0x000000000f087348 */ /* 0x000fea0003c00000 */
[----:B------:R0:W1:Y:S02]  /*303f0*/  SHFL.UP P6, R14, R13, R12, R11 ;  /* 0x0400000c0d0e7389 */ /* 0x00006400000c000b */
[----:B01----:R-:W-:Y:S01]  /*30400*/  ENDCOLLECTIVE ;  /* 0x000000000000791b */ /* 0x003fe20003800000 */
.L_x_12954:
[----:B------:R-:W-:Y:S01]  /*30410*/  IMAD.MOV.U32 R12, RZ, RZ, 0x10 ;  /* 0x00000010ff0c7424 */ /* 0x000fe200078e00ff */
[----:B------:R-:W-:-:S05]  /*30420*/  SEL R14, R14, RZ, P4 ;  /* 0x000000ff0e0e7207 */ /* 0x000fca0002000000 */
[----:B------:R-:W-:-:S04]  /*30430*/  IMAD.IADD R5, R3, 0x1, R14 ;  /* 0x0000000103057824 */ /* 0x000fc800078e020e */
[----:B------:R-:W-:-:S07]  /*30440*/  IMAD.MOV.U32 R13, RZ, RZ, R5 ;  /* 0x000000ffff0d7224 */ /* 0x000fce00078e0005 */
[----:B------:R-:W-:Y:S05]  /*30450*/  WARPSYNC.COLLECTIVE R15, `(.L_x_12955) ;  /* 0x000000000f087348 */ /* 0x000fea0003c00000 */
[----:B------:R0:W1:Y:S02]  /*30460*/  SHFL.UP P6, R14, R13, R12, R11 ;  /* 0x0400000c0d0e7389 */ /* 0x00006400000c000b */
[----:B01----:R-:W-:Y:S01]  /*30470*/  ENDCOLLECTIVE ;  /* 0x000000000000791b */ /* 0x003fe20003800000 */
.L_x_12955:
        /* <DEDUP_REMOVED lines=8> */
.L_x_12956:
[----:B------:R-:W-:Y:S05]  /*30500*/  BRA `(.L_x_12957) ;  /* 0xffffffb000387947 */ /* 0x000fea000383ffff */
.L_x_12819:
[----:B------:R-:W-:Y:S01]  /*30510*/  BSSY B0, `(.L_x_12958) ;  /* 0x0000006000007945 */ /* 0x000fe20003800000 */
[----:B------:R-:W-:Y:S01]  /*30520*/  PLOP3.LUT P6, PT, P6, PT, PT, 0x8, 0x0 ;  /* 0x000000000000781c */ /* 0x000fe200037ce170 */
[----:B------:R-:W-:-:S12]  /*30530*/  IMAD.MOV.U32 R15, RZ, RZ, -0x1 ;  /* 0xffffffffff0f7424 */ /* 0x000fd800078e00ff */
[----:B012---:R-:W-:Y:S05]  /*30540*/  WARPSYNC.COLLECTIVE R15, `(.L_x_12959) ;  /* 0x000000000f087348 */ /* 0x007fea0003c00000 */
[----:B------:R-:W-:Y:S01]  /*30550*/  VOTE.ANY R14, PT, P6 ;  /* 0x00000000000e7806 */ /* 0x000fe200030e0100 */
[----:B012---:R-:W-:Y:S06]  /*30560*/  ENDCOLLECTIVE ;  /* 0x000000000000791b */ /* 0x007fec0003800000 */
.L_x_12959:
[----:B------:R-:W-:Y:S05]  /*30570*/  BSYNC B0 ;  /* 0x0000000000007941 */ /* 0x000fea0003800000 */
.L_x_12958:
        /* <DEDUP_REMOVED lines=8> */
.L_x_12960:
[----:B------:R-:W-:Y:S02]  /*30600*/  IMAD.IADD R19, R12, 0x1, R19 ;  /* 0x000000010c137824 */ /* 0x000fe400078e0213 */
[----:B------:R-:W-:Y:S02]  /*30610*/  IMAD.MOV.U32 R13, RZ, RZ, R4 ;  /* 0x000000ffff0d7224 */ /* 0x000fe400078e0004 */
[----:B------:R-:W-:-:S07]  /*30620*/  IMAD.MOV.U32 R17, RZ, RZ, R14 ;  /* 0x000000ffff117224 */ /* 0x000fce00078e000e */
[----:B------:R-:W-:Y:S05]  /*30630*/  WARPSYNC.COLLECTIVE R15, `(.L_x_12961) ;  /* 0x000000000f087348 */ /* 0x000fea0003c00000 */
[----:B------:R0:W1:Y:S02]  /*30640*/  SHFL.IDX P6, R14, R13, R12, R11 ;  /* 0x0000000c0d0e7389 */ /* 0x00006400000c000b */
[----:B01----:R-:W-:Y:S01]  /*30650*/  ENDCOLLECTIVE ;  /* 0x000000000000791b */ /* 0x003fe20003800000 */
.L_x_12961:
[----:B------:R-:W-:Y:S01]  /*30660*/  IMAD.MOV.U32 R4, RZ, RZ, R14 ;  /* 0x000000ffff047224 */ /* 0x000fe200078e000e */
[----:B------:R-:W-:Y:S06]  /*30670*/  BRA `(.L_x_12962) ;  /* 0xffffffb0001c7947 */ /* 0x000fec000383ffff */
.L_x_12821:
[----:B------:R-:W-:Y:S01]  /*30680*/  BSSY B0, `(.L_x_12963) ;  /* 0x0000007000007945 */ /* 0x000fe20003800000 */
[----:B------:R-:W-:Y:S02]  /*30690*/  IMAD.MOV.U32 R13, RZ, RZ, R2 ;  /* 0x000000ffff0d7224 */ /* 0x000fe400078e0002 */
[----:B------:R-:W-:Y:S02]  /*306a0*/  IMAD.MOV.U32 R11, RZ, RZ, 0x1f ;  /* 0x0000001fff0b7424 */ /* 0x000fe400078e00ff */
[----:B------:R-:W-:-:S07]  /*306b0*/  IMAD.MOV.U32 R15, RZ, RZ, -0x1 ;  /* 0xffffffffff0f7424 */ /* 0x000fce00078e00ff */
[----:B012-4-:R-:W-:Y:S05]  /*306c0*/  WARPSYNC.COLLECTIVE R15, `(.L_x_12964) ;  /* 0x000000000f087348 */ /* 0x017fea0003c00000 */
[----:B------:R3:W0:Y:S02]  /*306d0*/  SHFL.IDX P6, R14, R13, R12, R11 ;  /* 0x0000000c0d0e7389 */ /* 0x00062400000c000b */
[----:B01234-:R-:W-:Y:S01]  /*306e0*/  ENDCOLLECTIVE ;  /* 0x000000000000791b */ /* 0x01ffe20003800000 */
.L_x_12964:
[----:B------:R-:W-:Y:S05]  /*306f0*/  BSYNC B0 ;  /* 0x0000000000007941 */ /* 0x000fea0003800000 */
.L_x_12963:
[----:B------:R-:W-:Y:S01]  /*30700*/  IMAD.MOV.U32 R6, RZ, RZ, R14 ;  /* 0x000000ffff067224 */ /* 0x000fe200078e000e */
[----:B------:R-:W-:Y:S06]  /*30710*/  BRA `(.L_x_12820) ;  /* 0xffffffb0000c7947 */ /* 0x000fec000383ffff */
.L_x_12827:
[----:B0-----:R0:W4:Y:S02]  /*30720*/  SYNCS.PHASECHK.TRANS64.TRYWAIT P0, [R5+URZ+0x32420], R0 ;  /* 0x03242000050075a7 */ /* 0x001124000800017f */
[----:B----4-:R-:W-:Y:S05]  /*30730*/  @!P0 NANOSLEEP.SYNCS 0x989680 ;  /* 0x009896800000895d */ /* 0x010fea0003900000 */
[----:B------:R-:W4:Y:S02]  /*30740*/  @!P0 SYNCS.PHASECHK.TRANS64 P0, [R5+URZ+0x32420], R0 ;  /* 0x03242000050085a7 */ /* 0x000f24000800007f */
[----:B----4-:R-:W-:Y:S05]  /*30750*/  @!P0 BRA `(.L_x_12827) ;  /* 0xfffffffc00f08947 */ /* 0x010fea000383ffff */
[----:B------:R-:W-:Y:S05]  /*30760*/  BRA `(.L_x_12965) ;  /* 0xffffffb800647947 */ /* 0x000fea000383ffff */
.L_x_12828:
        /* <DEDUP_REMOVED lines=11> */
.L_x_12967:
[----:B------:R-:W-:Y:S05]  /*30820*/  BSYNC B0 ;  /* 0x0000000000007941 */ /* 0x000fea0003800000 */
.L_x_12966:
[----:B------:R-:W-:Y:S05]  /*30830*/  BRA `(.L_x_12968) ;  /* 0xffffffb8004c7947 */ /* 0x000fea000383ffff */
.L_x_12831:
[----:B------:R-:W-:Y:S01]  /*30840*/  BSSY B1, `(.L_x_12969) ;  /* 0x0000006000017945 */ /* 0x000fe20003800000 */
[----:B------:R-:W-:-:S07]  /*30850*/  IMAD.MOV.U32 R15, RZ, RZ, -0x1 ;  /* 0xffffffffff0f7424 */ /* 0x000fce00078e00ff */
[----:B0123--:R-:W-:Y:S05]  /*30860*/  WARPSYNC.COLLECTIVE R15, `(.L_x_12970) ;  /* 0x000000000f0c7348 */ /* 0x00ffea0003c00000 */
[----:B------:R-:W-:Y:S02]  /*30870*/  ELECT P6, UR62, PT ;  /* 0x00000000003e782f */ /* 0x000fe400038c0000 */
[----:B------:R-:W-:Y:S01]  /*30880*/  MOV R14, UR62 ;  /* 0x0000003e000e7c02 */ /* 0x000fe20008000f00 */
[----:B0123--:R-:W-:Y:S10]  /*30890*/  ENDCOLLECTIVE ;  /* 0x000000000000791b */ /* 0x00fff40003800000 */
.L_x_12970:
[----:B------:R-:W-:Y:S05]  /*308a0*/  BSYNC B1 ;  /* 0x0000000000017941 */ /* 0x000fea0003800000 */
.L_x_12969:
[----:B------:R-:W-:Y:S05]  /*308b0*/  BRA `(.L_x_12971) ;  /* 0xffffffb800447947 */ /* 0x000fea000383ffff */
.L_x_12833:
[----:B0-----:R0:W4:Y:S02]  /*308c0*/  SYNCS.PHASECHK.TRANS64.TRYWAIT P1, [R3+URZ+0x32440], R2 ;  /* 0x03244002030075a7 */ /* 0x001124000802017f */
[----:B----4-:R-:W-:Y:S05]  /*308d0*/  @!P1 NANOSLEEP.SYNCS 0x989680 ;  /* 0x009896800000995d */ /* 0x010fea0003900000 */
[----:B------:R-:W4:Y:S02]  /*308e0*/  @!P1 SYNCS.PHASECHK.TRANS64 P1, [R3+URZ+0x32440], R2 ;  /* 0x03244002030095a7 */ /* 0x000f24000802007f */
[----:B----4-:R-:W-:Y:S05]  /*308f0*/  @!P1 BRA `(.L_x_12833) ;  /* 0xfffffffc00f09947 */ /* 0x010fea000383ffff */
[----:B------:R-:W-:Y:S05]  /*30900*/  BRA `(.L_x_12972) ;  /* 0xffffffb8006c7947 */ /* 0x000fea000383ffff */
.L_x_12835:
[----:B----4-:R4:W0:Y:S02]  /*30910*/  SYNCS.PHASECHK.TRANS64.TRYWAIT P1, [R5+URZ+0x32440], R0 ;  /* 0x03244000050075a7 */ /* 0x010824000802017f */
[----:B0-----:R-:W-:Y:S05]  /*30920*/  @!P1 NANOSLEEP.SYNCS 0x989680 ;  /* 0x009896800000995d */ /* 0x001fea0003900000 */
[----:B------:R-:W0:Y:S02]  /*30930*/  @!P1 SYNCS.PHASECHK.TRANS64 P1, [R5+URZ+0x32440], R0 ;  /* 0x03244000050095a7 */ /* 0x000e24000802007f */
[----:B0-----:R-:W-:Y:S05]  /*30940*/  @!P1 BRA `(.L_x_12835) ;  /* 0xfffffffc00f09947 */ /* 0x001fea000383ffff */
[----:B------:R-:W-:Y:S05]  /*30950*/  BRA `(.L_x_12973) ;  /* 0xffffffb800787947 */ /* 0x000fea000383ffff */
.L_x_12837:
[----:B------:R0:W0:Y:S02]  /*30960*/  SYNCS.PHASECHK.TRANS64.TRYWAIT P1, [R3+URZ+0x32460], R2 ;  /* 0x03246002030075a7 */ /* 0x000024000802017f */
[----:B0-----:R-:W-:Y:S05]  /*30970*/  @!P1 NANOSLEEP.SYNCS 0x989680 ;  /* 0x009896800000995d */ /* 0x001fea0003900000 */
[----:B------:R-:W0:Y:S02]  /*30980*/  @!P1 SYNCS.PHASECHK.TRANS64 P1, [R3+URZ+0x32460], R2 ;  /* 0x03246002030095a7 */ /* 0x000e24000802007f */
[----:B0-----:R-:W-:Y:S05]  /*30990*/  @!P1 BRA `(.L_x_12837) ;  /* 0xfffffffc00f09947 */ /* 0x001fea000383ffff */
[----:B------:R-:W-:Y:S05]  /*309a0*/  BRA `(.L_x_12974) ;  /* 0xffffffb800747947 */ /* 0x000fea000383ffff */
        .type           $_ZN7cutlass13device_kernelIN5flash11enable_sm90INS1_16FlashAttnFwdSm90INS1_25CollectiveMainloopFwdSm90ILi2EN4cute5tupleIJNS5_1CILi1EEES8_S8_EEENS6_IJNS7_ILi128EEENS7_ILi96EEENS7_ILi64EEEEEELi256ENS_6half_tEfNS_4arch4Sm90ELb0ELb1ELb1ELb1ELb1ELb0ELb1ELb1ELb0ELb1ELb1ELb0EEENS1_21CollectiveEpilogueFwdINS6_IJSA_NS7_ILi256EEESB_EEES9_SE_SG_Li256ELb1ELb1ELb1ELb0EEENS1_36VarlenDynamicPersistentTileSchedulerILi128ELi96ELi256ELi128ELb1ELb1ELb1ELb1ELb0ELb1EEEEEEEEEvNT_6ParamsE$_ZZN5flash25CollectiveMainloopFwdSm90ILi2EN4cute5tupleIJNS1_1CILi1EEES4_S4_EEENS2_IJNS3_ILi128EEENS3_ILi96EEENS3_ILi64EEEEEELi256EN7cutlass6half_tEfNSA_4arch4Sm90ELb0ELb1ELb1ELb1ELb1ELb0ELb1ELb1ELb0ELb1ELb1ELb0EE3mmaINS_16FlashAttnFwdSm90ISE_NS_21CollectiveEpilogueFwdINS2_IJS6_NS3_ILi256EEES7_EEES5_SB_SD_Li256ELb1ELb1ELb1ELb0EEENS_36VarlenDynamicPersistentTileSchedulerILi128ELi96ELi256ELi128ELb1ELb1ELb1ELb1ELb0ELb1EEEE13SharedStorageENS1_6TensorINS1_11ArrayEngineIfLm128EEENS1_6LayoutINS2_IJNS2_IJNS3_ILi2EEEST_NS3_ILi32EEEEEES4_S4_EEENS2_IJNS2_IJS4_ST_NS3_ILi4EEEEEENS3_ILi0EEESZ_EEEEEEENS_7SoftmaxILi2ELi0EEEEEbRKNSE_6ParamsENSA_13PipelineAsyncILi2EEES19_RNSA_13PipelineStateILj2EEERT0_RT1_iRiRKNS_16SeqlenInfoQKNewKILb1ELb0EEENS2_IJiiiiEEERT_ENKUliT_T0_T1_E_clIZSF_ISO_S12_S14_EbS17_S19_S19_S1C_S1E_S1G_iS1H_S1L_S1M_S1O_EUlRS1P_iE1_NS3_ILb0EEENS3_ILb1EEEEEDaiS1P_S1Q_S1R_,@function
        .size           $_ZN7cutlass13device_kernelIN5flash11enable_sm90INS1_16FlashAttnFwdSm90INS1_25CollectiveMainloopFwdSm90ILi2EN4cute5tupleIJNS5_1CILi1EEES8_S8_EEENS6_IJNS7_ILi128EEENS7_ILi96EEENS7_ILi64EEEEEELi256ENS_6half_tEfNS_4arch4Sm90ELb0ELb1ELb1ELb1ELb1ELb0ELb1ELb1ELb0ELb1ELb1ELb0EEENS1_21CollectiveEpilogueFwdINS6_IJSA_NS7_ILi256EEESB_EEES9_SE_SG_Li256ELb1ELb1ELb1ELb0EEENS1_36VarlenDynamicPersistentTileSchedulerILi128ELi96ELi256ELi128ELb1ELb1ELb1ELb1ELb0ELb1EEEEEEEEEvNT_6ParamsE$_ZZN5flash25CollectiveMainloopFwdSm90ILi2EN4cute5tupleIJNS1_1CILi1EEES4_S4_EEENS2_IJNS3_ILi128EEENS3_ILi96EEENS3_ILi64EEEEEELi256EN7cutlass6half_tEfNSA_4arch4Sm90ELb0ELb1ELb1ELb1ELb1ELb0ELb1ELb1ELb0ELb1ELb1ELb0EE3mmaINS_16FlashAttnFwdSm90ISE_NS_21CollectiveEpilogueFwdINS2_IJS6_NS3_ILi256EEES7_EEES5_SB_SD_Li256ELb1ELb1ELb1ELb0EEENS_36VarlenDynamicPersistentTileSchedulerILi128ELi96ELi256ELi128ELb1ELb1ELb1ELb1ELb0ELb1EEEE13SharedStorageENS1_6TensorINS1_11ArrayEngineIfLm128EEENS1_6LayoutINS2_IJNS2_IJNS3_ILi2EEEST_NS3_ILi32EEEEEES4_S4_EEENS2_IJNS2_IJS4_ST_NS3_ILi4EEEEEENS3_ILi0EEESZ_EEEEEEENS_7SoftmaxILi2ELi0EEEEEbRKNSE_6ParamsENSA_13PipelineAsyncILi2EEES19_RNSA_13PipelineStateILj2EEERT0_RT1_iRiRKNS_16SeqlenInfoQKNewKILb1ELb0EEENS2_IJiiiiEEERT_ENKUliT_T0_T1_E_clIZSF_ISO_S12_S14_EbS17_S19_S19_S1C_S1E_S1G_iS1H_S1L_S1M_S1O_EUlRS1P_iE1_NS3_ILb0EEENS3_ILb1EEEEEDaiS1P_S1Q_S1R_,(.L_x_15776 - $_ZN7cutlass13device_kernelIN5flash11enable_sm90INS1_16FlashAttnFwdSm90INS1_25CollectiveMainloopFwdSm90ILi2EN4cute5tupleIJNS5_1CILi1EEES8_S8_EEENS6_IJNS7_ILi128EEENS7_ILi96EEENS7_ILi64EEEEEELi256ENS_6half_tEfNS_4arch4Sm90ELb0ELb1ELb1ELb1ELb1ELb0ELb1ELb1ELb0ELb1ELb1ELb0EEENS1_21CollectiveEpilogueFwdINS6_IJSA_NS7_ILi256EEESB_EEES9_SE_SG_Li256ELb1ELb1ELb1ELb0EEENS1_36VarlenDynamicPersistentTileSchedulerILi128ELi96ELi256ELi128ELb1ELb1ELb1ELb1ELb0ELb1EEEEEEEEEvNT_6ParamsE$_ZZN5flash25CollectiveMainloopFwdSm90ILi2EN4cute5tupleIJNS1_1CILi1EEES4_S4_EEENS2_IJNS3_ILi128EEENS3_ILi96EEENS3_ILi64EEEEEELi256EN7cutlass6half_tEfNSA_4arch4Sm90ELb0ELb1ELb1ELb1ELb1ELb0ELb1ELb1ELb0ELb1ELb1ELb0EE3mmaINS_16FlashAttnFwdSm90ISE_NS_21CollectiveEpilogueFwdINS2_IJS6_NS3_ILi256EEES7_EEES5_SB_SD_Li256ELb1ELb1ELb1ELb0EEENS_36VarlenDynamicPersistentTileSchedulerILi128ELi96ELi256ELi128ELb1ELb1ELb1ELb1ELb0ELb1EEEE13SharedStorageENS1_6TensorINS1_11ArrayEngineIfLm128EEENS1_6LayoutINS2_IJNS2_IJNS3_ILi2EEEST_NS3_ILi32EEEEEES4_S4_EEENS2_IJNS2_IJS4_ST_NS3_ILi4EEEEEENS3_ILi0EEESZ_EEEEEEENS_7SoftmaxILi2ELi0EEEEEbRKNSE_6ParamsENSA_13PipelineAsyncILi2EEES19_RNSA_13PipelineStateILj2EEERT0_RT1_iRiRKNS_16SeqlenInfoQKNewKILb1ELb0EEENS2_IJiiiiEEERT_ENKUliT_T0_T1_E_clIZSF_ISO_S12_S14_EbS17_S19_S19_S1C_S1E_S1G_iS1H_S1L_S1M_S1O_EUlRS1P_iE1_NS3_ILb0EEENS3_ILb1EEEEEDaiS1P_S1Q_S1R_)
$_ZN7cutlass13device_kernelIN5flash11enable_sm90INS1_16FlashAttnFwdSm90INS1_25CollectiveMainloopFwdSm90ILi2EN4cute5tupleIJNS5_1CILi1EEES8_S8_EEENS6_IJNS7_ILi128EEENS7_ILi96EEENS7_ILi64EEEEEELi256ENS_6half_tEfNS_4arch4Sm90ELb0ELb1ELb1ELb1ELb1ELb0ELb1ELb1ELb0ELb1ELb1ELb0EEENS1_21CollectiveEpilogueFwdINS6_IJSA_NS7_ILi256EEESB_EEES9_SE_SG_Li256ELb1ELb1ELb1ELb0EEENS1_36VarlenDynamicPersistentTileSchedulerILi128ELi96ELi256ELi128ELb1ELb1ELb1ELb1ELb0ELb1EEEEEEEEEvNT_6ParamsE$_ZZN5flash25CollectiveMainloopFwdSm90ILi2EN4cute5tupleIJNS1_1CILi1EEES4_S4_EEENS2_IJNS3_ILi128EEENS3_ILi96EEENS3_ILi64EEEEEELi256EN7cutlass6half_tEfNSA_4arch4Sm90ELb0ELb1ELb1ELb1ELb1ELb0ELb1ELb1ELb0ELb1ELb1ELb0EE3mmaINS_16FlashAttnFwdSm90ISE_NS_21CollectiveEpilogueFwdINS2_IJS6_NS3_ILi256EEES7_EEES5_SB_SD_Li256ELb1ELb1ELb1ELb0EEENS_36VarlenDynamicPersistentTileSchedulerILi128ELi96ELi256ELi128ELb1ELb1ELb1ELb1ELb0ELb1EEEE13SharedStorageENS1_6TensorINS1_11ArrayEngineIfLm128EEENS1_6LayoutINS2_IJNS2_IJNS3_ILi2EEEST_NS3_ILi32EEEEEES4_S4_EEENS2_IJNS2_IJS4_ST_NS3_ILi4EEEEEENS3_ILi0EEESZ_EEEEEEENS_7SoftmaxILi2ELi0EEEEEbRKNSE_6ParamsENSA_13PipelineAsyncILi2EEES19_RNSA_13PipelineStateILj2EEERT0_RT1_iRiRKNS_16SeqlenInfoQKNewKILb1ELb0EEENS2_IJiiiiEEERT_ENKUliT_T0_T1_E_clIZSF_ISO_S12_S14_EbS17_S19_S19_S1C_S1E_S1G_iS1H_S1L_S1M_S1O_EUlRS1P_iE1_NS3_ILb0EEENS3_ILb1EEEEEDaiS1P_S1Q_S1R_:
        /* <DEDUP_REMOVED lines=48> */
.L_x_12976:
[----:B------:R-:W-:Y:S05]  /*30cb0*/  BSYNC B2 ;  /* 0x0000000000027941 */ /* 0x000fea0003800000 */
.L_x_12975:
        /* <DEDUP_REMOVED lines=17> */
.L_x_12978:
[----:B------:R-:W-:Y:S05]  /*30dd0*/  BSYNC B2 ;  /* 0x0000000000027941 */ /* 0x000fea0003800000 */
.L_x_12977:
        /* <DEDUP_REMOVED lines=10> */
.L_x_12980:
[----:B------:R-:W-:Y:S05]  /*30e80*/  BSYNC B2 ;  /* 0x0000000000027941 */ /* 0x000fea0003800000 */
.L_x_12979:
        /* <DEDUP_REMOVED lines=20> */
[----:B------:R-:W-:Y:S02]  /*30fd0*/  R2UR UR8, R4 ;  /* 0x00000000040872ca */ /* 0x000fe400000e0000 */
[----:B------:R-:W-:-:S02]  /*30fe0*/  R2UR UR6, R6 ;  /* 0x00000000060672ca */ /* 0x000fc400000e0000 */
[C---:B------:R-:W-:Y:S02]  /*30ff0*/  R2UR UR9, R5.reuse ;  /* 0x00000000050972ca */ /* 0x040fe400000e0000 */
[----:B------:R-:W-:Y:S02]  /*31000*/  R2UR UR10, R4 ;  /* 0x00000000040a72ca */ /* 0x000fe400000e0000 */
[----:B------:R-:W-:Y:S02]  /*31010*/  R2UR UR11, R5 ;  /* 0x00000000050b72ca */ /* 0x000fe400000e0000 */
[----:B---3--:R-:W-:Y:S01]  /*31020*/  R2UR UR4, R12 ;  /* 0x000000000c0472ca */ /* 0x008fe200000e0000 */
[----:B------:R-:W-:Y:S01]  /*31030*/  IMAD.MOV.U32 R12, RZ, RZ, 0x1 ;  /* 0x00000001ff0c7424 */ /* 0x000fe200078e00ff */
        /* <DEDUP_REMOVED lines=65> */
.L_x_12983:
[----:B------:R-:W-:Y:S05]  /*31450*/  BSYNC B2 ;  /* 0x0000000000027941 */ /* 0x000fea0003800000 */
.L_x_12982:
        /* <DEDUP_REMOVED lines=17> */
.L_x_12985:
[----:B------:R-:W-:Y:S05]  /*31570*/  BSYNC B2 ;  /* 0x0000000000027941 */ /* 0x000fea0003800000 */
.L_x_12984:
        /* <DEDUP_REMOVED lines=10> */
.L_x_12987:
[----:B------:R-:W-:Y:S05]  /*31620*/  BSYNC B2 ;  /* 0x0000000000027941 */ /* 0x000fea0003800000 */
.L_x_12986:
        /* <DEDUP_REMOVED lines=29> */
[----:B------:R-:W-:Y:S03]  /*31800*/  HGMMA.64x96x16.F32 R24, gdesc[UR4], R24, UP0, gsb0 ;  /* 0x01600000041879f0 */ /* 0x000fe6000b800818 */
        /* <DEDUP_REMOVED lines=238> */
[----:B------:R0:W-:Y:S01]  /*326f0*/  ST.E desc[UR8][R14.64], R12 ;  /* 0x0000000c0e007985 */ /* 0x0001e2000c101908 */
[----:B------:R-:W1:Y:S01]  /*32700*/  S2R R6, SR_TID.X ;  /* 0x0000000000067919 */ /* 0x000e620000002100 */
[----:B------:R-:W-:Y:S02]  /*32710*/  R2UR UR4, R4 ;  /* 0x00000000040472ca */ /* 0x000fe400000e0000 */
[----:B------:R-:W-:Y:S01]  /*32720*/  R2UR UR5, R5 ;  /* 0x00000000050572ca */ /* 0x000fe200000e0000 */
[----:B------:R-:W2:Y:S04]  /*32730*/  LDL.64 R18, [R0] ;  /* 0x0000000000127983 */ /* 0x000ea80000100a00 */
[----:B0-----:R-:W3:Y:S01]  /*32740*/  LDL.64 R14, [R0+0x18] ;  /* 0x00001800000e7983 */ /* 0x001ee20000100a00 */
[----:B-1----:R-:W-:-:S04]  /*32750*/  SHF.R.U32.HI R7, RZ, 0x7, R6 ;  /* 0x00000007ff077819 */ /* 0x002fc80000011606 */
[----:B------:R-:W-:-:S05]  /*32760*/  IADD3 R7, -R7, 0xb, RZ ;  /* 0x0000000b07077810 */ /* 0x000fca0007ffe1ff */
[----:B------:R0:W-:Y:S06]  /*32770*/  BAR.ARV R7, 0x100 ;  /* 0x000400070000751d */ /* 0x0001ec0000002000 */
[----:B---3--:R-:W3:Y:S01]  /*32780*/  LD.E R20, desc[UR4][R14.64] ;  /* 0x000000040e147980 */ /* 0x008ee2000c101900 */
[----:B------:R-:W-:Y:S02]  /*32790*/  R2UR UR4, R4 ;  /* 0x00000000040472ca */ /* 0x000fe400000e0000 */
[----:B------:R-:W-:Y:S01]  /*327a0*/  R2UR UR5, R5 ;  /* 0x00000000050572ca */ /* 0x000fe200000e0000 */
[----:B------:R-:W-:-:S12]  /*327b0*/  BSSY B2, `(.L_x_12989) ;  /* 0x0000006000027945 */ /* 0x000fd80003800000 */
[----:B--2---:R0:W5:Y:S01]  /*327c0*/  LD.E R13, desc[UR4][R18.64] ;  /* 0x00000004120d7980 */ /* 0x004162000c101900 */
[----:B---3--:R-:W-:-:S04]  /*327d0*/  LOP3.LUT R20, R20, 0x1, RZ, 0xfc, !PT ;  /* 0x0000000114147812 */ /* 0x008fc800078efcff */
[----:B------:R-:W-:-:S13]  /*327e0*/  ISETP.NE.AND P0, PT, R20, 0x3, PT ;  /* 0x000000031400780c */ /* 0x000fda0003f05270 */
[----:B0-----:R-:W-:Y:S05]  /*327f0*/  @!P0 BRA `(.L_x_12990) ;  /* 0x0000000000048947 */ /* 0x001fea0003800000 */
[----:B------:R-:W-:Y:S01]  /*32800*/  BPT.TRAP 0x1 ;  /* 0x000000040000795c */ /* 0x000fe20000300000 */
.L_x_12990:
[----:B------:R-:W-:Y:S05]  /*32810*/  BSYNC B2 ;  /* 0x0000000000027941 */ /* 0x000fea0003800000 */
.L_x_12989:
        /* <DEDUP_REMOVED lines=30> */
[----:B------:R-:W4:Y:S04]  /*32a00*/  LD.E R7, desc[UR6][R8.64+0x4] ;  /* 0x0000040608077980 */ /* 0x000f28000c101900 */
[----:B------:R-:W4:Y:S04]  /*32a10*/  LD.E R73, desc[UR10][R8.64+0xc] ;  /* 0x00000c0a08497980 */ /* 0x000f28000c101900 */
[----:B------:R-:W4:Y:S04]  /*32a20*/  LD.E R74, desc[UR8][R8.64+0x10] ;  /* 0x00001008084a7980 */ /* 0x000f28000c101900 */
[----:B------:R-:W4:Y:S04]  /*32a30*/  LD.E R75, desc[UR12][R8.64+0x14] ;  /* 0x0000140c084b7980 */ /* 0x000f28000c101900 */
[----:B--2---:R-:W2:Y:S01]  /*32a40*/  LD.E R72, desc[UR4][R14.64] ;  /* 0x000000040e487980 */ /* 0x004ea2000c101900 */
[----:B------:R-:W-:-:S02]  /*32a50*/  @P0 R2UR UR4, R4 ;  /* 0x00000000040402ca */ /* 0x000fc400000e0000 */
[----:B------:R-:W-:-:S13]  /*32a60*/  @P0 R2UR UR5, R5 ;  /* 0x00000000050502ca */ /* 0x000fda00000e0000 */
[----:B------:R-:W2:Y:S01]  /*32a70*/  @P0 LD.E R76, desc[UR4][R8.64+0x28] ;  /* 0x00002804084c0980 */ /* 0x000ea2000c101900 */
[----:B------:R-:W-:Y:S02]  /*32a80*/  R2UR UR4, R4 ;  /* 0x00000000040472ca */ /* 0x000fe400000e0000 */
[----:B------:R-:W-:-:S13]  /*32a90*/  R2UR UR5, R5 ;  /* 0x00000000050572ca */ /* 0x000fda00000e0000 */
[----:B------:R-:W2:Y:S01]  /*32aa0*/  LD.E R14, desc[UR4][R8.64+0x8] ;  /* 0x00000804080e7980 */ /* 0x000ea2000c101900 */
[----:B---3--:R-:W-:Y:S01]  /*32ab0*/  ISETP.GE.AND P1, PT, R3, 0x1, PT ;  /* 0x000000010300780c */ /* 0x008fe20003f26270 */
[----:B------:R-:W-:Y:S01]  /*32ac0*/  BSSY B2, `(.L_x_12991) ;  /* 0x00000ae000027945 */ /* 0x000fe20003800000 */
[----:B----4-:R-:W-:Y:S02]  /*32ad0*/  IMAD R75, R10, -0x60, R75 ;  /* 0xffffffa00a4b7824 */ /* 0x010fe400078e024b */
[-C--:B--2---:R-:W-:Y:S01]  /*32ae0*/  FMUL.FTZ R13, R24, R72.reuse ;  /* 0x00000048180d7220 */ /* 0x084fe20000410000 */
        /* <DEDUP_REMOVED lines=15> */
[----:B------:R-:W-:Y:S01]  /*32be0*/  LEA.HI R54, R54, R79, RZ, 0x2 ;  /* 0x0000004f36367211 */ /* 0x000fe200078f10ff */
[-C--:B0-----:R-:W-:Y:S01]  /*32bf0*/  FMUL.FTZ R2, R26, R72.reuse ;  /* 0x000000481a027220 */ /* 0x081fe20000410000 */
[----:B------:R-:W-:Y:S01]  /*32c00*/  SHF.R.S32.HI R57, RZ, 0x1f, R56 ;  /* 0x0000001fff397819 */ /* 0x000fe20000011438 */
[-C--:B------:R-:W-:Y:S01]  /*32c10*/  FMUL.FTZ R26, R42, R72.reuse ;  /* 0x000000482a1a7220 */ /* 0x080fe20000410000 */
[-C--:B------:R-:W-:Y:S01]  /*32c20*/  FMUL.FTZ R18, R30, R72.reuse ;  /* 0x000000481e127220 */ /* 0x080fe20000410000 */
[-C--:B------:R-:W-:Y:S01]  /*32c30*/  FMUL.FTZ R42, R58, R72.reuse ;  /* 0x000000483a2a7220 */ /* 0x080fe20000410000 */
[-C--:B------:R-:W-:Y:S01]  /*32c40*/  FMUL.FTZ R30, R46, R72.reuse ;  /* 0x000000482e1e7220 */ /* 0x080fe20000410000 */
[----:B------:R-:W-:Y:S01]  /*32c50*/  LOP3.LUT R54, R54, 0xfffffffc, RZ, 0xc0, !PT ;  /* 0xfffffffc36367812 */ /* 0x000fe200078ec0ff */
[----:B------:R-:W-:Y:S01]  /*32c60*/  FMUL.FTZ R81, R40, R72 ;  /* 0x0000004828517220 */ /* 0x000fe20000410000 */
[----:B------:R-:W-:Y:S01]  /*32c70*/  LEA.HI R58, R57, R56, RZ, 0x2 ;  /* 0x00000038393a7211 */ /* 0x000fe200078f10ff */
[-C--:B------:R-:W-:Y:S01]  /*32c80*/  FMUL.FTZ R46, R48, R72.reuse ;  /* 0x00000048302e7220 */ /* 0x080fe20000410000 */
[-C--:B------:R-:W-:Y:S01]  /*32c90*/  FMUL.FTZ R48, R52, R72.reuse ;  /* 0x0000004834307220 */ /* 0x080fe20000410000 */
[-C--:B------:R-:W-:Y:S01]  /*32ca0*/  FMUL.FTZ R40, R59, R72.reuse ;  /* 0x000000483b287220 */ /* 0x080fe20000410000 */
[----:B------:R-:W-:Y:S01]  /*32cb0*/  FMUL.FTZ R52, R60, R72 ;  /* 0x000000483c347220 */ /* 0x000fe20000410000 */
[----:B------:R-:W-:Y:S01]  /*32cc0*/  LEA.HI R59, R57, R56, RZ, 0x5 ;  /* 0x00000038393b7211 */ /* 0x000fe200078f28ff */
[----:B------:R-:W-:Y:S01]  /*32cd0*/  IMAD.IADD R79, R79, 0x1, -R54 ;  /* 0x000000014f4f7824 */ /* 0x000fe200078e0a36 */
[----:B------:R-:W-:-:S02]  /*32ce0*/  SHF.R.S32.HI R57, RZ, 0x2, R58 ;  /* 0x00000002ff397819 */ /* 0x000fc4000001143a */
[----:B------:R-:W-:Y:S02]  /*32cf0*/  SHF.R.S32.HI R60, RZ, 0x1f, R58 ;  /* 0x0000001fff3c7819 */ /* 0x000fe4000001143a */
[----:B------:R-:W-:Y:S02]  /*32d00*/  SHF.R.S32.HI R54, RZ, 0x7, R55 ;  /* 0x00000007ff367819 */ /* 0x000fe40000011437 */
[----:B------:R-:W-:Y:S01]  /*32d10*/  LEA.HI R60, R60, R57, RZ, 0x3 ;  /* 0x000000393c3c7211 */ /* 0x000fe200078f18ff */
[-C--:B------:R-:W-:Y:S01]  /*32d20*/  FMUL.FTZ R19, R31, R72.reuse ;  /* 0x000000481f137220 */ /* 0x080fe20000410000 */
[----:B------:R-:W-:Y:S01]  /*32d30*/  SHF.R.S32.HI R59, RZ, 0x5, R59 ;  /* 0x00000005ff3b7819 */ /* 0x000fe2000001143b */
[----:B------:R-:W-:Y:S01]  /*32d40*/  FMUL.FTZ R31, R47, R72 ;  /* 0x000000482f1f7220 */ /* 0x000fe20000410000 */
[----:B------:R-:W-:Y:S01]  /*32d50*/  LEA.HI R55, R55, R54, RZ, 0x1 ;  /* 0x0000003637377211 */ /* 0x000fe200078f08ff */
[-C--:B------:R-:W-:Y:S01]  /*32d60*/  FMUL.FTZ R47, R49, R72.reuse ;  /* 0x00000048312f7220 */ /* 0x080fe20000410000 */
[----:B------:R-:W-:Y:S01]  /*32d70*/  LOP3.LUT R60, R60, 0xfffffff8, RZ, 0xc0, !PT ;  /* 0xfffffff83c3c7812 */ /* 0x000fe200078ec0ff */
[-C--:B------:R-:W-:Y:S01]  /*32d80*/  FMUL.FTZ R49, R53, R72.reuse ;  /* 0x0000004835317220 */ /* 0x080fe20000410000 */
[----:B------:R-:W-:Y:S01]  /*32d90*/  FMUL.FTZ R53, R61, R72 ;  /* 0x000000483d357220 */ /* 0x000fe20000410000 */
[----:B------:R-:W-:Y:S01]  /*32da0*/  LOP3.LUT R55, R55, 0x3fffffe, RZ, 0xc0, !PT ;  /* 0x03fffffe37377812 */ /* 0x000fe200078ec0ff */
[----:B------:R-:W-:Y:S01]  /*32db0*/  IMAD R61, R80, 0x8, R59 ;  /* 0x00000008503d7824 */ /* 0x000fe200078e023b */
[----:B------:R-:W-:Y:S01]  /*32dc0*/  LEA.HI R59, R79, R79, RZ, 0x1 ;  /* 0x0000004f4f3b7211 */ /* 0x000fe200078f08ff */
[----:B------:R-:W-:-:S02]  /*32dd0*/  IMAD.IADD R60, R57, 0x1, -R60 ;  /* 0x00000001393c7824 */ /* 0x000fc400078e0a3c */
[----:B------:R-:W-:Y:S01]  /*32de0*/  IMAD.IADD R55, R54, 0x1, -R55 ;  /* 0x0000000136377824 */ /* 0x000fe200078e0a37 */
[----:B------:R-:W-:Y:S01]  /*32df0*/  LOP3.LUT R54, R59, 0x1ffffffe, RZ, 0xc0, !PT ;  /* 0x1ffffffe3b367812 */ /* 0x000fe200078ec0ff */
[----:B------:R-:W-:Y:S02]  /*32e00*/  IMAD.U32 R60, R61, 0x10, R60 ;  /* 0x000000103d3c7824 */ /* 0x000fe400078e003c */
[-C--:B------:R-:W-:Y:S01]  /*32e10*/  FMUL.FTZ R82, R45, R72.reuse ;  /* 0x000000482d527220 */ /* 0x080fe20000410000 */
[-C--:B------:R-:W-:Y:S01]  /*32e20*/  FMUL.FTZ R45, R63, R72.reuse ;  /* 0x000000483f2d7220 */ /* 0x080fe20000410000 */
[----:B------:R-:W-:Y:S01]  /*32e30*/  FMUL.FTZ R63, R65, R72 ;  /* 0x00000048413f7220 */ /* 0x000fe20000410000 */
        /* <DEDUP_REMOVED lines=101> */
.L_x_12996:
[----:B------:R-:W-:Y:S05]  /*33490*/  BSYNC B4 ;  /* 0x0000000000047941 */ /* 0x000fea0003800000 */
.L_x_12995:
[----:B------:R-:W-:Y:S01]  /*334a0*/  LOP3.LUT R58, RZ, R58, RZ, 0x33, !PT ;  /* 0x0000003aff3a7212 */ /* 0x000fe200078e33ff */
[----:B------:R-:W-:Y:S06]  /*334b0*/  BRA `(.L_x_12997) ;  /* 0x0000000000287947 */ /* 0x000fec0003800000 */
.L_x_12994:
        /* <DEDUP_REMOVED lines=10> */
.L_x_12997:
[----:B------:R-:W-:Y:S05]  /*33560*/  BSYNC B3 ;  /* 0x0000000000037941 */ /* 0x000fea0003800000 */
.L_x_12993:
[----:B------:R-:W-:-:S05]  /*33570*/  IMAD R59, R3, R58, R67 ;  /* 0x0000003a033b7224 */ /* 0x000fca00078e0243 */
[----:B------:R-:W-:Y:S02]  /*33580*/  VIMNMX R66, R66, R59, !PT ;  /* 0x0000003b42427248 */ /* 0x000fe40007fe0100 */
[----:B------:R-:W-:-:S07]  /*33590*/  VIADDMNMX R64, R59, R3, R64, PT ;  /* 0x000000033b407246 */ /* 0x000fce0003800140 */
.L_x_12992:
[----:B------:R-:W-:Y:S05]  /*335a0*/  BSYNC B2 ;  /* 0x0000000000027941 */ /* 0x000fea0003800000 */
.L_x_12991:
        /* <DEDUP_REMOVED lines=136> */
.L_x_13003:
[----:B------:R-:W-:Y:S05]  /*33e30*/  BSYNC B4 ;  /* 0x0000000000047941 */ /* 0x000fea0003800000 */
.L_x_13002:
[----:B------:R-:W-:Y:S01]  /*33e40*/  LOP3.LUT R14, RZ, R14, RZ, 0x33, !PT ;  /* 0x0000000eff0e7212 */ /* 0x000fe200078e33ff */
[----:B------:R-:W-:Y:S06]  /*33e50*/  BRA `(.L_x_13004) ;  /* 0x0000000000287947 */ /* 0x000fec0003800000 */
.L_x_13001:
        /* <DEDUP_REMOVED lines=10> */
.L_x_13004:
[----:B------:R-:W-:Y:S05]  /*33f00*/  BSYNC B3 ;  /* 0x0000000000037941 */ /* 0x000fea0003800000 */
.L_x_13000:
[----:B------:R-:W-:-:S05]  /*33f10*/  IMAD R7, R3, R14, R67 ;  /* 0x0000000e03077224 */ /* 0x000fca00078e0243 */
[----:B------:R-:W-:Y:S02]  /*33f20*/  VIADDMNMX R74, R7, R3, R74, PT ;  /* 0x00000003074a7246 */ /* 0x000fe4000380014a */
[----:B------:R-:W-:-:S07]  /*33f30*/  VIMNMX R72, R72, R7, !PT ;  /* 0x0000000748487248 */ /* 0x000fce0007fe0100 */
.L_x_12999:
[----:B------:R-:W-:Y:S05]  /*33f40*/  BSYNC B2 ;  /* 0x0000000000027941 */ /* 0x000fea0003800000 */
.L_x_12998:
[----:B------:R-:W-:Y:S02]  /*33f50*/  ISETP.GT.AND P0, PT, R72, 0x1, !P0 ;  /* 0x000000014800780c */ /* 0x000fe40004704270 */
[----:B------:R-:W-:Y:S02]  /*33f60*/  ISETP.NE.AND P6, PT, R71, RZ, PT ;  /* 0x000000ff4700720c */ /* 0x000fe40003fc5270 */
[----:B------:R-:W-:Y:S02]  /*33f70*/  ISETP.LT.OR P0, PT, R74, 0x2, P0 ;  /* 0x000000024a00780c */ /* 0x000fe40000701670 */
[----:B------:R-:W-:Y:S02]  /*33f80*/  ISETP.GT.AND P1, PT, R72, 0x8, !P1 ;  /* 0x000000084800780c */ /* 0x000fe40004f24270 */
[----:B------:R-:W-:Y:S02]  /*33f90*/  FSEL R71, R15, -INF , !P0 ;  /* 0xff8000000f477808 */ /* 0x000fe40004000000 */
[----:B------:R-:W2:Y:S01]  /*33fa0*/  LDL.64 R14, [R0+0x70] ;  /* 0x00007000000e7983 */ /* 0x000ea20000100a00 */
[----:B------:R-:W-:-:S02]  /*33fb0*/  ISETP.NE.AND P0, PT, R70, RZ, PT ;  /* 0x000000ff4600720c */ /* 0x000fc40003f05270 */
[----:B------:R-:W-:Y:S02]  /*33fc0*/  ISETP.LT.OR P1, PT, R74, 0x9, P1 ;  /* 0x000000094a00780c */ /* 0x000fe40000f21670 */
        /* <DEDUP_REMOVED lines=66> */
[----:B------:R-:W-:Y:S01]  /*343f0*/  ISETP.GT.AND P1, PT, R72, 0x48, !P1 ;  /* 0x000000484800780c */ /* 0x000fe20004f24270 */
        /* <DEDUP_REMOVED lines=9> */
[C---:B------:R-:W-:Y:S02]  /*34490*/  ISETP.LT.OR P2, PT, R74.reuse, 0x4a, P2 ;  /* 0x0000004a4a00780c */ /* 0x040fe40001741670 */
[----:B------:R-:W-:Y:S02]  /*344a0*/  FSEL R43, R43, -INF , !P1 ;  /* 0xff8000002b2b7808 */ /* 0x000fe40004800000 */
[----:B------:R-:W-:-:S02]  /*344b0*/  ISETP.LT.OR P3, PT, R74, 0x51, P3 ;  /* 0x000000514a00780c */ /* 0x000fc40001f61670 */
[----:B------:R-:W-:Y:S02]  /*344c0*/  FSEL R45, R45, -INF , !P2 ;  /* 0xff8000002d2d7808 */ /* 0x000fe40005000000 */
[----:B------:R-:W-:Y:S02]  /*344d0*/  ISETP.LT.OR P4, PT, R74, 0x52, P4 ;  /* 0x000000524a00780c */ /* 0x000fe40002781670 */
[----:B------:R-:W-:Y:S02]  /*344e0*/  FSEL R54, R54, -INF , !P3 ;  /* 0xff80000036367808 */ /* 0x000fe40005800000 */
        /* <DEDUP_REMOVED lines=97> */
[----:B------:R-:W-:Y:S01]  /*34b00*/  FMUL.FTZ R44, R9, R74 ;  /* 0x0000004a092c7220 */ /* 0x000fe20000410000 */
[----:B------:R-:W-:-:S04]  /*34b10*/  FFMA.FTZ R30, R29, R9, -R14 ;  /* 0x000000091d1e7223 */ /* 0x000fc8000001080e */
[----:B------:R-:W-:Y:S01]  /*34b20*/  FSEL R44, R44, RZ, P0 ;  /* 0x000000ff2c2c7208 */ /* 0x000fe20000000000 */
[-CC-:B------:R-:W-:Y:S01]  /*34b30*/  FFMA.FTZ R29, R28, R9.reuse, -R14.reuse ;  /* 0x000000091c1d7223 */ /* 0x180fe2000001080e */
[----:B------:R-:W-:-:S03]  /*34b40*/  FFMA.FTZ R172, R37, R9, -R14 ;  /* 0x0000000925ac7223 */ /* 0x000fc6000001080e */
[-C--:B------:R-:W-:Y:S01]  /*34b50*/  FFMA.FTZ R28, R26, R9.reuse, -R44 ;  /* 0x000000091a1c7223 */ /* 0x080fe2000001082c */
[-C--:B------:R-:W-:Y:S01]  /*34b60*/  FFMA.FTZ R40, R78, R9.reuse, -R14 ;  /* 0x000000094e287223 */ /* 0x080fe2000001080e */
[-C--:B------:R-:W-:Y:S01]  /*34b70*/  FFMA.FTZ R173, R71, R9.reuse, -R44 ;  /* 0x0000000947ad7223 */ /* 0x080fe2000001082c */
[----:B------:R-:W4:Y:S01]  /*34b80*/  MUFU.EX2 R172, R172 ;  /* 0x000000ac00ac7308 */ /* 0x000f220000000800 */
[-C--:B------:R-:W-:Y:S01]  /*34b90*/  FFMA.FTZ R39, R58, R9.reuse, -R14 ;  /* 0x000000093a277223 */ /* 0x080fe2000001080e */
[----:B------:R-:W-:-:S06]  /*34ba0*/  FFMA.FTZ R27, R18, R9, -R44 ;  /* 0x00000009121b7223 */ /* 0x000fcc000001082c */
[----:B------:R-:W0:Y:S01]  /*34bb0*/  MUFU.EX2 R28, R28 ;  /* 0x0000001c001c7308 */ /* 0x000e220000000800 */
[-C--:B------:R-:W-:Y:S01]  /*34bc0*/  FFMA.FTZ R174, R59, R9.reuse, -R14 ;  /* 0x000000093bae7223 */ /* 0x080fe2000001080e */
[----:B------:R-:W-:-:S06]  /*34bd0*/  FFMA.FTZ R175, R70, R9, -R44 ;  /* 0x0000000946af7223 */ /* 0x000fcc000001082c */
[----:B------:R-:W1:Y:S01]  /*34be0*/  MUFU.EX2 R40, R40 ;  /* 0x0000002800287308 */ /* 0x000e620000000800 */
[-C--:B------:R-:W-:Y:S01]  /*34bf0*/  FFMA.FTZ R38, R32, R9.reuse, -R14 ;  /* 0x0000000920267223 */ /* 0x080fe2000001080e */
[----:B------:R-:W-:-:S06]  /*34c00*/  FFMA.FTZ R26, R64, R9, -R44 ;  /* 0x00000009401a7223 */ /* 0x000fcc000001082c */
[----:B------:R-:W2:Y:S01]  /*34c10*/  MUFU.EX2 R173, R173 ;  /* 0x000000ad00ad7308 */ /* 0x000ea20000000800 */
[-C--:B------:R-:W-:Y:S01]  /*34c20*/  FFMA.FTZ R152, R61, R9.reuse, -R14 ;  /* 0x000000093d987223 */ /* 0x080fe2000001080e */
[----:B------:R-:W-:-:S06]  /*34c30*/  FFMA.FTZ R153, R69, R9, -R44 ;  /* 0x0000000945997223 */ /* 0x000fcc000001082c */
[----:B------:R-:W3:Y:S01]  /*34c40*/  MUFU.EX2 R39, R39 ;  /* 0x0000002700277308 */ /* 0x000ee20000000800 */
[----:B------:R-:W-:-:S07]  /*34c50*/  FFMA.FTZ R37, R36, R9, -R14 ;  /* 0x0000000924257223 */ /* 0x000fce000001080e */
[----:B------:R-:W3:Y:S01]  /*34c60*/  MUFU.EX2 R27, R27 ;  /* 0x0000001b001b7308 */ /* 0x000ee20000000800 */
        /* <DEDUP_REMOVED lines=14> */
[-CC-:B------:R-:W-:Y:S01]  /*34d50*/  FFMA.FTZ R168, R41, R9.reuse, -R14.reuse ;  /* 0x0000000929a87223 */ /* 0x180fe2000001080e */
[-C--:B------:R-:W-:Y:S01]  /*34d60*/  FFMA.FTZ R170, R13, R9.reuse, -R14 ;  /* 0x000000090daa7223 */ /* 0x080fe2000001080e */
[----:B----4-:R-:W-:Y:S01]  /*34d70*/  FADD.FTZ R73, R172, R73 ;  /* 0x00000049ac497221 */ /* 0x010fe20000010000 */
[----:B------:R-:W4:Y:S01]  /*34d80*/  MUFU.EX2 R38, R38 ;  /* 0x0000002600267308 */ /* 0x000f220000000800 */
[----:B0-----:R-:W-:Y:S01]  /*34d90*/  FADD.FTZ R14, R28, R15 ;  /* 0x0000000f1c0e7221 */ /* 0x001fe20000010000 */
[----:B------:R-:W-:Y:S01]  /*34da0*/  FFMA.FTZ R25, R24, R9, -R44 ;  /* 0x0000000918197223 */ /* 0x000fe2000001082c */
[----:B-1----:R-:W-:-:S05]  /*34db0*/  FADD.FTZ R18, R40, R73 ;  /* 0x0000004928127221 */ /* 0x002fca0000010000 */
[----:B------:R-:W0:Y:S01]  /*34dc0*/  MUFU.EX2 R26, R26 ;  /* 0x0000001a001a7308 */ /* 0x000e220000000800 */
[----:B--2---:R-:W-:Y:S01]  /*34dd0*/  FADD.FTZ R14, R173, R14 ;  /* 0x0000000ead0e7221 */ /* 0x004fe20000010000 */
[----:B------:R-:W-:Y:S01]  /*34de0*/  FFMA.FTZ R155, R68, R9, -R44 ;  /* 0x00000009449b7223 */ /* 0x000fe2000001082c */
[----:B---3--:R-:W-:-:S05]  /*34df0*/  FADD.FTZ R13, R39, R18 ;  /* 0x00000012270d7221 */ /* 0x008fca0000010000 */
[----:B------:R-:W1:Y:S01]  /*34e00*/  MUFU.EX2 R152, R152 ;  /* 0x0000009800987308 */ /* 0x000e620000000800 */
[----:B------:R-:W-:Y:S01]  /*34e10*/  FADD.FTZ R14, R27, R14 ;  /* 0x0000000e1b0e7221 */ /* 0x000fe20000010000 */
[----:B------:R-:W-:-:S06]  /*34e20*/  FFMA.FTZ R24, R20, R9, -R44 ;  /* 0x0000000914187223 */ /* 0x000fcc000001082c */
[----:B------:R-:W2:Y:S01]  /*34e30*/  MUFU.EX2 R153, R153 ;  /* 0x0000009900997308 */ /* 0x000ea20000000800 */
[----:B------:R-:W-:Y:S01]  /*34e40*/  FADD.FTZ R13, R174, R13 ;  /* 0x0000000dae0d7221 */ /* 0x000fe20000010000 */
        /* <DEDUP_REMOVED lines=10> */
[----:B-1----:R-:W-:Y:S01]  /*34ef0*/  FADD.FTZ R42, R152, R13 ;  /* 0x0000000d982a7221 */ /* 0x002fe20000010000 */
[----:B--2---:R-:W-:-:S05]  /*34f00*/  FADD.FTZ R14, R153, R14 ;  /* 0x0000000e990e7221 */ /* 0x004fca0000010000 */
        /* <DEDUP_REMOVED lines=75> */
[----:B------:R-:W-:-:S03]  /*353c0*/  FADD.FTZ R42, R169, R42 ;  /* 0x0000002aa92a7221 */ /* 0x000fc60000010000 */
[----:B0-----:R-:W-:Y:S01]  /*353d0*/  FADD.FTZ R9, R29, R44 ;  /* 0x0000002c1d097221 */ /* 0x001fe20000010000 */
[----:B----4-:R-:W-:-:S03]  /*353e0*/  FADD.FTZ R42, R13, R42 ;  /* 0x0000002a0d2a7221 */ /* 0x010fc60000010000 */
[----:B-1----:R-:W-:Y:S01]  /*353f0*/  FADD.FTZ R9, R170, R9 ;  /* 0x00000009aa097221 */ /* 0x002fe20000010000 */
[----:B--2---:R-:W-:-:S04]  /*35400*/  FADD.FTZ R41, R171, R42 ;  /* 0x0000002aab297221 */ /* 0x004fc80000010000 */
[----:B------:R-:W-:Y:S04]  /*35410*/  ST.E desc[UR4][R2.64+0x10], R9 ;  /* 0x0000100902007985 */ /* 0x000fe8000c101904 */
[----:B------:R0:W-:Y:S04]  /*35420*/  ST.E desc[UR6][R2.64+0x14], R41 ;  /* 0x0000142902007985 */ /* 0x0001e8000c101906 */
[----:B0-----:R-:W2:Y:S01]  /*35430*/  LDL.64 R2, [R0+0x80] ;  /* 0x0000800000027983 */ /* 0x001ea20000100a00 */
        /* <DEDUP_REMOVED lines=100> */
[----:B------:R-:W3:Y:S04]  /*35a80*/  LD.E R90, desc[UR14][R2.64+0x6c] ;  /* 0x00006c0e025a7980 */ /* 0x000ee8000c101900 */
[----:B0-----:R-:W4:Y:S01]  /*35a90*/  LD.E R91, desc[UR12][R2.64+0x68] ;  /* 0x0000680c025b7980 */ /* 0x001f22000c101900 */
[C---:B------:R-:W-:Y:S01]  /*35aa0*/  FMUL.FTZ R83, R8.reuse, R83 ;  /* 0x0000005308537220 */ /* 0x040fe20000410000 */
[C---:B------:R-:W-:Y:S02]  /*35ab0*/  FMUL.FTZ R79, R8.reuse, R79 ;  /* 0x0000004f084f7220 */ /* 0x040fe40000410000 */
[----:B------:R0:W-:Y:S04]  /*35ac0*/  ST.E desc[UR4][R2.64+0x44], R85 ;  /* 0x0000445502007985 */ /* 0x0001e8000c101904 */
[----:B-1----:R-:W3:Y:S01]  /*35ad0*/  LD.E R89, desc[UR24][R2.64+0x78] ;  /* 0x0000781802597980 */ /* 0x002ee2000c101900 */
[----:B------:R-:W-:-:S03]  /*35ae0*/  FMUL.FTZ R81, R8, R81 ;  /* 0x0000005108517220 */ /* 0x000fc60000410000 */
[----:B------:R1:W-:Y:S04]  /*35af0*/  ST.E desc[UR6][R2.64+0x50], R87 ;  /* 0x0000505702007985 */ /* 0x0003e8000c101906 */
[----:B0-----:R-:W3:Y:S04]  /*35b00*/  LD.E R85, desc[UR26][R2.64+0x7c] ;  /* 0x00007c1a02557980 */ /* 0x001ee8000c101900 */
[----:B------:R-:W3:Y:S01]  /*35b10*/  LD.E R88, desc[UR16][R2.64+0x88] ;  /* 0x0000881002587980 */ /* 0x000ee2000c101900 */
[----:B------:R-:W-:-:S03]  /*35b20*/  FMUL.FTZ R77, R8, R77 ;  /* 0x0000004d084d7220 */ /* 0x000fc60000410000 */
[----:B-1----:R-:W3:Y:S04]  /*35b30*/  LD.E R87, desc[UR18][R2.64+0x8c] ;  /* 0x00008c1202577980 */ /* 0x002ee8000c101900 */
[----:B------:R-:W3:Y:S04]  /*35b40*/  LD.E R86, desc[UR20][R2.64+0x98] ;  /* 0x0000981402567980 */ /* 0x000ee8000c101900 */
[----:B------:R0:W-:Y:S04]  /*35b50*/  ST.E desc[UR8][R2.64+0x40], R83 ;  /* 0x0000405302007985 */ /* 0x0001e8000c101908 */
[----:B------:R-:W3:Y:S01]  /*35b60*/  LD.E R84, desc[UR6][R2.64+0x9c] ;  /* 0x00009c0602547980 */ /* 0x000ee2000c101900 */
[----:B------:R-:W-:-:S03]  /*35b70*/  FMUL.FTZ R73, R8, R73 ;  /* 0x0000004908497220 */ /* 0x000fc60000410000 */
[----:B------:R1:W-:Y:S04]  /*35b80*/  ST.E desc[UR4][R2.64+0x30], R79 ;  /* 0x0000304f02007985 */ /* 0x0003e8000c101904 */
[----:B0-----:R-:W3:Y:S01]  /*35b90*/  LD.E R83, desc[UR10][R2.64+0xa8] ;  /* 0x0000a80a02537980 */ /* 0x001ee2000c101900 */
[----:B------:R-:W-:-:S03]  /*35ba0*/  FMUL.FTZ R75, R8, R75 ;  /* 0x0000004b084b7220 */ /* 0x000fc60000410000 */
[----:B------:R0:W-:Y:S04]  /*35bb0*/  ST.E desc[UR6][R2.64+0x34], R81 ;  /* 0x0000345102007985 */ /* 0x0001e8000c101906 */
[----:B-1----:R-:W3:Y:S04]  /*35bc0*/  LD.E R79, desc[UR12][R2.64+0xac] ;  /* 0x0000ac0c024f7980 */ /* 0x002ee8000c101900 */
[----:B------:R-:W3:Y:S04]  /*35bd0*/  LD.E R82, desc[UR14][R2.64+0xb8] ;  /* 0x0000b80e02527980 */ /* 0x000ee8000c101900 */
[----:B0-----:R-:W3:Y:S04]  /*35be0*/  LD.E R81, desc[UR16][R2.64+0xbc] ;  /* 0x0000bc1002517980 */ /* 0x001ee8000c101900 */
[----:B------:R-:W3:Y:S01]  /*35bf0*/  LD.E R80, desc[UR18][R2.64+0xc8] ;  /* 0x0000c81202507980 */ /* 0x000ee2000c101900 */
[----:B------:R-:W-:-:S03]  /*35c00*/  FMUL.FTZ R71, R8, R71 ;  /* 0x0000004708477220 */ /* 0x000fc60000410000 */
[----:B------:R0:W-:Y:S04]  /*35c10*/  ST.E desc[UR10][R2.64+0x24], R77 ;  /* 0x0000244d02007985 */ /* 0x0001e8000c10190a */
[----:B------:R-:W3:Y:S01]  /*35c20*/  LD.E R78, desc[UR20][R2.64+0xcc] ;  /* 0x0000cc14024e7980 */ /* 0x000ee2000c101900 */
[----:B------:R-:W-:-:S03]  /*35c30*/  FMUL.FTZ R69, R8, R69 ;  /* 0x0000004508457220 */ /* 0x000fc60000410000 */
[----:B------:R1:W-:Y:S04]  /*35c40*/  ST.E desc[UR6][R2.64+0x14], R73 ;  /* 0x0000144902007985 */ /* 0x0003e8000c101906 */
[----:B0-----:R-:W3:Y:S04]  /*35c50*/  LD.E R77, desc[UR22][R2.64+0xd8] ;  /* 0x0000d816024d7980 */ /* 0x001ee8000c101900 */
[----:B------:R-:W3:Y:S01]  /*35c60*/  LD.E R76, desc[UR24][R2.64+0xdc] ;  /* 0x0000dc18024c7980 */ /* 0x000ee2000c101900 */
[----:B------:R-:W-:-:S03]  /*35c70*/  FMUL.FTZ R67, R8, R67 ;  /* 0x0000004308437220 */ /* 0x000fc60000410000 */
[----:B------:R0:W-:Y:S04]  /*35c80*/  ST.E desc[UR8][R2.64+0x20], R75 ;  /* 0x0000204b02007985 */ /* 0x0001e8000c101908 */
[----:B-1----:R-:W3:Y:S04]  /*35c90*/  LD.E R73, desc[UR10][R2.64+0xe8] ;  /* 0x0000e80a02497980 */ /* 0x002ee8000c101900 */
[----:B------:R-:W3:Y:S04]  /*35ca0*/  LD.E R74, desc[UR14][R2.64+0xf8] ;  /* 0x0000f80e024a7980 */ /* 0x000ee8000c101900 */
[----:B0-----:R-:W3:Y:S01]  /*35cb0*/  LD.E R75, desc[UR12][R2.64+0xec] ;  /* 0x0000ec0c024b7980 */ /* 0x001ee2000c101900 */
[----:B------:R-:W-:-:S03]  /*35cc0*/  FMUL.FTZ R63, R8, R63 ;  /* 0x0000003f083f7220 */ /* 0x000fc60000410000 */
[----:B------:R-:W3:Y:S01]  /*35cd0*/  LD.E R72, desc[UR16][R2.64+0xfc] ;  /* 0x0000fc1002487980 */ /* 0x000ee2000c101900 */
[----:B------:R-:W-:-:S03]  /*35ce0*/  FMUL.FTZ R65, R8, R65 ;  /* 0x0000004108417220 */ /* 0x000fc60000410000 */
[----:B------:R0:W-:Y:S04]  /*35cf0*/  ST.E desc[UR4][R2.64+0x10], R71 ;  /* 0x0000104702007985 */ /* 0x0001e8000c101904 */
[----:B------:R-:W3:Y:S04]  /*35d00*/  LD.E R70, desc[UR18][R2.64+0x108] ;  /* 0x0001081202467980 */ /* 0x000ee8000c101900 */
[----:B------:R1:W-:Y:S04]  /*35d10*/  ST.E desc[UR6][R2.64+0x4], R69 ;  /* 0x0000044502007985 */ /* 0x0003e8000c101906 */
[----:B0-----:R-:W3:Y:S01]  /*35d20*/  LD.E R71, desc[UR20][R2.64+0x10c] ;  /* 0x00010c1402477980 */ /* 0x001ee2000c101900 */
[----:B------:R-:W-:-:S03]  /*35d30*/  FMUL.FTZ R61, R8, R61 ;  /* 0x0000003d083d7220 */ /* 0x000fc60000410000 */
[----:B------:R0:W-:Y:S04]  /*35d40*/  ST.E desc[UR4][R2.64], R67 ;  /* 0x0000004302007985 */ /* 0x0001e8000c101904 */
[----:B-1----:R-:W3:Y:S04]  /*35d50*/  LD.E R69, desc[UR12][R2.64+0x118] ;  /* 0x0001180c02457980 */ /* 0x002ee8000c101900 */
[----:B------:R-:W3:Y:S04]  /*35d60*/  LD.E R68, desc[UR22][R2.64+0x128] ;  /* 0x0001281602447980 */ /* 0x000ee8000c101900 */
[----:B0-----:R-:W3:Y:S01]  /*35d70*/  LD.E R67, desc[UR14][R2.64+0x11c] ;  /* 0x00011c0e02437980 */ /* 0x001ee2000c101900 */
[----:B------:R-:W-:-:S03]  /*35d80*/  FMUL.FTZ R59, R8, R59 ;  /* 0x0000003b083b7220 */ /* 0x000fc60000410000 */
[----:B------:R0:W-:Y:S04]  /*35d90*/  ST.E desc[UR8][R2.64+0x74], R63 ;  /* 0x0000743f02007985 */ /* 0x0001e8000c101908 */
[----:B------:R-:W3:Y:S04]  /*35da0*/  LD.E R66, desc[UR16][R2.64+0x12c] ;  /* 0x00012c1002427980 */ /* 0x000ee8000c101900 */
[----:B------:R1:W-:Y:S04]  /*35db0*/  ST.E desc[UR10][R2.64+0x80], R65 ;  /* 0x0000804102007985 */ /* 0x0003e8000c10190a */
[----:B0-----:R-:W3:Y:S01]  /*35dc0*/  LD.E R63, desc[UR18][R2.64+0x138] ;  /* 0x00013812023f7980 */ /* 0x001ee2000c101900 */
[----:B------:R-:W-:-:S03]  /*35dd0*/  FMUL.FTZ R57, R8, R57 ;  /* 0x0000003908397220 */ /* 0x000fc60000410000 */
[----:B------:R-:W3:Y:S04]  /*35de0*/  LD.E R64, desc[UR24][R2.64+0x148] ;  /* 0x0001481802407980 */ /* 0x000ee8000c101900 */
[----:B-1----:R-:W3:Y:S04]  /*35df0*/  LD.E R65, desc[UR20][R2.64+0x13c] ;  /* 0x00013c1402417980 */ /* 0x002ee8000c101900 */
[----:B------:R0:W-:Y:S04]  /*35e00*/  ST.E desc[UR6][R2.64+0x70], R61 ;  /* 0x0000703d02007985 */ /* 0x0001e8000c101906 */
[----:B------:R-:W3:Y:S01]  /*35e10*/  LD.E R62, desc[UR6][R2.64+0x14c] ;  /* 0x00014c06023e7980 */ /* 0x000ee2000c101900 */
[----:B------:R-:W-:-:S03]  /*35e20*/  FMUL.FTZ R55, R8, R55 ;  /* 0x0000003708377220 */ /* 0x000fc60000410000 */
[----:B------:R-:W3:Y:S04]  /*35e30*/  LD.E R60, desc[UR12][R2.64+0x15c] ;  /* 0x00015c0c023c7980 */ /* 0x000ee8000c101900 */
[----:B0-----:R-:W3:Y:S04]  /*35e40*/  LD.E R61, desc[UR8][R2.64+0x158] ;  /* 0x00015808023d7980 */ /* 0x001ee8000c101900 */
[----:B------:R0:W-:Y:S04]  /*35e50*/  ST.E desc[UR4][R2.64+0x64], R59 ;  /* 0x0000643b02007985 */ /* 0x0001e8000c101904 */
[----:B------:R-:W3:Y:S01]  /*35e60*/  LD.E R56, desc[UR14][R2.64+0x168] ;  /* 0x0001680e02387980 */ /* 0x000ee2000c101900 */
[----:B------:R-:W-:-:S03]  /*35e70*/  FMUL.FTZ R53, R8, R53 ;  /* 0x0000003508357220 */ /* 0x000fc60000410000 */
[----:B------:R1:W-:Y:S04]  /*35e80*/  ST.E desc[UR4][R2.64+0x84], R57 ;  /* 0x0000843902007985 */ /* 0x0003e8000c101904 */
[----:B0-----:R-:W3:Y:S04]  /*35e90*/  LD.E R59, desc[UR16][R2.64+0x16c] ;  /* 0x00016c10023b7980 */ /* 0x001ee8000c101900 */
[----:B------:R-:W3:Y:S01]  /*35ea0*/  LD.E R58, desc[UR18][R2.64+0x178] ;  /* 0x00017812023a7980 */ /* 0x000ee2000c101900 */
[----:B------:R-:W-:-:S03]  /*35eb0*/  FMUL.FTZ R51, R8, R51 ;  /* 0x0000003308337220 */ /* 0x000fc60000410000 */
[----:B-1----:R-:W3:Y:S04]  /*35ec0*/  LD.E R57, desc[UR20][R2.64+0x17c] ;  /* 0x00017c1402397980 */ /* 0x002ee8000c101900 */
[----:B------:R0:W-:Y:S01]  /*35ed0*/  ST.E desc[UR8][R2.64+0xa0], R55 ;  /* 0x0000a03702007985 */ /* 0x0001e2000c101908 */
[----:B------:R-:W-:-:S03]  /*35ee0*/  FMUL.FTZ R47, R8, R47 ;  /* 0x0000002f082f7220 */ /* 0x000fc60000410000 */
[----:B------:R-:W3:Y:S01]  /*35ef0*/  LD.E R54, desc[UR24][R2.64+0x18c] ;  /* 0x00018c1802367980 */ /* 0x000ee2000c101900 */
[----:B------:R-:W-:-:S03]  /*35f00*/  FMUL.FTZ R45, R8, R45 ;  /* 0x0000002d082d7220 */ /* 0x000fc60000410000 */
[----:B------:R1:W-:Y:S04]  /*35f10*/  ST.E desc[UR6][R2.64+0x94], R53 ;  /* 0x0000943502007985 */ /* 0x0003e8000c101906 */
[----:B0-----:R-:W3:Y:S01]  /*35f20*/  LD.E R55, desc[UR22][R2.64+0x188] ;  /* 0x0001881602377980 */ /* 0x001ee2000c101900 */
[----:B------:R-:W-:-:S03]  /*35f30*/  FMUL.FTZ R46, R8, R49 ;  /* 0x00000031082e7220 */ /* 0x000fc60000410000 */
[----:B------:R-:W3:Y:S01]  /*35f40*/  LD.E R50, desc[UR26][R2.64+0x198] ;  /* 0x0001981a02327980 */ /* 0x000ee2000c101900 */
[----:B------:R-:W-:-:S03]  /*35f50*/  FMUL.FTZ R44, R8, R44 ;  /* 0x0000002c082c7220 */ /* 0x000fc60000410000 */
[----:B-1----:R-:W3:Y:S01]  /*35f60*/  LD.E R53, desc[UR12][R2.64+0x19c] ;  /* 0x00019c0c02357980 */ /* 0x002ee2000c101900 */
[----:B------:R-:W-:-:S03]  /*35f70*/  FMUL.FTZ R9, R8, R9 ;  /* 0x0000000908097220 */ /* 0x000fc60000410000 */
[----:B------:R0:W-:Y:S04]  /*35f80*/  ST.E desc[UR4][R2.64+0x90], R51 ;  /* 0x0000903302007985 */ /* 0x0001e8000c101904 */
[----:B------:R-:W3:Y:S01]  /*35f90*/  LD.E R52, desc[UR14][R2.64+0x1a8] ;  /* 0x0001a80e02347980 */ /* 0x000ee2000c101900 */
[----:B------:R-:W-:-:S03]  /*35fa0*/  FMUL.FTZ R43, R8, R43 ;  /* 0x0000002b082b7220 */ /* 0x000fc60000410000 */
[----:B------:R-:W3:Y:S04]  /*35fb0*/  LD.E R49, desc[UR4][R2.64+0x1b8] ;  /* 0x0001b80402317980 */ /* 0x000ee8000c101900 */
[----:B0-----:R-:W3:Y:S01]  /*35fc0*/  LD.E R51, desc[UR16][R2.64+0x1ac] ;  /* 0x0001ac1002337980 */ /* 0x001ee2000c101900 */
[C---:B------:R-:W-:Y:S01]  /*35fd0*/  FMUL.FTZ R42, R8.reuse, R42 ;  /* 0x0000002a082a7220 */ /* 0x040fe20000410000 */
[C---:B------:R-:W-:Y:S02]  /*35fe0*/  FMUL.FTZ R41, R8.reuse, R41 ;  /* 0x0000002908297220 */ /* 0x040fe40000410000 */
[----:B------:R0:W-:Y:S04]  /*35ff0*/  ST.E desc[UR8][R2.64+0xb4], R47 ;  /* 0x0000b42f02007985 */ /* 0x0001e8000c101908 */
[----:B------:R-:W3:Y:S04]  /*36000*/  LD.E R48, desc[UR6][R2.64+0x1bc] ;  /* 0x0001bc0602307980 */ /* 0x000ee8000c101900 */
        /* <DEDUP_REMOVED lines=14> */
[----:B-1----:R-:W3:Y:S01]  /*360f0*/  LD.E R41, desc[UR22][R2.64+0x1fc] ;  /* 0x0001fc1602297980 */ /* 0x002ee2000c101900 */
[C---:B------:R-:W-:Y:S01]  /*36100*/  FMUL.FTZ R136, R8.reuse, R136 ;  /* 0x0000008808887220 */ /* 0x040fe20000410000 */
[C---:B------:R-:W-:Y:S01]  /*36110*/  FMUL.FTZ R138, R8.reuse, R138 ;  /* 0x0000008a088a7220 */ /* 0x040fe20000410000 */
[C---:B------:R-:W-:Y:S01]  /*36120*/  FMUL.FTZ R137, R8.reuse, R137 ;  /* 0x0000008908897220 */ /* 0x040fe20000410000 */
[C---:B------:R-:W-:Y:S01]  /*36130*/  FMUL.FTZ R135, R8.reuse, R135 ;  /* 0x0000008708877220 */ /* 0x040fe20000410000 */
[C---:B------:R-:W-:Y:S01]  /*36140*/  FMUL.FTZ R134, R8.reuse, R134 ;  /* 0x0000008608867220 */ /* 0x040fe20000410000 */
[----:B------:R-:W-:Y:S01]  /*36150*/  ST.E desc[UR4][R2.64+0xe4], R136 ;  /* 0x0000e48802007985 */ /* 0x000fe2000c101904 */
[C---:B------:R-:W-:Y:S01]  /*36160*/  FMUL.FTZ R133, R8.reuse, R133 ;  /* 0x0000008508857220 */ /* 0x040fe20000410000 */
[C---:B------:R-:W-:Y:S01]  /*36170*/  FMUL.FTZ R132, R8.reuse, R132 ;  /* 0x0000008408847220 */ /* 0x040fe20000410000 */
[C---:B------:R-:W-:Y:S01]  /*36180*/  FMUL.FTZ R131, R8.reuse, R131 ;  /* 0x0000008308837220 */ /* 0x040fe20000410000 */
        /* <DEDUP_REMOVED lines=33> */
[----:B------:R-:W-:Y:S04]  /*363a0*/  ST.E desc[UR16][R2.64+0x170], R122 ;  /* 0x0001707a02007985 */ /* 0x000fe8000c101910 */
[----:B------:R-:W-:Y:S04]  /*363b0*/  ST.E desc[UR6][R2.64+0x174], R120 ;  /* 0x0001747802007985 */ /* 0x000fe8000c101906 */
[----:B------:R0:W-:Y:S01]  /*363c0*/  ST.E desc[UR8][R2.64+0x180], R119 ;  /* 0x0001807702007985 */ /* 0x0001e2000c101908 */
[----:B------:R-:W-:-:S03]  /*363d0*/  FMUL.FTZ R113, R8, R113 ;  /* 0x0000007108717220 */ /* 0x000fc60000410000 */
[----:B------:R-:W-:Y:S04]  /*363e0*/  ST.E desc[UR4][R2.64+0x184], R118 ;  /* 0x0001847602007985 */ /* 0x000fe8000c101904 */
[----:B------:R-:W-:Y:S04]  /*363f0*/  ST.E desc[UR10][R2.64+0x190], R114 ;  /* 0x0001907202007985 */ /* 0x000fe8000c10190a */
[----:B------:R1:W-:Y:S01]  /*36400*/  ST.E desc[UR12][R2.64+0x194], R117 ;  /* 0x0001947502007985 */ /* 0x0003e2000c10190c */
[----:B------:R-:W-:-:S03]  /*36410*/  FMUL.FTZ R111, R8, R111 ;  /* 0x0000006f086f7220 */ /* 0x000fc60000410000 */
[----:B------:R-:W-:Y:S01]  /*36420*/  ST.E desc[UR14][R2.64+0x1a0], R116 ;  /* 0x0001a07402007985 */ /* 0x000fe2000c10190e */
[----:B0-----:R-:W-:-:S03]  /*36430*/  FMUL.FTZ R119, R8, R110 ;  /* 0x0000006e08777220 */ /* 0x001fc60000410000 */
[----:B------:R0:W-:Y:S01]  /*36440*/  ST.E desc[UR16][R2.64+0x1a4], R115 ;  /* 0x0001a47302007985 */ /* 0x0001e2000c101910 */
[----:B-1----:R-:W-:-:S03]  /*36450*/  FMUL.FTZ R117, R8, R112 ;  /* 0x0000007008757220 */ /* 0x002fc60000410000 */
[----:B------:R1:W-:Y:S01]  /*36460*/  ST.E desc[UR6][R2.64+0x1b0], R113 ;  /* 0x0001b07102007985 */ /* 0x0003e2000c101906 */
[C---:B------:R-:W-:Y:S01]  /*36470*/  FMUL.FTZ R109, R8.reuse, R109 ;  /* 0x0000006d086d7220 */ /* 0x040fe20000410000 */
[C---:B------:R-:W-:Y:S01]  /*36480*/  FMUL.FTZ R107, R8.reuse, R107 ;  /* 0x0000006b086b7220 */ /* 0x040fe20000410000 */
[C---:B0-----:R-:W-:Y:S01]  /*36490*/  FMUL.FTZ R115, R8.reuse, R108 ;  /* 0x0000006c08737220 */ /* 0x041fe20000410000 */
[----:B------:R-:W-:Y:S01]  /*364a0*/  ST.E desc[UR4][R2.64+0x1b4], R117 ;  /* 0x0001b47502007985 */ /* 0x000fe2000c101904 */
[----:B------:R-:W-:-:S03]  /*364b0*/  FMUL.FTZ R105, R8, R105 ;  /* 0x0000006908697220 */ /* 0x000fc60000410000 */
[----:B------:R-:W-:Y:S01]  /*364c0*/  ST.E desc[UR8][R2.64+0x1c0], R115 ;  /* 0x0001c07302007985 */ /* 0x000fe2000c101908 */
[----:B-1----:R-:W-:-:S03]  /*364d0*/  FMUL.FTZ R113, R8, R106 ;  /* 0x0000006a08717220 */ /* 0x002fc60000410000 */
[----:B------:R0:W-:Y:S01]  /*364e0*/  ST.E desc[UR10][R2.64+0x1c4], R111 ;  /* 0x0001c46f02007985 */ /* 0x0001e2000c10190a */
[----:B------:R-:W-:-:S03]  /*364f0*/  FMUL.FTZ R103, R7, R103 ;  /* 0x0000006707677220 */ /* 0x000fc60000410000 */
[----:B------:R-:W-:Y:S04]  /*36500*/  ST.E desc[UR12][R2.64+0x1d0], R119 ;  /* 0x0001d07702007985 */ /* 0x000fe8000c10190c */
[----:B------:R1:W-:Y:S01]  /*36510*/  ST.E desc[UR14][R2.64+0x1d4], R109 ;  /* 0x0001d46d02007985 */ /* 0x0003e2000c10190e */
[----:B0-----:R-:W-:-:S03]  /*36520*/  FMUL.FTZ R111, R8, R102 ;  /* 0x00000066086f7220 */ /* 0x001fc60000410000 */
[----:B------:R0:W-:Y:S01]  /*36530*/  ST.E desc[UR6][R2.64+0x1e0], R107 ;  /* 0x0001e06b02007985 */ /* 0x0001e2000c101906 */
[----:B------:R-:W-:-:S03]  /*36540*/  FMUL.FTZ R101, R7, R101 ;  /* 0x0000006507657220 */ /* 0x000fc60000410000 */
[----:B------:R-:W-:Y:S01]  /*36550*/  ST.E desc[UR16][R2.64+0x1e4], R113 ;  /* 0x0001e47102007985 */ /* 0x000fe2000c101910 */
[----:B-1----:R-:W-:-:S03]  /*36560*/  FMUL.FTZ R109, R7, R104 ;  /* 0x00000068076d7220 */ /* 0x002fc60000410000 */
[----:B------:R1:W-:Y:S01]  /*36570*/  ST.E desc[UR4][R2.64+0x1f0], R105 ;  /* 0x0001f06902007985 */ /* 0x0003e2000c101904 */
[----:B------:R-:W-:-:S03]  /*36580*/  FMUL.FTZ R99, R7, R99 ;  /* 0x0000006307637220 */ /* 0x000fc60000410000 */
[----:B------:R-:W-:Y:S01]  /*36590*/  ST.E desc[UR8][R2.64+0x1f4], R111 ;  /* 0x0001f46f02007985 */ /* 0x000fe2000c101908 */
[----:B0-----:R-:W-:-:S03]  /*365a0*/  FMUL.FTZ R107, R7, R100 ;  /* 0x00000064076b7220 */ /* 0x001fc60000410000 */
[----:B------:R-:W-:Y:S01]  /*365b0*/  ST.E desc[UR10][R2.64+0x8], R109 ;  /* 0x0000086d02007985 */ /* 0x000fe2000c10190a */
[----:B------:R-:W-:-:S03]  /*365c0*/  FMUL.FTZ R97, R7, R97 ;  /* 0x0000006107617220 */ /* 0x000fc60000410000 */
[----:B------:R0:W-:Y:S01]  /*365d0*/  ST.E desc[UR12][R2.64+0xc], R103 ;  /* 0x00000c6702007985 */ /* 0x0001e2000c10190c */
[C---:B-1----:R-:W-:Y:S01]  /*365e0*/  FMUL.FTZ R105, R7.reuse, R96 ;  /* 0x0000006007697220 */ /* 0x042fe20000410000 */
[C---:B------:R-:W-:Y:S02]  /*365f0*/  FMUL.FTZ R95, R7.reuse, R95 ;  /* 0x0000005f075f7220 */ /* 0x040fe40000410000 */
[----:B------:R1:W-:Y:S01]  /*36600*/  ST.E desc[UR6][R2.64+0x18], R101 ;  /* 0x0000186502007985 */ /* 0x0003e2000c101906 */
[----:B--2---:R-:W-:-:S03]  /*36610*/  FMUL.FTZ R93, R7, R93 ;  /* 0x0000005d075d7220 */ /* 0x004fc60000410000 */
[----:B------:R2:W-:Y:S01]  /*36620*/  ST.E desc[UR14][R2.64+0x1c], R99 ;  /* 0x00001c6302007985 */ /* 0x0005e2000c10190e */
[----:B0-----:R-:W-:-:S03]  /*36630*/  FMUL.FTZ R103, R7, R98 ;  /* 0x0000006207677220 */ /* 0x001fc60000410000 */
[----:B------:R-:W-:Y:S01]  /*36640*/  ST.E desc[UR16][R2.64+0x28], R107 ;  /* 0x0000286b02007985 */ /* 0x000fe2000c101910 */
[----:B-1----:R-:W-:-:S03]  /*36650*/  FMUL.FTZ R101, R7, R94 ;  /* 0x0000005e07657220 */ /* 0x002fc60000410000 */
[----:B------:R-:W-:Y:S01]  /*36660*/  ST.E desc[UR4][R2.64+0x2c], R103 ;  /* 0x00002c6702007985 */ /* 0x000fe2000c101904 */
[----:B--2---:R-:W-:-:S03]  /*36670*/  FMUL.FTZ R99, R7, R92 ;  /* 0x0000005c07637220 */ /* 0x004fc60000410000 */
[----:B------:R-:W-:Y:S01]  /*36680*/  ST.E desc[UR8][R2.64+0x38], R105 ;  /* 0x0000386902007985 */ /* 0x000fe2000c101908 */
[----:B----4-:R-:W-:-:S03]  /*36690*/  FMUL.FTZ R91, R7, R91 ;  /* 0x0000005b075b7220 */ /* 0x010fc60000410000 */
[----:B------:R0:W-:Y:S01]  /*366a0*/  ST.E desc[UR10][R2.64+0x3c], R97 ;  /* 0x00003c6102007985 */ /* 0x0001e2000c10190a */
[----:B---3--:R-:W-:-:S03]  /*366b0*/  FMUL.FTZ R89, R7, R89 ;  /* 0x0000005907597220 */ /* 0x008fc60000410000 */
[----:B------:R1:W-:Y:S01]  /*366c0*/  ST.E desc[UR6][R2.64+0x48], R95 ;  /* 0x0000485f02007985 */ /* 0x0003e2000c101906 */
[----:B------:R-:W-:-:S03]  /*366d0*/  FMUL.FTZ R85, R7, R85 ;  /* 0x0000005507557220 */ /* 0x000fc60000410000 */
[----:B------:R-:W-:Y:S01]  /*366e0*/  ST.E desc[UR12][R2.64+0x4c], R99 ;  /* 0x00004c6302007985 */ /* 0x000fe2000c10190c */
[----:B0-----:R-:W-:-:S03]  /*366f0*/  FMUL.FTZ R97, R7, R90 ;  /* 0x0000005a07617220 */ /* 0x001fc60000410000 */
[----:B------:R-:W-:Y:S01]  /*36700*/  ST.E desc[UR14][R2.64+0x58], R101 ;  /* 0x0000586502007985 */ /* 0x000fe2000c10190e */
[----:B------:R-:W-:-:S03]  /*36710*/  FMUL.FTZ R87, R7, R87 ;  /* 0x0000005707577220 */ /* 0x000fc60000410000 */
[----:B------:R0:W-:Y:S01]  /*36720*/  ST.E desc[UR16][R2.64+0x5c], R93 ;  /* 0x00005c5d02007985 */ /* 0x0001e2000c101910 */
[----:B-1----:R-:W-:-:S03]  /*36730*/  FMUL.FTZ R95, R7, R86 ;  /* 0x00000056075f7220 */ /* 0x002fc60000410000 */
[----:B------:R1:W-:Y:S01]  /*36740*/  ST.E desc[UR4][R2.64+0x68], R91 ;  /* 0x0000685b02007985 */ /* 0x0003e2000c101904 */
[----:B------:R-:W-:-:S03]  /*36750*/  FMUL.FTZ R83, R7, R83 ;  /* 0x0000005307537220 */ /* 0x000fc60000410000 */
[----:B------:R-:W-:Y:S01]  /*36760*/  ST.E desc[UR8][R2.64+0x6c], R97 ;  /* 0x00006c6102007985 */ /* 0x000fe2000c101908 */
[----:B0-----:R-:W-:-:S03]  /*36770*/  FMUL.FTZ R93, R7, R88 ;  /* 0x00000058075d7220 */ /* 0x001fc60000410000 */
[----:B------:R0:W-:Y:S01]  /*36780*/  ST.E desc[UR6][R2.64+0x78], R89 ;  /* 0x0000785902007985 */ /* 0x0001e2000c101906 */
[C---:B------:R-:W-:Y:S01]  /*36790*/  FMUL.FTZ R79, R7.reuse, R79 ;  /* 0x0000004f074f7220 */ /* 0x040fe20000410000 */
[C---:B-1----:R-:W-:Y:S02]  /*367a0*/  FMUL.FTZ R91, R7.reuse, R84 ;  /* 0x00000054075b7220 */ /* 0x042fe40000410000 */
[----:B------:R1:W-:Y:S01]  /*367b0*/  ST.E desc[UR10][R2.64+0x7c], R85 ;  /* 0x00007c5502007985 */ /* 0x0003e2000c10190a */
[----:B------:R-:W-:-:S03]  /*367c0*/  FMUL.FTZ R81, R7, R81 ;  /* 0x0000005107517220 */ /* 0x000fc60000410000 */
[----:B------:R-:W-:Y:S04]  /*367d0*/  ST.E desc[UR12][R2.64+0x88], R93 ;  /* 0x0000885d02007985 */ /* 0x000fe8000c10190c */
[----:B------:R2:W-:Y:S01]  /*367e0*/  ST.E desc[UR14][R2.64+0x8c], R87 ;  /* 0x00008c5702007985 */ /* 0x0005e2000c10190e */
[C---:B0-----:R-:W-:Y:S01]  /*367f0*/  FMUL.FTZ R89, R7.reuse, R78 ;  /* 0x0000004e07597220 */ /* 0x041fe20000410000 */
[C---:B-1----:R-:W-:Y:S02]  /*36800*/  FMUL.FTZ R85, R7.reuse, R82 ;  /* 0x0000005207557220 */ /* 0x042fe40000410000 */
[----:B------:R-:W-:Y:S01]  /*36810*/  ST.E desc[UR16][R2.64+0x98], R95 ;  /* 0x0000985f02007985 */ /* 0x000fe2000c101910 */
[----:B------:R-:W-:-:S03]  /*36820*/  FMUL.FTZ R77, R7, R77 ;  /* 0x0000004d074d7220 */ /* 0x000fc60000410000 */
[----:B------:R-:W-:Y:S01]  /*36830*/  ST.E desc[UR4][R2.64+0x9c], R91 ;  /* 0x00009c5b02007985 */ /* 0x000fe2000c101904 */
[----:B--2---:R-:W-:-:S03]  /*36840*/  FMUL.FTZ R87, R7, R80 ;  /* 0x0000005007577220 */ /* 0x004fc60000410000 */
[----:B------:R-:W-:Y:S01]  /*36850*/  ST.E desc[UR6][R2.64+0xa8], R83 ;  /* 0x0000a85302007985 */ /* 0x000fe2000c101906 */
[----:B------:R-:W-:-:S03]  /*36860*/  FMUL.FTZ R73, R7, R73 ;  /* 0x0000004907497220 */ /* 0x000fc60000410000 */
[----:B------:R0:W-:Y:S01]  /*36870*/  ST.E desc[UR8][R2.64+0xac], R79 ;  /* 0x0000ac4f02007985 */ /* 0x0001e2000c101908 */
[----:B------:R-:W-:-:S03]  /*36880*/  FMUL.FTZ R75, R7, R75 ;  /* 0x0000004b074b7220 */ /* 0x000fc60000410000 */
[----:B------:R-:W-:Y:S04]  /*36890*/  ST.E desc[UR10][R2.64+0xb8], R85 ;  /* 0x0000b85502007985 */ /* 0x000fe8000c10190a */
[----:B------:R1:W-:Y:S01]  /*368a0*/  ST.E desc[UR12][R2.64+0xbc], R81 ;  /* 0x0000bc5102007985 */ /* 0x0003e2000c10190c */
[----:B0-----:R-:W-:-:S03]  /*368b0*/  FMUL.FTZ R79, R7, R76 ;  /* 0x0000004c074f7220 */ /* 0x001fc60000410000 */
[----:B------:R-:W-:Y:S01]  /*368c0*/  ST.E desc[UR14][R2.64+0xc8], R87 ;  /* 0x0000c85702007985 */ /* 0x000fe2000c10190e */
[----:B------:R-:W-:-:S03]  /*368d0*/  FMUL.FTZ R83, R7, R70 ;  /* 0x0000004607537220 */ /* 0x000fc60000410000 */
[----:B------:R-:W-:Y:S01]  /*368e0*/  ST.E desc[UR4][R2.64+0xcc], R89 ;  /* 0x0000cc5902007985 */ /* 0x000fe2000c101904 */
[----:B-1----:R-:W-:-:S03]  /*368f0*/  FMUL.FTZ R81, R7, R74 ;  /* 0x0000004a07517220 */ /* 0x002fc60000410000 */
[----:B------:R0:W-:Y:S01]  /*36900*/  ST.E desc[UR16][R2.64+0xd8], R77 ;  /* 0x0000d84d02007985 */ /* 0x0001e2000c101910 */
[----:B------:R-:W-:-:S03]  /*36910*/  FMUL.FTZ R71, R7, R71 ;  /* 0x0000004707477220 */ /* 0x000fc60000410000 */
[----:B------:R-:W-:Y:S01]  /*36920*/  ST.E desc[UR6][R2.64+0xdc], R79 ;  /* 0x0000dc4f02007985 */ /* 0x000fe2000c101906 */
[----:B------:R-:W-:-:S03]  /*36930*/  FMUL.FTZ R69, R7, R69 ;  /* 0x0000004507457220 */ /* 0x000fc60000410000 */
[----:B------:R1:W-:Y:S01]  /*36940*/  ST.E desc[UR8][R2.64+0xe8], R73 ;  /* 0x0000e84902007985 */ /* 0x0003e2000c101908 */
[----:B0-----:R-:W-:-:S03]  /*36950*/  FMUL.FTZ R77, R7, R72 ;  /* 0x00000048074d7220 */ /* 0x001fc60000410000 */
[----:B------:R0:W-:Y:S01]  /*36960*/  ST.E desc[UR10][R2.64+0xec], R75 ;  /* 0x0000ec4b02007985 */ /* 0x0001e2000c10190a */
[----:B------:R-:W-:-:S03]  /*36970*/  FMUL.FTZ R67, R7, R67 ;  /* 0x0000004307437220 */ /* 0x000fc60000410000 */
[----:B------:R-:W-:Y:S04]  /*36980*/  ST.E desc[UR12][R2.64+0xf8], R81 ;  /* 0x0000f85102007985 */ /* 0x000fe8000c10190c */
[----:B------:R-:W-:Y:S01]  /*36990*/  ST.E desc[UR4][R2.64+0xfc], R77 ;  /* 0x0000fc4d02007985 */ /* 0x000fe2000c101904 */
[----:B-1----:R-:W-:-:S03]  /*369a0*/  FMUL.FTZ R73, R7, R68 ;  /* 0x0000004407497220 */ /* 0x002fc60000410000 */
[----:B------:R-:W-:Y:S01]  /*369b0*/  ST.E desc[UR14][R2.64+0x108], R83 ;  /* 0x0001085302007985 */ /* 0x000fe2000c10190e */
[----:B------:R-:W-:-:S03]  /*369c0*/  FMUL.FTZ R63, R7, R63 ;  /* 0x0000003f073f7220 */ /* 0x000fc60000410000 */
[----:B------:R1:W-:Y:S01]  /*369d0*/  ST.E desc[UR16][R2.64+0x10c], R71 ;  /* 0x00010c4702007985 */ /* 0x0003e2000c101910 */
[C---:B------:R-:W-:Y:S01]  /*369e0*/  FMUL.FTZ R65, R7.reuse, R65 ;  /* 0x0000004107417220 */ /* 0x040fe20000410000 */
[C---:B0-----:R-:W-:Y:S02]  /*369f0*/  FMUL.FTZ R75, R7.reuse, R64 ;  /* 0x00000040074b7220 */ /* 0x041fe40000410000 */
[----:B------:R-:W-:Y:S01]  /*36a00*/  ST.E desc[UR6][R2.64+0x118], R69 ;  /* 0x0001184502007985 */ /* 0x000fe2000c101906 */
[----:B------:R-:W-:-:S03]  /*36a10*/  FMUL.FTZ R61, R7, R61 ;  /* 0x0000003d073d7220 */ /* 0x000fc60000410000 */
[----:B------:R0:W-:Y:S01]  /*36a20*/  ST.E desc[UR8][R2.64+0x11c], R67 ;  /* 0x00011c4302007985 */ /* 0x0001e2000c101908 */
[----:B-1----:R-:W-:-:S03]  /*36a30*/  FMUL.FTZ R71, R7, R66 ;  /* 0x0000004207477220 */ /* 0x002fc60000410000 */
[----:B------:R-:W-:Y:S04]  /*36a40*/  ST.E desc[UR10][R2.64+0x128], R73 ;  /* 0x0001284902007985 */ /* 0x000fe8000c10190a */
[----:B------:R-:W-:Y:S01]  /*36a50*/  ST.E desc[UR4][R2.64+0x12c], R71 ;  /* 0x00012c4702007985 */ /* 0x000fe2000c101904 */
[----:B0-----:R-:W-:-:S03]  /*36a60*/  FMUL.FTZ R67, R7, R62 ;  /* 0x0000003e07437220 */ /* 0x001fc60000410000 */
[----:B------:R0:W-:Y:S01]  /*36a70*/  ST.E desc[UR12][R2.64+0x138], R63 ;  /* 0x0001383f02007985 */ /* 0x0001e2000c10190c */
[----:B------:R-:W-:-:S03]  /*36a80*/  FMUL.FTZ R59, R7, R59 ;  /* 0x0000003b073b7220 */ /* 0x000fc60000410000 */
[----:B------:R1:W-:Y:S01]  /*36a90*/  ST.E desc[UR14][R2.64+0x13c], R65 ;  /* 0x00013c4102007985 */ /* 0x0003e2000c10190e */
[C---:B------:R-:W-:Y:S01]  /*36aa0*/  FMUL.FTZ R69, R7.reuse, R58 ;  /* 0x0000003a07457220 */ /* 0x040fe20000410000 */
[C---:B------:R-:W-:Y:S02]  /*36ab0*/  FMUL.FTZ R57, R7.reuse, R57 ;  /* 0x0000003907397220 */ /* 0x040fe40000410000 */
[----:B------:R-:W-:Y:S01]  /*36ac0*/  ST.E desc[UR16][R2.64+0x148], R75 ;  /* 0x0001484b02007985 */ /* 0x000fe2000c101910 */
[----:B0-----:R-:W-:-:S03]  /*36ad0*/  FMUL.FTZ R63, R7, R60 ;  /* 0x0000003c073f7220 */ /* 0x001fc60000410000 */
[----:B------:R-:W-:Y:S01]  /*36ae0*/  ST.E desc[UR6][R2.64+0x14c], R67 ;  /* 0x00014c4302007985 */ /* 0x000fe2000c101906 */
[----:B-1----:R-:W-:-:S03]  /*36af0*/  FMUL.FTZ R65, R7, R56 ;  /* 0x0000003807417220 */ /* 0x002fc60000410000 */
        /* <DEDUP_REMOVED lines=17> */
[C---:B-1----:R-:W-:Y:S01]  /*36c10*/  FMUL.FTZ R55, R7.reuse, R48 ;  /* 0x0000003007377220 */ /* 0x042fe20000410000 */
[C---:B------:R-:W-:Y:S02]  /*36c20*/  FMUL.FTZ R45, R7.reuse, R45 ;  /* 0x0000002d072d7220 */ /* 0x040fe40000410000 */
[----:B------:R0:W-:Y:S04]  /*36c30*/  ST.E desc[UR10][R2.64+0x19c], R53 ;  /* 0x00019c3502007985 */ /* 0x0001e8000c10190a */
[----:B------:R-:W-:Y:S04]  /*36c40*/  ST.E desc[UR12][R2.64+0x1a8], R61 ;  /* 0x0001a83d02007985 */ /* 0x000fe8000c10190c */
[----:B------:R1:W-:Y:S01]  /*36c50*/  ST.E desc[UR14][R2.64+0x1ac], R51 ;  /* 0x0001ac3302007985 */ /* 0x0003e2000c10190e */
[----:B------:R-:W-:-:S03]  /*36c60*/  FMUL.FTZ R43, R7, R43 ;  /* 0x0000002b072b7220 */ /* 0x000fc60000410000 */
[----:B------:R2:W-:Y:S01]  /*36c70*/  ST.E desc[UR6][R2.64+0x1b8], R49 ;  /* 0x0001b83102007985 */ /* 0x0005e2000c101906 */
[----:B0-----:R-:W-:-:S03]  /*36c80*/  FMUL.FTZ R53, R7, R9 ;  /* 0x0000000907357220 */ /* 0x001fc60000410000 */
[----:B------:R0:W-:Y:S01]  /*36c90*/  ST.E desc[UR16][R2.64+0x1bc], R55 ;  /* 0x0001bc3702007985 */ /* 0x0001e2000c101910 */
[----:B-1----:R-:W-:-:S03]  /*36ca0*/  FMUL.FTZ R51, R7, R46 ;  /* 0x0000002e07337220 */ /* 0x002fc60000410000 */
[----:B------:R-:W-:Y:S01]  /*36cb0*/  ST.E desc[UR4][R2.64+0x1c8], R47 ;  /* 0x0001c82f02007985 */ /* 0x000fe2000c101904 */
[----:B--2---:R-:W-:-:S03]  /*36cc0*/  FMUL.FTZ R49, R7, R44 ;  /* 0x0000002c07317220 */ /* 0x004fc60000410000 */
[----:B------:R-:W-:Y:S01]  /*36cd0*/  ST.E desc[UR8][R2.64+0x1cc], R45 ;  /* 0x0001cc2d02007985 */ /* 0x000fe2000c101908 */
[C---:B------:R-:W-:Y:S01]  /*36ce0*/  FMUL.FTZ R41, R7.reuse, R41 ;  /* 0x0000002907297220 */ /* 0x040fe20000410000 */
[----:B0-----:R-:W-:Y:S02]  /*36cf0*/  FMUL.FTZ R55, R7, R42 ;  /* 0x0000002a07377220 */ /* 0x001fe40000410000 */
[----:B------:R-:W-:Y:S04]  /*36d00*/  ST.E desc[UR10][R2.64+0x1d8], R51 ;  /* 0x0001d83302007985 */ /* 0x000fe8000c10190a */
[----:B------:R-:W-:Y:S04]  /*36d10*/  ST.E desc[UR6][R2.64+0x1dc], R49 ;  /* 0x0001dc3102007985 */ /* 0x000fe8000c101906 */
[----:B------:R-:W-:Y:S04]  /*36d20*/  ST.E desc[UR12][R2.64+0x1e8], R53 ;  /* 0x0001e83502007985 */ /* 0x000fe8000c10190c */
[----:B------:R-:W-:Y:S04]  /*36d30*/  ST.E desc[UR14][R2.64+0x1ec], R43 ;  /* 0x0001ec2b02007985 */ /* 0x000fe8000c10190e */
[----:B------:R-:W-:Y:S04]  /*36d40*/  ST.E desc[UR16][R2.64+0x1f8], R55 ;  /* 0x0001f83702007985 */ /* 0x000fe8000c101910 */
[----:B------:R0:W-:Y:S01]  /*36d50*/  ST.E desc[UR18][R2.64+0x1fc], R41 ;  /* 0x0001fc2902007985 */ /* 0x0001e2000c101912 */
[----:B------:R-:W-:-:S03]  /*36d60*/  LEA.HI R42, R6, 0x8, RZ, 0x19 ;  /* 0x00000008062a7811 */ /* 0x000fc600078fc8ff */
[----:B------:R-:W2:Y:S02]  /*36d70*/  LDL.64 R8, [R0] ;  /* 0x0000000000087983 */ /* 0x000ea40000100a00 */
[----:B------:R1:W-:Y:S06]  /*36d80*/  BAR.SYNC.DEFER_BLOCKING R42, 0x100 ;  /* 0x0004002a0000751d */ /* 0x0003ec0000010000 */
[----:B0-----:R-:W3:Y:S01]  /*36d90*/  LDL.64 R2, [R0+0x80] ;  /* 0x0000800000027983 */ /* 0x001ee20000100a00 */
[C---:B------:R-:W-:Y:S02]  /*36da0*/  R2UR UR28, R4.reuse ;  /* 0x00000000041c72ca */ /* 0x040fe400000e0000 */
[----:B------:R-:W-:Y:S01]  /*36db0*/  R2UR UR29, R5 ;  /* 0x00000000051d72ca */ /* 0x000fe200000e0000 */
[----:B------:R-:W4:Y:S04]  /*36dc0*/  LDL.64 R6, [R0+0x98] ;  /* 0x0000980000067983 */ /* 0x000f280000100a00 */
[----:B--2---:R-:W2:Y:S04]  /*36dd0*/  LD.E R41, desc[UR6][R8.64] ;  /* 0x0000000608297980 */ /* 0x004ea8000c101900 */
[----:B------:R-:W2:Y:S04]  /*36de0*/  LDL.64 R8, [R0+0x88] ;  /* 0x0000880000087983 */ /* 0x000ea80000100a00 */
[----:B---3--:R-:W3:Y:S04]  /*36df0*/  LD.E R45, desc[UR4][R2.64] ;  /* 0x00000004022d7980 */ /* 0x008ee8000c101900 */
        /* <DEDUP_REMOVED lines=64> */
[----:B----4-:R-:W4:Y:S04]  /*37200*/  LD.E.64 R6, desc[UR4][R6.64] ;  /* 0x0000000406067980 */ /* 0x010f28000c101b00 */
[----:B---3--:R-:W-:Y:S04]  /*37210*/  ST.E desc[UR8][R2.64], R45 ;  /* 0x0000002d02007985 */ /* 0x008fe8000c101908 */
        /* <DEDUP_REMOVED lines=64> */
[----:B0-----:R-:W3:Y:S04]  /*37620*/  LD.E R43, desc[UR28][R2.64+0x104] ;  /* 0x0001041c022b7980 */ /* 0x001ee8000c101900 */
[----:B---3--:R0:W-:Y:S04]  /*37630*/  ST.E desc[UR4][R2.64+0x104], R43 ;  /* 0x0001042b02007985 */ /* 0x0081e8000c101904 */
[----:B------:R-:W3:Y:S04]  /*37640*/  LD.E R45, desc[UR6][R2.64+0x108] ;  /* 0x00010806022d7980 */ /* 0x000ee8000c101900 */
[----:B-1----:R-:W4:Y:S04]  /*37650*/  LD.E R47, desc[UR8][R2.64+0x10c] ;  /* 0x00010c08022f7980 */ /* 0x002f28000c101900 */
        /* <DEDUP_REMOVED lines=60> */
[----:B---3--:R-:W-:Y:S04]  /*37a20*/  ST.E desc[UR4][R2.64+0x108], R45 ;  /* 0x0001082d02007985 */ /* 0x008fe8000c101904 */
[----:B----4-:R-:W-:Y:S04]  /*37a30*/  ST.E desc[UR6][R2.64+0x10c], R47 ;  /* 0x00010c2f02007985 */ /* 0x010fe8000c101906 */
[----:B--2---:R-:W-:Y:S04]  /*37a40*/  ST.E desc[UR8][R2.64+0x110], R49 ;  /* 0x0001103102007985 */ /* 0x004fe8000c101908 */
        /* <DEDUP_REMOVED lines=59> */
[----:B0-----:R-:W4:Y:S01]  /*37e00*/  LD.E R43, desc[UR28][R8.64] ;  /* 0x0000001c082b7980 */ /* 0x001f22000c101900 */
        /* <DEDUP_REMOVED lines=22> */
[----:B------:R-:W-:Y:S01]  /*37f70*/  IMAD R6, R41, 0xc00, R6 ;  /* 0x00000c0029067824 */ /* 0x000fe200078e0206 */
[----:B------:R-:W-:Y:S01]  /*37f80*/  F2FP.F16.F32.PACK_AB R172, R40, R172 ;  /* 0x000000ac28ac723e */ /* 0x000fe200000000ff */
[----:B------:R-:W4:Y:S01]  /*37f90*/  LD.E R41, desc[UR30][R2.64+0x44] ;  /* 0x0000441e02297980 */ /* 0x000f22000c101900 */
[----:B------:R-:W-:Y:S02]  /*37fa0*/  F2FP.F16.F32.PACK_AB R174, R174, R39 ;  /* 0x00000027aeae723e */ /* 0x000fe400000000ff */
[----:B------:R-:W-:Y:S01]  /*37fb0*/  F2FP.F16.F32.PACK_AB R152, R152, R38 ;  /* 0x000000269898723e */ /* 0x000fe200000000ff */
        /* <DEDUP_REMOVED lines=77> */
[----:B------:R-:W-:-:S03]  /*38490*/  ISETP.NE.U32.AND P0, PT, R43, RZ, PT ;  /* 0x000000ff2b00720c */ /* 0x000fc60003f05070 */
        /* <DEDUP_REMOVED lines=65> */
[----:B------:R-:W-:Y:S01]  /*388b0*/  R2UR UR7, R7 ;  /* 0x00000000070772ca */ /* 0x000fe200000e0000 */
[----:B------:R-:W-:Y:S01]  /*388c0*/  VOTEU.ANY UP0, P0 ;  /* 0x00000000003f7886 */ /* 0x000fe20000000100 */
        /* <DEDUP_REMOVED lines=52> */
[----:B------:R-:W-:Y:S02]  /*38c10*/  R2UR UR4, R4 ;  /* 0x00000000040472ca */ /* 0x000fe400000e0000 */
        /* <DEDUP_REMOVED lines=721> */
[----:B------:R-:W-:Y:S01]  /*3b930*/  F2FP.F16.F32.PACK_AB R167, R167, R15 ;  /* 0x0000000fa7a7723e */ /* 0x000fe200000000ff */
[----:B------:R-:W-:Y:S01]  /*3b940*/  IMAD.MOV.U32 R15, RZ, RZ, R7 ;  /* 0x000000ffff0f7224 */ /* 0x000fe200078e0007 */
[----:B------:R-:W-:Y:S01]  /*3b950*/  F2FP.F16.F32.PACK_AB R169, R169, R14 ;  /* 0x0000000ea9a9723e */ /* 0x000fe200000000ff */
[----:B------:R-:W-:-:S03]  /*3b960*/  VIADD R14, R6, 0x80 ;  /* 0x00000080060e7836 */ /* 0x000fc60000000000 */
        /* <DEDUP_REMOVED lines=3117> */
[----:B------:R-:W-:Y:S02]  /*47c40*/  F2FP.F16.F32.PACK_AB R171, R171, R13 ;  /* 0x0000000dabab723e */ /* 0x000fe400000000ff */
        /* <DEDUP_REMOVED lines=1158> */
[----:B0-----:R-:W1:Y:S01]  /*4c4b0*/  LDL.64 R8, [R0+0x40] ;  /* 0x0000400000087983 */ /* 0x001e620000100a00 */
[----:B------:R-:W-:-:S02]  /*4c4c0*/  R2UR UR4, R4 ;  /* 0x00000000040472ca */ /* 0x000fc400000e0000 */
[----:B------:R-:W-:Y:S01]  /*4c4d0*/  R2UR UR5, R5 ;  /* 0x00000000050572ca */ /* 0x000fe200000e0000 */
[----:B------:R-:W3:-:S12]  /*4c4e0*/  LDL.64 R6, [R0] ;  /* 0x0000000000067983 */ /* 0x000ed80000100a00 */
[----:B-1----:R-:W4:Y:S01]  /*4c4f0*/  LD.E R12, desc[UR4][R8.64] ;  /* 0x00000004080c7980 */ /* 0x002f22000c101900 */
[----:B------:R-:W-:Y:S02]  /*4c500*/  R2UR UR4, R4 ;  /* 0x00000000040472ca */ /* 0x000fe400000e0000 */
[----:B------:R-:W-:Y:S01]  /*4c510*/  R2UR UR5, R5 ;  /* 0x00000000050572ca */ /* 0x000fe200000e0000 */
[----:B------:R-:W-:-:S12]  /*4c520*/  BSSY B2, `(.L_x_13005) ;  /* 0x0000006000027945 */ /* 0x000fd80003800000 */
[----:B---3--:R2:W5:Y:S01]  /*4c530*/  LD.E R6, desc[UR4][R6.64] ;  /* 0x0000000406067980 */ /* 0x008562000c101900 */
[----:B----4-:R-:W-:-:S04]  /*4c540*/  LOP3.LUT R12, R12, 0x1, RZ, 0xfc, !PT ;  /* 0x000000010c0c7812 */ /* 0x010fc800078efcff */
[----:B------:R-:W-:-:S13]  /*4c550*/  ISETP.NE.AND P0, PT, R12, 0x3, PT ;  /* 0x000000030c00780c */ /* 0x000fda0003f05270 */
[----:B--2---:R-:W-:Y:S05]  /*4c560*/  @!P0 BRA `(.L_x_13006) ;  /* 0x0000000000048947 */ /* 0x004fea0003800000 */
[----:B------:R-:W-:Y:S01]  /*4c570*/  BPT.TRAP 0x1 ;  /* 0x000000040000795c */ /* 0x000fe20000300000 */
.L_x_13006:
[----:B------:R-:W-:Y:S05]  /*4c580*/  BSYNC B2 ;  /* 0x0000000000027941 */ /* 0x000fea0003800000 */
.L_x_13005:
        /* <DEDUP_REMOVED lines=11> */
[----:B0-----:R-:W-:Y:S05]  /*4c640*/  RET.REL.NODEC R218 `(_ZN7cutlass13device_kernelIN5flash11enable_sm90INS1_16FlashAttnFwdSm90INS1_25CollectiveMainloopFwdSm90ILi2EN4cute5tupleIJNS5_1CILi1EEES8_S8_EEENS6_IJNS7_ILi128EEENS7_ILi96EEENS7_ILi64EEEEEELi256ENS_6half_tEfNS_4arch4Sm90ELb0ELb1ELb1ELb1ELb1ELb0ELb1ELb1ELb0ELb1ELb1ELb0EEENS1_21CollectiveEpilogueFwdINS6_IJSA_NS7_ILi256EEESB_EEES9_SE_SG_Li256ELb1ELb1ELb1ELb0EEENS1_36VarlenDynamicPersistentTileSchedulerILi128ELi96ELi256ELi128ELb1ELb1ELb1ELb1ELb0ELb1EEEEEEEEEvNT_6ParamsE) ;  /* 0xfffffb38da6c7950 */ /* 0x001fea0003c3ffff */
.L_x_12981:
[----:B0-----:R0:W1:Y:S02]  /*4c650*/  SYNCS.PHASECHK.TRANS64.TRYWAIT P0, [R6+URZ], R7 ;  /* 0x00000007060075a7 */ /* 0x001064000800017f */
[----:B-1----:R-:W-:Y:S05]  /*4c660*/  @!P0 NANOSLEEP.SYNCS 0x989680 ;  /* 0x009896800000895d */ /* 0x002fea0003900000 */
[----:B------:R-:W1:Y:S02]  /*4c670*/  @!P0 SYNCS.PHASECHK.TRANS64 P0, [R6+URZ], R7 ;  /* 0x00000007060085a7 */ /* 0x000e64000800007f */
[----:B-1----:R-:W-:Y:S05]  /*4c680*/  @!P0 BRA `(.L_x_12981) ;  /* 0xfffffffc00f08947 */ /* 0x002fea000383ffff */
[----:B------:R-:W-:Y:S05]  /*4c690*/  BRA `(.L_x_12980) ;  /* 0xfffffe4400f87947 */ /* 0x000fea000383ffff */
.L_x_12988:
[----:B0-----:R0:W1:Y:S02]  /*4c6a0*/  SYNCS.PHASECHK.TRANS64.TRYWAIT P0, [R18+URZ], R19 ;  /* 0x00000013120075a7 */ /* 0x001064000800017f */
[----:B-1----:R-:W-:Y:S05]  /*4c6b0*/  @!P0 NANOSLEEP.SYNCS 0x989680 ;  /* 0x009896800000895d */ /* 0x002fea0003900000 */
[----:B------:R-:W1:Y:S02]  /*4c6c0*/  @!P0 SYNCS.PHASECHK.TRANS64 P0, [R18+URZ], R19 ;  /* 0x00000013120085a7 */ /* 0x000e64000800007f */
[----:B-1----:R-:W-:Y:S05]  /*4c6d0*/  @!P0 BRA `(.L_x_12988) ;  /* 0xfffffffc00f08947 */ /* 0x002fea000383ffff */
[----:B------:R-:W-:Y:S05]  /*4c6e0*/  BRA `(.L_x_12987) ;  /* 0xfffffe4c00cc7947 */ /* 0x000fea000383ffff */
.L_x_13007:
        /* <DEDUP_REMOVED lines=9> */
.L_x_15776:


//--------------------- .text._ZN7cutlass13device_kernelIN5flash11enable_sm90INS1_16FlashAttnFwdSm90INS1_25CollectiveMainloopFwdSm90ILi2EN4cute5tupleIJNS5_1CILi1EEES8_S8_EEENS6_IJNS7_ILi128EEENS7_ILi96EEENS7_ILi64EEEEEELi256ENS_6half_tEfNS_4arch4Sm90ELb0ELb1ELb1ELb1ELb1ELb1ELb1ELb1ELb0ELb1ELb1ELb0EEENS1_21CollectiveEpilogueFwdINS6_IJSA_NS7_ILi256EEESB_EEES9_SE_SG_Li256ELb1ELb1ELb1ELb0EEENS1_36VarlenDynamicPersistentTileSchedulerILi128ELi96ELi256ELi128ELb1ELb1ELb1ELb1ELb0ELb1EEEEEEEEEvNT_6ParamsE --------------------------
	.section	.text._ZN7cutlass13device_kernelIN5flash11enable_sm90INS1_16FlashAttnFwdSm90INS1_25CollectiveMainloopFwdSm90ILi2EN4cute5tupleIJNS5_1CILi1EEES8_S8_EEENS6_IJNS7_ILi128EEENS7_ILi96EEENS7_ILi64EEEEEELi256ENS_6half_tEfNS_4arch4Sm90ELb0ELb1ELb1ELb1ELb1ELb1ELb1ELb1ELb0ELb1ELb1ELb0EEENS1_21CollectiveEpilogueFwdINS6_IJSA_NS7_ILi256EEESB_EEES9_SE_SG_Li256ELb1ELb1ELb1ELb0EEENS1_36VarlenDynamicPersistentTileSchedulerILi128ELi96ELi256ELi128ELb1ELb1ELb1ELb1ELb0ELb1EEEEEEEEEvNT_6ParamsE,"ax",@progbits
	.align	128
.text._ZN7cutlass13device_kernelIN5flash11enable_sm90INS1_16FlashAttnFwdSm90INS1_25CollectiveMainloopFwdSm90ILi2EN4cute5tupleIJNS5_1CILi1EEES8_S8_EEENS6_IJNS7_ILi128EEENS7_ILi96EEENS7_ILi64EEEEEELi256ENS_6half_tEfNS_4arch4Sm90ELb0ELb1ELb1ELb1ELb1ELb1ELb1ELb1ELb0ELb1ELb1ELb0EEENS1_21CollectiveEpilogueFwdINS6_IJSA_NS7_ILi256EEESB_EEES9_SE_SG_Li256ELb1ELb1ELb1ELb0EEENS1_36VarlenDynamicPersistentTileSchedulerILi128ELi96ELi256ELi128ELb1ELb1ELb1ELb1ELb0ELb1EEEEEEEEEvNT_6ParamsE:
        .type           _ZN7cutlass13device_kernelIN5flash11enable_sm90INS1_16FlashAttnFwdSm90INS1_25CollectiveMainloopFwdSm90ILi2EN4cute5tupleIJNS5_1CILi1EEES8_S8_EEENS6_IJNS7_ILi128EEENS7_ILi96EEENS7_ILi64EEEEEELi256ENS_6half_tEfNS_4arch4Sm90ELb0ELb1ELb1ELb1ELb1ELb1ELb1ELb1ELb0ELb1ELb1ELb0EEENS1_21CollectiveEpilogueFwdINS6_IJSA_NS7_ILi256EEESB_EEES9_SE_SG_Li256ELb1ELb1ELb1ELb0EEENS1_36VarlenDynamicPersistentTileSchedulerILi128ELi96ELi256ELi128ELb1ELb1ELb1ELb1ELb0ELb1EEEEEEEEEvNT_6ParamsE,@function
        .size           _ZN7cutlass13device_kernelIN5flash11enable_sm90INS1_16FlashAttnFwdSm90INS1_25CollectiveMainloopFwdSm90ILi2EN4cute5tupleIJNS5_1CILi1EEES8_S8_EEENS6_IJNS7_ILi128EEENS7_ILi96EEENS7_ILi64EEEEEELi256ENS_6half_tEfNS_4arch4Sm90ELb0ELb1ELb1ELb1ELb1ELb1ELb1ELb1ELb0ELb1ELb1ELb0EEENS1_21CollectiveEpilogueFwdINS6_IJSA_NS7_ILi256EEESB_EEES9_SE_SG_Li256ELb1ELb1ELb1ELb0EEENS1_36VarlenDynamicPersistentTileSchedulerILi128ELi96ELi256ELi128ELb1ELb1ELb1ELb1ELb0ELb1EEEEEEEEEvNT_6ParamsE,(.L_x_15778 - _ZN7cutlass13device_kernelIN5flash11enable_sm90INS1_16FlashAttnFwdSm90INS1_25CollectiveMainloopFwdSm90ILi2EN4cute5tupleIJNS5_1CILi1EEES8_S8_EEENS6_IJNS7_ILi128EEENS7_ILi96EEENS7_ILi64EEEEEELi256ENS_6half_tEfNS_4arch4Sm90ELb0ELb1ELb1ELb1ELb1ELb1ELb1ELb1ELb0ELb1ELb1ELb0EEENS1_21CollectiveEpilogueFwdINS6_IJSA_NS7_ILi256EEESB_EEES9_SE_SG_Li256ELb1ELb1ELb1ELb0EEENS1_36VarlenDynamicPersistentTileSchedulerILi128ELi96ELi256ELi128ELb1ELb1ELb1ELb1ELb0ELb1EEEEEEEEEvNT_6ParamsE)
        .other          _ZN7cutlass13device_kernelIN5flash11enable_sm90INS1_16FlashAttnFwdSm90INS1_25CollectiveMainloopFwdSm90ILi2EN4cute5tupleIJNS5_1CILi1EEES8_S8_EEENS6_IJNS7_ILi128EEENS7_ILi96EEENS7_ILi64EEEEEELi256ENS_6half_tEfNS_4arch4Sm90ELb0ELb1ELb1ELb1ELb1ELb1ELb1ELb1ELb0ELb1ELb1ELb0EEENS1_21CollectiveEpilogueFwdINS6_IJSA_NS7_ILi256EEESB_EEES9_SE_SG_Li256ELb1ELb1ELb1ELb0EEENS1_36VarlenDynamicPersistentTileSchedulerILi128ELi96ELi256ELi128ELb1ELb1ELb1ELb1ELb0ELb1EEEEEEEEEvNT_6ParamsE,@"STO_CUDA_ENTRY STV_DEFAULT"
_ZN7cutlass13device_kernelIN5flash11enable_sm90INS1_16FlashAttnFwdSm90INS1_25CollectiveMainloopFwdSm90ILi2EN4cute5tupleIJNS5_1CILi1EEES8_S8_EEENS6_IJNS7_ILi128EEENS7_ILi96EEENS7_ILi64EEEEEELi256ENS_6half_tEfNS_4arch4Sm90ELb0ELb1ELb1ELb1ELb1ELb1ELb1ELb1ELb0ELb1ELb1ELb0EEENS1_21CollectiveEpilogueFwdINS6_IJSA_NS7_ILi256EEESB_EEES9_SE_SG_Li256ELb1ELb1ELb1ELb0EEENS1_36VarlenDynamicPersistentTileSchedulerILi128ELi96ELi256ELi128ELb1ELb1ELb1ELb1ELb0ELb1EEEEEEEEEvNT_6ParamsE:
        /* <DEDUP_REMOVED lines=23> */
.L_x_13009:
[----:B------:R-:W-:Y:S05]  /*0170*/  BSYNC B0 ;  /* 0x0000000000007941 */ /* 0x000fea0003800000 */
.L_x_13008:
        /* <DEDUP_REMOVED lines=43> */
.L_x_13010:
        /* <DEDUP_REMOVED lines=22> */
.L_x_13011:
        /* <DEDUP_REMOVED lines=18> */
.L_x_13012:
        /* <DEDUP_REMOVED lines=22> */
.L_x_13013:
        /* <DEDUP_REMOVED lines=22> */
.L_x_13014:
[----:B------:R-:W-:Y:S01]  /*0970*/  PLOP3.LUT P0, PT, PT, PT, UP0, 0x80, 0x0 ;  /* 0x000000000000781c */ /* 0x000fe20003f0f008 */
[----:B------:R-:W-:Y:S01]  /*0980*/  UMOV UR38, 0x1 ;  /* 0x0000000100267882 */ /* 0x000fe20000000000 */
[----:B------:R-:W-:Y:S01]  /*0990*/  NOP ;  /* 0x0000000000007918 */ /* 0x000fe20000000000 */
[----:B------:R-:W-:Y:S01]  /*09a0*/  USEL UR38, UR38, 0x2, !UP0 ;  /* 0x0000000226267887 */ /* 0x000fe2000c000000 */
[----:B------:R-:W-:Y:S01]  /*09b0*/  BSSY B9, `(.L_x_13015) ;  /* 0x0003a17000097945 */ /* 0x000fe20003800000 */
[----:B------:R-:W-:Y:S01]  /*09c0*/  ULDC.64 UR44, c[0x0][0x208] ;  /* 0x00008200002c7ab9 */ /* 0x000fe20000000a00 */
[----:B------:R-:W-:Y:S02]  /*09d0*/  IMAD.U32 R16, RZ, RZ, UR37 ;  /* 0x00000025ff107e24 */ /* 0x000fe4000f8e00ff */
[----:B------:R-:W-:Y:S01]  /*09e0*/  IMAD.U32 R17, RZ, RZ, UR36 ;  /* 0x00000024ff117e24 */ /* 0x000fe2000f8e00ff */
[----:B0123--:R-:W-:Y:S06]  /*09f0*/  BAR.SYNC.DEFER_BLOCKING 0x0 ;  /* 0x0000000000007b1d */ /* 0x00ffec0000010000 */
[----:B------:R-:W-:Y:S05]  /*0a00*/  @!P0 BRA `(.L_x_13016) ;  /* 0x0000031400848947 */ /* 0x000fea0003800000 */
.L_x_13017:
[----:B------:R-:W-:-:S08]  /*0a10*/  NOP ;  /* 0x0000000000007918 */ /* 0x000fd00000000000 */
[----:B------:R-:W0:Y:S02]  /*0a20*/  USETMAXREG.TRY_ALLOC.CTAPOOL UP0, 0xe8 ;  /* 0x000000e8000079c8 */ /* 0x000e240008000600 */
[----:B0-----:R-:W-:-:S13]  /*0a30*/  PLOP3.LUT P0, PT, PT, PT, UP0, 0x80, 0x0 ;  /* 0x000000000000781c */ /* 0x001fda0003f0f008 */
[----:B------:R-:W-:Y:S05]  /*0a40*/  @!P0 BRA `(.L_x_13017) ;  /* 0xfffffffc00f08947 */ /* 0x000fea000383ffff */
[----:B------:R-:W0:Y:S01]  /*0a50*/  S2R R0, SR_TID.X ;  /* 0x0000000000007919 */ /* 0x000e220000002100 */
[----:B------:R-:W1:Y:S01]  /*0a60*/  S2UR UR4, SR_CgaCtaId ;  /* 0x00000000000479c3 */ /* 0x000e620000008800 */
[----:B------:R-:W-:Y:S01]  /*0a70*/  MOV R2, 0x400 ;  /* 0x0000040000027802 */ /* 0x000fe20000000f00 */
[----:B------:R-:W-:-:S06]  /*0a80*/  UIADD3 URZ, UP0, UR37, 0x1f8, URZ ;  /* 0x000001f8253f7890 */ /* 0x000fcc000ff1e03f */
[----:B------:R-:W-:Y:S06]  /*0a90*/  BAR.ARV 0x8, 0x180 ;  /* 0x0206000000007b1d */ /* 0x000fec0000002000 */
[----:B------:R-:W-:Y:S01]  /*0aa0*/  UIADD3 URZ, UP1, UR37, 0x204, URZ ;  /* 0x00000204253f7890 */ /* 0x000fe2000ff3e03f */
[----:B------:R-:W-:Y:S01]  /*0ab0*/  STL.64 [R1+0x1f8], RZ ;  /* 0x0001f8ff01007387 */ /* 0x000fe20000100a00 */
[----:B------:R-:W-:Y:S02]  /*0ac0*/  UIADD3.X UR39, URZ, UR36, URZ, UP0, !UPT ;  /* 0x000000243f277290 */ /* 0x000fe400087fe43f */
[----:B------:R-:W-:Y:S01]  /*0ad0*/  UIADD3.X UR40, URZ, UR36, URZ, UP1, !UPT ;  /* 0x000000243f287290 */ /* 0x000fe20008ffe43f */
[----:B------:R-:W-:Y:S04]  /*0ae0*/  STL [R1+0x200], RZ ;  /* 0x000200ff01007387 */ /* 0x000fe80000100800 */
        /* <DEDUP_REMOVED lines=13> */
[----:B------:R-:W-:Y:S02]  /*0bc0*/  IMAD.MOV.U32 R153, RZ, RZ, RZ ;  /* 0x000000ffff997224 */ /* 0x000fe400078e00ff */
[----:B------:R-:W-:Y:S02]  /*0bd0*/  IMAD.MOV.U32 R159, RZ, RZ, RZ ;  /* 0x000000ffff9f7224 */ /* 0x000fe400078e00ff */
[----:B0-----:R-:W-:-:S05]  /*0be0*/  VIADD R11, R0, 0xffffff80 ;  /* 0xffffff80000b7836 */ /* 0x001fca0000000000 */
[----:B------:R-:W-:Y:S01]  /*0bf0*/  SHF.R.S32.HI R0, RZ, 0x1f, R11 ;  /* 0x0000001fff007819 */ /* 0x000fe2000001140b */
[----:B------:R-:W-:Y:S03]  /*0c00*/  STL [R1+0x4a0], R11 ;  /* 0x0004a00b01007387 */ /* 0x000fe60000100800 */
[CC--:B------:R-:W-:Y:S02]  /*0c10*/  LEA.HI R3, R0.reuse, R11.reuse, RZ, 0x7 ;  /* 0x0000000b00037211 */ /* 0x0c0fe400078f38ff */
[----:B------:R-:W-:Y:S02]  /*0c20*/  LEA.HI R8, R0, R11, RZ, 0x4 ;  /* 0x0000000b00087211 */ /* 0x000fe400078f20ff */
[----:B------:R-:W-:Y:S02]  /*0c30*/  LOP3.LUT R4, R3, 0xffffff80, RZ, 0xc0, !PT ;  /* 0xffffff8003047812 */ /* 0x000fe400078ec0ff */
[----:B------:R-:W-:-:S02]  /*0c40*/  SHF.R.S32.HI R12, RZ, 0x7, R3 ;  /* 0x00000007ff0c7819 */ /* 0x000fc40000011403 */
[----:B------:R-:W-:Y:S01]  /*0c50*/  SHF.R.S32.HI R9, RZ, 0x4, R8 ;  /* 0x00000004ff097819 */ /* 0x000fe20000011408 */
[----:B------:R-:W-:Y:S01]  /*0c60*/  IMAD.IADD R10, R11, 0x1, -R4 ;  /* 0x000000010b0a7824 */ /* 0x000fe200078e0a04 */
[----:B------:R-:W-:Y:S01]  /*0c70*/  LEA.HI R3, R3, R12, RZ, 0x1 ;  /* 0x0000000c03037211 */ /* 0x000fe200078f08ff */
[----:B------:R-:W-:Y:S01]  /*0c80*/  STL [R1+0x51c], R12 ;  /* 0x00051c0c01007387 */ /* 0x000fe20000100800 */
[----:B------:R-:W-:Y:S02]  /*0c90*/  LEA.HI R203, R0, R11, RZ, 0x5 ;  /* 0x0000000b00cb7211 */ /* 0x000fe400078f28ff */
[----:B------:R-:W-:Y:S01]  /*0ca0*/  SHF.R.S32.HI R4, RZ, 0x1f, R10 ;  /* 0x0000001fff047819 */ /* 0x000fe2000001140a */
[----:B------:R-:W-:Y:S01]  /*0cb0*/  STL [R1+0x518], R10 ;  /* 0x0005180a01007387 */ /* 0x000fe20000100800 */
[----:B------:R-:W-:Y:S02]  /*0cc0*/  LOP3.LUT R3, R3, 0x3fffffe, RZ, 0xc0, !PT ;  /* 0x03fffffe03037812 */ /* 0x000fe400078ec0ff */
[----:B------:R-:W-:-:S02]  /*0cd0*/  LEA.HI R5, R4, R10, RZ, 0x2 ;  /* 0x0000000a04057211 */ /* 0x000fc400078f10ff */
[----:B------:R-:W-:Y:S01]  /*0ce0*/  LEA.HI R4, R4, R10, RZ, 0x5 ;  /* 0x0000000a04047211 */ /* 0x000fe200078f28ff */
[----:B------:R-:W-:Y:S01]  /*0cf0*/  IMAD.IADD R3, R12, 0x1, -R3 ;  /* 0x000000010c037824 */ /* 0x000fe200078e0a03 */
[--C-:B------:R-:W-:Y:S02]  /*0d00*/  SHF.R.S32.HI R6, RZ, 0x2, R5.reuse ;  /* 0x00000002ff067819 */ /* 0x100fe40000011405 */
[----:B------:R-:W-:Y:S02]  /*0d10*/  SHF.R.S32.HI R7, RZ, 0x1f, R5 ;  /* 0x0000001fff077819 */ /* 0x000fe40000011405 */
[----:B------:R-:W-:Y:S02]  /*0d20*/  SHF.R.S32.HI R4, RZ, 0x5, R4 ;  /* 0x00000005ff047819 */ /* 0x000fe40000011404 */
[----:B------:R-:W-:Y:S02]  /*0d30*/  LEA.HI R7, R7, R6, RZ, 0x3 ;  /* 0x0000000607077211 */ /* 0x000fe400078f18ff */
[----:B------:R-:W-:-:S02]  /*0d40*/  SHF.R.S32.HI R203, RZ, 0x5, R203 ;  /* 0x00000005ffcb7819 */ /* 0x000fc400000114cb */
[----:B------:R-:W-:Y:S02]  /*0d50*/  LOP3.LUT R7, R7, 0xfffffff8, RZ, 0xc0, !PT ;  /* 0xfffffff807077812 */ /* 0x000fe400078ec0ff */
[----:B------:R-:W-:-:S03]  /*0d60*/  LOP3.LUT R5, R5, 0x7ffffffc, RZ, 0xc0, !PT ;  /* 0x7ffffffc05057812 */ /* 0x000fc600078ec0ff */
[----:B------:R-:W-:Y:S01]  /*0d70*/  IMAD.IADD R7, R6, 0x1, -R7 ;  /* 0x0000000106077824 */ /* 0x000fe200078e0a07 */
[----:B------:R-:W-:Y:S01]  /*0d80*/  LOP3.LUT R6, R8, 0x3fffff0, RZ, 0xc0, !PT ;  /* 0x03fffff008067812 */ /* 0x000fe200078ec0ff */
[----:B------:R-:W-:Y:S01]  /*0d90*/  IMAD.IADD R5, R10, 0x1, -R5 ;  /* 0x000000010a057824 */ /* 0x000fe200078e0a05 */
[----:B------:R-:W-:Y:S01]  /*0da0*/  LEA.HI R8, R8, R9, RZ, 0x1 ;  /* 0x0000000908087211 */ /* 0x000fe200078f08ff */
[----:B------:R-:W-:Y:S02]  /*0db0*/  IMAD R4, R4, 0x10, R7 ;  /* 0x0000001004047824 */ /* 0x000fe400078e0207 */
[----:B------:R-:W-:Y:S01]  /*0dc0*/  IMAD.IADD R6, R11, 0x1, -R6 ;  /* 0x000000010b067824 */ /* 0x000fe200078e0a06 */
[----:B------:R-:W-:Y:S01]  /*0dd0*/  LOP3.LUT R8, R8, 0x1ffffffe, RZ, 0xc0, !PT ;  /* 0x1ffffffe08087812 */ /* 0x000fe200078ec0ff */
[----:B------:R-:W-:Y:S01]  /*0de0*/  IMAD R204, R3, 0x40, R4 ;  /* 0x0000004003cc7824 */ /* 0x000fe200078e0204 */
[CC--:B------:R-:W-:Y:S01]  /*0df0*/  LEA.HI R3, R0.reuse, R11.reuse, RZ, 0x2 ;  /* 0x0000000b00037211 */ /* 0x0c0fe200078f10ff */
[----:B------:R-:W-:Y:S01]  /*0e00*/  IMAD.SHL.U32 R205, R5, 0x2, RZ ;  /* 0x0000000205cd7824 */ /* 0x000fe200078e00ff */
[----:B------:R-:W-:Y:S01]  /*0e10*/  LEA.HI R0, R0, R11, RZ, 0x3 ;  /* 0x0000000b00007211 */ /* 0x000fe200078f18ff */
[----:B------:R-:W-:Y:S01]  /*0e20*/  IMAD.IADD R8, R9, 0x1, -R8 ;  /* 0x0000000109087824 */ /* 0x000fe200078e0a08 */
[--C-:B------:R-:W-:Y:S01]  /*0e30*/  SHF.R.S32.HI R158, RZ, 0x2, R3.reuse ;  /* 0x00000002ff9e7819 */ /* 0x100fe20000011403 */
[----:B------:R-:W-:Y:S01]  /*0e40*/  IMAD R9, R203, 0x10, R6 ;  /* 0x00000010cb097824 */ /* 0x000fe200078e0206 */
[----:B------:R-:W-:Y:S01]  /*0e50*/  SHF.R.S32.HI R4, RZ, 0x3, R0 ;  /* 0x00000003ff047819 */ /* 0x000fe20000011400 */
[----:B------:R-:W-:Y:S01]  /*0e60*/  VIADD R28, R205, 0x40 ;  /* 0x00000040cd1c7836 */ /* 0x000fe20000000000 */
[----:B------:R-:W-:Y:S01]  /*0e70*/  SHF.R.S32.HI R7, RZ, 0x1f, R3 ;  /* 0x0000001fff077819 */ /* 0x000fe20000011403 */
[----:B------:R-:W-:Y:S01]  /*0e80*/  VIADD R175, R158, 0x40 ;  /* 0x000000409eaf7836 */ /* 0x000fe20000000000 */
[----:B------:R-:W-:Y:S01]  /*0e90*/  LOP3.LUT R3, R3, 0xfffffffc, RZ, 0xc0, !PT ;  /* 0xfffffffc03037812 */ /* 0x000fe200078ec0ff */
[----:B------:R0:W-:Y:S01]  /*0ea0*/  STL [R1+0x49c], R4 ;  /* 0x00049c0401007387 */ /* 0x0001e20000100800 */
[----:B------:R-:W-:Y:S01]  /*0eb0*/  LOP3.LUT R0, R0, 0xfffffff8, RZ, 0xc0, !PT ;  /* 0xfffffff800007812 */ /* 0x000fe200078ec0ff */
[----:B------:R-:W-:Y:S01]  /*0ec0*/  IMAD.SHL.U32 R206, R175, 0x40, RZ ;  /* 0x00000040afce7824 */ /* 0x000fe200078e00ff */
[----:B------:R-:W-:Y:S01]  /*0ed0*/  IADD3 R3, R11, -R3, RZ ;  /* 0x800000030b037210 */ /* 0x000fe20007ffe0ff */
[----:B------:R-:W-:Y:S01]  /*0ee0*/  VIADD R25, R205, 0x50 ;  /* 0x00000050cd197836 */ /* 0x000fe20000000000 */
[----:B------:R-:W-:Y:S01]  /*0ef0*/  LEA.HI R7, R7, R158, RZ, 0x3 ;  /* 0x0000009e07077211 */ /* 0x000fe200078f18ff */
[----:B------:R-:W-:Y:S01]  /*0f00*/  IMAD.IADD R6, R11, 0x1, -R0 ;  /* 0x000000010b067824 */ /* 0x000fe200078e0a00 */
[C---:B------:R-:W-:Y:S01]  /*0f10*/  LEA.HI R0, R3.reuse, R3, RZ, 0x1 ;  /* 0x0000000303007211 */ /* 0x040fe200078f08ff */
[C---:B------:R-:W-:Y:S01]  /*0f20*/  IMAD.SHL.U32 R22, R3.reuse, 0x8, RZ ;  /* 0x0000000803167824 */ /* 0x040fe200078e00ff */
[----:B------:R-:W-:Y:S01]  /*0f30*/  LOP3.LUT R206, R206, 0x1c0, RZ, 0xc0, !PT ;  /* 0x000001c0cece7812 */ /* 0x000fe200078ec0ff */
[----:B------:R1:W-:Y:S01]  /*0f40*/  STL [R1+0x4a4], R3 ;  /* 0x0004a40301007387 */ /* 0x0003e20000100800 */
[----:B0-----:R-:W-:Y:S01]  /*0f50*/  SHF.R.S32.HI R4, RZ, 0x1f, R175 ;  /* 0x0000001fff047819 */ /* 0x001fe200000114af */
[----:B------:R-:W-:Y:S01]  /*0f60*/  IMAD.SHL.U32 R154, R3, 0x4, RZ ;  /* 0x00000004039a7824 */ /* 0x000fe200078e00ff */
[----:B------:R-:W-:Y:S01]  /*0f70*/  LOP3.LUT R0, R0, 0x1ffffffe, RZ, 0xc0, !PT ;  /* 0x1ffffffe00007812 */ /* 0x000fe200078ec0ff */
[----:B------:R0:W-:Y:S01]  /*0f80*/  STL [R1+0x4ac], R6 ;  /* 0x0004ac0601007387 */ /* 0x0001e20000100800 */
[----:B------:R-:W-:Y:S01]  /*0f90*/  LEA.HI R4, R4, R175, RZ, 0x3 ;  /* 0x000000af04047211 */ /* 0x000fe200078f18ff */
[----:B------:R-:W-:Y:S01]  /*0fa0*/  IMAD.SHL.U32 R198, R6, 0x8, RZ ;  /* 0x0000000806c67824 */ /* 0x000fe200078e00ff */
[----:B------:R-:W-:Y:S01]  /*0fb0*/  LOP3.LUT R7, R7, 0xfffffff8, RZ, 0xc0, !PT ;  /* 0xfffffff807077812 */ /* 0x000fe200078ec0ff */
[C---:B------:R-:W-:Y:S01]  /*0fc0*/  VIADD R20, R205.reuse, 0x68 ;  /* 0x00000068cd147836 */ /* 0x040fe20000000000 */
[----:B------:R-:W-:Y:S01]  /*0fd0*/  SHF.R.U32.HI R207, RZ, 0x3, R206 ;  /* 0x00000003ffcf7819 */ /* 0x000fe200000116ce */
[----:B------:R-:W-:Y:S01]  /*0fe0*/  IMAD.SHL.U32 R4, R4, 0x40, RZ ;  /* 0x0000004004047824 */ /* 0x000fe200078e00ff */
[----:B------:R-:W-:Y:S01]  /*0ff0*/  IADD3 R18, R205, 0x78, RZ ;  /* 0x00000078cd127810 */ /* 0x000fe20007ffe0ff */
[----:B-1----:R-:W-:Y:S01]  /*1000*/  IMAD.IADD R3, R3, 0x1, -R0 ;  /* 0x0000000103037824 */ /* 0x002fe200078e0a00 */
[----:B------:R-:W-:Y:S01]  /*1010*/  LOP3.LUT R0, R206, 0x38, R22, 0xf8, !PT ;  /* 0x00000038ce007812 */ /* 0x000fe200078ef816 */
[----:B0-----:R-:W-:Y:S01]  /*1020*/  IMAD.IADD R6, R158, 0x1, -R7 ;  /* 0x000000019e067824 */ /* 0x001fe200078e0a07 */
[----:B------:R-:W-:Y:S01]  /*1030*/  LOP3.LUT R208, R4, 0xfffffe00, RZ, 0xc0, !PT ;  /* 0xfffffe0004d07812 */ /* 0x000fe200078ec0ff */
[C---:B------:R-:W-:Y:S01]  /*1040*/  VIADD R15, R205.reuse, 0x80 ;  /* 0x00000080cd0f7836 */ /* 0x040fe20000000000 */
[----:B------:R0:W-:Y:S01]  /*1050*/  STL [R1+0x46c], R18 ;  /* 0x00046c1201007387 */ /* 0x0001e20000100800 */
[----:B------:R-:W-:Y:S01]  /*1060*/  VIADD R12, R205, 0x98 ;  /* 0x00000098cd0c7836 */ /* 0x000fe20000000000 */
[----:B------:R-:W-:Y:S01]  /*1070*/  LOP3.LUT R7, R208, R0, R207, 0xf6, !PT ;  /* 0x00000000d0077212 */ /* 0x000fe200078ef6cf */
[----:B------:R-:W-:Y:S01]  /*1080*/  VIADD R164, R154, 0x10 ;  /* 0x000000109aa47836 */ /* 0x000fe20000000000 */
[----:B------:R1:W-:Y:S01]  /*1090*/  STL [R1+0x498], R6 ;  /* 0x0004980601007387 */ /* 0x0003e20000100800 */
[----:B------:R-:W-:Y:S01]  /*10a0*/  IMAD R8, R9, 0x8, R8 ;  /* 0x0000000809087824 */ /* 0x000fe200078e0208 */
[----:B------:R-:W-:Y:S01]  /*10b0*/  IADD3 R199, R198, 0x80, RZ ;  /* 0x00000080c6c77810 */ /* 0x000fe20007ffe0ff */
[----:B------:R-:W-:Y:S01]  /*10c0*/  IMAD R0, R7, 0x2, R2 ;  /* 0x0000000207007824 */ /* 0x000fe200078e0202 */
[----:B------:R-:W-:Y:S01]  /*10d0*/  SHF.R.S32.HI R7, RZ, 0x1f, R28 ;  /* 0x0000001fff077819 */ /* 0x000fe2000001141c */
[C---:B------:R-:W-:Y:S01]  /*10e0*/  VIADD R9, R205.reuse, 0xb0 ;  /* 0x000000b0cd097836 */ /* 0x040fe20000000000 */
[----:B0-----:R-:W-:Y:S01]  /*10f0*/  SHF.R.S32.HI R18, RZ, 0x1f, R18 ;  /* 0x0000001fff127819 */ /* 0x001fe20000011412 */
[----:B------:R-:W-:Y:S01]  /*1100*/  IMAD.SHL.U32 R4, R8, 0x8, RZ ;  /* 0x0000000808047824 */ /* 0x000fe200078e00ff */
        /* <DEDUP_REMOVED lines=16> */
[----:B------:R-:W-:Y:S01]  /*1210*/  STL [R1+0x444], R5 ;  /* 0x0004440501007387 */ /* 0x000fe20000100800 */
[C---:B------:R-:W-:Y:S01]  /*1220*/  VIADD R19, R205.reuse, 0x70 ;  /* 0x00000070cd137836 */ /* 0x040fe20000000000 */
[----:B------:R-:W-:Y:S01]  /*1230*/  SHF.R.S32.HI R213, RZ, 0x1f, R199 ;  /* 0x0000001fffd57819 */ /* 0x000fe200000114c7 */
[C---:B-1----:R-:W-:Y:S01]  /*1240*/  VIADD R6, R205.reuse, 0xc0 ;  /* 0x000000c0cd067836 */ /* 0x042fe20000000000 */
[----:B------:R0:W-:Y:S01]  /*1250*/  STL [R1+0x504], R7 ;  /* 0x0005040701007387 */ /* 0x0001e20000100800 */
[----:B------:R-:W-:-:S02]  /*1260*/  VIADD R14, R205, 0x88 ;  /* 0x00000088cd0e7836 */ /* 0x000fc40000000000 */
[C---:B------:R-:W-:Y:S01]  /*1270*/  VIADD R13, R205.reuse, 0x90 ;  /* 0x00000090cd0d7836 */ /* 0x040fe20000000000 */
[----:B------:R1:W-:Y:S01]  /*1280*/  STL [R1+0x524], R4 ;  /* 0x0005240401007387 */ /* 0x0003e20000100800 */
[C---:B------:R-:W-:Y:S02]  /*1290*/  VIADD R11, R205.reuse, 0xa0 ;  /* 0x000000a0cd0b7836 */ /* 0x040fe40000000000 */
[C---:B------:R-:W-:Y:S01]  /*12a0*/  VIADD R10, R205.reuse, 0xa8 ;  /* 0x000000a8cd0a7836 */ /* 0x040fe20000000000 */
[----:B------:R-:W-:Y:S01]  /*12b0*/  STL [R1+0x44c], R8 ;  /* 0x00044c0801007387 */ /* 0x000fe20000100800 */
[C---:B------:R-:W-:Y:S01]  /*12c0*/  VIADD R0, R205.reuse, 0xf8 ;  /* 0x000000f8cd007836 */ /* 0x040fe20000000000 */
[----:B0-----:R-:W-:Y:S01]  /*12d0*/  SHF.R.S32.HI R7, RZ, 0x1f, R20 ;  /* 0x0000001fff077819 */ /* 0x001fe20000011414 */
[C---:B------:R-:W-:Y:S01]  /*12e0*/  VIADD R227, R205.reuse, 0xe0 ;  /* 0x000000e0cde37836 */ /* 0x040fe20000000000 */
[----:B------:R-:W-:Y:S01]  /*12f0*/  STL [R1+0x448], R6 ;  /* 0x0004480601007387 */ /* 0x000fe20000100800 */
[----:B------:R-:W-:-:S02]  /*1300*/  VIADD R220, R205, 0xe8 ;  /* 0x000000e8cddc7836 */ /* 0x000fc40000000000 */
[C---:B-1----:R-:W-:Y:S01]  /*1310*/  VIADD R4, R205.reuse, 0xf0 ;  /* 0x000000f0cd047836 */ /* 0x042fe20000000000 */
[----:B------:R0:W-:Y:S01]  /*1320*/  STL [R1+0x4f8], R7 ;  /* 0x0004f80701007387 */ /* 0x0001e20000100800 */
[C---:B------:R-:W-:Y:S02]  /*1330*/  VIADD R152, R22.reuse, 0x20 ;  /* 0x0000002016987836 */ /* 0x040fe40000000000 */
        /* <DEDUP_REMOVED lines=10> */
[----:B------:R-:W-:Y:S01]  /*13e0*/  VIADD R173, R22, 0xe0 ;  /* 0x000000e016ad7836 */ /* 0x000fe20000000000 */
[----:B------:R-:W-:Y:S01]  /*13f0*/  SHF.R.S32.HI R197, RZ, 0x1f, R172 ;  /* 0x0000001fffc57819 */ /* 0x000fe200000114ac */
[C---:B------:R-:W-:Y:S01]  /*1400*/  VIADD R200, R198.reuse, 0x40 ;  /* 0x00000040c6c87836 */ /* 0x040fe20000000000 */
[----:B------:R2:W-:Y:S01]  /*1410*/  STL [R1+0x4ec], R7 ;  /* 0x0004ec0701007387 */ /* 0x0005e20000100800 */
[----:B------:R-:W-:Y:S01]  /*1420*/  VIADD R201, R198, 0xc0 ;  /* 0x000000c0c6c97836 */ /* 0x000fe20000000000 */
[----:B-1----:R-:W-:Y:S01]  /*1430*/  SHF.R.S32.HI R29, RZ, 0x1f, R29 ;  /* 0x0000001fff1d7819 */ /* 0x002fe2000001141d */
[----:B------:R-:W-:Y:S01]  /*1440*/  VIADD R218, R205, 0x30 ;  /* 0x00000030cdda7836 */ /* 0x000fe20000000000 */
[----:B------:R1:W-:Y:S01]  /*1450*/  STL [R1+0x47c], R24 ;  /* 0x00047c1801007387 */ /* 0x0003e20000100800 */
[----:B------:R-:W-:-:S02]  /*1460*/  SHF.R.S32.HI R196, RZ, 0x1f, R167 ;  /* 0x0000001fffc47819 */ /* 0x000fc400000114a7 */
[----:B0-----:R-:W-:Y:S01]  /*1470*/  SHF.R.S32.HI R26, RZ, 0x1f, R26 ;  /* 0x0000001fff1a7819 */ /* 0x001fe2000001141a */
[----:B------:R0:W-:Y:S01]  /*1480*/  STL [R1+0x478], R21 ;  /* 0x0004781501007387 */ /* 0x0001e20000100800 */
[----:B------:R-:W-:Y:S02]  /*1490*/  SHF.R.S32.HI R195, RZ, 0x1f, R166 ;  /* 0x0000001fffc37819 */ /* 0x000fe400000114a6 */
[----:B--2---:R-:W-:Y:S01]  /*14a0*/  SHF.R.S32.HI R7, RZ, 0x1f, R12 ;  /* 0x0000001fff077819 */ /* 0x004fe2000001140c */
[----:B------:R2:W-:Y:S01]  /*14b0*/  STL [R1+0x470], R19 ;  /* 0x0004701301007387 */ /* 0x0005e20000100800 */
[----:B------:R-:W-:Y:S02]  /*14c0*/  SHF.R.S32.HI R194, RZ, 0x1f, R165 ;  /* 0x0000001fffc27819 */ /* 0x000fe400000114a5 */
[----:B-1----:R-:W-:Y:S01]  /*14d0*/  SHF.R.S32.HI R24, RZ, 0x1f, R24 ;  /* 0x0000001fff187819 */ /* 0x002fe20000011418 */
        /* <DEDUP_REMOVED lines=11> */
[----:B------:R-:W-:Y:S01]  /*1590*/  SHF.R.S32.HI R8, RZ, 0x1f, R6 ;  /* 0x0000001fff087819 */ /* 0x000fe20000011406 */
[----:B------:R3:W-:Y:S01]  /*15a0*/  STL [R1+0x4d4], R7 ;  /* 0x0004d40701007387 */ /* 0x0007e20000100800 */
[----:B------:R-:W-:Y:S02]  /*15b0*/  SHF.R.S32.HI R6, RZ, 0x1f, R229 ;  /* 0x0000001fff067819 */ /* 0x000fe400000114e5 */
[----:B0-----:R-:W-:Y:S01]  /*15c0*/  SHF.R.S32.HI R14, RZ, 0x1f, R14 ;  /* 0x0000001fff0e7819 */ /* 0x001fe2000001140e */
[----:B------:R0:W-:Y:S01]  /*15d0*/  STL [R1+0x454], R10 ;  /* 0x0004540a01007387 */ /* 0x0001e20000100800 */
[----:B--2---:R-:W-:Y:S02]  /*15e0*/  SHF.R.S32.HI R13, RZ, 0x1f, R13 ;  /* 0x0000001fff0d7819 */ /* 0x004fe4000001140d */
[----:B-1----:R-:W-:Y:S01]  /*15f0*/  SHF.R.S32.HI R11, RZ, 0x1f, R11 ;  /* 0x0000001fff0b7819 */ /* 0x002fe2000001140b */
[----:B------:R-:W-:Y:S01]  /*1600*/  STL [R1+0x490], R0 ;  /* 0x0004900001007387 */ /* 0x000fe20000100800 */
[----:B------:R-:W-:-:S02]  /*1610*/  SHF.R.S32.HI R212, RZ, 0x1f, R201 ;  /* 0x0000001fffd47819 */ /* 0x000fc400000114c9 */
[----:B---3--:R-:W-:Y:S01]  /*1620*/  SHF.R.S32.HI R7, RZ, 0x1f, R5 ;  /* 0x0000001fff077819 */ /* 0x008fe20000011405 */
[----:B------:R1:W-:Y:S01]  /*1630*/  STL [R1+0x4c4], R6 ;  /* 0x0004c40601007387 */ /* 0x0003e20000100800 */
[----:B------:R-:W-:Y:S02]  /*1640*/  SHF.R.S32.HI R5, RZ, 0x1f, R228 ;  /* 0x0000001fff057819 */ /* 0x000fe400000114e4 */
[----:B0-----:R-:W-:Y:S01]  /*1650*/  SHF.R.S32.HI R10, RZ, 0x1f, R10 ;  /* 0x0000001fff0a7819 */ /* 0x001fe2000001140a */
[----:B------:R0:W-:Y:S04]  /*1660*/  STL [R1+0x4c8], R7 ;  /* 0x0004c80701007387 */ /* 0x0001e80000100800 */
[----:B------:R2:W-:Y:S01]  /*1670*/  STL [R1+0x4c0], R5 ;  /* 0x0004c00501007387 */ /* 0x0005e20000100800 */
[----:B-1----:R-:W-:-:S03]  /*1680*/  SHF.R.S32.HI R6, RZ, 0x1f, R220 ;  /* 0x0000001fff067819 */ /* 0x002fc600000114dc */
[----:B------:R1:W-:Y:S01]  /*1690*/  STL [R1+0x488], R28 ;  /* 0x0004881c01007387 */ /* 0x0003e20000100800 */
[----:B0-----:R-:W-:-:S03]  /*16a0*/  SHF.R.S32.HI R7, RZ, 0x1f, R227 ;  /* 0x0000001fff077819 */ /* 0x001fc600000114e3 */
[----:B------:R1:W-:Y:S01]  /*16b0*/  STL [R1+0x480], R25 ;  /* 0x0004801901007387 */ /* 0x0003e20000100800 */
[----:B--2---:R-:W-:Y:S02]  /*16c0*/  SHF.R.S32.HI R5, RZ, 0x1f, R4 ;  /* 0x0000001fff057819 */ /* 0x004fe40000011404 */
[----:B------:R-:W-:Y:S01]  /*16d0*/  SHF.R.S32.HI R4, RZ, 0x1f, R0 ;  /* 0x0000001fff047819 */ /* 0x000fe20000011400 */
[----:B------:R1:W-:Y:S01]  /*16e0*/  STL [R1+0x474], R20 ;  /* 0x0004741401007387 */ /* 0x0003e20000100800 */
[----:B------:R-:W-:-:S03]  /*16f0*/  LEA R0, R3, R204, 0x3 ;  /* 0x000000cc03007211 */ /* 0x000fc600078e18ff */
        /* <DEDUP_REMOVED lines=18> */
[----:B------:R1:W-:Y:S02]  /*1820*/  STL [R1+0x4b0], R4 ;  /* 0x0004b00401007387 */ /* 0x0003e40000100800 */
.L_x_13261:
[----:B------:R-:W-:Y:S05]  /*1830*/  YIELD ;  /* 0x0000000000007946 */ /* 0x000fea0003800000 */
[----:B------:R-:W-:Y:S01]  /*1840*/  ULDC.64 UR4, c[0x0][0xb20] ;  /* 0x0002c80000047ab9 */ /* 0x000fe20000000a00 */
[----:B012---:R-:W0:Y:S01]  /*1850*/  LDC.64 R4, c[0x0][0xb00] ;  /* 0x0002c000ff047b82 */ /* 0x007e220000000a00 */
[----:B------:R-:W-:Y:S01]  /*1860*/  ISETP.NE.U32.AND P1, PT, RZ, UR4, PT ;  /* 0x00000004ff007c0c */ /* 0x000fe2000bf25070 */
[----:B----4-:R-:W-:Y:S02]  /*1870*/  IMAD.MOV.U32 R10, RZ, RZ, RZ ;  /* 0x000000ffff0a7224 */ /* 0x010fe400078e00ff */
[----:B------:R-:W-:Y:S01]  /*1880*/  IMAD.MOV.U32 R30, RZ, RZ, RZ ;  /* 0x000000ffff1e7224 */ /* 0x000fe200078e00ff */
[----:B------:R-:W-:Y:S01]  /*1890*/  ISETP.NE.AND.EX P1, PT, RZ, UR5, PT, P1 ;  /* 0x00000005ff007c0c */ /* 0x000fe2000bf25310 */
[----:B------:R-:W-:-:S02]  /*18a0*/  ULDC.64 UR4, c[0x0][0xb10] ;  /* 0x0002c40000047ab9 */ /* 0x000fc40000000a00 */
[----:B------:R-:W-:-:S04]  /*18b0*/  ISETP.NE.U32.AND P2, PT, RZ, UR4, PT ;  /* 0x00000004ff007c0c */ /* 0x000fc8000bf45070 */
[----:B------:R-:W-:Y:S01]  /*18c0*/  ISETP.NE.AND.EX P2, PT, RZ, UR5, PT, P2 ;  /* 0x00000005ff007c0c */ /* 0x000fe2000bf45320 */
[----:B------:R-:W-:Y:S02]  /*18d0*/  ULDC.64 UR4, c[0x0][0xb00] ;  /* 0x0002c00000047ab9 */ /* 0x000fe40000000a00 */
[----:B------:R-:W-:-:S03]  /*18e0*/  ISETP.NE.U32.AND P0, PT, RZ, UR4, PT ;  /* 0x00000004ff007c0c */ /* 0x000fc6000bf05070 */
[----:B---3--:R-:W1:Y:S01]  /*18f0*/  @P1 LDC.64 R6, c[0x0][0xb20] ;  /* 0x0002c800ff061b82 */ /* 0x008e620000000a00 */
        /* <DEDUP_REMOVED lines=30> */
.L_x_13019:
        /* <DEDUP_REMOVED lines=14> */
.L_x_13020:
[----:B------:R-:W-:Y:S05]  /*1bc0*/  @!P0 BRA `(.L_x_13021) ;  /* 0x00000000000c8947 */ /* 0x000fea0003800000 */
[----:B------:R-:W2:Y:S04]  /*1bd0*/  LDG.E R0, desc[UR44][R4.64] ;  /* 0x0000002c04007981 */ /* 0x000ea8000c1e1900 */
[----:B------:R-:W2:Y:S02]  /*1be0*/  LDG.E R31, desc[UR44][R4.64+0x4] ;  /* 0x0000042c041f7981 */ /* 0x000ea4000c1e1900 */
[----:B--2---:R-:W-:-:S07]  /*1bf0*/  IMAD.IADD R31, R31, 0x1, -R0 ;  /* 0x000000011f1f7824 */ /* 0x004fce00078e0a00 */
.L_x_13021:
[----:B------:R-:W-:Y:S02]  /*1c00*/  ULDC.64 UR4, c[0x0][0xb08] ;  /* 0x0002c20000047ab9 */ /* 0x000fe40000000a00 */
[----:B------:R-:W-:-:S04]  /*1c10*/  ISETP.NE.U32.AND P0, PT, RZ, UR4, PT ;  /* 0x00000004ff007c0c */ /* 0x000fc8000bf05070 */
[----:B------:R-:W-:Y:S01]  /*1c20*/  ISETP.NE.AND.EX P0, PT, RZ, UR5, PT, P0 ;  /* 0x00000005ff007c0c */ /* 0x000fe2000bf05300 */
[----:B------:R-:W-:Y:S02]  /*1c30*/  ULDC.64 UR4, c[0x0][0xb28] ;  /* 0x0002ca0000047ab9 */ /* 0x000fe40000000a00 */
[----:B------:R-:W-:-:S04]  /*1c40*/  ISETP.NE.U32.AND P1, PT, RZ, UR4, PT ;  /* 0x00000004ff007c0c */ /* 0x000fc8000bf25070 */
[----:B------:R-:W-:-:S06]  /*1c50*/  ISETP.NE.AND.EX P1, PT, RZ, UR5, PT, P1 ;  /* 0x00000005ff007c0c */ /* 0x000fcc000bf25310 */
[----:B------:R-:W1:Y:S08]  /*1c60*/  @P0 LDC.64 R8, c[0x0][0xb08] ;  /* 0x0002c200ff080b82 */ /* 0x000e700000000a00 */
[----:B0-----:R-:W0:Y:S01]  /*1c70*/  @P1 LDC.64 R4, c[0x0][0xb28] ;  /* 0x0002ca00ff041b82 */ /* 0x001e220000000a00 */
[----:B-1----:R-:W-:-:S05]  /*1c80*/  @P0 IMAD.WIDE R8, R99, 0x4, R8 ;  /* 0x0000000463080825 */ /* 0x002fca00078e0208 */
[----:B------:R-:W2:Y:S04]  /*1c90*/  @P0 LDG.E R0, desc[UR44][R8.64] ;  /* 0x0000002c08000981 */ /* 0x000ea8000c1e1900 */
[----:B------:R-:W2:Y:S01]  /*1ca0*/  @P0 LDG.E R3, desc[UR44][R8.64+0x4] ;  /* 0x0000042c08030981 */ /* 0x000ea2000c1e1900 */
[----:B0-----:R-:W-:Y:S02]  /*1cb0*/  @P1 IMAD.WIDE R6, R99, 0x4, R4 ;  /* 0x0000000463061825 */ /* 0x001fe400078e0204 */
[----:B------:R-:W0:Y:S02]  /*1cc0*/  LDC R4, c[0x0][0x448] ;  /* 0x00011200ff047b82 */ /* 0x000e240000000800 */
[----:B-----5:R-:W-:-:S06]  /*1cd0*/  IMAD.MOV.U32 R44, RZ, RZ, R31 ;  /* 0x000000ffff2c7224 */ /* 0x020fcc00078e001f */
[----:B------:R1:W5:Y:S01]  /*1ce0*/  @P1 LDG.E R44, desc[UR44][R6.64] ;  /* 0x0000002c062c1981 */ /* 0x000362000c1e1900 */
[----:B------:R-:W-:Y:S02]  /*1cf0*/  IMAD.SHL.U32 R209, R97, 0x80, RZ ;  /* 0x0000008061d17824 */ /* 0x000fe400078e00ff */
[----:B------:R-:W-:Y:S01]  /*1d00*/  IMAD.IADD R13, R31, 0x1, -R10 ;  /* 0x000000011f0d7824 */ /* 0x000fe200078e0a0a */
[----:B0-----:R-:W-:Y:S02]  /*1d10*/  ISETP.NE.AND P1, PT, R4, 0x1, PT ;  /* 0x000000010400780c */ /* 0x001fe40003f25270 */
[----:B------:R-:W0:Y:S11]  /*1d20*/  LDC.64 R4, c[0x0][0xad8] ;  /* 0x0002b600ff047b82 */ /* 0x000e360000000a00 */
        /* <DEDUP_REMOVED lines=8> */
[----:B------:R-:W-:Y:S01]  /*1db0*/  VIADD R0, R29, 0x5f ;  /* 0x0000005f1d007836 */ /* 0x000fe20000000000 */
[----:B---3--:R-:W-:-:S03]  /*1dc0*/  @P1 SHF.R.U32.HI R3, RZ, R11, R6 ;  /* 0x0000000bff031219 */ /* 0x008fc60000011606 */
        /* <DEDUP_REMOVED lines=17> */
.L_x_13024:
[----:B------:R-:W-:-:S13]  /*1ee0*/  ISETP.NE.AND P0, PT, R5, 0x1, PT ;  /* 0x000000010500780c */ /* 0x000fda0003f05270 */
[----:B------:R-:W0:Y:S02]  /*1ef0*/  @P0 LDC.64 R6, c[0x0][0xae0] ;  /* 0x0002b800ff060b82 */ /* 0x000e240000000a00 */
[----:B0-----:R-:W-:-:S05]  /*1f00*/  @P0 IMAD.HI.U32 R6, R0, R6, RZ ;  /* 0x0000000600060227 */ /* 0x001fca00078e00ff */
[----:B------:R-:W-:-:S07]  /*1f10*/  @P0 SHF.R.U32.HI R0, RZ, R7, R6 ;  /* 0x00000007ff000219 */ /* 0x000fce0000011606 */
.L_x_13025:
[----:B------:R-:W-:Y:S05]  /*1f20*/  BSYNC B0 ;  /* 0x0000000000007941 */ /* 0x000fea0003800000 */
.L_x_13023:
[----:B------:R-:W-:-:S05]  /*1f30*/  IMAD R3, R0, R5, R5 ;  /* 0x0000000500037224 */ /* 0x000fca00078e0205 */
[----:B------:R-:W-:-:S07]  /*1f40*/  VIMNMX R4, R4, R3, PT ;  /* 0x0000000304047248 */ /* 0x000fce0003fe0100 */
.L_x_13022:
        /* <DEDUP_REMOVED lines=25> */
.L_x_13028:
[----:B------:R-:W-:-:S13]  /*20e0*/  ISETP.NE.AND P0, PT, R5, 0x1, PT ;  /* 0x000000010500780c */ /* 0x000fda0003f05270 */
[----:B------:R-:W0:Y:S02]  /*20f0*/  @P0 LDC.64 R6, c[0x0][0xae0] ;  /* 0x0002b800ff060b82 */ /* 0x000e240000000a00 */
[----:B0-----:R-:W-:-:S05]  /*2100*/  @P0 IMAD.HI.U32 R6, R0, R6, RZ ;  /* 0x0000000600060227 */ /* 0x001fca00078e00ff */
[----:B------:R-:W-:-:S07]  /*2110*/  @P0 SHF.R.U32.HI R0, RZ, R7, R6 ;  /* 0x00000007ff000219 */ /* 0x000fce0000011606 */
.L_x_13029:
[----:B------:R-:W-:Y:S05]  /*2120*/  BSYNC B0 ;  /* 0x0000000000007941 */ /* 0x000fea0003800000 */
.L_x_13027:
[----:B------:R-:W-:-:S05]  /*2130*/  IMAD R0, R0, R5, RZ ;  /* 0x0000000500007224 */ /* 0x000fca00078e02ff */
[----:B------:R-:W-:-:S07]  /*2140*/  VIMNMX R3, R3, R0, !PT ;  /* 0x0000000003037248 */ /* 0x000fce0007fe0100 */
.L_x_13026:
[----:B------:R-:W-:Y:S01]  /*2150*/  IMAD.HI R3, R3, 0x2aaaaaab, RZ ;  /* 0x2aaaaaab03037827 */ /* 0x000fe200078e02ff */
[----:B------:R-:W-:Y:S01]  /*2160*/  BSSY B0, `(.L_x_13030) ;  /* 0x0000028000007945 */ /* 0x000fe20003800000 */
[----:B------:R-:W-:Y:S02]  /*2170*/  LOP3.LUT R219, R210, 0xff, RZ, 0xc0, !PT ;  /* 0x000000ffd2db7812 */ /* 0x000fe400078ec0ff */
[----:B------:R-:W-:Y:S02]  /*2180*/  SHF.R.U32.HI R210, RZ, 0x10, R210 ;  /* 0x00000010ffd27819 */ /* 0x000fe400000116d2 */
[----:B------:R-:W-:-:S04]  /*2190*/  SHF.R.U32.HI R0, RZ, 0x1f, R3 ;  /* 0x0000001fff007819 */ /* 0x000fc80000011603 */
[----:B------:R-:W-:-:S04]  /*21a0*/  LEA.HI.SX32 R0, R3, R0, 0x1c ;  /* 0x0000000003007211 */ /* 0x000fc800078fe2ff */
[----:B------:R-:W-:Y:S01]  /*21b0*/  VIMNMX R9, RZ, R0, !PT ;  /* 0x00000000ff097248 */ /* 0x000fe20007fe0100 */
[----:B------:R-:W-:-:S03]  /*21c0*/  IMAD.MOV.U32 R0, RZ, RZ, RZ ;  /* 0x000000ffff007224 */ /* 0x000fc600078e00ff */
        /* <DEDUP_REMOVED lines=33> */
.L_x_13031:
[----:B------:R-:W-:Y:S05]  /*23e0*/  BSYNC B0 ;  /* 0x0000000000007941 */ /* 0x000fea0003800000 */
.L_x_13030:
        /* <DEDUP_REMOVED lines=37> */
.L_x_13034:
[----:B------:R-:W-:Y:S05]  /*2640*/  BSYNC B6 ;  /* 0x0000000000067941 */ /* 0x000fea0003800000 */
.L_x_13033:
        /* <DEDUP_REMOVED lines=20> */
.L_x_13036:
[----:B------:R-:W-:Y:S05]  /*2790*/  BSYNC B6 ;  /* 0x0000000000067941 */ /* 0x000fea0003800000 */
.L_x_13035:
[----:B------:R-:W-:Y:S01]  /*27a0*/  ULDC.64 UR4, c[0x0][0xaf0] ;  /* 0x0002bc0000047ab9 */ /* 0x000fe20000000a00 */
[----:B------:R-:W2:Y:S01]  /*27b0*/  LDL R34, [R1+0x498] ;  /* 0x0004980001227983 */ /* 0x000ea20000100800 */
[----:B------:R-:W-:Y:S01]  /*27c0*/  ISETP.NE.U32.AND P0, PT, RZ, UR4, PT ;  /* 0x00000004ff007c0c */ /* 0x000fe2000bf05070 */
[----:B------:R-:W-:Y:S02]  /*27d0*/  IMAD.MOV.U32 R0, RZ, RZ, R99 ;  /* 0x000000ffff007224 */ /* 0x000fe400078e0063 */
[----:B------:R-:W3:Y:S01]  /*27e0*/  LDL R32, [R1+0x4a4] ;  /* 0x0004a40001207983 */ /* 0x000ee20000100800 */
[----:B------:R-:W-:Y:S01]  /*27f0*/  ISETP.NE.AND.EX P0, PT, RZ, UR5, PT, P0 ;  /* 0x00000005ff007c0c */ /* 0x000fe2000bf05300 */
[----:B------:R-:W-:Y:S01]  /*2800*/  ULDC UR8, c[0x0][0x320] ;  /* 0x0000c80000087ab9 */ /* 0x000fe20000000800 */
[----:B------:R-:W-:Y:S01]  /*2810*/  SHF.R.S32.HI R3, RZ, 0x1f, R158 ;  /* 0x0000001fff037819 */ /* 0x000fe2000001149e */
[----:B------:R-:W0:Y:S01]  /*2820*/  S2R R33, SR_TID.X ;  /* 0x0000000000217919 */ /* 0x000e220000002100 */
[----:B------:R-:W1:Y:S01]  /*2830*/  LDC R11, c[0x0][0x3f4] ;  /* 0x0000fd00ff0b7b82 */ /* 0x000e620000000800 */
[----:B------:R-:W-:Y:S01]  /*2840*/  ULDC.64 UR4, c[0x0][0x3f8] ;  /* 0x0000fe0000047ab9 */ /* 0x000fe20000000a00 */
[----:B------:R-:W-:Y:S01]  /*2850*/  SHF.R.S32.HI R155, RZ, 0x1f, R154 ;  /* 0x0000001fff9b7819 */ /* 0x000fe2000001149a */
[----:B------:R-:W-:-:S06]  /*2860*/  ULDC.64 UR6, c[0x0][0x408] ;  /* 0x0001020000067ab9 */ /* 0x000fcc0000000a00 */
[----:B------:R-:W4:Y:S02]  /*2870*/  @P0 LDC.64 R4, c[0x0][0xaf0] ;  /* 0x0002bc00ff040b82 */ /* 0x000f240000000a00 */
[----:B----4-:R-:W-:-:S05]  /*2880*/  @P0 IMAD.WIDE R4, R99, 0x4, R4 ;  /* 0x0000000463040825 */ /* 0x010fca00078e0204 */
[----:B------:R4:W3:Y:S01]  /*2890*/  @P0 LDG.E R0, desc[UR44][R4.64] ;  /* 0x0000002c04000981 */ /* 0x0008e2000c1e1900 */
[----:B------:R-:W-:Y:S01]  /*28a0*/  ISETP.GE.AND P1, PT, R152, UR8, PT ;  /* 0x0000000898007c0c */ /* 0x000fe2000bf26270 */
[C---:B------:R-:W-:Y:S01]  /*28b0*/  IMAD R7, R3.reuse, UR4, RZ ;  /* 0x0000000403077c24 */ /* 0x040fe2000f8e02ff */
[----:B0-----:R-:W-:Y:S01]  /*28c0*/  SHF.R.U32.HI R33, RZ, 0x7, R33 ;  /* 0x00000007ff217819 */ /* 0x001fe20000011621 */
[----:B------:R-:W-:Y:S01]  /*28d0*/  IMAD R9, R3, UR6, RZ ;  /* 0x0000000603097c24 */ /* 0x000fe2000f8e02ff */
[----:B------:R-:W-:Y:S01]  /*28e0*/  SEL R3, RZ, 0xffffffff, P1 ;  /* 0xffffffffff037807 */ /* 0x000fe20000800000 */
[----:B------:R-:W-:Y:S01]  /*28f0*/  IMAD.WIDE.U32 R18, R158, UR4, R154 ;  /* 0x000000049e127c25 */ /* 0x000fe2000f8e009a */
[----:B------:R-:W-:Y:S02]  /*2900*/  ISETP.GE.AND P0, PT, R22, UR8, PT ;  /* 0x0000000816007c0c */ /* 0x000fe4000bf06270 */
[----:B------:R-:W-:Y:S01]  /*2910*/  ISETP.NE.AND P6, PT, R33, 0x1, PT ;  /* 0x000000012100780c */ /* 0x000fe20003fc5270 */
[C---:B------:R-:W-:Y:S01]  /*2920*/  IMAD R7, R158.reuse, UR5, R7 ;  /* 0x000000059e077c24 */ /* 0x040fe2000f8e0207 */
[----:B----4-:R-:W-:Y:S01]  /*2930*/  SEL R4, RZ, 0x1, P0 ;  /* 0x00000001ff047807 */ /* 0x010fe20000000000 */
[----:B------:R-:W-:Y:S01]  /*2940*/  IMAD.WIDE.U32 R20, R158, UR4, R22 ;  /* 0x000000049e147c25 */ /* 0x000fe2000f8e0016 */
[----:B------:R-:W-:-:S02]  /*2950*/  ISETP.GE.AND P0, PT, R172, UR8, PT ;  /* 0x00000008ac007c0c */ /* 0x000fc4000bf06270 */
[----:B------:R-:W-:Y:S01]  /*2960*/  ISETP.GE.AND P1, PT, R167, UR8, PT ;  /* 0x00000008a7007c0c */ /* 0x000fe2000bf26270 */
[----:B------:R-:W-:Y:S01]  /*2970*/  IMAD.SHL.U32 R5, R3, 0x2, RZ ;  /* 0x0000000203057824 */ /* 0x000fe200078e00ff */
[----:B------:R-:W-:Y:S01]  /*2980*/  ISETP.GE.AND P2, PT, R173, UR8, PT ;  /* 0x00000008ad007c0c */ /* 0x000fe2000bf46270 */
[----:B------:R-:W-:Y:S01]  /*2990*/  IMAD.IADD R3, R30, 0x1, R31 ;  /* 0x000000011e037824 */ /* 0x000fe200078e021f */
[----:B------:R-:W-:Y:S01]  /*29a0*/  SEL R6, RZ, 0x8, P1 ;  /* 0x00000008ff067807 */ /* 0x000fe20000800000 */
[----:B------:R-:W-:Y:S01]  /*29b0*/  IMAD.IADD R19, R19, 0x1, R7 ;  /* 0x0000000113137824 */ /* 0x000fe200078e0207 */
[----:B------:R-:W-:Y:S01]  /*29c0*/  LOP3.LUT R4, R5, 0x2, R4, 0xe2, !PT ;  /* 0x0000000205047812 */ /* 0x000fe200078ee204 */
[----:B------:R-:W-:Y:S01]  /*29d0*/  IMAD.IADD R21, R7, 0x1, R21 ;  /* 0x0000000107157824 */ /* 0x000fe200078e0215 */
[----:B-----5:R-:W-:Y:S01]  /*29e0*/  SHF.R.S32.HI R7, RZ, 0x1f, R44 ;  /* 0x0000001fff077819 */ /* 0x020fe2000001142c */
[----:B------:R-:W-:Y:S01]  /*29f0*/  IMAD.WIDE.U32 R24, R158, UR6, R154 ;  /* 0x000000069e187c25 */ /* 0x000fe2000f8e009a */
[----:B------:R-:W-:-:S02]  /*2a00*/  SEL R5, RZ, 0x4, P0 ;  /* 0x00000004ff057807 */ /* 0x000fc40000000000 */
[----:B------:R-:W-:Y:S01]  /*2a10*/  ISETP.GE.AND P0, PT, R166, UR8, PT ;  /* 0x00000008a6007c0c */ /* 0x000fe2000bf06270 */
[C---:B------:R-:W-:Y:S01]  /*2a20*/  IMAD R9, R158.reuse, UR7, R9 ;  /* 0x000000079e097c24 */ /* 0x040fe2000f8e0209 */
[----:B------:R-:W-:Y:S01]  /*2a30*/  ISETP.GE.AND P1, PT, R165, UR8, PT ;  /* 0x00000008a5007c0c */ /* 0x000fe2000bf26270 */
[----:B------:R-:W-:Y:S01]  /*2a40*/  IMAD.WIDE.U32 R30, R158, UR6, R22 ;  /* 0x000000069e1e7c25 */ /* 0x000fe2000f8e0016 */
[----:B------:R-:W-:Y:S02]  /*2a50*/  LOP3.LUT R4, R6, R4, R5, 0xfe, !PT ;  /* 0x0000000406047212 */ /* 0x000fe400078efe05 */
[----:B------:R-:W-:Y:S01]  /*2a60*/  SEL R5, RZ, 0x10, P0 ;  /* 0x00000010ff057807 */ /* 0x000fe20000000000 */
[----:B------:R-:W-:Y:S01]  /*2a70*/  IMAD.IADD R25, R25, 0x1, R9 ;  /* 0x0000000119197824 */ /* 0x000fe200078e0209 */
[----:B------:R-:W-:Y:S01]  /*2a80*/  SEL R6, RZ, 0x20, P1 ;  /* 0x00000020ff067807 */ /* 0x000fe20000800000 */
[----:B------:R-:W-:Y:S01]  /*2a90*/  IMAD.IADD R31, R9, 0x1, R31 ;  /* 0x00000001091f7824 */ /* 0x000fe200078e021f */
[----:B------:R-:W-:Y:S01]  /*2aa0*/  ISETP.GE.AND P0, PT, R174, UR8, PT ;  /* 0x00000008ae007c0c */ /* 0x000fe2000bf06270 */
[C---:B------:R-:W-:Y:S01]  /*2ab0*/  IMAD R9, R7.reuse, UR4, RZ ;  /* 0x0000000407097c24 */ /* 0x040fe2000f8e02ff */
[----:B-1----:R-:W-:Y:S01]  /*2ac0*/  ISETP.GE.AND P1, PT, R22, R11, PT ;  /* 0x0000000b1600720c */ /* 0x002fe20003f26270 */
[----:B------:R-:W-:Y:S01]  /*2ad0*/  IMAD R7, R7, UR6, RZ ;  /* 0x0000000607077c24 */ /* 0x000fe2000f8e02ff */
[----:B------:R-:W-:Y:S01]  /*2ae0*/  LOP3.LUT R4, R6, R4, R5, 0xfe, !PT ;  /* 0x0000000406047212 */ /* 0x000fe200078efe05 */
[C---:B------:R-:W-:Y:S01]  /*2af0*/  IMAD R9, R44.reuse, UR5, R9 ;  /* 0x000000052c097c24 */ /* 0x040fe2000f8e0209 */
[----:B------:R-:W-:Y:S01]  /*2b00*/  SEL R51, RZ, 0x40, P0 ;  /* 0x00000040ff337807 */ /* 0x000fe20000000000 */
[----:B------:R-:W-:Y:S01]  /*2b10*/  IMAD.WIDE.U32 R18, R44, UR4, R18 ;  /* 0x000000042c127c25 */ /* 0x000fe2000f8e0012 */
[----:B------:R-:W-:-:S03]  /*2b20*/  SEL R5, RZ, 0x7fff80, P2 ;  /* 0x007fff80ff057807 */ /* 0x000fc60001000000 */
[----:B------:R-:W-:Y:S01]  /*2b30*/  IMAD.WIDE.U32 R20, R44, UR4, R20 ;  /* 0x000000042c147c25 */ /* 0x000fe2000f8e0014 */
[----:B------:R-:W-:-:S03]  /*2b40*/  LOP3.LUT R51, R5, R4, R51, 0xfe, !PT ;  /* 0x0000000405337212 */ /* 0x000fc600078efe33 */
[C---:B------:R-:W-:Y:S01]  /*2b50*/  IMAD R63, R44.reuse, UR7, R7 ;  /* 0x000000072c3f7c24 */ /* 0x040fe2000f8e0207 */
[----:B------:R-:W-:Y:S01]  /*2b60*/  SEL R7, R11, RZ, P1 ;  /* 0x000000ff0b077207 */ /* 0x000fe20000800000 */
[----:B------:R-:W-:Y:S01]  /*2b70*/  IMAD.WIDE.U32 R24, R44, UR6, R24 ;  /* 0x000000062c187c25 */ /* 0x000fe2000f8e0018 */
[----:B------:R-:W-:-:S03]  /*2b80*/  PRMT R68, R51, 0x8880, RZ ;  /* 0x0000888033447816 */ /* 0x000fc600000000ff */
[----:B------:R-:W-:Y:S01]  /*2b90*/  IMAD.WIDE.U32 R30, R44, UR6, R30 ;  /* 0x000000062c1e7c25 */ /* 0x000fe2000f8e001e */
[----:B------:R-:W-:Y:S05]  /*2ba0*/  @!P6 WARPSYNC.ALL ;  /* 0x000000000000e948 */ /* 0x000fea0003800000 */
[----:B------:R-:W-:Y:S01]  /*2bb0*/  ULDC UR4, c[0x0][0x2f4] ;  /* 0x0000bd0000047ab9 */ /* 0x000fe20000000800 */
[----:B------:R-:W-:Y:S01]  /*2bc0*/  IMAD.IADD R7, R22, 0x1, R7 ;  /* 0x0000000116077824 */ /* 0x000fe200078e0207 */
[----:B------:R-:W-:Y:S01]  /*2bd0*/  ISETP.GE.AND P3, PT, R152, UR4, PT ;  /* 0x0000000498007c0c */ /* 0x000fe2000bf66270 */
[----:B------:R-:W-:Y:S01]  /*2be0*/  IMAD.MOV.U32 R55, RZ, RZ, 0x20 ;  /* 0x00000020ff377424 */ /* 0x000fe200078e00ff */
[----:B------:R-:W-:Y:S01]  /*2bf0*/  ISETP.GE.AND P0, PT, R22, UR4, PT ;  /* 0x0000000416007c0c */ /* 0x000fe2000bf06270 */
[----:B------:R-:W-:Y:S01]  /*2c00*/  IMAD.U32 R58, RZ, RZ, UR38 ;  /* 0x00000026ff3a7e24 */ /* 0x000fe2000f8e00ff */
[----:B------:R-:W-:Y:S01]  /*2c10*/  SEL R6, RZ, 0xffffffff, P3 ;  /* 0xffffffffff067807 */ /* 0x000fe20001800000 */
[----:B------:R-:W-:Y:S01]  /*2c20*/  IMAD.IADD R62, R25, 0x1, R63 ;  /* 0x00000001193e7824 */ /* 0x000fe200078e023f */
[----:B------:R-:W-:Y:S01]  /*2c30*/  SHF.R.S32.HI R4, RZ, 0x1f, R7 ;  /* 0x0000001fff047819 */ /* 0x000fe20000011407 */
[----:B------:R-:W-:Y:S01]  /*2c40*/  VIADD R54, R33, 0x8 ;  /* 0x0000000821367836 */ /* 0x000fe20000000000 */
[----:B------:R-:W-:Y:S01]  /*2c50*/  SHF.L.U32 R11, R6, 0x1, RZ ;  /* 0x00000001060b7819 */ /* 0x000fe200000006ff */
[----:B------:R-:W-:Y:S01]  /*2c60*/  IMAD.IADD R60, R19, 0x1, R9 ;  /* 0x00000001133c7824 */ /* 0x000fe200078e0209 */
[----:B------:R-:W-:Y:S01]  /*2c70*/  LEA.HI R7, R4, R7, RZ, 0x3 ;  /* 0x0000000704077211 */ /* 0x000fe200078f18ff */
[----:B------:R-:W-:Y:S01]  /*2c80*/  IMAD.IADD R61, R9, 0x1, R21 ;  /* 0x00000001093d7824 */ /* 0x000fe200078e0215 */
[----:B------:R-:W-:Y:S01]  /*2c90*/  SEL R52, RZ, 0x1, P0 ;  /* 0x00000001ff347807 */ /* 0x000fe20000000000 */
[----:B------:R-:W-:Y:S01]  /*2ca0*/  IMAD.IADD R63, R63, 0x1, R31 ;  /* 0x000000013f3f7824 */ /* 0x000fe200078e021f */
[----:B------:R-:W-:-:S02]  /*2cb0*/  LOP3.LUT R58, R58, 0x1, RZ, 0xfc, !PT ;  /* 0x000000013a3a7812 */ /* 0x000fc400078efcff */
[----:B------:R-:W-:Y:S02]  /*2cc0*/  LOP3.LUT R52, R11, 0x2, R52, 0xe2, !PT ;  /* 0x000000020b347812 */ /* 0x000fe400078ee234 */
[----:B------:R-:W-:Y:S02]  /*2cd0*/  SHF.R.S32.HI R65, RZ, 0x3, R7 ;  /* 0x00000003ff417819 */ /* 0x000fe40000011407 */
[----:B------:R-:W-:Y:S01]  /*2ce0*/  PRMT R68, R68, 0x7710, RZ ;  /* 0x0000771044447816 */ /* 0x000fe200000000ff */
[C---:B--2---:R-:W-:Y:S01]  /*2cf0*/  IMAD.SHL.U32 R50, R34.reuse, 0x40, RZ ;  /* 0x0000004022327824 */ /* 0x044fe200078e00ff */
[----:B------:R-:W-:Y:S01]  /*2d00*/  @!P6 BAR.SYNC.DEFER_BLOCKING 0x9, 0x100 ;  /* 0x024400000000eb1d */ /* 0x000fe20000010000 */
[----:B------:R-:W-:Y:S01]  /*2d10*/  LOP3.LUT P0, RZ, R34, 0x4, RZ, 0xc0, !PT ;  /* 0x0000000422ff7812 */ /* 0x000fe2000780c0ff */
[----:B---3--:R-:W-:Y:S02]  /*2d20*/  IMAD R57, R32, 0x40, R158 ;  /* 0x0000004020397824 */ /* 0x008fe400078e029e */
[----:B------:R-:W-:-:S02]  /*2d30*/  LOP3.LUT R50, R50, 0x1c0, RZ, 0xc0, !PT ;  /* 0x000001c032327812 */ /* 0x000fc400078ec0ff */
[----:B------:R-:W-:Y:S02]  /*2d40*/  SEL R55, R55, 0xffffffe0, !P0 ;  /* 0xffffffe037377807 */ /* 0x000fe40004000000 */
[----:B------:R-:W-:Y:S02]  /*2d50*/  SHF.R.U32.HI R53, RZ, 0x3, R50 ;  /* 0x00000003ff357819 */ /* 0x000fe40000011632 */
[C---:B------:R-:W-:Y:S02]  /*2d60*/  LOP3.LUT R6, R50.reuse, 0x18, R22, 0xf8, !PT ;  /* 0x0000001832067812 */ /* 0x040fe400078ef816 */
[----:B------:R-:W-:Y:S02]  /*2d70*/  LOP3.LUT R4, R50, 0x38, R7, 0xf8, !PT ;  /* 0x0000003832047812 */ /* 0x000fe400078ef807 */
[-C--:B------:R-:W-:Y:S02]  /*2d80*/  LOP3.LUT R6, R6, R53.reuse, RZ, 0x3c, !PT ;  /* 0x0000003506067212 */ /* 0x080fe400078e3cff */
[----:B------:R-:W-:-:S03]  /*2d90*/  LOP3.LUT R4, R4, R53, RZ, 0x3c, !PT ;  /* 0x0000003504047212 */ /* 0x000fc600078e3cff */
[C---:B------:R-:W-:Y:S01]  /*2da0*/  IMAD R56, R203.reuse, 0x200, R6 ;  /* 0x00000200cb387824 */ /* 0x040fe200078e0206 */
[----:B------:R-:W-:Y:S01]  /*2db0*/  LOP3.LUT R6, R206, 0x38, R7, 0xf8, !PT ;  /* 0x00000038ce067812 */ /* 0x000fe200078ef807 */
[----:B------:R-:W-:Y:S02]  /*2dc0*/  IMAD R66, R203, 0x200, R4 ;  /* 0x00000200cb427824 */ /* 0x000fe400078e0204 */
[----:B------:R-:W-:Y:S01]  /*2dd0*/  IMAD.IADD R59, R55, 0x1, R56 ;  /* 0x00000001373b7824 */ /* 0x000fe200078e0238 */
[----:B------:R-:W-:-:S05]  /*2de0*/  LOP3.LUT R67, R6, R207, RZ, 0x3c, !PT ;  /* 0x000000cf06437212 */ /* 0x000fca00078e3cff */
[----:B------:R-:W-:Y:S01]  /*2df0*/  IMAD.IADD R67, R208, 0x1, R67 ;  /* 0x00000001d0437824 */ /* 0x000fe200078e0243 */
[----:B------:R-:W-:-:S07]  /*2e00*/  SHF.R.S32.HI R64, RZ, 0x1f, R0 ;  /* 0x0000001fff407819 */ /* 0x000fce0000011400 */
.L_x_13092:
[----:B------:R-:W0:Y:S01]  /*2e10*/  LDC R75, c[0x0][0x430] ;  /* 0x00010c00ff4b7b82 */ /* 0x000e220000000800 */
[----:B------:R-:W-:Y:S01]  /*2e20*/  VIADD R48, R48, 0xffffffff ;  /* 0xffffffff30307836 */ /* 0x000fe20000000000 */
[----:B------:R-:W-:-:S03]  /*2e30*/  MOV R74, RZ ;  /* 0x000000ff004a7202 */ /* 0x000fc60000000f00 */
        /* <DEDUP_REMOVED lines=26> */
[C---:B------:R-:W-:Y:S01]  /*2fe0*/  IMAD R84, R153.reuse, 0x1800, R56 ;  /* 0x0000180099547824 */ /* 0x040fe200078e0238 */
        /* <DEDUP_REMOVED lines=44> */
[----:B------:R-:W-:Y:S02]  /*32b0*/  CS2R R72, SRZ ;  /* 0x0000000000487805 */ /* 0x000fe4000001ff00 */
[----:B------:R-:W-:-:S13]  /*32c0*/  ISETP.GE.AND P0, PT, R158, R78, PT ;  /* 0x0000004e9e00720c */ /* 0x000fda0003f06270 */
[----:B------:R-:W-:Y:S05]  /*32d0*/  @P0 BRA `(.L_x_13041) ;  /* 0x0000000000680947 */ /* 0x000fea0003800000 */
[----:B------:R-:W-:Y:S01]  /*32e0*/  IMAD.MOV.U32 R4, RZ, RZ, R18 ;  /* 0x000000ffff047224 */ /* 0x000fe200078e0012 */
[----:B------:R-:W-:Y:S01]  /*32f0*/  ULDC.64 UR4, c[0x0][0x3e8] ;  /* 0x0000fa0000047ab9 */ /* 0x000fe20000000a00 */
[----:B------:R-:W-:Y:S01]  /*3300*/  IMAD.MOV.U32 R5, RZ, RZ, R60 ;  /* 0x000000ffff057224 */ /* 0x000fe200078e003c */
[----:B------:R-:W-:Y:S01]  /*3310*/  ISETP.GE.AND P4, PT, R164, R81, PT ;  /* 0x00000051a400720c */ /* 0x000fe20003f86270 */
[----:B------:R-:W-:Y:S01]  /*3320*/  IMAD R33, R69, 0x60, RZ ;  /* 0x0000006045217824 */ /* 0x000fe200078e02ff */
[----:B------:R-:W-:Y:S01]  /*3330*/  CS2R R42, SRZ ;  /* 0x00000000002a7805 */ /* 0x000fe2000001ff00 */
[----:B------:R-:W-:Y:S01]  /*3340*/  IMAD.WIDE.U32 R6, R14, 0x60, R4 ;  /* 0x000000600e067825 */ /* 0x000fe200078e0004 */
[----:B------:R-:W-:Y:S02]  /*3350*/  CS2R R38, SRZ ;  /* 0x0000000000267805 */ /* 0x000fe4000001ff00 */
[----:B------:R-:W-:Y:S02]  /*3360*/  CS2R R72, SRZ ;  /* 0x0000000000487805 */ /* 0x000fe4000001ff00 */
[----:B------:R-:W-:Y:S01]  /*3370*/  CS2R R40, SRZ ;  /* 0x0000000000287805 */ /* 0x000fe2000001ff00 */
[----:B------:R-:W-:Y:S01]  /*3380*/  IMAD.IADD R5, R7, 0x1, R33 ;  /* 0x0000000107057824 */ /* 0x000fe200078e0221 */
[----:B------:R-:W-:Y:S01]  /*3390*/  LEA R4, P3, R6, UR4, 0x1 ;  /* 0x0000000406047c11 */ /* 0x000fe2000f8608ff */
[----:B------:R-:W-:-:S02]  /*33a0*/  IMAD.MOV.U32 R32, RZ, RZ, R24 ;  /* 0x000000ffff207224 */ /* 0x000fc400078e0018 */
[----:B------:R-:W-:Y:S01]  /*33b0*/  IMAD.MOV.U32 R33, RZ, RZ, R62 ;  /* 0x000000ffff217224 */ /* 0x000fe200078e003e */
[----:B------:R-:W-:Y:S01]  /*33c0*/  LEA.HI.X R5, R6, UR5, R5, 0x1, P3 ;  /* 0x0000000506057c11 */ /* 0x000fe200098f0c05 */
[----:B------:R-:W-:Y:S01]  /*33d0*/  IMAD R7, R82, 0x60, RZ ;  /* 0x0000006052077824 */ /* 0x000fe200078e02ff */
[----:B------:R-:W-:Y:S01]  /*33e0*/  ISETP.GE.AND P3, PT, R154, R81, PT ;  /* 0x000000519a00720c */ /* 0x000fe20003f66270 */
[----:B------:R-:W-:Y:S01]  /*33f0*/  IMAD.WIDE.U32 R32, R70, 0x60, R32 ;  /* 0x0000006046207825 */ /* 0x000fe200078e0020 */
[----:B------:R-:W-:Y:S01]  /*3400*/  ULDC.64 UR4, c[0x0][0x400] ;  /* 0x0001000000047ab9 */ /* 0x000fe20000000a00 */
[----:B------:R0:W5:Y:S02]  /*3410*/  @!P4 LDG.E.64 R38, desc[UR44][R4.64+0x20] ;  /* 0x0000202c0426c981 */ /* 0x000164000c1e1b00 */
[----:B------:R-:W-:Y:S01]  /*3420*/  IMAD.IADD R7, R33, 0x1, R7 ;  /* 0x0000000121077824 */ /* 0x000fe200078e0207 */
[----:B------:R-:W-:-:S04]  /*3430*/  LEA R6, P5, R32, UR4, 0x1 ;  /* 0x0000000420067c11 */ /* 0x000fc8000f8a08ff */
[----:B------:R-:W-:-:S03]  /*3440*/  LEA.HI.X R7, R32, UR5, R7, 0x1, P5 ;  /* 0x0000000520077c11 */ /* 0x000fc6000a8f0c07 */
[----:B------:R0:W5:Y:S04]  /*3450*/  @!P3 LDG.E.64 R42, desc[UR44][R4.64] ;  /* 0x0000002c042ab981 */ /* 0x000168000c1e1b00 */
[----:B------:R0:W5:Y:S04]  /*3460*/  @!P3 LDG.E.64 R72, desc[UR44][R6.64] ;  /* 0x0000002c0648b981 */ /* 0x000168000c1e1b00 */
[----:B------:R0:W5:Y:S02]  /*3470*/  @!P4 LDG.E.64 R40, desc[UR44][R6.64+0x20] ;  /* 0x0000202c0628c981 */ /* 0x000164000c1e1b00 */
.L_x_13041:
[----:B------:R-:W-:Y:S05]  /*3480*/  BSYNC B1 ;  /* 0x0000000000017941 */ /* 0x000fea0003800000 */
.L_x_13040:
[----:B------:R-:W-:Y:S01]  /*3490*/  ISETP.GE.AND P4, PT, R175, R78, PT ;  /* 0x0000004eaf00720c */ /* 0x000fe20003f86270 */
[----:B------:R-:W-:Y:S01]  /*34a0*/  BSSY B1, `(.L_x_13042) ;  /* 0x0000023000017945 */ /* 0x000fe20003800000 */
[----:B------:R-:W-:Y:S02]  /*34b0*/  CS2R R34, SRZ ;  /* 0x0000000000227805 */ /* 0x000fe4000001ff00 */
[----:B------:R-:W-:Y:S01]  /*34c0*/  CS2R R32, SRZ ;  /* 0x0000000000207805 */ /* 0x000fe2000001ff00 */
[----:B-----5:R-:W-:Y:S01]  /*34d0*/  IMAD.MOV.U32 R85, RZ, RZ, R38 ;  /* 0x000000ffff557224 */ /* 0x020fe200078e0026 */
[----:B------:R-:W-:Y:S01]  /*34e0*/  CS2R R36, SRZ ;  /* 0x0000000000247805 */ /* 0x000fe2000001ff00 */
[----:B------:R-:W-:-:S06]  /*34f0*/  IMAD.MOV.U32 R86, RZ, RZ, R39 ;  /* 0x000000ffff567224 */ /* 0x000fcc00078e0027 */
[----:B------:R-:W-:Y:S05]  /*3500*/  @P4 BRA `(.L_x_13043) ;  /* 0x0000000000704947 */ /* 0x000fea0003800000 */
[C---:B0-----:R-:W-:Y:S01]  /*3510*/  SHF.L.U64.HI R5, R10.reuse, 0x6, R11 ;  /* 0x000000060a057819 */ /* 0x041fe2000001020b */
[----:B------:R-:W-:Y:S01]  /*3520*/  IMAD.SHL.U32 R4, R10, 0x40, RZ ;  /* 0x000000400a047824 */ /* 0x000fe200078e00ff */
[C---:B------:R-:W-:Y:S01]  /*3530*/  SHF.L.U64.HI R7, R12.reuse, 0x6, R13 ;  /* 0x000000060c077819 */ /* 0x040fe2000001020d */
[----:B------:R-:W-:Y:S01]  /*3540*/  IMAD R69, R69, 0x60, RZ ;  /* 0x0000006045457824 */ /* 0x000fe200078e02ff */
[----:B------:R-:W-:Y:S01]  /*3550*/  SHF.L.U32 R6, R12, 0x6, RZ ;  /* 0x000000060c067819 */ /* 0x000fe200000006ff */
[----:B------:R-:W-:Y:S01]  /*3560*/  IMAD.WIDE.U32 R4, R14, 0x60, R4 ;  /* 0x000000600e047825 */ /* 0x000fe200078e0004 */
[----:B------:R-:W-:Y:S01]  /*3570*/  ULDC.64 UR4, c[0x0][0x3e8] ;  /* 0x0000fa0000047ab9 */ /* 0x000fe20000000a00 */
[----:B------:R-:W-:Y:S01]  /*3580*/  ULDC.64 UR6, c[0x0][0x400] ;  /* 0x0001000000067ab9 */ /* 0x000fe20000000a00 */
[----:B------:R-:W-:Y:S01]  /*3590*/  CS2R R34, SRZ ;  /* 0x0000000000227805 */ /* 0x000fe2000001ff00 */
[----:B------:R-:W-:Y:S01]  /*35a0*/  IMAD.WIDE.U32 R6, R70, 0x60, R6 ;  /* 0x0000006046067825 */ /* 0x000fe200078e0006 */
[----:B------:R-:W-:-:S02]  /*35b0*/  IADD3 R9, P3, R18, R4, RZ ;  /* 0x0000000412097210 */ /* 0x000fc40007f7e0ff */
[----:B------:R-:W-:Y:S02]  /*35c0*/  CS2R R36, SRZ ;  /* 0x0000000000247805 */ /* 0x000fe4000001ff00 */
[----:B------:R-:W-:Y:S01]  /*35d0*/  CS2R R32, SRZ ;  /* 0x0000000000207805 */ /* 0x000fe2000001ff00 */
[----:B------:R-:W-:Y:S01]  /*35e0*/  IMAD R11, R82, 0x60, RZ ;  /* 0x00000060520b7824 */ /* 0x000fe200078e02ff */
[----:B------:R-:W-:Y:S02]  /*35f0*/  IADD3 R8, P5, R24, R6, RZ ;  /* 0x0000000618087210 */ /* 0x000fe40007fbe0ff */
[----:B------:R-:W-:Y:S02]  /*3600*/  IADD3.X R10, R60, R69, R5, P3, !PT ;  /* 0x000000453c0a7210 */ /* 0x000fe40001ffe405 */
[----:B------:R-:W-:Y:S02]  /*3610*/  IADD3.X R7, R62, R11, R7, P5, !PT ;  /* 0x0000000b3e077210 */ /* 0x000fe40002ffe407 */
[----:B------:R-:W-:-:S02]  /*3620*/  LEA R4, P3, R9, UR4, 0x1 ;  /* 0x0000000409047c11 */ /* 0x000fc4000f8608ff */
[C---:B------:R-:W-:Y:S02]  /*3630*/  LEA R6, P5, R8.reuse, UR6, 0x1 ;  /* 0x0000000608067c11 */ /* 0x040fe4000f8a08ff */
        /* <DEDUP_REMOVED lines=9> */
.L_x_13043:
[----:B------:R-:W-:Y:S05]  /*36d0*/  BSYNC B1 ;  /* 0x0000000000017941 */ /* 0x000fea0003800000 */
.L_x_13042:
[----:B01----:R-:W-:Y:S01]  /*36e0*/  IMAD.MOV.U32 R4, RZ, RZ, R42 ;  /* 0x000000ffff047224 */ /* 0x003fe200078e002a */
[----:B------:R-:W-:Y:S01]  /*36f0*/  ISETP.NE.AND P3, PT, R58, 0x3, PT ;  /* 0x000000033a00780c */ /* 0x000fe20003f65270 */
[----:B------:R-:W-:Y:S01]  /*3700*/  IMAD.MOV.U32 R5, RZ, RZ, R43 ;  /* 0x000000ffff057224 */ /* 0x000fe200078e002b */
[----:B------:R-:W-:Y:S01]  /*3710*/  PRMT R88, R86, 0x5410, R85 ;  /* 0x0000541056587816 */ /* 0x000fe20000000055 */
[----:B------:R-:W-:Y:S02]  /*3720*/  IMAD.MOV.U32 R6, RZ, RZ, R72 ;  /* 0x000000ffff067224 */ /* 0x000fe400078e0048 */
[----:B------:R-:W-:Y:S01]  /*3730*/  IMAD.MOV.U32 R7, RZ, RZ, R73 ;  /* 0x000000ffff077224 */ /* 0x000fe200078e0049 */
[----:B------:R-:W-:Y:S01]  /*3740*/  PRMT R94, R4, 0x5410, R5 ;  /* 0x00005410045e7816 */ /* 0x000fe20000000005 */
[----:B------:R-:W-:Y:S02]  /*3750*/  IMAD.MOV.U32 R4, RZ, RZ, R40 ;  /* 0x000000ffff047224 */ /* 0x000fe400078e0028 */
[----:B------:R-:W-:Y:S01]  /*3760*/  IMAD.MOV.U32 R5, RZ, RZ, R41 ;  /* 0x000000ffff057224 */ /* 0x000fe200078e0029 */
[----:B------:R-:W-:Y:S01]  /*3770*/  PRMT R95, R6, 0x5410, R7 ;  /* 0x00005410065f7816 */ /* 0x000fe20000000007 */
[----:B-----5:R-:W-:-:S02]  /*3780*/  IMAD.MOV.U32 R6, RZ, RZ, R34 ;  /* 0x000000ffff067224 */ /* 0x020fc400078e0022 */
        /* <DEDUP_REMOVED lines=14> */
.L_x_13044:
[----:B------:R-:W-:Y:S01]  /*3870*/  IMAD R69, R153, 0x8, R2 ;  /* 0x0000000899457824 */ /* 0x000fe200078e0202 */
[----:B------:R-:W-:Y:S01]  /*3880*/  SHF.L.U32 R82, R159, 0x1f, RZ ;  /* 0x0000001f9f527819 */ /* 0x000fe200000006ff */
[----:B------:R-:W-:Y:S03]  /*3890*/  BSSY B1, `(.L_x_13045) ;  /* 0x0000003000017945 */ /* 0x000fe60003800000 */
[----:B------:R-:W0:Y:S02]  /*38a0*/  SYNCS.PHASECHK.TRANS64.TRYWAIT P5, [R69+URZ+0x32490], R82 ;  /* 0x03249052450075a7 */ /* 0x000e2400080a017f */
[----:B0-----:R-:W-:Y:S05]  /*38b0*/  @!P5 BRA `(.L_x_13046) ;  /* 0x0000037000a0d947 */ /* 0x001fea0003800000 */
.L_x_13408:
[----:B------:R-:W-:Y:S05]  /*38c0*/  BSYNC B1 ;  /* 0x0000000000017941 */ /* 0x000fea0003800000 */
.L_x_13045:
[----:B------:R-:W-:-:S03]  /*38d0*/  UMOV UR4, 0xffffffff ;  /* 0xffffffff00047882 */ /* 0x000fc60000000000 */
[----:B------:R-:W-:Y:S05]  /*38e0*/  BRA.DIV UR4, `(.L_x_13047) ;  /* 0x0000037204a87947 */ /* 0x000fea000b800000 */
[----:B------:R1:W2:Y:S04]  /*38f0*/  SHFL.IDX PT, R71, R80, RZ, 0x1c1f ;  /* 0x001c1fff50477589 */ /* 0x0002a800000e0000 */
[----:B------:R1:W3:Y:S02]  /*3900*/  SHFL.IDX PT, R14, R79, RZ, 0x1c1f ;  /* 0x001c1fff4f0e7589 */ /* 0x0002e400000e0000 */
.L_x_13412:
        /* <DEDUP_REMOVED lines=53> */
.L_x_13053:
[----:B------:R-:W-:Y:S05]  /*3c60*/  BSYNC B3 ;  /* 0x0000000000037941 */ /* 0x000fea0003800000 */
.L_x_13052:
[----:B0-----:R4:W-:Y:S02]  /*3c70*/  ST.E.128 desc[UR44][R10.64], R4 ;  /* 0x000000040a007985 */ /* 0x0019e4000c101d2c */
.L_x_13051:
[----:B------:R-:W-:Y:S05]  /*3c80*/  BSYNC B2 ;  /* 0x0000000000027941 */ /* 0x000fea0003800000 */
.L_x_13050:
        /* <DEDUP_REMOVED lines=8> */
[----:B------:R-:W-:Y:S01]  /*3d10*/  SHF.R.U64 R15, R40, 0x10, R41 ;  /* 0x00000010280f7819 */ /* 0x000fe20000001229 */
[----:B0-----:R-:W-:Y:S01]  /*3d20*/  HADD2.F32 R13, -RZ, R7.H1_H1 ;  /* 0x30000007ff0d7230 */ /* 0x001fe20000004100 */
[----:B------:R-:W-:Y:S01]  /*3d30*/  MOV R12, R6 ;  /* 0x00000006000c7202 */ /* 0x000fe20000000f00 */
[----:B------:R-:W-:Y:S01]  /*3d40*/  HADD2.F32 R6, -RZ, R5.H1_H1 ;  /* 0x30000005ff067230 */ /* 0x000fe20000004100 */
[----:B------:R-:W-:Y:S01]  /*3d50*/  SHF.R.U64 R14, R38, 0x10, R39 ;  /* 0x00000010260e7819 */ /* 0x000fe20000001227 */
[----:B------:R-:W-:Y:S01]  /*3d60*/  HADD2.F32 R15, -RZ, R15.H0_H0 ;  /* 0x2000000fff0f7230 */ /* 0x000fe20000004100 */
[----:B------:R-:W-:Y:S01]  /*3d70*/  SHF.R.U32.HI R40, RZ, 0x10, R41 ;  /* 0x00000010ff287819 */ /* 0x000fe20000011629 */
[----:B------:R-:W-:Y:S01]  /*3d80*/  HADD2.F32 R5, -RZ, R5.H0_H0 ;  /* 0x20000005ff057230 */ /* 0x000fe20000004100 */
[----:B------:R-:W-:Y:S01]  /*3d90*/  SHF.R.U32.HI R38, RZ, 0x10, R39 ;  /* 0x00000010ff267819 */ /* 0x000fe20000011627 */
[----:B------:R-:W-:Y:S02]  /*3da0*/  HADD2.F32 R14, -RZ, R14.H0_H0 ;  /* 0x2000000eff0e7230 */ /* 0x000fe40000004100 */
[----:B------:R-:W-:Y:S01]  /*3db0*/  FMUL.FTZ R42, R6, R15 ;  /* 0x0000000f062a7220 */ /* 0x000fe20000410000 */
[----:B------:R-:W-:-:S02]  /*3dc0*/  HADD2.F32 R40, -RZ, R40.H0_H0 ;  /* 0x20000028ff287230 */ /* 0x000fc40000004100 */
[C---:B------:R-:W-:Y:S01]  /*3dd0*/  FMUL.FTZ R15, R5.reuse, R15 ;  /* 0x0000000f050f7220 */ /* 0x040fe20000410000 */
[----:B------:R-:W-:Y:S02]  /*3de0*/  HADD2.F32 R7, -RZ, R7.H0_H0 ;  /* 0x20000007ff077230 */ /* 0x000fe40000004100 */
[-C--:B------:R-:W-:Y:S01]  /*3df0*/  FFMA.FTZ R42, R5, R14.reuse, -R42 ;  /* 0x0000000e052a7223 */ /* 0x080fe2000001082a */
[----:B------:R-:W-:Y:S02]  /*3e00*/  HADD2.F32 R38, -RZ, R38.H0_H0 ;  /* 0x20000026ff267230 */ /* 0x000fe40000004100 */
[----:B------:R-:W-:Y:S01]  /*3e10*/  FFMA.FTZ R39, R6, R14, R15 ;  /* 0x0000000e06277223 */ /* 0x000fe2000001000f */
[-C--:B------:R-:W-:Y:S01]  /*3e20*/  FMUL.FTZ R72, R13, R40.reuse ;  /* 0x000000280d487220 */ /* 0x080fe20000410000 */
[--C-:B------:R-:W-:Y:S02]  /*3e30*/  HADD2.F32 R14, -RZ, R89.reuse.H0_H0 ;  /* 0x20000059ff0e7230 */ /* 0x100fe40000004100 */
[----:B------:R-:W-:Y:S01]  /*3e40*/  FMUL.FTZ R40, R7, R40 ;  /* 0x0000002807287220 */ /* 0x000fe20000410000 */
[----:B------:R-:W-:-:S02]  /*3e50*/  HADD2.F32 R89, -RZ, R89.H1_H1 ;  /* 0x30000059ff597230 */ /* 0x000fc40000004100 */
[-C--:B------:R-:W-:Y:S01]  /*3e60*/  FFMA.FTZ R72, R7, R38.reuse, -R72 ;  /* 0x0000002607487223 */ /* 0x080fe20000010848 */
[----:B------:R-:W-:Y:S02]  /*3e70*/  HADD2.F32 R5, -RZ, R4.H1_H1 ;  /* 0x30000004ff057230 */ /* 0x000fe40000004100 */
[----:B------:R-:W-:Y:S01]  /*3e80*/  FFMA.FTZ R43, R13, R38, R40 ;  /* 0x000000260d2b7223 */ /* 0x000fe20000010028 */
[----:B------:R-:W-:Y:S02]  /*3e90*/  HADD2.F32 R6, -RZ, R12.H1_H1 ;  /* 0x3000000cff067230 */ /* 0x000fe40000004100 */
[----:B------:R-:W-:Y:S02]  /*3ea0*/  HADD2.F32 R4, -RZ, R4.H0_H0 ;  /* 0x20000004ff047230 */ /* 0x000fe40000004100 */
[----:B------:R-:W-:Y:S01]  /*3eb0*/  FMUL.FTZ R15, R5, R14 ;  /* 0x0000000e050f7220 */ /* 0x000fe20000410000 */
[----:B------:R-:W-:Y:S02]  /*3ec0*/  HADD2.F32 R12, -RZ, R12.H0_H0 ;  /* 0x2000000cff0c7230 */ /* 0x000fe40000004100 */
[----:B------:R-:W-:Y:S01]  /*3ed0*/  FMUL.FTZ R41, R6, R89 ;  /* 0x0000005906297220 */ /* 0x000fe20000410000 */
[----:B------:R-:W-:-:S02]  /*3ee0*/  HADD2.F32 R7, -RZ, R88.H1_H1 ;  /* 0x30000058ff077230 */ /* 0x000fc40000004100 */
[----:B------:R-:W-:Y:S01]  /*3ef0*/  FMUL.FTZ R14, R4, R14 ;  /* 0x0000000e040e7220 */ /* 0x000fe20000410000 */
[----:B------:R-:W-:Y:S02]  /*3f00*/  HADD2.F32 R13, -RZ, R88.H0_H0 ;  /* 0x20000058ff0d7230 */ /* 0x000fe40000004100 */
        /* <DEDUP_REMOVED lines=8> */
[----:B------:R-:W-:-:S07]  /*3f90*/  F2FP.F16.F32.PACK_AB R6, R6, R41 ;  /* 0x000000290606723e */ /* 0x000fce00000000ff */
.L_x_13055:
[----:B------:R-:W-:Y:S05]  /*3fa0*/  BSYNC B2 ;  /* 0x0000000000027941 */ /* 0x000fea0003800000 */
.L_x_13054:
[----:B0-----:R0:W-:Y:S02]  /*3fb0*/  ST.E.128 desc[UR44][R10.64], R4 ;  /* 0x000000040a007985 */ /* 0x0011e4000c101d2c */
.L_x_13049:
[----:B------:R-:W-:Y:S05]  /*3fc0*/  BSYNC B1 ;  /* 0x0000000000017941 */ /* 0x000fea0003800000 */
.L_x_13048:
[----:B------:R-:W-:-:S03]  /*3fd0*/  UMOV UR4, 0xffffffff ;  /* 0xffffffff00047882 */ /* 0x000fc60000000000 */
[----:B------:R-:W-:Y:S05]  /*3fe0*/  BRA.DIV UR4, `(.L_x_13056) ;  /* 0x0000036e04307947 */ /* 0x000fea000b800000 */
[----:B------:R0:W0:Y:S04]  /*3ff0*/  SHFL.IDX PT, R39, R80, 0x1, 0x1c1f ;  /* 0x003c1f0050277f89 */ /* 0x00002800000e0000 */
[----:B---3--:R3:W0:Y:S02]  /*4000*/  SHFL.IDX PT, R14, R79, 0x1, 0x1c1f ;  /* 0x003c1f004f0e7f89 */ /* 0x00862400000e0000 */
.L_x_13416:
        /* <DEDUP_REMOVED lines=9> */
[----:B------:R-:W-:-:S07]  /*40a0*/  LEA.HI.X R11, R22, R39, R23, 0x1, P0 ;  /* 0x00000027160b7211 */ /* 0x000fce00000f0c17 */
[----:B0-----:R-:W-:Y:S05]  /*40b0*/  @P4 BRA `(.L_x_13061) ;  /* 0x0000000000a44947 */ /* 0x001fea0003800000 */
[--C-:B------:R-:W-:Y:S01]  /*40c0*/  SHF.R.U64 R15, R34, 0x10, R35.reuse ;  /* 0x00000010220f7819 */ /* 0x100fe20000001223 */
[----:B----4-:R-:W-:Y:S01]  /*40d0*/  IMAD.MOV.U32 R12, RZ, RZ, R6 ;  /* 0x000000ffff0c7224 */ /* 0x010fe200078e0006 */
        /* <DEDUP_REMOVED lines=39> */
.L_x_13061:
[----:B------:R-:W-:Y:S05]  /*4350*/  BSYNC B2 ;  /* 0x0000000000027941 */ /* 0x000fea0003800000 */
.L_x_13060:
[----:B----4-:R0:W-:Y:S02]  /*4360*/  ST.E.128 desc[UR44][R10.64], R4 ;  /* 0x000000040a007985 */ /* 0x0101e4000c101d2c */
.L_x_13059:
[----:B------:R-:W-:Y:S05]  /*4370*/  BSYNC B1 ;  /* 0x0000000000017941 */ /* 0x000fea0003800000 */
.L_x_13058:
[----:B------:R-:W-:-:S13]  /*4380*/  LOP3.LUT P0, RZ, R52, 0x2, RZ, 0xc0, !PT ;  /* 0x0000000234ff7812 */ /* 0x000fda000780c0ff */
[----:B------:R-:W-:Y:S05]  /*4390*/  @!P0 BRA `(.L_x_13057) ;  /* 0x0000001c00088947 */ /* 0x000fea0003800000 */
[----:B0-----:R0:W4:Y:S01]  /*43a0*/  LDS.128 R4, [R83+0x2000] ;  /* 0x0020000053047984 */ /* 0x0011220000000c00 */
[----:B------:R-:W-:Y:S01]  /*43b0*/  ISETP.GE.AND P4, PT, R164, R81, PT ;  /* 0x00000051a400720c */ /* 0x000fe20003f86270 */
[----:B------:R-:W-:Y:S01]  /*43c0*/  BSSY B1, `(.L_x_13062) ;  /* 0x000002d000017945 */ /* 0x000fe20003800000 */
[----:B------:R-:W-:-:S04]  /*43d0*/  LEA R10, P0, R152, R14, 0x1 ;  /* 0x0000000e980a7211 */ /* 0x000fc800078008ff */
[----:B------:R-:W-:-:S07]  /*43e0*/  LEA.HI.X R11, R152, R39, R157, 0x1, P0 ;  /* 0x00000027980b7211 */ /* 0x000fce00000f0c9d */
[----:B0-----:R-:W-:Y:S05]  /*43f0*/  @P4 BRA `(.L_x_13063) ;  /* 0x0000000000a44947 */ /* 0x001fea0003800000 */
[----:B------:R-:W-:Y:S02]  /*4400*/  SHF.R.U64 R13, R32, 0x10, R33 ;  /* 0x00000010200d7819 */ /* 0x000fe40000001221 */
[----:B------:R-:W-:Y:S01]  /*4410*/  SHF.R.U64 R12, R8, 0x10, R9 ;  /* 0x00000010080c7819 */ /* 0x000fe20000001209 */
[----:B----4-:R-:W-:Y:S01]  /*4420*/  IMAD.MOV.U32 R8, RZ, RZ, R6 ;  /* 0x000000ffff087224 */ /* 0x010fe200078e0006 */
        /* <DEDUP_REMOVED lines=38> */
.L_x_13063:
[----:B------:R-:W-:Y:S05]  /*4690*/  BSYNC B1 ;  /* 0x0000000000017941 */ /* 0x000fea0003800000 */
.L_x_13062:
[----:B----4-:R0:W-:Y:S01]  /*46a0*/  ST.E.128 desc[UR44][R10.64], R4 ;  /* 0x000000040a007985 */ /* 0x0101e2000c101d2c */
[----:B------:R-:W-:Y:S05]  /*46b0*/  BRA `(.L_x_13057) ;  /* 0x0000001800407947 */ /* 0x000fea0003800000 */
.L_x_13039:
[----:B------:R-:W-:-:S05]  /*46c0*/  IMAD R78, R48, -0x60, R26 ;  /* 0xffffffa0304e7824 */ /* 0x000fca00078e021a */
[----:B------:R-:W-:-:S04]  /*46d0*/  VIMNMX R78, R78, 0x60, PT ;  /* 0x000000604e4e7848 */ /* 0x000fc80003fe0100 */
[----:B------:R-:W-:-:S04]  /*46e0*/  ISETP.GE.AND P0, PT, R158, R78, PT ;  /* 0x0000004e9e00720c */ /* 0x000fc80003f06270 */
[----:B------:R-:W-:-:S13]  /*46f0*/  ISETP.GE.OR P0, PT, R22, R81, P0 ;  /* 0x000000511600720c */ /* 0x000fda0000706670 */
[----:B------:R-:W0:Y:S01]  /*4700*/  @!P0 LDC.64 R36, c[0x0][0x3e8] ;  /* 0x0000fa00ff248b82 */ /* 0x000e220000000a00 */
[----:B------:R-:W-:Y:S02]  /*4710*/  @!P0 IMAD.MOV.U32 R4, RZ, RZ, R20 ;  /* 0x000000ffff048224 */ /* 0x000fe400078e0014 */
[----:B------:R-:W-:Y:S02]  /*4720*/  @!P0 IMAD.MOV.U32 R5, RZ, RZ, R61 ;  /* 0x000000ffff058224 */ /* 0x000fe400078e003d */
[----:B------:R-:W-:Y:S02]  /*4730*/  @!P0 IMAD R33, R69, 0x60, RZ ;  /* 0x0000006045218824 */ /* 0x000fe400078e02ff */
[----:B------:R-:W-:Y:S01]  /*4740*/  @!P0 IMAD.WIDE.U32 R6, R14, 0x60, R4 ;  /* 0x000000600e068825 */ /* 0x000fe200078e0004 */
[----:B------:R-:W1:Y:S03]  /*4750*/  @!P0 LDC.64 R8, c[0x0][0x400] ;  /* 0x00010000ff088b82 */ /* 0x000e660000000a00 */
[----:B------:R-:W-:-:S02]  /*4760*/  @!P0 IMAD.MOV.U32 R4, RZ, RZ, R30 ;  /* 0x000000ffff048224 */ /* 0x000fc400078e001e */
[----:B------:R-:W-:Y:S02]  /*4770*/  @!P0 IMAD.MOV.U32 R5, RZ, RZ, R63 ;  /* 0x000000ffff058224 */ /* 0x000fe400078e003f */
[----:B------:R-:W-:Y:S02]  /*4780*/  @!P0 IMAD R35, R82, 0x60, RZ ;  /* 0x0000006052238824 */ /* 0x000fe400078e02ff */
[----:B------:R-:W-:-:S04]  /*4790*/  @!P0 IMAD.WIDE.U32 R4, R70, 0x60, R4 ;  /* 0x0000006046048825 */ /* 0x000fc800078e0004 */
[----:B------:R-:W-:Y:S01]  /*47a0*/  @!P0 IMAD.IADD R7, R33, 0x1, R7 ;  /* 0x0000000121078824 */ /* 0x000fe200078e0207 */
[----:B------:R-:W-:Y:S01]  /*47b0*/  CS2R R32, SRZ ;  /* 0x0000000000207805 */ /* 0x000fe2000001ff00 */
[----:B------:R-:W-:Y:S01]  /*47c0*/  @!P0 IMAD.IADD R5, R35, 0x1, R5 ;  /* 0x0000000123058824 */ /* 0x000fe200078e0205 */
[C---:B0-----:R-:W-:Y:S02]  /*47d0*/  @!P0 LEA R36, P3, R6.reuse, R36, 0x1 ;  /* 0x0000002406248211 */ /* 0x041fe400078608ff */
[----:B------:R-:W-:Y:S02]  /*47e0*/  CS2R R34, SRZ ;  /* 0x0000000000227805 */ /* 0x000fe4000001ff00 */
[----:B------:R-:W-:Y:S02]  /*47f0*/  @!P0 LEA.HI.X R37, R6, R37, R7, 0x1, P3 ;  /* 0x0000002506258211 */ /* 0x000fe400018f0c07 */
[----:B------:R-:W-:Y:S02]  /*4800*/  CS2R R6, SRZ ;  /* 0x0000000000067805 */ /* 0x000fe4000001ff00 */
[----:B-1----:R-:W-:-:S04]  /*4810*/  @!P0 LEA R8, P4, R4, R8, 0x1 ;  /* 0x0000000804088211 */ /* 0x002fc800078808ff */
[----:B------:R-:W-:Y:S02]  /*4820*/  @!P0 LEA.HI.X R9, R4, R9, R5, 0x1, P4 ;  /* 0x0000000904098211 */ /* 0x000fe400020f0c05 */
[----:B------:R-:W-:-:S03]  /*4830*/  CS2R R4, SRZ ;  /* 0x0000000000047805 */ /* 0x000fc6000001ff00 */
[----:B------:R-:W5:Y:S04]  /*4840*/  @!P0 LDG.E.128 R32, desc[UR44][R8.64] ;  /* 0x0000002c08208981 */ /* 0x000f68000c1e1d00 */
[----:B------:R0:W5:Y:S01]  /*4850*/  @!P0 LDG.E.128 R4, desc[UR44][R36.64] ;  /* 0x0000002c24048981 */ /* 0x000162000c1e1d00 */
[----:B------:R-:W-:-:S04]  /*4860*/  ISETP.GE.AND P0, PT, R175, R78, PT ;  /* 0x0000004eaf00720c */ /* 0x000fc80003f06270 */
[----:B------:R-:W-:Y:S01]  /*4870*/  ISETP.GE.OR P0, PT, R22, R81, P0 ;  /* 0x000000511600720c */ /* 0x000fe20000706670 */
[----:B------:R-:W-:Y:S01]  /*4880*/  BSSY B1, `(.L_x_13064) ;  /* 0x000001a000017945 */ /* 0x000fe20003800000 */
[----:B------:R-:W-:Y:S02]  /*4890*/  CS2R R38, SRZ ;  /* 0x0000000000267805 */ /* 0x000fe4000001ff00 */
[----:B------:R-:W-:Y:S02]  /*48a0*/  CS2R R42, SRZ ;  /* 0x00000000002a7805 */ /* 0x000fe4000001ff00 */
[----:B------:R-:W-:Y:S02]  /*48b0*/  CS2R R40, SRZ ;  /* 0x0000000000287805 */ /* 0x000fe4000001ff00 */
[----:B0-----:R-:W-:-:S05]  /*48c0*/  CS2R R36, SRZ ;  /* 0x0000000000247805 */ /* 0x001fca000001ff00 */
[----:B------:R-:W-:Y:S05]  /*48d0*/  @P0 BRA `(.L_x_13065) ;  /* 0x0000000000500947 */ /* 0x000fea0003800000 */
[C---:B------:R-:W-:Y:S01]  /*48e0*/  SHF.L.U64.HI R9, R10.reuse, 0x6, R11 ;  /* 0x000000060a097819 */ /* 0x040fe2000001020b */
[----:B------:R-:W-:Y:S01]  /*48f0*/  IMAD.SHL.U32 R8, R10, 0x40, RZ ;  /* 0x000000400a087824 */ /* 0x000fe200078e00ff */
[C---:B------:R-:W-:Y:S01]  /*4900*/  SHF.L.U64.HI R11, R12.reuse, 0x6, R13 ;  /* 0x000000060c0b7819 */ /* 0x040fe2000001020d */
[----:B------:R-:W-:Y:S01]  /*4910*/  IMAD.SHL.U32 R10, R12, 0x40, RZ ;  /* 0x000000400c0a7824 */ /* 0x000fe200078e00ff */
[----:B------:R-:W-:Y:S01]  /*4920*/  ULDC.64 UR4, c[0x0][0x3e8] ;  /* 0x0000fa0000047ab9 */ /* 0x000fe20000000a00 */
[----:B------:R-:W-:Y:S01]  /*4930*/  IMAD.WIDE.U32 R8, R14, 0x60, R8 ;  /* 0x000000600e087825 */ /* 0x000fe200078e0008 */
[----:B------:R-:W-:-:S03]  /*4940*/  ULDC.64 UR6, c[0x0][0x400] ;  /* 0x0001000000067ab9 */ /* 0x000fc60000000a00 */
[----:B------:R-:W-:Y:S01]  /*4950*/  IMAD.WIDE.U32 R10, R70, 0x60, R10 ;  /* 0x00000060460a7825 */ /* 0x000fe200078e000a */
[----:B------:R-:W-:-:S03]  /*4960*/  IADD3 R12, P0, R20, R8, RZ ;  /* 0x00000008140c7210 */ /* 0x000fc60007f1e0ff */
[----:B------:R-:W-:Y:S01]  /*4970*/  IMAD R69, R69, 0x60, RZ ;  /* 0x0000006045457824 */ /* 0x000fe200078e02ff */
[----:B------:R-:W-:Y:S01]  /*4980*/  IADD3 R8, P3, R30, R10, RZ ;  /* 0x0000000a1e087210 */ /* 0x000fe20007f7e0ff */
[----:B------:R-:W-:-:S03]  /*4990*/  IMAD R82, R82, 0x60, RZ ;  /* 0x0000006052527824 */ /* 0x000fc600078e02ff */
[----:B------:R-:W-:Y:S02]  /*49a0*/  IADD3.X R9, R61, R69, R9, P0, !PT ;  /* 0x000000453d097210 */ /* 0x000fe400007fe409 */
[----:B------:R-:W-:Y:S02]  /*49b0*/  IADD3.X R11, R63, R82, R11, P3, !PT ;  /* 0x000000523f0b7210 */ /* 0x000fe40001ffe40b */
[----:B------:R-:W-:Y:S02]  /*49c0*/  LEA R36, P0, R12, UR4, 0x1 ;  /* 0x000000040c247c11 */ /* 0x000fe4000f8008ff */
[----:B------:R-:W-:Y:S02]  /*49d0*/  LEA R40, P3, R8, UR6, 0x1 ;  /* 0x0000000608287c11 */ /* 0x000fe4000f8608ff */
[----:B------:R-:W-:Y:S02]  /*49e0*/  LEA.HI.X R37, R12, UR5, R9, 0x1, P0 ;  /* 0x000000050c257c11 */ /* 0x000fe400080f0c09 */
[----:B------:R-:W-:-:S04]  /*49f0*/  LEA.HI.X R41, R8, UR7, R11, 0x1, P3 ;  /* 0x0000000708297c11 */ /* 0x000fc800098f0c0b */
[----:B------:R-:W5:Y:S04]  /*4a00*/  LDG.E.128 R36, desc[UR44][R36.64] ;  /* 0x0000002c24247981 */ /* 0x000f68000c1e1d00 */
[----:B------:R-:W5:Y:S02]  /*4a10*/  LDG.E.128 R40, desc[UR44][R40.64] ;  /* 0x0000002c28287981 */ /* 0x000f64000c1e1d00 */
.L_x_13065:
[----:B------:R-:W-:Y:S05]  /*4a20*/  BSYNC B1 ;  /* 0x0000000000017941 */ /* 0x000fea0003800000 */
.L_x_13064:
[----:B-----5:R-:W-:Y:S01]  /*4a30*/  IMAD.MOV.U32 R8, RZ, RZ, R38 ;  /* 0x000000ffff087224 */ /* 0x020fe200078e0026 */
[----:B------:R-:W-:Y:S01]  /*4a40*/  ISETP.NE.AND P3, PT, R58, 0x3, PT ;  /* 0x000000033a00780c */ /* 0x000fe20003f65270 */
[----:B------:R-:W-:Y:S01]  /*4a50*/  IMAD.MOV.U32 R9, RZ, RZ, R39 ;  /* 0x000000ffff097224 */ /* 0x000fe200078e0027 */
[----:B------:R-:W-:Y:S01]  /*4a60*/  ISETP.GE.AND P4, PT, R22, R81, PT ;  /* 0x000000511600720c */ /* 0x000fe20003f86270 */
        /* <DEDUP_REMOVED lines=9> */
[----:B------:R-:W-:Y:S01]  /*4b00*/  PRMT R84, R84, 0x5410, R8 ;  /* 0x0000541054547816 */ /* 0x000fe20000000008 */
[----:B------:R-:W-:Y:S01]  /*4b10*/  IMAD.MOV.U32 R8, RZ, RZ, R6 ;  /* 0x000000ffff087224 */ /* 0x000fe200078e0006 */
        /* <DEDUP_REMOVED lines=18> */
.L_x_13066:
[----:B------:R-:W-:Y:S01]  /*4c40*/  IMAD R69, R153, 0x8, R2 ;  /* 0x0000000899457824 */ /* 0x000fe200078e0202 */
[----:B------:R-:W-:Y:S01]  /*4c50*/  SHF.L.U32 R82, R159, 0x1f, RZ ;  /* 0x0000001f9f527819 */ /* 0x000fe200000006ff */
[----:B------:R-:W-:Y:S01]  /*4c60*/  BSSY B1, `(.L_x_13067) ;  /* 0x0000005000017945 */ /* 0x000fe20003800000 */
[----:B------:R-:W-:Y:S02]  /*4c70*/  LOP3.LUT R8, R52, 0x1, RZ, 0xc0, !PT ;  /* 0x0000000134087812 */ /* 0x000fe400078ec0ff */
[----:B------:R-:W0:Y:S02]  /*4c80*/  SYNCS.PHASECHK.TRANS64.TRYWAIT P5, [R69+URZ+0x32490], R82 ;  /* 0x03249052450075a7 */ /* 0x000e2400080a017f */
[----:B------:R-:W-:Y:S01]  /*4c90*/  ISETP.NE.U32.AND P0, PT, R8, 0x1, PT ;  /* 0x000000010800780c */ /* 0x000fe20003f05070 */
[----:B0-----:R-:W-:-:S12]  /*4ca0*/  @!P5 BRA `(.L_x_13068) ;  /* 0x000003600048d947 */ /* 0x001fd80003800000 */
.L_x_13417:
[----:B------:R-:W-:Y:S05]  /*4cb0*/  BSYNC B1 ;  /* 0x0000000000017941 */ /* 0x000fea0003800000 */
.L_x_13067:
[----:B------:R-:W-:-:S03]  /*4cc0*/  UMOV UR4, 0xffffffff ;  /* 0xffffffff00047882 */ /* 0x000fc60000000000 */
[----:B------:R-:W-:Y:S05]  /*4cd0*/  BRA.DIV UR4, `(.L_x_13069) ;  /* 0x0000036204507947 */ /* 0x000fea000b800000 */
[----:B------:R1:W2:Y:S04]  /*4ce0*/  SHFL.IDX PT, R73, R80, RZ, 0x1c1f ;  /* 0x001c1fff50497589 */ /* 0x0002a800000e0000 */
[----:B------:R1:W3:Y:S02]  /*4cf0*/  SHFL.IDX PT, R72, R79, RZ, 0x1c1f ;  /* 0x001c1fff4f487589 */ /* 0x0002e400000e0000 */
.L_x_13421:
[----:B------:R-:W-:Y:S01]  /*4d00*/  ISETP.GE.OR P5, PT, R158, R78, P0 ;  /* 0x0000004e9e00720c */ /* 0x000fe200007a6670 */
[----:B------:R-:W-:Y:S01]  /*4d10*/  BSSY B1, `(.L_x_13070) ;  /* 0x000006f000017945 */ /* 0x000fe20003800000 */
[----:B------:R-:W-:-:S11]  /*4d20*/  IMAD.SHL.U32 R81, R81, 0x2, RZ ;  /* 0x0000000251517824 */ /* 0x000fd600078e00ff */
[----:B------:R-:W-:Y:S05]  /*4d30*/  @P5 BRA `(.L_x_13071) ;  /* 0x0000000400b05947 */ /* 0x000fea0003800000 */
[----:B------:R-:W4:Y:S01]  /*4d40*/  LDC R10, c[0x0][0x2f4] ;  /* 0x0000bd00ff0a7b82 */ /* 0x000f220000000800 */
[----:B------:R-:W-:Y:S01]  /*4d50*/  SHF.L.U32 R71, R65, 0x3, RZ ;  /* 0x0000000341477819 */ /* 0x000fe200000006ff */
[----:B------:R-:W-:Y:S04]  /*4d60*/  BSSY B2, `(.L_x_13072) ;  /* 0x0000067000027945 */ /* 0x000fe80003800000 */
[----:B--23--:R-:W-:-:S04]  /*4d70*/  IMAD.WIDE R70, R71, 0x2, R72 ;  /* 0x0000000247467825 */ /* 0x00cfc800078e0248 */
[----:B----4-:R-:W-:-:S05]  /*4d80*/  IMAD.IADD R8, R10, 0x1, -R81 ;  /* 0x000000010a087824 */ /* 0x010fca00078e0a51 */
[----:B------:R-:W-:-:S04]  /*4d90*/  SEL R8, R81, R8, !P1 ;  /* 0x0000000851087207 */ /* 0x000fc80004800000 */
[----:B------:R-:W-:-:S04]  /*4da0*/  SHF.R.S32.HI R9, RZ, 0x1f, R8 ;  /* 0x0000001fff097819 */ /* 0x000fc80000011408 */
[----:B------:R-:W-:Y:S01]  /*4db0*/  LEA.HI R8, R9, R8, RZ, 0x4 ;  /* 0x0000000809087211 */ /* 0x000fe200078f20ff */
[----:B------:R-:W-:-:S03]  /*4dc0*/  IMAD R9, R153, 0x1800, R66 ;  /* 0x0000180099097824 */ /* 0x000fc600078e0242 */
[----:B------:R-:W-:Y:S01]  /*4dd0*/  LEA.HI.SX32 R8, R8, R65, 0x1c ;  /* 0x0000004108087211 */ /* 0x000fe200078fe2ff */
[----:B------:R-:W-:-:S04]  /*4de0*/  IMAD R9, R9, 0x2, R2 ;  /* 0x0000000209097824 */ /* 0x000fc800078e0202 */
[----:B------:R-:W-:-:S05]  /*4df0*/  IMAD.SHL.U32 R89, R8, 0x8, RZ ;  /* 0x0000000808597824 */ /* 0x000fca00078e00ff */
[----:B------:R-:W-:Y:S02]  /*4e00*/  LOP3.LUT R8, R50, 0x38, R89, 0xf8, !PT ;  /* 0x0000003832087812 */ /* 0x000fe400078ef859 */
[----:B------:R-:W-:Y:S02]  /*4e10*/  ISETP.GE.AND P5, PT, R89, R10, PT ;  /* 0x0000000a5900720c */ /* 0x000fe40003fa6270 */
[----:B------:R-:W-:-:S05]  /*4e20*/  LOP3.LUT R8, R8, R53, RZ, 0x3c, !PT ;  /* 0x0000003508087212 */ /* 0x000fca00078e3cff */
[----:B------:R-:W-:-:S04]  /*4e30*/  IMAD R8, R203, 0x200, R8 ;  /* 0x00000200cb087824 */ /* 0x000fc800078e0208 */
[----:B------:R-:W-:Y:S02]  /*4e40*/  IMAD R11, R153, 0x1800, R8 ;  /* 0x00001800990b7824 */ /* 0x000fe400078e0208 */
[----:B------:R-:W-:-:S04]  /*4e50*/  @!P5 IMAD.WIDE R72, R89, 0x2, R72 ;  /* 0x000000025948d825 */ /* 0x000fc800078e0248 */
[----:B------:R-:W-:Y:S02]  /*4e60*/  IMAD R12, R11, 0x2, R2 ;  /* 0x000000020b0c7824 */ /* 0x000fe400078e0202 */
[----:B------:R-:W2:Y:S04]  /*4e70*/  LDS.128 R8, [R9+0x1c400] ;  /* 0x01c4000009087984 */ /* 0x000ea80000000c00 */
[----:B------:R-:W3:Y:S01]  /*4e80*/  LDS.128 R12, [R12+0x1c400] ;  /* 0x01c400000c0c7984 */ /* 0x000ee20000000c00 */
[----:B------:R-:W-:Y:S05]  /*4e90*/  @P4 BRA `(.L_x_13073) ;  /* 0x00000004004c4947 */ /* 0x000fea0003800000 */
[----:B------:R-:W-:Y:S01]  /*4ea0*/  SHF.R.U32.HI R91, RZ, 0x10, R33 ;  /* 0x00000010ff5b7819 */ /* 0x000fe20000011621 */
[----:B---3--:R-:W-:Y:S01]  /*4eb0*/  IMAD.MOV.U32 R89, RZ, RZ, R15 ;  /* 0x000000ffff597224 */ /* 0x008fe200078e000f */
[--C-:B------:R-:W-:Y:S01]  /*4ec0*/  SHF.R.U64 R4, R4, 0x10, R5.reuse ;  /* 0x0000001004047819 */ /* 0x100fe20000001205 */
[----:B------:R-:W-:Y:S01]  /*4ed0*/  HADD2.F32 R92, -RZ, R92.H0_H0 ;  /* 0x2000005cff5c7230 */ /* 0x000fe20000004100 */
[----:B------:R-:W-:Y:S01]  /*4ee0*/  SHF.R.U32.HI R90, RZ, 0x10, R5 ;  /* 0x00000010ff5a7819 */ /* 0x000fe20000011605 */
[----:B------:R-:W-:Y:S01]  /*4ef0*/  HADD2.F32 R15, -RZ, R13.H0_H0 ;  /* 0x2000000dff0f7230 */ /* 0x000fe20000004100 */
[----:B------:R-:W-:Y:S01]  /*4f00*/  SHF.R.U64 R32, R32, 0x10, R33 ;  /* 0x0000001020207819 */ /* 0x000fe20000001221 */
[----:B------:R-:W-:Y:S01]  /*4f10*/  HADD2.F32 R91, -RZ, R91.H0_H0 ;  /* 0x2000005bff5b7230 */ /* 0x000fe20000004100 */
[--C-:B------:R-:W-:Y:S01]  /*4f20*/  SHF.R.U64 R5, R6, 0x10, R7.reuse ;  /* 0x0000001006057819 */ /* 0x100fe20000001207 */
[----:B------:R-:W-:Y:S01]  /*4f30*/  HADD2.F32 R13, -RZ, R13.H1_H1 ;  /* 0x3000000dff0d7230 */ /* 0x000fe20000004100 */
[----:B------:R-:W-:Y:S01]  /*4f40*/  SHF.R.U32.HI R33, RZ, 0x10, R7 ;  /* 0x00000010ff217819 */ /* 0x000fe20000011607 */
[--C-:B--2---:R-:W-:Y:S01]  /*4f50*/  HADD2.F32 R7, -RZ, R9.reuse.H0_H0 ;  /* 0x20000009ff077230 */ /* 0x104fe20000004100 */
[----:B------:R-:W-:Y:S01]  /*4f60*/  SHF.R.U64 R6, R34, 0x10, R35 ;  /* 0x0000001022067819 */ /* 0x000fe20000001223 */
[----:B------:R-:W-:-:S02]  /*4f70*/  HADD2.F32 R34, -RZ, R9.H1_H1 ;  /* 0x30000009ff227230 */ /* 0x000fc40000004100 */
[-C--:B------:R-:W-:Y:S01]  /*4f80*/  FMUL.FTZ R94, R15, R92.reuse ;  /* 0x0000005c0f5e7220 */ /* 0x080fe20000410000 */
[----:B------:R-:W-:Y:S02]  /*4f90*/  HADD2.F32 R88, -RZ, R88.H0_H0 ;  /* 0x20000058ff587230 */ /* 0x000fe40000004100 */
[----:B------:R-:W-:Y:S01]  /*4fa0*/  FMUL.FTZ R92, R7, R92 ;  /* 0x0000005c075c7220 */ /* 0x000fe20000410000 */
[----:B------:R-:W-:Y:S01]  /*4fb0*/  HADD2.F32 R90, -RZ, R90.H0_H0 ;  /* 0x2000005aff5a7230 */ /* 0x000fe20000004100 */
[----:B------:R-:W-:Y:S01]  /*4fc0*/  SHF.R.U32.HI R35, RZ, 0x10, R35 ;  /* 0x00000010ff237819 */ /* 0x000fe20000011623 */
[-C--:B------:R-:W-:Y:S01]  /*4fd0*/  FMUL.FTZ R96, R34, R91.reuse ;  /* 0x0000005b22607220 */ /* 0x080fe20000410000 */
[----:B------:R-:W-:Y:S01]  /*4fe0*/  FMUL.FTZ R93, R13, R91 ;  /* 0x0000005b0d5d7220 */ /* 0x000fe20000410000 */
[-C--:B------:R-:W-:Y:S01]  /*4ff0*/  FFMA.FTZ R7, R7, R88.reuse, -R94 ;  /* 0x0000005807077223 */ /* 0x080fe2000001085e */
[----:B------:R-:W-:Y:S01]  /*5000*/  FFMA.FTZ R9, R15, R88, R92 ;  /* 0x000000580f097223 */ /* 0x000fe2000001005c */
[----:B------:R-:W-:Y:S01]  /*5010*/  FFMA.FTZ R88, R13, R90, R96 ;  /* 0x0000005a0d587223 */ /* 0x000fe20000010060 */
[----:B------:R-:W-:-:S02]  /*5020*/  HADD2.F32 R94, -RZ, R98.H0_H0 ;  /* 0x20000062ff5e7230 */ /* 0x000fc40000004100 */
[----:B------:R-:W-:Y:S01]  /*5030*/  FFMA.FTZ R34, R34, R90, -R93 ;  /* 0x0000005a22227223 */ /* 0x000fe2000001085d */
[--C-:B------:R-:W-:Y:S02]  /*5040*/  HADD2.F32 R15, -RZ, R89.reuse.H0_H0 ;  /* 0x20000059ff0f7230 */ /* 0x100fe40000004100 */
[----:B------:R-:W-:Y:S01]  /*5050*/  HADD2.F32 R89, -RZ, R89.H1_H1 ;  /* 0x30000059ff597230 */ /* 0x000fe20000004100 */
[----:B------:R-:W-:Y:S01]  /*5060*/  F2FP.F16.F32.PACK_AB R88, R88, R9 ;  /* 0x000000095858723e */ /* 0x000fe200000000ff */
[----:B------:R-:W-:Y:S02]  /*5070*/  HADD2.F32 R13, -RZ, R11.H0_H0 ;  /* 0x2000000bff0d7230 */ /* 0x000fe40000004100 */
[----:B------:R-:W-:Y:S01]  /*5080*/  FMUL.FTZ R96, R15, R94 ;  /* 0x0000005e0f607220 */ /* 0x000fe20000410000 */
[----:B------:R-:W-:Y:S01]  /*5090*/  HADD2.F32 R35, -RZ, R35.H0_H0 ;  /* 0x20000023ff237230 */ /* 0x000fe20000004100 */
[----:B------:R-:W-:Y:S01]  /*50a0*/  F2FP.F16.F32.PACK_AB R7, R34, R7 ;  /* 0x000000072207723e */ /* 0x000fe200000000ff */
[----:B------:R-:W-:-:S02]  /*50b0*/  HADD2.F32 R90, -RZ, R11.H1_H1 ;  /* 0x3000000bff5a7230 */ /* 0x000fc40000004100 */
[----:B------:R-:W-:Y:S01]  /*50c0*/  FMUL.FTZ R94, R13, R94 ;  /* 0x0000005e0d5e7220 */ /* 0x000fe20000410000 */
[----:B------:R-:W-:Y:S02]  /*50d0*/  HADD2.F32 R92, -RZ, R95.H0_H0 ;  /* 0x2000005fff5c7230 */ /* 0x000fe40000004100 */
        /* <DEDUP_REMOVED lines=11> */
[----:B------:R-:W-:Y:S02]  /*5190*/  HADD2.F32 R32, -RZ, R12.H0_H0 ;  /* 0x2000000cff207230 */ /* 0x000fe40000004100 */
[----:B------:R-:W-:Y:S02]  /*51a0*/  HADD2.F32 R15, -RZ, R8.H0_H0 ;  /* 0x20000008ff0f7230 */ /* 0x000fe40000004100 */
[----:B------:R-:W-:Y:S02]  /*51b0*/  HADD2.F32 R33, -RZ, R95.H1_H1 ;  /* 0x3000005fff217230 */ /* 0x000fe40000004100 */
[-C--:B------:R-:W-:Y:S01]  /*51c0*/  FMUL.FTZ R4, R32, R89.reuse ;  /* 0x0000005920047220 */ /* 0x080fe20000410000 */
[----:B------:R-:W-:Y:S02]  /*51d0*/  HADD2.F32 R12, -RZ, R12.H1_H1 ;  /* 0x3000000cff0c7230 */ /* 0x000fe40000004100 */
[----:B------:R-:W-:Y:S01]  /*51e0*/  FMUL.FTZ R93, R15, R89 ;  /* 0x000000590f5d7220 */ /* 0x000fe20000410000 */
[----:B------:R-:W-:-:S02]  /*51f0*/  HADD2.F32 R8, -RZ, R8.H1_H1 ;  /* 0x30000008ff087230 */ /* 0x000fc40000004100 */
[-C--:B------:R-:W-:Y:S01]  /*5200*/  FFMA.FTZ R89, R15, R33.reuse, -R4 ;  /* 0x000000210f597223 */ /* 0x080fe20000010804 */
[--C-:B------:R-:W-:Y:S02]  /*5210*/  HADD2.F32 R15, -RZ, R87.reuse.H1_H1 ;  /* 0x30000057ff0f7230 */ /* 0x100fe40000004100 */
[----:B------:R-:W-:Y:S01]  /*5220*/  FFMA.FTZ R93, R32, R33, R93 ;  /* 0x00000021205d7223 */ /* 0x000fe2000001005d */
        /* <DEDUP_REMOVED lines=13> */
[----:B------:R-:W-:Y:S01]  /*5300*/  FMUL.FTZ R91, R14, R33 ;  /* 0x000000210e5b7220 */ /* 0x000fe20000410000 */
[----:B------:R-:W-:Y:S01]  /*5310*/  FFMA.FTZ R35, R4, R15, -R35 ;  /* 0x0000000f04237223 */ /* 0x000fe20000010823 */
[----:B------:R-:W-:Y:S01]  /*5320*/  FMUL.FTZ R33, R10, R33 ;  /* 0x000000210a217220 */ /* 0x000fe20000410000 */
[----:B------:R-:W-:Y:S01]  /*5330*/  FFMA.FTZ R87, R6, R15, R87 ;  /* 0x0000000f06577223 */ /* 0x000fe20000010057 */
[----:B------:R-:W-:Y:S01]  /*5340*/  FFMA.FTZ R10, R10, R5, -R91 ;  /* 0x000000050a0a7223 */ /* 0x000fe2000001085b */
[----:B------:R-:W-:Y:S01]  /*5350*/  F2FP.F16.F32.PACK_AB R15, R92, R13 ;  /* 0x0000000d5c0f723e */ /* 0x000fe200000000ff */
[----:B------:R-:W-:Y:S01]  /*5360*/  FFMA.FTZ R14, R14, R5, R33 ;  /* 0x000000050e0e7223 */ /* 0x000fe20000010021 */
[----:B------:R-:W-:Y:S01]  /*5370*/  F2FP.F16.F32.PACK_AB R8, R8, R89 ;  /* 0x000000590808723e */ /* 0x000fe200000000ff */
[----:B------:R-:W-:Y:S01]  /*5380*/  IMAD.MOV.U32 R9, RZ, RZ, R7 ;  /* 0x000000ffff097224 */ /* 0x000fe200078e0007 */
[----:B------:R-:W-:Y:S01]  /*5390*/  F2FP.F16.F32.PACK_AB R12, R12, R93 ;  /* 0x0000005d0c0c723e */ /* 0x000fe200000000ff */
[----:B------:R-:W-:Y:S01]  /*53a0*/  IMAD.MOV.U32 R13, RZ, RZ, R88 ;  /* 0x000000ffff0d7224 */ /* 0x000fe200078e0058 */
[----:B------:R-:W-:-:S02]  /*53b0*/  F2FP.F16.F32.PACK_AB R10, R10, R35 ;  /* 0x000000230a0a723e */ /* 0x000fc400000000ff */
[----:B------:R-:W-:-:S07]  /*53c0*/  F2FP.F16.F32.PACK_AB R14, R14, R87 ;  /* 0x000000570e0e723e */ /* 0x000fce00000000ff */
.L_x_13073:
[----:B------:R-:W-:Y:S05]  /*53d0*/  BSYNC B2 ;  /* 0x0000000000027941 */ /* 0x000fea0003800000 */
.L_x_13072:
[----:B--2---:R4:W-:Y:S04]  /*53e0*/  ST.E.128 desc[UR44][R70.64], R8 ;  /* 0x0000000846007985 */ /* 0x0049e8000c101d2c */
[----:B---3--:R4:W-:Y:S02]  /*53f0*/  @!P5 ST.E.128 desc[UR44][R72.64], R12 ;  /* 0x0000000c4800d985 */ /* 0x0089e4000c101d2c */
.L_x_13071:
[----:B------:R-:W-:Y:S05]  /*5400*/  BSYNC B1 ;  /* 0x0000000000017941 */ /* 0x000fea0003800000 */
.L_x_13070:
[----:B------:R-:W-:-:S03]  /*5410*/  UMOV UR4, 0xffffffff ;  /* 0xffffffff00047882 */ /* 0x000fc60000000000 */
[----:B------:R-:W-:Y:S05]  /*5420*/  BRA.DIV UR4, `(.L_x_13074) ;  /* 0x0000035a04c87947 */ /* 0x000fea000b800000 */
[----:B-1----:R-:W1:Y:S04]  /*5430*/  SHFL.IDX PT, R80, R80, 0x1, 0x1c1f ;  /* 0x003c1f0050507f89 */ /* 0x002e6800000e0000 */
[----:B----4-:R4:W0:Y:S02]  /*5440*/  SHFL.IDX PT, R14, R79, 0x1, 0x1c1f ;  /* 0x003c1f004f0e7f89 */ /* 0x01082400000e0000 */
.L_x_13425:
[----:B------:R-:W-:Y:S01]  /*5450*/  ISETP.GE.OR P0, PT, R175, R78, P0 ;  /* 0x0000004eaf00720c */ /* 0x000fe20000706670 */
[----:B0-----:R-:W-:Y:S02]  /*5460*/  IMAD.MOV.U32 R12, RZ, RZ, R14 ;  /* 0x000000ffff0c7224 */ /* 0x001fe400078e000e */
[----:B-1----:R-:W-:-:S10]  /*5470*/  IMAD.MOV.U32 R13, RZ, RZ, R80 ;  /* 0x000000ffff0d7224 */ /* 0x002fd400078e0050 */
[----:B------:R-:W-:Y:S05]  /*5480*/  @P0 BRA `(.L_x_13057) ;  /* 0x0000000800cc0947 */ /* 0x000fea0003800000 */
[----:B------:R-:W0:Y:S01]  /*5490*/  LDC R32, c[0x0][0x2f4] ;  /* 0x0000bd00ff207b82 */ /* 0x000e220000000800 */
[----:B------:R-:W-:Y:S01]  /*54a0*/  IMAD.SHL.U32 R15, R65, 0x8, RZ ;  /* 0x00000008410f7824 */ /* 0x000fe200078e00ff */
[----:B------:R-:W-:Y:S03]  /*54b0*/  BSSY B1, `(.L_x_13075) ;  /* 0x0000068000017945 */ /* 0x000fe60003800000 */
[----:B------:R-:W-:-:S04]  /*54c0*/  IMAD.WIDE R14, R15, 0x2, R12 ;  /* 0x000000020f0e7825 */ /* 0x000fc800078e020c */
[----:B0-----:R-:W-:-:S05]  /*54d0*/  @P1 IMAD.IADD R81, R32, 0x1, -R81 ;  /* 0x0000000120511824 */ /* 0x001fca00078e0a51 */
[----:B------:R-:W-:-:S04]  /*54e0*/  SHF.R.S32.HI R4, RZ, 0x1f, R81 ;  /* 0x0000001fff047819 */ /* 0x000fc80000011451 */
[----:B------:R-:W-:-:S04]  /*54f0*/  LEA.HI R4, R4, R81, RZ, 0x4 ;  /* 0x0000005104047211 */ /* 0x000fc800078f20ff */
[----:B------:R-:W-:-:S05]  /*5500*/  LEA.HI.SX32 R4, R4, R65, 0x1c ;  /* 0x0000004104047211 */ /* 0x000fca00078fe2ff */
[----:B------:R-:W-:-:S05]  /*5510*/  IMAD.SHL.U32 R33, R4, 0x8, RZ ;  /* 0x0000000804217824 */ /* 0x000fca00078e00ff */
[----:B------:R-:W-:-:S04]  /*5520*/  LOP3.LUT R4, R206, 0x38, R33, 0xf8, !PT ;  /* 0x00000038ce047812 */ /* 0x000fc800078ef821 */
[----:B------:R-:W-:-:S05]  /*5530*/  LOP3.LUT R5, R4, R207, RZ, 0x3c, !PT ;  /* 0x000000cf04057212 */ /* 0x000fca00078e3cff */
[----:B------:R-:W-:Y:S02]  /*5540*/  IMAD.IADD R4, R208, 0x1, R5 ;  /* 0x00000001d0047824 */ /* 0x000fe400078e0205 */
[C---:B------:R-:W-:Y:S02]  /*5550*/  IMAD R5, R153.reuse, 0x1800, R67 ;  /* 0x0000180099057824 */ /* 0x040fe400078e0243 */
[----:B------:R-:W-:Y:S02]  /*5560*/  IMAD R7, R153, 0x1800, R4 ;  /* 0x0000180099077824 */ /* 0x000fe400078e0204 */
[--C-:B------:R-:W-:Y:S02]  /*5570*/  IMAD R5, R5, 0x2, R2.reuse ;  /* 0x0000000205057824 */ /* 0x100fe400078e0202 */
[----:B------:R-:W-:-:S04]  /*5580*/  IMAD R8, R7, 0x2, R2 ;  /* 0x0000000207087824 */ /* 0x000fc800078e0202 */
[----:B------:R-:W0:Y:S04]  /*5590*/  LDS.128 R4, [R5+0x1c400] ;  /* 0x01c4000005047984 */ /* 0x000e280000000c00 */
[----:B------:R-:W1:Y:S01]  /*55a0*/  LDS.128 R8, [R8+0x1c400] ;  /* 0x01c4000008087984 */ /* 0x000e620000000c00 */
[----:B------:R-:W-:Y:S05]  /*55b0*/  @P4 BRA `(.L_x_13076) ;  /* 0x00000004005c4947 */ /* 0x000fea0003800000 */
[----:B------:R-:W-:Y:S01]  /*55c0*/  SHF.R.U64 R34, R38, 0x10, R39 ;  /* 0x0000001026227819 */ /* 0x000fe20000001227 */
[----:B0-----:R-:W-:Y:S01]  /*55d0*/  IMAD.MOV.U32 R38, RZ, RZ, R4 ;  /* 0x000000ffff267224 */ /* 0x001fe200078e0004 */
[----:B------:R-:W-:Y:S01]  /*55e0*/  SHF.R.U32.HI R70, RZ, 0x10, R41 ;  /* 0x00000010ff467819 */ /* 0x000fe20000011629 */
[----:B-1----:R-:W-:Y:S01]  /*55f0*/  IMAD.MOV.U32 R4, RZ, RZ, R9 ;  /* 0x000000ffff047224 */ /* 0x002fe200078e0009 */
[----:B------:R-:W-:Y:S01]  /*5600*/  SHF.R.U64 R36, R36, 0x10, R37 ;  /* 0x0000001024247819 */ /* 0x000fe20000001225 */
[----:B------:R-:W-:Y:S01]  /*5610*/  IMAD.MOV.U32 R9, RZ, RZ, R7 ;  /* 0x000000ffff097224 */ /* 0x000fe200078e0007 */
[----:B---3--:R-:W-:Y:S01]  /*5620*/  SHF.R.U32.HI R72, RZ, 0x10, R37 ;  /* 0x00000010ff487819 */ /* 0x008fe20000011625 */
[----:B------:R-:W-:Y:S01]  /*5630*/  HADD2.F32 R70, -RZ, R70.H0_H0 ;  /* 0x20000046ff467230 */ /* 0x000fe20000004100 */
[----:B------:R-:W-:Y:S01]  /*5640*/  SHF.R.U64 R37, R40, 0x10, R41 ;  /* 0x0000001028257819 */ /* 0x000fe20000001229 */
[----:B------:R-:W-:Y:S01]  /*5650*/  IMAD.MOV.U32 R40, RZ, RZ, R11 ;  /* 0x000000ffff287224 */ /* 0x000fe200078e000b */
[----:B--2---:R-:W-:Y:S01]  /*5660*/  SHF.R.U32.HI R73, RZ, 0x10, R39 ;  /* 0x00000010ff497819 */ /* 0x004fe20000011627 */
[----:B------:R-:W-:Y:S01]  /*5670*/  IMAD.MOV.U32 R39, RZ, RZ, R8 ;  /* 0x000000ffff277224 */ /* 0x000fe200078e0008 */
[--C-:B------:R-:W-:Y:S01]  /*5680*/  SHF.R.U64 R35, R42, 0x10, R43.reuse ;  /* 0x000000102a237819 */ /* 0x100fe2000000122b */
[----:B------:R-:W-:Y:S01]  /*5690*/  HADD2.F32 R8, -RZ, R4.H0_H0 ;  /* 0x20000004ff087230 */ /* 0x000fe20000004100 */
[----:B------:R-:W-:Y:S01]  /*56a0*/  SHF.R.U32.HI R71, RZ, 0x10, R43 ;  /* 0x00000010ff477819 */ /* 0x000fe2000001162b */
[----:B------:R-:W-:-:S02]  /*56b0*/  HADD2.F32 R43, -RZ, R86.H1_H1 ;  /* 0x30000056ff2b7230 */ /* 0x000fc40000004100 */
[----:B------:R-:W-:Y:S02]  /*56c0*/  HADD2.F32 R11, -RZ, R4.H1_H1 ;  /* 0x30000004ff0b7230 */ /* 0x000fe40000004100 */
[--C-:B------:R-:W-:Y:S02]  /*56d0*/  HADD2.F32 R4, -RZ, R5.reuse.H0_H0 ;  /* 0x20000005ff047230 */ /* 0x100fe40000004100 */
[----:B------:R-:W-:Y:S02]  /*56e0*/  HADD2.F32 R7, -RZ, R5.H1_H1 ;  /* 0x30000005ff077230 */ /* 0x000fe40000004100 */
[-C--:B------:R-:W-:Y:S01]  /*56f0*/  FMUL.FTZ R5, R8, R43.reuse ;  /* 0x0000002b08057220 */ /* 0x080fe20000410000 */
[----:B------:R-:W-:Y:S02]  /*5700*/  HADD2.F32 R41, -RZ, R86.H0_H0 ;  /* 0x20000056ff297230 */ /* 0x000fe40000004100 */
[----:B------:R-:W-:Y:S01]  /*5710*/  FMUL.FTZ R43, R4, R43 ;  /* 0x0000002b042b7220 */ /* 0x000fe20000410000 */
[----:B------:R-:W-:-:S02]  /*5720*/  HADD2.F32 R42, -RZ, R72.H0_H0 ;  /* 0x20000048ff2a7230 */ /* 0x000fc40000004100 */
[-C--:B------:R-:W-:Y:S01]  /*5730*/  FMUL.FTZ R72, R11, R70.reuse ;  /* 0x000000460b487220 */ /* 0x080fe20000410000 */
[----:B------:R-:W-:Y:S01]  /*5740*/  FMUL.FTZ R70, R7, R70 ;  /* 0x0000004607467220 */ /* 0x000fe20000410000 */
[-C--:B------:R-:W-:Y:S01]  /*5750*/  FFMA.FTZ R4, R4, R41.reuse, -R5 ;  /* 0x0000002904047223 */ /* 0x080fe20000010805 */
[----:B------:R-:W-:Y:S01]  /*5760*/  FFMA.FTZ R5, R8, R41, R43 ;  /* 0x0000002908057223 */ /* 0x000fe2000001002b */
[----:B------:R-:W-:Y:S02]  /*5770*/  HADD2.F32 R41, -RZ, R40.H0_H0 ;  /* 0x20000028ff297230 */ /* 0x000fe40000004100 */
[-C--:B------:R-:W-:Y:S01]  /*5780*/  FFMA.FTZ R8, R11, R42.reuse, R70 ;  /* 0x0000002a0b087223 */ /* 0x080fe20000010046 */
[----:B------:R-:W-:Y:S02]  /*5790*/  HADD2.F32 R70, -RZ, R85.H0_H0 ;  /* 0x20000055ff467230 */ /* 0x000fe40000004100 */
[----:B------:R-:W-:Y:S01]  /*57a0*/  FFMA.FTZ R7, R7, R42, -R72 ;  /* 0x0000002a07077223 */ /* 0x000fe20000010848 */
[----:B------:R-:W-:-:S02]  /*57b0*/  HADD2.F32 R11, -RZ, R9.H0_H0 ;  /* 0x20000009ff0b7230 */ /* 0x000fc40000004100 */
[----:B------:R-:W-:Y:S02]  /*57c0*/  HADD2.F32 R40, -RZ, R40.H1_H1 ;  /* 0x30000028ff287230 */ /* 0x000fe40000004100 */
[-C--:B------:R-:W-:Y:S01]  /*57d0*/  FMUL.FTZ R72, R41, R70.reuse ;  /* 0x0000004629487220 */ /* 0x080fe20000410000 */
[----:B------:R-:W-:Y:S02]  /*57e0*/  HADD2.F32 R71, -RZ, R71.H0_H0 ;  /* 0x20000047ff477230 */ /* 0x000fe40000004100 */
[----:B------:R-:W-:Y:S01]  /*57f0*/  FMUL.FTZ R70, R11, R70 ;  /* 0x000000460b467220 */ /* 0x000fe20000410000 */
[----:B------:R-:W-:Y:S01]  /*5800*/  HADD2.F32 R9, -RZ, R9.H1_H1 ;  /* 0x30000009ff097230 */ /* 0x000fe20000004100 */
[----:B------:R-:W-:Y:S01]  /*5810*/  F2FP.F16.F32.PACK_AB R7, R7, R4 ;  /* 0x000000040707723e */ /* 0x000fe200000000ff */
[----:B------:R-:W-:Y:S02]  /*5820*/  HADD2.F32 R42, -RZ, R83.H1_H1 ;  /* 0x30000053ff2a7230 */ /* 0x000fe40000004100 */
[----:B------:R-:W-:Y:S01]  /*5830*/  FMUL.FTZ R80, R40, R71 ;  /* 0x0000004728507220 */ /* 0x000fe20000410000 */
[----:B------:R-:W-:-:S02]  /*5840*/  HADD2.F32 R43, -RZ, R73.H0_H0 ;  /* 0x20000049ff2b7230 */ /* 0x000fc40000004100 */
[----:B----4-:R-:W-:Y:S01]  /*5850*/  FMUL.FTZ R79, R9, R71 ;  /* 0x00000047094f7220 */ /* 0x010fe20000410000 */
[----:B------:R-:W-:Y:S02]  /*5860*/  HADD2.F32 R37, -RZ, R37.H0_H0 ;  /* 0x20000025ff257230 */ /* 0x000fe40000004100 */
[-C--:B------:R-:W-:Y:S01]  /*5870*/  FFMA.FTZ R71, R11, R42.reuse, -R72 ;  /* 0x0000002a0b477223 */ /* 0x080fe20000010848 */
[----:B------:R-:W-:Y:S01]  /*5880*/  FFMA.FTZ R73, R41, R42, R70 ;  /* 0x0000002a29497223 */ /* 0x000fe20000010046 */
[-C--:B------:R-:W-:Y:S01]  /*5890*/  FFMA.FTZ R80, R9, R43.reuse, -R80 ;  /* 0x0000002b09507223 */ /* 0x080fe20000010850 */
[----:B------:R-:W-:Y:S02]  /*58a0*/  HADD2.F32 R42, -RZ, R85.H1_H1 ;  /* 0x30000055ff2a7230 */ /* 0x000fe40000004100 */
        /* <DEDUP_REMOVED lines=14> */
[----:B------:R-:W-:-:S02]  /*5990*/  HADD2.F32 R11, -RZ, R10.H0_H0 ;  /* 0x2000000aff0b7230 */ /* 0x000fc40000004100 */
[----:B------:R-:W-:Y:S02]  /*59a0*/  HADD2.F32 R84, -RZ, R84.H1_H1 ;  /* 0x30000054ff547230 */ /* 0x000fe40000004100 */
[-C--:B------:R-:W-:Y:S01]  /*59b0*/  FFMA.FTZ R41, R38, R36.reuse, -R41 ;  /* 0x0000002426297223 */ /* 0x080fe20000010829 */
[----:B------:R-:W-:Y:S02]  /*59c0*/  HADD2.F32 R37, -RZ, R35.H0_H0 ;  /* 0x20000023ff257230 */ /* 0x000fe40000004100 */
[----:B------:R-:W-:Y:S01]  /*59d0*/  FFMA.FTZ R39, R39, R36, R72 ;  /* 0x0000002427277223 */ /* 0x000fe20000010048 */
[----:B------:R-:W-:Y:S02]  /*59e0*/  HADD2.F32 R9, -RZ, R6.H0_H0 ;  /* 0x20000006ff097230 */ /* 0x000fe40000004100 */
[----:B------:R-:W-:Y:S01]  /*59f0*/  HADD2.F32 R10, -RZ, R10.H1_H1 ;  /* 0x3000000aff0a7230 */ /* 0x000fe20000004100 */
[----:B------:R-:W-:Y:S01]  /*5a00*/  F2FP.F16.F32.PACK_AB R4, R41, R70 ;  /* 0x000000462904723e */ /* 0x000fe200000000ff */
[----:B------:R-:W-:-:S02]  /*5a10*/  HADD2.F32 R6, -RZ, R6.H1_H1 ;  /* 0x30000006ff067230 */ /* 0x000fc40000004100 */
[----:B------:R-:W-:Y:S02]  /*5a20*/  HADD2.F32 R35, -RZ, R34.H0_H0 ;  /* 0x20000022ff237230 */ /* 0x000fe40000004100 */
[-C--:B------:R-:W-:Y:S01]  /*5a30*/  FMUL.FTZ R34, R11, R84.reuse ;  /* 0x000000540b227220 */ /* 0x080fe20000410000 */
[----:B------:R-:W-:Y:S02]  /*5a40*/  HADD2.F32 R36, -RZ, R83.H0_H0 ;  /* 0x20000053ff247230 */ /* 0x000fe40000004100 */
[-C--:B------:R-:W-:Y:S01]  /*5a50*/  FMUL.FTZ R43, R10, R37.reuse ;  /* 0x000000250a2b7220 */ /* 0x080fe20000410000 */
[C---:B------:R-:W-:Y:S01]  /*5a60*/  FMUL.FTZ R84, R9.reuse, R84 ;  /* 0x0000005409547220 */ /* 0x040fe20000410000 */
[C---:B------:R-:W-:Y:S01]  /*5a70*/  FMUL.FTZ R37, R6.reuse, R37 ;  /* 0x0000002506257220 */ /* 0x040fe20000410000 */
[-C--:B------:R-:W-:Y:S02]  /*5a80*/  FFMA.FTZ R34, R9, R36.reuse, -R34 ;  /* 0x0000002409227223 */ /* 0x080fe40000010822 */
[----:B------:R-:W-:Y:S01]  /*5a90*/  FFMA.FTZ R84, R11, R36, R84 ;  /* 0x000000240b547223 */ /* 0x000fe20000010054 */
[-C--:B------:R-:W-:Y:S01]  /*5aa0*/  FFMA.FTZ R43, R6, R35.reuse, -R43 ;  /* 0x00000023062b7223 */ /* 0x080fe2000001082b */
[----:B------:R-:W-:Y:S01]  /*5ab0*/  FFMA.FTZ R37, R10, R35, R37 ;  /* 0x000000230a257223 */ /* 0x000fe20000010025 */
[----:B------:R-:W-:-:S02]  /*5ac0*/  F2FP.F16.F32.PACK_AB R9, R8, R5 ;  /* 0x000000050809723e */ /* 0x000fc400000000ff */
[----:B------:R-:W-:Y:S01]  /*5ad0*/  MOV R5, R7 ;  /* 0x0000000700057202 */ /* 0x000fe20000000f00 */
[----:B------:R-:W-:Y:S01]  /*5ae0*/  IMAD.MOV.U32 R7, RZ, RZ, R71 ;  /* 0x000000ffff077224 */ /* 0x000fe200078e0047 */
[----:B------:R-:W-:Y:S02]  /*5af0*/  F2FP.F16.F32.PACK_AB R11, R86, R73 ;  /* 0x00000049560b723e */ /* 0x000fe400000000ff */
[----:B------:R-:W-:Y:S02]  /*5b00*/  F2FP.F16.F32.PACK_AB R8, R39, R42 ;  /* 0x0000002a2708723e */ /* 0x000fe400000000ff */
[----:B------:R-:W-:Y:S02]  /*5b10*/  F2FP.F16.F32.PACK_AB R6, R43, R34 ;  /* 0x000000222b06723e */ /* 0x000fe400000000ff */
[----:B------:R-:W-:-:S07]  /*5b20*/  F2FP.F16.F32.PACK_AB R10, R37, R84 ;  /* 0x00000054250a723e */ /* 0x000fce00000000ff */
.L_x_13076:
[----:B------:R-:W-:Y:S05]  /*5b30*/  BSYNC B1 ;  /* 0x0000000000017941 */ /* 0x000fea0003800000 */
.L_x_13075:
[----:B0-----:R0:W-:Y:S01]  /*5b40*/  ST.E.128 desc[UR44][R14.64], R4 ;  /* 0x000000040e007985 */ /* 0x0011e2000c101d2c */
[----:B------:R-:W-:-:S13]  /*5b50*/  ISETP.GE.AND P0, PT, R33, R32, PT ;  /* 0x000000202100720c */ /* 0x000fda0003f06270 */
[----:B------:R-:W-:Y:S05]  /*5b60*/  @P0 BRA `(.L_x_13057) ;  /* 0x0000000400140947 */ /* 0x000fea0003800000 */
[----:B------:R-:W-:-:S05]  /*5b70*/  IMAD.WIDE R12, R33, 0x2, R12 ;  /* 0x00000002210c7825 */ /* 0x000fca00078e020c */
[----:B-1----:R1:W-:Y:S01]  /*5b80*/  ST.E.128 desc[UR44][R12.64], R8 ;  /* 0x000000080c007985 */ /* 0x0023e2000c101d2c */
[----:B------:R-:W-:Y:S05]  /*5b90*/  BRA `(.L_x_13057) ;  /* 0x0000000400087947 */ /* 0x000fea0003800000 */
.L_x_13038:
[----:B------:R-:W-:-:S13]  /*5ba0*/  ISETP.NE.AND P3, PT, R58, 0x3, PT ;  /* 0x000000033a00780c */ /* 0x000fda0003f65270 */
[----:B------:R-:W-:Y:S05]  /*5bb0*/  @!P3 BRA `(.L_x_13077) ;  /* 0x000000000004b947 */ /* 0x000fea0003800000 */
[----:B------:R-:W-:Y:S01]  /*5bc0*/  BPT.TRAP 0x1 ;  /* 0x000000040000795c */ /* 0x000fe20000300000 */
.L_x_13077:
[----:B------:R-:W-:Y:S01]  /*5bd0*/  IMAD R69, R153, 0x8, R2 ;  /* 0x0000000899457824 */ /* 0x000fe200078e0202 */
[----:B------:R-:W-:Y:S01]  /*5be0*/  SHF.L.U32 R82, R159, 0x1f, RZ ;  /* 0x0000001f9f527819 */ /* 0x000fe200000006ff */
[----:B------:R-:W-:Y:S01]  /*5bf0*/  BSSY B1, `(.L_x_13078) ;  /* 0x0000004000017945 */ /* 0x000fe20003800000 */
[----:B------:R-:W-:Y:S02]  /*5c00*/  SHF.R.S32.HI R76, RZ, 0x1f, R75 ;  /* 0x0000001fff4c7819 */ /* 0x000fe4000001144b */
[----:B------:R-:W0:Y:S02]  /*5c10*/  SYNCS.PHASECHK.TRANS64.TRYWAIT P0, [R69+URZ+0x32490], R82 ;  /* 0x03249052450075a7 */ /* 0x000e24000800017f */
[----:B0-----:R-:W-:Y:S05]  /*5c20*/  @!P0 BRA `(.L_x_13079) ;  /* 0x0000035400108947 */ /* 0x001fea0003800000 */
.L_x_13426:
[----:B------:R-:W-:Y:S05]  /*5c30*/  BSYNC B1 ;  /* 0x0000000000017941 */ /* 0x000fea0003800000 */
.L_x_13078:
        /* <DEDUP_REMOVED lines=25> */
.L_x_13430:
        /* <DEDUP_REMOVED lines=13> */
.L_x_13082:
[----:B------:R-:W-:Y:S05]  /*5ea0*/  BSYNC B1 ;  /* 0x0000000000017941 */ /* 0x000fea0003800000 */
.L_x_13081:
[----:B------:R-:W-:-:S03]  /*5eb0*/  UMOV UR4, 0xffffffff ;  /* 0xffffffff00047882 */ /* 0x000fc60000000000 */
[----:B------:R-:W-:Y:S05]  /*5ec0*/  BRA.DIV UR4, `(.L_x_13083) ;  /* 0x0000035204c47947 */ /* 0x000fea000b800000 */
[----:B--2---:R2:W0:Y:S04]  /*5ed0*/  SHFL.IDX PT, R33, R32, 0x1, 0x1c1f ;  /* 0x003c1f0020217f89 */ /* 0x00442800000e0000 */
[----:B---3--:R2:W3:Y:S02]  /*5ee0*/  SHFL.IDX PT, R14, R10, 0x1, 0x1c1f ;  /* 0x003c1f000a0e7f89 */ /* 0x0084e400000e0000 */
.L_x_13434:
        /* <DEDUP_REMOVED lines=13> */
.L_x_13057:
[----:B------:R-:W-:Y:S05]  /*5fc0*/  BSYNC B0 ;  /* 0x0000000000007941 */ /* 0x000fea0003800000 */
.L_x_13037:
[----:B0---4-:R-:W0:Y:S01]  /*5fd0*/  S2R R4, SR_TID.X ;  /* 0x0000000000047919 */ /* 0x011e220000002100 */
        /* <DEDUP_REMOVED lines=8> */
[----:B----4-:R4:W-:Y:S01]  /*6060*/  BAR.SYNC.DEFER_BLOCKING R54, 0x80 ;  /* 0x000200360000751d */ /* 0x0109e20000010000 */
[----:B0-----:R-:W-:-:S13]  /*6070*/  LOP3.LUT P0, RZ, R4, 0x7f, RZ, 0xc0, !PT ;  /* 0x0000007f04ff7812 */ /* 0x001fda000780c0ff */
[----:B------:R-:W-:-:S05]  /*6080*/  @!P0 VIADD R4, R69, 0x324a0 ;  /* 0x000324a045048836 */ /* 0x000fca0000000000 */
[----:B------:R-:W-:-:S04]  /*6090*/  @!P0 PRMT R4, RZ, 0x654, R4 ;  /* 0x00000654ff048816 */ /* 0x000fc80000000004 */
[----:B------:R4:W-:Y:S01]  /*60a0*/  @!P0 SYNCS.ARRIVE.TRANS64.RED.A1T0 RZ, [R4+URZ], RZ ;  /* 0x000000ff04ff89a7 */ /* 0x0009e2000810043f */
[----:B------:R-:W-:Y:S05]  /*60b0*/  @!P3 BRA `(.L_x_13085) ;  /* 0x000000000004b947 */ /* 0x000fea0003800000 */
[----:B------:R-:W-:Y:S01]  /*60c0*/  BPT.TRAP 0x1 ;  /* 0x000000040000795c */ /* 0x000fe20000300000 */
.L_x_13085:
[----:B------:R-:W-:Y:S05]  /*60d0*/  BSYNC B0 ;  /* 0x0000000000007941 */ /* 0x000fea0003800000 */
.L_x_13084:
[----:B------:R-:W0:Y:S01]  /*60e0*/  SYNCS.PHASECHK.TRANS64.TRYWAIT P3, [R69+URZ+0x324b0], R82 ;  /* 0x0324b052450075a7 */ /* 0x000e22000806017f */
[----:B------:R-:W-:Y:S04]  /*60f0*/  BSSY B0, `(.L_x_13086) ;  /* 0x0000002000007945 */ /* 0x000fe80003800000 */
[----:B0-----:R-:W-:Y:S05]  /*6100*/  @!P3 BRA `(.L_x_13087) ;  /* 0x00000350007cb947 */ /* 0x001fea0003800000 */
.L_x_13435:
[----:B------:R-:W-:Y:S05]  /*6110*/  BSYNC B0 ;  /* 0x0000000000007941 */ /* 0x000fea0003800000 */
.L_x_13086:
[----:B------:R-:W-:Y:S01]  /*6120*/  ULDC.64 UR4, c[0x0][0x328] ;  /* 0x0000ca0000047ab9 */ /* 0x000fe20000000a00 */
[----:B------:R-:W-:Y:S01]  /*6130*/  IMAD.IADD R78, R78, 0x1, -R158 ;  /* 0x000000014e4e7824 */ /* 0x000fe200078e0a9e */
[----:B------:R-:W-:Y:S01]  /*6140*/  ULDC.64 UR6, c[0x0][0x318] ;  /* 0x0000c60000067ab9 */ /* 0x000fe20000000a00 */
[----:B------:R-:W-:Y:S01]  /*6150*/  IMAD R76, R76, UR4, RZ ;  /* 0x000000044c4c7c24 */ /* 0x000fe2000f8e02ff */
[----:B------:R-:W-:Y:S01]  /*6160*/  BSSY B0, `(.L_x_13088) ;  /* 0x0000040000007945 */ /* 0x000fe20003800000 */
[----:B----4-:R-:W-:Y:S01]  /*6170*/  IMAD.WIDE.U32 R4, R75, UR4, RZ ;  /* 0x000000044b047c25 */ /* 0x010fe2000f8e00ff */
[----:B------:R-:W-:-:S03]  /*6180*/  ISETP.GE.AND P3, PT, R78, 0x1, PT ;  /* 0x000000014e00780c */ /* 0x000fc60003f66270 */
[----:B------:R-:W-:Y:S01]  /*6190*/  IMAD R75, R75, UR5, R76 ;  /* 0x000000054b4b7c24 */ /* 0x000fe2000f8e024c */
[----:B------:R-:W-:Y:S01]  /*61a0*/  ULDC.64 UR4, c[0x0][0x338] ;  /* 0x0000ce0000047ab9 */ /* 0x000fe20000000a00 */
[----:B-1----:R-:W-:Y:S02]  /*61b0*/  IMAD R11, R153, 0x6000, R56 ;  /* 0x00006000990b7824 */ /* 0x002fe400078e0238 */
        /* <DEDUP_REMOVED lines=8> */
[C---:B------:R-:W-:Y:S01]  /*6240*/  LEA R13, P4, R4.reuse, UR6, 0x1 ;  /* 0x00000006040d7c11 */ /* 0x040fe2000f8808ff */
[----:B------:R-:W-:Y:S02]  /*6250*/  IMAD.IADD R5, R55, 0x1, R11 ;  /* 0x0000000137057824 */ /* 0x000fe400078e020b */
[--C-:B------:R-:W-:Y:S01]  /*6260*/  IMAD R11, R11, 0x2, R46.reuse ;  /* 0x000000020b0b7824 */ /* 0x100fe200078e022e */
[----:B---3--:R-:W-:Y:S01]  /*6270*/  LEA.HI.X R14, R4, UR7, R7, 0x1, P4 ;  /* 0x00000007040e7c11 */ /* 0x008fe2000a0f0c07 */
[----:B------:R0:W1:Y:S01]  /*6280*/  SHFL.IDX PT, R33, R13, RZ, 0x1c1f ;  /* 0x001c1fff0d217589 */ /* 0x00006200000e0000 */
[----:B--2---:R-:W-:-:S03]  /*6290*/  IMAD R10, R5, 0x2, R46 ;  /* 0x00000002050a7824 */ /* 0x004fc600078e022e */
[----:B------:R0:W2:Y:S01]  /*62a0*/  SHFL.IDX PT, R15, R14, RZ, 0x1c1f ;  /* 0x001c1fff0e0f7589 */ /* 0x0000a200000e0000 */
[----:B------:R-:W-:Y:S05]  /*62b0*/  @!P3 BRA `(.L_x_13089) ;  /* 0x0000000000a8b947 */ /* 0x000fea0003800000 */
[C---:B------:R-:W-:Y:S02]  /*62c0*/  LOP3.LUT R4, R68.reuse, 0x1, RZ, 0xc0, !PT ;  /* 0x0000000144047812 */ /* 0x040fe400078ec0ff */
[----:B------:R-:W-:Y:S02]  /*62d0*/  LOP3.LUT P3, RZ, R68, 0x2, RZ, 0xc0, !PT ;  /* 0x0000000244ff7812 */ /* 0x000fe4000786c0ff */
[----:B------:R-:W-:Y:S02]  /*62e0*/  ISETP.NE.U32.AND P4, PT, R4, 0x1, PT ;  /* 0x000000010400780c */ /* 0x000fe40003f85070 */
[----:B------:R-:W-:-:S11]  /*62f0*/  PRMT R12, R51, 0x8880, RZ ;  /* 0x00008880330c7816 */ /* 0x000fd600000000ff */
[----:B------:R-:W3:Y:S01]  /*6300*/  @!P4 LDS.128 R4, [R11] ;  /* 0x000000000b04c984 */ /* 0x000ee20000000c00 */
[----:B-1----:R-:W-:-:S04]  /*6310*/  @!P4 LEA R8, P5, R22, R33, 0x1 ;  /* 0x000000211608c211 */ /* 0x002fc800078a08ff */
[----:B--2---:R-:W-:-:S05]  /*6320*/  @!P4 LEA.HI.X R9, R22, R15, R23, 0x1, P5 ;  /* 0x0000000f1609c211 */ /* 0x004fca00028f0c17 */
[----:B---3--:R1:W-:Y:S01]  /*6330*/  @!P4 ST.E.128 desc[UR44][R8.64], R4 ;  /* 0x000000040800c985 */ /* 0x0083e2000c101d2c */
[----:B------:R-:W-:-:S03]  /*6340*/  LOP3.LUT P4, RZ, R68, 0x4, RZ, 0xc0, !PT ;  /* 0x0000000444ff7812 */ /* 0x000fc6000788c0ff */
[----:B------:R-:W2:Y:S01]  /*6350*/  @P3 LDS.128 R4, [R10] ;  /* 0x000000000a043984 */ /* 0x000ea20000000c00 */
[----:B-1----:R-:W-:-:S04]  /*6360*/  @P3 LEA R8, P5, R152, R33, 0x1 ;  /* 0x0000002198083211 */ /* 0x002fc800078a08ff */
[----:B------:R-:W-:-:S05]  /*6370*/  @P3 LEA.HI.X R9, R152, R15, R157, 0x1, P5 ;  /* 0x0000000f98093211 */ /* 0x000fca00028f0c9d */
[----:B--2---:R1:W-:Y:S01]  /*6380*/  @P3 ST.E.128 desc[UR44][R8.64], R4 ;  /* 0x0000000408003985 */ /* 0x0043e2000c101d2c */
[----:B------:R-:W-:-:S03]  /*6390*/  LOP3.LUT P3, RZ, R68, 0x8, RZ, 0xc0, !PT ;  /* 0x0000000844ff7812 */ /* 0x000fc6000786c0ff */
[----:B------:R-:W2:Y:S01]  /*63a0*/  @P4 LDS.128 R4, [R11+0x3000] ;  /* 0x003000000b044984 */ /* 0x000ea20000000c00 */
        /* <DEDUP_REMOVED lines=18> */
[----:B------:R-:W-:-:S03]  /*64d0*/  ISETP.GT.AND P3, PT, R12, -0x1, PT ;  /* 0xffffffff0c00780c */ /* 0x000fc60003f64270 */
[----:B------:R-:W2:Y:S01]  /*64e0*/  @P4 LDS.128 R4, [R11+0x9000] ;  /* 0x009000000b044984 */ /* 0x000ea20000000c00 */
[----:B-1----:R-:W-:-:S04]  /*64f0*/  @P4 LEA R8, P5, R174, R33, 0x1 ;  /* 0x00000021ae084211 */ /* 0x002fc800078a08ff */
[----:B------:R-:W-:-:S05]  /*6500*/  @P4 LEA.HI.X R9, R174, R15, R193, 0x1, P5 ;  /* 0x0000000fae094211 */ /* 0x000fca00028f0cc1 */
[----:B--2---:R1:W-:Y:S04]  /*6510*/  @P4 ST.E.128 desc[UR44][R8.64], R4 ;  /* 0x0000000408004985 */ /* 0x0043e8000c101d2c */
[----:B------:R-:W2:Y:S01]  /*6520*/  @!P3 LDS.128 R4, [R10+0x9000] ;  /* 0x009000000a04b984 */ /* 0x000ea20000000c00 */
[----:B-1----:R-:W-:-:S04]  /*6530*/  @!P3 LEA R8, P4, R173, R33, 0x1 ;  /* 0x00000021ad08b211 */ /* 0x002fc800078808ff */
[----:B------:R-:W-:-:S05]  /*6540*/  @!P3 LEA.HI.X R9, R173, R15, R192, 0x1, P4 ;  /* 0x0000000fad09b211 */ /* 0x000fca00020f0cc0 */
[----:B--2---:R3:W-:Y:S04]  /*6550*/  @!P3 ST.E.128 desc[UR44][R8.64], R4 ;  /* 0x000000040800b985 */ /* 0x0047e8000c101d2c */
.L_x_13089:
[----:B------:R-:W-:Y:S05]  /*6560*/  BSYNC B0 ;  /* 0x0000000000007941 */ /* 0x000fea0003800000 */
.L_x_13088:
[----:B------:R-:W-:Y:S01]  /*6570*/  ISETP.GE.AND P3, PT, R78, 0x41, PT ;  /* 0x000000414e00780c */ /* 0x000fe20003f66270 */
[----:B--2---:R2:W4:Y:S01]  /*6580*/  SHFL.IDX PT, R15, R14, 0x1, 0x1c1f ;  /* 0x003c1f000e0f7f89 */ /* 0x00452200000e0000 */
[----:B------:R-:W-:Y:S03]  /*6590*/  BSSY B0, `(.L_x_13090) ;  /* 0x000002d000007945 */ /* 0x000fe60003800000 */
[----:B0-----:R-:W0:Y:S08]  /*65a0*/  SHFL.IDX PT, R13, R13, 0x1, 0x1c1f ;  /* 0x003c1f000d0d7f89 */ /* 0x001e3000000e0000 */
[----:B--2---:R-:W-:Y:S05]  /*65b0*/  @!P3 BRA `(.L_x_13091) ;  /* 0x0000000000a8b947 */ /* 0x004fea0003800000 */
[C---:B---3--:R-:W-:Y:S02]  /*65c0*/  LOP3.LUT R4, R68.reuse, 0x1, RZ, 0xc0, !PT ;  /* 0x0000000144047812 */ /* 0x048fe400078ec0ff */
[----:B------:R-:W-:Y:S02]  /*65d0*/  LOP3.LUT P4, RZ, R68, 0x2, RZ, 0xc0, !PT ;  /* 0x0000000244ff7812 */ /* 0x000fe4000788c0ff */
[----:B------:R-:W-:Y:S02]  /*65e0*/  ISETP.NE.U32.AND P5, PT, R4, 0x1, PT ;  /* 0x000000010400780c */ /* 0x000fe40003fa5070 */
[----:B------:R-:W-:-:S11]  /*65f0*/  PRMT R12, R51, 0x8880, RZ ;  /* 0x00008880330c7816 */ /* 0x000fd600000000ff */
[----:B------:R-:W2:Y:S01]  /*6600*/  @!P5 LDS.128 R4, [R11+0x2000] ;  /* 0x002000000b04d984 */ /* 0x000ea20000000c00 */
[----:B0-----:R-:W-:-:S04]  /*6610*/  @!P5 LEA R8, P3, R22, R13, 0x1 ;  /* 0x0000000d1608d211 */ /* 0x001fc800078608ff */
[----:B----4-:R-:W-:Y:S02]  /*6620*/  @!P5 LEA.HI.X R9, R22, R15, R23, 0x1, P3 ;  /* 0x0000000f1609d211 */ /* 0x010fe400018f0c17 */
[----:B------:R-:W-:-:S03]  /*6630*/  LOP3.LUT P3, RZ, R68, 0x4, RZ, 0xc0, !PT ;  /* 0x0000000444ff7812 */ /* 0x000fc6000786c0ff */
[----:B--2---:R0:W-:Y:S04]  /*6640*/  @!P5 ST.E.128 desc[UR44][R8.64], R4 ;  /* 0x000000040800d985 */ /* 0x0041e8000c101d2c */
[----:B------:R-:W2:Y:S01]  /*6650*/  @P4 LDS.128 R4, [R10+0x2000] ;  /* 0x002000000a044984 */ /* 0x000ea20000000c00 */
[----:B0-----:R-:W-:-:S04]  /*6660*/  @P4 LEA R8, P5, R152, R13, 0x1 ;  /* 0x0000000d98084211 */ /* 0x001fc800078a08ff */
[----:B------:R-:W-:-:S05]  /*6670*/  @P4 LEA.HI.X R9, R152, R15, R157, 0x1, P5 ;  /* 0x0000000f98094211 */ /* 0x000fca00028f0c9d */
[----:B--2---:R0:W-:Y:S01]  /*6680*/  @P4 ST.E.128 desc[UR44][R8.64], R4 ;  /* 0x0000000408004985 */ /* 0x0041e2000c101d2c */
[----:B------:R-:W-:-:S03]  /*6690*/  LOP3.LUT P4, RZ, R68, 0x8, RZ, 0xc0, !PT ;  /* 0x0000000844ff7812 */ /* 0x000fc6000788c0ff */
        /* <DEDUP_REMOVED lines=19> */
[----:B------:R-:W-:-:S03]  /*67d0*/  ISETP.GT.AND P4, PT, R12, -0x1, PT ;  /* 0xffffffff0c00780c */ /* 0x000fc60003f84270 */
[----:B------:R-:W2:Y:S01]  /*67e0*/  @P3 LDS.128 R4, [R11+0xb000] ;  /* 0x00b000000b043984 */ /* 0x000ea20000000c00 */
[----:B0-----:R-:W-:-:S04]  /*67f0*/  @P3 LEA R8, P5, R174, R13, 0x1 ;  /* 0x0000000dae083211 */ /* 0x001fc800078a08ff */
[----:B------:R-:W-:-:S05]  /*6800*/  @P3 LEA.HI.X R9, R174, R15, R193, 0x1, P5 ;  /* 0x0000000fae093211 */ /* 0x000fca00028f0cc1 */
[----:B--2---:R0:W-:Y:S04]  /*6810*/  @P3 ST.E.128 desc[UR44][R8.64], R4 ;  /* 0x0000000408003985 */ /* 0x0041e8000c101d2c */
[----:B------:R-:W2:Y:S01]  /*6820*/  @!P4 LDS.128 R4, [R10+0xb000] ;  /* 0x00b000000a04c984 */ /* 0x000ea20000000c00 */
[----:B0-----:R-:W-:-:S04]  /*6830*/  @!P4 LEA R8, P3, R173, R13, 0x1 ;  /* 0x0000000dad08c211 */ /* 0x001fc800078608ff */
[----:B------:R-:W-:-:S05]  /*6840*/  @!P4 LEA.HI.X R9, R173, R15, R192, 0x1, P3 ;  /* 0x0000000fad09c211 */ /* 0x000fca00018f0cc0 */
[----:B--2---:R2:W-:Y:S04]  /*6850*/  @!P4 ST.E.128 desc[UR44][R8.64], R4 ;  /* 0x000000040800c985 */ /* 0x0045e8000c101d2c */
.L_x_13091:
[----:B------:R-:W-:Y:S05]  /*6860*/  BSYNC B0 ;  /* 0x0000000000007941 */ /* 0x000fea0003800000 */
.L_x_13090:
[----:B------:R-:W-:Y:S01]  /*6870*/  @!PT LDS RZ, [RZ] ;  /* 0x00000000fffff984 */ /* 0x000fe20000000800 */
[----:B------:R-:W-:Y:S01]  /*6880*/  @!PT LDS RZ, [RZ] ;  /* 0x00000000fffff984 */ /* 0x000fe20000000800 */
[----:B------:R-:W-:Y:S01]  /*6890*/  @!PT LDS RZ, [RZ] ;  /* 0x00000000fffff984 */ /* 0x000fe20000000800 */
[----:B------:R-:W-:Y:S01]  /*68a0*/  @!PT LDS RZ, [RZ] ;  /* 0x00000000fffff984 */ /* 0x000fe20000000800 */
[----:B------:R5:W-:Y:S06]  /*68b0*/  MEMBAR.ALL.CTA ;  /* 0x0000000000007992 */ /* 0x000bec0000008000 */
[----:B-----5:R-:W5:Y:S01]  /*68c0*/  FENCE.VIEW.ASYNC.S ;  /* 0x00000000000073c6 */ /* 0x020f620000000000 */
[----:B------:R-:W-:Y:S02]  /*68d0*/  @!P0 VIADD R69, R69, 0x324c0 ;  /* 0x000324c045458836 */ /* 0x000fe40000000000 */
[----:B------:R-:W-:-:S03]  /*68e0*/  VIADD R153, R153, 0x1 ;  /* 0x0000000199997836 */ /* 0x000fc60000000000 */
[----:B------:R-:W-:Y:S01]  /*68f0*/  @!P0 PRMT R69, RZ, 0x654, R69 ;  /* 0x00000654ff458816 */ /* 0x000fe20000000045 */
[----:B-----5:R0:W-:Y:S06]  /*6900*/  BAR.SYNC.DEFER_BLOCKING R54, 0x80 ;  /* 0x000200360000751d */ /* 0x0201ec0000010000 */
[----:B------:R0:W-:Y:S01]  /*6910*/  @!P0 SYNCS.ARRIVE.TRANS64.RED.A1T0 RZ, [R69+URZ], RZ ;  /* 0x000000ff45ff89a7 */ /* 0x0001e2000810043f */
[----:B------:R-:W-:-:S04]  /*6920*/  ISETP.NE.AND P0, PT, R153, 0x2, PT ;  /* 0x000000029900780c */ /* 0x000fc80003f05270 */
[----:B--23--:R-:W-:Y:S02]  /*6930*/  SEL R4, RZ, 0x1, P0 ;  /* 0x00000001ff047807 */ /* 0x00cfe40000000000 */
[----:B------:R-:W-:Y:S02]  /*6940*/  SEL R153, R153, RZ, P0 ;  /* 0x000000ff99997207 */ /* 0x000fe40000000000 */
[----:B------:R-:W-:Y:S01]  /*6950*/  LOP3.LUT R159, R159, R4, RZ, 0x3c, !PT ;  /* 0x000000049f9f7212 */ /* 0x000fe200078e3cff */
[----:B0-----:R-:W-:Y:S06]  /*6960*/  @P2 BRA `(.L_x_13092) ;  /* 0xffffffc400282947 */ /* 0x001fec000383ffff */
[----:B------:R-:W0:Y:S01]  /*6970*/  S2R R5, SR_TID.X ;  /* 0x0000000000057919 */ /* 0x000e220000002100 */
[----:B------:R-:W-:Y:S02]  /*6980*/  PLOP3.LUT P0, PT, PT, PT, PT, 0x8, 0x0 ;  /* 0x000000000000781c */ /* 0x000fe40003f0e170 */
[----:B0-----:R-:W-:-:S04]  /*6990*/  SHF.R.U32.HI R5, RZ, 0x7, R5 ;  /* 0x00000007ff057819 */ /* 0x001fc80000011605 */
[----:B------:R-:W-:-:S13]  /*69a0*/  ISETP.NE.AND P3, PT, R5, 0x1, PT ;  /* 0x000000010500780c */ /* 0x000fda0003f65270 */
[----:B------:R-:W-:Y:S05]  /*69b0*/  @!P3 WARPSYNC.ALL ;  /* 0x000000000000b948 */ /* 0x000fea0003800000 */
[----:B------:R-:W-:Y:S06]  /*69c0*/  @!P3 BAR.ARV 0x9, 0x100 ;  /* 0x024400000000bb1d */ /* 0x000fec0000002000 */
.L_x_13032:
[----:B------:R-:W0:Y:S01]  /*69d0*/  S2R R3, SR_SWINHI ;  /* 0x0000000000037919 */ /* 0x000e220000002f00 */
[----:B------:R-:W2:Y:S01]  /*69e0*/  LDC R13, c[0x0][0x448] ;  /* 0x00011200ff0d7b82 */ /* 0x000ea20000000800 */
[----:B------:R-:W-:Y:S01]  /*69f0*/  IMAD.U32 R6, RZ, RZ, UR38 ;  /* 0x00000026ff067e24 */ /* 0x000fe2000f8e00ff */
[----:B------:R-:W-:Y:S01]  /*6a00*/  MOV R26, 0x100 ;  /* 0x00000100001a7802 */ /* 0x000fe20000000f00 */
[----:B------:R-:W-:Y:S01]  /*6a10*/  IMAD.MOV.U32 R7, RZ, RZ, 0x80 ;  /* 0x00000080ff077424 */ /* 0x000fe200078e00ff */
[----:B------:R-:W-:Y:S01]  /*6a20*/  STL [R1+0x50], R97 ;  /* 0x0000506101007387 */ /* 0x000fe20000100800 */
[----:B------:R-:W-:Y:S02]  /*6a30*/  IMAD.U32 R24, RZ, RZ, UR38 ;  /* 0x00000026ff187e24 */ /* 0x000fe4000f8e00ff */
[----:B------:R-:W-:Y:S01]  /*6a40*/  IMAD.MOV.U32 R25, RZ, RZ, 0x80 ;  /* 0x00000080ff197424 */ /* 0x000fe200078e00ff */
[----:B------:R-:W3:Y:S01]  /*6a50*/  LDC R14, c[0x0][0xa80] ;  /* 0x0002a000ff0e7b82 */ /* 0x000ee20000000800 */
[----:B------:R1:W-:Y:S01]  /*6a60*/  STL.64 [R1+0x28], R6 ;  /* 0x0000280601007387 */ /* 0x0003e20000100a00 */
[----:B------:R-:W-:-:S03]  /*6a70*/  IMAD.U32 R72, RZ, RZ, UR37 ;  /* 0x00000025ff487e24 */ /* 0x000fc6000f8e00ff */
[----:B------:R-:W-:Y:S04]  /*6a80*/  STL.64 [R1+0x30], R26 ;  /* 0x0000301a01007387 */ /* 0x000fe80000100a00 */
[----:B------:R-:W-:Y:S04]  /*6a90*/  STL.128 [R1], R24 ;  /* 0x0000001801007387 */ /* 0x000fe80000100c00 */
[----:B------:R-:W-:Y:S04]  /*6aa0*/  STL.128 [R1+0x210], RZ ;  /* 0x000210ff01007387 */ /* 0x000fe80000100c00 */
[----:B------:R-:W-:Y:S04]  /*6ab0*/  STL.128 [R1+0x220], RZ ;  /* 0x000220ff01007387 */ /* 0x000fe80000100c00 */
[----:B------:R-:W-:Y:S01]  /*6ac0*/  STL.128 [R1+0x240], RZ ;  /* 0x000240ff01007387 */ /* 0x000fe20000100c00 */
[----:B------:R-:W-:-:S02]  /*6ad0*/  MOV R4, R2 ;  /* 0x0000000200047202 */ /* 0x000fc40000000f00 */
[----:B0-----:R-:W-:Y:S01]  /*6ae0*/  MOV R5, R3 ;  /* 0x0000000300057202 */ /* 0x001fe20000000f00 */
[----:B---3--:R-:W-:Y:S01]  /*6af0*/  STL [R1+0x230], R14 ;  /* 0x0002300e01007387 */ /* 0x008fe20000100800 */
[C---:B------:R-:W-:Y:S02]  /*6b00*/  IADD3 R8, P1, R4.reuse, 0x32430, RZ ;  /* 0x0003243004087810 */ /* 0x040fe40007f3e0ff */
[C---:B------:R-:W-:Y:S01]  /*6b10*/  IADD3 R3, P3, R4.reuse, 0x32450, RZ ;  /* 0x0003245004037810 */ /* 0x040fe20007f7e0ff */
[----:B------:R-:W-:Y:S01]  /*6b20*/  STL.128 [R1+0x250], RZ ;  /* 0x000250ff01007387 */ /* 0x000fe20000100c00 */
[C---:B------:R-:W-:Y:S01]  /*6b30*/  IADD3 R0, P4, R4.reuse, 0x32460, RZ ;  /* 0x0003246004007810 */ /* 0x040fe20007f9e0ff */
[--C-:B------:R-:W-:Y:S01]  /*6b40*/  IMAD.X R9, RZ, RZ, R5.reuse, P1 ;  /* 0x000000ffff097224 */ /* 0x100fe200008e0605 */
[----:B--2---:R-:W-:Y:S01]  /*6b50*/  ISETP.NE.AND P1, PT, R13, 0x1, PT ;  /* 0x000000010d00780c */ /* 0x004fe20003f25270 */
[--C-:B------:R-:W-:Y:S01]  /*6b60*/  IMAD.X R12, RZ, RZ, R5.reuse, P3 ;  /* 0x000000ffff0c7224 */ /* 0x100fe200018e0605 */
[----:B------:R-:W-:Y:S01]  /*6b70*/  IADD3 R10, P2, R4, 0x32440, RZ ;  /* 0x00032440040a7810 */ /* 0x000fe20007f5e0ff */
[----:B-1----:R-:W-:Y:S01]  /*6b80*/  IMAD.X R7, RZ, RZ, R5, P4 ;  /* 0x000000ffff077224 */ /* 0x002fe200020e0605 */
[----:B------:R-:W-:Y:S01]  /*6b90*/  STL.64 [R1+0x18], R8 ;  /* 0x0000180801007387 */ /* 0x000fe20000100a00 */
[----:B------:R-:W-:Y:S01]  /*6ba0*/  IMAD.MOV.U32 R4, RZ, RZ, R3 ;  /* 0x000000ffff047224 */ /* 0x000fe200078e0003 */
[----:B------:R-:W-:Y:S01]  /*6bb0*/  IADD3 R72, P3, R72, 0x50, RZ ;  /* 0x0000005048487810 */ /* 0x000fe20007f7e0ff */
[----:B------:R-:W-:Y:S01]  /*6bc0*/  IMAD.X R11, RZ, RZ, R5, P2 ;  /* 0x000000ffff0b7224 */ /* 0x000fe200010e0605 */
[----:B------:R-:W-:Y:S01]  /*6bd0*/  STL.128 [R1+0x260], RZ ;  /* 0x000260ff01007387 */ /* 0x000fe20000100c00 */
[----:B------:R-:W-:-:S02]  /*6be0*/  IMAD.MOV.U32 R5, RZ, RZ, R12 ;  /* 0x000000ffff057224 */ /* 0x000fc400078e000c */
[----:B------:R-:W-:Y:S01]  /*6bf0*/  IMAD.MOV.U32 R6, RZ, RZ, R0 ;  /* 0x000000ffff067224 */ /* 0x000fe200078e0000 */
[----:B------:R-:W-:Y:S01]  /*6c00*/  STL.64 [R1+0x20], R10 ;  /* 0x0000200a01007387 */ /* 0x000fe20000100a00 */
[----:B------:R-:W0:Y:S01]  /*6c10*/  @P1 LDC R3, c[0x0][0x44c] ;  /* 0x00011300ff031b82 */ /* 0x000e220000000800 */
[----:B------:R-:W-:Y:S02]  /*6c20*/  VIADD R0, R209, 0x7f ;  /* 0x0000007fd1007836 */ /* 0x000fe40000000000 */
        /* <DEDUP_REMOVED lines=16> */
[----:B------:R-:W-:Y:S01]  /*6d30*/  IMAD.IADD R3, R225, 0x1, R0 ;  /* 0x00000001e1037824 */ /* 0x000fe200078e0200 */
[----:B0-----:R-:W-:Y:S02]  /*6d40*/  ISETP.GE.AND P2, PT, R5, 0x1, PT ;  /* 0x000000010500780c */ /* 0x001fe40003f46270 */
        /* <DEDUP_REMOVED lines=24> */
.L_x_13093:
        /* <DEDUP_REMOVED lines=14> */
.L_x_13096:
[----:B------:R-:W-:-:S13]  /*6fb0*/  ISETP.NE.AND P0, PT, R5, 0x1, PT ;  /* 0x000000010500780c */ /* 0x000fda0003f05270 */
[----:B------:R-:W0:Y:S02]  /*6fc0*/  @P0 LDC.64 R6, c[0x0][0xae0] ;  /* 0x0002b800ff060b82 */ /* 0x000e240000000a00 */
[----:B0-----:R-:W-:-:S05]  /*6fd0*/  @P0 IMAD.HI.U32 R6, R0, R6, RZ ;  /* 0x0000000600060227 */ /* 0x001fca00078e00ff */
[----:B------:R-:W-:-:S07]  /*6fe0*/  @P0 SHF.R.U32.HI R0, RZ, R7, R6 ;  /* 0x00000007ff000219 */ /* 0x000fce0000011606 */
.L_x_13097:
[----:B------:R-:W-:Y:S05]  /*6ff0*/  BSYNC B0 ;  /* 0x0000000000007941 */ /* 0x000fea0003800000 */
.L_x_13095:
[----:B------:R-:W-:-:S05]  /*7000*/  IMAD R3, R0, R5, R5 ;  /* 0x0000000500037224 */ /* 0x000fca00078e0205 */
[----:B------:R-:W-:-:S07]  /*7010*/  VIMNMX R4, R4, R3, PT ;  /* 0x0000000304047248 */ /* 0x000fce0003fe0100 */
.L_x_13094:
[----:B------:R-:W0:Y:S01]  /*7020*/  @P1 LDC R0, c[0x0][0x44c] ;  /* 0x00011300ff001b82 */ /* 0x000e220000000800 */
[----:B------:R-:W-:Y:S01]  /*7030*/  IADD3 R4, R4, 0x5f, RZ ;  /* 0x0000005f04047810 */ /* 0x000fe20007ffe0ff */
[----:B------:R-:W-:-:S04]  /*7040*/  ULDC UR4, c[0x0][0xad4] ;  /* 0x0002b50000047ab9 */ /* 0x000fc80000000800 */
[----:B------:R-:W-:Y:S02]  /*7050*/  IMAD.HI R4, R4, 0x2aaaaaab, RZ ;  /* 0x2aaaaaab04047827 */ /* 0x000fe400078e02ff */
[----:B------:R-:W1:Y:S03]  /*7060*/  @P1 LDC R7, c[0x0][0x450] ;  /* 0x00011400ff071b82 */ /* 0x000e660000000800 */
        /* <DEDUP_REMOVED lines=19> */
.L_x_13100:
[----:B------:R-:W-:-:S13]  /*71a0*/  ISETP.NE.AND P0, PT, R5, 0x1, PT ;  /* 0x000000010500780c */ /* 0x000fda0003f05270 */
[----:B------:R-:W0:Y:S02]  /*71b0*/  @P0 LDC.64 R6, c[0x0][0xae0] ;  /* 0x0002b800ff060b82 */ /* 0x000e240000000a00 */
[----:B0-----:R-:W-:-:S05]  /*71c0*/  @P0 IMAD.HI.U32 R6, R0, R6, RZ ;  /* 0x0000000600060227 */ /* 0x001fca00078e00ff */
[----:B------:R-:W-:-:S07]  /*71d0*/  @P0 SHF.R.U32.HI R0, RZ, R7, R6 ;  /* 0x00000007ff000219 */ /* 0x000fce0000011606 */
.L_x_13101:
[----:B------:R-:W-:Y:S05]  /*71e0*/  BSYNC B0 ;  /* 0x0000000000007941 */ /* 0x000fea0003800000 */
.L_x_13099:
[----:B------:R-:W-:-:S05]  /*71f0*/  IMAD R0, R0, R5, RZ ;  /* 0x0000000500007224 */ /* 0x000fca00078e02ff */
[----:B------:R-:W-:-:S07]  /*7200*/  VIMNMX R3, R3, R0, !PT ;  /* 0x0000000003037248 */ /* 0x000fce0007fe0100 */
.L_x_13098:
        /* <DEDUP_REMOVED lines=39> */
.L_x_13103:
[----:B------:R-:W-:Y:S05]  /*7480*/  BSYNC B0 ;  /* 0x0000000000007941 */ /* 0x000fea0003800000 */
.L_x_13102:
        /* <DEDUP_REMOVED lines=11> */
[----:B------:R-:W-:Y:S02]  /*7540*/  IADD3 R32, P0, R32, 0x88, RZ ;  /* 0x0000008820207810 */ /* 0x000fe40007f1e0ff */
[----:B------:R-:W-:Y:S02]  /*7550*/  IADD3 R19, P1, R19, 0x78, RZ ;  /* 0x0000007813137810 */ /* 0x000fe40007f3e0ff */
[----:B------:R-:W-:Y:S01]  /*7560*/  IADD3 R24, P2, R24, 0x58, RZ ;  /* 0x0000005818187810 */ /* 0x000fe20007f5e0ff */
[----:B------:R-:W-:Y:S01]  /*7570*/  IMAD.X R33, RZ, RZ, UR36, P0 ;  /* 0x00000024ff217e24 */ /* 0x000fe200080e06ff */
[----:B------:R-:W-:Y:S01]  /*7580*/  IADD3 R37, P3, R37, 0x60, RZ ;  /* 0x0000006025257810 */ /* 0x000fe20007f7e0ff */
[----:B------:R-:W-:-:S02]  /*7590*/  IMAD.X R18, RZ, RZ, UR36, P1 ;  /* 0x00000024ff127e24 */ /* 0x000fc400088e06ff */
[----:B------:R-:W-:Y:S02]  /*75a0*/  IMAD.X R25, RZ, RZ, UR36, P2 ;  /* 0x00000024ff197e24 */ /* 0x000fe400090e06ff */
[----:B------:R-:W-:Y:S01]  /*75b0*/  IMAD.X R46, RZ, RZ, UR36, P3 ;  /* 0x00000024ff2e7e24 */ /* 0x000fe200098e06ff */
[----:B0-----:R-:W-:Y:S07]  /*75c0*/  BRA.DIV UR4, `(.L_x_13105) ;  /* 0x0000033e04607947 */ /* 0x001fee000b800000 */
[----:B------:R-:W3:Y:S04]  /*75d0*/  LDL R0, [R1+0x51c] ;  /* 0x00051c0001007983 */ /* 0x000ee80000100800 */
[----:B---3--:R0:W1:Y:S02]  /*75e0*/  SHFL.IDX PT, R14, R0, RZ, 0x1f ;  /* 0x00001fff000e7589 */ /* 0x00806400000e0000 */
.L_x_13438:
[----:B01----:R-:W-:Y:S01]  /*75f0*/  LEA.HI R0, R14, R14, RZ, 0x1 ;  /* 0x0000000e0e007211 */ /* 0x003fe200078f08ff */
[C---:B------:R-:W-:Y:S01]  /*7600*/  VIADD R26, R2.reuse, 0x18400 ;  /* 0x00018400021a7836 */ /* 0x040fe20000000000 */
[----:B------:R-:W-:Y:S01]  /*7610*/  STL.128 [R1+0x90], RZ ;  /* 0x000090ff01007387 */ /* 0x000fe20000100c00 */
[----:B------:R-:W-:Y:S01]  /*7620*/  VIADD R10, R2, 0x400 ;  /* 0x00000400020a7836 */ /* 0x000fe20000000000 */
[----:B------:R-:W-:Y:S01]  /*7630*/  LOP3.LUT R3, R0, 0x7fffe, RZ, 0xc0, !PT ;  /* 0x0007fffe00037812 */ /* 0x000fe200078ec0ff */
[----:B------:R-:W-:Y:S01]  /*7640*/  IMAD.MOV.U32 R4, RZ, RZ, 0x1 ;  /* 0x00000001ff047424 */ /* 0x000fe200078e00ff */
[----:B------:R-:W-:Y:S01]  /*7650*/  STL.128 [R1+0xa0], RZ ;  /* 0x0000a0ff01007387 */ /* 0x000fe20000100c00 */
[----:B------:R-:W-:Y:S01]  /*7660*/  IMAD.MOV.U32 R5, RZ, RZ, RZ ;  /* 0x000000ffff057224 */ /* 0x000fe200078e00ff */
[----:B------:R-:W-:Y:S01]  /*7670*/  SHF.R.U32.HI R10, RZ, 0x4, R10 ;  /* 0x00000004ff0a7819 */ /* 0x000fe2000001160a */
[----:B------:R-:W-:Y:S01]  /*7680*/  IMAD.IADD R11, R14, 0x1, -R3 ;  /* 0x000000010e0b7824 */ /* 0x000fe200078e0a03 */
[----:B------:R-:W-:Y:S01]  /*7690*/  STL.128 [R1+0xb0], RZ ;  /* 0x0000b0ff01007387 */ /* 0x000fe20000100c00 */
[----:B------:R-:W-:Y:S01]  /*76a0*/  VIADD R3, R2, 0x1c400 ;  /* 0x0001c40002037836 */ /* 0x000fe20000000000 */
[----:B------:R-:W-:Y:S01]  /*76b0*/  LOP3.LUT R10, R10, 0x3fff, RZ, 0xc0, !PT ;  /* 0x00003fff0a0a7812 */ /* 0x000fe200078ec0ff */
[----:B------:R-:W-:Y:S01]  /*76c0*/  IMAD.MOV.U32 R6, RZ, RZ, 0x1 ;  /* 0x00000001ff067424 */ /* 0x000fe200078e00ff */
[----:B------:R-:W-:Y:S01]  /*76d0*/  LEA R0, R11, R26, 0xd ;  /* 0x0000001a0b007211 */ /* 0x000fe200078e68ff */
[----:B------:R-:W-:Y:S01]  /*76e0*/  IMAD.MOV.U32 R7, RZ, RZ, RZ ;  /* 0x000000ffff077224 */ /* 0x000fe200078e00ff */
[----:B------:R-:W-:Y:S01]  /*76f0*/  SHF.R.U32.HI R3, RZ, 0x4, R3 ;  /* 0x00000004ff037819 */ /* 0x000fe20000011603 */
[----:B------:R-:W-:Y:S01]  /*7700*/  IMAD.MOV.U32 R8, RZ, RZ, 0x1 ;  /* 0x00000001ff087424 */ /* 0x000fe200078e00ff */
[----:B------:R-:W-:Y:S01]  /*7710*/  STL.128 [R1+0xc0], RZ ;  /* 0x0000c0ff01007387 */ /* 0x000fe20000100c00 */
[----:B------:R-:W-:Y:S01]  /*7720*/  VIADD R11, R0, 0xa000 ;  /* 0x0000a000000b7836 */ /* 0x000fe20000000000 */
[----:B------:R-:W-:Y:S01]  /*7730*/  LOP3.LUT R3, R3, 0x3fff, RZ, 0xc0, !PT ;  /* 0x00003fff03037812 */ /* 0x000fe200078ec0ff */
[----:B------:R-:W-:Y:S01]  /*7740*/  IMAD.MOV.U32 R9, RZ, RZ, RZ ;  /* 0x000000ffff097224 */ /* 0x000fe200078e00ff */
[----:B------:R-:W-:Y:S01]  /*7750*/  SHF.R.U32.HI R0, RZ, 0x4, R0 ;  /* 0x00000004ff007819 */ /* 0x000fe20000011600 */
[----:B------:R0:W-:Y:S01]  /*7760*/  STL.128 [R1+0x60], R4 ;  /* 0x0000600401007387 */ /* 0x0001e20000100c00 */
[----:B------:R-:W-:Y:S01]  /*7770*/  SHF.R.U32.HI R11, RZ, 0x4, R11 ;  /* 0x00000004ff0b7819 */ /* 0x000fe2000001160b */
[----:B------:R-:W-:Y:S01]  /*7780*/  IMAD.U32 R34, RZ, RZ, UR37 ;  /* 0x00000025ff227e24 */ /* 0x000fe2000f8e00ff */
[----:B------:R-:W-:Y:S01]  /*7790*/  LOP3.LUT R3, R3, 0x10000, RZ, 0xfc, !PT ;  /* 0x0001000003037812 */ /* 0x000fe200078efcff */
[----:B------:R1:W-:Y:S01]  /*77a0*/  STL.64 [R1+0x70], R8 ;  /* 0x0000700801007387 */ /* 0x0003e20000100a00 */
[----:B------:R-:W-:Y:S01]  /*77b0*/  LOP3.LUT R11, R11, 0x3fff, RZ, 0xc0, !PT ;  /* 0x00003fff0b0b7812 */ /* 0x000fe200078ec0ff */
[----:B------:R-:W-:Y:S01]  /*77c0*/  IMAD.U32 R38, RZ, RZ, UR37 ;  /* 0x00000025ff267e24 */ /* 0x000fe2000f8e00ff */
[----:B------:R-:W-:Y:S01]  /*77d0*/  LOP3.LUT R0, R0, 0x3fff, RZ, 0xc0, !PT ;  /* 0x00003fff00007812 */ /* 0x000fe200078ec0ff */
[----:B------:R-:W-:Y:S01]  /*77e0*/  STL.128 [R1+0xd0], RZ ;  /* 0x0000d0ff01007387 */ /* 0x000fe20000100c00 */
[----:B------:R-:W-:Y:S01]  /*77f0*/  LOP3.LUT R11, R11, 0x10000, RZ, 0xfc, !PT ;  /* 0x000100000b0b7812 */ /* 0x000fe200078efcff */
[----:B------:R-:W-:Y:S01]  /*7800*/  IMAD.U32 R39, RZ, RZ, UR37 ;  /* 0x00000025ff277e24 */ /* 0x000fe2000f8e00ff */
[----:B------:R-:W-:Y:S01]  /*7810*/  LOP3.LUT P0, RZ, R26, 0x1bf, RZ, 0xc0, !PT ;  /* 0x000001bf1aff7812 */ /* 0x000fe2000780c0ff */
[----:B------:R-:W-:Y:S01]  /*7820*/  STL.128 [R1+0xe0], RZ ;  /* 0x0000e0ff01007387 */ /* 0x000fe20000100c00 */
[----:B------:R-:W-:Y:S01]  /*7830*/  IADD3 R34, P5, R34, 0x68, RZ ;  /* 0x0000006822227810 */ /* 0x000fe20007fbe0ff */
[----:B------:R-:W-:Y:S01]  /*7840*/  IMAD.U32 R45, RZ, RZ, UR37 ;  /* 0x00000025ff2d7e24 */ /* 0x000fe2000f8e00ff */
[----:B------:R-:W-:Y:S01]  /*7850*/  IADD3 R38, P4, R38, 0x70, RZ ;  /* 0x0000007026267810 */ /* 0x000fe20007f9e0ff */
[----:B0-----:R-:W-:Y:S01]  /*7860*/  IMAD.MOV.U32 R4, RZ, RZ, R3 ;  /* 0x000000ffff047224 */ /* 0x001fe200078e0003 */
[C---:B------:R-:W-:Y:S01]  /*7870*/  LOP3.LUT R6, R10.reuse, 0x3000000, RZ, 0xfc, !PT ;  /* 0x030000000a067812 */ /* 0x040fe200078efcff */
[----:B------:R-:W-:Y:S01]  /*7880*/  IMAD.MOV.U32 R5, RZ, RZ, 0x40000040 ;  /* 0x40000040ff057424 */ /* 0x000fe200078e00ff */
[----:B------:R-:W-:Y:S01]  /*7890*/  LOP3.LUT R10, R10, 0x10000, RZ, 0xfc, !PT ;  /* 0x000100000a0a7812 */ /* 0x000fe200078efcff */
[----:B------:R-:W-:Y:S01]  /*78a0*/  IMAD.MOV.U32 R7, RZ, RZ, 0x40000040 ;  /* 0x40000040ff077424 */ /* 0x000fe200078e00ff */
[----:B-1----:R-:W-:Y:S01]  /*78b0*/  LOP3.LUT R8, R0, 0x10000, RZ, 0xfc, !PT ;  /* 0x0001000000087812 */ /* 0x002fe200078efcff */
[----:B------:R-:W-:Y:S01]  /*78c0*/  IMAD.MOV.U32 R9, RZ, RZ, 0x40000040 ;  /* 0x40000040ff097424 */ /* 0x000fe200078e00ff */
[----:B------:R-:W-:Y:S01]  /*78d0*/  IADD3 R39, P3, R39, 0x80, RZ ;  /* 0x0000008027277810 */ /* 0x000fe20007f7e0ff */
[----:B------:R-:W-:Y:S01]  /*78e0*/  IMAD.U32 R35, RZ, RZ, UR37 ;  /* 0x00000025ff237e24 */ /* 0x000fe2000f8e00ff */
[----:B------:R0:W-:Y:S01]  /*78f0*/  STL.128 [R1+0x80], R4 ;  /* 0x0000800401007387 */ /* 0x0001e20000100c00 */
[----:B------:R-:W-:Y:S01]  /*7900*/  IMAD.U32 R41, RZ, RZ, UR37 ;  /* 0x00000025ff297e24 */ /* 0x000fe2000f8e00ff */
[----:B------:R-:W-:Y:S01]  /*7910*/  IADD3 R45, P1, R45, 0xf0, RZ ;  /* 0x000000f02d2d7810 */ /* 0x000fe20007f3e0ff */
[----:B------:R-:W-:Y:S01]  /*7920*/  IMAD.X R42, RZ, RZ, UR36, P5 ;  /* 0x00000024ff2a7e24 */ /* 0x000fe2000a8e06ff */
[----:B------:R1:W-:Y:S01]  /*7930*/  STL.64 [R1+0x78], R8 ;  /* 0x0000780801007387 */ /* 0x0003e20000100a00 */
[----:B------:R-:W-:Y:S01]  /*7940*/  IADD3 R35, P5, R35, 0xf8, RZ ;  /* 0x000000f823237810 */ /* 0x000fe20007fbe0ff */
[----:B------:R-:W-:Y:S01]  /*7950*/  BSSY B6, `(.L_x_13106) ;  /* 0x000001b000067945 */ /* 0x000fe20003800000 */
[----:B------:R-:W-:Y:S01]  /*7960*/  IADD3 R41, P2, R41, 0x90, RZ ;  /* 0x0000009029297810 */ /* 0x000fe20007f5e0ff */
[----:B------:R-:W-:-:S02]  /*7970*/  IMAD.X R48, RZ, RZ, UR36, P4 ;  /* 0x00000024ff307e24 */ /* 0x000fc4000a0e06ff */
[----:B------:R-:W-:Y:S01]  /*7980*/  IMAD.X R49, RZ, RZ, UR36, P3 ;  /* 0x00000024ff317e24 */ /* 0x000fe200098e06ff */
[----:B------:R-:W-:Y:S01]  /*7990*/  IADD3.X R40, RZ, UR36, RZ, P2, !PT ;  /* 0x00000024ff287c10 */ /* 0x000fe200097fe4ff */
[----:B------:R-:W-:Y:S02]  /*79a0*/  IMAD.X R47, RZ, RZ, UR36, P1 ;  /* 0x00000024ff2f7e24 */ /* 0x000fe400088e06ff */
[----:B------:R-:W-:Y:S02]  /*79b0*/  IMAD.X R36, RZ, RZ, UR36, P5 ;  /* 0x00000024ff247e24 */ /* 0x000fe4000a8e06ff */
[----:B0-----:R-:W-:Y:S02]  /*79c0*/  IMAD.MOV.U32 R6, RZ, RZ, R10 ;  /* 0x000000ffff067224 */ /* 0x001fe400078e000a */
[----:B------:R-:W-:-:S05]  /*79d0*/  IMAD.MOV.U32 R4, RZ, RZ, R11 ;  /* 0x000000ffff047224 */ /* 0x000fca00078e000b */
[----:B------:R1:W-:Y:S01]  /*79e0*/  STL.128 [R1+0xf0], R4 ;  /* 0x0000f00401007387 */ /* 0x0003e20000100c00 */
[----:B------:R-:W-:Y:S05]  /*79f0*/  @!P0 BRA `(.L_x_13107) ;  /* 0x0000000000408947 */ /* 0x000fea0003800000 */
[----:B------:R-:W-:Y:S01]  /*7a00*/  MOV R14, 0x0 ;  /* 0x00000000000e7802 */ /* 0x000fe20000000f00 */
[----:B------:R-:W-:Y:S01]  /*7a10*/  ULDC.64 UR4, c[0x4][0xf0] ;  /* 0x01003c0000047ab9 */ /* 0x000fe20000000a00 */
[----:B------:R-:W-:Y:S01]  /*7a20*/  ULDC.64 UR6, c[0x4][0xf8] ;  /* 0x01003e0000067ab9 */ /* 0x000fe20000000a00 */
[----:B-1----:R-:W-:Y:S02]  /*7a30*/  IMAD.U32 R4, RZ, RZ, UR4 ;  /* 0x00000004ff047e24 */ /* 0x002fe4000f8e00ff */
[----:B------:R-:W-:Y:S01]  /*7a40*/  IMAD.U32 R5, RZ, RZ, UR5 ;  /* 0x00000005ff057e24 */ /* 0x000fe2000f8e00ff */
[----:B----4-:R-:W0:Y:S01]  /*7a50*/  LDC.64 R14, c[0x4][R14] ;  /* 0x010000000e0e7b82 */ /* 0x010e220000000a00 */
        /* <DEDUP_REMOVED lines=9> */
[----:B0-2--5:R-:W-:Y:S05]  /*7af0*/  CALL.ABS.NOINC R14 ;  /* 0x000000000e007343 */ /* 0x025fea0003c00000 */
.L_x_13107:
[----:B------:R-:W-:Y:S05]  /*7b00*/  BSYNC B6 ;  /* 0x0000000000067941 */ /* 0x000fea0003800000 */
.L_x_13106:
[----:B------:R-:W0:Y:S01]  /*7b10*/  LDC.64 R10, c[0x0][0xad0] ;  /* 0x0002b400ff0a7b82 */ /* 0x000e220000000a00 */
[----:B------:R-:W3:Y:S01]  /*7b20*/  S2R R27, SR_TID.X ;  /* 0x00000000001b7919 */ /* 0x000ee20000002100 */
[----:B------:R-:W-:Y:S02]  /*7b30*/  UIADD3 UR5, UP0, UR37, 0x100, URZ ;  /* 0x0000010025057890 */ /* 0x000fe4000ff1e03f */
[----:B------:R-:W-:Y:S01]  /*7b40*/  IMAD.U32 R54, RZ, RZ, UR37 ;  /* 0x00000025ff367e24 */ /* 0x000fe2000f8e00ff */
[----:B------:R-:W-:Y:S01]  /*7b50*/  STL.64 [R1+0x110], R24 ;  /* 0x0001101801007387 */ /* 0x000fe20000100a00 */
[----:B------:R-:W-:Y:S01]  /*7b60*/  UIADD3.X UR6, URZ, UR36, URZ, UP0, !UPT ;  /* 0x000000243f067290 */ /* 0x000fe200087fe43f */
[----:B------:R-:W-:Y:S01]  /*7b70*/  IMAD.U32 R3, RZ, RZ, UR37 ;  /* 0x00000025ff037e24 */ /* 0x000fe2000f8e00ff */
[----:B----4-:R-:W4:Y:S01]  /*7b80*/  LDC.64 R14, c[0x0][0xad8] ;  /* 0x0002b600ff0e7b82 */ /* 0x010f220000000a00 */
[----:B------:R-:W-:Y:S01]  /*7b90*/  UIADD3 UR4, UP0, UR37, 0x14c, URZ ;  /* 0x0000014c25047890 */ /* 0x000fe2000ff1e03f */
[----:B-1----:R-:W-:Y:S01]  /*7ba0*/  IMAD.U32 R8, RZ, RZ, UR5 ;  /* 0x00000005ff087e24 */ /* 0x002fe2000f8e00ff */
[----:B------:R-:W-:Y:S01]  /*7bb0*/  STL.64 [R1+0x100], R204 ;  /* 0x000100cc01007387 */ /* 0x000fe20000100a00 */
[----:B------:R-:W-:Y:S01]  /*7bc0*/  IMAD.U32 R9, RZ, RZ, UR6 ;  /* 0x00000006ff097e24 */ /* 0x000fe2000f8e00ff */
[----:B------:R-:W-:Y:S01]  /*7bd0*/  UIADD3.X UR5, URZ, UR36, URZ, UP0, !UPT ;  /* 0x000000243f057290 */ /* 0x000fe200087fe43f */
[----:B------:R-:W-:Y:S01]  /*7be0*/  IMAD.U32 R43, RZ, RZ, UR37 ;  /* 0x00000025ff2b7e24 */ /* 0x000fe2000f8e00ff */
[----:B------:R-:W-:Y:S01]  /*7bf0*/  STL.U8 [R1+0x118], RZ ;  /* 0x000118ff01007387 */ /* 0x000fe20000100000 */
[----:B------:R-:W1:Y:S01]  /*7c00*/  LDC.64 R20, c[0x0][0xae0] ;  /* 0x0002b800ff147b82 */ /* 0x000e620000000a00 */
[----:B------:R-:W-:Y:S01]  /*7c10*/  IMAD.U32 R12, RZ, RZ, UR4 ;  /* 0x00000004ff0c7e24 */ /* 0x000fe2000f8e00ff */
[----:B------:R-:W-:Y:S01]  /*7c20*/  ULDC UR4, c[0x0][0x3f4] ;  /* 0x0000fd0000047ab9 */ /* 0x000fe20000000800 */
[----:B------:R2:W-:Y:S01]  /*7c30*/  STL.64 [R1+0x108], R8 ;  /* 0x0001080801007387 */ /* 0x0005e20000100a00 */
[----:B------:R-:W-:Y:S01]  /*7c40*/  IMAD.U32 R13, RZ, RZ, UR5 ;  /* 0x00000005ff0d7e24 */ /* 0x000fe2000f8e00ff */
[----:B------:R-:W-:-:S02]  /*7c50*/  ISETP.LT.AND P0, PT, RZ, UR4, PT ;  /* 0x00000004ff007c0c */ /* 0x000fc4000bf01270 */
[----:B------:R-:W-:Y:S01]  /*7c60*/  IADD3 R54, P2, R54, 0x118, RZ ;  /* 0x0000011836367810 */ /* 0x000fe20007f5e0ff */
[----:B------:R-:W1:Y:S01]  /*7c70*/  LDC R6, c[0x0][0x450] ;  /* 0x00011400ff067b82 */ /* 0x000e620000000800 */
[----:B0-----:R-:W-:Y:S01]  /*7c80*/  IMAD.MOV.U32 R30, RZ, RZ, R11 ;  /* 0x000000ffff1e7224 */ /* 0x001fe200078e000b */
[----:B------:R-:W-:Y:S01]  /*7c90*/  MOV R7, R10 ;  /* 0x0000000a00077202 */ /* 0x000fe20000000f00 */
[----:B------:R-:W-:Y:S01]  /*7ca0*/  STL.64 [R1+0x150], R12 ;  /* 0x0001500c01007387 */ /* 0x000fe20000100a00 */
[----:B------:R-:W-:Y:S01]  /*7cb0*/  IADD3 R43, P4, R43, 0x150, RZ ;  /* 0x000001502b2b7810 */ /* 0x000fe20007f9e0ff */
[----:B------:R-:W-:Y:S02]  /*7cc0*/  IMAD.X R55, RZ, RZ, UR36, P2 ;  /* 0x00000024ff377e24 */ /* 0x000fe400090e06ff */
[----:B--2---:R-:W-:Y:S01]  /*7cd0*/  IMAD.MOV.U32 R8, RZ, RZ, RZ ;  /* 0x000000ffff087224 */ /* 0x004fe200078e00ff */
[----:B------:R-:W0:Y:S01]  /*7ce0*/  LDC.64 R4, c[0x0][0x448] ;  /* 0x00011200ff047b82 */ /* 0x000e220000000a00 */
[----:B----4-:R-:W-:-:S02]  /*7cf0*/  IMAD.MOV.U32 R9, RZ, RZ, R15 ;  /* 0x000000ffff097224 */ /* 0x010fc400078e000f */
[----:B---3--:R-:W-:Y:S02]  /*7d00*/  VIADD R0, R27, 0xffffff80 ;  /* 0xffffff801b007836 */ /* 0x008fe40000000000 */
[----:B------:R-:W-:Y:S02]  /*7d10*/  IMAD.MOV.U32 R31, RZ, RZ, R14 ;  /* 0x000000ffff1f7224 */ /* 0x000fe400078e000e */
[----:B------:R-:W-:Y:S01]  /*7d20*/  IMAD.X R51, RZ, RZ, UR36, P4 ;  /* 0x00000024ff337e24 */ /* 0x000fe2000a0e06ff */
[----:B------:R-:W-:Y:S01]  /*7d30*/  STL [R1+0x4a0], R0 ;  /* 0x0004a00001007387 */ /* 0x000fe20000100800 */
[----:B-1----:R-:W-:Y:S02]  /*7d40*/  IMAD.MOV.U32 R10, RZ, RZ, R20 ;  /* 0x000000ffff0a7224 */ /* 0x002fe400078e0014 */
[----:B------:R-:W-:Y:S01]  /*7d50*/  IMAD.MOV.U32 R11, RZ, RZ, R21 ;  /* 0x000000ffff0b7224 */ /* 0x000fe200078e0015 */
[----:B------:R1:W-:Y:S04]  /*7d60*/  STL [R1+0x11c], R0 ;  /* 0x00011c0001007387 */ /* 0x0003e80000100800 */
[----:B------:R-:W-:Y:S04]  /*7d70*/  STL.128 [R1+0x130], R8 ;  /* 0x0001300801007387 */ /* 0x000fe80000100c00 */
[----:B------:R2:W-:Y:S01]  /*7d80*/  STL.128 [R1+0x120], R28 ;  /* 0x0001201c01007387 */ /* 0x0005e20000100c00 */
[----:B-1----:R-:W-:-:S03]  /*7d90*/  IMAD.U32 R0, RZ, RZ, UR37 ;  /* 0x00000025ff007e24 */ /* 0x002fc6000f8e00ff */
[----:B0-----:R0:W-:Y:S02]  /*7da0*/  STL.128 [R1+0x140], R4 ;  /* 0x0001400401007387 */ /* 0x0011e40000100c00 */
[----:B--2---:R-:W-:Y:S02]  /*7db0*/  IADD3 R29, P1, R0, 0x11c, RZ ;  /* 0x0000011c001d7810 */ /* 0x004fe40007f3e0ff */
[----:B------:R-:W-:-:S03]  /*7dc0*/  IADD3 R30, P3, R3, 0x108, RZ ;  /* 0x00000108031e7810 */ /* 0x000fc60007f7e0ff */
[----:B------:R-:W-:Y:S02]  /*7dd0*/  IMAD.X R31, RZ, RZ, UR36, P1 ;  /* 0x00000024ff1f7e24 */ /* 0x000fe400088e06ff */
[----:B------:R-:W-:Y:S01]  /*7de0*/  IMAD.X R50, RZ, RZ, UR36, P3 ;  /* 0x00000024ff327e24 */ /* 0x000fe200098e06ff */
[----:B------:R-:W-:Y:S07]  /*7df0*/  @P0 BRA `(.L_x_13108) ;  /* 0x0000000000400947 */ /* 0x000fee0003800000 */
        /* <DEDUP_REMOVED lines=10> */
.L_x_13111:
[----:B--2---:R2:W3:Y:S02]  /*7ea0*/  SYNCS.PHASECHK.TRANS64.TRYWAIT P0, [R2+URZ+0x32400], R3 ;  /* 0x03240003020075a7 */ /* 0x0044e4000800017f */
[----:B---3--:R-:W-:Y:S05]  /*7eb0*/  @!P0 NANOSLEEP.SYNCS 0x989680 ;  /* 0x009896800000895d */ /* 0x008fea0003900000 */
[----:B------:R-:W3:Y:S02]  /*7ec0*/  @!P0 SYNCS.PHASECHK.TRANS64 P0, [R2+URZ+0x32400], R3 ;  /* 0x03240003020085a7 */ /* 0x000ee4000800007f */
[----:B---3--:R-:W-:Y:S05]  /*7ed0*/  @!P0 BRA `(.L_x_13111) ;  /* 0xfffffffc00f08947 */ /* 0x008fea000383ffff */
.L_x_13110:
[----:B------:R-:W-:Y:S05]  /*7ee0*/  BSYNC B0 ;  /* 0x0000000000007941 */ /* 0x000fea0003800000 */
.L_x_13109:
[----:B------:R-:W-:Y:S05]  /*7ef0*/  BRA `(.L_x_13112) ;  /* 0x0000002c00007947 */ /* 0x000fea0003800000 */
.L_x_13108:
[----:B------:R-:W-:Y:S01]  /*7f00*/  LOP3.LUT P0, RZ, R26, 0x3ff, RZ, 0xc0, !PT ;  /* 0x000003ff1aff7812 */ /* 0x000fe2000780c0ff */
[----:B------:R-:W-:Y:S01]  /*7f10*/  ULDC.64 UR6, c[0x0][0x408] ;  /* 0x0001020000067ab9 */ /* 0x000fe20000000a00 */
[----:B-----5:R-:W-:Y:S01]  /*7f20*/  SHF.R.S32.HI R0, RZ, 0x1f, R44 ;  /* 0x0000001fff007819 */ /* 0x020fe2000001142c */
[----:B------:R-:W-:Y:S01]  /*7f30*/  ULDC.64 UR4, c[0x0][0x3f8] ;  /* 0x0000fe0000047ab9 */ /* 0x000fe20000000a00 */
[----:B------:R-:W-:Y:S01]  /*7f40*/  IMAD.WIDE.U32 R26, R44, UR6, RZ ;  /* 0x000000062c1a7c25 */ /* 0x000fe2000f8e00ff */
[----:B------:R-:W-:Y:S03]  /*7f50*/  BSSY B6, `(.L_x_13113) ;  /* 0x0000019000067945 */ /* 0x000fe60003800000 */
[C---:B0-----:R-:W-:Y:S02]  /*7f60*/  IMAD R5, R0.reuse, UR6, RZ ;  /* 0x0000000600057c24 */ /* 0x041fe4000f8e02ff */
[----:B------:R-:W-:-:S02]  /*7f70*/  IMAD R3, R0, UR4, RZ ;  /* 0x0000000400037c24 */ /* 0x000fc4000f8e02ff */
[C---:B------:R-:W-:Y:S02]  /*7f80*/  IMAD R5, R44.reuse, UR7, R5 ;  /* 0x000000072c057c24 */ /* 0x040fe4000f8e0205 */
[----:B------:R-:W-:-:S03]  /*7f90*/  IMAD.WIDE.U32 R24, R44, UR4, RZ ;  /* 0x000000042c187c25 */ /* 0x000fc6000f8e00ff */
[----:B------:R-:W-:Y:S01]  /*7fa0*/  IADD3 R57, R5, R27, RZ ;  /* 0x0000001b05397210 */ /* 0x000fe20007ffe0ff */
[----:B------:R-:W-:-:S04]  /*7fb0*/  IMAD R3, R44, UR5, R3 ;  /* 0x000000052c037c24 */ /* 0x000fc8000f8e0203 */
        /* <DEDUP_REMOVED lines=18> */
.L_x_13114:
[----:B------:R-:W-:Y:S05]  /*80e0*/  BSYNC B6 ;  /* 0x0000000000067941 */ /* 0x000fea0003800000 */
.L_x_13113:
        /* <DEDUP_REMOVED lines=39> */
.L_x_13444:
        /* <DEDUP_REMOVED lines=10> */
[----:B-1----:R-:W-:Y:S01]  /*8400*/  MOV R5, R3 ;  /* 0x0000000300057202 */ /* 0x002fe20000000f00 */
[----:B--2---:R-:W-:Y:S01]  /*8410*/  IMAD.MOV.U32 R4, RZ, RZ, R6 ;  /* 0x000000ffff047224 */ /* 0x004fe200078e0006 */
[----:B------:R-:W-:Y:S02]  /*8420*/  ISETP.GE.AND P2, PT, R154, UR4, PT ;  /* 0x000000049a007c0c */ /* 0x000fe4000bf46270 */
[----:B------:R-:W-:Y:S02]  /*8430*/  CS2R R52, SRZ ;  /* 0x0000000000347805 */ /* 0x000fe4000001ff00 */
[----:B------:R-:W-:-:S09]  /*8440*/  ISETP.GE.AND P3, PT, R164, UR4, PT ;  /* 0x00000004a4007c0c */ /* 0x000fd2000bf66270 */
        /* <DEDUP_REMOVED lines=16> */
.L_x_13119:
[----:B------:R-:W-:Y:S05]  /*8550*/  BSYNC B1 ;  /* 0x0000000000017941 */ /* 0x000fea0003800000 */
.L_x_13118:
[----:B-1---5:R-:W-:Y:S01]  /*8560*/  IMAD.MOV.U32 R3, RZ, RZ, R24 ;  /* 0x000000ffff037224 */ /* 0x022fe200078e0018 */
[----:B------:R-:W-:Y:S01]  /*8570*/  UMOV UR4, 0xffffffff ;  /* 0xffffffff00047882 */ /* 0x000fe20000000000 */
[----:B------:R-:W-:Y:S01]  /*8580*/  IMAD.MOV.U32 R4, RZ, RZ, R25 ;  /* 0x000000ffff047224 */ /* 0x000fe200078e0019 */
[----:B------:R-:W-:Y:S01]  /*8590*/  CS2R R20, SRZ ;  /* 0x0000000000147805 */ /* 0x000fe2000001ff00 */
[----:B------:R-:W-:Y:S02]  /*85a0*/  IMAD.MOV.U32 R5, RZ, RZ, R52 ;  /* 0x000000ffff057224 */ /* 0x000fe400078e0034 */
        /* <DEDUP_REMOVED lines=9> */
[----:B------:R-:W-:-:S04]  /*8640*/  PRMT R63, R63, 0x5410, R5 ;  /* 0x000054103f3f7816 */ /* 0x000fc80000000005 */
[----:B------:R-:W-:Y:S01]  /*8650*/  PRMT R69, R3, 0x5410, R6 ;  /* 0x0000541003457816 */ /* 0x000fe20000000006 */
[----:B------:R-:W-:Y:S06]  /*8660*/  BRA.DIV UR4, `(.L_x_13120) ;  /* 0x0000032e04d47947 */ /* 0x000fec000b800000 */
[----:B------:R1:W2:Y:S04]  /*8670*/  SHFL.IDX PT, R3, R44, 0x1, 0x1c1f ;  /* 0x003c1f002c037f89 */ /* 0x0002a800000e0000 */
[----:B------:R1:W0:Y:S04]  /*8680*/  SHFL.IDX PT, R6, R10, 0x1, 0x1c1f ;  /* 0x003c1f000a067f89 */ /* 0x00022800000e0000 */
[----:B---3--:R1:W3:Y:S04]  /*8690*/  SHFL.IDX PT, R7, R59, 0x1, 0x1c1f ;  /* 0x003c1f003b077f89 */ /* 0x0082e800000e0000 */
[----:B------:R1:W0:Y:S02]  /*86a0*/  SHFL.IDX PT, R14, R58, 0x1, 0x1c1f ;  /* 0x003c1f003a0e7f89 */ /* 0x00022400000e0000 */
.L_x_13450:
[----:B------:R-:W5:Y:S01]  /*86b0*/  LDL R5, [R1+0x204] ;  /* 0x0002040001057983 */ /* 0x000f620000100800 */
[----:B------:R-:W-:Y:S01]  /*86c0*/  VIADD R0, R0, 0x40 ;  /* 0x0000004000007836 */ /* 0x000fe20000000000 */
[----:B------:R-:W-:Y:S01]  /*86d0*/  BSSY B1, `(.L_x_13121) ;  /* 0x0000022000017945 */ /* 0x000fe20003800000 */
[----:B01----:R-:W-:Y:S02]  /*86e0*/  CS2R R10, SRZ ;  /* 0x00000000000a7805 */ /* 0x003fe4000001ff00 */
        /* <DEDUP_REMOVED lines=10> */
[----:B------:R-:W-:Y:S01]  /*8790*/  IMAD.MOV.U32 R4, RZ, RZ, R6 ;  /* 0x000000ffff047224 */ /* 0x000fe200078e0006 */
[----:B------:R-:W-:Y:S01]  /*87a0*/  ISETP.GE.AND P2, PT, R154, UR4, PT ;  /* 0x000000049a007c0c */ /* 0x000fe2000bf46270 */
[----:B--2---:R-:W-:Y:S01]  /*87b0*/  IMAD.MOV.U32 R5, RZ, RZ, R3 ;  /* 0x000000ffff057224 */ /* 0x004fe200078e0003 */
[----:B------:R-:W-:Y:S02]  /*87c0*/  ISETP.GE.AND P3, PT, R164, UR4, PT ;  /* 0x00000004a4007c0c */ /* 0x000fe4000bf66270 */
[----:B------:R-:W-:Y:S01]  /*87d0*/  CS2R R10, SRZ ;  /* 0x00000000000a7805 */ /* 0x000fe2000001ff00 */
[----:B------:R-:W-:-:S08]  /*87e0*/  IMAD.MOV.U32 R8, RZ, RZ, R14 ;  /* 0x000000ffff087224 */ /* 0x000fd000078e000e */
[----:B------:R-:W-:Y:S02]  /*87f0*/  @!P2 IMAD.WIDE R4, R154, 0x2, R4 ;  /* 0x000000029a04a825 */ /* 0x000fe400078e0204 */
[----:B------:R-:W-:-:S03]  /*8800*/  @!P3 SHF.L.U32 R9, R164, 0x1, RZ ;  /* 0x00000001a409b819 */ /* 0x000fc600000006ff */
[----:B------:R0:W5:Y:S01]  /*8810*/  @!P2 LD.E.64 R10, desc[UR44][R4.64] ;  /* 0x0000002c040aa980 */ /* 0x000162000c101b00 */
[----:B------:R-:W-:Y:S02]  /*8820*/  CS2R R12, SRZ ;  /* 0x00000000000c7805 */ /* 0x000fe4000001ff00 */
[----:B------:R-:W-:Y:S02]  /*8830*/  CS2R R20, SRZ ;  /* 0x0000000000147805 */ /* 0x000fe4000001ff00 */
[-C--:B0-----:R-:W-:Y:S02]  /*8840*/  @!P3 IADD3 R4, P0, R6, R9.reuse, RZ ;  /* 0x000000090604b210 */ /* 0x081fe40007f1e0ff */
[----:B------:R-:W-:Y:S01]  /*8850*/  @!P3 IADD3 R6, P1, R14, R9, RZ ;  /* 0x000000090e06b210 */ /* 0x000fe20007f3e0ff */
[----:B---3--:R-:W-:Y:S01]  /*8860*/  IMAD.MOV.U32 R9, RZ, RZ, R7 ;  /* 0x000000ffff097224 */ /* 0x008fe200078e0007 */
        /* <DEDUP_REMOVED lines=8> */
.L_x_13122:
[----:B------:R-:W-:Y:S05]  /*88f0*/  BSYNC B1 ;  /* 0x0000000000017941 */ /* 0x000fea0003800000 */
.L_x_13121:
[----:B------:R-:W1:Y:S01]  /*8900*/  SYNCS.PHASECHK.TRANS64.TRYWAIT P0, [R2+URZ+0x32400], R59 ;  /* 0x0324003b020075a7 */ /* 0x000e62000800017f */
[----:B------:R-:W-:Y:S04]  /*8910*/  BSSY B1, `(.L_x_13123) ;  /* 0x0000002000017945 */ /* 0x000fe80003800000 */
[----:B-1----:R-:W-:Y:S05]  /*8920*/  @!P0 BRA `(.L_x_13124) ;  /* 0x0000032c00948947 */ /* 0x002fea0003800000 */
.L_x_13451:
[----:B------:R-:W-:Y:S05]  /*8930*/  BSYNC B1 ;  /* 0x0000000000017941 */ /* 0x000fea0003800000 */
.L_x_13123:
[----:B0--3--:R-:W3:Y:S04]  /*8940*/  LDL R7, [R1+0x498] ;  /* 0x0004980001077983 */ /* 0x009ee80000100800 */
[----:B------:R-:W4:Y:S01]  /*8950*/  LDL R14, [R1+0x50] ;  /* 0x00005000010e7983 */ /* 0x000f220000100800 */
[----:B-----5:R-:W-:Y:S01]  /*8960*/  IMAD.MOV.U32 R4, RZ, RZ, R20 ;  /* 0x000000ffff047224 */ /* 0x020fe200078e0014 */
[----:B------:R-:W-:Y:S01]  /*8970*/  BSSY B1, `(.L_x_13125) ;  /* 0x0000079000017945 */ /* 0x000fe20003800000 */
[----:B------:R-:W-:Y:S02]  /*8980*/  IMAD.MOV.U32 R5, RZ, RZ, R21 ;  /* 0x000000ffff057224 */ /* 0x000fe400078e0015 */
[----:B------:R-:W-:-:S05]  /*8990*/  IMAD.MOV.U32 R6, RZ, RZ, R10 ;  /* 0x000000ffff067224 */ /* 0x000fca00078e000a */
[----:B------:R-:W-:Y:S01]  /*89a0*/  PRMT R70, R6, 0x7610, R70 ;  /* 0x0000761006467816 */ /* 0x000fe20000000046 */
[----:B------:R-:W-:-:S05]  /*89b0*/  IMAD.MOV.U32 R6, RZ, RZ, R8 ;  /* 0x000000ffff067224 */ /* 0x000fca00078e0008 */
[----:B------:R-:W-:Y:S01]  /*89c0*/  PRMT R28, R6, 0x7610, R28 ;  /* 0x00007610061c7816 */ /* 0x000fe2000000001c */
[----:B------:R-:W-:Y:S02]  /*89d0*/  IMAD.MOV.U32 R6, RZ, RZ, R13 ;  /* 0x000000ffff067224 */ /* 0x000fe400078e000d */
[C---:B---3--:R-:W-:Y:S01]  /*89e0*/  IMAD.SHL.U32 R0, R7.reuse, 0x40, RZ ;  /* 0x0000004007007824 */ /* 0x048fe200078e00ff */
[----:B------:R-:W-:Y:S01]  /*89f0*/  LOP3.LUT P1, RZ, R7, 0x4, RZ, 0xc0, !PT ;  /* 0x0000000407ff7812 */ /* 0x000fe2000782c0ff */
[----:B----4-:R-:W-:-:S03]  /*8a00*/  IMAD R15, R14, -0x80, R61 ;  /* 0xffffff800e0f7824 */ /* 0x010fc600078e023d */
[----:B--2---:R-:W-:-:S04]  /*8a10*/  LOP3.LUT R3, R0, 0x1c0, RZ, 0xc0, !PT ;  /* 0x000001c000037812 */ /* 0x004fc800078ec0ff */
[----:B------:R-:W-:Y:S02]  /*8a20*/  LOP3.LUT R0, R3, 0x18, R22, 0xf8, !PT ;  /* 0x0000001803007812 */ /* 0x000fe400078ef816 */
[----:B------:R-:W-:Y:S02]  /*8a30*/  SHF.R.U32.HI R3, RZ, 0x3, R3 ;  /* 0x00000003ff037819 */ /* 0x000fe40000011603 */
[----:B------:R-:W-:Y:S02]  /*8a40*/  VIMNMX R15, R15, 0x80, PT ;  /* 0x000000800f0f7848 */ /* 0x000fe40003fe0100 */
[----:B------:R-:W-:Y:S02]  /*8a50*/  LOP3.LUT R0, R0, R3, RZ, 0x3c, !PT ;  /* 0x0000000300007212 */ /* 0x000fe400078e3cff */
[----:B------:R-:W-:Y:S02]  /*8a60*/  ISETP.GE.AND P0, PT, R158, R15, PT ;  /* 0x0000000f9e00720c */ /* 0x000fe40003f06270 */
[----:B------:R-:W-:Y:S01]  /*8a70*/  PRMT R3, R4, 0x5410, R5 ;  /* 0x0000541004037816 */ /* 0x000fe20000000005 */
[----:B------:R-:W-:-:S02]  /*8a80*/  IMAD R5, R203, 0x200, R0 ;  /* 0x00000200cb057824 */ /* 0x000fc400078e0200 */
[----:B------:R-:W-:Y:S02]  /*8a90*/  IMAD.MOV.U32 R4, RZ, RZ, R11 ;  /* 0x000000ffff047224 */ /* 0x000fe400078e000b */
[----:B------:R-:W-:Y:S02]  /*8aa0*/  IMAD R14, R5, 0x2, R2 ;  /* 0x00000002050e7824 */ /* 0x000fe400078e0202 */
[----:B------:R-:W-:Y:S01]  /*8ab0*/  IMAD.MOV.U32 R5, RZ, RZ, R12 ;  /* 0x000000ffff057224 */ /* 0x000fe200078e000c */
[----:B------:R-:W-:Y:S01]  /*8ac0*/  PRMT R44, R4, 0x7610, R44 ;  /* 0x00007610042c7816 */ /* 0x000fe2000000002c */
[----:B------:R-:W-:Y:S01]  /*8ad0*/  IMAD.MOV.U32 R4, RZ, RZ, R9 ;  /* 0x000000ffff047224 */ /* 0x000fe200078e0009 */
[C---:B------:R-:W-:Y:S01]  /*8ae0*/  IADD3 R0, R14.reuse, 0x18440, RZ ;  /* 0x000184400e007810 */ /* 0x040fe20007ffe0ff */
[----:B------:R-:W-:Y:S01]  /*8af0*/  VIADD R7, R14, 0x18400 ;  /* 0x000184000e077836 */ /* 0x000fe20000000000 */
[----:B------:R-:W-:Y:S02]  /*8b00*/  PRMT R70, R70, 0x5410, R5 ;  /* 0x0000541046467816 */ /* 0x000fe40000000005 */
[----:B------:R-:W-:Y:S01]  /*8b10*/  PRMT R28, R28, 0x5410, R4 ;  /* 0x000054101c1c7816 */ /* 0x000fe20000000004 */
[----:B------:R-:W-:Y:S01]  /*8b20*/  @P1 VIADD R0, R7, 0xffffffc0 ;  /* 0xffffffc007001836 */ /* 0x000fe20000000000 */
        /* <DEDUP_REMOVED lines=9> */
[--C-:B------:R-:W-:Y:S01]  /*8bc0*/  HADD2.F32 R61, -RZ, R63.reuse.H1_H1 ;  /* 0x3000003fff3d7230 */ /* 0x100fe20000004100 */
[----:B-1----:R-:W-:Y:S01]  /*8bd0*/  SHF.R.U32.HI R59, RZ, 0x10, R53 ;  /* 0x00000010ff3b7819 */ /* 0x002fe20000011635 */
        /* <DEDUP_REMOVED lines=9> */
[CC--:B------:R-:W-:Y:S01]  /*8c70*/  FMUL.FTZ R63, R57.reuse, R62.reuse ;  /* 0x0000003e393f7220 */ /* 0x0c0fe20000410000 */
[----:B------:R-:W-:Y:S01]  /*8c80*/  FMUL.FTZ R57, R57, R59 ;  /* 0x0000003b39397220 */ /* 0x000fe20000410000 */
        /* <DEDUP_REMOVED lines=27> */
.L_x_13128:
[----:B------:R-:W-:Y:S05]  /*8e40*/  BSYNC B2 ;  /* 0x0000000000027941 */ /* 0x000fea0003800000 */
.L_x_13127:
[----:B------:R-:W-:Y:S05]  /*8e50*/  @P1 BRA `(.L_x_13126) ;  /* 0x0000000000a81947 */ /* 0x000fea0003800000 */
[----:B0-----:R-:W0:Y:S01]  /*8e60*/  LDS.128 R4, [R0] ;  /* 0x0000000000047984 */ /* 0x001e220000000c00 */
        /* <DEDUP_REMOVED lines=13> */
[-C--:B-1----:R-:W-:Y:S01]  /*8f40*/  FMUL.FTZ R59, R27, R57.reuse ;  /* 0x000000391b3b7220 */ /* 0x082fe20000410000 */
        /* <DEDUP_REMOVED lines=27> */
.L_x_13126:
[----:B------:R-:W-:Y:S05]  /*9100*/  BSYNC B1 ;  /* 0x0000000000017941 */ /* 0x000fea0003800000 */
.L_x_13125:
[----:B------:R-:W-:-:S13]  /*9110*/  ISETP.GE.AND P0, PT, R175, R15, PT ;  /* 0x0000000faf00720c */ /* 0x000fda0003f06270 */
[----:B------:R-:W-:Y:S05]  /*9120*/  @P0 BRA `(.L_x_13129) ;  /* 0x0000001800500947 */ /* 0x000fea0003800000 */
[----:B0-2---:R-:W0:Y:S01]  /*9130*/  LDC R5, c[0x0][0x3f4] ;  /* 0x0000fd00ff057b82 */ /* 0x005e220000000800 */
        /* <DEDUP_REMOVED lines=17> */
[----:B------:R-:W-:Y:S01]  /*9250*/  FMUL.FTZ R13, R13, R24 ;  /* 0x000000180d0d7220 */ /* 0x000fe20000410000 */
[----:B------:R-:W-:Y:S02]  /*9260*/  HADD2.F32 R4, -RZ, R4.H1_H1 ;  /* 0x30000004ff047230 */ /* 0x000fe40000004100 */
[--C-:B------:R-:W-:Y:S02]  /*9270*/  HADD2.F32 R10, -RZ, R6.reuse.H0_H0 ;  /* 0x20000006ff0a7230 */ /* 0x100fe40000004100 */
[----:B------:R-:W-:Y:S01]  /*9280*/  FFMA.FTZ R26, R12, R26, R13 ;  /* 0x0000001a0c1a7223 */ /* 0x000fe2000001000d */
[----:B------:R-:W-:-:S02]  /*9290*/  HADD2.F32 R11, -RZ, R6.H1_H1 ;  /* 0x30000006ff0b7230 */ /* 0x000fc40000004100 */
[----:B------:R-:W-:Y:S01]  /*92a0*/  FFMA.FTZ R27, R12, R24, -R27 ;  /* 0x000000180c1b7223 */ /* 0x000fe2000001081b */
[--C-:B------:R-:W-:Y:S02]  /*92b0*/  HADD2.F32 R13, -RZ, R44.reuse.H1_H1 ;  /* 0x3000002cff0d7230 */ /* 0x100fe40000004100 */
[C---:B------:R-:W-:Y:S01]  /*92c0*/  FMUL.FTZ R52, R4.reuse, R25 ;  /* 0x0000001904347220 */ /* 0x040fe20000410000 */
        /* <DEDUP_REMOVED lines=21> */
.L_x_13131:
[----:B------:R-:W-:Y:S05]  /*9420*/  BSYNC B1 ;  /* 0x0000000000017941 */ /* 0x000fea0003800000 */
.L_x_13130:
[----:B------:R-:W-:Y:S05]  /*9430*/  @P1 BRA `(.L_x_13129) ;  /* 0x00000014008c1947 */ /* 0x000fea0003800000 */
[----:B0-----:R-:W0:Y:S01]  /*9440*/  LDS.128 R4, [R0+0x2000] ;  /* 0x0020000000047984 */ /* 0x001e220000000c00 */
        /* <DEDUP_REMOVED lines=18> */
[C---:B------:R-:W-:Y:S01]  /*9570*/  FMUL.FTZ R20, R4.reuse, R14 ;  /* 0x0000000e04147220 */ /* 0x040fe20000410000 */
[-C--:B------:R-:W-:Y:S01]  /*9580*/  FMUL.FTZ R24, R4, R12.reuse ;  /* 0x0000000c04187220 */ /* 0x080fe20000410000 */
[----:B------:R-:W-:Y:S02]  /*9590*/  HADD2.F32 R6, -RZ, R5.H0_H0 ;  /* 0x20000005ff067230 */ /* 0x000fe40000004100 */
        /* <DEDUP_REMOVED lines=19> */
[----:B------:R3:W-:Y:S01]  /*96d0*/  STS.128 [R0+0x2000], R4 ;  /* 0x0020000400007388 */ /* 0x0007e20000000c00 */
[----:B------:R-:W-:Y:S05]  /*96e0*/  BRA `(.L_x_13129) ;  /* 0x0000001000e07947 */ /* 0x000fea0003800000 */
.L_x_13116:
        /* <DEDUP_REMOVED lines=40> */
[----:B--2---:R-:W-:Y:S01]  /*9970*/  @!P1 IMAD.X R9, R4, 0x1, R21, P2 ;  /* 0x0000000104099824 */ /* 0x004fe200010e0615 */
[----:B---3--:R-:W-:-:S05]  /*9980*/  @!P1 IADD3 R4, P2, R14, R7, RZ ;  /* 0x000000070e049210 */ /* 0x008fca0007f5e0ff */
[----:B----4-:R-:W-:Y:S01]  /*9990*/  @!P1 IMAD.X R5, R6, 0x1, R21, P2 ;  /* 0x0000000106059824 */ /* 0x010fe200010e0615 */
[----:B------:R-:W2:Y:S05]  /*99a0*/  @!P1 LD.E.128 R8, desc[UR44][R8.64] ;  /* 0x0000002c08089980 */ /* 0x000eaa000c101d00 */
[----:B------:R-:W3:Y:S01]  /*99b0*/  @!P1 LD.E.128 R4, desc[UR44][R4.64] ;  /* 0x0000002c04049980 */ /* 0x000ee2000c101d00 */
[----:B------:R-:W-:Y:S02]  /*99c0*/  CS2R R56, SRZ ;  /* 0x0000000000387805 */ /* 0x000fe4000001ff00 */
[----:B------:R-:W-:Y:S02]  /*99d0*/  CS2R R58, SRZ ;  /* 0x00000000003a7805 */ /* 0x000fe4000001ff00 */
[----:B------:R-:W-:Y:S01]  /*99e0*/  CS2R R20, SRZ ;  /* 0x0000000000147805 */ /* 0x000fe2000001ff00 */
[----:B------:R0:W1:Y:S01]  /*99f0*/  SHFL.IDX PT, R25, R44, 0x1, 0x1c1f ;  /* 0x003c1f002c197f89 */ /* 0x00006200000e0000 */
[----:B------:R-:W-:-:S03]  /*9a00*/  CS2R R52, SRZ ;  /* 0x0000000000347805 */ /* 0x000fc6000001ff00 */
[----:B------:R-:W4:Y:S04]  /*9a10*/  SHFL.IDX PT, R24, R24, 0x1, 0x1c1f ;  /* 0x003c1f0018187f89 */ /* 0x000f2800000e0000 */
[----:B------:R0:W0:Y:S04]  /*9a20*/  SHFL.IDX PT, R14, R60, 0x1, 0x1c1f ;  /* 0x003c1f003c0e7f89 */ /* 0x00002800000e0000 */
[----:B------:R-:W0:Y:S01]  /*9a30*/  SHFL.IDX PT, R26, R26, 0x1, 0x1c1f ;  /* 0x003c1f001a1a7f89 */ /* 0x000e2200000e0000 */
[----:B--2---:R-:W-:Y:S02]  /*9a40*/  @!P1 IMAD.MOV.U32 R20, RZ, RZ, R10 ;  /* 0x000000ffff149224 */ /* 0x004fe400078e000a */
[----:B------:R-:W-:-:S02]  /*9a50*/  @!P1 IMAD.MOV.U32 R21, RZ, RZ, R11 ;  /* 0x000000ffff159224 */ /* 0x000fc400078e000b */
[----:B------:R-:W-:Y:S02]  /*9a60*/  @!P1 IMAD.MOV.U32 R52, RZ, RZ, R8 ;  /* 0x000000ffff349224 */ /* 0x000fe400078e0008 */
[----:B---3--:R-:W-:Y:S02]  /*9a70*/  @!P1 IMAD.MOV.U32 R56, RZ, RZ, R6 ;  /* 0x000000ffff389224 */ /* 0x008fe400078e0006 */
[----:B------:R-:W-:Y:S02]  /*9a80*/  @!P1 IMAD.MOV.U32 R58, RZ, RZ, R4 ;  /* 0x000000ffff3a9224 */ /* 0x000fe400078e0004 */
[----:B------:R-:W-:Y:S02]  /*9a90*/  @!P1 IMAD.MOV.U32 R59, RZ, RZ, R5 ;  /* 0x000000ffff3b9224 */ /* 0x000fe400078e0005 */
[----:B------:R-:W-:Y:S02]  /*9aa0*/  @!P1 IMAD.MOV.U32 R53, RZ, RZ, R9 ;  /* 0x000000ffff359224 */ /* 0x000fe400078e0009 */
[----:B------:R-:W-:-:S02]  /*9ab0*/  @!P1 IMAD.MOV.U32 R57, RZ, RZ, R7 ;  /* 0x000000ffff399224 */ /* 0x000fc400078e0007 */
[----:B------:R-:W-:Y:S01]  /*9ac0*/  IMAD.MOV.U32 R4, RZ, RZ, R56 ;  /* 0x000000ffff047224 */ /* 0x000fe200078e0038 */
[----:B------:R-:W-:Y:S01]  /*9ad0*/  MOV R9, R53 ;  /* 0x0000003500097202 */ /* 0x000fe20000000f00 */
[----:B------:R-:W-:Y:S02]  /*9ae0*/  IMAD.MOV.U32 R6, RZ, RZ, R58 ;  /* 0x000000ffff067224 */ /* 0x000fe400078e003a */
        /* <DEDUP_REMOVED lines=8> */
[----:B------:R-:W-:-:S02]  /*9b70*/  PRMT R65, R10, 0x5410, R11 ;  /* 0x000054100a417816 */ /* 0x000fc4000000000b */
[----:B------:R-:W-:Y:S02]  /*9b80*/  PRMT R28, R8, 0x5410, R9 ;  /* 0x00005410081c7816 */ /* 0x000fe40000000009 */
[----:B01--4-:R-:W-:-:S07]  /*9b90*/  PRMT R77, R5, 0x7610, R77 ;  /* 0x00007610054d7816 */ /* 0x013fce000000004d */
.L_x_13461:
        /* <DEDUP_REMOVED lines=24> */
.L_x_13134:
[----:B------:R-:W-:Y:S05]  /*9d20*/  BSYNC B1 ;  /* 0x0000000000017941 */ /* 0x000fea0003800000 */
.L_x_13133:
[----:B------:R-:W0:Y:S01]  /*9d30*/  SYNCS.PHASECHK.TRANS64.TRYWAIT P1, [R2+URZ+0x32400], R13 ;  /* 0x0324000d020075a7 */ /* 0x000e22000802017f */
[----:B------:R-:W-:Y:S04]  /*9d40*/  BSSY B1, `(.L_x_13135) ;  /* 0x0000002000017945 */ /* 0x000fe80003800000 */
[----:B0-----:R-:W-:Y:S05]  /*9d50*/  @!P1 BRA `(.L_x_13136) ;  /* 0x0000031c00f89947 */ /* 0x001fea0003800000 */
.L_x_13462:
[----:B------:R-:W-:Y:S05]  /*9d60*/  BSYNC B1 ;  /* 0x0000000000017941 */ /* 0x000fea0003800000 */
.L_x_13135:
[----:B------:R-:W2:Y:S01]  /*9d70*/  LDL R14, [R1+0x50] ;  /* 0x00005000010e7983 */ /* 0x000ea20000100800 */
[----:B-----5:R-:W-:Y:S01]  /*9d80*/  IMAD.MOV.U32 R0, RZ, RZ, R6 ;  /* 0x000000ffff007224 */ /* 0x020fe200078e0006 */
[----:B------:R-:W-:Y:S01]  /*9d90*/  BSSY B1, `(.L_x_13137) ;  /* 0x0000072000017945 */ /* 0x000fe20003800000 */
[----:B------:R-:W-:Y:S02]  /*9da0*/  IMAD.MOV.U32 R12, RZ, RZ, R7 ;  /* 0x000000ffff0c7224 */ /* 0x000fe400078e0007 */
[----:B0-----:R-:W-:Y:S02]  /*9db0*/  IMAD.MOV.U32 R13, RZ, RZ, R4 ;  /* 0x000000ffff0d7224 */ /* 0x001fe400078e0004 */
[----:B------:R-:W-:Y:S01]  /*9dc0*/  IMAD.IADD R61, R22, 0x1, R27 ;  /* 0x00000001163d7824 */ /* 0x000fe200078e021b */
[----:B------:R-:W-:Y:S01]  /*9dd0*/  PRMT R0, R0, 0x5410, R12 ;  /* 0x0000541000007816 */ /* 0x000fe2000000000c */
[----:B------:R-:W-:Y:S01]  /*9de0*/  IMAD.MOV.U32 R60, RZ, RZ, R9 ;  /* 0x000000ffff3c7224 */ /* 0x000fe200078e0009 */
[----:B------:R-:W-:Y:S01]  /*9df0*/  PRMT R44, R13, 0x7610, R44 ;  /* 0x000076100d2c7816 */ /* 0x000fe2000000002c */
[----:B------:R-:W-:Y:S01]  /*9e00*/  IMAD.MOV.U32 R13, RZ, RZ, R10 ;  /* 0x000000ffff0d7224 */ /* 0x000fe200078e000a */
[----:B------:R-:W-:-:S02]  /*9e10*/  MOV R12, R5 ;  /* 0x00000005000c7202 */ /* 0x000fc40000000f00 */
        /* <DEDUP_REMOVED lines=10> */
[----:B------:R-:W2:Y:S01]  /*9ec0*/  LDL R15, [R1+0x498] ;  /* 0x00049800010f7983 */ /* 0x000ea20000100800 */
[--C-:B------:R-:W-:Y:S01]  /*9ed0*/  SHF.R.U64 R52, R52, 0x10, R53.reuse ;  /* 0x0000001034347819 */ /* 0x100fe20000001235 */
[----:B------:R-:W-:Y:S01]  /*9ee0*/  HADD2.F32 R76, -RZ, R76.H0_H0 ;  /* 0x2000004cff4c7230 */ /* 0x000fe20000004100 */
[----:B------:R-:W-:Y:S01]  /*9ef0*/  SHF.R.U32.HI R71, RZ, 0x10, R53 ;  /* 0x00000010ff477819 */ /* 0x000fe20000011635 */
[--C-:B------:R-:W-:Y:S01]  /*9f00*/  HADD2.F32 R74, -RZ, R28.reuse.H1_H1 ;  /* 0x3000001cff4a7230 */ /* 0x100fe20000004100 */
[--C-:B------:R-:W-:Y:S01]  /*9f10*/  SHF.R.U64 R53, R58, 0x10, R59.reuse ;  /* 0x000000103a357819 */ /* 0x100fe2000000123b */
[----:B------:R-:W-:Y:S01]  /*9f20*/  HADD2.F32 R28, -RZ, R28.H0_H0 ;  /* 0x2000001cff1c7230 */ /* 0x000fe20000004100 */
[----:B------:R-:W-:Y:S01]  /*9f30*/  SHF.R.U32.HI R75, RZ, 0x10, R59 ;  /* 0x00000010ff4b7819 */ /* 0x000fe2000001163b */
[----:B------:R-:W-:Y:S01]  /*9f40*/  HADD2.F32 R71, -RZ, R71.H0_H0 ;  /* 0x20000047ff477230 */ /* 0x000fe20000004100 */
[--C-:B------:R-:W-:Y:S01]  /*9f50*/  SHF.R.U64 R20, R20, 0x10, R21.reuse ;  /* 0x0000001014147819 */ /* 0x100fe20000001215 */
[----:B------:R-:W-:Y:S01]  /*9f60*/  HADD2.F32 R53, -RZ, R53.H0_H0 ;  /* 0x20000035ff357230 */ /* 0x000fe20000004100 */
[----:B------:R-:W-:Y:S01]  /*9f70*/  SHF.R.U32.HI R81, RZ, 0x10, R21 ;  /* 0x00000010ff517819 */ /* 0x000fe20000011615 */
[----:B------:R-:W-:Y:S01]  /*9f80*/  HADD2.F32 R75, -RZ, R75.H0_H0 ;  /* 0x2000004bff4b7230 */ /* 0x000fe20000004100 */
[----:B------:R-:W-:-:S02]  /*9f90*/  SHF.R.U64 R21, R56, 0x10, R57 ;  /* 0x0000001038157819 */ /* 0x000fc40000001239 */
[----:B------:R-:W-:Y:S01]  /*9fa0*/  SHF.R.U32.HI R79, RZ, 0x10, R57 ;  /* 0x00000010ff4f7819 */ /* 0x000fe20000011639 */
[----:B--2---:R-:W-:-:S05]  /*9fb0*/  IMAD.SHL.U32 R12, R15, 0x40, RZ ;  /* 0x000000400f0c7824 */ /* 0x004fca00078e00ff */
[----:B------:R-:W-:-:S04]  /*9fc0*/  LOP3.LUT R24, R12, 0x1c0, RZ, 0xc0, !PT ;  /* 0x000001c00c187812 */ /* 0x000fc800078ec0ff */
[----:B------:R-:W-:Y:S02]  /*9fd0*/  LOP3.LUT R12, R24, 0x38, R22, 0xf8, !PT ;  /* 0x00000038180c7812 */ /* 0x000fe400078ef816 */
[----:B------:R-:W-:-:S04]  /*9fe0*/  SHF.R.U32.HI R15, RZ, 0x3, R24 ;  /* 0x00000003ff0f7819 */ /* 0x000fc80000011618 */
[----:B------:R-:W-:Y:S02]  /*9ff0*/  LOP3.LUT R12, R12, R15, RZ, 0x3c, !PT ;  /* 0x0000000f0c0c7212 */ /* 0x000fe400078e3cff */
[----:B------:R-:W-:-:S03]  /*a000*/  LOP3.LUT R24, R15, R61, R24, 0x1e, !PT ;  /* 0x0000003d0f187212 */ /* 0x000fc600078e1e18 */
[C---:B------:R-:W-:Y:S02]  /*a010*/  IMAD R13, R203.reuse, 0x200, R12 ;  /* 0x00000200cb0d7824 */ /* 0x040fe400078e020c */
        /* <DEDUP_REMOVED lines=19> */
[----:B------:R-:W-:Y:S01]  /*a150*/  FMUL.FTZ R57, R67, R71 ;  /* 0x0000004743397220 */ /* 0x000fe20000410000 */
[C---:B------:R-:W-:Y:S01]  /*a160*/  FMUL.FTZ R82, R69.reuse, R78 ;  /* 0x0000004e45527220 */ /* 0x040fe20000410000 */
[----:B------:R-:W-:Y:S02]  /*a170*/  HADD2.F32 R70, -RZ, R27.H1_H1 ;  /* 0x3000001bff467230 */ /* 0x000fe40000004100 */
[-C--:B------:R-:W-:Y:S01]  /*a180*/  FMUL.FTZ R69, R69, R74.reuse ;  /* 0x0000004a45457220 */ /* 0x080fe20000410000 */
[----:B------:R-:W-:Y:S02]  /*a190*/  HADD2.F32 R67, -RZ, R79.H0_H0 ;  /* 0x2000004fff437230 */ /* 0x000fe40000004100 */
[----:B------:R-:W-:Y:S01]  /*a1a0*/  FFMA.FTZ R80, R58, R75, R57 ;  /* 0x0000004b3a507223 */ /* 0x000fe20000010039 */
[----:B------:R-:W-:Y:S01]  /*a1b0*/  FFMA.FTZ R82, R59, R74, -R82 ;  /* 0x0000004a3b527223 */ /* 0x000fe20000010852 */
[----:B------:R-:W-:-:S02]  /*a1c0*/  HADD2.F32 R57, -RZ, R81.H0_H0 ;  /* 0x20000051ff397230 */ /* 0x000fc40000004100 */
[----:B------:R-:W-:Y:S01]  /*a1d0*/  FFMA.FTZ R69, R59, R78, R69 ;  /* 0x0000004e3b457223 */ /* 0x000fe20000010045 */
[----:B------:R-:W-:Y:S01]  /*a1e0*/  FFMA.FTZ R76, R58, R71, -R77 ;  /* 0x000000473a4c7223 */ /* 0x000fe2000001084d */
[C---:B------:R-:W-:Y:S01]  /*a1f0*/  FMUL.FTZ R59, R70.reuse, R67 ;  /* 0x00000043463b7220 */ /* 0x040fe20000410000 */
[----:B------:R-:W-:Y:S02]  /*a200*/  HADD2.F32 R27, -RZ, R24.H0_H0 ;  /* 0x20000018ff1b7230 */ /* 0x000fe40000004100 */
[-C--:B------:R-:W-:Y:S01]  /*a210*/  FMUL.FTZ R75, R70, R57.reuse ;  /* 0x00000039464b7220 */ /* 0x080fe20000410000 */
[----:B------:R-:W-:Y:S02]  /*a220*/  HADD2.F32 R58, -RZ, R83.H1_H1 ;  /* 0x30000053ff3a7230 */ /* 0x000fe40000004100 */
[C---:B------:R-:W-:Y:S01]  /*a230*/  FFMA.FTZ R71, R66.reuse, R57, -R59 ;  /* 0x0000003942477223 */ /* 0x040fe2000001083b */
[----:B------:R-:W-:Y:S02]  /*a240*/  HADD2.F32 R56, -RZ, R12.H0_H0 ;  /* 0x2000000cff387230 */ /* 0x000fe40000004100 */
[----:B------:R-:W-:Y:S01]  /*a250*/  FFMA.FTZ R70, R66, R67, R75 ;  /* 0x0000004342467223 */ /* 0x000fe2000001004b */
[----:B------:R-:W-:-:S02]  /*a260*/  HADD2.F32 R68, -RZ, R26.H0_H0 ;  /* 0x2000001aff447230 */ /* 0x000fc40000004100 */
[C---:B------:R-:W-:Y:S01]  /*a270*/  FMUL.FTZ R59, R27.reuse, R58 ;  /* 0x0000003a1b3b7220 */ /* 0x040fe20000410000 */
[----:B------:R-:W-:Y:S02]  /*a280*/  HADD2.F32 R57, -RZ, R83.H0_H0 ;  /* 0x20000053ff397230 */ /* 0x000fe40000004100 */
[-C--:B------:R-:W-:Y:S01]  /*a290*/  FMUL.FTZ R27, R27, R28.reuse ;  /* 0x0000001c1b1b7220 */ /* 0x080fe20000410000 */
[----:B------:R-:W-:Y:S02]  /*a2a0*/  HADD2.F32 R65, -RZ, R65.H0_H0 ;  /* 0x20000041ff417230 */ /* 0x000fe40000004100 */
[----:B------:R-:W-:Y:S01]  /*a2b0*/  FFMA.FTZ R28, R56, R28, -R59 ;  /* 0x0000001c381c7223 */ /* 0x000fe2000001083b */
[----:B------:R-:W-:Y:S02]  /*a2c0*/  HADD2.F32 R13, -RZ, R14.H0_H0 ;  /* 0x2000000eff0d7230 */ /* 0x000fe40000004100 */
[----:B------:R-:W-:Y:S01]  /*a2d0*/  FMUL.FTZ R66, R68, R57 ;  /* 0x0000003944427220 */ /* 0x000fe20000410000 */
[----:B------:R-:W-:-:S02]  /*a2e0*/  HADD2.F32 R24, -RZ, R24.H1_H1 ;  /* 0x30000018ff187230 */ /* 0x000fc40000004100 */
[----:B------:R-:W-:Y:S01]  /*a2f0*/  FFMA.FTZ R56, R56, R58, R27 ;  /* 0x0000003a38387223 */ /* 0x000fe2000001001b */
        /* <DEDUP_REMOVED lines=27> */
.L_x_13138:
[----:B------:R-:W-:Y:S05]  /*a4b0*/  BSYNC B1 ;  /* 0x0000000000017941 */ /* 0x000fea0003800000 */
.L_x_13137:
[----:B------:R-:W-:Y:S02]  /*a4c0*/  PRMT R53, R3, 0x7610, R53 ;  /* 0x0000761003357816 */ /* 0x000fe40000000035 */
[----:B------:R-:W-:Y:S01]  /*a4d0*/  PRMT R28, R60, 0x7610, R28 ;  /* 0x000076103c1c7816 */ /* 0x000fe2000000001c */
[----:B------:R-:W-:Y:S06]  /*a4e0*/  @P0 BRA `(.L_x_13129) ;  /* 0x0000000400600947 */ /* 0x000fec0003800000 */
[----:B------:R-:W2:Y:S01]  /*a4f0*/  LDL R68, [R1+0x514] ;  /* 0x0005140001447983 */ /* 0x000ea20000100800 */
[----:B------:R-:W-:Y:S01]  /*a500*/  LOP3.LUT R61, R207, R61, R206, 0x1e, !PT ;  /* 0x0000003dcf3d7212 */ /* 0x000fe200078e1ece */
[----:B------:R-:W-:Y:S01]  /*a510*/  HADD2.F32 R28, -RZ, R28.H0_H0 ;  /* 0x2000001cff1c7230 */ /* 0x000fe20000004100 */
[--C-:B0-----:R-:W-:Y:S01]  /*a520*/  SHF.R.U64 R63, R8, 0x10, R9.reuse ;  /* 0x00000010083f7819 */ /* 0x101fe20000001209 */
[--C-:B------:R-:W-:Y:S01]  /*a530*/  HADD2.F32 R20, -RZ, R64.reuse.H1_H1 ;  /* 0x30000040ff147230 */ /* 0x100fe20000004100 */
[----:B------:R-:W-:Y:S01]  /*a540*/  SHF.R.U32.HI R52, RZ, 0x10, R9 ;  /* 0x00000010ff347819 */ /* 0x000fe20000011609 */
[----:B------:R-:W-:Y:S01]  /*a550*/  IMAD.IADD R3, R208, 0x1, R61 ;  /* 0x00000001d0037824 */ /* 0x000fe200078e023d */
[--C-:B------:R-:W-:Y:S01]  /*a560*/  SHF.R.U64 R67, R4, 0x10, R5.reuse ;  /* 0x0000001004437819 */ /* 0x100fe20000001205 */
[----:B------:R-:W-:Y:S01]  /*a570*/  HADD2.F32 R64, -RZ, R64.H0_H0 ;  /* 0x20000040ff407230 */ /* 0x000fe20000004100 */
[----:B------:R-:W-:Y:S01]  /*a580*/  SHF.R.U32.HI R21, RZ, 0x10, R5 ;  /* 0x00000010ff157819 */ /* 0x000fe20000011605 */
[----:B------:R-:W-:Y:S01]  /*a590*/  IMAD R3, R3, 0x2, R2 ;  /* 0x0000000203037824 */ /* 0x000fe200078e0202 */
[--C-:B------:R-:W-:Y:S01]  /*a5a0*/  SHF.R.U64 R62, R10, 0x10, R11.reuse ;  /* 0x000000100a3e7819 */ /* 0x100fe2000000120b */
[----:B------:R-:W-:Y:S01]  /*a5b0*/  HADD2.F32 R52, -RZ, R52.H0_H0 ;  /* 0x20000034ff347230 */ /* 0x000fe20000004100 */
[----:B------:R-:W-:-:S02]  /*a5c0*/  SHF.R.U32.HI R61, RZ, 0x10, R11 ;  /* 0x00000010ff3d7819 */ /* 0x000fc4000001160b */
[----:B------:R-:W0:Y:S01]  /*a5d0*/  LDS.128 R24, [R3+0x18400] ;  /* 0x0184000003187984 */ /* 0x000e220000000c00 */
[--C-:B------:R-:W-:Y:S02]  /*a5e0*/  SHF.R.U32.HI R65, RZ, 0x10, R7.reuse ;  /* 0x00000010ff417819 */ /* 0x100fe40000011607 */
[----:B------:R-:W-:Y:S01]  /*a5f0*/  SHF.R.U64 R66, R6, 0x10, R7 ;  /* 0x0000001006427819 */ /* 0x000fe20000001207 */
[--C-:B0-----:R-:W-:Y:S02]  /*a600*/  HADD2.F32 R9, -RZ, R25.reuse.H0_H0 ;  /* 0x20000019ff097230 */ /* 0x101fe40000004100 */
[----:B------:R-:W-:Y:S02]  /*a610*/  HADD2.F32 R25, -RZ, R25.H1_H1 ;  /* 0x30000019ff197230 */ /* 0x000fe40000004100 */
[----:B------:R-:W-:Y:S02]  /*a620*/  HADD2.F32 R8, -RZ, R24.H0_H0 ;  /* 0x20000018ff087230 */ /* 0x000fe40000004100 */
[C---:B------:R-:W-:Y:S01]  /*a630*/  FMUL.FTZ R56, R9.reuse, R28 ;  /* 0x0000001c09387220 */ /* 0x040fe20000410000 */
[----:B------:R-:W-:Y:S01]  /*a640*/  FMUL.FTZ R58, R9, R20 ;  /* 0x00000014093a7220 */ /* 0x000fe20000410000 */
[----:B------:R-:W-:-:S02]  /*a650*/  HADD2.F32 R9, -RZ, R53.H0_H0 ;  /* 0x20000035ff097230 */ /* 0x000fc40000004100 */
[----:B------:R-:W-:Y:S01]  /*a660*/  FMUL.FTZ R60, R25, R52 ;  /* 0x00000034193c7220 */ /* 0x000fe20000410000 */
[--C-:B------:R-:W-:Y:S02]  /*a670*/  HADD2.F32 R11, -RZ, R27.reuse.H0_H0 ;  /* 0x2000001bff0b7230 */ /* 0x100fe40000004100 */
[----:B------:R-:W-:Y:S02]  /*a680*/  HADD2.F32 R10, -RZ, R26.H0_H0 ;  /* 0x2000001aff0a7230 */ /* 0x000fe40000004100 */
[----:B------:R-:W-:Y:S02]  /*a690*/  HADD2.F32 R27, -RZ, R27.H1_H1 ;  /* 0x3000001bff1b7230 */ /* 0x000fe40000004100 */
[----:B------:R-:W-:Y:S02]  /*a6a0*/  HADD2.F32 R24, -RZ, R24.H1_H1 ;  /* 0x30000018ff187230 */ /* 0x000fe40000004100 */
[----:B------:R-:W-:Y:S01]  /*a6b0*/  HADD2.F32 R26, -RZ, R26.H1_H1 ;  /* 0x3000001aff1a7230 */ /* 0x000fe20000004100 */
[----:B--2---:R-:W0:Y:S02]  /*a6c0*/  LDS.128 R12, [R68+0x18400] ;  /* 0x01840000440c7984 */ /* 0x004e240000000c00 */
[----:B0-----:R-:W-:-:S02]  /*a6d0*/  HADD2.F32 R5, -RZ, R13.H0_H0 ;  /* 0x2000000dff057230 */ /* 0x001fc40000004100 */
[----:B------:R-:W-:Y:S02]  /*a6e0*/  HADD2.F32 R4, -RZ, R12.H0_H0 ;  /* 0x2000000cff047230 */ /* 0x000fe40000004100 */
[----:B------:R-:W-:Y:S02]  /*a6f0*/  HADD2.F32 R13, -RZ, R13.H1_H1 ;  /* 0x3000000dff0d7230 */ /* 0x000fe40000004100 */
[C---:B------:R-:W-:Y:S01]  /*a700*/  FFMA.FTZ R56, R5.reuse, R20, -R56 ;  /* 0x0000001405387223 */ /* 0x040fe20000010838 */
[----:B------:R-:W-:Y:S02]  /*a710*/  HADD2.F32 R20, -RZ, R21.H0_H0 ;  /* 0x20000015ff147230 */ /* 0x000fe40000004100 */
[----:B------:R-:W-:Y:S01]  /*a720*/  FFMA.FTZ R58, R5, R28, R58 ;  /* 0x0000001c053a7223 */ /* 0x000fe2000001003a */
[--C-:B------:R-:W-:Y:S02]  /*a730*/  HADD2.F32 R5, -RZ, R44.reuse.H0_H0 ;  /* 0x2000002cff057230 */ /* 0x100fe40000004100 */
[----:B------:R-:W-:-:S02]  /*a740*/  HADD2.F32 R21, -RZ, R44.H1_H1 ;  /* 0x3000002cff157230 */ /* 0x000fc40000004100 */
[-C--:B------:R-:W-:Y:S01]  /*a750*/  FMUL.FTZ R28, R25, R20.reuse ;  /* 0x00000014191c7220 */ /* 0x080fe20000410000 */
[C---:B------:R-:W-:Y:S01]  /*a760*/  FMUL.FTZ R25, R8.reuse, R9 ;  /* 0x0000000908197220 */ /* 0x040fe20000410000 */
[-C--:B------:R-:W-:Y:S01]  /*a770*/  FMUL.FTZ R8, R8, R5.reuse ;  /* 0x0000000508087220 */ /* 0x080fe20000410000 */
[C---:B------:R-:W-:Y:S01]  /*a780*/  FFMA.FTZ R53, R13.reuse, R20, -R60 ;  /* 0x000000140d357223 */ /* 0x040fe2000001083c */
[----:B------:R-:W-:Y:S01]  /*a790*/  FFMA.FTZ R57, R13, R52, R28 ;  /* 0x000000340d397223 */ /* 0x000fe2000001001c */
[C---:B------:R-:W-:Y:S01]  /*a7a0*/  FFMA.FTZ R25, R4.reuse, R5, -R25 ;  /* 0x0000000504197223 */ /* 0x040fe20000010819 */
[--C-:B------:R-:W-:Y:S02]  /*a7b0*/  HADD2.F32 R5, -RZ, R0.reuse.H0_H0 ;  /* 0x20000000ff057230 */ /* 0x100fe40000004100 */
[----:B------:R-:W-:Y:S01]  /*a7c0*/  FFMA.FTZ R13, R4, R9, R8 ;  /* 0x00000009040d7223 */ /* 0x000fe20000010008 */
[----:B------:R-:W-:Y:S02]  /*a7d0*/  HADD2.F32 R0, -RZ, R0.H1_H1 ;  /* 0x30000000ff007230 */ /* 0x000fe40000004100 */
[----:B------:R-:W-:Y:S01]  /*a7e0*/  FMUL.FTZ R20, R11, R64 ;  /* 0x000000400b147220 */ /* 0x000fe20000410000 */
[----:B------:R-:W-:-:S02]  /*a7f0*/  HADD2.F32 R6, -RZ, R14.H0_H0 ;  /* 0x2000000eff067230 */ /* 0x000fc40000004100 */
[C---:B------:R-:W-:Y:S01]  /*a800*/  FMUL.FTZ R9, R10.reuse, R21 ;  /* 0x000000150a097220 */ /* 0x040fe20000410000 */
[----:B------:R-:W-:Y:S02]  /*a810*/  HADD2.F32 R7, -RZ, R15.H0_H0 ;  /* 0x2000000fff077230 */ /* 0x000fe40000004100 */
[-C--:B------:R-:W-:Y:S01]  /*a820*/  FMUL.FTZ R59, R10, R5.reuse ;  /* 0x000000050a3b7220 */ /* 0x080fe20000410000 */
[----:B------:R-:W-:Y:S02]  /*a830*/  HADD2.F32 R8, -RZ, R61.H0_H0 ;  /* 0x2000003dff087230 */ /* 0x000fe40000004100 */
[----:B------:R-:W-:Y:S01]  /*a840*/  FMUL.FTZ R11, R11, R0 ;  /* 0x000000000b0b7220 */ /* 0x000fe20000410000 */
[----:B------:R-:W-:Y:S02]  /*a850*/  HADD2.F32 R4, -RZ, R65.H0_H0 ;  /* 0x20000041ff047230 */ /* 0x000fe40000004100 */
[----:B------:R-:W-:Y:S01]  /*a860*/  FFMA.FTZ R10, R6, R5, -R9 ;  /* 0x00000005060a7223 */ /* 0x000fe20000010809 */
        /* <DEDUP_REMOVED lines=32> */
.L_x_13129:
[----:B------:R-:W-:Y:S05]  /*aa70*/  BSYNC B0 ;  /* 0x0000000000007941 */ /* 0x000fea0003800000 */
.L_x_13115:
        /* <DEDUP_REMOVED lines=8> */
.L_x_13112:
[----:B--23--:R-:W2:Y:S01]  /*ab00*/  S2R R0, SR_TID.X ;  /* 0x0000000000007919 */ /* 0x00cea20000002100 */
[----:B------:R-:W-:Y:S01]  /*ab10*/  IMAD.U32 R20, RZ, RZ, UR37 ;  /* 0x00000025ff147e24 */ /* 0x000fe2000f8e00ff */
[----:B------:R-:W-:Y:S05]  /*ab20*/  WARPSYNC.ALL ;  /* 0x0000000000007948 */ /* 0x000fea0003800000 */
[----:B-1--4-:R-:W1:Y:S01]  /*ab30*/  S2R R3, SR_SWINHI ;  /* 0x0000000000037919 */ /* 0x012e620000002f00 */
[----:B0-----:R-:W-:Y:S01]  /*ab40*/  IMAD.U32 R14, RZ, RZ, UR37 ;  /* 0x00000025ff0e7e24 */ /* 0x001fe2000f8e00ff */
[----:B------:R-:W-:Y:S01]  /*ab50*/  IADD3 R20, P0, R20, 0x240, RZ ;  /* 0x0000024014147810 */ /* 0x000fe20007f1e0ff */
[----:B------:R-:W-:-:S03]  /*ab60*/  IMAD.U32 R12, RZ, RZ, UR37 ;  /* 0x00000025ff0c7e24 */ /* 0x000fc6000f8e00ff */
[----:B------:R-:W-:Y:S01]  /*ab70*/  IADD3 R14, P2, R14, 0x28, RZ ;  /* 0x000000280e0e7810 */ /* 0x000fe20007f5e0ff */
[----:B------:R-:W-:Y:S02]  /*ab80*/  VIADD R12, R12, 0x1f8 ;  /* 0x000001f80c0c7836 */ /* 0x000fe40000000000 */
[----:B------:R-:W-:Y:S02]  /*ab90*/  IMAD.X R21, RZ, RZ, UR36, P0 ;  /* 0x00000024ff157e24 */ /* 0x000fe400080e06ff */
[----:B------:R-:W-:Y:S01]  /*aba0*/  IMAD.X R15, RZ, RZ, UR36, P2 ;  /* 0x00000024ff0f7e24 */ /* 0x000fe200090e06ff */
[----:B--2---:R-:W-:Y:S01]  /*abb0*/  SHF.R.U32.HI R4, RZ, 0x7, R0 ;  /* 0x00000007ff047819 */ /* 0x004fe20000011600 */
[----:B------:R-:W-:-:S03]  /*abc0*/  IMAD.U32 R0, RZ, RZ, UR37 ;  /* 0x00000025ff007e24 */ /* 0x000fc6000f8e00ff */
[----:B------:R-:W-:Y:S02]  /*abd0*/  IADD3 R4, R4, 0x8, RZ ;  /* 0x0000000804047810 */ /* 0x000fe40007ffe0ff */
[----:B------:R-:W-:Y:S02]  /*abe0*/  IADD3 R0, P1, R0, 0x210, RZ ;  /* 0x0000021000007810 */ /* 0x000fe40007f3e0ff */
[----:B------:R-:W-:Y:S02]  /*abf0*/  MOV R10, R2 ;  /* 0x00000002000a7202 */ /* 0x000fe40000000f00 */
[----:B-1----:R-:W-:Y:S01]  /*ac00*/  MOV R11, R3 ;  /* 0x00000003000b7202 */ /* 0x002fe20000000f00 */
[----:B------:R-:W-:Y:S01]  /*ac10*/  IMAD.X R3, RZ, RZ, UR36, P1 ;  /* 0x00000024ff037e24 */ /* 0x000fe200088e06ff */
[----:B------:R0:W-:Y:S01]  /*ac20*/  BAR.SYNC.DEFER_BLOCKING R4, 0x100 ;  /* 0x000400040000751d */ /* 0x0001e20000010000 */
[----:B------:R-:W-:Y:S01]  /*ac30*/  IMAD.MOV.U32 R5, RZ, RZ, R46 ;  /* 0x000000ffff057224 */ /* 0x000fe200078e002e */
[----:B------:R-:W-:Y:S01]  /*ac40*/  UIADD3 UR6, UR37, 0x204, URZ ;  /* 0x0000020425067890 */ /* 0x000fe2000fffe03f */
[----:B------:R-:W-:Y:S01]  /*ac50*/  IMAD.MOV.U32 R6, RZ, RZ, R54 ;  /* 0x000000ffff067224 */ /* 0x000fe200078e0036 */
[----:B------:R-:W-:Y:S01]  /*ac60*/  UIADD3 UR4, UP0, UR37, 0x208, URZ ;  /* 0x0000020825047890 */ /* 0x000fe2000ff1e03f */
[----:B------:R-:W-:Y:S01]  /*ac70*/  IMAD.MOV.U32 R7, RZ, RZ, R55 ;  /* 0x000000ffff077224 */ /* 0x000fe200078e0037 */
[-C--:B------:R-:W-:Y:S01]  /*ac80*/  LOP3.LUT R19, R19, R18.reuse, RZ, 0x3c, !PT ;  /* 0x0000001213137212 */ /* 0x080fe200078e3cff */
[----:B------:R-:W-:Y:S01]  /*ac90*/  IMAD.MOV.U32 R8, RZ, RZ, R39 ;  /* 0x000000ffff087224 */ /* 0x000fe200078e0027 */
[----:B------:R-:W-:Y:S01]  /*aca0*/  UIADD3.X UR5, URZ, UR36, URZ, UP0, !UPT ;  /* 0x000000243f057290 */ /* 0x000fe200087fe43f */
[----:B0-----:R-:W-:Y:S01]  /*acb0*/  IMAD.MOV.U32 R4, RZ, RZ, R37 ;  /* 0x000000ffff047224 */ /* 0x001fe200078e0025 */
[C---:B------:R-:W-:Y:S01]  /*acc0*/  LOP3.LUT R18, R19.reuse, R18, RZ, 0x3c, !PT ;  /* 0x0000001213127212 */ /* 0x040fe200078e3cff */
[----:B------:R-:W-:Y:S01]  /*acd0*/  IMAD.MOV.U32 R9, RZ, RZ, R49 ;  /* 0x000000ffff097224 */ /* 0x000fe200078e0031 */
[----:B------:R-:W-:Y:S01]  /*ace0*/  STL.64 [R1+0x1f0], R32 ;  /* 0x0001f02001007387 */ /* 0x000fe20000100a00 */
[----:B------:R-:W-:Y:S01]  /*acf0*/  IMAD.U32 R2, RZ, RZ, UR4 ;  /* 0x00000004ff027e24 */ /* 0x000fe2000f8e00ff */
[----:B------:R-:W-:Y:S01]  /*ad00*/  LOP3.LUT R19, R19, R18, RZ, 0x3c, !PT ;  /* 0x0000001213137212 */ /* 0x000fe200078e3cff */
[----:B------:R-:W-:Y:S01]  /*ad10*/  IMAD.U32 R13, RZ, RZ, UR39 ;  /* 0x00000027ff0d7e24 */ /* 0x000fe2000f8e00ff */
[----:B------:R0:W-:Y:S01]  /*ad20*/  STL.128 [R1+0x160], R4 ;  /* 0x0001600401007387 */ /* 0x0001e20000100c00 */
[----:B------:R-:W-:-:S03]  /*ad30*/  MOV R222, 0xafb0 ;  /* 0x0000afb000de7802 */ /* 0x000fc60000000f00 */
[----:B------:R1:W-:Y:S04]  /*ad40*/  STL.128 [R1+0x180], R8 ;  /* 0x0001800801007387 */ /* 0x0003e80000100c00 */
[----:B------:R-:W-:Y:S04]  /*ad50*/  STL.128 [R1+0x170], R16 ;  /* 0x0001701001007387 */ /* 0x000fe80000100c00 */
[----:B------:R-:W-:Y:S01]  /*ad60*/  STL.64 [R1+0x158], R12 ;  /* 0x0001580c01007387 */ /* 0x000fe20000100a00 */
[----:B0-----:R-:W-:Y:S02]  /*ad70*/  IMAD.MOV.U32 R4, RZ, RZ, R38 ;  /* 0x000000ffff047224 */ /* 0x001fe400078e0026 */
[----:B------:R-:W-:-:S02]  /*ad80*/  IMAD.MOV.U32 R5, RZ, RZ, R48 ;  /* 0x000000ffff057224 */ /* 0x000fc400078e0030 */
[----:B------:R-:W-:Y:S02]  /*ad90*/  IMAD.MOV.U32 R6, RZ, RZ, R45 ;  /* 0x000000ffff067224 */ /* 0x000fe400078e002d */
[----:B------:R-:W-:Y:S02]  /*ada0*/  IMAD.MOV.U32 R7, RZ, RZ, R47 ;  /* 0x000000ffff077224 */ /* 0x000fe400078e002f */
[----:B-1----:R-:W-:Y:S01]  /*adb0*/  IMAD.U32 R9, RZ, RZ, UR5 ;  /* 0x00000005ff097e24 */ /* 0x002fe2000f8e00ff */
[----:B------:R-:W-:Y:S02]  /*adc0*/  UIADD3 UR5, UR37, 0x158, URZ ;  /* 0x0000015825057890 */ /* 0x000fe4000fffe03f */
[----:B------:R0:W-:Y:S02]  /*add0*/  STL.128 [R1+0x1a0], R4 ;  /* 0x0001a00401007387 */ /* 0x0001e40000100c00 */
[----:B0-----:R-:W-:Y:S01]  /*ade0*/  IMAD.MOV.U32 R4, RZ, RZ, R43 ;  /* 0x000000ffff047224 */ /* 0x001fe200078e002b */
[----:B------:R-:W-:Y:S01]  /*adf0*/  MOV R6, R0 ;  /* 0x0000000000067202 */ /* 0x000fe20000000f00 */
[----:B------:R-:W-:-:S02]  /*ae00*/  IMAD.MOV.U32 R5, RZ, RZ, R51 ;  /* 0x000000ffff057224 */ /* 0x000fc400078e0033 */
[----:B------:R-:W-:Y:S02]  /*ae10*/  IMAD.MOV.U32 R7, RZ, RZ, R3 ;  /* 0x000000ffff077224 */ /* 0x000fe400078e0003 */
[----:B------:R-:W-:Y:S02]  /*ae20*/  IMAD.U32 R0, RZ, RZ, UR6 ;  /* 0x00000006ff007e24 */ /* 0x000fe4000f8e00ff */
[----:B------:R-:W-:Y:S01]  /*ae30*/  IMAD.U32 R3, RZ, RZ, UR40 ;  /* 0x00000028ff037e24 */ /* 0x000fe2000f8e00ff */
[----:B------:R0:W-:Y:S02]  /*ae40*/  STL.128 [R1+0x1c0], R4 ;  /* 0x0001c00401007387 */ /* 0x0001e40000100c00 */
[----:B0-----:R-:W-:Y:S02]  /*ae50*/  IMAD.MOV.U32 R4, RZ, RZ, R30 ;  /* 0x000000ffff047224 */ /* 0x001fe400078e001e */
[----:B------:R-:W-:Y:S02]  /*ae60*/  IMAD.MOV.U32 R5, RZ, RZ, R50 ;  /* 0x000000ffff057224 */ /* 0x000fe400078e0032 */
[----:B------:R-:W-:-:S02]  /*ae70*/  IMAD.MOV.U32 R6, RZ, RZ, R20 ;  /* 0x000000ffff067224 */ /* 0x000fc400078e0014 */
[----:B------:R-:W-:-:S05]  /*ae80*/  IMAD.MOV.U32 R7, RZ, RZ, R21 ;  /* 0x000000ffff077224 */ /* 0x000fca00078e0015 */
[----:B------:R0:W-:Y:S02]  /*ae90*/  STL.128 [R1+0x1d0], R4 ;  /* 0x0001d00401007387 */ /* 0x0001e40000100c00 */
[----:B0-----:R-:W-:Y:S02]  /*aea0*/  IMAD.MOV.U32 R4, RZ, RZ, R34 ;  /* 0x000000ffff047224 */ /* 0x001fe400078e0022 */
[----:B------:R-:W-:Y:S02]  /*aeb0*/  IMAD.MOV.U32 R5, RZ, RZ, R42 ;  /* 0x000000ffff057224 */ /* 0x000fe400078e002a */
[----:B------:R-:W-:Y:S02]  /*aec0*/  IMAD.MOV.U32 R6, RZ, RZ, R41 ;  /* 0x000000ffff067224 */ /* 0x000fe400078e0029 */
[----:B------:R-:W-:-:S05]  /*aed0*/  IMAD.MOV.U32 R7, RZ, RZ, R40 ;  /* 0x000000ffff077224 */ /* 0x000fca00078e0028 */
[----:B------:R0:W-:Y:S02]  /*aee0*/  STL.128 [R1+0x1e0], R4 ;  /* 0x0001e00401007387 */ /* 0x0001e40000100c00 */
        /* <DEDUP_REMOVED lines=11> */
[----:B0----5:R-:W-:Y:S05]  /*afa0*/  CALL.REL.NOINC `($_ZN7cutlass13device_kernelIN5flash11enable_sm90INS1_16FlashAttnFwdSm90INS1_25CollectiveMainloopFwdSm90ILi2EN4cute5tupleIJNS5_1CILi1EEES8_S8_EEENS6_IJNS7_ILi128EEENS7_ILi96EEENS7_ILi64EEEEEELi256ENS_6half_tEfNS_4arch4Sm90ELb0ELb1ELb1ELb1ELb1ELb1ELb1ELb1ELb0ELb1ELb1ELb0EEENS1_21CollectiveEpilogueFwdINS6_IJSA_NS7_ILi256EEESB_EEES9_SE_SG_Li256ELb1ELb1ELb1ELb0EEENS1_36VarlenDynamicPersistentTileSchedulerILi128ELi96ELi256ELi128ELb1ELb1ELb1ELb1ELb0ELb1EEEEEEEEEvNT_6ParamsE$_ZZN5flash25CollectiveMainloopFwdSm90ILi2EN4cute5tupleIJNS1_1CILi1EEES4_S4_EEENS2_IJNS3_ILi128EEENS3_ILi96EEENS3_ILi64EEEEEELi256EN7cutlass6half_tEfNSA_4arch4Sm90ELb0ELb1ELb1ELb1ELb1ELb1ELb1ELb1ELb0ELb1ELb1ELb0EE3mmaINS_16FlashAttnFwdSm90ISE_NS_21CollectiveEpilogueFwdINS2_IJS6_NS3_ILi256EEES7_EEES5_SB_SD_Li256ELb1ELb1ELb1ELb0EEENS_36VarlenDynamicPersistentTileSchedulerILi128ELi96ELi256ELi128ELb1ELb1ELb1ELb1ELb0ELb1EEEE13SharedStorageENS1_6TensorINS1_11ArrayEngineIfLm128EEENS1_6LayoutINS2_IJNS2_IJNS3_ILi2EEEST_NS3_ILi32EEEEEES4_S4_EEENS2_IJNS2_IJS4_ST_NS3_ILi4EEEEEENS3_ILi0EEESZ_EEEEEEENS_7SoftmaxILi2ELi0EEEEEbRKNSE_6ParamsENSA_13PipelineAsyncILi2EEES19_RNSA_13PipelineStateILj2EEERT0_RT1_iRiRKNS_16SeqlenInfoQKNewKILb1ELb1EEENS2_IJiiiiEEERT_ENKUliT_T0_T1_E_clIZSF_ISO_S12_S14_EbS17_S19_S19_S1C_S1E_S1G_iS1H_S1L_S1M_S1O_EUlRS1P_iE0_NS3_ILb1EEES1W_EEDaiS1P_S1Q_S1R_) ;  /* 0x0000036000ac7944 */ /* 0x021fea0003c00000 */
        /* <DEDUP_REMOVED lines=10> */
[----:B-1----:R-:W-:-:S03]  /*b050*/  ISETP.GE.AND P0, PT, R3, 0x1, PT ;  /* 0x000000010300780c */ /* 0x002fc60003f06270 */
[----:B------:R-:W-:Y:S02]  /*b060*/  IMAD.IADD R217, R217, 0x1, R0 ;  /* 0x00000001d9d97824 */ /* 0x000fe400078e0200 */
[----:B------:R-:W-:Y:S02]  /*b070*/  VIADD R0, R215, 0xfffffffe ;  /* 0xfffffffed7007836 */ /* 0x000fe40000000000 */
        /* <DEDUP_REMOVED lines=13> */
.L_x_13141:
[----:B------:R-:W-:-:S13]  /*b150*/  ISETP.NE.AND P0, PT, R3, 0x1, PT ;  /* 0x000000010300780c */ /* 0x000fda0003f05270 */
[----:B------:R-:W0:Y:S02]  /*b160*/  @P0 LDC.64 R6, c[0x0][0xae0] ;  /* 0x0002b800ff060b82 */ /* 0x000e240000000a00 */
[----:B0-----:R-:W-:-:S05]  /*b170*/  @P0 IMAD.HI.U32 R6, R5, R6, RZ ;  /* 0x0000000605060227 */ /* 0x001fca00078e00ff */
[----:B------:R-:W-:-:S07]  /*b180*/  @P0 SHF.R.U32.HI R5, RZ, R7, R6 ;  /* 0x00000007ff050219 */ /* 0x000fce0000011606 */
.L_x_13142:
[----:B------:R-:W-:Y:S05]  /*b190*/  BSYNC B0 ;  /* 0x0000000000007941 */ /* 0x000fea0003800000 */
.L_x_13140:
[----:B------:R-:W-:-:S05]  /*b1a0*/  IMAD R3, R5, R3, R3 ;  /* 0x0000000305037224 */ /* 0x000fca00078e0203 */
[----:B------:R-:W-:-:S07]  /*b1b0*/  VIMNMX R2, R2, R3, PT ;  /* 0x0000000302027248 */ /* 0x000fce0003fe0100 */
.L_x_13139:
[----:B------:R-:W-:-:S05]  /*b1c0*/  IMAD.HI R2, R2, 0x2aaaaaab, RZ ;  /* 0x2aaaaaab02027827 */ /* 0x000fca00078e02ff */
[----:B------:R-:W-:-:S04]  /*b1d0*/  SHF.R.U32.HI R3, RZ, 0x1f, R2 ;  /* 0x0000001fff037819 */ /* 0x000fc80000011602 */
[----:B------:R-:W-:-:S04]  /*b1e0*/  LEA.HI.SX32 R3, R2, R3, 0x1c ;  /* 0x0000000302037211 */ /* 0x000fc800078fe2ff */
[----:B------:R-:W-:-:S04]  /*b1f0*/  VIMNMX R3, R202, R3, !PT ;  /* 0x00000003ca037248 */ /* 0x000fc80007fe0100 */
[----:B------:R-:W-:-:S13]  /*b200*/  ISETP.GE.AND P0, PT, R0, R3, PT ;  /* 0x000000030000720c */ /* 0x000fda0003f06270 */
[----:B------:R-:W-:Y:S05]  /*b210*/  @!P0 BRA `(.L_x_13143) ;  /* 0x000000b000948947 */ /* 0x000fea0003800000 */
.L_x_13172:
[----:B------:R-:W2:Y:S04]  /*b220*/  LDL R4, [R1+0x1f8] ;  /* 0x0001f80001047983 */ /* 0x000ea80000100800 */
[----:B0-----:R-:W3:Y:S01]  /*b230*/  LDL R2, [R1+0x200] ;  /* 0x0002000001027983 */ /* 0x001ee20000100800 */
        /* <DEDUP_REMOVED lines=18> */
.L_x_13145:
[----:B------:R-:W-:Y:S05]  /*b360*/  BSYNC B0 ;  /* 0x0000000000007941 */ /* 0x000fea0003800000 */
.L_x_13144:
[----:B------:R-:W2:Y:S01]  /*b370*/  LD.E.64 R8, desc[UR44][R16.64+0x18] ;  /* 0x0000182c10087980 */ /* 0x000ea2000c101b00 */
[----:B-----5:R-:W-:Y:S02]  /*b380*/  SHF.L.U32 R5, R6, 0x1f, RZ ;  /* 0x0000001f06057819 */ /* 0x020fe400000006ff */
[----:B--2---:R-:W-:-:S04]  /*b390*/  MOV R9, R8 ;  /* 0x0000000800097202 */ /* 0x004fc80000000f00 */
[----:B------:R-:W-:-:S04]  /*b3a0*/  LEA R4, R4, R9, 0x3 ;  /* 0x0000000904047211 */ /* 0x000fc800078e18ff */
        /* <DEDUP_REMOVED lines=8> */
.L_x_13147:
[----:B------:R-:W-:Y:S05]  /*b430*/  BSYNC B0 ;  /* 0x0000000000007941 */ /* 0x000fea0003800000 */
.L_x_13146:
        /* <DEDUP_REMOVED lines=8> */
.L_x_13149:
[----:B------:R-:W-:Y:S05]  /*b4c0*/  BSYNC B0 ;  /* 0x0000000000007941 */ /* 0x000fea0003800000 */
.L_x_13148:
[----:B------:R-:W2:Y:S04]  /*b4d0*/  LDL R15, [R1+0x1f8] ;  /* 0x0001f800010f7983 */ /* 0x000ea80000100800 */
[----:B------:R-:W2:Y:S01]  /*b4e0*/  LDL.64 R4, [R1+0x80] ;  /* 0x0000800001047983 */ /* 0x000ea20000100a00 */
[----:B------:R-:W-:Y:S05]  /*b4f0*/  WARPSYNC.ALL ;  /* 0x0000000000007948 */ /* 0x000fea0003800000 */
[----:B------:R1:W-:Y:S04]  /*b500*/  STL [R1+0x60], RZ ;  /* 0x000060ff01007387 */ /* 0x0003e80000100800 */
[----:B0----5:R-:W3:Y:S01]  /*b510*/  LD.E.64 R6, desc[UR44][R16.64+0x78] ;  /* 0x0000782c10067980 */ /* 0x021ee2000c101b00 */
[----:B------:R-:W-:-:S05]  /*b520*/  IMAD.MOV.U32 R2, RZ, RZ, 0x1 ;  /* 0x00000001ff027424 */ /* 0x000fca00078e00ff */
[----:B------:R1:W-:Y:S04]  /*b530*/  STL [R1+0x60], R2 ;  /* 0x0000600201007387 */ /* 0x0003e80000100800 */
[----:B------:R-:W4:Y:S04]  /*b540*/  LD.E.64 R8, desc[UR44][R16.64+0x78] ;  /* 0x0000782c10087980 */ /* 0x000f28000c101b00 */
[----:B------:R1:W-:Y:S04]  /*b550*/  STL [R1+0x60], R2 ;  /* 0x0000600201007387 */ /* 0x0003e80000100800 */
[----:B------:R-:W4:Y:S01]  /*b560*/  LD.E.64 R10, desc[UR44][R16.64+0x78] ;  /* 0x0000782c100a7980 */ /* 0x000f22000c101b00 */
[----:B--2---:R-:W-:Y:S01]  /*b570*/  IMAD R4, R15, 0x300, R4 ;  /* 0x000003000f047824 */ /* 0x004fe200078e0204 */
[----:B------:R-:W-:-:S02]  /*b580*/  R2UR UR7, R5 ;  /* 0x00000000050772ca */ /* 0x000fc400000e0000 */
[----:B------:R1:W-:Y:S02]  /*b590*/  STL [R1+0x60], R2 ;  /* 0x0000600201007387 */ /* 0x0003e40000100800 */
[----:B------:R-:W-:Y:S02]  /*b5a0*/  R2UR UR6, R4 ;  /* 0x00000000040672ca */ /* 0x000fe400000e0000 */
[----:B------:R-:W2:Y:S01]  /*b5b0*/  LD.E.64 R12, desc[UR44][R16.64+0x78] ;  /* 0x0000782c100c7980 */ /* 0x000ea2000c101b00 */
[----:B------:R-:W-:-:S03]  /*b5c0*/  WARPGROUP.ARRIVE ;  /* 0x00000000000079c5 */ /* 0x000fc60000000000 */
[----:B------:R1:W-:Y:S01]  /*b5d0*/  STL [R1+0x60], R2 ;  /* 0x0000600201007387 */ /* 0x0003e20000100800 */
[----:B------:R-:W-:Y:S02]  /*b5e0*/  VIADD R14, R4, 0x2 ;  /* 0x00000002040e7836 */ /* 0x000fe40000000000 */
[----:B------:R-:W-:Y:S01]  /*b5f0*/  IMAD.MOV.U32 R15, RZ, RZ, R5 ;  /* 0x000000ffff0f7224 */ /* 0x000fe200078e0005 */
[----:B---3--:R-:W-:Y:S02]  /*b600*/  R2UR UR4, R6 ;  /* 0x00000000060472ca */ /* 0x008fe400000e0000 */
[----:B------:R-:W-:Y:S02]  /*b610*/  R2UR UR5, R7 ;  /* 0x00000000070572ca */ /* 0x000fe400000e0000 */
[----:B------:R1:W5:Y:S11]  /*b620*/  LDL.64 R6, [R1+0x1f8] ;  /* 0x0001f80001067983 */ /* 0x0003760000100a00 */
[----:B------:R-:W-:Y:S01]  /*b630*/  HGMMA.64x96x16.F32 R24, gdesc[UR4], RZ, !UPT, gsb0 ;  /* 0x01600000041879f0 */ /* 0x000fe2000c0008ff */
[----:B----4-:R-:W-:Y:S01]  /*b640*/  VIADD R8, R8, 0x2 ;  /* 0x0000000208087836 */ /* 0x010fe20000000000 */
        /* <DEDUP_REMOVED lines=31> */
[----:B-1----:R-:W-:Y:S05]  /*b840*/  @!P0 BRA `(.L_x_13152) ;  /* 0x0000000000048947 */ /* 0x002fea0003800000 */
[----:B------:R-:W-:Y:S01]  /*b850*/  BPT.TRAP 0x1 ;  /* 0x000000040000795c */ /* 0x000fe20000300000 */
.L_x_13152:
[----:B------:R-:W-:Y:S05]  /*b860*/  BSYNC B0 ;  /* 0x0000000000007941 */ /* 0x000fea0003800000 */
.L_x_13151:
        /* <DEDUP_REMOVED lines=11> */
.L_x_13154:
[----:B------:R-:W-:Y:S05]  /*b920*/  BSYNC B0 ;  /* 0x0000000000007941 */ /* 0x000fea0003800000 */
.L_x_13153:
[----:B------:R-:W-:Y:S04]  /*b930*/  BSSY B0, `(.L_x_13155) ;  /* 0x0000007000007945 */ /* 0x000fe80003800000 */
[----:B------:R-:W-:Y:S05]  /*b940*/  @P0 BRA `(.L_x_13156) ;  /* 0x0000000000140947 */ /* 0x000fea0003800000 */
[----:B------:R-:W2:Y:S02]  /*b950*/  LD.E.64 R4, desc[UR44][R16.64+0x40] ;  /* 0x0000402c10047980 */ /* 0x000ea4000c101b00 */
[----:B--2---:R-:W-:-:S05]  /*b960*/  MOV R5, R4 ;  /* 0x0000000400057202 */ /* 0x004fca0000000f00 */
[----:B------:R-:W-:-:S04]  /*b970*/  IMAD R6, R6, 0x8, R5 ;  /* 0x0000000806067824 */ /* 0x000fc800078e0205 */
[----:B------:R-:W0:Y:S02]  /*b980*/  SYNCS.PHASECHK.TRANS64.TRYWAIT P0, [R6+URZ], R7 ;  /* 0x00000007060075a7 */ /* 0x000e24000800017f */
[----:B0-----:R-:W-:Y:S05]  /*b990*/  @!P0 BRA `(.L_x_13157) ;  /* 0x0000030400108947 */ /* 0x001fea0003800000 */
.L_x_13156:
[----:B------:R-:W-:Y:S05]  /*b9a0*/  BSYNC B0 ;  /* 0x0000000000007941 */ /* 0x000fea0003800000 */
.L_x_13155:
        /* <DEDUP_REMOVED lines=29> */
[----:B------:R-:W-:Y:S01]  /*bb80*/  VIADD R10, R10, 0x4 ;  /* 0x000000040a0a7836 */ /* 0x000fe20000000000 */
[----:B------:R-:W-:Y:S01]  /*bb90*/  IADD3 R14, R4, 0x4, RZ ;  /* 0x00000004040e7810 */ /* 0x000fe20007ffe0ff */
[----:B------:R-:W-:Y:S01]  /*bba0*/  IMAD.MOV.U32 R15, RZ, RZ, R5 ;  /* 0x000000ffff0f7224 */ /* 0x000fe200078e0005 */
[----:B------:R-:W-:Y:S02]  /*bbb0*/  R2UR UR5, R11 ;  /* 0x000000000b0572ca */ /* 0x000fe400000e0000 */
[----:B------:R-:W-:Y:S02]  /*bbc0*/  R2UR UR6, R14 ;  /* 0x000000000e0672ca */ /* 0x000fe400000e0000 */
[----:B------:R-:W-:Y:S02]  /*bbd0*/  R2UR UR7, R15 ;  /* 0x000000000f0772ca */ /* 0x000fe400000e0000 */
[----:B------:R-:W-:-:S02]  /*bbe0*/  R2UR UR4, R10 ;  /* 0x000000000a0472ca */ /* 0x000fc400000e0000 */
[----:B------:R-:W4:Y:S01]  /*bbf0*/  LDL.64 R10, [R1+0xf0] ;  /* 0x0000f000010a7983 */ /* 0x000f220000100a00 */
[----:B------:R-:W-:Y:S01]  /*bc00*/  VIADD R8, R8, 0x6 ;  /* 0x0000000608087836 */ /* 0x000fe20000000000 */
[----:B------:R-:W-:Y:S02]  /*bc10*/  WARPGROUP.DEPBAR.LE gsb0, 0x0 ;  /* 0x00008000000079c5 */ /* 0x000fe40000010000 */
[----:B------:R-:W-:-:S07]  /*bc20*/  WARPGROUP.ARRIVE ;  /* 0x00000000000079c5 */ /* 0x000fce0000000000 */
[----:B------:R-:W-:Y:S01]  /*bc30*/  HGMMA.64x96x16.F32 R24, gdesc[UR4], R24, gsb0 ;  /* 0x01600000041879f0 */ /* 0x000fe20008000818 */
[----:B------:R-:W-:Y:S02]  /*bc40*/  VIADD R14, R4, 0x6 ;  /* 0x00000006040e7836 */ /* 0x000fe40000000000 */
        /* <DEDUP_REMOVED lines=10> */
[----:B--2---:R-:W-:Y:S02]  /*bcf0*/  VIADD R6, R6, 0x400 ;  /* 0x0000040006067836 */ /* 0x004fe40000000000 */
[----:B------:R-:W-:Y:S01]  /*bd00*/  IMAD.MOV.U32 R15, RZ, RZ, R5 ;  /* 0x000000ffff0f7224 */ /* 0x000fe200078e0005 */
[----:B------:R-:W-:Y:S02]  /*bd10*/  R2UR UR6, R14 ;  /* 0x000000000e0672ca */ /* 0x000fe400000e0000 */
[----:B------:R-:W-:Y:S02]  /*bd20*/  R2UR UR4, R6 ;  /* 0x00000000060472ca */ /* 0x000fe400000e0000 */
[----:B------:R-:W-:Y:S02]  /*bd30*/  R2UR UR7, R15 ;  /* 0x000000000f0772ca */ /* 0x000fe400000e0000 */
[----:B------:R-:W-:-:S02]  /*bd40*/  R2UR UR5, R7 ;  /* 0x00000000070572ca */ /* 0x000fc400000e0000 */
[----:B------:R-:W2:Y:S01]  /*bd50*/  LDL.64 R6, [R1+0xf0] ;  /* 0x0000f00001067983 */ /* 0x000ea20000100a00 */
[----:B---3--:R-:W-:Y:S01]  /*bd60*/  VIADD R12, R12, 0x402 ;  /* 0x000004020c0c7836 */ /* 0x008fe20000000000 */
        /* <DEDUP_REMOVED lines=9> */
[----:B------:R-:W3:Y:S01]  /*be00*/  LDL.64 R12, [R1+0xf0] ;  /* 0x0000f000010c7983 */ /* 0x000ee20000100a00 */
[----:B----4-:R-:W-:Y:S01]  /*be10*/  VIADD R10, R10, 0x404 ;  /* 0x000004040a0a7836 */ /* 0x010fe20000000000 */
        /* <DEDUP_REMOVED lines=25> */
[----:B------:R-:W-:Y:S01]  /*bfb0*/  IMAD.MOV.U32 R15, RZ, RZ, R5 ;  /* 0x000000ffff0f7224 */ /* 0x000fe200078e0005 */
[----:B--2---:R-:W-:Y:S02]  /*bfc0*/  IADD3 R6, R6, 0x800, RZ ;  /* 0x0000080006067810 */ /* 0x004fe40007ffe0ff */
        /* <DEDUP_REMOVED lines=38> */
[----:B--2---:R-:W-:Y:S01]  /*c230*/  VIADD R6, R6, 0xc00 ;  /* 0x00000c0006067836 */ /* 0x004fe20000000000 */
        /* <DEDUP_REMOVED lines=8> */
[----:B------:R-:W-:Y:S01]  /*c2c0*/  R2UR UR5, R7 ;  /* 0x00000000070572ca */ /* 0x000fe200000e0000 */
[----:B---3--:R-:W-:Y:S01]  /*c2d0*/  VIADD R12, R12, 0xc02 ;  /* 0x00000c020c0c7836 */ /* 0x008fe20000000000 */
[----:B------:R-:W-:Y:S01]  /*c2e0*/  MOV R7, R5 ;  /* 0x0000000500077202 */ /* 0x000fe20000000f00 */
        /* <DEDUP_REMOVED lines=15> */
[----:B------:R-:W-:Y:S01]  /*c3e0*/  R2UR UR7, R7 ;  /* 0x00000000070772ca */ /* 0x000fe200000e0000 */
[----:B------:R-:W-:Y:S01]  /*c3f0*/  VIADD R8, R8, 0xc06 ;  /* 0x00000c0608087836 */ /* 0x000fe20000000000 */
[----:B------:R-:W-:Y:S01]  /*c400*/  R2UR UR4, R10 ;  /* 0x000000000a0472ca */ /* 0x000fe200000e0000 */
[----:B------:R-:W-:Y:S01]  /*c410*/  VIADD R4, R4, 0x906 ;  /* 0x0000090604047836 */ /* 0x000fe20000000000 */
[----:B------:R-:W-:Y:S01]  /*c420*/  R2UR UR5, R11 ;  /* 0x000000000b0572ca */ /* 0x000fe200000e0000 */
[----:B------:R-:W0:Y:S01]  /*c430*/  S2R R18, SR_TID.X ;  /* 0x0000000000127919 */ /* 0x000e220000002100 */
[----:B------:R1:W-:Y:S01]  /*c440*/  STL [R1+0x70], R2 ;  /* 0x0000700201007387 */ /* 0x0003e20000100800 */
[----:B------:R-:W-:-:S02]  /*c450*/  WARPGROUP.DEPBAR.LE gsb0, 0x0 ;  /* 0x00008000000079c5 */ /* 0x000fc40000010000 */
[----:B------:R-:W-:Y:S01]  /*c460*/  WARPGROUP.ARRIVE ;  /* 0x00000000000079c5 */ /* 0x000fe20000000000 */
[----:B------:R1:W5:Y:S07]  /*c470*/  LDL R6, [R1+0x1f8] ;  /* 0x0001f80001067983 */ /* 0x00036e0000100800 */
[----:B------:R-:W-:Y:S01]  /*c480*/  HGMMA.64x96x16.F32 R24, gdesc[UR4], R24, gsb0 ;  /* 0x01600000041879f0 */ /* 0x000fe20008000818 */
[----:B------:R-:W-:Y:S02]  /*c490*/  R2UR UR4, R8 ;  /* 0x00000000080472ca */ /* 0x000fe400000e0000 */
[----:B------:R-:W-:-:S02]  /*c4a0*/  R2UR UR5, R9 ;  /* 0x00000000090572ca */ /* 0x000fc400000e0000 */
[----:B------:R-:W-:Y:S02]  /*c4b0*/  R2UR UR6, R4 ;  /* 0x00000000040672ca */ /* 0x000fe400000e0000 */
[----:B------:R-:W-:Y:S01]  /*c4c0*/  R2UR UR7, R5 ;  /* 0x00000000050772ca */ /* 0x000fe200000e0000 */
[----:B------:R1:W-:Y:S04]  /*c4d0*/  STL [R1+0x70], R2 ;  /* 0x0000700201007387 */ /* 0x0003e80000100800 */
        /* <DEDUP_REMOVED lines=21> */
[----:B------:R-:W2:Y:S01]  /*c630*/  LD.E R4, desc[UR44][R16.64] ;  /* 0x0000002c10047980 */ /* 0x000ea2000c101900 */
[----:B------:R-:W-:Y:S01]  /*c640*/  BSSY B0, `(.L_x_13158) ;  /* 0x0000005000007945 */ /* 0x000fe20003800000 */
[----:B--2---:R-:W-:-:S04]  /*c650*/  LOP3.LUT R4, R4, 0x1, RZ, 0xfc, !PT ;  /* 0x0000000104047812 */ /* 0x004fc800078efcff */
[----:B------:R-:W-:-:S13]  /*c660*/  ISETP.NE.AND P0, PT, R4, 0x3, PT ;  /* 0x000000030400780c */ /* 0x000fda0003f05270 */
[----:B-1----:R-:W-:Y:S05]  /*c670*/  @!P0 BRA `(.L_x_13159) ;  /* 0x0000000000048947 */ /* 0x002fea0003800000 */
[----:B------:R-:W-:Y:S01]  /*c680*/  BPT.TRAP 0x1 ;  /* 0x000000040000795c */ /* 0x000fe20000300000 */
.L_x_13159:
[----:B------:R-:W-:Y:S05]  /*c690*/  BSYNC B0 ;  /* 0x0000000000007941 */ /* 0x000fea0003800000 */
.L_x_13158:
        /* <DEDUP_REMOVED lines=27> */
[----:B------:R-:W-:-:S03]  /*c850*/  FMUL.FTZ R79, R50, R19 ;  /* 0x00000013324f7220 */ /* 0x000fc60000410000 */
[----:B------:R-:W-:Y:S01]  /*c860*/  LOP3.LUT R50, R49, 0xffffff80, RZ, 0xc0, !PT ;  /* 0xffffff8031327812 */ /* 0x000fe200078ec0ff */
        /* <DEDUP_REMOVED lines=16> */
[-C--:B------:R-:W-:Y:S01]  /*c970*/  FMUL.FTZ R44, R52, R19.reuse ;  /* 0x00000013342c7220 */ /* 0x080fe20000410000 */
[----:B------:R-:W-:Y:S01]  /*c980*/  FMUL.FTZ R76, R56, R19 ;  /* 0x00000013384c7220 */ /* 0x000fe20000410000 */
[----:B------:R-:W-:-:S02]  /*c990*/  LEA.HI R52, R36, R73, RZ, 0x2 ;  /* 0x0000004924347211 */ /* 0x000fc400078f10ff */
[--C-:B------:R-:W-:Y:S02]  /*c9a0*/  SHF.R.S32.HI R56, RZ, 0x2, R54.reuse ;  /* 0x00000002ff387819 */ /* 0x100fe40000011436 */
[----:B------:R-:W-:Y:S02]  /*c9b0*/  SHF.R.S32.HI R47, RZ, 0x1f, R54 ;  /* 0x0000001fff2f7819 */ /* 0x000fe40000011436 */
[----:B------:R-:W-:Y:S02]  /*c9c0*/  LOP3.LUT R52, R52, 0xfffffffc, RZ, 0xc0, !PT ;  /* 0xfffffffc34347812 */ /* 0x000fe400078ec0ff */
        /* <DEDUP_REMOVED lines=10> */
[-C--:B------:R-:W-:Y:S01]  /*ca70*/  FMUL.FTZ R78, R57, R19.reuse ;  /* 0x00000013394e7220 */ /* 0x080fe20000410000 */
        /* <DEDUP_REMOVED lines=13> */
[----:B------:R-:W-:Y:S01]  /*cb50*/  IMAD.MOV.U32 R21, RZ, RZ, -0x60 ;  /* 0xffffffa0ff157424 */ /* 0x000fe200078e00ff */
[----:B------:R-:W-:Y:S01]  /*cb60*/  IADD3 R50, R50, -R13, RZ ;  /* 0x8000000d32327210 */ /* 0x000fe20007ffe0ff */
[----:B------:R-:W-:Y:S02]  /*cb70*/  FMUL.FTZ R14, R24, R19 ;  /* 0x00000013180e7220 */ /* 0x000fe40000410000 */
[----:B------:R-:W0:Y:S01]  /*cb80*/  SHFL.IDX PT, R54, R84, RZ, 0x1c1f ;  /* 0x001c1fff54367589 */ /* 0x000e2200000e0000 */
[----:B------:R-:W-:Y:S02]  /*cb90*/  IMAD R21, R0, R21, 0x1 ;  /* 0x0000000100157424 */ /* 0x000fe400078e0215 */
[-C--:B------:R-:W-:Y:S01]  /*cba0*/  FMUL.FTZ R24, R28, R19.reuse ;  /* 0x000000131c187220 */ /* 0x080fe20000410000 */
[-C--:B------:R-:W-:Y:S01]  /*cbb0*/  FMUL.FTZ R28, R33, R19.reuse ;  /* 0x00000013211c7220 */ /* 0x080fe20000410000 */
[-C--:B------:R-:W-:Y:S01]  /*cbc0*/  FMUL.FTZ R74, R42, R19.reuse ;  /* 0x000000132a4a7220 */ /* 0x080fe20000410000 */
        /* <DEDUP_REMOVED lines=84> */
.L_x_13163:
[----:B------:R-:W-:-:S13]  /*d110*/  ISETP.NE.AND P0, PT, R9, 0x1, PT ;  /* 0x000000010900780c */ /* 0x000fda0003f05270 */
[----:B------:R-:W-:-:S05]  /*d120*/  @P0 IMAD.HI.U32 R50, R8, R10, RZ ;  /* 0x0000000a08320227 */ /* 0x000fca00078e00ff */
[----:B------:R-:W-:-:S07]  /*d130*/  @P0 SHF.R.U32.HI R8, RZ, R11, R50 ;  /* 0x0000000bff080219 */ /* 0x000fce0000011632 */
.L_x_13164:
[----:B------:R-:W-:Y:S05]  /*d140*/  BSYNC B1 ;  /* 0x0000000000017941 */ /* 0x000fea0003800000 */
.L_x_13162:
[----:B------:R-:W-:-:S05]  /*d150*/  IMAD R8, R8, R9, R71 ;  /* 0x0000000908087224 */ /* 0x000fca00078e0247 */
[----:B------:R-:W-:Y:S02]  /*d160*/  VIMNMX R7, R7, R8, !PT ;  /* 0x0000000807077248 */ /* 0x000fe40007fe0100 */
[----:B------:R-:W-:-:S07]  /*d170*/  VIADDMNMX R6, R8, R9, R6, PT ;  /* 0x0000000908067246 */ /* 0x000fce0003800106 */
.L_x_13161:
[----:B------:R-:W-:Y:S05]  /*d180*/  BSYNC B0 ;  /* 0x0000000000007941 */ /* 0x000fea0003800000 */
.L_x_13160:
[C---:B------:R-:W-:Y:S01]  /*d190*/  ISETP.GE.AND P0, PT, R69.reuse, 0x2, PT ;  /* 0x000000024500780c */ /* 0x040fe20003f06270 */
[----:B------:R-:W0:Y:S01]  /*d1a0*/  SHFL.IDX PT, R84, R84, 0x1, 0x1c1f ;  /* 0x003c1f0054547f89 */ /* 0x000e2200000e0000 */
[----:B------:R-:W-:Y:S01]  /*d1b0*/  ISETP.GE.AND P2, PT, R69, 0xa, PT ;  /* 0x0000000a4500780c */ /* 0x000fe20003f46270 */
[----:B------:R-:W-:Y:S01]  /*d1c0*/  BSSY B0, `(.L_x_13165) ;  /* 0x0000086000007945 */ /* 0x000fe20003800000 */
[----:B------:R-:W-:Y:S02]  /*d1d0*/  P2R R8, PR, RZ, 0x1 ;  /* 0x00000001ff087803 */ /* 0x000fe40000000000 */
[----:B------:R-:W-:Y:S02]  /*d1e0*/  ISETP.GT.AND P0, PT, R7, 0x1, !P0 ;  /* 0x000000010700780c */ /* 0x000fe40004704270 */
[----:B------:R-:W-:Y:S02]  /*d1f0*/  ISETP.GE.AND P1, PT, R69, 0x9, PT ;  /* 0x000000094500780c */ /* 0x000fe40003f26270 */
[----:B------:R-:W-:-:S02]  /*d200*/  ISETP.LT.OR P0, PT, R6, 0x2, P0 ;  /* 0x000000020600780c */ /* 0x000fc40000701670 */
[----:B------:R-:W-:Y:S02]  /*d210*/  P2R R19, PR, RZ, 0x2 ;  /* 0x00000002ff137803 */ /* 0x000fe40000000000 */
[----:B------:R-:W-:Y:S02]  /*d220*/  FSEL R82, R20, -INF , !P0 ;  /* 0xff80000014527808 */ /* 0x000fe40004000000 */
[C---:B------:R-:W-:Y:S02]  /*d230*/  ISETP.GT.AND P0, PT, R7.reuse, 0x9, !P2 ;  /* 0x000000090700780c */ /* 0x040fe40005704270 */
[----:B------:R-:W-:Y:S02]  /*d240*/  P2R R73, PR, RZ, 0x4 ;  /* 0x00000004ff497803 */ /* 0x000fe40000000000 */
[----:B------:R-:W-:Y:S02]  /*d250*/  ISETP.LT.OR P0, PT, R6, 0xa, P0 ;  /* 0x0000000a0600780c */ /* 0x000fe40000701670 */
[----:B------:R-:W-:-:S02]  /*d260*/  ISETP.GT.AND P1, PT, R7, 0x8, !P1 ;  /* 0x000000080700780c */ /* 0x000fc40004f24270 */
[----:B------:R-:W-:Y:S02]  /*d270*/  ISETP.GE.AND P2, PT, R69, 0x11, PT ;  /* 0x000000114500780c */ /* 0x000fe40003f46270 */
[----:B------:R-:W-:Y:S02]  /*d280*/  FSEL R80, R80, -INF , !P0 ;  /* 0xff80000050507808 */ /* 0x000fe40004000000 */
[----:B------:R-:W-:Y:S02]  /*d290*/  ISETP.LT.OR P1, PT, R6, 0x9, P1 ;  /* 0x000000090600780c */ /* 0x000fe40000f21670 */
[----:B------:R-:W-:Y:S02]  /*d2a0*/  ISETP.GT.AND P0, PT, R7, 0x10, !P2 ;  /* 0x000000100700780c */ /* 0x000fe40005704270 */
[----:B------:R-:W-:Y:S02]  /*d2b0*/  FSEL R162, R24, -INF , !P1 ;  /* 0xff80000018a27808 */ /* 0x000fe40004800000 */
        /* <DEDUP_REMOVED lines=66> */
[----:B------:R-:W-:-:S02]  /*d6e0*/  P2R R83, PR, RZ, 0x4 ;  /* 0x00000004ff537803 */ /* 0x000fc40000000000 */
        /* <DEDUP_REMOVED lines=17> */
[----:B0-----:R-:W-:Y:S01]  /*d800*/  IMAD.IADD R59, R67, 0x1, R84 ;  /* 0x00000001433b7824 */ /* 0x001fe200078e0254 */
[----:B------:R-:W-:-:S04]  /*d810*/  ISETP.GE.AND P4, PT, R69, 0x59, PT ;  /* 0x000000594500780c */ /* 0x000fc80003f86270 */
[----:B------:R-:W-:-:S04]  /*d820*/  ISETP.GT.AND P5, PT, R7, 0x58, !P4 ;  /* 0x000000580700780c */ /* 0x000fc800067a4270 */
[----:B------:R-:W-:-:S04]  /*d830*/  ISETP.LT.OR P5, PT, R6, 0x59, P5 ;  /* 0x000000590600780c */ /* 0x000fc80002fa1670 */
[----:B------:R-:W-:Y:S02]  /*d840*/  FSEL R24, R61, -INF , !P5 ;  /* 0xff8000003d187808 */ /* 0x000fe40006800000 */
[----:B------:R-:W-:-:S04]  /*d850*/  ISETP.GE.AND P5, PT, R69, 0x1, PT ;  /* 0x000000014500780c */ /* 0x000fc80003fa6270 */
        /* <DEDUP_REMOVED lines=21> */
.L_x_13168:
[----:B------:R-:W-:-:S13]  /*d9b0*/  ISETP.NE.AND P6, PT, R9, 0x1, PT ;  /* 0x000000010900780c */ /* 0x000fda0003fc5270 */
[----:B------:R-:W-:-:S05]  /*d9c0*/  @P6 IMAD.HI.U32 R10, R4, R10, RZ ;  /* 0x0000000a040a6227 */ /* 0x000fca00078e00ff */
[----:B------:R-:W-:-:S07]  /*d9d0*/  @P6 SHF.R.U32.HI R4, RZ, R11, R10 ;  /* 0x0000000bff046219 */ /* 0x000fce000001160a */
.L_x_13169:
[----:B------:R-:W-:Y:S05]  /*d9e0*/  BSYNC B1 ;  /* 0x0000000000017941 */ /* 0x000fea0003800000 */
.L_x_13167:
[----:B------:R-:W-:-:S05]  /*d9f0*/  IMAD R4, R4, R9, R71 ;  /* 0x0000000904047224 */ /* 0x000fca00078e0247 */
[----:B------:R-:W-:Y:S02]  /*da00*/  VIADDMNMX R14, R4, R9, R14, PT ;  /* 0x00000009040e7246 */ /* 0x000fe4000380010e */
[----:B------:R-:W-:-:S07]  /*da10*/  VIMNMX R59, R59, R4, !PT ;  /* 0x000000043b3b7248 */ /* 0x000fce0007fe0100 */
.L_x_13166:
[----:B------:R-:W-:Y:S05]  /*da20*/  BSYNC B0 ;  /* 0x0000000000007941 */ /* 0x000fea0003800000 */
.L_x_13165:
        /* <DEDUP_REMOVED lines=38> */
[----:B------:R-:W3:Y:S03]  /*dc90*/  LDL R74, [R1+0x230] ;  /* 0x00023000014a7983 */ /* 0x000ee60000100800 */
        /* <DEDUP_REMOVED lines=34> */
[----:B--2---:R-:W-:Y:S02]  /*dec0*/  FMNMX.FTZ R4, R160, R6, !PT ;  /* 0x00000006a0047209 */ /* 0x004fe40007810000 */
[----:B------:R-:W-:-:S02]  /*ded0*/  FSEL R15, R55, -INF , !P5 ;  /* 0xff800000370f7808 */ /* 0x000fc40006800000 */
[----:B------:R-:W-:Y:S02]  /*dee0*/  FMNMX.FTZ R4, R82, R4, !PT ;  /* 0x0000000452047209 */ /* 0x000fe40007810000 */
[C---:B------:R-:W-:Y:S02]  /*def0*/  ISETP.GT.AND P1, PT, R59.reuse, 0x49, !P1 ;  /* 0x000000493b00780c */ /* 0x040fe40004f24270 */
[----:B------:R-:W-:Y:S02]  /*df00*/  FMNMX.FTZ R4, R162, R4, !PT ;  /* 0x00000004a2047209 */ /* 0x000fe40007810000 */
[C---:B------:R-:W-:Y:S02]  /*df10*/  ISETP.GT.AND P2, PT, R59.reuse, 0x50, !P2 ;  /* 0x000000503b00780c */ /* 0x040fe40005744270 */
[----:B------:R-:W-:Y:S02]  /*df20*/  FMNMX.FTZ R4, R80, R4, !PT ;  /* 0x0000000450047209 */ /* 0x000fe40007810000 */
[----:B------:R-:W-:-:S02]  /*df30*/  ISETP.GT.AND P3, PT, R59, 0x51, !P3 ;  /* 0x000000513b00780c */ /* 0x000fc40005f64270 */
        /* <DEDUP_REMOVED lines=13> */
[----:B------:R-:W-:-:S04]  /*e010*/  FMNMX.FTZ R5, R70, R5, !PT ;  /* 0x0000000546057209 */ /* 0x000fc80007810000 */
[----:B------:R-:W-:Y:S02]  /*e020*/  FMNMX.FTZ R9, R72, R5, !PT ;  /* 0x0000000548097209 */ /* 0x000fe40007810000 */
        /* <DEDUP_REMOVED lines=22> */
[----:B------:R-:W-:-:S02]  /*e190*/  ISETP.LT.OR P0, PT, R14, 0x49, P0 ;  /* 0x000000490e00780c */ /* 0x000fc40000701670 */
[----:B------:R-:W-:Y:S01]  /*e1a0*/  FMNMX.FTZ R4, R18, R5, !PT ;  /* 0x0000000512047209 */ /* 0x000fe20007810000 */
[----:B------:R-:W0:Y:S01]  /*e1b0*/  SHFL.BFLY PT, R9, R8, 0x2, 0x1f ;  /* 0x0c401f0008097f89 */ /* 0x000e2200000e0000 */
[C---:B------:R-:W-:Y:S02]  /*e1c0*/  ISETP.LT.OR P1, PT, R14.reuse, 0x4a, P1 ;  /* 0x0000004a0e00780c */ /* 0x040fe40000f21670 */
[----:B------:R-:W-:Y:S02]  /*e1d0*/  FSEL R55, R35, -INF , !P0 ;  /* 0xff80000023377808 */ /* 0x000fe40004000000 */
[----:B------:R-:W-:Y:S02]  /*e1e0*/  FMNMX.FTZ R4, R15, R4, !PT ;  /* 0x000000040f047209 */ /* 0x000fe40007810000 */
[----:B------:R-:W-:Y:S02]  /*e1f0*/  ISETP.LT.OR P2, PT, R14, 0x51, P2 ;  /* 0x000000510e00780c */ /* 0x000fe40001741670 */
[----:B------:R-:W-:-:S02]  /*e200*/  FSEL R53, R36, -INF , !P1 ;  /* 0xff80000024357808 */ /* 0x000fc40004800000 */
        /* <DEDUP_REMOVED lines=15> */
[----:B------:R-:W-:-:S05]  /*e300*/  FMNMX.FTZ R9, R59, R4, !PT ;  /* 0x000000043b097209 */ /* 0x000fca0007810000 */
[----:B------:R-:W-:Y:S04]  /*e310*/  STL.64 [R1+0x210], R8 ;  /* 0x0002100801007387 */ /* 0x000fe80000100a00 */
[----:B------:R-:W2:Y:S04]  /*e320*/  LDL R12, [R1+0x214] ;  /* 0x00021400010c7983 */ /* 0x000ea80000100800 */
[----:B------:R-:W0:Y:S02]  /*e330*/  SHFL.BFLY PT, R5, R10, 0x1, 0x1f ;  /* 0x0c201f000a057f89 */ /* 0x000e2400000e0000 */
[----:B0-----:R-:W-:-:S02]  /*e340*/  FMNMX.FTZ R10, R10, R5, !PT ;  /* 0x000000050a0a7209 */ /* 0x001fc40007810000 */
[----:B------:R-:W4:Y:S04]  /*e350*/  LDL.64 R4, [R1+0x220] ;  /* 0x0002200001047983 */ /* 0x000f280000100a00 */
[----:B------:R-:W-:Y:S04]  /*e360*/  STL [R1+0x210], R10 ;  /* 0x0002100a01007387 */ /* 0x000fe80000100800 */
[----:B------:R-:W3:Y:S04]  /*e370*/  LDL R14, [R1+0x210] ;  /* 0x00021000010e7983 */ /* 0x000ee80000100800 */
[----:B--2---:R-:W0:Y:S02]  /*e380*/  SHFL.BFLY PT, R9, R12, 0x2, 0x1f ;  /* 0x0c401f000c097f89 */ /* 0x004e2400000e0000 */
        /* <DEDUP_REMOVED lines=37> */
[-C--:B------:R-:W-:Y:S01]  /*e5e0*/  FMUL.FTZ R11, R61, R74.reuse ;  /* 0x0000004a3d0b7220 */ /* 0x080fe20000410000 */
[----:B------:R-:W-:-:S02]  /*e5f0*/  FFMA.FTZ R32, R32, R74, -R6 ;  /* 0x0000004a20207223 */ /* 0x000fc40000010806 */
[----:B------:R-:W-:Y:S01]  /*e600*/  FMUL.FTZ R7, R74, R7 ;  /* 0x000000074a077220 */ /* 0x000fe20000410000 */
[-CC-:B------:R-:W-:Y:S01]  /*e610*/  FFMA.FTZ R161, R29, R74.reuse, -R6.reuse ;  /* 0x0000004a1da17223 */ /* 0x180fe20000010806 */
[----:B------:R-:W-:Y:S01]  /*e620*/  MUFU.EX2 R160, R160 ;  /* 0x000000a000a07308 */ /* 0x000fe20000000800 */
[----:B------:R-:W-:-:S07]  /*e630*/  FFMA.FTZ R31, R31, R74, -R6 ;  /* 0x0000004a1f1f7223 */ /* 0x000fce0000010806 */
[----:B------:R-:W4:Y:S01]  /*e640*/  MUFU.EX2 R11, R11 ;  /* 0x0000000b000b7308 */ /* 0x000f220000000800 */
[----:B------:R-:W-:-:S07]  /*e650*/  FFMA.FTZ R163, R40, R74, -R6 ;  /* 0x0000004a28a37223 */ /* 0x000fce0000010806 */
[----:B------:R-:W-:Y:S08]  /*e660*/  MUFU.EX2 R32, R32 ;  /* 0x0000002000207308 */ /* 0x000ff00000000800 */
[----:B------:R-:W0:Y:S01]  /*e670*/  MUFU.EX2 R10, R7 ;  /* 0x00000007000a7308 */ /* 0x000e220000000800 */
[----:B------:R-:W-:-:S07]  /*e680*/  FFMA.FTZ R30, R41, R74, -R6 ;  /* 0x0000004a291e7223 */ /* 0x000fce0000010806 */
[----:B------:R-:W1:Y:S08]  /*e690*/  MUFU.EX2 R13, R13 ;  /* 0x0000000d000d7308 */ /* 0x000e700000000800 */
[----:B------:R-:W2:Y:S01]  /*e6a0*/  MUFU.EX2 R161, R161 ;  /* 0x000000a100a17308 */ /* 0x000ea20000000800 */
[----:B------:R-:W-:-:S07]  /*e6b0*/  FFMA.FTZ R169, R42, R74, -R6 ;  /* 0x0000004a2aa97223 */ /* 0x000fce0000010806 */
[----:B------:R-:W3:Y:S08]  /*e6c0*/  MUFU.EX2 R162, R162 ;  /* 0x000000a200a27308 */ /* 0x000ef00000000800 */
[----:B------:R-:W3:Y:S01]  /*e6d0*/  MUFU.EX2 R31, R31 ;  /* 0x0000001f001f7308 */ /* 0x000ee20000000800 */
[----:B----4-:R-:W-:Y:S01]  /*e6e0*/  FFMA.FTZ R4, R11, R4, R160 ;  /* 0x000000040b047223 */ /* 0x010fe200000100a0 */
[----:B0-----:R-:W-:-:S06]  /*e6f0*/  FFMA.FTZ R14, R5, R10, R32 ;  /* 0x0000000a050e7223 */ /* 0x001fcc0000010020 */
        /* <DEDUP_REMOVED lines=105> */
[----:B------:R-:W-:Y:S01]  /*ed90*/  STL [R1+0x214], R8 ;  /* 0x0002140801007387 */ /* 0x000fe20000100800 */
[----:B------:R-:W-:-:S05]  /*eda0*/  FADD.FTZ R5, R15, R6 ;  /* 0x000000060f057221 */ /* 0x000fca0000010000 */
[----:B------:R0:W-:Y:S04]  /*edb0*/  STL.64 [R1+0x220], R4 ;  /* 0x0002200401007387 */ /* 0x0001e80000100a00 */
[----:B------:R-:W2:Y:S01]  /*edc0*/  LD.E R6, desc[UR44][R16.64+0x240] ;  /* 0x0002402c10067980 */ /* 0x000ea2000c101900 */
[----:B------:R-:W-:-:S04]  /*edd0*/  UIADD3 UR4, UP0, UR37, 0x240, URZ ;  /* 0x0000024025047890 */ /* 0x000fc8000ff1e03f */
[----:B------:R-:W-:Y:S02]  /*ede0*/  ULOP3.LUT UR5, UR4, 0x4, URZ, 0xfc, !UPT ;  /* 0x0000000404057892 */ /* 0x000fe4000f8efc3f */
[----:B------:R-:W-:-:S04]  /*edf0*/  UIADD3.X UR6, URZ, UR36, URZ, UP0, !UPT ;  /* 0x000000243f067290 */ /* 0x000fc800087fe43f */
[----:B0-----:R-:W-:Y:S02]  /*ee00*/  IMAD.U32 R4, RZ, RZ, UR5 ;  /* 0x00000005ff047e24 */ /* 0x001fe4000f8e00ff */
[----:B------:R-:W-:Y:S02]  /*ee10*/  IMAD.U32 R5, RZ, RZ, UR6 ;  /* 0x00000006ff057e24 */ /* 0x000fe4000f8e00ff */
        /* <DEDUP_REMOVED lines=67> */
[----:B------:R-:W-:Y:S01]  /*f250*/  ULOP3.LUT UR5, UR4, 0x8, URZ, 0xfc, !UPT ;  /* 0x0000000804057892 */ /* 0x000fe2000f8efc3f */
[C---:B0-----:R-:W-:Y:S01]  /*f260*/  FMUL.FTZ R9, R11.reuse, R150 ;  /* 0x000000960b097220 */ /* 0x041fe20000410000 */
[----:B--2---:R-:W-:-:S04]  /*f270*/  FMUL.FTZ R45, R11, R226 ;  /* 0x000000e20b2d7220 */ /* 0x004fc80000410000 */
[----:B------:R0:W-:Y:S01]  /*f280*/  ST.E desc[UR44][R16.64+0x254], R9 ;  /* 0x0002540910007985 */ /* 0x0001e2000c10192c */
[C---:B---3--:R-:W-:Y:S01]  /*f290*/  FMUL.FTZ R7, R11.reuse, R148 ;  /* 0x000000940b077220 */ /* 0x048fe20000410000 */
[C---:B----4-:R-:W-:Y:S01]  /*f2a0*/  FMUL.FTZ R25, R11.reuse, R146 ;  /* 0x000000920b197220 */ /* 0x050fe20000410000 */
[C---:B------:R-:W-:Y:S01]  /*f2b0*/  FMUL.FTZ R27, R11.reuse, R144 ;  /* 0x000000900b1b7220 */ /* 0x040fe20000410000 */
[C---:B------:R-:W-:Y:S01]  /*f2c0*/  FMUL.FTZ R39, R11.reuse, R142 ;  /* 0x0000008e0b277220 */ /* 0x040fe20000410000 */
[----:B------:R-:W-:Y:S01]  /*f2d0*/  ST.E desc[UR44][R16.64+0x434], R45 ;  /* 0x0004342d10007985 */ /* 0x000fe2000c10192c */
[----:B0-----:R-:W-:-:S03]  /*f2e0*/  FMUL.FTZ R9, R11, R134 ;  /* 0x000000860b097220 */ /* 0x001fc60000410000 */
[----:B------:R0:W-:Y:S01]  /*f2f0*/  ST.E desc[UR44][R16.64+0x250], R7 ;  /* 0x0002500710007985 */ /* 0x0001e2000c10192c */
[----:B------:R-:W-:-:S03]  /*f300*/  FMUL.FTZ R41, R11, R138 ;  /* 0x0000008a0b297220 */ /* 0x000fc60000410000 */
[----:B------:R1:W-:Y:S01]  /*f310*/  ST.E desc[UR44][R16.64+0x260], R25 ;  /* 0x0002601910007985 */ /* 0x0003e2000c10192c */
[----:B------:R-:W-:-:S03]  /*f320*/  FMUL.FTZ R43, R11, R140 ;  /* 0x0000008c0b2b7220 */ /* 0x000fc60000410000 */
[----:B------:R2:W-:Y:S04]  /*f330*/  ST.E desc[UR44][R16.64+0x264], R27 ;  /* 0x0002641b10007985 */ /* 0x0005e8000c10192c */
[----:B------:R3:W-:Y:S01]  /*f340*/  ST.E desc[UR44][R16.64+0x270], R39 ;  /* 0x0002702710007985 */ /* 0x0007e2000c10192c */
[C---:B0-----:R-:W-:Y:S01]  /*f350*/  FMUL.FTZ R7, R11.reuse, R136 ;  /* 0x000000880b077220 */ /* 0x041fe20000410000 */
[C---:B------:R-:W-:Y:S02]  /*f360*/  FMUL.FTZ R45, R11.reuse, R120 ;  /* 0x000000780b2d7220 */ /* 0x040fe40000410000 */
[----:B------:R0:W-:Y:S01]  /*f370*/  ST.E desc[UR44][R16.64+0x290], R9 ;  /* 0x0002900910007985 */ /* 0x0001e2000c10192c */
[C---:B------:R-:W-:Y:S01]  /*f380*/  FMUL.FTZ R47, R11.reuse, R130 ;  /* 0x000000820b2f7220 */ /* 0x040fe20000410000 */
[C---:B-1----:R-:W-:Y:S01]  /*f390*/  FMUL.FTZ R25, R11.reuse, R132 ;  /* 0x000000840b197220 */ /* 0x042fe20000410000 */
[C---:B--2---:R-:W-:Y:S01]  /*f3a0*/  FMUL.FTZ R27, R11.reuse, R128 ;  /* 0x000000800b1b7220 */ /* 0x044fe20000410000 */
[C---:B---3--:R-:W-:Y:S01]  /*f3b0*/  FMUL.FTZ R39, R11.reuse, R126 ;  /* 0x0000007e0b277220 */ /* 0x048fe20000410000 */
[----:B------:R1:W-:Y:S01]  /*f3c0*/  ST.E desc[UR44][R16.64+0x274], R41 ;  /* 0x0002742910007985 */ /* 0x0003e2000c10192c */
[----:B0-----:R-:W-:-:S03]  /*f3d0*/  FMUL.FTZ R9, R11, R118 ;  /* 0x000000760b097220 */ /* 0x001fc60000410000 */
[----:B------:R0:W-:Y:S04]  /*f3e0*/  ST.E desc[UR44][R16.64+0x280], R43 ;  /* 0x0002802b10007985 */ /* 0x0001e8000c10192c */
[----:B------:R2:W-:Y:S04]  /*f3f0*/  ST.E desc[UR44][R16.64+0x284], R7 ;  /* 0x0002840710007985 */ /* 0x0005e8000c10192c */
[----:B------:R3:W-:Y:S01]  /*f400*/  ST.E desc[UR44][R16.64+0x294], R45 ;  /* 0x0002942d10007985 */ /* 0x0007e2000c10192c */
[----:B-1----:R-:W-:-:S03]  /*f410*/  FMUL.FTZ R41, R11, R110 ;  /* 0x0000006e0b297220 */ /* 0x002fc60000410000 */
[----:B------:R1:W-:Y:S01]  /*f420*/  ST.E desc[UR44][R16.64+0x2a0], R47 ;  /* 0x0002a02f10007985 */ /* 0x0003e2000c10192c */
[----:B0-----:R-:W-:-:S03]  /*f430*/  FMUL.FTZ R43, R11, R122 ;  /* 0x0000007a0b2b7220 */ /* 0x001fc60000410000 */
[----:B------:R0:W-:Y:S01]  /*f440*/  ST.E desc[UR44][R16.64+0x2a4], R25 ;  /* 0x0002a41910007985 */ /* 0x0001e2000c10192c */
[----:B--2---:R-:W-:-:S03]  /*f450*/  FMUL.FTZ R7, R11, R124 ;  /* 0x0000007c0b077220 */ /* 0x004fc60000410000 */
[----:B------:R2:W-:Y:S01]  /*f460*/  ST.E desc[UR44][R16.64+0x2b0], R27 ;  /* 0x0002b01b10007985 */ /* 0x0005e2000c10192c */
[----:B---3--:R-:W-:-:S03]  /*f470*/  FMUL.FTZ R45, R11, R100 ;  /* 0x000000640b2d7220 */ /* 0x008fc60000410000 */
[----:B------:R3:W-:Y:S01]  /*f480*/  ST.E desc[UR44][R16.64+0x2b4], R39 ;  /* 0x0002b42710007985 */ /* 0x0007e2000c10192c */
[C---:B-1----:R-:W-:Y:S01]  /*f490*/  FMUL.FTZ R47, R11.reuse, R112 ;  /* 0x000000700b2f7220 */ /* 0x042fe20000410000 */
[C---:B0-----:R-:W-:Y:S02]  /*f4a0*/  FMUL.FTZ R25, R11.reuse, R116 ;  /* 0x000000740b197220 */ /* 0x041fe40000410000 */
[----:B------:R0:W-:Y:S01]  /*f4b0*/  ST.E desc[UR44][R16.64+0x2d4], R9 ;  /* 0x0002d40910007985 */ /* 0x0001e2000c10192c */
[C---:B--2---:R-:W-:Y:S01]  /*f4c0*/  FMUL.FTZ R27, R11.reuse, R114 ;  /* 0x000000720b1b7220 */ /* 0x044fe20000410000 */
        /* <DEDUP_REMOVED lines=60> */
[----:B------:R1:W-:Y:S01]  /*f890*/  ST.E desc[UR44][R16.64+0x3b4], R43 ;  /* 0x0003b42b10007985 */ /* 0x0003e2000c10192c */
[----:B------:R-:W-:-:S03]  /*f8a0*/  FMUL.FTZ R49, R11, R8 ;  /* 0x000000080b317220 */ /* 0x000fc60000410000 */
        /* <DEDUP_REMOVED lines=8> */
[----:B------:R-:W-:Y:S02]  /*f930*/  IMAD.U32 R8, RZ, RZ, UR5 ;  /* 0x00000005ff087e24 */ /* 0x000fe4000f8e00ff */
[C---:B0-----:R-:W-:Y:S01]  /*f940*/  FMUL.FTZ R39, R11.reuse, R44 ;  /* 0x0000002c0b277220 */ /* 0x041fe20000410000 */
[----:B------:R0:W-:Y:S01]  /*f950*/  ST.E desc[UR44][R16.64+0x3e4], R9 ;  /* 0x0003e40910007985 */ /* 0x0001e2000c10192c */
[C---:B--2---:R-:W-:Y:S01]  /*f960*/  FMUL.FTZ R45, R11.reuse, R26 ;  /* 0x0000001a0b2d7220 */ /* 0x044fe20000410000 */
[C---:B-1----:R-:W-:Y:S01]  /*f970*/  FMUL.FTZ R47, R11.reuse, R6 ;  /* 0x000000060b2f7220 */ /* 0x042fe20000410000 */
[----:B------:R-:W-:Y:S01]  /*f980*/  FMUL.FTZ R11, R11, R24 ;  /* 0x000000180b0b7220 */ /* 0x000fe20000410000 */
[----:B0-----:R-:W-:Y:S01]  /*f990*/  IMAD.U32 R9, RZ, RZ, UR6 ;  /* 0x00000006ff097e24 */ /* 0x001fe2000f8e00ff */
[----:B------:R-:W-:Y:S04]  /*f9a0*/  ST.E desc[UR44][R16.64+0x3d0], R7 ;  /* 0x0003d00710007985 */ /* 0x000fe8000c10192c */
[----:B------:R0:W-:Y:S04]  /*f9b0*/  ST.E desc[UR44][R16.64+0x3f0], R25 ;  /* 0x0003f01910007985 */ /* 0x0001e8000c10192c */
[----:B------:R1:W-:Y:S04]  /*f9c0*/  ST.E desc[UR44][R16.64+0x3f4], R27 ;  /* 0x0003f41b10007985 */ /* 0x0003e8000c10192c */
[----:B------:R-:W-:Y:S04]  /*f9d0*/  ST.E desc[UR44][R16.64+0x400], R41 ;  /* 0x0004002910007985 */ /* 0x000fe8000c10192c */
[----:B------:R-:W-:Y:S04]  /*f9e0*/  ST.E desc[UR44][R16.64+0x404], R43 ;  /* 0x0004042b10007985 */ /* 0x000fe8000c10192c */
[----:B------:R-:W-:Y:S04]  /*f9f0*/  ST.E desc[UR44][R16.64+0x410], R39 ;  /* 0x0004102710007985 */ /* 0x000fe8000c10192c */
[----:B------:R-:W-:Y:S04]  /*fa00*/  ST.E desc[UR44][R16.64+0x414], R45 ;  /* 0x0004142d10007985 */ /* 0x000fe8000c10192c */
[----:B------:R2:W-:Y:S04]  /*fa10*/  ST.E desc[UR44][R16.64+0x420], R47 ;  /* 0x0004202f10007985 */ /* 0x0005e8000c10192c */
[----:B------:R3:W-:Y:S04]  /*fa20*/  ST.E desc[UR44][R16.64+0x424], R49 ;  /* 0x0004243110007985 */ /* 0x0007e8000c10192c */
[----:B------:R-:W-:Y:S04]  /*fa30*/  ST.E desc[UR44][R16.64+0x430], R11 ;  /* 0x0004300b10007985 */ /* 0x000fe8000c10192c */
[----:B0-----:R-:W4:Y:S01]  /*fa40*/  LD.E R25, desc[UR44][R8.64] ;  /* 0x0000002c08197980 */ /* 0x001f22000c101900 */
[----:B------:R-:W-:Y:S01]  /*fa50*/  ULOP3.LUT UR4, UR4, 0xc, URZ, 0xfc, !UPT ;  /* 0x0000000c04047892 */ /* 0x000fe2000f8efc3f */
[----:B------:R-:W-:-:S05]  /*fa60*/  IMAD.U32 R7, RZ, RZ, UR6 ;  /* 0x00000006ff077e24 */ /* 0x000fca000f8e00ff */
[----:B------:R-:W-:Y:S02]  /*fa70*/  IMAD.U32 R6, RZ, RZ, UR4 ;  /* 0x00000004ff067e24 */ /* 0x000fe4000f8e00ff */
[----:B----4-:R-:W-:-:S05]  /*fa80*/  FMUL.FTZ R25, R10, R25 ;  /* 0x000000190a197220 */ /* 0x010fca0000410000 */
[----:B------:R-:W-:Y:S04]  /*fa90*/  ST.E desc[UR44][R8.64], R25 ;  /* 0x0000001908007985 */ /* 0x000fe8000c10192c */
[----:B-1----:R-:W4:Y:S02]  /*faa0*/  LD.E R27, desc[UR44][R6.64] ;  /* 0x0000002c061b7980 */ /* 0x002f24000c101900 */
[----:B----4-:R-:W-:-:S05]  /*fab0*/  FMUL.FTZ R27, R10, R27 ;  /* 0x0000001b0a1b7220 */ /* 0x010fca0000410000 */
[----:B------:R0:W-:Y:S04]  /*fac0*/  ST.E desc[UR44][R6.64], R27 ;  /* 0x0000001b06007985 */ /* 0x0001e8000c10192c */
        /* <DEDUP_REMOVED lines=22> */
[----:B--2---:R-:W2:Y:S04]  /*fc30*/  LD.E R47, desc[UR44][R16.64+0x3ac] ;  /* 0x0003ac2c102f7980 */ /* 0x004ea8000c101900 */
        /* <DEDUP_REMOVED lines=38> */
[----:B------:R-:W3:Y:S01]  /*fea0*/  LD.E R25, desc[UR44][R16.64+0x438] ;  /* 0x0004382c10197980 */ /* 0x000ee2000c101900 */
[C---:B----4-:R-:W-:Y:S01]  /*feb0*/  FMUL.FTZ R53, R10.reuse, R53 ;  /* 0x000000350a357220 */ /* 0x050fe20000410000 */
[----:B------:R-:W-:-:S04]  /*fec0*/  FMUL.FTZ R93, R10, R93 ;  /* 0x0000005d0a5d7220 */ /* 0x000fc80000410000 */
        /* <DEDUP_REMOVED lines=22> */
[C---:B---3--:R-:W-:Y:S01]  /*10030*/  FMUL.FTZ R49, R10.reuse, R49 ;  /* 0x000000310a317220 */ /* 0x048fe20000410000 */
[C---:B0-----:R-:W-:Y:S01]  /*10040*/  FMUL.FTZ R53, R10.reuse, R46 ;  /* 0x0000002e0a357220 */ /* 0x041fe20000410000 */
[C---:B------:R-:W-:Y:S01]  /*10050*/  FMUL.FTZ R45, R10.reuse, R45 ;  /* 0x0000002d0a2d7220 */ /* 0x040fe20000410000 */
[C---:B------:R-:W-:Y:S01]  /*10060*/  FMUL.FTZ R43, R10.reuse, R43 ;  /* 0x0000002b0a2b7220 */ /* 0x040fe20000410000 */
        /* <DEDUP_REMOVED lines=9> */
[----:B0-----:R-:W-:-:S03]  /*10100*/  FMUL.FTZ R93, R10, R86 ;  /* 0x000000560a5d7220 */ /* 0x001fc60000410000 */
[----:B------:R0:W-:Y:S01]  /*10110*/  ST.E desc[UR44][R16.64+0x2ac], R83 ;  /* 0x0002ac5310007985 */ /* 0x0001e2000c10192c */
[----:B------:R-:W-:-:S03]  /*10120*/  FMUL.FTZ R99, R10, R82 ;  /* 0x000000520a637220 */ /* 0x000fc60000410000 */
[----:B------:R-:W-:Y:S01]  /*10130*/  ST.E desc[UR44][R16.64+0x2b8], R81 ;  /* 0x0002b85110007985 */ /* 0x000fe2000c10192c */
[----:B------:R-:W-:-:S03]  /*10140*/  FMUL.FTZ R101, R10, R84 ;  /* 0x000000540a657220 */ /* 0x000fc60000410000 */
[----:B------:R3:W-:Y:S01]  /*10150*/  ST.E desc[UR44][R16.64+0x2bc], R77 ;  /* 0x0002bc4d10007985 */ /* 0x0007e2000c10192c */
[----:B-1----:R-:W-:-:S03]  /*10160*/  FMUL.FTZ R87, R10, R80 ;  /* 0x000000500a577220 */ /* 0x002fc60000410000 */
[----:B------:R1:W-:Y:S01]  /*10170*/  ST.E desc[UR44][R16.64+0x2cc], R79 ;  /* 0x0002cc4f10007985 */ /* 0x0003e2000c10192c */
[----:B--2---:R-:W-:-:S03]  /*10180*/  FMUL.FTZ R89, R10, R78 ;  /* 0x0000004e0a597220 */ /* 0x004fc60000410000 */
[----:B------:R-:W-:Y:S01]  /*10190*/  ST.E desc[UR44][R16.64+0x2ec], R75 ;  /* 0x0002ec4b10007985 */ /* 0x000fe2000c10192c */
[----:B0-----:R-:W-:-:S03]  /*101a0*/  FMUL.FTZ R83, R10, R76 ;  /* 0x0000004c0a537220 */ /* 0x001fc60000410000 */
[----:B------:R0:W-:Y:S01]  /*101b0*/  ST.E desc[UR44][R16.64+0x2fc], R73 ;  /* 0x0002fc4910007985 */ /* 0x0001e2000c10192c */
[----:B------:R-:W-:-:S03]  /*101c0*/  FMUL.FTZ R85, R10, R72 ;  /* 0x000000480a557220 */ /* 0x000fc60000410000 */
[----:B------:R-:W-:Y:S01]  /*101d0*/  ST.E desc[UR44][R16.64+0x308], R71 ;  /* 0x0003084710007985 */ /* 0x000fe2000c10192c */
[----:B------:R-:W-:-:S03]  /*101e0*/  FMUL.FTZ R91, R10, R74 ;  /* 0x0000004a0a5b7220 */ /* 0x000fc60000410000 */
[----:B------:R2:W-:Y:S01]  /*101f0*/  ST.E desc[UR44][R16.64+0x30c], R67 ;  /* 0x00030c4310007985 */ /* 0x0005e2000c10192c */
[----:B---3--:R-:W-:-:S03]  /*10200*/  FMUL.FTZ R77, R10, R70 ;  /* 0x000000460a4d7220 */ /* 0x008fc60000410000 */
[----:B------:R3:W-:Y:S01]  /*10210*/  ST.E desc[UR44][R16.64+0x31c], R69 ;  /* 0x00031c4510007985 */ /* 0x0007e2000c10192c */
[----:B-1----:R-:W-:-:S03]  /*10220*/  FMUL.FTZ R79, R10, R68 ;  /* 0x000000440a4f7220 */ /* 0x002fc60000410000 */
[----:B------:R-:W-:Y:S01]  /*10230*/  ST.E desc[UR44][R16.64+0x33c], R65 ;  /* 0x00033c4110007985 */ /* 0x000fe2000c10192c */
[----:B0-----:R-:W-:-:S03]  /*10240*/  FMUL.FTZ R73, R10, R66 ;  /* 0x000000420a497220 */ /* 0x001fc60000410000 */
[----:B------:R0:W-:Y:S01]  /*10250*/  ST.E desc[UR44][R16.64+0x34c], R63 ;  /* 0x00034c3f10007985 */ /* 0x0001e2000c10192c */
[----:B------:R-:W-:-:S03]  /*10260*/  FMUL.FTZ R75, R10, R62 ;  /* 0x0000003e0a4b7220 */ /* 0x000fc60000410000 */
[----:B------:R-:W-:Y:S01]  /*10270*/  ST.E desc[UR44][R16.64+0x358], R61 ;  /* 0x0003583d10007985 */ /* 0x000fe2000c10192c */
[----:B------:R-:W-:-:S03]  /*10280*/  FMUL.FTZ R81, R10, R64 ;  /* 0x000000400a517220 */ /* 0x000fc60000410000 */
[----:B------:R1:W-:Y:S01]  /*10290*/  ST.E desc[UR44][R16.64+0x35c], R57 ;  /* 0x00035c3910007985 */ /* 0x0003e2000c10192c */
[----:B--2---:R-:W-:-:S03]  /*102a0*/  FMUL.FTZ R67, R10, R60 ;  /* 0x0000003c0a437220 */ /* 0x004fc60000410000 */
[----:B------:R2:W-:Y:S01]  /*102b0*/  ST.E desc[UR44][R16.64+0x36c], R59 ;  /* 0x00036c3b10007985 */ /* 0x0005e2000c10192c */
[----:B---3--:R-:W-:-:S03]  /*102c0*/  FMUL.FTZ R69, R10, R58 ;  /* 0x0000003a0a457220 */ /* 0x008fc60000410000 */
[----:B------:R3:W-:Y:S01]  /*102d0*/  ST.E desc[UR44][R16.64+0x38c], R55 ;  /* 0x00038c3710007985 */ /* 0x0007e2000c10192c */
[----:B0-----:R-:W-:-:S03]  /*102e0*/  FMUL.FTZ R63, R10, R56 ;  /* 0x000000380a3f7220 */ /* 0x001fc60000410000 */
[----:B------:R-:W-:Y:S01]  /*102f0*/  ST.E desc[UR44][R16.64+0x3a8], R51 ;  /* 0x0003a83310007985 */ /* 0x000fe2000c10192c */
[----:B------:R-:W-:-:S03]  /*10300*/  FMUL.FTZ R65, R10, R52 ;  /* 0x000000340a417220 */ /* 0x000fc60000410000 */
[----:B------:R0:W-:Y:S01]  /*10310*/  ST.E desc[UR44][R16.64+0x3ac], R47 ;  /* 0x0003ac2f10007985 */ /* 0x0001e2000c10192c */
[----:B------:R-:W-:-:S03]  /*10320*/  FMUL.FTZ R71, R10, R54 ;  /* 0x000000360a477220 */ /* 0x000fc60000410000 */
[----:B------:R4:W-:Y:S01]  /*10330*/  ST.E desc[UR44][R16.64+0x3bc], R49 ;  /* 0x0003bc3110007985 */ /* 0x0009e2000c10192c */
[----:B-1----:R-:W-:-:S03]  /*10340*/  FMUL.FTZ R57, R10, R50 ;  /* 0x000000320a397220 */ /* 0x002fc60000410000 */
[----:B------:R-:W-:Y:S01]  /*10350*/  ST.E desc[UR44][R16.64+0x3cc], R53 ;  /* 0x0003cc3510007985 */ /* 0x000fe2000c10192c */
[----:B--2---:R-:W-:-:S03]  /*10360*/  FMUL.FTZ R59, R10, R48 ;  /* 0x000000300a3b7220 */ /* 0x004fc60000410000 */
[----:B------:R-:W-:Y:S01]  /*10370*/  ST.E desc[UR44][R16.64+0x3dc], R45 ;  /* 0x0003dc2d10007985 */ /* 0x000fe2000c10192c */
[----:B---3--:R-:W-:-:S03]  /*10380*/  FMUL.FTZ R55, R10, R42 ;  /* 0x0000002a0a377220 */ /* 0x008fc60000410000 */
[----:B------:R1:W-:Y:S01]  /*10390*/  ST.E desc[UR44][R16.64+0x3ec], R43 ;  /* 0x0003ec2b10007985 */ /* 0x0003e2000c10192c */
[C---:B------:R-:W-:Y:S01]  /*103a0*/  FMUL.FTZ R61, R10.reuse, R44 ;  /* 0x0000002c0a3d7220 */ /* 0x040fe20000410000 */
[C---:B------:R-:W-:Y:S01]  /*103b0*/  FMUL.FTZ R41, R10.reuse, R41 ;  /* 0x000000290a297220 */ /* 0x040fe20000410000 */
[C---:B------:R-:W-:Y:S01]  /*103c0*/  FMUL.FTZ R27, R10.reuse, R27 ;  /* 0x0000001b0a1b7220 */ /* 0x040fe20000410000 */
[C---:B0-----:R-:W-:Y:S01]  /*103d0*/  FMUL.FTZ R47, R10.reuse, R40 ;  /* 0x000000280a2f7220 */ /* 0x041fe20000410000 */
[C---:B------:R-:W-:Y:S01]  /*103e0*/  FMUL.FTZ R39, R10.reuse, R39 ;  /* 0x000000270a277220 */ /* 0x040fe20000410000 */
[C---:B----4-:R-:W-:Y:S01]  /*103f0*/  FMUL.FTZ R49, R10.reuse, R38 ;  /* 0x000000260a317220 */ /* 0x050fe20000410000 */
[C---:B-1----:R-:W-:Y:S01]  /*10400*/  FMUL.FTZ R43, R10.reuse, R26 ;  /* 0x0000001a0a2b7220 */ /* 0x042fe20000410000 */
[----:B------:R-:W-:Y:S02]  /*10410*/  VIADD R26, R103, 0x8 ;  /* 0x00000008671a7836 */ /* 0x000fe40000000000 */
[C---:B------:R-:W-:Y:S01]  /*10420*/  FMUL.FTZ R45, R10.reuse, R11 ;  /* 0x0000000b0a2d7220 */ /* 0x040fe20000410000 */
[C---:B------:R-:W-:Y:S01]  /*10430*/  FMUL.FTZ R51, R10.reuse, R24 ;  /* 0x000000180a337220 */ /* 0x040fe20000410000 */
        /* <DEDUP_REMOVED lines=33> */
[----:B------:R3:W-:Y:S04]  /*10650*/  ST.E desc[UR44][R16.64+0x428], R45 ;  /* 0x0004282d10007985 */ /* 0x0007e8000c10192c */
[----:B------:R-:W-:Y:S04]  /*10660*/  ST.E desc[UR44][R16.64+0x42c], R51 ;  /* 0x00042c3310007985 */ /* 0x000fe8000c10192c */
[----:B------:R-:W-:Y:S01]  /*10670*/  ST.E desc[UR44][R16.64+0x438], R53 ;  /* 0x0004383510007985 */ /* 0x000fe2000c10192c */
[----:B------:R4:W-:Y:S06]  /*10680*/  BAR.SYNC.DEFER_BLOCKING R26, 0x100 ;  /* 0x0004001a0000751d */ /* 0x0009ec0000010000 */
[----:B------:R-:W4:Y:S04]  /*10690*/  LDL R24, [R1+0x1f8] ;  /* 0x0001f80001187983 */ /* 0x000f280000100800 */
[----:B0-----:R-:W2:Y:S04]  /*106a0*/  LD.E R47, desc[UR44][R16.64+0x240] ;  /* 0x0002402c102f7980 */ /* 0x001ea8000c101900 */
[----:B------:R-:W4:Y:S04]  /*106b0*/  LD.E.64 R10, desc[UR44][R16.64+0x88] ;  /* 0x0000882c100a7980 */ /* 0x000f28000c101b00 */
[----:B--2---:R0:W-:Y:S04]  /*106c0*/  ST.E desc[UR44][R16.64+0x240], R47 ;  /* 0x0002402f10007985 */ /* 0x0041e8000c10192c */
[----:B------:R-:W2:Y:S04]  /*106d0*/  LD.E R25, desc[UR44][R4.64] ;  /* 0x0000002c04197980 */ /* 0x000ea8000c101900 */
[----:B--2---:R2:W-:Y:S04]  /*106e0*/  ST.E desc[UR44][R4.64], R25 ;  /* 0x0000001904007985 */ /* 0x0045e8000c10192c */
[----:B------:R-:W3:Y:S04]  /*106f0*/  LD.E R27, desc[UR44][R8.64] ;  /* 0x0000002c081b7980 */ /* 0x000ee8000c101900 */
[----:B---3--:R3:W-:Y:S04]  /*10700*/  ST.E desc[UR44][R8.64], R27 ;  /* 0x0000001b08007985 */ /* 0x0087e8000c10192c */
[----:B-1----:R-:W4:Y:S04]  /*10710*/  LD.E R39, desc[UR44][R6.64] ;  /* 0x0000002c06277980 */ /* 0x002f28000c101900 */
[----:B----4-:R1:W-:Y:S04]  /*10720*/  ST.E desc[UR44][R6.64], R39 ;  /* 0x0000002706007985 */ /* 0x0103e8000c10192c */
        /* <DEDUP_REMOVED lines=18> */
[----:B---3--:R-:W3:Y:S04]  /*10850*/  LD.E R27, desc[UR44][R16.64+0x298] ;  /* 0x0002982c101b7980 */ /* 0x008ee8000c101900 */
[----:B------:R-:W3:Y:S04]  /*10860*/  LD.E R38, desc[UR44][R16.64+0x29c] ;  /* 0x00029c2c10267980 */ /* 0x000ee8000c101900 */
        /* <DEDUP_REMOVED lines=73> */
[----:B----4-:R-:W4:Y:S04]  /*10d00*/  LD.E R45, desc[UR44][R16.64+0x2b8] ;  /* 0x0002b82c102d7980 */ /* 0x010f28000c101900 */
        /* <DEDUP_REMOVED lines=46> */
[----:B------:R0:W-:Y:S04]  /*10ff0*/  ST.E desc[UR44][R16.64+0x290], R25 ;  /* 0x0002901910007985 */ /* 0x0001e8000c10192c */
[----:B------:R-:W-:Y:S04]  /*11000*/  ST.E desc[UR44][R16.64+0x294], R26 ;  /* 0x0002941a10007985 */ /* 0x000fe8000c10192c */
[----:B---3--:R1:W-:Y:S04]  /*11010*/  ST.E desc[UR44][R16.64+0x298], R27 ;  /* 0x0002981b10007985 */ /* 0x0083e8000c10192c */
        /* <DEDUP_REMOVED lines=105> */
[----:B0-----:R-:W2:Y:S01]  /*116b0*/  LDL R25, [R1+0x68] ;  /* 0x0000680001197983 */ /* 0x001ea20000100800 */
[----:B------:R-:W-:-:S02]  /*116c0*/  IMAD R10, R24, 0xc00, R10 ;  /* 0x00000c00180a7824 */ /* 0x000fc400078e020a */
[----:B-1----:R-:W-:Y:S01]  /*116d0*/  IMAD.MOV.U32 R27, RZ, RZ, R11 ;  /* 0x000000ffff1b7224 */ /* 0x002fe200078e000b */
[----:B------:R-:W-:Y:S01]  /*116e0*/  F2FP.F16.F32.PACK_AB R162, R37, R162 ;  /* 0x000000a225a2723e */ /* 0x000fe200000000ff */
[----:B------:R-:W-:Y:S01]  /*116f0*/  VIADD R24, R10, 0x80 ;  /* 0x000000800a187836 */ /* 0x000fe20000000000 */
[----:B------:R-:W-:Y:S01]  /*11700*/  F2FP.F16.F32.PACK_AB R168, R168, R36 ;  /* 0x00000024a8a8723e */ /* 0x000fe200000000ff */
[----:B------:R-:W-:Y:S01]  /*11710*/  VIADD R26, R10, 0x100 ;  /* 0x000001000a1a7836 */ /* 0x000fe20000000000 */
[----:B------:R-:W-:Y:S01]  /*11720*/  R2UR UR15, R27 ;  /* 0x000000001b0f72ca */ /* 0x000fe200000e0000 */
[----:B------:R-:W2:Y:S01]  /*11730*/  LD.E R36, desc[UR44][R16.64+0x270] ;  /* 0x0002702c10247980 */ /* 0x000ea2000c101900 */
[----:B------:R-:W-:Y:S02]  /*11740*/  R2UR UR10, R24 ;  /* 0x00000000180a72ca */ /* 0x000fe400000e0000 */
[----:B------:R-:W-:Y:S01]  /*11750*/  R2UR UR14, R26 ;  /* 0x000000001a0e72ca */ /* 0x000fe200000e0000 */
[----:B------:R-:W2:Y:S01]  /*11760*/  LD.E R24, desc[UR44][R16.64+0x240] ;  /* 0x0002402c10187980 */ /* 0x000ea2000c101900 */
[----:B------:R-:W-:-:S02]  /*11770*/  F2FP.F16.F32.PACK_AB R170, R170, R35 ;  /* 0x00000023aaaa723e */ /* 0x000fc400000000ff */
[----:B------:R-:W-:Y:S01]  /*11780*/  F2FP.F16.F32.PACK_AB R176, R176, R34 ;  /* 0x00000022b0b0723e */ /* 0x000fe200000000ff */
[----:B------:R-:W2:Y:S01]  /*11790*/  LD.E R35, desc[UR44][R16.64+0x26c] ;  /* 0x00026c2c10237980 */ /* 0x000ea2000c101900 */
[----:B------:R-:W-:Y:S02]  /*117a0*/  F2FP.F16.F32.PACK_AB R178, R178, R33 ;  /* 0x00000021b2b2723e */ /* 0x000fe400000000ff */
[----:B------:R-:W-:Y:S01]  /*117b0*/  F2FP.F16.F32.PACK_AB R161, R161, R32 ;  /* 0x00000020a1a1723e */ /* 0x000fe200000000ff */
[----:B------:R-:W2:Y:S01]  /*117c0*/  LD.E R33, desc[UR44][R16.64+0x264] ;  /* 0x0002642c10217980 */ /* 0x000ea2000c101900 */
[----:B------:R-:W-:Y:S02]  /*117d0*/  F2FP.F16.F32.PACK_AB R163, R163, R31 ;  /* 0x0000001fa3a3723e */ /* 0x000fe400000000ff */
[----:B------:R-:W-:Y:S01]  /*117e0*/  F2FP.F16.F32.PACK_AB R169, R169, R30 ;  /* 0x0000001ea9a9723e */ /* 0x000fe200000000ff */
[----:B------:R-:W2:Y:S01]  /*117f0*/  LD.E R31, desc[UR44][R16.64+0x25c] ;  /* 0x00025c2c101f7980 */ /* 0x000ea2000c101900 */
[----:B------:R-:W-:-:S02]  /*11800*/  F2FP.F16.F32.PACK_AB R171, R171, R29 ;  /* 0x0000001dabab723e */ /* 0x000fc400000000ff */
[----:B------:R-:W-:Y:S01]  /*11810*/  F2FP.F16.F32.PACK_AB R177, R177, R28 ;  /* 0x0000001cb1b1723e */ /* 0x000fe200000000ff */
        /* <DEDUP_REMOVED lines=68> */
[----:B------:R-:W-:-:S03]  /*11c60*/  ISETP.NE.U32.AND P0, PT, R25, RZ, PT ;  /* 0x000000ff1900720c */ /* 0x000fc60003f05070 */
[----:B------:R-:W3:Y:S01]  /*11c70*/  LD.E R100, desc[UR44][R16.64+0x370] ;  /* 0x0003702c10647980 */ /* 0x000ee2000c101900 */
[----:B------:R-:W-:-:S03]  /*11c80*/  MOV R25, R11 ;  /* 0x0000000b00197202 */ /* 0x000fc60000000f00 */
        /* <DEDUP_REMOVED lines=876> */
[----:B--2---:R-:W-:Y:S04]  /*15350*/  ST.E desc[UR44][R16.64+0x240], R11 ;  /* 0x0002400b10007985 */ /* 0x004fe8000c10192c */
[----:B------:R-:W2:Y:S04]  /*15360*/  LD.E R13, desc[UR44][R4.64] ;  /* 0x0000002c040d7980 */ /* 0x000ea8000c101900 */
[----:B--2---:R1:W-:Y:S04]  /*15370*/  ST.E desc[UR44][R4.64], R13 ;  /* 0x0000000d04007985 */ /* 0x0043e8000c10192c */
[----:B------:R-:W2:Y:S04]  /*15380*/  LD.E R15, desc[UR44][R8.64] ;  /* 0x0000002c080f7980 */ /* 0x000ea8000c101900 */
[----:B--2---:R-:W-:Y:S04]  /*15390*/  ST.E desc[UR44][R8.64], R15 ;  /* 0x0000000f08007985 */ /* 0x004fe8000c10192c */
[----:B------:R-:W2:Y:S04]  /*153a0*/  LD.E R19, desc[UR44][R6.64] ;  /* 0x0000002c06137980 */ /* 0x000ea8000c101900 */
[----:B--2---:R2:W-:Y:S04]  /*153b0*/  ST.E desc[UR44][R6.64], R19 ;  /* 0x0000001306007985 */ /* 0x0045e8000c10192c */
[----:B0-----:R-:W3:Y:S04]  /*153c0*/  LD.E R2, desc[UR44][R16.64+0x250] ;  /* 0x0002502c10027980 */ /* 0x001ee8000c101900 */
        /* <DEDUP_REMOVED lines=124> */
[----:B0-----:R-:W3:Y:S04]  /*15b90*/  LD.E R2, desc[UR44][R16.64+0x28] ;  /* 0x0000282c10027980 */ /* 0x001ee8000c101900 */
[----:B----4-:R-:W-:Y:S04]  /*15ba0*/  ST.E desc[UR44][R16.64+0x254], R4 ;  /* 0x0002540410007985 */ /* 0x010fe8000c10192c */
        /* <DEDUP_REMOVED lines=123> */
[----:B---3--:R-:W-:-:S04]  /*16360*/  LOP3.LUT R2, R2, 0x1, RZ, 0xfc, !PT ;  /* 0x0000000102027812 */ /* 0x008fc800078efcff */
[----:B------:R-:W-:Y:S01]  /*16370*/  ISETP.NE.AND P0, PT, R2, 0x3, PT ;  /* 0x000000030200780c */ /* 0x000fe20003f05270 */
[----:B------:R-:W-:-:S12]  /*16380*/  BSSY B0, `(.L_x_13170) ;  /* 0x0000003000007945 */ /* 0x000fd80003800000 */
[----:B-1----:R-:W-:Y:S05]  /*16390*/  @!P0 BRA `(.L_x_13171) ;  /* 0x0000000000048947 */ /* 0x002fea0003800000 */
[----:B------:R-:W-:Y:S01]  /*163a0*/  BPT.TRAP 0x1 ;  /* 0x000000040000795c */ /* 0x000fe20000300000 */
.L_x_13171:
[----:B------:R-:W-:Y:S05]  /*163b0*/  BSYNC B0 ;  /* 0x0000000000007941 */ /* 0x000fea0003800000 */
.L_x_13170:
        /* <DEDUP_REMOVED lines=11> */
.L_x_13143:
        /* <DEDUP_REMOVED lines=23> */
.L_x_13175:
[----:B------:R-:W-:-:S13]  /*165e0*/  ISETP.NE.AND P0, PT, R7, 0x1, PT ;  /* 0x000000010700780c */ /* 0x000fda0003f05270 */
[----:B------:R-:W0:Y:S02]  /*165f0*/  @P0 LDC.64 R8, c[0x0][0xae0] ;  /* 0x0002b800ff080b82 */ /* 0x000e240000000a00 */
[----:B0-----:R-:W-:-:S05]  /*16600*/  @P0 IMAD.HI.U32 R6, R4, R8, RZ ;  /* 0x0000000804060227 */ /* 0x001fca00078e00ff */
[----:B------:R-:W-:-:S07]  /*16610*/  @P0 SHF.R.U32.HI R4, RZ, R9, R6 ;  /* 0x00000009ff040219 */ /* 0x000fce0000011606 */
.L_x_13176:
[----:B------:R-:W-:Y:S05]  /*16620*/  BSYNC B0 ;  /* 0x0000000000007941 */ /* 0x000fea0003800000 */
.L_x_13174:
[----:B------:R-:W-:-:S05]  /*16630*/  IMAD R3, R4, R7, RZ ;  /* 0x0000000704037224 */ /* 0x000fca00078e02ff */
[----:B------:R-:W-:-:S07]  /*16640*/  VIMNMX R2, R2, R3, !PT ;  /* 0x0000000302027248 */ /* 0x000fce0007fe0100 */
.L_x_13173:
[----:B------:R-:W-:Y:S01]  /*16650*/  VIADD R2, R2, 0x5f ;  /* 0x0000005f02027836 */ /* 0x000fe20000000000 */
[----:B------:R-:W-:-:S03]  /*16660*/  UIADD3 UR4, UP0, UR37, 0x28, URZ ;  /* 0x0000002825047890 */ /* 0x000fc6000ff1e03f */
[----:B------:R-:W-:Y:S01]  /*16670*/  IMAD.HI R2, R2, 0x2aaaaaab, RZ ;  /* 0x2aaaaaab02027827 */ /* 0x000fe200078e02ff */
[----:B------:R-:W-:-:S03]  /*16680*/  UIADD3.X UR5, URZ, UR36, URZ, UP0, !UPT ;  /* 0x000000243f057290 */ /* 0x000fc600087fe43f */
[----:B------:R-:W-:Y:S01]  /*16690*/  IMAD.U32 R6, RZ, RZ, UR4 ;  /* 0x00000004ff067e24 */ /* 0x000fe2000f8e00ff */
[----:B------:R-:W-:Y:S02]  /*166a0*/  SHF.R.U32.HI R3, RZ, 0x1f, R2 ;  /* 0x0000001fff037819 */ /* 0x000fe40000011602 */
[----:B------:R-:W-:Y:S02]  /*166b0*/  IMAD.U32 R7, RZ, RZ, UR5 ;  /* 0x00000005ff077e24 */ /* 0x000fe4000f8e00ff */
[----:B------:R-:W-:-:S04]  /*166c0*/  LEA.HI.SX32 R3, R2, R3, 0x1c ;  /* 0x0000000302037211 */ /* 0x000fc800078fe2ff */
[----:B------:R-:W-:-:S04]  /*166d0*/  VIMNMX R4, R202, R3, !PT ;  /* 0x00000003ca047248 */ /* 0x000fc80007fe0100 */
[----:B------:R-:W-:-:S13]  /*166e0*/  ISETP.GE.AND P0, PT, R0, R4, PT ;  /* 0x000000040000720c */ /* 0x000fda0003f06270 */
[----:B------:R-:W-:Y:S05]  /*166f0*/  @!P0 BRA `(.L_x_13177) ;  /* 0x000000a0000c8947 */ /* 0x000fea0003800000 */
[----:B------:R0:W5:Y:S02]  /*16700*/  LDL.64 R2, [R1+0x158] ;  /* 0x0001580001027983 */ /* 0x0001640000100a00 */
.L_x_13196:
[----:B-1---5:R-:W2:Y:S04]  /*16710*/  LD.E R5, desc[UR44][R2.64] ;  /* 0x0000002c02057980 */ /* 0x022ea8000c101900 */
[----:B------:R-:W3:Y:S01]  /*16720*/  LD.E R8, desc[UR44][R2.64+0x8] ;  /* 0x0000082c02087980 */ /* 0x000ee2000c101900 */
[----:B--2---:R-:W-:-:S05]  /*16730*/  VIADD R5, R5, 0x1 ;  /* 0x0000000105057836 */ /* 0x004fca0000000000 */
[----:B------:R-:W-:-:S13]  /*16740*/  ISETP.NE.AND P0, PT, R5, 0x2, PT ;  /* 0x000000020500780c */ /* 0x000fda0003f05270 */
[----:B------:R1:W5:Y:S04]  /*16750*/  @P0 LD.E R11, desc[UR44][R2.64+0x4] ;  /* 0x0000042c020b0980 */ /* 0x000368000c101900 */
[----:B------:R-:W2:Y:S01]  /*16760*/  @!P0 LD.E R10, desc[UR44][R2.64+0x4] ;  /* 0x0000042c020a8980 */ /* 0x000ea2000c101900 */
[----:B---3--:R-:W-:-:S03]  /*16770*/  IADD3 R9, R8, 0x1, RZ ;  /* 0x0000000108097810 */ /* 0x008fc60007ffe0ff */
        /* <DEDUP_REMOVED lines=14> */
.L_x_13179:
[----:B------:R-:W-:Y:S05]  /*16860*/  BSYNC B0 ;  /* 0x0000000000007941 */ /* 0x000fea0003800000 */
.L_x_13178:
        /* <DEDUP_REMOVED lines=13> */
.L_x_13181:
[----:B------:R-:W-:Y:S05]  /*16940*/  BSYNC B0 ;  /* 0x0000000000007941 */ /* 0x000fea0003800000 */
.L_x_13180:
        /* <DEDUP_REMOVED lines=8> */
.L_x_13183:
[----:B------:R-:W-:Y:S05]  /*169d0*/  BSYNC B0 ;  /* 0x0000000000007941 */ /* 0x000fea0003800000 */
.L_x_13182:
[----:B------:R-:W2:Y:S04]  /*169e0*/  LD.E R25, desc[UR44][R2.64] ;  /* 0x0000002c02197980 */ /* 0x000ea8000c101900 */
[----:B------:R-:W2:Y:S01]  /*169f0*/  LDL.64 R14, [R1+0x80] ;  /* 0x00008000010e7983 */ /* 0x000ea20000100a00 */
[----:B------:R-:W-:Y:S05]  /*16a00*/  WARPSYNC.ALL ;  /* 0x0000000000007948 */ /* 0x000fea0003800000 */
[----:B------:R3:W-:Y:S04]  /*16a10*/  STL [R1+0x60], RZ ;  /* 0x000060ff01007387 */ /* 0x0007e80000100800 */
[----:B------:R-:W4:Y:S01]  /*16a20*/  LD.E.64 R20, desc[UR44][R16.64+0x78] ;  /* 0x0000782c10147980 */ /* 0x000f22000c101b00 */
[----:B------:R-:W-:-:S05]  /*16a30*/  IMAD.MOV.U32 R5, RZ, RZ, 0x1 ;  /* 0x00000001ff057424 */ /* 0x000fca00078e00ff */
[----:B------:R3:W-:Y:S04]  /*16a40*/  STL [R1+0x60], R5 ;  /* 0x0000600501007387 */ /* 0x0007e80000100800 */
[----:B------:R-:W3:Y:S04]  /*16a50*/  LD.E.64 R8, desc[UR44][R16.64+0x78] ;  /* 0x0000782c10087980 */ /* 0x000ee8000c101b00 */
[----:B------:R0:W-:Y:S04]  /*16a60*/  STL [R1+0x60], R5 ;  /* 0x0000600501007387 */ /* 0x0001e80000100800 */
[----:B-1---5:R-:W3:Y:S01]  /*16a70*/  LD.E.64 R10, desc[UR44][R16.64+0x78] ;  /* 0x0000782c100a7980 */ /* 0x022ee2000c101b00 */
        /* <DEDUP_REMOVED lines=49> */
.L_x_13186:
[----:B------:R-:W-:Y:S05]  /*16d90*/  BSYNC B0 ;  /* 0x0000000000007941 */ /* 0x000fea0003800000 */
.L_x_13185:
        /* <DEDUP_REMOVED lines=13> */
.L_x_13188:
[----:B------:R-:W-:Y:S05]  /*16e70*/  BSYNC B0 ;  /* 0x0000000000007941 */ /* 0x000fea0003800000 */
.L_x_13187:
        /* <DEDUP_REMOVED lines=8> */
.L_x_13190:
[----:B------:R-:W-:Y:S05]  /*16f00*/  BSYNC B0 ;  /* 0x0000000000007941 */ /* 0x000fea0003800000 */
.L_x_13189:
        /* <DEDUP_REMOVED lines=18> */
[----:B------:R-:W-:Y:S01]  /*17030*/  VIADD R14, R14, 0x2 ;  /* 0x000000020e0e7836 */ /* 0x000fe20000000000 */
[----:B------:R-:W-:Y:S01]  /*17040*/  IADD3 R20, R6, 0x2, RZ ;  /* 0x0000000206147810 */ /* 0x000fe20007ffe0ff */
[----:B------:R-:W-:Y:S01]  /*17050*/  IMAD.MOV.U32 R21, RZ, RZ, R7 ;  /* 0x000000ffff157224 */ /* 0x000fe200078e0007 */
[----:B------:R-:W-:Y:S02]  /*17060*/  R2UR UR5, R15 ;  /* 0x000000000f0572ca */ /* 0x000fe400000e0000 */
[----:B------:R-:W-:Y:S02]  /*17070*/  R2UR UR6, R20 ;  /* 0x00000000140672ca */ /* 0x000fe400000e0000 */
[----:B------:R-:W-:Y:S02]  /*17080*/  R2UR UR7, R21 ;  /* 0x00000000150772ca */ /* 0x000fe400000e0000 */
[----:B------:R-:W-:-:S02]  /*17090*/  R2UR UR4, R14 ;  /* 0x000000000e0472ca */ /* 0x000fc400000e0000 */
[----:B------:R-:W3:Y:S01]  /*170a0*/  LDL.64 R14, [R1+0xf0] ;  /* 0x0000f000010e7983 */ /* 0x000ee20000100a00 */
        /* <DEDUP_REMOVED lines=60> */
[----:B------:R-:W-:Y:S02]  /*17470*/  IADD3 R10, R10, 0x406, RZ ;  /* 0x000004060a0a7810 */ /* 0x000fe40007ffe0ff */
        /* <DEDUP_REMOVED lines=53> */
[----:B------:R-:W-:Y:S01]  /*177d0*/  VIADD R20, R6, 0x900 ;  /* 0x0000090006147836 */ /* 0x000fe20000000000 */
[----:B------:R-:W-:Y:S02]  /*177e0*/  MOV R21, R7 ;  /* 0x0000000700157202 */ /* 0x000fe40000000f00 */
        /* <DEDUP_REMOVED lines=33> */
[----:B------:R-:W0:Y:S01]  /*17a00*/  S2R R72, SR_TID.X ;  /* 0x0000000000487919 */ /* 0x000e220000002100 */
[----:B------:R1:W-:Y:S04]  /*17a10*/  STL [R1+0x70], R5 ;  /* 0x0000700501007387 */ /* 0x0003e80000100800 */
[----:B------:R1:W-:Y:S01]  /*17a20*/  STL [R1+0x70], R5 ;  /* 0x0000700501007387 */ /* 0x0003e20000100800 */
[----:B------:R-:W-:-:S02]  /*17a30*/  WARPGROUP.DEPBAR.LE gsb0, 0x0 ;  /* 0x00008000000079c5 */ /* 0x000fc40000010000 */
        /* <DEDUP_REMOVED lines=27> */
.L_x_13193:
[----:B------:R-:W-:Y:S05]  /*17bf0*/  BSYNC B0 ;  /* 0x0000000000007941 */ /* 0x000fea0003800000 */
.L_x_13192:
[----:B------:R-:W2:Y:S04]  /*17c00*/  LD.E.64 R6, desc[UR44][R18.64+0x20] ;  /* 0x0000202c12067980 */ /* 0x000ea8000c101b00 */
[----:B------:R-:W3:Y:S01]  /*17c10*/  LD.E R9, desc[UR44][R18.64+0xc] ;  /* 0x00000c2c12097980 */ /* 0x000ee2000c101900 */
[----:B--2---:R-:W-:-:S05]  /*17c20*/  MOV R7, R6 ;  /* 0x0000000600077202 */ /* 0x004fca0000000f00 */
[----:B-----5:R-:W-:-:S05]  /*17c30*/  IMAD R8, R8, 0x8, R7 ;  /* 0x0000000808087824 */ /* 0x020fca00078e0207 */
[----:B---3--:R-:W-:-:S04]  /*17c40*/  PRMT R8, R9, 0x654, R8 ;  /* 0x0000065409087816 */ /* 0x008fc80000000008 */
[----:B------:R0:W-:Y:S01]  /*17c50*/  SYNCS.ARRIVE.TRANS64.RED.A1T0 RZ, [R8+URZ], RZ ;  /* 0x000000ff08ff79a7 */ /* 0x0001e2000810043f */
[----:B------:R-:W2:Y:S04]  /*17c60*/  LDL.64 R6, [R1+0x150] ;  /* 0x0001500001067983 */ /* 0x000ea80000100a00 */
[----:B--2---:R-:W2:Y:S04]  /*17c70*/  LD.E R12, desc[UR44][R6.64] ;  /* 0x0000002c060c7980 */ /* 0x004ea8000c101900 */
[----:B------:R-:W3:Y:S01]  /*17c80*/  LD.E.64 R6, desc[UR44][R16.64+0x210] ;  /* 0x0002102c10067980 */ /* 0x000ee2000c101b00 */
[----:B------:R-:W-:-:S04]  /*17c90*/  UIADD3 UR4, UP0, UR37, 0x210, URZ ;  /* 0x0000021025047890 */ /* 0x000fc8000ff1e03f */
[----:B------:R-:W-:Y:S02]  /*17ca0*/  ULOP3.LUT UR4, UR4, 0x4, URZ, 0xfc, !UPT ;  /* 0x0000000404047892 */ /* 0x000fe4000f8efc3f */
[----:B------:R-:W-:Y:S01]  /*17cb0*/  UIADD3.X UR5, URZ, UR36, URZ, UP0, !UPT ;  /* 0x000000243f057290 */ /* 0x000fe200087fe43f */
        /* <DEDUP_REMOVED lines=23> */
[----:B---3--:R-:W-:Y:S01]  /*17e30*/  FMNMX.FTZ R13, R11, R6, !PT ;  /* 0x000000060b0d7209 */ /* 0x008fe20007810000 */
[-C--:B------:R-:W-:Y:S01]  /*17e40*/  FMUL.FTZ R47, R49, R12.reuse ;  /* 0x0000000c312f7220 */ /* 0x080fe20000410000 */
[-C--:B0-----:R-:W-:Y:S01]  /*17e50*/  FMUL.FTZ R8, R26, R12.reuse ;  /* 0x0000000c1a087220 */ /* 0x081fe20000410000 */
        /* <DEDUP_REMOVED lines=68> */
[-C--:B------:R-:W-:Y:S01]  /*182a0*/  FMUL.FTZ R52, R59, R12.reuse ;  /* 0x0000000c3b347220 */ /* 0x080fe20000410000 */
[----:B------:R-:W-:-:S05]  /*182b0*/  FMUL.FTZ R59, R66, R12 ;  /* 0x0000000c423b7220 */ /* 0x000fca0000410000 */
        /* <DEDUP_REMOVED lines=12> */
[----:B------:R-:W-:-:S06]  /*18380*/  FMUL.FTZ R54, R62, R12 ;  /* 0x0000000c3e367220 */ /* 0x000fcc0000410000 */
        /* <DEDUP_REMOVED lines=8> */
[----:B0-----:R-:W-:Y:S01]  /*18410*/  FMNMX.FTZ R62, R38, R13, !PT ;  /* 0x0000000d263e7209 */ /* 0x001fe20007810000 */
[----:B------:R-:W-:Y:S06]  /*18420*/  ST.E desc[UR44][R16.64+0x210], R25 ;  /* 0x0002101910007985 */ /* 0x000fec000c10192c */
[----:B------:R-:W0:Y:S01]  /*18430*/  MUFU.TANH R42, R42 ;  /* 0x0000002a002a7308 */ /* 0x000e220000002400 */
[----:B-1----:R-:W-:-:S07]  /*18440*/  FMNMX.FTZ R13, R39, R62, !PT ;  /* 0x0000003e270d7209 */ /* 0x002fce0007810000 */
[----:B------:R-:W1:Y:S01]  /*18450*/  MUFU.TANH R41, R41 ;  /* 0x0000002900297308 */ /* 0x000e620000002400 */
[----:B---3--:R-:W-:Y:S02]  /*18460*/  FMNMX.FTZ R13, R40, R13, !PT ;  /* 0x0000000d280d7209 */ /* 0x008fe40007810000 */
[----:B--2---:R-:W-:-:S05]  /*18470*/  FMNMX.FTZ R68, R25, R68, !PT ;  /* 0x0000004419447209 */ /* 0x004fca0007810000 */
[----:B------:R-:W2:Y:S01]  /*18480*/  MUFU.TANH R43, R43 ;  /* 0x0000002b002b7308 */ /* 0x000ea20000002400 */
[----:B0-----:R-:W-:Y:S01]  /*18490*/  FMNMX.FTZ R62, R42, R13, !PT ;  /* 0x0000000d2a3e7209 */ /* 0x001fe20007810000 */
[----:B------:R-:W0:Y:S06]  /*184a0*/  SHFL.BFLY PT, R33, R68, 0x1, 0x1f ;  /* 0x0c201f0044217f89 */ /* 0x000e2c00000e0000 */
[----:B------:R-:W3:Y:S01]  /*184b0*/  MUFU.TANH R44, R44 ;  /* 0x0000002c002c7308 */ /* 0x000ee20000002400 */
[----:B-1----:R-:W-:-:S07]  /*184c0*/  FMNMX.FTZ R62, R41, R62, !PT ;  /* 0x0000003e293e7209 */ /* 0x002fce0007810000 */
[----:B------:R-:W1:Y:S01]  /*184d0*/  MUFU.TANH R45, R45 ;  /* 0x0000002d002d7308 */ /* 0x000e620000002400 */
[----:B--2---:R-:W-:Y:S01]  /*184e0*/  FMNMX.FTZ R13, R43, R62, !PT ;  /* 0x0000003e2b0d7209 */ /* 0x004fe20007810000 */
[----:B------:R-:W-:-:S06]  /*184f0*/  FMUL.FTZ R62, R70, R12 ;  /* 0x0000000c463e7220 */ /* 0x000fcc0000410000 */
[----:B------:R-:W2:Y:S01]  /*18500*/  MUFU.TANH R52, R52 ;  /* 0x0000003400347308 */ /* 0x000ea20000002400 */
[----:B---3--:R-:W-:Y:S02]  /*18510*/  FMNMX.FTZ R66, R44, R13, !PT ;  /* 0x0000000d2c427209 */ /* 0x008fe40007810000 */
[----:B0-----:R-:W-:-:S05]  /*18520*/  FMNMX.FTZ R33, R68, R33, !PT ;  /* 0x0000002144217209 */ /* 0x001fca0007810000 */
        /* <DEDUP_REMOVED lines=12> */
[----:B------:R-:W-:-:S03]  /*185f0*/  IMAD.U32 R12, RZ, RZ, UR4 ;  /* 0x00000004ff0c7e24 */ /* 0x000fc6000f8e00ff */
[----:B-1----:R-:W-:Y:S01]  /*18600*/  FMNMX.FTZ R66, R62, R13, !PT ;  /* 0x0000000d3e427209 */ /* 0x002fe20007810000 */
[----:B------:R-:W-:-:S03]  /*18610*/  IMAD.U32 R13, RZ, RZ, UR5 ;  /* 0x00000005ff0d7e24 */ /* 0x000fc6000f8e00ff */
[----:B--2---:R-:W-:-:S05]  /*18620*/  FMNMX.FTZ R31, R63, R66, !PT ;  /* 0x000000423f1f7209 */ /* 0x004fca0007810000 */
        /* <DEDUP_REMOVED lines=11> */
[----:B------:R-:W4:Y:S04]  /*186e0*/  LD.E R68, desc[UR44][R16.64+0x224] ;  /* 0x0002242c10447980 */ /* 0x000f28000c101900 */
[----:B------:R-:W4:Y:S01]  /*186f0*/  LD.E R66, desc[UR44][R16.64+0x240] ;  /* 0x0002402c10427980 */ /* 0x000f22000c101900 */
[----:B------:R-:W-:Y:S01]  /*18700*/  FADD.FTZ R74, R7, -R70 ;  /* 0x80000046074a7221 */ /* 0x000fe20000010000 */
[----:B------:R-:W-:-:S04]  /*18710*/  UIADD3 UR4, UP0, UR37, 0x240, URZ ;  /* 0x0000024025047890 */ /* 0x000fc8000ff1e03f */
[----:B------:R-:W-:Y:S02]  /*18720*/  ULOP3.LUT UR6, UR4, 0x4, URZ, 0xfc, !UPT ;  /* 0x0000000404067892 */ /* 0x000fe4000f8efc3f */
[----:B------:R-:W-:Y:S01]  /*18730*/  UIADD3.X UR5, URZ, UR36, URZ, UP0, !UPT ;  /* 0x000000243f057290 */ /* 0x000fe200087fe43f */
[----:B--2---:R-:W-:-:S04]  /*18740*/  FADD.FTZ R6, R6, -R69 ;  /* 0x8000004506067221 */ /* 0x004fc80000010000 */
[-C--:B---3--:R-:W-:Y:S01]  /*18750*/  FMUL.FTZ R6, R6, R65.reuse ;  /* 0x0000004106067220 */ /* 0x088fe20000410000 */
[----:B0-----:R-:W-:-:S03]  /*18760*/  FMUL.FTZ R12, R69, R65 ;  /* 0x00000041450c7220 */ /* 0x001fc60000410000 */
[----:B------:R0:W-:Y:S01]  /*18770*/  MUFU.EX2 R7, R6 ;  /* 0x0000000600077308 */ /* 0x0001e20000000800 */
[-CC-:B------:R-:W-:Y:S01]  /*18780*/  FFMA.FTZ R160, R11, R65.reuse, -R12.reuse ;  /* 0x000000410ba07223 */ /* 0x180fe2000001080c */
[-CC-:B------:R-:W-:Y:S01]  /*18790*/  FFMA.FTZ R176, R36, R65.reuse, -R12.reuse ;  /* 0x0000004124b07223 */ /* 0x180fe2000001080c */
[----:B------:R-:W-:Y:S01]  /*187a0*/  FMUL.FTZ R25, R65, R74 ;  /* 0x0000004a41197220 */ /* 0x000fe20000410000 */
[-C--:B0-----:R-:W-:Y:S01]  /*187b0*/  FMUL.FTZ R6, R70, R65.reuse ;  /* 0x0000004146067220 */ /* 0x081fe20000410000 */
[----:B------:R-:W-:-:S03]  /*187c0*/  FFMA.FTZ R37, R10, R65, -R12 ;  /* 0x000000410a257223 */ /* 0x000fc6000001080c */
[-CC-:B------:R-:W-:Y:S01]  /*187d0*/  FFMA.FTZ R36, R8, R65.reuse, -R6.reuse ;  /* 0x0000004108247223 */ /* 0x180fe20000010806 */
[-C--:B------:R-:W-:Y:S01]  /*187e0*/  FFMA.FTZ R161, R9, R65.reuse, -R6 ;  /* 0x0000004109a17223 */ /* 0x080fe20000010806 */
[----:B------:R-:W4:Y:S01]  /*187f0*/  MUFU.EX2 R160, R160 ;  /* 0x000000a000a07308 */ /* 0x000f220000000800 */
[-CC-:B------:R-:W-:Y:S01]  /*18800*/  FFMA.FTZ R168, R29, R65.reuse, -R12.reuse ;  /* 0x000000411da87223 */ /* 0x180fe2000001080c */
[-CC-:B------:R-:W-:Y:S01]  /*18810*/  FFMA.FTZ R35, R15, R65.reuse, -R12.reuse ;  /* 0x000000410f237223 */ /* 0x180fe2000001080c */
[-C--:B------:R-:W-:Y:S01]  /*18820*/  FFMA.FTZ R29, R34, R65.reuse, -R12 ;  /* 0x00000041221d7223 */ /* 0x080fe2000001080c */
[----:B------:R-:W-:-:S04]  /*18830*/  FFMA.FTZ R34, R14, R65, -R6 ;  /* 0x000000410e227223 */ /* 0x000fc80000010806 */
[----:B------:R-:W-:Y:S01]  /*18840*/  MUFU.EX2 R25, R25 ;  /* 0x0000001900197308 */ /* 0x000fe20000000800 */
[-C--:B------:R-:W-:Y:S01]  /*18850*/  FFMA.FTZ R162, R20, R65.reuse, -R12 ;  /* 0x0000004114a27223 */ /* 0x080fe2000001080c */
[----:B------:R-:W-:-:S06]  /*18860*/  FFMA.FTZ R163, R18, R65, -R6 ;  /* 0x0000004112a37223 */ /* 0x000fcc0000010806 */
[----:B------:R-:W0:Y:S01]  /*18870*/  MUFU.EX2 R36, R36 ;  /* 0x0000002400247308 */ /* 0x000e220000000800 */
[----:B------:R-:W-:-:S07]  /*18880*/  FFMA.FTZ R170, R32, R65, -R12 ;  /* 0x0000004120aa7223 */ /* 0x000fce000001080c */
[----:B------:R-:W1:Y:S01]  /*18890*/  MUFU.EX2 R37, R37 ;  /* 0x0000002500257308 */ /* 0x000e620000000800 */
[-C--:B------:R-:W-:Y:S01]  /*188a0*/  FFMA.FTZ R33, R21, R65.reuse, -R12 ;  /* 0x0000004115217223 */ /* 0x080fe2000001080c */
[----:B------:R-:W-:-:S06]  /*188b0*/  FFMA.FTZ R32, R19, R65, -R6 ;  /* 0x0000004113207223 */ /* 0x000fcc0000010806 */
[----:B------:R-:W2:Y:S01]  /*188c0*/  MUFU.EX2 R161, R161 ;  /* 0x000000a100a17308 */ /* 0x000ea20000000800 */
[----:B------:R-:W-:-:S07]  /*188d0*/  FFMA.FTZ R169, R24, R65, -R6 ;  /* 0x0000004118a97223 */ /* 0x000fce0000010806 */
[----:B------:R-:W3:Y:S08]  /*188e0*/  MUFU.EX2 R35, R35 ;  /* 0x0000002300237308 */ /* 0x000ef00000000800 */
[----:B------:R-:W3:Y:S01]  /*188f0*/  MUFU.EX2 R34, R34 ;  /* 0x0000002200227308 */ /* 0x000ee20000000800 */
[----:B----4-:R-:W-:Y:S01]  /*18900*/  FFMA.FTZ R8, R7, R67, R160 ;  /* 0x0000004307087223 */ /* 0x010fe200000100a0 */
[----:B------:R-:W-:Y:S01]  /*18910*/  FFMA.FTZ R31, R30, R65, -R12 ;  /* 0x000000411e1f7223 */ /* 0x000fe2000001080c */
[----:B0-----:R-:W-:-:S05]  /*18920*/  FFMA.FTZ R68, R25, R68, R36 ;  /* 0x0000004419447223 */ /* 0x001fca0000010024 */
        /* <DEDUP_REMOVED lines=21> */
[-C--:B------:R-:W-:Y:S01]  /*18a80*/  FFMA.FTZ R15, R72, R65.reuse, -R12 ;  /* 0x00000041480f7223 */ /* 0x080fe2000001080c */
[----:B------:R-:W-:-:S06]  /*18a90*/  FFMA.FTZ R179, R39, R65, -R6 ;  /* 0x0000004127b37223 */ /* 0x000fcc0000010806 */
[----:B------:R-:W2:Y:S01]  /*18aa0*/  MUFU.EX2 R171, R171 ;  /* 0x000000ab00ab7308 */ /* 0x000ea20000000800 */
[----:B---3--:R-:W-:Y:S01]  /*18ab0*/  FADD.FTZ R10, R168, R11 ;  /* 0x0000000ba80a7221 */ /* 0x008fe20000010000 */
[----:B------:R-:W-:-:S06]  /*18ac0*/  FADD.FTZ R9, R169, R8 ;  /* 0x00000008a9097221 */ /* 0x000fcc0000010000 */
[----:B------:R-:W3:Y:S01]  /*18ad0*/  MUFU.EX2 R29, R29 ;  /* 0x0000001d001d7308 */ /* 0x000ee20000000800 */
[-C--:B------:R-:W-:Y:S01]  /*18ae0*/  FFMA.FTZ R178, R73, R65.reuse, -R12 ;  /* 0x0000004149b27223 */ /* 0x080fe2000001080c */
[----:B------:R-:W-:-:S06]  /*18af0*/  FFMA.FTZ R14, R40, R65, -R6 ;  /* 0x00000041280e7223 */ /* 0x000fcc0000010806 */
[----:B------:R-:W3:Y:S01]  /*18b00*/  MUFU.EX2 R28, R28 ;  /* 0x0000001c001c7308 */ /* 0x000ee20000000800 */
[----:B0-----:R-:W-:Y:S01]  /*18b10*/  FADD.FTZ R11, R31, R10 ;  /* 0x0000000a1f0b7221 */ /* 0x001fe20000010000 */
[----:B----4-:R-:W-:-:S06]  /*18b20*/  FADD.FTZ R8, R30, R9 ;  /* 0x000000091e087221 */ /* 0x010fcc0000010000 */
[----:B------:R-:W0:Y:S01]  /*18b30*/  MUFU.EX2 R176, R176 ;  /* 0x000000b000b07308 */ /* 0x000e220000000800 */
[-C--:B------:R-:W-:Y:S01]  /*18b40*/  FFMA.FTZ R225, R46, R65.reuse, -R12 ;  /* 0x000000412ee17223 */ /* 0x080fe2000001080c */
[----:B------:R-:W-:-:S06]  /*18b50*/  FFMA.FTZ R223, R42, R65, -R6 ;  /* 0x000000412adf7223 */ /* 0x000fcc0000010806 */
        /* <DEDUP_REMOVED lines=82> */
[----:B--2---:R-:W-:Y:S01]  /*19080*/  FADD.FTZ R8, R18, R11 ;  /* 0x0000000b12087221 */ /* 0x004fe20000010000 */
[----:B------:R-:W-:Y:S01]  /*19090*/  FMUL.FTZ R27, R7, R66 ;  /* 0x00000042071b7220 */ /* 0x000fe20000410000 */
[----:B------:R-:W-:Y:S02]  /*190a0*/  IMAD.U32 R10, RZ, RZ, UR6 ;  /* 0x00000006ff0a7e24 */ /* 0x000fe4000f8e00ff */
[----:B---3--:R-:W-:Y:S01]  /*190b0*/  FADD.FTZ R9, R21, R6 ;  /* 0x0000000615097221 */ /* 0x008fe20000010000 */
[----:B------:R-:W-:Y:S01]  /*190c0*/  IMAD.U32 R11, RZ, RZ, UR5 ;  /* 0x00000005ff0b7e24 */ /* 0x000fe2000f8e00ff */
[----:B------:R-:W-:Y:S01]  /*190d0*/  ST.E desc[UR44][R16.64+0x240], R27 ;  /* 0x0002401b10007985 */ /* 0x000fe2000c10192c */
[----:B------:R-:W-:-:S03]  /*190e0*/  FADD.FTZ R13, R19, R8 ;  /* 0x00000008130d7221 */ /* 0x000fc60000010000 */
[----:B------:R-:W-:Y:S04]  /*190f0*/  ST.E desc[UR44][R16.64+0x220], R9 ;  /* 0x0002200910007985 */ /* 0x000fe8000c10192c */
[----:B------:R0:W-:Y:S04]  /*19100*/  ST.E desc[UR44][R16.64+0x224], R13 ;  /* 0x0002240d10007985 */ /* 0x0001e8000c10192c */
[----:B------:R-:W2:Y:S02]  /*19110*/  LD.E R6, desc[UR44][R10.64] ;  /* 0x0000002c0a067980 */ /* 0x000ea4000c101900 */
[----:B--2---:R-:W-:-:S05]  /*19120*/  FMUL.FTZ R39, R7, R6 ;  /* 0x0000000607277220 */ /* 0x004fca0000410000 */
[----:B------:R1:W-:Y:S04]  /*19130*/  ST.E desc[UR44][R10.64], R39 ;  /* 0x000000270a007985 */ /* 0x0003e8000c10192c */
[----:B------:R-:W0:Y:S04]  /*19140*/  LD.E R148, desc[UR44][R16.64+0x250] ;  /* 0x0002502c10947980 */ /* 0x000e28000c101900 */
[----:B------:R-:W2:Y:S04]  /*19150*/  LD.E R150, desc[UR44][R16.64+0x434] ;  /* 0x0004342c10967980 */ /* 0x000ea8000c101900 */
[----:B------:R-:W3:Y:S04]  /*19160*/  LD.E R146, desc[UR44][R16.64+0x254] ;  /* 0x0002542c10927980 */ /* 0x000ee8000c101900 */
[----:B------:R-:W1:Y:S04]  /*19170*/  LD.E R144, desc[UR44][R16.64+0x260] ;  /* 0x0002602c10907980 */ /* 0x000e68000c101900 */
        /* <DEDUP_REMOVED lines=62> */
[----:B---3--:R-:W-:-:S03]  /*19560*/  FMUL.FTZ R27, R7, R146 ;  /* 0x00000092071b7220 */ /* 0x008fc60000410000 */
[----:B------:R2:W-:Y:S01]  /*19570*/  ST.E desc[UR44][R16.64+0x434], R9 ;  /* 0x0004340910007985 */ /* 0x0005e2000c10192c */
[C---:B-1----:R-:W-:Y:S01]  /*19580*/  FMUL.FTZ R39, R7.reuse, R144 ;  /* 0x0000009007277220 */ /* 0x042fe20000410000 */
[C---:B----4-:R-:W-:Y:S01]  /*19590*/  FMUL.FTZ R41, R7.reuse, R142 ;  /* 0x0000008e07297220 */ /* 0x050fe20000410000 */
[C---:B------:R-:W-:Y:S01]  /*195a0*/  FMUL.FTZ R43, R7.reuse, R128 ;  /* 0x00000080072b7220 */ /* 0x040fe20000410000 */
[C---:B0-----:R-:W-:Y:S01]  /*195b0*/  FMUL.FTZ R13, R7.reuse, R134 ;  /* 0x00000086070d7220 */ /* 0x041fe20000410000 */
[C---:B--2---:R-:W-:Y:S01]  /*195c0*/  FMUL.FTZ R9, R7.reuse, R136 ;  /* 0x0000008807097220 */ /* 0x044fe20000410000 */
        /* <DEDUP_REMOVED lines=29> */
[C---:B-1----:R-:W-:Y:S01]  /*197a0*/  FMUL.FTZ R41, R7.reuse, R112 ;  /* 0x0000007007297220 */ /* 0x042fe20000410000 */
[C---:B--2---:R-:W-:Y:S01]  /*197b0*/  FMUL.FTZ R43, R7.reuse, R106 ;  /* 0x0000006a072b7220 */ /* 0x044fe20000410000 */
[C---:B---3--:R-:W-:Y:S01]  /*197c0*/  FMUL.FTZ R13, R7.reuse, R102 ;  /* 0x00000066070d7220 */ /* 0x048fe20000410000 */
[C---:B0-----:R-:W-:Y:S01]  /*197d0*/  FMUL.FTZ R9, R7.reuse, R104 ;  /* 0x0000006807097220 */ /* 0x041fe20000410000 */
        /* <DEDUP_REMOVED lines=54> */
[----:B------:R0:W-:Y:S01]  /*19b40*/  ST.E desc[UR44][R16.64+0x3a4], R27 ;  /* 0x0003a41b10007985 */ /* 0x0001e2000c10192c */
        /* <DEDUP_REMOVED lines=16> */
[----:B------:R-:W-:Y:S02]  /*19c50*/  IMAD.U32 R8, RZ, RZ, UR6 ;  /* 0x00000006ff087e24 */ /* 0x000fe4000f8e00ff */
[----:B---3--:R-:W-:Y:S01]  /*19c60*/  FMUL.FTZ R13, R7, R24 ;  /* 0x00000018070d7220 */ /* 0x008fe20000410000 */
[----:B0-----:R-:W-:Y:S01]  /*19c70*/  IMAD.U32 R9, RZ, RZ, UR5 ;  /* 0x00000005ff097e24 */ /* 0x001fe2000f8e00ff */
[----:B------:R0:W-:Y:S04]  /*19c80*/  ST.E desc[UR44][R16.64+0x3f0], R27 ;  /* 0x0003f01b10007985 */ /* 0x0001e8000c10192c */
        /* <DEDUP_REMOVED lines=8> */
[----:B------:R-:W0:Y:S01]  /*19d10*/  LD.E R12, desc[UR44][R8.64] ;  /* 0x0000002c080c7980 */ /* 0x000e22000c101900 */
[----:B------:R-:W-:Y:S01]  /*19d20*/  ULOP3.LUT UR4, UR4, 0xc, URZ, 0xfc, !UPT ;  /* 0x0000000c04047892 */ /* 0x000fe2000f8efc3f */
[----:B------:R-:W-:-:S05]  /*19d30*/  MOV R7, UR5 ;  /* 0x0000000500077c02 */ /* 0x000fca0008000f00 */
[----:B------:R-:W-:Y:S02]  /*19d40*/  IMAD.U32 R6, RZ, RZ, UR4 ;  /* 0x00000004ff067e24 */ /* 0x000fe4000f8e00ff */
[----:B0-----:R-:W-:-:S05]  /*19d50*/  FMUL.FTZ R27, R25, R12 ;  /* 0x0000000c191b7220 */ /* 0x001fca0000410000 */
[----:B------:R0:W-:Y:S04]  /*19d60*/  ST.E desc[UR44][R8.64], R27 ;  /* 0x0000001b08007985 */ /* 0x0001e8000c10192c */
[----:B------:R-:W1:Y:S02]  /*19d70*/  LD.E R12, desc[UR44][R6.64] ;  /* 0x0000002c060c7980 */ /* 0x000e64000c101900 */
[----:B-1----:R-:W-:-:S05]  /*19d80*/  FMUL.FTZ R13, R25, R12 ;  /* 0x0000000c190d7220 */ /* 0x002fca0000410000 */
[----:B------:R1:W-:Y:S04]  /*19d90*/  ST.E desc[UR44][R6.64], R13 ;  /* 0x0000000d06007985 */ /* 0x0003e8000c10192c */
        /* <DEDUP_REMOVED lines=60> */
[----:B-1----:R-:W2:Y:S04]  /*1a160*/  LD.E R13, desc[UR44][R16.64+0x42c] ;  /* 0x00042c2c100d7980 */ /* 0x002ea8000c101900 */
[----:B------:R-:W2:Y:S01]  /*1a170*/  LD.E R24, desc[UR44][R16.64+0x438] ;  /* 0x0004382c10187980 */ /* 0x000ea2000c101900 */
[C---:B---3--:R-:W-:Y:S01]  /*1a180*/  FMUL.FTZ R93, R25.reuse, R93 ;  /* 0x0000005d195d7220 */ /* 0x048fe20000410000 */
        /* <DEDUP_REMOVED lines=76> */
[C---:B------:R-:W-:Y:S01]  /*1a650*/  FMUL.FTZ R55, R25.reuse, R42 ;  /* 0x0000002a19377220 */ /* 0x040fe20000410000 */
[C---:B------:R-:W-:Y:S01]  /*1a660*/  FMUL.FTZ R61, R25.reuse, R44 ;  /* 0x0000002c193d7220 */ /* 0x040fe20000410000 */
[C---:B------:R-:W-:Y:S01]  /*1a670*/  FMUL.FTZ R41, R25.reuse, R41 ;  /* 0x0000002919297220 */ /* 0x040fe20000410000 */
[C---:B------:R-:W-:Y:S01]  /*1a680*/  FMUL.FTZ R27, R25.reuse, R27 ;  /* 0x0000001b191b7220 */ /* 0x040fe20000410000 */
[C---:B---3--:R-:W-:Y:S01]  /*1a690*/  FMUL.FTZ R47, R25.reuse, R40 ;  /* 0x00000028192f7220 */ /* 0x048fe20000410000 */
[C---:B------:R-:W-:Y:S01]  /*1a6a0*/  FMUL.FTZ R39, R25.reuse, R39 ;  /* 0x0000002719277220 */ /* 0x040fe20000410000 */
[C---:B-1----:R-:W-:Y:S01]  /*1a6b0*/  FMUL.FTZ R49, R25.reuse, R38 ;  /* 0x0000002619317220 */ /* 0x042fe20000410000 */
[----:B0-----:R-:W-:Y:S01]  /*1a6c0*/  FMUL.FTZ R43, R25, R26 ;  /* 0x0000001a192b7220 */ /* 0x001fe20000410000 */
        /* <DEDUP_REMOVED lines=49> */
[----:B------:R-:W3:Y:S04]  /*1a9e0*/  LD.E R43, desc[UR44][R6.64] ;  /* 0x0000002c062b7980 */ /* 0x000ee8000c101900 */
[----:B---3--:R3:W-:Y:S04]  /*1a9f0*/  ST.E desc[UR44][R6.64], R43 ;  /* 0x0000002b06007985 */ /* 0x0087e8000c10192c */
[----:B------:R-:W4:Y:S04]  /*1aa00*/  LD.E R25, desc[UR44][R16.64+0x250] ;  /* 0x0002502c10197980 */ /* 0x000f28000c101900 */
        /* <DEDUP_REMOVED lines=76> */
[----:B------:R-:W-:Y:S04]  /*1aed0*/  ST.E desc[UR44][R16.64+0x258], R47 ;  /* 0x0002582f10007985 */ /* 0x000fe8000c10192c */
[----:B------:R1:W-:Y:S04]  /*1aee0*/  ST.E desc[UR44][R16.64+0x25c], R27 ;  /* 0x00025c1b10007985 */ /* 0x0003e8000c10192c */
[----:B------:R-:W-:Y:S04]  /*1aef0*/  ST.E desc[UR44][R16.64+0x260], R49 ;  /* 0x0002603110007985 */ /* 0x000fe8000c10192c */
[----:B------:R-:W-:Y:S04]  /*1af00*/  ST.E desc[UR44][R16.64+0x264], R51 ;  /* 0x0002643310007985 */ /* 0x000fe8000c10192c */
[----:B------:R1:W-:Y:S04]  /*1af10*/  ST.E desc[UR44][R16.64+0x268], R39 ;  /* 0x0002682710007985 */ /* 0x0003e8000c10192c */
[----:B------:R-:W-:Y:S04]  /*1af20*/  ST.E desc[UR44][R16.64+0x26c], R53 ;  /* 0x00026c3510007985 */ /* 0x000fe8000c10192c */
[----:B--2---:R2:W-:Y:S04]  /*1af30*/  ST.E desc[UR44][R16.64+0x270], R41 ;  /* 0x0002702910007985 */ /* 0x0045e8000c10192c */
[----:B------:R-:W-:Y:S04]  /*1af40*/  ST.E desc[UR44][R16.64+0x274], R55 ;  /* 0x0002743710007985 */ /* 0x000fe8000c10192c */
[----:B---3--:R3:W-:Y:S04]  /*1af50*/  ST.E desc[UR44][R16.64+0x278], R43 ;  /* 0x0002782b10007985 */ /* 0x0087e8000c10192c */
[----:B------:R3:W-:Y:S04]  /*1af60*/  ST.E desc[UR44][R16.64+0x27c], R57 ;  /* 0x00027c3910007985 */ /* 0x0007e8000c10192c */
[----:B------:R3:W-:Y:S04]  /*1af70*/  ST.E desc[UR44][R16.64+0x280], R59 ;  /* 0x0002803b10007985 */ /* 0x0007e8000c10192c */
[----:B------:R3:W-:Y:S04]  /*1af80*/  ST.E desc[UR44][R16.64+0x284], R61 ;  /* 0x0002843d10007985 */ /* 0x0007e8000c10192c */
[----:B------:R3:W-:Y:S04]  /*1af90*/  ST.E desc[UR44][R16.64+0x288], R63 ;  /* 0x0002883f10007985 */ /* 0x0007e8000c10192c */
[----:B------:R3:W-:Y:S04]  /*1afa0*/  ST.E desc[UR44][R16.64+0x28c], R65 ;  /* 0x00028c4110007985 */ /* 0x0007e8000c10192c */
[----:B0-----:R-:W4:Y:S04]  /*1afb0*/  LD.E R25, desc[UR44][R16.64+0x290] ;  /* 0x0002902c10197980 */ /* 0x001f28000c101900 */
[----:B-1----:R-:W4:Y:S04]  /*1afc0*/  LD.E R27, desc[UR44][R16.64+0x298] ;  /* 0x0002982c101b7980 */ /* 0x002f28000c101900 */
        /* <DEDUP_REMOVED lines=76> */
[----:B--2---:R2:W-:Y:S04]  /*1b490*/  ST.E desc[UR44][R16.64+0x2a8], R41 ;  /* 0x0002a82910007985 */ /* 0x0045e8000c10192c */
[----:B---3--:R3:W-:Y:S04]  /*1b4a0*/  ST.E desc[UR44][R16.64+0x2b0], R43 ;  /* 0x0002b02b10007985 */ /* 0x0087e8000c10192c */
        /* <DEDUP_REMOVED lines=77> */
[----:B0-----:R-:W3:Y:S01]  /*1b980*/  LDL R25, [R1+0x68] ;  /* 0x0000680001197983 */ /* 0x001ee20000100800 */
[----:B------:R-:W-:-:S02]  /*1b990*/  IMAD R12, R24, 0xc00, R12 ;  /* 0x00000c00180c7824 */ /* 0x000fc400078e020c */
[----:B-1----:R-:W-:Y:S01]  /*1b9a0*/  IMAD.MOV.U32 R27, RZ, RZ, R13 ;  /* 0x000000ffff1b7224 */ /* 0x002fe200078e000d */
[----:B------:R-:W-:Y:S01]  /*1b9b0*/  F2FP.F16.F32.PACK_AB R160, R37, R160 ;  /* 0x000000a025a0723e */ /* 0x000fe200000000ff */
[C---:B------:R-:W-:Y:S01]  /*1b9c0*/  VIADD R24, R12.reuse, 0x80 ;  /* 0x000000800c187836 */ /* 0x040fe20000000000 */
[----:B------:R-:W-:Y:S01]  /*1b9d0*/  F2FP.F16.F32.PACK_AB R161, R161, R36 ;  /* 0x00000024a1a1723e */ /* 0x000fe200000000ff */
[----:B------:R-:W-:Y:S01]  /*1b9e0*/  VIADD R26, R12, 0x100 ;  /* 0x000001000c1a7836 */ /* 0x000fe20000000000 */
[----:B------:R-:W-:Y:S01]  /*1b9f0*/  R2UR UR15, R27 ;  /* 0x000000001b0f72ca */ /* 0x000fe200000e0000 */
[----:B------:R-:W3:Y:S01]  /*1ba00*/  LD.E R36, desc[UR44][R16.64+0x270] ;  /* 0x0002702c10247980 */ /* 0x000ee2000c101900 */
[----:B------:R-:W-:Y:S02]  /*1ba10*/  R2UR UR10, R24 ;  /* 0x00000000180a72ca */ /* 0x000fe400000e0000 */
[----:B------:R-:W-:Y:S01]  /*1ba20*/  R2UR UR14, R26 ;  /* 0x000000001a0e72ca */ /* 0x000fe200000e0000 */
[----:B------:R-:W3:Y:S01]  /*1ba30*/  LD.E R24, desc[UR44][R16.64+0x240] ;  /* 0x0002402c10187980 */ /* 0x000ee2000c101900 */
[----:B------:R-:W-:-:S02]  /*1ba40*/  F2FP.F16.F32.PACK_AB R162, R162, R35 ;  /* 0x00000023a2a2723e */ /* 0x000fc400000000ff */
[----:B------:R-:W-:Y:S01]  /*1ba50*/  F2FP.F16.F32.PACK_AB R163, R163, R34 ;  /* 0x00000022a3a3723e */ /* 0x000fe200000000ff */
[----:B------:R-:W3:Y:S01]  /*1ba60*/  LD.E R35, desc[UR44][R16.64+0x26c] ;  /* 0x00026c2c10237980 */ /* 0x000ee2000c101900 */
[----:B------:R-:W-:Y:S02]  /*1ba70*/  F2FP.F16.F32.PACK_AB R168, R168, R33 ;  /* 0x00000021a8a8723e */ /* 0x000fe400000000ff */
[----:B------:R-:W-:Y:S01]  /*1ba80*/  F2FP.F16.F32.PACK_AB R169, R169, R32 ;  /* 0x00000020a9a9723e */ /* 0x000fe200000000ff */
[----:B------:R-:W3:Y:S01]  /*1ba90*/  LD.E R33, desc[UR44][R16.64+0x264] ;  /* 0x0002642c10217980 */ /* 0x000ee2000c101900 */
[----:B------:R-:W-:Y:S02]  /*1baa0*/  F2FP.F16.F32.PACK_AB R170, R170, R31 ;  /* 0x0000001faaaa723e */ /* 0x000fe400000000ff */
[----:B------:R-:W-:Y:S01]  /*1bab0*/  F2FP.F16.F32.PACK_AB R171, R171, R30 ;  /* 0x0000001eabab723e */ /* 0x000fe200000000ff */
[----:B------:R-:W3:Y:S01]  /*1bac0*/  LD.E R31, desc[UR44][R16.64+0x25c] ;  /* 0x00025c2c101f7980 */ /* 0x000ee2000c101900 */
[----:B------:R-:W-:-:S02]  /*1bad0*/  F2FP.F16.F32.PACK_AB R176, R176, R29 ;  /* 0x0000001db0b0723e */ /* 0x000fc400000000ff */
[----:B------:R-:W-:Y:S01]  /*1bae0*/  F2FP.F16.F32.PACK_AB R177, R177, R28 ;  /* 0x0000001cb1b1723e */ /* 0x000fe200000000ff */
        /* <DEDUP_REMOVED lines=9> */
[----:B--2---:R-:W4:Y:S04]  /*1bb80*/  LD.E R41, desc[UR44][R16.64+0x284] ;  /* 0x0002842c10297980 */ /* 0x004f28000c101900 */
[----:B------:R-:W4:Y:S04]  /*1bb90*/  LD.E R42, desc[UR44][R16.64+0x288] ;  /* 0x0002882c102a7980 */ /* 0x000f28000c101900 */
[----:B---3--:R-:W4:Y:S04]  /*1bba0*/  LD.E R43, desc[UR44][R16.64+0x28c] ;  /* 0x00028c2c102b7980 */ /* 0x008f28000c101900 */
        /* <DEDUP_REMOVED lines=56> */
[----:B------:R-:W-:Y:S01]  /*1bf30*/  ISETP.NE.U32.AND P0, PT, R25, RZ, PT ;  /* 0x000000ff1900720c */ /* 0x000fe20003f05070 */
[----:B------:R-:W-:-:S02]  /*1bf40*/  IMAD.MOV.U32 R25, RZ, RZ, R13 ;  /* 0x000000ffff197224 */ /* 0x000fc400078e000d */
[----:B------:R-:W4:Y:S03]  /*1bf50*/  LD.E R100, desc[UR44][R16.64+0x370] ;  /* 0x0003702c10647980 */ /* 0x000f26000c101900 */
        /* <DEDUP_REMOVED lines=57> */
[----:B------:R-:W-:Y:S01]  /*1c2f0*/  VOTEU.ANY UP0, P0 ;  /* 0x00000000003f7886 */ /* 0x000fe20000000100 */
[----:B----4-:R-:W-:-:S11]  /*1c300*/  WARPGROUP.ARRIVE ;  /* 0x00000000000079c5 */ /* 0x010fd60000000000 */
[----:B------:R-:W-:Y:S01]  /*1c310*/  HGMMA.64x256x16.F32 R24, R160, gdesc[UR4].tnspB, R24, UP0, gsb0 ;  /* 0x43e00004a0187df0 */ /* 0x000fe2000b800818 */
[----:B------:R-:W-:Y:S02]  /*1c320*/  F2FP.F16.F32.PACK_AB R178, R178, R15 ;  /* 0x0000000fb2b2723e */ /* 0x000fe400000000ff */
[----:B------:R-:W-:Y:S01]  /*1c330*/  F2FP.F16.F32.PACK_AB R179, R14, R179 ;  /* 0x000000b30eb3723e */ /* 0x000fe200000000ff */
        /* <DEDUP_REMOVED lines=816> */
[----:B--2---:R-:W-:Y:S04]  /*1f640*/  ST.E desc[UR44][R10.64], R15 ;  /* 0x0000000f0a007985 */ /* 0x004fe8000c10192c */
[----:B------:R-:W2:Y:S04]  /*1f650*/  LD.E R19, desc[UR44][R8.64] ;  /* 0x0000002c08137980 */ /* 0x000ea8000c101900 */
[----:B--2---:R1:W-:Y:S04]  /*1f660*/  ST.E desc[UR44][R8.64], R19 ;  /* 0x0000001308007985 */ /* 0x0043e8000c10192c */
[----:B------:R-:W2:Y:S04]  /*1f670*/  LD.E R21, desc[UR44][R6.64] ;  /* 0x0000002c06157980 */ /* 0x000ea8000c101900 */
[----:B--2---:R2:W-:Y:S04]  /*1f680*/  ST.E desc[UR44][R6.64], R21 ;  /* 0x0000001506007985 */ /* 0x0045e8000c10192c */
[----:B0-----:R-:W3:Y:S04]  /*1f690*/  LD.E R5, desc[UR44][R16.64+0x250] ;  /* 0x0002502c10057980 */ /* 0x001ee8000c101900 */
[----:B-1----:R-:W4:Y:S04]  /*1f6a0*/  LD.E R8, desc[UR44][R16.64+0x25c] ;  /* 0x00025c2c10087980 */ /* 0x002f28000c101900 */
[----:B--2---:R-:W2:Y:S04]  /*1f6b0*/  LD.E R6, desc[UR44][R16.64+0x254] ;  /* 0x0002542c10067980 */ /* 0x004ea8000c101900 */
        /* <DEDUP_REMOVED lines=121> */
[----:B---3--:R-:W-:Y:S04]  /*1fe50*/  ST.E desc[UR44][R16.64+0x250], R5 ;  /* 0x0002500510007985 */ /* 0x008fe8000c10192c */
[----:B--2---:R-:W-:Y:S04]  /*1fe60*/  ST.E desc[UR44][R16.64+0x254], R6 ;  /* 0x0002540610007985 */ /* 0x004fe8000c10192c */
        /* <DEDUP_REMOVED lines=130> */
.L_x_13195:
[----:B------:R-:W-:Y:S05]  /*20690*/  BSYNC B0 ;  /* 0x0000000000007941 */ /* 0x000fea0003800000 */
.L_x_13194:
        /* <DEDUP_REMOVED lines=9> */
.L_x_13177:
[----:B------:R-:W-:-:S13]  /*20730*/  ISETP.GE.AND P0, PT, R0, R202, PT ;  /* 0x000000ca0000720c */ /* 0x000fda0003f06270 */
[----:B------:R-:W-:Y:S05]  /*20740*/  @!P0 BRA `(.L_x_13197) ;  /* 0x000000b000d08947 */ /* 0x000fea0003800000 */
[----:B------:R0:W5:Y:S02]  /*20750*/  LDL.64 R2, [R1+0x158] ;  /* 0x0001580001027983 */ /* 0x0001640000100a00 */
.L_x_13226:
        /* <DEDUP_REMOVED lines=21> */
.L_x_13199:
[----:B------:R-:W-:Y:S05]  /*208b0*/  BSYNC B0 ;  /* 0x0000000000007941 */ /* 0x000fea0003800000 */
.L_x_13198:
        /* <DEDUP_REMOVED lines=13> */
.L_x_13201:
[----:B------:R-:W-:Y:S05]  /*20990*/  BSYNC B0 ;  /* 0x0000000000007941 */ /* 0x000fea0003800000 */
.L_x_13200:
[----:B------:R-:W-:Y:S04]  /*209a0*/  BSSY B0, `(.L_x_13202) ;  /* 0x0000008000007945 */ /* 0x000fe80003800000 */
[----:B------:R-:W-:Y:S05]  /*209b0*/  @P0 BRA `(.L_x_13203) ;  /* 0x0000000000180947 */ /* 0x000fea0003800000 */
[----:B------:R-:W2:Y:S01]  /*209c0*/  LD.E.64 R4, desc[UR44][R18.64+0x18] ;  /* 0x0000182c12047980 */ /* 0x000ea2000c101b00 */
[----:B-----5:R-:W-:Y:S02]  /*209d0*/  SHF.L.U32 R9, R9, 0x1f, RZ ;  /* 0x0000001f09097819 */ /* 0x020fe400000006ff */
[----:B--2---:R-:W-:-:S04]  /*209e0*/  MOV R5, R4 ;  /* 0x0000000400057202 */ /* 0x004fc80000000f00 */
[----:B------:R-:W-:-:S04]  /*209f0*/  LEA R8, R8, R5, 0x3 ;  /* 0x0000000508087211 */ /* 0x000fc800078e18ff */
[----:B------:R-:W1:Y:S02]  /*20a00*/  SYNCS.PHASECHK.TRANS64.TRYWAIT P0, [R8+URZ], R9 ;  /* 0x00000009080075a7 */ /* 0x000e64000800017f */
[----:B-1----:R-:W-:Y:S05]  /*20a10*/  @!P0 BRA `(.L_x_13204) ;  /* 0x000001b4002c8947 */ /* 0x002fea0003800000 */
.L_x_13203:
[----:B------:R-:W-:Y:S05]  /*20a20*/  BSYNC B0 ;  /* 0x0000000000007941 */ /* 0x000fea0003800000 */
.L_x_13202:
[----:B------:R-:W2:Y:S04]  /*20a30*/  LD.E R5, desc[UR44][R2.64] ;  /* 0x0000002c02057980 */ /* 0x000ea8000c101900 */
[----:B------:R-:W2:Y:S01]  /*20a40*/  LDL.64 R14, [R1+0x80] ;  /* 0x00008000010e7983 */ /* 0x000ea20000100a00 */
[----:B------:R-:W-:Y:S05]  /*20a50*/  WARPSYNC.ALL ;  /* 0x0000000000007948 */ /* 0x000fea0003800000 */
[----:B------:R3:W-:Y:S04]  /*20a60*/  STL [R1+0x60], RZ ;  /* 0x000060ff01007387 */ /* 0x0007e80000100800 */
[----:B------:R-:W4:Y:S01]  /*20a70*/  LD.E.64 R20, desc[UR44][R16.64+0x78] ;  /* 0x0000782c10147980 */ /* 0x000f22000c101b00 */
[----:B------:R-:W-:-:S05]  /*20a80*/  IMAD.MOV.U32 R4, RZ, RZ, 0x1 ;  /* 0x00000001ff047424 */ /* 0x000fca00078e00ff */
[----:B------:R3:W-:Y:S04]  /*20a90*/  STL [R1+0x60], R4 ;  /* 0x0000600401007387 */ /* 0x0007e80000100800 */
[----:B-1---5:R-:W3:Y:S04]  /*20aa0*/  LD.E.64 R8, desc[UR44][R16.64+0x78] ;  /* 0x0000782c10087980 */ /* 0x022ee8000c101b00 */
        /* <DEDUP_REMOVED lines=51> */
.L_x_13206:
[----:B------:R-:W-:Y:S05]  /*20de0*/  BSYNC B0 ;  /* 0x0000000000007941 */ /* 0x000fea0003800000 */
.L_x_13205:
        /* <DEDUP_REMOVED lines=13> */
.L_x_13208:
[----:B------:R-:W-:Y:S05]  /*20ec0*/  BSYNC B0 ;  /* 0x0000000000007941 */ /* 0x000fea0003800000 */
.L_x_13207:
        /* <DEDUP_REMOVED lines=8> */
.L_x_13210:
[----:B------:R-:W-:Y:S05]  /*20f50*/  BSYNC B0 ;  /* 0x0000000000007941 */ /* 0x000fea0003800000 */
.L_x_13209:
        /* <DEDUP_REMOVED lines=177> */
[----:B------:R2:W-:Y:S01]  /*21a70*/  STL [R1+0x70], R4 ;  /* 0x0000700401007387 */ /* 0x0005e20000100800 */
[----:B------:R-:W-:-:S02]  /*21a80*/  WARPGROUP.DEPBAR.LE gsb0, 0x0 ;  /* 0x00008000000079c5 */ /* 0x000fc40000010000 */
[----:B------:R-:W-:-:S06]  /*21a90*/  WARPGROUP.ARRIVE ;  /* 0x00000000000079c5 */ /* 0x000fcc0000000000 */
[----:B------:R-:W-:Y:S01]  /*21aa0*/  HGMMA.64x96x16.F32 R24, gdesc[UR4], R24, gsb0 ;  /* 0x01600000041879f0 */ /* 0x000fe20008000818 */
[----:B------:R2:W-:Y:S01]  /*21ab0*/  STL [R1+0x70], R4 ;  /* 0x0000700401007387 */ /* 0x0005e20000100800 */
[----:B-1----:R-:W-:-:S03]  /*21ac0*/  SHF.R.U32.HI R103, RZ, 0x7, R72 ;  /* 0x00000007ff677819 */ /* 0x002fc60000011648 */
        /* <DEDUP_REMOVED lines=16> */
[----:B------:R-:W3:Y:S04]  /*21bd0*/  LD.E R6, desc[UR44][R18.64] ;  /* 0x0000002c12067980 */ /* 0x000ee8000c101900 */
[----:B------:R2:W5:Y:S01]  /*21be0*/  LD.E R5, desc[UR44][R2.64] ;  /* 0x0000002c02057980 */ /* 0x000562000c101900 */
[----:B------:R-:W-:Y:S01]  /*21bf0*/  BSSY B0, `(.L_x_13212) ;  /* 0x0000005000007945 */ /* 0x000fe20003800000 */
[----:B---3--:R-:W-:-:S04]  /*21c00*/  LOP3.LUT R6, R6, 0x1, RZ, 0xfc, !PT ;  /* 0x0000000106067812 */ /* 0x008fc800078efcff */
[----:B------:R-:W-:-:S13]  /*21c10*/  ISETP.NE.AND P0, PT, R6, 0x3, PT ;  /* 0x000000030600780c */ /* 0x000fda0003f05270 */
[----:B--2---:R-:W-:Y:S05]  /*21c20*/  @!P0 BRA `(.L_x_13213) ;  /* 0x0000000000048947 */ /* 0x004fea0003800000 */
[----:B------:R-:W-:Y:S01]  /*21c30*/  BPT.TRAP 0x1 ;  /* 0x000000040000795c */ /* 0x000fe20000300000 */
.L_x_13213:
[----:B------:R-:W-:Y:S05]  /*21c40*/  BSYNC B0 ;  /* 0x0000000000007941 */ /* 0x000fea0003800000 */
.L_x_13212:
        /* <DEDUP_REMOVED lines=19> */
[-C--:B------:R-:W-:Y:S01]  /*21d80*/  FMUL.FTZ R77, R33, R20.reuse ;  /* 0x00000014214d7220 */ /* 0x080fe20000410000 */
[----:B------:R-:W-:-:S02]  /*21d90*/  FMUL.FTZ R33, R47, R20 ;  /* 0x000000142f217220 */ /* 0x000fc40000410000 */
[----:B------:R-:W-:Y:S01]  /*21da0*/  LEA.HI R47, R39, R74, RZ, 0x7 ;  /* 0x0000004a272f7211 */ /* 0x000fe200078f38ff */
[-C--:B------:R-:W-:Y:S01]  /*21db0*/  FMUL.FTZ R79, R37, R20.reuse ;  /* 0x00000014254f7220 */ /* 0x080fe20000410000 */
[-C--:B------:R-:W-:Y:S01]  /*21dc0*/  FMUL.FTZ R37, R55, R20.reuse ;  /* 0x0000001437257220 */ /* 0x080fe20000410000 */
[-C--:B-1----:R-:W-:Y:S01]  /*21dd0*/  FMUL.FTZ R5, R24, R20.reuse ;  /* 0x0000001418057220 */ /* 0x082fe20000410000 */
[----:B------:R-:W-:Y:S01]  /*21de0*/  LOP3.LUT R55, R47, 0xffffff80, RZ, 0xc0, !PT ;  /* 0xffffff802f377812 */ /* 0x000fe200078ec0ff */
        /* <DEDUP_REMOVED lines=29> */
[--C-:B------:R-:W-:Y:S01]  /*21fc0*/  SHF.R.S32.HI R58, RZ, 0x2, R59.reuse ;  /* 0x00000002ff3a7819 */ /* 0x100fe2000001143b */
[----:B------:R-:W-:Y:S01]  /*21fd0*/  FMUL.FTZ R54, R61, R20 ;  /* 0x000000143d367220 */ /* 0x000fe20000410000 */
[----:B------:R-:W-:-:S02]  /*21fe0*/  SHF.R.S32.HI R55, RZ, 0x1f, R59 ;  /* 0x0000001fff377819 */ /* 0x000fc4000001143b */
[----:B------:R-:W-:Y:S02]  /*21ff0*/  LOP3.LUT R61, R48, 0xfffffffc, RZ, 0xc0, !PT ;  /* 0xfffffffc303d7812 */ /* 0x000fe400078ec0ff */
[----:B------:R-:W-:Y:S02]  /*22000*/  LEA.HI R55, R55, R58, RZ, 0x3 ;  /* 0x0000003a37377211 */ /* 0x000fe400078f18ff */
[----:B------:R-:W-:Y:S01]  /*22010*/  SHF.R.S32.HI R48, RZ, 0x7, R47 ;  /* 0x00000007ff307819 */ /* 0x000fe2000001142f */
[----:B------:R-:W-:Y:S01]  /*22020*/  IMAD.IADD R74, R74, 0x1, -R61 ;  /* 0x000000014a4a7824 */ /* 0x000fe200078e0a3d */
[----:B------:R-:W-:Y:S02]  /*22030*/  LOP3.LUT R61, R55, 0xfffffff8, RZ, 0xc0, !PT ;  /* 0xfffffff8373d7812 */ /* 0x000fe400078ec0ff */
[----:B------:R-:W-:Y:S02]  /*22040*/  LEA.HI R57, R57, R56, RZ, 0x5 ;  /* 0x0000003839397211 */ /* 0x000fe400078f28ff */
[----:B------:R-:W-:Y:S01]  /*22050*/  LEA.HI R47, R47, R48, RZ, 0x1 ;  /* 0x000000302f2f7211 */ /* 0x000fe200078f08ff */
[----:B------:R-:W-:-:S02]  /*22060*/  IMAD.IADD R61, R58, 0x1, -R61 ;  /* 0x000000013a3d7824 */ /* 0x000fc400078e0a3d */
[-C--:B------:R-:W-:Y:S01]  /*22070*/  FMUL.FTZ R78, R36, R20.reuse ;  /* 0x00000014244e7220 */ /* 0x080fe20000410000 */
[----:B------:R-:W-:Y:S01]  /*22080*/  SHF.R.S32.HI R58, RZ, 0x5, R57 ;  /* 0x00000005ff3a7819 */ /* 0x000fe20000011439 */
[-C--:B------:R-:W-:Y:S01]  /*22090*/  FMUL.FTZ R36, R50, R20.reuse ;  /* 0x0000001432247220 */ /* 0x080fe20000410000 */
[-C--:B------:R-:W-:Y:S01]  /*220a0*/  FMUL.FTZ R50, R53, R20.reuse ;  /* 0x0000001435327220 */ /* 0x080fe20000410000 */
[----:B------:R-:W-:Y:S01]  /*220b0*/  LOP3.LUT R47, R47, 0x3fffffe, RZ, 0xc0, !PT ;  /* 0x03fffffe2f2f7812 */ /* 0x000fe200078ec0ff */
[----:B------:R-:W-:Y:S01]  /*220c0*/  FMUL.FTZ R53, R60, R20 ;  /* 0x000000143c357220 */ /* 0x000fe20000410000 */
        /* <DEDUP_REMOVED lines=11> */
[----:B------:R-:W-:Y:S02]  /*22180*/  @P0 SHF.R.U32.HI R6, RZ, R72, R61 ;  /* 0x00000048ff060219 */ /* 0x000fe4000001163d */
[----:B------:R-:W-:Y:S01]  /*22190*/  LOP3.LUT R59, R59, 0x7ffffffc, RZ, 0xc0, !PT ;  /* 0x7ffffffc3b3b7812 */ /* 0x000fe200078ec0ff */
[----:B------:R-:W-:Y:S02]  /*221a0*/  IMAD.MOV.U32 R61, RZ, RZ, -0x60 ;  /* 0xffffffa0ff3d7424 */ /* 0x000fe400078e00ff */
[----:B------:R-:W1:Y:S01]  /*221b0*/  SHFL.IDX PT, R64, R6, RZ, 0x1c1f ;  /* 0x001c1fff06407589 */ /* 0x000e6200000e0000 */
[-C--:B------:R-:W-:Y:S01]  /*221c0*/  FMUL.FTZ R80, R40, R20.reuse ;  /* 0x0000001428507220 */ /* 0x080fe20000410000 */
[----:B------:R-:W-:Y:S01]  /*221d0*/  IADD3 R59, R56, -R59, RZ ;  /* 0x8000003b383b7210 */ /* 0x000fe20007ffe0ff */
        /* <DEDUP_REMOVED lines=9> */
[----:B------:R-:W-:Y:S01]  /*22270*/  FMUL.FTZ R20, R71, R20 ;  /* 0x0000001447147220 */ /* 0x000fe20000410000 */
[----:B------:R-:W2:Y:S01]  /*22280*/  MUFU.TANH R5, R5 ;  /* 0x0000000500057308 */ /* 0x000ea20000002400 */
[----:B------:R-:W-:Y:S01]  /*22290*/  IMAD R59, R59, -0x2, R60 ;  /* 0xfffffffe3b3b7824 */ /* 0x000fe200078e023c */
[----:B------:R-:W-:-:S06]  /*222a0*/  LOP3.LUT R61, RZ, R10, RZ, 0x33, !PT ;  /* 0x0000000aff3d7212 */ /* 0x000fcc00078e33ff */
[----:B------:R-:W3:Y:S01]  /*222b0*/  MUFU.TANH R21, R21 ;  /* 0x0000001500157308 */ /* 0x000ee20000002400 */
[----:B------:R-:W-:-:S07]  /*222c0*/  IADD3 R60, -R8, R59, R9 ;  /* 0x0000003b083c7210 */ /* 0x000fce0007ffe109 */
        /* <DEDUP_REMOVED lines=47> */
[----:B------:R-:W-:Y:S02]  /*225c0*/  IMAD.IADD R61, R60, 0x1, R61 ;  /* 0x000000013c3d7824 */ /* 0x000fe400078e023d */
[----:B------:R-:W-:Y:S02]  /*225d0*/  IMAD R63, R0, -0x60, R12 ;  /* 0xffffffa0003f7824 */ /* 0x000fe400078e020c */
[----:B------:R-:W-:Y:S02]  /*225e0*/  VIADD R66, R59, 0xffffffff ;  /* 0xffffffff3b427836 */ /* 0x000fe40000000000 */
        /* <DEDUP_REMOVED lines=13> */
.L_x_13217:
[----:B------:R-:W-:-:S13]  /*226c0*/  ISETP.NE.AND P0, PT, R13, 0x1, PT ;  /* 0x000000010d00780c */ /* 0x000fda0003f05270 */
[----:B------:R-:W-:-:S05]  /*226d0*/  @P0 IMAD.HI.U32 R60, R10, R14, RZ ;  /* 0x0000000e0a3c0227 */ /* 0x000fca00078e00ff */
[----:B------:R-:W-:-:S07]  /*226e0*/  @P0 SHF.R.U32.HI R10, RZ, R15, R60 ;  /* 0x0000000fff0a0219 */ /* 0x000fce000001163c */
.L_x_13218:
[----:B------:R-:W-:Y:S05]  /*226f0*/  BSYNC B1 ;  /* 0x0000000000017941 */ /* 0x000fea0003800000 */
.L_x_13216:
[----:B------:R-:W-:-:S05]  /*22700*/  IMAD R10, R10, R13, R66 ;  /* 0x0000000d0a0a7224 */ /* 0x000fca00078e0242 */
[----:B------:R-:W-:Y:S02]  /*22710*/  VIMNMX R59, R59, R10, !PT ;  /* 0x0000000a3b3b7248 */ /* 0x000fe40007fe0100 */
[----:B------:R-:W-:-:S07]  /*22720*/  VIADDMNMX R12, R10, R13, R12, PT ;  /* 0x0000000d0a0c7246 */ /* 0x000fce000380010c */
.L_x_13215:
[----:B------:R-:W-:Y:S05]  /*22730*/  BSYNC B0 ;  /* 0x0000000000007941 */ /* 0x000fea0003800000 */
.L_x_13214:
[C---:B------:R-:W-:Y:S01]  /*22740*/  ISETP.GE.AND P0, PT, R63.reuse, 0x2, PT ;  /* 0x000000023f00780c */ /* 0x040fe20003f06270 */
[----:B------:R-:W1:Y:S01]  /*22750*/  SHFL.IDX PT, R6, R6, 0x1, 0x1c1f ;  /* 0x003c1f0006067f89 */ /* 0x000e6200000e0000 */
        /* <DEDUP_REMOVED lines=12> */
[----:B------:R-:W-:Y:S01]  /*22820*/  ISETP.GE.AND P2, PT, R63, 0x11, PT ;  /* 0x000000113f00780c */ /* 0x000fe20003f46270 */
[----:B-1----:R-:W-:Y:S01]  /*22830*/  IMAD.IADD R64, R61, 0x1, R6 ;  /* 0x000000013d407824 */ /* 0x002fe200078e0206 */
[----:B0-----:R-:W-:Y:S02]  /*22840*/  FSEL R75, R75, -INF , !P0 ;  /* 0xff8000004b4b7808 */ /* 0x001fe40004000000 */
        /* <DEDUP_REMOVED lines=113> */
.L_x_13222:
[----:B------:R-:W-:-:S13]  /*22f60*/  ISETP.NE.AND P6, PT, R13, 0x1, PT ;  /* 0x000000010d00780c */ /* 0x000fda0003fc5270 */
[----:B------:R-:W-:-:S05]  /*22f70*/  @P6 IMAD.HI.U32 R14, R8, R14, RZ ;  /* 0x0000000e080e6227 */ /* 0x000fca00078e00ff */
[----:B------:R-:W-:-:S07]  /*22f80*/  @P6 SHF.R.U32.HI R8, RZ, R15, R14 ;  /* 0x0000000fff086219 */ /* 0x000fce000001160e */
.L_x_13223:
[----:B------:R-:W-:Y:S05]  /*22f90*/  BSYNC B1 ;  /* 0x0000000000017941 */ /* 0x000fea0003800000 */
.L_x_13221:
[----:B------:R-:W-:-:S05]  /*22fa0*/  IMAD R7, R8, R13, R66 ;  /* 0x0000000d08077224 */ /* 0x000fca00078e0242 */
[----:B------:R-:W-:Y:S02]  /*22fb0*/  VIADDMNMX R12, R7, R13, R12, PT ;  /* 0x0000000d070c7246 */ /* 0x000fe4000380010c */
[----:B------:R-:W-:-:S07]  /*22fc0*/  VIMNMX R64, R64, R7, !PT ;  /* 0x0000000740407248 */ /* 0x000fce0007fe0100 */
.L_x_13220:
[----:B------:R-:W-:Y:S05]  /*22fd0*/  BSYNC B0 ;  /* 0x0000000000007941 */ /* 0x000fea0003800000 */
.L_x_13219:
[----:B------:R-:W2:Y:S01]  /*22fe0*/  LD.E.64 R6, desc[UR44][R16.64+0x210] ;  /* 0x0002102c10067980 */ /* 0x000ea2000c101b00 */
        /* <DEDUP_REMOVED lines=74> */
[----:B------:R-:W-:Y:S02]  /*23490*/  ISETP.GT.AND P1, PT, R64, 0x49, !P1 ;  /* 0x000000494000780c */ /* 0x000fe40004f24270 */
        /* <DEDUP_REMOVED lines=40> */
[----:B------:R-:W-:-:S04]  /*23720*/  FMNMX.FTZ R9, R38, R9, !PT ;  /* 0x0000000926097209 */ /* 0x000fc80007810000 */
[----:B------:R-:W-:Y:S02]  /*23730*/  FMNMX.FTZ R9, R18, R9, !PT ;  /* 0x0000000912097209 */ /* 0x000fe40007810000 */
[----:B------:R-:W-:Y:S02]  /*23740*/  ISETP.LT.OR P0, PT, R12, 0x49, P0 ;  /* 0x000000490c00780c */ /* 0x000fe40000701670 */
[----:B------:R-:W-:Y:S02]  /*23750*/  FMNMX.FTZ R8, R42, R9, !PT ;  /* 0x000000092a087209 */ /* 0x000fe40007810000 */
[----:B0-----:R-:W-:Y:S02]  /*23760*/  FMNMX.FTZ R32, R19, R32, !PT ;  /* 0x0000002013207209 */ /* 0x001fe40007810000 */
[----:B------:R-:W-:Y:S02]  /*23770*/  ISETP.LT.OR P1, PT, R12, 0x4a, P1 ;  /* 0x0000004a0c00780c */ /* 0x000fe40000f21670 */
[----:B------:R-:W-:Y:S01]  /*23780*/  FSEL R40, R40, -INF , !P0 ;  /* 0xff80000028287808 */ /* 0x000fe20004000000 */
[----:B------:R-:W0:Y:S01]  /*23790*/  SHFL.BFLY PT, R29, R32, 0x1, 0x1f ;  /* 0x0c201f00201d7f89 */ /* 0x000e2200000e0000 */
[----:B------:R-:W-:-:S02]  /*237a0*/  FMNMX.FTZ R9, R41, R8, !PT ;  /* 0x0000000829097209 */ /* 0x000fc40007810000 */
[----:B------:R-:W-:Y:S02]  /*237b0*/  ISETP.LT.OR P2, PT, R12, 0x51, P2 ;  /* 0x000000510c00780c */ /* 0x000fe40001741670 */
[----:B------:R-:W-:Y:S02]  /*237c0*/  FSEL R39, R39, -INF , !P1 ;  /* 0xff80000027277808 */ /* 0x000fe40004800000 */
[----:B------:R-:W-:Y:S02]  /*237d0*/  FMNMX.FTZ R8, R40, R9, !PT ;  /* 0x0000000928087209 */ /* 0x000fe40007810000 */
[----:B------:R-:W-:Y:S02]  /*237e0*/  ISETP.GT.AND P4, PT, R64, 0x58, !P4 ;  /* 0x000000584000780c */ /* 0x000fe40006784270 */
[----:B------:R-:W-:Y:S02]  /*237f0*/  ISETP.LT.OR P3, PT, R12, 0x52, P3 ;  /* 0x000000520c00780c */ /* 0x000fe40001f61670 */
[----:B------:R-:W-:-:S02]  /*23800*/  FSEL R47, R47, -INF , !P2 ;  /* 0xff8000002f2f7808 */ /* 0x000fc40005000000 */
[----:B------:R-:W-:Y:S02]  /*23810*/  FMNMX.FTZ R8, R39, R8, !PT ;  /* 0x0000000827087209 */ /* 0x000fe40007810000 */
[----:B------:R-:W-:Y:S02]  /*23820*/  ISETP.GT.AND P0, PT, R64, 0x59, !P6 ;  /* 0x000000594000780c */ /* 0x000fe40007704270 */
[----:B------:R-:W-:Y:S02]  /*23830*/  ISETP.LT.OR P4, PT, R12, 0x59, P4 ;  /* 0x000000590c00780c */ /* 0x000fe40002781670 */
[----:B------:R-:W-:Y:S02]  /*23840*/  FSEL R48, R48, -INF , !P3 ;  /* 0xff80000030307808 */ /* 0x000fe40005800000 */
[----:B------:R-:W-:Y:S01]  /*23850*/  FMNMX.FTZ R9, R47, R8, !PT ;  /* 0x000000082f097209 */ /* 0x000fe20007810000 */
[----:B------:R-:W-:Y:S01]  /*23860*/  UIADD3 UR4, UP0, UR37, 0x210, URZ ;  /* 0x0000021025047890 */ /* 0x000fe2000ff1e03f */
[----:B------:R-:W-:-:S02]  /*23870*/  ISETP.LT.OR P0, PT, R12, 0x5a, P0 ;  /* 0x0000005a0c00780c */ /* 0x000fc40000701670 */
[----:B------:R-:W-:Y:S02]  /*23880*/  FSEL R56, R56, -INF , !P4 ;  /* 0xff80000038387808 */ /* 0x000fe40006000000 */
[----:B------:R-:W-:Y:S01]  /*23890*/  FMNMX.FTZ R9, R48, R9, !PT ;  /* 0x0000000930097209 */ /* 0x000fe20007810000 */
[----:B------:R-:W-:Y:S02]  /*238a0*/  ULOP3.LUT UR4, UR4, 0x4, URZ, 0xfc, !UPT ;  /* 0x0000000404047892 */ /* 0x000fe4000f8efc3f */
[----:B------:R-:W-:Y:S01]  /*238b0*/  UIADD3.X UR5, URZ, UR36, URZ, UP0, !UPT ;  /* 0x000000243f057290 */ /* 0x000fe200087fe43f */
[----:B------:R-:W-:Y:S02]  /*238c0*/  FSEL R64, R20, -INF , !P0 ;  /* 0xff80000014407808 */ /* 0x000fe40004000000 */
[----:B------:R-:W-:Y:S01]  /*238d0*/  FMNMX.FTZ R15, R56, R9, !PT ;  /* 0x00000009380f7209 */ /* 0x000fe20007810000 */
[----:B------:R-:W-:Y:S01]  /*238e0*/  IMAD.U32 R8, RZ, RZ, UR4 ;  /* 0x00000004ff087e24 */ /* 0x000fe2000f8e00ff */
[----:B0-----:R-:W-:Y:S01]  /*238f0*/  FMNMX.FTZ R29, R32, R29, !PT ;  /* 0x0000001d201d7209 */ /* 0x001fe20007810000 */
[----:B------:R-:W-:Y:S01]  /*23900*/  IMAD.U32 R9, RZ, RZ, UR5 ;  /* 0x00000005ff097e24 */ /* 0x000fe2000f8e00ff */
[----:B------:R-:W-:Y:S01]  /*23910*/  FMNMX.FTZ R15, R64, R15, !PT ;  /* 0x0000000f400f7209 */ /* 0x000fe20007810000 */
        /* <DEDUP_REMOVED lines=14> */
[----:B------:R-:W-:-:S04]  /*23a00*/  FSETP.NEU.FTZ.AND P1, PT, R20, -INF , PT ;  /* 0xff8000001400780b */ /* 0x000fc80003f3d000 */
[----:B------:R-:W-:-:S05]  /*23a10*/  FSEL R32, R20, RZ, P1 ;  /* 0x000000ff14207208 */ /* 0x000fca0000800000 */
[----:B------:R-:W-:Y:S01]  /*23a20*/  FADD.FTZ R32, R7, -R32 ;  /* 0x8000002007207221 */ /* 0x000fe20000010000 */
[----:B------:R-:W-:-:S04]  /*23a30*/  UIADD3 UR4, UP0, UR37, 0x240, URZ ;  /* 0x0000024025047890 */ /* 0x000fc8000ff1e03f */
[----:B------:R-:W-:Y:S02]  /*23a40*/  ULOP3.LUT UR6, UR4, 0x4, URZ, 0xfc, !UPT ;  /* 0x0000000404067892 */ /* 0x000fe4000f8efc3f */
[----:B------:R-:W-:Y:S01]  /*23a50*/  UIADD3.X UR5, URZ, UR36, URZ, UP0, !UPT ;  /* 0x000000243f057290 */ /* 0x000fe200087fe43f */
[C---:B--2---:R-:W-:Y:S01]  /*23a60*/  FSETP.NEU.FTZ.AND P0, PT, R70.reuse, -INF , PT ;  /* 0xff8000004600780b */ /* 0x044fe20003f1d000 */
[----:B---3--:R-:W-:-:S05]  /*23a70*/  FMUL.FTZ R7, R70, R67 ;  /* 0x0000004346077220 */ /* 0x008fca0000410000 */
[----:B0-----:R-:W-:Y:S01]  /*23a80*/  FSEL R8, R7, RZ, P0 ;  /* 0x000000ff07087208 */ /* 0x001fe20000000000 */
[----:B------:R-:W-:-:S04]  /*23a90*/  FMUL.FTZ R7, R20, R67 ;  /* 0x0000004314077220 */ /* 0x000fc80000410000 */
[-CC-:B------:R-:W-:Y:S01]  /*23aa0*/  FFMA.FTZ R20, R5, R67.reuse, -R8.reuse ;  /* 0x0000004305147223 */ /* 0x180fe20000010808 */
        /* <DEDUP_REMOVED lines=24> */
[----:B------:R-:W-:Y:S01]  /*23c30*/  FSEL R8, R7, RZ, P1 ;  /* 0x000000ff07087208 */ /* 0x000fe20000800000 */
[----:B------:R-:W-:Y:S01]  /*23c40*/  FADD.FTZ R6, R6, -R5 ;  /* 0x8000000506067221 */ /* 0x000fe20000010000 */
[----:B------:R-:W-:-:S03]  /*23c50*/  FMUL.FTZ R12, R67, R32 ;  /* 0x00000020430c7220 */ /* 0x000fc60000410000 */
[-CC-:B------:R-:W-:Y:S01]  /*23c60*/  FFMA.FTZ R36, R14, R67.reuse, -R8.reuse ;  /* 0x000000430e247223 */ /* 0x180fe20000010808 */
[-C--:B------:R-:W-:Y:S01]  /*23c70*/  FMUL.FTZ R6, R6, R67.reuse ;  /* 0x0000004306067220 */ /* 0x080fe20000410000 */
        /* <DEDUP_REMOVED lines=119> */
[C---:B------:R-:W-:Y:S01]  /*243f0*/  FMUL.FTZ R25, R7.reuse, R66 ;  /* 0x0000004207197220 */ /* 0x040fe20000410000 */
[----:B------:R-:W-:Y:S02]  /*24400*/  IMAD.U32 R10, RZ, RZ, UR6 ;  /* 0x00000006ff0a7e24 */ /* 0x000fe4000f8e00ff */
[----:B---3--:R-:W-:Y:S02]  /*24410*/  FADD.FTZ R9, R20, R9 ;  /* 0x0000000914097221 */ /* 0x008fe40000010000 */
[----:B------:R-:W-:Y:S01]  /*24420*/  ST.E desc[UR44][R16.64+0x240], R25 ;  /* 0x0002401910007985 */ /* 0x000fe2000c10192c */
[----:B------:R-:W-:Y:S01]  /*24430*/  FADD.FTZ R13, R18, R11 ;  /* 0x0000000b120d7221 */ /* 0x000fe20000010000 */
[----:B------:R-:W-:Y:S02]  /*24440*/  IMAD.U32 R11, RZ, RZ, UR5 ;  /* 0x00000005ff0b7e24 */ /* 0x000fe4000f8e00ff */
        /* <DEDUP_REMOVED lines=8> */
[----:B------:R-:W4:Y:S04]  /*244d0*/  LD.E R146, desc[UR44][R16.64+0x260] ;  /* 0x0002602c10927980 */ /* 0x000f28000c101900 */
        /* <DEDUP_REMOVED lines=64> */
[C---:B----4-:R-:W-:Y:S01]  /*248e0*/  FMUL.FTZ R25, R7.reuse, R146 ;  /* 0x0000009207197220 */ /* 0x050fe20000410000 */
[C---:B-1----:R-:W-:Y:S01]  /*248f0*/  FMUL.FTZ R27, R7.reuse, R144 ;  /* 0x00000090071b7220 */ /* 0x042fe20000410000 */
        /* <DEDUP_REMOVED lines=111> */
[----:B------:R1:W-:Y:S04]  /*24ff0*/  ST.E desc[UR44][R16.64+0x3f4], R27 ;  /* 0x0003f41b10007985 */ /* 0x0003e8000c10192c */
[----:B------:R-:W-:Y:S04]  /*25000*/  ST.E desc[UR44][R16.64+0x400], R41 ;  /* 0x0004002910007985 */ /* 0x000fe8000c10192c */
[----:B------:R-:W-:Y:S04]  /*25010*/  ST.E desc[UR44][R16.64+0x404], R43 ;  /* 0x0004042b10007985 */ /* 0x000fe8000c10192c */
[----:B------:R-:W-:Y:S04]  /*25020*/  ST.E desc[UR44][R16.64+0x410], R39 ;  /* 0x0004102710007985 */ /* 0x000fe8000c10192c */
[----:B------:R-:W-:Y:S04]  /*25030*/  ST.E desc[UR44][R16.64+0x414], R13 ;  /* 0x0004140d10007985 */ /* 0x000fe8000c10192c */
[----:B------:R-:W-:Y:S04]  /*25040*/  ST.E desc[UR44][R16.64+0x420], R45 ;  /* 0x0004202d10007985 */ /* 0x000fe8000c10192c */
[----:B------:R2:W-:Y:S04]  /*25050*/  ST.E desc[UR44][R16.64+0x424], R47 ;  /* 0x0004242f10007985 */ /* 0x0005e8000c10192c */
[----:B------:R3:W-:Y:S04]  /*25060*/  ST.E desc[UR44][R16.64+0x430], R49 ;  /* 0x0004303110007985 */ /* 0x0007e8000c10192c */
        /* <DEDUP_REMOVED lines=155> */
[C---:B0-----:R-:W-:Y:S01]  /*25a20*/  FMUL.FTZ R43, R12.reuse, R26 ;  /* 0x0000001a0c2b7220 */ /* 0x041fe20000410000 */
        /* <DEDUP_REMOVED lines=304> */
[----:B------:R-:W-:Y:S01]  /*26d30*/  IADD3 R24, R12, 0x80, RZ ;  /* 0x000000800c187810 */ /* 0x000fe20007ffe0ff */
[----:B------:R-:W3:Y:S01]  /*26d40*/  LD.E R37, desc[UR44][R16.64+0x274] ;  /* 0x0002742c10257980 */ /* 0x000ee2000c101900 */
[----:B------:R-:W-:Y:S02]  /*26d50*/  R2UR UR15, R27 ;  /* 0x000000001b0f72ca */ /* 0x000fe400000e0000 */
[----:B------:R-:W-:Y:S01]  /*26d60*/  R2UR UR10, R24 ;  /* 0x00000000180a72ca */ /* 0x000fe200000e0000 */
[----:B------:R-:W3:Y:S01]  /*26d70*/  LD.E R38, desc[UR44][R16.64+0x278] ;  /* 0x0002782c10267980 */ /* 0x000ee2000c101900 */
[----:B------:R-:W-:Y:S02]  /*26d80*/  R2UR UR14, R26 ;  /* 0x000000001a0e72ca */ /* 0x000fe400000e0000 */
[----:B------:R-:W-:Y:S01]  /*26d90*/  F2FP.F16.F32.PACK_AB R161, R161, R36 ;  /* 0x00000024a1a1723e */ /* 0x000fe200000000ff */
        /* <DEDUP_REMOVED lines=962> */
[----:B--2---:R-:W-:Y:S04]  /*2a9c0*/  ST.E desc[UR44][R8.64], R19 ;  /* 0x0000001308007985 */ /* 0x004fe8000c10192c */
[----:B------:R-:W2:Y:S04]  /*2a9d0*/  LD.E R21, desc[UR44][R6.64] ;  /* 0x0000002c06157980 */ /* 0x000ea8000c101900 */
[----:B--2---:R1:W-:Y:S04]  /*2a9e0*/  ST.E desc[UR44][R6.64], R21 ;  /* 0x0000001506007985 */ /* 0x0043e8000c10192c */
[----:B0-----:R-:W2:Y:S04]  /*2a9f0*/  LD.E R4, desc[UR44][R16.64+0x250] ;  /* 0x0002502c10047980 */ /* 0x001ea8000c101900 */
[----:B------:R-:W3:Y:S04]  /*2aa00*/  LD.E R5, desc[UR44][R16.64+0x254] ;  /* 0x0002542c10057980 */ /* 0x000ee8000c101900 */
        /* <DEDUP_REMOVED lines=122> */
[----:B--2---:R-:W-:Y:S04]  /*2b1b0*/  ST.E desc[UR44][R16.64+0x250], R4 ;  /* 0x0002500410007985 */ /* 0x004fe8000c10192c */
[----:B---3--:R-:W-:Y:S04]  /*2b1c0*/  ST.E desc[UR44][R16.64+0x254], R5 ;  /* 0x0002540510007985 */ /* 0x008fe8000c10192c */
[----:B----4-:R-:W-:Y:S04]  /*2b1d0*/  ST.E desc[UR44][R16.64+0x258], R6 ;  /* 0x0002580610007985 */ /* 0x010fe8000c10192c */
        /* <DEDUP_REMOVED lines=122> */
[----:B------:R1:W5:Y:S04]  /*2b980*/  LD.E R4, desc[UR44][R2.64] ;  /* 0x0000002c02047980 */ /* 0x000368000c101900 */
[----:B--2---:R-:W2:Y:S01]  /*2b990*/  LD.E R5, desc[UR44][R6.64] ;  /* 0x0000002c06057980 */ /* 0x004ea2000c101900 */
[----:B------:R-:W-:Y:S01]  /*2b9a0*/  BSSY B0, `(.L_x_13224) ;  /* 0x0000005000007945 */ /* 0x000fe20003800000 */
[----:B--2---:R-:W-:-:S04]  /*2b9b0*/  LOP3.LUT R5, R5, 0x1, RZ, 0xfc, !PT ;  /* 0x0000000105057812 */ /* 0x004fc800078efcff */
[----:B------:R-:W-:-:S13]  /*2b9c0*/  ISETP.NE.AND P0, PT, R5, 0x3, PT ;  /* 0x000000030500780c */ /* 0x000fda0003f05270 */
[----:B-1----:R-:W-:Y:S05]  /*2b9d0*/  @!P0 BRA `(.L_x_13225) ;  /* 0x0000000000048947 */ /* 0x002fea0003800000 */
[----:B------:R-:W-:Y:S01]  /*2b9e0*/  BPT.TRAP 0x1 ;  /* 0x000000040000795c */ /* 0x000fe20000300000 */
.L_x_13225:
[----:B------:R-:W-:Y:S05]  /*2b9f0*/  BSYNC B0 ;  /* 0x0000000000007941 */ /* 0x000fea0003800000 */
.L_x_13224:
        /* <DEDUP_REMOVED lines=9> */
.L_x_13197:
[----:B------:R-:W3:Y:S01]  /*2ba90*/  LDL R7, [R1+0x220] ;  /* 0x0002200001077983 */ /* 0x000ee20000100800 */
[----:B------:R-:W-:Y:S05]  /*2baa0*/  WARPSYNC.ALL ;  /* 0x0000000000007948 */ /* 0x000fea0003800000 */
[----:B-1----:R-:W4:Y:S04]  /*2bab0*/  LDL R5, [R1+0x224] ;  /* 0x0002240001057983 */ /* 0x002f280000100800 */
[----:B------:R-:W5:Y:S04]  /*2bac0*/  LDL.64 R18, [R1+0x240] ;  /* 0x0002400001127983 */ /* 0x000f680000100a00 */
[----:B------:R-:W5:Y:S04]  /*2bad0*/  LDL.64 R20, [R1+0x250] ;  /* 0x0002500001147983 */ /* 0x000f680000100a00 */
[----:B------:R-:W5:Y:S04]  /*2bae0*/  LDL.64 R14, [R1+0x260] ;  /* 0x00026000010e7983 */ /* 0x000f680000100a00 */
[----:B------:R-:W5:Y:S04]  /*2baf0*/  LDL.64 R12, [R1+0x270] ;  /* 0x00027000010c7983 */ /* 0x000f680000100a00 */
[----:B------:R-:W5:Y:S04]  /*2bb00*/  LDL.64 R10, [R1+0x280] ;  /* 0x00028000010a7983 */ /* 0x000f680000100a00 */
[----:B------:R-:W5:Y:S04]  /*2bb10*/  LDL.64 R8, [R1+0x290] ;  /* 0x0002900001087983 */ /* 0x000f680000100a00 */
[----:B------:R-:W5:Y:S01]  /*2bb20*/  LDL R121, [R1+0x1f8] ;  /* 0x0001f80001797983 */ /* 0x000f620000100800 */
[----:B------:R-:W-:-:S03]  /*2bb30*/  IMAD.MOV.U32 R116, RZ, RZ, RZ ;  /* 0x000000ffff747224 */ /* 0x000fc600078e00ff */
[----:B------:R-:W5:Y:S01]  /*2bb40*/  LDL.64 R104, [R1+0x320] ;  /* 0x0003200001687983 */ /* 0x000f620000100a00 */
[----:B------:R-:W-:Y:S02]  /*2bb50*/  IMAD.MOV.U32 R117, RZ, RZ, -0x800000 ;  /* 0xff800000ff757424 */ /* 0x000fe400078e00ff */
[----:B------:R-:W-:Y:S01]  /*2bb60*/  IMAD.MOV.U32 R118, RZ, RZ, -0x800000 ;  /* 0xff800000ff767424 */ /* 0x000fe200078e00ff */
        /* <DEDUP_REMOVED lines=43> */
[----:B---3--:R-:W0:Y:S02]  /*2be20*/  SHFL.BFLY PT, R0, R7, 0x2, 0x1f ;  /* 0x0c401f0007007f89 */ /* 0x008e2400000e0000 */
[----:B0-----:R-:W-:-:S02]  /*2be30*/  FADD.FTZ R2, R7, R0 ;  /* 0x0000000007027221 */ /* 0x001fc40000010000 */
[----:B------:R-:W3:Y:S04]  /*2be40*/  LDL.64 R6, [R1+0x2c0] ;  /* 0x0002c00001067983 */ /* 0x000ee80000100a00 */
[----:B------:R-:W2:Y:S02]  /*2be50*/  SHFL.BFLY PT, R3, R2, 0x1, 0x1f ;  /* 0x0c201f0002037f89 */ /* 0x000ea400000e0000 */
[----:B--2---:R-:W-:-:S05]  /*2be60*/  FADD.FTZ R4, R2, R3 ;  /* 0x0000000302047221 */ /* 0x004fca0000010000 */
[----:B------:R-:W-:Y:S04]  /*2be70*/  STL [R1+0x220], R4 ;  /* 0x0002200401007387 */ /* 0x000fe80000100800 */
[----:B------:R-:W2:Y:S04]  /*2be80*/  LDL R30, [R1+0x220] ;  /* 0x00022000011e7983 */ /* 0x000ea80000100800 */
[----:B----4-:R-:W0:Y:S02]  /*2be90*/  SHFL.BFLY PT, R0, R5, 0x2, 0x1f ;  /* 0x0c401f0005007f89 */ /* 0x010e2400000e0000 */
[----:B0-----:R-:W-:-:S02]  /*2bea0*/  FADD.FTZ R3, R0, R5 ;  /* 0x0000000500037221 */ /* 0x001fc40000010000 */
[----:B------:R-:W4:Y:S04]  /*2beb0*/  LDL.64 R4, [R1+0x2b0] ;  /* 0x0002b00001047983 */ /* 0x000f280000100a00 */
[----:B------:R-:W0:Y:S02]  /*2bec0*/  SHFL.BFLY PT, R0, R3, 0x1, 0x1f ;  /* 0x0c201f0003007f89 */ /* 0x000e2400000e0000 */
[----:B0-----:R-:W-:Y:S02]  /*2bed0*/  FADD.FTZ R0, R3, R0 ;  /* 0x0000000003007221 */ /* 0x001fe40000010000 */
[----:B------:R-:W3:Y:S03]  /*2bee0*/  LDL.64 R2, [R1+0x2a0] ;  /* 0x0002a00001027983 */ /* 0x000ee60000100a00 */
[----:B------:R-:W-:-:S13]  /*2bef0*/  FSETP.NE.FTZ.AND P1, PT, R0, RZ, PT ;  /* 0x000000ff0000720b */ /* 0x000fda0003f35000 */
[----:B------:R-:W4:Y:S04]  /*2bf00*/  @P1 LDL R28, [R1+0x230] ;  /* 0x00023000011c1983 */ /* 0x000f280000100800 */
[----:B------:R-:W4:Y:S01]  /*2bf10*/  @P1 LDL R29, [R1+0x214] ;  /* 0x00021400011d1983 */ /* 0x000f220000100800 */
[----:B--2---:R-:W-:-:S13]  /*2bf20*/  FSETP.NE.FTZ.AND P0, PT, R30, RZ, PT ;  /* 0x000000ff1e00720b */ /* 0x004fda0003f15000 */
[----:B------:R-:W2:Y:S04]  /*2bf30*/  @P0 LDL R24, [R1+0x230] ;  /* 0x0002300001180983 */ /* 0x000ea80000100800 */
[----:B------:R-:W2:Y:S01]  /*2bf40*/  @P0 LDL R25, [R1+0x210] ;  /* 0x0002100001190983 */ /* 0x000ea20000100800 */
[----:B------:R-:W0:Y:S08]  /*2bf50*/  @P1 MUFU.LG2 R27, R0 ;  /* 0x00000000001b1308 */ /* 0x000e300000000c00 */
[----:B------:R-:W1:Y:S08]  /*2bf60*/  @P0 MUFU.LG2 R26, R30 ;  /* 0x0000001e001a0308 */ /* 0x000e700000000c00 */
[----:B------:R-:W1:Y:S01]  /*2bf70*/  @P0 MUFU.RCP R116, R30 ;  /* 0x0000001e00740308 */ /* 0x000e620000001000 */
[----:B0-----:R-:W-:Y:S01]  /*2bf80*/  @P1 FMUL.FTZ R31, R27, 0.69314718246459960938 ;  /* 0x3f3172181b1f1820 */ /* 0x001fe20000410000 */
[----:B-----5:R-:W-:-:S02]  /*2bf90*/  VIADD R121, R121, 0x1 ;  /* 0x0000000179797836 */ /* 0x020fc40000000000 */
[----:B-1----:R-:W-:Y:S01]  /*2bfa0*/  @P0 FMUL.FTZ R27, R26, 0.69314718246459960938 ;  /* 0x3f3172181a1b0820 */ /* 0x002fe20000410000 */
        /* <DEDUP_REMOVED lines=17> */
[----:B------:R-:W-:Y:S01]  /*2c0c0*/  FMUL.FTZ R6, R6, R116 ;  /* 0x0000007406067220 */ /* 0x000fe20000410000 */
[----:B------:R-:W-:Y:S01]  /*2c0d0*/  STL.64 [R1+0x240], R18 ;  /* 0x0002401201007387 */ /* 0x000fe20000100a00 */
[----:B------:R-:W-:-:S03]  /*2c0e0*/  @P1 FMUL.FTZ R28, R28, 0.69314718246459960938 ;  /* 0x3f3172181c1c1820 */ /* 0x000fc60000410000 */
[----:B------:R-:W-:Y:S01]  /*2c0f0*/  STL.64 [R1+0x250], R20 ;  /* 0x0002501401007387 */ /* 0x000fe20000100a00 */
[----:B------:R-:W-:-:S03]  /*2c100*/  @P1 FFMA.FTZ R118, R28, R29, R31 ;  /* 0x0000001d1c761223 */ /* 0x000fc6000001001f */
[----:B------:R-:W-:Y:S04]  /*2c110*/  STL.64 [R1+0x260], R14 ;  /* 0x0002600e01007387 */ /* 0x000fe80000100a00 */
[----:B------:R0:W-:Y:S04]  /*2c120*/  STL.64 [R1+0x270], R12 ;  /* 0x0002700c01007387 */ /* 0x0001e80000100a00 */
[----:B------:R-:W-:Y:S04]  /*2c130*/  STL.64 [R1+0x280], R10 ;  /* 0x0002800a01007387 */ /* 0x000fe80000100a00 */
[----:B------:R1:W-:Y:S04]  /*2c140*/  STL.64 [R1+0x290], R8 ;  /* 0x0002900801007387 */ /* 0x0003e80000100a00 */
[----:B------:R-:W-:Y:S04]  /*2c150*/  STL.64 [R1+0x2a0], R2 ;  /* 0x0002a00201007387 */ /* 0x000fe80000100a00 */
[----:B------:R3:W-:Y:S04]  /*2c160*/  STL.64 [R1+0x2b0], R4 ;  /* 0x0002b00401007387 */ /* 0x0007e80000100a00 */
[----:B------:R4:W-:Y:S04]  /*2c170*/  STL.64 [R1+0x2c0], R6 ;  /* 0x0002c00601007387 */ /* 0x0009e80000100a00 */
[----:B------:R-:W5:Y:S04]  /*2c180*/  LDL.64 R30, [R1+0x388] ;  /* 0x00038800011e7983 */ /* 0x000f680000100a00 */
[----:B------:R-:W5:Y:S04]  /*2c190*/  LDL.64 R28, [R1+0x398] ;  /* 0x00039800011c7983 */ /* 0x000f680000100a00 */
[----:B0-----:R-:W5:Y:S04]  /*2c1a0*/  LDL.64 R12, [R1+0x3a8] ;  /* 0x0003a800010c7983 */ /* 0x001f680000100a00 */
[----:B------:R-:W5:Y:S04]  /*2c1b0*/  LDL.64 R20, [R1+0x3c8] ;  /* 0x0003c80001147983 */ /* 0x000f680000100a00 */
[----:B------:R-:W5:Y:S04]  /*2c1c0*/  LDL.64 R18, [R1+0x3d8] ;  /* 0x0003d80001127983 */ /* 0x000f680000100a00 */
[----:B------:R-:W5:Y:S04]  /*2c1d0*/  LDL.64 R14, [R1+0x3e8] ;  /* 0x0003e800010e7983 */ /* 0x000f680000100a00 */
[----:B-1----:R-:W5:Y:S04]  /*2c1e0*/  LDL.64 R8, [R1+0x3f8] ;  /* 0x0003f80001087983 */ /* 0x002f680000100a00 */
[----:B---3--:R-:W3:Y:S04]  /*2c1f0*/  LDL.64 R4, [R1+0x408] ;  /* 0x0004080001047983 */ /* 0x008ee80000100a00 */
[----:B------:R-:W3:Y:S04]  /*2c200*/  LDL.64 R10, [R1+0x418] ;  /* 0x00041800010a7983 */ /* 0x000ee80000100a00 */
[----:B------:R-:W3:Y:S04]  /*2c210*/  LDL.64 R2, [R1+0x428] ;  /* 0x0004280001027983 */ /* 0x000ee80000100a00 */
[----:B----4-:R-:W4:Y:S01]  /*2c220*/  LDL.64 R6, [R1+0x438] ;  /* 0x0004380001067983 */ /* 0x010f220000100a00 */
[----:B--2---:R-:W-:-:S04]  /*2c230*/  @P0 FMUL.FTZ R24, R24, 0.69314718246459960938 ;  /* 0x3f31721818180820 */ /* 0x004fc80000410000 */
[----:B------:R-:W-:Y:S02]  /*2c240*/  @P0 FFMA.FTZ R117, R24, R25, R27 ;  /* 0x0000001918750223 */ /* 0x000fe4000001001b */
[----:B------:R-:W2:Y:S04]  /*2c250*/  LDL.64 R26, [R1+0x358] ;  /* 0x00035800011a7983 */ /* 0x000ea80000100a00 */
[----:B------:R-:W2:Y:S01]  /*2c260*/  LDL.64 R24, [R1+0x3b8] ;  /* 0x0003b80001187983 */ /* 0x000ea20000100a00 */
[----:B------:R-:W-:-:S13]  /*2c270*/  ISETP.NE.AND P0, PT, R121, 0x2, PT ;  /* 0x000000027900780c */ /* 0x000fda0003f05270 */
[----:B------:R-:W2:Y:S01]  /*2c280*/  @!P0 LDL R120, [R1+0x1fc] ;  /* 0x0001fc0001788983 */ /* 0x000ea20000100800 */
[----:B------:R-:W0:Y:S01]  /*2c290*/  S2R R123, SR_TID.X ;  /* 0x00000000007b7919 */ /* 0x000e220000002100 */
[-C--:B------:R-:W-:Y:S01]  /*2c2a0*/  FMUL.FTZ R105, R105, R116.reuse ;  /* 0x0000007469697220 */ /* 0x080fe20000410000 */
[----:B------:R-:W-:-:S05]  /*2c2b0*/  FMUL.FTZ R104, R104, R116 ;  /* 0x0000007468687220 */ /* 0x000fca0000410000 */
[----:B------:R1:W-:Y:S02]  /*2c2c0*/  STL.64 [R1+0x320], R104 ;  /* 0x0003206801007387 */ /* 0x0003e40000100a00 */
[----:B-1----:R-:W-:-:S06]  /*2c2d0*/  IMAD.MOV.U32 R104, RZ, RZ, RZ ;  /* 0x000000ffff687224 */ /* 0x002fcc00078e00ff */
[----:B------:R-:W1:Y:S01]  /*2c2e0*/  @P1 MUFU.RCP R104, R0 ;  /* 0x0000000000681308 */ /* 0x000e620000001000 */
[----:B------:R4:W-:Y:S01]  /*2c2f0*/  STL [R1+0x224], R0 ;  /* 0x0002240001007387 */ /* 0x0009e20000100800 */
[-C--:B------:R-:W-:Y:S01]  /*2c300*/  FMUL.FTZ R115, R115, R116.reuse ;  /* 0x0000007473737220 */ /* 0x080fe20000410000 */
[----:B0-----:R-:W-:Y:S01]  /*2c310*/  SHF.R.U32.HI R123, RZ, 0x7, R123 ;  /* 0x00000007ff7b7819 */ /* 0x001fe2000001167b */
        /* <DEDUP_REMOVED lines=102> */
[-C--:B----4-:R-:W-:Y:S01]  /*2c980*/  FMUL.FTZ R7, R7, R104.reuse ;  /* 0x0000006807077220 */ /* 0x090fe20000410000 */
[-C--:B------:R-:W-:Y:S01]  /*2c990*/  FMUL.FTZ R6, R6, R104.reuse ;  /* 0x0000006806067220 */ /* 0x080fe20000410000 */
[----:B------:R-:W-:Y:S01]  /*2c9a0*/  VIADD R122, R122, 0x1 ;  /* 0x000000017a7a7836 */ /* 0x000fe20000000000 */
[----:B------:R-:W-:Y:S01]  /*2c9b0*/  IADD3 R0, R119, 0x1, RZ ;  /* 0x0000000177007810 */ /* 0x000fe20007ffe0ff */
        /* <DEDUP_REMOVED lines=34> */
[-C--:B--2---:R-:W-:Y:S01]  /*2cbe0*/  FMUL.FTZ R27, R27, R104.reuse ;  /* 0x000000681b1b7220 */ /* 0x084fe20000410000 */
        /* <DEDUP_REMOVED lines=27> */
[----:B------:R-:W-:-:S03]  /*2cda0*/  @!P0 LOP3.LUT R120, R120, 0x1, RZ, 0x3c, !PT ;  /* 0x0000000178788812 */ /* 0x000fc600078e3cff */
[----:B------:R0:W-:Y:S04]  /*2cdb0*/  STL [R1+0x1f8], R121 ;  /* 0x0001f87901007387 */ /* 0x0001e80000100800 */
[----:B------:R0:W-:Y:S04]  /*2cdc0*/  @!P0 STL [R1+0x1fc], R120 ;  /* 0x0001fc7801008387 */ /* 0x0001e80000100800 */
[----:B------:R0:W-:Y:S01]  /*2cdd0*/  @!P0 STL [R1+0x1f8], RZ ;  /* 0x0001f8ff01008387 */ /* 0x0001e20000100800 */
[----:B------:R0:W-:Y:S08]  /*2cde0*/  BAR.ARV R105, 0x100 ;  /* 0x000400690000751d */ /* 0x0001f00000002000 */
[----:B------:R-:W-:Y:S06]  /*2cdf0*/  BAR.ARV 0x8, 0x180 ;  /* 0x0206000000007b1d */ /* 0x000fec0000002000 */
[----:B------:R-:W-:-:S13]  /*2ce00*/  PLOP3.LUT P0, PT, PT, PT, PT, 0x8, 0x0 ;  /* 0x000000000000781c */ /* 0x000fda0003f0e170 */
.L_x_13104:
[----:B------:R-:W-:Y:S05]  /*2ce10*/  WARPSYNC.ALL ;  /* 0x0000000000007948 */ /* 0x000fea0003800000 */
[----:B------:R-:W1:Y:S08]  /*2ce20*/  S2UR UR4, SR_CgaCtaId ;  /* 0x00000000000479c3 */ /* 0x000e700000008800 */
[----:B------:R-:W-:Y:S01]  /*2ce30*/  BAR.SYNC.DEFER_BLOCKING 0x5, 0x180 ;  /* 0x0146000000007b1d */ /* 0x000fe20000010000 */
[----:B0-----:R-:W-:-:S05]  /*2ce40*/  MOV R2, 0x400 ;  /* 0x0000040000027802 */ /* 0x001fca0000000f00 */
[----:B------:R-:W-:Y:S01]  /*2ce50*/  BSSY B0, `(.L_x_13227) ;  /* 0x0000518000007945 */ /* 0x000fe20003800000 */
[----:B-1----:R-:W-:-:S05]  /*2ce60*/  IMAD.U32 R27, RZ, RZ, UR4 ;  /* 0x00000004ff1b7e24 */ /* 0x002fca000f8e00ff */
[----:B------:R-:W-:-:S05]  /*2ce70*/  LEA R2, R27, R2, 0x18 ;  /* 0x000000021b027211 */ /* 0x000fca00078ec0ff */
[----:B------:R0:W1:Y:S01]  /*2ce80*/  LDS.128 R96, [R2+0x324d0] ;  /* 0x0324d00002607984 */ /* 0x0000620000000c00 */
[----:B------:R-:W-:Y:S06]  /*2ce90*/  BAR.ARV 0x4, 0x180 ;  /* 0x0106000000007b1d */ /* 0x000fec0000002000 */
[----:B------:R-:W-:Y:S05]  /*2cea0*/  @P0 BRA `(.L_x_13228) ;  /* 0x0000004000c00947 */ /* 0x000fea0003800000 */
[----:B------:R-:W3:Y:S01]  /*2ceb0*/  LDL R0, [R1+0x524] ;  /* 0x0005240001007983 */ /* 0x000ee20000100800 */
[----:B------:R-:W-:-:S03]  /*2cec0*/  ULDC UR4, c[0x0][0xbd4] ;  /* 0x0002f50000047ab9 */ /* 0x000fc60000000800 */
[----:B------:R-:W2:Y:S04]  /*2ced0*/  LDL.128 R56, [R1+0x240] ;  /* 0x0002400001387983 */ /* 0x000ea80000100c00 */
[----:B------:R-:W2:Y:S04]  /*2cee0*/  LDL.128 R52, [R1+0x260] ;  /* 0x0002600001347983 */ /* 0x000ea80000100c00 */
[----:B------:R-:W2:Y:S04]  /*2cef0*/  LDL.128 R8, [R1+0x250] ;  /* 0x0002500001087983 */ /* 0x000ea80000100c00 */
[----:B------:R-:W2:Y:S04]  /*2cf00*/  LDL.128 R4, [R1+0x270] ;  /* 0x0002700001047983 */ /* 0x000ea80000100c00 */
[----:B-----5:R-:W2:Y:S04]  /*2cf10*/  LDL.128 R44, [R1+0x280] ;  /* 0x00028000012c7983 */ /* 0x020ea80000100c00 */
[----:B------:R-:W2:Y:S04]  /*2cf20*/  LDL.128 R48, [R1+0x290] ;  /* 0x0002900001307983 */ /* 0x000ea80000100c00 */
[----:B------:R-:W2:Y:S04]  /*2cf30*/  LDL.128 R88, [R1+0x2a0] ;  /* 0x0002a00001587983 */ /* 0x000ea80000100c00 */
[----:B------:R-:W2:Y:S01]  /*2cf40*/  LDL.128 R40, [R1+0x2b0] ;  /* 0x0002b00001287983 */ /* 0x000ea20000100c00 */
[----:B------:R-:W4:Y:S03]  /*2cf50*/  S2R R3, SR_SWINHI ;  /* 0x0000000000037919 */ /* 0x000f260000002f00 */
[----:B------:R-:W2:Y:S04]  /*2cf60*/  LDL.128 R112, [R1+0x2c0] ;  /* 0x0002c00001707983 */ /* 0x000ea80000100c00 */
[----:B------:R-:W2:Y:S04]  /*2cf70*/  LDL.128 R116, [R1+0x2d0] ;  /* 0x0002d00001747983 */ /* 0x000ea80000100c00 */
[----:B------:R-:W2:Y:S04]  /*2cf80*/  LDL.128 R84, [R1+0x340] ;  /* 0x0003400001547983 */ /* 0x000ea80000100c00 */
[----:B------:R-:W2:Y:S04]  /*2cf90*/  LDL.128 R76, [R1+0x360] ;  /* 0x00036000014c7983 */ /* 0x000ea80000100c00 */
[----:B------:R-:W2:Y:S04]  /*2cfa0*/  LDL.128 R80, [R1+0x350] ;  /* 0x0003500001507983 */ /* 0x000ea80000100c00 */
[----:B------:R-:W2:Y:S04]  /*2cfb0*/  LDL.128 R68, [R1+0x380] ;  /* 0x0003800001447983 */ /* 0x000ea80000100c00 */
[----:B------:R-:W2:Y:S01]  /*2cfc0*/  LDL.128 R72, [R1+0x370] ;  /* 0x0003700001487983 */ /* 0x000ea20000100c00 */
[----:B------:R-:W-:-:S02]  /*2cfd0*/  MOV R18, R2 ;  /* 0x0000000200127202 */ /* 0x000fc40000000f00 */
[----:B----4-:R-:W-:Y:S01]  /*2cfe0*/  MOV R19, R3 ;  /* 0x0000000300137202 */ /* 0x010fe20000000f00 */
[----:B------:R-:W4:Y:S04]  /*2cff0*/  LDL.128 R64, [R1+0x390] ;  /* 0x0003900001407983 */ /* 0x000f280000100c00 */
[----:B------:R-:W4:Y:S04]  /*2d000*/  LDL.128 R104, [R1+0x420] ;  /* 0x0004200001687983 */ /* 0x000f280000100c00 */
[----:B------:R-:W4:Y:S01]  /*2d010*/  LDL.128 R108, [R1+0x430] ;  /* 0x00043000016c7983 */ /* 0x000f220000100c00 */
[----:B---3--:R-:W-:-:S03]  /*2d020*/  IMAD.WIDE R100, R0, 0x2, R18 ;  /* 0x0000000200647825 */ /* 0x008fc600078e0212 */
[----:B------:R-:W-:-:S04]  /*2d030*/  IADD3 R123, P0, R100, 0x4040, RZ ;  /* 0x00004040647b7810 */ /* 0x000fc80007f1e0ff */
[----:B------:R-:W-:-:S04]  /*2d040*/  LOP3.LUT R122, R123, 0x380, RZ, 0xc0, !PT ;  /* 0x000003807b7a7812 */ /* 0x000fc800078ec0ff */
[----:B------:R-:W-:-:S04]  /*2d050*/  SHF.R.U64 R122, R122, 0x3, RZ ;  /* 0x000000037a7a7819 */ /* 0x000fc800000012ff */
[----:B------:R-:W-:Y:S01]  /*2d060*/  LOP3.LUT R122, R122, R123, RZ, 0x3c, !PT ;  /* 0x0000007b7a7a7212 */ /* 0x000fe200078e3cff */
[----:B------:R-:W-:Y:S01]  /*2d070*/  IMAD.X R123, RZ, RZ, R101, P0 ;  /* 0x000000ffff7b7224 */ /* 0x000fe200000e0665 */
[C---:B------:R-:W-:Y:S02]  /*2d080*/  IADD3 R15, P0, R100.reuse, 0xc000, RZ ;  /* 0x0000c000640f7810 */ /* 0x040fe40007f1e0ff */
[C---:B------:R-:W-:Y:S02]  /*2d090*/  IADD3 R13, P1, R100.reuse, 0x20, RZ ;  /* 0x00000020640d7810 */ /* 0x040fe40007f3e0ff */
[----:B------:R-:W-:Y:S02]  /*2d0a0*/  IADD3 R103, P2, R100, 0x40, RZ ;  /* 0x0000004064677810 */ /* 0x000fe40007f5e0ff */
[----:B------:R-:W-:Y:S02]  /*2d0b0*/  LOP3.LUT R14, R15, 0x380, RZ, 0xc0, !PT ;  /* 0x000003800f0e7812 */ /* 0x000fe400078ec0ff */
[----:B------:R-:W-:-:S02]  /*2d0c0*/  LOP3.LUT R12, R13, 0x380, RZ, 0xc0, !PT ;  /* 0x000003800d0c7812 */ /* 0x000fc400078ec0ff */
[----:B------:R-:W-:Y:S02]  /*2d0d0*/  LOP3.LUT R102, R103, 0x380, RZ, 0xc0, !PT ;  /* 0x0000038067667812 */ /* 0x000fe400078ec0ff */
[C---:B------:R-:W-:Y:S02]  /*2d0e0*/  IADD3 R39, P4, R100.reuse, 0x4000, RZ ;  /* 0x0000400064277810 */ /* 0x040fe40007f9e0ff */
[C---:B------:R-:W-:Y:S02]  /*2d0f0*/  IADD3 R25, P3, R100.reuse, 0x60, RZ ;  /* 0x0000006064197810 */ /* 0x040fe40007f7e0ff */
[----:B------:R-:W-:Y:S02]  /*2d100*/  IADD3 R37, P5, R100, 0x4020, RZ ;  /* 0x0000402064257810 */ /* 0x000fe40007fbe0ff */
[----:B------:R-:W-:Y:S02]  /*2d110*/  SHF.R.U64 R14, R14, 0x3, RZ ;  /* 0x000000030e0e7819 */ /* 0x000fe400000012ff */
[----:B------:R-:W-:-:S02]  /*2d120*/  SHF.R.U64 R12, R12, 0x3, RZ ;  /* 0x000000030c0c7819 */ /* 0x000fc400000012ff */
[----:B------:R-:W-:Y:S02]  /*2d130*/  SHF.R.U64 R102, R102, 0x3, RZ ;  /* 0x0000000366667819 */ /* 0x000fe400000012ff */
[----:B------:R-:W-:Y:S02]  /*2d140*/  LOP3.LUT R38, R39, 0x380, RZ, 0xc0, !PT ;  /* 0x0000038027267812 */ /* 0x000fe400078ec0ff */
[----:B------:R-:W-:Y:S02]  /*2d150*/  LOP3.LUT R24, R25, 0x380, RZ, 0xc0, !PT ;  /* 0x0000038019187812 */ /* 0x000fe400078ec0ff */
[----:B------:R-:W-:Y:S02]  /*2d160*/  LOP3.LUT R36, R37, 0x380, RZ, 0xc0, !PT ;  /* 0x0000038025247812 */ /* 0x000fe400078ec0ff */
[----:B------:R-:W-:Y:S01]  /*2d170*/  LOP3.LUT R14, R14, R15, RZ, 0x3c, !PT ;  /* 0x0000000f0e0e7212 */ /* 0x000fe200078e3cff */
[--C-:B------:R-:W-:Y:S01]  /*2d180*/  IMAD.X R15, RZ, RZ, R101.reuse, P0 ;  /* 0x000000ffff0f7224 */ /* 0x100fe200000e0665 */
[----:B------:R-:W-:Y:S01]  /*2d190*/  LOP3.LUT R12, R12, R13, RZ, 0x3c, !PT ;  /* 0x0000000d0c0c7212 */ /* 0x000fe200078e3cff */
[--C-:B------:R-:W-:Y:S01]  /*2d1a0*/  IMAD.X R13, RZ, RZ, R101.reuse, P1 ;  /* 0x000000ffff0d7224 */ /* 0x100fe200008e0665 */
[----:B------:R-:W-:Y:S01]  /*2d1b0*/  LOP3.LUT R102, R102, R103, RZ, 0x3c, !PT ;  /* 0x0000006766667212 */ /* 0x000fe200078e3cff */
[----:B------:R-:W-:Y:S01]  /*2d1c0*/  IMAD.X R103, RZ, RZ, R101, P2 ;  /* 0x000000ffff677224 */ /* 0x000fe200010e0665 */
[----:B------:R-:W-:-:S02]  /*2d1d0*/  ISETP.NE.AND P0, PT, R210, RZ, PT ;  /* 0x000000ffd200720c */ /* 0x000fc40003f05270 */
[----:B------:R-:W-:Y:S02]  /*2d1e0*/  SHF.R.U64 R38, R38, 0x3, RZ ;  /* 0x0000000326267819 */ /* 0x000fe400000012ff */
[----:B------:R-:W-:Y:S02]  /*2d1f0*/  SHF.R.U64 R24, R24, 0x3, RZ ;  /* 0x0000000318187819 */ /* 0x000fe400000012ff */
[----:B------:R-:W-:Y:S02]  /*2d200*/  SHF.R.U64 R36, R36, 0x3, RZ ;  /* 0x0000000324247819 */ /* 0x000fe400000012ff */
[C---:B------:R-:W-:Y:S02]  /*2d210*/  IADD3 R35, P1, R100.reuse, 0x4060, RZ ;  /* 0x0000406064237810 */ /* 0x040fe40007f3e0ff */
[----:B------:R-:W-:Y:S02]  /*2d220*/  IADD3 R33, P2, R100, 0x8000, RZ ;  /* 0x0000800064217810 */ /* 0x000fe40007f5e0ff */
[----:B------:R-:W-:Y:S01]  /*2d230*/  SEL R210, R210, UR4, P0 ;  /* 0x00000004d2d27c07 */ /* 0x000fe20008000000 */
[----:B------:R-:W-:Y:S05]  /*2d240*/  WARPSYNC.ALL ;  /* 0x0000000000007948 */ /* 0x000fea0003800000 */
[----:B------:R-:W-:Y:S01]  /*2d250*/  LOP3.LUT R38, R38, R39, RZ, 0x3c, !PT ;  /* 0x0000002726267212 */ /* 0x000fe200078e3cff */
[--C-:B------:R-:W-:Y:S01]  /*2d260*/  IMAD.X R39, RZ, RZ, R101.reuse, P4 ;  /* 0x000000ffff277224 */ /* 0x100fe200020e0665 */
[----:B------:R-:W-:Y:S01]  /*2d270*/  LOP3.LUT R24, R24, R25, RZ, 0x3c, !PT ;  /* 0x0000001918187212 */ /* 0x000fe200078e3cff */
[--C-:B------:R-:W-:Y:S01]  /*2d280*/  IMAD.X R25, RZ, RZ, R101.reuse, P3 ;  /* 0x000000ffff197224 */ /* 0x100fe200018e0665 */
[----:B------:R-:W-:Y:S01]  /*2d290*/  LOP3.LUT R36, R36, R37, RZ, 0x3c, !PT ;  /* 0x0000002524247212 */ /* 0x000fe200078e3cff */
[----:B------:R-:W-:Y:S01]  /*2d2a0*/  IMAD.X R37, RZ, RZ, R101, P5 ;  /* 0x000000ffff257224 */ /* 0x000fe200028e0665 */
[----:B------:R-:W-:Y:S01]  /*2d2b0*/  LOP3.LUT R34, R35, 0x380, RZ, 0xc0, !PT ;  /* 0x0000038023227812 */ /* 0x000fe200078ec0ff */
[----:B------:R-:W-:Y:S01]  /*2d2c0*/  ULDC.64 UR6, c[0x0][0xd08] ;  /* 0x0003420000067ab9 */ /* 0x000fe20000000a00 */
[----:B------:R-:W-:Y:S01]  /*2d2d0*/  LOP3.LUT R32, R33, 0x380, RZ, 0xc0, !PT ;  /* 0x0000038021207812 */ /* 0x000fe200078ec0ff */
[----:B------:R-:W-:Y:S01]  /*2d2e0*/  ULDC.64 UR4, c[0x0][0xd00] ;  /* 0x0003400000047ab9 */ /* 0x000fe20000000a00 */
[----:B------:R-:W-:-:S02]  /*2d2f0*/  IADD3 R21, P4, R100, 0x8040, RZ ;  /* 0x0000804064157810 */ /* 0x000fc40007f9e0ff */
[C---:B------:R-:W-:Y:S02]  /*2d300*/  IADD3 R31, P3, R100.reuse, 0x8020, RZ ;  /* 0x00008020641f7810 */ /* 0x040fe40007f7e0ff */
[----:B------:R-:W-:Y:S02]  /*2d310*/  IADD3 R29, P5, R100, 0x8060, RZ ;  /* 0x00008060641d7810 */ /* 0x000fe40007fbe0ff */
[----:B------:R-:W-:Y:S02]  /*2d320*/  SHF.R.U64 R34, R34, 0x3, RZ ;  /* 0x0000000322227819 */ /* 0x000fe400000012ff */
[----:B------:R-:W-:Y:S02]  /*2d330*/  SHF.R.U64 R32, R32, 0x3, RZ ;  /* 0x0000000320207819 */ /* 0x000fe400000012ff */
[----:B------:R-:W-:Y:S02]  /*2d340*/  LOP3.LUT R20, R21, 0x380, RZ, 0xc0, !PT ;  /* 0x0000038015147812 */ /* 0x000fe400078ec0ff */
[----:B------:R-:W-:-:S02]  /*2d350*/  LOP3.LUT R61, R100, 0x380, RZ, 0xc0, !PT ;  /* 0x00000380643d7812 */ /* 0x000fc400078ec0ff */
[----:B------:R-:W-:Y:S02]  /*2d360*/  LOP3.LUT R30, R31, 0x380, RZ, 0xc0, !PT ;  /* 0x000003801f1e7812 */ /* 0x000fe400078ec0ff */
[----:B------:R-:W-:Y:S02]  /*2d370*/  LOP3.LUT R28, R29, 0x380, RZ, 0xc0, !PT ;  /* 0x000003801d1c7812 */ /* 0x000fe400078ec0ff */
[----:B------:R-:W-:Y:S01]  /*2d380*/  LOP3.LUT R34, R34, R35, RZ, 0x3c, !PT ;  /* 0x0000002322227212 */ /* 0x000fe200078e3cff */
[--C-:B------:R-:W-:Y:S01]  /*2d390*/  IMAD.X R35, RZ, RZ, R101.reuse, P1 ;  /* 0x000000ffff237224 */ /* 0x100fe200008e0665 */
[----:B------:R-:W-:Y:S01]  /*2d3a0*/  LOP3.LUT R32, R32, R33, RZ, 0x3c, !PT ;  /* 0x0000002120207212 */ /* 0x000fe200078e3cff */
[----:B------:R-:W-:Y:S01]  /*2d3b0*/  IMAD.X R33, RZ, RZ, R101, P2 ;  /* 0x000000ffff217224 */ /* 0x000fe200010e0665 */
[----:B------:R-:W-:Y:S02]  /*2d3c0*/  SHF.R.U64 R20, R20, 0x3, RZ ;  /* 0x0000000314147819 */ /* 0x000fe400000012ff */
[----:B------:R-:W-:-:S02]  /*2d3d0*/  SHF.R.U64 R61, R61, 0x3, RZ ;  /* 0x000000033d3d7819 */ /* 0x000fc400000012ff */
[----:B------:R-:W-:Y:S02]  /*2d3e0*/  SHF.R.U64 R30, R30, 0x3, RZ ;  /* 0x000000031e1e7819 */ /* 0x000fe400000012ff */
[C---:B------:R-:W-:Y:S02]  /*2d3f0*/  IADD3 R95, P1, R100.reuse, 0xc020, RZ ;  /* 0x0000c020645f7810 */ /* 0x040fe40007f3e0ff */
[----:B------:R-:W-:Y:S02]  /*2d400*/  IADD3 R93, P2, R100, 0xc040, RZ ;  /* 0x0000c040645d7810 */ /* 0x000fe40007f5e0ff */
[----:B------:R-:W-:Y:S02]  /*2d410*/  SHF.R.U64 R28, R28, 0x3, RZ ;  /* 0x000000031c1c7819 */ /* 0x000fe400000012ff */
[----:B------:R-:W-:Y:S01]  /*2d420*/  LOP3.LUT R20, R20, R21, RZ, 0x3c, !PT ;  /* 0x0000001514147212 */ /* 0x000fe200078e3cff */
[--C-:B------:R-:W-:Y:S01]  /*2d430*/  IMAD.X R21, RZ, RZ, R101.reuse, P4 ;  /* 0x000000ffff157224 */ /* 0x100fe200020e0665 */
[----:B------:R-:W-:Y:S01]  /*2d440*/  LOP3.LUT R60, R61, R100, RZ, 0x3c, !PT ;  /* 0x000000643d3c7212 */ /* 0x000fe200078e3cff */
[--C-:B------:R-:W-:Y:S01]  /*2d450*/  IMAD.MOV.U32 R61, RZ, RZ, R101.reuse ;  /* 0x000000ffff3d7224 */ /* 0x100fe200078e0065 */
[----:B------:R-:W-:Y:S01]  /*2d460*/  LOP3.LUT R30, R30, R31, RZ, 0x3c, !PT ;  /* 0x0000001f1e1e7212 */ /* 0x000fe200078e3cff */
[----:B------:R-:W-:Y:S01]  /*2d470*/  IMAD.X R31, RZ, RZ, R101, P3 ;  /* 0x000000ffff1f7224 */ /* 0x000fe200018e0665 */
[----:B------:R-:W-:-:S02]  /*2d480*/  LOP3.LUT R94, R95, 0x380, RZ, 0xc0, !PT ;  /* 0x000003805f5e7812 */ /* 0x000fc400078ec0ff */
[----:B------:R-:W-:Y:S02]  /*2d490*/  LOP3.LUT R92, R93, 0x380, RZ, 0xc0, !PT ;  /* 0x000003805d5c7812 */ /* 0x000fe400078ec0ff */
[----:B------:R-:W-:Y:S01]  /*2d4a0*/  LOP3.LUT R28, R28, R29, RZ, 0x3c, !PT ;  /* 0x0000001d1c1c7212 */ /* 0x000fe200078e3cff */
[----:B------:R-:W-:Y:S01]  /*2d4b0*/  IMAD.X R29, RZ, RZ, R101, P5 ;  /* 0x000000ffff1d7224 */ /* 0x000fe200028e0665 */
[----:B--2---:R-:W-:Y:S02]  /*2d4c0*/  F2FP.F16.F32.PACK_AB R56, R57, R56 ;  /* 0x000000383938723e */ /* 0x004fe400000000ff */
[----:B------:R-:W-:Y:S02]  /*2d4d0*/  SHF.R.U64 R94, R94, 0x3, RZ ;  /* 0x000000035e5e7819 */ /* 0x000fe400000012ff */
[----:B------:R-:W-:Y:S02]  /*2d4e0*/  SHF.R.U64 R92, R92, 0x3, RZ ;  /* 0x000000035c5c7819 */ /* 0x000fe400000012ff */
[----:B------:R-:W-:-:S02]  /*2d4f0*/  F2FP.F16.F32.PACK_AB R57, R59, R58 ;  /* 0x0000003a3b39723e */ /* 0x000fc400000000ff */
[----:B------:R-:W-:Y:S02]  /*2d500*/  F2FP.F16.F32.PACK_AB R52, R53, R52 ;  /* 0x000000343534723e */ /* 0x000fe400000000ff */
[----:B------:R-:W-:Y:S02]  /*2d510*/  MOV R61, R60 ;  /* 0x0000003c003d7202 */ /* 0x000fe40000000f00 */
[----:B------:R-:W-:Y:S02]  /*2d520*/  MOV R26, R38 ;  /* 0x00000026001a7202 */ /* 0x000fe40000000f00 */
[----:B-1----:R-:W-:Y:S02]  /*2d530*/  MOV R96, R36 ;  /* 0x0000002400607202 */ /* 0x002fe40000000f00 */
[----:B------:R-:W-:Y:S01]  /*2d540*/  MOV R20, R20 ;  /* 0x0000001400147202 */ /* 0x000fe20000000f00 */
[----:B------:R-:W2:Y:S01]  /*2d550*/  LDL.128 R36, [R1+0x2e0] ;  /* 0x0002e00001247983 */ /* 0x000ea20000100c00 */
[----:B------:R-:W-:-:S02]  /*2d560*/  F2FP.F16.F32.PACK_AB R58, R9, R8 ;  /* 0x00000008093a723e */ /* 0x000fc400000000ff */
[----:B------:R-:W-:Y:S01]  /*2d570*/  F2FP.F16.F32.PACK_AB R59, R11, R10 ;  /* 0x0000000a0b3b723e */ /* 0x000fe200000000ff */
[----:B------:R-:W-:Y:S01]  /*2d580*/  BAR.SYNC.DEFER_BLOCKING 0x1, 0x100 ;  /* 0x0044000000007b1d */ /* 0x000fe20000010000 */
[----:B------:R-:W-:Y:S02]  /*2d590*/  F2FP.F16.F32.PACK_AB R53, R55, R54 ;  /* 0x000000363735723e */ /* 0x000fe400000000ff */
[----:B------:R-:W-:Y:S02]  /*2d5a0*/  MOV R60, R12 ;  /* 0x0000000c003c7202 */ /* 0x000fe40000000f00 */
[----:B------:R-:W-:Y:S02]  /*2d5b0*/  MOV R3, R30 ;  /* 0x0000001e00037202 */ /* 0x000fe40000000f00 */
[----:B------:R-:W-:Y:S01]  /*2d5c0*/  MOV R21, R28 ;  /* 0x0000001c00157202 */ /* 0x000fe20000000f00 */
[----:B------:R-:W3:Y:S01]  /*2d5d0*/  LDL.128 R8, [R1+0x320] ;  /* 0x0003200001087983 */ /* 0x000ee20000100c00 */
[----:B------:R-:W-:-:S02]  /*2d5e0*/  F2FP.F16.F32.PACK_AB R54, R5, R4 ;  /* 0x000000040536723e */ /* 0x000fc400000000ff */
[----:B------:R-:W-:Y:S01]  /*2d5f0*/  F2FP.F16.F32.PACK_AB R55, R7, R6 ;  /* 0x000000060737723e */ /* 0x000fe200000000ff */
[----:B------:R-:W3:Y:S01]  /*2d600*/  LDL.128 R28, [R1+0x300] ;  /* 0x00030000011c7983 */ /* 0x000ee20000100c00 */
[----:B------:R-:W-:Y:S02]  /*2d610*/  F2FP.F16.F32.PACK_AB R44, R45, R44 ;  /* 0x0000002c2d2c723e */ /* 0x000fe400000000ff */
[----:B------:R-:W-:Y:S01]  /*2d620*/  MOV R122, R122 ;  /* 0x0000007a007a7202 */ /* 0x000fe20000000f00 */
[----:B------:R-:W3:Y:S01]  /*2d630*/  LDL.128 R4, [R1+0x2f0] ;  /* 0x0002f00001047983 */ /* 0x000ee20000100c00 */
[----:B------:R-:W-:Y:S02]  /*2d640*/  F2FP.F16.F32.PACK_AB R45, R47, R46 ;  /* 0x0000002e2f2d723e */ /* 0x000fe400000000ff */
        /* <DEDUP_REMOVED lines=8> */
[----:B------:R-:W-:Y:S01]  /*2d6d0*/  F2FP.F16.F32.PACK_AB R46, R49, R48 ;  /* 0x00000030312e723e */ /* 0x000fe200000000ff */
[----:B------:R-:W3:Y:S01]  /*2d6e0*/  LDL.128 R32, [R1+0x310] ;  /* 0x0003100001207983 */ /* 0x000ee20000100c00 */
[----:B------:R-:W-:Y:S02]  /*2d6f0*/  F2FP.F16.F32.PACK_AB R47, R51, R50 ;  /* 0x00000032332f723e */ /* 0x000fe400000000ff */
[----:B------:R-:W-:Y:S01]  /*2d700*/  MOV R24, R14 ;  /* 0x0000000e00187202 */ /* 0x000fe20000000f00 */
[----:B------:R1:W-:Y:S01]  /*2d710*/  STSM.16.M88.4 [R61], R56 ;  /* 0x000000383d007844 */ /* 0x0003e20000000200 */
[----:B------:R-:W-:-:S03]  /*2d720*/  IADD3 R120, P0, R100, 0xc060, RZ ;  /* 0x0000c06064787810 */ /* 0x000fc60007f1e0ff */
[----:B------:R-:W3:Y:S01]  /*2d730*/  LDL.128 R12, [R1+0x330] ;  /* 0x00033000010c7983 */ /* 0x000ee20000100c00 */
[----:B------:R-:W-:-:S03]  /*2d740*/  F2FP.F16.F32.PACK_AB R88, R89, R88 ;  /* 0x000000585958723e */ /* 0x000fc600000000ff */
[----:B------:R0:W-:Y:S01]  /*2d750*/  STSM.16.M88.4 [R60], R52 ;  /* 0x000000343c007844 */ /* 0x0001e20000000200 */
[----:B------:R-:W-:Y:S02]  /*2d760*/  MOV R124, R94 ;  /* 0x0000005e007c7202 */ /* 0x000fe40000000f00 */
[----:B------:R-:W-:Y:S01]  /*2d770*/  MOV R125, R92 ;  /* 0x0000005c007d7202 */ /* 0x000fe20000000f00 */
[----:B------:R4:W-:Y:S01]  /*2d780*/  STSM.16.M88.4 [R102], R44 ;  /* 0x0000002c66007844 */ /* 0x0009e20000000200 */
[----:B------:R-:W-:Y:S02]  /*2d790*/  F2FP.F16.F32.PACK_AB R89, R91, R90 ;  /* 0x0000005a5b59723e */ /* 0x000fe400000000ff */
[----:B------:R-:W-:Y:S01]  /*2d7a0*/  F2FP.F16.F32.PACK_AB R90, R41, R40 ;  /* 0x00000028295a723e */ /* 0x000fe200000000ff */
[----:B-1----:R-:W3:Y:S01]  /*2d7b0*/  LDL.128 R56, [R1+0x3b0] ;  /* 0x0003b00001387983 */ /* 0x002ee20000100c00 */
[----:B------:R-:W-:Y:S02]  /*2d7c0*/  F2FP.F16.F32.PACK_AB R91, R43, R42 ;  /* 0x0000002a2b5b723e */ /* 0x000fe400000000ff */
[----:B------:R-:W-:Y:S01]  /*2d7d0*/  IADD3.X R121, RZ, R101, RZ, P0, !PT ;  /* 0x00000065ff797210 */ /* 0x000fe200007fe4ff */
[----:B------:R-:W3:Y:S04]  /*2d7e0*/  LDL.128 R48, [R1+0x3d0] ;  /* 0x0003d00001307983 */ /* 0x000ee80000100c00 */
[----:B0-----:R-:W3:Y:S04]  /*2d7f0*/  LDL.128 R60, [R1+0x3a0] ;  /* 0x0003a000013c7983 */ /* 0x001ee80000100c00 */
[----:B------:R-:W3:Y:S04]  /*2d800*/  LDL.128 R52, [R1+0x3c0] ;  /* 0x0003c00001347983 */ /* 0x000ee80000100c00 */
[----:B----4-:R-:W4:Y:S04]  /*2d810*/  LDL.128 R44, [R1+0x3e0] ;  /* 0x0003e000012c7983 */ /* 0x010f280000100c00 */
[----:B------:R-:W4:Y:S04]  /*2d820*/  LDL.128 R92, [R1+0x400] ;  /* 0x00040000015c7983 */ /* 0x000f280000100c00 */
[----:B------:R-:W4:Y:S04]  /*2d830*/  LDL.128 R40, [R1+0x3f0] ;  /* 0x0003f00001287983 */ /* 0x000f280000100c00 */
[----:B------:R-:W4:Y:S01]  /*2d840*/  LDL.128 R100, [R1+0x410] ;  /* 0x0004100001647983 */ /* 0x000f220000100c00 */
[----:B------:R-:W-:-:S02]  /*2d850*/  F2FP.F16.F32.PACK_AB R112, R113, R112 ;  /* 0x000000707170723e */ /* 0x000fc400000000ff */
[----:B------:R-:W-:Y:S02]  /*2d860*/  LOP3.LUT R113, R120, 0x380, RZ, 0xc0, !PT ;  /* 0x0000038078717812 */ /* 0x000fe400078ec0ff */
[----:B------:R-:W-:Y:S02]  /*2d870*/  ISETP.NE.U32.AND P0, PT, RZ, UR6, PT ;  /* 0x00000006ff007c0c */ /* 0x000fe4000bf05070 */
[----:B------:R-:W-:Y:S02]  /*2d880*/  SHF.R.U64 R113, R113, 0x3, RZ ;  /* 0x0000000371717819 */ /* 0x000fe400000012ff */
[----:B------:R-:W-:Y:S02]  /*2d890*/  ISETP.NE.AND.EX P0, PT, RZ, UR7, PT, P0 ;  /* 0x00000007ff007c0c */ /* 0x000fe4000bf05300 */
[----:B------:R-:W-:Y:S02]  /*2d8a0*/  LOP3.LUT R120, R113, R120, RZ, 0x3c, !PT ;  /* 0x0000007871787212 */ /* 0x000fe400078e3cff */
[----:B------:R-:W-:-:S02]  /*2d8b0*/  F2FP.F16.F32.PACK_AB R113, R115, R114 ;  /* 0x000000727371723e */ /* 0x000fc400000000ff */
[----:B------:R-:W-:Y:S02]  /*2d8c0*/  F2FP.F16.F32.PACK_AB R114, R117, R116 ;  /* 0x000000747572723e */ /* 0x000fe400000000ff */
[----:B------:R-:W-:Y:S02]  /*2d8d0*/  F2FP.F16.F32.PACK_AB R115, R119, R118 ;  /* 0x000000767773723e */ /* 0x000fe400000000ff */
[----:B------:R-:W-:Y:S01]  /*2d8e0*/  F2FP.F16.F32.PACK_AB R84, R85, R84 ;  /* 0x000000545554723e */ /* 0x000fe200000000ff */
[----:B------:R-:W-:Y:S01]  /*2d8f0*/  STSM.16.M88.4 [R25], R88 ;  /* 0x0000005819007844 */ /* 0x000fe20000000200 */
[----:B------:R-:W-:Y:S02]  /*2d900*/  F2FP.F16.F32.PACK_AB R85, R87, R86 ;  /* 0x000000565755723e */ /* 0x000fe400000000ff */
[----:B------:R-:W-:Y:S01]  /*2d910*/  F2FP.F16.F32.PACK_AB R76, R77, R76 ;  /* 0x0000004c4d4c723e */ /* 0x000fe200000000ff */
        /* <DEDUP_REMOVED lines=19> */
[----:B------:R-:W-:Y:S02]  /*2da50*/  F2FP.F16.F32.PACK_AB R37, R39, R38 ;  /* 0x000000262725723e */ /* 0x000fe400000000ff */
[----:B---3--:R-:W-:Y:S02]  /*2da60*/  F2FP.F16.F32.PACK_AB R8, R9, R8 ;  /* 0x000000080908723e */ /* 0x008fe400000000ff */
[----:B------:R-:W-:Y:S02]  /*2da70*/  F2FP.F16.F32.PACK_AB R9, R11, R10 ;  /* 0x0000000a0b09723e */ /* 0x000fe400000000ff */
[----:B------:R-:W-:-:S02]  /*2da80*/  F2FP.F16.F32.PACK_AB R28, R29, R28 ;  /* 0x0000001c1d1c723e */ /* 0x000fc400000000ff */
[----:B------:R-:W-:Y:S02]  /*2da90*/  F2FP.F16.F32.PACK_AB R29, R31, R30 ;  /* 0x0000001e1f1d723e */ /* 0x000fe400000000ff */
[----:B------:R-:W-:Y:S02]  /*2daa0*/  F2FP.F16.F32.PACK_AB R38, R5, R4 ;  /* 0x000000040526723e */ /* 0x000fe400000000ff */
[----:B------:R-:W-:Y:S01]  /*2dab0*/  F2FP.F16.F32.PACK_AB R39, R7, R6 ;  /* 0x000000060727723e */ /* 0x000fe200000000ff */
[----:B------:R-:W0:Y:S04]  /*2dac0*/  LDC.64 R4, c[0x0][0xd00] ;  /* 0x00034000ff047b82 */ /* 0x000e280000000a00 */
[----:B------:R-:W-:Y:S04]  /*2dad0*/  STSM.16.M88.4 [R96], R36 ;  /* 0x0000002460007844 */ /* 0x000fe80000000200 */
[----:B------:R-:W1:Y:S01]  /*2dae0*/  @P0 LDC.64 R6, c[0x0][0xd08] ;  /* 0x00034200ff060b82 */ /* 0x000e620000000a00 */
[----:B------:R-:W-:-:S02]  /*2daf0*/  F2FP.F16.F32.PACK_AB R30, R33, R32 ;  /* 0x00000020211e723e */ /* 0x000fc400000000ff */
[----:B------:R-:W-:Y:S02]  /*2db00*/  F2FP.F16.F32.PACK_AB R31, R35, R34 ;  /* 0x00000022231f723e */ /* 0x000fe400000000ff */
[----:B------:R-:W-:Y:S02]  /*2db10*/  F2FP.F16.F32.PACK_AB R10, R13, R12 ;  /* 0x0000000c0d0a723e */ /* 0x000fe400000000ff */
[----:B------:R-:W-:Y:S01]  /*2db20*/  F2FP.F16.F32.PACK_AB R11, R15, R14 ;  /* 0x0000000e0f0b723e */ /* 0x000fe200000000ff */
[----:B------:R-:W-:Y:S04]  /*2db30*/  STSM.16.M88.4 [R122], R28 ;  /* 0x0000001c7a007844 */ /* 0x000fe80000000200 */
[----:B------:R2:W-:Y:S04]  /*2db40*/  STSM.16.M88.4 [R123], R8 ;  /* 0x000000087b007844 */ /* 0x0005e80000000200 */
[----:B------:R3:W-:Y:S04]  /*2db50*/  STSM.16.M88.4 [R0], R84 ;  /* 0x0000005400007844 */ /* 0x0007e80000000200 */
[----:B------:R0:W-:Y:S01]  /*2db60*/  STSM.16.M88.4 [R3], R76 ;  /* 0x0000004c03007844 */ /* 0x0001e20000000200 */
[----:B------:R-:W-:-:S02]  /*2db70*/  F2FP.F16.F32.PACK_AB R60, R61, R60 ;  /* 0x0000003c3d3c723e */ /* 0x000fc400000000ff */
[----:B------:R-:W-:Y:S02]  /*2db80*/  F2FP.F16.F32.PACK_AB R61, R63, R62 ;  /* 0x0000003e3f3d723e */ /* 0x000fe400000000ff */
[----:B------:R-:W-:Y:S02]  /*2db90*/  F2FP.F16.F32.PACK_AB R52, R53, R52 ;  /* 0x000000343534723e */ /* 0x000fe400000000ff */
[----:B------:R-:W-:Y:S02]  /*2dba0*/  F2FP.F16.F32.PACK_AB R62, R57, R56 ;  /* 0x00000038393e723e */ /* 0x000fe400000000ff */
[----:B------:R-:W-:Y:S02]  /*2dbb0*/  F2FP.F16.F32.PACK_AB R63, R59, R58 ;  /* 0x0000003a3b3f723e */ /* 0x000fe400000000ff */
[----:B------:R-:W-:Y:S02]  /*2dbc0*/  F2FP.F16.F32.PACK_AB R53, R55, R54 ;  /* 0x000000363735723e */ /* 0x000fe400000000ff */
[----:B----4-:R-:W-:-:S02]  /*2dbd0*/  F2FP.F16.F32.PACK_AB R44, R45, R44 ;  /* 0x0000002c2d2c723e */ /* 0x010fc400000000ff */
[----:B------:R-:W-:Y:S01]  /*2dbe0*/  F2FP.F16.F32.PACK_AB R92, R93, R92 ;  /* 0x0000005c5d5c723e */ /* 0x000fe200000000ff */
[----:B--2---:R-:W-:Y:S01]  /*2dbf0*/  IMAD.MOV.U32 R8, RZ, RZ, RZ ;  /* 0x000000ffff087224 */ /* 0x004fe200078e00ff */
[----:B------:R-:W-:Y:S01]  /*2dc00*/  F2FP.F16.F32.PACK_AB R54, R49, R48 ;  /* 0x000000303136723e */ /* 0x000fe200000000ff */
[----:B---3--:R-:W-:Y:S01]  /*2dc10*/  IMAD.U32 R0, RZ, RZ, UR6 ;  /* 0x00000006ff007e24 */ /* 0x008fe2000f8e00ff */
[----:B------:R-:W-:Y:S01]  /*2dc20*/  F2FP.F16.F32.PACK_AB R55, R51, R50 ;  /* 0x000000323337723e */ /* 0x000fe200000000ff */
[----:B0-----:R-:W-:Y:S01]  /*2dc30*/  IMAD.WIDE R4, R211, 0x4, R4 ;  /* 0x00000004d3047825 */ /* 0x001fe200078e0204 */
[----:B------:R-:W-:Y:S01]  /*2dc40*/  F2FP.F16.F32.PACK_AB R45, R47, R46 ;  /* 0x0000002e2f2d723e */ /* 0x000fe200000000ff */
[----:B------:R-:W0:Y:S01]  /*2dc50*/  LDC R3, c[0x0][0xce8] ;  /* 0x00033a00ff037b82 */ /* 0x000e220000000800 */
[----:B------:R-:W-:Y:S02]  /*2dc60*/  F2FP.F16.F32.PACK_AB R46, R41, R40 ;  /* 0x00000028292e723e */ /* 0x000fe400000000ff */
[----:B------:R-:W-:-:S02]  /*2dc70*/  F2FP.F16.F32.PACK_AB R47, R43, R42 ;  /* 0x0000002a2b2f723e */ /* 0x000fc400000000ff */
[----:B------:R-:W-:Y:S01]  /*2dc80*/  F2FP.F16.F32.PACK_AB R93, R95, R94 ;  /* 0x0000005e5f5d723e */ /* 0x000fe200000000ff */
[----:B------:R2:W-:Y:S01]  /*2dc90*/  STSM.16.M88.4 [R20], R68 ;  /* 0x0000004414007844 */ /* 0x0005e20000000200 */
[----:B------:R-:W-:Y:S02]  /*2dca0*/  F2FP.F16.F32.PACK_AB R94, R101, R100 ;  /* 0x00000064655e723e */ /* 0x000fe400000000ff */
[----:B------:R-:W-:Y:S01]  /*2dcb0*/  F2FP.F16.F32.PACK_AB R95, R103, R102 ;  /* 0x00000066675f723e */ /* 0x000fe200000000ff */
[----:B------:R2:W-:Y:S04]  /*2dcc0*/  STSM.16.M88.4 [R21], R60 ;  /* 0x0000003c15007844 */ /* 0x0005e80000000200 */
[----:B------:R2:W-:Y:S04]  /*2dcd0*/  STSM.16.M88.4 [R24], R52 ;  /* 0x0000003418007844 */ /* 0x0005e80000000200 */
[----:B------:R2:W-:Y:S04]  /*2dce0*/  STSM.16.M88.4 [R124], R44 ;  /* 0x0000002c7c007844 */ /* 0x0005e80000000200 */
[----:B------:R2:W-:Y:S04]  /*2dcf0*/  STSM.16.M88.4 [R125], R92 ;  /* 0x0000005c7d007844 */ /* 0x0005e80000000200 */
[----:B------:R2:W-:Y:S01]  /*2dd00*/  STSM.16.M88.4 [R120], R104 ;  /* 0x0000006878007844 */ /* 0x0005e20000000200 */
[----:B------:R-:W-:Y:S01]  /*2dd10*/  BAR.SYNC.DEFER_BLOCKING 0x1, 0x100 ;  /* 0x0044000000007b1d */ /* 0x000fe20000010000 */
[----:B-1----:R-:W-:-:S05]  /*2dd20*/  @P0 IMAD.WIDE R6, R211, 0x4, R6 ;  /* 0x00000004d3060825 */ /* 0x002fca00078e0206 */
[----:B------:R2:W5:Y:S04]  /*2dd30*/  @P1 LDG.E R8, desc[UR44][R4.64] ;  /* 0x0000002c04081981 */ /* 0x000568000c1e1900 */
[----:B------:R2:W5:Y:S01]  /*2dd40*/  @P0 LDG.E R0, desc[UR44][R6.64] ;  /* 0x0000002c06000981 */ /* 0x000562000c1e1900 */
[----:B------:R-:W-:Y:S05]  /*2dd50*/  @P0 BRA `(.L_x_13229) ;  /* 0x0000000000100947 */ /* 0x000fea0003800000 */
[----:B------:R-:W-:Y:S05]  /*2dd60*/  @!P1 BRA `(.L_x_13229) ;  /* 0x00000000000c9947 */ /* 0x000fea0003800000 */
[----:B--2---:R-:W2:Y:S04]  /*2dd70*/  LDG.E R7, desc[UR44][R4.64] ;  /* 0x0000002c04077981 */ /* 0x004ea8000c1e1900 */
[----:B-----5:R-:W2:Y:S02]  /*2dd80*/  LDG.E R0, desc[UR44][R4.64+0x4] ;  /* 0x0000042c04007981 */ /* 0x020ea4000c1e1900 */
[----:B--2---:R-:W-:-:S07]  /*2dd90*/  IMAD.IADD R0, R0, 0x1, -R7 ;  /* 0x0000000100007824 */ /* 0x004fce00078e0a07 */
.L_x_13229:
[----:B--2---:R-:W2:Y:S04]  /*2dda0*/  LDL R4, [R1+0x518] ;  /* 0x0005180001047983 */ /* 0x004ea80000100800 */
[----:B------:R-:W3:Y:S01]  /*2ddb0*/  LDL R28, [R1+0x520] ;  /* 0x00052000011c7983 */ /* 0x000ee20000100800 */
[----:B0----5:R-:W-:Y:S02]  /*2ddc0*/  IMAD R0, R0, R3, RZ ;  /* 0x0000000300007224 */ /* 0x021fe400078e02ff */
[----:B------:R-:W-:Y:S01]  /*2ddd0*/  IMAD.IADD R33, R204, 0x1, R209 ;  /* 0x00000001cc217824 */ /* 0x000fe200078e02d1 */
[----:B------:R-:W-:Y:S01]  /*2dde0*/  ISETP.GT.AND P3, PT, R210, 0x1, PT ;  /* 0x00000001d200780c */ /* 0x000fe20003f64270 */
[----:B------:R-:W-:Y:S01]  /*2ddf0*/  IMAD.MOV.U32 R9, RZ, RZ, 0xab8 ;  /* 0x00000ab8ff097424 */ /* 0x000fe200078e00ff */
[----:B------:R-:W-:Y:S01]  /*2de00*/  ISETP.NE.AND P2, PT, R3, 0x1, PT ;  /* 0x000000010300780c */ /* 0x000fe20003f45270 */
[----:B------:R-:W0:Y:S03]  /*2de10*/  LDC.64 R20, c[0x0][0xca8] ;  /* 0x00032a00ff147b82 */ /* 0x000e260000000a00 */
[----:B------:R-:W-:-:S05]  /*2de20*/  SEL R9, R9, 0xa78, P3 ;  /* 0x00000a7809097807 */ /* 0x000fca0001800000 */
[----:B------:R-:W1:Y:S08]  /*2de30*/  LDC.64 R6, c[0x0][R9+0x220] ;  /* 0x0000880009067b82 */ /* 0x000e700000000a00 */
[----:B------:R-:W4:Y:S08]  /*2de40*/  LDC.64 R10, c[0x0][R9+0x218] ;  /* 0x00008600090a7b82 */ /* 0x000f300000000a00 */
[----:B------:R4:W4:Y:S01]  /*2de50*/  LDC.64 R14, c[0x0][R9+0x228] ;  /* 0x00008a00090e7b82 */ /* 0x0009220000000a00 */
[----:B------:R-:W-:-:S07]  /*2de60*/  ISETP.NE.U32.AND P1, PT, RZ, UR4, PT ;  /* 0x00000004ff007c0c */ /* 0x000fce000bf25070 */
[----:B------:R-:W4:Y:S01]  /*2de70*/  @P2 LDC R13, c[0x0][0xcec] ;  /* 0x00033b00ff0d2b82 */ /* 0x000f220000000800 */
[----:B------:R-:W-:-:S07]  /*2de80*/  ISETP.NE.AND.EX P1, PT, RZ, UR5, PT, P1 ;  /* 0x00000005ff007c0c */ /* 0x000fce000bf25310 */
[----:B------:R-:W4:Y:S01]  /*2de90*/  @P2 LDC R26, c[0x0][0xcf0] ;  /* 0x00033c00ff1a2b82 */ /* 0x000f220000000800 */
[----:B------:R-:W-:Y:S02]  /*2dea0*/  SHF.R.S32.HI R24, RZ, 0x1f, R211 ;  /* 0x0000001fff187819 */ /* 0x000fe400000114d3 */
[----:B------:R-:W-:Y:S02]  /*2deb0*/  SEL R12, R211, RZ, !P1 ;  /* 0x000000ffd30c7207 */ /* 0x000fe40004800000 */
[----:B--2---:R-:W-:-:S03]  /*2dec0*/  LOP3.LUT P0, RZ, R4, 0x3, RZ, 0xc0, !PT ;  /* 0x0000000304ff7812 */ /* 0x004fc6000780c0ff */
[----:B0-----:R-:W0:Y:S01]  /*2ded0*/  @!P3 LDC R20, c[0x0][0xc50] ;  /* 0x00031400ff14bb82 */ /* 0x001e220000000800 */
[----:B------:R-:W-:Y:S01]  /*2dee0*/  ISETP.GE.OR P4, PT, R33, R0, P0 ;  /* 0x000000002100720c */ /* 0x000fe20000786670 */
[----:B---3--:R-:W-:-:S06]  /*2def0*/  IMAD.IADD R28, R28, 0x1, R209 ;  /* 0x000000011c1c7824 */ /* 0x008fcc00078e02d1 */
[----:B------:R-:W2:Y:S06]  /*2df00*/  @!P3 LDC R21, c[0x0][0xc54] ;  /* 0x00031500ff15bb82 */ /* 0x000eac0000000800 */
[----:B------:R-:W3:Y:S02]  /*2df10*/  @!P4 LDL R29, [R1+0x220] ;  /* 0x00022000011dc983 */ /* 0x000ee40000100800 */
[----:B------:R4:W0:Y:S01]  /*2df20*/  LDC.64 R4, c[0x0][R9+0x210] ;  /* 0x0000840009047b82 */ /* 0x0008220000000a00 */
[----:B------:R-:W-:Y:S01]  /*2df30*/  SEL R25, R24, RZ, !P1 ;  /* 0x000000ff18197207 */ /* 0x000fe20004800000 */
[----:B-1----:R-:W-:-:S02]  /*2df40*/  IMAD R7, R7, R12, RZ ;  /* 0x0000000c07077224 */ /* 0x002fc400078e02ff */
[-C--:B----4-:R-:W-:Y:S02]  /*2df50*/  IMAD R31, R11, R156.reuse, RZ ;  /* 0x0000009c0b1f7224 */ /* 0x090fe400078e02ff */
[----:B------:R-:W-:Y:S01]  /*2df60*/  IMAD R35, R6, R25, R7 ;  /* 0x0000001906237224 */ /* 0x000fe200078e0207 */
[----:B------:R-:W-:Y:S01]  /*2df70*/  SEL R25, R219, RZ, P3 ;  /* 0x000000ffdb197207 */ /* 0x000fe20001800000 */
[----:B------:R-:W-:Y:S01]  /*2df80*/  IMAD.WIDE.U32 R10, R10, R156, RZ ;  /* 0x0000009c0a0a7225 */ /* 0x000fe200078e00ff */
[----:B------:R-:W-:-:S03]  /*2df90*/  SHF.R.S32.HI R9, RZ, 0x1f, R8 ;  /* 0x0000001fff097819 */ /* 0x000fc60000011408 */
[----:B------:R-:W-:-:S04]  /*2dfa0*/  IMAD.WIDE.U32 R6, R6, R12, RZ ;  /* 0x0000000c06067225 */ /* 0x000fc800078e00ff */
[----:B------:R-:W-:Y:S01]  /*2dfb0*/  @P2 IMAD.HI.U32 R13, R28, R13, RZ ;  /* 0x0000000d1c0d2227 */ /* 0x000fe200078e00ff */
[----:B------:R-:W-:-:S03]  /*2dfc0*/  IADD3 R6, P1, P5, R6, R10, R8 ;  /* 0x0000000a06067210 */ /* 0x000fc60007d3e008 */
[----:B------:R-:W-:Y:S02]  /*2dfd0*/  IMAD.IADD R24, R11, 0x1, R31 ;  /* 0x000000010b187824 */ /* 0x000fe400078e021f */
[----:B------:R-:W-:Y:S02]  /*2dfe0*/  IMAD.IADD R11, R7, 0x1, R35 ;  /* 0x00000001070b7824 */ /* 0x000fe400078e0223 */
[----:B------:R-:W-:Y:S01]  /*2dff0*/  IMAD.MOV.U32 R7, RZ, RZ, R28 ;  /* 0x000000ffff077224 */ /* 0x000fe200078e001c */
[----:B------:R-:W-:Y:S01]  /*2e000*/  @P2 SHF.R.U32.HI R7, RZ, R26, R13 ;  /* 0x0000001aff072219 */ /* 0x000fe2000001160d */
[-C--:B------:R-:W-:Y:S01]  /*2e010*/  IMAD R31, R15, R25.reuse, RZ ;  /* 0x000000190f1f7224 */ /* 0x080fe200078e02ff */
[----:B------:R-:W-:Y:S01]  /*2e020*/  IADD3.X R11, R11, R24, R9, P1, P5 ;  /* 0x000000180b0b7210 */ /* 0x000fe20000fea409 */
[----:B------:R-:W-:-:S04]  /*2e030*/  IMAD.WIDE.U32 R14, R14, R25, RZ ;  /* 0x000000190e0e7225 */ /* 0x000fc800078e00ff */
[----:B------:R-:W-:Y:S01]  /*2e040*/  IMAD.MOV R10, RZ, RZ, -R7 ;  /* 0x000000ffff0a7224 */ /* 0x000fe200078e0a07 */
[----:B------:R-:W-:Y:S01]  /*2e050*/  IADD3 R14, P1, P5, R7, R6, R14 ;  /* 0x00000006070e7210 */ /* 0x000fe20007d3e00e */
[----:B------:R-:W-:Y:S01]  /*2e060*/  IMAD.IADD R31, R15, 0x1, R31 ;  /* 0x000000010f1f7824 */ /* 0x000fe200078e021f */
[----:B------:R-:W-:Y:S01]  /*2e070*/  SHF.R.S32.HI R6, RZ, 0x1f, R7 ;  /* 0x0000001fff067819 */ /* 0x000fe20000011407 */
[----:B------:R-:W-:-:S03]  /*2e080*/  IMAD R7, R3, R10, R28 ;  /* 0x0000000a03077224 */ /* 0x000fc600078e021c */
[----:B------:R-:W-:Y:S02]  /*2e090*/  IADD3.X R15, R6, R11, R31, P1, P5 ;  /* 0x0000000b060f7210 */ /* 0x000fe40000fea41f */
[----:B------:R-:W-:Y:S01]  /*2e0a0*/  SHF.R.S32.HI R11, RZ, 0x1f, R7 ;  /* 0x0000001fff0b7819 */ /* 0x000fe20000011407 */
[-C--:B0-----:R-:W-:Y:S02]  /*2e0b0*/  IMAD R5, R5, R7.reuse, RZ ;  /* 0x0000000705057224 */ /* 0x081fe400078e02ff */
[----:B------:R-:W-:-:S04]  /*2e0c0*/  IMAD.WIDE.U32 R14, R4, R7, R14 ;  /* 0x00000007040e7225 */ /* 0x000fc800078e000e */
[----:B------:R-:W-:Y:S01]  /*2e0d0*/  IMAD R5, R4, R11, R5 ;  /* 0x0000000b04057224 */ /* 0x000fe200078e0205 */
[C---:B------:R-:W-:Y:S01]  /*2e0e0*/  LEA R20, P1, R14.reuse, R20, 0x2 ;  /* 0x000000140e147211 */ /* 0x040fe200078210ff */
[----:B------:R-:W-:Y:S02]  /*2e0f0*/  VIADD R7, R33, 0x8 ;  /* 0x0000000821077836 */ /* 0x000fe40000000000 */
[----:B------:R-:W-:Y:S02]  /*2e100*/  IMAD.IADD R4, R15, 0x1, R5 ;  /* 0x000000010f047824 */ /* 0x000fe400078e0205 */
[----:B------:R-:W-:Y:S01]  /*2e110*/  SHFL.IDX PT, R10, R20, RZ, 0x1c1f ;  /* 0x001c1fff140a7589 */ /* 0x000fe200000e0000 */
[----:B------:R-:W-:Y:S02]  /*2e120*/  ISETP.GE.OR P0, PT, R7, R0, P0 ;  /* 0x000000000700720c */ /* 0x000fe40000706670 */
[----:B--2---:R-:W-:-:S05]  /*2e130*/  LEA.HI.X R21, R14, R21, R4, 0x2, P1 ;  /* 0x000000150e157211 */ /* 0x004fca00008f1404 */
[----:B------:R-:W3:Y:S04]  /*2e140*/  SHFL.IDX PT, R11, R21, RZ, 0x1c1f ;  /* 0x001c1fff150b7589 */ /* 0x000ee800000e0000 */
[----:B---3--:R-:W-:Y:S04]  /*2e150*/  @!P4 ST.E desc[UR44][R10.64], R29 ;  /* 0x0000001d0a00c985 */ /* 0x008fe8000c10192c */
[----:B------:R-:W2:Y:S04]  /*2e160*/  @!P0 LDL R13, [R1+0x224] ;  /* 0x00022400010d8983 */ /* 0x000ea80000100800 */
[----:B------:R-:W-:Y:S04]  /*2e170*/  SHFL.IDX PT, R4, R20, 0x1, 0x1c1f ;  /* 0x003c1f0014047f89 */ /* 0x000fe800000e0000 */
[----:B------:R-:W2:Y:S04]  /*2e180*/  SHFL.IDX PT, R5, R21, 0x1, 0x1c1f ;  /* 0x003c1f0015057f89 */ /* 0x000ea800000e0000 */
[----:B--2---:R0:W-:Y:S01]  /*2e190*/  @!P0 ST.E desc[UR44][R4.64], R13 ;  /* 0x0000000d04008985 */ /* 0x0041e2000c10192c */
[----:B------:R-:W-:Y:S05]  /*2e1a0*/  @P3 BRA `(.L_x_13230) ;  /* 0x0000000c00e83947 */ /* 0x000fea0003800000 */
[----:B------:R-:W2:Y:S01]  /*2e1b0*/  LDL R88, [R1+0x49c] ;  /* 0x00049c0001587983 */ /* 0x000ea20000100800 */
[----:B------:R-:W1:Y:S01]  /*2e1c0*/  @P2 LDC R14, c[0x0][0xcec] ;  /* 0x00033b00ff0e2b82 */ /* 0x000e620000000800 */
[----:B------:R-:W-:Y:S02]  /*2e1d0*/  ULDC.64 UR4, c[0x0][0xba0] ;  /* 0x0002e80000047ab9 */ /* 0x000fe40000000a00 */
[----:B------:R-:W3:Y:S01]  /*2e1e0*/  LDL R89, [R1+0x4ac] ;  /* 0x0004ac0001597983 */ /* 0x000ee20000100800 */
[----:B------:R-:W-:-:S04]  /*2e1f0*/  IMAD R9, R9, UR4, RZ ;  /* 0x0000000409097c24 */ /* 0x000fc8000f8e02ff */
[C---:B------:R-:W-:Y:S02]  /*2e200*/  IMAD R11, R8.reuse, UR5, R9 ;  /* 0x00000005080b7c24 */ /* 0x040fe4000f8e0209 */
[----:B------:R-:W-:Y:S01]  /*2e210*/  IMAD.WIDE.U32 R8, R8, UR4, RZ ;  /* 0x0000000408087c25 */ /* 0x000fe2000f8e00ff */
[----:B------:R-:W-:-:S03]  /*2e220*/  ULDC.64 UR4, c[0x0][0xbe8] ;  /* 0x0002fa0000047ab9 */ /* 0x000fc60000000a00 */
[----:B------:R-:W-:Y:S01]  /*2e230*/  IMAD.IADD R9, R9, 0x1, R11 ;  /* 0x0000000109097824 */ /* 0x000fe200078e020b */
[----:B0-----:R-:W-:Y:S01]  /*2e240*/  SHF.R.S32.HI R13, RZ, 0x1f, R12 ;  /* 0x0000001fff0d7819 */ /* 0x001fe2000001140c */
[----:B------:R-:W-:-:S04]  /*2e250*/  IMAD.WIDE.U32 R8, R156, UR4, R8 ;  /* 0x000000049c087c25 */ /* 0x000fc8000f8e0008 */
[----:B------:R-:W-:Y:S01]  /*2e260*/  IMAD R9, R156, UR5, R9 ;  /* 0x000000059c097c24 */ /* 0x000fe2000f8e0209 */
[----:B------:R-:W-:Y:S02]  /*2e270*/  ULDC.64 UR4, c[0x0][0xbf0] ;  /* 0x0002fc0000047ab9 */ /* 0x000fe40000000a00 */
[----:B------:R-:W-:Y:S02]  /*2e280*/  IMAD R13, R13, UR4, RZ ;  /* 0x000000040d0d7c24 */ /* 0x000fe4000f8e02ff */
[----:B------:R-:W-:-:S04]  /*2e290*/  IMAD.WIDE.U32 R8, R12, UR4, R8 ;  /* 0x000000040c087c25 */ /* 0x000fc8000f8e0008 */
[----:B------:R-:W-:Y:S01]  /*2e2a0*/  IMAD R13, R12, UR5, R13 ;  /* 0x000000050c0d7c24 */ /* 0x000fe2000f8e020d */
[----:B------:R-:W-:-:S03]  /*2e2b0*/  ULDC.64 UR4, c[0x0][0xbe0] ;  /* 0x0002f80000047ab9 */ /* 0x000fc60000000a00 */
[----:B------:R-:W-:Y:S02]  /*2e2c0*/  IMAD.IADD R9, R9, 0x1, R13 ;  /* 0x0000000109097824 */ /* 0x000fe400078e020d */
[----:B--2---:R-:W-:-:S04]  /*2e2d0*/  IMAD R5, R88, 0x40, R198 ;  /* 0x0000004058057824 */ /* 0x004fc800078e02c6 */
        /* <DEDUP_REMOVED lines=20> */
[----:B---3--:R-:W-:Y:S01]  /*2e420*/  IMAD R10, R89, 0x20, R88 ;  /* 0x00000020590a7824 */ /* 0x008fe200078e0258 */
[----:B------:R-:W-:Y:S01]  /*2e430*/  LOP3.LUT R40, R40, R41, RZ, 0x3c, !PT ;  /* 0x0000002928287212 */ /* 0x000fe200078e3cff */
[----:B------:R-:W-:Y:S01]  /*2e440*/  IMAD.X R41, RZ, RZ, R19, P4 ;  /* 0x000000ffff297224 */ /* 0x000fe200020e0613 */
[----:B------:R-:W-:Y:S01]  /*2e450*/  IADD3.X R37, RZ, R19, RZ, P3, !PT ;  /* 0x00000013ff257210 */ /* 0x000fe20001ffe4ff */
[----:B------:R-:W5:Y:S01]  /*2e460*/  LD.E.128 R28, desc[UR44][R28.64] ;  /* 0x0000002c1c1c7980 */ /* 0x000f62000c101d00 */
[----:B------:R-:W-:-:S02]  /*2e470*/  IADD3 R49, P0, R18, 0x6000, RZ ;  /* 0x0000600012317810 */ /* 0x000fc40007f1e0ff */
[C---:B------:R-:W-:Y:S01]  /*2e480*/  IADD3 R53, P1, R18.reuse, 0x7000, RZ ;  /* 0x0000700012357810 */ /* 0x040fe20007f3e0ff */
[----:B------:R-:W5:Y:S01]  /*2e490*/  LD.E.128 R32, desc[UR44][R32.64] ;  /* 0x0000002c20207980 */ /* 0x000f62000c101d00 */
[C---:B------:R-:W-:Y:S02]  /*2e4a0*/  IADD3 R57, P3, R18.reuse, 0x8000, RZ ;  /* 0x0000800012397810 */ /* 0x040fe40007f7e0ff */
[----:B------:R-:W-:Y:S01]  /*2e4b0*/  IADD3 R61, P4, R18, 0x9000, RZ ;  /* 0x00009000123d7810 */ /* 0x000fe20007f9e0ff */
[----:B------:R-:W5:Y:S01]  /*2e4c0*/  LD.E.128 R36, desc[UR44][R36.64] ;  /* 0x0000002c24247980 */ /* 0x000f62000c101d00 */
[----:B------:R-:W-:Y:S02]  /*2e4d0*/  SHF.R.U64 R44, R44, 0x3, RZ ;  /* 0x000000032c2c7819 */ /* 0x000fe400000012ff */
[----:B------:R-:W-:Y:S01]  /*2e4e0*/  LOP3.LUT R48, R49, 0x380, RZ, 0xc0, !PT ;  /* 0x0000038031307812 */ /* 0x000fe200078ec0ff */
[----:B------:R-:W5:Y:S01]  /*2e4f0*/  LD.E.128 R40, desc[UR44][R40.64] ;  /* 0x0000002c28287980 */ /* 0x000f62000c101d00 */
[----:B------:R-:W-:-:S02]  /*2e500*/  LOP3.LUT R52, R53, 0x380, RZ, 0xc0, !PT ;  /* 0x0000038035347812 */ /* 0x000fc400078ec0ff */
[----:B------:R-:W-:Y:S02]  /*2e510*/  LOP3.LUT R56, R57, 0x380, RZ, 0xc0, !PT ;  /* 0x0000038039387812 */ /* 0x000fe400078ec0ff */
[----:B------:R-:W-:Y:S02]  /*2e520*/  LOP3.LUT R60, R61, 0x380, RZ, 0xc0, !PT ;  /* 0x000003803d3c7812 */ /* 0x000fe400078ec0ff */
[----:B------:R-:W-:Y:S01]  /*2e530*/  LOP3.LUT R44, R44, R45, RZ, 0x3c, !PT ;  /* 0x0000002d2c2c7212 */ /* 0x000fe200078e3cff */
[----:B------:R-:W-:Y:S01]  /*2e540*/  IMAD.X R45, RZ, RZ, R19, P5 ;  /* 0x000000ffff2d7224 */ /* 0x000fe200028e0613 */
[----:B------:R-:W-:Y:S02]  /*2e550*/  SHF.R.U64 R48, R48, 0x3, RZ ;  /* 0x0000000330307819 */ /* 0x000fe400000012ff */
[----:B------:R-:W-:Y:S02]  /*2e560*/  IADD3 R65, P5, R18, 0xa000, RZ ;  /* 0x0000a00012417810 */ /* 0x000fe40007fbe0ff */
[----:B------:R-:W-:Y:S01]  /*2e570*/  SHF.R.U64 R52, R52, 0x3, RZ ;  /* 0x0000000334347819 */ /* 0x000fe200000012ff */
[----:B------:R-:W5:Y:S01]  /*2e580*/  LD.E.128 R44, desc[UR44][R44.64] ;  /* 0x0000002c2c2c7980 */ /* 0x000f62000c101d00 */
[----:B------:R-:W-:-:S02]  /*2e590*/  SHF.R.U64 R56, R56, 0x3, RZ ;  /* 0x0000000338387819 */ /* 0x000fc400000012ff */
[----:B------:R-:W-:Y:S02]  /*2e5a0*/  SHF.R.U64 R60, R60, 0x3, RZ ;  /* 0x000000033c3c7819 */ /* 0x000fe400000012ff */
[----:B------:R-:W-:Y:S01]  /*2e5b0*/  LOP3.LUT R48, R48, R49, RZ, 0x3c, !PT ;  /* 0x0000003130307212 */ /* 0x000fe200078e3cff */
[--C-:B------:R-:W-:Y:S01]  /*2e5c0*/  IMAD.X R49, RZ, RZ, R19.reuse, P0 ;  /* 0x000000ffff317224 */ /* 0x100fe200000e0613 */
[----:B------:R-:W-:Y:S02]  /*2e5d0*/  LOP3.LUT R64, R65, 0x380, RZ, 0xc0, !PT ;  /* 0x0000038041407812 */ /* 0x000fe400078ec0ff */
        /* <DEDUP_REMOVED lines=41> */
[----:B------:R-:W5:Y:S01]  /*2e870*/  LD.E.128 R68, desc[UR44][R68.64] ;  /* 0x0000002c44447980 */ /* 0x000f62000c101d00 */
[----:B------:R-:W0:Y:S01]  /*2e880*/  @P2 LDC R19, c[0x0][0xcf0] ;  /* 0x00033c00ff132b82 */ /* 0x000e220000000800 */
[----:B------:R-:W-:-:S02]  /*2e890*/  SHF.R.U64 R6, R6, 0x3, RZ ;  /* 0x0000000306067819 */ /* 0x000fc400000012ff */
[----:B------:R-:W5:Y:S02]  /*2e8a0*/  LD.E.128 R72, desc[UR44][R72.64] ;  /* 0x0000002c48487980 */ /* 0x000f64000c101d00 */
[----:B------:R-:W-:Y:S02]  /*2e8b0*/  LOP3.LUT R84, R6, R7, RZ, 0x3c, !PT ;  /* 0x0000000706547212 */ /* 0x000fe400078e3cff */
[----:B------:R-:W5:Y:S01]  /*2e8c0*/  LD.E.128 R4, desc[UR44][R4.64] ;  /* 0x0000002c04047980 */ /* 0x000f62000c101d00 */
[----:B------:R-:W-:-:S03]  /*2e8d0*/  IMAD.IADD R15, R209, 0x1, R10 ;  /* 0x00000001d10f7824 */ /* 0x000fc600078e020a */
        /* <DEDUP_REMOVED lines=8> */
[----:B--2---:R-:W2:Y:S01]  /*2e960*/  FENCE.VIEW.ASYNC.S ;  /* 0x00000000000073c6 */ /* 0x004ea20000000000 */
[----:B-1----:R-:W-:Y:S01]  /*2e970*/  @P2 IMAD.HI.U32 R10, R15, R14, RZ ;  /* 0x0000000e0f0a2227 */ /* 0x002fe200078e00ff */
[----:B------:R-:W-:-:S04]  /*2e980*/  MOV R11, R15 ;  /* 0x0000000f000b7202 */ /* 0x000fc80000000f00 */
[----:B0-----:R-:W-:Y:S01]  /*2e990*/  @P2 SHF.R.U32.HI R11, RZ, R19, R10 ;  /* 0x00000013ff0b2219 */ /* 0x001fe2000001160a */
[----:B------:R-:W-:-:S03]  /*2e9a0*/  VIADD R10, R2, 0x32420 ;  /* 0x00032420020a7836 */ /* 0x000fc60000000000 */
[--C-:B------:R-:W-:Y:S01]  /*2e9b0*/  SHF.R.S32.HI R12, RZ, 0x1f, R11.reuse ;  /* 0x0000001fff0c7819 */ /* 0x100fe2000001140b */
[----:B------:R-:W-:Y:S01]  /*2e9c0*/  IMAD.MOV R14, RZ, RZ, -R11 ;  /* 0x000000ffff0e7224 */ /* 0x000fe200078e0a0b */
[----:B------:R-:W-:-:S03]  /*2e9d0*/  PRMT R10, RZ, 0x654, R10 ;  /* 0x00000654ff0a7816 */ /* 0x000fc6000000000a */
[----:B------:R-:W-:Y:S02]  /*2e9e0*/  IMAD R3, R3, R14, R15 ;  /* 0x0000000e03037224 */ /* 0x000fe400078e020f */
[----:B------:R-:W-:Y:S02]  /*2e9f0*/  IMAD R12, R12, UR4, RZ ;  /* 0x000000040c0c7c24 */ /* 0x000fe4000f8e02ff */
[C---:B------:R-:W-:Y:S01]  /*2ea00*/  IMAD.WIDE.U32 R8, R11.reuse, UR4, R8 ;  /* 0x000000040b087c25 */ /* 0x040fe2000f8e0008 */
[----:B--2---:R0:W-:Y:S03]  /*2ea10*/  SYNCS.ARRIVE.TRANS64.RED.A1T0 RZ, [R10+URZ], RZ ;  /* 0x000000ff0aff79a7 */ /* 0x0041e6000810043f */
[----:B------:R-:W-:Y:S01]  /*2ea20*/  IMAD R13, R11, UR5, R12 ;  /* 0x000000050b0d7c24 */ /* 0x000fe2000f8e020c */
[----:B------:R-:W-:Y:S01]  /*2ea30*/  ULDC.64 UR4, c[0x0][0xbd8] ;  /* 0x0002f60000047ab9 */ /* 0x000fe20000000a00 */
[----:B0-----:R-:W-:-:S02]  /*2ea40*/  SHF.R.S32.HI R10, RZ, 0x1f, R3 ;  /* 0x0000001fff0a7819 */ /* 0x001fc40000011403 */
[----:B------:R-:W-:-:S03]  /*2ea50*/  IMAD.IADD R9, R9, 0x1, R13 ;  /* 0x0000000109097824 */ /* 0x000fc600078e020d */
        /* <DEDUP_REMOVED lines=11> */
.L_x_13465:
[----:B------:R-:W-:Y:S01]  /*2eb10*/  IMAD.IADD R209, R88, 0x1, R209 ;  /* 0x0000000158d17824 */ /* 0x000fe200078e02d1 */
[----:B------:R-:W-:Y:S04]  /*2eb20*/  BSSY B1, `(.L_x_13232) ;  /* 0x0000014000017945 */ /* 0x000fe80003800000 */
[----:B------:R-:W-:-:S13]  /*2eb30*/  ISETP.GE.AND P0, PT, R209, R0, PT ;  /* 0x00000000d100720c */ /* 0x000fda0003f06270 */
[----:B------:R-:W-:Y:S05]  /*2eb40*/  @P0 BRA `(.L_x_13233) ;  /* 0x0000000000440947 */ /* 0x000fea0003800000 */
[----:B------:R-:W-:Y:S02]  /*2eb50*/  ULDC UR4, c[0x0][0xbc8] ;  /* 0x0002f20000047ab9 */ /* 0x000fe40000000800 */
[----:B------:R-:W-:Y:S02]  /*2eb60*/  ISETP.GE.AND P3, PT, R198, UR4, PT ;  /* 0x00000004c6007c0c */ /* 0x000fe4000bf66270 */
[----:B------:R-:W-:Y:S02]  /*2eb70*/  ISETP.GE.AND P2, PT, R200, UR4, PT ;  /* 0x00000004c8007c0c */ /* 0x000fe4000bf46270 */
[----:B------:R-:W-:Y:S02]  /*2eb80*/  ISETP.GE.AND P1, PT, R199, UR4, PT ;  /* 0x00000004c7007c0c */ /* 0x000fe4000bf26270 */
[----:B------:R-:W-:-:S07]  /*2eb90*/  ISETP.GE.AND P0, PT, R201, UR4, PT ;  /* 0x00000004c9007c0c */ /* 0x000fce000bf06270 */
[-C--:B--2---:R-:W-:Y:S02]  /*2eba0*/  @!P3 LEA R8, P5, R198, R14.reuse, 0x1 ;  /* 0x0000000ec608b211 */ /* 0x084fe400078a08ff */
[-C--:B------:R-:W-:Y:S02]  /*2ebb0*/  @!P2 LEA R10, P4, R200, R14.reuse, 0x1 ;  /* 0x0000000ec80aa211 */ /* 0x080fe400078808ff */
[-C--:B-1----:R-:W-:Y:S02]  /*2ebc0*/  @!P3 LEA.HI.X R9, R198, R3.reuse, R216, 0x1, P5 ;  /* 0x00000003c609b211 */ /* 0x082fe400028f0cd8 */
[-C--:B------:R-:W-:Y:S02]  /*2ebd0*/  @!P1 LEA R12, P5, R199, R14.reuse, 0x1 ;  /* 0x0000000ec70c9211 */ /* 0x080fe400078a08ff */
[----:B------:R-:W-:Y:S01]  /*2ebe0*/  @!P2 LEA.HI.X R11, R200, R3, R214, 0x1, P4 ;  /* 0x00000003c80ba211 */ /* 0x000fe200020f0cd6 */
[----:B-----5:R3:W-:Y:S01]  /*2ebf0*/  @!P3 ST.E.128 desc[UR44][R8.64], R4 ;  /* 0x000000040800b985 */ /* 0x0207e2000c101d2c */
[----:B------:R-:W-:-:S02]  /*2ec00*/  @!P0 LEA R14, P4, R201, R14, 0x1 ;  /* 0x0000000ec90e8211 */ /* 0x000fc400078808ff */
[-C--:B------:R-:W-:Y:S01]  /*2ec10*/  @!P1 LEA.HI.X R13, R199, R3.reuse, R213, 0x1, P5 ;  /* 0x00000003c70d9211 */ /* 0x080fe200028f0cd5 */
[----:B------:R3:W-:Y:S01]  /*2ec20*/  @!P2 ST.E.128 desc[UR44][R10.64], R40 ;  /* 0x000000280a00a985 */ /* 0x0007e2000c101d2c */
[----:B------:R-:W-:-:S03]  /*2ec30*/  @!P0 LEA.HI.X R15, R201, R3, R212, 0x1, P4 ;  /* 0x00000003c90f8211 */ /* 0x000fc600020f0cd4 */
[----:B------:R3:W-:Y:S04]  /*2ec40*/  @!P1 ST.E.128 desc[UR44][R12.64], R56 ;  /* 0x000000380c009985 */ /* 0x0007e8000c101d2c */
[----:B------:R3:W-:Y:S02]  /*2ec50*/  @!P0 ST.E.128 desc[UR44][R14.64], R72 ;  /* 0x000000480e008985 */ /* 0x0007e4000c101d2c */
.L_x_13233:
[----:B------:R-:W-:Y:S05]  /*2ec60*/  BSYNC B1 ;  /* 0x0000000000017941 */ /* 0x000fea0003800000 */
.L_x_13232:
[----:B------:R-:W-:-:S03]  /*2ec70*/  UMOV UR4, 0xffffffff ;  /* 0xffffffff00047882 */ /* 0x000fc60000000000 */
[----:B------:R-:W-:Y:S05]  /*2ec80*/  BRA.DIV UR4, `(.L_x_13234) ;  /* 0x000000d204ec7947 */ /* 0x000fea000b800000 */
[----:B-1----:R1:W4:Y:S04]  /*2ec90*/  SHFL.IDX PT, R3, R19, 0x1, 0x181f ;  /* 0x00381f0013037f89 */ /* 0x00232800000e0000 */
[----:B--23--:R1:W2:Y:S02]  /*2eca0*/  SHFL.IDX PT, R14, R18, 0x1, 0x181f ;  /* 0x00381f00120e7f89 */ /* 0x00c2a400000e0000 */
.L_x_13469:
[----:B-----5:R-:W-:Y:S01]  /*2ecb0*/  VIADD R5, R209, 0x20 ;  /* 0x00000020d1057836 */ /* 0x020fe20000000000 */
        /* <DEDUP_REMOVED lines=10> */
[-C--:B----4-:R-:W-:Y:S02]  /*2ed60*/  @!P3 LEA.HI.X R5, R198, R3.reuse, R216, 0x1, P5 ;  /* 0x00000003c605b211 */ /* 0x090fe400028f0cd8 */
[-C--:B------:R-:W-:Y:S02]  /*2ed70*/  @!P1 LEA R8, P5, R199, R14.reuse, 0x1 ;  /* 0x0000000ec7089211 */ /* 0x080fe400078a08ff */
        /* <DEDUP_REMOVED lines=8> */
.L_x_13236:
[----:B------:R-:W-:Y:S05]  /*2ee00*/  BSYNC B1 ;  /* 0x0000000000017941 */ /* 0x000fea0003800000 */
.L_x_13235:
[----:B------:R-:W-:-:S03]  /*2ee10*/  UMOV UR4, 0xffffffff ;  /* 0xffffffff00047882 */ /* 0x000fc60000000000 */
[----:B------:R-:W-:Y:S05]  /*2ee20*/  BRA.DIV UR4, `(.L_x_13237) ;  /* 0x000000d204cc7947 */ /* 0x000fea000b800000 */
[----:B----4-:R4:W0:Y:S04]  /*2ee30*/  SHFL.IDX PT, R3, R19, 0x2, 0x181f ;  /* 0x00581f0013037f89 */ /* 0x01082800000e0000 */
[----:B--2---:R4:W2:Y:S02]  /*2ee40*/  SHFL.IDX PT, R14, R18, 0x2, 0x181f ;  /* 0x00581f00120e7f89 */ /* 0x0048a400000e0000 */
.L_x_13473:
[----:B---3--:R-:W-:Y:S01]  /*2ee50*/  VIADD R5, R209, 0x40 ;  /* 0x00000040d1057836 */ /* 0x008fe20000000000 */
        /* <DEDUP_REMOVED lines=10> */
[-C--:B0-----:R-:W-:Y:S02]  /*2ef00*/  @!P3 LEA.HI.X R5, R198, R3.reuse, R216, 0x1, P5 ;  /* 0x00000003c605b211 */ /* 0x081fe400028f0cd8 */
        /* <DEDUP_REMOVED lines=9> */
.L_x_13239:
[----:B------:R-:W-:Y:S05]  /*2efa0*/  BSYNC B1 ;  /* 0x0000000000017941 */ /* 0x000fea0003800000 */
.L_x_13238:
[----:B------:R-:W-:-:S03]  /*2efb0*/  UMOV UR4, 0xffffffff ;  /* 0xffffffff00047882 */ /* 0x000fc60000000000 */
[----:B------:R-:W-:Y:S05]  /*2efc0*/  BRA.DIV UR4, `(.L_x_13240) ;  /* 0x000000d204ac7947 */ /* 0x000fea000b800000 */
[----:B0-----:R0:W0:Y:S04]  /*2efd0*/  SHFL.IDX PT, R3, R19, 0x3, 0x181f ;  /* 0x00781f0013037f89 */ /* 0x00102800000e0000 */
[----:B--2---:R2:W0:Y:S02]  /*2efe0*/  SHFL.IDX PT, R14, R18, 0x3, 0x181f ;  /* 0x00781f00120e7f89 */ /* 0x00442400000e0000 */
.L_x_13477:
[----:B---3--:R-:W-:-:S05]  /*2eff0*/  VIADD R5, R209, 0x60 ;  /* 0x00000060d1057836 */ /* 0x008fca0000000000 */
[----:B------:R-:W-:-:S13]  /*2f000*/  ISETP.GE.AND P0, PT, R5, R0, PT ;  /* 0x000000000500720c */ /* 0x000fda0003f06270 */
[----:B------:R-:W-:Y:S05]  /*2f010*/  @P0 BRA `(.L_x_13241) ;  /* 0x0000002c00ec0947 */ /* 0x000fea0003800000 */
[----:B------:R-:W-:Y:S02]  /*2f020*/  ULDC UR4, c[0x0][0xbc8] ;  /* 0x0002f20000047ab9 */ /* 0x000fe40000000800 */
[----:B------:R-:W-:Y:S02]  /*2f030*/  ISETP.GE.AND P3, PT, R198, UR4, PT ;  /* 0x00000004c6007c0c */ /* 0x000fe4000bf66270 */
[----:B------:R-:W-:Y:S02]  /*2f040*/  ISETP.GE.AND P4, PT, R200, UR4, PT ;  /* 0x00000004c8007c0c */ /* 0x000fe4000bf86270 */
[----:B------:R-:W-:-:S09]  /*2f050*/  ISETP.GE.AND P5, PT, R199, UR4, PT ;  /* 0x00000004c7007c0c */ /* 0x000fd2000bfa6270 */
        /* <DEDUP_REMOVED lines=11> */
[----:B------:R-:W-:-:S04]  /*2f110*/  LEA R14, P0, R201, R14, 0x1 ;  /* 0x0000000ec90e7211 */ /* 0x000fc800078008ff */
[----:B------:R-:W-:-:S05]  /*2f120*/  LEA.HI.X R15, R201, R3, R212, 0x1, P0 ;  /* 0x00000003c90f7211 */ /* 0x000fca00000f0cd4 */
[----:B------:R3:W-:Y:S01]  /*2f130*/  ST.E.128 desc[UR44][R14.64], R84 ;  /* 0x000000540e007985 */ /* 0x0007e2000c101d2c */
[----:B------:R-:W-:Y:S05]  /*2f140*/  BRA `(.L_x_13241) ;  /* 0x0000002c00a07947 */ /* 0x000fea0003800000 */
.L_x_13230:
[----:B0-----:R-:W0:Y:S01]  /*2f150*/  @P2 LDC R13, c[0x0][0xcec] ;  /* 0x00033b00ff0d2b82 */ /* 0x001e220000000800 */
[----:B------:R-:W-:Y:S01]  /*2f160*/  ULDC.64 UR4, c[0x0][0xc08] ;  /* 0x0003020000047ab9 */ /* 0x000fe20000000a00 */
[----:B------:R-:W-:Y:S01]  /*2f170*/  ULDC.64 UR6, c[0x0][0xc30] ;  /* 0x00030c0000067ab9 */ /* 0x000fe20000000a00 */
[----:B------:R-:W-:Y:S01]  /*2f180*/  IMAD R9, R9, UR4, RZ ;  /* 0x0000000409097c24 */ /* 0x000fe2000f8e02ff */
[C---:B------:R-:W-:Y:S01]  /*2f190*/  IADD3 R18, R205.reuse, 0x8, RZ ;  /* 0x00000008cd127810 */ /* 0x040fe20007ffe0ff */
[C---:B------:R-:W-:Y:S01]  /*2f1a0*/  IMAD.WIDE.U32 R4, R8.reuse, UR4, RZ ;  /* 0x0000000408047c25 */ /* 0x040fe2000f8e00ff */
[----:B------:R-:W-:Y:S02]  /*2f1b0*/  SHF.R.S32.HI R25, RZ, 0x1f, R218 ;  /* 0x0000001fff197819 */ /* 0x000fe400000114da */
[----:B------:R-:W1:Y:S01]  /*2f1c0*/  @P2 LDC R6, c[0x0][0xcf0] ;  /* 0x00033c00ff062b82 */ /* 0x000e620000000800 */
[----:B------:R-:W-:Y:S01]  /*2f1d0*/  IMAD R9, R8, UR5, R9 ;  /* 0x0000000508097c24 */ /* 0x000fe2000f8e0209 */
[----:B------:R-:W-:Y:S01]  /*2f1e0*/  ULDC.64 UR4, c[0x0][0xc38] ;  /* 0x00030e0000047ab9 */ /* 0x000fe20000000a00 */
[----:B------:R-:W-:Y:S01]  /*2f1f0*/  VIADD R19, R205, 0x10 ;  /* 0x00000010cd137836 */ /* 0x000fe20000000000 */
[----:B------:R-:W-:Y:S01]  /*2f200*/  SHF.R.S32.HI R26, RZ, 0x1f, R18 ;  /* 0x0000001fff1a7819 */ /* 0x000fe20000011412 */
[----:B------:R-:W-:Y:S01]  /*2f210*/  IMAD.IADD R5, R5, 0x1, R9 ;  /* 0x0000000105057824 */ /* 0x000fe200078e0209 */
[----:B------:R-:W-:Y:S01]  /*2f220*/  SHF.R.S32.HI R9, RZ, 0x1f, R12 ;  /* 0x0000001fff097819 */ /* 0x000fe2000001140c */
[----:B------:R-:W-:-:S02]  /*2f230*/  VIADD R20, R205, 0x18 ;  /* 0x00000018cd147836 */ /* 0x000fc40000000000 */
[----:B------:R-:W-:-:S03]  /*2f240*/  IMAD.WIDE.U32 R4, R156, UR4, R4 ;  /* 0x000000049c047c25 */ /* 0x000fc6000f8e0004 */
[----:B------:R-:W-:Y:S01]  /*2f250*/  SHF.R.S32.HI R29, RZ, 0x1f, R20 ;  /* 0x0000001fff1d7819 */ /* 0x000fe20000011414 */
[----:B------:R-:W-:Y:S01]  /*2f260*/  IMAD R5, R156, UR5, R5 ;  /* 0x000000059c057c24 */ /* 0x000fe2000f8e0205 */
[----:B------:R-:W-:Y:S01]  /*2f270*/  ULDC.64 UR4, c[0x0][0xc40] ;  /* 0x0003100000047ab9 */ /* 0x000fe20000000a00 */
[----:B------:R-:W-:Y:S02]  /*2f280*/  VIADD R21, R205, 0x20 ;  /* 0x00000020cd157836 */ /* 0x000fe40000000000 */
[----:B------:R-:W-:Y:S02]  /*2f290*/  IMAD R9, R9, UR4, RZ ;  /* 0x0000000409097c24 */ /* 0x000fe4000f8e02ff */
[----:B0-----:R-:W-:Y:S01]  /*2f2a0*/  @P2 IMAD.HI.U32 R13, R28, R13, RZ ;  /* 0x0000000d1c0d2227 */ /* 0x001fe200078e00ff */
[----:B------:R-:W-:-:S03]  /*2f2b0*/  SHF.R.S32.HI R30, RZ, 0x1f, R21 ;  /* 0x0000001fff1e7819 */ /* 0x000fc60000011415 */
[C---:B------:R-:W-:Y:S02]  /*2f2c0*/  IMAD R11, R12.reuse, UR5, R9 ;  /* 0x000000050c0b7c24 */ /* 0x040fe4000f8e0209 */
[----:B------:R-:W-:Y:S01]  /*2f2d0*/  IMAD.WIDE.U32 R4, R12, UR4, R4 ;  /* 0x000000040c047c25 */ /* 0x000fe2000f8e0004 */
[----:B------:R-:W-:-:S03]  /*2f2e0*/  ULDC.64 UR4, c[0x0][0xc48] ;  /* 0x0003120000047ab9 */ /* 0x000fc60000000a00 */
[----:B------:R-:W-:Y:S01]  /*2f2f0*/  IMAD.MOV.U32 R9, RZ, RZ, R28 ;  /* 0x000000ffff097224 */ /* 0x000fe200078e001c */
[----:B-1----:R-:W-:Y:S01]  /*2f300*/  @P2 SHF.R.U32.HI R9, RZ, R6, R13 ;  /* 0x00000006ff092219 */ /* 0x002fe2000001160d */
[----:B------:R-:W-:Y:S02]  /*2f310*/  IMAD.IADD R5, R5, 0x1, R11 ;  /* 0x0000000105057824 */ /* 0x000fe400078e020b */
[----:B------:R-:W-:Y:S01]  /*2f320*/  VIADD R24, R205, 0x28 ;  /* 0x00000028cd187836 */ /* 0x000fe20000000000 */
[--C-:B------:R-:W-:Y:S01]  /*2f330*/  SHF.R.S32.HI R6, RZ, 0x1f, R9.reuse ;  /* 0x0000001fff067819 */ /* 0x100fe20000011409 */
[----:B------:R-:W-:Y:S02]  /*2f340*/  IMAD.MOV R8, RZ, RZ, -R9 ;  /* 0x000000ffff087224 */ /* 0x000fe400078e0a09 */
[----:B------:R-:W-:Y:S01]  /*2f350*/  IMAD.WIDE.U32 R4, R219, UR4, R4 ;  /* 0x00000004db047c25 */ /* 0x000fe2000f8e0004 */
[----:B------:R-:W-:-:S03]  /*2f360*/  SHF.R.S32.HI R31, RZ, 0x1f, R24 ;  /* 0x0000001fff1f7819 */ /* 0x000fc60000011418 */
        /* <DEDUP_REMOVED lines=17> */
[----:B------:R-:W-:Y:S01]  /*2f480*/  UMOV UR4, 0xffffffff ;  /* 0xffffffff00047882 */ /* 0x000fe20000000000 */
[----:B------:R0:W-:Y:S02]  /*2f490*/  SYNCS.ARRIVE.TRANS64.RED.A1T0 RZ, [R8+URZ], RZ ;  /* 0x000000ff08ff79a7 */ /* 0x0001e4000810043f */
[----:B------:R-:W-:Y:S01]  /*2f4a0*/  LEA.HI.X R4, R4, UR5, R5, 0x2, P0 ;  /* 0x0000000504047c11 */ /* 0x000fe200080f1405 */
[----:B------:R-:W-:Y:S08]  /*2f4b0*/  BRA.DIV UR4, `(.L_x_13242) ;  /* 0x000000ce04b87947 */ /* 0x000ff0000b800000 */
[----:B------:R1:W2:Y:S04]  /*2f4c0*/  SHFL.IDX PT, R5, R4, RZ, 0x1c1f ;  /* 0x001c1fff04057589 */ /* 0x0002a800000e0000 */
[----:B------:R1:W3:Y:S02]  /*2f4d0*/  SHFL.IDX PT, R6, R3, RZ, 0x1c1f ;  /* 0x001c1fff03067589 */ /* 0x0002e400000e0000 */
.L_x_13480:
[----:B------:R-:W-:Y:S01]  /*2f4e0*/  ISETP.GE.AND P0, PT, R33, R0, PT ;  /* 0x000000002100720c */ /* 0x000fe20003f06270 */
[----:B------:R-:W-:-:S12]  /*2f4f0*/  BSSY B1, `(.L_x_13243) ;  /* 0x00000d2000017945 */ /* 0x000fd80003800000 */
[----:B------:R-:W-:Y:S05]  /*2f500*/  @P0 BRA `(.L_x_13244) ;  /* 0x0000000c00400947 */ /* 0x000fea0003800000 */
[----:B------:R-:W-:Y:S01]  /*2f510*/  ULDC UR4, c[0x0][0xbc8] ;  /* 0x0002f20000047ab9 */ /* 0x000fe20000000800 */
[----:B------:R-:W4:Y:S01]  /*2f520*/  LDL R15, [R1+0x48c] ;  /* 0x00048c00010f7983 */ /* 0x000f220000100800 */
[----:B------:R-:W-:-:S03]  /*2f530*/  ISETP.GE.AND P0, PT, R205, UR4, PT ;  /* 0x00000004cd007c0c */ /* 0x000fc6000bf06270 */
[----:B------:R-:W5:Y:S04]  /*2f540*/  LDL R36, [R1+0x488] ;  /* 0x0004880001247983 */ /* 0x000f680000100800 */
[----:B------:R-:W5:Y:S04]  /*2f550*/  LDL R39, [R1+0x510] ;  /* 0x0005100001277983 */ /* 0x000f680000100800 */
[----:B------:R-:W5:Y:S04]  /*2f560*/  LDL R32, [R1+0x484] ;  /* 0x0004840001207983 */ /* 0x000f680000100800 */
[----:B------:R-:W4:Y:S01]  /*2f570*/  @!P0 LDL.64 R10, [R1+0x240] ;  /* 0x00024000010a8983 */ /* 0x000f220000100a00 */
[----:B------:R-:W-:Y:S01]  /*2f580*/  ISETP.GE.AND P1, PT, R18, UR4, PT ;  /* 0x0000000412007c0c */ /* 0x000fe2000bf26270 */
[----:B0--3--:R-:W-:-:S02]  /*2f590*/  @!P0 IMAD.MOV.U32 R8, RZ, RZ, R6 ;  /* 0x000000ffff088224 */ /* 0x009fc400078e0006 */
[----:B--2---:R-:W-:Y:S01]  /*2f5a0*/  @!P0 IMAD.MOV.U32 R9, RZ, RZ, R5 ;  /* 0x000000ffff098224 */ /* 0x004fe200078e0005 */
[----:B------:R-:W2:Y:S01]  /*2f5b0*/  LDL R37, [R1+0x50c] ;  /* 0x00050c0001257983 */ /* 0x000ea20000100800 */
[----:B------:R-:W-:-:S03]  /*2f5c0*/  @!P0 IMAD.WIDE R8, R205, 0x4, R8 ;  /* 0x00000004cd088825 */ /* 0x000fc600078e0208 */
[----:B------:R-:W3:Y:S04]  /*2f5d0*/  LDL R12, [R1+0x480] ;  /* 0x00048000010c7983 */ /* 0x000ee80000100800 */
[----:B------:R-:W3:Y:S04]  /*2f5e0*/  LDL R38, [R1+0x508] ;  /* 0x0005080001267983 */ /* 0x000ee80000100800 */
[----:B------:R-:W3:Y:S04]  /*2f5f0*/  LDL R13, [R1+0x47c] ;  /* 0x00047c00010d7983 */ /* 0x000ee80000100800 */
[----:B------:R-:W3:Y:S04]  /*2f600*/  LDL R34, [R1+0x504] ;  /* 0x0005040001227983 */ /* 0x000ee80000100800 */
[----:B------:R-:W3:Y:S04]  /*2f610*/  LDL R14, [R1+0x478] ;  /* 0x00047800010e7983 */ /* 0x000ee80000100800 */
[----:B------:R-:W3:Y:S04]  /*2f620*/  LDL R35, [R1+0x500] ;  /* 0x0005000001237983 */ /* 0x000ee80000100800 */
[----:B------:R-:W3:Y:S04]  /*2f630*/  LDL R33, [R1+0x4fc] ;  /* 0x0004fc0001217983 */ /* 0x000ee80000100800 */
[----:B----4-:R0:W-:Y:S04]  /*2f640*/  @!P0 ST.E.64 desc[UR44][R8.64], R10 ;  /* 0x0000000a08008985 */ /* 0x0101e8000c101b2c */
[----:B0-----:R-:W4:Y:S01]  /*2f650*/  @!P1 LDL.64 R8, [R1+0x250] ;  /* 0x0002500001089983 */ /* 0x001f220000100a00 */
[----:B------:R-:W-:-:S02]  /*2f660*/  ISETP.GE.AND P0, PT, R19, UR4, PT ;  /* 0x0000000413007c0c */ /* 0x000fc4000bf06270 */
[----:B------:R-:W-:-:S04]  /*2f670*/  @!P1 LEA R10, P2, R18, R6, 0x2 ;  /* 0x00000006120a9211 */ /* 0x000fc800078410ff */
[----:B------:R-:W-:-:S05]  /*2f680*/  @!P1 LEA.HI.X R11, R18, R5, R26, 0x2, P2 ;  /* 0x00000005120b9211 */ /* 0x000fca00010f141a */
[----:B----4-:R0:W-:Y:S04]  /*2f690*/  @!P1 ST.E.64 desc[UR44][R10.64], R8 ;  /* 0x000000080a009985 */ /* 0x0101e8000c101b2c */
[----:B0-----:R-:W4:Y:S01]  /*2f6a0*/  @!P0 LDL.64 R8, [R1+0x260] ;  /* 0x0002600001088983 */ /* 0x001f220000100a00 */
[----:B------:R-:W-:Y:S02]  /*2f6b0*/  ISETP.GE.AND P1, PT, R20, UR4, PT ;  /* 0x0000000414007c0c */ /* 0x000fe4000bf26270 */
        /* <DEDUP_REMOVED lines=24> */
[----:B-----5:R-:W-:Y:S02]  /*2f840*/  ISETP.GE.AND P0, PT, R36, UR4, PT ;  /* 0x0000000424007c0c */ /* 0x020fe4000bf06270 */
[----:B------:R-:W-:-:S04]  /*2f850*/  @!P1 LEA R10, P2, R15, R6, 0x2 ;  /* 0x000000060f0a9211 */ /* 0x000fc800078410ff */
[----:B------:R-:W-:Y:S02]  /*2f860*/  @!P1 LEA.HI.X R11, R15, R5, R39, 0x2, P2 ;  /* 0x000000050f0b9211 */ /* 0x000fe400010f1427 */
[----:B------:R-:W5:Y:S04]  /*2f870*/  LDL R15, [R1+0x474] ;  /* 0x00047400010f7983 */ /* 0x000f680000100800 */
[----:B------:R-:W5:Y:S04]  /*2f880*/  LDL R39, [R1+0x4e0] ;  /* 0x0004e00001277983 */ /* 0x000f680000100800 */
[----:B----4-:R0:W-:Y:S04]  /*2f890*/  @!P1 ST.E.64 desc[UR44][R10.64], R8 ;  /* 0x000000080a009985 */ /* 0x0101e8000c101b2c */
[----:B0-----:R-:W4:Y:S01]  /*2f8a0*/  @!P0 LDL.64 R8, [R1+0x2c0] ;  /* 0x0002c00001088983 */ /* 0x001f220000100a00 */
[----:B------:R-:W-:-:S02]  /*2f8b0*/  ISETP.GE.AND P1, PT, R32, UR4, PT ;  /* 0x0000000420007c0c */ /* 0x000fc4000bf26270 */
[----:B------:R-:W-:-:S04]  /*2f8c0*/  @!P0 LEA R10, P2, R36, R6, 0x2 ;  /* 0x00000006240a8211 */ /* 0x000fc800078410ff */
[----:B--2---:R-:W-:Y:S02]  /*2f8d0*/  @!P0 LEA.HI.X R11, R36, R5, R37, 0x2, P2 ;  /* 0x00000005240b8211 */ /* 0x004fe400010f1425 */
[----:B------:R-:W2:Y:S04]  /*2f8e0*/  LDL R37, [R1+0x470] ;  /* 0x0004700001257983 */ /* 0x000ea80000100800 */
[----:B------:R-:W2:Y:S04]  /*2f8f0*/  LDL R36, [R1+0x4f8] ;  /* 0x0004f80001247983 */ /* 0x000ea80000100800 */
[----:B----4-:R0:W-:Y:S04]  /*2f900*/  @!P0 ST.E.64 desc[UR44][R10.64], R8 ;  /* 0x000000080a008985 */ /* 0x0101e8000c101b2c */
[----:B0-----:R-:W4:Y:S01]  /*2f910*/  @!P1 LDL.64 R8, [R1+0x2d0] ;  /* 0x0002d00001089983 */ /* 0x001f220000100a00 */
[----:B---3--:R-:W-:-:S02]  /*2f920*/  ISETP.GE.AND P0, PT, R12, UR4, PT ;  /* 0x000000040c007c0c */ /* 0x008fc4000bf06270 */
[----:B------:R-:W-:-:S04]  /*2f930*/  @!P1 LEA R10, P2, R32, R6, 0x2 ;  /* 0x00000006200a9211 */ /* 0x000fc800078410ff */
[----:B------:R-:W-:Y:S02]  /*2f940*/  @!P1 LEA.HI.X R11, R32, R5, R38, 0x2, P2 ;  /* 0x00000005200b9211 */ /* 0x000fe400010f1426 */
[----:B------:R-:W3:Y:S04]  /*2f950*/  LDL R32, [R1+0x46c] ;  /* 0x00046c0001207983 */ /* 0x000ee80000100800 */
[----:B------:R-:W3:Y:S04]  /*2f960*/  LDL R38, [R1+0x4f4] ;  /* 0x0004f40001267983 */ /* 0x000ee80000100800 */
[----:B----4-:R0:W-:Y:S04]  /*2f970*/  @!P1 ST.E.64 desc[UR44][R10.64], R8 ;  /* 0x000000080a009985 */ /* 0x0101e8000c101b2c */
[----:B0-----:R-:W4:Y:S01]  /*2f980*/  @!P0 LDL.64 R8, [R1+0x2e0] ;  /* 0x0002e00001088983 */ /* 0x001f220000100a00 */
[----:B------:R-:W-:-:S02]  /*2f990*/  ISETP.GE.AND P1, PT, R13, UR4, PT ;  /* 0x000000040d007c0c */ /* 0x000fc4000bf26270 */
        /* <DEDUP_REMOVED lines=13> */
[----:B-----5:R-:W-:-:S02]  /*2fa70*/  ISETP.GE.AND P1, PT, R15, UR4, PT ;  /* 0x000000040f007c0c */ /* 0x020fc4000bf26270 */
[----:B------:R-:W-:-:S04]  /*2fa80*/  @!P0 LEA R10, P2, R14, R6, 0x2 ;  /* 0x000000060e0a8211 */ /* 0x000fc800078410ff */
[----:B------:R-:W-:Y:S02]  /*2fa90*/  @!P0 LEA.HI.X R11, R14, R5, R33, 0x2, P2 ;  /* 0x000000050e0b8211 */ /* 0x000fe400010f1421 */
[----:B------:R-:W5:Y:S04]  /*2faa0*/  LDL R14, [R1+0x460] ;  /* 0x00046000010e7983 */ /* 0x000f680000100800 */
[----:B------:R-:W5:Y:S04]  /*2fab0*/  LDL R33, [R1+0x4e8] ;  /* 0x0004e80001217983 */ /* 0x000f680000100800 */
[----:B----4-:R0:W-:Y:S04]  /*2fac0*/  @!P0 ST.E.64 desc[UR44][R10.64], R8 ;  /* 0x000000080a008985 */ /* 0x0101e8000c101b2c */
[----:B0-----:R-:W4:Y:S01]  /*2fad0*/  @!P1 LDL.64 R8, [R1+0x310] ;  /* 0x0003100001089983 */ /* 0x001f220000100a00 */
[----:B--2---:R-:W-:-:S02]  /*2fae0*/  ISETP.GE.AND P0, PT, R37, UR4, PT ;  /* 0x0000000425007c0c */ /* 0x004fc4000bf06270 */
[----:B------:R-:W-:-:S04]  /*2faf0*/  @!P1 LEA R10, P2, R15, R6, 0x2 ;  /* 0x000000060f0a9211 */ /* 0x000fc800078410ff */
[----:B------:R-:W-:Y:S02]  /*2fb00*/  @!P1 LEA.HI.X R11, R15, R5, R36, 0x2, P2 ;  /* 0x000000050f0b9211 */ /* 0x000fe400010f1424 */
        /* <DEDUP_REMOVED lines=43> */
[----:B----4-:R0:W-:Y:S04]  /*2fdc0*/  @!P1 ST.E.64 desc[UR44][R10.64], R8 ;  /* 0x000000080a009985 */ /* 0x0101e8000c101b2c */
[----:B0-----:R-:W4:Y:S01]  /*2fdd0*/  @!P0 LDL.64 R8, [R1+0x380] ;  /* 0x0003800001088983 */ /* 0x001f220000100a00 */
[----:B------:R-:W-:-:S02]  /*2fde0*/  ISETP.GE.AND P1, PT, R34, UR4, PT ;  /* 0x0000000422007c0c */ /* 0x000fc4000bf26270 */
        /* <DEDUP_REMOVED lines=14> */
[----:B-----5:R-:W-:Y:S02]  /*2fed0*/  @!P0 LEA.HI.X R11, R32, R5, R33, 0x2, P2 ;  /* 0x00000005200b8211 */ /* 0x020fe400010f1421 */
        /* <DEDUP_REMOVED lines=11> */
[----:B------:R-:W-:-:S02]  /*2ff90*/  ISETP.GE.AND P1, PT, R36, UR4, PT ;  /* 0x0000000424007c0c */ /* 0x000fc4000bf26270 */
[----:B------:R-:W-:-:S04]  /*2ffa0*/  @!P0 LEA R10, P2, R13, R6, 0x2 ;  /* 0x000000060d0a8211 */ /* 0x000fc800078410ff */
[----:B---3--:R-:W-:Y:S02]  /*2ffb0*/  @!P0 LEA.HI.X R11, R13, R5, R15, 0x2, P2 ;  /* 0x000000050d0b8211 */ /* 0x008fe400010f140f */
        /* <DEDUP_REMOVED lines=21> */
[----:B-----5:R-:W-:-:S05]  /*30110*/  @!P0 LEA.HI.X R11, R227, R5, R33, 0x2, P2 ;  /* 0x00000005e30b8211 */ /* 0x020fca00010f1421 */
[----:B----4-:R0:W-:Y:S04]  /*30120*/  @!P0 ST.E.64 desc[UR44][R10.64], R8 ;  /* 0x000000080a008985 */ /* 0x0101e8000c101b2c */
[----:B0-----:R-:W4:Y:S01]  /*30130*/  @!P1 LDL.64 R8, [R1+0x410] ;  /* 0x0004100001089983 */ /* 0x001f220000100a00 */
[----:B--2---:R-:W-:Y:S02]  /*30140*/  ISETP.GE.AND P0, PT, R14, UR4, PT ;  /* 0x000000040e007c0c */ /* 0x004fe4000bf06270 */
[----:B------:R-:W-:-:S04]  /*30150*/  @!P1 LEA R10, P2, R220, R6, 0x2 ;  /* 0x00000006dc0a9211 */ /* 0x000fc800078410ff */
[----:B------:R-:W-:-:S05]  /*30160*/  @!P1 LEA.HI.X R11, R220, R5, R32, 0x2, P2 ;  /* 0x00000005dc0b9211 */ /* 0x000fca00010f1420 */
[----:B----4-:R0:W-:Y:S04]  /*30170*/  @!P1 ST.E.64 desc[UR44][R10.64], R8 ;  /* 0x000000080a009985 */ /* 0x0101e8000c101b2c */
[----:B0-----:R-:W2:Y:S01]  /*30180*/  @!P0 LDL.64 R8, [R1+0x420] ;  /* 0x0004200001088983 */ /* 0x001ea20000100a00 */
[----:B------:R-:W-:Y:S02]  /*30190*/  ISETP.GE.AND P1, PT, R12, UR4, PT ;  /* 0x000000040c007c0c */ /* 0x000fe4000bf26270 */
[----:B------:R-:W-:-:S04]  /*301a0*/  @!P0 LEA R10, P2, R14, R6, 0x2 ;  /* 0x000000060e0a8211 */ /* 0x000fc800078410ff */
[----:B---3--:R-:W-:-:S05]  /*301b0*/  @!P0 LEA.HI.X R11, R14, R5, R15, 0x2, P2 ;  /* 0x000000050e0b8211 */ /* 0x008fca00010f140f */
[----:B--2---:R0:W-:Y:S04]  /*301c0*/  @!P0 ST.E.64 desc[UR44][R10.64], R8 ;  /* 0x000000080a008985 */ /* 0x0041e8000c101b2c */
[----:B0-----:R-:W2:Y:S01]  /*301d0*/  @!P1 LDL.64 R8, [R1+0x430] ;  /* 0x0004300001089983 */ /* 0x001ea20000100a00 */
[----:B------:R-:W-:-:S04]  /*301e0*/  @!P1 LEA R10, P0, R12, R6, 0x2 ;  /* 0x000000060c0a9211 */ /* 0x000fc800078010ff */
[----:B------:R-:W-:-:S05]  /*301f0*/  @!P1 LEA.HI.X R11, R12, R5, R13, 0x2, P0 ;  /* 0x000000050c0b9211 */ /* 0x000fca00000f140d */
[----:B--2---:R4:W-:Y:S04]  /*30200*/  @!P1 ST.E.64 desc[UR44][R10.64], R8 ;  /* 0x000000080a009985 */ /* 0x0049e8000c101b2c */
.L_x_13244:
[----:B------:R-:W-:Y:S05]  /*30210*/  BSYNC B1 ;  /* 0x0000000000017941 */ /* 0x000fea0003800000 */
.L_x_13243:
[----:B------:R-:W-:-:S03]  /*30220*/  UMOV UR4, 0xffffffff ;  /* 0xffffffff00047882 */ /* 0x000fc60000000000 */
[----:B------:R-:W-:Y:S05]  /*30230*/  BRA.DIV UR4, `(.L_x_13245) ;  /* 0x000000c204907947 */ /* 0x000fea000b800000 */
[----:B------:R0:W0:Y:S04]  /*30240*/  SHFL.IDX PT, R33, R4, 0x1, 0x1c1f ;  /* 0x003c1f0004217f89 */ /* 0x00002800000e0000 */
[----:B------:R0:W0:Y:S02]  /*30250*/  SHFL.IDX PT, R14, R3, 0x1, 0x1c1f ;  /* 0x003c1f00030e7f89 */ /* 0x00002400000e0000 */
.L_x_13484:
[----:B------:R-:W-:-:S13]  /*30260*/  ISETP.GE.AND P0, PT, R7, R0, PT ;  /* 0x000000000700720c */ /* 0x000fda0003f06270 */
[----:B------:R-:W-:Y:S05]  /*30270*/  @P0 BRA `(.L_x_13241) ;  /* 0x0000001c00540947 */ /* 0x000fea0003800000 */
[----:B01----:R-:W0:Y:S01]  /*30280*/  LDC R3, c[0x0][0xbc8] ;  /* 0x0002f200ff037b82 */ /* 0x003e220000000800 */
[----:B------:R-:W5:Y:S04]  /*30290*/  LDL R68, [R1+0x48c] ;  /* 0x00048c0001447983 */ /* 0x000f680000100800 */
[----:B------:R-:W5:Y:S04]  /*302a0*/  LDL R65, [R1+0x488] ;  /* 0x0004880001417983 */ /* 0x000f680000100800 */
[----:B------:R-:W5:Y:S04]  /*302b0*/  LDL R69, [R1+0x510] ;  /* 0x0005100001457983 */ /* 0x000f680000100800 */
[----:B------:R-:W5:Y:S04]  /*302c0*/  LDL R63, [R1+0x484] ;  /* 0x00048400013f7983 */ /* 0x000f680000100800 */
[----:B------:R-:W5:Y:S04]  /*302d0*/  LDL R61, [R1+0x50c] ;  /* 0x00050c00013d7983 */ /* 0x000f680000100800 */
[----:B------:R-:W5:Y:S01]  /*302e0*/  LDL R60, [R1+0x508] ;  /* 0x00050800013c7983 */ /* 0x000f620000100800 */
[----:B0-----:R-:W-:-:S03]  /*302f0*/  ISETP.GE.AND P0, PT, R205, R3, PT ;  /* 0x00000003cd00720c */ /* 0x001fc60003f06270 */
[----:B------:R-:W5:Y:S04]  /*30300*/  LDL R67, [R1+0x480] ;  /* 0x0004800001437983 */ /* 0x000f680000100800 */
[----:B------:R-:W5:Y:S04]  /*30310*/  LDL R59, [R1+0x470] ;  /* 0x00047000013b7983 */ /* 0x000f680000100800 */
[----:B------:R-:W5:Y:S04]  /*30320*/  LDL R57, [R1+0x504] ;  /* 0x0005040001397983 */ /* 0x000f680000100800 */
[----:B---3--:R-:W3:Y:S01]  /*30330*/  @!P0 LDL.64 R6, [R1+0x248] ;  /* 0x0002480001068983 */ /* 0x008ee20000100a00 */
[----:B------:R-:W-:Y:S01]  /*30340*/  ISETP.GE.AND P1, PT, R18, R3, PT ;  /* 0x000000031200720c */ /* 0x000fe20003f26270 */
[----:B------:R-:W-:-:S02]  /*30350*/  @!P0 IMAD.MOV.U32 R4, RZ, RZ, R14 ;  /* 0x000000ffff048224 */ /* 0x000fc400078e000e */
[----:B--2---:R-:W-:Y:S01]  /*30360*/  @!P0 IMAD.MOV.U32 R5, RZ, RZ, R33 ;  /* 0x000000ffff058224 */ /* 0x004fe200078e0021 */
[----:B------:R-:W2:Y:S01]  /*30370*/  LDL R66, [R1+0x47c] ;  /* 0x00047c0001427983 */ /* 0x000ea20000100800 */
[----:B------:R-:W-:Y:S01]  /*30380*/  @!P0 IMAD.WIDE R4, R205, 0x4, R4 ;  /* 0x00000004cd048825 */ /* 0x000fe200078e0204 */
[----:B------:R-:W-:Y:S02]  /*30390*/  ISETP.GE.AND P2, PT, R19, R3, PT ;  /* 0x000000031300720c */ /* 0x000fe40003f46270 */
        /* <DEDUP_REMOVED lines=28> */
[----:B---3--:R0:W-:Y:S04]  /*30560*/  @!P0 ST.E.64 desc[UR44][R4.64], R6 ;  /* 0x0000000604008985 */ /* 0x0081e8000c101b2c */
[----:B0-----:R-:W3:Y:S01]  /*30570*/  @!P1 LDL.64 R4, [R1+0x258] ;  /* 0x0002580001049983 */ /* 0x001ee20000100a00 */
[----:B------:R-:W-:-:S04]  /*30580*/  @!P1 LEA R6, P0, R18, R14, 0x2 ;  /* 0x0000000e12069211 */ /* 0x000fc800078010ff */
[----:B------:R-:W-:Y:S02]  /*30590*/  @!P1 LEA.HI.X R7, R18, R33, R26, 0x2, P0 ;  /* 0x0000002112079211 */ /* 0x000fe400000f141a */
[----:B----4-:R-:W-:-:S03]  /*305a0*/  @!P2 LEA R10, P0, R19, R14, 0x2 ;  /* 0x0000000e130aa211 */ /* 0x010fc600078010ff */
[----:B---3--:R0:W-:Y:S04]  /*305b0*/  @!P1 ST.E.64 desc[UR44][R6.64], R4 ;  /* 0x0000000406009985 */ /* 0x0081e8000c101b2c */
[----:B------:R-:W3:Y:S01]  /*305c0*/  @!P2 LDL.64 R8, [R1+0x268] ;  /* 0x000268000108a983 */ /* 0x000ee20000100a00 */
[----:B------:R-:W-:Y:S02]  /*305d0*/  ISETP.GE.AND P1, PT, R20, R3, PT ;  /* 0x000000031400720c */ /* 0x000fe40003f26270 */
[----:B------:R-:W-:-:S05]  /*305e0*/  @!P2 LEA.HI.X R11, R19, R33, R28, 0x2, P0 ;  /* 0x00000021130ba211 */ /* 0x000fca00000f141c */
[----:B---3--:R1:W-:Y:S06]  /*305f0*/  @!P2 ST.E.64 desc[UR44][R10.64], R8 ;  /* 0x000000080a00a985 */ /* 0x0083ec000c101b2c */
        /* <DEDUP_REMOVED lines=10> */
[----:B------:R-:W4:Y:S01]  /*306a0*/  @!P1 LDL.64 R6, [R1+0x298] ;  /* 0x0002980001069983 */ /* 0x000f220000100a00 */
[----:B------:R-:W-:Y:S02]  /*306b0*/  ISETP.GE.AND P2, PT, R218, R3, PT ;  /* 0x00000003da00720c */ /* 0x000fe40003f46270 */
[----:B-1----:R-:W-:-:S04]  /*306c0*/  @!P1 LEA R10, P0, R24, R14, 0x2 ;  /* 0x0000000e180a9211 */ /* 0x002fc800078010ff */
[----:B------:R-:W-:-:S05]  /*306d0*/  @!P1 LEA.HI.X R11, R24, R33, R31, 0x2, P0 ;  /* 0x00000021180b9211 */ /* 0x000fca00000f141f */
[----:B----4-:R1:W-:Y:S04]  /*306e0*/  @!P1 ST.E.64 desc[UR44][R10.64], R6 ;  /* 0x000000060a009985 */ /* 0x0103e8000c101b2c */
[----:B------:R-:W4:Y:S01]  /*306f0*/  @!P2 LDL.64 R8, [R1+0x2a8] ;  /* 0x0002a8000108a983 */ /* 0x000f220000100a00 */
[----:B-----5:R-:W-:Y:S02]  /*30700*/  ISETP.GE.AND P1, PT, R68, R3, PT ;  /* 0x000000034400720c */ /* 0x020fe40003f26270 */
[----:B---3--:R-:W-:-:S04]  /*30710*/  @!P2 LEA R12, P0, R218, R14, 0x2 ;  /* 0x0000000eda0ca211 */ /* 0x008fc800078010ff */
[----:B------:R-:W-:-:S05]  /*30720*/  @!P2 LEA.HI.X R13, R218, R33, R25, 0x2, P0 ;  /* 0x00000021da0da211 */ /* 0x000fca00000f1419 */
[----:B----4-:R3:W-:Y:S04]  /*30730*/  @!P2 ST.E.64 desc[UR44][R12.64], R8 ;  /* 0x000000080c00a985 */ /* 0x0107e8000c101b2c */
[----:B0-----:R-:W4:Y:S01]  /*30740*/  @!P1 LDL.64 R4, [R1+0x2b8] ;  /* 0x0002b80001049983 */ /* 0x001f220000100a00 */
[----:B------:R-:W-:Y:S02]  /*30750*/  ISETP.GE.AND P2, PT, R65, R3, PT ;  /* 0x000000034100720c */ /* 0x000fe40003f46270 */
[----:B------:R-:W-:-:S04]  /*30760*/  @!P1 LEA R18, P0, R68, R14, 0x2 ;  /* 0x0000000e44129211 */ /* 0x000fc800078010ff */
[----:B------:R-:W-:Y:S01]  /*30770*/  @!P1 LEA.HI.X R19, R68, R33, R69, 0x2, P0 ;  /* 0x0000002144139211 */ /* 0x000fe200000f1445 */
[----:B------:R-:W-:-:S04]  /*30780*/  IMAD.MOV.U32 R68, RZ, RZ, R61 ;  /* 0x000000ffff447224 */ /* 0x000fc800078e003d */
[----:B----4-:R0:W-:Y:S04]  /*30790*/  @!P1 ST.E.64 desc[UR44][R18.64], R4 ;  /* 0x0000000412009985 */ /* 0x0101e8000c101b2c */
[----:B-1----:R-:W4:Y:S01]  /*307a0*/  @!P2 LDL.64 R6, [R1+0x2c8] ;  /* 0x0002c8000106a983 */ /* 0x002f220000100a00 */
[----:B------:R-:W-:Y:S02]  /*307b0*/  ISETP.GE.AND P1, PT, R63, R3, PT ;  /* 0x000000033f00720c */ /* 0x000fe40003f26270 */
[----:B------:R-:W-:-:S04]  /*307c0*/  @!P2 LEA R10, P0, R65, R14, 0x2 ;  /* 0x0000000e410aa211 */ /* 0x000fc800078010ff */
[----:B------:R-:W-:Y:S01]  /*307d0*/  @!P2 LEA.HI.X R11, R65, R33, R68, 0x2, P0 ;  /* 0x00000021410ba211 */ /* 0x000fe200000f1444 */
[----:B------:R-:W-:-:S04]  /*307e0*/  IMAD.MOV.U32 R61, RZ, RZ, R60 ;  /* 0x000000ffff3d7224 */ /* 0x000fc800078e003c */
[----:B----4-:R1:W-:Y:S04]  /*307f0*/  @!P2 ST.E.64 desc[UR44][R10.64], R6 ;  /* 0x000000060a00a985 */ /* 0x0103e8000c101b2c */
[----:B---3--:R-:W3:Y:S01]  /*30800*/  @!P1 LDL.64 R8, [R1+0x2d8] ;  /* 0x0002d80001089983 */ /* 0x008ee20000100a00 */
[----:B------:R-:W-:Y:S01]  /*30810*/  ISETP.GE.AND P2, PT, R67, R3, PT ;  /* 0x000000034300720c */ /* 0x000fe20003f46270 */
[----:B------:R-:W-:Y:S01]  /*30820*/  IMAD.MOV.U32 R65, RZ, RZ, R61 ;  /* 0x000000ffff417224 */ /* 0x000fe200078e003d */
[----:B------:R-:W-:-:S04]  /*30830*/  @!P1 LEA R12, P0, R63, R14, 0x2 ;  /* 0x0000000e3f0c9211 */ /* 0x000fc800078010ff */
[----:B------:R-:W-:Y:S01]  /*30840*/  @!P1 LEA.HI.X R13, R63, R33, R65, 0x2, P0 ;  /* 0x000000213f0d9211 */ /* 0x000fe200000f1441 */
[----:B------:R-:W-:Y:S02]  /*30850*/  IMAD.MOV.U32 R60, RZ, RZ, R59 ;  /* 0x000000ffff3c7224 */ /* 0x000fe400078e003b */
[----:B------:R-:W-:Y:S02]  /*30860*/  IMAD.MOV.U32 R59, RZ, RZ, R57 ;  /* 0x000000ffff3b7224 */ /* 0x000fe400078e0039 */
[----:B---3--:R3:W-:Y:S04]  /*30870*/  @!P1 ST.E.64 desc[UR44][R12.64], R8 ;  /* 0x000000080c009985 */ /* 0x0087e8000c101b2c */
[----:B0-----:R-:W4:Y:S01]  /*30880*/  @!P2 LDL.64 R4, [R1+0x2e8] ;  /* 0x0002e8000104a983 */ /* 0x001f220000100a00 */
[----:B------:R-:W-:Y:S01]  /*30890*/  IMAD.MOV.U32 R61, RZ, RZ, R59 ;  /* 0x000000ffff3d7224 */ /* 0x000fe200078e003b */
[----:B--2---:R-:W-:-:S02]  /*308a0*/  ISETP.GE.AND P1, PT, R66, R3, PT ;  /* 0x000000034200720c */ /* 0x004fc40003f26270 */
[----:B------:R-:W-:Y:S01]  /*308b0*/  @!P2 LEA R18, P0, R67, R14, 0x2 ;  /* 0x0000000e4312a211 */ /* 0x000fe200078010ff */
[----:B------:R-:W-:-:S05]  /*308c0*/  IMAD.MOV.U32 R68, RZ, RZ, R61 ;  /* 0x000000ffff447224 */ /* 0x000fca00078e003d */
[----:B------:R-:W-:Y:S01]  /*308d0*/  @!P2 LEA.HI.X R19, R67, R33, R68, 0x2, P0 ;  /* 0x000000214313a211 */ /* 0x000fe200000f1444 */
[----:B------:R-:W-:-:S04]  /*308e0*/  IMAD.MOV.U32 R57, RZ, RZ, R56 ;  /* 0x000000ffff397224 */ /* 0x000fc800078e0038 */
[----:B------:R-:W-:Y:S01]  /*308f0*/  IMAD.MOV.U32 R59, RZ, RZ, R57 ;  /* 0x000000ffff3b7224 */ /* 0x000fe200078e0039 */
[----:B----4-:R0:W-:Y:S04]  /*30900*/  @!P2 ST.E.64 desc[UR44][R18.64], R4 ;  /* 0x000000041200a985 */ /* 0x0101e8000c101b2c */
[----:B-1----:R-:W2:Y:S01]  /*30910*/  @!P1 LDL.64 R6, [R1+0x2f8] ;  /* 0x0002f80001069983 */ /* 0x002ea20000100a00 */
[----:B------:R-:W-:Y:S01]  /*30920*/  IMAD.MOV.U32 R65, RZ, RZ, R59 ;  /* 0x000000ffff417224 */ /* 0x000fe200078e003b */
[----:B------:R-:W-:Y:S02]  /*30930*/  ISETP.GE.AND P2, PT, R64, R3, PT ;  /* 0x000000034000720c */ /* 0x000fe40003f46270 */
[----:B------:R-:W-:Y:S01]  /*30940*/  @!P1 LEA R10, P0, R66, R14, 0x2 ;  /* 0x0000000e420a9211 */ /* 0x000fe200078010ff */
[----:B------:R-:W-:-:S05]  /*30950*/  IMAD.MOV.U32 R67, RZ, RZ, R65 ;  /* 0x000000ffff437224 */ /* 0x000fca00078e0041 */
[----:B------:R-:W-:Y:S01]  /*30960*/  @!P1 LEA.HI.X R11, R66, R33, R67, 0x2, P0 ;  /* 0x00000021420b9211 */ /* 0x000fe200000f1443 */
[----:B------:R-:W-:Y:S02]  /*30970*/  IMAD.MOV.U32 R56, RZ, RZ, R55 ;  /* 0x000000ffff387224 */ /* 0x000fe400078e0037 */
[----:B------:R-:W-:-:S04]  /*30980*/  IMAD.MOV.U32 R55, RZ, RZ, R54 ;  /* 0x000000ffff377224 */ /* 0x000fc800078e0036 */
[----:B------:R-:W-:Y:S01]  /*30990*/  IMAD.MOV.U32 R57, RZ, RZ, R55 ;  /* 0x000000ffff397224 */ /* 0x000fe200078e0037 */
[----:B--2---:R1:W-:Y:S04]  /*309a0*/  @!P1 ST.E.64 desc[UR44][R10.64], R6 ;  /* 0x000000060a009985 */ /* 0x0043e8000c101b2c */
[----:B---3--:R-:W2:Y:S01]  /*309b0*/  @!P2 LDL.64 R8, [R1+0x308] ;  /* 0x000308000108a983 */ /* 0x008ea20000100a00 */
[----:B------:R-:W-:Y:S01]  /*309c0*/  IMAD.MOV.U32 R63, RZ, RZ, R57 ;  /* 0x000000ffff3f7224 */ /* 0x000fe200078e0039 */
[----:B------:R-:W-:Y:S02]  /*309d0*/  ISETP.GE.AND P1, PT, R62, R3, PT ;  /* 0x000000033e00720c */ /* 0x000fe40003f26270 */
[C---:B------:R-:W-:Y:S01]  /*309e0*/  @!P2 LEA R12, P0, R64.reuse, R14, 0x2 ;  /* 0x0000000e400ca211 */ /* 0x040fe200078010ff */
[----:B------:R-:W-:Y:S01]  /*309f0*/  IMAD.MOV.U32 R54, RZ, RZ, R53 ;  /* 0x000000ffff367224 */ /* 0x000fe200078e0035 */
[----:B------:R-:W-:Y:S01]  /*30a00*/  MOV R65, R63 ;  /* 0x0000003f00417202 */ /* 0x000fe20000000f00 */
[----:B------:R-:W3:Y:S03]  /*30a10*/  LDL R57, [R1+0x4f4] ;  /* 0x0004f40001397983 */ /* 0x000ee60000100800 */
[----:B------:R-:W-:-:S02]  /*30a20*/  @!P2 LEA.HI.X R13, R64, R33, R65, 0x2, P0 ;  /* 0x00000021400da211 */ /* 0x000fc400000f1441 */
[----:B------:R-:W-:-:S05]  /*30a30*/  MOV R53, R52 ;  /* 0x0000003400357202 */ /* 0x000fca0000000f00 */
[----:B------:R-:W-:Y:S01]  /*30a40*/  IMAD.MOV.U32 R55, RZ, RZ, R53 ;  /* 0x000000ffff377224 */ /* 0x000fe200078e0035 */
[----:B--2---:R2:W-:Y:S04]  /*30a50*/  @!P2 ST.E.64 desc[UR44][R12.64], R8 ;  /* 0x000000080c00a985 */ /* 0x0045e8000c101b2c */
[----:B0-----:R-:W4:Y:S01]  /*30a60*/  @!P1 LDL.64 R4, [R1+0x318] ;  /* 0x0003180001049983 */ /* 0x001f220000100a00 */
[----:B------:R-:W-:Y:S01]  /*30a70*/  IMAD.MOV.U32 R61, RZ, RZ, R55 ;  /* 0x000000ffff3d7224 */ /* 0x000fe200078e0037 */
[----:B------:R-:W-:Y:S02]  /*30a80*/  ISETP.GE.AND P2, PT, R60, R3, PT ;  /* 0x000000033c00720c */ /* 0x000fe40003f46270 */
[C---:B------:R-:W-:Y:S01]  /*30a90*/  @!P1 LEA R18, P0, R62.reuse, R14, 0x2 ;  /* 0x0000000e3e129211 */ /* 0x040fe200078010ff */
[----:B------:R-:W-:Y:S01]  /*30aa0*/  IMAD.MOV.U32 R63, RZ, RZ, R61 ;  /* 0x000000ffff3f7224 */ /* 0x000fe200078e003d */
[----:B------:R-:W5:Y:S04]  /*30ab0*/  LDL R55, [R1+0x4e8] ;  /* 0x0004e80001377983 */ /* 0x000f680000100800 */
[----:B------:R-:W-:-:S05]  /*30ac0*/  @!P1 LEA.HI.X R19, R62, R33, R63, 0x2, P0 ;  /* 0x000000213e139211 */ /* 0x000fca00000f143f */
[----:B----4-:R0:W-:Y:S04]  /*30ad0*/  @!P1 ST.E.64 desc[UR44][R18.64], R4 ;  /* 0x0000000412009985 */ /* 0x0101e8000c101b2c */
[----:B-1----:R-:W4:Y:S01]  /*30ae0*/  @!P2 LDL.64 R6, [R1+0x328] ;  /* 0x000328000106a983 */ /* 0x002f220000100a00 */
[----:B------:R-:W-:Y:S01]  /*30af0*/  ISETP.GE.AND P1, PT, R58, R3, PT ;  /* 0x000000033a00720c */ /* 0x000fe20003f26270 */
[----:B---3--:R-:W-:Y:S01]  /*30b00*/  IMAD.MOV.U32 R61, RZ, RZ, R57 ;  /* 0x000000ffff3d7224 */ /* 0x008fe200078e0039 */
[----:B------:R-:W-:-:S04]  /*30b10*/  @!P2 LEA R10, P0, R60, R14, 0x2 ;  /* 0x0000000e3c0aa211 */ /* 0x000fc800078010ff */
[----:B------:R-:W-:Y:S01]  /*30b20*/  @!P2 LEA.HI.X R11, R60, R33, R61, 0x2, P0 ;  /* 0x000000213c0ba211 */ /* 0x000fe200000f143d */
[----:B------:R-:W-:-:S04]  /*30b30*/  IMAD.MOV.U32 R53, RZ, RZ, R48 ;  /* 0x000000ffff357224 */ /* 0x000fc800078e0030 */
[----:B----4-:R1:W-:Y:S04]  /*30b40*/  @!P2 ST.E.64 desc[UR44][R10.64], R6 ;  /* 0x000000060a00a985 */ /* 0x0103e8000c101b2c */
[----:B--2---:R-:W2:Y:S01]  /*30b50*/  @!P1 LDL.64 R8, [R1+0x338] ;  /* 0x0003380001089983 */ /* 0x004ea20000100a00 */
[----:B------:R-:W-:Y:S01]  /*30b60*/  ISETP.GE.AND P2, PT, R56, R3, PT ;  /* 0x000000033800720c */ /* 0x000fe20003f46270 */
[----:B------:R-:W-:Y:S01]  /*30b70*/  IMAD.MOV.U32 R59, RZ, RZ, R53 ;  /* 0x000000ffff3b7224 */ /* 0x000fe200078e0035 */
[----:B------:R-:W-:-:S04]  /*30b80*/  @!P1 LEA R12, P0, R58, R14, 0x2 ;  /* 0x0000000e3a0c9211 */ /* 0x000fc800078010ff */
[----:B------:R-:W-:Y:S01]  /*30b90*/  @!P1 LEA.HI.X R13, R58, R33, R59, 0x2, P0 ;  /* 0x000000213a0d9211 */ /* 0x000fe200000f143b */
[----:B------:R-:W-:-:S04]  /*30ba0*/  IMAD.MOV.U32 R57, RZ, RZ, R51 ;  /* 0x000000ffff397224 */ /* 0x000fc800078e0033 */
[----:B--2---:R2:W-:Y:S04]  /*30bb0*/  @!P1 ST.E.64 desc[UR44][R12.64], R8 ;  /* 0x000000080c009985 */ /* 0x0045e8000c101b2c */
[----:B0-----:R-:W3:Y:S01]  /*30bc0*/  @!P2 LDL.64 R4, [R1+0x348] ;  /* 0x000348000104a983 */ /* 0x001ee20000100a00 */
[----:B------:R-:W-:Y:S02]  /*30bd0*/  ISETP.GE.AND P1, PT, R54, R3, PT ;  /* 0x000000033600720c */ /* 0x000fe40003f26270 */
[----:B------:R-:W-:-:S04]  /*30be0*/  @!P2 LEA R18, P0, R56, R14, 0x2 ;  /* 0x0000000e3812a211 */ /* 0x000fc800078010ff */
[----:B------:R-:W-:Y:S01]  /*30bf0*/  @!P2 LEA.HI.X R19, R56, R33, R57, 0x2, P0 ;  /* 0x000000213813a211 */ /* 0x000fe200000f1439 */
[----:B------:R-:W-:-:S04]  /*30c00*/  IMAD.MOV.U32 R52, RZ, RZ, R43 ;  /* 0x000000ffff347224 */ /* 0x000fc800078e002b */
[----:B---3--:R0:W-:Y:S04]  /*30c10*/  @!P2 ST.E.64 desc[UR44][R18.64], R4 ;  /* 0x000000041200a985 */ /* 0x0081e8000c101b2c */
[----:B-1----:R-:W3:Y:S01]  /*30c20*/  @!P1 LDL.64 R6, [R1+0x358] ;  /* 0x0003580001069983 */ /* 0x002ee20000100a00 */
[----:B------:R-:W-:Y:S01]  /*30c30*/  ISETP.GE.AND P2, PT, R52, R3, PT ;  /* 0x000000033400720c */ /* 0x000fe20003f46270 */
[----:B------:R-:W-:Y:S01]  /*30c40*/  IMAD.MOV.U32 R48, RZ, RZ, R47 ;  /* 0x000000ffff307224 */ /* 0x000fe200078e002f */
[C---:B------:R-:W-:Y:S01]  /*30c50*/  @!P1 LEA R10, P0, R54.reuse, R14, 0x2 ;  /* 0x0000000e360a9211 */ /* 0x040fe200078010ff */
[----:B------:R-:W4:Y:S03]  /*30c60*/  LDL R47, [R1+0x4e4] ;  /* 0x0004e400012f7983 */ /* 0x000f260000100800 */
[----:B-----5:R-:W-:-:S05]  /*30c70*/  @!P1 LEA.HI.X R11, R54, R33, R55, 0x2, P0 ;  /* 0x00000021360b9211 */ /* 0x020fca00000f1437 */
[----:B---3--:R1:W-:Y:S04]  /*30c80*/  @!P1 ST.E.64 desc[UR44][R10.64], R6 ;  /* 0x000000060a009985 */ /* 0x0083e8000c101b2c */
[----:B--2---:R-:W2:Y:S01]  /*30c90*/  @!P2 LDL.64 R8, [R1+0x368] ;  /* 0x000368000108a983 */ /* 0x004ea20000100a00 */
[----:B------:R-:W-:Y:S01]  /*30ca0*/  ISETP.GE.AND P1, PT, R50, R3, PT ;  /* 0x000000033200720c */ /* 0x000fe20003f26270 */
[----:B----4-:R-:W-:Y:S01]  /*30cb0*/  IMAD.MOV.U32 R53, RZ, RZ, R47 ;  /* 0x000000ffff357224 */ /* 0x010fe200078e002f */
[C---:B------:R-:W-:Y:S01]  /*30cc0*/  @!P2 LEA R12, P0, R52.reuse, R14, 0x2 ;  /* 0x0000000e340ca211 */ /* 0x040fe200078010ff */
[----:B------:R-:W-:Y:S01]  /*30cd0*/  IMAD.MOV.U32 R51, RZ, RZ, R44 ;  /* 0x000000ffff337224 */ /* 0x000fe200078e002c */
[----:B------:R-:W3:Y:S02]  /*30ce0*/  LDL R47, [R1+0x4d8] ;  /* 0x0004d800012f7983 */ /* 0x000ee40000100800 */
[----:B------:R-:W-:-:S02]  /*30cf0*/  @!P2 LEA.HI.X R13, R52, R33, R53, 0x2, P0 ;  /* 0x00000021340da211 */ /* 0x000fc400000f1435 */
[----:B------:R-:W4:Y:S04]  /*30d00*/  LDL R44, [R1+0x450] ;  /* 0x00045000012c7983 */ /* 0x000f280000100800 */
[----:B--2---:R2:W-:Y:S04]  /*30d10*/  @!P2 ST.E.64 desc[UR44][R12.64], R8 ;  /* 0x000000080c00a985 */ /* 0x0045e8000c101b2c */
[----:B0-----:R-:W5:Y:S01]  /*30d20*/  @!P1 LDL.64 R4, [R1+0x378] ;  /* 0x0003780001049983 */ /* 0x001f620000100a00 */
[----:B------:R-:W-:Y:S02]  /*30d30*/  ISETP.GE.AND P2, PT, R48, R3, PT ;  /* 0x000000033000720c */ /* 0x000fe40003f46270 */
[----:B------:R-:W-:-:S04]  /*30d40*/  @!P1 LEA R18, P0, R50, R14, 0x2 ;  /* 0x0000000e32129211 */ /* 0x000fc800078010ff */
[----:B------:R-:W-:-:S05]  /*30d50*/  @!P1 LEA.HI.X R19, R50, R33, R51, 0x2, P0 ;  /* 0x0000002132139211 */ /* 0x000fca00000f1433 */
[----:B-----5:R0:W-:Y:S04]  /*30d60*/  @!P1 ST.E.64 desc[UR44][R18.64], R4 ;  /* 0x0000000412009985 */ /* 0x0201e8000c101b2c */
[----:B-1----:R-:W5:Y:S01]  /*30d70*/  @!P2 LDL.64 R6, [R1+0x388] ;  /* 0x000388000106a983 */ /* 0x002f620000100a00 */
[----:B------:R-:W-:Y:S02]  /*30d80*/  ISETP.GE.AND P1, PT, R46, R3, PT ;  /* 0x000000032e00720c */ /* 0x000fe40003f26270 */
[----:B------:R-:W-:-:S04]  /*30d90*/  @!P2 LEA R10, P0, R48, R14, 0x2 ;  /* 0x0000000e300aa211 */ /* 0x000fc800078010ff */
[----:B------:R-:W-:-:S05]  /*30da0*/  @!P2 LEA.HI.X R11, R48, R33, R49, 0x2, P0 ;  /* 0x00000021300ba211 */ /* 0x000fca00000f1431 */
[----:B-----5:R1:W-:Y:S04]  /*30db0*/  @!P2 ST.E.64 desc[UR44][R10.64], R6 ;  /* 0x000000060a00a985 */ /* 0x0203e8000c101b2c */
[----:B--2---:R-:W2:Y:S01]  /*30dc0*/  @!P1 LDL.64 R8, [R1+0x398] ;  /* 0x0003980001089983 */ /* 0x004ea20000100a00 */
[----:B----4-:R-:W-:Y:S02]  /*30dd0*/  ISETP.GE.AND P2, PT, R44, R3, PT ;  /* 0x000000032c00720c */ /* 0x010fe40003f46270 */
[----:B------:R-:W-:-:S04]  /*30de0*/  @!P1 LEA R12, P0, R46, R14, 0x2 ;  /* 0x0000000e2e0c9211 */ /* 0x000fc800078010ff */
[----:B---3--:R-:W-:-:S05]  /*30df0*/  @!P1 LEA.HI.X R13, R46, R33, R47, 0x2, P0 ;  /* 0x000000212e0d9211 */ /* 0x008fca00000f142f */
[----:B--2---:R2:W-:Y:S04]  /*30e00*/  @!P1 ST.E.64 desc[UR44][R12.64], R8 ;  /* 0x000000080c009985 */ /* 0x0045e8000c101b2c */
[----:B0-----:R-:W3:Y:S01]  /*30e10*/  @!P2 LDL.64 R4, [R1+0x3a8] ;  /* 0x0003a8000104a983 */ /* 0x001ee20000100a00 */
[----:B------:R-:W-:Y:S02]  /*30e20*/  ISETP.GE.AND P1, PT, R42, R3, PT ;  /* 0x000000032a00720c */ /* 0x000fe40003f26270 */
[----:B------:R-:W-:-:S04]  /*30e30*/  @!P2 LEA R18, P0, R44, R14, 0x2 ;  /* 0x0000000e2c12a211 */ /* 0x000fc800078010ff */
[----:B------:R-:W-:Y:S01]  /*30e40*/  @!P2 LEA.HI.X R19, R44, R33, R45, 0x2, P0 ;  /* 0x000000212c13a211 */ /* 0x000fe200000f142d */
[----:B------:R-:W-:Y:S02]  /*30e50*/  IMAD.MOV.U32 R43, RZ, RZ, R32 ;  /* 0x000000ffff2b7224 */ /* 0x000fe400078e0020 */
[----:B------:R-:W4:Y:S04]  /*30e60*/  LDL R32, [R1+0x490] ;  /* 0x0004900001207983 */ /* 0x000f280000100800 */
[----:B---3--:R0:W-:Y:S04]  /*30e70*/  @!P2 ST.E.64 desc[UR44][R18.64], R4 ;  /* 0x000000041200a985 */ /* 0x0081e8000c101b2c */
[----:B-1----:R-:W3:Y:S01]  /*30e80*/  @!P1 LDL.64 R6, [R1+0x3b8] ;  /* 0x0003b80001069983 */ /* 0x002ee20000100a00 */
[----:B------:R-:W-:-:S02]  /*30e90*/  ISETP.GE.AND P2, PT, R40, R3, PT ;  /* 0x000000032800720c */ /* 0x000fc40003f46270 */
        /* <DEDUP_REMOVED lines=26> */
[----:B------:R-:W-:-:S07]  /*31040*/  @!P2 LEA.HI.X R19, R227, R33, R35, 0x2, P0 ;  /* 0x00000021e313a211 */ /* 0x000fce00000f1423 */
[C---:B-1----:R-:W-:Y:S01]  /*31050*/  @!P1 LEA R10, P0, R220.reuse, R14, 0x2 ;  /* 0x0000000edc0a9211 */ /* 0x042fe200078010ff */
[----:B---3--:R2:W-:Y:S04]  /*31060*/  @!P2 ST.E.64 desc[UR44][R18.64], R4 ;  /* 0x000000041200a985 */ /* 0x0085e8000c101b2c */
[----:B------:R-:W3:Y:S01]  /*31070*/  @!P1 LDL.64 R6, [R1+0x418] ;  /* 0x0004180001069983 */ /* 0x000ee20000100a00 */
[----:B------:R-:W-:Y:S02]  /*31080*/  @!P1 LEA.HI.X R11, R220, R33, R34, 0x2, P0 ;  /* 0x00000021dc0b9211 */ /* 0x000fe400000f1422 */
[-C--:B------:R-:W-:Y:S01]  /*31090*/  ISETP.GE.AND P0, PT, R15, R3.reuse, PT ;  /* 0x000000030f00720c */ /* 0x080fe20003f06270 */
[----:B------:R-:W-:Y:S02]  /*310a0*/  BSSY B1, `(.L_x_13246) ;  /* 0x0000009000017945 */ /* 0x000fe40003800000 */
[----:B---3--:R2:W-:Y:S01]  /*310b0*/  @!P1 ST.E.64 desc[UR44][R10.64], R6 ;  /* 0x000000060a009985 */ /* 0x0085e2000c101b2c */
[----:B----4-:R-:W-:-:S09]  /*310c0*/  ISETP.GE.AND P1, PT, R32, R3, PT ;  /* 0x000000032000720c */ /* 0x010fd20003f26270 */
[----:B------:R-:W-:Y:S05]  /*310d0*/  @P0 BRA `(.L_x_13247) ;  /* 0x0000000000140947 */ /* 0x000fea0003800000 */
[----:B------:R-:W3:Y:S04]  /*310e0*/  LDL R34, [R1+0x4b4] ;  /* 0x0004b40001227983 */ /* 0x000ee80000100800 */
[----:B--2---:R-:W2:Y:S01]  /*310f0*/  LDL.64 R6, [R1+0x428] ;  /* 0x0004280001067983 */ /* 0x004ea20000100a00 */
[----:B------:R-:W-:-:S04]  /*31100*/  LEA R4, P0, R15, R14, 0x2 ;  /* 0x0000000e0f047211 */ /* 0x000fc800078010ff */
[----:B---3--:R-:W-:-:S05]  /*31110*/  LEA.HI.X R5, R15, R33, R34, 0x2, P0 ;  /* 0x000000210f057211 */ /* 0x008fca00000f1422 */
[----:B--2---:R0:W-:Y:S04]  /*31120*/  ST.E.64 desc[UR44][R4.64], R6 ;  /* 0x0000000604007985 */ /* 0x0041e8000c101b2c */
.L_x_13247:
[----:B------:R-:W-:Y:S05]  /*31130*/  BSYNC B1 ;  /* 0x0000000000017941 */ /* 0x000fea0003800000 */
.L_x_13246:
[----:B------:R-:W-:Y:S05]  /*31140*/  @P1 BRA `(.L_x_13241) ;  /* 0x0000000c00a01947 */ /* 0x000fea0003800000 */
[----:B------:R-:W3:Y:S04]  /*31150*/  LDL R0, [R1+0x4b0] ;  /* 0x0004b00001007983 */ /* 0x000ee80000100800 */
[----:B0-2---:R-:W2:Y:S01]  /*31160*/  LDL.64 R4, [R1+0x438] ;  /* 0x0004380001047983 */ /* 0x005ea20000100a00 */
[----:B------:R-:W-:-:S04]  /*31170*/  LEA R14, P0, R32, R14, 0x2 ;  /* 0x0000000e200e7211 */ /* 0x000fc800078010ff */
[----:B---3--:R-:W-:-:S05]  /*31180*/  LEA.HI.X R15, R32, R33, R0, 0x2, P0 ;  /* 0x00000021200f7211 */ /* 0x008fca00000f1400 */
[----:B--2---:R0:W-:Y:S01]  /*31190*/  ST.E.64 desc[UR44][R14.64], R4 ;  /* 0x000000040e007985 */ /* 0x0041e2000c101b2c */
[----:B------:R-:W-:Y:S05]  /*311a0*/  BRA `(.L_x_13241) ;  /* 0x0000000c00887947 */ /* 0x000fea0003800000 */
.L_x_13228:
        /* <DEDUP_REMOVED lines=17> */
[----:B------:R-:W-:-:S11]  /*312c0*/  SHF.R.S32.HI R26, RZ, 0x1f, R211 ;  /* 0x0000001fff1a7819 */ /* 0x000fd600000114d3 */
[----:B------:R-:W4:Y:S02]  /*312d0*/  @!P2 LDC R210, c[0x0][0xbd4] ;  /* 0x0002f500ffd2ab82 */ /* 0x000f240000000800 */
[----:B----4-:R-:W-:Y:S02]  /*312e0*/  ISETP.GT.AND P2, PT, R210, 0x1, PT ;  /* 0x00000001d200780c */ /* 0x010fe40003f44270 */
[----:B--2---:R-:W-:Y:S01]  /*312f0*/  ISETP.GT.AND P3, PT, R0, 0x7f, PT ;  /* 0x0000007f0000780c */ /* 0x004fe20003f64270 */
[----:B---3--:R-:W-:-:S12]  /*31300*/  @P1 BRA `(.L_x_13248) ;  /* 0x0000000000101947 */ /* 0x008fd80003800000 */
[----:B------:R-:W-:Y:S05]  /*31310*/  @!P0 BRA `(.L_x_13248) ;  /* 0x00000000000c8947 */ /* 0x000fea0003800000 */
[----:B------:R-:W2:Y:S04]  /*31320*/  LDG.E R7, desc[UR44][R4.64] ;  /* 0x0000002c04077981 */ /* 0x000ea8000c1e1900 */
[----:B-----5:R-:W2:Y:S02]  /*31330*/  LDG.E R18, desc[UR44][R4.64+0x4] ;  /* 0x0000042c04127981 */ /* 0x020ea4000c1e1900 */
[----:B--2---:R-:W-:-:S07]  /*31340*/  IMAD.IADD R18, R18, 0x1, -R7 ;  /* 0x0000000112127824 */ /* 0x004fce00078e0a07 */
.L_x_13248:
[----:B------:R-:W-:Y:S01]  /*31350*/  BSSY B1, `(.L_x_13249) ;  /* 0x0000036000017945 */ /* 0x000fe20003800000 */
[----:B------:R-:W-:Y:S02]  /*31360*/  SEL R29, R211, RZ, !P0 ;  /* 0x000000ffd31d7207 */ /* 0x000fe40004000000 */
[----:B------:R-:W-:Y:S02]  /*31370*/  SEL R26, R26, RZ, !P0 ;  /* 0x000000ff1a1a7207 */ /* 0x000fe40004000000 */
[----:B-----5:R-:W-:Y:S01]  /*31380*/  SHF.R.S32.HI R24, RZ, 0x1f, R3 ;  /* 0x0000001fff187819 */ /* 0x020fe20000011403 */
[----:B------:R-:W-:Y:S06]  /*31390*/  @P3 BRA `(.L_x_13250) ;  /* 0x0000000000c43947 */ /* 0x000fec0003800000 */
[----:B------:R-:W2:Y:S01]  /*313a0*/  S2R R4, SR_TID.X ;  /* 0x0000000000047919 */ /* 0x000ea20000002100 */
[----:B------:R-:W3:Y:S02]  /*313b0*/  LDC R33, c[0x0][0xce8] ;  /* 0x00033a00ff217b82 */ /* 0x000ee40000000800 */
[----:B---3--:R-:W-:Y:S01]  /*313c0*/  IMAD R0, R18, R33, RZ ;  /* 0x0000002112007224 */ /* 0x008fe200078e02ff */
[----:B--2---:R-:W-:-:S04]  /*313d0*/  IADD3 R31, R209, -0x80, R4 ;  /* 0xffffff80d11f7810 */ /* 0x004fc80007ffe004 */
        /* <DEDUP_REMOVED lines=38> */
[----:B------:R-:W-:Y:S02]  /*31640*/  IMAD.MOV.U32 R7, RZ, RZ, -0x800000 ;  /* 0xff800000ff077424 */ /* 0x000fe400078e00ff */
[----:B------:R-:W-:-:S04]  /*31650*/  IMAD.WIDE.U32 R8, R6, R11, R8 ;  /* 0x0000000b06087225 */ /* 0x000fc800078e0008 */
[----:B------:R-:W-:Y:S01]  /*31660*/  IMAD R13, R6, R13, R0 ;  /* 0x0000000d060d7224 */ /* 0x000fe200078e0200 */
[----:B0-----:R-:W-:-:S03]  /*31670*/  LEA R4, P0, R8, R4, 0x2 ;  /* 0x0000000408047211 */ /* 0x001fc600078010ff */
[----:B------:R-:W-:-:S05]  /*31680*/  IMAD.IADD R0, R9, 0x1, R13 ;  /* 0x0000000109007824 */ /* 0x000fca00078e020d */
[----:B--2---:R-:W-:-:S05]  /*31690*/  LEA.HI.X R5, R8, R5, R0, 0x2, P0 ;  /* 0x0000000508057211 */ /* 0x004fca00000f1400 */
[----:B------:R2:W-:Y:S02]  /*316a0*/  STG.E desc[UR44][R4.64], R7 ;  /* 0x0000000704007986 */ /* 0x0005e4000c10192c */
.L_x_13250:
[----:B------:R-:W-:Y:S05]  /*316b0*/  BSYNC B1 ;  /* 0x0000000000017941 */ /* 0x000fea0003800000 */
.L_x_13249:
[----:B------:R-:W-:Y:S05]  /*316c0*/  @P2 BRA `(.L_x_13241) ;  /* 0x0000000800402947 */ /* 0x000fea0003800000 */
[----:B------:R-:W3:Y:S01]  /*316d0*/  LDL R9, [R1+0x4ac] ;  /* 0x0004ac0001097983 */ /* 0x000ee20000100800 */
[----:B------:R-:W4:Y:S01]  /*316e0*/  LDC R19, c[0x0][0xce8] ;  /* 0x00033a00ff137b82 */ /* 0x000f220000000800 */
[----:B------:R-:W-:Y:S01]  /*316f0*/  ULDC.64 UR4, c[0x0][0xba0] ;  /* 0x0002e80000047ab9 */ /* 0x000fe20000000a00 */
[----:B------:R-:W-:Y:S01]  /*31700*/  ULDC.64 UR6, c[0x0][0xbf0] ;  /* 0x0002fc0000067ab9 */ /* 0x000fe20000000a00 */
[----:B------:R-:W3:Y:S01]  /*31710*/  LDL R8, [R1+0x49c] ;  /* 0x00049c0001087983 */ /* 0x000ee20000100800 */
[----:B------:R-:W-:Y:S02]  /*31720*/  IMAD R0, R24, UR4, RZ ;  /* 0x0000000418007c24 */ /* 0x000fe4000f8e02ff */
[----:B--2---:R-:W-:-:S04]  /*31730*/  IMAD.WIDE.U32 R4, R3, UR4, RZ ;  /* 0x0000000403047c25 */ /* 0x004fc8000f8e00ff */
[----:B------:R-:W-:Y:S01]  /*31740*/  IMAD R7, R3, UR5, R0 ;  /* 0x0000000503077c24 */ /* 0x000fe2000f8e0200 */
[----:B------:R-:W-:-:S04]  /*31750*/  ULDC.64 UR4, c[0x0][0xbe8] ;  /* 0x0002fa0000047ab9 */ /* 0x000fc80000000a00 */
[----:B------:R-:W-:-:S03]  /*31760*/  IADD3 R5, R5, R7, RZ ;  /* 0x0000000705057210 */ /* 0x000fc60007ffe0ff */
[----:B------:R-:W-:Y:S01]  /*31770*/  IMAD.WIDE.U32 R4, R156, UR4, R4 ;  /* 0x000000049c047c25 */ /* 0x000fe2000f8e0004 */
[----:B----4-:R-:W-:-:S03]  /*31780*/  ISETP.NE.AND P0, PT, R19, 0x1, PT ;  /* 0x000000011300780c */ /* 0x010fc60003f05270 */
[----:B------:R-:W-:Y:S01]  /*31790*/  IMAD R5, R156, UR5, R5 ;  /* 0x000000059c057c24 */ /* 0x000fe2000f8e0205 */
[----:B------:R-:W-:Y:S01]  /*317a0*/  ULDC.64 UR4, c[0x0][0xbe0] ;  /* 0x0002f80000047ab9 */ /* 0x000fe20000000a00 */
[----:B------:R-:W-:-:S08]  /*317b0*/  IMAD.WIDE.U32 R4, R29, UR6, R4 ;  /* 0x000000061d047c25 */ /* 0x000fd0000f8e0004 */
[----:B------:R-:W2:Y:S08]  /*317c0*/  @P0 LDC R6, c[0x0][0xcec] ;  /* 0x00033b00ff060b82 */ /* 0x000eb00000000800 */
[----:B------:R-:W4:Y:S01]  /*317d0*/  @P0 LDC R11, c[0x0][0xcf0] ;  /* 0x00033c00ff0b0b82 */ /* 0x000f220000000800 */
[----:B---3--:R-:W-:-:S04]  /*317e0*/  IMAD R0, R9, 0x20, R8 ;  /* 0x0000002009007824 */ /* 0x008fc800078e0208 */
[----:B------:R-:W-:-:S04]  /*317f0*/  IMAD.IADD R9, R209, 0x1, R0 ;  /* 0x00000001d1097824 */ /* 0x000fc800078e0200 */
[----:B--2---:R-:W-:-:S04]  /*31800*/  @P0 IMAD.HI.U32 R0, R9, R6, RZ ;  /* 0x0000000609000227 */ /* 0x004fc800078e00ff */
[----:B------:R-:W-:Y:S01]  /*31810*/  IMAD.MOV.U32 R3, RZ, RZ, R9 ;  /* 0x000000ffff037224 */ /* 0x000fe200078e0009 */
[----:B----4-:R-:W-:Y:S01]  /*31820*/  @P0 SHF.R.U32.HI R3, RZ, R11, R0 ;  /* 0x0000000bff030219 */ /* 0x010fe20000011600 */
[----:B------:R-:W-:-:S03]  /*31830*/  IMAD R6, R26, UR6, RZ ;  /* 0x000000061a067c24 */ /* 0x000fc6000f8e02ff */
[--C-:B------:R-:W-:Y:S01]  /*31840*/  SHF.R.S32.HI R0, RZ, 0x1f, R3.reuse ;  /* 0x0000001fff007819 */ /* 0x100fe20000011403 */
[----:B------:R-:W-:Y:S02]  /*31850*/  IMAD R7, R29, UR7, R6 ;  /* 0x000000071d077c24 */ /* 0x000fe4000f8e0206 */
        /* <DEDUP_REMOVED lines=18> */
[----:B------:R2:W3:Y:S04]  /*31980*/  SHFL.IDX PT, R3, R4, RZ, 0x181f ;  /* 0x00181fff04037589 */ /* 0x0004e800000e0000 */
[----:B------:R2:W4:Y:S02]  /*31990*/  SHFL.IDX PT, R14, R0, RZ, 0x181f ;  /* 0x00181fff000e7589 */ /* 0x00052400000e0000 */
.L_x_13487:
[----:B------:R-:W-:Y:S01]  /*319a0*/  IMAD R18, R18, R19, RZ ;  /* 0x0000001312127224 */ /* 0x000fe200078e02ff */
[----:B------:R-:W-:Y:S01]  /*319b0*/  BSSY B1, `(.L_x_13252) ;  /* 0x0000015000017945 */ /* 0x000fe20003800000 */
[----:B------:R-:W-:-:S05]  /*319c0*/  IMAD.IADD R209, R8, 0x1, R209 ;  /* 0x0000000108d17824 */ /* 0x000fca00078e02d1 */
[----:B------:R-:W-:-:S13]  /*319d0*/  ISETP.GE.AND P0, PT, R209, R18, PT ;  /* 0x00000012d100720c */ /* 0x000fda0003f06270 */
[----:B------:R-:W-:Y:S05]  /*319e0*/  @P0 BRA `(.L_x_13253) ;  /* 0x0000000000440947 */ /* 0x000fea0003800000 */
[----:B------:R-:W-:Y:S02]  /*319f0*/  ULDC UR4, c[0x0][0xbc8] ;  /* 0x0002f20000047ab9 */ /* 0x000fe40000000800 */
[----:B------:R-:W-:Y:S02]  /*31a00*/  ISETP.GE.AND P3, PT, R198, UR4, PT ;  /* 0x00000004c6007c0c */ /* 0x000fe4000bf66270 */
[----:B------:R-:W-:Y:S02]  /*31a10*/  ISETP.GE.AND P2, PT, R200, UR4, PT ;  /* 0x00000004c8007c0c */ /* 0x000fe4000bf46270 */
[----:B------:R-:W-:Y:S02]  /*31a20*/  ISETP.GE.AND P1, PT, R199, UR4, PT ;  /* 0x00000004c7007c0c */ /* 0x000fe4000bf26270 */
[----:B------:R-:W-:-:S07]  /*31a30*/  ISETP.GE.AND P0, PT, R201, UR4, PT ;  /* 0x00000004c9007c0c */ /* 0x000fce000bf06270 */
[-C--:B----4-:R-:W-:Y:S02]  /*31a40*/  @!P3 LEA R6, P5, R198, R14.reuse, 0x1 ;  /* 0x0000000ec606b211 */ /* 0x090fe400078a08ff */
[-C--:B------:R-:W-:Y:S02]  /*31a50*/  @!P2 LEA R8, P4, R200, R14.reuse, 0x1 ;  /* 0x0000000ec808a211 */ /* 0x080fe400078808ff */
[-C--:B---3--:R-:W-:Y:S02]  /*31a60*/  @!P3 LEA.HI.X R7, R198, R3.reuse, R216, 0x1, P5 ;  /* 0x00000003c607b211 */ /* 0x088fe400028f0cd8 */
[-C--:B------:R-:W-:Y:S02]  /*31a70*/  @!P1 LEA R10, P5, R199, R14.reuse, 0x1 ;  /* 0x0000000ec70a9211 */ /* 0x080fe400078a08ff */
        /* <DEDUP_REMOVED lines=8> */
.L_x_13253:
[----:B------:R-:W-:Y:S05]  /*31b00*/  BSYNC B1 ;  /* 0x0000000000017941 */ /* 0x000fea0003800000 */
.L_x_13252:
[----:B------:R-:W-:-:S03]  /*31b10*/  UMOV UR4, 0xffffffff ;  /* 0xffffffff00047882 */ /* 0x000fc60000000000 */
[----:B------:R-:W-:Y:S05]  /*31b20*/  BRA.DIV UR4, `(.L_x_13254) ;  /* 0x000000aa04d07947 */ /* 0x000fea000b800000 */
[----:B---3--:R3:W0:Y:S04]  /*31b30*/  SHFL.IDX PT, R3, R4, 0x1, 0x181f ;  /* 0x00381f0004037f89 */ /* 0x00862800000e0000 */
[----:B----4-:R3:W4:Y:S02]  /*31b40*/  SHFL.IDX PT, R14, R0, 0x1, 0x181f ;  /* 0x00381f00000e7f89 */ /* 0x01072400000e0000 */
.L_x_13491:
[----:B------:R-:W-:Y:S01]  /*31b50*/  VIADD R5, R209, 0x20 ;  /* 0x00000020d1057836 */ /* 0x000fe20000000000 */
        /* <DEDUP_REMOVED lines=10> */
[-C--:B0-----:R-:W-:Y:S02]  /*31c00*/  @!P3 LEA.HI.X R7, R198, R3.reuse, R216, 0x1, P5 ;  /* 0x00000003c607b211 */ /* 0x081fe400028f0cd8 */
        /* <DEDUP_REMOVED lines=9> */
.L_x_13256:
[----:B------:R-:W-:Y:S05]  /*31ca0*/  BSYNC B1 ;  /* 0x0000000000017941 */ /* 0x000fea0003800000 */
.L_x_13255:
[----:B------:R-:W-:-:S03]  /*31cb0*/  UMOV UR4, 0xffffffff ;  /* 0xffffffff00047882 */ /* 0x000fc60000000000 */
[----:B------:R-:W-:Y:S05]  /*31cc0*/  BRA.DIV UR4, `(.L_x_13257) ;  /* 0x000000aa04b07947 */ /* 0x000fea000b800000 */
[----:B0-----:R0:W0:Y:S04]  /*31cd0*/  SHFL.IDX PT, R3, R4, 0x2, 0x181f ;  /* 0x00581f0004037f89 */ /* 0x00102800000e0000 */
[----:B----4-:R4:W0:Y:S02]  /*31ce0*/  SHFL.IDX PT, R14, R0, 0x2, 0x181f ;  /* 0x00581f00000e7f89 */ /* 0x01082400000e0000 */
.L_x_13495:
        /* <DEDUP_REMOVED lines=11> */
[-C--:B------:R-:W-:Y:S02]  /*31da0*/  @!P3 LEA.HI.X R7, R198, R3.reuse, R216, 0x1, P5 ;  /* 0x00000003c607b211 */ /* 0x080fe400028f0cd8 */
        /* <DEDUP_REMOVED lines=9> */
.L_x_13259:
[----:B------:R-:W-:Y:S05]  /*31e40*/  BSYNC B1 ;  /* 0x0000000000017941 */ /* 0x000fea0003800000 */
.L_x_13258:
[----:B------:R-:W-:-:S03]  /*31e50*/  UMOV UR4, 0xffffffff ;  /* 0xffffffff00047882 */ /* 0x000fc60000000000 */
[----:B------:R-:W-:Y:S05]  /*31e60*/  BRA.DIV UR4, `(.L_x_13260) ;  /* 0x000000aa04907947 */ /* 0x000fea000b800000 */
[----:B0-----:R0:W0:Y:S04]  /*31e70*/  SHFL.IDX PT, R3, R4, 0x3, 0x181f ;  /* 0x00781f0004037f89 */ /* 0x00102800000e0000 */
[----:B------:R0:W0:Y:S02]  /*31e80*/  SHFL.IDX PT, R14, R0, 0x3, 0x181f ;  /* 0x00781f00000e7f89 */ /* 0x00002400000e0000 */
.L_x_13499:
[----:B0-234-:R-:W-:-:S05]  /*31e90*/  VIADD R0, R209, 0x60 ;  /* 0x00000060d1007836 */ /* 0x01dfca0000000000 */
[----:B------:R-:W-:-:S13]  /*31ea0*/  ISETP.GE.AND P0, PT, R0, R18, PT ;  /* 0x000000120000720c */ /* 0x000fda0003f06270 */
[----:B------:R-:W-:Y:S05]  /*31eb0*/  @P0 BRA `(.L_x_13241) ;  /* 0x0000000000440947 */ /* 0x000fea0003800000 */
[----:B------:R-:W-:Y:S02]  /*31ec0*/  ULDC UR4, c[0x0][0xbc8] ;  /* 0x0002f20000047ab9 */ /* 0x000fe40000000800 */
[----:B------:R-:W-:Y:S02]  /*31ed0*/  ISETP.GE.AND P3, PT, R198, UR4, PT ;  /* 0x00000004c6007c0c */ /* 0x000fe4000bf66270 */
[----:B------:R-:W-:Y:S02]  /*31ee0*/  ISETP.GE.AND P2, PT, R200, UR4, PT ;  /* 0x00000004c8007c0c */ /* 0x000fe4000bf46270 */
[----:B------:R-:W-:Y:S02]  /*31ef0*/  ISETP.GE.AND P1, PT, R199, UR4, PT ;  /* 0x00000004c7007c0c */ /* 0x000fe4000bf26270 */
[----:B------:R-:W-:-:S07]  /*31f00*/  ISETP.GE.AND P0, PT, R201, UR4, PT ;  /* 0x00000004c9007c0c */ /* 0x000fce000bf06270 */
[-C--:B------:R-:W-:Y:S02]  /*31f10*/  @!P3 LEA R4, P5, R198, R14.reuse, 0x1 ;  /* 0x0000000ec604b211 */ /* 0x080fe400078a08ff */
        /* <DEDUP_REMOVED lines=11> */
.L_x_13241:
[----:B------:R-:W-:Y:S05]  /*31fd0*/  BSYNC B0 ;  /* 0x0000000000007941 */ /* 0x000fea0003800000 */
.L_x_13227:
[----:B------:R-:W-:Y:S02]  /*31fe0*/  ULDC UR4, c[0x0][0xd3c] ;  /* 0x00034f0000047ab9 */ /* 0x000fe40000000800 */
[----:B-1----:R-:W-:-:S13]  /*31ff0*/  ISETP.GE.AND P0, PT, R99, UR4, PT ;  /* 0x0000000463007c0c */ /* 0x002fda000bf06270 */
[----:B------:R-:W-:Y:S05]  /*32000*/  @!P0 BRA `(.L_x_13261) ;  /* 0xfffffcf800088947 */ /* 0x000fea000383ffff */
[----:B------:R-:W-:Y:S05]  /*32010*/  BRA `(.L_x_13018) ;  /* 0x0000008800c07947 */ /* 0x000fea0003800000 */
.L_x_13016:
        /* <DEDUP_REMOVED lines=16> */
.L_x_13262:
        /* <DEDUP_REMOVED lines=44> */
.L_x_13266:
        /* <DEDUP_REMOVED lines=37> */
.L_x_13264:
        /* <DEDUP_REMOVED lines=13> */
.L_x_13267:
        /* <DEDUP_REMOVED lines=11> */
[----:B0-----:R-:W-:-:S02]  /*327b0*/  IADD3 R2, R6, 0xffffffe, RZ ;  /* 0x0ffffffe06027810 */ /* 0x001fc40007ffe0ff */
[----:B------:R-:W-:-:S05]  /*327c0*/  IABS R6, R5 ;  /* 0x0000000500067213 */ /* 0x000fca0000000000 */
        /* <DEDUP_REMOVED lines=49> */
.L_x_13268:
        /* <DEDUP_REMOVED lines=61> */
.L_x_13269:
[----:B------:R-:W-:-:S05]  /*32eb0*/  LOP3.LUT R17, RZ, R2, RZ, 0x33, !PT ;  /* 0x00000002ff117212 */ /* 0x000fca00078e33ff */
[----:B------:R-:W-:Y:S01]  /*32ec0*/  IMAD.IADD R17, R0, 0x1, R17 ;  /* 0x0000000100117824 */ /* 0x000fe200078e0211 */
[----:B------:R-:W-:Y:S06]  /*32ed0*/  BRA `(.L_x_13270) ;  /* 0x00000000000c7947 */ /* 0x000fec0003800000 */
.L_x_13265:
[----:B------:R-:W-:Y:S02]  /*32ee0*/  IMAD.MOV.U32 R17, RZ, RZ, RZ ;  /* 0x000000ffff117224 */ /* 0x000fe400078e00ff */
[----:B------:R-:W-:Y:S02]  /*32ef0*/  IMAD.U32 R16, RZ, RZ, UR6 ;  /* 0x00000006ff107e24 */ /* 0x000fe4000f8e00ff */
[----:B------:R-:W-:-:S07]  /*32f00*/  IMAD.MOV.U32 R18, RZ, RZ, RZ ;  /* 0x000000ffff127224 */ /* 0x000fce00078e00ff */
.L_x_13270:
[----:B------:R-:W-:-:S13]  /*32f10*/  ISETP.NE.AND P0, PT, R7, RZ, PT ;  /* 0x000000ff0700720c */ /* 0x000fda0003f05270 */
[----:B------:R-:W0:Y:S01]  /*32f20*/  @!P0 S2R R3, SR_CgaCtaId ;  /* 0x0000000000038919 */ /* 0x000e220000008800 */
[----:B------:R-:W-:-:S04]  /*32f30*/  @!P0 MOV R0, 0x400 ;  /* 0x0000040000008802 */ /* 0x000fc80000000f00 */
[----:B0-----:R-:W-:-:S05]  /*32f40*/  @!P0 LEA R0, R3, R0, 0x18 ;  /* 0x0000000003008211 */ /* 0x001fca00078ec0ff */
[----:B------:R1:W-:Y:S01]  /*32f50*/  @!P0 STS.128 [R0+0x324d0], R16 ;  /* 0x0324d01000008388 */ /* 0x0003e20000000c00 */
[----:B------:R-:W-:Y:S06]  /*32f60*/  BAR.ARV 0x5, 0x180 ;  /* 0x0146000000007b1d */ /* 0x000fec0000002000 */
.L_x_13263:
        /* <DEDUP_REMOVED lines=19> */
[C---:B0-----:R-:W-:Y:S01]  /*330a0*/  LOP3.LUT R4, R5.reuse, 0x7f, RZ, 0xc0, !PT ;  /* 0x0000007f05047812 */ /* 0x041fe200078ec0ff */
[----:B-1----:R-:W-:-:S04]  /*330b0*/  IMAD.SHL.U32 R0, R5, 0x8, RZ ;  /* 0x0000000805007824 */ /* 0x002fc800078e00ff */
[----:B------:R-:W-:Y:S01]  /*330c0*/  IMAD.SHL.U32 R30, R4, 0x8, RZ ;  /* 0x00000008041e7824 */ /* 0x000fe200078e00ff */
[C---:B------:R-:W-:Y:S02]  /*330d0*/  LOP3.LUT R2, R0.reuse, 0x1f8, RZ, 0xc0, !PT ;  /* 0x000001f800027812 */ /* 0x040fe400078ec0ff */
[----:B------:R-:W-:Y:S02]  /*330e0*/  LOP3.LUT R0, R0, 0x38, RZ, 0xc0, !PT ;  /* 0x0000003800007812 */ /* 0x000fe400078ec0ff */
[----:B------:R-:W-:Y:S02]  /*330f0*/  LOP3.LUT R3, R2, 0x38, R5, 0x78, !PT ;  /* 0x0000003802037812 */ /* 0x000fe400078e7805 */
[----:B------:R-:W-:Y:S02]  /*33100*/  SHF.L.U32 R2, R5, 0x4, RZ ;  /* 0x0000000405027819 */ /* 0x000fe400000006ff */
[----:B------:R-:W-:Y:S02]  /*33110*/  LOP3.LUT R30, R3, 0x200, R30, 0xf8, !PT ;  /* 0x00000200031e7812 */ /* 0x000fe400078ef81e */
[----:B------:R-:W-:-:S03]  /*33120*/  SHF.R.U32.HI R3, RZ, 0x3, R4 ;  /* 0x00000003ff037819 */ /* 0x000fc60000011604 */
[----:B------:R-:W-:Y:S01]  /*33130*/  IMAD R26, R30, 0x2, R23 ;  /* 0x000000021e1a7824 */ /* 0x000fe200078e0217 */
[----:B------:R-:W-:Y:S02]  /*33140*/  LOP3.LUT R2, R3, 0x70, R2, 0xf8, !PT ;  /* 0x0000007003027812 */ /* 0x000fe400078ef802 */
[C---:B------:R-:W-:Y:S02]  /*33150*/  LOP3.LUT R3, R0.reuse, 0x40, RZ, 0xfc, !PT ;  /* 0x0000004000037812 */ /* 0x040fe400078efcff */
[C---:B------:R-:W-:Y:S02]  /*33160*/  LOP3.LUT R2, R0.reuse, 0x80, RZ, 0xfc, !PT ;  /* 0x0000008000027812 */ /* 0x040fe400078efcff */
[----:B---3--:R-:W-:-:S07]  /*33170*/  LOP3.LUT R0, R0, 0xc0, RZ, 0xfc, !PT ;  /* 0x000000c000007812 */ /* 0x008fce00078efcff */
.L_x_13396:
[----:B------:R-:W-:Y:S05]  /*33180*/  YIELD ;  /* 0x0000000000007946 */ /* 0x000fea0003800000 */
[----:B------:R-:W-:Y:S01]  /*33190*/  ULDC.64 UR4, c[0x0][0xb20] ;  /* 0x0002c80000047ab9 */ /* 0x000fe20000000a00 */
[----:B------:R-:W-:Y:S01]  /*331a0*/  IMAD.MOV.U32 R33, RZ, RZ, RZ ;  /* 0x000000ffff217224 */ /* 0x000fe200078e00ff */
[----:B------:R-:W-:Y:S01]  /*331b0*/  ISETP.NE.U32.AND P0, PT, RZ, UR4, PT ;  /* 0x00000004ff007c0c */ /* 0x000fe2000bf05070 */
[----:B------:R-:W0:Y:S01]  /*331c0*/  LDC.64 R4, c[0x0][0xaf8] ;  /* 0x0002be00ff047b82 */ /* 0x000e220000000a00 */
[----:B------:R-:W-:Y:S02]  /*331d0*/  ULDC.64 UR6, c[0x0][0xb08] ;  /* 0x0002c20000067ab9 */ /* 0x000fe40000000a00 */
[----:B------:R-:W-:Y:S01]  /*331e0*/  ISETP.NE.AND.EX P0, PT, RZ, UR5, PT, P0 ;  /* 0x00000005ff007c0c */ /* 0x000fe2000bf05300 */
[----:B------:R-:W-:-:S12]  /*331f0*/  ULDC.64 UR4, c[0x0][0xb10] ;  /* 0x0002c40000047ab9 */ /* 0x000fd80000000a00 */
[----:B-1----:R-:W1:Y:S02]  /*33200*/  @P0 LDC.64 R2, c[0x0][0xb20] ;  /* 0x0002c800ff020b82 */ /* 0x002e640000000a00 */
[----:B-1----:R-:W-:-:S05]  /*33210*/  @P0 IMAD.WIDE R2, R19, 0x4, R2 ;  /* 0x0000000413020825 */ /* 0x002fca00078e0202 */
[----:B------:R1:W5:Y:S01]  /*33220*/  @P0 LDG.E R33, desc[UR44][R2.64] ;  /* 0x0000002c02210981 */ /* 0x000362000c1e1900 */
[----:B------:R-:W-:Y:S01]  /*33230*/  ISETP.NE.U32.AND P0, PT, RZ, UR4, PT ;  /* 0x00000004ff007c0c */ /* 0x000fe2000bf05070 */
[----:B------:R-:W-:Y:S01]  /*33240*/  IMAD.MOV.U32 R37, RZ, RZ, RZ ;  /* 0x000000ffff257224 */ /* 0x000fe200078e00ff */
[----:B------:R-:W-:Y:S01]  /*33250*/  ISETP.NE.U32.AND P1, PT, RZ, UR6, PT ;  /* 0x00000006ff007c0c */ /* 0x000fe2000bf25070 */
[----:B------:R-:W-:Y:S01]  /*33260*/  IMAD.MOV.U32 R0, RZ, RZ, RZ ;  /* 0x000000ffff007224 */ /* 0x000fe200078e00ff */
[----:B------:R-:W-:Y:S01]  /*33270*/  ISETP.NE.AND.EX P2, PT, RZ, UR5, PT, P0 ;  /* 0x00000005ff007c0c */ /* 0x000fe2000bf45300 */
[----:B------:R-:W-:Y:S01]  /*33280*/  ULDC.64 UR4, c[0x0][0xaf8] ;  /* 0x0002be0000047ab9 */ /* 0x000fe20000000a00 */
[----:B------:R-:W-:Y:S01]  /*33290*/  ISETP.NE.AND.EX P1, PT, RZ, UR7, PT, P1 ;  /* 0x00000007ff007c0c */ /* 0x000fe2000bf25310 */
[----:B0-----:R-:W-:Y:S01]  /*332a0*/  IMAD.WIDE R4, R19, 0x4, R4 ;  /* 0x0000000413047825 */ /* 0x001fe200078e0204 */
[----:B------:R-:W-:Y:S01]  /*332b0*/  ISETP.NE.U32.AND P0, PT, RZ, UR4, PT ;  /* 0x00000004ff007c0c */ /* 0x000fe2000bf05070 */
[----:B-1----:R-:W0:Y:S08]  /*332c0*/  LDC.64 R2, c[0x0][0xb08] ;  /* 0x0002c200ff027b82 */ /* 0x002e300000000a00 */
[----:B--23--:R-:W1:Y:S01]  /*332d0*/  @P2 LDC.64 R6, c[0x0][0xb10] ;  /* 0x0002c400ff062b82 */ /* 0x00ce620000000a00 */
        /* <DEDUP_REMOVED lines=17> */
[----:B--2---:R0:W-:Y:S01]  /*333f0*/  STL [R1+0x440], R8 ;  /* 0x0004400801007387 */ /* 0x0041e20000100800 */
[----:B------:R-:W-:Y:S02]  /*33400*/  IMAD.MOV.U32 R12, RZ, RZ, R8 ;  /* 0x000000ffff0c7224 */ /* 0x000fe400078e0008 */
[----:B0-----:R-:W-:Y:S01]  /*33410*/  IMAD.U32 R8, RZ, RZ, UR4 ;  /* 0x00000004ff087e24 */ /* 0x001fe2000f8e00ff */
[----:B----4-:R-:W-:Y:S06]  /*33420*/  @P2 BRA `(.L_x_13272) ;  /* 0x0000000000142947 */ /* 0x010fec0003800000 */
[----:B------:R-:W-:Y:S05]  /*33430*/  @!P0 BRA `(.L_x_13272) ;  /* 0x0000000000108947 */ /* 0x000fea0003800000 */
[----:B------:R-:W2:Y:S04]  /*33440*/  LDG.E R9, desc[UR44][R4.64] ;  /* 0x0000002c04097981 */ /* 0x000ea8000c1e1900 */
[----:B------:R-:W2:Y:S02]  /*33450*/  LDG.E R6, desc[UR44][R4.64+0x4] ;  /* 0x0000042c04067981 */ /* 0x000ea4000c1e1900 */
[----:B--2---:R-:W-:-:S05]  /*33460*/  IMAD.IADD R12, R6, 0x1, -R9 ;  /* 0x00000001060c7824 */ /* 0x004fca00078e0a09 */
[----:B------:R0:W-:Y:S02]  /*33470*/  STL [R1+0x440], R12 ;  /* 0x0004400c01007387 */ /* 0x0001e40000100800 */
.L_x_13272:
        /* <DEDUP_REMOVED lines=13> */
.L_x_13273:
        /* <DEDUP_REMOVED lines=9> */
.L_x_13274:
[----:B-1----:R-:W2:Y:S01]  /*335e0*/  @P1 LDG.E R5, desc[UR44][R2.64] ;  /* 0x0000002c02051981 */ /* 0x002ea2000c1e1900 */
[----:B------:R-:W1:Y:S03]  /*335f0*/  LDC R9, c[0x0][0x448] ;  /* 0x00011200ff097b82 */ /* 0x000e660000000800 */
[----:B------:R3:W2:Y:S01]  /*33600*/  @P1 LDG.E R4, desc[UR44][R2.64+0x4] ;  /* 0x0000042c02041981 */ /* 0x0006a2000c1e1900 */
[----:B------:R-:W-:-:S04]  /*33610*/  IMAD.SHL.U32 R35, R17, 0x80, RZ ;  /* 0x0000008011237824 */ /* 0x000fc800078e00ff */
[----:B---3--:R-:W3:Y:S01]  /*33620*/  LDC.64 R2, c[0x0][0xad8] ;  /* 0x0002b600ff027b82 */ /* 0x008ee20000000a00 */
[----:B-1----:R-:W-:-:S13]  /*33630*/  ISETP.NE.AND P2, PT, R9, 0x1, PT ;  /* 0x000000010900780c */ /* 0x002fda0003f45270 */
[----:B------:R-:W1:Y:S01]  /*33640*/  @P2 LDC R10, c[0x0][0x44c] ;  /* 0x00011300ff0a2b82 */ /* 0x000e620000000800 */
[----:B---3--:R-:W-:-:S07]  /*33650*/  ISETP.GE.AND P3, PT, R3, 0x1, PT ;  /* 0x000000010300780c */ /* 0x008fce0003f66270 */
[----:B------:R-:W3:Y:S01]  /*33660*/  @P2 LDC R9, c[0x0][0x450] ;  /* 0x00011400ff092b82 */ /* 0x000ee20000000800 */
[----:B--2---:R-:W-:Y:S02]  /*33670*/  @P1 IMAD.IADD R7, R4, 0x1, -R5 ;  /* 0x0000000104071824 */ /* 0x004fe400078e0a05 */
[----:B------:R-:W-:-:S04]  /*33680*/  VIADD R5, R35, 0x7f ;  /* 0x0000007f23057836 */ /* 0x000fc80000000000 */
[----:B-1----:R-:W-:-:S05]  /*33690*/  @P2 IMAD.HI.U32 R4, R5, R10, RZ ;  /* 0x0000000a05042227 */ /* 0x002fca00078e00ff */
[----:B---3--:R-:W-:Y:S02]  /*336a0*/  @P2 SHF.R.U32.HI R5, RZ, R9, R4 ;  /* 0x00000009ff052219 */ /* 0x008fe40000011604 */
[----:B-----5:R-:W-:-:S05]  /*336b0*/  IADD3 R9, -R33, R8, RZ ;  /* 0x0000000821097210 */ /* 0x020fca0007ffe1ff */
[----:B------:R-:W-:-:S04]  /*336c0*/  IMAD.IADD R17, R9, 0x1, R7 ;  /* 0x0000000109117824 */ /* 0x000fc800078e0207 */
[C---:B------:R-:W-:Y:S01]  /*336d0*/  VIADD R4, R17.reuse, 0x5f ;  /* 0x0000005f11047836 */ /* 0x040fe20000000000 */
        /* <DEDUP_REMOVED lines=18> */
.L_x_13277:
[----:B------:R-:W-:-:S13]  /*33800*/  ISETP.NE.AND P0, PT, R3, 0x1, PT ;  /* 0x000000010300780c */ /* 0x000fda0003f05270 */
[----:B------:R-:W1:Y:S02]  /*33810*/  @P0 LDC.64 R4, c[0x0][0xae0] ;  /* 0x0002b800ff040b82 */ /* 0x000e640000000a00 */
[----:B-1----:R-:W-:-:S05]  /*33820*/  @P0 IMAD.HI.U32 R4, R11, R4, RZ ;  /* 0x000000040b040227 */ /* 0x002fca00078e00ff */
[----:B------:R-:W-:-:S07]  /*33830*/  @P0 SHF.R.U32.HI R11, RZ, R5, R4 ;  /* 0x00000005ff0b0219 */ /* 0x000fce0000011604 */
.L_x_13278:
[----:B------:R-:W-:Y:S05]  /*33840*/  BSYNC B0 ;  /* 0x0000000000007941 */ /* 0x000fea0003800000 */
.L_x_13276:
[----:B------:R-:W-:-:S05]  /*33850*/  IMAD R11, R11, R3, R3 ;  /* 0x000000030b0b7224 */ /* 0x000fca00078e0203 */
[----:B------:R-:W-:-:S07]  /*33860*/  VIMNMX R2, R2, R11, PT ;  /* 0x0000000b02027248 */ /* 0x000fce0003fe0100 */
.L_x_13275:
[----:B------:R-:W1:Y:S01]  /*33870*/  @P2 LDC R8, c[0x0][0x44c] ;  /* 0x00011300ff082b82 */ /* 0x000e620000000800 */
[----:B------:R-:W-:Y:S01]  /*33880*/  VIADD R2, R2, 0x5f ;  /* 0x0000005f02027836 */ /* 0x000fe20000000000 */
[----:B------:R-:W-:Y:S01]  /*33890*/  ULDC UR4, c[0x0][0xad4] ;  /* 0x0002b50000047ab9 */ /* 0x000fe20000000800 */
[----:B------:R-:W-:Y:S02]  /*338a0*/  IMAD.MOV.U32 R5, RZ, RZ, R35 ;  /* 0x000000ffff057224 */ /* 0x000fe400078e0023 */
[----:B------:R-:W-:-:S03]  /*338b0*/  IMAD.HI R2, R2, 0x2aaaaaab, RZ ;  /* 0x2aaaaaab02027827 */ /* 0x000fc600078e02ff */
[----:B------:R-:W2:Y:S01]  /*338c0*/  @P2 LDC R4, c[0x0][0x450] ;  /* 0x00011400ff042b82 */ /* 0x000ea20000000800 */
[----:B-1----:R-:W-:-:S04]  /*338d0*/  @P2 IMAD.HI.U32 R11, R35, R8, RZ ;  /* 0x00000008230b2227 */ /* 0x002fc800078e00ff */
[----:B------:R-:W-:Y:S01]  /*338e0*/  IMAD.IADD R8, R17, 0x1, -R12 ;  /* 0x0000000111087824 */ /* 0x000fe200078e0a0c */
[----:B--2---:R-:W-:Y:S02]  /*338f0*/  @P2 SHF.R.U32.HI R5, RZ, R4, R11 ;  /* 0x00000004ff052219 */ /* 0x004fe4000001160b */
[----:B------:R-:W-:-:S03]  /*33900*/  SHF.R.U32.HI R11, RZ, 0x1f, R2 ;  /* 0x0000001fff0b7819 */ /* 0x000fc60000011602 */
[----:B0-----:R-:W-:Y:S01]  /*33910*/  IMAD.IADD R12, R8, 0x1, R5 ;  /* 0x00000001080c7824 */ /* 0x001fe200078e0205 */
        /* <DEDUP_REMOVED lines=14> */
.L_x_13281:
[----:B------:R-:W-:-:S13]  /*33a00*/  ISETP.NE.AND P0, PT, R3, 0x1, PT ;  /* 0x000000010300780c */ /* 0x000fda0003f05270 */
[----:B------:R-:W0:Y:S02]  /*33a10*/  @P0 LDC.64 R4, c[0x0][0xae0] ;  /* 0x0002b800ff040b82 */ /* 0x000e240000000a00 */
[----:B0-----:R-:W-:-:S05]  /*33a20*/  @P0 IMAD.HI.U32 R4, R12, R4, RZ ;  /* 0x000000040c040227 */ /* 0x001fca00078e00ff */
[----:B------:R-:W-:-:S07]  /*33a30*/  @P0 SHF.R.U32.HI R12, RZ, R5, R4 ;  /* 0x00000005ff0c0219 */ /* 0x000fce0000011604 */
.L_x_13282:
[----:B------:R-:W-:Y:S05]  /*33a40*/  BSYNC B0 ;  /* 0x0000000000007941 */ /* 0x000fea0003800000 */
.L_x_13280:
[----:B------:R-:W-:-:S05]  /*33a50*/  IMAD R3, R12, R3, RZ ;  /* 0x000000030c037224 */ /* 0x000fca00078e02ff */
[----:B------:R-:W-:-:S07]  /*33a60*/  VIMNMX R2, R2, R3, !PT ;  /* 0x0000000302027248 */ /* 0x000fce0007fe0100 */
.L_x_13279:
        /* <DEDUP_REMOVED lines=39> */
.L_x_13284:
[----:B------:R-:W-:Y:S05]  /*33ce0*/  BSYNC B0 ;  /* 0x0000000000007941 */ /* 0x000fea0003800000 */
.L_x_13283:
[-C--:B------:R-:W-:Y:S01]  /*33cf0*/  IMAD R4, R32, R14.reuse, R4 ;  /* 0x0000000e20047224 */ /* 0x080fe200078e0204 */
[----:B------:R-:W-:Y:S04]  /*33d00*/  BSSY B0, `(.L_x_13285) ;  /* 0x0000131000007945 */ /* 0x000fe80003800000 */
        /* <DEDUP_REMOVED lines=23> */
.L_x_13502:
[----:B-1----:R-:W-:Y:S02]  /*33e80*/  ISETP.NE.AND P0, PT, R14, RZ, PT ;  /* 0x000000ff0e00720c */ /* 0x002fe40003f05270 */
[----:B------:R-:W-:-:S11]  /*33e90*/  PLOP3.LUT P6, PT, PT, PT, PT, 0x8, 0x0 ;  /* 0x000000000000781c */ /* 0x000fd60003fce170 */
[----:B------:R-:W-:Y:S05]  /*33ea0*/  @P0 BRA `(.L_x_13288) ;  /* 0x00000000000c0947 */ /* 0x000fea0003800000 */
[----:B------:R-:W-:-:S03]  /*33eb0*/  UMOV UR4, 0xffffffff ;  /* 0xffffffff00047882 */ /* 0x000fc60000000000 */
[----:B------:R-:W-:Y:S05]  /*33ec0*/  BRA.DIV UR4, `(.L_x_13289) ;  /* 0x0000008a04f47947 */ /* 0x000fea000b800000 */
[----:B------:R-:W-:-:S13]  /*33ed0*/  ELECT P6, URZ, PT ;  /* 0x00000000003f782f */ /* 0x000fda00038c0000 */
.L_x_13288:
        /* <DEDUP_REMOVED lines=9> */
.L_x_13505:
[----:B------:R-:W-:Y:S05]  /*33f70*/  BSYNC B1 ;  /* 0x0000000000017941 */ /* 0x000fea0003800000 */
.L_x_13290:
[----:B------:R-:W-:Y:S04]  /*33f80*/  BSSY B1, `(.L_x_13292) ;  /* 0x000007b000017945 */ /* 0x000fe80003800000 */
[----:B------:R-:W-:Y:S05]  /*33f90*/  @!P6 BRA `(.L_x_13293) ;  /* 0x0000000400e4e947 */ /* 0x000fea0003800000 */
[----:B------:R-:W1:Y:S01]  /*33fa0*/  S2R R3, SR_TID.X ;  /* 0x0000000000037919 */ /* 0x000e620000002100 */
[----:B------:R-:W-:Y:S01]  /*33fb0*/  SHF.L.U32 R7, R28, 0x1f, RZ ;  /* 0x0000001f1c077819 */ /* 0x000fe200000006ff */
[----:B------:R-:W-:Y:S01]  /*33fc0*/  BSSY B2, `(.L_x_13294) ;  /* 0x0000006000027945 */ /* 0x000fe20003800000 */
[----:B-1----:R-:W-:Y:S01]  /*33fd0*/  LOP3.LUT R9, R3, 0x7f, RZ, 0xc0, !PT ;  /* 0x0000007f03097812 */ /* 0x002fe200078ec0ff */
[----:B------:R-:W-:-:S03]  /*33fe0*/  IMAD R3, R24, 0x8, R23 ;  /* 0x0000000818037824 */ /* 0x000fc600078e0217 */
[----:B------:R-:W-:Y:S01]  /*33ff0*/  ISETP.NE.AND P1, PT, R9, RZ, PT ;  /* 0x000000ff0900720c */ /* 0x000fe20003f25270 */
[----:B------:R-:W1:Y:S02]  /*34000*/  SYNCS.PHASECHK.TRANS64.TRYWAIT P0, [R3+URZ+0x324a0], R7 ;  /* 0x0324a007030075a7 */ /* 0x000e64000800017f */
[----:B-1----:R-:W-:Y:S10]  /*34010*/  @!P0 BRA `(.L_x_13295) ;  /* 0x0000008800d48947 */ /* 0x002ff40003800000 */
.L_x_13506:
[----:B------:R-:W-:Y:S05]  /*34020*/  BSYNC B2 ;  /* 0x0000000000027941 */ /* 0x000fea0003800000 */
.L_x_13294:
[----:B------:R-:W-:Y:S04]  /*34030*/  BSSY B2, `(.L_x_13296) ;  /* 0x0000009000027945 */ /* 0x000fe80003800000 */
[----:B------:R-:W-:Y:S05]  /*34040*/  @P1 BRA `(.L_x_13297) ;  /* 0x00000000001c1947 */ /* 0x000fea0003800000 */
[----:B------:R-:W2:Y:S02]  /*34050*/  S2R R9, SR_TID.X ;  /* 0x0000000000097919 */ /* 0x000ea40000002100 */
[----:B--2---:R-:W-:Y:S01]  /*34060*/  LOP3.LUT R11, R9, 0x1f, RZ, 0xc0, !PT ;  /* 0x0000001f090b7812 */ /* 0x004fe200078ec0ff */
[----:B------:R-:W-:-:S03]  /*34070*/  IMAD.MOV.U32 R9, RZ, RZ, 0x3000 ;  /* 0x00003000ff097424 */ /* 0x000fc600078e00ff */
[----:B------:R-:W-:Y:S01]  /*34080*/  ISETP.NE.AND P0, PT, R11, RZ, PT ;  /* 0x000000ff0b00720c */ /* 0x000fe20003f05270 */
[----:B------:R2:W-:-:S12]  /*34090*/  SYNCS.ARRIVE.TRANS64 RZ, [R3+URZ+0x32490], R9 ;  /* 0x0324900903ff79a7 */ /* 0x0005d8000800003f */
[----:B--2---:R-:W-:Y:S05]  /*340a0*/  @!P0 BRA `(.L_x_13297) ;  /* 0x0000000000048947 */ /* 0x004fea0003800000 */
[----:B------:R-:W-:Y:S01]  /*340b0*/  BPT.TRAP 0x1 ;  /* 0x000000040000795c */ /* 0x000fe20000300000 */
.L_x_13297:
[----:B------:R-:W-:Y:S05]  /*340c0*/  BSYNC B2 ;  /* 0x0000000000027941 */ /* 0x000fea0003800000 */
.L_x_13296:
        /* <DEDUP_REMOVED lines=10> */
[----:B0-----:R-:W-:Y:S01]  /*34170*/  VIADD R12, R3, 0x32490 ;  /* 0x00032490030c7836 */ /* 0x001fe20000000000 */
[----:B------:R-:W-:-:S09]  /*34180*/  UMOV UR7, 0x12f00000 ;  /* 0x12f0000000077882 */ /* 0x000fd20000000000 */
.L_x_13298:
        /* <DEDUP_REMOVED lines=13> */
.L_x_13507:
[----:B------:R-:W-:Y:S05]  /*34260*/  BSYNC B2 ;  /* 0x0000000000027941 */ /* 0x000fea0003800000 */
.L_x_13299:
[----:B------:R-:W-:Y:S01]  /*34270*/  BSSY B2, `(.L_x_13301) ;  /* 0x000000b000027945 */ /* 0x000fe20003800000 */
[----:B------:R-:W-:Y:S02]  /*34280*/  IMAD.MOV.U32 R12, RZ, RZ, 0x0 ;  /* 0x00000000ff0c7424 */ /* 0x000fe400078e00ff */
[----:B------:R-:W-:Y:S01]  /*34290*/  IMAD.MOV.U32 R13, RZ, RZ, 0x12f00000 ;  /* 0x12f00000ff0d7424 */ /* 0x000fe200078e00ff */
[----:B------:R-:W-:Y:S06]  /*342a0*/  @P1 BRA `(.L_x_13302) ;  /* 0x00000000001c1947 */ /* 0x000fec0003800000 */
[----:B------:R-:W2:Y:S01]  /*342b0*/  S2R R11, SR_TID.X ;  /* 0x00000000000b7919 */ /* 0x000ea20000002100 */
[----:B01----:R-:W-:-:S04]  /*342c0*/  MOV R7, 0xc000 ;  /* 0x0000c00000077802 */ /* 0x003fc80000000f00 */
[----:B------:R3:W-:Y:S01]  /*342d0*/  SYNCS.ARRIVE.TRANS64 RZ, [R3+URZ+0x324b0], R7 ;  /* 0x0324b00703ff79a7 */ /* 0x0007e2000800003f */
[----:B--2---:R-:W-:-:S04]  /*342e0*/  LOP3.LUT R11, R11, 0x1f, RZ, 0xc0, !PT ;  /* 0x0000001f0b0b7812 */ /* 0x004fc800078ec0ff */
[----:B------:R-:W-:-:S13]  /*342f0*/  ISETP.NE.AND P0, PT, R11, RZ, PT ;  /* 0x000000ff0b00720c */ /* 0x000fda0003f05270 */
[----:B---3--:R-:W-:Y:S05]  /*34300*/  @!P0 BRA `(.L_x_13302) ;  /* 0x0000000000048947 */ /* 0x008fea0003800000 */
[----:B------:R-:W-:Y:S01]  /*34310*/  BPT.TRAP 0x1 ;  /* 0x000000040000795c */ /* 0x000fe20000300000 */
.L_x_13302:
[----:B------:R-:W-:Y:S05]  /*34320*/  BSYNC B2 ;  /* 0x0000000000027941 */ /* 0x000fea0003800000 */
.L_x_13301:
        /* <DEDUP_REMOVED lines=9> */
.L_x_13303:
        /* <DEDUP_REMOVED lines=15> */
.L_x_13304:
        /* <DEDUP_REMOVED lines=15> */
.L_x_13305:
        /* <DEDUP_REMOVED lines=15> */
.L_x_13306:
        /* <DEDUP_REMOVED lines=10> */
.L_x_13293:
[----:B------:R-:W-:Y:S05]  /*34730*/  BSYNC B1 ;  /* 0x0000000000017941 */ /* 0x000fea0003800000 */
.L_x_13292:
        /* <DEDUP_REMOVED lines=9> */
.L_x_13322:
[----:B------:R-:W-:Y:S05]  /*347d0*/  YIELD ;  /* 0x0000000000007946 */ /* 0x000fea0003800000 */
[----:B------:R-:W-:Y:S04]  /*347e0*/  BSSY B1, `(.L_x_13307) ;  /* 0x000007a000017945 */ /* 0x000fe80003800000 */
[----:B------:R-:W-:Y:S05]  /*347f0*/  @!P6 BRA `(.L_x_13308) ;  /* 0x0000000400e0e947 */ /* 0x000fea0003800000 */
[----:B------:R-:W1:Y:S01]  /*34800*/  S2R R2, SR_TID.X ;  /* 0x0000000000027919 */ /* 0x000e620000002100 */
[----:B------:R-:W-:Y:S01]  /*34810*/  IMAD R9, R24, 0x8, R23 ;  /* 0x0000000818097824 */ /* 0x000fe200078e0217 */
[----:B------:R-:W-:Y:S01]  /*34820*/  BSSY B2, `(.L_x_13309) ;  /* 0x0000006000027945 */ /* 0x000fe20003800000 */
[----:B-1----:R-:W-:Y:S02]  /*34830*/  LOP3.LUT R3, R2, 0x7f, RZ, 0xc0, !PT ;  /* 0x0000007f02037812 */ /* 0x002fe400078ec0ff */
[----:B------:R-:W-:Y:S02]  /*34840*/  SHF.L.U32 R2, R28, 0x1f, RZ ;  /* 0x0000001f1c027819 */ /* 0x000fe400000006ff */
[----:B------:R-:W-:Y:S02]  /*34850*/  ISETP.NE.AND P2, PT, R3, RZ, PT ;  /* 0x000000ff0300720c */ /* 0x000fe40003f45270 */
[----:B------:R-:W1:Y:S02]  /*34860*/  SYNCS.PHASECHK.TRANS64.TRYWAIT P1, [R9+URZ+0x324a0], R2 ;  /* 0x0324a002090075a7 */ /* 0x000e64000802017f */
[----:B-1----:R-:W-:Y:S09]  /*34870*/  @!P1 BRA `(.L_x_13310) ;  /* 0x0000008000e49947 */ /* 0x002ff20003800000 */
.L_x_13508:
[----:B------:R-:W-:Y:S05]  /*34880*/  BSYNC B2 ;  /* 0x0000000000027941 */ /* 0x000fea0003800000 */
.L_x_13309:
        /* <DEDUP_REMOVED lines=9> */
.L_x_13312:
[----:B------:R-:W-:Y:S05]  /*34920*/  BSYNC B2 ;  /* 0x0000000000027941 */ /* 0x000fea0003800000 */
.L_x_13311:
        /* <DEDUP_REMOVED lines=11> */
.L_x_13313:
        /* <DEDUP_REMOVED lines=13> */
.L_x_13509:
[----:B------:R-:W-:Y:S05]  /*34ab0*/  BSYNC B2 ;  /* 0x0000000000027941 */ /* 0x000fea0003800000 */
.L_x_13314:
        /* <DEDUP_REMOVED lines=11> */
.L_x_13317:
[----:B------:R-:W-:Y:S05]  /*34b70*/  BSYNC B2 ;  /* 0x0000000000027941 */ /* 0x000fea0003800000 */
.L_x_13316:
[----:B------:R-:W-:Y:S01]  /*34b80*/  R2UR UR6, R2 ;  /* 0x00000000020672ca */ /* 0x000fe200000e0000 */
[----:B------:R-:W-:Y:S01]  /*34b90*/  UIADD3 UR4, UP0, UR42, 0x670, URZ ;  /* 0x000006702a047890 */ /* 0x000fe2000ff1e03f */
[----:B------:R-:W-:Y:S01]  /*34ba0*/  R2UR UR7, R3 ;  /* 0x00000000030772ca */ /* 0x000fe200000e0000 */
[----:B------:R-:W-:Y:S01]  /*34bb0*/  VIADD R9, R9, 0x324b0 ;  /* 0x000324b009097836 */ /* 0x000fe20000000000 */
[----:B------:R-:W-:Y:S01]  /*34bc0*/  R2UR UR10, R7 ;  /* 0x00000000070a72ca */ /* 0x000fe200000e0000 */
[----:B------:R-:W-:Y:S01]  /*34bd0*/  IMAD R7, R24, 0xc000, R23 ;  /* 0x0000c00018077824 */ /* 0x000fe200078e0217 */
[----:B------:R-:W-:Y:S01]  /*34be0*/  PLOP3.LUT P1, PT, PT, PT, PT, 0x80, 0x0 ;  /* 0x000000000000781c */ /* 0x000fe20003f2f070 */
[----:B------:R-:W-:-:S03]  /*34bf0*/  UIADD3.X UR5, URZ, UR43, URZ, UP0, !UPT ;  /* 0x0000002b3f057290 */ /* 0x000fc600087fe43f */
[----:B------:R-:W-:-:S09]  /*34c00*/  IADD3 R13, R7, 0x400, RZ ;  /* 0x00000400070d7810 */ /* 0x000fd20007ffe0ff */
.L_x_13318:
        /* <DEDUP_REMOVED lines=15> */
.L_x_13319:
        /* <DEDUP_REMOVED lines=15> */
.L_x_13320:
        /* <DEDUP_REMOVED lines=15> */
.L_x_13321:
        /* <DEDUP_REMOVED lines=10> */
.L_x_13308:
[----:B------:R-:W-:Y:S05]  /*34f80*/  BSYNC B1 ;  /* 0x0000000000017941 */ /* 0x000fea0003800000 */
.L_x_13307:
        /* <DEDUP_REMOVED lines=8> */
.L_x_13286:
[----:B------:R-:W-:Y:S05]  /*35010*/  BSYNC B0 ;  /* 0x0000000000007941 */ /* 0x000fea0003800000 */
.L_x_13285:
[----:B------:R-:W1:Y:S01]  /*35020*/  LDC R0, c[0x0][0x448] ;  /* 0x00011200ff007b82 */ /* 0x000e620000000800 */
[----:B------:R-:W-:Y:S01]  /*35030*/  VIADD R5, R35, 0x7f ;  /* 0x0000007f23057836 */ /* 0x000fe20000000000 */
[----:B------:R-:W-:Y:S06]  /*35040*/  @!P0 WARPSYNC.ALL ;  /* 0x0000000000008948 */ /* 0x000fec0003800000 */
[----:B------:R-:W-:Y:S01]  /*35050*/  @!P0 BAR.SYNC.DEFER_BLOCKING 0xc, 0x180 ;  /* 0x0306000000008b1d */ /* 0x000fe20000010000 */
[----:B-1----:R-:W-:-:S13]  /*35060*/  ISETP.NE.AND P1, PT, R0, 0x1, PT ;  /* 0x000000010000780c */ /* 0x002fda0003f25270 */
[----:B------:R-:W1:Y:S08]  /*35070*/  @P1 LDC R0, c[0x0][0x44c] ;  /* 0x00011300ff001b82 */ /* 0x000e700000000800 */
[----:B------:R-:W2:Y:S01]  /*35080*/  @P1 LDC R3, c[0x0][0x450] ;  /* 0x00011400ff031b82 */ /* 0x000ea20000000800 */
[----:B-1----:R-:W-:-:S05]  /*35090*/  @P1 IMAD.HI.U32 R0, R5, R0, RZ ;  /* 0x0000000005001227 */ /* 0x002fca00078e00ff */
[----:B--2---:R-:W-:Y:S02]  /*350a0*/  @P1 SHF.R.U32.HI R5, RZ, R3, R0 ;  /* 0x00000003ff051219 */ /* 0x004fe40000011600 */
[----:B------:R-:W1:Y:S03]  /*350b0*/  LDC.64 R2, c[0x0][0xad8] ;  /* 0x0002b600ff027b82 */ /* 0x000e660000000a00 */
[----:B------:R-:W-:Y:S01]  /*350c0*/  IMAD.IADD R7, R10, 0x1, R5 ;  /* 0x000000010a077824 */ /* 0x000fe200078e0205 */
[----:B-1----:R-:W-:-:S03]  /*350d0*/  ISETP.GE.AND P2, PT, R3, 0x1, PT ;  /* 0x000000010300780c */ /* 0x002fc60003f46270 */
        /* <DEDUP_REMOVED lines=13> */
.L_x_13325:
[----:B------:R-:W-:-:S13]  /*351b0*/  ISETP.NE.AND P0, PT, R3, 0x1, PT ;  /* 0x000000010300780c */ /* 0x000fda0003f05270 */
[----:B------:R-:W1:Y:S02]  /*351c0*/  @P0 LDC.64 R4, c[0x0][0xae0] ;  /* 0x0002b800ff040b82 */ /* 0x000e640000000a00 */
[----:B-1----:R-:W-:-:S05]  /*351d0*/  @P0 IMAD.HI.U32 R4, R0, R4, RZ ;  /* 0x0000000400040227 */ /* 0x002fca00078e00ff */
[----:B------:R-:W-:-:S07]  /*351e0*/  @P0 SHF.R.U32.HI R0, RZ, R5, R4 ;  /* 0x00000005ff000219 */ /* 0x000fce0000011604 */
.L_x_13326:
[----:B------:R-:W-:Y:S05]  /*351f0*/  BSYNC B0 ;  /* 0x0000000000007941 */ /* 0x000fea0003800000 */
.L_x_13324:
[----:B------:R-:W-:-:S05]  /*35200*/  IMAD R5, R0, R3, R3 ;  /* 0x0000000300057224 */ /* 0x000fca00078e0203 */
[----:B------:R-:W-:-:S07]  /*35210*/  VIMNMX R2, R2, R5, PT ;  /* 0x0000000502027248 */ /* 0x000fce0003fe0100 */
.L_x_13323:
[----:B------:R-:W1:Y:S01]  /*35220*/  @P1 LDC R4, c[0x0][0x44c] ;  /* 0x00011300ff041b82 */ /* 0x000e620000000800 */
[----:B------:R-:W-:Y:S01]  /*35230*/  VIADD R2, R2, 0x5f ;  /* 0x0000005f02027836 */ /* 0x000fe20000000000 */
[----:B------:R-:W-:Y:S01]  /*35240*/  ULDC UR4, c[0x0][0xad4] ;  /* 0x0002b50000047ab9 */ /* 0x000fe20000000800 */
[----:B------:R-:W-:Y:S02]  /*35250*/  IMAD.MOV.U32 R7, RZ, RZ, R35 ;  /* 0x000000ffff077224 */ /* 0x000fe400078e0023 */
[----:B------:R-:W-:-:S03]  /*35260*/  IMAD.HI R2, R2, 0x2aaaaaab, RZ ;  /* 0x2aaaaaab02027827 */ /* 0x000fc600078e02ff */
[----:B------:R-:W2:Y:S02]  /*35270*/  @P1 LDC R0, c[0x0][0x450] ;  /* 0x00011400ff001b82 */ /* 0x000ea40000000800 */
[----:B------:R-:W-:-:S04]  /*35280*/  SHF.R.U32.HI R5, RZ, 0x1f, R2 ;  /* 0x0000001fff057819 */ /* 0x000fc80000011602 */
[----:B------:R-:W-:Y:S01]  /*35290*/  LEA.HI.SX32 R5, R2, R5, 0x1c ;  /* 0x0000000502057211 */ /* 0x000fe200078fe2ff */
[----:B-1----:R-:W-:-:S05]  /*352a0*/  @P1 IMAD.HI.U32 R9, R35, R4, RZ ;  /* 0x0000000423091227 */ /* 0x002fca00078e00ff */
[----:B--2---:R-:W-:-:S05]  /*352b0*/  @P1 SHF.R.U32.HI R7, RZ, R0, R9 ;  /* 0x00000000ff071219 */ /* 0x004fca0000011609 */
[----:B------:R-:W-:Y:S01]  /*352c0*/  IMAD.IADD R8, R8, 0x1, R7 ;  /* 0x0000000108087824 */ /* 0x000fe200078e0207 */
        /* <DEDUP_REMOVED lines=13> */
.L_x_13329:
[----:B------:R-:W-:-:S13]  /*353a0*/  ISETP.NE.AND P0, PT, R3, 0x1, PT ;  /* 0x000000010300780c */ /* 0x000fda0003f05270 */
[----:B------:R-:W1:Y:S02]  /*353b0*/  @P0 LDC.64 R4, c[0x0][0xae0] ;  /* 0x0002b800ff040b82 */ /* 0x000e640000000a00 */
[----:B-1----:R-:W-:-:S05]  /*353c0*/  @P0 IMAD.HI.U32 R4, R8, R4, RZ ;  /* 0x0000000408040227 */ /* 0x002fca00078e00ff */
[----:B------:R-:W-:-:S07]  /*353d0*/  @P0 SHF.R.U32.HI R8, RZ, R5, R4 ;  /* 0x00000005ff080219 */ /* 0x000fce0000011604 */
.L_x_13330:
[----:B------:R-:W-:Y:S05]  /*353e0*/  BSYNC B0 ;  /* 0x0000000000007941 */ /* 0x000fea0003800000 */
.L_x_13328:
[----:B------:R-:W-:-:S05]  /*353f0*/  IMAD R3, R8, R3, RZ ;  /* 0x0000000308037224 */ /* 0x000fca00078e02ff */
[----:B------:R-:W-:-:S07]  /*35400*/  VIMNMX R0, R0, R3, !PT ;  /* 0x0000000300007248 */ /* 0x000fce0007fe0100 */
.L_x_13327:
[----:B------:R-:W-:Y:S01]  /*35410*/  ISETP.NE.AND P1, PT, R6, RZ, PT ;  /* 0x000000ff0600720c */ /* 0x000fe20003f25270 */
[----:B------:R-:W-:Y:S01]  /*35420*/  IMAD.HI R0, R0, 0x2aaaaaab, RZ ;  /* 0x2aaaaaab00007827 */ /* 0x000fe200078e02ff */
[----:B------:R-:W-:Y:S04]  /*35430*/  BSSY B0, `(.L_x_13331) ;  /* 0x0000023000007945 */ /* 0x000fe80003800000 */
[----:B------:R-:W-:-:S04]  /*35440*/  SHF.R.U32.HI R3, RZ, 0x1f, R0 ;  /* 0x0000001fff037819 */ /* 0x000fc80000011600 */
[----:B------:R-:W-:Y:S01]  /*35450*/  LEA.HI.SX32 R0, R0, R3, 0x1c ;  /* 0x0000000300007211 */ /* 0x000fe200078fe2ff */
[----:B------:R-:W-:Y:S02]  /*35460*/  IMAD.MOV.U32 R3, RZ, RZ, RZ ;  /* 0x000000ffff037224 */ /* 0x000fe400078e00ff */
[----:B------:R-:W1:Y:S01]  /*35470*/  @!P1 LDC R6, c[0x0][0xae8] ;  /* 0x0002ba00ff069b82 */ /* 0x000e620000000800 */
[----:B------:R-:W-:-:S04]  /*35480*/  VIMNMX R0, RZ, R0, !PT ;  /* 0x00000000ff007248 */ /* 0x000fc80007fe0100 */
[----:B------:R-:W-:-:S13]  /*35490*/  ISETP.GT.AND P0, PT, R7, R0, PT ;  /* 0x000000000700720c */ /* 0x000fda0003f04270 */
[----:B------:R-:W-:Y:S05]  /*354a0*/  @!P0 BRA `(.L_x_13332) ;  /* 0x00000000006c8947 */ /* 0x000fea0003800000 */
[----:B-1----:R-:W-:Y:S01]  /*354b0*/  IABS R4, R6 ;  /* 0x0000000600047213 */ /* 0x002fe20000000000 */
[----:B------:R-:W-:-:S03]  /*354c0*/  IMAD.MOV.U32 R2, RZ, RZ, RZ ;  /* 0x000000ffff027224 */ /* 0x000fc600078e00ff */
[----:B------:R-:W1:Y:S08]  /*354d0*/  I2F.RP R5, R4 ;  /* 0x0000000400057306 */ /* 0x000e700000209400 */
[----:B-1----:R-:W1:Y:S02]  /*354e0*/  MUFU.RCP R5, R5 ;  /* 0x0000000500057308 */ /* 0x002e640000001000 */
[----:B-1----:R-:W-:-:S06]  /*354f0*/  VIADD R8, R5, 0xffffffe ;  /* 0x0ffffffe05087836 */ /* 0x002fcc0000000000 */
[----:B------:R-:W1:Y:S02]  /*35500*/  F2I.FTZ.U32.TRUNC.NTZ R3, R8 ;  /* 0x0000000800037305 */ /* 0x000e64000021f000 */
[----:B-1----:R-:W-:-:S05]  /*35510*/  IADD3 R9, RZ, -R3, RZ ;  /* 0x80000003ff097210 */ /* 0x002fca0007ffe0ff */
        /* <DEDUP_REMOVED lines=20> */
.L_x_13332:
[----:B------:R-:W-:Y:S05]  /*35660*/  BSYNC B0 ;  /* 0x0000000000007941 */ /* 0x000fea0003800000 */
.L_x_13331:
        /* <DEDUP_REMOVED lines=23> */
.L_x_13334:
        /* <DEDUP_REMOVED lines=9> */
[----:B0-----:R-:W-:Y:S01]  /*35870*/  MOV R12, 0x1 ;  /* 0x00000001000c7802 */ /* 0x001fe20000000f00 */
[----:B------:R-:W0:Y:S01]  /*35880*/  LDC.64 R2, c[0x4][R2] ;  /* 0x0100000002027b82 */ /* 0x000e220000000a00 */
[----:B------:R-:W-:Y:S02]  /*35890*/  IMAD.U32 R5, RZ, RZ, UR7 ;  /* 0x00000007ff057e24 */ /* 0x000fe4000f8e00ff */
[----:B-1----:R-:W-:Y:S02]  /*358a0*/  IMAD.U32 R6, RZ, RZ, UR8 ;  /* 0x00000008ff067e24 */ /* 0x002fe4000f8e00ff */
[----:B------:R-:W-:-:S02]  /*358b0*/  IMAD.U32 R7, RZ, RZ, UR9 ;  /* 0x00000009ff077e24 */ /* 0x000fc4000f8e00ff */
[----:B------:R-:W-:Y:S02]  /*358c0*/  IMAD.U32 R10, RZ, RZ, UR4 ;  /* 0x00000004ff0a7e24 */ /* 0x000fe4000f8e00ff */
[----:B------:R-:W-:Y:S02]  /*358d0*/  IMAD.U32 R11, RZ, RZ, UR5 ;  /* 0x00000005ff0b7e24 */ /* 0x000fe4000f8e00ff */
[----:B------:R-:W-:Y:S02]  /*358e0*/  IMAD.MOV.U32 R8, RZ, RZ, 0x70 ;  /* 0x00000070ff087424 */ /* 0x000fe400078e00ff */
[----:B------:R-:W-:-:S07]  /*358f0*/  IMAD.MOV.U32 R13, RZ, RZ, RZ ;  /* 0x000000ffff0d7224 */ /* 0x000fce00078e00ff */
[----:B------:R-:W-:-:S07]  /*35900*/  LEPC R20, `(.L_x_13337) ;  /* 0x000000001014794e */ /* 0x000fce0000000000 */
[----:B0-----:R-:W-:Y:S05]  /*35910*/  CALL.ABS.NOINC R2 ;  /* 0x0000000002007343 */ /* 0x001fea0003c00000 */
.L_x_13337:
[----:B------:R-:W-:Y:S05]  /*35920*/  BSYNC B6 ;  /* 0x0000000000067941 */ /* 0x000fea0003800000 */
.L_x_13336:
        /* <DEDUP_REMOVED lines=9> */
[----:B------:R-:W-:Y:S02]  /*359c0*/  IMAD.U32 R4, RZ, RZ, UR6 ;  /* 0x00000006ff047e24 */ /* 0x000fe4000f8e00ff */
[----:B------:R-:W-:Y:S02]  /*359d0*/  IMAD.U32 R5, RZ, RZ, UR7 ;  /* 0x00000007ff057e24 */ /* 0x000fe4000f8e00ff */
[----:B-1----:R-:W-:Y:S02]  /*359e0*/  IMAD.U32 R6, RZ, RZ, UR8 ;  /* 0x00000008ff067e24 */ /* 0x002fe4000f8e00ff */
[----:B------:R-:W-:-:S02]  /*359f0*/  IMAD.U32 R7, RZ, RZ, UR9 ;  /* 0x00000009ff077e24 */ /* 0x000fc4000f8e00ff */
[----:B------:R-:W-:Y:S02]  /*35a00*/  IMAD.U32 R10, RZ, RZ, UR4 ;  /* 0x00000004ff0a7e24 */ /* 0x000fe4000f8e00ff */
[----:B------:R-:W-:Y:S02]  /*35a10*/  IMAD.U32 R11, RZ, RZ, UR5 ;  /* 0x00000005ff0b7e24 */ /* 0x000fe4000f8e00ff */
[----:B------:R-:W-:Y:S02]  /*35a20*/  IMAD.MOV.U32 R8, RZ, RZ, 0x70 ;  /* 0x00000070ff087424 */ /* 0x000fe400078e00ff */
[----:B0-----:R-:W-:Y:S02]  /*35a30*/  IMAD.MOV.U32 R12, RZ, RZ, 0x1 ;  /* 0x00000001ff0c7424 */ /* 0x001fe400078e00ff */
[----:B--2---:R-:W-:-:S07]  /*35a40*/  IMAD.MOV.U32 R13, RZ, RZ, RZ ;  /* 0x000000ffff0d7224 */ /* 0x004fce00078e00ff */
[----:B------:R-:W-:-:S07]  /*35a50*/  LEPC R20, `(.L_x_13340) ;  /* 0x000000001014794e */ /* 0x000fce0000000000 */
[----:B---3--:R-:W-:Y:S05]  /*35a60*/  CALL.ABS.NOINC R2 ;  /* 0x0000000002007343 */ /* 0x008fea0003c00000 */
.L_x_13340:
        /* <DEDUP_REMOVED lines=15> */
.L_x_13339:
[----:B------:R-:W-:Y:S05]  /*35b60*/  BSYNC B6 ;  /* 0x0000000000067941 */ /* 0x000fea0003800000 */
.L_x_13338:
[----:B------:R-:W2:Y:S01]  /*35b70*/  S2R R2, SR_TID.X ;  /* 0x0000000000027919 */ /* 0x000ea20000002100 */
[----:B------:R-:W-:Y:S01]  /*35b80*/  ULDC.64 UR4, c[0x0][0xaf0] ;  /* 0x0002bc0000047ab9 */ /* 0x000fe20000000a00 */
[----:B------:R-:W-:Y:S01]  /*35b90*/  IMAD.MOV.U32 R29, RZ, RZ, R19 ;  /* 0x000000ffff1d7224 */ /* 0x000fe200078e0013 */
[----:B------:R-:W-:Y:S01]  /*35ba0*/  ISETP.NE.U32.AND P0, PT, RZ, UR4, PT ;  /* 0x00000004ff007c0c */ /* 0x000fe2000bf05070 */
[----:B------:R-:W3:Y:S01]  /*35bb0*/  S2R R21, SR_TID.X ;  /* 0x0000000000157919 */ /* 0x000ee20000002100 */
[----:B------:R-:W4:Y:S01]  /*35bc0*/  LDC R9, c[0x0][0x430] ;  /* 0x00010c00ff097b82 */ /* 0x000f220000000800 */
[----:B------:R-:W-:Y:S01]  /*35bd0*/  VIADD R0, R31, 0xffffffff ;  /* 0xffffffff1f007836 */ /* 0x000fe20000000000 */
[----:B------:R-:W-:Y:S01]  /*35be0*/  ISETP.NE.AND.EX P0, PT, RZ, UR5, PT, P0 ;  /* 0x00000005ff007c0c */ /* 0x000fe2000bf05300 */
[----:B------:R-:W-:Y:S01]  /*35bf0*/  IMAD.MOV.U32 R10, RZ, RZ, RZ ;  /* 0x000000ffff0a7224 */ /* 0x000fe200078e00ff */
[----:B------:R-:W5:Y:S01]  /*35c00*/  S2R R11, SR_TID.X ;  /* 0x00000000000b7919 */ /* 0x000f620000002100 */
[----:B------:R-:W-:Y:S01]  /*35c10*/  ULDC UR4, c[0x0][0x2f4] ;  /* 0x0000bd0000047ab9 */ /* 0x000fe20000000800 */
[----:B------:R-:W-:Y:S01]  /*35c20*/  LOP3.LUT R22, R22, 0xfffff7ff, RZ, 0xc0, !PT ;  /* 0xfffff7ff16167812 */ /* 0x000fe200078ec0ff */
[----:B------:R-:W-:Y:S01]  /*35c30*/  ULDC UR5, c[0x0][0x320] ;  /* 0x0000c80000057ab9 */ /* 0x000fe20000000800 */
[----:B--2---:R-:W-:-:S07]  /*35c40*/  LOP3.LUT R20, R2, 0x7f, RZ, 0xc0, !PT ;  /* 0x0000007f02147812 */ /* 0x004fce00078ec0ff */
[----:B------:R-:W2:Y:S01]  /*35c50*/  @P0 LDC.64 R2, c[0x0][0xaf0] ;  /* 0x0002bc00ff020b82 */ /* 0x000ea20000000a00 */
[----:B------:R-:W-:Y:S01]  /*35c60*/  SHF.R.U32.HI R34, RZ, 0x3, R20 ;  /* 0x00000003ff227819 */ /* 0x000fe20000011614 */
[----:B--2---:R-:W-:-:S05]  /*35c70*/  @P0 IMAD.WIDE R2, R19, 0x4, R2 ;  /* 0x0000000413020825 */ /* 0x004fca00078e0202 */
[----:B------:R2:W5:Y:S01]  /*35c80*/  @P0 LDG.E R29, desc[UR44][R2.64] ;  /* 0x0000002c021d0981 */ /* 0x000562000c1e1900 */
[----:B---3--:R-:W-:Y:S01]  /*35c90*/  IMAD.SHL.U32 R20, R21, 0x10, RZ ;  /* 0x0000001015147824 */ /* 0x008fe200078e00ff */
[----:B----4-:R-:W-:-:S04]  /*35ca0*/  ISETP.NE.AND P1, PT, R9, 0x1, PT ;  /* 0x000000010900780c */ /* 0x010fc80003f25270 */
[----:B------:R-:W-:-:S05]  /*35cb0*/  LOP3.LUT R20, R34, 0x70, R20, 0xf8, !PT ;  /* 0x0000007022147812 */ /* 0x000fca00078ef814 */
[----:B-1----:R-:W-:-:S04]  /*35cc0*/  IMAD R6, R0, 0x60, R20 ;  /* 0x0000006000067824 */ /* 0x002fc800078e0214 */
[----:B------:R-:W1:Y:S01]  /*35cd0*/  @P1 LDC R5, c[0x0][0x434] ;  /* 0x00010d00ff051b82 */ /* 0x000e620000000800 */
[C---:B------:R-:W-:Y:S01]  /*35ce0*/  ISETP.GE.AND P0, PT, R6.reuse, R17, PT ;  /* 0x000000110600720c */ /* 0x040fe20003f06270 */
[----:B------:R-:W-:-:S03]  /*35cf0*/  IMAD.IADD R6, R6, 0x1, R33 ;  /* 0x0000000106067824 */ /* 0x000fc600078e0221 */
[----:B------:R-:W-:Y:S01]  /*35d00*/  ISETP.GT.U32.OR P0, PT, R20, 0x5f, P0 ;  /* 0x0000005f1400780c */ /* 0x000fe20000704470 */
[----:B------:R-:W-:Y:S02]  /*35d10*/  IMAD.MOV.U32 R7, RZ, RZ, R6 ;  /* 0x000000ffff077224 */ /* 0x000fe400078e0006 */
[----:B------:R-:W3:Y:S10]  /*35d20*/  @P1 LDC R4, c[0x0][0x438] ;  /* 0x00010e00ff041b82 */ /* 0x000ef40000000800 */
[----:B--2---:R-:W2:Y:S01]  /*35d30*/  @!P0 LDC.64 R2, c[0x0][0x428] ;  /* 0x00010a00ff028b82 */ /* 0x004ea20000000a00 */
[----:B-1----:R-:W-:-:S05]  /*35d40*/  @P1 IMAD.HI.U32 R5, R6, R5, RZ ;  /* 0x0000000506051227 */ /* 0x002fca00078e00ff */
[----:B---3--:R-:W-:-:S04]  /*35d50*/  @P1 SHF.R.U32.HI R7, RZ, R4, R5 ;  /* 0x00000004ff071219 */ /* 0x008fc80000011605 */
[--C-:B------:R-:W-:Y:S01]  /*35d60*/  @!P0 SHF.R.S32.HI R5, RZ, 0x1f, R7.reuse ;  /* 0x0000001fff058819 */ /* 0x100fe20000011407 */
[----:B------:R-:W-:Y:S01]  /*35d70*/  @!P0 IMAD.MOV.U32 R4, RZ, RZ, R7 ;  /* 0x000000ffff048224 */ /* 0x000fe200078e0007 */
[----:B-----5:R-:W-:-:S03]  /*35d80*/  SHF.R.S32.HI R34, RZ, 0x1f, R29 ;  /* 0x0000001fff227819 */ /* 0x020fc6000001141d */
[----:B--2---:R-:W-:-:S04]  /*35d90*/  @!P0 IMAD.WIDE.U32 R4, R29, R2, R4 ;  /* 0x000000021d048225 */ /* 0x004fc800078e0004 */
[----:B------:R-:W-:-:S04]  /*35da0*/  @!P0 IMAD R8, R34, R2, RZ ;  /* 0x0000000222088224 */ /* 0x000fc800078e02ff */
[----:B------:R-:W-:Y:S02]  /*35db0*/  @!P0 IMAD R8, R29, R3, R8 ;  /* 0x000000031d088224 */ /* 0x000fe400078e0208 */
[----:B------:R-:W1:Y:S02]  /*35dc0*/  @!P0 LDC.64 R2, c[0x0][0x418] ;  /* 0x00010600ff028b82 */ /* 0x000e640000000a00 */
[----:B------:R-:W-:Y:S01]  /*35dd0*/  @!P0 IMAD.IADD R8, R5, 0x1, R8 ;  /* 0x0000000105088824 */ /* 0x000fe200078e0208 */
[----:B-1----:R-:W-:-:S04]  /*35de0*/  @!P0 LEA R2, P1, R4, R2, 0x2 ;  /* 0x0000000204028211 */ /* 0x002fc800078210ff */
[----:B------:R-:W-:-:S05]  /*35df0*/  @!P0 LEA.HI.X R3, R4, R3, R8, 0x2, P1 ;  /* 0x0000000304038211 */ /* 0x000fca00008f1408 */
[----:B------:R1:W2:Y:S01]  /*35e00*/  @!P0 LDG.E R10, desc[UR44][R2.64] ;  /* 0x0000002c020a8981 */ /* 0x0002a2000c1e1900 */
[----:B------:R-:W-:Y:S01]  /*35e10*/  IMAD.SHL.U32 R31, R11, 0x8, RZ ;  /* 0x000000080b1f7824 */ /* 0x000fe200078e00ff */
[----:B------:R-:W-:Y:S01]  /*35e20*/  UMOV UR6, 0xffffffff ;  /* 0xffffffff00067882 */ /* 0x000fe20000000000 */
[----:B------:R-:W-:-:S03]  /*35e30*/  IMAD.MOV R4, RZ, RZ, -R7 ;  /* 0x000000ffff047224 */ /* 0x000fc600078e0a07 */
[----:B------:R-:W-:Y:S01]  /*35e40*/  LOP3.LUT R31, R31, 0x38, RZ, 0xc0, !PT ;  /* 0x000000381f1f7812 */ /* 0x000fe200078ec0ff */
[----:B-1----:R-:W-:Y:S02]  /*35e50*/  IMAD.U32 R2, RZ, RZ, UR40 ;  /* 0x00000028ff027e24 */ /* 0x002fe4000f8e00ff */
[----:B------:R-:W-:-:S03]  /*35e60*/  IMAD R3, R9, R4, R6 ;  /* 0x0000000409037224 */ /* 0x000fc600078e0206 */
[----:B------:R-:W-:Y:S02]  /*35e70*/  ISETP.NE.AND P2, PT, R2, 0x3, PT ;  /* 0x000000030200780c */ /* 0x000fe40003f45270 */
[----:B------:R-:W-:Y:S11]  /*35e80*/  STL [R1+0x448], R3 ;  /* 0x0004480301007387 */ /* 0x000ff60000100800 */
[----:B------:R-:W-:-:S04]  /*35e90*/  @P2 LOP3.LUT R22, R22, 0x800, RZ, 0xfc, !PT ;  /* 0x0000080016162812 */ /* 0x000fc800078efcff */
[----:B------:R-:W-:Y:S01]  /*35ea0*/  LOP3.LUT R22, R22, 0xfffffffd, RZ, 0xc0, !PT ;  /* 0xfffffffd16167812 */ /* 0x000fe200078ec0ff */
[----:B--2---:R1:W-:Y:S02]  /*35eb0*/  STL [R1+0x444], R10 ;  /* 0x0004440a01007387 */ /* 0x0043e40000100800 */
[----:B-1----:R-:W-:Y:S01]  /*35ec0*/  IMAD.SHL.U32 R10, R11, 0x8, RZ ;  /* 0x000000080b0a7824 */ /* 0x002fe200078e00ff */
[----:B------:R-:W-:-:S04]  /*35ed0*/  LOP3.LUT R11, R31, 0x40, RZ, 0xfc, !PT ;  /* 0x000000401f0b7812 */ /* 0x000fc800078efcff */
[----:B------:R-:W-:Y:S02]  /*35ee0*/  LOP3.LUT R10, R10, 0x38, RZ, 0xc0, !PT ;  /* 0x000000380a0a7812 */ /* 0x000fe400078ec0ff */
[----:B------:R-:W-:Y:S02]  /*35ef0*/  ISETP.GE.AND P4, PT, R11, UR5, PT ;  /* 0x000000050b007c0c */ /* 0x000fe4000bf86270 */
[C---:B------:R-:W-:Y:S02]  /*35f00*/  ISETP.GE.AND P1, PT, R10.reuse, UR4, PT ;  /* 0x000000040a007c0c */ /* 0x040fe4000bf26270 */
[C---:B------:R-:W-:Y:S02]  /*35f10*/  LOP3.LUT R11, R10.reuse, 0x80, RZ, 0xfc, !PT ;  /* 0x000000800a0b7812 */ /* 0x040fe400078efcff */
[----:B------:R-:W-:Y:S02]  /*35f20*/  ISETP.GE.AND P0, PT, R10, UR5, PT ;  /* 0x000000050a007c0c */ /* 0x000fe4000bf06270 */
[----:B------:R-:W-:-:S02]  /*35f30*/  ISETP.GE.AND P3, PT, R11, UR5, PT ;  /* 0x000000050b007c0c */ /* 0x000fc4000bf66270 */
[----:B------:R-:W-:-:S05]  /*35f40*/  LOP3.LUT R10, R10, 0xc0, RZ, 0xfc, !PT ;  /* 0x000000c00a0a7812 */ /* 0x000fca00078efcff */
        /* <DEDUP_REMOVED lines=10> */
[----:B------:R-:W-:Y:S06]  /*35ff0*/  BRA.DIV UR6, `(.L_x_13341) ;  /* 0x0000006e062c7947 */ /* 0x000fec000b800000 */
.L_x_13512:
[----:B------:R-:W-:Y:S02]  /*36000*/  SEL R2, RZ, 0x1, P0 ;  /* 0x00000001ff027807 */ /* 0x000fe40000000000 */
[----:B------:R-:W-:Y:S02]  /*36010*/  ISETP.GT.U32.AND P0, PT, R20, 0x5f, PT ;  /* 0x0000005f1400780c */ /* 0x000fe40003f04070 */
[----:B------:R-:W-:Y:S01]  /*36020*/  LOP3.LUT R22, R22, 0xffffffdf, RZ, 0xc0, !PT ;  /* 0xffffffdf16167812 */ /* 0x000fe200078ec0ff */
[----:B------:R1:W-:Y:S10]  /*36030*/  STL [R1+0x49c], R2 ;  /* 0x00049c0201007387 */ /* 0x0003f40000100800 */
[----:B------:R-:W-:Y:S01]  /*36040*/  @P0 LOP3.LUT R22, R22, 0x20, RZ, 0xfc, !PT ;  /* 0x0000002016160812 */ /* 0x000fe200078efcff */
[----:B-1----:R-:W-:Y:S06]  /*36050*/  @!P2 BRA `(.L_x_13342) ;  /* 0x000000000004a947 */ /* 0x002fec0003800000 */
[----:B------:R-:W-:Y:S01]  /*36060*/  BPT.TRAP 0x1 ;  /* 0x000000040000795c */ /* 0x000fe20000300000 */
.L_x_13342:
[----:B------:R-:W-:Y:S01]  /*36070*/  IMAD R31, R0, -0x60, R17 ;  /* 0xffffffa0001f7824 */ /* 0x000fe200078e0211 */
[----:B------:R-:W-:Y:S01]  /*36080*/  SHF.L.U32 R0, R27, 0x1f, RZ ;  /* 0x0000001f1b007819 */ /* 0x000fe200000006ff */
[----:B------:R-:W-:Y:S01]  /*36090*/  IMAD R17, R25, 0x8, R23 ;  /* 0x0000000819117824 */ /* 0x000fe200078e0217 */
[----:B------:R-:W-:Y:S03]  /*360a0*/  BSSY B0, `(.L_x_13343) ;  /* 0x0000003000007945 */ /* 0x000fe60003800000 */
[----:B------:R-:W1:Y:S02]  /*360b0*/  SYNCS.PHASECHK.TRANS64.TRYWAIT P0, [R17+URZ+0x32440], R0 ;  /* 0x03244000110075a7 */ /* 0x000e64000800017f */
[----:B-1----:R-:W-:Y:S05]  /*360c0*/  @!P0 BRA `(.L_x_13344) ;  /* 0x0000006c00288947 */ /* 0x002fea0003800000 */
.L_x_13513:
[----:B------:R-:W-:Y:S05]  /*360d0*/  BSYNC B0 ;  /* 0x0000000000007941 */ /* 0x000fea0003800000 */
.L_x_13343:
[----:B------:R-:W1:Y:S01]  /*360e0*/  LDL R2, [R1+0x448] ;  /* 0x0004480001027983 */ /* 0x000e620000100800 */
[----:B------:R-:W-:Y:S01]  /*360f0*/  ULDC.64 UR4, c[0x0][0x300] ;  /* 0x0000c00000047ab9 */ /* 0x000fe20000000a00 */
[----:B------:R-:W-:Y:S02]  /*36100*/  ULDC.64 UR6, c[0x0][0x2e8] ;  /* 0x0000ba0000067ab9 */ /* 0x000fe40000000a00 */
[----:B------:R-:W2:Y:S01]  /*36110*/  LDL R4, [R1+0x444] ;  /* 0x0004440001047983 */ /* 0x000ea20000100800 */
[----:B------:R-:W-:Y:S01]  /*36120*/  LOP3.LUT P2, RZ, R22, 0x2, RZ, 0xc0, !PT ;  /* 0x0000000216ff7812 */ /* 0x000fe2000784c0ff */
[----:B------:R-:W3:Y:S02]  /*36130*/  S2R R6, SR_TID.X ;  /* 0x0000000000067919 */ /* 0x000ee40000002100 */
[----:B---3--:R-:W-:-:S05]  /*36140*/  IMAD.SHL.U32 R7, R6, 0x8, RZ ;  /* 0x0000000806077824 */ /* 0x008fca00078e00ff */
[----:B------:R-:W-:Y:S02]  /*36150*/  LOP3.LUT R7, R7, 0x38, RZ, 0xc0, !PT ;  /* 0x0000003807077812 */ /* 0x000fe400078ec0ff */
[----:B-1----:R-:W-:Y:S02]  /*36160*/  SHF.R.S32.HI R0, RZ, 0x1f, R2 ;  /* 0x0000001fff007819 */ /* 0x002fe40000011402 */
[----:B--2---:R-:W-:-:S03]  /*36170*/  SHF.R.S32.HI R5, RZ, 0x1f, R4 ;  /* 0x0000001fff057819 */ /* 0x004fc60000011404 */
[----:B------:R1:W-:Y:S04]  /*36180*/  STL [R1+0x484], R0 ;  /* 0x0004840001007387 */ /* 0x0003e80000100800 */
[----:B------:R2:W-:Y:S01]  /*36190*/  STL [R1+0x488], R5 ;  /* 0x0004880501007387 */ /* 0x0005e20000100800 */
[----:B-1----:R-:W-:-:S04]  /*361a0*/  IMAD R0, R0, UR4, RZ ;  /* 0x0000000400007c24 */ /* 0x002fc8000f8e02ff */
[C---:B------:R-:W-:Y:S02]  /*361b0*/  IMAD R0, R2.reuse, UR5, R0 ;  /* 0x0000000502007c24 */ /* 0x040fe4000f8e0200 */
[----:B------:R-:W-:Y:S01]  /*361c0*/  IMAD.WIDE.U32 R2, R2, UR4, RZ ;  /* 0x0000000402027c25 */ /* 0x000fe2000f8e00ff */
[----:B------:R-:W-:-:S04]  /*361d0*/  ULDC.64 UR4, c[0x0][0x310] ;  /* 0x0000c40000047ab9 */ /* 0x000fc80000000a00 */
[----:B------:R-:W-:Y:S01]  /*361e0*/  IADD3 R3, R3, R0, RZ ;  /* 0x0000000003037210 */ /* 0x000fe20007ffe0ff */
[----:B------:R-:W-:-:S04]  /*361f0*/  IMAD R0, R5, UR4, RZ ;  /* 0x0000000405007c24 */ /* 0x000fc8000f8e02ff */
[C---:B------:R-:W-:Y:S02]  /*36200*/  IMAD R0, R4.reuse, UR5, R0 ;  /* 0x0000000504007c24 */ /* 0x040fe4000f8e0200 */
[----:B------:R-:W-:Y:S01]  /*36210*/  IMAD.WIDE.U32 R2, R4, UR4, R2 ;  /* 0x0000000404027c25 */ /* 0x000fe2000f8e0002 */
[----:B------:R-:W-:Y:S01]  /*36220*/  ULDC.64 UR4, c[0x0][0x308] ;  /* 0x0000c20000047ab9 */ /* 0x000fe20000000a00 */
[----:B------:R-:W2:Y:S02]  /*36230*/  S2R R4, SR_TID.X ;  /* 0x0000000000047919 */ /* 0x000ea40000002100 */
[----:B------:R-:W-:Y:S02]  /*36240*/  IMAD.IADD R3, R3, 0x1, R0 ;  /* 0x0000000103037824 */ /* 0x000fe400078e0200 */
[----:B------:R-:W-:Y:S01]  /*36250*/  IMAD.WIDE.U32 R2, R18, UR4, R2 ;  /* 0x0000000412027c25 */ /* 0x000fe2000f8e0002 */
[----:B------:R-:W-:Y:S02]  /*36260*/  UMOV UR4, 0xffffffff ;  /* 0xffffffff00047882 */ /* 0x000fe40000000000 */
[----:B------:R-:W-:-:S02]  /*36270*/  LEA R0, P0, R2, UR6, 0x1 ;  /* 0x0000000602007c11 */ /* 0x000fc4000f8008ff */
[----:B--2---:R-:W-:Y:S01]  /*36280*/  LOP3.LUT R5, R4, 0x7f, RZ, 0xc0, !PT ;  /* 0x0000007f04057812 */ /* 0x004fe200078ec0ff */
[----:B------:R-:W-:-:S03]  /*36290*/  IMAD R4, R18, UR5, R3 ;  /* 0x0000000512047c24 */ /* 0x000fc6000f8e0203 */
[----:B------:R-:W-:Y:S02]  /*362a0*/  SHF.R.U32.HI R5, RZ, 0x3, R5 ;  /* 0x00000003ff057819 */ /* 0x000fe40000011605 */
[----:B------:R-:W-:-:S03]  /*362b0*/  LEA.HI.X R4, R2, UR7, R4, 0x1, P0 ;  /* 0x0000000702047c11 */ /* 0x000fc600080f0c04 */
[----:B------:R-:W-:Y:S02]  /*362c0*/  IMAD.IADD R31, R31, 0x1, -R5 ;  /* 0x000000011f1f7824 */ /* 0x000fe400078e0a05 */
[----:B------:R-:W-:-:S03]  /*362d0*/  IMAD R5, R25, 0x1800, R30 ;  /* 0x0000180019057824 */ /* 0x000fc600078e021e */
[----:B------:R-:W-:Y:S01]  /*362e0*/  ISETP.GE.AND P0, PT, R31, 0x1, PT ;  /* 0x000000011f00780c */ /* 0x000fe20003f06270 */
[----:B------:R-:W-:-:S12]  /*362f0*/  BRA.DIV UR4, `(.L_x_13345) ;  /* 0x0000006a04b07947 */ /* 0x000fd8000b800000 */
[----:B------:R-:W1:Y:S01]  /*36300*/  SHFL.IDX PT, R3, R0, RZ, 0x181f ;  /* 0x00181fff00037589 */ /* 0x000e6200000e0000 */
[----:B------:R-:W-:-:S03]  /*36310*/  @P0 IMAD R6, R5, 0x2, R23 ;  /* 0x0000000205060824 */ /* 0x000fc600078e0217 */
[----:B------:R-:W2:Y:S01]  /*36320*/  SHFL.IDX PT, R2, R4, RZ, 0x181f ;  /* 0x00181fff04027589 */ /* 0x000ea200000e0000 */
[----:B-1----:R-:W-:-:S05]  /*36330*/  @P0 LEA R3, P1, R7, R3, 0x1 ;  /* 0x0000000307030211 */ /* 0x002fca00078208ff */
[----:B--2---:R-:W-:-:S05]  /*36340*/  @P0 IMAD.X R2, RZ, RZ, R2, P1 ;  /* 0x000000ffff020224 */ /* 0x004fca00008e0602 */
[----:B------:R-:W-:-:S04]  /*36350*/  @P0 LOP3.LUT R3, R3, R2, RZ, 0x3c, !PT ;  /* 0x0000000203030212 */ /* 0x000fc800078e3cff */
[----:B------:R-:W-:-:S04]  /*36360*/  @P0 LOP3.LUT R2, R3, R2, RZ, 0x3c, !PT ;  /* 0x0000000203020212 */ /* 0x000fc800078e3cff */
[----:B------:R-:W-:-:S05]  /*36370*/  @P0 LOP3.LUT R3, R3, R2, RZ, 0x3c, !PT ;  /* 0x0000000203030212 */ /* 0x000fca00078e3cff */
[----:B------:R-:W-:Y:S01]  /*36380*/  @!PT LDS RZ, [RZ] ;  /* 0x00000000fffff984 */ /* 0x000fe20000000800 */
[----:B------:R1:W-:Y:S01]  /*36390*/  @P0 LDGSTS.E.BYPASS.LTC128B.128 [R6+0x1c400], desc[UR44][R2.64], !P2 ;  /* 0x1c40000002060fae */ /* 0x0003e2000d101d6c */
[----:B------:R-:W-:-:S03]  /*363a0*/  ISETP.GE.AND P0, PT, R31, 0x11, PT ;  /* 0x000000111f00780c */ /* 0x000fc60003f06270 */
[----:B-1----:R-:W1:Y:S10]  /*363b0*/  SHFL.IDX PT, R3, R0, 0x1, 0x181f ;  /* 0x00381f0000037f89 */ /* 0x002e7400000e0000 */
[----:B------:R-:W-:Y:S01]  /*363c0*/  @P0 IMAD R6, R5, 0x2, R23 ;  /* 0x0000000205060824 */ /* 0x000fe200078e0217 */
[----:B------:R-:W2:Y:S01]  /*363d0*/  SHFL.IDX PT, R2, R4, 0x1, 0x181f ;  /* 0x00381f0004027f89 */ /* 0x000ea200000e0000 */
[----:B-1----:R-:W-:-:S05]  /*363e0*/  @P0 LEA R3, P1, R7, R3, 0x1 ;  /* 0x0000000307030211 */ /* 0x002fca00078208ff */
[----:B--2---:R-:W-:-:S05]  /*363f0*/  @P0 IMAD.X R2, RZ, RZ, R2, P1 ;  /* 0x000000ffff020224 */ /* 0x004fca00008e0602 */
[----:B------:R-:W-:-:S04]  /*36400*/  @P0 LOP3.LUT R3, R3, R2, RZ, 0x3c, !PT ;  /* 0x0000000203030212 */ /* 0x000fc800078e3cff */
[----:B------:R-:W-:-:S04]  /*36410*/  @P0 LOP3.LUT R2, R3, R2, RZ, 0x3c, !PT ;  /* 0x0000000203020212 */ /* 0x000fc800078e3cff */
[----:B------:R-:W-:-:S05]  /*36420*/  @P0 LOP3.LUT R3, R3, R2, RZ, 0x3c, !PT ;  /* 0x0000000203030212 */ /* 0x000fca00078e3cff */
        /* <DEDUP_REMOVED lines=24> */
[----:B------:R-:W2:Y:S04]  /*365b0*/  SHFL.IDX PT, R2, R4, 0x4, 0x181f ;  /* 0x00981f0004027f89 */ /* 0x000ea800000e0000 */
[----:B------:R-:W3:Y:S04]  /*365c0*/  SHFL.IDX PT, R4, R4, 0x5, 0x181f ;  /* 0x00b81f0004047f89 */ /* 0x000ee800000e0000 */
[----:B------:R-:W4:Y:S01]  /*365d0*/  SHFL.IDX PT, R0, R0, 0x5, 0x181f ;  /* 0x00b81f0000007f89 */ /* 0x000f2200000e0000 */
[----:B-1----:R-:W-:-:S05]  /*365e0*/  @P0 LEA R3, P1, R7, R3, 0x1 ;  /* 0x0000000307030211 */ /* 0x002fca00078208ff */
[----:B--2---:R-:W-:-:S05]  /*365f0*/  @P0 IMAD.X R2, RZ, RZ, R2, P1 ;  /* 0x000000ffff020224 */ /* 0x004fca00008e0602 */
[----:B------:R-:W-:-:S04]  /*36600*/  @P0 LOP3.LUT R3, R3, R2, RZ, 0x3c, !PT ;  /* 0x0000000203030212 */ /* 0x000fc800078e3cff */
[----:B------:R-:W-:-:S04]  /*36610*/  @P0 LOP3.LUT R2, R3, R2, RZ, 0x3c, !PT ;  /* 0x0000000203020212 */ /* 0x000fc800078e3cff */
[----:B------:R-:W-:-:S05]  /*36620*/  @P0 LOP3.LUT R3, R3, R2, RZ, 0x3c, !PT ;  /* 0x0000000203030212 */ /* 0x000fca00078e3cff */
[----:B---34-:R1:W-:Y:S02]  /*36630*/  @P0 LDGSTS.E.BYPASS.LTC128B.128 [R6+0x1e400], desc[UR44][R2.64], !P2 ;  /* 0x1e40000002060fae */ /* 0x0183e4000d101d6c */
.L_x_13527:
[----:B------:R-:W-:-:S13]  /*36640*/  ISETP.GE.AND P0, PT, R31, 0x51, PT ;  /* 0x000000511f00780c */ /* 0x000fda0003f06270 */
[----:B-12---:R-:W-:Y:S01]  /*36650*/  @P0 LEA R2, P1, R7, R0, 0x1 ;  /* 0x0000000007020211 */ /* 0x006fe200078208ff */
        /* <DEDUP_REMOVED lines=8> */
.L_x_13346:
        /* <DEDUP_REMOVED lines=11> */
.L_x_13347:
[----:B------:R2:W-:Y:S02]  /*36790*/  SYNCS.ARRIVE.TRANS64.A1T0 RZ, [R17+URZ+0x32430], RZ ;  /* 0x032430ff11ff79a7 */ /* 0x0005e4000810003f */
[----:B------:R-:W-:Y:S05]  /*367a0*/  WARPSYNC.ALL ;  /* 0x0000000000007948 */ /* 0x000fea0003800000 */
[----:B------:R-:W-:Y:S01]  /*367b0*/  ULDC.64 UR4, c[0x0][0xaf8] ;  /* 0x0002be0000047ab9 */ /* 0x000fe20000000a00 */
[----:B------:R-:W-:Y:S01]  /*367c0*/  IADD3 R0, R23, 0x18400, RZ ;  /* 0x0001840017007810 */ /* 0x000fe20007ffe0ff */
[----:B------:R-:W-:Y:S01]  /*367d0*/  BSSY B6, `(.L_x_13348) ;  /* 0x000001d000067945 */ /* 0x000fe20003800000 */
[----:B------:R-:W-:Y:S01]  /*367e0*/  BAR.SYNC.DEFER_BLOCKING 0x8, 0x180 ;  /* 0x0206000000007b1d */ /* 0x000fe20000010000 */
[----:B------:R-:W-:Y:S02]  /*367f0*/  ISETP.NE.U32.AND P0, PT, RZ, UR4, PT ;  /* 0x00000004ff007c0c */ /* 0x000fe4000bf05070 */
[----:B------:R-:W-:-:S02]  /*36800*/  LOP3.LUT P1, RZ, R0, 0x3ff, RZ, 0xc0, !PT ;  /* 0x000003ff00ff7812 */ /* 0x000fc4000782c0ff */
[----:B------:R-:W-:Y:S02]  /*36810*/  ISETP.NE.AND.EX P0, PT, RZ, UR5, PT, P0 ;  /* 0x00000005ff007c0c */ /* 0x000fe4000bf05300 */
[----:B------:R-:W-:Y:S02]  /*36820*/  SHF.R.S32.HI R0, RZ, 0x1f, R19 ;  /* 0x0000001fff007819 */ /* 0x000fe40000011413 */
[----:B-1----:R-:W-:Y:S02]  /*36830*/  SEL R2, R19, RZ, !P0 ;  /* 0x000000ff13027207 */ /* 0x002fe40004000000 */
[----:B------:R-:W-:-:S03]  /*36840*/  SEL R0, R0, RZ, !P0 ;  /* 0x000000ff00007207 */ /* 0x000fc60004000000 */
[----:B------:R-:W-:Y:S04]  /*36850*/  STL [R1+0x44c], R2 ;  /* 0x00044c0201007387 */ /* 0x000fe80000100800 */
[----:B------:R1:W-:Y:S02]  /*36860*/  STL [R1+0x474], R0 ;  /* 0x0004740001007387 */ /* 0x0003e40000100800 */
[----:B-1----:R-:W-:-:S05]  /*36870*/  SHF.R.S32.HI R0, RZ, 0x1f, R37 ;  /* 0x0000001fff007819 */ /* 0x002fca0000011425 */
[----:B------:R1:W-:Y:S01]  /*36880*/  STL [R1+0x468], R0 ;  /* 0x0004680001007387 */ /* 0x0003e20000100800 */
[----:B------:R-:W-:Y:S05]  /*36890*/  @!P1 BRA `(.L_x_13349) ;  /* 0x0000000000409947 */ /* 0x000fea0003800000 */
[----:B------:R-:W-:Y:S01]  /*368a0*/  MOV R2, 0x0 ;  /* 0x0000000000027802 */ /* 0x000fe20000000f00 */
[----:B------:R-:W-:Y:S01]  /*368b0*/  ULDC.64 UR4, c[0x4][0xf0] ;  /* 0x01003c0000047ab9 */ /* 0x000fe20000000a00 */
[----:B------:R-:W-:Y:S01]  /*368c0*/  ULDC.64 UR6, c[0x4][0xf8] ;  /* 0x01003e0000067ab9 */ /* 0x000fe20000000a00 */
[----:B------:R-:W-:Y:S01]  /*368d0*/  ULDC.64 UR8, c[0x4][0x20] ;  /* 0x0100080000087ab9 */ /* 0x000fe20000000a00 */
[----:B------:R-:W-:Y:S02]  /*368e0*/  IMAD.U32 R4, RZ, RZ, UR4 ;  /* 0x00000004ff047e24 */ /* 0x000fe4000f8e00ff */
[----:B------:R-:W3:Y:S01]  /*368f0*/  LDC.64 R2, c[0x4][R2] ;  /* 0x0100000002027b82 */ /* 0x000ee20000000a00 */
[----:B------:R-:W-:Y:S02]  /*36900*/  IMAD.U32 R5, RZ, RZ, UR5 ;  /* 0x00000005ff057e24 */ /* 0x000fe4000f8e00ff */
[----:B------:R-:W-:Y:S02]  /*36910*/  IMAD.U32 R6, RZ, RZ, UR6 ;  /* 0x00000006ff067e24 */ /* 0x000fe4000f8e00ff */
[----:B------:R-:W-:-:S02]  /*36920*/  IMAD.U32 R7, RZ, RZ, UR7 ;  /* 0x00000007ff077e24 */ /* 0x000fc4000f8e00ff */
[----:B------:R-:W-:Y:S02]  /*36930*/  IMAD.U32 R10, RZ, RZ, UR8 ;  /* 0x00000008ff0a7e24 */ /* 0x000fe4000f8e00ff */
[----:B------:R-:W-:Y:S02]  /*36940*/  IMAD.U32 R11, RZ, RZ, UR9 ;  /* 0x00000009ff0b7e24 */ /* 0x000fe4000f8e00ff */
[----:B------:R-:W-:Y:S02]  /*36950*/  IMAD.MOV.U32 R8, RZ, RZ, 0x70 ;  /* 0x00000070ff087424 */ /* 0x000fe400078e00ff */
[----:B0-----:R-:W-:Y:S02]  /*36960*/  IMAD.MOV.U32 R12, RZ, RZ, 0x1 ;  /* 0x00000001ff0c7424 */ /* 0x001fe400078e00ff */
[----:B------:R-:W-:-:S07]  /*36970*/  IMAD.MOV.U32 R13, RZ, RZ, RZ ;  /* 0x000000ffff0d7224 */ /* 0x000fce00078e00ff */
[----:B------:R-:W-:-:S07]  /*36980*/  LEPC R20, `(.L_x_13349) ;  /* 0x000000001014794e */ /* 0x000fce0000000000 */
[----:B-123--:R-:W-:Y:S05]  /*36990*/  CALL.ABS.NOINC R2 ;  /* 0x0000000002007343 */ /* 0x00efea0003c00000 */
.L_x_13349:
[----:B------:R-:W-:Y:S05]  /*369a0*/  BSYNC B6 ;  /* 0x0000000000067941 */ /* 0x000fea0003800000 */
.L_x_13348:
[----:B-1----:R-:W3:Y:S01]  /*369b0*/  LDL R0, [R1+0x468] ;  /* 0x0004680001007983 */ /* 0x002ee20000100800 */
[----:B------:R-:W1:Y:S01]  /*369c0*/  LDC R6, c[0x0][0x448] ;  /* 0x00011200ff067b82 */ /* 0x000e620000000800 */
[----:B------:R-:W-:Y:S02]  /*369d0*/  ULDC.64 UR4, c[0x0][0x298] ;  /* 0x0000a60000047ab9 */ /* 0x000fe40000000a00 */
[----:B------:R-:W4:Y:S04]  /*369e0*/  LDL R21, [R1+0x474] ;  /* 0x0004740001157983 */ /* 0x000f280000100800 */
[----:B------:R-:W2:Y:S04]  /*369f0*/  LDL R20, [R1+0x44c] ;  /* 0x00044c0001147983 */ /* 0x000ea80000100800 */
[----:B------:R0:W5:Y:S01]  /*36a00*/  LDL R9, [R1+0x440] ;  /* 0x0004400001097983 */ /* 0x0001620000100800 */
[----:B------:R-:W0:Y:S01]  /*36a10*/  S2R R2, SR_TID.X ;  /* 0x0000000000027919 */ /* 0x000e220000002100 */
[----:B------:R-:W0:Y:S01]  /*36a20*/  S2R R5, SR_TID.X ;  /* 0x0000000000057919 */ /* 0x000e220000002100 */
[----:B-1----:R-:W-:-:S13]  /*36a30*/  ISETP.NE.AND P0, PT, R6, 0x1, PT ;  /* 0x000000010600780c */ /* 0x002fda0003f05270 */
[----:B------:R-:W1:Y:S01]  /*36a40*/  @P0 LDC R3, c[0x0][0x44c] ;  /* 0x00011300ff030b82 */ /* 0x000e620000000800 */
[----:B0-----:R-:W-:-:S04]  /*36a50*/  LOP3.LUT R2, R2, 0x7f, RZ, 0xc0, !PT ;  /* 0x0000007f02027812 */ /* 0x001fc800078ec0ff */
[----:B------:R-:W-:Y:S01]  /*36a60*/  SHF.R.U32.HI R2, RZ, 0x3, R2 ;  /* 0x00000003ff027819 */ /* 0x000fe20000011602 */
[----:B------:R-:W-:-:S05]  /*36a70*/  IMAD.SHL.U32 R7, R5, 0x8, RZ ;  /* 0x0000000805077824 */ /* 0x000fca00078e00ff */
[----:B------:R-:W-:Y:S01]  /*36a80*/  LOP3.LUT R7, R7, 0x38, RZ, 0xc0, !PT ;  /* 0x0000003807077812 */ /* 0x000fe200078ec0ff */
[----:B---3--:R-:W-:Y:S02]  /*36a90*/  IMAD.MOV.U32 R4, RZ, RZ, R0 ;  /* 0x000000ffff047224 */ /* 0x008fe400078e0000 */
[----:B------:R-:W0:Y:S02]  /*36aa0*/  S2R R0, SR_TID.X ;  /* 0x0000000000007919 */ /* 0x000e240000002100 */
[----:B------:R-:W-:-:S04]  /*36ab0*/  IMAD R4, R4, UR4, RZ ;  /* 0x0000000404047c24 */ /* 0x000fc8000f8e02ff */
[----:B------:R-:W-:Y:S02]  /*36ac0*/  IMAD R4, R37, UR5, R4 ;  /* 0x0000000525047c24 */ /* 0x000fe4000f8e0204 */
[----:B0-----:R-:W-:-:S05]  /*36ad0*/  IMAD.SHL.U32 R0, R0, 0x10, RZ ;  /* 0x0000001000007824 */ /* 0x001fca00078e00ff */
[----:B------:R-:W-:Y:S02]  /*36ae0*/  LOP3.LUT R0, R2, 0x70, R0, 0xf8, !PT ;  /* 0x0000007002007812 */ /* 0x000fe400078ef800 */
[----:B------:R-:W0:Y:S03]  /*36af0*/  @P0 LDC R2, c[0x0][0x450] ;  /* 0x00011400ff020b82 */ /* 0x000e260000000800 */
[----:B------:R-:W-:-:S04]  /*36b00*/  IMAD.IADD R36, R0, 0x1, R35 ;  /* 0x0000000100247824 */ /* 0x000fc800078e0223 */
[----:B-1----:R-:W-:-:S04]  /*36b10*/  @P0 IMAD.HI.U32 R3, R36, R3, RZ ;  /* 0x0000000324030227 */ /* 0x002fc800078e00ff */
[----:B------:R-:W-:Y:S01]  /*36b20*/  IMAD.MOV.U32 R0, RZ, RZ, R36 ;  /* 0x000000ffff007224 */ /* 0x000fe200078e0024 */
[----:B0-----:R-:W-:Y:S01]  /*36b30*/  @P0 SHF.R.U32.HI R0, RZ, R2, R3 ;  /* 0x00000002ff000219 */ /* 0x001fe20000011603 */
[----:B------:R-:W-:Y:S01]  /*36b40*/  IMAD.WIDE.U32 R2, R37, UR4, RZ ;  /* 0x0000000425027c25 */ /* 0x000fe2000f8e00ff */
[----:B------:R-:W-:-:S03]  /*36b50*/  ULDC.64 UR4, c[0x0][0x2d8] ;  /* 0x0000b60000047ab9 */ /* 0x000fc60000000a00 */
[----:B------:R-:W-:Y:S02]  /*36b60*/  IMAD.IADD R3, R3, 0x1, R4 ;  /* 0x0000000103037824 */ /* 0x000fe400078e0204 */
[----:B------:R-:W-:-:S04]  /*36b70*/  IMAD.WIDE.U32 R2, R18, UR4, R2 ;  /* 0x0000000412027c25 */ /* 0x000fc8000f8e0002 */
[----:B------:R-:W-:Y:S01]  /*36b80*/  IMAD R3, R18, UR5, R3 ;  /* 0x0000000512037c24 */ /* 0x000fe2000f8e0203 */
[----:B------:R-:W-:Y:S02]  /*36b90*/  ULDC.64 UR4, c[0x0][0x2e0] ;  /* 0x0000b80000047ab9 */ /* 0x000fe40000000a00 */
[----:B----4-:R-:W-:Y:S02]  /*36ba0*/  IMAD R4, R21, UR4, RZ ;  /* 0x0000000415047c24 */ /* 0x010fe4000f8e02ff */
[----:B--2---:R-:W-:-:S04]  /*36bb0*/  IMAD.WIDE.U32 R2, R20, UR4, R2 ;  /* 0x0000000414027c25 */ /* 0x004fc8000f8e0002 */
[----:B------:R-:W-:Y:S01]  /*36bc0*/  IMAD R4, R20, UR5, R4 ;  /* 0x0000000514047c24 */ /* 0x000fe2000f8e0204 */
[----:B------:R-:W-:-:S03]  /*36bd0*/  ULDC.64 UR4, c[0x0][0x2d0] ;  /* 0x0000b40000047ab9 */ /* 0x000fc60000000a00 */
[----:B------:R-:W-:Y:S01]  /*36be0*/  IMAD.IADD R3, R3, 0x1, R4 ;  /* 0x0000000103037824 */ /* 0x000fe200078e0204 */
[----:B------:R-:W-:Y:S01]  /*36bf0*/  SHF.R.S32.HI R4, RZ, 0x1f, R0 ;  /* 0x0000001fff047819 */ /* 0x000fe20000011400 */
[----:B------:R-:W-:-:S04]  /*36c00*/  IMAD.WIDE.U32 R2, R0, UR4, R2 ;  /* 0x0000000400027c25 */ /* 0x000fc8000f8e0002 */
[----:B------:R-:W-:-:S04]  /*36c10*/  IMAD R4, R4, UR4, RZ ;  /* 0x0000000404047c24 */ /* 0x000fc8000f8e02ff */
[----:B------:R-:W-:Y:S01]  /*36c20*/  IMAD R4, R0, UR5, R4 ;  /* 0x0000000500047c24 */ /* 0x000fe2000f8e0204 */
[----:B------:R-:W-:Y:S01]  /*36c30*/  ULDC.64 UR4, c[0x0][0x2c8] ;  /* 0x0000b20000047ab9 */ /* 0x000fe20000000a00 */
[----:B------:R-:W-:-:S03]  /*36c40*/  IMAD.MOV R0, RZ, RZ, -R0 ;  /* 0x000000ffff007224 */ /* 0x000fc600078e0a00 */
[----:B------:R-:W-:Y:S01]  /*36c50*/  IADD3 R3, R3, R4, RZ ;  /* 0x0000000403037210 */ /* 0x000fe20007ffe0ff */
[----:B------:R-:W-:-:S04]  /*36c60*/  IMAD R0, R6, R0, R36 ;  /* 0x0000000006007224 */ /* 0x000fc800078e0224 */
[----:B------:R-:W-:Y:S01]  /*36c70*/  IMAD.WIDE.U32 R2, R0, UR4, R2 ;  /* 0x0000000400027c25 */ /* 0x000fe2000f8e0002 */
[----:B------:R-:W-:-:S05]  /*36c80*/  SHF.R.S32.HI R4, RZ, 0x1f, R0 ;  /* 0x0000001fff047819 */ /* 0x000fca0000011400 */
        /* <DEDUP_REMOVED lines=19> */
[----:B------:R2:W-:Y:S04]  /*36dc0*/  STL [R1+0x458], R6 ;  /* 0x0004580601007387 */ /* 0x0005e80000100800 */
[----:B------:R-:W-:Y:S05]  /*36dd0*/  STL [R1+0x464], R8 ;  /* 0x0004640801007387 */ /* 0x000fea0000100800 */
        /* <DEDUP_REMOVED lines=10> */
[----:B0-----:R-:W0:Y:S04]  /*36e80*/  SHFL.IDX PT, R5, R0, 0x1, 0x181f ;  /* 0x00381f0000057f89 */ /* 0x001e2800000e0000 */
[----:B------:R-:W1:Y:S01]  /*36e90*/  SHFL.IDX PT, R4, R3, 0x1, 0x181f ;  /* 0x00381f0003047f89 */ /* 0x000e6200000e0000 */
        /* <DEDUP_REMOVED lines=59> */
.L_x_13544:
[----:B0-2---:R-:W-:-:S04]  /*37250*/  IADD3 R4, R35, 0x70, RZ ;  /* 0x0000007023047810 */ /* 0x005fc80007ffe0ff */
        /* <DEDUP_REMOVED lines=10> */
.L_x_13351:
        /* <DEDUP_REMOVED lines=28> */
.L_x_13353:
[----:B------:R-:W-:Y:S05]  /*374c0*/  BSYNC B6 ;  /* 0x0000000000067941 */ /* 0x000fea0003800000 */
.L_x_13352:
        /* <DEDUP_REMOVED lines=23> */
[----:B------:R-:W-:Y:S02]  /*37640*/  IMAD.SHL.U32 R20, R8, 0x8, RZ ;  /* 0x0000000808147824 */ /* 0x000fe400078e00ff */
[----:B------:R-:W-:Y:S02]  /*37650*/  IMAD.IADD R3, R3, 0x1, R0 ;  /* 0x0000000103037824 */ /* 0x000fe400078e0200 */
[----:B------:R-:W1:Y:S01]  /*37660*/  @P0 LDC R0, c[0x0][0x44c] ;  /* 0x00011300ff000b82 */ /* 0x000e620000000800 */
[----:B------:R-:W-:-:S04]  /*37670*/  LOP3.LUT R20, R20, 0x38, RZ, 0xc0, !PT ;  /* 0x0000003814147812 */ /* 0x000fc800078ec0ff */
[C---:B------:R-:W-:Y:S02]  /*37680*/  LOP3.LUT R10, R20.reuse, 0x40, RZ, 0xfc, !PT ;  /* 0x00000040140a7812 */ /* 0x040fe400078efcff */
[C---:B------:R-:W-:Y:S02]  /*37690*/  LOP3.LUT R9, R20.reuse, 0x80, RZ, 0xfc, !PT ;  /* 0x0000008014097812 */ /* 0x040fe400078efcff */
[----:B------:R-:W-:Y:S01]  /*376a0*/  LOP3.LUT R8, R20, 0xc0, RZ, 0xfc, !PT ;  /* 0x000000c014087812 */ /* 0x000fe200078efcff */
[----:B-1----:R-:W-:-:S05]  /*376b0*/  @P0 IMAD.HI.U32 R0, R36, R0, RZ ;  /* 0x0000000024000227 */ /* 0x002fca00078e00ff */
[----:B0-----:R-:W-:-:S04]  /*376c0*/  @P0 SHF.R.U32.HI R4, RZ, R5, R0 ;  /* 0x00000005ff040219 */ /* 0x001fc80000011600 */
        /* <DEDUP_REMOVED lines=14> */
[----:B------:R-:W-:Y:S01]  /*377b0*/  ULDC UR4, c[0x0][0x3b8] ;  /* 0x0000ee0000047ab9 */ /* 0x000fe20000000800 */
[----:B------:R-:W-:Y:S02]  /*377c0*/  IADD3 R0, R3, R0, RZ ;  /* 0x0000000003007210 */ /* 0x000fe40007ffe0ff */
        /* <DEDUP_REMOVED lines=11> */
[----:B------:R-:W5:Y:S04]  /*37880*/  LDL.LU R8, [R1+0x45c] ;  /* 0x00045c0001087983 */ /* 0x000f680000300800 */
[----:B------:R-:W-:Y:S01]  /*37890*/  SHFL.IDX PT, R2, R0, RZ, 0x181f ;  /* 0x00181fff00027589 */ /* 0x000fe200000e0000 */
[----:B--2---:R-:W-:-:S02]  /*378a0*/  IMAD R5, R11, R6, RZ ;  /* 0x000000060b057224 */ /* 0x004fc400078e02ff */
[----:B---3--:R-:W-:Y:S02]  /*378b0*/  IMAD.MOV.U32 R11, RZ, RZ, R3 ;  /* 0x000000ffff0b7224 */ /* 0x008fe400078e0003 */
[----:B------:R-:W0:Y:S01]  /*378c0*/  SHFL.IDX PT, R3, R4, RZ, 0x181f ;  /* 0x00181fff04037589 */ /* 0x000e2200000e0000 */
[----:B------:R-:W-:-:S13]  /*378d0*/  ISETP.GE.AND P0, PT, R35, R5, PT ;  /* 0x000000052300720c */ /* 0x000fda0003f06270 */
[----:B0-----:R-:W-:-:S05]  /*378e0*/  @!P0 LEA R3, P6, R7, R3, 0x1 ;  /* 0x0000000307038211 */ /* 0x001fca00078c08ff */
[----:B------:R-:W-:-:S05]  /*378f0*/  @!P0 IMAD.X R2, RZ, RZ, R2, P6 ;  /* 0x000000ffff028224 */ /* 0x000fca00030e0602 */
[----:B------:R-:W-:-:S04]  /*37900*/  @!P0 LOP3.LUT R3, R3, R2, RZ, 0x3c, !PT ;  /* 0x0000000203038212 */ /* 0x000fc800078e3cff */
[----:B------:R-:W-:-:S04]  /*37910*/  @!P0 LOP3.LUT R2, R3, R2, RZ, 0x3c, !PT ;  /* 0x0000000203028212 */ /* 0x000fc800078e3cff */
[----:B------:R-:W-:-:S05]  /*37920*/  @!P0 LOP3.LUT R3, R3, R2, RZ, 0x3c, !PT ;  /* 0x0000000203038212 */ /* 0x000fca00078e3cff */
[----:B------:R-:W-:Y:S01]  /*37930*/  @!PT LDS RZ, [RZ] ;  /* 0x00000000fffff984 */ /* 0x000fe20000000800 */
[----:B------:R-:W-:Y:S04]  /*37940*/  @!P0 LDGSTS.E.BYPASS.LTC128B.128 [R26+0x22400], desc[UR44][R2.64], !P4 ;  /* 0x22400000021a8fae */ /* 0x000fe8000e101d6c */
[----:B------:R-:W-:Y:S04]  /*37950*/  @!P0 LDGSTS.E.BYPASS.LTC128B.128 [R26+0x26400], desc[UR44][R2.64+0x80], !P3 ;  /* 0x26400080021a8fae */ /* 0x000fe8000d901d6c */
[----:B------:R-:W-:Y:S04]  /*37960*/  @!P0 LDGSTS.E.BYPASS.LTC128B.128 [R26+0x2a400], desc[UR44][R2.64+0x100], !P2 ;  /* 0x2a400100021a8fae */ /* 0x000fe8000d101d6c */
[----:B------:R0:W-:Y:S01]  /*37970*/  @!P0 LDGSTS.E.BYPASS.LTC128B.128 [R26+0x2e400], desc[UR44][R2.64+0x180], !P1 ;  /* 0x2e400180021a8fae */ /* 0x0001e2000c901d6c */
[----:B----4-:R-:W-:Y:S01]  /*37980*/  ISETP.GE.AND P0, PT, R10, R5, PT ;  /* 0x000000050a00720c */ /* 0x010fe20003f06270 */
[----:B-----5:R-:W-:-:S02]  /*37990*/  IMAD.MOV.U32 R10, RZ, RZ, R9 ;  /* 0x000000ffff0a7224 */ /* 0x020fc400078e0009 */
[----:B------:R-:W2:Y:S04]  /*379a0*/  LDL.LU R9, [R1+0x46c] ;  /* 0x00046c0001097983 */ /* 0x000ea80000300800 */
[----:B0-----:R-:W0:Y:S04]  /*379b0*/  SHFL.IDX PT, R2, R4, 0x1, 0x181f ;  /* 0x00381f0004027f89 */ /* 0x001e2800000e0000 */
[----:B------:R-:W1:Y:S02]  /*379c0*/  SHFL.IDX PT, R6, R0, 0x1, 0x181f ;  /* 0x00381f0000067f89 */ /* 0x000e6400000e0000 */
[----:B0-----:R-:W-:-:S05]  /*379d0*/  @!P0 LEA R2, P6, R7, R2, 0x1 ;  /* 0x0000000207028211 */ /* 0x001fca00078c08ff */
[----:B-1----:R-:W-:-:S05]  /*379e0*/  @!P0 IMAD.X R3, RZ, RZ, R6, P6 ;  /* 0x000000ffff038224 */ /* 0x002fca00030e0606 */
[----:B------:R-:W-:Y:S04]  /*379f0*/  @!P0 LDGSTS.E.BYPASS.LTC128B.128 [R26+0x22c00], desc[UR44][R2.64], !P4 ;  /* 0x22c00000021a8fae */ /* 0x000fe8000e101d6c */
[----:B------:R-:W-:Y:S04]  /*37a00*/  @!P0 LDGSTS.E.BYPASS.LTC128B.128 [R26+0x26c00], desc[UR44][R2.64+0x80], !P3 ;  /* 0x26c00080021a8fae */ /* 0x000fe8000d901d6c */
[----:B------:R-:W-:Y:S04]  /*37a10*/  @!P0 LDGSTS.E.BYPASS.LTC128B.128 [R26+0x2ac00], desc[UR44][R2.64+0x100], !P2 ;  /* 0x2ac00100021a8fae */ /* 0x000fe8000d101d6c */
[----:B------:R0:W-:Y:S01]  /*37a20*/  @!P0 LDGSTS.E.BYPASS.LTC128B.128 [R26+0x2ec00], desc[UR44][R2.64+0x180], !P1 ;  /* 0x2ec00180021a8fae */ /* 0x0001e2000c901d6c */
[----:B------:R-:W-:-:S03]  /*37a30*/  ISETP.GE.AND P0, PT, R8, R5, PT ;  /* 0x000000050800720c */ /* 0x000fc60003f06270 */
[----:B------:R-:W3:Y:S04]  /*37a40*/  LDL.LU R8, [R1+0x470] ;  /* 0x0004700001087983 */ /* 0x000ee80000300800 */
[----:B0-----:R-:W0:Y:S04]  /*37a50*/  SHFL.IDX PT, R2, R4, 0x2, 0x181f ;  /* 0x00581f0004027f89 */ /* 0x001e2800000e0000 */
[----:B------:R-:W1:Y:S02]  /*37a60*/  SHFL.IDX PT, R6, R0, 0x2, 0x181f ;  /* 0x00581f0000067f89 */ /* 0x000e6400000e0000 */
[----:B0-----:R-:W-:-:S05]  /*37a70*/  @!P0 LEA R2, P6, R7, R2, 0x1 ;  /* 0x0000000207028211 */ /* 0x001fca00078c08ff */
[----:B-1----:R-:W-:-:S05]  /*37a80*/  @!P0 IMAD.X R3, RZ, RZ, R6, P6 ;  /* 0x000000ffff038224 */ /* 0x002fca00030e0606 */
        /* <DEDUP_REMOVED lines=42> */
.L_x_13562:
        /* <DEDUP_REMOVED lines=13> */
.L_x_13356:
[----:B------:R-:W-:Y:S05]  /*37e00*/  BSYNC B0 ;  /* 0x0000000000007941 */ /* 0x000fea0003800000 */
.L_x_13355:
[----:B------:R-:W-:Y:S01]  /*37e10*/  NOP ;  /* 0x0000000000007918 */ /* 0x000fe20000000000 */
[----:B------:R-:W-:-:S13]  /*37e20*/  PLOP3.LUT P0, PT, PT, PT, PT, 0x80, 0x0 ;  /* 0x000000000000781c */ /* 0x000fda0003f0f070 */
.L_x_13357:
        /* <DEDUP_REMOVED lines=18> */
.L_x_13563:
[----:B------:R-:W-:Y:S05]  /*37f50*/  BSYNC B0 ;  /* 0x0000000000007941 */ /* 0x000fea0003800000 */
.L_x_13358:
[----:B------:R-:W-:-:S05]  /*37f60*/  IMAD.U32 R2, RZ, RZ, UR40 ;  /* 0x00000028ff027e24 */ /* 0x000fca000f8e00ff */
[----:B------:R-:W-:-:S13]  /*37f70*/  ISETP.NE.AND P0, PT, R2, 0x3, PT ;  /* 0x000000030200780c */ /* 0x000fda0003f05270 */
[----:B------:R-:W-:Y:S05]  /*37f80*/  @!P0 BRA `(.L_x_13360) ;  /* 0x0000000000048947 */ /* 0x000fea0003800000 */
[----:B------:R-:W-:Y:S01]  /*37f90*/  BPT.TRAP 0x1 ;  /* 0x000000040000795c */ /* 0x000fe20000300000 */
.L_x_13360:
[----:B0-----:R-:W-:Y:S01]  /*37fa0*/  SHF.L.U32 R0, R27, 0x1f, RZ ;  /* 0x0000001f1b007819 */ /* 0x001fe200000006ff */
[----:B------:R-:W-:Y:S03]  /*37fb0*/  BSSY B0, `(.L_x_13361) ;  /* 0x0000003000007945 */ /* 0x000fe60003800000 */
[----:B------:R-:W0:Y:S02]  /*37fc0*/  SYNCS.PHASECHK.TRANS64.TRYWAIT P0, [R17+URZ+0x32460], R0 ;  /* 0x03246000110075a7 */ /* 0x000e24000800017f */
[----:B0-----:R-:W-:Y:S05]  /*37fd0*/  @!P0 BRA `(.L_x_13362) ;  /* 0x0000006c009c8947 */ /* 0x001fea0003800000 */
.L_x_13564:
[----:B------:R-:W-:Y:S05]  /*37fe0*/  BSYNC B0 ;  /* 0x0000000000007941 */ /* 0x000fea0003800000 */
.L_x_13361:
[----:B------:R-:W0:Y:S01]  /*37ff0*/  LDL.LU R3, [R1+0x484] ;  /* 0x0004840001037983 */ /* 0x000e220000300800 */
[----:B------:R-:W-:Y:S01]  /*38000*/  ULDC.64 UR4, c[0x0][0x328] ;  /* 0x0000ca0000047ab9 */ /* 0x000fe20000000a00 */
[----:B------:R-:W-:Y:S02]  /*38010*/  ULDC.64 UR6, c[0x0][0x318] ;  /* 0x0000c60000067ab9 */ /* 0x000fe40000000a00 */
[----:B------:R-:W3:Y:S04]  /*38020*/  LDL.LU R2, [R1+0x448] ;  /* 0x0004480001027983 */ /* 0x000ee80000300800 */
[----:B------:R-:W4:Y:S04]  /*38030*/  LDL.LU R7, [R1+0x488] ;  /* 0x0004880001077983 */ /* 0x000f280000300800 */
[----:B--2---:R-:W2:Y:S04]  /*38040*/  LDL.LU R6, [R1+0x444] ;  /* 0x0004440001067983 */ /* 0x004ea80000300800 */
[----:B------:R-:W5:Y:S01]  /*38050*/  LDL.LU R4, [R1+0x49c] ;  /* 0x00049c0001047983 */ /* 0x000f620000300800 */
[----:B------:R-:W-:-:S02]  /*38060*/  LOP3.LUT P3, RZ, R22, 0x10, RZ, 0xc0, !PT ;  /* 0x0000001016ff7812 */ /* 0x000fc4000786c0ff */
[C---:B------:R-:W-:Y:S02]  /*38070*/  LOP3.LUT P2, RZ, R22.reuse, 0x8, RZ, 0xc0, !PT ;  /* 0x0000000816ff7812 */ /* 0x040fe4000784c0ff */
[C---:B------:R-:W-:Y:S02]  /*38080*/  LOP3.LUT P1, RZ, R22.reuse, 0x4, RZ, 0xc0, !PT ;  /* 0x0000000416ff7812 */ /* 0x040fe4000782c0ff */
[----:B------:R-:W-:Y:S01]  /*38090*/  LOP3.LUT P4, RZ, R22, 0x1, RZ, 0xc0, !PT ;  /* 0x0000000116ff7812 */ /* 0x000fe2000788c0ff */
[----:B0-----:R-:W-:-:S04]  /*380a0*/  IMAD R0, R3, UR4, RZ ;  /* 0x0000000403007c24 */ /* 0x001fc8000f8e02ff */
[C---:B---3--:R-:W-:Y:S02]  /*380b0*/  IMAD R5, R2.reuse, UR5, R0 ;  /* 0x0000000502057c24 */ /* 0x048fe4000f8e0200 */
[----:B------:R-:W-:Y:S01]  /*380c0*/  IMAD.WIDE.U32 R2, R2, UR4, RZ ;  /* 0x0000000402027c25 */ /* 0x000fe2000f8e00ff */
[----:B------:R-:W-:-:S03]  /*380d0*/  ULDC.64 UR4, c[0x0][0x338] ;  /* 0x0000ce0000047ab9 */ /* 0x000fc60000000a00 */
[----:B------:R-:W-:Y:S02]  /*380e0*/  IMAD.IADD R3, R3, 0x1, R5 ;  /* 0x0000000103037824 */ /* 0x000fe400078e0205 */
[----:B----4-:R-:W-:Y:S01]  /*380f0*/  IMAD R0, R7, UR4, RZ ;  /* 0x0000000407007c24 */ /* 0x010fe2000f8e02ff */
[----:B------:R-:W-:Y:S01]  /*38100*/  SEL R7, RZ, 0x8, P1 ;  /* 0x00000008ff077807 */ /* 0x000fe20000800000 */
[----:B--2---:R-:W-:-:S04]  /*38110*/  IMAD.WIDE.U32 R2, R6, UR4, R2 ;  /* 0x0000000406027c25 */ /* 0x004fc8000f8e0002 */
[----:B------:R-:W-:Y:S01]  /*38120*/  IMAD R5, R6, UR5, R0 ;  /* 0x0000000506057c24 */ /* 0x000fe2000f8e0200 */
[----:B------:R-:W-:Y:S01]  /*38130*/  ULDC.64 UR4, c[0x0][0x330] ;  /* 0x0000cc0000047ab9 */ /* 0x000fe20000000a00 */
[----:B------:R-:W-:-:S03]  /*38140*/  SEL R0, RZ, 0x2, P3 ;  /* 0x00000002ff007807 */ /* 0x000fc60001800000 */
[----:B------:R-:W-:-:S03]  /*38150*/  IADD3 R3, R3, R5, RZ ;  /* 0x0000000503037210 */ /* 0x000fc60007ffe0ff */
[----:B------:R-:W-:Y:S01]  /*38160*/  IMAD.WIDE.U32 R2, R18, UR4, R2 ;  /* 0x0000000412027c25 */ /* 0x000fe2000f8e0002 */
[----:B------:R-:W-:-:S03]  /*38170*/  UMOV UR4, 0xffffffff ;  /* 0xffffffff00047882 */ /* 0x000fc60000000000 */
[----:B------:R-:W-:Y:S01]  /*38180*/  IMAD R3, R18, UR5, R3 ;  /* 0x0000000512037c24 */ /* 0x000fe2000f8e0203 */
[----:B------:R-:W-:-:S04]  /*38190*/  LEA R5, P0, R2, UR6, 0x1 ;  /* 0x0000000602057c11 */ /* 0x000fc8000f8008ff */
[----:B------:R-:W-:Y:S02]  /*381a0*/  LEA.HI.X R6, R2, UR7, R3, 0x1, P0 ;  /* 0x0000000702067c11 */ /* 0x000fe400080f0c03 */
[----:B------:R-:W-:-:S04]  /*381b0*/  SEL R3, RZ, 0x4, P2 ;  /* 0x00000004ff037807 */ /* 0x000fc80001000000 */
[----:B-----5:R-:W-:Y:S01]  /*381c0*/  IADD3 R0, R3, R0, R4 ;  /* 0x0000000003007210 */ /* 0x020fe20007ffe004 */
        /* <DEDUP_REMOVED lines=73> */
.L_x_13578:
        /* <DEDUP_REMOVED lines=15> */
.L_x_13364:
        /* <DEDUP_REMOVED lines=11> */
.L_x_13365:
[----:B------:R-:W2:Y:S01]  /*38800*/  LDL.LU R2, [R1+0x47c] ;  /* 0x00047c0001027983 */ /* 0x000ea20000300800 */
[----:B------:R0:W-:Y:S01]  /*38810*/  SYNCS.ARRIVE.TRANS64.A1T0 RZ, [R17+URZ+0x32450], RZ ;  /* 0x032450ff11ff79a7 */ /* 0x0001e2000810003f */
[----:B------:R-:W-:Y:S01]  /*38820*/  BSSY B0, `(.L_x_13366) ;  /* 0x00000dc000007945 */ /* 0x000fe20003800000 */
[----:B--2---:R-:W-:-:S05]  /*38830*/  VIADD R10, R2, 0xfffffffe ;  /* 0xfffffffe020a7836 */ /* 0x004fca0000000000 */
[----:B------:R-:W-:-:S13]  /*38840*/  ISETP.GE.AND P0, PT, R10, R32, PT ;  /* 0x000000200a00720c */ /* 0x000fda0003f06270 */
[----:B0-----:R-:W-:Y:S05]  /*38850*/  @!P0 BRA `(.L_x_13367) ;  /* 0x0000000c00608947 */ /* 0x001fea0003800000 */
.L_x_13380:
        /* <DEDUP_REMOVED lines=24> */
[----:B------:R-:W-:Y:S01]  /*389e0*/  IMAD.MOV.U32 R4, RZ, RZ, RZ ;  /* 0x000000ffff047224 */ /* 0x000fe200078e00ff */
[----:B------:R-:W-:Y:S02]  /*389f0*/  @!P1 IADD3 R5, R5, R3, RZ ;  /* 0x0000000305059210 */ /* 0x000fe40007ffe0ff */
[----:B---3--:R-:W-:Y:S01]  /*38a00*/  @!P1 LEA R6, P0, R2, R6, 0x2 ;  /* 0x0000000602069211 */ /* 0x008fe200078010ff */
[----:B------:R-:W-:-:S03]  /*38a10*/  IMAD.U32 R12, RZ, RZ, UR40 ;  /* 0x00000028ff0c7e24 */ /* 0x000fc6000f8e00ff */
[----:B------:R-:W-:Y:S02]  /*38a20*/  @!P1 LEA.HI.X R7, R2, R7, R5, 0x2, P0 ;  /* 0x0000000702079211 */ /* 0x000fe400000f1405 */
[----:B------:R-:W-:-:S03]  /*38a30*/  ISETP.NE.AND P0, PT, R25, 0x2, PT ;  /* 0x000000021900780c */ /* 0x000fc60003f05270 */
[----:B------:R0:W5:Y:S01]  /*38a40*/  @!P1 LDG.E R4, desc[UR44][R6.64] ;  /* 0x0000002c06049981 */ /* 0x000162000c1e1900 */
[----:B------:R-:W-:Y:S01]  /*38a50*/  ISETP.NE.AND P1, PT, R12, 0x3, PT ;  /* 0x000000030c00780c */ /* 0x000fe20003f25270 */
[----:B------:R-:W-:Y:S01]  /*38a60*/  IMAD.MOV.U32 R3, RZ, RZ, R10 ;  /* 0x000000ffff037224 */ /* 0x000fe200078e000a */
[----:B------:R-:W-:Y:S01]  /*38a70*/  SEL R2, RZ, 0x1, P0 ;  /* 0x00000001ff027807 */ /* 0x000fe20000000000 */
[----:B------:R-:W-:Y:S01]  /*38a80*/  IMAD.MOV R5, RZ, RZ, -R11 ;  /* 0x000000ffff057224 */ /* 0x000fe200078e0a0b */
[----:B------:R-:W-:Y:S05]  /*38a90*/  YIELD ;  /* 0x0000000000007946 */ /* 0x000fea0003800000 */
[----:B------:R-:W-:Y:S01]  /*38aa0*/  SEL R25, R25, RZ, P0 ;  /* 0x000000ff19197207 */ /* 0x000fe20000000000 */
[----:B------:R-:W-:Y:S01]  /*38ab0*/  IMAD R5, R8, R5, R9 ;  /* 0x0000000508057224 */ /* 0x000fe200078e0209 */
[----:B------:R-:W-:Y:S01]  /*38ac0*/  LOP3.LUT R27, R27, R2, RZ, 0x3c, !PT ;  /* 0x000000021b1b7212 */ /* 0x000fe200078e3cff */
[----:B------:R-:W-:Y:S01]  /*38ad0*/  VIADD R10, R10, 0xffffffff ;  /* 0xffffffff0a0a7836 */ /* 0x000fe20000000000 */
[----:B------:R-:W-:Y:S01]  /*38ae0*/  ISETP.GT.AND P2, PT, R3, R32, PT ;  /* 0x000000200300720c */ /* 0x000fe20003f44270 */
[----:B0-----:R-:W-:-:S12]  /*38af0*/  @!P1 BRA `(.L_x_13368) ;  /* 0x0000000000049947 */ /* 0x001fd80003800000 */
[----:B------:R-:W-:Y:S01]  /*38b00*/  BPT.TRAP 0x1 ;  /* 0x000000040000795c */ /* 0x000fe20000300000 */
.L_x_13368:
[----:B------:R-:W-:Y:S01]  /*38b10*/  IMAD R6, R25, 0x8, R23 ;  /* 0x0000000819067824 */ /* 0x000fe200078e0217 */
[----:B------:R-:W-:Y:S01]  /*38b20*/  SHF.L.U32 R21, R27, 0x1f, RZ ;  /* 0x0000001f1b157819 */ /* 0x000fe200000006ff */
[----:B------:R-:W-:Y:S01]  /*38b30*/  BSSY B1, `(.L_x_13369) ;  /* 0x0000004000017945 */ /* 0x000fe20003800000 */
[----:B------:R-:W-:Y:S02]  /*38b40*/  SHF.R.S32.HI R17, RZ, 0x1f, R5 ;  /* 0x0000001fff117819 */ /* 0x000fe40000011405 */
[----:B------:R-:W0:Y:S02]  /*38b50*/  SYNCS.PHASECHK.TRANS64.TRYWAIT P0, [R6+URZ+0x32440], R21 ;  /* 0x03244015060075a7 */ /* 0x000e24000800017f */
[----:B0-----:R-:W-:Y:S05]  /*38b60*/  @!P0 BRA `(.L_x_13370) ;  /* 0x0000006c000c8947 */ /* 0x001fea0003800000 */
.L_x_13579:
[----:B------:R-:W-:Y:S05]  /*38b70*/  BSYNC B1 ;  /* 0x0000000000017941 */ /* 0x000fea0003800000 */
.L_x_13369:
        /* <DEDUP_REMOVED lines=50> */
.L_x_13593:
        /* <DEDUP_REMOVED lines=8> */
.L_x_13372:
[----:B------:R-:W-:Y:S02]  /*38f20*/  PLOP3.LUT P1, PT, P1, P0, PT, 0xa2, 0x0 ;  /* 0x000000000000781c */ /* 0x000fe40000f21472 */
[----:B------:R-:W-:-:S08]  /*38f30*/  @P0 R2UR P1, UR4, R6 ;  /* 0x00000000060402ca */ /* 0x000fd00000020000 */
[----:B------:R-:W-:-:S05]  /*38f40*/  @P0 PLOP3.LUT P0, PT, P1, PT, PT, 0x80, 0x0 ;  /* 0x000000000000081c */ /* 0x000fca0000f0f070 */
[----:B------:R-:W-:Y:S01]  /*38f50*/  @!P1 SYNCS.ARRIVE.TRANS64.RED.A0T1 RZ, [UR4+0x32430], RZ ;  /* 0x032430ffffff99a7 */ /* 0x000fe20008200404 */
[----:B------:R-:W-:Y:S07]  /*38f60*/  @!P1 ARRIVES.LDGSTSBAR.64.TRANSCNT [UR4+0x32430] ;  /* 0x03243000ff0099b0 */ /* 0x000fee0008000a84 */
[----:B------:R-:W-:Y:S05]  /*38f70*/  @P0 BRA.U.ANY `(.L_x_13372) ;  /* 0xfffffffd00e80947 */ /* 0x000fea000393ffff */
[----:B------:R-:W-:Y:S01]  /*38f80*/  NOP ;  /* 0x0000000000007918 */ /* 0x000fe20000000000 */
[----:B--2---:R-:W-:-:S04]  /*38f90*/  MOV R2, UR40 ;  /* 0x0000002800027c02 */ /* 0x004fc80008000f00 */
[----:B------:R-:W-:-:S13]  /*38fa0*/  ISETP.NE.AND P3, PT, R2, 0x3, PT ;  /* 0x000000030200780c */ /* 0x000fda0003f65270 */
[----:B------:R-:W-:Y:S05]  /*38fb0*/  @!P3 BRA `(.L_x_13373) ;  /* 0x000000000004b947 */ /* 0x000fea0003800000 */
[----:B------:R-:W-:Y:S01]  /*38fc0*/  BPT.TRAP 0x1 ;  /* 0x000000040000795c */ /* 0x000fe20000300000 */
.L_x_13373:
[----:B------:R2:W-:Y:S01]  /*38fd0*/  SYNCS.ARRIVE.TRANS64.A1T0 RZ, [R6+URZ+0x32430], RZ ;  /* 0x032430ff06ff79a7 */ /* 0x0005e2000810003f */
[----:B------:R-:W-:Y:S05]  /*38fe0*/  @!P3 BRA `(.L_x_13374) ;  /* 0x000000000004b947 */ /* 0x000fea0003800000 */
[----:B------:R-:W-:Y:S01]  /*38ff0*/  BPT.TRAP 0x1 ;  /* 0x000000040000795c */ /* 0x000fe20000300000 */
.L_x_13374:
[----:B------:R-:W3:Y:S01]  /*39000*/  SYNCS.PHASECHK.TRANS64.TRYWAIT P0, [R6+URZ+0x32460], R21 ;  /* 0x03246015060075a7 */ /* 0x000ee2000800017f */
[----:B------:R-:W-:Y:S04]  /*39010*/  BSSY B1, `(.L_x_13375) ;  /* 0x0000002000017945 */ /* 0x000fe80003800000 */
[----:B---3--:R-:W-:Y:S05]  /*39020*/  @!P0 BRA `(.L_x_13376) ;  /* 0x0000006c00948947 */ /* 0x008fea0003800000 */
.L_x_13594:
[----:B------:R-:W-:Y:S05]  /*39030*/  BSYNC B1 ;  /* 0x0000000000017941 */ /* 0x000fea0003800000 */
.L_x_13375:
[----:B------:R-:W-:Y:S01]  /*39040*/  ULDC.64 UR4, c[0x0][0x328] ;  /* 0x0000ca0000047ab9 */ /* 0x000fe20000000a00 */
[----:B------:R-:W-:Y:S01]  /*39050*/  ULDC.64 UR6, c[0x0][0x318] ;  /* 0x0000c60000067ab9 */ /* 0x000fe20000000a00 */
[----:B------:R-:W-:Y:S01]  /*39060*/  IMAD R2, R17, UR4, RZ ;  /* 0x0000000411027c24 */ /* 0x000fe2000f8e02ff */
[C---:B------:R-:W-:Y:S01]  /*39070*/  LOP3.LUT P5, RZ, R22.reuse, 0x1, RZ, 0xc0, !PT ;  /* 0x0000000116ff7812 */ /* 0x040fe200078ac0ff */
[----:B-1----:R-:W-:Y:S01]  /*39080*/  IMAD R8, R25, 0x6000, R30 ;  /* 0x0000600019087824 */ /* 0x002fe200078e021e */
[C---:B------:R-:W-:Y:S01]  /*39090*/  LOP3.LUT P4, RZ, R22.reuse, 0x10, RZ, 0xc0, !PT ;  /* 0x0000001016ff7812 */ /* 0x040fe2000788c0ff */
[C---:B------:R-:W-:Y:S01]  /*390a0*/  IMAD R7, R5.reuse, UR5, R2 ;  /* 0x0000000505077c24 */ /* 0x040fe2000f8e0202 */
[C---:B------:R-:W-:Y:S01]  /*390b0*/  LOP3.LUT P3, RZ, R22.reuse, 0x8, RZ, 0xc0, !PT ;  /* 0x0000000816ff7812 */ /* 0x040fe2000786c0ff */
        /* <DEDUP_REMOVED lines=28> */
[----:B------:R-:W4:Y:S02]  /*39280*/  SHFL.IDX PT, R14, R7, 0x2, 0x181f ;  /* 0x00581f00070e7f89 */ /* 0x000f2400000e0000 */
[----:B------:R-:W-:-:S05]  /*39290*/  IMAD.X R5, RZ, RZ, R5, P0 ;  /* 0x000000ffff057224 */ /* 0x000fca00000e0605 */
[----:B------:R-:W-:Y:S04]  /*392a0*/  LDGSTS.E.BYPASS.LTC128B.128 [R8+0xc00], desc[UR44][R4.64], !P5 ;  /* 0x00c0000004087fae */ /* 0x000fe8000e901d6c */
[----:B------:R-:W-:Y:S04]  /*392b0*/  LDGSTS.E.BYPASS.LTC128B.128 [R8+0x3c00], desc[UR44][R4.64+0x80], !P4 ;  /* 0x03c0008004087fae */ /* 0x000fe8000e101d6c */
[----:B------:R-:W-:Y:S04]  /*392c0*/  LDGSTS.E.BYPASS.LTC128B.128 [R8+0x6c00], desc[UR44][R4.64+0x100], !P3 ;  /* 0x06c0010004087fae */ /* 0x000fe8000d901d6c */
[----:B------:R1:W-:Y:S01]  /*392d0*/  LDGSTS.E.BYPASS.LTC128B.128 [R8+0x9c00], desc[UR44][R4.64+0x180], !P1 ;  /* 0x09c0018004087fae */ /* 0x0003e2000c901d6c */
[----:B----4-:R-:W-:-:S03]  /*392e0*/  IADD3 R2, P0, R14, R0, RZ ;  /* 0x000000000e027210 */ /* 0x010fc60007f1e0ff */
[----:B------:R-:W4:Y:S02]  /*392f0*/  SHFL.IDX PT, R14, R7, 0x3, 0x181f ;  /* 0x00781f00070e7f89 */ /* 0x000f2400000e0000 */
[----:B------:R-:W-:Y:S02]  /*39300*/  IMAD.X R3, RZ, RZ, R17, P0 ;  /* 0x000000ffff037224 */ /* 0x000fe400000e0611 */
[----:B------:R-:W-:Y:S04]  /*39310*/  SHFL.IDX PT, R17, R9, 0x4, 0x181f ;  /* 0x00981f0009117f89 */ /* 0x000fe800000e0000 */
[----:B-1----:R-:W1:Y:S04]  /*39320*/  SHFL.IDX PT, R5, R9, 0x3, 0x181f ;  /* 0x00781f0009057f89 */ /* 0x002e6800000e0000 */
        /* <DEDUP_REMOVED lines=19> */
.L_x_13608:
        /* <DEDUP_REMOVED lines=11> */
.L_x_13378:
        /* <DEDUP_REMOVED lines=11> */
.L_x_13379:
[----:B------:R0:W-:Y:S01]  /*395c0*/  SYNCS.ARRIVE.TRANS64.A1T0 RZ, [R6+URZ+0x32450], RZ ;  /* 0x032450ff06ff79a7 */ /* 0x0001e2000810003f */
[----:B------:R-:W-:Y:S05]  /*395d0*/  @P2 BRA `(.L_x_13380) ;  /* 0xfffffff000a02947 */ /* 0x000fea000383ffff */
.L_x_13367:
[----:B------:R-:W-:Y:S05]  /*395e0*/  BSYNC B0 ;  /* 0x0000000000007941 */ /* 0x000fea0003800000 */
.L_x_13366:
        /* <DEDUP_REMOVED lines=20> */
.L_x_13382:
[----:B------:R-:W-:Y:S05]  /*39730*/  BSYNC B0 ;  /* 0x0000000000007941 */ /* 0x000fea0003800000 */
.L_x_13381:
[----:B------:R-:W-:Y:S02]  /*39740*/  LOP3.LUT R27, R27, R0, RZ, 0x3c, !PT ;  /* 0x000000001b1b7212 */ /* 0x000fe400078e3cff */
[----:B------:R-:W-:-:S07]  /*39750*/  SEL R25, R25, RZ, P0 ;  /* 0x000000ff19197207 */ /* 0x000fce0000000000 */
.L_x_13335:
[----:B------:R-:W-:Y:S05]  /*39760*/  BSYNC B7 ;  /* 0x0000000000077941 */ /* 0x000fea0003800000 */
.L_x_13333:
        /* <DEDUP_REMOVED lines=8> */
[----:B------:R4:W0:Y:S01]  /*397f0*/  LDS.128 R16, [R23+0x324d0] ;  /* 0x0324d00017107984 */ /* 0x0008220000000c00 */
[----:B------:R-:W-:Y:S06]  /*39800*/  BAR.ARV 0x4, 0x180 ;  /* 0x0106000000007b1d */ /* 0x000fec0000002000 */
[----:B------:R-:W-:Y:S05]  /*39810*/  BRA `(.L_x_13384) ;  /* 0x0000000c00d47947 */ /* 0x000fea0003800000 */
.L_x_13383:
        /* <DEDUP_REMOVED lines=9> */
[----:B------:R-:W5:Y:S01]  /*398b0*/  @!P1 LDC.64 R4, c[0x0][0xd78] ;  /* 0x00035e00ff049b82 */ /* 0x000f620000000a00 */
[----:B----4-:R-:W-:-:S05]  /*398c0*/  @!P1 IMAD.WIDE R2, R7, 0x4, R2 ;  /* 0x0000000407029825 */ /* 0x010fca00078e0202 */
[----:B0123--:R5:W2:Y:S02]  /*398d0*/  @!P1 LDG.E R6, desc[UR44][R2.64] ;  /* 0x0000002c02069981 */ /* 0x00faa4000c1e1900 */
[----:B-----5:R-:W-:-:S05]  /*398e0*/  @!P1 IMAD.WIDE R2, R7, 0x4, R4 ;  /* 0x0000000407029825 */ /* 0x020fca00078e0204 */
        /* <DEDUP_REMOVED lines=30> */
.L_x_13618:
[----:B------:R-:W-:Y:S02]  /*39ad0*/  ULDC UR4, c[0x0][0xd38] ;  /* 0x00034e0000047ab9 */ /* 0x000fe40000000800 */
[----:B------:R-:W-:-:S04]  /*39ae0*/  IMAD.U32 R5, RZ, RZ, UR4 ;  /* 0x00000004ff057e24 */ /* 0x000fc8000f8e00ff */
[----:B-1----:R-:W-:-:S04]  /*39af0*/  IMAD R14, R14, R5, RZ ;  /* 0x000000050e0e7224 */ /* 0x002fc800078e02ff */
[----:B------:R-:W-:-:S05]  /*39b00*/  IMAD.IADD R7, R7, 0x1, R14 ;  /* 0x0000000107077824 */ /* 0x000fca00078e020e */
[----:B------:R-:W-:-:S13]  /*39b10*/  ISETP.GT.AND P6, PT, R7, R0, PT ;  /* 0x000000000700720c */ /* 0x000fda0003fc4270 */
[----:B------:R-:W-:Y:S05]  /*39b20*/  @P6 BRA `(.L_x_13386) ;  /* 0x0000000000a46947 */ /* 0x000fea0003800000 */
.L_x_13389:
        /* <DEDUP_REMOVED lines=35> */
.L_x_13626:
[----:B------:R-:W-:Y:S02]  /*39d60*/  ULDC UR4, c[0x0][0xd38] ;  /* 0x00034e0000047ab9 */ /* 0x000fe40000000800 */
[----:B------:R-:W-:-:S04]  /*39d70*/  IMAD.U32 R5, RZ, RZ, UR4 ;  /* 0x00000004ff057e24 */ /* 0x000fc8000f8e00ff */
[----:B-1----:R-:W-:-:S04]  /*39d80*/  IMAD R14, R14, R5, RZ ;  /* 0x000000050e0e7224 */ /* 0x002fc800078e02ff */
[----:B------:R-:W-:-:S05]  /*39d90*/  IMAD.IADD R7, R14, 0x1, R7 ;  /* 0x000000010e077824 */ /* 0x000fca00078e0207 */
[----:B------:R-:W-:-:S13]  /*39da0*/  ISETP.GT.AND P6, PT, R7, R0, PT ;  /* 0x000000000700720c */ /* 0x000fda0003fc4270 */
[----:B------:R-:W-:Y:S05]  /*39db0*/  @!P6 BRA `(.L_x_13389) ;  /* 0xfffffffc005ce947 */ /* 0x000fea000383ffff */
.L_x_13386:
        /* <DEDUP_REMOVED lines=10> */
.L_x_13631:
[----:B------:R-:W-:-:S13]  /*39e60*/  ISETP.NE.AND P0, PT, R3, RZ, PT ;  /* 0x000000ff0300720c */ /* 0x000fda0003f05270 */
[----:B------:R-:W-:Y:S05]  /*39e70*/  @!P0 BRA `(.L_x_13391) ;  /* 0x0000000000108947 */ /* 0x000fea0003800000 */
[----:B------:R-:W-:Y:S01]  /*39e80*/  UMOV UR4, 0xffffffff ;  /* 0xffffffff00047882 */ /* 0x000fe20000000000 */
[----:B-1----:R-:W-:Y:S02]  /*39e90*/  VIADD R12, R12, 0xffffffff ;  /* 0xffffffff0c0c7836 */ /* 0x002fe40000000000 */
[----:B------:R-:W-:Y:S05]  /*39ea0*/  BRA.DIV UR4, `(.L_x_13392) ;  /* 0x0000007204207947 */ /* 0x000fea000b800000 */
[----:B------:R4:W1:Y:S02]  /*39eb0*/  SHFL.IDX PT, R6, R2, R12, 0x1f ;  /* 0x00001f0c02067589 */ /* 0x00086400000e0000 */
.L_x_13391:
        /* <DEDUP_REMOVED lines=59> */
.L_x_13393:
        /* <DEDUP_REMOVED lines=60> */
.L_x_13394:
[----:B------:R-:W-:-:S05]  /*3a630*/  LOP3.LUT R2, RZ, R2, RZ, 0x33, !PT ;  /* 0x00000002ff027212 */ /* 0x000fca00078e33ff */
[----:B------:R-:W-:Y:S01]  /*3a640*/  IMAD.IADD R17, R17, 0x1, R2 ;  /* 0x0000000111117824 */ /* 0x000fe200078e0202 */
[----:B------:R-:W-:Y:S06]  /*3a650*/  BRA `(.L_x_13395) ;  /* 0x00000000001c7947 */ /* 0x000fec0003800000 */
.L_x_13387:
[----:B------:R-:W-:Y:S01]  /*3a660*/  UMOV UR4, URZ ;  /* 0x0000003f00047c82 */ /* 0x000fe20008000000 */
[----:B------:R-:W-:Y:S01]  /*3a670*/  UMOV UR5, URZ ;  /* 0x0000003f00057c82 */ /* 0x000fe20008000000 */
[----:B------:R-:W-:Y:S01]  /*3a680*/  ULDC UR6, c[0x0][0xd3c] ;  /* 0x00034f0000067ab9 */ /* 0x000fe20000000800 */
[----:B------:R-:W-:Y:S02]  /*3a690*/  IMAD.MOV.U32 R16, RZ, RZ, R0 ;  /* 0x000000ffff107224 */ /* 0x000fe400078e0000 */
[----:B------:R-:W-:Y:S02]  /*3a6a0*/  IMAD.U32 R17, RZ, RZ, UR4 ;  /* 0x00000004ff117e24 */ /* 0x000fe4000f8e00ff */
[----:B------:R-:W-:Y:S02]  /*3a6b0*/  IMAD.U32 R18, RZ, RZ, UR5 ;  /* 0x00000005ff127e24 */ /* 0x000fe4000f8e00ff */
[----:B------:R-:W-:-:S07]  /*3a6c0*/  IMAD.U32 R19, RZ, RZ, UR6 ;  /* 0x00000006ff137e24 */ /* 0x000fce000f8e00ff */
.L_x_13395:
        /* <DEDUP_REMOVED lines=10> */
.L_x_13384:
[----:B------:R-:W-:Y:S02]  /*3a770*/  ULDC UR4, c[0x0][0xd3c] ;  /* 0x00034f0000047ab9 */ /* 0x000fe40000000800 */
[----:B0-----:R-:W-:-:S13]  /*3a780*/  ISETP.GE.AND P0, PT, R19, UR4, PT ;  /* 0x0000000413007c0c */ /* 0x001fda000bf06270 */
[----:B------:R-:W-:Y:S05]  /*3a790*/  @!P0 BRA `(.L_x_13396) ;  /* 0xffffff8800788947 */ /* 0x000fea000383ffff */
[----:B------:R-:W-:Y:S05]  /*3a7a0*/  BSYNC B8 ;  /* 0x0000000000087941 */ /* 0x000fea0003800000 */
.L_x_13271:
[----:B-1----:R-:W5:Y:S01]  /*3a7b0*/  LDL.LU R0, [R1+0x480] ;  /* 0x0004800001007983 */ /* 0x002f620000300800 */
[----:B------:R-:W-:Y:S01]  /*3a7c0*/  BSSY B0, `(.L_x_13397) ;  /* 0x000000b000007945 */ /* 0x000fe20003800000 */
[----:B------:R-:W0:Y:S01]  /*3a7d0*/  S2R R5, SR_CgaCtaId ;  /* 0x0000000000057919 */ /* 0x000e220000008800 */
[----:B-----5:R-:W-:-:S04]  /*3a7e0*/  IADD3 R0, R0, 0x1, RZ ;  /* 0x0000000100007810 */ /* 0x020fc80007ffe0ff */
        /* <DEDUP_REMOVED lines=8> */
.L_x_13634:
[----:B------:R-:W-:Y:S05]  /*3a870*/  BSYNC B0 ;  /* 0x0000000000007941 */ /* 0x000fea0003800000 */
.L_x_13397:
[----:B------:R-:W-:-:S03]  /*3a880*/  UMOV UR4, 0xffffffff ;  /* 0xffffffff00047882 */ /* 0x000fc60000000000 */
[----:B------:R-:W-:Y:S05]  /*3a890*/  BRA.DIV UR4, `(.L_x_13399) ;  /* 0x0000006604e07947 */ /* 0x000fea000b800000 */
[----:B0-----:R-:W0:Y:S02]  /*3a8a0*/  S2R R0, SR_TID.X ;  /* 0x0000000000007919 */ /* 0x001e240000002100 */
[----:B0-----:R-:W-:-:S04]  /*3a8b0*/  SHF.R.U32.HI R0, RZ, 0x5, R0 ;  /* 0x00000005ff007819 */ /* 0x001fc80000011600 */
[----:B------:R-:W-:-:S05]  /*3a8c0*/  LOP3.LUT R0, R0, 0x3, RZ, 0xc0, !PT ;  /* 0x0000000300007812 */ /* 0x000fca00078ec0ff */
[----:B------:R0:W1:Y:S02]  /*3a8d0*/  SHFL.IDX PT, R14, R0, RZ, 0x1f ;  /* 0x00001fff000e7589 */ /* 0x00006400000e0000 */
.L_x_13637:
[----:B-1----:R-:W-:-:S13]  /*3a8e0*/  ISETP.NE.AND P0, PT, R14, RZ, PT ;  /* 0x000000ff0e00720c */ /* 0x002fda0003f05270 */
[----:B------:R-:W-:Y:S05]  /*3a8f0*/  @P0 BRA `(.L_x_13018) ;  /* 0x0000000000880947 */ /* 0x000fea0003800000 */
[----:B------:R-:W-:-:S03]  /*3a900*/  UMOV UR4, 0xffffffff ;  /* 0xffffffff00047882 */ /* 0x000fc60000000000 */
[----:B------:R-:W-:Y:S05]  /*3a910*/  BRA.DIV UR4, `(.L_x_13400) ;  /* 0x0000006604f47947 */ /* 0x000fea000b800000 */
[----:B------:R-:W-:-:S13]  /*3a920*/  ELECT P6, URZ, PT ;  /* 0x00000000003f782f */ /* 0x000fda00038c0000 */
.L_x_13640:
[----:B------:R-:W-:Y:S05]  /*3a930*/  @!P6 BRA `(.L_x_13018) ;  /* 0x000000000078e947 */ /* 0x000fea0003800000 */
[----:B------:R-:W-:-:S06]  /*3a940*/  ULOP3.LUT UR4, UR38, 0x2, URZ, 0xfc, !UPT ;  /* 0x0000000226047892 */ /* 0x000fcc000f8efc3f */
[----:B0-----:R-:W-:-:S05]  /*3a950*/  IMAD.U32 R0, RZ, RZ, UR4 ;  /* 0x00000004ff007e24 */ /* 0x001fca000f8e00ff */
[----:B------:R-:W-:-:S13]  /*3a960*/  ISETP.NE.AND P0, PT, R0, 0x3, PT ;  /* 0x000000030000780c */ /* 0x000fda0003f05270 */
[----:B------:R-:W-:Y:S05]  /*3a970*/  @!P0 BRA `(.L_x_13401) ;  /* 0x0000000000048947 */ /* 0x000fea0003800000 */
[----:B------:R-:W-:Y:S01]  /*3a980*/  BPT.TRAP 0x1 ;  /* 0x000000040000795c */ /* 0x000fe20000300000 */
.L_x_13401:
[----:B------:R-:W-:Y:S01]  /*3a990*/  IMAD R3, R25, 0x8, R5 ;  /* 0x0000000819037824 */ /* 0x000fe200078e0205 */
[----:B------:R-:W-:Y:S01]  /*3a9a0*/  SHF.L.U32 R2, R27, 0x1f, RZ ;  /* 0x0000001f1b027819 */ /* 0x000fe200000006ff */
[----:B------:R-:W-:-:S03]  /*3a9b0*/  VIADD R25, R25, 0x1 ;  /* 0x0000000119197836 */ /* 0x000fc60000000000 */
[----:B------:R-:W0:Y:S02]  /*3a9c0*/  SYNCS.PHASECHK.TRANS64.TRYWAIT P1, [R3+URZ+0x32440], R2 ;  /* 0x03244002030075a7 */ /* 0x000e24000802017f */
[----:B------:R-:W-:-:S04]  /*3a9d0*/  ISETP.NE.AND P2, PT, R25, 0x2, PT ;  /* 0x000000021900780c */ /* 0x000fc80003f45270 */
[----:B------:R-:W-:Y:S01]  /*3a9e0*/  SEL R0, RZ, 0x1, P2 ;  /* 0x00000001ff007807 */ /* 0x000fe20001000000 */
[----:B0-----:R-:W-:Y:S08]  /*3a9f0*/  @!P1 BRA `(.L_x_13402) ;  /* 0x0000006400dc9947 */ /* 0x001ff00003800000 */
.L_x_13641:
[----:B------:R-:W-:Y:S02]  /*3aa00*/  SEL R25, R25, RZ, P2 ;  /* 0x000000ff19197207 */ /* 0x000fe40001000000 */
[----:B------:R-:W-:Y:S01]  /*3aa10*/  LOP3.LUT R0, R27, R0, RZ, 0x3c, !PT ;  /* 0x000000001b007212 */ /* 0x000fe200078e3cff */
[----:B------:R-:W-:Y:S06]  /*3aa20*/  @!P0 BRA `(.L_x_13403) ;  /* 0x0000000000048947 */ /* 0x000fec0003800000 */
[----:B------:R-:W-:Y:S01]  /*3aa30*/  BPT.TRAP 0x1 ;  /* 0x000000040000795c */ /* 0x000fe20000300000 */
.L_x_13403:
[----:B------:R-:W-:Y:S01]  /*3aa40*/  IMAD R25, R25, 0x8, R5 ;  /* 0x0000000819197824 */ /* 0x000fe200078e0205 */
[----:B------:R-:W-:-:S04]  /*3aa50*/  SHF.L.U32 R0, R0, 0x1f, RZ ;  /* 0x0000001f00007819 */ /* 0x000fc800000006ff */
[----:B------:R-:W1:Y:S02]  /*3aa60*/  SYNCS.PHASECHK.TRANS64.TRYWAIT P1, [R25+URZ+0x32440], R0 ;  /* 0x03244000190075a7 */ /* 0x000e64000802017f */
[----:B-1----:R-:W-:Y:S05]  /*3aa70*/  @!P1 BRA `(.L_x_13404) ;  /* 0x0000006400d09947 */ /* 0x002fea0003800000 */
.L_x_13642:
[----:B------:R-:W-:Y:S05]  /*3aa80*/  @!P0 BRA `(.L_x_13405) ;  /* 0x0000000000048947 */ /* 0x000fea0003800000 */
[----:B------:R-:W-:Y:S01]  /*3aa90*/  BPT.TRAP 0x1 ;  /* 0x000000040000795c */ /* 0x000fe20000300000 */
.L_x_13405:
[----:B------:R-:W5:Y:S02]  /*3aaa0*/  SYNCS.PHASECHK.TRANS64.TRYWAIT P1, [R3+URZ+0x32460], R2 ;  /* 0x03246002030075a7 */ /* 0x000f64000802017f */
[----:B-----5:R-:W-:Y:S05]  /*3aab0*/  @!P1 BRA `(.L_x_13406) ;  /* 0x0000006400d49947 */ /* 0x020fea0003800000 */
.L_x_13643:
[----:B------:R-:W-:Y:S05]  /*3aac0*/  @!P0 BRA `(.L_x_13407) ;  /* 0x0000000000048947 */ /* 0x000fea0003800000 */
[----:B------:R-:W-:Y:S01]  /*3aad0*/  BPT.TRAP 0x1 ;  /* 0x000000040000795c */ /* 0x000fe20000300000 */
.L_x_13407:
[----:B------:R0:W0:Y:S02]  /*3aae0*/  SYNCS.PHASECHK.TRANS64.TRYWAIT P0, [R25+URZ+0x32460], R0 ;  /* 0x03246000190075a7 */ /* 0x000024000800017f */
[----:B0-----:R-:W-:Y:S05]  /*3aaf0*/  @!P0 NANOSLEEP.SYNCS 0x989680 ;  /* 0x009896800000895d */ /* 0x001fea0003900000 */
[----:B------:R-:W0:Y:S02]  /*3ab00*/  @!P0 SYNCS.PHASECHK.TRANS64 P0, [R25+URZ+0x32460], R0 ;  /* 0x03246000190085a7 */ /* 0x000e24000800007f */
[----:B0-----:R-:W-:Y:S05]  /*3ab10*/  @!P0 BRA `(.L_x_13407) ;  /* 0xfffffffc00f08947 */ /* 0x001fea000383ffff */
.L_x_13018:
[----:B------:R-:W-:Y:S05]  /*3ab20*/  BSYNC B9 ;  /* 0x0000000000097941 */ /* 0x000fea0003800000 */
.L_x_13015:
[----:B------:R-:W-:Y:S05]  /*3ab30*/  EXIT ;  /* 0x000000000000794d */ /* 0x000fea0003800000 */
.L_x_13046:
[----:B0-----:R0:W1:Y:S02]  /*3ab40*/  SYNCS.PHASECHK.TRANS64.TRYWAIT P5, [R69+URZ+0x32490], R82 ;  /* 0x03249052450075a7 */ /* 0x00106400080a017f */
[----:B-1----:R-:W-:Y:S05]  /*3ab50*/  @!P5 NANOSLEEP.SYNCS 0x989680 ;  /* 0x009896800000d95d */ /* 0x002fea0003900000 */
[----:B------:R-:W1:Y:S02]  /*3ab60*/  @!P5 SYNCS.PHASECHK.TRANS64 P5, [R69+URZ+0x32490], R82 ;  /* 0x032490524500d5a7 */ /* 0x000e6400080a007f */
[----:B-1----:R-:W-:Y:S05]  /*3ab70*/  @!P5 BRA `(.L_x_13046) ;  /* 0xfffffffc00f0d947 */ /* 0x002fea000383ffff */
[----:B------:R-:W-:Y:S05]  /*3ab80*/  BRA `(.L_x_13408) ;  /* 0xfffffc8c004c7947 */ /* 0x000fea000383ffff */
.L_x_13047:
        /* <DEDUP_REMOVED lines=8> */
.L_x_13410:
[----:B------:R-:W-:Y:S05]  /*3ac10*/  BSYNC B1 ;  /* 0x0000000000017941 */ /* 0x000fea0003800000 */
.L_x_13409:
        /* <DEDUP_REMOVED lines=8> */
.L_x_13411:
[----:B------:R-:W-:Y:S05]  /*3aca0*/  BRA `(.L_x_13412) ;  /* 0xfffffc8c00187947 */ /* 0x000fea000383ffff */
.L_x_13056:
[----:B------:R-:W-:Y:S01]  /*3acb0*/  BSSY B1, `(.L_x_13413) ;  /* 0x0000008000017945 */ /* 0x000fe20003800000 */
[----:B------:R-:W-:Y:S01]  /*3acc0*/  IMAD.MOV.U32 R13, RZ, RZ, R80 ;  /* 0x000000ffff0d7224 */ /* 0x000fe200078e0050 */
[----:B0---4-:R-:W-:Y:S01]  /*3acd0*/  MOV R11, 0x1c1f ;  /* 0x00001c1f000b7802 */ /* 0x011fe20000000f00 */
[----:B------:R-:W-:Y:S02]  /*3ace0*/  IMAD.MOV.U32 R12, RZ, RZ, 0x1 ;  /* 0x00000001ff0c7424 */ /* 0x000fe400078e00ff */
[----:B------:R-:W-:-:S07]  /*3acf0*/  IMAD.MOV.U32 R15, RZ, RZ, -0x1 ;  /* 0xffffffffff0f7424 */ /* 0x000fce00078e00ff */
[----:B-123--:R-:W-:Y:S05]  /*3ad00*/  WARPSYNC.COLLECTIVE R15, `(.L_x_13414) ;  /* 0x000000000f087348 */ /* 0x00efea0003c00000 */
[----:B---3--:R0:W3:Y:S02]  /*3ad10*/  SHFL.IDX P6, R14, R13, R12, R11 ;  /* 0x0000000c0d0e7389 */ /* 0x0080e400000c000b */
[----:B0123--:R-:W-:Y:S01]  /*3ad20*/  ENDCOLLECTIVE ;  /* 0x000000000000791b */ /* 0x00ffe20003800000 */
.L_x_13414:
[----:B------:R-:W-:Y:S05]  /*3ad30*/  BSYNC B1 ;  /* 0x0000000000017941 */ /* 0x000fea0003800000 */
.L_x_13413:
        /* <DEDUP_REMOVED lines=8> */
.L_x_13415:
[----:B------:R-:W-:Y:S05]  /*3adc0*/  BRA `(.L_x_13416) ;  /* 0xfffffc9000907947 */ /* 0x000fea000383ffff */
.L_x_13068:
[----:B0-----:R0:W1:Y:S02]  /*3add0*/  SYNCS.PHASECHK.TRANS64.TRYWAIT P5, [R69+URZ+0x32490], R82 ;  /* 0x03249052450075a7 */ /* 0x00106400080a017f */
[----:B-1----:R-:W-:Y:S05]  /*3ade0*/  @!P5 NANOSLEEP.SYNCS 0x989680 ;  /* 0x009896800000d95d */ /* 0x002fea0003900000 */
[----:B------:R-:W1:Y:S02]  /*3adf0*/  @!P5 SYNCS.PHASECHK.TRANS64 P5, [R69+URZ+0x32490], R82 ;  /* 0x032490524500d5a7 */ /* 0x000e6400080a007f */
[----:B-1----:R-:W-:Y:S05]  /*3ae00*/  @!P5 BRA `(.L_x_13068) ;  /* 0xfffffffc00f0d947 */ /* 0x002fea000383ffff */
[----:B------:R-:W-:Y:S05]  /*3ae10*/  BRA `(.L_x_13417) ;  /* 0xfffffc9c00a47947 */ /* 0x000fea000383ffff */
.L_x_13069:
        /* <DEDUP_REMOVED lines=8> */
.L_x_13419:
[----:B------:R-:W-:Y:S05]  /*3aea0*/  BSYNC B1 ;  /* 0x0000000000017941 */ /* 0x000fea0003800000 */
.L_x_13418:
        /* <DEDUP_REMOVED lines=8> */
.L_x_13420:
[----:B------:R-:W-:Y:S01]  /*3af30*/  IMAD.MOV.U32 R72, RZ, RZ, R14 ;  /* 0x000000ffff487224 */ /* 0x000fe200078e000e */
[----:B------:R-:W-:Y:S06]  /*3af40*/  BRA `(.L_x_13421) ;  /* 0xfffffc9c006c7947 */ /* 0x000fec000383ffff */
.L_x_13074:
[----:B------:R-:W-:Y:S01]  /*3af50*/  BSSY B1, `(.L_x_13422) ;  /* 0x0000008000017945 */ /* 0x000fe20003800000 */
[----:B----4-:R-:W-:Y:S01]  /*3af60*/  MOV R13, R80 ;  /* 0x00000050000d7202 */ /* 0x010fe20000000f00 */
[----:B------:R-:W-:Y:S02]  /*3af70*/  IMAD.MOV.U32 R12, RZ, RZ, 0x1 ;  /* 0x00000001ff0c7424 */ /* 0x000fe400078e00ff */
[----:B------:R-:W-:Y:S02]  /*3af80*/  IMAD.MOV.U32 R11, RZ, RZ, 0x1c1f ;  /* 0x00001c1fff0b7424 */ /* 0x000fe400078e00ff */
[----:B------:R-:W-:-:S07]  /*3af90*/  IMAD.MOV.U32 R15, RZ, RZ, -0x1 ;  /* 0xffffffffff0f7424 */ /* 0x000fce00078e00ff */
[----:B0123--:R-:W-:Y:S05]  /*3afa0*/  WARPSYNC.COLLECTIVE R15, `(.L_x_13423) ;  /* 0x000000000f087348 */ /* 0x00ffea0003c00000 */
[----:B------:R4:W0:Y:S02]  /*3afb0*/  SHFL.IDX P6, R14, R13, R12, R11 ;  /* 0x0000000c0d0e7389 */ /* 0x00082400000c000b */
[----:B01234-:R-:W-:Y:S01]  /*3afc0*/  ENDCOLLECTIVE ;  /* 0x000000000000791b */ /* 0x01ffe20003800000 */
.L_x_13423:
[----:B------:R-:W-:Y:S05]  /*3afd0*/  BSYNC B1 ;  /* 0x0000000000017941 */ /* 0x000fea0003800000 */
.L_x_13422:
        /* <DEDUP_REMOVED lines=8> */
.L_x_13424:
[----:B------:R-:W-:Y:S05]  /*3b060*/  BRA `(.L_x_13425) ;  /* 0xfffffca000f87947 */ /* 0x000fea000383ffff */
.L_x_13079:
[----:B0-----:R0:W1:Y:S02]  /*3b070*/  SYNCS.PHASECHK.TRANS64.TRYWAIT P0, [R69+URZ+0x32490], R82 ;  /* 0x03249052450075a7 */ /* 0x001064000800017f */
[----:B-1----:R-:W-:Y:S05]  /*3b080*/  @!P0 NANOSLEEP.SYNCS 0x989680 ;  /* 0x009896800000895d */ /* 0x002fea0003900000 */
[----:B------:R-:W1:Y:S02]  /*3b090*/  @!P0 SYNCS.PHASECHK.TRANS64 P0, [R69+URZ+0x32490], R82 ;  /* 0x03249052450085a7 */ /* 0x000e64000800007f */
[----:B-1----:R-:W-:Y:S05]  /*3b0a0*/  @!P0 BRA `(.L_x_13079) ;  /* 0xfffffffc00f08947 */ /* 0x002fea000383ffff */
[----:B------:R-:W-:Y:S05]  /*3b0b0*/  BRA `(.L_x_13426) ;  /* 0xfffffca800dc7947 */ /* 0x000fea000383ffff */
.L_x_13080:
        /* <DEDUP_REMOVED lines=8> */
.L_x_13428:
[----:B------:R-:W-:Y:S05]  /*3b140*/  BSYNC B1 ;  /* 0x0000000000017941 */ /* 0x000fea0003800000 */
.L_x_13427:
        /* <DEDUP_REMOVED lines=8> */
.L_x_13429:
[----:B------:R-:W-:Y:S05]  /*3b1d0*/  BRA `(.L_x_13430) ;  /* 0xfffffca800fc7947 */ /* 0x000fea000383ffff */
.L_x_13083:
[----:B------:R-:W-:Y:S01]  /*3b1e0*/  BSSY B1, `(.L_x_13431) ;  /* 0x0000008000017945 */ /* 0x000fe20003800000 */
[----:B------:R-:W-:Y:S02]  /*3b1f0*/  IMAD.MOV.U32 R13, RZ, RZ, R32 ;  /* 0x000000ffff0d7224 */ /* 0x000fe400078e0020 */
[----:B------:R-:W-:Y:S02]  /*3b200*/  IMAD.MOV.U32 R12, RZ, RZ, 0x1 ;  /* 0x00000001ff0c7424 */ /* 0x000fe400078e00ff */
[----:B------:R-:W-:Y:S02]  /*3b210*/  IMAD.MOV.U32 R11, RZ, RZ, 0x1c1f ;  /* 0x00001c1fff0b7424 */ /* 0x000fe400078e00ff */
[----:B------:R-:W-:-:S07]  /*3b220*/  IMAD.MOV.U32 R15, RZ, RZ, -0x1 ;  /* 0xffffffffff0f7424 */ /* 0x000fce00078e00ff */
[----:B01234-:R-:W-:Y:S05]  /*3b230*/  WARPSYNC.COLLECTIVE R15, `(.L_x_13432) ;  /* 0x000000000f087348 */ /* 0x01ffea0003c00000 */
[----:B---3--:R3:W0:Y:S02]  /*3b240*/  SHFL.IDX P6, R14, R13, R12, R11 ;  /* 0x0000000c0d0e7389 */ /* 0x00862400000c000b */
[----:B01234-:R-:W-:Y:S01]  /*3b250*/  ENDCOLLECTIVE ;  /* 0x000000000000791b */ /* 0x01ffe20003800000 */
.L_x_13432:
[----:B------:R-:W-:Y:S05]  /*3b260*/  BSYNC B1 ;  /* 0x0000000000017941 */ /* 0x000fea0003800000 */
.L_x_13431:
        /* <DEDUP_REMOVED lines=8> */
.L_x_13433:
[----:B------:R-:W-:Y:S05]  /*3b2f0*/  BRA `(.L_x_13434) ;  /* 0xfffffca800fc7947 */ /* 0x000fea000383ffff */
.L_x_13087:
[----:B------:R0:W0:Y:S02]  /*3b300*/  SYNCS.PHASECHK.TRANS64.TRYWAIT P3, [R69+URZ+0x324b0], R82 ;  /* 0x0324b052450075a7 */ /* 0x000024000806017f */
[----:B0-----:R-:W-:Y:S05]  /*3b310*/  @!P3 NANOSLEEP.SYNCS 0x989680 ;  /* 0x009896800000b95d */ /* 0x001fea0003900000 */
[----:B------:R-:W0:Y:S02]  /*3b320*/  @!P3 SYNCS.PHASECHK.TRANS64 P3, [R69+URZ+0x324b0], R82 ;  /* 0x0324b0524500b5a7 */ /* 0x000e24000806007f */
[----:B0-----:R-:W-:Y:S05]  /*3b330*/  @!P3 BRA `(.L_x_13087) ;  /* 0xfffffffc00f0b947 */ /* 0x001fea000383ffff */
[----:B------:R-:W-:Y:S05]  /*3b340*/  BRA `(.L_x_13435) ;  /* 0xfffffcac00707947 */ /* 0x000fea000383ffff */
.L_x_13105:
[----:B------:R0:W5:Y:S01]  /*3b350*/  LDL R13, [R1+0x51c] ;  /* 0x00051c00010d7983 */ /* 0x0001620000100800 */
[----:B------:R-:W-:Y:S01]  /*3b360*/  BSSY B0, `(.L_x_13436) ;  /* 0x0000007000007945 */ /* 0x000fe20003800000 */
[----:B------:R-:W-:Y:S02]  /*3b370*/  IMAD.MOV.U32 R12, RZ, RZ, RZ ;  /* 0x000000ffff0c7224 */ /* 0x000fe400078e00ff */
[----:B------:R-:W-:Y:S02]  /*3b380*/  IMAD.MOV.U32 R11, RZ, RZ, 0x1f ;  /* 0x0000001fff0b7424 */ /* 0x000fe400078e00ff */
[----:B----4-:R-:W-:-:S07]  /*3b390*/  IMAD.MOV.U32 R15, RZ, RZ, -0x1 ;  /* 0xffffffffff0f7424 */ /* 0x010fce00078e00ff */
[----:B0-2--5:R-:W-:Y:S05]  /*3b3a0*/  WARPSYNC.COLLECTIVE R15, `(.L_x_13437) ;  /* 0x000000000f087348 */ /* 0x025fea0003c00000 */
[----:B-----5:R1:W3:Y:S02]  /*3b3b0*/  SHFL.IDX P6, R14, R13, R12, R11 ;  /* 0x0000000c0d0e7389 */ /* 0x0202e400000c000b */
[----:B0123--:R-:W-:Y:S01]  /*3b3c0*/  ENDCOLLECTIVE ;  /* 0x000000000000791b */ /* 0x00ffe20003800000 */
.L_x_13437:
[----:B------:R-:W-:Y:S05]  /*3b3d0*/  BSYNC B0 ;  /* 0x0000000000007941 */ /* 0x000fea0003800000 */
.L_x_13436:
[----:B------:R-:W-:Y:S05]  /*3b3e0*/  BRA `(.L_x_13438) ;  /* 0xfffffcc000807947 */ /* 0x000fea000383ffff */
.L_x_13117:
        /* <DEDUP_REMOVED lines=8> */
.L_x_13440:
[----:B------:R-:W-:Y:S05]  /*3b470*/  BSYNC B1 ;  /* 0x0000000000017941 */ /* 0x000fea0003800000 */
.L_x_13439:
        /* <DEDUP_REMOVED lines=8> */
.L_x_13441:
[----:B------:R-:W-:Y:S02]  /*3b500*/  IMAD.MOV.U32 R13, RZ, RZ, R59 ;  /* 0x000000ffff0d7224 */ /* 0x000fe400078e003b */
[----:B------:R-:W-:-:S07]  /*3b510*/  IMAD.MOV.U32 R6, RZ, RZ, R14 ;  /* 0x000000ffff067224 */ /* 0x000fce00078e000e */
[----:B------:R-:W-:Y:S05]  /*3b520*/  WARPSYNC.COLLECTIVE R15, `(.L_x_13442) ;  /* 0x000000000f087348 */ /* 0x000fea0003c00000 */
[----:B------:R0:W1:Y:S02]  /*3b530*/  SHFL.IDX P6, R14, R13, R12, R11 ;  /* 0x0000000c0d0e7389 */ /* 0x00006400000c000b */
[----:B01----:R-:W-:Y:S01]  /*3b540*/  ENDCOLLECTIVE ;  /* 0x000000000000791b */ /* 0x003fe20003800000 */
.L_x_13442:
[----:B------:R-:W-:Y:S02]  /*3b550*/  IMAD.MOV.U32 R13, RZ, RZ, R58 ;  /* 0x000000ffff0d7224 */ /* 0x000fe400078e003a */
[----:B------:R-:W-:-:S07]  /*3b560*/  IMAD.MOV.U32 R7, RZ, RZ, R14 ;  /* 0x000000ffff077224 */ /* 0x000fce00078e000e */
[----:B------:R-:W-:Y:S05]  /*3b570*/  WARPSYNC.COLLECTIVE R15, `(.L_x_13443) ;  /* 0x000000000f087348 */ /* 0x000fea0003c00000 */
[----:B------:R0:W1:Y:S02]  /*3b580*/  SHFL.IDX P6, R14, R13, R12, R11 ;  /* 0x0000000c0d0e7389 */ /* 0x00006400000c000b */
[----:B01----:R-:W-:Y:S01]  /*3b590*/  ENDCOLLECTIVE ;  /* 0x000000000000791b */ /* 0x003fe20003800000 */
.L_x_13443:
[----:B------:R-:W-:Y:S01]  /*3b5a0*/  IMAD.MOV.U32 R8, RZ, RZ, R14 ;  /* 0x000000ffff087224 */ /* 0x000fe200078e000e */
[----:B------:R-:W-:Y:S06]  /*3b5b0*/  BRA `(.L_x_13444) ;  /* 0xfffffccc00687947 */ /* 0x000fec000383ffff */
.L_x_13120:
[----:B------:R-:W-:Y:S01]  /*3b5c0*/  BSSY B1, `(.L_x_13445) ;  /* 0x0000008000017945 */ /* 0x000fe20003800000 */
[----:B------:R-:W-:Y:S02]  /*3b5d0*/  IMAD.MOV.U32 R13, RZ, RZ, R44 ;  /* 0x000000ffff0d7224 */ /* 0x000fe400078e002c */
[----:B------:R-:W-:Y:S02]  /*3b5e0*/  IMAD.MOV.U32 R12, RZ, RZ, 0x1 ;  /* 0x00000001ff0c7424 */ /* 0x000fe400078e00ff */
[----:B------:R-:W-:Y:S02]  /*3b5f0*/  IMAD.MOV.U32 R11, RZ, RZ, 0x1c1f ;  /* 0x00001c1fff0b7424 */ /* 0x000fe400078e00ff */
[----:B------:R-:W-:-:S07]  /*3b600*/  IMAD.MOV.U32 R15, RZ, RZ, -0x1 ;  /* 0xffffffffff0f7424 */ /* 0x000fce00078e00ff */
[----:B0--34-:R-:W-:Y:S05]  /*3b610*/  WARPSYNC.COLLECTIVE R15, `(.L_x_13446) ;  /* 0x000000000f087348 */ /* 0x019fea0003c00000 */
[----:B------:R1:W2:Y:S02]  /*3b620*/  SHFL.IDX P6, R14, R13, R12, R11 ;  /* 0x0000000c0d0e7389 */ /* 0x0002a400000c000b */
[----:B01234-:R-:W-:Y:S01]  /*3b630*/  ENDCOLLECTIVE ;  /* 0x000000000000791b */ /* 0x01ffe20003800000 */
.L_x_13446:
[----:B------:R-:W-:Y:S05]  /*3b640*/  BSYNC B1 ;  /* 0x0000000000017941 */ /* 0x000fea0003800000 */
.L_x_13445:
        /* <DEDUP_REMOVED lines=8> */
.L_x_13447:
[----:B------:R-:W-:Y:S02]  /*3b6d0*/  IMAD.MOV.U32 R13, RZ, RZ, R59 ;  /* 0x000000ffff0d7224 */ /* 0x000fe400078e003b */
[----:B------:R-:W-:-:S07]  /*3b6e0*/  IMAD.MOV.U32 R6, RZ, RZ, R14 ;  /* 0x000000ffff067224 */ /* 0x000fce00078e000e */
[----:B------:R-:W-:Y:S05]  /*3b6f0*/  WARPSYNC.COLLECTIVE R15, `(.L_x_13448) ;  /* 0x000000000f087348 */ /* 0x000fea0003c00000 */
[----:B------:R0:W1:Y:S02]  /*3b700*/  SHFL.IDX P6, R14, R13, R12, R11 ;  /* 0x0000000c0d0e7389 */ /* 0x00006400000c000b */
[----:B01----:R-:W-:Y:S01]  /*3b710*/  ENDCOLLECTIVE ;  /* 0x000000000000791b */ /* 0x003fe20003800000 */
.L_x_13448:
[----:B------:R-:W-:Y:S02]  /*3b720*/  IMAD.MOV.U32 R13, RZ, RZ, R58 ;  /* 0x000000ffff0d7224 */ /* 0x000fe400078e003a */
[----:B------:R-:W-:-:S07]  /*3b730*/  IMAD.MOV.U32 R7, RZ, RZ, R14 ;  /* 0x000000ffff077224 */ /* 0x000fce00078e000e */
[----:B------:R-:W-:Y:S05]  /*3b740*/  WARPSYNC.COLLECTIVE R15, `(.L_x_13449) ;  /* 0x000000000f087348 */ /* 0x000fea0003c00000 */
[----:B------:R0:W1:Y:S02]  /*3b750*/  SHFL.IDX P6, R14, R13, R12, R11 ;  /* 0x0000000c0d0e7389 */ /* 0x00006400000c000b */
[----:B01----:R-:W-:Y:S01]  /*3b760*/  ENDCOLLECTIVE ;  /* 0x000000000000791b */ /* 0x003fe20003800000 */
.L_x_13449:
[----:B------:R-:W-:Y:S05]  /*3b770*/  BRA `(.L_x_13450) ;  /* 0xfffffccc00cc7947 */ /* 0x000fea000383ffff */
.L_x_13124:
[----:B-1----:R1:W4:Y:S02]  /*3b780*/  SYNCS.PHASECHK.TRANS64.TRYWAIT P0, [R2+URZ+0x32400], R59 ;  /* 0x0324003b020075a7 */ /* 0x002324000800017f */
[----:B----4-:R-:W-:Y:S05]  /*3b790*/  @!P0 NANOSLEEP.SYNCS 0x989680 ;  /* 0x009896800000895d */ /* 0x010fea0003900000 */
[----:B------:R-:W4:Y:S02]  /*3b7a0*/  @!P0 SYNCS.PHASECHK.TRANS64 P0, [R2+URZ+0x32400], R59 ;  /* 0x0324003b020085a7 */ /* 0x000f24000800007f */
[----:B----4-:R-:W-:Y:S05]  /*3b7b0*/  @!P0 BRA `(.L_x_13124) ;  /* 0xfffffffc00f08947 */ /* 0x010fea000383ffff */
[----:B------:R-:W-:Y:S05]  /*3b7c0*/  BRA `(.L_x_13451) ;  /* 0xfffffcd000587947 */ /* 0x000fea000383ffff */
.L_x_13132:
        /* <DEDUP_REMOVED lines=9> */
.L_x_13453:
[----:B------:R-:W-:Y:S05]  /*3b860*/  BSYNC B1 ;  /* 0x0000000000017941 */ /* 0x000fea0003800000 */
.L_x_13452:
        /* <DEDUP_REMOVED lines=10> */
.L_x_13454:
        /* <DEDUP_REMOVED lines=8> */
.L_x_13455:
[----:B------:R-:W-:-:S05]  /*3b990*/  @!P1 IADD3 R8, P2, R5, R7, RZ ;  /* 0x0000000705089210 */ /* 0x000fca0007f5e0ff */
[----:B------:R-:W-:Y:S02]  /*3b9a0*/  @!P1 IMAD.X R9, R4, 0x1, R21, P2 ;  /* 0x0000000104099824 */ /* 0x000fe400010e0615 */
[----:B------:R-:W-:Y:S01]  /*3b9b0*/  IMAD.MOV.U32 R13, RZ, RZ, R60 ;  /* 0x000000ffff0d7224 */ /* 0x000fe200078e003c */
[----:B------:R-:W-:-:S07]  /*3b9c0*/  MOV R6, R14 ;  /* 0x0000000e00067202 */ /* 0x000fce0000000f00 */
[----:B------:R-:W-:Y:S05]  /*3b9d0*/  WARPSYNC.COLLECTIVE R15, `(.L_x_13456) ;  /* 0x000000000f087348 */ /* 0x000fea0003c00000 */
[----:B------:R0:W1:Y:S02]  /*3b9e0*/  SHFL.IDX P6, R14, R13, R12, R11 ;  /* 0x0000000c0d0e7389 */ /* 0x00006400000c000b */
[----:B01----:R-:W-:Y:S01]  /*3b9f0*/  ENDCOLLECTIVE ;  /* 0x000000000000791b */ /* 0x003fe20003800000 */
.L_x_13456:
        /* <DEDUP_REMOVED lines=10> */
[----:B--2---:R-:W-:Y:S02]  /*3baa0*/  @!P1 IMAD.MOV.U32 R20, RZ, RZ, R10 ;  /* 0x000000ffff149224 */ /* 0x004fe400078e000a */
[----:B------:R-:W-:-:S02]  /*3bab0*/  @!P1 IMAD.MOV.U32 R21, RZ, RZ, R11 ;  /* 0x000000ffff159224 */ /* 0x000fc400078e000b */
[----:B------:R-:W-:Y:S02]  /*3bac0*/  IMAD.MOV.U32 R10, RZ, RZ, R20 ;  /* 0x000000ffff0a7224 */ /* 0x000fe400078e0014 */
[----:B------:R-:W-:Y:S02]  /*3bad0*/  IMAD.MOV.U32 R11, RZ, RZ, R21 ;  /* 0x000000ffff0b7224 */ /* 0x000fe400078e0015 */
[----:B------:R-:W-:Y:S02]  /*3bae0*/  @!P1 IMAD.MOV.U32 R52, RZ, RZ, R8 ;  /* 0x000000ffff349224 */ /* 0x000fe400078e0008 */
[----:B------:R-:W-:Y:S01]  /*3baf0*/  @!P1 IMAD.MOV.U32 R53, RZ, RZ, R9 ;  /* 0x000000ffff359224 */ /* 0x000fe200078e0009 */
[----:B------:R-:W-:Y:S01]  /*3bb00*/  PRMT R65, R10, 0x5410, R11 ;  /* 0x000054100a417816 */ /* 0x000fe2000000000b */
[----:B------:R-:W-:Y:S02]  /*3bb10*/  IMAD.MOV.U32 R11, RZ, RZ, 0x1c1f ;  /* 0x00001c1fff0b7424 */ /* 0x000fe400078e00ff */
[----:B------:R-:W-:-:S02]  /*3bb20*/  IMAD.MOV.U32 R8, RZ, RZ, R52 ;  /* 0x000000ffff087224 */ /* 0x000fc400078e0034 */
[----:B------:R-:W-:-:S07]  /*3bb30*/  IMAD.MOV.U32 R9, RZ, RZ, R53 ;  /* 0x000000ffff097224 */ /* 0x000fce00078e0035 */
[----:B-----5:R-:W-:Y:S05]  /*3bb40*/  WARPSYNC.COLLECTIVE R15, `(.L_x_13457) ;  /* 0x000000000f087348 */ /* 0x020fea0003c00000 */
[----:B------:R0:W1:Y:S02]  /*3bb50*/  SHFL.IDX P6, R14, R13, R12, R11 ;  /* 0x0000000c0d0e7389 */ /* 0x00006400000c000b */
[----:B01---5:R-:W-:Y:S01]  /*3bb60*/  ENDCOLLECTIVE ;  /* 0x000000000000791b */ /* 0x023fe20003800000 */
.L_x_13457:
[----:B------:R-:W-:Y:S01]  /*3bb70*/  @!P1 IMAD.MOV.U32 R56, RZ, RZ, R6 ;  /* 0x000000ffff389224 */ /* 0x000fe200078e0006 */
[----:B------:R-:W-:Y:S01]  /*3bb80*/  PRMT R28, R8, 0x5410, R9 ;  /* 0x00005410081c7816 */ /* 0x000fe20000000009 */
[----:B------:R-:W-:Y:S02]  /*3bb90*/  @!P1 IMAD.MOV.U32 R58, RZ, RZ, R4 ;  /* 0x000000ffff3a9224 */ /* 0x000fe400078e0004 */
[----:B------:R-:W-:Y:S02]  /*3bba0*/  @!P1 IMAD.MOV.U32 R59, RZ, RZ, R5 ;  /* 0x000000ffff3b9224 */ /* 0x000fe400078e0005 */
[----:B------:R-:W-:Y:S02]  /*3bbb0*/  @!P1 IMAD.MOV.U32 R57, RZ, RZ, R7 ;  /* 0x000000ffff399224 */ /* 0x000fe400078e0007 */
[----:B------:R-:W-:Y:S02]  /*3bbc0*/  IMAD.MOV.U32 R4, RZ, RZ, R56 ;  /* 0x000000ffff047224 */ /* 0x000fe400078e0038 */
[----:B------:R-:W-:-:S02]  /*3bbd0*/  IMAD.MOV.U32 R13, RZ, RZ, R44 ;  /* 0x000000ffff0d7224 */ /* 0x000fc400078e002c */
[----:B------:R-:W-:Y:S02]  /*3bbe0*/  IMAD.MOV.U32 R6, RZ, RZ, R58 ;  /* 0x000000ffff067224 */ /* 0x000fe400078e003a */
[----:B------:R-:W-:Y:S02]  /*3bbf0*/  IMAD.MOV.U32 R7, RZ, RZ, R59 ;  /* 0x000000ffff077224 */ /* 0x000fe400078e003b */
[----:B------:R-:W-:Y:S01]  /*3bc00*/  IMAD.MOV.U32 R5, RZ, RZ, R57 ;  /* 0x000000ffff057224 */ /* 0x000fe200078e0039 */
[----:B------:R-:W-:Y:S02]  /*3bc10*/  PRMT R83, R4, 0x5410, R6 ;  /* 0x0000541004537816 */ /* 0x000fe40000000006 */
[----:B------:R-:W-:Y:S01]  /*3bc20*/  PRMT R76, R7, 0x7610, R76 ;  /* 0x00007610074c7816 */ /* 0x000fe2000000004c */
[----:B------:R-:W-:Y:S01]  /*3bc30*/  IMAD.MOV.U32 R24, RZ, RZ, R14 ;  /* 0x000000ffff187224 */ /* 0x000fe200078e000e */
[----:B------:R-:W-:-:S07]  /*3bc40*/  PRMT R77, R5, 0x7610, R77 ;  /* 0x00007610054d7816 */ /* 0x000fce000000004d */
[----:B------:R-:W-:Y:S05]  /*3bc50*/  WARPSYNC.COLLECTIVE R15, `(.L_x_13458) ;  /* 0x000000000f087348 */ /* 0x000fea0003c00000 */
[----:B------:R0:W1:Y:S02]  /*3bc60*/  SHFL.IDX P6, R14, R13, R12, R11 ;  /* 0x0000000c0d0e7389 */ /* 0x00006400000c000b */
[----:B01----:R-:W-:Y:S01]  /*3bc70*/  ENDCOLLECTIVE ;  /* 0x000000000000791b */ /* 0x003fe20003800000 */
.L_x_13458:
[----:B------:R-:W-:Y:S02]  /*3bc80*/  CS2R R6, SRZ ;  /* 0x0000000000067805 */ /* 0x000fe4000001ff00 */
[----:B------:R-:W-:Y:S01]  /*3bc90*/  MOV R13, R26 ;  /* 0x0000001a000d7202 */ /* 0x000fe20000000f00 */
[----:B------:R-:W-:-:S07]  /*3bca0*/  IMAD.MOV.U32 R25, RZ, RZ, R14 ;  /* 0x000000ffff197224 */ /* 0x000fce00078e000e */
[----:B------:R-:W-:Y:S05]  /*3bcb0*/  WARPSYNC.COLLECTIVE R15, `(.L_x_13459) ;  /* 0x000000000f087348 */ /* 0x000fea0003c00000 */
[----:B------:R0:W1:Y:S02]  /*3bcc0*/  SHFL.IDX P6, R14, R13, R12, R11 ;  /* 0x0000000c0d0e7389 */ /* 0x00006400000c000b */
[----:B01----:R-:W-:Y:S01]  /*3bcd0*/  ENDCOLLECTIVE ;  /* 0x000000000000791b */ /* 0x003fe20003800000 */
.L_x_13459:
[----:B------:R-:W-:Y:S02]  /*3bce0*/  IMAD.MOV.U32 R13, RZ, RZ, R60 ;  /* 0x000000ffff0d7224 */ /* 0x000fe400078e003c */
[----:B------:R-:W-:-:S07]  /*3bcf0*/  IMAD.MOV.U32 R26, RZ, RZ, R14 ;  /* 0x000000ffff1a7224 */ /* 0x000fce00078e000e */
[----:B------:R-:W-:Y:S05]  /*3bd00*/  WARPSYNC.COLLECTIVE R15, `(.L_x_13460) ;  /* 0x000000000f087348 */ /* 0x000fea0003c00000 */
[----:B------:R0:W1:Y:S02]  /*3bd10*/  SHFL.IDX P6, R14, R13, R12, R11 ;  /* 0x0000000c0d0e7389 */ /* 0x00006400000c000b */
[----:B01----:R-:W-:Y:S01]  /*3bd20*/  ENDCOLLECTIVE ;  /* 0x000000000000791b */ /* 0x003fe20003800000 */
.L_x_13460:
[----:B------:R-:W-:Y:S05]  /*3bd30*/  BRA `(.L_x_13461) ;  /* 0xfffffcdc00987947 */ /* 0x000fea000383ffff */
.L_x_13136:
[----:B0-----:R0:W1:Y:S02]  /*3bd40*/  SYNCS.PHASECHK.TRANS64.TRYWAIT P1, [R2+URZ+0x32400], R13 ;  /* 0x0324000d020075a7 */ /* 0x001064000802017f */
[----:B-1----:R-:W-:Y:S05]  /*3bd50*/  @!P1 NANOSLEEP.SYNCS 0x989680 ;  /* 0x009896800000995d */ /* 0x002fea0003900000 */
[----:B------:R-:W1:Y:S02]  /*3bd60*/  @!P1 SYNCS.PHASECHK.TRANS64 P1, [R2+URZ+0x32400], R13 ;  /* 0x0324000d020095a7 */ /* 0x000e64000802007f */
[----:B-1----:R-:W-:Y:S05]  /*3bd70*/  @!P1 BRA `(.L_x_13136) ;  /* 0xfffffffc00f09947 */ /* 0x002fea000383ffff */
[----:B------:R-:W-:Y:S05]  /*3bd80*/  BRA `(.L_x_13462) ;  /* 0xfffffcdc00f47947 */ /* 0x000fea000383ffff */
.L_x_13150:
[----:B0-----:R0:W1:Y:S02]  /*3bd90*/  SYNCS.PHASECHK.TRANS64.TRYWAIT P0, [R2+URZ], R7 ;  /* 0x00000007020075a7 */ /* 0x001064000800017f */
[----:B-1----:R-:W-:Y:S05]  /*3bda0*/  @!P0 NANOSLEEP.SYNCS 0x989680 ;  /* 0x009896800000895d */ /* 0x002fea0003900000 */
[----:B------:R-:W1:Y:S02]  /*3bdb0*/  @!P0 SYNCS.PHASECHK.TRANS64 P0, [R2+URZ], R7 ;  /* 0x00000007020085a7 */ /* 0x000e64000800007f */
[----:B-1----:R-:W-:Y:S05]  /*3bdc0*/  @!P0 BRA `(.L_x_13150) ;  /* 0xfffffffc00f08947 */ /* 0x002fea000383ffff */
[----:B------:R-:W-:Y:S05]  /*3bdd0*/  BRA `(.L_x_13149) ;  /* 0xfffffcf400b87947 */ /* 0x000fea000383ffff */
.L_x_13157:
[----:B0-----:R0:W1:Y:S02]  /*3bde0*/  SYNCS.PHASECHK.TRANS64.TRYWAIT P0, [R6+URZ], R7 ;  /* 0x00000007060075a7 */ /* 0x001064000800017f */
[----:B-1----:R-:W-:Y:S05]  /*3bdf0*/  @!P0 NANOSLEEP.SYNCS 0x989680 ;  /* 0x009896800000895d */ /* 0x002fea0003900000 */
[----:B------:R-:W1:Y:S02]  /*3be00*/  @!P0 SYNCS.PHASECHK.TRANS64 P0, [R6+URZ], R7 ;  /* 0x00000007060085a7 */ /* 0x000e64000800007f */
[----:B-1----:R-:W-:Y:S05]  /*3be10*/  @!P0 BRA `(.L_x_13157) ;  /* 0xfffffffc00f08947 */ /* 0x002fea000383ffff */
[----:B------:R-:W-:Y:S05]  /*3be20*/  BRA `(.L_x_13156) ;  /* 0xfffffcf800dc7947 */ /* 0x000fea000383ffff */
.L_x_13184:
[----:B-1----:R1:W2:Y:S02]  /*3be30*/  SYNCS.PHASECHK.TRANS64.TRYWAIT P0, [R10+URZ], R11 ;  /* 0x0000000b0a0075a7 */ /* 0x0022a4000800017f */
[----:B--2---:R-:W-:Y:S05]  /*3be40*/  @!P0 NANOSLEEP.SYNCS 0x989680 ;  /* 0x009896800000895d */ /* 0x004fea0003900000 */
[----:B------:R-:W2:Y:S02]  /*3be50*/  @!P0 SYNCS.PHASECHK.TRANS64 P0, [R10+URZ], R11 ;  /* 0x0000000b0a0085a7 */ /* 0x000ea4000800007f */
[----:B--2---:R-:W-:Y:S05]  /*3be60*/  @!P0 BRA `(.L_x_13184) ;  /* 0xfffffffc00f08947 */ /* 0x004fea000383ffff */
[----:B------:R-:W-:Y:S05]  /*3be70*/  BRA `(.L_x_13183) ;  /* 0xfffffda800d47947 */ /* 0x000fea000383ffff */
.L_x_13191:
[----:B0-----:R0:W1:Y:S02]  /*3be80*/  SYNCS.PHASECHK.TRANS64.TRYWAIT P0, [R8+URZ], R9 ;  /* 0x00000009080075a7 */ /* 0x001064000800017f */
[----:B-1----:R-:W-:Y:S05]  /*3be90*/  @!P0 NANOSLEEP.SYNCS 0x989680 ;  /* 0x009896800000895d */ /* 0x002fea0003900000 */
[----:B------:R-:W1:Y:S02]  /*3bea0*/  @!P0 SYNCS.PHASECHK.TRANS64 P0, [R8+URZ], R9 ;  /* 0x00000009080085a7 */ /* 0x000e64000800007f */
[----:B-1----:R-:W-:Y:S05]  /*3beb0*/  @!P0 BRA `(.L_x_13191) ;  /* 0xfffffffc00f08947 */ /* 0x002fea000383ffff */
[----:B------:R-:W-:Y:S05]  /*3bec0*/  BRA `(.L_x_13190) ;  /* 0xfffffdb0000c7947 */ /* 0x000fea000383ffff */
.L_x_13204:
[----:B-1----:R1:W2:Y:S02]  /*3bed0*/  SYNCS.PHASECHK.TRANS64.TRYWAIT P0, [R8+URZ], R9 ;  /* 0x00000009080075a7 */ /* 0x0022a4000800017f */
[----:B--2---:R-:W-:Y:S05]  /*3bee0*/  @!P0 NANOSLEEP.SYNCS 0x989680 ;  /* 0x009896800000895d */ /* 0x004fea0003900000 */
[----:B------:R-:W2:Y:S02]  /*3bef0*/  @!P0 SYNCS.PHASECHK.TRANS64 P0, [R8+URZ], R9 ;  /* 0x00000009080085a7 */ /* 0x000ea4000800007f */
[----:B--2---:R-:W-:Y:S05]  /*3bf00*/  @!P0 BRA `(.L_x_13204) ;  /* 0xfffffffc00f08947 */ /* 0x004fea000383ffff */
[----:B------:R-:W-:Y:S05]  /*3bf10*/  BRA `(.L_x_13203) ;  /* 0xfffffe4800c07947 */ /* 0x000fea000383ffff */
.L_x_13211:
[----:B-1----:R1:W2:Y:S02]  /*3bf20*/  SYNCS.PHASECHK.TRANS64.TRYWAIT P0, [R8+URZ], R9 ;  /* 0x00000009080075a7 */ /* 0x0022a4000800017f */
[----:B--2---:R-:W-:Y:S05]  /*3bf30*/  @!P0 NANOSLEEP.SYNCS 0x989680 ;  /* 0x009896800000895d */ /* 0x004fea0003900000 */
[----:B------:R-:W2:Y:S02]  /*3bf40*/  @!P0 SYNCS.PHASECHK.TRANS64 P0, [R8+URZ], R9 ;  /* 0x00000009080085a7 */ /* 0x000ea4000800007f */
[----:B--2---:R-:W-:Y:S05]  /*3bf50*/  @!P0 BRA `(.L_x_13211) ;  /* 0xfffffffc00f08947 */ /* 0x004fea000383ffff */
[----:B------:R-:W-:Y:S05]  /*3bf60*/  BRA `(.L_x_13210) ;  /* 0xfffffe4c00f87947 */ /* 0x000fea000383ffff */
.L_x_13231:
[----:B------:R-:W-:Y:S02]  /*3bf70*/  IMAD.MOV.U32 R13, RZ, RZ, R19 ;  /* 0x000000ffff0d7224 */ /* 0x000fe400078e0013 */
[----:B------:R-:W-:Y:S02]  /*3bf80*/  IMAD.MOV.U32 R12, RZ, RZ, RZ ;  /* 0x000000ffff0c7224 */ /* 0x000fe400078e00ff */
[----:B------:R-:W-:Y:S02]  /*3bf90*/  IMAD.MOV.U32 R11, RZ, RZ, 0x181f ;  /* 0x0000181fff0b7424 */ /* 0x000fe400078e00ff */
[----:B------:R-:W-:-:S07]  /*3bfa0*/  IMAD.MOV.U32 R15, RZ, RZ, -0x1 ;  /* 0xffffffffff0f7424 */ /* 0x000fce00078e00ff */
[----:B-----5:R-:W-:Y:S05]  /*3bfb0*/  WARPSYNC.COLLECTIVE R15, `(.L_x_13463) ;  /* 0x000000000f087348 */ /* 0x020fea0003c00000 */
[----:B------:R0:W1:Y:S02]  /*3bfc0*/  SHFL.IDX P6, R14, R13, R12, R11 ;  /* 0x0000000c0d0e7389 */ /* 0x00006400000c000b */
[----:B01---5:R-:W-:Y:S01]  /*3bfd0*/  ENDCOLLECTIVE ;  /* 0x000000000000791b */ /* 0x023fe20003800000 */
.L_x_13463:
[----:B------:R-:W-:Y:S01]  /*3bfe0*/  IMAD.MOV.U32 R13, RZ, RZ, R18 ;  /* 0x000000ffff0d7224 */ /* 0x000fe200078e0012 */
[----:B------:R-:W-:-:S07]  /*3bff0*/  MOV R3, R14 ;  /* 0x0000000e00037202 */ /* 0x000fce0000000f00 */
[----:B------:R-:W-:Y:S05]  /*3c000*/  WARPSYNC.COLLECTIVE R15, `(.L_x_13464) ;  /* 0x000000000f087348 */ /* 0x000fea0003c00000 */
[----:B------:R0:W1:Y:S02]  /*3c010*/  SHFL.IDX P6, R14, R13, R12, R11 ;  /* 0x0000000c0d0e7389 */ /* 0x00006400000c000b */
[----:B01----:R-:W-:Y:S01]  /*3c020*/  ENDCOLLECTIVE ;  /* 0x000000000000791b */ /* 0x003fe20003800000 */
.L_x_13464:
[----:B------:R-:W-:Y:S05]  /*3c030*/  BRA `(.L_x_13465) ;  /* 0xffffff2800b47947 */ /* 0x000fea000383ffff */
.L_x_13234:
        /* <DEDUP_REMOVED lines=8> */
.L_x_13467:
[----:B------:R-:W-:Y:S05]  /*3c0c0*/  BSYNC B1 ;  /* 0x0000000000017941 */ /* 0x000fea0003800000 */
.L_x_13466:
        /* <DEDUP_REMOVED lines=8> */
.L_x_13468:
[----:B------:R-:W-:Y:S05]  /*3c150*/  BRA `(.L_x_13469) ;  /* 0xffffff2800d47947 */ /* 0x000fea000383ffff */
.L_x_13237:
        /* <DEDUP_REMOVED lines=8> */
.L_x_13471:
[----:B------:R-:W-:Y:S05]  /*3c1e0*/  BSYNC B1 ;  /* 0x0000000000017941 */ /* 0x000fea0003800000 */
.L_x_13470:
        /* <DEDUP_REMOVED lines=8> */
.L_x_13472:
[----:B------:R-:W-:Y:S05]  /*3c270*/  BRA `(.L_x_13473) ;  /* 0xffffff2800f47947 */ /* 0x000fea000383ffff */
.L_x_13240:
        /* <DEDUP_REMOVED lines=8> */
.L_x_13475:
[----:B------:R-:W-:Y:S05]  /*3c300*/  BSYNC B1 ;  /* 0x0000000000017941 */ /* 0x000fea0003800000 */
.L_x_13474:
        /* <DEDUP_REMOVED lines=8> */
.L_x_13476:
[----:B------:R-:W-:Y:S05]  /*3c390*/  BRA `(.L_x_13477) ;  /* 0xffffff2c00147947 */ /* 0x000fea000383ffff */
.L_x_13242:
[----:B------:R-:W-:Y:S02]  /*3c3a0*/  IMAD.MOV.U32 R13, RZ, RZ, R4 ;  /* 0x000000ffff0d7224 */ /* 0x000fe400078e0004 */
[----:B------:R-:W-:Y:S02]  /*3c3b0*/  IMAD.MOV.U32 R12, RZ, RZ, RZ ;  /* 0x000000ffff0c7224 */ /* 0x000fe400078e00ff */
[----:B------:R-:W-:Y:S02]  /*3c3c0*/  IMAD.MOV.U32 R11, RZ, RZ, 0x1c1f ;  /* 0x00001c1fff0b7424 */ /* 0x000fe400078e00ff */
[----:B------:R-:W-:-:S07]  /*3c3d0*/  IMAD.MOV.U32 R15, RZ, RZ, -0x1 ;  /* 0xffffffffff0f7424 */ /* 0x000fce00078e00ff */
[----:B0-----:R-:W-:Y:S05]  /*3c3e0*/  WARPSYNC.COLLECTIVE R15, `(.L_x_13478) ;  /* 0x000000000f087348 */ /* 0x001fea0003c00000 */
[----:B------:R1:W2:Y:S02]  /*3c3f0*/  SHFL.IDX P6, R14, R13, R12, R11 ;  /* 0x0000000c0d0e7389 */ /* 0x0002a400000c000b */
[----:B012---:R-:W-:Y:S01]  /*3c400*/  ENDCOLLECTIVE ;  /* 0x000000000000791b */ /* 0x007fe20003800000 */
.L_x_13478:
[----:B------:R-:W-:Y:S01]  /*3c410*/  MOV R13, R3 ;  /* 0x00000003000d7202 */ /* 0x000fe20000000f00 */
[----:B------:R-:W-:-:S07]  /*3c420*/  IMAD.MOV.U32 R5, RZ, RZ, R14 ;  /* 0x000000ffff057224 */ /* 0x000fce00078e000e */
[----:B------:R-:W-:Y:S05]  /*3c430*/  WARPSYNC.COLLECTIVE R15, `(.L_x_13479) ;  /* 0x000000000f087348 */ /* 0x000fea0003c00000 */
[----:B------:R0:W1:Y:S02]  /*3c440*/  SHFL.IDX P6, R14, R13, R12, R11 ;  /* 0x0000000c0d0e7389 */ /* 0x00006400000c000b */
[----:B01----:R-:W-:Y:S01]  /*3c450*/  ENDCOLLECTIVE ;  /* 0x000000000000791b */ /* 0x003fe20003800000 */
.L_x_13479:
[----:B------:R-:W-:Y:S01]  /*3c460*/  IMAD.MOV.U32 R6, RZ, RZ, R14 ;  /* 0x000000ffff067224 */ /* 0x000fe200078e000e */
[----:B------:R-:W-:Y:S06]  /*3c470*/  BRA `(.L_x_13480) ;  /* 0xffffff3000187947 */ /* 0x000fec000383ffff */
.L_x_13245:
[----:B------:R-:W-:Y:S01]  /*3c480*/  BSSY B1, `(.L_x_13481) ;  /* 0x0000008000017945 */ /* 0x000fe20003800000 */
[----:B------:R-:W-:Y:S02]  /*3c490*/  IMAD.MOV.U32 R13, RZ, RZ, R4 ;  /* 0x000000ffff0d7224 */ /* 0x000fe400078e0004 */
[----:B------:R-:W-:Y:S02]  /*3c4a0*/  IMAD.MOV.U32 R12, RZ, RZ, 0x1 ;  /* 0x00000001ff0c7424 */ /* 0x000fe400078e00ff */
[----:B----4-:R-:W-:Y:S02]  /*3c4b0*/  IMAD.MOV.U32 R11, RZ, RZ, 0x1c1f ;  /* 0x00001c1fff0b7424 */ /* 0x010fe400078e00ff */
[----:B------:R-:W-:-:S07]  /*3c4c0*/  IMAD.MOV.U32 R15, RZ, RZ, -0x1 ;  /* 0xffffffffff0f7424 */ /* 0x000fce00078e00ff */
[----:B0123--:R-:W-:Y:S05]  /*3c4d0*/  WARPSYNC.COLLECTIVE R15, `(.L_x_13482) ;  /* 0x000000000f087348 */ /* 0x00ffea0003c00000 */
[----:B------:R4:W0:Y:S02]  /*3c4e0*/  SHFL.IDX P6, R14, R13, R12, R11 ;  /* 0x0000000c0d0e7389 */ /* 0x00082400000c000b */
[----:B01234-:R-:W-:Y:S01]  /*3c4f0*/  ENDCOLLECTIVE ;  /* 0x000000000000791b */ /* 0x01ffe20003800000 */
.L_x_13482:
[----:B------:R-:W-:Y:S05]  /*3c500*/  BSYNC B1 ;  /* 0x0000000000017941 */ /* 0x000fea0003800000 */
.L_x_13481:
        /* <DEDUP_REMOVED lines=8> */
.L_x_13483:
[----:B------:R-:W-:Y:S05]  /*3c590*/  BRA `(.L_x_13484) ;  /* 0xffffff3c00307947 */ /* 0x000fea000383ffff */
.L_x_13251:
[----:B------:R-:W-:Y:S02]  /*3c5a0*/  IMAD.MOV.U32 R13, RZ, RZ, R4 ;  /* 0x000000ffff0d7224 */ /* 0x000fe400078e0004 */
[----:B------:R-:W-:Y:S02]  /*3c5b0*/  IMAD.MOV.U32 R12, RZ, RZ, RZ ;  /* 0x000000ffff0c7224 */ /* 0x000fe400078e00ff */
[----:B------:R-:W-:Y:S02]  /*3c5c0*/  IMAD.MOV.U32 R11, RZ, RZ, 0x181f ;  /* 0x0000181fff0b7424 */ /* 0x000fe400078e00ff */
[----:B------:R-:W-:-:S07]  /*3c5d0*/  IMAD.MOV.U32 R15, RZ, RZ, -0x1 ;  /* 0xffffffffff0f7424 */ /* 0x000fce00078e00ff */
[----:B01----:R-:W-:Y:S05]  /*3c5e0*/  WARPSYNC.COLLECTIVE R15, `(.L_x_13485) ;  /* 0x000000000f087348 */ /* 0x003fea0003c00000 */
[----:B------:R2:W3:Y:S02]  /*3c5f0*/  SHFL.IDX P6, R14, R13, R12, R11 ;  /* 0x0000000c0d0e7389 */ /* 0x0004e400000c000b */
[----:B0123--:R-:W-:Y:S01]  /*3c600*/  ENDCOLLECTIVE ;  /* 0x000000000000791b */ /* 0x00ffe20003800000 */
.L_x_13485:
[----:B------:R-:W-:Y:S01]  /*3c610*/  MOV R13, R0 ;  /* 0x00000000000d7202 */ /* 0x000fe20000000f00 */
[----:B------:R-:W-:-:S07]  /*3c620*/  IMAD.MOV.U32 R3, RZ, RZ, R14 ;  /* 0x000000ffff037224 */ /* 0x000fce00078e000e */
[----:B------:R-:W-:Y:S05]  /*3c630*/  WARPSYNC.COLLECTIVE R15, `(.L_x_13486) ;  /* 0x000000000f087348 */ /* 0x000fea0003c00000 */
[----:B------:R0:W1:Y:S02]  /*3c640*/  SHFL.IDX P6, R14, R13, R12, R11 ;  /* 0x0000000c0d0e7389 */ /* 0x00006400000c000b */
[----:B01----:R-:W-:Y:S01]  /*3c650*/  ENDCOLLECTIVE ;  /* 0x000000000000791b */ /* 0x003fe20003800000 */
.L_x_13486:
[----:B------:R-:W-:Y:S05]  /*3c660*/  BRA `(.L_x_13487) ;  /* 0xffffff5000cc7947 */ /* 0x000fea000383ffff */
.L_x_13254:
[----:B------:R-:W-:Y:S01]  /*3c670*/  BSSY B1, `(.L_x_13488) ;  /* 0x0000008000017945 */ /* 0x000fe20003800000 */
[----:B------:R-:W-:Y:S02]  /*3c680*/  IMAD.MOV.U32 R13, RZ, RZ, R4 ;  /* 0x000000ffff0d7224 */ /* 0x000fe400078e0004 */
[----:B------:R-:W-:Y:S02]  /*3c690*/  IMAD.MOV.U32 R12, RZ, RZ, 0x1 ;  /* 0x00000001ff0c7424 */ /* 0x000fe400078e00ff */
[----:B---3--:R-:W-:Y:S02]  /*3c6a0*/  IMAD.MOV.U32 R11, RZ, RZ, 0x181f ;  /* 0x0000181fff0b7424 */ /* 0x008fe400078e00ff */
[----:B------:R-:W-:-:S07]  /*3c6b0*/  IMAD.MOV.U32 R15, RZ, RZ, -0x1 ;  /* 0xffffffffff0f7424 */ /* 0x000fce00078e00ff */
[----:B012-4-:R-:W-:Y:S05]  /*3c6c0*/  WARPSYNC.COLLECTIVE R15, `(.L_x_13489) ;  /* 0x000000000f087348 */ /* 0x017fea0003c00000 */
[----:B----4-:R3:W4:Y:S02]  /*3c6d0*/  SHFL.IDX P6, R14, R13, R12, R11 ;  /* 0x0000000c0d0e7389 */ /* 0x01072400000c000b */
[----:B01234-:R-:W-:Y:S01]  /*3c6e0*/  ENDCOLLECTIVE ;  /* 0x000000000000791b */ /* 0x01ffe20003800000 */
.L_x_13489:
[----:B------:R-:W-:Y:S05]  /*3c6f0*/  BSYNC B1 ;  /* 0x0000000000017941 */ /* 0x000fea0003800000 */
.L_x_13488:
        /* <DEDUP_REMOVED lines=8> */
.L_x_13490:
[----:B------:R-:W-:Y:S05]  /*3c780*/  BRA `(.L_x_13491) ;  /* 0xffffff5000f07947 */ /* 0x000fea000383ffff */
.L_x_13257:
[----:B------:R-:W-:Y:S01]  /*3c790*/  BSSY B1, `(.L_x_13492) ;  /* 0x0000008000017945 */ /* 0x000fe20003800000 */
[----:B------:R-:W-:Y:S02]  /*3c7a0*/  IMAD.MOV.U32 R13, RZ, RZ, R4 ;  /* 0x000000ffff0d7224 */ /* 0x000fe400078e0004 */
[----:B------:R-:W-:Y:S02]  /*3c7b0*/  IMAD.MOV.U32 R12, RZ, RZ, 0x2 ;  /* 0x00000002ff0c7424 */ /* 0x000fe400078e00ff */
[----:B0-----:R-:W-:Y:S02]  /*3c7c0*/  IMAD.MOV.U32 R11, RZ, RZ, 0x181f ;  /* 0x0000181fff0b7424 */ /* 0x001fe400078e00ff */
[----:B------:R-:W-:-:S07]  /*3c7d0*/  IMAD.MOV.U32 R15, RZ, RZ, -0x1 ;  /* 0xffffffffff0f7424 */ /* 0x000fce00078e00ff */
[----:B-1234-:R-:W-:Y:S05]  /*3c7e0*/  WARPSYNC.COLLECTIVE R15, `(.L_x_13493) ;  /* 0x000000000f087348 */ /* 0x01efea0003c00000 */
[----:B----4-:R0:W4:Y:S02]  /*3c7f0*/  SHFL.IDX P6, R14, R13, R12, R11 ;  /* 0x0000000c0d0e7389 */ /* 0x01012400000c000b */
[----:B01234-:R-:W-:Y:S01]  /*3c800*/  ENDCOLLECTIVE ;  /* 0x000000000000791b */ /* 0x01ffe20003800000 */
.L_x_13493:
[----:B------:R-:W-:Y:S05]  /*3c810*/  BSYNC B1 ;  /* 0x0000000000017941 */ /* 0x000fea0003800000 */
.L_x_13492:
        /* <DEDUP_REMOVED lines=8> */
.L_x_13494:
[----:B------:R-:W-:Y:S05]  /*3c8a0*/  BRA `(.L_x_13495) ;  /* 0xffffff5400107947 */ /* 0x000fea000383ffff */
.L_x_13260:
        /* <DEDUP_REMOVED lines=8> */
.L_x_13497:
[----:B------:R-:W-:Y:S05]  /*3c930*/  BSYNC B1 ;  /* 0x0000000000017941 */ /* 0x000fea0003800000 */
.L_x_13496:
        /* <DEDUP_REMOVED lines=8> */
.L_x_13498:
[----:B------:R-:W-:Y:S05]  /*3c9c0*/  BRA `(.L_x_13499) ;  /* 0xffffff5400307947 */ /* 0x000fea000383ffff */
.L_x_13287:
        /* <DEDUP_REMOVED lines=11> */
.L_x_13501:
[----:B------:R-:W-:Y:S05]  /*3ca80*/  BSYNC B1 ;  /* 0x0000000000017941 */ /* 0x000fea0003800000 */
.L_x_13500:
[----:B------:R-:W-:Y:S05]  /*3ca90*/  BRA `(.L_x_13502) ;  /* 0xffffff7000f87947 */ /* 0x000fea000383ffff */
.L_x_13289:
[----:B------:R-:W-:Y:S01]  /*3caa0*/  BSSY B1, `(.L_x_13503) ;  /* 0x0000006000017945 */ /* 0x000fe20003800000 */
[----:B------:R-:W-:-:S07]  /*3cab0*/  MOV R15, 0xffffffff ;  /* 0xffffffff000f7802 */ /* 0x000fce0000000f00 */
[----:B0-----:R-:W-:Y:S05]  /*3cac0*/  WARPSYNC.COLLECTIVE R15, `(.L_x_13504) ;  /* 0x000000000f0c7348 */ /* 0x001fea0003c00000 */
[----:B------:R-:W-:Y:S02]  /*3cad0*/  ELECT P6, UR62, PT ;  /* 0x00000000003e782f */ /* 0x000fe400038c0000 */
[----:B------:R-:W-:Y:S01]  /*3cae0*/  MOV R14, UR62 ;  /* 0x0000003e000e7c02 */ /* 0x000fe20008000f00 */
[----:B0-----:R-:W-:Y:S10]  /*3caf0*/  ENDCOLLECTIVE ;  /* 0x000000000000791b */ /* 0x001ff40003800000 */
.L_x_13504:
[----:B------:R-:W-:Y:S05]  /*3cb00*/  BSYNC B1 ;  /* 0x0000000000017941 */ /* 0x000fea0003800000 */
.L_x_13503:
[----:B------:R-:W-:Y:S05]  /*3cb10*/  BRA `(.L_x_13288) ;  /* 0xffffff7000f07947 */ /* 0x000fea000383ffff */
.L_x_13291:
[----:B0-----:R0:W1:Y:S02]  /*3cb20*/  SYNCS.PHASECHK.TRANS64.TRYWAIT P0, [R23+URZ+0x32420], R12 ;  /* 0x0324200c170075a7 */ /* 0x001064000800017f */
[----:B-1----:R-:W-:Y:S05]  /*3cb30*/  @!P0 NANOSLEEP.SYNCS 0x989680 ;  /* 0x009896800000895d */ /* 0x002fea0003900000 */
[----:B------:R-:W1:Y:S02]  /*3cb40*/  @!P0 SYNCS.PHASECHK.TRANS64 P0, [R23+URZ+0x32420], R12 ;  /* 0x0324200c170085a7 */ /* 0x000e64000800007f */
[----:B-1----:R-:W-:Y:S05]  /*3cb50*/  @!P0 BRA `(.L_x_13291) ;  /* 0xfffffffc00f08947 */ /* 0x002fea000383ffff */
[----:B------:R-:W-:Y:S05]  /*3cb60*/  BRA `(.L_x_13505) ;  /* 0xffffff7400007947 */ /* 0x000fea000383ffff */
.L_x_13295:
[----:B-1----:R1:W2:Y:S02]  /*3cb70*/  SYNCS.PHASECHK.TRANS64.TRYWAIT P0, [R3+URZ+0x324a0], R7 ;  /* 0x0324a007030075a7 */ /* 0x0022a4000800017f */
[----:B--2---:R-:W-:Y:S05]  /*3cb80*/  @!P0 NANOSLEEP.SYNCS 0x989680 ;  /* 0x009896800000895d */ /* 0x004fea0003900000 */
[----:B------:R-:W2:Y:S02]  /*3cb90*/  @!P0 SYNCS.PHASECHK.TRANS64 P0, [R3+URZ+0x324a0], R7 ;  /* 0x0324a007030085a7 */ /* 0x000ea4000800007f */
[----:B--2---:R-:W-:Y:S05]  /*3cba0*/  @!P0 BRA `(.L_x_13295) ;  /* 0xfffffffc00f08947 */ /* 0x004fea000383ffff */
[----:B------:R-:W-:Y:S05]  /*3cbb0*/  BRA `(.L_x_13506) ;  /* 0xffffff7400187947 */ /* 0x000fea000383ffff */
.L_x_13300:
[----:B0-----:R0:W2:Y:S02]  /*3cbc0*/  SYNCS.PHASECHK.TRANS64.TRYWAIT P0, [R3+URZ+0x324c0], R7 ;  /* 0x0324c007030075a7 */ /* 0x0010a4000800017f */
[----:B--2---:R-:W-:Y:S05]  /*3cbd0*/  @!P0 NANOSLEEP.SYNCS 0x989680 ;  /* 0x009896800000895d */ /* 0x004fea0003900000 */
[----:B------:R-:W2:Y:S02]  /*3cbe0*/  @!P0 SYNCS.PHASECHK.TRANS64 P0, [R3+URZ+0x324c0], R7 ;  /* 0x0324c007030085a7 */ /* 0x000ea4000800007f */
[----:B--2---:R-:W-:Y:S05]  /*3cbf0*/  @!P0 BRA `(.L_x_13300) ;  /* 0xfffffffc00f08947 */ /* 0x004fea000383ffff */
[----:B------:R-:W-:Y:S05]  /*3cc00*/  BRA `(.L_x_13507) ;  /* 0xffffff7400947947 */ /* 0x000fea000383ffff */
.L_x_13310:
[----:B-1----:R1:W2:Y:S02]  /*3cc10*/  SYNCS.PHASECHK.TRANS64.TRYWAIT P1, [R9+URZ+0x324a0], R2 ;  /* 0x0324a002090075a7 */ /* 0x0022a4000802017f */
[----:B--2---:R-:W-:Y:S05]  /*3cc20*/  @!P1 NANOSLEEP.SYNCS 0x989680 ;  /* 0x009896800000995d */ /* 0x004fea0003900000 */
[----:B------:R-:W2:Y:S02]  /*3cc30*/  @!P1 SYNCS.PHASECHK.TRANS64 P1, [R9+URZ+0x324a0], R2 ;  /* 0x0324a002090095a7 */ /* 0x000ea4000802007f */
[----:B--2---:R-:W-:Y:S05]  /*3cc40*/  @!P1 BRA `(.L_x_13310) ;  /* 0xfffffffc00f09947 */ /* 0x004fea000383ffff */
[----:B------:R-:W-:Y:S05]  /*3cc50*/  BRA `(.L_x_13508) ;  /* 0xffffff7c00087947 */ /* 0x000fea000383ffff */
.L_x_13315:
[----:B0-----:R0:W2:Y:S02]  /*3cc60*/  SYNCS.PHASECHK.TRANS64.TRYWAIT P1, [R9+URZ+0x324c0], R2 ;  /* 0x0324c002090075a7 */ /* 0x0010a4000802017f */
[----:B--2---:R-:W-:Y:S05]  /*3cc70*/  @!P1 NANOSLEEP.SYNCS 0x989680 ;  /* 0x009896800000995d */ /* 0x004fea0003900000 */
[----:B------:R-:W2:Y:S02]  /*3cc80*/  @!P1 SYNCS.PHASECHK.TRANS64 P1, [R9+URZ+0x324c0], R2 ;  /* 0x0324c002090095a7 */ /* 0x000ea4000802007f */
[----:B--2---:R-:W-:Y:S05]  /*3cc90*/  @!P1 BRA `(.L_x_13315) ;  /* 0xfffffffc00f09947 */ /* 0x004fea000383ffff */
[----:B------:R-:W-:Y:S05]  /*3cca0*/  BRA `(.L_x_13509) ;  /* 0xffffff7c00807947 */ /* 0x000fea000383ffff */
.L_x_13341:
[----:B------:R-:W-:Y:S01]  /*3ccb0*/  SHF.R.U32.HI R10, RZ, 0x5, R21 ;  /* 0x00000005ff0a7819 */ /* 0x000fe20000011615 */
[----:B------:R-:W-:Y:S01]  /*3ccc0*/  BSSY B0, `(.L_x_13510) ;  /* 0x0000009000007945 */ /* 0x000fe20003800000 */
[----:B0-----:R-:W-:Y:S02]  /*3ccd0*/  IMAD.MOV.U32 R12, RZ, RZ, RZ ;  /* 0x000000ffff0c7224 */ /* 0x001fe400078e00ff */
[----:B------:R-:W-:Y:S01]  /*3cce0*/  LOP3.LUT R10, R10, 0x3, RZ, 0xc0, !PT ;  /* 0x000000030a0a7812 */ /* 0x000fe200078ec0ff */
[----:B------:R-:W-:Y:S02]  /*3ccf0*/  IMAD.MOV.U32 R11, RZ, RZ, 0x1f ;  /* 0x0000001fff0b7424 */ /* 0x000fe400078e00ff */
[----:B------:R-:W-:Y:S02]  /*3cd00*/  IMAD.MOV.U32 R15, RZ, RZ, -0x1 ;  /* 0xffffffffff0f7424 */ /* 0x000fe400078e00ff */
[----:B------:R-:W-:-:S07]  /*3cd10*/  IMAD.MOV.U32 R13, RZ, RZ, R10 ;  /* 0x000000ffff0d7224 */ /* 0x000fce00078e000a */
[----:B------:R-:W-:Y:S05]  /*3cd20*/  WARPSYNC.COLLECTIVE R15, `(.L_x_13511) ;  /* 0x000000000f087348 */ /* 0x000fea0003c00000 */
[----:B------:R0:W1:Y:S02]  /*3cd30*/  SHFL.IDX P6, R14, R13, R12, R11 ;  /* 0x0000000c0d0e7389 */ /* 0x00006400000c000b */
[----:B01----:R-:W-:Y:S01]  /*3cd40*/  ENDCOLLECTIVE ;  /* 0x000000000000791b */ /* 0x003fe20003800000 */
.L_x_13511:
[----:B------:R-:W-:Y:S05]  /*3cd50*/  BSYNC B0 ;  /* 0x0000000000007941 */ /* 0x000fea0003800000 */
.L_x_13510:
[----:B------:R-:W-:Y:S05]  /*3cd60*/  BRA `(.L_x_13512) ;  /* 0xffffff9000a47947 */ /* 0x000fea000383ffff */
.L_x_13344:
[----:B-1----:R1:W2:Y:S02]  /*3cd70*/  SYNCS.PHASECHK.TRANS64.TRYWAIT P0, [R17+URZ+0x32440], R0 ;  /* 0x03244000110075a7 */ /* 0x0022a4000800017f */
[----:B--2---:R-:W-:Y:S05]  /*3cd80*/  @!P0 NANOSLEEP.SYNCS 0x989680 ;  /* 0x009896800000895d */ /* 0x004fea0003900000 */
[----:B------:R-:W2:Y:S02]  /*3cd90*/  @!P0 SYNCS.PHASECHK.TRANS64 P0, [R17+URZ+0x32440], R0 ;  /* 0x03244000110085a7 */ /* 0x000ea4000800007f */
[----:B--2---:R-:W-:Y:S05]  /*3cda0*/  @!P0 BRA `(.L_x_13344) ;  /* 0xfffffffc00f08947 */ /* 0x004fea000383ffff */
[----:B------:R-:W-:Y:S05]  /*3cdb0*/  BRA `(.L_x_13513) ;  /* 0xffffff9000c47947 */ /* 0x000fea000383ffff */
.L_x_13345:
[----:B------:R-:W-:Y:S01]  /*3cdc0*/  BSSY B0, `(.L_x_13514) ;  /* 0x0000008000007945 */ /* 0x000fe20003800000 */
[----:B------:R-:W-:Y:S02]  /*3cdd0*/  IMAD.MOV.U32 R13, RZ, RZ, R4 ;  /* 0x000000ffff0d7224 */ /* 0x000fe400078e0004 */
[----:B0-----:R-:W-:Y:S02]  /*3cde0*/  IMAD.MOV.U32 R12, RZ, RZ, RZ ;  /* 0x000000ffff0c7224 */ /* 0x001fe400078e00ff */
[----:B------:R-:W-:Y:S02]  /*3cdf0*/  IMAD.MOV.U32 R11, RZ, RZ, 0x181f ;  /* 0x0000181fff0b7424 */ /* 0x000fe400078e00ff */
[----:B------:R-:W-:-:S07]  /*3ce00*/  IMAD.MOV.U32 R15, RZ, RZ, -0x1 ;  /* 0xffffffffff0f7424 */ /* 0x000fce00078e00ff */
[----:B------:R-:W-:Y:S05]  /*3ce10*/  WARPSYNC.COLLECTIVE R15, `(.L_x_13515) ;  /* 0x000000000f087348 */ /* 0x000fea0003c00000 */
[----:B------:R0:W1:Y:S02]  /*3ce20*/  SHFL.IDX P6, R14, R13, R12, R11 ;  /* 0x0000000c0d0e7389 */ /* 0x00006400000c000b */
[----:B01----:R-:W-:Y:S01]  /*3ce30*/  ENDCOLLECTIVE ;  /* 0x000000000000791b */ /* 0x003fe20003800000 */
.L_x_13515:
[----:B------:R-:W-:Y:S05]  /*3ce40*/  BSYNC B0 ;  /* 0x0000000000007941 */ /* 0x000fea0003800000 */
.L_x_13514:
[----:B------:R-:W-:Y:S01]  /*3ce50*/  IMAD.MOV.U32 R13, RZ, RZ, R0 ;  /* 0x000000ffff0d7224 */ /* 0x000fe200078e0000 */
[----:B------:R-:W-:Y:S01]  /*3ce60*/  @P0 LEA R6, R5, R23, 0x1 ;  /* 0x0000001705060211 */ /* 0x000fe200078e08ff */
[----:B------:R-:W-:Y:S02]  /*3ce70*/  IMAD.MOV.U32 R12, RZ, RZ, RZ ;  /* 0x000000ffff0c7224 */ /* 0x000fe400078e00ff */
[----:B------:R-:W-:Y:S02]  /*3ce80*/  IMAD.MOV.U32 R11, RZ, RZ, 0x181f ;  /* 0x0000181fff0b7424 */ /* 0x000fe400078e00ff */
[----:B------:R-:W-:Y:S02]  /*3ce90*/  IMAD.MOV.U32 R15, RZ, RZ, -0x1 ;  /* 0xffffffffff0f7424 */ /* 0x000fe400078e00ff */
[----:B------:R-:W-:-:S07]  /*3cea0*/  IMAD.MOV.U32 R2, RZ, RZ, R14 ;  /* 0x000000ffff027224 */ /* 0x000fce00078e000e */
[----:B------:R-:W-:Y:S05]  /*3ceb0*/  WARPSYNC.COLLECTIVE R15, `(.L_x_13516) ;  /* 0x000000000f087348 */ /* 0x000fea0003c00000 */
[----:B------:R0:W1:Y:S02]  /*3cec0*/  SHFL.IDX P6, R14, R13, R12, R11 ;  /* 0x0000000c0d0e7389 */ /* 0x00006400000c000b */
[----:B01----:R-:W-:Y:S01]  /*3ced0*/  ENDCOLLECTIVE ;  /* 0x000000000000791b */ /* 0x003fe20003800000 */
.L_x_13516:
[----:B------:R-:W-:Y:S02]  /*3cee0*/  IMAD.MOV.U32 R13, RZ, RZ, R4 ;  /* 0x000000ffff0d7224 */ /* 0x000fe400078e0004 */
[----:B------:R-:W-:Y:S02]  /*3cef0*/  IMAD.MOV.U32 R12, RZ, RZ, 0x1 ;  /* 0x00000001ff0c7424 */ /* 0x000fe400078e00ff */
[----:B------:R-:W-:-:S07]  /*3cf00*/  IMAD.MOV.U32 R3, RZ, RZ, R14 ;  /* 0x000000ffff037224 */ /* 0x000fce00078e000e */
[----:B------:R-:W-:Y:S05]  /*3cf10*/  WARPSYNC.COLLECTIVE R15, `(.L_x_13517) ;  /* 0x000000000f087348 */ /* 0x000fea0003c00000 */
[----:B------:R0:W1:Y:S02]  /*3cf20*/  SHFL.IDX P6, R14, R13, R12, R11 ;  /* 0x0000000c0d0e7389 */ /* 0x00006400000c000b */
[----:B01----:R-:W-:Y:S01]  /*3cf30*/  ENDCOLLECTIVE ;  /* 0x000000000000791b */ /* 0x003fe20003800000 */
.L_x_13517:
        /* <DEDUP_REMOVED lines=15> */
.L_x_13518:
[----:B------:R-:W-:Y:S02]  /*3d030*/  @P0 IMAD R6, R5, 0x2, R23 ;  /* 0x0000000205060824 */ /* 0x000fe400078e0217 */
[----:B------:R-:W-:Y:S02]  /*3d040*/  IMAD.MOV.U32 R13, RZ, RZ, R4 ;  /* 0x000000ffff0d7224 */ /* 0x000fe400078e0004 */
[----:B------:R-:W-:Y:S02]  /*3d050*/  IMAD.MOV.U32 R12, RZ, RZ, 0x2 ;  /* 0x00000002ff0c7424 */ /* 0x000fe400078e00ff */
[----:B------:R-:W-:-:S07]  /*3d060*/  IMAD.MOV.U32 R3, RZ, RZ, R14 ;  /* 0x000000ffff037224 */ /* 0x000fce00078e000e */
[----:B------:R-:W-:Y:S05]  /*3d070*/  WARPSYNC.COLLECTIVE R15, `(.L_x_13519) ;  /* 0x000000000f087348 */ /* 0x000fea0003c00000 */
[----:B------:R0:W1:Y:S02]  /*3d080*/  SHFL.IDX P6, R14, R13, R12, R11 ;  /* 0x0000000c0d0e7389 */ /* 0x00006400000c000b */
[----:B01----:R-:W-:Y:S01]  /*3d090*/  ENDCOLLECTIVE ;  /* 0x000000000000791b */ /* 0x003fe20003800000 */
.L_x_13519:
        /* <DEDUP_REMOVED lines=15> */
.L_x_13520:
[----:B------:R-:W-:Y:S02]  /*3d190*/  @P0 IMAD R6, R5, 0x2, R23 ;  /* 0x0000000205060824 */ /* 0x000fe400078e0217 */
[----:B------:R-:W-:Y:S01]  /*3d1a0*/  IMAD.MOV.U32 R13, RZ, RZ, R4 ;  /* 0x000000ffff0d7224 */ /* 0x000fe200078e0004 */
[----:B------:R-:W-:Y:S01]  /*3d1b0*/  MOV R12, 0x3 ;  /* 0x00000003000c7802 */ /* 0x000fe20000000f00 */
[----:B------:R-:W-:-:S07]  /*3d1c0*/  IMAD.MOV.U32 R3, RZ, RZ, R14 ;  /* 0x000000ffff037224 */ /* 0x000fce00078e000e */
[----:B------:R-:W-:Y:S05]  /*3d1d0*/  WARPSYNC.COLLECTIVE R15, `(.L_x_13521) ;  /* 0x000000000f087348 */ /* 0x000fea0003c00000 */
[----:B------:R0:W1:Y:S02]  /*3d1e0*/  SHFL.IDX P6, R14, R13, R12, R11 ;  /* 0x0000000c0d0e7389 */ /* 0x00006400000c000b */
[----:B01----:R-:W-:Y:S01]  /*3d1f0*/  ENDCOLLECTIVE ;  /* 0x000000000000791b */ /* 0x003fe20003800000 */
.L_x_13521:
        /* <DEDUP_REMOVED lines=15> */
.L_x_13522:
[----:B------:R-:W-:Y:S02]  /*3d2f0*/  @P0 IMAD R6, R5, 0x2, R23 ;  /* 0x0000000205060824 */ /* 0x000fe400078e0217 */
[----:B------:R-:W-:Y:S02]  /*3d300*/  IMAD.MOV.U32 R13, RZ, RZ, R4 ;  /* 0x000000ffff0d7224 */ /* 0x000fe400078e0004 */
[----:B------:R-:W-:Y:S02]  /*3d310*/  IMAD.MOV.U32 R12, RZ, RZ, 0x4 ;  /* 0x00000004ff0c7424 */ /* 0x000fe400078e00ff */
[----:B------:R-:W-:-:S07]  /*3d320*/  IMAD.MOV.U32 R3, RZ, RZ, R14 ;  /* 0x000000ffff037224 */ /* 0x000fce00078e000e */
[----:B------:R-:W-:Y:S05]  /*3d330*/  WARPSYNC.COLLECTIVE R15, `(.L_x_13523) ;  /* 0x000000000f087348 */ /* 0x000fea0003c00000 */
[----:B------:R0:W1:Y:S02]  /*3d340*/  SHFL.IDX P6, R14, R13, R12, R11 ;  /* 0x0000000c0d0e7389 */ /* 0x00006400000c000b */
[----:B01----:R-:W-:Y:S01]  /*3d350*/  ENDCOLLECTIVE ;  /* 0x000000000000791b */ /* 0x003fe20003800000 */
.L_x_13523:
        /* <DEDUP_REMOVED lines=15> */
.L_x_13524:
[----:B------:R-:W-:Y:S02]  /*3d450*/  @P0 IMAD R6, R5, 0x2, R23 ;  /* 0x0000000205060824 */ /* 0x000fe400078e0217 */
[----:B------:R-:W-:Y:S02]  /*3d460*/  IMAD.MOV.U32 R13, RZ, RZ, R4 ;  /* 0x000000ffff0d7224 */ /* 0x000fe400078e0004 */
[----:B------:R-:W-:Y:S02]  /*3d470*/  IMAD.MOV.U32 R12, RZ, RZ, 0x5 ;  /* 0x00000005ff0c7424 */ /* 0x000fe400078e00ff */
[----:B------:R-:W-:-:S07]  /*3d480*/  IMAD.MOV.U32 R3, RZ, RZ, R14 ;  /* 0x000000ffff037224 */ /* 0x000fce00078e000e */
[----:B------:R-:W-:Y:S05]  /*3d490*/  WARPSYNC.COLLECTIVE R15, `(.L_x_13525) ;  /* 0x000000000f087348 */ /* 0x000fea0003c00000 */
[----:B------:R0:W1:Y:S02]  /*3d4a0*/  SHFL.IDX P6, R14, R13, R12, R11 ;  /* 0x0000000c0d0e7389 */ /* 0x00006400000c000b */
[----:B01----:R-:W-:Y:S01]  /*3d4b0*/  ENDCOLLECTIVE ;  /* 0x000000000000791b */ /* 0x003fe20003800000 */
.L_x_13525:
[----:B------:R-:W-:-:S05]  /*3d4c0*/  @P0 LEA R3, P1, R7, R3, 0x1 ;  /* 0x0000000307030211 */ /* 0x000fca00078208ff */
[----:B------:R-:W-:-:S05]  /*3d4d0*/  @P0 IMAD.X R2, RZ, RZ, R2, P1 ;  /* 0x000000ffff020224 */ /* 0x000fca00008e0602 */
[----:B------:R-:W-:Y:S02]  /*3d4e0*/  @P0 LOP3.LUT R3, R3, R2, RZ, 0x3c, !PT ;  /* 0x0000000203030212 */ /* 0x000fe400078e3cff */
[----:B------:R-:W-:Y:S02]  /*3d4f0*/  MOV R13, R0 ;  /* 0x00000000000d7202 */ /* 0x000fe40000000f00 */
[----:B------:R-:W-:-:S04]  /*3d500*/  @P0 LOP3.LUT R2, R3, R2, RZ, 0x3c, !PT ;  /* 0x0000000203020212 */ /* 0x000fc800078e3cff */
[----:B------:R-:W-:Y:S01]  /*3d510*/  @P0 LOP3.LUT R3, R3, R2, RZ, 0x3c, !PT ;  /* 0x0000000203030212 */ /* 0x000fe200078e3cff */
[----:B------:R-:W-:-:S07]  /*3d520*/  IMAD.MOV.U32 R4, RZ, RZ, R14 ;  /* 0x000000ffff047224 */ /* 0x000fce00078e000e */
[----:B------:R-:W-:Y:S05]  /*3d530*/  WARPSYNC.COLLECTIVE R15, `(.L_x_13526) ;  /* 0x000000000f087348 */ /* 0x000fea0003c00000 */
[----:B------:R0:W1:Y:S02]  /*3d540*/  SHFL.IDX P6, R14, R13, R12, R11 ;  /* 0x0000000c0d0e7389 */ /* 0x00006400000c000b */
[----:B01----:R-:W-:Y:S01]  /*3d550*/  ENDCOLLECTIVE ;  /* 0x000000000000791b */ /* 0x003fe20003800000 */
.L_x_13526:
[----:B------:R-:W-:Y:S01]  /*3d560*/  @!PT LDS RZ, [RZ] ;  /* 0x00000000fffff984 */ /* 0x000fe20000000800 */
[----:B------:R-:W-:Y:S01]  /*3d570*/  @!PT LDS RZ, [RZ] ;  /* 0x00000000fffff984 */ /* 0x000fe20000000800 */
[----:B------:R-:W-:Y:S01]  /*3d580*/  @!PT LDS RZ, [RZ] ;  /* 0x00000000fffff984 */ /* 0x000fe20000000800 */
[----:B------:R2:W-:Y:S01]  /*3d590*/  @P0 LDGSTS.E.BYPASS.LTC128B.128 [R6+0x1e400], desc[UR44][R2.64], !P2 ;  /* 0x1e40000002060fae */ /* 0x0005e2000d101d6c */
[----:B------:R-:W-:Y:S01]  /*3d5a0*/  IMAD.MOV.U32 R0, RZ, RZ, R14 ;  /* 0x000000ffff007224 */ /* 0x000fe200078e000e */
[----:B------:R-:W-:Y:S06]  /*3d5b0*/  BRA `(.L_x_13527) ;  /* 0xffffff9000207947 */ /* 0x000fec000383ffff */
.L_x_13350:
        /* <DEDUP_REMOVED lines=9> */
.L_x_13528:
[C---:B------:R-:W-:Y:S01]  /*3d650*/  VIADD R6, R35.reuse, 0x20 ;  /* 0x0000002023067836 */ /* 0x040fe20000000000 */
[C---:B------:R-:W-:Y:S01]  /*3d660*/  ISETP.GE.AND P0, PT, R35.reuse, R2, PT ;  /* 0x000000022300720c */ /* 0x040fe20003f06270 */
[C---:B------:R-:W-:Y:S01]  /*3d670*/  VIADD R8, R35.reuse, 0x40 ;  /* 0x0000004023087836 */ /* 0x040fe20000000000 */
[----:B------:R-:W-:Y:S02]  /*3d680*/  IADD3 R10, R35, 0x10, RZ ;  /* 0x00000010230a7810 */ /* 0x000fe40007ffe0ff */
        /* <DEDUP_REMOVED lines=8> */
.L_x_13529:
[----:B------:R-:W-:Y:S02]  /*3d710*/  IMAD.MOV.U32 R13, RZ, RZ, R3 ;  /* 0x000000ffff0d7224 */ /* 0x000fe400078e0003 */
[----:B------:R-:W-:Y:S02]  /*3d720*/  IMAD.MOV.U32 R12, RZ, RZ, 0x1 ;  /* 0x00000001ff0c7424 */ /* 0x000fe400078e00ff */
[----:B------:R-:W-:-:S07]  /*3d730*/  IMAD.MOV.U32 R5, RZ, RZ, R14 ;  /* 0x000000ffff057224 */ /* 0x000fce00078e000e */
[----:B------:R-:W-:Y:S05]  /*3d740*/  WARPSYNC.COLLECTIVE R15, `(.L_x_13530) ;  /* 0x000000000f087348 */ /* 0x000fea0003c00000 */
[----:B------:R0:W1:Y:S02]  /*3d750*/  SHFL.IDX P6, R14, R13, R12, R11 ;  /* 0x0000000c0d0e7389 */ /* 0x00006400000c000b */
[----:B01----:R-:W-:Y:S01]  /*3d760*/  ENDCOLLECTIVE ;  /* 0x000000000000791b */ /* 0x003fe20003800000 */
.L_x_13530:
        /* <DEDUP_REMOVED lines=15> */
.L_x_13531:
[----:B------:R-:W-:Y:S02]  /*3d860*/  IMAD.MOV.U32 R13, RZ, RZ, R3 ;  /* 0x000000ffff0d7224 */ /* 0x000fe400078e0003 */
[----:B------:R-:W-:Y:S02]  /*3d870*/  IMAD.MOV.U32 R12, RZ, RZ, 0x2 ;  /* 0x00000002ff0c7424 */ /* 0x000fe400078e00ff */
[----:B------:R-:W-:-:S07]  /*3d880*/  IMAD.MOV.U32 R5, RZ, RZ, R14 ;  /* 0x000000ffff057224 */ /* 0x000fce00078e000e */
[----:B------:R-:W-:Y:S05]  /*3d890*/  WARPSYNC.COLLECTIVE R15, `(.L_x_13532) ;  /* 0x000000000f087348 */ /* 0x000fea0003c00000 */
[----:B------:R0:W1:Y:S02]  /*3d8a0*/  SHFL.IDX P6, R14, R13, R12, R11 ;  /* 0x0000000c0d0e7389 */ /* 0x00006400000c000b */
[----:B01----:R-:W-:Y:S01]  /*3d8b0*/  ENDCOLLECTIVE ;  /* 0x000000000000791b */ /* 0x003fe20003800000 */
.L_x_13532:
        /* <DEDUP_REMOVED lines=11> */
[----:B------:R-:W-:-:S05]  /*3d970*/  VIADD R6, R35, 0x30 ;  /* 0x0000003023067836 */ /* 0x000fca0000000000 */
[----:B------:R1:W-:Y:S01]  /*3d980*/  STL [R1+0x460], R6 ;  /* 0x0004600601007387 */ /* 0x0003e20000100800 */
[----:B0-----:R-:W-:-:S07]  /*3d990*/  IMAD.MOV.U32 R4, RZ, RZ, R14 ;  /* 0x000000ffff047224 */ /* 0x001fce00078e000e */
[----:B-1----:R-:W-:Y:S05]  /*3d9a0*/  WARPSYNC.COLLECTIVE R15, `(.L_x_13533) ;  /* 0x000000000f087348 */ /* 0x002fea0003c00000 */
[----:B------:R0:W2:Y:S02]  /*3d9b0*/  SHFL.IDX P6, R14, R13, R12, R11 ;  /* 0x0000000c0d0e7389 */ /* 0x0000a400000c000b */
[----:B012---:R-:W-:Y:S01]  /*3d9c0*/  ENDCOLLECTIVE ;  /* 0x000000000000791b */ /* 0x007fe20003800000 */
.L_x_13533:
[----:B------:R-:W-:Y:S02]  /*3d9d0*/  IMAD.MOV.U32 R13, RZ, RZ, R3 ;  /* 0x000000ffff0d7224 */ /* 0x000fe400078e0003 */
[----:B------:R-:W-:Y:S02]  /*3d9e0*/  IMAD.MOV.U32 R12, RZ, RZ, 0x3 ;  /* 0x00000003ff0c7424 */ /* 0x000fe400078e00ff */
[----:B------:R-:W-:-:S07]  /*3d9f0*/  IMAD.MOV.U32 R5, RZ, RZ, R14 ;  /* 0x000000ffff057224 */ /* 0x000fce00078e000e */
[----:B------:R-:W-:Y:S05]  /*3da00*/  WARPSYNC.COLLECTIVE R15, `(.L_x_13534) ;  /* 0x000000000f087348 */ /* 0x000fea0003c00000 */
[----:B------:R0:W1:Y:S02]  /*3da10*/  SHFL.IDX P6, R14, R13, R12, R11 ;  /* 0x0000000c0d0e7389 */ /* 0x00006400000c000b */
[----:B01----:R-:W-:Y:S01]  /*3da20*/  ENDCOLLECTIVE ;  /* 0x000000000000791b */ /* 0x003fe20003800000 */
.L_x_13534:
        /* <DEDUP_REMOVED lines=15> */
.L_x_13535:
[----:B------:R-:W-:Y:S01]  /*3db20*/  MOV R13, R3 ;  /* 0x00000003000d7202 */ /* 0x000fe20000000f00 */
[----:B------:R-:W-:Y:S02]  /*3db30*/  IMAD.MOV.U32 R12, RZ, RZ, 0x4 ;  /* 0x00000004ff0c7424 */ /* 0x000fe400078e00ff */
[----:B------:R-:W-:-:S07]  /*3db40*/  IMAD.MOV.U32 R5, RZ, RZ, R14 ;  /* 0x000000ffff057224 */ /* 0x000fce00078e000e */
[----:B------:R-:W-:Y:S05]  /*3db50*/  WARPSYNC.COLLECTIVE R15, `(.L_x_13536) ;  /* 0x000000000f087348 */ /* 0x000fea0003c00000 */
[----:B------:R0:W1:Y:S02]  /*3db60*/  SHFL.IDX P6, R14, R13, R12, R11 ;  /* 0x0000000c0d0e7389 */ /* 0x00006400000c000b */
[----:B01----:R-:W-:Y:S01]  /*3db70*/  ENDCOLLECTIVE ;  /* 0x000000000000791b */ /* 0x003fe20003800000 */
.L_x_13536:
        /* <DEDUP_REMOVED lines=10> */
.L_x_13537:
        /* <DEDUP_REMOVED lines=8> */
[----:B------:R-:W-:Y:S02]  /*3dca0*/  IMAD.MOV.U32 R12, RZ, RZ, 0x5 ;  /* 0x00000005ff0c7424 */ /* 0x000fe400078e00ff */
[----:B0-----:R-:W-:-:S07]  /*3dcb0*/  IMAD.MOV.U32 R4, RZ, RZ, R14 ;  /* 0x000000ffff047224 */ /* 0x001fce00078e000e */
[----:B-1----:R-:W-:Y:S05]  /*3dcc0*/  WARPSYNC.COLLECTIVE R15, `(.L_x_13538) ;  /* 0x000000000f087348 */ /* 0x002fea0003c00000 */
[----:B------:R0:W2:Y:S02]  /*3dcd0*/  SHFL.IDX P6, R14, R13, R12, R11 ;  /* 0x0000000c0d0e7389 */ /* 0x0000a400000c000b */
[----:B012---:R-:W-:Y:S01]  /*3dce0*/  ENDCOLLECTIVE ;  /* 0x000000000000791b */ /* 0x007fe20003800000 */
.L_x_13538:
        /* <DEDUP_REMOVED lines=10> */
.L_x_13539:
        /* <DEDUP_REMOVED lines=13> */
.L_x_13540:
[----:B------:R-:W-:-:S05]  /*3de60*/  @!P0 LEA R5, P2, R7, R4, 0x1 ;  /* 0x0000000407058211 */ /* 0x000fca00078408ff */
[----:B------:R-:W-:-:S05]  /*3de70*/  @!P0 IMAD.X R4, RZ, RZ, R6, P2 ;  /* 0x000000ffff048224 */ /* 0x000fca00010e0606 */
[----:B------:R-:W-:Y:S01]  /*3de80*/  @!P0 LOP3.LUT R5, R5, R4, RZ, 0x3c, !PT ;  /* 0x0000000405058212 */ /* 0x000fe200078e3cff */
[----:B------:R-:W-:-:S03]  /*3de90*/  IMAD.MOV.U32 R13, RZ, RZ, R0 ;  /* 0x000000ffff0d7224 */ /* 0x000fc600078e0000 */
[----:B------:R-:W-:-:S04]  /*3dea0*/  @!P0 LOP3.LUT R4, R5, R4, RZ, 0x3c, !PT ;  /* 0x0000000405048212 */ /* 0x000fc800078e3cff */
[----:B------:R-:W-:Y:S02]  /*3deb0*/  @!P0 LOP3.LUT R5, R5, R4, RZ, 0x3c, !PT ;  /* 0x0000000405058212 */ /* 0x000fe400078e3cff */
[----:B------:R-:W-:-:S07]  /*3dec0*/  MOV R6, R14 ;  /* 0x0000000e00067202 */ /* 0x000fce0000000f00 */
[----:B------:R-:W-:Y:S05]  /*3ded0*/  WARPSYNC.COLLECTIVE R15, `(.L_x_13541) ;  /* 0x000000000f087348 */ /* 0x000fea0003c00000 */
[----:B------:R0:W1:Y:S02]  /*3dee0*/  SHFL.IDX P6, R14, R13, R12, R11 ;  /* 0x0000000c0d0e7389 */ /* 0x00006400000c000b */
[----:B01----:R-:W-:Y:S01]  /*3def0*/  ENDCOLLECTIVE ;  /* 0x000000000000791b */ /* 0x003fe20003800000 */
.L_x_13541:
        /* <DEDUP_REMOVED lines=11> */
.L_x_13542:
        /* <DEDUP_REMOVED lines=10> */
.L_x_13543:
[----:B------:R-:W-:Y:S01]  /*3e050*/  @!PT LDS RZ, [RZ] ;  /* 0x00000000fffff984 */ /* 0x000fe20000000800 */
[----:B------:R-:W-:Y:S01]  /*3e060*/  @!PT LDS RZ, [RZ] ;  /* 0x00000000fffff984 */ /* 0x000fe20000000800 */
[----:B------:R-:W-:Y:S01]  /*3e070*/  @!PT LDS RZ, [RZ] ;  /* 0x00000000fffff984 */ /* 0x000fe20000000800 */
[----:B------:R0:W-:Y:S01]  /*3e080*/  @!P0 LDGSTS.E.BYPASS.LTC128B.128 [R26+0x1b400], desc[UR44][R4.64], !P1 ;  /* 0x1b400000041a8fae */ /* 0x0001e2000c901d6c */
[----:B------:R-:W-:Y:S01]  /*3e090*/  IMAD.MOV.U32 R0, RZ, RZ, R14 ;  /* 0x000000ffff007224 */ /* 0x000fe200078e000e */
[----:B------:R-:W-:Y:S06]  /*3e0a0*/  BRA `(.L_x_13544) ;  /* 0xffffff9000687947 */ /* 0x000fec000383ffff */
.L_x_13354:
[----:B------:R-:W2:Y:S04]  /*3e0b0*/  LDL.LU R14, [R1+0x440] ;  /* 0x00044000010e7983 */ /* 0x000ea80000300800 */
[----:B------:R-:W3:Y:S04]  /*3e0c0*/  LDL.LU R13, [R1+0x458] ;  /* 0x00045800010d7983 */ /* 0x000ee80000300800 */
[----:B------:R-:W4:Y:S04]  /*3e0d0*/  LDL.LU R12, [R1+0x45c] ;  /* 0x00045c00010c7983 */ /* 0x000f280000300800 */
[----:B------:R-:W5:Y:S04]  /*3e0e0*/  LDL.LU R11, [R1+0x460] ;  /* 0x00046000010b7983 */ /* 0x000f680000300800 */
[----:B------:R-:W5:Y:S04]  /*3e0f0*/  LDL.LU R10, [R1+0x464] ;  /* 0x00046400010a7983 */ /* 0x000f680000300800 */
[----:B------:R-:W5:Y:S04]  /*3e100*/  LDL.LU R9, [R1+0x46c] ;  /* 0x00046c0001097983 */ /* 0x000f680000300800 */
[----:B------:R-:W5:Y:S01]  /*3e110*/  LDL.LU R8, [R1+0x470] ;  /* 0x0004700001087983 */ /* 0x000f620000300800 */
[----:B------:R-:W-:Y:S01]  /*3e120*/  LOP3.LUT R22, R22, 0xfffffbff, RZ, 0xc0, !PT ;  /* 0xfffffbff16167812 */ /* 0x000fe200078ec0ff */
[----:B------:R-:W-:Y:S01]  /*3e130*/  BSSY B0, `(.L_x_13545) ;  /* 0x0000019000007945 */ /* 0x000fe20003800000 */
[----:B------:R-:W-:-:S02]  /*3e140*/  IMAD.MOV.U32 R15, RZ, RZ, -0x1 ;  /* 0xffffffffff0f7424 */ /* 0x000fc400078e00ff */
[----:B--2---:R-:W-:-:S05]  /*3e150*/  IMAD R5, R14, R6, RZ ;  /* 0x000000060e057224 */ /* 0x004fca00078e02ff */
[-C--:B------:R-:W-:Y:S02]  /*3e160*/  ISETP.GE.AND P0, PT, R35, R5.reuse, PT ;  /* 0x000000052300720c */ /* 0x080fe40003f06270 */
[-C--:B---3--:R-:W-:Y:S01]  /*3e170*/  ISETP.GE.AND P6, PT, R13, R5.reuse, PT ;  /* 0x000000050d00720c */ /* 0x088fe20003fc6270 */
[----:B------:R-:W-:Y:S01]  /*3e180*/  IMAD.MOV.U32 R13, RZ, RZ, R0 ;  /* 0x000000ffff0d7224 */ /* 0x000fe200078e0000 */
[----:B----4-:R-:W-:Y:S01]  /*3e190*/  ISETP.GE.AND P5, PT, R12, R5, PT ;  /* 0x000000050c00720c */ /* 0x010fe20003fa6270 */
[----:B------:R-:W-:-:S08]  /*3e1a0*/  IMAD.MOV.U32 R12, RZ, RZ, RZ ;  /* 0x000000ffff0c7224 */ /* 0x000fd000078e00ff */
[----:B------:R-:W-:Y:S02]  /*3e1b0*/  @P0 LOP3.LUT R22, R22, 0x400, RZ, 0xfc, !PT ;  /* 0x0000040016160812 */ /* 0x000fe400078efcff */
[----:B-----5:R-:W-:Y:S01]  /*3e1c0*/  ISETP.GE.AND P0, PT, R11, R5, PT ;  /* 0x000000050b00720c */ /* 0x020fe20003f06270 */
        /* <DEDUP_REMOVED lines=8> */
[----:B------:R-:W-:Y:S02]  /*3e250*/  @P0 LOP3.LUT R22, R22, 0x80, RZ, 0xfc, !PT ;  /* 0x0000008016160812 */ /* 0x000fe400078efcff */
[----:B------:R-:W-:Y:S02]  /*3e260*/  ISETP.GE.AND P0, PT, R8, R5, PT ;  /* 0x000000050800720c */ /* 0x000fe40003f06270 */
[----:B------:R-:W-:-:S04]  /*3e270*/  LOP3.LUT R22, R22, 0xffffffbf, RZ, 0xc0, !PT ;  /* 0xffffffbf16167812 */ /* 0x000fc800078ec0ff */
[----:B------:R-:W-:-:S07]  /*3e280*/  @P6 LOP3.LUT R22, R22, 0x40, RZ, 0xfc, !PT ;  /* 0x0000004016166812 */ /* 0x000fce00078efcff */
[----:B------:R-:W-:Y:S05]  /*3e290*/  WARPSYNC.COLLECTIVE R15, `(.L_x_13546) ;  /* 0x000000000f087348 */ /* 0x000fea0003c00000 */
[----:B------:R0:W1:Y:S02]  /*3e2a0*/  SHFL.IDX P6, R14, R13, R12, R11 ;  /* 0x0000000c0d0e7389 */ /* 0x00006400000c000b */
[----:B01----:R-:W-:Y:S01]  /*3e2b0*/  ENDCOLLECTIVE ;  /* 0x000000000000791b */ /* 0x003fe20003800000 */
.L_x_13546:
[----:B------:R-:W-:Y:S05]  /*3e2c0*/  BSYNC B0 ;  /* 0x0000000000007941 */ /* 0x000fea0003800000 */
.L_x_13545:
[----:B------:R-:W-:Y:S01]  /*3e2d0*/  IMAD.MOV.U32 R13, RZ, RZ, R4 ;  /* 0x000000ffff0d7224 */ /* 0x000fe200078e0004 */
[----:B------:R-:W-:Y:S01]  /*3e2e0*/  MOV R12, RZ ;  /* 0x000000ff000c7202 */ /* 0x000fe20000000f00 */
[----:B------:R-:W-:Y:S01]  /*3e2f0*/  IMAD.MOV.U32 R11, RZ, RZ, 0x181f ;  /* 0x0000181fff0b7424 */ /* 0x000fe200078e00ff */
[----:B------:R-:W-:Y:S01]  /*3e300*/  LOP3.LUT R22, R22, 0xffdfffff, RZ, 0xc0, !PT ;  /* 0xffdfffff16167812 */ /* 0x000fe200078ec0ff */
[----:B------:R-:W-:Y:S02]  /*3e310*/  IMAD.MOV.U32 R15, RZ, RZ, -0x1 ;  /* 0xffffffffff0f7424 */ /* 0x000fe400078e00ff */
[----:B------:R-:W-:Y:S01]  /*3e320*/  IMAD.MOV.U32 R2, RZ, RZ, R14 ;  /* 0x000000ffff027224 */ /* 0x000fe200078e000e */
[----:B------:R-:W-:-:S07]  /*3e330*/  @P5 LOP3.LUT R22, R22, 0x200000, RZ, 0xfc, !PT ;  /* 0x0020000016165812 */ /* 0x000fce00078efcff */
[----:B------:R-:W-:Y:S05]  /*3e340*/  WARPSYNC.COLLECTIVE R15, `(.L_x_13547) ;  /* 0x000000000f087348 */ /* 0x000fea0003c00000 */
[----:B------:R0:W1:Y:S02]  /*3e350*/  SHFL.IDX P6, R14, R13, R12, R11 ;  /* 0x0000000c0d0e7389 */ /* 0x00006400000c000b */
[----:B01----:R-:W-:Y:S01]  /*3e360*/  ENDCOLLECTIVE ;  /* 0x000000000000791b */ /* 0x003fe20003800000 */
.L_x_13547:
[C---:B------:R-:W-:Y:S02]  /*3e370*/  LOP3.LUT P5, RZ, R22.reuse, 0x200, RZ, 0xc0, !PT ;  /* 0x0000020016ff7812 */ /* 0x040fe400078ac0ff */
[----:B------:R-:W-:-:S04]  /*3e380*/  LOP3.LUT R22, R22, 0xffefffff, RZ, 0xc0, !PT ;  /* 0xffefffff16167812 */ /* 0x000fc800078ec0ff */
[----:B------:R-:W-:-:S04]  /*3e390*/  @P0 LOP3.LUT R22, R22, 0x100000, RZ, 0xfc, !PT ;  /* 0x0010000016160812 */ /* 0x000fc800078efcff */
[----:B------:R-:W-:Y:S01]  /*3e3a0*/  LOP3.LUT P0, RZ, R22, 0x400, RZ, 0xc0, !PT ;  /* 0x0000040016ff7812 */ /* 0x000fe2000780c0ff */
[----:B------:R-:W-:Y:S02]  /*3e3b0*/  IMAD.MOV.U32 R13, RZ, RZ, R0 ;  /* 0x000000ffff0d7224 */ /* 0x000fe400078e0000 */
[----:B------:R-:W-:Y:S02]  /*3e3c0*/  IMAD.MOV.U32 R12, RZ, RZ, 0x1 ;  /* 0x00000001ff0c7424 */ /* 0x000fe400078e00ff */
[----:B------:R-:W-:-:S08]  /*3e3d0*/  IMAD.MOV.U32 R3, RZ, RZ, R14 ;  /* 0x000000ffff037224 */ /* 0x000fd000078e000e */
[----:B------:R-:W-:-:S05]  /*3e3e0*/  @!P0 LEA R3, P6, R7, R3, 0x1 ;  /* 0x0000000307038211 */ /* 0x000fca00078c08ff */
[----:B------:R-:W-:-:S05]  /*3e3f0*/  @!P0 IMAD.X R2, RZ, RZ, R2, P6 ;  /* 0x000000ffff028224 */ /* 0x000fca00030e0602 */
[----:B------:R-:W-:-:S07]  /*3e400*/  @!P0 LOP3.LUT R3, R3, R2, RZ, 0x3c, !PT ;  /* 0x0000000203038212 */ /* 0x000fce00078e3cff */
[----:B------:R-:W-:Y:S05]  /*3e410*/  WARPSYNC.COLLECTIVE R15, `(.L_x_13548) ;  /* 0x000000000f087348 */ /* 0x000fea0003c00000 */
[----:B------:R0:W1:Y:S02]  /*3e420*/  SHFL.IDX P6, R14, R13, R12, R11 ;  /* 0x0000000c0d0e7389 */ /* 0x00006400000c000b */
[----:B01----:R-:W-:Y:S01]  /*3e430*/  ENDCOLLECTIVE ;  /* 0x000000000000791b */ /* 0x003fe20003800000 */
.L_x_13548:
        /* <DEDUP_REMOVED lines=15> */
.L_x_13549:
        /* <DEDUP_REMOVED lines=12> */
.L_x_13550:
        /* <DEDUP_REMOVED lines=12> */
.L_x_13551:
        /* <DEDUP_REMOVED lines=12> */
.L_x_13552:
        /* <DEDUP_REMOVED lines=12> */
.L_x_13553:
        /* <DEDUP_REMOVED lines=12> */
.L_x_13554:
        /* <DEDUP_REMOVED lines=12> */
.L_x_13555:
        /* <DEDUP_REMOVED lines=12> */
.L_x_13556:
[----:B------:R-:W-:Y:S01]  /*3ea70*/  @!PT LDS RZ, [RZ] ;  /* 0x00000000fffff984 */ /* 0x000fe20000000800 */
[----:B------:R-:W-:Y:S01]  /*3ea80*/  @!PT LDS RZ, [RZ] ;  /* 0x00000000fffff984 */ /* 0x000fe20000000800 */
[----:B------:R-:W-:Y:S01]  /*3ea90*/  @!PT LDS RZ, [RZ] ;  /* 0x00000000fffff984 */ /* 0x000fe20000000800 */
[----:B------:R0:W-:Y:S04]  /*3eaa0*/  @!P0 LDGSTS.E.BYPASS.LTC128B.128 [R26+0x28400], desc[UR44][R2.64+0x80], !P3 ;  /* 0x28400080021a8fae */ /* 0x0001e8000d901d6c */
[----:B------:R0:W-:Y:S04]  /*3eab0*/  @!P0 LDGSTS.E.BYPASS.LTC128B.128 [R26+0x2c400], desc[UR44][R2.64+0x100], !P2 ;  /* 0x2c400100021a8fae */ /* 0x0001e8000d101d6c */
[----:B------:R0:W-:Y:S01]  /*3eac0*/  @!P0 LDGSTS.E.BYPASS.LTC128B.128 [R26+0x30400], desc[UR44][R2.64+0x180], !P1 ;  /* 0x30400180021a8fae */ /* 0x0001e2000c901d6c */
[----:B------:R-:W-:Y:S02]  /*3ead0*/  LOP3.LUT P0, RZ, R22, 0x100000, RZ, 0xc0, !PT ;  /* 0x0010000016ff7812 */ /* 0x000fe4000780c0ff */
[----:B------:R-:W-:Y:S01]  /*3eae0*/  MOV R13, R4 ;  /* 0x00000004000d7202 */ /* 0x000fe20000000f00 */
[----:B------:R-:W-:-:S10]  /*3eaf0*/  IMAD.MOV.U32 R6, RZ, RZ, R14 ;  /* 0x000000ffff067224 */ /* 0x000fd400078e000e */
[----:B0-----:R-:W-:Y:S05]  /*3eb00*/  WARPSYNC.COLLECTIVE R15, `(.L_x_13557) ;  /* 0x000000000f087348 */ /* 0x001fea0003c00000 */
[----:B------:R1:W2:Y:S02]  /*3eb10*/  SHFL.IDX P6, R14, R13, R12, R11 ;  /* 0x0000000c0d0e7389 */ /* 0x0002a400000c000b */
[----:B012---:R-:W-:Y:S01]  /*3eb20*/  ENDCOLLECTIVE ;  /* 0x000000000000791b */ /* 0x007fe20003800000 */
.L_x_13557:
        /* <DEDUP_REMOVED lines=12> */
.L_x_13558:
[----:B------:R-:W-:Y:S01]  /*3ebf0*/  @!PT LDS RZ, [RZ] ;  /* 0x00000000fffff984 */ /* 0x000fe20000000800 */
[----:B------:R-:W-:Y:S01]  /*3ec00*/  @!PT LDS RZ, [RZ] ;  /* 0x00000000fffff984 */ /* 0x000fe20000000800 */
[----:B------:R-:W-:Y:S01]  /*3ec10*/  @!PT LDS RZ, [RZ] ;  /* 0x00000000fffff984 */ /* 0x000fe20000000800 */
[----:B------:R0:W-:Y:S04]  /*3ec20*/  @!P5 LDGSTS.E.BYPASS.LTC128B.128 [R26+0x28c00], desc[UR44][R2.64+0x80], !P3 ;  /* 0x28c00080021adfae */ /* 0x0001e8000d901d6c */
[----:B------:R0:W-:Y:S04]  /*3ec30*/  @!P5 LDGSTS.E.BYPASS.LTC128B.128 [R26+0x2cc00], desc[UR44][R2.64+0x100], !P2 ;  /* 0x2cc00100021adfae */ /* 0x0001e8000d101d6c */
[----:B------:R0:W-:Y:S01]  /*3ec40*/  @!P5 LDGSTS.E.BYPASS.LTC128B.128 [R26+0x30c00], desc[UR44][R2.64+0x180], !P1 ;  /* 0x30c00180021adfae */ /* 0x0001e2000c901d6c */
[----:B------:R-:W-:Y:S02]  /*3ec50*/  IMAD.MOV.U32 R13, RZ, RZ, R4 ;  /* 0x000000ffff0d7224 */ /* 0x000fe400078e0004 */
[----:B------:R-:W-:-:S07]  /*3ec60*/  IMAD.MOV.U32 R6, RZ, RZ, R14 ;  /* 0x000000ffff067224 */ /* 0x000fce00078e000e */
[----:B0-----:R-:W-:Y:S05]  /*3ec70*/  WARPSYNC.COLLECTIVE R15, `(.L_x_13559) ;  /* 0x000000000f087348 */ /* 0x001fea0003c00000 */
[----:B------:R1:W2:Y:S02]  /*3ec80*/  SHFL.IDX P6, R14, R13, R12, R11 ;  /* 0x0000000c0d0e7389 */ /* 0x0002a400000c000b */
[----:B012---:R-:W-:Y:S01]  /*3ec90*/  ENDCOLLECTIVE ;  /* 0x000000000000791b */ /* 0x007fe20003800000 */
.L_x_13559:
[----:B------:R-:W-:Y:S02]  /*3eca0*/  IMAD.MOV.U32 R13, RZ, RZ, R0 ;  /* 0x000000ffff0d7224 */ /* 0x000fe400078e0000 */
[----:B------:R-:W-:Y:S02]  /*3ecb0*/  IMAD.MOV.U32 R12, RZ, RZ, 0x7 ;  /* 0x00000007ff0c7424 */ /* 0x000fe400078e00ff */
[----:B------:R-:W-:-:S07]  /*3ecc0*/  IMAD.MOV.U32 R2, RZ, RZ, R14 ;  /* 0x000000ffff027224 */ /* 0x000fce00078e000e */
[----:B------:R-:W-:Y:S05]  /*3ecd0*/  WARPSYNC.COLLECTIVE R15, `(.L_x_13560) ;  /* 0x000000000f087348 */ /* 0x000fea0003c00000 */
[----:B------:R0:W1:Y:S02]  /*3ece0*/  SHFL.IDX P6, R14, R13, R12, R11 ;  /* 0x0000000c0d0e7389 */ /* 0x00006400000c000b */
[----:B01----:R-:W-:Y:S01]  /*3ecf0*/  ENDCOLLECTIVE ;  /* 0x000000000000791b */ /* 0x003fe20003800000 */
.L_x_13560:
        /* <DEDUP_REMOVED lines=14> */
.L_x_13561:
[----:B------:R-:W-:Y:S01]  /*3ede0*/  IMAD.MOV.U32 R2, RZ, RZ, R14 ;  /* 0x000000ffff027224 */ /* 0x000fe200078e000e */
[----:B------:R-:W-:Y:S06]  /*3edf0*/  BRA `(.L_x_13562) ;  /* 0xffffff8c00cc7947 */ /* 0x000fec000383ffff */
.L_x_13359:
[----:B0-----:R0:W1:Y:S02]  /*3ee00*/  SYNCS.PHASECHK.TRANS64.TRYWAIT P0, [R23+URZ+0x32420], R0 ;  /* 0x03242000170075a7 */ /* 0x001064000800017f */
[----:B-1----:R-:W-:Y:S05]  /*3ee10*/  @!P0 NANOSLEEP.SYNCS 0x989680 ;  /* 0x009896800000895d */ /* 0x002fea0003900000 */
[----:B------:R-:W1:Y:S02]  /*3ee20*/  @!P0 SYNCS.PHASECHK.TRANS64 P0, [R23+URZ+0x32420], R0 ;  /* 0x03242000170085a7 */ /* 0x000e64000800007f */
[----:B-1----:R-:W-:Y:S05]  /*3ee30*/  @!P0 BRA `(.L_x_13359) ;  /* 0xfffffffc00f08947 */ /* 0x002fea000383ffff */
[----:B------:R-:W-:Y:S05]  /*3ee40*/  BRA `(.L_x_13563) ;  /* 0xffffff9000407947 */ /* 0x000fea000383ffff */
.L_x_13362:
[----:B0-----:R0:W1:Y:S02]  /*3ee50*/  SYNCS.PHASECHK.TRANS64.TRYWAIT P0, [R17+URZ+0x32460], R0 ;  /* 0x03246000110075a7 */ /* 0x001064000800017f */
[----:B-1----:R-:W-:Y:S05]  /*3ee60*/  @!P0 NANOSLEEP.SYNCS 0x989680 ;  /* 0x009896800000895d */ /* 0x002fea0003900000 */
[----:B------:R-:W1:Y:S02]  /*3ee70*/  @!P0 SYNCS.PHASECHK.TRANS64 P0, [R17+URZ+0x32460], R0 ;  /* 0x03246000110085a7 */ /* 0x000e64000800007f */
[----:B-1----:R-:W-:Y:S05]  /*3ee80*/  @!P0 BRA `(.L_x_13362) ;  /* 0xfffffffc00f08947 */ /* 0x002fea000383ffff */
[----:B------:R-:W-:Y:S05]  /*3ee90*/  BRA `(.L_x_13564) ;  /* 0xffffff9000507947 */ /* 0x000fea000383ffff */
.L_x_13363:
        /* <DEDUP_REMOVED lines=8> */
.L_x_13566:
[----:B------:R-:W-:Y:S05]  /*3ef20*/  BSYNC B0 ;  /* 0x0000000000007941 */ /* 0x000fea0003800000 */
.L_x_13565:
        /* <DEDUP_REMOVED lines=13> */
.L_x_13567:
        /* <DEDUP_REMOVED lines=9> */
.L_x_13568:
        /* <DEDUP_REMOVED lines=17> */
.L_x_13569:
[----:B------:R-:W-:Y:S01]  /*3f1a0*/  MOV R13, R6 ;  /* 0x00000006000d7202 */ /* 0x000fe20000000f00 */
[----:B------:R-:W-:Y:S01]  /*3f1b0*/  IMAD.MOV.U32 R12, RZ, RZ, 0x2 ;  /* 0x00000002ff0c7424 */ /* 0x000fe200078e00ff */
[----:B------:R-:W-:-:S13]  /*3f1c0*/  IADD3 R2, P3, R14, R0, RZ ;  /* 0x000000000e027210 */ /* 0x000fda0007f7e0ff */
[----:B------:R-:W-:Y:S05]  /*3f1d0*/  WARPSYNC.COLLECTIVE R15, `(.L_x_13570) ;  /* 0x000000000f087348 */ /* 0x000fea0003c00000 */
[----:B------:R0:W1:Y:S02]  /*3f1e0*/  SHFL.IDX P6, R14, R13, R12, R11 ;  /* 0x0000000c0d0e7389 */ /* 0x00006400000c000b */
[----:B01----:R-:W-:Y:S01]  /*3f1f0*/  ENDCOLLECTIVE ;  /* 0x000000000000791b */ /* 0x003fe20003800000 */
.L_x_13570:
        /* <DEDUP_REMOVED lines=17> */
.L_x_13571:
[----:B------:R-:W-:Y:S02]  /*3f310*/  IMAD.MOV.U32 R13, RZ, RZ, R6 ;  /* 0x000000ffff0d7224 */ /* 0x000fe400078e0006 */
[----:B------:R-:W-:Y:S01]  /*3f320*/  IMAD.MOV.U32 R12, RZ, RZ, 0x3 ;  /* 0x00000003ff0c7424 */ /* 0x000fe200078e00ff */
[----:B------:R-:W-:-:S13]  /*3f330*/  IADD3 R2, P3, R14, R0, RZ ;  /* 0x000000000e027210 */ /* 0x000fda0007f7e0ff */
[----:B------:R-:W-:Y:S05]  /*3f340*/  WARPSYNC.COLLECTIVE R15, `(.L_x_13572) ;  /* 0x000000000f087348 */ /* 0x000fea0003c00000 */
[----:B------:R0:W1:Y:S02]  /*3f350*/  SHFL.IDX P6, R14, R13, R12, R11 ;  /* 0x0000000c0d0e7389 */ /* 0x00006400000c000b */
[----:B01----:R-:W-:Y:S01]  /*3f360*/  ENDCOLLECTIVE ;  /* 0x000000000000791b */ /* 0x003fe20003800000 */
.L_x_13572:
        /* <DEDUP_REMOVED lines=17> */
.L_x_13573:
[----:B------:R-:W-:Y:S02]  /*3f480*/  IMAD.MOV.U32 R13, RZ, RZ, R6 ;  /* 0x000000ffff0d7224 */ /* 0x000fe400078e0006 */
[----:B------:R-:W-:Y:S01]  /*3f490*/  IMAD.MOV.U32 R12, RZ, RZ, 0x4 ;  /* 0x00000004ff0c7424 */ /* 0x000fe200078e00ff */
[----:B------:R-:W-:-:S13]  /*3f4a0*/  IADD3 R2, P3, R14, R0, RZ ;  /* 0x000000000e027210 */ /* 0x000fda0007f7e0ff */
[----:B------:R-:W-:Y:S05]  /*3f4b0*/  WARPSYNC.COLLECTIVE R15, `(.L_x_13574) ;  /* 0x000000000f087348 */ /* 0x000fea0003c00000 */
[----:B------:R0:W1:Y:S02]  /*3f4c0*/  SHFL.IDX P6, R14, R13, R12, R11 ;  /* 0x0000000c0d0e7389 */ /* 0x00006400000c000b */
[----:B01----:R-:W-:Y:S01]  /*3f4d0*/  ENDCOLLECTIVE ;  /* 0x000000000000791b */ /* 0x003fe20003800000 */
.L_x_13574:
        /* <DEDUP_REMOVED lines=17> */
.L_x_13575:
[----:B------:R-:W-:Y:S01]  /*3f5f0*/  IMAD.MOV.U32 R13, RZ, RZ, R6 ;  /* 0x000000ffff0d7224 */ /* 0x000fe200078e0006 */
[----:B------:R-:W-:Y:S02]  /*3f600*/  MOV R12, 0x5 ;  /* 0x00000005000c7802 */ /* 0x000fe40000000f00 */
[----:B------:R-:W-:-:S13]  /*3f610*/  IADD3 R2, P3, R14, R0, RZ ;  /* 0x000000000e027210 */ /* 0x000fda0007f7e0ff */
[----:B------:R-:W-:Y:S05]  /*3f620*/  WARPSYNC.COLLECTIVE R15, `(.L_x_13576) ;  /* 0x000000000f087348 */ /* 0x000fea0003c00000 */
[----:B------:R0:W1:Y:S02]  /*3f630*/  SHFL.IDX P6, R14, R13, R12, R11 ;  /* 0x0000000c0d0e7389 */ /* 0x00006400000c000b */
[----:B01----:R-:W-:Y:S01]  /*3f640*/  ENDCOLLECTIVE ;  /* 0x000000000000791b */ /* 0x003fe20003800000 */
.L_x_13576:
        /* <DEDUP_REMOVED lines=12> */
.L_x_13577:
        /* <DEDUP_REMOVED lines=9> */
.L_x_13370:
[----:B0-----:R0:W1:Y:S02]  /*3f7a0*/  SYNCS.PHASECHK.TRANS64.TRYWAIT P0, [R6+URZ+0x32440], R21 ;  /* 0x03244015060075a7 */ /* 0x001064000800017f */
[----:B-1----:R-:W-:Y:S05]  /*3f7b0*/  @!P0 NANOSLEEP.SYNCS 0x989680 ;  /* 0x009896800000895d */ /* 0x002fea0003900000 */
[----:B------:R-:W1:Y:S02]  /*3f7c0*/  @!P0 SYNCS.PHASECHK.TRANS64 P0, [R6+URZ+0x32440], R21 ;  /* 0x03244015060085a7 */ /* 0x000e64000800007f */
[----:B-1----:R-:W-:Y:S05]  /*3f7d0*/  @!P0 BRA `(.L_x_13370) ;  /* 0xfffffffc00f08947 */ /* 0x002fea000383ffff */
[----:B------:R-:W-:Y:S05]  /*3f7e0*/  BRA `(.L_x_13579) ;  /* 0xffffff9000e07947 */ /* 0x000fea000383ffff */
.L_x_13371:
        /* <DEDUP_REMOVED lines=8> */
.L_x_13581:
[----:B------:R-:W-:Y:S05]  /*3f870*/  BSYNC B1 ;  /* 0x0000000000017941 */ /* 0x000fea0003800000 */
.L_x_13580:
        /* <DEDUP_REMOVED lines=9> */
.L_x_13582:
[----:B------:R-:W-:Y:S01]  /*3f910*/  IMAD.MOV.U32 R13, RZ, RZ, R9 ;  /* 0x000000ffff0d7224 */ /* 0x000fe200078e0009 */
[----:B------:R-:W-:Y:S01]  /*3f920*/  MOV R12, 0x1 ;  /* 0x00000001000c7802 */ /* 0x000fe20000000f00 */
[----:B------:R-:W-:-:S07]  /*3f930*/  IMAD.MOV.U32 R2, RZ, RZ, R14 ;  /* 0x000000ffff027224 */ /* 0x000fce00078e000e */
[----:B------:R-:W-:Y:S05]  /*3f940*/  WARPSYNC.COLLECTIVE R15, `(.L_x_13583) ;  /* 0x000000000f087348 */ /* 0x000fea0003c00000 */
[----:B------:R0:W1:Y:S02]  /*3f950*/  SHFL.IDX P6, R14, R13, R12, R11 ;  /* 0x0000000c0d0e7389 */ /* 0x00006400000c000b */
[----:B01----:R-:W-:Y:S01]  /*3f960*/  ENDCOLLECTIVE ;  /* 0x000000000000791b */ /* 0x003fe20003800000 */
.L_x_13583:
        /* <DEDUP_REMOVED lines=11> */
.L_x_13584:
[----:B------:R-:W-:Y:S02]  /*3fa20*/  IMAD.MOV.U32 R13, RZ, RZ, R9 ;  /* 0x000000ffff0d7224 */ /* 0x000fe400078e0009 */
[----:B------:R-:W-:Y:S02]  /*3fa30*/  IMAD.MOV.U32 R12, RZ, RZ, 0x2 ;  /* 0x00000002ff0c7424 */ /* 0x000fe400078e00ff */
[----:B------:R-:W-:-:S07]  /*3fa40*/  IMAD.MOV.U32 R2, RZ, RZ, R14 ;  /* 0x000000ffff027224 */ /* 0x000fce00078e000e */
[----:B------:R-:W-:Y:S05]  /*3fa50*/  WARPSYNC.COLLECTIVE R15, `(.L_x_13585) ;  /* 0x000000000f087348 */ /* 0x000fea0003c00000 */
[----:B------:R0:W1:Y:S02]  /*3fa60*/  SHFL.IDX P6, R14, R13, R12, R11 ;  /* 0x0000000c0d0e7389 */ /* 0x00006400000c000b */
[----:B01----:R-:W-:Y:S01]  /*3fa70*/  ENDCOLLECTIVE ;  /* 0x000000000000791b */ /* 0x003fe20003800000 */
.L_x_13585:
        /* <DEDUP_REMOVED lines=11> */
.L_x_13586:
[----:B------:R-:W-:Y:S02]  /*3fb30*/  IMAD.MOV.U32 R13, RZ, RZ, R9 ;  /* 0x000000ffff0d7224 */ /* 0x000fe400078e0009 */
[----:B------:R-:W-:Y:S02]  /*3fb40*/  IMAD.MOV.U32 R12, RZ, RZ, 0x3 ;  /* 0x00000003ff0c7424 */ /* 0x000fe400078e00ff */
[----:B------:R-:W-:-:S07]  /*3fb50*/  IMAD.MOV.U32 R2, RZ, RZ, R14 ;  /* 0x000000ffff027224 */ /* 0x000fce00078e000e */
[----:B------:R-:W-:Y:S05]  /*3fb60*/  WARPSYNC.COLLECTIVE R15, `(.L_x_13587) ;  /* 0x000000000f087348 */ /* 0x000fea0003c00000 */
[----:B------:R0:W1:Y:S02]  /*3fb70*/  SHFL.IDX P6, R14, R13, R12, R11 ;  /* 0x0000000c0d0e7389 */ /* 0x00006400000c000b */
[----:B01----:R-:W-:Y:S01]  /*3fb80*/  ENDCOLLECTIVE ;  /* 0x000000000000791b */ /* 0x003fe20003800000 */
.L_x_13587:
        /* <DEDUP_REMOVED lines=11> */
.L_x_13588:
[----:B------:R-:W-:Y:S02]  /*3fc40*/  IMAD.MOV.U32 R13, RZ, RZ, R9 ;  /* 0x000000ffff0d7224 */ /* 0x000fe400078e0009 */
[----:B------:R-:W-:Y:S02]  /*3fc50*/  IMAD.MOV.U32 R12, RZ, RZ, 0x4 ;  /* 0x00000004ff0c7424 */ /* 0x000fe400078e00ff */
[----:B------:R-:W-:-:S07]  /*3fc60*/  IMAD.MOV.U32 R2, RZ, RZ, R14 ;  /* 0x000000ffff027224 */ /* 0x000fce00078e000e */
[----:B------:R-:W-:Y:S05]  /*3fc70*/  WARPSYNC.COLLECTIVE R15, `(.L_x_13589) ;  /* 0x000000000f087348 */ /* 0x000fea0003c00000 */
[----:B------:R0:W1:Y:S02]  /*3fc80*/  SHFL.IDX P6, R14, R13, R12, R11 ;  /* 0x0000000c0d0e7389 */ /* 0x00006400000c000b */
[----:B01----:R-:W-:Y:S01]  /*3fc90*/  ENDCOLLECTIVE ;  /* 0x000000000000791b */ /* 0x003fe20003800000 */
.L_x_13589:
        /* <DEDUP_REMOVED lines=11> */
.L_x_13590:
[----:B------:R-:W-:Y:S02]  /*3fd50*/  IMAD.MOV.U32 R13, RZ, RZ, R9 ;  /* 0x000000ffff0d7224 */ /* 0x000fe400078e0009 */
[----:B------:R-:W-:Y:S02]  /*3fd60*/  IMAD.MOV.U32 R12, RZ, RZ, 0x5 ;  /* 0x00000005ff0c7424 */ /* 0x000fe400078e00ff */
[----:B------:R-:W-:-:S07]  /*3fd70*/  IMAD.MOV.U32 R2, RZ, RZ, R14 ;  /* 0x000000ffff027224 */ /* 0x000fce00078e000e */
[----:B------:R-:W-:Y:S05]  /*3fd80*/  WARPSYNC.COLLECTIVE R15, `(.L_x_13591) ;  /* 0x000000000f087348 */ /* 0x000fea0003c00000 */
[----:B------:R0:W1:Y:S02]  /*3fd90*/  SHFL.IDX P6, R14, R13, R12, R11 ;  /* 0x0000000c0d0e7389 */ /* 0x00006400000c000b */
[----:B01----:R-:W-:Y:S01]  /*3fda0*/  ENDCOLLECTIVE ;  /* 0x000000000000791b */ /* 0x003fe20003800000 */
.L_x_13591:
        /* <DEDUP_REMOVED lines=11> */
.L_x_13592:
[----:B------:R-:W-:Y:S01]  /*3fe60*/  IMAD.MOV.U32 R2, RZ, RZ, R14 ;  /* 0x000000ffff027224 */ /* 0x000fe200078e000e */
[----:B------:R-:W-:Y:S06]  /*3fe70*/  BRA `(.L_x_13593) ;  /* 0xffffff9000087947 */ /* 0x000fec000383ffff */
.L_x_13376:
[----:B---3--:R3:W4:Y:S02]  /*3fe80*/  SYNCS.PHASECHK.TRANS64.TRYWAIT P0, [R6+URZ+0x32460], R21 ;  /* 0x03246015060075a7 */ /* 0x008724000800017f */
[----:B----4-:R-:W-:Y:S05]  /*3fe90*/  @!P0 NANOSLEEP.SYNCS 0x989680 ;  /* 0x009896800000895d */ /* 0x010fea0003900000 */
[----:B------:R-:W4:Y:S02]  /*3fea0*/  @!P0 SYNCS.PHASECHK.TRANS64 P0, [R6+URZ+0x32460], R21 ;  /* 0x03246015060085a7 */ /* 0x000f24000800007f */
[----:B----4-:R-:W-:Y:S05]  /*3feb0*/  @!P0 BRA `(.L_x_13376) ;  /* 0xfffffffc00f08947 */ /* 0x010fea000383ffff */
[----:B------:R-:W-:Y:S05]  /*3fec0*/  BRA `(.L_x_13594) ;  /* 0xffffff9000587947 */ /* 0x000fea000383ffff */
.L_x_13377:
        /* <DEDUP_REMOVED lines=8> */
.L_x_13596:
[----:B------:R-:W-:Y:S05]  /*3ff50*/  BSYNC B1 ;  /* 0x0000000000017941 */ /* 0x000fea0003800000 */
.L_x_13595:
        /* <DEDUP_REMOVED lines=9> */
.L_x_13597:
[----:B------:R-:W-:Y:S02]  /*3fff0*/  IMAD.MOV.U32 R13, RZ, RZ, R9 ;  /* 0x000000ffff0d7224 */ /* 0x000fe400078e0009 */
[----:B------:R-:W-:Y:S01]  /*40000*/  IMAD.MOV.U32 R12, RZ, RZ, 0x1 ;  /* 0x00000001ff0c7424 */ /* 0x000fe200078e00ff */
[----:B------:R-:W-:-:S13]  /*40010*/  IADD3 R2, P0, R14, R0, RZ ;  /* 0x000000000e027210 */ /* 0x000fda0007f1e0ff */
[----:B------:R-:W-:Y:S05]  /*40020*/  WARPSYNC.COLLECTIVE R15, `(.L_x_13598) ;  /* 0x000000000f087348 */ /* 0x000fea0003c00000 */
[----:B------:R0:W1:Y:S02]  /*40030*/  SHFL.IDX P6, R14, R13, R12, R11 ;  /* 0x0000000c0d0e7389 */ /* 0x00006400000c000b */
[----:B01----:R-:W-:Y:S01]  /*40040*/  ENDCOLLECTIVE ;  /* 0x000000000000791b */ /* 0x003fe20003800000 */
.L_x_13598:
        /* <DEDUP_REMOVED lines=13> */
.L_x_13599:
[----:B------:R-:W-:Y:S02]  /*40120*/  IMAD.MOV.U32 R13, RZ, RZ, R9 ;  /* 0x000000ffff0d7224 */ /* 0x000fe400078e0009 */
[----:B------:R-:W-:Y:S01]  /*40130*/  IMAD.MOV.U32 R12, RZ, RZ, 0x2 ;  /* 0x00000002ff0c7424 */ /* 0x000fe200078e00ff */
[----:B------:R-:W-:-:S13]  /*40140*/  IADD3 R2, P0, R14, R0, RZ ;  /* 0x000000000e027210 */ /* 0x000fda0007f1e0ff */
[----:B------:R-:W-:Y:S05]  /*40150*/  WARPSYNC.COLLECTIVE R15, `(.L_x_13600) ;  /* 0x000000000f087348 */ /* 0x000fea0003c00000 */
[----:B------:R0:W1:Y:S02]  /*40160*/  SHFL.IDX P6, R14, R13, R12, R11 ;  /* 0x0000000c0d0e7389 */ /* 0x00006400000c000b */
[----:B01----:R-:W-:Y:S01]  /*40170*/  ENDCOLLECTIVE ;  /* 0x000000000000791b */ /* 0x003fe20003800000 */
.L_x_13600:
        /* <DEDUP_REMOVED lines=13> */
.L_x_13601:
[----:B------:R-:W-:Y:S02]  /*40250*/  IMAD.MOV.U32 R13, RZ, RZ, R9 ;  /* 0x000000ffff0d7224 */ /* 0x000fe400078e0009 */
[----:B------:R-:W-:Y:S01]  /*40260*/  IMAD.MOV.U32 R12, RZ, RZ, 0x3 ;  /* 0x00000003ff0c7424 */ /* 0x000fe200078e00ff */
[----:B------:R-:W-:-:S13]  /*40270*/  IADD3 R2, P0, R14, R0, RZ ;  /* 0x000000000e027210 */ /* 0x000fda0007f1e0ff */
[----:B------:R-:W-:Y:S05]  /*40280*/  WARPSYNC.COLLECTIVE R15, `(.L_x_13602) ;  /* 0x000000000f087348 */ /* 0x000fea0003c00000 */
[----:B------:R0:W1:Y:S02]  /*40290*/  SHFL.IDX P6, R14, R13, R12, R11 ;  /* 0x0000000c0d0e7389 */ /* 0x00006400000c000b */
[----:B01----:R-:W-:Y:S01]  /*402a0*/  ENDCOLLECTIVE ;  /* 0x000000000000791b */ /* 0x003fe20003800000 */
.L_x_13602:
        /* <DEDUP_REMOVED lines=13> */
.L_x_13603:
[----:B------:R-:W-:Y:S02]  /*40380*/  IMAD.MOV.U32 R13, RZ, RZ, R9 ;  /* 0x000000ffff0d7224 */ /* 0x000fe400078e0009 */
[----:B------:R-:W-:Y:S01]  /*40390*/  IMAD.MOV.U32 R12, RZ, RZ, 0x4 ;  /* 0x00000004ff0c7424 */ /* 0x000fe200078e00ff */
[----:B------:R-:W-:-:S13]  /*403a0*/  IADD3 R2, P0, R14, R0, RZ ;  /* 0x000000000e027210 */ /* 0x000fda0007f1e0ff */
[----:B------:R-:W-:Y:S05]  /*403b0*/  WARPSYNC.COLLECTIVE R15, `(.L_x_13604) ;  /* 0x000000000f087348 */ /* 0x000fea0003c00000 */
[----:B------:R0:W1:Y:S02]  /*403c0*/  SHFL.IDX P6, R14, R13, R12, R11 ;  /* 0x0000000c0d0e7389 */ /* 0x00006400000c000b */
[----:B01----:R-:W-:Y:S01]  /*403d0*/  ENDCOLLECTIVE ;  /* 0x000000000000791b */ /* 0x003fe20003800000 */
.L_x_13604:
        /* <DEDUP_REMOVED lines=13> */
.L_x_13605:
[----:B------:R-:W-:Y:S02]  /*404b0*/  IMAD.MOV.U32 R13, RZ, RZ, R9 ;  /* 0x000000ffff0d7224 */ /* 0x000fe400078e0009 */
[----:B------:R-:W-:Y:S01]  /*404c0*/  IMAD.MOV.U32 R12, RZ, RZ, 0x5 ;  /* 0x00000005ff0c7424 */ /* 0x000fe200078e00ff */
[----:B------:R-:W-:-:S13]  /*404d0*/  IADD3 R2, P0, R14, R0, RZ ;  /* 0x000000000e027210 */ /* 0x000fda0007f1e0ff */
[----:B------:R-:W-:Y:S05]  /*404e0*/  WARPSYNC.COLLECTIVE R15, `(.L_x_13606) ;  /* 0x000000000f087348 */ /* 0x000fea0003c00000 */
[----:B------:R0:W1:Y:S02]  /*404f0*/  SHFL.IDX P6, R14, R13, R12, R11 ;  /* 0x0000000c0d0e7389 */ /* 0x00006400000c000b */
[----:B01----:R-:W-:Y:S01]  /*40500*/  ENDCOLLECTIVE ;  /* 0x000000000000791b */ /* 0x003fe20003800000 */
.L_x_13606:
        /* <DEDUP_REMOVED lines=13> */
.L_x_13607:
[----:B------:R-:W-:Y:S05]  /*405e0*/  BRA `(.L_x_13608) ;  /* 0xffffff8c009c7947 */ /* 0x000fea000383ffff */
.L_x_13385:
[----:B------:R-:W-:Y:S01]  /*405f0*/  BSSY B0, `(.L_x_13609) ;  /* 0x0000008000007945 */ /* 0x000fe20003800000 */
[----:B------:R-:W-:Y:S01]  /*40600*/  IMAD.MOV.U32 R13, RZ, RZ, R16 ;  /* 0x000000ffff0d7224 */ /* 0x000fe200078e0010 */
[----:B0-----:R-:W-:Y:S01]  /*40610*/  MOV R12, RZ ;  /* 0x000000ff000c7202 */ /* 0x001fe20000000f00 */
[----:B------:R-:W-:Y:S02]  /*40620*/  IMAD.MOV.U32 R11, RZ, RZ, 0x1f ;  /* 0x0000001fff0b7424 */ /* 0x000fe400078e00ff */
[----:B------:R-:W-:-:S07]  /*40630*/  IMAD.MOV.U32 R15, RZ, RZ, -0x1 ;  /* 0xffffffffff0f7424 */ /* 0x000fce00078e00ff */
[----:B-123--:R-:W-:Y:S05]  /*40640*/  WARPSYNC.COLLECTIVE R15, `(.L_x_13610) ;  /* 0x000000000f087348 */ /* 0x00efea0003c00000 */
[----:B------:R0:W4:Y:S02]  /*40650*/  SHFL.IDX P6, R14, R13, R12, R11 ;  /* 0x0000000c0d0e7389 */ /* 0x00012400000c000b */
[----:B01234-:R-:W-:Y:S01]  /*40660*/  ENDCOLLECTIVE ;  /* 0x000000000000791b */ /* 0x01ffe20003800000 */
.L_x_13610:
[----:B------:R-:W-:Y:S05]  /*40670*/  BSYNC B0 ;  /* 0x0000000000007941 */ /* 0x000fea0003800000 */
.L_x_13609:
        /* <DEDUP_REMOVED lines=9> */
.L_x_13611:
        /* <DEDUP_REMOVED lines=24> */
.L_x_13612:
[----:B------:R-:W-:Y:S01]  /*40890*/  IMAD.MOV.U32 R12, RZ, RZ, 0x2 ;  /* 0x00000002ff0c7424 */ /* 0x000fe200078e00ff */
[----:B------:R-:W-:-:S05]  /*408a0*/  SEL R14, R14, RZ, P1 ;  /* 0x000000ff0e0e7207 */ /* 0x000fca0000800000 */
[----:B------:R-:W-:-:S05]  /*408b0*/  IMAD.IADD R5, R13, 0x1, R14 ;  /* 0x000000010d057824 */ /* 0x000fca00078e020e */
[----:B------:R-:W-:-:S07]  /*408c0*/  MOV R13, R5 ;  /* 0x00000005000d7202 */ /* 0x000fce0000000f00 */
[----:B------:R-:W-:Y:S05]  /*408d0*/  WARPSYNC.COLLECTIVE R15, `(.L_x_13613) ;  /* 0x000000000f087348 */ /* 0x000fea0003c00000 */
[----:B------:R0:W1:Y:S02]  /*408e0*/  SHFL.UP P6, R14, R13, R12, R11 ;  /* 0x0400000c0d0e7389 */ /* 0x00006400000c000b */
[----:B01----:R-:W-:Y:S01]  /*408f0*/  ENDCOLLECTIVE ;  /* 0x000000000000791b */ /* 0x003fe20003800000 */
.L_x_13613:
[----:B------:R-:W-:Y:S01]  /*40900*/  IMAD.MOV.U32 R12, RZ, RZ, 0x4 ;  /* 0x00000004ff0c7424 */ /* 0x000fe200078e00ff */
[----:B------:R-:W-:-:S05]  /*40910*/  SEL R2, R14, RZ, P2 ;  /* 0x000000ff0e027207 */ /* 0x000fca0001000000 */
[----:B------:R-:W-:-:S04]  /*40920*/  IMAD.IADD R2, R5, 0x1, R2 ;  /* 0x0000000105027824 */ /* 0x000fc800078e0202 */
[----:B------:R-:W-:-:S07]  /*40930*/  IMAD.MOV.U32 R13, RZ, RZ, R2 ;  /* 0x000000ffff0d7224 */ /* 0x000fce00078e0002 */
[----:B------:R-:W-:Y:S05]  /*40940*/  WARPSYNC.COLLECTIVE R15, `(.L_x_13614) ;  /* 0x000000000f087348 */ /* 0x000fea0003c00000 */
[----:B------:R0:W1:Y:S02]  /*40950*/  SHFL.UP P6, R14, R13, R12, R11 ;  /* 0x0400000c0d0e7389 */ /* 0x00006400000c000b */
[----:B01----:R-:W-:Y:S01]  /*40960*/  ENDCOLLECTIVE ;  /* 0x000000000000791b */ /* 0x003fe20003800000 */
.L_x_13614:
[----:B------:R-:W-:Y:S01]  /*40970*/  IMAD.MOV.U32 R12, RZ, RZ, 0x8 ;  /* 0x00000008ff0c7424 */ /* 0x000fe200078e00ff */
[----:B------:R-:W-:-:S05]  /*40980*/  SEL R3, R14, RZ, P3 ;  /* 0x000000ff0e037207 */ /* 0x000fca0001800000 */
[----:B------:R-:W-:-:S04]  /*40990*/  IMAD.IADD R3, R2, 0x1, R3 ;  /* 0x0000000102037824 */ /* 0x000fc800078e0203 */
[----:B------:R-:W-:-:S07]  /*409a0*/  IMAD.MOV.U32 R13, RZ, RZ, R3 ;  /* 0x000000ffff0d7224 */ /* 0x000fce00078e0003 */
[----:B------:R-:W-:Y:S05]  /*409b0*/  WARPSYNC.COLLECTIVE R15, `(.L_x_13615) ;  /* 0x000000000f087348 */ /* 0x000fea0003c00000 */
[----:B------:R0:W1:Y:S02]  /*409c0*/  SHFL.UP P6, R14, R13, R12, R11 ;  /* 0x0400000c0d0e7389 */ /* 0x00006400000c000b */
[----:B01----:R-:W-:Y:S01]  /*409d0*/  ENDCOLLECTIVE ;  /* 0x000000000000791b */ /* 0x003fe20003800000 */
.L_x_13615:
[----:B------:R-:W-:Y:S01]  /*409e0*/  IMAD.MOV.U32 R12, RZ, RZ, 0x10 ;  /* 0x00000010ff0c7424 */ /* 0x000fe200078e00ff */
[----:B------:R-:W-:-:S05]  /*409f0*/  SEL R14, R14, RZ, P4 ;  /* 0x000000ff0e0e7207 */ /* 0x000fca0002000000 */
[----:B------:R-:W-:-:S04]  /*40a00*/  IMAD.IADD R5, R3, 0x1, R14 ;  /* 0x0000000103057824 */ /* 0x000fc800078e020e */
[----:B------:R-:W-:-:S07]  /*40a10*/  IMAD.MOV.U32 R13, RZ, RZ, R5 ;  /* 0x000000ffff0d7224 */ /* 0x000fce00078e0005 */
[----:B------:R-:W-:Y:S05]  /*40a20*/  WARPSYNC.COLLECTIVE R15, `(.L_x_13616) ;  /* 0x000000000f087348 */ /* 0x000fea0003c00000 */
[----:B------:R0:W1:Y:S02]  /*40a30*/  SHFL.UP P6, R14, R13, R12, R11 ;  /* 0x0400000c0d0e7389 */ /* 0x00006400000c000b */
[----:B01----:R-:W-:Y:S01]  /*40a40*/  ENDCOLLECTIVE ;  /* 0x000000000000791b */ /* 0x003fe20003800000 */
.L_x_13616:
        /* <DEDUP_REMOVED lines=8> */
.L_x_13617:
[----:B------:R-:W-:Y:S05]  /*40ad0*/  BRA `(.L_x_13618) ;  /* 0xffffff8c00fc7947 */ /* 0x000fea000383ffff */
.L_x_13388:
[----:B------:R-:W-:Y:S01]  /*40ae0*/  BSSY B0, `(.L_x_13619) ;  /* 0x0000007000007945 */ /* 0x000fe20003800000 */
[----:B------:R-:W-:Y:S01]  /*40af0*/  MOV R12, 0x1 ;  /* 0x00000001000c7802 */ /* 0x000fe20000000f00 */
[----:B------:R-:W-:Y:S02]  /*40b00*/  IMAD.MOV.U32 R11, RZ, RZ, RZ ;  /* 0x000000ffff0b7224 */ /* 0x000fe400078e00ff */
[----:B------:R-:W-:-:S07]  /*40b10*/  IMAD.MOV.U32 R15, RZ, RZ, -0x1 ;  /* 0xffffffffff0f7424 */ /* 0x000fce00078e00ff */
[----:B------:R-:W-:Y:S05]  /*40b20*/  WARPSYNC.COLLECTIVE R15, `(.L_x_13620) ;  /* 0x000000000f087348 */ /* 0x000fea0003c00000 */
[----:B------:R0:W1:Y:S02]  /*40b30*/  SHFL.UP P6, R14, R13, R12, R11 ;  /* 0x0400000c0d0e7389 */ /* 0x00006400000c000b */
[----:B01----:R-:W-:Y:S01]  /*40b40*/  ENDCOLLECTIVE ;  /* 0x000000000000791b */ /* 0x003fe20003800000 */
.L_x_13620:
[----:B------:R-:W-:Y:S05]  /*40b50*/  BSYNC B0 ;  /* 0x0000000000007941 */ /* 0x000fea0003800000 */
.L_x_13619:
        /* <DEDUP_REMOVED lines=8> */
.L_x_13621:
[----:B------:R-:W-:Y:S01]  /*40be0*/  IMAD.MOV.U32 R12, RZ, RZ, 0x4 ;  /* 0x00000004ff0c7424 */ /* 0x000fe200078e00ff */
[----:B------:R-:W-:-:S05]  /*40bf0*/  SEL R2, R14, RZ, P2 ;  /* 0x000000ff0e027207 */ /* 0x000fca0001000000 */
[----:B------:R-:W-:-:S04]  /*40c00*/  IMAD.IADD R2, R13, 0x1, R2 ;  /* 0x000000010d027824 */ /* 0x000fc800078e0202 */
[----:B------:R-:W-:-:S07]  /*40c10*/  IMAD.MOV.U32 R13, RZ, RZ, R2 ;  /* 0x000000ffff0d7224 */ /* 0x000fce00078e0002 */
[----:B------:R-:W-:Y:S05]  /*40c20*/  WARPSYNC.COLLECTIVE R15, `(.L_x_13622) ;  /* 0x000000000f087348 */ /* 0x000fea0003c00000 */
[----:B------:R0:W1:Y:S02]  /*40c30*/  SHFL.UP P6, R14, R13, R12, R11 ;  /* 0x0400000c0d0e7389 */ /* 0x00006400000c000b */
[----:B01----:R-:W-:Y:S01]  /*40c40*/  ENDCOLLECTIVE ;  /* 0x000000000000791b */ /* 0x003fe20003800000 */
.L_x_13622:
[----:B------:R-:W-:Y:S01]  /*40c50*/  IMAD.MOV.U32 R12, RZ, RZ, 0x8 ;  /* 0x00000008ff0c7424 */ /* 0x000fe200078e00ff */
[----:B------:R-:W-:-:S05]  /*40c60*/  SEL R3, R14, RZ, P3 ;  /* 0x000000ff0e037207 */ /* 0x000fca0001800000 */
[----:B------:R-:W-:-:S04]  /*40c70*/  IMAD.IADD R3, R2, 0x1, R3 ;  /* 0x0000000102037824 */ /* 0x000fc800078e0203 */
[----:B------:R-:W-:-:S07]  /*40c80*/  IMAD.MOV.U32 R13, RZ, RZ, R3 ;  /* 0x000000ffff0d7224 */ /* 0x000fce00078e0003 */
[----:B------:R-:W-:Y:S05]  /*40c90*/  WARPSYNC.COLLECTIVE R15, `(.L_x_13623) ;  /* 0x000000000f087348 */ /* 0x000fea0003c00000 */
[----:B------:R0:W1:Y:S02]  /*40ca0*/  SHFL.UP P6, R14, R13, R12, R11 ;  /* 0x0400000c0d0e7389 */ /* 0x00006400000c000b */
[----:B01----:R-:W-:Y:S01]  /*40cb0*/  ENDCOLLECTIVE ;  /* 0x000000000000791b */ /* 0x003fe20003800000 */
.L_x_13623:
[----:B------:R-:W-:Y:S01]  /*40cc0*/  IMAD.MOV.U32 R12, RZ, RZ, 0x10 ;  /* 0x00000010ff0c7424 */ /* 0x000fe200078e00ff */
[----:B------:R-:W-:-:S05]  /*40cd0*/  SEL R14, R14, RZ, P4 ;  /* 0x000000ff0e0e7207 */ /* 0x000fca0002000000 */
[----:B------:R-:W-:-:S04]  /*40ce0*/  IMAD.IADD R5, R3, 0x1, R14 ;  /* 0x0000000103057824 */ /* 0x000fc800078e020e */
[----:B------:R-:W-:-:S07]  /*40cf0*/  IMAD.MOV.U32 R13, RZ, RZ, R5 ;  /* 0x000000ffff0d7224 */ /* 0x000fce00078e0005 */
[----:B------:R-:W-:Y:S05]  /*40d00*/  WARPSYNC.COLLECTIVE R15, `(.L_x_13624) ;  /* 0x000000000f087348 */ /* 0x000fea0003c00000 */
[----:B------:R0:W1:Y:S02]  /*40d10*/  SHFL.UP P6, R14, R13, R12, R11 ;  /* 0x0400000c0d0e7389 */ /* 0x00006400000c000b */
[----:B01----:R-:W-:Y:S01]  /*40d20*/  ENDCOLLECTIVE ;  /* 0x000000000000791b */ /* 0x003fe20003800000 */
.L_x_13624:
        /* <DEDUP_REMOVED lines=8> */
.L_x_13625:
[----:B------:R-:W-:Y:S05]  /*40db0*/  BRA `(.L_x_13626) ;  /* 0xffffff8c00e87947 */ /* 0x000fea000383ffff */
.L_x_13390:
[----:B------:R-:W-:Y:S01]  /*40dc0*/  BSSY B0, `(.L_x_13627) ;  /* 0x0000006000007945 */ /* 0x000fe20003800000 */
[----:B------:R-:W-:Y:S01]  /*40dd0*/  PLOP3.LUT P6, PT, P6, PT, PT, 0x8, 0x0 ;  /* 0x000000000000781c */ /* 0x000fe200037ce170 */
[----:B------:R-:W-:-:S12]  /*40de0*/  IMAD.MOV.U32 R15, RZ, RZ, -0x1 ;  /* 0xffffffffff0f7424 */ /* 0x000fd800078e00ff */
[----:B0-----:R-:W-:Y:S05]  /*40df0*/  WARPSYNC.COLLECTIVE R15, `(.L_x_13628) ;  /* 0x000000000f087348 */ /* 0x001fea0003c00000 */
[----:B------:R-:W-:Y:S01]  /*40e00*/  VOTE.ANY R14, PT, P6 ;  /* 0x00000000000e7806 */ /* 0x000fe200030e0100 */
[----:B0-----:R-:W-:Y:S06]  /*40e10*/  ENDCOLLECTIVE ;  /* 0x000000000000791b */ /* 0x001fec0003800000 */
.L_x_13628:
[----:B------:R-:W-:Y:S05]  /*40e20*/  BSYNC B0 ;  /* 0x0000000000007941 */ /* 0x000fea0003800000 */
.L_x_13627:
        /* <DEDUP_REMOVED lines=8> */
.L_x_13629:
[----:B------:R-:W-:Y:S02]  /*40eb0*/  IMAD.IADD R19, R12, 0x1, R19 ;  /* 0x000000010c137824 */ /* 0x000fe400078e0213 */
[----:B------:R-:W-:Y:S02]  /*40ec0*/  IMAD.MOV.U32 R13, RZ, RZ, R4 ;  /* 0x000000ffff0d7224 */ /* 0x000fe400078e0004 */
[----:B------:R-:W-:-:S07]  /*40ed0*/  IMAD.MOV.U32 R17, RZ, RZ, R14 ;  /* 0x000000ffff117224 */ /* 0x000fce00078e000e */
[----:B------:R-:W-:Y:S05]  /*40ee0*/  WARPSYNC.COLLECTIVE R15, `(.L_x_13630) ;  /* 0x000000000f087348 */ /* 0x000fea0003c00000 */
[----:B------:R0:W1:Y:S02]  /*40ef0*/  SHFL.IDX P6, R14, R13, R12, R11 ;  /* 0x0000000c0d0e7389 */ /* 0x00006400000c000b */
[----:B01----:R-:W-:Y:S01]  /*40f00*/  ENDCOLLECTIVE ;  /* 0x000000000000791b */ /* 0x003fe20003800000 */
.L_x_13630:
[----:B------:R-:W-:Y:S01]  /*40f10*/  IMAD.MOV.U32 R4, RZ, RZ, R14 ;  /* 0x000000ffff047224 */ /* 0x000fe200078e000e */
[----:B------:R-:W-:Y:S06]  /*40f20*/  BRA `(.L_x_13631) ;  /* 0xffffff8c00cc7947 */ /* 0x000fec000383ffff */
.L_x_13392:
[----:B------:R-:W-:Y:S01]  /*40f30*/  BSSY B0, `(.L_x_13632) ;  /* 0x0000007000007945 */ /* 0x000fe20003800000 */
[----:B------:R-:W-:Y:S02]  /*40f40*/  IMAD.MOV.U32 R13, RZ, RZ, R2 ;  /* 0x000000ffff0d7224 */ /* 0x000fe400078e0002 */
[----:B------:R-:W-:Y:S02]  /*40f50*/  IMAD.MOV.U32 R11, RZ, RZ, 0x1f ;  /* 0x0000001fff0b7424 */ /* 0x000fe400078e00ff */
[----:B------:R-:W-:-:S07]  /*40f60*/  IMAD.MOV.U32 R15, RZ, RZ, -0x1 ;  /* 0xffffffffff0f7424 */ /* 0x000fce00078e00ff */
[----:B0-23--:R-:W-:Y:S05]  /*40f70*/  WARPSYNC.COLLECTIVE R15, `(.L_x_13633) ;  /* 0x000000000f087348 */ /* 0x00dfea0003c00000 */
[----:B------:R1:W4:Y:S02]  /*40f80*/  SHFL.IDX P6, R14, R13, R12, R11 ;  /* 0x0000000c0d0e7389 */ /* 0x00032400000c000b */
[----:B01234-:R-:W-:Y:S01]  /*40f90*/  ENDCOLLECTIVE ;  /* 0x000000000000791b */ /* 0x01ffe20003800000 */
.L_x_13633:
[----:B------:R-:W-:Y:S05]  /*40fa0*/  BSYNC B0 ;  /* 0x0000000000007941 */ /* 0x000fea0003800000 */
.L_x_13632:
[----:B------:R-:W-:Y:S01]  /*40fb0*/  MOV R6, R14 ;  /* 0x0000000e00067202 */ /* 0x000fe20000000f00 */
[----:B------:R-:W-:Y:S06]  /*40fc0*/  BRA `(.L_x_13391) ;  /* 0xffffff8c00bc7947 */ /* 0x000fec000383ffff */
.L_x_13398:
[----:B0-----:R0:W1:Y:S02]  /*40fd0*/  SYNCS.PHASECHK.TRANS64.TRYWAIT P0, [R5+URZ+0x32420], R0 ;  /* 0x03242000050075a7 */ /* 0x001064000800017f */
[----:B-1----:R-:W-:Y:S05]  /*40fe0*/  @!P0 NANOSLEEP.SYNCS 0x989680 ;  /* 0x009896800000895d */ /* 0x002fea0003900000 */
[----:B------:R-:W1:Y:S02]  /*40ff0*/  @!P0 SYNCS.PHASECHK.TRANS64 P0, [R5+URZ+0x32420], R0 ;  /* 0x03242000050085a7 */ /* 0x000e64000800007f */
[----:B-1----:R-:W-:Y:S05]  /*41000*/  @!P0 BRA `(.L_x_13398) ;  /* 0xfffffffc00f08947 */ /* 0x002fea000383ffff */
[----:B------:R-:W-:Y:S05]  /*41010*/  BRA `(.L_x_13634) ;  /* 0xffffff9800147947 */ /* 0x000fea000383ffff */
.L_x_13399:
        /* <DEDUP_REMOVED lines=11> */
.L_x_13636:
[----:B------:R-:W-:Y:S05]  /*410d0*/  BSYNC B0 ;  /* 0x0000000000007941 */ /* 0x000fea0003800000 */
.L_x_13635:
[----:B------:R-:W-:Y:S05]  /*410e0*/  BRA `(.L_x_13637) ;  /* 0xffffff9400fc7947 */ /* 0x000fea000383ffff */
.L_x_13400:
[----:B------:R-:W-:Y:S01]  /*410f0*/  BSSY B0, `(.L_x_13638) ;  /* 0x0000006000007945 */ /* 0x000fe20003800000 */
[----:B------:R-:W-:-:S07]  /*41100*/  IMAD.MOV.U32 R15, RZ, RZ, -0x1 ;  /* 0xffffffffff0f7424 */ /* 0x000fce00078e00ff */
[----:B0-234-:R-:W-:Y:S05]  /*41110*/  WARPSYNC.COLLECTIVE R15, `(.L_x_13639) ;  /* 0x000000000f0c7348 */ /* 0x01dfea0003c00000 */
[----:B------:R-:W-:Y:S02]  /*41120*/  ELECT P6, UR62, PT ;  /* 0x00000000003e782f */ /* 0x000fe400038c0000 */
[----:B------:R-:W-:Y:S01]  /*41130*/  MOV R14, UR62 ;  /* 0x0000003e000e7c02 */ /* 0x000fe20008000f00 */
[----:B0-234-:R-:W-:Y:S10]  /*41140*/  ENDCOLLECTIVE ;  /* 0x000000000000791b */ /* 0x01dff40003800000 */
.L_x_13639:
[----:B------:R-:W-:Y:S05]  /*41150*/  BSYNC B0 ;  /* 0x0000000000007941 */ /* 0x000fea0003800000 */
.L_x_13638:
[----:B------:R-:W-:Y:S05]  /*41160*/  BRA `(.L_x_13640) ;  /* 0xffffff9400f07947 */ /* 0x000fea000383ffff */
.L_x_13402:
[----:B0-----:R0:W1:Y:S02]  /*41170*/  SYNCS.PHASECHK.TRANS64.TRYWAIT P1, [R3+URZ+0x32440], R2 ;  /* 0x03244002030075a7 */ /* 0x001064000802017f */
[----:B-1----:R-:W-:Y:S05]  /*41180*/  @!P1 NANOSLEEP.SYNCS 0x989680 ;  /* 0x009896800000995d */ /* 0x002fea0003900000 */
[----:B------:R-:W1:Y:S02]  /*41190*/  @!P1 SYNCS.PHASECHK.TRANS64 P1, [R3+URZ+0x32440], R2 ;  /* 0x03244002030095a7 */ /* 0x000e64000802007f */
[----:B-1----:R-:W-:Y:S05]  /*411a0*/  @!P1 BRA `(.L_x_13402) ;  /* 0xfffffffc00f09947 */ /* 0x002fea000383ffff */
[----:B------:R-:W-:Y:S05]  /*411b0*/  BRA `(.L_x_13641) ;  /* 0xffffff9800107947 */ /* 0x000fea000383ffff */
.L_x_13404:
[----:B-1----:R1:W0:Y:S02]  /*411c0*/  SYNCS.PHASECHK.TRANS64.TRYWAIT P1, [R25+URZ+0x32440], R0 ;  /* 0x03244000190075a7 */ /* 0x002224000802017f */
[----:B0-----:R-:W-:Y:S05]  /*411d0*/  @!P1 NANOSLEEP.SYNCS 0x989680 ;  /* 0x009896800000995d */ /* 0x001fea0003900000 */
[----:B------:R-:W0:Y:S02]  /*411e0*/  @!P1 SYNCS.PHASECHK.TRANS64 P1, [R25+URZ+0x32440], R0 ;  /* 0x03244000190095a7 */ /* 0x000e24000802007f */
[----:B0-----:R-:W-:Y:S05]  /*411f0*/  @!P1 BRA `(.L_x_13404) ;  /* 0xfffffffc00f09947 */ /* 0x001fea000383ffff */
[----:B------:R-:W-:Y:S05]  /*41200*/  BRA `(.L_x_13642) ;  /* 0xffffff98001c7947 */ /* 0x000fea000383ffff */
.L_x_13406:
[----:B------:R0:W0:Y:S02]  /*41210*/  SYNCS.PHASECHK.TRANS64.TRYWAIT P1, [R3+URZ+0x32460], R2 ;  /* 0x03246002030075a7 */ /* 0x000024000802017f */
[----:B0-----:R-:W-:Y:S05]  /*41220*/  @!P1 NANOSLEEP.SYNCS 0x989680 ;  /* 0x009896800000995d */ /* 0x001fea0003900000 */
[----:B------:R-:W0:Y:S02]  /*41230*/  @!P1 SYNCS.PHASECHK.TRANS64 P1, [R3+URZ+0x32460], R2 ;  /* 0x03246002030095a7 */ /* 0x000e24000802007f */
[----:B0-----:R-:W-:Y:S05]  /*41240*/  @!P1 BRA `(.L_x_13406) ;  /* 0xfffffffc00f09947 */ /* 0x001fea000383ffff */
[----:B------:R-:W-:Y:S05]  /*41250*/  BRA `(.L_x_13643) ;  /* 0xffffff9800187947 */ /* 0x000fea000383ffff */
        .type           $_ZN7cutlass13device_kernelIN5flash11enable_sm90INS1_16FlashAttnFwdSm90INS1_25CollectiveMainloopFwdSm90ILi2EN4cute5tupleIJNS5_1CILi1EEES8_S8_EEENS6_IJNS7_ILi128EEENS7_ILi96EEENS7_ILi64EEEEEELi256ENS_6half_tEfNS_4arch4Sm90ELb0ELb1ELb1ELb1ELb1ELb1ELb1ELb1ELb0ELb1ELb1ELb0EEENS1_21CollectiveEpilogueFwdINS6_IJSA_NS7_ILi256EEESB_EEES9_SE_SG_Li256ELb1ELb1ELb1ELb0EEENS1_36VarlenDynamicPersistentTileSchedulerILi128ELi96ELi256ELi128ELb1ELb1ELb1ELb1ELb0ELb1EEEEEEEEEvNT_6ParamsE$_ZZN5flash25CollectiveMainloopFwdSm90ILi2EN4cute5tupleIJNS1_1CILi1EEES4_S4_EEENS2_IJNS3_ILi128EEENS3_ILi96EEENS3_ILi64EEEEEELi256EN7cutlass6half_tEfNSA_4arch4Sm90ELb0ELb1ELb1ELb1ELb1ELb1ELb1ELb1ELb0ELb1ELb1ELb0EE3mmaINS_16FlashAttnFwdSm90ISE_NS_21CollectiveEpilogueFwdINS2_IJS6_NS3_ILi256EEES7_EEES5_SB_SD_Li256ELb1ELb1ELb1ELb0EEENS_36VarlenDynamicPersistentTileSchedulerILi128ELi96ELi256ELi128ELb1ELb1ELb1ELb1ELb0ELb1EEEE13SharedStorageENS1_6TensorINS1_11ArrayEngineIfLm128EEENS1_6LayoutINS2_IJNS2_IJNS3_ILi2EEEST_NS3_ILi32EEEEEES4_S4_EEENS2_IJNS2_IJS4_ST_NS3_ILi4EEEEEENS3_ILi0EEESZ_EEEEEEENS_7SoftmaxILi2ELi0EEEEEbRKNSE_6ParamsENSA_13PipelineAsyncILi2EEES19_RNSA_13PipelineStateILj2EEERT0_RT1_iRiRKNS_16SeqlenInfoQKNewKILb1ELb1EEENS2_IJiiiiEEERT_ENKUliT_T0_T1_E_clIZSF_ISO_S12_S14_EbS17_S19_S19_S1C_S1E_S1G_iS1H_S1L_S1M_S1O_EUlRS1P_iE0_NS3_ILb1EEES1W_EEDaiS1P_S1Q_S1R_,@function
        .size           $_ZN7cutlass13device_kernelIN5flash11enable_sm90INS1_16FlashAttnFwdSm90INS1_25CollectiveMainloopFwdSm90ILi2EN4cute5tupleIJNS5_1CILi1EEES8_S8_EEENS6_IJNS7_ILi128EEENS7_ILi96EEENS7_ILi64EEEEEELi256ENS_6half_tEfNS_4arch4Sm90ELb0ELb1ELb1ELb1ELb1ELb1ELb1ELb1ELb0ELb1ELb1ELb0EEENS1_21CollectiveEpilogueFwdINS6_IJSA_NS7_ILi256EEESB_EEES9_SE_SG_Li256ELb1ELb1ELb1ELb0EEENS1_36VarlenDynamicPersistentTileSchedulerILi128ELi96ELi256ELi128ELb1ELb1ELb1ELb1ELb0ELb1EEEEEEEEEvNT_6ParamsE$_ZZN5flash25CollectiveMainloopFwdSm90ILi2EN4cute5tupleIJNS1_1CILi1EEES4_S4_EEENS2_IJNS3_ILi128EEENS3_ILi96EEENS3_ILi64EEEEEELi256EN7cutlass6half_tEfNSA_4arch4Sm90ELb0ELb1ELb1ELb1ELb1ELb1ELb1ELb1ELb0ELb1ELb1ELb0EE3mmaINS_16FlashAttnFwdSm90ISE_NS_21CollectiveEpilogueFwdINS2_IJS6_NS3_ILi256EEES7_EEES5_SB_SD_Li256ELb1ELb1ELb1ELb0EEENS_36VarlenDynamicPersistentTileSchedulerILi128ELi96ELi256ELi128ELb1ELb1ELb1ELb1ELb0ELb1EEEE13SharedStorageENS1_6TensorINS1_11ArrayEngineIfLm128EEENS1_6LayoutINS2_IJNS2_IJNS3_ILi2EEEST_NS3_ILi32EEEEEES4_S4_EEENS2_IJNS2_IJS4_ST_NS3_ILi4EEEEEENS3_ILi0EEESZ_EEEEEEENS_7SoftmaxILi2ELi0EEEEEbRKNSE_6ParamsENSA_13PipelineAsyncILi2EEES19_RNSA_13PipelineStateILj2EEERT0_RT1_iRiRKNS_16SeqlenInfoQKNewKILb1ELb1EEENS2_IJiiiiEEERT_ENKUliT_T0_T1_E_clIZSF_ISO_S12_S14_EbS17_S19_S19_S1C_S1E_S1G_iS1H_S1L_S1M_S1O_EUlRS1P_iE0_NS3_ILb1EEES1W_EEDaiS1P_S1Q_S1R_,(.L_x_15778 - $_ZN7cutlass13device_kernelIN5flash11enable_sm90INS1_16FlashAttnFwdSm90INS1_25CollectiveMainloopFwdSm90ILi2EN4cute5tupleIJNS5_1CILi1EEES8_S8_EEENS6_IJNS7_ILi128EEENS7_ILi96EEENS7_ILi64EEEEEELi256ENS_6half_tEfNS_4arch4Sm90ELb0ELb1ELb1ELb1ELb1ELb1ELb1ELb1ELb0ELb1ELb1ELb0EEENS1_21CollectiveEpilogueFwdINS6_IJSA_NS7_ILi256EEESB_EEES9_SE_SG_Li256ELb1ELb1ELb1ELb0EEENS1_36VarlenDynamicPersistentTileSchedulerILi128ELi96ELi256ELi128ELb1ELb1ELb1ELb1ELb0ELb1EEEEEEEEEvNT_6ParamsE$_ZZN5flash25CollectiveMainloopFwdSm90ILi2EN4cute5tupleIJNS1_1CILi1EEES4_S4_EEENS2_IJNS3_ILi128EEENS3_ILi96EEENS3_ILi64EEEEEELi256EN7cutlass6half_tEfNSA_4arch4Sm90ELb0ELb1ELb1ELb1ELb1ELb1ELb1ELb1ELb0ELb1ELb1ELb0EE3mmaINS_16FlashAttnFwdSm90ISE_NS_21CollectiveEpilogueFwdINS2_IJS6_NS3_ILi256EEES7_EEES5_SB_SD_Li256ELb1ELb1ELb1ELb0EEENS_36VarlenDynamicPersistentTileSchedulerILi128ELi96ELi256ELi128ELb1ELb1ELb1ELb1ELb0ELb1EEEE13SharedStorageENS1_6TensorINS1_11ArrayEngineIfLm128EEENS1_6LayoutINS2_IJNS2_IJNS3_ILi2EEEST_NS3_ILi32EEEEEES4_S4_EEENS2_IJNS2_IJS4_ST_NS3_ILi4EEEEEENS3_ILi0EEESZ_EEEEEEENS_7SoftmaxILi2ELi0EEEEEbRKNSE_6ParamsENSA_13PipelineAsyncILi2EEES19_RNSA_13PipelineStateILj2EEERT0_RT1_iRiRKNS_16SeqlenInfoQKNewKILb1ELb1EEENS2_IJiiiiEEERT_ENKUliT_T0_T1_E_clIZSF_ISO_S12_S14_EbS17_S19_S19_S1C_S1E_S1G_iS1H_S1L_S1M_S1O_EUlRS1P_iE0_NS3_ILb1EEES1W_EEDaiS1P_S1Q_S1R_)
$_ZN7cutlass13device_kernelIN5flash11enable_sm90INS1_16FlashAttnFwdSm90INS1_25CollectiveMainloopFwdSm90ILi2EN4cute5tupleIJNS5_1CILi1EEES8_S8_EEENS6_IJNS7_ILi128EEENS7_ILi96EEENS7_ILi64EEEEEELi256ENS_6half_tEfNS_4arch4Sm90ELb0ELb1ELb1ELb1ELb1ELb1ELb1ELb1ELb0ELb1ELb1ELb0EEENS1_21CollectiveEpilogueFwdINS6_IJSA_NS7_ILi256EEESB_EEES9_SE_SG_Li256ELb1ELb1ELb1ELb0EEENS1_36VarlenDynamicPersistentTileSchedulerILi128ELi96ELi256ELi128ELb1ELb1ELb1ELb1ELb0ELb1EEEEEEEEEvNT_6ParamsE$_ZZN5flash25CollectiveMainloopFwdSm90ILi2EN4cute5tupleIJNS1_1CILi1EEES4_S4_EEENS2_IJNS3_ILi128EEENS3_ILi96EEENS3_ILi64EEEEEELi256EN7cutlass6half_tEfNSA_4arch4Sm90ELb0ELb1ELb1ELb1ELb1ELb1ELb1ELb1ELb0ELb1ELb1ELb0EE3mmaINS_16FlashAttnFwdSm90ISE_NS_21CollectiveEpilogueFwdINS2_IJS6_NS3_ILi256EEES7_EEES5_SB_SD_Li256ELb1ELb1ELb1ELb0EEENS_36VarlenDynamicPersistentTileSchedulerILi128ELi96ELi256ELi128ELb1ELb1ELb1ELb1ELb0ELb1EEEE13SharedStorageENS1_6TensorINS1_11ArrayEngineIfLm128EEENS1_6LayoutINS2_IJNS2_IJNS3_ILi2EEEST_NS3_ILi32EEEEEES4_S4_EEENS2_IJNS2_IJS4_ST_NS3_ILi4EEEEEENS3_ILi0EEESZ_EEEEEEENS_7SoftmaxILi2ELi0EEEEEbRKNSE_6ParamsENSA_13PipelineAsyncILi2EEES19_RNSA_13PipelineStateILj2EEERT0_RT1_iRiRKNS_16SeqlenInfoQKNewKILb1ELb1EEENS2_IJiiiiEEERT_ENKUliT_T0_T1_E_clIZSF_ISO_S12_S14_EbS17_S19_S19_S1C_S1E_S1G_iS1H_S1L_S1M_S1O_EUlRS1P_iE0_NS3_ILb1EEES1W_EEDaiS1P_S1Q_S1R_:
[----:B------:R-:W-:Y:S02]  /*41260*/  ULDC UR4, c[0x0][0x20] ;  /* 0x0000080000047ab9 */ /* 0x000fe40000000800 */
        /* <DEDUP_REMOVED lines=14> */
.L_x_13645:
[----:B------:R-:W-:Y:S05]  /*41350*/  BSYNC B0 ;  /* 0x0000000000007941 */ /* 0x000fea0003800000 */
.L_x_13644:
        /* <DEDUP_REMOVED lines=13> */
.L_x_13647:
[----:B------:R-:W-:Y:S05]  /*41430*/  BSYNC B0 ;  /* 0x0000000000007941 */ /* 0x000fea0003800000 */
.L_x_13646:
        /* <DEDUP_REMOVED lines=8> */
.L_x_13649:
[----:B------:R-:W-:Y:S05]  /*414c0*/  BSYNC B0 ;  /* 0x0000000000007941 */ /* 0x000fea0003800000 */
.L_x_13648:
[----:B------:R-:W2:Y:S04]  /*414d0*/  LDL.64 R6, [UR4] ;  /* 0x00000004ff067983 */ /* 0x000ea80008100a00 */
[----:B------:R-:W3:Y:S04]  /*414e0*/  LDL.64 R2, [UR4+0x28] ;  /* 0x00002804ff027983 */ /* 0x000ee80008100a00 */
[----:B0----5:R-:W4:Y:S04]  /*414f0*/  LDL.64 R8, [UR4+0x20] ;  /* 0x00002004ff087983 */ /* 0x021f280008100a00 */
[----:B--2---:R-:W2:Y:S04]  /*41500*/  LD.E R13, desc[UR6][R6.64] ;  /* 0x00000006060d7980 */ /* 0x004ea8000c101900 */
[----:B---3--:R-:W2:Y:S04]  /*41510*/  LD.E.64 R2, desc[UR6][R2.64] ;  /* 0x0000000602027980 */ /* 0x008ea8000c101b00 */
[----:B------:R-:W3:Y:S01]  /*41520*/  LDL.64 R6, [UR4+0x8] ;  /* 0x00000804ff067983 */ /* 0x000ee20008100a00 */
[----:B------:R-:W-:Y:S05]  /*41530*/  WARPSYNC.ALL ;  /* 0x0000000000007948 */ /* 0x000fea0003800000 */
[----:B---3--:R0:W-:Y:S04]  /*41540*/  ST.E desc[UR6][R6.64], RZ ;  /* 0x000000ff06007985 */ /* 0x0081e8000c101906 */
[----:B----4-:R-:W3:Y:S01]  /*41550*/  LD.E.64 R10, desc[UR6][R8.64] ;  /* 0x00000006080a7980 */ /* 0x010ee2000c101b00 */
        /* <DEDUP_REMOVED lines=24> */
[----:B------:R-:W-:Y:S01]  /*416e0*/  MOV R13, R3 ;  /* 0x00000003000d7202 */ /* 0x000fe20000000f00 */
        /* <DEDUP_REMOVED lines=21> */
[----:B--2---:R-:W2:Y:S04]  /*41840*/  LD.E R10, desc[UR6][R2.64] ;  /* 0x00000006020a7980 */ /* 0x004ea8000c101900 */
[----:B------:R-:W3:Y:S01]  /*41850*/  LDL.64 R2, [UR4+0x30] ;  /* 0x00003004ff027983 */ /* 0x000ee20008100a00 */
        /* <DEDUP_REMOVED lines=8> */
.L_x_13678:
[----:B------:R-:W-:Y:S05]  /*418e0*/  BSYNC B0 ;  /* 0x0000000000007941 */ /* 0x000fea0003800000 */
.L_x_13651:
[----:B------:R-:W0:Y:S04]  /*418f0*/  LDL.64 R2, [UR4+0x40] ;  /* 0x00004004ff027983 */ /* 0x000e280008100a00 */
[----:B------:R-:W2:Y:S04]  /*41900*/  LDL.64 R6, [UR4] ;  /* 0x00000004ff067983 */ /* 0x000ea80008100a00 */
[----:B0-----:R-:W3:Y:S04]  /*41910*/  LD.E R8, desc[UR6][R2.64] ;  /* 0x0000000602087980 */ /* 0x001ee8000c101900 */
[----:B--2---:R0:W5:Y:S04]  /*41920*/  LD.E R10, desc[UR6][R6.64] ;  /* 0x00000006060a7980 */ /* 0x004168000c101900 */
[----:B------:R0:W5:Y:S01]  /*41930*/  LD.E R11, desc[UR6][R6.64+0x4] ;  /* 0x00000406060b7980 */ /* 0x000162000c101900 */
[----:B------:R-:W-:Y:S01]  /*41940*/  BSSY B0, `(.L_x_13653) ;  /* 0x0000005000007945 */ /* 0x000fe20003800000 */
[----:B---3--:R-:W-:-:S04]  /*41950*/  LOP3.LUT R8, R8, 0x1, RZ, 0xfc, !PT ;  /* 0x0000000108087812 */ /* 0x008fc800078efcff */
[----:B------:R-:W-:-:S13]  /*41960*/  ISETP.NE.AND P0, PT, R8, 0x3, PT ;  /* 0x000000030800780c */ /* 0x000fda0003f05270 */
[----:B0-----:R-:W-:Y:S05]  /*41970*/  @!P0 BRA `(.L_x_13654) ;  /* 0x0000000000048947 */ /* 0x001fea0003800000 */
[----:B------:R-:W-:Y:S01]  /*41980*/  BPT.TRAP 0x1 ;  /* 0x000000040000795c */ /* 0x000fe20000300000 */
.L_x_13654:
[----:B------:R-:W-:Y:S05]  /*41990*/  BSYNC B0 ;  /* 0x0000000000007941 */ /* 0x000fea0003800000 */
.L_x_13653:
        /* <DEDUP_REMOVED lines=13> */
.L_x_13656:
[----:B------:R-:W-:Y:S05]  /*41a70*/  BSYNC B0 ;  /* 0x0000000000007941 */ /* 0x000fea0003800000 */
.L_x_13655:
        /* <DEDUP_REMOVED lines=8> */
.L_x_13658:
[----:B------:R-:W-:Y:S05]  /*41b00*/  BSYNC B0 ;  /* 0x0000000000007941 */ /* 0x000fea0003800000 */
.L_x_13657:
[----:B------:R-:W2:Y:S04]  /*41b10*/  LDL.64 R2, [UR4] ;  /* 0x00000004ff027983 */ /* 0x000ea80008100a00 */
[----:B------:R-:W3:Y:S04]  /*41b20*/  LDL.64 R10, [UR4+0x58] ;  /* 0x00005804ff0a7983 */ /* 0x000ee80008100a00 */
[----:B------:R-:W4:Y:S04]  /*41b30*/  LDL.64 R6, [UR4+0x48] ;  /* 0x00004804ff067983 */ /* 0x000f280008100a00 */
[----:B0----5:R-:W3:Y:S04]  /*41b40*/  LDL.64 R8, [UR4+0x50] ;  /* 0x00005004ff087983 */ /* 0x021ee80008100a00 */
[----:B--2---:R-:W2:Y:S04]  /*41b50*/  LD.E R13, desc[UR6][R2.64] ;  /* 0x00000006020d7980 */ /* 0x004ea8000c101900 */
[----:B----4-:R-:W4:Y:S04]  /*41b60*/  LD.E R12, desc[UR6][R6.64] ;  /* 0x00000006060c7980 */ /* 0x010f28000c101900 */
[----:B---3--:R-:W2:Y:S04]  /*41b70*/  LD.E.64 R2, desc[UR6][R10.64] ;  /* 0x000000060a027980 */ /* 0x008ea8000c101b00 */
[----:B------:R-:W3:Y:S01]  /*41b80*/  LD.E.64 R10, desc[UR6][R8.64] ;  /* 0x00000006080a7980 */ /* 0x000ee2000c101b00 */
[----:B------:R-:W-:Y:S05]  /*41b90*/  WARPSYNC.ALL ;  /* 0x0000000000007948 */ /* 0x000fea0003800000 */
[----:B------:R-:W-:Y:S01]  /*41ba0*/  WARPGROUP.ARRIVE ;  /* 0x00000000000079c5 */ /* 0x000fe20000000000 */
[----:B----4-:R-:W-:Y:S01]  /*41bb0*/  ISETP.NE.U32.AND P0, PT, R12, RZ, PT ;  /* 0x000000ff0c00720c */ /* 0x010fe20003f05070 */
[----:B--2---:R-:W-:Y:S01]  /*41bc0*/  IMAD R2, R13, 0xc00, R2 ;  /* 0x00000c000d027824 */ /* 0x004fe200078e0202 */
[----:B------:R-:W-:-:S04]  /*41bd0*/  R2UR UR11, R3 ;  /* 0x00000000030b72ca */ /* 0x000fc800000e0000 */
[----:B------:R-:W-:Y:S02]  /*41be0*/  R2UR UR10, R2 ;  /* 0x00000000020a72ca */ /* 0x000fe400000e0000 */
[----:B---3--:R-:W-:Y:S02]  /*41bf0*/  R2UR UR8, R10 ;  /* 0x000000000a0872ca */ /* 0x008fe400000e0000 */
[----:B------:R-:W-:-:S03]  /*41c00*/  R2UR UR9, R11 ;  /* 0x000000000b0972ca */ /* 0x000fc600000e0000 */
[----:B------:R-:W-:-:S10]  /*41c10*/  VOTEU.ANY UP0, P0 ;  /* 0x00000000003f7886 */ /* 0x000fd40000000100 */
[----:B------:R-:W-:Y:S03]  /*41c20*/  HGMMA.64x96x16.F32 R24, gdesc[UR8], R24, UP0, gsb0 ;  /* 0x01600000081879f0 */ /* 0x000fe6000b800818 */
[----:B------:R-:W-:Y:S02]  /*41c30*/  WARPGROUP.DEPBAR.LE gsb0, 0x0 ;  /* 0x00008000000079c5 */ /* 0x000fe40000010000 */
[----:B------:R-:W-:Y:S04]  /*41c40*/  ST.E desc[UR6][R6.64], R221 ;  /* 0x000000dd06007985 */ /* 0x000fe8000c101906 */
[----:B------:R-:W2:Y:S01]  /*41c50*/  LD.E.64 R10, desc[UR6][R8.64] ;  /* 0x00000006080a7980 */ /* 0x000ea2000c101b00 */
[----:B------:R-:W-:-:S02]  /*41c60*/  VIADD R12, R2, 0x2 ;  /* 0x00000002020c7836 */ /* 0x000fc40000000000 */
[----:B------:R-:W-:-:S03]  /*41c70*/  IMAD.MOV.U32 R13, RZ, RZ, R3 ;  /* 0x000000ffff0d7224 */ /* 0x000fc600078e0003 */
[----:B------:R-:W-:Y:S02]  /*41c80*/  R2UR UR10, R12 ;  /* 0x000000000c0a72ca */ /* 0x000fe400000e0000 */
[----:B------:R-:W-:Y:S01]  /*41c90*/  R2UR UR11, R13 ;  /* 0x000000000d0b72ca */ /* 0x000fe200000e0000 */
[----:B------:R-:W-:Y:S01]  /*41ca0*/  WARPGROUP.ARRIVE ;  /* 0x00000000000079c5 */ /* 0x000fe20000000000 */
[----:B--2---:R-:W-:Y:S01]  /*41cb0*/  VIADD R10, R10, 0x2 ;  /* 0x000000020a0a7836 */ /* 0x004fe20000000000 */
[----:B------:R-:W-:-:S04]  /*41cc0*/  R2UR UR9, R11 ;  /* 0x000000000b0972ca */ /* 0x000fc800000e0000 */
[----:B------:R-:W-:-:S13]  /*41cd0*/  R2UR UR8, R10 ;  /* 0x000000000a0872ca */ /* 0x000fda00000e0000 */
[----:B------:R-:W-:Y:S03]  /*41ce0*/  HGMMA.64x96x16.F32 R24, gdesc[UR8], R24, gsb0 ;  /* 0x01600000081879f0 */ /* 0x000fe60008000818 */
        /* <DEDUP_REMOVED lines=32> */
[----:B--2---:R-:W-:Y:S02]  /*41ef0*/  IADD3 R10, R10, 0x400, RZ ;  /* 0x000004000a0a7810 */ /* 0x004fe40007ffe0ff */
[----:B------:R-:W-:Y:S02]  /*41f00*/  R2UR UR9, R11 ;  /* 0x000000000b0972ca */ /* 0x000fe400000e0000 */
        /* <DEDUP_REMOVED lines=54> */
[----:B------:R-:W-:-:S04]  /*42270*/  MOV R13, R3 ;  /* 0x00000003000d7202 */ /* 0x000fc80000000f00 */
        /* <DEDUP_REMOVED lines=70> */
[----:B------:R-:W-:-:S02]  /*426e0*/  IADD3 R2, R2, 0x906, RZ ;  /* 0x0000090602027810 */ /* 0x000fc40007ffe0ff */
        /* <DEDUP_REMOVED lines=22> */
.L_x_13661:
[----:B------:R-:W-:Y:S05]  /*42850*/  BSYNC B0 ;  /* 0x0000000000007941 */ /* 0x000fea0003800000 */
.L_x_13660:
        /* <DEDUP_REMOVED lines=10> */
[----:B0-----:R-:W4:Y:S04]  /*42900*/  LD.E R8, desc[UR6][R4.64+0x8] ;  /* 0x0000080604087980 */ /* 0x001f28000c101900 */
        /* <DEDUP_REMOVED lines=23> */
[----:B------:R-:W-:Y:S01]  /*42a80*/  LEA.HI R29, R29, R82, RZ, 0x2 ;  /* 0x000000521d1d7211 */ /* 0x000fe200078f10ff */
[-C--:B------:R-:W-:Y:S01]  /*42a90*/  FMUL.FTZ R35, R37, R76.reuse ;  /* 0x0000004c25237220 */ /* 0x080fe20000410000 */
[-C--:B------:R-:W-:Y:S01]  /*42aa0*/  FMUL.FTZ R37, R41, R76.reuse ;  /* 0x0000004c29257220 */ /* 0x080fe20000410000 */
[----:B------:R-:W-:Y:S01]  /*42ab0*/  SHF.R.S32.HI R33, RZ, 0x1f, R44 ;  /* 0x0000001fff217819 */ /* 0x000fe2000001142c */
[-C--:B-1----:R-:W-:Y:S01]  /*42ac0*/  FMUL.FTZ R72, R25, R76.reuse ;  /* 0x0000004c19487220 */ /* 0x082fe20000410000 */
[-C--:B------:R-:W-:Y:S01]  /*42ad0*/  FMUL.FTZ R41, R49, R76.reuse ;  /* 0x0000004c31297220 */ /* 0x080fe20000410000 */
[----:B------:R-:W-:Y:S01]  /*42ae0*/  FMUL.FTZ R25, R50, R76 ;  /* 0x0000004c32197220 */ /* 0x000fe20000410000 */
[----:B------:R-:W-:-:S02]  /*42af0*/  LOP3.LUT R49, R29, 0xfffffffc, RZ, 0xc0, !PT ;  /* 0xfffffffc1d317812 */ /* 0x000fc400078ec0ff */
[----:B------:R-:W-:Y:S01]  /*42b00*/  LEA.HI R50, R33, R44, RZ, 0x2 ;  /* 0x0000002c21327211 */ /* 0x000fe200078f10ff */
[-C--:B------:R-:W-:Y:S01]  /*42b10*/  FMUL.FTZ R2, R24, R76.reuse ;  /* 0x0000004c18027220 */ /* 0x080fe20000410000 */
[-C--:B------:R-:W-:Y:S01]  /*42b20*/  FMUL.FTZ R18, R42, R76.reuse ;  /* 0x0000004c2a127220 */ /* 0x080fe20000410000 */
[-C--:B------:R-:W-:Y:S01]  /*42b30*/  FMUL.FTZ R24, R51, R76.reuse ;  /* 0x0000004c33187220 */ /* 0x080fe20000410000 */
[----:B------:R-:W-:Y:S01]  /*42b40*/  FMUL.FTZ R42, R52, R76 ;  /* 0x0000004c342a7220 */ /* 0x000fe20000410000 */
[----:B------:R-:W-:Y:S01]  /*42b50*/  IMAD.IADD R82, R82, 0x1, -R49 ;  /* 0x0000000152527824 */ /* 0x000fe200078e0a31 */
[--C-:B------:R-:W-:Y:S02]  /*42b60*/  SHF.R.S32.HI R52, RZ, 0x2, R50.reuse ;  /* 0x00000002ff347819 */ /* 0x100fe40000011432 */
[----:B------:R-:W-:Y:S02]  /*42b70*/  SHF.R.S32.HI R51, RZ, 0x1f, R50 ;  /* 0x0000001fff337819 */ /* 0x000fe40000011432 */
[----:B------:R-:W-:-:S02]  /*42b80*/  LEA.HI R49, R33, R44, RZ, 0x5 ;  /* 0x0000002c21317211 */ /* 0x000fc400078f28ff */
[----:B------:R-:W-:Y:S01]  /*42b90*/  SHF.R.S32.HI R33, RZ, 0x7, R32 ;  /* 0x00000007ff217819 */ /* 0x000fe20000011420 */
[----:B------:R-:W-:Y:S01]  /*42ba0*/  FMUL.FTZ R9, R27, R76 ;  /* 0x0000004c1b097220 */ /* 0x000fe20000410000 */
[----:B------:R-:W-:Y:S01]  /*42bb0*/  LEA.HI R51, R51, R52, RZ, 0x3 ;  /* 0x0000003433337211 */ /* 0x000fe200078f18ff */
[-C--:B------:R-:W-:Y:S01]  /*42bc0*/  FMUL.FTZ R27, R54, R76.reuse ;  /* 0x0000004c361b7220 */ /* 0x080fe20000410000 */
[-C--:B------:R-:W-:Y:S01]  /*42bd0*/  FMUL.FTZ R19, R43, R76.reuse ;  /* 0x0000004c2b137220 */ /* 0x080fe20000410000 */
[----:B------:R-:W-:Y:S01]  /*42be0*/  SHF.R.S32.HI R54, RZ, 0x5, R49 ;  /* 0x00000005ff367819 */ /* 0x000fe20000011431 */
[-C--:B------:R-:W-:Y:S01]  /*42bf0*/  FMUL.FTZ R43, R53, R76.reuse ;  /* 0x0000004c352b7220 */ /* 0x080fe20000410000 */
        /* <DEDUP_REMOVED lines=17> */
[----:B------:R-:W-:Y:S01]  /*42d10*/  FMUL.FTZ R73, R28, R76 ;  /* 0x0000004c1c497220 */ /* 0x000fe20000410000 */
[----:B------:R-:W-:Y:S01]  /*42d20*/  @P0 SHF.R.U32.HI R54, RZ, R80, R79 ;  /* 0x00000050ff360219 */ /* 0x000fe2000001164f */
[-C--:B------:R-:W-:Y:S01]  /*42d30*/  FMUL.FTZ R26, R55, R76.reuse ;  /* 0x0000004c371a7220 */ /* 0x080fe20000410000 */
[-C--:B------:R-:W-:Y:S01]  /*42d40*/  FMUL.FTZ R28, R62, R76.reuse ;  /* 0x0000004c3e1c7220 */ /* 0x080fe20000410000 */
[----:B------:R-:W-:Y:S01]  /*42d50*/  LOP3.LUT R55, R50, 0x7ffffffc, RZ, 0xc0, !PT ;  /* 0x7ffffffc32377812 */ /* 0x000fe200078ec0ff */
[-C--:B------:R-:W-:Y:S01]  /*42d60*/  FMUL.FTZ R20, R47, R76.reuse ;  /* 0x0000004c2f147220 */ /* 0x080fe20000410000 */
[----:B------:R-:W0:Y:S01]  /*42d70*/  SHFL.IDX PT, R62, R54, RZ, 0x1c1f ;  /* 0x001c1fff363e7589 */ /* 0x000e2200000e0000 */
        /* <DEDUP_REMOVED lines=24> */
[----:B------:R-:W1:Y:S03]  /*42f00*/  MUFU.TANH R2, R2 ;  /* 0x0000000200027308 */ /* 0x000e660000002400 */
        /* <DEDUP_REMOVED lines=52> */
[C---:B------:R-:W-:Y:S01]  /*43250*/  IADD3 R56, R58.reuse, R77, RZ ;  /* 0x0000004d3a387210 */ /* 0x040fe20007ffe0ff */
[----:B------:R-:W-:-:S02]  /*43260*/  IMAD.IADD R57, R58, 0x1, R57 ;  /* 0x000000013a397824 */ /* 0x000fc400078e0239 */
[----:B------:R-:W-:Y:S01]  /*43270*/  IMAD R55, R0, -0x60, -R59 ;  /* 0xffffffa000377824 */ /* 0x000fe200078e0a3b */
[----:B0-----:R-:W-:Y:S01]  /*43280*/  VIADDMNMX R59, R62, R56, R67, PT ;  /* 0x000000383e3b7246 */ /* 0x001fe20003800143 */
        /* <DEDUP_REMOVED lines=14> */
.L_x_13667:
[----:B------:R-:W-:Y:S05]  /*43370*/  BSYNC B2 ;  /* 0x0000000000027941 */ /* 0x000fea0003800000 */
.L_x_13666:
[----:B------:R-:W-:Y:S01]  /*43380*/  LOP3.LUT R0, RZ, R0, RZ, 0x33, !PT ;  /* 0x00000000ff007212 */ /* 0x000fe200078e33ff */
[----:B------:R-:W-:Y:S06]  /*43390*/  BRA `(.L_x_13668) ;  /* 0x0000000000187947 */ /* 0x000fec0003800000 */
.L_x_13665:
[----:B------:R-:W-:-:S13]  /*433a0*/  ISETP.NE.AND P0, PT, R6, 0x1, PT ;  /* 0x000000010600780c */ /* 0x000fda0003f05270 */
[----:B------:R-:W-:Y:S05]  /*433b0*/  @!P0 BRA `(.L_x_13668) ;  /* 0x0000000000108947 */ /* 0x000fea0003800000 */
[----:B------:R-:W2:Y:S04]  /*433c0*/  LD.E R61, desc[UR6][R4.64+0x1c] ;  /* 0x00001c06043d7980 */ /* 0x000ea8000c101900 */
[----:B------:R-:W3:Y:S01]  /*433d0*/  LD.E R63, desc[UR6][R4.64+0x20] ;  /* 0x00002006043f7980 */ /* 0x000ee2000c101900 */
[----:B--2---:R-:W-:-:S05]  /*433e0*/  IMAD.HI.U32 R0, R0, R61, RZ ;  /* 0x0000003d00007227 */ /* 0x004fca00078e00ff */
[----:B---3--:R-:W-:-:S07]  /*433f0*/  SHF.R.U32.HI R0, RZ, R63, R0 ;  /* 0x0000003fff007219 */ /* 0x008fce0000011600 */
.L_x_13668:
[----:B------:R-:W-:Y:S05]  /*43400*/  BSYNC B1 ;  /* 0x0000000000017941 */ /* 0x000fea0003800000 */
.L_x_13664:
[----:B------:R-:W-:-:S05]  /*43410*/  IMAD R61, R6, R0, R55 ;  /* 0x00000000063d7224 */ /* 0x000fca00078e0237 */
[----:B------:R-:W-:Y:S02]  /*43420*/  VIMNMX R58, R58, R61, !PT ;  /* 0x0000003d3a3a7248 */ /* 0x000fe40007fe0100 */
[----:B------:R-:W-:-:S07]  /*43430*/  VIADDMNMX R59, R61, R6, R59, PT ;  /* 0x000000063d3b7246 */ /* 0x000fce000380013b */
.L_x_13663:
[----:B------:R-:W-:Y:S05]  /*43440*/  BSYNC B0 ;  /* 0x0000000000007941 */ /* 0x000fea0003800000 */
.L_x_13662:
[C---:B------:R-:W-:Y:S01]  /*43450*/  ISETP.GE.AND P0, PT, R75.reuse, 0x2, PT ;  /* 0x000000024b00780c */ /* 0x040fe20003f06270 */
[----:B------:R-:W0:Y:S01]  /*43460*/  SHFL.IDX PT, R54, R54, 0x1, 0x1c1f ;  /* 0x003c1f0036367f89 */ /* 0x000e2200000e0000 */
        /* <DEDUP_REMOVED lines=89> */
[----:B0-----:R-:W-:-:S02]  /*43a00*/  VIADDMNMX R67, R54, R56, R67, PT ;  /* 0x0000003836437246 */ /* 0x001fc40003800143 */
        /* <DEDUP_REMOVED lines=40> */
.L_x_13674:
[----:B------:R-:W-:Y:S05]  /*43c90*/  BSYNC B2 ;  /* 0x0000000000027941 */ /* 0x000fea0003800000 */
.L_x_13673:
[----:B------:R-:W-:Y:S01]  /*43ca0*/  LOP3.LUT R7, RZ, R7, RZ, 0x33, !PT ;  /* 0x00000007ff077212 */ /* 0x000fe200078e33ff */
[----:B------:R-:W-:Y:S06]  /*43cb0*/  BRA `(.L_x_13675) ;  /* 0x0000000000187947 */ /* 0x000fec0003800000 */
.L_x_13672:
[----:B------:R-:W-:-:S13]  /*43cc0*/  ISETP.NE.AND P6, PT, R6, 0x1, PT ;  /* 0x000000010600780c */ /* 0x000fda0003fc5270 */
[----:B------:R-:W-:Y:S05]  /*43cd0*/  @!P6 BRA `(.L_x_13675) ;  /* 0x000000000010e947 */ /* 0x000fea0003800000 */
[----:B------:R-:W2:Y:S04]  /*43ce0*/  LD.E R8, desc[UR6][R4.64+0x1c] ;  /* 0x00001c0604087980 */ /* 0x000ea8000c101900 */
[----:B------:R-:W3:Y:S01]  /*43cf0*/  LD.E R34, desc[UR6][R4.64+0x20] ;  /* 0x0000200604227980 */ /* 0x000ee2000c101900 */
[----:B--2---:R-:W-:-:S05]  /*43d00*/  IMAD.HI.U32 R7, R7, R8, RZ ;  /* 0x0000000807077227 */ /* 0x004fca00078e00ff */
[----:B---3--:R-:W-:-:S07]  /*43d10*/  SHF.R.U32.HI R7, RZ, R34, R7 ;  /* 0x00000022ff077219 */ /* 0x008fce0000011607 */
.L_x_13675:
[----:B------:R-:W-:Y:S05]  /*43d20*/  BSYNC B1 ;  /* 0x0000000000017941 */ /* 0x000fea0003800000 */
.L_x_13671:
[----:B------:R-:W-:-:S05]  /*43d30*/  IMAD R7, R6, R7, R55 ;  /* 0x0000000706077224 */ /* 0x000fca00078e0237 */
[----:B------:R-:W-:Y:S02]  /*43d40*/  VIADDMNMX R67, R7, R6, R67, PT ;  /* 0x0000000607437246 */ /* 0x000fe40003800143 */
[----:B------:R-:W-:-:S07]  /*43d50*/  VIMNMX R2, R2, R7, !PT ;  /* 0x0000000702027248 */ /* 0x000fce0007fe0100 */
.L_x_13670:
[----:B------:R-:W-:Y:S05]  /*43d60*/  BSYNC B0 ;  /* 0x0000000000007941 */ /* 0x000fea0003800000 */
.L_x_13669:
[----:B------:R-:W2:Y:S01]  /*43d70*/  LDL.64 R4, [UR4+0x70] ;  /* 0x00007004ff047983 */ /* 0x000ea20008100a00 */
        /* <DEDUP_REMOVED lines=113> */
[----:B--2---:R0:W-:Y:S04]  /*44490*/  ST.E desc[UR6][R4.64+0x4], R15 ;  /* 0x0000040f04007985 */ /* 0x0041e8000c101906 */
        /* <DEDUP_REMOVED lines=23> */
[----:B0-----:R-:W-:-:S05]  /*44610*/  FMNMX.FTZ R15, R53, R2, !PT ;  /* 0x00000002350f7209 */ /* 0x001fca0007810000 */
[----:B------:R-:W0:Y:S02]  /*44620*/  SHFL.BFLY PT, R2, R15, 0x2, 0x1f ;  /* 0x0c401f000f027f89 */ /* 0x000e2400000e0000 */
[----:B0-----:R-:W-:-:S05]  /*44630*/  FMNMX.FTZ R19, R15, R2, !PT ;  /* 0x000000020f137209 */ /* 0x001fca0007810000 */
[----:B------:R-:W0:Y:S04]  /*44640*/  SHFL.BFLY PT, R2, R19, 0x1, 0x1f ;  /* 0x0c201f0013027f89 */ /* 0x000e2800000e0000 */
[----:B------:R-:W-:Y:S01]  /*44650*/  ST.E desc[UR6][R4.64], R15 ;  /* 0x0000000f04007985 */ /* 0x000fe2000c101906 */
[----:B0-----:R-:W-:-:S05]  /*44660*/  FMNMX.FTZ R21, R19, R2, !PT ;  /* 0x0000000213157209 */ /* 0x001fca0007810000 */
[----:B------:R-:W-:Y:S04]  /*44670*/  ST.E desc[UR6][R4.64], R21 ;  /* 0x0000001504007985 */ /* 0x000fe8000c101906 */
[----:B--2---:R-:W0:Y:S02]  /*44680*/  SHFL.BFLY PT, R3, R20, 0x2, 0x1f ;  /* 0x0c401f0014037f89 */ /* 0x004e2400000e0000 */
[----:B0-----:R-:W-:-:S05]  /*44690*/  FMNMX.FTZ R24, R20, R3, !PT ;  /* 0x0000000314187209 */ /* 0x001fca0007810000 */
[----:B------:R-:W0:Y:S02]  /*446a0*/  SHFL.BFLY PT, R3, R24, 0x1, 0x1f ;  /* 0x0c201f0018037f89 */ /* 0x000e2400000e0000 */
[----:B0-----:R-:W-:-:S05]  /*446b0*/  FMNMX.FTZ R25, R24, R3, !PT ;  /* 0x0000000318197209 */ /* 0x001fca0007810000 */
        /* <DEDUP_REMOVED lines=48> */
[----:B------:R-:W4:Y:S01]  /*449c0*/  MUFU.EX2 R178, R178 ;  /* 0x000000b200b27308 */ /* 0x000f220000000800 */
[----:B------:R-:W-:-:S07]  /*449d0*/  FFMA.FTZ R169, R13, R67, -R4 ;  /* 0x000000430da97223 */ /* 0x000fce0000010804 */
[----:B------:R-:W4:Y:S01]  /*449e0*/  MUFU.EX2 R179, R179 ;  /* 0x000000b300b37308 */ /* 0x000f220000000800 */
[-CC-:B------:R-:W-:Y:S01]  /*449f0*/  FFMA.FTZ R13, R12, R67.reuse, -R4.reuse ;  /* 0x000000430c0d7223 */ /* 0x180fe20000010804 */
[----:B------:R-:W-:Y:S01]  /*44a00*/  FFMA.FTZ R12, R8, R67, -R4 ;  /* 0x00000043080c7223 */ /* 0x000fe20000010804 */
[----:B0-----:R-:W-:-:S05]  /*44a10*/  FADD.FTZ R0, R34, R176 ;  /* 0x000000b022007221 */ /* 0x001fca0000010000 */
[----:B------:R-:W0:Y:S01]  /*44a20*/  MUFU.EX2 R32, R32 ;  /* 0x0000002000207308 */ /* 0x000e220000000800 */
[----:B-1----:R-:W-:Y:S01]  /*44a30*/  FADD.FTZ R8, R20, R177 ;  /* 0x000000b114087221 */ /* 0x002fe20000010000 */
[----:B------:R-:W-:-:S06]  /*44a40*/  FFMA.FTZ R163, R58, R67, -R4 ;  /* 0x000000433aa37223 */ /* 0x000fcc0000010804 */
[----:B------:R-:W1:Y:S01]  /*44a50*/  MUFU.EX2 R18, R18 ;  /* 0x0000001200127308 */ /* 0x000e620000000800 */
[----:B--2---:R-:W-:Y:S01]  /*44a60*/  FADD.FTZ R5, R33, R0 ;  /* 0x0000000021057221 */ /* 0x004fe20000010000 */
[----:B---3--:R-:W-:-:S06]  /*44a70*/  FADD.FTZ R8, R19, R8 ;  /* 0x0000000813087221 */ /* 0x008fcc0000010000 */
[----:B------:R-:W2:Y:S01]  /*44a80*/  MUFU.EX2 R160, R160 ;  /* 0x000000a000a07308 */ /* 0x000ea20000000800 */
[----:B------:R-:W-:-:S07]  /*44a90*/  FFMA.FTZ R14, R11, R67, -R4 ;  /* 0x000000430b0e7223 */ /* 0x000fce0000010804 */
[----:B------:R-:W3:Y:S01]  /*44aa0*/  MUFU.EX2 R161, R161 ;  /* 0x000000a100a17308 */ /* 0x000ee20000000800 */
[----:B------:R-:W-:Y:S01]  /*44ab0*/  FFMA.FTZ R11, R9, R67, -R4 ;  /* 0x00000043090b7223 */ /* 0x000fe20000010804 */
[----:B----4-:R-:W-:-:S06]  /*44ac0*/  FADD.FTZ R5, R178, R5 ;  /* 0x00000005b2057221 */ /* 0x010fcc0000010000 */
[----:B------:R-:W4:Y:S01]  /*44ad0*/  MUFU.EX2 R31, R31 ;  /* 0x0000001f001f7308 */ /* 0x000f220000000800 */
[----:B------:R-:W-:-:S07]  /*44ae0*/  FADD.FTZ R9, R179, R8 ;  /* 0x00000008b3097221 */ /* 0x000fce0000010000 */
        /* <DEDUP_REMOVED lines=16> */
[----:B0-----:R-:W-:-:S06]  /*44bf0*/  FADD.FTZ R5, R162, R5 ;  /* 0x00000005a2057221 */ /* 0x001fcc0000010000 */
[----:B------:R-:W0:Y:S01]  /*44c00*/  MUFU.EX2 R29, R29 ;  /* 0x0000001d001d7308 */ /* 0x000e220000000800 */
[----:B-1----:R-:W-:Y:S01]  /*44c10*/  FADD.FTZ R7, R163, R0 ;  /* 0x00000000a3077221 */ /* 0x002fe20000010000 */
[----:B------:R-:W-:-:S06]  /*44c20*/  FFMA.FTZ R181, R56, R67, -R4 ;  /* 0x0000004338b57223 */ /* 0x000fcc0000010804 */
        /* <DEDUP_REMOVED lines=16> */
[----:B------:R-:W2:Y:S08]  /*44d30*/  MUFU.EX2 R27, R27 ;  /* 0x0000001b001b7308 */ /* 0x000eb00000000800 */
        /* <DEDUP_REMOVED lines=49> */
[----:B------:R-:W-:Y:S04]  /*45050*/  ST.E desc[UR6][R2.64+0x10], R35 ;  /* 0x0000102302007985 */ /* 0x000fe8000c101906 */
[----:B------:R0:W-:Y:S04]  /*45060*/  ST.E desc[UR6][R2.64+0x14], R37 ;  /* 0x0000142502007985 */ /* 0x0001e8000c101906 */
[----:B------:R-:W2:Y:S04]  /*45070*/  LDL.64 R4, [UR4] ;  /* 0x00000004ff047983 */ /* 0x000ea80008100a00 */
[----:B------:R-:W3:Y:S04]  /*45080*/  LDL.64 R6, [UR4+0x98] ;  /* 0x00009804ff067983 */ /* 0x000ee80008100a00 */
[----:B0-----:R-:W4:Y:S01]  /*45090*/  LDL.64 R2, [UR4+0x80] ;  /* 0x00008004ff027983 */ /* 0x001f220008100a00 */
[----:B------:R-:W-:-:S05]  /*450a0*/  LEA.HI R74, R74, 0x8, RZ, 0x19 ;  /* 0x000000084a4a7811 */ /* 0x000fca00078fc8ff */
[----:B------:R0:W-:Y:S06]  /*450b0*/  BAR.SYNC.DEFER_BLOCKING R74, 0x100 ;  /* 0x0004004a0000751d */ /* 0x0001ec0000010000 */
[----:B--2---:R-:W2:Y:S04]  /*450c0*/  LD.E R39, desc[UR6][R4.64] ;  /* 0x0000000604277980 */ /* 0x004ea8000c101900 */
[----:B----4-:R-:W4:Y:S04]  /*450d0*/  LD.E R41, desc[UR6][R2.64] ;  /* 0x0000000602297980 */ /* 0x010f28000c101900 */
[----:B---3--:R-:W2:Y:S04]  /*450e0*/  LD.E.64 R4, desc[UR6][R6.64] ;  /* 0x0000000606047980 */ /* 0x008ea8000c101b00 */
        /* <DEDUP_REMOVED lines=27> */
[----:B------:R-:W3:Y:S04]  /*452a0*/  LDL.64 R6, [UR4+0x88] ;  /* 0x00008804ff067983 */ /* 0x000ee80008100a00 */
        /* <DEDUP_REMOVED lines=45> */
[----:B----4-:R-:W-:Y:S01]  /*45580*/  ST.E desc[UR6][R2.64], R41 ;  /* 0x0000002902007985 */ /* 0x010fe2000c101906 */
[----:B--2---:R-:W-:-:S03]  /*45590*/  IMAD R4, R39, 0xc00, R4 ;  /* 0x00000c0027047824 */ /* 0x004fc600078e0204 */
[----:B------:R-:W2:Y:S04]  /*455a0*/  LD.E R109, desc[UR6][R2.64+0x198] ;  /* 0x00019806026d7980 */ /* 0x000ea8000c101900 */
[----:B---3--:R-:W-:Y:S04]  /*455b0*/  ST.E desc[UR6][R2.64+0x4], R43 ;  /* 0x0000042b02007985 */ /* 0x008fe8000c101906 */
        /* <DEDUP_REMOVED lines=81> */
[----:B------:R-:W-:Y:S02]  /*45ad0*/  R2UR UR11, R5 ;  /* 0x00000000050b72ca */ /* 0x000fe400000e0000 */
[----:B------:R-:W-:Y:S02]  /*45ae0*/  F2FP.F16.F32.PACK_AB R176, R176, R34 ;  /* 0x00000022b0b0723e */ /* 0x000fe400000000ff */
[----:B------:R-:W-:Y:S02]  /*45af0*/  F2FP.F16.F32.PACK_AB R178, R178, R33 ;  /* 0x00000021b2b2723e */ /* 0x000fe400000000ff */
[----:B------:R-:W-:Y:S02]  /*45b00*/  F2FP.F16.F32.PACK_AB R177, R177, R20 ;  /* 0x00000014b1b1723e */ /* 0x000fe400000000ff */
[----:B------:R-:W-:Y:S01]  /*45b10*/  F2FP.F16.F32.PACK_AB R179, R179, R19 ;  /* 0x00000013b3b3723e */ /* 0x000fe200000000ff */
[----:B------:R-:W-:Y:S01]  /*45b20*/  ST.E desc[UR6][R2.64+0x74], R36 ;  /* 0x0000742402007985 */ /* 0x000fe2000c101906 */
[----:B------:R-:W-:-:S02]  /*45b30*/  F2FP.F16.F32.PACK_AB R160, R160, R32 ;  /* 0x00000020a0a0723e */ /* 0x000fc400000000ff */
[----:B------:R-:W-:Y:S01]  /*45b40*/  F2FP.F16.F32.PACK_AB R162, R162, R31 ;  /* 0x0000001fa2a2723e */ /* 0x000fe200000000ff */
[----:B------:R-:W-:Y:S01]  /*45b50*/  ST.E desc[UR6][R2.64+0x7c], R38 ;  /* 0x00007c2602007985 */ /* 0x000fe2000c101906 */
[----:B------:R-:W-:Y:S02]  /*45b60*/  F2FP.F16.F32.PACK_AB R168, R168, R30 ;  /* 0x0000001ea8a8723e */ /* 0x000fe400000000ff */
[----:B------:R-:W-:Y:S01]  /*45b70*/  F2FP.F16.F32.PACK_AB R170, R170, R29 ;  /* 0x0000001daaaa723e */ /* 0x000fe200000000ff */
[----:B------:R-:W-:Y:S01]  /*45b80*/  ST.E desc[UR6][R2.64+0x84], R40 ;  /* 0x0000842802007985 */ /* 0x000fe2000c101906 */
[----:B------:R-:W-:Y:S02]  /*45b90*/  F2FP.F16.F32.PACK_AB R180, R180, R28 ;  /* 0x0000001cb4b4723e */ /* 0x000fe400000000ff */
[----:B------:R-:W-:Y:S01]  /*45ba0*/  F2FP.F16.F32.PACK_AB R182, R182, R27 ;  /* 0x0000001bb6b6723e */ /* 0x000fe200000000ff */
[----:B------:R-:W-:Y:S01]  /*45bb0*/  ST.E desc[UR6][R2.64+0x8c], R42 ;  /* 0x00008c2a02007985 */ /* 0x000fe2000c101906 */
[----:B------:R-:W-:-:S02]  /*45bc0*/  F2FP.F16.F32.PACK_AB R184, R184, R26 ;  /* 0x0000001ab8b8723e */ /* 0x000fc400000000ff */
[----:B------:R-:W-:Y:S01]  /*45bd0*/  F2FP.F16.F32.PACK_AB R186, R186, R25 ;  /* 0x00000019baba723e */ /* 0x000fe200000000ff */
[----:B------:R-:W-:Y:S01]  /*45be0*/  ST.E desc[UR6][R2.64+0x94], R44 ;  /* 0x0000942c02007985 */ /* 0x000fe2000c101906 */
[----:B------:R-:W-:-:S03]  /*45bf0*/  F2FP.F16.F32.PACK_AB R188, R188, R24 ;  /* 0x00000018bcbc723e */ /* 0x000fc600000000ff */
        /* <DEDUP_REMOVED lines=97> */
[----:B------:R-:W-:Y:S03]  /*46210*/  HGMMA.64x256x16.F32 R24, R176, gdesc[UR8].tnspB, RZ, !UPT, gsb0 ;  /* 0x43e00008b0187df0 */ /* 0x000fe6000c0008ff */
        /* <DEDUP_REMOVED lines=264> */
[----:B------:R-:W-:Y:S02]  /*472a0*/  F2FP.F16.F32.PACK_AB R161, R161, R18 ;  /* 0x00000012a1a1723e */ /* 0x000fe400000000ff */
[----:B------:R-:W-:-:S04]  /*472b0*/  F2FP.F16.F32.PACK_AB R163, R163, R15 ;  /* 0x0000000fa3a3723e */ /* 0x000fc800000000ff */
[----:B--2---:R-:W-:-:S06]  /*472c0*/  WARPGROUP.ARRIVE ;  /* 0x00000000000079c5 */ /* 0x004fcc0000000000 */
        /* <DEDUP_REMOVED lines=795> */
[----:B------:R-:W-:-:S04]  /*4a480*/  F2FP.F16.F32.PACK_AB R185, R185, R10 ;  /* 0x0000000ab9b9723e */ /* 0x000fc800000000ff */
[----:B--2---:R-:W-:-:S07]  /*4a490*/  WARPGROUP.ARRIVE ;  /* 0x00000000000079c5 */ /* 0x004fce0000000000 */
        /* <DEDUP_REMOVED lines=263> */
[----:B------:R-:W-:-:S04]  /*4b510*/  F2FP.F16.F32.PACK_AB R191, R191, R0 ;  /* 0x00000000bfbf723e */ /* 0x000fc800000000ff */
[----:B--2---:R-:W-:-:S06]  /*4b520*/  WARPGROUP.ARRIVE ;  /* 0x00000000000079c5 */ /* 0x004fcc0000000000 */
        /* <DEDUP_REMOVED lines=261> */
[----:B----4-:R0:W-:Y:S04]  /*4c580*/  ST.E desc[UR6][R2.64+0x4], R5 ;  /* 0x0000040502007985 */ /* 0x0101e8000c101906 */
        /* <DEDUP_REMOVED lines=125> */
[----:B0-----:R-:W3:Y:S04]  /*4cd60*/  LDL.64 R4, [UR4+0x40] ;  /* 0x00004004ff047983 */ /* 0x001ee80008100a00 */
[----:B-1----:R-:W4:Y:S04]  /*4cd70*/  LDL.64 R6, [UR4] ;  /* 0x00000004ff067983 */ /* 0x002f280008100a00 */
[----:B---3--:R-:W3:Y:S04]  /*4cd80*/  LD.E R0, desc[UR6][R4.64] ;  /* 0x0000000604007980 */ /* 0x008ee8000c101900 */
[----:B----4-:R2:W5:Y:S01]  /*4cd90*/  LD.E R6, desc[UR6][R6.64] ;  /* 0x0000000606067980 */ /* 0x010562000c101900 */
[----:B------:R-:W-:Y:S01]  /*4cda0*/  BSSY B0, `(.L_x_13676) ;  /* 0x0000005000007945 */ /* 0x000fe20003800000 */
[----:B---3--:R-:W-:-:S04]  /*4cdb0*/  LOP3.LUT R0, R0, 0x1, RZ, 0xfc, !PT ;  /* 0x0000000100007812 */ /* 0x008fc800078efcff */
[----:B------:R-:W-:-:S13]  /*4cdc0*/  ISETP.NE.AND P0, PT, R0, 0x3, PT ;  /* 0x000000030000780c */ /* 0x000fda0003f05270 */
[----:B--2---:R-:W-:Y:S05]  /*4cdd0*/  @!P0 BRA `(.L_x_13677) ;  /* 0x0000000000048947 */ /* 0x004fea0003800000 */
[----:B------:R-:W-:Y:S01]  /*4cde0*/  BPT.TRAP 0x1 ;  /* 0x000000040000795c */ /* 0x000fe20000300000 */
.L_x_13677:
[----:B------:R-:W-:Y:S05]  /*4cdf0*/  BSYNC B0 ;  /* 0x0000000000007941 */ /* 0x000fea0003800000 */
.L_x_13676:
[----:B------:R-:W2:Y:S04]  /*4ce00*/  LD.E.64 R2, desc[UR6][R4.64+0x20] ;  /* 0x0000200604027980 */ /* 0x000ea8000c101b00 */
[----:B------:R-:W3:Y:S01]  /*4ce10*/  LD.E R0, desc[UR6][R4.64+0xc] ;  /* 0x00000c0604007980 */ /* 0x000ee2000c101900 */
[----:B------:R-:W-:Y:S01]  /*4ce20*/  IMAD.MOV.U32 R223, RZ, RZ, 0x0 ;  /* 0x00000000ffdf7424 */ /* 0x000fe200078e00ff */
[----:B--2---:R-:W-:-:S05]  /*4ce30*/  MOV R3, R2 ;  /* 0x0000000200037202 */ /* 0x004fca0000000f00 */
[----:B-----5:R-:W-:-:S05]  /*4ce40*/  IMAD R3, R6, 0x8, R3 ;  /* 0x0000000806037824 */ /* 0x020fca00078e0203 */
[----:B---3--:R-:W-:-:S04]  /*4ce50*/  PRMT R0, R0, 0x654, R3 ;  /* 0x0000065400007816 */ /* 0x008fc80000000003 */
[----:B------:R0:W-:Y:S02]  /*4ce60*/  SYNCS.ARRIVE.TRANS64.RED.A1T0 RZ, [R0+URZ], RZ ;  /* 0x000000ff00ff79a7 */ /* 0x0001e4000810043f */
[----:B0-----:R-:W-:Y:S05]  /*4ce70*/  RET.REL.NODEC R222 `(_ZN7cutlass13device_kernelIN5flash11enable_sm90INS1_16FlashAttnFwdSm90INS1_25CollectiveMainloopFwdSm90ILi2EN4cute5tupleIJNS5_1CILi1EEES8_S8_EEENS6_IJNS7_ILi128EEENS7_ILi96EEENS7_ILi64EEEEEELi256ENS_6half_tEfNS_4arch4Sm90ELb0ELb1ELb1ELb1ELb1ELb1ELb1ELb1ELb0ELb1ELb1ELb0EEENS1_21CollectiveEpilogueFwdINS6_IJSA_NS7_ILi256EEESB_EEES9_SE_SG_Li256ELb1ELb1ELb1ELb0EEENS1_36VarlenDynamicPersistentTileSchedulerILi128ELi96ELi256ELi128ELb1ELb1ELb1ELb1ELb0ELb1EEEEEEEEEvNT_6ParamsE) ;  /* 0xfffffb30de607950 */ /* 0x001fea0003c3ffff */
.L_x_13650:
[----:B0-----:R0:W1:Y:S02]  /*4ce80*/  SYNCS.PHASECHK.TRANS64.TRYWAIT P0, [R8+URZ], R9 ;  /* 0x00000009080075a7 */ /* 0x001064000800017f */
[----:B-1----:R-:W-:Y:S05]  /*4ce90*/  @!P0 NANOSLEEP.SYNCS 0x989680 ;  /* 0x009896800000895d */ /* 0x002fea0003900000 */
[----:B------:R-:W1:Y:S02]  /*4cea0*/  @!P0 SYNCS.PHASECHK.TRANS64 P0, [R8+URZ], R9 ;  /* 0x00000009080085a7 */ /* 0x000e64000800007f */
[----:B-1----:R-:W-:Y:S05]  /*4ceb0*/  @!P0 BRA `(.L_x_13650) ;  /* 0xfffffffc00f08947 */ /* 0x002fea000383ffff */
[----:B------:R-:W-:Y:S05]  /*4cec0*/  BRA `(.L_x_13649) ;  /* 0xffffff44007c7947 */ /* 0x000fea000383ffff */
.L_x_13652:
[----:B0-----:R0:W1:Y:S02]  /*4ced0*/  SYNCS.PHASECHK.TRANS64.TRYWAIT P0, [R8+URZ+0x32410], R9 ;  /* 0x03241009080075a7 */ /* 0x001064000800017f */
[----:B-1----:R-:W-:Y:S05]  /*4cee0*/  @!P0 NANOSLEEP.SYNCS 0x989680 ;  /* 0x009896800000895d */ /* 0x002fea0003900000 */
[----:B------:R-:W1:Y:S02]  /*4cef0*/  @!P0 SYNCS.PHASECHK.TRANS64 P0, [R8+URZ+0x32410], R9 ;  /* 0x03241009080085a7 */ /* 0x000e64000800007f */
[----:B-1----:R-:W-:Y:S05]  /*4cf00*/  @!P0 BRA `(.L_x_13652) ;  /* 0xfffffffc00f08947 */ /* 0x002fea000383ffff */
[----:B------:R-:W-:Y:S05]  /*4cf10*/  BRA `(.L_x_13678) ;  /* 0xffffff4800707947 */ /* 0x000fea000383ffff */
.L_x_13659:
[----:B0-----:R0:W1:Y:S02]  /*4cf20*/  SYNCS.PHASECHK.TRANS64.TRYWAIT P0, [R8+URZ], R9 ;  /* 0x00000009080075a7 */ /* 0x001064000800017f */
[----:B-1----:R-:W-:Y:S05]  /*4cf30*/  @!P0 NANOSLEEP.SYNCS 0x989680 ;  /* 0x009896800000895d */ /* 0x002fea0003900000 */
[----:B------:R-:W1:Y:S02]  /*4cf40*/  @!P0 SYNCS.PHASECHK.TRANS64 P0, [R8+URZ], R9 ;  /* 0x00000009080085a7 */ /* 0x000e64000800007f */
[----:B-1----:R-:W-:Y:S05]  /*4cf50*/  @!P0 BRA `(.L_x_13659) ;  /* 0xfffffffc00f08947 */ /* 0x002fea000383ffff */
[----:B------:R-:W-:Y:S05]  /*4cf60*/  BRA `(.L_x_13658) ;  /* 0xffffff4800e47947 */ /* 0x000fea000383ffff */
.L_x_13679:
        /* <DEDUP_REMOVED lines=9> */
.L_x_15778:


//--------------------- .text._ZN7cutlass13device_kernelIN5flash11enable_sm90INS1_16FlashAttnFwdSm90INS1_25CollectiveMainloopFwdSm90ILi2EN4cute5tupleIJNS5_1CILi1EEES8_S8_EEENS6_IJNS7_ILi128EEENS7_ILi96EEENS7_ILi64EEEEEELi256ENS_6half_tEfNS_4arch4Sm90ELb1ELb0ELb1ELb0ELb1ELb0ELb0ELb1ELb0ELb1ELb1ELb0EEENS1_21CollectiveEpilogueFwdINS6_IJSA_NS7_ILi256EEESB_EEES9_SE_SG_Li256ELb0ELb1ELb1ELb0EEENS1_19SingleTileSchedulerILb0ELb1ELb1ELi128EEEEEEEEEvNT_6ParamsE --------------------------
	.section	.text._ZN7cutlass13device_kernelIN5flash11enable_sm90INS1_16FlashAttnFwdSm90INS1_25CollectiveMainloopFwdSm90ILi2EN4cute5tupleIJNS5_1CILi1EEES8_S8_EEENS6_IJNS7_ILi128EEENS7_ILi96EEENS7_ILi64EEEEEELi256ENS_6half_tEfNS_4arch4Sm90ELb1ELb0ELb1ELb0ELb1ELb0ELb0ELb1ELb0ELb1ELb1ELb0EEENS1_21CollectiveEpilogueFwdINS6_IJSA_NS7_ILi256EEESB_EEES9_SE_SG_Li256ELb0ELb1ELb1ELb0EEENS1_19SingleTileSchedulerILb0ELb1ELb1ELi128EEEEEEEEEvNT_6ParamsE,"ax",@progbits
	.align	128
.text._ZN7cutlass13device_kernelIN5flash11enable_sm90INS1_16FlashAttnFwdSm90INS1_25CollectiveMainloopFwdSm90ILi2EN4cute5tupleIJNS5_1CILi1EEES8_S8_EEENS6_IJNS7_ILi128EEENS7_ILi96EEENS7_ILi64EEEEEELi256ENS_6half_tEfNS_4arch4Sm90ELb1ELb0ELb1ELb0ELb1ELb0ELb0ELb1ELb0ELb1ELb1ELb0EEENS1_21CollectiveEpilogueFwdINS6_IJSA_NS7_ILi256EEESB_EEES9_SE_SG_Li256ELb0ELb1ELb1ELb0EEENS1_19SingleTileSchedulerILb0ELb1ELb1ELi128EEEEEEEEEvNT_6ParamsE:
        .type           _ZN7cutlass13device_kernelIN5flash11enable_sm90INS1_16FlashAttnFwdSm90INS1_25CollectiveMainloopFwdSm90ILi2EN4cute5tupleIJNS5_1CILi1EEES8_S8_EEENS6_IJNS7_ILi128EEENS7_ILi96EEENS7_ILi64EEEEEELi256ENS_6half_tEfNS_4arch4Sm90ELb1ELb0ELb1ELb0ELb1ELb0ELb0ELb1ELb0ELb1ELb1ELb0EEENS1_21CollectiveEpilogueFwdINS6_IJSA_NS7_ILi256EEESB_EEES9_SE_SG_Li256ELb0ELb1ELb1ELb0EEENS1_19SingleTileSchedulerILb0ELb1ELb1ELi128EEEEEEEEEvNT_6ParamsE,@function
        .size           _ZN7cutlass13device_kernelIN5flash11enable_sm90INS1_16FlashAttnFwdSm90INS1_25CollectiveMainloopFwdSm90ILi2EN4cute5tupleIJNS5_1CILi1EEES8_S8_EEENS6_IJNS7_ILi128EEENS7_ILi96EEENS7_ILi64EEEEEELi256ENS_6half_tEfNS_4arch4Sm90ELb1ELb0ELb1ELb0ELb1ELb0ELb0ELb1ELb0ELb1ELb1ELb0EEENS1_21CollectiveEpilogueFwdINS6_IJSA_NS7_ILi256EEESB_EEES9_SE_SG_Li256ELb0ELb1ELb1ELb0EEENS1_19SingleTileSchedulerILb0ELb1ELb1ELi128EEEEEEEEEvNT_6ParamsE,(.L_x_15780 - _ZN7cutlass13device_kernelIN5flash11enable_sm90INS1_16FlashAttnFwdSm90INS1_25CollectiveMainloopFwdSm90ILi2EN4cute5tupleIJNS5_1CILi1EEES8_S8_EEENS6_IJNS7_ILi128EEENS7_ILi96EEENS7_ILi64EEEEEELi256ENS_6half_tEfNS_4arch4Sm90ELb1ELb0ELb1ELb0ELb1ELb0ELb0ELb1ELb0ELb1ELb1ELb0EEENS1_21CollectiveEpilogueFwdINS6_IJSA_NS7_ILi256EEESB_EEES9_SE_SG_Li256ELb0ELb1ELb1ELb0EEENS1_19SingleTileSchedulerILb0ELb1ELb1ELi128EEEEEEEEEvNT_6ParamsE)
        .other          _ZN7cutlass13device_kernelIN5flash11enable_sm90INS1_16FlashAttnFwdSm90INS1_25CollectiveMainloopFwdSm90ILi2EN4cute5tupleIJNS5_1CILi1EEES8_S8_EEENS6_IJNS7_ILi128EEENS7_ILi96EEENS7_ILi64EEEEEELi256ENS_6half_tEfNS_4arch4Sm90ELb1ELb0ELb1ELb0ELb1ELb0ELb0ELb1ELb0ELb1ELb1ELb0EEENS1_21CollectiveEpilogueFwdINS6_IJSA_NS7_ILi256EEESB_EEES9_SE_SG_Li256ELb0ELb1ELb1ELb0EEENS1_19SingleTileSchedulerILb0ELb1ELb1ELi128EEEEEEEEEvNT_6ParamsE,@"STO_CUDA_ENTRY STV_DEFAULT"
_ZN7cutlass13device_kernelIN5flash11enable_sm90INS1_16FlashAttnFwdSm90INS1_25CollectiveMainloopFwdSm90ILi2EN4cute5tupleIJNS5_1CILi1EEES8_S8_EEENS6_IJNS7_ILi128EEENS7_ILi96EEENS7_ILi64EEEEEELi256ENS_6half_tEfNS_4arch4Sm90ELb1ELb0ELb1ELb0ELb1ELb0ELb0ELb1ELb0ELb1ELb1ELb0EEENS1_21CollectiveEpilogueFwdINS6_IJSA_NS7_ILi256EEESB_EEES9_SE_SG_Li256ELb0ELb1ELb1ELb0EEENS1_19SingleTileSchedulerILb0ELb1ELb1ELi128EEEEEEEEEvNT_6ParamsE:
        /* <DEDUP_REMOVED lines=44> */
.L_x_13680:
        /* <DEDUP_REMOVED lines=22> */
.L_x_13681:
        /* <DEDUP_REMOVED lines=18> */
.L_x_13682:
        /* <DEDUP_REMOVED lines=22> */
.L_x_13683:
        /* <DEDUP_REMOVED lines=23> */
.L_x_13684:
        /* <DEDUP_REMOVED lines=9> */
.L_x_13687:
        /* <DEDUP_REMOVED lines=20> */
[----:B------:R-:W0:Y:S01]  /*09e0*/  S2UR UR45, SR_CTAID.X ;  /* 0x00000000002d79c3 */ /* 0x000e220000002500 */
[----:B------:R-:W-:Y:S01]  /*09f0*/  ULDC UR4, c[0x0][0x448] ;  /* 0x0001120000047ab9 */ /* 0x000fe20000000800 */
[----:B------:R-:W-:Y:S01]  /*0a00*/  ULDC UR40, c[0x0][0x424] ;  /* 0x0001090000287ab9 */ /* 0x000fe20000000800 */
[----:B------:R-:W-:Y:S01]  /*0a10*/  UISETP.NE.AND UP1, UPT, UR4, 0x1, UPT ;  /* 0x000000010400788c */ /* 0x000fe2000bf25270 */
[----:B------:R-:W-:Y:S02]  /*0a20*/  ULDC UR44, c[0x0][0x2f0] ;  /* 0x0000bc00002c7ab9 */ /* 0x000fe40000000800 */
[----:B------:R-:W-:Y:S01]  /*0a30*/  ULDC.64 UR4, c[0x0][0x418] ;  /* 0x0001060000047ab9 */ /* 0x000fe20000000a00 */
[----:B------:R-:W-:Y:S01]  /*0a40*/  ULDC UR7, c[0x0][0x288] ;  /* 0x0000a20000077ab9 */ /* 0x000fe20000000800 */
[----:B------:R-:W-:Y:S02]  /*0a50*/  UISETP.NE.U32.AND UP0, UPT, UR4, URZ, UPT ;  /* 0x0000003f0400728c */ /* 0x000fe4000bf05070 */
[----:B------:R-:W-:-:S02]  /*0a60*/  UP2UR UR43, UPR, URZ, 0x2 ;  /* 0x000000023f2b7883 */ /* 0x000fc40008000000 */
[----:B------:R-:W-:Y:S02]  /*0a70*/  UISETP.NE.AND.EX UP0, UPT, UR5, URZ, UPT, UP0 ;  /* 0x0000003f0500728c */ /* 0x000fe4000bf05300 */
[----:B------:R-:W-:Y:S01]  /*0a80*/  @UP1 ULDC UR4, c[0x0][0x44c] ;  /* 0x0001130000041ab9 */ /* 0x000fe20000000800 */
[----:B------:R-:W-:Y:S01]  /*0a90*/  @UP1 ULDC UR8, c[0x0][0x450] ;  /* 0x0001140000081ab9 */ /* 0x000fe20000000800 */
[----:B------:R-:W-:Y:S02]  /*0aa0*/  USEL UR40, UR40, 0x1, UP0 ;  /* 0x0000000128287887 */ /* 0x000fe40008000000 */
[----:B------:R-:W-:Y:S02]  /*0ab0*/  USHF.R.U32.HI UR10, URZ, 0x10, UR41 ;  /* 0x000000103f0a7899 */ /* 0x000fe40008011629 */
[----:B------:R-:W-:Y:S02]  /*0ac0*/  UIMAD UR44, UR40, UR44, URZ ;  /* 0x0000002c282c72a4 */ /* 0x000fe4000f8e023f */
[----:B------:R-:W-:-:S02]  /*0ad0*/  ULOP3.LUT UR41, UR41, 0xffff, URZ, 0xc0, !UPT ;  /* 0x0000ffff29297892 */ /* 0x000fc4000f8ec03f */
[----:B0-----:R-:W-:-:S04]  /*0ae0*/  USHF.L.U32 UR45, UR45, 0x7, URZ ;  /* 0x000000072d2d7899 */ /* 0x001fc8000800063f */
[----:B------:R-:W-:-:S04]  /*0af0*/  UIADD3 UR6, UR45, 0x7f, URZ ;  /* 0x0000007f2d067890 */ /* 0x000fc8000fffe03f */
[----:B------:R-:W-:Y:S02]  /*0b00*/  UIMAD.WIDE.U32 UR4, UR6, UR4, URZ ;  /* 0x00000004060472a5 */ /* 0x000fe4000f8e003f */
[----:B------:R-:W-:Y:S02]  /*0b10*/  UIADD3 UR4, UR44, 0x5f, URZ ;  /* 0x0000005f2c047890 */ /* 0x000fe4000fffe03f */
[----:B------:R-:W-:Y:S02]  /*0b20*/  @UP1 USHF.R.U32.HI UR6, URZ, UR8, UR5 ;  /* 0x000000083f061299 */ /* 0x000fe40008011605 */
[----:B------:R-:W-:-:S04]  /*0b30*/  UIADD3 UR5, UR44, 0x60, -UR7 ;  /* 0x000000602c057890 */ /* 0x000fc8000fffe807 */
[----:B------:R-:W-:Y:S02]  /*0b40*/  UIADD3 UR6, UR5, UR6, URZ ;  /* 0x0000000605067290 */ /* 0x000fe4000fffe03f */
[----:B------:R-:W-:Y:S02]  /*0b50*/  UIMAD.WIDE UR4, UR4, 0x2aaaaaab, URZ ;  /* 0x2aaaaaab040478a5 */ /* 0x000fe4000f8e023f */
[----:B------:R-:W-:Y:S02]  /*0b60*/  UIMAD.WIDE UR6, UR6, 0x2aaaaaab, URZ ;  /* 0x2aaaaaab060678a5 */ /* 0x000fe4000f8e023f */
[----:B------:R-:W-:Y:S02]  /*0b70*/  USHF.R.U32.HI UR4, URZ, 0x1f, UR5 ;  /* 0x0000001f3f047899 */ /* 0x000fe40008011605 */
[----:B------:R-:W-:Y:S02]  /*0b80*/  USHF.R.U32.HI UR6, URZ, 0x1f, UR7 ;  /* 0x0000001f3f067899 */ /* 0x000fe40008011607 */
[----:B------:R-:W-:-:S02]  /*0b90*/  ULEA.HI.SX32 UR4, UR5, UR4, 0x1c ;  /* 0x0000000405047291 */ /* 0x000fc4000f8fe23f */
[----:B------:R-:W-:-:S04]  /*0ba0*/  ULEA.HI.SX32 UR6, UR7, UR6, 0x1c ;  /* 0x0000000607067291 */ /* 0x000fc8000f8fe23f */
[----:B------:R-:W-:-:S04]  /*0bb0*/  UISETP.LT.AND UP0, UPT, UR4, UR6, UPT ;  /* 0x000000060400728c */ /* 0x000fc8000bf01270 */
[----:B------:R-:W-:Y:S02]  /*0bc0*/  USEL UR9, UR4, UR6, UP0 ;  /* 0x0000000604097287 */ /* 0x000fe40008000000 */
[----:B------:R-:W-:Y:S02]  /*0bd0*/  UISETP.NE.AND UP0, UPT, UR10, URZ, UPT ;  /* 0x0000003f0a00728c */ /* 0x000fe4000bf05270 */
[----:B------:R-:W-:Y:S01]  /*0be0*/  UISETP.GE.AND UP1, UPT, UR9, 0x1, UPT ;  /* 0x000000010900788c */ /* 0x000fe2000bf26270 */
[----:B------:R-:W-:-:S05]  /*0bf0*/  UMOV UR4, URZ ;  /* 0x0000003f00047c82 */ /* 0x000fca0008000000 */
[----:B------:R-:W-:-:S03]  /*0c00*/  PLOP3.LUT P0, PT, PT, PT, UP1, 0x80, 0x0 ;  /* 0x000000000000781c */ /* 0x000fc60003f0f018 */
[----:B------:R-:W-:-:S10]  /*0c10*/  @!UP0 ULDC UR10, c[0x0][0x9f0] ;  /* 0x00027c00000a8ab9 */ /* 0x000fd40000000800 */
        /* <DEDUP_REMOVED lines=34> */
.L_x_13689:
[----:B------:R-:W-:Y:S02]  /*0e40*/  UIMAD UR41, UR41, UR4, URZ ;  /* 0x00000004292972a4 */ /* 0x000fe4000f8e023f */
[----:B------:R-:W-:Y:S01]  /*0e50*/  IMAD.U32 R3, RZ, RZ, UR4 ;  /* 0x00000004ff037e24 */ /* 0x000fe2000f8e00ff */
[----:B------:R-:W-:Y:S01]  /*0e60*/  MOV R0, UR9 ;  /* 0x0000000900007c02 */ /* 0x000fe20008000f00 */
[----:B------:R-:W-:Y:S01]  /*0e70*/  VIADD R16, R16, 0xffffff80 ;  /* 0xffffff8010107836 */ /* 0x000fe20000000000 */
[----:B------:R-:W-:Y:S01]  /*0e80*/  PLOP3.LUT P0, PT, PT, PT, PT, 0x80, 0x0 ;  /* 0x000000000000781c */ /* 0x000fe20003f0f070 */
[----:B------:R-:W-:Y:S01]  /*0e90*/  IMAD.MOV.U32 R4, RZ, RZ, RZ ;  /* 0x000000ffff047224 */ /* 0x000fe200078e00ff */
[----:B------:R-:W-:Y:S02]  /*0ea0*/  VIADDMNMX R0, R3, UR41, R0, PT ;  /* 0x0000002903007c46 */ /* 0x000fe4000b800100 */
[----:B------:R-:W-:Y:S02]  /*0eb0*/  CS2R R150, SRZ ;  /* 0x0000000000967805 */ /* 0x000fe4000001ff00 */
[----:B------:R-:W-:-:S02]  /*0ec0*/  MOV R3, RZ ;  /* 0x000000ff00037202 */ /* 0x000fc40000000f00 */
        /* <DEDUP_REMOVED lines=101> */
.L_x_13691:
[----:B------:R-:W-:Y:S01]  /*1520*/  SHF.L.U32 R10, RZ, 0x1f, RZ ;  /* 0x0000001fff0a7819 */ /* 0x000fe200000006ff */
[----:B------:R-:W-:-:S03]  /*1530*/  VIADD R3, R2, 0x8 ;  /* 0x0000000802037836 */ /* 0x000fc60000000000 */
[----:B------:R-:W0:Y:S02]  /*1540*/  SYNCS.PHASECHK.TRANS64.TRYWAIT P0, [UR42+0x22800], R10 ;  /* 0x0228000aff0075a7 */ /* 0x000e24000800016a */
[----:B0-----:R-:W-:Y:S05]  /*1550*/  @!P0 BRA `(.L_x_13692) ;  /* 0x000000d800808947 */ /* 0x001fea0003800000 */
.L_x_13776:
[----:B------:R-:W-:Y:S05]  /*1560*/  WARPSYNC.ALL ;  /* 0x0000000000007948 */ /* 0x000fea0003800000 */
[----:B------:R-:W-:Y:S01]  /*1570*/  ULOP3.LUT UR4, UR39, 0x1, URZ, 0xfc, !UPT ;  /* 0x0000000127047892 */ /* 0x000fe2000f8efc3f */
[----:B------:R1:W-:Y:S03]  /*1580*/  BAR.SYNC.DEFER_BLOCKING R3, 0x100 ;  /* 0x000400030000751d */ /* 0x0003e60000010000 */
[----:B------:R-:W-:-:S06]  /*1590*/  UISETP.NE.AND UP0, UPT, UR4, 0x3, UPT ;  /* 0x000000030400788c */ /* 0x000fcc000bf05270 */
[----:B------:R-:W-:-:S13]  /*15a0*/  PLOP3.LUT P0, PT, PT, PT, UP0, 0x80, 0x0 ;  /* 0x000000000000781c */ /* 0x000fda0003f0f008 */
[----:B-1----:R-:W-:Y:S05]  /*15b0*/  @!P0 BRA `(.L_x_13693) ;  /* 0x0000000000048947 */ /* 0x002fea0003800000 */
[----:B------:R-:W-:Y:S01]  /*15c0*/  BPT.TRAP 0x1 ;  /* 0x000000040000795c */ /* 0x000fe20000300000 */
.L_x_13693:
[----:B------:R1:W2:Y:S01]  /*15d0*/  SYNCS.PHASECHK.TRANS64.TRYWAIT P1, [UR42+0x22830], R10 ;  /* 0x0228300aff0075a7 */ /* 0x0002a2000802016a */
[----:B------:R-:W-:Y:S05]  /*15e0*/  @!P0 BRA `(.L_x_13694) ;  /* 0x0000000000048947 */ /* 0x000fea0003800000 */
[----:B------:R-:W-:Y:S01]  /*15f0*/  BPT.TRAP 0x1 ;  /* 0x000000040000795c */ /* 0x000fe20000300000 */
.L_x_13694:
[----:B--2---:R-:W-:Y:S05]  /*1600*/  @P1 BRA `(.L_x_13695) ;  /* 0x0000000000081947 */ /* 0x004fea0003800000 */
[----:B------:R-:W2:Y:S02]  /*1610*/  SYNCS.PHASECHK.TRANS64.TRYWAIT P1, [UR42+0x22830], R10 ;  /* 0x0228300aff0075a7 */ /* 0x000ea4000802016a */
[----:B--2---:R-:W-:Y:S05]  /*1620*/  @!P1 BRA `(.L_x_13696) ;  /* 0x000000d800649947 */ /* 0x004fea0003800000 */
.L_x_13695:
        /* <DEDUP_REMOVED lines=38> */
.L_x_13697:
[----:B------:R-:W-:Y:S01]  /*1890*/  LOP3.LUT R7, R18, 0xffffff80, RZ, 0xc0, !PT ;  /* 0xffffff8012077812 */ /* 0x000fe200078ec0ff */
[----:B------:R-:W-:Y:S01]  /*18a0*/  UISETP.NE.AND UP0, UPT, UR43, URZ, UPT ;  /* 0x0000003f2b00728c */ /* 0x000fe2000bf05270 */
[----:B------:R-:W-:Y:S01]  /*18b0*/  LEA.HI R17, R17, R16, RZ, 0x2 ;  /* 0x0000001011117211 */ /* 0x000fe200078f10ff */
[----:B------:R-:W-:Y:S01]  /*18c0*/  ULDC UR5, c[0x0][0x9d8] ;  /* 0x0002760000057ab9 */ /* 0x000fe20000000800 */
[----:B------:R-:W-:Y:S01]  /*18d0*/  IADD3 R7, R16, -R7, RZ ;  /* 0x8000000710077210 */ /* 0x000fe20007ffe0ff */
[----:B------:R-:W-:Y:S01]  /*18e0*/  FMUL.FTZ R24, R24, UR5 ;  /* 0x0000000518187c20 */ /* 0x000fe20008410000 */
[----:B------:R-:W-:Y:S01]  /*18f0*/  LOP3.LUT R17, R17, 0xfffffffc, RZ, 0xc0, !PT ;  /* 0xfffffffc11117812 */ /* 0x000fe200078ec0ff */
[----:B------:R-:W-:Y:S01]  /*1900*/  FMUL.FTZ R25, R25, UR5 ;  /* 0x0000000519197c20 */ /* 0x000fe20008410000 */
[----:B------:R-:W-:Y:S01]  /*1910*/  SHF.R.S32.HI R6, RZ, 0x1f, R7 ;  /* 0x0000001fff067819 */ /* 0x000fe20000011407 */
[----:B------:R-:W-:Y:S01]  /*1920*/  ULDC UR14, c[0x0][0x288] ;  /* 0x0000a200000e7ab9 */ /* 0x000fe20000000800 */
[----:B------:R-:W-:Y:S01]  /*1930*/  LEA.HI R12, R19, R19, RZ, 0x1 ;  /* 0x00000013130c7211 */ /* 0x000fe200078f08ff */
[----:B------:R-:W-:Y:S01]  /*1940*/  IMAD.IADD R17, R16, 0x1, -R17 ;  /* 0x0000000110117824 */ /* 0x000fe200078e0a11 */
[CC--:B------:R-:W-:Y:S01]  /*1950*/  LEA.HI R8, R6.reuse, R7.reuse, RZ, 0x2 ;  /* 0x0000000706087211 */ /* 0x0c0fe200078f10ff */
[----:B------:R-:W-:Y:S01]  /*1960*/  @UP0 ULDC UR4, c[0x0][0x44c] ;  /* 0x0001130000040ab9 */ /* 0x000fe20000000800 */
[----:B------:R-:W-:Y:S01]  /*1970*/  LEA.HI R9, R6, R7, RZ, 0x5 ;  /* 0x0000000706097211 */ /* 0x000fe200078f28ff */
[----:B------:R-:W2:Y:S01]  /*1980*/  MUFU.TANH R24, R24 ;  /* 0x0000001800187308 */ /* 0x000ea20000002400 */
[--C-:B------:R-:W-:Y:S01]  /*1990*/  SHF.R.S32.HI R6, RZ, 0x2, R8.reuse ;  /* 0x00000002ff067819 */ /* 0x100fe20000011408 */
[----:B------:R-:W-:Y:S01]  /*19a0*/  FMUL.FTZ R28, R28, UR5 ;  /* 0x000000051c1c7c20 */ /* 0x000fe20008410000 */
[----:B------:R-:W-:Y:S01]  /*19b0*/  SHF.R.S32.HI R11, RZ, 0x1f, R8 ;  /* 0x0000001fff0b7819 */ /* 0x000fe20000011408 */
[----:B------:R-:W-:Y:S01]  /*19c0*/  FMUL.FTZ R29, R29, UR5 ;  /* 0x000000051d1d7c20 */ /* 0x000fe20008410000 */
[----:B------:R-:W-:Y:S01]  /*19d0*/  SHF.R.S32.HI R9, RZ, 0x5, R9 ;  /* 0x00000005ff097819 */ /* 0x000fe20000011409 */
[----:B------:R-:W-:Y:S01]  /*19e0*/  FMUL.FTZ R32, R32, UR5 ;  /* 0x0000000520207c20 */ /* 0x000fe20008410000 */
[-C--:B------:R-:W-:Y:S01]  /*19f0*/  LEA.HI R11, R11, R6.reuse, RZ, 0x3 ;  /* 0x000000060b0b7211 */ /* 0x080fe200078f18ff */
[----:B------:R-:W4:Y:S01]  /*1a00*/  MUFU.TANH R14, R25 ;  /* 0x00000019000e7308 */ /* 0x000f220000002400 */
[----:B------:R-:W-:Y:S01]  /*1a10*/  LEA R13, R9, UR45, 0x4 ;  /* 0x0000002d090d7c11 */ /* 0x000fe2000f8e20ff */
[----:B------:R-:W-:Y:S01]  /*1a20*/  FMUL.FTZ R33, R33, UR5 ;  /* 0x0000000521217c20 */ /* 0x000fe20008410000 */
[----:B------:R-:W-:Y:S01]  /*1a30*/  LOP3.LUT R11, R11, 0xfffffff8, RZ, 0xc0, !PT ;  /* 0xfffffff80b0b7812 */ /* 0x000fe200078ec0ff */
[----:B------:R-:W-:Y:S01]  /*1a40*/  FMUL.FTZ R36, R36, UR5 ;  /* 0x0000000524247c20 */ /* 0x000fe20008410000 */
[----:B------:R-:W-:Y:S01]  /*1a50*/  LOP3.LUT R12, R12, 0x3fffffe, RZ, 0xc0, !PT ;  /* 0x03fffffe0c0c7812 */ /* 0x000fe200078ec0ff */
[----:B------:R-:W-:Y:S01]  /*1a60*/  FMUL.FTZ R37, R37, UR5 ;  /* 0x0000000525257c20 */ /* 0x000fe20008410000 */
[----:B------:R-:W-:Y:S01]  /*1a70*/  LEA.HI R9, R17, R17, RZ, 0x1 ;  /* 0x0000001111097211 */ /* 0x000fe200078f08ff */
[----:B------:R-:W5:Y:S01]  /*1a80*/  MUFU.TANH R15, R28 ;  /* 0x0000001c000f7308 */ /* 0x000f620000002400 */
[----:B------:R-:W-:Y:S01]  /*1a90*/  IADD3 R11, R13, R6, -R11 ;  /* 0x000000060d0b7210 */ /* 0x000fe20007ffe80b */
[----:B------:R-:W-:Y:S01]  /*1aa0*/  IMAD.IADD R12, R19, 0x1, -R12 ;  /* 0x00000001130c7824 */ /* 0x000fe200078e0a0c */
[----:B------:R-:W-:Y:S01]  /*1ab0*/  LOP3.LUT R6, R9, 0x1ffffffe, RZ, 0xc0, !PT ;  /* 0x1ffffffe09067812 */ /* 0x000fe200078ec0ff */
[----:B------:R-:W-:Y:S01]  /*1ac0*/  FMUL.FTZ R40, R40, UR5 ;  /* 0x0000000528287c20 */ /* 0x000fe20008410000 */
[----:B------:R-:W-:Y:S01]  /*1ad0*/  PLOP3.LUT P1, PT, PT, PT, UP0, 0x80, 0x0 ;  /* 0x000000000000781c */ /* 0x000fe20003f2f008 */
[----:B------:R-:W-:Y:S01]  /*1ae0*/  IMAD R11, R12, 0x40, R11 ;  /* 0x000000400c0b7824 */ /* 0x000fe200078e020b */
[----:B------:R-:W-:Y:S01]  /*1af0*/  IADD3 R6, R17, -R6, RZ ;  /* 0x8000000611067210 */ /* 0x000fe20007ffe0ff */
[----:B------:R-:W1:Y:S01]  /*1b00*/  MUFU.TANH R29, R29 ;  /* 0x0000001d001d7308 */ /* 0x000e620000002400 */
[----:B------:R-:W-:Y:S01]  /*1b10*/  PLOP3.LUT P2, PT, PT, PT, UP0, 0x80, 0x0 ;  /* 0x000000000000781c */ /* 0x000fe20003f4f008 */
[----:B------:R-:W-:Y:S01]  /*1b20*/  FMUL.FTZ R41, R41, UR5 ;  /* 0x0000000529297c20 */ /* 0x000fe20008410000 */
[----:B------:R-:W-:Y:S01]  /*1b30*/  LOP3.LUT R8, R8, 0x7ffffffc, RZ, 0xc0, !PT ;  /* 0x7ffffffc08087812 */ /* 0x000fe200078ec0ff */
[----:B------:R-:W-:-:S02]  /*1b40*/  IMAD R6, R6, 0x8, R11 ;  /* 0x0000000806067824 */ /* 0x000fc400078e020b */
[----:B------:R-:W-:Y:S01]  /*1b50*/  FMUL.FTZ R44, R44, UR5 ;  /* 0x000000052c2c7c20 */ /* 0x000fe20008410000 */
[----:B------:R-:W-:Y:S01]  /*1b60*/  FMUL.FTZ R45, R45, UR5 ;  /* 0x000000052d2d7c20 */ /* 0x000fe20008410000 */
[----:B------:R-:W-:Y:S01]  /*1b70*/  FMUL.FTZ R48, R48, UR5 ;  /* 0x0000000530307c20 */ /* 0x000fe20008410000 */
[----:B------:R-:W-:Y:S01]  /*1b80*/  IMAD.IADD R7, R7, 0x1, -R8 ;  /* 0x0000000107077824 */ /* 0x000fe200078e0a08 */
[----:B------:R-:W-:Y:S01]  /*1b90*/  MOV R9, R6 ;  /* 0x0000000600097202 */ /* 0x000fe20000000f00 */
[----:B------:R-:W-:Y:S01]  /*1ba0*/  @P1 IMAD.HI.U32 R11, R6, UR4, RZ ;  /* 0x00000004060b1c27 */ /* 0x000fe2000f8e00ff */
[----:B------:R-:W-:Y:S01]  /*1bb0*/  @UP0 ULDC UR4, c[0x0][0x450] ;  /* 0x0001140000040ab9 */ /* 0x000fe20000000800 */
[----:B------:R-:W3:Y:S02]  /*1bc0*/  MUFU.TANH R32, R32 ;  /* 0x0000002000207308 */ /* 0x000ee40000002400 */
[----:B------:R-:W-:Y:S01]  /*1bd0*/  FMUL.FTZ R49, R49, UR5 ;  /* 0x0000000531317c20 */ /* 0x000fe20008410000 */
[----:B------:R-:W-:Y:S01]  /*1be0*/  FMUL.FTZ R52, R52, UR5 ;  /* 0x0000000534347c20 */ /* 0x000fe20008410000 */
[----:B------:R-:W-:Y:S01]  /*1bf0*/  @P2 SHF.R.U32.HI R9, RZ, UR4, R11 ;  /* 0x00000004ff092c19 */ /* 0x000fe2000801160b */
[----:B------:R-:W-:Y:S01]  /*1c00*/  UIMAD UR4, UR46, -0x60, UR44 ;  /* 0xffffffa02e0478a4 */ /* 0x000fe2000f8e022c */
[----:B------:R-:W-:Y:S01]  /*1c10*/  MOV R11, UR14 ;  /* 0x0000000e000b7c02 */ /* 0x000fe20008000f00 */
[----:B------:R-:W-:Y:S01]  /*1c20*/  FMUL.FTZ R53, R53, UR5 ;  /* 0x0000000535357c20 */ /* 0x000fe20008410000 */
[----:B------:R-:W-:Y:S01]  /*1c30*/  FMUL.FTZ R4, R26, UR5 ;  /* 0x000000051a047c20 */ /* 0x000fe20008410000 */
[----:B------:R-:W2:Y:S01]  /*1c40*/  SHFL.IDX PT, R12, R9, RZ, 0x1c1f ;  /* 0x001c1fff090c7589 */ /* 0x000ea200000e0000 */
[----:B------:R-:W-:Y:S01]  /*1c50*/  UIADD3 UR4, UR4, 0x60, URZ ;  /* 0x0000006004047890 */ /* 0x000fe2000fffe03f */
[----:B------:R-:W3:Y:S01]  /*1c60*/  MUFU.TANH R33, R33 ;  /* 0x0000002100217308 */ /* 0x000ee20000002400 */
[----:B------:R-:W-:Y:S01]  /*1c70*/  FMUL.FTZ R56, R56, UR5 ;  /* 0x0000000538387c20 */ /* 0x000fe20008410000 */
[----:B0-----:R-:W-:Y:S01]  /*1c80*/  FMUL.FTZ R5, R27, UR5 ;  /* 0x000000051b057c20 */ /* 0x001fe20008410000 */
[----:B------:R-:W-:Y:S01]  /*1c90*/  FMUL.FTZ R57, R57, UR5 ;  /* 0x0000000539397c20 */ /* 0x000fe20008410000 */
[----:B------:R-:W-:Y:S01]  /*1ca0*/  FMUL.FTZ R60, R60, UR5 ;  /* 0x000000053c3c7c20 */ /* 0x000fe20008410000 */
[----:B------:R-:W-:-:S02]  /*1cb0*/  IMAD.U32 R8, RZ, RZ, UR4 ;  /* 0x00000004ff087e24 */ /* 0x000fc4000f8e00ff */
[----:B------:R-:W-:Y:S01]  /*1cc0*/  FMUL.FTZ R30, R30, UR5 ;  /* 0x000000051e1e7c20 */ /* 0x000fe20008410000 */
[----:B------:R-:W-:Y:S01]  /*1cd0*/  FMUL.FTZ R61, R61, UR5 ;  /* 0x000000053d3d7c20 */ /* 0x000fe20008410000 */
[----:B------:R-:W0:Y:S01]  /*1ce0*/  MUFU.TANH R36, R36 ;  /* 0x0000002400247308 */ /* 0x000e220000002400 */
[----:B------:R-:W-:Y:S02]  /*1cf0*/  IMAD R8, R7, -0x2, R8 ;  /* 0xfffffffe07087824 */ /* 0x000fe400078e0208 */
[----:B------:R-:W-:Y:S01]  /*1d00*/  FMUL.FTZ R31, R31, UR5 ;  /* 0x000000051f1f7c20 */ /* 0x000fe20008410000 */
[----:B------:R-:W-:Y:S01]  /*1d10*/  FMUL.FTZ R64, R64, UR5 ;  /* 0x0000000540407c20 */ /* 0x000fe20008410000 */
[----:B------:R-:W-:Y:S01]  /*1d20*/  FMUL.FTZ R65, R65, UR5 ;  /* 0x0000000541417c20 */ /* 0x000fe20008410000 */
[----:B------:R-:W-:Y:S01]  /*1d30*/  FMUL.FTZ R68, R68, UR5 ;  /* 0x0000000544447c20 */ /* 0x000fe20008410000 */
[----:B------:R-:W-:Y:S01]  /*1d40*/  IADD3 R11, R8, 0x1, -R11 ;  /* 0x00000001080b7810 */ /* 0x000fe20007ffe80b */
[----:B------:R-:W-:Y:S01]  /*1d50*/  FMUL.FTZ R34, R34, UR5 ;  /* 0x0000000522227c20 */ /* 0x000fe20008410000 */
[----:B------:R-:W0:Y:S01]  /*1d60*/  MUFU.TANH R37, R37 ;  /* 0x0000002500257308 */ /* 0x000e220000002400 */
[----:B------:R-:W-:Y:S01]  /*1d70*/  FMUL.FTZ R69, R69, UR5 ;  /* 0x0000000545457c20 */ /* 0x000fe20008410000 */
[----:B------:R-:W-:Y:S01]  /*1d80*/  FMUL.FTZ R35, R35, UR5 ;  /* 0x0000000523237c20 */ /* 0x000fe20008410000 */
[----:B------:R-:W0:Y:S01]  /*1d90*/  SHFL.IDX PT, R9, R9, 0x1, 0x1c1f ;  /* 0x003c1f0009097f89 */ /* 0x000e2200000e0000 */
[----:B------:R-:W-:Y:S01]  /*1da0*/  FMUL.FTZ R38, R38, UR5 ;  /* 0x0000000526267c20 */ /* 0x000fe20008410000 */
[----:B------:R-:W-:Y:S01]  /*1db0*/  ULDC UR7, c[0x0][0x988] ;  /* 0x0002620000077ab9 */ /* 0x000fe20000000800 */
[----:B--2---:R-:W-:Y:S01]  /*1dc0*/  VIADDMNMX R12, R12, R11, R8, PT ;  /* 0x0000000b0c0c7246 */ /* 0x004fe20003800108 */
[----:B------:R-:W-:Y:S01]  /*1dd0*/  FMUL.FTZ R39, R39, UR5 ;  /* 0x0000000527277c20 */ /* 0x000fe20008410000 */
[----:B------:R-:W2:Y:S01]  /*1de0*/  MUFU.TANH R40, R40 ;  /* 0x0000002800287308 */ /* 0x000ea20000002400 */
[----:B------:R-:W-:Y:S01]  /*1df0*/  FMUL.FTZ R42, R42, UR5 ;  /* 0x000000052a2a7c20 */ /* 0x000fe20008410000 */
[C---:B------:R-:W-:Y:S01]  /*1e00*/  ISETP.GT.AND P1, PT, R12.reuse, RZ, PT ;  /* 0x000000ff0c00720c */ /* 0x040fe20003f24270 */
[----:B------:R-:W-:Y:S01]  /*1e10*/  FMUL.FTZ R43, R43, UR5 ;  /* 0x000000052b2b7c20 */ /* 0x000fe20008410000 */
[----:B------:R-:W-:Y:S01]  /*1e20*/  ISETP.GT.AND P2, PT, R12, 0x1, PT ;  /* 0x000000010c00780c */ /* 0x000fe20003f44270 */
[----:B------:R-:W-:Y:S01]  /*1e30*/  FMUL.FTZ R46, R46, UR5 ;  /* 0x000000052e2e7c20 */ /* 0x000fe20008410000 */
[----:B------:R-:W-:Y:S01]  /*1e40*/  ISETP.GT.AND P3, PT, R12, 0x8, PT ;  /* 0x000000080c00780c */ /* 0x000fe20003f64270 */
[----:B------:R-:W-:Y:S01]  /*1e50*/  FMUL.FTZ R47, R47, UR5 ;  /* 0x000000052f2f7c20 */ /* 0x000fe20008410000 */
[----:B------:R-:W-:Y:S01]  /*1e60*/  FSEL R13, R24, -INF , P1 ;  /* 0xff800000180d7808 */ /* 0x000fe20000800000 */
[----:B------:R-:W2:Y:S01]  /*1e70*/  MUFU.TANH R41, R41 ;  /* 0x0000002900297308 */ /* 0x000ea20000002400 */
[----:B----4-:R-:W-:Y:S01]  /*1e80*/  FSEL R14, R14, -INF , P2 ;  /* 0xff8000000e0e7808 */ /* 0x010fe20001000000 */
[----:B------:R-:W-:Y:S01]  /*1e90*/  FMUL.FTZ R50, R50, UR5 ;  /* 0x0000000532327c20 */ /* 0x000fe20008410000 */
[----:B------:R-:W-:Y:S01]  /*1ea0*/  ISETP.GT.AND P1, PT, R12, 0x9, PT ;  /* 0x000000090c00780c */ /* 0x000fe20003f24270 */
[----:B------:R-:W-:Y:S01]  /*1eb0*/  FMUL.FTZ R51, R51, UR5 ;  /* 0x0000000533337c20 */ /* 0x000fe20008410000 */
[----:B-----5:R-:W-:Y:S01]  /*1ec0*/  FSEL R15, R15, -INF , P3 ;  /* 0xff8000000f0f7808 */ /* 0x020fe20001800000 */
[----:B------:R-:W-:Y:S01]  /*1ed0*/  FMUL.FTZ R54, R54, UR5 ;  /* 0x0000000536367c20 */ /* 0x000fe20008410000 */
[----:B------:R-:W-:Y:S01]  /*1ee0*/  FMNMX.FTZ R18, R13, R14, !PT ;  /* 0x0000000e0d127209 */ /* 0x000fe20007810000 */
[----:B------:R-:W4:Y:S01]  /*1ef0*/  MUFU.TANH R44, R44 ;  /* 0x0000002c002c7308 */ /* 0x000f220000002400 */
[----:B------:R-:W-:Y:S01]  /*1f00*/  ISETP.GT.AND P2, PT, R12, 0x10, PT ;  /* 0x000000100c00780c */ /* 0x000fe20003f44270 */
[----:B------:R-:W-:Y:S01]  /*1f10*/  FMUL.FTZ R55, R55, UR5 ;  /* 0x0000000537377c20 */ /* 0x000fe20008410000 */
[----:B-1----:R-:W-:Y:S01]  /*1f20*/  FSEL R16, R29, -INF , P1 ;  /* 0xff8000001d107808 */ /* 0x002fe20000800000 */
        /* <DEDUP_REMOVED lines=11> */
[----:B------:R-:W-:Y:S01]  /*1fe0*/  FSEL R18, R33, -INF , P1 ;  /* 0xff80000021127808 */ /* 0x000fe20000800000 */
[----:B------:R-:W3:Y:S01]  /*1ff0*/  MUFU.TANH R48, R48 ;  /* 0x0000003000307308 */ /* 0x000ee20000002400 */
        /* <DEDUP_REMOVED lines=8> */
[----:B------:R-:W-:Y:S01]  /*2080*/  ISETP.GT.AND P2, PT, R12, 0x20, PT ;  /* 0x000000200c00780c */ /* 0x000fe20003f44270 */
[----:B------:R-:W-:Y:S01]  /*2090*/  UIADD3 UR4, UR42, 0x22840, URZ ;  /* 0x000228402a047890 */ /* 0x000fe2000fffe03f */
[----:B------:R-:W-:-:S02]  /*20a0*/  FSEL R20, R37, -INF , P1 ;  /* 0xff80000025147808 */ /* 0x000fc40000800000 */
[----:B------:R-:W-:Y:S01]  /*20b0*/  FMNMX.FTZ R23, R19, R22, !PT ;  /* 0x0000001613177209 */ /* 0x000fe20007810000 */
[----:B------:R-:W-:Y:S01]  /*20c0*/  UPRMT UR4, UR25, 0x654, UR4 ;  /* 0x0000065419047896 */ /* 0x000fe20008000004 */
[----:B------:R-:W-:Y:S01]  /*20d0*/  ISETP.GT.AND P1, PT, R12, 0x21, PT ;  /* 0x000000210c00780c */ /* 0x000fe20003f24270 */
[----:B------:R-:W5:Y:S01]  /*20e0*/  MUFU.TANH R52, R52 ;  /* 0x0000003400347308 */ /* 0x000f620000002400 */
[----:B--2---:R-:W-:Y:S02]  /*20f0*/  FSEL R21, R40, -INF , P2 ;  /* 0xff80000028157808 */ /* 0x004fe40001000000 */
[----:B------:R-:W-:Y:S02]  /*2100*/  FMNMX.FTZ R24, R20, R23, !PT ;  /* 0x0000001714187209 */ /* 0x000fe40007810000 */
[C---:B------:R-:W-:Y:S02]  /*2110*/  ISETP.GT.AND P2, PT, R12.reuse, 0x28, PT ;  /* 0x000000280c00780c */ /* 0x040fe40003f44270 */
[----:B------:R-:W-:Y:S01]  /*2120*/  FSEL R22, R41, -INF , P1 ;  /* 0xff80000029167808 */ /* 0x000fe20000800000 */
[----:B------:R-:W2:Y:S01]  /*2130*/  MUFU.TANH R53, R53 ;  /* 0x0000003500357308 */ /* 0x000ea20000002400 */
[----:B------:R-:W-:Y:S01]  /*2140*/  FMNMX.FTZ R25, R21, R24, !PT ;  /* 0x0000001815197209 */ /* 0x000fe20007810000 */
[----:B------:R-:W-:Y:S01]  /*2150*/  SYNCS.ARRIVE.TRANS64.RED.A1T0 RZ, [UR4], RZ ;  /* 0x000000ffffff79a7 */ /* 0x000fe20008100404 */
[----:B------:R-:W-:-:S02]  /*2160*/  ISETP.GT.AND P1, PT, R12, 0x29, PT ;  /* 0x000000290c00780c */ /* 0x000fc40003f24270 */
[----:B----4-:R-:W-:Y:S02]  /*2170*/  FSEL R23, R44, -INF , P2 ;  /* 0xff8000002c177808 */ /* 0x010fe40001000000 */
[----:B------:R-:W-:Y:S01]  /*2180*/  FMNMX.FTZ R26, R22, R25, !PT ;  /* 0x00000019161a7209 */ /* 0x000fe20007810000 */
[----:B------:R-:W4:Y:S01]  /*2190*/  MUFU.TANH R56, R56 ;  /* 0x0000003800387308 */ /* 0x000f220000002400 */
[C---:B------:R-:W-:Y:S02]  /*21a0*/  ISETP.GT.AND P2, PT, R12.reuse, 0x30, PT ;  /* 0x000000300c00780c */ /* 0x040fe40003f44270 */
[----:B-1----:R-:W-:Y:S02]  /*21b0*/  FSEL R24, R45, -INF , P1 ;  /* 0xff8000002d187808 */ /* 0x002fe40000800000 */
[----:B------:R-:W-:Y:S02]  /*21c0*/  FMNMX.FTZ R27, R23, R26, !PT ;  /* 0x0000001a171b7209 */ /* 0x000fe40007810000 */
[----:B------:R-:W-:Y:S01]  /*21d0*/  ISETP.GT.AND P1, PT, R12, 0x31, PT ;  /* 0x000000310c00780c */ /* 0x000fe20003f24270 */
[----:B------:R-:W1:Y:S01]  /*21e0*/  MUFU.TANH R57, R57 ;  /* 0x0000003900397308 */ /* 0x000e620000002400 */
[----:B---3--:R-:W-:-:S02]  /*21f0*/  FSEL R25, R48, -INF , P2 ;  /* 0xff80000030197808 */ /* 0x008fc40001000000 */
[----:B------:R-:W-:Y:S02]  /*2200*/  FMNMX.FTZ R28, R24, R27, !PT ;  /* 0x0000001b181c7209 */ /* 0x000fe40007810000 */
[C---:B------:R-:W-:Y:S02]  /*2210*/  ISETP.GT.AND P2, PT, R12.reuse, 0x38, PT ;  /* 0x000000380c00780c */ /* 0x040fe40003f44270 */
[----:B0-----:R-:W-:Y:S01]  /*2220*/  FSEL R26, R49, -INF , P1 ;  /* 0xff800000311a7808 */ /* 0x001fe20000800000 */
[----:B------:R0:W-:Y:S01]  /*2230*/  MUFU.TANH R72, R30 ;  /* 0x0000001e00487308 */ /* 0x0001e20000002400 */
[----:B------:R-:W-:Y:S02]  /*2240*/  FMNMX.FTZ R29, R25, R28, !PT ;  /* 0x0000001c191d7209 */ /* 0x000fe40007810000 */
[----:B------:R-:W-:Y:S02]  /*2250*/  ISETP.GT.AND P1, PT, R12, 0x39, PT ;  /* 0x000000390c00780c */ /* 0x000fe40003f24270 */
[----:B-----5:R-:W-:-:S02]  /*2260*/  FSEL R27, R52, -INF , P2 ;  /* 0xff800000341b7808 */ /* 0x020fc40001000000 */
[----:B------:R-:W-:Y:S01]  /*2270*/  ISETP.GT.AND P2, PT, R12, 0x40, PT ;  /* 0x000000400c00780c */ /* 0x000fe20003f44270 */
[----:B------:R-:W3:Y:S01]  /*2280*/  MUFU.TANH R60, R60 ;  /* 0x0000003c003c7308 */ /* 0x000ee20000002400 */
[----:B0-----:R-:W-:Y:S02]  /*2290*/  FMNMX.FTZ R30, R26, R29, !PT ;  /* 0x0000001d1a1e7209 */ /* 0x001fe40007810000 */
[----:B--2---:R-:W-:Y:S02]  /*22a0*/  FSEL R28, R53, -INF , P1 ;  /* 0xff800000351c7808 */ /* 0x004fe40000800000 */
[----:B------:R-:W-:Y:S02]  /*22b0*/  ISETP.GT.AND P1, PT, R12, 0x41, PT ;  /* 0x000000410c00780c */ /* 0x000fe40003f24270 */
[----:B----4-:R-:W-:Y:S01]  /*22c0*/  FSEL R29, R56, -INF , P2 ;  /* 0xff800000381d7808 */ /* 0x010fe20001000000 */
[----:B------:R0:W-:Y:S01]  /*22d0*/  MUFU.TANH R73, R31 ;  /* 0x0000001f00497308 */ /* 0x0001e20000002400 */
[----:B------:R-:W-:-:S02]  /*22e0*/  ISETP.GT.AND P2, PT, R12, 0x48, PT ;  /* 0x000000480c00780c */ /* 0x000fc40003f44270 */
[----:B------:R-:W-:-:S04]  /*22f0*/  VIADDMNMX R9, R9, R11, R8, PT ;  /* 0x0000000b09097246 */ /* 0x000fc80003800108 */
[----:B------:R-:W-:Y:S01]  /*2300*/  ISETP.GT.AND P3, PT, R9, 0x8, PT ;  /* 0x000000080900780c */ /* 0x000fe20003f64270 */
[----:B------:R-:W2:Y:S01]  /*2310*/  MUFU.TANH R61, R61 ;  /* 0x0000003d003d7308 */ /* 0x000ea20000002400 */
[----:B0-----:R-:W-:Y:S02]  /*2320*/  FMNMX.FTZ R31, R27, R30, !PT ;  /* 0x0000001e1b1f7209 */ /* 0x001fe40007810000 */
[----:B-1----:R-:W-:Y:S02]  /*2330*/  FSEL R30, R57, -INF , P1 ;  /* 0xff800000391e7808 */ /* 0x002fe40000800000 */
[----:B------:R-:W-:Y:S02]  /*2340*/  FMNMX.FTZ R32, R28, R31, !PT ;  /* 0x0000001f1c207209 */ /* 0x000fe40007810000 */
[----:B------:R-:W-:Y:S01]  /*2350*/  ISETP.GT.AND P1, PT, R12, 0x49, PT ;  /* 0x000000490c00780c */ /* 0x000fe20003f24270 */
[----:B------:R-:W0:Y:S01]  /*2360*/  MUFU.TANH R64, R64 ;  /* 0x0000004000407308 */ /* 0x000e220000002400 */
[----:B------:R-:W-:-:S02]  /*2370*/  FMNMX.FTZ R33, R29, R32, !PT ;  /* 0x000000201d217209 */ /* 0x000fc40007810000 */
[----:B---3--:R-:W-:Y:S02]  /*2380*/  FSEL R31, R60, -INF , P2 ;  /* 0xff8000003c1f7808 */ /* 0x008fe40001000000 */
[C---:B------:R-:W-:Y:S02]  /*2390*/  ISETP.GT.AND P2, PT, R12.reuse, 0x50, PT ;  /* 0x000000500c00780c */ /* 0x040fe40003f44270 */
[----:B------:R-:W-:Y:S01]  /*23a0*/  ISETP.GT.AND P4, PT, R9, 0x9, PT ;  /* 0x000000090900780c */ /* 0x000fe20003f84270 */
[----:B------:R-:W1:Y:S01]  /*23b0*/  MUFU.TANH R65, R65 ;  /* 0x0000004100417308 */ /* 0x000e620000002400 */
[----:B--2---:R-:W-:Y:S02]  /*23c0*/  FSEL R32, R61, -INF , P1 ;  /* 0xff8000003d207808 */ /* 0x004fe40000800000 */
[----:B------:R-:W-:Y:S02]  /*23d0*/  ISETP.GT.AND P1, PT, R12, 0x51, PT ;  /* 0x000000510c00780c */ /* 0x000fe40003f24270 */
[----:B------:R-:W-:-:S03]  /*23e0*/  FSEL R11, R72, -INF , P3 ;  /* 0xff800000480b7808 */ /* 0x000fc60001800000 */
[----:B------:R2:W-:Y:S08]  /*23f0*/  MUFU.TANH R74, R34 ;  /* 0x00000022004a7308 */ /* 0x0005f00000002400 */
[----:B------:R-:W3:Y:S01]  /*2400*/  MUFU.TANH R68, R68 ;  /* 0x0000004400447308 */ /* 0x000ee20000002400 */
[----:B--2---:R-:W-:Y:S02]  /*2410*/  FMNMX.FTZ R34, R30, R33, !PT ;  /* 0x000000211e227209 */ /* 0x004fe40007810000 */
[----:B0-----:R-:W-:-:S02]  /*2420*/  FSEL R33, R64, -INF , P2 ;  /* 0xff80000040217808 */ /* 0x001fc40001000000 */
[----:B------:R-:W-:-:S03]  /*2430*/  ISETP.GT.AND P2, PT, R12, 0x58, PT ;  /* 0x000000580c00780c */ /* 0x000fc60003f44270 */
[----:B------:R0:W-:Y:S08]  /*2440*/  MUFU.TANH R75, R35 ;  /* 0x00000023004b7308 */ /* 0x0001f00000002400 */
[----:B------:R-:W2:Y:S01]  /*2450*/  MUFU.TANH R69, R69 ;  /* 0x0000004500457308 */ /* 0x000ea20000002400 */
[----:B0-----:R-:W-:Y:S02]  /*2460*/  FMNMX.FTZ R35, R31, R34, !PT ;  /* 0x000000221f237209 */ /* 0x001fe40007810000 */
[----:B-1----:R-:W-:-:S02]  /*2470*/  FSEL R34, R65, -INF , P1 ;  /* 0xff80000041227808 */ /* 0x002fc40000800000 */
[----:B------:R-:W-:Y:S02]  /*2480*/  FMNMX.FTZ R36, R32, R35, !PT ;  /* 0x0000002320247209 */ /* 0x000fe40007810000 */
[----:B------:R-:W-:Y:S01]  /*2490*/  ISETP.GT.AND P1, PT, R12, 0x59, PT ;  /* 0x000000590c00780c */ /* 0x000fe20003f24270 */
[----:B------:R-:W0:Y:S01]  /*24a0*/  MUFU.TANH R4, R4 ;  /* 0x0000000400047308 */ /* 0x000e220000002400 */
[----:B------:R-:W-:Y:S02]  /*24b0*/  FMNMX.FTZ R35, R33, R36, !PT ;  /* 0x0000002421237209 */ /* 0x000fe40007810000 */
[----:B---3--:R-:W-:Y:S02]  /*24c0*/  FSEL R12, R68, -INF , P2 ;  /* 0xff800000440c7808 */ /* 0x008fe40001000000 */
[----:B------:R-:W-:Y:S02]  /*24d0*/  FMNMX.FTZ R37, R34, R35, !PT ;  /* 0x0000002322257209 */ /* 0x000fe40007810000 */
[----:B------:R-:W-:Y:S01]  /*24e0*/  ISETP.GT.AND P2, PT, R9, 0x1, PT ;  /* 0x000000010900780c */ /* 0x000fe20003f44270 */
[----:B------:R-:W1:Y:S01]  /*24f0*/  MUFU.TANH R5, R5 ;  /* 0x0000000500057308 */ /* 0x000e620000002400 */
[----:B--2---:R-:W-:-:S02]  /*2500*/  FSEL R35, R69, -INF , P1 ;  /* 0xff80000045237808 */ /* 0x004fc40000800000 */
[----:B------:R-:W-:Y:S02]  /*2510*/  FMNMX.FTZ R36, R12, R37, !PT ;  /* 0x000000250c247209 */ /* 0x000fe40007810000 */
[----:B------:R-:W-:Y:S02]  /*2520*/  ISETP.GT.AND P1, PT, R9, RZ, PT ;  /* 0x000000ff0900720c */ /* 0x000fe40003f24270 */
[----:B------:R-:W-:Y:S01]  /*2530*/  FMNMX.FTZ R36, R35, R36, !PT ;  /* 0x0000002423247209 */ /* 0x000fe20007810000 */
[----:B------:R2:W3:Y:S01]  /*2540*/  MUFU.TANH R76, R38 ;  /* 0x00000026004c7308 */ /* 0x0004e20000002400 */
[----:B0-----:R-:W-:Y:S02]  /*2550*/  FSEL R4, R4, -INF , P1 ;  /* 0xff80000004047808 */ /* 0x001fe40000800000 */
[----:B------:R-:W-:Y:S01]  /*2560*/  ISETP.GT.AND P1, PT, R9, 0x10, PT ;  /* 0x000000100900780c */ /* 0x000fe20003f24270 */
[----:B------:R-:W0:Y:S04]  /*2570*/  SHFL.BFLY PT, R37, R36, 0x2, 0x1f ;  /* 0x0c401f0024257f89 */ /* 0x000e2800000e0000 */
[----:B------:R4:W5:Y:S01]  /*2580*/  MUFU.TANH R77, R39 ;  /* 0x00000027004d7308 */ /* 0x0009620000002400 */
[----:B-1----:R-:W-:-:S04]  /*2590*/  FSEL R5, R5, -INF , P2 ;  /* 0xff80000005057808 */ /* 0x002fc80001000000 */
[----:B--2---:R-:W-:-:S03]  /*25a0*/  FMNMX.FTZ R38, R4, R5, !PT ;  /* 0x0000000504267209 */ /* 0x004fc60007810000 */
[----:B------:R1:W2:Y:S01]  /*25b0*/  MUFU.TANH R78, R42 ;  /* 0x0000002a004e7308 */ /* 0x0002a20000002400 */
[----:B----4-:R-:W-:-:S07]  /*25c0*/  FMNMX.FTZ R39, R11, R38, !PT ;  /* 0x000000260b277209 */ /* 0x010fce0007810000 */
[----:B------:R4:W2:Y:S01]  /*25d0*/  MUFU.TANH R79, R43 ;  /* 0x0000002b004f7308 */ /* 0x0008a20000002400 */
[----:B0-----:R-:W-:-:S07]  /*25e0*/  FMNMX.FTZ R37, R36, R37, !PT ;  /* 0x0000002524257209 */ /* 0x001fce0007810000 */
[----:B------:R-:W0:Y:S01]  /*25f0*/  MUFU.TANH R46, R46 ;  /* 0x0000002e002e7308 */ /* 0x000e220000002400 */
[----:B------:R-:W3:Y:S07]  /*2600*/  SHFL.BFLY PT, R36, R37, 0x1, 0x1f ;  /* 0x0c201f0025247f89 */ /* 0x000eee00000e0000 */
[----:B------:R-:W0:Y:S08]  /*2610*/  MUFU.TANH R47, R47 ;  /* 0x0000002f002f7308 */ /* 0x000e300000002400 */
[----:B------:R-:W0:Y:S08]  /*2620*/  MUFU.TANH R50, R50 ;  /* 0x0000003200327308 */ /* 0x000e300000002400 */
[----:B------:R-:W0:Y:S01]  /*2630*/  MUFU.TANH R48, R51 ;  /* 0x0000003300307308 */ /* 0x000e220000002400 */
[----:B---3--:R-:W-:-:S02]  /*2640*/  FMNMX.FTZ R8, R37, R36, !PT ;  /* 0x0000002425087209 */ /* 0x008fc40007810000 */
[----:B------:R-:W-:Y:S02]  /*2650*/  FSEL R37, R74, -INF , P1 ;  /* 0xff8000004a257808 */ /* 0x000fe40000800000 */
[C---:B------:R-:W-:Y:S01]  /*2660*/  FSETP.NEU.FTZ.AND P2, PT, R8.reuse, -INF , PT ;  /* 0xff8000000800780b */ /* 0x040fe20003f5d000 */
[----:B------:R-:W-:Y:S01]  /*2670*/  FMUL.FTZ R36, R8, UR7 ;  /* 0x0000000708247c20 */ /* 0x000fe20008410000 */
[----:B------:R-:W-:Y:S01]  /*2680*/  ISETP.GT.AND P1, PT, R9, 0x18, PT ;  /* 0x000000180900780c */ /* 0x000fe20003f24270 */
[----:B------:R-:W3:Y:S03]  /*2690*/  MUFU.TANH R54, R54 ;  /* 0x0000003600367308 */ /* 0x000ee60000002400 */
[----:B------:R-:W-:Y:S02]  /*26a0*/  FSEL R49, R36, RZ, P2 ;  /* 0x000000ff24317208 */ /* 0x000fe40001000000 */
[----:B------:R-:W-:-:S02]  /*26b0*/  FSEL R36, R73, -INF , P4 ;  /* 0xff80000049247808 */ /* 0x000fc40002000000 */
[----:B------:R-:W-:Y:S01]  /*26c0*/  ISETP.GT.AND P2, PT, R9, 0x11, PT ;  /* 0x000000110900780c */ /* 0x000fe20003f44270 */
[--C-:B-1----:R-:W-:Y:S01]  /*26d0*/  FFMA.FTZ R42, R13, UR7, -R49.reuse ;  /* 0x000000070d2a7c23 */ /* 0x102fe20008010831 */
[----:B------:R-:W-:Y:S01]  /*26e0*/  FMNMX.FTZ R38, R36, R39, !PT ;  /* 0x0000002724267209 */ /* 0x000fe20007810000 */
[--C-:B----4-:R-:W-:Y:S01]  /*26f0*/  FFMA.FTZ R43, R14, UR7, -R49.reuse ;  /* 0x000000070e2b7c23 */ /* 0x110fe20008010831 */
[----:B------:R-:W-:Y:S01]  /*2700*/  FSEL R13, R75, -INF , P2 ;  /* 0xff8000004b0d7808 */ /* 0x000fe20001000000 */
[----:B------:R1:W-:Y:S01]  /*2710*/  MUFU.EX2 R168, R42 ;  /* 0x0000002a00a87308 */ /* 0x0003e20000000800 */
[----:B------:R-:W-:Y:S01]  /*2720*/  FMNMX.FTZ R40, R37, R38, !PT ;  /* 0x0000002625287209 */ /* 0x000fe20007810000 */
[--C-:B------:R-:W-:Y:S01]  /*2730*/  FFMA.FTZ R44, R15, UR7, -R49.reuse ;  /* 0x000000070f2c7c23 */ /* 0x100fe20008010831 */
[----:B------:R-:W-:Y:S01]  /*2740*/  ISETP.GT.AND P2, PT, R9, 0x19, PT ;  /* 0x000000190900780c */ /* 0x000fe20003f44270 */
[--C-:B------:R-:W-:Y:S01]  /*2750*/  FFMA.FTZ R45, R16, UR7, -R49.reuse ;  /* 0x00000007102d7c23 */ /* 0x100fe20008010831 */
[----:B------:R-:W-:Y:S01]  /*2760*/  FSEL R38, R76, -INF , P1 ;  /* 0xff8000004c267808 */ /* 0x000fe20000800000 */
[--C-:B------:R-:W-:Y:S01]  /*2770*/  FFMA.FTZ R52, R21, UR7, -R49.reuse ;  /* 0x0000000715347c23 */ /* 0x100fe20008010831 */
[----:B------:R-:W-:Y:S01]  /*2780*/  FMNMX.FTZ R39, R13, R40, !PT ;  /* 0x000000280d277209 */ /* 0x000fe20007810000 */
[----:B------:R-:W4:Y:S01]  /*2790*/  MUFU.TANH R55, R55 ;  /* 0x0000003700377308 */ /* 0x000f220000002400 */
[----:B------:R-:W-:Y:S01]  /*27a0*/  ISETP.GT.AND P1, PT, R9, 0x20, PT ;  /* 0x000000200900780c */ /* 0x000fe20003f24270 */
[--C-:B------:R-:W-:Y:S01]  /*27b0*/  FFMA.FTZ R23, R23, UR7, -R49.reuse ;  /* 0x0000000717177c23 */ /* 0x100fe20008010831 */
[----:B-----5:R-:W-:Y:S01]  /*27c0*/  FSEL R14, R77, -INF , P2 ;  /* 0xff8000004d0e7808 */ /* 0x020fe20001000000 */
[--C-:B------:R-:W-:Y:S01]  /*27d0*/  FFMA.FTZ R25, R25, UR7, -R49.reuse ;  /* 0x0000000719197c23 */ /* 0x100fe20008010831 */
[----:B------:R-:W-:Y:S01]  /*27e0*/  FMNMX.FTZ R41, R38, R39, !PT ;  /* 0x0000002726297209 */ /* 0x000fe20007810000 */
[--C-:B------:R-:W-:Y:S01]  /*27f0*/  FFMA.FTZ R26, R26, UR7, -R49.reuse ;  /* 0x000000071a1a7c23 */ /* 0x100fe20008010831 */
[----:B------:R-:W-:Y:S01]  /*2800*/  ISETP.GT.AND P2, PT, R9, 0x21, PT ;  /* 0x000000210900780c */ /* 0x000fe20003f44270 */
[----:B------:R5:W-:Y:S01]  /*2810*/  MUFU.EX2 R51, R43 ;  /* 0x0000002b00337308 */ /* 0x000be20000000800 */
[----:B--2---:R-:W-:Y:S01]  /*2820*/  FSEL R39, R78, -INF , P1 ;  /* 0xff8000004e277808 */ /* 0x004fe20000800000 */
[--C-:B------:R-:W-:Y:S01]  /*2830*/  FFMA.FTZ R27, R27, UR7, -R49.reuse ;  /* 0x000000071b1b7c23 */ /* 0x100fe20008010831 */
[----:B------:R-:W-:Y:S01]  /*2840*/  FMNMX.FTZ R40, R14, R41, !PT ;  /* 0x000000290e287209 */ /* 0x000fe20007810000 */
[--C-:B------:R-:W-:Y:S01]  /*2850*/  FFMA.FTZ R28, R28, UR7, -R49.reuse ;  /* 0x000000071c1c7c23 */ /* 0x100fe20008010831 */
[----:B------:R-:W-:Y:S01]  /*2860*/  ISETP.GT.AND P1, PT, R9, 0x28, PT ;  /* 0x000000280900780c */ /* 0x000fe20003f24270 */
[--C-:B------:R-:W-:Y:S01]  /*2870*/  FFMA.FTZ R29, R29, UR7, -R49.reuse ;  /* 0x000000071d1d7c23 */ /* 0x100fe20008010831 */
[----:B------:R-:W-:Y:S01]  /*2880*/  FSEL R15, R79, -INF , P2 ;  /* 0xff8000004f0f7808 */ /* 0x000fe20001000000 */
[----:B------:R-:W-:Y:S01]  /*2890*/  MUFU.TANH R58, R58 ;  /* 0x0000003a003a7308 */ /* 0x000fe20000002400 */
[----:B-1----:R-:W-:Y:S01]  /*28a0*/  FMNMX.FTZ R42, R39, R40, !PT ;  /* 0x00000028272a7209 */ /* 0x002fe20007810000 */
[--C-:B------:R-:W-:Y:S01]  /*28b0*/  FFMA.FTZ R30, R30, UR7, -R49.reuse ;  /* 0x000000071e1e7c23 */ /* 0x100fe20008010831 */
[----:B------:R-:W-:Y:S01]  /*28c0*/  ISETP.GT.AND P2, PT, R9, 0x29, PT ;  /* 0x000000290900780c */ /* 0x000fe20003f44270 */
[--C-:B------:R-:W-:Y:S01]  /*28d0*/  FFMA.FTZ R31, R31, UR7, -R49.reuse ;  /* 0x000000071f1f7c23 */ /* 0x100fe20008010831 */
[----:B0-----:R-:W-:Y:S01]  /*28e0*/  FSEL R40, R46, -INF , P1 ;  /* 0xff8000002e287808 */ /* 0x001fe20000800000 */
[--C-:B------:R-:W-:Y:S01]  /*28f0*/  FFMA.FTZ R46, R17, UR7, -R49.reuse ;  /* 0x00000007112e7c23 */ /* 0x100fe20008010831 */
[----:B------:R-:W-:Y:S01]  /*2900*/  FMNMX.FTZ R41, R15, R42, !PT ;  /* 0x0000002a0f297209 */ /* 0x000fe20007810000 */
[----:B------:R-:W0:Y:S01]  /*2910*/  MUFU.TANH R59, R59 ;  /* 0x0000003b003b7308 */ /* 0x000e220000002400 */
[----:B------:R-:W-:Y:S01]  /*2920*/  ISETP.GT.AND P1, PT, R9, 0x30, PT ;  /* 0x000000300900780c */ /* 0x000fe20003f24270 */
[--C-:B------:R-:W-:Y:S01]  /*2930*/  FFMA.FTZ R32, R32, UR7, -R49.reuse ;  /* 0x0000000720207c23 */ /* 0x100fe20008010831 */
[----:B------:R-:W-:Y:S01]  /*2940*/  FSEL R16, R47, -INF , P2 ;  /* 0xff8000002f107808 */ /* 0x000fe20001000000 */
[--C-:B------:R-:W-:Y:S01]  /*2950*/  FFMA.FTZ R47, R18, UR7, -R49.reuse ;  /* 0x00000007122f7c23 */ /* 0x100fe20008010831 */
[----:B-----5:R-:W-:Y:S01]  /*2960*/  FMNMX.FTZ R43, R40, R41, !PT ;  /* 0x00000029282b7209 */ /* 0x020fe20007810000 */
[--C-:B------:R-:W-:Y:S01]  /*2970*/  FFMA.FTZ R33, R33, UR7, -R49.reuse ;  /* 0x0000000721217c23 */ /* 0x100fe20008010831 */
[C---:B------:R-:W-:Y:S01]  /*2980*/  ISETP.GT.AND P2, PT, R9.reuse, 0x31, PT ;  /* 0x000000310900780c */ /* 0x040fe20003f44270 */
[----:B------:R1:W-:Y:S01]  /*2990*/  MUFU.EX2 R170, R44 ;  /* 0x0000002c00aa7308 */ /* 0x0003e20000000800 */
[----:B------:R-:W-:Y:S01]  /*29a0*/  FSEL R41, R50, -INF , P1 ;  /* 0xff80000032297808 */ /* 0x000fe20000800000 */
        /* <DEDUP_REMOVED lines=10> */
[----:B------:R-:W-:Y:S01]  /*2a50*/  FFMA.FTZ R35, R35, UR7, -R49 ;  /* 0x0000000723237c23 */ /* 0x000fe20008010831 */
[----:B---3--:R-:W-:-:S02]  /*2a60*/  FSEL R42, R54, -INF , P1 ;  /* 0xff800000362a7808 */ /* 0x008fc40000800000 */
[----:B------:R-:W-:Y:S01]  /*2a70*/  FMNMX.FTZ R43, R17, R44, !PT ;  /* 0x0000002c112b7209 */ /* 0x000fe20007810000 */
[----:B------:R-:W1:Y:S01]  /*2a80*/  MUFU.TANH R63, R63 ;  /* 0x0000003f003f7308 */ /* 0x000e620000002400 */
[----:B------:R-:W-:Y:S02]  /*2a90*/  ISETP.GT.AND P1, PT, R9, 0x40, PT ;  /* 0x000000400900780c */ /* 0x000fe40003f24270 */
[----:B----4-:R-:W-:Y:S02]  /*2aa0*/  FSEL R18, R55, -INF , P2 ;  /* 0xff80000037127808 */ /* 0x010fe40001000000 */
[----:B------:R-:W-:-:S03]  /*2ab0*/  ISETP.GT.AND P2, PT, R9, 0x41, PT ;  /* 0x000000410900780c */ /* 0x000fc60003f44270 */
[----:B------:R2:W-:Y:S01]  /*2ac0*/  MUFU.EX2 R53, R45 ;  /* 0x0000002d00357308 */ /* 0x0005e20000000800 */
[----:B0-----:R-:W-:Y:S02]  /*2ad0*/  FSEL R19, R59, -INF , P2 ;  /* 0xff8000003b137808 */ /* 0x001fe40001000000 */
[----:B------:R-:W-:-:S05]  /*2ae0*/  ISETP.GT.AND P2, PT, R9, 0x49, PT ;  /* 0x000000490900780c */ /* 0x000fca0003f44270 */
[----:B------:R-:W-:Y:S01]  /*2af0*/  MUFU.TANH R66, R66 ;  /* 0x0000004200427308 */ /* 0x000fe20000002400 */
[----:B--2---:R-:W-:Y:S02]  /*2b00*/  FMNMX.FTZ R45, R42, R43, !PT ;  /* 0x0000002b2a2d7209 */ /* 0x004fe40007810000 */
[----:B------:R-:W-:Y:S02]  /*2b10*/  FSEL R43, R58, -INF , P1 ;  /* 0xff8000003a2b7808 */ /* 0x000fe40000800000 */
[----:B------:R-:W-:Y:S02]  /*2b20*/  FMNMX.FTZ R44, R18, R45, !PT ;  /* 0x0000002d122c7209 */ /* 0x000fe40007810000 */
[----:B------:R-:W-:Y:S01]  /*2b30*/  ISETP.GT.AND P1, PT, R9, 0x48, PT ;  /* 0x000000480900780c */ /* 0x000fe20003f24270 */
[----:B------:R-:W0:Y:S01]  /*2b40*/  MUFU.TANH R67, R67 ;  /* 0x0000004300437308 */ /* 0x000e220000002400 */
[----:B-1----:R-:W-:Y:S02]  /*2b50*/  FSEL R20, R63, -INF , P2 ;  /* 0xff8000003f147808 */ /* 0x002fe40001000000 */
[----:B------:R-:W-:-:S05]  /*2b60*/  ISETP.GT.AND P2, PT, R9, 0x51, PT ;  /* 0x000000510900780c */ /* 0x000fca0003f44270 */
[----:B------:R1:W-:Y:S08]  /*2b70*/  MUFU.EX2 R164, R46 ;  /* 0x0000002e00a47308 */ /* 0x0003f00000000800 */
[----:B------:R-:W2:Y:S01]  /*2b80*/  MUFU.TANH R70, R70 ;  /* 0x0000004600467308 */ /* 0x000ea20000002400 */
[----:B-1----:R-:W-:Y:S02]  /*2b90*/  FMNMX.FTZ R46, R43, R44, !PT ;  /* 0x0000002c2b2e7209 */ /* 0x002fe40007810000 */
[----:B------:R-:W-:-:S02]  /*2ba0*/  FSEL R44, R62, -INF , P1 ;  /* 0xff8000003e2c7808 */ /* 0x000fc40000800000 */
[----:B------:R-:W-:Y:S02]  /*2bb0*/  FMNMX.FTZ R45, R19, R46, !PT ;  /* 0x0000002e132d7209 */ /* 0x000fe40007810000 */
[----:B------:R-:W-:Y:S01]  /*2bc0*/  ISETP.GT.AND P1, PT, R9, 0x50, PT ;  /* 0x000000500900780c */ /* 0x000fe20003f24270 */
[----:B------:R-:W1:Y:S01]  /*2bd0*/  MUFU.TANH R71, R71 ;  /* 0x0000004700477308 */ /* 0x000e620000002400 */
[----:B0-----:R-:W-:Y:S02]  /*2be0*/  FSEL R21, R67, -INF , P2 ;  /* 0xff80000043157808 */ /* 0x001fe40001000000 */
[----:B------:R-:W-:-:S05]  /*2bf0*/  ISETP.GT.AND P2, PT, R9, 0x59, PT ;  /* 0x000000590900780c */ /* 0x000fca0003f44270 */
[----:B------:R0:W-:Y:S08]  /*2c00*/  MUFU.EX2 R55, R47 ;  /* 0x0000002f00377308 */ /* 0x0001f00000000800 */
[----:B------:R3:W-:Y:S01]  /*2c10*/  MUFU.EX2 R166, R48 ;  /* 0x0000003000a67308 */ /* 0x0007e20000000800 */
[----:B0-----:R-:W-:Y:S02]  /*2c20*/  FMNMX.FTZ R47, R44, R45, !PT ;  /* 0x0000002d2c2f7209 */ /* 0x001fe40007810000 */
[----:B------:R-:W-:-:S02]  /*2c30*/  FSEL R45, R66, -INF , P1 ;  /* 0xff800000422d7808 */ /* 0x000fc40000800000 */
[----:B------:R-:W-:Y:S01]  /*2c40*/  FMNMX.FTZ R46, R20, R47, !PT ;  /* 0x0000002f142e7209 */ /* 0x000fe20007810000 */
[--C-:B------:R-:W-:Y:S01]  /*2c50*/  FFMA.FTZ R47, R22, UR7, -R49.reuse ;  /* 0x00000007162f7c23 */ /* 0x100fe20008010831 */
[----:B------:R-:W-:Y:S01]  /*2c60*/  ISETP.GT.AND P1, PT, R9, 0x58, PT ;  /* 0x000000580900780c */ /* 0x000fe20003f24270 */
[----:B------:R-:W-:Y:S01]  /*2c70*/  MUFU.EX2 R57, R50 ;  /* 0x0000003200397308 */ /* 0x000fe20000000800 */
[----:B---3--:R-:W-:Y:S02]  /*2c80*/  FMNMX.FTZ R48, R45, R46, !PT ;  /* 0x0000002e2d307209 */ /* 0x008fe40007810000 */
[----:B--2---:R-:W-:Y:S02]  /*2c90*/  FSEL R46, R70, -INF , P1 ;  /* 0xff800000462e7808 */ /* 0x004fe40000800000 */
[----:B------:R-:W-:Y:S01]  /*2ca0*/  FMNMX.FTZ R9, R21, R48, !PT ;  /* 0x0000003015097209 */ /* 0x000fe20007810000 */
[----:B------:R-:W-:Y:S01]  /*2cb0*/  FFMA.FTZ R48, R24, UR7, -R49 ;  /* 0x0000000718307c23 */ /* 0x000fe20008010831 */
[----:B-1----:R-:W-:Y:S01]  /*2cc0*/  FSEL R22, R71, -INF , P2 ;  /* 0xff80000047167808 */ /* 0x002fe20001000000 */
[----:B------:R-:W-:Y:S01]  /*2cd0*/  MUFU.EX2 R52, R52 ;  /* 0x0000003400347308 */ /* 0x000fe20000000800 */
[----:B------:R-:W-:-:S04]  /*2ce0*/  FMNMX.FTZ R9, R46, R9, !PT ;  /* 0x000000092e097209 */ /* 0x000fc80007810000 */
[----:B------:R-:W-:-:S03]  /*2cf0*/  FMNMX.FTZ R9, R22, R9, !PT ;  /* 0x0000000916097209 */ /* 0x000fc60007810000 */
[----:B------:R-:W0:Y:S02]  /*2d00*/  MUFU.EX2 R47, R47 ;  /* 0x0000002f002f7308 */ /* 0x000e240000000800 */
[----:B------:R-:W1:Y:S06]  /*2d10*/  SHFL.BFLY PT, R24, R9, 0x2, 0x1f ;  /* 0x0c401f0009187f89 */ /* 0x000e6c00000e0000 */
[----:B------:R-:W-:Y:S08]  /*2d20*/  MUFU.EX2 R23, R23 ;  /* 0x0000001700177308 */ /* 0x000ff00000000800 */
[----:B------:R-:W2:Y:S01]  /*2d30*/  MUFU.EX2 R48, R48 ;  /* 0x0000003000307308 */ /* 0x000ea20000000800 */
[----:B0-----:R-:W-:-:S07]  /*2d40*/  F2FP.F16.F32.PACK_AB R160, R47, R52 ;  /* 0x000000342fa0723e */ /* 0x001fce00000000ff */
[----:B------:R-:W-:Y:S01]  /*2d50*/  MUFU.EX2 R25, R25 ;  /* 0x0000001900197308 */ /* 0x000fe20000000800 */
[----:B-1----:R-:W-:-:S05]  /*2d60*/  FMNMX.FTZ R24, R9, R24, !PT ;  /* 0x0000001809187209 */ /* 0x002fca0007810000 */
[----:B------:R-:W0:Y:S02]  /*2d70*/  SHFL.BFLY PT, R9, R24, 0x1, 0x1f ;  /* 0x0c201f0018097f89 */ /* 0x000e2400000e0000 */
[----:B------:R-:W1:Y:S01]  /*2d80*/  MUFU.EX2 R26, R26 ;  /* 0x0000001a001a7308 */ /* 0x000e620000000800 */
[----:B--2---:R-:W-:-:S07]  /*2d90*/  F2FP.F16.F32.PACK_AB R162, R48, R23 ;  /* 0x0000001730a2723e */ /* 0x004fce00000000ff */
[----:B------:R-:W-:Y:S08]  /*2da0*/  MUFU.EX2 R27, R27 ;  /* 0x0000001b001b7308 */ /* 0x000ff00000000800 */
[----:B------:R-:W2:Y:S01]  /*2db0*/  MUFU.EX2 R28, R28 ;  /* 0x0000001c001c7308 */ /* 0x000ea20000000800 */
[----:B-1----:R-:W-:Y:S02]  /*2dc0*/  F2FP.F16.F32.PACK_AB R156, R26, R25 ;  /* 0x000000191a9c723e */ /* 0x002fe400000000ff */
[----:B0-----:R-:W-:-:S05]  /*2dd0*/  FMNMX.FTZ R9, R24, R9, !PT ;  /* 0x0000000918097209 */ /* 0x001fca0007810000 */
[----:B------:R-:W-:Y:S01]  /*2de0*/  MUFU.EX2 R29, R29 ;  /* 0x0000001d001d7308 */ /* 0x000fe20000000800 */
[C---:B------:R-:W-:Y:S01]  /*2df0*/  FSETP.NEU.FTZ.AND P1, PT, R9.reuse, -INF , PT ;  /* 0xff8000000900780b */ /* 0x040fe20003f3d000 */
[----:B------:R-:W-:-:S06]  /*2e00*/  FMUL.FTZ R24, R9, UR7 ;  /* 0x0000000709187c20 */ /* 0x000fcc0008410000 */
[----:B------:R-:W0:Y:S01]  /*2e10*/  MUFU.EX2 R30, R30 ;  /* 0x0000001e001e7308 */ /* 0x000e220000000800 */
[----:B------:R-:W-:Y:S02]  /*2e20*/  FSEL R24, R24, RZ, P1 ;  /* 0x000000ff18187208 */ /* 0x000fe40000800000 */
[----:B--2---:R-:W-:-:S03]  /*2e30*/  F2FP.F16.F32.PACK_AB R158, R28, R27 ;  /* 0x0000001b1c9e723e */ /* 0x004fc600000000ff */
        /* <DEDUP_REMOVED lines=26> */
[----:B------:R-:W-:Y:S01]  /*2fe0*/  FFMA.FTZ R22, R22, UR7, -R24 ;  /* 0x0000000716167c23 */ /* 0x000fe20008010818 */
[----:B0-----:R-:W-:-:S03]  /*2ff0*/  F2FP.F16.F32.PACK_AB R152, R30, R29 ;  /* 0x0000001d1e98723e */ /* 0x001fc600000000ff */
[----:B------:R-:W0:Y:S01]  /*3000*/  MUFU.EX2 R36, R36 ;  /* 0x0000002400247308 */ /* 0x000e220000000800 */
[----:B-1----:R-:W-:Y:S01]  /*3010*/  FADD.FTZ R56, R4, R5 ;  /* 0x0000000504387221 */ /* 0x002fe20000010000 */
[----:B------:R-:W-:-:S06]  /*3020*/  F2FP.F16.F32.PACK_AB R169, R5, R4 ;  /* 0x0000000405a9723e */ /* 0x000fcc00000000ff */
[----:B------:R-:W-:Y:S08]  /*3030*/  MUFU.EX2 R37, R37 ;  /* 0x0000002500257308 */ /* 0x000ff00000000800 */
[----:B------:R1:W2:Y:S01]  /*3040*/  MUFU.EX2 R50, R13 ;  /* 0x0000000d00327308 */ /* 0x0002a20000000800 */
[----:B0-----:R-:W-:-:S07]  /*3050*/  F2FP.F16.F32.PACK_AB R171, R36, R11 ;  /* 0x0000000b24ab723e */ /* 0x001fce00000000ff */
[----:B------:R-:W-:Y:S01]  /*3060*/  MUFU.EX2 R38, R38 ;  /* 0x0000002600267308 */ /* 0x000fe20000000800 */
[----:B-1----:R-:W-:Y:S01]  /*3070*/  FADD.FTZ R13, R168, R51 ;  /* 0x00000033a80d7221 */ /* 0x002fe20000010000 */
[----:B------:R-:W-:-:S03]  /*3080*/  F2FP.F16.F32.PACK_AB R168, R51, R168 ;  /* 0x000000a833a8723e */ /* 0x000fc600000000ff */
[----:B------:R-:W-:Y:S01]  /*3090*/  FADD.FTZ R58, R170, R13 ;  /* 0x0000000daa3a7221 */ /* 0x000fe20000010000 */
[----:B------:R-:W-:Y:S01]  /*30a0*/  FADD.FTZ R13, R11, R56 ;  /* 0x000000380b0d7221 */ /* 0x000fe20000010000 */
[----:B------:R-:W-:Y:S01]  /*30b0*/  F2FP.F16.F32.PACK_AB R170, R53, R170 ;  /* 0x000000aa35aa723e */ /* 0x000fe200000000ff */
[----:B------:R0:W-:Y:S01]  /*30c0*/  MUFU.EX2 R54, R15 ;  /* 0x0000000f00367308 */ /* 0x0001e20000000800 */
[----:B--2---:R-:W-:-:S07]  /*30d0*/  F2FP.F16.F32.PACK_AB R165, R50, R37 ;  /* 0x0000002532a5723e */ /* 0x004fce00000000ff */
[----:B------:R-:W-:Y:S01]  /*30e0*/  MUFU.EX2 R167, R14 ;  /* 0x0000000e00a77308 */ /* 0x000fe20000000800 */
[----:B0-----:R-:W-:-:S04]  /*30f0*/  FADD.FTZ R15, R53, R58 ;  /* 0x0000003a350f7221 */ /* 0x001fc80000010000 */
[----:B------:R-:W-:Y:S01]  /*3100*/  FADD.FTZ R56, R164, R15 ;  /* 0x0000000fa4387221 */ /* 0x000fe20000010000 */
[C---:B------:R-:W-:Y:S02]  /*3110*/  F2FP.F16.F32.PACK_AB R164, R55.reuse, R164 ;  /* 0x000000a437a4723e */ /* 0x040fe400000000ff */
[----:B------:R0:W-:Y:S01]  /*3120*/  MUFU.EX2 R163, R16 ;  /* 0x0000001000a37308 */ /* 0x0001e20000000800 */
[----:B------:R-:W-:-:S07]  /*3130*/  FADD.FTZ R15, R55, R56 ;  /* 0x00000038370f7221 */ /* 0x000fce0000010000 */
[----:B------:R-:W1:Y:S01]  /*3140*/  MUFU.EX2 R39, R39 ;  /* 0x0000002700277308 */ /* 0x000e620000000800 */
[----:B0-----:R-:W-:-:S04]  /*3150*/  FADD.FTZ R16, R36, R13 ;  /* 0x0000000d24107221 */ /* 0x001fc80000010000 */
[----:B------:R-:W-:Y:S01]  /*3160*/  FADD.FTZ R13, R37, R16 ;  /* 0x00000010250d7221 */ /* 0x000fe20000010000 */
[----:B------:R-:W-:Y:S01]  /*3170*/  FADD.FTZ R16, R166, R15 ;  /* 0x0000000fa6107221 */ /* 0x000fe20000010000 */
[----:B------:R-:W-:Y:S01]  /*3180*/  F2FP.F16.F32.PACK_AB R166, R57, R166 ;  /* 0x000000a639a6723e */ /* 0x000fe200000000ff */
[----:B------:R-:W0:Y:S01]  /*3190*/  MUFU.EX2 R40, R40 ;  /* 0x0000002800287308 */ /* 0x000e220000000800 */
[----:B------:R-:W-:-:S07]  /*31a0*/  FADD.FTZ R13, R50, R13 ;  /* 0x0000000d320d7221 */ /* 0x000fce0000010000 */
[----:B------:R2:W-:Y:S01]  /*31b0*/  MUFU.EX2 R159, R18 ;  /* 0x00000012009f7308 */ /* 0x0005e20000000800 */
[----:B-1----:R-:W-:-:S07]  /*31c0*/  F2FP.F16.F32.PACK_AB R161, R54, R39 ;  /* 0x0000002736a1723e */ /* 0x002fce00000000ff */
[----:B------:R-:W1:Y:S01]  /*31d0*/  MUFU.EX2 R41, R41 ;  /* 0x0000002900297308 */ /* 0x000e620000000800 */
[----:B--2---:R-:W-:Y:S01]  /*31e0*/  FADD.FTZ R18, R38, R13 ;  /* 0x0000000d26127221 */ /* 0x004fe20000010000 */
[----:B------:R-:W-:-:S03]  /*31f0*/  FADD.FTZ R13, R57, R16 ;  /* 0x00000010390d7221 */ /* 0x000fc60000010000 */
[C---:B------:R-:W-:Y:S01]  /*3200*/  FADD.FTZ R18, R167.reuse, R18 ;  /* 0x00000012a7127221 */ /* 0x040fe20000010000 */
[----:B------:R-:W-:Y:S01]  /*3210*/  FADD.FTZ R24, R52, R13 ;  /* 0x0000000d34187221 */ /* 0x000fe20000010000 */
[----:B------:R-:W-:Y:S01]  /*3220*/  F2FP.F16.F32.PACK_AB R167, R167, R38 ;  /* 0x00000026a7a7723e */ /* 0x000fe200000000ff */
[----:B------:R-:W2:Y:S01]  /*3230*/  MUFU.EX2 R14, R17 ;  /* 0x00000011000e7308 */ /* 0x000ea20000000800 */
[----:B------:R-:W-:Y:S01]  /*3240*/  FADD.FTZ R13, R39, R18 ;  /* 0x00000012270d7221 */ /* 0x000fe20000010000 */
[----:B------:R-:W-:-:S03]  /*3250*/  FADD.FTZ R24, R47, R24 ;  /* 0x000000182f187221 */ /* 0x000fc60000010000 */
[----:B------:R-:W-:Y:S01]  /*3260*/  FADD.FTZ R13, R54, R13 ;  /* 0x0000000d360d7221 */ /* 0x000fe20000010000 */
[----:B------:R-:W-:Y:S02]  /*3270*/  FADD.FTZ R5, R23, R24 ;  /* 0x0000001817057221 */ /* 0x000fe40000010000 */
[----:B------:R-:W3:Y:S01]  /*3280*/  MUFU.EX2 R42, R42 ;  /* 0x0000002a002a7308 */ /* 0x000ee20000000800 */
[----:B0-----:R-:W-:Y:S01]  /*3290*/  FADD.FTZ R4, R40, R13 ;  /* 0x0000000d28047221 */ /* 0x001fe20000010000 */
[----:B------:R-:W-:-:S03]  /*32a0*/  FADD.FTZ R18, R48, R5 ;  /* 0x0000000530127221 */ /* 0x000fc60000010000 */
[----:B------:R-:W-:Y:S01]  /*32b0*/  FADD.FTZ R4, R163, R4 ;  /* 0x00000004a3047221 */ /* 0x000fe20000010000 */
[----:B------:R-:W-:Y:S01]  /*32c0*/  FADD.FTZ R5, R25, R18 ;  /* 0x0000001219057221 */ /* 0x000fe20000010000 */
[----:B------:R-:W-:Y:S01]  /*32d0*/  F2FP.F16.F32.PACK_AB R163, R163, R40 ;  /* 0x00000028a3a3723e */ /* 0x000fe200000000ff */
[----:B------:R-:W0:Y:S01]  /*32e0*/  MUFU.EX2 R43, R43 ;  /* 0x0000002b002b7308 */ /* 0x000e220000000800 */
[----:B-1----:R-:W-:Y:S01]  /*32f0*/  FADD.FTZ R11, R41, R4 ;  /* 0x00000004290b7221 */ /* 0x002fe20000010000 */
[----:B------:R-:W-:Y:S01]  /*3300*/  FADD.FTZ R4, R26, R5 ;  /* 0x000000051a047221 */ /* 0x000fe20000010000 */
[C---:B--2---:R-:W-:Y:S02]  /*3310*/  F2FP.F16.F32.PACK_AB R157, R14.reuse, R41 ;  /* 0x000000290e9d723e */ /* 0x044fe400000000ff */
[----:B------:R-:W-:Y:S01]  /*3320*/  FADD.FTZ R11, R14, R11 ;  /* 0x0000000b0e0b7221 */ /* 0x000fe20000010000 */
[----:B------:R-:W-:Y:S02]  /*3330*/  FADD.FTZ R5, R27, R4 ;  /* 0x000000041b057221 */ /* 0x000fe40000010000 */
[----:B------:R-:W1:Y:S01]  /*3340*/  MUFU.EX2 R16, R19 ;  /* 0x0000001300107308 */ /* 0x000e620000000800 */
[----:B---3--:R-:W-:-:S04]  /*3350*/  FADD.FTZ R18, R42, R11 ;  /* 0x0000000b2a127221 */ /* 0x008fc80000010000 */
[C---:B------:R-:W-:Y:S01]  /*3360*/  FADD.FTZ R18, R159.reuse, R18 ;  /* 0x000000129f127221 */ /* 0x040fe20000010000 */
[----:B------:R-:W-:Y:S02]  /*3370*/  F2FP.F16.F32.PACK_AB R159, R159, R42 ;  /* 0x0000002a9f9f723e */ /* 0x000fe400000000ff */
[----:B------:R-:W2:Y:S01]  /*3380*/  MUFU.EX2 R44, R44 ;  /* 0x0000002c002c7308 */ /* 0x000ea20000000800 */
[----:B0-----:R-:W-:-:S07]  /*3390*/  FADD.FTZ R11, R43, R18 ;  /* 0x000000122b0b7221 */ /* 0x001fce0000010000 */
[----:B------:R-:W-:Y:S01]  /*33a0*/  MUFU.EX2 R31, R31 ;  /* 0x0000001f001f7308 */ /* 0x000fe20000000800 */
[C---:B-1----:R-:W-:Y:S01]  /*33b0*/  FADD.FTZ R11, R16.reuse, R11 ;  /* 0x0000000b100b7221 */ /* 0x042fe20000010000 */
[----:B------:R-:W-:-:S06]  /*33c0*/  F2FP.F16.F32.PACK_AB R153, R16, R43 ;  /* 0x0000002b1099723e */ /* 0x000fcc00000000ff */
[----:B------:R0:W1:Y:S01]  /*33d0*/  MUFU.EX2 R155, R20 ;  /* 0x00000014009b7308 */ /* 0x0000620000000800 */
[----:B--2---:R-:W-:-:S07]  /*33e0*/  FADD.FTZ R14, R44, R11 ;  /* 0x0000000b2c0e7221 */ /* 0x004fce0000010000 */
[----:B------:R-:W2:Y:S01]  /*33f0*/  MUFU.EX2 R32, R32 ;  /* 0x0000002000207308 */ /* 0x000ea20000000800 */
[----:B0-----:R-:W-:-:S04]  /*3400*/  FADD.FTZ R20, R28, R5 ;  /* 0x000000051c147221 */ /* 0x001fc80000010000 */
[----:B------:R-:W-:-:S03]  /*3410*/  FADD.FTZ R5, R29, R20 ;  /* 0x000000141d057221 */ /* 0x000fc60000010000 */
[----:B------:R-:W0:Y:S01]  /*3420*/  MUFU.EX2 R45, R45 ;  /* 0x0000002d002d7308 */ /* 0x000e220000000800 */
[----:B------:R-:W-:Y:S01]  /*3430*/  FADD.FTZ R18, R30, R5 ;  /* 0x000000051e127221 */ /* 0x000fe20000010000 */
[C---:B-1----:R-:W-:Y:S01]  /*3440*/  FADD.FTZ R14, R155.reuse, R14 ;  /* 0x0000000e9b0e7221 */ /* 0x042fe20000010000 */
[----:B------:R-:W-:Y:S02]  /*3450*/  F2FP.F16.F32.PACK_AB R155, R155, R44 ;  /* 0x0000002c9b9b723e */ /* 0x000fe400000000ff */
[----:B------:R-:W-:-:S03]  /*3460*/  FADD.FTZ R5, R31, R18 ;  /* 0x000000121f057221 */ /* 0x000fc60000010000 */
        /* <DEDUP_REMOVED lines=23> */
.L_x_13698:
[----:B------:R0:W1:Y:S01]  /*35e0*/  SYNCS.PHASECHK.TRANS64.TRYWAIT P1, [UR42+0x22850], R10 ;  /* 0x0228500aff0075a7 */ /* 0x000062000802016a */
[----:B------:R-:W-:Y:S05]  /*35f0*/  @!P0 BRA `(.L_x_13699) ;  /* 0x0000000000048947 */ /* 0x000fea0003800000 */
[----:B------:R-:W-:Y:S01]  /*3600*/  BPT.TRAP 0x1 ;  /* 0x000000040000795c */ /* 0x000fe20000300000 */
.L_x_13699:
[----:B-1----:R-:W-:Y:S05]  /*3610*/  @P1 BRA `(.L_x_13700) ;  /* 0x0000000000081947 */ /* 0x002fea0003800000 */
[----:B------:R-:W1:Y:S02]  /*3620*/  SYNCS.PHASECHK.TRANS64.TRYWAIT P1, [UR42+0x22850], R10 ;  /* 0x0228500aff0075a7 */ /* 0x000e64000802016a */
[----:B-1----:R-:W-:Y:S05]  /*3630*/  @!P1 BRA `(.L_x_13701) ;  /* 0x000000b800789947 */ /* 0x002fea0003800000 */
.L_x_13700:
        /* <DEDUP_REMOVED lines=45> */
[----:B--2---:R-:W-:Y:S05]  /*3910*/  @!P0 BRA `(.L_x_13702) ;  /* 0x0000000000048947 */ /* 0x004fea0003800000 */
[----:B------:R-:W-:Y:S01]  /*3920*/  BPT.TRAP 0x1 ;  /* 0x000000040000795c */ /* 0x000fe20000300000 */
.L_x_13702:
[----:B------:R-:W2:Y:S01]  /*3930*/  S2UR UR4, SR_CTAID.X ;  /* 0x00000000000479c3 */ /* 0x000ea20000002500 */
[----:B------:R-:W-:Y:S02]  /*3940*/  UISETP.NE.AND UP0, UPT, UR43, URZ, UPT ;  /* 0x0000003f2b00728c */ /* 0x000fe4000bf05270 */
[----:B------:R-:W-:-:S09]  /*3950*/  UIADD3 UR27, UR46, -0x2, URZ ;  /* 0xfffffffe2e1b7890 */ /* 0x000fd2000fffe03f */
[----:B------:R-:W-:Y:S01]  /*3960*/  @UP0 ULDC UR11, c[0x0][0x450] ;  /* 0x00011400000b0ab9 */ /* 0x000fe20000000800 */
[----:B--2---:R-:W-:-:S03]  /*3970*/  USHF.L.U32 UR10, UR4, 0x7, URZ ;  /* 0x00000007040a7899 */ /* 0x004fc6000800063f */
[----:B------:R-:W-:Y:S02]  /*3980*/  @UP0 ULDC UR4, c[0x0][0x44c] ;  /* 0x0001130000040ab9 */ /* 0x000fe40000000800 */
[----:B------:R-:W-:-:S04]  /*3990*/  UIMAD.WIDE.U32 UR4, UR10, UR4, URZ ;  /* 0x000000040a0472a5 */ /* 0x000fc8000f8e003f */
[----:B------:R-:W-:-:S04]  /*39a0*/  @UP0 USHF.R.U32.HI UR10, URZ, UR11, UR5 ;  /* 0x0000000b3f0a0299 */ /* 0x000fc80008011605 */
[----:B------:R-:W-:Y:S02]  /*39b0*/  UIADD3 UR4, UR10, -UR14, UR44 ;  /* 0x8000000e0a047290 */ /* 0x000fe4000fffe02c */
[----:B------:R-:W-:Y:S02]  /*39c0*/  UIADD3 UR10, UR42, 0x22860, URZ ;  /* 0x000228602a0a7890 */ /* 0x000fe4000fffe03f */
[----:B------:R-:W-:Y:S02]  /*39d0*/  UIMAD.WIDE UR4, UR4, 0x2aaaaaab, URZ ;  /* 0x2aaaaaab040478a5 */ /* 0x000fe4000f8e023f */
[----:B------:R-:W-:Y:S02]  /*39e0*/  UPRMT UR10, UR25, 0x654, UR10 ;  /* 0x00000654190a7896 */ /* 0x000fe4000800000a */
[----:B------:R-:W-:-:S04]  /*39f0*/  USHF.R.U32.HI UR4, URZ, 0x1f, UR5 ;  /* 0x0000001f3f047899 */ /* 0x000fc80008011605 */
[----:B------:R-:W-:-:S03]  /*3a00*/  ULEA.HI.SX32 UR4, UR5, UR4, 0x1c ;  /* 0x0000000405047291 */ /* 0x000fc6000f8fe23f */
[----:B------:R-:W-:Y:S01]  /*3a10*/  SYNCS.ARRIVE.TRANS64.RED.A1T0 RZ, [UR10], RZ ;  /* 0x000000ffffff79a7 */ /* 0x000fe2000810040a */
[----:B------:R-:W-:Y:S01]  /*3a20*/  UISETP.LT.AND UP0, UPT, UR41, UR4, UPT ;  /* 0x000000042900728c */ /* 0x000fe2000bf01270 */
[----:B------:R-:W-:-:S03]  /*3a30*/  UMOV UR5, URZ ;  /* 0x0000003f00057c82 */ /* 0x000fc60008000000 */
[----:B------:R-:W-:-:S03]  /*3a40*/  USEL UR26, UR41, UR4, !UP0 ;  /* 0x00000004291a7287 */ /* 0x000fc6000c000000 */
[----:B------:R-:W-:Y:S01]  /*3a50*/  UMOV UR4, URZ ;  /* 0x0000003f00047c82 */ /* 0x000fe20008000000 */
[----:B------:R-:W-:-:S06]  /*3a60*/  UISETP.GE.AND UP0, UPT, UR27, UR26, UPT ;  /* 0x0000001a1b00728c */ /* 0x000fcc000bf06270 */
[----:B------:R-:W-:-:S13]  /*3a70*/  PLOP3.LUT P1, PT, PT, PT, UP0, 0x80, 0x0 ;  /* 0x000000000000781c */ /* 0x000fda0003f2f008 */
[----:B------:R-:W-:Y:S05]  /*3a80*/  @!P1 BRA `(.L_x_13703) ;  /* 0x0000002800ac9947 */ /* 0x000fea0003800000 */
[----:B------:R-:W-:Y:S01]  /*3a90*/  IMAD.MOV.U32 R12, RZ, RZ, R9 ;  /* 0x000000ffff0c7224 */ /* 0x000fe200078e0009 */
[----:B------:R-:W-:Y:S01]  /*3aa0*/  UMOV UR5, URZ ;  /* 0x0000003f00057c82 */ /* 0x000fe20008000000 */
[----:B-1----:R-:W-:Y:S01]  /*3ab0*/  IMAD.MOV.U32 R11, RZ, RZ, R8 ;  /* 0x000000ffff0b7224 */ /* 0x002fe200078e0008 */
[----:B------:R-:W-:Y:S01]  /*3ac0*/  UMOV UR4, URZ ;  /* 0x0000003f00047c82 */ /* 0x000fe20008000000 */
[----:B------:R-:W-:Y:S01]  /*3ad0*/  ULDC UR29, c[0x0][0x288] ;  /* 0x0000a200001d7ab9 */ /* 0x000fe20000000800 */
[----:B------:R-:W-:Y:S01]  /*3ae0*/  ULDC UR30, c[0x0][0x2f0] ;  /* 0x0000bc00001e7ab9 */ /* 0x000fe20000000800 */
[----:B------:R-:W-:Y:S01]  /*3af0*/  ULDC UR31, c[0x0][0x9d8] ;  /* 0x00027600001f7ab9 */ /* 0x000fe20000000800 */
[----:B------:R-:W-:-:S05]  /*3b00*/  ULDC UR7, c[0x0][0x988] ;  /* 0x0002620000077ab9 */ /* 0x000fca0000000800 */
.L_x_13714:
[----:B------:R-:W-:-:S04]  /*3b10*/  UIADD3 UR4, UR4, 0x1, URZ ;  /* 0x0000000104047890 */ /* 0x000fc8000fffe03f */
[----:B------:R-:W-:-:S04]  /*3b20*/  UISETP.NE.AND UP0, UPT, UR4, 0x2, UPT ;  /* 0x000000020400788c */ /* 0x000fc8000bf05270 */
[----:B------:R-:W-:Y:S02]  /*3b30*/  USEL UR10, URZ, 0x1, UP0 ;  /* 0x000000013f0a7887 */ /* 0x000fe40008000000 */
[----:B------:R-:W-:Y:S02]  /*3b40*/  USEL UR4, UR4, URZ, UP0 ;  /* 0x0000003f04047287 */ /* 0x000fe40008000000 */
[----:B------:R-:W-:Y:S01]  /*3b50*/  ULOP3.LUT UR5, UR5, UR10, URZ, 0x3c, !UPT ;  /* 0x0000000a05057292 */ /* 0x000fe2000f8e3c3f */
[----:B------:R-:W-:Y:S11]  /*3b60*/  @!P0 BRA `(.L_x_13704) ;  /* 0x0000000000048947 */ /* 0x000ff60003800000 */
[----:B------:R-:W-:Y:S01]  /*3b70*/  BPT.TRAP 0x1 ;  /* 0x000000040000795c */ /* 0x000fe20000300000 */
.L_x_13704:
[----:B------:R-:W-:Y:S01]  /*3b80*/  ULEA UR28, UR4, UR42, 0x3 ;  /* 0x0000002a041c7291 */ /* 0x000fe2000f8e183f */
[----:B0-----:R-:W-:-:S04]  /*3b90*/  MOV R10, UR5 ;  /* 0x00000005000a7c02 */ /* 0x001fc80008000f00 */
[----:B------:R-:W-:-:S04]  /*3ba0*/  SHF.L.U32 R10, R10, 0x1f, RZ ;  /* 0x0000001f0a0a7819 */ /* 0x000fc800000006ff */
[----:B------:R0:W1:Y:S01]  /*3bb0*/  SYNCS.PHASECHK.TRANS64.TRYWAIT P1, [UR28+0x22830], R10 ;  /* 0x0228300aff0075a7 */ /* 0x000062000802015c */
[----:B------:R-:W-:Y:S05]  /*3bc0*/  @!P0 BRA `(.L_x_13705) ;  /* 0x0000000000048947 */ /* 0x000fea0003800000 */
[----:B------:R-:W-:Y:S01]  /*3bd0*/  BPT.TRAP 0x1 ;  /* 0x000000040000795c */ /* 0x000fe20000300000 */
.L_x_13705:
[----:B-1----:R-:W-:Y:S05]  /*3be0*/  @P1 BRA `(.L_x_13706) ;  /* 0x0000000000081947 */ /* 0x002fea0003800000 */
[----:B------:R-:W1:Y:S02]  /*3bf0*/  SYNCS.PHASECHK.TRANS64.TRYWAIT P1, [UR28+0x22830], R10 ;  /* 0x0228300aff0075a7 */ /* 0x000e64000802015c */
[----:B-1----:R-:W-:Y:S05]  /*3c00*/  @!P1 BRA `(.L_x_13707) ;  /* 0x000000b4001c9947 */ /* 0x002fea0003800000 */
.L_x_13706:
[----:B------:R-:W-:Y:S01]  /*3c10*/  UIMAD UR10, UR4, 0x300, UR6 ;  /* 0x00000300040a78a4 */ /* 0x000fe2000f8e0206 */
[----:B------:R-:W-:Y:S01]  /*3c20*/  WARPGROUP.ARRIVE ;  /* 0x00000000000079c5 */ /* 0x000fe20000000000 */
[----:B------:R-:W-:Y:S01]  /*3c30*/  UMOV UR11, 0x40000040 ;  /* 0x40000040000b7882 */ /* 0x000fe20000000000 */
[----:B------:R-:W-:Y:S01]  /*3c40*/  UMOV UR15, 0x40000040 ;  /* 0x40000040000f7882 */ /* 0x000fe20000000000 */
[----:B------:R-:W-:Y:S01]  /*3c50*/  UIADD3 UR14, UR10, 0x2, URZ ;  /* 0x000000020a0e7890 */ /* 0x000fe2000fffe03f */
[----:B------:R-:W-:Y:S01]  /*3c60*/  IADD3 R0, -R2, 0xb, RZ ;  /* 0x0000000b02007810 */ /* 0x000fe20007ffe1ff */
        /* <DEDUP_REMOVED lines=18> */
.L_x_13708:
[----:B------:R-:W-:Y:S01]  /*3d90*/  UISETP.NE.AND UP0, UPT, UR43, URZ, UPT ;  /* 0x0000003f2b00728c */ /* 0x000fe2000bf05270 */
[----:B-1----:R-:W-:Y:S02]  /*3da0*/  IMAD.MOV.U32 R9, RZ, RZ, R6 ;  /* 0x000000ffff097224 */ /* 0x002fe400078e0006 */
[----:B------:R-:W-:Y:S01]  /*3db0*/  FMUL.FTZ R8, R154, UR31 ;  /* 0x0000001f9a087c20 */ /* 0x000fe20008410000 */
[----:B------:R-:W-:Y:S02]  /*3dc0*/  IMAD.MOV.U32 R22, RZ, RZ, -0x2 ;  /* 0xfffffffeff167424 */ /* 0x000fe400078e00ff */
[----:B------:R-:W-:Y:S01]  /*3dd0*/  FMUL.FTZ R14, R155, UR31 ;  /* 0x0000001f9b0e7c20 */ /* 0x000fe20008410000 */
[----:B------:R-:W-:Y:S01]  /*3de0*/  FMUL.FTZ R155, R167, UR31 ;  /* 0x0000001fa79b7c20 */ /* 0x000fe20008410000 */
[----:B------:R-:W-:Y:S01]  /*3df0*/  PLOP3.LUT P1, PT, PT, PT, UP0, 0x80, 0x0 ;  /* 0x000000000000781c */ /* 0x000fe20003f2f008 */
[----:B------:R-:W-:Y:S01]  /*3e00*/  FMUL.FTZ R16, R158, UR31 ;  /* 0x0000001f9e107c20 */ /* 0x000fe20008410000 */
[----:B------:R-:W-:Y:S01]  /*3e10*/  PLOP3.LUT P2, PT, PT, PT, UP0, 0x80, 0x0 ;  /* 0x000000000000781c */ /* 0x000fe20003f4f008 */
[----:B------:R-:W1:Y:S01]  /*3e20*/  MUFU.TANH R8, R8 ;  /* 0x0000000800087308 */ /* 0x000e620000002400 */
[----:B------:R-:W-:Y:S01]  /*3e30*/  MOV R20, UR30 ;  /* 0x0000001e00147c02 */ /* 0x000fe20008000f00 */
[----:B------:R-:W-:Y:S01]  /*3e40*/  @UP0 ULDC UR10, c[0x0][0x44c] ;  /* 0x00011300000a0ab9 */ /* 0x000fe20000000800 */
[----:B------:R-:W-:Y:S01]  /*3e50*/  FMUL.FTZ R15, R159, UR31 ;  /* 0x0000001f9f0f7c20 */ /* 0x000fe20008410000 */
[----:B------:R-:W-:Y:S01]  /*3e60*/  FMUL.FTZ R162, R162, UR31 ;  /* 0x0000001fa2a27c20 */ /* 0x000fe20008410000 */
[----:B------:R-:W-:Y:S01]  /*3e70*/  FMUL.FTZ R203, R157, UR31 ;  /* 0x0000001f9dcb7c20 */ /* 0x000fe20008410000 */
[----:B------:R-:W-:Y:S01]  /*3e80*/  FMUL.FTZ R158, R163, UR31 ;  /* 0x0000001fa39e7c20 */ /* 0x000fe20008410000 */
[----:B------:R-:W-:Y:S01]  /*3e90*/  FMUL.FTZ R157, R166, UR31 ;  /* 0x0000001fa69d7c20 */ /* 0x000fe20008410000 */
[----:B------:R-:W3:Y:S01]  /*3ea0*/  MUFU.TANH R14, R14 ;  /* 0x0000000e000e7308 */ /* 0x000ee20000002400 */
        /* <DEDUP_REMOVED lines=8> */
[----:B------:R-:W-:Y:S01]  /*3f30*/  MUFU.TANH R16, R16 ;  /* 0x0000001000107308 */ /* 0x000fe20000002400 */
[----:B------:R-:W-:Y:S01]  /*3f40*/  UIMAD UR10, UR27, -0x60, UR10 ;  /* 0xffffffa01b0a78a4 */ /* 0x000fe2000f8e020a */
[----:B------:R-:W-:Y:S01]  /*3f50*/  FMUL.FTZ R201, R153, UR31 ;  /* 0x0000001f99c97c20 */ /* 0x000fe20008410000 */
[----:B------:R-:W4:Y:S01]  /*3f60*/  SHFL.IDX PT, R18, R9, 0x1, 0x1c1f ;  /* 0x003c1f0009127f89 */ /* 0x000f2200000e0000 */
[----:B------:R-:W-:Y:S01]  /*3f70*/  FMUL.FTZ R163, R165, UR31 ;  /* 0x0000001fa5a37c20 */ /* 0x000fe20008410000 */
[----:B------:R-:W-:Y:S01]  /*3f80*/  FMUL.FTZ R171, R171, UR31 ;  /* 0x0000001fabab7c20 */ /* 0x000fe20008410000 */
[----:B------:R-:W-:Y:S01]  /*3f90*/  FMUL.FTZ R200, R152, UR31 ;  /* 0x0000001f98c87c20 */ /* 0x000fe20008410000 */
[----:B------:R-:W-:Y:S01]  /*3fa0*/  IMAD R167, R7, R22, UR10 ;  /* 0x0000000a07a77e24 */ /* 0x000fe2000f8e0216 */
[----:B------:R-:W5:Y:S01]  /*3fb0*/  MUFU.TANH R15, R15 ;  /* 0x0000000f000f7308 */ /* 0x000f620000002400 */
[----:B------:R-:W-:Y:S01]  /*3fc0*/  FMUL.FTZ R152, R175, UR31 ;  /* 0x0000001faf987c20 */ /* 0x000fe20008410000 */
[----:B------:R-:W-:Y:S01]  /*3fd0*/  FMUL.FTZ R178, R178, UR31 ;  /* 0x0000001fb2b27c20 */ /* 0x000fe20008410000 */
[----:B------:R-:W-:-:S02]  /*3fe0*/  IMAD R167, R20, UR40, R167 ;  /* 0x0000002814a77c24 */ /* 0x000fc4000f8e02a7 */
        /* <DEDUP_REMOVED lines=15> */
[----:B----4-:R-:W-:Y:S01]  /*40e0*/  IADD3 R13, R18, -UR29, R167 ;  /* 0x8000001d120d7c10 */ /* 0x010fe2000fffe0a7 */
[----:B------:R-:W-:Y:S01]  /*40f0*/  FMUL.FTZ R164, R169, UR31 ;  /* 0x0000001fa9a47c20 */ /* 0x000fe20008410000 */
[----:B------:R-:W-:Y:S01]  /*4100*/  FMUL.FTZ R169, R172, UR31 ;  /* 0x0000001faca97c20 */ /* 0x000fe20008410000 */
[----:B------:R-:W-:Y:S01]  /*4110*/  FMUL.FTZ R175, R177, UR31 ;  /* 0x0000001fb1af7c20 */ /* 0x000fe20008410000 */
[C---:B------:R-:W-:Y:S01]  /*4120*/  ISETP.GT.AND P1, PT, R13.reuse, RZ, PT ;  /* 0x000000ff0d00720c */ /* 0x040fe20003f24270 */
[----:B------:R3:W-:Y:S01]  /*4130*/  MUFU.TANH R156, R170 ;  /* 0x000000aa009c7308 */ /* 0x0007e20000002400 */
[----:B------:R-:W-:Y:S01]  /*4140*/  ISETP.GT.AND P2, PT, R13, 0x1, PT ;  /* 0x000000010d00780c */ /* 0x000fe20003f44270 */
[----:B------:R-:W-:Y:S01]  /*4150*/  FMUL.FTZ R177, R181, UR31 ;  /* 0x0000001fb5b17c20 */ /* 0x000fe20008410000 */
[----:B-1----:R-:W-:Y:S01]  /*4160*/  FSEL R168, R8, -INF , P1 ;  /* 0xff80000008a87808 */ /* 0x002fe20000800000 */
[----:B------:R-:W-:Y:S01]  /*4170*/  FMUL.FTZ R160, R160, UR31 ;  /* 0x0000001fa0a07c20 */ /* 0x000fe20008410000 */
[----:B------:R-:W-:Y:S01]  /*4180*/  ISETP.GT.AND P1, PT, R13, 0x8, PT ;  /* 0x000000080d00780c */ /* 0x000fe20003f24270 */
[----:B------:R-:W-:Y:S01]  /*4190*/  FMUL.FTZ R173, R173, UR31 ;  /* 0x0000001fadad7c20 */ /* 0x000fe20008410000 */
[----:B------:R-:W-:Y:S01]  /*41a0*/  FMNMX.FTZ R17, R168, R12, !PT ;  /* 0x0000000ca8117209 */ /* 0x000fe20007810000 */
[----:B------:R-:W1:Y:S01]  /*41b0*/  MUFU.TANH R157, R157 ;  /* 0x0000009d009d7308 */ /* 0x000e620000002400 */
[----:B---3--:R-:W-:Y:S01]  /*41c0*/  FSEL R170, R14, -INF , P2 ;  /* 0xff8000000eaa7808 */ /* 0x008fe20001000000 */
[----:B------:R-:W-:Y:S01]  /*41d0*/  UIADD3 UR10, UR28, 0x22840, URZ ;  /* 0x000228401c0a7890 */ /* 0x000fe2000fffe03f */
[----:B------:R-:W-:-:S02]  /*41e0*/  ISETP.GT.AND P2, PT, R13, 0x9, PT ;  /* 0x000000090d00780c */ /* 0x000fc40003f44270 */
[----:B------:R-:W-:Y:S01]  /*41f0*/  FMNMX.FTZ R17, R170, R17, !PT ;  /* 0x00000011aa117209 */ /* 0x000fe20007810000 */
[----:B------:R-:W-:Y:S01]  /*4200*/  UPRMT UR10, UR25, 0x654, UR10 ;  /* 0x00000654190a7896 */ /* 0x000fe2000800000a */
[----:B-----5:R-:W-:Y:S01]  /*4210*/  FSEL R165, R15, -INF , P2 ;  /* 0xff8000000fa57808 */ /* 0x020fe20001000000 */
[----:B------:R3:W-:Y:S01]  /*4220*/  MUFU.TANH R153, R174 ;  /* 0x000000ae00997308 */ /* 0x0007e20000002400 */
[----:B------:R-:W-:-:S04]  /*4230*/  ISETP.GT.AND P2, PT, R13, 0x11, PT ;  /* 0x000000110d00780c */ /* 0x000fc80003f44270 */
[----:B0-----:R-:W-:Y:S02]  /*4240*/  FSEL R158, R158, -INF , P2 ;  /* 0xff8000009e9e7808 */ /* 0x001fe40001000000 */
[C---:B------:R-:W-:Y:S01]  /*4250*/  ISETP.GT.AND P2, PT, R13.reuse, 0x19, PT ;  /* 0x000000190d00780c */ /* 0x040fe20003f44270 */
[----:B------:R-:W0:Y:S01]  /*4260*/  MUFU.TANH R155, R155 ;  /* 0x0000009b009b7308 */ /* 0x000e220000002400 */
[----:B---3--:R-:W-:Y:S01]  /*4270*/  FSEL R174, R16, -INF , P1 ;  /* 0xff80000010ae7808 */ /* 0x008fe20000800000 */
[----:B------:R-:W-:Y:S01]  /*4280*/  SYNCS.ARRIVE.TRANS64.RED.A1T0 RZ, [UR10], RZ ;  /* 0x000000ffffff79a7 */ /* 0x000fe2000810040a */
[----:B------:R-:W-:Y:S02]  /*4290*/  ISETP.GT.AND P1, PT, R13, 0x10, PT ;  /* 0x000000100d00780c */ /* 0x000fe40003f24270 */
[----:B------:R-:W-:Y:S02]  /*42a0*/  FMNMX.FTZ R8, R174, R17, !PT ;  /* 0x00000011ae087209 */ /* 0x000fe40007810000 */
[----:B------:R-:W-:Y:S01]  /*42b0*/  FSEL R162, R162, -INF , P1 ;  /* 0xff800000a2a27808 */ /* 0x000fe20000800000 */
[----:B------:R-:W3:Y:S01]  /*42c0*/  MUFU.TANH R154, R171 ;  /* 0x000000ab009a7308 */ /* 0x000ee20000002400 */
[----:B------:R-:W-:-:S02]  /*42d0*/  FMNMX.FTZ R15, R165, R8, !PT ;  /* 0x00000008a50f7209 */ /* 0x000fc40007810000 */
[----:B------:R-:W-:Y:S02]  /*42e0*/  ISETP.GT.AND P1, PT, R13, 0x18, PT ;  /* 0x000000180d00780c */ /* 0x000fe40003f24270 */
[----:B------:R-:W-:Y:S02]  /*42f0*/  FMNMX.FTZ R15, R162, R15, !PT ;  /* 0x0000000fa20f7209 */ /* 0x000fe40007810000 */
[----:B-1----:R-:W-:Y:S01]  /*4300*/  FSEL R157, R157, -INF , P1 ;  /* 0xff8000009d9d7808 */ /* 0x002fe20000800000 */
[----:B------:R-:W1:Y:S01]  /*4310*/  MUFU.TANH R152, R152 ;  /* 0x0000009800987308 */ /* 0x000e620000002400 */
[----:B------:R-:W-:Y:S02]  /*4320*/  FMNMX.FTZ R8, R158, R15, !PT ;  /* 0x0000000f9e087209 */ /* 0x000fe40007810000 */
[----:B------:R-:W-:Y:S02]  /*4330*/  ISETP.GT.AND P1, PT, R13, 0x20, PT ;  /* 0x000000200d00780c */ /* 0x000fe40003f24270 */
[----:B0-----:R-:W-:-:S02]  /*4340*/  FSEL R155, R155, -INF , P2 ;  /* 0xff8000009b9b7808 */ /* 0x001fc40001000000 */
[----:B------:R-:W-:Y:S01]  /*4350*/  FMNMX.FTZ R8, R157, R8, !PT ;  /* 0x000000089d087209 */ /* 0x000fe20007810000 */
[----:B------:R-:W0:Y:S01]  /*4360*/  MUFU.TANH R23, R178 ;  /* 0x000000b200177308 */ /* 0x000e220000002400 */
[----:B------:R-:W-:Y:S02]  /*4370*/  ISETP.GT.AND P2, PT, R13, 0x21, PT ;  /* 0x000000210d00780c */ /* 0x000fe40003f44270 */
[----:B------:R-:W-:Y:S02]  /*4380*/  FSEL R156, R156, -INF , P1 ;  /* 0xff8000009c9c7808 */ /* 0x000fe40000800000 */
[----:B------:R-:W-:Y:S02]  /*4390*/  FMNMX.FTZ R15, R155, R8, !PT ;  /* 0x000000089b0f7209 */ /* 0x000fe40007810000 */
[----:B------:R-:W-:Y:S01]  /*43a0*/  ISETP.GT.AND P1, PT, R13, 0x28, PT ;  /* 0x000000280d00780c */ /* 0x000fe20003f24270 */
[----:B------:R4:W5:Y:S01]  /*43b0*/  MUFU.TANH R22, R179 ;  /* 0x000000b300167308 */ /* 0x0009620000002400 */
[----:B---3--:R-:W-:-:S02]  /*43c0*/  FSEL R154, R154, -INF , P2 ;  /* 0xff8000009a9a7808 */ /* 0x008fc40001000000 */
[----:B------:R-:W-:Y:S02]  /*43d0*/  FMNMX.FTZ R15, R156, R15, !PT ;  /* 0x0000000f9c0f7209 */ /* 0x000fe40007810000 */
[----:B------:R-:W-:Y:S02]  /*43e0*/  ISETP.GT.AND P2, PT, R13, 0x29, PT ;  /* 0x000000290d00780c */ /* 0x000fe40003f44270 */
[----:B------:R-:W-:Y:S01]  /*43f0*/  FSEL R153, R153, -INF , P1 ;  /* 0xff80000099997808 */ /* 0x000fe20000800000 */
[----:B------:R3:W2:Y:S01]  /*4400*/  MUFU.TANH R21, R182 ;  /* 0x000000b600157308 */ /* 0x0006a20000002400 */
[----:B------:R-:W-:Y:S01]  /*4410*/  FMNMX.FTZ R8, R154, R15, !PT ;  /* 0x0000000f9a087209 */ /* 0x000fe20007810000 */
[----:B----4-:R-:W-:Y:S01]  /*4420*/  FMUL.FTZ R179, R184, UR31 ;  /* 0x0000001fb8b37c20 */ /* 0x010fe20008410000 */
[----:B------:R-:W-:Y:S01]  /*4430*/  ISETP.GT.AND P1, PT, R13, 0x30, PT ;  /* 0x000000300d00780c */ /* 0x000fe20003f24270 */
[----:B------:R-:W-:Y:S01]  /*4440*/  FMUL.FTZ R184, R189, UR31 ;  /* 0x0000001fbdb87c20 */ /* 0x000fe20008410000 */
[----:B-1----:R-:W-:Y:S01]  /*4450*/  FSEL R152, R152, -INF , P2 ;  /* 0xff80000098987808 */ /* 0x002fe20001000000 */
[----:B------:R-:W-:Y:S01]  /*4460*/  FMUL.FTZ R189, R193, UR31 ;  /* 0x0000001fc1bd7c20 */ /* 0x000fe20008410000 */
[----:B------:R-:W-:Y:S01]  /*4470*/  FMNMX.FTZ R15, R153, R8, !PT ;  /* 0x00000008990f7209 */ /* 0x000fe20007810000 */
[----:B------:R1:W4:Y:S01]  /*4480*/  MUFU.TANH R20, R183 ;  /* 0x000000b700147308 */ /* 0x0003220000002400 */
[----:B------:R-:W-:Y:S01]  /*4490*/  ISETP.GT.AND P2, PT, R13, 0x31, PT ;  /* 0x000000310d00780c */ /* 0x000fe20003f44270 */
[----:B---3--:R-:W-:Y:S01]  /*44a0*/  FMUL.FTZ R182, R192, UR31 ;  /* 0x0000001fc0b67c20 */ /* 0x008fe20008410000 */
[----:B0-----:R-:W-:-:S02]  /*44b0*/  FSEL R23, R23, -INF , P1 ;  /* 0xff80000017177808 */ /* 0x001fc40000800000 */
[----:B------:R-:W-:Y:S02]  /*44c0*/  FMNMX.FTZ R8, R152, R15, !PT ;  /* 0x0000000f98087209 */ /* 0x000fe40007810000 */
[----:B------:R-:W-:Y:S01]  /*44d0*/  ISETP.GT.AND P1, PT, R13, 0x38, PT ;  /* 0x000000380d00780c */ /* 0x000fe20003f24270 */
[----:B------:R0:W3:Y:S01]  /*44e0*/  MUFU.TANH R19, R186 ;  /* 0x000000ba00137308 */ /* 0x0000e20000002400 */
[----:B-----5:R-:W-:Y:S01]  /*44f0*/  FSEL R22, R22, -INF , P2 ;  /* 0xff80000016167808 */ /* 0x020fe20001000000 */
[----:B-1----:R-:W-:Y:S01]  /*4500*/  FMUL.FTZ R183, R196, UR31 ;  /* 0x0000001fc4b77c20 */ /* 0x002fe20008410000 */
[----:B------:R-:W-:Y:S02]  /*4510*/  FMNMX.FTZ R15, R23, R8, !PT ;  /* 0x00000008170f7209 */ /* 0x000fe40007810000 */
[----:B------:R-:W-:Y:S02]  /*4520*/  ISETP.GT.AND P2, PT, R13, 0x39, PT ;  /* 0x000000390d00780c */ /* 0x000fe40003f44270 */
[----:B--2---:R-:W-:Y:S01]  /*4530*/  FSEL R21, R21, -INF , P1 ;  /* 0xff80000015157808 */ /* 0x004fe20000800000 */
[----:B------:R-:W1:Y:S01]  /*4540*/  MUFU.TANH R17, R187 ;  /* 0x000000bb00117308 */ /* 0x000e620000002400 */
[----:B------:R-:W-:Y:S01]  /*4550*/  FMNMX.FTZ R8, R22, R15, !PT ;  /* 0x0000000f16087209 */ /* 0x000fe20007810000 */
[----:B0-----:R-:W0:Y:S01]  /*4560*/  SHFL.IDX PT, R186, R9, RZ, 0x1c1f ;  /* 0x001c1fff09ba7589 */ /* 0x001e2200000e0000 */
[----:B------:R-:W-:-:S02]  /*4570*/  ISETP.GT.AND P1, PT, R13, 0x40, PT ;  /* 0x000000400d00780c */ /* 0x000fc40003f24270 */
[----:B----4-:R-:W-:Y:S02]  /*4580*/  FSEL R20, R20, -INF , P2 ;  /* 0xff80000014147808 */ /* 0x010fe40001000000 */
[----:B------:R-:W-:Y:S01]  /*4590*/  FMNMX.FTZ R15, R21, R8, !PT ;  /* 0x00000008150f7209 */ /* 0x000fe20007810000 */
[----:B------:R-:W2:Y:S01]  /*45a0*/  MUFU.TANH R18, R190 ;  /* 0x000000be00127308 */ /* 0x000ea20000002400 */
[----:B------:R-:W-:Y:S02]  /*45b0*/  ISETP.GT.AND P2, PT, R13, 0x41, PT ;  /* 0x000000410d00780c */ /* 0x000fe40003f44270 */
[----:B---3--:R-:W-:Y:S02]  /*45c0*/  FSEL R19, R19, -INF , P1 ;  /* 0xff80000013137808 */ /* 0x008fe40000800000 */
[----:B------:R-:W-:Y:S02]  /*45d0*/  FMNMX.FTZ R8, R20, R15, !PT ;  /* 0x0000000f14087209 */ /* 0x000fe40007810000 */
[----:B------:R-:W-:Y:S01]  /*45e0*/  ISETP.GT.AND P1, PT, R13, 0x48, PT ;  /* 0x000000480d00780c */ /* 0x000fe20003f24270 */
[----:B------:R-:W3:Y:S01]  /*45f0*/  MUFU.TANH R191, R191 ;  /* 0x000000bf00bf7308 */ /* 0x000ee20000002400 */
[----:B-1----:R-:W-:-:S02]  /*4600*/  FSEL R17, R17, -INF , P2 ;  /* 0xff80000011117808 */ /* 0x002fc40001000000 */
[----:B------:R-:W-:Y:S02]  /*4610*/  FMNMX.FTZ R8, R19, R8, !PT ;  /* 0x0000000813087209 */ /* 0x000fe40007810000 */
[----:B------:R-:W-:Y:S02]  /*4620*/  ISETP.GT.AND P2, PT, R13, 0x49, PT ;  /* 0x000000490d00780c */ /* 0x000fe40003f44270 */
[----:B------:R-:W-:Y:S01]  /*4630*/  FMNMX.FTZ R15, R17, R8, !PT ;  /* 0x00000008110f7209 */ /* 0x000fe20007810000 */
[----:B------:R-:W1:Y:S01]  /*4640*/  MUFU.TANH R16, R194 ;  /* 0x000000c200107308 */ /* 0x000e620000002400 */
[----:B--2---:R-:W-:Y:S02]  /*4650*/  FSEL R18, R18, -INF , P1 ;  /* 0xff80000012127808 */ /* 0x004fe40000800000 */
[----:B------:R-:W-:Y:S02]  /*4660*/  ISETP.GT.AND P1, PT, R13, 0x50, PT ;  /* 0x000000500d00780c */ /* 0x000fe40003f24270 */
[----:B------:R-:W-:-:S02]  /*4670*/  FMNMX.FTZ R15, R18, R15, !PT ;  /* 0x0000000f120f7209 */ /* 0x000fc40007810000 */
[----:B0-----:R-:W-:Y:S01]  /*4680*/  IADD3 R181, R186, -UR29, R167 ;  /* 0x8000001dbab57c10 */ /* 0x001fe2000fffe0a7 */
[----:B------:R-:W0:Y:S01]  /*4690*/  MUFU.TANH R14, R195 ;  /* 0x000000c3000e7308 */ /* 0x000e220000002400 */
[----:B---3--:R-:W-:Y:S02]  /*46a0*/  FSEL R8, R191, -INF , P2 ;  /* 0xff800000bf087808 */ /* 0x008fe40001000000 */
[----:B------:R-:W-:Y:S02]  /*46b0*/  ISETP.GT.AND P2, PT, R13, 0x51, PT ;  /* 0x000000510d00780c */ /* 0x000fe40003f44270 */
[----:B------:R-:W-:Y:S02]  /*46c0*/  FMNMX.FTZ R15, R8, R15, !PT ;  /* 0x0000000f080f7209 */ /* 0x000fe40007810000 */
[----:B------:R-:W-:Y:S01]  /*46d0*/  ISETP.GT.AND P3, PT, R181, 0x18, PT ;  /* 0x00000018b500780c */ /* 0x000fe20003f64270 */
[----:B------:R-:W2:Y:S01]  /*46e0*/  MUFU.TANH R198, R198 ;  /* 0x000000c600c67308 */ /* 0x000ea20000002400 */
[----:B-1----:R-:W-:-:S02]  /*46f0*/  FSEL R16, R16, -INF , P1 ;  /* 0xff80000010107808 */ /* 0x002fc40000800000 */
[----:B------:R-:W-:Y:S02]  /*4700*/  ISETP.GT.AND P1, PT, R13, 0x58, PT ;  /* 0x000000580d00780c */ /* 0x000fe40003f24270 */
[----:B------:R-:W-:-:S03]  /*4710*/  FMNMX.FTZ R171, R16, R15, !PT ;  /* 0x0000000f10ab7209 */ /* 0x000fc60007810000 */
[----:B------:R-:W1:Y:S01]  /*4720*/  MUFU.TANH R199, R199 ;  /* 0x000000c700c77308 */ /* 0x000e620000002400 */
[----:B0-----:R-:W-:Y:S02]  /*4730*/  FSEL R14, R14, -INF , P2 ;  /* 0xff8000000e0e7808 */ /* 0x001fe40001000000 */
[----:B------:R-:W-:Y:S02]  /*4740*/  ISETP.GT.AND P2, PT, R13, 0x59, PT ;  /* 0x000000590d00780c */ /* 0x000fe40003f44270 */
[----:B------:R-:W-:-:S03]  /*4750*/  FMNMX.FTZ R172, R14, R171, !PT ;  /* 0x000000ab0eac7209 */ /* 0x000fc60007810000 */
[----:B------:R-:W0:Y:S01]  /*4760*/  MUFU.TANH R200, R200 ;  /* 0x000000c800c87308 */ /* 0x000e220000002400 */
[----:B--2---:R-:W-:Y:S02]  /*4770*/  FSEL R15, R198, -INF , P1 ;  /* 0xff800000c60f7808 */ /* 0x004fe40000800000 */
[----:B------:R-:W-:Y:S02]  /*4780*/  ISETP.GT.AND P1, PT, R181, RZ, PT ;  /* 0x000000ffb500720c */ /* 0x000fe40003f24270 */
[----:B------:R-:W-:Y:S01]  /*4790*/  FMNMX.FTZ R178, R15, R172, !PT ;  /* 0x000000ac0fb27209 */ /* 0x000fe20007810000 */
[----:B------:R-:W-:Y:S01]  /*47a0*/  FMUL.FTZ R172, R176, UR31 ;  /* 0x0000001fb0ac7c20 */ /* 0x000fe20008410000 */
[----:B------:R-:W-:Y:S01]  /*47b0*/  FMUL.FTZ R176, R180, UR31 ;  /* 0x0000001fb4b07c20 */ /* 0x000fe20008410000 */
[----:B------:R-:W2:Y:S01]  /*47c0*/  MUFU.TANH R201, R201 ;  /* 0x000000c900c97308 */ /* 0x000ea20000002400 */
[----:B-1----:R-:W-:Y:S01]  /*47d0*/  FSEL R13, R199, -INF , P2 ;  /* 0xff800000c70d7808 */ /* 0x002fe20001000000 */
[----:B------:R-:W-:Y:S01]  /*47e0*/  FMUL.FTZ R180, R185, UR31 ;  /* 0x0000001fb9b47c20 */ /* 0x000fe20008410000 */
[----:B------:R-:W-:Y:S01]  /*47f0*/  ISETP.GT.AND P2, PT, R181, 0x1, PT ;  /* 0x00000001b500780c */ /* 0x000fe20003f44270 */
[----:B------:R-:W-:Y:S01]  /*4800*/  FMUL.FTZ R185, R197, UR31 ;  /* 0x0000001fc5b97c20 */ /* 0x000fe20008410000 */
[----:B------:R-:W-:-:S03]  /*4810*/  FMNMX.FTZ R178, R13, R178, !PT ;  /* 0x000000b20db27209 */ /* 0x000fc60007810000 */
[----:B------:R-:W1:Y:S01]  /*4820*/  MUFU.TANH R202, R202 ;  /* 0x000000ca00ca7308 */ /* 0x000e620000002400 */
[----:B0-----:R-:W-:Y:S01]  /*4830*/  FSEL R200, R200, -INF , P1 ;  /* 0xff800000c8c87808 */ /* 0x001fe20000800000 */
[----:B------:R-:W0:Y:S01]  /*4840*/  SHFL.BFLY PT, R171, R178, 0x2, 0x1f ;  /* 0x0c401f00b2ab7f89 */ /* 0x000e2200000e0000 */
[----:B------:R-:W-:Y:S02]  /*4850*/  ISETP.GT.AND P1, PT, R181, 0x8, PT ;  /* 0x00000008b500780c */ /* 0x000fe40003f24270 */
[----:B------:R-:W-:-:S03]  /*4860*/  FMNMX.FTZ R186, R200, R11, !PT ;  /* 0x0000000bc8ba7209 */ /* 0x000fc60007810000 */
[----:B------:R-:W3:Y:S01]  /*4870*/  MUFU.TANH R203, R203 ;  /* 0x000000cb00cb7308 */ /* 0x000ee20000002400 */
[----:B--2---:R-:W-:Y:S02]  /*4880*/  FSEL R201, R201, -INF , P2 ;  /* 0xff800000c9c97808 */ /* 0x004fe40001000000 */
[----:B------:R-:W-:Y:S02]  /*4890*/  ISETP.GT.AND P2, PT, R181, 0x9, PT ;  /* 0x00000009b500780c */ /* 0x000fe40003f44270 */
[----:B------:R-:W-:-:S03]  /*48a0*/  FMNMX.FTZ R167, R201, R186, !PT ;  /* 0x000000bac9a77209 */ /* 0x000fc60007810000 */
[----:B------:R-:W2:Y:S01]  /*48b0*/  MUFU.TANH R160, R160 ;  /* 0x000000a000a07308 */ /* 0x000ea20000002400 */
[----:B-1----:R-:W-:Y:S02]  /*48c0*/  FSEL R202, R202, -INF , P1 ;  /* 0xff800000caca7808 */ /* 0x002fe40000800000 */
[----:B------:R-:W-:Y:S02]  /*48d0*/  ISETP.GT.AND P1, PT, R181, 0x10, PT ;  /* 0x00000010b500780c */ /* 0x000fe40003f24270 */
[----:B------:R-:W-:-:S03]  /*48e0*/  FMNMX.FTZ R186, R202, R167, !PT ;  /* 0x000000a7caba7209 */ /* 0x000fc60007810000 */
[----:B------:R-:W1:Y:S01]  /*48f0*/  MUFU.TANH R159, R159 ;  /* 0x0000009f009f7308 */ /* 0x000e620000002400 */
[----:B---3--:R-:W-:Y:S02]  /*4900*/  FSEL R203, R203, -INF , P2 ;  /* 0xff800000cbcb7808 */ /* 0x008fe40001000000 */
[----:B0-----:R-:W-:Y:S01]  /*4910*/  FMNMX.FTZ R171, R178, R171, !PT ;  /* 0x000000abb2ab7209 */ /* 0x001fe20007810000 */
[----:B------:R-:W-:Y:S01]  /*4920*/  FMUL.FTZ R178, R188, UR31 ;  /* 0x0000001fbcb27c20 */ /* 0x000fe20008410000 */
[----:B------:R-:W-:-:S03]  /*4930*/  ISETP.GT.AND P2, PT, R181, 0x11, PT ;  /* 0x00000011b500780c */ /* 0x000fc60003f44270 */
[----:B------:R-:W0:Y:S01]  /*4940*/  SHFL.BFLY PT, R190, R171, 0x1, 0x1f ;  /* 0x0c201f00abbe7f89 */ /* 0x000e2200000e0000 */
[----:B------:R-:W3:Y:S01]  /*4950*/  MUFU.TANH R161, R161 ;  /* 0x000000a100a17308 */ /* 0x000ee20000002400 */
[----:B--2---:R-:W-:-:S07]  /*4960*/  FSEL R160, R160, -INF , P1 ;  /* 0xff800000a0a07808 */ /* 0x004fce0000800000 */
[----:B------:R-:W2:Y:S01]  /*4970*/  MUFU.TANH R163, R163 ;  /* 0x000000a300a37308 */ /* 0x000ea20000002400 */
[----:B-1----:R-:W-:Y:S02]  /*4980*/  FSEL R167, R159, -INF , P2 ;  /* 0xff8000009fa77808 */ /* 0x002fe40001000000 */
[----:B------:R-:W-:-:S05]  /*4990*/  ISETP.GT.AND P2, PT, R181, 0x19, PT ;  /* 0x00000019b500780c */ /* 0x000fca0003f44270 */
[----:B------:R-:W1:Y:S01]  /*49a0*/  MUFU.TANH R166, R166 ;  /* 0x000000a600a67308 */ /* 0x000e620000002400 */
[----:B---3--:R-:W-:Y:S02]  /*49b0*/  FSEL R161, R161, -INF , P3 ;  /* 0xff800000a1a17808 */ /* 0x008fe40001800000 */
[----:B------:R-:W-:Y:S02]  /*49c0*/  ISETP.GT.AND P3, PT, R181, 0x20, PT ;  /* 0x00000020b500780c */ /* 0x000fe40003f64270 */
[----:B0-----:R-:W-:-:S03]  /*49d0*/  FMNMX.FTZ R9, R171, R190, !PT ;  /* 0x000000beab097209 */ /* 0x001fc60007810000 */
[----:B------:R-:W0:Y:S01]  /*49e0*/  MUFU.TANH R164, R164 ;  /* 0x000000a400a47308 */ /* 0x000e220000002400 */
[----:B------:R-:W-:Y:S02]  /*49f0*/  FMNMX.FTZ R171, R203, R186, !PT ;  /* 0x000000bacbab7209 */ /* 0x000fe40007810000 */
[----:B--2---:R-:W-:Y:S01]  /*4a00*/  FSEL R163, R163, -INF , P2 ;  /* 0xff800000a3a37808 */ /* 0x004fe20001000000 */
[C---:B------:R-:W-:Y:S01]  /*4a10*/  FMUL.FTZ R187, R9.reuse, UR7 ;  /* 0x0000000709bb7c20 */ /* 0x040fe20008410000 */
[----:B------:R-:W-:Y:S02]  /*4a20*/  FMNMX.FTZ R186, R160, R171, !PT ;  /* 0x000000aba0ba7209 */ /* 0x000fe40007810000 */
[----:B------:R-:W-:Y:S01]  /*4a30*/  FSETP.NEU.FTZ.AND P1, PT, R9, -INF , PT ;  /* 0xff8000000900780b */ /* 0x000fe20003f3d000 */
[----:B------:R-:W2:Y:S01]  /*4a40*/  MUFU.TANH R169, R169 ;  /* 0x000000a900a97308 */ /* 0x000ea20000002400 */
[----:B------:R-:W-:Y:S02]  /*4a50*/  FMNMX.FTZ R186, R167, R186, !PT ;  /* 0x000000baa7ba7209 */ /* 0x000fe40007810000 */
[----:B------:R-:W-:-:S02]  /*4a60*/  ISETP.GT.AND P2, PT, R181, 0x21, PT ;  /* 0x00000021b500780c */ /* 0x000fc40003f44270 */
[----:B------:R-:W-:Y:S02]  /*4a70*/  FMNMX.FTZ R186, R161, R186, !PT ;  /* 0x000000baa1ba7209 */ /* 0x000fe40007810000 */
[----:B-1----:R-:W-:Y:S01]  /*4a80*/  FSEL R166, R166, -INF , P3 ;  /* 0xff800000a6a67808 */ /* 0x002fe20001800000 */
[----:B------:R-:W1:Y:S01]  /*4a90*/  MUFU.TANH R173, R173 ;  /* 0x000000ad00ad7308 */ /* 0x000e620000002400 */
[----:B------:R-:W-:Y:S02]  /*4aa0*/  FMNMX.FTZ R171, R163, R186, !PT ;  /* 0x000000baa3ab7209 */ /* 0x000fe40007810000 */
[----:B------:R-:W-:Y:S02]  /*4ab0*/  FSEL R159, R187, RZ, P1 ;  /* 0x000000ffbb9f7208 */ /* 0x000fe40000800000 */
[C---:B------:R-:W-:Y:S02]  /*4ac0*/  ISETP.GT.AND P3, PT, R181.reuse, 0x28, PT ;  /* 0x00000028b500780c */ /* 0x040fe40003f64270 */
[----:B0-----:R-:W-:Y:S01]  /*4ad0*/  FSEL R164, R164, -INF , P2 ;  /* 0xff800000a4a47808 */ /* 0x001fe20001000000 */
[----:B------:R-:W0:Y:S01]  /*4ae0*/  MUFU.TANH R172, R172 ;  /* 0x000000ac00ac7308 */ /* 0x000e220000002400 */
        /* <DEDUP_REMOVED lines=10> */
[----:B-1----:R-:W-:Y:S01]  /*4b90*/  FSEL R173, R173, -INF , P2 ;  /* 0xff800000adad7808 */ /* 0x002fe20001000000 */
[--C-:B------:R-:W-:Y:S01]  /*4ba0*/  FFMA.FTZ R23, R23, UR7, -R159.reuse ;  /* 0x0000000717177c23 */ /* 0x100fe2000801089f */
[----:B------:R-:W-:Y:S01]  /*4bb0*/  FMNMX.FTZ R174, R170, R171, !PT ;  /* 0x000000abaaae7209 */ /* 0x000fe20007810000 */
[--C-:B------:R-:W-:Y:S01]  /*4bc0*/  FFMA.FTZ R22, R22, UR7, -R159.reuse ;  /* 0x0000000716167c23 */ /* 0x100fe2000801089f */
[----:B------:R-:W-:Y:S01]  /*4bd0*/  ISETP.GT.AND P2, PT, R181, 0x31, PT ;  /* 0x00000031b500780c */ /* 0x000fe20003f44270 */
[----:B------:R-:W1:Y:S01]  /*4be0*/  MUFU.TANH R176, R176 ;  /* 0x000000b000b07308 */ /* 0x000e620000002400 */
[----:B0-----:R-:W-:Y:S01]  /*4bf0*/  FSEL R172, R172, -INF , P3 ;  /* 0xff800000acac7808 */ /* 0x001fe20001800000 */
[--C-:B------:R-:W-:Y:S01]  /*4c00*/  FFMA.FTZ R21, R21, UR7, -R159.reuse ;  /* 0x0000000715157c23 */ /* 0x100fe2000801089f */
[----:B------:R-:W-:Y:S01]  /*4c10*/  FMNMX.FTZ R187, R173, R174, !PT ;  /* 0x000000aeadbb7209 */ /* 0x000fe20007810000 */
[--C-:B------:R-:W-:Y:S01]  /*4c20*/  FFMA.FTZ R20, R20, UR7, -R159.reuse ;  /* 0x0000000714147c23 */ /* 0x100fe2000801089f */
[----:B------:R-:W-:Y:S01]  /*4c30*/  ISETP.GT.AND P3, PT, R181, 0x38, PT ;  /* 0x00000038b500780c */ /* 0x000fe20003f64270 */
[--C-:B------:R-:W-:Y:S01]  /*4c40*/  FFMA.FTZ R19, R19, UR7, -R159.reuse ;  /* 0x0000000713137c23 */ /* 0x100fe2000801089f */
[----:B------:R-:W-:Y:S01]  /*4c50*/  FMNMX.FTZ R187, R172, R187, !PT ;  /* 0x000000bbacbb7209 */ /* 0x000fe20007810000 */
[----:B------:R-:W0:Y:S01]  /*4c60*/  MUFU.TANH R177, R177 ;  /* 0x000000b100b17308 */ /* 0x000e220000002400 */
[----:B--2---:R-:W-:Y:S01]  /*4c70*/  FSEL R174, R175, -INF , P2 ;  /* 0xff800000afae7808 */ /* 0x004fe20001000000 */
[--C-:B------:R-:W-:Y:S01]  /*4c80*/  FFMA.FTZ R175, R165, UR7, -R159.reuse ;  /* 0x00000007a5af7c23 */ /* 0x100fe2000801089f */
[----:B------:R-:W-:Y:S01]  /*4c90*/  ISETP.GT.AND P2, PT, R181, 0x39, PT ;  /* 0x00000039b500780c */ /* 0x000fe20003f44270 */
[--C-:B------:R-:W-:Y:S01]  /*4ca0*/  FFMA.FTZ R16, R16, UR7, -R159.reuse ;  /* 0x0000000710107c23 */ /* 0x100fe2000801089f */
[----:B------:R-:W-:-:S03]  /*4cb0*/  FFMA.FTZ R13, R13, UR7, -R159 ;  /* 0x000000070d0d7c23 */ /* 0x000fc6000801089f */
[----:B------:R-:W2:Y:S01]  /*4cc0*/  MUFU.TANH R179, R179 ;  /* 0x000000b300b37308 */ /* 0x000ea20000002400 */
[----:B-1----:R-:W-:Y:S02]  /*4cd0*/  FSEL R165, R176, -INF , P3 ;  /* 0xff800000b0a57808 */ /* 0x002fe40001800000 */
[----:B------:R-:W-:-:S05]  /*4ce0*/  ISETP.GT.AND P3, PT, R181, 0x40, PT ;  /* 0x00000040b500780c */ /* 0x000fca0003f64270 */
[----:B------:R-:W1:Y:S01]  /*4cf0*/  MUFU.TANH R180, R180 ;  /* 0x000000b400b47308 */ /* 0x000e620000002400 */
[----:B0-----:R-:W-:Y:S02]  /*4d00*/  FSEL R177, R177, -INF , P2 ;  /* 0xff800000b1b17808 */ /* 0x001fe40001000000 */
[----:B------:R-:W-:-:S05]  /*4d10*/  ISETP.GT.AND P2, PT, R181, 0x41, PT ;  /* 0x00000041b500780c */ /* 0x000fca0003f44270 */
[----:B------:R-:W-:Y:S01]  /*4d20*/  MUFU.TANH R178, R178 ;  /* 0x000000b200b27308 */ /* 0x000fe20000002400 */
[----:B--2---:R-:W-:Y:S02]  /*4d30*/  FSEL R179, R179, -INF , P3 ;  /* 0xff800000b3b37808 */ /* 0x004fe40001800000 */
[----:B------:R-:W-:-:S05]  /*4d40*/  ISETP.GT.AND P3, PT, R181, 0x48, PT ;  /* 0x00000048b500780c */ /* 0x000fca0003f64270 */
[----:B------:R0:W-:Y:S01]  /*4d50*/  MUFU.EX2 R169, R186 ;  /* 0x000000ba00a97308 */ /* 0x0001e20000000800 */
[----:B-1----:R-:W-:Y:S02]  /*4d60*/  FSEL R180, R180, -INF , P2 ;  /* 0xff800000b4b47808 */ /* 0x002fe40001000000 */
[----:B------:R-:W-:-:S05]  /*4d70*/  ISETP.GT.AND P2, PT, R181, 0x49, PT ;  /* 0x00000049b500780c */ /* 0x000fca0003f44270 */
[----:B------:R-:W1:Y:S01]  /*4d80*/  MUFU.TANH R184, R184 ;  /* 0x000000b800b87308 */ /* 0x000e620000002400 */
[----:B0-----:R-:W-:-:S04]  /*4d90*/  FMNMX.FTZ R186, R174, R187, !PT ;  /* 0x000000bbaeba7209 */ /* 0x001fc80007810000 */
[----:B------:R-:W-:-:S03]  /*4da0*/  FMNMX.FTZ R186, R165, R186, !PT ;  /* 0x000000baa5ba7209 */ /* 0x000fc60007810000 */
[----:B------:R-:W0:Y:S01]  /*4db0*/  MUFU.TANH R182, R182 ;  /* 0x000000b600b67308 */ /* 0x000e220000002400 */
[----:B------:R-:W-:-:S04]  /*4dc0*/  FMNMX.FTZ R186, R177, R186, !PT ;  /* 0x000000bab1ba7209 */ /* 0x000fc80007810000 */
[----:B------:R-:W-:Y:S01]  /*4dd0*/  FMNMX.FTZ R187, R179, R186, !PT ;  /* 0x000000bab3bb7209 */ /* 0x000fe20007810000 */
[----:B------:R-:W-:Y:S02]  /*4de0*/  FFMA.FTZ R186, R155, UR7, -R159 ;  /* 0x000000079bba7c23 */ /* 0x000fe4000801089f */
[----:B------:R-:W2:Y:S01]  /*4df0*/  MUFU.TANH R189, R189 ;  /* 0x000000bd00bd7308 */ /* 0x000ea20000002400 */
[----:B------:R-:W-:Y:S02]  /*4e00*/  FMNMX.FTZ R187, R180, R187, !PT ;  /* 0x000000bbb4bb7209 */ /* 0x000fe40007810000 */
[----:B-1----:R-:W-:Y:S02]  /*4e10*/  FSEL R184, R184, -INF , P2 ;  /* 0xff800000b8b87808 */ /* 0x002fe40001000000 */
[----:B------:R-:W-:-:S03]  /*4e20*/  ISETP.GT.AND P2, PT, R181, 0x51, PT ;  /* 0x00000051b500780c */ /* 0x000fc60003f44270 */
[----:B------:R1:W-:Y:S08]  /*4e30*/  MUFU.EX2 R176, R175 ;  /* 0x000000af00b07308 */ /* 0x0003f00000000800 */
[----:B------:R-:W3:Y:S01]  /*4e40*/  MUFU.TANH R183, R183 ;  /* 0x000000b700b77308 */ /* 0x000ee20000002400 */
[--C-:B-1----:R-:W-:Y:S01]  /*4e50*/  FFMA.FTZ R175, R158, UR7, -R159.reuse ;  /* 0x000000079eaf7c23 */ /* 0x102fe2000801089f */
[----:B------:R-:W-:Y:S01]  /*4e60*/  FSEL R158, R178, -INF , P3 ;  /* 0xff800000b29e7808 */ /* 0x000fe20001800000 */
[----:B------:R-:W-:Y:S01]  /*4e70*/  FFMA.FTZ R178, R157, UR7, -R159 ;  /* 0x000000079db27c23 */ /* 0x000fe2000801089f */
[----:B------:R-:W-:-:S02]  /*4e80*/  ISETP.GT.AND P3, PT, R181, 0x50, PT ;  /* 0x00000050b500780c */ /* 0x000fc40003f64270 */
[----:B------:R-:W-:Y:S02]  /*4e90*/  FMNMX.FTZ R187, R158, R187, !PT ;  /* 0x000000bb9ebb7209 */ /* 0x000fe40007810000 */
[----:B------:R-:W1:Y:S01]  /*4ea0*/  MUFU.TANH R185, R185 ;  /* 0x000000b900b97308 */ /* 0x000e620000002400 */
[----:B0-----:R-:W-:Y:S02]  /*4eb0*/  FSEL R157, R182, -INF , P3 ;  /* 0xff800000b69d7808 */ /* 0x001fe40001800000 */
[----:B------:R-:W-:Y:S02]  /*4ec0*/  FMNMX.FTZ R182, R184, R187, !PT ;  /* 0x000000bbb8b67209 */ /* 0x000fe40007810000 */
[----:B------:R-:W-:Y:S02]  /*4ed0*/  ISETP.GT.AND P3, PT, R181, 0x58, PT ;  /* 0x00000058b500780c */ /* 0x000fe40003f64270 */
[----:B--2---:R-:W-:Y:S01]  /*4ee0*/  FSEL R189, R189, -INF , P2 ;  /* 0xff800000bdbd7808 */ /* 0x004fe20001000000 */
[----:B------:R0:W-:Y:S01]  /*4ef0*/  MUFU.EX2 R171, R188 ;  /* 0x000000bc00ab7308 */ /* 0x0001e20000000800 */
[----:B------:R-:W-:-:S02]  /*4f00*/  FMNMX.FTZ R182, R157, R182, !PT ;  /* 0x000000b69db67209 */ /* 0x000fc40007810000 */
[----:B------:R-:W-:Y:S02]  /*4f10*/  ISETP.GT.AND P2, PT, R181, 0x59, PT ;  /* 0x00000059b500780c */ /* 0x000fe40003f44270 */
[----:B---3--:R-:W-:Y:S01]  /*4f20*/  FSEL R155, R183, -INF , P3 ;  /* 0xff800000b79b7808 */ /* 0x008fe20001800000 */
[--C-:B------:R-:W-:Y:S01]  /*4f30*/  FFMA.FTZ R183, R156, UR7, -R159.reuse ;  /* 0x000000079cb77c23 */ /* 0x100fe2000801089f */
[----:B------:R-:W-:Y:S01]  /*4f40*/  FMNMX.FTZ R182, R189, R182, !PT ;  /* 0x000000b6bdb67209 */ /* 0x000fe20007810000 */
[----:B------:R2:W-:Y:S01]  /*4f50*/  MUFU.EX2 R181, R186 ;  /* 0x000000ba00b57308 */ /* 0x0005e20000000800 */
[----:B-1----:R-:W-:Y:S01]  /*4f60*/  FSEL R190, R185, -INF , P2 ;  /* 0xff800000b9be7808 */ /* 0x002fe20001000000 */
[--C-:B0-----:R-:W-:Y:S01]  /*4f70*/  FFMA.FTZ R188, R154, UR7, -R159.reuse ;  /* 0x000000079abc7c23 */ /* 0x101fe2000801089f */
[----:B------:R-:W-:Y:S01]  /*4f80*/  FMNMX.FTZ R185, R155, R182, !PT ;  /* 0x000000b69bb97209 */ /* 0x000fe20007810000 */
[----:B------:R-:W-:Y:S01]  /*4f90*/  FFMA.FTZ R182, R153, UR7, -R159 ;  /* 0x0000000799b67c23 */ /* 0x000fe2000801089f */
[----:B------:R-:W-:-:S02]  /*4fa0*/  FSEL R153, R9, RZ, P1 ;  /* 0x000000ff09997208 */ /* 0x000fc40000800000 */
[----:B------:R-:W-:Y:S01]  /*4fb0*/  FMNMX.FTZ R156, R190, R185, !PT ;  /* 0x000000b9be9c7209 */ /* 0x000fe20007810000 */
[--C-:B------:R-:W-:Y:S01]  /*4fc0*/  FFMA.FTZ R185, R152, UR7, -R159.reuse ;  /* 0x0000000798b97c23 */ /* 0x100fe2000801089f */
[--C-:B--2---:R-:W-:Y:S01]  /*4fd0*/  FFMA.FTZ R186, R17, UR7, -R159.reuse ;  /* 0x0000000711ba7c23 */ /* 0x104fe2000801089f */
[--C-:B------:R-:W-:Y:S01]  /*4fe0*/  FFMA.FTZ R17, R18, UR7, -R159.reuse ;  /* 0x0000000712117c23 */ /* 0x100fe2000801089f */
[----:B------:R-:W-:Y:S01]  /*4ff0*/  FFMA.FTZ R18, R8, UR7, -R159 ;  /* 0x0000000708127c23 */ /* 0x000fe2000801089f */
[----:B------:R-:W0:Y:S01]  /*5000*/  SHFL.BFLY PT, R187, R156, 0x2, 0x1f ;  /* 0x0c401f009cbb7f89 */ /* 0x000e2200000e0000 */
[----:B------:R-:W-:Y:S01]  /*5010*/  FADD.FTZ R153, -R153, R12 ;  /* 0x0000000c99997221 */ /* 0x000fe20000010100 */
[----:B------:R-:W-:Y:S03]  /*5020*/  MUFU.EX2 R168, R168 ;  /* 0x000000a800a87308 */ /* 0x000fe60000000800 */
[----:B------:R-:W-:-:S05]  /*5030*/  FMUL.FTZ R153, R153, UR7 ;  /* 0x0000000799997c20 */ /* 0x000fca0008410000 */
        /* <DEDUP_REMOVED lines=8> */
[----:B0-----:R-:W-:Y:S01]  /*50c0*/  FMNMX.FTZ R8, R187, R152, !PT ;  /* 0x00000098bb087209 */ /* 0x001fe20007810000 */
[--C-:B------:R-:W-:Y:S01]  /*50d0*/  FFMA.FTZ R187, R14, UR7, -R159.reuse ;  /* 0x000000070ebb7c23 */ /* 0x100fe2000801089f */
[----:B------:R-:W-:-:S02]  /*50e0*/  FFMA.FTZ R14, R15, UR7, -R159 ;  /* 0x000000070f0e7c23 */ /* 0x000fc4000801089f */
[C---:B------:R-:W-:Y:S01]  /*50f0*/  FSETP.NEU.FTZ.AND P2, PT, R8.reuse, -INF , PT ;  /* 0xff8000000800780b */ /* 0x040fe20003f5d000 */
[C---:B------:R-:W-:Y:S02]  /*5100*/  FMUL.FTZ R152, R8.reuse, UR7 ;  /* 0x0000000708987c20 */ /* 0x040fe40008410000 */
[----:B------:R-:W-:Y:S01]  /*5110*/  MUFU.EX2 R185, R185 ;  /* 0x000000b900b97308 */ /* 0x000fe20000000800 */
[----:B------:R-:W-:Y:S02]  /*5120*/  FSEL R12, R8, RZ, P2 ;  /* 0x000000ff080c7208 */ /* 0x000fe40001000000 */
[----:B------:R-:W-:-:S03]  /*5130*/  FSEL R152, R152, RZ, P2 ;  /* 0x000000ff98987208 */ /* 0x000fc60001000000 */
[----:B------:R-:W-:Y:S02]  /*5140*/  FADD.FTZ R12, -R12, R11 ;  /* 0x0000000b0c0c7221 */ /* 0x000fe40000010100 */
        /* <DEDUP_REMOVED lines=22> */
[----:B------:R-:W-:-:S02]  /*52b0*/  FFMA.FTZ R190, R190, UR7, -R152 ;  /* 0x00000007bebe7c23 */ /* 0x000fc40008010898 */
[----:B------:R-:W1:Y:S08]  /*52c0*/  MUFU.EX2 R11, R153 ;  /* 0x00000099000b7308 */ /* 0x000e700000000800 */
        /* <DEDUP_REMOVED lines=9> */
[----:B-1----:R-:W-:Y:S01]  /*5360*/  FFMA.FTZ R4, R11, R5, R168 ;  /* 0x000000050b047223 */ /* 0x002fe200000100a8 */
[-C--:B------:R-:W-:Y:S01]  /*5370*/  FMUL.FTZ R36, R36, R12.reuse ;  /* 0x0000000c24247220 */ /* 0x080fe20000410000 */
[-C--:B------:R-:W-:Y:S01]  /*5380*/  FMUL.FTZ R37, R37, R12.reuse ;  /* 0x0000000c25257220 */ /* 0x080fe20000410000 */
[-C--:B------:R-:W-:Y:S01]  /*5390*/  FMUL.FTZ R40, R40, R12.reuse ;  /* 0x0000000c28287220 */ /* 0x080fe20000410000 */
[----:B------:R-:W-:Y:S01]  /*53a0*/  FADD.FTZ R174, R169, R4 ;  /* 0x00000004a9ae7221 */ /* 0x000fe20000010000 */
[--C-:B------:R-:W-:Y:S01]  /*53b0*/  FFMA.FTZ R4, R179, UR7, -R152.reuse ;  /* 0x00000007b3047c23 */ /* 0x100fe20008010898 */
[----:B------:R-:W-:Y:S01]  /*53c0*/  FFMA.FTZ R179, R184, UR7, -R152 ;  /* 0x00000007b8b37c23 */ /* 0x000fe20008010898 */
[----:B------:R-:W1:Y:S01]  /*53d0*/  MUFU.EX2 R191, R191 ;  /* 0x000000bf00bf7308 */ /* 0x000e620000000800 */
[----:B--2---:R-:W-:Y:S01]  /*53e0*/  FADD.FTZ R165, R154, R165 ;  /* 0x000000a59aa57221 */ /* 0x004fe20000010000 */
[----:B------:R-:W-:Y:S01]  /*53f0*/  FADD.FTZ R153, R171, R174 ;  /* 0x000000aeab997221 */ /* 0x000fe20000010000 */
[--C-:B------:R-:W-:Y:S01]  /*5400*/  FFMA.FTZ R174, R158, UR7, -R152.reuse ;  /* 0x000000079eae7c23 */ /* 0x100fe20008010898 */
[----:B------:R-:W-:Y:S01]  /*5410*/  FFMA.FTZ R184, R155, UR7, -R152 ;  /* 0x000000079bb87c23 */ /* 0x000fe20008010898 */
[-C--:B------:R-:W-:Y:S01]  /*5420*/  FMUL.FTZ R41, R41, R12.reuse ;  /* 0x0000000c29297220 */ /* 0x080fe20000410000 */
[----:B------:R-:W-:Y:S01]  /*5430*/  FADD.FTZ R153, R176, R153 ;  /* 0x00000099b0997221 */ /* 0x000fe20000010000 */
[-C--:B------:R-:W-:Y:S01]  /*5440*/  FMUL.FTZ R44, R44, R12.reuse ;  /* 0x0000000c2c2c7220 */ /* 0x080fe20000410000 */
[----:B------:R-:W2:Y:S01]  /*5450*/  MUFU.EX2 R160, R160 ;  /* 0x000000a000a07308 */ /* 0x000ea20000000800 */
[----:B0-----:R-:W-:Y:S01]  /*5460*/  FADD.FTZ R194, R156, R165 ;  /* 0x000000a59cc27221 */ /* 0x001fe20000010000 */
[----:B------:R-:W-:Y:S01]  /*5470*/  FADD.FTZ R196, R162, R153 ;  /* 0x00000099a2c47221 */ /* 0x000fe20000010000 */
[-C--:B------:R-:W-:Y:S01]  /*5480*/  FMUL.FTZ R45, R45, R12.reuse ;  /* 0x0000000c2d2d7220 */ /* 0x080fe20000410000 */
[-C--:B------:R-:W-:Y:S01]  /*5490*/  FMUL.FTZ R48, R48, R12.reuse ;  /* 0x0000000c30307220 */ /* 0x080fe20000410000 */
[-C--:B------:R-:W-:Y:S01]  /*54a0*/  FMUL.FTZ R49, R49, R12.reuse ;  /* 0x0000000c31317220 */ /* 0x080fe20000410000 */
[----:B------:R-:W-:Y:S01]  /*54b0*/  FADD.FTZ R153, R175, R196 ;  /* 0x000000c4af997221 */ /* 0x000fe20000010000 */
[----:B------:R-:W-:Y:S01]  /*54c0*/  FMUL.FTZ R52, R52, R12 ;  /* 0x0000000c34347220 */ /* 0x000fe20000410000 */
[----:B------:R-:W0:Y:S01]  /*54d0*/  MUFU.EX2 R167, R167 ;  /* 0x000000a700a77308 */ /* 0x000e220000000800 */
[----:B-1----:R-:W-:Y:S01]  /*54e0*/  FADD.FTZ R165, R191, R194 ;  /* 0x000000c2bfa57221 */ /* 0x002fe20000010000 */
[----:B------:R-:W-:Y:S01]  /*54f0*/  FADD.FTZ R158, R178, R153 ;  /* 0x00000099b29e7221 */ /* 0x000fe20000010000 */
[----:B------:R-:W-:Y:S01]  /*5500*/  F2FP.F16.F32.PACK_AB R153, R169, R168 ;  /* 0x000000a8a999723e */ /* 0x000fe200000000ff */
[-C--:B------:R-:W-:Y:S01]  /*5510*/  FMUL.FTZ R53, R53, R12.reuse ;  /* 0x0000000c35357220 */ /* 0x080fe20000410000 */
[----:B------:R-:W-:Y:S01]  /*5520*/  F2FP.F16.F32.PACK_AB R169, R188, R183 ;  /* 0x000000b7bca9723e */ /* 0x000fe200000000ff */
[----:B------:R-:W-:Y:S01]  /*5530*/  FADD.FTZ R158, R181, R158 ;  /* 0x0000009eb59e7221 */ /* 0x000fe20000010000 */
[-C--:B------:R-:W-:Y:S01]  /*5540*/  FMUL.FTZ R56, R56, R12.reuse ;  /* 0x0000000c38387220 */ /* 0x080fe20000410000 */
[----:B------:R-:W1:Y:S01]  /*5550*/  MUFU.EX2 R161, R161 ;  /* 0x000000a100a17308 */ /* 0x000e620000000800 */
[----:B--2---:R-:W-:Y:S01]  /*5560*/  FADD.FTZ R194, R160, R165 ;  /* 0x000000a5a0c27221 */ /* 0x004fe20000010000 */
[----:B------:R-:W-:Y:S01]  /*5570*/  FFMA.FTZ R165, R157, UR7, -R152 ;  /* 0x000000079da57c23 */ /* 0x000fe20008010898 */
[----:B------:R-:W-:Y:S01]  /*5580*/  FADD.FTZ R157, R183, R158 ;  /* 0x0000009eb79d7221 */ /* 0x000fe20000010000 */
[----:B------:R-:W-:Y:S01]  /*5590*/  F2FP.F16.F32.PACK_AB R152, R154, R15 ;  /* 0x0000000f9a98723e */ /* 0x000fe200000000ff */
[----:B------:R-:W-:Y:S01]  /*55a0*/  FMUL.FTZ R57, R57, R12 ;  /* 0x0000000c39397220 */ /* 0x000fe20000410000 */
[----:B------:R-:W-:Y:S01]  /*55b0*/  F2FP.F16.F32.PACK_AB R154, R191, R156 ;  /* 0x0000009cbf9a723e */ /* 0x000fe200000000ff */
[----:B------:R-:W-:Y:S01]  /*55c0*/  FADD.FTZ R157, R188, R157 ;  /* 0x0000009dbc9d7221 */ /* 0x000fe20000010000 */
[----:B------:R-:W2:Y:S01]  /*55d0*/  MUFU.EX2 R192, R192 ;  /* 0x000000c000c07308 */ /* 0x000ea20000000800 */
[C---:B0-----:R-:W-:Y:S01]  /*55e0*/  FADD.FTZ R194, R167.reuse, R194 ;  /* 0x000000c2a7c27221 */ /* 0x041fe20000010000 */
[----:B------:R-:W-:Y:S01]  /*55f0*/  F2FP.F16.F32.PACK_AB R156, R167, R160 ;  /* 0x000000a0a79c723e */ /* 0x000fe200000000ff */
[----:B------:R-:W-:Y:S01]  /*5600*/  FADD.FTZ R168, R182, R157 ;  /* 0x0000009db6a87221 */ /* 0x000fe20000010000 */
[-C--:B------:R-:W-:Y:S01]  /*5610*/  FMUL.FTZ R60, R60, R12.reuse ;  /* 0x0000000c3c3c7220 */ /* 0x080fe20000410000 */
[-C--:B------:R-:W-:Y:S01]  /*5620*/  FMUL.FTZ R61, R61, R12.reuse ;  /* 0x0000000c3d3d7220 */ /* 0x080fe20000410000 */
[-C--:B------:R-:W-:Y:S01]  /*5630*/  FMUL.FTZ R64, R64, R12.reuse ;  /* 0x0000000c40407220 */ /* 0x080fe20000410000 */
[----:B------:R-:W-:Y:S01]  /*5640*/  FADD.FTZ R168, R185, R168 ;  /* 0x000000a8b9a87221 */ /* 0x000fe20000010000 */
        /* <DEDUP_REMOVED lines=27> */
[----:B------:R-:W-:Y:S01]  /*5800*/  FMUL.FTZ R101, R101, R12 ;  /* 0x0000000c65657220 */ /* 0x000fe20000410000 */
[----:B------:R-:W-:Y:S01]  /*5810*/  F2FP.F16.F32.PACK_AB R171, R185, R182 ;  /* 0x000000b6b9ab723e */ /* 0x000fe200000000ff */
[-C--:B------:R-:W-:Y:S01]  /*5820*/  FMUL.FTZ R104, R104, R12.reuse ;  /* 0x0000000c68687220 */ /* 0x080fe20000410000 */
[-C--:B------:R-:W-:Y:S01]  /*5830*/  FMUL.FTZ R105, R105, R12.reuse ;  /* 0x0000000c69697220 */ /* 0x080fe20000410000 */
[-C--:B------:R-:W-:Y:S01]  /*5840*/  FMUL.FTZ R108, R108, R12.reuse ;  /* 0x0000000c6c6c7220 */ /* 0x080fe20000410000 */
[----:B------:R-:W1:Y:S01]  /*5850*/  MUFU.EX2 R166, R166 ;  /* 0x000000a600a67308 */ /* 0x000e620000000800 */
[----:B--2---:R-:W-:Y:S01]  /*5860*/  FADD.FTZ R158, R170, R159 ;  /* 0x0000009faa9e7221 */ /* 0x004fe20000010000 */
[----:B------:R-:W-:Y:S01]  /*5870*/  FADD.FTZ R159, R23, R168 ;  /* 0x000000a8179f7221 */ /* 0x000fe20000010000 */
[----:B------:R-:W-:Y:S01]  /*5880*/  F2FP.F16.F32.PACK_AB R168, R164, R163 ;  /* 0x000000a3a4a8723e */ /* 0x000fe200000000ff */
[-C--:B------:R-:W-:Y:S01]  /*5890*/  FMUL.FTZ R109, R109, R12.reuse ;  /* 0x0000000c6d6d7220 */ /* 0x080fe20000410000 */
[-C--:B------:R-:W-:Y:S01]  /*58a0*/  FMUL.FTZ R112, R112, R12.reuse ;  /* 0x0000000c70707220 */ /* 0x080fe20000410000 */
[-C--:B------:R-:W-:Y:S01]  /*58b0*/  FMUL.FTZ R113, R113, R12.reuse ;  /* 0x0000000c71717220 */ /* 0x080fe20000410000 */
[-C--:B------:R-:W-:Y:S01]  /*58c0*/  FMUL.FTZ R116, R116, R12.reuse ;  /* 0x0000000c74747220 */ /* 0x080fe20000410000 */
[----:B------:R-:W2:Y:S01]  /*58d0*/  MUFU.EX2 R193, R193 ;  /* 0x000000c100c17308 */ /* 0x000ea20000000800 */
[----:B0-----:R-:W-:Y:S01]  /*58e0*/  FADD.FTZ R157, R173, R158 ;  /* 0x0000009ead9d7221 */ /* 0x001fe20000010000 */
[----:B------:R-:W-:Y:S01]  /*58f0*/  F2FP.F16.F32.PACK_AB R158, R192, R161 ;  /* 0x000000a1c09e723e */ /* 0x000fe200000000ff */
[----:B------:R-:W-:Y:S01]  /*5900*/  FMUL.FTZ R117, R117, R12 ;  /* 0x0000000c75757220 */ /* 0x000fe20000410000 */
[----:B------:R-:W-:Y:S01]  /*5910*/  F2FP.F16.F32.PACK_AB R170, R173, R170 ;  /* 0x000000aaadaa723e */ /* 0x000fe200000000ff */
[-C--:B------:R-:W-:Y:S01]  /*5920*/  FMUL.FTZ R120, R120, R12.reuse ;  /* 0x0000000c78787220 */ /* 0x080fe20000410000 */
[-C--:B------:R-:W-:Y:S01]  /*5930*/  FMUL.FTZ R121, R121, R12.reuse ;  /* 0x0000000c79797220 */ /* 0x080fe20000410000 */
[----:B------:R-:W-:Y:S01]  /*5940*/  FMUL.FTZ R124, R124, R12 ;  /* 0x0000000c7c7c7220 */ /* 0x000fe20000410000 */
[----:B------:R-:W0:Y:S01]  /*5950*/  MUFU.EX2 R22, R22 ;  /* 0x0000001600167308 */ /* 0x000e220000000800 */
[----:B-1----:R-:W-:Y:S01]  /*5960*/  FADD.FTZ R160, R166, R157 ;  /* 0x0000009da6a07221 */ /* 0x002fe20000010000 */
[----:B------:R-:W-:Y:S01]  /*5970*/  F2FP.F16.F32.PACK_AB R157, R175, R162 ;  /* 0x000000a2af9d723e */ /* 0x000fe200000000ff */
[-C--:B------:R-:W-:Y:S01]  /*5980*/  FMUL.FTZ R125, R125, R12.reuse ;  /* 0x0000000c7d7d7220 */ /* 0x080fe20000410000 */
[-C--:B------:R-:W-:Y:S01]  /*5990*/  FMUL.FTZ R128, R128, R12.reuse ;  /* 0x0000000c80807220 */ /* 0x080fe20000410000 */
        /* <DEDUP_REMOVED lines=10> */
[----:B------:R-:W-:Y:S01]  /*5a40*/  FMUL.FTZ R144, R144, R12 ;  /* 0x0000000c90907220 */ /* 0x000fe20000410000 */
[----:B------:R-:W2:Y:S01]  /*5a50*/  MUFU.EX2 R21, R21 ;  /* 0x0000001500157308 */ /* 0x000ea20000000800 */
[----:B0-----:R-:W-:Y:S01]  /*5a60*/  FADD.FTZ R160, R22, R159 ;  /* 0x0000009f16a07221 */ /* 0x001fe20000010000 */
[----:B------:R-:W-:Y:S01]  /*5a70*/  F2FP.F16.F32.PACK_AB R159, R181, R178 ;  /* 0x000000b2b59f723e */ /* 0x000fe200000000ff */
[-C--:B------:R-:W-:Y:S01]  /*5a80*/  FMUL.FTZ R145, R145, R12.reuse ;  /* 0x0000000c91917220 */ /* 0x080fe20000410000 */
[-C--:B------:R-:W-:Y:S01]  /*5a90*/  FMUL.FTZ R148, R148, R12.reuse ;  /* 0x0000000c94947220 */ /* 0x080fe20000410000 */
        /* <DEDUP_REMOVED lines=20> */
[C---:B0-----:R-:W-:Y:S01]  /*5be0*/  FADD.FTZ R163, R5.reuse, R162 ;  /* 0x000000a205a37221 */ /* 0x041fe20000010000 */
[----:B------:R-:W-:Y:S01]  /*5bf0*/  F2FP.F16.F32.PACK_AB R166, R5, R172 ;  /* 0x000000ac05a6723e */ /* 0x000fe200000000ff */
[-C--:B------:R-:W-:Y:S01]  /*5c00*/  FMUL.FTZ R54, R54, R11.reuse ;  /* 0x0000000b36367220 */ /* 0x080fe20000410000 */
[-C--:B------:R-:W-:Y:S01]  /*5c10*/  FMUL.FTZ R55, R55, R11.reuse ;  /* 0x0000000b37377220 */ /* 0x080fe20000410000 */
[-C--:B------:R-:W-:Y:S01]  /*5c20*/  FMUL.FTZ R58, R58, R11.reuse ;  /* 0x0000000b3a3a7220 */ /* 0x080fe20000410000 */
[-C--:B------:R-:W-:Y:S01]  /*5c30*/  FMUL.FTZ R59, R59, R11.reuse ;  /* 0x0000000b3b3b7220 */ /* 0x080fe20000410000 */
[----:B------:R-:W-:Y:S01]  /*5c40*/  FMUL.FTZ R62, R62, R11 ;  /* 0x0000000b3e3e7220 */ /* 0x000fe20000410000 */
[----:B------:R-:W0:Y:S01]  /*5c50*/  MUFU.EX2 R19, R19 ;  /* 0x0000001300137308 */ /* 0x000e220000000800 */
        /* <DEDUP_REMOVED lines=23> */
[----:B------:R-:W-:Y:S01]  /*5dd0*/  MUFU.EX2 R174, R174 ;  /* 0x000000ae00ae7308 */ /* 0x000fe20000000800 */
[----:B-1----:R-:W-:Y:S01]  /*5de0*/  FADD.FTZ R163, R177, R162 ;  /* 0x000000a2b1a37221 */ /* 0x002fe20000010000 */
        /* <DEDUP_REMOVED lines=30> */
[----:B------:R0:W3:Y:S01]  /*5fd0*/  MUFU.EX2 R15, R165 ;  /* 0x000000a5000f7308 */ /* 0x0000e20000000800 */
[----:B-1----:R-:W-:Y:S01]  /*5fe0*/  F2FP.F16.F32.PACK_AB R162, R179, R174 ;  /* 0x000000aeb3a2723e */ /* 0x002fe200000000ff */
[-C--:B------:R-:W-:Y:S01]  /*5ff0*/  FMUL.FTZ R143, R143, R11.reuse ;  /* 0x0000000b8f8f7220 */ /* 0x080fe20000410000 */
[-C--:B------:R-:W-:Y:S01]  /*6000*/  FMUL.FTZ R146, R146, R11.reuse ;  /* 0x0000000b92927220 */ /* 0x080fe20000410000 */
[-C--:B------:R-:W-:Y:S01]  /*6010*/  FMUL.FTZ R147, R147, R11.reuse ;  /* 0x0000000b93937220 */ /* 0x080fe20000410000 */
[-C--:B------:R-:W-:Y:S01]  /*6020*/  FMUL.FTZ R150, R150, R11.reuse ;  /* 0x0000000b96967220 */ /* 0x080fe20000410000 */
[----:B------:R-:W-:-:S02]  /*6030*/  FMUL.FTZ R151, R151, R11 ;  /* 0x0000000b97977220 */ /* 0x000fc40000410000 */
[----:B------:R-:W1:Y:S01]  /*6040*/  MUFU.EX2 R16, R16 ;  /* 0x0000001000107308 */ /* 0x000e620000000800 */
[----:B0-----:R-:W-:Y:S01]  /*6050*/  F2FP.F16.F32.PACK_AB R165, R22, R23 ;  /* 0x0000001716a5723e */ /* 0x001fe200000000ff */
[----:B------:R-:W-:Y:S01]  /*6060*/  FADD.FTZ R22, R174, R163 ;  /* 0x000000a3ae167221 */ /* 0x000fe20000010000 */
[C---:B--2---:R-:W-:Y:S01]  /*6070*/  FADD.FTZ R5, R18.reuse, R5 ;  /* 0x0000000512057221 */ /* 0x044fe20000010000 */
[----:B------:R-:W-:Y:S02]  /*6080*/  F2FP.F16.F32.PACK_AB R163, R18, R17 ;  /* 0x0000001112a3723e */ /* 0x000fe400000000ff */
[----:B------:R-:W-:Y:S02]  /*6090*/  FADD.FTZ R22, R179, R22 ;  /* 0x00000016b3167221 */ /* 0x000fe40000010000 */
[----:B------:R-:W0:Y:S02]  /*60a0*/  MUFU.EX2 R176, R189 ;  /* 0x000000bd00b07308 */ /* 0x000e240000000800 */
[----:B---3--:R-:W-:-:S06]  /*60b0*/  FADD.FTZ R21, R15, R22 ;  /* 0x000000160f157221 */ /* 0x008fcc0000010000 */
[----:B------:R-:W2:Y:S01]  /*60c0*/  MUFU.EX2 R187, R187 ;  /* 0x000000bb00bb7308 */ /* 0x000ea20000000800 */
[----:B-1----:R-:W-:-:S07]  /*60d0*/  FADD.FTZ R4, R16, R5 ;  /* 0x0000000510047221 */ /* 0x002fce0000010000 */
[----:B------:R-:W1:Y:S01]  /*60e0*/  MUFU.EX2 R184, R184 ;  /* 0x000000b800b87308 */ /* 0x000e620000000800 */
[C---:B0-----:R-:W-:Y:S01]  /*60f0*/  FADD.FTZ R21, R176.reuse, R21 ;  /* 0x00000015b0157221 */ /* 0x041fe20000010000 */
[----:B------:R-:W-:-:S06]  /*6100*/  F2FP.F16.F32.PACK_AB R172, R176, R15 ;  /* 0x0000000fb0ac723e */ /* 0x000fcc00000000ff */
[----:B------:R-:W0:Y:S01]  /*6110*/  MUFU.EX2 R14, R14 ;  /* 0x0000000e000e7308 */ /* 0x000e220000000800 */
[C---:B--2---:R-:W-:Y:S01]  /*6120*/  FADD.FTZ R5, R187.reuse, R4 ;  /* 0x00000004bb057221 */ /* 0x044fe20000010000 */
[----:B------:R-:W-:-:S06]  /*6130*/  F2FP.F16.F32.PACK_AB R173, R187, R16 ;  /* 0x00000010bbad723e */ /* 0x000fcc00000000ff */
[----:B------:R-:W2:Y:S01]  /*6140*/  MUFU.EX2 R175, R190 ;  /* 0x000000be00af7308 */ /* 0x000ea20000000800 */
[----:B-1----:R-:W-:-:S07]  /*6150*/  FADD.FTZ R4, R184, R21 ;  /* 0x00000015b8047221 */ /* 0x002fce0000010000 */
[----:B------:R-:W1:Y:S01]  /*6160*/  MUFU.EX2 R13, R13 ;  /* 0x0000000d000d7308 */ /* 0x000e620000000800 */
[----:B0-----:R-:W-:Y:S01]  /*6170*/  FADD.FTZ R16, R14, R5 ;  /* 0x000000050e107221 */ /* 0x001fe20000010000 */
[C---:B--2---:R-:W-:Y:S01]  /*6180*/  FADD.FTZ R4, R175.reuse, R4 ;  /* 0x00000004af047221 */ /* 0x044fe20000010000 */
[----:B------:R-:W-:Y:S02]  /*6190*/  F2FP.F16.F32.PACK_AB R174, R175, R184 ;  /* 0x000000b8afae723e */ /* 0x000fe400000000ff */
[C---:B-1----:R-:W-:Y:S01]  /*61a0*/  FADD.FTZ R5, R13.reuse, R16 ;  /* 0x000000100d057221 */ /* 0x042fe20000010000 */
[----:B------:R-:W-:Y:S01]  /*61b0*/  F2FP.F16.F32.PACK_AB R175, R13, R14 ;  /* 0x0000000e0daf723e */ /* 0x000fe200000000ff */
[----:B------:R-:W-:Y:S06]  /*61c0*/  @!P0 BRA `(.L_x_13709) ;  /* 0x0000000000048947 */ /* 0x000fec0003800000 */
[----:B------:R-:W-:Y:S01]  /*61d0*/  BPT.TRAP 0x1 ;  /* 0x000000040000795c */ /* 0x000fe20000300000 */
.L_x_13709:
[----:B------:R0:W1:Y:S01]  /*61e0*/  SYNCS.PHASECHK.TRANS64.TRYWAIT P1, [UR28+0x22850], R10 ;  /* 0x0228500aff0075a7 */ /* 0x000062000802015c */
[----:B------:R-:W-:Y:S05]  /*61f0*/  @!P0 BRA `(.L_x_13710) ;  /* 0x0000000000048947 */ /* 0x000fea0003800000 */
[----:B------:R-:W-:Y:S01]  /*6200*/  BPT.TRAP 0x1 ;  /* 0x000000040000795c */ /* 0x000fe20000300000 */
.L_x_13710:
[----:B-1----:R-:W-:Y:S05]  /*6210*/  @P1 BRA `(.L_x_13711) ;  /* 0x0000000000081947 */ /* 0x002fea0003800000 */
[----:B------:R-:W1:Y:S02]  /*6220*/  SYNCS.PHASECHK.TRANS64.TRYWAIT P1, [UR28+0x22850], R10 ;  /* 0x0228500aff0075a7 */ /* 0x000e64000802015c */
[----:B-1----:R-:W-:Y:S05]  /*6230*/  @!P1 BRA `(.L_x_13712) ;  /* 0x0000008c00a89947 */ /* 0x002fea0003800000 */
.L_x_13711:
        /* <DEDUP_REMOVED lines=39> */
.L_x_13713:
[----:B------:R-:W-:Y:S01]  /*64b0*/  UISETP.GT.AND UP0, UPT, UR27, UR26, UPT ;  /* 0x0000001a1b00728c */ /* 0x000fe2000bf04270 */
[----:B------:R-:W-:Y:S01]  /*64c0*/  IMAD.MOV.U32 R12, RZ, RZ, R9 ;  /* 0x000000ffff0c7224 */ /* 0x000fe200078e0009 */
[----:B------:R-:W-:Y:S01]  /*64d0*/  UIADD3 UR28, UR28, 0x22860, URZ ;  /* 0x000228601c1c7890 */ /* 0x000fe2000fffe03f */
[----:B-1----:R-:W-:Y:S01]  /*64e0*/  IMAD.MOV.U32 R11, RZ, RZ, R8 ;  /* 0x000000ffff0b7224 */ /* 0x002fe200078e0008 */
[----:B------:R-:W-:Y:S02]  /*64f0*/  UIADD3 UR27, UR27, -0x1, URZ ;  /* 0xffffffff1b1b7890 */ /* 0x000fe4000fffe03f */
[----:B------:R-:W-:Y:S01]  /*6500*/  PLOP3.LUT P1, PT, PT, PT, UP0, 0x80, 0x0 ;  /* 0x000000000000781c */ /* 0x000fe20003f2f008 */
[----:B------:R-:W-:-:S09]  /*6510*/  UPRMT UR28, UR25, 0x654, UR28 ;  /* 0x00000654191c7896 */ /* 0x000fd2000800001c */
[----:B------:R-:W-:Y:S03]  /*6520*/  SYNCS.ARRIVE.TRANS64.RED.A1T0 RZ, [UR28], RZ ;  /* 0x000000ffffff79a7 */ /* 0x000fe6000810041c */
[----:B------:R-:W-:Y:S05]  /*6530*/  @P1 BRA `(.L_x_13714) ;  /* 0xffffffd400741947 */ /* 0x000fea000383ffff */
.L_x_13703:
[----:B------:R-:W-:-:S06]  /*6540*/  UISETP.GE.AND UP0, UPT, UR27, UR41, UPT ;  /* 0x000000291b00728c */ /* 0x000fcc000bf06270 */
[----:B------:R-:W-:-:S13]  /*6550*/  PLOP3.LUT P1, PT, PT, PT, UP0, 0x80, 0x0 ;  /* 0x000000000000781c */ /* 0x000fda0003f2f008 */
[----:B------:R-:W-:Y:S05]  /*6560*/  @!P1 BRA `(.L_x_13715) ;  /* 0x0000002000b89947 */ /* 0x000fea0003800000 */
[----:B01----:R-:W-:Y:S01]  /*6570*/  MOV R10, R9 ;  /* 0x00000009000a7202 */ /* 0x003fe20000000f00 */
[----:B------:R-:W-:Y:S01]  /*6580*/  IMAD.MOV.U32 R21, RZ, RZ, R8 ;  /* 0x000000ffff157224 */ /* 0x000fe200078e0008 */
[----:B------:R-:W-:Y:S01]  /*6590*/  ULDC UR28, c[0x0][0x9d8] ;  /* 0x00027600001c7ab9 */ /* 0x000fe20000000800 */
[----:B------:R-:W-:-:S05]  /*65a0*/  ULDC UR7, c[0x0][0x988] ;  /* 0x0002620000077ab9 */ /* 0x000fca0000000800 */
.L_x_13726:
[----:B------:R-:W-:-:S04]  /*65b0*/  UIADD3 UR4, UR4, 0x1, URZ ;  /* 0x0000000104047890 */ /* 0x000fc8000fffe03f */
[----:B------:R-:W-:-:S04]  /*65c0*/  UISETP.NE.AND UP0, UPT, UR4, 0x2, UPT ;  /* 0x000000020400788c */ /* 0x000fc8000bf05270 */
[----:B------:R-:W-:Y:S02]  /*65d0*/  USEL UR10, URZ, 0x1, UP0 ;  /* 0x000000013f0a7887 */ /* 0x000fe40008000000 */
[----:B------:R-:W-:Y:S02]  /*65e0*/  USEL UR4, UR4, URZ, UP0 ;  /* 0x0000003f04047287 */ /* 0x000fe40008000000 */
[----:B------:R-:W-:Y:S01]  /*65f0*/  ULOP3.LUT UR5, UR5, UR10, URZ, 0x3c, !UPT ;  /* 0x0000000a05057292 */ /* 0x000fe2000f8e3c3f */
[----:B01----:R-:W-:Y:S11]  /*6600*/  @!P0 BRA `(.L_x_13716) ;  /* 0x0000000000048947 */ /* 0x003ff60003800000 */
[----:B------:R-:W-:Y:S01]  /*6610*/  BPT.TRAP 0x1 ;  /* 0x000000040000795c */ /* 0x000fe20000300000 */
.L_x_13716:
[----:B------:R-:W-:Y:S01]  /*6620*/  ULEA UR26, UR4, UR42, 0x3 ;  /* 0x0000002a041a7291 */ /* 0x000fe2000f8e183f */
[----:B------:R-:W-:-:S05]  /*6630*/  IMAD.U32 R6, RZ, RZ, UR5 ;  /* 0x00000005ff067e24 */ /* 0x000fca000f8e00ff */
[----:B------:R-:W-:-:S04]  /*6640*/  SHF.L.U32 R6, R6, 0x1f, RZ ;  /* 0x0000001f06067819 */ /* 0x000fc800000006ff */
[----:B------:R0:W1:Y:S01]  /*6650*/  SYNCS.PHASECHK.TRANS64.TRYWAIT P1, [UR26+0x22830], R6 ;  /* 0x02283006ff0075a7 */ /* 0x000062000802015a */
[----:B------:R-:W-:Y:S05]  /*6660*/  @!P0 BRA `(.L_x_13717) ;  /* 0x0000000000048947 */ /* 0x000fea0003800000 */
[----:B------:R-:W-:Y:S01]  /*6670*/  BPT.TRAP 0x1 ;  /* 0x000000040000795c */ /* 0x000fe20000300000 */
.L_x_13717:
[----:B-1----:R-:W-:Y:S05]  /*6680*/  @P1 BRA `(.L_x_13718) ;  /* 0x0000000000081947 */ /* 0x002fea0003800000 */
[----:B------:R-:W1:Y:S02]  /*6690*/  SYNCS.PHASECHK.TRANS64.TRYWAIT P1, [UR26+0x22830], R6 ;  /* 0x02283006ff0075a7 */ /* 0x000e64000802015a */
[----:B-1----:R-:W-:Y:S05]  /*66a0*/  @!P1 BRA `(.L_x_13719) ;  /* 0x0000008800a49947 */ /* 0x002fea0003800000 */
.L_x_13718:
[----:B------:R-:W-:Y:S01]  /*66b0*/  UIMAD UR10, UR4, 0x300, UR6 ;  /* 0x00000300040a78a4 */ /* 0x000fe2000f8e0206 */
[----:B------:R-:W-:Y:S01]  /*66c0*/  WARPGROUP.ARRIVE ;  /* 0x00000000000079c5 */ /* 0x000fe20000000000 */
[----:B------:R-:W-:Y:S01]  /*66d0*/  UMOV UR11, 0x40000040 ;  /* 0x40000040000b7882 */ /* 0x000fe20000000000 */
[----:B------:R-:W-:Y:S01]  /*66e0*/  UMOV UR15, 0x40000040 ;  /* 0x40000040000f7882 */ /* 0x000fe20000000000 */
[----:B------:R-:W-:Y:S02]  /*66f0*/  UIADD3 UR14, UR10, 0x2, URZ ;  /* 0x000000020a0e7890 */ /* 0x000fe4000fffe03f */
        /* <DEDUP_REMOVED lines=18> */
.L_x_13720:
[----:B------:R-:W-:Y:S01]  /*6820*/  FMUL.FTZ R22, R152, UR28 ;  /* 0x0000001c98167c20 */ /* 0x000fe20008410000 */
[----:B------:R-:W-:Y:S01]  /*6830*/  FMUL.FTZ R9, R153, UR28 ;  /* 0x0000001c99097c20 */ /* 0x000fe20008410000 */
[----:B------:R-:W-:Y:S01]  /*6840*/  FMUL.FTZ R152, R156, UR28 ;  /* 0x0000001c9c987c20 */ /* 0x000fe20008410000 */
[----:B------:R-:W-:Y:S01]  /*6850*/  FMUL.FTZ R23, R157, UR28 ;  /* 0x0000001c9d177c20 */ /* 0x000fe20008410000 */
[----:B-1----:R-:W-:Y:S01]  /*6860*/  FMUL.FTZ R7, R154, UR28 ;  /* 0x0000001c9a077c20 */ /* 0x002fe20008410000 */
        /* <DEDUP_REMOVED lines=51> */
[----:B------:R-:W-:-:S04]  /*6ba0*/  UIADD3 UR10, UR26, 0x22840, URZ ;  /* 0x000228401a0a7890 */ /* 0x000fc8000fffe03f */
[----:B------:R-:W-:Y:S02]  /*6bb0*/  UPRMT UR10, UR25, 0x654, UR10 ;  /* 0x00000654190a7896 */ /* 0x000fe4000800000a */
[----:B------:R-:W3:Y:S01]  /*6bc0*/  MUFU.TANH R201, R201 ;  /* 0x000000c900c97308 */ /* 0x000ee20000002400 */
[----:B----4-:R-:W-:-:S06]  /*6bd0*/  FMNMX.FTZ R155, R153, R8, !PT ;  /* 0x00000008999b7209 */ /* 0x010fcc0007810000 */
[----:B------:R-:W-:Y:S01]  /*6be0*/  SYNCS.ARRIVE.TRANS64.RED.A1T0 RZ, [UR10], RZ ;  /* 0x000000ffffff79a7 */ /* 0x000fe2000810040a */
[----:B------:R-:W4:Y:S01]  /*6bf0*/  MUFU.TANH R202, R202 ;  /* 0x000000ca00ca7308 */ /* 0x000f220000002400 */
[----:B-1----:R-:W-:-:S07]  /*6c00*/  FMNMX.FTZ R8, R200, R155, !PT ;  /* 0x0000009bc8087209 */ /* 0x002fce0007810000 */
[----:B------:R-:W1:Y:S01]  /*6c10*/  MUFU.TANH R169, R169 ;  /* 0x000000a900a97308 */ /* 0x000e620000002400 */
[----:B---3--:R-:W-:-:S07]  /*6c20*/  FMNMX.FTZ R155, R201, R8, !PT ;  /* 0x00000008c99b7209 */ /* 0x008fce0007810000 */
[----:B------:R-:W3:Y:S01]  /*6c30*/  MUFU.TANH R171, R171 ;  /* 0x000000ab00ab7308 */ /* 0x000ee20000002400 */
[----:B----4-:R-:W-:-:S07]  /*6c40*/  FMNMX.FTZ R8, R202, R155, !PT ;  /* 0x0000009bca087209 */ /* 0x010fce0007810000 */
        /* <DEDUP_REMOVED lines=17> */
[----:B----4-:R-:W-:Y:S01]  /*6d60*/  FMNMX.FTZ R8, R206, R155, !PT ;  /* 0x0000009bce087209 */ /* 0x010fe20007810000 */
[----:B------:R-:W-:-:S06]  /*6d70*/  FMUL.FTZ R155, R175, UR28 ;  /* 0x0000001caf9b7c20 */ /* 0x000fcc0008410000 */
        /* <DEDUP_REMOVED lines=9> */
[----:B---3--:R-:W-:Y:S01]  /*6e10*/  FMNMX.FTZ R159, R192, R157, !PT ;  /* 0x0000009dc09f7209 */ /* 0x008fe20007810000 */
[----:B------:R-:W-:-:S06]  /*6e20*/  FMUL.FTZ R157, R179, UR28 ;  /* 0x0000001cb39d7c20 */ /* 0x000fcc0008410000 */
[----:B------:R-:W3:Y:S01]  /*6e30*/  MUFU.TANH R11, R11 ;  /* 0x0000000b000b7308 */ /* 0x000ee20000002400 */
[----:B----4-:R-:W-:Y:S01]  /*6e40*/  FMNMX.FTZ R8, R188, R159, !PT ;  /* 0x0000009fbc087209 */ /* 0x010fe20007810000 */
[----:B------:R-:W-:-:S04]  /*6e50*/  FMUL.FTZ R159, R183, UR28 ;  /* 0x0000001cb79f7c20 */ /* 0x000fc80008410000 */
[----:B------:R-:W4:Y:S02]  /*6e60*/  SHFL.BFLY PT, R163, R8, 0x2, 0x1f ;  /* 0x0c401f0008a37f89 */ /* 0x000f2400000e0000 */
[----:B------:R-:W5:Y:S08]  /*6e70*/  MUFU.TANH R12, R12 ;  /* 0x0000000c000c7308 */ /* 0x000f700000002400 */
[----:B------:R-:W0:Y:S08]  /*6e80*/  MUFU.TANH R13, R13 ;  /* 0x0000000d000d7308 */ /* 0x000e300000002400 */
[----:B------:R-:W2:Y:S01]  /*6e90*/  MUFU.TANH R14, R14 ;  /* 0x0000000e000e7308 */ /* 0x000ea20000002400 */
[----:B----4-:R-:W-:Y:S01]  /*6ea0*/  FMNMX.FTZ R168, R8, R163, !PT ;  /* 0x000000a308a87209 */ /* 0x010fe20007810000 */
[----:B------:R-:W-:-:S06]  /*6eb0*/  FMUL.FTZ R163, R191, UR28 ;  /* 0x0000001cbfa37c20 */ /* 0x000fcc0008410000 */
[----:B------:R-:W4:Y:S01]  /*6ec0*/  MUFU.TANH R15, R15 ;  /* 0x0000000f000f7308 */ /* 0x000f220000002400 */
[----:B------:R-:W1:Y:S07]  /*6ed0*/  SHFL.BFLY PT, R173, R168, 0x1, 0x1f ;  /* 0x0c201f00a8ad7f89 */ /* 0x000e6e00000e0000 */
[----:B------:R-:W4:Y:S08]  /*6ee0*/  MUFU.TANH R16, R16 ;  /* 0x0000001000107308 */ /* 0x000f300000002400 */
[----:B------:R-:W4:Y:S08]  /*6ef0*/  MUFU.TANH R17, R17 ;  /* 0x0000001100117308 */ /* 0x000f300000002400 */
[----:B------:R-:W4:Y:S01]  /*6f00*/  MUFU.TANH R18, R18 ;  /* 0x0000001200127308 */ /* 0x000f220000002400 */
[----:B-1----:R-:W-:-:S02]  /*6f10*/  FMNMX.FTZ R8, R168, R173, !PT ;  /* 0x000000ada8087209 */ /* 0x002fc40007810000 */
[----:B------:R-:W-:-:S03]  /*6f20*/  FMNMX.FTZ R168, R7, R10, !PT ;  /* 0x0000000a07a87209 */ /* 0x000fc60007810000 */
[C---:B------:R-:W-:Y:S01]  /*6f30*/  FMUL.FTZ R186, R8.reuse, UR7 ;  /* 0x0000000708ba7c20 */ /* 0x040fe20008410000 */
[----:B---3--:R-:W-:Y:S01]  /*6f40*/  FMNMX.FTZ R173, R11, R168, !PT ;  /* 0x000000a80bad7209 */ /* 0x008fe20007810000 */
[----:B------:R-:W1:Y:S01]  /*6f50*/  MUFU.TANH R19, R19 ;  /* 0x0000001300137308 */ /* 0x000e620000002400 */
[----:B------:R-:W-:Y:S01]  /*6f60*/  FADD.FTZ R21, -R8, R21 ;  /* 0x0000001508157221 */ /* 0x000fe20000010100 */
        /* <DEDUP_REMOVED lines=9> */
[----:B--2---:R-:W-:Y:S01]  /*7000*/  FMNMX.FTZ R22, R14, R9, !PT ;  /* 0x000000090e167209 */ /* 0x004fe20007810000 */
[--C-:B------:R-:W-:Y:S01]  /*7010*/  FFMA.FTZ R180, R172, UR7, -R186.reuse ;  /* 0x00000007acb47c23 */ /* 0x100fe200080108ba */
[--C-:B------:R-:W-:Y:S01]  /*7020*/  FFMA.FTZ R170, R152, UR7, -R186.reuse ;  /* 0x0000000798aa7c23 */ /* 0x100fe200080108ba */
[--C-:B------:R-:W-:Y:S01]  /*7030*/  FFMA.FTZ R177, R153, UR7, -R186.reuse ;  /* 0x0000000799b17c23 */ /* 0x100fe200080108ba */
[----:B----4-:R-:W-:Y:S01]  /*7040*/  FMNMX.FTZ R9, R15, R22, !PT ;  /* 0x000000160f097209 */ /* 0x010fe20007810000 */
[----:B------:R-:W2:Y:S01]  /*7050*/  MUFU.TANH R155, R155 ;  /* 0x0000009b009b7308 */ /* 0x000ea20000002400 */
[--C-:B------:R-:W-:Y:S01]  /*7060*/  FFMA.FTZ R179, R181, UR7, -R186.reuse ;  /* 0x00000007b5b37c23 */ /* 0x100fe200080108ba */
[--C-:B------:R-:W-:Y:S01]  /*7070*/  FFMA.FTZ R172, R189, UR7, -R186.reuse ;  /* 0x00000007bdac7c23 */ /* 0x100fe200080108ba */
[----:B------:R-:W-:Y:S01]  /*7080*/  FMNMX.FTZ R22, R16, R9, !PT ;  /* 0x0000000910167209 */ /* 0x000fe20007810000 */
        /* <DEDUP_REMOVED lines=11> */
[----:B-1----:R-:W-:Y:S01]  /*7140*/  FMNMX.FTZ R9, R19, R22, !PT ;  /* 0x0000001613097209 */ /* 0x002fe20007810000 */
[----:B------:R-:W1:Y:S01]  /*7150*/  MUFU.TANH R157, R157 ;  /* 0x0000009d009d7308 */ /* 0x000e620000002400 */
[----:B------:R-:W-:Y:S01]  /*7160*/  FFMA.FTZ R189, R188, UR7, -R186 ;  /* 0x00000007bcbd7c23 */ /* 0x000fe200080108ba */
[----:B------:R-:W-:Y:S01]  /*7170*/  FMUL.FTZ R21, R21, UR7 ;  /* 0x0000000715157c20 */ /* 0x000fe20008410000 */
[----:B0-----:R-:W-:-:S04]  /*7180*/  FMNMX.FTZ R22, R20, R9, !PT ;  /* 0x0000000914167209 */ /* 0x001fc80007810000 */
[----:B--2---:R-:W-:Y:S01]  /*7190*/  FMNMX.FTZ R9, R155, R22, !PT ;  /* 0x000000169b097209 */ /* 0x004fe20007810000 */
[----:B------:R-:W0:Y:S03]  /*71a0*/  MUFU.TANH R158, R158 ;  /* 0x0000009e009e7308 */ /* 0x000e260000002400 */
[----:B---3--:R-:W-:-:S05]  /*71b0*/  FMNMX.FTZ R22, R156, R9, !PT ;  /* 0x000000099c167209 */ /* 0x008fca0007810000 */
        /* <DEDUP_REMOVED lines=18> */
[----:B------:R2:W-:Y:S01]  /*72e0*/  MUFU.EX2 R168, R175 ;  /* 0x000000af00a87308 */ /* 0x0005e20000000800 */
[----:B-1----:R-:W-:-:S07]  /*72f0*/  FMNMX.FTZ R22, R166, R9, !PT ;  /* 0x00000009a6167209 */ /* 0x002fce0007810000 */
[----:B------:R-:W1:Y:S01]  /*7300*/  MUFU.EX2 R21, R21 ;  /* 0x0000001500157308 */ /* 0x000e620000000800 */
[----:B0-----:R-:W-:Y:S01]  /*7310*/  FMNMX.FTZ R9, R167, R22, !PT ;  /* 0x00000016a7097209 */ /* 0x001fe20007810000 */
[--C-:B--2---:R-:W-:Y:S01]  /*7320*/  FFMA.FTZ R175, R200, UR7, -R186.reuse ;  /* 0x00000007c8af7c23 */ /* 0x104fe200080108ba */
[----:B------:R-:W-:-:S03]  /*7330*/  FFMA.FTZ R22, R204, UR7, -R186 ;  /* 0x00000007cc167c23 */ /* 0x000fc600080108ba */
[----:B------:R-:W0:Y:S02]  /*7340*/  SHFL.BFLY PT, R154, R9, 0x2, 0x1f ;  /* 0x0c401f00099a7f89 */ /* 0x000e2400000e0000 */
[----:B------:R-:W2:Y:S08]  /*7350*/  MUFU.EX2 R187, R187 ;  /* 0x000000bb00bb7308 */ /* 0x000eb00000000800 */
[----:B------:R-:W3:Y:S01]  /*7360*/  MUFU.EX2 R170, R170 ;  /* 0x000000aa00aa7308 */ /* 0x000ee20000000800 */
[-C--:B-1----:R-:W-:Y:S01]  /*7370*/  FMUL.FTZ R24, R24, R21.reuse ;  /* 0x0000001518187220 */ /* 0x082fe20000410000 */
        /* <DEDUP_REMOVED lines=12> */
[----:B0-----:R-:W-:Y:S01]  /*7440*/  FMNMX.FTZ R169, R9, R154, !PT ;  /* 0x0000009a09a97209 */ /* 0x001fe20007810000 */
[--C-:B------:R-:W-:Y:S01]  /*7450*/  FFMA.FTZ R154, R185, UR7, -R186.reuse ;  /* 0x00000007b99a7c23 */ /* 0x100fe200080108ba */
[----:B------:R-:W-:Y:S01]  /*7460*/  FFMA.FTZ R185, R193, UR7, -R186 ;  /* 0x00000007c1b97c23 */ /* 0x000fe200080108ba */
[----:B------:R-:W0:Y:S01]  /*7470*/  MUFU.EX2 R176, R176 ;  /* 0x000000b000b07308 */ /* 0x000e220000000800 */
[-C--:B------:R-:W-:Y:S01]  /*7480*/  FMUL.FTZ R48, R48, R21.reuse ;  /* 0x0000001530307220 */ /* 0x080fe20000410000 */
[----:B------:R-:W4:Y:S01]  /*7490*/  SHFL.BFLY PT, R174, R169, 0x1, 0x1f ;  /* 0x0c201f00a9ae7f89 */ /* 0x000f2200000e0000 */
        /* <DEDUP_REMOVED lines=23> */
[----:B----4-:R-:W-:Y:S01]  /*7610*/  FMNMX.FTZ R9, R169, R174, !PT ;  /* 0x000000aea9097209 */ /* 0x010fe20007810000 */
        /* <DEDUP_REMOVED lines=19> */
[----:B------:R-:W-:Y:S01]  /*7750*/  FFMA.FTZ R156, R21, R4, R168 ;  /* 0x00000004159c7223 */ /* 0x000fe200000100a8 */
[--C-:B------:R-:W-:Y:S01]  /*7760*/  FFMA.FTZ R13, R18, UR7, -R186.reuse ;  /* 0x00000007120d7c23 */ /* 0x100fe200080108ba */
[----:B------:R-:W-:Y:S01]  /*7770*/  FFMA.FTZ R18, R19, UR7, -R186 ;  /* 0x0000000713127c23 */ /* 0x000fe200080108ba */
[----:B------:R-:W4:Y:S01]  /*7780*/  MUFU.EX2 R169, R169 ;  /* 0x000000a900a97308 */ /* 0x000f220000000800 */
[----:B--2---:R-:W-:Y:S01]  /*7790*/  FADD.FTZ R19, R187, R156 ;  /* 0x0000009cbb137221 */ /* 0x004fe20000010000 */
[--C-:B------:R-:W-:Y:S01]  /*77a0*/  FFMA.FTZ R4, R158, UR7, -R186.reuse ;  /* 0x000000079e047c23 */ /* 0x100fe200080108ba */
[--C-:B------:R-:W-:Y:S01]  /*77b0*/  FFMA.FTZ R15, R20, UR7, -R186.reuse ;  /* 0x00000007140f7c23 */ /* 0x100fe200080108ba */
[--C-:B------:R-:W-:Y:S01]  /*77c0*/  FFMA.FTZ R20, R155, UR7, -R186.reuse ;  /* 0x000000079b147c23 */ /* 0x100fe200080108ba */
[----:B---3--:R-:W-:Y:S01]  /*77d0*/  FADD.FTZ R158, R170, R19 ;  /* 0x00000013aa9e7221 */ /* 0x008fe20000010000 */
[--C-:B------:R-:W-:Y:S01]  /*77e0*/  FFMA.FTZ R190, R157, UR7, -R186.reuse ;  /* 0x000000079dbe7c23 */ /* 0x100fe200080108ba */
[----:B------:R-:W-:Y:S01]  /*77f0*/  FFMA.FTZ R159, R159, UR7, -R186 ;  /* 0x000000079f9f7c23 */ /* 0x000fe200080108ba */
[----:B------:R-:W2:Y:S01]  /*7800*/  MUFU.EX2 R188, R188 ;  /* 0x000000bc00bc7308 */ /* 0x000ea20000000800 */
[----:B-1----:R-:W-:Y:S01]  /*7810*/  FADD.FTZ R19, R191, R158 ;  /* 0x0000009ebf137221 */ /* 0x002fe20000010000 */
[--C-:B------:R-:W-:Y:S01]  /*7820*/  FFMA.FTZ R155, R162, UR7, -R186.reuse ;  /* 0x00000007a29b7c23 */ /* 0x100fe200080108ba */
[--C-:B------:R-:W-:Y:S01]  /*7830*/  FFMA.FTZ R163, R163, UR7, -R186.reuse ;  /* 0x00000007a3a37c23 */ /* 0x100fe200080108ba */
[----:B------:R-:W-:Y:S01]  /*7840*/  FFMA.FTZ R193, R166, UR7, -R186 ;  /* 0x00000007a6c17c23 */ /* 0x000fe200080108ba */
[----:B0-----:R-:W-:Y:S01]  /*7850*/  FADD.FTZ R158, R176, R19 ;  /* 0x00000013b09e7221 */ /* 0x001fe20000010000 */
[----:B-----5:R-:W-:Y:S01]  /*7860*/  F2FP.F16.F32.PACK_AB R166, R184, R175 ;  /* 0x000000afb8a6723e */ /* 0x020fe200000000ff */
[----:B------:R-:W-:Y:S01]  /*7870*/  FMUL.FTZ R100, R100, R21 ;  /* 0x0000001564647220 */ /* 0x000fe20000410000 */
[----:B------:R-:W0:Y:S01]  /*7880*/  MUFU.EX2 R171, R171 ;  /* 0x000000ab00ab7308 */ /* 0x000e220000000800 */
[----:B----4-:R-:W-:Y:S01]  /*7890*/  FFMA.FTZ R5, R10, R5, R169 ;  /* 0x000000050a057223 */ /* 0x010fe200000100a9 */
[----:B------:R-:W-:Y:S01]  /*78a0*/  FADD.FTZ R158, R177, R158 ;  /* 0x0000009eb19e7221 */ /* 0x000fe20000010000 */
[----:B------:R-:W-:Y:S01]  /*78b0*/  F2FP.F16.F32.PACK_AB R168, R187, R168 ;  /* 0x000000a8bba8723e */ /* 0x000fe200000000ff */
[----:B------:R-:W-:Y:S01]  /*78c0*/  FMUL.FTZ R101, R101, R21 ;  /* 0x0000001565657220 */ /* 0x000fe20000410000 */
[----:B------:R-:W-:Y:S01]  /*78d0*/  F2FP.F16.F32.PACK_AB R170, R191, R170 ;  /* 0x000000aabfaa723e */ /* 0x000fe200000000ff */
[----:B------:R-:W-:Y:S01]  /*78e0*/  FADD.FTZ R157, R175, R158 ;  /* 0x0000009eaf9d7221 */ /* 0x000fe20000010000 */
[----:B------:R-:W-:Y:S01]  /*78f0*/  FFMA.FTZ R158, R165, UR7, -R186 ;  /* 0x00000007a59e7c23 */ /* 0x000fe200080108ba */
        /* <DEDUP_REMOVED lines=17> */
[----:B-1----:R-:W-:Y:S01]  /*7a10*/  FADD.FTZ R156, R12, R5 ;  /* 0x000000050c9c7221 */ /* 0x002fe20000010000 */
[----:B------:R-:W-:Y:S01]  /*7a20*/  FFMA.FTZ R5, R160, UR7, -R186 ;  /* 0x00000007a0057c23 */ /* 0x000fe200080108ba */
[----:B------:R-:W-:Y:S01]  /*7a30*/  F2FP.F16.F32.PACK_AB R171, R12, R171 ;  /* 0x000000ab0cab723e */ /* 0x000fe200000000ff */
        /* <DEDUP_REMOVED lines=15> */
[--C-:B------:R-:W-:Y:S01]  /*7b30*/  FFMA.FTZ R19, R164, UR7, -R186.reuse ;  /* 0x00000007a4137c23 */ /* 0x100fe200080108ba */
[----:B------:R-:W-:Y:S01]  /*7b40*/  F2FP.F16.F32.PACK_AB R164, R177, R176 ;  /* 0x000000b0b1a4723e */ /* 0x000fe200000000ff */
[-C--:B------:R-:W-:Y:S01]  /*7b50*/  FMUL.FTZ R145, R145, R21.reuse ;  /* 0x0000001591917220 */ /* 0x080fe20000410000 */
[-C--:B------:R-:W-:Y:S01]  /*7b60*/  FMUL.FTZ R148, R148, R21.reuse ;  /* 0x0000001594947220 */ /* 0x080fe20000410000 */
[----:B------:R-:W-:Y:S01]  /*7b70*/  FMUL.FTZ R149, R149, R21 ;  /* 0x0000001595957220 */ /* 0x000fe20000410000 */
        /* <DEDUP_REMOVED lines=41> */
[----:B-1----:R-:W-:Y:S01]  /*7e10*/  FFMA.FTZ R192, R161, UR7, -R186 ;  /* 0x00000007a1c07c23 */ /* 0x002fe200080108ba */
[----:B------:R-:W-:Y:S01]  /*7e20*/  FADD.FTZ R161, R11, R156 ;  /* 0x0000009c0ba17221 */ /* 0x000fe20000010000 */
[----:B------:R-:W-:Y:S01]  /*7e30*/  FADD.FTZ R156, R184, R157 ;  /* 0x0000009db89c7221 */ /* 0x000fe20000010000 */
[----:B------:R-:W-:Y:S01]  /*7e40*/  FFMA.FTZ R186, R167, UR7, -R186 ;  /* 0x00000007a7ba7c23 */ /* 0x000fe200080108ba */
[C---:B--2---:R-:W-:Y:S01]  /*7e50*/  F2FP.F16.F32.PACK_AB R167, R16.reuse, R11 ;  /* 0x0000000b10a7723e */ /* 0x044fe200000000ff */
[----:B------:R-:W-:Y:S01]  /*7e60*/  FADD.FTZ R160, R16, R161 ;  /* 0x000000a110a07221 */ /* 0x000fe20000010000 */
[----:B------:R-:W-:Y:S01]  /*7e70*/  FADD.FTZ R157, R173, R156 ;  /* 0x0000009cad9d7221 */ /* 0x000fe20000010000 */
[----:B------:R-:W1:Y:S01]  /*7e80*/  MUFU.EX2 R180, R180 ;  /* 0x000000b400b47308 */ /* 0x000e620000000800 */
[-C--:B------:R-:W-:Y:S01]  /*7e90*/  FMUL.FTZ R95, R95, R10.reuse ;  /* 0x0000000a5f5f7220 */ /* 0x080fe20000410000 */
[----:B0-----:R-:W-:Y:S01]  /*7ea0*/  FADD.FTZ R161, R13, R160 ;  /* 0x000000a00da17221 */ /* 0x001fe20000010000 */
[----:B---3--:R-:W-:Y:S01]  /*7eb0*/  FADD.FTZ R156, R178, R157 ;  /* 0x0000009db29c7221 */ /* 0x008fe20000010000 */
[-C--:B------:R-:W-:Y:S01]  /*7ec0*/  FMUL.FTZ R98, R98, R10.reuse ;  /* 0x0000000a62627220 */ /* 0x080fe20000410000 */
[-C--:B------:R-:W-:Y:S01]  /*7ed0*/  FMUL.FTZ R99, R99, R10.reuse ;  /* 0x0000000a63637220 */ /* 0x080fe20000410000 */
[----:B----4-:R-:W-:Y:S01]  /*7ee0*/  FADD.FTZ R160, R18, R161 ;  /* 0x000000a112a07221 */ /* 0x010fe20000010000 */
[----:B-----5:R-:W-:Y:S01]  /*7ef0*/  FADD.FTZ R157, R153, R156 ;  /* 0x0000009c999d7221 */ /* 0x020fe20000010000 */
[----:B------:R-:W0:Y:S01]  /*7f00*/  MUFU.EX2 R20, R20 ;  /* 0x0000001400147308 */ /* 0x000e220000000800 */
[-C--:B------:R-:W-:Y:S01]  /*7f10*/  FMUL.FTZ R102, R102, R10.reuse ;  /* 0x0000000a66667220 */ /* 0x080fe20000410000 */
[----:B------:R-:W-:Y:S01]  /*7f20*/  FADD.FTZ R161, R15, R160 ;  /* 0x000000a00fa17221 */ /* 0x000fe20000010000 */
[-C--:B------:R-:W-:Y:S01]  /*7f30*/  FMUL.FTZ R103, R103, R10.reuse ;  /* 0x0000000a67677220 */ /* 0x080fe20000410000 */
[-C--:B------:R-:W-:Y:S01]  /*7f40*/  FMUL.FTZ R106, R106, R10.reuse ;  /* 0x0000000a6a6a7220 */ /* 0x080fe20000410000 */
[-C--:B------:R-:W-:Y:S01]  /*7f50*/  FMUL.FTZ R107, R107, R10.reuse ;  /* 0x0000000a6b6b7220 */ /* 0x080fe20000410000 */
[-C--:B------:R-:W-:Y:S01]  /*7f60*/  FMUL.FTZ R110, R110, R10.reuse ;  /* 0x0000000a6e6e7220 */ /* 0x080fe20000410000 */
[-C--:B------:R-:W-:Y:S01]  /*7f70*/  FMUL.FTZ R111, R111, R10.reuse ;  /* 0x0000000a6f6f7220 */ /* 0x080fe20000410000 */
[----:B------:R-:W2:Y:S01]  /*7f80*/  MUFU.EX2 R23, R23 ;  /* 0x0000001700177308 */ /* 0x000ea20000000800 */
        /* <DEDUP_REMOVED lines=25> */
[----:B------:R-:W-:Y:S01]  /*8120*/  F2FP.F16.F32.PACK_AB R160, R178, R173 ;  /* 0x000000adb2a0723e */ /* 0x000fe200000000ff */
[-C--:B------:R-:W-:Y:S01]  /*8130*/  FMUL.FTZ R146, R146, R10.reuse ;  /* 0x0000000a92927220 */ /* 0x080fe20000410000 */
[-C--:B------:R-:W-:Y:S01]  /*8140*/  FMUL.FTZ R147, R147, R10.reuse ;  /* 0x0000000a93937220 */ /* 0x080fe20000410000 */
[-C--:B------:R-:W-:Y:S01]  /*8150*/  FMUL.FTZ R150, R150, R10.reuse ;  /* 0x0000000a96967220 */ /* 0x080fe20000410000 */
[----:B------:R-:W-:-:S02]  /*8160*/  FMUL.FTZ R151, R151, R10 ;  /* 0x0000000a97977220 */ /* 0x000fc40000410000 */
[----:B------:R-:W1:Y:S01]  /*8170*/  MUFU.EX2 R22, R22 ;  /* 0x0000001600167308 */ /* 0x000e620000000800 */
[C---:B0-----:R-:W-:Y:S01]  /*8180*/  FADD.FTZ R157, R182.reuse, R157 ;  /* 0x0000009db69d7221 */ /* 0x041fe20000010000 */
[----:B------:R-:W-:-:S06]  /*8190*/  F2FP.F16.F32.PACK_AB R156, R182, R23 ;  /* 0x00000017b69c723e */ /* 0x000fcc00000000ff */
[----:B------:R-:W0:Y:S01]  /*81a0*/  MUFU.EX2 R4, R4 ;  /* 0x0000000400047308 */ /* 0x000e220000000800 */
[----:B--2---:R-:W-:-:S07]  /*81b0*/  FADD.FTZ R7, R190, R7 ;  /* 0x00000007be077221 */ /* 0x004fce0000010000 */
[----:B------:R-:W2:Y:S01]  /*81c0*/  MUFU.EX2 R179, R179 ;  /* 0x000000b300b37308 */ /* 0x000ea20000000800 */
[----:B-1----:R-:W-:Y:S01]  /*81d0*/  FADD.FTZ R14, R22, R157 ;  /* 0x0000009d160e7221 */ /* 0x002fe20000010000 */
        /* <DEDUP_REMOVED lines=20> */
[----:B------:R2:W3:Y:S01]  /*8320*/  MUFU.EX2 R12, R163 ;  /* 0x000000a3000c7308 */ /* 0x0004e20000000800 */
[----:B-1----:R-:W-:-:S07]  /*8330*/  FADD.FTZ R7, R155, R16 ;  /* 0x000000109b077221 */ /* 0x002fce0000010000 */
[----:B------:R-:W1:Y:S01]  /*8340*/  MUFU.EX2 R172, R172 ;  /* 0x000000ac00ac7308 */ /* 0x000e620000000800 */
[C---:B0-----:R-:W-:Y:S01]  /*8350*/  FADD.FTZ R11, R183.reuse, R18 ;  /* 0x00000012b70b7221 */ /* 0x041fe20000010000 */
[----:B--2---:R-:W-:Y:S02]  /*8360*/  F2FP.F16.F32.PACK_AB R163, R20, R15 ;  /* 0x0000000f14a3723e */ /* 0x004fe400000000ff */
[----:B------:R-:W-:-:S04]  /*8370*/  F2FP.F16.F32.PACK_AB R154, R183, R154 ;  /* 0x0000009ab79a723e */ /* 0x000fc800000000ff */
[----:B------:R-:W0:Y:S01]  /*8380*/  MUFU.EX2 R19, R19 ;  /* 0x0000001300137308 */ /* 0x000e220000000800 */
[C---:B---3--:R-:W-:Y:S01]  /*8390*/  FADD.FTZ R4, R12.reuse, R7 ;  /* 0x000000070c047221 */ /* 0x048fe20000010000 */
[----:B------:R-:W-:-:S06]  /*83a0*/  F2FP.F16.F32.PACK_AB R155, R12, R155 ;  /* 0x0000009b0c9b723e */ /* 0x000fcc00000000ff */
[----:B------:R-:W2:Y:S01]  /*83b0*/  MUFU.EX2 R185, R185 ;  /* 0x000000b900b97308 */ /* 0x000ea20000000800 */
[----:B-1----:R-:W-:-:S07]  /*83c0*/  FADD.FTZ R16, R172, R11 ;  /* 0x0000000bac107221 */ /* 0x002fce0000010000 */
[----:B------:R1:W3:Y:S01]  /*83d0*/  MUFU.EX2 R14, R158 ;  /* 0x0000009e000e7308 */ /* 0x0002e20000000800 */
[----:B0-----:R-:W-:-:S07]  /*83e0*/  FADD.FTZ R5, R19, R4 ;  /* 0x0000000413057221 */ /* 0x001fce0000010000 */
[----:B------:R-:W0:Y:S01]  /*83f0*/  MUFU.EX2 R175, R193 ;  /* 0x000000c100af7308 */ /* 0x000e220000000800 */
[----:B--2---:R-:W-:Y:S01]  /*8400*/  FADD.FTZ R7, R185, R16 ;  /* 0x00000010b9077221 */ /* 0x004fe20000010000 */
[----:B-1----:R-:W-:Y:S02]  /*8410*/  F2FP.F16.F32.PACK_AB R158, R179, R22 ;  /* 0x00000016b39e723e */ /* 0x002fe400000000ff */
[----:B------:R-:W-:Y:S01]  /*8420*/  F2FP.F16.F32.PACK_AB R172, R185, R172 ;  /* 0x000000acb9ac723e */ /* 0x000fe200000000ff */
[----:B------:R-:W-:-:S03]  /*8430*/  FADD.FTZ R12, R174, R7 ;  /* 0x00000007ae0c7221 */ /* 0x000fc60000010000 */
[----:B------:R-:W1:Y:S01]  /*8440*/  MUFU.EX2 R189, R189 ;  /* 0x000000bd00bd7308 */ /* 0x000e620000000800 */
[C---:B---3--:R-:W-:Y:S01]  /*8450*/  FADD.FTZ R4, R14.reuse, R5 ;  /* 0x000000050e047221 */ /* 0x048fe20000010000 */
[----:B------:R-:W-:-:S06]  /*8460*/  F2FP.F16.F32.PACK_AB R173, R14, R19 ;  /* 0x000000130ead723e */ /* 0x000fcc00000000ff */
[----:B------:R-:W2:Y:S01]  /*8470*/  MUFU.EX2 R186, R186 ;  /* 0x000000ba00ba7308 */ /* 0x000ea20000000800 */
[----:B0-----:R-:W-:Y:S01]  /*8480*/  FADD.FTZ R5, R175, R4 ;  /* 0x00000004af057221 */ /* 0x001fe20000010000 */
[C---:B-1----:R-:W-:Y:S01]  /*8490*/  FADD.FTZ R4, R189.reuse, R12 ;  /* 0x0000000cbd047221 */ /* 0x042fe20000010000 */
[----:B------:R-:W-:Y:S02]  /*84a0*/  F2FP.F16.F32.PACK_AB R174, R189, R174 ;  /* 0x000000aebdae723e */ /* 0x000fe400000000ff */
[C---:B--2---:R-:W-:Y:S01]  /*84b0*/  FADD.FTZ R5, R186.reuse, R5 ;  /* 0x00000005ba057221 */ /* 0x044fe20000010000 */
[----:B------:R-:W-:Y:S01]  /*84c0*/  F2FP.F16.F32.PACK_AB R175, R186, R175 ;  /* 0x000000afbaaf723e */ /* 0x000fe200000000ff */
[----:B------:R-:W-:Y:S06]  /*84d0*/  @!P0 BRA `(.L_x_13721) ;  /* 0x0000000000048947 */ /* 0x000fec0003800000 */
[----:B------:R-:W-:Y:S01]  /*84e0*/  BPT.TRAP 0x1 ;  /* 0x000000040000795c */ /* 0x000fe20000300000 */
.L_x_13721:
[----:B------:R0:W1:Y:S01]  /*84f0*/  SYNCS.PHASECHK.TRANS64.TRYWAIT P1, [UR26+0x22850], R6 ;  /* 0x02285006ff0075a7 */ /* 0x000062000802015a */
[----:B------:R-:W-:Y:S05]  /*8500*/  @!P0 BRA `(.L_x_13722) ;  /* 0x0000000000048947 */ /* 0x000fea0003800000 */
[----:B------:R-:W-:Y:S01]  /*8510*/  BPT.TRAP 0x1 ;  /* 0x000000040000795c */ /* 0x000fe20000300000 */
.L_x_13722:
[----:B-1----:R-:W-:Y:S05]  /*8520*/  @P1 BRA `(.L_x_13723) ;  /* 0x0000000000081947 */ /* 0x002fea0003800000 */
[----:B------:R-:W1:Y:S02]  /*8530*/  SYNCS.PHASECHK.TRANS64.TRYWAIT P1, [UR26+0x22850], R6 ;  /* 0x02285006ff0075a7 */ /* 0x000e64000802015a */
[----:B-1----:R-:W-:Y:S05]  /*8540*/  @!P1 BRA `(.L_x_13724) ;  /* 0x0000006c00149947 */ /* 0x002fea0003800000 */
.L_x_13723:
        /* <DEDUP_REMOVED lines=39> */
.L_x_13725:
[----:B------:R-:W-:Y:S01]  /*87c0*/  UISETP.GT.AND UP0, UPT, UR27, UR41, UPT ;  /* 0x000000291b00728c */ /* 0x000fe2000bf04270 */
[----:B------:R-:W-:Y:S01]  /*87d0*/  MOV R10, R9 ;  /* 0x00000009000a7202 */ /* 0x000fe20000000f00 */
[----:B------:R-:W-:Y:S01]  /*87e0*/  UIADD3 UR26, UR26, 0x22860, URZ ;  /* 0x000228601a1a7890 */ /* 0x000fe2000fffe03f */
[----:B------:R-:W-:Y:S01]  /*87f0*/  IMAD.MOV.U32 R21, RZ, RZ, R8 ;  /* 0x000000ffff157224 */ /* 0x000fe200078e0008 */
[----:B------:R-:W-:Y:S02]  /*8800*/  UIADD3 UR27, UR27, -0x1, URZ ;  /* 0xffffffff1b1b7890 */ /* 0x000fe4000fffe03f */
[----:B------:R-:W-:Y:S01]  /*8810*/  PLOP3.LUT P1, PT, PT, PT, UP0, 0x80, 0x0 ;  /* 0x000000000000781c */ /* 0x000fe20003f2f008 */
[----:B------:R-:W-:-:S09]  /*8820*/  UPRMT UR26, UR25, 0x654, UR26 ;  /* 0x00000654191a7896 */ /* 0x000fd2000800001a */
[----:B------:R-:W-:Y:S03]  /*8830*/  SYNCS.ARRIVE.TRANS64.RED.A1T0 RZ, [UR26], RZ ;  /* 0x000000ffffff79a7 */ /* 0x000fe6000810041a */
[----:B------:R-:W-:Y:S05]  /*8840*/  @P1 BRA `(.L_x_13726) ;  /* 0xffffffdc00581947 */ /* 0x000fea000383ffff */
.L_x_13715:
[----:B------:R-:W2:Y:S01]  /*8850*/  SHFL.BFLY PT, R3, R4, 0x2, 0x1f ;  /* 0x0c401f0004037f89 */ /* 0x000ea200000e0000 */
[----:B------:R-:W-:-:S03]  /*8860*/  PLOP3.LUT P0, PT, PT, PT, PT, 0x8, 0x0 ;  /* 0x000000000000781c */ /* 0x000fc60003f0e170 */
[----:B01----:R-:W0:Y:S01]  /*8870*/  SHFL.BFLY PT, R6, R5, 0x2, 0x1f ;  /* 0x0c401f0005067f89 */ /* 0x003e2200000e0000 */
[----:B--2---:R-:W-:Y:S01]  /*8880*/  FADD.FTZ R3, R3, R4 ;  /* 0x0000000403037221 */ /* 0x004fe20000010000 */
[----:B------:R-:W-:Y:S02]  /*8890*/  IMAD.MOV.U32 R4, RZ, RZ, -0x800000 ;  /* 0xff800000ff047424 */ /* 0x000fe400078e00ff */
[----:B0-----:R-:W-:Y:S02]  /*88a0*/  FADD.FTZ R6, R6, R5 ;  /* 0x0000000506067221 */ /* 0x001fe40000010000 */
[----:B------:R-:W0:Y:S01]  /*88b0*/  SHFL.BFLY PT, R0, R3, 0x1, 0x1f ;  /* 0x0c201f0003007f89 */ /* 0x000e2200000e0000 */
[----:B------:R-:W-:-:S03]  /*88c0*/  IMAD.U32 R5, RZ, RZ, UR7 ;  /* 0x00000007ff057e24 */ /* 0x000fc6000f8e00ff */
[----:B------:R-:W1:Y:S01]  /*88d0*/  SHFL.BFLY PT, R7, R6, 0x1, 0x1f ;  /* 0x0c201f0006077f89 */ /* 0x000e6200000e0000 */
[----:B0-----:R-:W-:Y:S01]  /*88e0*/  FADD.FTZ R11, R3, R0 ;  /* 0x00000000030b7221 */ /* 0x001fe20000010000 */
[----:B------:R-:W-:Y:S02]  /*88f0*/  IADD3 R3, -R2, 0xb, RZ ;  /* 0x0000000b02037810 */ /* 0x000fe40007ffe1ff */
[----:B------:R-:W-:Y:S01]  /*8900*/  MOV R0, RZ ;  /* 0x000000ff00007202 */ /* 0x000fe20000000f00 */
[----:B-1----:R-:W-:Y:S02]  /*8910*/  FADD.FTZ R12, R6, R7 ;  /* 0x00000007060c7221 */ /* 0x002fe40000010000 */
[----:B------:R0:W-:Y:S08]  /*8920*/  BAR.ARV R3, 0x100 ;  /* 0x000400030000751d */ /* 0x0001f00000002000 */
[----:B------:R-:W-:Y:S06]  /*8930*/  BAR.ARV 0x8, 0x180 ;  /* 0x0206000000007b1d */ /* 0x000fec0000002000 */
[----:B------:R-:W-:Y:S01]  /*8940*/  FSETP.NE.FTZ.AND P1, PT, R11, RZ, PT ;  /* 0x000000ff0b00720b */ /* 0x000fe20003f35000 */
[----:B------:R-:W-:Y:S01]  /*8950*/  IMAD.MOV.U32 R7, RZ, RZ, RZ ;  /* 0x000000ffff077224 */ /* 0x000fe200078e00ff */
[----:B------:R-:W-:Y:S01]  /*8960*/  FSETP.NE.FTZ.AND P2, PT, R12, RZ, PT ;  /* 0x000000ff0c00720b */ /* 0x000fe20003f55000 */
[----:B0-----:R-:W-:-:S10]  /*8970*/  IMAD.MOV.U32 R3, RZ, RZ, -0x800000 ;  /* 0xff800000ff037424 */ /* 0x001fd400078e00ff */
[----:B------:R-:W0:Y:S01]  /*8980*/  @P1 MUFU.RCP R7, R11 ;  /* 0x0000000b00071308 */ /* 0x000e220000001000 */
[----:B------:R-:W-:-:S07]  /*8990*/  @P1 FMUL.FTZ R5, R5, 0.69314718246459960938 ;  /* 0x3f31721805051820 */ /* 0x000fce0000410000 */
[----:B------:R-:W1:Y:S08]  /*89a0*/  @P1 MUFU.LG2 R10, R11 ;  /* 0x0000000b000a1308 */ /* 0x000e700000000c00 */
[----:B------:R-:W2:Y:S01]  /*89b0*/  @P2 MUFU.LG2 R2, R12 ;  /* 0x0000000c00022308 */ /* 0x000ea20000000c00 */
[-C--:B0-----:R-:W-:Y:S01]  /*89c0*/  FMUL.FTZ R24, R24, R7.reuse ;  /* 0x0000000718187220 */ /* 0x081fe20000410000 */
[-C--:B------:R-:W-:Y:S01]  /*89d0*/  FMUL.FTZ R25, R25, R7.reuse ;  /* 0x0000000719197220 */ /* 0x080fe20000410000 */
[-C--:B------:R-:W-:Y:S01]  /*89e0*/  FMUL.FTZ R28, R28, R7.reuse ;  /* 0x000000071c1c7220 */ /* 0x080fe20000410000 */
[-C--:B------:R-:W-:Y:S01]  /*89f0*/  FMUL.FTZ R29, R29, R7.reuse ;  /* 0x000000071d1d7220 */ /* 0x080fe20000410000 */
[-C--:B------:R-:W-:Y:S01]  /*8a00*/  FMUL.FTZ R32, R32, R7.reuse ;  /* 0x0000000720207220 */ /* 0x080fe20000410000 */
[-C--:B------:R-:W-:Y:S01]  /*8a10*/  FMUL.FTZ R33, R33, R7.reuse ;  /* 0x0000000721217220 */ /* 0x080fe20000410000 */
[-C--:B------:R-:W-:Y:S01]  /*8a20*/  FMUL.FTZ R36, R36, R7.reuse ;  /* 0x0000000724247220 */ /* 0x080fe20000410000 */
        /* <DEDUP_REMOVED lines=59> */
[----:B-1----:R-:W-:Y:S01]  /*8de0*/  @P1 FMUL.FTZ R10, R10, 0.69314718246459960938 ;  /* 0x3f3172180a0a1820 */ /* 0x002fe20000410000 */
[----:B--2---:R-:W-:Y:S01]  /*8df0*/  @P2 FMUL.FTZ R2, R2, 0.69314718246459960938 ;  /* 0x3f31721802022820 */ /* 0x004fe20000410000 */
[-C--:B0-----:R-:W-:Y:S01]  /*8e00*/  FMUL.FTZ R26, R26, R0.reuse ;  /* 0x000000001a1a7220 */ /* 0x081fe20000410000 */
        /* <DEDUP_REMOVED lines=66> */
.L_x_13690:
[----:B------:R-:W-:Y:S05]  /*9230*/  @P0 BRA `(.L_x_13727) ;  /* 0x00000020004c0947 */ /* 0x000fea0003800000 */
[----:B------:R-:W0:Y:S01]  /*9240*/  S2R R0, SR_TID.X ;  /* 0x0000000000007919 */ /* 0x000e220000002100 */
        /* <DEDUP_REMOVED lines=16> */
[----:B0-----:R-:W-:Y:S01]  /*9350*/  VIADD R5, R0, 0xffffff80 ;  /* 0xffffff8000057836 */ /* 0x001fe20000000000 */
[----:B---3--:R-:W-:-:S06]  /*9360*/  USHF.R.S32.HI UR10, URZ, 0x1f, UR12 ;  /* 0x0000001f3f0a7899 */ /* 0x008fcc000801140c */
[----:B------:R-:W1:Y:S01]  /*9370*/  LDC R23, c[0x0][0xc50] ;  /* 0x00031400ff177b82 */ /* 0x000e620000000800 */
[----:B------:R-:W-:-:S04]  /*9380*/  SHF.R.S32.HI R2, RZ, 0x1f, R5 ;  /* 0x0000001fff027819 */ /* 0x000fc80000011405 */
[----:B------:R-:W-:-:S03]  /*9390*/  LEA.HI R6, R2, R5, RZ, 0x7 ;  /* 0x0000000502067211 */ /* 0x000fc600078f38ff */
[----:B------:R-:W0:Y:S01]  /*93a0*/  @P0 LDC R14, c[0x0][0xbec] ;  /* 0x0002fb00ff0e0b82 */ /* 0x000e220000000800 */
[----:B------:R-:W-:Y:S02]  /*93b0*/  LEA.HI R13, R2, R5, RZ, 0x2 ;  /* 0x00000005020d7211 */ /* 0x000fe400078f10ff */
[C---:B------:R-:W-:Y:S02]  /*93c0*/  LOP3.LUT R0, R6.reuse, 0xffffff80, RZ, 0xc0, !PT ;  /* 0xffffff8006007812 */ /* 0x040fe400078ec0ff */
[----:B------:R-:W-:Y:S02]  /*93d0*/  SHF.R.S32.HI R7, RZ, 0x7, R6 ;  /* 0x00000007ff077819 */ /* 0x000fe40000011406 */
[----:B------:R-:W-:Y:S01]  /*93e0*/  IADD3 R0, R5, -R0, RZ ;  /* 0x8000000005007210 */ /* 0x000fe20007ffe0ff */
[----:B------:R-:W3:Y:S01]  /*93f0*/  LDC.64 R20, c[0x0][0xb40] ;  /* 0x0002d000ff147b82 */ /* 0x000ee20000000a00 */
[----:B------:R-:W-:Y:S02]  /*9400*/  LEA.HI R2, R6, R7, RZ, 0x1 ;  /* 0x0000000706027211 */ /* 0x000fe400078f08ff */
[----:B------:R-:W-:-:S02]  /*9410*/  SHF.R.S32.HI R9, RZ, 0x1f, R0 ;  /* 0x0000001fff097819 */ /* 0x000fc40000011400 */
[----:B------:R-:W-:Y:S02]  /*9420*/  LOP3.LUT R6, R13, 0xfffffffc, RZ, 0xc0, !PT ;  /* 0xfffffffc0d067812 */ /* 0x000fe400078ec0ff */
[CC--:B------:R-:W-:Y:S01]  /*9430*/  LEA.HI R10, R9.reuse, R0.reuse, RZ, 0x2 ;  /* 0x00000000090a7211 */ /* 0x0c0fe200078f10ff */
[----:B------:R-:W5:Y:S01]  /*9440*/  @P0 LDC R152, c[0x0][0xbec] ;  /* 0x0002fb00ff980b82 */ /* 0x000f620000000800 */
[----:B------:R-:W-:Y:S01]  /*9450*/  LEA.HI R9, R9, R0, RZ, 0x5 ;  /* 0x0000000009097211 */ /* 0x000fe200078f28ff */
[----:B------:R-:W-:Y:S01]  /*9460*/  IMAD.IADD R13, R5, 0x1, -R6 ;  /* 0x00000001050d7824 */ /* 0x000fe200078e0a06 */
[--C-:B------:R-:W-:Y:S02]  /*9470*/  SHF.R.S32.HI R11, RZ, 0x2, R10.reuse ;  /* 0x00000002ff0b7819 */ /* 0x100fe4000001140a */
[----:B------:R-:W-:Y:S02]  /*9480*/  SHF.R.S32.HI R12, RZ, 0x1f, R10 ;  /* 0x0000001fff0c7819 */ /* 0x000fe4000001140a */
[----:B------:R-:W-:Y:S01]  /*9490*/  LEA.HI R6, R13, R13, RZ, 0x1 ;  /* 0x0000000d0d067211 */ /* 0x000fe200078f08ff */
[----:B------:R-:W5:Y:S01]  /*94a0*/  @P0 LDC R17, c[0x0][0xbf0] ;  /* 0x0002fc00ff110b82 */ /* 0x000f620000000800 */
[----:B------:R-:W-:-:S02]  /*94b0*/  LEA.HI R12, R12, R11, RZ, 0x3 ;  /* 0x0000000b0c0c7211 */ /* 0x000fc400078f18ff */
[----:B------:R-:W-:Y:S02]  /*94c0*/  LOP3.LUT R2, R2, 0x3fffffe, RZ, 0xc0, !PT ;  /* 0x03fffffe02027812 */ /* 0x000fe400078ec0ff */
[----:B------:R-:W-:-:S03]  /*94d0*/  LOP3.LUT R12, R12, 0xfffffff8, RZ, 0xc0, !PT ;  /* 0xfffffff80c0c7812 */ /* 0x000fc600078ec0ff */
[----:B------:R-:W-:Y:S01]  /*94e0*/  IMAD.IADD R2, R7, 0x1, -R2 ;  /* 0x0000000107027824 */ /* 0x000fe200078e0a02 */
[----:B------:R-:W-:Y:S01]  /*94f0*/  IADD3 R5, R11, -R12, RZ ;  /* 0x8000000c0b057210 */ /* 0x000fe20007ffe0ff */
[----:B------:R-:W5:Y:S01]  /*9500*/  @P0 LDC R153, c[0x0][0xbf0] ;  /* 0x0002fc00ff990b82 */ /* 0x000f620000000800 */
[----:B------:R-:W-:Y:S01]  /*9510*/  LOP3.LUT R12, R6, 0x1ffffffe, RZ, 0xc0, !PT ;  /* 0x1ffffffe060c7812 */ /* 0x000fe200078ec0ff */
[----:B------:R-:W-:Y:S01]  /*9520*/  IMAD.U32 R7, RZ, RZ, UR5 ;  /* 0x00000005ff077e24 */ /* 0x000fe2000f8e00ff */
[----:B------:R-:W-:Y:S01]  /*9530*/  SHF.R.S32.HI R6, RZ, 0x5, R9 ;  /* 0x00000005ff067819 */ /* 0x000fe20000011409 */
[----:B------:R-:W-:Y:S01]  /*9540*/  IMAD.U32 R7, RZ, RZ, UR6 ;  /* 0x00000006ff077e24 */ /* 0x000fe2000f8e00ff */
[----:B------:R-:W-:Y:S01]  /*9550*/  UIMAD UR6, UR38, UR9, UR7 ;  /* 0x00000009260672a4 */ /* 0x000fe2000f8e0207 */
[----:B------:R-:W-:Y:S02]  /*9560*/  IMAD.IADD R16, R13, 0x1, -R12 ;  /* 0x000000010d107824 */ /* 0x000fe400078e0a0c */
[----:B------:R-:W-:Y:S01]  /*9570*/  IMAD R5, R6, 0x10, R5 ;  /* 0x0000001006057824 */ /* 0x000fe200078e0205 */
[----:B------:R-:W-:Y:S01]  /*9580*/  MOV R6, UR4 ;  /* 0x0000000400067c02 */ /* 0x000fe20008000f00 */
[----:B------:R-:W-:Y:S01]  /*9590*/  UIMAD.WIDE.U32 UR4, UR38, UR8, URZ ;  /* 0x00000008260472a5 */ /* 0x000fe2000f8e003f */
[----:B----4-:R-:W-:-:S02]  /*95a0*/  IMAD R12, R18, UR10, RZ ;  /* 0x0000000a120c7c24 */ /* 0x010fc4000f8e02ff */
[----:B------:R-:W-:Y:S01]  /*95b0*/  LEA R9, R2, R5, 0x6 ;  /* 0x0000000502097211 */ /* 0x000fe200078e30ff */
[----:B------:R-:W-:Y:S01]  /*95c0*/  UIADD3 UR6, UR5, UR6, URZ ;  /* 0x0000000605067290 */ /* 0x000fe2000fffe03f */
[----:B------:R-:W-:Y:S01]  /*95d0*/  IMAD R15, R19, UR12, R12 ;  /* 0x0000000c130f7c24 */ /* 0x000fe2000f8e020c */
[----:B------:R-:W-:Y:S01]  /*95e0*/  MOV R12, UR4 ;  /* 0x00000004000c7c02 */ /* 0x000fe20008000f00 */
[----:B------:R-:W-:Y:S01]  /*95f0*/  IMAD.WIDE.U32 R6, R18, UR12, R6 ;  /* 0x0000000c12067c25 */ /* 0x000fe2000f8e0006 */
[----:B------:R-:W-:-:S03]  /*9600*/  ULDC.64 UR8, c[0x0][0xb28] ;  /* 0x0002ca0000087ab9 */ /* 0x000fc60000000a00 */
[----:B------:R-:W-:Y:S01]  /*9610*/  IMAD R2, R16, 0x8, R9 ;  /* 0x0000000810027824 */ /* 0x000fe200078e0209 */
[----:B------:R-:W-:Y:S01]  /*9620*/  IADD3 R16, RZ, -UR38, RZ ;  /* 0x80000026ff107c10 */ /* 0x000fe2000fffe0ff */
[----:B------:R-:W-:Y:S01]  /*9630*/  IMAD.U32 R13, RZ, RZ, UR5 ;  /* 0x00000005ff0d7e24 */ /* 0x000fe2000f8e00ff */
[----:B------:R-:W-:Y:S01]  /*9640*/  ULDC.64 UR4, c[0x0][0xbe0] ;  /* 0x0002f80000047ab9 */ /* 0x000fe20000000a00 */
[----:B--2---:R-:W-:Y:S02]  /*9650*/  IMAD R5, R22, 0x80, R2 ;  /* 0x0000008016057824 */ /* 0x004fe400078e0202 */
[----:B-1----:R-:W-:Y:S02]  /*9660*/  IMAD R23, R23, R16, UR11 ;  /* 0x0000000b17177e24 */ /* 0x002fe4000f8e0210 */
[----:B0-----:R-:W-:-:S03]  /*9670*/  @P0 IMAD.HI.U32 R2, R5, R14, RZ ;  /* 0x0000000e05020227 */ /* 0x001fc600078e00ff */
[----:B------:R-:W-:Y:S01]  /*9680*/  SHF.R.S32.HI R16, RZ, 0x1f, R23 ;  /* 0x0000001fff107819 */ /* 0x000fe20000011417 */
[----:B------:R-:W-:Y:S01]  /*9690*/  IMAD.U32 R13, RZ, RZ, UR6 ;  /* 0x00000006ff0d7e24 */ /* 0x000fe2000f8e00ff */
[----:B------:R-:W-:Y:S01]  /*96a0*/  ULDC.64 UR6, c[0x0][0xb48] ;  /* 0x0002d20000067ab9 */ /* 0x000fe20000000a00 */
[----:B------:R-:W-:Y:S01]  /*96b0*/  IMAD.IADD R7, R7, 0x1, R15 ;  /* 0x0000000107077824 */ /* 0x000fe200078e020f */
[----:B------:R-:W-:Y:S01]  /*96c0*/  MOV R15, R5 ;  /* 0x00000005000f7202 */ /* 0x000fe20000000f00 */
[----:B---3--:R-:W-:Y:S02]  /*96d0*/  IMAD R14, R20, UR10, RZ ;  /* 0x0000000a140e7c24 */ /* 0x008fe4000f8e02ff */
[----:B-----5:R-:W-:-:S04]  /*96e0*/  @P0 IMAD.HI.U32 R152, R5, R152, RZ ;  /* 0x0000009805980227 */ /* 0x020fc800078e00ff */
[----:B------:R-:W-:Y:S01]  /*96f0*/  IMAD.MOV.U32 R11, RZ, RZ, R5 ;  /* 0x000000ffff0b7224 */ /* 0x000fe200078e0005 */
[----:B------:R-:W-:Y:S01]  /*9700*/  @P0 SHF.R.U32.HI R11, RZ, R17, R2 ;  /* 0x00000011ff0b0219 */ /* 0x000fe20000011602 */
        /* <DEDUP_REMOVED lines=72> */
[----:B------:R-:W-:Y:S01]  /*9b90*/  VIADD R19, R0, 0x28 ;  /* 0x0000002800137836 */ /* 0x000fe20000000000 */
        /* <DEDUP_REMOVED lines=16> */
[C---:B------:R-:W-:Y:S02]  /*9ca0*/  IADD3 R4, R0.reuse, 0x38, RZ ;  /* 0x0000003800047810 */ /* 0x040fe40007ffe0ff */
[----:B------:R-:W-:Y:S01]  /*9cb0*/  IADD3 R22, R0, 0x50, RZ ;  /* 0x0000005000167810 */ /* 0x000fe20007ffe0ff */
        /* <DEDUP_REMOVED lines=66> */
[----:B------:R-:W-:-:S02]  /*a0e0*/  @!P2 LOP3.LUT R3, R3, 0xfffffffe, RZ, 0xc0, !PT ;  /* 0xfffffffe0303a812 */ /* 0x000fc400078ec0ff */
[----:B------:R-:W-:Y:S01]  /*a0f0*/  @!P3 LEA.HI R22, R22, R22, RZ, 0x1 ;  /* 0x000000161616b211 */ /* 0x000fe200078f08ff */
[----:B------:R1:W-:Y:S01]  /*a100*/  @!P0 ST.E.64 desc[UR36][R12.64], R72 ;  /* 0x000000480c008985 */ /* 0x0003e2000c101b24 */
[----:B--2---:R-:W-:Y:S01]  /*a110*/  @!P6 LOP3.LUT R15, R4, 0xfffffffe, RZ, 0xc0, !PT ;  /* 0xfffffffe040fe812 */ /* 0x004fe200078ec0ff */
        /* <DEDUP_REMOVED lines=9> */
[C---:B------:R-:W-:Y:S01]  /*a1b0*/  VIADD R3, R0.reuse, 0xa0 ;  /* 0x000000a000037836 */ /* 0x040fe20000000000 */
[----:B------:R0:W-:Y:S01]  /*a1c0*/  @!P2 ST.E.64 desc[UR36][R10.64], R76 ;  /* 0x0000004c0a00a985 */ /* 0x0001e2000c101b24 */
[--C-:B-1----:R-:W-:Y:S01]  /*a1d0*/  @!P6 IMAD.WIDE R12, R15, 0x4, R6.reuse ;  /* 0x000000040f0ce825 */ /* 0x102fe200078e0206 */
[----:B------:R-:W-:Y:S02]  /*a1e0*/  IADD3 R20, R0, 0xb0, RZ ;  /* 0x000000b000147810 */ /* 0x000fe40007ffe0ff */
[----:B------:R-:W-:Y:S01]  /*a1f0*/  ISETP.GE.AND P2, PT, R3, UR4, PT ;  /* 0x0000000403007c0c */ /* 0x000fe2000bf46270 */
        /* <DEDUP_REMOVED lines=25> */
[----:B--2---:R-:W-:Y:S01]  /*a390*/  @!P2 IMAD.WIDE R14, R3, 0x4, R6 ;  /* 0x00000004030ea825 */ /* 0x004fe200078e0206 */
[----:B---3--:R-:W-:Y:S01]  /*a3a0*/  @!P3 LOP3.LUT R17, R4, 0xfffffffe, RZ, 0xc0, !PT ;  /* 0xfffffffe0411b812 */ /* 0x008fe200078ec0ff */
[----:B------:R1:W-:Y:S01]  /*a3b0*/  @!P1 ST.E.64 desc[UR36][R12.64], R100 ;  /* 0x000000640c009985 */ /* 0x0003e2000c101b24 */
[----:B----4-:R-:W-:Y:S01]  /*a3c0*/  @!P4 LOP3.LUT R19, R20, 0xfffffffe, RZ, 0xc0, !PT ;  /* 0xfffffffe1413c812 */ /* 0x010fe200078ec0ff */
[----:B------:R-:W-:Y:S01]  /*a3d0*/  VIADD R4, R0, 0xd0 ;  /* 0x000000d000047836 */ /* 0x000fe20000000000 */
[----:B------:R-:W-:Y:S01]  /*a3e0*/  @!P6 LOP3.LUT R3, R22, 0xfffffffe, RZ, 0xc0, !PT ;  /* 0xfffffffe1603e812 */ /* 0x000fe200078ec0ff */
[----:B------:R-:W-:Y:S01]  /*a3f0*/  VIADD R20, R0, 0xd8 ;  /* 0x000000d800147836 */ /* 0x000fe20000000000 */
[----:B------:R-:W-:Y:S01]  /*a400*/  @!P5 LOP3.LUT R21, R21, 0xfffffffe, RZ, 0xc0, !PT ;  /* 0xfffffffe1515d812 */ /* 0x000fe200078ec0ff */
[----:B------:R2:W-:Y:S01]  /*a410*/  @!P2 ST.E.64 desc[UR36][R14.64], R104 ;  /* 0x000000680e00a985 */ /* 0x0005e2000c101b24 */
[----:B------:R-:W-:-:S02]  /*a420*/  ISETP.GE.AND P1, PT, R4, UR4, PT ;  /* 0x0000000404007c0c */ /* 0x000fc4000bf26270 */
[----:B------:R-:W-:Y:S01]  /*a430*/  ISETP.GE.AND P2, PT, R20, UR4, PT ;  /* 0x0000000414007c0c */ /* 0x000fe2000bf46270 */
[----:B0-----:R-:W-:-:S04]  /*a440*/  @!P3 IMAD.WIDE R10, R17, 0x4, R6 ;  /* 0x00000004110ab825 */ /* 0x001fc800078e0206 */
[--C-:B-1----:R-:W-:Y:S01]  /*a450*/  @!P4 IMAD.WIDE R12, R19, 0x4, R6.reuse ;  /* 0x00000004130cc825 */ /* 0x102fe200078e0206 */
[----:B------:R0:W-:Y:S03]  /*a460*/  @!P3 ST.E.64 desc[UR36][R10.64], R108 ;  /* 0x0000006c0a00b985 */ /* 0x0001e6000c101b24 */
[--C-:B------:R-:W-:Y:S01]  /*a470*/  @!P6 IMAD.WIDE R18, R3, 0x4, R6.reuse ;  /* 0x000000040312e825 */ /* 0x100fe200078e0206 */
[----:B------:R-:W-:Y:S01]  /*a480*/  IADD3 R3, R0, 0xc8, RZ ;  /* 0x000000c800037810 */ /* 0x000fe20007ffe0ff */
[----:B------:R1:W-:Y:S01]  /*a490*/  @!P4 ST.E.64 desc[UR36][R12.64], R112 ;  /* 0x000000700c00c985 */ /* 0x0003e2000c101b24 */
[----:B------:R-:W-:Y:S01]  /*a4a0*/  @!P1 LEA.HI R4, R4, R4, RZ, 0x1 ;  /* 0x0000000404049211 */ /* 0x000fe200078f08ff */
[----:B------:R-:W-:Y:S01]  /*a4b0*/  @!P5 IMAD.WIDE R16, R21, 0x4, R6 ;  /* 0x000000041510d825 */ /* 0x000fe200078e0206 */
[C---:B------:R-:W-:Y:S02]  /*a4c0*/  IADD3 R21, R0.reuse, 0xe0, RZ ;  /* 0x000000e000157810 */ /* 0x040fe40007ffe0ff */
[----:B------:R-:W-:Y:S01]  /*a4d0*/  ISETP.GE.AND P0, PT, R3, UR4, PT ;  /* 0x0000000403007c0c */ /* 0x000fe2000bf06270 */
[C---:B--2---:R-:W-:Y:S01]  /*a4e0*/  VIADD R14, R0.reuse, 0xe8 ;  /* 0x000000e8000e7836 */ /* 0x044fe20000000000 */
[----:B------:R2:W-:Y:S01]  /*a4f0*/  @!P5 ST.E.64 desc[UR36][R16.64], R116 ;  /* 0x000000741000d985 */ /* 0x0005e2000c101b24 */
[C---:B------:R-:W-:Y:S01]  /*a500*/  VIADD R15, R0.reuse, 0xf0 ;  /* 0x000000f0000f7836 */ /* 0x040fe20000000000 */
[----:B0-----:R-:W-:-:S02]  /*a510*/  IADD3 R11, R0, 0xf8, RZ ;  /* 0x000000f8000b7810 */ /* 0x001fc40007ffe0ff */
[----:B------:R0:W-:Y:S01]  /*a520*/  @!P6 ST.E.64 desc[UR36][R18.64], R120 ;  /* 0x000000781200e985 */ /* 0x0001e2000c101b24 */
[----:B------:R-:W-:Y:S02]  /*a530*/  ISETP.GE.AND P3, PT, R21, UR4, PT ;  /* 0x0000000415007c0c */ /* 0x000fe4000bf66270 */
[----:B------:R-:W-:Y:S02]  /*a540*/  ISETP.GE.AND P4, PT, R14, UR4, PT ;  /* 0x000000040e007c0c */ /* 0x000fe4000bf86270 */
[----:B------:R-:W-:Y:S02]  /*a550*/  ISETP.GE.AND P5, PT, R15, UR4, PT ;  /* 0x000000040f007c0c */ /* 0x000fe4000bfa6270 */
[----:B------:R-:W-:Y:S02]  /*a560*/  ISETP.GE.AND P6, PT, R11, UR4, PT ;  /* 0x000000040b007c0c */ /* 0x000fe4000bfc6270 */
[----:B------:R-:W-:Y:S02]  /*a570*/  @!P0 LEA.HI R3, R3, R3, RZ, 0x1 ;  /* 0x0000000303038211 */ /* 0x000fe400078f08ff */
[----:B------:R-:W-:-:S02]  /*a580*/  @!P2 LEA.HI R20, R20, R20, RZ, 0x1 ;  /* 0x000000141414a211 */ /* 0x000fc400078f08ff */
[----:B------:R-:W-:Y:S02]  /*a590*/  @!P0 LOP3.LUT R3, R3, 0xfffffffe, RZ, 0xc0, !PT ;  /* 0xfffffffe03038812 */ /* 0x000fe400078ec0ff */
[----:B------:R-:W-:Y:S02]  /*a5a0*/  @!P3 LEA.HI R21, R21, R21, RZ, 0x1 ;  /* 0x000000151515b211 */ /* 0x000fe400078f08ff */
[----:B------:R-:W-:Y:S02]  /*a5b0*/  @!P4 LEA.HI R14, R14, R14, RZ, 0x1 ;  /* 0x0000000e0e0ec211 */ /* 0x000fe400078f08ff */
[----:B------:R-:W-:Y:S02]  /*a5c0*/  @!P5 LEA.HI R10, R15, R15, RZ, 0x1 ;  /* 0x0000000f0f0ad211 */ /* 0x000fe400078f08ff */
[----:B------:R-:W-:Y:S02]  /*a5d0*/  @!P6 LEA.HI R11, R11, R11, RZ, 0x1 ;  /* 0x0000000b0b0be211 */ /* 0x000fe400078f08ff */
[----:B-1----:R-:W-:-:S02]  /*a5e0*/  @!P1 LOP3.LUT R13, R4, 0xfffffffe, RZ, 0xc0, !PT ;  /* 0xfffffffe040d9812 */ /* 0x002fc400078ec0ff */
        /* <DEDUP_REMOVED lines=19> */
.L_x_13729:
[----:B------:R-:W-:Y:S05]  /*a720*/  BSYNC B0 ;  /* 0x0000000000007941 */ /* 0x000fea0003800000 */
.L_x_13728:
        /* <DEDUP_REMOVED lines=196> */
.L_x_13727:
[----:B------:R-:W0:Y:S02]  /*b370*/  S2R R0, SR_TID.X ;  /* 0x0000000000007919 */ /* 0x000e240000002100 */
        /* <DEDUP_REMOVED lines=59> */
.L_x_13686:
        /* <DEDUP_REMOVED lines=18> */
.L_x_13730:
[----:B------:R-:W-:Y:S01]  /*b850*/  ULDC UR44, c[0x0][0xc50] ;  /* 0x00031400002c7ab9 */ /* 0x000fe20000000800 */
[----:B------:R-:W-:Y:S01]  /*b860*/  UMOV UR40, UR6 ;  /* 0x0000000600287c82 */ /* 0x000fe20008000000 */
[----:B------:R-:W-:-:S11]  /*b870*/  UISETP.NE.AND UP0, UPT, UR44, 0x1, UPT ;  /* 0x000000012c00788c */ /* 0x000fd6000bf05270 */
[----:B------:R-:W-:Y:S01]  /*b880*/  @UP0 ULDC UR4, c[0x0][0xc54] ;  /* 0x0003150000040ab9 */ /* 0x000fe20000000800 */
[----:B------:R-:W-:Y:S01]  /*b890*/  @UP0 ULDC UR7, c[0x0][0xc58] ;  /* 0x0003160000070ab9 */ /* 0x000fe20000000800 */
[----:B------:R-:W-:-:S04]  /*b8a0*/  UIMAD.WIDE.U32 UR4, UR6, UR4, URZ ;  /* 0x00000004060472a5 */ /* 0x000fc8000f8e003f */
[----:B------:R-:W-:-:S12]  /*b8b0*/  @UP0 USHF.R.U32.HI UR40, URZ, UR7, UR5 ;  /* 0x000000073f280299 */ /* 0x000fd80008011605 */
.L_x_13731:
        /* <DEDUP_REMOVED lines=25> */
[----:B------:R-:W-:Y:S01]  /*ba50*/  @UP1 ULDC UR7, c[0x0][0x450] ;  /* 0x0001140000071ab9 */ /* 0x000fe20000000800 */
[----:B------:R-:W-:Y:S02]  /*ba60*/  UIADD3 UR8, UR41, 0x60, -UR8 ;  /* 0x0000006029087890 */ /* 0x000fe4000fffe808 */
[----:B------:R-:W-:-:S04]  /*ba70*/  @UP1 USHF.R.U32.HI UR6, URZ, UR7, UR5 ;  /* 0x000000073f061299 */ /* 0x000fc80008011605 */
[----:B------:R-:W0:Y:S01]  /*ba80*/  @P0 LDC.64 R4, c[0x0][0xa28] ;  /* 0x00028a00ff040b82 */ /* 0x000e220000000a00 */
[----:B------:R-:W-:Y:S02]  /*ba90*/  UIADD3 UR4, UR41, 0x5f, URZ ;  /* 0x0000005f29047890 */ /* 0x000fe4000fffe03f */
[----:B------:R-:W-:Y:S02]  /*baa0*/  UIADD3 UR6, UR8, UR6, URZ ;  /* 0x0000000608067290 */ /* 0x000fe4000fffe03f */
[----:B------:R-:W-:Y:S02]  /*bab0*/  UIMAD.WIDE UR4, UR4, 0x2aaaaaab, URZ ;  /* 0x2aaaaaab040478a5 */ /* 0x000fe4000f8e023f */
[----:B------:R-:W-:Y:S02]  /*bac0*/  UIMAD.WIDE UR6, UR6, 0x2aaaaaab, URZ ;  /* 0x2aaaaaab060678a5 */ /* 0x000fe4000f8e023f */
[----:B------:R-:W-:Y:S02]  /*bad0*/  USHF.R.U32.HI UR42, URZ, 0x1f, UR5 ;  /* 0x0000001f3f2a7899 */ /* 0x000fe40008011605 */
[----:B------:R-:W-:-:S02]  /*bae0*/  USHF.R.U32.HI UR43, URZ, 0x1f, UR7 ;  /* 0x0000001f3f2b7899 */ /* 0x000fc40008011607 */
[----:B------:R-:W-:Y:S02]  /*baf0*/  ULEA.HI.SX32 UR42, UR5, UR42, 0x1c ;  /* 0x0000002a052a7291 */ /* 0x000fe4000f8fe23f */
[----:B------:R-:W-:-:S04]  /*bb00*/  ULEA.HI.SX32 UR43, UR7, UR43, 0x1c ;  /* 0x0000002b072b7291 */ /* 0x000fc8000f8fe23f */
[----:B------:R-:W-:-:S04]  /*bb10*/  UISETP.LT.AND UP0, UPT, UR42, UR43, UPT ;  /* 0x0000002b2a00728c */ /* 0x000fc8000bf01270 */
[----:B------:R-:W-:Y:S01]  /*bb20*/  USEL UR11, UR42, UR43, UP0 ;  /* 0x0000002b2a0b7287 */ /* 0x000fe20008000000 */
[----:B0-----:R-:W-:Y:S01]  /*bb30*/  @P0 IMAD.WIDE R4, R33, 0x4, R4 ;  /* 0x0000000421040825 */ /* 0x001fe200078e0204 */
[----:B------:R-:W-:Y:S02]  /*bb40*/  UP2UR UR47, UPR, URZ, 0x2 ;  /* 0x000000023f2f7883 */ /* 0x000fe40008000000 */
[----:B------:R-:W-:Y:S02]  /*bb50*/  UISETP.GE.AND UP1, UPT, UR11, 0x1, UPT ;  /* 0x000000010b00788c */ /* 0x000fe4000bf26270 */
[----:B------:R-:W-:Y:S01]  /*bb60*/  USHF.R.U32.HI UR9, URZ, 0x10, UR44 ;  /* 0x000000103f097899 */ /* 0x000fe2000801162c */
[----:B------:R0:W5:Y:S01]  /*bb70*/  @P0 LDG.E R32, desc[UR36][R4.64] ;  /* 0x0000002404200981 */ /* 0x000162000c1e1900 */
        /* <DEDUP_REMOVED lines=36> */
.L_x_13733:
[----:B------:R-:W-:Y:S02]  /*bdc0*/  UIMAD UR48, UR44, UR38, URZ ;  /* 0x000000262c3072a4 */ /* 0x000fe4000f8e023f */
[----:B------:R-:W-:Y:S02]  /*bdd0*/  IMAD.U32 R0, RZ, RZ, UR38 ;  /* 0x00000026ff007e24 */ /* 0x000fe4000f8e00ff */
[----:B------:R-:W-:Y:S02]  /*bde0*/  IMAD.MOV.U32 R21, RZ, RZ, RZ ;  /* 0x000000ffff157224 */ /* 0x000fe400078e00ff */
[----:B------:R-:W-:Y:S01]  /*bdf0*/  IMAD.MOV.U32 R8, RZ, RZ, 0x1 ;  /* 0x00000001ff087424 */ /* 0x000fe200078e00ff */
[----:B------:R-:W-:-:S04]  /*be00*/  MOV R31, UR48 ;  /* 0x00000030001f7c02 */ /* 0x000fc80008000f00 */
        /* <DEDUP_REMOVED lines=26> */
.L_x_13734:
        /* <DEDUP_REMOVED lines=20> */
.L_x_13736:
        /* <DEDUP_REMOVED lines=15> */
.L_x_13735:
[----:B------:R-:W0:Y:S01]  /*c1e0*/  LDC.64 R4, c[0x0][0x9f8] ;  /* 0x00027e00ff047b82 */ /* 0x000e220000000a00 */
[----:B------:R-:W-:-:S07]  /*c1f0*/  MOV R30, R33 ;  /* 0x00000021001e7202 */ /* 0x000fce0000000f00 */
        /* <DEDUP_REMOVED lines=18> */
[----:B------:R-:W1:Y:S01]  /*c320*/  @P1 LDC R3, c[0x0][0x434] ;  /* 0x00010d00ff031b82 */ /* 0x000e620000000800 */
[----:B-----5:R-:W-:Y:S02]  /*c330*/  IADD3 R22, R13, R32, RZ ;  /* 0x000000200d167210 */ /* 0x020fe40007ffe0ff */
[----:B------:R-:W-:Y:S02]  /*c340*/  ISETP.GT.U32.OR P0, PT, R26, 0x5f, P0 ;  /* 0x0000005f1a00780c */ /* 0x000fe40000704470 */
[----:B------:R-:W-:-:S03]  /*c350*/  @P1 LOP3.LUT R23, R23, 0x40, RZ, 0xfc, !PT ;  /* 0x0000004017171812 */ /* 0x000fc600078efcff */
[----:B0-----:R-:W0:Y:S08]  /*c360*/  @P1 LDC R5, c[0x0][0x438] ;  /* 0x00010e00ff051b82 */ /* 0x001e300000000800 */
[----:B------:R-:W3:Y:S08]  /*c370*/  @!P0 LDC.64 R10, c[0x0][0x428] ;  /* 0x00010a00ff0a8b82 */ /* 0x000ef00000000a00 */
[----:B------:R-:W4:Y:S01]  /*c380*/  @!P0 LDC.64 R12, c[0x0][0x418] ;  /* 0x00010600ff0c8b82 */ /* 0x000f220000000a00 */
[----:B-1----:R-:W-:-:S04]  /*c390*/  @P1 IMAD.HI.U32 R0, R22, R3, RZ ;  /* 0x0000000316001227 */ /* 0x002fc800078e00ff */
[----:B------:R-:W-:Y:S01]  /*c3a0*/  IMAD.MOV.U32 R3, RZ, RZ, R22 ;  /* 0x000000ffff037224 */ /* 0x000fe200078e0016 */
[----:B0-----:R-:W-:-:S04]  /*c3b0*/  @P1 SHF.R.U32.HI R3, RZ, R5, R0 ;  /* 0x00000005ff031219 */ /* 0x001fc80000011600 */
[--C-:B------:R-:W-:Y:S01]  /*c3c0*/  @!P0 SHF.R.S32.HI R5, RZ, 0x1f, R3.reuse ;  /* 0x0000001fff058819 */ /* 0x100fe20000011403 */
[----:B------:R-:W-:Y:S01]  /*c3d0*/  @!P0 IMAD.MOV.U32 R4, RZ, RZ, R3 ;  /* 0x000000ffff048224 */ /* 0x000fe200078e0003 */
[----:B--2---:R-:W-:-:S05]  /*c3e0*/  SHF.R.S32.HI R25, RZ, 0x1f, R30 ;  /* 0x0000001fff197819 */ /* 0x004fca000001141e */
[----:B---3--:R-:W-:-:S04]  /*c3f0*/  @!P0 IMAD R0, R25, R10, RZ ;  /* 0x0000000a19008224 */ /* 0x008fc800078e02ff */
[C---:B------:R-:W-:Y:S02]  /*c400*/  @!P0 IMAD R15, R30.reuse, R11, R0 ;  /* 0x0000000b1e0f8224 */ /* 0x040fe400078e0200 */
[----:B------:R-:W-:-:S05]  /*c410*/  @!P0 IMAD.WIDE.U32 R10, R30, R10, R4 ;  /* 0x0000000a1e0a8225 */ /* 0x000fca00078e0004 */
[----:B------:R-:W-:Y:S02]  /*c420*/  @!P0 IADD3 R0, R11, R15, RZ ;  /* 0x0000000f0b008210 */ /* 0x000fe40007ffe0ff */
        /* <DEDUP_REMOVED lines=21> */
.L_x_13778:
[----:B------:R-:W-:Y:S01]  /*c580*/  ULOP3.LUT UR4, UR39, 0x2, URZ, 0xfc, !UPT ;  /* 0x0000000227047892 */ /* 0x000fe2000f8efc3f */
[--C-:B-----5:R-:W-:Y:S02]  /*c590*/  @!P0 SHF.R.S32.HI R5, RZ, 0x1f, R4.reuse ;  /* 0x0000001fff058819 */ /* 0x120fe40000011404 */
[----:B------:R-:W-:Y:S02]  /*c5a0*/  CS2R R36, SRZ ;  /* 0x0000000000247805 */ /* 0x000fe4000001ff00 */
[----:B------:R-:W-:Y:S01]  /*c5b0*/  LOP3.LUT R23, R23, 0xffffffdf, RZ, 0xc0, !PT ;  /* 0xffffffdf17177812 */ /* 0x000fe200078ec0ff */
[----:B------:R-:W-:Y:S01]  /*c5c0*/  @!P0 IMAD.MOV.U32 R36, RZ, RZ, R4 ;  /* 0x000000ffff248224 */ /* 0x000fe200078e0004 */
[----:B------:R-:W-:Y:S01]  /*c5d0*/  @!P0 MOV R37, R5 ;  /* 0x0000000500258202 */ /* 0x000fe20000000f00 */
[----:B------:R-:W-:Y:S01]  /*c5e0*/  IMAD.U32 R34, RZ, RZ, UR4 ;  /* 0x00000004ff227e24 */ /* 0x000fe2000f8e00ff */
[----:B------:R-:W-:Y:S01]  /*c5f0*/  ISETP.GT.U32.AND P0, PT, R26, 0x5f, PT ;  /* 0x0000005f1a00780c */ /* 0x000fe20003f04070 */
[----:B------:R-:W-:Y:S01]  /*c600*/  IMAD.MOV R0, RZ, RZ, -R3 ;  /* 0x000000ffff007224 */ /* 0x000fe200078e0a03 */
[----:B------:R-:W-:-:S02]  /*c610*/  LOP3.LUT R23, R23, 0xffffff7f, RZ, 0xc0, !PT ;  /* 0xffffff7f17177812 */ /* 0x000fc400078ec0ff */
[----:B------:R-:W-:Y:S01]  /*c620*/  ISETP.NE.AND P1, PT, R34, 0x3, PT ;  /* 0x000000032200780c */ /* 0x000fe20003f25270 */
[----:B------:R-:W-:Y:S01]  /*c630*/  IMAD R22, R29, R0, R22 ;  /* 0x000000001d167224 */ /* 0x000fe200078e0216 */
[----:B------:R-:W-:Y:S02]  /*c640*/  MOV R19, UR40 ;  /* 0x0000002800137c02 */ /* 0x000fe40008000f00 */
[----:B------:R-:W-:Y:S02]  /*c650*/  SEL R18, RZ, 0x1, P2 ;  /* 0x00000001ff127807 */ /* 0x000fe40001000000 */
[----:B------:R-:W-:-:S03]  /*c660*/  SHF.R.S32.HI R19, RZ, 0x1f, R19 ;  /* 0x0000001fff137819 */ /* 0x000fc60000011413 */
[----:B------:R-:W-:-:S04]  /*c670*/  @P0 LOP3.LUT R23, R23, 0x80, RZ, 0xfc, !PT ;  /* 0x0000008017170812 */ /* 0x000fc800078efcff */
[----:B------:R-:W-:Y:S01]  /*c680*/  @P1 LOP3.LUT R23, R23, 0x20, RZ, 0xfc, !PT ;  /* 0x0000002017171812 */ /* 0x000fe200078efcff */
[----:B------:R-:W-:Y:S06]  /*c690*/  @!P1 BRA `(.L_x_13738) ;  /* 0x0000000000049947 */ /* 0x000fec0003800000 */
[----:B------:R-:W-:Y:S01]  /*c6a0*/  BPT.TRAP 0x1 ;  /* 0x000000040000795c */ /* 0x000fe20000300000 */
.L_x_13738:
[----:B------:R-:W-:-:S05]  /*c6b0*/  IMAD.MOV.U32 R0, RZ, RZ, 0x1 ;  /* 0x00000001ff007424 */ /* 0x000fca00078e00ff */
[----:B------:R-:W-:-:S04]  /*c6c0*/  SHF.L.U32 R0, R0, 0x1f, RZ ;  /* 0x0000001f00007819 */ /* 0x000fc800000006ff */
[----:B------:R-:W0:Y:S02]  /*c6d0*/  SYNCS.PHASECHK.TRANS64.TRYWAIT P0, [UR45+0x22840], R0 ;  /* 0x02284000ff0075a7 */ /* 0x000e24000800016d */
[----:B0-----:R-:W-:Y:S05]  /*c6e0*/  @!P0 BRA `(.L_x_13739) ;  /* 0x0000002800e48947 */ /* 0x001fea0003800000 */
.L_x_13779:
[----:B------:R-:W-:Y:S01]  /*c6f0*/  SHF.R.S32.HI R17, RZ, 0x1f, R22 ;  /* 0x0000001fff117819 */ /* 0x000fe20000011416 */
[----:B------:R-:W-:Y:S01]  /*c700*/  ULDC.64 UR4, c[0x0][0x300] ;  /* 0x0000c00000047ab9 */ /* 0x000fe20000000a00 */
[----:B------:R-:W-:Y:S01]  /*c710*/  R2UR UR6, R19 ;  /* 0x00000000130672ca */ /* 0x000fe200000e0000 */
[----:B------:R-:W-:Y:S01]  /*c720*/  IMAD.WIDE.U32 R4, R22, UR4, RZ ;  /* 0x0000000416047c25 */ /* 0x000fe2000f8e00ff */
[----:B------:R-:W-:-:S03]  /*c730*/  LOP3.LUT R23, R23, 0xfffffffd, RZ, 0xc0, !PT ;  /* 0xfffffffd17177812 */ /* 0x000fc600078ec0ff */
[----:B0-----:R-:W-:-:S04]  /*c740*/  IMAD R3, R17, UR4, RZ ;  /* 0x0000000411037c24 */ /* 0x001fc8000f8e02ff */
        /* <DEDUP_REMOVED lines=20> */
[----:B------:R-:W-:Y:S02]  /*c890*/  MOV R4, 0xffffffa0 ;  /* 0xffffffa000047802 */ /* 0x000fe40000000f00 */
[----:B------:R-:W-:-:S03]  /*c8a0*/  LOP3.LUT R5, R5, 0x38, R6, 0xf8, !PT ;  /* 0x0000003805057812 */ /* 0x000fc600078ef806 */
[----:B------:R-:W-:Y:S01]  /*c8b0*/  IMAD R4, R9, R4, UR41 ;  /* 0x0000002909047e24 */ /* 0x000fe2000f8e0204 */
[----:B------:R-:W-:Y:S01]  /*c8c0*/  LOP3.LUT R5, R5, 0x38, R16, 0x78, !PT ;  /* 0x0000003805057812 */ /* 0x000fe200078e7810 */
[----:B------:R-:W-:Y:S01]  /*c8d0*/  IMAD.SHL.U32 R16, R7, 0x8, RZ ;  /* 0x0000000807107824 */ /* 0x000fe200078e00ff */
[----:B------:R-:W-:Y:S01]  /*c8e0*/  @P2 LOP3.LUT R23, R23, 0x2, RZ, 0xfc, !PT ;  /* 0x0000000217172812 */ /* 0x000fe200078efcff */
[----:B------:R-:W-:-:S03]  /*c8f0*/  IMAD.IADD R35, R4, 0x1, -R27 ;  /* 0x0000000104237824 */ /* 0x000fc600078e0a1b */
[----:B------:R-:W-:Y:S02]  /*c900*/  LOP3.LUT R16, R5, 0x200, R16, 0xf8, !PT ;  /* 0x0000020005107812 */ /* 0x000fe400078ef810 */
[----:B------:R-:W-:Y:S01]  /*c910*/  ISETP.GE.AND P0, PT, R35, 0x1, PT ;  /* 0x000000012300780c */ /* 0x000fe20003f06270 */
[----:B------:R-:W-:-:S12]  /*c920*/  BRA.DIV UR5, `(.L_x_13740) ;  /* 0x0000002a056c7947 */ /* 0x000fd8000b800000 */
        /* <DEDUP_REMOVED lines=37> */
.L_x_13793:
        /* <DEDUP_REMOVED lines=15> */
.L_x_13741:
        /* <DEDUP_REMOVED lines=23> */
.L_x_13742:
[----:B------:R-:W-:Y:S01]  /*cde0*/  UISETP.NE.AND UP0, UPT, UR47, URZ, UPT ;  /* 0x0000003f2f00728c */ /* 0x000fe2000bf05270 */
[----:B------:R-:W-:Y:S01]  /*cdf0*/  IMAD.U32 R3, RZ, RZ, UR46 ;  /* 0x0000002eff037e24 */ /* 0x000fe2000f8e00ff */
[----:B------:R-:W-:Y:S01]  /*ce00*/  R2UR UR6, R19 ;  /* 0x00000000130672ca */ /* 0x000fe200000e0000 */
[----:B------:R-:W-:Y:S01]  /*ce10*/  ULDC.64 UR8, c[0x0][0x2d8] ;  /* 0x0000b60000087ab9 */ /* 0x000fe20000000a00 */
[----:B------:R-:W-:Y:S01]  /*ce20*/  SHF.R.S32.HI R8, RZ, 0x1f, R33 ;  /* 0x0000001fff087819 */ /* 0x000fe20000011421 */
[----:B------:R-:W-:Y:S01]  /*ce30*/  IMAD R0, R3, 0x80, R26 ;  /* 0x0000008003007824 */ /* 0x000fe200078e021a */
[----:B------:R-:W-:-:S04]  /*ce40*/  PLOP3.LUT P0, PT, PT, PT, UP0, 0x80, 0x0 ;  /* 0x000000000000781c */ /* 0x000fc80003f0f008 */
[----:B------:R-:W-:Y:S01]  /*ce50*/  MOV R9, R0 ;  /* 0x0000000000097202 */ /* 0x000fe20000000f00 */
[----:B------:R-:W-:-:S04]  /*ce60*/  @UP0 ULDC UR4, c[0x0][0x44c] ;  /* 0x0001130000040ab9 */ /* 0x000fc80000000800 */
[----:B------:R-:W-:-:S04]  /*ce70*/  UIMAD UR6, UR6, UR8, URZ ;  /* 0x00000008060672a4 */ /* 0x000fc8000f8e023f */
[----:B------:R-:W-:Y:S01]  /*ce80*/  @P0 IMAD.HI.U32 R3, R0, UR4, RZ ;  /* 0x0000000400030c27 */ /* 0x000fe2000f8e00ff */
[----:B------:R-:W-:Y:S01]  /*ce90*/  PLOP3.LUT P0, PT, PT, PT, UP0, 0x80, 0x0 ;  /* 0x000000000000781c */ /* 0x000fe20003f0f008 */
[----:B------:R-:W-:Y:S01]  /*cea0*/  @UP0 ULDC UR4, c[0x0][0x450] ;  /* 0x0001140000040ab9 */ /* 0x000fe20000000800 */
[----:B------:R-:W-:-:S11]  /*ceb0*/  UIMAD UR6, UR40, UR9, UR6 ;  /* 0x00000009280672a4 */ /* 0x000fd6000f8e0206 */
[----:B------:R-:W-:Y:S01]  /*cec0*/  @P0 SHF.R.U32.HI R9, RZ, UR4, R3 ;  /* 0x00000004ff090c19 */ /* 0x000fe20008011603 */
[----:B------:R-:W-:Y:S01]  /*ced0*/  UIMAD.WIDE.U32 UR4, UR40, UR8, URZ ;  /* 0x00000008280472a5 */ /* 0x000fe2000f8e003f */
[----:B------:R-:W0:Y:S02]  /*cee0*/  LDC R3, c[0x0][0x448] ;  /* 0x00011200ff037b82 */ /* 0x000e240000000800 */
[----:B------:R-:W-:Y:S01]  /*cef0*/  ULDC.64 UR8, c[0x0][0x2e0] ;  /* 0x0000b80000087ab9 */ /* 0x000fe20000000a00 */
[----:B------:R-:W-:Y:S01]  /*cf00*/  UIADD3 UR6, UR5, UR6, URZ ;  /* 0x0000000605067290 */ /* 0x000fe2000fffe03f */
[----:B------:R-:W-:Y:S01]  /*cf10*/  IMAD R8, R8, UR8, RZ ;  /* 0x0000000808087c24 */ /* 0x000fe2000f8e02ff */
[----:B------:R-:W-:Y:S01]  /*cf20*/  MOV R5, UR5 ;  /* 0x0000000500057c02 */ /* 0x000fe20008000f00 */
[----:B------:R-:W-:Y:S01]  /*cf30*/  IMAD.U32 R4, RZ, RZ, UR4 ;  /* 0x00000004ff047e24 */ /* 0x000fe2000f8e00ff */
[----:B------:R-:W-:Y:S01]  /*cf40*/  ULDC.64 UR4, c[0x0][0x2d0] ;  /* 0x0000b40000047ab9 */ /* 0x000fe20000000a00 */
[----:B------:R-:W-:-:S02]  /*cf50*/  IMAD R11, R33, UR9, R8 ;  /* 0x00000009210b7c24 */ /* 0x000fc4000f8e0208 */
[----:B------:R-:W-:Y:S02]  /*cf60*/  IMAD.U32 R7, RZ, RZ, UR6 ;  /* 0x00000006ff077e24 */ /* 0x000fe4000f8e00ff */
[----:B------:R-:W-:-:S04]  /*cf70*/  IMAD.MOV.U32 R6, RZ, RZ, R4 ;  /* 0x000000ffff067224 */ /* 0x000fc800078e0004 */
[----:B------:R-:W-:Y:S01]  /*cf80*/  IMAD.WIDE.U32 R4, R33, UR8, R6 ;  /* 0x0000000821047c25 */ /* 0x000fe2000f8e0006 */
[----:B------:R-:W-:-:S03]  /*cf90*/  SHF.R.S32.HI R6, RZ, 0x1f, R9 ;  /* 0x0000001fff067819 */ /* 0x000fc60000011409 */
[----:B------:R-:W-:Y:S01]  /*cfa0*/  IMAD.IADD R5, R5, 0x1, R11 ;  /* 0x0000000105057824 */ /* 0x000fe200078e020b */
[----:B------:R-:W-:Y:S01]  /*cfb0*/  IADD3 R11, -R9, RZ, RZ ;  /* 0x000000ff090b7210 */ /* 0x000fe20007ffe1ff */
[----:B------:R-:W-:-:S04]  /*cfc0*/  IMAD R6, R6, UR4, RZ ;  /* 0x0000000406067c24 */ /* 0x000fc8000f8e02ff */
[----:B0-----:R-:W-:Y:S02]  /*cfd0*/  IMAD R11, R3, R11, R0 ;  /* 0x0000000b030b7224 */ /* 0x001fe400078e0200 */
        /* <DEDUP_REMOVED lines=17> */
[----:B------:R-:W-:Y:S01]  /*d0f0*/  MOV R0, UR46 ;  /* 0x0000002e00007c02 */ /* 0x000fe20008000f00 */
[----:B------:R-:W-:Y:S02]  /*d100*/  ULDC UR4, c[0x0][0x288] ;  /* 0x0000a20000047ab9 */ /* 0x000fe40000000800 */
[----:B------:R-:W1:Y:S01]  /*d110*/  SHFL.IDX PT, R4, R6, RZ, 0x181f ;  /* 0x00181fff06047589 */ /* 0x000e6200000e0000 */
[----:B------:R-:W-:Y:S02]  /*d120*/  IMAD R3, R3, UR4, RZ ;  /* 0x0000000403037c24 */ /* 0x000fe4000f8e02ff */
[----:B------:R-:W-:Y:S01]  /*d130*/  IMAD R0, R0, 0x80, R27 ;  /* 0x0000008000007824 */ /* 0x000fe200078e021b */
[----:B------:R-:W-:Y:S03]  /*d140*/  SHFL.IDX PT, R8, R6, 0x1, 0x181f ;  /* 0x00381f0006087f89 */ /* 0x000fe600000e0000 */
[C---:B------:R-:W-:Y:S01]  /*d150*/  VIADD R10, R0.reuse, 0x10 ;  /* 0x00000010000a7836 */ /* 0x040fe20000000000 */
[----:B------:R-:W-:-:S13]  /*d160*/  ISETP.GE.AND P0, PT, R0, R3, PT ;  /* 0x000000030000720c */ /* 0x000fda0003f06270 */
[----:B0-----:R-:W-:Y:S02]  /*d170*/  @!P0 LEA R14, P2, R24, R14, 0x1 ;  /* 0x0000000e180e8211 */ /* 0x001fe400078408ff */
[----:B------:R-:W-:-:S03]  /*d180*/  @!P0 LEA R9, R16, UR45, 0x1 ;  /* 0x0000002d10098c11 */ /* 0x000fc6000f8e08ff */
[----:B-1----:R-:W-:Y:S01]  /*d190*/  @!P0 IMAD.X R5, RZ, RZ, R4, P2 ;  /* 0x000000ffff058224 */ /* 0x002fe200010e0604 */
[----:B------:R-:W-:Y:S02]  /*d1a0*/  @!P0 MOV R4, R14 ;  /* 0x0000000e00048202 */ /* 0x000fe40000000f00 */
[----:B------:R-:W0:Y:S04]  /*d1b0*/  SHFL.IDX PT, R14, R7, 0x1, 0x181f ;  /* 0x00381f00070e7f89 */ /* 0x000e2800000e0000 */
[----:B------:R0:W-:Y:S01]  /*d1c0*/  @!P0 LDGSTS.E.BYPASS.LTC128B.128 [R9+0x18400], desc[UR36][R4.64], !P1 ;  /* 0x1840000004098fae */ /* 0x0001e2000c901d64 */
[----:B------:R-:W-:Y:S02]  /*d1d0*/  ISETP.GE.AND P0, PT, R10, R3, PT ;  /* 0x000000030a00720c */ /* 0x000fe40003f06270 */
[----:B------:R-:W-:-:S11]  /*d1e0*/  IADD3 R10, R0, 0x20, RZ ;  /* 0x00000020000a7810 */ /* 0x000fd60007ffe0ff */
        /* <DEDUP_REMOVED lines=45> */
.L_x_13810:
[----:B------:R-:W-:-:S05]  /*d4c0*/  VIADD R0, R0, 0x70 ;  /* 0x0000007000007836 */ /* 0x000fca0000000000 */
[----:B------:R-:W-:Y:S02]  /*d4d0*/  ISETP.GE.AND P0, PT, R0, R3, PT ;  /* 0x000000030000720c */ /* 0x000fe40003f06270 */
[----:B------:R-:W-:-:S04]  /*d4e0*/  MOV R0, 0x1 ;  /* 0x0000000100007802 */ /* 0x000fc80000000f00 */
        /* <DEDUP_REMOVED lines=15> */
.L_x_13811:
[----:B------:R-:W-:-:S13]  /*d5e0*/  ISETP.NE.AND P0, PT, R34, 0x3, PT ;  /* 0x000000032200780c */ /* 0x000fda0003f05270 */
[----:B------:R-:W-:Y:S05]  /*d5f0*/  @!P0 BRA `(.L_x_13745) ;  /* 0x0000000000048947 */ /* 0x000fea0003800000 */
[----:B------:R-:W-:Y:S01]  /*d600*/  BPT.TRAP 0x1 ;  /* 0x000000040000795c */ /* 0x000fe20000300000 */
.L_x_13745:
[----:B------:R-:W1:Y:S02]  /*d610*/  SYNCS.PHASECHK.TRANS64.TRYWAIT P0, [UR45+0x22860], R0 ;  /* 0x02286000ff0075a7 */ /* 0x000e64000800016d */
[----:B-1----:R-:W-:Y:S05]  /*d620*/  @!P0 BRA `(.L_x_13746) ;  /* 0x0000002c004c8947 */ /* 0x002fea0003800000 */
.L_x_13812:
        /* <DEDUP_REMOVED lines=10> */
[----:B------:R-:W-:Y:S01]  /*d6d0*/  SEL R0, RZ, 0x4, P2 ;  /* 0x00000004ff007807 */ /* 0x000fe20001000000 */
[----:B------:R-:W-:Y:S01]  /*d6e0*/  IMAD.IADD R5, R5, 0x1, R17 ;  /* 0x0000000105057824 */ /* 0x000fe200078e0211 */
[----:B------:R-:W-:Y:S01]  /*d6f0*/  SEL R7, RZ, 0x8, P1 ;  /* 0x00000008ff077807 */ /* 0x000fe20000800000 */
[C---:B------:R-:W-:Y:S01]  /*d700*/  IMAD R3, R36.reuse, UR7, R3 ;  /* 0x0000000724037c24 */ /* 0x040fe2000f8e0203 */
[----:B------:R-:W-:Y:S01]  /*d710*/  LOP3.LUT P4, RZ, R23, 0x1, RZ, 0xc0, !PT ;  /* 0x0000000117ff7812 */ /* 0x000fe2000788c0ff */
[----:B------:R-:W-:Y:S01]  /*d720*/  IMAD.WIDE.U32 R10, R36, UR6, R4 ;  /* 0x00000006240a7c25 */ /* 0x000fe2000f8e0004 */
[----:B------:R-:W-:-:S02]  /*d730*/  ULDC.64 UR6, c[0x0][0x330] ;  /* 0x0000cc0000067ab9 */ /* 0x000fc40000000a00 */
        /* <DEDUP_REMOVED lines=14> */
[----:B------:R-:W0:Y:S01]  /*d820*/  SHFL.IDX PT, R14, R3, RZ, 0x181f ;  /* 0x00181fff030e7589 */ /* 0x000e2200000e0000 */
[----:B------:R-:W-:Y:S02]  /*d830*/  SHF.L.U32 R24, R24, 0x1, RZ ;  /* 0x0000000118187819 */ /* 0x000fe400000006ff */
[----:B------:R-:W-:Y:S01]  /*d840*/  LEA R17, R16, UR45, 0x1 ;  /* 0x0000002d10117c11 */ /* 0x000fe2000f8e08ff */
[----:B------:R-:W1:Y:S01]  /*d850*/  SHFL.IDX PT, R0, R10, RZ, 0x181f ;  /* 0x00181fff0a007589 */ /* 0x000e6200000e0000 */
[C---:B------:R-:W-:Y:S02]  /*d860*/  LOP3.LUT P2, RZ, R8.reuse, 0x2, RZ, 0xc0, !PT ;  /* 0x0000000208ff7812 */ /* 0x040fe4000784c0ff */
[----:B------:R-:W-:Y:S02]  /*d870*/  LOP3.LUT P1, RZ, R8, 0x4, RZ, 0xc0, !PT ;  /* 0x0000000408ff7812 */ /* 0x000fe4000782c0ff */
[----:B0-----:R-:W-:Y:S02]  /*d880*/  IADD3 R6, P0, R14, R24, RZ ;  /* 0x000000180e067210 */ /* 0x001fe40007f1e0ff */
[----:B------:R-:W0:Y:S03]  /*d890*/  SHFL.IDX PT, R14, R3, 0x1, 0x181f ;  /* 0x00381f00030e7f89 */ /* 0x000e2600000e0000 */
[----:B-1----:R-:W-:-:S02]  /*d8a0*/  IMAD.X R7, RZ, RZ, R0, P0 ;  /* 0x000000ffff077224 */ /* 0x002fc400000e0600 */
        /* <DEDUP_REMOVED lines=27> */
[----:B------:R-:W1:Y:S02]  /*da60*/  SHFL.IDX PT, R14, R3, 0x4, 0x181f ;  /* 0x00981f00030e7f89 */ /* 0x000e6400000e0000 */
[----:B0-----:R-:W-:Y:S01]  /*da70*/  IMAD.X R7, RZ, RZ, R0, P3 ;  /* 0x000000ffff077224 */ /* 0x001fe200018e0600 */
[C---:B------:R-:W-:Y:S01]  /*da80*/  ISETP.LT.OR P3, PT, R35.reuse, 0x21, P4 ;  /* 0x000000212300780c */ /* 0x040fe20002761670 */
[----:B------:R-:W0:Y:S04]  /*da90*/  SHFL.IDX PT, R0, R10, 0x4, 0x181f ;  /* 0x00981f000a007f89 */ /* 0x000e2800000e0000 */
[----:B------:R-:W2:Y:S08]  /*daa0*/  SHFL.IDX PT, R10, R10, 0x5, 0x181f ;  /* 0x00b81f000a0a7f89 */ /* 0x000eb000000e0000 */
        /* <DEDUP_REMOVED lines=8> */
[----:B------:R1:W4:Y:S02]  /*db30*/  SHFL.IDX PT, R14, R3, 0x5, 0x181f ;  /* 0x00b81f00030e7f89 */ /* 0x00032400000e0000 */
[----:B0-----:R-:W-:Y:S01]  /*db40*/  IMAD.X R5, RZ, RZ, R0, P3 ;  /* 0x000000ffff057224 */ /* 0x001fe200018e0600 */
[----:B------:R-:W-:Y:S01]  /*db50*/  ISETP.LT.OR P3, PT, R35, 0x31, P4 ;  /* 0x000000312300780c */ /* 0x000fe20002761670 */
[----:B------:R-:W-:Y:S01]  /*db60*/  VIADD R0, R17, 0x400 ;  /* 0x0000040011007836 */ /* 0x000fe20000000000 */
[----:B---3--:R-:W-:-:S11]  /*db70*/  MOV R8, RZ ;  /* 0x000000ff00087202 */ /* 0x008fd60000000f00 */
        /* <DEDUP_REMOVED lines=15> */
.L_x_13826:
        /* <DEDUP_REMOVED lines=20> */
.L_x_13748:
[----:B------:R-:W-:Y:S01]  /*ddb0*/  IADD3 R31, R31, -0x2, RZ ;  /* 0xfffffffe1f1f7810 */ /* 0x000fe20007ffe0ff */
[----:B------:R-:W-:Y:S01]  /*ddc0*/  SYNCS.ARRIVE.TRANS64.A1T0 RZ, [UR45+0x22850], RZ ;  /* 0x022850ffffff79a7 */ /* 0x000fe2000810002d */
[----:B------:R-:W-:Y:S01]  /*ddd0*/  BSSY B0, `(.L_x_13732) ;  /* 0x00000e7000007945 */ /* 0x000fe20003800000 */
[----:B------:R-:W-:Y:S01]  /*dde0*/  IMAD.MOV.U32 R21, RZ, RZ, 0x1 ;  /* 0x00000001ff157424 */ /* 0x000fe200078e00ff */
[----:B------:R-:W-:Y:S01]  /*ddf0*/  ISETP.GE.AND P0, PT, R31, UR48, PT ;  /* 0x000000301f007c0c */ /* 0x000fe2000bf06270 */
[----:B------:R-:W-:-:S12]  /*de00*/  IMAD.MOV.U32 R20, RZ, RZ, 0x1 ;  /* 0x00000001ff147424 */ /* 0x000fd800078e00ff */
[----:B------:R-:W-:Y:S05]  /*de10*/  @!P0 BRA `(.L_x_13749) ;  /* 0x0000000c00888947 */ /* 0x000fea0003800000 */
[----:B------:R-:W-:Y:S01]  /*de20*/  UIADD3 UR4, UR44, 0x1, URZ ;  /* 0x000000012c047890 */ /* 0x000fe2000fffe03f */
[----:B------:R-:W-:Y:S01]  /*de30*/  IADD3 R27, R28, R32, R27 ;  /* 0x000000201c1b7210 */ /* 0x000fe20007ffe01b */
[----:B------:R-:W-:Y:S01]  /*de40*/  ULOP3.LUT UR5, URZ, UR43, URZ, 0x33, !UPT ;  /* 0x0000002b3f057292 */ /* 0x000fe2000f8e333f */
[----:B------:R-:W-:Y:S01]  /*de50*/  LOP3.LUT R3, RZ, UR42, RZ, 0x33, !PT ;  /* 0x0000002aff037c12 */ /* 0x000fe2000f8e33ff */
[----:B------:R-:W-:Y:S01]  /*de60*/  UIMAD UR4, UR4, UR38, URZ ;  /* 0x00000026040472a4 */ /* 0x000fe2000f8e023f */
[----:B------:R-:W-:Y:S01]  /*de70*/  IADD3 R36, R27, -0x120, RZ ;  /* 0xfffffee01b247810 */ /* 0x000fe20007ffe0ff */
[----:B------:R-:W-:Y:S02]  /*de80*/  IMAD.MOV.U32 R20, RZ, RZ, 0x1 ;  /* 0x00000001ff147424 */ /* 0x000fe400078e00ff */
[----:B------:R-:W-:Y:S02]  /*de90*/  IMAD.MOV.U32 R21, RZ, RZ, 0x1 ;  /* 0x00000001ff157424 */ /* 0x000fe400078e00ff */
[----:B------:R-:W-:-:S04]  /*dea0*/  LOP3.LUT R4, RZ, UR4, RZ, 0x33, !PT ;  /* 0x00000004ff047c12 */ /* 0x000fc8000f8e33ff */
[----:B------:R-:W-:-:S04]  /*deb0*/  VIMNMX3 R3, R3, UR5, R4, !PT ;  /* 0x0000000503037c0f */ /* 0x000fc8000f800104 */
[C---:B------:R-:W-:Y:S01]  /*dec0*/  IADD3 R35, -R3.reuse, -0x2, RZ ;  /* 0xfffffffe03237810 */ /* 0x040fe20007ffe1ff */
[----:B------:R-:W-:-:S07]  /*ded0*/  IMAD R36, R3, -0x60, R36 ;  /* 0xffffffa003247824 */ /* 0x000fce00078e0224 */
.L_x_13764:
[----:B------:R-:W-:Y:S01]  /*dee0*/  ISETP.NE.AND P1, PT, R29, 0x1, PT ;  /* 0x000000011d00780c */ /* 0x000fe20003f25270 */
[----:B------:R-:W-:Y:S01]  /*def0*/  BSSY B1, `(.L_x_13750) ;  /* 0x0000014000017945 */ /* 0x000fe20003800000 */
[----:B------:R-:W-:Y:S01]  /*df00*/  ISETP.GT.U32.AND P0, PT, R26, 0x5f, PT ;  /* 0x0000005f1a00780c */ /* 0x000fe20003f04070 */
[----:B------:R-:W-:-:S10]  /*df10*/  IMAD.MOV.U32 R33, RZ, RZ, RZ ;  /* 0x000000ffff217224 */ /* 0x000fd400078e00ff */
[----:B0-----:R-:W0:Y:S08]  /*df20*/  @P1 LDC R3, c[0x0][0x434] ;  /* 0x00010d00ff031b82 */ /* 0x001e300000000800 */
[----:B------:R-:W1:Y:S01]  /*df30*/  @P1 LDC R5, c[0x0][0x438] ;  /* 0x00010e00ff051b82 */ /* 0x000e620000000800 */
[----:B0-----:R-:W-:Y:S01]  /*df40*/  @P1 IMAD.HI.U32 R4, R36, R3, RZ ;  /* 0x0000000324041227 */ /* 0x001fe200078e00ff */
[----:B------:R-:W-:-:S04]  /*df50*/  MOV R3, R36 ;  /* 0x0000002400037202 */ /* 0x000fc80000000f00 */
[----:B-1----:R-:W-:Y:S01]  /*df60*/  @P1 SHF.R.U32.HI R3, RZ, R5, R4 ;  /* 0x00000005ff031219 */ /* 0x002fe20000011604 */
[----:B--23--:R-:W-:Y:S06]  /*df70*/  @P0 BRA `(.L_x_13751) ;  /* 0x00000000002c0947 */ /* 0x00cfec0003800000 */
[--C-:B------:R-:W-:Y:S01]  /*df80*/  SHF.R.S32.HI R5, RZ, 0x1f, R3.reuse ;  /* 0x0000001fff057819 */ /* 0x100fe20000011403 */
[----:B------:R-:W-:Y:S01]  /*df90*/  ULDC.64 UR4, c[0x0][0x428] ;  /* 0x00010a0000047ab9 */ /* 0x000fe20000000a00 */
[----:B------:R-:W-:Y:S02]  /*dfa0*/  IMAD.MOV.U32 R4, RZ, RZ, R3 ;  /* 0x000000ffff047224 */ /* 0x000fe400078e0003 */
[----:B------:R-:W-:Y:S02]  /*dfb0*/  IMAD R9, R25, UR4, RZ ;  /* 0x0000000419097c24 */ /* 0x000fe4000f8e02ff */
[----:B------:R-:W-:-:S04]  /*dfc0*/  IMAD.WIDE.U32 R6, R30, UR4, R4 ;  /* 0x000000041e067c25 */ /* 0x000fc8000f8e0004 */
[----:B------:R-:W-:Y:S01]  /*dfd0*/  IMAD R5, R30, UR5, R9 ;  /* 0x000000051e057c24 */ /* 0x000fe2000f8e0209 */
[----:B------:R-:W-:Y:S02]  /*dfe0*/  ULDC.64 UR4, c[0x0][0x418] ;  /* 0x0001060000047ab9 */ /* 0x000fe40000000a00 */
[----:B------:R-:W-:Y:S02]  /*dff0*/  LEA R4, P0, R6, UR4, 0x2 ;  /* 0x0000000406047c11 */ /* 0x000fe4000f8010ff */
[----:B------:R-:W-:-:S04]  /*e000*/  IADD3 R5, R5, R7, RZ ;  /* 0x0000000705057210 */ /* 0x000fc80007ffe0ff */
[----:B------:R-:W-:-:S05]  /*e010*/  LEA.HI.X R5, R6, UR5, R5, 0x2, P0 ;  /* 0x0000000506057c11 */ /* 0x000fca00080f1405 */
[----:B------:R0:W5:Y:S02]  /*e020*/  LDG.E R33, desc[UR36][R4.64] ;  /* 0x0000002404217981 */ /* 0x000164000c1e1900 */
.L_x_13751:
[----:B------:R-:W-:Y:S05]  /*e030*/  BSYNC B1 ;  /* 0x0000000000017941 */ /* 0x000fea0003800000 */
.L_x_13750:
[----:B------:R-:W-:-:S13]  /*e040*/  ISETP.NE.AND P0, PT, R34, 0x3, PT ;  /* 0x000000032200780c */ /* 0x000fda0003f05270 */
[----:B------:R-:W-:Y:S05]  /*e050*/  @!P0 BRA `(.L_x_13752) ;  /* 0x0000000000048947 */ /* 0x000fea0003800000 */
[----:B------:R-:W-:Y:S01]  /*e060*/  BPT.TRAP 0x1 ;  /* 0x000000040000795c */ /* 0x000fe20000300000 */
.L_x_13752:
[----:B------:R-:W-:Y:S01]  /*e070*/  LEA R32, R21, UR45, 0x3 ;  /* 0x0000002d15207c11 */ /* 0x000fe2000f8e18ff */
[----:B------:R-:W-:Y:S01]  /*e080*/  BSSY B1, `(.L_x_13753) ;  /* 0x0000004000017945 */ /* 0x000fe20003800000 */
[----:B------:R-:W-:-:S04]  /*e090*/  SHF.L.U32 R31, R20, 0x1f, RZ ;  /* 0x0000001f141f7819 */ /* 0x000fc800000006ff */
[----:B------:R-:W1:Y:S02]  /*e0a0*/  SYNCS.PHASECHK.TRANS64.TRYWAIT P0, [R32+URZ+0x22840], R31 ;  /* 0x0228401f200075a7 */ /* 0x000e64000800017f */
[----:B-1----:R-:W-:Y:S05]  /*e0b0*/  @!P0 BRA `(.L_x_13754) ;  /* 0x0000002c002c8947 */ /* 0x002fea0003800000 */
.L_x_13827:
[----:B------:R-:W-:Y:S05]  /*e0c0*/  BSYNC B1 ;  /* 0x0000000000017941 */ /* 0x000fea0003800000 */
.L_x_13753:
        /* <DEDUP_REMOVED lines=42> */
[----:B------:R-:W0:Y:S01]  /*e370*/  SHFL.IDX PT, R14, R10, 0x2, 0x181f ;  /* 0x00581f000a0e7f89 */ /* 0x000e2200000e0000 */
[----:B------:R-:W-:-:S05]  /*e380*/  IADD3.X R9, RZ, R7, RZ, P0, !PT ;  /* 0x00000007ff097210 */ /* 0x000fca00007fe4ff */
        /* <DEDUP_REMOVED lines=9> */
[----:B0-----:R-:W-:-:S04]  /*e420*/  IADD3 R14, P0, R14, R24, RZ ;  /* 0x000000180e0e7210 */ /* 0x001fc80007f1e0ff */
[----:B------:R-:W-:Y:S02]  /*e430*/  IADD3.X R15, RZ, R18, RZ, P0, !PT ;  /* 0x00000012ff0f7210 */ /* 0x000fe400007fe4ff */
[----:B------:R2:W0:Y:S04]  /*e440*/  SHFL.IDX PT, R18, R3, 0x5, 0x181f ;  /* 0x00b81f0003127f89 */ /* 0x00042800000e0000 */
[----:B------:R2:W-:Y:S03]  /*e450*/  LDGSTS.E.BYPASS.LTC128B.128 [R17+0x1e400], desc[UR36][R14.64], !P1 ;  /* 0x1e4000000e117fae */ /* 0x0005e6000c901d64 */
.L_x_13841:
        /* <DEDUP_REMOVED lines=8> */
.L_x_13756:
        /* <DEDUP_REMOVED lines=10> */
.L_x_13757:
[----:B------:R2:W-:Y:S01]  /*e580*/  SYNCS.ARRIVE.TRANS64.A1T0 RZ, [R32+URZ+0x22830], RZ ;  /* 0x022830ff20ff79a7 */ /* 0x0005e2000810003f */
[----:B------:R-:W-:Y:S05]  /*e590*/  @!P2 BRA `(.L_x_13758) ;  /* 0x000000000004a947 */ /* 0x000fea0003800000 */
[----:B------:R-:W-:Y:S01]  /*e5a0*/  BPT.TRAP 0x1 ;  /* 0x000000040000795c */ /* 0x000fe20000300000 */
.L_x_13758:
[----:B------:R-:W3:Y:S01]  /*e5b0*/  SYNCS.PHASECHK.TRANS64.TRYWAIT P0, [R32+URZ+0x22860], R31 ;  /* 0x0228601f200075a7 */ /* 0x000ee2000800017f */
[----:B------:R-:W-:Y:S04]  /*e5c0*/  BSSY B1, `(.L_x_13759) ;  /* 0x0000002000017945 */ /* 0x000fe80003800000 */
[----:B---3--:R-:W-:Y:S05]  /*e5d0*/  @!P0 BRA `(.L_x_13760) ;  /* 0x0000002c00888947 */ /* 0x008fea0003800000 */
.L_x_13842:
[----:B------:R-:W-:Y:S05]  /*e5e0*/  BSYNC B1 ;  /* 0x0000000000017941 */ /* 0x000fea0003800000 */
.L_x_13759:
        /* <DEDUP_REMOVED lines=10> */
[----:B------:R-:W-:Y:S01]  /*e690*/  LOP3.LUT P1, RZ, R23, 0x4, RZ, 0xc0, !PT ;  /* 0x0000000417ff7812 */ /* 0x000fe2000782c0ff */
[----:B------:R-:W-:-:S02]  /*e6a0*/  IMAD.IADD R5, R5, 0x1, R27 ;  /* 0x0000000105057824 */ /* 0x000fc400078e021b */
        /* <DEDUP_REMOVED lines=20> */
[----:B0-----:R-:W-:-:S04]  /*e7f0*/  IADD3 R14, P0, R14, R24, RZ ;  /* 0x000000180e0e7210 */ /* 0x001fc80007f1e0ff */
[----:B----4-:R-:W-:Y:S02]  /*e800*/  IADD3.X R15, RZ, R5, RZ, P0, !PT ;  /* 0x00000005ff0f7210 */ /* 0x010fe400007fe4ff */
        /* <DEDUP_REMOVED lines=16> */
[----:B----4-:R-:W-:-:S05]  /*e910*/  IMAD.X R9, RZ, RZ, R6, P0 ;  /* 0x000000ffff097224 */ /* 0x010fca00000e0606 */
[----:B------:R-:W-:Y:S04]  /*e920*/  LDGSTS.E.BYPASS.LTC128B.128 [R17+0x1000], desc[UR36][R8.64], !P4 ;  /* 0x0100000008117fae */ /* 0x000fe8000e101d64 */
[----:B------:R-:W-:Y:S04]  /*e930*/  LDGSTS.E.BYPASS.LTC128B.128 [R17+0x4000], desc[UR36][R8.64+0x80], !P3 ;  /* 0x0400008008117fae */ /* 0x000fe8000d901d64 */
[----:B------:R-:W-:Y:S04]  /*e940*/  LDGSTS.E.BYPASS.LTC128B.128 [R17+0x7000], desc[UR36][R8.64+0x100], !P2 ;  /* 0x0700010008117fae */ /* 0x000fe8000d101d64 */
[----:B------:R4:W-:Y:S01]  /*e950*/  LDGSTS.E.BYPASS.LTC128B.128 [R17+0xa000], desc[UR36][R8.64+0x180], !P1 ;  /* 0x0a00018008117fae */ /* 0x0009e2000c901d64 */
[----:B0-----:R-:W-:-:S03]  /*e960*/  IADD3 R6, P0, R5, R24, RZ ;  /* 0x0000001805067210 */ /* 0x001fc60007f1e0ff */
[----:B------:R-:W0:Y:S01]  /*e970*/  SHFL.IDX PT, R5, R3, 0x4, 0x181f ;  /* 0x00981f0003057f89 */ /* 0x000e2200000e0000 */
[----:B------:R-:W-:-:S03]  /*e980*/  IADD3.X R7, RZ, R7, RZ, P0, !PT ;  /* 0x00000007ff077210 */ /* 0x000fc600007fe4ff */
[----:B------:R-:W1:Y:S01]  /*e990*/  SHFL.IDX PT, R3, R3, 0x5, 0x181f ;  /* 0x00b81f0003037f89 */ /* 0x000e6200000e0000 */
[----:B----4-:R-:W-:-:S03]  /*e9a0*/  IMAD.MOV.U32 R8, RZ, RZ, RZ ;  /* 0x000000ffff087224 */ /* 0x010fc600078e00ff */
        /* <DEDUP_REMOVED lines=10> */
.L_x_13856:
[----:B----4-:R-:W-:-:S04]  /*ea50*/  IADD3 R4, P0, R3, R24, RZ ;  /* 0x0000001803047210 */ /* 0x010fc80007f1e0ff */
[----:B------:R-:W-:Y:S02]  /*ea60*/  IADD3.X R5, RZ, R18, RZ, P0, !PT ;  /* 0x00000012ff057210 */ /* 0x000fe400007fe4ff */
[----:B------:R-:W-:-:S03]  /*ea70*/  PLOP3.LUT P0, PT, PT, PT, PT, 0x80, 0x0 ;  /* 0x000000000000781c */ /* 0x000fc60003f0f070 */
        /* <DEDUP_REMOVED lines=8> */
.L_x_13762:
        /* <DEDUP_REMOVED lines=10> */
.L_x_13763:
[----:B------:R-:W-:Y:S01]  /*eba0*/  VIADD R21, R21, 0x1 ;  /* 0x0000000115157836 */ /* 0x000fe20000000000 */
[----:B------:R1:W-:Y:S01]  /*ebb0*/  SYNCS.ARRIVE.TRANS64.A1T0 RZ, [R32+URZ+0x22850], RZ ;  /* 0x022850ff20ff79a7 */ /* 0x0003e2000810003f */
[----:B------:R-:W-:Y:S01]  /*ebc0*/  VIADD R35, R35, 0xffffffff ;  /* 0xffffffff23237836 */ /* 0x000fe20000000000 */
[----:B------:R-:W-:Y:S02]  /*ebd0*/  IADD3 R36, R36, -0x60, RZ ;  /* 0xffffffa024247810 */ /* 0x000fe40007ffe0ff */
[----:B------:R-:W-:-:S04]  /*ebe0*/  ISETP.NE.AND P0, PT, R21, 0x2, PT ;  /* 0x000000021500780c */ /* 0x000fc80003f05270 */
[----:B------:R-:W-:Y:S02]  /*ebf0*/  SEL R21, R21, RZ, P0 ;  /* 0x000000ff15157207 */ /* 0x000fe40000000000 */
[----:B------:R-:W-:Y:S02]  /*ec00*/  SEL R3, RZ, 0x1, P0 ;  /* 0x00000001ff037807 */ /* 0x000fe40000000000 */
[----:B------:R-:W-:Y:S02]  /*ec10*/  ISETP.GT.AND P0, PT, R35, UR48, PT ;  /* 0x0000003023007c0c */ /* 0x000fe4000bf04270 */
[----:B------:R-:W-:-:S11]  /*ec20*/  LOP3.LUT R20, R20, R3, RZ, 0x3c, !PT ;  /* 0x0000000314147212 */ /* 0x000fd600078e3cff */
[----:B-1----:R-:W-:Y:S05]  /*ec30*/  @P0 BRA `(.L_x_13764) ;  /* 0xfffffff000a80947 */ /* 0x002fea000383ffff */
.L_x_13749:
[----:B------:R-:W-:Y:S05]  /*ec40*/  BSYNC B0 ;  /* 0x0000000000007941 */ /* 0x000fea0003800000 */
.L_x_13732:
[----:B------:R-:W0:Y:S01]  /*ec50*/  S2R R3, SR_CgaCtaId ;  /* 0x0000000000037919 */ /* 0x000e220000008800 */
[----:B------:R-:W-:Y:S01]  /*ec60*/  MOV R0, 0x400 ;  /* 0x0000040000007802 */ /* 0x000fe20000000f00 */
[----:B------:R-:W-:Y:S01]  /*ec70*/  BSSY B0, `(.L_x_13765) ;  /* 0x0000005000007945 */ /* 0x000fe20003800000 */
[----:B------:R-:W-:Y:S02]  /*ec80*/  SHF.L.U32 R8, R8, 0x1f, RZ ;  /* 0x0000001f08087819 */ /* 0x000fe400000006ff */
[----:B0-----:R-:W-:-:S04]  /*ec90*/  LEA R4, R3, R0, 0x18 ;  /* 0x0000000003047211 */ /* 0x001fc800078ec0ff */
[----:B------:R-:W0:Y:S02]  /*eca0*/  SYNCS.PHASECHK.TRANS64.TRYWAIT P0, [R4+URZ+0x22820], R8 ;  /* 0x02282008040075a7 */ /* 0x000e24000800017f */
[----:B0-----:R-:W-:Y:S05]  /*ecb0*/  @!P0 BRA `(.L_x_13766) ;  /* 0x0000002c00c48947 */ /* 0x001fea0003800000 */
.L_x_13857:
[----:B------:R-:W-:Y:S05]  /*ecc0*/  BSYNC B0 ;  /* 0x0000000000007941 */ /* 0x000fea0003800000 */
.L_x_13765:
[----:B------:R-:W-:-:S03]  /*ecd0*/  UMOV UR4, 0xffffffff ;  /* 0xffffffff00047882 */ /* 0x000fc60000000000 */
[----:B------:R-:W-:Y:S05]  /*ece0*/  BRA.DIV UR4, `(.L_x_13767) ;  /* 0x0000002e04cc7947 */ /* 0x000fea000b800000 */
[----:B------:R1:W4:Y:S02]  /*ecf0*/  SHFL.IDX PT, R14, R2, RZ, 0x1f ;  /* 0x00001fff020e7589 */ /* 0x00032400000e0000 */
.L_x_13860:
[----:B----4-:R-:W-:-:S13]  /*ed00*/  ISETP.NE.AND P0, PT, R14, RZ, PT ;  /* 0x000000ff0e00720c */ /* 0x010fda0003f05270 */
[----:B------:R-:W-:Y:S05]  /*ed10*/  @P0 BRA `(.L_x_13688) ;  /* 0x0000000000880947 */ /* 0x000fea0003800000 */
[----:B------:R-:W-:-:S03]  /*ed20*/  UMOV UR4, 0xffffffff ;  /* 0xffffffff00047882 */ /* 0x000fc60000000000 */
[----:B------:R-:W-:Y:S05]  /*ed30*/  BRA.DIV UR4, `(.L_x_13768) ;  /* 0x0000002e04e07947 */ /* 0x000fea000b800000 */
[----:B------:R-:W-:-:S13]  /*ed40*/  ELECT P6, URZ, PT ;  /* 0x00000000003f782f */ /* 0x000fda00038c0000 */
.L_x_13863:
[----:B------:R-:W-:Y:S05]  /*ed50*/  @!P6 BRA `(.L_x_13688) ;  /* 0x000000000078e947 */ /* 0x000fea0003800000 */
[----:B------:R-:W-:-:S06]  /*ed60*/  ULOP3.LUT UR4, UR39, 0x2, URZ, 0xfc, !UPT ;  /* 0x0000000227047892 */ /* 0x000fcc000f8efc3f */
[----:B------:R-:W-:-:S05]  /*ed70*/  IMAD.U32 R0, RZ, RZ, UR4 ;  /* 0x00000004ff007e24 */ /* 0x000fca000f8e00ff */
[----:B------:R-:W-:-:S13]  /*ed80*/  ISETP.NE.AND P0, PT, R0, 0x3, PT ;  /* 0x000000030000780c */ /* 0x000fda0003f05270 */
[----:B------:R-:W-:Y:S05]  /*ed90*/  @!P0 BRA `(.L_x_13769) ;  /* 0x0000000000048947 */ /* 0x000fea0003800000 */
[----:B------:R-:W-:Y:S01]  /*eda0*/  BPT.TRAP 0x1 ;  /* 0x000000040000795c */ /* 0x000fe20000300000 */
.L_x_13769:
[C---:B------:R-:W-:Y:S01]  /*edb0*/  IMAD R5, R21.reuse, 0x8, R4 ;  /* 0x0000000815057824 */ /* 0x040fe200078e0204 */
[----:B------:R-:W-:Y:S02]  /*edc0*/  SHF.L.U32 R0, R20, 0x1f, RZ ;  /* 0x0000001f14007819 */ /* 0x000fe400000006ff */
[----:B------:R-:W-:Y:S02]  /*edd0*/  IADD3 R21, R21, 0x1, RZ ;  /* 0x0000000115157810 */ /* 0x000fe40007ffe0ff */
[----:B------:R-:W4:Y:S02]  /*ede0*/  SYNCS.PHASECHK.TRANS64.TRYWAIT P1, [R5+URZ+0x22840], R0 ;  /* 0x02284000050075a7 */ /* 0x000f24000802017f */
[----:B------:R-:W-:-:S04]  /*edf0*/  ISETP.NE.AND P2, PT, R21, 0x2, PT ;  /* 0x000000021500780c */ /* 0x000fc80003f45270 */
[----:B------:R-:W-:Y:S01]  /*ee00*/  SEL R3, RZ, 0x1, P2 ;  /* 0x00000001ff037807 */ /* 0x000fe20001000000 */
[----:B----4-:R-:W-:Y:S08]  /*ee10*/  @!P1 BRA `(.L_x_13770) ;  /* 0x0000002c00c89947 */ /* 0x010ff00003800000 */
.L_x_13864:
[----:B------:R-:W-:Y:S02]  /*ee20*/  SEL R21, R21, RZ, P2 ;  /* 0x000000ff15157207 */ /* 0x000fe40001000000 */
[----:B-1----:R-:W-:Y:S01]  /*ee30*/  LOP3.LUT R2, R20, R3, RZ, 0x3c, !PT ;  /* 0x0000000314027212 */ /* 0x002fe200078e3cff */
[----:B------:R-:W-:Y:S06]  /*ee40*/  @!P0 BRA `(.L_x_13771) ;  /* 0x0000000000048947 */ /* 0x000fec0003800000 */
[----:B------:R-:W-:Y:S01]  /*ee50*/  BPT.TRAP 0x1 ;  /* 0x000000040000795c */ /* 0x000fe20000300000 */
.L_x_13771:
[----:B------:R-:W-:Y:S01]  /*ee60*/  IMAD R21, R21, 0x8, R4 ;  /* 0x0000000815157824 */ /* 0x000fe200078e0204 */
[----:B------:R-:W-:-:S04]  /*ee70*/  SHF.L.U32 R2, R2, 0x1f, RZ ;  /* 0x0000001f02027819 */ /* 0x000fc800000006ff */
[----:B------:R-:W1:Y:S02]  /*ee80*/  SYNCS.PHASECHK.TRANS64.TRYWAIT P1, [R21+URZ+0x22840], R2 ;  /* 0x02284002150075a7 */ /* 0x000e64000802017f */
[----:B-1----:R-:W-:Y:S05]  /*ee90*/  @!P1 BRA `(.L_x_13772) ;  /* 0x0000002c00bc9947 */ /* 0x002fea0003800000 */
.L_x_13865:
[----:B------:R-:W-:Y:S05]  /*eea0*/  @!P0 BRA `(.L_x_13773) ;  /* 0x0000000000048947 */ /* 0x000fea0003800000 */
[----:B------:R-:W-:Y:S01]  /*eeb0*/  BPT.TRAP 0x1 ;  /* 0x000000040000795c */ /* 0x000fe20000300000 */
.L_x_13773:
[----:B------:R-:W0:Y:S02]  /*eec0*/  SYNCS.PHASECHK.TRANS64.TRYWAIT P1, [R5+URZ+0x22860], R0 ;  /* 0x02286000050075a7 */ /* 0x000e24000802017f */
[----:B0-----:R-:W-:Y:S05]  /*eed0*/  @!P1 BRA `(.L_x_13774) ;  /* 0x0000002c00c09947 */ /* 0x001fea0003800000 */
.L_x_13866:
[----:B------:R-:W-:Y:S05]  /*eee0*/  @!P0 BRA `(.L_x_13775) ;  /* 0x0000000000048947 */ /* 0x000fea0003800000 */
[----:B------:R-:W-:Y:S01]  /*eef0*/  BPT.TRAP 0x1 ;  /* 0x000000040000795c */ /* 0x000fe20000300000 */
.L_x_13775:
[----:B------:R0:W0:Y:S02]  /*ef00*/  SYNCS.PHASECHK.TRANS64.TRYWAIT P0, [R21+URZ+0x22860], R2 ;  /* 0x02286002150075a7 */ /* 0x000024000800017f */
[----:B0-----:R-:W-:Y:S05]  /*ef10*/  @!P0 NANOSLEEP.SYNCS 0x989680 ;  /* 0x009896800000895d */ /* 0x001fea0003900000 */
[----:B------:R-:W0:Y:S02]  /*ef20*/  @!P0 SYNCS.PHASECHK.TRANS64 P0, [R21+URZ+0x22860], R2 ;  /* 0x02286002150085a7 */ /* 0x000e24000800007f */
[----:B0-----:R-:W-:Y:S05]  /*ef30*/  @!P0 BRA `(.L_x_13775) ;  /* 0xfffffffc00f08947 */ /* 0x001fea000383ffff */
.L_x_13688:
[----:B------:R-:W-:Y:S05]  /*ef40*/  BSYNC B6 ;  /* 0x0000000000067941 */ /* 0x000fea0003800000 */
.L_x_13685:
[----:B------:R-:W-:Y:S05]  /*ef50*/  EXIT ;  /* 0x000000000000794d */ /* 0x000fea0003800000 */
.L_x_13692:
[----:B0-----:R-:W-:-:S04]  /*ef60*/  IMAD.U32 R5, RZ, RZ, UR42 ;  /* 0x0000002aff057e24 */ /* 0x001fc8000f8e00ff */
[----:B------:R0:W1:Y:S03]  /*ef70*/  SYNCS.PHASECHK.TRANS64.TRYWAIT P0, [R5+URZ+0x22800], R10 ;  /* 0x0228000a050075a7 */ /* 0x000066000800017f */
[----:B-1----:R-:W-:Y:S05]  /*ef80*/  @!P0 NANOSLEEP.SYNCS 0x989680 ;  /* 0x009896800000895d */ /* 0x002fea0003900000 */
[----:B------:R-:W1:Y:S02]  /*ef90*/  @!P0 SYNCS.PHASECHK.TRANS64 P0, [R5+URZ+0x22800], R10 ;  /* 0x0228000a050085a7 */ /* 0x000e64000800007f */
[----:B-1----:R-:W-:Y:S05]  /*efa0*/  @!P0 BRA `(.L_x_13692) ;  /* 0xfffffffc00ec8947 */ /* 0x002fea000383ffff */
[----:B------:R-:W-:Y:S05]  /*efb0*/  BRA `(.L_x_13776) ;  /* 0xffffff2400687947 */ /* 0x000fea000383ffff */
.L_x_13696:
[----:B0-----:R-:W-:-:S04]  /*efc0*/  MOV R5, UR42 ;  /* 0x0000002a00057c02 */ /* 0x001fc80008000f00 */
[----:B------:R0:W2:Y:S03]  /*efd0*/  SYNCS.PHASECHK.TRANS64.TRYWAIT P1, [R5+URZ+0x22830], R10 ;  /* 0x0228300a050075a7 */ /* 0x0000a6000802017f */
[----:B--2---:R-:W-:Y:S05]  /*efe0*/  @!P1 NANOSLEEP.SYNCS 0x989680 ;  /* 0x009896800000995d */ /* 0x004fea0003900000 */
[----:B------:R-:W2:Y:S02]  /*eff0*/  @!P1 SYNCS.PHASECHK.TRANS64 P1, [R5+URZ+0x22830], R10 ;  /* 0x0228300a050095a7 */ /* 0x000ea4000802007f */
[----:B--2---:R-:W-:Y:S05]  /*f000*/  @!P1 BRA `(.L_x_13696) ;  /* 0xfffffffc00ec9947 */ /* 0x004fea000383ffff */
[----:B------:R-:W-:Y:S05]  /*f010*/  BRA `(.L_x_13695) ;  /* 0xffffff2400847947 */ /* 0x000fea000383ffff */
.L_x_13701:
[----:B-1----:R-:W-:-:S04]  /*f020*/  IMAD.U32 R11, RZ, RZ, UR42 ;  /* 0x0000002aff0b7e24 */ /* 0x002fc8000f8e00ff */
[----:B------:R1:W2:Y:S03]  /*f030*/  SYNCS.PHASECHK.TRANS64.TRYWAIT P1, [R11+URZ+0x22850], R10 ;  /* 0x0228500a0b0075a7 */ /* 0x0002a6000802017f */
[----:B--2---:R-:W-:Y:S05]  /*f040*/  @!P1 NANOSLEEP.SYNCS 0x989680 ;  /* 0x009896800000995d */ /* 0x004fea0003900000 */
[----:B------:R-:W2:Y:S02]  /*f050*/  @!P1 SYNCS.PHASECHK.TRANS64 P1, [R11+URZ+0x22850], R10 ;  /* 0x0228500a0b0095a7 */ /* 0x000ea4000802007f */
[----:B--2---:R-:W-:Y:S05]  /*f060*/  @!P1 BRA `(.L_x_13701) ;  /* 0xfffffffc00ec9947 */ /* 0x004fea000383ffff */
[----:B------:R-:W-:Y:S05]  /*f070*/  BRA `(.L_x_13700) ;  /* 0xffffff4400707947 */ /* 0x000fea000383ffff */
.L_x_13707:
[----:B-1----:R-:W-:-:S04]  /*f080*/  IMAD.U32 R9, RZ, RZ, UR28 ;  /* 0x0000001cff097e24 */ /* 0x002fc8000f8e00ff */
[----:B------:R1:W2:Y:S03]  /*f090*/  SYNCS.PHASECHK.TRANS64.TRYWAIT P1, [R9+URZ+0x22830], R10 ;  /* 0x0228300a090075a7 */ /* 0x0002a6000802017f */
[----:B--2---:R-:W-:Y:S05]  /*f0a0*/  @!P1 NANOSLEEP.SYNCS 0x989680 ;  /* 0x009896800000995d */ /* 0x004fea0003900000 */
[----:B------:R-:W2:Y:S02]  /*f0b0*/  @!P1 SYNCS.PHASECHK.TRANS64 P1, [R9+URZ+0x22830], R10 ;  /* 0x0228300a090095a7 */ /* 0x000ea4000802007f */
[----:B--2---:R-:W-:Y:S05]  /*f0c0*/  @!P1 BRA `(.L_x_13707) ;  /* 0xfffffffc00ec9947 */ /* 0x004fea000383ffff */
[----:B------:R-:W-:Y:S05]  /*f0d0*/  BRA `(.L_x_13706) ;  /* 0xffffff4800cc7947 */ /* 0x000fea000383ffff */
.L_x_13712:
[----:B-1----:R-:W-:-:S04]  /*f0e0*/  MOV R11, UR28 ;  /* 0x0000001c000b7c02 */ /* 0x002fc80008000f00 */
[----:B------:R1:W2:Y:S03]  /*f0f0*/  SYNCS.PHASECHK.TRANS64.TRYWAIT P1, [R11+URZ+0x22850], R10 ;  /* 0x0228500a0b0075a7 */ /* 0x0002a6000802017f */
[----:B--2---:R-:W-:Y:S05]  /*f100*/  @!P1 NANOSLEEP.SYNCS 0x989680 ;  /* 0x009896800000995d */ /* 0x004fea0003900000 */
[----:B------:R-:W2:Y:S02]  /*f110*/  @!P1 SYNCS.PHASECHK.TRANS64 P1, [R11+URZ+0x22850], R10 ;  /* 0x0228500a0b0095a7 */ /* 0x000ea4000802007f */
[----:B--2---:R-:W-:Y:S05]  /*f120*/  @!P1 BRA `(.L_x_13712) ;  /* 0xfffffffc00ec9947 */ /* 0x004fea000383ffff */
[----:B------:R-:W-:Y:S05]  /*f130*/  BRA `(.L_x_13711) ;  /* 0xffffff7000407947 */ /* 0x000fea000383ffff */
.L_x_13719:
[----:B-1----:R-:W-:-:S04]  /*f140*/  IMAD.U32 R7, RZ, RZ, UR26 ;  /* 0x0000001aff077e24 */ /* 0x002fc8000f8e00ff */
[----:B------:R1:W2:Y:S03]  /*f150*/  SYNCS.PHASECHK.TRANS64.TRYWAIT P1, [R7+URZ+0x22830], R6 ;  /* 0x02283006070075a7 */ /* 0x0002a6000802017f */
[----:B--2---:R-:W-:Y:S05]  /*f160*/  @!P1 NANOSLEEP.SYNCS 0x989680 ;  /* 0x009896800000995d */ /* 0x004fea0003900000 */
[----:B------:R-:W2:Y:S02]  /*f170*/  @!P1 SYNCS.PHASECHK.TRANS64 P1, [R7+URZ+0x22830], R6 ;  /* 0x02283006070095a7 */ /* 0x000ea4000802007f */
[----:B--2---:R-:W-:Y:S05]  /*f180*/  @!P1 BRA `(.L_x_13719) ;  /* 0xfffffffc00ec9947 */ /* 0x004fea000383ffff */
[----:B------:R-:W-:Y:S05]  /*f190*/  BRA `(.L_x_13718) ;  /* 0xffffff7400447947 */ /* 0x000fea000383ffff */
.L_x_13724:
[----:B-1----:R-:W-:-:S04]  /*f1a0*/  IMAD.U32 R7, RZ, RZ, UR26 ;  /* 0x0000001aff077e24 */ /* 0x002fc8000f8e00ff */
[----:B------:R1:W2:Y:S03]  /*f1b0*/  SYNCS.PHASECHK.TRANS64.TRYWAIT P1, [R7+URZ+0x22850], R6 ;  /* 0x02285006070075a7 */ /* 0x0002a6000802017f */
[----:B--2---:R-:W-:Y:S05]  /*f1c0*/  @!P1 NANOSLEEP.SYNCS 0x989680 ;  /* 0x009896800000995d */ /* 0x004fea0003900000 */
[----:B------:R-:W2:Y:S02]  /*f1d0*/  @!P1 SYNCS.PHASECHK.TRANS64 P1, [R7+URZ+0x22850], R6 ;  /* 0x02285006070095a7 */ /* 0x000ea4000802007f */
[----:B--2---:R-:W-:Y:S05]  /*f1e0*/  @!P1 BRA `(.L_x_13724) ;  /* 0xfffffffc00ec9947 */ /* 0x004fea000383ffff */
[----:B------:R-:W-:Y:S05]  /*f1f0*/  BRA `(.L_x_13723) ;  /* 0xffffff9000d47947 */ /* 0x000fea000383ffff */
.L_x_13737:
[----:B------:R-:W-:Y:S01]  /*f200*/  MOV R13, R2 ;  /* 0x00000002000d7202 */ /* 0x000fe20000000f00 */
[----:B------:R-:W-:Y:S01]  /*f210*/  IMAD.MOV.U32 R12, RZ, RZ, RZ ;  /* 0x000000ffff0c7224 */ /* 0x000fe200078e00ff */
[----:B------:R-:W-:Y:S01]  /*f220*/  MOV R15, 0xffffffff ;  /* 0xffffffff000f7802 */ /* 0x000fe20000000f00 */
[----:B------:R-:W-:-:S07]  /*f230*/  IMAD.MOV.U32 R11, RZ, RZ, 0x1f ;  /* 0x0000001fff0b7424 */ /* 0x000fce00078e00ff */
[----:B-----5:R-:W-:Y:S05]  /*f240*/  WARPSYNC.COLLECTIVE R15, `(.L_x_13777) ;  /* 0x000000000f087348 */ /* 0x020fea0003c00000 */
[----:B------:R0:W1:Y:S02]  /*f250*/  SHFL.IDX P6, R14, R13, R12, R11 ;  /* 0x0000000c0d0e7389 */ /* 0x00006400000c000b */
[----:B01---5:R-:W-:Y:S01]  /*f260*/  ENDCOLLECTIVE ;  /* 0x000000000000791b */ /* 0x023fe20003800000 */
.L_x_13777:
[----:B------:R-:W-:Y:S05]  /*f270*/  BRA `(.L_x_13778) ;  /* 0xffffffd000c07947 */ /* 0x000fea000383ffff */
.L_x_13739:
[----:B0-----:R-:W-:-:S04]  /*f280*/  IMAD.U32 R3, RZ, RZ, UR45 ;  /* 0x0000002dff037e24 */ /* 0x001fc8000f8e00ff */
[----:B------:R0:W1:Y:S03]  /*f290*/  SYNCS.PHASECHK.TRANS64.TRYWAIT P0, [R3+URZ+0x22840], R0 ;  /* 0x02284000030075a7 */ /* 0x000066000800017f */
[----:B-1----:R-:W-:Y:S05]  /*f2a0*/  @!P0 NANOSLEEP.SYNCS 0x989680 ;  /* 0x009896800000895d */ /* 0x002fea0003900000 */
[----:B------:R-:W1:Y:S02]  /*f2b0*/  @!P0 SYNCS.PHASECHK.TRANS64 P0, [R3+URZ+0x22840], R0 ;  /* 0x02284000030085a7 */ /* 0x000e64000800007f */
[----:B-1----:R-:W-:Y:S05]  /*f2c0*/  @!P0 BRA `(.L_x_13739) ;  /* 0xfffffffc00ec8947 */ /* 0x002fea000383ffff */
[----:B------:R-:W-:Y:S05]  /*f2d0*/  BRA `(.L_x_13779) ;  /* 0xffffffd400047947 */ /* 0x000fea000383ffff */
.L_x_13740:
        /* <DEDUP_REMOVED lines=8> */
.L_x_13781:
[----:B------:R-:W-:Y:S05]  /*f360*/  BSYNC B0 ;  /* 0x0000000000007941 */ /* 0x000fea0003800000 */
.L_x_13780:
        /* <DEDUP_REMOVED lines=9> */
.L_x_13782:
        /* <DEDUP_REMOVED lines=8> */
.L_x_13783:
        /* <DEDUP_REMOVED lines=11> */
.L_x_13784:
[----:B------:R-:W-:Y:S01]  /*f530*/  MOV R13, R0 ;  /* 0x00000000000d7202 */ /* 0x000fe20000000f00 */
[----:B------:R-:W-:Y:S01]  /*f540*/  IMAD.MOV.U32 R12, RZ, RZ, 0x2 ;  /* 0x00000002ff0c7424 */ /* 0x000fe200078e00ff */
[----:B------:R-:W-:-:S13]  /*f550*/  @P0 LEA R4, P1, R24, R14, 0x1 ;  /* 0x0000000e18040211 */ /* 0x000fda00078208ff */
[----:B------:R-:W-:Y:S05]  /*f560*/  WARPSYNC.COLLECTIVE R15, `(.L_x_13785) ;  /* 0x000000000f087348 */ /* 0x000fea0003c00000 */
[----:B------:R0:W1:Y:S02]  /*f570*/  SHFL.IDX P6, R14, R13, R12, R11 ;  /* 0x0000000c0d0e7389 */ /* 0x00006400000c000b */
[----:B01----:R-:W-:Y:S01]  /*f580*/  ENDCOLLECTIVE ;  /* 0x000000000000791b */ /* 0x003fe20003800000 */
.L_x_13785:
        /* <DEDUP_REMOVED lines=12> */
.L_x_13786:
[----:B------:R-:W-:Y:S01]  /*f650*/  IMAD.MOV.U32 R13, RZ, RZ, R0 ;  /* 0x000000ffff0d7224 */ /* 0x000fe200078e0000 */
[----:B------:R-:W-:Y:S02]  /*f660*/  MOV R12, 0x3 ;  /* 0x00000003000c7802 */ /* 0x000fe40000000f00 */
[----:B------:R-:W-:-:S13]  /*f670*/  @P0 LEA R4, P1, R24, R14, 0x1 ;  /* 0x0000000e18040211 */ /* 0x000fda00078208ff */
[----:B------:R-:W-:Y:S05]  /*f680*/  WARPSYNC.COLLECTIVE R15, `(.L_x_13787) ;  /* 0x000000000f087348 */ /* 0x000fea0003c00000 */
[----:B------:R0:W1:Y:S02]  /*f690*/  SHFL.IDX P6, R14, R13, R12, R11 ;  /* 0x0000000c0d0e7389 */ /* 0x00006400000c000b */
[----:B01----:R-:W-:Y:S01]  /*f6a0*/  ENDCOLLECTIVE ;  /* 0x000000000000791b */ /* 0x003fe20003800000 */
.L_x_13787:
        /* <DEDUP_REMOVED lines=12> */
.L_x_13788:
[----:B------:R-:W-:Y:S02]  /*f770*/  IMAD.MOV.U32 R13, RZ, RZ, R0 ;  /* 0x000000ffff0d7224 */ /* 0x000fe400078e0000 */
[----:B------:R-:W-:Y:S01]  /*f780*/  IMAD.MOV.U32 R12, RZ, RZ, 0x4 ;  /* 0x00000004ff0c7424 */ /* 0x000fe200078e00ff */
[----:B------:R-:W-:-:S13]  /*f790*/  @P0 LEA R4, P1, R24, R14, 0x1 ;  /* 0x0000000e18040211 */ /* 0x000fda00078208ff */
[----:B------:R-:W-:Y:S05]  /*f7a0*/  WARPSYNC.COLLECTIVE R15, `(.L_x_13789) ;  /* 0x000000000f087348 */ /* 0x000fea0003c00000 */
[----:B------:R0:W1:Y:S02]  /*f7b0*/  SHFL.IDX P6, R14, R13, R12, R11 ;  /* 0x0000000c0d0e7389 */ /* 0x00006400000c000b */
[----:B01----:R-:W-:Y:S01]  /*f7c0*/  ENDCOLLECTIVE ;  /* 0x000000000000791b */ /* 0x003fe20003800000 */
.L_x_13789:
        /* <DEDUP_REMOVED lines=12> */
.L_x_13790:
[----:B------:R-:W-:Y:S01]  /*f890*/  MOV R13, R0 ;  /* 0x00000000000d7202 */ /* 0x000fe20000000f00 */
[----:B------:R-:W-:Y:S01]  /*f8a0*/  IMAD.MOV.U32 R12, RZ, RZ, 0x5 ;  /* 0x00000005ff0c7424 */ /* 0x000fe200078e00ff */
[----:B------:R-:W-:-:S13]  /*f8b0*/  @P0 LEA R4, P1, R24, R14, 0x1 ;  /* 0x0000000e18040211 */ /* 0x000fda00078208ff */
[----:B------:R-:W-:Y:S05]  /*f8c0*/  WARPSYNC.COLLECTIVE R15, `(.L_x_13791) ;  /* 0x000000000f087348 */ /* 0x000fea0003c00000 */
[----:B------:R0:W1:Y:S02]  /*f8d0*/  SHFL.IDX P6, R14, R13, R12, R11 ;  /* 0x0000000c0d0e7389 */ /* 0x00006400000c000b */
[----:B01----:R-:W-:Y:S01]  /*f8e0*/  ENDCOLLECTIVE ;  /* 0x000000000000791b */ /* 0x003fe20003800000 */
.L_x_13791:
        /* <DEDUP_REMOVED lines=10> */
.L_x_13792:
[----:B------:R-:W-:Y:S05]  /*f990*/  BRA `(.L_x_13793) ;  /* 0xffffffd000787947 */ /* 0x000fea000383ffff */
.L_x_13743:
[----:B------:R-:W-:Y:S01]  /*f9a0*/  IMAD.MOV.U32 R13, RZ, RZ, R6 ;  /* 0x000000ffff0d7224 */ /* 0x000fe200078e0006 */
[----:B------:R-:W-:Y:S01]  /*f9b0*/  MOV R11, 0x181f ;  /* 0x0000181f000b7802 */ /* 0x000fe20000000f00 */
[----:B------:R-:W-:Y:S02]  /*f9c0*/  IMAD.MOV.U32 R12, RZ, RZ, RZ ;  /* 0x000000ffff0c7224 */ /* 0x000fe400078e00ff */
[----:B------:R-:W-:Y:S02]  /*f9d0*/  IMAD.MOV.U32 R15, RZ, RZ, -0x1 ;  /* 0xffffffffff0f7424 */ /* 0x000fe400078e00ff */
[----:B------:R-:W-:-:S07]  /*f9e0*/  IMAD.U32 R0, RZ, RZ, UR46 ;  /* 0x0000002eff007e24 */ /* 0x000fce000f8e00ff */
[----:B------:R-:W-:Y:S05]  /*f9f0*/  WARPSYNC.COLLECTIVE R15, `(.L_x_13794) ;  /* 0x000000000f087348 */ /* 0x000fea0003c00000 */
[----:B------:R0:W1:Y:S02]  /*fa00*/  SHFL.IDX P6, R14, R13, R12, R11 ;  /* 0x0000000c0d0e7389 */ /* 0x00006400000c000b */
[----:B01----:R-:W-:Y:S01]  /*fa10*/  ENDCOLLECTIVE ;  /* 0x000000000000791b */ /* 0x003fe20003800000 */
.L_x_13794:
[----:B------:R-:W-:-:S04]  /*fa20*/  IMAD R0, R0, 0x80, R27 ;  /* 0x0000008000007824 */ /* 0x000fc800078e021b */
[----:B------:R-:W-:Y:S01]  /*fa30*/  VIADD R8, R0, 0x10 ;  /* 0x0000001000087836 */ /* 0x000fe20000000000 */
[----:B------:R-:W-:Y:S01]  /*fa40*/  MOV R13, R7 ;  /* 0x00000007000d7202 */ /* 0x000fe20000000f00 */
[----:B------:R-:W-:-:S07]  /*fa50*/  IMAD.MOV.U32 R4, RZ, RZ, R14 ;  /* 0x000000ffff047224 */ /* 0x000fce00078e000e */
[----:B------:R-:W-:Y:S05]  /*fa60*/  WARPSYNC.COLLECTIVE R15, `(.L_x_13795) ;  /* 0x000000000f087348 */ /* 0x000fea0003c00000 */
[----:B------:R0:W1:Y:S02]  /*fa70*/  SHFL.IDX P6, R14, R13, R12, R11 ;  /* 0x0000000c0d0e7389 */ /* 0x00006400000c000b */
[----:B01----:R-:W-:Y:S01]  /*fa80*/  ENDCOLLECTIVE ;  /* 0x000000000000791b */ /* 0x003fe20003800000 */
.L_x_13795:
        /* <DEDUP_REMOVED lines=12> */
.L_x_13796:
        /* <DEDUP_REMOVED lines=11> */
.L_x_13797:
[----:B------:R-:W-:Y:S01]  /*fc00*/  IMAD.MOV.U32 R13, RZ, RZ, R6 ;  /* 0x000000ffff0d7224 */ /* 0x000fe200078e0006 */
[----:B------:R-:W-:Y:S02]  /*fc10*/  MOV R12, 0x2 ;  /* 0x00000002000c7802 */ /* 0x000fe40000000f00 */
[----:B------:R-:W-:-:S13]  /*fc20*/  @!P0 LEA R4, P2, R24, R14, 0x1 ;  /* 0x0000000e18048211 */ /* 0x000fda00078408ff */
[----:B------:R-:W-:Y:S05]  /*fc30*/  WARPSYNC.COLLECTIVE R15, `(.L_x_13798) ;  /* 0x000000000f087348 */ /* 0x000fea0003c00000 */
[----:B------:R0:W1:Y:S02]  /*fc40*/  SHFL.IDX P6, R14, R13, R12, R11 ;  /* 0x0000000c0d0e7389 */ /* 0x00006400000c000b */
[----:B01----:R-:W-:Y:S01]  /*fc50*/  ENDCOLLECTIVE ;  /* 0x000000000000791b */ /* 0x003fe20003800000 */
.L_x_13798:
[----:B------:R-:W-:Y:S01]  /*fc60*/  @!P0 IMAD.X R5, RZ, RZ, R8, P2 ;  /* 0x000000ffff058224 */ /* 0x000fe200010e0608 */
[----:B------:R-:W-:-:S04]  /*fc70*/  IADD3 R8, R0, 0x20, RZ ;  /* 0x0000002000087810 */ /* 0x000fc80007ffe0ff */
        /* <DEDUP_REMOVED lines=11> */
.L_x_13799:
[----:B------:R-:W-:Y:S01]  /*fd30*/  IMAD.MOV.U32 R13, RZ, RZ, R6 ;  /* 0x000000ffff0d7224 */ /* 0x000fe200078e0006 */
[----:B------:R-:W-:Y:S02]  /*fd40*/  MOV R12, 0x3 ;  /* 0x00000003000c7802 */ /* 0x000fe40000000f00 */
[----:B------:R-:W-:-:S13]  /*fd50*/  @!P0 LEA R4, P2, R24, R14, 0x1 ;  /* 0x0000000e18048211 */ /* 0x000fda00078408ff */
[----:B------:R-:W-:Y:S05]  /*fd60*/  WARPSYNC.COLLECTIVE R15, `(.L_x_13800) ;  /* 0x000000000f087348 */ /* 0x000fea0003c00000 */
[----:B------:R0:W1:Y:S02]  /*fd70*/  SHFL.IDX P6, R14, R13, R12, R11 ;  /* 0x0000000c0d0e7389 */ /* 0x00006400000c000b */
[----:B01----:R-:W-:Y:S01]  /*fd80*/  ENDCOLLECTIVE ;  /* 0x000000000000791b */ /* 0x003fe20003800000 */
.L_x_13800:
        /* <DEDUP_REMOVED lines=13> */
.L_x_13801:
[----:B------:R-:W-:Y:S01]  /*fe60*/  IMAD.MOV.U32 R13, RZ, RZ, R6 ;  /* 0x000000ffff0d7224 */ /* 0x000fe200078e0006 */
[----:B------:R-:W-:Y:S02]  /*fe70*/  MOV R12, 0x4 ;  /* 0x00000004000c7802 */ /* 0x000fe40000000f00 */
[----:B------:R-:W-:-:S13]  /*fe80*/  @!P0 LEA R4, P2, R24, R14, 0x1 ;  /* 0x0000000e18048211 */ /* 0x000fda00078408ff */
[----:B------:R-:W-:Y:S05]  /*fe90*/  WARPSYNC.COLLECTIVE R15, `(.L_x_13802) ;  /* 0x000000000f087348 */ /* 0x000fea0003c00000 */
[----:B------:R0:W1:Y:S02]  /*fea0*/  SHFL.IDX P6, R14, R13, R12, R11 ;  /* 0x0000000c0d0e7389 */ /* 0x00006400000c000b */
[----:B01----:R-:W-:Y:S01]  /*feb0*/  ENDCOLLECTIVE ;  /* 0x000000000000791b */ /* 0x003fe20003800000 */
.L_x_13802:
        /* <DEDUP_REMOVED lines=13> */
.L_x_13803:
[----:B------:R-:W-:Y:S01]  /*ff90*/  IMAD.MOV.U32 R13, RZ, RZ, R6 ;  /* 0x000000ffff0d7224 */ /* 0x000fe200078e0006 */
[----:B------:R-:W-:Y:S02]  /*ffa0*/  MOV R12, 0x5 ;  /* 0x00000005000c7802 */ /* 0x000fe40000000f00 */
[----:B------:R-:W-:-:S13]  /*ffb0*/  @!P0 LEA R4, P2, R24, R14, 0x1 ;  /* 0x0000000e18048211 */ /* 0x000fda00078408ff */
[----:B------:R-:W-:Y:S05]  /*ffc0*/  WARPSYNC.COLLECTIVE R15, `(.L_x_13804) ;  /* 0x000000000f087348 */ /* 0x000fea0003c00000 */
[----:B------:R0:W1:Y:S02]  /*ffd0*/  SHFL.IDX P6, R14, R13, R12, R11 ;  /* 0x0000000c0d0e7389 */ /* 0x00006400000c000b */
[----:B01----:R-:W-:Y:S01]  /*ffe0*/  ENDCOLLECTIVE ;  /* 0x000000000000791b */ /* 0x003fe20003800000 */
.L_x_13804:
        /* <DEDUP_REMOVED lines=13> */
.L_x_13805:
[----:B------:R-:W-:Y:S01]  /*100c0*/  MOV R13, R6 ;  /* 0x00000006000d7202 */ /* 0x000fe20000000f00 */
[----:B------:R-:W-:Y:S01]  /*100d0*/  IMAD.MOV.U32 R12, RZ, RZ, 0x6 ;  /* 0x00000006ff0c7424 */ /* 0x000fe200078e00ff */
[----:B------:R-:W-:-:S13]  /*100e0*/  @!P0 LEA R4, P2, R24, R14, 0x1 ;  /* 0x0000000e18048211 */ /* 0x000fda00078408ff */
[----:B------:R-:W-:Y:S05]  /*100f0*/  WARPSYNC.COLLECTIVE R15, `(.L_x_13806) ;  /* 0x000000000f087348 */ /* 0x000fea0003c00000 */
[----:B------:R0:W1:Y:S02]  /*10100*/  SHFL.IDX P6, R14, R13, R12, R11 ;  /* 0x0000000c0d0e7389 */ /* 0x00006400000c000b */
[----:B01----:R-:W-:Y:S01]  /*10110*/  ENDCOLLECTIVE ;  /* 0x000000000000791b */ /* 0x003fe20003800000 */
.L_x_13806:
[----:B------:R-:W-:-:S05]  /*10120*/  @!P0 IMAD.X R5, RZ, RZ, R8, P2 ;  /* 0x000000ffff058224 */ /* 0x000fca00010e0608 */
[----:B------:R-:W-:Y:S01]  /*10130*/  @!PT LDS RZ, [RZ] ;  /* 0x00000000fffff984 */ /* 0x000fe20000000800 */
[----:B------:R-:W-:Y:S01]  /*10140*/  @!PT LDS RZ, [RZ] ;  /* 0x00000000fffff984 */ /* 0x000fe20000000800 */
[----:B------:R-:W-:Y:S01]  /*10150*/  @!PT LDS RZ, [RZ] ;  /* 0x00000000fffff984 */ /* 0x000fe20000000800 */
[----:B------:R0:W-:Y:S01]  /*10160*/  @!P0 LDGSTS.E.BYPASS.LTC128B.128 [R21+0x1ac00], desc[UR36][R4.64], !P1 ;  /* 0x1ac0000004158fae */ /* 0x0001e2000c901d64 */
[----:B------:R-:W-:Y:S01]  /*10170*/  IMAD.MOV.U32 R13, RZ, RZ, R7 ;  /* 0x000000ffff0d7224 */ /* 0x000fe200078e0007 */
[----:B0-----:R-:W-:Y:S02]  /*10180*/  IADD3 R4, R0, 0x60, RZ ;  /* 0x0000006000047810 */ /* 0x001fe40007ffe0ff */
[----:B------:R-:W-:-:S07]  /*10190*/  MOV R8, R14 ;  /* 0x0000000e00087202 */ /* 0x000fce0000000f00 */
[----:B------:R-:W-:Y:S05]  /*101a0*/  WARPSYNC.COLLECTIVE R15, `(.L_x_13807) ;  /* 0x000000000f087348 */ /* 0x000fea0003c00000 */
[----:B------:R0:W1:Y:S02]  /*101b0*/  SHFL.IDX P6, R14, R13, R12, R11 ;  /* 0x0000000c0d0e7389 */ /* 0x00006400000c000b */
[----:B01----:R-:W-:Y:S01]  /*101c0*/  ENDCOLLECTIVE ;  /* 0x000000000000791b */ /* 0x003fe20003800000 */
.L_x_13807:
[----:B------:R-:W-:Y:S02]  /*101d0*/  ISETP.GE.AND P0, PT, R4, R3, PT ;  /* 0x000000030400720c */ /* 0x000fe40003f06270 */
[----:B------:R-:W-:Y:S01]  /*101e0*/  MOV R13, R6 ;  /* 0x00000006000d7202 */ /* 0x000fe20000000f00 */
[----:B------:R-:W-:-:S10]  /*101f0*/  IMAD.MOV.U32 R12, RZ, RZ, 0x7 ;  /* 0x00000007ff0c7424 */ /* 0x000fd400078e00ff */
[----:B------:R-:W-:Y:S02]  /*10200*/  @!P0 LEA R9, R16, UR45, 0x1 ;  /* 0x0000002d10098c11 */ /* 0x000fe4000f8e08ff */
[----:B------:R-:W-:-:S13]  /*10210*/  @!P0 LEA R4, P2, R24, R14, 0x1 ;  /* 0x0000000e18048211 */ /* 0x000fda00078408ff */
[----:B------:R-:W-:Y:S05]  /*10220*/  WARPSYNC.COLLECTIVE R15, `(.L_x_13808) ;  /* 0x000000000f087348 */ /* 0x000fea0003c00000 */
[----:B------:R0:W1:Y:S02]  /*10230*/  SHFL.IDX P6, R14, R13, R12, R11 ;  /* 0x0000000c0d0e7389 */ /* 0x00006400000c000b */
[----:B01----:R-:W-:Y:S01]  /*10240*/  ENDCOLLECTIVE ;  /* 0x000000000000791b */ /* 0x003fe20003800000 */
.L_x_13808:
[----:B------:R-:W-:-:S05]  /*10250*/  @!P0 IMAD.X R5, RZ, RZ, R8, P2 ;  /* 0x000000ffff058224 */ /* 0x000fca00010e0608 */
        /* <DEDUP_REMOVED lines=9> */
.L_x_13809:
[----:B------:R-:W-:Y:S05]  /*102f0*/  BRA `(.L_x_13810) ;  /* 0xffffffd000707947 */ /* 0x000fea000383ffff */
.L_x_13744:
[----:B0-----:R-:W-:-:S04]  /*10300*/  MOV R3, UR45 ;  /* 0x0000002d00037c02 */ /* 0x001fc80008000f00 */
[----:B------:R0:W1:Y:S03]  /*10310*/  SYNCS.PHASECHK.TRANS64.TRYWAIT P0, [R3+URZ+0x22820], R0 ;  /* 0x02282000030075a7 */ /* 0x000066000800017f */
[----:B-1----:R-:W-:Y:S05]  /*10320*/  @!P0 NANOSLEEP.SYNCS 0x989680 ;  /* 0x009896800000895d */ /* 0x002fea0003900000 */
[----:B------:R-:W1:Y:S02]  /*10330*/  @!P0 SYNCS.PHASECHK.TRANS64 P0, [R3+URZ+0x22820], R0 ;  /* 0x02282000030085a7 */ /* 0x000e64000800007f */
[----:B-1----:R-:W-:Y:S05]  /*10340*/  @!P0 BRA `(.L_x_13744) ;  /* 0xfffffffc00ec8947 */ /* 0x002fea000383ffff */
[----:B------:R-:W-:Y:S05]  /*10350*/  BRA `(.L_x_13811) ;  /* 0xffffffd000a07947 */ /* 0x000fea000383ffff */
.L_x_13746:
[----:B0-----:R-:W-:-:S04]  /*10360*/  IMAD.U32 R3, RZ, RZ, UR45 ;  /* 0x0000002dff037e24 */ /* 0x001fc8000f8e00ff */
[----:B------:R0:W1:Y:S03]  /*10370*/  SYNCS.PHASECHK.TRANS64.TRYWAIT P0, [R3+URZ+0x22860], R0 ;  /* 0x02286000030075a7 */ /* 0x000066000800017f */
[----:B-1----:R-:W-:Y:S05]  /*10380*/  @!P0 NANOSLEEP.SYNCS 0x989680 ;  /* 0x009896800000895d */ /* 0x002fea0003900000 */
[----:B------:R-:W1:Y:S02]  /*10390*/  @!P0 SYNCS.PHASECHK.TRANS64 P0, [R3+URZ+0x22860], R0 ;  /* 0x02286000030085a7 */ /* 0x000e64000800007f */
[----:B-1----:R-:W-:Y:S05]  /*103a0*/  @!P0 BRA `(.L_x_13746) ;  /* 0xfffffffc00ec8947 */ /* 0x002fea000383ffff */
[----:B------:R-:W-:Y:S05]  /*103b0*/  BRA `(.L_x_13812) ;  /* 0xffffffd0009c7947 */ /* 0x000fea000383ffff */
.L_x_13747:
        /* <DEDUP_REMOVED lines=8> */
.L_x_13814:
[----:B------:R-:W-:Y:S05]  /*10440*/  BSYNC B0 ;  /* 0x0000000000007941 */ /* 0x000fea0003800000 */
.L_x_13813:
[----:B------:R-:W-:Y:S01]  /*10450*/  IMAD.MOV.U32 R13, RZ, RZ, R3 ;  /* 0x000000ffff0d7224 */ /* 0x000fe200078e0003 */
[----:B------:R-:W-:Y:S01]  /*10460*/  MOV R12, RZ ;  /* 0x000000ff000c7202 */ /* 0x000fe20000000f00 */
[----:B------:R-:W-:Y:S01]  /*10470*/  IMAD.MOV.U32 R11, RZ, RZ, 0x181f ;  /* 0x0000181fff0b7424 */ /* 0x000fe200078e00ff */
[----:B------:R-:W-:Y:S01]  /*10480*/  MOV R15, 0xffffffff ;  /* 0xffffffff000f7802 */ /* 0x000fe20000000f00 */
[----:B------:R-:W-:Y:S01]  /*10490*/  IMAD.SHL.U32 R24, R24, 0x2, RZ ;  /* 0x0000000218187824 */ /* 0x000fe200078e00ff */
[----:B------:R-:W-:Y:S02]  /*104a0*/  MOV R0, R14 ;  /* 0x0000000e00007202 */ /* 0x000fe40000000f00 */
[----:B------:R-:W-:-:S07]  /*104b0*/  LEA R17, R16, UR45, 0x1 ;  /* 0x0000002d10117c11 */ /* 0x000fce000f8e08ff */
[----:B------:R-:W-:Y:S05]  /*104c0*/  WARPSYNC.COLLECTIVE R15, `(.L_x_13815) ;  /* 0x000000000f087348 */ /* 0x000fea0003c00000 */
[----:B------:R0:W1:Y:S02]  /*104d0*/  SHFL.IDX P6, R14, R13, R12, R11 ;  /* 0x0000000c0d0e7389 */ /* 0x00006400000c000b */
[----:B01----:R-:W-:Y:S01]  /*104e0*/  ENDCOLLECTIVE ;  /* 0x000000000000791b */ /* 0x003fe20003800000 */
.L_x_13815:
[C---:B------:R-:W-:Y:S02]  /*104f0*/  LOP3.LUT P2, RZ, R8.reuse, 0x2, RZ, 0xc0, !PT ;  /* 0x0000000208ff7812 */ /* 0x040fe4000784c0ff */
[----:B------:R-:W-:-:S04]  /*10500*/  LOP3.LUT P1, RZ, R8, 0x4, RZ, 0xc0, !PT ;  /* 0x0000000408ff7812 */ /* 0x000fc8000782c0ff */
[----:B------:R-:W-:Y:S01]  /*10510*/  ISETP.LT.OR P3, PT, R35, 0x1, !P1 ;  /* 0x000000012300780c */ /* 0x000fe20004f61670 */
[----:B------:R-:W-:Y:S01]  /*10520*/  IMAD.MOV.U32 R13, RZ, RZ, R10 ;  /* 0x000000ffff0d7224 */ /* 0x000fe200078e000a */
[----:B------:R-:W-:Y:S02]  /*10530*/  MOV R12, 0x1 ;  /* 0x00000001000c7802 */ /* 0x000fe40000000f00 */
[----:B------:R-:W-:-:S13]  /*10540*/  IADD3 R4, P0, R14, R24, RZ ;  /* 0x000000180e047210 */ /* 0x000fda0007f1e0ff */
[----:B------:R-:W-:Y:S05]  /*10550*/  WARPSYNC.COLLECTIVE R15, `(.L_x_13816) ;  /* 0x000000000f087348 */ /* 0x000fea0003c00000 */
[----:B------:R0:W1:Y:S02]  /*10560*/  SHFL.IDX P6, R14, R13, R12, R11 ;  /* 0x0000000c0d0e7389 */ /* 0x00006400000c000b */
[----:B01----:R-:W-:Y:S01]  /*10570*/  ENDCOLLECTIVE ;  /* 0x000000000000791b */ /* 0x003fe20003800000 */
.L_x_13816:
        /* <DEDUP_REMOVED lines=12> */
.L_x_13817:
[----:B------:R-:W-:Y:S01]  /*10640*/  @!PT LDS RZ, [RZ] ;  /* 0x00000000fffff984 */ /* 0x000fe20000000800 */
[----:B------:R-:W-:Y:S01]  /*10650*/  @!PT LDS RZ, [RZ] ;  /* 0x00000000fffff984 */ /* 0x000fe20000000800 */
[----:B------:R-:W-:Y:S01]  /*10660*/  @!PT LDS RZ, [RZ] ;  /* 0x00000000fffff984 */ /* 0x000fe20000000800 */
[----:B------:R-:W-:Y:S01]  /*10670*/  LDGSTS.E.BYPASS.LTC128B.128 [R17+0x3400], desc[UR36][R4.64+0x80], !P0 ;  /* 0x0340008004117fae */ /* 0x000fe2000c101d64 */
[----:B------:R-:W-:Y:S01]  /*10680*/  LOP3.LUT P0, RZ, R8, 0x8, RZ, 0xc0, !PT ;  /* 0x0000000808ff7812 */ /* 0x000fe2000780c0ff */
[----:B------:R-:W-:Y:S02]  /*10690*/  IMAD.MOV.U32 R8, RZ, RZ, RZ ;  /* 0x000000ffff087224 */ /* 0x000fe400078e00ff */
        /* <DEDUP_REMOVED lines=9> */
.L_x_13818:
        /* <DEDUP_REMOVED lines=12> */
.L_x_13819:
        /* <DEDUP_REMOVED lines=14> */
.L_x_13820:
        /* <DEDUP_REMOVED lines=12> */
.L_x_13821:
        /* <DEDUP_REMOVED lines=14> */
.L_x_13822:
        /* <DEDUP_REMOVED lines=12> */
.L_x_13823:
        /* <DEDUP_REMOVED lines=14> */
.L_x_13824:
[----:B------:R-:W-:Y:S02]  /*10c10*/  IADD3.X R5, RZ, R0, RZ, P3, !PT ;  /* 0x00000000ff057210 */ /* 0x000fe40001ffe4ff */
[----:B------:R-:W-:Y:S02]  /*10c20*/  ISETP.LT.OR P3, PT, R35, 0x41, P4 ;  /* 0x000000412300780c */ /* 0x000fe40002761670 */
[----:B------:R-:W-:Y:S02]  /*10c30*/  IADD3 R0, R17, 0x400, RZ ;  /* 0x0000040011007810 */ /* 0x000fe40007ffe0ff */
[----:B------:R-:W-:-:S09]  /*10c40*/  MOV R13, R3 ;  /* 0x00000003000d7202 */ /* 0x000fd20000000f00 */
        /* <DEDUP_REMOVED lines=9> */
.L_x_13825:
        /* <DEDUP_REMOVED lines=9> */
.L_x_13754:
[----:B-1----:R1:W2:Y:S02]  /*10d70*/  SYNCS.PHASECHK.TRANS64.TRYWAIT P0, [R32+URZ+0x22840], R31 ;  /* 0x0228401f200075a7 */ /* 0x0022a4000800017f */
[----:B--2---:R-:W-:Y:S05]  /*10d80*/  @!P0 NANOSLEEP.SYNCS 0x989680 ;  /* 0x009896800000895d */ /* 0x004fea0003900000 */
[----:B------:R-:W2:Y:S02]  /*10d90*/  @!P0 SYNCS.PHASECHK.TRANS64 P0, [R32+URZ+0x22840], R31 ;  /* 0x0228401f200085a7 */ /* 0x000ea4000800007f */
[----:B--2---:R-:W-:Y:S05]  /*10da0*/  @!P0 BRA `(.L_x_13754) ;  /* 0xfffffffc00f08947 */ /* 0x004fea000383ffff */
[----:B------:R-:W-:Y:S05]  /*10db0*/  BRA `(.L_x_13827) ;  /* 0xffffffd000c07947 */ /* 0x000fea000383ffff */
.L_x_13755:
        /* <DEDUP_REMOVED lines=8> */
.L_x_13829:
[----:B------:R-:W-:Y:S05]  /*10e40*/  BSYNC B1 ;  /* 0x0000000000017941 */ /* 0x000fea0003800000 */
.L_x_13828:
        /* <DEDUP_REMOVED lines=9> */
.L_x_13830:
[----:B------:R-:W-:Y:S01]  /*10ee0*/  IMAD.MOV.U32 R13, RZ, RZ, R3 ;  /* 0x000000ffff0d7224 */ /* 0x000fe200078e0003 */
[----:B------:R-:W-:Y:S02]  /*10ef0*/  MOV R12, 0x1 ;  /* 0x00000001000c7802 */ /* 0x000fe40000000f00 */
[----:B------:R-:W-:-:S13]  /*10f00*/  IADD3 R4, P0, R14, R24, RZ ;  /* 0x000000180e047210 */ /* 0x000fda0007f1e0ff */
[----:B------:R-:W-:Y:S05]  /*10f10*/  WARPSYNC.COLLECTIVE R15, `(.L_x_13831) ;  /* 0x000000000f087348 */ /* 0x000fea0003c00000 */
[----:B------:R0:W1:Y:S02]  /*10f20*/  SHFL.IDX P6, R14, R13, R12, R11 ;  /* 0x0000000c0d0e7389 */ /* 0x00006400000c000b */
[----:B01----:R-:W-:Y:S01]  /*10f30*/  ENDCOLLECTIVE ;  /* 0x000000000000791b */ /* 0x003fe20003800000 */
.L_x_13831:
        /* <DEDUP_REMOVED lines=10> */
.L_x_13832:
[----:B------:R-:W-:Y:S01]  /*10fe0*/  MOV R13, R3 ;  /* 0x00000003000d7202 */ /* 0x000fe20000000f00 */
[----:B------:R-:W-:Y:S01]  /*10ff0*/  IMAD.MOV.U32 R12, RZ, RZ, 0x2 ;  /* 0x00000002ff0c7424 */ /* 0x000fe200078e00ff */
[----:B------:R-:W-:-:S13]  /*11000*/  IADD3 R6, P0, R14, R24, RZ ;  /* 0x000000180e067210 */ /* 0x000fda0007f1e0ff */
[----:B------:R-:W-:Y:S05]  /*11010*/  WARPSYNC.COLLECTIVE R15, `(.L_x_13833) ;  /* 0x000000000f087348 */ /* 0x000fea0003c00000 */
[----:B------:R0:W1:Y:S02]  /*11020*/  SHFL.IDX P6, R14, R13, R12, R11 ;  /* 0x0000000c0d0e7389 */ /* 0x00006400000c000b */
[----:B01----:R-:W-:Y:S01]  /*11030*/  ENDCOLLECTIVE ;  /* 0x000000000000791b */ /* 0x003fe20003800000 */
.L_x_13833:
[----:B------:R-:W-:-:S05]  /*11040*/  IMAD.X R7, RZ, RZ, R7, P0 ;  /* 0x000000ffff077224 */ /* 0x000fca00000e0607 */
        /* <DEDUP_REMOVED lines=9> */
.L_x_13834:
[----:B------:R-:W-:Y:S01]  /*110e0*/  IMAD.MOV.U32 R13, RZ, RZ, R3 ;  /* 0x000000ffff0d7224 */ /* 0x000fe200078e0003 */
[----:B------:R-:W-:Y:S02]  /*110f0*/  MOV R12, 0x3 ;  /* 0x00000003000c7802 */ /* 0x000fe40000000f00 */
[----:B------:R-:W-:-:S13]  /*11100*/  IADD3 R6, P0, R14, R24, RZ ;  /* 0x000000180e067210 */ /* 0x000fda0007f1e0ff */
[----:B------:R-:W-:Y:S05]  /*11110*/  WARPSYNC.COLLECTIVE R15, `(.L_x_13835) ;  /* 0x000000000f087348 */ /* 0x000fea0003c00000 */
[----:B------:R0:W1:Y:S02]  /*11120*/  SHFL.IDX P6, R14, R13, R12, R11 ;  /* 0x0000000c0d0e7389 */ /* 0x00006400000c000b */
[----:B01----:R-:W-:Y:S01]  /*11130*/  ENDCOLLECTIVE ;  /* 0x000000000000791b */ /* 0x003fe20003800000 */
.L_x_13835:
        /* <DEDUP_REMOVED lines=10> */
.L_x_13836:
[----:B------:R-:W-:Y:S01]  /*111e0*/  MOV R13, R3 ;  /* 0x00000003000d7202 */ /* 0x000fe20000000f00 */
[----:B------:R-:W-:Y:S01]  /*111f0*/  IMAD.MOV.U32 R12, RZ, RZ, 0x4 ;  /* 0x00000004ff0c7424 */ /* 0x000fe200078e00ff */
[----:B------:R-:W-:-:S13]  /*11200*/  IADD3 R4, P0, R14, R24, RZ ;  /* 0x000000180e047210 */ /* 0x000fda0007f1e0ff */
[----:B------:R-:W-:Y:S05]  /*11210*/  WARPSYNC.COLLECTIVE R15, `(.L_x_13837) ;  /* 0x000000000f087348 */ /* 0x000fea0003c00000 */
[----:B------:R0:W1:Y:S02]  /*11220*/  SHFL.IDX P6, R14, R13, R12, R11 ;  /* 0x0000000c0d0e7389 */ /* 0x00006400000c000b */
[----:B01----:R-:W-:Y:S01]  /*11230*/  ENDCOLLECTIVE ;  /* 0x000000000000791b */ /* 0x003fe20003800000 */
.L_x_13837:
        /* <DEDUP_REMOVED lines=10> */
.L_x_13838:
[----:B------:R-:W-:Y:S01]  /*112e0*/  IMAD.MOV.U32 R13, RZ, RZ, R3 ;  /* 0x000000ffff0d7224 */ /* 0x000fe200078e0003 */
[----:B------:R-:W-:Y:S02]  /*112f0*/  MOV R12, 0x5 ;  /* 0x00000005000c7802 */ /* 0x000fe40000000f00 */
[----:B------:R-:W-:-:S13]  /*11300*/  IADD3 R4, P0, R14, R24, RZ ;  /* 0x000000180e047210 */ /* 0x000fda0007f1e0ff */
[----:B------:R-:W-:Y:S05]  /*11310*/  WARPSYNC.COLLECTIVE R15, `(.L_x_13839) ;  /* 0x000000000f087348 */ /* 0x000fea0003c00000 */
[----:B------:R0:W1:Y:S02]  /*11320*/  SHFL.IDX P6, R14, R13, R12, R11 ;  /* 0x0000000c0d0e7389 */ /* 0x00006400000c000b */
[----:B01----:R-:W-:Y:S01]  /*11330*/  ENDCOLLECTIVE ;  /* 0x000000000000791b */ /* 0x003fe20003800000 */
.L_x_13839:
        /* <DEDUP_REMOVED lines=10> */
.L_x_13840:
[----:B------:R-:W-:Y:S01]  /*113e0*/  IMAD.MOV.U32 R37, RZ, RZ, R14 ;  /* 0x000000ffff257224 */ /* 0x000fe200078e000e */
[----:B------:R-:W-:Y:S06]  /*113f0*/  BRA `(.L_x_13841) ;  /* 0xffffffd000187947 */ /* 0x000fec000383ffff */
.L_x_13760:
[----:B---3--:R3:W4:Y:S02]  /*11400*/  SYNCS.PHASECHK.TRANS64.TRYWAIT P0, [R32+URZ+0x22860], R31 ;  /* 0x0228601f200075a7 */ /* 0x008724000800017f */
[----:B----4-:R-:W-:Y:S05]  /*11410*/  @!P0 NANOSLEEP.SYNCS 0x989680 ;  /* 0x009896800000895d */ /* 0x010fea0003900000 */
[----:B------:R-:W4:Y:S02]  /*11420*/  @!P0 SYNCS.PHASECHK.TRANS64 P0, [R32+URZ+0x22860], R31 ;  /* 0x0228601f200085a7 */ /* 0x000f24000800007f */
[----:B----4-:R-:W-:Y:S05]  /*11430*/  @!P0 BRA `(.L_x_13760) ;  /* 0xfffffffc00f08947 */ /* 0x010fea000383ffff */
[----:B------:R-:W-:Y:S05]  /*11440*/  BRA `(.L_x_13842) ;  /* 0xffffffd000647947 */ /* 0x000fea000383ffff */
.L_x_13761:
[----:B------:R-:W-:Y:S01]  /*11450*/  BSSY B1, `(.L_x_13843) ;  /* 0x0000008000017945 */ /* 0x000fe20003800000 */
[----:B------:R-:W-:Y:S01]  /*11460*/  MOV R13, R18 ;  /* 0x00000012000d7202 */ /* 0x000fe20000000f00 */
[----:B------:R-:W-:Y:S01]  /*11470*/  IMAD.MOV.U32 R12, RZ, RZ, RZ ;  /* 0x000000ffff0c7224 */ /* 0x000fe200078e00ff */
[----:B------:R-:W-:Y:S01]  /*11480*/  MOV R11, 0x181f ;  /* 0x0000181f000b7802 */ /* 0x000fe20000000f00 */
[----:B------:R-:W-:-:S07]  /*11490*/  IMAD.MOV.U32 R15, RZ, RZ, -0x1 ;  /* 0xffffffffff0f7424 */ /* 0x000fce00078e00ff */
[----:B-123--:R-:W-:Y:S05]  /*114a0*/  WARPSYNC.COLLECTIVE R15, `(.L_x_13844) ;  /* 0x000000000f087348 */ /* 0x00efea0003c00000 */
[----:B------:R0:W4:Y:S02]  /*114b0*/  SHFL.IDX P6, R14, R13, R12, R11 ;  /* 0x0000000c0d0e7389 */ /* 0x00012400000c000b */
[----:B01234-:R-:W-:Y:S01]  /*114c0*/  ENDCOLLECTIVE ;  /* 0x000000000000791b */ /* 0x01ffe20003800000 */
.L_x_13844:
[----:B------:R-:W-:Y:S05]  /*114d0*/  BSYNC B1 ;  /* 0x0000000000017941 */ /* 0x000fea0003800000 */
.L_x_13843:
[----:B------:R-:W-:Y:S01]  /*114e0*/  IMAD.MOV.U32 R13, RZ, RZ, R3 ;  /* 0x000000ffff0d7224 */ /* 0x000fe200078e0003 */
[----:B------:R-:W-:Y:S01]  /*114f0*/  MOV R12, RZ ;  /* 0x000000ff000c7202 */ /* 0x000fe20000000f00 */
[----:B------:R-:W-:Y:S01]  /*11500*/  IMAD.MOV.U32 R11, RZ, RZ, 0x181f ;  /* 0x0000181fff0b7424 */ /* 0x000fe200078e00ff */
[----:B------:R-:W-:Y:S01]  /*11510*/  MOV R15, 0xffffffff ;  /* 0xffffffff000f7802 */ /* 0x000fe20000000f00 */
[----:B------:R-:W-:Y:S01]  /*11520*/  IMAD R17, R21, 0xc000, R0 ;  /* 0x0000c00015117824 */ /* 0x000fe200078e0200 */
[----:B------:R-:W-:Y:S01]  /*11530*/  MOV R5, R14 ;  /* 0x0000000e00057202 */ /* 0x000fe20000000f00 */
[----:B------:R-:W-:-:S07]  /*11540*/  IMAD.MOV.U32 R8, RZ, RZ, RZ ;  /* 0x000000ffff087224 */ /* 0x000fce00078e00ff */
[----:B------:R-:W-:Y:S05]  /*11550*/  WARPSYNC.COLLECTIVE R15, `(.L_x_13845) ;  /* 0x000000000f087348 */ /* 0x000fea0003c00000 */
[----:B------:R0:W1:Y:S02]  /*11560*/  SHFL.IDX P6, R14, R13, R12, R11 ;  /* 0x0000000c0d0e7389 */ /* 0x00006400000c000b */
[----:B01----:R-:W-:Y:S01]  /*11570*/  ENDCOLLECTIVE ;  /* 0x000000000000791b */ /* 0x003fe20003800000 */
.L_x_13845:
[----:B------:R-:W-:Y:S01]  /*11580*/  MOV R13, R18 ;  /* 0x00000012000d7202 */ /* 0x000fe20000000f00 */
[----:B------:R-:W-:Y:S01]  /*11590*/  IMAD.MOV.U32 R12, RZ, RZ, 0x1 ;  /* 0x00000001ff0c7424 */ /* 0x000fe200078e00ff */
[----:B------:R-:W-:-:S13]  /*115a0*/  IADD3 R4, P0, R14, R24, RZ ;  /* 0x000000180e047210 */ /* 0x000fda0007f1e0ff */
[----:B------:R-:W-:Y:S05]  /*115b0*/  WARPSYNC.COLLECTIVE R15, `(.L_x_13846) ;  /* 0x000000000f087348 */ /* 0x000fea0003c00000 */
[----:B------:R0:W1:Y:S02]  /*115c0*/  SHFL.IDX P6, R14, R13, R12, R11 ;  /* 0x0000000c0d0e7389 */ /* 0x00006400000c000b */
[----:B01----:R-:W-:Y:S01]  /*115d0*/  ENDCOLLECTIVE ;  /* 0x000000000000791b */ /* 0x003fe20003800000 */
.L_x_13846:
        /* <DEDUP_REMOVED lines=13> */
.L_x_13847:
[----:B------:R-:W-:Y:S01]  /*116b0*/  MOV R13, R18 ;  /* 0x00000012000d7202 */ /* 0x000fe20000000f00 */
[----:B------:R-:W-:Y:S01]  /*116c0*/  IMAD.MOV.U32 R12, RZ, RZ, 0x2 ;  /* 0x00000002ff0c7424 */ /* 0x000fe200078e00ff */
[----:B------:R-:W-:-:S07]  /*116d0*/  MOV R5, R14 ;  /* 0x0000000e00057202 */ /* 0x000fce0000000f00 */
[----:B------:R-:W-:Y:S05]  /*116e0*/  WARPSYNC.COLLECTIVE R15, `(.L_x_13848) ;  /* 0x000000000f087348 */ /* 0x000fea0003c00000 */
[----:B------:R0:W1:Y:S02]  /*116f0*/  SHFL.IDX P6, R14, R13, R12, R11 ;  /* 0x0000000c0d0e7389 */ /* 0x00006400000c000b */
[----:B01----:R-:W-:Y:S01]  /*11700*/  ENDCOLLECTIVE ;  /* 0x000000000000791b */ /* 0x003fe20003800000 */
.L_x_13848:
        /* <DEDUP_REMOVED lines=14> */
.L_x_13849:
[----:B------:R-:W-:Y:S01]  /*117f0*/  MOV R13, R18 ;  /* 0x00000012000d7202 */ /* 0x000fe20000000f00 */
[----:B------:R-:W-:Y:S01]  /*11800*/  IMAD.MOV.U32 R12, RZ, RZ, 0x3 ;  /* 0x00000003ff0c7424 */ /* 0x000fe200078e00ff */
[----:B------:R-:W-:-:S07]  /*11810*/  MOV R5, R14 ;  /* 0x0000000e00057202 */ /* 0x000fce0000000f00 */
[----:B------:R-:W-:Y:S05]  /*11820*/  WARPSYNC.COLLECTIVE R15, `(.L_x_13850) ;  /* 0x000000000f087348 */ /* 0x000fea0003c00000 */
[----:B------:R0:W1:Y:S02]  /*11830*/  SHFL.IDX P6, R14, R13, R12, R11 ;  /* 0x0000000c0d0e7389 */ /* 0x00006400000c000b */
[----:B01----:R-:W-:Y:S01]  /*11840*/  ENDCOLLECTIVE ;  /* 0x000000000000791b */ /* 0x003fe20003800000 */
.L_x_13850:
        /* <DEDUP_REMOVED lines=14> */
.L_x_13851:
[----:B------:R-:W-:Y:S01]  /*11930*/  MOV R13, R18 ;  /* 0x00000012000d7202 */ /* 0x000fe20000000f00 */
[----:B------:R-:W-:Y:S01]  /*11940*/  IMAD.MOV.U32 R12, RZ, RZ, 0x4 ;  /* 0x00000004ff0c7424 */ /* 0x000fe200078e00ff */
[----:B------:R-:W-:-:S07]  /*11950*/  MOV R5, R14 ;  /* 0x0000000e00057202 */ /* 0x000fce0000000f00 */
[----:B------:R-:W-:Y:S05]  /*11960*/  WARPSYNC.COLLECTIVE R15, `(.L_x_13852) ;  /* 0x000000000f087348 */ /* 0x000fea0003c00000 */
[----:B------:R0:W1:Y:S02]  /*11970*/  SHFL.IDX P6, R14, R13, R12, R11 ;  /* 0x0000000c0d0e7389 */ /* 0x00006400000c000b */
[----:B01----:R-:W-:Y:S01]  /*11980*/  ENDCOLLECTIVE ;  /* 0x000000000000791b */ /* 0x003fe20003800000 */
.L_x_13852:
        /* <DEDUP_REMOVED lines=14> */
.L_x_13853:
[----:B------:R-:W-:Y:S01]  /*11a70*/  MOV R13, R18 ;  /* 0x00000012000d7202 */ /* 0x000fe20000000f00 */
[----:B------:R-:W-:Y:S01]  /*11a80*/  IMAD.MOV.U32 R12, RZ, RZ, 0x5 ;  /* 0x00000005ff0c7424 */ /* 0x000fe200078e00ff */
[----:B------:R-:W-:-:S07]  /*11a90*/  MOV R5, R14 ;  /* 0x0000000e00057202 */ /* 0x000fce0000000f00 */
[----:B------:R-:W-:Y:S05]  /*11aa0*/  WARPSYNC.COLLECTIVE R15, `(.L_x_13854) ;  /* 0x000000000f087348 */ /* 0x000fea0003c00000 */
[----:B------:R0:W1:Y:S02]  /*11ab0*/  SHFL.IDX P6, R14, R13, R12, R11 ;  /* 0x0000000c0d0e7389 */ /* 0x00006400000c000b */
[----:B01----:R-:W-:Y:S01]  /*11ac0*/  ENDCOLLECTIVE ;  /* 0x000000000000791b */ /* 0x003fe20003800000 */
.L_x_13854:
        /* <DEDUP_REMOVED lines=14> */
.L_x_13855:
[----:B------:R-:W-:Y:S01]  /*11bb0*/  MOV R3, R14 ;  /* 0x0000000e00037202 */ /* 0x000fe20000000f00 */
[----:B------:R-:W-:Y:S06]  /*11bc0*/  BRA `(.L_x_13856) ;  /* 0xffffffcc00a07947 */ /* 0x000fec000383ffff */
.L_x_13766:
[----:B0-----:R0:W1:Y:S02]  /*11bd0*/  SYNCS.PHASECHK.TRANS64.TRYWAIT P0, [R4+URZ+0x22820], R8 ;  /* 0x02282008040075a7 */ /* 0x001064000800017f */
[----:B-1----:R-:W-:Y:S05]  /*11be0*/  @!P0 NANOSLEEP.SYNCS 0x989680 ;  /* 0x009896800000895d */ /* 0x002fea0003900000 */
[----:B------:R-:W1:Y:S02]  /*11bf0*/  @!P0 SYNCS.PHASECHK.TRANS64 P0, [R4+URZ+0x22820], R8 ;  /* 0x02282008040085a7 */ /* 0x000e64000800007f */
[----:B-1----:R-:W-:Y:S05]  /*11c00*/  @!P0 BRA `(.L_x_13766) ;  /* 0xfffffffc00f08947 */ /* 0x002fea000383ffff */
[----:B------:R-:W-:Y:S05]  /*11c10*/  BRA `(.L_x_13857) ;  /* 0xffffffd000287947 */ /* 0x000fea000383ffff */
.L_x_13767:
[----:B------:R-:W-:Y:S01]  /*11c20*/  BSSY B0, `(.L_x_13858) ;  /* 0x0000008000007945 */ /* 0x000fe20003800000 */
[----:B------:R-:W-:Y:S01]  /*11c30*/  MOV R13, R2 ;  /* 0x00000002000d7202 */ /* 0x000fe20000000f00 */
[----:B------:R-:W-:Y:S01]  /*11c40*/  IMAD.MOV.U32 R12, RZ, RZ, RZ ;  /* 0x000000ffff0c7224 */ /* 0x000fe200078e00ff */
[----:B------:R-:W-:Y:S01]  /*11c50*/  MOV R11, 0x1f ;  /* 0x0000001f000b7802 */ /* 0x000fe20000000f00 */
[----:B------:R-:W-:-:S07]  /*11c60*/  IMAD.MOV.U32 R15, RZ, RZ, -0x1 ;  /* 0xffffffffff0f7424 */ /* 0x000fce00078e00ff */
[----:B0-23-5:R-:W-:Y:S05]  /*11c70*/  WARPSYNC.COLLECTIVE R15, `(.L_x_13859) ;  /* 0x000000000f087348 */ /* 0x02dfea0003c00000 */
[----:B------:R1:W4:Y:S02]  /*11c80*/  SHFL.IDX P6, R14, R13, R12, R11 ;  /* 0x0000000c0d0e7389 */ /* 0x00032400000c000b */
[----:B012345:R-:W-:Y:S01]  /*11c90*/  ENDCOLLECTIVE ;  /* 0x000000000000791b */ /* 0x03ffe20003800000 */
.L_x_13859:
[----:B------:R-:W-:Y:S05]  /*11ca0*/  BSYNC B0 ;  /* 0x0000000000007941 */ /* 0x000fea0003800000 */
.L_x_13858:
[----:B------:R-:W-:Y:S05]  /*11cb0*/  BRA `(.L_x_13860) ;  /* 0xffffffd000107947 */ /* 0x000fea000383ffff */
.L_x_13768:
[----:B------:R-:W-:Y:S01]  /*11cc0*/  BSSY B0, `(.L_x_13861) ;  /* 0x0000006000007945 */ /* 0x000fe20003800000 */
[----:B------:R-:W-:-:S07]  /*11cd0*/  MOV R15, 0xffffffff ;  /* 0xffffffff000f7802 */ /* 0x000fce0000000f00 */
[----:B0123-5:R-:W-:Y:S05]  /*11ce0*/  WARPSYNC.COLLECTIVE R15, `(.L_x_13862) ;  /* 0x000000000f0c7348 */ /* 0x02ffea0003c00000 */
[----:B------:R-:W-:Y:S02]  /*11cf0*/  ELECT P6, UR62, PT ;  /* 0x00000000003e782f */ /* 0x000fe400038c0000 */
[----:B------:R-:W-:Y:S01]  /*11d00*/  MOV R14, UR62 ;  /* 0x0000003e000e7c02 */ /* 0x000fe20008000f00 */
[----:B0123-5:R-:W-:Y:S10]  /*11d10*/  ENDCOLLECTIVE ;  /* 0x000000000000791b */ /* 0x02fff40003800000 */
.L_x_13862:
[----:B------:R-:W-:Y:S05]  /*11d20*/  BSYNC B0 ;  /* 0x0000000000007941 */ /* 0x000fea0003800000 */
.L_x_13861:
[----:B------:R-:W-:Y:S05]  /*11d30*/  BRA `(.L_x_13863) ;  /* 0xffffffd000047947 */ /* 0x000fea000383ffff */
.L_x_13770:
[----:B----4-:R4:W0:Y:S02]  /*11d40*/  SYNCS.PHASECHK.TRANS64.TRYWAIT P1, [R5+URZ+0x22840], R0 ;  /* 0x02284000050075a7 */ /* 0x010824000802017f */
[----:B0-----:R-:W-:Y:S05]  /*11d50*/  @!P1 NANOSLEEP.SYNCS 0x989680 ;  /* 0x009896800000995d */ /* 0x001fea0003900000 */
[----:B------:R-:W0:Y:S02]  /*11d60*/  @!P1 SYNCS.PHASECHK.TRANS64 P1, [R5+URZ+0x22840], R0 ;  /* 0x02284000050095a7 */ /* 0x000e24000802007f */
[----:B0-----:R-:W-:Y:S05]  /*11d70*/  @!P1 BRA `(.L_x_13770) ;  /* 0xfffffffc00f09947 */ /* 0x001fea000383ffff */
[----:B------:R-:W-:Y:S05]  /*11d80*/  BRA `(.L_x_13864) ;  /* 0xffffffd000247947 */ /* 0x000fea000383ffff */
.L_x_13772:
[----:B-1----:R1:W0:Y:S02]  /*11d90*/  SYNCS.PHASECHK.TRANS64.TRYWAIT P1, [R21+URZ+0x22840], R2 ;  /* 0x02284002150075a7 */ /* 0x002224000802017f */
[----:B0-----:R-:W-:Y:S05]  /*11da0*/  @!P1 NANOSLEEP.SYNCS 0x989680 ;  /* 0x009896800000995d */ /* 0x001fea0003900000 */
[----:B------:R-:W0:Y:S02]  /*11db0*/  @!P1 SYNCS.PHASECHK.TRANS64 P1, [R21+URZ+0x22840], R2 ;  /* 0x02284002150095a7 */ /* 0x000e24000802007f */
[----:B0-----:R-:W-:Y:S05]  /*11dc0*/  @!P1 BRA `(.L_x_13772) ;  /* 0xfffffffc00f09947 */ /* 0x001fea000383ffff */
[----:B------:R-:W-:Y:S05]  /*11dd0*/  BRA `(.L_x_13865) ;  /* 0xffffffd000307947 */ /* 0x000fea000383ffff */
.L_x_13774:
[----:B------:R0:W0:Y:S02]  /*11de0*/  SYNCS.PHASECHK.TRANS64.TRYWAIT P1, [R5+URZ+0x22860], R0 ;  /* 0x02286000050075a7 */ /* 0x000024000802017f */
[----:B0-----:R-:W-:Y:S05]  /*11df0*/  @!P1 NANOSLEEP.SYNCS 0x989680 ;  /* 0x009896800000995d */ /* 0x001fea0003900000 */
[----:B------:R-:W0:Y:S02]  /*11e00*/  @!P1 SYNCS.PHASECHK.TRANS64 P1, [R5+URZ+0x22860], R0 ;  /* 0x02286000050095a7 */ /* 0x000e24000802007f */
[----:B0-----:R-:W-:Y:S05]  /*11e10*/  @!P1 BRA `(.L_x_13774) ;  /* 0xfffffffc00f09947 */ /* 0x001fea000383ffff */
[----:B------:R-:W-:Y:S05]  /*11e20*/  BRA `(.L_x_13866) ;  /* 0xffffffd0002c7947 */ /* 0x000fea000383ffff */
.L_x_13867:
        /* <DEDUP_REMOVED lines=13> */
.L_x_15780:


//--------------------- .text._ZN7cutlass13device_kernelIN5flash11enable_sm90INS1_16FlashAttnFwdSm90INS1_25CollectiveMainloopFwdSm90ILi2EN4cute5tupleIJNS5_1CILi1EEES8_S8_EEENS6_IJNS7_ILi128EEENS7_ILi96EEENS7_ILi64EEEEEELi256ENS_6half_tEfNS_4arch4Sm90ELb1ELb0ELb1ELb0ELb1ELb0ELb1ELb1ELb0ELb1ELb1ELb0EEENS1_21CollectiveEpilogueFwdINS6_IJSA_NS7_ILi256EEESB_EEES9_SE_SG_Li256ELb0ELb1ELb1ELb0EEENS1_19SingleTileSchedulerILb0ELb1ELb1ELi128EEEEEEEEEvNT_6ParamsE --------------------------
	.section	.text._ZN7cutlass13device_kernelIN5flash11enable_sm90INS1_16FlashAttnFwdSm90INS1_25CollectiveMainloopFwdSm90ILi2EN4cute5tupleIJNS5_1CILi1EEES8_S8_EEENS6_IJNS7_ILi128EEENS7_ILi96EEENS7_ILi64EEEEEELi256ENS_6half_tEfNS_4arch4Sm90ELb1ELb0ELb1ELb0ELb1ELb0ELb1ELb1ELb0ELb1ELb1ELb0EEENS1_21CollectiveEpilogueFwdINS6_IJSA_NS7_ILi256EEESB_EEES9_SE_SG_Li256ELb0ELb1ELb1ELb0EEENS1_19SingleTileSchedulerILb0ELb1ELb1ELi128EEEEEEEEEvNT_6ParamsE,"ax",@progbits
	.align	128
.text._ZN7cutlass13device_kernelIN5flash11enable_sm90INS1_16FlashAttnFwdSm90INS1_25CollectiveMainloopFwdSm90ILi2EN4cute5tupleIJNS5_1CILi1EEES8_S8_EEENS6_IJNS7_ILi128EEENS7_ILi96EEENS7_ILi64EEEEEELi256ENS_6half_tEfNS_4arch4Sm90ELb1ELb0ELb1ELb0ELb1ELb0ELb1ELb1ELb0ELb1ELb1ELb0EEENS1_21CollectiveEpilogueFwdINS6_IJSA_NS7_ILi256EEESB_EEES9_SE_SG_Li256ELb0ELb1ELb1ELb0EEENS1_19SingleTileSchedulerILb0ELb1ELb1ELi128EEEEEEEEEvNT_6ParamsE:
        .type           _ZN7cutlass13device_kernelIN5flash11enable_sm90INS1_16FlashAttnFwdSm90INS1_25CollectiveMainloopFwdSm90ILi2EN4cute5tupleIJNS5_1CILi1EEES8_S8_EEENS6_IJNS7_ILi128EEENS7_ILi96EEENS7_ILi64EEEEEELi256ENS_6half_tEfNS_4arch4Sm90ELb1ELb0ELb1ELb0ELb1ELb0ELb1ELb1ELb0ELb1ELb1ELb0EEENS1_21CollectiveEpilogueFwdINS6_IJSA_NS7_ILi256EEESB_EEES9_SE_SG_Li256ELb0ELb1ELb1ELb0EEENS1_19SingleTileSchedulerILb0ELb1ELb1ELi128EEEEEEEEEvNT_6ParamsE,@function
        .size           _ZN7cutlass13device_kernelIN5flash11enable_sm90INS1_16FlashAttnFwdSm90INS1_25CollectiveMainloopFwdSm90ILi2EN4cute5tupleIJNS5_1CILi1EEES8_S8_EEENS6_IJNS7_ILi128EEENS7_ILi96EEENS7_ILi64EEEEEELi256ENS_6half_tEfNS_4arch4Sm90ELb1ELb0ELb1ELb0ELb1ELb0ELb1ELb1ELb0ELb1ELb1ELb0EEENS1_21CollectiveEpilogueFwdINS6_IJSA_NS7_ILi256EEESB_EEES9_SE_SG_Li256ELb0ELb1ELb1ELb0EEENS1_19SingleTileSchedulerILb0ELb1ELb1ELi128EEEEEEEEEvNT_6ParamsE,(.L_x_15781 - _ZN7cutlass13device_kernelIN5flash11enable_sm90INS1_16FlashAttnFwdSm90INS1_25CollectiveMainloopFwdSm90ILi2EN4cute5tupleIJNS5_1CILi1EEES8_S8_EEENS6_IJNS7_ILi128EEENS7_ILi96EEENS7_ILi64EEEEEELi256ENS_6half_tEfNS_4arch4Sm90ELb1ELb0ELb1ELb0ELb1ELb0ELb1ELb1ELb0ELb1ELb1ELb0EEENS1_21CollectiveEpilogueFwdINS6_IJSA_NS7_ILi256EEESB_EEES9_SE_SG_Li256ELb0ELb1ELb1ELb0EEENS1_19SingleTileSchedulerILb0ELb1ELb1ELi128EEEEEEEEEvNT_6ParamsE)
        .other          _ZN7cutlass13device_kernelIN5flash11enable_sm90INS1_16FlashAttnFwdSm90INS1_25CollectiveMainloopFwdSm90ILi2EN4cute5tupleIJNS5_1CILi1EEES8_S8_EEENS6_IJNS7_ILi128EEENS7_ILi96EEENS7_ILi64EEEEEELi256ENS_6half_tEfNS_4arch4Sm90ELb1ELb0ELb1ELb0ELb1ELb0ELb1ELb1ELb0ELb1ELb1ELb0EEENS1_21CollectiveEpilogueFwdINS6_IJSA_NS7_ILi256EEESB_EEES9_SE_SG_Li256ELb0ELb1ELb1ELb0EEENS1_19SingleTileSchedulerILb0ELb1ELb1ELi128EEEEEEEEEvNT_6ParamsE,@"STO_CUDA_ENTRY STV_DEFAULT"
_ZN7cutlass13device_kernelIN5flash11enable_sm90INS1_16FlashAttnFwdSm90INS1_25CollectiveMainloopFwdSm90ILi2EN4cute5tupleIJNS5_1CILi1EEES8_S8_EEENS6_IJNS7_ILi128EEENS7_ILi96EEENS7_ILi64EEEEEELi256ENS_6half_tEfNS_4arch4Sm90ELb1ELb0ELb1ELb0ELb1ELb0ELb1ELb1ELb0ELb1ELb1ELb0EEENS1_21CollectiveEpilogueFwdINS6_IJSA_NS7_ILi256EEESB_EEES9_SE_SG_Li256ELb0ELb1ELb1ELb0EEENS1_19SingleTileSchedulerILb0ELb1ELb1ELi128EEEEEEEEEvNT_6ParamsE:
        /* <DEDUP_REMOVED lines=8> */
[----:B------:R-:W0:Y:S02]  /*0080*/  SHFL.IDX PT, R2, R0, RZ, 0x1f ;  /* 0x00001fff00027589 */ /* 0x000e2400000e0000 */
[C---:B0-----:R-:W-:Y:S02]  /*0090*/  ISETP.NE.OR P0, PT, R2.reuse, RZ, !P0 ;  /* 0x000000ff0200720c */ /* 0x041fe40004705670 */
[----:B------:R-:W-:Y:S02]  /*00a0*/  ISETP.NE.AND P1, PT, R2, RZ, PT ;  /* 0x000000ff0200720c */ /* 0x000fe40003f25270 */
[----:B------:R0:W1:Y:S09]  /*00b0*/  SHFL.IDX PT, R2, R3, RZ, 0x1f ;  /* 0x00001fff03027589 */ /* 0x00007200000e0000 */
[----:B------:R-:W-:Y:S01]  /*00c0*/  VOTEU.ALL UP0, P0 ;  /* 0x00000000003f7886 */ /* 0x000fe20000000000 */
[----:B------:R-:W-:Y:S01]  /*00d0*/  VOTEU.ALL UP1, P0 ;  /* 0x00000000003f7886 */ /* 0x000fe20000020000 */
[----:B------:R-:W-:-:S03]  /*00e0*/  VOTEU.ALL UP2, P0 ;  /* 0x00000000003f7886 */ /* 0x000fc60000040000 */
        /* <DEDUP_REMOVED lines=32> */
.L_x_13868:
        /* <DEDUP_REMOVED lines=22> */
.L_x_13869:
        /* <DEDUP_REMOVED lines=18> */
.L_x_13870:
        /* <DEDUP_REMOVED lines=22> */
.L_x_13871:
        /* <DEDUP_REMOVED lines=22> */
.L_x_13872:
[----:B------:R-:W-:Y:S01]  /*0830*/  ISETP.NE.AND P0, PT, R2, RZ, PT ;  /* 0x000000ff0200720c */ /* 0x000fe20003f05270 */
[----:B------:R-:W-:Y:S01]  /*0840*/  IMAD.MOV.U32 R34, RZ, RZ, 0x1 ;  /* 0x00000001ff227424 */ /* 0x000fe200078e00ff */
[----:B------:R-:W-:Y:S01]  /*0850*/  NOP ;  /* 0x0000000000007918 */ /* 0x000fe20000000000 */
[----:B------:R-:W-:Y:S01]  /*0860*/  ULDC.64 UR36, c[0x0][0x208] ;  /* 0x0000820000247ab9 */ /* 0x000fe20000000a00 */
[----:B------:R-:W-:Y:S02]  /*0870*/  BSSY B6, `(.L_x_13873) ;  /* 0x00010f3000067945 */ /* 0x000fe40003800000 */
[----:B------:R-:W-:Y:S01]  /*0880*/  SEL R34, R34, 0x2, !P0 ;  /* 0x0000000222227807 */ /* 0x000fe20004000000 */
[----:B01234-:R-:W-:Y:S06]  /*0890*/  BAR.SYNC.DEFER_BLOCKING 0x0 ;  /* 0x0000000000007b1d */ /* 0x01ffec0000010000 */
[----:B------:R-:W-:Y:S05]  /*08a0*/  @!P0 BRA `(.L_x_13874) ;  /* 0x000000c800448947 */ /* 0x000fea0003800000 */
.L_x_13875:
[----:B------:R-:W-:-:S08]  /*08b0*/  NOP ;  /* 0x0000000000007918 */ /* 0x000fd00000000000 */
[----:B------:R-:W0:Y:S02]  /*08c0*/  USETMAXREG.TRY_ALLOC.CTAPOOL UP0, 0xe8 ;  /* 0x000000e8000079c8 */ /* 0x000e240008000600 */
[----:B0-----:R-:W-:-:S13]  /*08d0*/  PLOP3.LUT P0, PT, PT, PT, UP0, 0x80, 0x0 ;  /* 0x000000000000781c */ /* 0x001fda0003f0f008 */
[----:B------:R-:W-:Y:S05]  /*08e0*/  @!P0 BRA `(.L_x_13875) ;  /* 0xfffffffc00f08947 */ /* 0x000fea000383ffff */
[----:B------:R-:W0:Y:S01]  /*08f0*/  S2UR UR6, SR_CTAID.Y ;  /* 0x00000000000679c3 */ /* 0x000e220000002600 */
[----:B------:R-:W-:Y:S01]  /*0900*/  ULDC UR7, c[0x0][0xd50] ;  /* 0x0003540000077ab9 */ /* 0x000fe20000000800 */
[----:B------:R-:W-:Y:S01]  /*0910*/  SHF.R.U32.HI R16, RZ, 0x7, R24 ;  /* 0x00000007ff107819 */ /* 0x000fe20000011618 */
[----:B------:R-:W-:-:S05]  /*0920*/  UISETP.NE.AND UP0, UPT, UR7, 0x1, UPT ;  /* 0x000000010700788c */ /* 0x000fca000bf05270 */
[----:B------:R-:W-:Y:S08]  /*0930*/  BAR.ARV 0x8, 0x180 ;  /* 0x0206000000007b1d */ /* 0x000ff00000002000 */
[----:B------:R-:W1:Y:S01]  /*0940*/  S2UR UR8, SR_CTAID.Z ;  /* 0x00000000000879c3 */ /* 0x000e620000002700 */
[----:B------:R-:W-:Y:S01]  /*0950*/  ISETP.NE.AND P0, PT, R16, 0x1, PT ;  /* 0x000000011000780c */ /* 0x000fe20003f05270 */
[----:B------:R-:W-:Y:S01]  /*0960*/  @UP0 ULDC UR4, c[0x0][0xd54] ;  /* 0x0003550000040ab9 */ /* 0x000fe20000000800 */
[----:B------:R-:W-:Y:S01]  /*0970*/  @UP0 ULDC UR9, c[0x0][0xd58] ;  /* 0x0003560000090ab9 */ /* 0x000fe20000000800 */
[----:B0-----:R-:W-:-:S10]  /*0980*/  UIMAD.WIDE.U32 UR4, UR6, UR4, URZ ;  /* 0x00000004060472a5 */ /* 0x001fd4000f8e003f */
[----:B------:R-:W-:Y:S06]  /*0990*/  @!P0 BAR.ARV 0x9, 0x100 ;  /* 0x0244000000008b1d */ /* 0x000fec0000002000 */
[----:B------:R-:W-:Y:S01]  /*09a0*/  UMOV UR10, UR6 ;  /* 0x00000006000a7c82 */ /* 0x000fe20008000000 */
[----:B------:R-:W-:Y:S01]  /*09b0*/  @UP0 USHF.R.U32.HI UR10, URZ, UR9, UR5 ;  /* 0x000000093f0a0299 */ /* 0x000fe20008011605 */
[----:B-1----:R-:W-:-:S03]  /*09c0*/  ISETP.LE.AND P0, PT, RZ, UR8, PT ;  /* 0x00000008ff007c0c */ /* 0x002fc6000bf03270 */
[----:B------:R-:W-:Y:S02]  /*09d0*/  UIADD3 UR4, -UR10, URZ, URZ ;  /* 0x0000003f0a047290 */ /* 0x000fe4000fffe13f */
[----:B------:R-:W-:Y:S02]  /*09e0*/  IMAD.U32 R0, RZ, RZ, UR10 ;  /* 0x0000000aff007e24 */ /* 0x000fe4000f8e00ff */
[----:B------:R-:W-:-:S03]  /*09f0*/  UIMAD UR8, UR7, UR4, UR6 ;  /* 0x00000004070872a4 */ /* 0x000fc6000f8e0206 */
[----:B------:R0:W-:Y:S03]  /*0a00*/  STL [R1], R0 ;  /* 0x0000000001007387 */ /* 0x0001e60000100800 */
[----:B------:R-:W-:Y:S06]  /*0a10*/  @!P0 BRA `(.L_x_13876) ;  /* 0x0000010c00608947 */ /* 0x000fec0003800000 */
[----:B------:R-:W1:Y:S01]  /*0a20*/  S2UR UR38, SR_CTAID.X ;  /* 0x00000000002679c3 */ /* 0x000e620000002500 */
        /* <DEDUP_REMOVED lines=14> */
[----:B-1----:R-:W-:-:S04]  /*0b10*/  USHF.L.U32 UR38, UR38, 0x7, URZ ;  /* 0x0000000726267899 */ /* 0x002fc8000800063f */
[----:B------:R-:W-:Y:S02]  /*0b20*/  @UP1 UIADD3 UR4, UR38, 0x7f, URZ ;  /* 0x0000007f26041890 */ /* 0x000fe4000fffe03f */
[----:B------:R-:W-:Y:S02]  /*0b30*/  UIADD3 UR6, UR38, 0x7f, URZ ;  /* 0x0000007f26067890 */ /* 0x000fe4000fffe03f */
        /* <DEDUP_REMOVED lines=10> */
[----:B------:R-:W-:Y:S02]  /*0be0*/  ULEA.HI.SX32 UR6, UR7, UR6, 0x1c ;  /* 0x0000000607067291 */ /* 0x000fe4000f8fe23f */
[----:B------:R-:W-:Y:S02]  /*0bf0*/  ULOP3.LUT UR7, UR8, 0xffff, URZ, 0xc0, !UPT ;  /* 0x0000ffff08077892 */ /* 0x000fe4000f8ec03f */
        /* <DEDUP_REMOVED lines=8> */
[----:B------:R-:W-:Y:S01]  /*0c80*/  MOV R3, UR11 ;  /* 0x0000000b00037c02 */ /* 0x000fe20008000f00 */
[----:B------:R-:W-:Y:S01]  /*0c90*/  UIADD3 UR6, UR11, -0x1, UR10 ;  /* 0xffffffff0b067890 */ /* 0x000fe2000fffe00a */
[----:B------:R-:W-:Y:S02]  /*0ca0*/  UMOV UR4, URZ ;  /* 0x0000003f00047c82 */ /* 0x000fe40008000000 */
[-C--:B0-----:R-:W-:Y:S02]  /*0cb0*/  IABS R0, R3.reuse ;  /* 0x0000000300007213 */ /* 0x081fe40000000000 */
        /* <DEDUP_REMOVED lines=9> */
[----:B0-----:R-:W-:Y:S01]  /*0d50*/  VIADD R2, R0, 0xffffffe ;  /* 0x0ffffffe00027836 */ /* 0x001fe20000000000 */
[----:B------:R-:W-:-:S05]  /*0d60*/  IADD3 R0, RZ, -R5, RZ ;  /* 0x80000005ff007210 */ /* 0x000fca0007ffe0ff */
        /* <DEDUP_REMOVED lines=18> */
.L_x_13877:
[----:B------:R-:W-:Y:S01]  /*0e90*/  UIMAD UR5, UR7, UR4, URZ ;  /* 0x00000004070572a4 */ /* 0x000fe2000f8e023f */
[----:B0-----:R-:W-:Y:S01]  /*0ea0*/  IMAD.U32 R0, RZ, RZ, UR10 ;  /* 0x0000000aff007e24 */ /* 0x001fe2000f8e00ff */
[----:B------:R-:W-:Y:S01]  /*0eb0*/  IADD3 R152, R24, -0x80, RZ ;  /* 0xffffff8018987810 */ /* 0x000fe20007ffe0ff */
[----:B------:R-:W-:Y:S01]  /*0ec0*/  IMAD.U32 R3, RZ, RZ, UR4 ;  /* 0x00000004ff037e24 */ /* 0x000fe2000f8e00ff */
[----:B------:R-:W-:Y:S02]  /*0ed0*/  PLOP3.LUT P0, PT, PT, PT, PT, 0x80, 0x0 ;  /* 0x000000000000781c */ /* 0x000fe40003f0f070 */
[----:B------:R-:W-:Y:S01]  /*0ee0*/  CS2R R4, SRZ ;  /* 0x0000000000047805 */ /* 0x000fe2000001ff00 */
[----:B------:R-:W-:Y:S01]  /*0ef0*/  IMAD.U32 R223, RZ, RZ, UR5 ;  /* 0x00000005ffdf7e24 */ /* 0x000fe2000f8e00ff */
        /* <DEDUP_REMOVED lines=84> */
[----:B------:R-:W-:Y:S02]  /*1440*/  USHF.R.U32.HI UR4, URZ, 0x4, UR5 ;  /* 0x000000043f047899 */ /* 0x000fe40008011605 */
[----:B------:R-:W-:Y:S02]  /*1450*/  UIADD3 UR5, UR5, 0xa000, URZ ;  /* 0x0000a00005057890 */ /* 0x000fe4000fffe03f */
[----:B------:R-:W-:Y:S02]  /*1460*/  ULOP3.LUT UR4, UR4, 0x3fff, URZ, 0xc0, !UPT ;  /* 0x00003fff04047892 */ /* 0x000fe4000f8ec03f */
[----:B------:R-:W-:Y:S02]  /*1470*/  USHF.R.U32.HI UR5, URZ, 0x4, UR5 ;  /* 0x000000043f057899 */ /* 0x000fe40008011605 */
[----:B------:R-:W-:Y:S02]  /*1480*/  ULOP3.LUT UR40, UR4, 0x10000, URZ, 0xfc, !UPT ;  /* 0x0001000004287892 */ /* 0x000fe4000f8efc3f */
[----:B------:R-:W-:-:S03]  /*1490*/  ULOP3.LUT UR39, UR5, 0x3fff, URZ, 0xc0, !UPT ;  /* 0x00003fff05277892 */ /* 0x000fc6000f8ec03f */
[----:B------:R-:W-:Y:S02]  /*14a0*/  UMOV UR5, 0x40000040 ;  /* 0x4000004000057882 */ /* 0x000fe40000000000 */
[----:B------:R-:W-:Y:S01]  /*14b0*/  UMOV UR4, UR40 ;  /* 0x0000002800047c82 */ /* 0x000fe20008000000 */
[----:B------:R-:W-:Y:S02]  /*14c0*/  IMAD.U32 R23, RZ, RZ, UR5 ;  /* 0x00000005ff177e24 */ /* 0x000fe4000f8e00ff */
[----:B------:R-:W-:Y:S01]  /*14d0*/  IMAD.U32 R22, RZ, RZ, UR4 ;  /* 0x00000004ff167e24 */ /* 0x000fe2000f8e00ff */
[----:B------:R-:W-:Y:S06]  /*14e0*/  @!P0 BRA `(.L_x_13879) ;  /* 0x0000000000408947 */ /* 0x000fec0003800000 */
        /* <DEDUP_REMOVED lines=16> */
.L_x_13879:
[----:B------:R-:W-:Y:S02]  /*15f0*/  SHF.L.U32 R0, RZ, 0x1f, RZ ;  /* 0x0000001fff007819 */ /* 0x000fe400000006ff */
[----:B------:R-:W-:Y:S02]  /*1600*/  IADD3 R224, R16, 0x8, RZ ;  /* 0x0000000810e07810 */ /* 0x000fe40007ffe0ff */
[----:B------:R-:W0:Y:S02]  /*1610*/  SYNCS.PHASECHK.TRANS64.TRYWAIT P0, [UR61+0x32400], R0 ;  /* 0x03240000ff0075a7 */ /* 0x000e24000800017d */
[----:B0-----:R-:W-:Y:S05]  /*1620*/  @!P0 BRA `(.L_x_13880) ;  /* 0x0000010000648947 */ /* 0x001fea0003800000 */
.L_x_13969:
[----:B------:R-:W-:Y:S05]  /*1630*/  WARPSYNC.ALL ;  /* 0x0000000000007948 */ /* 0x000fea0003800000 */
[----:B------:R-:W-:Y:S01]  /*1640*/  LOP3.LUT R34, R34, 0x1, RZ, 0xfc, !PT ;  /* 0x0000000122227812 */ /* 0x000fe200078efcff */
[----:B------:R1:W-:Y:S03]  /*1650*/  BAR.SYNC.DEFER_BLOCKING R224, 0x100 ;  /* 0x000400e00000751d */ /* 0x0003e60000010000 */
[----:B------:R-:W-:-:S13]  /*1660*/  ISETP.NE.AND P0, PT, R34, 0x3, PT ;  /* 0x000000032200780c */ /* 0x000fda0003f05270 */
[----:B-1----:R-:W-:Y:S05]  /*1670*/  @!P0 BRA `(.L_x_13881) ;  /* 0x0000000000048947 */ /* 0x002fea0003800000 */
[----:B------:R-:W-:Y:S01]  /*1680*/  BPT.TRAP 0x1 ;  /* 0x000000040000795c */ /* 0x000fe20000300000 */
.L_x_13881:
[----:B------:R1:W2:Y:S01]  /*1690*/  SYNCS.PHASECHK.TRANS64.TRYWAIT P1, [UR61+0x32430], R0 ;  /* 0x03243000ff0075a7 */ /* 0x0002a2000802017d */
[----:B------:R-:W-:Y:S05]  /*16a0*/  @!P0 BRA `(.L_x_13882) ;  /* 0x0000000000048947 */ /* 0x000fea0003800000 */
[----:B------:R-:W-:Y:S01]  /*16b0*/  BPT.TRAP 0x1 ;  /* 0x000000040000795c */ /* 0x000fe20000300000 */
.L_x_13882:
[----:B--2---:R-:W-:Y:S05]  /*16c0*/  @P1 BRA `(.L_x_13883) ;  /* 0x0000000000081947 */ /* 0x004fea0003800000 */
[----:B------:R-:W2:Y:S02]  /*16d0*/  SYNCS.PHASECHK.TRANS64.TRYWAIT P1, [UR61+0x32430], R0 ;  /* 0x03243000ff0075a7 */ /* 0x000ea4000802017d */
[----:B--2---:R-:W-:Y:S05]  /*16e0*/  @!P1 BRA `(.L_x_13884) ;  /* 0x00000100004c9947 */ /* 0x004fea0003800000 */
.L_x_13883:
[----:B------:R-:W-:Y:S01]  /*16f0*/  UIADD3 UR4, UR61, 0x1c400, URZ ;  /* 0x0001c4003d047890 */ /* 0x000fe2000fffe03f */
[----:B------:R-:W-:Y:S01]  /*1700*/  WARPGROUP.ARRIVE ;  /* 0x00000000000079c5 */ /* 0x000fe20000000000 */
[----:B------:R-:W-:Y:S01]  /*1710*/  UMOV UR6, UR40 ;  /* 0x0000002800067c82 */ /* 0x000fe20008000000 */
[----:B------:R-:W-:Y:S01]  /*1720*/  UMOV UR7, 0x40000040 ;  /* 0x4000004000077882 */ /* 0x000fe20000000000 */
[----:B------:R-:W-:Y:S01]  /*1730*/  USHF.R.U32.HI UR4, URZ, 0x4, UR4 ;  /* 0x000000043f047899 */ /* 0x000fe20008011604 */
[----:B------:R-:W-:Y:S01]  /*1740*/  UMOV UR5, UR7 ;  /* 0x0000000700057c82 */ /* 0x000fe20008000000 */
[----:B------:R-:W-:Y:S02]  /*1750*/  UMOV UR11, 0x40000040 ;  /* 0x40000040000b7882 */ /* 0x000fe40000000000 */
[----:B------:R-:W-:Y:S01]  /*1760*/  ULOP3.LUT UR4, UR4, 0x3fff, URZ, 0xc0, !UPT ;  /* 0x00003fff04047892 */ /* 0x000fe2000f8ec03f */
[----:B------:R-:W-:-:S03]  /*1770*/  IMAD.U32 R15, RZ, RZ, UR11 ;  /* 0x0000000bff0f7e24 */ /* 0x000fc6000f8e00ff */
[----:B------:R-:W-:-:S03]  /*1780*/  ULOP3.LUT UR8, UR4, 0x10000, URZ, 0xfc, !UPT ;  /* 0x0001000004087892 */ /* 0x000fc6000f8efc3f */
[----:B------:R-:W-:-:S03]  /*1790*/  UMOV UR4, UR6 ;  /* 0x0000000600047c82 */ /* 0x000fc60008000000 */
[----:B------:R-:W-:Y:S01]  /*17a0*/  IMAD.U32 R21, RZ, RZ, UR8 ;  /* 0x00000008ff157e24 */ /* 0x000fe2000f8e00ff */
[----:B------:R-:W-:Y:S02]  /*17b0*/  UMOV UR6, UR8 ;  /* 0x0000000800067c82 */ /* 0x000fe40008000000 */
[----:B------:R-:W-:Y:S01]  /*17c0*/  HGMMA.64x96x16.F32 R24, gdesc[UR4], RZ, !UPT, gsb0 ;  /* 0x01600000041879f0 */ /* 0x000fe2000c0008ff */
[----:B------:R-:W-:Y:S02]  /*17d0*/  UIADD3 UR4, UR40, 0x2, URZ ;  /* 0x0000000228047890 */ /* 0x000fe4000fffe03f */
[----:B------:R-:W-:Y:S01]  /*17e0*/  UIADD3 UR6, UR8, 0x2, URZ ;  /* 0x0000000208067890 */ /* 0x000fe2000fffe03f */
[----:B------:R-:W-:Y:S01]  /*17f0*/  UMOV UR5, UR11 ;  /* 0x0000000b00057c82 */ /* 0x000fe20008000000 */
[----:B------:R-:W-:Y:S01]  /*1800*/  UMOV UR7, 0x40000040 ;  /* 0x4000004000077882 */ /* 0x000fe20000000000 */
[----:B------:R-:W-:Y:S02]  /*1810*/  UMOV UR11, 0x40000040 ;  /* 0x40000040000b7882 */ /* 0x000fe40000000000 */
[----:B------:R-:W-:Y:S01]  /*1820*/  UMOV UR10, UR4 ;  /* 0x00000004000a7c82 */ /* 0x000fe20008000000 */
[----:B------:R-:W-:Y:S01]  /*1830*/  IMAD.U32 R13, RZ, RZ, UR11 ;  /* 0x0000000bff0d7e24 */ /* 0x000fe2000f8e00ff */
[----:B------:R-:W-:Y:S01]  /*1840*/  UMOV UR4, UR10 ;  /* 0x0000000a00047c82 */ /* 0x000fe20008000000 */
[----:B------:R-:W-:Y:S01]  /*1850*/  IMAD.U32 R14, RZ, RZ, UR10 ;  /* 0x0000000aff0e7e24 */ /* 0x000fe2000f8e00ff */
[----:B------:R-:W-:-:S02]  /*1860*/  WARPGROUP.DEPBAR.LE gsb0, 0x0 ;  /* 0x00008000000079c5 */ /* 0x000fc40000010000 */
        /* <DEDUP_REMOVED lines=8> */
[----:B------:R-:W-:Y:S01]  /*18f0*/  MOV R12, UR10 ;  /* 0x0000000a000c7c02 */ /* 0x000fe20008000f00 */
        /* <DEDUP_REMOVED lines=15> */
.L_x_13970:
[----:B------:R-:W-:Y:S05]  /*19f0*/  @!P0 BRA `(.L_x_13886) ;  /* 0x0000000000048947 */ /* 0x000fea0003800000 */
[----:B------:R-:W-:Y:S01]  /*1a00*/  BPT.TRAP 0x1 ;  /* 0x000000040000795c */ /* 0x000fe20000300000 */
.L_x_13886:
[----:B------:R2:W3:Y:S01]  /*1a10*/  SYNCS.PHASECHK.TRANS64.TRYWAIT P1, [UR61+0x32450], R0 ;  /* 0x03245000ff0075a7 */ /* 0x0004e2000802017d */
[----:B------:R-:W-:Y:S05]  /*1a20*/  @!P0 BRA `(.L_x_13887) ;  /* 0x0000000000048947 */ /* 0x000fea0003800000 */
[----:B------:R-:W-:Y:S01]  /*1a30*/  BPT.TRAP 0x1 ;  /* 0x000000040000795c */ /* 0x000fe20000300000 */
.L_x_13887:
[----:B---3--:R-:W-:Y:S05]  /*1a40*/  @P1 BRA `(.L_x_13888) ;  /* 0x0000000000081947 */ /* 0x008fea0003800000 */
[----:B------:R-:W3:Y:S02]  /*1a50*/  SYNCS.PHASECHK.TRANS64.TRYWAIT P1, [UR61+0x32450], R0 ;  /* 0x03245000ff0075a7 */ /* 0x000ee4000802017d */
[----:B---3--:R-:W-:Y:S05]  /*1a60*/  @!P1 BRA `(.L_x_13889) ;  /* 0x000000fc009c9947 */ /* 0x008fea0003800000 */
.L_x_13888:
[----:B------:R-:W-:Y:S01]  /*1a70*/  UIADD3 UR4, UR61, 0x400, URZ ;  /* 0x000004003d047890 */ /* 0x000fe2000fffe03f */
[----:B------:R-:W-:Y:S01]  /*1a80*/  WARPGROUP.ARRIVE ;  /* 0x00000000000079c5 */ /* 0x000fe20000000000 */
[----:B------:R-:W-:-:S05]  /*1a90*/  ULOP3.LUT UR10, UR39, 0x10000, URZ, 0xfc, !UPT ;  /* 0x00010000270a7892 */ /* 0x000fca000f8efc3f */
[----:B------:R-:W3:Y:S01]  /*1aa0*/  S2R R4, SR_TID.X ;  /* 0x0000000000047919 */ /* 0x000ee20000002100 */
[----:B------:R-:W-:Y:S01]  /*1ab0*/  USHF.R.U32.HI UR4, URZ, 0x4, UR4 ;  /* 0x000000043f047899 */ /* 0x000fe20008011604 */
[----:B------:R-:W-:Y:S01]  /*1ac0*/  UMOV UR7, 0x40000040 ;  /* 0x4000004000077882 */ /* 0x000fe20000000000 */
[----:B------:R-:W-:Y:S02]  /*1ad0*/  UMOV UR9, 0x40000040 ;  /* 0x4000004000097882 */ /* 0x000fe40000000000 */
[----:B------:R-:W-:Y:S01]  /*1ae0*/  ULOP3.LUT UR60, UR4, 0x3fff, URZ, 0xc0, !UPT ;  /* 0x00003fff043c7892 */ /* 0x000fe2000f8ec03f */
[----:B------:R-:W-:Y:S01]  /*1af0*/  IMAD.U32 R9, RZ, RZ, UR7 ;  /* 0x00000007ff097e24 */ /* 0x000fe2000f8e00ff */
[----:B------:R-:W-:Y:S01]  /*1b00*/  UMOV UR6, UR10 ;  /* 0x0000000a00067c82 */ /* 0x000fe20008000000 */
[----:B------:R-:W-:Y:S01]  /*1b10*/  UMOV UR5, UR7 ;  /* 0x0000000700057c82 */ /* 0x000fe20008000000 */
[----:B------:R-:W-:Y:S01]  /*1b20*/  ULOP3.LUT UR39, UR60, 0x10000, URZ, 0xfc, !UPT ;  /* 0x000100003c277892 */ /* 0x000fe2000f8efc3f */
[----:B------:R-:W-:Y:S01]  /*1b30*/  MOV R8, UR6 ;  /* 0x0000000600087c02 */ /* 0x000fe20008000f00 */
[----:B------:R-:W-:Y:S01]  /*1b40*/  UMOV UR4, UR6 ;  /* 0x0000000600047c82 */ /* 0x000fe20008000000 */
[----:B------:R-:W-:Y:S01]  /*1b50*/  IMAD.U32 R7, RZ, RZ, UR9 ;  /* 0x00000009ff077e24 */ /* 0x000fe2000f8e00ff */
[----:B------:R-:W-:Y:S01]  /*1b60*/  UIADD3 UR12, UR10, 0x402, URZ ;  /* 0x000004020a0c7890 */ /* 0x000fe2000fffe03f */
[----:B------:R-:W-:-:S02]  /*1b70*/  UMOV UR13, 0x40000040 ;  /* 0x40000040000d7882 */ /* 0x000fc40000000000 */
[----:B------:R-:W-:Y:S01]  /*1b80*/  UMOV UR6, UR39 ;  /* 0x0000002700067c82 */ /* 0x000fe20008000000 */
[----:B------:R-:W-:Y:S01]  /*1b90*/  UIADD3 UR16, UR10, 0x404, URZ ;  /* 0x000004040a107890 */ /* 0x000fe2000fffe03f */
[----:B------:R-:W-:Y:S01]  /*1ba0*/  HGMMA.64x96x16.F32 R24, gdesc[UR4], R24, gsb0 ;  /* 0x01600000041879f0 */ /* 0x000fe20008000818 */
[----:B------:R-:W-:Y:S02]  /*1bb0*/  UIADD3 UR4, UR10, 0x2, URZ ;  /* 0x000000020a047890 */ /* 0x000fe4000fffe03f */
[----:B------:R-:W-:Y:S01]  /*1bc0*/  UIADD3 UR6, UR39, 0x2, URZ ;  /* 0x0000000227067890 */ /* 0x000fe2000fffe03f */
[----:B------:R-:W-:Y:S01]  /*1bd0*/  UMOV UR5, UR9 ;  /* 0x0000000900057c82 */ /* 0x000fe20008000000 */
[----:B------:R-:W-:Y:S01]  /*1be0*/  UMOV UR7, 0x40000040 ;  /* 0x4000004000077882 */ /* 0x000fe20000000000 */
[----:B------:R-:W-:Y:S02]  /*1bf0*/  UMOV UR9, 0x40000040 ;  /* 0x4000004000097882 */ /* 0x000fe40000000000 */
[----:B------:R-:W-:Y:S01]  /*1c00*/  UMOV UR8, UR4 ;  /* 0x0000000400087c82 */ /* 0x000fe20008000000 */
[----:B0-----:R-:W-:Y:S01]  /*1c10*/  IMAD.U32 R3, RZ, RZ, UR9 ;  /* 0x00000009ff037e24 */ /* 0x001fe2000f8e00ff */
[----:B------:R-:W-:Y:S01]  /*1c20*/  UMOV UR4, UR8 ;  /* 0x0000000800047c82 */ /* 0x000fe20008000000 */
[----:B------:R-:W-:Y:S01]  /*1c30*/  IMAD.U32 R6, RZ, RZ, UR8 ;  /* 0x00000008ff067e24 */ /* 0x000fe2000f8e00ff */
[----:B------:R-:W-:Y:S01]  /*1c40*/  UMOV UR17, 0x40000040 ;  /* 0x4000004000117882 */ /* 0x000fe20000000000 */
[----:B------:R-:W-:Y:S01]  /*1c50*/  UIADD3 UR20, UR10, 0x406, URZ ;  /* 0x000004060a147890 */ /* 0x000fe2000fffe03f */
[----:B---3--:R-:W-:Y:S01]  /*1c60*/  SHF.R.U32.HI R4, RZ, 0x7, R4 ;  /* 0x00000007ff047819 */ /* 0x008fe20000011604 */
[----:B------:R-:W-:Y:S01]  /*1c70*/  UMOV UR21, 0x40000040 ;  /* 0x4000004000157882 */ /* 0x000fe20000000000 */
[----:B------:R-:W-:Y:S01]  /*1c80*/  UIADD3 UR24, UR10, 0x800, URZ ;  /* 0x000008000a187890 */ /* 0x000fe2000fffe03f */
[----:B------:R-:W-:Y:S01]  /*1c90*/  UMOV UR25, 0x40000040 ;  /* 0x4000004000197882 */ /* 0x000fe20000000000 */
[----:B------:R-:W-:Y:S01]  /*1ca0*/  UIADD3 UR28, UR10, 0x802, URZ ;  /* 0x000008020a1c7890 */ /* 0x000fe2000fffe03f */
[----:B------:R-:W-:Y:S01]  /*1cb0*/  IADD3 R20, -R4, 0xb, RZ ;  /* 0x0000000b04147810 */ /* 0x000fe20007ffe1ff */
        /* <DEDUP_REMOVED lines=11> */
[----:B------:R-:W-:-:S02]  /*1d70*/  UMOV UR15, 0x40000040 ;  /* 0x40000040000f7882 */ /* 0x000fc40000000000 */
[----:B------:R-:W-:Y:S01]  /*1d80*/  IMAD.U32 R17, RZ, RZ, UR15 ;  /* 0x0000000fff117e24 */ /* 0x000fe2000f8e00ff */
[----:B------:R-:W-:Y:S02]  /*1d90*/  WARPGROUP.DEPBAR.LE gsb0, 0x0 ;  /* 0x00008000000079c5 */ /* 0x000fe40000010000 */
[----:B------:R-:W-:-:S06]  /*1da0*/  WARPGROUP.ARRIVE ;  /* 0x00000000000079c5 */ /* 0x000fcc0000000000 */
[----:B------:R-:W-:Y:S01]  /*1db0*/  HGMMA.64x96x16.F32 R24, gdesc[UR4], R24, gsb0 ;  /* 0x01600000041879f0 */ /* 0x000fe20008000818 */
        /* <DEDUP_REMOVED lines=8> */
[----:B------:R-:W-:Y:S01]  /*1e40*/  MOV R2, UR8 ;  /* 0x0000000800027c02 */ /* 0x000fe20008000f00 */
[----:B------:R-:W-:-:S02]  /*1e50*/  WARPGROUP.DEPBAR.LE gsb0, 0x0 ;  /* 0x00008000000079c5 */ /* 0x000fc40000010000 */
[----:B------:R-:W-:-:S06]  /*1e60*/  WARPGROUP.ARRIVE ;  /* 0x00000000000079c5 */ /* 0x000fcc0000000000 */
[----:B------:R-:W-:Y:S01]  /*1e70*/  HGMMA.64x96x16.F32 R24, gdesc[UR4], R24, gsb0 ;  /* 0x01600000041879f0 */ /* 0x000fe20008000818 */
[----:B------:R-:W-:Y:S02]  /*1e80*/  UIADD3 UR4, UR10, 0x6, URZ ;  /* 0x000000060a047890 */ /* 0x000fe4000fffe03f */
[----:B------:R-:W-:Y:S01]  /*1e90*/  UIADD3 UR6, UR39, 0x6, URZ ;  /* 0x0000000627067890 */ /* 0x000fe2000fffe03f */
[----:B------:R-:W-:Y:S01]  /*1ea0*/  UMOV UR5, UR9 ;  /* 0x0000000900057c82 */ /* 0x000fe20008000000 */
[----:B------:R-:W-:Y:S01]  /*1eb0*/  UMOV UR7, 0x40000040 ;  /* 0x4000004000077882 */ /* 0x000fe20000000000 */
[----:B------:R-:W-:Y:S02]  /*1ec0*/  UMOV UR9, 0x40000040 ;  /* 0x4000004000097882 */ /* 0x000fe40000000000 */
[----:B------:R-:W-:Y:S02]  /*1ed0*/  UMOV UR8, UR4 ;  /* 0x0000000400087c82 */ /* 0x000fe40008000000 */
[----:B------:R-:W-:Y:S01]  /*1ee0*/  UMOV UR4, UR8 ;  /* 0x0000000800047c82 */ /* 0x000fe20008000000 */
[----:B------:R-:W-:Y:S01]  /*1ef0*/  IMAD.U32 R18, RZ, RZ, UR8 ;  /* 0x00000008ff127e24 */ /* 0x000fe2000f8e00ff */
[----:B------:R-:W-:Y:S01]  /*1f00*/  UIADD3 UR8, UR10, 0x400, URZ ;  /* 0x000004000a087890 */ /* 0x000fe2000fffe03f */
        /* <DEDUP_REMOVED lines=89> */
[----:B------:R-:W-:Y:S03]  /*24a0*/  HGMMA.64x96x16.F32 R24, gdesc[UR4], R24, gsb0 ;  /* 0x01600000041879f0 */ /* 0x000fe60008000818 */
[----:B------:R-:W-:Y:S02]  /*24b0*/  WARPGROUP.DEPBAR.LE gsb0, 0x0 ;  /* 0x00008000000079c5 */ /* 0x000fe40000010000 */
[----:B------:R0:W-:Y:S06]  /*24c0*/  BAR.ARV R20, 0x100 ;  /* 0x000400140000751d */ /* 0x0001ec0000002000 */
[----:B------:R-:W-:Y:S05]  /*24d0*/  @!P0 BRA `(.L_x_13890) ;  /* 0x0000000000048947 */ /* 0x000fea0003800000 */
[----:B------:R-:W-:Y:S01]  /*24e0*/  BPT.TRAP 0x1 ;  /* 0x000000040000795c */ /* 0x000fe20000300000 */
.L_x_13890:
[----:B------:R-:W-:Y:S01]  /*24f0*/  LOP3.LUT R5, R72, 0xffffff80, RZ, 0xc0, !PT ;  /* 0xffffff8048057812 */ /* 0x000fe200078ec0ff */
[----:B------:R-:W-:Y:S01]  /*2500*/  ULDC UR5, c[0x0][0xad0] ;  /* 0x0002b40000057ab9 */ /* 0x000fe20000000800 */
[----:B------:R-:W-:Y:S01]  /*2510*/  LEA.HI R73, R73, R152, RZ, 0x2 ;  /* 0x0000009849497211 */ /* 0x000fe200078f10ff */
[----:B------:R-:W-:Y:S01]  /*2520*/  FMUL.FTZ R24, R24, UR5 ;  /* 0x0000000518187c20 */ /* 0x000fe20008410000 */
[----:B------:R-:W-:Y:S01]  /*2530*/  FMUL.FTZ R25, R25, UR5 ;  /* 0x0000000519197c20 */ /* 0x000fe20008410000 */
[----:B------:R-:W-:Y:S02]  /*2540*/  IMAD.IADD R5, R152, 0x1, -R5 ;  /* 0x0000000198057824 */ /* 0x000fe400078e0a05 */
[----:B------:R-:W-:Y:S01]  /*2550*/  FMUL.FTZ R26, R26, UR5 ;  /* 0x000000051a1a7c20 */ /* 0x000fe20008410000 */
[----:B------:R3:W4:Y:S01]  /*2560*/  MUFU.TANH R75, R24 ;  /* 0x00000018004b7308 */ /* 0x0007220000002400 */
[----:B------:R-:W-:Y:S01]  /*2570*/  LOP3.LUT R73, R73, 0xfffffffc, RZ, 0xc0, !PT ;  /* 0xfffffffc49497812 */ /* 0x000fe200078ec0ff */
[----:B------:R-:W-:Y:S01]  /*2580*/  FMUL.FTZ R27, R27, UR5 ;  /* 0x000000051b1b7c20 */ /* 0x000fe20008410000 */
[----:B-12---:R-:W-:Y:S01]  /*2590*/  SHF.R.S32.HI R0, RZ, 0x1f, R5 ;  /* 0x0000001fff007819 */ /* 0x006fe20000011405 */
[----:B------:R-:W-:Y:S01]  /*25a0*/  UISETP.NE.AND UP0, UPT, UR57, URZ, UPT ;  /* 0x0000003f3900728c */ /* 0x000fe2000bf05270 */
[----:B------:R-:W-:Y:S01]  /*25b0*/  FMUL.FTZ R28, R28, UR5 ;  /* 0x000000051c1c7c20 */ /* 0x000fe20008410000 */
[----:B------:R-:W-:Y:S01]  /*25c0*/  IMAD.IADD R73, R152, 0x1, -R73 ;  /* 0x0000000198497824 */ /* 0x000fe200078e0a49 */
[CC--:B------:R-:W-:Y:S01]  /*25d0*/  LEA.HI R4, R0.reuse, R5.reuse, RZ, 0x2 ;  /* 0x0000000500047211 */ /* 0x0c0fe200078f10ff */
[----:B------:R1:W2:Y:S01]  /*25e0*/  MUFU.TANH R76, R25 ;  /* 0x00000019004c7308 */ /* 0x0002a20000002400 */
[----:B---3--:R-:W-:Y:S01]  /*25f0*/  LEA.HI R24, R0, R5, RZ, 0x5 ;  /* 0x0000000500187211 */ /* 0x008fe200078f28ff */
[----:B------:R-:W-:Y:S01]  /*2600*/  ULDC UR11, c[0x0][0x288] ;  /* 0x0000a200000b7ab9 */ /* 0x000fe20000000800 */
[----:B------:R-:W-:Y:S01]  /*2610*/  SHF.R.S32.HI R0, RZ, 0x2, R4 ;  /* 0x00000002ff007819 */ /* 0x000fe20000011404 */
[----:B------:R-:W-:Y:S01]  /*2620*/  FMUL.FTZ R36, R36, UR5 ;  /* 0x0000000524247c20 */ /* 0x000fe20008410000 */
[----:B------:R-:W-:Y:S01]  /*2630*/  SHF.R.S32.HI R24, RZ, 0x5, R24 ;  /* 0x00000005ff187819 */ /* 0x000fe20000011418 */
[----:B------:R-:W-:Y:S01]  /*2640*/  FMUL.FTZ R37, R37, UR5 ;  /* 0x0000000525257c20 */ /* 0x000fe20008410000 */
[----:B------:R-:W-:Y:S01]  /*2650*/  PLOP3.LUT P1, PT, PT, PT, UP0, 0x80, 0x0 ;  /* 0x000000000000781c */ /* 0x000fe20003f2f008 */
[----:B------:R3:W-:Y:S01]  /*2660*/  MUFU.TANH R77, R26 ;  /* 0x0000001a004d7308 */ /* 0x0007e20000002400 */
[----:B-1----:R-:W-:Y:S01]  /*2670*/  SHF.R.S32.HI R25, RZ, 0x1f, R4 ;  /* 0x0000001fff197819 */ /* 0x002fe20000011404 */
[----:B------:R-:W-:Y:S01]  /*2680*/  @UP0 ULDC UR4, c[0x0][0x44c] ;  /* 0x0001130000040ab9 */ /* 0x000fe20000000800 */
[----:B------:R-:W-:Y:S01]  /*2690*/  PLOP3.LUT P2, PT, PT, PT, UP0, 0x80, 0x0 ;  /* 0x000000000000781c */ /* 0x000fe20003f4f008 */
[----:B------:R-:W-:Y:S01]  /*26a0*/  FMUL.FTZ R29, R29, UR5 ;  /* 0x000000051d1d7c20 */ /* 0x000fe20008410000 */
[----:B------:R-:W-:Y:S01]  /*26b0*/  LEA.HI R25, R25, R0, RZ, 0x3 ;  /* 0x0000000019197211 */ /* 0x000fe200078f18ff */
[----:B------:R-:W-:Y:S01]  /*26c0*/  FMUL.FTZ R32, R32, UR5 ;  /* 0x0000000520207c20 */ /* 0x000fe20008410000 */
[----:B------:R-:W-:Y:S01]  /*26d0*/  LOP3.LUT R222, R4, 0x7ffffffc, RZ, 0xc0, !PT ;  /* 0x7ffffffc04de7812 */ /* 0x000fe200078ec0ff */
[----:B------:R1:W-:Y:S01]  /*26e0*/  MUFU.TANH R78, R27 ;  /* 0x0000001b004e7308 */ /* 0x0003e20000002400 */
[----:B---3--:R-:W-:Y:S01]  /*26f0*/  LEA.HI R26, R74, R74, RZ, 0x1 ;  /* 0x0000004a4a1a7211 */ /* 0x008fe200078f08ff */
[----:B------:R-:W-:Y:S01]  /*2700*/  FMUL.FTZ R33, R33, UR5 ;  /* 0x0000000521217c20 */ /* 0x000fe20008410000 */
[----:B------:R-:W-:Y:S01]  /*2710*/  LOP3.LUT R25, R25, 0xfffffff8, RZ, 0xc0, !PT ;  /* 0xfffffff819197812 */ /* 0x000fe200078ec0ff */
[----:B------:R-:W-:-:S02]  /*2720*/  IMAD.IADD R222, R5, 0x1, -R222 ;  /* 0x0000000105de7824 */ /* 0x000fc400078e0ade */
[----:B------:R-:W-:Y:S01]  /*2730*/  FMUL.FTZ R40, R40, UR5 ;  /* 0x0000000528287c20 */ /* 0x000fe20008410000 */
[----:B------:R-:W-:Y:S01]  /*2740*/  FMUL.FTZ R48, R48, UR5 ;  /* 0x0000000530307c20 */ /* 0x000fe20008410000 */
[----:B------:R-:W-:Y:S01]  /*2750*/  FMUL.FTZ R49, R49, UR5 ;  /* 0x0000000531317c20 */ /* 0x000fe20008410000 */
[----:B------:R-:W3:Y:S01]  /*2760*/  MUFU.TANH R28, R28 ;  /* 0x0000001c001c7308 */ /* 0x000ee20000002400 */
[----:B-1----:R-:W-:Y:S01]  /*2770*/  LOP3.LUT R27, R26, 0x3fffffe, RZ, 0xc0, !PT ;  /* 0x03fffffe1a1b7812 */ /* 0x002fe200078ec0ff */
[----:B------:R-:W-:Y:S01]  /*2780*/  FMUL.FTZ R41, R41, UR5 ;  /* 0x0000000529297c20 */ /* 0x000fe20008410000 */
[----:B------:R-:W-:Y:S01]  /*2790*/  LEA R26, R24, UR38, 0x4 ;  /* 0x00000026181a7c11 */ /* 0x000fe2000f8e20ff */
[----:B------:R-:W-:Y:S01]  /*27a0*/  FMUL.FTZ R44, R44, UR5 ;  /* 0x000000052c2c7c20 */ /* 0x000fe20008410000 */
[----:B------:R-:W-:Y:S01]  /*27b0*/  LEA.HI R24, R73, R73, RZ, 0x1 ;  /* 0x0000004949187211 */ /* 0x000fe200078f08ff */
[----:B------:R-:W-:Y:S01]  /*27c0*/  FMUL.FTZ R45, R45, UR5 ;  /* 0x000000052d2d7c20 */ /* 0x000fe20008410000 */
[----:B------:R-:W-:Y:S01]  /*27d0*/  IADD3 R27, R74, -R27, RZ ;  /* 0x8000001b4a1b7210 */ /* 0x000fe20007ffe0ff */
[----:B------:R-:W1:Y:S01]  /*27e0*/  MUFU.TANH R36, R36 ;  /* 0x0000002400247308 */ /* 0x000e620000002400 */
[----:B------:R-:W-:Y:S01]  /*27f0*/  IADD3 R26, R26, R0, -R25 ;  /* 0x000000001a1a7210 */ /* 0x000fe20007ffe819 */
[----:B------:R-:W-:Y:S01]  /*2800*/  FMUL.FTZ R52, R52, UR5 ;  /* 0x0000000534347c20 */ /* 0x000fe20008410000 */
[----:B------:R-:W-:Y:S01]  /*2810*/  LOP3.LUT R24, R24, 0x1ffffffe, RZ, 0xc0, !PT ;  /* 0x1ffffffe18187812 */ /* 0x000fe200078ec0ff */
[----:B------:R-:W-:Y:S01]  /*2820*/  FMUL.FTZ R60, R60, UR5 ;  /* 0x000000053c3c7c20 */ /* 0x000fe20008410000 */
[----:B------:R-:W-:Y:S01]  /*2830*/  FMUL.FTZ R61, R61, UR5 ;  /* 0x000000053d3d7c20 */ /* 0x000fe20008410000 */
[----:B------:R-:W-:-:S02]  /*2840*/  IMAD R27, R27, 0x40, R26 ;  /* 0x000000401b1b7824 */ /* 0x000fc400078e021a */
[----:B------:R-:W-:Y:S01]  /*2850*/  FMUL.FTZ R53, R53, UR5 ;  /* 0x0000000535357c20 */ /* 0x000fe20008410000 */
[----:B------:R-:W-:Y:S01]  /*2860*/  IMAD.IADD R24, R73, 0x1, -R24 ;  /* 0x0000000149187824 */ /* 0x000fe200078e0a18 */
[----:B------:R-:W5:Y:S01]  /*2870*/  MUFU.TANH R37, R37 ;  /* 0x0000002500257308 */ /* 0x000f620000002400 */
[----:B------:R-:W-:Y:S01]  /*2880*/  FMUL.FTZ R56, R56, UR5 ;  /* 0x0000000538387c20 */ /* 0x000fe20008410000 */
[----:B------:R-:W-:Y:S01]  /*2890*/  FMUL.FTZ R57, R57, UR5 ;  /* 0x0000000539397c20 */ /* 0x000fe20008410000 */
[----:B------:R-:W-:Y:S02]  /*28a0*/  IMAD R200, R24, 0x8, R27 ;  /* 0x0000000818c87824 */ /* 0x000fe400078e021b */
[----:B------:R-:W-:Y:S01]  /*28b0*/  FMUL.FTZ R64, R64, UR5 ;  /* 0x0000000540407c20 */ /* 0x000fe20008410000 */
[----:B------:R-:W-:Y:S01]  /*28c0*/  FMUL.FTZ R65, R65, UR5 ;  /* 0x0000000541417c20 */ /* 0x000fe20008410000 */
[----:B------:R-:W-:Y:S01]  /*28d0*/  FMUL.FTZ R30, R30, UR5 ;  /* 0x000000051e1e7c20 */ /* 0x000fe20008410000 */
[----:B------:R-:W-:Y:S01]  /*28e0*/  @P1 IMAD.HI.U32 R24, R200, UR4, RZ ;  /* 0x00000004c8181c27 */ /* 0x000fe2000f8e00ff */
[----:B------:R-:W-:Y:S01]  /*28f0*/  @UP0 ULDC UR4, c[0x0][0x450] ;  /* 0x0001140000040ab9 */ /* 0x000fe20000000800 */
[----:B------:R-:W-:Y:S01]  /*2900*/  MOV R0, R200 ;  /* 0x000000c800007202 */ /* 0x000fe20000000f00 */
[----:B------:R-:W0:Y:S01]  /*2910*/  MUFU.TANH R29, R29 ;  /* 0x0000001d001d7308 */ /* 0x000e220000002400 */
[----:B------:R-:W-:Y:S01]  /*2920*/  FMUL.FTZ R31, R31, UR5 ;  /* 0x000000051f1f7c20 */ /* 0x000fe20008410000 */
[----:B------:R-:W-:Y:S01]  /*2930*/  @P2 SHF.R.U32.HI R0, RZ, UR4, R24 ;  /* 0x00000004ff002c19 */ /* 0x000fe20008011618 */
[----:B------:R-:W-:Y:S01]  /*2940*/  UIMAD UR4, UR43, -0x60, UR42 ;  /* 0xffffffa02b0478a4 */ /* 0x000fe2000f8e022a */
[----:B------:R-:W-:Y:S01]  /*2950*/  FMUL.FTZ R34, R34, UR5 ;  /* 0x0000000522227c20 */ /* 0x000fe20008410000 */
[----:B------:R-:W-:Y:S01]  /*2960*/  FMUL.FTZ R35, R35, UR5 ;  /* 0x0000000523237c20 */ /* 0x000fe20008410000 */
[----:B------:R-:W-:Y:S01]  /*2970*/  FMUL.FTZ R38, R38, UR5 ;  /* 0x0000000526267c20 */ /* 0x000fe20008410000 */
[----:B------:R-:W4:Y:S01]  /*2980*/  SHFL.IDX PT, R24, R0, RZ, 0x1c1f ;  /* 0x001c1fff00187589 */ /* 0x000f2200000e0000 */
[----:B------:R-:W-:Y:S01]  /*2990*/  UIADD3 UR4, UR4, 0x60, URZ ;  /* 0x0000006004047890 */ /* 0x000fe2000fffe03f */
[----:B------:R-:W0:Y:S01]  /*29a0*/  MUFU.TANH R32, R32 ;  /* 0x0000002000207308 */ /* 0x000e220000002400 */
[----:B------:R-:W-:Y:S01]  /*29b0*/  FMUL.FTZ R39, R39, UR5 ;  /* 0x0000000527277c20 */ /* 0x000fe20008410000 */
[----:B------:R-:W2:Y:S01]  /*29c0*/  SHFL.IDX PT, R25, R0, 0x1, 0x1c1f ;  /* 0x003c1f0000197f89 */ /* 0x000ea200000e0000 */
        /* <DEDUP_REMOVED lines=8> */
[----:B------:R-:W-:Y:S02]  /*2a50*/  IMAD.U32 R5, RZ, RZ, UR11 ;  /* 0x0000000bff057e24 */ /* 0x000fe4000f8e00ff */
        /* <DEDUP_REMOVED lines=9> */
[----:B------:R-:W-:Y:S01]  /*2af0*/  FMUL.FTZ R69, R69, UR5 ;  /* 0x0000000545457c20 */ /* 0x000fe20008410000 */
[-CC-:B----4-:R-:W-:Y:S01]  /*2b00*/  VIADDMNMX R24, R24, R5.reuse, R4.reuse, PT ;  /* 0x0000000518187246 */ /* 0x190fe20003800104 */
[----:B------:R-:W-:Y:S01]  /*2b10*/  FMUL.FTZ R66, R66, UR5 ;  /* 0x0000000542427c20 */ /* 0x000fe20008410000 */
[----:B------:R-:W-:Y:S01]  /*2b20*/  FMUL.FTZ R68, R68, UR5 ;  /* 0x0000000544447c20 */ /* 0x000fe20008410000 */
[----:B------:R-:W4:Y:S01]  /*2b30*/  MUFU.TANH R48, R48 ;  /* 0x0000003000307308 */ /* 0x000f220000002400 */
[C---:B------:R-:W-:Y:S01]  /*2b40*/  ISETP.GT.AND P1, PT, R24.reuse, RZ, PT ;  /* 0x000000ff1800720c */ /* 0x040fe20003f24270 */
[----:B------:R-:W-:Y:S01]  /*2b50*/  FMUL.FTZ R67, R67, UR5 ;  /* 0x0000000543437c20 */ /* 0x000fe20008410000 */
[----:B------:R-:W-:Y:S01]  /*2b60*/  ISETP.GT.AND P6, PT, R24, 0x1, PT ;  /* 0x000000011800780c */ /* 0x000fe20003fc4270 */
[----:B------:R-:W-:Y:S01]  /*2b70*/  FMUL.FTZ R70, R70, UR5 ;  /* 0x0000000546467c20 */ /* 0x000fe20008410000 */
[----:B--2---:R-:W-:Y:S01]  /*2b80*/  VIADDMNMX R25, R25, R5, R4, PT ;  /* 0x0000000519197246 */ /* 0x004fe20003800104 */
[----:B------:R-:W-:Y:S01]  /*2b90*/  FMUL.FTZ R71, R71, UR5 ;  /* 0x0000000547477c20 */ /* 0x000fe20008410000 */
[----:B------:R-:W-:Y:S01]  /*2ba0*/  ISETP.GT.AND P5, PT, R24, 0x8, PT ;  /* 0x000000081800780c */ /* 0x000fe20003fa4270 */
[----:B------:R-:W2:Y:S01]  /*2bb0*/  MUFU.TANH R49, R49 ;  /* 0x0000003100317308 */ /* 0x000ea20000002400 */
[----:B------:R-:W-:Y:S01]  /*2bc0*/  FSEL R0, R75, -INF , P1 ;  /* 0xff8000004b007808 */ /* 0x000fe20000800000 */
[----:B------:R-:W0:Y:S01]  /*2bd0*/  S2UR UR6, SR_CgaCtaId ;  /* 0x00000000000679c3 */ /* 0x000e220000008800 */
[----:B------:R-:W-:Y:S01]  /*2be0*/  FSEL R4, R76, -INF , P6 ;  /* 0xff8000004c047808 */ /* 0x000fe20003000000 */
[----:B------:R-:W-:Y:S01]  /*2bf0*/  ULDC UR10, c[0x0][0xa80] ;  /* 0x0002a000000a7ab9 */ /* 0x000fe20000000800 */
[C---:B------:R-:W-:Y:S01]  /*2c00*/  ISETP.GT.AND P1, PT, R24.reuse, 0x18, PT ;  /* 0x000000181800780c */ /* 0x040fe20003f24270 */
[----:B------:R-:W-:Y:S01]  /*2c10*/  UIADD3 UR4, UR61, 0x32440, URZ ;  /* 0x000324403d047890 */ /* 0x000fe2000fffe03f */
[C---:B------:R-:W-:Y:S01]  /*2c20*/  ISETP.GT.AND P6, PT, R24.reuse, 0x19, PT ;  /* 0x000000191800780c */ /* 0x040fe20003fc4270 */
[----:B------:R-:W2:Y:S01]  /*2c30*/  MUFU.TANH R41, R41 ;  /* 0x0000002900297308 */ /* 0x000ea20000002400 */
[C---:B------:R-:W-:Y:S01]  /*2c40*/  ISETP.GT.AND P3, PT, R24.reuse, 0x9, PT ;  /* 0x000000091800780c */ /* 0x040fe20003f64270 */
[----:B------:R-:W-:Y:S01]  /*2c50*/  ULOP3.LUT UR60, UR60, 0x3000000, URZ, 0xfc, !UPT ;  /* 0x030000003c3c7892 */ /* 0x000fe2000f8efc3f */
[C---:B------:R-:W-:Y:S01]  /*2c60*/  ISETP.GT.AND P4, PT, R24.reuse, 0x10, PT ;  /* 0x000000101800780c */ /* 0x040fe20003f84270 */
[----:B------:R-:W-:Y:S01]  /*2c70*/  UMOV UR7, 0x40000040 ;  /* 0x4000004000077882 */ /* 0x000fe20000000000 */
[----:B------:R-:W-:-:S02]  /*2c80*/  ISETP.GT.AND P2, PT, R24, 0x11, PT ;  /* 0x000000111800780c */ /* 0x000fc40003f44270 */
[----:B---3--:R-:W-:Y:S01]  /*2c90*/  FSEL R26, R28, -INF , P5 ;  /* 0xff8000001c1a7808 */ /* 0x008fe20002800000 */
[----:B------:R-:W3:Y:S01]  /*2ca0*/  MUFU.TANH R44, R44 ;  /* 0x0000002c002c7308 */ /* 0x000ee20000002400 */
[----:B------:R-:W-:Y:S02]  /*2cb0*/  ISETP.GT.AND P5, PT, R24, 0x20, PT ;  /* 0x000000201800780c */ /* 0x000fe40003fa4270 */
[----:B-1----:R-:W-:Y:S02]  /*2cc0*/  FSEL R166, R36, -INF , P1 ;  /* 0xff80000024a67808 */ /* 0x002fe40000800000 */
[----:B-----5:R-:W-:Y:S02]  /*2cd0*/  FSEL R164, R37, -INF , P6 ;  /* 0xff80000025a47808 */ /* 0x020fe40003000000 */
[C---:B------:R-:W-:Y:S01]  /*2ce0*/  ISETP.GT.AND P1, PT, R24.reuse, 0x30, PT ;  /* 0x000000301800780c */ /* 0x040fe20003f24270 */
[----:B------:R-:W1:Y:S01]  /*2cf0*/  MUFU.TANH R45, R45 ;  /* 0x0000002d002d7308 */ /* 0x000e620000002400 */
[----:B------:R-:W-:Y:S01]  /*2d00*/  ISETP.GT.AND P6, PT, R24, 0x31, PT ;  /* 0x000000311800780c */ /* 0x000fe20003fc4270 */
[----:B0-----:R-:W-:Y:S01]  /*2d10*/  UPRMT UR4, UR6, 0x654, UR4 ;  /* 0x0000065406047896 */ /* 0x001fe20008000004 */
[----:B------:R-:W-:-:S02]  /*2d20*/  FMNMX.FTZ R5, R0, R4, !PT ;  /* 0x0000000400057209 */ /* 0x000fc40007810000 */
[----:B------:R-:W-:Y:S01]  /*2d30*/  FSEL R28, R29, -INF , P3 ;  /* 0xff8000001d1c7808 */ /* 0x000fe20001800000 */
[----:B------:R-:W-:Y:S01]  /*2d40*/  UMOV UR6, UR60 ;  /* 0x0000003c00067c82 */ /* 0x000fe20008000000 */
[----:B------:R-:W-:Y:S01]  /*2d50*/  FSEL R162, R32, -INF , P4 ;  /* 0xff80000020a27808 */ /* 0x000fe20002000000 */
[----:B------:R-:W0:Y:S01]  /*2d60*/  MUFU.TANH R52, R52 ;  /* 0x0000003400347308 */ /* 0x000e220000002400 */
[----:B------:R-:W-:Y:S02]  /*2d70*/  FSEL R168, R33, -INF , P2 ;  /* 0xff80000021a87808 */ /* 0x000fe40001000000 */
[C---:B------:R-:W-:Y:S01]  /*2d80*/  ISETP.GT.AND P3, PT, R24.reuse, 0x21, PT ;  /* 0x000000211800780c */ /* 0x040fe20003f64270 */
[----:B------:R-:W-:Y:S01]  /*2d90*/  SYNCS.ARRIVE.TRANS64.RED.A1T0 RZ, [UR4], RZ ;  /* 0x000000ffffff79a7 */ /* 0x000fe20008100404 */
[C---:B------:R-:W-:Y:S02]  /*2da0*/  ISETP.GT.AND P4, PT, R24.reuse, 0x28, PT ;  /* 0x000000281800780c */ /* 0x040fe40003f84270 */
[----:B------:R-:W-:Y:S01]  /*2db0*/  ISETP.GT.AND P2, PT, R24, 0x29, PT ;  /* 0x000000291800780c */ /* 0x000fe20003f44270 */
[----:B------:R-:W5:Y:S01]  /*2dc0*/  MUFU.TANH R60, R60 ;  /* 0x0000003c003c7308 */ /* 0x000f620000002400 */
[----:B------:R-:W-:-:S02]  /*2dd0*/  FSEL R179, R40, -INF , P5 ;  /* 0xff80000028b37808 */ /* 0x000fc40002800000 */
[----:B------:R-:W-:Y:S02]  /*2de0*/  ISETP.GT.AND P5, PT, R24, 0x38, PT ;  /* 0x000000381800780c */ /* 0x000fe40003fa4270 */
[----:B----4-:R-:W-:Y:S02]  /*2df0*/  FSEL R228, R48, -INF , P1 ;  /* 0xff80000030e47808 */ /* 0x010fe40000800000 */
[----:B--2---:R-:W-:Y:S01]  /*2e00*/  FSEL R226, R49, -INF , P6 ;  /* 0xff80000031e27808 */ /* 0x004fe20003000000 */
[----:B------:R-:W2:Y:S01]  /*2e10*/  MUFU.TANH R61, R61 ;  /* 0x0000003d003d7308 */ /* 0x000ea20000002400 */
[C---:B------:R-:W-:Y:S02]  /*2e20*/  ISETP.GT.AND P1, PT, R24.reuse, 0x48, PT ;  /* 0x000000481800780c */ /* 0x040fe40003f24270 */
[----:B------:R-:W-:Y:S02]  /*2e30*/  ISETP.GT.AND P6, PT, R24, 0x49, PT ;  /* 0x000000491800780c */ /* 0x000fe40003fc4270 */
[----:B------:R-:W-:-:S02]  /*2e40*/  FMNMX.FTZ R5, R26, R5, !PT ;  /* 0x000000051a057209 */ /* 0x000fc40007810000 */
[----:B------:R-:W-:Y:S01]  /*2e50*/  FSEL R184, R41, -INF , P3 ;  /* 0xff80000029b87808 */ /* 0x000fe20001800000 */
[----:B------:R-:W4:Y:S01]  /*2e60*/  MUFU.TANH R53, R53 ;  /* 0x0000003500357308 */ /* 0x000f220000002400 */
[----:B---3--:R-:W-:Y:S02]  /*2e70*/  FSEL R188, R44, -INF , P4 ;  /* 0xff8000002cbc7808 */ /* 0x008fe40002000000 */
[----:B-1----:R-:W-:Y:S02]  /*2e80*/  FSEL R186, R45, -INF , P2 ;  /* 0xff8000002dba7808 */ /* 0x002fe40001000000 */
[C---:B------:R-:W-:Y:S02]  /*2e90*/  ISETP.GT.AND P3, PT, R24.reuse, 0x39, PT ;  /* 0x000000391800780c */ /* 0x040fe40003f64270 */
[C---:B------:R-:W-:Y:S01]  /*2ea0*/  ISETP.GT.AND P4, PT, R24.reuse, 0x40, PT ;  /* 0x000000401800780c */ /* 0x040fe20003f84270 */
[----:B------:R-:W1:Y:S01]  /*2eb0*/  MUFU.TANH R56, R56 ;  /* 0x0000003800387308 */ /* 0x000e620000002400 */
[----:B------:R-:W-:-:S02]  /*2ec0*/  ISETP.GT.AND P2, PT, R24, 0x41, PT ;  /* 0x000000411800780c */ /* 0x000fc40003f44270 */
[----:B0-----:R-:W-:Y:S02]  /*2ed0*/  FSEL R220, R52, -INF , P5 ;  /* 0xff80000034dc7808 */ /* 0x001fe40002800000 */
[----:B------:R-:W-:Y:S02]  /*2ee0*/  ISETP.GT.AND P5, PT, R24, 0x50, PT ;  /* 0x000000501800780c */ /* 0x000fe40003fa4270 */
[----:B-----5:R-:W-:Y:S01]  /*2ef0*/  FSEL R196, R60, -INF , P1 ;  /* 0xff8000003cc47808 */ /* 0x020fe20000800000 */
[----:B------:R-:W0:Y:S01]  /*2f00*/  MUFU.TANH R57, R57 ;  /* 0x0000003900397308 */ /* 0x000e220000002400 */
[----:B--2---:R-:W-:Y:S02]  /*2f10*/  FSEL R202, R61, -INF , P6 ;  /* 0xff8000003dca7808 */ /* 0x004fe40003000000 */
[----:B------:R-:W-:Y:S02]  /*2f20*/  FMNMX.FTZ R5, R28, R5, !PT ;  /* 0x000000051c057209 */ /* 0x000fe40007810000 */
[----:B------:R-:W-:-:S02]  /*2f30*/  ISETP.GT.AND P1, PT, R25, RZ, PT ;  /* 0x000000ff1900720c */ /* 0x000fc40003f24270 */
[----:B------:R-:W-:Y:S01]  /*2f40*/  ISETP.GT.AND P6, PT, R25, 0x1, PT ;  /* 0x000000011900780c */ /* 0x000fe20003fc4270 */
[----:B------:R-:W2:Y:S01]  /*2f50*/  MUFU.TANH R64, R64 ;  /* 0x0000004000407308 */ /* 0x000ea20000002400 */
[----:B----4-:R-:W-:Y:S02]  /*2f60*/  FSEL R218, R53, -INF , P3 ;  /* 0xff80000035da7808 */ /* 0x010fe40001800000 */
[----:B-1----:R-:W-:Y:S02]  /*2f70*/  FSEL R208, R56, -INF , P4 ;  /* 0xff80000038d07808 */ /* 0x002fe40002000000 */
[C---:B------:R-:W-:Y:S02]  /*2f80*/  ISETP.GT.AND P3, PT, R24.reuse, 0x51, PT ;  /* 0x000000511800780c */ /* 0x040fe40003f64270 */
[----:B------:R-:W-:Y:S01]  /*2f90*/  ISETP.GT.AND P4, PT, R24, 0x58, PT ;  /* 0x000000581800780c */ /* 0x000fe20003f84270 */
[----:B------:R-:W1:Y:S01]  /*2fa0*/  MUFU.TANH R65, R65 ;  /* 0x0000004100417308 */ /* 0x000e620000002400 */
[----:B0-----:R-:W-:-:S02]  /*2fb0*/  FSEL R192, R57, -INF , P2 ;  /* 0xff80000039c07808 */ /* 0x001fc40001000000 */
[----:B------:R-:W-:Y:S02]  /*2fc0*/  ISETP.GT.AND P2, PT, R24, 0x59, PT ;  /* 0x000000591800780c */ /* 0x000fe40003f44270 */
[----:B------:R-:W-:Y:S02]  /*2fd0*/  FMNMX.FTZ R5, R162, R5, !PT ;  /* 0x00000005a2057209 */ /* 0x000fe40007810000 */
[----:B------:R-:W-:Y:S01]  /*2fe0*/  FSEL R24, R77, -INF , P1 ;  /* 0xff8000004d187808 */ /* 0x000fe20000800000 */
[----:B------:R0:W3:Y:S01]  /*2ff0*/  MUFU.TANH R79, R30 ;  /* 0x0000001e004f7308 */ /* 0x0000e20000002400 */
[----:B--2---:R-:W-:Y:S02]  /*3000*/  FSEL R182, R64, -INF , P5 ;  /* 0xff80000040b67808 */ /* 0x004fe40002800000 */
[----:B------:R-:W-:Y:S02]  /*3010*/  ISETP.GT.AND P5, PT, R25, 0x8, PT ;  /* 0x000000081900780c */ /* 0x000fe40003fa4270 */
[----:B------:R-:W-:-:S02]  /*3020*/  FMNMX.FTZ R27, R168, R5, !PT ;  /* 0x00000005a81b7209 */ /* 0x000fc40007810000 */
[----:B------:R-:W-:Y:S01]  /*3030*/  ISETP.GT.AND P1, PT, R25, 0x10, PT ;  /* 0x000000101900780c */ /* 0x000fe20003f24270 */
[----:B------:R-:W2:Y:S01]  /*3040*/  MUFU.TANH R31, R31 ;  /* 0x0000001f001f7308 */ /* 0x000ea20000002400 */
[----:B0-----:R-:W-:Y:S02]  /*3050*/  FSEL R30, R78, -INF , P6 ;  /* 0xff8000004e1e7808 */ /* 0x001fe40003000000 */
[----:B-1----:R-:W-:Y:S02]  /*3060*/  FSEL R170, R65, -INF , P3 ;  /* 0xff80000041aa7808 */ /* 0x002fe40001800000 */
[----:B------:R-:W-:Y:S02]  /*3070*/  ISETP.GT.AND P3, PT, R25, 0x9, PT ;  /* 0x000000091900780c */ /* 0x000fe40003f64270 */
[----:B------:R-:W-:Y:S01]  /*3080*/  FMNMX.FTZ R5, R24, R30, !PT ;  /* 0x0000001e18057209 */ /* 0x000fe20007810000 */
[----:B------:R2:W0:Y:S01]  /*3090*/  MUFU.TANH R167, R34 ;  /* 0x0000002200a77308 */ /* 0x0004220000002400 */
[----:B---3--:R-:W-:-:S02]  /*30a0*/  FSEL R32, R79, -INF , P5 ;  /* 0xff8000004f207808 */ /* 0x008fc40002800000 */
[----:B------:R-:W-:Y:S02]  /*30b0*/  FMNMX.FTZ R27, R166, R27, !PT ;  /* 0x0000001ba61b7209 */ /* 0x000fe40007810000 */
[----:B------:R-:W-:Y:S02]  /*30c0*/  FMNMX.FTZ R5, R32, R5, !PT ;  /* 0x0000000520057209 */ /* 0x000fe40007810000 */
[----:B------:R-:W-:Y:S01]  /*30d0*/  ISETP.GT.AND P6, PT, R25, 0x11, PT ;  /* 0x000000111900780c */ /* 0x000fe20003fc4270 */
[----:B------:R-:W1:Y:S01]  /*30e0*/  MUFU.TANH R35, R35 ;  /* 0x0000002300237308 */ /* 0x000e620000002400 */
[----:B--2---:R-:W-:Y:S02]  /*30f0*/  FSEL R34, R31, -INF , P3 ;  /* 0xff8000001f227808 */ /* 0x004fe40001800000 */
[----:B------:R-:W-:Y:S02]  /*3100*/  ISETP.GT.AND P5, PT, R25, 0x18, PT ;  /* 0x000000181900780c */ /* 0x000fe40003fa4270 */
[----:B------:R-:W-:-:S02]  /*3110*/  FMNMX.FTZ R36, R34, R5, !PT ;  /* 0x0000000522247209 */ /* 0x000fc40007810000 */
[----:B------:R-:W-:Y:S01]  /*3120*/  ISETP.GT.AND P3, PT, R25, 0x19, PT ;  /* 0x000000191900780c */ /* 0x000fe20003f64270 */
[----:B------:R2:W3:Y:S01]  /*3130*/  MUFU.TANH R183, R38 ;  /* 0x0000002600b77308 */ /* 0x0004e20000002400 */
[----:B0-----:R-:W-:Y:S02]  /*3140*/  FSEL R167, R167, -INF , P1 ;  /* 0xff800000a7a77808 */ /* 0x001fe40000800000 */
[----:B------:R-:W-:Y:S02]  /*3150*/  ISETP.GT.AND P1, PT, R25, 0x20, PT ;  /* 0x000000201900780c */ /* 0x000fe40003f24270 */
[----:B------:R-:W-:-:S03]  /*3160*/  FMNMX.FTZ R36, R167, R36, !PT ;  /* 0x00000024a7247209 */ /* 0x000fc60007810000 */
[----:B------:R-:W0:Y:S01]  /*3170*/  MUFU.TANH R39, R39 ;  /* 0x0000002700277308 */ /* 0x000e220000002400 */
[----:B--2---:R-:W-:Y:S02]  /*3180*/  FMNMX.FTZ R38, R164, R27, !PT ;  /* 0x0000001ba4267209 */ /* 0x004fe40007810000 */
[----:B-1----:R-:W-:Y:S02]  /*3190*/  FSEL R171, R35, -INF , P6 ;  /* 0xff80000023ab7808 */ /* 0x002fe40003000000 */
[----:B------:R-:W-:Y:S02]  /*31a0*/  FMNMX.FTZ R5, R179, R38, !PT ;  /* 0x00000026b3057209 */ /* 0x000fe40007810000 */
[----:B------:R-:W-:Y:S01]  /*31b0*/  FMNMX.FTZ R36, R171, R36, !PT ;  /* 0x00000024ab247209 */ /* 0x000fe20007810000 */
[----:B------:R-:W1:Y:S01]  /*31c0*/  MUFU.TANH R42, R42 ;  /* 0x0000002a002a7308 */ /* 0x000e620000002400 */
[----:B------:R-:W-:Y:S02]  /*31d0*/  FMNMX.FTZ R5, R184, R5, !PT ;  /* 0x00000005b8057209 */ /* 0x000fe40007810000 */
[----:B---3--:R-:W-:-:S02]  /*31e0*/  FSEL R183, R183, -INF , P5 ;  /* 0xff800000b7b77808 */ /* 0x008fc40002800000 */
[----:B------:R-:W-:Y:S02]  /*31f0*/  FMNMX.FTZ R5, R188, R5, !PT ;  /* 0x00000005bc057209 */ /* 0x000fe40007810000 */
[----:B------:R-:W-:Y:S01]  /*3200*/  FMNMX.FTZ R36, R183, R36, !PT ;  /* 0x00000024b7247209 */ /* 0x000fe20007810000 */
[----:B------:R-:W2:Y:S01]  /*3210*/  MUFU.TANH R43, R43 ;  /* 0x0000002b002b7308 */ /* 0x000ea20000002400 */
[----:B0-----:R-:W-:Y:S02]  /*3220*/  FSEL R189, R39, -INF , P3 ;  /* 0xff80000027bd7808 */ /* 0x001fe40001800000 */
[----:B------:R-:W-:Y:S02]  /*3230*/  FMNMX.FTZ R5, R186, R5, !PT ;  /* 0x00000005ba057209 */ /* 0x000fe40007810000 */
[----:B------:R-:W-:Y:S02]  /*3240*/  ISETP.GT.AND P6, PT, R25, 0x21, PT ;  /* 0x000000211900780c */ /* 0x000fe40003fc4270 */
[----:B------:R-:W-:Y:S01]  /*3250*/  FMNMX.FTZ R36, R189, R36, !PT ;  /* 0x00000024bd247209 */ /* 0x000fe20007810000 */
[----:B------:R-:W0:Y:S01]  /*3260*/  MUFU.TANH R46, R46 ;  /* 0x0000002e002e7308 */ /* 0x000e220000002400 */
[----:B-1----:R-:W-:-:S02]  /*3270*/  FSEL R181, R42, -INF , P1 ;  /* 0xff8000002ab57808 */ /* 0x002fc40000800000 */
[----:B------:R-:W-:Y:S02]  /*3280*/  FMNMX.FTZ R5, R228, R5, !PT ;  /* 0x00000005e4057209 */ /* 0x000fe40007810000 */
[----:B------:R-:W-:Y:S02]  /*3290*/  ISETP.GT.AND P5, PT, R25, 0x28, PT ;  /* 0x000000281900780c */ /* 0x000fe40003fa4270 */
[----:B------:R-:W-:Y:S01]  /*32a0*/  FMNMX.FTZ R36, R181, R36, !PT ;  /* 0x00000024b5247209 */ /* 0x000fe20007810000 */
[----:B------:R-:W1:Y:S01]  /*32b0*/  MUFU.TANH R47, R47 ;  /* 0x0000002f002f7308 */ /* 0x000e620000002400 */
[----:B--2---:R-:W-:Y:S02]  /*32c0*/  FSEL R187, R43, -INF , P6 ;  /* 0xff8000002bbb7808 */ /* 0x004fe40003000000 */
[----:B------:R-:W-:Y:S02]  /*32d0*/  FMNMX.FTZ R5, R226, R5, !PT ;  /* 0x00000005e2057209 */ /* 0x000fe40007810000 */
[----:B------:R-:W-:-:S02]  /*32e0*/  ISETP.GT.AND P3, PT, R25, 0x29, PT ;  /* 0x000000291900780c */ /* 0x000fc40003f64270 */
        /* <DEDUP_REMOVED lines=8> */
[C---:B------:R-:W-:Y:S02]  /*3370*/  ISETP.GT.AND P6, PT, R25.reuse, 0x31, PT ;  /* 0x000000311900780c */ /* 0x040fe40003fc4270 */
[----:B------:R-:W-:Y:S02]  /*3380*/  FMNMX.FTZ R5, R190, R5, !PT ;  /* 0x00000005be057209 */ /* 0x000fe40007810000 */
[C---:B------:R-:W-:Y:S01]  /*3390*/  ISETP.GT.AND P5, PT, R25.reuse, 0x38, PT ;  /* 0x000000381900780c */ /* 0x040fe20003fa4270 */
[----:B------:R-:W1:Y:S01]  /*33a0*/  MUFU.TANH R54, R54 ;  /* 0x0000003600367308 */ /* 0x000e620000002400 */
[----:B--2---:R-:W-:Y:S02]  /*33b0*/  FSEL R216, R50, -INF , P1 ;  /* 0xff80000032d87808 */ /* 0x004fe40000800000 */
[----:B------:R-:W-:Y:S02]  /*33c0*/  ISETP.GT.AND P3, PT, R25, 0x39, PT ;  /* 0x000000391900780c */ /* 0x000fe40003f64270 */
[----:B------:R-:W-:-:S02]  /*33d0*/  FMNMX.FTZ R5, R216, R5, !PT ;  /* 0x00000005d8057209 */ /* 0x000fc40007810000 */
[----:B------:R-:W-:Y:S01]  /*33e0*/  FMNMX.FTZ R27, R218, R27, !PT ;  /* 0x0000001bda1b7209 */ /* 0x000fe20007810000 */
[----:B------:R-:W2:Y:S01]  /*33f0*/  MUFU.TANH R55, R55 ;  /* 0x0000003700377308 */ /* 0x000ea20000002400 */
[----:B0-----:R-:W-:Y:S02]  /*3400*/  FSEL R214, R51, -INF , P6 ;  /* 0xff80000033d67808 */ /* 0x001fe40003000000 */
[----:B------:R-:W-:Y:S02]  /*3410*/  ISETP.GT.AND P1, PT, R25, 0x40, PT ;  /* 0x000000401900780c */ /* 0x000fe40003f24270 */
[----:B------:R-:W-:Y:S02]  /*3420*/  FMNMX.FTZ R5, R214, R5, !PT ;  /* 0x00000005d6057209 */ /* 0x000fe40007810000 */
[----:B------:R-:W-:Y:S01]  /*3430*/  FMNMX.FTZ R27, R208, R27, !PT ;  /* 0x0000001bd01b7209 */ /* 0x000fe20007810000 */
[----:B------:R-:W0:Y:S01]  /*3440*/  MUFU.TANH R58, R58 ;  /* 0x0000003a003a7308 */ /* 0x000e220000002400 */
[----:B-1----:R-:W-:-:S02]  /*3450*/  FSEL R212, R54, -INF , P5 ;  /* 0xff80000036d47808 */ /* 0x002fc40002800000 */
[----:B------:R-:W-:Y:S02]  /*3460*/  ISETP.GT.AND P6, PT, R25, 0x41, PT ;  /* 0x000000411900780c */ /* 0x000fe40003fc4270 */
[----:B------:R-:W-:Y:S02]  /*3470*/  FMNMX.FTZ R5, R212, R5, !PT ;  /* 0x00000005d4057209 */ /* 0x000fe40007810000 */
[----:B------:R-:W-:Y:S01]  /*3480*/  FMNMX.FTZ R27, R192, R27, !PT ;  /* 0x0000001bc01b7209 */ /* 0x000fe20007810000 */
        /* <DEDUP_REMOVED lines=17> */
[----:B------:R-:W-:Y:S02]  /*35a0*/  FMNMX.FTZ R36, R170, R27, !PT ;  /* 0x0000001baa247209 */ /* 0x000fe40007810000 */
[----:B------:R-:W-:-:S03]  /*35b0*/  FMNMX.FTZ R5, R198, R5, !PT ;  /* 0x00000005c6057209 */ /* 0x000fc60007810000 */
[----:B------:R-:W2:Y:S01]  /*35c0*/  MUFU.TANH R66, R66 ;  /* 0x0000004200427308 */ /* 0x000ea20000002400 */
[----:B0-----:R-:W-:-:S04]  /*35d0*/  FSEL R204, R63, -INF , P3 ;  /* 0xff8000003fcc7808 */ /* 0x001fc80001800000 */
[----:B------:R-:W-:-:S03]  /*35e0*/  FMNMX.FTZ R5, R204, R5, !PT ;  /* 0x00000005cc057209 */ /* 0x000fc60007810000 */
[----:B------:R-:W0:Y:S01]  /*35f0*/  MUFU.TANH R68, R68 ;  /* 0x0000004400447308 */ /* 0x000e220000002400 */
[----:B-1----:R-:W-:Y:S01]  /*3600*/  FSEL R180, R69, -INF , P2 ;  /* 0xff80000045b47808 */ /* 0x002fe20001000000 */
[----:B------:R1:W-:Y:S01]  /*3610*/  BAR.SYNC.DEFER_BLOCKING R224, 0x100 ;  /* 0x000400e00000751d */ /* 0x0003e20000010000 */
[----:B------:R-:W-:-:S05]  /*3620*/  ISETP.GT.AND P2, PT, R25, 0x51, PT ;  /* 0x000000511900780c */ /* 0x000fca0003f44270 */
[----:B------:R-:W3:Y:S01]  /*3630*/  MUFU.TANH R67, R67 ;  /* 0x0000004300437308 */ /* 0x000ee20000002400 */
[----:B--2---:R-:W-:Y:S02]  /*3640*/  FSEL R176, R66, -INF , P1 ;  /* 0xff80000042b07808 */ /* 0x004fe40000800000 */
[----:B------:R-:W-:Y:S02]  /*3650*/  ISETP.GT.AND P1, PT, R25, 0x58, PT ;  /* 0x000000581900780c */ /* 0x000fe40003f24270 */
[----:B------:R-:W-:-:S03]  /*3660*/  FMNMX.FTZ R5, R176, R5, !PT ;  /* 0x00000005b0057209 */ /* 0x000fc60007810000 */
[----:B------:R-:W2:Y:S01]  /*3670*/  MUFU.TANH R70, R70 ;  /* 0x0000004600467308 */ /* 0x000ea20000002400 */
[----:B0-----:R-:W-:-:S04]  /*3680*/  FSEL R173, R68, -INF , P4 ;  /* 0xff80000044ad7808 */ /* 0x001fc80002000000 */
[----:B------:R-:W-:-:S03]  /*3690*/  FMNMX.FTZ R27, R173, R36, !PT ;  /* 0x00000024ad1b7209 */ /* 0x000fc60007810000 */
[----:B------:R-:W0:Y:S01]  /*36a0*/  MUFU.TANH R71, R71 ;  /* 0x0000004700477308 */ /* 0x000e220000002400 */
[----:B---3--:R-:W-:Y:S02]  /*36b0*/  FSEL R172, R67, -INF , P2 ;  /* 0xff80000043ac7808 */ /* 0x008fe40001000000 */
[----:B------:R-:W-:Y:S02]  /*36c0*/  ISETP.GT.AND P2, PT, R25, 0x59, PT ;  /* 0x000000591900780c */ /* 0x000fe40003f44270 */
[----:B------:R-:W-:Y:S02]  /*36d0*/  FMNMX.FTZ R5, R172, R5, !PT ;  /* 0x00000005ac057209 */ /* 0x000fe40007810000 */
[----:B------:R-:W-:Y:S02]  /*36e0*/  FMNMX.FTZ R27, R180, R27, !PT ;  /* 0x0000001bb41b7209 */ /* 0x000fe40007810000 */
[----:B--2---:R-:W-:-:S03]  /*36f0*/  FSEL R174, R70, -INF , P1 ;  /* 0xff80000046ae7808 */ /* 0x004fc60000800000 */
[----:B------:R-:W2:Y:S01]  /*3700*/  SHFL.BFLY PT, R36, R27, 0x2, 0x1f ;  /* 0x0c401f001b247f89 */ /* 0x000ea200000e0000 */
[----:B------:R-:W-:Y:S02]  /*3710*/  FMNMX.FTZ R5, R174, R5, !PT ;  /* 0x00000005ae057209 */ /* 0x000fe40007810000 */
[----:B0-----:R-:W-:-:S04]  /*3720*/  FSEL R178, R71, -INF , P2 ;  /* 0xff80000047b27808 */ /* 0x001fc80001000000 */
[----:B------:R-:W-:-:S05]  /*3730*/  FMNMX.FTZ R5, R178, R5, !PT ;  /* 0x00000005b2057209 */ /* 0x000fca0007810000 */
[----:B------:R-:W0:Y:S01]  /*3740*/  SHFL.BFLY PT, R38, R5, 0x2, 0x1f ;  /* 0x0c401f0005267f89 */ /* 0x000e2200000e0000 */
[----:B--2---:R-:W-:-:S05]  /*3750*/  FMNMX.FTZ R36, R27, R36, !PT ;  /* 0x000000241b247209 */ /* 0x004fca0007810000 */
[----:B------:R-:W2:Y:S01]  /*3760*/  SHFL.BFLY PT, R25, R36, 0x1, 0x1f ;  /* 0x0c201f0024197f89 */ /* 0x000ea200000e0000 */
[----:B0-----:R-:W-:-:S05]  /*3770*/  FMNMX.FTZ R38, R5, R38, !PT ;  /* 0x0000002605267209 */ /* 0x001fca0007810000 */
[----:B------:R-:W0:Y:S01]  /*3780*/  SHFL.BFLY PT, R153, R38, 0x1, 0x1f ;  /* 0x0c201f0026997f89 */ /* 0x000e2200000e0000 */
[----:B--2---:R-:W-:-:S04]  /*3790*/  FMNMX.FTZ R152, R36, R25, !PT ;  /* 0x0000001924987209 */ /* 0x004fc80007810000 */
[C---:B------:R-:W-:Y:S01]  /*37a0*/  FSETP.NEU.FTZ.AND P1, PT, R152.reuse, -INF , PT ;  /* 0xff8000009800780b */ /* 0x040fe20003f3d000 */
[----:B------:R-:W-:-:S05]  /*37b0*/  FMUL.FTZ R175, R152, UR10 ;  /* 0x0000000a98af7c20 */ /* 0x000fca0008410000 */
[----:B------:R-:W-:Y:S02]  /*37c0*/  FSEL R175, R175, RZ, P1 ;  /* 0x000000ffafaf7208 */ /* 0x000fe40000800000 */
[----:B0-----:R-:W-:-:S03]  /*37d0*/  FMNMX.FTZ R153, R38, R153, !PT ;  /* 0x0000009926997209 */ /* 0x001fc60007810000 */
[--C-:B------:R-:W-:Y:S01]  /*37e0*/  FFMA.FTZ R5, R4, UR10, -R175.reuse ;  /* 0x0000000a04057c23 */ /* 0x100fe200080108af */
[--C-:B------:R-:W-:Y:S01]  /*37f0*/  FFMA.FTZ R0, R0, UR10, -R175.reuse ;  /* 0x0000000a00007c23 */ /* 0x100fe200080108af */
[--C-:B------:R-:W-:Y:S01]  /*3800*/  FFMA.FTZ R4, R26, UR10, -R175.reuse ;  /* 0x0000000a1a047c23 */ /* 0x100fe200080108af */
[C---:B------:R-:W-:Y:S01]  /*3810*/  FSETP.NEU.FTZ.AND P1, PT, R153.reuse, -INF , PT ;  /* 0xff8000009900780b */ /* 0x040fe20003f3d000 */
[----:B------:R-:W-:Y:S01]  /*3820*/  FMUL.FTZ R177, R153, UR10 ;  /* 0x0000000a99b17c20 */ /* 0x000fe20008410000 */
[--C-:B------:R-:W-:Y:S01]  /*3830*/  FFMA.FTZ R155, R28, UR10, -R175.reuse ;  /* 0x0000000a1c9b7c23 */ /* 0x100fe200080108af */
[----:B------:R-:W-:Y:S01]  /*3840*/  MUFU.EX2 R5, R5 ;  /* 0x0000000500057308 */ /* 0x000fe20000000800 */
[--C-:B------:R-:W-:Y:S01]  /*3850*/  FFMA.FTZ R169, R164, UR10, -R175.reuse ;  /* 0x0000000aa4a97c23 */ /* 0x100fe200080108af */
[--C-:B------:R-:W-:Y:S01]  /*3860*/  FFMA.FTZ R165, R168, UR10, -R175.reuse ;  /* 0x0000000aa8a57c23 */ /* 0x100fe200080108af */
[----:B------:R-:W-:Y:S01]  /*3870*/  FSEL R177, R177, RZ, P1 ;  /* 0x000000ffb1b17208 */ /* 0x000fe20000800000 */
[--C-:B------:R-:W-:Y:S01]  /*3880*/  FFMA.FTZ R162, R162, UR10, -R175.reuse ;  /* 0x0000000aa2a27c23 */ /* 0x100fe200080108af */
[--C-:B------:R-:W-:Y:S01]  /*3890*/  FFMA.FTZ R166, R166, UR10, -R175.reuse ;  /* 0x0000000aa6a67c23 */ /* 0x100fe200080108af */
[--C-:B------:R-:W-:Y:S01]  /*38a0*/  FFMA.FTZ R179, R179, UR10, -R175.reuse ;  /* 0x0000000ab3b37c23 */ /* 0x100fe200080108af */
[----:B------:R-:W-:Y:S01]  /*38b0*/  FFMA.FTZ R184, R184, UR10, -R175 ;  /* 0x0000000ab8b87c23 */ /* 0x000fe200080108af */
        /* <DEDUP_REMOVED lines=9> */
[--C-:B------:R-:W-:Y:S01]  /*3950*/  FFMA.FTZ R183, R188, UR10, -R175.reuse ;  /* 0x0000000abcb77c23 */ /* 0x100fe200080108af */
[----:B------:R-:W-:Y:S01]  /*3960*/  FFMA.FTZ R188, R186, UR10, -R175 ;  /* 0x0000000ababc7c23 */ /* 0x000fe200080108af */
[--C-:B------:R-:W-:Y:S01]  /*3970*/  FFMA.FTZ R181, R181, UR10, -R177.reuse ;  /* 0x0000000ab5b57c23 */ /* 0x100fe200080108b1 */
[----:B------:R-:W-:Y:S01]  /*3980*/  MUFU.EX2 R4, R4 ;  /* 0x0000000400047308 */ /* 0x000fe20000000800 */
[--C-:B------:R-:W-:Y:S01]  /*3990*/  FFMA.FTZ R186, R187, UR10, -R177.reuse ;  /* 0x0000000abbba7c23 */ /* 0x100fe200080108b1 */
[--C-:B------:R-:W-:Y:S01]  /*39a0*/  FFMA.FTZ R185, R185, UR10, -R177.reuse ;  /* 0x0000000ab9b97c23 */ /* 0x100fe200080108b1 */
[----:B------:R-:W-:Y:S01]  /*39b0*/  FFMA.FTZ R190, R190, UR10, -R177 ;  /* 0x0000000abebe7c23 */ /* 0x000fe200080108b1 */
[--C-:B------:R-:W-:Y:S01]  /*39c0*/  FFMA.FTZ R187, R228, UR10, -R175.reuse ;  /* 0x0000000ae4bb7c23 */ /* 0x100fe200080108af */
[--C-:B------:R-:W-:Y:S01]  /*39d0*/  FFMA.FTZ R226, R226, UR10, -R175.reuse ;  /* 0x0000000ae2e27c23 */ /* 0x100fe200080108af */
[--C-:B------:R-:W-:Y:S01]  /*39e0*/  FFMA.FTZ R189, R220, UR10, -R175.reuse ;  /* 0x0000000adcbd7c23 */ /* 0x100fe200080108af */
[----:B------:R-:W-:Y:S01]  /*39f0*/  FFMA.FTZ R218, R218, UR10, -R175 ;  /* 0x0000000adada7c23 */ /* 0x000fe200080108af */
[----:B------:R-:W2:Y:S01]  /*3a00*/  MUFU.EX2 R155, R155 ;  /* 0x0000009b009b7308 */ /* 0x000ea20000000800 */
[----:B0-----:R-:W-:Y:S01]  /*3a10*/  F2FP.F16.F32.PACK_AB R156, R5, R0 ;  /* 0x00000000059c723e */ /* 0x001fe200000000ff */
        /* <DEDUP_REMOVED lines=14> */
[----:B------:R-:W0:Y:S01]  /*3b00*/  MUFU.EX2 R161, R161 ;  /* 0x000000a100a17308 */ /* 0x000e220000000800 */
[----:B--2---:R-:W-:Y:S01]  /*3b10*/  F2FP.F16.F32.PACK_AB R158, R155, R4 ;  /* 0x000000049b9e723e */ /* 0x004fe200000000ff */
        /* <DEDUP_REMOVED lines=8> */
[----:B------:R-:W-:-:S04]  /*3ba0*/  FADD.FTZ R5, R0, R5 ;  /* 0x0000000500057221 */ /* 0x000fc80000010000 */
[----:B------:R-:W-:Y:S02]  /*3bb0*/  FADD.FTZ R4, R4, R5 ;  /* 0x0000000504047221 */ /* 0x000fe40000010000 */
[----:B------:R-:W2:Y:S01]  /*3bc0*/  MUFU.EX2 R163, R163 ;  /* 0x000000a300a37308 */ /* 0x000ea20000000800 */
[----:B0-----:R-:W-:Y:S01]  /*3bd0*/  F2FP.F16.F32.PACK_AB R157, R161, R154 ;  /* 0x0000009aa19d723e */ /* 0x001fe200000000ff */
[----:B------:R-:W-:Y:S01]  /*3be0*/  FADD.FTZ R161, R154, R161 ;  /* 0x000000a19aa17221 */ /* 0x000fe20000010000 */
[----:B------:R-:W-:-:S05]  /*3bf0*/  FADD.FTZ R155, R155, R4 ;  /* 0x000000049b9b7221 */ /* 0x000fca0000010000 */
[----:B------:R-:W-:Y:S08]  /*3c00*/  MUFU.EX2 R162, R162 ;  /* 0x000000a200a27308 */ /* 0x000ff00000000800 */
[----:B------:R-:W0:Y:S01]  /*3c10*/  MUFU.EX2 R165, R165 ;  /* 0x000000a500a57308 */ /* 0x000e220000000800 */
[----:B--2---:R-:W-:Y:S01]  /*3c20*/  F2FP.F16.F32.PACK_AB R159, R163, R160 ;  /* 0x000000a0a39f723e */ /* 0x004fe200000000ff */
[----:B------:R-:W-:-:S03]  /*3c30*/  FADD.FTZ R160, R160, R161 ;  /* 0x000000a1a0a07221 */ /* 0x000fc60000010000 */
[----:B------:R-:W-:Y:S01]  /*3c40*/  WARPGROUP.ARRIVE ;  /* 0x00000000000079c5 */ /* 0x000fe20000000000 */
[----:B------:R-:W-:Y:S02]  /*3c50*/  FADD.FTZ R163, R163, R160 ;  /* 0x000000a0a3a37221 */ /* 0x000fe40000010000 */
[----:B------:R-:W-:Y:S03]  /*3c60*/  MUFU.EX2 R166, R166 ;  /* 0x000000a600a67308 */ /* 0x000fe60000000800 */
[----:B------:R-:W-:Y:S01]  /*3c70*/  HGMMA.64x256x16.F32 R24, R156, gdesc[UR4].tnspB, RZ, !UPT, gsb0 ;  /* 0x43e000049c187df0 */ /* 0x000fe2000c0008ff */
[----:B------:R-:W-:Y:S01]  /*3c80*/  UIADD3 UR6, UR60, 0x80, URZ ;  /* 0x000000803c067890 */ /* 0x000fe2000fffe03f */
[----:B------:R-:W-:-:S03]  /*3c90*/  UMOV UR7, 0x40000040 ;  /* 0x4000004000077882 */ /* 0x000fc60000000000 */
[----:B------:R-:W-:Y:S08]  /*3ca0*/  MUFU.EX2 R169, R169 ;  /* 0x000000a900a97308 */ /* 0x000ff00000000800 */
[----:B------:R-:W-:Y:S08]  /*3cb0*/  MUFU.EX2 R164, R164 ;  /* 0x000000a400a47308 */ /* 0x000ff00000000800 */
[----:B------:R-:W2:Y:S08]  /*3cc0*/  MUFU.EX2 R167, R167 ;  /* 0x000000a700a77308 */ /* 0x000eb00000000800 */
[----:B------:R-:W-:Y:S08]  /*3cd0*/  MUFU.EX2 R168, R168 ;  /* 0x000000a800a87308 */ /* 0x000ff00000000800 */
[----:B------:R-:W3:Y:S08]  /*3ce0*/  MUFU.EX2 R171, R171 ;  /* 0x000000ab00ab7308 */ /* 0x000ef00000000800 */
[----:B------:R-:W-:Y:S08]  /*3cf0*/  MUFU.EX2 R179, R179 ;  /* 0x000000b300b37308 */ /* 0x000ff00000000800 */
[----:B------:R-:W4:Y:S08]  /*3d00*/  MUFU.EX2 R184, R184 ;  /* 0x000000b800b87308 */ /* 0x000f300000000800 */
[----:B------:R-:W-:Y:S08]  /*3d10*/  MUFU.EX2 R183, R183 ;  /* 0x000000b700b77308 */ /* 0x000ff00000000800 */
[----:B------:R-:W-:Y:S08]  /*3d20*/  MUFU.EX2 R188, R188 ;  /* 0x000000bc00bc7308 */ /* 0x000ff00000000800 */
[----:B------:R-:W-:Y:S08]  /*3d30*/  MUFU.EX2 R181, R181 ;  /* 0x000000b500b57308 */ /* 0x000ff00000000800 */
[----:B------:R-:W5:Y:S08]  /*3d40*/  MUFU.EX2 R186, R186 ;  /* 0x000000ba00ba7308 */ /* 0x000f700000000800 */
        /* <DEDUP_REMOVED lines=24> */
[----:B0-----:R-:W-:Y:S01]  /*3ed0*/  F2FP.F16.F32.PACK_AB R156, R165, R162 ;  /* 0x000000a2a59c723e */ /* 0x001fe200000000ff */
[----:B------:R-:W-:Y:S01]  /*3ee0*/  FADD.FTZ R162, R162, R155 ;  /* 0x0000009ba2a27221 */ /* 0x000fe20000010000 */
[----:B--2---:R-:W-:Y:S01]  /*3ef0*/  F2FP.F16.F32.PACK_AB R157, R167, R164 ;  /* 0x000000a4a79d723e */ /* 0x004fe200000000ff */
[----:B------:R-:W-:Y:S01]  /*3f00*/  FADD.FTZ R164, R164, R163 ;  /* 0x000000a3a4a47221 */ /* 0x000fe20000010000 */
[----:B------:R-:W-:Y:S01]  /*3f10*/  F2FP.F16.F32.PACK_AB R158, R169, R166 ;  /* 0x000000a6a99e723e */ /* 0x000fe200000000ff */
[----:B------:R-:W0:Y:S01]  /*3f20*/  MUFU.EX2 R172, R172 ;  /* 0x000000ac00ac7308 */ /* 0x000e220000000800 */
[----:B---3--:R-:W-:Y:S01]  /*3f30*/  F2FP.F16.F32.PACK_AB R159, R171, R168 ;  /* 0x000000a8ab9f723e */ /* 0x008fe200000000ff */
        /* <DEDUP_REMOVED lines=11> */
[----:B------:R-:W2:Y:S01]  /*3ff0*/  MUFU.EX2 R177, R177 ;  /* 0x000000b100b17308 */ /* 0x000ea20000000800 */
[----:B------:R-:W-:Y:S02]  /*4000*/  WARPGROUP.DEPBAR.LE gsb0, 0x0 ;  /* 0x00008000000079c5 */ /* 0x000fe40000010000 */
[----:B----4-:R-:W-:Y:S01]  /*4010*/  F2FP.F16.F32.PACK_AB R156, R184, R179 ;  /* 0x000000b3b89c723e */ /* 0x010fe200000000ff */
[----:B------:R-:W-:Y:S01]  /*4020*/  FADD.FTZ R179, R179, R166 ;  /* 0x000000a6b3b37221 */ /* 0x000fe20000010000 */
[----:B-----5:R-:W-:Y:S01]  /*4030*/  F2FP.F16.F32.PACK_AB R157, R186, R181 ;  /* 0x000000b5ba9d723e */ /* 0x020fe200000000ff */
        /* <DEDUP_REMOVED lines=50> */
[C---:B0-----:R-:W-:Y:S01]  /*4360*/  F2FP.F16.F32.PACK_AB R157, R172.reuse, R175 ;  /* 0x000000afac9d723e */ /* 0x041fe200000000ff */
[----:B------:R-:W-:Y:S01]  /*4370*/  FADD.FTZ R175, R175, R198 ;  /* 0x000000c6afaf7221 */ /* 0x000fe20000010000 */
[----:B------:R-:W-:Y:S01]  /*4380*/  F2FP.F16.F32.PACK_AB R158, R173, R170 ;  /* 0x000000aaad9e723e */ /* 0x000fe200000000ff */
[----:B------:R-:W-:Y:S01]  /*4390*/  FADD.FTZ R203, R203, R182 ;  /* 0x000000b6cbcb7221 */ /* 0x000fe20000010000 */
[----:B--2---:R-:W-:Y:S01]  /*43a0*/  F2FP.F16.F32.PACK_AB R159, R177, R174 ;  /* 0x000000aeb19f723e */ /* 0x004fe200000000ff */
        /* <DEDUP_REMOVED lines=10> */
.L_x_13891:
[----:B------:R-:W-:Y:S01]  /*4450*/  UISETP.NE.AND UP0, UPT, UR57, URZ, UPT ;  /* 0x0000003f3900728c */ /* 0x000fe2000bf05270 */
[----:B------:R-:W-:Y:S01]  /*4460*/  R2UR UR7, R223 ;  /* 0x00000000df0772ca */ /* 0x000fe200000e0000 */
[----:B------:R-:W0:Y:S01]  /*4470*/  S2UR UR14, SR_CgaCtaId ;  /* 0x00000000000e79c3 */ /* 0x000e220000008800 */
[----:B------:R-:W-:-:S08]  /*4480*/  MOV R5, RZ ;  /* 0x000000ff00057202 */ /* 0x000fd00000000f00 */
[----:B------:R-:W-:Y:S01]  /*4490*/  @UP0 ULDC UR4, c[0x0][0x44c] ;  /* 0x0001130000040ab9 */ /* 0x000fe20000000800 */
[----:B------:R-:W-:Y:S01]  /*44a0*/  @UP0 ULDC UR6, c[0x0][0x450] ;  /* 0x0001140000060ab9 */ /* 0x000fe20000000800 */
[----:B------:R-:W-:-:S04]  /*44b0*/  UIMAD.WIDE.U32 UR4, UR38, UR4, URZ ;  /* 0x00000004260472a5 */ /* 0x000fc8000f8e003f */
[----:B------:R-:W-:Y:S02]  /*44c0*/  @UP0 USHF.R.U32.HI UR38, URZ, UR6, UR5 ;  /* 0x000000063f260299 */ /* 0x000fe40008011605 */
[----:B------:R-:W-:Y:S02]  /*44d0*/  UIADD3 UR6, UR61, 0x32460, URZ ;  /* 0x000324603d067890 */ /* 0x000fe4000fffe03f */
[----:B------:R-:W-:Y:S02]  /*44e0*/  UIADD3 UR4, UR38, -UR11, UR42 ;  /* 0x8000000b26047290 */ /* 0x000fe4000fffe02a */
[----:B------:R-:W-:Y:S02]  /*44f0*/  UIADD3 UR38, UR43, -0x2, URZ ;  /* 0xfffffffe2b267890 */ /* 0x000fe4000fffe03f */
[----:B------:R-:W-:Y:S02]  /*4500*/  UIMAD.WIDE UR4, UR4, 0x2aaaaaab, URZ ;  /* 0x2aaaaaab040478a5 */ /* 0x000fe4000f8e023f */
[----:B0-----:R-:W-:-:S02]  /*4510*/  UPRMT UR6, UR14, 0x654, UR6 ;  /* 0x000006540e067896 */ /* 0x001fc40008000006 */
[----:B------:R-:W-:-:S04]  /*4520*/  USHF.R.U32.HI UR4, URZ, 0x1f, UR5 ;  /* 0x0000001f3f047899 */ /* 0x000fc80008011605 */
[----:B------:R-:W-:-:S03]  /*4530*/  ULEA.HI.SX32 UR4, UR5, UR4, 0x1c ;  /* 0x0000000405047291 */ /* 0x000fc6000f8fe23f */
[----:B------:R-:W-:Y:S01]  /*4540*/  SYNCS.ARRIVE.TRANS64.RED.A1T0 RZ, [UR6], RZ ;  /* 0x000000ffffff79a7 */ /* 0x000fe20008100406 */
[----:B------:R-:W-:-:S04]  /*4550*/  UISETP.LT.AND UP0, UPT, UR7, UR4, UPT ;  /* 0x000000040700728c */ /* 0x000fc8000bf01270 */
[----:B------:R-:W-:-:S03]  /*4560*/  USEL UR56, UR7, UR4, !UP0 ;  /* 0x0000000407387287 */ /* 0x000fc6000c000000 */
[----:B------:R-:W-:Y:S01]  /*4570*/  UMOV UR4, URZ ;  /* 0x0000003f00047c82 */ /* 0x000fe20008000000 */
[----:B------:R-:W-:-:S06]  /*4580*/  UISETP.GE.AND UP0, UPT, UR38, UR56, UPT ;  /* 0x000000382600728c */ /* 0x000fcc000bf06270 */
[----:B------:R-:W-:-:S13]  /*4590*/  PLOP3.LUT P1, PT, PT, PT, UP0, 0x80, 0x0 ;  /* 0x000000000000781c */ /* 0x000fda0003f2f008 */
[----:B------:R-:W-:Y:S05]  /*45a0*/  @!P1 BRA `(.L_x_13892) ;  /* 0x0000003000e49947 */ /* 0x000fea0003800000 */
[----:B------:R-:W-:Y:S01]  /*45b0*/  IMAD.MOV.U32 R201, RZ, RZ, R153 ;  /* 0x000000ffffc97224 */ /* 0x000fe200078e0099 */
[----:B------:R-:W-:Y:S01]  /*45c0*/  UMOV UR7, UR38 ;  /* 0x0000002600077c82 */ /* 0x000fe20008000000 */
[----:B------:R-:W-:Y:S01]  /*45d0*/  IMAD.MOV.U32 R202, RZ, RZ, R152 ;  /* 0x000000ffffca7224 */ /* 0x000fe200078e0098 */
[----:B------:R-:W-:Y:S01]  /*45e0*/  UMOV UR4, URZ ;  /* 0x0000003f00047c82 */ /* 0x000fe20008000000 */
[----:B------:R-:W-:-:S07]  /*45f0*/  IMAD.MOV.U32 R5, RZ, RZ, RZ ;  /* 0x000000ffff057224 */ /* 0x000fce00078e00ff */
.L_x_13903:
[----:B------:R-:W-:-:S04]  /*4600*/  UIADD3 UR4, UR4, 0x1, URZ ;  /* 0x0000000104047890 */ /* 0x000fc8000fffe03f */
[----:B------:R-:W-:-:S04]  /*4610*/  UISETP.NE.AND UP0, UPT, UR4, 0x2, UPT ;  /* 0x000000020400788c */ /* 0x000fc8000bf05270 */
[----:B------:R-:W-:Y:S02]  /*4620*/  USEL UR5, URZ, 0x1, UP0 ;  /* 0x000000013f057887 */ /* 0x000fe40008000000 */
[----:B------:R-:W-:-:S04]  /*4630*/  USEL UR4, UR4, URZ, UP0 ;  /* 0x0000003f04047287 */ /* 0x000fc80008000000 */
[----:B------:R-:W-:Y:S01]  /*4640*/  LOP3.LUT R5, R5, UR5, RZ, 0x3c, !PT ;  /* 0x0000000505057c12 */ /* 0x000fe2000f8e3cff */
[----:B------:R-:W-:Y:S07]  /*4650*/  @!P0 BRA `(.L_x_13893) ;  /* 0x0000000000048947 */ /* 0x000fee0003800000 */
[----:B------:R-:W-:Y:S01]  /*4660*/  BPT.TRAP 0x1 ;  /* 0x000000040000795c */ /* 0x000fe20000300000 */
.L_x_13893:
[----:B------:R-:W-:Y:S01]  /*4670*/  ULEA UR5, UR4, UR61, 0x3 ;  /* 0x0000003d04057291 */ /* 0x000fe2000f8e183f */
[----:B------:R-:W-:-:S08]  /*4680*/  SHF.L.U32 R20, R5, 0x1f, RZ ;  /* 0x0000001f05147819 */ /* 0x000fd000000006ff */
[----:B------:R0:W1:Y:S01]  /*4690*/  SYNCS.PHASECHK.TRANS64.TRYWAIT P1, [UR5+0x32430], R20 ;  /* 0x03243014ff0075a7 */ /* 0x0000620008020145 */
[----:B------:R-:W-:Y:S05]  /*46a0*/  @!P0 BRA `(.L_x_13894) ;  /* 0x0000000000048947 */ /* 0x000fea0003800000 */
[----:B------:R-:W-:Y:S01]  /*46b0*/  BPT.TRAP 0x1 ;  /* 0x000000040000795c */ /* 0x000fe20000300000 */
.L_x_13894:
[----:B-1----:R-:W-:Y:S05]  /*46c0*/  @P1 BRA `(.L_x_13895) ;  /* 0x0000000000081947 */ /* 0x002fea0003800000 */
[----:B------:R-:W1:Y:S02]  /*46d0*/  SYNCS.PHASECHK.TRANS64.TRYWAIT P1, [UR5+0x32430], R20 ;  /* 0x03243014ff0075a7 */ /* 0x000e640008020145 */
[----:B-1----:R-:W-:Y:S05]  /*46e0*/  @!P1 BRA `(.L_x_13896) ;  /* 0x000000d000949947 */ /* 0x002fea0003800000 */
.L_x_13895:
        /* <DEDUP_REMOVED lines=51> */
.L_x_13897:
[----:B------:R1:W2:Y:S01]  /*4a20*/  SYNCS.PHASECHK.TRANS64.TRYWAIT P1, [UR5+0x32450], R20 ;  /* 0x03245014ff0075a7 */ /* 0x0002a20008020145 */
[----:B------:R-:W-:Y:S05]  /*4a30*/  @!P0 BRA `(.L_x_13898) ;  /* 0x0000000000048947 */ /* 0x000fea0003800000 */
[----:B------:R-:W-:Y:S01]  /*4a40*/  BPT.TRAP 0x1 ;  /* 0x000000040000795c */ /* 0x000fe20000300000 */
.L_x_13898:
[----:B--2---:R-:W-:Y:S05]  /*4a50*/  @P1 BRA `(.L_x_13899) ;  /* 0x0000000000081947 */ /* 0x004fea0003800000 */
[----:B------:R-:W2:Y:S02]  /*4a60*/  SYNCS.PHASECHK.TRANS64.TRYWAIT P1, [UR5+0x32450], R20 ;  /* 0x03245014ff0075a7 */ /* 0x000ea40008020145 */
[----:B--2---:R-:W-:Y:S05]  /*4a70*/  @!P1 BRA `(.L_x_13900) ;  /* 0x000000cc00c89947 */ /* 0x004fea0003800000 */
.L_x_13899:
[----:B012---:R-:W-:Y:S01]  /*4a80*/  MOV R20, UR45 ;  /* 0x0000002d00147c02 */ /* 0x007fe20008000f00 */
[----:B------:R-:W-:Y:S01]  /*4a90*/  UIMAD UR6, UR4, 0xc00, UR39 ;  /* 0x00000c00040678a4 */ /* 0x000fe2000f8e0227 */
[----:B------:R-:W-:Y:S01]  /*4aa0*/  MOV R203, UR44 ;  /* 0x0000002c00cb7c02 */ /* 0x000fe20008000f00 */
[----:B------:R-:W-:Y:S01]  /*4ab0*/  WARPGROUP.ARRIVE ;  /* 0x00000000000079c5 */ /* 0x000fe20000000000 */
[----:B------:R-:W-:Y:S01]  /*4ac0*/  R2UR UR44, R8 ;  /* 0x00000000082c72ca */ /* 0x000fe200000e0000 */
[----:B------:R-:W-:Y:S01]  /*4ad0*/  UMOV UR47, 0x40000040 ;  /* 0x40000040002f7882 */ /* 0x000fe20000000000 */
[----:B------:R-:W-:Y:S01]  /*4ae0*/  R2UR UR45, R9 ;  /* 0x00000000092d72ca */ /* 0x000fe200000e0000 */
[----:B------:R-:W-:Y:S01]  /*4af0*/  UIADD3 UR10, UR6, 0x2, URZ ;  /* 0x00000002060a7890 */ /* 0x000fe2000fffe03f */
[----:B------:R-:W-:Y:S01]  /*4b00*/  MOV R204, UR49 ;  /* 0x0000003100cc7c02 */ /* 0x000fe20008000f00 */
[----:B------:R-:W-:Y:S01]  /*4b10*/  UMOV UR46, UR6 ;  /* 0x00000006002e7c82 */ /* 0x000fe20008000000 */
[----:B------:R-:W-:Y:S01]  /*4b20*/  MOV R205, UR48 ;  /* 0x0000003000cd7c02 */ /* 0x000fe20008000f00 */
[----:B------:R-:W-:Y:S01]  /*4b30*/  UMOV UR51, 0x40000040 ;  /* 0x4000004000337882 */ /* 0x000fe20000000000 */
[----:B------:R-:W-:Y:S01]  /*4b40*/  R2UR UR48, R6 ;  /* 0x00000000063072ca */ /* 0x000fe200000e0000 */
[----:B------:R-:W-:Y:S01]  /*4b50*/  UMOV UR55, 0x40000040 ;  /* 0x4000004000377882 */ /* 0x000fe20000000000 */
[----:B------:R-:W-:Y:S01]  /*4b60*/  R2UR UR49, R7 ;  /* 0x00000000073172ca */ /* 0x000fe200000e0000 */
[----:B------:R-:W-:Y:S01]  /*4b70*/  UMOV UR50, UR10 ;  /* 0x0000000a00327c82 */ /* 0x000fe20008000000 */
[----:B------:R-:W-:Y:S01]  /*4b80*/  MOV R206, UR53 ;  /* 0x0000003500ce7c02 */ /* 0x000fe20008000f00 */
[----:B------:R-:W-:Y:S01]  /*4b90*/  UIADD3 UR10, UR6, 0x4, URZ ;  /* 0x00000004060a7890 */ /* 0x000fe2000fffe03f */
[----:B------:R-:W-:Y:S01]  /*4ba0*/  MOV R207, UR52 ;  /* 0x0000003400cf7c02 */ /* 0x000fe20008000f00 */
[----:B------:R-:W-:Y:S01]  /*4bb0*/  HGMMA.64x96x16.F32 R152, gdesc[UR44], R152, gsb0 ;  /* 0x016000002c9879f0 */ /* 0x000fe20008000898 */
[----:B------:R-:W-:Y:S01]  /*4bc0*/  R2UR UR52, R2 ;  /* 0x00000000023472ca */ /* 0x000fe200000e0000 */
[----:B------:R-:W-:Y:S01]  /*4bd0*/  UMOV UR59, 0x40000040 ;  /* 0x40000040003b7882 */ /* 0x000fe20000000000 */
[----:B------:R-:W-:Y:S01]  /*4be0*/  R2UR UR53, R3 ;  /* 0x00000000033572ca */ /* 0x000fe200000e0000 */
[----:B------:R-:W-:Y:S01]  /*4bf0*/  UMOV UR11, 0x40000040 ;  /* 0x40000040000b7882 */ /* 0x000fe20000000000 */
[----:B------:R-:W-:Y:S01]  /*4c00*/  UMOV UR54, UR10 ;  /* 0x0000000a00367c82 */ /* 0x000fe20008000000 */
[----:B------:R-:W-:Y:S01]  /*4c10*/  MOV R209, UR57 ;  /* 0x0000003900d17c02 */ /* 0x000fe20008000f00 */
[----:B------:R-:W-:Y:S01]  /*4c20*/  UIADD3 UR10, UR6, 0x6, URZ ;  /* 0x00000006060a7890 */ /* 0x000fe2000fffe03f */
[----:B------:R-:W-:Y:S01]  /*4c30*/  MOV R210, UR56 ;  /* 0x0000003800d27c02 */ /* 0x000fe20008000f00 */
[----:B------:R-:W-:Y:S01]  /*4c40*/  UIADD3 UR14, UR6, 0x302, URZ ;  /* 0x00000302060e7890 */ /* 0x000fe2000fffe03f */
[----:B------:R-:W-:Y:S01]  /*4c50*/  R2UR UR56, R18 ;  /* 0x00000000123872ca */ /* 0x000fe200000e0000 */
[----:B------:R-:W-:Y:S01]  /*4c60*/  UMOV UR15, 0x40000040 ;  /* 0x40000040000f7882 */ /* 0x000fe20000000000 */
[----:B------:R-:W-:Y:S01]  /*4c70*/  R2UR UR57, R19 ;  /* 0x00000000133972ca */ /* 0x000fe200000e0000 */
[----:B------:R-:W-:Y:S01]  /*4c80*/  UIADD3 UR18, UR6, 0x304, URZ ;  /* 0x0000030406127890 */ /* 0x000fe2000fffe03f */
[----:B------:R-:W-:Y:S01]  /*4c90*/  MOV R208, UR58 ;  /* 0x0000003a00d07c02 */ /* 0x000fe20008000f00 */
[----:B------:R-:W-:Y:S01]  /*4ca0*/  UMOV UR58, UR10 ;  /* 0x0000000a003a7c82 */ /* 0x000fe20008000000 */
[----:B------:R-:W-:Y:S01]  /*4cb0*/  UIADD3 UR10, UR6, 0x300, URZ ;  /* 0x00000300060a7890 */ /* 0x000fe2000fffe03f */
[----:B------:R-:W-:Y:S01]  /*4cc0*/  R2UR UR45, R20 ;  /* 0x00000000142d72ca */ /* 0x000fe200000e0000 */
[----:B------:R-:W-:Y:S01]  /*4cd0*/  UMOV UR19, 0x40000040 ;  /* 0x4000004000137882 */ /* 0x000fe20000000000 */
[----:B------:R-:W-:Y:S01]  /*4ce0*/  UIADD3 UR22, UR6, 0x306, URZ ;  /* 0x0000030606167890 */ /* 0x000fe2000fffe03f */
[----:B------:R-:W-:Y:S01]  /*4cf0*/  R2UR UR44, R203 ;  /* 0x00000000cb2c72ca */ /* 0x000fe200000e0000 */
[----:B------:R-:W-:Y:S01]  /*4d00*/  UMOV UR23, 0x40000040 ;  /* 0x4000004000177882 */ /* 0x000fe20000000000 */
[----:B------:R-:W-:Y:S01]  /*4d10*/  UIADD3 UR26, UR6, 0x600, URZ ;  /* 0x00000600061a7890 */ /* 0x000fe2000fffe03f */
[----:B------:R-:W0:Y:S01]  /*4d20*/  S2R R211, SR_TID.X ;  /* 0x0000000000d37919 */ /* 0x000e220000002100 */
        /* <DEDUP_REMOVED lines=25> */
[----:B------:R-:W-:Y:S01]  /*4ec0*/  UIADD3 UR6, UR6, 0x906, URZ ;  /* 0x0000090606067890 */ /* 0x000fe2000fffe03f */
[----:B------:R-:W-:Y:S02]  /*4ed0*/  WARPGROUP.DEPBAR.LE gsb0, 0x0 ;  /* 0x00008000000079c5 */ /* 0x000fe40000010000 */
[----:B------:R-:W-:-:S06]  /*4ee0*/  WARPGROUP.ARRIVE ;  /* 0x00000000000079c5 */ /* 0x000fcc0000000000 */
[----:B------:R-:W-:Y:S01]  /*4ef0*/  HGMMA.64x96x16.F32 R152, gdesc[UR56], R152, gsb0 ;  /* 0x01600000389879f0 */ /* 0x000fe20008000898 */
[----:B------:R-:W-:Y:S01]  /*4f00*/  R2UR UR56, R16 ;  /* 0x00000000103872ca */ /* 0x000fe200000e0000 */
[----:B------:R-:W-:Y:S01]  /*4f10*/  UMOV UR58, UR6 ;  /* 0x00000006003a7c82 */ /* 0x000fe20008000000 */
        /* <DEDUP_REMOVED lines=38> */
[----:B------:R-:W-:Y:S02]  /*5180*/  R2UR UR58, R208 ;  /* 0x00000000d03a72ca */ /* 0x000fe400000e0000 */
[----:B------:R-:W-:Y:S02]  /*5190*/  R2UR UR57, R209 ;  /* 0x00000000d13972ca */ /* 0x000fe400000e0000 */
[----:B------:R-:W-:Y:S01]  /*51a0*/  R2UR UR56, R210 ;  /* 0x00000000d23872ca */ /* 0x000fe200000e0000 */
[----:B------:R-:W-:Y:S02]  /*51b0*/  WARPGROUP.DEPBAR.LE gsb0, 0x0 ;  /* 0x00008000000079c5 */ /* 0x000fe40000010000 */
[----:B------:R0:W-:Y:S06]  /*51c0*/  BAR.ARV R20, 0x100 ;  /* 0x000400140000751d */ /* 0x0001ec0000002000 */
[----:B------:R-:W-:Y:S06]  /*51d0*/  @!P0 BRA `(.L_x_13901) ;  /* 0x0000000000048947 */ /* 0x000fec0003800000 */
[----:B------:R-:W-:Y:S01]  /*51e0*/  BPT.TRAP 0x1 ;  /* 0x000000040000795c */ /* 0x000fe20000300000 */
.L_x_13901:
[----:B------:R-:W-:Y:S01]  /*51f0*/  UISETP.NE.AND UP0, UPT, UR57, URZ, UPT ;  /* 0x0000003f3900728c */ /* 0x000fe2000bf05270 */
[----:B------:R-:W1:Y:S01]  /*5200*/  S2UR UR14, SR_CgaCtaId ;  /* 0x00000000000e79c3 */ /* 0x000e620000008800 */
[----:B------:R-:W-:Y:S01]  /*5210*/  ULDC UR6, c[0x0][0xad0] ;  /* 0x0002b40000067ab9 */ /* 0x000fe20000000800 */
[----:B------:R-:W-:Y:S01]  /*5220*/  ULDC UR11, c[0x0][0x2f0] ;  /* 0x0000bc00000b7ab9 */ /* 0x000fe20000000800 */
[----:B------:R-:W-:Y:S01]  /*5230*/  FMUL.FTZ R218, R158, UR6 ;  /* 0x000000069eda7c20 */ /* 0x000fe20008410000 */
[----:B------:R-:W-:Y:S01]  /*5240*/  FMUL.FTZ R221, R155, UR6 ;  /* 0x000000069bdd7c20 */ /* 0x000fe20008410000 */
[----:B------:R-:W-:Y:S01]  /*5250*/  PLOP3.LUT P1, PT, PT, PT, UP0, 0x80, 0x0 ;  /* 0x000000000000781c */ /* 0x000fe20003f2f008 */
[----:B------:R-:W-:Y:S01]  /*5260*/  FMUL.FTZ R155, R156, UR6 ;  /* 0x000000069c9b7c20 */ /* 0x000fe20008410000 */
[----:B------:R-:W-:Y:S01]  /*5270*/  PLOP3.LUT P2, PT, PT, PT, UP0, 0x80, 0x0 ;  /* 0x000000000000781c */ /* 0x000fe20003f4f008 */
[----:B------:R-:W-:Y:S01]  /*5280*/  FMUL.FTZ R156, R157, UR6 ;  /* 0x000000069d9c7c20 */ /* 0x000fe20008410000 */
[----:B------:R-:W-:Y:S01]  /*5290*/  MOV R157, R200 ;  /* 0x000000c8009d7202 */ /* 0x000fe20000000f00 */
[----:B------:R-:W-:Y:S01]  /*52a0*/  @UP0 ULDC UR10, c[0x0][0x44c] ;  /* 0x00011300000a0ab9 */ /* 0x000fe20000000800 */
[----:B------:R-:W-:Y:S01]  /*52b0*/  FMUL.FTZ R219, R159, UR6 ;  /* 0x000000069fdb7c20 */ /* 0x000fe20008410000 */
[----:B------:R-:W-:Y:S01]  /*52c0*/  FMUL.FTZ R206, R152, UR6 ;  /* 0x0000000698ce7c20 */ /* 0x000fe20008410000 */
[----:B------:R-:W-:Y:S01]  /*52d0*/  FMUL.FTZ R211, R180, UR6 ;  /* 0x00000006b4d37c20 */ /* 0x000fe20008410000 */
        /* <DEDUP_REMOVED lines=8> */
[----:B------:R-:W-:Y:S01]  /*5360*/  IMAD.MOV.U32 R175, RZ, RZ, -0x2 ;  /* 0xfffffffeffaf7424 */ /* 0x000fe200078e00ff */
[----:B------:R-:W-:Y:S01]  /*5370*/  @P2 SHF.R.U32.HI R157, RZ, UR10, R158 ;  /* 0x0000000aff9d2c19 */ /* 0x000fe2000801169e */
[----:B------:R-:W-:Y:S01]  /*5380*/  UMOV UR10, 0x1 ;  /* 0x00000001000a7882 */ /* 0x000fe20000000000 */
[----:B------:R-:W-:Y:S01]  /*5390*/  FMUL.FTZ R183, R185, UR6 ;  /* 0x00000006b9b77c20 */ /* 0x000fe20008410000 */
[----:B------:R-:W-:Y:S01]  /*53a0*/  UIMAD UR10, UR7, -0x60, UR10 ;  /* 0xffffffa0070a78a4 */ /* 0x000fe2000f8e020a */
[----:B------:R-:W-:Y:S01]  /*53b0*/  FMUL.FTZ R207, R164, UR6 ;  /* 0x00000006a4cf7c20 */ /* 0x000fe20008410000 */
[----:B------:R-:W2:Y:S01]  /*53c0*/  SHFL.IDX PT, R159, R157, RZ, 0x1c1f ;  /* 0x001c1fff9d9f7589 */ /* 0x000ea200000e0000 */
[----:B------:R-:W-:Y:S01]  /*53d0*/  FMUL.FTZ R185, R189, UR6 ;  /* 0x00000006bdb97c20 */ /* 0x000fe20008410000 */
[----:B------:R-:W3:Y:S01]  /*53e0*/  MUFU.TANH R206, R206 ;  /* 0x000000ce00ce7308 */ /* 0x000ee20000002400 */
[----:B------:R-:W-:Y:S01]  /*53f0*/  FMUL.FTZ R209, R173, UR6 ;  /* 0x00000006add17c20 */ /* 0x000fe20008410000 */
[----:B------:R-:W4:Y:S01]  /*5400*/  SHFL.IDX PT, R187, R157, 0x1, 0x1c1f ;  /* 0x003c1f009dbb7f89 */ /* 0x000f2200000e0000 */
[----:B------:R-:W-:-:S02]  /*5410*/  IMAD.U32 R189, RZ, RZ, UR11 ;  /* 0x0000000bffbd7e24 */ /* 0x000fc4000f8e00ff */
[----:B------:R-:W-:Y:S01]  /*5420*/  FMUL.FTZ R216, R163, UR6 ;  /* 0x00000006a3d87c20 */ /* 0x000fe20008410000 */
[----:B------:R-:W-:Y:S02]  /*5430*/  IMAD R158, R222, R175, UR10 ;  /* 0x0000000ade9e7e24 */ /* 0x000fe4000f8e02af */
[----:B------:R-:W-:Y:S01]  /*5440*/  FMUL.FTZ R163, R168, UR6 ;  /* 0x00000006a8a37c20 */ /* 0x000fe20008410000 */
[----:B------:R-:W-:Y:S01]  /*5450*/  FMUL.FTZ R176, R176, UR6 ;  /* 0x00000006b0b07c20 */ /* 0x000fe20008410000 */
[----:B------:R-:W5:Y:S01]  /*5460*/  MUFU.TANH R161, R161 ;  /* 0x000000a100a17308 */ /* 0x000f620000002400 */
[----:B------:R-:W-:Y:S02]  /*5470*/  IMAD R158, R189, UR58, R158 ;  /* 0x0000003abd9e7c24 */ /* 0x000fe4000f8e029e */
[----:B------:R-:W-:Y:S01]  /*5480*/  FMUL.FTZ R220, R154, UR6 ;  /* 0x000000069adc7c20 */ /* 0x000fe20008410000 */
[----:B------:R-:W-:Y:S01]  /*5490*/  ULDC UR10, c[0x0][0x288] ;  /* 0x0000a200000a7ab9 */ /* 0x000fe20000000800 */
        /* <DEDUP_REMOVED lines=10> */
[--C-:B--2---:R-:W-:Y:S01]  /*5540*/  IADD3 R166, R159, -UR10, R158.reuse ;  /* 0x8000000a9fa67c10 */ /* 0x104fe2000fffe09e */
[----:B------:R-:W-:Y:S01]  /*5550*/  FMUL.FTZ R217, R162, UR6 ;  /* 0x00000006a2d97c20 */ /* 0x000fe20008410000 */
[----:B------:R-:W2:Y:S01]  /*5560*/  MUFU.TANH R155, R155 ;  /* 0x0000009b009b7308 */ /* 0x000ea20000002400 */
[----:B------:R-:W-:Y:S01]  /*5570*/  FMUL.FTZ R175, R197, UR6 ;  /* 0x00000006c5af7c20 */ /* 0x000fe20008410000 */
[----:B------:R-:W-:Y:S01]  /*5580*/  ISETP.GT.AND P1, PT, R166, RZ, PT ;  /* 0x000000ffa600720c */ /* 0x000fe20003f24270 */
[----:B------:R-:W-:Y:S01]  /*5590*/  FMUL.FTZ R210, R184, UR6 ;  /* 0x00000006b8d27c20 */ /* 0x000fe20008410000 */
[----:B------:R-:W-:Y:S01]  /*55a0*/  ISETP.GT.AND P4, PT, R166, 0x11, PT ;  /* 0x00000011a600780c */ /* 0x000fe20003f84270 */
[----:B------:R-:W-:Y:S01]  /*55b0*/  FMUL.FTZ R203, R174, UR6 ;  /* 0x00000006aecb7c20 */ /* 0x000fe20008410000 */
[----:B------:R-:W-:Y:S01]  /*55c0*/  ISETP.GT.AND P6, PT, R166, 0x1, PT ;  /* 0x00000001a600780c */ /* 0x000fe20003fc4270 */
[----:B------:R-:W-:Y:S01]  /*55d0*/  FMUL.FTZ R184, R188, UR6 ;  /* 0x00000006bcb87c20 */ /* 0x000fe20008410000 */
[----:B------:R-:W1:Y:S01]  /*55e0*/  MUFU.TANH R207, R207 ;  /* 0x000000cf00cf7308 */ /* 0x000e620000002400 */
[----:B---3--:R-:W-:Y:S01]  /*55f0*/  FSEL R159, R206, -INF , P1 ;  /* 0xff800000ce9f7808 */ /* 0x008fe20000800000 */
[----:B------:R-:W-:Y:S01]  /*5600*/  FMUL.FTZ R174, R196, UR6 ;  /* 0x00000006c4ae7c20 */ /* 0x000fe20008410000 */
[C---:B------:R-:W-:Y:S01]  /*5610*/  ISETP.GT.AND P5, PT, R166.reuse, 0x8, PT ;  /* 0x00000008a600780c */ /* 0x040fe20003fa4270 */
[----:B------:R-:W-:Y:S01]  /*5620*/  FMUL.FTZ R162, R179, UR6 ;  /* 0x00000006b3a27c20 */ /* 0x000fe20008410000 */
[----:B------:R-:W-:Y:S01]  /*5630*/  ISETP.GT.AND P1, PT, R166, 0x18, PT ;  /* 0x00000018a600780c */ /* 0x000fe20003f24270 */
[----:B------:R-:W-:Y:S01]  /*5640*/  FMUL.FTZ R179, R186, UR6 ;  /* 0x00000006bab37c20 */ /* 0x000fe20008410000 */
[----:B-----5:R-:W-:Y:S01]  /*5650*/  FSEL R206, R161, -INF , P4 ;  /* 0xff800000a1ce7808 */ /* 0x020fe20002000000 */
[----:B------:R-:W3:Y:S01]  /*5660*/  MUFU.TANH R209, R209 ;  /* 0x000000d100d17308 */ /* 0x000ee20000002400 */
[----:B------:R-:W-:Y:S01]  /*5670*/  ISETP.GT.AND P4, PT, R166, 0x29, PT ;  /* 0x00000029a600780c */ /* 0x000fe20003f84270 */
[----:B------:R-:W-:Y:S01]  /*5680*/  FMUL.FTZ R168, R194, UR6 ;  /* 0x00000006c2a87c20 */ /* 0x000fe20008410000 */
[----:B----4-:R-:W-:Y:S01]  /*5690*/  IADD3 R214, R187, -UR10, R158 ;  /* 0x8000000abbd67c10 */ /* 0x010fe2000fffe09e */
[----:B------:R-:W-:Y:S01]  /*56a0*/  FMUL.FTZ R152, R170, UR6 ;  /* 0x00000006aa987c20 */ /* 0x000fe20008410000 */
[----:B0-----:R-:W-:Y:S01]  /*56b0*/  FSEL R158, R205, -INF , P6 ;  /* 0xff800000cd9e7808 */ /* 0x001fe20003000000 */
[----:B------:R-:W-:Y:S01]  /*56c0*/  FMUL.FTZ R169, R195, UR6 ;  /* 0x00000006c3a97c20 */ /* 0x000fe20008410000 */
[----:B------:R-:W-:Y:S01]  /*56d0*/  ISETP.GT.AND P6, PT, R166, 0x19, PT ;  /* 0x00000019a600780c */ /* 0x000fe20003fc4270 */
[----:B------:R-:W0:Y:S01]  /*56e0*/  MUFU.TANH R208, R208 ;  /* 0x000000d000d07308 */ /* 0x000e220000002400 */
[----:B--2---:R-:W-:Y:S01]  /*56f0*/  FSEL R157, R155, -INF , P5 ;  /* 0xff8000009b9d7808 */ /* 0x004fe20002800000 */
[----:B------:R-:W-:Y:S01]  /*5700*/  FMUL.FTZ R181, R190, UR6 ;  /* 0x00000006beb57c20 */ /* 0x000fe20008410000 */
[----:B-1----:R-:W-:Y:S01]  /*5710*/  FSEL R207, R207, -INF , P1 ;  /* 0xff800000cfcf7808 */ /* 0x002fe20000800000 */
[----:B------:R-:W-:Y:S01]  /*5720*/  FMUL.FTZ R170, R198, UR6 ;  /* 0x00000006c6aa7c20 */ /* 0x000fe20008410000 */
[----:B------:R-:W-:Y:S01]  /*5730*/  ISETP.GT.AND P5, PT, R166, 0x20, PT ;  /* 0x00000020a600780c */ /* 0x000fe20003fa4270 */
[----:B------:R-:W-:Y:S01]  /*5740*/  FMUL.FTZ R164, R182, UR6 ;  /* 0x00000006b6a47c20 */ /* 0x000fe20008410000 */
[----:B------:R-:W-:Y:S01]  /*5750*/  ISETP.GT.AND P1, PT, R166, 0x30, PT ;  /* 0x00000030a600780c */ /* 0x000fe20003f24270 */
[----:B------:R-:W1:Y:S01]  /*5760*/  MUFU.TANH R163, R163 ;  /* 0x000000a300a37308 */ /* 0x000e620000002400 */
[----:B---3--:R-:W-:Y:S01]  /*5770*/  FSEL R197, R209, -INF , P4 ;  /* 0xff800000d1c57808 */ /* 0x008fe20002000000 */
[----:B------:R-:W-:Y:S01]  /*5780*/  FMUL.FTZ R213, R199, UR6 ;  /* 0x00000006c7d57c20 */ /* 0x000fe20008410000 */
[----:B------:R-:W-:Y:S01]  /*5790*/  ISETP.GT.AND P4, PT, R214, RZ, PT ;  /* 0x000000ffd600720c */ /* 0x000fe20003f84270 */
[----:B------:R-:W-:Y:S01]  /*57a0*/  FMUL.FTZ R182, R191, UR6 ;  /* 0x00000006bfb67c20 */ /* 0x000fe20008410000 */
[----:B------:R-:W-:Y:S01]  /*57b0*/  ISETP.GT.AND P2, PT, R166, 0x9, PT ;  /* 0x00000009a600780c */ /* 0x000fe20003f44270 */
[----:B------:R-:W-:Y:S01]  /*57c0*/  FMUL.FTZ R172, R192, UR6 ;  /* 0x00000006c0ac7c20 */ /* 0x000fe20008410000 */
[----:B------:R-:W-:Y:S01]  /*57d0*/  ISETP.GT.AND P3, PT, R166, 0x10, PT ;  /* 0x00000010a600780c */ /* 0x000fe20003f64270 */
[----:B------:R-:W2:Y:S01]  /*57e0*/  MUFU.TANH R176, R176 ;  /* 0x000000b000b07308 */ /* 0x000ea20000002400 */
[----:B0-----:R-:W-:Y:S01]  /*57f0*/  FSEL R208, R208, -INF , P6 ;  /* 0xff800000d0d07808 */ /* 0x001fe20003000000 */
[----:B------:R-:W-:Y:S01]  /*5800*/  FMUL.FTZ R173, R193, UR6 ;  /* 0x00000006c1ad7c20 */ /* 0x000fe20008410000 */
[----:B------:R-:W-:Y:S01]  /*5810*/  ISETP.GT.AND P6, PT, R166, 0x31, PT ;  /* 0x00000031a600780c */ /* 0x000fe20003fc4270 */
[----:B------:R-:W-:Y:S01]  /*5820*/  ULDC UR10, c[0x0][0xa80] ;  /* 0x0002a000000a7ab9 */ /* 0x000fe20000000800 */
[----:B------:R-:W-:-:S02]  /*5830*/  UIADD3 UR11, UR5, 0x32440, URZ ;  /* 0x00032440050b7890 */ /* 0x000fc4000fffe03f */
[----:B------:R-:W-:Y:S01]  /*5840*/  UIMAD UR6, UR4, 0xc00, UR60 ;  /* 0x00000c00040678a4 */ /* 0x000fe2000f8e023c */
[----:B------:R-:W0:Y:S01]  /*5850*/  MUFU.TANH R220, R220 ;  /* 0x000000dc00dc7308 */ /* 0x000e220000002400 */
[----:B-1----:R-:W-:Y:S01]  /*5860*/  FSEL R196, R163, -INF , P5 ;  /* 0xff800000a3c47808 */ /* 0x002fe20002800000 */
[----:B------:R-:W-:Y:S01]  /*5870*/  UPRMT UR11, UR14, 0x654, UR11 ;  /* 0x000006540e0b7896 */ /* 0x000fe2000800000b */
[----:B------:R-:W-:Y:S01]  /*5880*/  ISETP.GT.AND P5, PT, R166, 0x38, PT ;  /* 0x00000038a600780c */ /* 0x000fe20003fa4270 */
[----:B------:R-:W-:Y:S02]  /*5890*/  UMOV UR15, 0x40000040 ;  /* 0x40000040000f7882 */ /* 0x000fe40000000000 */
[----:B------:R-:W-:Y:S02]  /*58a0*/  UMOV UR14, UR6 ;  /* 0x00000006000e7c82 */ /* 0x000fe40008000000 */
[----:B------:R-:W1:Y:S01]  /*58b0*/  MUFU.TANH R156, R156 ;  /* 0x0000009c009c7308 */ /* 0x000e620000002400 */
[----:B--2---:R-:W-:-:S02]  /*58c0*/  FSEL R188, R176, -INF , P1 ;  /* 0xff800000b0bc7808 */ /* 0x004fc40000800000 */
[----:B------:R-:W-:Y:S01]  /*58d0*/  ISETP.GT.AND P1, PT, R214, 0x1, PT ;  /* 0x00000001d600780c */ /* 0x000fe20003f24270 */
[----:B------:R-:W-:Y:S04]  /*58e0*/  SYNCS.ARRIVE.TRANS64.RED.A1T0 RZ, [UR11], RZ ;  /* 0x000000ffffff79a7 */ /* 0x000fe8000810040b */
        /* <DEDUP_REMOVED lines=22> */
[----:B------:R-:W-:-:S05]  /*5a50*/  ISETP.GT.AND P5, PT, R214, 0x9, PT ;  /* 0x00000009d600780c */ /* 0x000fca0003fa4270 */
[----:B------:R-:W0:Y:S01]  /*5a60*/  MUFU.TANH R171, R171 ;  /* 0x000000ab00ab7308 */ /* 0x000e220000002400 */
[----:B-1----:R-:W-:Y:S02]  /*5a70*/  FSEL R160, R218, -INF , P6 ;  /* 0xff800000daa07808 */ /* 0x002fe40003000000 */
[----:B------:R-:W-:Y:S02]  /*5a80*/  ISETP.GT.AND P6, PT, R214, 0x21, PT ;  /* 0x00000021d600780c */ /* 0x000fe40003fc4270 */
[----:B------:R-:W-:Y:S02]  /*5a90*/  FMNMX.FTZ R176, R160, R167, !PT ;  /* 0x000000a7a0b07209 */ /* 0x000fe40007810000 */
[----:B------:R-:W-:Y:S01]  /*5aa0*/  FMNMX.FTZ R167, R159, R202, !PT ;  /* 0x000000ca9fa77209 */ /* 0x000fe20007810000 */
[----:B------:R-:W1:Y:S01]  /*5ab0*/  MUFU.TANH R178, R178 ;  /* 0x000000b200b27308 */ /* 0x000e620000002400 */
[----:B--2---:R-:W-:Y:S02]  /*5ac0*/  FSEL R161, R219, -INF , P5 ;  /* 0xff800000dba17808 */ /* 0x004fe40002800000 */
[----:B------:R-:W-:-:S02]  /*5ad0*/  ISETP.GT.AND P5, PT, R214, 0x20, PT ;  /* 0x00000020d600780c */ /* 0x000fc40003fa4270 */
[----:B------:R-:W-:-:S03]  /*5ae0*/  FMNMX.FTZ R176, R161, R176, !PT ;  /* 0x000000b0a1b07209 */ /* 0x000fc60007810000 */
        /* <DEDUP_REMOVED lines=8> */
[----:B------:R-:W-:Y:S02]  /*5b70*/  ISETP.GT.AND P4, PT, R214, 0x28, PT ;  /* 0x00000028d600780c */ /* 0x000fe40003f84270 */
[----:B------:R-:W-:Y:S02]  /*5b80*/  FMNMX.FTZ R171, R209, R176, !PT ;  /* 0x000000b0d1ab7209 */ /* 0x000fe40007810000 */
[----:B------:R-:W-:Y:S01]  /*5b90*/  FMNMX.FTZ R176, R158, R167, !PT ;  /* 0x000000a79eb07209 */ /* 0x000fe20007810000 */
[----:B------:R-:W2:Y:S01]  /*5ba0*/  MUFU.TANH R215, R215 ;  /* 0x000000d700d77308 */ /* 0x000ea20000002400 */
[----:B0-----:R-:W-:Y:S02]  /*5bb0*/  FSEL R178, R210, -INF , P3 ;  /* 0xff800000d2b27808 */ /* 0x001fe40001800000 */
[----:B------:R-:W-:-:S02]  /*5bc0*/  ISETP.GT.AND P3, PT, R214, 0x19, PT ;  /* 0x00000019d600780c */ /* 0x000fc40003f64270 */
        /* <DEDUP_REMOVED lines=15> */
[----:B------:R-:W-:Y:S02]  /*5cc0*/  FMNMX.FTZ R152, R156, R167, !PT ;  /* 0x000000a79c987209 */ /* 0x000fe40007810000 */
[----:B------:R-:W-:Y:S02]  /*5cd0*/  FMNMX.FTZ R176, R198, R171, !PT ;  /* 0x000000abc6b07209 */ /* 0x000fe40007810000 */
[----:B------:R-:W-:Y:S01]  /*5ce0*/  ISETP.GT.AND P5, PT, R214, 0x38, PT ;  /* 0x00000038d600780c */ /* 0x000fe20003fa4270 */
[----:B------:R-:W1:Y:S01]  /*5cf0*/  MUFU.TANH R204, R204 ;  /* 0x000000cc00cc7308 */ /* 0x000e620000002400 */
[----:B--2---:R-:W-:Y:S02]  /*5d00*/  FSEL R199, R153, -INF , P6 ;  /* 0xff80000099c77808 */ /* 0x004fe40003000000 */
[----:B------:R-:W-:-:S02]  /*5d10*/  FMNMX.FTZ R153, R205, R152, !PT ;  /* 0x00000098cd997209 */ /* 0x000fc40007810000 */
[----:B------:R-:W-:Y:S02]  /*5d20*/  FMNMX.FTZ R176, R199, R176, !PT ;  /* 0x000000b0c7b07209 */ /* 0x000fe40007810000 */
[----:B------:R-:W-:Y:S01]  /*5d30*/  FMNMX.FTZ R152, R206, R153, !PT ;  /* 0x00000099ce987209 */ /* 0x000fe20007810000 */
[----:B------:R-:W2:Y:S01]  /*5d40*/  MUFU.TANH R154, R154 ;  /* 0x0000009a009a7308 */ /* 0x000ea20000002400 */
[----:B0-----:R-:W-:Y:S02]  /*5d50*/  FSEL R203, R203, -INF , P4 ;  /* 0xff800000cbcb7808 */ /* 0x001fe40002000000 */
[----:B------:R-:W-:Y:S02]  /*5d60*/  FMNMX.FTZ R153, R207, R152, !PT ;  /* 0x00000098cf997209 */ /* 0x000fe40007810000 */
[----:B------:R-:W-:Y:S02]  /*5d70*/  FMNMX.FTZ R167, R203, R176, !PT ;  /* 0x000000b0cba77209 */ /* 0x000fe40007810000 */
[----:B------:R-:W-:Y:S01]  /*5d80*/  FMNMX.FTZ R153, R208, R153, !PT ;  /* 0x00000099d0997209 */ /* 0x000fe20007810000 */
[----:B------:R-:W0:Y:S01]  /*5d90*/  MUFU.TANH R162, R162 ;  /* 0x000000a200a27308 */ /* 0x000e220000002400 */
[----:B-1----:R-:W-:-:S02]  /*5da0*/  FSEL R204, R204, -INF , P2 ;  /* 0xff800000cccc7808 */ /* 0x002fc40001000000 */
        /* <DEDUP_REMOVED lines=8> */
[----:B------:R-:W2:Y:S01]  /*5e30*/  MUFU.TANH R165, R165 ;  /* 0x000000a500a57308 */ /* 0x000ea20000002400 */
[----:B0-----:R-:W-:Y:S02]  /*5e40*/  FSEL R191, R162, -INF , P3 ;  /* 0xff800000a2bf7808 */ /* 0x001fe40001800000 */
[----:B------:R-:W-:Y:S02]  /*5e50*/  ISETP.GT.AND P1, PT, R214, 0x48, PT ;  /* 0x00000048d600780c */ /* 0x000fe40003f24270 */
[----:B------:R-:W-:Y:S02]  /*5e60*/  FMNMX.FTZ R167, R191, R152, !PT ;  /* 0x00000098bfa77209 */ /* 0x000fe40007810000 */
[----:B------:R-:W-:Y:S01]  /*5e70*/  FMNMX.FTZ R152, R194, R153, !PT ;  /* 0x00000099c2987209 */ /* 0x000fe20007810000 */
[----:B------:R-:W0:Y:S01]  /*5e80*/  MUFU.TANH R179, R179 ;  /* 0x000000b300b37308 */ /* 0x000e220000002400 */
[----:B-1----:R-:W-:-:S02]  /*5e90*/  FSEL R192, R164, -INF , P5 ;  /* 0xff800000a4c07808 */ /* 0x002fc40002800000 */
[----:B------:R-:W-:Y:S02]  /*5ea0*/  FMNMX.FTZ R152, R195, R152, !PT ;  /* 0x00000098c3987209 */ /* 0x000fe40007810000 */
[----:B------:R-:W-:Y:S02]  /*5eb0*/  FMNMX.FTZ R154, R192, R167, !PT ;  /* 0x000000a7c09a7209 */ /* 0x000fe40007810000 */
[----:B------:R-:W-:Y:S01]  /*5ec0*/  FMNMX.FTZ R153, R197, R152, !PT ;  /* 0x00000098c5997209 */ /* 0x000fe20007810000 */
[----:B------:R-:W1:Y:S01]  /*5ed0*/  MUFU.TANH R180, R180 ;  /* 0x000000b400b47308 */ /* 0x000e620000002400 */
[----:B--2---:R-:W-:Y:S02]  /*5ee0*/  FSEL R193, R165, -INF , P6 ;  /* 0xff800000a5c17808 */ /* 0x004fe40003000000 */
[----:B------:R-:W-:Y:S02]  /*5ef0*/  FMNMX.FTZ R153, R188, R153, !PT ;  /* 0x00000099bc997209 */ /* 0x000fe40007810000 */
[----:B------:R-:W-:-:S02]  /*5f00*/  FMNMX.FTZ R154, R193, R154, !PT ;  /* 0x0000009ac19a7209 */ /* 0x000fc40007810000 */
[----:B------:R-:W-:Y:S01]  /*5f10*/  ISETP.GT.AND P3, PT, R214, 0x49, PT ;  /* 0x00000049d600780c */ /* 0x000fe20003f64270 */
[----:B------:R-:W2:Y:S01]  /*5f20*/  MUFU.TANH R181, R181 ;  /* 0x000000b500b57308 */ /* 0x000ea20000002400 */
[----:B0-----:R-:W-:Y:S02]  /*5f30*/  FSEL R179, R179, -INF , P4 ;  /* 0xff800000b3b37808 */ /* 0x001fe40002000000 */
[----:B------:R-:W-:Y:S02]  /*5f40*/  FMNMX.FTZ R152, R186, R153, !PT ;  /* 0x00000099ba987209 */ /* 0x000fe40007810000 */
[----:B------:R-:W-:Y:S02]  /*5f50*/  FMNMX.FTZ R165, R179, R154, !PT ;  /* 0x0000009ab3a57209 */ /* 0x000fe40007810000 */
[----:B------:R-:W-:Y:S01]  /*5f60*/  FMNMX.FTZ R152, R187, R152, !PT ;  /* 0x00000098bb987209 */ /* 0x000fe20007810000 */
[----:B------:R-:W0:Y:S01]  /*5f70*/  MUFU.TANH R182, R182 ;  /* 0x000000b600b67308 */ /* 0x000e220000002400 */
[----:B-1----:R-:W-:-:S02]  /*5f80*/  FSEL R180, R180, -INF , P2 ;  /* 0xff800000b4b47808 */ /* 0x002fc40001000000 */
[----:B------:R-:W-:Y:S02]  /*5f90*/  ISETP.GT.AND P5, PT, R214, 0x50, PT ;  /* 0x00000050d600780c */ /* 0x000fe40003fa4270 */
        /* <DEDUP_REMOVED lines=19> */
[----:B------:R-:W-:Y:S02]  /*60d0*/  ISETP.GT.AND P5, PT, R166, 0x49, PT ;  /* 0x00000049a600780c */ /* 0x000fe40003fa4270 */
[----:B------:R-:W-:-:S02]  /*60e0*/  ISETP.GT.AND P4, PT, R214, 0x58, PT ;  /* 0x00000058d600780c */ /* 0x000fc40003f84270 */
[----:B------:R-:W-:Y:S01]  /*60f0*/  FMNMX.FTZ R154, R168, R165, !PT ;  /* 0x000000a5a89a7209 */ /* 0x000fe20007810000 */
        /* <DEDUP_REMOVED lines=8> */
[----:B------:R2:W-:Y:S01]  /*6180*/  BAR.SYNC.DEFER_BLOCKING R224, 0x100 ;  /* 0x000400e00000751d */ /* 0x0005e20000010000 */
[----:B------:R-:W-:-:S05]  /*6190*/  ISETP.GT.AND P2, PT, R166, 0x51, PT ;  /* 0x00000051a600780c */ /* 0x000fca0003f44270 */
[----:B------:R-:W3:Y:S01]  /*61a0*/  MUFU.TANH R169, R169 ;  /* 0x000000a900a97308 */ /* 0x000ee20000002400 */
        /* <DEDUP_REMOVED lines=8> */
[----:B---3--:R-:W-:-:S04]  /*6230*/  FSEL R169, R169, -INF , P6 ;  /* 0xff800000a9a97808 */ /* 0x008fc80003000000 */
[----:B------:R-:W-:-:S03]  /*6240*/  FMNMX.FTZ R165, R169, R154, !PT ;  /* 0x0000009aa9a57209 */ /* 0x000fc60007810000 */
[----:B------:R-:W3:Y:S01]  /*6250*/  MUFU.TANH R170, R170 ;  /* 0x000000aa00aa7308 */ /* 0x000ee20000002400 */
[----:B0-----:R-:W-:-:S04]  /*6260*/  FSEL R174, R174, -INF , P1 ;  /* 0xff800000aeae7808 */ /* 0x001fc80000800000 */
[----:B------:R-:W-:Y:S02]  /*6270*/  FMNMX.FTZ R152, R174, R153, !PT ;  /* 0x00000099ae987209 */ /* 0x000fe40007810000 */
[----:B-1----:R-:W-:-:S04]  /*6280*/  FSEL R175, R175, -INF , P2 ;  /* 0xff800000afaf7808 */ /* 0x002fc80001000000 */
[----:B------:R-:W-:Y:S02]  /*6290*/  FMNMX.FTZ R152, R175, R152, !PT ;  /* 0x00000098af987209 */ /* 0x000fe40007810000 */
[----:B---3--:R-:W-:-:S03]  /*62a0*/  FSEL R170, R170, -INF , P4 ;  /* 0xff800000aaaa7808 */ /* 0x008fc60002000000 */
[----:B------:R-:W0:Y:S01]  /*62b0*/  SHFL.BFLY PT, R153, R152, 0x2, 0x1f ;  /* 0x0c401f0098997f89 */ /* 0x000e2200000e0000 */
[----:B------:R-:W-:-:S04]  /*62c0*/  FMNMX.FTZ R154, R170, R165, !PT ;  /* 0x000000a5aa9a7209 */ /* 0x000fc80007810000 */
[----:B------:R-:W-:-:S05]  /*62d0*/  FMNMX.FTZ R154, R171, R154, !PT ;  /* 0x0000009aab9a7209 */ /* 0x000fca0007810000 */
[----:B------:R-:W1:Y:S01]  /*62e0*/  SHFL.BFLY PT, R165, R154, 0x2, 0x1f ;  /* 0x0c401f009aa57f89 */ /* 0x000e6200000e0000 */
[----:B0-----:R-:W-:Y:S02]  /*62f0*/  FMNMX.FTZ R162, R152, R153, !PT ;  /* 0x0000009998a27209 */ /* 0x001fe40007810000 */
[----:B-1----:R-:W-:-:S03]  /*6300*/  FMNMX.FTZ R164, R154, R165, !PT ;  /* 0x000000a59aa47209 */ /* 0x002fc60007810000 */
[----:B------:R-:W0:Y:S04]  /*6310*/  SHFL.BFLY PT, R165, R162, 0x1, 0x1f ;  /* 0x0c201f00a2a57f89 */ /* 0x000e2800000e0000 */
[----:B------:R-:W1:Y:S01]  /*6320*/  SHFL.BFLY PT, R167, R164, 0x1, 0x1f ;  /* 0x0c201f00a4a77f89 */ /* 0x000e6200000e0000 */
[----:B0-----:R-:W-:-:S04]  /*6330*/  FMNMX.FTZ R152, R162, R165, !PT ;  /* 0x000000a5a2987209 */ /* 0x001fc80007810000 */
[C---:B------:R-:W-:Y:S01]  /*6340*/  FSETP.NEU.FTZ.AND P1, PT, R152.reuse, -INF , PT ;  /* 0xff8000009800780b */ /* 0x040fe20003f3d000 */
[----:B------:R-:W-:Y:S01]  /*6350*/  FMUL.FTZ R177, R152, UR10 ;  /* 0x0000000a98b17c20 */ /* 0x000fe20008410000 */
[----:B-1----:R-:W-:-:S04]  /*6360*/  FMNMX.FTZ R153, R164, R167, !PT ;  /* 0x000000a7a4997209 */ /* 0x002fc80007810000 */
[----:B------:R-:W-:Y:S01]  /*6370*/  FSEL R177, R177, RZ, P1 ;  /* 0x000000ffb1b17208 */ /* 0x000fe20000800000 */
[C---:B------:R-:W-:Y:S01]  /*6380*/  FMUL.FTZ R176, R153.reuse, UR10 ;  /* 0x0000000a99b07c20 */ /* 0x040fe20008410000 */
[----:B------:R-:W-:-:S03]  /*6390*/  FSETP.NEU.FTZ.AND P2, PT, R153, -INF , PT ;  /* 0xff8000009900780b */ /* 0x000fc60003f5d000 */
[--C-:B------:R-:W-:Y:S01]  /*63a0*/  FFMA.FTZ R164, R157, UR10, -R177.reuse ;  /* 0x0000000a9da47c23 */ /* 0x100fe200080108b1 */
[--C-:B------:R-:W-:Y:S01]  /*63b0*/  FFMA.FTZ R165, R156, UR10, -R177.reuse ;  /* 0x0000000a9ca57c23 */ /* 0x100fe200080108b1 */
[----:B------:R-:W-:Y:S01]  /*63c0*/  FSEL R157, R152, RZ, P1 ;  /* 0x000000ff989d7208 */ /* 0x000fe20000800000 */
[--C-:B------:R-:W-:Y:S01]  /*63d0*/  FFMA.FTZ R162, R159, UR10, -R177.reuse ;  /* 0x0000000a9fa27c23 */ /* 0x100fe200080108b1 */
[----:B------:R-:W-:Y:S01]  /*63e0*/  FSEL R156, R153, RZ, P2 ;  /* 0x000000ff999c7208 */ /* 0x000fe20001000000 */
[----:B------:R-:W-:Y:S01]  /*63f0*/  FFMA.FTZ R205, R205, UR10, -R177 ;  /* 0x0000000acdcd7c23 */ /* 0x000fe200080108b1 */
[----:B------:R-:W-:Y:S01]  /*6400*/  FSEL R176, R176, RZ, P2 ;  /* 0x000000ffb0b07208 */ /* 0x000fe20001000000 */
[----:B------:R-:W-:Y:S01]  /*6410*/  FADD.FTZ R157, -R157, R202 ;  /* 0x000000ca9d9d7221 */ /* 0x000fe20000010100 */
[----:B------:R-:W-:Y:S01]  /*6420*/  MUFU.EX2 R164, R164 ;  /* 0x000000a400a47308 */ /* 0x000fe20000000800 */
[----:B------:R-:W-:Y:S01]  /*6430*/  FADD.FTZ R156, -R156, R201 ;  /* 0x000000c99c9c7221 */ /* 0x000fe20000010100 */
[--C-:B------:R-:W-:Y:S01]  /*6440*/  FFMA.FTZ R206, R206, UR10, -R177.reuse ;  /* 0x0000000acece7c23 */ /* 0x100fe200080108b1 */
[----:B------:R-:W-:Y:S01]  /*6450*/  FMUL.FTZ R166, R157, UR10 ;  /* 0x0000000a9da67c20 */ /* 0x000fe20008410000 */
[--C-:B------:R-:W-:Y:S01]  /*6460*/  FFMA.FTZ R154, R163, UR10, -R176.reuse ;  /* 0x0000000aa39a7c23 */ /* 0x100fe200080108b0 */
[----:B------:R-:W-:Y:S01]  /*6470*/  FMUL.FTZ R167, R156, UR10 ;  /* 0x0000000a9ca77c20 */ /* 0x000fe20008410000 */
        /* <DEDUP_REMOVED lines=155> */
[----:B0-----:R-:W-:Y:S01]  /*6e30*/  F2FP.F16.F32.PACK_AB R157, R155, R154 ;  /* 0x0000009a9b9d723e */ /* 0x001fe200000000ff */
[----:B------:R-:W-:Y:S01]  /*6e40*/  MUFU.EX2 R201, R201 ;  /* 0x000000c900c97308 */ /* 0x000fe20000000800 */
[----:B---3--:R-:W-:Y:S01]  /*6e50*/  F2FP.F16.F32.PACK_AB R159, R161, R160 ;  /* 0x000000a0a19f723e */ /* 0x008fe200000000ff */
[--C-:B------:R-:W-:Y:S01]  /*6e60*/  FFMA.FTZ R197, R186, UR10, -R177.reuse ;  /* 0x0000000abac57c23 */ /* 0x100fe200080108b1 */
[----:B----4-:R-:W-:Y:S01]  /*6e70*/  F2FP.F16.F32.PACK_AB R156, R163, R162 ;  /* 0x000000a2a39c723e */ /* 0x010fe200000000ff */
[--C-:B------:R-:W-:Y:S01]  /*6e80*/  FFMA.FTZ R186, R187, UR10, -R177.reuse ;  /* 0x0000000abbba7c23 */ /* 0x100fe200080108b1 */
[----:B-----5:R-:W-:Y:S01]  /*6e90*/  F2FP.F16.F32.PACK_AB R158, R165, R164 ;  /* 0x000000a4a59e723e */ /* 0x020fe200000000ff */
[--C-:B------:R-:W-:Y:S01]  /*6ea0*/  FFMA.FTZ R187, R189, UR10, -R177.reuse ;  /* 0x0000000abdbb7c23 */ /* 0x100fe200080108b1 */
[--C-:B------:R-:W-:Y:S01]  /*6eb0*/  FFMA.FTZ R190, R190, UR10, -R176.reuse ;  /* 0x0000000abebe7c23 */ /* 0x100fe200080108b0 */
[----:B------:R-:W-:Y:S01]  /*6ec0*/  MUFU.EX2 R202, R202 ;  /* 0x000000ca00ca7308 */ /* 0x000fe20000000800 */
[----:B------:R-:W-:Y:S01]  /*6ed0*/  WARPGROUP.ARRIVE ;  /* 0x00000000000079c5 */ /* 0x000fe20000000000 */
[--C-:B------:R-:W-:Y:S01]  /*6ee0*/  FFMA.FTZ R191, R191, UR10, -R176.reuse ;  /* 0x0000000abfbf7c23 */ /* 0x100fe200080108b0 */
[--C-:B------:R-:W-:Y:S01]  /*6ef0*/  FFMA.FTZ R192, R192, UR10, -R176.reuse ;  /* 0x0000000ac0c07c23 */ /* 0x100fe200080108b0 */
[--C-:B------:R-:W-:Y:S01]  /*6f00*/  FFMA.FTZ R188, R188, UR10, -R177.reuse ;  /* 0x0000000abcbc7c23 */ /* 0x100fe200080108b1 */
[--C-:B------:R-:W-:Y:S01]  /*6f10*/  FFMA.FTZ R189, R193, UR10, -R176.reuse ;  /* 0x0000000ac1bd7c23 */ /* 0x100fe200080108b0 */
[--C-:B------:R-:W-:Y:S01]  /*6f20*/  FFMA.FTZ R179, R179, UR10, -R176.reuse ;  /* 0x0000000ab3b37c23 */ /* 0x100fe200080108b0 */
[----:B------:R-:W-:Y:S01]  /*6f30*/  HGMMA.64x256x16.F32 R24, R156, gdesc[UR12].tnspB, R24, gsb0 ;  /* 0x43e0000c9c187df0 */ /* 0x000fe20008000818 */
[----:B------:R-:W-:Y:S01]  /*6f40*/  MUFU.EX2 R209, R209 ;  /* 0x000000d100d17308 */ /* 0x000fe20000000800 */
[----:B------:R-:W-:Y:S01]  /*6f50*/  UIADD3 UR14, UR6, 0x80, URZ ;  /* 0x00000080060e7890 */ /* 0x000fe2000fffe03f */
[--C-:B------:R-:W-:Y:S01]  /*6f60*/  FFMA.FTZ R180, R180, UR10, -R176.reuse ;  /* 0x0000000ab4b47c23 */ /* 0x100fe200080108b0 */
[----:B------:R-:W-:Y:S01]  /*6f70*/  UMOV UR15, 0x40000040 ;  /* 0x40000040000f7882 */ /* 0x000fe20000000000 */
        /* <DEDUP_REMOVED lines=14> */
[----:B------:R-:W-:Y:S01]  /*7060*/  FFMA.FTZ R175, R175, UR10, -R177 ;  /* 0x0000000aafaf7c23 */ /* 0x000fe200080108b1 */
[----:B------:R-:W-:Y:S01]  /*7070*/  FFMA.FTZ R171, R171, UR10, -R176 ;  /* 0x0000000aabab7c23 */ /* 0x000fe200080108b0 */
[----:B------:R-:W-:Y:S01]  /*7080*/  FFMA.FTZ R4, R167, R4, R154 ;  /* 0x00000004a7047223 */ /* 0x000fe2000001009a */
[----:B------:R-:W-:-:S03]  /*7090*/  FFMA.FTZ R0, R166, R0, R162 ;  /* 0x00000000a6007223 */ /* 0x000fc600000100a2 */
[----:B------:R-:W-:Y:S01]  /*70a0*/  MUFU.EX2 R207, R207 ;  /* 0x000000cf00cf7308 */ /* 0x000fe20000000800 */
[----:B------:R-:W-:Y:S01]  /*70b0*/  FADD.FTZ R155, R155, R4 ;  /* 0x000000049b9b7221 */ /* 0x000fe20000010000 */
[----:B------:R-:W-:-:S03]  /*70c0*/  FADD.FTZ R163, R163, R0 ;  /* 0x00000000a3a37221 */ /* 0x000fc60000010000 */
[----:B------:R-:W-:Y:S01]  /*70d0*/  FADD.FTZ R160, R160, R155 ;  /* 0x0000009ba0a07221 */ /* 0x000fe20000010000 */
[----:B------:R-:W-:Y:S02]  /*70e0*/  FADD.FTZ R164, R164, R163 ;  /* 0x000000a3a4a47221 */ /* 0x000fe40000010000 */
[----:B------:R-:W1:Y:S01]  /*70f0*/  MUFU.EX2 R208, R208 ;  /* 0x000000d000d07308 */ /* 0x000e620000000800 */
[----:B------:R-:W-:Y:S01]  /*7100*/  FADD.FTZ R160, R161, R160 ;  /* 0x000000a0a1a07221 */ /* 0x000fe20000010000 */
[----:B------:R-:W-:-:S06]  /*7110*/  FADD.FTZ R164, R165, R164 ;  /* 0x000000a4a5a47221 */ /* 0x000fcc0000010000 */
[----:B------:R-:W3:Y:S08]  /*7120*/  MUFU.EX2 R210, R210 ;  /* 0x000000d200d27308 */ /* 0x000ef00000000800 */
[----:B------:R-:W-:Y:S08]  /*7130*/  MUFU.EX2 R198, R198 ;  /* 0x000000c600c67308 */ /* 0x000ff00000000800 */
[----:B------:R-:W-:Y:S08]  /*7140*/  MUFU.EX2 R199, R199 ;  /* 0x000000c700c77308 */ /* 0x000ff00000000800 */
[----:B------:R-:W-:Y:S08]  /*7150*/  MUFU.EX2 R203, R203 ;  /* 0x000000cb00cb7308 */ /* 0x000ff00000000800 */
[----:B------:R-:W-:Y:S08]  /*7160*/  MUFU.EX2 R196, R196 ;  /* 0x000000c400c47308 */ /* 0x000ff00000000800 */
[----:B------:R-:W4:Y:S08]  /*7170*/  MUFU.EX2 R211, R211 ;  /* 0x000000d300d37308 */ /* 0x000f300000000800 */
[----:B------:R-:W-:Y:S08]  /*7180*/  MUFU.EX2 R194, R194 ;  /* 0x000000c200c27308 */ /* 0x000ff00000000800 */
[----:B------:R-:W5:Y:S08]  /*7190*/  MUFU.EX2 R195, R195 ;  /* 0x000000c300c37308 */ /* 0x000f700000000800 */
[----:B------:R-:W2:Y:S08]  /*71a0*/  MUFU.EX2 R204, R204 ;  /* 0x000000cc00cc7308 */ /* 0x000eb00000000800 */
[----:B------:R-:W-:Y:S08]  /*71b0*/  MUFU.EX2 R190, R190 ;  /* 0x000000be00be7308 */ /* 0x000ff00000000800 */
[----:B------:R-:W-:Y:S08]  /*71c0*/  MUFU.EX2 R191, R191 ;  /* 0x000000bf00bf7308 */ /* 0x000ff00000000800 */
[----:B------:R-:W-:Y:S08]  /*71d0*/  MUFU.EX2 R192, R192 ;  /* 0x000000c000c07308 */ /* 0x000ff00000000800 */
[----:B------:R-:W-:Y:S08]  /*71e0*/  MUFU.EX2 R188, R188 ;  /* 0x000000bc00bc7308 */ /* 0x000ff00000000800 */
[----:B------:R-:W2:Y:S08]  /*71f0*/  MUFU.EX2 R197, R197 ;  /* 0x000000c500c57308 */ /* 0x000eb00000000800 */
[----:B------:R-:W-:Y:S08]  /*7200*/  MUFU.EX2 R186, R186 ;  /* 0x000000ba00ba7308 */ /* 0x000ff00000000800 */
[----:B------:R-:W2:Y:S08]  /*7210*/  MUFU.EX2 R187, R187 ;  /* 0x000000bb00bb7308 */ /* 0x000eb00000000800 */
        /* <DEDUP_REMOVED lines=12> */
[----:B------:R-:W-:Y:S01]  /*72e0*/  MUFU.EX2 R172, R172 ;  /* 0x000000ac00ac7308 */ /* 0x000fe20000000800 */
[----:B------:R-:W-:-:S02]  /*72f0*/  WARPGROUP.DEPBAR.LE gsb0, 0x0 ;  /* 0x00008000000079c5 */ /* 0x000fc40000010000 */
[----:B0-----:R-:W-:-:S05]  /*7300*/  F2FP.F16.F32.PACK_AB R156, R206, R205 ;  /* 0x000000cdce9c723e */ /* 0x001fca00000000ff */
[----:B------:R-:W0:Y:S01]  /*7310*/  MUFU.EX2 R173, R173 ;  /* 0x000000ad00ad7308 */ /* 0x000e220000000800 */
[----:B------:R-:W-:Y:S01]  /*7320*/  F2FP.F16.F32.PACK_AB R157, R202, R201 ;  /* 0x000000c9ca9d723e */ /* 0x000fe200000000ff */
[----:B------:R-:W-:Y:S01]  /*7330*/  FADD.FTZ R201, R201, R160 ;  /* 0x000000a0c9c97221 */ /* 0x000fe20000010000 */
[----:B-1----:R-:W-:Y:S01]  /*7340*/  F2FP.F16.F32.PACK_AB R158, R208, R207 ;  /* 0x000000cfd09e723e */ /* 0x002fe200000000ff */
[----:B------:R-:W-:Y:S01]  /*7350*/  FADD.FTZ R205, R205, R164 ;  /* 0x000000a4cdcd7221 */ /* 0x000fe20000010000 */
[----:B---3--:R-:W-:Y:S01]  /*7360*/  F2FP.F16.F32.PACK_AB R159, R210, R209 ;  /* 0x000000d1d29f723e */ /* 0x008fe200000000ff */
        /* <DEDUP_REMOVED lines=8> */
[----:B------:R-:W1:Y:S01]  /*73f0*/  MUFU.EX2 R175, R175 ;  /* 0x000000af00af7308 */ /* 0x000e620000000800 */
[----:B------:R-:W-:Y:S01]  /*7400*/  UMOV UR15, 0x40000040 ;  /* 0x40000040000f7882 */ /* 0x000fe20000000000 */
[----:B------:R-:W-:Y:S01]  /*7410*/  FADD.FTZ R209, R210, R209 ;  /* 0x000000d1d2d17221 */ /* 0x000fe20000010000 */
[----:B------:R-:W-:-:S05]  /*7420*/  FADD.FTZ R207, R208, R207 ;  /* 0x000000cfd0cf7221 */ /* 0x000fca0000010000 */
[----:B------:R-:W3:Y:S01]  /*7430*/  MUFU.EX2 R171, R171 ;  /* 0x000000ab00ab7308 */ /* 0x000ee20000000800 */
[----:B------:R-:W-:Y:S02]  /*7440*/  WARPGROUP.DEPBAR.LE gsb0, 0x0 ;  /* 0x00008000000079c5 */ /* 0x000fe40000010000 */
[----:B----4-:R-:W-:Y:S01]  /*7450*/  F2FP.F16.F32.PACK_AB R156, R211, R196 ;  /* 0x000000c4d39c723e */ /* 0x010fe200000000ff */
[----:B------:R-:W-:Y:S01]  /*7460*/  FADD.FTZ R196, R196, R207 ;  /* 0x000000cfc4c47221 */ /* 0x000fe20000010000 */
[----:B------:R-:W-:Y:S01]  /*7470*/  F2FP.F16.F32.PACK_AB R157, R199, R198 ;  /* 0x000000c6c79d723e */ /* 0x000fe200000000ff */
[----:B------:R-:W-:Y:S01]  /*7480*/  FADD.FTZ R198, R198, R209 ;  /* 0x000000d1c6c67221 */ /* 0x000fe20000010000 */
[----:B-----5:R-:W-:Y:S01]  /*7490*/  F2FP.F16.F32.PACK_AB R158, R195, R194 ;  /* 0x000000c2c39e723e */ /* 0x020fe200000000ff */
[----:B------:R-:W-:Y:S01]  /*74a0*/  FADD.FTZ R211, R211, R196 ;  /* 0x000000c4d3d37221 */ /* 0x000fe20000010000 */
[----:B--2---:R-:W-:Y:S01]  /*74b0*/  F2FP.F16.F32.PACK_AB R159, R204, R203 ;  /* 0x000000cbcc9f723e */ /* 0x004fe200000000ff */
[----:B------:R-:W-:-:S02]  /*74c0*/  FADD.FTZ R198, R199, R198 ;  /* 0x000000c6c7c67221 */ /* 0x000fc40000010000 */
[----:B------:R-:W-:Y:S01]  /*74d0*/  FADD.FTZ R194, R194, R211 ;  /* 0x000000d3c2c27221 */ /* 0x000fe20000010000 */
[----:B------:R-:W-:Y:S01]  /*74e0*/  WARPGROUP.ARRIVE ;  /* 0x00000000000079c5 */ /* 0x000fe20000000000 */
[----:B------:R-:W-:Y:S02]  /*74f0*/  FADD.FTZ R203, R203, R198 ;  /* 0x000000c6cbcb7221 */ /* 0x000fe40000010000 */
[----:B------:R-:W-:Y:S02]  /*7500*/  FADD.FTZ R195, R195, R194 ;  /* 0x000000c2c3c37221 */ /* 0x000fe40000010000 */
[----:B------:R-:W-:Y:S01]  /*7510*/  FADD.FTZ R203, R204, R203 ;  /* 0x000000cbcccb7221 */ /* 0x000fe20000010000 */
[----:B------:R-:W-:Y:S01]  /*7520*/  HGMMA.64x256x16.F32 R24, R156, gdesc[UR12].tnspB, R24, gsb0 ;  /* 0x43e0000c9c187df0 */ /* 0x000fe20008000818 */
[----:B------:R-:W-:Y:S01]  /*7530*/  UIADD3 UR14, UR6, 0x180, URZ ;  /* 0x00000180060e7890 */ /* 0x000fe2000fffe03f */
[----:B------:R-:W-:Y:S01]  /*7540*/  UMOV UR15, 0x40000040 ;  /* 0x40000040000f7882 */ /* 0x000fe20000000000 */
[----:B------:R-:W-:-:S02]  /*7550*/  WARPGROUP.DEPBAR.LE gsb0, 0x0 ;  /* 0x00008000000079c5 */ /* 0x000fc40000010000 */
[----:B------:R-:W-:Y:S01]  /*7560*/  F2FP.F16.F32.PACK_AB R156, R197, R188 ;  /* 0x000000bcc59c723e */ /* 0x000fe200000000ff */
[----:B------:R-:W-:Y:S01]  /*7570*/  FADD.FTZ R188, R188, R195 ;  /* 0x000000c3bcbc7221 */ /* 0x000fe20000010000 */
[----:B------:R-:W-:Y:S01]  /*7580*/  F2FP.F16.F32.PACK_AB R157, R191, R190 ;  /* 0x000000bebf9d723e */ /* 0x000fe200000000ff */
[----:B------:R-:W-:Y:S01]  /*7590*/  FADD.FTZ R190, R190, R203 ;  /* 0x000000cbbebe7221 */ /* 0x000fe20000010000 */
[----:B------:R-:W-:Y:S01]  /*75a0*/  F2FP.F16.F32.PACK_AB R158, R187, R186 ;  /* 0x000000babb9e723e */ /* 0x000fe200000000ff */
[----:B------:R-:W-:Y:S01]  /*75b0*/  FADD.FTZ R197, R197, R188 ;  /* 0x000000bcc5c57221 */ /* 0x000fe20000010000 */
[----:B------:R-:W-:Y:S01]  /*75c0*/  F2FP.F16.F32.PACK_AB R159, R189, R192 ;  /* 0x000000c0bd9f723e */ /* 0x000fe200000000ff */
[----:B------:R-:W-:Y:S02]  /*75d0*/  FADD.FTZ R191, R191, R190 ;  /* 0x000000bebfbf7221 */ /* 0x000fe40000010000 */
[----:B------:R-:W-:Y:S01]  /*75e0*/  FADD.FTZ R186, R186, R197 ;  /* 0x000000c5baba7221 */ /* 0x000fe20000010000 */
[----:B------:R-:W-:Y:S01]  /*75f0*/  WARPGROUP.ARRIVE ;  /* 0x00000000000079c5 */ /* 0x000fe20000000000 */
[----:B------:R-:W-:-:S02]  /*7600*/  FADD.FTZ R192, R192, R191 ;  /* 0x000000bfc0c07221 */ /* 0x000fc40000010000 */
        /* <DEDUP_REMOVED lines=23> */
[----:B0-----:R-:W-:Y:S01]  /*7780*/  F2FP.F16.F32.PACK_AB R156, R173, R172 ;  /* 0x000000acad9c723e */ /* 0x001fe200000000ff */
[----:B------:R-:W-:Y:S01]  /*7790*/  FADD.FTZ R172, R172, R185 ;  /* 0x000000b9acac7221 */ /* 0x000fe20000010000 */
[----:B------:R-:W-:Y:S01]  /*77a0*/  F2FP.F16.F32.PACK_AB R157, R169, R168 ;  /* 0x000000a8a99d723e */ /* 0x000fe200000000ff */
[----:B------:R-:W-:Y:S01]  /*77b0*/  FADD.FTZ R168, R168, R181 ;  /* 0x000000b5a8a87221 */ /* 0x000fe20000010000 */
[----:B-1----:R-:W-:Y:S01]  /*77c0*/  F2FP.F16.F32.PACK_AB R158, R175, R174 ;  /* 0x000000aeaf9e723e */ /* 0x002fe200000000ff */
        /* <DEDUP_REMOVED lines=12> */
.L_x_13902:
[----:B------:R-:W0:Y:S01]  /*7890*/  S2UR UR6, SR_CgaCtaId ;  /* 0x00000000000679c3 */ /* 0x000e220000008800 */
[----:B------:R-:W-:Y:S01]  /*78a0*/  UISETP.GT.AND UP0, UPT, UR7, UR56, UPT ;  /* 0x000000380700728c */ /* 0x000fe2000bf04270 */
[----:B------:R-:W-:Y:S01]  /*78b0*/  IMAD.MOV.U32 R201, RZ, RZ, R153 ;  /* 0x000000ffffc97224 */ /* 0x000fe200078e0099 */
[----:B------:R-:W-:Y:S01]  /*78c0*/  UIADD3 UR5, UR5, 0x32460, URZ ;  /* 0x0003246005057890 */ /* 0x000fe2000fffe03f */
[----:B------:R-:W-:Y:S01]  /*78d0*/  MOV R202, R152 ;  /* 0x0000009800ca7202 */ /* 0x000fe20000000f00 */
[----:B------:R-:W-:Y:S02]  /*78e0*/  UIADD3 UR7, UR7, -0x1, URZ ;  /* 0xffffffff07077890 */ /* 0x000fe4000fffe03f */
[----:B------:R-:W-:Y:S01]  /*78f0*/  PLOP3.LUT P1, PT, PT, PT, UP0, 0x80, 0x0 ;  /* 0x000000000000781c */ /* 0x000fe20003f2f008 */
[----:B0-----:R-:W-:-:S09]  /*7900*/  UPRMT UR5, UR6, 0x654, UR5 ;  /* 0x0000065406057896 */ /* 0x001fd20008000005 */
[----:B------:R-:W-:Y:S03]  /*7910*/  SYNCS.ARRIVE.TRANS64.RED.A1T0 RZ, [UR5], RZ ;  /* 0x000000ffffff79a7 */ /* 0x000fe60008100405 */
[----:B------:R-:W-:Y:S05]  /*7920*/  @P1 BRA `(.L_x_13903) ;  /* 0xffffffcc00341947 */ /* 0x000fea000383ffff */
[----:B------:R-:W-:-:S05]  /*7930*/  UMOV UR38, UR7 ;  /* 0x0000000700267c82 */ /* 0x000fca0008000000 */
.L_x_13892:
[----:B------:R-:W-:-:S13]  /*7940*/  R2UR UR5, R223 ;  /* 0x00000000df0572ca */ /* 0x000fda00000e0000 */
[----:B------:R-:W-:-:S06]  /*7950*/  UISETP.GE.AND UP0, UPT, UR38, UR5, UPT ;  /* 0x000000052600728c */ /* 0x000fcc000bf06270 */
[----:B------:R-:W-:-:S13]  /*7960*/  PLOP3.LUT P1, PT, PT, PT, UP0, 0x80, 0x0 ;  /* 0x000000000000781c */ /* 0x000fda0003f2f008 */
[----:B------:R-:W-:Y:S05]  /*7970*/  @!P1 BRA `(.L_x_13904) ;  /* 0x0000002800409947 */ /* 0x000fea0003800000 */
[----:B------:R-:W-:Y:S01]  /*7980*/  IMAD.MOV.U32 R201, RZ, RZ, R153 ;  /* 0x000000ffffc97224 */ /* 0x000fe200078e0099 */
[----:B------:R-:W-:Y:S01]  /*7990*/  ULDC UR6, c[0x0][0xad0] ;  /* 0x0002b40000067ab9 */ /* 0x000fe20000000800 */
[----:B------:R-:W-:-:S07]  /*79a0*/  IMAD.MOV.U32 R200, RZ, RZ, R152 ;  /* 0x000000ffffc87224 */ /* 0x000fce00078e0098 */
.L_x_13915:
[----:B------:R-:W-:-:S04]  /*79b0*/  UIADD3 UR4, UR4, 0x1, URZ ;  /* 0x0000000104047890 */ /* 0x000fc8000fffe03f */
[----:B------:R-:W-:-:S04]  /*79c0*/  UISETP.NE.AND UP0, UPT, UR4, 0x2, UPT ;  /* 0x000000020400788c */ /* 0x000fc8000bf05270 */
[----:B------:R-:W-:Y:S02]  /*79d0*/  USEL UR5, URZ, 0x1, UP0 ;  /* 0x000000013f057887 */ /* 0x000fe40008000000 */
[----:B------:R-:W-:-:S04]  /*79e0*/  USEL UR4, UR4, URZ, UP0 ;  /* 0x0000003f04047287 */ /* 0x000fc80008000000 */
[----:B------:R-:W-:Y:S01]  /*79f0*/  LOP3.LUT R5, R5, UR5, RZ, 0x3c, !PT ;  /* 0x0000000505057c12 */ /* 0x000fe2000f8e3cff */
[----:B------:R-:W-:Y:S07]  /*7a00*/  @!P0 BRA `(.L_x_13905) ;  /* 0x0000000000048947 */ /* 0x000fee0003800000 */
[----:B------:R-:W-:Y:S01]  /*7a10*/  BPT.TRAP 0x1 ;  /* 0x000000040000795c */ /* 0x000fe20000300000 */
.L_x_13905:
[----:B------:R-:W-:Y:S01]  /*7a20*/  ULEA UR7, UR4, UR61, 0x3 ;  /* 0x0000003d04077291 */ /* 0x000fe2000f8e183f */
[----:B------:R-:W-:-:S08]  /*7a30*/  SHF.L.U32 R202, R5, 0x1f, RZ ;  /* 0x0000001f05ca7819 */ /* 0x000fd000000006ff */
[----:B------:R0:W1:Y:S01]  /*7a40*/  SYNCS.PHASECHK.TRANS64.TRYWAIT P1, [UR7+0x32430], R202 ;  /* 0x032430caff0075a7 */ /* 0x0000620008020147 */
[----:B------:R-:W-:Y:S05]  /*7a50*/  @!P0 BRA `(.L_x_13906) ;  /* 0x0000000000048947 */ /* 0x000fea0003800000 */
[----:B------:R-:W-:Y:S01]  /*7a60*/  BPT.TRAP 0x1 ;  /* 0x000000040000795c */ /* 0x000fe20000300000 */
.L_x_13906:
[----:B-1----:R-:W-:Y:S05]  /*7a70*/  @P1 BRA `(.L_x_13907) ;  /* 0x0000000000081947 */ /* 0x002fea0003800000 */
[----:B------:R-:W1:Y:S02]  /*7a80*/  SYNCS.PHASECHK.TRANS64.TRYWAIT P1, [UR7+0x32430], R202 ;  /* 0x032430caff0075a7 */ /* 0x000e640008020147 */
[----:B-1----:R-:W-:Y:S05]  /*7a90*/  @!P1 BRA `(.L_x_13908) ;  /* 0x0000009c00d89947 */ /* 0x002fea0003800000 */
.L_x_13907:
[----:B------:R-:W-:Y:S01]  /*7aa0*/  R2UR UR5, R21 ;  /* 0x00000000150572ca */ /* 0x000fe200000e0000 */
[----:B-1----:R-:W-:Y:S01]  /*7ab0*/  WARPGROUP.ARRIVE ;  /* 0x00000000000079c5 */ /* 0x002fe20000000000 */
[----:B------:R-:W-:Y:S01]  /*7ac0*/  R2UR UR56, R22 ;  /* 0x00000000163872ca */ /* 0x000fe200000e0000 */
[----:B------:R-:W-:Y:S01]  /*7ad0*/  UMOV UR59, 0x40000040 ;  /* 0x40000040003b7882 */ /* 0x000fe20000000000 */
[----:B------:R-:W-:-:S09]  /*7ae0*/  R2UR UR57, R23 ;  /* 0x00000000173972ca */ /* 0x000fd200000e0000 */
[----:B------:R-:W-:-:S07]  /*7af0*/  UIMAD UR5, UR4, 0x300, UR5 ;  /* 0x00000300040578a4 */ /* 0x000fce000f8e0205 */
[----:B------:R-:W-:Y:S02]  /*7b00*/  UMOV UR58, UR5 ;  /* 0x00000005003a7c82 */ /* 0x000fe40008000000 */
        /* <DEDUP_REMOVED lines=25> */
.L_x_13909:
[----:B------:R1:W2:Y:S01]  /*7ca0*/  SYNCS.PHASECHK.TRANS64.TRYWAIT P1, [UR7+0x32450], R202 ;  /* 0x032450caff0075a7 */ /* 0x0002a20008020147 */
[----:B------:R-:W-:Y:S05]  /*7cb0*/  @!P0 BRA `(.L_x_13910) ;  /* 0x0000000000048947 */ /* 0x000fea0003800000 */
[----:B------:R-:W-:Y:S01]  /*7cc0*/  BPT.TRAP 0x1 ;  /* 0x000000040000795c */ /* 0x000fe20000300000 */
.L_x_13910:
[----:B--2---:R-:W-:Y:S05]  /*7cd0*/  @P1 BRA `(.L_x_13911) ;  /* 0x0000000000081947 */ /* 0x004fea0003800000 */
[----:B------:R-:W2:Y:S02]  /*7ce0*/  SYNCS.PHASECHK.TRANS64.TRYWAIT P1, [UR7+0x32450], R202 ;  /* 0x032450caff0075a7 */ /* 0x000ea40008020147 */
[----:B--2---:R-:W-:Y:S05]  /*7cf0*/  @!P1 BRA `(.L_x_13912) ;  /* 0x0000009c00589947 */ /* 0x004fea0003800000 */
.L_x_13911:
[----:B------:R-:W-:Y:S01]  /*7d00*/  R2UR UR56, R8 ;  /* 0x00000000083872ca */ /* 0x000fe200000e0000 */
[----:B------:R-:W-:Y:S01]  /*7d10*/  UIMAD UR5, UR4, 0xc00, UR39 ;  /* 0x00000c00040578a4 */ /* 0x000fe2000f8e0227 */
[----:B------:R-:W-:Y:S01]  /*7d20*/  R2UR UR57, R9 ;  /* 0x00000000093972ca */ /* 0x000fe200000e0000 */
[----:B------:R-:W-:Y:S01]  /*7d30*/  WARPGROUP.ARRIVE ;  /* 0x00000000000079c5 */ /* 0x000fe20000000000 */
[----:B------:R-:W-:Y:S01]  /*7d40*/  UMOV UR59, 0x40000040 ;  /* 0x40000040003b7882 */ /* 0x000fe20000000000 */
[----:B------:R-:W-:Y:S01]  /*7d50*/  UIADD3 UR10, UR5, 0x300, URZ ;  /* 0x00000300050a7890 */ /* 0x000fe2000fffe03f */
[----:B------:R-:W-:Y:S02]  /*7d60*/  UMOV UR11, 0x40000040 ;  /* 0x40000040000b7882 */ /* 0x000fe40000000000 */
[----:B------:R-:W-:Y:S01]  /*7d70*/  UMOV UR58, UR5 ;  /* 0x00000005003a7c82 */ /* 0x000fe20008000000 */
[----:B------:R-:W-:Y:S01]  /*7d80*/  UIADD3 UR14, UR5, 0x302, URZ ;  /* 0x00000302050e7890 */ /* 0x000fe2000fffe03f */
[----:B------:R-:W-:Y:S01]  /*7d90*/  UMOV UR15, 0x40000040 ;  /* 0x40000040000f7882 */ /* 0x000fe20000000000 */
[----:B------:R-:W-:Y:S01]  /*7da0*/  UIADD3 UR18, UR5, 0x304, URZ ;  /* 0x0000030405127890 */ /* 0x000fe2000fffe03f */
[----:B------:R-:W-:-:S03]  /*7db0*/  UMOV UR19, 0x40000040 ;  /* 0x4000004000137882 */ /* 0x000fc60000000000 */
        /* <DEDUP_REMOVED lines=82> */
.L_x_13913:
[----:B012---:R-:W-:Y:S01]  /*82e0*/  FMUL.FTZ R202, R152, UR6 ;  /* 0x0000000698ca7c20 */ /* 0x007fe20008410000 */
        /* <DEDUP_REMOVED lines=55> */
[----:B------:R-:W1:Y:S01]  /*8660*/  S2UR UR11, SR_CgaCtaId ;  /* 0x00000000000b79c3 */ /* 0x000e620000008800 */
[----:B------:R-:W-:Y:S01]  /*8670*/  ULDC UR10, c[0x0][0xa80] ;  /* 0x0002a000000a7ab9 */ /* 0x000fe20000000800 */
[----:B------:R-:W-:Y:S01]  /*8680*/  UIADD3 UR5, UR7, 0x32440, URZ ;  /* 0x0003244007057890 */ /* 0x000fe2000fffe03f */
[----:B------:R-:W-:-:S03]  /*8690*/  UMOV UR15, 0x40000040 ;  /* 0x40000040000f7882 */ /* 0x000fc60000000000 */
[----:B------:R-:W4:Y:S01]  /*86a0*/  MUFU.TANH R164, R164 ;  /* 0x000000a400a47308 */ /* 0x000f220000002400 */
[----:B--2---:R-:W-:-:S07]  /*86b0*/  FMNMX.FTZ R207, R161, R152, !PT ;  /* 0x00000098a1cf7209 */ /* 0x004fce0007810000 */
[----:B------:R-:W2:Y:S01]  /*86c0*/  MUFU.TANH R155, R155 ;  /* 0x0000009b009b7308 */ /* 0x000ea20000002400 */
[----:B0-----:R-:W-:-:S07]  /*86d0*/  FMNMX.FTZ R152, R154, R201, !PT ;  /* 0x000000c99a987209 */ /* 0x001fce0007810000 */
[----:B------:R-:W0:Y:S01]  /*86e0*/  MUFU.TANH R203, R203 ;  /* 0x000000cb00cb7308 */ /* 0x000e220000002400 */
[----:B----4-:R-:W-:Y:S01]  /*86f0*/  FMNMX.FTZ R186, R164, R207, !PT ;  /* 0x000000cfa4ba7209 */ /* 0x010fe20007810000 */
[----:B-1----:R-:W-:Y:S02]  /*8700*/  UPRMT UR11, UR11, 0x654, UR5 ;  /* 0x000006540b0b7896 */ /* 0x002fe40008000005 */
[----:B------:R-:W-:-:S04]  /*8710*/  UIMAD UR5, UR4, 0xc00, UR60 ;  /* 0x00000c00040578a4 */ /* 0x000fc8000f8e023c */
[----:B------:R-:W1:Y:S01]  /*8720*/  MUFU.TANH R158, R158 ;  /* 0x0000009e009e7308 */ /* 0x000e620000002400 */
[----:B--2---:R-:W-:Y:S02]  /*8730*/  FMNMX.FTZ R207, R155, R152, !PT ;  /* 0x000000989bcf7209 */ /* 0x004fe40007810000 */
[----:B------:R-:W-:Y:S01]  /*8740*/  SYNCS.ARRIVE.TRANS64.RED.A1T0 RZ, [UR11], RZ ;  /* 0x000000ffffff79a7 */ /* 0x000fe2000810040b */
[----:B------:R-:W-:-:S04]  /*8750*/  UMOV UR14, UR5 ;  /* 0x00000005000e7c82 */ /* 0x000fc80008000000 */
        /* <DEDUP_REMOVED lines=77> */
[----:B------:R-:W4:Y:S01]  /*8c30*/  MUFU.TANH R206, R206 ;  /* 0x000000ce00ce7308 */ /* 0x000f220000002400 */
[----:B0-----:R-:W-:-:S04]  /*8c40*/  FMNMX.FTZ R197, R195, R152, !PT ;  /* 0x00000098c3c57209 */ /* 0x001fc80007810000 */
[----:B-1----:R-:W-:-:S04]  /*8c50*/  FMNMX.FTZ R197, R198, R197, !PT ;  /* 0x000000c5c6c57209 */ /* 0x002fc80007810000 */
[----:B----4-:R-:W-:-:S05]  /*8c60*/  FMNMX.FTZ R197, R206, R197, !PT ;  /* 0x000000c5cec57209 */ /* 0x010fca0007810000 */
        /* <DEDUP_REMOVED lines=22> */
[----:B0-----:R-:W-:Y:S01]  /*8dd0*/  FMNMX.FTZ R153, R207, R208, !PT ;  /* 0x000000d0cf997209 */ /* 0x001fe20007810000 */
[----:B------:R-:W-:Y:S01]  /*8de0*/  MUFU.EX2 R196, R196 ;  /* 0x000000c400c47308 */ /* 0x000fe20000000800 */
[--C-:B------:R-:W-:Y:S01]  /*8df0*/  FFMA.FTZ R170, R170, UR10, -R200.reuse ;  /* 0x0000000aaaaa7c23 */ /* 0x100fe200080108c8 */
[--C-:B------:R-:W-:Y:S01]  /*8e00*/  FFMA.FTZ R178, R178, UR10, -R200.reuse ;  /* 0x0000000ab2b27c23 */ /* 0x100fe200080108c8 */
[----:B------:R-:W-:Y:S01]  /*8e10*/  FFMA.FTZ R186, R186, UR10, -R200 ;  /* 0x0000000ababa7c23 */ /* 0x000fe200080108c8 */
[C---:B------:R-:W-:Y:S01]  /*8e20*/  FADD.FTZ R156, -R153.reuse, R201 ;  /* 0x000000c9999c7221 */ /* 0x040fe20000010100 */
[----:B------:R-:W-:-:S03]  /*8e30*/  FMUL.FTZ R208, R153, UR10 ;  /* 0x0000000a99d07c20 */ /* 0x000fc60008410000 */
[----:B------:R-:W-:Y:S01]  /*8e40*/  FMUL.FTZ R156, R156, UR10 ;  /* 0x0000000a9c9c7c20 */ /* 0x000fe20008410000 */
[--C-:B------:R-:W-:Y:S01]  /*8e50*/  FFMA.FTZ R154, R154, UR10, -R208.reuse ;  /* 0x0000000a9a9a7c23 */ /* 0x100fe200080108d0 */
[--C-:B------:R-:W-:Y:S01]  /*8e60*/  FFMA.FTZ R155, R155, UR10, -R208.reuse ;  /* 0x0000000a9b9b7c23 */ /* 0x100fe200080108d0 */
[--C-:B------:R-:W-:Y:S01]  /*8e70*/  FFMA.FTZ R207, R158, UR10, -R208.reuse ;  /* 0x0000000a9ecf7c23 */ /* 0x100fe200080108d0 */
[--C-:B------:R-:W-:Y:S01]  /*8e80*/  FFMA.FTZ R209, R159, UR10, -R208.reuse ;  /* 0x0000000a9fd17c23 */ /* 0x100fe200080108d0 */
[----:B------:R-:W0:Y:S01]  /*8e90*/  MUFU.EX2 R201, R156 ;  /* 0x0000009c00c97308 */ /* 0x000e220000000800 */
        /* <DEDUP_REMOVED lines=136> */
[--C-:B------:R-:W-:Y:S01]  /*9720*/  FFMA.FTZ R162, R162, UR10, -R208.reuse ;  /* 0x0000000aa2a27c23 */ /* 0x100fe200080108d0 */
[----:B--2---:R-:W-:Y:S01]  /*9730*/  F2FP.F16.F32.PACK_AB R158, R202, R199 ;  /* 0x000000c7ca9e723e */ /* 0x004fe200000000ff */
        /* <DEDUP_REMOVED lines=9> */
[----:B------:R-:W-:Y:S01]  /*97d0*/  FFMA.FTZ R212, R175, UR10, -R208 ;  /* 0x0000000aafd47c23 */ /* 0x000fe200080108d0 */
        /* <DEDUP_REMOVED lines=8> */
[----:B------:R-:W1:Y:S01]  /*9860*/  MUFU.EX2 R161, R161 ;  /* 0x000000a100a17308 */ /* 0x000e620000000800 */
[--C-:B------:R-:W-:Y:S01]  /*9870*/  FFMA.FTZ R181, R180, UR10, -R200.reuse ;  /* 0x0000000ab4b57c23 */ /* 0x100fe200080108c8 */
[--C-:B------:R-:W-:Y:S01]  /*9880*/  FFMA.FTZ R180, R185, UR10, -R200.reuse ;  /* 0x0000000ab9b47c23 */ /* 0x100fe200080108c8 */
[----:B------:R-:W-:Y:S01]  /*9890*/  FFMA.FTZ R183, R187, UR10, -R200 ;  /* 0x0000000abbb77c23 */ /* 0x000fe200080108c8 */
[--C-:B------:R-:W-:Y:S01]  /*98a0*/  FFMA.FTZ R185, R184, UR10, -R208.reuse ;  /* 0x0000000ab8b97c23 */ /* 0x100fe200080108d0 */
[--C-:B------:R-:W-:Y:S01]  /*98b0*/  FFMA.FTZ R182, R182, UR10, -R208.reuse ;  /* 0x0000000ab6b67c23 */ /* 0x100fe200080108d0 */
[--C-:B------:R-:W-:Y:S01]  /*98c0*/  FFMA.FTZ R184, R189, UR10, -R208.reuse ;  /* 0x0000000abdb87c23 */ /* 0x100fe200080108d0 */
[----:B------:R-:W-:Y:S01]  /*98d0*/  FFMA.FTZ R187, R191, UR10, -R208 ;  /* 0x0000000abfbb7c23 */ /* 0x000fe200080108d0 */
[----:B------:R-:W-:Y:S01]  /*98e0*/  MUFU.EX2 R164, R164 ;  /* 0x000000a400a47308 */ /* 0x000fe20000000800 */
[--C-:B------:R-:W-:Y:S01]  /*98f0*/  FFMA.FTZ R189, R188, UR10, -R200.reuse ;  /* 0x0000000abcbd7c23 */ /* 0x100fe200080108c8 */
[----:B------:R-:W-:Y:S01]  /*9900*/  WARPGROUP.ARRIVE ;  /* 0x00000000000079c5 */ /* 0x000fe20000000000 */
[--C-:B------:R-:W-:Y:S01]  /*9910*/  FFMA.FTZ R191, R193, UR10, -R200.reuse ;  /* 0x0000000ac1bf7c23 */ /* 0x100fe200080108c8 */
[----:B------:R-:W-:Y:S01]  /*9920*/  FFMA.FTZ R188, R192, UR10, -R200 ;  /* 0x0000000ac0bc7c23 */ /* 0x000fe200080108c8 */
[--C-:B------:R-:W-:Y:S01]  /*9930*/  FFMA.FTZ R193, R195, UR10, -R208.reuse ;  /* 0x0000000ac3c17c23 */ /* 0x100fe200080108d0 */
[--C-:B------:R-:W-:Y:S01]  /*9940*/  FFMA.FTZ R190, R190, UR10, -R208.reuse ;  /* 0x0000000abebe7c23 */ /* 0x100fe200080108d0 */
[--C-:B------:R-:W-:Y:S01]  /*9950*/  FFMA.FTZ R192, R198, UR10, -R208.reuse ;  /* 0x0000000ac6c07c23 */ /* 0x100fe200080108d0 */
[----:B------:R-:W-:Y:S01]  /*9960*/  HGMMA.64x256x16.F32 R24, R156, gdesc[UR12].tnspB, R24, gsb0 ;  /* 0x43e0000c9c187df0 */ /* 0x000fe20008000818 */
[----:B------:R-:W-:Y:S01]  /*9970*/  MUFU.EX2 R203, R203 ;  /* 0x000000cb00cb7308 */ /* 0x000fe20000000800 */
[----:B------:R-:W-:Y:S01]  /*9980*/  UIADD3 UR14, UR5, 0x80, URZ ;  /* 0x00000080050e7890 */ /* 0x000fe2000fffe03f */
[----:B------:R-:W-:Y:S01]  /*9990*/  FFMA.FTZ R195, R206, UR10, -R208 ;  /* 0x0000000acec37c23 */ /* 0x000fe200080108d0 */
[----:B------:R-:W-:Y:S01]  /*99a0*/  UMOV UR15, 0x40000040 ;  /* 0x40000040000f7882 */ /* 0x000fe20000000000 */
[----:B------:R-:W-:Y:S01]  /*99b0*/  FFMA.FTZ R0, R194, R0, R196 ;  /* 0x00000000c2007223 */ /* 0x000fe200000100c4 */
[----:B------:R-:W-:-:S03]  /*99c0*/  FFMA.FTZ R4, R201, R4, R154 ;  /* 0x00000004c9047223 */ /* 0x000fc6000001009a */
[----:B------:R-:W-:Y:S01]  /*99d0*/  MUFU.EX2 R162, R162 ;  /* 0x000000a200a27308 */ /* 0x000fe20000000800 */
[----:B------:R-:W-:Y:S01]  /*99e0*/  FADD.FTZ R0, R197, R0 ;  /* 0x00000000c5007221 */ /* 0x000fe20000010000 */
[----:B------:R-:W-:-:S03]  /*99f0*/  FADD.FTZ R4, R155, R4 ;  /* 0x000000049b047221 */ /* 0x000fc60000010000 */
[----:B------:R-:W-:Y:S01]  /*9a00*/  FADD.FTZ R199, R199, R0 ;  /* 0x00000000c7c77221 */ /* 0x000fe20000010000 */
[----:B------:R-:W-:Y:S02]  /*9a10*/  FADD.FTZ R4, R207, R4 ;  /* 0x00000004cf047221 */ /* 0x000fe40000010000 */
[----:B------:R-:W2:Y:S01]  /*9a20*/  MUFU.EX2 R163, R163 ;  /* 0x000000a300a37308 */ /* 0x000ea20000000800 */
[----:B------:R-:W-:Y:S01]  /*9a30*/  FADD.FTZ R199, R202, R199 ;  /* 0x000000c7cac77221 */ /* 0x000fe20000010000 */
[----:B------:R-:W-:-:S06]  /*9a40*/  FADD.FTZ R209, R209, R4 ;  /* 0x00000004d1d17221 */ /* 0x000fcc0000010000 */
[----:B------:R-:W-:Y:S08]  /*9a50*/  MUFU.EX2 R204, R204 ;  /* 0x000000cc00cc7308 */ /* 0x000ff00000000800 */
[----:B------:R-:W4:Y:S08]  /*9a60*/  MUFU.EX2 R205, R205 ;  /* 0x000000cd00cd7308 */ /* 0x000f300000000800 */
[----:B------:R-:W-:Y:S08]  /*9a70*/  MUFU.EX2 R165, R165 ;  /* 0x000000a500a57308 */ /* 0x000ff00000000800 */
[----:B------:R-:W5:Y:S08]  /*9a80*/  MUFU.EX2 R166, R166 ;  /* 0x000000a600a67308 */ /* 0x000f700000000800 */
[----:B------:R-:W-:Y:S08]  /*9a90*/  MUFU.EX2 R169, R169 ;  /* 0x000000a900a97308 */ /* 0x000ff00000000800 */
[----:B------:R-:W-:Y:S08]  /*9aa0*/  MUFU.EX2 R210, R210 ;  /* 0x000000d200d27308 */ /* 0x000ff00000000800 */
[----:B------:R-:W-:Y:S08]  /*9ab0*/  MUFU.EX2 R167, R167 ;  /* 0x000000a700a77308 */ /* 0x000ff00000000800 */
[----:B------:R-:W3:Y:S08]  /*9ac0*/  MUFU.EX2 R168, R168 ;  /* 0x000000a800a87308 */ /* 0x000ef00000000800 */
[----:B------:R-:W-:Y:S08]  /*9ad0*/  MUFU.EX2 R171, R171 ;  /* 0x000000ab00ab7308 */ /* 0x000ff00000000800 */
[----:B------:R-:W0:Y:S08]  /*9ae0*/  MUFU.EX2 R212, R212 ;  /* 0x000000d400d47308 */ /* 0x000e300000000800 */
[----:B------:R-:W-:Y:S08]  /*9af0*/  MUFU.EX2 R170, R170 ;  /* 0x000000aa00aa7308 */ /* 0x000ff00000000800 */
[----:B------:R-:W0:Y:S08]  /*9b00*/  MUFU.EX2 R173, R173 ;  /* 0x000000ad00ad7308 */ /* 0x000e300000000800 */
[----:B------:R-:W-:Y:S08]  /*9b10*/  MUFU.EX2 R172, R172 ;  /* 0x000000ac00ac7308 */ /* 0x000ff00000000800 */
[----:B------:R-:W-:Y:S08]  /*9b20*/  MUFU.EX2 R175, R175 ;  /* 0x000000af00af7308 */ /* 0x000ff00000000800 */
[----:B------:R-:W-:Y:S08]  /*9b30*/  MUFU.EX2 R174, R174 ;  /* 0x000000ae00ae7308 */ /* 0x000ff00000000800 */
[----:B------:R-:W0:Y:S08]  /*9b40*/  MUFU.EX2 R177, R177 ;  /* 0x000000b100b17308 */ /* 0x000e300000000800 */
        /* <DEDUP_REMOVED lines=14> */
[----:B------:R-:W-:Y:S01]  /*9c30*/  MUFU.EX2 R190, R190 ;  /* 0x000000be00be7308 */ /* 0x000fe20000000800 */
[----:B------:R-:W-:-:S02]  /*9c40*/  WARPGROUP.DEPBAR.LE gsb0, 0x0 ;  /* 0x00008000000079c5 */ /* 0x000fc40000010000 */
[----:B-1----:R-:W-:-:S05]  /*9c50*/  F2FP.F16.F32.PACK_AB R156, R161, R160 ;  /* 0x000000a0a19c723e */ /* 0x002fca00000000ff */
[----:B------:R-:W1:Y:S01]  /*9c60*/  MUFU.EX2 R193, R193 ;  /* 0x000000c100c17308 */ /* 0x000e620000000800 */
[----:B--2---:R-:W-:Y:S01]  /*9c70*/  F2FP.F16.F32.PACK_AB R157, R163, R162 ;  /* 0x000000a2a39d723e */ /* 0x004fe200000000ff */
        /* <DEDUP_REMOVED lines=12> */
[----:B------:R-:W2:Y:S01]  /*9d40*/  MUFU.EX2 R195, R195 ;  /* 0x000000c300c37308 */ /* 0x000ea20000000800 */
[----:B------:R-:W-:Y:S01]  /*9d50*/  UMOV UR15, 0x40000040 ;  /* 0x40000040000f7882 */ /* 0x000fe20000000000 */
[----:B------:R-:W-:Y:S01]  /*9d60*/  FADD.FTZ R164, R203, R164 ;  /* 0x000000a4cba47221 */ /* 0x000fe20000010000 */
[----:B------:R-:W-:Y:S01]  /*9d70*/  FADD.FTZ R204, R205, R204 ;  /* 0x000000cccdcc7221 */ /* 0x000fe20000010000 */
[----:B------:R-:W-:Y:S02]  /*9d80*/  WARPGROUP.DEPBAR.LE gsb0, 0x0 ;  /* 0x00008000000079c5 */ /* 0x000fe40000010000 */
[----:B-----5:R-:W-:Y:S01]  /*9d90*/  F2FP.F16.F32.PACK_AB R156, R166, R165 ;  /* 0x000000a5a69c723e */ /* 0x020fe200000000ff */
[----:B------:R-:W-:Y:S01]  /*9da0*/  FADD.FTZ R165, R165, R164 ;  /* 0x000000a4a5a57221 */ /* 0x000fe20000010000 */
[----:B---3--:R-:W-:Y:S01]  /*9db0*/  F2FP.F16.F32.PACK_AB R157, R168, R167 ;  /* 0x000000a7a89d723e */ /* 0x008fe200000000ff */
[----:B------:R-:W-:Y:S01]  /*9dc0*/  FADD.FTZ R167, R167, R204 ;  /* 0x000000cca7a77221 */ /* 0x000fe20000010000 */
[----:B------:R-:W-:Y:S01]  /*9dd0*/  F2FP.F16.F32.PACK_AB R158, R210, R169 ;  /* 0x000000a9d29e723e */ /* 0x000fe200000000ff */
[----:B------:R-:W-:Y:S01]  /*9de0*/  FADD.FTZ R166, R166, R165 ;  /* 0x000000a5a6a67221 */ /* 0x000fe20000010000 */
[----:B0-----:R-:W-:Y:S01]  /*9df0*/  F2FP.F16.F32.PACK_AB R159, R212, R171 ;  /* 0x000000abd49f723e */ /* 0x001fe200000000ff */
        /* <DEDUP_REMOVED lines=46> */
[----:B-1----:R-:W-:Y:S01]  /*a0e0*/  F2FP.F16.F32.PACK_AB R157, R193, R190 ;  /* 0x000000bec19d723e */ /* 0x002fe200000000ff */
        /* <DEDUP_REMOVED lines=14> */
.L_x_13914:
[----:B------:R-:W0:Y:S01]  /*a1d0*/  S2UR UR11, SR_CgaCtaId ;  /* 0x00000000000b79c3 */ /* 0x000e220000008800 */
[----:B------:R-:W-:Y:S01]  /*a1e0*/  R2UR UR5, R223 ;  /* 0x00000000df0572ca */ /* 0x000fe200000e0000 */
[----:B------:R-:W-:Y:S01]  /*a1f0*/  UIADD3 UR7, UR7, 0x32460, URZ ;  /* 0x0003246007077890 */ /* 0x000fe2000fffe03f */
[----:B------:R-:W-:Y:S01]  /*a200*/  IMAD.MOV.U32 R201, RZ, RZ, R153 ;  /* 0x000000ffffc97224 */ /* 0x000fe200078e0099 */
[----:B------:R-:W-:-:S10]  /*a210*/  MOV R200, R152 ;  /* 0x0000009800c87202 */ /* 0x000fd40000000f00 */
[----:B------:R-:W-:Y:S02]  /*a220*/  UISETP.GT.AND UP0, UPT, UR38, UR5, UPT ;  /* 0x000000052600728c */ /* 0x000fe4000bf04270 */
[----:B------:R-:W-:-:S04]  /*a230*/  UIADD3 UR38, UR38, -0x1, URZ ;  /* 0xffffffff26267890 */ /* 0x000fc8000fffe03f */
[----:B------:R-:W-:Y:S01]  /*a240*/  PLOP3.LUT P1, PT, PT, PT, UP0, 0x80, 0x0 ;  /* 0x000000000000781c */ /* 0x000fe20003f2f008 */
[----:B0-----:R-:W-:-:S09]  /*a250*/  UPRMT UR7, UR11, 0x654, UR7 ;  /* 0x000006540b077896 */ /* 0x001fd20008000007 */
[----:B------:R-:W-:Y:S03]  /*a260*/  SYNCS.ARRIVE.TRANS64.RED.A1T0 RZ, [UR7], RZ ;  /* 0x000000ffffff79a7 */ /* 0x000fe60008100407 */
[----:B------:R-:W-:Y:S05]  /*a270*/  @P1 BRA `(.L_x_13915) ;  /* 0xffffffd400cc1947 */ /* 0x000fea000383ffff */
.L_x_13904:
[----:B------:R-:W0:Y:S01]  /*a280*/  SHFL.BFLY PT, R3, R0, 0x2, 0x1f ;  /* 0x0c401f0000037f89 */ /* 0x000e2200000e0000 */
[----:B------:R-:W-:Y:S01]  /*a290*/  IMAD.U32 R9, RZ, RZ, UR10 ;  /* 0x0000000aff097e24 */ /* 0x000fe2000f8e00ff */
[----:B------:R-:W-:Y:S02]  /*a2a0*/  PLOP3.LUT P0, PT, PT, PT, PT, 0x8, 0x0 ;  /* 0x000000000000781c */ /* 0x000fe40003f0e170 */
[----:B------:R-:W1:Y:S01]  /*a2b0*/  SHFL.BFLY PT, R5, R4, 0x2, 0x1f ;  /* 0x0c401f0004057f89 */ /* 0x000e6200000e0000 */
[----:B------:R-:W2:Y:S01]  /*a2c0*/  S2R R154, SR_TID.X ;  /* 0x00000000009a7919 */ /* 0x000ea20000002100 */
[----:B0-----:R-:W-:Y:S01]  /*a2d0*/  FADD.FTZ R3, R3, R0 ;  /* 0x0000000003037221 */ /* 0x001fe20000010000 */
[----:B------:R-:W-:Y:S02]  /*a2e0*/  IMAD.MOV.U32 R0, RZ, RZ, RZ ;  /* 0x000000ffff007224 */ /* 0x000fe400078e00ff */
[----:B-1----:R-:W-:Y:S02]  /*a2f0*/  FADD.FTZ R5, R5, R4 ;  /* 0x0000000405057221 */ /* 0x002fe40000010000 */
[----:B------:R-:W0:Y:S04]  /*a300*/  SHFL.BFLY PT, R2, R3, 0x1, 0x1f ;  /* 0x0c201f0003027f89 */ /* 0x000e2800000e0000 */
[----:B------:R-:W1:Y:S01]  /*a310*/  SHFL.BFLY PT, R6, R5, 0x1, 0x1f ;  /* 0x0c201f0005067f89 */ /* 0x000e6200000e0000 */
[----:B--2---:R-:W-:-:S04]  /*a320*/  SHF.R.U32.HI R154, RZ, 0x7, R154 ;  /* 0x00000007ff9a7819 */ /* 0x004fc8000001169a */
[----:B------:R-:W-:-:S05]  /*a330*/  IADD3 R4, -R154, 0xb, RZ ;  /* 0x0000000b9a047810 */ /* 0x000fca0007ffe1ff */
[----:B------:R2:W-:Y:S06]  /*a340*/  BAR.ARV R4, 0x100 ;  /* 0x000400040000751d */ /* 0x0005ec0000002000 */
[----:B0-----:R-:W-:Y:S01]  /*a350*/  FADD.FTZ R7, R3, R2 ;  /* 0x0000000203077221 */ /* 0x001fe20000010000 */
[----:B------:R-:W-:Y:S02]  /*a360*/  IMAD.MOV.U32 R2, RZ, RZ, RZ ;  /* 0x000000ffff027224 */ /* 0x000fe400078e00ff */
[----:B-1----:R-:W-:Y:S01]  /*a370*/  FADD.FTZ R8, R5, R6 ;  /* 0x0000000605087221 */ /* 0x002fe20000010000 */
[----:B------:R-:W-:Y:S06]  /*a380*/  BAR.ARV 0x8, 0x180 ;  /* 0x0206000000007b1d */ /* 0x000fec0000002000 */
[----:B------:R-:W-:Y:S01]  /*a390*/  FSETP.NE.FTZ.AND P1, PT, R7, RZ, PT ;  /* 0x000000ff0700720b */ /* 0x000fe20003f35000 */
[----:B--2---:R-:W-:Y:S01]  /*a3a0*/  IMAD.MOV.U32 R4, RZ, RZ, -0x800000 ;  /* 0xff800000ff047424 */ /* 0x004fe200078e00ff */
[----:B------:R-:W-:-:S02]  /*a3b0*/  FSETP.NE.FTZ.AND P2, PT, R8, RZ, PT ;  /* 0x000000ff0800720b */ /* 0x000fc40003f55000 */
[----:B------:R-:W-:-:S09]  /*a3c0*/  MOV R5, 0xff800000 ;  /* 0xff80000000057802 */ /* 0x000fd20000000f00 */
[----:B------:R-:W0:Y:S02]  /*a3d0*/  @P1 MUFU.LG2 R6, R7 ;  /* 0x0000000700061308 */ /* 0x000e240000000c00 */
[----:B------:R-:W-:-:S06]  /*a3e0*/  @P2 FMUL.FTZ R9, R9, 0.69314718246459960938 ;  /* 0x3f31721809092820 */ /* 0x000fcc0000410000 */
[----:B------:R-:W1:Y:S08]  /*a3f0*/  @P2 MUFU.LG2 R3, R8 ;  /* 0x0000000800032308 */ /* 0x000e700000000c00 */
[----:B------:R2:W3:Y:S01]  /*a400*/  @P1 MUFU.RCP R2, R7 ;  /* 0x0000000700021308 */ /* 0x0004e20000001000 */
[----:B0-----:R-:W-:-:S07]  /*a410*/  @P1 FMUL.FTZ R6, R6, 0.69314718246459960938 ;  /* 0x3f31721806061820 */ /* 0x001fce0000410000 */
[----:B------:R1:W0:Y:S01]  /*a420*/  @P2 MUFU.RCP R0, R8 ;  /* 0x0000000800002308 */ /* 0x0002220000001000 */
[----:B--2---:R-:W-:-:S04]  /*a430*/  IMAD.U32 R7, RZ, RZ, UR10 ;  /* 0x0000000aff077e24 */ /* 0x004fc8000f8e00ff */
[----:B------:R-:W-:Y:S01]  /*a440*/  @P1 FMUL.FTZ R7, R7, 0.69314718246459960938 ;  /* 0x3f31721807071820 */ /* 0x000fe20000410000 */
[----:B-1----:R-:W-:Y:S01]  /*a450*/  @P2 FMUL.FTZ R8, R3, 0.69314718246459960938 ;  /* 0x3f31721803082820 */ /* 0x002fe20000410000 */
        /* <DEDUP_REMOVED lines=130> */
.L_x_13878:
[----:B------:R-:W-:Y:S05]  /*ac80*/  @P0 BRA `(.L_x_13916) ;  /* 0x0000002000540947 */ /* 0x000fea0003800000 */
[----:B------:R-:W2:Y:S01]  /*ac90*/  LDL R0, [R1] ;  /* 0x0000000001007983 */ /* 0x000ea20000100800 */
[----:B------:R-:W0:Y:S01]  /*aca0*/  LDC R10, c[0x0][0xce8] ;  /* 0x00033a00ff0a7b82 */ /* 0x000e220000000800 */
[----:B------:R-:W-:Y:S01]  /*acb0*/  ULDC.64 UR8, c[0x0][0xcd0] ;  /* 0x0003340000087ab9 */ /* 0x000fe20000000a00 */
[----:B------:R-:W-:Y:S06]  /*acc0*/  BSSY B0, `(.L_x_13917) ;  /* 0x000014d000007945 */ /* 0x000fec0003800000 */
[----:B------:R-:W1:Y:S08]  /*acd0*/  S2UR UR12, SR_CTAID.Z ;  /* 0x00000000000c79c3 */ /* 0x000e700000002700 */
[----:B------:R-:W3:Y:S08]  /*ace0*/  LDC.64 R20, c[0x0][0xcd8] ;  /* 0x00033600ff147b82 */ /* 0x000ef00000000a00 */
[----:B------:R-:W-:Y:S01]  /*acf0*/  BAR.SYNC.DEFER_BLOCKING 0x1, 0x100 ;  /* 0x0044000000007b1d */ /* 0x000fe20000010000 */
[----:B0-----:R-:W-:-:S07]  /*ad00*/  ISETP.NE.AND P0, PT, R10, 0x1, PT ;  /* 0x000000010a00780c */ /* 0x001fce0003f05270 */
[----:B------:R-:W0:Y:S01]  /*ad10*/  S2UR UR11, SR_CTAID.Y ;  /* 0x00000000000b79c3 */ /* 0x000e220000002600 */
[----:B-1----:R-:W-:-:S07]  /*ad20*/  USHF.R.S32.HI UR10, URZ, 0x1f, UR12 ;  /* 0x0000001f3f0a7899 */ /* 0x002fce000801140c */
[----:B------:R-:W0:Y:S08]  /*ad30*/  LDC R35, c[0x0][0xd50] ;  /* 0x00035400ff237b82 */ /* 0x000e300000000800 */
[----:B------:R-:W1:Y:S08]  /*ad40*/  @P0 LDC R16, c[0x0][0xcec] ;  /* 0x00033b00ff100b82 */ /* 0x000e700000000800 */
[----:B------:R-:W4:Y:S08]  /*ad50*/  LDC.64 R22, c[0x0][0xc40] ;  /* 0x00031000ff167b82 */ /* 0x000f300000000a00 */
[----:B------:R-:W5:Y:S08]  /*ad60*/  @P0 LDC R19, c[0x0][0xcf0] ;  /* 0x00033c00ff130b82 */ /* 0x000f700000000800 */
[----:B------:R-:W5:Y:S08]  /*ad70*/  @P0 LDC R34, c[0x0][0xcec] ;  /* 0x00033b00ff220b82 */ /* 0x000f700000000800 */
[----:B------:R-:W5:Y:S01]  /*ad80*/  @P0 LDC R153, c[0x0][0xcf0] ;  /* 0x00033c00ff990b82 */ /* 0x000f620000000800 */
        /* <DEDUP_REMOVED lines=9> */
[----:B--2---:R-:W-:-:S05]  /*ae20*/  VIADD R7, R0, 0xffffff80 ;  /* 0xffffff8000077836 */ /* 0x004fca0000000000 */
[----:B------:R-:W-:-:S04]  /*ae30*/  SHF.R.S32.HI R6, RZ, 0x1f, R7 ;  /* 0x0000001fff067819 */ /* 0x000fc80000011407 */
[CC--:B------:R-:W-:Y:S02]  /*ae40*/  LEA.HI R8, R6.reuse, R7.reuse, RZ, 0x7 ;  /* 0x0000000706087211 */ /* 0x0c0fe400078f38ff */
[----:B------:R-:W-:Y:S02]  /*ae50*/  LEA.HI R15, R6, R7, RZ, 0x2 ;  /* 0x00000007060f7211 */ /* 0x000fe400078f10ff */
[C---:B------:R-:W-:Y:S02]  /*ae60*/  LOP3.LUT R0, R8.reuse, 0xffffff80, RZ, 0xc0, !PT ;  /* 0xffffff8008007812 */ /* 0x040fe400078ec0ff */
[----:B------:R-:W-:Y:S02]  /*ae70*/  SHF.R.S32.HI R9, RZ, 0x7, R8 ;  /* 0x00000007ff097819 */ /* 0x000fe40000011408 */
[----:B------:R-:W-:Y:S02]  /*ae80*/  IADD3 R0, R7, -R0, RZ ;  /* 0x8000000007007210 */ /* 0x000fe40007ffe0ff */
[----:B------:R-:W-:-:S02]  /*ae90*/  LEA.HI R6, R8, R9, RZ, 0x1 ;  /* 0x0000000908067211 */ /* 0x000fc400078f08ff */
[----:B------:R-:W-:Y:S02]  /*aea0*/  SHF.R.S32.HI R13, RZ, 0x1f, R0 ;  /* 0x0000001fff0d7819 */ /* 0x000fe40000011400 */
[----:B------:R-:W-:Y:S02]  /*aeb0*/  LOP3.LUT R8, R15, 0xfffffffc, RZ, 0xc0, !PT ;  /* 0xfffffffc0f087812 */ /* 0x000fe400078ec0ff */
[----:B------:R-:W-:Y:S02]  /*aec0*/  LEA.HI R12, R13, R0, RZ, 0x2 ;  /* 0x000000000d0c7211 */ /* 0x000fe400078f10ff */
[----:B------:R-:W-:Y:S01]  /*aed0*/  LOP3.LUT R6, R6, 0x3fffffe, RZ, 0xc0, !PT ;  /* 0x03fffffe06067812 */ /* 0x000fe200078ec0ff */
[----:B------:R-:W-:Y:S01]  /*aee0*/  IMAD.IADD R7, R7, 0x1, -R8 ;  /* 0x0000000107077824 */ /* 0x000fe200078e0a08 */
[--C-:B------:R-:W-:Y:S02]  /*aef0*/  SHF.R.S32.HI R11, RZ, 0x2, R12.reuse ;  /* 0x00000002ff0b7819 */ /* 0x100fe4000001140c */
[----:B------:R-:W-:Y:S01]  /*af00*/  SHF.R.S32.HI R14, RZ, 0x1f, R12 ;  /* 0x0000001fff0e7819 */ /* 0x000fe2000001140c */
[----:B------:R-:W-:Y:S01]  /*af10*/  IMAD.IADD R8, R9, 0x1, -R6 ;  /* 0x0000000109087824 */ /* 0x000fe200078e0a06 */
[----:B------:R-:W-:-:S02]  /*af20*/  LEA.HI R9, R7, R7, RZ, 0x1 ;  /* 0x0000000707097211 */ /* 0x000fc400078f08ff */
[----:B------:R-:W-:Y:S02]  /*af30*/  LEA.HI R14, R14, R11, RZ, 0x3 ;  /* 0x0000000b0e0e7211 */ /* 0x000fe400078f18ff */
[----:B------:R-:W-:Y:S02]  /*af40*/  LEA.HI R13, R13, R0, RZ, 0x5 ;  /* 0x000000000d0d7211 */ /* 0x000fe400078f28ff */
[----:B------:R-:W-:-:S05]  /*af50*/  LOP3.LUT R14, R14, 0xfffffff8, RZ, 0xc0, !PT ;  /* 0xfffffff80e0e7812 */ /* 0x000fca00078ec0ff */
[----:B------:R-:W-:Y:S01]  /*af60*/  IMAD.IADD R6, R11, 0x1, -R14 ;  /* 0x000000010b067824 */ /* 0x000fe200078e0a0e */
[----:B------:R-:W-:Y:S01]  /*af70*/  LOP3.LUT R14, R9, 0x1ffffffe, RZ, 0xc0, !PT ;  /* 0x1ffffffe090e7812 */ /* 0x000fe200078ec0ff */
[----:B------:R-:W2:Y:S01]  /*af80*/  S2R R11, SR_CTAID.X ;  /* 0x00000000000b7919 */ /* 0x000ea20000002500 */
[----:B------:R-:W-:Y:S02]  /*af90*/  SHF.R.S32.HI R9, RZ, 0x5, R13 ;  /* 0x00000005ff097819 */ /* 0x000fe4000001140d */
[----:B------:R-:W-:Y:S01]  /*afa0*/  IADD3 R13, R7, -R14, RZ ;  /* 0x8000000e070d7210 */ /* 0x000fe20007ffe0ff */
[----:B------:R-:W-:Y:S01]  /*afb0*/  IMAD.U32 R7, RZ, RZ, UR5 ;  /* 0x00000005ff077e24 */ /* 0x000fe2000f8e00ff */
[----:B------:R-:W-:Y:S01]  /*afc0*/  MOV R7, UR6 ;  /* 0x0000000600077c02 */ /* 0x000fe20008000f00 */
[----:B------:R-:W-:Y:S01]  /*afd0*/  IMAD R9, R9, 0x10, R6 ;  /* 0x0000001009097824 */ /* 0x000fe200078e0206 */
[----:B------:R-:W-:Y:S01]  /*afe0*/  UIMAD UR6, UR13, UR9, UR7 ;  /* 0x000000090d0672a4 */ /* 0x000fe2000f8e0207 */
[----:B------:R-:W-:Y:S01]  /*aff0*/  IMAD.U32 R6, RZ, RZ, UR4 ;  /* 0x00000004ff067e24 */ /* 0x000fe2000f8e00ff */
[----:B------:R-:W-:Y:S01]  /*b000*/  UIMAD.WIDE.U32 UR4, UR13, UR8, URZ ;  /* 0x000000080d0472a5 */ /* 0x000fe2000f8e003f */
[----:B------:R-:W-:-:S02]  /*b010*/  IMAD R18, R8, 0x40, R9 ;  /* 0x0000004008127824 */ /* 0x000fc400078e0209 */
[C---:B---3--:R-:W-:Y:S01]  /*b020*/  IMAD R14, R20.reuse, UR10, RZ ;  /* 0x0000000a140e7c24 */ /* 0x048fe2000f8e02ff */
[----:B------:R-:W-:Y:S01]  /*b030*/  UIADD3 UR6, UR5, UR6, URZ ;  /* 0x0000000605067290 */ /* 0x000fe2000fffe03f */
[----:B------:R-:W-:Y:S01]  /*b040*/  IMAD R8, R13, 0x8, R18 ;  /* 0x000000080d087824 */ /* 0x000fe200078e0212 */
[----:B------:R-:W-:Y:S01]  /*b050*/  ULDC.64 UR8, c[0x0][0xc28] ;  /* 0x00030a0000087ab9 */ /* 0x000fe20000000a00 */
[----:B------:R-:W-:-:S04]  /*b060*/  IMAD.WIDE.U32 R6, R20, UR12, R6 ;  /* 0x0000000c14067c25 */ /* 0x000fc8000f8e0006 */
[----:B------:R-:W-:Y:S02]  /*b070*/  IMAD R20, RZ, RZ, -UR13 ;  /* 0x8000000dff147e24 */ /* 0x000fe4000f8e02ff */
[----:B------:R-:W-:Y:S02]  /*b080*/  IMAD R17, R21, UR12, R14 ;  /* 0x0000000c15117c24 */ /* 0x000fe4000f8e020e */
[----:B------:R-:W-:Y:S02]  /*b090*/  IMAD.U32 R9, RZ, RZ, UR5 ;  /* 0x00000005ff097e24 */ /* 0x000fe4000f8e00ff */
[----:B0-----:R-:W-:Y:S02]  /*b0a0*/  IMAD R35, R35, R20, UR11 ;  /* 0x0000000b23237e24 */ /* 0x001fe4000f8e0214 */
[----:B------:R-:W-:Y:S01]  /*b0b0*/  IMAD.U32 R9, RZ, RZ, UR6 ;  /* 0x00000006ff097e24 */ /* 0x000fe2000f8e00ff */
[----:B------:R-:W-:Y:S01]  /*b0c0*/  ULDC.64 UR6, c[0x0][0xc48] ;  /* 0x0003120000067ab9 */ /* 0x000fe20000000a00 */
[----:B------:R-:W-:-:S02]  /*b0d0*/  IMAD.IADD R7, R7, 0x1, R17 ;  /* 0x0000000107077824 */ /* 0x000fc400078e0211 */
[----:B--2---:R-:W-:Y:S01]  /*b0e0*/  IMAD R13, R11, 0x80, R8 ;  /* 0x000000800b0d7824 */ /* 0x004fe200078e0208 */
[----:B------:R-:W-:Y:S01]  /*b0f0*/  MOV R8, UR4 ;  /* 0x0000000400087c02 */ /* 0x000fe20008000f00 */
[----:B------:R-:W-:Y:S02]  /*b100*/  ULDC.64 UR4, c[0x0][0xce0] ;  /* 0x0003380000047ab9 */ /* 0x000fe40000000a00 */
[----:B-1----:R-:W-:Y:S01]  /*b110*/  @P0 IMAD.HI.U32 R14, R13, R16, RZ ;  /* 0x000000100d0e0227 */ /* 0x002fe200078e00ff */
[----:B------:R-:W-:-:S03]  /*b120*/  MOV R15, R13 ;  /* 0x0000000d000f7202 */ /* 0x000fc60000000f00 */
[C---:B----4-:R-:W-:Y:S01]  /*b130*/  IMAD R16, R22.reuse, UR10, RZ ;  /* 0x0000000a16107c24 */ /* 0x050fe2000f8e02ff */
[----:B-----5:R-:W-:Y:S01]  /*b140*/  @P0 SHF.R.U32.HI R15, RZ, R19, R14 ;  /* 0x00000013ff0f0219 */ /* 0x020fe2000001160e */
[----:B------:R-:W-:-:S04]  /*b150*/  IMAD.WIDE.U32 R8, R22, UR12, R8 ;  /* 0x0000000c16087c25 */ /* 0x000fc8000f8e0008 */
[----:B------:R-:W-:Y:S01]  /*b160*/  IMAD R19, R23, UR12, R16 ;  /* 0x0000000c17137c24 */ /* 0x000fe2000f8e0210 */
[----:B------:R-:W-:Y:S01]  /*b170*/  SHF.R.S32.HI R16, RZ, 0x1f, R35 ;  /* 0x0000001fff107819 */ /* 0x000fe20000011423 */
        /* <DEDUP_REMOVED lines=9> */
[----:B------:R-:W-:Y:S01]  /*b210*/  SHF.R.S32.HI R19, RZ, 0x1f, R15 ;  /* 0x0000001fff137819 */ /* 0x000fe2000001140f */
[----:B------:R-:W-:Y:S01]  /*b220*/  IMAD R16, R35, UR5, R14 ;  /* 0x0000000523107c24 */ /* 0x000fe2000f8e020e */
[--C-:B------:R-:W-:Y:S01]  /*b230*/  SHF.R.S32.HI R14, RZ, 0x1f, R17.reuse ;  /* 0x0000001fff0e7819 */ /* 0x100fe20000011411 */
[----:B------:R-:W-:Y:S01]  /*b240*/  ULDC.64 UR4, c[0x0][0xc30] ;  /* 0x00030c0000047ab9 */ /* 0x000fe20000000a00 */
[----:B------:R-:W-:Y:S01]  /*b250*/  IADD3 R15, -R15, RZ, RZ ;  /* 0x000000ff0f0f7210 */ /* 0x000fe20007ffe1ff */
[----:B------:R-:W-:Y:S01]  /*b260*/  IMAD.MOV R20, RZ, RZ, -R17 ;  /* 0x000000ffff147224 */ /* 0x000fe200078e0a11 */
[----:B------:R-:W-:Y:S01]  /*b270*/  IADD3.X R7, R19, R7, R16, P0, !PT ;  /* 0x0000000713077210 */ /* 0x000fe200007fe410 */
[----:B------:R-:W-:-:S02]  /*b280*/  IMAD R14, R14, UR4, RZ ;  /* 0x000000040e0e7c24 */ /* 0x000fc4000f8e02ff */
[----:B------:R-:W-:Y:S02]  /*b290*/  IMAD R15, R10, R15, R13 ;  /* 0x0000000f0a0f7224 */ /* 0x000fe400078e020d */
        /* <DEDUP_REMOVED lines=32> */
[C---:B------:R-:W-:Y:S01]  /*b4a0*/  VIADD R11, R13.reuse, 0x8 ;  /* 0x000000080d0b7836 */ /* 0x040fe20000000000 */
[----:B------:R-:W0:Y:S01]  /*b4b0*/  SHFL.IDX PT, R15, R19, RZ, 0x1c1f ;  /* 0x001c1fff130f7589 */ /* 0x000e2200000e0000 */
[----:B------:R-:W-:Y:S01]  /*b4c0*/  UIADD3 UR4, UR4, 0x32420, URZ ;  /* 0x0003242004047890 */ /* 0x000fe2000fffe03f */
[----:B------:R-:W-:-:S02]  /*b4d0*/  ISETP.GE.OR P1, PT, R13, R10, P0 ;  /* 0x0000000a0d00720c */ /* 0x000fc40000726670 */
        /* <DEDUP_REMOVED lines=8> */
[----:B------:R-:W-:-:S05]  /*b560*/  IADD3 R0, R0, -R19, RZ ;  /* 0x8000001300007210 */ /* 0x000fca0007ffe0ff */
[----:B------:R-:W-:Y:S01]  /*b570*/  IMAD.SHL.U32 R0, R0, 0x2, RZ ;  /* 0x0000000200007824 */ /* 0x000fe200078e00ff */
[----:B0-----:R3:W-:Y:S04]  /*b580*/  @!P1 ST.E desc[UR36][R14.64], R5 ;  /* 0x000000050e009985 */ /* 0x0017e8000c101924 */
[----:B--2---:R3:W-:Y:S01]  /*b590*/  @!P0 ST.E desc[UR36][R16.64], R4 ;  /* 0x0000000410008985 */ /* 0x0047e2000c101924 */
[----:B------:R-:W-:Y:S05]  /*b5a0*/  @P2 BRA `(.L_x_13918) ;  /* 0x0000000800f82947 */ /* 0x000fea0003800000 */
[C---:B---3--:R-:W-:Y:S01]  /*b5b0*/  VIADD R4, R0.reuse, 0x8 ;  /* 0x0000000800047836 */ /* 0x048fe20000000000 */
[----:B------:R-:W-:Y:S01]  /*b5c0*/  ULDC UR4, c[0x0][0xbc8] ;  /* 0x0002f20000047ab9 */ /* 0x000fe20000000800 */
[C---:B------:R-:W-:Y:S01]  /*b5d0*/  VIADD R5, R0.reuse, 0x10 ;  /* 0x0000001000057836 */ /* 0x040fe20000000000 */
[C---:B------:R-:W-:Y:S01]  /*b5e0*/  IADD3 R12, R0.reuse, 0x18, RZ ;  /* 0x00000018000c7810 */ /* 0x040fe20007ffe0ff */
[----:B------:R-:W-:Y:S01]  /*b5f0*/  VIADD R18, R0, 0x20 ;  /* 0x0000002000127836 */ /* 0x000fe20000000000 */
[----:B------:R-:W-:Y:S01]  /*b600*/  ISETP.GE.AND P3, PT, R4, UR4, PT ;  /* 0x0000000404007c0c */ /* 0x000fe2000bf66270 */
[C---:B------:R-:W-:Y:S01]  /*b610*/  VIADD R19, R0.reuse, 0x28 ;  /* 0x0000002800137836 */ /* 0x040fe20000000000 */
[----:B------:R-:W-:Y:S01]  /*b620*/  ISETP.GE.AND P4, PT, R5, UR4, PT ;  /* 0x0000000405007c0c */ /* 0x000fe2000bf86270 */
[----:B------:R-:W-:Y:S01]  /*b630*/  VIADD R20, R0, 0x30 ;  /* 0x0000003000147836 */ /* 0x000fe20000000000 */
[----:B------:R-:W-:Y:S01]  /*b640*/  ISETP.GE.AND P5, PT, R12, UR4, PT ;  /* 0x000000040c007c0c */ /* 0x000fe2000bfa6270 */
[C---:B------:R-:W-:Y:S01]  /*b650*/  VIADD R22, R0.reuse, 0x40 ;  /* 0x0000004000167836 */ /* 0x040fe20000000000 */
[C---:B------:R-:W-:Y:S01]  /*b660*/  ISETP.GE.AND P2, PT, R0.reuse, UR4, PT ;  /* 0x0000000400007c0c */ /* 0x040fe2000bf46270 */
[----:B------:R-:W-:Y:S01]  /*b670*/  VIADD R23, R0, 0x48 ;  /* 0x0000004800177836 */ /* 0x000fe20000000000 */
[----:B------:R-:W-:Y:S01]  /*b680*/  ISETP.GE.AND P0, PT, R18, UR4, PT ;  /* 0x0000000412007c0c */ /* 0x000fe2000bf06270 */
[----:B------:R-:W-:Y:S01]  /*b690*/  VIADD R34, R0, 0x50 ;  /* 0x0000005000227836 */ /* 0x000fe20000000000 */
[----:B------:R-:W-:-:S02]  /*b6a0*/  ISETP.GE.AND P1, PT, R19, UR4, PT ;  /* 0x0000000413007c0c */ /* 0x000fc4000bf26270 */
[----:B------:R-:W-:Y:S02]  /*b6b0*/  IADD3 R21, R0, 0x38, RZ ;  /* 0x0000003800157810 */ /* 0x000fe40007ffe0ff */
[----:B------:R-:W-:Y:S02]  /*b6c0*/  @!P3 LEA.HI R4, R4, R4, RZ, 0x1 ;  /* 0x000000040404b211 */ /* 0x000fe400078f08ff */
[----:B------:R-:W-:Y:S02]  /*b6d0*/  @!P4 LEA.HI R5, R5, R5, RZ, 0x1 ;  /* 0x000000050505c211 */ /* 0x000fe400078f08ff */
[----:B------:R-:W-:Y:S02]  /*b6e0*/  @!P5 LEA.HI R12, R12, R12, RZ, 0x1 ;  /* 0x0000000c0c0cd211 */ /* 0x000fe400078f08ff */
[----:B------:R-:W-:Y:S02]  /*b6f0*/  @!P3 LOP3.LUT R13, R4, 0xfffffffe, RZ, 0xc0, !PT ;  /* 0xfffffffe040db812 */ /* 0x000fe400078ec0ff */
[----:B------:R-:W-:Y:S01]  /*b700*/  @!P4 LOP3.LUT R15, R5, 0xfffffffe, RZ, 0xc0, !PT ;  /* 0xfffffffe050fc812 */ /* 0x000fe200078ec0ff */
[----:B-1--4-:R-:W-:Y:S01]  /*b710*/  @!P2 IMAD.WIDE R4, R0, 0x4, R6 ;  /* 0x000000040004a825 */ /* 0x012fe200078e0206 */
        /* <DEDUP_REMOVED lines=14> */
[----:B0-----:R-:W-:Y:S01]  /*b800*/  VIADD R25, R0, 0x60 ;  /* 0x0000006000197836 */ /* 0x001fe20000000000 */
[----:B------:R-:W-:Y:S02]  /*b810*/  @!P1 LEA.HI R19, R19, R19, RZ, 0x1 ;  /* 0x0000001313139211 */ /* 0x000fe400078f08ff */
[----:B------:R-:W-:Y:S01]  /*b820*/  @!P0 LOP3.LUT R5, R18, 0xfffffffe, RZ, 0xc0, !PT ;  /* 0xfffffffe12058812 */ /* 0x000fe200078ec0ff */
[----:B-1----:R-:W-:Y:S01]  /*b830*/  VIADD R28, R0, 0x88 ;  /* 0x00000088001c7836 */ /* 0x002fe20000000000 */
[----:B------:R-:W-:Y:S02]  /*b840*/  @!P1 LOP3.LUT R13, R19, 0xfffffffe, RZ, 0xc0, !PT ;  /* 0xfffffffe130d9812 */ /* 0x000fe400078ec0ff */
        /* <DEDUP_REMOVED lines=14> */
[----:B------:R-:W-:Y:S02]  /*b930*/  IADD3 R24, R0, 0x58, RZ ;  /* 0x0000005800187810 */ /* 0x000fe40007ffe0ff */
[----:B------:R-:W-:Y:S01]  /*b940*/  @!P6 LOP3.LUT R19, R34, 0xfffffffe, RZ, 0xc0, !PT ;  /* 0xfffffffe2213e812 */ /* 0x000fe200078ec0ff */
        /* <DEDUP_REMOVED lines=37> */
[----:B---3--:R-:W-:Y:S01]  /*bba0*/  @!P5 LOP3.LUT R17, R22, 0xfffffffe, RZ, 0xc0, !PT ;  /* 0xfffffffe1611d812 */ /* 0x008fe200078ec0ff */
[----:B------:R-:W-:Y:S01]  /*bbb0*/  VIADD R22, R0, 0xb0 ;  /* 0x000000b000167836 */ /* 0x000fe20000000000 */
[----:B------:R-:W-:-:S02]  /*bbc0*/  @!P4 LOP3.LUT R23, R23, 0xfffffffe, RZ, 0xc0, !PT ;  /* 0xfffffffe1717c812 */ /* 0x000fc400078ec0ff */
[----:B----4-:R-:W-:Y:S01]  /*bbd0*/  @!P3 LOP3.LUT R19, R28, 0xfffffffe, RZ, 0xc0, !PT ;  /* 0xfffffffe1c13b812 */ /* 0x010fe200078ec0ff */
[C---:B------:R-:W-:Y:S01]  /*bbe0*/  VIADD R28, R0.reuse, 0xc0 ;  /* 0x000000c0001c7836 */ /* 0x040fe20000000000 */
[----:B------:R-:W-:Y:S01]  /*bbf0*/  IADD3 R25, R0, 0x98, RZ ;  /* 0x0000009800197810 */ /* 0x000fe20007ffe0ff */
[--C-:B0-----:R-:W-:Y:S01]  /*bc00*/  @!P2 IMAD.WIDE R4, R15, 0x4, R6.reuse ;  /* 0x000000040f04a825 */ /* 0x101fe200078e0206 */
[----:B------:R-:W-:Y:S02]  /*bc10*/  ISETP.GE.AND P0, PT, R24, UR4, PT ;  /* 0x0000000418007c0c */ /* 0x000fe4000bf06270 */
[----:B------:R-:W-:Y:S01]  /*bc20*/  ISETP.GE.AND P1, PT, R25, UR4, PT ;  /* 0x0000000419007c0c */ /* 0x000fe2000bf26270 */
[--C-:B-1----:R-:W-:Y:S01]  /*bc30*/  @!P6 IMAD.WIDE R12, R21, 0x4, R6.reuse ;  /* 0x00000004150ce825 */ /* 0x102fe200078e0206 */
        /* <DEDUP_REMOVED lines=19> */
[----:B-1----:R-:W-:Y:S01]  /*bd70*/  @!P1 LOP3.LUT R13, R25, 0xfffffffe, RZ, 0xc0, !PT ;  /* 0xfffffffe190d9812 */ /* 0x002fe200078ec0ff */
[----:B------:R-:W-:Y:S01]  /*bd80*/  @!P0 IMAD.WIDE R4, R5, 0x4, R6 ;  /* 0x0000000405048825 */ /* 0x000fe200078e0206 */
[----:B------:R-:W-:-:S02]  /*bd90*/  @!P4 LEA.HI R22, R22, R22, RZ, 0x1 ;  /* 0x000000161616c211 */ /* 0x000fc400078f08ff */
        /* <DEDUP_REMOVED lines=12> */
[----:B------:R-:W-:-:S02]  /*be60*/  @!P5 LOP3.LUT R23, R23, 0xfffffffe, RZ, 0xc0, !PT ;  /* 0xfffffffe1717d812 */ /* 0x000fc400078ec0ff */
[----:B----4-:R-:W-:Y:S02]  /*be70*/  @!P6 LOP3.LUT R19, R28, 0xfffffffe, RZ, 0xc0, !PT ;  /* 0xfffffffe1c13e812 */ /* 0x010fe400078ec0ff */
[----:B------:R-:W-:Y:S01]  /*be80*/  IADD3 R22, R0, 0xd8, RZ ;  /* 0x000000d800167810 */ /* 0x000fe20007ffe0ff */
[--C-:B0-----:R-:W-:Y:S01]  /*be90*/  @!P3 IMAD.WIDE R4, R21, 0x4, R6.reuse ;  /* 0x000000041504b825 */ /* 0x101fe200078e0206 */
[----:B------:R-:W-:Y:S02]  /*bea0*/  ISETP.GE.AND P0, PT, R20, UR4, PT ;  /* 0x0000000414007c0c */ /* 0x000fe4000bf06270 */
[----:B------:R-:W-:Y:S01]  /*beb0*/  ISETP.GE.AND P2, PT, R22, UR4, PT ;  /* 0x0000000416007c0c */ /* 0x000fe2000bf46270 */
        /* <DEDUP_REMOVED lines=10> */
[C---:B0-----:R-:W-:Y:S01]  /*bf60*/  IADD3 R5, R0.reuse, 0xf8, RZ ;  /* 0x000000f800057810 */ /* 0x041fe20007ffe0ff */
[C---:B------:R-:W-:Y:S01]  /*bf70*/  VIADD R14, R0.reuse, 0xe8 ;  /* 0x000000e8000e7836 */ /* 0x040fe20000000000 */
[----:B------:R0:W-:Y:S01]  /*bf80*/  @!P6 ST.E.64 desc[UR36][R18.64], R120 ;  /* 0x000000781200e985 */ /* 0x0001e2000c101b24 */
[----:B------:R-:W-:Y:S01]  /*bf90*/  VIADD R15, R0, 0xf0 ;  /* 0x000000f0000f7836 */ /* 0x000fe20000000000 */
[----:B------:R-:W-:Y:S02]  /*bfa0*/  ISETP.GE.AND P3, PT, R23, UR4, PT ;  /* 0x0000000417007c0c */ /* 0x000fe4000bf66270 */
[----:B------:R-:W-:Y:S02]  /*bfb0*/  ISETP.GE.AND P6, PT, R5, UR4, PT ;  /* 0x0000000405007c0c */ /* 0x000fe4000bfc6270 */
[----:B------:R-:W-:-:S02]  /*bfc0*/  ISETP.GE.AND P4, PT, R14, UR4, PT ;  /* 0x000000040e007c0c */ /* 0x000fc4000bf86270 */
[----:B------:R-:W-:Y:S02]  /*bfd0*/  ISETP.GE.AND P5, PT, R15, UR4, PT ;  /* 0x000000040f007c0c */ /* 0x000fe4000bfa6270 */
[----:B------:R-:W-:Y:S02]  /*bfe0*/  @!P1 LEA.HI R21, R21, R21, RZ, 0x1 ;  /* 0x0000001515159211 */ /* 0x000fe400078f08ff */
[----:B------:R-:W-:Y:S02]  /*bff0*/  @!P2 LEA.HI R22, R22, R22, RZ, 0x1 ;  /* 0x000000161616a211 */ /* 0x000fe400078f08ff */
[----:B-1----:R-:W-:Y:S02]  /*c000*/  @!P1 LOP3.LUT R13, R21, 0xfffffffe, RZ, 0xc0, !PT ;  /* 0xfffffffe150d9812 */ /* 0x002fe400078ec0ff */
[----:B------:R-:W-:Y:S02]  /*c010*/  @!P3 LEA.HI R23, R23, R23, RZ, 0x1 ;  /* 0x000000171717b211 */ /* 0x000fe400078f08ff */
[----:B------:R-:W-:-:S02]  /*c020*/  @!P6 LEA.HI R12, R5, R5, RZ, 0x1 ;  /* 0x00000005050ce211 */ /* 0x000fc400078f08ff */
[----:B------:R-:W-:Y:S02]  /*c030*/  @!P4 LEA.HI R14, R14, R14, RZ, 0x1 ;  /* 0x0000000e0e0ec211 */ /* 0x000fe400078f08ff */
[----:B------:R-:W-:Y:S02]  /*c040*/  @!P5 LEA.HI R4, R15, R15, RZ, 0x1 ;  /* 0x0000000f0f04d211 */ /* 0x000fe400078f08ff */
[----:B------:R-:W-:Y:S02]  /*c050*/  @!P0 LOP3.LUT R5, R20, 0xfffffffe, RZ, 0xc0, !PT ;  /* 0xfffffffe14058812 */ /* 0x000fe400078ec0ff */
[----:B------:R-:W-:Y:S02]  /*c060*/  @!P2 LOP3.LUT R15, R22, 0xfffffffe, RZ, 0xc0, !PT ;  /* 0xfffffffe160fa812 */ /* 0x000fe400078ec0ff */
[----:B--2---:R-:W-:Y:S02]  /*c070*/  @!P3 LOP3.LUT R17, R23, 0xfffffffe, RZ, 0xc0, !PT ;  /* 0xfffffffe1711b812 */ /* 0x004fe400078ec0ff */
[----:B0-----:R-:W-:Y:S01]  /*c080*/  @!P4 LOP3.LUT R19, R14, 0xfffffffe, RZ, 0xc0, !PT ;  /* 0xfffffffe0e13c812 */ /* 0x001fe200078ec0ff */
        /* <DEDUP_REMOVED lines=16> */
.L_x_13918:
[----:B------:R-:W-:Y:S05]  /*c190*/  BSYNC B0 ;  /* 0x0000000000007941 */ /* 0x000fea0003800000 */
.L_x_13917:
[----:B------:R-:W-:Y:S01]  /*c1a0*/  ISETP.GE.AND P0, PT, R11, R10, PT ;  /* 0x0000000a0b00720c */ /* 0x000fe20003f06270 */
[----:B0--3--:R2:W3:Y:S04]  /*c1b0*/  SHFL.IDX PT, R5, R9, 0x1, 0x1c1f ;  /* 0x003c1f0009057f89 */ /* 0x0094e800000e0000 */
[----:B------:R2:W0:Y:S08]  /*c1c0*/  SHFL.IDX PT, R4, R8, 0x1, 0x1c1f ;  /* 0x003c1f0008047f89 */ /* 0x00043000000e0000 */
[----:B--2---:R-:W-:Y:S05]  /*c1d0*/  @P0 BRA `(.L_x_13876) ;  /* 0x0000005400700947 */ /* 0x004fea0003800000 */
[C---:B----4-:R-:W-:Y:S01]  /*c1e0*/  VIADD R6, R0.reuse, 0x8 ;  /* 0x0000000800067836 */ /* 0x050fe20000000000 */
[----:B------:R-:W-:Y:S01]  /*c1f0*/  ULDC UR4, c[0x0][0xbc8] ;  /* 0x0002f20000047ab9 */ /* 0x000fe20000000800 */
[C---:B-1----:R-:W-:Y:S01]  /*c200*/  VIADD R7, R0.reuse, 0x10 ;  /* 0x0000001000077836 */ /* 0x042fe20000000000 */
[C---:B------:R-:W-:Y:S01]  /*c210*/  ISETP.GE.AND P0, PT, R0.reuse, UR4, PT ;  /* 0x0000000400007c0c */ /* 0x040fe2000bf06270 */
[----:B------:R-:W-:Y:S01]  /*c220*/  VIADD R12, R0, 0x18 ;  /* 0x00000018000c7836 */ /* 0x000fe20000000000 */
        /* <DEDUP_REMOVED lines=11> */
[----:B------:R-:W-:Y:S01]  /*c2e0*/  VIADD R20, R0, 0x58 ;  /* 0x0000005800147836 */ /* 0x000fe20000000000 */
[----:B------:R-:W-:-:S02]  /*c2f0*/  ISETP.GE.AND P4, PT, R18, UR4, PT ;  /* 0x0000000412007c0c */ /* 0x000fc4000bf86270 */
[----:B------:R-:W-:Y:S02]  /*c300*/  @!P1 LEA.HI R6, R6, R6, RZ, 0x1 ;  /* 0x0000000606069211 */ /* 0x000fe400078f08ff */
[----:B------:R-:W-:Y:S02]  /*c310*/  @!P2 LEA.HI R7, R7, R7, RZ, 0x1 ;  /* 0x000000070707a211 */ /* 0x000fe400078f08ff */
[----:B------:R-:W-:Y:S02]  /*c320*/  @!P1 LOP3.LUT R9, R6, 0xfffffffe, RZ, 0xc0, !PT ;  /* 0xfffffffe06099812 */ /* 0x000fe400078ec0ff */
[----:B------:R-:W-:Y:S01]  /*c330*/  @!P2 LOP3.LUT R11, R7, 0xfffffffe, RZ, 0xc0, !PT ;  /* 0xfffffffe070ba812 */ /* 0x000fe200078ec0ff */
[--C-:B0--3--:R-:W-:Y:S01]  /*c340*/  @!P0 IMAD.WIDE R6, R0, 0x4, R4.reuse ;  /* 0x0000000400068825 */ /* 0x109fe200078e0204 */
[----:B------:R-:W-:Y:S02]  /*c350*/  ISETP.GE.AND P3, PT, R17, UR4, PT ;  /* 0x0000000411007c0c */ /* 0x000fe4000bf66270 */
[----:B------:R-:W-:Y:S01]  /*c360*/  @!P5 LEA.HI R12, R12, R12, RZ, 0x1 ;  /* 0x0000000c0c0cd211 */ /* 0x000fe200078f08ff */
[----:B------:R-:W-:Y:S01]  /*c370*/  @!P1 IMAD.WIDE R8, R9, 0x4, R4 ;  /* 0x0000000409089825 */ /* 0x000fe200078e0204 */
[----:B------:R0:W-:Y:S01]  /*c380*/  @!P0 ST.E.64 desc[UR36][R6.64], R26 ;  /* 0x0000001a06008985 */ /* 0x0001e2000c101b24 */
[----:B------:R-:W-:-:S02]  /*c390*/  ISETP.GE.AND P0, PT, R14, UR4, PT ;  /* 0x000000040e007c0c */ /* 0x000fc4000bf06270 */
[----:B------:R-:W-:Y:S01]  /*c3a0*/  @!P2 IMAD.WIDE R10, R11, 0x4, R4 ;  /* 0x000000040b0aa825 */ /* 0x000fe200078e0204 */
[----:B------:R-:W-:Y:S01]  /*c3b0*/  @!P1 ST.E.64 desc[UR36][R8.64], R30 ;  /* 0x0000001e08009985 */ /* 0x000fe2000c101b24 */
[----:B------:R-:W-:Y:S02]  /*c3c0*/  ISETP.GE.AND P1, PT, R15, UR4, PT ;  /* 0x000000040f007c0c */ /* 0x000fe4000bf26270 */
[----:B------:R-:W-:Y:S01]  /*c3d0*/  @!P6 LEA.HI R13, R13, R13, RZ, 0x1 ;  /* 0x0000000d0d0de211 */ /* 0x000fe200078f08ff */
[----:B------:R1:W-:Y:S01]  /*c3e0*/  @!P2 ST.E.64 desc[UR36][R10.64], R2 ;  /* 0x000000020a00a985 */ /* 0x0003e2000c101b24 */
[----:B------:R-:W-:Y:S02]  /*c3f0*/  ISETP.GE.AND P2, PT, R16, UR4, PT ;  /* 0x0000000410007c0c */ /* 0x000fe4000bf46270 */
[----:B------:R-:W-:Y:S02]  /*c400*/  @!P6 LOP3.LUT R13, R13, 0xfffffffe, RZ, 0xc0, !PT ;  /* 0xfffffffe0d0de812 */ /* 0x000fe400078ec0ff */
[----:B------:R-:W-:-:S02]  /*c410*/  @!P3 LEA.HI R17, R17, R17, RZ, 0x1 ;  /* 0x000000111111b211 */ /* 0x000fc400078f08ff */
[----:B0-----:R-:W-:Y:S02]  /*c420*/  @!P5 LOP3.LUT R7, R12, 0xfffffffe, RZ, 0xc0, !PT ;  /* 0xfffffffe0c07d812 */ /* 0x001fe400078ec0ff */
[----:B------:R-:W-:Y:S02]  /*c430*/  @!P0 LEA.HI R14, R14, R14, RZ, 0x1 ;  /* 0x0000000e0e0e8211 */ /* 0x000fe400078f08ff */
[----:B------:R-:W-:Y:S02]  /*c440*/  @!P1 LEA.HI R15, R15, R15, RZ, 0x1 ;  /* 0x0000000f0f0f9211 */ /* 0x000fe400078f08ff */
[----:B------:R-:W-:Y:S01]  /*c450*/  @!P4 LEA.HI R18, R18, R18, RZ, 0x1 ;  /* 0x000000121212c211 */ /* 0x000fe200078f08ff */
[--C-:B-1----:R-:W-:Y:S01]  /*c460*/  @!P5 IMAD.WIDE R2, R7, 0x4, R4.reuse ;  /* 0x000000040702d825 */ /* 0x102fe200078e0204 */
[----:B------:R-:W-:Y:S02]  /*c470*/  @!P2 LEA.HI R16, R16, R16, RZ, 0x1 ;  /* 0x000000101010a211 */ /* 0x000fe400078f08ff */
[----:B------:R-:W-:Y:S01]  /*c480*/  @!P0 LOP3.LUT R9, R14, 0xfffffffe, RZ, 0xc0, !PT ;  /* 0xfffffffe0e098812 */ /* 0x000fe200078ec0ff */
[----:B------:R-:W-:Y:S01]  /*c490*/  @!P6 IMAD.WIDE R6, R13, 0x4, R4 ;  /* 0x000000040d06e825 */ /* 0x000fe200078e0204 */
[----:B------:R-:W-:Y:S01]  /*c4a0*/  @!P1 LOP3.LUT R15, R15, 0xfffffffe, RZ, 0xc0, !PT ;  /* 0xfffffffe0f0f9812 */ /* 0x000fe200078ec0ff */
[----:B------:R0:W-:Y:S01]  /*c4b0*/  @!P5 ST.E.64 desc[UR36][R2.64], R38 ;  /* 0x000000260200d985 */ /* 0x0001e2000c101b24 */
[----:B------:R-:W-:Y:S01]  /*c4c0*/  @!P2 LOP3.LUT R11, R16, 0xfffffffe, RZ, 0xc0, !PT ;  /* 0xfffffffe100ba812 */ /* 0x000fe200078ec0ff */
[----:B------:R-:W-:Y:S01]  /*c4d0*/  VIADD R16, R0, 0x70 ;  /* 0x0000007000107836 */ /* 0x000fe20000000000 */
[----:B------:R-:W-:Y:S01]  /*c4e0*/  @!P3 LOP3.LUT R17, R17, 0xfffffffe, RZ, 0xc0, !PT ;  /* 0xfffffffe1111b812 */ /* 0x000fe200078ec0ff */
[----:B------:R1:W-:Y:S01]  /*c4f0*/  @!P6 ST.E.64 desc[UR36][R6.64], R42 ;  /* 0x0000002a0600e985 */ /* 0x0003e2000c101b24 */
[----:B------:R-:W-:-:S02]  /*c500*/  @!P4 LOP3.LUT R13, R18, 0xfffffffe, RZ, 0xc0, !PT ;  /* 0xfffffffe120dc812 */ /* 0x000fc400078ec0ff */
[----:B------:R-:W-:Y:S02]  /*c510*/  ISETP.GE.AND P5, PT, R19, UR4, PT ;  /* 0x0000000413007c0c */ /* 0x000fe4000bfa6270 */
[----:B------:R-:W-:Y:S01]  /*c520*/  ISETP.GE.AND P6, PT, R20, UR4, PT ;  /* 0x0000000414007c0c */ /* 0x000fe2000bfc6270 */
[--C-:B------:R-:W-:Y:S01]  /*c530*/  @!P4 IMAD.WIDE R12, R13, 0x4, R4.reuse ;  /* 0x000000040d0cc825 */ /* 0x100fe200078e0204 */
[C---:B------:R-:W-:Y:S02]  /*c540*/  IADD3 R14, R0.reuse, 0x60, RZ ;  /* 0x00000060000e7810 */ /* 0x040fe40007ffe0ff */
        /* <DEDUP_REMOVED lines=11> */
[C---:B------:R-:W-:Y:S01]  /*c600*/  VIADD R15, R0.reuse, 0x68 ;  /* 0x00000068000f7836 */ /* 0x040fe20000000000 */
[----:B------:R3:W-:Y:S01]  /*c610*/  @!P3 ST.E.64 desc[UR36][R10.64], R58 ;  /* 0x0000003a0a00b985 */ /* 0x0007e2000c101b24 */
[----:B------:R-:W-:Y:S01]  /*c620*/  VIADD R17, R0, 0x78 ;  /* 0x0000007800117836 */ /* 0x000fe20000000000 */
[----:B------:R-:W-:Y:S02]  /*c630*/  @!P6 LEA.HI R20, R20, R20, RZ, 0x1 ;  /* 0x000000141414e211 */ /* 0x000fe400078f08ff */
[----:B------:R4:W-:Y:S01]  /*c640*/  @!P4 ST.E.64 desc[UR36][R12.64], R62 ;  /* 0x0000003e0c00c985 */ /* 0x0009e2000c101b24 */
[----:B------:R-:W-:Y:S02]  /*c650*/  ISETP.GE.AND P4, PT, R14, UR4, PT ;  /* 0x000000040e007c0c */ /* 0x000fe4000bf86270 */
        /* <DEDUP_REMOVED lines=81> */
[----:B------:R-:W-:Y:S01]  /*cb70*/  @!P6 LEA.HI R20, R20, R20, RZ, 0x1 ;  /* 0x000000141414e211 */ /* 0x000fe200078f08ff */
[C---:B------:R-:W-:Y:S01]  /*cb80*/  VIADD R18, R0.reuse, 0xf0 ;  /* 0x000000f000127836 */ /* 0x040fe20000000000 */
[----:B------:R-:W-:Y:S01]  /*cb90*/  ISETP.GE.AND P1, PT, R15, UR4, PT ;  /* 0x000000040f007c0c */ /* 0x000fe2000bf26270 */
[----:B------:R-:W-:Y:S01]  /*cba0*/  VIADD R0, R0, 0xf8 ;  /* 0x000000f800007836 */ /* 0x000fe20000000000 */
[----:B------:R-:W-:-:S02]  /*cbb0*/  ISETP.GE.AND P3, PT, R17, UR4, PT ;  /* 0x0000000411007c0c */ /* 0x000fc4000bf66270 */
[----:B------:R-:W-:Y:S02]  /*cbc0*/  ISETP.GE.AND P4, PT, R18, UR4, PT ;  /* 0x0000000412007c0c */ /* 0x000fe4000bf86270 */
        /* <DEDUP_REMOVED lines=33> */
.L_x_13916:
        /* <DEDUP_REMOVED lines=31> */
[----:B------:R-:W-:Y:S01]  /*cfd0*/  IADD3 R7, -R5, RZ, RZ ;  /* 0x000000ff05077210 */ /* 0x000fe20007ffe1ff */
[----:B------:R-:W-:Y:S01]  /*cfe0*/  UIMAD UR6, UR11, UR9, UR6 ;  /* 0x000000090b0672a4 */ /* 0x000fe2000f8e0206 */
[----:B------:R-:W-:Y:S01]  /*cff0*/  MOV R2, UR4 ;  /* 0x0000000400027c02 */ /* 0x000fe20008000f00 */
[----:B------:R-:W-:Y:S01]  /*d000*/  IMAD.U32 R3, RZ, RZ, UR5 ;  /* 0x00000005ff037e24 */ /* 0x000fe2000f8e00ff */
[----:B------:R-:W-:Y:S01]  /*d010*/  SHF.R.S32.HI R4, RZ, 0x1f, R9 ;  /* 0x0000001fff047819 */ /* 0x000fe20000011409 */
[----:B------:R-:W-:Y:S01]  /*d020*/  UIADD3 UR6, UR5, UR6, URZ ;  /* 0x0000000605067290 */ /* 0x000fe2000fffe03f */
[----:B0-----:R-:W-:-:S02]  /*d030*/  IMAD R12, R10, UR8, RZ ;  /* 0x000000080a0c7c24 */ /* 0x001fc4000f8e02ff */
[----:B------:R-:W-:Y:S01]  /*d040*/  ULDC.64 UR4, c[0x0][0xce0] ;  /* 0x0003380000047ab9 */ /* 0x000fe20000000a00 */
[----:B------:R-:W-:Y:S02]  /*d050*/  IMAD R7, R6, R7, R0 ;  /* 0x0000000706077224 */ /* 0x000fe400078e0200 */
[----:B------:R-:W-:Y:S02]  /*d060*/  IMAD.U32 R3, RZ, RZ, UR6 ;  /* 0x00000006ff037e24 */ /* 0x000fe4000f8e00ff */
[----:B------:R-:W-:Y:S01]  /*d070*/  IMAD R11, R11, UR7, R12 ;  /* 0x000000070b0b7c24 */ /* 0x000fe2000f8e020c */
[----:B------:R-:W-:Y:S01]  /*d080*/  SHF.R.S32.HI R0, RZ, 0x1f, R7 ;  /* 0x0000001fff007819 */ /* 0x000fe20000011407 */
[----:B------:R-:W-:-:S04]  /*d090*/  IMAD.WIDE.U32 R2, R10, UR7, R2 ;  /* 0x000000070a027c25 */ /* 0x000fc8000f8e0002 */
[----:B------:R-:W-:Y:S02]  /*d0a0*/  IMAD.IADD R3, R11, 0x1, R3 ;  /* 0x000000010b037824 */ /* 0x000fe400078e0203 */
[----:B------:R-:W-:Y:S02]  /*d0b0*/  IMAD R4, R4, UR4, RZ ;  /* 0x0000000404047c24 */ /* 0x000fe4000f8e02ff */
[----:B------:R-:W-:-:S04]  /*d0c0*/  IMAD.WIDE.U32 R2, R9, UR4, R2 ;  /* 0x0000000409027c25 */ /* 0x000fc8000f8e0002 */
[----:B------:R-:W-:Y:S01]  /*d0d0*/  IMAD R4, R9, UR5, R4 ;  /* 0x0000000509047c24 */ /* 0x000fe2000f8e0204 */
[----:B------:R-:W-:Y:S01]  /*d0e0*/  SHF.R.S32.HI R9, RZ, 0x1f, R5 ;  /* 0x0000001fff097819 */ /* 0x000fe20000011405 */
[----:B------:R-:W-:Y:S01]  /*d0f0*/  ULDC.64 UR4, c[0x0][0xcc8] ;  /* 0x0003320000047ab9 */ /* 0x000fe20000000a00 */
[----:B------:R-:W-:Y:S01]  /*d100*/  IADD3 R2, P0, R5, R2, RZ ;  /* 0x0000000205027210 */ /* 0x000fe20007f1e0ff */
[----:B------:R-:W-:-:S03]  /*d110*/  IMAD R0, R0, UR4, RZ ;  /* 0x0000000400007c24 */ /* 0x000fc6000f8e02ff */
[----:B------:R-:W-:Y:S01]  /*d120*/  IADD3.X R3, R9, R3, R4, P0, !PT ;  /* 0x0000000309037210 */ /* 0x000fe200007fe404 */
        /* <DEDUP_REMOVED lines=9> */
.L_x_13874:
[----:B------:R-:W-:-:S08]  /*d1c0*/  NOP ;  /* 0x0000000000007918 */ /* 0x000fd00000000000 */
[----:B------:R-:W0:-:S00]  /*d1d0*/  USETMAXREG.DEALLOC.CTAPOOL 0x28 ;  /* 0x00000028000079c8 */ /* 0x000e0000080e0500 */
        /* <DEDUP_REMOVED lines=16> */
.L_x_13919:
[----:B------:R-:W-:Y:S01]  /*d2e0*/  ULDC UR40, c[0x0][0xd50] ;  /* 0x0003540000287ab9 */ /* 0x000fe20000000800 */
[----:B------:R-:W-:Y:S01]  /*d2f0*/  UMOV UR39, UR6 ;  /* 0x0000000600277c82 */ /* 0x000fe20008000000 */
[----:B------:R-:W-:-:S11]  /*d300*/  UISETP.NE.AND UP0, UPT, UR40, 0x1, UPT ;  /* 0x000000012800788c */ /* 0x000fd6000bf05270 */
[----:B------:R-:W-:Y:S01]  /*d310*/  @UP0 ULDC UR4, c[0x0][0xd54] ;  /* 0x0003550000040ab9 */ /* 0x000fe20000000800 */
[----:B------:R-:W-:Y:S01]  /*d320*/  @UP0 ULDC UR7, c[0x0][0xd58] ;  /* 0x0003560000070ab9 */ /* 0x000fe20000000800 */
[----:B------:R-:W-:-:S04]  /*d330*/  UIMAD.WIDE.U32 UR4, UR6, UR4, URZ ;  /* 0x00000004060472a5 */ /* 0x000fc8000f8e003f */
[----:B------:R-:W-:-:S12]  /*d340*/  @UP0 USHF.R.U32.HI UR39, URZ, UR7, UR5 ;  /* 0x000000073f270299 */ /* 0x000fd80008011605 */
.L_x_13920:
[----:B------:R-:W-:Y:S01]  /*d350*/  ISETP.LE.AND P0, PT, RZ, UR45, PT ;  /* 0x0000002dff007c0c */ /* 0x000fe2000bf03270 */
[----:B------:R-:W-:Y:S01]  /*d360*/  UIADD3 UR4, -UR39, URZ, URZ ;  /* 0x0000003f27047290 */ /* 0x000fe2000fffe13f */
[----:B------:R-:W-:Y:S01]  /*d370*/  MOV R26, 0x1 ;  /* 0x00000001001a7802 */ /* 0x000fe20000000f00 */
[----:B------:R-:W-:Y:S02]  /*d380*/  IMAD.MOV.U32 R17, RZ, RZ, RZ ;  /* 0x000000ffff117224 */ /* 0x000fe400078e00ff */
[----:B------:R-:W-:Y:S01]  /*d390*/  UIMAD UR40, UR40, UR4, UR6 ;  /* 0x00000004282872a4 */ /* 0x000fe2000f8e0206 */
[----:B------:R-:W-:-:S07]  /*d3a0*/  IMAD.MOV.U32 R9, RZ, RZ, 0x1 ;  /* 0x00000001ff097424 */ /* 0x000fce00078e00ff */
[----:B------:R-:W-:Y:S05]  /*d3b0*/  @!P0 BRA `(.L_x_13921) ;  /* 0x0000004000348947 */ /* 0x000fea0003800000 */
[----:B------:R-:W-:Y:S01]  /*d3c0*/  ULDC.64 UR4, c[0x0][0xb20] ;  /* 0x0002c80000047ab9 */ /* 0x000fe20000000a00 */
[----:B------:R-:W0:Y:S01]  /*d3d0*/  S2UR UR46, SR_CTAID.X ;  /* 0x00000000002e79c3 */ /* 0x000e220000002500 */
[----:B------:R-:W-:Y:S01]  /*d3e0*/  UISETP.NE.U32.AND UP0, UPT, UR4, URZ, UPT ;  /* 0x0000003f0400728c */ /* 0x000fe2000bf05070 */
[----:B------:R-:W-:Y:S01]  /*d3f0*/  IMAD.MOV.U32 R27, RZ, RZ, RZ ;  /* 0x000000ffff1b7224 */ /* 0x000fe200078e00ff */
        /* <DEDUP_REMOVED lines=8> */
[----:B------:R-:W-:Y:S01]  /*d480*/  MOV R2, UR4 ;  /* 0x0000000400027c02 */ /* 0x000fe20008000f00 */
        /* <DEDUP_REMOVED lines=17> */
[----:B------:R-:W-:Y:S02]  /*d5a0*/  UIMAD.WIDE UR4, UR4, 0x2aaaaaab, URZ ;  /* 0x2aaaaaab040478a5 */ /* 0x000fe4000f8e023f */
[----:B------:R-:W-:Y:S02]  /*d5b0*/  UIADD3 UR6, UR7, UR6, URZ ;  /* 0x0000000607067290 */ /* 0x000fe4000fffe03f */
[----:B------:R-:W-:Y:S02]  /*d5c0*/  USHF.R.U32.HI UR42, URZ, 0x1f, UR5 ;  /* 0x0000001f3f2a7899 */ /* 0x000fe40008011605 */
[----:B------:R-:W-:Y:S02]  /*d5d0*/  UIMAD.WIDE UR6, UR6, 0x2aaaaaab, URZ ;  /* 0x2aaaaaab060678a5 */ /* 0x000fe4000f8e023f */
[----:B------:R-:W-:-:S02]  /*d5e0*/  ULEA.HI.SX32 UR42, UR5, UR42, 0x1c ;  /* 0x0000002a052a7291 */ /* 0x000fc4000f8fe23f */
[----:B------:R-:W-:Y:S02]  /*d5f0*/  USHF.R.U32.HI UR41, URZ, 0x1f, UR7 ;  /* 0x0000001f3f297899 */ /* 0x000fe40008011607 */
[----:B------:R-:W-:Y:S02]  /*d600*/  ULOP3.LUT UR40, UR40, 0xffff, URZ, 0xc0, !UPT ;  /* 0x0000ffff28287892 */ /* 0x000fe4000f8ec03f */
[----:B------:R-:W-:Y:S01]  /*d610*/  ULEA.HI.SX32 UR41, UR7, UR41, 0x1c ;  /* 0x0000002907297291 */ /* 0x000fe2000f8fe23f */
        /* <DEDUP_REMOVED lines=38> */
.L_x_13922:
[----:B------:R-:W-:Y:S02]  /*d880*/  UIMAD UR48, UR40, UR38, URZ ;  /* 0x00000026283072a4 */ /* 0x000fe4000f8e023f */
[----:B------:R-:W-:Y:S01]  /*d890*/  MOV R0, UR38 ;  /* 0x0000002600007c02 */ /* 0x000fe20008000f00 */
        /* <DEDUP_REMOVED lines=28> */
[----:B0----5:R-:W-:Y:S05]  /*da60*/  CALL.ABS.NOINC R2 ;  /* 0x0000000002007343 */ /* 0x021fea0003c00000 */
.L_x_13923:
        /* <DEDUP_REMOVED lines=20> */
.L_x_13925:
        /* <DEDUP_REMOVED lines=15> */
.L_x_13924:
        /* <DEDUP_REMOVED lines=8> */
[----:B------:R-:W-:Y:S01]  /*dd20*/  MOV R2, UR4 ;  /* 0x0000000400027c02 */ /* 0x000fe20008000f00 */
[----:B------:R-:W-:Y:S01]  /*dd30*/  IMAD.U32 R3, RZ, RZ, UR5 ;  /* 0x00000005ff037e24 */ /* 0x000fe2000f8e00ff */
[C---:B------:R-:W-:Y:S01]  /*dd40*/  LOP3.LUT R7, R24.reuse, 0x7f, RZ, 0xc0, !PT ;  /* 0x0000007f18077812 */ /* 0x040fe200078ec0ff */
[----:B------:R-:W-:Y:S01]  /*dd50*/  IMAD.SHL.U32 R0, R24, 0x10, RZ ;  /* 0x0000001018007824 */ /* 0x000fe200078e00ff */
[----:B0-----:R-:W-:Y:S02]  /*dd60*/  ISETP.NE.AND P1, PT, R12, 0x1, PT ;  /* 0x000000010c00780c */ /* 0x001fe40003f25270 */
[----:B------:R-:W-:Y:S01]  /*dd70*/  LOP3.LUT R16, R16, 0xffffbfff, RZ, 0xc0, !PT ;  /* 0xffffbfff10107812 */ /* 0x000fe200078ec0ff */
[----:B------:R0:W2:Y:S01]  /*dd80*/  @P0 LDG.E R30, desc[UR36][R2.64] ;  /* 0x00000024021e0981 */ /* 0x0000a2000c1e1900 */
[----:B------:R-:W-:Y:S01]  /*dd90*/  LOP3.LUT R4, R0, 0x70, RZ, 0xc0, !PT ;  /* 0x0000007000047812 */ /* 0x000fe200078ec0ff */
[----:B------:R-:W-:Y:S01]  /*dda0*/  VIADD R0, R25, 0xffffffff ;  /* 0xffffffff19007836 */ /* 0x000fe20000000000 */
[----:B------:R-:W-:Y:S01]  /*ddb0*/  SHF.R.U32.HI R5, RZ, 0x3, R7 ;  /* 0x00000003ff057819 */ /* 0x000fe20000011607 */
[----:B------:R-:W-:Y:S01]  /*ddc0*/  IMAD.SHL.U32 R6, R24, 0x8, RZ ;  /* 0x0000000818067824 */ /* 0x000fe200078e00ff */
[----:B------:R-:W-:Y:S01]  /*ddd0*/  LOP3.LUT R37, R34, 0x2, RZ, 0xfc, !PT ;  /* 0x0000000222257812 */ /* 0x000fe200078efcff */
[----:B------:R-:W-:Y:S01]  /*dde0*/  ULDC UR4, c[0x0][0x320] ;  /* 0x0000c80000047ab9 */ /* 0x000fe20000000800 */
[----:B------:R-:W-:-:S03]  /*ddf0*/  LOP3.LUT R32, R4, R5, RZ, 0xfc, !PT ;  /* 0x0000000504207212 */ /* 0x000fc600078efcff */
[----:B0-----:R-:W0:Y:S01]  /*de00*/  @P1 LDC R2, c[0x0][0x434] ;  /* 0x00010d00ff021b82 */ /* 0x001e220000000800 */
[----:B------:R-:W-:Y:S01]  /*de10*/  @P1 LOP3.LUT R16, R16, 0x4000, RZ, 0xfc, !PT ;  /* 0x0000400010101812 */ /* 0x000fe200078efcff */
[----:B------:R-:W-:-:S05]  /*de20*/  IMAD R4, R0, 0x60, R32 ;  /* 0x0000006000047824 */ /* 0x000fca00078e0220 */
[C---:B------:R-:W-:Y:S01]  /*de30*/  ISETP.GE.AND P0, PT, R4.reuse, UR43, PT ;  /* 0x0000002b04007c0c */ /* 0x040fe2000bf06270 */
[----:B------:R-:W1:Y:S01]  /*de40*/  @P1 LDC R3, c[0x0][0x438] ;  /* 0x00010e00ff031b82 */ /* 0x000e620000000800 */
[----:B-----5:R-:W-:Y:S02]  /*de50*/  IADD3 R10, R4, R27, RZ ;  /* 0x0000001b040a7210 */ /* 0x020fe40007ffe0ff */
[----:B------:R-:W-:-:S03]  /*de60*/  ISETP.GT.U32.OR P0, PT, R32, 0x5f, P0 ;  /* 0x0000005f2000780c */ /* 0x000fc60000704470 */
[----:B------:R-:W-:-:S10]  /*de70*/  IMAD.MOV.U32 R11, RZ, RZ, R10 ;  /* 0x000000ffff0b7224 */ /* 0x000fd400078e000a */
        /* <DEDUP_REMOVED lines=12> */
[----:B------:R-:W-:-:S06]  /*df40*/  @!P0 LEA.HI.X R5, R2, R5, R3, 0x2, P1 ;  /* 0x0000000502058211 */ /* 0x000fcc00008f1403 */
[----:B------:R-:W2:Y:S01]  /*df50*/  @!P0 LDG.E R5, desc[UR36][R4.64] ;  /* 0x0000002404058981 */ /* 0x000ea2000c1e1900 */
[----:B------:R-:W-:Y:S02]  /*df60*/  ISETP.NE.AND P2, PT, R37, 0x3, PT ;  /* 0x000000032500780c */ /* 0x000fe40003f45270 */
[----:B------:R-:W-:Y:S02]  /*df70*/  CS2R R18, SRZ ;  /* 0x0000000000127805 */ /* 0x000fe4000001ff00 */
[----:B------:R-:W-:Y:S01]  /*df80*/  LOP3.LUT R22, R6, 0x38, RZ, 0xc0, !PT ;  /* 0x0000003806167812 */ /* 0x000fe200078ec0ff */
[----:B------:R-:W-:Y:S01]  /*df90*/  UMOV UR5, 0xffffffff ;  /* 0xffffffff00057882 */ /* 0x000fe20000000000 */
[----:B------:R-:W-:Y:S01]  /*dfa0*/  ISETP.GT.U32.AND P1, PT, R32, 0x5f, PT ;  /* 0x0000005f2000780c */ /* 0x000fe20003f24070 */
[----:B------:R-:W-:Y:S01]  /*dfb0*/  IMAD.U32 R29, RZ, RZ, UR39 ;  /* 0x00000027ff1d7e24 */ /* 0x000fe2000f8e00ff */
[----:B------:R-:W-:Y:S02]  /*dfc0*/  LOP3.LUT R16, R16, 0xffffffdf, RZ, 0xc0, !PT ;  /* 0xffffffdf10107812 */ /* 0x000fe400078ec0ff */
[----:B------:R-:W-:-:S02]  /*dfd0*/  LOP3.LUT R36, R22, 0x40, RZ, 0xfc, !PT ;  /* 0x0000004016247812 */ /* 0x000fc400078efcff */
[----:B------:R-:W-:Y:S02]  /*dfe0*/  LOP3.LUT R35, R22, 0x80, RZ, 0xfc, !PT ;  /* 0x0000008016237812 */ /* 0x000fe400078efcff */
[----:B------:R-:W-:Y:S02]  /*dff0*/  ISETP.GE.AND P4, PT, R36, UR4, PT ;  /* 0x0000000424007c0c */ /* 0x000fe4000bf86270 */
[----:B------:R-:W-:Y:S02]  /*e000*/  @P2 LOP3.LUT R16, R16, 0x20, RZ, 0xfc, !PT ;  /* 0x0000002010102812 */ /* 0x000fe400078efcff */
[----:B------:R-:W-:Y:S02]  /*e010*/  ISETP.GE.AND P3, PT, R35, UR4, PT ;  /* 0x0000000423007c0c */ /* 0x000fe4000bf66270 */
[----:B------:R-:W-:Y:S02]  /*e020*/  LOP3.LUT R16, R16, 0xffff7fff, RZ, 0xc0, !PT ;  /* 0xffff7fff10107812 */ /* 0x000fe400078ec0ff */
[----:B------:R-:W-:-:S02]  /*e030*/  LOP3.LUT R31, R22, 0xc0, RZ, 0xfc, !PT ;  /* 0x000000c0161f7812 */ /* 0x000fc400078efcff */
[----:B------:R-:W-:Y:S02]  /*e040*/  @P1 LOP3.LUT R16, R16, 0x8000, RZ, 0xfc, !PT ;  /* 0x0000800010101812 */ /* 0x000fe400078efcff */
[----:B------:R-:W-:Y:S02]  /*e050*/  ISETP.GE.AND P1, PT, R31, UR4, PT ;  /* 0x000000041f007c0c */ /* 0x000fe4000bf26270 */
[----:B------:R-:W-:Y:S02]  /*e060*/  LOP3.LUT R16, R16, 0xffffffef, RZ, 0xc0, !PT ;  /* 0xffffffef10107812 */ /* 0x000fe400078ec0ff */
[----:B------:R-:W-:Y:S02]  /*e070*/  IADD3 R23, -R11, RZ, RZ ;  /* 0x000000ff0b177210 */ /* 0x000fe40007ffe1ff */
[----:B------:R-:W-:-:S03]  /*e080*/  @P4 LOP3.LUT R16, R16, 0x10, RZ, 0xfc, !PT ;  /* 0x0000001010104812 */ /* 0x000fc600078efcff */
[----:B------:R-:W-:Y:S01]  /*e090*/  IMAD R23, R12, R23, R10 ;  /* 0x000000170c177224 */ /* 0x000fe200078e020a */
[----:B------:R-:W-:-:S04]  /*e0a0*/  LOP3.LUT R16, R16, 0xfffffffe, RZ, 0xc0, !PT ;  /* 0xfffffffe10107812 */ /* 0x000fc800078ec0ff */
[----:B------:R-:W-:-:S04]  /*e0b0*/  LOP3.LUT R16, R16, 0xfffffff7, RZ, 0xc0, !PT ;  /* 0xfffffff710107812 */ /* 0x000fc800078ec0ff */
[----:B------:R-:W-:Y:S02]  /*e0c0*/  @P3 LOP3.LUT R16, R16, 0x8, RZ, 0xfc, !PT ;  /* 0x0000000810103812 */ /* 0x000fe400078efcff */
[--C-:B--2---:R-:W-:Y:S01]  /*e0d0*/  @!P0 SHF.R.S32.HI R19, RZ, 0x1f, R5.reuse ;  /* 0x0000001fff138819 */ /* 0x104fe20000011405 */
[----:B------:R-:W-:Y:S01]  /*e0e0*/  @!P0 IMAD.MOV.U32 R18, RZ, RZ, R5 ;  /* 0x000000ffff128224 */ /* 0x000fe200078e0005 */
[----:B------:R-:W-:-:S13]  /*e0f0*/  ISETP.GE.AND P0, PT, R22, UR4, PT ;  /* 0x0000000416007c0c */ /* 0x000fda000bf06270 */
[----:B------:R-:W-:-:S04]  /*e100*/  @P0 LOP3.LUT R16, R16, 0x1, RZ, 0xfc, !PT ;  /* 0x0000000110100812 */ /* 0x000fc800078efcff */
[----:B------:R-:W-:-:S04]  /*e110*/  LOP3.LUT R16, R16, 0xfffffffb, RZ, 0xc0, !PT ;  /* 0xfffffffb10107812 */ /* 0x000fc800078ec0ff */
[----:B------:R-:W-:Y:S01]  /*e120*/  @P1 LOP3.LUT R16, R16, 0x4, RZ, 0xfc, !PT ;  /* 0x0000000410101812 */ /* 0x000fe200078efcff */
[----:B------:R-:W-:Y:S06]  /*e130*/  BRA.DIV UR5, `(.L_x_13926) ;  /* 0x0000003a05607947 */ /* 0x000fec000b800000 */
.L_x_13972:
[----:B------:R-:W-:Y:S02]  /*e140*/  SEL R2, RZ, 0x1, P0 ;  /* 0x00000001ff027807 */ /* 0x000fe40000000000 */
[----:B------:R-:W-:-:S03]  /*e150*/  SHF.R.S32.HI R29, RZ, 0x1f, R29 ;  /* 0x0000001fff1d7819 */ /* 0x000fc6000001141d */
[----:B------:R0:W-:Y:S01]  /*e160*/  STL [R1], R2 ;  /* 0x0000000201007387 */ /* 0x0001e20000100800 */
[----:B------:R-:W-:Y:S05]  /*e170*/  @!P2 BRA `(.L_x_13927) ;  /* 0x000000000004a947 */ /* 0x000fea0003800000 */
[----:B------:R-:W-:Y:S01]  /*e180*/  BPT.TRAP 0x1 ;  /* 0x000000040000795c */ /* 0x000fe20000300000 */
.L_x_13927:
[----:B0-----:R-:W-:-:S04]  /*e190*/  MOV R2, 0x1 ;  /* 0x0000000100027802 */ /* 0x001fc80000000f00 */
[----:B------:R-:W-:-:S04]  /*e1a0*/  SHF.L.U32 R2, R2, 0x1f, RZ ;  /* 0x0000001f02027819 */ /* 0x000fc800000006ff */
[----:B------:R-:W0:Y:S02]  /*e1b0*/  SYNCS.PHASECHK.TRANS64.TRYWAIT P0, [UR44+0x32440], R2 ;  /* 0x03244002ff0075a7 */ /* 0x000e24000800016c */
[----:B0-----:R-:W-:Y:S05]  /*e1c0*/  @!P0 BRA `(.L_x_13928) ;  /* 0x00000038005c8947 */ /* 0x001fea0003800000 */
.L_x_13973:
        /* <DEDUP_REMOVED lines=16> */
[----:B------:R-:W-:Y:S02]  /*e2d0*/  IMAD.SHL.U32 R28, R7, 0x8, RZ ;  /* 0x00000008071c7824 */ /* 0x000fe400078e00ff */
[----:B------:R-:W-:Y:S02]  /*e2e0*/  IMAD.IADD R3, R3, 0x1, R5 ;  /* 0x0000000103037824 */ /* 0x000fe400078e0205 */
[----:B------:R-:W-:Y:S01]  /*e2f0*/  IMAD.U32 R5, RZ, RZ, UR4 ;  /* 0x00000004ff057e24 */ /* 0x000fe2000f8e00ff */
[----:B------:R-:W-:Y:S01]  /*e300*/  UIMAD UR4, UR6, UR4, URZ ;  /* 0x00000004060472a4 */ /* 0x000fe2000f8e023f */
[----:B------:R-:W-:Y:S02]  /*e310*/  IMAD.IADD R17, R17, 0x1, -R8 ;  /* 0x0000000111117824 */ /* 0x000fe400078e0a08 */
[----:B------:R-:W-:Y:S01]  /*e320*/  IMAD.WIDE.U32 R2, R5, UR39, R2 ;  /* 0x0000002705027c25 */ /* 0x000fe2000f8e0002 */
[----:B------:R-:W-:Y:S01]  /*e330*/  UIMAD UR4, UR39, UR5, UR4 ;  /* 0x00000005270472a4 */ /* 0x000fe2000f8e0204 */
[----:B------:R-:W-:-:S02]  /*e340*/  ULDC.64 UR6, c[0x0][0x2e8] ;  /* 0x0000ba0000067ab9 */ /* 0x000fc40000000a00 */
[----:B------:R-:W-:Y:S01]  /*e350*/  UMOV UR5, 0xffffffff ;  /* 0xffffffff00057882 */ /* 0x000fe20000000000 */
[----:B------:R-:W-:Y:S02]  /*e360*/  LEA R4, P0, R2, UR6, 0x1 ;  /* 0x0000000602047c11 */ /* 0x000fe4000f8008ff */
[----:B------:R-:W-:Y:S01]  /*e370*/  IADD3 R5, R3, UR4, RZ ;  /* 0x0000000403057c10 */ /* 0x000fe2000fffe0ff */
[----:B------:R-:W-:Y:S01]  /*e380*/  ULDC UR4, c[0x0][0x2f4] ;  /* 0x0000bd0000047ab9 */ /* 0x000fe20000000800 */
[----:B------:R-:W-:Y:S02]  /*e390*/  LOP3.LUT R3, R6, 0x1c0, RZ, 0xc0, !PT ;  /* 0x000001c006037812 */ /* 0x000fe400078ec0ff */
[----:B------:R-:W-:Y:S02]  /*e3a0*/  ISETP.GE.AND P2, PT, R22, UR4, PT ;  /* 0x0000000416007c0c */ /* 0x000fe4000bf46270 */
[----:B------:R-:W-:Y:S02]  /*e3b0*/  LOP3.LUT R3, R3, 0x38, R6, 0xf8, !PT ;  /* 0x0000003803037812 */ /* 0x000fe400078ef806 */
[----:B------:R-:W-:-:S02]  /*e3c0*/  LEA.HI.X R5, R2, UR7, R5, 0x1, P0 ;  /* 0x0000000702057c11 */ /* 0x000fc400080f0c05 */
[----:B------:R-:W-:Y:S02]  /*e3d0*/  LOP3.LUT R3, R3, 0x38, R24, 0x78, !PT ;  /* 0x0000003803037812 */ /* 0x000fe400078e7818 */
[----:B------:R-:W-:Y:S02]  /*e3e0*/  ISETP.GE.AND P0, PT, R17, 0x1, PT ;  /* 0x000000011100780c */ /* 0x000fe40003f06270 */
[----:B------:R-:W-:-:S03]  /*e3f0*/  LOP3.LUT R28, R3, 0x200, R28, 0xf8, !PT ;  /* 0x00000200031c7812 */ /* 0x000fc600078ef81c */
[----:B------:R-:W-:Y:S01]  /*e400*/  @P2 LOP3.LUT R16, R16, 0x2, RZ, 0xfc, !PT ;  /* 0x0000000210102812 */ /* 0x000fe200078efcff */
[----:B------:R-:W-:Y:S07]  /*e410*/  BRA.DIV UR5, `(.L_x_13929) ;  /* 0x0000003605e07947 */ /* 0x000fee000b800000 */
[----:B------:R-:W0:Y:S01]  /*e420*/  SHFL.IDX PT, R14, R4, RZ, 0x181f ;  /* 0x00181fff040e7589 */ /* 0x000e2200000e0000 */
[----:B------:R-:W-:-:S03]  /*e430*/  @P0 LEA R7, R28, UR44, 0x1 ;  /* 0x0000002c1c070c11 */ /* 0x000fc6000f8e08ff */
[----:B------:R-:W1:Y:S01]  /*e440*/  SHFL.IDX PT, R0, R5, RZ, 0x181f ;  /* 0x00181fff05007589 */ /* 0x000e6200000e0000 */
[----:B0-----:R-:W-:-:S03]  /*e450*/  @P0 LEA R2, P1, R22, R14, 0x1 ;  /* 0x0000000e16020211 */ /* 0x001fc600078208ff */
[----:B------:R-:W0:Y:S01]  /*e460*/  SHFL.IDX PT, R14, R4, 0x1, 0x181f ;  /* 0x00381f00040e7f89 */ /* 0x000e2200000e0000 */
[----:B-1----:R-:W-:-:S03]  /*e470*/  @P0 IADD3.X R3, RZ, R0, RZ, P1, !PT ;  /* 0x00000000ff030210 */ /* 0x002fc60000ffe4ff */
        /* <DEDUP_REMOVED lines=30> */
.L_x_13987:
        /* <DEDUP_REMOVED lines=15> */
.L_x_13930:
        /* <DEDUP_REMOVED lines=24> */
.L_x_13931:
[----:B------:R-:W-:Y:S01]  /*e8d0*/  UISETP.NE.AND UP0, UPT, UR47, URZ, UPT ;  /* 0x0000003f2f00728c */ /* 0x000fe2000bf05270 */
[----:B------:R-:W-:Y:S01]  /*e8e0*/  IMAD.U32 R3, RZ, RZ, UR46 ;  /* 0x0000002eff037e24 */ /* 0x000fe2000f8e00ff */
[----:B------:R-:W-:Y:S01]  /*e8f0*/  R2UR UR6, R29 ;  /* 0x000000001d0672ca */ /* 0x000fe200000e0000 */
[----:B------:R-:W-:Y:S01]  /*e900*/  ULDC.64 UR8, c[0x0][0x2d8] ;  /* 0x0000b60000087ab9 */ /* 0x000fe20000000a00 */
[----:B------:R-:W0:Y:S01]  /*e910*/  LDC R7, c[0x0][0x448] ;  /* 0x00011200ff077b82 */ /* 0x000e220000000800 */
[----:B------:R-:W1:Y:S01]  /*e920*/  S2R R20, SR_TID.X ;  /* 0x0000000000147919 */ /* 0x000e620000002100 */
[----:B------:R-:W-:Y:S02]  /*e930*/  PLOP3.LUT P0, PT, PT, PT, UP0, 0x80, 0x0 ;  /* 0x000000000000781c */ /* 0x000fe40003f0f008 */
[----:B------:R-:W-:-:S03]  /*e940*/  LEA R24, R3, R32, 0x7 ;  /* 0x0000002003187211 */ /* 0x000fc600078e38ff */
[----:B------:R-:W-:Y:S02]  /*e950*/  @UP0 ULDC UR4, c[0x0][0x44c] ;  /* 0x0001130000040ab9 */ /* 0x000fe40000000800 */
[----:B------:R-:W-:Y:S02]  /*e960*/  IMAD.MOV.U32 R9, RZ, RZ, R24 ;  /* 0x000000ffff097224 */ /* 0x000fe400078e0018 */
        /* <DEDUP_REMOVED lines=15> */
[----:B------:R-:W-:Y:S01]  /*ea60*/  MOV R5, UR5 ;  /* 0x0000000500057c02 */ /* 0x000fe20008000f00 */
[----:B------:R-:W-:Y:S01]  /*ea70*/  UIADD3 UR6, UR5, UR6, URZ ;  /* 0x0000000605067290 */ /* 0x000fe2000fffe03f */
[----:B------:R-:W-:Y:S02]  /*ea80*/  IMAD.MOV R5, RZ, RZ, -R9 ;  /* 0x000000ffff057224 */ /* 0x000fe400078e0a09 */
[----:B------:R-:W-:Y:S01]  /*ea90*/  IMAD.U32 R4, RZ, RZ, UR4 ;  /* 0x00000004ff047e24 */ /* 0x000fe2000f8e00ff */
[----:B------:R-:W-:Y:S01]  /*eaa0*/  ULDC.64 UR4, c[0x0][0x2d0] ;  /* 0x0000b40000047ab9 */ /* 0x000fe20000000a00 */
[----:B0-----:R-:W-:Y:S02]  /*eab0*/  IMAD R5, R7, R5, R24 ;  /* 0x0000000507057224 */ /* 0x001fe400078e0218 */
[----:B------:R-:W-:Y:S02]  /*eac0*/  IMAD R0, R0, UR4, RZ ;  /* 0x0000000400007c24 */ /* 0x000fe4000f8e02ff */
[----:B------:R-:W-:-:S02]  /*ead0*/  IMAD.U32 R3, RZ, RZ, UR6 ;  /* 0x00000006ff037e24 */ /* 0x000fc4000f8e00ff */
[----:B------:R-:W-:Y:S02]  /*eae0*/  IMAD.MOV.U32 R2, RZ, RZ, R4 ;  /* 0x000000ffff027224 */ /* 0x000fe400078e0004 */
        /* <DEDUP_REMOVED lines=20> */
[----:B------:R-:W-:Y:S01]  /*ec30*/  IMAD R5, R7, UR4, RZ ;  /* 0x0000000407057c24 */ /* 0x000fe2000f8e02ff */
[----:B------:R-:W1:Y:S01]  /*ec40*/  SHFL.IDX PT, R3, R6, RZ, 0x181f ;  /* 0x00181fff06037589 */ /* 0x000e6200000e0000 */
[----:B------:R-:W-:-:S03]  /*ec50*/  IMAD R4, R4, 0x80, R20 ;  /* 0x0000008004047824 */ /* 0x000fc600078e0214 */
[----:B------:R-:W-:Y:S02]  /*ec60*/  SHFL.IDX PT, R2, R6, 0x1, 0x181f ;  /* 0x00381f0006027f89 */ /* 0x000fe400000e0000 */
[CC--:B------:R-:W-:Y:S02]  /*ec70*/  ISETP.GE.AND P4, PT, R4.reuse, R5.reuse, PT ;  /* 0x000000050400720c */ /* 0x0c0fe40003f86270 */
[----:B------:R-:W-:Y:S01]  /*ec80*/  IADD3 R8, R4, 0x10, RZ ;  /* 0x0000001004087810 */ /* 0x000fe20007ffe0ff */
[----:B------:R-:W-:Y:S03]  /*ec90*/  SHFL.IDX PT, R7, R0, 0x3, 0x181f ;  /* 0x00781f0000077f89 */ /* 0x000fe600000e0000 */
[----:B------:R-:W-:Y:S01]  /*eca0*/  ISETP.GE.AND P3, PT, R8, R5, PT ;  /* 0x000000050800720c */ /* 0x000fe20003f66270 */
[----:B------:R-:W-:-:S05]  /*ecb0*/  VIADD R8, R4, 0x20 ;  /* 0x0000002004087836 */ /* 0x000fca0000000000 */
[----:B------:R-:W-:Y:S02]  /*ecc0*/  ISETP.GE.AND P2, PT, R8, R5, PT ;  /* 0x000000050800720c */ /* 0x000fe40003f46270 */
[----:B0-----:R-:W-:Y:S01]  /*ecd0*/  @!P4 LEA R10, P1, R22, R14, 0x1 ;  /* 0x0000000e160ac211 */ /* 0x001fe200078208ff */
[----:B------:R-:W-:Y:S01]  /*ece0*/  SHFL.IDX PT, R8, R6, 0x3, 0x181f ;  /* 0x00781f0006087f89 */ /* 0x000fe200000e0000 */
[----:B------:R-:W-:Y:S02]  /*ecf0*/  @!P4 LEA R9, R28, UR44, 0x1 ;  /* 0x0000002c1c09cc11 */ /* 0x000fe4000f8e08ff */
[----:B------:R-:W-:Y:S01]  /*ed00*/  @P4 LOP3.LUT R16, R16, 0x1000, RZ, 0xfc, !PT ;  /* 0x0000100010104812 */ /* 0x000fe200078efcff */
[----:B------:R-:W0:Y:S01]  /*ed10*/  SHFL.IDX PT, R14, R0, 0x1, 0x181f ;  /* 0x00381f00000e7f89 */ /* 0x000e2200000e0000 */
[----:B-1----:R-:W-:Y:S01]  /*ed20*/  @!P4 IMAD.X R3, RZ, RZ, R3, P1 ;  /* 0x000000ffff03c224 */ /* 0x002fe200008e0603 */
[----:B------:R-:W-:Y:S02]  /*ed30*/  @!P3 LEA R15, R28, UR44, 0x1 ;  /* 0x0000002c1c0fbc11 */ /* 0x000fe4000f8e08ff */
[----:B------:R-:W-:-:S04]  /*ed40*/  LOP3.LUT R16, R16, 0xfffff7ff, RZ, 0xc0, !PT ;  /* 0xfffff7ff10107812 */ /* 0x000fc800078ec0ff */
[----:B------:R-:W-:-:S04]  /*ed50*/  @P3 LOP3.LUT R16, R16, 0x800, RZ, 0xfc, !PT ;  /* 0x0000080010103812 */ /* 0x000fc800078efcff */
[----:B------:R-:W-:-:S04]  /*ed60*/  LOP3.LUT R16, R16, 0xfffffbff, RZ, 0xc0, !PT ;  /* 0xfffffbff10107812 */ /* 0x000fc800078ec0ff */
[----:B------:R-:W-:-:S04]  /*ed70*/  @P2 LOP3.LUT R16, R16, 0x400, RZ, 0xfc, !PT ;  /* 0x0000040010102812 */ /* 0x000fc800078efcff */
[----:B------:R-:W-:Y:S02]  /*ed80*/  LOP3.LUT R16, R16, 0xfffffdff, RZ, 0xc0, !PT ;  /* 0xfffffdff10107812 */ /* 0x000fe400078ec0ff */
[C---:B0-----:R-:W-:Y:S02]  /*ed90*/  @!P3 LEA R12, P1, R22.reuse, R14, 0x1 ;  /* 0x0000000e160cb211 */ /* 0x041fe400078208ff */
[----:B------:R-:W0:Y:S03]  /*eda0*/  SHFL.IDX PT, R14, R0, 0x2, 0x181f ;  /* 0x00581f00000e7f89 */ /* 0x000e2600000e0000 */
[----:B------:R-:W-:Y:S02]  /*edb0*/  @!P3 IMAD.X R11, RZ, RZ, R2, P1 ;  /* 0x000000ffff0bb224 */ /* 0x000fe400008e0602 */
[----:B------:R-:W1:Y:S01]  /*edc0*/  SHFL.IDX PT, R2, R6, 0x2, 0x181f ;  /* 0x00581f0006027f89 */ /* 0x000e6200000e0000 */
[----:B0-----:R-:W-:-:S05]  /*edd0*/  @!P2 LEA R13, P1, R22, R14, 0x1 ;  /* 0x0000000e160da211 */ /* 0x001fca00078208ff */
[----:B-1----:R-:W-:Y:S01]  /*ede0*/  @!P2 IMAD.X R14, RZ, RZ, R2, P1 ;  /* 0x000000ffff0ea224 */ /* 0x002fe200008e0602 */
[----:B------:R-:W-:-:S04]  /*edf0*/  IADD3 R2, R4, 0x30, RZ ;  /* 0x0000003004027810 */ /* 0x000fc80007ffe0ff */
[----:B------:R-:W-:Y:S01]  /*ee00*/  ISETP.GE.AND P5, PT, R2, R5, PT ;  /* 0x000000050200720c */ /* 0x000fe20003fa6270 */
[----:B------:R-:W-:Y:S02]  /*ee10*/  @!P4 IMAD.MOV.U32 R2, RZ, RZ, R10 ;  /* 0x000000ffff02c224 */ /* 0x000fe400078e000a */
[----:B------:R-:W-:Y:S04]  /*ee20*/  SHFL.IDX PT, R10, R6, 0x4, 0x181f ;  /* 0x00981f00060a7f89 */ /* 0x000fe800000e0000 */
[----:B------:R0:W-:Y:S06]  /*ee30*/  @!P4 LDGSTS.E.BYPASS.LTC128B.128 [R9+0x18400], desc[UR36][R2.64], !P0 ;  /* 0x184000000209cfae */ /* 0x0001ec000c101d64 */
[----:B------:R-:W-:-:S02]  /*ee40*/  @!P5 LEA R7, P1, R22, R7, 0x1 ;  /* 0x000000071607d211 */ /* 0x000fc400078208ff */
[----:B------:R-:W-:-:S03]  /*ee50*/  @P5 LOP3.LUT R16, R16, 0x200, RZ, 0xfc, !PT ;  /* 0x0000020010105812 */ /* 0x000fc600078efcff */
[----:B------:R-:W-:Y:S01]  /*ee60*/  @!P5 IMAD.X R8, RZ, RZ, R8, P1 ;  /* 0x000000ffff08d224 */ /* 0x000fe200008e0608 */
[----:B0-----:R-:W0:Y:S01]  /*ee70*/  SHFL.IDX PT, R9, R0, 0x4, 0x181f ;  /* 0x00981f0000097f89 */ /* 0x001e2200000e0000 */
[----:B------:R-:W-:Y:S01]  /*ee80*/  VIADD R2, R4, 0x40 ;  /* 0x0000004004027836 */ /* 0x000fe20000000000 */
[----:B------:R-:W-:Y:S01]  /*ee90*/  LOP3.LUT R16, R16, 0xfffffeff, RZ, 0xc0, !PT ;  /* 0xfffffeff10107812 */ /* 0x000fe200078ec0ff */
[----:B------:R-:W-:Y:S02]  /*eea0*/  @!P3 IMAD.MOV.U32 R3, RZ, RZ, R11 ;  /* 0x000000ffff03b224 */ /* 0x000fe400078e000b */
[----:B------:R-:W1:Y:S01]  /*eeb0*/  SHFL.IDX PT, R11, R0, 0x5, 0x181f ;  /* 0x00b81f00000b7f89 */ /* 0x000e6200000e0000 */
[----:B------:R-:W-:Y:S01]  /*eec0*/  ISETP.GE.AND P4, PT, R2, R5, PT ;  /* 0x000000050200720c */ /* 0x000fe20003f86270 */
[----:B------:R-:W-:-:S05]  /*eed0*/  @!P3 IMAD.MOV.U32 R2, RZ, RZ, R12 ;  /* 0x000000ffff02b224 */ /* 0x000fca00078e000c */
[----:B------:R2:W-:Y:S07]  /*eee0*/  @!P3 LDGSTS.E.BYPASS.LTC128B.128 [R15+0x18c00], desc[UR36][R2.64], !P0 ;  /* 0x18c00000020fbfae */ /* 0x0005ee000c101d64 */
[----:B------:R-:W-:-:S04]  /*eef0*/  @P4 LOP3.LUT R16, R16, 0x100, RZ, 0xfc, !PT ;  /* 0x0000010010104812 */ /* 0x000fc800078efcff */
[----:B------:R-:W-:Y:S01]  /*ef00*/  LOP3.LUT R16, R16, 0xffffff7f, RZ, 0xc0, !PT ;  /* 0xffffff7f10107812 */ /* 0x000fe200078ec0ff */
[----:B--2---:R-:W2:Y:S01]  /*ef10*/  SHFL.IDX PT, R2, R6, 0x5, 0x181f ;  /* 0x00b81f0006027f89 */ /* 0x004ea200000e0000 */
[----:B------:R-:W-:Y:S01]  /*ef20*/  VIADD R3, R4, 0x50 ;  /* 0x0000005004037836 */ /* 0x000fe20000000000 */
[----:B0-----:R-:W-:Y:S02]  /*ef30*/  @!P4 LEA R9, P1, R22, R9, 0x1 ;  /* 0x000000091609c211 */ /* 0x001fe400078208ff */
[----:B------:R-:W-:Y:S02]  /*ef40*/  @!P2 LEA R15, R28, UR44, 0x1 ;  /* 0x0000002c1c0fac11 */ /* 0x000fe4000f8e08ff */
[----:B------:R-:W-:Y:S01]  /*ef50*/  ISETP.GE.AND P3, PT, R3, R5, PT ;  /* 0x000000050300720c */ /* 0x000fe20003f66270 */
[----:B------:R-:W-:Y:S01]  /*ef60*/  @!P2 IMAD.MOV.U32 R3, RZ, RZ, R14 ;  /* 0x000000ffff03a224 */ /* 0x000fe200078e000e */
[----:B------:R-:W-:-:S11]  /*ef70*/  @!P4 IADD3.X R10, RZ, R10, RZ, P1, !PT ;  /* 0x0000000aff0ac210 */ /* 0x000fd60000ffe4ff */
[----:B-1----:R-:W-:Y:S02]  /*ef80*/  @!P3 LEA R11, P1, R22, R11, 0x1 ;  /* 0x0000000b160bb211 */ /* 0x002fe400078208ff */
[----:B------:R-:W-:Y:S02]  /*ef90*/  @P3 LOP3.LUT R16, R16, 0x80, RZ, 0xfc, !PT ;  /* 0x0000008010103812 */ /* 0x000fe400078efcff */
[----:B--2---:R-:W-:Y:S01]  /*efa0*/  @!P3 IADD3.X R12, RZ, R2, RZ, P1, !PT ;  /* 0x00000002ff0cb210 */ /* 0x004fe20000ffe4ff */
[----:B------:R-:W-:Y:S01]  /*efb0*/  @!P2 IMAD.MOV.U32 R2, RZ, RZ, R13 ;  /* 0x000000ffff02a224 */ /* 0x000fe200078e000d */
[----:B------:R-:W-:Y:S01]  /*efc0*/  LOP3.LUT R16, R16, 0xffffffbf, RZ, 0xc0, !PT ;  /* 0xffffffbf10107812 */ /* 0x000fe200078ec0ff */
[----:B------:R-:W0:Y:S04]  /*efd0*/  SHFL.IDX PT, R13, R0, 0x6, 0x181f ;  /* 0x00d81f00000d7f89 */ /* 0x000e2800000e0000 */
[----:B------:R1:W-:Y:S04]  /*efe0*/  @!P2 LDGSTS.E.BYPASS.LTC128B.128 [R15+0x19400], desc[UR36][R2.64], !P0 ;  /* 0x19400000020fafae */ /* 0x0003e8000c101d64 */
[----:B-1----:R-:W1:Y:S01]  /*eff0*/  SHFL.IDX PT, R2, R6, 0x6, 0x181f ;  /* 0x00d81f0006027f89 */ /* 0x002e6200000e0000 */
[----:B------:R-:W-:Y:S01]  /*f000*/  VIADD R3, R4, 0x60 ;  /* 0x0000006004037836 */ /* 0x000fe20000000000 */
[----:B------:R-:W-:-:S02]  /*f010*/  @!P5 LEA R15, R28, UR44, 0x1 ;  /* 0x0000002c1c0fdc11 */ /* 0x000fc4000f8e08ff */
[----:B------:R-:W2:Y:S02]  /*f020*/  SHFL.IDX PT, R6, R6, 0x7, 0x181f ;  /* 0x00f81f0006067f89 */ /* 0x000ea400000e0000 */
[----:B------:R-:W-:Y:S01]  /*f030*/  ISETP.GE.AND P2, PT, R3, R5, PT ;  /* 0x000000050300720c */ /* 0x000fe20003f46270 */
[----:B------:R-:W-:-:S12]  /*f040*/  @!P5 IMAD.MOV.U32 R3, RZ, RZ, R8 ;  /* 0x000000ffff03d224 */ /* 0x000fd800078e0008 */
[----:B0-----:R-:W-:Y:S02]  /*f050*/  @!P2 LEA R13, P1, R22, R13, 0x1 ;  /* 0x0000000d160da211 */ /* 0x001fe400078208ff */
[----:B------:R-:W-:Y:S02]  /*f060*/  @!P2 LEA R21, R28, UR44, 0x1 ;  /* 0x0000002c1c15ac11 */ /* 0x000fe4000f8e08ff */
[----:B------:R-:W-:Y:S02]  /*f070*/  @P2 LOP3.LUT R16, R16, 0x40, RZ, 0xfc, !PT ;  /* 0x0000004010102812 */ /* 0x000fe400078efcff */
[----:B-1----:R-:W-:Y:S01]  /*f080*/  @!P2 IADD3.X R14, RZ, R2, RZ, P1, !PT ;  /* 0x00000002ff0ea210 */ /* 0x002fe20000ffe4ff */
[----:B------:R-:W-:Y:S01]  /*f090*/  @!P5 IMAD.MOV.U32 R2, RZ, RZ, R7 ;  /* 0x000000ffff02d224 */ /* 0x000fe200078e0007 */
[----:B------:R-:W-:-:S04]  /*f0a0*/  @!P4 LEA R7, R28, UR44, 0x1 ;  /* 0x0000002c1c07cc11 */ /* 0x000fc8000f8e08ff */
[----:B------:R0:W-:Y:S02]  /*f0b0*/  @!P5 LDGSTS.E.BYPASS.LTC128B.128 [R15+0x19c00], desc[UR36][R2.64], !P0 ;  /* 0x19c00000020fdfae */ /* 0x0001e4000c101d64 */
[----:B0-----:R-:W-:Y:S01]  /*f0c0*/  @!P4 IMAD.MOV.U32 R2, RZ, RZ, R9 ;  /* 0x000000ffff02c224 */ /* 0x001fe200078e0009 */
[----:B------:R-:W-:Y:S02]  /*f0d0*/  @!P4 MOV R3, R10 ;  /* 0x0000000a0003c202 */ /* 0x000fe40000000f00 */
[----:B------:R-:W-:-:S03]  /*f0e0*/  @!P3 LEA R9, R28, UR44, 0x1 ;  /* 0x0000002c1c09bc11 */ /* 0x000fc6000f8e08ff */
[----:B------:R0:W-:Y:S02]  /*f0f0*/  @!P4 LDGSTS.E.BYPASS.LTC128B.128 [R7+0x1a400], desc[UR36][R2.64], !P0 ;  /* 0x1a4000000207cfae */ /* 0x0001e4000c101d64 */
[----:B0-----:R-:W-:Y:S02]  /*f100*/  @!P3 IMAD.MOV.U32 R2, RZ, RZ, R11 ;  /* 0x000000ffff02b224 */ /* 0x001fe400078e000b */
[----:B------:R-:W-:-:S05]  /*f110*/  @!P3 IMAD.MOV.U32 R3, RZ, RZ, R12 ;  /* 0x000000ffff03b224 */ /* 0x000fca00078e000c */
[----:B------:R0:W-:Y:S02]  /*f120*/  @!P3 LDGSTS.E.BYPASS.LTC128B.128 [R9+0x1ac00], desc[UR36][R2.64], !P0 ;  /* 0x1ac000000209bfae */ /* 0x0001e4000c101d64 */
[----:B0-----:R-:W-:Y:S01]  /*f130*/  @!P2 IMAD.MOV.U32 R2, RZ, RZ, R13 ;  /* 0x000000ffff02a224 */ /* 0x001fe200078e000d */
[----:B------:R-:W-:Y:S02]  /*f140*/  @!P2 MOV R3, R14 ;  /* 0x0000000e0003a202 */ /* 0x000fe40000000f00 */
[----:B------:R0:W1:Y:S04]  /*f150*/  SHFL.IDX PT, R14, R0, 0x7, 0x181f ;  /* 0x00f81f00000e7f89 */ /* 0x00006800000e0000 */
[----:B--2---:R0:W-:Y:S02]  /*f160*/  @!P2 LDGSTS.E.BYPASS.LTC128B.128 [R21+0x1b400], desc[UR36][R2.64], !P0 ;  /* 0x1b4000000215afae */ /* 0x0041e4000c101d64 */
.L_x_14004:
[----:B------:R-:W-:Y:S01]  /*f170*/  VIADD R4, R4, 0x70 ;  /* 0x0000007004047836 */ /* 0x000fe20000000000 */
[----:B------:R-:W-:-:S04]  /*f180*/  LOP3.LUT R16, R16, 0xffffdfff, RZ, 0xc0, !PT ;  /* 0xffffdfff10107812 */ /* 0x000fc800078ec0ff */
[----:B------:R-:W-:-:S13]  /*f190*/  ISETP.GE.AND P2, PT, R4, R5, PT ;  /* 0x000000050400720c */ /* 0x000fda0003f46270 */
[----:B01----:R-:W-:Y:S02]  /*f1a0*/  @!P2 LEA R2, P1, R22, R14, 0x1 ;  /* 0x0000000e1602a211 */ /* 0x003fe400078208ff */
        /* <DEDUP_REMOVED lines=32> */
.L_x_13933:
[----:B------:R-:W-:Y:S01]  /*f3b0*/  UISETP.NE.AND UP0, UPT, UR47, URZ, UPT ;  /* 0x0000003f2f00728c */ /* 0x000fe2000bf05270 */
[----:B------:R-:W-:Y:S01]  /*f3c0*/  R2UR UR6, R29 ;  /* 0x000000001d0672ca */ /* 0x000fe200000e0000 */
[----:B------:R-:W-:Y:S01]  /*f3d0*/  ULDC.64 UR8, c[0x0][0x3d8] ;  /* 0x0000f60000087ab9 */ /* 0x000fe20000000a00 */
[----:B------:R-:W-:Y:S01]  /*f3e0*/  MOV R2, R24 ;  /* 0x0000001800027202 */ /* 0x000fe20000000f00 */
[----:B------:R-:W-:Y:S02]  /*f3f0*/  ULDC UR7, c[0x0][0x448] ;  /* 0x0001120000077ab9 */ /* 0x000fe40000000800 */
[----:B------:R-:W-:-:S05]  /*f400*/  PLOP3.LUT P0, PT, PT, PT, UP0, 0x80, 0x0 ;  /* 0x000000000000781c */ /* 0x000fca0003f0f008 */
[----:B------:R-:W-:-:S03]  /*f410*/  @UP0 ULDC UR4, c[0x0][0x44c] ;  /* 0x0001130000040ab9 */ /* 0x000fc60000000800 */
[----:B------:R-:W-:-:S04]  /*f420*/  UIMAD UR6, UR6, UR8, URZ ;  /* 0x00000008060672a4 */ /* 0x000fc8000f8e023f */
[----:B------:R-:W-:Y:S01]  /*f430*/  UIMAD UR6, UR39, UR9, UR6 ;  /* 0x00000009270672a4 */ /* 0x000fe2000f8e0206 */
        /* <DEDUP_REMOVED lines=54> */
[----:B0-----:R-:W-:-:S04]  /*f7a0*/  @!P6 LEA R14, P0, R22, R14, 0x1 ;  /* 0x0000000e160ee211 */ /* 0x001fc800078008ff */
[----:B-1----:R-:W-:Y:S02]  /*f7b0*/  @!P6 MOV R2, R14 ;  /* 0x0000000e0002e202 */ /* 0x002fe40000000f00 */
[----:B------:R-:W0:Y:S03]  /*f7c0*/  SHFL.IDX PT, R14, R0, 0x2, 0x181f ;  /* 0x00581f00000e7f89 */ /* 0x000e2600000e0000 */
[----:B------:R-:W-:Y:S01]  /*f7d0*/  @!P5 LEA R7, R28, UR44, 0x1 ;  /* 0x0000002c1c07dc11 */ /* 0x000fe2000f8e08ff */
[----:B--2---:R-:W-:-:S04]  /*f7e0*/  @!P6 IMAD.X R5, RZ, RZ, R5, P0 ;  /* 0x000000ffff05e224 */ /* 0x004fc800000e0605 */
[----:B------:R-:W-:Y:S02]  /*f7f0*/  @!P6 IMAD.MOV.U32 R3, RZ, RZ, R5 ;  /* 0x000000ffff03e224 */ /* 0x000fe400078e0005 */
[----:B------:R-:W1:Y:S01]  /*f800*/  SHFL.IDX PT, R5, R4, 0x2, 0x181f ;  /* 0x00581f0004057f89 */ /* 0x000e6200000e0000 */
[----:B0-----:R-:W-:-:S03]  /*f810*/  @!P5 LEA R14, P0, R22, R14, 0x1 ;  /* 0x0000000e160ed211 */ /* 0x001fc600078008ff */
[----:B------:R-:W-:Y:S04]  /*f820*/  @!P6 LDGSTS.E.BYPASS.LTC128B.128 [R9+0x22c00], desc[UR36][R2.64], !P4 ;  /* 0x22c000000209efae */ /* 0x000fe8000e101d64 */
[----:B------:R-:W-:Y:S04]  /*f830*/  @!P6 LDGSTS.E.BYPASS.LTC128B.128 [R9+0x26c00], desc[UR36][R2.64+0x80], !P3 ;  /* 0x26c000800209efae */ /* 0x000fe8000d901d64 */
[----:B------:R-:W-:Y:S04]  /*f840*/  @!P6 LDGSTS.E.BYPASS.LTC128B.128 [R9+0x2ac00], desc[UR36][R2.64+0x100], !P2 ;  /* 0x2ac001000209efae */ /* 0x000fe8000d101d64 */
[----:B------:R0:W-:Y:S01]  /*f850*/  @!P6 LDGSTS.E.BYPASS.LTC128B.128 [R9+0x2ec00], desc[UR36][R2.64+0x180], !P1 ;  /* 0x2ec001800209efae */ /* 0x0001e2000c901d64 */
[----:B------:R-:W-:-:S04]  /*f860*/  LOP3.LUT P6, RZ, R16, 0x80, RZ, 0xc0, !PT ;  /* 0x0000008010ff7812 */ /* 0x000fc800078cc0ff */
[----:B------:R-:W-:Y:S01]  /*f870*/  P2R R6, PR, RZ, 0x40 ;  /* 0x00000040ff067803 */ /* 0x000fe20000000000 */
[----:B-1----:R-:W-:Y:S01]  /*f880*/  @!P5 IMAD.X R5, RZ, RZ, R5, P0 ;  /* 0x000000ffff05d224 */ /* 0x002fe200000e0605 */
[----:B------:R-:W-:Y:S01]  /*f890*/  LOP3.LUT P6, RZ, R16, 0x200, RZ, 0xc0, !PT ;  /* 0x0000020010ff7812 */ /* 0x000fe200078cc0ff */
[----:B0-----:R-:W-:-:S03]  /*f8a0*/  @!P5 IMAD.MOV.U32 R2, RZ, RZ, R14 ;  /* 0x000000ffff02d224 */ /* 0x001fc600078e000e */
[----:B------:R-:W-:Y:S01]  /*f8b0*/  @!P5 MOV R3, R5 ;  /* 0x000000050003d202 */ /* 0x000fe20000000f00 */
[----:B------:R-:W0:Y:S04]  /*f8c0*/  SHFL.IDX PT, R14, R0, 0x3, 0x181f ;  /* 0x00781f00000e7f89 */ /* 0x000e2800000e0000 */
        /* <DEDUP_REMOVED lines=21> */
[----:B0-----:R-:W-:-:S04]  /*fa20*/  @!P5 LEA R14, P0, R22, R14, 0x1 ;  /* 0x0000000e160ed211 */ /* 0x001fc800078008ff */
[----:B-1----:R-:W-:Y:S01]  /*fa30*/  @!P5 IADD3.X R5, RZ, R5, RZ, P0, !PT ;  /* 0x00000005ff05d210 */ /* 0x002fe200007fe4ff */
[----:B--2---:R-:W-:Y:S02]  /*fa40*/  @!P5 IMAD.MOV.U32 R2, RZ, RZ, R14 ;  /* 0x000000ffff02d224 */ /* 0x004fe400078e000e */
[----:B------:R-:W0:Y:S02]  /*fa50*/  SHFL.IDX PT, R14, R0, 0x5, 0x181f ;  /* 0x00b81f00000e7f89 */ /* 0x000e2400000e0000 */
[----:B------:R-:W-:Y:S02]  /*fa60*/  @!P5 IMAD.MOV.U32 R3, RZ, RZ, R5 ;  /* 0x000000ffff03d224 */ /* 0x000fe400078e0005 */
        /* <DEDUP_REMOVED lines=8> */
[----:B-1----:R-:W-:Y:S01]  /*faf0*/  @!P6 IMAD.X R5, RZ, RZ, R5, P0 ;  /* 0x000000ffff05e224 */ /* 0x002fe200000e0605 */
[----:B--2---:R-:W-:Y:S02]  /*fb00*/  @!P6 MOV R2, R14 ;  /* 0x0000000e0002e202 */ /* 0x004fe40000000f00 */
        /* <DEDUP_REMOVED lines=10> */
[----:B--2---:R-:W-:-:S03]  /*fbb0*/  @!P5 IMAD.MOV.U32 R2, RZ, RZ, R14 ;  /* 0x000000ffff02d224 */ /* 0x004fc600078e000e */
[----:B------:R-:W-:Y:S01]  /*fbc0*/  @!P5 MOV R3, R5 ;  /* 0x000000050003d202 */ /* 0x000fe20000000f00 */
[----:B------:R0:W1:Y:S04]  /*fbd0*/  SHFL.IDX PT, R14, R0, 0x7, 0x181f ;  /* 0x00f81f00000e7f89 */ /* 0x00006800000e0000 */
[----:B------:R0:W-:Y:S04]  /*fbe0*/  @!P5 LDGSTS.E.BYPASS.LTC128B.128 [R9+0x25400], desc[UR36][R2.64], !P4 ;  /* 0x254000000209dfae */ /* 0x0001e8000e101d64 */
[----:B------:R0:W-:Y:S04]  /*fbf0*/  @!P5 LDGSTS.E.BYPASS.LTC128B.128 [R9+0x29400], desc[UR36][R2.64+0x80], !P3 ;  /* 0x294000800209dfae */ /* 0x0001e8000d901d64 */
[----:B------:R0:W-:Y:S04]  /*fc00*/  @!P5 LDGSTS.E.BYPASS.LTC128B.128 [R9+0x2d400], desc[UR36][R2.64+0x100], !P2 ;  /* 0x2d4001000209dfae */ /* 0x0001e8000d101d64 */
[----:B------:R0:W-:Y:S04]  /*fc10*/  @!P5 LDGSTS.E.BYPASS.LTC128B.128 [R9+0x31400], desc[UR36][R2.64+0x180], !P1 ;  /* 0x314001800209dfae */ /* 0x0001e8000c901d64 */
[----:B------:R0:W2:Y:S02]  /*fc20*/  SHFL.IDX PT, R5, R4, 0x7, 0x181f ;  /* 0x00f81f0004057f89 */ /* 0x0000a400000e0000 */
.L_x_14022:
        /* <DEDUP_REMOVED lines=13> */
.L_x_13936:
[----:B------:R-:W-:Y:S05]  /*fd00*/  BSYNC B0 ;  /* 0x0000000000007941 */ /* 0x000fea0003800000 */
.L_x_13935:
        /* <DEDUP_REMOVED lines=9> */
.L_x_14023:
[----:B------:R-:W-:-:S13]  /*fda0*/  ISETP.NE.AND P0, PT, R37, 0x3, PT ;  /* 0x000000032500780c */ /* 0x000fda0003f05270 */
[----:B------:R-:W-:Y:S05]  /*fdb0*/  @!P0 BRA `(.L_x_13938) ;  /* 0x0000000000048947 */ /* 0x000fea0003800000 */
[----:B------:R-:W-:Y:S01]  /*fdc0*/  BPT.TRAP 0x1 ;  /* 0x000000040000795c */ /* 0x000fe20000300000 */
.L_x_13938:
[----:B------:R-:W4:Y:S02]  /*fdd0*/  SYNCS.PHASECHK.TRANS64.TRYWAIT P0, [UR44+0x32460], R0 ;  /* 0x03246000ff0075a7 */ /* 0x000f24000800016c */
[----:B----4-:R-:W-:Y:S05]  /*fde0*/  @!P0 BRA `(.L_x_13939) ;  /* 0x0000003800dc8947 */ /* 0x010fea0003800000 */
.L_x_14024:
[----:B------:R-:W4:Y:S01]  /*fdf0*/  LDL.LU R4, [R1] ;  /* 0x0000000001047983 */ /* 0x000f220000300800 */
        /* <DEDUP_REMOVED lines=16> */
[----:B------:R-:W-:Y:S02]  /*ff00*/  UIMAD UR4, UR4, UR6, URZ ;  /* 0x00000006040472a4 */ /* 0x000fe4000f8e023f */
[----:B------:R-:W-:Y:S01]  /*ff10*/  IADD3 R3, R3, R5, RZ ;  /* 0x0000000503037210 */ /* 0x000fe20007ffe0ff */
        /* <DEDUP_REMOVED lines=10> */
[----:B----4-:R-:W-:-:S05]  /*ffc0*/  IADD3 R0, R3, R0, R4 ;  /* 0x0000000003007210 */ /* 0x010fca0007ffe004 */
[----:B------:R-:W-:Y:S01]  /*ffd0*/  IMAD.IADD R5, R0, 0x1, R5 ;  /* 0x0000000100057824 */ /* 0x000fe200078e0205 */
[----:B------:R-:W-:Y:S06]  /*ffe0*/  BRA.DIV UR4, `(.L_x_13940) ;  /* 0x0000003a04747947 */ /* 0x000fec000b800000 */
[----:B-1----:R-:W0:Y:S01]  /*fff0*/  SHFL.IDX PT, R14, R7, RZ, 0x181f ;  /* 0x00181fff070e7589 */ /* 0x002e2200000e0000 */
[----:B------:R-:W-:Y:S02]  /*10000*/  SHF.L.U32 R0, R22, 0x1, RZ ;  /* 0x0000000116007819 */ /* 0x000fe400000006ff */
[----:B------:R-:W-:Y:S01]  /*10010*/  LEA R6, R28, UR44, 0x1 ;  /* 0x0000002c1c067c11 */ /* 0x000fe2000f8e08ff */
        /* <DEDUP_REMOVED lines=10> */
[----:B------:R-:W0:Y:S03]  /*100c0*/  SHFL.IDX PT, R14, R7, 0x2, 0x181f ;  /* 0x00581f00070e7f89 */ /* 0x000e2600000e0000 */
[----:B------:R-:W-:Y:S01]  /*100d0*/  IMAD.X R11, RZ, RZ, R4, P0 ;  /* 0x000000ffff0b7224 */ /* 0x000fe200000e0604 */
[----:B------:R-:W-:Y:S01]  /*100e0*/  ISETP.LT.OR P0, PT, R17, 0x1, P4 ;  /* 0x000000011100780c */ /* 0x000fe20002701670 */
[----:B------:R-:W1:-:S12]  /*100f0*/  SHFL.IDX PT, R4, R8, 0x2, 0x181f ;  /* 0x00581f0008047f89 */ /* 0x000e5800000e0000 */
[----:B------:R-:W-:Y:S01]  /*10100*/  LDGSTS.E.BYPASS.LTC128B.128 [R6+0x400], desc[UR36][R2.64], !P0 ;  /* 0x0040000002067fae */ /* 0x000fe2000c101d64 */
[----:B------:R-:W-:-:S13]  /*10110*/  ISETP.LT.OR P0, PT, R17, 0x1, !P2 ;  /* 0x000000011100780c */ /* 0x000fda0005701670 */
[----:B------:R-:W-:Y:S01]  /*10120*/  LDGSTS.E.BYPASS.LTC128B.128 [R6+0x3400], desc[UR36][R2.64+0x80], !P0 ;  /* 0x0340008002067fae */ /* 0x000fe2000c101d64 */
[----:B------:R-:W-:-:S13]  /*10130*/  ISETP.LT.OR P0, PT, R17, 0x1, !P1 ;  /* 0x000000011100780c */ /* 0x000fda0004f01670 */
[----:B------:R-:W-:Y:S01]  /*10140*/  LDGSTS.E.BYPASS.LTC128B.128 [R6+0x6400], desc[UR36][R2.64+0x100], !P0 ;  /* 0x0640010002067fae */ /* 0x000fe2000c101d64 */
[----:B------:R-:W-:-:S03]  /*10150*/  LOP3.LUT P0, RZ, R5, 0x8, RZ, 0xc0, !PT ;  /* 0x0000000805ff7812 */ /* 0x000fc6000780c0ff */
[----:B------:R-:W-:Y:S01]  /*10160*/  SHFL.IDX PT, R5, R8, 0x3, 0x181f ;  /* 0x00781f0008057f89 */ /* 0x000fe200000e0000 */
[----:B------:R-:W-:-:S03]  /*10170*/  ISETP.LT.OR P3, PT, R17, 0x1, !P0 ;  /* 0x000000011100780c */ /* 0x000fc60004761670 */
[----:B------:R-:W-:Y:S10]  /*10180*/  SHFL.IDX PT, R8, R8, 0x5, 0x181f ;  /* 0x00b81f0008087f89 */ /* 0x000ff400000e0000 */
[----:B------:R0:W-:Y:S02]  /*10190*/  LDGSTS.E.BYPASS.LTC128B.128 [R6+0x9400], desc[UR36][R2.64+0x180], !P3 ;  /* 0x0940018002067fae */ /* 0x0001e4000d901d64 */
[----:B0-----:R-:W-:-:S02]  /*101a0*/  IADD3 R2, P3, R14, R0, RZ ;  /* 0x000000000e027210 */ /* 0x001fc40007f7e0ff */
[----:B------:R-:W0:Y:S03]  /*101b0*/  SHFL.IDX PT, R14, R7, 0x3, 0x181f ;  /* 0x00781f00070e7f89 */ /* 0x000e2600000e0000 */
        /* <DEDUP_REMOVED lines=10> */
[----:B------:R-:W0:Y:S01]  /*10260*/  SHFL.IDX PT, R14, R7, 0x4, 0x181f ;  /* 0x00981f00070e7f89 */ /* 0x000e2200000e0000 */
[----:B------:R-:W-:Y:S02]  /*10270*/  IADD3.X R5, RZ, R5, RZ, P3, !PT ;  /* 0x00000005ff057210 */ /* 0x000fe40001ffe4ff */
[----:B------:R-:W-:-:S13]  /*10280*/  ISETP.LT.OR P3, PT, R17, 0x21, P4 ;  /* 0x000000211100780c */ /* 0x000fda0002761670 */
        /* <DEDUP_REMOVED lines=8> */
[----:B------:R0:W1:Y:S03]  /*10310*/  SHFL.IDX PT, R14, R7, 0x5, 0x181f ;  /* 0x00b81f00070e7f89 */ /* 0x00006600000e0000 */
[----:B------:R-:W-:Y:S01]  /*10320*/  IMAD.X R3, RZ, RZ, R9, P3 ;  /* 0x000000ffff037224 */ /* 0x000fe200018e0609 */
        /* <DEDUP_REMOVED lines=16> */
[----:B-1----:R0:W-:Y:S02]  /*10430*/  LDGSTS.E.BYPASS.LTC128B.128 [R6+0xb400], desc[UR36][R2.64+0x180], !P3 ;  /* 0x0b40018002067fae */ /* 0x0021e4000d901d64 */
.L_x_14038:
[----:B01----:R-:W-:Y:S02]  /*10440*/  IADD3 R2, P3, R14, R0, RZ ;  /* 0x000000000e027210 */ /* 0x003fe40007f7e0ff */
        /* <DEDUP_REMOVED lines=19> */
.L_x_13941:
        /* <DEDUP_REMOVED lines=9> */
[----:B------:R-:W-:Y:S01]  /*10610*/  IMAD.MOV.U32 R26, RZ, RZ, 0x1 ;  /* 0x00000001ff1a7424 */ /* 0x000fe200078e00ff */
[----:B------:R-:W-:Y:S01]  /*10620*/  ULOP3.LUT UR5, URZ, UR41, URZ, 0x33, !UPT ;  /* 0x000000293f057292 */ /* 0x000fe2000f8e333f */
[----:B------:R-:W1:Y:S01]  /*10630*/  S2R R3, SR_TID.X ;  /* 0x0000000000037919 */ /* 0x000e620000002100 */
[----:B------:R-:W-:Y:S01]  /*10640*/  UIMAD UR4, UR4, UR38, URZ ;  /* 0x00000026040472a4 */ /* 0x000fe2000f8e023f */
[----:B------:R-:W-:Y:S01]  /*10650*/  IMAD.MOV.U32 R17, RZ, RZ, 0x1 ;  /* 0x00000001ff117424 */ /* 0x000fe200078e00ff */
[----:B0-----:R-:W-:Y:S02]  /*10660*/  SHF.L.U32 R2, R2, 0x4, RZ ;  /* 0x0000000402027819 */ /* 0x001fe400000006ff */
[----:B-1----:R-:W-:Y:S02]  /*10670*/  LOP3.LUT R3, R3, 0x7f, RZ, 0xc0, !PT ;  /* 0x0000007f03037812 */ /* 0x002fe400078ec0ff */
[----:B------:R-:W-:-:S02]  /*10680*/  LOP3.LUT R2, R2, 0x70, RZ, 0xc0, !PT ;  /* 0x0000007002027812 */ /* 0x000fc400078ec0ff */
[----:B------:R-:W-:-:S04]  /*10690*/  SHF.R.U32.HI R3, RZ, 0x3, R3 ;  /* 0x00000003ff037819 */ /* 0x000fc80000011603 */
[----:B------:R-:W-:Y:S02]  /*106a0*/  IADD3 R27, R2, R27, R3 ;  /* 0x0000001b021b7210 */ /* 0x000fe40007ffe003 */
[----:B------:R-:W-:Y:S02]  /*106b0*/  LOP3.LUT R2, RZ, UR42, RZ, 0x33, !PT ;  /* 0x0000002aff027c12 */ /* 0x000fe4000f8e33ff */
[----:B------:R-:W-:Y:S01]  /*106c0*/  LOP3.LUT R3, RZ, UR4, RZ, 0x33, !PT ;  /* 0x00000004ff037c12 */ /* 0x000fe2000f8e33ff */
[----:B------:R-:W-:-:S03]  /*106d0*/  VIADD R27, R27, 0xfffffee0 ;  /* 0xfffffee01b1b7836 */ /* 0x000fc60000000000 */
[----:B------:R-:W-:-:S05]  /*106e0*/  VIMNMX3 R2, R2, UR5, R3, !PT ;  /* 0x0000000502027c0f */ /* 0x000fca000f800103 */
[C---:B------:R-:W-:Y:S01]  /*106f0*/  IMAD R18, R2.reuse, -0x60, R27 ;  /* 0xffffffa002127824 */ /* 0x040fe200078e021b */
[----:B------:R-:W-:-:S07]  /*10700*/  IADD3 R27, -R2, -0x2, RZ ;  /* 0xfffffffe021b7810 */ /* 0x000fce0007ffe1ff */
.L_x_13957:
[----:B------:R-:W0:Y:S01]  /*10710*/  LDC R2, c[0x0][0x430] ;  /* 0x00010c00ff027b82 */ /* 0x000e220000000800 */
[----:B------:R-:W-:Y:S01]  /*10720*/  ISETP.GT.U32.AND P0, PT, R32, 0x5f, PT ;  /* 0x0000005f2000780c */ /* 0x000fe20003f04070 */
[----:B------:R-:W-:Y:S01]  /*10730*/  BSSY B1, `(.L_x_13943) ;  /* 0x0000014000017945 */ /* 0x000fe20003800000 */
[----:B------:R-:W-:Y:S01]  /*10740*/  MOV R7, R18 ;  /* 0x0000001200077202 */ /* 0x000fe20000000f00 */
[----:B------:R-:W-:Y:S01]  /*10750*/  IMAD.MOV.U32 R4, RZ, RZ, RZ ;  /* 0x000000ffff047224 */ /* 0x000fe200078e00ff */
[----:B0-----:R-:W-:-:S13]  /*10760*/  ISETP.NE.AND P1, PT, R2, 0x1, PT ;  /* 0x000000010200780c */ /* 0x001fda0003f25270 */
[----:B------:R-:W0:Y:S08]  /*10770*/  @P1 LDC R3, c[0x0][0x434] ;  /* 0x00010d00ff031b82 */ /* 0x000e300000000800 */
[----:B-1----:R-:W1:Y:S01]  /*10780*/  @P1 LDC R5, c[0x0][0x438] ;  /* 0x00010e00ff051b82 */ /* 0x002e620000000800 */
[----:B0-----:R-:W-:-:S05]  /*10790*/  @P1 IMAD.HI.U32 R2, R18, R3, RZ ;  /* 0x0000000312021227 */ /* 0x001fca00078e00ff */
[----:B-1----:R-:W-:Y:S01]  /*107a0*/  @P1 SHF.R.U32.HI R7, RZ, R5, R2 ;  /* 0x00000005ff071219 */ /* 0x002fe20000011602 */
[----:B--23--:R-:W-:Y:S06]  /*107b0*/  @P0 BRA `(.L_x_13944) ;  /* 0x00000000002c0947 */ /* 0x00cfec0003800000 */
        /* <DEDUP_REMOVED lines=11> */
.L_x_13944:
[----:B------:R-:W-:Y:S05]  /*10870*/  BSYNC B1 ;  /* 0x0000000000017941 */ /* 0x000fea0003800000 */
.L_x_13943:
[----:B------:R-:W-:-:S13]  /*10880*/  ISETP.NE.AND P0, PT, R37, 0x3, PT ;  /* 0x000000032500780c */ /* 0x000fda0003f05270 */
[----:B------:R-:W-:Y:S05]  /*10890*/  @!P0 BRA `(.L_x_13945) ;  /* 0x0000000000048947 */ /* 0x000fea0003800000 */
[----:B------:R-:W-:Y:S01]  /*108a0*/  BPT.TRAP 0x1 ;  /* 0x000000040000795c */ /* 0x000fe20000300000 */
.L_x_13945:
[----:B------:R-:W-:Y:S01]  /*108b0*/  LEA R19, R17, UR44, 0x3 ;  /* 0x0000002c11137c11 */ /* 0x000fe2000f8e18ff */
[----:B------:R-:W-:Y:S01]  /*108c0*/  BSSY B1, `(.L_x_13946) ;  /* 0x0000004000017945 */ /* 0x000fe20003800000 */
[----:B------:R-:W-:-:S04]  /*108d0*/  SHF.L.U32 R25, R26, 0x1f, RZ ;  /* 0x0000001f1a197819 */ /* 0x000fc800000006ff */
[----:B------:R-:W1:Y:S02]  /*108e0*/  SYNCS.PHASECHK.TRANS64.TRYWAIT P0, [R19+URZ+0x32440], R25 ;  /* 0x03244019130075a7 */ /* 0x000e64000800017f */
[----:B-1----:R-:W-:Y:S05]  /*108f0*/  @!P0 BRA `(.L_x_13947) ;  /* 0x00000038009c8947 */ /* 0x002fea0003800000 */
.L_x_14039:
[----:B------:R-:W-:Y:S05]  /*10900*/  BSYNC B1 ;  /* 0x0000000000017941 */ /* 0x000fea0003800000 */
.L_x_13946:
[----:B------:R-:W-:Y:S01]  /*10910*/  ULDC UR4, c[0x0][0x430] ;  /* 0x00010c0000047ab9 */ /* 0x000fe20000000800 */
[----:B-----5:R-:W-:Y:S01]  /*10920*/  SHF.R.S32.HI R20, RZ, 0x1f, R4 ;  /* 0x0000001fff147819 */ /* 0x020fe20000011404 */
[----:B------:R-:W-:Y:S01]  /*10930*/  UIADD3 UR4, -UR4, URZ, URZ ;  /* 0x0000003f04047290 */ /* 0x000fe2000fffe13f */
[----:B------:R-:W-:Y:S01]  /*10940*/  R2UR UR6, R29 ;  /* 0x000000001d0672ca */ /* 0x000fe200000e0000 */
[----:B------:R-:W-:Y:S01]  /*10950*/  IMAD R22, R17, 0x1800, R28 ;  /* 0x0000180011167824 */ /* 0x000fe200078e021c */
[----:B------:R-:W-:-:S03]  /*10960*/  LOP3.LUT P1, RZ, R16, 0x2, RZ, 0xc0, !PT ;  /* 0x0000000210ff7812 */ /* 0x000fc6000782c0ff */
[----:B0-----:R-:W-:Y:S01]  /*10970*/  IMAD R5, R7, UR4, R18 ;  /* 0x0000000407057c24 */ /* 0x001fe2000f8e0212 */
[----:B------:R-:W-:-:S04]  /*10980*/  ULDC.64 UR4, c[0x0][0x300] ;  /* 0x0000c00000047ab9 */ /* 0x000fc80000000a00 */
[----:B------:R-:W-:-:S05]  /*10990*/  SHF.R.S32.HI R23, RZ, 0x1f, R5 ;  /* 0x0000001fff177819 */ /* 0x000fca0000011405 */
[----:B------:R-:W-:-:S04]  /*109a0*/  IMAD R2, R23, UR4, RZ ;  /* 0x0000000417027c24 */ /* 0x000fc8000f8e02ff */
[C---:B------:R-:W-:Y:S02]  /*109b0*/  IMAD R7, R5.reuse, UR5, R2 ;  /* 0x0000000505077c24 */ /* 0x040fe4000f8e0202 */
        /* <DEDUP_REMOVED lines=23> */
[----:B------:R-:W0:Y:S01]  /*10b30*/  SHFL.IDX PT, R14, R21, 0x1, 0x181f ;  /* 0x00381f00150e7f89 */ /* 0x000e2200000e0000 */
[----:B--2---:R-:W-:-:S03]  /*10b40*/  IADD3.X R13, RZ, R3, RZ, P0, !PT ;  /* 0x00000003ff0d7210 */ /* 0x004fc600007fe4ff */
        /* <DEDUP_REMOVED lines=21> */
.L_x_14053:
        /* <DEDUP_REMOVED lines=8> */
.L_x_13949:
        /* <DEDUP_REMOVED lines=10> */
.L_x_13950:
[----:B------:R2:W-:Y:S01]  /*10dc0*/  SYNCS.ARRIVE.TRANS64.A1T0 RZ, [R19+URZ+0x32430], RZ ;  /* 0x032430ff13ff79a7 */ /* 0x0005e2000810003f */
[----:B------:R-:W-:Y:S05]  /*10dd0*/  @!P2 BRA `(.L_x_13951) ;  /* 0x000000000004a947 */ /* 0x000fea0003800000 */
[----:B------:R-:W-:Y:S01]  /*10de0*/  BPT.TRAP 0x1 ;  /* 0x000000040000795c */ /* 0x000fe20000300000 */
.L_x_13951:
[----:B------:R-:W3:Y:S01]  /*10df0*/  SYNCS.PHASECHK.TRANS64.TRYWAIT P0, [R19+URZ+0x32460], R25 ;  /* 0x03246019130075a7 */ /* 0x000ee2000800017f */
[----:B------:R-:W-:Y:S04]  /*10e00*/  BSSY B1, `(.L_x_13952) ;  /* 0x0000002000017945 */ /* 0x000fe80003800000 */
[----:B---3--:R-:W-:Y:S05]  /*10e10*/  @!P0 BRA `(.L_x_13953) ;  /* 0x0000003800f48947 */ /* 0x008fea0003800000 */
.L_x_14054:
[----:B------:R-:W-:Y:S05]  /*10e20*/  BSYNC B1 ;  /* 0x0000000000017941 */ /* 0x000fea0003800000 */
.L_x_13952:
        /* <DEDUP_REMOVED lines=16> */
[----:B------:R-:W-:Y:S01]  /*10f30*/  MOV R5, UR6 ;  /* 0x0000000600057c02 */ /* 0x000fe20008000f00 */
[----:B------:R-:W-:Y:S01]  /*10f40*/  IMAD.IADD R3, R3, 0x1, R7 ;  /* 0x0000000103037824 */ /* 0x000fe200078e0207 */
        /* <DEDUP_REMOVED lines=12> */
[----:B------:R-:W-:Y:S01]  /*11010*/  SHFL.IDX PT, R5, R22, 0x3, 0x181f ;  /* 0x00781f0016057f89 */ /* 0x000fe200000e0000 */
[----:B0-----:R-:W-:-:S03]  /*11020*/  IADD3 R10, P0, R14, R0, RZ ;  /* 0x000000000e0a7210 */ /* 0x001fc60007f1e0ff */
[----:B------:R-:W0:Y:S02]  /*11030*/  SHFL.IDX PT, R14, R20, 0x1, 0x181f ;  /* 0x00381f00140e7f89 */ /* 0x000e2400000e0000 */
[----:B----4-:R-:W-:Y:S02]  /*11040*/  IMAD.X R11, RZ, RZ, R3, P0 ;  /* 0x000000ffff0b7224 */ /* 0x010fe400000e0603 */
[----:B------:R-:W-:Y:S04]  /*11050*/  SHFL.IDX PT, R3, R22, 0x4, 0x181f ;  /* 0x00981f0016037f89 */ /* 0x000fe800000e0000 */
        /* <DEDUP_REMOVED lines=11> */
[----:B------:R5:W-:Y:S01]  /*11110*/  LDGSTS.E.BYPASS.LTC128B.128 [R21+0x9800], desc[UR36][R8.64+0x180], !P1 ;  /* 0x0980018008157fae */ /* 0x000be2000c901d64 */
[----:B0-----:R-:W-:-:S03]  /*11120*/  IADD3 R6, P0, R14, R0, RZ ;  /* 0x000000000e067210 */ /* 0x001fc60007f1e0ff */
[----:B------:R-:W-:Y:S04]  /*11130*/  SHFL.IDX PT, R22, R22, 0x5, 0x181f ;  /* 0x00b81f0016167f89 */ /* 0x000fe800000e0000 */
[----:B------:R-:W0:Y:S01]  /*11140*/  SHFL.IDX PT, R14, R20, 0x3, 0x181f ;  /* 0x00781f00140e7f89 */ /* 0x000e2200000e0000 */
[----:B----4-:R-:W-:Y:S01]  /*11150*/  IADD3.X R7, RZ, R4, RZ, P0, !PT ;  /* 0x00000004ff077210 */ /* 0x010fe200007fe4ff */
[----:B-----5:R-:W-:-:S04]  /*11160*/  IMAD.MOV.U32 R9, RZ, RZ, RZ ;  /* 0x000000ffff097224 */ /* 0x020fc800078e00ff */
        /* <DEDUP_REMOVED lines=18> */
.L_x_14068:
[----:B0---4-:R-:W-:-:S04]  /*11290*/  IADD3 R2, P0, R14, R0, RZ ;  /* 0x000000000e027210 */ /* 0x011fc80007f1e0ff */
        /* <DEDUP_REMOVED lines=10> */
.L_x_13955:
        /* <DEDUP_REMOVED lines=10> */
.L_x_13956:
        /* <DEDUP_REMOVED lines=9> */
[----:B----4-:R-:W-:Y:S05]  /*11470*/  @P0 BRA `(.L_x_13957) ;  /* 0xfffffff000a40947 */ /* 0x010fea000383ffff */
.L_x_13942:
[----:B------:R-:W-:Y:S05]  /*11480*/  BSYNC B0 ;  /* 0x0000000000007941 */ /* 0x000fea0003800000 */
.L_x_13921:
[----:B------:R-:W0:Y:S01]  /*11490*/  S2R R3, SR_CgaCtaId ;  /* 0x0000000000037919 */ /* 0x000e220000008800 */
[----:B------:R-:W-:Y:S01]  /*114a0*/  MOV R0, 0x400 ;  /* 0x0000040000007802 */ /* 0x000fe20000000f00 */
[----:B------:R-:W-:Y:S01]  /*114b0*/  BSSY B0, `(.L_x_13958) ;  /* 0x0000005000007945 */ /* 0x000fe20003800000 */
[----:B------:R-:W-:Y:S02]  /*114c0*/  SHF.L.U32 R9, R9, 0x1f, RZ ;  /* 0x0000001f09097819 */ /* 0x000fe400000006ff */
[----:B0-----:R-:W-:-:S04]  /*114d0*/  LEA R4, R3, R0, 0x18 ;  /* 0x0000000003047211 */ /* 0x001fc800078ec0ff */
[----:B------:R-:W0:Y:S02]  /*114e0*/  SYNCS.PHASECHK.TRANS64.TRYWAIT P0, [R4+URZ+0x32420], R9 ;  /* 0x03242009040075a7 */ /* 0x000e24000800017f */
[----:B0-----:R-:W-:Y:S05]  /*114f0*/  @!P0 BRA `(.L_x_13959) ;  /* 0x0000003c001c8947 */ /* 0x001fea0003800000 */
.L_x_14069:
[----:B------:R-:W-:Y:S05]  /*11500*/  BSYNC B0 ;  /* 0x0000000000007941 */ /* 0x000fea0003800000 */
.L_x_13958:
[----:B------:R-:W-:-:S03]  /*11510*/  UMOV UR4, 0xffffffff ;  /* 0xffffffff00047882 */ /* 0x000fc60000000000 */
[----:B------:R-:W-:Y:S05]  /*11520*/  BRA.DIV UR4, `(.L_x_13960) ;  /* 0x0000003e04247947 */ /* 0x000fea000b800000 */
[----:B------:R-:W4:Y:S02]  /*11530*/  S2R R0, SR_TID.X ;  /* 0x0000000000007919 */ /* 0x000f240000002100 */
[----:B----4-:R-:W-:-:S04]  /*11540*/  SHF.R.U32.HI R0, RZ, 0x5, R0 ;  /* 0x00000005ff007819 */ /* 0x010fc80000011600 */
[----:B------:R-:W-:-:S05]  /*11550*/  LOP3.LUT R0, R0, 0x3, RZ, 0xc0, !PT ;  /* 0x0000000300007812 */ /* 0x000fca00078ec0ff */
[----:B------:R4:W0:Y:S02]  /*11560*/  SHFL.IDX PT, R14, R0, RZ, 0x1f ;  /* 0x00001fff000e7589 */ /* 0x00082400000e0000 */
.L_x_14072:
[----:B0-----:R-:W-:-:S13]  /*11570*/  ISETP.NE.AND P0, PT, R14, RZ, PT ;  /* 0x000000ff0e00720c */ /* 0x001fda0003f05270 */
[----:B------:R-:W-:Y:S05]  /*11580*/  @P0 BRA `(.L_x_13876) ;  /* 0x0000000000840947 */ /* 0x000fea0003800000 */
[----:B------:R-:W-:-:S03]  /*11590*/  UMOV UR4, 0xffffffff ;  /* 0xffffffff00047882 */ /* 0x000fc60000000000 */
[----:B------:R-:W-:Y:S05]  /*115a0*/  BRA.DIV UR4, `(.L_x_13961) ;  /* 0x0000003e04387947 */ /* 0x000fea000b800000 */
[----:B------:R-:W-:-:S13]  /*115b0*/  ELECT P6, URZ, PT ;  /* 0x00000000003f782f */ /* 0x000fda00038c0000 */
.L_x_14075:
[----:B------:R-:W-:Y:S05]  /*115c0*/  @!P6 BRA `(.L_x_13876) ;  /* 0x000000000074e947 */ /* 0x000fea0003800000 */
[----:B------:R-:W-:-:S04]  /*115d0*/  LOP3.LUT R34, R34, 0x2, RZ, 0xfc, !PT ;  /* 0x0000000222227812 */ /* 0x000fc800078efcff */
[----:B------:R-:W-:-:S13]  /*115e0*/  ISETP.NE.AND P0, PT, R34, 0x3, PT ;  /* 0x000000032200780c */ /* 0x000fda0003f05270 */
[----:B------:R-:W-:Y:S05]  /*115f0*/  @!P0 BRA `(.L_x_13962) ;  /* 0x0000000000048947 */ /* 0x000fea0003800000 */
[----:B------:R-:W-:Y:S01]  /*11600*/  BPT.TRAP 0x1 ;  /* 0x000000040000795c */ /* 0x000fe20000300000 */
.L_x_13962:
[C---:B------:R-:W-:Y:S01]  /*11610*/  LEA R5, R17.reuse, R4, 0x3 ;  /* 0x0000000411057211 */ /* 0x040fe200078e18ff */
[----:B------:R-:W-:Y:S01]  /*11620*/  VIADD R17, R17, 0x1 ;  /* 0x0000000111117836 */ /* 0x000fe20000000000 */
[----:B----4-:R-:W-:-:S04]  /*11630*/  SHF.L.U32 R0, R26, 0x1f, RZ ;  /* 0x0000001f1a007819 */ /* 0x010fc800000006ff */
[----:B------:R-:W0:Y:S01]  /*11640*/  SYNCS.PHASECHK.TRANS64.TRYWAIT P1, [R5+URZ+0x32440], R0 ;  /* 0x03244000050075a7 */ /* 0x000e22000802017f */
[----:B------:R-:W-:-:S04]  /*11650*/  ISETP.NE.AND P2, PT, R17, 0x2, PT ;  /* 0x000000021100780c */ /* 0x000fc80003f45270 */
[----:B------:R-:W-:Y:S01]  /*11660*/  SEL R3, RZ, 0x1, P2 ;  /* 0x00000001ff037807 */ /* 0x000fe20001000000 */
[----:B0-----:R-:W-:Y:S08]  /*11670*/  @!P1 BRA `(.L_x_13963) ;  /* 0x0000003c00249947 */ /* 0x001ff00003800000 */
.L_x_14076:
[----:B------:R-:W-:Y:S02]  /*11680*/  SEL R17, R17, RZ, P2 ;  /* 0x000000ff11117207 */ /* 0x000fe40001000000 */
[----:B------:R-:W-:Y:S01]  /*11690*/  LOP3.LUT R2, R26, R3, RZ, 0x3c, !PT ;  /* 0x000000031a027212 */ /* 0x000fe200078e3cff */
[----:B------:R-:W-:Y:S06]  /*116a0*/  @!P0 BRA `(.L_x_13964) ;  /* 0x0000000000048947 */ /* 0x000fec0003800000 */
[----:B------:R-:W-:Y:S01]  /*116b0*/  BPT.TRAP 0x1 ;  /* 0x000000040000795c */ /* 0x000fe20000300000 */
.L_x_13964:
[----:B------:R-:W-:Y:S01]  /*116c0*/  IMAD R17, R17, 0x8, R4 ;  /* 0x0000000811117824 */ /* 0x000fe200078e0204 */
[----:B------:R-:W-:-:S04]  /*116d0*/  SHF.L.U32 R2, R2, 0x1f, RZ ;  /* 0x0000001f02027819 */ /* 0x000fc800000006ff */
[----:B------:R-:W4:Y:S02]  /*116e0*/  SYNCS.PHASECHK.TRANS64.TRYWAIT P1, [R17+URZ+0x32440], R2 ;  /* 0x03244002110075a7 */ /* 0x000f24000802017f */
[----:B----4-:R-:W-:Y:S05]  /*116f0*/  @!P1 BRA `(.L_x_13965) ;  /* 0x0000003c00189947 */ /* 0x010fea0003800000 */
.L_x_14077:
[----:B------:R-:W-:Y:S05]  /*11700*/  @!P0 BRA `(.L_x_13966) ;  /* 0x0000000000048947 */ /* 0x000fea0003800000 */
[----:B------:R-:W-:Y:S01]  /*11710*/  BPT.TRAP 0x1 ;  /* 0x000000040000795c */ /* 0x000fe20000300000 */
.L_x_13966:
[----:B------:R-:W0:Y:S02]  /*11720*/  SYNCS.PHASECHK.TRANS64.TRYWAIT P1, [R5+URZ+0x32460], R0 ;  /* 0x03246000050075a7 */ /* 0x000e24000802017f */
[----:B0-----:R-:W-:Y:S05]  /*11730*/  @!P1 BRA `(.L_x_13967) ;  /* 0x0000003c001c9947 */ /* 0x001fea0003800000 */
.L_x_14078:
[----:B------:R-:W-:Y:S05]  /*11740*/  @!P0 BRA `(.L_x_13968) ;  /* 0x0000000000048947 */ /* 0x000fea0003800000 */
[----:B------:R-:W-:Y:S01]  /*11750*/  BPT.TRAP 0x1 ;  /* 0x000000040000795c */ /* 0x000fe20000300000 */
.L_x_13968:
[----:B------:R0:W0:Y:S02]  /*11760*/  SYNCS.PHASECHK.TRANS64.TRYWAIT P0, [R17+URZ+0x32460], R2 ;  /* 0x03246002110075a7 */ /* 0x000024000800017f */
[----:B0-----:R-:W-:Y:S05]  /*11770*/  @!P0 NANOSLEEP.SYNCS 0x989680 ;  /* 0x009896800000895d */ /* 0x001fea0003900000 */
[----:B------:R-:W0:Y:S02]  /*11780*/  @!P0 SYNCS.PHASECHK.TRANS64 P0, [R17+URZ+0x32460], R2 ;  /* 0x03246002110085a7 */ /* 0x000e24000800007f */
[----:B0-----:R-:W-:Y:S05]  /*11790*/  @!P0 BRA `(.L_x_13968) ;  /* 0xfffffffc00f08947 */ /* 0x001fea000383ffff */
.L_x_13876:
[----:B------:R-:W-:Y:S05]  /*117a0*/  BSYNC B6 ;  /* 0x0000000000067941 */ /* 0x000fea0003800000 */
.L_x_13873:
[----:B------:R-:W-:Y:S05]  /*117b0*/  EXIT ;  /* 0x000000000000794d */ /* 0x000fea0003800000 */
.L_x_13880:
[----:B0-----:R-:W-:-:S04]  /*117c0*/  IMAD.U32 R3, RZ, RZ, UR61 ;  /* 0x0000003dff037e24 */ /* 0x001fc8000f8e00ff */
[----:B------:R0:W1:Y:S03]  /*117d0*/  SYNCS.PHASECHK.TRANS64.TRYWAIT P0, [R3+URZ+0x32400], R0 ;  /* 0x03240000030075a7 */ /* 0x000066000800017f */
[----:B-1----:R-:W-:Y:S05]  /*117e0*/  @!P0 NANOSLEEP.SYNCS 0x989680 ;  /* 0x009896800000895d */ /* 0x002fea0003900000 */
[----:B------:R-:W1:Y:S02]  /*117f0*/  @!P0 SYNCS.PHASECHK.TRANS64 P0, [R3+URZ+0x32400], R0 ;  /* 0x03240000030085a7 */ /* 0x000e64000800007f */
[----:B-1----:R-:W-:Y:S05]  /*11800*/  @!P0 BRA `(.L_x_13880) ;  /* 0xfffffffc00ec8947 */ /* 0x002fea000383ffff */
[----:B------:R-:W-:Y:S05]  /*11810*/  BRA `(.L_x_13969) ;  /* 0xfffffefc00847947 */ /* 0x000fea000383ffff */
.L_x_13884:
[----:B0-----:R-:W-:-:S04]  /*11820*/  MOV R3, UR61 ;  /* 0x0000003d00037c02 */ /* 0x001fc80008000f00 */
[----:B------:R0:W2:Y:S03]  /*11830*/  SYNCS.PHASECHK.TRANS64.TRYWAIT P1, [R3+URZ+0x32430], R0 ;  /* 0x03243000030075a7 */ /* 0x0000a6000802017f */
[----:B--2---:R-:W-:Y:S05]  /*11840*/  @!P1 NANOSLEEP.SYNCS 0x989680 ;  /* 0x009896800000995d */ /* 0x004fea0003900000 */
[----:B------:R-:W2:Y:S02]  /*11850*/  @!P1 SYNCS.PHASECHK.TRANS64 P1, [R3+URZ+0x32430], R0 ;  /* 0x03243000030095a7 */ /* 0x000ea4000802007f */
[----:B--2---:R-:W-:Y:S05]  /*11860*/  @!P1 BRA `(.L_x_13884) ;  /* 0xfffffffc00ec9947 */ /* 0x004fea000383ffff */
[----:B------:R-:W-:Y:S05]  /*11870*/  BRA `(.L_x_13883) ;  /* 0xfffffefc009c7947 */ /* 0x000fea000383ffff */
.L_x_13885:
[----:B0-----:R-:W-:-:S04]  /*11880*/  IMAD.U32 R3, RZ, RZ, UR61 ;  /* 0x0000003dff037e24 */ /* 0x001fc8000f8e00ff */
[----:B------:R0:W2:Y:S03]  /*11890*/  SYNCS.PHASECHK.TRANS64.TRYWAIT P1, [R3+URZ+0x32410], R0 ;  /* 0x03241000030075a7 */ /* 0x0000a6000802017f */
[----:B--2---:R-:W-:Y:S05]  /*118a0*/  @!P1 NANOSLEEP.SYNCS 0x989680 ;  /* 0x009896800000995d */ /* 0x004fea0003900000 */
[----:B------:R-:W2:Y:S02]  /*118b0*/  @!P1 SYNCS.PHASECHK.TRANS64 P1, [R3+URZ+0x32410], R0 ;  /* 0x03241000030095a7 */ /* 0x000ea4000802007f */
[----:B--2---:R-:W-:Y:S05]  /*118c0*/  @!P1 BRA `(.L_x_13885) ;  /* 0xfffffffc00ec9947 */ /* 0x004fea000383ffff */
[----:B------:R-:W-:Y:S05]  /*118d0*/  BRA `(.L_x_13970) ;  /* 0xffffff0000447947 */ /* 0x000fea000383ffff */
.L_x_13889:
[----:B0-----:R-:W-:-:S04]  /*118e0*/  IMAD.U32 R3, RZ, RZ, UR61 ;  /* 0x0000003dff037e24 */ /* 0x001fc8000f8e00ff */
[----:B------:R0:W3:Y:S03]  /*118f0*/  SYNCS.PHASECHK.TRANS64.TRYWAIT P1, [R3+URZ+0x32450], R0 ;  /* 0x03245000030075a7 */ /* 0x0000e6000802017f */
[----:B---3--:R-:W-:Y:S05]  /*11900*/  @!P1 NANOSLEEP.SYNCS 0x989680 ;  /* 0x009896800000995d */ /* 0x008fea0003900000 */
[----:B------:R-:W3:Y:S02]  /*11910*/  @!P1 SYNCS.PHASECHK.TRANS64 P1, [R3+URZ+0x32450], R0 ;  /* 0x03245000030095a7 */ /* 0x000ee4000802007f */
[----:B---3--:R-:W-:Y:S05]  /*11920*/  @!P1 BRA `(.L_x_13889) ;  /* 0xfffffffc00ec9947 */ /* 0x008fea000383ffff */
[----:B------:R-:W-:Y:S05]  /*11930*/  BRA `(.L_x_13888) ;  /* 0xffffff00004c7947 */ /* 0x000fea000383ffff */
.L_x_13896:
[----:B-1----:R-:W-:-:S04]  /*11940*/  IMAD.U32 R153, RZ, RZ, UR5 ;  /* 0x00000005ff997e24 */ /* 0x002fc8000f8e00ff */
[----:B------:R1:W2:Y:S03]  /*11950*/  SYNCS.PHASECHK.TRANS64.TRYWAIT P1, [R153+URZ+0x32430], R20 ;  /* 0x03243014990075a7 */ /* 0x0002a6000802017f */
[----:B--2---:R-:W-:Y:S05]  /*11960*/  @!P1 NANOSLEEP.SYNCS 0x989680 ;  /* 0x009896800000995d */ /* 0x004fea0003900000 */
[----:B------:R-:W2:Y:S02]  /*11970*/  @!P1 SYNCS.PHASECHK.TRANS64 P1, [R153+URZ+0x32430], R20 ;  /* 0x03243014990095a7 */ /* 0x000ea4000802007f */
[----:B--2---:R-:W-:Y:S05]  /*11980*/  @!P1 BRA `(.L_x_13896) ;  /* 0xfffffffc00ec9947 */ /* 0x004fea000383ffff */
[----:B------:R-:W-:Y:S05]  /*11990*/  BRA `(.L_x_13895) ;  /* 0xffffff2c00547947 */ /* 0x000fea000383ffff */
.L_x_13900:
[----:B--2---:R-:W-:-:S04]  /*119a0*/  MOV R203, UR5 ;  /* 0x0000000500cb7c02 */ /* 0x004fc80008000f00 */
[----:B------:R2:W3:Y:S03]  /*119b0*/  SYNCS.PHASECHK.TRANS64.TRYWAIT P1, [R203+URZ+0x32450], R20 ;  /* 0x03245014cb0075a7 */ /* 0x0004e6000802017f */
[----:B---3--:R-:W-:Y:S05]  /*119c0*/  @!P1 NANOSLEEP.SYNCS 0x989680 ;  /* 0x009896800000995d */ /* 0x008fea0003900000 */
[----:B------:R-:W3:Y:S02]  /*119d0*/  @!P1 SYNCS.PHASECHK.TRANS64 P1, [R203+URZ+0x32450], R20 ;  /* 0x03245014cb0095a7 */ /* 0x000ee4000802007f */
[----:B---3--:R-:W-:Y:S05]  /*119e0*/  @!P1 BRA `(.L_x_13900) ;  /* 0xfffffffc00ec9947 */ /* 0x008fea000383ffff */
[----:B------:R-:W-:Y:S05]  /*119f0*/  BRA `(.L_x_13899) ;  /* 0xffffff3000207947 */ /* 0x000fea000383ffff */
.L_x_13908:
[----:B-1----:R-:W-:-:S04]  /*11a00*/  IMAD.U32 R153, RZ, RZ, UR7 ;  /* 0x00000007ff997e24 */ /* 0x002fc8000f8e00ff */
[----:B------:R1:W2:Y:S03]  /*11a10*/  SYNCS.PHASECHK.TRANS64.TRYWAIT P1, [R153+URZ+0x32430], R202 ;  /* 0x032430ca990075a7 */ /* 0x0002a6000802017f */
[----:B--2---:R-:W-:Y:S05]  /*11a20*/  @!P1 NANOSLEEP.SYNCS 0x989680 ;  /* 0x009896800000995d */ /* 0x004fea0003900000 */
[----:B------:R-:W2:Y:S02]  /*11a30*/  @!P1 SYNCS.PHASECHK.TRANS64 P1, [R153+URZ+0x32430], R202 ;  /* 0x032430ca990095a7 */ /* 0x000ea4000802007f */
[----:B--2---:R-:W-:Y:S05]  /*11a40*/  @!P1 BRA `(.L_x_13908) ;  /* 0xfffffffc00ec9947 */ /* 0x004fea000383ffff */
[----:B------:R-:W-:Y:S05]  /*11a50*/  BRA `(.L_x_13907) ;  /* 0xffffff6000107947 */ /* 0x000fea000383ffff */
.L_x_13912:
[----:B--2---:R-:W-:-:S04]  /*11a60*/  IMAD.U32 R203, RZ, RZ, UR7 ;  /* 0x00000007ffcb7e24 */ /* 0x004fc8000f8e00ff */
[----:B------:R2:W3:Y:S03]  /*11a70*/  SYNCS.PHASECHK.TRANS64.TRYWAIT P1, [R203+URZ+0x32450], R202 ;  /* 0x032450cacb0075a7 */ /* 0x0004e6000802017f */
[----:B---3--:R-:W-:Y:S05]  /*11a80*/  @!P1 NANOSLEEP.SYNCS 0x989680 ;  /* 0x009896800000995d */ /* 0x008fea0003900000 */
[----:B------:R-:W3:Y:S02]  /*11a90*/  @!P1 SYNCS.PHASECHK.TRANS64 P1, [R203+URZ+0x32450], R202 ;  /* 0x032450cacb0095a7 */ /* 0x000ee4000802007f */
[----:B---3--:R-:W-:Y:S05]  /*11aa0*/  @!P1 BRA `(.L_x_13912) ;  /* 0xfffffffc00ec9947 */ /* 0x008fea000383ffff */
[----:B------:R-:W-:Y:S05]  /*11ab0*/  BRA `(.L_x_13911) ;  /* 0xffffff6000907947 */ /* 0x000fea000383ffff */
.L_x_13926:
[----:B------:R-:W-:Y:S01]  /*11ac0*/  IMAD.MOV.U32 R13, RZ, RZ, R28 ;  /* 0x000000ffff0d7224 */ /* 0x000fe200078e001c */
[----:B------:R-:W-:Y:S01]  /*11ad0*/  MOV R12, RZ ;  /* 0x000000ff000c7202 */ /* 0x000fe20000000f00 */
[----:B------:R-:W-:Y:S02]  /*11ae0*/  IMAD.MOV.U32 R11, RZ, RZ, 0x1f ;  /* 0x0000001fff0b7424 */ /* 0x000fe400078e00ff */
[----:B------:R-:W-:-:S07]  /*11af0*/  IMAD.MOV.U32 R15, RZ, RZ, -0x1 ;  /* 0xffffffffff0f7424 */ /* 0x000fce00078e00ff */
[----:B------:R-:W-:Y:S05]  /*11b00*/  WARPSYNC.COLLECTIVE R15, `(.L_x_13971) ;  /* 0x000000000f087348 */ /* 0x000fea0003c00000 */
[----:B------:R0:W1:Y:S02]  /*11b10*/  SHFL.IDX P6, R14, R13, R12, R11 ;  /* 0x0000000c0d0e7389 */ /* 0x00006400000c000b */
[----:B01----:R-:W-:Y:S01]  /*11b20*/  ENDCOLLECTIVE ;  /* 0x000000000000791b */ /* 0x003fe20003800000 */
.L_x_13971:
[----:B------:R-:W-:Y:S05]  /*11b30*/  BRA `(.L_x_13972) ;  /* 0xffffffc400807947 */ /* 0x000fea000383ffff */
.L_x_13928:
[----:B0-----:R-:W-:-:S04]  /*11b40*/  IMAD.U32 R3, RZ, RZ, UR44 ;  /* 0x0000002cff037e24 */ /* 0x001fc8000f8e00ff */
[----:B------:R0:W1:Y:S03]  /*11b50*/  SYNCS.PHASECHK.TRANS64.TRYWAIT P0, [R3+URZ+0x32440], R2 ;  /* 0x03244002030075a7 */ /* 0x000066000800017f */
[----:B-1----:R-:W-:Y:S05]  /*11b60*/  @!P0 NANOSLEEP.SYNCS 0x989680 ;  /* 0x009896800000895d */ /* 0x002fea0003900000 */
[----:B------:R-:W1:Y:S02]  /*11b70*/  @!P0 SYNCS.PHASECHK.TRANS64 P0, [R3+URZ+0x32440], R2 ;  /* 0x03244002030085a7 */ /* 0x000e64000800007f */
[----:B-1----:R-:W-:Y:S05]  /*11b80*/  @!P0 BRA `(.L_x_13928) ;  /* 0xfffffffc00ec8947 */ /* 0x002fea000383ffff */
[----:B------:R-:W-:Y:S05]  /*11b90*/  BRA `(.L_x_13973) ;  /* 0xffffffc4008c7947 */ /* 0x000fea000383ffff */
.L_x_13929:
        /* <DEDUP_REMOVED lines=8> */
.L_x_13975:
[----:B------:R-:W-:Y:S05]  /*11c20*/  BSYNC B0 ;  /* 0x0000000000007941 */ /* 0x000fea0003800000 */
.L_x_13974:
        /* <DEDUP_REMOVED lines=9> */
.L_x_13976:
[----:B------:R-:W-:Y:S02]  /*11cc0*/  IMAD.MOV.U32 R13, RZ, RZ, R5 ;  /* 0x000000ffff0d7224 */ /* 0x000fe400078e0005 */
[----:B------:R-:W-:Y:S01]  /*11cd0*/  IMAD.MOV.U32 R12, RZ, RZ, 0x1 ;  /* 0x00000001ff0c7424 */ /* 0x000fe200078e00ff */
[----:B------:R-:W-:-:S13]  /*11ce0*/  @P0 LEA R2, P1, R22, R14, 0x1 ;  /* 0x0000000e16020211 */ /* 0x000fda00078208ff */
[----:B------:R-:W-:Y:S05]  /*11cf0*/  WARPSYNC.COLLECTIVE R15, `(.L_x_13977) ;  /* 0x000000000f087348 */ /* 0x000fea0003c00000 */
[----:B------:R0:W1:Y:S02]  /*11d00*/  SHFL.IDX P6, R14, R13, R12, R11 ;  /* 0x0000000c0d0e7389 */ /* 0x00006400000c000b */
[----:B01----:R-:W-:Y:S01]  /*11d10*/  ENDCOLLECTIVE ;  /* 0x000000000000791b */ /* 0x003fe20003800000 */
.L_x_13977:
        /* <DEDUP_REMOVED lines=12> */
.L_x_13978:
[----:B------:R-:W-:Y:S01]  /*11de0*/  IMAD.MOV.U32 R13, RZ, RZ, R5 ;  /* 0x000000ffff0d7224 */ /* 0x000fe200078e0005 */
[----:B------:R-:W-:Y:S02]  /*11df0*/  MOV R12, 0x2 ;  /* 0x00000002000c7802 */ /* 0x000fe40000000f00 */
[----:B------:R-:W-:-:S13]  /*11e00*/  @P0 LEA R2, P1, R22, R14, 0x1 ;  /* 0x0000000e16020211 */ /* 0x000fda00078208ff */
[----:B------:R-:W-:Y:S05]  /*11e10*/  WARPSYNC.COLLECTIVE R15, `(.L_x_13979) ;  /* 0x000000000f087348 */ /* 0x000fea0003c00000 */
[----:B------:R0:W1:Y:S02]  /*11e20*/  SHFL.IDX P6, R14, R13, R12, R11 ;  /* 0x0000000c0d0e7389 */ /* 0x00006400000c000b */
[----:B01----:R-:W-:Y:S01]  /*11e30*/  ENDCOLLECTIVE ;  /* 0x000000000000791b */ /* 0x003fe20003800000 */
.L_x_13979:
        /* <DEDUP_REMOVED lines=12> */
.L_x_13980:
[----:B------:R-:W-:Y:S01]  /*11f00*/  MOV R13, R5 ;  /* 0x00000005000d7202 */ /* 0x000fe20000000f00 */
[----:B------:R-:W-:Y:S01]  /*11f10*/  IMAD.MOV.U32 R12, RZ, RZ, 0x3 ;  /* 0x00000003ff0c7424 */ /* 0x000fe200078e00ff */
[----:B------:R-:W-:-:S13]  /*11f20*/  @P0 LEA R2, P1, R22, R14, 0x1 ;  /* 0x0000000e16020211 */ /* 0x000fda00078208ff */
[----:B------:R-:W-:Y:S05]  /*11f30*/  WARPSYNC.COLLECTIVE R15, `(.L_x_13981) ;  /* 0x000000000f087348 */ /* 0x000fea0003c00000 */
[----:B------:R0:W1:Y:S02]  /*11f40*/  SHFL.IDX P6, R14, R13, R12, R11 ;  /* 0x0000000c0d0e7389 */ /* 0x00006400000c000b */
[----:B01----:R-:W-:Y:S01]  /*11f50*/  ENDCOLLECTIVE ;  /* 0x000000000000791b */ /* 0x003fe20003800000 */
.L_x_13981:
        /* <DEDUP_REMOVED lines=12> */
.L_x_13982:
[----:B------:R-:W-:Y:S02]  /*12020*/  IMAD.MOV.U32 R13, RZ, RZ, R5 ;  /* 0x000000ffff0d7224 */ /* 0x000fe400078e0005 */
[----:B------:R-:W-:Y:S01]  /*12030*/  IMAD.MOV.U32 R12, RZ, RZ, 0x4 ;  /* 0x00000004ff0c7424 */ /* 0x000fe200078e00ff */
[----:B------:R-:W-:-:S13]  /*12040*/  @P0 LEA R2, P1, R22, R14, 0x1 ;  /* 0x0000000e16020211 */ /* 0x000fda00078208ff */
[----:B------:R-:W-:Y:S05]  /*12050*/  WARPSYNC.COLLECTIVE R15, `(.L_x_13983) ;  /* 0x000000000f087348 */ /* 0x000fea0003c00000 */
[----:B------:R0:W1:Y:S02]  /*12060*/  SHFL.IDX P6, R14, R13, R12, R11 ;  /* 0x0000000c0d0e7389 */ /* 0x00006400000c000b */
[----:B01----:R-:W-:Y:S01]  /*12070*/  ENDCOLLECTIVE ;  /* 0x000000000000791b */ /* 0x003fe20003800000 */
.L_x_13983:
        /* <DEDUP_REMOVED lines=12> */
.L_x_13984:
[----:B------:R-:W-:Y:S02]  /*12140*/  IMAD.MOV.U32 R13, RZ, RZ, R5 ;  /* 0x000000ffff0d7224 */ /* 0x000fe400078e0005 */
[----:B------:R-:W-:Y:S01]  /*12150*/  IMAD.MOV.U32 R12, RZ, RZ, 0x5 ;  /* 0x00000005ff0c7424 */ /* 0x000fe200078e00ff */
[----:B------:R-:W-:-:S13]  /*12160*/  @P0 LEA R2, P1, R22, R14, 0x1 ;  /* 0x0000000e16020211 */ /* 0x000fda00078208ff */
[----:B------:R-:W-:Y:S05]  /*12170*/  WARPSYNC.COLLECTIVE R15, `(.L_x_13985) ;  /* 0x000000000f087348 */ /* 0x000fea0003c00000 */
[----:B------:R0:W1:Y:S02]  /*12180*/  SHFL.IDX P6, R14, R13, R12, R11 ;  /* 0x0000000c0d0e7389 */ /* 0x00006400000c000b */
[----:B01----:R-:W-:Y:S01]  /*12190*/  ENDCOLLECTIVE ;  /* 0x000000000000791b */ /* 0x003fe20003800000 */
.L_x_13985:
        /* <DEDUP_REMOVED lines=10> */
.L_x_13986:
[----:B------:R-:W-:Y:S05]  /*12240*/  BRA `(.L_x_13987) ;  /* 0xffffffc400047947 */ /* 0x000fea000383ffff */
.L_x_13932:
[----:B------:R-:W-:Y:S01]  /*12250*/  IMAD.MOV.U32 R13, RZ, RZ, R6 ;  /* 0x000000ffff0d7224 */ /* 0x000fe200078e0006 */
[----:B------:R-:W-:Y:S01]  /*12260*/  MOV R11, 0x181f ;  /* 0x0000181f000b7802 */ /* 0x000fe20000000f00 */
[----:B------:R-:W-:Y:S01]  /*12270*/  IMAD.MOV.U32 R12, RZ, RZ, RZ ;  /* 0x000000ffff0c7224 */ /* 0x000fe200078e00ff */
[----:B------:R-:W-:Y:S01]  /*12280*/  MOV R4, UR46 ;  /* 0x0000002e00047c02 */ /* 0x000fe20008000f00 */
[----:B------:R-:W-:Y:S01]  /*12290*/  IMAD.MOV.U32 R15, RZ, RZ, -0x1 ;  /* 0xffffffffff0f7424 */ /* 0x000fe200078e00ff */
[----:B------:R-:W-:-:S03]  /*122a0*/  LOP3.LUT R16, R16, 0xffffefff, RZ, 0xc0, !PT ;  /* 0xffffefff10107812 */ /* 0x000fc600078ec0ff */
[----:B------:R-:W-:-:S07]  /*122b0*/  IMAD R4, R4, 0x80, R20 ;  /* 0x0000008004047824 */ /* 0x000fce00078e0214 */
[----:B------:R-:W-:Y:S05]  /*122c0*/  WARPSYNC.COLLECTIVE R15, `(.L_x_13988) ;  /* 0x000000000f087348 */ /* 0x000fea0003c00000 */
[----:B------:R0:W1:Y:S02]  /*122d0*/  SHFL.IDX P6, R14, R13, R12, R11 ;  /* 0x0000000c0d0e7389 */ /* 0x00006400000c000b */
[----:B01----:R-:W-:Y:S01]  /*122e0*/  ENDCOLLECTIVE ;  /* 0x000000000000791b */ /* 0x003fe20003800000 */
.L_x_13988:
[----:B------:R-:W-:Y:S01]  /*122f0*/  IADD3 R8, R4, 0x10, RZ ;  /* 0x0000001004087810 */ /* 0x000fe20007ffe0ff */
[----:B------:R-:W-:Y:S02]  /*12300*/  IMAD.MOV.U32 R13, RZ, RZ, R0 ;  /* 0x000000ffff0d7224 */ /* 0x000fe400078e0000 */
[----:B------:R-:W-:-:S07]  /*12310*/  IMAD.MOV.U32 R3, RZ, RZ, R14 ;  /* 0x000000ffff037224 */ /* 0x000fce00078e000e */
[----:B------:R-:W-:Y:S05]  /*12320*/  WARPSYNC.COLLECTIVE R15, `(.L_x_13989) ;  /* 0x000000000f087348 */ /* 0x000fea0003c00000 */
[----:B------:R0:W1:Y:S02]  /*12330*/  SHFL.IDX P6, R14, R13, R12, R11 ;  /* 0x0000000c0d0e7389 */ /* 0x00006400000c000b */
[----:B01----:R-:W-:Y:S01]  /*12340*/  ENDCOLLECTIVE ;  /* 0x000000000000791b */ /* 0x003fe20003800000 */
.L_x_13989:
        /* <DEDUP_REMOVED lines=11> */
.L_x_13990:
[----:B------:R-:W-:Y:S01]  /*12400*/  LOP3.LUT R16, R16, 0xfffff7ff, RZ, 0xc0, !PT ;  /* 0xfffff7ff10107812 */ /* 0x000fe200078ec0ff */
[----:B------:R-:W-:Y:S02]  /*12410*/  @!P2 IMAD.X R3, RZ, RZ, R3, P1 ;  /* 0x000000ffff03a224 */ /* 0x000fe400008e0603 */
[----:B------:R-:W-:-:S05]  /*12420*/  @!P2 IMAD.MOV.U32 R2, RZ, RZ, R10 ;  /* 0x000000ffff02a224 */ /* 0x000fca00078e000a */
[----:B------:R-:W-:Y:S01]  /*12430*/  @!PT LDS RZ, [RZ] ;  /* 0x00000000fffff984 */ /* 0x000fe20000000800 */
[----:B------:R-:W-:Y:S01]  /*12440*/  @!PT LDS RZ, [RZ] ;  /* 0x00000000fffff984 */ /* 0x000fe20000000800 */
[----:B------:R-:W-:Y:S01]  /*12450*/  @!PT LDS RZ, [RZ] ;  /* 0x00000000fffff984 */ /* 0x000fe20000000800 */
[----:B------:R0:W-:Y:S01]  /*12460*/  @!P2 LDGSTS.E.BYPASS.LTC128B.128 [R9+0x18400], desc[UR36][R2.64], !P0 ;  /* 0x184000000209afae */ /* 0x0001e2000c101d64 */
[----:B------:R-:W-:Y:S02]  /*12470*/  ISETP.GE.AND P2, PT, R8, R5, PT ;  /* 0x000000050800720c */ /* 0x000fe40003f46270 */
[----:B------:R-:W-:Y:S02]  /*12480*/  IADD3 R8, R4, 0x20, RZ ;  /* 0x0000002004087810 */ /* 0x000fe40007ffe0ff */
[----:B------:R-:W-:Y:S01]  /*12490*/  MOV R13, R0 ;  /* 0x00000000000d7202 */ /* 0x000fe20000000f00 */
[----:B0-----:R-:W-:-:S08]  /*124a0*/  IMAD.MOV.U32 R2, RZ, RZ, R14 ;  /* 0x000000ffff027224 */ /* 0x001fd000078e000e */
[----:B------:R-:W-:-:S07]  /*124b0*/  @P2 LOP3.LUT R16, R16, 0x800, RZ, 0xfc, !PT ;  /* 0x0000080010102812 */ /* 0x000fce00078efcff */
[----:B------:R-:W-:Y:S05]  /*124c0*/  WARPSYNC.COLLECTIVE R15, `(.L_x_13991) ;  /* 0x000000000f087348 */ /* 0x000fea0003c00000 */
[----:B------:R0:W1:Y:S02]  /*124d0*/  SHFL.IDX P6, R14, R13, R12, R11 ;  /* 0x0000000c0d0e7389 */ /* 0x00006400000c000b */
[----:B01----:R-:W-:Y:S01]  /*124e0*/  ENDCOLLECTIVE ;  /* 0x000000000000791b */ /* 0x003fe20003800000 */
.L_x_13991:
[----:B------:R-:W-:Y:S02]  /*124f0*/  LOP3.LUT R16, R16, 0xfffffbff, RZ, 0xc0, !PT ;  /* 0xfffffbff10107812 */ /* 0x000fe400078ec0ff */
[----:B------:R-:W-:Y:S01]  /*12500*/  @!P2 LEA R15, R28, UR44, 0x1 ;  /* 0x0000002c1c0fac11 */ /* 0x000fe2000f8e08ff */
[----:B------:R-:W-:Y:S01]  /*12510*/  IMAD.MOV.U32 R13, RZ, RZ, R6 ;  /* 0x000000ffff0d7224 */ /* 0x000fe200078e0006 */
        /* <DEDUP_REMOVED lines=9> */
[----:B------:R0:W-:Y:S01]  /*125b0*/  @!P2 LDGSTS.E.BYPASS.LTC128B.128 [R15+0x18c00], desc[UR36][R2.64], !P0 ;  /* 0x18c00000020fafae */ /* 0x0001e2000c101d64 */
[----:B------:R-:W-:Y:S01]  /*125c0*/  ISETP.GE.AND P2, PT, R8, R5, PT ;  /* 0x000000050800720c */ /* 0x000fe20003f46270 */
[----:B------:R-:W-:Y:S01]  /*125d0*/  VIADD R8, R4, 0x30 ;  /* 0x0000003004087836 */ /* 0x000fe20000000000 */
[----:B0-----:R-:W-:-:S11]  /*125e0*/  MOV R15, 0xffffffff ;  /* 0xffffffff000f7802 */ /* 0x001fd60000000f00 */
[----:B------:R-:W-:-:S07]  /*125f0*/  @P2 LOP3.LUT R16, R16, 0x400, RZ, 0xfc, !PT ;  /* 0x0000040010102812 */ /* 0x000fce00078efcff */
[----:B------:R-:W-:Y:S05]  /*12600*/  WARPSYNC.COLLECTIVE R15, `(.L_x_13992) ;  /* 0x000000000f087348 */ /* 0x000fea0003c00000 */
[----:B------:R0:W1:Y:S02]  /*12610*/  SHFL.IDX P6, R14, R13, R12, R11 ;  /* 0x0000000c0d0e7389 */ /* 0x00006400000c000b */
[----:B01----:R-:W-:Y:S01]  /*12620*/  ENDCOLLECTIVE ;  /* 0x000000000000791b */ /* 0x003fe20003800000 */
.L_x_13992:
[----:B------:R-:W-:Y:S01]  /*12630*/  LOP3.LUT R16, R16, 0xfffffdff, RZ, 0xc0, !PT ;  /* 0xfffffdff10107812 */ /* 0x000fe200078ec0ff */
[----:B------:R-:W-:Y:S02]  /*12640*/  IMAD.MOV.U32 R13, RZ, RZ, R0 ;  /* 0x000000ffff0d7224 */ /* 0x000fe400078e0000 */
[----:B------:R-:W-:-:S07]  /*12650*/  IMAD.MOV.U32 R2, RZ, RZ, R14 ;  /* 0x000000ffff027224 */ /* 0x000fce00078e000e */
[----:B------:R-:W-:Y:S05]  /*12660*/  WARPSYNC.COLLECTIVE R15, `(.L_x_13993) ;  /* 0x000000000f087348 */ /* 0x000fea0003c00000 */
[----:B------:R0:W1:Y:S02]  /*12670*/  SHFL.IDX P6, R14, R13, R12, R11 ;  /* 0x0000000c0d0e7389 */ /* 0x00006400000c000b */
[----:B01----:R-:W-:Y:S01]  /*12680*/  ENDCOLLECTIVE ;  /* 0x000000000000791b */ /* 0x003fe20003800000 */
.L_x_13993:
[----:B------:R-:W-:Y:S02]  /*12690*/  @!P2 LEA R15, R28, UR44, 0x1 ;  /* 0x0000002c1c0fac11 */ /* 0x000fe4000f8e08ff */
[----:B------:R-:W-:Y:S02]  /*126a0*/  MOV R12, 0x3 ;  /* 0x00000003000c7802 */ /* 0x000fe40000000f00 */
[----:B------:R-:W-:-:S05]  /*126b0*/  @!P2 LEA R13, P1, R22, R14, 0x1 ;  /* 0x0000000e160da211 */ /* 0x000fca00078208ff */
[----:B------:R-:W-:Y:S01]  /*126c0*/  @!P2 IMAD.X R14, RZ, RZ, R2, P1 ;  /* 0x000000ffff0ea224 */ /* 0x000fe200008e0602 */
[----:B------:R-:W-:Y:S01]  /*126d0*/  @!P2 MOV R2, R13 ;  /* 0x0000000d0002a202 */ /* 0x000fe20000000f00 */
[----:B------:R-:W-:Y:S02]  /*126e0*/  IMAD.MOV.U32 R13, RZ, RZ, R6 ;  /* 0x000000ffff0d7224 */ /* 0x000fe400078e0006 */
[----:B------:R-:W-:-:S05]  /*126f0*/  @!P2 IMAD.MOV.U32 R3, RZ, RZ, R14 ;  /* 0x000000ffff03a224 */ /* 0x000fca00078e000e */
[----:B------:R-:W-:Y:S01]  /*12700*/  @!PT LDS RZ, [RZ] ;  /* 0x00000000fffff984 */ /* 0x000fe20000000800 */
[----:B------:R-:W-:Y:S01]  /*12710*/  @!PT LDS RZ, [RZ] ;  /* 0x00000000fffff984 */ /* 0x000fe20000000800 */
[----:B------:R-:W-:Y:S01]  /*12720*/  @!PT LDS RZ, [RZ] ;  /* 0x00000000fffff984 */ /* 0x000fe20000000800 */
[----:B------:R0:W-:Y:S01]  /*12730*/  @!P2 LDGSTS.E.BYPASS.LTC128B.128 [R15+0x19400], desc[UR36][R2.64], !P0 ;  /* 0x19400000020fafae */ /* 0x0001e2000c101d64 */
[----:B------:R-:W-:Y:S01]  /*12740*/  ISETP.GE.AND P2, PT, R8, R5, PT ;  /* 0x000000050800720c */ /* 0x000fe20003f46270 */
[----:B0-----:R-:W-:-:S12]  /*12750*/  IMAD.MOV.U32 R15, RZ, RZ, -0x1 ;  /* 0xffffffffff0f7424 */ /* 0x001fd800078e00ff */
[----:B------:R-:W-:-:S07]  /*12760*/  @P2 LOP3.LUT R16, R16, 0x200, RZ, 0xfc, !PT ;  /* 0x0000020010102812 */ /* 0x000fce00078efcff */
[----:B------:R-:W-:Y:S05]  /*12770*/  WARPSYNC.COLLECTIVE R15, `(.L_x_13994) ;  /* 0x000000000f087348 */ /* 0x000fea0003c00000 */
[----:B------:R0:W1:Y:S02]  /*12780*/  SHFL.IDX P6, R14, R13, R12, R11 ;  /* 0x0000000c0d0e7389 */ /* 0x00006400000c000b */
[----:B01----:R-:W-:Y:S01]  /*12790*/  ENDCOLLECTIVE ;  /* 0x000000000000791b */ /* 0x003fe20003800000 */
.L_x_13994:
[----:B------:R-:W-:Y:S01]  /*127a0*/  LOP3.LUT R16, R16, 0xfffffeff, RZ, 0xc0, !PT ;  /* 0xfffffeff10107812 */ /* 0x000fe200078ec0ff */
[----:B------:R-:W-:Y:S02]  /*127b0*/  IMAD.MOV.U32 R13, RZ, RZ, R0 ;  /* 0x000000ffff0d7224 */ /* 0x000fe400078e0000 */
[----:B------:R-:W-:-:S07]  /*127c0*/  IMAD.MOV.U32 R8, RZ, RZ, R14 ;  /* 0x000000ffff087224 */ /* 0x000fce00078e000e */
[----:B------:R-:W-:Y:S05]  /*127d0*/  WARPSYNC.COLLECTIVE R15, `(.L_x_13995) ;  /* 0x000000000f087348 */ /* 0x000fea0003c00000 */
[----:B------:R0:W1:Y:S02]  /*127e0*/  SHFL.IDX P6, R14, R13, R12, R11 ;  /* 0x0000000c0d0e7389 */ /* 0x00006400000c000b */
[----:B01----:R-:W-:Y:S01]  /*127f0*/  ENDCOLLECTIVE ;  /* 0x000000000000791b */ /* 0x003fe20003800000 */
.L_x_13995:
[----:B------:R-:W-:Y:S01]  /*12800*/  @!P2 LEA R15, R28, UR44, 0x1 ;  /* 0x0000002c1c0fac11 */ /* 0x000fe2000f8e08ff */
[----:B------:R-:W-:Y:S02]  /*12810*/  IMAD.MOV.U32 R13, RZ, RZ, R6 ;  /* 0x000000ffff0d7224 */ /* 0x000fe400078e0006 */
[----:B------:R-:W-:Y:S01]  /*12820*/  IMAD.MOV.U32 R12, RZ, RZ, 0x4 ;  /* 0x00000004ff0c7424 */ /* 0x000fe200078e00ff */
[----:B------:R-:W-:-:S04]  /*12830*/  MOV R7, R14 ;  /* 0x0000000e00077202 */ /* 0x000fc80000000f00 */
[----:B------:R-:W-:-:S05]  /*12840*/  @!P2 LEA R7, P1, R22, R7, 0x1 ;  /* 0x000000071607a211 */ /* 0x000fca00078208ff */
[----:B------:R-:W-:Y:S02]  /*12850*/  @!P2 IMAD.X R8, RZ, RZ, R8, P1 ;  /* 0x000000ffff08a224 */ /* 0x000fe400008e0608 */
[----:B------:R-:W-:Y:S02]  /*12860*/  @!P2 IMAD.MOV.U32 R2, RZ, RZ, R7 ;  /* 0x000000ffff02a224 */ /* 0x000fe400078e0007 */
[----:B------:R-:W-:Y:S01]  /*12870*/  @!P2 IMAD.MOV.U32 R3, RZ, RZ, R8 ;  /* 0x000000ffff03a224 */ /* 0x000fe200078e0008 */
[----:B------:R-:W-:-:S04]  /*12880*/  IADD3 R8, R4, 0x40, RZ ;  /* 0x0000004004087810 */ /* 0x000fc80007ffe0ff */
[----:B------:R-:W-:Y:S01]  /*12890*/  @!PT LDS RZ, [RZ] ;  /* 0x00000000fffff984 */ /* 0x000fe20000000800 */
[----:B------:R-:W-:Y:S01]  /*128a0*/  @!PT LDS RZ, [RZ] ;  /* 0x00000000fffff984 */ /* 0x000fe20000000800 */
[----:B------:R-:W-:Y:S01]  /*128b0*/  @!PT LDS RZ, [RZ] ;  /* 0x00000000fffff984 */ /* 0x000fe20000000800 */
[----:B------:R0:W-:Y:S01]  /*128c0*/  @!P2 LDGSTS.E.BYPASS.LTC128B.128 [R15+0x19c00], desc[UR36][R2.64], !P0 ;  /* 0x19c00000020fafae */ /* 0x0001e2000c101d64 */
[----:B------:R-:W-:Y:S01]  /*128d0*/  ISETP.GE.AND P2, PT, R8, R5, PT ;  /* 0x000000050800720c */ /* 0x000fe20003f46270 */
[----:B------:R-:W-:Y:S02]  /*128e0*/  VIADD R8, R4, 0x50 ;  /* 0x0000005004087836 */ /* 0x000fe40000000000 */
[----:B0-----:R-:W-:-:S10]  /*128f0*/  IMAD.MOV.U32 R15, RZ, RZ, -0x1 ;  /* 0xffffffffff0f7424 */ /* 0x001fd400078e00ff */
[----:B------:R-:W-:Y:S02]  /*12900*/  @!P2 LEA R7, R28, UR44, 0x1 ;  /* 0x0000002c1c07ac11 */ /* 0x000fe4000f8e08ff */
[----:B------:R-:W-:-:S07]  /*12910*/  @P2 LOP3.LUT R16, R16, 0x100, RZ, 0xfc, !PT ;  /* 0x0000010010102812 */ /* 0x000fce00078efcff */
[----:B------:R-:W-:Y:S05]  /*12920*/  WARPSYNC.COLLECTIVE R15, `(.L_x_13996) ;  /* 0x000000000f087348 */ /* 0x000fea0003c00000 */
[----:B------:R0:W1:Y:S02]  /*12930*/  SHFL.IDX P6, R14, R13, R12, R11 ;  /* 0x0000000c0d0e7389 */ /* 0x00006400000c000b */
[----:B01----:R-:W-:Y:S01]  /*12940*/  ENDCOLLECTIVE ;  /* 0x000000000000791b */ /* 0x003fe20003800000 */
.L_x_13996:
[----:B------:R-:W-:Y:S01]  /*12950*/  LOP3.LUT R16, R16, 0xffffff7f, RZ, 0xc0, !PT ;  /* 0xffffff7f10107812 */ /* 0x000fe200078ec0ff */
[----:B------:R-:W-:Y:S01]  /*12960*/  IMAD.MOV.U32 R13, RZ, RZ, R0 ;  /* 0x000000ffff0d7224 */ /* 0x000fe200078e0000 */
[----:B------:R-:W-:-:S07]  /*12970*/  MOV R10, R14 ;  /* 0x0000000e000a7202 */ /* 0x000fce0000000f00 */
[----:B------:R-:W-:Y:S05]  /*12980*/  WARPSYNC.COLLECTIVE R15, `(.L_x_13997) ;  /* 0x000000000f087348 */ /* 0x000fea0003c00000 */
[----:B------:R0:W1:Y:S02]  /*12990*/  SHFL.IDX P6, R14, R13, R12, R11 ;  /* 0x0000000c0d0e7389 */ /* 0x00006400000c000b */
[----:B01----:R-:W-:Y:S01]  /*129a0*/  ENDCOLLECTIVE ;  /* 0x000000000000791b */ /* 0x003fe20003800000 */
.L_x_13997:
[----:B------:R-:W-:Y:S01]  /*129b0*/  IMAD.MOV.U32 R13, RZ, RZ, R6 ;  /* 0x000000ffff0d7224 */ /* 0x000fe200078e0006 */
[----:B------:R-:W-:Y:S01]  /*129c0*/  MOV R12, 0x5 ;  /* 0x00000005000c7802 */ /* 0x000fe20000000f00 */
[----:B------:R-:W-:-:S07]  /*129d0*/  IMAD.MOV.U32 R9, RZ, RZ, R14 ;  /* 0x000000ffff097224 */ /* 0x000fce00078e000e */
[----:B------:R-:W-:Y:S05]  /*129e0*/  WARPSYNC.COLLECTIVE R15, `(.L_x_13998) ;  /* 0x000000000f087348 */ /* 0x000fea0003c00000 */
[----:B------:R0:W1:Y:S02]  /*129f0*/  SHFL.IDX P6, R14, R13, R12, R11 ;  /* 0x0000000c0d0e7389 */ /* 0x00006400000c000b */
[----:B01----:R-:W-:Y:S01]  /*12a00*/  ENDCOLLECTIVE ;  /* 0x000000000000791b */ /* 0x003fe20003800000 */
.L_x_13998:
[----:B------:R-:W-:-:S04]  /*12a10*/  @!P2 LEA R9, P1, R22, R9, 0x1 ;  /* 0x000000091609a211 */ /* 0x000fc800078208ff */
[----:B------:R-:W-:Y:S01]  /*12a20*/  @!P2 MOV R2, R9 ;  /* 0x000000090002a202 */ /* 0x000fe20000000f00 */
[----:B------:R-:W-:-:S04]  /*12a30*/  @!P2 IMAD.X R10, RZ, RZ, R10, P1 ;  /* 0x000000ffff0aa224 */ /* 0x000fc800008e060a */
[----:B------:R-:W-:Y:S02]  /*12a40*/  @!P2 IMAD.MOV.U32 R3, RZ, RZ, R10 ;  /* 0x000000ffff03a224 */ /* 0x000fe400078e000a */
[----:B------:R-:W-:-:S03]  /*12a50*/  IMAD.MOV.U32 R13, RZ, RZ, R0 ;  /* 0x000000ffff0d7224 */ /* 0x000fc600078e0000 */
        /* <DEDUP_REMOVED lines=10> */
.L_x_13999:
[----:B------:R-:W-:Y:S02]  /*12b00*/  @!P2 LEA R9, R28, UR44, 0x1 ;  /* 0x0000002c1c09ac11 */ /* 0x000fe4000f8e08ff */
[----:B------:R-:W-:-:S04]  /*12b10*/  @P2 LOP3.LUT R16, R16, 0x80, RZ, 0xfc, !PT ;  /* 0x0000008010102812 */ /* 0x000fc800078efcff */
[----:B------:R-:W-:Y:S01]  /*12b20*/  LOP3.LUT R16, R16, 0xffffffbf, RZ, 0xc0, !PT ;  /* 0xffffffbf10107812 */ /* 0x000fe200078ec0ff */
[----:B------:R-:W-:Y:S02]  /*12b30*/  IMAD.MOV.U32 R13, RZ, RZ, R6 ;  /* 0x000000ffff0d7224 */ /* 0x000fe400078e0006 */
[----:B------:R-:W-:-:S05]  /*12b40*/  IMAD.MOV.U32 R11, RZ, RZ, R14 ;  /* 0x000000ffff0b7224 */ /* 0x000fca00078e000e */
[----:B------:R-:W-:-:S04]  /*12b50*/  @!P2 LEA R11, P1, R22, R11, 0x1 ;  /* 0x0000000b160ba211 */ /* 0x000fc800078208ff */
[----:B------:R-:W-:Y:S01]  /*12b60*/  @!P2 IADD3.X R12, RZ, R2, RZ, P1, !PT ;  /* 0x00000002ff0ca210 */ /* 0x000fe20000ffe4ff */
[----:B------:R-:W-:Y:S02]  /*12b70*/  @!P2 IMAD.MOV.U32 R2, RZ, RZ, R11 ;  /* 0x000000ffff02a224 */ /* 0x000fe400078e000b */
[----:B------:R-:W-:Y:S02]  /*12b80*/  IMAD.MOV.U32 R11, RZ, RZ, 0x181f ;  /* 0x0000181fff0b7424 */ /* 0x000fe400078e00ff */
[----:B------:R-:W-:Y:S01]  /*12b90*/  @!P2 IMAD.MOV.U32 R3, RZ, RZ, R12 ;  /* 0x000000ffff03a224 */ /* 0x000fe200078e000c */
[----:B------:R-:W-:-:S04]  /*12ba0*/  MOV R12, 0x6 ;  /* 0x00000006000c7802 */ /* 0x000fc80000000f00 */
        /* <DEDUP_REMOVED lines=8> */
.L_x_14000:
[----:B------:R-:W-:Y:S02]  /*12c30*/  @!P2 LEA R21, R28, UR44, 0x1 ;  /* 0x0000002c1c15ac11 */ /* 0x000fe4000f8e08ff */
[----:B------:R-:W-:Y:S01]  /*12c40*/  @P2 LOP3.LUT R16, R16, 0x40, RZ, 0xfc, !PT ;  /* 0x0000004010102812 */ /* 0x000fe200078efcff */
[----:B------:R-:W-:Y:S02]  /*12c50*/  IMAD.MOV.U32 R13, RZ, RZ, R0 ;  /* 0x000000ffff0d7224 */ /* 0x000fe400078e0000 */
[----:B------:R-:W-:-:S07]  /*12c60*/  IMAD.MOV.U32 R2, RZ, RZ, R14 ;  /* 0x000000ffff027224 */ /* 0x000fce00078e000e */
[----:B------:R-:W-:Y:S05]  /*12c70*/  WARPSYNC.COLLECTIVE R15, `(.L_x_14001) ;  /* 0x000000000f087348 */ /* 0x000fea0003c00000 */
[----:B------:R0:W1:Y:S02]  /*12c80*/  SHFL.IDX P6, R14, R13, R12, R11 ;  /* 0x0000000c0d0e7389 */ /* 0x00006400000c000b */
[----:B01----:R-:W-:Y:S01]  /*12c90*/  ENDCOLLECTIVE ;  /* 0x000000000000791b */ /* 0x003fe20003800000 */
.L_x_14001:
[----:B------:R-:W-:Y:S01]  /*12ca0*/  IMAD.MOV.U32 R12, RZ, RZ, 0x7 ;  /* 0x00000007ff0c7424 */ /* 0x000fe200078e00ff */
[----:B------:R-:W-:-:S04]  /*12cb0*/  MOV R13, R14 ;  /* 0x0000000e000d7202 */ /* 0x000fc80000000f00 */
[----:B------:R-:W-:-:S05]  /*12cc0*/  @!P2 LEA R13, P1, R22, R13, 0x1 ;  /* 0x0000000d160da211 */ /* 0x000fca00078208ff */
[----:B------:R-:W-:Y:S02]  /*12cd0*/  @!P2 IMAD.X R14, RZ, RZ, R2, P1 ;  /* 0x000000ffff0ea224 */ /* 0x000fe400008e0602 */
[----:B------:R-:W-:Y:S02]  /*12ce0*/  @!P2 IMAD.MOV.U32 R2, RZ, RZ, R13 ;  /* 0x000000ffff02a224 */ /* 0x000fe400078e000d */
[----:B------:R-:W-:Y:S01]  /*12cf0*/  IMAD.MOV.U32 R13, RZ, RZ, R6 ;  /* 0x000000ffff0d7224 */ /* 0x000fe200078e0006 */
[----:B------:R-:W-:-:S07]  /*12d00*/  @!P2 MOV R3, R14 ;  /* 0x0000000e0003a202 */ /* 0x000fce0000000f00 */
[----:B------:R-:W-:Y:S05]  /*12d10*/  WARPSYNC.COLLECTIVE R15, `(.L_x_14002) ;  /* 0x000000000f087348 */ /* 0x000fea0003c00000 */
[----:B------:R0:W1:Y:S02]  /*12d20*/  SHFL.IDX P6, R14, R13, R12, R11 ;  /* 0x0000000c0d0e7389 */ /* 0x00006400000c000b */
[----:B01----:R-:W-:Y:S01]  /*12d30*/  ENDCOLLECTIVE ;  /* 0x000000000000791b */ /* 0x003fe20003800000 */
.L_x_14002:
        /* <DEDUP_REMOVED lines=9> */
.L_x_14003:
[----:B------:R-:W-:Y:S05]  /*12dd0*/  BRA `(.L_x_14004) ;  /* 0xffffffc000e47947 */ /* 0x000fea000383ffff */
.L_x_13934:
        /* <DEDUP_REMOVED lines=8> */
.L_x_14006:
[----:B------:R-:W-:Y:S05]  /*12e60*/  BSYNC B0 ;  /* 0x0000000000007941 */ /* 0x000fea0003800000 */
.L_x_14005:
        /* <DEDUP_REMOVED lines=9> */
.L_x_14007:
        /* <DEDUP_REMOVED lines=9> */
.L_x_14008:
        /* <DEDUP_REMOVED lines=13> */
.L_x_14009:
        /* <DEDUP_REMOVED lines=19> */
.L_x_14010:
[----:B------:R-:W-:Y:S02]  /*13190*/  IMAD.MOV.U32 R13, RZ, RZ, R0 ;  /* 0x000000ffff0d7224 */ /* 0x000fe400078e0000 */
[----:B------:R-:W-:-:S07]  /*131a0*/  IMAD.MOV.U32 R5, RZ, RZ, R14 ;  /* 0x000000ffff057224 */ /* 0x000fce00078e000e */
[----:B------:R-:W-:Y:S05]  /*131b0*/  WARPSYNC.COLLECTIVE R15, `(.L_x_14011) ;  /* 0x000000000f087348 */ /* 0x000fea0003c00000 */
[----:B------:R0:W1:Y:S02]  /*131c0*/  SHFL.IDX P6, R14, R13, R12, R11 ;  /* 0x0000000c0d0e7389 */ /* 0x00006400000c000b */
[----:B01----:R-:W-:Y:S01]  /*131d0*/  ENDCOLLECTIVE ;  /* 0x000000000000791b */ /* 0x003fe20003800000 */
.L_x_14011:
        /* <DEDUP_REMOVED lines=8> */
.L_x_14012:
        /* <DEDUP_REMOVED lines=14> */
.L_x_14013:
        /* <DEDUP_REMOVED lines=19> */
.L_x_14014:
[----:B------:R-:W-:Y:S01]  /*13470*/  MOV R13, R0 ;  /* 0x00000000000d7202 */ /* 0x000fe20000000f00 */
[----:B------:R-:W-:-:S07]  /*13480*/  IMAD.MOV.U32 R5, RZ, RZ, R14 ;  /* 0x000000ffff057224 */ /* 0x000fce00078e000e */
[----:B------:R-:W-:Y:S05]  /*13490*/  WARPSYNC.COLLECTIVE R15, `(.L_x_14015) ;  /* 0x000000000f087348 */ /* 0x000fea0003c00000 */
[----:B------:R0:W1:Y:S02]  /*134a0*/  SHFL.IDX P6, R14, R13, R12, R11 ;  /* 0x0000000c0d0e7389 */ /* 0x00006400000c000b */
[----:B01----:R-:W-:Y:S01]  /*134b0*/  ENDCOLLECTIVE ;  /* 0x000000000000791b */ /* 0x003fe20003800000 */
.L_x_14015:
[----:B------:R-:W-:Y:S01]  /*134c0*/  MOV R13, R4 ;  /* 0x00000004000d7202 */ /* 0x000fe20000000f00 */
[----:B------:R-:W-:Y:S01]  /*134d0*/  IMAD.MOV.U32 R12, RZ, RZ, 0x5 ;  /* 0x00000005ff0c7424 */ /* 0x000fe200078e00ff */
[----:B------:R-:W-:-:S05]  /*134e0*/  @!P5 LEA R14, P0, R22, R14, 0x1 ;  /* 0x0000000e160ed211 */ /* 0x000fca00078008ff */
[----:B------:R-:W-:-:S08]  /*134f0*/  @!P5 IMAD.MOV.U32 R2, RZ, RZ, R14 ;  /* 0x000000ffff02d224 */ /* 0x000fd000078e000e */
[----:B------:R-:W-:Y:S05]  /*13500*/  WARPSYNC.COLLECTIVE R15, `(.L_x_14016) ;  /* 0x000000000f087348 */ /* 0x000fea0003c00000 */
[----:B------:R0:W1:Y:S02]  /*13510*/  SHFL.IDX P6, R14, R13, R12, R11 ;  /* 0x0000000c0d0e7389 */ /* 0x00006400000c000b */
[----:B01----:R-:W-:Y:S01]  /*13520*/  ENDCOLLECTIVE ;  /* 0x000000000000791b */ /* 0x003fe20003800000 */
.L_x_14016:
[----:B------:R-:W-:-:S04]  /*13530*/  @!P5 IMAD.X R5, RZ, RZ, R5, P0 ;  /* 0x000000ffff05d224 */ /* 0x000fc800000e0605 */
[----:B------:R-:W-:-:S05]  /*13540*/  @!P5 IMAD.MOV.U32 R3, RZ, RZ, R5 ;  /* 0x000000ffff03d224 */ /* 0x000fca00078e0005 */
[----:B------:R-:W-:Y:S01]  /*13550*/  @!PT LDS RZ, [RZ] ;  /* 0x00000000fffff984 */ /* 0x000fe20000000800 */
[----:B------:R-:W-:Y:S01]  /*13560*/  @!PT LDS RZ, [RZ] ;  /* 0x00000000fffff984 */ /* 0x000fe20000000800 */
[----:B------:R-:W-:Y:S01]  /*13570*/  @!PT LDS RZ, [RZ] ;  /* 0x00000000fffff984 */ /* 0x000fe20000000800 */
[----:B------:R0:W-:Y:S01]  /*13580*/  @!P5 LDGSTS.E.BYPASS.LTC128B.128 [R21+0x24400], desc[UR36][R2.64], !P4 ;  /* 0x244000000215dfae */ /* 0x0001e2000e101d64 */
[----:B------:R-:W-:-:S03]  /*13590*/  MOV R13, R0 ;  /* 0x00000000000d7202 */ /* 0x000fc60000000f00 */
        /* <DEDUP_REMOVED lines=8> */
.L_x_14017:
        /* <DEDUP_REMOVED lines=19> */
.L_x_14018:
[----:B------:R-:W-:Y:S01]  /*13750*/  IMAD.MOV.U32 R13, RZ, RZ, R0 ;  /* 0x000000ffff0d7224 */ /* 0x000fe200078e0000 */
[----:B------:R-:W-:-:S07]  /*13760*/  MOV R5, R14 ;  /* 0x0000000e00057202 */ /* 0x000fce0000000f00 */
[----:B------:R-:W-:Y:S05]  /*13770*/  WARPSYNC.COLLECTIVE R15, `(.L_x_14019) ;  /* 0x000000000f087348 */ /* 0x000fea0003c00000 */
[----:B------:R0:W1:Y:S02]  /*13780*/  SHFL.IDX P6, R14, R13, R12, R11 ;  /* 0x0000000c0d0e7389 */ /* 0x00006400000c000b */
[----:B01----:R-:W-:Y:S01]  /*13790*/  ENDCOLLECTIVE ;  /* 0x000000000000791b */ /* 0x003fe20003800000 */
.L_x_14019:
[----:B------:R-:W-:Y:S01]  /*137a0*/  IMAD.MOV.U32 R13, RZ, RZ, R4 ;  /* 0x000000ffff0d7224 */ /* 0x000fe200078e0004 */
[----:B------:R-:W-:Y:S02]  /*137b0*/  MOV R12, 0x7 ;  /* 0x00000007000c7802 */ /* 0x000fe40000000f00 */
[----:B------:R-:W-:-:S04]  /*137c0*/  @!P5 LEA R14, P0, R22, R14, 0x1 ;  /* 0x0000000e160ed211 */ /* 0x000fc800078008ff */
[----:B------:R-:W-:Y:S01]  /*137d0*/  @!P5 MOV R2, R14 ;  /* 0x0000000e0002d202 */ /* 0x000fe20000000f00 */
[----:B------:R-:W-:-:S08]  /*137e0*/  @!P5 IMAD.X R5, RZ, RZ, R5, P0 ;  /* 0x000000ffff05d224 */ /* 0x000fd000000e0605 */
[----:B------:R-:W-:Y:S05]  /*137f0*/  WARPSYNC.COLLECTIVE R15, `(.L_x_14020) ;  /* 0x000000000f087348 */ /* 0x000fea0003c00000 */
[----:B------:R0:W1:Y:S02]  /*13800*/  SHFL.IDX P6, R14, R13, R12, R11 ;  /* 0x0000000c0d0e7389 */ /* 0x00006400000c000b */
[----:B01----:R-:W-:Y:S01]  /*13810*/  ENDCOLLECTIVE ;  /* 0x000000000000791b */ /* 0x003fe20003800000 */
.L_x_14020:
        /* <DEDUP_REMOVED lines=9> */
[----:B------:R-:W-:-:S07]  /*138b0*/  IMAD.MOV.U32 R5, RZ, RZ, R14 ;  /* 0x000000ffff057224 */ /* 0x000fce00078e000e */
[----:B0-----:R-:W-:Y:S05]  /*138c0*/  WARPSYNC.COLLECTIVE R15, `(.L_x_14021) ;  /* 0x000000000f087348 */ /* 0x001fea0003c00000 */
[----:B------:R1:W2:Y:S02]  /*138d0*/  SHFL.IDX P6, R14, R13, R12, R11 ;  /* 0x0000000c0d0e7389 */ /* 0x0002a400000c000b */
[----:B012---:R-:W-:Y:S01]  /*138e0*/  ENDCOLLECTIVE ;  /* 0x000000000000791b */ /* 0x007fe20003800000 */
.L_x_14021:
[----:B------:R-:W-:Y:S05]  /*138f0*/  BRA `(.L_x_14022) ;  /* 0xffffffc000cc7947 */ /* 0x000fea000383ffff */
.L_x_13937:
[----:B0--3--:R-:W-:-:S04]  /*13900*/  MOV R3, UR44 ;  /* 0x0000002c00037c02 */ /* 0x009fc80008000f00 */
[----:B------:R0:W3:Y:S03]  /*13910*/  SYNCS.PHASECHK.TRANS64.TRYWAIT P0, [R3+URZ+0x32420], R0 ;  /* 0x03242000030075a7 */ /* 0x0000e6000800017f */
[----:B---3--:R-:W-:Y:S05]  /*13920*/  @!P0 NANOSLEEP.SYNCS 0x989680 ;  /* 0x009896800000895d */ /* 0x008fea0003900000 */
[----:B------:R-:W3:Y:S02]  /*13930*/  @!P0 SYNCS.PHASECHK.TRANS64 P0, [R3+URZ+0x32420], R0 ;  /* 0x03242000030085a7 */ /* 0x000ee4000800007f */
[----:B---3--:R-:W-:Y:S05]  /*13940*/  @!P0 BRA `(.L_x_13937) ;  /* 0xfffffffc00ec8947 */ /* 0x008fea000383ffff */
[----:B------:R-:W-:Y:S05]  /*13950*/  BRA `(.L_x_14023) ;  /* 0xffffffc400107947 */ /* 0x000fea000383ffff */
.L_x_13939:
[----:B0--3--:R-:W-:-:S04]  /*13960*/  IMAD.U32 R3, RZ, RZ, UR44 ;  /* 0x0000002cff037e24 */ /* 0x009fc8000f8e00ff */
[----:B------:R0:W3:Y:S03]  /*13970*/  SYNCS.PHASECHK.TRANS64.TRYWAIT P0, [R3+URZ+0x32460], R0 ;  /* 0x03246000030075a7 */ /* 0x0000e6000800017f */
[----:B---3--:R-:W-:Y:S05]  /*13980*/  @!P0 NANOSLEEP.SYNCS 0x989680 ;  /* 0x009896800000895d */ /* 0x008fea0003900000 */
[----:B------:R-:W3:Y:S02]  /*13990*/  @!P0 SYNCS.PHASECHK.TRANS64 P0, [R3+URZ+0x32460], R0 ;  /* 0x03246000030085a7 */ /* 0x000ee4000800007f */
[----:B---3--:R-:W-:Y:S05]  /*139a0*/  @!P0 BRA `(.L_x_13939) ;  /* 0xfffffffc00ec8947 */ /* 0x008fea000383ffff */
[----:B------:R-:W-:Y:S05]  /*139b0*/  BRA `(.L_x_14024) ;  /* 0xffffffc4000c7947 */ /* 0x000fea000383ffff */
.L_x_13940:
[----:B------:R-:W-:Y:S01]  /*139c0*/  BSSY B0, `(.L_x_14025) ;  /* 0x0000008000007945 */ /* 0x000fe20003800000 */
[----:B------:R-:W-:Y:S01]  /*139d0*/  IMAD.MOV.U32 R13, RZ, RZ, R8 ;  /* 0x000000ffff0d7224 */ /* 0x000fe200078e0008 */
[----:B------:R-:W-:Y:S01]  /*139e0*/  MOV R12, RZ ;  /* 0x000000ff000c7202 */ /* 0x000fe20000000f00 */
[----:B------:R-:W-:Y:S02]  /*139f0*/  IMAD.MOV.U32 R11, RZ, RZ, 0x181f ;  /* 0x0000181fff0b7424 */ /* 0x000fe400078e00ff */
[----:B------:R-:W-:-:S07]  /*13a00*/  IMAD.MOV.U32 R15, RZ, RZ, -0x1 ;  /* 0xffffffffff0f7424 */ /* 0x000fce00078e00ff */
[----:B-1----:R-:W-:Y:S05]  /*13a10*/  WARPSYNC.COLLECTIVE R15, `(.L_x_14026) ;  /* 0x000000000f087348 */ /* 0x002fea0003c00000 */
[----:B-1----:R0:W1:Y:S02]  /*13a20*/  SHFL.IDX P6, R14, R13, R12, R11 ;  /* 0x0000000c0d0e7389 */ /* 0x00206400000c000b */
[----:B01----:R-:W-:Y:S01]  /*13a30*/  ENDCOLLECTIVE ;  /* 0x000000000000791b */ /* 0x003fe20003800000 */
.L_x_14026:
[----:B------:R-:W-:Y:S05]  /*13a40*/  BSYNC B0 ;  /* 0x0000000000007941 */ /* 0x000fea0003800000 */
.L_x_14025:
[----:B------:R-:W-:Y:S01]  /*13a50*/  IMAD.MOV.U32 R13, RZ, RZ, R7 ;  /* 0x000000ffff0d7224 */ /* 0x000fe200078e0007 */
[----:B------:R-:W-:Y:S01]  /*13a60*/  MOV R11, 0x181f ;  /* 0x0000181f000b7802 */ /* 0x000fe20000000f00 */
[----:B------:R-:W-:Y:S01]  /*13a70*/  IMAD.MOV.U32 R12, RZ, RZ, RZ ;  /* 0x000000ffff0c7224 */ /* 0x000fe200078e00ff */
[----:B------:R-:W-:Y:S01]  /*13a80*/  MOV R3, R14 ;  /* 0x0000000e00037202 */ /* 0x000fe20000000f00 */
[----:B------:R-:W-:Y:S01]  /*13a90*/  IMAD.MOV.U32 R15, RZ, RZ, -0x1 ;  /* 0xffffffffff0f7424 */ /* 0x000fe200078e00ff */
[----:B------:R-:W-:Y:S01]  /*13aa0*/  LEA R6, R28, UR44, 0x1 ;  /* 0x0000002c1c067c11 */ /* 0x000fe2000f8e08ff */
[----:B------:R-:W-:Y:S01]  /*13ab0*/  IMAD.SHL.U32 R0, R22, 0x2, RZ ;  /* 0x0000000216007824 */ /* 0x000fe200078e00ff */
[----:B------:R-:W-:-:S13]  /*13ac0*/  LOP3.LUT P2, RZ, R5, 0x2, RZ, 0xc0, !PT ;  /* 0x0000000205ff7812 */ /* 0x000fda000784c0ff */
[----:B------:R-:W-:Y:S05]  /*13ad0*/  WARPSYNC.COLLECTIVE R15, `(.L_x_14027) ;  /* 0x000000000f087348 */ /* 0x000fea0003c00000 */
[----:B------:R0:W1:Y:S02]  /*13ae0*/  SHFL.IDX P6, R14, R13, R12, R11 ;  /* 0x0000000c0d0e7389 */ /* 0x00006400000c000b */
[----:B01----:R-:W-:Y:S01]  /*13af0*/  ENDCOLLECTIVE ;  /* 0x000000000000791b */ /* 0x003fe20003800000 */
.L_x_14027:
[----:B------:R-:W-:Y:S01]  /*13b00*/  LOP3.LUT P1, RZ, R5, 0x4, RZ, 0xc0, !PT ;  /* 0x0000000405ff7812 */ /* 0x000fe2000782c0ff */
[----:B------:R-:W-:-:S03]  /*13b10*/  VIADD R31, R6, 0x400 ;  /* 0x00000400061f7836 */ /* 0x000fc60000000000 */
[----:B------:R-:W-:Y:S01]  /*13b20*/  ISETP.LT.OR P3, PT, R17, 0x1, !P1 ;  /* 0x000000011100780c */ /* 0x000fe20004f61670 */
[----:B------:R-:W-:Y:S02]  /*13b30*/  IMAD.MOV.U32 R13, RZ, RZ, R8 ;  /* 0x000000ffff0d7224 */ /* 0x000fe400078e0008 */
[----:B------:R-:W-:Y:S01]  /*13b40*/  IMAD.MOV.U32 R12, RZ, RZ, 0x1 ;  /* 0x00000001ff0c7424 */ /* 0x000fe200078e00ff */
[----:B------:R-:W-:-:S13]  /*13b50*/  IADD3 R2, P0, R14, R0, RZ ;  /* 0x000000000e027210 */ /* 0x000fda0007f1e0ff */
[----:B------:R-:W-:Y:S05]  /*13b60*/  WARPSYNC.COLLECTIVE R15, `(.L_x_14028) ;  /* 0x000000000f087348 */ /* 0x000fea0003c00000 */
[----:B------:R0:W1:Y:S02]  /*13b70*/  SHFL.IDX P6, R14, R13, R12, R11 ;  /* 0x0000000c0d0e7389 */ /* 0x00006400000c000b */
[----:B01----:R-:W-:Y:S01]  /*13b80*/  ENDCOLLECTIVE ;  /* 0x000000000000791b */ /* 0x003fe20003800000 */
.L_x_14028:
        /* <DEDUP_REMOVED lines=12> */
.L_x_14029:
        /* <DEDUP_REMOVED lines=14> */
.L_x_14030:
        /* <DEDUP_REMOVED lines=12> */
.L_x_14031:
        /* <DEDUP_REMOVED lines=14> */
.L_x_14032:
        /* <DEDUP_REMOVED lines=12> */
.L_x_14033:
        /* <DEDUP_REMOVED lines=14> */
.L_x_14034:
        /* <DEDUP_REMOVED lines=12> */
.L_x_14035:
        /* <DEDUP_REMOVED lines=14> */
.L_x_14036:
[----:B------:R-:W-:Y:S01]  /*14210*/  IMAD.X R3, RZ, RZ, R9, P3 ;  /* 0x000000ffff037224 */ /* 0x000fe200018e0609 */
[----:B------:R-:W-:Y:S01]  /*14220*/  ISETP.LT.OR P3, PT, R17, 0x41, P4 ;  /* 0x000000411100780c */ /* 0x000fe20002761670 */
[----:B------:R-:W-:Y:S01]  /*14230*/  IMAD.MOV.U32 R9, RZ, RZ, RZ ;  /* 0x000000ffff097224 */ /* 0x000fe200078e00ff */
        /* <DEDUP_REMOVED lines=10> */
.L_x_14037:
        /* <DEDUP_REMOVED lines=9> */
.L_x_13947:
[----:B-1----:R1:W2:Y:S02]  /*14370*/  SYNCS.PHASECHK.TRANS64.TRYWAIT P0, [R19+URZ+0x32440], R25 ;  /* 0x03244019130075a7 */ /* 0x0022a4000800017f */
[----:B--2---:R-:W-:Y:S05]  /*14380*/  @!P0 NANOSLEEP.SYNCS 0x989680 ;  /* 0x009896800000895d */ /* 0x004fea0003900000 */
[----:B------:R-:W2:Y:S02]  /*14390*/  @!P0 SYNCS.PHASECHK.TRANS64 P0, [R19+URZ+0x32440], R25 ;  /* 0x03244019130085a7 */ /* 0x000ea4000800007f */
[----:B--2---:R-:W-:Y:S05]  /*143a0*/  @!P0 BRA `(.L_x_13947) ;  /* 0xfffffffc00f08947 */ /* 0x004fea000383ffff */
[----:B------:R-:W-:Y:S05]  /*143b0*/  BRA `(.L_x_14039) ;  /* 0xffffffc400507947 */ /* 0x000fea000383ffff */
.L_x_13948:
        /* <DEDUP_REMOVED lines=8> */
.L_x_14041:
[----:B------:R-:W-:Y:S05]  /*14440*/  BSYNC B1 ;  /* 0x0000000000017941 */ /* 0x000fea0003800000 */
.L_x_14040:
        /* <DEDUP_REMOVED lines=9> */
.L_x_14042:
[----:B------:R-:W-:Y:S02]  /*144e0*/  IMAD.MOV.U32 R13, RZ, RZ, R24 ;  /* 0x000000ffff0d7224 */ /* 0x000fe400078e0018 */
[----:B------:R-:W-:Y:S01]  /*144f0*/  IMAD.MOV.U32 R12, RZ, RZ, 0x1 ;  /* 0x00000001ff0c7424 */ /* 0x000fe200078e00ff */
[----:B------:R-:W-:-:S13]  /*14500*/  IADD3 R2, P0, R14, R0, RZ ;  /* 0x000000000e027210 */ /* 0x000fda0007f1e0ff */
[----:B------:R-:W-:Y:S05]  /*14510*/  WARPSYNC.COLLECTIVE R15, `(.L_x_14043) ;  /* 0x000000000f087348 */ /* 0x000fea0003c00000 */
[----:B------:R0:W1:Y:S02]  /*14520*/  SHFL.IDX P6, R14, R13, R12, R11 ;  /* 0x0000000c0d0e7389 */ /* 0x00006400000c000b */
[----:B01----:R-:W-:Y:S01]  /*14530*/  ENDCOLLECTIVE ;  /* 0x000000000000791b */ /* 0x003fe20003800000 */
.L_x_14043:
        /* <DEDUP_REMOVED lines=10> */
.L_x_14044:
[----:B------:R-:W-:Y:S01]  /*145e0*/  MOV R13, R24 ;  /* 0x00000018000d7202 */ /* 0x000fe20000000f00 */
[----:B------:R-:W-:Y:S01]  /*145f0*/  IMAD.MOV.U32 R12, RZ, RZ, 0x2 ;  /* 0x00000002ff0c7424 */ /* 0x000fe200078e00ff */
[----:B------:R-:W-:-:S13]  /*14600*/  IADD3 R2, P0, R14, R0, RZ ;  /* 0x000000000e027210 */ /* 0x000fda0007f1e0ff */
[----:B------:R-:W-:Y:S05]  /*14610*/  WARPSYNC.COLLECTIVE R15, `(.L_x_14045) ;  /* 0x000000000f087348 */ /* 0x000fea0003c00000 */
[----:B------:R0:W1:Y:S02]  /*14620*/  SHFL.IDX P6, R14, R13, R12, R11 ;  /* 0x0000000c0d0e7389 */ /* 0x00006400000c000b */
[----:B01----:R-:W-:Y:S01]  /*14630*/  ENDCOLLECTIVE ;  /* 0x000000000000791b */ /* 0x003fe20003800000 */
.L_x_14045:
        /* <DEDUP_REMOVED lines=10> */
.L_x_14046:
[----:B------:R-:W-:Y:S01]  /*146e0*/  IMAD.MOV.U32 R13, RZ, RZ, R24 ;  /* 0x000000ffff0d7224 */ /* 0x000fe200078e0018 */
[----:B------:R-:W-:Y:S02]  /*146f0*/  MOV R12, 0x3 ;  /* 0x00000003000c7802 */ /* 0x000fe40000000f00 */
[----:B------:R-:W-:-:S13]  /*14700*/  IADD3 R2, P0, R14, R0, RZ ;  /* 0x000000000e027210 */ /* 0x000fda0007f1e0ff */
[----:B------:R-:W-:Y:S05]  /*14710*/  WARPSYNC.COLLECTIVE R15, `(.L_x_14047) ;  /* 0x000000000f087348 */ /* 0x000fea0003c00000 */
[----:B------:R0:W1:Y:S02]  /*14720*/  SHFL.IDX P6, R14, R13, R12, R11 ;  /* 0x0000000c0d0e7389 */ /* 0x00006400000c000b */
[----:B01----:R-:W-:Y:S01]  /*14730*/  ENDCOLLECTIVE ;  /* 0x000000000000791b */ /* 0x003fe20003800000 */
.L_x_14047:
        /* <DEDUP_REMOVED lines=10> */
.L_x_14048:
[----:B------:R-:W-:Y:S02]  /*147e0*/  IMAD.MOV.U32 R13, RZ, RZ, R24 ;  /* 0x000000ffff0d7224 */ /* 0x000fe400078e0018 */
[----:B------:R-:W-:Y:S01]  /*147f0*/  IMAD.MOV.U32 R12, RZ, RZ, 0x4 ;  /* 0x00000004ff0c7424 */ /* 0x000fe200078e00ff */
[----:B------:R-:W-:-:S13]  /*14800*/  IADD3 R2, P0, R14, R0, RZ ;  /* 0x000000000e027210 */ /* 0x000fda0007f1e0ff */
[----:B------:R-:W-:Y:S05]  /*14810*/  WARPSYNC.COLLECTIVE R15, `(.L_x_14049) ;  /* 0x000000000f087348 */ /* 0x000fea0003c00000 */
[----:B------:R0:W1:Y:S02]  /*14820*/  SHFL.IDX P6, R14, R13, R12, R11 ;  /* 0x0000000c0d0e7389 */ /* 0x00006400000c000b */
[----:B01----:R-:W-:Y:S01]  /*14830*/  ENDCOLLECTIVE ;  /* 0x000000000000791b */ /* 0x003fe20003800000 */
.L_x_14049:
        /* <DEDUP_REMOVED lines=10> */
.L_x_14050:
[----:B------:R-:W-:Y:S01]  /*148e0*/  MOV R13, R24 ;  /* 0x00000018000d7202 */ /* 0x000fe20000000f00 */
[----:B------:R-:W-:Y:S01]  /*148f0*/  IMAD.MOV.U32 R12, RZ, RZ, 0x5 ;  /* 0x00000005ff0c7424 */ /* 0x000fe200078e00ff */
[----:B------:R-:W-:-:S13]  /*14900*/  IADD3 R2, P0, R14, R0, RZ ;  /* 0x000000000e027210 */ /* 0x000fda0007f1e0ff */
[----:B------:R-:W-:Y:S05]  /*14910*/  WARPSYNC.COLLECTIVE R15, `(.L_x_14051) ;  /* 0x000000000f087348 */ /* 0x000fea0003c00000 */
[----:B------:R0:W1:Y:S02]  /*14920*/  SHFL.IDX P6, R14, R13, R12, R11 ;  /* 0x0000000c0d0e7389 */ /* 0x00006400000c000b */
[----:B01----:R-:W-:Y:S01]  /*14930*/  ENDCOLLECTIVE ;  /* 0x000000000000791b */ /* 0x003fe20003800000 */
.L_x_14051:
        /* <DEDUP_REMOVED lines=10> */
.L_x_14052:
[----:B------:R-:W-:Y:S05]  /*149e0*/  BRA `(.L_x_14053) ;  /* 0xffffffc000ac7947 */ /* 0x000fea000383ffff */
.L_x_13953:
[----:B---3--:R3:W4:Y:S02]  /*149f0*/  SYNCS.PHASECHK.TRANS64.TRYWAIT P0, [R19+URZ+0x32460], R25 ;  /* 0x03246019130075a7 */ /* 0x008724000800017f */
[----:B----4-:R-:W-:Y:S05]  /*14a00*/  @!P0 NANOSLEEP.SYNCS 0x989680 ;  /* 0x009896800000895d */ /* 0x010fea0003900000 */
[----:B------:R-:W4:Y:S02]  /*14a10*/  @!P0 SYNCS.PHASECHK.TRANS64 P0, [R19+URZ+0x32460], R25 ;  /* 0x03246019130085a7 */ /* 0x000f24000800007f */
[----:B----4-:R-:W-:Y:S05]  /*14a20*/  @!P0 BRA `(.L_x_13953) ;  /* 0xfffffffc00f08947 */ /* 0x010fea000383ffff */
[----:B------:R-:W-:Y:S05]  /*14a30*/  BRA `(.L_x_14054) ;  /* 0xffffffc000f87947 */ /* 0x000fea000383ffff */
.L_x_13954:
[----:B------:R-:W-:Y:S01]  /*14a40*/  BSSY B1, `(.L_x_14055) ;  /* 0x0000008000017945 */ /* 0x000fe20003800000 */
[----:B------:R-:W-:Y:S01]  /*14a50*/  IMAD.MOV.U32 R13, RZ, RZ, R22 ;  /* 0x000000ffff0d7224 */ /* 0x000fe200078e0016 */
[----:B------:R-:W-:Y:S01]  /*14a60*/  MOV R11, 0x181f ;  /* 0x0000181f000b7802 */ /* 0x000fe20000000f00 */
[----:B------:R-:W-:Y:S02]  /*14a70*/  IMAD.MOV.U32 R12, RZ, RZ, RZ ;  /* 0x000000ffff0c7224 */ /* 0x000fe400078e00ff */
[----:B------:R-:W-:-:S07]  /*14a80*/  IMAD.MOV.U32 R15, RZ, RZ, -0x1 ;  /* 0xffffffffff0f7424 */ /* 0x000fce00078e00ff */
[----:B-123--:R-:W-:Y:S05]  /*14a90*/  WARPSYNC.COLLECTIVE R15, `(.L_x_14056) ;  /* 0x000000000f087348 */ /* 0x00efea0003c00000 */
[----:B------:R0:W4:Y:S02]  /*14aa0*/  SHFL.IDX P6, R14, R13, R12, R11 ;  /* 0x0000000c0d0e7389 */ /* 0x00012400000c000b */
[----:B01234-:R-:W-:Y:S01]  /*14ab0*/  ENDCOLLECTIVE ;  /* 0x000000000000791b */ /* 0x01ffe20003800000 */
.L_x_14056:
[----:B------:R-:W-:Y:S05]  /*14ac0*/  BSYNC B1 ;  /* 0x0000000000017941 */ /* 0x000fea0003800000 */
.L_x_14055:
[----:B------:R-:W-:Y:S01]  /*14ad0*/  MOV R13, R20 ;  /* 0x00000014000d7202 */ /* 0x000fe20000000f00 */
[----:B------:R-:W-:Y:S01]  /*14ae0*/  IMAD.MOV.U32 R12, RZ, RZ, RZ ;  /* 0x000000ffff0c7224 */ /* 0x000fe200078e00ff */
[----:B------:R-:W-:Y:S01]  /*14af0*/  MOV R15, 0xffffffff ;  /* 0xffffffff000f7802 */ /* 0x000fe20000000f00 */
[----:B------:R-:W-:Y:S02]  /*14b00*/  IMAD.MOV.U32 R11, RZ, RZ, 0x181f ;  /* 0x0000181fff0b7424 */ /* 0x000fe400078e00ff */
[----:B------:R-:W-:Y:S02]  /*14b10*/  IMAD.MOV.U32 R3, RZ, RZ, R14 ;  /* 0x000000ffff037224 */ /* 0x000fe400078e000e */
[----:B------:R-:W-:-:S07]  /*14b20*/  IMAD R21, R17, 0xc000, R31 ;  /* 0x0000c00011157824 */ /* 0x000fce00078e021f */
[----:B------:R-:W-:Y:S05]  /*14b30*/  WARPSYNC.COLLECTIVE R15, `(.L_x_14057) ;  /* 0x000000000f087348 */ /* 0x000fea0003c00000 */
[----:B------:R0:W1:Y:S02]  /*14b40*/  SHFL.IDX P6, R14, R13, R12, R11 ;  /* 0x0000000c0d0e7389 */ /* 0x00006400000c000b */
[----:B01----:R-:W-:Y:S01]  /*14b50*/  ENDCOLLECTIVE ;  /* 0x000000000000791b */ /* 0x003fe20003800000 */
.L_x_14057:
[----:B------:R-:W-:Y:S02]  /*14b60*/  IMAD.MOV.U32 R9, RZ, RZ, RZ ;  /* 0x000000ffff097224 */ /* 0x000fe400078e00ff */
[----:B------:R-:W-:Y:S01]  /*14b70*/  IMAD.MOV.U32 R13, RZ, RZ, R22 ;  /* 0x000000ffff0d7224 */ /* 0x000fe200078e0016 */
[----:B------:R-:W-:Y:S02]  /*14b80*/  MOV R12, 0x1 ;  /* 0x00000001000c7802 */ /* 0x000fe40000000f00 */
[----:B------:R-:W-:-:S13]  /*14b90*/  IADD3 R2, P0, R14, R0, RZ ;  /* 0x000000000e027210 */ /* 0x000fda0007f1e0ff */
[----:B------:R-:W-:Y:S05]  /*14ba0*/  WARPSYNC.COLLECTIVE R15, `(.L_x_14058) ;  /* 0x000000000f087348 */ /* 0x000fea0003c00000 */
[----:B------:R0:W1:Y:S02]  /*14bb0*/  SHFL.IDX P6, R14, R13, R12, R11 ;  /* 0x0000000c0d0e7389 */ /* 0x00006400000c000b */
[----:B01----:R-:W-:Y:S01]  /*14bc0*/  ENDCOLLECTIVE ;  /* 0x000000000000791b */ /* 0x003fe20003800000 */
.L_x_14058:
        /* <DEDUP_REMOVED lines=13> */
.L_x_14059:
[----:B------:R-:W-:Y:S02]  /*14ca0*/  IMAD.MOV.U32 R13, RZ, RZ, R22 ;  /* 0x000000ffff0d7224 */ /* 0x000fe400078e0016 */
[----:B------:R-:W-:Y:S01]  /*14cb0*/  IMAD.MOV.U32 R12, RZ, RZ, 0x2 ;  /* 0x00000002ff0c7424 */ /* 0x000fe200078e00ff */
[----:B------:R-:W-:-:S13]  /*14cc0*/  IADD3 R2, P0, R14, R0, RZ ;  /* 0x000000000e027210 */ /* 0x000fda0007f1e0ff */
[----:B------:R-:W-:Y:S05]  /*14cd0*/  WARPSYNC.COLLECTIVE R15, `(.L_x_14060) ;  /* 0x000000000f087348 */ /* 0x000fea0003c00000 */
[----:B------:R0:W1:Y:S02]  /*14ce0*/  SHFL.IDX P6, R14, R13, R12, R11 ;  /* 0x0000000c0d0e7389 */ /* 0x00006400000c000b */
[----:B01----:R-:W-:Y:S01]  /*14cf0*/  ENDCOLLECTIVE ;  /* 0x000000000000791b */ /* 0x003fe20003800000 */
.L_x_14060:
        /* <DEDUP_REMOVED lines=13> */
.L_x_14061:
[----:B------:R-:W-:Y:S01]  /*14dd0*/  MOV R13, R22 ;  /* 0x00000016000d7202 */ /* 0x000fe20000000f00 */
[----:B------:R-:W-:Y:S01]  /*14de0*/  IMAD.MOV.U32 R12, RZ, RZ, 0x3 ;  /* 0x00000003ff0c7424 */ /* 0x000fe200078e00ff */
[----:B------:R-:W-:-:S13]  /*14df0*/  IADD3 R2, P0, R14, R0, RZ ;  /* 0x000000000e027210 */ /* 0x000fda0007f1e0ff */
[----:B------:R-:W-:Y:S05]  /*14e00*/  WARPSYNC.COLLECTIVE R15, `(.L_x_14062) ;  /* 0x000000000f087348 */ /* 0x000fea0003c00000 */
[----:B------:R0:W1:Y:S02]  /*14e10*/  SHFL.IDX P6, R14, R13, R12, R11 ;  /* 0x0000000c0d0e7389 */ /* 0x00006400000c000b */
[----:B01----:R-:W-:Y:S01]  /*14e20*/  ENDCOLLECTIVE ;  /* 0x000000000000791b */ /* 0x003fe20003800000 */
.L_x_14062:
        /* <DEDUP_REMOVED lines=13> */
.L_x_14063:
[----:B------:R-:W-:Y:S01]  /*14f00*/  IMAD.MOV.U32 R13, RZ, RZ, R22 ;  /* 0x000000ffff0d7224 */ /* 0x000fe200078e0016 */
[----:B------:R-:W-:Y:S02]  /*14f10*/  MOV R12, 0x4 ;  /* 0x00000004000c7802 */ /* 0x000fe40000000f00 */
[----:B------:R-:W-:-:S13]  /*14f20*/  IADD3 R2, P0, R14, R0, RZ ;  /* 0x000000000e027210 */ /* 0x000fda0007f1e0ff */
[----:B------:R-:W-:Y:S05]  /*14f30*/  WARPSYNC.COLLECTIVE R15, `(.L_x_14064) ;  /* 0x000000000f087348 */ /* 0x000fea0003c00000 */
[----:B------:R0:W1:Y:S02]  /*14f40*/  SHFL.IDX P6, R14, R13, R12, R11 ;  /* 0x0000000c0d0e7389 */ /* 0x00006400000c000b */
[----:B01----:R-:W-:Y:S01]  /*14f50*/  ENDCOLLECTIVE ;  /* 0x000000000000791b */ /* 0x003fe20003800000 */
.L_x_14064:
        /* <DEDUP_REMOVED lines=13> */
.L_x_14065:
[----:B------:R-:W-:Y:S02]  /*15030*/  IMAD.MOV.U32 R13, RZ, RZ, R22 ;  /* 0x000000ffff0d7224 */ /* 0x000fe400078e0016 */
[----:B------:R-:W-:Y:S01]  /*15040*/  IMAD.MOV.U32 R12, RZ, RZ, 0x5 ;  /* 0x00000005ff0c7424 */ /* 0x000fe200078e00ff */
[----:B------:R-:W-:-:S13]  /*15050*/  IADD3 R2, P0, R14, R0, RZ ;  /* 0x000000000e027210 */ /* 0x000fda0007f1e0ff */
[----:B------:R-:W-:Y:S05]  /*15060*/  WARPSYNC.COLLECTIVE R15, `(.L_x_14066) ;  /* 0x000000000f087348 */ /* 0x000fea0003c00000 */
[----:B------:R0:W1:Y:S02]  /*15070*/  SHFL.IDX P6, R14, R13, R12, R11 ;  /* 0x0000000c0d0e7389 */ /* 0x00006400000c000b */
[----:B01----:R-:W-:Y:S01]  /*15080*/  ENDCOLLECTIVE ;  /* 0x000000000000791b */ /* 0x003fe20003800000 */
.L_x_14066:
        /* <DEDUP_REMOVED lines=13> */
.L_x_14067:
[----:B------:R-:W-:Y:S05]  /*15160*/  BRA `(.L_x_14068) ;  /* 0xffffffc000487947 */ /* 0x000fea000383ffff */
.L_x_13959:
[----:B0-----:R0:W4:Y:S02]  /*15170*/  SYNCS.PHASECHK.TRANS64.TRYWAIT P0, [R4+URZ+0x32420], R9 ;  /* 0x03242009040075a7 */ /* 0x001124000800017f */
[----:B----4-:R-:W-:Y:S05]  /*15180*/  @!P0 NANOSLEEP.SYNCS 0x989680 ;  /* 0x009896800000895d */ /* 0x010fea0003900000 */
[----:B------:R-:W4:Y:S02]  /*15190*/  @!P0 SYNCS.PHASECHK.TRANS64 P0, [R4+URZ+0x32420], R9 ;  /* 0x03242009040085a7 */ /* 0x000f24000800007f */
[----:B----4-:R-:W-:Y:S05]  /*151a0*/  @!P0 BRA `(.L_x_13959) ;  /* 0xfffffffc00f08947 */ /* 0x010fea000383ffff */
[----:B------:R-:W-:Y:S05]  /*151b0*/  BRA `(.L_x_14069) ;  /* 0xffffffc000d07947 */ /* 0x000fea000383ffff */
.L_x_13960:
[----:B------:R-:W4:Y:S01]  /*151c0*/  S2R R0, SR_TID.X ;  /* 0x0000000000007919 */ /* 0x000f220000002100 */
[----:B------:R-:W-:Y:S01]  /*151d0*/  BSSY B0, `(.L_x_14070) ;  /* 0x000000a000007945 */ /* 0x000fe20003800000 */
[----:B------:R-:W-:Y:S01]  /*151e0*/  IMAD.MOV.U32 R12, RZ, RZ, RZ ;  /* 0x000000ffff0c7224 */ /* 0x000fe200078e00ff */
[----:B------:R-:W-:Y:S01]  /*151f0*/  MOV R15, 0xffffffff ;  /* 0xffffffff000f7802 */ /* 0x000fe20000000f00 */
[----:B------:R-:W-:Y:S01]  /*15200*/  IMAD.MOV.U32 R11, RZ, RZ, 0x1f ;  /* 0x0000001fff0b7424 */ /* 0x000fe200078e00ff */
[----:B----4-:R-:W-:-:S04]  /*15210*/  SHF.R.U32.HI R0, RZ, 0x5, R0 ;  /* 0x00000005ff007819 */ /* 0x010fc80000011600 */
[----:B------:R-:W-:-:S04]  /*15220*/  LOP3.LUT R0, R0, 0x3, RZ, 0xc0, !PT ;  /* 0x0000000300007812 */ /* 0x000fc800078ec0ff */
[----:B------:R-:W-:-:S07]  /*15230*/  MOV R13, R0 ;  /* 0x00000000000d7202 */ /* 0x000fce0000000f00 */
[----:B0123-5:R-:W-:Y:S05]  /*15240*/  WARPSYNC.COLLECTIVE R15, `(.L_x_14071) ;  /* 0x000000000f087348 */ /* 0x02ffea0003c00000 */
[----:B------:R4:W0:Y:S02]  /*15250*/  SHFL.IDX P6, R14, R13, R12, R11 ;  /* 0x0000000c0d0e7389 */ /* 0x00082400000c000b */
[----:B012345:R-:W-:Y:S01]  /*15260*/  ENDCOLLECTIVE ;  /* 0x000000000000791b */ /* 0x03ffe20003800000 */
.L_x_14071:
[----:B------:R-:W-:Y:S05]  /*15270*/  BSYNC B0 ;  /* 0x0000000000007941 */ /* 0x000fea0003800000 */
.L_x_14070:
[----:B------:R-:W-:Y:S05]  /*15280*/  BRA `(.L_x_14072) ;  /* 0xffffffc000b87947 */ /* 0x000fea000383ffff */
.L_x_13961:
[----:B------:R-:W-:Y:S01]  /*15290*/  BSSY B0, `(.L_x_14073) ;  /* 0x0000006000007945 */ /* 0x000fe20003800000 */
[----:B------:R-:W-:-:S07]  /*152a0*/  IMAD.MOV.U32 R15, RZ, RZ, -0x1 ;  /* 0xffffffffff0f7424 */ /* 0x000fce00078e00ff */
[----:B-12345:R-:W-:Y:S05]  /*152b0*/  WARPSYNC.COLLECTIVE R15, `(.L_x_14074) ;  /* 0x000000000f0c7348 */ /* 0x03efea0003c00000 */
[----:B------:R-:W-:Y:S02]  /*152c0*/  ELECT P6, UR62, PT ;  /* 0x00000000003e782f */ /* 0x000fe400038c0000 */
[----:B------:R-:W-:Y:S01]  /*152d0*/  MOV R14, UR62 ;  /* 0x0000003e000e7c02 */ /* 0x000fe20008000f00 */
[----:B-12345:R-:W-:Y:S10]  /*152e0*/  ENDCOLLECTIVE ;  /* 0x000000000000791b */ /* 0x03eff40003800000 */
.L_x_14074:
[----:B------:R-:W-:Y:S05]  /*152f0*/  BSYNC B0 ;  /* 0x0000000000007941 */ /* 0x000fea0003800000 */
.L_x_14073:
[----:B------:R-:W-:Y:S05]  /*15300*/  BRA `(.L_x_14075) ;  /* 0xffffffc000ac7947 */ /* 0x000fea000383ffff */
.L_x_13963:
[----:B0-----:R0:W4:Y:S02]  /*15310*/  SYNCS.PHASECHK.TRANS64.TRYWAIT P1, [R5+URZ+0x32440], R0 ;  /* 0x03244000050075a7 */ /* 0x001124000802017f */
[----:B----4-:R-:W-:Y:S05]  /*15320*/  @!P1 NANOSLEEP.SYNCS 0x989680 ;  /* 0x009896800000995d */ /* 0x010fea0003900000 */
[----:B------:R-:W4:Y:S02]  /*15330*/  @!P1 SYNCS.PHASECHK.TRANS64 P1, [R5+URZ+0x32440], R0 ;  /* 0x03244000050095a7 */ /* 0x000f24000802007f */
[----:B----4-:R-:W-:Y:S05]  /*15340*/  @!P1 BRA `(.L_x_13963) ;  /* 0xfffffffc00f09947 */ /* 0x010fea000383ffff */
[----:B------:R-:W-:Y:S05]  /*15350*/  BRA `(.L_x_14076) ;  /* 0xffffffc000c87947 */ /* 0x000fea000383ffff */
.L_x_13965:
[----:B----4-:R4:W0:Y:S02]  /*15360*/  SYNCS.PHASECHK.TRANS64.TRYWAIT P1, [R17+URZ+0x32440], R2 ;  /* 0x03244002110075a7 */ /* 0x010824000802017f */
[----:B0-----:R-:W-:Y:S05]  /*15370*/  @!P1 NANOSLEEP.SYNCS 0x989680 ;  /* 0x009896800000995d */ /* 0x001fea0003900000 */
[----:B------:R-:W0:Y:S02]  /*15380*/  @!P1 SYNCS.PHASECHK.TRANS64 P1, [R17+URZ+0x32440], R2 ;  /* 0x03244002110095a7 */ /* 0x000e24000802007f */
[----:B0-----:R-:W-:Y:S05]  /*15390*/  @!P1 BRA `(.L_x_13965) ;  /* 0xfffffffc00f09947 */ /* 0x001fea000383ffff */
[----:B------:R-:W-:Y:S05]  /*153a0*/  BRA `(.L_x_14077) ;  /* 0xffffffc000d47947 */ /* 0x000fea000383ffff */
.L_x_13967:
[----:B------:R0:W0:Y:S02]  /*153b0*/  SYNCS.PHASECHK.TRANS64.TRYWAIT P1, [R5+URZ+0x32460], R0 ;  /* 0x03246000050075a7 */ /* 0x000024000802017f */
[----:B0-----:R-:W-:Y:S05]  /*153c0*/  @!P1 NANOSLEEP.SYNCS 0x989680 ;  /* 0x009896800000995d */ /* 0x001fea0003900000 */
[----:B------:R-:W0:Y:S02]  /*153d0*/  @!P1 SYNCS.PHASECHK.TRANS64 P1, [R5+URZ+0x32460], R0 ;  /* 0x03246000050095a7 */ /* 0x000e24000802007f */
[----:B0-----:R-:W-:Y:S05]  /*153e0*/  @!P1 BRA `(.L_x_13967) ;  /* 0xfffffffc00f09947 */ /* 0x001fea000383ffff */
[----:B------:R-:W-:Y:S05]  /*153f0*/  BRA `(.L_x_14078) ;  /* 0xffffffc000d07947 */ /* 0x000fea000383ffff */
.L_x_14079:
        /* <DEDUP_REMOVED lines=16> */
.L_x_15781:


//--------------------- .text._ZN7cutlass13device_kernelIN5flash11enable_sm90INS1_16FlashAttnFwdSm90INS1_25CollectiveMainloopFwdSm90ILi2EN4cute5tupleIJNS5_1CILi1EEES8_S8_EEENS6_IJNS7_ILi128EEENS7_ILi96EEENS7_ILi64EEEEEELi256ENS_6half_tEfNS_4arch4Sm90ELb1ELb0ELb1ELb1ELb1ELb0ELb0ELb1ELb0ELb1ELb1ELb0EEENS1_21CollectiveEpilogueFwdINS6_IJSA_NS7_ILi256EEESB_EEES9_SE_SG_Li256ELb1ELb1ELb1ELb0EEENS1_36VarlenDynamicPersistentTileSchedulerILi128ELi96ELi256ELi128ELb1ELb1ELb1ELb1ELb1ELb1EEEEEEEEEvNT_6ParamsE --------------------------
	.section	.text._ZN7cutlass13device_kernelIN5flash11enable_sm90INS1_16FlashAttnFwdSm90INS1_25CollectiveMainloopFwdSm90ILi2EN4cute5tupleIJNS5_1CILi1EEES8_S8_EEENS6_IJNS7_ILi128EEENS7_ILi96EEENS7_ILi64EEEEEELi256ENS_6half_tEfNS_4arch4Sm90ELb1ELb0ELb1ELb1ELb1ELb0ELb0ELb1ELb0ELb1ELb1ELb0EEENS1_21CollectiveEpilogueFwdINS6_IJSA_NS7_ILi256EEESB_EEES9_SE_SG_Li256ELb1ELb1ELb1ELb0EEENS1_36VarlenDynamicPersistentTileSchedulerILi128ELi96ELi256ELi128ELb1ELb1ELb1ELb1ELb1ELb1EEEEEEEEEvNT_6ParamsE,"ax",@progbits
	.align	128
.text._ZN7cutlass13device_kernelIN5flash11enable_sm90INS1_16FlashAttnFwdSm90INS1_25CollectiveMainloopFwdSm90ILi2EN4cute5tupleIJNS5_1CILi1EEES8_S8_EEENS6_IJNS7_ILi128EEENS7_ILi96EEENS7_ILi64EEEEEELi256ENS_6half_tEfNS_4arch4Sm90ELb1ELb0ELb1ELb1ELb1ELb0ELb0ELb1ELb0ELb1ELb1ELb0EEENS1_21CollectiveEpilogueFwdINS6_IJSA_NS7_ILi256EEESB_EEES9_SE_SG_Li256ELb1ELb1ELb1ELb0EEENS1_36VarlenDynamicPersistentTileSchedulerILi128ELi96ELi256ELi128ELb1ELb1ELb1ELb1ELb1ELb1EEEEEEEEEvNT_6ParamsE:
        .type           _ZN7cutlass13device_kernelIN5flash11enable_sm90INS1_16FlashAttnFwdSm90INS1_25CollectiveMainloopFwdSm90ILi2EN4cute5tupleIJNS5_1CILi1EEES8_S8_EEENS6_IJNS7_ILi128EEENS7_ILi96EEENS7_ILi64EEEEEELi256ENS_6half_tEfNS_4arch4Sm90ELb1ELb0ELb1ELb1ELb1ELb0ELb0ELb1ELb0ELb1ELb1ELb0EEENS1_21CollectiveEpilogueFwdINS6_IJSA_NS7_ILi256EEESB_EEES9_SE_SG_Li256ELb1ELb1ELb1ELb0EEENS1_36VarlenDynamicPersistentTileSchedulerILi128ELi96ELi256ELi128ELb1ELb1ELb1ELb1ELb1ELb1EEEEEEEEEvNT_6ParamsE,@function
        .size           _ZN7cutlass13device_kernelIN5flash11enable_sm90INS1_16FlashAttnFwdSm90INS1_25CollectiveMainloopFwdSm90ILi2EN4cute5tupleIJNS5_1CILi1EEES8_S8_EEENS6_IJNS7_ILi128EEENS7_ILi96EEENS7_ILi64EEEEEELi256ENS_6half_tEfNS_4arch4Sm90ELb1ELb0ELb1ELb1ELb1ELb0ELb0ELb1ELb0ELb1ELb1ELb0EEENS1_21CollectiveEpilogueFwdINS6_IJSA_NS7_ILi256EEESB_EEES9_SE_SG_Li256ELb1ELb1ELb1ELb0EEENS1_36VarlenDynamicPersistentTileSchedulerILi128ELi96ELi256ELi128ELb1ELb1ELb1ELb1ELb1ELb1EEEEEEEEEvNT_6ParamsE,(.L_x_15782 - _ZN7cutlass13device_kernelIN5flash11enable_sm90INS1_16FlashAttnFwdSm90INS1_25CollectiveMainloopFwdSm90ILi2EN4cute5tupleIJNS5_1CILi1EEES8_S8_EEENS6_IJNS7_ILi128EEENS7_ILi96EEENS7_ILi64EEEEEELi256ENS_6half_tEfNS_4arch4Sm90ELb1ELb0ELb1ELb1ELb1ELb0ELb0ELb1ELb0ELb1ELb1ELb0EEENS1_21CollectiveEpilogueFwdINS6_IJSA_NS7_ILi256EEESB_EEES9_SE_SG_Li256ELb1ELb1ELb1ELb0EEENS1_36VarlenDynamicPersistentTileSchedulerILi128ELi96ELi256ELi128ELb1ELb1ELb1ELb1ELb1ELb1EEEEEEEEEvNT_6ParamsE)
        .other          _ZN7cutlass13device_kernelIN5flash11enable_sm90INS1_16FlashAttnFwdSm90INS1_25CollectiveMainloopFwdSm90ILi2EN4cute5tupleIJNS5_1CILi1EEES8_S8_EEENS6_IJNS7_ILi128EEENS7_ILi96EEENS7_ILi64EEEEEELi256ENS_6half_tEfNS_4arch4Sm90ELb1ELb0ELb1ELb1ELb1ELb0ELb0ELb1ELb0ELb1ELb1ELb0EEENS1_21CollectiveEpilogueFwdINS6_IJSA_NS7_ILi256EEESB_EEES9_SE_SG_Li256ELb1ELb1ELb1ELb0EEENS1_36VarlenDynamicPersistentTileSchedulerILi128ELi96ELi256ELi128ELb1ELb1ELb1ELb1ELb1ELb1EEEEEEEEEvNT_6ParamsE,@"STO_CUDA_ENTRY STV_DEFAULT"
_ZN7cutlass13device_kernelIN5flash11enable_sm90INS1_16FlashAttnFwdSm90INS1_25CollectiveMainloopFwdSm90ILi2EN4cute5tupleIJNS5_1CILi1EEES8_S8_EEENS6_IJNS7_ILi128EEENS7_ILi96EEENS7_ILi64EEEEEELi256ENS_6half_tEfNS_4arch4Sm90ELb1ELb0ELb1ELb1ELb1ELb0ELb0ELb1ELb0ELb1ELb1ELb0EEENS1_21CollectiveEpilogueFwdINS6_IJSA_NS7_ILi256EEESB_EEES9_SE_SG_Li256ELb1ELb1ELb1ELb0EEENS1_36VarlenDynamicPersistentTileSchedulerILi128ELi96ELi256ELi128ELb1ELb1ELb1ELb1ELb1ELb1EEEEEEEEEvNT_6ParamsE:
        /* <DEDUP_REMOVED lines=45> */
.L_x_14080:
        /* <DEDUP_REMOVED lines=22> */
.L_x_14081:
        /* <DEDUP_REMOVED lines=18> */
.L_x_14082:
        /* <DEDUP_REMOVED lines=22> */
.L_x_14083:
        /* <DEDUP_REMOVED lines=23> */
.L_x_14084:
        /* <DEDUP_REMOVED lines=8> */
.L_x_14086:
        /* <DEDUP_REMOVED lines=28> */
[----:B------:R-:W-:-:S03]  /*0a60*/  LOP3.LUT R5, R2, 0xffffff80, RZ, 0xc0, !PT ;  /* 0xffffff8002057812 */ /* 0x000fc600078ec0ff */
[----:B------:R-:W-:Y:S02]  /*0a70*/  IMAD.SHL.U32 R6, R4, 0x20, RZ ;  /* 0x0000002004067824 */ /* 0x000fe400078e00ff */
[----:B------:R-:W-:Y:S01]  /*0a80*/  IMAD.IADD R222, R0, 0x1, -R5 ;  /* 0x0000000100de7824 */ /* 0x000fe200078e0a05 */
[CC--:B------:R-:W-:Y:S02]  /*0a90*/  LEA.HI R5, R3.reuse, R0.reuse, RZ, 0x2 ;  /* 0x0000000003057211 */ /* 0x0c0fe400078f10ff */
[----:B------:R-:W-:Y:S02]  /*0aa0*/  LEA.HI R3, R3, R0, RZ, 0x4 ;  /* 0x0000000003037211 */ /* 0x000fe400078f20ff */
[----:B------:R-:W-:Y:S02]  /*0ab0*/  SHF.R.S32.HI R9, RZ, 0x1f, R222 ;  /* 0x0000001fff097819 */ /* 0x000fe400000114de */
[----:B------:R-:W-:Y:S02]  /*0ac0*/  LOP3.LUT R11, R5, 0xfffffffc, RZ, 0xc0, !PT ;  /* 0xfffffffc050b7812 */ /* 0x000fe400078ec0ff */
[----:B------:R-:W-:-:S02]  /*0ad0*/  LEA.HI R8, R9, R222, RZ, 0x2 ;  /* 0x000000de09087211 */ /* 0x000fc400078f10ff */
[C---:B------:R-:W-:Y:S01]  /*0ae0*/  LOP3.LUT R5, R3.reuse, 0x3fffff0, RZ, 0xc0, !PT ;  /* 0x03fffff003057812 */ /* 0x040fe200078ec0ff */
[C---:B------:R-:W-:Y:S01]  /*0af0*/  IMAD.IADD R12, R0.reuse, 0x1, -R11 ;  /* 0x00000001000c7824 */ /* 0x040fe200078e0a0b */
[----:B------:R-:W-:Y:S02]  /*0b00*/  SHF.R.S32.HI R4, RZ, 0x4, R3 ;  /* 0x00000004ff047819 */ /* 0x000fe40000011403 */
[--C-:B------:R-:W-:Y:S01]  /*0b10*/  SHF.R.S32.HI R10, RZ, 0x2, R8.reuse ;  /* 0x00000002ff0a7819 */ /* 0x100fe20000011408 */
[----:B------:R-:W-:Y:S01]  /*0b20*/  IMAD.IADD R5, R0, 0x1, -R5 ;  /* 0x0000000100057824 */ /* 0x000fe200078e0a05 */
[----:B------:R-:W-:Y:S02]  /*0b30*/  SHF.R.S32.HI R7, RZ, 0x1f, R8 ;  /* 0x0000001fff077819 */ /* 0x000fe40000011408 */
[----:B------:R-:W-:Y:S02]  /*0b40*/  LEA.HI R0, R3, R4, RZ, 0x1 ;  /* 0x0000000403007211 */ /* 0x000fe400078f08ff */
[----:B------:R-:W-:-:S02]  /*0b50*/  LEA.HI R11, R7, R10, RZ, 0x3 ;  /* 0x0000000a070b7211 */ /* 0x000fc400078f18ff */
[----:B------:R-:W-:Y:S02]  /*0b60*/  SHF.R.S32.HI R3, RZ, 0x7, R2 ;  /* 0x00000007ff037819 */ /* 0x000fe40000011402 */
[----:B------:R-:W-:Y:S02]  /*0b70*/  LOP3.LUT R6, R6, 0xfffffc00, RZ, 0xc0, !PT ;  /* 0xfffffc0006067812 */ /* 0x000fe400078ec0ff */
[----:B------:R-:W-:Y:S02]  /*0b80*/  LOP3.LUT R7, R0, 0x1ffffffe, RZ, 0xc0, !PT ;  /* 0x1ffffffe00077812 */ /* 0x000fe400078ec0ff */
[----:B------:R-:W-:Y:S01]  /*0b90*/  LOP3.LUT R11, R11, 0xfffffff8, RZ, 0xc0, !PT ;  /* 0xfffffff80b0b7812 */ /* 0x000fe200078ec0ff */
[----:B------:R-:W-:Y:S01]  /*0ba0*/  IMAD R6, R5, 0x40, R6 ;  /* 0x0000004005067824 */ /* 0x000fe200078e0206 */
[----:B------:R-:W-:Y:S01]  /*0bb0*/  LEA.HI R2, R2, R3, RZ, 0x1 ;  /* 0x0000000302027211 */ /* 0x000fe200078f08ff */
[----:B------:R-:W-:Y:S01]  /*0bc0*/  IMAD.IADD R7, R4, 0x1, -R7 ;  /* 0x0000000104077824 */ /* 0x000fe200078e0a07 */
[----:B------:R-:W-:Y:S01]  /*0bd0*/  LEA.HI R9, R9, R222, RZ, 0x5 ;  /* 0x000000de09097211 */ /* 0x000fe200078f28ff */
[----:B------:R-:W-:Y:S01]  /*0be0*/  IMAD.IADD R10, R10, 0x1, -R11 ;  /* 0x000000010a0a7824 */ /* 0x000fe200078e0a0b */
[----:B------:R-:W-:-:S02]  /*0bf0*/  LEA.HI R0, R12, R12, RZ, 0x1 ;  /* 0x0000000c0c007211 */ /* 0x000fc400078f08ff */
[----:B------:R-:W-:Y:S02]  /*0c00*/  LOP3.LUT R2, R2, 0x3fffffe, RZ, 0xc0, !PT ;  /* 0x03fffffe02027812 */ /* 0x000fe400078ec0ff */
[----:B------:R-:W-:Y:S02]  /*0c10*/  SHF.R.S32.HI R9, RZ, 0x5, R9 ;  /* 0x00000005ff097819 */ /* 0x000fe40000011409 */
[----:B------:R-:W-:Y:S01]  /*0c20*/  LOP3.LUT R5, R0, 0x1ffffffe, RZ, 0xc0, !PT ;  /* 0x1ffffffe00057812 */ /* 0x000fe200078ec0ff */
[----:B------:R-:W-:Y:S01]  /*0c30*/  IMAD R0, R7, 0x8, R6 ;  /* 0x0000000807007824 */ /* 0x000fe200078e0206 */
[----:B------:R-:W-:Y:S01]  /*0c40*/  LOP3.LUT R11, R8, 0x7ffffffc, RZ, 0xc0, !PT ;  /* 0x7ffffffc080b7812 */ /* 0x000fe200078ec0ff */
[----:B------:R-:W-:Y:S02]  /*0c50*/  IMAD.IADD R3, R3, 0x1, -R2 ;  /* 0x0000000103037824 */ /* 0x000fe400078e0a02 */
[----:B------:R-:W-:Y:S01]  /*0c60*/  IMAD R10, R9, 0x10, R10 ;  /* 0x00000010090a7824 */ /* 0x000fe200078e020a */
[----:B------:R0:W-:Y:S01]  /*0c70*/  STL [R1+0x2c], R0 ;  /* 0x00002c0001007387 */ /* 0x0001e20000100800 */
[----:B------:R-:W-:-:S02]  /*0c80*/  IMAD.IADD R2, R222, 0x1, -R11 ;  /* 0x00000001de027824 */ /* 0x000fc400078e0a0b */
[----:B------:R-:W-:Y:S02]  /*0c90*/  IMAD.IADD R5, R12, 0x1, -R5 ;  /* 0x000000010c057824 */ /* 0x000fe400078e0a05 */
[----:B------:R-:W-:-:S04]  /*0ca0*/  IMAD.SHL.U32 R2, R2, 0x2, RZ ;  /* 0x0000000202027824 */ /* 0x000fc800078e00ff */
[C---:B------:R-:W-:Y:S02]  /*0cb0*/  VIADD R221, R2.reuse, 0x8 ;  /* 0x0000000802dd7836 */ /* 0x040fe40000000000 */
[----:B0-----:R-:W-:Y:S02]  /*0cc0*/  IMAD R0, R3, 0x40, R10 ;  /* 0x0000004003007824 */ /* 0x001fe400078e020a */
        /* <DEDUP_REMOVED lines=53> */
[----:B0-----:R-:W-:-:S07]  /*1020*/  SHF.R.S32.HI R223, RZ, 0x1f, R18 ;  /* 0x0000001fffdf7819 */ /* 0x001fce0000011412 */
.L_x_14150:
[----:B------:R-:W-:Y:S01]  /*1030*/  ULDC.64 UR8, c[0x0][0xc88] ;  /* 0x0003220000087ab9 */ /* 0x000fe20000000a00 */
[----:B------:R-:W-:Y:S01]  /*1040*/  ULDC.64 UR10, c[0x0][0xa18] ;  /* 0x00028600000a7ab9 */ /* 0x000fe20000000a00 */
[----:B------:R-:W-:Y:S02]  /*1050*/  UIMAD.WIDE UR8, UR7, 0x4, UR8 ;  /* 0x00000004070878a5 */ /* 0x000fe4000f8e0208 */
[----:B------:R-:W-:Y:S01]  /*1060*/  UISETP.NE.U32.AND UP1, UPT, UR10, URZ, UPT ;  /* 0x0000003f0a00728c */ /* 0x000fe2000bf25070 */
[----:B------:R-:W-:Y:S01]  /*1070*/  ULDC UR4, c[0x0][0x424] ;  /* 0x0001090000047ab9 */ /* 0x000fe20000000800 */
[----:B------:R-:W-:Y:S02]  /*1080*/  ULDC UR7, c[0x0][0x2f0] ;  /* 0x0000bc0000077ab9 */ /* 0x000fe40000000800 */
[----:B01-34-:R-:W-:Y:S02]  /*1090*/  IMAD.U32 R4, RZ, RZ, UR8 ;  /* 0x00000008ff047e24 */ /* 0x01bfe4000f8e00ff */
[----:B------:R-:W-:Y:S01]  /*10a0*/  IMAD.U32 R5, RZ, RZ, UR9 ;  /* 0x00000009ff057e24 */ /* 0x000fe2000f8e00ff */
        /* <DEDUP_REMOVED lines=19> */
[----:B------:R-:W-:Y:S01]  /*11e0*/  UISETP.NE.U32.AND UP0, UPT, UR8, URZ, UPT ;  /* 0x0000003f0800728c */ /* 0x000fe2000bf05070 */
[----:B------:R-:W-:Y:S02]  /*11f0*/  ULDC.64 UR10, c[0x0][0xa20] ;  /* 0x00028800000a7ab9 */ /* 0x000fe40000000a00 */
[----:B------:R-:W3:Y:S01]  /*1200*/  @P2 LDG.E R6, desc[UR52][R6.64] ;  /* 0x0000003406062981 */ /* 0x000ee2000c1e1900 */
[----:B------:R-:W-:Y:S01]  /*1210*/  UISETP.NE.AND.EX UP0, UPT, UR9, URZ, UPT, UP0 ;  /* 0x0000003f0900728c */ /* 0x000fe2000bf05300 */
[----:B------:R-:W-:Y:S01]  /*1220*/  ISETP.NE.U32.AND P1, PT, RZ, UR10, PT ;  /* 0x0000000aff007c0c */ /* 0x000fe2000bf25070 */
[----:B------:R-:W-:Y:S01]  /*1230*/  UMOV UR48, URZ ;  /* 0x0000003f00307c82 */ /* 0x000fe20008000000 */
[----:B------:R-:W-:Y:S02]  /*1240*/  ULOP3.LUT UR41, UR5, 0xffff, URZ, 0xc0, !UPT ;  /* 0x0000ffff05297892 */ /* 0x000fe4000f8ec03f */
[----:B------:R-:W-:Y:S01]  /*1250*/  USEL UR4, UR4, 0x1, UP0 ;  /* 0x0000000104047887 */ /* 0x000fe20008000000 */
[----:B------:R-:W-:-:S03]  /*1260*/  ISETP.NE.AND.EX P1, PT, RZ, UR11, PT, P1 ;  /* 0x0000000bff007c0c */ /* 0x000fc6000bf25310 */
        /* <DEDUP_REMOVED lines=18> */
.L_x_14087:
        /* <DEDUP_REMOVED lines=8> */
.L_x_14088:
        /* <DEDUP_REMOVED lines=13> */
.L_x_14089:
        /* <DEDUP_REMOVED lines=26> */
[----:B------:R-:W-:Y:S01]  /*1680*/  ULOP3.LUT UR43, UR5, 0xff, URZ, 0xc0, !UPT ;  /* 0x000000ff052b7892 */ /* 0x000fe2000f8ec03f */
[----:B------:R-:W-:Y:S01]  /*1690*/  UMOV UR4, URZ ;  /* 0x0000003f00047c82 */ /* 0x000fe20008000000 */
[----:B------:R-:W-:Y:S02]  /*16a0*/  USHF.R.U32.HI UR44, URZ, 0x10, UR5 ;  /* 0x000000103f2c7899 */ /* 0x000fe40008011605 */
[----:B------:R-:W-:-:S13]  /*16b0*/  PLOP3.LUT P0, PT, PT, PT, UP0, 0x80, 0x0 ;  /* 0x000000000000781c */ /* 0x000fda0003f0f008 */
[----:B------:R-:W-:Y:S05]  /*16c0*/  @!P0 BRA `(.L_x_14090) ;  /* 0x0000000000908947 */ /* 0x000fea0003800000 */
        /* <DEDUP_REMOVED lines=36> */
.L_x_14090:
        /* <DEDUP_REMOVED lines=111> */
.L_x_14092:
        /* <DEDUP_REMOVED lines=13> */
.L_x_14237:
[----:B0-----:R-:W-:Y:S01]  /*20d0*/  IMAD.U32 R0, RZ, RZ, UR47 ;  /* 0x0000002fff007e24 */ /* 0x001fe2000f8e00ff */
[----:B------:R-:W-:Y:S05]  /*20e0*/  WARPSYNC.ALL ;  /* 0x0000000000007948 */ /* 0x000fea0003800000 */
[----:B------:R0:W-:Y:S01]  /*20f0*/  BAR.SYNC.DEFER_BLOCKING R8, 0x100 ;  /* 0x000400080000751d */ /* 0x0001e20000010000 */
[----:B------:R-:W-:-:S13]  /*2100*/  ISETP.NE.AND P0, PT, R0, 0x3, PT ;  /* 0x000000030000780c */ /* 0x000fda0003f05270 */
[----:B0-----:R-:W-:Y:S05]  /*2110*/  @!P0 BRA `(.L_x_14094) ;  /* 0x0000000000048947 */ /* 0x001fea0003800000 */
[----:B------:R-:W-:Y:S01]  /*2120*/  BPT.TRAP 0x1 ;  /* 0x000000040000795c */ /* 0x000fe20000300000 */
.L_x_14094:
[----:B------:R-:W-:Y:S01]  /*2130*/  R2UR UR22, R7 ;  /* 0x00000000071672ca */ /* 0x000fe200000e0000 */
[----:B------:R-:W-:-:S05]  /*2140*/  IMAD.U32 R9, RZ, RZ, UR36 ;  /* 0x00000024ff097e24 */ /* 0x000fca000f8e00ff */
[----:B------:R-:W-:-:S07]  /*2150*/  SHF.L.U32 R9, R9, 0x1f, RZ ;  /* 0x0000001f09097819 */ /* 0x000fce00000006ff */
[----:B------:R-:W-:-:S09]  /*2160*/  ULEA UR22, UR37, UR22, 0x3 ;  /* 0x0000001625167291 */ /* 0x000fd2000f8e183f */
[----:B------:R0:W1:Y:S01]  /*2170*/  SYNCS.PHASECHK.TRANS64.TRYWAIT P1, [UR22+0x22830], R9 ;  /* 0x02283009ff0075a7 */ /* 0x0000620008020156 */
[----:B------:R-:W-:Y:S05]  /*2180*/  @!P0 BRA `(.L_x_14095) ;  /* 0x0000000000048947 */ /* 0x000fea0003800000 */
[----:B------:R-:W-:Y:S01]  /*2190*/  BPT.TRAP 0x1 ;  /* 0x000000040000795c */ /* 0x000fe20000300000 */
.L_x_14095:
[----:B-1----:R-:W-:Y:S05]  /*21a0*/  @P1 BRA `(.L_x_14096) ;  /* 0x0000000000081947 */ /* 0x002fea0003800000 */
[----:B------:R-:W1:Y:S02]  /*21b0*/  SYNCS.PHASECHK.TRANS64.TRYWAIT P1, [UR22+0x22830], R9 ;  /* 0x02283009ff0075a7 */ /* 0x000e640008020156 */
[----:B-1----:R-:W-:Y:S05]  /*21c0*/  @!P1 BRA `(.L_x_14097) ;  /* 0x0000012400689947 */ /* 0x002fea0003800000 */
.L_x_14096:
        /* <DEDUP_REMOVED lines=39> */
.L_x_14098:
[----:B------:R-:W-:Y:S01]  /*2440*/  UISETP.NE.AND UP0, UPT, UR50, URZ, UPT ;  /* 0x0000003f3200728c */ /* 0x000fe2000bf05270 */
[----:B------:R-:W-:Y:S01]  /*2450*/  ULDC UR7, c[0x0][0x9d8] ;  /* 0x0002760000077ab9 */ /* 0x000fe20000000800 */
[----:B------:R-:W-:Y:S01]  /*2460*/  ULDC UR10, c[0x0][0x988] ;  /* 0x00026200000a7ab9 */ /* 0x000fe20000000800 */
[----:B------:R-:W-:Y:S01]  /*2470*/  FMUL.FTZ R3, R27, UR7 ;  /* 0x000000071b037c20 */ /* 0x000fe20008410000 */
[----:B------:R-:W-:Y:S02]  /*2480*/  FMUL.FTZ R4, R30, UR7 ;  /* 0x000000071e047c20 */ /* 0x000fe40008410000 */
[----:B------:R-:W-:Y:S01]  /*2490*/  PLOP3.LUT P1, PT, PT, PT, UP0, 0x80, 0x0 ;  /* 0x000000000000781c */ /* 0x000fe20003f2f008 */
[----:B------:R-:W-:Y:S01]  /*24a0*/  FMUL.FTZ R39, R39, UR7 ;  /* 0x0000000727277c20 */ /* 0x000fe20008410000 */
[----:B------:R2:W-:Y:S01]  /*24b0*/  MUFU.TANH R10, R3 ;  /* 0x00000003000a7308 */ /* 0x0005e20000002400 */
[----:B------:R-:W-:Y:S01]  /*24c0*/  PLOP3.LUT P2, PT, PT, PT, UP0, 0x80, 0x0 ;  /* 0x000000000000781c */ /* 0x000fe20003f4f008 */
[----:B------:R-:W-:Y:S01]  /*24d0*/  FMUL.FTZ R26, R26, UR7 ;  /* 0x000000071a1a7c20 */ /* 0x000fe20008410000 */
[----:B------:R-:W-:Y:S01]  /*24e0*/  @UP0 ULDC UR6, c[0x0][0x44c] ;  /* 0x0001130000060ab9 */ /* 0x000fe20000000800 */
[----:B------:R-:W-:Y:S01]  /*24f0*/  FMUL.FTZ R5, R31, UR7 ;  /* 0x000000071f057c20 */ /* 0x000fe20008410000 */
[----:B------:R-:W-:Y:S01]  /*2500*/  FMUL.FTZ R35, R35, UR7 ;  /* 0x0000000723237c20 */ /* 0x000fe20008410000 */
[----:B------:R-:W-:Y:S01]  /*2510*/  FMUL.FTZ R38, R38, UR7 ;  /* 0x0000000726267c20 */ /* 0x000fe20008410000 */
[----:B------:R-:W-:Y:S01]  /*2520*/  FMUL.FTZ R50, R50, UR7 ;  /* 0x0000000732327c20 */ /* 0x000fe20008410000 */
[----:B------:R-:W-:Y:S01]  /*2530*/  MUFU.TANH R11, R4 ;  /* 0x00000004000b7308 */ /* 0x000fe20000002400 */
[----:B--2---:R-:W-:Y:S01]  /*2540*/  FMUL.FTZ R3, R34, UR7 ;  /* 0x0000000722037c20 */ /* 0x004fe20008410000 */
        /* <DEDUP_REMOVED lines=15> */
[----:B--2---:R-:W-:-:S02]  /*2640*/  VIADD R3, R16, UR42 ;  /* 0x0000002a10037c36 */ /* 0x004fc40008000000 */
[----:B------:R-:W-:Y:S01]  /*2650*/  FMUL.FTZ R59, R59, UR7 ;  /* 0x000000073b3b7c20 */ /* 0x000fe20008410000 */
[----:B------:R-:W-:Y:S01]  /*2660*/  FMUL.FTZ R62, R62, UR7 ;  /* 0x000000073e3e7c20 */ /* 0x000fe20008410000 */
[----:B------:R-:W-:Y:S01]  /*2670*/  FMUL.FTZ R63, R63, UR7 ;  /* 0x000000073f3f7c20 */ /* 0x000fe20008410000 */
[----:B------:R-:W-:Y:S01]  /*2680*/  @P1 IMAD.HI.U32 R4, R3, UR6, RZ ;  /* 0x0000000603041c27 */ /* 0x000fe2000f8e00ff */
[----:B------:R-:W-:-:S03]  /*2690*/  @UP0 ULDC UR6, c[0x0][0x450] ;  /* 0x0001140000060ab9 */ /* 0x000fc60000000800 */
[----:B------:R-:W-:Y:S01]  /*26a0*/  FMUL.FTZ R66, R66, UR7 ;  /* 0x0000000742427c20 */ /* 0x000fe20008410000 */
[----:B------:R2:W4:Y:S01]  /*26b0*/  MUFU.TANH R76, R26 ;  /* 0x0000001a004c7308 */ /* 0x0005220000002400 */
[----:B------:R-:W-:Y:S01]  /*26c0*/  IMAD.MOV.U32 R6, RZ, RZ, R3 ;  /* 0x000000ffff067224 */ /* 0x000fe200078e0003 */
[----:B------:R-:W-:Y:S01]  /*26d0*/  @P2 SHF.R.U32.HI R6, RZ, UR6, R4 ;  /* 0x00000006ff062c19 */ /* 0x000fe20008011604 */
[----:B------:R-:W-:Y:S01]  /*26e0*/  UIMAD UR6, UR51, -0x60, UR48 ;  /* 0xffffffa0330678a4 */ /* 0x000fe2000f8e0230 */
[----:B------:R-:W-:Y:S01]  /*26f0*/  FMUL.FTZ R73, R25, UR7 ;  /* 0x0000000719497c20 */ /* 0x000fe20008410000 */
[----:B------:R-:W-:Y:S01]  /*2700*/  FMUL.FTZ R67, R67, UR7 ;  /* 0x0000000743437c20 */ /* 0x000fe20008410000 */
[----:B------:R-:W-:Y:S01]  /*2710*/  FMUL.FTZ R70, R70, UR7 ;  /* 0x0000000746467c20 */ /* 0x000fe20008410000 */
[----:B------:R-:W2:Y:S01]  /*2720*/  SHFL.IDX PT, R4, R6, 0x1, 0x1c1f ;  /* 0x003c1f0006047f89 */ /* 0x000ea200000e0000 */
[----:B------:R-:W5:Y:S01]  /*2730*/  MUFU.TANH R12, R5 ;  /* 0x00000005000c7308 */ /* 0x000f620000002400 */
[----:B---3--:R-:W-:-:S02]  /*2740*/  IMAD.U32 R39, RZ, RZ, UR6 ;  /* 0x00000006ff277e24 */ /* 0x008fc4000f8e00ff */
[----:B------:R-:W-:Y:S01]  /*2750*/  FMUL.FTZ R72, R24, UR7 ;  /* 0x0000000718487c20 */ /* 0x000fe20008410000 */
[----:B------:R-:W-:Y:S01]  /*2760*/  FMUL.FTZ R71, R71, UR7 ;  /* 0x0000000747477c20 */ /* 0x000fe20008410000 */
[----:B------:R-:W-:Y:S01]  /*2770*/  FMUL.FTZ R34, R36, UR7 ;  /* 0x0000000724227c20 */ /* 0x000fe20008410000 */
[----:B------:R-:W-:Y:S01]  /*2780*/  FMUL.FTZ R36, R41, UR7 ;  /* 0x0000000729247c20 */ /* 0x000fe20008410000 */
[C-C-:B------:R-:W-:Y:S01]  /*2790*/  IADD3 R3, -R2.reuse, 0x61, R39.reuse ;  /* 0x0000006102037810 */ /* 0x140fe20007ffe127 */
[----:B------:R-:W3:Y:S01]  /*27a0*/  SHFL.IDX PT, R6, R6, RZ, 0x1c1f ;  /* 0x001c1fff06067589 */ /* 0x000ee200000e0000 */
[----:B------:R-:W-:Y:S01]  /*27b0*/  IADD3 R39, -R2, 0x60, R39 ;  /* 0x0000006002277810 */ /* 0x000fe20007ffe127 */
[----:B------:R-:W0:Y:S01]  /*27c0*/  MUFU.TANH R35, R35 ;  /* 0x0000002300237308 */ /* 0x000e220000002400 */
[----:B------:R-:W-:Y:S01]  /*27d0*/  FMUL.FTZ R44, R44, UR7 ;  /* 0x000000072c2c7c20 */ /* 0x000fe20008410000 */
[----:B------:R-:W-:Y:S02]  /*27e0*/  VIADD R74, R3, -UR49 ;  /* 0x80000031034a7c36 */ /* 0x000fe40008000000 */
        /* <DEDUP_REMOVED lines=11> */
[----:B--2---:R-:W-:Y:S01]  /*28a0*/  VIADDMNMX R26, R4, R74, R39, PT ;  /* 0x0000004a041a7246 */ /* 0x004fe20003800127 */
[----:B------:R-:W-:Y:S01]  /*28b0*/  FMUL.FTZ R64, R64, UR7 ;  /* 0x0000000740407c20 */ /* 0x000fe20008410000 */
[----:B------:R2:W-:Y:S01]  /*28c0*/  MUFU.TANH R20, R50 ;  /* 0x0000003200147308 */ /* 0x0005e20000002400 */
[----:B------:R-:W-:Y:S01]  /*28d0*/  FMUL.FTZ R65, R65, UR7 ;  /* 0x0000000741417c20 */ /* 0x000fe20008410000 */
[----:B------:R-:W-:Y:S01]  /*28e0*/  ISETP.GT.AND P1, PT, R26, RZ, PT ;  /* 0x000000ff1a00720c */ /* 0x000fe20003f24270 */
[----:B------:R-:W-:Y:S01]  /*28f0*/  FMUL.FTZ R68, R68, UR7 ;  /* 0x0000000744447c20 */ /* 0x000fe20008410000 */
[C---:B------:R-:W-:Y:S01]  /*2900*/  ISETP.GT.AND P2, PT, R26.reuse, 0x1, PT ;  /* 0x000000011a00780c */ /* 0x040fe20003f44270 */
[----:B------:R-:W-:Y:S01]  /*2910*/  FMUL.FTZ R69, R69, UR7 ;  /* 0x0000000745457c20 */ /* 0x000fe20008410000 */
[----:B------:R-:W-:Y:S01]  /*2920*/  ISETP.GT.AND P3, PT, R26, 0x8, PT ;  /* 0x000000081a00780c */ /* 0x000fe20003f64270 */
[----:B------:R-:W0:Y:S01]  /*2930*/  S2UR UR7, SR_CgaCtaId ;  /* 0x00000000000779c3 */ /* 0x000e220000008800 */
[----:B----4-:R-:W-:Y:S01]  /*2940*/  FSEL R76, R76, -INF , P1 ;  /* 0xff8000004c4c7808 */ /* 0x010fe20000800000 */
[----:B------:R5:W-:Y:S01]  /*2950*/  MUFU.TANH R15, R46 ;  /* 0x0000002e000f7308 */ /* 0x000be20000002400 */
[----:B------:R-:W-:Y:S01]  /*2960*/  FSEL R54, R10, -INF , P2 ;  /* 0xff8000000a367808 */ /* 0x000fe20001000000 */
[----:B------:R-:W-:Y:S01]  /*2970*/  UIADD3 UR6, UR22, 0x22840, URZ ;  /* 0x0002284016067890 */ /* 0x000fe2000fffe03f */
[----:B------:R-:W-:-:S02]  /*2980*/  ISETP.GT.AND P1, PT, R26, 0x9, PT ;  /* 0x000000091a00780c */ /* 0x000fc40003f24270 */
[----:B--2---:R-:W-:Y:S02]  /*2990*/  FSEL R50, R11, -INF , P3 ;  /* 0xff8000000b327808 */ /* 0x004fe40001800000 */
[----:B------:R-:W-:Y:S01]  /*29a0*/  FMNMX.FTZ R5, R76, R54, !PT ;  /* 0x000000364c057209 */ /* 0x000fe20007810000 */
[----:B------:R2:W4:Y:S01]  /*29b0*/  MUFU.TANH R32, R42 ;  /* 0x0000002a00207308 */ /* 0x0005220000002400 */
[----:B------:R-:W-:Y:S02]  /*29c0*/  ISETP.GT.AND P2, PT, R26, 0x10, PT ;  /* 0x000000101a00780c */ /* 0x000fe40003f44270 */
[----:B-----5:R-:W-:Y:S02]  /*29d0*/  FSEL R46, R12, -INF , P1 ;  /* 0xff8000000c2e7808 */ /* 0x020fe40000800000 */
[----:B------:R-:W-:Y:S02]  /*29e0*/  FMNMX.FTZ R5, R50, R5, !PT ;  /* 0x0000000532057209 */ /* 0x000fe40007810000 */
[----:B------:R-:W-:Y:S01]  /*29f0*/  ISETP.GT.AND P1, PT, R26, 0x11, PT ;  /* 0x000000111a00780c */ /* 0x000fe20003f24270 */
[----:B------:R-:W5:Y:S01]  /*2a00*/  MUFU.TANH R29, R43 ;  /* 0x0000002b001d7308 */ /* 0x000f620000002400 */
[----:B--2---:R-:W-:-:S02]  /*2a10*/  FSEL R42, R13, -INF , P2 ;  /* 0xff8000000d2a7808 */ /* 0x004fc40001000000 */
[----:B------:R-:W-:Y:S02]  /*2a20*/  FMNMX.FTZ R5, R46, R5, !PT ;  /* 0x000000052e057209 */ /* 0x000fe40007810000 */
[----:B------:R-:W-:Y:S01]  /*2a30*/  ISETP.GT.AND P2, PT, R26, 0x18, PT ;  /* 0x000000181a00780c */ /* 0x000fe20003f44270 */
[----:B0-----:R-:W-:Y:S01]  /*2a40*/  UPRMT UR6, UR7, 0x654, UR6 ;  /* 0x0000065407067896 */ /* 0x001fe20008000006 */
[----:B------:R-:W-:Y:S01]  /*2a50*/  FSEL R40, R35, -INF , P1 ;  /* 0xff80000023287808 */ /* 0x000fe20000800000 */
[----:B------:R-:W0:Y:S01]  /*2a60*/  MUFU.TANH R47, R47 ;  /* 0x0000002f002f7308 */ /* 0x000e220000002400 */
[----:B------:R-:W-:Y:S02]  /*2a70*/  FMNMX.FTZ R5, R42, R5, !PT ;  /* 0x000000052a057209 */ /* 0x000fe40007810000 */
[----:B------:R-:W-:Y:S02]  /*2a80*/  ISETP.GT.AND P1, PT, R26, 0x19, PT ;  /* 0x000000191a00780c */ /* 0x000fe40003f24270 */
[----:B-1----:R-:W-:-:S02]  /*2a90*/  FSEL R38, R38, -INF , P2 ;  /* 0xff80000026267808 */ /* 0x002fc40001000000 */
[----:B------:R-:W-:Y:S01]  /*2aa0*/  FMNMX.FTZ R5, R40, R5, !PT ;  /* 0x0000000528057209 */ /* 0x000fe20007810000 */
[----:B------:R1:W-:Y:S01]  /*2ab0*/  MUFU.TANH R21, R3 ;  /* 0x0000000300157308 */ /* 0x0003e20000002400 */
[----:B------:R-:W-:Y:S01]  /*2ac0*/  ISETP.GT.AND P2, PT, R26, 0x20, PT ;  /* 0x000000201a00780c */ /* 0x000fe20003f44270 */
[----:B------:R-:W-:Y:S01]  /*2ad0*/  SYNCS.ARRIVE.TRANS64.RED.A1T0 RZ, [UR6], RZ ;  /* 0x000000ffffff79a7 */ /* 0x000fe20008100406 */
[----:B------:R-:W-:Y:S02]  /*2ae0*/  FSEL R35, R14, -INF , P1 ;  /* 0xff8000000e237808 */ /* 0x000fe40000800000 */
[----:B------:R-:W-:Y:S02]  /*2af0*/  FMNMX.FTZ R4, R38, R5, !PT ;  /* 0x0000000526047209 */ /* 0x000fe40007810000 */
[----:B------:R-:W-:Y:S01]  /*2b00*/  ISETP.GT.AND P1, PT, R26, 0x21, PT ;  /* 0x000000211a00780c */ /* 0x000fe20003f24270 */
[----:B------:R-:W2:Y:S01]  /*2b10*/  MUFU.TANH R51, R51 ;  /* 0x0000003300337308 */ /* 0x000ea20000002400 */
[----:B----4-:R-:W-:-:S02]  /*2b20*/  FSEL R32, R32, -INF , P2 ;  /* 0xff80000020207808 */ /* 0x010fc40001000000 */
[----:B-1----:R-:W-:Y:S02]  /*2b30*/  FMNMX.FTZ R3, R35, R4, !PT ;  /* 0x0000000423037209 */ /* 0x002fe40007810000 */
[----:B------:R-:W-:Y:S02]  /*2b40*/  ISETP.GT.AND P2, PT, R26, 0x28, PT ;  /* 0x000000281a00780c */ /* 0x000fe40003f44270 */
[----:B-----5:R-:W-:Y:S01]  /*2b50*/  FSEL R29, R29, -INF , P1 ;  /* 0xff8000001d1d7808 */ /* 0x020fe20000800000 */
[----:B------:R-:W1:Y:S01]  /*2b60*/  MUFU.TANH R55, R55 ;  /* 0x0000003700377308 */ /* 0x000e620000002400 */
[----:B------:R-:W-:Y:S02]  /*2b70*/  FMNMX.FTZ R10, R32, R3, !PT ;  /* 0x00000003200a7209 */ /* 0x000fe40007810000 */
[----:B------:R-:W-:Y:S02]  /*2b80*/  ISETP.GT.AND P1, PT, R26, 0x29, PT ;  /* 0x000000291a00780c */ /* 0x000fe40003f24270 */
[----:B------:R-:W-:-:S02]  /*2b90*/  FSEL R4, R15, -INF , P2 ;  /* 0xff8000000f047808 */ /* 0x000fc40001000000 */
[----:B------:R-:W-:Y:S01]  /*2ba0*/  FMNMX.FTZ R3, R29, R10, !PT ;  /* 0x0000000a1d037209 */ /* 0x000fe20007810000 */
[----:B------:R-:W4:Y:S01]  /*2bb0*/  MUFU.TANH R13, R58 ;  /* 0x0000003a000d7308 */ /* 0x000f220000002400 */
[----:B------:R-:W-:Y:S02]  /*2bc0*/  ISETP.GT.AND P2, PT, R26, 0x30, PT ;  /* 0x000000301a00780c */ /* 0x000fe40003f44270 */
[----:B0-----:R-:W-:Y:S02]  /*2bd0*/  FSEL R5, R47, -INF , P1 ;  /* 0xff8000002f057808 */ /* 0x001fe40000800000 */
[----:B------:R-:W-:Y:S02]  /*2be0*/  FMNMX.FTZ R12, R4, R3, !PT ;  /* 0x00000003040c7209 */ /* 0x000fe40007810000 */
[----:B------:R-:W-:Y:S01]  /*2bf0*/  ISETP.GT.AND P1, PT, R26, 0x31, PT ;  /* 0x000000311a00780c */ /* 0x000fe20003f24270 */
[----:B------:R-:W0:Y:S01]  /*2c00*/  MUFU.TANH R59, R59 ;  /* 0x0000003b003b7308 */ /* 0x000e220000002400 */
[----:B------:R-:W-:-:S02]  /*2c10*/  FSEL R10, R20, -INF , P2 ;  /* 0xff800000140a7808 */ /* 0x000fc40001000000 */
[----:B------:R-:W-:Y:S02]  /*2c20*/  FMNMX.FTZ R3, R5, R12, !PT ;  /* 0x0000000c05037209 */ /* 0x000fe40007810000 */
[----:B------:R-:W-:Y:S02]  /*2c30*/  ISETP.GT.AND P2, PT, R26, 0x38, PT ;  /* 0x000000381a00780c */ /* 0x000fe40003f44270 */
[----:B--2---:R-:W-:Y:S01]  /*2c40*/  FSEL R11, R51, -INF , P1 ;  /* 0xff800000330b7808 */ /* 0x004fe20000800000 */
[----:B------:R-:W2:Y:S01]  /*2c50*/  MUFU.TANH R62, R62 ;  /* 0x0000003e003e7308 */ /* 0x000ea20000002400 */
[----:B------:R-:W-:Y:S02]  /*2c60*/  FMNMX.FTZ R14, R10, R3, !PT ;  /* 0x000000030a0e7209 */ /* 0x000fe40007810000 */
[----:B------:R-:W-:Y:S02]  /*2c70*/  ISETP.GT.AND P1, PT, R26, 0x39, PT ;  /* 0x000000391a00780c */ /* 0x000fe40003f24270 */
[----:B------:R-:W-:-:S02]  /*2c80*/  FSEL R12, R21, -INF , P2 ;  /* 0xff800000150c7808 */ /* 0x000fc40001000000 */
[----:B------:R-:W-:Y:S01]  /*2c90*/  FMNMX.FTZ R3, R11, R14, !PT ;  /* 0x0000000e0b037209 */ /* 0x000fe20007810000 */
[----:B------:R-:W5:Y:S01]  /*2ca0*/  MUFU.TANH R25, R63 ;  /* 0x0000003f00197308 */ /* 0x000f620000002400 */
[----:B------:R-:W-:Y:S02]  /*2cb0*/  ISETP.GT.AND P2, PT, R26, 0x40, PT ;  /* 0x000000401a00780c */ /* 0x000fe40003f44270 */
[----:B-1----:R-:W-:Y:S02]  /*2cc0*/  FSEL R14, R55, -INF , P1 ;  /* 0xff800000370e7808 */ /* 0x002fe40000800000 */
[----:B------:R-:W-:Y:S02]  /*2cd0*/  FMNMX.FTZ R3, R12, R3, !PT ;  /* 0x000000030c037209 */ /* 0x000fe40007810000 */
[----:B------:R-:W-:Y:S01]  /*2ce0*/  ISETP.GT.AND P1, PT, R26, 0x41, PT ;  /* 0x000000411a00780c */ /* 0x000fe20003f24270 */
[----:B------:R-:W1:Y:S01]  /*2cf0*/  MUFU.TANH R66, R66 ;  /* 0x0000004200427308 */ /* 0x000e620000002400 */
[----:B----4-:R-:W-:-:S02]  /*2d00*/  FSEL R13, R13, -INF , P2 ;  /* 0xff8000000d0d7808 */ /* 0x010fc40001000000 */
        /* <DEDUP_REMOVED lines=9> */
[----:B------:R-:W-:Y:S02]  /*2da0*/  ISETP.GT.AND P2, PT, R26, 0x50, PT ;  /* 0x000000501a00780c */ /* 0x000fe40003f44270 */
[----:B-----5:R-:W-:Y:S02]  /*2db0*/  FSEL R25, R25, -INF , P1 ;  /* 0xff80000019197808 */ /* 0x020fe40000800000 */
[----:B------:R-:W-:Y:S02]  /*2dc0*/  FMNMX.FTZ R24, R20, R3, !PT ;  /* 0x0000000314187209 */ /* 0x000fe40007810000 */
[----:B------:R-:W-:Y:S01]  /*2dd0*/  ISETP.GT.AND P1, PT, R26, 0x51, PT ;  /* 0x000000511a00780c */ /* 0x000fe20003f24270 */
[----:B------:R-:W4:Y:S01]  /*2de0*/  MUFU.TANH R71, R71 ;  /* 0x0000004700477308 */ /* 0x000f220000002400 */
[----:B-1----:R-:W-:-:S02]  /*2df0*/  FSEL R21, R66, -INF , P2 ;  /* 0xff80000042157808 */ /* 0x002fc40001000000 */
[----:B------:R-:W-:Y:S02]  /*2e00*/  FMNMX.FTZ R58, R25, R24, !PT ;  /* 0x00000018193a7209 */ /* 0x000fe40007810000 */
[C---:B------:R-:W-:Y:S02]  /*2e10*/  ISETP.GT.AND P2, PT, R26.reuse, 0x58, PT ;  /* 0x000000581a00780c */ /* 0x040fe40003f44270 */
[----:B0-----:R-:W-:Y:S01]  /*2e20*/  FSEL R24, R67, -INF , P1 ;  /* 0xff80000043187808 */ /* 0x001fe20000800000 */
[----:B------:R-:W-:Y:S01]  /*2e30*/  MUFU.TANH R51, R44 ;  /* 0x0000002c00337308 */ /* 0x000fe20000002400 */
[----:B------:R-:W-:Y:S02]  /*2e40*/  FMNMX.FTZ R3, R21, R58, !PT ;  /* 0x0000003a15037209 */ /* 0x000fe40007810000 */
[----:B------:R-:W-:Y:S02]  /*2e50*/  ISETP.GT.AND P1, PT, R26, 0x59, PT ;  /* 0x000000591a00780c */ /* 0x000fe40003f24270 */
[----:B--2---:R-:W-:-:S02]  /*2e60*/  FSEL R26, R70, -INF , P2 ;  /* 0xff800000461a7808 */ /* 0x004fc40001000000 */
[----:B------:R-:W-:Y:S01]  /*2e70*/  FMNMX.FTZ R41, R24, R3, !PT ;  /* 0x0000000318297209 */ /* 0x000fe20007810000 */
[----:B------:R-:W0:Y:S01]  /*2e80*/  MUFU.TANH R72, R72 ;  /* 0x0000004800487308 */ /* 0x000e220000002400 */
[----:B----4-:R-:W-:Y:S02]  /*2e90*/  FSEL R3, R71, -INF , P1 ;  /* 0xff80000047037808 */ /* 0x010fe40000800000 */
[----:B------:R-:W-:Y:S02]  /*2ea0*/  FMNMX.FTZ R58, R26, R41, !PT ;  /* 0x000000291a3a7209 */ /* 0x000fe40007810000 */
[----:B---3--:R-:W-:Y:S02]  /*2eb0*/  VIADDMNMX R39, R6, R74, R39, PT ;  /* 0x0000004a06277246 */ /* 0x008fe40003800127 */
[----:B------:R-:W-:Y:S01]  /*2ec0*/  FMNMX.FTZ R58, R3, R58, !PT ;  /* 0x0000003a033a7209 */ /* 0x000fe20007810000 */
[----:B------:R-:W1:Y:S01]  /*2ed0*/  MUFU.TANH R73, R73 ;  /* 0x0000004900497308 */ /* 0x000e620000002400 */
[----:B------:R-:W-:-:S02]  /*2ee0*/  ISETP.GT.AND P1, PT, R39, RZ, PT ;  /* 0x000000ff2700720c */ /* 0x000fc40003f24270 */
[C---:B------:R-:W-:Y:S01]  /*2ef0*/  ISETP.GT.AND P2, PT, R39.reuse, 0x1, PT ;  /* 0x000000012700780c */ /* 0x040fe20003f44270 */
[----:B------:R-:W2:Y:S01]  /*2f00*/  SHFL.BFLY PT, R41, R58, 0x2, 0x1f ;  /* 0x0c401f003a297f89 */ /* 0x000ea200000e0000 */
[----:B------:R-:W-:-:S03]  /*2f10*/  ISETP.GT.AND P3, PT, R39, 0x8, PT ;  /* 0x000000082700780c */ /* 0x000fc60003f64270 */
[----:B------:R-:W-:Y:S01]  /*2f20*/  MUFU.TANH R27, R27 ;  /* 0x0000001b001b7308 */ /* 0x000fe20000002400 */
[----:B0-----:R-:W-:Y:S02]  /*2f30*/  FSEL R72, R72, -INF , P1 ;  /* 0xff80000048487808 */ /* 0x001fe40000800000 */
[----:B------:R-:W-:-:S05]  /*2f40*/  ISETP.GT.AND P1, PT, R39, 0x9, PT ;  /* 0x000000092700780c */ /* 0x000fca0003f24270 */
[----:B------:R-:W0:Y:S01]  /*2f50*/  MUFU.TANH R28, R28 ;  /* 0x0000001c001c7308 */ /* 0x000e220000002400 */
[----:B-1----:R-:W-:Y:S02]  /*2f60*/  FSEL R73, R73, -INF , P2 ;  /* 0xff80000049497808 */ /* 0x002fe40001000000 */
[----:B------:R-:W-:-:S05]  /*2f70*/  ISETP.GT.AND P2, PT, R39, 0x10, PT ;  /* 0x000000102700780c */ /* 0x000fca0003f44270 */
[----:B------:R-:W1:Y:S01]  /*2f80*/  MUFU.TANH R31, R31 ;  /* 0x0000001f001f7308 */ /* 0x000e620000002400 */
[----:B--2---:R-:W-:-:S07]  /*2f90*/  FMNMX.FTZ R41, R58, R41, !PT ;  /* 0x000000293a297209 */ /* 0x004fce0007810000 */
[----:B------:R-:W2:Y:S01]  /*2fa0*/  MUFU.TANH R30, R30 ;  /* 0x0000001e001e7308 */ /* 0x000ea20000002400 */
[----:B------:R-:W3:Y:S01]  /*2fb0*/  SHFL.BFLY PT, R44, R41, 0x1, 0x1f ;  /* 0x0c201f00292c7f89 */ /* 0x000ee200000e0000 */
[----:B0-----:R-:W-:Y:S02]  /*2fc0*/  FSEL R43, R28, -INF , P1 ;  /* 0xff8000001c2b7808 */ /* 0x001fe40000800000 */
[----:B------:R-:W-:-:S04]  /*2fd0*/  ISETP.GT.AND P1, PT, R39, 0x11, PT ;  /* 0x000000112700780c */ /* 0x000fc80003f24270 */
[----:B------:R-:W0:Y:S01]  /*2fe0*/  MUFU.TANH R34, R34 ;  /* 0x0000002200227308 */ /* 0x000e220000002400 */
[----:B-1----:R-:W-:-:S07]  /*2ff0*/  FSEL R31, R31, -INF , P2 ;  /* 0xff8000001f1f7808 */ /* 0x002fce0001000000 */
[----:B------:R-:W1:Y:S08]  /*3000*/  MUFU.TANH R33, R33 ;  /* 0x0000002100217308 */ /* 0x000e700000002400 */
[----:B------:R-:W4:Y:S01]  /*3010*/  MUFU.TANH R37, R37 ;  /* 0x0000002500257308 */ /* 0x000f220000002400 */
[----:B---3--:R-:W-:Y:S02]  /*3020*/  FMNMX.FTZ R6, R41, R44, !PT ;  /* 0x0000002c29067209 */ /* 0x008fe40007810000 */
[----:B------:R-:W-:-:S02]  /*3030*/  FSEL R41, R27, -INF , P3 ;  /* 0xff8000001b297808 */ /* 0x000fc40001800000 */
[----:B------:R-:W-:Y:S01]  /*3040*/  FMNMX.FTZ R44, R72, R73, !PT ;  /* 0x00000049482c7209 */ /* 0x000fe20007810000 */
[C---:B------:R-:W-:Y:S01]  /*3050*/  FMUL.FTZ R27, R6.reuse, UR10 ;  /* 0x0000000a061b7c20 */ /* 0x040fe20008410000 */
[----:B------:R-:W-:Y:S01]  /*3060*/  ISETP.GT.AND P3, PT, R39, 0x18, PT ;  /* 0x000000182700780c */ /* 0x000fe20003f64270 */
[----:B------:R-:W3:Y:S01]  /*3070*/  MUFU.TANH R36, R36 ;  /* 0x0000002400247308 */ /* 0x000ee20000002400 */
[----:B------:R-:W-:Y:S02]  /*3080*/  FMNMX.FTZ R44, R41, R44, !PT ;  /* 0x0000002c292c7209 */ /* 0x000fe40007810000 */
[----:B------:R-:W-:Y:S02]  /*3090*/  FSETP.NEU.FTZ.AND P2, PT, R6, -INF , PT ;  /* 0xff8000000600780b */ /* 0x000fe40003f5d000 */
[----:B------:R-:W-:Y:S02]  /*30a0*/  FMNMX.FTZ R28, R43, R44, !PT ;  /* 0x0000002c2b1c7209 */ /* 0x000fe40007810000 */
[----:B--2---:R-:W-:Y:S01]  /*30b0*/  FSEL R44, R30, -INF , P1 ;  /* 0xff8000001e2c7808 */ /* 0x004fe20000800000 */
[----:B------:R2:W5:Y:S01]  /*30c0*/  MUFU.TANH R55, R45 ;  /* 0x0000002d00377308 */ /* 0x0005620000002400 */
[----:B------:R-:W-:-:S02]  /*30d0*/  ISETP.GT.AND P1, PT, R39, 0x19, PT ;  /* 0x000000192700780c */ /* 0x000fc40003f24270 */
[----:B0-----:R-:W-:Y:S02]  /*30e0*/  FSEL R34, R34, -INF , P3 ;  /* 0xff80000022227808 */ /* 0x001fe40001800000 */
[----:B------:R-:W-:Y:S02]  /*30f0*/  FSEL R27, R27, RZ, P2 ;  /* 0x000000ff1b1b7208 */ /* 0x000fe40001000000 */
[----:B------:R-:W-:Y:S01]  /*3100*/  ISETP.GT.AND P2, PT, R39, 0x20, PT ;  /* 0x000000202700780c */ /* 0x000fe20003f44270 */
[----:B------:R-:W0:Y:S01]  /*3110*/  MUFU.TANH R48, R48 ;  /* 0x0000003000307308 */ /* 0x000e220000002400 */
[----:B--2---:R-:W-:Y:S01]  /*3120*/  FMNMX.FTZ R45, R31, R28, !PT ;  /* 0x0000001c1f2d7209 */ /* 0x004fe20007810000 */
[--C-:B------:R-:W-:Y:S01]  /*3130*/  FFMA.FTZ R155, R50, UR10, -R27.reuse ;  /* 0x0000000a329b7c23 */ /* 0x100fe2000801081b */
[----:B-1----:R-:W-:Y:S01]  /*3140*/  FSEL R33, R33, -INF , P1 ;  /* 0xff80000021217808 */ /* 0x002fe20000800000 */
[--C-:B------:R-:W-:Y:S01]  /*3150*/  FFMA.FTZ R157, R42, UR10, -R27.reuse ;  /* 0x0000000a2a9d7c23 */ /* 0x100fe2000801081b */
[----:B------:R-:W-:Y:S01]  /*3160*/  FMNMX.FTZ R45, R44, R45, !PT ;  /* 0x0000002d2c2d7209 */ /* 0x000fe20007810000 */
[--C-:B------:R-:W-:Y:S01]  /*3170*/  FFMA.FTZ R54, R54, UR10, -R27.reuse ;  /* 0x0000000a36367c23 */ /* 0x100fe2000801081b */
[----:B------:R-:W-:Y:S01]  /*3180*/  ISETP.GT.AND P1, PT, R39, 0x21, PT ;  /* 0x000000212700780c */ /* 0x000fe20003f24270 */
[----:B------:R-:W1:Y:S01]  /*3190*/  MUFU.TANH R49, R49 ;  /* 0x0000003100317308 */ /* 0x000e620000002400 */
[----:B------:R-:W-:Y:S01]  /*31a0*/  FMNMX.FTZ R28, R34, R45, !PT ;  /* 0x0000002d221c7209 */ /* 0x000fe20007810000 */
[--C-:B------:R-:W-:Y:S01]  /*31b0*/  FFMA.FTZ R58, R35, UR10, -R27.reuse ;  /* 0x0000000a233a7c23 */ /* 0x100fe2000801081b */
[----:B----4-:R-:W-:Y:S01]  /*31c0*/  FSEL R37, R37, -INF , P2 ;  /* 0xff80000025257808 */ /* 0x010fe20001000000 */
[--C-:B------:R-:W-:Y:S01]  /*31d0*/  FFMA.FTZ R32, R32, UR10, -R27.reuse ;  /* 0x0000000a20207c23 */ /* 0x100fe2000801081b */
[----:B------:R-:W-:Y:S01]  /*31e0*/  FMNMX.FTZ R28, R33, R28, !PT ;  /* 0x0000001c211c7209 */ /* 0x000fe20007810000 */
[--C-:B------:R-:W-:Y:S01]  /*31f0*/  FFMA.FTZ R5, R5, UR10, -R27.reuse ;  /* 0x0000000a05057c23 */ /* 0x100fe2000801081b */
[----:B------:R-:W-:Y:S01]  /*3200*/  ISETP.GT.AND P2, PT, R39, 0x28, PT ;  /* 0x000000282700780c */ /* 0x000fe20003f44270 */
[----:B------:R-:W2:Y:S01]  /*3210*/  MUFU.TANH R52, R52 ;  /* 0x0000003400347308 */ /* 0x000ea20000002400 */
[----:B---3--:R-:W-:Y:S01]  /*3220*/  FSEL R36, R36, -INF , P1 ;  /* 0xff80000024247808 */ /* 0x008fe20000800000 */
[--C-:B------:R-:W-:Y:S01]  /*3230*/  FFMA.FTZ R59, R4, UR10, -R27.reuse ;  /* 0x0000000a043b7c23 */ /* 0x100fe2000801081b */
[----:B------:R-:W-:Y:S01]  /*3240*/  FMNMX.FTZ R47, R37, R28, !PT ;  /* 0x0000001c252f7209 */ /* 0x000fe20007810000 */
[--C-:B------:R-:W-:Y:S01]  /*3250*/  FFMA.FTZ R4, R11, UR10, -R27.reuse ;  /* 0x0000000a0b047c23 */ /* 0x100fe2000801081b */
[----:B------:R-:W-:Y:S01]  /*3260*/  ISETP.GT.AND P1, PT, R39, 0x29, PT ;  /* 0x000000292700780c */ /* 0x000fe20003f24270 */
[--C-:B------:R-:W-:Y:S01]  /*3270*/  FFMA.FTZ R171, R20, UR10, -R27.reuse ;  /* 0x0000000a14ab7c23 */ /* 0x100fe2000801081b */
[----:B------:R-:W-:Y:S01]  /*3280*/  FSEL R45, R51, -INF , P2 ;  /* 0xff800000332d7808 */ /* 0x000fe20001000000 */
[----:B------:R-:W3:Y:S01]  /*3290*/  MUFU.TANH R53, R53 ;  /* 0x0000003500357308 */ /* 0x000ee20000002400 */
[----:B------:R-:W-:Y:S01]  /*32a0*/  FMNMX.FTZ R30, R36, R47, !PT ;  /* 0x0000002f241e7209 */ /* 0x000fe20007810000 */
[--C-:B------:R-:W-:Y:S01]  /*32b0*/  FFMA.FTZ R20, R24, UR10, -R27.reuse ;  /* 0x0000000a18147c23 */ /* 0x100fe2000801081b */
[----:B------:R-:W-:Y:S01]  /*32c0*/  ISETP.GT.AND P2, PT, R39, 0x30, PT ;  /* 0x000000302700780c */ /* 0x000fe20003f44270 */
[--C-:B------:R-:W-:Y:S01]  /*32d0*/  FFMA.FTZ R153, R76, UR10, -R27.reuse ;  /* 0x0000000a4c997c23 */ /* 0x100fe2000801081b */
[----:B-----5:R-:W-:Y:S01]  /*32e0*/  FSEL R47, R55, -INF , P1 ;  /* 0xff800000372f7808 */ /* 0x020fe20000800000 */
[--C-:B------:R-:W-:Y:S01]  /*32f0*/  FFMA.FTZ R175, R26, UR10, -R27.reuse ;  /* 0x0000000a1aaf7c23 */ /* 0x100fe2000801081b */
[----:B------:R-:W-:Y:S01]  /*3300*/  FMNMX.FTZ R30, R45, R30, !PT ;  /* 0x0000001e2d1e7209 */ /* 0x000fe20007810000 */
[----:B------:R-:W4:Y:S01]  /*3310*/  MUFU.TANH R56, R56 ;  /* 0x0000003800387308 */ /* 0x000f220000002400 */
        /* <DEDUP_REMOVED lines=14> */
[----:B--2---:R-:W-:Y:S01]  /*3400*/  FSEL R46, R52, -INF , P2 ;  /* 0xff800000342e7808 */ /* 0x004fe20001000000 */
[----:B------:R-:W-:Y:S01]  /*3410*/  MUFU.TANH R60, R60 ;  /* 0x0000003c003c7308 */ /* 0x000fe20000002400 */
[----:B------:R-:W-:Y:S01]  /*3420*/  FMNMX.FTZ R51, R49, R50, !PT ;  /* 0x0000003231337209 */ /* 0x000fe20007810000 */
[--C-:B------:R-:W-:Y:S01]  /*3430*/  FFMA.FTZ R14, R25, UR10, -R27.reuse ;  /* 0x0000000a190e7c23 */ /* 0x100fe2000801081b */
[----:B------:R-:W-:Y:S01]  /*3440*/  ISETP.GT.AND P2, PT, R39, 0x40, PT ;  /* 0x000000402700780c */ /* 0x000fe20003f44270 */
[----:B------:R-:W-:Y:S01]  /*3450*/  FFMA.FTZ R173, R21, UR10, -R27 ;  /* 0x0000000a15ad7c23 */ /* 0x000fe2000801081b */
[----:B---3--:R-:W-:-:S02]  /*3460*/  FSEL R50, R53, -INF , P1 ;  /* 0xff80000035327808 */ /* 0x008fc40000800000 */
[----:B------:R-:W-:Y:S01]  /*3470*/  FMNMX.FTZ R51, R46, R51, !PT ;  /* 0x000000332e337209 */ /* 0x000fe20007810000 */
[----:B------:R-:W1:Y:S01]  /*3480*/  MUFU.TANH R61, R61 ;  /* 0x0000003d003d7308 */ /* 0x000e620000002400 */
[C---:B------:R-:W-:Y:S02]  /*3490*/  ISETP.GT.AND P1, PT, R39.reuse, 0x41, PT ;  /* 0x000000412700780c */ /* 0x040fe40003f24270 */
[----:B----4-:R-:W-:Y:S02]  /*34a0*/  FSEL R42, R56, -INF , P2 ;  /* 0xff800000382a7808 */ /* 0x010fe40001000000 */
[----:B------:R-:W-:Y:S02]  /*34b0*/  FMNMX.FTZ R53, R50, R51, !PT ;  /* 0x0000003332357209 */ /* 0x000fe40007810000 */
[----:B------:R-:W-:Y:S01]  /*34c0*/  ISETP.GT.AND P2, PT, R39, 0x48, PT ;  /* 0x000000482700780c */ /* 0x000fe20003f44270 */
[----:B------:R-:W2:Y:S01]  /*34d0*/  MUFU.TANH R64, R64 ;  /* 0x0000004000407308 */ /* 0x000ea20000002400 */
[----:B0-----:R-:W-:Y:S01]  /*34e0*/  FSEL R51, R57, -INF , P1 ;  /* 0xff80000039337808 */ /* 0x001fe20000800000 */
[----:B------:R-:W-:Y:S01]  /*34f0*/  FFMA.FTZ R57, R38, UR10, -R27 ;  /* 0x0000000a26397c23 */ /* 0x000fe2000801081b */
[----:B------:R-:W-:-:S02]  /*3500*/  FMNMX.FTZ R52, R42, R53, !PT ;  /* 0x000000352a347209 */ /* 0x000fc40007810000 */
[----:B------:R-:W-:Y:S02]  /*3510*/  ISETP.GT.AND P1, PT, R39, 0x49, PT ;  /* 0x000000492700780c */ /* 0x000fe40003f24270 */
[----:B------:R-:W-:Y:S01]  /*3520*/  FMNMX.FTZ R53, R51, R52, !PT ;  /* 0x0000003433357209 */ /* 0x000fe20007810000 */
[----:B------:R-:W0:Y:S01]  /*3530*/  MUFU.TANH R65, R65 ;  /* 0x0000004100417308 */ /* 0x000e220000002400 */
[----:B-1----:R-:W-:Y:S02]  /*3540*/  FSEL R52, R61, -INF , P1 ;  /* 0xff8000003d347808 */ /* 0x002fe40000800000 */
[----:B------:R-:W-:-:S05]  /*3550*/  ISETP.GT.AND P1, PT, R39, 0x51, PT ;  /* 0x000000512700780c */ /* 0x000fca0003f24270 */
[----:B------:R1:W-:Y:S08]  /*3560*/  MUFU.EX2 R28, R54 ;  /* 0x00000036001c7308 */ /* 0x0003f00000000800 */
[----:B------:R-:W3:Y:S01]  /*3570*/  MUFU.TANH R68, R68 ;  /* 0x0000004400447308 */ /* 0x000ee20000002400 */
[----:B-1----:R-:W-:Y:S01]  /*3580*/  FFMA.FTZ R54, R40, UR10, -R27 ;  /* 0x0000000a28367c23 */ /* 0x002fe2000801081b */
[----:B------:R-:W-:-:S02]  /*3590*/  FSEL R40, R60, -INF , P2 ;  /* 0xff8000003c287808 */ /* 0x000fc40001000000 */
[C---:B------:R-:W-:Y:S02]  /*35a0*/  ISETP.GT.AND P2, PT, R39.reuse, 0x50, PT ;  /* 0x000000502700780c */ /* 0x040fe40003f44270 */
[----:B------:R-:W-:Y:S02]  /*35b0*/  FMNMX.FTZ R53, R40, R53, !PT ;  /* 0x0000003528357209 */ /* 0x000fe40007810000 */
[----:B------:R-:W1:Y:S01]  /*35c0*/  MUFU.TANH R69, R69 ;  /* 0x0000004500457308 */ /* 0x000e620000002400 */
[----:B--2---:R-:W-:Y:S02]  /*35d0*/  FSEL R38, R64, -INF , P2 ;  /* 0xff80000040267808 */ /* 0x004fe40001000000 */
[----:B------:R-:W-:Y:S02]  /*35e0*/  FMNMX.FTZ R55, R52, R53, !PT ;  /* 0x0000003534377209 */ /* 0x000fe40007810000 */
[----:B------:R-:W-:Y:S02]  /*35f0*/  ISETP.GT.AND P2, PT, R39, 0x58, PT ;  /* 0x000000582700780c */ /* 0x000fe40003f44270 */
[----:B0-----:R-:W-:Y:S01]  /*3600*/  FSEL R53, R65, -INF , P1 ;  /* 0xff80000041357808 */ /* 0x001fe20000800000 */
[----:B------:R0:W-:Y:S01]  /*3610*/  MUFU.EX2 R56, R54 ;  /* 0x0000003600387308 */ /* 0x0001e20000000800 */
[----:B------:R-:W-:-:S02]  /*3620*/  ISETP.GT.AND P1, PT, R39, 0x59, PT ;  /* 0x000000592700780c */ /* 0x000fc40003f24270 */
[----:B---3--:R-:W-:-:S05]  /*3630*/  FSEL R35, R68, -INF , P2 ;  /* 0xff80000044237808 */ /* 0x008fca0001000000 */
[----:B------:R2:W-:Y:S01]  /*3640*/  MUFU.EX2 R161, R32 ;  /* 0x0000002000a17308 */ /* 0x0005e20000000800 */
[----:B0-----:R-:W-:Y:S01]  /*3650*/  FMNMX.FTZ R54, R38, R55, !PT ;  /* 0x0000003726367209 */ /* 0x001fe20007810000 */
[--C-:B------:R-:W-:Y:S01]  /*3660*/  FFMA.FTZ R55, R29, UR10, -R27.reuse ;  /* 0x0000000a1d377c23 */ /* 0x100fe2000801081b */
[----:B-1----:R-:W-:Y:S01]  /*3670*/  FSEL R39, R69, -INF , P1 ;  /* 0xff80000045277808 */ /* 0x002fe20000800000 */
[----:B------:R-:W-:Y:S01]  /*3680*/  FFMA.FTZ R27, R3, UR10, -R27 ;  /* 0x0000000a031b7c23 */ /* 0x000fe2000801081b */
[----:B------:R-:W-:-:S03]  /*3690*/  FMNMX.FTZ R54, R53, R54, !PT ;  /* 0x0000003635367209 */ /* 0x000fc60007810000 */
[----:B------:R0:W-:Y:S01]  /*36a0*/  MUFU.EX2 R62, R5 ;  /* 0x00000005003e7308 */ /* 0x0001e20000000800 */
[----:B------:R-:W-:-:S04]  /*36b0*/  FMNMX.FTZ R54, R35, R54, !PT ;  /* 0x0000003623367209 */ /* 0x000fc80007810000 */
[----:B------:R-:W-:-:S03]  /*36c0*/  FMNMX.FTZ R54, R39, R54, !PT ;  /* 0x0000003627367209 */ /* 0x000fc60007810000 */
[----:B------:R-:W1:Y:S02]  /*36d0*/  MUFU.EX2 R153, R153 ;  /* 0x0000009900997308 */ /* 0x000e640000000800 */
[----:B------:R-:W3:Y:S06]  /*36e0*/  SHFL.BFLY PT, R29, R54, 0x2, 0x1f ;  /* 0x0c401f00361d7f89 */ /* 0x000eec00000e0000 */
[----:B------:R-:W4:Y:S08]  /*36f0*/  MUFU.EX2 R155, R155 ;  /* 0x0000009b009b7308 */ /* 0x000f300000000800 */
[----:B------:R-:W5:Y:S08]  /*3700*/  MUFU.EX2 R30, R30 ;  /* 0x0000001e001e7308 */ /* 0x000f700000000800 */
[----:B------:R-:W-:Y:S01]  /*3710*/  MUFU.EX2 R157, R157 ;  /* 0x0000009d009d7308 */ /* 0x000fe20000000800 */
[----:B---3--:R-:W-:-:S05]  /*3720*/  FMNMX.FTZ R29, R54, R29, !PT ;  /* 0x0000001d361d7209 */ /* 0x008fca0007810000 */
[----:B--2---:R-:W0:Y:S02]  /*3730*/  SHFL.BFLY PT, R32, R29, 0x1, 0x1f ;  /* 0x0c201f001d207f89 */ /* 0x004e2400000e0000 */
[----:B------:R-:W-:Y:S08]  /*3740*/  MUFU.EX2 R57, R57 ;  /* 0x0000003900397308 */ /* 0x000ff00000000800 */
[----:B------:R-:W2:Y:S08]  /*3750*/  MUFU.EX2 R58, R58 ;  /* 0x0000003a003a7308 */ /* 0x000eb00000000800 */
[----:B------:R-:W-:Y:S01]  /*3760*/  MUFU.EX2 R60, R55 ;  /* 0x00000037003c7308 */ /* 0x000fe20000000800 */
[----:B0-----:R-:W-:Y:S01]  /*3770*/  FMNMX.FTZ R5, R29, R32, !PT ;  /* 0x000000201d057209 */ /* 0x001fe20007810000 */
[----:B-1----:R-:W-:-:S06]  /*3780*/  FADD.FTZ R32, R153, R28 ;  /* 0x0000001c99207221 */ /* 0x002fcc0000010000 */
[----:B------:R-:W-:Y:S01]  /*3790*/  MUFU.EX2 R59, R59 ;  /* 0x0000003b003b7308 */ /* 0x000fe20000000800 */
[----:B------:R-:W-:Y:S01]  /*37a0*/  F2FP.F16.F32.PACK_AB R153, R28, R153 ;  /* 0x000000991c99723e */ /* 0x000fe200000000ff */
[C---:B------:R-:W-:Y:S01]  /*37b0*/  FMUL.FTZ R11, R5.reuse, UR10 ;  /* 0x0000000a050b7c20 */ /* 0x040fe20008410000 */
[----:B------:R-:W-:Y:S01]  /*37c0*/  FSETP.NEU.FTZ.AND P1, PT, R5, -INF , PT ;  /* 0xff8000000500780b */ /* 0x000fe20003f3d000 */
[----:B----4-:R-:W-:Y:S01]  /*37d0*/  FADD.FTZ R13, R155, R32 ;  /* 0x000000209b0d7221 */ /* 0x010fe20000010000 */
[C---:B-----5:R-:W-:Y:S02]  /*37e0*/  F2FP.F16.F32.PACK_AB R155, R30.reuse, R155 ;  /* 0x0000009b1e9b723e */ /* 0x060fe400000000ff */
[----:B------:R-:W-:Y:S01]  /*37f0*/  FSEL R24, R11, RZ, P1 ;  /* 0x000000ff0b187208 */ /* 0x000fe20000800000 */
[----:B------:R-:W-:Y:S01]  /*3800*/  FADD.FTZ R32, R30, R13 ;  /* 0x0000000d1e207221 */ /* 0x000fe20000010000 */
[----:B------:R-:W-:Y:S01]  /*3810*/  MUFU.EX2 R165, R165 ;  /* 0x000000a500a57308 */ /* 0x000fe20000000800 */
[----:B--2---:R-:W-:-:S02]  /*3820*/  F2FP.F16.F32.PACK_AB R159, R58, R57 ;  /* 0x000000393a9f723e */ /* 0x004fc400000000ff */
        /* <DEDUP_REMOVED lines=12> */
[----:B------:R-:W-:Y:S01]  /*38f0*/  FADD.FTZ R13, R157, R32 ;  /* 0x000000209d0d7221 */ /* 0x000fe20000010000 */
        /* <DEDUP_REMOVED lines=14> */
[----:B------:R-:W-:Y:S01]  /*39e0*/  FFMA.FTZ R24, R39, UR10, -R24 ;  /* 0x0000000a27187c23 */ /* 0x000fe20008010818 */
[----:B------:R-:W-:-:S02]  /*39f0*/  F2FP.F16.F32.PACK_AB R157, R56, R157 ;  /* 0x0000009d389d723e */ /* 0x000fc400000000ff */
[----:B------:R-:W2:Y:S01]  /*3a00*/  MUFU.EX2 R154, R43 ;  /* 0x0000002b009a7308 */ /* 0x000ea20000000800 */
[----:B0-----:R-:W-:Y:S01]  /*3a10*/  FADD.FTZ R26, R72, R73 ;  /* 0x00000049481a7221 */ /* 0x001fe20000010000 */
[----:B------:R-:W-:Y:S02]  /*3a20*/  F2FP.F16.F32.PACK_AB R163, R62, R59 ;  /* 0x0000003b3ea3723e */ /* 0x000fe400000000ff */
[----:B------:R-:W-:-:S04]  /*3a30*/  F2FP.F16.F32.PACK_AB R152, R73, R72 ;  /* 0x000000484998723e */ /* 0x000fc800000000ff */
[----:B------:R-:W0:Y:S01]  /*3a40*/  MUFU.EX2 R31, R31 ;  /* 0x0000001f001f7308 */ /* 0x000e220000000800 */
[----:B-1----:R-:W-:-:S07]  /*3a50*/  FADD.FTZ R3, R41, R26 ;  /* 0x0000001a29037221 */ /* 0x002fce0000010000 */
[----:B------:R-:W1:Y:S01]  /*3a60*/  MUFU.EX2 R44, R44 ;  /* 0x0000002c002c7308 */ /* 0x000e620000000800 */
[C---:B--2---:R-:W-:Y:S01]  /*3a70*/  FADD.FTZ R26, R154.reuse, R3 ;  /* 0x000000039a1a7221 */ /* 0x044fe20000010000 */
[----:B------:R-:W-:-:S06]  /*3a80*/  F2FP.F16.F32.PACK_AB R154, R154, R41 ;  /* 0x000000299a9a723e */ /* 0x000fcc00000000ff */
[----:B------:R-:W2:Y:S01]  /*3a90*/  MUFU.EX2 R34, R34 ;  /* 0x0000002200227308 */ /* 0x000ea20000000800 */
[----:B0-----:R-:W-:Y:S01]  /*3aa0*/  FADD.FTZ R3, R31, R26 ;  /* 0x0000001a1f037221 */ /* 0x001fe20000010000 */
[----:B------:R-:W-:-:S06]  /*3ab0*/  FADD.FTZ R26, R56, R13 ;  /* 0x0000000d381a7221 */ /* 0x000fcc0000010000 */
[----:B------:R-:W0:Y:S01]  /*3ac0*/  MUFU.EX2 R33, R33 ;  /* 0x0000002100217308 */ /* 0x000e220000000800 */
[C---:B-1----:R-:W-:Y:S01]  /*3ad0*/  FADD.FTZ R3, R44.reuse, R3 ;  /* 0x000000032c037221 */ /* 0x042fe20000010000 */
[----:B------:R-:W-:-:S06]  /*3ae0*/  F2FP.F16.F32.PACK_AB R156, R44, R31 ;  /* 0x0000001f2c9c723e */ /* 0x000fcc00000000ff */
[----:B------:R-:W1:Y:S01]  /*3af0*/  MUFU.EX2 R37, R37 ;  /* 0x0000002500257308 */ /* 0x000e620000000800 */
[----:B--2---:R-:W-:Y:S01]  /*3b00*/  FADD.FTZ R32, R34, R3 ;  /* 0x0000000322207221 */ /* 0x004fe20000010000 */
[----:B------:R-:W-:-:S04]  /*3b10*/  FADD.FTZ R3, R57, R26 ;  /* 0x0000001a39037221 */ /* 0x000fc80000010000 */
[----:B------:R-:W-:Y:S02]  /*3b20*/  FADD.FTZ R26, R58, R3 ;  /* 0x000000033a1a7221 */ /* 0x000fe40000010000 */
[----:B------:R-:W2:Y:S01]  /*3b30*/  MUFU.EX2 R36, R36 ;  /* 0x0000002400247308 */ /* 0x000ea20000000800 */
[----:B0-----:R-:W-:Y:S01]  /*3b40*/  FADD.FTZ R32, R33, R32 ;  /* 0x0000002021207221 */ /* 0x001fe20000010000 */
[----:B------:R-:W-:Y:S01]  /*3b50*/  FADD.FTZ R15, R161, R26 ;  /* 0x0000001aa10f7221 */ /* 0x000fe20000010000 */
[C---:B------:R-:W-:Y:S02]  /*3b60*/  F2FP.F16.F32.PACK_AB R161, R60.reuse, R161 ;  /* 0x000000a13ca1723e */ /* 0x040fe400000000ff */
[----:B------:R-:W-:Y:S01]  /*3b70*/  F2FP.F16.F32.PACK_AB R158, R33, R34 ;  /* 0x00000022219e723e */ /* 0x000fe200000000ff */
[----:B------:R-:W-:Y:S02]  /*3b80*/  FADD.FTZ R28, R60, R15 ;  /* 0x0000000f3c1c7221 */ /* 0x000fe40000010000 */
[----:B------:R-:W0:Y:S01]  /*3b90*/  MUFU.EX2 R45, R45 ;  /* 0x0000002d002d7308 */ /* 0x000e220000000800 */
[----:B-1----:R-:W-:Y:S01]  /*3ba0*/  FADD.FTZ R13, R37, R32 ;  /* 0x00000020250d7221 */ /* 0x002fe20000010000 */
[----:B------:R-:W-:-:S06]  /*3bb0*/  FADD.FTZ R15, R59, R28 ;  /* 0x0000001c3b0f7221 */ /* 0x000fcc0000010000 */
        /* <DEDUP_REMOVED lines=11> */
[----:B------:R-:W-:-:S06]  /*3c70*/  FADD.FTZ R13, R165, R26 ;  /* 0x0000001aa50d7221 */ /* 0x000fcc0000010000 */
        /* <DEDUP_REMOVED lines=49> */
[----:B-1----:R-:W-:-:S04]  /*3f90*/  FADD.FTZ R3, R35, R10 ;  /* 0x0000000a23037221 */ /* 0x002fc80000010000 */
[C---:B--2---:R-:W-:Y:S01]  /*3fa0*/  FADD.FTZ R3, R24.reuse, R3 ;  /* 0x0000000318037221 */ /* 0x044fe20000010000 */
[----:B------:R-:W-:Y:S01]  /*3fb0*/  F2FP.F16.F32.PACK_AB R174, R24, R35 ;  /* 0x0000002318ae723e */ /* 0x000fe200000000ff */
[C---:B0-----:R-:W-:Y:S01]  /*3fc0*/  FADD.FTZ R4, R26.reuse, R11 ;  /* 0x0000000b1a047221 */ /* 0x041fe20000010000 */
[----:B------:R-:W-:Y:S01]  /*3fd0*/  F2FP.F16.F32.PACK_AB R175, R26, R175 ;  /* 0x000000af1aaf723e */ /* 0x000fe200000000ff */
[----:B------:R-:W-:Y:S06]  /*3fe0*/  @!P0 BRA `(.L_x_14099) ;  /* 0x0000000000048947 */ /* 0x000fec0003800000 */
[----:B------:R-:W-:Y:S01]  /*3ff0*/  BPT.TRAP 0x1 ;  /* 0x000000040000795c */ /* 0x000fe20000300000 */
.L_x_14099:
[----:B------:R0:W1:Y:S01]  /*4000*/  SYNCS.PHASECHK.TRANS64.TRYWAIT P1, [UR22+0x22850], R9 ;  /* 0x02285009ff0075a7 */ /* 0x0000620008020156 */
[----:B------:R-:W-:Y:S05]  /*4010*/  @!P0 BRA `(.L_x_14100) ;  /* 0x0000000000048947 */ /* 0x000fea0003800000 */
[----:B------:R-:W-:Y:S01]  /*4020*/  BPT.TRAP 0x1 ;  /* 0x000000040000795c */ /* 0x000fe20000300000 */
.L_x_14100:
[----:B-1----:R-:W-:Y:S05]  /*4030*/  @P1 BRA `(.L_x_14101) ;  /* 0x0000000000081947 */ /* 0x002fea0003800000 */
[----:B------:R-:W1:Y:S02]  /*4040*/  SYNCS.PHASECHK.TRANS64.TRYWAIT P1, [UR22+0x22850], R9 ;  /* 0x02285009ff0075a7 */ /* 0x000e640008020156 */
[----:B-1----:R-:W-:Y:S05]  /*4050*/  @!P1 BRA `(.L_x_14102) ;  /* 0x0000010400dc9947 */ /* 0x002fea0003800000 */
.L_x_14101:
        /* <DEDUP_REMOVED lines=44> */
.L_x_14103:
[----:B------:R-:W-:Y:S01]  /*4320*/  UISETP.NE.AND UP0, UPT, UR50, URZ, UPT ;  /* 0x0000003f3200728c */ /* 0x000fe2000bf05270 */
[----:B------:R-:W2:Y:S01]  /*4330*/  S2UR UR14, SR_CgaCtaId ;  /* 0x00000000000e79c3 */ /* 0x000ea20000008800 */
[----:B------:R-:W-:Y:S01]  /*4340*/  UMOV UR11, UR42 ;  /* 0x0000002a000b7c82 */ /* 0x000fe20008000000 */
[----:B------:R-:W-:Y:S02]  /*4350*/  UIADD3 UR26, UR51, -0x2, URZ ;  /* 0xfffffffe331a7890 */ /* 0x000fe4000fffe03f */
[----:B------:R-:W-:-:S06]  /*4360*/  UIADD3 UR22, UR22, 0x22860, URZ ;  /* 0x0002286016167890 */ /* 0x000fcc000fffe03f */
[----:B------:R-:W-:Y:S01]  /*4370*/  @UP0 ULDC UR6, c[0x0][0x44c] ;  /* 0x0001130000060ab9 */ /* 0x000fe20000000800 */
[----:B------:R-:W-:Y:S01]  /*4380*/  @UP0 ULDC UR15, c[0x0][0x450] ;  /* 0x00011400000f0ab9 */ /* 0x000fe20000000800 */
[----:B------:R-:W-:-:S04]  /*4390*/  UIMAD.WIDE.U32 UR6, UR42, UR6, URZ ;  /* 0x000000062a0672a5 */ /* 0x000fc8000f8e003f */
[----:B------:R-:W-:-:S04]  /*43a0*/  @UP0 USHF.R.U32.HI UR11, URZ, UR15, UR7 ;  /* 0x0000000f3f0b0299 */ /* 0x000fc80008011607 */
[----:B------:R-:W-:-:S04]  /*43b0*/  UIADD3 UR6, UR11, UR48, -UR49 ;  /* 0x000000300b067290 */ /* 0x000fc8000fffe831 */
[----:B------:R-:W-:Y:S02]  /*43c0*/  UIMAD.WIDE UR6, UR6, 0x2aaaaaab, URZ ;  /* 0x2aaaaaab060678a5 */ /* 0x000fe4000f8e023f */
[----:B--2---:R-:W-:Y:S02]  /*43d0*/  UPRMT UR22, UR14, 0x654, UR22 ;  /* 0x000006540e167896 */ /* 0x004fe40008000016 */
[----:B------:R-:W-:-:S04]  /*43e0*/  USHF.R.U32.HI UR6, URZ, 0x1f, UR7 ;  /* 0x0000001f3f067899 */ /* 0x000fc80008011607 */
[----:B------:R-:W-:-:S03]  /*43f0*/  ULEA.HI.SX32 UR6, UR7, UR6, 0x1c ;  /* 0x0000000607067291 */ /* 0x000fc6000f8fe23f */
[----:B------:R-:W-:Y:S01]  /*4400*/  SYNCS.ARRIVE.TRANS64.RED.A1T0 RZ, [UR22], RZ ;  /* 0x000000ffffff79a7 */ /* 0x000fe20008100416 */
[----:B------:R-:W-:-:S04]  /*4410*/  UISETP.LT.AND UP0, UPT, UR45, UR6, UPT ;  /* 0x000000062d00728c */ /* 0x000fc8000bf01270 */
[----:B------:R-:W-:-:S04]  /*4420*/  USEL UR25, UR45, UR6, !UP0 ;  /* 0x000000062d197287 */ /* 0x000fc8000c000000 */
[----:B------:R-:W-:-:S06]  /*4430*/  UISETP.GE.AND UP0, UPT, UR26, UR25, UPT ;  /* 0x000000191a00728c */ /* 0x000fcc000bf06270 */
[----:B------:R-:W-:-:S13]  /*4440*/  PLOP3.LUT P1, PT, PT, PT, UP0, 0x80, 0x0 ;  /* 0x000000000000781c */ /* 0x000fda0003f2f008 */
[----:B------:R-:W-:Y:S05]  /*4450*/  @!P1 BRA `(.L_x_14104) ;  /* 0x0000002800bc9947 */ /* 0x000fea0003800000 */
[----:B01----:R-:W-:Y:S01]  /*4460*/  IMAD.MOV.U32 R9, RZ, RZ, R6 ;  /* 0x000000ffff097224 */ /* 0x003fe200078e0006 */
[----:B------:R-:W-:Y:S01]  /*4470*/  ULDC UR22, c[0x0][0x9d8] ;  /* 0x0002760000167ab9 */ /* 0x000fe20000000800 */
[----:B------:R-:W-:Y:S01]  /*4480*/  IMAD.MOV.U32 R8, RZ, RZ, R5 ;  /* 0x000000ffff087224 */ /* 0x000fe200078e0005 */
[----:B------:R-:W-:-:S06]  /*4490*/  ULDC UR27, c[0x0][0x988] ;  /* 0x00026200001b7ab9 */ /* 0x000fcc0000000800 */
.L_x_14115:
[----:B------:R-:W-:-:S04]  /*44a0*/  UIADD3 UR37, UR37, 0x1, URZ ;  /* 0x0000000125257890 */ /* 0x000fc8000fffe03f */
[----:B------:R-:W-:-:S04]  /*44b0*/  UISETP.NE.AND UP0, UPT, UR37, 0x2, UPT ;  /* 0x000000022500788c */ /* 0x000fc8000bf05270 */
[----:B------:R-:W-:Y:S02]  /*44c0*/  USEL UR6, URZ, 0x1, UP0 ;  /* 0x000000013f067887 */ /* 0x000fe40008000000 */
[----:B------:R-:W-:Y:S02]  /*44d0*/  USEL UR37, UR37, URZ, UP0 ;  /* 0x0000003f25257287 */ /* 0x000fe40008000000 */
[----:B------:R-:W-:Y:S01]  /*44e0*/  ULOP3.LUT UR36, UR36, UR6, URZ, 0x3c, !UPT ;  /* 0x0000000624247292 */ /* 0x000fe2000f8e3c3f */
[----:B------:R-:W-:Y:S11]  /*44f0*/  @!P0 BRA `(.L_x_14105) ;  /* 0x0000000000048947 */ /* 0x000ff60003800000 */
[----:B------:R-:W-:Y:S01]  /*4500*/  BPT.TRAP 0x1 ;  /* 0x000000040000795c */ /* 0x000fe20000300000 */
.L_x_14105:
[----:B------:R-:W0:Y:S01]  /*4510*/  S2UR UR24, SR_CgaCtaId ;  /* 0x00000000001879c3 */ /* 0x000e220000008800 */
[----:B------:R-:W-:Y:S01]  /*4520*/  UMOV UR6, 0x400 ;  /* 0x0000040000067882 */ /* 0x000fe20000000000 */
[----:B------:R-:W-:-:S05]  /*4530*/  IMAD.U32 R7, RZ, RZ, UR36 ;  /* 0x00000024ff077e24 */ /* 0x000fca000f8e00ff */
[----:B------:R-:W-:Y:S01]  /*4540*/  SHF.L.U32 R7, R7, 0x1f, RZ ;  /* 0x0000001f07077819 */ /* 0x000fe200000006ff */
[----:B0-----:R-:W-:-:S04]  /*4550*/  ULEA UR6, UR24, UR6, 0x18 ;  /* 0x0000000618067291 */ /* 0x001fc8000f8ec03f */
[----:B------:R-:W-:-:S09]  /*4560*/  ULEA UR23, UR37, UR6, 0x3 ;  /* 0x0000000625177291 */ /* 0x000fd2000f8e183f */
[----:B------:R0:W1:Y:S01]  /*4570*/  SYNCS.PHASECHK.TRANS64.TRYWAIT P1, [UR23+0x22830], R7 ;  /* 0x02283007ff0075a7 */ /* 0x0000620008020157 */
[----:B------:R-:W-:Y:S05]  /*4580*/  @!P0 BRA `(.L_x_14106) ;  /* 0x0000000000048947 */ /* 0x000fea0003800000 */
[----:B------:R-:W-:Y:S01]  /*4590*/  BPT.TRAP 0x1 ;  /* 0x000000040000795c */ /* 0x000fe20000300000 */
.L_x_14106:
[----:B-1----:R-:W-:Y:S05]  /*45a0*/  @P1 BRA `(.L_x_14107) ;  /* 0x0000000000081947 */ /* 0x002fea0003800000 */
[----:B------:R-:W1:Y:S02]  /*45b0*/  SYNCS.PHASECHK.TRANS64.TRYWAIT P1, [UR23+0x22830], R7 ;  /* 0x02283007ff0075a7 */ /* 0x000e640008020157 */
[----:B-1----:R-:W-:Y:S05]  /*45c0*/  @!P1 BRA `(.L_x_14108) ;  /* 0x0000010000989947 */ /* 0x002fea0003800000 */
.L_x_14107:
        /* <DEDUP_REMOVED lines=26> */
.L_x_14109:
[----:B------:R-:W-:Y:S01]  /*4770*/  UISETP.NE.AND UP0, UPT, UR50, URZ, UPT ;  /* 0x0000003f3200728c */ /* 0x000fe2000bf05270 */
[----:B------:R-:W-:Y:S01]  /*4780*/  FMUL.FTZ R14, R161, UR22 ;  /* 0x00000016a10e7c20 */ /* 0x000fe20008410000 */
[----:B------:R-:W-:Y:S02]  /*4790*/  VIADD R161, R16, UR42 ;  /* 0x0000002a10a17c36 */ /* 0x000fe40008000000 */
[----:B------:R-:W-:Y:S01]  /*47a0*/  FMUL.FTZ R6, R153, UR22 ;  /* 0x0000001699067c20 */ /* 0x000fe20008410000 */
[----:B------:R-:W-:Y:S01]  /*47b0*/  FMUL.FTZ R15, R164, UR22 ;  /* 0x00000016a40f7c20 */ /* 0x000fe20008410000 */
[----:B------:R-:W-:Y:S01]  /*47c0*/  UIMAD UR6, UR26, -0x60, URZ ;  /* 0xffffffa01a0678a4 */ /* 0x000fe2000f8e023f */
[----:B------:R-:W-:Y:S01]  /*47d0*/  PLOP3.LUT P1, PT, PT, PT, UP0, 0x80, 0x0 ;  /* 0x000000000000781c */ /* 0x000fe20003f2f008 */
[----:B------:R-:W-:Y:S01]  /*47e0*/  FMUL.FTZ R11, R156, UR22 ;  /* 0x000000169c0b7c20 */ /* 0x000fe20008410000 */
[----:B------:R-:W-:Y:S01]  /*47f0*/  PLOP3.LUT P2, PT, PT, PT, UP0, 0x80, 0x0 ;  /* 0x000000000000781c */ /* 0x000fe20003f4f008 */
[----:B------:R-:W-:Y:S01]  /*4800*/  FMUL.FTZ R5, R152, UR22 ;  /* 0x0000001698057c20 */ /* 0x000fe20008410000 */
[----:B------:R-:W-:Y:S01]  /*4810*/  FMUL.FTZ R13, R160, UR22 ;  /* 0x00000016a00d7c20 */ /* 0x000fe20008410000 */
[----:B------:R-:W-:Y:S01]  /*4820*/  @UP0 ULDC UR7, c[0x0][0x44c] ;  /* 0x0001130000070ab9 */ /* 0x000fe20000000800 */
[----:B------:R-:W-:-:S02]  /*4830*/  IMAD.U32 R156, RZ, RZ, UR6 ;  /* 0x00000006ff9c7e24 */ /* 0x000fc4000f8e00ff */
[----:B------:R-:W-:Y:S01]  /*4840*/  FMUL.FTZ R12, R157, UR22 ;  /* 0x000000169d0c7c20 */ /* 0x000fe20008410000 */
[----:B------:R-:W-:Y:S01]  /*4850*/  IMAD.U32 R157, RZ, RZ, UR49 ;  /* 0x00000031ff9d7e24 */ /* 0x000fe2000f8e00ff */
[----:B------:R-:W2:Y:S01]  /*4860*/  MUFU.TANH R5, R5 ;  /* 0x0000000500057308 */ /* 0x000ea20000002400 */
[----:B------:R-:W-:Y:S01]  /*4870*/  FMUL.FTZ R10, R154, UR22 ;  /* 0x000000169a0a7c20 */ /* 0x000fe20008410000 */
[----:B------:R-:W-:Y:S01]  /*4880*/  IADD3 R156, -R2, 0x1, R156 ;  /* 0x00000001029c7810 */ /* 0x000fe20007ffe19c */
[----:B------:R-:W-:Y:S01]  /*4890*/  FMUL.FTZ R154, R173, UR22 ;  /* 0x00000016ad9a7c20 */ /* 0x000fe20008410000 */
[----:B------:R-:W-:Y:S01]  /*48a0*/  @P1 IMAD.HI.U32 R153, R161, UR7, RZ ;  /* 0x00000007a1991c27 */ /* 0x000fe2000f8e00ff */
[----:B------:R-:W-:Y:S01]  /*48b0*/  @UP0 ULDC UR7, c[0x0][0x450] ;  /* 0x0001140000070ab9 */ /* 0x000fe20000000800 */
[----:B------:R-:W-:Y:S02]  /*48c0*/  IADD3 R156, -R157, UR48, R156 ;  /* 0x000000309d9c7c10 */ /* 0x000fe4000fffe19c */
[----:B------:R-:W-:Y:S01]  /*48d0*/  FMUL.FTZ R155, R155, UR22 ;  /* 0x000000169b9b7c20 */ /* 0x000fe20008410000 */
[----:B------:R-:W3:Y:S01]  /*48e0*/  MUFU.TANH R13, R13 ;  /* 0x0000000d000d7308 */ /* 0x000ee20000002400 */
[----:B------:R-:W-:Y:S01]  /*48f0*/  @P2 SHF.R.U32.HI R161, RZ, UR7, R153 ;  /* 0x00000007ffa12c19 */ /* 0x000fe20008011699 */
[----:B------:R-:W-:Y:S01]  /*4900*/  FMUL.FTZ R153, R172, UR22 ;  /* 0x00000016ac997c20 */ /* 0x000fe20008410000 */
[----:B------:R-:W-:Y:S01]  /*4910*/  FMUL.FTZ R158, R158, UR22 ;  /* 0x000000169e9e7c20 */ /* 0x000fe20008410000 */
[----:B------:R-:W-:Y:S01]  /*4920*/  FMUL.FTZ R157, R176, UR22 ;  /* 0x00000016b09d7c20 */ /* 0x000fe20008410000 */
[----:B------:R-:W-:Y:S01]  /*4930*/  FMUL.FTZ R159, R159, UR22 ;  /* 0x000000169f9f7c20 */ /* 0x000fe20008410000 */
[----:B------:R-:W4:Y:S01]  /*4940*/  SHFL.IDX PT, R164, R161, RZ, 0x1c1f ;  /* 0x001c1fffa1a47589 */ /* 0x000f2200000e0000 */
[----:B------:R-:W-:Y:S01]  /*4950*/  FMUL.FTZ R162, R162, UR22 ;  /* 0x00000016a2a27c20 */ /* 0x000fe20008410000 */
[----:B------:R-:W5:Y:S01]  /*4960*/  MUFU.TANH R14, R14 ;  /* 0x0000000e000e7308 */ /* 0x000f620000002400 */
[----:B------:R-:W-:Y:S01]  /*4970*/  FMUL.FTZ R163, R163, UR22 ;  /* 0x00000016a3a37c20 */ /* 0x000fe20008410000 */
[----:B------:R-:W0:Y:S01]  /*4980*/  SHFL.IDX PT, R172, R161, 0x1, 0x1c1f ;  /* 0x003c1f00a1ac7f89 */ /* 0x000e2200000e0000 */
        /* <DEDUP_REMOVED lines=19> */
[----:B----4-:R-:W-:-:S02]  /*4ac0*/  IMAD.IADD R164, R156, 0x1, R164 ;  /* 0x000000019ca47824 */ /* 0x010fc400078e02a4 */
[----:B------:R-:W-:Y:S01]  /*4ad0*/  FMUL.FTZ R191, R191, UR22 ;  /* 0x00000016bfbf7c20 */ /* 0x000fe20008410000 */
[----:B------:R-:W4:Y:S01]  /*4ae0*/  MUFU.TANH R10, R10 ;  /* 0x0000000a000a7308 */ /* 0x000f220000002400 */
[----:B------:R-:W-:Y:S01]  /*4af0*/  FMUL.FTZ R152, R169, UR22 ;  /* 0x00000016a9987c20 */ /* 0x000fe20008410000 */
[----:B0-----:R-:W-:Y:S01]  /*4b00*/  IMAD.IADD R172, R156, 0x1, R172 ;  /* 0x000000019cac7824 */ /* 0x001fe200078e02ac */
[C---:B------:R-:W-:Y:S01]  /*4b10*/  ISETP.GT.AND P5, PT, R164.reuse, RZ, PT ;  /* 0x000000ffa400720c */ /* 0x040fe20003fa4270 */
[----:B------:R-:W-:Y:S01]  /*4b20*/  FMUL.FTZ R169, R181, UR22 ;  /* 0x00000016b5a97c20 */ /* 0x000fe20008410000 */
[----:B------:R-:W-:Y:S01]  /*4b30*/  ISETP.GT.AND P1, PT, R164, 0x10, PT ;  /* 0x00000010a400780c */ /* 0x000fe20003f24270 */
[----:B------:R-:W-:Y:S01]  /*4b40*/  FMUL.FTZ R194, R194, UR22 ;  /* 0x00000016c2c27c20 */ /* 0x000fe20008410000 */
[----:B------:R-:W-:Y:S01]  /*4b50*/  ISETP.GT.AND P6, PT, R164, 0x11, PT ;  /* 0x00000011a400780c */ /* 0x000fe20003fc4270 */
[----:B------:R-:W-:Y:S01]  /*4b60*/  MUFU.TANH R156, R162 ;  /* 0x000000a2009c7308 */ /* 0x000fe20000002400 */
[----:B--2---:R-:W-:Y:S01]  /*4b70*/  FSEL R161, R5, -INF , P5 ;  /* 0xff80000005a17808 */ /* 0x004fe20002800000 */
[----:B------:R-:W-:Y:S01]  /*4b80*/  FMUL.FTZ R195, R195, UR22 ;  /* 0x00000016c3c37c20 */ /* 0x000fe20008410000 */
[----:B---3--:R-:W-:Y:S01]  /*4b90*/  FSEL R13, R13, -INF , P1 ;  /* 0xff8000000d0d7808 */ /* 0x008fe20000800000 */
[----:B------:R-:W-:Y:S01]  /*4ba0*/  FMUL.FTZ R198, R198, UR22 ;  /* 0x00000016c6c67c20 */ /* 0x000fe20008410000 */
[----:B------:R-:W-:Y:S01]  /*4bb0*/  ISETP.GT.AND P1, PT, R164, 0x28, PT ;  /* 0x00000028a400780c */ /* 0x000fe20003f24270 */
[----:B------:R-:W-:Y:S01]  /*4bc0*/  FMUL.FTZ R173, R184, UR22 ;  /* 0x00000016b8ad7c20 */ /* 0x000fe20008410000 */
[----:B-----5:R-:W-:Y:S01]  /*4bd0*/  FSEL R14, R14, -INF , P6 ;  /* 0xff8000000e0e7808 */ /* 0x020fe20003000000 */
[----:B------:R-:W0:Y:S01]  /*4be0*/  MUFU.TANH R5, R155 ;  /* 0x0000009b00057308 */ /* 0x000e220000002400 */
[----:B------:R-:W-:Y:S01]  /*4bf0*/  ISETP.GT.AND P6, PT, R164, 0x29, PT ;  /* 0x00000029a400780c */ /* 0x000fe20003fc4270 */
[----:B------:R-:W-:Y:S01]  /*4c00*/  FMUL.FTZ R199, R199, UR22 ;  /* 0x00000016c7c77c20 */ /* 0x000fe20008410000 */
[----:B-1----:R-:W-:Y:S01]  /*4c10*/  FSEL R176, R153, -INF , P1 ;  /* 0xff80000099b07808 */ /* 0x002fe20000800000 */
[----:B------:R-:W-:Y:S01]  /*4c20*/  UMOV UR10, UR27 ;  /* 0x0000001b000a7c82 */ /* 0x000fe20008000000 */
[----:B------:R-:W-:Y:S01]  /*4c30*/  FSEL R154, R154, -INF , P6 ;  /* 0xff8000009a9a7808 */ /* 0x000fe20003000000 */
[----:B------:R-:W-:Y:S01]  /*4c40*/  FMUL.FTZ R185, R185, UR22 ;  /* 0x00000016b9b97c20 */ /* 0x000fe20008410000 */
[----:B------:R-:W-:Y:S01]  /*4c50*/  ISETP.GT.AND P6, PT, R172, RZ, PT ;  /* 0x000000ffac00720c */ /* 0x000fe20003fc4270 */
[----:B------:R-:W1:Y:S01]  /*4c60*/  MUFU.TANH R153, R158 ;  /* 0x0000009e00997308 */ /* 0x000e620000002400 */
[----:B------:R-:W-:Y:S01]  /*4c70*/  ISETP.GT.AND P4, PT, R164, 0x1, PT ;  /* 0x00000001a400780c */ /* 0x000fe20003f84270 */
[----:B------:R-:W-:Y:S01]  /*4c80*/  FMUL.FTZ R188, R188, UR22 ;  /* 0x00000016bcbc7c20 */ /* 0x000fe20008410000 */
[----:B----4-:R-:W-:Y:S01]  /*4c90*/  FSEL R10, R10, -INF , P6 ;  /* 0xff8000000a0a7808 */ /* 0x010fe20003000000 */
        /* <DEDUP_REMOVED lines=8> */
[----:B------:R-:W-:Y:S01]  /*4d20*/  UIADD3 UR6, UR23, 0x22840, URZ ;  /* 0x0002284017067890 */ /* 0x000fe2000fffe03f */
[----:B------:R-:W-:-:S02]  /*4d30*/  ISETP.GT.AND P2, PT, R164, 0x9, PT ;  /* 0x00000009a400780c */ /* 0x000fc40003f44270 */
[----:B------:R-:W-:Y:S01]  /*4d40*/  ISETP.GT.AND P5, PT, R164, 0x18, PT ;  /* 0x00000018a400780c */ /* 0x000fe20003fa4270 */
[----:B------:R-:W0:Y:S01]  /*4d50*/  MUFU.TANH R158, R163 ;  /* 0x000000a3009e7308 */ /* 0x000e220000002400 */
[----:B-1----:R-:W-:Y:S01]  /*4d60*/  FSEL R153, R153, -INF , P6 ;  /* 0xff80000099997808 */ /* 0x002fe20003000000 */
[----:B------:R-:W-:Y:S01]  /*4d70*/  UPRMT UR6, UR24, 0x654, UR6 ;  /* 0x0000065418067896 */ /* 0x000fe20008000006 */
[----:B------:R-:W-:Y:S02]  /*4d80*/  ISETP.GT.AND P6, PT, R172, 0x9, PT ;  /* 0x00000009ac00780c */ /* 0x000fe40003fc4270 */
[----:B------:R-:W-:-:S03]  /*4d90*/  ISETP.GT.AND P1, PT, R164, 0x40, PT ;  /* 0x00000040a400780c */ /* 0x000fc60003f24270 */
[----:B------:R-:W1:Y:S01]  /*4da0*/  MUFU.TANH R6, R6 ;  /* 0x0000000600067308 */ /* 0x000e620000002400 */
[----:B--2---:R-:W-:Y:S02]  /*4db0*/  FSEL R155, R155, -INF , P6 ;  /* 0xff8000009b9b7808 */ /* 0x004fe40003000000 */
[----:B------:R-:W-:Y:S01]  /*4dc0*/  ISETP.GT.AND P6, PT, R172, 0x10, PT ;  /* 0x00000010ac00780c */ /* 0x000fe20003fc4270 */
[----:B------:R-:W-:Y:S03]  /*4dd0*/  SYNCS.ARRIVE.TRANS64.RED.A1T0 RZ, [UR6], RZ ;  /* 0x000000ffffff79a7 */ /* 0x000fe60008100406 */
[----:B------:R-:W-:Y:S01]  /*4de0*/  FSEL R156, R156, -INF , P6 ;  /* 0xff8000009c9c7808 */ /* 0x000fe20003000000 */
[----:B------:R-:W2:Y:S01]  /*4df0*/  MUFU.TANH R159, R166 ;  /* 0x000000a6009f7308 */ /* 0x000ea20000002400 */
[----:B------:R-:W-:-:S04]  /*4e00*/  ISETP.GT.AND P6, PT, R172, 0x11, PT ;  /* 0x00000011ac00780c */ /* 0x000fc80003fc4270 */
[----:B0-----:R-:W-:Y:S02]  /*4e10*/  FSEL R158, R158, -INF , P6 ;  /* 0xff8000009e9e7808 */ /* 0x001fe40003000000 */
        /* <DEDUP_REMOVED lines=29> */
[C---:B------:R-:W-:Y:S02]  /*4ff0*/  ISETP.GT.AND P6, PT, R172.reuse, 0x30, PT ;  /* 0x00000030ac00780c */ /* 0x040fe40003fc4270 */
[----:B------:R-:W-:Y:S01]  /*5000*/  FMNMX.FTZ R6, R163, R6, !PT ;  /* 0x00000006a3067209 */ /* 0x000fe20007810000 */
[----:B------:R-:W1:Y:S01]  /*5010*/  MUFU.TANH R175, R182 ;  /* 0x000000b600af7308 */ /* 0x000e620000002400 */
[----:B--2---:R-:W-:Y:S02]  /*5020*/  FSEL R171, R171, -INF , P6 ;  /* 0xff800000abab7808 */ /* 0x004fe40003000000 */
[----:B------:R-:W-:-:S02]  /*5030*/  ISETP.GT.AND P6, PT, R172, 0x31, PT ;  /* 0x00000031ac00780c */ /* 0x000fc40003fc4270 */
        /* <DEDUP_REMOVED lines=28> */
[----:B------:R-:W-:Y:S02]  /*5200*/  FMNMX.FTZ R6, R179, R6, !PT ;  /* 0x00000006b3067209 */ /* 0x000fe40007810000 */
[----:B------:R-:W-:Y:S02]  /*5210*/  ISETP.GT.AND P6, PT, R172, 0x50, PT ;  /* 0x00000050ac00780c */ /* 0x000fe40003fc4270 */
[----:B------:R-:W-:Y:S01]  /*5220*/  FMNMX.FTZ R6, R180, R6, !PT ;  /* 0x00000006b4067209 */ /* 0x000fe20007810000 */
[----:B------:R-:W0:Y:S01]  /*5230*/  MUFU.TANH R184, R198 ;  /* 0x000000c600b87308 */ /* 0x000e220000002400 */
[----:B-1----:R-:W-:Y:S02]  /*5240*/  FSEL R182, R182, -INF , P6 ;  /* 0xff800000b6b67808 */ /* 0x002fe40003000000 */
[----:B------:R-:W-:-:S02]  /*5250*/  ISETP.GT.AND P6, PT, R172, 0x51, PT ;  /* 0x00000051ac00780c */ /* 0x000fc40003fc4270 */
        /* <DEDUP_REMOVED lines=11> */
[----:B------:R-:W-:-:S04]  /*5310*/  FMNMX.FTZ R6, R184, R6, !PT ;  /* 0x00000006b8067209 */ /* 0x000fc80007810000 */
[----:B------:R-:W-:Y:S01]  /*5320*/  FMNMX.FTZ R6, R172, R6, !PT ;  /* 0x00000006ac067209 */ /* 0x000fe20007810000 */
[----:B------:R-:W1:Y:S01]  /*5330*/  MUFU.TANH R15, R15 ;  /* 0x0000000f000f7308 */ /* 0x000e620000002400 */
[----:B--2---:R-:W-:Y:S02]  /*5340*/  FSEL R11, R11, -INF , P3 ;  /* 0xff8000000b0b7808 */ /* 0x004fe40001800000 */
[----:B------:R-:W-:Y:S01]  /*5350*/  ISETP.GT.AND P3, PT, R164, 0x20, PT ;  /* 0x00000020a400780c */ /* 0x000fe20003f64270 */
[----:B------:R-:W2:Y:S04]  /*5360*/  SHFL.BFLY PT, R186, R6, 0x2, 0x1f ;  /* 0x0c401f0006ba7f89 */ /* 0x000ea800000e0000 */
[----:B------:R-:W3:Y:S01]  /*5370*/  MUFU.TANH R20, R20 ;  /* 0x0000001400147308 */ /* 0x000ee20000002400 */
[----:B0-----:R-:W-:-:S02]  /*5380*/  FSEL R12, R12, -INF , P2 ;  /* 0xff8000000c0c7808 */ /* 0x001fc40001000000 */
[----:B------:R-:W-:-:S05]  /*5390*/  ISETP.GT.AND P2, PT, R164, 0x21, PT ;  /* 0x00000021a400780c */ /* 0x000fca0003f44270 */
[----:B------:R-:W0:Y:S01]  /*53a0*/  MUFU.TANH R21, R21 ;  /* 0x0000001500157308 */ /* 0x000e220000002400 */
[----:B-1----:R-:W-:Y:S02]  /*53b0*/  FSEL R15, R15, -INF , P5 ;  /* 0xff8000000f0f7808 */ /* 0x002fe40002800000 */
[----:B------:R-:W-:-:S05]  /*53c0*/  ISETP.GT.AND P5, PT, R164, 0x30, PT ;  /* 0x00000030a400780c */ /* 0x000fca0003fa4270 */
[----:B------:R-:W1:Y:S01]  /*53d0*/  MUFU.TANH R152, R152 ;  /* 0x0000009800987308 */ /* 0x000e620000002400 */
[----:B---3--:R-:W-:Y:S02]  /*53e0*/  FSEL R20, R20, -INF , P4 ;  /* 0xff80000014147808 */ /* 0x008fe40002000000 */
[----:B------:R-:W-:Y:S02]  /*53f0*/  ISETP.GT.AND P4, PT, R164, 0x31, PT ;  /* 0x00000031a400780c */ /* 0x000fe40003f84270 */
[----:B--2---:R-:W-:-:S03]  /*5400*/  FMNMX.FTZ R6, R6, R186, !PT ;  /* 0x000000ba06067209 */ /* 0x004fc60007810000 */
[----:B------:R-:W2:Y:S01]  /*5410*/  MUFU.TANH R157, R157 ;  /* 0x0000009d009d7308 */ /* 0x000ea20000002400 */
[----:B0-----:R-:W-:Y:S01]  /*5420*/  FSEL R21, R21, -INF , P3 ;  /* 0xff80000015157808 */ /* 0x001fe20001800000 */
[----:B------:R-:W0:Y:S01]  /*5430*/  SHFL.BFLY PT, R186, R6, 0x1, 0x1f ;  /* 0x0c201f0006ba7f89 */ /* 0x000e2200000e0000 */
        /* <DEDUP_REMOVED lines=9> */
[----:B0-----:R-:W-:Y:S02]  /*54d0*/  FMNMX.FTZ R6, R6, R186, !PT ;  /* 0x000000ba06067209 */ /* 0x001fe40007810000 */
[----:B------:R-:W-:Y:S02]  /*54e0*/  ISETP.GT.AND P4, PT, R164, 0x50, PT ;  /* 0x00000050a400780c */ /* 0x000fe40003f84270 */
[C---:B------:R-:W-:Y:S01]  /*54f0*/  FSETP.NEU.FTZ.AND P6, PT, R6.reuse, -INF , PT ;  /* 0xff8000000600780b */ /* 0x040fe20003fdd000 */
[----:B------:R-:W-:Y:S01]  /*5500*/  FMUL.FTZ R187, R6, UR10 ;  /* 0x0000000a06bb7c20 */ /* 0x000fe20008410000 */
[----:B------:R-:W0:Y:S01]  /*5510*/  MUFU.TANH R173, R173 ;  /* 0x000000ad00ad7308 */ /* 0x000e220000002400 */
[----:B-1----:R-:W-:-:S02]  /*5520*/  FSEL R168, R168, -INF , P3 ;  /* 0xff800000a8a87808 */ /* 0x002fc40001800000 */
[----:B------:R-:W-:Y:S02]  /*5530*/  FSEL R186, R6, RZ, P6 ;  /* 0x000000ff06ba7208 */ /* 0x000fe40003000000 */
[----:B------:R-:W-:Y:S02]  /*5540*/  FSEL R187, R187, RZ, P6 ;  /* 0x000000ffbbbb7208 */ /* 0x000fe40003000000 */
[----:B------:R-:W-:Y:S01]  /*5550*/  ISETP.GT.AND P6, PT, R164, 0x41, PT ;  /* 0x00000041a400780c */ /* 0x000fe20003fc4270 */
[----:B------:R-:W-:Y:S01]  /*5560*/  FADD.FTZ R186, -R186, R9 ;  /* 0x00000009baba7221 */ /* 0x000fe20000010100 */
[----:B--2---:R-:W-:Y:S01]  /*5570*/  FSEL R169, R169, -INF , P2 ;  /* 0xff800000a9a97808 */ /* 0x004fe20001000000 */
[--C-:B------:R-:W-:Y:S01]  /*5580*/  FFMA.FTZ R10, R10, UR10, -R187.reuse ;  /* 0x0000000a0a0a7c23 */ /* 0x100fe200080108bb */
        /* <DEDUP_REMOVED lines=25> */
[----:B-1----:R-:W-:Y:S01]  /*5720*/  FMUL.FTZ R10, R186, UR10 ;  /* 0x0000000aba0a7c20 */ /* 0x002fe20008410000 */
[--C-:B------:R-:W-:Y:S01]  /*5730*/  FFMA.FTZ R184, R184, UR10, -R187.reuse ;  /* 0x0000000ab8b87c23 */ /* 0x100fe200080108bb */
[----:B------:R-:W-:Y:S01]  /*5740*/  FFMA.FTZ R172, R172, UR10, -R187 ;  /* 0x0000000aacac7c23 */ /* 0x000fe200080108bb */
[----:B------:R-:W-:Y:S01]  /*5750*/  FMUL.FTZ R187, R193, UR22 ;  /* 0x00000016c1bb7c20 */ /* 0x000fe20008410000 */
[----:B0-----:R-:W-:-:S02]  /*5760*/  FSEL R173, R173, -INF , P1 ;  /* 0xff800000adad7808 */ /* 0x001fc40000800000 */
[----:B--2---:R-:W-:Y:S01]  /*5770*/  FSEL R9, R9, -INF , P6 ;  /* 0xff80000009097808 */ /* 0x004fe20003000000 */
[----:B------:R-:W0:Y:S01]  /*5780*/  MUFU.EX2 R10, R10 ;  /* 0x0000000a000a7308 */ /* 0x000e220000000800 */
[C---:B------:R-:W-:Y:S02]  /*5790*/  ISETP.GT.AND P6, PT, R164.reuse, 0x48, PT ;  /* 0x00000048a400780c */ /* 0x040fe40003fc4270 */
[C---:B------:R-:W-:Y:S02]  /*57a0*/  ISETP.GT.AND P3, PT, R164.reuse, 0x51, PT ;  /* 0x00000051a400780c */ /* 0x040fe40003f64270 */
[C---:B------:R-:W-:Y:S02]  /*57b0*/  ISETP.GT.AND P2, PT, R164.reuse, 0x58, PT ;  /* 0x00000058a400780c */ /* 0x040fe40003f44270 */
[----:B------:R-:W-:Y:S01]  /*57c0*/  ISETP.GT.AND P1, PT, R164, 0x59, PT ;  /* 0x00000059a400780c */ /* 0x000fe20003f24270 */
[----:B------:R-:W1:Y:S08]  /*57d0*/  MUFU.EX2 R155, R155 ;  /* 0x0000009b009b7308 */ /* 0x000e700000000800 */
[----:B------:R-:W2:Y:S01]  /*57e0*/  MUFU.TANH R187, R187 ;  /* 0x000000bb00bb7308 */ /* 0x000ea20000002400 */
[----:B0-----:R-:W-:Y:S01]  /*57f0*/  FFMA.FTZ R4, R10, R4, R153 ;  /* 0x000000040a047223 */ /* 0x001fe20000010099 */
[----:B------:R-:W-:Y:S01]  /*5800*/  F2FP.F16.F32.PACK_AB R153, R5, R153 ;  /* 0x000000990599723e */ /* 0x000fe200000000ff */
[-C--:B------:R-:W-:Y:S01]  /*5810*/  FMUL.FTZ R26, R26, R10.reuse ;  /* 0x0000000a1a1a7220 */ /* 0x080fe20000410000 */
[----:B------:R-:W-:Y:S01]  /*5820*/  FMUL.FTZ R27, R27, R10 ;  /* 0x0000000a1b1b7220 */ /* 0x000fe20000410000 */
[----:B------:R-:W-:Y:S01]  /*5830*/  FADD.FTZ R4, R5, R4 ;  /* 0x0000000405047221 */ /* 0x000fe20000010000 */
[----:B------:R-:W-:Y:S01]  /*5840*/  FMNMX.FTZ R5, R161, R8, !PT ;  /* 0x00000008a1057209 */ /* 0x000fe20007810000 */
[-C--:B------:R-:W-:Y:S01]  /*5850*/  FMUL.FTZ R30, R30, R10.reuse ;  /* 0x0000000a1e1e7220 */ /* 0x080fe20000410000 */
[----:B------:R-:W0:Y:S01]  /*5860*/  MUFU.EX2 R156, R156 ;  /* 0x0000009c009c7308 */ /* 0x000e220000000800 */
[----:B------:R-:W-:Y:S01]  /*5870*/  FADD.FTZ R4, R185, R4 ;  /* 0x00000004b9047221 */ /* 0x000fe20000010000 */
[----:B------:R-:W-:Y:S01]  /*5880*/  FMNMX.FTZ R5, R165, R5, !PT ;  /* 0x00000005a5057209 */ /* 0x000fe20007810000 */
[-C--:B------:R-:W-:Y:S01]  /*5890*/  FMUL.FTZ R31, R31, R10.reuse ;  /* 0x0000000a1f1f7220 */ /* 0x080fe20000410000 */
[-C--:B------:R-:W-:Y:S01]  /*58a0*/  FMUL.FTZ R34, R34, R10.reuse ;  /* 0x0000000a22227220 */ /* 0x080fe20000410000 */
[----:B-1----:R-:W-:Y:S01]  /*58b0*/  FADD.FTZ R4, R155, R4 ;  /* 0x000000049b047221 */ /* 0x002fe20000010000 */
[----:B------:R-:W-:Y:S01]  /*58c0*/  FMNMX.FTZ R5, R11, R5, !PT ;  /* 0x000000050b057209 */ /* 0x000fe20007810000 */
[-C--:B------:R-:W-:Y:S01]  /*58d0*/  FMUL.FTZ R35, R35, R10.reuse ;  /* 0x0000000a23237220 */ /* 0x080fe20000410000 */
[----:B------:R-:W-:Y:S01]  /*58e0*/  F2FP.F16.F32.PACK_AB R155, R155, R185 ;  /* 0x000000b99b9b723e */ /* 0x000fe200000000ff */
[----:B------:R-:W1:Y:S01]  /*58f0*/  MUFU.EX2 R158, R158 ;  /* 0x0000009e009e7308 */ /* 0x000e620000000800 */
[----:B------:R-:W-:Y:S01]  /*5900*/  FMNMX.FTZ R5, R12, R5, !PT ;  /* 0x000000050c057209 */ /* 0x000fe20007810000 */
[-C--:B------:R-:W-:Y:S01]  /*5910*/  FMUL.FTZ R38, R38, R10.reuse ;  /* 0x0000000a26267220 */ /* 0x080fe20000410000 */
[----:B--2---:R-:W-:Y:S01]  /*5920*/  FSEL R187, R187, -INF , P3 ;  /* 0xff800000bbbb7808 */ /* 0x004fe20001800000 */
[-C--:B------:R-:W-:Y:S01]  /*5930*/  FMUL.FTZ R39, R39, R10.reuse ;  /* 0x0000000a27277220 */ /* 0x080fe20000410000 */
[----:B------:R-:W-:Y:S01]  /*5940*/  FMNMX.FTZ R5, R13, R5, !PT ;  /* 0x000000050d057209 */ /* 0x000fe20007810000 */
[-C--:B------:R-:W-:Y:S01]  /*5950*/  FMUL.FTZ R42, R42, R10.reuse ;  /* 0x0000000a2a2a7220 */ /* 0x080fe20000410000 */
[-C--:B------:R-:W-:Y:S01]  /*5960*/  FMUL.FTZ R43, R43, R10.reuse ;  /* 0x0000000a2b2b7220 */ /* 0x080fe20000410000 */
[----:B0-----:R-:W-:Y:S01]  /*5970*/  FADD.FTZ R4, R156, R4 ;  /* 0x000000049c047221 */ /* 0x001fe20000010000 */
[----:B------:R-:W-:Y:S01]  /*5980*/  FMNMX.FTZ R5, R14, R5, !PT ;  /* 0x000000050e057209 */ /* 0x000fe20007810000 */
[----:B------:R-:W-:Y:S01]  /*5990*/  MUFU.EX2 R159, R159 ;  /* 0x0000009f009f7308 */ /* 0x000fe20000000800 */
[-C--:B------:R-:W-:Y:S01]  /*59a0*/  FMUL.FTZ R46, R46, R10.reuse ;  /* 0x0000000a2e2e7220 */ /* 0x080fe20000410000 */
[-C--:B------:R-:W-:Y:S01]  /*59b0*/  FMUL.FTZ R47, R47, R10.reuse ;  /* 0x0000000a2f2f7220 */ /* 0x080fe20000410000 */
[----:B------:R-:W-:Y:S01]  /*59c0*/  FMNMX.FTZ R5, R15, R5, !PT ;  /* 0x000000050f057209 */ /* 0x000fe20007810000 */
[-C--:B------:R-:W-:Y:S01]  /*59d0*/  FMUL.FTZ R50, R50, R10.reuse ;  /* 0x0000000a32327220 */ /* 0x080fe20000410000 */
[-C--:B------:R-:W-:Y:S01]  /*59e0*/  FMUL.FTZ R51, R51, R10.reuse ;  /* 0x0000000a33337220 */ /* 0x080fe20000410000 */
[-C--:B------:R-:W-:Y:S01]  /*59f0*/  FMUL.FTZ R54, R54, R10.reuse ;  /* 0x0000000a36367220 */ /* 0x080fe20000410000 */
[----:B------:R-:W-:Y:S01]  /*5a00*/  FMNMX.FTZ R185, R20, R5, !PT ;  /* 0x0000000514b97209 */ /* 0x000fe20007810000 */
[----:B------:R-:W-:Y:S01]  /*5a10*/  MUFU.EX2 R162, R162 ;  /* 0x000000a200a27308 */ /* 0x000fe20000000800 */
[----:B-1----:R-:W-:Y:S01]  /*5a20*/  FADD.FTZ R4, R158, R4 ;  /* 0x000000049e047221 */ /* 0x002fe20000010000 */
[-C--:B------:R-:W-:Y:S01]  /*5a30*/  FMUL.FTZ R55, R55, R10.reuse ;  /* 0x0000000a37377220 */ /* 0x080fe20000410000 */
[----:B------:R-:W-:Y:S01]  /*5a40*/  FMNMX.FTZ R185, R21, R185, !PT ;  /* 0x000000b915b97209 */ /* 0x000fe20007810000 */
[-C--:B------:R-:W-:Y:S01]  /*5a50*/  FMUL.FTZ R58, R58, R10.reuse ;  /* 0x0000000a3a3a7220 */ /* 0x080fe20000410000 */
[-C--:B------:R-:W-:Y:S01]  /*5a60*/  FMUL.FTZ R59, R59, R10.reuse ;  /* 0x0000000a3b3b7220 */ /* 0x080fe20000410000 */
[-C--:B------:R-:W-:Y:S01]  /*5a70*/  FMUL.FTZ R62, R62, R10.reuse ;  /* 0x0000000a3e3e7220 */ /* 0x080fe20000410000 */
[----:B------:R-:W-:Y:S01]  /*5a80*/  FMNMX.FTZ R185, R152, R185, !PT ;  /* 0x000000b998b97209 */ /* 0x000fe20007810000 */
[----:B------:R0:W1:Y:S01]  /*5a90*/  MUFU.TANH R5, R188 ;  /* 0x000000bc00057308 */ /* 0x0000620000002400 */
        /* <DEDUP_REMOVED lines=8> */
[----:B0-----:R-:W-:Y:S01]  /*5b20*/  FMUL.FTZ R188, R189, UR22 ;  /* 0x00000016bdbc7c20 */ /* 0x001fe20008410000 */
[----:B------:R-:W-:Y:S01]  /*5b30*/  FMUL.FTZ R74, R74, R10 ;  /* 0x0000000a4a4a7220 */ /* 0x000fe20000410000 */
[----:B------:R-:W-:Y:S01]  /*5b40*/  FMNMX.FTZ R186, R157, R186, !PT ;  /* 0x000000ba9dba7209 */ /* 0x000fe20007810000 */
[-C--:B------:R-:W-:Y:S01]  /*5b50*/  FMUL.FTZ R75, R75, R10.reuse ;  /* 0x0000000a4b4b7220 */ /* 0x080fe20000410000 */
[-C--:B------:R-:W-:Y:S01]  /*5b60*/  FMUL.FTZ R78, R78, R10.reuse ;  /* 0x0000000a4e4e7220 */ /* 0x080fe20000410000 */
[----:B------:R-:W-:Y:S01]  /*5b70*/  FMUL.FTZ R79, R79, R10 ;  /* 0x0000000a4f4f7220 */ /* 0x000fe20000410000 */
[----:B------:R-:W-:Y:S01]  /*5b80*/  FMNMX.FTZ R186, R160, R186, !PT ;  /* 0x000000baa0ba7209 */ /* 0x000fe20007810000 */
[----:B------:R-:W0:Y:S01]  /*5b90*/  MUFU.TANH R188, R188 ;  /* 0x000000bc00bc7308 */ /* 0x000e220000002400 */
[----:B-1----:R-:W-:Y:S01]  /*5ba0*/  FSEL R164, R5, -INF , P6 ;  /* 0xff80000005a47808 */ /* 0x002fe20003000000 */
[----:B------:R-:W-:Y:S01]  /*5bb0*/  FMUL.FTZ R82, R82, R10 ;  /* 0x0000000a52527220 */ /* 0x000fe20000410000 */
[----:B------:R-:W-:Y:S01]  /*5bc0*/  FMNMX.FTZ R186, R168, R186, !PT ;  /* 0x000000baa8ba7209 */ /* 0x000fe20007810000 */
[-C--:B------:R-:W-:Y:S01]  /*5bd0*/  FMUL.FTZ R83, R83, R10.reuse ;  /* 0x0000000a53537220 */ /* 0x080fe20000410000 */
[-C--:B------:R-:W-:Y:S01]  /*5be0*/  FMUL.FTZ R86, R86, R10.reuse ;  /* 0x0000000a56567220 */ /* 0x080fe20000410000 */
[----:B------:R-:W-:Y:S01]  /*5bf0*/  FMUL.FTZ R87, R87, R10 ;  /* 0x0000000a57577220 */ /* 0x000fe20000410000 */
        /* <DEDUP_REMOVED lines=9> */
[----:B------:R-:W2:Y:S01]  /*5c90*/  MUFU.TANH R186, R196 ;  /* 0x000000c400ba7308 */ /* 0x000ea20000002400 */
[----:B0-----:R-:W-:Y:S01]  /*5ca0*/  FSEL R188, R188, -INF , P5 ;  /* 0xff800000bcbc7808 */ /* 0x001fe20002800000 */
[-C--:B------:R-:W-:Y:S01]  /*5cb0*/  FMUL.FTZ R99, R99, R10.reuse ;  /* 0x0000000a63637220 */ /* 0x080fe20000410000 */
[----:B------:R-:W-:Y:S01]  /*5cc0*/  FMNMX.FTZ R5, R164, R5, !PT ;  /* 0x00000005a4057209 */ /* 0x000fe20007810000 */
[-C--:B------:R-:W-:Y:S01]  /*5cd0*/  FMUL.FTZ R102, R102, R10.reuse ;  /* 0x0000000a66667220 */ /* 0x080fe20000410000 */
[-C--:B------:R-:W-:Y:S01]  /*5ce0*/  FMUL.FTZ R103, R103, R10.reuse ;  /* 0x0000000a67677220 */ /* 0x080fe20000410000 */
[-C--:B------:R-:W-:Y:S01]  /*5cf0*/  FMUL.FTZ R106, R106, R10.reuse ;  /* 0x0000000a6a6a7220 */ /* 0x080fe20000410000 */
[----:B------:R-:W-:Y:S01]  /*5d00*/  FMNMX.FTZ R5, R188, R5, !PT ;  /* 0x00000005bc057209 */ /* 0x000fe20007810000 */
[----:B------:R-:W0:Y:S01]  /*5d10*/  MUFU.TANH R189, R197 ;  /* 0x000000c500bd7308 */ /* 0x000e220000002400 */
        /* <DEDUP_REMOVED lines=24> */
[-C--:B------:R-:W-:Y:S01]  /*5ea0*/  FMUL.FTZ R135, R135, R10.reuse ;  /* 0x0000000a87877220 */ /* 0x080fe20000410000 */
        /* <DEDUP_REMOVED lines=9> */
[----:B------:R-:W-:-:S05]  /*5f40*/  FMUL.FTZ R151, R151, R10 ;  /* 0x0000000a97977220 */ /* 0x000fca0000410000 */
        /* <DEDUP_REMOVED lines=9> */
[----:B------:R-:W-:-:S04]  /*5fe0*/  FSETP.NEU.FTZ.AND P1, PT, R5, -INF , PT ;  /* 0xff8000000500780b */ /* 0x000fc80003f3d000 */
[----:B------:R-:W-:-:S03]  /*5ff0*/  FSEL R190, R5, RZ, P1 ;  /* 0x000000ff05be7208 */ /* 0x000fc60000800000 */
[----:B------:R-:W-:Y:S02]  /*6000*/  MUFU.EX2 R181, R181 ;  /* 0x000000b500b57308 */ /* 0x000fe40000000800 */
[----:B------:R-:W-:Y:S01]  /*6010*/  FADD.FTZ R8, -R190, R8 ;  /* 0x00000008be087221 */ /* 0x000fe20000010100 */
[----:B------:R-:W-:-:S03]  /*6020*/  FMUL.FTZ R190, R5, UR10 ;  /* 0x0000000a05be7c20 */ /* 0x000fc60008410000 */
[----:B------:R-:W-:Y:S02]  /*6030*/  FMUL.FTZ R8, R8, UR10 ;  /* 0x0000000a08087c20 */ /* 0x000fe40008410000 */
[----:B------:R-:W-:Y:S01]  /*6040*/  MUFU.EX2 R182, R182 ;  /* 0x000000b600b67308 */ /* 0x000fe20000000800 */
[----:B------:R-:W-:-:S05]  /*6050*/  FSEL R190, R190, RZ, P1 ;  /* 0x000000ffbebe7208 */ /* 0x000fca0000800000 */
        /* <DEDUP_REMOVED lines=14> */
[----:B------:R-:W-:Y:S01]  /*6140*/  F2FP.F16.F32.PACK_AB R157, R158, R156 ;  /* 0x0000009c9e9d723e */ /* 0x000fe200000000ff */
        /* <DEDUP_REMOVED lines=12> */
[----:B0-----:R-:W-:Y:S01]  /*6210*/  FFMA.FTZ R154, R8, R3, R161 ;  /* 0x00000003089a7223 */ /* 0x001fe200000100a1 */
[--C-:B------:R-:W-:Y:S01]  /*6220*/  FFMA.FTZ R186, R186, UR10, -R190.reuse ;  /* 0x0000000ababa7c23 */ /* 0x100fe200080108be */
[----:B------:R-:W-:Y:S01]  /*6230*/  FFMA.FTZ R189, R189, UR10, -R190 ;  /* 0x0000000abdbd7c23 */ /* 0x000fe200080108be */
        /* <DEDUP_REMOVED lines=23> */
[----:B------:R-:W-:Y:S01]  /*63b0*/  FADD.FTZ R12, R159, R4 ;  /* 0x000000049f0c7221 */ /* 0x000fe20000010000 */
[----:B------:R-:W-:Y:S01]  /*63c0*/  F2FP.F16.F32.PACK_AB R159, R162, R159 ;  /* 0x0000009fa29f723e */ /* 0x000fe200000000ff */
        /* <DEDUP_REMOVED lines=37> */
[----:B0-----:R-:W-:Y:S01]  /*6620*/  F2FP.F16.F32.PACK_AB R152, R165, R161 ;  /* 0x000000a1a598723e */ /* 0x001fe200000000ff */
[-C--:B------:R-:W-:Y:S01]  /*6630*/  FMUL.FTZ R104, R104, R8.reuse ;  /* 0x0000000868687220 */ /* 0x080fe20000410000 */
[----:B------:R-:W-:Y:S01]  /*6640*/  F2FP.F16.F32.PACK_AB R161, R166, R163 ;  /* 0x000000a3a6a1723e */ /* 0x000fe200000000ff */
[-C--:B------:R-:W-:Y:S01]  /*6650*/  FMUL.FTZ R105, R105, R8.reuse ;  /* 0x0000000869697220 */ /* 0x080fe20000410000 */
[----:B------:R-:W-:Y:S01]  /*6660*/  F2FP.F16.F32.PACK_AB R165, R174, R171 ;  /* 0x000000abaea5723e */ /* 0x000fe200000000ff */
        /* <DEDUP_REMOVED lines=11> */
[-C--:B------:R-:W-:Y:S01]  /*6720*/  FMUL.FTZ R121, R121, R8.reuse ;  /* 0x0000000879797220 */ /* 0x080fe20000410000 */
[-C--:B------:R-:W-:Y:S01]  /*6730*/  FMUL.FTZ R124, R124, R8.reuse ;  /* 0x000000087c7c7220 */ /* 0x080fe20000410000 */
[-C--:B------:R-:W-:Y:S01]  /*6740*/  FMUL.FTZ R125, R125, R8.reuse ;  /* 0x000000087d7d7220 */ /* 0x080fe20000410000 */
[-C--:B------:R-:W-:Y:S01]  /*6750*/  FMUL.FTZ R128, R128, R8.reuse ;  /* 0x0000000880807220 */ /* 0x080fe20000410000 */
[-C--:B------:R-:W-:Y:S01]  /*6760*/  FMUL.FTZ R129, R129, R8.reuse ;  /* 0x0000000881817220 */ /* 0x080fe20000410000 */
[----:B------:R-:W-:Y:S01]  /*6770*/  FMUL.FTZ R132, R132, R8 ;  /* 0x0000000884847220 */ /* 0x000fe20000410000 */
[----:B------:R1:W3:Y:S01]  /*6780*/  MUFU.EX2 R4, R160 ;  /* 0x000000a000047308 */ /* 0x0002e20000000800 */
[C---:B0-----:R-:W-:Y:S01]  /*6790*/  FADD.FTZ R11, R176.reuse, R11 ;  /* 0x0000000bb00b7221 */ /* 0x041fe20000010000 */
[----:B------:R-:W-:Y:S01]  /*67a0*/  F2FP.F16.F32.PACK_AB R162, R176, R192 ;  /* 0x000000c0b0a2723e */ /* 0x000fe200000000ff */
[-C--:B------:R-:W-:Y:S01]  /*67b0*/  FMUL.FTZ R133, R133, R8.reuse ;  /* 0x0000000885857220 */ /* 0x080fe20000410000 */
[-C--:B------:R-:W-:Y:S01]  /*67c0*/  FMUL.FTZ R136, R136, R8.reuse ;  /* 0x0000000888887220 */ /* 0x080fe20000410000 */
[-C--:B------:R-:W-:Y:S01]  /*67d0*/  FMUL.FTZ R137, R137, R8.reuse ;  /* 0x0000000889897220 */ /* 0x080fe20000410000 */
[-C--:B------:R-:W-:Y:S01]  /*67e0*/  FMUL.FTZ R140, R140, R8.reuse ;  /* 0x000000088c8c7220 */ /* 0x080fe20000410000 */
[-C--:B------:R-:W-:Y:S01]  /*67f0*/  FMUL.FTZ R141, R141, R8.reuse ;  /* 0x000000088d8d7220 */ /* 0x080fe20000410000 */
[----:B------:R-:W-:Y:S01]  /*6800*/  MUFU.EX2 R168, R168 ;  /* 0x000000a800a87308 */ /* 0x000fe20000000800 */
[----:B-1----:R-:W-:Y:S01]  /*6810*/  F2FP.F16.F32.PACK_AB R160, R3, R21 ;  /* 0x0000001503a0723e */ /* 0x002fe200000000ff */
[----:B------:R-:W-:Y:S01]  /*6820*/  FADD.FTZ R3, R163, R12 ;  /* 0x0000000ca3037221 */ /* 0x000fe20000010000 */
[----:B--2---:R-:W-:Y:S01]  /*6830*/  FADD.FTZ R11, R191, R11 ;  /* 0x0000000bbf0b7221 */ /* 0x004fe20000010000 */
[----:B------:R-:W-:Y:S01]  /*6840*/  F2FP.F16.F32.PACK_AB R163, R170, R167 ;  /* 0x000000a7aaa3723e */ /* 0x000fe200000000ff */
[-C--:B------:R-:W-:Y:S01]  /*6850*/  FMUL.FTZ R144, R144, R8.reuse ;  /* 0x0000000890907220 */ /* 0x080fe20000410000 */
[----:B------:R-:W-:Y:S01]  /*6860*/  FADD.FTZ R3, R166, R3 ;  /* 0x00000003a6037221 */ /* 0x000fe20000010000 */
[-C--:B------:R-:W-:Y:S01]  /*6870*/  FMUL.FTZ R145, R145, R8.reuse ;  /* 0x0000000891917220 */ /* 0x080fe20000410000 */
[----:B------:R-:W0:Y:S01]  /*6880*/  MUFU.EX2 R169, R169 ;  /* 0x000000a900a97308 */ /* 0x000e220000000800 */
[----:B---3--:R-:W-:Y:S01]  /*6890*/  FADD.FTZ R11, R4, R11 ;  /* 0x0000000b040b7221 */ /* 0x008fe20000010000 */
[----:B------:R-:W-:Y:S01]  /*68a0*/  FADD.FTZ R3, R167, R3 ;  /* 0x00000003a7037221 */ /* 0x000fe20000010000 */
[----:B------:R-:W-:Y:S01]  /*68b0*/  F2FP.F16.F32.PACK_AB R167, R177, R175 ;  /* 0x000000afb1a7723e */ /* 0x000fe200000000ff */
[-C--:B------:R-:W-:Y:S01]  /*68c0*/  FMUL.FTZ R148, R148, R8.reuse ;  /* 0x0000000894947220 */ /* 0x080fe20000410000 */
[----:B------:R-:W-:Y:S01]  /*68d0*/  FMUL.FTZ R149, R149, R8 ;  /* 0x0000000895957220 */ /* 0x000fe20000410000 */
[----:B------:R-:W-:-:S02]  /*68e0*/  FADD.FTZ R3, R170, R3 ;  /* 0x00000003aa037221 */ /* 0x000fc40000010000 */
[----:B------:R-:W-:Y:S02]  /*68f0*/  MUFU.EX2 R173, R173 ;  /* 0x000000ad00ad7308 */ /* 0x000fe40000000800 */
[----:B------:R-:W-:Y:S01]  /*6900*/  FADD.FTZ R3, R171, R3 ;  /* 0x00000003ab037221 */ /* 0x000fe20000010000 */
[----:B------:R-:W-:-:S03]  /*6910*/  F2FP.F16.F32.PACK_AB R171, R181, R180 ;  /* 0x000000b4b5ab723e */ /* 0x000fc600000000ff */
[----:B------:R-:W-:Y:S02]  /*6920*/  FADD.FTZ R3, R174, R3 ;  /* 0x00000003ae037221 */ /* 0x000fe40000010000 */
[----:B------:R-:W1:Y:S01]  /*6930*/  MUFU.EX2 R9, R9 ;  /* 0x0000000900097308 */ /* 0x000e620000000800 */
[----:B0-----:R-:W-:Y:S01]  /*6940*/  F2FP.F16.F32.PACK_AB R166, R169, R168 ;  /* 0x000000a8a9a6723e */ /* 0x001fe200000000ff */
[----:B------:R-:W-:-:S04]  /*6950*/  FADD.FTZ R12, R175, R3 ;  /* 0x00000003af0c7221 */ /* 0x000fc80000010000 */
[----:B------:R-:W-:Y:S02]  /*6960*/  FADD.FTZ R3, R177, R12 ;  /* 0x0000000cb1037221 */ /* 0x000fe40000010000 */
[----:B------:R0:W2:Y:S02]  /*6970*/  MUFU.EX2 R170, R164 ;  /* 0x000000a400aa7308 */ /* 0x0000a40000000800 */
[----:B------:R-:W-:-:S04]  /*6980*/  FADD.FTZ R12, R178, R3 ;  /* 0x00000003b20c7221 */ /* 0x000fc80000010000 */
[----:B------:R-:W-:Y:S02]  /*6990*/  FADD.FTZ R3, R179, R12 ;  /* 0x0000000cb3037221 */ /* 0x000fe40000010000 */
[----:B------:R-:W3:Y:S01]  /*69a0*/  MUFU.EX2 R188, R188 ;  /* 0x000000bc00bc7308 */ /* 0x000ee20000000800 */
[----:B0-----:R-:W-:Y:S01]  /*69b0*/  F2FP.F16.F32.PACK_AB R164, R4, R191 ;  /* 0x000000bf04a4723e */ /* 0x001fe200000000ff */
[----:B------:R-:W-:Y:S01]  /*69c0*/  FADD.FTZ R4, R168, R11 ;  /* 0x0000000ba8047221 */ /* 0x000fe20000010000 */
[----:B-1----:R-:W-:-:S03]  /*69d0*/  F2FP.F16.F32.PACK_AB R168, R9, R173 ;  /* 0x000000ad09a8723e */ /* 0x002fc600000000ff */
[----:B------:R-:W-:Y:S01]  /*69e0*/  FADD.FTZ R4, R169, R4 ;  /* 0x00000004a9047221 */ /* 0x000fe20000010000 */
[----:B------:R-:W-:Y:S01]  /*69f0*/  F2FP.F16.F32.PACK_AB R169, R179, R178 ;  /* 0x000000b2b3a9723e */ /* 0x000fe200000000ff */
[----:B------:R-:W0:Y:S02]  /*6a00*/  MUFU.EX2 R185, R185 ;  /* 0x000000b900b97308 */ /* 0x000e240000000800 */
[----:B------:R-:W-:-:S04]  /*6a10*/  FADD.FTZ R4, R173, R4 ;  /* 0x00000004ad047221 */ /* 0x000fc80000010000 */
[----:B------:R-:W-:Y:S02]  /*6a20*/  FADD.FTZ R4, R9, R4 ;  /* 0x0000000409047221 */ /* 0x000fe40000010000 */
[----:B------:R-:W1:Y:S02]  /*6a30*/  MUFU.EX2 R187, R187 ;  /* 0x000000bb00bb7308 */ /* 0x000e640000000800 */
[----:B--2---:R-:W-:Y:S01]  /*6a40*/  FADD.FTZ R9, R170, R4 ;  /* 0x00000004aa097221 */ /* 0x004fe20000010000 */
[----:B------:R-:W-:Y:S01]  /*6a50*/  FADD.FTZ R4, R180, R3 ;  /* 0x00000003b4047221 */ /* 0x000fe20000010000 */
[C---:B---3--:R-:W-:Y:S02]  /*6a60*/  F2FP.F16.F32.PACK_AB R170, R188.reuse, R170 ;  /* 0x000000aabcaa723e */ /* 0x048fe400000000ff */
[----:B------:R-:W-:Y:S01]  /*6a70*/  FADD.FTZ R12, R188, R9 ;  /* 0x00000009bc0c7221 */ /* 0x000fe20000010000 */
[----:B------:R-:W-:Y:S01]  /*6a80*/  FADD.FTZ R3, R181, R4 ;  /* 0x00000004b5037221 */ /* 0x000fe20000010000 */
[----:B------:R-:W2:Y:S02]  /*6a90*/  MUFU.EX2 R183, R183 ;  /* 0x000000b700b77308 */ /* 0x000ea40000000800 */
[----:B0-----:R-:W-:Y:S01]  /*6aa0*/  FADD.FTZ R12, R185, R12 ;  /* 0x0000000cb90c7221 */ /* 0x001fe20000010000 */
[----:B------:R-:W-:-:S05]  /*6ab0*/  FADD.FTZ R4, R182, R3 ;  /* 0x00000003b6047221 */ /* 0x000fca0000010000 */
[----:B------:R-:W0:Y:S01]  /*6ac0*/  MUFU.EX2 R174, R186 ;  /* 0x000000ba00ae7308 */ /* 0x000e220000000800 */
[----:B-1----:R-:W-:-:S07]  /*6ad0*/  FADD.FTZ R3, R187, R12 ;  /* 0x0000000cbb037221 */ /* 0x002fce0000010000 */
[----:B------:R-:W1:Y:S01]  /*6ae0*/  MUFU.EX2 R184, R184 ;  /* 0x000000b800b87308 */ /* 0x000e620000000800 */
[C---:B--2---:R-:W-:Y:S01]  /*6af0*/  FADD.FTZ R9, R183.reuse, R4 ;  /* 0x00000004b7097221 */ /* 0x044fe20000010000 */
[----:B------:R-:W-:-:S06]  /*6b00*/  F2FP.F16.F32.PACK_AB R173, R183, R182 ;  /* 0x000000b6b7ad723e */ /* 0x000fcc00000000ff */
[----:B------:R-:W2:Y:S01]  /*6b10*/  MUFU.EX2 R189, R189 ;  /* 0x000000bd00bd7308 */ /* 0x000ea20000000800 */
[----:B0-----:R-:W-:-:S07]  /*6b20*/  FADD.FTZ R4, R174, R3 ;  /* 0x00000003ae047221 */ /* 0x001fce0000010000 */
[----:B------:R0:W3:Y:S01]  /*6b30*/  MUFU.EX2 R175, R172 ;  /* 0x000000ac00af7308 */ /* 0x0000e20000000800 */
[----:B-1----:R-:W-:Y:S01]  /*6b40*/  FADD.FTZ R12, R184, R9 ;  /* 0x00000009b80c7221 */ /* 0x002fe20000010000 */
[----:B--2---:R-:W-:Y:S01]  /*6b50*/  FADD.FTZ R3, R189, R4 ;  /* 0x00000004bd037221 */ /* 0x004fe20000010000 */
[----:B0-----:R-:W-:Y:S02]  /*6b60*/  F2FP.F16.F32.PACK_AB R172, R187, R185 ;  /* 0x000000b9bbac723e */ /* 0x001fe400000000ff */
[----:B------:R-:W-:Y:S01]  /*6b70*/  F2FP.F16.F32.PACK_AB R174, R189, R174 ;  /* 0x000000aebdae723e */ /* 0x000fe200000000ff */
[C---:B---3--:R-:W-:Y:S01]  /*6b80*/  FADD.FTZ R4, R175.reuse, R12 ;  /* 0x0000000caf047221 */ /* 0x048fe20000010000 */
[----:B------:R-:W-:Y:S01]  /*6b90*/  F2FP.F16.F32.PACK_AB R175, R175, R184 ;  /* 0x000000b8afaf723e */ /* 0x000fe200000000ff */
[----:B------:R-:W-:Y:S06]  /*6ba0*/  @!P0 BRA `(.L_x_14110) ;  /* 0x0000000000048947 */ /* 0x000fec0003800000 */
[----:B------:R-:W-:Y:S01]  /*6bb0*/  BPT.TRAP 0x1 ;  /* 0x000000040000795c */ /* 0x000fe20000300000 */
.L_x_14110:
[----:B------:R0:W1:Y:S01]  /*6bc0*/  SYNCS.PHASECHK.TRANS64.TRYWAIT P1, [UR23+0x22850], R7 ;  /* 0x02285007ff0075a7 */ /* 0x0000620008020157 */
[----:B------:R-:W-:Y:S05]  /*6bd0*/  @!P0 BRA `(.L_x_14111) ;  /* 0x0000000000048947 */ /* 0x000fea0003800000 */
[----:B------:R-:W-:Y:S01]  /*6be0*/  BPT.TRAP 0x1 ;  /* 0x000000040000795c */ /* 0x000fe20000300000 */
.L_x_14111:
[----:B-1----:R-:W-:Y:S05]  /*6bf0*/  @P1 BRA `(.L_x_14112) ;  /* 0x0000000000081947 */ /* 0x002fea0003800000 */
[----:B------:R-:W1:Y:S02]  /*6c00*/  SYNCS.PHASECHK.TRANS64.TRYWAIT P1, [UR23+0x22850], R7 ;  /* 0x02285007ff0075a7 */ /* 0x000e640008020157 */
[----:B-1----:R-:W-:Y:S05]  /*6c10*/  @!P1 BRA `(.L_x_14113) ;  /* 0x000000dc001c9947 */ /* 0x002fea0003800000 */
.L_x_14112:
        /* <DEDUP_REMOVED lines=42> */
.L_x_14114:
[----:B------:R-:W-:Y:S01]  /*6ec0*/  UISETP.GT.AND UP0, UPT, UR26, UR25, UPT ;  /* 0x000000191a00728c */ /* 0x000fe2000bf04270 */
[----:B------:R-:W-:Y:S01]  /*6ed0*/  IMAD.MOV.U32 R9, RZ, RZ, R6 ;  /* 0x000000ffff097224 */ /* 0x000fe200078e0006 */
[----:B------:R-:W-:Y:S01]  /*6ee0*/  UIADD3 UR23, UR23, 0x22860, URZ ;  /* 0x0002286017177890 */ /* 0x000fe2000fffe03f */
[----:B------:R-:W-:Y:S01]  /*6ef0*/  IMAD.MOV.U32 R8, RZ, RZ, R5 ;  /* 0x000000ffff087224 */ /* 0x000fe200078e0005 */
[----:B------:R-:W-:Y:S02]  /*6f00*/  UIADD3 UR26, UR26, -0x1, URZ ;  /* 0xffffffff1a1a7890 */ /* 0x000fe4000fffe03f */
[----:B------:R-:W-:Y:S01]  /*6f10*/  PLOP3.LUT P1, PT, PT, PT, UP0, 0x80, 0x0 ;  /* 0x000000000000781c */ /* 0x000fe20003f2f008 */
[----:B------:R-:W-:-:S09]  /*6f20*/  UPRMT UR23, UR24, 0x654, UR23 ;  /* 0x0000065418177896 */ /* 0x000fd20008000017 */
[----:B------:R-:W-:Y:S03]  /*6f30*/  SYNCS.ARRIVE.TRANS64.RED.A1T0 RZ, [UR23], RZ ;  /* 0x000000ffffff79a7 */ /* 0x000fe60008100417 */
[----:B------:R-:W-:Y:S05]  /*6f40*/  @P1 BRA `(.L_x_14115) ;  /* 0xffffffd400541947 */ /* 0x000fea000383ffff */
.L_x_14104:
[----:B------:R-:W-:-:S06]  /*6f50*/  UISETP.GE.AND UP0, UPT, UR26, UR45, UPT ;  /* 0x0000002d1a00728c */ /* 0x000fcc000bf06270 */
[----:B------:R-:W-:-:S13]  /*6f60*/  PLOP3.LUT P1, PT, PT, PT, UP0, 0x80, 0x0 ;  /* 0x000000000000781c */ /* 0x000fda0003f2f008 */
[----:B------:R-:W-:Y:S05]  /*6f70*/  @!P1 BRA `(.L_x_14116) ;  /* 0x0000002000e09947 */ /* 0x000fea0003800000 */
[----:B------:R-:W-:Y:S01]  /*6f80*/  IMAD.MOV.U32 R8, RZ, RZ, R6 ;  /* 0x000000ffff087224 */ /* 0x000fe200078e0006 */
[----:B------:R-:W-:Y:S01]  /*6f90*/  ULDC UR25, c[0x0][0x9d8] ;  /* 0x0002760000197ab9 */ /* 0x000fe20000000800 */
[----:B01----:R-:W-:Y:S01]  /*6fa0*/  IMAD.MOV.U32 R9, RZ, RZ, R5 ;  /* 0x000000ffff097224 */ /* 0x003fe200078e0005 */
[----:B------:R-:W-:-:S06]  /*6fb0*/  ULDC UR24, c[0x0][0x988] ;  /* 0x0002620000187ab9 */ /* 0x000fcc0000000800 */
.L_x_14127:
[----:B------:R-:W-:-:S04]  /*6fc0*/  UIADD3 UR37, UR37, 0x1, URZ ;  /* 0x0000000125257890 */ /* 0x000fc8000fffe03f */
[----:B------:R-:W-:-:S04]  /*6fd0*/  UISETP.NE.AND UP0, UPT, UR37, 0x2, UPT ;  /* 0x000000022500788c */ /* 0x000fc8000bf05270 */
[----:B------:R-:W-:Y:S02]  /*6fe0*/  USEL UR6, URZ, 0x1, UP0 ;  /* 0x000000013f067887 */ /* 0x000fe40008000000 */
[----:B------:R-:W-:Y:S02]  /*6ff0*/  USEL UR37, UR37, URZ, UP0 ;  /* 0x0000003f25257287 */ /* 0x000fe40008000000 */
[----:B------:R-:W-:Y:S01]  /*7000*/  ULOP3.LUT UR36, UR36, UR6, URZ, 0x3c, !UPT ;  /* 0x0000000624247292 */ /* 0x000fe2000f8e3c3f */
[----:B------:R-:W-:Y:S11]  /*7010*/  @!P0 BRA `(.L_x_14117) ;  /* 0x0000000000048947 */ /* 0x000ff60003800000 */
[----:B------:R-:W-:Y:S01]  /*7020*/  BPT.TRAP 0x1 ;  /* 0x000000040000795c */ /* 0x000fe20000300000 */
.L_x_14117:
        /* <DEDUP_REMOVED lines=9> */
.L_x_14118:
[----:B-1----:R-:W-:Y:S05]  /*70c0*/  @P1 BRA `(.L_x_14119) ;  /* 0x0000000000081947 */ /* 0x002fea0003800000 */
[----:B------:R-:W1:Y:S02]  /*70d0*/  SYNCS.PHASECHK.TRANS64.TRYWAIT P1, [UR23+0x22830], R7 ;  /* 0x02283007ff0075a7 */ /* 0x000e640008020157 */
[----:B-1----:R-:W-:Y:S05]  /*70e0*/  @!P1 BRA `(.L_x_14120) ;  /* 0x000000d800009947 */ /* 0x002fea0003800000 */
.L_x_14119:
        /* <DEDUP_REMOVED lines=26> */
.L_x_14121:
        /* <DEDUP_REMOVED lines=462> */
.L_x_14122:
[----:B------:R0:W1:Y:S01]  /*8f70*/  SYNCS.PHASECHK.TRANS64.TRYWAIT P1, [UR23+0x22850], R7 ;  /* 0x02285007ff0075a7 */ /* 0x0000620008020157 */
[----:B------:R-:W-:Y:S05]  /*8f80*/  @!P0 BRA `(.L_x_14123) ;  /* 0x0000000000048947 */ /* 0x000fea0003800000 */
[----:B------:R-:W-:Y:S01]  /*8f90*/  BPT.TRAP 0x1 ;  /* 0x000000040000795c */ /* 0x000fe20000300000 */
.L_x_14123:
[----:B-1----:R-:W-:Y:S05]  /*8fa0*/  @P1 BRA `(.L_x_14124) ;  /* 0x0000000000081947 */ /* 0x002fea0003800000 */
[----:B------:R-:W1:Y:S02]  /*8fb0*/  SYNCS.PHASECHK.TRANS64.TRYWAIT P1, [UR23+0x22850], R7 ;  /* 0x02285007ff0075a7 */ /* 0x000e640008020157 */
[----:B-1----:R-:W-:Y:S05]  /*8fc0*/  @!P1 BRA `(.L_x_14125) ;  /* 0x000000b800609947 */ /* 0x002fea0003800000 */
.L_x_14124:
        /* <DEDUP_REMOVED lines=42> */
.L_x_14126:
        /* <DEDUP_REMOVED lines=9> */
.L_x_14116:
[----:B------:R-:W0:Y:S01]  /*9300*/  SHFL.BFLY PT, R8, R3, 0x2, 0x1f ;  /* 0x0c401f0003087f89 */ /* 0x000e2200000e0000 */
[----:B------:R-:W-:Y:S01]  /*9310*/  UIADD3 UR37, UR37, 0x1, URZ ;  /* 0x0000000125257890 */ /* 0x000fe2000fffe03f */
[----:B------:R2:W-:Y:S06]  /*9320*/  BAR.ARV R0, 0x100 ;  /* 0x000400000000751d */ /* 0x0005ec0000002000 */
[----:B------:R-:W-:Y:S02]  /*9330*/  UISETP.NE.AND UP0, UPT, UR37, 0x2, UPT ;  /* 0x000000022500788c */ /* 0x000fe4000bf05270 */
[----:B------:R-:W-:Y:S06]  /*9340*/  BAR.ARV 0x8, 0x180 ;  /* 0x0206000000007b1d */ /* 0x000fec0000002000 */
[----:B--2---:R-:W-:Y:S01]  /*9350*/  MOV R0, 0xff800000 ;  /* 0xff80000000007802 */ /* 0x004fe20000000f00 */
[----:B------:R-:W-:Y:S01]  /*9360*/  USEL UR4, URZ, 0x1, UP0 ;  /* 0x000000013f047887 */ /* 0x000fe20008000000 */
[----:B------:R-:W2:Y:S01]  /*9370*/  SHFL.BFLY PT, R7, R4, 0x2, 0x1f ;  /* 0x0c401f0004077f89 */ /* 0x000ea200000e0000 */
[----:B------:R-:W-:Y:S01]  /*9380*/  PLOP3.LUT P0, PT, PT, PT, PT, 0x8, 0x0 ;  /* 0x000000000000781c */ /* 0x000fe20003f0e170 */
[----:B------:R-:W-:Y:S01]  /*9390*/  UIADD3 UR46, UR46, 0x1, URZ ;  /* 0x000000012e2e7890 */ /* 0x000fe2000fffe03f */
[----:B01----:R-:W-:Y:S01]  /*93a0*/  FADD.FTZ R9, R8, R3 ;  /* 0x0000000308097221 */ /* 0x003fe20000010000 */
[----:B------:R-:W-:Y:S01]  /*93b0*/  IMAD.MOV.U32 R3, RZ, RZ, RZ ;  /* 0x000000ffff037224 */ /* 0x000fe200078e00ff */
[----:B------:R-:W-:-:S02]  /*93c0*/  USEL UR37, UR37, URZ, UP0 ;  /* 0x0000003f25257287 */ /* 0x000fc40008000000 */
[----:B------:R-:W-:Y:S01]  /*93d0*/  ULOP3.LUT UR36, UR36, UR4, URZ, 0x3c, !UPT ;  /* 0x0000000424247292 */ /* 0x000fe2000f8e3c3f */
[----:B------:R-:W0:Y:S01]  /*93e0*/  SHFL.BFLY PT, R8, R9, 0x1, 0x1f ;  /* 0x0c201f0009087f89 */ /* 0x000e2200000e0000 */
[----:B--2---:R-:W-:-:S05]  /*93f0*/  FADD.FTZ R10, R7, R4 ;  /* 0x00000004070a7221 */ /* 0x004fca0000010000 */
[----:B------:R-:W1:Y:S01]  /*9400*/  SHFL.BFLY PT, R7, R10, 0x1, 0x1f ;  /* 0x0c201f000a077f89 */ /* 0x000e6200000e0000 */
[----:B0-----:R-:W-:Y:S01]  /*9410*/  FADD.FTZ R11, R9, R8 ;  /* 0x00000008090b7221 */ /* 0x001fe20000010000 */
[----:B------:R-:W-:-:S04]  /*9420*/  IMAD.MOV.U32 R8, RZ, RZ, RZ ;  /* 0x000000ffff087224 */ /* 0x000fc800078e00ff */
[----:B------:R-:W-:-:S13]  /*9430*/  FSETP.NE.FTZ.AND P1, PT, R11, RZ, PT ;  /* 0x000000ff0b00720b */ /* 0x000fda0003f35000 */
[----:B------:R-:W0:Y:S01]  /*9440*/  @P1 MUFU.RCP R8, R11 ;  /* 0x0000000b00081308 */ /* 0x000e220000001000 */
[----:B-1----:R-:W-:Y:S01]  /*9450*/  FADD.FTZ R4, R10, R7 ;  /* 0x000000070a047221 */ /* 0x002fe20000010000 */
[----:B------:R-:W-:-:S04]  /*9460*/  IMAD.U32 R10, RZ, RZ, UR10 ;  /* 0x0000000aff0a7e24 */ /* 0x000fc8000f8e00ff */
[----:B------:R-:W-:Y:S02]  /*9470*/  FSETP.NE.FTZ.AND P2, PT, R4, RZ, PT ;  /* 0x000000ff0400720b */ /* 0x000fe40003f55000 */
[----:B------:R-:W1:Y:S01]  /*9480*/  @P1 MUFU.LG2 R7, R11 ;  /* 0x0000000b00071308 */ /* 0x000e620000000c00 */
[----:B------:R-:W-:Y:S01]  /*9490*/  @P1 FMUL.FTZ R10, R10, 0.69314718246459960938 ;  /* 0x3f3172180a0a1820 */ /* 0x000fe20000410000 */
[-C--:B0-----:R-:W-:Y:S01]  /*94a0*/  FMUL.FTZ R24, R24, R8.reuse ;  /* 0x0000000818187220 */ /* 0x081fe20000410000 */
[-C--:B------:R-:W-:Y:S01]  /*94b0*/  FMUL.FTZ R25, R25, R8.reuse ;  /* 0x0000000819197220 */ /* 0x080fe20000410000 */
[----:B------:R-:W-:-:S07]  /*94c0*/  FMUL.FTZ R28, R28, R8 ;  /* 0x000000081c1c7220 */ /* 0x000fce0000410000 */
        /* <DEDUP_REMOVED lines=134> */
.L_x_14091:
        /* <DEDUP_REMOVED lines=16> */
[----:B------:R-:W-:Y:S01]  /*9e30*/  F2FP.F16.F32.PACK_AB R11, R31, R30 ;  /* 0x0000001e1f0b723e */ /* 0x000fe200000000ff */
[----:B------:R-:W-:Y:S01]  /*9e40*/  ULDC.64 UR12, c[0x0][0xc00] ;  /* 0x00030000000c7ab9 */ /* 0x000fe20000000a00 */
[----:B------:R-:W-:Y:S01]  /*9e50*/  F2FP.F16.F32.PACK_AB R14, R37, R36 ;  /* 0x00000024250e723e */ /* 0x000fe200000000ff */
[----:B------:R-:W-:Y:S01]  /*9e60*/  UIMAD.WIDE UR12, UR39, 0x4, UR12 ;  /* 0x00000004270c78a5 */ /* 0x000fe2000f8e020c */
[----:B------:R-:W-:Y:S01]  /*9e70*/  F2FP.F16.F32.PACK_AB R15, R39, R38 ;  /* 0x00000026270f723e */ /* 0x000fe200000000ff */
[----:B------:R-:W-:Y:S01]  /*9e80*/  ULDC.64 UR14, c[0x0][0xc08] ;  /* 0x00030200000e7ab9 */ /* 0x000fe20000000a00 */
[----:B------:R-:W-:Y:S01]  /*9e90*/  ULDC UR9, c[0x0][0xbe8] ;  /* 0x0002fa0000097ab9 */ /* 0x000fe20000000800 */
[----:B------:R-:W-:Y:S01]  /*9ea0*/  UMOV UR10, UR8 ;  /* 0x00000008000a7c82 */ /* 0x000fe20008000000 */
[----:B0-----:R-:W-:Y:S01]  /*9eb0*/  UMOV UR11, UR4 ;  /* 0x00000004000b7c82 */ /* 0x001fe20008000000 */
[----:B------:R-:W-:Y:S01]  /*9ec0*/  UISETP.NE.U32.AND UP0, UPT, UR14, URZ, UPT ;  /* 0x0000003f0e00728c */ /* 0x000fe2000bf05070 */
[----:B------:R-:W-:-:S03]  /*9ed0*/  ULDC UR4, c[0x0][0xad4] ;  /* 0x0002b50000047ab9 */ /* 0x000fc60000000800 */
[----:B------:R-:W-:-:S11]  /*9ee0*/  UISETP.NE.AND.EX UP0, UPT, UR15, URZ, UPT, UP0 ;  /* 0x0000003f0f00728c */ /* 0x000fd6000bf05300 */
[----:B------:R-:W-:-:S04]  /*9ef0*/  @UP0 ULEA UR14, UP1, UR39, UR14, 0x2 ;  /* 0x0000000e270e0291 */ /* 0x000fc8000f82103f */
[----:B------:R-:W-:Y:S01]  /*9f00*/  @UP0 ULEA.HI.X UR15, UR39, UR15, UR40, 0x2, UP1 ;  /* 0x0000000f270f0291 */ /* 0x000fe200088f1428 */
        /* <DEDUP_REMOVED lines=44> */
[----:B------:R-:W-:Y:S01]  /*a1d0*/  MOV R3, R12 ;  /* 0x0000000c00037202 */ /* 0x000fe20000000f00 */
[----:B------:R0:W-:Y:S01]  /*a1e0*/  STSM.16.M88.4 [R5], R8 ;  /* 0x0000000805007844 */ /* 0x0001e20000000200 */
[----:B------:R-:W-:-:S02]  /*a1f0*/  SHF.R.U64 R154, R154, 0x3, RZ ;  /* 0x000000039a9a7819 */ /* 0x000fc400000012ff */
[----:B------:R-:W-:Y:S01]  /*a200*/  LOP3.LUT R164, R164, R165, RZ, 0x3c, !PT ;  /* 0x000000a5a4a47212 */ /* 0x000fe200078e3cff */
[--C-:B------:R-:W-:Y:S01]  /*a210*/  IMAD.X R165, RZ, RZ, R7.reuse, P4 ;  /* 0x000000ffffa57224 */ /* 0x100fe200020e0607 */
[----:B------:R-:W-:Y:S02]  /*a220*/  F2FP.F16.F32.PACK_AB R12, R33, R32 ;  /* 0x00000020210c723e */ /* 0x000fe400000000ff */
[----:B------:R-:W-:Y:S02]  /*a230*/  F2FP.F16.F32.PACK_AB R13, R35, R34 ;  /* 0x00000022230d723e */ /* 0x000fe400000000ff */
[----:B------:R-:W-:Y:S02]  /*a240*/  IADD3 R21, P5, R6, 0xc020, RZ ;  /* 0x0000c02006157810 */ /* 0x000fe40007fbe0ff */
[----:B------:R-:W-:Y:S01]  /*a250*/  LOP3.LUT R168, R168, R169, RZ, 0x3c, !PT ;  /* 0x000000a9a8a87212 */ /* 0x000fe200078e3cff */
[----:B------:R-:W-:Y:S01]  /*a260*/  IMAD.X R169, RZ, RZ, R7, P6 ;  /* 0x000000ffffa97224 */ /* 0x000fe200030e0607 */
[C---:B------:R-:W-:Y:S01]  /*a270*/  IADD3 R159, P3, R6.reuse, 0x8060, RZ ;  /* 0x00008060069f7810 */ /* 0x040fe20007f7e0ff */
[----:B------:R1:W-:Y:S01]  /*a280*/  STSM.16.M88.4 [R3], R12 ;  /* 0x0000000c03007844 */ /* 0x0003e20000000200 */
[----:B------:R-:W-:-:S02]  /*a290*/  IADD3 R157, P2, R6, 0xc040, RZ ;  /* 0x0000c040069d7810 */ /* 0x000fc40007f5e0ff */
[----:B------:R-:W-:Y:S02]  /*a2a0*/  SHF.R.U64 R172, R172, 0x3, RZ ;  /* 0x00000003acac7819 */ /* 0x000fe400000012ff */
[----:B------:R-:W-:Y:S02]  /*a2b0*/  IADD3 R175, P4, R6, 0x8040, RZ ;  /* 0x0000804006af7810 */ /* 0x000fe40007f9e0ff */
[----:B------:R-:W-:Y:S01]  /*a2c0*/  LOP3.LUT R154, R154, R155, RZ, 0x3c, !PT ;  /* 0x0000009b9a9a7212 */ /* 0x000fe200078e3cff */
[----:B------:R-:W-:Y:S01]  /*a2d0*/  IMAD.X R155, RZ, RZ, R7, P0 ;  /* 0x000000ffff9b7224 */ /* 0x000fe200000e0607 */
[----:B------:R-:W-:Y:S02]  /*a2e0*/  IADD3 R161, P6, R6, 0xc000, RZ ;  /* 0x0000c00006a17810 */ /* 0x000fe40007fde0ff */
[----:B------:R-:W-:Y:S02]  /*a2f0*/  LOP3.LUT R20, R21, 0x380, RZ, 0xc0, !PT ;  /* 0x0000038015147812 */ /* 0x000fe400078ec0ff */
[----:B------:R-:W-:-:S02]  /*a300*/  LOP3.LUT R158, R159, 0x380, RZ, 0xc0, !PT ;  /* 0x000003809f9e7812 */ /* 0x000fc400078ec0ff */
[----:B------:R-:W-:Y:S02]  /*a310*/  LOP3.LUT R156, R157, 0x380, RZ, 0xc0, !PT ;  /* 0x000003809d9c7812 */ /* 0x000fe400078ec0ff */
[----:B------:R-:W-:Y:S02]  /*a320*/  MOV R163, R162 ;  /* 0x000000a200a37202 */ /* 0x000fe40000000f00 */
[----:B0-----:R-:W-:Y:S02]  /*a330*/  F2FP.F16.F32.PACK_AB R8, R41, R40 ;  /* 0x000000282908723e */ /* 0x001fe400000000ff */
[----:B------:R-:W-:Y:S02]  /*a340*/  F2FP.F16.F32.PACK_AB R9, R43, R42 ;  /* 0x0000002a2b09723e */ /* 0x000fe400000000ff */
[----:B------:R-:W-:Y:S02]  /*a350*/  F2FP.F16.F32.PACK_AB R10, R45, R44 ;  /* 0x0000002c2d0a723e */ /* 0x000fe400000000ff */
[----:B------:R-:W-:-:S02]  /*a360*/  F2FP.F16.F32.PACK_AB R11, R47, R46 ;  /* 0x0000002e2f0b723e */ /* 0x000fc400000000ff */
[----:B------:R-:W-:Y:S01]  /*a370*/  LOP3.LUT R172, R172, R173, RZ, 0x3c, !PT ;  /* 0x000000adacac7212 */ /* 0x000fe200078e3cff */
[----:B------:R-:W-:Y:S01]  /*a380*/  IMAD.X R173, RZ, RZ, R7, P1 ;  /* 0x000000ffffad7224 */ /* 0x000fe200008e0607 */
[----:B------:R-:W-:Y:S01]  /*a390*/  LOP3.LUT R174, R175, 0x380, RZ, 0xc0, !PT ;  /* 0x00000380afae7812 */ /* 0x000fe200078ec0ff */
[----:B------:R0:W-:Y:S01]  /*a3a0*/  STSM.16.M88.4 [R163], R8 ;  /* 0x00000008a3007844 */ /* 0x0001e20000000200 */
[----:B------:R-:W-:Y:S02]  /*a3b0*/  MOV R164, R164 ;  /* 0x000000a400a47202 */ /* 0x000fe40000000f00 */
[----:B-1----:R-:W-:Y:S02]  /*a3c0*/  F2FP.F16.F32.PACK_AB R12, R49, R48 ;  /* 0x00000030310c723e */ /* 0x002fe400000000ff */
[----:B------:R-:W-:Y:S02]  /*a3d0*/  F2FP.F16.F32.PACK_AB R13, R51, R50 ;  /* 0x00000032330d723e */ /* 0x000fe400000000ff */
[----:B------:R-:W-:-:S02]  /*a3e0*/  F2FP.F16.F32.PACK_AB R14, R53, R52 ;  /* 0x00000034350e723e */ /* 0x000fc400000000ff */
[----:B------:R-:W-:Y:S02]  /*a3f0*/  F2FP.F16.F32.PACK_AB R15, R55, R54 ;  /* 0x00000036370f723e */ /* 0x000fe400000000ff */
[----:B------:R-:W-:Y:S02]  /*a400*/  LOP3.LUT R160, R161, 0x380, RZ, 0xc0, !PT ;  /* 0x00000380a1a07812 */ /* 0x000fe400078ec0ff */
[----:B------:R-:W-:Y:S01]  /*a410*/  SHF.R.U64 R20, R20, 0x3, RZ ;  /* 0x0000000314147819 */ /* 0x000fe200000012ff */
[----:B------:R1:W-:Y:S01]  /*a420*/  STSM.16.M88.4 [R164], R12 ;  /* 0x0000000ca4007844 */ /* 0x0003e20000000200 */
[----:B------:R-:W-:Y:S02]  /*a430*/  IADD3 R3, P1, R6, 0xc060, RZ ;  /* 0x0000c06006037810 */ /* 0x000fe40007f3e0ff */
[----:B------:R-:W-:Y:S02]  /*a440*/  SHF.R.U64 R158, R158, 0x3, RZ ;  /* 0x000000039e9e7819 */ /* 0x000fe400000012ff */
[----:B------:R-:W-:-:S02]  /*a450*/  SHF.R.U64 R156, R156, 0x3, RZ ;  /* 0x000000039c9c7819 */ /* 0x000fc400000012ff */
[----:B------:R-:W-:Y:S02]  /*a460*/  MOV R162, R152 ;  /* 0x0000009800a27202 */ /* 0x000fe40000000f00 */
[----:B------:R-:W-:Y:S02]  /*a470*/  MOV R5, R154 ;  /* 0x0000009a00057202 */ /* 0x000fe40000000f00 */
[----:B------:R-:W-:Y:S02]  /*a480*/  SHF.R.U64 R174, R174, 0x3, RZ ;  /* 0x00000003aeae7819 */ /* 0x000fe400000012ff */
[----:B------:R-:W-:Y:S02]  /*a490*/  MOV R166, R166 ;  /* 0x000000a600a67202 */ /* 0x000fe40000000f00 */
[----:B------:R-:W-:Y:S02]  /*a4a0*/  F2FP.F16.F32.PACK_AB R152, R57, R56 ;  /* 0x000000383998723e */ /* 0x000fe400000000ff */
[----:B------:R-:W-:-:S02]  /*a4b0*/  F2FP.F16.F32.PACK_AB R153, R59, R58 ;  /* 0x0000003a3b99723e */ /* 0x000fc400000000ff */
[----:B------:R-:W-:Y:S02]  /*a4c0*/  F2FP.F16.F32.PACK_AB R154, R61, R60 ;  /* 0x0000003c3d9a723e */ /* 0x000fe400000000ff */
[----:B------:R-:W-:Y:S02]  /*a4d0*/  F2FP.F16.F32.PACK_AB R155, R63, R62 ;  /* 0x0000003e3f9b723e */ /* 0x000fe400000000ff */
[----:B------:R-:W-:Y:S02]  /*a4e0*/  SHF.R.U64 R160, R160, 0x3, RZ ;  /* 0x00000003a0a07819 */ /* 0x000fe400000012ff */
[----:B------:R-:W-:Y:S01]  /*a4f0*/  MOV R168, R168 ;  /* 0x000000a800a87202 */ /* 0x000fe20000000f00 */
[----:B------:R2:W-:Y:S01]  /*a500*/  STSM.16.M88.4 [R166], R152 ;  /* 0x00000098a6007844 */ /* 0x0005e20000000200 */
[----:B0-----:R-:W-:Y:S02]  /*a510*/  F2FP.F16.F32.PACK_AB R8, R65, R64 ;  /* 0x000000404108723e */ /* 0x001fe400000000ff */
[----:B------:R-:W-:-:S02]  /*a520*/  F2FP.F16.F32.PACK_AB R9, R67, R66 ;  /* 0x000000424309723e */ /* 0x000fc400000000ff */
[----:B------:R-:W-:Y:S02]  /*a530*/  F2FP.F16.F32.PACK_AB R10, R69, R68 ;  /* 0x00000044450a723e */ /* 0x000fe400000000ff */
[----:B------:R-:W-:Y:S02]  /*a540*/  F2FP.F16.F32.PACK_AB R11, R71, R70 ;  /* 0x00000046470b723e */ /* 0x000fe400000000ff */
[----:B------:R-:W-:Y:S01]  /*a550*/  LOP3.LUT R20, R20, R21, RZ, 0x3c, !PT ;  /* 0x0000001514147212 */ /* 0x000fe200078e3cff */
[----:B------:R-:W-:Y:S01]  /*a560*/  IMAD.X R21, RZ, RZ, R7, P5 ;  /* 0x000000ffff157224 */ /* 0x000fe200028e0607 */
[----:B------:R-:W-:Y:S01]  /*a570*/  LOP3.LUT R6, R3, 0x380, RZ, 0xc0, !PT ;  /* 0x0000038003067812 */ /* 0x000fe200078ec0ff */
[----:B------:R0:W-:Y:S01]  /*a580*/  STSM.16.M88.4 [R168], R8 ;  /* 0x00000008a8007844 */ /* 0x0001e20000000200 */
[----:B------:R-:W-:Y:S02]  /*a590*/  MOV R170, R170 ;  /* 0x000000aa00aa7202 */ /* 0x000fe40000000f00 */
[----:B-1----:R-:W-:-:S02]  /*a5a0*/  F2FP.F16.F32.PACK_AB R12, R73, R72 ;  /* 0x00000048490c723e */ /* 0x002fc400000000ff */
        /* <DEDUP_REMOVED lines=11> */
[----:B------:R-:W-:Y:S01]  /*a660*/  SHF.R.U64 R6, R6, 0x3, RZ ;  /* 0x0000000306067819 */ /* 0x000fe200000012ff */
[----:B------:R1:W-:Y:S01]  /*a670*/  STSM.16.M88.4 [R170], R12 ;  /* 0x0000000caa007844 */ /* 0x0003e20000000200 */
[----:B------:R-:W-:Y:S01]  /*a680*/  F2FP.F16.F32.PACK_AB R164, R81, R80 ;  /* 0x0000005051a4723e */ /* 0x000fe200000000ff */
[----:B------:R-:W-:Y:S01]  /*a690*/  IMAD.X R7, RZ, RZ, R7, P1 ;  /* 0x000000ffff077224 */ /* 0x000fe200008e0607 */
[----:B------:R-:W-:-:S02]  /*a6a0*/  F2FP.F16.F32.PACK_AB R165, R83, R82 ;  /* 0x0000005253a5723e */ /* 0x000fc400000000ff */
[----:B--2---:R-:W-:Y:S02]  /*a6b0*/  F2FP.F16.F32.PACK_AB R166, R85, R84 ;  /* 0x0000005455a6723e */ /* 0x004fe400000000ff */
[----:B------:R-:W-:Y:S02]  /*a6c0*/  F2FP.F16.F32.PACK_AB R167, R87, R86 ;  /* 0x0000005657a7723e */ /* 0x000fe400000000ff */
[----:B------:R-:W-:Y:S02]  /*a6d0*/  MOV R172, R172 ;  /* 0x000000ac00ac7202 */ /* 0x000fe40000000f00 */
[----:B0-----:R-:W-:Y:S01]  /*a6e0*/  F2FP.F16.F32.PACK_AB R168, R89, R88 ;  /* 0x0000005859a8723e */ /* 0x001fe200000000ff */
[----:B------:R0:W-:Y:S01]  /*a6f0*/  STSM.16.M88.4 [R162], R164 ;  /* 0x000000a4a2007844 */ /* 0x0001e20000000200 */
[----:B------:R-:W-:Y:S02]  /*a700*/  F2FP.F16.F32.PACK_AB R169, R91, R90 ;  /* 0x0000005a5ba9723e */ /* 0x000fe400000000ff */
[----:B------:R-:W-:-:S02]  /*a710*/  F2FP.F16.F32.PACK_AB R171, R95, R94 ;  /* 0x0000005e5fab723e */ /* 0x000fc400000000ff */
[----:B-1----:R-:W-:Y:S02]  /*a720*/  F2FP.F16.F32.PACK_AB R170, R93, R92 ;  /* 0x0000005c5daa723e */ /* 0x002fe400000000ff */
[----:B------:R-:W-:Y:S02]  /*a730*/  MOV R20, R20 ;  /* 0x0000001400147202 */ /* 0x000fe40000000f00 */
[----:B------:R-:W-:Y:S01]  /*a740*/  MOV R173, R158 ;  /* 0x0000009e00ad7202 */ /* 0x000fe20000000f00 */
[----:B------:R-:W-:Y:S01]  /*a750*/  STSM.16.M88.4 [R172], R168 ;  /* 0x000000a8ac007844 */ /* 0x000fe20000000200 */
[----:B------:R-:W-:Y:S02]  /*a760*/  MOV R21, R156 ;  /* 0x0000009c00157202 */ /* 0x000fe40000000f00 */
[----:B------:R-:W-:Y:S02]  /*a770*/  F2FP.F16.F32.PACK_AB R152, R97, R96 ;  /* 0x000000606198723e */ /* 0x000fe400000000ff */
[----:B------:R-:W-:-:S02]  /*a780*/  F2FP.F16.F32.PACK_AB R153, R99, R98 ;  /* 0x000000626399723e */ /* 0x000fc400000000ff */
[----:B------:R-:W-:Y:S02]  /*a790*/  F2FP.F16.F32.PACK_AB R154, R101, R100 ;  /* 0x00000064659a723e */ /* 0x000fe400000000ff */
[----:B------:R-:W-:Y:S02]  /*a7a0*/  F2FP.F16.F32.PACK_AB R155, R103, R102 ;  /* 0x00000066679b723e */ /* 0x000fe400000000ff */
[----:B------:R-:W-:Y:S02]  /*a7b0*/  LOP3.LUT R6, R6, R3, RZ, 0x3c, !PT ;  /* 0x0000000306067212 */ /* 0x000fe400078e3cff */
[----:B------:R-:W-:Y:S01]  /*a7c0*/  MOV R174, R174 ;  /* 0x000000ae00ae7202 */ /* 0x000fe20000000f00 */
[----:B------:R1:W-:Y:S01]  /*a7d0*/  STSM.16.M88.4 [R5], R152 ;  /* 0x0000009805007844 */ /* 0x0003e20000000200 */
[----:B------:R-:W-:Y:S02]  /*a7e0*/  F2FP.F16.F32.PACK_AB R156, R105, R104 ;  /* 0x00000068699c723e */ /* 0x000fe400000000ff */
[----:B------:R-:W-:-:S02]  /*a7f0*/  F2FP.F16.F32.PACK_AB R157, R107, R106 ;  /* 0x0000006a6b9d723e */ /* 0x000fc400000000ff */
[----:B------:R-:W-:Y:S02]  /*a800*/  F2FP.F16.F32.PACK_AB R158, R109, R108 ;  /* 0x0000006c6d9e723e */ /* 0x000fe400000000ff */
[----:B------:R-:W-:Y:S02]  /*a810*/  F2FP.F16.F32.PACK_AB R159, R111, R110 ;  /* 0x0000006e6f9f723e */ /* 0x000fe400000000ff */
[----:B------:R-:W-:Y:S02]  /*a820*/  MOV R3, R160 ;  /* 0x000000a000037202 */ /* 0x000fe40000000f00 */
[----:B------:R-:W-:Y:S01]  /*a830*/  F2FP.F16.F32.PACK_AB R160, R113, R112 ;  /* 0x0000007071a0723e */ /* 0x000fe200000000ff */
[----:B------:R2:W-:Y:S01]  /*a840*/  STSM.16.M88.4 [R174], R156 ;  /* 0x0000009cae007844 */ /* 0x0005e20000000200 */
[----:B------:R-:W-:Y:S02]  /*a850*/  F2FP.F16.F32.PACK_AB R161, R115, R114 ;  /* 0x0000007273a1723e */ /* 0x000fe400000000ff */
[----:B0-----:R-:W-:-:S02]  /*a860*/  F2FP.F16.F32.PACK_AB R162, R117, R116 ;  /* 0x0000007475a2723e */ /* 0x001fc400000000ff */
[----:B------:R-:W-:Y:S02]  /*a870*/  F2FP.F16.F32.PACK_AB R163, R119, R118 ;  /* 0x0000007677a3723e */ /* 0x000fe400000000ff */
[----:B------:R-:W-:Y:S02]  /*a880*/  F2FP.F16.F32.PACK_AB R8, R121, R120 ;  /* 0x000000787908723e */ /* 0x000fe400000000ff */
        /* <DEDUP_REMOVED lines=9> */
[----:B-1----:R-:W-:Y:S02]  /*a920*/  F2FP.F16.F32.PACK_AB R152, R137, R136 ;  /* 0x000000888998723e */ /* 0x002fe400000000ff */
[----:B------:R-:W-:Y:S01]  /*a930*/  F2FP.F16.F32.PACK_AB R153, R139, R138 ;  /* 0x0000008a8b99723e */ /* 0x000fe200000000ff */
[----:B------:R1:W-:Y:S01]  /*a940*/  STSM.16.M88.4 [R20], R12 ;  /* 0x0000000c14007844 */ /* 0x0003e20000000200 */
[----:B------:R-:W-:-:S02]  /*a950*/  F2FP.F16.F32.PACK_AB R154, R141, R140 ;  /* 0x0000008c8d9a723e */ /* 0x000fc400000000ff */
[----:B------:R-:W-:Y:S02]  /*a960*/  F2FP.F16.F32.PACK_AB R155, R143, R142 ;  /* 0x0000008e8f9b723e */ /* 0x000fe400000000ff */
[----:B------:R-:W-:Y:S01]  /*a970*/  MOV R164, R6 ;  /* 0x0000000600a47202 */ /* 0x000fe20000000f00 */
[----:B------:R-:W-:Y:S01]  /*a980*/  IMAD.U32 R6, RZ, RZ, UR12 ;  /* 0x0000000cff067e24 */ /* 0x000fe2000f8e00ff */
[----:B--2---:R-:W-:Y:S01]  /*a990*/  F2FP.F16.F32.PACK_AB R156, R145, R144 ;  /* 0x00000090919c723e */ /* 0x004fe200000000ff */
[----:B------:R2:W-:Y:S01]  /*a9a0*/  STSM.16.M88.4 [R21], R152 ;  /* 0x0000009815007844 */ /* 0x0005e20000000200 */
[----:B------:R-:W-:Y:S01]  /*a9b0*/  F2FP.F16.F32.PACK_AB R157, R147, R146 ;  /* 0x00000092939d723e */ /* 0x000fe200000000ff */
[----:B------:R-:W-:Y:S01]  /*a9c0*/  IMAD.U32 R7, RZ, RZ, UR13 ;  /* 0x0000000dff077e24 */ /* 0x000fe2000f8e00ff */
[----:B------:R-:W-:Y:S02]  /*a9d0*/  F2FP.F16.F32.PACK_AB R158, R149, R148 ;  /* 0x00000094959e723e */ /* 0x000fe400000000ff */
[----:B------:R-:W-:-:S02]  /*a9e0*/  F2FP.F16.F32.PACK_AB R159, R151, R150 ;  /* 0x00000096979f723e */ /* 0x000fc400000000ff */
[----:B------:R-:W-:-:S03]  /*a9f0*/  ISETP.NE.U32.AND P0, PT, RZ, UR16, PT ;  /* 0x00000010ff007c0c */ /* 0x000fc6000bf05070 */
[----:B------:R2:W-:Y:S01]  /*aa00*/  STSM.16.M88.4 [R164], R156 ;  /* 0x0000009ca4007844 */ /* 0x0005e20000000200 */
[----:B------:R-:W-:Y:S01]  /*aa10*/  BAR.SYNC.DEFER_BLOCKING 0x1, 0x100 ;  /* 0x0044000000007b1d */ /* 0x000fe20000010000 */
[----:B------:R-:W-:-:S13]  /*aa20*/  ISETP.NE.AND.EX P0, PT, RZ, UR17, PT, P0 ;  /* 0x00000011ff007c0c */ /* 0x000fda000bf05300 */
[----:B------:R3:W4:Y:S01]  /*aa30*/  @P0 LDG.E R5, desc[UR52][R6.64] ;  /* 0x0000003406050981 */ /* 0x000722000c1e1900 */
[----:B------:R-:W-:Y:S01]  /*aa40*/  PLOP3.LUT P4, PT, PT, PT, UP0, 0x80, 0x0 ;  /* 0x000000000000781c */ /* 0x000fe20003f8f008 */
[----:B---3--:R-:W-:Y:S02]  /*aa50*/  IMAD.U32 R6, RZ, RZ, UR14 ;  /* 0x0000000eff067e24 */ /* 0x008fe4000f8e00ff */
[----:B------:R-:W-:-:S10]  /*aa60*/  IMAD.U32 R7, RZ, RZ, UR15 ;  /* 0x0000000fff077e24 */ /* 0x000fd4000f8e00ff */
[----:B0-----:R0:W3:Y:S01]  /*aa70*/  @P4 LDG.E R3, desc[UR52][R6.64] ;  /* 0x0000003406034981 */ /* 0x0010e2000c1e1900 */
[----:B------:R-:W-:Y:S01]  /*aa80*/  UISETP.NE.AND UP0, UPT, UR44, URZ, UPT ;  /* 0x0000003f2c00728c */ /* 0x000fe2000bf05270 */
[----:B-1----:R-:W-:Y:S01]  /*aa90*/  VIADD R12, R16, UR42 ;  /* 0x0000002a100c7c36 */ /* 0x002fe20008000000 */
[----:B------:R-:W-:Y:S02]  /*aaa0*/  UISETP.NE.AND UP1, UPT, UR9, 0x1, UPT ;  /* 0x000000010900788c */ /* 0x000fe4000bf25270 */
[----:B------:R-:W-:Y:S01]  /*aab0*/  USEL UR4, UR44, UR4, UP0 ;  /* 0x000000042c047287 */ /* 0x000fe20008000000 */
[----:B------:R-:W-:Y:S01]  /*aac0*/  UMOV UR23, 0x9b8 ;  /* 0x000009b800177882 */ /* 0x000fe20000000000 */
[----:B------:R-:W-:Y:S02]  /*aad0*/  UISETP.NE.U32.AND UP0, UPT, UR16, URZ, UPT ;  /* 0x0000003f1000728c */ /* 0x000fe4000bf05070 */
[----:B------:R-:W-:Y:S01]  /*aae0*/  PLOP3.LUT P1, PT, PT, PT, UP1, 0x80, 0x0 ;  /* 0x000000000000781c */ /* 0x000fe20003f2f018 */
[----:B------:R-:W-:-:S02]  /*aaf0*/  UISETP.GT.AND UP2, UPT, UR4, 0x1, UPT ;  /* 0x000000010400788c */ /* 0x000fc4000bf44270 */
[----:B------:R-:W-:Y:S02]  /*ab00*/  UISETP.NE.AND.EX UP0, UPT, UR17, URZ, UPT, UP0 ;  /* 0x0000003f1100728c */ /* 0x000fe4000bf05300 */
[----:B------:R-:W-:Y:S01]  /*ab10*/  USEL UR23, UR23, 0x978, UP2 ;  /* 0x0000097817177887 */ /* 0x000fe20009000000 */
[----:B------:R-:W-:Y:S01]  /*ab20*/  UMOV UR4, URZ ;  /* 0x0000003f00047c82 */ /* 0x000fe20008000000 */
[----:B------:R-:W-:Y:S01]  /*ab30*/  USEL UR39, UR39, URZ, !UP0 ;  /* 0x0000003f27277287 */ /* 0x000fe2000c000000 */
[----:B------:R-:W-:Y:S01]  /*ab40*/  @UP1 ULDC UR25, c[0x0][0xbec] ;  /* 0x0002fb0000191ab9 */ /* 0x000fe20000000800 */
[----:B------:R-:W-:Y:S02]  /*ab50*/  USEL UR22, UR43, URZ, UP2 ;  /* 0x0000003f2b167287 */ /* 0x000fe40009000000 */
[----:B------:R-:W-:Y:S02]  /*ab60*/  USEL UR40, UR40, URZ, !UP0 ;  /* 0x0000003f28287287 */ /* 0x000fe4000c000000 */
[----:B0-----:R-:W-:Y:S01]  /*ab70*/  @P1 IMAD.HI.U32 R6, R12, UR25, RZ ;  /* 0x000000190c061c27 */ /* 0x001fe2000f8e00ff */
[----:B------:R-:W-:-:S03]  /*ab80*/  @UP1 ULDC UR28, c[0x0][0xbf0] ;  /* 0x0002fc00001c1ab9 */ /* 0x000fc60000000800 */
[----:B------:R-:W-:Y:S01]  /*ab90*/  ULDC.64 UR18, c[0x0][UR23+0x220] ;  /* 0x0000880017127abb */ /* 0x000fe20008000a00 */
[----:B------:R-:W-:Y:S01]  /*aba0*/  ULDC.64 UR16, c[0x0][UR23+0x218] ;  /* 0x0000860017107abb */ /* 0x000fe20008000a00 */
[----:B------:R-:W-:Y:S01]  /*abb0*/  UIMAD UR19, UR19, UR39, URZ ;  /* 0x00000027131372a4 */ /* 0x000fe2000f8e023f */
[----:B------:R-:W-:Y:S01]  /*abc0*/  ULDC.64 UR20, c[0x0][UR23+0x228] ;  /* 0x00008a0017147abb */ /* 0x000fe20008000a00 */
[----:B------:R-:W-:Y:S02]  /*abd0*/  UIMAD.WIDE.U32 UR14, UR16, UR41, URZ ;  /* 0x00000029100e72a5 */ /* 0x000fe4000f8e003f */
[----:B------:R-:W-:Y:S02]  /*abe0*/  UIMAD UR24, UR17, UR41, URZ ;  /* 0x00000029111872a4 */ /* 0x000fe4000f8e023f */
[----:B------:R-:W-:Y:S02]  /*abf0*/  UIMAD.WIDE.U32 UR26, UR20, UR22, URZ ;  /* 0x00000016141a72a5 */ /* 0x000fe4000f8e003f */
[----:B------:R-:W-:-:S02]  /*ac00*/  UIMAD.WIDE.U32 UR16, UR18, UR39, URZ ;  /* 0x00000027121072a5 */ /* 0x000fc4000f8e003f */
[----:B------:R-:W-:Y:S02]  /*ac10*/  UIMAD UR20, UR21, UR22, URZ ;  /* 0x00000016151472a4 */ /* 0x000fe4000f8e023f */
[----:B------:R-:W-:Y:S02]  /*ac20*/  UIMAD UR19, UR18, UR40, UR19 ;  /* 0x00000028121372a4 */ /* 0x000fe4000f8e0213 */
[----:B------:R-:W-:Y:S02]  /*ac30*/  UIADD3 UR20, UR27, UR20, URZ ;  /* 0x000000141b147290 */ /* 0x000fe4000fffe03f */
[----:B------:R-:W-:Y:S02]  /*ac40*/  UIADD3 UR19, UR17, UR19, URZ ;  /* 0x0000001311137290 */ /* 0x000fe4000fffe03f */
[----:B------:R-:W-:Y:S02]  /*ac50*/  UIADD3 UR24, UR15, UR24, URZ ;  /* 0x000000180f187290 */ /* 0x000fe4000fffe03f */
[----:B------:R-:W-:Y:S01]  /*ac60*/  IMAD.U32 R10, RZ, RZ, UR20 ;  /* 0x00000014ff0a7e24 */ /* 0x000fe2000f8e00ff */
[----:B----4-:R-:W-:Y:S01]  /*ac70*/  @P0 R2UR UR4, R5 ;  /* 0x00000000050402ca */ /* 0x010fe200000e0000 */
[----:B------:R-:W-:Y:S01]  /*ac80*/  IMAD.MOV.U32 R5, RZ, RZ, R12 ;  /* 0x000000ffff057224 */ /* 0x000fe200078e000c */
[----:B------:R-:W-:Y:S01]  /*ac90*/  @P1 SHF.R.U32.HI R5, RZ, UR28, R6 ;  /* 0x0000001cff051c19 */ /* 0x000fe20008011606 */
[----:B------:R-:W-:-:S03]  /*aca0*/  IMAD.U32 R6, RZ, RZ, UR26 ;  /* 0x0000001aff067e24 */ /* 0x000fc6000f8e00ff */
[--C-:B------:R-:W-:Y:S01]  /*acb0*/  SHF.R.S32.HI R7, RZ, 0x1f, R5.reuse ;  /* 0x0000001fff077819 */ /* 0x100fe20000011405 */
[----:B------:R-:W-:-:S04]  /*acc0*/  IMAD.MOV R9, RZ, RZ, -R5 ;  /* 0x000000ffff097224 */ /* 0x000fc800078e0a05 */
[----:B------:R-:W-:Y:S02]  /*acd0*/  IMAD R9, R9, UR9, R12 ;  /* 0x0000000909097c24 */ /* 0x000fe4000f8e020c */
[----:B------:R-:W-:Y:S02]  /*ace0*/  UIADD3 UR14, UP0, UP3, UR16, UR14, UR4 ;  /* 0x0000000e100e7290 */ /* 0x000fe4000fb1e004 */
[----:B------:R-:W-:-:S04]  /*acf0*/  USHF.R.S32.HI UR17, URZ, 0x1f, UR4 ;  /* 0x0000001f3f117899 */ /* 0x000fc80008011404 */
[----:B------:R-:W-:Y:S01]  /*ad00*/  UIADD3.X UR16, UR19, UR24, UR17, UP0, UP3 ;  /* 0x0000001813107290 */ /* 0x000fe200087e6411 */
[----:B------:R-:W-:Y:S01]  /*ad10*/  IADD3 R6, P2, P3, R5, UR14, R6 ;  /* 0x0000000e05067c10 */ /* 0x000fe2000fb5e006 */
        /* <DEDUP_REMOVED lines=8> */
[----:B------:R-:W-:Y:S01]  /*ada0*/  IMAD.WIDE.U32 R6, R9, UR14, R6 ;  /* 0x0000000e09067c25 */ /* 0x000fe2000f8e0006 */
[----:B------:R-:W-:Y:S01]  /*adb0*/  ULDC UR14, c[0x0][0xa88] ;  /* 0x0002a200000e7ab9 */ /* 0x000fe20000000800 */
[----:B---3--:R-:W-:-:S02]  /*adc0*/  @P4 R2UR UR14, R3 ;  /* 0x00000000030e42ca */ /* 0x008fc400000e0000 */
[----:B------:R-:W-:Y:S01]  /*add0*/  IMAD.IADD R5, R7, 0x1, R5 ;  /* 0x0000000107057824 */ /* 0x000fe200078e0205 */
[----:B------:R-:W-:-:S04]  /*ade0*/  LEA R10, P2, R6, UR18, 0x2 ;  /* 0x00000012060a7c11 */ /* 0x000fc8000f8410ff */
[----:B------:R-:W-:Y:S01]  /*adf0*/  LEA.HI.X R5, R6, UR19, R5, 0x2, P2 ;  /* 0x0000001306057c11 */ /* 0x000fe200090f1405 */
[----:B--2---:R-:W-:Y:S08]  /*ae00*/  @P4 BRA `(.L_x_14130) ;  /* 0x0000000000284947 */ /* 0x004ff00003800000 */
[----:B------:R-:W-:Y:S05]  /*ae10*/  @!P0 BRA `(.L_x_14130) ;  /* 0x0000000000248947 */ /* 0x000fea0003800000 */
[----:B------:R-:W-:Y:S02]  /*ae20*/  IMAD.U32 R6, RZ, RZ, UR12 ;  /* 0x0000000cff067e24 */ /* 0x000fe4000f8e00ff */
[----:B------:R-:W-:Y:S02]  /*ae30*/  IMAD.U32 R8, RZ, RZ, UR12 ;  /* 0x0000000cff087e24 */ /* 0x000fe4000f8e00ff */
[----:B------:R-:W-:Y:S02]  /*ae40*/  IMAD.U32 R7, RZ, RZ, UR13 ;  /* 0x0000000dff077e24 */ /* 0x000fe4000f8e00ff */
[----:B------:R-:W-:-:S03]  /*ae50*/  IMAD.U32 R9, RZ, RZ, UR13 ;  /* 0x0000000dff097e24 */ /* 0x000fc6000f8e00ff */
[----:B------:R-:W2:Y:S04]  /*ae60*/  LDG.E R6, desc[UR52][R6.64] ;  /* 0x0000003406067981 */ /* 0x000ea8000c1e1900 */
[----:B------:R-:W3:Y:S01]  /*ae70*/  LDG.E R8, desc[UR52][R8.64+0x4] ;  /* 0x0000043408087981 */ /* 0x000ee2000c1e1900 */
[----:B--2---:R-:W-:Y:S02]  /*ae80*/  R2UR UR12, R6 ;  /* 0x00000000060c72ca */ /* 0x004fe400000e0000 */
[----:B---3--:R-:W-:-:S13]  /*ae90*/  R2UR UR14, R8 ;  /* 0x00000000080e72ca */ /* 0x008fda00000e0000 */
[----:B------:R-:W-:-:S12]  /*aea0*/  UIADD3 UR14, -UR12, UR14, URZ ;  /* 0x0000000e0c0e7290 */ /* 0x000fd8000fffe13f */
.L_x_14130:
[----:B------:R-:W2:Y:S01]  /*aeb0*/  LDL R3, [R1+0x28] ;  /* 0x0000280001037983 */ /* 0x000ea20000100800 */
[----:B------:R-:W-:Y:S01]  /*aec0*/  UIMAD UR16, UR14, UR9, URZ ;  /* 0x000000090e1072a4 */ /* 0x000fe2000f8e023f */
[----:B------:R-:W-:Y:S02]  /*aed0*/  LOP3.LUT P0, RZ, R222, 0x3, RZ, 0xc0, !PT ;  /* 0x00000003deff7812 */ /* 0x000fe4000780c0ff */
[----:B------:R-:W-:Y:S01]  /*aee0*/  SHFL.IDX PT, R6, R10, RZ, 0x1c1f ;  /* 0x001c1fff0a067589 */ /* 0x000fe200000e0000 */
[----:B------:R-:W-:-:S03]  /*aef0*/  PLOP3.LUT P3, PT, PT, PT, UP2, 0x80, 0x0 ;  /* 0x000000000000781c */ /* 0x000fc60003f6f028 */
[----:B------:R-:W0:Y:S04]  /*af00*/  SHFL.IDX PT, R7, R5, RZ, 0x1c1f ;  /* 0x001c1fff05077589 */ /* 0x000e2800000e0000 */
[----:B------:R-:W-:Y:S04]  /*af10*/  SHFL.IDX PT, R8, R10, 0x1, 0x1c1f ;  /* 0x003c1f000a087f89 */ /* 0x000fe800000e0000 */
[----:B------:R-:W1:Y:S01]  /*af20*/  SHFL.IDX PT, R9, R5, 0x1, 0x1c1f ;  /* 0x003c1f0005097f89 */ /* 0x000e6200000e0000 */
[----:B--2---:R-:W-:-:S04]  /*af30*/  VIADD R11, R3, UR42 ;  /* 0x0000002a030b7c36 */ /* 0x004fc80008000000 */
[C---:B------:R-:W-:Y:S01]  /*af40*/  VIADD R3, R11.reuse, 0x8 ;  /* 0x000000080b037836 */ /* 0x040fe20000000000 */
[----:B------:R-:W-:-:S04]  /*af50*/  ISETP.GE.OR P2, PT, R11, UR16, P0 ;  /* 0x000000100b007c0c */ /* 0x000fc80008746670 */
[----:B------:R-:W-:-:S09]  /*af60*/  ISETP.GE.OR P0, PT, R3, UR16, P0 ;  /* 0x0000001003007c0c */ /* 0x000fd20008706670 */
[----:B0-----:R0:W-:Y:S01]  /*af70*/  @!P2 ST.E desc[UR52][R6.64], R4 ;  /* 0x000000040600a985 */ /* 0x0011e2000c101934 */
[----:B------:R-:W-:-:S03]  /*af80*/  ISETP.GE.AND P2, PT, R11, UR16, PT ;  /* 0x000000100b007c0c */ /* 0x000fc6000bf46270 */
[----:B-1----:R0:W-:Y:S01]  /*af90*/  @!P0 ST.E desc[UR52][R8.64], R0 ;  /* 0x0000000008008985 */ /* 0x0021e2000c101934 */
[----:B------:R-:W-:Y:S01]  /*afa0*/  ISETP.GE.AND P0, PT, R3, UR16, PT ;  /* 0x0000001003007c0c */ /* 0x000fe2000bf06270 */
[----:B------:R-:W-:-:S12]  /*afb0*/  @P3 BRA `(.L_x_14131) ;  /* 0x0000001000083947 */ /* 0x000fd80003800000 */
[----:B0-----:R-:W0:Y:S01]  /*afc0*/  S2R R0, SR_TID.X ;  /* 0x0000000000007919 */ /* 0x001e220000002100 */
[----:B------:R-:W-:Y:S01]  /*afd0*/  ULDC.64 UR14, c[0x0][0xaa0] ;  /* 0x0002a800000e7ab9 */ /* 0x000fe20000000a00 */
        /* <DEDUP_REMOVED lines=9> */
[----:B------:R-:W-:-:S03]  /*b070*/  IMAD.WIDE R4, R4, R5, UR10 ;  /* 0x0000000a04047e25 */ /* 0x000fc6000f8e0205 */
[C---:B------:R-:W-:Y:S02]  /*b080*/  IADD3 R25, P2, R4.reuse, 0x3000, RZ ;  /* 0x0000300004197810 */ /* 0x040fe40007f5e0ff */
[C---:B------:R-:W-:Y:S02]  /*b090*/  IADD3 R9, P4, R4.reuse, 0x1000, RZ ;  /* 0x0000100004097810 */ /* 0x040fe40007f9e0ff */
[----:B------:R-:W-:Y:S02]  /*b0a0*/  LOP3.LUT R24, R25, 0x380, RZ, 0xc0, !PT ;  /* 0x0000038019187812 */ /* 0x000fe400078ec0ff */
[----:B------:R-:W-:Y:S02]  /*b0b0*/  IADD3 R13, P3, R4, 0x2000, RZ ;  /* 0x00002000040d7810 */ /* 0x000fe40007f7e0ff */
[----:B------:R-:W-:Y:S01]  /*b0c0*/  SHF.R.U64 R24, R24, 0x3, RZ ;  /* 0x0000000318187819 */ /* 0x000fe200000012ff */
[----:B------:R-:W-:Y:S01]  /*b0d0*/  UIMAD UR12, UR17, UR14, URZ ;  /* 0x0000000e110c72a4 */ /* 0x000fe2000f8e023f */
[----:B------:R-:W-:-:S02]  /*b0e0*/  LOP3.LUT R8, R9, 0x380, RZ, 0xc0, !PT ;  /* 0x0000038009087812 */ /* 0x000fc400078ec0ff */
[----:B------:R-:W-:Y:S01]  /*b0f0*/  LOP3.LUT R24, R24, R25, RZ, 0x3c, !PT ;  /* 0x0000001918187212 */ /* 0x000fe200078e3cff */
[----:B------:R-:W-:Y:S01]  /*b100*/  IMAD.X R25, RZ, RZ, R5, P2 ;  /* 0x000000ffff197224 */ /* 0x000fe200010e0605 */
[----:B------:R-:W-:Y:S02]  /*b110*/  IADD3 R49, P2, R4, 0x9000, RZ ;  /* 0x0000900004317810 */ /* 0x000fe40007f5e0ff */
[----:B------:R-:W-:Y:S02]  /*b120*/  LOP3.LUT R12, R13, 0x380, RZ, 0xc0, !PT ;  /* 0x000003800d0c7812 */ /* 0x000fe400078ec0ff */
[----:B------:R-:W-:Y:S01]  /*b130*/  LOP3.LUT R48, R49, 0x380, RZ, 0xc0, !PT ;  /* 0x0000038031307812 */ /* 0x000fe200078ec0ff */
[----:B------:R-:W-:Y:S01]  /*b140*/  UIMAD UR12, UR4, UR15, UR12 ;  /* 0x0000000f040c72a4 */ /* 0x000fe2000f8e020c */
[----:B------:R-:W-:Y:S01]  /*b150*/  SHF.R.U64 R8, R8, 0x3, RZ ;  /* 0x0000000308087819 */ /* 0x000fe200000012ff */
[----:B------:R-:W-:Y:S01]  /*b160*/  UIMAD.WIDE.U32 UR10, UR4, UR14, URZ ;  /* 0x0000000e040a72a5 */ /* 0x000fe2000f8e003f */
[----:B------:R-:W-:Y:S01]  /*b170*/  SHF.R.U64 R48, R48, 0x3, RZ ;  /* 0x0000000330307819 */ /* 0x000fe200000012ff */
[----:B------:R-:W5:Y:S01]  /*b180*/  LD.E.128 R24, desc[UR52][R24.64] ;  /* 0x0000003418187980 */ /* 0x000f62000c101d00 */
[----:B------:R-:W-:-:S02]  /*b190*/  SHF.R.U64 R12, R12, 0x3, RZ ;  /* 0x000000030c0c7819 */ /* 0x000fc400000012ff */
[----:B------:R-:W-:Y:S01]  /*b1a0*/  LOP3.LUT R8, R8, R9, RZ, 0x3c, !PT ;  /* 0x0000000908087212 */ /* 0x000fe200078e3cff */
[----:B------:R-:W-:Y:S01]  /*b1b0*/  UIADD3 UR11, UR11, UR12, URZ ;  /* 0x0000000c0b0b7290 */ /* 0x000fe2000fffe03f */
[----:B------:R-:W-:Y:S01]  /*b1c0*/  LOP3.LUT R48, R48, R49, RZ, 0x3c, !PT ;  /* 0x0000003130307212 */ /* 0x000fe200078e3cff */
[--C-:B------:R-:W-:Y:S01]  /*b1d0*/  IMAD.X R49, RZ, RZ, R5.reuse, P2 ;  /* 0x000000ffff317224 */ /* 0x100fe200010e0605 */
[----:B------:R-:W-:Y:S01]  /*b1e0*/  IADD3 R6, P2, R4, 0xf000, RZ ;  /* 0x0000f00004067810 */ /* 0x000fe20007f5e0ff */
[--C-:B------:R-:W-:Y:S01]  /*b1f0*/  IMAD.X R9, RZ, RZ, R5.reuse, P4 ;  /* 0x000000ffff097224 */ /* 0x100fe200020e0605 */
[----:B------:R-:W-:Y:S01]  /*b200*/  LOP3.LUT R12, R12, R13, RZ, 0x3c, !PT ;  /* 0x0000000d0c0c7212 */ /* 0x000fe200078e3cff */
[----:B------:R-:W-:Y:S01]  /*b210*/  IMAD.X R13, RZ, RZ, R5, P3 ;  /* 0x000000ffff0d7224 */ /* 0x000fe200018e0605 */
[----:B------:R-:W-:Y:S01]  /*b220*/  LOP3.LUT R3, R6, 0x380, RZ, 0xc0, !PT ;  /* 0x0000038006037812 */ /* 0x000fe200078ec0ff */
[----:B------:R-:W-:Y:S01]  /*b230*/  ULDC.64 UR12, c[0x0][0xae8] ;  /* 0x0002ba00000c7ab9 */ /* 0x000fe20000000a00 */
[----:B------:R-:W-:-:S02]  /*b240*/  IADD3 R29, P0, R4, 0x4000, RZ ;  /* 0x00004000041d7810 */ /* 0x000fc40007f1e0ff */
[C---:B------:R-:W-:Y:S02]  /*b250*/  IADD3 R33, P6, R4.reuse, 0x5000, RZ ;  /* 0x0000500004217810 */ /* 0x040fe40007fde0ff */
[C---:B------:R-:W-:Y:S01]  /*b260*/  IADD3 R37, P5, R4.reuse, 0x6000, RZ ;  /* 0x0000600004257810 */ /* 0x040fe20007fbe0ff */
[----:B------:R-:W-:Y:S01]  /*b270*/  USHF.R.S32.HI UR4, URZ, 0x1f, UR39 ;  /* 0x0000001f3f047899 */ /* 0x000fe20008011427 */
[----:B------:R-:W-:Y:S01]  /*b280*/  SHF.R.U64 R3, R3, 0x3, RZ ;  /* 0x0000000303037819 */ /* 0x000fe200000012ff */
[----:B------:R-:W-:Y:S01]  /*b290*/  UIMAD.WIDE.U32 UR10, UR41, UR12, UR10 ;  /* 0x0000000c290a72a5 */ /* 0x000fe2000f8e000a */
[----:B------:R-:W-:Y:S01]  /*b2a0*/  IADD3 R41, P4, R4, 0x7000, RZ ;  /* 0x0000700004297810 */ /* 0x000fe20007f9e0ff */
[----:B------:R-:W-:Y:S01]  /*b2b0*/  @UP1 ULDC UR14, c[0x0][0xbec] ;  /* 0x0002fb00000e1ab9 */ /* 0x000fe20000000800 */
[----:B------:R-:W-:Y:S01]  /*b2c0*/  LOP3.LUT R72, R3, R6, RZ, 0x3c, !PT ;  /* 0x0000000603487212 */ /* 0x000fe200078e3cff */
[----:B------:R-:W-:Y:S01]  /*b2d0*/  IMAD R3, R20, 0x20, R81 ;  /* 0x0000002014037824 */ /* 0x000fe200078e0251 */
[----:B------:R-:W-:Y:S01]  /*b2e0*/  IADD3 R45, P3, R4, 0x8000, RZ ;  /* 0x00008000042d7810 */ /* 0x000fe20007f7e0ff */
[----:B------:R-:W-:Y:S01]  /*b2f0*/  UIMAD UR11, UR41, UR13, UR11 ;  /* 0x0000000d290b72a4 */ /* 0x000fe2000f8e020b */
[----:B------:R-:W-:Y:S01]  /*b300*/  LOP3.LUT R28, R29, 0x380, RZ, 0xc0, !PT ;  /* 0x000003801d1c7812 */ /* 0x000fe200078ec0ff */
[----:B------:R-:W-:Y:S01]  /*b310*/  VIADD R78, R3, UR42 ;  /* 0x0000002a034e7c36 */ /* 0x000fe20008000000 */
[----:B------:R-:W-:Y:S01]  /*b320*/  LOP3.LUT R32, R33, 0x380, RZ, 0xc0, !PT ;  /* 0x0000038021207812 */ /* 0x000fe200078ec0ff */
[----:B------:R-:W-:Y:S01]  /*b330*/  ULDC.64 UR12, c[0x0][0xaf0] ;  /* 0x0002bc00000c7ab9 */ /* 0x000fe20000000a00 */
[----:B------:R-:W-:Y:S01]  /*b340*/  LOP3.LUT R36, R37, 0x380, RZ, 0xc0, !PT ;  /* 0x0000038025247812 */ /* 0x000fe200078ec0ff */
[--C-:B------:R-:W-:Y:S01]  /*b350*/  IMAD.X R73, RZ, RZ, R5.reuse, P2 ;  /* 0x000000ffff497224 */ /* 0x100fe200010e0605 */
[----:B------:R-:W-:Y:S01]  /*b360*/  LOP3.LUT R40, R41, 0x380, RZ, 0xc0, !PT ;  /* 0x0000038029287812 */ /* 0x000fe200078ec0ff */
[----:B------:R-:W5:Y:S01]  /*b370*/  LD.E.128 R8, desc[UR52][R8.64] ;  /* 0x0000003408087980 */ /* 0x000f62000c101d00 */
[----:B------:R-:W-:Y:S01]  /*b380*/  LOP3.LUT R44, R45, 0x380, RZ, 0xc0, !PT ;  /* 0x000003802d2c7812 */ /* 0x000fe200078ec0ff */
[----:B------:R-:W-:Y:S01]  /*b390*/  UIMAD UR4, UR4, UR12, URZ ;  /* 0x0000000c040472a4 */ /* 0x000fe2000f8e023f */
[----:B------:R-:W-:Y:S01]  /*b3a0*/  SHF.R.U64 R28, R28, 0x3, RZ ;  /* 0x000000031c1c7819 */ /* 0x000fe200000012ff */
[----:B------:R-:W-:Y:S01]  /*b3b0*/  @P1 IMAD.HI.U32 R20, R78, UR14, RZ ;  /* 0x0000000e4e141c27 */ /* 0x000fe2000f8e00ff */
[----:B------:R-:W-:Y:S01]  /*b3c0*/  SHF.R.U64 R32, R32, 0x3, RZ ;  /* 0x0000000320207819 */ /* 0x000fe200000012ff */
[----:B------:R-:W-:Y:S01]  /*b3d0*/  UIMAD.WIDE.U32 UR10, UR39, UR12, UR10 ;  /* 0x0000000c270a72a5 */ /* 0x000fe2000f8e000a */
[----:B------:R-:W-:Y:S01]  /*b3e0*/  SHF.R.U64 R36, R36, 0x3, RZ ;  /* 0x0000000324247819 */ /* 0x000fe200000012ff */
[----:B------:R-:W-:Y:S01]  /*b3f0*/  IMAD.MOV.U32 R3, RZ, RZ, R78 ;  /* 0x000000ffff037224 */ /* 0x000fe200078e004e */
[----:B------:R-:W-:Y:S01]  /*b400*/  SHF.R.U64 R40, R40, 0x3, RZ ;  /* 0x0000000328287819 */ /* 0x000fe200000012ff */
[----:B------:R-:W-:Y:S01]  /*b410*/  @UP1 ULDC UR12, c[0x0][0xbf0] ;  /* 0x0002fc00000c1ab9 */ /* 0x000fe20000000800 */
[----:B------:R-:W-:Y:S01]  /*b420*/  SHF.R.U64 R44, R44, 0x3, RZ ;  /* 0x000000032c2c7819 */ /* 0x000fe200000012ff */
[----:B------:R-:W-:Y:S01]  /*b430*/  UIMAD UR4, UR39, UR13, UR4 ;  /* 0x0000000d270472a4 */ /* 0x000fe2000f8e0204 */
        /* <DEDUP_REMOVED lines=10> */
[----:B------:R-:W-:Y:S01]  /*b4e0*/  @P1 SHF.R.U32.HI R3, RZ, UR12, R20 ;  /* 0x0000000cff031c19 */ /* 0x000fe20008011614 */
[----:B------:R-:W-:Y:S01]  /*b4f0*/  UIADD3 UR4, UR11, UR4, URZ ;  /* 0x000000040b047290 */ /* 0x000fe2000fffe03f */
[C---:B------:R-:W-:Y:S01]  /*b500*/  IADD3 R53, P0, R4.reuse, 0xa000, RZ ;  /* 0x0000a00004357810 */ /* 0x040fe20007f1e0ff */
[----:B------:R-:W-:Y:S01]  /*b510*/  IMAD.U32 R21, RZ, RZ, UR11 ;  /* 0x0000000bff157e24 */ /* 0x000fe2000f8e00ff */
[C---:B------:R-:W-:Y:S01]  /*b520*/  IADD3 R57, P6, R4.reuse, 0xb000, RZ ;  /* 0x0000b00004397810 */ /* 0x040fe20007fde0ff */
[----:B------:R-:W5:Y:S01]  /*b530*/  LD.E.128 R12, desc[UR52][R12.64] ;  /* 0x000000340c0c7980 */ /* 0x000f62000c101d00 */
[----:B------:R-:W-:-:S02]  /*b540*/  IADD3 R61, P5, R4, 0xc000, RZ ;  /* 0x0000c000043d7810 */ /* 0x000fc40007fbe0ff */
[C---:B------:R-:W-:Y:S01]  /*b550*/  IADD3 R65, P4, R4.reuse, 0xd000, RZ ;  /* 0x0000d00004417810 */ /* 0x040fe20007f9e0ff */
[----:B------:R-:W5:Y:S01]  /*b560*/  LD.E.128 R28, desc[UR52][R28.64] ;  /* 0x000000341c1c7980 */ /* 0x000f62000c101d00 */
[----:B------:R-:W-:Y:S01]  /*b570*/  IADD3 R69, P3, R4, 0xe000, RZ ;  /* 0x0000e00004457810 */ /* 0x000fe20007f7e0ff */
[--C-:B------:R-:W-:Y:S01]  /*b580*/  IMAD.MOV R77, RZ, RZ, -R3.reuse ;  /* 0x000000ffff4d7224 */ /* 0x100fe200078e0a03 */
[----:B------:R-:W-:Y:S01]  /*b590*/  SHF.R.S32.HI R76, RZ, 0x1f, R3 ;  /* 0x0000001fff4c7819 */ /* 0x000fe20000011403 */
[----:B------:R-:W-:Y:S01]  /*b5a0*/  IMAD.U32 R20, RZ, RZ, UR10 ;  /* 0x0000000aff147e24 */ /* 0x000fe2000f8e00ff */
[----:B------:R-:W-:Y:S01]  /*b5b0*/  LOP3.LUT R52, R53, 0x380, RZ, 0xc0, !PT ;  /* 0x0000038035347812 */ /* 0x000fe200078ec0ff */
[----:B------:R-:W-:Y:S01]  /*b5c0*/  ULDC.64 UR10, c[0x0][0xae0] ;  /* 0x0002b800000a7ab9 */ /* 0x000fe20000000a00 */
[----:B------:R-:W-:Y:S01]  /*b5d0*/  LOP3.LUT R56, R57, 0x380, RZ, 0xc0, !PT ;  /* 0x0000038039387812 */ /* 0x000fe200078ec0ff */
[----:B------:R-:W5:Y:S01]  /*b5e0*/  LD.E.128 R32, desc[UR52][R32.64] ;  /* 0x0000003420207980 */ /* 0x000f62000c101d00 */
[----:B------:R-:W-:-:S02]  /*b5f0*/  LOP3.LUT R60, R61, 0x380, RZ, 0xc0, !PT ;  /* 0x000003803d3c7812 */ /* 0x000fc400078ec0ff */
[----:B------:R-:W-:Y:S01]  /*b600*/  LOP3.LUT R64, R65, 0x380, RZ, 0xc0, !PT ;  /* 0x0000038041407812 */ /* 0x000fe200078ec0ff */
[----:B------:R-:W5:Y:S01]  /*b610*/  LD.E.128 R36, desc[UR52][R36.64] ;  /* 0x0000003424247980 */ /* 0x000f62000c101d00 */
[----:B------:R-:W-:Y:S02]  /*b620*/  LOP3.LUT R68, R69, 0x380, RZ, 0xc0, !PT ;  /* 0x0000038045447812 */ /* 0x000fe400078ec0ff */
[----:B------:R-:W-:Y:S01]  /*b630*/  LOP3.LUT R7, R4, 0x380, RZ, 0xc0, !PT ;  /* 0x0000038004077812 */ /* 0x000fe200078ec0ff */
[----:B------:R-:W-:Y:S01]  /*b640*/  IMAD.U32 R21, RZ, RZ, UR4 ;  /* 0x00000004ff157e24 */ /* 0x000fe2000f8e00ff */
[----:B------:R-:W-:Y:S01]  /*b650*/  SHF.R.U64 R52, R52, 0x3, RZ ;  /* 0x0000000334347819 */ /* 0x000fe200000012ff */
[----:B------:R-:W-:Y:S01]  /*b660*/  IMAD R76, R76, UR10, RZ ;  /* 0x0000000a4c4c7c24 */ /* 0x000fe2000f8e02ff */
[----:B------:R-:W-:Y:S01]  /*b670*/  SHF.R.U64 R56, R56, 0x3, RZ ;  /* 0x0000000338387819 */ /* 0x000fe200000012ff */
[----:B------:R-:W-:Y:S01]  /*b680*/  IMAD R77, R77, UR9, R78 ;  /* 0x000000094d4d7c24 */ /* 0x000fe2000f8e024e */
[----:B------:R-:W-:Y:S01]  /*b690*/  SHF.R.U64 R60, R60, 0x3, RZ ;  /* 0x000000033c3c7819 */ /* 0x000fe200000012ff */
[----:B------:R-:W5:Y:S01]  /*b6a0*/  LD.E.128 R40, desc[UR52][R40.64] ;  /* 0x0000003428287980 */ /* 0x000f62000c101d00 */
[----:B------:R-:W-:-:S02]  /*b6b0*/  SHF.R.U64 R64, R64, 0x3, RZ ;  /* 0x0000000340407819 */ /* 0x000fc400000012ff */
[----:B------:R-:W-:Y:S01]  /*b6c0*/  SHF.R.U64 R68, R68, 0x3, RZ ;  /* 0x0000000344447819 */ /* 0x000fe200000012ff */
[----:B------:R-:W5:Y:S01]  /*b6d0*/  LD.E.128 R44, desc[UR52][R44.64] ;  /* 0x000000342c2c7980 */ /* 0x000f62000c101d00 */
[----:B------:R-:W-:Y:S01]  /*b6e0*/  SHF.R.U64 R7, R7, 0x3, RZ ;  /* 0x0000000307077819 */ /* 0x000fe200000012ff */
[C---:B------:R-:W-:Y:S01]  /*b6f0*/  IMAD.WIDE.U32 R20, R3.reuse, UR10, R20 ;  /* 0x0000000a03147c25 */ /* 0x040fe2000f8e0014 */
[----:B------:R-:W-:Y:S01]  /*b700*/  LOP3.LUT R52, R52, R53, RZ, 0x3c, !PT ;  /* 0x0000003534347212 */ /* 0x000fe200078e3cff */
[----:B------:R-:W5:Y:S01]  /*b710*/  LD.E.128 R48, desc[UR52][R48.64] ;  /* 0x0000003430307980 */ /* 0x000f62000c101d00 */
[----:B------:R-:W-:Y:S01]  /*b720*/  LOP3.LUT R56, R56, R57, RZ, 0x3c, !PT ;  /* 0x0000003938387212 */ /* 0x000fe200078e3cff */
        /* <DEDUP_REMOVED lines=10> */
[----:B------:R-:W-:Y:S01]  /*b7d0*/  IMAD.X R69, RZ, RZ, R5, P3 ;  /* 0x000000ffff457224 */ /* 0x000fe200018e0605 */
[----:B------:R-:W-:Y:S01]  /*b7e0*/  ULDC.64 UR10, c[0x0][0xad8] ;  /* 0x0002b600000a7ab9 */ /* 0x000fe20000000a00 */
[----:B------:R-:W-:Y:S01]  /*b7f0*/  IMAD.IADD R21, R21, 0x1, R79 ;  /* 0x0000000115157824 */ /* 0x000fe200078e024f */
[----:B------:R-:W5:Y:S01]  /*b800*/  LD.E.128 R4, desc[UR52][R4.64] ;  /* 0x0000003404047980 */ /* 0x000f62000c101d00 */
[----:B------:R-:W-:-:S03]  /*b810*/  IMAD R76, R3, UR10, RZ ;  /* 0x0000000a034c7c24 */ /* 0x000fc6000f8e02ff */
        /* <DEDUP_REMOVED lines=17> */
[----:B------:R-:W-:Y:S01]  /*b930*/  VIADD R84, R81, UR42 ;  /* 0x0000002a51547c36 */ /* 0x000fe20008000000 */
[----:B------:R-:W-:-:S02]  /*b940*/  UIADD3 UR8, UR8, 0x22820, URZ ;  /* 0x0002282008087890 */ /* 0x000fc4000fffe03f */
[----:B------:R-:W-:Y:S02]  /*b950*/  LEA.HI.X R83, R20, UR11, R3, 0x1, P2 ;  /* 0x0000000b14537c11 */ /* 0x000fe400090f0c03 */
[C---:B------:R-:W-:Y:S01]  /*b960*/  ISETP.GE.AND P2, PT, R84.reuse, UR16, PT ;  /* 0x0000001054007c0c */ /* 0x040fe2000bf46270 */
        /* <DEDUP_REMOVED lines=10> */
[----:B------:R-:W-:Y:S02]  /*ba10*/  ISETP.GE.AND P1, PT, R76, UR16, PT ;  /* 0x000000104c007c0c */ /* 0x000fe4000bf26270 */
[----:B------:R-:W-:Y:S02]  /*ba20*/  ISETP.GE.AND P0, PT, R77, UR16, PT ;  /* 0x000000104d007c0c */ /* 0x000fe4000bf06270 */
        /* <DEDUP_REMOVED lines=22> */
.L_x_14133:
[----:B------:R-:W-:Y:S05]  /*bb90*/  BSYNC B1 ;  /* 0x0000000000017941 */ /* 0x000fea0003800000 */
.L_x_14132:
[----:B--2---:R2:W3:Y:S01]  /*bba0*/  SHFL.IDX PT, R3, R83, 0x1, 0x181f ;  /* 0x00381f0053037f89 */ /* 0x0044e200000e0000 */
[----:B------:R-:W-:Y:S03]  /*bbb0*/  BSSY B1, `(.L_x_14134) ;  /* 0x0000014000017945 */ /* 0x000fe60003800000 */
[----:B0----5:R2:W0:Y:S01]  /*bbc0*/  SHFL.IDX PT, R29, R82, 0x1, 0x181f ;  /* 0x00381f00521d7f89 */ /* 0x02142200000e0000 */
[----:B------:R-:W-:Y:S05]  /*bbd0*/  @P1 BRA `(.L_x_14135) ;  /* 0x0000000000441947 */ /* 0x000fea0003800000 */
[----:B------:R-:W-:Y:S02]  /*bbe0*/  ULDC UR4, c[0x0][0xac8] ;  /* 0x0002b20000047ab9 */ /* 0x000fe40000000800 */
[----:B------:R-:W-:Y:S02]  /*bbf0*/  ISETP.GE.AND P4, PT, R0, UR4, PT ;  /* 0x0000000400007c0c */ /* 0x000fe4000bf86270 */
[----:B------:R-:W-:Y:S02]  /*bc00*/  ISETP.GE.AND P3, PT, R86, UR4, PT ;  /* 0x0000000456007c0c */ /* 0x000fe4000bf66270 */
[----:B------:R-:W-:Y:S02]  /*bc10*/  ISETP.GE.AND P2, PT, R88, UR4, PT ;  /* 0x0000000458007c0c */ /* 0x000fe4000bf46270 */
[----:B------:R-:W-:-:S07]  /*bc20*/  ISETP.GE.AND P1, PT, R90, UR4, PT ;  /* 0x000000045a007c0c */ /* 0x000fce000bf26270 */
[-C--:B0-----:R-:W-:Y:S02]  /*bc30*/  @!P4 LEA R4, P6, R0, R29.reuse, 0x1 ;  /* 0x0000001d0004c211 */ /* 0x081fe400078c08ff */
        /* <DEDUP_REMOVED lines=11> */
.L_x_14135:
[----:B------:R-:W-:Y:S05]  /*bcf0*/  BSYNC B1 ;  /* 0x0000000000017941 */ /* 0x000fea0003800000 */
.L_x_14134:
[----:B---3--:R3:W0:Y:S01]  /*bd00*/  SHFL.IDX PT, R3, R83, 0x2, 0x181f ;  /* 0x00581f0053037f89 */ /* 0x00862200000e0000 */
[----:B------:R-:W-:Y:S03]  /*bd10*/  BSSY B1, `(.L_x_14136) ;  /* 0x0000014000017945 */ /* 0x000fe60003800000 */
[----:B----4-:R3:W4:Y:S01]  /*bd20*/  SHFL.IDX PT, R11, R82, 0x2, 0x181f ;  /* 0x00581f00520b7f89 */ /* 0x01072200000e0000 */
        /* <DEDUP_REMOVED lines=18> */
.L_x_14137:
[----:B------:R-:W-:Y:S05]  /*be50*/  BSYNC B1 ;  /* 0x0000000000017941 */ /* 0x000fea0003800000 */
.L_x_14136:
[----:B0-----:R-:W-:Y:S01]  /*be60*/  VIADD R3, R84, 0x60 ;  /* 0x0000006054037836 */ /* 0x001fe20000000000 */
[----:B--23--:R-:W0:Y:S04]  /*be70*/  SHFL.IDX PT, R83, R83, 0x3, 0x181f ;  /* 0x00781f0053537f89 */ /* 0x00ce2800000e0000 */
[----:B------:R-:W-:Y:S01]  /*be80*/  ISETP.GE.AND P0, PT, R3, UR16, PT ;  /* 0x0000001003007c0c */ /* 0x000fe2000bf06270 */
[----:B----4-:R4:W2:-:S12]  /*be90*/  SHFL.IDX PT, R11, R82, 0x3, 0x181f ;  /* 0x00781f00520b7f89 */ /* 0x01089800000e0000 */
[----:B----4-:R-:W-:Y:S05]  /*bea0*/  @P0 BRA `(.L_x_14138) ;  /* 0x00000024008c0947 */ /* 0x010fea0003800000 */
[----:B------:R-:W-:Y:S02]  /*beb0*/  ULDC UR4, c[0x0][0xac8] ;  /* 0x0002b20000047ab9 */ /* 0x000fe40000000800 */
[----:B------:R-:W-:Y:S02]  /*bec0*/  ISETP.GE.AND P3, PT, R0, UR4, PT ;  /* 0x0000000400007c0c */ /* 0x000fe4000bf66270 */
[----:B------:R-:W-:Y:S02]  /*bed0*/  ISETP.GE.AND P4, PT, R86, UR4, PT ;  /* 0x0000000456007c0c */ /* 0x000fe4000bf86270 */
[----:B------:R-:W-:-:S09]  /*bee0*/  ISETP.GE.AND P5, PT, R88, UR4, PT ;  /* 0x0000000458007c0c */ /* 0x000fd2000bfa6270 */
[-C--:B--2---:R-:W-:Y:S02]  /*bef0*/  @!P3 LEA R4, P0, R0, R11.reuse, 0x1 ;  /* 0x0000000b0004b211 */ /* 0x084fe400078008ff */
[-C--:B------:R-:W-:Y:S02]  /*bf00*/  @!P4 LEA R6, P1, R86, R11.reuse, 0x1 ;  /* 0x0000000b5606c211 */ /* 0x080fe400078208ff */
[----:B------:R-:W-:Y:S02]  /*bf10*/  @!P5 LEA R8, P2, R88, R11, 0x1 ;  /* 0x0000000b5808d211 */ /* 0x000fe400078408ff */
        /* <DEDUP_REMOVED lines=8> */
[----:B----4-:R-:W-:-:S04]  /*bfa0*/  LEA R4, P0, R90, R11, 0x1 ;  /* 0x0000000b5a047211 */ /* 0x010fc800078008ff */
[----:B------:R-:W-:-:S05]  /*bfb0*/  LEA.HI.X R5, R90, R83, R89, 0x1, P0 ;  /* 0x000000535a057211 */ /* 0x000fca00000f0c59 */
[----:B------:R0:W-:Y:S01]  /*bfc0*/  ST.E.128 desc[UR52][R4.64], R72 ;  /* 0x0000004804007985 */ /* 0x0001e2000c101d34 */
[----:B------:R-:W-:Y:S05]  /*bfd0*/  BRA `(.L_x_14138) ;  /* 0x0000002400407947 */ /* 0x000fea0003800000 */
.L_x_14131:
        /* <DEDUP_REMOVED lines=69> */
[C---:B------:R-:W-:Y:S01]  /*c430*/  VIADD R21, R2.reuse, 0xe0 ;  /* 0x000000e002157836 */ /* 0x040fe20000000000 */
[----:B------:R-:W-:Y:S02]  /*c440*/  ISETP.GE.AND P2, PT, R221, UR4, PT ;  /* 0x00000004dd007c0c */ /* 0x000fe4000bf46270 */
[----:B------:R-:W-:Y:S02]  /*c450*/  ISETP.GE.AND P3, PT, R2, UR4, PT ;  /* 0x0000000402007c0c */ /* 0x000fe4000bf66270 */
[----:B------:R-:W-:Y:S02]  /*c460*/  ISETP.GE.AND P1, PT, R220, UR4, PT ;  /* 0x00000004dc007c0c */ /* 0x000fe4000bf26270 */
[----:B------:R-:W-:-:S07]  /*c470*/  ISETP.GE.AND P4, PT, R219, UR4, PT ;  /* 0x00000004db007c0c */ /* 0x000fce000bf86270 */
[C---:B-1----:R-:W-:Y:S02]  /*c480*/  @!P2 LEA R8, P5, R221.reuse, R4, 0x2 ;  /* 0x00000004dd08a211 */ /* 0x042fe400078a10ff */
        /* <DEDUP_REMOVED lines=130> */
.L_x_14140:
[----:B------:R-:W-:Y:S05]  /*ccb0*/  BSYNC B1 ;  /* 0x0000000000017941 */ /* 0x000fea0003800000 */
.L_x_14139:
[----:B--23--:R2:W3:Y:S04]  /*ccc0*/  SHFL.IDX PT, R5, R3, 0x1, 0x1c1f ;  /* 0x003c1f0003057f89 */ /* 0x00c4e800000e0000 */
[----:B-1----:R2:W1:Y:S01]  /*ccd0*/  SHFL.IDX PT, R4, R0, 0x1, 0x1c1f ;  /* 0x003c1f0000047f89 */ /* 0x00246200000e0000 */
[----:B------:R-:W-:Y:S05]  /*cce0*/  @P0 BRA `(.L_x_14138) ;  /* 0x0000001400fc0947 */ /* 0x000fea0003800000 */
[----:B------:R-:W-:Y:S01]  /*ccf0*/  ULDC UR4, c[0x0][0xac8] ;  /* 0x0002b20000047ab9 */ /* 0x000fe20000000800 */
[C---:B------:R-:W-:Y:S01]  /*cd00*/  VIADD R25, R2.reuse, 0xe0 ;  /* 0x000000e002197836 */ /* 0x040fe20000000000 */
[----:B------:R-:W-:Y:S01]  /*cd10*/  ISETP.GE.AND P5, PT, R221, UR4, PT ;  /* 0x00000004dd007c0c */ /* 0x000fe2000bfa6270 */
[C---:B0-2---:R-:W-:Y:S01]  /*cd20*/  VIADD R3, R2.reuse, 0xe8 ;  /* 0x000000e802037836 */ /* 0x045fe20000000000 */
[----:B------:R-:W-:Y:S02]  /*cd30*/  ISETP.GE.AND P4, PT, R2, UR4, PT ;  /* 0x0000000402007c0c */ /* 0x000fe4000bf86270 */
[----:B------:R-:W-:Y:S02]  /*cd40*/  ISETP.GE.AND P2, PT, R220, UR4, PT ;  /* 0x00000004dc007c0c */ /* 0x000fe4000bf46270 */
[----:B------:R-:W-:Y:S02]  /*cd50*/  ISETP.GE.AND P1, PT, R219, UR4, PT ;  /* 0x00000004db007c0c */ /* 0x000fe4000bf26270 */
[----:B------:R-:W-:-:S02]  /*cd60*/  ISETP.GE.AND P0, PT, R218, UR4, PT ;  /* 0x00000004da007c0c */ /* 0x000fc4000bf06270 */
[----:B------:R-:W-:-:S03]  /*cd70*/  SHF.R.S32.HI R0, RZ, 0x1f, R17 ;  /* 0x0000001fff007819 */ /* 0x000fc60000011411 */
[CC--:B-1----:R-:W-:Y:S02]  /*cd80*/  @!P5 LEA R8, P3, R221.reuse, R4.reuse, 0x2 ;  /* 0x00000004dd08d211 */ /* 0x0c2fe400078610ff */
        /* <DEDUP_REMOVED lines=129> */
.L_x_14129:
        /* <DEDUP_REMOVED lines=33> */
.L_x_14141:
        /* <DEDUP_REMOVED lines=31> */
[----:B------:R-:W-:Y:S01]  /*d9a0*/  MOV R3, R6 ;  /* 0x0000000600037202 */ /* 0x000fe20000000f00 */
[----:B------:R-:W-:-:S02]  /*d9b0*/  UIADD3 UR18, UR11, UR18, URZ ;  /* 0x000000120b127290 */ /* 0x000fc4000fffe03f */
[----:B------:R-:W-:Y:S01]  /*d9c0*/  UIADD3 UR13, UR9, UR13, URZ ;  /* 0x0000000d090d7290 */ /* 0x000fe2000fffe03f */
[----:B------:R-:W-:Y:S02]  /*d9d0*/  IMAD.U32 R10, RZ, RZ, UR14 ;  /* 0x0000000eff0a7e24 */ /* 0x000fe4000f8e00ff */
        /* <DEDUP_REMOVED lines=22> */
.L_x_14143:
[----:B------:R-:W-:Y:S05]  /*db40*/  BSYNC B1 ;  /* 0x0000000000017941 */ /* 0x000fea0003800000 */
.L_x_14142:
        /* <DEDUP_REMOVED lines=14> */
[----:B------:R-:W-:-:S03]  /*dc30*/  UIADD3 UR9, UR9, UR10, URZ ;  /* 0x0000000a09097290 */ /* 0x000fc6000fffe03f */
[----:B------:R-:W-:Y:S01]  /*dc40*/  IMAD R3, R10, 0x20, R13 ;  /* 0x000000200a037824 */ /* 0x000fe200078e020d */
[----:B------:R-:W-:Y:S02]  /*dc50*/  ULDC.64 UR10, c[0x0][0xae8] ;  /* 0x0002ba00000a7ab9 */ /* 0x000fe40000000a00 */
[----:B------:R-:W-:Y:S01]  /*dc60*/  UIMAD.WIDE.U32 UR8, UR41, UR10, UR8 ;  /* 0x0000000a290872a5 */ /* 0x000fe2000f8e0008 */
[----:B------:R-:W-:Y:S01]  /*dc70*/  VIADD R8, R3, UR42 ;  /* 0x0000002a03087c36 */ /* 0x000fe20008000000 */
[----:B-1----:R-:W-:Y:S02]  /*dc80*/  ISETP.NE.AND P0, PT, R11, 0x1, PT ;  /* 0x000000010b00780c */ /* 0x002fe40003f05270 */
[----:B------:R-:W-:Y:S01]  /*dc90*/  UIMAD UR9, UR41, UR11, UR9 ;  /* 0x0000000b290972a4 */ /* 0x000fe2000f8e0209 */
[----:B------:R-:W-:Y:S02]  /*dca0*/  IMAD.MOV.U32 R3, RZ, RZ, R8 ;  /* 0x000000ffff037224 */ /* 0x000fe400078e0008 */
[----:B------:R-:W-:-:S02]  /*dcb0*/  ULDC.64 UR10, c[0x0][0xaf0] ;  /* 0x0002bc00000a7ab9 */ /* 0x000fc40000000a00 */
        /* <DEDUP_REMOVED lines=18> */
[----:B------:R-:W-:Y:S02]  /*dde0*/  VIADD R8, R13, UR42 ;  /* 0x0000002a0d087c36 */ /* 0x000fe40008000000 */
[----:B------:R-:W-:Y:S01]  /*ddf0*/  IMAD R9, R3, UR11, R6 ;  /* 0x0000000b03097c24 */ /* 0x000fe2000f8e0206 */
[----:B------:R-:W-:Y:S01]  /*de00*/  SHF.R.S32.HI R6, RZ, 0x1f, R7 ;  /* 0x0000001fff067819 */ /* 0x000fe20000011407 */
[----:B-----5:R-:W-:Y:S02]  /*de10*/  IMAD R11, R0, R11, RZ ;  /* 0x0000000b000b7224 */ /* 0x020fe400078e02ff */
        /* <DEDUP_REMOVED lines=41> */
.L_x_14145:
[----:B------:R-:W-:Y:S05]  /*e0b0*/  BSYNC B1 ;  /* 0x0000000000017941 */ /* 0x000fea0003800000 */
.L_x_14144:
        /* <DEDUP_REMOVED lines=21> */
.L_x_14147:
[----:B------:R-:W-:Y:S05]  /*e210*/  BSYNC B1 ;  /* 0x0000000000017941 */ /* 0x000fea0003800000 */
.L_x_14146:
        /* <DEDUP_REMOVED lines=21> */
.L_x_14149:
[----:B------:R-:W-:Y:S05]  /*e370*/  BSYNC B1 ;  /* 0x0000000000017941 */ /* 0x000fea0003800000 */
.L_x_14148:
        /* <DEDUP_REMOVED lines=10> */
[----:B---3--:R-:W-:-:S04]  /*e420*/  @!P3 LEA R6, P4, R7, R4, 0x1 ;  /* 0x000000040706b211 */ /* 0x008fc800078808ff */
[-C--:B--2---:R-:W-:Y:S02]  /*e430*/  @!P3 LEA.HI.X R7, R7, R3.reuse, R14, 0x1, P4 ;  /* 0x000000030707b211 */ /* 0x084fe400020f0c0e */
        /* <DEDUP_REMOVED lines=10> */
.L_x_14138:
[----:B------:R-:W-:Y:S05]  /*e4e0*/  BSYNC B0 ;  /* 0x0000000000007941 */ /* 0x000fea0003800000 */
.L_x_14128:
[----:B------:R-:W-:Y:S02]  /*e4f0*/  ULDC UR4, c[0x0][0xc3c] ;  /* 0x00030f0000047ab9 */ /* 0x000fe40000000800 */
[----:B------:R-:W-:-:S06]  /*e500*/  UISETP.GE.AND UP0, UPT, UR7, UR4, UPT ;  /* 0x000000040700728c */ /* 0x000fcc000bf06270 */
[----:B------:R-:W-:-:S13]  /*e510*/  PLOP3.LUT P0, PT, PT, PT, UP0, 0x80, 0x0 ;  /* 0x000000000000781c */ /* 0x000fda0003f0f008 */
[----:B------:R-:W-:Y:S05]  /*e520*/  @!P0 BRA `(.L_x_14150) ;  /* 0xffffff2800c08947 */ /* 0x000fea000383ffff */
[----:B------:R-:W-:Y:S05]  /*e530*/  EXIT ;  /* 0x000000000000794d */ /* 0x000fea0003800000 */
.L_x_14085:
        /* <DEDUP_REMOVED lines=16> */
.L_x_14151:
        /* <DEDUP_REMOVED lines=43> */
.L_x_14155:
        /* <DEDUP_REMOVED lines=35> */
.L_x_14153:
        /* <DEDUP_REMOVED lines=13> */
.L_x_14156:
        /* <DEDUP_REMOVED lines=62> */
.L_x_14157:
        /* <DEDUP_REMOVED lines=61> */
.L_x_14158:
[----:B------:R-:W-:-:S05]  /*f3a0*/  LOP3.LUT R17, RZ, R2, RZ, 0x33, !PT ;  /* 0x00000002ff117212 */ /* 0x000fca00078e33ff */
[----:B------:R-:W-:Y:S01]  /*f3b0*/  IMAD.IADD R17, R6, 0x1, R17 ;  /* 0x0000000106117824 */ /* 0x000fe200078e0211 */
[----:B------:R-:W-:Y:S06]  /*f3c0*/  BRA `(.L_x_14159) ;  /* 0x0000000000147947 */ /* 0x000fec0003800000 */
.L_x_14154:
[----:B------:R-:W-:Y:S01]  /*f3d0*/  ULDC UR4, c[0x0][0xc3c] ;  /* 0x00030f0000047ab9 */ /* 0x000fe20000000800 */
[----:B------:R-:W-:Y:S01]  /*f3e0*/  IMAD.MOV.U32 R17, RZ, RZ, RZ ;  /* 0x000000ffff117224 */ /* 0x000fe200078e00ff */
[----:B------:R-:W-:Y:S01]  /*f3f0*/  MOV R16, UR6 ;  /* 0x0000000600107c02 */ /* 0x000fe20008000f00 */
[----:B------:R-:W-:Y:S02]  /*f400*/  IMAD.MOV.U32 R18, RZ, RZ, RZ ;  /* 0x000000ffff127224 */ /* 0x000fe400078e00ff */
[----:B------:R-:W-:-:S07]  /*f410*/  IMAD.U32 R19, RZ, RZ, UR4 ;  /* 0x00000004ff137e24 */ /* 0x000fce000f8e00ff */
.L_x_14159:
[----:B------:R-:W-:-:S13]  /*f420*/  ISETP.NE.AND P0, PT, R7, RZ, PT ;  /* 0x000000ff0700720c */ /* 0x000fda0003f05270 */
[----:B------:R-:W0:Y:S01]  /*f430*/  @!P0 S2R R3, SR_CgaCtaId ;  /* 0x0000000000038919 */ /* 0x000e220000008800 */
[----:B------:R-:W-:-:S04]  /*f440*/  @!P0 MOV R2, 0x400 ;  /* 0x0000040000028802 */ /* 0x000fc80000000f00 */
[----:B0-----:R-:W-:-:S05]  /*f450*/  @!P0 LEA R2, R3, R2, 0x18 ;  /* 0x0000000203028211 */ /* 0x001fca00078ec0ff */
[----:B------:R1:W-:Y:S01]  /*f460*/  @!P0 STS.128 [R2+0x228d0], R16 ;  /* 0x0228d01002008388 */ /* 0x0003e20000000c00 */
[----:B------:R-:W-:Y:S06]  /*f470*/  BAR.ARV 0x5, 0x180 ;  /* 0x0146000000007b1d */ /* 0x000fec0000002000 */
.L_x_14152:
        /* <DEDUP_REMOVED lines=29> */
.L_x_14223:
[----:B0-----:R-:W0:Y:S02]  /*f650*/  LDC.64 R2, c[0x0][0xc88] ;  /* 0x00032200ff027b82 */ /* 0x001e240000000a00 */
        /* <DEDUP_REMOVED lines=37> */
[----:B--2---:R1:W-:Y:S01]  /*f8b0*/  @P0 STL [R1], R0 ;  /* 0x0000000001000387 */ /* 0x0043e20000100800 */
[----:B---3--:R-:W-:Y:S05]  /*f8c0*/  @P0 BRA `(.L_x_14161) ;  /* 0x0000000000200947 */ /* 0x008fea0003800000 */
[----:B------:R-:W-:Y:S02]  /*f8d0*/  ULDC UR4, c[0x0][0x288] ;  /* 0x0000a20000047ab9 */ /* 0x000fe40000000800 */
[----:B-1----:R-:W-:-:S05]  /*f8e0*/  IMAD.U32 R0, RZ, RZ, UR4 ;  /* 0x00000004ff007e24 */ /* 0x002fca000f8e00ff */
[----:B------:R0:W-:Y:S01]  /*f8f0*/  STL [R1], R0 ;  /* 0x0000000001007387 */ /* 0x0001e20000100800 */
[----:B------:R-:W-:Y:S05]  /*f900*/  @!P2 BRA `(.L_x_14161) ;  /* 0x000000000010a947 */ /* 0x000fea0003800000 */
[----:B------:R-:W2:Y:S04]  /*f910*/  LDG.E R5, desc[UR52][R2.64] ;  /* 0x0000003402057981 */ /* 0x000ea8000c1e1900 */
[----:B0-----:R-:W2:Y:S02]  /*f920*/  LDG.E R0, desc[UR52][R2.64+0x4] ;  /* 0x0000043402007981 */ /* 0x001ea4000c1e1900 */
[----:B--2---:R-:W-:-:S05]  /*f930*/  IMAD.IADD R0, R0, 0x1, -R5 ;  /* 0x0000000100007824 */ /* 0x004fca00078e0a05 */
[----:B------:R2:W-:Y:S02]  /*f940*/  STL [R1], R0 ;  /* 0x0000000001007387 */ /* 0x0005e40000100800 */
.L_x_14161:
        /* <DEDUP_REMOVED lines=9> */
.L_x_14162:
        /* <DEDUP_REMOVED lines=9> */
.L_x_14163:
[----:B------:R-:W4:Y:S01]  /*fa70*/  LDL R4, [R1] ;  /* 0x0000000001047983 */ /* 0x000f220000100800 */
[----:B012---:R-:W0:Y:S01]  /*fa80*/  LDC R0, c[0x0][0x448] ;  /* 0x00011200ff007b82 */ /* 0x007e220000000800 */
[----:B-----5:R-:W-:Y:S01]  /*fa90*/  IMAD.IADD R32, R7, 0x1, -R30 ;  /* 0x0000000107207824 */ /* 0x020fe200078e0a1e */
[----:B------:R-:W-:Y:S01]  /*faa0*/  LOP3.LUT R23, R23, 0xfffffdff, RZ, 0xc0, !PT ;  /* 0xfffffdff17177812 */ /* 0x000fe200078ec0ff */
[----:B------:R-:W-:Y:S01]  /*fab0*/  BSSY B0, `(.L_x_14164) ;  /* 0x0000038000007945 */ /* 0x000fe20003800000 */
[----:B0-----:R-:W-:Y:S01]  /*fac0*/  ISETP.NE.AND P0, PT, R0, 0x1, PT ;  /* 0x000000010000780c */ /* 0x001fe20003f05270 */
[----:B------:R-:W-:-:S04]  /*fad0*/  IMAD.SHL.U32 R0, R17, 0x80, RZ ;  /* 0x0000008011007824 */ /* 0x000fc800078e00ff */
[----:B------:R-:W-:-:S08]  /*fae0*/  VIADD R0, R0, 0x7f ;  /* 0x0000007f00007836 */ /* 0x000fd00000000000 */
        /* <DEDUP_REMOVED lines=52> */
.L_x_14165:
[----:B------:R-:W-:Y:S05]  /*fe30*/  BSYNC B0 ;  /* 0x0000000000007941 */ /* 0x000fea0003800000 */
.L_x_14164:
        /* <DEDUP_REMOVED lines=23> */
.L_x_14167:
        /* <DEDUP_REMOVED lines=20> */
.L_x_14170:
[----:B------:R-:W-:Y:S05]  /*100f0*/  BSYNC B6 ;  /* 0x0000000000067941 */ /* 0x000fea0003800000 */
.L_x_14169:
        /* <DEDUP_REMOVED lines=20> */
.L_x_14173:
        /* <DEDUP_REMOVED lines=15> */
.L_x_14172:
[----:B------:R-:W-:Y:S05]  /*10330*/  BSYNC B6 ;  /* 0x0000000000067941 */ /* 0x000fea0003800000 */
.L_x_14171:
[----:B------:R-:W0:Y:S01]  /*10340*/  S2R R20, SR_TID.X ;  /* 0x0000000000147919 */ /* 0x000e220000002100 */
[----:B------:R-:W-:Y:S01]  /*10350*/  ULDC.64 UR4, c[0x0][0x9f8] ;  /* 0x00027e0000047ab9 */ /* 0x000fe20000000a00 */
[----:B------:R-:W1:Y:S01]  /*10360*/  LDC R8, c[0x0][0x430] ;  /* 0x00010c00ff087b82 */ /* 0x000e620000000800 */
[----:B------:R-:W-:-:S04]  /*10370*/  ISETP.NE.U32.AND P0, PT, RZ, UR4, PT ;  /* 0x00000004ff007c0c */ /* 0x000fc8000bf05070 */
[----:B------:R-:W-:-:S13]  /*10380*/  ISETP.NE.AND.EX P0, PT, RZ, UR5, PT, P0 ;  /* 0x00000005ff007c0c */ /* 0x000fda000bf05300 */
[----:B------:R-:W-:Y:S01]  /*10390*/  @P0 IADD3 R2, P1, R31, UR4, RZ ;  /* 0x000000041f020c10 */ /* 0x000fe2000ff3e0ff */
[----:B------:R-:W-:-:S03]  /*103a0*/  ULDC UR4, c[0x0][0x320] ;  /* 0x0000c80000047ab9 */ /* 0x000fc60000000800 */
[----:B------:R-:W-:-:S05]  /*103b0*/  @P0 IADD3.X R3, R33, UR5, RZ, P1, !PT ;  /* 0x0000000521030c10 */ /* 0x000fca0008ffe4ff */
[----:B------:R2:W5:Y:S01]  /*103c0*/  @P0 LDG.E R27, desc[UR52][R2.64] ;  /* 0x00000034021b0981 */ /* 0x000562000c1e1900 */
[----:B------:R-:W-:Y:S01]  /*103d0*/  LOP3.LUT R23, R23, 0xffffffef, RZ, 0xc0, !PT ;  /* 0xffffffef17177812 */ /* 0x000fe200078ec0ff */
[----:B------:R-:W-:Y:S01]  /*103e0*/  UMOV UR5, 0xffffffff ;  /* 0xffffffff00057882 */ /* 0x000fe20000000000 */
[----:B0-----:R-:W-:Y:S01]  /*103f0*/  IMAD.SHL.U32 R20, R20, 0x8, RZ ;  /* 0x0000000814147824 */ /* 0x001fe200078e00ff */
[----:B------:R-:W0:Y:S01]  /*10400*/  S2R R21, SR_TID.X ;  /* 0x0000000000157919 */ /* 0x000e220000002100 */
[----:B------:R-:W-:Y:S01]  /*10410*/  LOP3.LUT R23, R23, 0xfffffff7, RZ, 0xc0, !PT ;  /* 0xfffffff717177812 */ /* 0x000fe200078ec0ff */
[----:B------:R-:W-:Y:S02]  /*10420*/  VIADD R0, R35, 0xffffffff ;  /* 0xffffffff23007836 */ /* 0x000fe40000000000 */
[----:B------:R-:W-:-:S04]  /*10430*/  LOP3.LUT R20, R20, 0x38, RZ, 0xc0, !PT ;  /* 0x0000003814147812 */ /* 0x000fc800078ec0ff */
[C---:B------:R-:W-:Y:S02]  /*10440*/  LOP3.LUT R34, R20.reuse, 0x40, RZ, 0xfc, !PT ;  /* 0x0000004014227812 */ /* 0x040fe400078efcff */
[----:B------:R-:W-:Y:S02]  /*10450*/  LOP3.LUT R20, R20, 0x80, RZ, 0xfc, !PT ;  /* 0x0000008014147812 */ /* 0x000fe400078efcff */
[----:B------:R-:W-:Y:S02]  /*10460*/  ISETP.GE.AND P1, PT, R34, UR4, PT ;  /* 0x0000000422007c0c */ /* 0x000fe4000bf26270 */
[----:B------:R-:W-:Y:S02]  /*10470*/  ISETP.GE.AND P0, PT, R20, UR4, PT ;  /* 0x0000000414007c0c */ /* 0x000fe4000bf06270 */
[----:B------:R-:W3:Y:S09]  /*10480*/  S2R R20, SR_TID.X ;  /* 0x0000000000147919 */ /* 0x000ef20000002100 */
[----:B------:R-:W-:Y:S01]  /*10490*/  @P1 LOP3.LUT R23, R23, 0x8, RZ, 0xfc, !PT ;  /* 0x0000000817171812 */ /* 0x000fe200078efcff */
[----:B0-----:R-:W-:-:S05]  /*104a0*/  IMAD.SHL.U32 R21, R21, 0x8, RZ ;  /* 0x0000000815157824 */ /* 0x001fca00078e00ff */
[----:B------:R-:W-:-:S04]  /*104b0*/  LOP3.LUT R21, R21, 0x38, RZ, 0xc0, !PT ;  /* 0x0000003815157812 */ /* 0x000fc800078ec0ff */
[C---:B------:R-:W-:Y:S02]  /*104c0*/  ISETP.GE.AND P2, PT, R21.reuse, UR4, PT ;  /* 0x0000000415007c0c */ /* 0x040fe4000bf46270 */
[----:B------:R-:W-:Y:S02]  /*104d0*/  LOP3.LUT R21, R21, 0xc0, RZ, 0xfc, !PT ;  /* 0x000000c015157812 */ /* 0x000fe400078efcff */
[----:B---3--:R-:W-:-:S04]  /*104e0*/  LOP3.LUT R20, R20, 0x7f, RZ, 0xc0, !PT ;  /* 0x0000007f14147812 */ /* 0x008fc800078ec0ff */
[----:B------:R-:W-:Y:S02]  /*104f0*/  SHF.R.U32.HI R34, RZ, 0x3, R20 ;  /* 0x00000003ff227819 */ /* 0x000fe40000011614 */
[----:B------:R-:W0:Y:S03]  /*10500*/  S2R R20, SR_TID.X ;  /* 0x0000000000147919 */ /* 0x000e260000002100 */
[----:B------:R-:W-:-:S04]  /*10510*/  @P2 LOP3.LUT R23, R23, 0x10, RZ, 0xfc, !PT ;  /* 0x0000001017172812 */ /* 0x000fc800078efcff */
[----:B------:R-:W-:-:S04]  /*10520*/  LOP3.LUT R23, R23, 0xfffffffb, RZ, 0xc0, !PT ;  /* 0xfffffffb17177812 */ /* 0x000fc800078ec0ff */
[----:B------:R-:W-:Y:S02]  /*10530*/  @P0 LOP3.LUT R23, R23, 0x4, RZ, 0xfc, !PT ;  /* 0x0000000417170812 */ /* 0x000fe400078efcff */
[----:B------:R-:W-:Y:S02]  /*10540*/  ISETP.GE.AND P0, PT, R21, UR4, PT ;  /* 0x0000000415007c0c */ /* 0x000fe4000bf06270 */
[----:B------:R-:W-:-:S11]  /*10550*/  LOP3.LUT R23, R23, 0xfffffffd, RZ, 0xc0, !PT ;  /* 0xfffffffd17177812 */ /* 0x000fd600078ec0ff */
[----:B------:R-:W-:Y:S01]  /*10560*/  @P0 LOP3.LUT R23, R23, 0x2, RZ, 0xfc, !PT ;  /* 0x0000000217170812 */ /* 0x000fe200078efcff */
[----:B0-----:R-:W-:-:S05]  /*10570*/  IMAD.SHL.U32 R20, R20, 0x10, RZ ;  /* 0x0000001014147824 */ /* 0x001fca00078e00ff */
[----:B------:R-:W-:-:S05]  /*10580*/  LOP3.LUT R20, R34, 0x70, R20, 0xf8, !PT ;  /* 0x0000007022147812 */ /* 0x000fca00078ef814 */
[----:B------:R-:W-:Y:S01]  /*10590*/  IMAD R35, R0, 0x60, R20 ;  /* 0x0000006000237824 */ /* 0x000fe200078e0214 */
[----:B-12---:R-:W-:Y:S06]  /*105a0*/  BRA.DIV UR5, `(.L_x_14174) ;  /* 0x0000004605007947 */ /* 0x006fec000b800000 */
.L_x_14240:
        /* <DEDUP_REMOVED lines=21> */
[----:B------:R-:W-:Y:S01]  /*10700*/  IMAD.U32 R3, RZ, RZ, UR36 ;  /* 0x00000024ff037e24 */ /* 0x000fe2000f8e00ff */
[----:B------:R-:W-:Y:S02]  /*10710*/  LOP3.LUT R23, R23, 0xffffffbf, RZ, 0xc0, !PT ;  /* 0xffffffbf17177812 */ /* 0x000fe400078ec0ff */
[----:B0-----:R-:W-:-:S04]  /*10720*/  @!P0 LEA R4, P1, R2, R4, 0x2 ;  /* 0x0000000402048211 */ /* 0x001fc800078210ff */
[----:B------:R-:W-:-:S05]  /*10730*/  @!P0 LEA.HI.X R5, R2, R5, R7, 0x2, P1 ;  /* 0x0000000502058211 */ /* 0x000fca00008f1407 */
[----:B------:R0:W5:Y:S01]  /*10740*/  @!P0 LDG.E R34, desc[UR52][R4.64] ;  /* 0x0000003404228981 */ /* 0x000162000c1e1900 */
[----:B------:R-:W-:Y:S01]  /*10750*/  ISETP.NE.AND P0, PT, R3, 0x3, PT ;  /* 0x000000030300780c */ /* 0x000fe20003f05270 */
[----:B------:R-:W-:Y:S01]  /*10760*/  IMAD.MOV R2, RZ, RZ, -R6 ;  /* 0x000000ffff027224 */ /* 0x000fe200078e0a06 */
[----:B------:R-:W-:Y:S02]  /*10770*/  ISETP.GT.U32.AND P1, PT, R20, 0x5f, PT ;  /* 0x0000005f1400780c */ /* 0x000fe40003f24070 */
[----:B------:R-:W-:Y:S01]  /*10780*/  LOP3.LUT R18, R18, 0xffff, RZ, 0xc0, !PT ;  /* 0x0000ffff12127812 */ /* 0x000fe200078ec0ff */
[----:B------:R-:W-:Y:S01]  /*10790*/  IMAD R35, R8, R2, R35 ;  /* 0x0000000208237224 */ /* 0x000fe200078e0223 */
[----:B------:R-:W-:-:S07]  /*107a0*/  SEL R6, RZ, 0x1, P2 ;  /* 0x00000001ff067807 */ /* 0x000fce0001000000 */
[----:B------:R-:W-:-:S04]  /*107b0*/  @P0 LOP3.LUT R23, R23, 0x40, RZ, 0xfc, !PT ;  /* 0x0000004017170812 */ /* 0x000fc800078efcff */
[----:B------:R-:W-:-:S04]  /*107c0*/  LOP3.LUT R23, R23, 0xffffffdf, RZ, 0xc0, !PT ;  /* 0xffffffdf17177812 */ /* 0x000fc800078ec0ff */
[----:B------:R-:W-:Y:S01]  /*107d0*/  @P1 LOP3.LUT R23, R23, 0x20, RZ, 0xfc, !PT ;  /* 0x0000002017171812 */ /* 0x000fe200078efcff */
[----:B0-----:R-:W-:Y:S06]  /*107e0*/  @!P0 BRA `(.L_x_14175) ;  /* 0x0000000000048947 */ /* 0x001fec0003800000 */
[----:B------:R-:W-:Y:S01]  /*107f0*/  BPT.TRAP 0x1 ;  /* 0x000000040000795c */ /* 0x000fe20000300000 */
.L_x_14175:
[----:B------:R-:W-:Y:S01]  /*10800*/  IMAD R32, R0, -0x60, R32 ;  /* 0xffffffa000207824 */ /* 0x000fe200078e0220 */
[----:B------:R-:W-:Y:S01]  /*10810*/  SHF.L.U32 R0, R26, 0x1f, RZ ;  /* 0x0000001f1a007819 */ /* 0x000fe200000006ff */
[----:B------:R-:W-:Y:S01]  /*10820*/  IMAD R33, R24, 0x8, R22 ;  /* 0x0000000818217824 */ /* 0x000fe200078e0216 */
[----:B------:R-:W-:Y:S03]  /*10830*/  BSSY B0, `(.L_x_14176) ;  /* 0x0000003000007945 */ /* 0x000fe60003800000 */
[----:B------:R-:W0:Y:S02]  /*10840*/  SYNCS.PHASECHK.TRANS64.TRYWAIT P0, [R33+URZ+0x22840], R0 ;  /* 0x02284000210075a7 */ /* 0x000e24000800017f */
[----:B0-----:R-:W-:Y:S05]  /*10850*/  @!P0 BRA `(.L_x_14177) ;  /* 0x0000004000888947 */ /* 0x001fea0003800000 */
.L_x_14241:
[----:B------:R-:W-:Y:S05]  /*10860*/  BSYNC B0 ;  /* 0x0000000000007941 */ /* 0x000fea0003800000 */
.L_x_14176:
        /* <DEDUP_REMOVED lines=87> */
.L_x_14255:
        /* <DEDUP_REMOVED lines=10> */
.L_x_14179:
        /* <DEDUP_REMOVED lines=11> */
.L_x_14180:
        /* <DEDUP_REMOVED lines=15> */
[----:B------:R-:W-:-:S04]  /*11020*/  SEL R25, RZ, 0x8, P0 ;  /* 0x00000008ff197807 */ /* 0x000fc80000000000 */
[----:B------:R-:W-:Y:S02]  /*11030*/  IADD3 R25, R0, R25, RZ ;  /* 0x0000001900197210 */ /* 0x000fe40007ffe0ff */
[----:B------:R-:W-:Y:S01]  /*11040*/  SHF.R.S32.HI R0, RZ, 0x1f, R37 ;  /* 0x0000001fff007819 */ /* 0x000fe20000011425 */
[----:B-1----:R-:W-:-:S04]  /*11050*/  IMAD.WIDE.U32 R4, R37, UR4, RZ ;  /* 0x0000000425047c25 */ /* 0x002fc8000f8e00ff */
[----:B------:R-:W-:-:S04]  /*11060*/  IMAD R0, R0, UR4, RZ ;  /* 0x0000000400007c24 */ /* 0x000fc8000f8e02ff */
[----:B------:R-:W-:-:S04]  /*11070*/  IMAD R0, R37, UR5, R0 ;  /* 0x0000000525007c24 */ /* 0x000fc8000f8e0200 */
[----:B------:R-:W-:Y:S01]  /*11080*/  IMAD.IADD R37, R5, 0x1, R0 ;  /* 0x0000000105257824 */ /* 0x000fe200078e0200 */
[----:B-----5:R-:W-:-:S05]  /*11090*/  SEL R2, R3, RZ, !P1 ;  /* 0x000000ff03027207 */ /* 0x020fca0004800000 */
[----:B------:R1:W-:Y:S04]  /*110a0*/  STL [R1+0x24], R2 ;  /* 0x0000240201007387 */ /* 0x0003e80000100800 */
        /* <DEDUP_REMOVED lines=20> */
.L_x_14182:
[----:B------:R-:W-:Y:S05]  /*111f0*/  BSYNC B6 ;  /* 0x0000000000067941 */ /* 0x000fea0003800000 */
.L_x_14181:
[----:B------:R-:W2:Y:S01]  /*11200*/  LDL.LU.64 R2, [R1+0x8] ;  /* 0x0000080001027983 */ /* 0x000ea20000300a00 */
[----:B------:R-:W-:Y:S01]  /*11210*/  ULDC.64 UR4, c[0x0][0x2d8] ;  /* 0x0000b60000047ab9 */ /* 0x000fe20000000a00 */
[----:B------:R-:W1:Y:S02]  /*11220*/  LDC R4, c[0x0][0x448] ;  /* 0x00011200ff047b82 */ /* 0x000e640000000800 */
[----:B------:R-:W3:Y:S04]  /*11230*/  LDL.LU R20, [R1+0x24] ;  /* 0x0000240001147983 */ /* 0x000ee80000300800 */
[----:B------:R-:W4:Y:S04]  /*11240*/  LDL.LU R21, [R1+0x10] ;  /* 0x0000100001157983 */ /* 0x000f280000300800 */
[----:B------:R0:W5:Y:S01]  /*11250*/  LDL R9, [R1] ;  /* 0x0000000001097983 */ /* 0x0001620000100800 */
[----:B-1----:R-:W-:-:S13]  /*11260*/  ISETP.NE.AND P6, PT, R4, 0x1, PT ;  /* 0x000000010400780c */ /* 0x002fda0003fc5270 */
[----:B------:R-:W1:Y:S08]  /*11270*/  @P6 LDC R6, c[0x0][0x44c] ;  /* 0x00011300ff066b82 */ /* 0x000e700000000800 */
        /* <DEDUP_REMOVED lines=13> */
[----:B------:R-:W-:Y:S01]  /*11350*/  IMAD.IADD R3, R3, 0x1, R0 ;  /* 0x0000000103037824 */ /* 0x000fe200078e0200 */
[----:B-1----:R-:W-:-:S04]  /*11360*/  LOP3.LUT R20, R20, 0x7f, RZ, 0xc0, !PT ;  /* 0x0000007f14147812 */ /* 0x002fc800078ec0ff */
[----:B------:R-:W-:Y:S02]  /*11370*/  SHF.R.U32.HI R21, RZ, 0x3, R20 ;  /* 0x00000003ff157819 */ /* 0x000fe40000011614 */
[----:B------:R-:W1:Y:S02]  /*11380*/  S2R R20, SR_TID.X ;  /* 0x0000000000147919 */ /* 0x000e640000002100 */
[----:B-1----:R-:W-:-:S05]  /*11390*/  IMAD.SHL.U32 R20, R20, 0x10, RZ ;  /* 0x0000001014147824 */ /* 0x002fca00078e00ff */
[----:B------:R-:W-:-:S05]  /*113a0*/  LOP3.LUT R20, R21, 0x70, R20, 0xf8, !PT ;  /* 0x0000007015147812 */ /* 0x000fca00078ef814 */
[----:B------:R-:W-:-:S04]  /*113b0*/  IMAD R0, R17, 0x80, R20 ;  /* 0x0000008011007824 */ /* 0x000fc800078e0214 */
[----:B------:R-:W-:-:S04]  /*113c0*/  @P6 IMAD.HI.U32 R6, R0, R6, RZ ;  /* 0x0000000600066227 */ /* 0x000fc800078e00ff */
[----:B------:R-:W-:Y:S01]  /*113d0*/  IMAD.MOV.U32 R4, RZ, RZ, R0 ;  /* 0x000000ffff047224 */ /* 0x000fe200078e0000 */
[----:B0-----:R-:W-:Y:S02]  /*113e0*/  @P6 SHF.R.U32.HI R4, RZ, R5, R6 ;  /* 0x00000005ff046219 */ /* 0x001fe40000011606 */
[----:B------:R-:W0:Y:S03]  /*113f0*/  LDC R6, c[0x0][0x448] ;  /* 0x00011200ff067b82 */ /* 0x000e260000000800 */
[----:B------:R-:W-:Y:S01]  /*11400*/  IMAD.MOV R5, RZ, RZ, -R4 ;  /* 0x000000ffff057224 */ /* 0x000fe200078e0a04 */
[----:B------:R-:W1:Y:S01]  /*11410*/  S2R R20, SR_TID.X ;  /* 0x0000000000147919 */ /* 0x000e620000002100 */
        /* <DEDUP_REMOVED lines=15> */
[----:B-1----:R-:W-:-:S03]  /*11510*/  LOP3.LUT R20, R20, 0x7f, RZ, 0xc0, !PT ;  /* 0x0000007f14147812 */ /* 0x002fc600078ec0ff */
        /* <DEDUP_REMOVED lines=78> */
.L_x_14272:
        /* <DEDUP_REMOVED lines=10> */
.L_x_14184:
        /* <DEDUP_REMOVED lines=18> */
.L_x_14273:
[----:B------:R-:W-:Y:S05]  /*11bc0*/  BSYNC B0 ;  /* 0x0000000000007941 */ /* 0x000fea0003800000 */
.L_x_14185:
[----:B------:R-:W-:-:S05]  /*11bd0*/  IMAD.U32 R0, RZ, RZ, UR36 ;  /* 0x00000024ff007e24 */ /* 0x000fca000f8e00ff */
[----:B------:R-:W-:-:S13]  /*11be0*/  ISETP.NE.AND P0, PT, R0, 0x3, PT ;  /* 0x000000030000780c */ /* 0x000fda0003f05270 */
[----:B------:R-:W-:Y:S05]  /*11bf0*/  @!P0 BRA `(.L_x_14187) ;  /* 0x0000000000048947 */ /* 0x000fea0003800000 */
[----:B------:R-:W-:Y:S01]  /*11c00*/  BPT.TRAP 0x1 ;  /* 0x000000040000795c */ /* 0x000fe20000300000 */
.L_x_14187:
[----:B------:R-:W-:Y:S01]  /*11c10*/  SHF.L.U32 R0, R26, 0x1f, RZ ;  /* 0x0000001f1a007819 */ /* 0x000fe200000006ff */
[----:B------:R-:W-:Y:S03]  /*11c20*/  BSSY B0, `(.L_x_14188) ;  /* 0x0000003000007945 */ /* 0x000fe60003800000 */
[----:B------:R-:W1:Y:S02]  /*11c30*/  SYNCS.PHASECHK.TRANS64.TRYWAIT P0, [R33+URZ+0x22860], R0 ;  /* 0x02286000210075a7 */ /* 0x000e64000800017f */
[----:B-1----:R-:W-:Y:S05]  /*11c40*/  @!P0 BRA `(.L_x_14189) ;  /* 0x0000004000548947 */ /* 0x002fea0003800000 */
.L_x_14274:
[----:B------:R-:W-:Y:S05]  /*11c50*/  BSYNC B0 ;  /* 0x0000000000007941 */ /* 0x000fea0003800000 */
.L_x_14188:
        /* <DEDUP_REMOVED lines=93> */
.L_x_14288:
        /* <DEDUP_REMOVED lines=15> */
.L_x_14191:
        /* <DEDUP_REMOVED lines=11> */
.L_x_14192:
[----:B------:R-:W2:Y:S01]  /*123d0*/  LDL.LU R2, [R1+0x14] ;  /* 0x0000140001027983 */ /* 0x000ea20000300800 */
[----:B------:R0:W-:Y:S01]  /*123e0*/  SYNCS.ARRIVE.TRANS64.A1T0 RZ, [R33+URZ+0x22850], RZ ;  /* 0x022850ff21ff79a7 */ /* 0x0001e2000810003f */
[----:B------:R-:W-:Y:S01]  /*123f0*/  BSSY B0, `(.L_x_14193) ;  /* 0x00000dc000007945 */ /* 0x000fe20003800000 */
[----:B--2---:R-:W-:-:S05]  /*12400*/  VIADD R21, R2, 0xfffffffe ;  /* 0xfffffffe02157836 */ /* 0x004fca0000000000 */
[----:B------:R-:W-:-:S13]  /*12410*/  ISETP.GE.AND P0, PT, R21, R29, PT ;  /* 0x0000001d1500720c */ /* 0x000fda0003f06270 */
[----:B0-----:R-:W-:Y:S05]  /*12420*/  @!P0 BRA `(.L_x_14194) ;  /* 0x0000000c00608947 */ /* 0x001fea0003800000 */
.L_x_14207:
        /* <DEDUP_REMOVED lines=44> */
.L_x_14195:
[----:B------:R-:W-:Y:S01]  /*126f0*/  IMAD R10, R24, 0x8, R22 ;  /* 0x00000008180a7824 */ /* 0x000fe200078e0216 */
[----:B------:R-:W-:Y:S01]  /*12700*/  SHF.L.U32 R20, R26, 0x1f, RZ ;  /* 0x0000001f1a147819 */ /* 0x000fe200000006ff */
[----:B------:R-:W-:Y:S01]  /*12710*/  BSSY B1, `(.L_x_14196) ;  /* 0x0000004000017945 */ /* 0x000fe20003800000 */
[----:B------:R-:W-:Y:S02]  /*12720*/  SHF.R.S32.HI R9, RZ, 0x1f, R5 ;  /* 0x0000001fff097819 */ /* 0x000fe40000011405 */
[----:B------:R-:W0:Y:S02]  /*12730*/  SYNCS.PHASECHK.TRANS64.TRYWAIT P0, [R10+URZ+0x22840], R20 ;  /* 0x022840140a0075a7 */ /* 0x000e24000800017f */
[----:B0-----:R-:W-:Y:S05]  /*12740*/  @!P0 BRA `(.L_x_14197) ;  /* 0x0000003c00f08947 */ /* 0x001fea0003800000 */
.L_x_14289:
[----:B------:R-:W-:Y:S05]  /*12750*/  BSYNC B1 ;  /* 0x0000000000017941 */ /* 0x000fea0003800000 */
.L_x_14196:
        /* <DEDUP_REMOVED lines=49> */
.L_x_14303:
        /* <DEDUP_REMOVED lines=8> */
.L_x_14199:
        /* <DEDUP_REMOVED lines=11> */
.L_x_14200:
[----:B------:R1:W-:Y:S01]  /*12ba0*/  SYNCS.ARRIVE.TRANS64.A1T0 RZ, [R10+URZ+0x22830], RZ ;  /* 0x022830ff0aff79a7 */ /* 0x0003e2000810003f */
[----:B------:R-:W-:Y:S05]  /*12bb0*/  @!P3 BRA `(.L_x_14201) ;  /* 0x000000000004b947 */ /* 0x000fea0003800000 */
[----:B------:R-:W-:Y:S01]  /*12bc0*/  BPT.TRAP 0x1 ;  /* 0x000000040000795c */ /* 0x000fe20000300000 */
.L_x_14201:
[----:B------:R-:W2:Y:S01]  /*12bd0*/  SYNCS.PHASECHK.TRANS64.TRYWAIT P0, [R10+URZ+0x22860], R20 ;  /* 0x022860140a0075a7 */ /* 0x000ea2000800017f */
[----:B------:R-:W-:Y:S04]  /*12be0*/  BSSY B1, `(.L_x_14202) ;  /* 0x0000002000017945 */ /* 0x000fe80003800000 */
[----:B--2---:R-:W-:Y:S05]  /*12bf0*/  @!P0 BRA `(.L_x_14203) ;  /* 0x0000004000788947 */ /* 0x004fea0003800000 */
.L_x_14304:
[----:B------:R-:W-:Y:S05]  /*12c00*/  BSYNC B1 ;  /* 0x0000000000017941 */ /* 0x000fea0003800000 */
.L_x_14202:
        /* <DEDUP_REMOVED lines=66> */
.L_x_14318:
        /* <DEDUP_REMOVED lines=11> */
.L_x_14205:
        /* <DEDUP_REMOVED lines=11> */
.L_x_14206:
[----:B------:R0:W-:Y:S01]  /*13190*/  SYNCS.ARRIVE.TRANS64.A1T0 RZ, [R10+URZ+0x22850], RZ ;  /* 0x022850ff0aff79a7 */ /* 0x0001e2000810003f */
[----:B------:R-:W-:Y:S05]  /*131a0*/  @P2 BRA `(.L_x_14207) ;  /* 0xfffffff000a02947 */ /* 0x000fea000383ffff */
.L_x_14194:
[----:B------:R-:W-:Y:S05]  /*131b0*/  BSYNC B0 ;  /* 0x0000000000007941 */ /* 0x000fea0003800000 */
.L_x_14193:
        /* <DEDUP_REMOVED lines=20> */
.L_x_14209:
[----:B------:R-:W-:Y:S05]  /*13300*/  BSYNC B0 ;  /* 0x0000000000007941 */ /* 0x000fea0003800000 */
.L_x_14208:
[----:B------:R-:W-:Y:S02]  /*13310*/  SEL R24, R24, RZ, P0 ;  /* 0x000000ff18187207 */ /* 0x000fe40000000000 */
[----:B------:R-:W-:-:S07]  /*13320*/  LOP3.LUT R26, R26, R5, RZ, 0x3c, !PT ;  /* 0x000000051a1a7212 */ /* 0x000fce00078e3cff */
.L_x_14168:
[----:B------:R-:W-:Y:S05]  /*13330*/  BSYNC B7 ;  /* 0x0000000000077941 */ /* 0x000fea0003800000 */
.L_x_14166:
        /* <DEDUP_REMOVED lines=8> */
[----:B------:R3:W4:Y:S01]  /*133c0*/  LDS.128 R16, [R22+0x228d0] ;  /* 0x0228d00016107984 */ /* 0x0007220000000c00 */
[----:B------:R-:W-:Y:S06]  /*133d0*/  BAR.ARV 0x4, 0x180 ;  /* 0x0106000000007b1d */ /* 0x000fec0000002000 */
[----:B------:R-:W-:Y:S05]  /*133e0*/  BRA `(.L_x_14211) ;  /* 0x0000000c00d47947 */ /* 0x000fea0003800000 */
.L_x_14210:
        /* <DEDUP_REMOVED lines=28> */
[----:B--2---:R-:W-:-:S04]  /*135b0*/  SEL R14, R14, RZ, P1 ;  /* 0x000000ff0e0e7207 */ /* 0x004fc80000800000 */
[----:B------:R-:W-:-:S05]  /*135c0*/  IADD3 R5, R13, R14, RZ ;  /* 0x0000000e0d057210 */ /* 0x000fca0007ffe0ff */
        /* <DEDUP_REMOVED lines=13> */
.L_x_14328:
[----:B------:R-:W-:Y:S02]  /*136a0*/  ULDC UR4, c[0x0][0xc38] ;  /* 0x00030e0000047ab9 */ /* 0x000fe40000000800 */
[----:B------:R-:W-:-:S04]  /*136b0*/  IMAD.U32 R5, RZ, RZ, UR4 ;  /* 0x00000004ff057e24 */ /* 0x000fc8000f8e00ff */
[----:B---3--:R-:W-:-:S04]  /*136c0*/  IMAD R14, R14, R5, RZ ;  /* 0x000000050e0e7224 */ /* 0x008fc800078e02ff */
[----:B------:R-:W-:-:S05]  /*136d0*/  IMAD.IADD R7, R7, 0x1, R14 ;  /* 0x0000000107077824 */ /* 0x000fca00078e020e */
[----:B------:R-:W-:-:S13]  /*136e0*/  ISETP.GT.AND P6, PT, R7, R0, PT ;  /* 0x000000000700720c */ /* 0x000fda0003fc4270 */
[----:B------:R-:W-:Y:S05]  /*136f0*/  @P6 BRA `(.L_x_14213) ;  /* 0x0000000000a46947 */ /* 0x000fea0003800000 */
.L_x_14216:
        /* <DEDUP_REMOVED lines=35> */
.L_x_14336:
[----:B------:R-:W-:Y:S02]  /*13930*/  ULDC UR4, c[0x0][0xc38] ;  /* 0x00030e0000047ab9 */ /* 0x000fe40000000800 */
[----:B------:R-:W-:-:S04]  /*13940*/  IMAD.U32 R5, RZ, RZ, UR4 ;  /* 0x00000004ff057e24 */ /* 0x000fc8000f8e00ff */
[----:B---3--:R-:W-:-:S04]  /*13950*/  IMAD R14, R14, R5, RZ ;  /* 0x000000050e0e7224 */ /* 0x008fc800078e02ff */
[----:B------:R-:W-:-:S05]  /*13960*/  IMAD.IADD R7, R14, 0x1, R7 ;  /* 0x000000010e077824 */ /* 0x000fca00078e0207 */
[----:B------:R-:W-:-:S13]  /*13970*/  ISETP.GT.AND P6, PT, R7, R0, PT ;  /* 0x000000000700720c */ /* 0x000fda0003fc4270 */
[----:B------:R-:W-:Y:S05]  /*13980*/  @!P6 BRA `(.L_x_14216) ;  /* 0xfffffffc005ce947 */ /* 0x000fea000383ffff */
.L_x_14213:
        /* <DEDUP_REMOVED lines=10> */
.L_x_14341:
[----:B------:R-:W-:-:S13]  /*13a30*/  ISETP.NE.AND P0, PT, R3, RZ, PT ;  /* 0x000000ff0300720c */ /* 0x000fda0003f05270 */
[----:B------:R-:W-:Y:S05]  /*13a40*/  @!P0 BRA `(.L_x_14218) ;  /* 0x0000000000108947 */ /* 0x000fea0003800000 */
[----:B------:R-:W-:Y:S01]  /*13a50*/  UMOV UR4, 0xffffffff ;  /* 0xffffffff00047882 */ /* 0x000fe20000000000 */
[----:B---3--:R-:W-:Y:S02]  /*13a60*/  VIADD R12, R12, 0xffffffff ;  /* 0xffffffff0c0c7836 */ /* 0x008fe40000000000 */
[----:B------:R-:W-:Y:S05]  /*13a70*/  BRA.DIV UR4, `(.L_x_14219) ;  /* 0x0000004604087947 */ /* 0x000fea000b800000 */
[----:B------:R3:W0:Y:S02]  /*13a80*/  SHFL.IDX PT, R6, R2, R12, 0x1f ;  /* 0x00001f0c02067589 */ /* 0x00062400000e0000 */
.L_x_14218:
        /* <DEDUP_REMOVED lines=8> */
[----:B0-----:R-:W2:Y:S08]  /*13b10*/  MUFU.RCP R7, R7 ;  /* 0x0000000700077308 */ /* 0x001eb00000001000 */
[----:B----4-:R-:W-:Y:S01]  /*13b20*/  MUFU.RCP R8, R8 ;  /* 0x0000000800087308 */ /* 0x010fe20000001000 */
[----:B--23--:R-:W-:Y:S01]  /*13b30*/  VIADD R2, R7, 0xffffffe ;  /* 0x0ffffffe07027836 */ /* 0x00cfe20000000000 */
[----:B------:R-:W-:-:S06]  /*13b40*/  IABS R7, R17 ;  /* 0x0000001100077213 */ /* 0x000fcc0000000000 */
[----:B------:R0:W2:Y:S02]  /*13b50*/  F2I.FTZ.U32.TRUNC.NTZ R3, R2 ;  /* 0x0000000200037305 */ /* 0x0000a4000021f000 */
[----:B0-----:R-:W-:Y:S02]  /*13b60*/  IMAD.MOV.U32 R2, RZ, RZ, RZ ;  /* 0x000000ffff027224 */ /* 0x001fe400078e00ff */
[----:B--2---:R-:W-:-:S04]  /*13b70*/  IMAD.MOV R9, RZ, RZ, -R3 ;  /* 0x000000ffff097224 */ /* 0x004fc800078e0a03 */
        /* <DEDUP_REMOVED lines=44> */
.L_x_14220:
[----:B--23--:R-:W0:Y:S02]  /*13e40*/  LDC.64 R2, c[0x0][0xc90] ;  /* 0x00032400ff027b82 */ /* 0x00ce240000000a00 */
        /* <DEDUP_REMOVED lines=59> */
.L_x_14221:
[----:B------:R-:W-:-:S05]  /*14200*/  LOP3.LUT R2, RZ, R2, RZ, 0x33, !PT ;  /* 0x00000002ff027212 */ /* 0x000fca00078e33ff */
[----:B------:R-:W-:Y:S01]  /*14210*/  IMAD.IADD R17, R17, 0x1, R2 ;  /* 0x0000000111117824 */ /* 0x000fe200078e0202 */
[----:B------:R-:W-:Y:S06]  /*14220*/  BRA `(.L_x_14222) ;  /* 0x00000000001c7947 */ /* 0x000fec0003800000 */
.L_x_14214:
[----:B------:R-:W-:Y:S01]  /*14230*/  UMOV UR4, URZ ;  /* 0x0000003f00047c82 */ /* 0x000fe20008000000 */
[----:B------:R-:W-:Y:S01]  /*14240*/  UMOV UR5, URZ ;  /* 0x0000003f00057c82 */ /* 0x000fe20008000000 */
[----:B------:R-:W-:Y:S01]  /*14250*/  ULDC UR6, c[0x0][0xc3c] ;  /* 0x00030f0000067ab9 */ /* 0x000fe20000000800 */
[----:B------:R-:W-:Y:S02]  /*14260*/  IMAD.MOV.U32 R16, RZ, RZ, R0 ;  /* 0x000000ffff107224 */ /* 0x000fe400078e0000 */
[----:B------:R-:W-:Y:S02]  /*14270*/  IMAD.U32 R17, RZ, RZ, UR4 ;  /* 0x00000004ff117e24 */ /* 0x000fe4000f8e00ff */
[----:B------:R-:W-:Y:S02]  /*14280*/  IMAD.U32 R18, RZ, RZ, UR5 ;  /* 0x00000005ff127e24 */ /* 0x000fe4000f8e00ff */
[----:B------:R-:W-:-:S07]  /*14290*/  IMAD.U32 R19, RZ, RZ, UR6 ;  /* 0x00000006ff137e24 */ /* 0x000fce000f8e00ff */
.L_x_14222:
        /* <DEDUP_REMOVED lines=10> */
.L_x_14211:
[----:B------:R-:W-:Y:S02]  /*14340*/  ULDC UR4, c[0x0][0xc3c] ;  /* 0x00030f0000047ab9 */ /* 0x000fe40000000800 */
[----:B----4-:R-:W-:-:S13]  /*14350*/  ISETP.GE.AND P0, PT, R19, UR4, PT ;  /* 0x0000000413007c0c */ /* 0x010fda000bf06270 */
[----:B------:R-:W-:Y:S05]  /*14360*/  @!P0 BRA `(.L_x_14223) ;  /* 0xffffffb000b88947 */ /* 0x000fea000383ffff */
[----:B------:R-:W-:Y:S05]  /*14370*/  BSYNC B8 ;  /* 0x0000000000087941 */ /* 0x000fea0003800000 */
.L_x_14160:
        /* <DEDUP_REMOVED lines=12> */
.L_x_14344:
[----:B------:R-:W-:Y:S05]  /*14440*/  BSYNC B0 ;  /* 0x0000000000007941 */ /* 0x000fea0003800000 */
.L_x_14224:
[----:B------:R-:W-:-:S03]  /*14450*/  UMOV UR4, 0xffffffff ;  /* 0xffffffff00047882 */ /* 0x000fc60000000000 */
[----:B------:R-:W-:Y:S05]  /*14460*/  BRA.DIV UR4, `(.L_x_14226) ;  /* 0x0000003a04c87947 */ /* 0x000fea000b800000 */
[----:B-1----:R-:W1:Y:S02]  /*14470*/  S2R R0, SR_TID.X ;  /* 0x0000000000007919 */ /* 0x002e640000002100 */
[----:B-1----:R-:W-:-:S04]  /*14480*/  SHF.R.U32.HI R0, RZ, 0x5, R0 ;  /* 0x00000005ff007819 */ /* 0x002fc80000011600 */
[----:B------:R-:W-:-:S05]  /*14490*/  LOP3.LUT R0, R0, 0x3, RZ, 0xc0, !PT ;  /* 0x0000000300007812 */ /* 0x000fca00078ec0ff */
[----:B------:R1:W4:Y:S02]  /*144a0*/  SHFL.IDX PT, R14, R0, RZ, 0x1f ;  /* 0x00001fff000e7589 */ /* 0x00032400000e0000 */
.L_x_14347:
[----:B----4-:R-:W-:Y:S01]  /*144b0*/  ISETP.NE.AND P0, PT, R14, RZ, PT ;  /* 0x000000ff0e00720c */ /* 0x010fe20003f05270 */
[----:B------:R-:W-:-:S12]  /*144c0*/  BSSY B0, `(.L_x_14227) ;  /* 0x0000024000007945 */ /* 0x000fd80003800000 */
[----:B------:R-:W-:Y:S05]  /*144d0*/  @P0 BRA `(.L_x_14228) ;  /* 0x0000000000880947 */ /* 0x000fea0003800000 */
[----:B------:R-:W-:-:S03]  /*144e0*/  UMOV UR4, 0xffffffff ;  /* 0xffffffff00047882 */ /* 0x000fc60000000000 */
[----:B------:R-:W-:Y:S05]  /*144f0*/  BRA.DIV UR4, `(.L_x_14229) ;  /* 0x0000003a04d87947 */ /* 0x000fea000b800000 */
[----:B------:R-:W-:-:S13]  /*14500*/  ELECT P6, URZ, PT ;  /* 0x00000000003f782f */ /* 0x000fda00038c0000 */
.L_x_14350:
[----:B------:R-:W-:Y:S05]  /*14510*/  @!P6 BRA `(.L_x_14228) ;  /* 0x000000000078e947 */ /* 0x000fea0003800000 */
[----:B------:R-:W-:-:S06]  /*14520*/  ULOP3.LUT UR4, UR38, 0x2, URZ, 0xfc, !UPT ;  /* 0x0000000226047892 */ /* 0x000fcc000f8efc3f */
[----:B-1----:R-:W-:-:S05]  /*14530*/  IMAD.U32 R0, RZ, RZ, UR4 ;  /* 0x00000004ff007e24 */ /* 0x002fca000f8e00ff */
[----:B------:R-:W-:-:S13]  /*14540*/  ISETP.NE.AND P0, PT, R0, 0x3, PT ;  /* 0x000000030000780c */ /* 0x000fda0003f05270 */
[----:B------:R-:W-:Y:S05]  /*14550*/  @!P0 BRA `(.L_x_14230) ;  /* 0x0000000000048947 */ /* 0x000fea0003800000 */
[----:B------:R-:W-:Y:S01]  /*14560*/  BPT.TRAP 0x1 ;  /* 0x000000040000795c */ /* 0x000fe20000300000 */
.L_x_14230:
[----:B------:R-:W-:Y:S01]  /*14570*/  IMAD R5, R24, 0x8, R7 ;  /* 0x0000000818057824 */ /* 0x000fe200078e0207 */
[----:B------:R-:W-:Y:S01]  /*14580*/  SHF.L.U32 R0, R26, 0x1f, RZ ;  /* 0x0000001f1a007819 */ /* 0x000fe200000006ff */
[----:B------:R-:W-:-:S03]  /*14590*/  VIADD R24, R24, 0x1 ;  /* 0x0000000118187836 */ /* 0x000fc60000000000 */
[----:B------:R-:W1:Y:S02]  /*145a0*/  SYNCS.PHASECHK.TRANS64.TRYWAIT P1, [R5+URZ+0x22840], R0 ;  /* 0x02284000050075a7 */ /* 0x000e64000802017f */
[----:B------:R-:W-:-:S04]  /*145b0*/  ISETP.NE.AND P2, PT, R24, 0x2, PT ;  /* 0x000000021800780c */ /* 0x000fc80003f45270 */
[----:B------:R-:W-:Y:S01]  /*145c0*/  SEL R3, RZ, 0x1, P2 ;  /* 0x00000001ff037807 */ /* 0x000fe20001000000 */
[----:B-1----:R-:W-:Y:S08]  /*145d0*/  @!P1 BRA `(.L_x_14231) ;  /* 0x0000003800c09947 */ /* 0x002ff00003800000 */
.L_x_14351:
[----:B------:R-:W-:Y:S02]  /*145e0*/  SEL R24, R24, RZ, P2 ;  /* 0x000000ff18187207 */ /* 0x000fe40001000000 */
[----:B------:R-:W-:Y:S01]  /*145f0*/  LOP3.LUT R2, R26, R3, RZ, 0x3c, !PT ;  /* 0x000000031a027212 */ /* 0x000fe200078e3cff */
[----:B------:R-:W-:Y:S06]  /*14600*/  @!P0 BRA `(.L_x_14232) ;  /* 0x0000000000048947 */ /* 0x000fec0003800000 */
[----:B------:R-:W-:Y:S01]  /*14610*/  BPT.TRAP 0x1 ;  /* 0x000000040000795c */ /* 0x000fe20000300000 */
.L_x_14232:
[----:B------:R-:W-:Y:S01]  /*14620*/  IMAD R3, R24, 0x8, R7 ;  /* 0x0000000818037824 */ /* 0x000fe200078e0207 */
[----:B------:R-:W-:-:S04]  /*14630*/  SHF.L.U32 R2, R2, 0x1f, RZ ;  /* 0x0000001f02027819 */ /* 0x000fc800000006ff */
[----:B------:R-:W4:Y:S02]  /*14640*/  SYNCS.PHASECHK.TRANS64.TRYWAIT P1, [R3+URZ+0x22840], R2 ;  /* 0x02284002030075a7 */ /* 0x000f24000802017f */
[----:B----4-:R-:W-:Y:S05]  /*14650*/  @!P1 BRA `(.L_x_14233) ;  /* 0x0000003800b49947 */ /* 0x010fea0003800000 */
.L_x_14352:
[----:B------:R-:W-:Y:S05]  /*14660*/  @!P0 BRA `(.L_x_14234) ;  /* 0x0000000000048947 */ /* 0x000fea0003800000 */
[----:B------:R-:W-:Y:S01]  /*14670*/  BPT.TRAP 0x1 ;  /* 0x000000040000795c */ /* 0x000fe20000300000 */
.L_x_14234:
[----:B------:R-:W5:Y:S02]  /*14680*/  SYNCS.PHASECHK.TRANS64.TRYWAIT P1, [R5+URZ+0x22860], R0 ;  /* 0x02286000050075a7 */ /* 0x000f64000802017f */
[----:B-----5:R-:W-:Y:S05]  /*14690*/  @!P1 BRA `(.L_x_14235) ;  /* 0x0000003800b89947 */ /* 0x020fea0003800000 */
.L_x_14353:
[----:B------:R-:W-:Y:S05]  /*146a0*/  @!P0 BRA `(.L_x_14236) ;  /* 0x0000000000048947 */ /* 0x000fea0003800000 */
[----:B------:R-:W-:Y:S01]  /*146b0*/  BPT.TRAP 0x1 ;  /* 0x000000040000795c */ /* 0x000fe20000300000 */
.L_x_14236:
[----:B------:R0:W0:Y:S02]  /*146c0*/  SYNCS.PHASECHK.TRANS64.TRYWAIT P0, [R3+URZ+0x22860], R2 ;  /* 0x02286002030075a7 */ /* 0x000024000800017f */
[----:B0-----:R-:W-:Y:S05]  /*146d0*/  @!P0 NANOSLEEP.SYNCS 0x989680 ;  /* 0x009896800000895d */ /* 0x001fea0003900000 */
[----:B------:R-:W0:Y:S02]  /*146e0*/  @!P0 SYNCS.PHASECHK.TRANS64 P0, [R3+URZ+0x22860], R2 ;  /* 0x02286002030085a7 */ /* 0x000e24000800007f */
[----:B0-----:R-:W-:Y:S05]  /*146f0*/  @!P0 BRA `(.L_x_14236) ;  /* 0xfffffffc00f08947 */ /* 0x001fea000383ffff */
.L_x_14228:
[----:B------:R-:W-:Y:S05]  /*14700*/  BSYNC B0 ;  /* 0x0000000000007941 */ /* 0x000fea0003800000 */
.L_x_14227:
[----:B------:R-:W-:Y:S05]  /*14710*/  EXIT ;  /* 0x000000000000794d */ /* 0x000fea0003800000 */
.L_x_14093:
[----:B0-----:R0:W1:Y:S02]  /*14720*/  SYNCS.PHASECHK.TRANS64.TRYWAIT P0, [R7+URZ+0x22800], R0 ;  /* 0x02280000070075a7 */ /* 0x001064000800017f */
[----:B-1----:R-:W-:Y:S05]  /*14730*/  @!P0 NANOSLEEP.SYNCS 0x989680 ;  /* 0x009896800000895d */ /* 0x002fea0003900000 */
[----:B------:R-:W1:Y:S02]  /*14740*/  @!P0 SYNCS.PHASECHK.TRANS64 P0, [R7+URZ+0x22800], R0 ;  /* 0x02280000070085a7 */ /* 0x000e64000800007f */
[----:B-1----:R-:W-:Y:S05]  /*14750*/  @!P0 BRA `(.L_x_14093) ;  /* 0xfffffffc00f08947 */ /* 0x002fea000383ffff */
[----:B------:R-:W-:Y:S05]  /*14760*/  BRA `(.L_x_14237) ;  /* 0xfffffed800587947 */ /* 0x000fea000383ffff */
.L_x_14097:
[----:B-1----:R-:W-:-:S04]  /*14770*/  IMAD.U32 R0, RZ, RZ, UR22 ;  /* 0x00000016ff007e24 */ /* 0x002fc8000f8e00ff */
[----:B------:R1:W2:Y:S03]  /*14780*/  SYNCS.PHASECHK.TRANS64.TRYWAIT P1, [R0+URZ+0x22830], R9 ;  /* 0x02283009000075a7 */ /* 0x0002a6000802017f */
[----:B--2---:R-:W-:Y:S05]  /*14790*/  @!P1 NANOSLEEP.SYNCS 0x989680 ;  /* 0x009896800000995d */ /* 0x004fea0003900000 */
[----:B------:R-:W2:Y:S02]  /*147a0*/  @!P1 SYNCS.PHASECHK.TRANS64 P1, [R0+URZ+0x22830], R9 ;  /* 0x02283009000095a7 */ /* 0x000ea4000802007f */
[----:B--2---:R-:W-:Y:S05]  /*147b0*/  @!P1 BRA `(.L_x_14097) ;  /* 0xfffffffc00ec9947 */ /* 0x004fea000383ffff */
[----:B------:R-:W-:Y:S05]  /*147c0*/  BRA `(.L_x_14096) ;  /* 0xfffffed800807947 */ /* 0x000fea000383ffff */
.L_x_14102:
[----:B-1----:R-:W-:-:S04]  /*147d0*/  IMAD.U32 R10, RZ, RZ, UR22 ;  /* 0x00000016ff0a7e24 */ /* 0x002fc8000f8e00ff */
[----:B------:R1:W2:Y:S03]  /*147e0*/  SYNCS.PHASECHK.TRANS64.TRYWAIT P1, [R10+URZ+0x22850], R9 ;  /* 0x022850090a0075a7 */ /* 0x0002a6000802017f */
[----:B--2---:R-:W-:Y:S05]  /*147f0*/  @!P1 NANOSLEEP.SYNCS 0x989680 ;  /* 0x009896800000995d */ /* 0x004fea0003900000 */
[----:B------:R-:W2:Y:S02]  /*14800*/  @!P1 SYNCS.PHASECHK.TRANS64 P1, [R10+URZ+0x22850], R9 ;  /* 0x022850090a0095a7 */ /* 0x000ea4000802007f */
[----:B--2---:R-:W-:Y:S05]  /*14810*/  @!P1 BRA `(.L_x_14102) ;  /* 0xfffffffc00ec9947 */ /* 0x004fea000383ffff */
[----:B------:R-:W-:Y:S05]  /*14820*/  BRA `(.L_x_14101) ;  /* 0xfffffef8000c7947 */ /* 0x000fea000383ffff */
.L_x_14108:
[----:B-1----:R-:W-:-:S04]  /*14830*/  IMAD.U32 R0, RZ, RZ, UR23 ;  /* 0x00000017ff007e24 */ /* 0x002fc8000f8e00ff */
[----:B------:R1:W2:Y:S03]  /*14840*/  SYNCS.PHASECHK.TRANS64.TRYWAIT P1, [R0+URZ+0x22830], R7 ;  /* 0x02283007000075a7 */ /* 0x0002a6000802017f */
[----:B--2---:R-:W-:Y:S05]  /*14850*/  @!P1 NANOSLEEP.SYNCS 0x989680 ;  /* 0x009896800000995d */ /* 0x004fea0003900000 */
[----:B------:R-:W2:Y:S02]  /*14860*/  @!P1 SYNCS.PHASECHK.TRANS64 P1, [R0+URZ+0x22830], R7 ;  /* 0x02283007000095a7 */ /* 0x000ea4000802007f */
[----:B--2---:R-:W-:Y:S05]  /*14870*/  @!P1 BRA `(.L_x_14108) ;  /* 0xfffffffc00ec9947 */ /* 0x004fea000383ffff */
[----:B------:R-:W-:Y:S05]  /*14880*/  BRA `(.L_x_14107) ;  /* 0xfffffefc00507947 */ /* 0x000fea000383ffff */
.L_x_14113:
[----:B-1----:R-:W-:-:S04]  /*14890*/  IMAD.U32 R8, RZ, RZ, UR23 ;  /* 0x00000017ff087e24 */ /* 0x002fc8000f8e00ff */
[----:B------:R1:W2:Y:S03]  /*148a0*/  SYNCS.PHASECHK.TRANS64.TRYWAIT P1, [R8+URZ+0x22850], R7 ;  /* 0x02285007080075a7 */ /* 0x0002a6000802017f */
[----:B--2---:R-:W-:Y:S05]  /*148b0*/  @!P1 NANOSLEEP.SYNCS 0x989680 ;  /* 0x009896800000995d */ /* 0x004fea0003900000 */
[----:B------:R-:W2:Y:S02]  /*148c0*/  @!P1 SYNCS.PHASECHK.TRANS64 P1, [R8+URZ+0x22850], R7 ;  /* 0x02285007080095a7 */ /* 0x000ea4000802007f */
[----:B--2---:R-:W-:Y:S05]  /*148d0*/  @!P1 BRA `(.L_x_14113) ;  /* 0xfffffffc00ec9947 */ /* 0x004fea000383ffff */
[----:B------:R-:W-:Y:S05]  /*148e0*/  BRA `(.L_x_14112) ;  /* 0xffffff2000cc7947 */ /* 0x000fea000383ffff */
.L_x_14120:
[----:B-1----:R-:W-:-:S04]  /*148f0*/  IMAD.U32 R0, RZ, RZ, UR23 ;  /* 0x00000017ff007e24 */ /* 0x002fc8000f8e00ff */
[----:B------:R1:W2:Y:S03]  /*14900*/  SYNCS.PHASECHK.TRANS64.TRYWAIT P1, [R0+URZ+0x22830], R7 ;  /* 0x02283007000075a7 */ /* 0x0002a6000802017f */
[----:B--2---:R-:W-:Y:S05]  /*14910*/  @!P1 NANOSLEEP.SYNCS 0x989680 ;  /* 0x009896800000995d */ /* 0x004fea0003900000 */
[----:B------:R-:W2:Y:S02]  /*14920*/  @!P1 SYNCS.PHASECHK.TRANS64 P1, [R0+URZ+0x22830], R7 ;  /* 0x02283007000095a7 */ /* 0x000ea4000802007f */
[----:B--2---:R-:W-:Y:S05]  /*14930*/  @!P1 BRA `(.L_x_14120) ;  /* 0xfffffffc00ec9947 */ /* 0x004fea000383ffff */
[----:B------:R-:W-:Y:S05]  /*14940*/  BRA `(.L_x_14119) ;  /* 0xffffff2400e87947 */ /* 0x000fea000383ffff */
.L_x_14125:
[----:B-1----:R-:W-:-:S04]  /*14950*/  IMAD.U32 R8, RZ, RZ, UR23 ;  /* 0x00000017ff087e24 */ /* 0x002fc8000f8e00ff */
[----:B------:R1:W2:Y:S03]  /*14960*/  SYNCS.PHASECHK.TRANS64.TRYWAIT P1, [R8+URZ+0x22850], R7 ;  /* 0x02285007080075a7 */ /* 0x0002a6000802017f */
[----:B--2---:R-:W-:Y:S05]  /*14970*/  @!P1 NANOSLEEP.SYNCS 0x989680 ;  /* 0x009896800000995d */ /* 0x004fea0003900000 */
[----:B------:R-:W2:Y:S02]  /*14980*/  @!P1 SYNCS.PHASECHK.TRANS64 P1, [R8+URZ+0x22850], R7 ;  /* 0x02285007080095a7 */ /* 0x000ea4000802007f */
[----:B--2---:R-:W-:Y:S05]  /*14990*/  @!P1 BRA `(.L_x_14125) ;  /* 0xfffffffc00ec9947 */ /* 0x004fea000383ffff */
[----:B------:R-:W-:Y:S05]  /*149a0*/  BRA `(.L_x_14124) ;  /* 0xffffff4400887947 */ /* 0x000fea000383ffff */
.L_x_14174:
        /* <DEDUP_REMOVED lines=11> */
.L_x_14239:
[----:B------:R-:W-:Y:S05]  /*14a60*/  BSYNC B0 ;  /* 0x0000000000007941 */ /* 0x000fea0003800000 */
.L_x_14238:
[----:B------:R-:W-:Y:S05]  /*14a70*/  BRA `(.L_x_14240) ;  /* 0xffffffb800cc7947 */ /* 0x000fea000383ffff */
.L_x_14177:
[----:B0-----:R0:W1:Y:S02]  /*14a80*/  SYNCS.PHASECHK.TRANS64.TRYWAIT P0, [R33+URZ+0x22840], R0 ;  /* 0x02284000210075a7 */ /* 0x001064000800017f */
[----:B-1----:R-:W-:Y:S05]  /*14a90*/  @!P0 NANOSLEEP.SYNCS 0x989680 ;  /* 0x009896800000895d */ /* 0x002fea0003900000 */
[----:B------:R-:W1:Y:S02]  /*14aa0*/  @!P0 SYNCS.PHASECHK.TRANS64 P0, [R33+URZ+0x22840], R0 ;  /* 0x02284000210085a7 */ /* 0x000e64000800007f */
[----:B-1----:R-:W-:Y:S05]  /*14ab0*/  @!P0 BRA `(.L_x_14177) ;  /* 0xfffffffc00f08947 */ /* 0x002fea000383ffff */
[----:B------:R-:W-:Y:S05]  /*14ac0*/  BRA `(.L_x_14241) ;  /* 0xffffffbc00647947 */ /* 0x000fea000383ffff */
.L_x_14178:
        /* <DEDUP_REMOVED lines=8> */
.L_x_14243:
[----:B------:R-:W-:Y:S05]  /*14b50*/  BSYNC B0 ;  /* 0x0000000000007941 */ /* 0x000fea0003800000 */
.L_x_14242:
        /* <DEDUP_REMOVED lines=9> */
.L_x_14244:
[----:B------:R-:W-:Y:S02]  /*14bf0*/  IMAD.MOV.U32 R13, RZ, RZ, R4 ;  /* 0x000000ffff0d7224 */ /* 0x000fe400078e0004 */
[----:B------:R-:W-:Y:S01]  /*14c00*/  IMAD.MOV.U32 R12, RZ, RZ, 0x1 ;  /* 0x00000001ff0c7424 */ /* 0x000fe200078e00ff */
[----:B------:R-:W-:-:S07]  /*14c10*/  MOV R3, R14 ;  /* 0x0000000e00037202 */ /* 0x000fce0000000f00 */
[----:B------:R-:W-:Y:S05]  /*14c20*/  WARPSYNC.COLLECTIVE R15, `(.L_x_14245) ;  /* 0x000000000f087348 */ /* 0x000fea0003c00000 */
[----:B------:R0:W1:Y:S02]  /*14c30*/  SHFL.IDX P6, R14, R13, R12, R11 ;  /* 0x0000000c0d0e7389 */ /* 0x00006400000c000b */
[----:B01----:R-:W-:Y:S01]  /*14c40*/  ENDCOLLECTIVE ;  /* 0x000000000000791b */ /* 0x003fe20003800000 */
.L_x_14245:
        /* <DEDUP_REMOVED lines=15> */
.L_x_14246:
[----:B------:R-:W-:Y:S02]  /*14d40*/  @P0 IMAD R7, R5, 0x2, R22 ;  /* 0x0000000205070824 */ /* 0x000fe400078e0216 */
[----:B------:R-:W-:Y:S02]  /*14d50*/  IMAD.MOV.U32 R13, RZ, RZ, R4 ;  /* 0x000000ffff0d7224 */ /* 0x000fe400078e0004 */
[----:B------:R-:W-:Y:S02]  /*14d60*/  IMAD.MOV.U32 R12, RZ, RZ, 0x2 ;  /* 0x00000002ff0c7424 */ /* 0x000fe400078e00ff */
[----:B------:R-:W-:-:S07]  /*14d70*/  IMAD.MOV.U32 R3, RZ, RZ, R14 ;  /* 0x000000ffff037224 */ /* 0x000fce00078e000e */
[----:B------:R-:W-:Y:S05]  /*14d80*/  WARPSYNC.COLLECTIVE R15, `(.L_x_14247) ;  /* 0x000000000f087348 */ /* 0x000fea0003c00000 */
[----:B------:R0:W1:Y:S02]  /*14d90*/  SHFL.IDX P6, R14, R13, R12, R11 ;  /* 0x0000000c0d0e7389 */ /* 0x00006400000c000b */
[----:B01----:R-:W-:Y:S01]  /*14da0*/  ENDCOLLECTIVE ;  /* 0x000000000000791b */ /* 0x003fe20003800000 */
.L_x_14247:
        /* <DEDUP_REMOVED lines=15> */
.L_x_14248:
[----:B------:R-:W-:Y:S02]  /*14ea0*/  @P0 IMAD R7, R5, 0x2, R22 ;  /* 0x0000000205070824 */ /* 0x000fe400078e0216 */
[----:B------:R-:W-:Y:S02]  /*14eb0*/  IMAD.MOV.U32 R13, RZ, RZ, R4 ;  /* 0x000000ffff0d7224 */ /* 0x000fe400078e0004 */
[----:B------:R-:W-:Y:S02]  /*14ec0*/  IMAD.MOV.U32 R12, RZ, RZ, 0x3 ;  /* 0x00000003ff0c7424 */ /* 0x000fe400078e00ff */
[----:B------:R-:W-:-:S07]  /*14ed0*/  IMAD.MOV.U32 R3, RZ, RZ, R14 ;  /* 0x000000ffff037224 */ /* 0x000fce00078e000e */
[----:B------:R-:W-:Y:S05]  /*14ee0*/  WARPSYNC.COLLECTIVE R15, `(.L_x_14249) ;  /* 0x000000000f087348 */ /* 0x000fea0003c00000 */
[----:B------:R0:W1:Y:S02]  /*14ef0*/  SHFL.IDX P6, R14, R13, R12, R11 ;  /* 0x0000000c0d0e7389 */ /* 0x00006400000c000b */
[----:B01----:R-:W-:Y:S01]  /*14f00*/  ENDCOLLECTIVE ;  /* 0x000000000000791b */ /* 0x003fe20003800000 */
.L_x_14249:
        /* <DEDUP_REMOVED lines=15> */
.L_x_14250:
[----:B------:R-:W-:Y:S02]  /*15000*/  @P0 IMAD R7, R5, 0x2, R22 ;  /* 0x0000000205070824 */ /* 0x000fe400078e0216 */
[----:B------:R-:W-:Y:S02]  /*15010*/  IMAD.MOV.U32 R13, RZ, RZ, R4 ;  /* 0x000000ffff0d7224 */ /* 0x000fe400078e0004 */
[----:B------:R-:W-:Y:S02]  /*15020*/  IMAD.MOV.U32 R12, RZ, RZ, 0x4 ;  /* 0x00000004ff0c7424 */ /* 0x000fe400078e00ff */
[----:B------:R-:W-:-:S07]  /*15030*/  IMAD.MOV.U32 R3, RZ, RZ, R14 ;  /* 0x000000ffff037224 */ /* 0x000fce00078e000e */
[----:B------:R-:W-:Y:S05]  /*15040*/  WARPSYNC.COLLECTIVE R15, `(.L_x_14251) ;  /* 0x000000000f087348 */ /* 0x000fea0003c00000 */
[----:B------:R0:W1:Y:S02]  /*15050*/  SHFL.IDX P6, R14, R13, R12, R11 ;  /* 0x0000000c0d0e7389 */ /* 0x00006400000c000b */
[----:B01----:R-:W-:Y:S01]  /*15060*/  ENDCOLLECTIVE ;  /* 0x000000000000791b */ /* 0x003fe20003800000 */
.L_x_14251:
        /* <DEDUP_REMOVED lines=15> */
.L_x_14252:
[----:B------:R-:W-:Y:S02]  /*15160*/  @P0 IMAD R7, R5, 0x2, R22 ;  /* 0x0000000205070824 */ /* 0x000fe400078e0216 */
[----:B------:R-:W-:Y:S02]  /*15170*/  IMAD.MOV.U32 R13, RZ, RZ, R4 ;  /* 0x000000ffff0d7224 */ /* 0x000fe400078e0004 */
[----:B------:R-:W-:Y:S02]  /*15180*/  IMAD.MOV.U32 R12, RZ, RZ, 0x5 ;  /* 0x00000005ff0c7424 */ /* 0x000fe400078e00ff */
[----:B------:R-:W-:-:S07]  /*15190*/  IMAD.MOV.U32 R3, RZ, RZ, R14 ;  /* 0x000000ffff037224 */ /* 0x000fce00078e000e */
[----:B------:R-:W-:Y:S05]  /*151a0*/  WARPSYNC.COLLECTIVE R15, `(.L_x_14253) ;  /* 0x000000000f087348 */ /* 0x000fea0003c00000 */
[----:B------:R0:W1:Y:S02]  /*151b0*/  SHFL.IDX P6, R14, R13, R12, R11 ;  /* 0x0000000c0d0e7389 */ /* 0x00006400000c000b */
[----:B01----:R-:W-:Y:S01]  /*151c0*/  ENDCOLLECTIVE ;  /* 0x000000000000791b */ /* 0x003fe20003800000 */
.L_x_14253:
        /* <DEDUP_REMOVED lines=10> */
.L_x_14254:
[----:B------:R-:W-:Y:S01]  /*15270*/  @!PT LDS RZ, [RZ] ;  /* 0x00000000fffff984 */ /* 0x000fe20000000800 */
[----:B------:R-:W-:Y:S01]  /*15280*/  @!PT LDS RZ, [RZ] ;  /* 0x00000000fffff984 */ /* 0x000fe20000000800 */
[----:B------:R-:W-:Y:S01]  /*15290*/  @!PT LDS RZ, [RZ] ;  /* 0x00000000fffff984 */ /* 0x000fe20000000800 */
[----:B------:R0:W-:Y:S01]  /*152a0*/  @P0 LDGSTS.E.BYPASS.LTC128B.128 [R7+0x1e400], desc[UR52][R2.64], !P2 ;  /* 0x1e40000002070fae */ /* 0x0001e2000d101d74 */
[----:B------:R-:W-:Y:S01]  /*152b0*/  IMAD.MOV.U32 R0, RZ, RZ, R14 ;  /* 0x000000ffff007224 */ /* 0x000fe200078e000e */
[----:B------:R-:W-:Y:S06]  /*152c0*/  BRA `(.L_x_14255) ;  /* 0xffffffb800c47947 */ /* 0x000fec000383ffff */
.L_x_14183:
        /* <DEDUP_REMOVED lines=9> */
.L_x_14256:
[C---:B------:R-:W-:Y:S01]  /*15360*/  VIADD R6, R17.reuse, 0x10 ;  /* 0x0000001011067836 */ /* 0x040fe20000000000 */
[----:B------:R-:W-:Y:S01]  /*15370*/  ISETP.GE.AND P0, PT, R17, R5, PT ;  /* 0x000000051100720c */ /* 0x000fe20003f06270 */
[----:B------:R-:W-:Y:S02]  /*15380*/  IMAD.MOV.U32 R13, RZ, RZ, R0 ;  /* 0x000000ffff0d7224 */ /* 0x000fe400078e0000 */
[----:B------:R-:W-:-:S10]  /*15390*/  IMAD.MOV.U32 R2, RZ, RZ, R14 ;  /* 0x000000ffff027224 */ /* 0x000fd400078e000e */
[----:B------:R-:W-:Y:S05]  /*153a0*/  WARPSYNC.COLLECTIVE R15, `(.L_x_14257) ;  /* 0x000000000f087348 */ /* 0x000fea0003c00000 */
[----:B------:R0:W1:Y:S02]  /*153b0*/  SHFL.IDX P6, R14, R13, R12, R11 ;  /* 0x0000000c0d0e7389 */ /* 0x00006400000c000b */
[----:B01----:R-:W-:Y:S01]  /*153c0*/  ENDCOLLECTIVE ;  /* 0x000000000000791b */ /* 0x003fe20003800000 */
.L_x_14257:
[----:B------:R-:W-:Y:S02]  /*153d0*/  IMAD.MOV.U32 R13, RZ, RZ, R4 ;  /* 0x000000ffff0d7224 */ /* 0x000fe400078e0004 */
[----:B------:R-:W-:Y:S02]  /*153e0*/  IMAD.MOV.U32 R12, RZ, RZ, 0x1 ;  /* 0x00000001ff0c7424 */ /* 0x000fe400078e00ff */
[----:B------:R-:W-:-:S07]  /*153f0*/  IMAD.MOV.U32 R3, RZ, RZ, R14 ;  /* 0x000000ffff037224 */ /* 0x000fce00078e000e */
[----:B------:R-:W-:Y:S05]  /*15400*/  WARPSYNC.COLLECTIVE R15, `(.L_x_14258) ;  /* 0x000000000f087348 */ /* 0x000fea0003c00000 */
[----:B------:R0:W1:Y:S02]  /*15410*/  SHFL.IDX P6, R14, R13, R12, R11 ;  /* 0x0000000c0d0e7389 */ /* 0x00006400000c000b */
[----:B01----:R-:W-:Y:S01]  /*15420*/  ENDCOLLECTIVE ;  /* 0x000000000000791b */ /* 0x003fe20003800000 */
.L_x_14258:
        /* <DEDUP_REMOVED lines=15> */
.L_x_14259:
[----:B------:R-:W-:Y:S02]  /*15520*/  IMAD.MOV.U32 R13, RZ, RZ, R4 ;  /* 0x000000ffff0d7224 */ /* 0x000fe400078e0004 */
[----:B------:R-:W-:Y:S02]  /*15530*/  IMAD.MOV.U32 R12, RZ, RZ, 0x2 ;  /* 0x00000002ff0c7424 */ /* 0x000fe400078e00ff */
[----:B------:R-:W-:-:S07]  /*15540*/  IMAD.MOV.U32 R3, RZ, RZ, R14 ;  /* 0x000000ffff037224 */ /* 0x000fce00078e000e */
[----:B------:R-:W-:Y:S05]  /*15550*/  WARPSYNC.COLLECTIVE R15, `(.L_x_14260) ;  /* 0x000000000f087348 */ /* 0x000fea0003c00000 */
[----:B------:R0:W1:Y:S02]  /*15560*/  SHFL.IDX P6, R14, R13, R12, R11 ;  /* 0x0000000c0d0e7389 */ /* 0x00006400000c000b */
[----:B01----:R-:W-:Y:S01]  /*15570*/  ENDCOLLECTIVE ;  /* 0x000000000000791b */ /* 0x003fe20003800000 */
.L_x_14260:
        /* <DEDUP_REMOVED lines=16> */
.L_x_14261:
[----:B------:R-:W-:Y:S02]  /*15680*/  IMAD.MOV.U32 R13, RZ, RZ, R4 ;  /* 0x000000ffff0d7224 */ /* 0x000fe400078e0004 */
[----:B------:R-:W-:Y:S02]  /*15690*/  IMAD.MOV.U32 R12, RZ, RZ, 0x3 ;  /* 0x00000003ff0c7424 */ /* 0x000fe400078e00ff */
[----:B------:R-:W-:-:S07]  /*156a0*/  IMAD.MOV.U32 R3, RZ, RZ, R14 ;  /* 0x000000ffff037224 */ /* 0x000fce00078e000e */
[----:B------:R-:W-:Y:S05]  /*156b0*/  WARPSYNC.COLLECTIVE R15, `(.L_x_14262) ;  /* 0x000000000f087348 */ /* 0x000fea0003c00000 */
[----:B------:R0:W1:Y:S02]  /*156c0*/  SHFL.IDX P6, R14, R13, R12, R11 ;  /* 0x0000000c0d0e7389 */ /* 0x00006400000c000b */
[----:B01----:R-:W-:Y:S01]  /*156d0*/  ENDCOLLECTIVE ;  /* 0x000000000000791b */ /* 0x003fe20003800000 */
.L_x_14262:
        /* <DEDUP_REMOVED lines=16> */
.L_x_14263:
[----:B------:R-:W-:Y:S02]  /*157e0*/  IMAD.MOV.U32 R13, RZ, RZ, R4 ;  /* 0x000000ffff0d7224 */ /* 0x000fe400078e0004 */
[----:B------:R-:W-:Y:S02]  /*157f0*/  IMAD.MOV.U32 R12, RZ, RZ, 0x4 ;  /* 0x00000004ff0c7424 */ /* 0x000fe400078e00ff */
[----:B------:R-:W-:-:S07]  /*15800*/  IMAD.MOV.U32 R3, RZ, RZ, R14 ;  /* 0x000000ffff037224 */ /* 0x000fce00078e000e */
[----:B------:R-:W-:Y:S05]  /*15810*/  WARPSYNC.COLLECTIVE R15, `(.L_x_14264) ;  /* 0x000000000f087348 */ /* 0x000fea0003c00000 */
[----:B------:R0:W1:Y:S02]  /*15820*/  SHFL.IDX P6, R14, R13, R12, R11 ;  /* 0x0000000c0d0e7389 */ /* 0x00006400000c000b */
[----:B01----:R-:W-:Y:S01]  /*15830*/  ENDCOLLECTIVE ;  /* 0x000000000000791b */ /* 0x003fe20003800000 */
.L_x_14264:
        /* <DEDUP_REMOVED lines=16> */
.L_x_14265:
[----:B------:R-:W-:Y:S02]  /*15940*/  IMAD.MOV.U32 R13, RZ, RZ, R4 ;  /* 0x000000ffff0d7224 */ /* 0x000fe400078e0004 */
[----:B------:R-:W-:Y:S02]  /*15950*/  IMAD.MOV.U32 R12, RZ, RZ, 0x5 ;  /* 0x00000005ff0c7424 */ /* 0x000fe400078e00ff */
[----:B------:R-:W-:-:S07]  /*15960*/  IMAD.MOV.U32 R3, RZ, RZ, R14 ;  /* 0x000000ffff037224 */ /* 0x000fce00078e000e */
[----:B------:R-:W-:Y:S05]  /*15970*/  WARPSYNC.COLLECTIVE R15, `(.L_x_14266) ;  /* 0x000000000f087348 */ /* 0x000fea0003c00000 */
[----:B------:R0:W1:Y:S02]  /*15980*/  SHFL.IDX P6, R14, R13, R12, R11 ;  /* 0x0000000c0d0e7389 */ /* 0x00006400000c000b */
[----:B01----:R-:W-:Y:S01]  /*15990*/  ENDCOLLECTIVE ;  /* 0x000000000000791b */ /* 0x003fe20003800000 */
.L_x_14266:
        /* <DEDUP_REMOVED lines=16> */
.L_x_14267:
[----:B------:R-:W-:Y:S02]  /*15aa0*/  IMAD.MOV.U32 R13, RZ, RZ, R4 ;  /* 0x000000ffff0d7224 */ /* 0x000fe400078e0004 */
[----:B------:R-:W-:Y:S02]  /*15ab0*/  IMAD.MOV.U32 R12, RZ, RZ, 0x6 ;  /* 0x00000006ff0c7424 */ /* 0x000fe400078e00ff */
[----:B------:R-:W-:-:S07]  /*15ac0*/  IMAD.MOV.U32 R3, RZ, RZ, R14 ;  /* 0x000000ffff037224 */ /* 0x000fce00078e000e */
[----:B------:R-:W-:Y:S05]  /*15ad0*/  WARPSYNC.COLLECTIVE R15, `(.L_x_14268) ;  /* 0x000000000f087348 */ /* 0x000fea0003c00000 */
[----:B------:R0:W1:Y:S02]  /*15ae0*/  SHFL.IDX P6, R14, R13, R12, R11 ;  /* 0x0000000c0d0e7389 */ /* 0x00006400000c000b */
[----:B01----:R-:W-:Y:S01]  /*15af0*/  ENDCOLLECTIVE ;  /* 0x000000000000791b */ /* 0x003fe20003800000 */
.L_x_14268:
        /* <DEDUP_REMOVED lines=16> */
.L_x_14269:
[----:B------:R-:W-:Y:S02]  /*15c00*/  IMAD.MOV.U32 R13, RZ, RZ, R4 ;  /* 0x000000ffff0d7224 */ /* 0x000fe400078e0004 */
[----:B------:R-:W-:Y:S02]  /*15c10*/  IMAD.MOV.U32 R12, RZ, RZ, 0x7 ;  /* 0x00000007ff0c7424 */ /* 0x000fe400078e00ff */
[----:B------:R-:W-:-:S07]  /*15c20*/  IMAD.MOV.U32 R3, RZ, RZ, R14 ;  /* 0x000000ffff037224 */ /* 0x000fce00078e000e */
[----:B------:R-:W-:Y:S05]  /*15c30*/  WARPSYNC.COLLECTIVE R15, `(.L_x_14270) ;  /* 0x000000000f087348 */ /* 0x000fea0003c00000 */
[----:B------:R0:W1:Y:S02]  /*15c40*/  SHFL.IDX P6, R14, R13, R12, R11 ;  /* 0x0000000c0d0e7389 */ /* 0x00006400000c000b */
[----:B01----:R-:W-:Y:S01]  /*15c50*/  ENDCOLLECTIVE ;  /* 0x000000000000791b */ /* 0x003fe20003800000 */
.L_x_14270:
        /* <DEDUP_REMOVED lines=14> */
.L_x_14271:
[----:B------:R-:W-:Y:S05]  /*15d40*/  BRA `(.L_x_14272) ;  /* 0xffffffbc002c7947 */ /* 0x000fea000383ffff */
.L_x_14186:
[----:B0-----:R0:W1:Y:S02]  /*15d50*/  SYNCS.PHASECHK.TRANS64.TRYWAIT P0, [R22+URZ+0x22820], R3 ;  /* 0x02282003160075a7 */ /* 0x001064000800017f */
[----:B-1----:R-:W-:Y:S05]  /*15d60*/  @!P0 NANOSLEEP.SYNCS 0x989680 ;  /* 0x009896800000895d */ /* 0x002fea0003900000 */
[----:B------:R-:W1:Y:S02]  /*15d70*/  @!P0 SYNCS.PHASECHK.TRANS64 P0, [R22+URZ+0x22820], R3 ;  /* 0x02282003160085a7 */ /* 0x000e64000800007f */
[----:B-1----:R-:W-:Y:S05]  /*15d80*/  @!P0 BRA `(.L_x_14186) ;  /* 0xfffffffc00f08947 */ /* 0x002fea000383ffff */
[----:B------:R-:W-:Y:S05]  /*15d90*/  BRA `(.L_x_14273) ;  /* 0xffffffbc00887947 */ /* 0x000fea000383ffff */
.L_x_14189:
[----:B-1----:R1:W2:Y:S02]  /*15da0*/  SYNCS.PHASECHK.TRANS64.TRYWAIT P0, [R33+URZ+0x22860], R0 ;  /* 0x02286000210075a7 */ /* 0x0022a4000800017f */
[----:B--2---:R-:W-:Y:S05]  /*15db0*/  @!P0 NANOSLEEP.SYNCS 0x989680 ;  /* 0x009896800000895d */ /* 0x004fea0003900000 */
[----:B------:R-:W2:Y:S02]  /*15dc0*/  @!P0 SYNCS.PHASECHK.TRANS64 P0, [R33+URZ+0x22860], R0 ;  /* 0x02286000210085a7 */ /* 0x000ea4000800007f */
[----:B--2---:R-:W-:Y:S05]  /*15dd0*/  @!P0 BRA `(.L_x_14189) ;  /* 0xfffffffc00f08947 */ /* 0x004fea000383ffff */
[----:B------:R-:W-:Y:S05]  /*15de0*/  BRA `(.L_x_14274) ;  /* 0xffffffbc00987947 */ /* 0x000fea000383ffff */
.L_x_14190:
        /* <DEDUP_REMOVED lines=8> */
.L_x_14276:
[----:B------:R-:W-:Y:S05]  /*15e70*/  BSYNC B0 ;  /* 0x0000000000007941 */ /* 0x000fea0003800000 */
.L_x_14275:
        /* <DEDUP_REMOVED lines=13> */
.L_x_14277:
        /* <DEDUP_REMOVED lines=11> */
.L_x_14278:
        /* <DEDUP_REMOVED lines=17> */
.L_x_14279:
[----:B------:R-:W-:Y:S02]  /*16110*/  IMAD.MOV.U32 R13, RZ, RZ, R6 ;  /* 0x000000ffff0d7224 */ /* 0x000fe400078e0006 */
[----:B------:R-:W-:Y:S01]  /*16120*/  IMAD.MOV.U32 R12, RZ, RZ, 0x2 ;  /* 0x00000002ff0c7424 */ /* 0x000fe200078e00ff */
[----:B------:R-:W-:-:S13]  /*16130*/  IADD3 R2, P4, R14, R0, RZ ;  /* 0x000000000e027210 */ /* 0x000fda0007f9e0ff */
[----:B------:R-:W-:Y:S05]  /*16140*/  WARPSYNC.COLLECTIVE R15, `(.L_x_14280) ;  /* 0x000000000f087348 */ /* 0x000fea0003c00000 */
[----:B------:R0:W1:Y:S02]  /*16150*/  SHFL.IDX P6, R14, R13, R12, R11 ;  /* 0x0000000c0d0e7389 */ /* 0x00006400000c000b */
[----:B01----:R-:W-:Y:S01]  /*16160*/  ENDCOLLECTIVE ;  /* 0x000000000000791b */ /* 0x003fe20003800000 */
.L_x_14280:
        /* <DEDUP_REMOVED lines=17> */
.L_x_14281:
[----:B------:R-:W-:Y:S02]  /*16280*/  IMAD.MOV.U32 R13, RZ, RZ, R6 ;  /* 0x000000ffff0d7224 */ /* 0x000fe400078e0006 */
[----:B------:R-:W-:Y:S01]  /*16290*/  IMAD.MOV.U32 R12, RZ, RZ, 0x3 ;  /* 0x00000003ff0c7424 */ /* 0x000fe200078e00ff */
[----:B------:R-:W-:-:S13]  /*162a0*/  IADD3 R2, P4, R14, R0, RZ ;  /* 0x000000000e027210 */ /* 0x000fda0007f9e0ff */
[----:B------:R-:W-:Y:S05]  /*162b0*/  WARPSYNC.COLLECTIVE R15, `(.L_x_14282) ;  /* 0x000000000f087348 */ /* 0x000fea0003c00000 */
[----:B------:R0:W1:Y:S02]  /*162c0*/  SHFL.IDX P6, R14, R13, R12, R11 ;  /* 0x0000000c0d0e7389 */ /* 0x00006400000c000b */
[----:B01----:R-:W-:Y:S01]  /*162d0*/  ENDCOLLECTIVE ;  /* 0x000000000000791b */ /* 0x003fe20003800000 */
.L_x_14282:
        /* <DEDUP_REMOVED lines=17> */
.L_x_14283:
[----:B------:R-:W-:Y:S02]  /*163f0*/  IMAD.MOV.U32 R13, RZ, RZ, R6 ;  /* 0x000000ffff0d7224 */ /* 0x000fe400078e0006 */
[----:B------:R-:W-:Y:S01]  /*16400*/  IMAD.MOV.U32 R12, RZ, RZ, 0x4 ;  /* 0x00000004ff0c7424 */ /* 0x000fe200078e00ff */
[----:B------:R-:W-:-:S13]  /*16410*/  IADD3 R2, P4, R14, R0, RZ ;  /* 0x000000000e027210 */ /* 0x000fda0007f9e0ff */
[----:B------:R-:W-:Y:S05]  /*16420*/  WARPSYNC.COLLECTIVE R15, `(.L_x_14284) ;  /* 0x000000000f087348 */ /* 0x000fea0003c00000 */
[----:B------:R0:W1:Y:S02]  /*16430*/  SHFL.IDX P6, R14, R13, R12, R11 ;  /* 0x0000000c0d0e7389 */ /* 0x00006400000c000b */
[----:B01----:R-:W-:Y:S01]  /*16440*/  ENDCOLLECTIVE ;  /* 0x000000000000791b */ /* 0x003fe20003800000 */
.L_x_14284:
        /* <DEDUP_REMOVED lines=17> */
.L_x_14285:
[----:B------:R-:W-:Y:S02]  /*16560*/  IMAD.MOV.U32 R13, RZ, RZ, R6 ;  /* 0x000000ffff0d7224 */ /* 0x000fe400078e0006 */
[----:B------:R-:W-:Y:S01]  /*16570*/  IMAD.MOV.U32 R12, RZ, RZ, 0x5 ;  /* 0x00000005ff0c7424 */ /* 0x000fe200078e00ff */
[----:B------:R-:W-:-:S13]  /*16580*/  IADD3 R2, P4, R14, R0, RZ ;  /* 0x000000000e027210 */ /* 0x000fda0007f9e0ff */
[----:B------:R-:W-:Y:S05]  /*16590*/  WARPSYNC.COLLECTIVE R15, `(.L_x_14286) ;  /* 0x000000000f087348 */ /* 0x000fea0003c00000 */
[----:B------:R0:W1:Y:S02]  /*165a0*/  SHFL.IDX P6, R14, R13, R12, R11 ;  /* 0x0000000c0d0e7389 */ /* 0x00006400000c000b */
[----:B01----:R-:W-:Y:S01]  /*165b0*/  ENDCOLLECTIVE ;  /* 0x000000000000791b */ /* 0x003fe20003800000 */
.L_x_14286:
        /* <DEDUP_REMOVED lines=12> */
.L_x_14287:
        /* <DEDUP_REMOVED lines=9> */
.L_x_14197:
[----:B0-----:R0:W1:Y:S02]  /*16710*/  SYNCS.PHASECHK.TRANS64.TRYWAIT P0, [R10+URZ+0x22840], R20 ;  /* 0x022840140a0075a7 */ /* 0x001064000800017f */
[----:B-1----:R-:W-:Y:S05]  /*16720*/  @!P0 NANOSLEEP.SYNCS 0x989680 ;  /* 0x009896800000895d */ /* 0x002fea0003900000 */
[----:B------:R-:W1:Y:S02]  /*16730*/  @!P0 SYNCS.PHASECHK.TRANS64 P0, [R10+URZ+0x22840], R20 ;  /* 0x022840140a0085a7 */ /* 0x000e64000800007f */
[----:B-1----:R-:W-:Y:S05]  /*16740*/  @!P0 BRA `(.L_x_14197) ;  /* 0xfffffffc00f08947 */ /* 0x002fea000383ffff */
[----:B------:R-:W-:Y:S05]  /*16750*/  BRA `(.L_x_14289) ;  /* 0xffffffbc00fc7947 */ /* 0x000fea000383ffff */
.L_x_14198:
        /* <DEDUP_REMOVED lines=8> */
.L_x_14291:
[----:B------:R-:W-:Y:S05]  /*167e0*/  BSYNC B1 ;  /* 0x0000000000017941 */ /* 0x000fea0003800000 */
.L_x_14290:
        /* <DEDUP_REMOVED lines=9> */
.L_x_14292:
[----:B------:R-:W-:Y:S02]  /*16880*/  IMAD.MOV.U32 R13, RZ, RZ, R8 ;  /* 0x000000ffff0d7224 */ /* 0x000fe400078e0008 */
[----:B------:R-:W-:Y:S02]  /*16890*/  IMAD.MOV.U32 R12, RZ, RZ, 0x1 ;  /* 0x00000001ff0c7424 */ /* 0x000fe400078e00ff */
[----:B------:R-:W-:-:S07]  /*168a0*/  IMAD.MOV.U32 R2, RZ, RZ, R14 ;  /* 0x000000ffff027224 */ /* 0x000fce00078e000e */
[----:B------:R-:W-:Y:S05]  /*168b0*/  WARPSYNC.COLLECTIVE R15, `(.L_x_14293) ;  /* 0x000000000f087348 */ /* 0x000fea0003c00000 */
[----:B------:R0:W1:Y:S02]  /*168c0*/  SHFL.IDX P6, R14, R13, R12, R11 ;  /* 0x0000000c0d0e7389 */ /* 0x00006400000c000b */
[----:B01----:R-:W-:Y:S01]  /*168d0*/  ENDCOLLECTIVE ;  /* 0x000000000000791b */ /* 0x003fe20003800000 */
.L_x_14293:
        /* <DEDUP_REMOVED lines=11> */
.L_x_14294:
[----:B------:R-:W-:Y:S02]  /*16990*/  IMAD.MOV.U32 R13, RZ, RZ, R8 ;  /* 0x000000ffff0d7224 */ /* 0x000fe400078e0008 */
[----:B------:R-:W-:Y:S02]  /*169a0*/  IMAD.MOV.U32 R12, RZ, RZ, 0x2 ;  /* 0x00000002ff0c7424 */ /* 0x000fe400078e00ff */
[----:B------:R-:W-:-:S07]  /*169b0*/  IMAD.MOV.U32 R2, RZ, RZ, R14 ;  /* 0x000000ffff027224 */ /* 0x000fce00078e000e */
[----:B------:R-:W-:Y:S05]  /*169c0*/  WARPSYNC.COLLECTIVE R15, `(.L_x_14295) ;  /* 0x000000000f087348 */ /* 0x000fea0003c00000 */
[----:B------:R0:W1:Y:S02]  /*169d0*/  SHFL.IDX P6, R14, R13, R12, R11 ;  /* 0x0000000c0d0e7389 */ /* 0x00006400000c000b */
[----:B01----:R-:W-:Y:S01]  /*169e0*/  ENDCOLLECTIVE ;  /* 0x000000000000791b */ /* 0x003fe20003800000 */
.L_x_14295:
        /* <DEDUP_REMOVED lines=11> */
.L_x_14296:
[----:B------:R-:W-:Y:S02]  /*16aa0*/  IMAD.MOV.U32 R13, RZ, RZ, R8 ;  /* 0x000000ffff0d7224 */ /* 0x000fe400078e0008 */
[----:B------:R-:W-:Y:S02]  /*16ab0*/  IMAD.MOV.U32 R12, RZ, RZ, 0x3 ;  /* 0x00000003ff0c7424 */ /* 0x000fe400078e00ff */
[----:B------:R-:W-:-:S07]  /*16ac0*/  IMAD.MOV.U32 R2, RZ, RZ, R14 ;  /* 0x000000ffff027224 */ /* 0x000fce00078e000e */
[----:B------:R-:W-:Y:S05]  /*16ad0*/  WARPSYNC.COLLECTIVE R15, `(.L_x_14297) ;  /* 0x000000000f087348 */ /* 0x000fea0003c00000 */
[----:B------:R0:W1:Y:S02]  /*16ae0*/  SHFL.IDX P6, R14, R13, R12, R11 ;  /* 0x0000000c0d0e7389 */ /* 0x00006400000c000b */
[----:B01----:R-:W-:Y:S01]  /*16af0*/  ENDCOLLECTIVE ;  /* 0x000000000000791b */ /* 0x003fe20003800000 */
.L_x_14297:
        /* <DEDUP_REMOVED lines=11> */
.L_x_14298:
[----:B------:R-:W-:Y:S02]  /*16bb0*/  IMAD.MOV.U32 R13, RZ, RZ, R8 ;  /* 0x000000ffff0d7224 */ /* 0x000fe400078e0008 */
[----:B------:R-:W-:Y:S02]  /*16bc0*/  IMAD.MOV.U32 R12, RZ, RZ, 0x4 ;  /* 0x00000004ff0c7424 */ /* 0x000fe400078e00ff */
[----:B------:R-:W-:-:S07]  /*16bd0*/  IMAD.MOV.U32 R2, RZ, RZ, R14 ;  /* 0x000000ffff027224 */ /* 0x000fce00078e000e */
[----:B------:R-:W-:Y:S05]  /*16be0*/  WARPSYNC.COLLECTIVE R15, `(.L_x_14299) ;  /* 0x000000000f087348 */ /* 0x000fea0003c00000 */
[----:B------:R0:W1:Y:S02]  /*16bf0*/  SHFL.IDX P6, R14, R13, R12, R11 ;  /* 0x0000000c0d0e7389 */ /* 0x00006400000c000b */
[----:B01----:R-:W-:Y:S01]  /*16c00*/  ENDCOLLECTIVE ;  /* 0x000000000000791b */ /* 0x003fe20003800000 */
.L_x_14299:
        /* <DEDUP_REMOVED lines=11> */
.L_x_14300:
[----:B------:R-:W-:Y:S02]  /*16cc0*/  IMAD.MOV.U32 R13, RZ, RZ, R8 ;  /* 0x000000ffff0d7224 */ /* 0x000fe400078e0008 */
[----:B------:R-:W-:Y:S02]  /*16cd0*/  IMAD.MOV.U32 R12, RZ, RZ, 0x5 ;  /* 0x00000005ff0c7424 */ /* 0x000fe400078e00ff */
[----:B------:R-:W-:-:S07]  /*16ce0*/  IMAD.MOV.U32 R2, RZ, RZ, R14 ;  /* 0x000000ffff027224 */ /* 0x000fce00078e000e */
[----:B------:R-:W-:Y:S05]  /*16cf0*/  WARPSYNC.COLLECTIVE R15, `(.L_x_14301) ;  /* 0x000000000f087348 */ /* 0x000fea0003c00000 */
[----:B------:R0:W1:Y:S02]  /*16d00*/  SHFL.IDX P6, R14, R13, R12, R11 ;  /* 0x0000000c0d0e7389 */ /* 0x00006400000c000b */
[----:B01----:R-:W-:Y:S01]  /*16d10*/  ENDCOLLECTIVE ;  /* 0x000000000000791b */ /* 0x003fe20003800000 */
.L_x_14301:
        /* <DEDUP_REMOVED lines=11> */
.L_x_14302:
[----:B------:R-:W-:Y:S05]  /*16dd0*/  BRA `(.L_x_14303) ;  /* 0xffffffbc00247947 */ /* 0x000fea000383ffff */
.L_x_14203:
[----:B--2---:R2:W3:Y:S02]  /*16de0*/  SYNCS.PHASECHK.TRANS64.TRYWAIT P0, [R10+URZ+0x22860], R20 ;  /* 0x022860140a0075a7 */ /* 0x0044e4000800017f */
[----:B---3--:R-:W-:Y:S05]  /*16df0*/  @!P0 NANOSLEEP.SYNCS 0x989680 ;  /* 0x009896800000895d */ /* 0x008fea0003900000 */
[----:B------:R-:W3:Y:S02]  /*16e00*/  @!P0 SYNCS.PHASECHK.TRANS64 P0, [R10+URZ+0x22860], R20 ;  /* 0x022860140a0085a7 */ /* 0x000ee4000800007f */
[----:B---3--:R-:W-:Y:S05]  /*16e10*/  @!P0 BRA `(.L_x_14203) ;  /* 0xfffffffc00f08947 */ /* 0x008fea000383ffff */
[----:B------:R-:W-:Y:S05]  /*16e20*/  BRA `(.L_x_14304) ;  /* 0xffffffbc00747947 */ /* 0x000fea000383ffff */
.L_x_14204:
        /* <DEDUP_REMOVED lines=8> */
.L_x_14306:
[----:B------:R-:W-:Y:S05]  /*16eb0*/  BSYNC B1 ;  /* 0x0000000000017941 */ /* 0x000fea0003800000 */
.L_x_14305:
        /* <DEDUP_REMOVED lines=9> */
.L_x_14307:
[----:B------:R-:W-:Y:S02]  /*16f50*/  IMAD.MOV.U32 R13, RZ, RZ, R25 ;  /* 0x000000ffff0d7224 */ /* 0x000fe400078e0019 */
[----:B------:R-:W-:Y:S01]  /*16f60*/  IMAD.MOV.U32 R12, RZ, RZ, 0x1 ;  /* 0x00000001ff0c7424 */ /* 0x000fe200078e00ff */
[----:B------:R-:W-:-:S13]  /*16f70*/  IADD3 R2, P0, R14, R0, RZ ;  /* 0x000000000e027210 */ /* 0x000fda0007f1e0ff */
[----:B------:R-:W-:Y:S05]  /*16f80*/  WARPSYNC.COLLECTIVE R15, `(.L_x_14308) ;  /* 0x000000000f087348 */ /* 0x000fea0003c00000 */
[----:B------:R0:W1:Y:S02]  /*16f90*/  SHFL.IDX P6, R14, R13, R12, R11 ;  /* 0x0000000c0d0e7389 */ /* 0x00006400000c000b */
[----:B01----:R-:W-:Y:S01]  /*16fa0*/  ENDCOLLECTIVE ;  /* 0x000000000000791b */ /* 0x003fe20003800000 */
.L_x_14308:
        /* <DEDUP_REMOVED lines=13> */
.L_x_14309:
[----:B------:R-:W-:Y:S01]  /*17080*/  MOV R13, R25 ;  /* 0x00000019000d7202 */ /* 0x000fe20000000f00 */
[----:B------:R-:W-:Y:S01]  /*17090*/  IMAD.MOV.U32 R12, RZ, RZ, 0x2 ;  /* 0x00000002ff0c7424 */ /* 0x000fe200078e00ff */
[----:B------:R-:W-:-:S13]  /*170a0*/  IADD3 R2, P0, R14, R0, RZ ;  /* 0x000000000e027210 */ /* 0x000fda0007f1e0ff */
[----:B------:R-:W-:Y:S05]  /*170b0*/  WARPSYNC.COLLECTIVE R15, `(.L_x_14310) ;  /* 0x000000000f087348 */ /* 0x000fea0003c00000 */
[----:B------:R0:W1:Y:S02]  /*170c0*/  SHFL.IDX P6, R14, R13, R12, R11 ;  /* 0x0000000c0d0e7389 */ /* 0x00006400000c000b */
[----:B01----:R-:W-:Y:S01]  /*170d0*/  ENDCOLLECTIVE ;  /* 0x000000000000791b */ /* 0x003fe20003800000 */
.L_x_14310:
        /* <DEDUP_REMOVED lines=13> */
.L_x_14311:
[----:B------:R-:W-:Y:S02]  /*171b0*/  IMAD.MOV.U32 R13, RZ, RZ, R25 ;  /* 0x000000ffff0d7224 */ /* 0x000fe400078e0019 */
[----:B------:R-:W-:Y:S02]  /*171c0*/  IMAD.MOV.U32 R12, RZ, RZ, 0x3 ;  /* 0x00000003ff0c7424 */ /* 0x000fe400078e00ff */
[----:B------:R-:W-:-:S07]  /*171d0*/  IMAD.MOV.U32 R8, RZ, RZ, R14 ;  /* 0x000000ffff087224 */ /* 0x000fce00078e000e */
[----:B------:R-:W-:Y:S05]  /*171e0*/  WARPSYNC.COLLECTIVE R15, `(.L_x_14312) ;  /* 0x000000000f087348 */ /* 0x000fea0003c00000 */
[----:B------:R0:W1:Y:S02]  /*171f0*/  SHFL.IDX P6, R14, R13, R12, R11 ;  /* 0x0000000c0d0e7389 */ /* 0x00006400000c000b */
[----:B01----:R-:W-:Y:S01]  /*17200*/  ENDCOLLECTIVE ;  /* 0x000000000000791b */ /* 0x003fe20003800000 */
.L_x_14312:
        /* <DEDUP_REMOVED lines=14> */
.L_x_14313:
[----:B------:R-:W-:Y:S02]  /*172f0*/  IMAD.MOV.U32 R13, RZ, RZ, R25 ;  /* 0x000000ffff0d7224 */ /* 0x000fe400078e0019 */
[----:B------:R-:W-:Y:S01]  /*17300*/  IMAD.MOV.U32 R12, RZ, RZ, 0x4 ;  /* 0x00000004ff0c7424 */ /* 0x000fe200078e00ff */
[----:B------:R-:W-:-:S13]  /*17310*/  IADD3 R2, P0, R14, R0, RZ ;  /* 0x000000000e027210 */ /* 0x000fda0007f1e0ff */
[----:B------:R-:W-:Y:S05]  /*17320*/  WARPSYNC.COLLECTIVE R15, `(.L_x_14314) ;  /* 0x000000000f087348 */ /* 0x000fea0003c00000 */
[----:B------:R0:W1:Y:S02]  /*17330*/  SHFL.IDX P6, R14, R13, R12, R11 ;  /* 0x0000000c0d0e7389 */ /* 0x00006400000c000b */
[----:B01----:R-:W-:Y:S01]  /*17340*/  ENDCOLLECTIVE ;  /* 0x000000000000791b */ /* 0x003fe20003800000 */
.L_x_14314:
        /* <DEDUP_REMOVED lines=13> */
.L_x_14315:
[----:B------:R-:W-:Y:S02]  /*17420*/  IMAD.MOV.U32 R13, RZ, RZ, R25 ;  /* 0x000000ffff0d7224 */ /* 0x000fe400078e0019 */
[----:B------:R-:W-:Y:S01]  /*17430*/  IMAD.MOV.U32 R12, RZ, RZ, 0x5 ;  /* 0x00000005ff0c7424 */ /* 0x000fe200078e00ff */
[----:B------:R-:W-:-:S13]  /*17440*/  IADD3 R2, P0, R14, R0, RZ ;  /* 0x000000000e027210 */ /* 0x000fda0007f1e0ff */
[----:B------:R-:W-:Y:S05]  /*17450*/  WARPSYNC.COLLECTIVE R15, `(.L_x_14316) ;  /* 0x000000000f087348 */ /* 0x000fea0003c00000 */
[----:B------:R0:W1:Y:S02]  /*17460*/  SHFL.IDX P6, R14, R13, R12, R11 ;  /* 0x0000000c0d0e7389 */ /* 0x00006400000c000b */
[----:B01----:R-:W-:Y:S01]  /*17470*/  ENDCOLLECTIVE ;  /* 0x000000000000791b */ /* 0x003fe20003800000 */
.L_x_14316:
        /* <DEDUP_REMOVED lines=13> */
.L_x_14317:
[----:B------:R-:W-:Y:S05]  /*17550*/  BRA `(.L_x_14318) ;  /* 0xffffffb800b47947 */ /* 0x000fea000383ffff */
.L_x_14212:
        /* <DEDUP_REMOVED lines=8> */
.L_x_14320:
[----:B------:R-:W-:Y:S05]  /*175e0*/  BSYNC B0 ;  /* 0x0000000000007941 */ /* 0x000fea0003800000 */
.L_x_14319:
        /* <DEDUP_REMOVED lines=9> */
.L_x_14321:
        /* <DEDUP_REMOVED lines=24> */
.L_x_14322:
[----:B------:R-:W-:Y:S01]  /*17800*/  IMAD.MOV.U32 R12, RZ, RZ, 0x2 ;  /* 0x00000002ff0c7424 */ /* 0x000fe200078e00ff */
[----:B------:R-:W-:-:S05]  /*17810*/  SEL R14, R14, RZ, P1 ;  /* 0x000000ff0e0e7207 */ /* 0x000fca0000800000 */
[----:B------:R-:W-:-:S04]  /*17820*/  IMAD.IADD R5, R13, 0x1, R14 ;  /* 0x000000010d057824 */ /* 0x000fc800078e020e */
[----:B------:R-:W-:-:S07]  /*17830*/  IMAD.MOV.U32 R13, RZ, RZ, R5 ;  /* 0x000000ffff0d7224 */ /* 0x000fce00078e0005 */
[----:B------:R-:W-:Y:S05]  /*17840*/  WARPSYNC.COLLECTIVE R15, `(.L_x_14323) ;  /* 0x000000000f087348 */ /* 0x000fea0003c00000 */
[----:B------:R0:W1:Y:S02]  /*17850*/  SHFL.UP P6, R14, R13, R12, R11 ;  /* 0x0400000c0d0e7389 */ /* 0x00006400000c000b */
[----:B01----:R-:W-:Y:S01]  /*17860*/  ENDCOLLECTIVE ;  /* 0x000000000000791b */ /* 0x003fe20003800000 */
.L_x_14323:
[----:B------:R-:W-:Y:S01]  /*17870*/  IMAD.MOV.U32 R12, RZ, RZ, 0x4 ;  /* 0x00000004ff0c7424 */ /* 0x000fe200078e00ff */
[----:B------:R-:W-:-:S05]  /*17880*/  SEL R2, R14, RZ, P2 ;  /* 0x000000ff0e027207 */ /* 0x000fca0001000000 */
[----:B------:R-:W-:-:S04]  /*17890*/  IMAD.IADD R2, R5, 0x1, R2 ;  /* 0x0000000105027824 */ /* 0x000fc800078e0202 */
[----:B------:R-:W-:-:S07]  /*178a0*/  IMAD.MOV.U32 R13, RZ, RZ, R2 ;  /* 0x000000ffff0d7224 */ /* 0x000fce00078e0002 */
[----:B------:R-:W-:Y:S05]  /*178b0*/  WARPSYNC.COLLECTIVE R15, `(.L_x_14324) ;  /* 0x000000000f087348 */ /* 0x000fea0003c00000 */
[----:B------:R0:W1:Y:S02]  /*178c0*/  SHFL.UP P6, R14, R13, R12, R11 ;  /* 0x0400000c0d0e7389 */ /* 0x00006400000c000b */
[----:B01----:R-:W-:Y:S01]  /*178d0*/  ENDCOLLECTIVE ;  /* 0x000000000000791b */ /* 0x003fe20003800000 */
.L_x_14324:
[----:B------:R-:W-:Y:S01]  /*178e0*/  IMAD.MOV.U32 R12, RZ, RZ, 0x8 ;  /* 0x00000008ff0c7424 */ /* 0x000fe200078e00ff */
[----:B------:R-:W-:-:S05]  /*178f0*/  SEL R3, R14, RZ, P3 ;  /* 0x000000ff0e037207 */ /* 0x000fca0001800000 */
[----:B------:R-:W-:-:S04]  /*17900*/  IMAD.IADD R3, R2, 0x1, R3 ;  /* 0x0000000102037824 */ /* 0x000fc800078e0203 */
[----:B------:R-:W-:-:S07]  /*17910*/  IMAD.MOV.U32 R13, RZ, RZ, R3 ;  /* 0x000000ffff0d7224 */ /* 0x000fce00078e0003 */
[----:B------:R-:W-:Y:S05]  /*17920*/  WARPSYNC.COLLECTIVE R15, `(.L_x_14325) ;  /* 0x000000000f087348 */ /* 0x000fea0003c00000 */
[----:B------:R0:W1:Y:S02]  /*17930*/  SHFL.UP P6, R14, R13, R12, R11 ;  /* 0x0400000c0d0e7389 */ /* 0x00006400000c000b */
[----:B01----:R-:W-:Y:S01]  /*17940*/  ENDCOLLECTIVE ;  /* 0x000000000000791b */ /* 0x003fe20003800000 */
.L_x_14325:
[----:B------:R-:W-:Y:S01]  /*17950*/  IMAD.MOV.U32 R12, RZ, RZ, 0x10 ;  /* 0x00000010ff0c7424 */ /* 0x000fe200078e00ff */
[----:B------:R-:W-:-:S05]  /*17960*/  SEL R14, R14, RZ, P4 ;  /* 0x000000ff0e0e7207 */ /* 0x000fca0002000000 */
[----:B------:R-:W-:-:S04]  /*17970*/  IMAD.IADD R5, R3, 0x1, R14 ;  /* 0x0000000103057824 */ /* 0x000fc800078e020e */
[----:B------:R-:W-:-:S07]  /*17980*/  IMAD.MOV.U32 R13, RZ, RZ, R5 ;  /* 0x000000ffff0d7224 */ /* 0x000fce00078e0005 */
[----:B------:R-:W-:Y:S05]  /*17990*/  WARPSYNC.COLLECTIVE R15, `(.L_x_14326) ;  /* 0x000000000f087348 */ /* 0x000fea0003c00000 */
[----:B------:R0:W1:Y:S02]  /*179a0*/  SHFL.UP P6, R14, R13, R12, R11 ;  /* 0x0400000c0d0e7389 */ /* 0x00006400000c000b */
[----:B01----:R-:W-:Y:S01]  /*179b0*/  ENDCOLLECTIVE ;  /* 0x000000000000791b */ /* 0x003fe20003800000 */
.L_x_14326:
        /* <DEDUP_REMOVED lines=8> */
.L_x_14327:
[----:B------:R-:W-:Y:S05]  /*17a40*/  BRA `(.L_x_14328) ;  /* 0xffffffbc00147947 */ /* 0x000fea000383ffff */
.L_x_14215:
[----:B------:R-:W-:Y:S01]  /*17a50*/  BSSY B0, `(.L_x_14329) ;  /* 0x0000007000007945 */ /* 0x000fe20003800000 */
[----:B------:R-:W-:Y:S02]  /*17a60*/  IMAD.MOV.U32 R12, RZ, RZ, 0x1 ;  /* 0x00000001ff0c7424 */ /* 0x000fe400078e00ff */
[----:B------:R-:W-:Y:S02]  /*17a70*/  IMAD.MOV.U32 R11, RZ, RZ, RZ ;  /* 0x000000ffff0b7224 */ /* 0x000fe400078e00ff */
[----:B------:R-:W-:-:S07]  /*17a80*/  IMAD.MOV.U32 R15, RZ, RZ, -0x1 ;  /* 0xffffffffff0f7424 */ /* 0x000fce00078e00ff */
[----:B01----:R-:W-:Y:S05]  /*17a90*/  WARPSYNC.COLLECTIVE R15, `(.L_x_14330) ;  /* 0x000000000f087348 */ /* 0x003fea0003c00000 */
[----:B------:R2:W3:Y:S02]  /*17aa0*/  SHFL.UP P6, R14, R13, R12, R11 ;  /* 0x0400000c0d0e7389 */ /* 0x0004e400000c000b */
[----:B0123--:R-:W-:Y:S01]  /*17ab0*/  ENDCOLLECTIVE ;  /* 0x000000000000791b */ /* 0x00ffe20003800000 */
.L_x_14330:
[----:B------:R-:W-:Y:S05]  /*17ac0*/  BSYNC B0 ;  /* 0x0000000000007941 */ /* 0x000fea0003800000 */
.L_x_14329:
        /* <DEDUP_REMOVED lines=8> */
.L_x_14331:
[----:B------:R-:W-:Y:S01]  /*17b50*/  IMAD.MOV.U32 R12, RZ, RZ, 0x4 ;  /* 0x00000004ff0c7424 */ /* 0x000fe200078e00ff */
[----:B------:R-:W-:-:S05]  /*17b60*/  SEL R2, R14, RZ, P2 ;  /* 0x000000ff0e027207 */ /* 0x000fca0001000000 */
[----:B------:R-:W-:-:S04]  /*17b70*/  IMAD.IADD R2, R13, 0x1, R2 ;  /* 0x000000010d027824 */ /* 0x000fc800078e0202 */
[----:B------:R-:W-:-:S07]  /*17b80*/  IMAD.MOV.U32 R13, RZ, RZ, R2 ;  /* 0x000000ffff0d7224 */ /* 0x000fce00078e0002 */
[----:B------:R-:W-:Y:S05]  /*17b90*/  WARPSYNC.COLLECTIVE R15, `(.L_x_14332) ;  /* 0x000000000f087348 */ /* 0x000fea0003c00000 */
[----:B------:R0:W1:Y:S02]  /*17ba0*/  SHFL.UP P6, R14, R13, R12, R11 ;  /* 0x0400000c0d0e7389 */ /* 0x00006400000c000b */
[----:B01----:R-:W-:Y:S01]  /*17bb0*/  ENDCOLLECTIVE ;  /* 0x000000000000791b */ /* 0x003fe20003800000 */
.L_x_14332:
[----:B------:R-:W-:Y:S01]  /*17bc0*/  IMAD.MOV.U32 R12, RZ, RZ, 0x8 ;  /* 0x00000008ff0c7424 */ /* 0x000fe200078e00ff */
[----:B------:R-:W-:-:S05]  /*17bd0*/  SEL R3, R14, RZ, P3 ;  /* 0x000000ff0e037207 */ /* 0x000fca0001800000 */
[----:B------:R-:W-:-:S04]  /*17be0*/  IMAD.IADD R3, R2, 0x1, R3 ;  /* 0x0000000102037824 */ /* 0x000fc800078e0203 */
[----:B------:R-:W-:-:S07]  /*17bf0*/  IMAD.MOV.U32 R13, RZ, RZ, R3 ;  /* 0x000000ffff0d7224 */ /* 0x000fce00078e0003 */
[----:B------:R-:W-:Y:S05]  /*17c00*/  WARPSYNC.COLLECTIVE R15, `(.L_x_14333) ;  /* 0x000000000f087348 */ /* 0x000fea0003c00000 */
[----:B------:R0:W1:Y:S02]  /*17c10*/  SHFL.UP P6, R14, R13, R12, R11 ;  /* 0x0400000c0d0e7389 */ /* 0x00006400000c000b */
[----:B01----:R-:W-:Y:S01]  /*17c20*/  ENDCOLLECTIVE ;  /* 0x000000000000791b */ /* 0x003fe20003800000 */
.L_x_14333:
[----:B------:R-:W-:Y:S01]  /*17c30*/  IMAD.MOV.U32 R12, RZ, RZ, 0x10 ;  /* 0x00000010ff0c7424 */ /* 0x000fe200078e00ff */
[----:B------:R-:W-:-:S05]  /*17c40*/  SEL R14, R14, RZ, P4 ;  /* 0x000000ff0e0e7207 */ /* 0x000fca0002000000 */
[----:B------:R-:W-:-:S04]  /*17c50*/  IMAD.IADD R5, R3, 0x1, R14 ;  /* 0x0000000103057824 */ /* 0x000fc800078e020e */
[----:B------:R-:W-:-:S07]  /*17c60*/  IMAD.MOV.U32 R13, RZ, RZ, R5 ;  /* 0x000000ffff0d7224 */ /* 0x000fce00078e0005 */
[----:B------:R-:W-:Y:S05]  /*17c70*/  WARPSYNC.COLLECTIVE R15, `(.L_x_14334) ;  /* 0x000000000f087348 */ /* 0x000fea0003c00000 */
[----:B------:R0:W1:Y:S02]  /*17c80*/  SHFL.UP P6, R14, R13, R12, R11 ;  /* 0x0400000c0d0e7389 */ /* 0x00006400000c000b */
[----:B01----:R-:W-:Y:S01]  /*17c90*/  ENDCOLLECTIVE ;  /* 0x000000000000791b */ /* 0x003fe20003800000 */
.L_x_14334:
        /* <DEDUP_REMOVED lines=8> */
.L_x_14335:
[----:B------:R-:W-:Y:S05]  /*17d20*/  BRA `(.L_x_14336) ;  /* 0xffffffbc00007947 */ /* 0x000fea000383ffff */
.L_x_14217:
[----:B------:R-:W-:Y:S01]  /*17d30*/  BSSY B0, `(.L_x_14337) ;  /* 0x0000006000007945 */ /* 0x000fe20003800000 */
[----:B------:R-:W-:Y:S01]  /*17d40*/  PLOP3.LUT P6, PT, P6, PT, PT, 0x8, 0x0 ;  /* 0x000000000000781c */ /* 0x000fe200037ce170 */
[----:B------:R-:W-:-:S12]  /*17d50*/  IMAD.MOV.U32 R15, RZ, RZ, -0x1 ;  /* 0xffffffffff0f7424 */ /* 0x000fd800078e00ff */
[----:B012---:R-:W-:Y:S05]  /*17d60*/  WARPSYNC.COLLECTIVE R15, `(.L_x_14338) ;  /* 0x000000000f087348 */ /* 0x007fea0003c00000 */
[----:B------:R-:W-:Y:S01]  /*17d70*/  VOTE.ANY R14, PT, P6 ;  /* 0x00000000000e7806 */ /* 0x000fe200030e0100 */
[----:B012---:R-:W-:Y:S06]  /*17d80*/  ENDCOLLECTIVE ;  /* 0x000000000000791b */ /* 0x007fec0003800000 */
.L_x_14338:
[----:B------:R-:W-:Y:S05]  /*17d90*/  BSYNC B0 ;  /* 0x0000000000007941 */ /* 0x000fea0003800000 */
.L_x_14337:
        /* <DEDUP_REMOVED lines=8> */
.L_x_14339:
[----:B------:R-:W-:Y:S02]  /*17e20*/  IMAD.IADD R19, R12, 0x1, R19 ;  /* 0x000000010c137824 */ /* 0x000fe400078e0213 */
[----:B------:R-:W-:Y:S02]  /*17e30*/  IMAD.MOV.U32 R13, RZ, RZ, R4 ;  /* 0x000000ffff0d7224 */ /* 0x000fe400078e0004 */
[----:B------:R-:W-:-:S07]  /*17e40*/  IMAD.MOV.U32 R17, RZ, RZ, R14 ;  /* 0x000000ffff117224 */ /* 0x000fce00078e000e */
[----:B------:R-:W-:Y:S05]  /*17e50*/  WARPSYNC.COLLECTIVE R15, `(.L_x_14340) ;  /* 0x000000000f087348 */ /* 0x000fea0003c00000 */
[----:B------:R0:W1:Y:S02]  /*17e60*/  SHFL.IDX P6, R14, R13, R12, R11 ;  /* 0x0000000c0d0e7389 */ /* 0x00006400000c000b */
[----:B01----:R-:W-:Y:S01]  /*17e70*/  ENDCOLLECTIVE ;  /* 0x000000000000791b */ /* 0x003fe20003800000 */
.L_x_14340:
[----:B------:R-:W-:Y:S01]  /*17e80*/  IMAD.MOV.U32 R4, RZ, RZ, R14 ;  /* 0x000000ffff047224 */ /* 0x000fe200078e000e */
[----:B------:R-:W-:Y:S06]  /*17e90*/  BRA `(.L_x_14341) ;  /* 0xffffffb800e47947 */ /* 0x000fec000383ffff */
.L_x_14219:
[----:B------:R-:W-:Y:S01]  /*17ea0*/  BSSY B0, `(.L_x_14342) ;  /* 0x0000007000007945 */ /* 0x000fe20003800000 */
[----:B------:R-:W-:Y:S02]  /*17eb0*/  IMAD.MOV.U32 R13, RZ, RZ, R2 ;  /* 0x000000ffff0d7224 */ /* 0x000fe400078e0002 */
[----:B------:R-:W-:Y:S02]  /*17ec0*/  IMAD.MOV.U32 R11, RZ, RZ, 0x1f ;  /* 0x0000001fff0b7424 */ /* 0x000fe400078e00ff */
[----:B------:R-:W-:-:S07]  /*17ed0*/  IMAD.MOV.U32 R15, RZ, RZ, -0x1 ;  /* 0xffffffffff0f7424 */ /* 0x000fce00078e00ff */
[----:B012-4-:R-:W-:Y:S05]  /*17ee0*/  WARPSYNC.COLLECTIVE R15, `(.L_x_14343) ;  /* 0x000000000f087348 */ /* 0x017fea0003c00000 */
[----:B------:R3:W0:Y:S02]  /*17ef0*/  SHFL.IDX P6, R14, R13, R12, R11 ;  /* 0x0000000c0d0e7389 */ /* 0x00062400000c000b */
[----:B01234-:R-:W-:Y:S01]  /*17f00*/  ENDCOLLECTIVE ;  /* 0x000000000000791b */ /* 0x01ffe20003800000 */
.L_x_14343:
[----:B------:R-:W-:Y:S05]  /*17f10*/  BSYNC B0 ;  /* 0x0000000000007941 */ /* 0x000fea0003800000 */
.L_x_14342:
[----:B------:R-:W-:Y:S01]  /*17f20*/  IMAD.MOV.U32 R6, RZ, RZ, R14 ;  /* 0x000000ffff067224 */ /* 0x000fe200078e000e */
[----:B------:R-:W-:Y:S06]  /*17f30*/  BRA `(.L_x_14218) ;  /* 0xffffffb800d47947 */ /* 0x000fec000383ffff */
.L_x_14225:
[----:B-1----:R1:W4:Y:S02]  /*17f40*/  SYNCS.PHASECHK.TRANS64.TRYWAIT P0, [R7+URZ+0x22820], R0 ;  /* 0x02282000070075a7 */ /* 0x002324000800017f */
[----:B----4-:R-:W-:Y:S05]  /*17f50*/  @!P0 NANOSLEEP.SYNCS 0x989680 ;  /* 0x009896800000895d */ /* 0x010fea0003900000 */
[----:B------:R-:W4:Y:S02]  /*17f60*/  @!P0 SYNCS.PHASECHK.TRANS64 P0, [R7+URZ+0x22820], R0 ;  /* 0x02282000070085a7 */ /* 0x000f24000800007f */
[----:B----4-:R-:W-:Y:S05]  /*17f70*/  @!P0 BRA `(.L_x_14225) ;  /* 0xfffffffc00f08947 */ /* 0x010fea000383ffff */
[----:B------:R-:W-:Y:S05]  /*17f80*/  BRA `(.L_x_14344) ;  /* 0xffffffc4002c7947 */ /* 0x000fea000383ffff */
.L_x_14226:
        /* <DEDUP_REMOVED lines=11> */
.L_x_14346:
[----:B------:R-:W-:Y:S05]  /*18040*/  BSYNC B0 ;  /* 0x0000000000007941 */ /* 0x000fea0003800000 */
.L_x_14345:
[----:B------:R-:W-:Y:S05]  /*18050*/  BRA `(.L_x_14347) ;  /* 0xffffffc400147947 */ /* 0x000fea000383ffff */
.L_x_14229:
[----:B------:R-:W-:Y:S01]  /*18060*/  BSSY B1, `(.L_x_14348) ;  /* 0x0000006000017945 */ /* 0x000fe20003800000 */
[----:B------:R-:W-:-:S07]  /*18070*/  IMAD.MOV.U32 R15, RZ, RZ, -0x1 ;  /* 0xffffffffff0f7424 */ /* 0x000fce00078e00ff */
[----:B0123--:R-:W-:Y:S05]  /*18080*/  WARPSYNC.COLLECTIVE R15, `(.L_x_14349) ;  /* 0x000000000f0c7348 */ /* 0x00ffea0003c00000 */
[----:B------:R-:W-:Y:S02]  /*18090*/  ELECT P6, UR62, PT ;  /* 0x00000000003e782f */ /* 0x000fe400038c0000 */
[----:B------:R-:W-:Y:S01]  /*180a0*/  MOV R14, UR62 ;  /* 0x0000003e000e7c02 */ /* 0x000fe20008000f00 */
[----:B0123--:R-:W-:Y:S10]  /*180b0*/  ENDCOLLECTIVE ;  /* 0x000000000000791b */ /* 0x00fff40003800000 */
.L_x_14349:
[----:B------:R-:W-:Y:S05]  /*180c0*/  BSYNC B1 ;  /* 0x0000000000017941 */ /* 0x000fea0003800000 */
.L_x_14348:
[----:B------:R-:W-:Y:S05]  /*180d0*/  BRA `(.L_x_14350) ;  /* 0xffffffc4000c7947 */ /* 0x000fea000383ffff */
.L_x_14231:
[----:B-1----:R1:W4:Y:S02]  /*180e0*/  SYNCS.PHASECHK.TRANS64.TRYWAIT P1, [R5+URZ+0x22840], R0 ;  /* 0x02284000050075a7 */ /* 0x002324000802017f */
[----:B----4-:R-:W-:Y:S05]  /*180f0*/  @!P1 NANOSLEEP.SYNCS 0x989680 ;  /* 0x009896800000995d */ /* 0x010fea0003900000 */
[----:B------:R-:W4:Y:S02]  /*18100*/  @!P1 SYNCS.PHASECHK.TRANS64 P1, [R5+URZ+0x22840], R0 ;  /* 0x02284000050095a7 */ /* 0x000f24000802007f */
[----:B----4-:R-:W-:Y:S05]  /*18110*/  @!P1 BRA `(.L_x_14231) ;  /* 0xfffffffc00f09947 */ /* 0x010fea000383ffff */
[----:B------:R-:W-:Y:S05]  /*18120*/  BRA `(.L_x_14351) ;  /* 0xffffffc4002c7947 */ /* 0x000fea000383ffff */
.L_x_14233:
[----:B----4-:R4:W0:Y:S02]  /*18130*/  SYNCS.PHASECHK.TRANS64.TRYWAIT P1, [R3+URZ+0x22840], R2 ;  /* 0x02284002030075a7 */ /* 0x010824000802017f */
[----:B0-----:R-:W-:Y:S05]  /*18140*/  @!P1 NANOSLEEP.SYNCS 0x989680 ;  /* 0x009896800000995d */ /* 0x001fea0003900000 */
[----:B------:R-:W0:Y:S02]  /*18150*/  @!P1 SYNCS.PHASECHK.TRANS64 P1, [R3+URZ+0x22840], R2 ;  /* 0x02284002030095a7 */ /* 0x000e24000802007f */
[----:B0-----:R-:W-:Y:S05]  /*18160*/  @!P1 BRA `(.L_x_14233) ;  /* 0xfffffffc00f09947 */ /* 0x001fea000383ffff */
[----:B------:R-:W-:Y:S05]  /*18170*/  BRA `(.L_x_14352) ;  /* 0xffffffc400387947 */ /* 0x000fea000383ffff */
.L_x_14235:
[----:B------:R0:W0:Y:S02]  /*18180*/  SYNCS.PHASECHK.TRANS64.TRYWAIT P1, [R5+URZ+0x22860], R0 ;  /* 0x02286000050075a7 */ /* 0x000024000802017f */
[----:B0-----:R-:W-:Y:S05]  /*18190*/  @!P1 NANOSLEEP.SYNCS 0x989680 ;  /* 0x009896800000995d */ /* 0x001fea0003900000 */
[----:B------:R-:W0:Y:S02]  /*181a0*/  @!P1 SYNCS.PHASECHK.TRANS64 P1, [R5+URZ+0x22860], R0 ;  /* 0x02286000050095a7 */ /* 0x000e24000802007f */
[----:B0-----:R-:W-:Y:S05]  /*181b0*/  @!P1 BRA `(.L_x_14235) ;  /* 0xfffffffc00f09947 */ /* 0x001fea000383ffff */
[----:B------:R-:W-:Y:S05]  /*181c0*/  BRA `(.L_x_14353) ;  /* 0xffffffc400347947 */ /* 0x000fea000383ffff */
.L_x_14354:
        /* <DEDUP_REMOVED lines=11> */
.L_x_15782:


//--------------------- .text._ZN7cutlass13device_kernelIN5flash11enable_sm90INS1_16FlashAttnFwdSm90INS1_25CollectiveMainloopFwdSm90ILi2EN4cute5tupleIJNS5_1CILi1EEES8_S8_EEENS6_IJNS7_ILi128EEENS7_ILi96EEENS7_ILi64EEEEEELi256ENS_6half_tEfNS_4arch4Sm90ELb1ELb0ELb1ELb1ELb1ELb1ELb0ELb1ELb0ELb1ELb1ELb0EEENS1_21CollectiveEpilogueFwdINS6_IJSA_NS7_ILi256EEESB_EEES9_SE_SG_Li256ELb1ELb1ELb1ELb0EEENS1_36VarlenDynamicPersistentTileSchedulerILi128ELi96ELi256ELi128ELb1ELb1ELb1ELb1ELb1ELb1EEEEEEEEEvNT_6ParamsE --------------------------
	.section	.text._ZN7cutlass13device_kernelIN5flash11enable_sm90INS1_16FlashAttnFwdSm90INS1_25CollectiveMainloopFwdSm90ILi2EN4cute5tupleIJNS5_1CILi1EEES8_S8_EEENS6_IJNS7_ILi128EEENS7_ILi96EEENS7_ILi64EEEEEELi256ENS_6half_tEfNS_4arch4Sm90ELb1ELb0ELb1ELb1ELb1ELb1ELb0ELb1ELb0ELb1ELb1ELb0EEENS1_21CollectiveEpilogueFwdINS6_IJSA_NS7_ILi256EEESB_EEES9_SE_SG_Li256ELb1ELb1ELb1ELb0EEENS1_36VarlenDynamicPersistentTileSchedulerILi128ELi96ELi256ELi128ELb1ELb1ELb1ELb1ELb1ELb1EEEEEEEEEvNT_6ParamsE,"ax",@progbits
	.align	128
.text._ZN7cutlass13device_kernelIN5flash11enable_sm90INS1_16FlashAttnFwdSm90INS1_25CollectiveMainloopFwdSm90ILi2EN4cute5tupleIJNS5_1CILi1EEES8_S8_EEENS6_IJNS7_ILi128EEENS7_ILi96EEENS7_ILi64EEEEEELi256ENS_6half_tEfNS_4arch4Sm90ELb1ELb0ELb1ELb1ELb1ELb1ELb0ELb1ELb0ELb1ELb1ELb0EEENS1_21CollectiveEpilogueFwdINS6_IJSA_NS7_ILi256EEESB_EEES9_SE_SG_Li256ELb1ELb1ELb1ELb0EEENS1_36VarlenDynamicPersistentTileSchedulerILi128ELi96ELi256ELi128ELb1ELb1ELb1ELb1ELb1ELb1EEEEEEEEEvNT_6ParamsE:
        .type           _ZN7cutlass13device_kernelIN5flash11enable_sm90INS1_16FlashAttnFwdSm90INS1_25CollectiveMainloopFwdSm90ILi2EN4cute5tupleIJNS5_1CILi1EEES8_S8_EEENS6_IJNS7_ILi128EEENS7_ILi96EEENS7_ILi64EEEEEELi256ENS_6half_tEfNS_4arch4Sm90ELb1ELb0ELb1ELb1ELb1ELb1ELb0ELb1ELb0ELb1ELb1ELb0EEENS1_21CollectiveEpilogueFwdINS6_IJSA_NS7_ILi256EEESB_EEES9_SE_SG_Li256ELb1ELb1ELb1ELb0EEENS1_36VarlenDynamicPersistentTileSchedulerILi128ELi96ELi256ELi128ELb1ELb1ELb1ELb1ELb1ELb1EEEEEEEEEvNT_6ParamsE,@function
        .size           _ZN7cutlass13device_kernelIN5flash11enable_sm90INS1_16FlashAttnFwdSm90INS1_25CollectiveMainloopFwdSm90ILi2EN4cute5tupleIJNS5_1CILi1EEES8_S8_EEENS6_IJNS7_ILi128EEENS7_ILi96EEENS7_ILi64EEEEEELi256ENS_6half_tEfNS_4arch4Sm90ELb1ELb0ELb1ELb1ELb1ELb1ELb0ELb1ELb0ELb1ELb1ELb0EEENS1_21CollectiveEpilogueFwdINS6_IJSA_NS7_ILi256EEESB_EEES9_SE_SG_Li256ELb1ELb1ELb1ELb0EEENS1_36VarlenDynamicPersistentTileSchedulerILi128ELi96ELi256ELi128ELb1ELb1ELb1ELb1ELb1ELb1EEEEEEEEEvNT_6ParamsE,(.L_x_15783 - _ZN7cutlass13device_kernelIN5flash11enable_sm90INS1_16FlashAttnFwdSm90INS1_25CollectiveMainloopFwdSm90ILi2EN4cute5tupleIJNS5_1CILi1EEES8_S8_EEENS6_IJNS7_ILi128EEENS7_ILi96EEENS7_ILi64EEEEEELi256ENS_6half_tEfNS_4arch4Sm90ELb1ELb0ELb1ELb1ELb1ELb1ELb0ELb1ELb0ELb1ELb1ELb0EEENS1_21CollectiveEpilogueFwdINS6_IJSA_NS7_ILi256EEESB_EEES9_SE_SG_Li256ELb1ELb1ELb1ELb0EEENS1_36VarlenDynamicPersistentTileSchedulerILi128ELi96ELi256ELi128ELb1ELb1ELb1ELb1ELb1ELb1EEEEEEEEEvNT_6ParamsE)
        .other          _ZN7cutlass13device_kernelIN5flash11enable_sm90INS1_16FlashAttnFwdSm90INS1_25CollectiveMainloopFwdSm90ILi2EN4cute5tupleIJNS5_1CILi1EEES8_S8_EEENS6_IJNS7_ILi128EEENS7_ILi96EEENS7_ILi64EEEEEELi256ENS_6half_tEfNS_4arch4Sm90ELb1ELb0ELb1ELb1ELb1ELb1ELb0ELb1ELb0ELb1ELb1ELb0EEENS1_21CollectiveEpilogueFwdINS6_IJSA_NS7_ILi256EEESB_EEES9_SE_SG_Li256ELb1ELb1ELb1ELb0EEENS1_36VarlenDynamicPersistentTileSchedulerILi128ELi96ELi256ELi128ELb1ELb1ELb1ELb1ELb1ELb1EEEEEEEEEvNT_6ParamsE,@"STO_CUDA_ENTRY STV_DEFAULT"
_ZN7cutlass13device_kernelIN5flash11enable_sm90INS1_16FlashAttnFwdSm90INS1_25CollectiveMainloopFwdSm90ILi2EN4cute5tupleIJNS5_1CILi1EEES8_S8_EEENS6_IJNS7_ILi128EEENS7_ILi96EEENS7_ILi64EEEEEELi256ENS_6half_tEfNS_4arch4Sm90ELb1ELb0ELb1ELb1ELb1ELb1ELb0ELb1ELb0ELb1ELb1ELb0EEENS1_21CollectiveEpilogueFwdINS6_IJSA_NS7_ILi256EEESB_EEES9_SE_SG_Li256ELb1ELb1ELb1ELb0EEENS1_36VarlenDynamicPersistentTileSchedulerILi128ELi96ELi256ELi128ELb1ELb1ELb1ELb1ELb1ELb1EEEEEEEEEvNT_6ParamsE:
        /* <DEDUP_REMOVED lines=18> */
.L_x_14356:
[----:B------:R-:W-:Y:S05]  /*0120*/  BSYNC B0 ;  /* 0x0000000000007941 */ /* 0x000fea0003800000 */
.L_x_14355:
        /* <DEDUP_REMOVED lines=41> */
.L_x_14357:
        /* <DEDUP_REMOVED lines=22> */
.L_x_14358:
        /* <DEDUP_REMOVED lines=18> */
.L_x_14359:
        /* <DEDUP_REMOVED lines=22> */
.L_x_14360:
        /* <DEDUP_REMOVED lines=22> */
.L_x_14361:
        /* <DEDUP_REMOVED lines=8> */
.L_x_14364:
        /* <DEDUP_REMOVED lines=8> */
[----:B------:R-:W-:Y:S01]  /*0a00*/  UMOV UR4, 0x400 ;  /* 0x0000040000047882 */ /* 0x000fe20000000000 */
[----:B------:R-:W-:-:S11]  /*0a10*/  LOP3.LUT R23, R23, 0xfffffffb, RZ, 0xc0, !PT ;  /* 0xfffffffb17177812 */ /* 0x000fd600078ec0ff */
[----:B------:R-:W-:Y:S06]  /*0a20*/  @!P0 BAR.ARV 0x9, 0x100 ;  /* 0x0244000000008b1d */ /* 0x000fec0000002000 */
[----:B0-----:R-:W-:Y:S01]  /*0a30*/  ULEA UR4, UR41, UR4, 0x18 ;  /* 0x0000000429047291 */ /* 0x001fe2000f8ec03f */
[----:B------:R-:W-:Y:S01]  /*0a40*/  @P0 LOP3.LUT R23, R23, 0x4, RZ, 0xfc, !PT ;  /* 0x0000000417170812 */ /* 0x000fe200078efcff */
[----:B------:R-:W-:Y:S04]  /*0a50*/  BAR.SYNC.DEFER_BLOCKING 0x5, 0x180 ;  /* 0x0146000000007b1d */ /* 0x000fe80000010000 */
[----:B------:R-:W-:-:S02]  /*0a60*/  IMAD.U32 R19, RZ, RZ, UR4 ;  /* 0x00000004ff137e24 */ /* 0x000fc4000f8e00ff */
[----:B------:R-:W-:-:S03]  /*0a70*/  ULDC UR4, c[0x0][0xc3c] ;  /* 0x00030f0000047ab9 */ /* 0x000fc60000000800 */
[----:B------:R-:W0:Y:S01]  /*0a80*/  LDS.128 R12, [R19+0x228d0] ;  /* 0x0228d000130c7984 */ /* 0x000e220000000c00 */
[----:B------:R-:W-:Y:S06]  /*0a90*/  BAR.ARV 0x4, 0x180 ;  /* 0x0106000000007b1d */ /* 0x000fec0000002000 */
[----:B0-----:R-:W-:-:S13]  /*0aa0*/  ISETP.GE.AND P0, PT, R15, UR4, PT ;  /* 0x000000040f007c0c */ /* 0x001fda000bf06270 */
[----:B------:R-:W-:Y:S05]  /*0ab0*/  @P0 BRA `(.L_x_14365) ;  /* 0x000001e400840947 */ /* 0x000fea0003800000 */
[----:B------:R-:W-:Y:S01]  /*0ac0*/  VIADD R0, R0, 0xffffff80 ;  /* 0xffffff8000007836 */ /* 0x000fe20000000000 */
[----:B------:R-:W-:Y:S01]  /*0ad0*/  MOV R22, RZ ;  /* 0x000000ff00167202 */ /* 0x000fe20000000f00 */
[----:B------:R-:W-:Y:S01]  /*0ae0*/  IMAD.MOV.U32 R18, RZ, RZ, RZ ;  /* 0x000000ffff127224 */ /* 0x000fe200078e00ff */
[----:B------:R-:W-:Y:S01]  /*0af0*/  ULOP3.LUT UR44, UR36, 0x1, URZ, 0xfc, !UPT ;  /* 0x00000001242c7892 */ /* 0x000fe2000f8efc3f */
        /* <DEDUP_REMOVED lines=24> */
[----:B------:R-:W-:-:S02]  /*0c80*/  LEA.HI R2, R3, R0, RZ, 0x5 ;  /* 0x0000000003027211 */ /* 0x000fc400078f28ff */
[----:B------:R-:W-:Y:S02]  /*0c90*/  LEA.HI R3, R3, R0, RZ, 0x3 ;  /* 0x0000000003037211 */ /* 0x000fe400078f18ff */
[----:B------:R-:W-:Y:S02]  /*0ca0*/  IADD3 R12, R11, -R12, RZ ;  /* 0x8000000c0b0c7210 */ /* 0x000fe40007ffe0ff */
[----:B------:R-:W-:Y:S02]  /*0cb0*/  SHF.R.S32.HI R9, RZ, 0x5, R9 ;  /* 0x00000005ff097819 */ /* 0x000fe40000011409 */
[----:B------:R-:W-:Y:S02]  /*0cc0*/  LOP3.LUT R5, R4, 0x3fffff0, RZ, 0xc0, !PT ;  /* 0x03fffff004057812 */ /* 0x000fe400078ec0ff */
[----:B------:R-:W-:Y:S01]  /*0cd0*/  LOP3.LUT R7, R3, 0xfffffff8, RZ, 0xc0, !PT ;  /* 0xfffffff803077812 */ /* 0x000fe200078ec0ff */
[----:B------:R-:W-:Y:S01]  /*0ce0*/  IMAD R9, R9, 0x10, R12 ;  /* 0x0000001009097824 */ /* 0x000fe200078e020c */
[----:B------:R-:W-:Y:S01]  /*0cf0*/  LOP3.LUT R3, R202, 0xfffffffc, RZ, 0xc0, !PT ;  /* 0xfffffffcca037812 */ /* 0x000fe200078ec0ff */
[C---:B------:R-:W-:Y:S01]  /*0d00*/  IMAD.IADD R5, R0.reuse, 0x1, -R5 ;  /* 0x0000000100057824 */ /* 0x040fe200078e0a05 */
[----:B------:R-:W-:Y:S01]  /*0d10*/  SHF.R.S32.HI R16, RZ, 0x5, R2 ;  /* 0x00000005ff107819 */ /* 0x000fe20000011402 */
[C---:B------:R-:W-:Y:S01]  /*0d20*/  IMAD.IADD R208, R0.reuse, 0x1, -R7 ;  /* 0x0000000100d07824 */ /* 0x040fe200078e0a07 */
[----:B------:R-:W-:Y:S01]  /*0d30*/  SHF.R.S32.HI R202, RZ, 0x2, R202 ;  /* 0x00000002ffca7819 */ /* 0x000fe200000114ca */
[----:B------:R-:W-:Y:S01]  /*0d40*/  IMAD.IADD R3, R0, 0x1, -R3 ;  /* 0x0000000100037824 */ /* 0x000fe200078e0a03 */
[----:B------:R-:W-:Y:S01]  /*0d50*/  LEA R8, R8, R9, 0x6 ;  /* 0x0000000908087211 */ /* 0x000fe200078e30ff */
[----:B------:R0:W-:Y:S01]  /*0d60*/  STL [R1+0x38], R16 ;  /* 0x0000381001007387 */ /* 0x0001e20000100800 */
[----:B------:R-:W-:Y:S01]  /*0d70*/  IMAD R5, R16, 0x10, R5 ;  /* 0x0000001010057824 */ /* 0x000fe200078e0205 */
[----:B------:R-:W-:Y:S01]  /*0d80*/  LOP3.LUT R10, R10, 0x7ffffffc, RZ, 0xc0, !PT ;  /* 0x7ffffffc0a0a7812 */ /* 0x000fe200078ec0ff */
[----:B------:R-:W-:Y:S01]  /*0d90*/  VIADD R9, R202, 0x40 ;  /* 0x00000040ca097836 */ /* 0x000fe20000000000 */
[----:B------:R-:W-:Y:S01]  /*0da0*/  LEA.HI R0, R3, R3, RZ, 0x1 ;  /* 0x0000000303007211 */ /* 0x000fe200078f08ff */
[----:B------:R-:W-:Y:S01]  /*0db0*/  IMAD.MOV.U32 R7, RZ, RZ, R15 ;  /* 0x000000ffff077224 */ /* 0x000fe200078e000f */
[----:B------:R-:W-:Y:S01]  /*0dc0*/  STL [R1+0x160], R8 ;  /* 0x0001600801007387 */ /* 0x000fe20000100800 */
[----:B------:R-:W-:Y:S01]  /*0dd0*/  IMAD.SHL.U32 R2, R9, 0x40, RZ ;  /* 0x0000004009027824 */ /* 0x000fe200078e00ff */
[----:B------:R-:W-:Y:S01]  /*0de0*/  SHF.R.S32.HI R4, RZ, 0x1f, R9 ;  /* 0x0000001fff047819 */ /* 0x000fe20000011409 */
[C---:B------:R-:W-:Y:S01]  /*0df0*/  IMAD.SHL.U32 R200, R3.reuse, 0x4, RZ ;  /* 0x0000000403c87824 */ /* 0x040fe200078e00ff */
[----:B------:R-:W-:Y:S01]  /*0e00*/  LOP3.LUT R0, R0, 0x1ffffffe, RZ, 0xc0, !PT ;  /* 0x1ffffffe00007812 */ /* 0x000fe200078ec0ff */
[----:B0-----:R-:W-:Y:S01]  /*0e10*/  IMAD.SHL.U32 R16, R3, 0x8, RZ ;  /* 0x0000000803107824 */ /* 0x001fe200078e00ff */
[----:B------:R-:W-:Y:S01]  /*0e20*/  LEA.HI R4, R4, R9, RZ, 0x3 ;  /* 0x0000000904047211 */ /* 0x000fe200078f18ff */
[----:B------:R-:W-:Y:S01]  /*0e30*/  STL [R1+0x54], RZ ;  /* 0x000054ff01007387 */ /* 0x000fe20000100800 */
[----:B------:R-:W-:Y:S01]  /*0e40*/  IMAD.SHL.U32 R208, R208, 0x8, RZ ;  /* 0x00000008d0d07824 */ /* 0x000fe200078e00ff */
[----:B------:R-:W-:Y:S01]  /*0e50*/  IADD3 R207, R200, 0x10, RZ ;  /* 0x00000010c8cf7810 */ /* 0x000fe20007ffe0ff */
        /* <DEDUP_REMOVED lines=11> */
[----:B------:R0:W-:Y:S01]  /*0f10*/  STL [R1+0x24], R24 ;  /* 0x0000241801007387 */ /* 0x0001e20000100800 */
[----:B------:R-:W-:-:S02]  /*0f20*/  IMAD.SHL.U32 R4, R4, 0x40, RZ ;  /* 0x0000004004047824 */ /* 0x000fc400078e00ff */
[----:B------:R-:W-:Y:S01]  /*0f30*/  IMAD.IADD R0, R3, 0x1, -R0 ;  /* 0x0000000103007824 */ /* 0x000fe200078e0a00 */
[----:B------:R-:W-:Y:S01]  /*0f40*/  LOP3.LUT R3, R2, 0x1c0, RZ, 0xc0, !PT ;  /* 0x000001c002037812 */ /* 0x000fe200078ec0ff */
[----:B------:R1:W-:Y:S01]  /*0f50*/  STL [R1+0x20], R21 ;  /* 0x0000201501007387 */ /* 0x0003e20000100800 */
[----:B------:R-:W-:Y:S01]  /*0f60*/  LOP3.LUT R4, R4, 0xfffffe00, RZ, 0xc0, !PT ;  /* 0xfffffe0004047812 */ /* 0x000fe200078ec0ff */
[----:B------:R-:W-:Y:S01]  /*0f70*/  VIADD R9, R208, 0xc0 ;  /* 0x000000c0d0097836 */ /* 0x000fe20000000000 */
[----:B------:R-:W-:Y:S01]  /*0f80*/  SHF.R.U32.HI R12, RZ, 0x3, R3 ;  /* 0x00000003ff0c7819 */ /* 0x000fe20000011603 */
[----:B------:R2:W-:Y:S01]  /*0f90*/  STL [R1+0x1c], R15 ;  /* 0x00001c0f01007387 */ /* 0x0005e20000100800 */
[----:B0-----:R-:W-:Y:S01]  /*0fa0*/  SHF.R.S32.HI R24, RZ, 0x1f, R209 ;  /* 0x0000001fff187819 */ /* 0x001fe200000114d1 */
[----:B------:R-:W-:Y:S01]  /*0fb0*/  IMAD.IADD R10, R20, 0x1, -R10 ;  /* 0x00000001140a7824 */ /* 0x000fe200078e0a0a */
[----:B------:R-:W-:Y:S01]  /*0fc0*/  LOP3.LUT R3, R3, 0x38, R16, 0xf8, !PT ;  /* 0x0000003803037812 */ /* 0x000fe200078ef810 */
[----:B------:R-:W-:Y:S01]  /*0fd0*/  IMAD R11, R5, 0x8, R6 ;  /* 0x00000008050b7824 */ /* 0x000fe200078e0206 */
[----:B------:R-:W-:Y:S01]  /*0fe0*/  IADD3 R2, R16, 0x20, RZ ;  /* 0x0000002010027810 */ /* 0x000fe20007ffe0ff */
[----:B------:R-:W-:Y:S01]  /*0ff0*/  STL [R1+0x18], R24 ;  /* 0x0000181801007387 */ /* 0x000fe20000100800 */
[----:B-1----:R-:W-:Y:S01]  /*1000*/  SHF.R.S32.HI R21, RZ, 0x1f, R214 ;  /* 0x0000001fff157819 */ /* 0x002fe200000114d6 */
[----:B------:R-:W-:Y:S01]  /*1010*/  IMAD.SHL.U32 R45, R10, 0x2, RZ ;  /* 0x000000020a2d7824 */ /* 0x000fe200078e00ff */
[----:B------:R-:W-:Y:S01]  /*1020*/  SHF.R.S32.HI R10, RZ, 0x1f, R9 ;  /* 0x0000001fff0a7819 */ /* 0x000fe20000011409 */
[----:B------:R-:W-:Y:S01]  /*1030*/  IMAD.MOV.U32 R6, RZ, RZ, R14 ;  /* 0x000000ffff067224 */ /* 0x000fe200078e000e */
[----:B--2---:R-:W-:Y:S01]  /*1040*/  SHF.R.S32.HI R15, RZ, 0x1f, R213 ;  /* 0x0000001fff0f7819 */ /* 0x004fe200000114d5 */
[----:B------:R-:W-:Y:S01]  /*1050*/  STL [R1+0x10], R21 ;  /* 0x0000101501007387 */ /* 0x000fe20000100800 */
[----:B------:R-:W-:Y:S01]  /*1060*/  SHF.L.U32 R9, R11, 0x3, RZ ;  /* 0x000000030b097819 */ /* 0x000fe200000006ff */
[C---:B------:R-:W-:Y:S01]  /*1070*/  VIADD R44, R45.reuse, 0x8 ;  /* 0x000000082d2c7836 */ /* 0x040fe20000000000 */
[C---:B------:R-:W-:Y:S01]  /*1080*/  IADD3 R39, R45.reuse, 0x30, RZ ;  /* 0x000000302d277810 */ /* 0x040fe20007ffe0ff */
[----:B------:R-:W-:Y:S01]  /*1090*/  STL [R1+0xc], R15 ;  /* 0x00000c0f01007387 */ /* 0x000fe20000100800 */
[C---:B------:R-:W-:Y:S01]  /*10a0*/  VIADD R43, R45.reuse, 0x10 ;  /* 0x000000102d2b7836 */ /* 0x040fe20000000000 */
[C---:B------:R-:W-:Y:S01]  /*10b0*/  IADD3 R32, R45.reuse, 0x68, RZ ;  /* 0x000000682d207810 */ /* 0x040fe20007ffe0ff */
[C---:B------:R-:W-:Y:S01]  /*10c0*/  VIADD R42, R45.reuse, 0x18 ;  /* 0x000000182d2a7836 */ /* 0x040fe20000000000 */
[----:B------:R0:W-:Y:S01]  /*10d0*/  STL [R1+0x3c], R4 ;  /* 0x00003c0401007387 */ /* 0x0001e20000100800 */
        /* <DEDUP_REMOVED lines=8> */
[C---:B------:R-:W-:Y:S01]  /*1160*/  VIADD R36, R45.reuse, 0x48 ;  /* 0x000000482d247836 */ /* 0x040fe20000000000 */
[----:B0-----:R-:W-:Y:S01]  /*1170*/  LOP3.LUT R4, R4, R3, R12, 0xf6, !PT ;  /* 0x0000000304047212 */ /* 0x001fe200078ef60c */
[C---:B------:R-:W-:Y:S01]  /*1180*/  VIADD R35, R45.reuse, 0x50 ;  /* 0x000000502d237836 */ /* 0x040fe20000000000 */
[C---:B------:R-:W-:Y:S01]  /*1190*/  IADD3 R12, R45.reuse, 0xd8, RZ ;  /* 0x000000d82d0c7810 */ /* 0x040fe20007ffe0ff */
[----:B------:R-:W-:-:S02]  /*11a0*/  VIADD R34, R45, 0x58 ;  /* 0x000000582d227836 */ /* 0x000fc40000000000 */
[----:B------:R-:W-:Y:S01]  /*11b0*/  IMAD R3, R4, 0x2, R19 ;  /* 0x0000000204037824 */ /* 0x000fe200078e0213 */
[----:B------:R-:W-:Y:S01]  /*11c0*/  SHF.R.S32.HI R4, RZ, 0x1f, R44 ;  /* 0x0000001fff047819 */ /* 0x000fe2000001142c */
[C---:B------:R-:W-:Y:S02]  /*11d0*/  VIADD R33, R45.reuse, 0x60 ;  /* 0x000000602d217836 */ /* 0x040fe40000000000 */
[C---:B------:R-:W-:Y:S01]  /*11e0*/  VIADD R31, R45.reuse, 0x70 ;  /* 0x000000702d1f7836 */ /* 0x040fe20000000000 */
[----:B------:R-:W-:Y:S01]  /*11f0*/  STL [R1+0x15c], R3 ;  /* 0x00015c0301007387 */ /* 0x000fe20000100800 */
[C---:B------:R-:W-:Y:S02]  /*1200*/  VIADD R30, R45.reuse, 0x78 ;  /* 0x000000782d1e7836 */ /* 0x040fe40000000000 */
[C---:B------:R-:W-:Y:S01]  /*1210*/  VIADD R29, R45.reuse, 0x80 ;  /* 0x000000802d1d7836 */ /* 0x040fe20000000000 */
[----:B------:R-:W-:Y:S01]  /*1220*/  STL [R1+0xd4], R44 ;  /* 0x0000d42c01007387 */ /* 0x000fe20000100800 */
[----:B------:R-:W-:-:S02]  /*1230*/  VIADD R28, R45, 0x88 ;  /* 0x000000882d1c7836 */ /* 0x000fc40000000000 */
[C---:B------:R-:W-:Y:S01]  /*1240*/  VIADD R27, R45.reuse, 0x90 ;  /* 0x000000902d1b7836 */ /* 0x040fe20000000000 */
[----:B------:R0:W-:Y:S01]  /*1250*/  STL [R1+0xd0], R43 ;  /* 0x0000d02b01007387 */ /* 0x0001e20000100800 */
[----:B------:R-:W-:Y:S02]  /*1260*/  IMAD.MOV.U32 R5, RZ, RZ, R13 ;  /* 0x000000ffff057224 */ /* 0x000fe400078e000d */
[C---:B------:R-:W-:Y:S01]  /*1270*/  VIADD R14, R208.reuse, 0x40 ;  /* 0x00000040d00e7836 */ /* 0x040fe20000000000 */
[----:B------:R-:W-:Y:S01]  /*1280*/  STL [R1+0xcc], R42 ;  /* 0x0000cc2a01007387 */ /* 0x000fe20000100800 */
[C---:B------:R-:W-:Y:S02]  /*1290*/  VIADD R26, R45.reuse, 0x98 ;  /* 0x000000982d1a7836 */ /* 0x040fe40000000000 */
[----:B------:R-:W-:Y:S01]  /*12a0*/  VIADD R13, R208, 0x80 ;  /* 0x00000080d00d7836 */ /* 0x000fe20000000000 */
        /* <DEDUP_REMOVED lines=17> */
[C---:B------:R-:W-:Y:S01]  /*13c0*/  VIADD R9, R45.reuse, 0xf0 ;  /* 0x000000f02d097836 */ /* 0x040fe20000000000 */
[----:B--2---:R-:W-:Y:S01]  /*13d0*/  SHF.R.S32.HI R40, RZ, 0x1f, R40 ;  /* 0x0000001fff287819 */ /* 0x004fe20000011428 */
[----:B------:R-:W-:Y:S01]  /*13e0*/  VIADD R3, R45, 0xf8 ;  /* 0x000000f82d037836 */ /* 0x000fe20000000000 */
[----:B------:R-:W-:Y:S01]  /*13f0*/  STL [R1+0xb4], R36 ;  /* 0x0000b42401007387 */ /* 0x000fe20000100800 */
[----:B------:R-:W-:Y:S01]  /*1400*/  IMAD R0, R0, 0x8, R8 ;  /* 0x0000000800007824 */ /* 0x000fe200078e0208 */
[----:B0-----:R-:W-:-:S02]  /*1410*/  SHF.R.S32.HI R38, RZ, 0x1f, R38 ;  /* 0x0000001fff267819 */ /* 0x001fc40000011426 */
        /* <DEDUP_REMOVED lines=80> */
.L_x_14537:
[----:B01-3--:R-:W0:Y:S02]  /*1920*/  LDC.64 R8, c[0x0][0xc88] ;  /* 0x00032200ff087b82 */ /* 0x00be240000000a00 */
[----:B0-----:R-:W-:-:S05]  /*1930*/  IMAD.WIDE R8, R7, 0x4, R8 ;  /* 0x0000000407087825 */ /* 0x001fca00078e0208 */
[----:B--2--5:R-:W2:Y:S01]  /*1940*/  LDG.E R34, desc[UR42][R8.64] ;  /* 0x0000002a08227981 */ /* 0x024ea2000c1e1900 */
[----:B------:R-:W-:Y:S05]  /*1950*/  YIELD ;  /* 0x0000000000007946 */ /* 0x000fea0003800000 */
[----:B------:R-:W-:Y:S01]  /*1960*/  ULDC.64 UR4, c[0x0][0xa28] ;  /* 0x00028a0000047ab9 */ /* 0x000fe20000000a00 */
[----:B------:R-:W-:Y:S01]  /*1970*/  ULDC.64 UR8, c[0x0][0xa18] ;  /* 0x0002860000087ab9 */ /* 0x000fe20000000a00 */
[----:B------:R-:W-:Y:S01]  /*1980*/  ISETP.NE.U32.AND P1, PT, RZ, UR4, PT ;  /* 0x00000004ff007c0c */ /* 0x000fe2000bf25070 */
[----:B------:R-:W-:Y:S01]  /*1990*/  ULDC.64 UR6, c[0x0][0xa08] ;  /* 0x0002820000067ab9 */ /* 0x000fe20000000a00 */
[----:B-1--4-:R-:W-:Y:S01]  /*19a0*/  MOV R4, RZ ;  /* 0x000000ff00047202 */ /* 0x012fe20000000f00 */
[----:B------:R-:W-:Y:S01]  /*19b0*/  IMAD.MOV.U32 R32, RZ, RZ, RZ ;  /* 0x000000ffff207224 */ /* 0x000fe200078e00ff */
[----:B------:R-:W-:-:S02]  /*19c0*/  ISETP.NE.AND.EX P1, PT, RZ, UR5, PT, P1 ;  /* 0x00000005ff007c0c */ /* 0x000fc4000bf25310 */
[----:B------:R-:W-:-:S04]  /*19d0*/  ISETP.NE.U32.AND P0, PT, RZ, UR6, PT ;  /* 0x00000006ff007c0c */ /* 0x000fc8000bf05070 */
[----:B------:R-:W-:Y:S02]  /*19e0*/  ISETP.NE.AND.EX P0, PT, RZ, UR7, PT, P0 ;  /* 0x00000007ff007c0c */ /* 0x000fe4000bf05300 */
[----:B--2---:R-:W-:Y:S01]  /*19f0*/  SHF.R.S32.HI R0, RZ, 0x1f, R34 ;  /* 0x0000001fff007819 */ /* 0x004fe20000011422 */
[----:B------:R-:W-:-:S04]  /*1a00*/  IMAD.SHL.U32 R36, R34, 0x4, RZ ;  /* 0x0000000422247824 */ /* 0x000fc800078e00ff */
[C---:B------:R-:W-:Y:S01]  /*1a10*/  @P1 LEA R10, P2, R34.reuse, UR4, 0x2 ;  /* 0x00000004220a1c11 */ /* 0x040fe2000f8410ff */
[----:B------:R-:W-:Y:S01]  /*1a20*/  STL [R1+0x48], R34 ;  /* 0x0000482201007387 */ /* 0x000fe20000100800 */
[C-C-:B------:R-:W-:Y:S02]  /*1a30*/  SHF.L.U64.HI R35, R34.reuse, 0x2, R0.reuse ;  /* 0x0000000222237819 */ /* 0x140fe40000010200 */
[----:B------:R-:W-:Y:S01]  /*1a40*/  @P1 LEA.HI.X R11, R34, UR5, R0, 0x2, P2 ;  /* 0x00000005220b1c11 */ /* 0x000fe200090f1400 */
[----:B------:R-:W-:Y:S01]  /*1a50*/  ULDC UR4, c[0x0][0x288] ;  /* 0x0000a20000047ab9 */ /* 0x000fe20000000800 */
[----:B------:R-:W-:Y:S01]  /*1a60*/  ISETP.NE.U32.AND P2, PT, RZ, UR8, PT ;  /* 0x00000008ff007c0c */ /* 0x000fe2000bf45070 */
[----:B------:R0:W-:Y:S01]  /*1a70*/  STL [R1+0xd8], R0 ;  /* 0x0000d80001007387 */ /* 0x0001e20000100800 */
[----:B------:R-:W-:Y:S02]  /*1a80*/  IADD3 R8, P3, R36, UR6, RZ ;  /* 0x0000000624087c10 */ /* 0x000fe4000ff7e0ff */
[----:B------:R-:W-:Y:S01]  /*1a90*/  ISETP.NE.AND.EX P2, PT, RZ, UR9, PT, P2 ;  /* 0x00000009ff007c0c */ /* 0x000fe2000bf45320 */
[----:B------:R1:W5:Y:S01]  /*1aa0*/  @P1 LDG.E R4, desc[UR42][R10.64] ;  /* 0x0000002a0a041981 */ /* 0x000362000c1e1900 */
[----:B------:R-:W-:-:S03]  /*1ab0*/  IADD3.X R9, R35, UR7, RZ, P3, !PT ;  /* 0x0000000723097c10 */ /* 0x000fc60009ffe4ff */
[----:B------:R2:W-:Y:S01]  /*1ac0*/  STL [R1+0x4c], R36 ;  /* 0x00004c2401007387 */ /* 0x0005e20000100800 */
[----:B0-----:R-:W-:Y:S01]  /*1ad0*/  IMAD.U32 R0, RZ, RZ, UR4 ;  /* 0x00000004ff007e24 */ /* 0x001fe2000f8e00ff */
[----:B------:R-:W-:Y:S02]  /*1ae0*/  ULDC.64 UR4, c[0x0][0x418] ;  /* 0x0001060000047ab9 */ /* 0x000fe40000000a00 */
[----:B------:R2:W5:Y:S04]  /*1af0*/  @P0 LDG.E R32, desc[UR42][R8.64] ;  /* 0x0000002a08200981 */ /* 0x000568000c1e1900 */
[----:B-1----:R-:W-:Y:S01]  /*1b00*/  @P2 IADD3 R10, P1, R36, UR8, RZ ;  /* 0x00000008240a2c10 */ /* 0x002fe2000ff3e0ff */
[----:B------:R2:W-:Y:S03]  /*1b10*/  STL [R1+0x50], R35 ;  /* 0x0000502301007387 */ /* 0x0005e60000100800 */
[----:B------:R-:W-:-:S05]  /*1b20*/  @P2 IADD3.X R11, R35, UR9, RZ, P1, !PT ;  /* 0x00000009230b2c10 */ /* 0x000fca0008ffe4ff */
[----:B------:R-:W3:Y:S01]  /*1b30*/  @P2 LDG.E R0, desc[UR42][R10.64] ;  /* 0x0000002a0a002981 */ /* 0x000ee2000c1e1900 */
        /* <DEDUP_REMOVED lines=9> */
[----:B---3--:R2:W-:Y:S01]  /*1bd0*/  STL [R1+0x8], R0 ;  /* 0x0000080001007387 */ /* 0x0085e20000100800 */
[----:B------:R-:W-:Y:S01]  /*1be0*/  IMAD.MOV.U32 R13, RZ, RZ, R0 ;  /* 0x000000ffff0d7224 */ /* 0x000fe200078e0000 */
[----:B------:R-:W-:Y:S06]  /*1bf0*/  @P2 BRA `(.L_x_14366) ;  /* 0x0000000000282947 */ /* 0x000fec0003800000 */
[----:B------:R-:W-:Y:S02]  /*1c00*/  ULDC.64 UR4, c[0x0][0xa00] ;  /* 0x0002800000047ab9 */ /* 0x000fe40000000a00 */
[----:B------:R-:W-:-:S04]  /*1c10*/  ISETP.NE.U32.AND P1, PT, RZ, UR4, PT ;  /* 0x00000004ff007c0c */ /* 0x000fc8000bf25070 */
[----:B------:R-:W-:-:S13]  /*1c20*/  ISETP.NE.AND.EX P1, PT, RZ, UR5, PT, P1 ;  /* 0x00000005ff007c0c */ /* 0x000fda000bf25310 */
[----:B------:R-:W-:Y:S05]  /*1c30*/  @!P1 BRA `(.L_x_14366) ;  /* 0x0000000000189947 */ /* 0x000fea0003800000 */
[----:B------:R-:W0:Y:S02]  /*1c40*/  LDC.64 R10, c[0x0][0xa00] ;  /* 0x00028000ff0a7b82 */ /* 0x000e240000000a00 */
[----:B0-----:R-:W-:-:S05]  /*1c50*/  IMAD.WIDE R10, R34, 0x4, R10 ;  /* 0x00000004220a7825 */ /* 0x001fca00078e020a */
[----:B--2---:R-:W2:Y:S04]  /*1c60*/  LDG.E R0, desc[UR42][R10.64] ;  /* 0x0000002a0a007981 */ /* 0x004ea8000c1e1900 */
[----:B------:R-:W2:Y:S02]  /*1c70*/  LDG.E R3, desc[UR42][R10.64+0x4] ;  /* 0x0000042a0a037981 */ /* 0x000ea4000c1e1900 */
[----:B--2---:R-:W-:-:S05]  /*1c80*/  IMAD.IADD R13, R3, 0x1, -R0 ;  /* 0x00000001030d7824 */ /* 0x004fca00078e0a00 */
[----:B------:R0:W-:Y:S02]  /*1c90*/  STL [R1+0x8], R13 ;  /* 0x0000080d01007387 */ /* 0x0001e40000100800 */
.L_x_14366:
[----:B------:R-:W-:Y:S01]  /*1ca0*/  ULDC.64 UR4, c[0x0][0xa20] ;  /* 0x0002880000047ab9 */ /* 0x000fe20000000a00 */
[C---:B------:R-:W-:Y:S02]  /*1cb0*/  LOP3.LUT R3, R6.reuse, 0xff000000, RZ, 0xc0, !PT ;  /* 0xff00000006037812 */ /* 0x040fe400078ec0ff */
[----:B------:R-:W-:Y:S02]  /*1cc0*/  ISETP.NE.U32.AND P1, PT, RZ, UR4, PT ;  /* 0x00000004ff007c0c */ /* 0x000fe4000bf25070 */
[C---:B--2---:R-:W-:Y:S02]  /*1cd0*/  LOP3.LUT R0, R6.reuse, 0xff0000, RZ, 0xc0, !PT ;  /* 0x00ff000006007812 */ /* 0x044fe400078ec0ff */
[----:B------:R-:W-:Y:S02]  /*1ce0*/  ISETP.NE.AND.EX P1, PT, RZ, UR5, PT, P1 ;  /* 0x00000005ff007c0c */ /* 0x000fe4000bf25310 */
[----:B------:R-:W-:Y:S02]  /*1cf0*/  SHF.R.U32.HI R3, RZ, 0x8, R3 ;  /* 0x00000008ff037819 */ /* 0x000fe40000011603 */
[----:B------:R-:W-:-:S02]  /*1d00*/  LOP3.LUT R203, R6, 0xffff, RZ, 0xc0, !PT ;  /* 0x0000ffff06cb7812 */ /* 0x000fc400078ec0ff */
[----:B------:R-:W-:-:S07]  /*1d10*/  LEA.HI R10, R0, R3, RZ, 0x10 ;  /* 0x00000003000a7211 */ /* 0x000fce00078f80ff */
[----:B------:R-:W-:Y:S05]  /*1d20*/  @!P1 BRA `(.L_x_14367) ;  /* 0x0000000000109947 */ /* 0x000fea0003800000 */
[----:B------:R-:W-:-:S04]  /*1d30*/  IADD3 R6, P0, R36, UR4, RZ ;  /* 0x0000000424067c10 */ /* 0x000fc8000ff1e0ff */
[----:B------:R-:W-:-:S05]  /*1d40*/  IADD3.X R7, R35, UR5, RZ, P0, !PT ;  /* 0x0000000523077c10 */ /* 0x000fca00087fe4ff */
[----:B------:R1:W5:Y:S01]  /*1d50*/  LDG.E R33, desc[UR42][R6.64] ;  /* 0x0000002a06217981 */ /* 0x000362000c1e1900 */
[----:B------:R-:W-:Y:S05]  /*1d60*/  BRA `(.L_x_14368) ;  /* 0x0000000000107947 */ /* 0x000fea0003800000 */
.L_x_14367:
[----:B------:R-:W-:Y:S05]  /*1d70*/  @!P0 BRA `(.L_x_14368) ;  /* 0x00000000000c8947 */ /* 0x000fea0003800000 */
[----:B------:R-:W2:Y:S04]  /*1d80*/  LDG.E R0, desc[UR42][R8.64] ;  /* 0x0000002a08007981 */ /* 0x000ea8000c1e1900 */
[----:B------:R-:W2:Y:S02]  /*1d90*/  LDG.E R33, desc[UR42][R8.64+0x4] ;  /* 0x0000042a08217981 */ /* 0x000ea4000c1e1900 */
[----:B--2---:R-:W-:-:S07]  /*1da0*/  IADD3 R33, -R0, R33, RZ ;  /* 0x0000002100217210 */ /* 0x004fce0007ffe1ff */
.L_x_14368:
[----:B------:R-:W-:Y:S01]  /*1db0*/  ULDC.64 UR4, c[0x0][0xa10] ;  /* 0x0002840000047ab9 */ /* 0x000fe20000000a00 */
[----:B------:R-:W2:Y:S01]  /*1dc0*/  LDC R8, c[0x0][0x448] ;  /* 0x00011200ff087b82 */ /* 0x000ea20000000800 */
[----:B------:R-:W-:-:S04]  /*1dd0*/  ISETP.NE.U32.AND P0, PT, RZ, UR4, PT ;  /* 0x00000004ff007c0c */ /* 0x000fc8000bf05070 */
[----:B------:R-:W-:Y:S01]  /*1de0*/  ISETP.NE.AND.EX P0, PT, RZ, UR5, PT, P0 ;  /* 0x00000005ff007c0c */ /* 0x000fe2000bf05300 */
[----:B------:R-:W-:-:S12]  /*1df0*/  ULDC.64 UR4, c[0x0][0xa30] ;  /* 0x00028c0000047ab9 */ /* 0x000fd80000000a00 */
[----:B-1----:R-:W1:Y:S02]  /*1e00*/  @P0 LDC.64 R6, c[0x0][0xa10] ;  /* 0x00028400ff060b82 */ /* 0x002e640000000a00 */
[----:B-1----:R-:W-:-:S05]  /*1e10*/  @P0 IMAD.WIDE R6, R34, 0x4, R6 ;  /* 0x0000000422060825 */ /* 0x002fca00078e0206 */
[----:B------:R-:W3:Y:S04]  /*1e20*/  @P0 LDG.E R0, desc[UR42][R6.64] ;  /* 0x0000002a06000981 */ /* 0x000ee8000c1e1900 */
[----:B------:R1:W3:Y:S01]  /*1e30*/  @P0 LDG.E R3, desc[UR42][R6.64+0x4] ;  /* 0x0000042a06030981 */ /* 0x0002e2000c1e1900 */
[----:B------:R-:W-:Y:S01]  /*1e40*/  ISETP.NE.U32.AND P1, PT, RZ, UR4, PT ;  /* 0x00000004ff007c0c */ /* 0x000fe2000bf25070 */
[----:B-----5:R-:W-:-:S03]  /*1e50*/  IMAD.MOV.U32 R24, RZ, RZ, R33 ;  /* 0x000000ffff187224 */ /* 0x020fc600078e0021 */
[----:B------:R-:W-:-:S13]  /*1e60*/  ISETP.NE.AND.EX P1, PT, RZ, UR5, PT, P1 ;  /* 0x00000005ff007c0c */ /* 0x000fda000bf25310 */
[----:B-1----:R-:W-:-:S04]  /*1e70*/  @P1 IADD3 R6, P2, R36, UR4, RZ ;  /* 0x0000000424061c10 */ /* 0x002fc8000ff5e0ff */
[----:B------:R-:W-:-:S05]  /*1e80*/  @P1 IADD3.X R7, R35, UR5, RZ, P2, !PT ;  /* 0x0000000523071c10 */ /* 0x000fca00097fe4ff */
[----:B------:R1:W5:Y:S01]  /*1e90*/  @P1 LDG.E R24, desc[UR42][R6.64] ;  /* 0x0000002a06181981 */ /* 0x000362000c1e1900 */
[----:B--2---:R-:W-:Y:S01]  /*1ea0*/  ISETP.NE.AND P1, PT, R8, 0x1, PT ;  /* 0x000000010800780c */ /* 0x004fe20003f25270 */
[----:B------:R-:W-:Y:S01]  /*1eb0*/  IMAD.SHL.U32 R5, R5, 0x80, RZ ;  /* 0x0000008005057824 */ /* 0x000fe200078e00ff */
[----:B------:R-:W-:Y:S01]  /*1ec0*/  BSSY B0, `(.L_x_14369) ;  /* 0x0000039000007945 */ /* 0x000fe20003800000 */
[----:B------:R-:W-:-:S03]  /*1ed0*/  IMAD.IADD R12, R33, 0x1, -R4 ;  /* 0x00000001210c7824 */ /* 0x000fc600078e0a04 */
[----:B------:R2:W-:Y:S07]  /*1ee0*/  STL [R1+0x4], R5 ;  /* 0x0000040501007387 */ /* 0x0005ee0000100800 */
[----:B------:R-:W4:Y:S01]  /*1ef0*/  @P1 LDC R8, c[0x0][0x44c] ;  /* 0x00011300ff081b82 */ /* 0x000f220000000800 */
[----:B--2---:R-:W-:-:S07]  /*1f00*/  VIADD R5, R5, 0x7f ;  /* 0x0000007f05057836 */ /* 0x004fce0000000000 */
[----:B------:R-:W2:Y:S01]  /*1f10*/  @P1 LDC R9, c[0x0][0x450] ;  /* 0x00011400ff091b82 */ /* 0x000ea20000000800 */
[----:B---3--:R-:W-:Y:S02]  /*1f20*/  @P0 IMAD.IADD R25, R3, 0x1, -R0 ;  /* 0x0000000103190824 */ /* 0x008fe400078e0a00 */
[----:B----4-:R-:W-:-:S04]  /*1f30*/  @P1 IMAD.HI.U32 R0, R5, R8, RZ ;  /* 0x0000000805001227 */ /* 0x010fc800078e00ff */
[----:B-1----:R-:W-:Y:S01]  /*1f40*/  IMAD.IADD R6, R12, 0x1, R25 ;  /* 0x000000010c067824 */ /* 0x002fe200078e0219 */
[----:B--2---:R-:W-:-:S04]  /*1f50*/  @P1 SHF.R.U32.HI R5, RZ, R9, R0 ;  /* 0x00000009ff051219 */ /* 0x004fc80000011600 */
[C---:B------:R-:W-:Y:S01]  /*1f60*/  IADD3 R31, R6.reuse, 0x60, -R13 ;  /* 0x00000060061f7810 */ /* 0x040fe20007ffe80d */
[----:B------:R1:W-:Y:S01]  /*1f70*/  STL [R1+0x28], R6 ;  /* 0x0000280601007387 */ /* 0x0003e20000100800 */
[----:B------:R-:W-:Y:S02]  /*1f80*/  IADD3 R0, R6, 0x5f, RZ ;  /* 0x0000005f06007810 */ /* 0x000fe40007ffe0ff */
[----:B0-----:R-:W-:Y:S01]  /*1f90*/  LOP3.LUT R13, R10, 0xff, RZ, 0xc0, !PT ;  /* 0x000000ff0a0d7812 */ /* 0x001fe200078ec0ff */
[----:B------:R-:W-:Y:S02]  /*1fa0*/  IMAD.IADD R5, R31, 0x1, R5 ;  /* 0x000000011f057824 */ /* 0x000fe400078e0205 */
[----:B------:R-:W-:Y:S02]  /*1fb0*/  IMAD.HI R0, R0, 0x2aaaaaab, RZ ;  /* 0x2aaaaaab00007827 */ /* 0x000fe400078e02ff */
[----:B------:R0:W-:Y:S02]  /*1fc0*/  STL [R1+0x58], R13 ;  /* 0x0000580d01007387 */ /* 0x0001e40000100800 */
[----:B------:R-:W-:Y:S01]  /*1fd0*/  IMAD.HI R5, R5, 0x2aaaaaab, RZ ;  /* 0x2aaaaaab05057827 */ /* 0x000fe200078e02ff */
[----:B------:R-:W-:-:S02]  /*1fe0*/  SHF.R.U32.HI R3, RZ, 0x1f, R0 ;  /* 0x0000001fff037819 */ /* 0x000fc40000011600 */
[----:B-1----:R-:W-:Y:S02]  /*1ff0*/  SHF.R.U32.HI R6, RZ, 0x10, R10 ;  /* 0x00000010ff067819 */ /* 0x002fe4000001160a */
[----:B------:R-:W-:Y:S02]  /*2000*/  SHF.R.U32.HI R4, RZ, 0x1f, R5 ;  /* 0x0000001fff047819 */ /* 0x000fe40000011605 */
[----:B------:R-:W-:Y:S01]  /*2010*/  LEA.HI.SX32 R30, R0, R3, 0x1c ;  /* 0x00000003001e7211 */ /* 0x000fe200078fe2ff */
[----:B------:R0:W-:Y:S01]  /*2020*/  STL [R1+0x44], R6 ;  /* 0x0000440601007387 */ /* 0x0001e20000100800 */
[----:B------:R-:W-:Y:S01]  /*2030*/  LEA.HI.SX32 R5, R5, R4, 0x1c ;  /* 0x0000000405057211 */ /* 0x000fe200078fe2ff */
[----:B------:R-:W-:-:S03]  /*2040*/  IMAD.MOV.U32 R0, RZ, RZ, RZ ;  /* 0x000000ffff007224 */ /* 0x000fc600078e00ff */
        /* <DEDUP_REMOVED lines=32> */
.L_x_14370:
[----:B------:R-:W-:Y:S05]  /*2250*/  BSYNC B0 ;  /* 0x0000000000007941 */ /* 0x000fea0003800000 */
.L_x_14369:
        /* <DEDUP_REMOVED lines=37> */
.L_x_14373:
[----:B------:R-:W-:Y:S05]  /*24b0*/  BSYNC B6 ;  /* 0x0000000000067941 */ /* 0x000fea0003800000 */
.L_x_14372:
        /* <DEDUP_REMOVED lines=20> */
.L_x_14375:
[----:B------:R-:W-:Y:S05]  /*2600*/  BSYNC B6 ;  /* 0x0000000000067941 */ /* 0x000fea0003800000 */
.L_x_14374:
[----:B------:R-:W-:Y:S01]  /*2610*/  ULDC.64 UR4, c[0x0][0x9f8] ;  /* 0x00027e0000047ab9 */ /* 0x000fe20000000a00 */
[----:B------:R-:W0:Y:S01]  /*2620*/  S2R R7, SR_TID.X ;  /* 0x0000000000077919 */ /* 0x000e220000002100 */
[----:B------:R-:W-:Y:S01]  /*2630*/  ISETP.NE.U32.AND P0, PT, RZ, UR4, PT ;  /* 0x00000004ff007c0c */ /* 0x000fe2000bf05070 */
[----:B------:R-:W-:Y:S01]  /*2640*/  IMAD.MOV.U32 R0, RZ, RZ, R34 ;  /* 0x000000ffff007224 */ /* 0x000fe200078e0022 */
[----:B------:R-:W1:Y:S08]  /*2650*/  LDC.64 R48, c[0x0][0x3f8] ;  /* 0x0000fe00ff307b82 */ /* 0x000e700000000a00 */
[----:B------:R-:W2:Y:S01]  /*2660*/  LDC.64 R54, c[0x0][0x408] ;  /* 0x00010200ff367b82 */ /* 0x000ea20000000a00 */
[----:B------:R-:W-:Y:S01]  /*2670*/  ISETP.NE.AND.EX P0, PT, RZ, UR5, PT, P0 ;  /* 0x00000005ff007c0c */ /* 0x000fe2000bf05300 */
[----:B------:R-:W3:Y:S06]  /*2680*/  LDL R34, [R1+0x3c] ;  /* 0x00003c0001227983 */ /* 0x000eec0000100800 */
[----:B------:R-:W4:Y:S06]  /*2690*/  LDC R61, c[0x0][0x3f4] ;  /* 0x0000fd00ff3d7b82 */ /* 0x000f2c0000000800 */
[----:B------:R-:W-:Y:S01]  /*26a0*/  @P0 IADD3 R4, P1, R36, UR4, RZ ;  /* 0x0000000424040c10 */ /* 0x000fe2000ff3e0ff */
[----:B------:R-:W-:-:S03]  /*26b0*/  ULDC UR4, c[0x0][0x320] ;  /* 0x0000c80000047ab9 */ /* 0x000fc60000000800 */
[----:B------:R-:W-:Y:S02]  /*26c0*/  @P0 IADD3.X R5, R35, UR5, RZ, P1, !PT ;  /* 0x0000000523050c10 */ /* 0x000fe40008ffe4ff */
[----:B------:R-:W-:-:S03]  /*26d0*/  ISETP.GE.AND P1, PT, R2, UR4, PT ;  /* 0x0000000402007c0c */ /* 0x000fc6000bf26270 */
[----:B------:R0:W3:Y:S01]  /*26e0*/  @P0 LDG.E R0, desc[UR42][R4.64] ;  /* 0x0000002a04000981 */ /* 0x0000e2000c1e1900 */
[----:B------:R-:W-:Y:S02]  /*26f0*/  ISETP.GE.AND P0, PT, R16, UR4, PT ;  /* 0x0000000410007c0c */ /* 0x000fe4000bf06270 */
[----:B------:R-:W-:Y:S02]  /*2700*/  SEL R6, RZ, 0xffffffff, P1 ;  /* 0xffffffffff067807 */ /* 0x000fe40000800000 */
[----:B------:R-:W-:Y:S02]  /*2710*/  SEL R3, RZ, 0x1, P0 ;  /* 0x00000001ff037807 */ /* 0x000fe40000000000 */
[----:B------:R-:W-:Y:S02]  /*2720*/  SHF.L.U32 R6, R6, 0x1, RZ ;  /* 0x0000000106067819 */ /* 0x000fe400000006ff */
[----:B------:R-:W-:Y:S02]  /*2730*/  ISETP.GE.AND P0, PT, R212, UR4, PT ;  /* 0x00000004d4007c0c */ /* 0x000fe4000bf06270 */
[----:B------:R-:W-:-:S02]  /*2740*/  ISETP.GE.AND P1, PT, R211, UR4, PT ;  /* 0x00000004d3007c0c */ /* 0x000fc4000bf26270 */
[----:B------:R-:W-:Y:S02]  /*2750*/  LOP3.LUT R3, R6, 0x2, R3, 0xe2, !PT ;  /* 0x0000000206037812 */ /* 0x000fe400078ee203 */
[----:B0-----:R-:W-:Y:S02]  /*2760*/  SEL R4, RZ, 0x4, P0 ;  /* 0x00000004ff047807 */ /* 0x001fe40000000000 */
[----:B------:R-:W-:Y:S02]  /*2770*/  SEL R5, RZ, 0x8, P1 ;  /* 0x00000008ff057807 */ /* 0x000fe40000800000 */
[----:B------:R-:W-:Y:S02]  /*2780*/  ISETP.GE.AND P0, PT, R210, UR4, PT ;  /* 0x00000004d2007c0c */ /* 0x000fe4000bf06270 */
[----:B------:R-:W-:Y:S01]  /*2790*/  ISETP.GE.AND P1, PT, R209, UR4, PT ;  /* 0x00000004d1007c0c */ /* 0x000fe2000bf26270 */
[----:B------:R-:W-:Y:S01]  /*27a0*/  VIADD R12, R7, 0xffffff80 ;  /* 0xffffff80070c7836 */ /* 0x000fe20000000000 */
[----:B------:R-:W-:-:S02]  /*27b0*/  LOP3.LUT R4, R5, R3, R4, 0xfe, !PT ;  /* 0x0000000305047212 */ /* 0x000fc400078efe04 */
[----:B------:R-:W-:Y:S02]  /*27c0*/  SEL R5, RZ, 0x10, P0 ;  /* 0x00000010ff057807 */ /* 0x000fe40000000000 */
[----:B------:R-:W-:-:S04]  /*27d0*/  SEL R6, RZ, 0x20, P1 ;  /* 0x00000020ff067807 */ /* 0x000fc80000800000 */
[----:B------:R-:W-:Y:S02]  /*27e0*/  LOP3.LUT R4, R6, R4, R5, 0xfe, !PT ;  /* 0x0000000406047212 */ /* 0x000fe400078efe05 */
[----:B------:R-:W-:Y:S02]  /*27f0*/  SHF.R.S32.HI R5, RZ, 0x1f, R12 ;  /* 0x0000001fff057819 */ /* 0x000fe4000001140c */
[----:B------:R-:W-:Y:S02]  /*2800*/  SHF.R.S32.HI R7, RZ, 0x1f, R202 ;  /* 0x0000001fff077819 */ /* 0x000fe400000114ca */
[----:B------:R-:W-:-:S03]  /*2810*/  LEA.HI R14, R5, R12, RZ, 0x2 ;  /* 0x0000000c050e7211 */ /* 0x000fc600078f10ff */
[C---:B-1----:R-:W-:Y:S01]  /*2820*/  IMAD R6, R7.reuse, R48, RZ ;  /* 0x0000003007067224 */ /* 0x042fe200078e02ff */
[----:B------:R-:W-:Y:S01]  /*2830*/  LOP3.LUT R13, R14, 0xfffffffc, RZ, 0xc0, !PT ;  /* 0xfffffffc0e0d7812 */ /* 0x000fe200078ec0ff */
[----:B--2---:R-:W-:Y:S01]  /*2840*/  IMAD R7, R7, R54, RZ ;  /* 0x0000003607077224 */ /* 0x004fe200078e02ff */
[----:B------:R-:W-:-:S03]  /*2850*/  SHF.R.S32.HI R201, RZ, 0x1f, R200 ;  /* 0x0000001fffc97819 */ /* 0x000fc600000114c8 */
[----:B------:R-:W-:Y:S02]  /*2860*/  IMAD.IADD R15, R12, 0x1, -R13 ;  /* 0x000000010c0f7824 */ /* 0x000fe400078e0a0d */
[C---:B------:R-:W-:Y:S01]  /*2870*/  IMAD R13, R202.reuse, R55, R7 ;  /* 0x00000037ca0d7224 */ /* 0x040fe200078e0207 */
[----:B-----5:R-:W-:Y:S01]  /*2880*/  SHF.R.S32.HI R7, RZ, 0x1f, R24 ;  /* 0x0000001fff077819 */ /* 0x020fe20000011418 */
[C---:B------:R-:W-:Y:S02]  /*2890*/  IMAD R11, R202.reuse, R49, R6 ;  /* 0x00000031ca0b7224 */ /* 0x040fe400078e0206 */
[----:B------:R-:W-:-:S04]  /*28a0*/  IMAD.WIDE.U32 R8, R202, R48, R200 ;  /* 0x00000030ca087225 */ /* 0x000fc800078e00c8 */
[----:B------:R-:W-:-:S04]  /*28b0*/  IMAD.WIDE.U32 R20, R202, R48, R16 ;  /* 0x00000030ca147225 */ /* 0x000fc800078e0010 */
[----:B------:R-:W-:Y:S02]  /*28c0*/  IMAD R6, R7, R48, RZ ;  /* 0x0000003007067224 */ /* 0x000fe400078e02ff */
[----:B------:R-:W-:Y:S02]  /*28d0*/  IMAD.IADD R9, R9, 0x1, R11 ;  /* 0x0000000109097824 */ /* 0x000fe400078e020b */
[----:B------:R-:W-:Y:S02]  /*28e0*/  IMAD.IADD R21, R11, 0x1, R21 ;  /* 0x000000010b157824 */ /* 0x000fe400078e0215 */
[----:B------:R-:W-:Y:S02]  /*28f0*/  IMAD R11, R24, R49, R6 ;  /* 0x00000031180b7224 */ /* 0x000fe400078e0206 */
[----:B------:R-:W2:Y:S01]  /*2900*/  LDL R6, [R1+0x38] ;  /* 0x0000380001067983 */ /* 0x000ea20000100800 */
[----:B------:R-:W0:Y:S01]  /*2910*/  S2R R35, SR_TID.X ;  /* 0x0000000000237919 */ /* 0x000e220000002100 */
[----:B------:R-:W-:-:S02]  /*2920*/  ISETP.GE.AND P0, PT, R214, UR4, PT ;  /* 0x00000004d6007c0c */ /* 0x000fc4000bf06270 */
[----:B------:R-:W-:Y:S02]  /*2930*/  ISETP.GE.AND P1, PT, R213, UR4, PT ;  /* 0x00000004d5007c0c */ /* 0x000fe4000bf26270 */
[----:B------:R-:W-:Y:S02]  /*2940*/  SEL R5, RZ, 0x40, P0 ;  /* 0x00000040ff057807 */ /* 0x000fe40000000000 */
[----:B------:R-:W-:Y:S02]  /*2950*/  SEL R10, RZ, 0x7fff80, P1 ;  /* 0x007fff80ff0a7807 */ /* 0x000fe40000800000 */
[----:B----4-:R-:W-:Y:S02]  /*2960*/  ISETP.GE.AND P0, PT, R16, R61, PT ;  /* 0x0000003d1000720c */ /* 0x010fe40003f06270 */
[----:B------:R-:W-:Y:S02]  /*2970*/  LOP3.LUT R10, R10, R4, R5, 0xfe, !PT ;  /* 0x000000040a0a7212 */ /* 0x000fe400078efe05 */
[----:B------:R-:W-:-:S04]  /*2980*/  SEL R5, R61, RZ, P0 ;  /* 0x000000ff3d057207 */ /* 0x000fc80000000000 */
[----:B------:R-:W-:Y:S01]  /*2990*/  IADD3 R5, R16, R5, RZ ;  /* 0x0000000510057210 */ /* 0x000fe20007ffe0ff */
[----:B------:R-:W-:-:S03]  /*29a0*/  IMAD.WIDE.U32 R50, R202, R54, R200 ;  /* 0x00000036ca327225 */ /* 0x000fc600078e00c8 */
[----:B------:R-:W-:Y:S01]  /*29b0*/  SHF.R.S32.HI R4, RZ, 0x1f, R5 ;  /* 0x0000001fff047819 */ /* 0x000fe20000011405 */
[----:B------:R-:W-:Y:S01]  /*29c0*/  IMAD.WIDE.U32 R52, R202, R54, R16 ;  /* 0x00000036ca347225 */ /* 0x000fe200078e0010 */
[----:B0-----:R-:W-:-:S04]  /*29d0*/  SHF.R.U32.HI R35, RZ, 0x7, R35 ;  /* 0x00000007ff237819 */ /* 0x001fc80000011623 */
[C---:B------:R-:W-:Y:S01]  /*29e0*/  ISETP.NE.AND P6, PT, R35.reuse, 0x1, PT ;  /* 0x000000012300780c */ /* 0x040fe20003fc5270 */
[----:B------:R-:W-:Y:S02]  /*29f0*/  VIADD R60, R35, 0x8 ;  /* 0x00000008233c7836 */ /* 0x000fe40000000000 */
[----:B------:R-:W-:Y:S01]  /*2a00*/  VIADD R35, R202, 0x40 ;  /* 0x00000040ca237836 */ /* 0x000fe20000000000 */
[----:B------:R-:W-:Y:S01]  /*2a10*/  LEA.HI R4, R4, R5, RZ, 0x3 ;  /* 0x0000000504047211 */ /* 0x000fe200078f18ff */
[----:B------:R-:W-:Y:S01]  /*2a20*/  IMAD.IADD R51, R51, 0x1, R13 ;  /* 0x0000000133337824 */ /* 0x000fe200078e020d */
[C---:B------:R-:W-:Y:S01]  /*2a30*/  SHF.L.U64.HI R56, R48.reuse, 0x6, R49 ;  /* 0x0000000630387819 */ /* 0x040fe20000010231 */
[----:B------:R-:W-:Y:S01]  /*2a40*/  IMAD.IADD R53, R13, 0x1, R53 ;  /* 0x000000010d357824 */ /* 0x000fe200078e0235 */
[----:B------:R-:W-:Y:S01]  /*2a50*/  SHF.L.U32 R35, R35, 0x6, RZ ;  /* 0x0000000623237819 */ /* 0x000fe200000006ff */
[----:B------:R-:W-:Y:S01]  /*2a60*/  IMAD R5, R49, 0x60, RZ ;  /* 0x0000006031057824 */ /* 0x000fe200078e02ff */
[----:B------:R-:W-:Y:S01]  /*2a70*/  SHF.R.S32.HI R13, RZ, 0x1f, R14 ;  /* 0x0000001fff0d7819 */ /* 0x000fe2000001140e */
[----:B------:R-:W-:-:S02]  /*2a80*/  IMAD.SHL.U32 R57, R48, 0x40, RZ ;  /* 0x0000004030397824 */ /* 0x000fc400078e00ff */
[----:B------:R-:W-:Y:S01]  /*2a90*/  IMAD.WIDE.U32 R8, R24, R48, R8 ;  /* 0x0000003018087225 */ /* 0x000fe200078e0008 */
[----:B------:R-:W-:-:S03]  /*2aa0*/  LOP3.LUT R35, R35, 0x1c0, RZ, 0xc0, !PT ;  /* 0x000001c023237812 */ /* 0x000fc600078ec0ff */
[----:B------:R-:W-:-:S04]  /*2ab0*/  IMAD.WIDE.U32 R20, R24, R48, R20 ;  /* 0x0000003018147225 */ /* 0x000fc800078e0014 */
[----:B------:R-:W-:Y:S01]  /*2ac0*/  IMAD.WIDE.U32 R48, R48, 0x60, RZ ;  /* 0x0000006030307825 */ /* 0x000fe200078e00ff */
[----:B------:R-:W-:-:S04]  /*2ad0*/  LEA.HI R13, R13, R202, RZ, 0x3 ;  /* 0x000000ca0d0d7211 */ /* 0x000fc800078f18ff */
[----:B------:R-:W-:Y:S02]  /*2ae0*/  IADD3 R62, R49, R5, RZ ;  /* 0x00000005313e7210 */ /* 0x000fe40007ffe0ff */
[----:B------:R-:W-:Y:S01]  /*2af0*/  LOP3.LUT R5, R35, 0x38, R4, 0xf8, !PT ;  /* 0x0000003823057812 */ /* 0x000fe200078ef804 */
[C---:B------:R-:W-:Y:S01]  /*2b00*/  VIADD R35, R202.reuse, 0x40 ;  /* 0x00000040ca237836 */ /* 0x040fe20000000000 */
[----:B------:R-:W-:Y:S01]  /*2b10*/  LOP3.LUT R13, R13, 0xfffffff8, RZ, 0xc0, !PT ;  /* 0xfffffff80d0d7812 */ /* 0x000fe200078ec0ff */
[----:B------:R-:W-:Y:S05]  /*2b20*/  @!P6 WARPSYNC.ALL ;  /* 0x000000000000e948 */ /* 0x000fea0003800000 */
[----:B------:R-:W-:Y:S01]  /*2b30*/  IMAD.SHL.U32 R35, R35, 0x40, RZ ;  /* 0x0000004023237824 */ /* 0x000fe200078e00ff */
[----:B------:R-:W-:Y:S01]  /*2b40*/  ULDC UR4, c[0x0][0x2f4] ;  /* 0x0000bd0000047ab9 */ /* 0x000fe20000000800 */
[----:B------:R-:W-:Y:S01]  /*2b50*/  IMAD.IADD R13, R202, 0x1, -R13 ;  /* 0x00000001ca0d7824 */ /* 0x000fe200078e0a0d */
[----:B------:R-:W-:Y:S01]  /*2b60*/  ISETP.GE.AND P2, PT, R2, UR4, PT ;  /* 0x0000000402007c0c */ /* 0x000fe2000bf46270 */
[----:B------:R-:W-:Y:S01]  /*2b70*/  IMAD R7, R7, R54, RZ ;  /* 0x0000003607077224 */ /* 0x000fe200078e02ff */
[----:B------:R-:W-:Y:S01]  /*2b80*/  LOP3.LUT R35, R35, 0x1c0, RZ, 0xc0, !PT ;  /* 0x000001c023237812 */ /* 0x000fe200078ec0ff */
[----:B------:R-:W-:-:S02]  /*2b90*/  IMAD.SHL.U32 R73, R13, 0x40, RZ ;  /* 0x000000400d497824 */ /* 0x000fc400078e00ff */
[C---:B------:R-:W-:Y:S01]  /*2ba0*/  IMAD R7, R24.reuse, R55, R7 ;  /* 0x0000003718077224 */ /* 0x040fe200078e0207 */
[----:B------:R-:W-:Y:S01]  /*2bb0*/  SHF.R.U32.HI R35, RZ, 0x3, R35 ;  /* 0x00000003ff237819 */ /* 0x000fe20000011623 */
[----:B------:R-:W-:Y:S01]  /*2bc0*/  IMAD.WIDE.U32 R50, R24, R54, R50 ;  /* 0x0000003618327225 */ /* 0x000fe200078e0032 */
[----:B------:R-:W-:-:S03]  /*2bd0*/  LOP3.LUT R73, R73, 0x1c0, RZ, 0xc0, !PT ;  /* 0x000001c049497812 */ /* 0x000fc600078ec0ff */
[----:B------:R-:W-:Y:S01]  /*2be0*/  IMAD.WIDE.U32 R52, R24, R54, R52 ;  /* 0x0000003618347225 */ /* 0x000fe200078e0034 */
[----:B------:R-:W-:Y:S02]  /*2bf0*/  LOP3.LUT R5, R5, R35, RZ, 0x3c, !PT ;  /* 0x0000002305057212 */ /* 0x000fe400078e3cff */
[----:B------:R-:W-:Y:S01]  /*2c00*/  LOP3.LUT R23, R23, 0xfffffffe, RZ, 0xc0, !PT ;  /* 0xfffffffe17177812 */ /* 0x000fe200078ec0ff */
[----:B------:R-:W-:Y:S01]  /*2c10*/  IMAD.IADD R67, R51, 0x1, R7 ;  /* 0x0000000133437824 */ /* 0x000fe200078e0207 */
[----:B------:R-:W-:Y:S01]  /*2c20*/  SHF.R.U32.HI R76, RZ, 0x3, R73 ;  /* 0x00000003ff4c7819 */ /* 0x000fe20000011649 */
[----:B------:R-:W-:Y:S01]  /*2c30*/  IMAD.IADD R68, R7, 0x1, R53 ;  /* 0x0000000107447824 */ /* 0x000fe200078e0235 */
[----:B------:R-:W-:Y:S01]  /*2c40*/  LOP3.LUT R7, R73, 0x18, R16, 0xf8, !PT ;  /* 0x0000001849077812 */ /* 0x000fe200078ef810 */
[----:B------:R-:W-:Y:S01]  /*2c50*/  IMAD.MOV.U32 R75, RZ, RZ, 0x20 ;  /* 0x00000020ff4b7424 */ /* 0x000fe200078e00ff */
[----:B------:R-:W-:Y:S02]  /*2c60*/  @P2 LOP3.LUT R23, R23, 0x1, RZ, 0xfc, !PT ;  /* 0x0000000117172812 */ /* 0x000fe400078efcff */
[----:B------:R-:W-:-:S02]  /*2c70*/  LOP3.LUT P2, RZ, R13, 0x4, RZ, 0xc0, !PT ;  /* 0x000000040dff7812 */ /* 0x000fc4000784c0ff */
[----:B------:R-:W-:Y:S02]  /*2c80*/  PRMT R84, R10, 0x8880, RZ ;  /* 0x000088800a547816 */ /* 0x000fe400000000ff */
[----:B------:R-:W-:Y:S01]  /*2c90*/  LOP3.LUT R7, R7, R76, RZ, 0x3c, !PT ;  /* 0x0000004c07077212 */ /* 0x000fe200078e3cff */
[----:B------:R-:W-:Y:S01]  /*2ca0*/  IMAD R63, R55, 0x60, RZ ;  /* 0x00000060373f7824 */ /* 0x000fe200078e02ff */
[C---:B------:R-:W-:Y:S01]  /*2cb0*/  SHF.L.U64.HI R58, R54.reuse, 0x6, R55 ;  /* 0x00000006363a7819 */ /* 0x040fe20000010237 */
[----:B------:R-:W-:Y:S01]  /*2cc0*/  IMAD.SHL.U32 R59, R54, 0x40, RZ ;  /* 0x00000040363b7824 */ /* 0x000fe200078e00ff */
[----:B------:R-:W-:Y:S01]  /*2cd0*/  PRMT R84, R84, 0x7710, RZ ;  /* 0x0000771054547816 */ /* 0x000fe200000000ff */
[----:B------:R-:W-:Y:S01]  /*2ce0*/  IMAD.WIDE.U32 R54, R54, 0x60, RZ ;  /* 0x0000006036367825 */ /* 0x000fe200078e00ff */
[----:B------:R-:W-:Y:S02]  /*2cf0*/  SEL R75, R75, 0xffffffe0, !P2 ;  /* 0xffffffe04b4b7807 */ /* 0x000fe40005000000 */
[----:B------:R-:W-:Y:S01]  /*2d00*/  LOP3.LUT R70, R4, 0xfffffff8, RZ, 0xc0, !PT ;  /* 0xfffffff804467812 */ /* 0x000fe200078ec0ff */
[----:B------:R-:W-:Y:S01]  /*2d10*/  IMAD.IADD R3, R32, 0x1, R33 ;  /* 0x0000000120037824 */ /* 0x000fe200078e0221 */
[C---:B------:R-:W-:Y:S01]  /*2d20*/  LOP3.LUT R77, R84.reuse, 0x1, RZ, 0xc0, !PT ;  /* 0x00000001544d7812 */ /* 0x040fe200078ec0ff */
[----:B------:R-:W-:Y:S01]  /*2d30*/  IMAD.SHL.U32 R61, R61, 0x2, RZ ;  /* 0x000000023d3d7824 */ /* 0x000fe200078e00ff */
[C---:B------:R-:W-:Y:S01]  /*2d40*/  LOP3.LUT R78, R84.reuse, 0x2, RZ, 0xc0, !PT ;  /* 0x00000002544e7812 */ /* 0x040fe200078ec0ff */
[----:B------:R-:W-:Y:S01]  /*2d50*/  IMAD.IADD R63, R55, 0x1, R63 ;  /* 0x00000001373f7824 */ /* 0x000fe200078e023f */
[C---:B------:R-:W-:Y:S01]  /*2d60*/  LOP3.LUT R79, R84.reuse, 0x4, RZ, 0xc0, !PT ;  /* 0x00000004544f7812 */ /* 0x040fe200078ec0ff */
[----:B------:R-:W-:Y:S01]  /*2d70*/  IMAD R64, R15, 0x40, R202 ;  /* 0x000000400f407824 */ /* 0x000fe200078e02ca */
[C---:B------:R-:W-:Y:S01]  /*2d80*/  LOP3.LUT R80, R84.reuse, 0x8, RZ, 0xc0, !PT ;  /* 0x0000000854507812 */ /* 0x040fe200078ec0ff */
[----:B------:R-:W-:Y:S01]  /*2d90*/  IMAD.IADD R65, R9, 0x1, R11 ;  /* 0x0000000109417824 */ /* 0x000fe200078e020b */
[C---:B------:R-:W-:Y:S01]  /*2da0*/  LOP3.LUT R81, R84.reuse, 0x10, RZ, 0xc0, !PT ;  /* 0x0000001054517812 */ /* 0x040fe200078ec0ff */
[----:B------:R-:W-:Y:S01]  /*2db0*/  IMAD.IADD R66, R11, 0x1, R21 ;  /* 0x000000010b427824 */ /* 0x000fe200078e0215 */
[----:B------:R-:W-:-:S02]  /*2dc0*/  LOP3.LUT R83, R84, 0x20, RZ, 0xc0, !PT ;  /* 0x0000002054537812 */ /* 0x000fc400078ec0ff */
[----:B------:R-:W-:Y:S01]  /*2dd0*/  SHF.R.S32.HI R69, RZ, 0x3, R4 ;  /* 0x00000003ff457819 */ /* 0x000fe20000011404 */
[----:B------:R-:W-:Y:S01]  /*2de0*/  @!P6 BAR.SYNC.DEFER_BLOCKING 0x9, 0x100 ;  /* 0x024400000000eb1d */ /* 0x000fe20000010000 */
[----:B------:R-:W-:Y:S02]  /*2df0*/  ISETP.GE.AND P1, PT, R16, UR4, PT ;  /* 0x0000000410007c0c */ /* 0x000fe4000bf26270 */
[----:B------:R-:W-:Y:S02]  /*2e00*/  SHF.R.S32.HI R72, RZ, 0x1f, R70 ;  /* 0x0000001fff487819 */ /* 0x000fe40000011446 */
[----:B------:R-:W-:Y:S01]  /*2e10*/  LOP3.LUT R84, R84, 0x40, RZ, 0xc0, !PT ;  /* 0x0000004054547812 */ /* 0x000fe200078ec0ff */
[----:B---3--:R-:W-:Y:S01]  /*2e20*/  IMAD.IADD R74, R34, 0x1, R5 ;  /* 0x00000001224a7824 */ /* 0x008fe200078e0205 */
[----:B------:R-:W-:-:S04]  /*2e30*/  LOP3.LUT R5, R73, 0x38, R4, 0xf8, !PT ;  /* 0x0000003849057812 */ /* 0x000fc800078ef804 */
[----:B------:R-:W-:Y:S02]  /*2e40*/  LOP3.LUT R5, R5, R76, RZ, 0x3c, !PT ;  /* 0x0000004c05057212 */ /* 0x000fe400078e3cff */
[----:B------:R-:W-:Y:S02]  /*2e50*/  SHF.R.S32.HI R71, RZ, 0x1f, R0 ;  /* 0x0000001fff477819 */ /* 0x000fe40000011400 */
[C---:B--2---:R-:W-:Y:S01]  /*2e60*/  LEA R82, R6.reuse, R7, 0x9 ;  /* 0x0000000706527211 */ /* 0x044fe200078e48ff */
[----:B------:R-:W-:-:S04]  /*2e70*/  IMAD R85, R6, 0x200, R5 ;  /* 0x0000020006557824 */ /* 0x000fc800078e0205 */
[----:B------:R-:W-:-:S07]  /*2e80*/  IMAD.IADD R86, R75, 0x1, R82 ;  /* 0x000000014b567824 */ /* 0x000fce00078e0252 */
.L_x_14429:
[----:B------:R-:W0:Y:S01]  /*2e90*/  LDC R89, c[0x0][0x430] ;  /* 0x00010c00ff597b82 */ /* 0x000e220000000800 */
[----:B------:R-:W-:Y:S01]  /*2ea0*/  VIADD R28, R28, 0xffffffff ;  /* 0xffffffff1c1c7836 */ /* 0x000fe20000000000 */
[----:B------:R-:W-:-:S03]  /*2eb0*/  MOV R88, RZ ;  /* 0x000000ff00587202 */ /* 0x000fc60000000f00 */
[----:B------:R-:W-:-:S03]  /*2ec0*/  IMAD R4, R28, 0x60, R64 ;  /* 0x000000601c047824 */ /* 0x000fc600078e0240 */
[----:B-1----:R-:W1:Y:S01]  /*2ed0*/  LDC R94, c[0x0][0x3f4] ;  /* 0x0000fd00ff5e7b82 */ /* 0x002e620000000800 */
[----:B--2---:R-:W-:Y:S01]  /*2ee0*/  IMAD.IADD R32, R3, 0x1, R4 ;  /* 0x0000000103207824 */ /* 0x004fe200078e0204 */
[----:B------:R-:W-:-:S03]  /*2ef0*/  ISETP.GE.AND P2, PT, R4, R25, PT ;  /* 0x000000190400720c */ /* 0x000fc60003f46270 */
[----:B------:R-:W-:Y:S01]  /*2f00*/  IMAD.MOV.U32 R12, RZ, RZ, R32 ;  /* 0x000000ffff0c7224 */ /* 0x000fe200078e0020 */
[----:B------:R-:W-:Y:S02]  /*2f10*/  ISETP.GT.OR P2, PT, R64, 0x5f, P2 ;  /* 0x0000005f4000780c */ /* 0x000fe40001744670 */
[----:B0-----:R-:W-:-:S11]  /*2f20*/  ISETP.NE.AND P3, PT, R89, 0x1, PT ;  /* 0x000000015900780c */ /* 0x001fd60003f65270 */
[----:B------:R-:W0:Y:S08]  /*2f30*/  @!P2 LDC.64 R6, c[0x0][0x428] ;  /* 0x00010a00ff06ab82 */ /* 0x000e300000000a00 */
[----:B------:R-:W2:Y:S08]  /*2f40*/  @!P2 LDC.64 R4, c[0x0][0x418] ;  /* 0x00010600ff04ab82 */ /* 0x000eb00000000a00 */
[----:B------:R-:W3:Y:S08]  /*2f50*/  @P3 LDC R11, c[0x0][0x434] ;  /* 0x00010d00ff0b3b82 */ /* 0x000ef00000000800 */
[----:B------:R-:W4:Y:S01]  /*2f60*/  @P3 LDC R14, c[0x0][0x438] ;  /* 0x00010e00ff0e3b82 */ /* 0x000f220000000800 */
        /* <DEDUP_REMOVED lines=8> */
[----:B------:R-:W-:Y:S02]  /*2ff0*/  @!P2 LEA.HI.X R5, R6, R5, R7, 0x2, P3 ;  /* 0x000000050605a211 */ /* 0x000fe400018f1407 */
[----:B------:R-:W-:-:S03]  /*3000*/  ISETP.GT.AND P3, PT, R28, R29, PT ;  /* 0x0000001d1c00720c */ /* 0x000fc60003f64270 */
[----:B-----5:R0:W5:Y:S01]  /*3010*/  @!P2 LDG.E R88, desc[UR42][R4.64] ;  /* 0x0000002a0458a981 */ /* 0x020162000c1e1900 */
[----:B-1----:R-:W-:Y:S01]  /*3020*/  ISETP.GE.AND P2, PT, R94, 0x1, PT ;  /* 0x000000015e00780c */ /* 0x002fe20003f46270 */
[----:B------:R-:W-:Y:S01]  /*3030*/  IMAD.MOV R6, RZ, RZ, -R12 ;  /* 0x000000ffff067224 */ /* 0x000fe200078e0a0c */
[----:B------:R-:W-:Y:S01]  /*3040*/  LOP3.LUT R23, R23, 0xfffffffd, RZ, 0xc0, !PT ;  /* 0xfffffffd17177812 */ /* 0x000fe200078ec0ff */
[C---:B------:R-:W-:Y:S01]  /*3050*/  IMAD R98, R18.reuse, 0x1800, R82 ;  /* 0x0000180012627824 */ /* 0x040fe200078e0252 */
[----:B------:R-:W-:Y:S05]  /*3060*/  YIELD ;  /* 0x0000000000007946 */ /* 0x000fea0003800000 */
[----:B------:R-:W-:Y:S01]  /*3070*/  IMAD R96, R18, 0x1800, R86 ;  /* 0x0000180012607824 */ /* 0x000fe200078e0256 */
[----:B------:R-:W-:Y:S01]  /*3080*/  BSSY B0, `(.L_x_14376) ;  /* 0x00002e8000007945 */ /* 0x000fe20003800000 */
[----:B------:R-:W-:Y:S01]  /*3090*/  IMAD R89, R89, R6, R32 ;  /* 0x0000000659597224 */ /* 0x000fe200078e0220 */
[----:B------:R-:W-:Y:S01]  /*30a0*/  @P3 LOP3.LUT R23, R23, 0x2, RZ, 0xfc, !PT ;  /* 0x0000000217173812 */ /* 0x000fe200078efcff */
        /* <DEDUP_REMOVED lines=10> */
[-C--:B------:R-:W-:Y:S02]  /*3150*/  IMAD R14, R63, R28.reuse, RZ ;  /* 0x0000001c3f0e7224 */ /* 0x080fe400078e02ff */
[----:B------:R-:W-:Y:S01]  /*3160*/  IMAD R7, R89, UR5, R6 ;  /* 0x0000000559077c24 */ /* 0x000fe2000f8e0206 */
[----:B------:R-:W-:Y:S01]  /*3170*/  ULDC.64 UR4, c[0x0][0x310] ;  /* 0x0000c40000047ab9 */ /* 0x000fe20000000a00 */
[----:B------:R-:W-:-:S02]  /*3180*/  IMAD R6, R62, R28, RZ ;  /* 0x0000001c3e067224 */ /* 0x000fc400078e02ff */
[----:B------:R-:W-:Y:S02]  /*3190*/  IMAD R11, R91, UR4, RZ ;  /* 0x000000045b0b7c24 */ /* 0x000fe4000f8e02ff */
[----:B------:R-:W-:Y:S01]  /*31a0*/  IMAD.IADD R5, R5, 0x1, R7 ;  /* 0x0000000105057824 */ /* 0x000fe200078e0207 */
[----:B------:R-:W-:Y:S01]  /*31b0*/  SHF.R.S32.HI R7, RZ, 0x1f, R28 ;  /* 0x0000001fff077819 */ /* 0x000fe2000001141c */
[C---:B------:R-:W-:Y:S02]  /*31c0*/  IMAD R11, R88.reuse, UR5, R11 ;  /* 0x00000005580b7c24 */ /* 0x040fe4000f8e020b */
[----:B------:R-:W-:Y:S01]  /*31d0*/  IMAD.WIDE.U32 R4, R88, UR4, R4 ;  /* 0x0000000458047c25 */ /* 0x000fe2000f8e0004 */
[----:B------:R-:W-:-:S03]  /*31e0*/  ULDC.64 UR4, c[0x0][0x308] ;  /* 0x0000c20000047ab9 */ /* 0x000fc60000000a00 */
[----:B------:R-:W-:Y:S02]  /*31f0*/  IMAD.IADD R5, R5, 0x1, R11 ;  /* 0x0000000105057824 */ /* 0x000fe400078e020b */
[----:B------:R-:W-:Y:S02]  /*3200*/  IMAD R11, R7, R48, R6 ;  /* 0x00000030070b7224 */ /* 0x000fe400078e0206 */
[----:B------:R-:W-:-:S04]  /*3210*/  IMAD.WIDE.U32 R12, R203, UR4, R4 ;  /* 0x00000004cb0c7c25 */ /* 0x000fc8000f8e0004 */
[----:B------:R-:W-:Y:S01]  /*3220*/  IMAD R97, R203, UR5, R13 ;  /* 0x00000005cb617c24 */ /* 0x000fe2000f8e020d */
[----:B------:R-:W-:Y:S01]  /*3230*/  ULDC.64 UR4, c[0x0][0x2e8] ;  /* 0x0000ba0000047ab9 */ /* 0x000fe20000000a00 */
[----:B------:R-:W-:Y:S01]  /*3240*/  IMAD R15, R7, R54, R14 ;  /* 0x00000036070f7224 */ /* 0x000fe200078e020e */
[----:B------:R-:W-:Y:S01]  /*3250*/  LEA R95, P3, R12, UR4, 0x1 ;  /* 0x000000040c5f7c11 */ /* 0x000fe2000f8608ff */
[----:B------:R-:W-:Y:S02]  /*3260*/  IMAD R92, R28, -0x60, R25 ;  /* 0xffffffa01c5c7824 */ /* 0x000fe400078e0219 */
[-C--:B------:R-:W-:Y:S01]  /*3270*/  IMAD.WIDE.U32 R6, R48, R28.reuse, RZ ;  /* 0x0000001c30067225 */ /* 0x080fe200078e00ff */
[----:B------:R-:W-:Y:S02]  /*3280*/  LEA.HI.X R97, R12, UR5, R97, 0x1, P3 ;  /* 0x000000050c617c11 */ /* 0x000fe400098f0c61 */
[----:B------:R-:W-:Y:S01]  /*3290*/  VIMNMX R92, R92, 0x60, PT ;  /* 0x000000605c5c7848 */ /* 0x000fe20003fe0100 */
[----:B------:R-:W-:-:S04]  /*32a0*/  IMAD.WIDE.U32 R4, R54, R28, RZ ;  /* 0x0000001c36047225 */ /* 0x000fc800078e00ff */
[----:B------:R-:W-:Y:S01]  /*32b0*/  IMAD.IADD R87, R7, 0x1, R11 ;  /* 0x0000000107577824 */ /* 0x000fe200078e020b */
[----:B------:R-:W-:Y:S01]  /*32c0*/  IADD3 R11, R5, R15, RZ ;  /* 0x0000000f050b7210 */ /* 0x000fe20007ffe0ff */
[----:B------:R-:W-:Y:S06]  /*32d0*/  @!P2 BRA `(.L_x_14378) ;  /* 0x0000001000e4a947 */ /* 0x000fec0003800000 */
[----:B------:R-:W-:Y:S01]  /*32e0*/  ISETP.GE.AND P2, PT, R202, R92, PT ;  /* 0x0000005cca00720c */ /* 0x000fe20003f46270 */
[----:B------:R-:W-:Y:S01]  /*32f0*/  BSSY B1, `(.L_x_14379) ;  /* 0x000001b000017945 */ /* 0x000fe20003800000 */
[----:B------:R-:W-:Y:S02]  /*3300*/  CS2R R32, SRZ ;  /* 0x0000000000207805 */ /* 0x000fe4000001ff00 */
[----:B------:R-:W-:Y:S02]  /*3310*/  CS2R R40, SRZ ;  /* 0x0000000000287805 */ /* 0x000fe4000001ff00 */
[----:B------:R-:W-:Y:S02]  /*3320*/  CS2R R44, SRZ ;  /* 0x00000000002c7805 */ /* 0x000fe4000001ff00 */
[----:B------:R-:W-:Y:S02]  /*3330*/  CS2R R42, SRZ ;  /* 0x00000000002a7805 */ /* 0x000fe4000001ff00 */
[----:B------:R-:W-:-:S03]  /*3340*/  CS2R R46, SRZ ;  /* 0x00000000002e7805 */ /* 0x000fc6000001ff00 */
[----:B------:R-:W-:Y:S05]  /*3350*/  @P2 BRA `(.L_x_14380) ;  /* 0x0000000000502947 */ /* 0x000fea0003800000 */
[----:B------:R-:W-:Y:S01]  /*3360*/  IADD3 R13, P3, R8, R6, RZ ;  /* 0x00000006080d7210 */ /* 0x000fe20007f7e0ff */
[----:B------:R-:W-:Y:S01]  /*3370*/  ULDC.64 UR4, c[0x0][0x3e8] ;  /* 0x0000fa0000047ab9 */ /* 0x000fe20000000a00 */
[----:B------:R-:W-:Y:S02]  /*3380*/  CS2R R44, SRZ ;  /* 0x00000000002c7805 */ /* 0x000fe4000001ff00 */
[----:B------:R-:W-:Y:S01]  /*3390*/  CS2R R46, SRZ ;  /* 0x00000000002e7805 */ /* 0x000fe2000001ff00 */
[----:B------:R-:W-:Y:S01]  /*33a0*/  IMAD.X R14, R87, 0x1, R65, P3 ;  /* 0x00000001570e7824 */ /* 0x000fe200018e0641 */
        /* <DEDUP_REMOVED lines=15> */
.L_x_14380:
[----:B------:R-:W-:Y:S05]  /*34a0*/  BSYNC B1 ;  /* 0x0000000000017941 */ /* 0x000fea0003800000 */
.L_x_14379:
[----:B0-----:R-:W-:Y:S01]  /*34b0*/  VIADD R12, R202, 0x40 ;  /* 0x00000040ca0c7836 */ /* 0x001fe20000000000 */
[----:B------:R-:W-:Y:S01]  /*34c0*/  BSSY B1, `(.L_x_14381) ;  /* 0x000001c000017945 */ /* 0x000fe20003800000 */
[----:B------:R-:W-:Y:S02]  /*34d0*/  CS2R R36, SRZ ;  /* 0x0000000000247805 */ /* 0x000fe4000001ff00 */
[----:B------:R-:W-:Y:S01]  /*34e0*/  CS2R R34, SRZ ;  /* 0x0000000000227805 */ /* 0x000fe2000001ff00 */
[----:B-----5:R-:W-:Y:S01]  /*34f0*/  IMAD.MOV.U32 R13, RZ, RZ, R40 ;  /* 0x000000ffff0d7224 */ /* 0x020fe200078e0028 */
[----:B------:R-:W-:Y:S01]  /*3500*/  ISETP.GE.AND P4, PT, R12, R92, PT ;  /* 0x0000005c0c00720c */ /* 0x000fe20003f86270 */
[----:B------:R-:W-:Y:S01]  /*3510*/  IMAD.MOV.U32 R14, RZ, RZ, R41 ;  /* 0x000000ffff0e7224 */ /* 0x000fe200078e0029 */
[----:B------:R-:W-:-:S11]  /*3520*/  CS2R R38, SRZ ;  /* 0x0000000000267805 */ /* 0x000fd6000001ff00 */
        /* <DEDUP_REMOVED lines=21> */
.L_x_14382:
[----:B------:R-:W-:Y:S05]  /*3680*/  BSYNC B1 ;  /* 0x0000000000017941 */ /* 0x000fea0003800000 */
.L_x_14381:
[----:B0-----:R-:W-:Y:S01]  /*3690*/  IMAD.MOV.U32 R4, RZ, RZ, R44 ;  /* 0x000000ffff047224 */ /* 0x001fe200078e002c */
[----:B------:R-:W-:Y:S01]  /*36a0*/  MOV R5, R45 ;  /* 0x0000002d00057202 */ /* 0x000fe20000000f00 */
[----:B------:R-:W-:Y:S01]  /*36b0*/  UISETP.NE.AND UP0, UPT, UR44, 0x3, UPT ;  /* 0x000000032c00788c */ /* 0x000fe2000bf05270 */
[----:B------:R-:W-:Y:S01]  /*36c0*/  IMAD.MOV.U32 R6, RZ, RZ, R46 ;  /* 0x000000ffff067224 */ /* 0x000fe200078e002e */
[----:B------:R-:W-:Y:S01]  /*36d0*/  PRMT R104, R14, 0x5410, R13 ;  /* 0x000054100e687816 */ /* 0x000fe2000000000d */
[----:B------:R-:W-:Y:S01]  /*36e0*/  IMAD.MOV.U32 R7, RZ, RZ, R47 ;  /* 0x000000ffff077224 */ /* 0x000fe200078e002f */
[----:B------:R-:W-:Y:S01]  /*36f0*/  PRMT R107, R4, 0x5410, R5 ;  /* 0x00005410046b7816 */ /* 0x000fe20000000005 */
[----:B------:R-:W-:Y:S01]  /*3700*/  IMAD.MOV.U32 R4, RZ, RZ, R42 ;  /* 0x000000ffff047224 */ /* 0x000fe200078e002a */
[----:B------:R-:W-:Y:S01]  /*3710*/  PLOP3.LUT P3, PT, PT, PT, UP0, 0x80, 0x0 ;  /* 0x000000000000781c */ /* 0x000fe20003f6f008 */
[----:B------:R-:W-:Y:S01]  /*3720*/  IMAD.MOV.U32 R5, RZ, RZ, R43 ;  /* 0x000000ffff057224 */ /* 0x000fe200078e002b */
[----:B------:R-:W-:Y:S01]  /*3730*/  PRMT R110, R6, 0x5410, R7 ;  /* 0x00005410066e7816 */ /* 0x000fe20000000007 */
[----:B-----5:R-:W-:Y:S01]  /*3740*/  IMAD.MOV.U32 R7, RZ, RZ, R37 ;  /* 0x000000ffff077224 */ /* 0x020fe200078e0025 */
[----:B------:R-:W-:-:S02]  /*3750*/  MOV R6, R36 ;  /* 0x0000002400067202 */ /* 0x000fc40000000f00 */
[----:B------:R-:W-:Y:S01]  /*3760*/  PRMT R109, R4, 0x5410, R5 ;  /* 0x00005410046d7816 */ /* 0x000fe20000000005 */
[----:B------:R-:W-:Y:S01]  /*3770*/  IMAD.MOV.U32 R4, RZ, RZ, R32 ;  /* 0x000000ffff047224 */ /* 0x000fe200078e0020 */
[----:B------:R-:W-:Y:S01]  /*3780*/  PRMT R102, R6, 0x5410, R7 ;  /* 0x0000541006667816 */ /* 0x000fe20000000007 */
[----:B------:R-:W-:Y:S02]  /*3790*/  IMAD.MOV.U32 R5, RZ, RZ, R33 ;  /* 0x000000ffff057224 */ /* 0x000fe400078e0021 */
[----:B------:R-:W-:Y:S02]  /*37a0*/  IMAD.MOV.U32 R6, RZ, RZ, R38 ;  /* 0x000000ffff067224 */ /* 0x000fe400078e0026 */
[----:B------:R-:W-:Y:S01]  /*37b0*/  IMAD.MOV.U32 R7, RZ, RZ, R39 ;  /* 0x000000ffff077224 */ /* 0x000fe200078e0027 */
[----:B------:R-:W-:Y:S01]  /*37c0*/  PRMT R100, R4, 0x5410, R5 ;  /* 0x0000541004647816 */ /* 0x000fe20000000005 */
[----:B------:R-:W-:Y:S02]  /*37d0*/  IMAD.MOV.U32 R4, RZ, RZ, R34 ;  /* 0x000000ffff047224 */ /* 0x000fe400078e0022 */
[----:B------:R-:W-:Y:S01]  /*37e0*/  IMAD.MOV.U32 R5, RZ, RZ, R35 ;  /* 0x000000ffff057224 */ /* 0x000fe200078e0023 */
[----:B------:R-:W-:-:S04]  /*37f0*/  PRMT R103, R6, 0x5410, R7 ;  /* 0x0000541006677816 */ /* 0x000fc80000000007 */
[----:B------:R-:W-:Y:S01]  /*3800*/  PRMT R101, R4, 0x5410, R5 ;  /* 0x0000541004657816 */ /* 0x000fe20000000005 */
[----:B------:R-:W-:Y:S06]  /*3810*/  @!P3 BRA `(.L_x_14383) ;  /* 0x000000000004b947 */ /* 0x000fec0003800000 */
[----:B------:R-:W-:Y:S01]  /*3820*/  BPT.TRAP 0x1 ;  /* 0x000000040000795c */ /* 0x000fe20000300000 */
.L_x_14383:
[----:B------:R-:W-:Y:S01]  /*3830*/  IMAD R87, R18, 0x8, R19 ;  /* 0x0000000812577824 */ /* 0x000fe200078e0213 */
[----:B------:R-:W-:Y:S01]  /*3840*/  SHF.L.U32 R93, R206, 0x1f, RZ ;  /* 0x0000001fce5d7819 */ /* 0x000fe200000006ff */
[----:B------:R-:W-:Y:S03]  /*3850*/  BSSY B1, `(.L_x_14384) ;  /* 0x0000003000017945 */ /* 0x000fe60003800000 */
[----:B------:R-:W0:Y:S02]  /*3860*/  SYNCS.PHASECHK.TRANS64.TRYWAIT P5, [R87+URZ+0x22890], R93 ;  /* 0x0228905d570075a7 */ /* 0x000e2400080a017f */
[----:B0-----:R-:W-:Y:S05]  /*3870*/  @!P5 BRA `(.L_x_14385) ;  /* 0x000001b8001cd947 */ /* 0x001fea0003800000 */
.L_x_14662:
[----:B------:R-:W-:Y:S05]  /*3880*/  BSYNC B1 ;  /* 0x0000000000017941 */ /* 0x000fea0003800000 */
.L_x_14384:
[----:B------:R-:W-:-:S03]  /*3890*/  UMOV UR4, 0xffffffff ;  /* 0xffffffff00047882 */ /* 0x000fc60000000000 */
[----:B------:R-:W-:Y:S05]  /*38a0*/  BRA.DIV UR4, `(.L_x_14386) ;  /* 0x000001ba04247947 */ /* 0x000fea000b800000 */
[----:B------:R1:W2:Y:S04]  /*38b0*/  SHFL.IDX PT, R99, R97, RZ, 0x1c1f ;  /* 0x001c1fff61637589 */ /* 0x0002a800000e0000 */
[----:B------:R1:W3:Y:S02]  /*38c0*/  SHFL.IDX PT, R14, R95, RZ, 0x1c1f ;  /* 0x001c1fff5f0e7589 */ /* 0x0002e400000e0000 */
.L_x_14666:
        /* <DEDUP_REMOVED lines=10> */
[----:B------:R-:W-:Y:S02]  /*3970*/  SHF.R.U64 R15, R46, 0x10, R47 ;  /* 0x000000102e0f7819 */ /* 0x000fe4000000122f */
[----:B0-----:R-:W-:-:S03]  /*3980*/  MOV R11, R5 ;  /* 0x00000005000b7202 */ /* 0x001fc60000000f00 */
        /* <DEDUP_REMOVED lines=9> */
[----:B------:R-:W-:Y:S01]  /*3a20*/  SHF.R.U32.HI R46, RZ, 0x10, R47 ;  /* 0x00000010ff2e7819 */ /* 0x000fe2000001162f */
[----:B------:R-:W-:Y:S02]  /*3a30*/  IMAD.MOV.U32 R15, RZ, RZ, R7 ;  /* 0x000000ffff0f7224 */ /* 0x000fe400078e0007 */
[----:B------:R-:W-:Y:S01]  /*3a40*/  FFMA.FTZ R44, R44, R11, R105 ;  /* 0x0000000b2c2c7223 */ /* 0x000fe20000010069 */
[----:B------:R-:W-:Y:S02]  /*3a50*/  IMAD.MOV.U32 R11, RZ, RZ, R4 ;  /* 0x000000ffff0b7224 */ /* 0x000fe400078e0004 */
[----:B------:R-:W-:Y:S02]  /*3a60*/  HADD2.F32 R4, -RZ, R46.H0_H0 ;  /* 0x2000002eff047230 */ /* 0x000fe40000004100 */
[--C-:B------:R-:W-:Y:S01]  /*3a70*/  HADD2.F32 R7, -RZ, R15.reuse.H1_H1 ;  /* 0x3000000fff077230 */ /* 0x100fe20000004100 */
[----:B------:R-:W-:Y:S01]  /*3a80*/  F2FP.F16.F32.PACK_AB R5, R44, R5 ;  /* 0x000000052c05723e */ /* 0x000fe200000000ff */
[----:B------:R-:W-:-:S02]  /*3a90*/  HADD2.F32 R15, -RZ, R15.H0_H0 ;  /* 0x2000000fff0f7230 */ /* 0x000fc40000004100 */
[----:B------:R-:W-:Y:S02]  /*3aa0*/  HADD2.F32 R46, -RZ, R45.H0_H0 ;  /* 0x2000002dff2e7230 */ /* 0x000fe40000004100 */
[-C--:B------:R-:W-:Y:S01]  /*3ab0*/  FMUL.FTZ R106, R7, R4.reuse ;  /* 0x00000004076a7220 */ /* 0x080fe20000410000 */
[----:B------:R-:W-:Y:S02]  /*3ac0*/  HADD2.F32 R45, -RZ, R107.H0_H0 ;  /* 0x2000006bff2d7230 */ /* 0x000fe40000004100 */
[C---:B------:R-:W-:Y:S01]  /*3ad0*/  FMUL.FTZ R108, R15.reuse, R4 ;  /* 0x000000040f6c7220 */ /* 0x040fe20000410000 */
[-C--:B------:R-:W-:Y:S01]  /*3ae0*/  FFMA.FTZ R4, R15, R46.reuse, -R106 ;  /* 0x0000002e0f047223 */ /* 0x080fe2000001086a */
[----:B------:R-:W-:Y:S02]  /*3af0*/  IMAD.MOV.U32 R15, RZ, RZ, R6 ;  /* 0x000000ffff0f7224 */ /* 0x000fe400078e0006 */
[----:B------:R-:W-:Y:S01]  /*3b00*/  FFMA.FTZ R7, R7, R46, R108 ;  /* 0x0000002e07077223 */ /* 0x000fe2000001006c */
[----:B------:R-:W-:-:S02]  /*3b10*/  HADD2.F32 R6, -RZ, R11.H0_H0 ;  /* 0x2000000bff067230 */ /* 0x000fc40000004100 */
[----:B------:R-:W-:Y:S02]  /*3b20*/  HADD2.F32 R11, -RZ, R11.H1_H1 ;  /* 0x3000000bff0b7230 */ /* 0x000fe40000004100 */
[--C-:B------:R-:W-:Y:S01]  /*3b30*/  HADD2.F32 R46, -RZ, R110.reuse.H0_H0 ;  /* 0x2000006eff2e7230 */ /* 0x100fe20000004100 */
[----:B------:R-:W-:Y:S01]  /*3b40*/  F2FP.F16.F32.PACK_AB R7, R7, R4 ;  /* 0x000000040707723e */ /* 0x000fe200000000ff */
[----:B------:R-:W-:-:S03]  /*3b50*/  HADD2.F32 R106, -RZ, R110.H1_H1 ;  /* 0x3000006eff6a7230 */ /* 0x000fc60000004100 */
[-C--:B------:R-:W-:Y:S01]  /*3b60*/  FMUL.FTZ R47, R11, R46.reuse ;  /* 0x0000002e0b2f7220 */ /* 0x080fe20000410000 */
[----:B------:R-:W-:-:S03]  /*3b70*/  FMUL.FTZ R46, R6, R46 ;  /* 0x0000002e062e7220 */ /* 0x000fc60000410000 */
[-C--:B------:R-:W-:Y:S01]  /*3b80*/  FFMA.FTZ R6, R6, R45.reuse, -R47 ;  /* 0x0000002d06067223 */ /* 0x080fe2000001082f */
[----:B------:R-:W-:Y:S01]  /*3b90*/  FFMA.FTZ R11, R11, R45, R46 ;  /* 0x0000002d0b0b7223 */ /* 0x000fe2000001002e */
[--C-:B------:R-:W-:Y:S02]  /*3ba0*/  HADD2.F32 R45, -RZ, R15.reuse.H0_H0 ;  /* 0x2000000fff2d7230 */ /* 0x100fe40000004100 */
[----:B------:R-:W-:Y:S02]  /*3bb0*/  HADD2.F32 R15, -RZ, R15.H1_H1 ;  /* 0x3000000fff0f7230 */ /* 0x000fe40000004100 */
[----:B------:R-:W-:Y:S01]  /*3bc0*/  HADD2.F32 R46, -RZ, R107.H1_H1 ;  /* 0x3000006bff2e7230 */ /* 0x000fe20000004100 */
[----:B------:R-:W-:Y:S02]  /*3bd0*/  F2FP.F16.F32.PACK_AB R4, R11, R6 ;  /* 0x000000060b04723e */ /* 0x000fe400000000ff */
[-C--:B------:R-:W-:Y:S01]  /*3be0*/  FMUL.FTZ R108, R15, R106.reuse ;  /* 0x0000006a0f6c7220 */ /* 0x080fe20000410000 */
[----:B------:R-:W-:-:S03]  /*3bf0*/  FMUL.FTZ R106, R45, R106 ;  /* 0x0000006a2d6a7220 */ /* 0x000fc60000410000 */
[-C--:B------:R-:W-:Y:S01]  /*3c00*/  FFMA.FTZ R108, R45, R46.reuse, -R108 ;  /* 0x0000002e2d6c7223 */ /* 0x080fe2000001086c */
[----:B------:R-:W-:-:S05]  /*3c10*/  FFMA.FTZ R15, R15, R46, R106 ;  /* 0x0000002e0f0f7223 */ /* 0x000fca000001006a */
[----:B------:R-:W-:-:S07]  /*3c20*/  F2FP.F16.F32.PACK_AB R6, R15, R108 ;  /* 0x0000006c0f06723e */ /* 0x000fce00000000ff */
.L_x_14392:
[----:B------:R-:W-:Y:S05]  /*3c30*/  BSYNC B3 ;  /* 0x0000000000037941 */ /* 0x000fea0003800000 */
.L_x_14391:
[----:B0-----:R4:W-:Y:S02]  /*3c40*/  ST.E.128 desc[UR42][R12.64], R4 ;  /* 0x000000040c007985 */ /* 0x0019e4000c101d2a */
.L_x_14390:
[----:B------:R-:W-:Y:S05]  /*3c50*/  BSYNC B2 ;  /* 0x0000000000027941 */ /* 0x000fea0003800000 */
.L_x_14389:
[----:B------:R-:W-:-:S13]  /*3c60*/  LOP3.LUT P2, RZ, R23, 0x1, RZ, 0xc0, !PT ;  /* 0x0000000117ff7812 */ /* 0x000fda000784c0ff */
[----:B------:R-:W-:Y:S05]  /*3c70*/  @P2 BRA `(.L_x_14388) ;  /* 0x0000000000c42947 */ /* 0x000fea0003800000 */
[----:B----4-:R4:W0:Y:S01]  /*3c80*/  LDS.128 R4, [R96] ;  /* 0x0000000060047984 */ /* 0x0108220000000c00 */
[C---:B---3--:R-:W-:Y:S01]  /*3c90*/  LEA R12, P2, R2.reuse, R14, 0x1 ;  /* 0x0000000e020c7211 */ /* 0x048fe200078408ff */
[----:B------:R-:W-:Y:S03]  /*3ca0*/  BSSY B2, `(.L_x_14393) ;  /* 0x000002d000027945 */ /* 0x000fe60003800000 */
[----:B--2---:R-:W-:Y:S02]  /*3cb0*/  LEA.HI.X R13, R2, R99, R205, 0x1, P2 ;  /* 0x00000063020d7211 */ /* 0x004fe400010f0ccd */
[----:B------:R-:W-:-:S13]  /*3cc0*/  ISETP.GE.AND P2, PT, R207, R94, PT ;  /* 0x0000005ecf00720c */ /* 0x000fda0003f46270 */
        /* <DEDUP_REMOVED lines=9> */
[----:B------:R-:W-:Y:S02]  /*3d60*/  HADD2.F32 R42, -RZ, R42.H0_H0 ;  /* 0x2000002aff2a7230 */ /* 0x000fe40000004100 */
[----:B------:R-:W-:Y:S01]  /*3d70*/  FMUL.FTZ R43, R14, R15 ;  /* 0x0000000f0e2b7220 */ /* 0x000fe20000410000 */
[----:B------:R-:W-:-:S02]  /*3d80*/  HADD2.F32 R41, -RZ, R7.H1_H1 ;  /* 0x30000007ff297230 */ /* 0x000fc40000004100 */
[C---:B------:R-:W-:Y:S01]  /*3d90*/  FMUL.FTZ R15, R4.reuse, R15 ;  /* 0x0000000f040f7220 */ /* 0x040fe20000410000 */
[----:B------:R-:W-:Y:S02]  /*3da0*/  HADD2.F32 R5, -RZ, R44.H0_H0 ;  /* 0x2000002cff057230 */ /* 0x000fe40000004100 */
[----:B------:R-:W-:Y:S02]  /*3db0*/  HADD2.F32 R7, -RZ, R7.H0_H0 ;  /* 0x20000007ff077230 */ /* 0x000fe40000004100 */
[-C--:B------:R-:W-:Y:S01]  /*3dc0*/  FMUL.FTZ R44, R41, R42.reuse ;  /* 0x0000002a292c7220 */ /* 0x080fe20000410000 */
[----:B------:R-:W-:Y:S02]  /*3dd0*/  HADD2.F32 R40, -RZ, R40.H0_H0 ;  /* 0x20000028ff287230 */ /* 0x000fe40000004100 */
[-C--:B------:R-:W-:Y:S01]  /*3de0*/  FFMA.FTZ R4, R4, R5.reuse, -R43 ;  /* 0x0000000504047223 */ /* 0x080fe2000001082b */
[----:B------:R-:W-:Y:S01]  /*3df0*/  FFMA.FTZ R5, R14, R5, R15 ;  /* 0x000000050e057223 */ /* 0x000fe2000001000f */
[----:B------:R-:W-:Y:S01]  /*3e00*/  FMUL.FTZ R14, R7, R42 ;  /* 0x0000002a070e7220 */ /* 0x000fe20000410000 */
[----:B------:R-:W-:-:S02]  /*3e10*/  HADD2.F32 R15, -RZ, R11.H1_H1 ;  /* 0x3000000bff0f7230 */ /* 0x000fc40000004100 */
[-C--:B------:R-:W-:Y:S01]  /*3e20*/  FFMA.FTZ R7, R7, R40.reuse, -R44 ;  /* 0x0000002807077223 */ /* 0x080fe2000001082c */
[----:B------:R-:W-:Y:S02]  /*3e30*/  HADD2.F32 R44, -RZ, R109.H0_H0 ;  /* 0x2000006dff2c7230 */ /* 0x000fe40000004100 */
[----:B------:R-:W-:Y:S01]  /*3e40*/  FFMA.FTZ R14, R41, R40, R14 ;  /* 0x00000028290e7223 */ /* 0x000fe2000001000e */
[----:B------:R-:W-:Y:S01]  /*3e50*/  HADD2.F32 R42, -RZ, R104.H1_H1 ;  /* 0x30000068ff2a7230 */ /* 0x000fe20000004100 */
[----:B------:R-:W-:Y:S01]  /*3e60*/  F2FP.F16.F32.PACK_AB R5, R5, R4 ;  /* 0x000000040505723e */ /* 0x000fe200000000ff */
[----:B------:R-:W-:Y:S02]  /*3e70*/  HADD2.F32 R11, -RZ, R11.H0_H0 ;  /* 0x2000000bff0b7230 */ /* 0x000fe40000004100 */
[----:B------:R-:W-:Y:S01]  /*3e80*/  FMUL.FTZ R46, R15, R44 ;  /* 0x0000002c0f2e7220 */ /* 0x000fe20000410000 */
[----:B------:R-:W-:Y:S01]  /*3e90*/  HADD2.F32 R41, -RZ, R109.H1_H1 ;  /* 0x3000006dff297230 */ /* 0x000fe20000004100 */
[----:B------:R-:W-:Y:S01]  /*3ea0*/  F2FP.F16.F32.PACK_AB R7, R14, R7 ;  /* 0x000000070e07723e */ /* 0x000fe200000000ff */
[----:B------:R-:W-:-:S02]  /*3eb0*/  HADD2.F32 R40, -RZ, R6.H1_H1 ;  /* 0x30000006ff287230 */ /* 0x000fc40000004100 */
[C---:B------:R-:W-:Y:S01]  /*3ec0*/  FMUL.FTZ R44, R11.reuse, R44 ;  /* 0x0000002c0b2c7220 */ /* 0x040fe20000410000 */
[----:B------:R-:W-:Y:S02]  /*3ed0*/  HADD2.F32 R6, -RZ, R6.H0_H0 ;  /* 0x20000006ff067230 */ /* 0x000fe40000004100 */
[-C--:B------:R-:W-:Y:S01]  /*3ee0*/  FFMA.FTZ R46, R11, R42.reuse, -R46 ;  /* 0x0000002a0b2e7223 */ /* 0x080fe2000001082e */
[----:B------:R-:W-:Y:S02]  /*3ef0*/  HADD2.F32 R11, -RZ, R104.H0_H0 ;  /* 0x20000068ff0b7230 */ /* 0x000fe40000004100 */
[-C--:B------:R-:W-:Y:S01]  /*3f00*/  FMUL.FTZ R43, R40, R41.reuse ;  /* 0x00000029282b7220 */ /* 0x080fe20000410000 */
[----:B------:R-:W-:Y:S01]  /*3f10*/  FFMA.FTZ R15, R15, R42, R44 ;  /* 0x0000002a0f0f7223 */ /* 0x000fe2000001002c */
[C---:B------:R-:W-:Y:S02]  /*3f20*/  FMUL.FTZ R41, R6.reuse, R41 ;  /* 0x0000002906297220 */ /* 0x040fe40000410000 */
[----:B------:R-:W-:-:S02]  /*3f30*/  FFMA.FTZ R43, R6, R11, -R43 ;  /* 0x0000000b062b7223 */ /* 0x000fc4000001082b */
[----:B------:R-:W-:Y:S01]  /*3f40*/  FFMA.FTZ R40, R40, R11, R41 ;  /* 0x0000000b28287223 */ /* 0x000fe20000010029 */
[----:B------:R-:W-:-:S04]  /*3f50*/  F2FP.F16.F32.PACK_AB R4, R15, R46 ;  /* 0x0000002e0f04723e */ /* 0x000fc800000000ff */
[----:B------:R-:W-:-:S07]  /*3f60*/  F2FP.F16.F32.PACK_AB R6, R40, R43 ;  /* 0x0000002b2806723e */ /* 0x000fce00000000ff */
.L_x_14394:
[----:B------:R-:W-:Y:S05]  /*3f70*/  BSYNC B2 ;  /* 0x0000000000027941 */ /* 0x000fea0003800000 */
.L_x_14393:
[----:B0-----:R0:W-:Y:S02]  /*3f80*/  ST.E.128 desc[UR42][R12.64], R4 ;  /* 0x000000040c007985 */ /* 0x0011e4000c101d2a */
.L_x_14388:
[----:B------:R-:W-:Y:S05]  /*3f90*/  BSYNC B1 ;  /* 0x0000000000017941 */ /* 0x000fea0003800000 */
.L_x_14387:
[----:B------:R-:W-:-:S03]  /*3fa0*/  UMOV UR4, 0xffffffff ;  /* 0xffffffff00047882 */ /* 0x000fc60000000000 */
[----:B------:R-:W-:Y:S05]  /*3fb0*/  BRA.DIV UR4, `(.L_x_14395) ;  /* 0x000001b204a87947 */ /* 0x000fea000b800000 */
[----:B-1----:R-:W1:Y:S04]  /*3fc0*/  SHFL.IDX PT, R97, R97, 0x1, 0x1c1f ;  /* 0x003c1f0061617f89 */ /* 0x002e6800000e0000 */
[----:B---3--:R3:W0:Y:S02]  /*3fd0*/  SHFL.IDX PT, R14, R95, 0x1, 0x1c1f ;  /* 0x003c1f005f0e7f89 */ /* 0x00862400000e0000 */
.L_x_14670:
[----:B------:R-:W-:Y:S05]  /*3fe0*/  @P4 BRA `(.L_x_14396) ;  /* 0x0000001c00c44947 */ /* 0x000fea0003800000 */
[----:B------:R-:W-:Y:S04]  /*3ff0*/  BSSY B1, `(.L_x_14397) ;  /* 0x0000033000017945 */ /* 0x000fe80003800000 */
[----:B------:R-:W-:Y:S05]  /*4000*/  @P1 BRA `(.L_x_14398) ;  /* 0x0000000000c41947 */ /* 0x000fea0003800000 */
[----:B0---4-:R0:W4:Y:S01]  /*4010*/  LDS.128 R4, [R98+0x2000] ;  /* 0x0020000062047984 */ /* 0x0111220000000c00 */
        /* <DEDUP_REMOVED lines=9> */
[--C-:B------:R-:W-:Y:S01]  /*40b0*/  SHF.R.U32.HI R40, RZ, 0x10, R39.reuse ;  /* 0x00000010ff287819 */ /* 0x100fe20000011627 */
[----:B------:R-:W-:Y:S01]  /*40c0*/  HADD2.F32 R6, -RZ, R5.H1_H1 ;  /* 0x30000005ff067230 */ /* 0x000fe20000004100 */
[----:B------:R-:W-:Y:S01]  /*40d0*/  SHF.R.U64 R37, R38, 0x10, R39 ;  /* 0x0000001026257819 */ /* 0x000fe20000001227 */
        /* <DEDUP_REMOVED lines=9> */
[----:B------:R-:W-:Y:S01]  /*4170*/  FMUL.FTZ R37, R5, R37 ;  /* 0x0000002505257220 */ /* 0x000fe20000410000 */
[----:B------:R-:W-:Y:S01]  /*4180*/  FFMA.FTZ R44, R7, R38, -R44 ;  /* 0x00000026072c7223 */ /* 0x000fe2000001082c */
[----:B------:R-:W-:-:S02]  /*4190*/  HADD2.F32 R7, -RZ, R102.H0_H0 ;  /* 0x20000066ff077230 */ /* 0x000fc40000004100 */
[----:B------:R-:W-:Y:S01]  /*41a0*/  FFMA.FTZ R41, R15, R38, R40 ;  /* 0x000000260f297223 */ /* 0x000fe20000010028 */
[-C--:B------:R-:W-:Y:S01]  /*41b0*/  FFMA.FTZ R42, R5, R36.reuse, -R42 ;  /* 0x00000024052a7223 */ /* 0x080fe2000001082a */
[----:B------:R-:W-:Y:S01]  /*41c0*/  FFMA.FTZ R39, R6, R36, R37 ;  /* 0x0000002406277223 */ /* 0x000fe20000010025 */
[--C-:B------:R-:W-:Y:S02]  /*41d0*/  HADD2.F32 R15, -RZ, R103.reuse.H0_H0 ;  /* 0x20000067ff0f7230 */ /* 0x100fe40000004100 */
[----:B------:R-:W-:Y:S02]  /*41e0*/  HADD2.F32 R103, -RZ, R103.H1_H1 ;  /* 0x30000067ff677230 */ /* 0x000fe40000004100 */
[--C-:B------:R-:W-:Y:S02]  /*41f0*/  HADD2.F32 R5, -RZ, R4.reuse.H1_H1 ;  /* 0x30000004ff057230 */ /* 0x100fe40000004100 */
[----:B------:R-:W-:Y:S02]  /*4200*/  HADD2.F32 R6, -RZ, R11.H1_H1 ;  /* 0x3000000bff067230 */ /* 0x000fe40000004100 */
[----:B------:R-:W-:-:S02]  /*4210*/  HADD2.F32 R4, -RZ, R4.H0_H0 ;  /* 0x20000004ff047230 */ /* 0x000fc40000004100 */
[----:B------:R-:W-:Y:S01]  /*4220*/  FMUL.FTZ R37, R5, R15 ;  /* 0x0000000f05257220 */ /* 0x000fe20000410000 */
[----:B------:R-:W-:Y:S02]  /*4230*/  HADD2.F32 R11, -RZ, R11.H0_H0 ;  /* 0x2000000bff0b7230 */ /* 0x000fe40000004100 */
[----:B------:R-:W-:Y:S01]  /*4240*/  FMUL.FTZ R38, R6, R103 ;  /* 0x0000006706267220 */ /* 0x000fe20000410000 */
[----:B------:R-:W-:Y:S02]  /*4250*/  HADD2.F32 R102, -RZ, R102.H1_H1 ;  /* 0x30000066ff667230 */ /* 0x000fe40000004100 */
[C---:B------:R-:W-:Y:S01]  /*4260*/  FMUL.FTZ R36, R4.reuse, R15 ;  /* 0x0000000f04247220 */ /* 0x040fe20000410000 */
[----:B------:R-:W-:Y:S01]  /*4270*/  FFMA.FTZ R37, R4, R7, -R37 ;  /* 0x0000000704257223 */ /* 0x000fe20000010825 */
[----:B------:R-:W-:Y:S02]  /*4280*/  FMUL.FTZ R103, R11, R103 ;  /* 0x000000670b677220 */ /* 0x000fe40000410000 */
[----:B------:R-:W-:Y:S01]  /*4290*/  FFMA.FTZ R36, R5, R7, R36 ;  /* 0x0000000705247223 */ /* 0x000fe20000010024 */
[-C--:B------:R-:W-:Y:S01]  /*42a0*/  FFMA.FTZ R38, R11, R102.reuse, -R38 ;  /* 0x000000660b267223 */ /* 0x080fe20000010826 */
[----:B------:R-:W-:Y:S01]  /*42b0*/  FFMA.FTZ R103, R6, R102, R103 ;  /* 0x0000006606677223 */ /* 0x000fe20000010067 */
[----:B------:R-:W-:-:S02]  /*42c0*/  F2FP.F16.F32.PACK_AB R5, R39, R42 ;  /* 0x0000002a2705723e */ /* 0x000fc400000000ff */
[----:B------:R-:W-:Y:S02]  /*42d0*/  F2FP.F16.F32.PACK_AB R7, R41, R44 ;  /* 0x0000002c2907723e */ /* 0x000fe400000000ff */
[----:B------:R-:W-:Y:S02]  /*42e0*/  F2FP.F16.F32.PACK_AB R4, R36, R37 ;  /* 0x000000252404723e */ /* 0x000fe400000000ff */
[----:B------:R-:W-:-:S07]  /*42f0*/  F2FP.F16.F32.PACK_AB R6, R103, R38 ;  /* 0x000000266706723e */ /* 0x000fce00000000ff */
.L_x_14400:
[----:B------:R-:W-:Y:S05]  /*4300*/  BSYNC B2 ;  /* 0x0000000000027941 */ /* 0x000fea0003800000 */
.L_x_14399:
[----:B----4-:R0:W-:Y:S02]  /*4310*/  ST.E.128 desc[UR42][R12.64], R4 ;  /* 0x000000040c007985 */ /* 0x0101e4000c101d2a */
.L_x_14398:
[----:B------:R-:W-:Y:S05]  /*4320*/  BSYNC B1 ;  /* 0x0000000000017941 */ /* 0x000fea0003800000 */
.L_x_14397:
[----:B------:R-:W-:-:S13]  /*4330*/  LOP3.LUT P2, RZ, R23, 0x1, RZ, 0xc0, !PT ;  /* 0x0000000117ff7812 */ /* 0x000fda000784c0ff */
        /* <DEDUP_REMOVED lines=48> */
.L_x_14402:
[----:B------:R-:W-:Y:S05]  /*4640*/  BSYNC B1 ;  /* 0x0000000000017941 */ /* 0x000fea0003800000 */
.L_x_14401:
[----:B----4-:R0:W-:Y:S01]  /*4650*/  ST.E.128 desc[UR42][R12.64], R4 ;  /* 0x000000040c007985 */ /* 0x0101e2000c101d2a */
[----:B------:R-:W-:Y:S05]  /*4660*/  BRA `(.L_x_14396) ;  /* 0x0000001800247947 */ /* 0x000fea0003800000 */
.L_x_14378:
[----:B------:R-:W-:-:S04]  /*4670*/  IADD3 R12, R202, 0x40, RZ ;  /* 0x00000040ca0c7810 */ /* 0x000fc80007ffe0ff */
[----:B------:R-:W-:-:S04]  /*4680*/  ISETP.GE.AND P2, PT, R12, R92, PT ;  /* 0x0000005c0c00720c */ /* 0x000fc80003f46270 */
[----:B------:R-:W-:-:S13]  /*4690*/  ISETP.GE.OR P2, PT, R16, R94, P2 ;  /* 0x0000005e1000720c */ /* 0x000fda0001746670 */
[----:B------:R-:W-:Y:S01]  /*46a0*/  @!P2 IADD3 R38, P3, P4, R20, R6, R57 ;  /* 0x000000061426a210 */ /* 0x000fe20007c7e039 */
[----:B------:R-:W0:Y:S03]  /*46b0*/  @!P2 LDC.64 R14, c[0x0][0x3e8] ;  /* 0x0000fa00ff0eab82 */ /* 0x000e260000000a00 */
[----:B------:R-:W-:Y:S02]  /*46c0*/  @!P2 IADD3.X R39, R66, R87, R56, P3, P4 ;  /* 0x000000574227a210 */ /* 0x000fe40001fe8438 */
[----:B------:R-:W-:-:S03]  /*46d0*/  @!P2 IADD3 R40, P3, P4, R52, R4, R59 ;  /* 0x000000043428a210 */ /* 0x000fc60007c7e03b */
[----:B------:R-:W1:Y:S01]  /*46e0*/  @!P2 LDC.64 R12, c[0x0][0x400] ;  /* 0x00010000ff0cab82 */ /* 0x000e620000000a00 */
[----:B------:R-:W-:Y:S02]  /*46f0*/  @!P2 IADD3.X R41, R68, R11, R58, P3, P4 ;  /* 0x0000000b4429a210 */ /* 0x000fe40001fe843a */
[----:B------:R-:W-:-:S04]  /*4700*/  ISETP.GE.AND P3, PT, R202, R92, PT ;  /* 0x0000005cca00720c */ /* 0x000fc80003f66270 */
[----:B------:R-:W-:-:S13]  /*4710*/  ISETP.GE.OR P3, PT, R16, R94, P3 ;  /* 0x0000005e1000720c */ /* 0x000fda0001f66670 */
[----:B------:R-:W2:Y:S01]  /*4720*/  @!P3 LDC.64 R32, c[0x0][0x3e8] ;  /* 0x0000fa00ff20bb82 */ /* 0x000ea20000000a00 */
[----:B------:R-:W-:-:S05]  /*4730*/  @!P3 IADD3 R6, P4, R20, R6, RZ ;  /* 0x000000061406b210 */ /* 0x000fca0007f9e0ff */
[----:B------:R-:W-:Y:S02]  /*4740*/  @!P3 IMAD.X R5, R87, 0x1, R66, P4 ;  /* 0x000000015705b824 */ /* 0x000fe400020e0642 */
[----:B------:R-:W3:Y:S01]  /*4750*/  @!P3 LDC.64 R36, c[0x0][0x400] ;  /* 0x00010000ff24bb82 */ /* 0x000ee20000000a00 */
[----:B--2---:R-:W-:-:S04]  /*4760*/  @!P3 LEA R32, P4, R6, R32, 0x1 ;  /* 0x000000200620b211 */ /* 0x004fc800078808ff */
[----:B------:R-:W-:Y:S02]  /*4770*/  @!P3 LEA.HI.X R33, R6, R33, R5, 0x1, P4 ;  /* 0x000000210621b211 */ /* 0x000fe400020f0c05 */
[----:B------:R-:W-:Y:S02]  /*4780*/  CS2R R6, SRZ ;  /* 0x0000000000067805 */ /* 0x000fe4000001ff00 */
[----:B------:R-:W-:-:S05]  /*4790*/  @!P3 IADD3 R4, P4, R52, R4, RZ ;  /* 0x000000043404b210 */ /* 0x000fca0007f9e0ff */
[----:B------:R-:W-:Y:S01]  /*47a0*/  @!P3 IMAD.X R11, R11, 0x1, R68, P4 ;  /* 0x000000010b0bb824 */ /* 0x000fe200020e0644 */
[----:B---3--:R-:W-:-:S04]  /*47b0*/  @!P3 LEA R36, P4, R4, R36, 0x1 ;  /* 0x000000240424b211 */ /* 0x008fc800078808ff */
[----:B------:R-:W-:Y:S02]  /*47c0*/  @!P3 LEA.HI.X R37, R4, R37, R11, 0x1, P4 ;  /* 0x000000250425b211 */ /* 0x000fe400020f0c0b */
[----:B------:R-:W-:Y:S02]  /*47d0*/  CS2R R4, SRZ ;  /* 0x0000000000047805 */ /* 0x000fe4000001ff00 */
[----:B------:R-:W-:-:S04]  /*47e0*/  CS2R R34, SRZ ;  /* 0x0000000000227805 */ /* 0x000fc8000001ff00 */
[----:B------:R2:W3:Y:S02]  /*47f0*/  @!P3 LDG.E.128 R4, desc[UR42][R32.64] ;  /* 0x0000002a2004b981 */ /* 0x0004e4000c1e1d00 */
[----:B--2---:R-:W-:-:S06]  /*4800*/  CS2R R32, SRZ ;  /* 0x0000000000207805 */ /* 0x004fcc000001ff00 */
[----:B------:R2:W4:Y:S01]  /*4810*/  @!P3 LDG.E.128 R32, desc[UR42][R36.64] ;  /* 0x0000002a2420b981 */ /* 0x000522000c1e1d00 */
[----:B0-----:R-:W-:-:S04]  /*4820*/  @!P2 LEA R14, P3, R38, R14, 0x1 ;  /* 0x0000000e260ea211 */ /* 0x001fc800078608ff */
[----:B------:R-:W-:Y:S02]  /*4830*/  @!P2 LEA.HI.X R15, R38, R15, R39, 0x1, P3 ;  /* 0x0000000f260fa211 */ /* 0x000fe400018f0c27 */
[----:B------:R-:W-:Y:S02]  /*4840*/  CS2R R38, SRZ ;  /* 0x0000000000267805 */ /* 0x000fe4000001ff00 */
[C---:B-1----:R-:W-:Y:S02]  /*4850*/  @!P2 LEA R12, P3, R40.reuse, R12, 0x1 ;  /* 0x0000000c280ca211 */ /* 0x042fe400078608ff */
[----:B--2---:R-:W-:Y:S02]  /*4860*/  CS2R R36, SRZ ;  /* 0x0000000000247805 */ /* 0x004fe4000001ff00 */
[----:B------:R-:W-:Y:S02]  /*4870*/  @!P2 LEA.HI.X R13, R40, R13, R41, 0x1, P3 ;  /* 0x0000000d280da211 */ /* 0x000fe400018f0c29 */
[----:B------:R-:W-:-:S02]  /*4880*/  CS2R R42, SRZ ;  /* 0x00000000002a7805 */ /* 0x000fc4000001ff00 */
[----:B------:R-:W-:Y:S01]  /*4890*/  CS2R R40, SRZ ;  /* 0x0000000000287805 */ /* 0x000fe2000001ff00 */
[----:B------:R-:W2:Y:S05]  /*48a0*/  @!P2 LDG.E.128 R36, desc[UR42][R14.64] ;  /* 0x0000002a0e24a981 */ /* 0x000eaa000c1e1d00 */
[----:B------:R4:W5:Y:S01]  /*48b0*/  @!P2 LDG.E.128 R40, desc[UR42][R12.64] ;  /* 0x0000002a0c28a981 */ /* 0x000962000c1e1d00 */
[----:B------:R-:W-:Y:S01]  /*48c0*/  UISETP.NE.AND UP0, UPT, UR44, 0x3, UPT ;  /* 0x000000032c00788c */ /* 0x000fe2000bf05270 */
[----:B------:R-:W-:-:S05]  /*48d0*/  ISETP.GE.AND P2, PT, R16, R94, PT ;  /* 0x0000005e1000720c */ /* 0x000fca0003f46270 */
[----:B------:R-:W-:Y:S01]  /*48e0*/  PLOP3.LUT P3, PT, PT, PT, UP0, 0x80, 0x0 ;  /* 0x000000000000781c */ /* 0x000fe20003f6f008 */
[----:B---3--:R-:W-:Y:S02]  /*48f0*/  IMAD.MOV.U32 R11, RZ, RZ, R6 ;  /* 0x000000ffff0b7224 */ /* 0x008fe400078e0006 */
[----:B------:R-:W-:Y:S02]  /*4900*/  IMAD.MOV.U32 R44, RZ, RZ, R7 ;  /* 0x000000ffff2c7224 */ /* 0x000fe400078e0007 */
[----:B------:R-:W-:Y:S01]  /*4910*/  IMAD.MOV.U32 R45, RZ, RZ, R4 ;  /* 0x000000ffff2d7224 */ /* 0x000fe200078e0004 */
[----:B------:R-:W-:Y:S01]  /*4920*/  PRMT R114, R11, 0x7610, R114 ;  /* 0x000076100b727816 */ /* 0x000fe20000000072 */
[----:B------:R-:W-:-:S03]  /*4930*/  IMAD.MOV.U32 R46, RZ, RZ, R5 ;  /* 0x000000ffff2e7224 */ /* 0x000fc600078e0005 */
[----:B------:R-:W-:Y:S02]  /*4940*/  PRMT R110, R44, 0x5410, R45 ;  /* 0x000054102c6e7816 */ /* 0x000fe4000000002d */
[----:B------:R-:W-:Y:S01]  /*4950*/  PRMT R101, R46, 0x7610, R101 ;  /* 0x000076102e657816 */ /* 0x000fe20000000065 */
[----:B----4-:R-:W-:Y:S01]  /*4960*/  IMAD.MOV.U32 R12, RZ, RZ, R35 ;  /* 0x000000ffff0c7224 */ /* 0x010fe200078e0023 */
[----:B------:R-:W-:Y:S01]  /*4970*/  MOV R11, R34 ;  /* 0x00000022000b7202 */ /* 0x000fe20000000f00 */
[----:B------:R-:W-:Y:S02]  /*4980*/  IMAD.MOV.U32 R13, RZ, RZ, R32 ;  /* 0x000000ffff0d7224 */ /* 0x000fe400078e0020 */
[----:B------:R-:W-:Y:S01]  /*4990*/  IMAD.MOV.U32 R14, RZ, RZ, R33 ;  /* 0x000000ffff0e7224 */ /* 0x000fe200078e0021 */
[----:B------:R-:W-:Y:S02]  /*49a0*/  PRMT R114, R114, 0x5410, R11 ;  /* 0x0000541072727816 */ /* 0x000fe4000000000b */
[----:B------:R-:W-:-:S02]  /*49b0*/  PRMT R112, R12, 0x5410, R13 ;  /* 0x000054100c707816 */ /* 0x000fc4000000000d */
[----:B------:R-:W-:Y:S01]  /*49c0*/  PRMT R113, R14, 0x7610, R113 ;  /* 0x000076100e717816 */ /* 0x000fe20000000071 */
[----:B--2---:R-:W-:Y:S01]  /*49d0*/  IMAD.MOV.U32 R11, RZ, RZ, R38 ;  /* 0x000000ffff0b7224 */ /* 0x004fe200078e0026 */
[----:B------:R-:W-:Y:S01]  /*49e0*/  MOV R14, R37 ;  /* 0x00000025000e7202 */ /* 0x000fe20000000f00 */
[----:B------:R-:W-:Y:S02]  /*49f0*/  IMAD.MOV.U32 R12, RZ, RZ, R39 ;  /* 0x000000ffff0c7224 */ /* 0x000fe400078e0027 */
[----:B------:R-:W-:Y:S01]  /*4a00*/  IMAD.MOV.U32 R13, RZ, RZ, R36 ;  /* 0x000000ffff0d7224 */ /* 0x000fe200078e0024 */
[----:B------:R-:W-:Y:S01]  /*4a10*/  PRMT R103, R11, 0x7610, R103 ;  /* 0x000076100b677816 */ /* 0x000fe20000000067 */
[----:B-----5:R-:W-:Y:S01]  /*4a20*/  IMAD.MOV.U32 R11, RZ, RZ, R42 ;  /* 0x000000ffff0b7224 */ /* 0x020fe200078e002a */
        /* <DEDUP_REMOVED lines=8> */
[----:B------:R-:W-:Y:S02]  /*4ab0*/  PRMT R105, R105, 0x5410, R13 ;  /* 0x0000541069697816 */ /* 0x000fe4000000000d */
[----:B------:R-:W-:Y:S01]  /*4ac0*/  PRMT R109, R109, 0x5410, R14 ;  /* 0x000054106d6d7816 */ /* 0x000fe2000000000e */
[----:B------:R-:W-:Y:S06]  /*4ad0*/  @!P3 BRA `(.L_x_14403) ;  /* 0x000000000004b947 */ /* 0x000fec0003800000 */
[----:B------:R-:W-:Y:S01]  /*4ae0*/  BPT.TRAP 0x1 ;  /* 0x000000040000795c */ /* 0x000fe20000300000 */
.L_x_14403:
[----:B------:R-:W-:Y:S01]  /*4af0*/  IMAD R87, R18, 0x8, R19 ;  /* 0x0000000812577824 */ /* 0x000fe200078e0213 */
[----:B------:R-:W-:Y:S01]  /*4b00*/  SHF.L.U32 R93, R206, 0x1f, RZ ;  /* 0x0000001fce5d7819 */ /* 0x000fe200000006ff */
[----:B------:R-:W0:Y:S01]  /*4b10*/  LDC R94, c[0x0][0x2f4] ;  /* 0x0000bd00ff5e7b82 */ /* 0x000e220000000800 */
[----:B------:R-:W-:Y:S02]  /*4b20*/  BSSY B1, `(.L_x_14404) ;  /* 0x0000003000017945 */ /* 0x000fe40003800000 */
[----:B------:R-:W1:Y:S02]  /*4b30*/  SYNCS.PHASECHK.TRANS64.TRYWAIT P4, [R87+URZ+0x22890], R93 ;  /* 0x0228905d570075a7 */ /* 0x000e64000808017f */
[----:B-1----:R-:W-:Y:S05]  /*4b40*/  @!P4 BRA `(.L_x_14405) ;  /* 0x000001a8000cc947 */ /* 0x002fea0003800000 */
.L_x_14671:
[----:B------:R-:W-:Y:S05]  /*4b50*/  BSYNC B1 ;  /* 0x0000000000017941 */ /* 0x000fea0003800000 */
.L_x_14404:
[----:B------:R-:W-:Y:S01]  /*4b60*/  UMOV UR4, 0xffffffff ;  /* 0xffffffff00047882 */ /* 0x000fe20000000000 */
[----:B0-----:R-:W-:Y:S02]  /*4b70*/  IMAD.IADD R100, R94, 0x1, -R61 ;  /* 0x000000015e647824 */ /* 0x001fe400078e0a3d */
[----:B------:R-:W-:Y:S05]  /*4b80*/  BRA.DIV UR4, `(.L_x_14406) ;  /* 0x000001aa04107947 */ /* 0x000fea000b800000 */
[----:B------:R0:W2:Y:S04]  /*4b90*/  SHFL.IDX PT, R99, R97, RZ, 0x1c1f ;  /* 0x001c1fff61637589 */ /* 0x0000a800000e0000 */
[----:B------:R0:W3:Y:S02]  /*4ba0*/  SHFL.IDX PT, R98, R95, RZ, 0x1c1f ;  /* 0x001c1fff5f627589 */ /* 0x0000e400000e0000 */
.L_x_14675:
        /* <DEDUP_REMOVED lines=9> */
[----:B------:R-:W-:-:S03]  /*4c40*/  IMAD R12, R18, 0x1800, R85 ;  /* 0x00001800120c7824 */ /* 0x000fc600078e0255 */
[----:B------:R-:W-:Y:S01]  /*4c50*/  SHF.L.U32 R11, R11, 0x3, RZ ;  /* 0x000000030b0b7819 */ /* 0x000fe200000006ff */
        /* <DEDUP_REMOVED lines=21> */
[----:B------:R-:W-:Y:S01]  /*4db0*/  SHF.R.U64 R4, R4, 0x10, R5 ;  /* 0x0000001004047819 */ /* 0x000fe20000001205 */
[----:B------:R-:W-:Y:S01]  /*4dc0*/  FFMA.FTZ R96, R96, R101, R113 ;  /* 0x0000006560607223 */ /* 0x000fe20000010071 */
[----:B------:R-:W-:Y:S01]  /*4dd0*/  HADD2.F32 R101, -RZ, R45.H1_H1 ;  /* 0x3000002dff657230 */ /* 0x000fe20000004100 */
[----:B------:R-:W-:Y:S01]  /*4de0*/  SHF.R.U64 R34, R34, 0x10, R35 ;  /* 0x0000001022227819 */ /* 0x000fe20000001223 */
[----:B------:R-:W-:Y:S02]  /*4df0*/  HADD2.F32 R45, -RZ, R13.H1_H1 ;  /* 0x3000000dff2d7230 */ /* 0x000fe40000004100 */
[----:B------:R-:W-:Y:S02]  /*4e00*/  HADD2.F32 R5, -RZ, R32.H0_H0 ;  /* 0x20000020ff057230 */ /* 0x000fe40000004100 */
[-C--:B------:R-:W-:Y:S01]  /*4e10*/  FMUL.FTZ R108, R101, R104.reuse ;  /* 0x00000068656c7220 */ /* 0x080fe20000410000 */
[----:B------:R-:W-:-:S03]  /*4e20*/  FMUL.FTZ R104, R45, R104 ;  /* 0x000000682d687220 */ /* 0x000fc60000410000 */
[-C--:B------:R-:W-:Y:S01]  /*4e30*/  FFMA.FTZ R45, R45, R106.reuse, -R108 ;  /* 0x0000006a2d2d7223 */ /* 0x080fe2000001086c */
[----:B------:R-:W-:Y:S02]  /*4e40*/  HADD2.F32 R108, -RZ, R112.H0_H0 ;  /* 0x20000070ff6c7230 */ /* 0x000fe40000004100 */
[----:B------:R-:W-:Y:S01]  /*4e50*/  FFMA.FTZ R13, R101, R106, R104 ;  /* 0x0000006a650d7223 */ /* 0x000fe20000010068 */
[----:B------:R-:W-:Y:S02]  /*4e60*/  IMAD.MOV.U32 R101, RZ, RZ, R47 ;  /* 0x000000ffff657224 */ /* 0x000fe400078e002f */
[----:B------:R-:W-:Y:S01]  /*4e70*/  IMAD.MOV.U32 R47, RZ, RZ, R15 ;  /* 0x000000ffff2f7224 */ /* 0x000fe200078e000f */
[----:B------:R-:W-:Y:S01]  /*4e80*/  F2FP.F16.F32.PACK_AB R45, R45, R102 ;  /* 0x000000662d2d723e */ /* 0x000fe200000000ff */
[----:B------:R-:W-:Y:S01]  /*4e90*/  HADD2.F32 R104, -RZ, R110.H0_H0 ;  /* 0x2000006eff687230 */ /* 0x000fe20000004100 */
        /* <DEDUP_REMOVED lines=8> */
[-C--:B------:R-:W-:Y:S01]  /*4f20*/  FFMA.FTZ R15, R15, R104.reuse, -R106 ;  /* 0x000000680f0f7223 */ /* 0x080fe2000001086a */
[----:B------:R-:W-:Y:S02]  /*4f30*/  HADD2.F32 R106, -RZ, R101.H1_H1 ;  /* 0x30000065ff6a7230 */ /* 0x000fe40000004100 */
[----:B------:R-:W-:Y:S01]  /*4f40*/  FFMA.FTZ R33, R33, R104, R108 ;  /* 0x0000006821217223 */ /* 0x000fe2000001006c */
[----:B------:R-:W-:Y:S01]  /*4f50*/  SHF.R.U32.HI R104, RZ, 0x10, R35 ;  /* 0x00000010ff687819 */ /* 0x000fe20000011623 */
[----:B------:R-:W-:Y:S01]  /*4f60*/  HADD2.F32 R35, -RZ, R114.H0_H0 ;  /* 0x20000072ff237230 */ /* 0x000fe20000004100 */
[----:B------:R-:W-:-:S02]  /*4f70*/  SHF.R.U32.HI R108, RZ, 0x10, R7 ;  /* 0x00000010ff6c7819 */ /* 0x000fc40000011607 */
[----:B------:R-:W-:Y:S01]  /*4f80*/  SHF.R.U64 R7, R6, 0x10, R7 ;  /* 0x0000001006077819 */ /* 0x000fe20000001207 */
[----:B------:R-:W-:Y:S02]  /*4f90*/  HADD2.F32 R101, -RZ, R104.H0_H0 ;  /* 0x20000068ff657230 */ /* 0x000fe40000004100 */
[----:B------:R-:W-:Y:S02]  /*4fa0*/  HADD2.F32 R104, -RZ, R47.H1_H1 ;  /* 0x3000002fff687230 */ /* 0x000fe40000004100 */
[----:B------:R-:W-:Y:S02]  /*4fb0*/  HADD2.F32 R47, -RZ, R108.H0_H0 ;  /* 0x2000006cff2f7230 */ /* 0x000fe40000004100 */
[-C--:B------:R-:W-:Y:S01]  /*4fc0*/  FMUL.FTZ R111, R106, R101.reuse ;  /* 0x000000656a6f7220 */ /* 0x080fe20000410000 */
[----:B------:R-:W-:Y:S02]  /*4fd0*/  HADD2.F32 R108, -RZ, R110.H1_H1 ;  /* 0x3000006eff6c7230 */ /* 0x000fe40000004100 */
[----:B------:R-:W-:Y:S01]  /*4fe0*/  FMUL.FTZ R101, R104, R101 ;  /* 0x0000006568657220 */ /* 0x000fe20000410000 */
[----:B------:R-:W-:-:S02]  /*4ff0*/  HADD2.F32 R7, -RZ, R7.H0_H0 ;  /* 0x20000007ff077230 */ /* 0x000fc40000004100 */
        /* <DEDUP_REMOVED lines=8> */
[C---:B------:R-:W-:Y:S01]  /*5080*/  FMUL.FTZ R112, R101.reuse, R112 ;  /* 0x0000007065707220 */ /* 0x040fe20000410000 */
[----:B------:R-:W-:Y:S01]  /*5090*/  F2FP.F16.F32.PACK_AB R33, R106, R33 ;  /* 0x000000216a21723e */ /* 0x000fe200000000ff */
[-C--:B------:R-:W-:Y:S01]  /*50a0*/  FFMA.FTZ R110, R101, R108.reuse, -R110 ;  /* 0x0000006c656e7223 */ /* 0x080fe2000001086e */
[----:B------:R-:W-:Y:S01]  /*50b0*/  FMUL.FTZ R101, R44, R5 ;  /* 0x000000052c657220 */ /* 0x000fe20000410000 */
[----:B------:R-:W-:Y:S01]  /*50c0*/  FFMA.FTZ R112, R47, R108, R112 ;  /* 0x0000006c2f707223 */ /* 0x000fe20000010070 */
[----:B------:R-:W-:-:S02]  /*50d0*/  HADD2.F32 R47, -RZ, R4.H0_H0 ;  /* 0x20000004ff2f7230 */ /* 0x000fc40000004100 */
[C---:B------:R-:W-:Y:S01]  /*50e0*/  FMUL.FTZ R111, R12.reuse, R5 ;  /* 0x000000050c6f7220 */ /* 0x040fe20000410000 */
[--C-:B------:R-:W-:Y:S02]  /*50f0*/  HADD2.F32 R4, -RZ, R14.reuse.H0_H0 ;  /* 0x2000000eff047230 */ /* 0x100fe40000004100 */
[----:B------:R-:W-:Y:S02]  /*5100*/  HADD2.F32 R14, -RZ, R14.H1_H1 ;  /* 0x3000000eff0e7230 */ /* 0x000fe40000004100 */
[-C--:B------:R-:W-:Y:S01]  /*5110*/  FFMA.FTZ R5, R12, R47.reuse, -R101 ;  /* 0x0000002f0c057223 */ /* 0x080fe20000010865 */
[----:B------:R-:W-:Y:S02]  /*5120*/  HADD2.F32 R101, -RZ, R114.H1_H1 ;  /* 0x30000072ff657230 */ /* 0x000fe40000004100 */
[----:B------:R-:W-:Y:S01]  /*5130*/  FFMA.FTZ R47, R44, R47, R111 ;  /* 0x0000002f2c2f7223 */ /* 0x000fe2000001006f */
[--C-:B------:R-:W-:Y:S02]  /*5140*/  HADD2.F32 R12, -RZ, R46.reuse.H0_H0 ;  /* 0x2000002eff0c7230 */ /* 0x100fe40000004100 */
[----:B------:R-:W-:Y:S01]  /*5150*/  HADD2.F32 R46, -RZ, R46.H1_H1 ;  /* 0x3000002eff2e7230 */ /* 0x000fe20000004100 */
[----:B------:R-:W-:-:S02]  /*5160*/  F2FP.F16.F32.PACK_AB R44, R5, R110 ;  /* 0x0000006e052c723e */ /* 0x000fc400000000ff */
[-C--:B------:R-:W-:Y:S01]  /*5170*/  FMUL.FTZ R111, R12, R101.reuse ;  /* 0x000000650c6f7220 */ /* 0x080fe20000410000 */
[C---:B------:R-:W-:Y:S01]  /*5180*/  FMUL.FTZ R101, R4.reuse, R101 ;  /* 0x0000006504657220 */ /* 0x040fe20000410000 */
[----:B------:R-:W-:Y:S02]  /*5190*/  F2FP.F16.F32.PACK_AB R47, R47, R112 ;  /* 0x000000702f2f723e */ /* 0x000fe400000000ff */
[-C--:B------:R-:W-:Y:S01]  /*51a0*/  FFMA.FTZ R4, R4, R35.reuse, -R111 ;  /* 0x0000002304047223 */ /* 0x080fe2000001086f */
[----:B------:R-:W-:Y:S01]  /*51b0*/  FFMA.FTZ R12, R12, R35, R101 ;  /* 0x000000230c0c7223 */ /* 0x000fe20000010065 */
[----:B------:R-:W-:-:S05]  /*51c0*/  HADD2.F32 R35, -RZ, R34.H0_H0 ;  /* 0x20000022ff237230 */ /* 0x000fca0000004100 */
[-C--:B------:R-:W-:Y:S01]  /*51d0*/  FMUL.FTZ R101, R46, R35.reuse ;  /* 0x000000232e657220 */ /* 0x080fe20000410000 */
[----:B------:R-:W-:-:S03]  /*51e0*/  FMUL.FTZ R35, R14, R35 ;  /* 0x000000230e237220 */ /* 0x000fc60000410000 */
[-C--:B------:R-:W-:Y:S01]  /*51f0*/  FFMA.FTZ R101, R14, R7.reuse, -R101 ;  /* 0x000000070e657223 */ /* 0x080fe20000010865 */
[----:B------:R-:W-:-:S04]  /*5200*/  FFMA.FTZ R35, R46, R7, R35 ;  /* 0x000000072e237223 */ /* 0x000fc80000010023 */
[----:B------:R-:W-:Y:S02]  /*5210*/  F2FP.F16.F32.PACK_AB R14, R101, R4 ;  /* 0x00000004650e723e */ /* 0x000fe400000000ff */
[----:B------:R-:W-:Y:S01]  /*5220*/  F2FP.F16.F32.PACK_AB R46, R35, R12 ;  /* 0x0000000c232e723e */ /* 0x000fe200000000ff */
[----:B------:R-:W-:Y:S02]  /*5230*/  IMAD.MOV.U32 R12, RZ, RZ, R44 ;  /* 0x000000ffff0c7224 */ /* 0x000fe400078e002c */
[----:B------:R-:W-:Y:S02]  /*5240*/  IMAD.MOV.U32 R44, RZ, RZ, R47 ;  /* 0x000000ffff2c7224 */ /* 0x000fe400078e002f */
[----:B------:R-:W-:-:S07]  /*5250*/  IMAD.MOV.U32 R47, RZ, RZ, R33 ;  /* 0x000000ffff2f7224 */ /* 0x000fce00078e0021 */
.L_x_14410:
[----:B------:R-:W-:Y:S05]  /*5260*/  BSYNC B2 ;  /* 0x0000000000027941 */ /* 0x000fea0003800000 */
.L_x_14409:
        /* <DEDUP_REMOVED lines=8> */
.L_x_14408:
[----:B------:R-:W-:Y:S05]  /*52f0*/  BSYNC B1 ;  /* 0x0000000000017941 */ /* 0x000fea0003800000 */
.L_x_14407:
[----:B------:R-:W-:-:S03]  /*5300*/  UMOV UR4, 0xffffffff ;  /* 0xffffffff00047882 */ /* 0x000fc60000000000 */
[----:B------:R-:W-:Y:S05]  /*5310*/  BRA.DIV UR4, `(.L_x_14411) ;  /* 0x000001a204787947 */ /* 0x000fea000b800000 */
[----:B0-----:R-:W0:Y:S04]  /*5320*/  SHFL.IDX PT, R97, R97, 0x1, 0x1c1f ;  /* 0x003c1f0061617f89 */ /* 0x001e2800000e0000 */
[----:B------:R0:W0:Y:S02]  /*5330*/  SHFL.IDX PT, R96, R95, 0x1, 0x1c1f ;  /* 0x003c1f005f607f89 */ /* 0x00002400000e0000 */
.L_x_14679:
[----:B----4-:R-:W-:-:S05]  /*5340*/  VIADD R4, R202, 0x40 ;  /* 0x00000040ca047836 */ /* 0x010fca0000000000 */
[----:B------:R-:W-:-:S13]  /*5350*/  ISETP.GE.OR P4, PT, R4, R92, P1 ;  /* 0x0000005c0400720c */ /* 0x000fda0000f86670 */
[----:B------:R-:W-:Y:S05]  /*5360*/  @P4 BRA `(.L_x_14396) ;  /* 0x0000000800e44947 */ /* 0x000fea0003800000 */
[----:B------:R-:W4:Y:S01]  /*5370*/  LDL R6, [R1+0x3c] ;  /* 0x00003c0001067983 */ /* 0x000f220000100800 */
[----:B------:R-:W-:Y:S01]  /*5380*/  SEL R100, R61, R100, !P0 ;  /* 0x000000643d647207 */ /* 0x000fe20004000000 */
[C---:B------:R-:W-:Y:S01]  /*5390*/  VIADD R4, R202.reuse, 0x40 ;  /* 0x00000040ca047836 */ /* 0x040fe20000000000 */
[----:B------:R-:W-:Y:S01]  /*53a0*/  IADD3 R7, R202, 0x40, RZ ;  /* 0x00000040ca077810 */ /* 0x000fe20007ffe0ff */
[----:B------:R-:W-:Y:S01]  /*53b0*/  BSSY B1, `(.L_x_14412) ;  /* 0x0000069000017945 */ /* 0x000fe20003800000 */
[----:B------:R-:W-:Y:S01]  /*53c0*/  SHF.R.S32.HI R5, RZ, 0x1f, R100 ;  /* 0x0000001fff057819 */ /* 0x000fe20000011464 */
[----:B------:R-:W-:Y:S01]  /*53d0*/  IMAD.SHL.U32 R4, R4, 0x40, RZ ;  /* 0x0000004004047824 */ /* 0x000fe200078e00ff */
[----:B0-----:R-:W-:Y:S01]  /*53e0*/  LEA R32, P4, R70, R96, 0x1 ;  /* 0x0000006046207211 */ /* 0x001fe200078808ff */
[----:B------:R-:W-:Y:S01]  /*53f0*/  IMAD.SHL.U32 R7, R7, 0x40, RZ ;  /* 0x0000004007077824 */ /* 0x000fe200078e00ff */
[----:B------:R-:W-:Y:S02]  /*5400*/  LEA.HI R100, R5, R100, RZ, 0x4 ;  /* 0x0000006405647211 */ /* 0x000fe400078f20ff */
[----:B------:R-:W-:-:S02]  /*5410*/  LOP3.LUT R4, R4, 0x1c0, RZ, 0xc0, !PT ;  /* 0x000001c004047812 */ /* 0x000fc400078ec0ff */
[----:B------:R-:W-:Y:S02]  /*5420*/  LEA.HI.SX32 R11, R100, R69, 0x1c ;  /* 0x00000045640b7211 */ /* 0x000fe400078fe2ff */
[----:B------:R-:W-:Y:S02]  /*5430*/  LOP3.LUT R7, R7, 0x1c0, RZ, 0xc0, !PT ;  /* 0x000001c007077812 */ /* 0x000fe400078ec0ff */
[----:B------:R-:W-:Y:S01]  /*5440*/  LEA.HI.X R33, R70, R97, R72, 0x1, P4 ;  /* 0x0000006146217211 */ /* 0x000fe200020f0c48 */
[----:B------:R-:W-:Y:S01]  /*5450*/  IMAD.SHL.U32 R11, R11, 0x8, RZ ;  /* 0x000000080b0b7824 */ /* 0x000fe200078e00ff */
[----:B------:R-:W-:-:S04]  /*5460*/  SHF.R.U32.HI R7, RZ, 0x3, R7 ;  /* 0x00000003ff077819 */ /* 0x000fc80000011607 */
[----:B------:R-:W-:-:S04]  /*5470*/  LOP3.LUT R4, R4, 0x38, R11, 0xf8, !PT ;  /* 0x0000003804047812 */ /* 0x000fc800078ef80b */
[----:B------:R-:W-:-:S05]  /*5480*/  LOP3.LUT R4, R4, R7, RZ, 0x3c, !PT ;  /* 0x0000000704047212 */ /* 0x000fca00078e3cff */
[----:B----4-:R-:W-:Y:S02]  /*5490*/  IMAD.IADD R5, R6, 0x1, R4 ;  /* 0x0000000106057824 */ /* 0x010fe400078e0204 */
[C---:B------:R-:W-:Y:S02]  /*54a0*/  IMAD R4, R18.reuse, 0x1800, R74 ;  /* 0x0000180012047824 */ /* 0x040fe400078e024a */
[----:B------:R-:W-:Y:S02]  /*54b0*/  IMAD R6, R18, 0x1800, R5 ;  /* 0x0000180012067824 */ /* 0x000fe400078e0205 */
[----:B------:R-:W-:-:S03]  /*54c0*/  IMAD R4, R4, 0x2, R19 ;  /* 0x0000000204047824 */ /* 0x000fc600078e0213 */
[----:B------:R-:W-:-:S03]  /*54d0*/  LEA R12, R6, R19, 0x1 ;  /* 0x00000013060c7211 */ /* 0x000fc600078e08ff */
[----:B------:R-:W0:Y:S04]  /*54e0*/  LDS.128 R4, [R4+0x1c400] ;  /* 0x01c4000004047984 */ /* 0x000e280000000c00 */
[----:B------:R-:W4:Y:S01]  /*54f0*/  LDS.128 R12, [R12+0x1c400] ;  /* 0x01c400000c0c7984 */ /* 0x000f220000000c00 */
[----:B------:R-:W-:Y:S05]  /*5500*/  @P2 BRA `(.L_x_14413) ;  /* 0x00000004004c2947 */ /* 0x000fea0003800000 */
[----:B------:R-:W-:Y:S01]  /*5510*/  SHF.R.U64 R34, R36, 0x10, R37 ;  /* 0x0000001024227819 */ /* 0x000fe20000001225 */
[--C-:B---3--:R-:W-:Y:S01]  /*5520*/  HADD2.F32 R98, -RZ, R109.reuse.H1_H1 ;  /* 0x3000006dff627230 */ /* 0x108fe20000004100 */
[--C-:B------:R-:W-:Y:S01]  /*5530*/  SHF.R.U64 R36, R38, 0x10, R39.reuse ;  /* 0x0000001026247819 */ /* 0x100fe20000001227 */
[----:B------:R-:W-:Y:S01]  /*5540*/  HADD2.F32 R46, -RZ, R109.H0_H0 ;  /* 0x2000006dff2e7230 */ /* 0x000fe20000004100 */
[----:B------:R-:W-:Y:S01]  /*5550*/  SHF.R.U32.HI R38, RZ, 0x10, R39 ;  /* 0x00000010ff267819 */ /* 0x000fe20000011627 */
[----:B----4-:R-:W-:Y:S01]  /*5560*/  IMAD.MOV.U32 R39, RZ, RZ, R13 ;  /* 0x000000ffff277224 */ /* 0x010fe200078e000d */
[----:B------:R-:W-:Y:S01]  /*5570*/  SHF.R.U64 R35, R40, 0x10, R41 ;  /* 0x0000001028237819 */ /* 0x000fe20000001229 */
[----:B0-----:R-:W-:Y:S01]  /*5580*/  IMAD.MOV.U32 R13, RZ, RZ, R7 ;  /* 0x000000ffff0d7224 */ /* 0x001fe200078e0007 */
[----:B------:R-:W-:Y:S01]  /*5590*/  SHF.R.U32.HI R40, RZ, 0x10, R41 ;  /* 0x00000010ff287819 */ /* 0x000fe20000011629 */
[----:B------:R-:W-:Y:S01]  /*55a0*/  HADD2.F32 R7, -RZ, R5.H0_H0 ;  /* 0x20000005ff077230 */ /* 0x000fe20000004100 */
[----:B------:R-:W-:Y:S01]  /*55b0*/  SHF.R.U32.HI R44, RZ, 0x10, R37 ;  /* 0x00000010ff2c7819 */ /* 0x000fe20000011625 */
[--C-:B------:R-:W-:Y:S01]  /*55c0*/  HADD2.F32 R41, -RZ, R39.reuse.H0_H0 ;  /* 0x20000027ff297230 */ /* 0x100fe20000004100 */
[--C-:B------:R-:W-:Y:S01]  /*55d0*/  SHF.R.U64 R37, R42, 0x10, R43.reuse ;  /* 0x000000102a257819 */ /* 0x100fe2000000122b */
[----:B------:R-:W-:Y:S01]  /*55e0*/  HADD2.F32 R39, -RZ, R39.H1_H1 ;  /* 0x30000027ff277230 */ /* 0x000fe20000004100 */
[----:B------:R-:W-:Y:S01]  /*55f0*/  SHF.R.U32.HI R42, RZ, 0x10, R43 ;  /* 0x00000010ff2a7819 */ /* 0x000fe2000001162b */
[----:B------:R-:W-:-:S02]  /*5600*/  HADD2.F32 R43, -RZ, R40.H0_H0 ;  /* 0x20000028ff2b7230 */ /* 0x000fc40000004100 */
[-C--:B------:R-:W-:Y:S01]  /*5610*/  FMUL.FTZ R100, R41, R98.reuse ;  /* 0x0000006229647220 */ /* 0x080fe20000410000 */
[----:B------:R-:W-:Y:S02]  /*5620*/  HADD2.F32 R40, -RZ, R5.H1_H1 ;  /* 0x30000005ff287230 */ /* 0x000fe40000004100 */
[----:B------:R-:W-:Y:S01]  /*5630*/  FMUL.FTZ R98, R7, R98 ;  /* 0x0000006207627220 */ /* 0x000fe20000410000 */
[----:B------:R-:W-:Y:S02]  /*5640*/  HADD2.F32 R44, -RZ, R44.H0_H0 ;  /* 0x2000002cff2c7230 */ /* 0x000fe40000004100 */
[-C--:B------:R-:W-:Y:S01]  /*5650*/  FMUL.FTZ R45, R39, R43.reuse ;  /* 0x0000002b272d7220 */ /* 0x080fe20000410000 */
[-C--:B------:R-:W-:Y:S01]  /*5660*/  FFMA.FTZ R5, R7, R46.reuse, -R100 ;  /* 0x0000002e07057223 */ /* 0x080fe20000010864 */
[C---:B------:R-:W-:Y:S01]  /*5670*/  FMUL.FTZ R102, R40.reuse, R43 ;  /* 0x0000002b28667220 */ /* 0x040fe20000410000 */
[----:B------:R-:W-:Y:S01]  /*5680*/  FFMA.FTZ R7, R41, R46, R98 ;  /* 0x0000002e29077223 */ /* 0x000fe20000010062 */
[----:B------:R-:W-:Y:S01]  /*5690*/  FFMA.FTZ R40, R40, R44, -R45 ;  /* 0x0000002c28287223 */ /* 0x000fe2000001082d */
[----:B------:R-:W-:-:S02]  /*56a0*/  HADD2.F32 R98, -RZ, R107.H1_H1 ;  /* 0x3000006bff627230 */ /* 0x000fc40000004100 */
[----:B------:R-:W-:Y:S01]  /*56b0*/  FFMA.FTZ R44, R39, R44, R102 ;  /* 0x0000002c272c7223 */ /* 0x000fe20000010066 */
[--C-:B------:R-:W-:Y:S02]  /*56c0*/  HADD2.F32 R41, -RZ, R15.reuse.H0_H0 ;  /* 0x2000000fff297230 */ /* 0x100fe40000004100 */
[----:B------:R-:W-:Y:S01]  /*56d0*/  HADD2.F32 R43, -RZ, R15.H1_H1 ;  /* 0x3000000fff2b7230 */ /* 0x000fe20000004100 */
[----:B------:R-:W-:Y:S01]  /*56e0*/  F2FP.F16.F32.PACK_AB R5, R40, R5 ;  /* 0x000000052805723e */ /* 0x000fe200000000ff */
[----:B------:R-:W-:Y:S02]  /*56f0*/  HADD2.F32 R100, -RZ, R42.H0_H0 ;  /* 0x2000002aff647230 */ /* 0x000fe40000004100 */
[--C-:B------:R-:W-:Y:S02]  /*5700*/  HADD2.F32 R39, -RZ, R13.reuse.H1_H1 ;  /* 0x3000000dff277230 */ /* 0x100fe40000004100 */
[----:B------:R-:W-:Y:S02]  /*5710*/  HADD2.F32 R15, -RZ, R13.H0_H0 ;  /* 0x2000000dff0f7230 */ /* 0x000fe40000004100 */
[----:B------:R-:W-:Y:S01]  /*5720*/  FMUL.FTZ R102, R43, R100 ;  /* 0x000000642b667220 */ /* 0x000fe20000410000 */
[----:B------:R-:W-:-:S02]  /*5730*/  HADD2.F32 R46, -RZ, R107.H0_H0 ;  /* 0x2000006bff2e7230 */ /* 0x000fc40000004100 */
        /* <DEDUP_REMOVED lines=10> */
[--C-:B------:R-:W-:Y:S01]  /*57e0*/  HADD2.F32 R98, -RZ, R105.reuse.H1_H1 ;  /* 0x30000069ff627230 */ /* 0x100fe20000004100 */
        /* <DEDUP_REMOVED lines=13> */
[-C--:B------:R-:W-:Y:S01]  /*58c0*/  FFMA.FTZ R4, R35, R46.reuse, -R4 ;  /* 0x0000002e23047223 */ /* 0x080fe20000010804 */
[----:B------:R-:W-:Y:S01]  /*58d0*/  FFMA.FTZ R12, R41, R46, R12 ;  /* 0x0000002e290c7223 */ /* 0x000fe2000001000c */
[-C--:B------:R-:W-:Y:S01]  /*58e0*/  FFMA.FTZ R45, R39, R34.reuse, -R98 ;  /* 0x00000022272d7223 */ /* 0x080fe20000010862 */
[----:B------:R-:W-:Y:S01]  /*58f0*/  FFMA.FTZ R43, R43, R34, R100 ;  /* 0x000000222b2b7223 */ /* 0x000fe20000010064 */
[----:B------:R-:W-:Y:S02]  /*5900*/  HADD2.F32 R35, -RZ, R14.H0_H0 ;  /* 0x2000000eff237230 */ /* 0x000fe40000004100 */
[----:B------:R-:W-:Y:S01]  /*5910*/  HADD2.F32 R39, -RZ, R103.H0_H0 ;  /* 0x20000067ff277230 */ /* 0x000fe20000004100 */
[----:B------:R-:W-:Y:S01]  /*5920*/  F2FP.F16.F32.PACK_AB R4, R45, R4 ;  /* 0x000000042d04723e */ /* 0x000fe200000000ff */
[----:B------:R-:W-:Y:S01]  /*5930*/  HADD2.F32 R41, -RZ, R37.H0_H0 ;  /* 0x20000025ff297230 */ /* 0x000fe20000004100 */
[----:B------:R-:W-:Y:S01]  /*5940*/  F2FP.F16.F32.PACK_AB R12, R43, R12 ;  /* 0x0000000c2b0c723e */ /* 0x000fe200000000ff */
[----:B------:R-:W-:-:S02]  /*5950*/  HADD2.F32 R34, -RZ, R6.H0_H0 ;  /* 0x20000006ff227230 */ /* 0x000fc40000004100 */
[----:B------:R-:W-:Y:S02]  /*5960*/  HADD2.F32 R14, -RZ, R14.H1_H1 ;  /* 0x3000000eff0e7230 */ /* 0x000fe40000004100 */
[----:B------:R-:W-:Y:S02]  /*5970*/  HADD2.F32 R103, -RZ, R103.H1_H1 ;  /* 0x30000067ff677230 */ /* 0x000fe40000004100 */
[----:B------:R-:W-:Y:S02]  /*5980*/  HADD2.F32 R6, -RZ, R6.H1_H1 ;  /* 0x30000006ff067230 */ /* 0x000fe40000004100 */
[----:B------:R-:W-:Y:S01]  /*5990*/  FMUL.FTZ R95, R14, R41 ;  /* 0x000000290e5f7220 */ /* 0x000fe20000410000 */
[----:B------:R-:W-:Y:S02]  /*59a0*/  HADD2.F32 R37, -RZ, R36.H0_H0 ;  /* 0x20000024ff257230 */ /* 0x000fe40000004100 */
[-C--:B------:R-:W-:Y:S01]  /*59b0*/  FMUL.FTZ R47, R35, R103.reuse ;  /* 0x00000067232f7220 */ /* 0x080fe20000410000 */
[----:B------:R-:W-:Y:S01]  /*59c0*/  FMUL.FTZ R36, R34, R103 ;  /* 0x0000006722247220 */ /* 0x000fe20000410000 */
[----:B------:R-:W-:-:S02]  /*59d0*/  FMUL.FTZ R41, R6, R41 ;  /* 0x0000002906297220 */ /* 0x000fc40000410000 */
[-C--:B------:R-:W-:Y:S01]  /*59e0*/  FFMA.FTZ R47, R34, R39.reuse, -R47 ;  /* 0x00000027222f7223 */ /* 0x080fe2000001082f */
[----:B------:R-:W-:Y:S01]  /*59f0*/  FFMA.FTZ R36, R35, R39, R36 ;  /* 0x0000002723247223 */ /* 0x000fe20000010024 */
[-C--:B------:R-:W-:Y:S01]  /*5a00*/  FFMA.FTZ R6, R6, R37.reuse, -R95 ;  /* 0x0000002506067223 */ /* 0x080fe2000001085f */
[----:B------:R-:W-:-:S04]  /*5a10*/  FFMA.FTZ R41, R14, R37, R41 ;  /* 0x000000250e297223 */ /* 0x000fc80000010029 */
[----:B------:R-:W-:Y:S02]  /*5a20*/  F2FP.F16.F32.PACK_AB R6, R6, R47 ;  /* 0x0000002f0606723e */ /* 0x000fe400000000ff */
[----:B------:R-:W-:-:S07]  /*5a30*/  F2FP.F16.F32.PACK_AB R14, R41, R36 ;  /* 0x00000024290e723e */ /* 0x000fce00000000ff */
.L_x_14413:
[----:B------:R-:W-:Y:S05]  /*5a40*/  BSYNC B1 ;  /* 0x0000000000017941 */ /* 0x000fea0003800000 */
.L_x_14412:
        /* <DEDUP_REMOVED lines=8> */
.L_x_14377:
[----:B------:R-:W-:-:S06]  /*5ad0*/  UISETP.NE.AND UP0, UPT, UR44, 0x3, UPT ;  /* 0x000000032c00788c */ /* 0x000fcc000bf05270 */
[----:B------:R-:W-:-:S13]  /*5ae0*/  PLOP3.LUT P3, PT, PT, PT, UP0, 0x80, 0x0 ;  /* 0x000000000000781c */ /* 0x000fda0003f6f008 */
[----:B------:R-:W-:Y:S05]  /*5af0*/  @!P3 BRA `(.L_x_14414) ;  /* 0x000000000004b947 */ /* 0x000fea0003800000 */
[----:B------:R-:W-:Y:S01]  /*5b00*/  BPT.TRAP 0x1 ;  /* 0x000000040000795c */ /* 0x000fe20000300000 */
.L_x_14414:
[----:B------:R-:W-:Y:S01]  /*5b10*/  IMAD R87, R18, 0x8, R19 ;  /* 0x0000000812577824 */ /* 0x000fe200078e0213 */
[----:B------:R-:W-:Y:S01]  /*5b20*/  SHF.L.U32 R93, R206, 0x1f, RZ ;  /* 0x0000001fce5d7819 */ /* 0x000fe200000006ff */
[----:B------:R-:W-:Y:S01]  /*5b30*/  BSSY B1, `(.L_x_14415) ;  /* 0x0000004000017945 */ /* 0x000fe20003800000 */
[----:B------:R-:W-:Y:S02]  /*5b40*/  SHF.R.S32.HI R90, RZ, 0x1f, R89 ;  /* 0x0000001fff5a7819 */ /* 0x000fe40000011459 */
[----:B------:R-:W0:Y:S02]  /*5b50*/  SYNCS.PHASECHK.TRANS64.TRYWAIT P2, [R87+URZ+0x22890], R93 ;  /* 0x0228905d570075a7 */ /* 0x000e24000804017f */
[----:B0-----:R-:W-:Y:S05]  /*5b60*/  @!P2 BRA `(.L_x_14416) ;  /* 0x0000019800b0a947 */ /* 0x001fea0003800000 */
.L_x_14680:
[----:B------:R-:W-:Y:S05]  /*5b70*/  BSYNC B1 ;  /* 0x0000000000017941 */ /* 0x000fea0003800000 */
.L_x_14415:
        /* <DEDUP_REMOVED lines=25> */
.L_x_14684:
        /* <DEDUP_REMOVED lines=13> */
.L_x_14419:
[----:B------:R-:W-:Y:S05]  /*5de0*/  BSYNC B1 ;  /* 0x0000000000017941 */ /* 0x000fea0003800000 */
.L_x_14418:
[----:B------:R-:W-:-:S03]  /*5df0*/  UMOV UR4, 0xffffffff ;  /* 0xffffffff00047882 */ /* 0x000fc60000000000 */
[----:B------:R-:W-:Y:S05]  /*5e00*/  BRA.DIV UR4, `(.L_x_14420) ;  /* 0x0000019a04687947 */ /* 0x000fea000b800000 */
[----:B--2-4-:R2:W4:Y:S04]  /*5e10*/  SHFL.IDX PT, R5, R33, 0x1, 0x1c1f ;  /* 0x003c1f0021057f89 */ /* 0x01452800000e0000 */
[----:B---3--:R2:W3:Y:S02]  /*5e20*/  SHFL.IDX PT, R7, R32, 0x1, 0x1c1f ;  /* 0x003c1f0020077f89 */ /* 0x0084e400000e0000 */
.L_x_14688:
        /* <DEDUP_REMOVED lines=13> */
.L_x_14396:
[----:B------:R-:W-:Y:S05]  /*5f00*/  BSYNC B0 ;  /* 0x0000000000007941 */ /* 0x000fea0003800000 */
.L_x_14376:
        /* <DEDUP_REMOVED lines=17> */
.L_x_14422:
[----:B------:R-:W-:Y:S05]  /*6020*/  BSYNC B0 ;  /* 0x0000000000007941 */ /* 0x000fea0003800000 */
.L_x_14421:
[----:B------:R-:W3:Y:S01]  /*6030*/  SYNCS.PHASECHK.TRANS64.TRYWAIT P3, [R87+URZ+0x228b0], R93 ;  /* 0x0228b05d570075a7 */ /* 0x000ee2000806017f */
[----:B------:R-:W-:Y:S04]  /*6040*/  BSSY B0, `(.L_x_14423) ;  /* 0x0000002000007945 */ /* 0x000fe80003800000 */
[----:B---3--:R-:W-:Y:S05]  /*6050*/  @!P3 BRA `(.L_x_14424) ;  /* 0x000001980020b947 */ /* 0x008fea0003800000 */
.L_x_14689:
[----:B------:R-:W-:Y:S05]  /*6060*/  BSYNC B0 ;  /* 0x0000000000007941 */ /* 0x000fea0003800000 */
.L_x_14423:
[----:B------:R4:W5:Y:S01]  /*6070*/  LDL R45, [R1+0x24] ;  /* 0x00002400012d7983 */ /* 0x0009620000100800 */
[----:B------:R-:W-:Y:S01]  /*6080*/  ULDC.64 UR4, c[0x0][0x328] ;  /* 0x0000ca0000047ab9 */ /* 0x000fe20000000a00 */
[----:B------:R-:W-:Y:S02]  /*6090*/  ULDC.64 UR6, c[0x0][0x318] ;  /* 0x0000c60000067ab9 */ /* 0x000fe40000000a00 */
[----:B------:R4:W5:Y:S04]  /*60a0*/  LDL R44, [R1+0x20] ;  /* 0x00002000012c7983 */ /* 0x0009680000100800 */
[----:B------:R4:W5:Y:S04]  /*60b0*/  LDL R43, [R1+0x1c] ;  /* 0x00001c00012b7983 */ /* 0x0009680000100800 */
[----:B------:R4:W5:Y:S04]  /*60c0*/  LDL R42, [R1+0x18] ;  /* 0x00001800012a7983 */ /* 0x0009680000100800 */
[----:B------:R4:W5:Y:S04]  /*60d0*/  LDL R40, [R1+0x10] ;  /* 0x0000100001287983 */ /* 0x0009680000100800 */
[----:B------:R4:W5:Y:S01]  /*60e0*/  LDL R38, [R1+0xc] ;  /* 0x00000c0001267983 */ /* 0x0009620000100800 */
        /* <DEDUP_REMOVED lines=13> */
[----:B------:R-:W-:-:S03]  /*61c0*/  IMAD.WIDE.U32 R4, R203, UR4, R4 ;  /* 0x00000004cb047c25 */ /* 0x000fc6000f8e0004 */
[----:B------:R-:W-:Y:S01]  /*61d0*/  IADD3 R11, R75, R34, RZ ;  /* 0x000000224b0b7210 */ /* 0x000fe20007ffe0ff */
[----:B------:R-:W-:Y:S01]  /*61e0*/  IMAD R5, R203, UR5, R5 ;  /* 0x00000005cb057c24 */ /* 0x000fe2000f8e0205 */
[----:B------:R-:W-:Y:S01]  /*61f0*/  LEA R35, P3, R4, UR6, 0x1 ;  /* 0x0000000604237c11 */ /* 0x000fe2000f8608ff */
[--C-:B------:R-:W-:Y:S02]  /*6200*/  IMAD R34, R34, 0x2, R26.reuse ;  /* 0x0000000222227824 */ /* 0x100fe400078e021a */
[----:B------:R-:W-:Y:S01]  /*6210*/  IMAD R11, R11, 0x2, R26 ;  /* 0x000000020b0b7824 */ /* 0x000fe200078e021a */
[----:B------:R-:W-:Y:S01]  /*6220*/  LEA.HI.X R36, R4, UR7, R5, 0x1, P3 ;  /* 0x0000000704247c11 */ /* 0x000fe200098f0c05 */
[----:B------:R4:W0:Y:S01]  /*6230*/  SHFL.IDX PT, R41, R35, RZ, 0x1c1f ;  /* 0x001c1fff23297589 */ /* 0x00082200000e0000 */
[----:B------:R-:W-:-:S03]  /*6240*/  ISETP.GE.AND P3, PT, R92, 0x1, PT ;  /* 0x000000015c00780c */ /* 0x000fc60003f66270 */
[----:B------:R4:W0:Y:S10]  /*6250*/  SHFL.IDX PT, R39, R36, RZ, 0x1c1f ;  /* 0x001c1fff24277589 */ /* 0x00083400000e0000 */
[----:B----4-:R-:W-:Y:S05]  /*6260*/  @!P3 BRA `(.L_x_14426) ;  /* 0x0000000000a4b947 */ /* 0x010fea0003800000 */
[----:B------:R-:W-:Y:S02]  /*6270*/  ISETP.NE.AND P5, PT, R77, RZ, PT ;  /* 0x000000ff4d00720c */ /* 0x000fe40003fa5270 */
[----:B------:R-:W-:Y:S02]  /*6280*/  ISETP.NE.AND P4, PT, R78, RZ, PT ;  /* 0x000000ff4e00720c */ /* 0x000fe40003f85270 */
[----:B------:R-:W-:-:S09]  /*6290*/  PRMT R37, R10, 0x8880, RZ ;  /* 0x000088800a257816 */ /* 0x000fd200000000ff */
[----:B------:R-:W4:Y:S01]  /*62a0*/  @P5 LDS.128 R4, [R34] ;  /* 0x0000000022045984 */ /* 0x000f220000000c00 */
[----:B012---:R-:W-:-:S04]  /*62b0*/  @P5 LEA R32, P3, R16, R41, 0x1 ;  /* 0x0000002910205211 */ /* 0x007fc800078608ff */
[----:B------:R-:W-:Y:S02]  /*62c0*/  @P5 LEA.HI.X R33, R16, R39, R17, 0x1, P3 ;  /* 0x0000002710215211 */ /* 0x000fe400018f0c11 */
[----:B------:R-:W-:-:S04]  /*62d0*/  @P4 LEA R14, P3, R2, R41, 0x1 ;  /* 0x00000029020e4211 */ /* 0x000fc800078608ff */
[----:B------:R-:W-:Y:S02]  /*62e0*/  @P4 LEA.HI.X R15, R2, R39, R205, 0x1, P3 ;  /* 0x00000027020f4211 */ /* 0x000fe400018f0ccd */
[----:B------:R-:W-:-:S13]  /*62f0*/  ISETP.NE.AND P3, PT, R79, RZ, PT ;  /* 0x000000ff4f00720c */ /* 0x000fda0003f65270 */
[----:B------:R-:W-:-:S04]  /*6300*/  @P3 LEA R12, P6, R212, R41, 0x1 ;  /* 0x00000029d40c3211 */ /* 0x000fc800078c08ff */
[----:B-----5:R-:W-:Y:S01]  /*6310*/  @P3 LEA.HI.X R13, R212, R39, R45, 0x1, P6 ;  /* 0x00000027d40d3211 */ /* 0x020fe200030f0c2d */
[----:B----4-:R0:W-:Y:S01]  /*6320*/  @P5 ST.E.128 desc[UR42][R32.64], R4 ;  /* 0x0000000420005985 */ /* 0x0101e2000c101d2a */
[----:B------:R-:W-:-:S03]  /*6330*/  ISETP.NE.AND P5, PT, R80, RZ, PT ;  /* 0x000000ff5000720c */ /* 0x000fc60003fa5270 */
[----:B------:R-:W1:Y:S10]  /*6340*/  @P4 LDS.128 R4, [R11] ;  /* 0x000000000b044984 */ /* 0x000e740000000c00 */
        /* <DEDUP_REMOVED lines=27> */
.L_x_14426:
[----:B------:R-:W-:Y:S05]  /*6500*/  BSYNC B0 ;  /* 0x0000000000007941 */ /* 0x000fea0003800000 */
.L_x_14425:
[----:B------:R-:W-:Y:S01]  /*6510*/  ISETP.GE.AND P3, PT, R92, 0x41, PT ;  /* 0x000000415c00780c */ /* 0x000fe20003f66270 */
[----:B------:R0:W0:Y:S01]  /*6520*/  SHFL.IDX PT, R37, R36, 0x1, 0x1c1f ;  /* 0x003c1f0024257f89 */ /* 0x00002200000e0000 */
[----:B------:R-:W-:Y:S03]  /*6530*/  BSSY B0, `(.L_x_14427) ;  /* 0x000002c000007945 */ /* 0x000fe60003800000 */
[----:B------:R-:W0:Y:S08]  /*6540*/  SHFL.IDX PT, R35, R35, 0x1, 0x1c1f ;  /* 0x003c1f0023237f89 */ /* 0x000e3000000e0000 */
[----:B------:R-:W-:Y:S05]  /*6550*/  @!P3 BRA `(.L_x_14428) ;  /* 0x0000000000a4b947 */ /* 0x000fea0003800000 */
[----:B------:R-:W-:Y:S02]  /*6560*/  ISETP.NE.AND P5, PT, R77, RZ, PT ;  /* 0x000000ff4d00720c */ /* 0x000fe40003fa5270 */
[----:B------:R-:W-:Y:S02]  /*6570*/  ISETP.NE.AND P4, PT, R78, RZ, PT ;  /* 0x000000ff4e00720c */ /* 0x000fe40003f85270 */
[----:B0-----:R-:W-:-:S09]  /*6580*/  PRMT R36, R10, 0x8880, RZ ;  /* 0x000088800a247816 */ /* 0x001fd200000000ff */
[----:B----4-:R-:W0:Y:S01]  /*6590*/  @P5 LDS.128 R4, [R34+0x2000] ;  /* 0x0020000022045984 */ /* 0x010e220000000c00 */
[----:B-12---:R-:W-:-:S04]  /*65a0*/  @P5 LEA R32, P3, R16, R35, 0x1 ;  /* 0x0000002310205211 */ /* 0x006fc800078608ff */
[----:B------:R-:W-:Y:S02]  /*65b0*/  @P5 LEA.HI.X R33, R16, R37, R17, 0x1, P3 ;  /* 0x0000002510215211 */ /* 0x000fe400018f0c11 */
[----:B------:R-:W-:-:S04]  /*65c0*/  @P4 LEA R14, P3, R2, R35, 0x1 ;  /* 0x00000023020e4211 */ /* 0x000fc800078608ff */
[----:B------:R-:W-:Y:S02]  /*65d0*/  @P4 LEA.HI.X R15, R2, R37, R205, 0x1, P3 ;  /* 0x00000025020f4211 */ /* 0x000fe400018f0ccd */
[----:B------:R-:W-:-:S13]  /*65e0*/  ISETP.NE.AND P3, PT, R79, RZ, PT ;  /* 0x000000ff4f00720c */ /* 0x000fda0003f65270 */
[----:B------:R-:W-:-:S04]  /*65f0*/  @P3 LEA R12, P6, R212, R35, 0x1 ;  /* 0x00000023d40c3211 */ /* 0x000fc800078c08ff */
[----:B-----5:R-:W-:Y:S01]  /*6600*/  @P3 LEA.HI.X R13, R212, R37, R45, 0x1, P6 ;  /* 0x00000025d40d3211 */ /* 0x020fe200030f0c2d */
[----:B0-----:R0:W-:Y:S01]  /*6610*/  @P5 ST.E.128 desc[UR42][R32.64], R4 ;  /* 0x0000000420005985 */ /* 0x0011e2000c101d2a */
        /* <DEDUP_REMOVED lines=29> */
.L_x_14428:
[----:B------:R-:W-:Y:S05]  /*67f0*/  BSYNC B0 ;  /* 0x0000000000007941 */ /* 0x000fea0003800000 */
.L_x_14427:
[----:B------:R-:W-:Y:S01]  /*6800*/  @!PT LDS RZ, [RZ] ;  /* 0x00000000fffff984 */ /* 0x000fe20000000800 */
[----:B------:R-:W-:Y:S01]  /*6810*/  @!PT LDS RZ, [RZ] ;  /* 0x00000000fffff984 */ /* 0x000fe20000000800 */
[----:B------:R-:W-:Y:S01]  /*6820*/  @!PT LDS RZ, [RZ] ;  /* 0x00000000fffff984 */ /* 0x000fe20000000800 */
[----:B------:R-:W-:Y:S01]  /*6830*/  @!PT LDS RZ, [RZ] ;  /* 0x00000000fffff984 */ /* 0x000fe20000000800 */
[----:B------:R1:W-:Y:S06]  /*6840*/  MEMBAR.ALL.CTA ;  /* 0x0000000000007992 */ /* 0x0003ec0000008000 */
[----:B-1----:R-:W1:Y:S01]  /*6850*/  FENCE.VIEW.ASYNC.S ;  /* 0x00000000000073c6 */ /* 0x002e620000000000 */
[----:B---3--:R-:W-:Y:S01]  /*6860*/  @!P2 VIADD R87, R87, 0x228c0 ;  /* 0x000228c05757a836 */ /* 0x008fe20000000000 */
[----:B-1----:R1:W-:Y:S01]  /*6870*/  BAR.SYNC.DEFER_BLOCKING R60, 0x80 ;  /* 0x0002003c0000751d */ /* 0x0023e20000010000 */
[----:B------:R-:W-:Y:S01]  /*6880*/  LOP3.LUT P3, RZ, R23, 0x2, RZ, 0xc0, !PT ;  /* 0x0000000217ff7812 */ /* 0x000fe2000786c0ff */
[----:B------:R-:W-:-:S02]  /*6890*/  VIADD R18, R18, 0x1 ;  /* 0x0000000112127836 */ /* 0x000fc40000000000 */
[----:B------:R-:W-:-:S04]  /*68a0*/  @!P2 PRMT R87, RZ, 0x654, R87 ;  /* 0x00000654ff57a816 */ /* 0x000fc80000000057 */
[----:B------:R1:W-:Y:S01]  /*68b0*/  @!P2 SYNCS.ARRIVE.TRANS64.RED.A1T0 RZ, [R87+URZ], RZ ;  /* 0x000000ff57ffa9a7 */ /* 0x0003e2000810043f */
[----:B------:R-:W-:-:S04]  /*68c0*/  ISETP.NE.AND P2, PT, R18, 0x2, PT ;  /* 0x000000021200780c */ /* 0x000fc80003f45270 */
[----:B0---4-:R-:W-:Y:S02]  /*68d0*/  SEL R5, RZ, 0x1, P2 ;  /* 0x00000001ff057807 */ /* 0x011fe40001000000 */
[----:B------:R-:W-:Y:S02]  /*68e0*/  SEL R18, R18, RZ, P2 ;  /* 0x000000ff12127207 */ /* 0x000fe40001000000 */
[----:B------:R-:W-:Y:S01]  /*68f0*/  LOP3.LUT R206, R206, R5, RZ, 0x3c, !PT ;  /* 0x00000005cece7212 */ /* 0x000fe200078e3cff */
[----:B------:R-:W-:Y:S06]  /*6900*/  @P3 BRA `(.L_x_14429) ;  /* 0xffffffc400603947 */ /* 0x000fec000383ffff */
[----:B------:R-:W0:Y:S01]  /*6910*/  S2R R4, SR_TID.X ;  /* 0x0000000000047919 */ /* 0x000e220000002100 */
[----:B------:R-:W-:Y:S02]  /*6920*/  PLOP3.LUT P0, PT, PT, PT, PT, 0x8, 0x0 ;  /* 0x000000000000781c */ /* 0x000fe40003f0e170 */
[----:B0-----:R-:W-:-:S04]  /*6930*/  SHF.R.U32.HI R4, RZ, 0x7, R4 ;  /* 0x00000007ff047819 */ /* 0x001fc80000011604 */
[----:B------:R-:W-:-:S13]  /*6940*/  ISETP.NE.AND P3, PT, R4, 0x1, PT ;  /* 0x000000010400780c */ /* 0x000fda0003f65270 */
[----:B------:R-:W-:Y:S05]  /*6950*/  @!P3 WARPSYNC.ALL ;  /* 0x000000000000b948 */ /* 0x000fea0003800000 */
[----:B------:R-:W-:Y:S06]  /*6960*/  @!P3 BAR.ARV 0x9, 0x100 ;  /* 0x024400000000bb1d */ /* 0x000fec0000002000 */
.L_x_14371:
[----:B------:R-:W3:Y:S01]  /*6970*/  LDL R5, [R1+0x4] ;  /* 0x0000040001057983 */ /* 0x000ee20000100800 */
[----:B------:R-:W0:Y:S01]  /*6980*/  LDC R0, c[0x0][0x448] ;  /* 0x00011200ff007b82 */ /* 0x000e220000000800 */
[----:B------:R-:W-:Y:S02]  /*6990*/  MOV R176, RZ ;  /* 0x000000ff00b07202 */ /* 0x000fe40000000f00 */
[----:B0-----:R-:W-:-:S13]  /*69a0*/  ISETP.NE.AND P1, PT, R0, 0x1, PT ;  /* 0x000000010000780c */ /* 0x001fda0003f25270 */
[----:B------:R-:W0:Y:S08]  /*69b0*/  @P1 LDC R3, c[0x0][0x44c] ;  /* 0x00011300ff031b82 */ /* 0x000e300000000800 */
[----:B------:R-:W4:Y:S01]  /*69c0*/  @P1 LDC R4, c[0x0][0x450] ;  /* 0x00011400ff041b82 */ /* 0x000f220000000800 */
[----:B---3--:R-:W-:-:S04]  /*69d0*/  VIADD R0, R5, 0x7f ;  /* 0x0000007f05007836 */ /* 0x008fc80000000000 */
[----:B0-----:R-:W-:-:S05]  /*69e0*/  @P1 IMAD.HI.U32 R3, R0, R3, RZ ;  /* 0x0000000300031227 */ /* 0x001fca00078e00ff */
[----:B----4-:R-:W-:-:S05]  /*69f0*/  @P1 SHF.R.U32.HI R0, RZ, R4, R3 ;  /* 0x00000004ff001219 */ /* 0x010fca0000011603 */
[----:B------:R-:W-:-:S04]  /*6a00*/  IMAD.IADD R0, R31, 0x1, R0 ;  /* 0x000000011f007824 */ /* 0x000fc800078e0200 */
[----:B------:R-:W-:-:S05]  /*6a10*/  IMAD.HI R0, R0, 0x2aaaaaab, RZ ;  /* 0x2aaaaaab00007827 */ /* 0x000fca00078e02ff */
[----:B------:R-:W-:-:S04]  /*6a20*/  SHF.R.U32.HI R3, RZ, 0x1f, R0 ;  /* 0x0000001fff037819 */ /* 0x000fc80000011600 */
[----:B------:R-:W-:-:S04]  /*6a30*/  LEA.HI.SX32 R3, R0, R3, 0x1c ;  /* 0x0000000300037211 */ /* 0x000fc800078fe2ff */
[----:B------:R-:W-:-:S04]  /*6a40*/  VIMNMX R9, R30, R3, PT ;  /* 0x000000031e097248 */ /* 0x000fc80003fe0100 */
[----:B------:R-:W-:Y:S01]  /*6a50*/  ISETP.GE.AND P1, PT, R9, 0x1, PT ;  /* 0x000000010900780c */ /* 0x000fe20003f26270 */
[----:B------:R-:W-:-:S12]  /*6a60*/  @P0 BRA `(.L_x_14430) ;  /* 0x00000000000c0947 */ /* 0x000fd80003800000 */
[----:B------:R-:W0:Y:S01]  /*6a70*/  FENCE.VIEW.ASYNC.G ;  /* 0x00000000000073c6 */ /* 0x000e220000000100 */
[----:B------:R-:W-:Y:S05]  /*6a80*/  WARPSYNC.ALL ;  /* 0x0000000000007948 */ /* 0x000fea0003800000 */
[----:B0-----:R-:W-:Y:S06]  /*6a90*/  BAR.ARV 0xc, 0x180 ;  /* 0x0306000000007b1d */ /* 0x001fec0000002000 */
.L_x_14430:
[----:B------:R-:W-:Y:S04]  /*6aa0*/  BSSY B0, `(.L_x_14431) ;  /* 0x0000020000007945 */ /* 0x000fe80003800000 */
        /* <DEDUP_REMOVED lines=15> */
[----:B------:R0:W3:Y:S02]  /*6ba0*/  F2I.FTZ.U32.TRUNC.NTZ R5, R4 ;  /* 0x0000000400057305 */ /* 0x0000e4000021f000 */
[----:B0-----:R-:W-:Y:S02]  /*6bb0*/  IMAD.MOV.U32 R4, RZ, RZ, RZ ;  /* 0x000000ffff047224 */ /* 0x001fe400078e00ff */
[----:B---3--:R-:W-:-:S04]  /*6bc0*/  IMAD.MOV R7, RZ, RZ, -R5 ;  /* 0x000000ffff077224 */ /* 0x008fc800078e0a05 */
        /* <DEDUP_REMOVED lines=13> */
.L_x_14432:
[----:B------:R-:W-:Y:S05]  /*6ca0*/  BSYNC B0 ;  /* 0x0000000000007941 */ /* 0x000fea0003800000 */
.L_x_14431:
[----:B------:R-:W3:Y:S01]  /*6cb0*/  LDL R0, [R1+0x58] ;  /* 0x0000580001007983 */ /* 0x000ee20000100800 */
        /* <DEDUP_REMOVED lines=28> */
[----:B--2---:R-:W-:Y:S02]  /*6e80*/  CS2R R98, SRZ ;  /* 0x0000000000627805 */ /* 0x004fe4000001ff00 */
        /* <DEDUP_REMOVED lines=26> */
[----:B-----5:R-:W-:Y:S02]  /*7030*/  CS2R R44, SRZ ;  /* 0x00000000002c7805 */ /* 0x020fe4000001ff00 */
        /* <DEDUP_REMOVED lines=23> */
.L_x_14692:
        /* <DEDUP_REMOVED lines=26> */
.L_x_14436:
[----:B------:R-:W-:Y:S05]  /*7350*/  BSYNC B6 ;  /* 0x0000000000067941 */ /* 0x000fea0003800000 */
.L_x_14435:
        /* <DEDUP_REMOVED lines=13> */
.L_x_14440:
[----:B--2---:R2:W3:Y:S02]  /*7430*/  SYNCS.PHASECHK.TRANS64.TRYWAIT P0, [R19+URZ+0x22800], R0 ;  /* 0x02280000130075a7 */ /* 0x0044e4000800017f */
[----:B---3--:R-:W-:Y:S05]  /*7440*/  @!P0 NANOSLEEP.SYNCS 0x989680 ;  /* 0x009896800000895d */ /* 0x008fea0003900000 */
[----:B------:R-:W3:Y:S02]  /*7450*/  @!P0 SYNCS.PHASECHK.TRANS64 P0, [R19+URZ+0x22800], R0 ;  /* 0x02280000130085a7 */ /* 0x000ee4000800007f */
[----:B---3--:R-:W-:Y:S05]  /*7460*/  @!P0 BRA `(.L_x_14440) ;  /* 0xfffffffc00f08947 */ /* 0x008fea000383ffff */
.L_x_14439:
[----:B------:R-:W-:Y:S05]  /*7470*/  BSYNC B0 ;  /* 0x0000000000007941 */ /* 0x000fea0003800000 */
.L_x_14438:
[----:B------:R-:W-:Y:S05]  /*7480*/  BRA `(.L_x_14441) ;  /* 0x0000002c003c7947 */ /* 0x000fea0003800000 */
.L_x_14437:
[----:B------:R-:W-:Y:S01]  /*7490*/  LOP3.LUT P0, RZ, R26, 0x3ff, RZ, 0xc0, !PT ;  /* 0x000003ff1aff7812 */ /* 0x000fe2000780c0ff */
[----:B------:R-:W-:Y:S01]  /*74a0*/  ULDC.64 UR4, c[0x0][0x3f8] ;  /* 0x0000fe0000047ab9 */ /* 0x000fe20000000a00 */
[----:B------:R-:W-:Y:S01]  /*74b0*/  SHF.R.S32.HI R0, RZ, 0x1f, R24 ;  /* 0x0000001fff007819 */ /* 0x000fe20000011418 */
[----:B------:R-:W-:Y:S01]  /*74c0*/  ULDC.64 UR6, c[0x0][0x408] ;  /* 0x0001020000067ab9 */ /* 0x000fe20000000a00 */
[----:B------:R-:W-:Y:S01]  /*74d0*/  IMAD.WIDE.U32 R26, R24, UR4, RZ ;  /* 0x00000004181a7c25 */ /* 0x000fe2000f8e00ff */
        /* <DEDUP_REMOVED lines=25> */
.L_x_14443:
[----:B------:R-:W-:Y:S05]  /*7670*/  BSYNC B6 ;  /* 0x0000000000067941 */ /* 0x000fea0003800000 */
.L_x_14442:
[----:B------:R-:W2:Y:S01]  /*7680*/  LDL R38, [R1+0x4] ;  /* 0x0000040001267983 */ /* 0x000ea20000100800 */
[----:B------:R-:W-:Y:S01]  /*7690*/  LEA.HI R33, R33, R28, RZ, 0x2 ;  /* 0x0000001c21217211 */ /* 0x000fe200078f10ff */
[----:B------:R-:W-:Y:S01]  /*76a0*/  ULDC.U8 UR4, c[0x0][0x410] ;  /* 0x0001040000047ab9 */ /* 0x000fe20000000000 */
[----:B------:R-:W-:Y:S01]  /*76b0*/  BSSY B0, `(.L_x_14444) ;  /* 0x00002a4000007945 */ /* 0x000fe20003800000 */
[----:B------:R-:W-:Y:S02]  /*76c0*/  ISETP.NE.AND P0, PT, RZ, UR4, PT ;  /* 0x00000004ff007c0c */ /* 0x000fe4000bf05270 */
[----:B------:R-:W-:Y:S02]  /*76d0*/  SHF.R.S32.HI R3, RZ, 0x1f, R33 ;  /* 0x0000001fff037819 */ /* 0x000fe40000011421 */
[----:B------:R-:W-:Y:S02]  /*76e0*/  LOP3.LUT R33, R33, 0xfffffffc, RZ, 0xc0, !PT ;  /* 0xfffffffc21217812 */ /* 0x000fe400078ec0ff */
[----:B------:R-:W-:-:S04]  /*76f0*/  LEA.HI R3, R3, R202, RZ, 0x3 ;  /* 0x000000ca03037211 */ /* 0x000fc800078f18ff */
[----:B------:R-:W-:Y:S02]  /*7700*/  LOP3.LUT R5, R3, 0xfffffff8, RZ, 0xc0, !PT ;  /* 0xfffffff803057812 */ /* 0x000fe400078ec0ff */
[----:B------:R-:W-:-:S03]  /*7710*/  IADD3 R3, R28, -R33, RZ ;  /* 0x800000211c037210 */ /* 0x000fc60007ffe0ff */
[C---:B------:R-:W-:Y:S02]  /*7720*/  IMAD.IADD R33, R202.reuse, 0x1, -R5 ;  /* 0x00000001ca217824 */ /* 0x040fe400078e0a05 */
[----:B--2---:R-:W-:Y:S01]  /*7730*/  IMAD.IADD R40, R202, 0x1, R38 ;  /* 0x00000001ca287824 */ /* 0x004fe200078e0226 */
[----:B------:R-:W-:Y:S06]  /*7740*/  @!P0 BRA `(.L_x_14445) ;  /* 0x0000001400608947 */ /* 0x000fec0003800000 */
[----:B------:R-:W1:Y:S01]  /*7750*/  LDC R35, c[0x0][0x448] ;  /* 0x00011200ff237b82 */ /* 0x000e620000000800 */
[----:B------:R-:W-:Y:S01]  /*7760*/  IMAD R3, R3, 0x40, R40 ;  /* 0x0000004003037824 */ /* 0x000fe200078e0228 */
[----:B------:R-:W-:Y:S01]  /*7770*/  ULDC.64 UR4, c[0x0][0x3f8] ;  /* 0x0000fe0000047ab9 */ /* 0x000fe20000000a00 */
[----:B------:R-:W-:Y:S01]  /*7780*/  ULDC.64 UR6, c[0x0][0x408] ;  /* 0x0001020000067ab9 */ /* 0x000fe20000000a00 */
[----:B------:R-:W-:Y:S01]  /*7790*/  IMAD.MOV.U32 R27, RZ, RZ, R29 ;  /* 0x000000ffff1b7224 */ /* 0x000fe200078e001d */
[----:B------:R-:W-:Y:S01]  /*77a0*/  SHF.R.S32.HI R36, RZ, 0x1f, R207 ;  /* 0x0000001fff247819 */ /* 0x000fe200000114cf */
[----:B------:R-:W-:Y:S01]  /*77b0*/  IMAD.MOV.U32 R25, RZ, RZ, R31 ;  /* 0x000000ffff197224 */ /* 0x000fe200078e001f */
[----:B-1----:R-:W-:-:S13]  /*77c0*/  ISETP.NE.AND P0, PT, R35, 0x1, PT ;  /* 0x000000012300780c */ /* 0x002fda0003f05270 */
[----:B------:R-:W1:Y:S08]  /*77d0*/  @P0 LDC R0, c[0x0][0x44c] ;  /* 0x00011300ff000b82 */ /* 0x000e700000000800 */
[----:B------:R-:W2:Y:S01]  /*77e0*/  @P0 LDC R5, c[0x0][0x450] ;  /* 0x00011400ff050b82 */ /* 0x000ea20000000800 */
        /* <DEDUP_REMOVED lines=14> */
[----:B------:R-:W-:-:S02]  /*78d0*/  LEA R30, P1, R24, UR6, 0x1 ;  /* 0x00000006181e7c11 */ /* 0x000fc4000f8208ff */
[----:B------:R-:W-:Y:S02]  /*78e0*/  IADD3 R3, R25, R3, RZ ;  /* 0x0000000319037210 */ /* 0x000fe40007ffe0ff */
[----:B------:R-:W-:Y:S02]  /*78f0*/  LEA.HI.X R31, R26, UR5, R31, 0x1, P0 ;  /* 0x000000051a1f7c11 */ /* 0x000fe400080f0c1f */
[----:B------:R-:W-:Y:S01]  /*7900*/  LEA.HI.X R34, R24, UR7, R3, 0x1, P1 ;  /* 0x0000000718227c11 */ /* 0x000fe200088f0c03 */
[----:B------:R-:W-:Y:S06]  /*7910*/  BRA.DIV UR4, `(.L_x_14446) ;  /* 0x0000018204287947 */ /* 0x000fec000b800000 */
[----:B------:R1:W2:Y:S04]  /*7920*/  SHFL.IDX PT, R0, R31, RZ, 0x1c1f ;  /* 0x001c1fff1f007589 */ /* 0x0002a800000e0000 */
[----:B------:R1:W3:Y:S04]  /*7930*/  SHFL.IDX PT, R3, R10, RZ, 0x1c1f ;  /* 0x001c1fff0a037589 */ /* 0x0002e800000e0000 */
[----:B------:R1:W4:Y:S04]  /*7940*/  SHFL.IDX PT, R7, R34, RZ, 0x1c1f ;  /* 0x001c1fff22077589 */ /* 0x00032800000e0000 */
[----:B------:R1:W0:Y:S02]  /*7950*/  SHFL.IDX PT, R8, R30, RZ, 0x1c1f ;  /* 0x001c1fff1e087589 */ /* 0x00022400000e0000 */
.L_x_14698:
[----:B------:R-:W5:Y:S01]  /*7960*/  LDL R4, [R1+0x8] ;  /* 0x0000080001047983 */ /* 0x000f620000100800 */
[----:B------:R-:W-:Y:S01]  /*7970*/  BSSY B1, `(.L_x_14447) ;  /* 0x000001e000017945 */ /* 0x000fe20003800000 */
[----:B------:R-:W-:Y:S02]  /*7980*/  CS2R R24, SRZ ;  /* 0x0000000000187805 */ /* 0x000fe4000001ff00 */
[----:B------:R-:W-:Y:S02]  /*7990*/  CS2R R26, SRZ ;  /* 0x00000000001a7805 */ /* 0x000fe4000001ff00 */
[----:B------:R-:W-:Y:S02]  /*79a0*/  CS2R R20, SRZ ;  /* 0x0000000000147805 */ /* 0x000fe4000001ff00 */
[----:B------:R-:W-:Y:S01]  /*79b0*/  CS2R R28, SRZ ;  /* 0x00000000001c7805 */ /* 0x000fe2000001ff00 */
[----:B-----5:R-:W-:-:S05]  /*79c0*/  IMAD R35, R4, R35, RZ ;  /* 0x0000002304237224 */ /* 0x020fca00078e02ff */
[----:B------:R-:W-:-:S13]  /*79d0*/  ISETP.GE.AND P0, PT, R40, R35, PT ;  /* 0x000000232800720c */ /* 0x000fda0003f06270 */
[----:B------:R-:W-:Y:S05]  /*79e0*/  @P0 BRA `(.L_x_14448) ;  /* 0x0000000000580947 */ /* 0x000fea0003800000 */
[----:B------:R-:W-:Y:S01]  /*79f0*/  ULDC UR4, c[0x0][0x3f4] ;  /* 0x0000fd0000047ab9 */ /* 0x000fe20000000800 */
[----:B---3--:R-:W-:Y:S01]  /*7a00*/  IMAD.MOV.U32 R4, RZ, RZ, R3 ;  /* 0x000000ffff047224 */ /* 0x008fe200078e0003 */
[----:B------:R-:W-:Y:S01]  /*7a10*/  ISETP.GE.AND P2, PT, R200, UR4, PT ;  /* 0x00000004c8007c0c */ /* 0x000fe2000bf46270 */
[----:B--2---:R-:W-:Y:S01]  /*7a20*/  IMAD.MOV.U32 R5, RZ, RZ, R0 ;  /* 0x000000ffff057224 */ /* 0x004fe200078e0000 */
[----:B------:R-:W-:Y:S02]  /*7a30*/  ISETP.GE.AND P3, PT, R207, UR4, PT ;  /* 0x00000004cf007c0c */ /* 0x000fe4000bf66270 */
[----:B------:R-:W-:Y:S01]  /*7a40*/  CS2R R26, SRZ ;  /* 0x00000000001a7805 */ /* 0x000fe2000001ff00 */
[----:B----4-:R-:W-:-:S08]  /*7a50*/  IMAD.MOV.U32 R9, RZ, RZ, R7 ;  /* 0x000000ffff097224 */ /* 0x010fd000078e0007 */
[----:B------:R-:W-:Y:S02]  /*7a60*/  @!P2 IMAD.WIDE R4, R200, 0x2, R4 ;  /* 0x00000002c804a825 */ /* 0x000fe400078e0204 */
[C---:B------:R-:W-:Y:S02]  /*7a70*/  @!P3 SHF.L.U64.HI R11, R207.reuse, 0x1, R36 ;  /* 0x00000001cf0bb819 */ /* 0x040fe40000010224 */
[----:B------:R-:W-:Y:S01]  /*7a80*/  @!P3 IMAD.SHL.U32 R6, R207, 0x2, RZ ;  /* 0x00000002cf06b824 */ /* 0x000fe200078e00ff */
[----:B------:R2:W5:Y:S01]  /*7a90*/  @!P2 LD.E.64 R26, desc[UR42][R4.64] ;  /* 0x0000002a041aa980 */ /* 0x000562000c101b00 */
[----:B------:R-:W-:Y:S02]  /*7aa0*/  CS2R R28, SRZ ;  /* 0x00000000001c7805 */ /* 0x000fe4000001ff00 */
[----:B------:R-:W-:Y:S02]  /*7ab0*/  CS2R R24, SRZ ;  /* 0x0000000000187805 */ /* 0x000fe4000001ff00 */
[----:B------:R-:W-:-:S02]  /*7ac0*/  CS2R R20, SRZ ;  /* 0x0000000000147805 */ /* 0x000fc4000001ff00 */
[-C--:B--2---:R-:W-:Y:S02]  /*7ad0*/  @!P3 IADD3 R4, P0, R3, R6.reuse, RZ ;  /* 0x000000060304b210 */ /* 0x084fe40007f1e0ff */
[----:B0-----:R-:W-:Y:S01]  /*7ae0*/  @!P3 IADD3 R6, P1, R8, R6, RZ ;  /* 0x000000060806b210 */ /* 0x001fe20007f3e0ff */
[----:B------:R-:W-:-:S04]  /*7af0*/  @!P2 IMAD.WIDE R8, R200, 0x2, R8 ;  /* 0x00000002c808a825 */ /* 0x000fc800078e0208 */
[--C-:B------:R-:W-:Y:S01]  /*7b00*/  @!P3 IMAD.X R5, R0, 0x1, R11.reuse, P0 ;  /* 0x000000010005b824 */ /* 0x100fe200000e060b */
[----:B------:R0:W5:Y:S01]  /*7b10*/  @!P2 LD.E.64 R28, desc[UR42][R8.64] ;  /* 0x0000002a081ca980 */ /* 0x000162000c101b00 */
[----:B------:R-:W-:-:S03]  /*7b20*/  @!P3 IMAD.X R7, R7, 0x1, R11, P1 ;  /* 0x000000010707b824 */ /* 0x000fc600008e060b */
[----:B------:R0:W5:Y:S04]  /*7b30*/  @!P3 LD.E.64 R24, desc[UR42][R4.64] ;  /* 0x0000002a0418b980 */ /* 0x000168000c101b00 */
[----:B------:R0:W5:Y:S02]  /*7b40*/  @!P3 LD.E.64 R20, desc[UR42][R6.64] ;  /* 0x0000002a0614b980 */ /* 0x000164000c101b00 */
.L_x_14448:
[----:B------:R-:W-:Y:S05]  /*7b50*/  BSYNC B1 ;  /* 0x0000000000017941 */ /* 0x000fea0003800000 */
.L_x_14447:
[----:B---3-5:R-:W-:Y:S01]  /*7b60*/  IMAD.MOV.U32 R3, RZ, RZ, R25 ;  /* 0x000000ffff037224 */ /* 0x028fe200078e0019 */
[----:B--2---:R-:W-:Y:S01]  /*7b70*/  MOV R0, R24 ;  /* 0x0000001800007202 */ /* 0x004fe20000000f00 */
[----:B0-----:R-:W-:Y:S01]  /*7b80*/  IMAD.MOV.U32 R4, RZ, RZ, R26 ;  /* 0x000000ffff047224 */ /* 0x001fe200078e001a */
        /* <DEDUP_REMOVED lines=9> */
[----:B------:R-:W-:Y:S02]  /*7c20*/  CS2R R8, SRZ ;  /* 0x0000000000087805 */ /* 0x000fe4000001ff00 */
        /* <DEDUP_REMOVED lines=8> */
.L_x_14704:
[----:B------:R-:W5:Y:S01]  /*7cb0*/  LDL R5, [R1+0x54] ;  /* 0x0000540001057983 */ /* 0x000f620000100800 */
[----:B------:R-:W-:Y:S01]  /*7cc0*/  VIADD R40, R40, 0x40 ;  /* 0x0000004028287836 */ /* 0x000fe20000000000 */
[----:B------:R-:W-:Y:S01]  /*7cd0*/  BSSY B1, `(.L_x_14450) ;  /* 0x0000021000017945 */ /* 0x000fe20003800000 */
[----:B------:R-:W-:Y:S02]  /*7ce0*/  CS2R R12, SRZ ;  /* 0x00000000000c7805 */ /* 0x000fe4000001ff00 */
[----:B0-----:R-:W-:Y:S02]  /*7cf0*/  CS2R R10, SRZ ;  /* 0x00000000000a7805 */ /* 0x001fe4000001ff00 */
[----:B------:R-:W-:Y:S02]  /*7d00*/  CS2R R14, SRZ ;  /* 0x00000000000e7805 */ /* 0x000fe4000001ff00 */
[----:B------:R-:W-:Y:S02]  /*7d10*/  ISETP.GE.AND P0, PT, R40, R35, PT ;  /* 0x000000232800720c */ /* 0x000fe40003f06270 */
        /* <DEDUP_REMOVED lines=11> */
[----:B----4-:R-:W-:Y:S01]  /*7dd0*/  MOV R9, R7 ;  /* 0x0000000700097202 */ /* 0x010fe20000000f00 */
[----:B-1----:R-:W-:-:S06]  /*7de0*/  IMAD.MOV.U32 R8, RZ, RZ, R30 ;  /* 0x000000ffff087224 */ /* 0x002fcc00078e001e */
[----:B------:R-:W-:Y:S02]  /*7df0*/  @!P2 IMAD.WIDE R4, R200, 0x2, R4 ;  /* 0x00000002c804a825 */ /* 0x000fe400078e0204 */
[C---:B------:R-:W-:Y:S02]  /*7e00*/  @!P3 SHF.L.U64.HI R10, R207.reuse, 0x1, R36 ;  /* 0x00000001cf0ab819 */ /* 0x040fe40000010224 */
[----:B------:R-:W-:Y:S01]  /*7e10*/  @!P3 IMAD.SHL.U32 R6, R207, 0x2, RZ ;  /* 0x00000002cf06b824 */ /* 0x000fe200078e00ff */
[----:B------:R0:W5:Y:S01]  /*7e20*/  @!P2 LD.E.64 R12, desc[UR42][R4.64] ;  /* 0x0000002a040ca980 */ /* 0x000162000c101b00 */
[----:B------:R-:W-:-:S03]  /*7e30*/  CS2R R14, SRZ ;  /* 0x00000000000e7805 */ /* 0x000fc6000001ff00 */
        /* <DEDUP_REMOVED lines=10> */
.L_x_14451:
[----:B------:R-:W-:Y:S05]  /*7ee0*/  BSYNC B1 ;  /* 0x0000000000017941 */ /* 0x000fea0003800000 */
.L_x_14450:
[----:B0---4-:R-:W4:Y:S01]  /*7ef0*/  LDL R7, [R1+0x38] ;  /* 0x0000380001077983 */ /* 0x011f220000100800 */
[----:B------:R-:W0:Y:S01]  /*7f00*/  SYNCS.PHASECHK.TRANS64.TRYWAIT P0, [R19+URZ+0x22800], R34 ;  /* 0x02280022130075a7 */ /* 0x000e22000800017f */
[----:B--2---:R-:W-:Y:S01]  /*7f10*/  IMAD.SHL.U32 R0, R33, 0x40, RZ ;  /* 0x0000004021007824 */ /* 0x004fe200078e00ff */
[----:B-----5:R-:W-:Y:S01]  /*7f20*/  MOV R5, R13 ;  /* 0x0000000d00057202 */ /* 0x020fe20000000f00 */
[----:B------:R-:W-:Y:S01]  /*7f30*/  IMAD.MOV.U32 R4, RZ, RZ, R8 ;  /* 0x000000ffff047224 */ /* 0x000fe200078e0008 */
[----:B------:R-:W-:Y:S01]  /*7f40*/  VIADDMNMX R31, R35, -R38, 0x80, PT ;  /* 0x00000080231f7446 */ /* 0x000fe20003800926 */
[----:B------:R-:W-:Y:S01]  /*7f50*/  IMAD.MOV.U32 R6, RZ, RZ, R10 ;  /* 0x000000ffff067224 */ /* 0x000fe200078e000a */
[----:B---3--:R-:W-:Y:S01]  /*7f60*/  LOP3.LUT R3, R0, 0x1c0, RZ, 0xc0, !PT ;  /* 0x000001c000037812 */ /* 0x008fe200078ec0ff */
[----:B------:R-:W-:Y:S01]  /*7f70*/  BSSY B1, `(.L_x_14452) ;  /* 0x0000016000017945 */ /* 0x000fe20003800000 */
[----:B------:R-:W-:Y:S01]  /*7f80*/  PRMT R46, R4, 0x7610, R46 ;  /* 0x00007610042e7816 */ /* 0x000fe2000000002e */
[----:B------:R-:W-:Y:S01]  /*7f90*/  IMAD.MOV.U32 R4, RZ, RZ, R12 ;  /* 0x000000ffff047224 */ /* 0x000fe200078e000c */
[----:B------:R-:W-:-:S02]  /*7fa0*/  LOP3.LUT R0, R3, 0x18, R16, 0xf8, !PT ;  /* 0x0000001803007812 */ /* 0x000fc400078ef810 */
[----:B------:R-:W-:Y:S02]  /*7fb0*/  SHF.R.U32.HI R3, RZ, 0x3, R3 ;  /* 0x00000003ff037819 */ /* 0x000fe40000011603 */
[----:B------:R-:W-:Y:S01]  /*7fc0*/  PRMT R46, R46, 0x5410, R4 ;  /* 0x000054102e2e7816 */ /* 0x000fe20000000004 */
[----:B------:R-:W-:Y:S01]  /*7fd0*/  IMAD.MOV.U32 R4, RZ, RZ, R11 ;  /* 0x000000ffff047224 */ /* 0x000fe200078e000b */
[----:B------:R-:W-:Y:S01]  /*7fe0*/  LOP3.LUT R0, R0, R3, RZ, 0x3c, !PT ;  /* 0x0000000300007212 */ /* 0x000fe200078e3cff */
[----:B------:R-:W-:Y:S01]  /*7ff0*/  IMAD.MOV.U32 R3, RZ, RZ, R9 ;  /* 0x000000ffff037224 */ /* 0x000fe200078e0009 */
[----:B------:R-:W-:Y:S01]  /*8000*/  PRMT R47, R5, 0x5410, R6 ;  /* 0x00005410052f7816 */ /* 0x000fe20000000006 */
[----:B------:R-:W-:Y:S01]  /*8010*/  IMAD.MOV.U32 R5, RZ, RZ, R14 ;  /* 0x000000ffff057224 */ /* 0x000fe200078e000e */
[----:B------:R-:W-:Y:S02]  /*8020*/  LOP3.LUT P2, RZ, R33, 0x4, RZ, 0xc0, !PT ;  /* 0x0000000421ff7812 */ /* 0x000fe4000784c0ff */
[----:B-1----:R-:W-:-:S02]  /*8030*/  PRMT R30, R3, 0x7610, R30 ;  /* 0x00007610031e7816 */ /* 0x002fc4000000001e */
[----:B------:R-:W-:Y:S01]  /*8040*/  PRMT R48, R5, 0x7610, R48 ;  /* 0x0000761005307816 */ /* 0x000fe20000000030 */
[----:B------:R-:W-:Y:S01]  /*8050*/  IMAD.MOV.U32 R5, RZ, RZ, R15 ;  /* 0x000000ffff057224 */ /* 0x000fe200078e000f */
[----:B------:R-:W-:Y:S02]  /*8060*/  PRMT R30, R30, 0x5410, R4 ;  /* 0x000054101e1e7816 */ /* 0x000fe40000000004 */
[----:B------:R-:W-:Y:S01]  /*8070*/  ISETP.GE.AND P1, PT, R202, R31, PT ;  /* 0x0000001fca00720c */ /* 0x000fe20003f26270 */
[----:B----4-:R-:W-:-:S04]  /*8080*/  IMAD R0, R7, 0x200, R0 ;  /* 0x0000020007007824 */ /* 0x010fc800078e0200 */
[----:B------:R-:W-:-:S04]  /*8090*/  IMAD R3, R0, 0x2, R19 ;  /* 0x0000000200037824 */ /* 0x000fc800078e0213 */
[C---:B------:R-:W-:Y:S01]  /*80a0*/  VIADD R0, R3.reuse, 0x18440 ;  /* 0x0001844003007836 */ /* 0x040fe20000000000 */
[----:B------:R-:W-:Y:S01]  /*80b0*/  IADD3 R4, R3, 0x18400, RZ ;  /* 0x0001840003047810 */ /* 0x000fe20007ffe0ff */
[----:B0-----:R-:W-:Y:S06]  /*80c0*/  @!P0 BRA `(.L_x_14453) ;  /* 0x0000017c00248947 */ /* 0x001fec0003800000 */
.L_x_14705:
[----:B------:R-:W-:Y:S05]  /*80d0*/  BSYNC B1 ;  /* 0x0000000000017941 */ /* 0x000fea0003800000 */
.L_x_14452:
        /* <DEDUP_REMOVED lines=11> */
[--C-:B------:R-:W-:Y:S01]  /*8190*/  HADD2.F32 R35, -RZ, R37.reuse.H1_H1 ;  /* 0x30000025ff237230 */ /* 0x100fe20000004100 */
[----:B0-----:R-:W-:Y:S01]  /*81a0*/  SHF.R.U32.HI R34, RZ, 0x10, R27 ;  /* 0x00000010ff227819 */ /* 0x001fe2000001161b */
        /* <DEDUP_REMOVED lines=38> */
.L_x_14457:
[----:B------:R-:W-:Y:S05]  /*8410*/  BSYNC B2 ;  /* 0x0000000000027941 */ /* 0x000fea0003800000 */
.L_x_14456:
        /* <DEDUP_REMOVED lines=17> */
[----:B0-----:R-:W-:Y:S01]  /*8530*/  FMUL.FTZ R34, R4, R28 ;  /* 0x0000001c04227220 */ /* 0x001fe20000410000 */
        /* <DEDUP_REMOVED lines=25> */
.L_x_14455:
[----:B------:R-:W-:Y:S05]  /*86d0*/  BSYNC B1 ;  /* 0x0000000000017941 */ /* 0x000fea0003800000 */
.L_x_14454:
        /* <DEDUP_REMOVED lines=25> */
[----:B0-----:R-:W-:Y:S01]  /*8870*/  FFMA.FTZ R34, R14, R25, R28 ;  /* 0x000000190e227223 */ /* 0x001fe2000001001c */
        /* <DEDUP_REMOVED lines=24> */
.L_x_14460:
[----:B------:R-:W-:Y:S05]  /*8a00*/  BSYNC B1 ;  /* 0x0000000000017941 */ /* 0x000fea0003800000 */
.L_x_14459:
[----:B------:R-:W-:Y:S05]  /*8a10*/  @P1 BRA `(.L_x_14458) ;  /* 0x0000001400b41947 */ /* 0x000fea0003800000 */
[----:B-1----:R-:W1:Y:S01]  /*8a20*/  LDS.128 R4, [R0+0x2000] ;  /* 0x0020000000047984 */ /* 0x002e620000000c00 */
[----:B------:R-:W-:Y:S01]  /*8a30*/  SHF.R.U32.HI R14, RZ, 0x10, R11 ;  /* 0x00000010ff0e7819 */ /* 0x000fe2000001160b */
[----:B------:R-:W-:Y:S01]  /*8a40*/  HADD2.F32 R13, -RZ, R47.H1_H1 ;  /* 0x3000002fff0d7230 */ /* 0x000fe20000004100 */
[----:B------:R-:W-:Y:S02]  /*8a50*/  SHF.R.U32.HI R12, RZ, 0x10, R9 ;  /* 0x00000010ff0c7819 */ /* 0x000fe40000011609 */
[----:B------:R-:W-:Y:S01]  /*8a60*/  SHF.R.U64 R21, R10, 0x10, R11 ;  /* 0x000000100a157819 */ /* 0x000fe2000000120b */
[----:B------:R-:W-:Y:S01]  /*8a70*/  HADD2.F32 R14, -RZ, R14.H0_H0 ;  /* 0x2000000eff0e7230 */ /* 0x000fe20000004100 */
        /* <DEDUP_REMOVED lines=15> */
[--C-:B------:R-:W-:Y:S02]  /*8b70*/  HADD2.F32 R10, -RZ, R30.reuse.H1_H1 ;  /* 0x3000001eff0a7230 */ /* 0x100fe40000004100 */
[----:B------:R-:W-:Y:S01]  /*8b80*/  FFMA.FTZ R15, R9, R14, R15 ;  /* 0x0000000e090f7223 */ /* 0x000fe2000001000f */
[----:B------:R-:W-:Y:S02]  /*8b90*/  HADD2.F32 R6, -RZ, R5.H0_H0 ;  /* 0x20000005ff067230 */ /* 0x000fe40000004100 */
[----:B------:R-:W-:Y:S01]  /*8ba0*/  FFMA.FTZ R12, R3, R13, R12 ;  /* 0x0000000d030c7223 */ /* 0x000fe2000001000c */
[----:B------:R-:W-:-:S02]  /*8bb0*/  HADD2.F32 R30, -RZ, R30.H0_H0 ;  /* 0x2000001eff1e7230 */ /* 0x000fc40000004100 */
[C---:B------:R-:W-:Y:S01]  /*8bc0*/  FMUL.FTZ R14, R8.reuse, R10 ;  /* 0x0000000a080e7220 */ /* 0x040fe20000410000 */
[----:B------:R-:W-:Y:S02]  /*8bd0*/  HADD2.F32 R5, -RZ, R5.H1_H1 ;  /* 0x30000005ff057230 */ /* 0x000fe40000004100 */
        /* <DEDUP_REMOVED lines=15> */
.L_x_14445:
[----:B------:R-:W1:Y:S01]  /*8cd0*/  LDC R6, c[0x0][0x448] ;  /* 0x00011200ff067b82 */ /* 0x000e620000000800 */
[----:B------:R-:W-:Y:S01]  /*8ce0*/  IMAD R3, R3, 0x40, R40 ;  /* 0x0000004003037824 */ /* 0x000fe200078e0228 */
[----:B------:R-:W-:Y:S01]  /*8cf0*/  ULDC.64 UR4, c[0x0][0x3f8] ;  /* 0x0000fe0000047ab9 */ /* 0x000fe20000000a00 */
[----:B------:R-:W-:Y:S01]  /*8d00*/  ULDC.64 UR6, c[0x0][0x408] ;  /* 0x0001020000067ab9 */ /* 0x000fe20000000a00 */
[----:B------:R-:W-:Y:S02]  /*8d10*/  IMAD.MOV.U32 R27, RZ, RZ, R29 ;  /* 0x000000ffff1b7224 */ /* 0x000fe400078e001d */
        /* <DEDUP_REMOVED lines=12> */
[----:B------:R-:W-:Y:S01]  /*8de0*/  IMAD.WIDE.U32 R24, R3, UR6, R24 ;  /* 0x0000000603187c25 */ /* 0x000fe2000f8e0018 */
[----:B------:R-:W-:Y:S01]  /*8df0*/  LEA R36, P0, R26, UR4, 0x1 ;  /* 0x000000041a247c11 */ /* 0x000fe2000f8008ff */
[----:B------:R-:W-:Y:S01]  /*8e00*/  UMOV UR4, 0xffffffff ;  /* 0xffffffff00047882 */ /* 0x000fe20000000000 */
[----:B------:R-:W-:Y:S01]  /*8e10*/  IADD3 R5, R27, R5, RZ ;  /* 0x000000051b057210 */ /* 0x000fe20007ffe0ff */
[----:B------:R-:W-:Y:S01]  /*8e20*/  IMAD R3, R3, UR7, R0 ;  /* 0x0000000703037c24 */ /* 0x000fe2000f8e0200 */
[----:B------:R-:W-:-:S02]  /*8e30*/  ULDC.64 UR6, c[0x0][0x400] ;  /* 0x0001000000067ab9 */ /* 0x000fc40000000a00 */
[----:B------:R-:W-:Y:S01]  /*8e40*/  LEA R37, P1, R24, UR6, 0x1 ;  /* 0x0000000618257c11 */ /* 0x000fe2000f8208ff */
[----:B------:R-:W-:Y:S01]  /*8e50*/  IMAD.IADD R3, R25, 0x1, R3 ;  /* 0x0000000119037824 */ /* 0x000fe200078e0203 */
[----:B------:R-:W-:-:S04]  /*8e60*/  LEA.HI.X R26, R26, UR5, R5, 0x1, P0 ;  /* 0x000000051a1a7c11 */ /* 0x000fc800080f0c05 */
[----:B------:R-:W-:Y:S01]  /*8e70*/  LEA.HI.X R24, R24, UR7, R3, 0x1, P1 ;  /* 0x0000000718187c11 */ /* 0x000fe200088f0c03 */
[----:B------:R-:W-:Y:S06]  /*8e80*/  BRA.DIV UR4, `(.L_x_14461) ;  /* 0x0000016e04c87947 */ /* 0x000fec000b800000 */
[----:B------:R-:W2:Y:S01]  /*8e90*/  LDL R7, [R1+0x8] ;  /* 0x0000080001077983 */ /* 0x000ea20000100800 */
[----:B------:R-:W1:Y:S03]  /*8ea0*/  LDC R27, c[0x0][0x3f4] ;  /* 0x0000fd00ff1b7b82 */ /* 0x000e660000000800 */
[----:B------:R-:W3:Y:S04]  /*8eb0*/  SHFL.IDX PT, R3, R36, RZ, 0x1c1f ;  /* 0x001c1fff24037589 */ /* 0x000ee800000e0000 */
[----:B------:R-:W4:Y:S04]  /*8ec0*/  SHFL.IDX PT, R0, R26, RZ, 0x1c1f ;  /* 0x001c1fff1a007589 */ /* 0x000f2800000e0000 */
[----:B------:R-:W5:Y:S04]  /*8ed0*/  SHFL.IDX PT, R14, R37, RZ, 0x1c1f ;  /* 0x001c1fff250e7589 */ /* 0x000f6800000e0000 */
[----:B------:R-:W0:Y:S01]  /*8ee0*/  SHFL.IDX PT, R4, R24, RZ, 0x1c1f ;  /* 0x001c1fff18047589 */ /* 0x000e2200000e0000 */
[----:B-1----:R-:W-:Y:S01]  /*8ef0*/  ISETP.GE.AND P0, PT, R16, R27, PT ;  /* 0x0000001b1000720c */ /* 0x002fe20003f06270 */
[----:B--2---:R-:W-:-:S05]  /*8f00*/  IMAD R25, R7, R6, RZ ;  /* 0x0000000607197224 */ /* 0x004fca00078e02ff */
[----:B------:R-:W-:-:S13]  /*8f10*/  ISETP.GE.OR P1, PT, R40, R25, P0 ;  /* 0x000000192800720c */ /* 0x000fda0000726670 */
[C---:B------:R-:W-:Y:S01]  /*8f20*/  @!P1 IMAD.SHL.U32 R5, R16.reuse, 0x2, RZ ;  /* 0x0000000210059824 */ /* 0x040fe200078e00ff */
[----:B------:R-:W-:-:S04]  /*8f30*/  @!P1 SHF.L.U64.HI R7, R16, 0x1, R17 ;  /* 0x0000000110079819 */ /* 0x000fc80000010211 */
[----:B---3--:R-:W-:-:S05]  /*8f40*/  @!P1 IADD3 R8, P2, R3, R5, RZ ;  /* 0x0000000503089210 */ /* 0x008fca0007f5e0ff */
[----:B----4-:R-:W-:-:S06]  /*8f50*/  @!P1 IMAD.X R9, R0, 0x1, R7, P2 ;  /* 0x0000000100099824 */ /* 0x010fcc00010e0607 */
[----:B------:R-:W2:Y:S01]  /*8f60*/  @!P1 LD.E.128 R8, desc[UR42][R8.64] ;  /* 0x0000002a08089980 */ /* 0x000ea2000c101d00 */
[----:B-----5:R-:W-:-:S05]  /*8f70*/  @!P1 IADD3 R14, P2, R14, R5, RZ ;  /* 0x000000050e0e9210 */ /* 0x020fca0007f5e0ff */
[----:B0-----:R-:W-:Y:S02]  /*8f80*/  @!P1 IMAD.X R5, R4, 0x1, R7, P2 ;  /* 0x0000000104059824 */ /* 0x001fe400010e0607 */
[----:B------:R-:W-:-:S06]  /*8f90*/  @!P1 IMAD.MOV.U32 R4, RZ, RZ, R14 ;  /* 0x000000ffff049224 */ /* 0x000fcc00078e000e */
[----:B------:R-:W3:Y:S01]  /*8fa0*/  @!P1 LD.E.128 R4, desc[UR42][R4.64] ;  /* 0x0000002a04049980 */ /* 0x000ee2000c101d00 */
[----:B------:R-:W-:Y:S02]  /*8fb0*/  CS2R R20, SRZ ;  /* 0x0000000000147805 */ /* 0x000fe4000001ff00 */
[----:B------:R-:W-:Y:S02]  /*8fc0*/  CS2R R28, SRZ ;  /* 0x00000000001c7805 */ /* 0x000fe4000001ff00 */
[----:B------:R-:W-:Y:S01]  /*8fd0*/  CS2R R30, SRZ ;  /* 0x00000000001e7805 */ /* 0x000fe2000001ff00 */
[----:B------:R-:W0:Y:S01]  /*8fe0*/  SHFL.IDX PT, R14, R37, 0x1, 0x1c1f ;  /* 0x003c1f00250e7f89 */ /* 0x000e2200000e0000 */
[----:B------:R-:W-:-:S03]  /*8ff0*/  CS2R R34, SRZ ;  /* 0x0000000000227805 */ /* 0x000fc6000001ff00 */
[----:B------:R-:W1:Y:S01]  /*9000*/  SHFL.IDX PT, R24, R24, 0x1, 0x1c1f ;  /* 0x003c1f0018187f89 */ /* 0x000e6200000e0000 */
[----:B--2---:R-:W-:Y:S01]  /*9010*/  @!P1 IMAD.MOV.U32 R20, RZ, RZ, R8 ;  /* 0x000000ffff149224 */ /* 0x004fe200078e0008 */
[----:B------:R-:W-:Y:S01]  /*9020*/  @!P1 MOV R21, R9 ;  /* 0x0000000900159202 */ /* 0x000fe20000000f00 */
[----:B------:R-:W-:Y:S02]  /*9030*/  @!P1 IMAD.MOV.U32 R28, RZ, RZ, R10 ;  /* 0x000000ffff1c9224 */ /* 0x000fe400078e000a */
[----:B------:R-:W-:Y:S02]  /*9040*/  IMAD.MOV.U32 R0, RZ, RZ, R20 ;  /* 0x000000ffff007224 */ /* 0x000fe400078e0014 */
[----:B------:R-:W-:Y:S02]  /*9050*/  @!P1 IMAD.MOV.U32 R29, RZ, RZ, R11 ;  /* 0x000000ffff1d9224 */ /* 0x000fe400078e000b */
[----:B------:R-:W-:Y:S01]  /*9060*/  IMAD.MOV.U32 R3, RZ, RZ, R21 ;  /* 0x000000ffff037224 */ /* 0x000fe200078e0015 */
[----:B------:R-:W-:Y:S01]  /*9070*/  PRMT R53, R53, 0x5410, R0 ;  /* 0x0000541035357816 */ /* 0x000fe20000000000 */
[----:B------:R-:W-:Y:S01]  /*9080*/  IMAD.MOV.U32 R8, RZ, RZ, R28 ;  /* 0x000000ffff087224 */ /* 0x000fe200078e001c */
[----:B------:R-:W2:Y:S01]  /*9090*/  SHFL.IDX PT, R0, R26, 0x1, 0x1c1f ;  /* 0x003c1f001a007f89 */ /* 0x000ea200000e0000 */
[----:B------:R-:W-:Y:S01]  /*90a0*/  IMAD.MOV.U32 R9, RZ, RZ, R29 ;  /* 0x000000ffff097224 */ /* 0x000fe200078e001d */
[----:B------:R-:W-:Y:S01]  /*90b0*/  PRMT R41, R3, 0x7610, R41 ;  /* 0x0000761003297816 */ /* 0x000fe20000000029 */
[----:B---3--:R-:W-:Y:S01]  /*90c0*/  @!P1 IMAD.MOV.U32 R31, RZ, RZ, R5 ;  /* 0x000000ffff1f9224 */ /* 0x008fe200078e0005 */
[----:B------:R-:W-:Y:S01]  /*90d0*/  @!P1 MOV R30, R4 ;  /* 0x00000004001e9202 */ /* 0x000fe20000000f00 */
[----:B------:R-:W-:Y:S01]  /*90e0*/  @!P1 IMAD.MOV.U32 R34, RZ, RZ, R6 ;  /* 0x000000ffff229224 */ /* 0x000fe200078e0006 */
[----:B------:R3:W4:Y:S01]  /*90f0*/  SHFL.IDX PT, R3, R36, 0x1, 0x1c1f ;  /* 0x003c1f0024037f89 */ /* 0x00072200000e0000 */
[----:B------:R-:W-:Y:S01]  /*9100*/  @!P1 IMAD.MOV.U32 R35, RZ, RZ, R7 ;  /* 0x000000ffff239224 */ /* 0x000fe200078e0007 */
[----:B------:R-:W-:Y:S01]  /*9110*/  PRMT R38, R8, 0x7610, R38 ;  /* 0x0000761008267816 */ /* 0x000fe20000000026 */
[----:B------:R-:W-:-:S02]  /*9120*/  IMAD.MOV.U32 R4, RZ, RZ, R30 ;  /* 0x000000ffff047224 */ /* 0x000fc400078e001e */
[----:B------:R-:W-:Y:S01]  /*9130*/  IMAD.MOV.U32 R5, RZ, RZ, R31 ;  /* 0x000000ffff057224 */ /* 0x000fe200078e001f */
[----:B------:R-:W-:Y:S01]  /*9140*/  MOV R7, R35 ;  /* 0x0000002300077202 */ /* 0x000fe20000000f00 */
[----:B------:R-:W-:Y:S01]  /*9150*/  IMAD.MOV.U32 R6, RZ, RZ, R34 ;  /* 0x000000ffff067224 */ /* 0x000fe200078e0022 */
[----:B---3--:R-:W-:Y:S02]  /*9160*/  PRMT R36, R9, 0x7610, R36 ;  /* 0x0000761009247816 */ /* 0x008fe40000000024 */
[----:B------:R-:W-:Y:S02]  /*9170*/  PRMT R38, R38, 0x5410, R4 ;  /* 0x0000541026267816 */ /* 0x000fe40000000004 */
[----:B------:R-:W-:Y:S02]  /*9180*/  PRMT R43, R5, 0x7610, R43 ;  /* 0x00007610052b7816 */ /* 0x000fe4000000002b */
[----:B------:R-:W-:Y:S02]  /*9190*/  CS2R R4, SRZ ;  /* 0x0000000000047805 */ /* 0x000fe4000001ff00 */
[----:B------:R-:W-:-:S02]  /*91a0*/  PRMT R53, R6, 0x7610, R53 ;  /* 0x0000761006357816 */ /* 0x000fc40000000035 */
[----:B012---:R-:W-:-:S07]  /*91b0*/  PRMT R36, R36, 0x5410, R7 ;  /* 0x0000541024247816 */ /* 0x007fce0000000007 */
.L_x_14715:
        /* <DEDUP_REMOVED lines=18> */
[-C--:B----4-:R-:W-:Y:S02]  /*92e0*/  IADD3 R8, P1, R3, R4.reuse, RZ ;  /* 0x0000000403087210 */ /* 0x090fe40007f3e0ff */
[----:B------:R-:W-:-:S03]  /*92f0*/  IADD3 R4, P2, R14, R4, RZ ;  /* 0x000000040e047210 */ /* 0x000fc60007f5e0ff */
[--C-:B------:R-:W-:Y:S02]  /*9300*/  IMAD.X R9, R0, 0x1, R5.reuse, P1 ;  /* 0x0000000100097824 */ /* 0x100fe400008e0605 */
[----:B------:R-:W-:-:S04]  /*9310*/  IMAD.X R5, R24, 0x1, R5, P2 ;  /* 0x0000000118057824 */ /* 0x000fc800010e0605 */
[----:B------:R-:W5:Y:S04]  /*9320*/  LD.E.128 R8, desc[UR42][R8.64] ;  /* 0x0000002a08087980 */ /* 0x000f68000c101d00 */
[----:B------:R-:W5:Y:S02]  /*9330*/  LD.E.128 R4, desc[UR42][R4.64] ;  /* 0x0000002a04047980 */ /* 0x000f64000c101d00 */
.L_x_14463:
[----:B------:R-:W-:Y:S05]  /*9340*/  BSYNC B1 ;  /* 0x0000000000017941 */ /* 0x000fea0003800000 */
.L_x_14462:
[----:B------:R-:W2:Y:S01]  /*9350*/  LDL R0, [R1+0x4] ;  /* 0x0000040001007983 */ /* 0x000ea20000100800 */
[----:B------:R-:W0:Y:S01]  /*9360*/  SYNCS.PHASECHK.TRANS64.TRYWAIT P1, [R19+URZ+0x22800], R12 ;  /* 0x0228000c130075a7 */ /* 0x000e22000802017f */
[----:B------:R-:W-:Y:S01]  /*9370*/  VIADD R13, R202, 0x40 ;  /* 0x00000040ca0d7836 */ /* 0x000fe20000000000 */
[----:B------:R-:W-:Y:S01]  /*9380*/  BSSY B1, `(.L_x_14464) ;  /* 0x000000f000017945 */ /* 0x000fe20003800000 */
[----:B----45:R-:W-:Y:S02]  /*9390*/  IMAD.MOV.U32 R3, RZ, RZ, R5 ;  /* 0x000000ffff037224 */ /* 0x030fe400078e0005 */
[----:B------:R-:W-:Y:S02]  /*93a0*/  IMAD.MOV.U32 R14, RZ, RZ, R9 ;  /* 0x000000ffff0e7224 */ /* 0x000fe400078e0009 */
[----:B------:R-:W-:Y:S01]  /*93b0*/  IMAD.IADD R37, R16, 0x1, R27 ;  /* 0x0000000110257824 */ /* 0x000fe200078e021b */
[----:B--2---:R-:W-:Y:S02]  /*93c0*/  VIADDMNMX R25, R25, -R0, 0x80, PT ;  /* 0x0000008019197446 */ /* 0x004fe40003800900 */
[----:B------:R-:W-:-:S02]  /*93d0*/  MOV R0, R4 ;  /* 0x0000000400007202 */ /* 0x000fc40000000f00 */
[-C--:B------:R-:W-:Y:S02]  /*93e0*/  ISETP.GE.OR P2, PT, R202, R25.reuse, P0 ;  /* 0x00000019ca00720c */ /* 0x080fe40000746670 */
[----:B------:R-:W-:Y:S01]  /*93f0*/  ISETP.GE.OR P0, PT, R13, R25, P0 ;  /* 0x000000190d00720c */ /* 0x000fe20000706670 */
[----:B------:R-:W-:Y:S01]  /*9400*/  IMAD.MOV.U32 R13, RZ, RZ, R8 ;  /* 0x000000ffff0d7224 */ /* 0x000fe200078e0008 */
[----:B------:R-:W-:Y:S01]  /*9410*/  PRMT R54, R0, 0x5410, R3 ;  /* 0x0000541000367816 */ /* 0x000fe20000000003 */
[----:B------:R-:W-:Y:S02]  /*9420*/  IMAD.MOV.U32 R0, RZ, RZ, R6 ;  /* 0x000000ffff007224 */ /* 0x000fe400078e0006 */
[----:B------:R-:W-:Y:S01]  /*9430*/  IMAD.MOV.U32 R3, RZ, RZ, R7 ;  /* 0x000000ffff037224 */ /* 0x000fe200078e0007 */
[----:B------:R-:W-:-:S04]  /*9440*/  PRMT R56, R13, 0x5410, R14 ;  /* 0x000054100d387816 */ /* 0x000fc8000000000e */
[----:B------:R-:W-:Y:S01]  /*9450*/  PRMT R55, R0, 0x5410, R3 ;  /* 0x0000541000377816 */ /* 0x000fe20000000003 */
[----:B0-----:R-:W-:Y:S06]  /*9460*/  @!P1 BRA `(.L_x_14465) ;  /* 0x0000016c00c09947 */ /* 0x001fec0003800000 */
.L_x_14716:
[----:B------:R-:W-:Y:S05]  /*9470*/  BSYNC B1 ;  /* 0x0000000000017941 */ /* 0x000fea0003800000 */
.L_x_14464:
[----:B------:R-:W-:Y:S01]  /*9480*/  BSSY B1, `(.L_x_14466) ;  /* 0x0000064000017945 */ /* 0x000fe20003800000 */
[----:B------:R-:W-:Y:S01]  /*9490*/  MOV R0, R10 ;  /* 0x0000000a00007202 */ /* 0x000fe20000000f00 */
[----:B------:R-:W-:Y:S01]  /*94a0*/  IMAD.MOV.U32 R3, RZ, RZ, R11 ;  /* 0x000000ffff037224 */ /* 0x000fe200078e000b */
[----:B------:R-:W-:Y:S01]  /*94b0*/  LOP3.LUT R37, R37, 0x38, RZ, 0xc0, !PT ;  /* 0x0000003825257812 */ /* 0x000fe200078ec0ff */
[----:B------:R-:W-:Y:S06]  /*94c0*/  @P2 BRA `(.L_x_14467) ;  /* 0x00000004007c2947 */ /* 0x000fec0003800000 */
[----:B------:R-:W2:Y:S01]  /*94d0*/  LDL R25, [R1+0x38] ;  /* 0x0000380001197983 */ /* 0x000ea20000100800 */
[----:B------:R-:W-:Y:S01]  /*94e0*/  IMAD.SHL.U32 R33, R33, 0x40, RZ ;  /* 0x0000004021217824 */ /* 0x000fe200078e00ff */
[----:B------:R-:W-:Y:S01]  /*94f0*/  SHF.R.U64 R49, R30, 0x10, R31 ;  /* 0x000000101e317819 */ /* 0x000fe2000000121f */
[----:B------:R-:W-:Y:S01]  /*9500*/  HADD2.F32 R43, -RZ, R43.H0_H0 ;  /* 0x2000002bff2b7230 */ /* 0x000fe20000004100 */
[--C-:B------:R-:W-:Y:S01]  /*9510*/  SHF.R.U64 R52, R20, 0x10, R21.reuse ;  /* 0x0000001014347819 */ /* 0x100fe20000001215 */
[----:B------:R-:W-:Y:S01]  /*9520*/  HADD2.F32 R41, -RZ, R41.H0_H0 ;  /* 0x20000029ff297230 */ /* 0x000fe20000004100 */
[----:B------:R-:W-:Y:S02]  /*9530*/  LOP3.LUT R24, R33, 0x1c0, RZ, 0xc0, !PT ;  /* 0x000001c021187812 */ /* 0x000fe400078ec0ff */
[----:B------:R-:W-:Y:S02]  /*9540*/  SHF.R.U32.HI R44, RZ, 0x10, R21 ;  /* 0x00000010ff2c7819 */ /* 0x000fe40000011615 */
[----:B------:R-:W-:-:S02]  /*9550*/  SHF.R.U32.HI R13, RZ, 0x3, R24 ;  /* 0x00000003ff0d7819 */ /* 0x000fc40000011618 */
[----:B0-----:R-:W-:Y:S02]  /*9560*/  LOP3.LUT R12, R24, 0x38, R16, 0xf8, !PT ;  /* 0x00000038180c7812 */ /* 0x001fe400078ef810 */
[----:B------:R-:W-:Y:S02]  /*9570*/  LOP3.LUT R24, R13, R37, R24, 0x1e, !PT ;  /* 0x000000250d187212 */ /* 0x000fe400078e1e18 */
[----:B------:R-:W-:Y:S02]  /*9580*/  LOP3.LUT R12, R12, R13, RZ, 0x3c, !PT ;  /* 0x0000000d0c0c7212 */ /* 0x000fe400078e3cff */
[----:B------:R-:W-:Y:S02]  /*9590*/  SHF.R.U32.HI R40, RZ, 0x10, R31 ;  /* 0x00000010ff287819 */ /* 0x000fe4000001161f */
[--C-:B------:R-:W-:Y:S02]  /*95a0*/  SHF.R.U64 R48, R34, 0x10, R35.reuse ;  /* 0x0000001022307819 */ /* 0x100fe40000001223 */
[----:B------:R-:W-:Y:S01]  /*95b0*/  SHF.R.U32.HI R46, RZ, 0x10, R35 ;  /* 0x00000010ff2e7819 */ /* 0x000fe20000011623 */
[----:B------:R-:W-:Y:S01]  /*95c0*/  HADD2.F32 R40, -RZ, R40.H0_H0 ;  /* 0x20000028ff287230 */ /* 0x000fe20000004100 */
[----:B------:R-:W-:-:S02]  /*95d0*/  SHF.R.U64 R51, R28, 0x10, R29 ;  /* 0x000000101c337819 */ /* 0x000fc4000000121d */
        /* <DEDUP_REMOVED lines=10> */
[C---:B------:R-:W-:Y:S01]  /*9680*/  FMUL.FTZ R45, R30.reuse, R43 ;  /* 0x0000002b1e2d7220 */ /* 0x040fe20000410000 */
[----:B------:R-:W-:Y:S01]  /*9690*/  FMUL.FTZ R47, R30, R41 ;  /* 0x000000291e2f7220 */ /* 0x000fe20000410000 */
[----:B------:R-:W-:-:S02]  /*96a0*/  HADD2.F32 R30, -RZ, R44.H0_H0 ;  /* 0x2000002cff1e7230 */ /* 0x000fc40000004100 */
[C---:B------:R-:W-:Y:S01]  /*96b0*/  FMUL.FTZ R44, R31.reuse, R40 ;  /* 0x000000281f2c7220 */ /* 0x040fe20000410000 */
[C---:B------:R-:W-:Y:S01]  /*96c0*/  FFMA.FTZ R42, R20.reuse, R41, -R45 ;  /* 0x00000029142a7223 */ /* 0x040fe2000001082d */
[----:B------:R-:W-:Y:S02]  /*96d0*/  HADD2.F32 R34, -RZ, R27.H0_H0 ;  /* 0x2000001bff227230 */ /* 0x000fe40000004100 */
[----:B------:R-:W-:Y:S01]  /*96e0*/  FFMA.FTZ R47, R20, R43, R47 ;  /* 0x0000002b142f7223 */ /* 0x000fe2000001002f */
[--C-:B------:R-:W-:Y:S02]  /*96f0*/  HADD2.F32 R45, -RZ, R36.reuse.H1_H1 ;  /* 0x30000024ff2d7230 */ /* 0x100fe40000004100 */
[----:B------:R-:W-:Y:S01]  /*9700*/  FMUL.FTZ R20, R31, R30 ;  /* 0x0000001e1f147220 */ /* 0x000fe20000410000 */
[----:B------:R-:W-:Y:S02]  /*9710*/  HADD2.F32 R41, -RZ, R36.H0_H0 ;  /* 0x20000024ff297230 */ /* 0x000fe40000004100 */
[----:B------:R-:W-:-:S02]  /*9720*/  HADD2.F32 R21, -RZ, R13.H1_H1 ;  /* 0x3000000dff157230 */ /* 0x000fc40000004100 */
[C---:B------:R-:W-:Y:S01]  /*9730*/  FMUL.FTZ R31, R34.reuse, R45 ;  /* 0x0000002d221f7220 */ /* 0x040fe20000410000 */
[----:B------:R-:W-:Y:S02]  /*9740*/  HADD2.F32 R28, -RZ, R15.H0_H0 ;  /* 0x2000000fff1c7230 */ /* 0x000fe40000004100 */
[-C--:B------:R-:W-:Y:S01]  /*9750*/  FMUL.FTZ R34, R34, R41.reuse ;  /* 0x0000002922227220 */ /* 0x080fe20000410000 */
[----:B------:R-:W-:Y:S02]  /*9760*/  HADD2.F32 R35, -RZ, R27.H1_H1 ;  /* 0x3000001bff237230 */ /* 0x000fe40000004100 */
[----:B------:R-:W-:Y:S01]  /*9770*/  FFMA.FTZ R43, R21, R30, -R44 ;  /* 0x0000001e152b7223 */ /* 0x000fe2000001082c */
[----:B------:R-:W-:Y:S02]  /*9780*/  HADD2.F32 R36, -RZ, R46.H0_H0 ;  /* 0x2000002eff247230 */ /* 0x000fe40000004100 */
[----:B------:R-:W-:Y:S01]  /*9790*/  FFMA.FTZ R41, R28, R41, -R31 ;  /* 0x000000291c297223 */ /* 0x000fe2000001081f */
[----:B------:R-:W-:-:S02]  /*97a0*/  HADD2.F32 R29, -RZ, R15.H1_H1 ;  /* 0x3000000fff1d7230 */ /* 0x000fc40000004100 */
[----:B------:R-:W-:Y:S01]  /*97b0*/  FFMA.FTZ R45, R28, R45, R34 ;  /* 0x0000002d1c2d7223 */ /* 0x000fe20000010022 */
[----:B------:R-:W-:Y:S02]  /*97c0*/  HADD2.F32 R30, -RZ, R50.H0_H0 ;  /* 0x20000032ff1e7230 */ /* 0x000fe40000004100 */
[----:B------:R-:W-:Y:S01]  /*97d0*/  FFMA.FTZ R40, R21, R40, R20 ;  /* 0x0000002815287223 */ /* 0x000fe20000010014 */
[----:B------:R-:W-:Y:S02]  /*97e0*/  HADD2.F32 R25, -RZ, R24.H0_H0 ;  /* 0x20000018ff197230 */ /* 0x000fe40000004100 */
[C---:B------:R-:W-:Y:S01]  /*97f0*/  FMUL.FTZ R34, R35.reuse, R36 ;  /* 0x0000002423227220 */ /* 0x040fe20000410000 */
[----:B------:R-:W-:Y:S02]  /*9800*/  HADD2.F32 R28, -RZ, R38.H1_H1 ;  /* 0x30000026ff1c7230 */ /* 0x000fe40000004100 */
[----:B------:R-:W-:Y:S01]  /*9810*/  FMUL.FTZ R46, R35, R30 ;  /* 0x0000001e232e7220 */ /* 0x000fe20000410000 */
[----:B------:R-:W-:-:S02]  /*9820*/  HADD2.F32 R20, -RZ, R53.H1_H1 ;  /* 0x30000035ff147230 */ /* 0x000fc40000004100 */
[----:B------:R-:W-:Y:S01]  /*9830*/  FFMA.FTZ R44, R29, R30, -R34 ;  /* 0x0000001e1d2c7223 */ /* 0x000fe20000010822 */
[----:B------:R-:W-:Y:S02]  /*9840*/  HADD2.F32 R13, -RZ, R12.H0_H0 ;  /* 0x2000000cff0d7230 */ /* 0x000fe40000004100 */
[C---:B------:R-:W-:Y:S01]  /*9850*/  FMUL.FTZ R34, R25.reuse, R28 ;  /* 0x0000001c19227220 */ /* 0x040fe20000410000 */
[----:B------:R-:W-:Y:S02]  /*9860*/  HADD2.F32 R27, -RZ, R26.H0_H0 ;  /* 0x2000001aff1b7230 */ /* 0x000fe40000004100 */
[----:B------:R-:W-:Y:S01]  /*9870*/  FMUL.FTZ R25, R25, R20 ;  /* 0x0000001419197220 */ /* 0x000fe20000410000 */
[----:B------:R-:W-:Y:S02]  /*9880*/  HADD2.F32 R30, -RZ, R53.H0_H0 ;  /* 0x20000035ff1e7230 */ /* 0x000fe40000004100 */
[----:B------:R-:W-:Y:S01]  /*9890*/  FFMA.FTZ R46, R29, R36, R46 ;  /* 0x000000241d2e7223 */ /* 0x000fe2000001002e */
[----:B------:R-:W-:-:S02]  /*98a0*/  HADD2.F32 R38, -RZ, R38.H0_H0 ;  /* 0x20000026ff267230 */ /* 0x000fc40000004100 */
[----:B------:R-:W-:Y:S01]  /*98b0*/  FFMA.FTZ R34, R13, R20, -R34 ;  /* 0x000000140d227223 */ /* 0x000fe20000010822 */
[----:B------:R-:W-:Y:S02]  /*98c0*/  HADD2.F32 R15, -RZ, R14.H0_H0 ;  /* 0x2000000eff0f7230 */ /* 0x000fe40000004100 */
[----:B------:R-:W-:Y:S01]  /*98d0*/  FMUL.FTZ R36, R27, R30 ;  /* 0x0000001e1b247220 */ /* 0x000fe20000410000 */
[----:B------:R-:W-:Y:S01]  /*98e0*/  FFMA.FTZ R28, R13, R28, R25 ;  /* 0x0000001c0d1c7223 */ /* 0x000fe20000010019 */
[-C--:B------:R-:W-:Y:S01]  /*98f0*/  FMUL.FTZ R20, R27, R38.reuse ;  /* 0x000000261b147220 */ /* 0x080fe20000410000 */
[----:B------:R-:W-:Y:S02]  /*9900*/  HADD2.F32 R24, -RZ, R24.H1_H1 ;  /* 0x30000018ff187230 */ /* 0x000fe40000004100 */
[C---:B------:R-:W-:Y:S01]  /*9910*/  FFMA.FTZ R36, R15.reuse, R38, -R36 ;  /* 0x000000260f247223 */ /* 0x040fe20000010824 */
[----:B------:R-:W-:Y:S02]  /*9920*/  HADD2.F32 R26, -RZ, R26.H1_H1 ;  /* 0x3000001aff1a7230 */ /* 0x000fe40000004100 */
[----:B------:R-:W-:Y:S01]  /*9930*/  FFMA.FTZ R20, R15, R30, R20 ;  /* 0x0000001e0f147223 */ /* 0x000fe20000010014 */
[----:B------:R-:W-:-:S02]  /*9940*/  HADD2.F32 R25, -RZ, R49.H0_H0 ;  /* 0x20000031ff197230 */ /* 0x000fc40000004100 */
[----:B------:R-:W-:Y:S02]  /*9950*/  HADD2.F32 R27, -RZ, R48.H0_H0 ;  /* 0x20000030ff1b7230 */ /* 0x000fe40000004100 */
        /* <DEDUP_REMOVED lines=22> */
.L_x_14467:
[----:B------:R-:W-:Y:S05]  /*9ac0*/  BSYNC B1 ;  /* 0x0000000000017941 */ /* 0x000fea0003800000 */
.L_x_14466:
[----:B------:R-:W-:Y:S01]  /*9ad0*/  PRMT R41, R0, 0x5410, R3 ;  /* 0x0000541000297816 */ /* 0x000fe20000000003 */
[----:B------:R-:W-:Y:S06]  /*9ae0*/  @P0 BRA `(.L_x_14458) ;  /* 0x0000000400800947 */ /* 0x000fec0003800000 */
[----:B------:R-:W2:Y:S01]  /*9af0*/  LDL R20, [R1+0x3c] ;  /* 0x00003c0001147983 */ /* 0x000ea20000100800 */
[C---:B01----:R-:W-:Y:S01]  /*9b00*/  IADD3 R12, R202.reuse, 0x40, RZ ;  /* 0x00000040ca0c7810 */ /* 0x043fe20007ffe0ff */
[----:B------:R-:W-:Y:S02]  /*9b10*/  VIADD R13, R202, 0x40 ;  /* 0x00000040ca0d7836 */ /* 0x000fe40000000000 */
[----:B------:R-:W3:Y:S02]  /*9b20*/  LDL R42, [R1+0x15c] ;  /* 0x00015c00012a7983 */ /* 0x000ee40000100800 */
[----:B------:R-:W-:Y:S02]  /*9b30*/  IMAD.SHL.U32 R12, R12, 0x40, RZ ;  /* 0x000000400c0c7824 */ /* 0x000fe400078e00ff */
[----:B------:R-:W-:-:S03]  /*9b40*/  IMAD.SHL.U32 R13, R13, 0x40, RZ ;  /* 0x000000400d0d7824 */ /* 0x000fc600078e00ff */
[----:B------:R-:W-:Y:S02]  /*9b50*/  LOP3.LUT R12, R12, 0x1c0, RZ, 0xc0, !PT ;  /* 0x000001c00c0c7812 */ /* 0x000fe400078ec0ff */
[----:B------:R-:W-:Y:S02]  /*9b60*/  LOP3.LUT R13, R13, 0x1c0, RZ, 0xc0, !PT ;  /* 0x000001c00d0d7812 */ /* 0x000fe400078ec0ff */
[----:B------:R-:W-:-:S04]  /*9b70*/  SHF.R.U32.HI R12, RZ, 0x3, R12 ;  /* 0x00000003ff0c7819 */ /* 0x000fc8000001160c */
[----:B------:R-:W-:Y:S01]  /*9b80*/  LOP3.LUT R37, R12, R37, R13, 0x1e, !PT ;  /* 0x000000250c257212 */ /* 0x000fe200078e1e0d */
[----:B------:R-:W-:Y:S01]  /*9b90*/  HADD2.F32 R21, -RZ, R54.H1_H1 ;  /* 0x30000036ff157230 */ /* 0x000fe20000004100 */
[----:B------:R-:W-:Y:S02]  /*9ba0*/  SHF.R.U64 R40, R8, 0x10, R9 ;  /* 0x0000001008287819 */ /* 0x000fe40000001209 */
[----:B------:R-:W-:Y:S02]  /*9bb0*/  SHF.R.U32.HI R28, RZ, 0x10, R5 ;  /* 0x00000010ff1c7819 */ /* 0x000fe40000011605 */
[--C-:B------:R-:W-:Y:S02]  /*9bc0*/  SHF.R.U64 R39, R10, 0x10, R11.reuse ;  /* 0x000000100a277819 */ /* 0x100fe4000000120b */
[----:B------:R-:W-:Y:S01]  /*9bd0*/  SHF.R.U32.HI R38, RZ, 0x10, R11 ;  /* 0x00000010ff267819 */ /* 0x000fe2000001160b */
[----:B------:R-:W-:Y:S02]  /*9be0*/  HADD2.F32 R11, -RZ, R56.H1_H1 ;  /* 0x30000038ff0b7230 */ /* 0x000fe40000004100 */
[----:B------:R-:W-:Y:S01]  /*9bf0*/  HADD2.F32 R28, -RZ, R28.H0_H0 ;  /* 0x2000001cff1c7230 */ /* 0x000fe20000004100 */
[----:B------:R-:W-:-:S02]  /*9c00*/  SHF.R.U64 R35, R6, 0x10, R7 ;  /* 0x0000001006237819 */ /* 0x000fc40000001207 */
[----:B------:R-:W-:Y:S01]  /*9c10*/  SHF.R.U32.HI R33, RZ, 0x10, R7 ;  /* 0x00000010ff217819 */ /* 0x000fe20000011607 */
[----:B--2---:R-:W-:-:S04]  /*9c20*/  IMAD.IADD R0, R20, 0x1, R37 ;  /* 0x0000000114007824 */ /* 0x004fc800078e0225 */
[----:B------:R-:W-:Y:S01]  /*9c30*/  IMAD R0, R0, 0x2, R19 ;  /* 0x0000000200007824 */ /* 0x000fe200078e0213 */
[----:B---3--:R-:W0:Y:S04]  /*9c40*/  LDS.128 R12, [R42+0x18400] ;  /* 0x018400002a0c7984 */ /* 0x008e280000000c00 */
[----:B------:R-:W1:Y:S01]  /*9c50*/  LDS.128 R24, [R0+0x18400] ;  /* 0x0184000000187984 */ /* 0x000e620000000c00 */
[----:B------:R-:W-:Y:S02]  /*9c60*/  SHF.R.U32.HI R20, RZ, 0x10, R9 ;  /* 0x00000010ff147819 */ /* 0x000fe40000011609 */
[----:B------:R-:W-:Y:S01]  /*9c70*/  SHF.R.U64 R37, R4, 0x10, R5 ;  /* 0x0000001004257819 */ /* 0x000fe20000001205 */
[----:B0-----:R-:W-:Y:S02]  /*9c80*/  HADD2.F32 R4, -RZ, R13.H0_H0 ;  /* 0x2000000dff047230 */ /* 0x001fe40000004100 */
[----:B-1----:R-:W-:-:S02]  /*9c90*/  HADD2.F32 R8, -RZ, R25.H0_H0 ;  /* 0x20000019ff087230 */ /* 0x002fc40000004100 */
[----:B------:R-:W-:-:S03]  /*9ca0*/  HADD2.F32 R25, -RZ, R25.H1_H1 ;  /* 0x30000019ff197230 */ /* 0x000fc60000004100 */
[C---:B------:R-:W-:Y:S01]  /*9cb0*/  FMUL.FTZ R29, R8.reuse, R21 ;  /* 0x00000015081d7220 */ /* 0x040fe20000410000 */
[-C--:B------:R-:W-:Y:S01]  /*9cc0*/  FMUL.FTZ R31, R8, R11.reuse ;  /* 0x0000000b081f7220 */ /* 0x080fe20000410000 */
[----:B------:R-:W-:Y:S02]  /*9cd0*/  HADD2.F32 R13, -RZ, R13.H1_H1 ;  /* 0x3000000dff0d7230 */ /* 0x000fe40000004100 */
[----:B------:R-:W-:Y:S01]  /*9ce0*/  FMUL.FTZ R30, R25, R28 ;  /* 0x0000001c191e7220 */ /* 0x000fe20000410000 */
[----:B------:R-:W-:Y:S02]  /*9cf0*/  HADD2.F32 R8, -RZ, R20.H0_H0 ;  /* 0x20000014ff087230 */ /* 0x000fe40000004100 */
[C---:B------:R-:W-:Y:S01]  /*9d00*/  FFMA.FTZ R29, R4.reuse, R11, -R29 ;  /* 0x0000000b041d7223 */ /* 0x040fe2000001081d */
[----:B------:R-:W-:Y:S02]  /*9d10*/  HADD2.F32 R7, -RZ, R24.H0_H0 ;  /* 0x20000018ff077230 */ /* 0x000fe40000004100 */
[----:B------:R-:W-:Y:S01]  /*9d20*/  FFMA.FTZ R31, R4, R21, R31 ;  /* 0x00000015041f7223 */ /* 0x000fe2000001001f */
[----:B------:R-:W-:-:S02]  /*9d30*/  HADD2.F32 R20, -RZ, R54.H0_H0 ;  /* 0x20000036ff147230 */ /* 0x000fc40000004100 */
[----:B------:R-:W-:Y:S02]  /*9d40*/  HADD2.F32 R4, -RZ, R56.H0_H0 ;  /* 0x20000038ff047230 */ /* 0x000fe40000004100 */
[-C--:B------:R-:W-:Y:S01]  /*9d50*/  FFMA.FTZ R34, R13, R8.reuse, -R30 ;  /* 0x000000080d227223 */ /* 0x080fe2000001081e */
[----:B------:R-:W-:Y:S02]  /*9d60*/  HADD2.F32 R3, -RZ, R12.H0_H0 ;  /* 0x2000000cff037230 */ /* 0x000fe40000004100 */
[----:B------:R-:W-:Y:S01]  /*9d70*/  FMUL.FTZ R36, R25, R8 ;  /* 0x0000000819247220 */ /* 0x000fe20000410000 */
[C---:B------:R-:W-:Y:S01]  /*9d80*/  FMUL.FTZ R30, R7.reuse, R20 ;  /* 0x00000014071e7220 */ /* 0x040fe20000410000 */
[----:B------:R-:W-:Y:S02]  /*9d90*/  HADD2.F32 R9, -RZ, R26.H0_H0 ;  /* 0x2000001aff097230 */ /* 0x000fe40000004100 */
[----:B------:R-:W-:Y:S01]  /*9da0*/  FMUL.FTZ R7, R7, R4 ;  /* 0x0000000407077220 */ /* 0x000fe20000410000 */
[----:B------:R-:W-:-:S02]  /*9db0*/  HADD2.F32 R8, -RZ, R55.H0_H0 ;  /* 0x20000037ff087230 */ /* 0x000fc40000004100 */
[----:B------:R-:W-:Y:S01]  /*9dc0*/  FFMA.FTZ R36, R13, R28, R36 ;  /* 0x0000001c0d247223 */ /* 0x000fe20000010024 */
[C---:B------:R-:W-:Y:S01]  /*9dd0*/  FFMA.FTZ R30, R3.reuse, R4, -R30 ;  /* 0x00000004031e7223 */ /* 0x040fe2000001081e */
[----:B------:R-:W-:Y:S02]  /*9de0*/  HADD2.F32 R5, -RZ, R14.H0_H0 ;  /* 0x2000000eff057230 */ /* 0x000fe40000004100 */
[----:B------:R-:W-:Y:S01]  /*9df0*/  FFMA.FTZ R13, R3, R20, R7 ;  /* 0x00000014030d7223 */ /* 0x000fe20000010007 */
[----:B------:R-:W-:Y:S02]  /*9e00*/  HADD2.F32 R4, -RZ, R41.H0_H0 ;  /* 0x20000029ff047230 */ /* 0x000fe40000004100 */
[----:B------:R-:W-:Y:S01]  /*9e10*/  FMUL.FTZ R20, R9, R8 ;  /* 0x0000000809147220 */ /* 0x000fe20000410000 */
[----:B------:R-:W-:Y:S02]  /*9e20*/  HADD2.F32 R10, -RZ, R27.H0_H0 ;  /* 0x2000001bff0a7230 */ /* 0x000fe40000004100 */
[----:B------:R-:W-:-:S02]  /*9e30*/  HADD2.F32 R3, -RZ, R41.H1_H1 ;  /* 0x30000029ff037230 */ /* 0x000fc40000004100 */
[----:B------:R-:W-:Y:S02]  /*9e40*/  HADD2.F32 R7, -RZ, R55.H1_H1 ;  /* 0x30000037ff077230 */ /* 0x000fe40000004100 */
[-C--:B------:R-:W-:Y:S01]  /*9e50*/  FMUL.FTZ R28, R9, R4.reuse ;  /* 0x00000004091c7220 */ /* 0x080fe20000410000 */
[----:B------:R-:W-:Y:S01]  /*9e60*/  FFMA.FTZ R21, R5, R4, -R20 ;  /* 0x0000000405157223 */ /* 0x000fe20000010814 */
[----:B------:R-:W-:Y:S02]  /*9e70*/  HADD2.F32 R6, -RZ, R15.H0_H0 ;  /* 0x2000000fff067230 */ /* 0x000fe40000004100 */
[----:B------:R-:W-:Y:S02]  /*9e80*/  HADD2.F32 R4, -RZ, R38.H0_H0 ;  /* 0x20000026ff047230 */ /* 0x000fe40000004100 */
[C---:B------:R-:W-:Y:S01]  /*9e90*/  FMUL.FTZ R9, R10.reuse, R7 ;  /* 0x000000070a097220 */ /* 0x040fe20000410000 */
[----:B------:R-:W-:Y:S02]  /*9ea0*/  HADD2.F32 R27, -RZ, R27.H1_H1 ;  /* 0x3000001bff1b7230 */ /* 0x000fe40000004100 */
[----:B------:R-:W-:Y:S01]  /*9eb0*/  FMUL.FTZ R38, R10, R3 ;  /* 0x000000030a267220 */ /* 0x000fe20000410000 */
[----:B------:R-:W-:-:S02]  /*9ec0*/  HADD2.F32 R20, -RZ, R33.H0_H0 ;  /* 0x20000021ff147230 */ /* 0x000fc40000004100 */
[----:B------:R-:W-:Y:S01]  /*9ed0*/  FFMA.FTZ R10, R5, R8, R28 ;  /* 0x00000008050a7223 */ /* 0x000fe2000001001c */
[----:B------:R-:W-:Y:S02]  /*9ee0*/  HADD2.F32 R15, -RZ, R15.H1_H1 ;  /* 0x3000000fff0f7230 */ /* 0x000fe40000004100 */
[C---:B------:R-:W-:Y:S01]  /*9ef0*/  FFMA.FTZ R25, R6.reuse, R3, -R9 ;  /* 0x0000000306197223 */ /* 0x040fe20000010809 */
[----:B------:R-:W-:Y:S01]  /*9f00*/  FFMA.FTZ R38, R6, R7, R38 ;  /* 0x0000000706267223 */ /* 0x000fe20000010026 */
[----:B------:R-:W-:Y:S02]  /*9f10*/  HADD2.F32 R24, -RZ, R24.H1_H1 ;  /* 0x30000018ff187230 */ /* 0x000fe40000004100 */
[C---:B------:R-:W-:Y:S01]  /*9f20*/  FMUL.FTZ R8, R27.reuse, R20 ;  /* 0x000000141b087220 */ /* 0x040fe20000410000 */
[----:B------:R-:W-:Y:S02]  /*9f30*/  HADD2.F32 R26, -RZ, R26.H1_H1 ;  /* 0x3000001aff1a7230 */ /* 0x000fe40000004100 */
        /* <DEDUP_REMOVED lines=27> */
.L_x_14458:
[----:B------:R-:W-:Y:S05]  /*a0f0*/  BSYNC B0 ;  /* 0x0000000000007941 */ /* 0x000fea0003800000 */
.L_x_14444:
        /* <DEDUP_REMOVED lines=8> */
.L_x_14441:
[----:B-123--:R-:W1:Y:S01]  /*a180*/  S2R R0, SR_TID.X ;  /* 0x0000000000007919 */ /* 0x00ee620000002100 */
[----:B------:R-:W-:Y:S05]  /*a190*/  WARPSYNC.ALL ;  /* 0x0000000000007948 */ /* 0x000fea0003800000 */
[----:B-1----:R-:W-:-:S05]  /*a1a0*/  SHF.R.U32.HI R0, RZ, 0x7, R0 ;  /* 0x00000007ff007819 */ /* 0x002fca0000011600 */
[----:B------:R-:W-:Y:S01]  /*a1b0*/  VIADD R72, R0, 0x8 ;  /* 0x0000000800487836 */ /* 0x000fe20000000000 */
[----:B------:R-:W-:-:S04]  /*a1c0*/  MOV R0, UR44 ;  /* 0x0000002c00007c02 */ /* 0x000fc80008000f00 */
[----:B------:R1:W-:Y:S01]  /*a1d0*/  BAR.SYNC.DEFER_BLOCKING R72, 0x100 ;  /* 0x000400480000751d */ /* 0x0003e20000010000 */
[----:B------:R-:W-:-:S13]  /*a1e0*/  ISETP.NE.AND P0, PT, R0, 0x3, PT ;  /* 0x000000030000780c */ /* 0x000fda0003f05270 */
[----:B-1----:R-:W-:Y:S05]  /*a1f0*/  @!P0 BRA `(.L_x_14468) ;  /* 0x0000000000048947 */ /* 0x002fea0003800000 */
[----:B------:R-:W-:Y:S01]  /*a200*/  BPT.TRAP 0x1 ;  /* 0x000000040000795c */ /* 0x000fe20000300000 */
.L_x_14468:
[----:B0-----:R-:W-:Y:S01]  /*a210*/  IMAD R13, R22, 0x8, R19 ;  /* 0x00000008160d7824 */ /* 0x001fe200078e0213 */
[----:B------:R-:W-:-:S04]  /*a220*/  SHF.L.U32 R74, R204, 0x1f, RZ ;  /* 0x0000001fcc4a7819 */ /* 0x000fc800000006ff */
[----:B------:R0:W1:Y:S01]  /*a230*/  SYNCS.PHASECHK.TRANS64.TRYWAIT P1, [R13+URZ+0x22830], R74 ;  /* 0x0228304a0d0075a7 */ /* 0x000062000802017f */
[----:B------:R-:W-:Y:S05]  /*a240*/  @!P0 BRA `(.L_x_14469) ;  /* 0x0000000000048947 */ /* 0x000fea0003800000 */
[----:B------:R-:W-:Y:S01]  /*a250*/  BPT.TRAP 0x1 ;  /* 0x000000040000795c */ /* 0x000fe20000300000 */
.L_x_14469:
[----:B------:R-:W-:Y:S01]  /*a260*/  VIADD R0, R19, 0x1c400 ;  /* 0x0001c40013007836 */ /* 0x000fe20000000000 */
[----:B------:R-:W-:Y:S01]  /*a270*/  LOP3.LUT R4, R32, 0x10000, RZ, 0xfc, !PT ;  /* 0x0001000020047812 */ /* 0x000fe200078efcff */
[----:B------:R-:W-:-:S03]  /*a280*/  IMAD.MOV.U32 R5, RZ, RZ, 0x40000040 ;  /* 0x40000040ff057424 */ /* 0x000fc600078e00ff */
[----:B------:R-:W-:-:S04]  /*a290*/  SHF.R.U32.HI R0, RZ, 0x4, R0 ;  /* 0x00000004ff007819 */ /* 0x000fc80000011600 */
[----:B------:R-:W-:-:S04]  /*a2a0*/  LOP3.LUT R0, R0, 0x3fff, RZ, 0xc0, !PT ;  /* 0x00003fff00007812 */ /* 0x000fc800078ec0ff */
[----:B------:R-:W-:-:S05]  /*a2b0*/  LOP3.LUT R0, R0, 0x10000, RZ, 0xfc, !PT ;  /* 0x0001000000007812 */ /* 0x000fca00078efcff */
[----:B------:R2:W-:Y:S01]  /*a2c0*/  STL [R1], R0 ;  /* 0x0000000001007387 */ /* 0x0005e20000100800 */
[----:B-1----:R-:W-:Y:S05]  /*a2d0*/  @P1 BRA `(.L_x_14470) ;  /* 0x0000000000081947 */ /* 0x002fea0003800000 */
[----:B------:R-:W1:Y:S02]  /*a2e0*/  SYNCS.PHASECHK.TRANS64.TRYWAIT P1, [R13+URZ+0x22830], R74 ;  /* 0x0228304a0d0075a7 */ /* 0x000e64000802017f */
[----:B-1----:R-:W-:Y:S05]  /*a2f0*/  @!P1 BRA `(.L_x_14471) ;  /* 0x0000016000309947 */ /* 0x002fea0003800000 */
.L_x_14470:
[----:B--2---:R-:W2:Y:S01]  /*a300*/  LDL R0, [R1] ;  /* 0x0000000001007983 */ /* 0x004ea20000100800 */
[----:B------:R-:W-:Y:S01]  /*a310*/  IMAD.MOV.U32 R15, RZ, RZ, 0x40000040 ;  /* 0x40000040ff0f7424 */ /* 0x000fe200078e00ff */
[----:B------:R-:W-:Y:S05]  /*a320*/  WARPSYNC.ALL ;  /* 0x0000000000007948 */ /* 0x000fea0003800000 */
[C---:B------:R-:W-:Y:S01]  /*a330*/  R2UR UR4, R4.reuse ;  /* 0x00000000040472ca */ /* 0x040fe200000e0000 */
[----:B------:R-:W-:Y:S01]  /*a340*/  WARPGROUP.ARRIVE ;  /* 0x00000000000079c5 */ /* 0x000fe20000000000 */
[----:B------:R-:W-:Y:S01]  /*a350*/  R2UR UR5, R5 ;  /* 0x00000000050572ca */ /* 0x000fe200000e0000 */
[C---:B------:R-:W-:Y:S01]  /*a360*/  VIADD R10, R4.reuse, 0x2 ;  /* 0x00000002040a7836 */ /* 0x040fe20000000000 */
[----:B------:R-:W-:Y:S01]  /*a370*/  R2UR UR7, R15 ;  /* 0x000000000f0772ca */ /* 0x000fe200000e0000 */
[----:B------:R-:W-:Y:S01]  /*a380*/  IMAD.MOV.U32 R7, RZ, RZ, 0x40000040 ;  /* 0x40000040ff077424 */ /* 0x000fe200078e00ff */
[----:B------:R-:W-:Y:S01]  /*a390*/  MOV R11, 0x40000040 ;  /* 0x40000040000b7802 */ /* 0x000fe20000000f00 */
[----:B------:R-:W-:-:S02]  /*a3a0*/  VIADD R8, R4, 0x4 ;  /* 0x0000000404087836 */ /* 0x000fc40000000000 */
[----:B------:R-:W-:Y:S02]  /*a3b0*/  IMAD.MOV.U32 R9, RZ, RZ, 0x40000040 ;  /* 0x40000040ff097424 */ /* 0x000fe400078e00ff */
[----:B------:R-:W-:Y:S02]  /*a3c0*/  IMAD.MOV.U32 R15, RZ, RZ, 0x40000040 ;  /* 0x40000040ff0f7424 */ /* 0x000fe400078e00ff */
[----:B--2---:R-:W-:Y:S02]  /*a3d0*/  IMAD R14, R22, 0x300, R0 ;  /* 0x00000300160e7824 */ /* 0x004fe400078e0200 */
[----:B------:R-:W2:Y:S02]  /*a3e0*/  S2R R0, SR_TID.X ;  /* 0x0000000000007919 */ /* 0x000ea40000002100 */
        /* <DEDUP_REMOVED lines=8> */
[----:B------:R-:W-:Y:S01]  /*a470*/  IMAD.MOV.U32 R7, RZ, RZ, 0x40000040 ;  /* 0x40000040ff077424 */ /* 0x000fe200078e00ff */
[----:B------:R-:W-:Y:S02]  /*a480*/  IADD3 R14, R14, 0x6, RZ ;  /* 0x000000060e0e7810 */ /* 0x000fe40007ffe0ff */
[----:B--2---:R-:W-:-:S04]  /*a490*/  SHF.R.U32.HI R0, RZ, 0x7, R0 ;  /* 0x00000007ff007819 */ /* 0x004fc80000011600 */
[----:B------:R-:W-:Y:S01]  /*a4a0*/  IADD3 R12, -R0, 0xb, RZ ;  /* 0x0000000b000c7810 */ /* 0x000fe20007ffe1ff */
[----:B------:R-:W-:Y:S02]  /*a4b0*/  WARPGROUP.DEPBAR.LE gsb0, 0x0 ;  /* 0x00008000000079c5 */ /* 0x000fe40000010000 */
[----:B------:R-:W-:-:S06]  /*a4c0*/  WARPGROUP.ARRIVE ;  /* 0x00000000000079c5 */ /* 0x000fcc0000000000 */
[----:B------:R-:W-:Y:S01]  /*a4d0*/  HGMMA.64x96x16.F32 R24, gdesc[UR4], R24, gsb0 ;  /* 0x01600000041879f0 */ /* 0x000fe20008000818 */
        /* <DEDUP_REMOVED lines=20> */
.L_x_14472:
[----:B------:R-:W3:Y:S01]  /*a620*/  LDL R21, [R1+0x4] ;  /* 0x0000040001157983 */ /* 0x000ee20000100800 */
[----:B------:R-:W-:Y:S01]  /*a630*/  ULDC UR4, c[0x0][0x9d8] ;  /* 0x0002760000047ab9 */ /* 0x000fe20000000800 */
[----:B------:R-:W4:Y:S02]  /*a640*/  LDC R80, c[0x0][0x448] ;  /* 0x00011200ff507b82 */ /* 0x000f240000000800 */
[----:B------:R-:W3:Y:S01]  /*a650*/  LDL R3, [R1+0x40] ;  /* 0x0000400001037983 */ /* 0x000ee20000100800 */
[----:B------:R-:W-:-:S03]  /*a660*/  FMUL.FTZ R75, R24, UR4 ;  /* 0x00000004184b7c20 */ /* 0x000fc60008410000 */
[----:B------:R-:W5:Y:S01]  /*a670*/  LDL R82, [R1+0x28] ;  /* 0x0000280001527983 */ /* 0x000f620000100800 */
[----:B------:R-:W-:Y:S01]  /*a680*/  FMUL.FTZ R24, R34, UR4 ;  /* 0x0000000422187c20 */ /* 0x000fe20008410000 */
[----:B------:R-:W-:Y:S01]  /*a690*/  FMUL.FTZ R79, R32, UR4 ;  /* 0x00000004204f7c20 */ /* 0x000fe20008410000 */
[----:B------:R-:W-:Y:S01]  /*a6a0*/  FMUL.FTZ R76, R28, UR4 ;  /* 0x000000041c4c7c20 */ /* 0x000fe20008410000 */
[----:B------:R-:W2:Y:S01]  /*a6b0*/  LDL R34, [R1+0x30] ;  /* 0x0000300001227983 */ /* 0x000ea20000100800 */
[----:B------:R-:W-:Y:S01]  /*a6c0*/  FMUL.FTZ R20, R30, UR4 ;  /* 0x000000041e147c20 */ /* 0x000fe20008410000 */
[----:B------:R-:W-:Y:S01]  /*a6d0*/  FMUL.FTZ R42, R42, UR4 ;  /* 0x000000042a2a7c20 */ /* 0x000fe20008410000 */
[----:B------:R-:W-:Y:S01]  /*a6e0*/  FMUL.FTZ R77, R29, UR4 ;  /* 0x000000041d4d7c20 */ /* 0x000fe20008410000 */
[----:B------:R-:W2:Y:S01]  /*a6f0*/  LDL R32, [R1+0x8] ;  /* 0x0000080001207983 */ /* 0x000ea20000100800 */
[----:B------:R-:W-:Y:S01]  /*a700*/  FMUL.FTZ R0, R26, UR4 ;  /* 0x000000041a007c20 */ /* 0x000fe20008410000 */
[----:B------:R-:W-:Y:S01]  /*a710*/  FMUL.FTZ R14, R27, UR4 ;  /* 0x000000041b0e7c20 */ /* 0x000fe20008410000 */
[----:B------:R-:W-:Y:S01]  /*a720*/  FMUL.FTZ R15, R31, UR4 ;  /* 0x000000041f0f7c20 */ /* 0x000fe20008410000 */
[----:B------:R-:W-:Y:S01]  /*a730*/  LOP3.LUT R23, R23, 0xfffffffe, RZ, 0xc0, !PT ;  /* 0xfffffffe17177812 */ /* 0x000fe200078ec0ff */
[----:B------:R-:W-:Y:S01]  /*a740*/  FMUL.FTZ R73, R25, UR4 ;  /* 0x0000000419497c20 */ /* 0x000fe20008410000 */
[----:B------:R-:W-:Y:S01]  /*a750*/  FMUL.FTZ R43, R43, UR4 ;  /* 0x000000042b2b7c20 */ /* 0x000fe20008410000 */
[----:B------:R-:W-:Y:S01]  /*a760*/  FMUL.FTZ R47, R47, UR4 ;  /* 0x000000042f2f7c20 */ /* 0x000fe20008410000 */
[----:B------:R-:W-:Y:S01]  /*a770*/  FMUL.FTZ R46, R46, UR4 ;  /* 0x000000042e2e7c20 */ /* 0x000fe20008410000 */
[----:B------:R-:W-:Y:S01]  /*a780*/  FMUL.FTZ R50, R50, UR4 ;  /* 0x0000000432327c20 */ /* 0x000fe20008410000 */
[----:B----4-:R-:W-:Y:S01]  /*a790*/  ISETP.NE.AND P1, PT, R80, 0x1, PT ;  /* 0x000000015000780c */ /* 0x010fe20003f25270 */
[----:B------:R5:W-:Y:S01]  /*a7a0*/  MUFU.TANH R29, R42 ;  /* 0x0000002a001d7308 */ /* 0x000be20000002400 */
[----:B------:R-:W-:Y:S01]  /*a7b0*/  FMUL.FTZ R25, R35, UR4 ;  /* 0x0000000423197c20 */ /* 0x000fe20008410000 */
[----:B------:R-:W-:Y:S01]  /*a7c0*/  FMUL.FTZ R78, R33, UR4 ;  /* 0x00000004214e7c20 */ /* 0x000fe20008410000 */
[----:B------:R-:W-:Y:S01]  /*a7d0*/  FMUL.FTZ R54, R54, UR4 ;  /* 0x0000000436367c20 */ /* 0x000fe20008410000 */
[----:B------:R-:W-:Y:S01]  /*a7e0*/  FMUL.FTZ R81, R36, UR4 ;  /* 0x0000000424517c20 */ /* 0x000fe20008410000 */
[----:B------:R-:W-:-:S03]  /*a7f0*/  ULDC UR37, c[0x0][0x988] ;  /* 0x0002620000257ab9 */ /* 0x000fc60000000800 */
[----:B------:R-:W4:Y:S04]  /*a800*/  MUFU.TANH R0, R0 ;  /* 0x0000000000007308 */ /* 0x000f280000002400 */
[----:B------:R-:W0:Y:S04]  /*a810*/  @P1 LDC R28, c[0x0][0x44c] ;  /* 0x00011300ff1c1b82 */ /* 0x000e280000000800 */
[----:B------:R-:W1:Y:S04]  /*a820*/  MUFU.TANH R14, R14 ;  /* 0x0000000e000e7308 */ /* 0x000e680000002400 */
[----:B------:R-:W4:Y:S04]  /*a830*/  @P1 LDC R30, c[0x0][0x450] ;  /* 0x00011400ff1e1b82 */ /* 0x000f280000000800 */
[----:B------:R-:W1:Y:S01]  /*a840*/  MUFU.TANH R20, R20 ;  /* 0x0000001400147308 */ /* 0x000e620000002400 */
[----:B------:R-:W-:Y:S01]  /*a850*/  @P1 LOP3.LUT R23, R23, 0x1, RZ, 0xfc, !PT ;  /* 0x0000000117171812 */ /* 0x000fe200078efcff */
[----:B------:R-:W-:-:S06]  /*a860*/  FMUL.FTZ R27, R38, UR4 ;  /* 0x00000004261b7c20 */ /* 0x000fcc0008410000 */
[----:B------:R-:W1:Y:S01]  /*a870*/  MUFU.TANH R15, R15 ;  /* 0x0000000f000f7308 */ /* 0x000e620000002400 */
[----:B------:R-:W-:-:S07]  /*a880*/  FMUL.FTZ R26, R39, UR4 ;  /* 0x00000004271a7c20 */ /* 0x000fce0008410000 */
[----:B------:R-:W1:Y:S08]  /*a890*/  MUFU.TANH R24, R24 ;  /* 0x0000001800187308 */ /* 0x000e700000002400 */
[----:B------:R-:W1:Y:S01]  /*a8a0*/  MUFU.TANH R25, R25 ;  /* 0x0000001900197308 */ /* 0x000e620000002400 */
[----:B------:R-:W-:-:S07]  /*a8b0*/  FMUL.FTZ R38, R41, UR4 ;  /* 0x0000000429267c20 */ /* 0x000fce0008410000 */
[----:B------:R-:W1:Y:S08]  /*a8c0*/  MUFU.TANH R27, R27 ;  /* 0x0000001b001b7308 */ /* 0x000e700000002400 */
[----:B------:R-:W-:Y:S08]  /*a8d0*/  MUFU.TANH R31, R47 ;  /* 0x0000002f001f7308 */ /* 0x000ff00000002400 */
[----:B------:R-:W1:Y:S01]  /*a8e0*/  MUFU.TANH R26, R26 ;  /* 0x0000001a001a7308 */ /* 0x000e620000002400 */
[----:B------:R-:W-:-:S07]  /*a8f0*/  FMUL.FTZ R80, R37, UR4 ;  /* 0x0000000425507c20 */ /* 0x000fce0008410000 */
[----:B------:R-:W-:Y:S08]  /*a900*/  MUFU.TANH R46, R46 ;  /* 0x0000002e002e7308 */ /* 0x000ff00000002400 */
[----:B------:R-:W-:Y:S01]  /*a910*/  MUFU.TANH R33, R50 ;  /* 0x0000003200217308 */ /* 0x000fe20000002400 */
[----:B------:R-:W-:Y:S01]  /*a920*/  FMUL.FTZ R55, R55, UR4 ;  /* 0x0000000437377c20 */ /* 0x000fe20008410000 */
[----:B------:R-:W-:-:S06]  /*a930*/  FMUL.FTZ R58, R58, UR4 ;  /* 0x000000043a3a7c20 */ /* 0x000fcc0008410000 */
[----:B------:R-:W-:Y:S01]  /*a940*/  MUFU.TANH R36, R54 ;  /* 0x0000003600247308 */ /* 0x000fe20000002400 */
[----:B------:R-:W-:Y:S01]  /*a950*/  FMUL.FTZ R59, R59, UR4 ;  /* 0x000000043b3b7c20 */ /* 0x000fe20008410000 */
[----:B------:R-:W-:Y:S01]  /*a960*/  FMUL.FTZ R62, R62, UR4 ;  /* 0x000000043e3e7c20 */ /* 0x000fe20008410000 */
[----:B------:R-:W-:-:S05]  /*a970*/  FMUL.FTZ R63, R63, UR4 ;  /* 0x000000043f3f7c20 */ /* 0x000fca0008410000 */
[----:B------:R-:W-:Y:S01]  /*a980*/  MUFU.TANH R59, R59 ;  /* 0x0000003b003b7308 */ /* 0x000fe20000002400 */
[----:B------:R-:W-:-:S07]  /*a990*/  FMUL.FTZ R66, R66, UR4 ;  /* 0x0000000442427c20 */ /* 0x000fce0008410000 */
[----:B------:R-:W-:Y:S01]  /*a9a0*/  MUFU.TANH R62, R62 ;  /* 0x0000003e003e7308 */ /* 0x000fe20000002400 */
[----:B------:R-:W-:Y:S01]  /*a9b0*/  FMUL.FTZ R67, R67, UR4 ;  /* 0x0000000443437c20 */ /* 0x000fe20008410000 */
[----:B------:R-:W-:-:S06]  /*a9c0*/  FMUL.FTZ R70, R70, UR4 ;  /* 0x0000000446467c20 */ /* 0x000fcc0008410000 */
[----:B------:R-:W-:Y:S01]  /*a9d0*/  MUFU.TANH R66, R66 ;  /* 0x0000004200427308 */ /* 0x000fe20000002400 */
[----:B------:R-:W-:-:S07]  /*a9e0*/  FMUL.FTZ R71, R71, UR4 ;  /* 0x0000000447477c20 */ /* 0x000fce0008410000 */
[----:B------:R-:W-:Y:S08]  /*a9f0*/  MUFU.TANH R70, R70 ;  /* 0x0000004600467308 */ /* 0x000ff00000002400 */
[----:B------:R-:W-:Y:S08]  /*aa00*/  MUFU.TANH R71, R71 ;  /* 0x0000004700477308 */ /* 0x000ff00000002400 */
[----:B------:R-:W-:Y:S08]  /*aa10*/  MUFU.TANH R75, R75 ;  /* 0x0000004b004b7308 */ /* 0x000ff00000002400 */
[----:B------:R-:W-:Y:S08]  /*aa20*/  MUFU.TANH R73, R73 ;  /* 0x0000004900497308 */ /* 0x000ff00000002400 */
[----:B------:R-:W-:Y:S08]  /*aa30*/  MUFU.TANH R76, R76 ;  /* 0x0000004c004c7308 */ /* 0x000ff00000002400 */
[----:B------:R-:W-:Y:S08]  /*aa40*/  MUFU.TANH R77, R77 ;  /* 0x0000004d004d7308 */ /* 0x000ff00000002400 */
[----:B------:R-:W-:Y:S01]  /*aa50*/  MUFU.TANH R79, R79 ;  /* 0x0000004f004f7308 */ /* 0x000fe20000002400 */
[----:B---3--:R-:W-:-:S07]  /*aa60*/  IMAD.IADD R21, R3, 0x1, R21 ;  /* 0x0000000103157824 */ /* 0x008fce00078e0215 */
[----:B------:R-:W-:Y:S01]  /*aa70*/  MUFU.TANH R78, R78 ;  /* 0x0000004e004e7308 */ /* 0x000fe20000002400 */
[----:B0-----:R-:W-:-:S05]  /*aa80*/  @P1 IMAD.HI.U32 R3, R21, R28, RZ ;  /* 0x0000001c15031227 */ /* 0x001fca00078e00ff */
[----:B----4-:R-:W-:Y:S01]  /*aa90*/  @P1 SHF.R.U32.HI R21, RZ, R30, R3 ;  /* 0x0000001eff151219 */ /* 0x010fe20000011603 */
[----:B-----5:R-:W-:Y:S01]  /*aaa0*/  IMAD R42, R176, -0x60, R82 ;  /* 0xffffffa0b02a7824 */ /* 0x020fe200078e0252 */
[----:B------:R-:W-:Y:S03]  /*aab0*/  MUFU.TANH R81, R81 ;  /* 0x0000005100517308 */ /* 0x000fe60000002400 */
[----:B------:R-:W0:Y:S01]  /*aac0*/  SHFL.IDX PT, R3, R21, 0x1, 0x1c1f ;  /* 0x003c1f0015037f89 */ /* 0x000e2200000e0000 */
[C-C-:B--2---:R-:W-:Y:S02]  /*aad0*/  IADD3 R83, -R34.reuse, 0x61, R42.reuse ;  /* 0x0000006122537810 */ /* 0x144fe40007ffe12a */
[----:B------:R-:W-:-:S03]  /*aae0*/  IADD3 R42, -R34, 0x60, R42 ;  /* 0x00000060222a7810 */ /* 0x000fc60007ffe12a */
[----:B------:R-:W-:Y:S01]  /*aaf0*/  IMAD.IADD R83, R83, 0x1, -R32 ;  /* 0x0000000153537824 */ /* 0x000fe200078e0a20 */
[----:B------:R1:W2:Y:S01]  /*ab00*/  MUFU.TANH R30, R43 ;  /* 0x0000002b001e7308 */ /* 0x0002a20000002400 */
[----:B------:R-:W-:-:S03]  /*ab10*/  FMUL.FTZ R28, R51, UR4 ;  /* 0x00000004331c7c20 */ /* 0x000fc60008410000 */
[----:B0-----:R-:W-:-:S04]  /*ab20*/  VIADDMNMX R3, R3, R83, R42, PT ;  /* 0x0000005303037246 */ /* 0x001fc8000380012a */
[C---:B------:R-:W-:Y:S02]  /*ab30*/  ISETP.GT.AND P1, PT, R3.reuse, RZ, PT ;  /* 0x000000ff0300720c */ /* 0x040fe40003f24270 */
[C---:B------:R-:W-:Y:S02]  /*ab40*/  ISETP.GT.AND P2, PT, R3.reuse, 0x1, PT ;  /* 0x000000010300780c */ /* 0x040fe40003f44270 */
[C---:B------:R-:W-:Y:S02]  /*ab50*/  ISETP.GT.AND P3, PT, R3.reuse, 0x8, PT ;  /* 0x000000080300780c */ /* 0x040fe40003f64270 */
[----:B------:R-:W-:Y:S02]  /*ab60*/  FSEL R51, R0, -INF , P1 ;  /* 0xff80000000337808 */ /* 0x000fe40000800000 */
[----:B-1----:R-:W-:Y:S02]  /*ab70*/  FSEL R43, R14, -INF , P2 ;  /* 0xff8000000e2b7808 */ /* 0x002fe40001000000 */
        /* <DEDUP_REMOVED lines=20> */
[----:B------:R-:W-:Y:S01]  /*acc0*/  FMNMX.FTZ R0, R24, R15, !PT ;  /* 0x0000000f18007209 */ /* 0x000fe20007810000 */
[----:B------:R-:W0:Y:S01]  /*acd0*/  MUFU.TANH R28, R28 ;  /* 0x0000001c001c7308 */ /* 0x000e220000002400 */
[----:B------:R-:W-:Y:S02]  /*ace0*/  ISETP.GT.AND P2, PT, R3, 0x28, PT ;  /* 0x000000280300780c */ /* 0x000fe40003f44270 */
[----:B--2---:R-:W-:Y:S02]  /*acf0*/  FSEL R20, R30, -INF , P1 ;  /* 0xff8000001e147808 */ /* 0x004fe40000800000 */
[----:B------:R-:W-:Y:S02]  /*ad00*/  FMNMX.FTZ R15, R25, R0, !PT ;  /* 0x00000000190f7209 */ /* 0x000fe40007810000 */
[----:B------:R-:W-:-:S02]  /*ad10*/  ISETP.GT.AND P1, PT, R3, 0x29, PT ;  /* 0x000000290300780c */ /* 0x000fc40003f24270 */
[----:B------:R-:W-:Y:S02]  /*ad20*/  FSEL R29, R46, -INF , P2 ;  /* 0xff8000002e1d7808 */ /* 0x000fe40001000000 */
[----:B------:R-:W-:Y:S01]  /*ad30*/  FMNMX.FTZ R0, R20, R15, !PT ;  /* 0x0000000f14007209 */ /* 0x000fe20007810000 */
[----:B------:R-:W1:Y:S01]  /*ad40*/  MUFU.TANH R34, R55 ;  /* 0x0000003700227308 */ /* 0x000e620000002400 */
[----:B------:R-:W-:Y:S02]  /*ad50*/  ISETP.GT.AND P2, PT, R3, 0x30, PT ;  /* 0x000000300300780c */ /* 0x000fe40003f44270 */
[----:B------:R-:W-:Y:S02]  /*ad60*/  FSEL R31, R31, -INF , P1 ;  /* 0xff8000001f1f7808 */ /* 0x000fe40000800000 */
[----:B------:R-:W-:Y:S02]  /*ad70*/  FMNMX.FTZ R0, R29, R0, !PT ;  /* 0x000000001d007209 */ /* 0x000fe40007810000 */
[----:B------:R-:W-:Y:S01]  /*ad80*/  ISETP.GT.AND P1, PT, R3, 0x31, PT ;  /* 0x000000310300780c */ /* 0x000fe20003f24270 */
[----:B------:R-:W2:Y:S01]  /*ad90*/  MUFU.TANH R32, R58 ;  /* 0x0000003a00207308 */ /* 0x000ea20000002400 */
[----:B------:R-:W-:-:S02]  /*ada0*/  FSEL R33, R33, -INF , P2 ;  /* 0xff80000021217808 */ /* 0x000fc40001000000 */
[----:B------:R-:W-:Y:S02]  /*adb0*/  FMNMX.FTZ R0, R31, R0, !PT ;  /* 0x000000001f007209 */ /* 0x000fe40007810000 */
[----:B------:R-:W-:Y:S02]  /*adc0*/  ISETP.GT.AND P2, PT, R3, 0x38, PT ;  /* 0x000000380300780c */ /* 0x000fe40003f44270 */
[----:B0-----:R-:W-:Y:S02]  /*add0*/  FSEL R35, R28, -INF , P1 ;  /* 0xff8000001c237808 */ /* 0x001fe40000800000 */
[----:B------:R-:W-:Y:S02]  /*ade0*/  FMNMX.FTZ R0, R33, R0, !PT ;  /* 0x0000000021007209 */ /* 0x000fe40007810000 */
[----:B------:R-:W-:Y:S02]  /*adf0*/  ISETP.GT.AND P1, PT, R3, 0x39, PT ;  /* 0x000000390300780c */ /* 0x000fe40003f24270 */
[----:B------:R-:W-:-:S02]  /*ae00*/  FSEL R36, R36, -INF , P2 ;  /* 0xff80000024247808 */ /* 0x000fc40001000000 */
[----:B------:R-:W-:Y:S01]  /*ae10*/  FMNMX.FTZ R15, R35, R0, !PT ;  /* 0x00000000230f7209 */ /* 0x000fe20007810000 */
[----:B------:R-:W0:Y:S01]  /*ae20*/  MUFU.TANH R26, R63 ;  /* 0x0000003f001a7308 */ /* 0x000e220000002400 */
[C---:B------:R-:W-:Y:S02]  /*ae30*/  ISETP.GT.AND P2, PT, R3.reuse, 0x40, PT ;  /* 0x000000400300780c */ /* 0x040fe40003f44270 */
[----:B-1----:R-:W-:Y:S02]  /*ae40*/  FSEL R34, R34, -INF , P1 ;  /* 0xff80000022227808 */ /* 0x002fe40000800000 */
[----:B------:R-:W-:Y:S02]  /*ae50*/  FMNMX.FTZ R15, R36, R15, !PT ;  /* 0x0000000f240f7209 */ /* 0x000fe40007810000 */
[----:B------:R-:W-:Y:S02]  /*ae60*/  ISETP.GT.AND P1, PT, R3, 0x41, PT ;  /* 0x000000410300780c */ /* 0x000fe40003f24270 */
[----:B--2---:R-:W-:-:S02]  /*ae70*/  FSEL R32, R32, -INF , P2 ;  /* 0xff80000020207808 */ /* 0x004fc40001000000 */
[----:B------:R-:W-:Y:S01]  /*ae80*/  FMNMX.FTZ R15, R34, R15, !PT ;  /* 0x0000000f220f7209 */ /* 0x000fe20007810000 */
[----:B------:R-:W1:Y:S01]  /*ae90*/  MUFU.TANH R14, R67 ;  /* 0x00000043000e7308 */ /* 0x000e620000002400 */
[----:B------:R-:W-:Y:S02]  /*aea0*/  ISETP.GT.AND P2, PT, R3, 0x48, PT ;  /* 0x000000480300780c */ /* 0x000fe40003f44270 */
[----:B------:R-:W-:Y:S02]  /*aeb0*/  FSEL R30, R59, -INF , P1 ;  /* 0xff8000003b1e7808 */ /* 0x000fe40000800000 */
        /* <DEDUP_REMOVED lines=8> */
[----:B------:R-:W-:-:S02]  /*af40*/  FSEL R15, R66, -INF , P2 ;  /* 0xff800000420f7808 */ /* 0x000fc40001000000 */
[----:B------:R-:W-:Y:S02]  /*af50*/  FMNMX.FTZ R0, R26, R55, !PT ;  /* 0x000000371a007209 */ /* 0x000fe40007810000 */
[----:B------:R-:W-:Y:S02]  /*af60*/  ISETP.GT.AND P2, PT, R3, 0x58, PT ;  /* 0x000000580300780c */ /* 0x000fe40003f44270 */
[----:B-1----:R-:W-:Y:S02]  /*af70*/  FSEL R14, R14, -INF , P1 ;  /* 0xff8000000e0e7808 */ /* 0x002fe40000800000 */
[----:B------:R-:W-:Y:S01]  /*af80*/  FMNMX.FTZ R55, R15, R0, !PT ;  /* 0x000000000f377209 */ /* 0x000fe20007810000 */
[----:B------:R-:W-:Y:S01]  /*af90*/  FMUL.FTZ R46, R44, UR4 ;  /* 0x000000042c2e7c20 */ /* 0x000fe20008410000 */
[----:B------:R-:W-:Y:S02]  /*afa0*/  ISETP.GT.AND P1, PT, R3, 0x59, PT ;  /* 0x000000590300780c */ /* 0x000fe40003f24270 */
[----:B------:R-:W-:-:S02]  /*afb0*/  FSEL R3, R70, -INF , P2 ;  /* 0xff80000046037808 */ /* 0x000fc40001000000 */
[----:B------:R-:W-:Y:S02]  /*afc0*/  FMNMX.FTZ R44, R14, R55, !PT ;  /* 0x000000370e2c7209 */ /* 0x000fe40007810000 */
[----:B------:R-:W-:Y:S02]  /*afd0*/  FSEL R0, R71, -INF , P1 ;  /* 0xff80000047007808 */ /* 0x000fe40000800000 */
[----:B------:R-:W-:-:S04]  /*afe0*/  FMNMX.FTZ R55, R3, R44, !PT ;  /* 0x0000002c03377209 */ /* 0x000fc80007810000 */
[----:B------:R-:W-:-:S05]  /*aff0*/  FMNMX.FTZ R55, R0, R55, !PT ;  /* 0x0000003700377209 */ /* 0x000fca0007810000 */
[----:B------:R-:W0:Y:S04]  /*b000*/  SHFL.BFLY PT, R44, R55, 0x2, 0x1f ;  /* 0x0c401f00372c7f89 */ /* 0x000e2800000e0000 */
[----:B------:R-:W1:Y:S01]  /*b010*/  SHFL.IDX PT, R21, R21, RZ, 0x1c1f ;  /* 0x001c1fff15157589 */ /* 0x000e6200000e0000 */
[----:B0-----:R-:W-:-:S05]  /*b020*/  FMNMX.FTZ R44, R55, R44, !PT ;  /* 0x0000002c372c7209 */ /* 0x001fca0007810000 */
[----:B------:R-:W0:Y:S01]  /*b030*/  SHFL.BFLY PT, R63, R44, 0x1, 0x1f ;  /* 0x0c201f002c3f7f89 */ /* 0x000e2200000e0000 */
[----:B-1----:R-:W-:-:S04]  /*b040*/  VIADDMNMX R83, R21, R83, R42, PT ;  /* 0x0000005315537246 */ /* 0x002fc8000380012a */
[C---:B------:R-:W-:Y:S02]  /*b050*/  ISETP.GT.AND P1, PT, R83.reuse, RZ, PT ;  /* 0x000000ff5300720c */ /* 0x040fe40003f24270 */
[C---:B------:R-:W-:Y:S02]  /*b060*/  ISETP.GT.AND P2, PT, R83.reuse, 0x1, PT ;  /* 0x000000015300780c */ /* 0x040fe40003f44270 */
[----:B------:R-:W-:Y:S02]  /*b070*/  ISETP.GT.AND P3, PT, R83, 0x8, PT ;  /* 0x000000085300780c */ /* 0x000fe40003f64270 */
[----:B------:R-:W-:Y:S02]  /*b080*/  FSEL R75, R75, -INF , P1 ;  /* 0xff8000004b4b7808 */ /* 0x000fe40000800000 */
[----:B------:R-:W-:Y:S01]  /*b090*/  FSEL R42, R73, -INF , P2 ;  /* 0xff800000492a7808 */ /* 0x000fe20001000000 */
[----:B------:R-:W-:Y:S01]  /*b0a0*/  FMUL.FTZ R54, R56, UR4 ;  /* 0x0000000438367c20 */ /* 0x000fe20008410000 */
[----:B------:R-:W-:Y:S01]  /*b0b0*/  FMUL.FTZ R56, R61, UR4 ;  /* 0x000000043d387c20 */ /* 0x000fe20008410000 */
[----:B------:R-:W-:Y:S01]  /*b0c0*/  ISETP.GT.AND P1, PT, R83, 0x9, PT ;  /* 0x000000095300780c */ /* 0x000fe20003f24270 */
[----:B------:R-:W-:Y:S01]  /*b0d0*/  FMUL.FTZ R40, R40, UR4 ;  /* 0x0000000428287c20 */ /* 0x000fe20008410000 */
[----:B------:R-:W-:-:S02]  /*b0e0*/  FSEL R76, R76, -INF , P3 ;  /* 0xff8000004c4c7808 */ /* 0x000fc40001800000 */
[----:B------:R-:W-:Y:S01]  /*b0f0*/  FMNMX.FTZ R61, R75, R42, !PT ;  /* 0x0000002a4b3d7209 */ /* 0x000fe20007810000 */
[----:B------:R-:W1:Y:S01]  /*b100*/  MUFU.TANH R80, R80 ;  /* 0x0000005000507308 */ /* 0x000e620000002400 */
[----:B------:R-:W-:Y:S02]  /*b110*/  ISETP.GT.AND P2, PT, R83, 0x10, PT ;  /* 0x000000105300780c */ /* 0x000fe40003f44270 */
[----:B0-----:R-:W-:Y:S02]  /*b120*/  FMNMX.FTZ R21, R44, R63, !PT ;  /* 0x0000003f2c157209 */ /* 0x001fe40007810000 */
[----:B------:R-:W-:Y:S02]  /*b130*/  FSEL R77, R77, -INF , P1 ;  /* 0xff8000004d4d7808 */ /* 0x000fe40000800000 */
[----:B------:R-:W-:Y:S01]  /*b140*/  FMNMX.FTZ R44, R76, R61, !PT ;  /* 0x0000003d4c2c7209 */ /* 0x000fe20007810000 */
[----:B------:R-:W0:Y:S01]  /*b150*/  MUFU.TANH R40, R40 ;  /* 0x0000002800287308 */ /* 0x000e220000002400 */
[----:B------:R-:W-:Y:S01]  /*b160*/  ISETP.GT.AND P3, PT, R83, 0x11, PT ;  /* 0x000000115300780c */ /* 0x000fe20003f64270 */
[----:B------:R-:W-:Y:S01]  /*b170*/  FMUL.FTZ R62, R21, UR37 ;  /* 0x00000025153e7c20 */ /* 0x000fe20008410000 */
[----:B------:R-:W-:-:S02]  /*b180*/  FSEL R79, R79, -INF , P2 ;  /* 0xff8000004f4f7808 */ /* 0x000fc40001000000 */
[----:B------:R-:W-:Y:S02]  /*b190*/  FMNMX.FTZ R44, R77, R44, !PT ;  /* 0x0000002c4d2c7209 */ /* 0x000fe40007810000 */
[----:B------:R-:W-:Y:S01]  /*b1a0*/  FSETP.NEU.FTZ.AND P4, PT, R21, -INF , PT ;  /* 0xff8000001500780b */ /* 0x000fe20003f9d000 */
[----:B------:R-:W2:Y:S01]  /*b1b0*/  MUFU.TANH R38, R38 ;  /* 0x0000002600267308 */ /* 0x000ea20000002400 */
[----:B------:R-:W-:Y:S01]  /*b1c0*/  ISETP.GT.AND P1, PT, R83, 0x18, PT ;  /* 0x000000185300780c */ /* 0x000fe20003f24270 */
[----:B------:R-:W-:Y:S01]  /*b1d0*/  FMUL.FTZ R45, R45, UR4 ;  /* 0x000000042d2d7c20 */ /* 0x000fe20008410000 */
[----:B------:R-:W-:Y:S02]  /*b1e0*/  FSEL R78, R78, -INF , P3 ;  /* 0xff8000004e4e7808 */ /* 0x000fe40001800000 */
[----:B------:R-:W-:Y:S02]  /*b1f0*/  FMNMX.FTZ R61, R79, R44, !PT ;  /* 0x0000002c4f3d7209 */ /* 0x000fe40007810000 */
[----:B------:R-:W-:Y:S01]  /*b200*/  FSEL R44, R62, RZ, P4 ;  /* 0x000000ff3e2c7208 */ /* 0x000fe20002000000 */
[----:B------:R-:W3:Y:S01]  /*b210*/  MUFU.TANH R46, R46 ;  /* 0x0000002e002e7308 */ /* 0x000ee20000002400 */
[----:B------:R-:W-:Y:S01]  /*b220*/  ISETP.GT.AND P2, PT, R83, 0x19, PT ;  /* 0x000000195300780c */ /* 0x000fe20003f44270 */
[----:B------:R-:W-:Y:S01]  /*b230*/  FMUL.FTZ R50, R48, UR4 ;  /* 0x0000000430327c20 */ /* 0x000fe20008410000 */
[----:B------:R-:W-:-:S02]  /*b240*/  FSEL R81, R81, -INF , P1 ;  /* 0xff80000051517808 */ /* 0x000fc40000800000 */
[----:B------:R-:W-:Y:S01]  /*b250*/  FMNMX.FTZ R62, R78, R61, !PT ;  /* 0x0000003d4e3e7209 */ /* 0x000fe20007810000 */
[----:B------:R-:W-:Y:S01]  /*b260*/  FFMA.FTZ R153, R51, UR37, -R44 ;  /* 0x0000002533997c23 */ /* 0x000fe2000801082c */
[----:B------:R-:W-:Y:S01]  /*b270*/  ISETP.GT.AND P1, PT, R83, 0x20, PT ;  /* 0x000000205300780c */ /* 0x000fe20003f24270 */
[----:B------:R-:W4:Y:S01]  /*b280*/  MUFU.TANH R45, R45 ;  /* 0x0000002d002d7308 */ /* 0x000f220000002400 */
[----:B-1----:R-:W-:Y:S01]  /*b290*/  FSEL R80, R80, -INF , P2 ;  /* 0xff80000050507808 */ /* 0x002fe20001000000 */
[----:B------:R-:W-:Y:S01]  /*b2a0*/  FMUL.FTZ R48, R49, UR4 ;  /* 0x0000000431307c20 */ /* 0x000fe20008410000 */
[----:B------:R-:W-:Y:S01]  /*b2b0*/  FMNMX.FTZ R51, R81, R62, !PT ;  /* 0x0000003e51337209 */ /* 0x000fe20007810000 */
[----:B------:R-:W-:Y:S01]  /*b2c0*/  FMUL.FTZ R49, R52, UR4 ;  /* 0x0000000434317c20 */ /* 0x000fe20008410000 */
[----:B------:R-:W-:Y:S02]  /*b2d0*/  ISETP.GT.AND P2, PT, R83, 0x21, PT ;  /* 0x000000215300780c */ /* 0x000fe40003f44270 */
[----:B0-----:R-:W-:Y:S01]  /*b2e0*/  FSEL R40, R40, -INF , P1 ;  /* 0xff80000028287808 */ /* 0x001fe20000800000 */
[----:B------:R-:W0:Y:S01]  /*b2f0*/  MUFU.TANH R50, R50 ;  /* 0x0000003200327308 */ /* 0x000e220000002400 */
[----:B------:R-:W-:Y:S01]  /*b300*/  FMNMX.FTZ R51, R80, R51, !PT ;  /* 0x0000003350337209 */ /* 0x000fe20007810000 */
[----:B------:R-:W-:Y:S01]  /*b310*/  FMUL.FTZ R52, R53, UR4 ;  /* 0x0000000435347c20 */ /* 0x000fe20008410000 */
[----:B------:R-:W-:-:S02]  /*b320*/  ISETP.GT.AND P1, PT, R83, 0x28, PT ;  /* 0x000000285300780c */ /* 0x000fc40003f24270 */
[----:B--2---:R-:W-:Y:S02]  /*b330*/  FSEL R38, R38, -INF , P2 ;  /* 0xff80000026267808 */ /* 0x004fe40001000000 */
[----:B------:R-:W-:Y:S01]  /*b340*/  FMNMX.FTZ R51, R40, R51, !PT ;  /* 0x0000003328337209 */ /* 0x000fe20007810000 */
[----:B------:R-:W1:Y:S01]  /*b350*/  MUFU.TANH R48, R48 ;  /* 0x0000003000307308 */ /* 0x000e620000002400 */
[----:B------:R-:W-:Y:S01]  /*b360*/  FFMA.FTZ R61, R43, UR37, -R44 ;  /* 0x000000252b3d7c23 */ /* 0x000fe2000801082c */
[C---:B------:R-:W-:Y:S02]  /*b370*/  ISETP.GT.AND P2, PT, R83.reuse, 0x29, PT ;  /* 0x000000295300780c */ /* 0x040fe40003f44270 */
[----:B---3--:R-:W-:Y:S02]  /*b380*/  FSEL R43, R46, -INF , P1 ;  /* 0xff8000002e2b7808 */ /* 0x008fe40000800000 */
[----:B------:R-:W-:Y:S02]  /*b390*/  FMNMX.FTZ R62, R38, R51, !PT ;  /* 0x00000033263e7209 */ /* 0x000fe40007810000 */
[----:B------:R-:W2:Y:S01]  /*b3a0*/  MUFU.TANH R49, R49 ;  /* 0x0000003100317308 */ /* 0x000ea20000002400 */
[----:B------:R-:W-:Y:S01]  /*b3b0*/  ISETP.GT.AND P1, PT, R83, 0x30, PT ;  /* 0x000000305300780c */ /* 0x000fe20003f24270 */
[----:B------:R-:W-:Y:S01]  /*b3c0*/  FMUL.FTZ R53, R57, UR4 ;  /* 0x0000000439357c20 */ /* 0x000fe20008410000 */
[----:B----4-:R-:W-:-:S02]  /*b3d0*/  FSEL R45, R45, -INF , P2 ;  /* 0xff8000002d2d7808 */ /* 0x010fc40001000000 */
[----:B------:R-:W-:-:S03]  /*b3e0*/  FMNMX.FTZ R62, R43, R62, !PT ;  /* 0x0000003e2b3e7209 */ /* 0x000fc60007810000 */
[----:B------:R-:W3:Y:S01]  /*b3f0*/  MUFU.TANH R52, R52 ;  /* 0x0000003400347308 */ /* 0x000ee20000002400 */
[----:B------:R-:W-:Y:S01]  /*b400*/  FFMA.FTZ R155, R47, UR37, -R44 ;  /* 0x000000252f9b7c23 */ /* 0x000fe2000801082c */
[----:B------:R-:W-:Y:S01]  /*b410*/  ISETP.GT.AND P2, PT, R83, 0x31, PT ;  /* 0x000000315300780c */ /* 0x000fe20003f44270 */
[----:B------:R-:W-:Y:S01]  /*b420*/  FMUL.FTZ R55, R60, UR4 ;  /* 0x000000043c377c20 */ /* 0x000fe20008410000 */
[----:B0-----:R-:W-:Y:S02]  /*b430*/  FSEL R47, R50, -INF , P1 ;  /* 0xff800000322f7808 */ /* 0x001fe40000800000 */
[----:B------:R-:W-:Y:S02]  /*b440*/  FMNMX.FTZ R62, R45, R62, !PT ;  /* 0x0000003e2d3e7209 */ /* 0x000fe40007810000 */
[----:B------:R-:W0:Y:S01]  /*b450*/  MUFU.TANH R54, R54 ;  /* 0x0000003600367308 */ /* 0x000e220000002400 */
[----:B------:R-:W-:Y:S02]  /*b460*/  ISETP.GT.AND P1, PT, R83, 0x38, PT ;  /* 0x000000385300780c */ /* 0x000fe40003f24270 */
[----:B-1----:R-:W-:-:S02]  /*b470*/  FSEL R48, R48, -INF , P2 ;  /* 0xff80000030307808 */ /* 0x002fc40001000000 */
[----:B------:R-:W-:-:S03]  /*b480*/  FMNMX.FTZ R51, R47, R62, !PT ;  /* 0x0000003e2f337209 */ /* 0x000fc60007810000 */
[----:B------:R-:W1:Y:S01]  /*b490*/  MUFU.TANH R53, R53 ;  /* 0x0000003500357308 */ /* 0x000e620000002400 */
[----:B------:R-:W-:Y:S01]  /*b4a0*/  FFMA.FTZ R50, R41, UR37, -R44 ;  /* 0x0000002529327c23 */ /* 0x000fe2000801082c */
[----:B------:R-:W-:Y:S01]  /*b4b0*/  ISETP.GT.AND P2, PT, R83, 0x39, PT ;  /* 0x000000395300780c */ /* 0x000fe20003f44270 */
[----:B------:R-:W-:Y:S01]  /*b4c0*/  FMUL.FTZ R58, R64, UR4 ;  /* 0x00000004403a7c20 */ /* 0x000fe20008410000 */
[----:B--2---:R-:W-:Y:S02]  /*b4d0*/  FSEL R41, R49, -INF , P1 ;  /* 0xff80000031297808 */ /* 0x004fe40000800000 */
[----:B------:R-:W-:Y:S02]  /*b4e0*/  FMNMX.FTZ R62, R48, R51, !PT ;  /* 0x00000033303e7209 */ /* 0x000fe40007810000 */
[----:B------:R-:W2:Y:S01]  /*b4f0*/  MUFU.TANH R55, R55 ;  /* 0x0000003700377308 */ /* 0x000ea20000002400 */
[----:B------:R-:W-:Y:S01]  /*b500*/  ISETP.GT.AND P1, PT, R83, 0x40, PT ;  /* 0x000000405300780c */ /* 0x000fe20003f24270 */
[----:B------:R-:W-:Y:S01]  /*b510*/  FMUL.FTZ R57, R65, UR4 ;  /* 0x0000000441397c20 */ /* 0x000fe20008410000 */
[----:B---3--:R-:W-:-:S02]  /*b520*/  FSEL R49, R52, -INF , P2 ;  /* 0xff80000034317808 */ /* 0x008fc40001000000 */
        /* <DEDUP_REMOVED lines=8> */
[----:B------:R-:W-:Y:S01]  /*b5b0*/  ISETP.GT.AND P1, PT, R83, 0x48, PT ;  /* 0x000000485300780c */ /* 0x000fe20003f24270 */
[----:B------:R-:W-:Y:S01]  /*b5c0*/  FMUL.FTZ R60, R69, UR4 ;  /* 0x00000004453c7c20 */ /* 0x000fe20008410000 */
[----:B-1----:R-:W-:-:S02]  /*b5d0*/  FSEL R51, R53, -INF , P2 ;  /* 0xff80000035337808 */ /* 0x002fc40001000000 */
[----:B------:R-:W-:-:S03]  /*b5e0*/  FMNMX.FTZ R62, R39, R62, !PT ;  /* 0x0000003e273e7209 */ /* 0x000fc60007810000 */
[----:B------:R-:W1:Y:S01]  /*b5f0*/  MUFU.TANH R57, R57 ;  /* 0x0000003900397308 */ /* 0x000e620000002400 */
[----:B------:R-:W-:Y:S01]  /*b600*/  FFMA.FTZ R52, R37, UR37, -R44 ;  /* 0x0000002525347c23 */ /* 0x000fe2000801082c */
[----:B------:R-:W-:Y:S02]  /*b610*/  ISETP.GT.AND P2, PT, R83, 0x49, PT ;  /* 0x000000495300780c */ /* 0x000fe40003f44270 */
[----:B--2---:R-:W-:Y:S02]  /*b620*/  FSEL R37, R55, -INF , P1 ;  /* 0xff80000037257808 */ /* 0x004fe40000800000 */
[----:B------:R-:W-:Y:S02]  /*b630*/  FMNMX.FTZ R62, R51, R62, !PT ;  /* 0x0000003e333e7209 */ /* 0x000fe40007810000 */
[----:B------:R-:W2:Y:S01]  /*b640*/  MUFU.TANH R59, R59 ;  /* 0x0000003b003b7308 */ /* 0x000ea20000002400 */
[----:B------:R-:W-:Y:S02]  /*b650*/  ISETP.GT.AND P1, PT, R83, 0x50, PT ;  /* 0x000000505300780c */ /* 0x000fe40003f24270 */
[----:B---3--:R-:W-:-:S02]  /*b660*/  FSEL R53, R56, -INF , P2 ;  /* 0xff80000038357808 */ /* 0x008fc40001000000 */
[----:B------:R-:W-:-:S03]  /*b670*/  FMNMX.FTZ R62, R37, R62, !PT ;  /* 0x0000003e253e7209 */ /* 0x000fc60007810000 */
[----:B------:R-:W3:Y:S01]  /*b680*/  MUFU.TANH R60, R60 ;  /* 0x0000003c003c7308 */ /* 0x000ee20000002400 */
[--C-:B------:R-:W-:Y:S01]  /*b690*/  FFMA.FTZ R171, R27, UR37, -R44.reuse ;  /* 0x000000251bab7c23 */ /* 0x100fe2000801082c */
[----:B------:R-:W-:Y:S02]  /*b6a0*/  ISETP.GT.AND P2, PT, R83, 0x51, PT ;  /* 0x000000515300780c */ /* 0x000fe40003f44270 */
[----:B0-----:R-:W-:Y:S02]  /*b6b0*/  FSEL R58, R58, -INF , P1 ;  /* 0xff8000003a3a7808 */ /* 0x001fe40000800000 */
[----:B------:R-:W-:Y:S01]  /*b6c0*/  FMNMX.FTZ R27, R53, R62, !PT ;  /* 0x0000003e351b7209 */ /* 0x000fe20007810000 */
[----:B------:R-:W-:Y:S01]  /*b6d0*/  FFMA.FTZ R54, R24, UR37, -R44 ;  /* 0x0000002518367c23 */ /* 0x000fe2000801082c */
[----:B------:R-:W-:Y:S02]  /*b6e0*/  ISETP.GT.AND P1, PT, R83, 0x58, PT ;  /* 0x000000585300780c */ /* 0x000fe40003f24270 */
[----:B-1----:R-:W-:-:S02]  /*b6f0*/  FSEL R57, R57, -INF , P2 ;  /* 0xff80000039397808 */ /* 0x002fc40001000000 */
[----:B------:R-:W-:Y:S02]  /*b700*/  FMNMX.FTZ R24, R58, R27, !PT ;  /* 0x0000001b3a187209 */ /* 0x000fe40007810000 */
[----:B------:R-:W-:Y:S02]  /*b710*/  ISETP.GT.AND P2, PT, R83, 0x59, PT ;  /* 0x000000595300780c */ /* 0x000fe40003f44270 */
[----:B--2---:R-:W-:Y:S02]  /*b720*/  FSEL R59, R59, -INF , P1 ;  /* 0xff8000003b3b7808 */ /* 0x004fe40000800000 */
[----:B------:R-:W-:Y:S02]  /*b730*/  FMNMX.FTZ R24, R57, R24, !PT ;  /* 0x0000001839187209 */ /* 0x000fe40007810000 */
[----:B---3--:R-:W-:Y:S02]  /*b740*/  FSEL R27, R60, -INF , P2 ;  /* 0xff8000003c1b7808 */ /* 0x008fe40001000000 */
[----:B------:R-:W-:-:S04]  /*b750*/  FMNMX.FTZ R24, R59, R24, !PT ;  /* 0x000000183b187209 */ /* 0x000fc80007810000 */
[----:B------:R-:W-:Y:S01]  /*b760*/  FMNMX.FTZ R24, R27, R24, !PT ;  /* 0x000000181b187209 */ /* 0x000fe20007810000 */
[----:B------:R-:W-:-:S04]  /*b770*/  FFMA.FTZ R165, R25, UR37, -R44 ;  /* 0x0000002519a57c23 */ /* 0x000fc8000801082c */
[----:B------:R-:W0:Y:S01]  /*b780*/  SHFL.BFLY PT, R25, R24, 0x2, 0x1f ;  /* 0x0c401f0018197f89 */ /* 0x000e2200000e0000 */
[----:B------:R-:W-:Y:S01]  /*b790*/  FFMA.FTZ R56, R20, UR37, -R44 ;  /* 0x0000002514387c23 */ /* 0x000fe2000801082c */
[----:B0-----:R-:W-:-:S05]  /*b7a0*/  FMNMX.FTZ R25, R24, R25, !PT ;  /* 0x0000001918197209 */ /* 0x001fca0007810000 */
[----:B------:R-:W0:Y:S01]  /*b7b0*/  SHFL.BFLY PT, R20, R25, 0x1, 0x1f ;  /* 0x0c201f0019147f89 */ /* 0x000e2200000e0000 */
[--C-:B------:R-:W-:Y:S01]  /*b7c0*/  FFMA.FTZ R159, R28, UR37, -R44.reuse ;  /* 0x000000251c9f7c23 */ /* 0x100fe2000801082c */
[----:B------:R-:W-:Y:S01]  /*b7d0*/  FFMA.FTZ R175, R3, UR37, -R44 ;  /* 0x0000002503af7c23 */ /* 0x000fe2000801082c */
[----:B0-----:R-:W-:-:S04]  /*b7e0*/  FMNMX.FTZ R20, R25, R20, !PT ;  /* 0x0000001419147209 */ /* 0x001fc80007810000 */
[C---:B------:R-:W-:Y:S01]  /*b7f0*/  FSETP.NEU.FTZ.AND P1, PT, R20.reuse, -INF , PT ;  /* 0xff8000001400780b */ /* 0x040fe20003f3d000 */
[----:B------:R-:W-:-:S05]  /*b800*/  FMUL.FTZ R28, R20, UR37 ;  /* 0x00000025141c7c20 */ /* 0x000fca0008410000 */
[----:B------:R-:W-:-:S05]  /*b810*/  FSEL R28, R28, RZ, P1 ;  /* 0x000000ff1c1c7208 */ /* 0x000fca0000800000 */
[--C-:B------:R-:W-:Y:S01]  /*b820*/  FFMA.FTZ R152, R75, UR37, -R28.reuse ;  /* 0x000000254b987c23 */ /* 0x100fe2000801081c */
[--C-:B------:R-:W-:Y:S01]  /*b830*/  FFMA.FTZ R3, R42, UR37, -R28.reuse ;  /* 0x000000252a037c23 */ /* 0x100fe2000801081c */
[----:B------:R-:W-:Y:S01]  /*b840*/  FFMA.FTZ R154, R76, UR37, -R28 ;  /* 0x000000254c9a7c23 */ /* 0x000fe2000801081c */
[----:B------:R-:W-:Y:S01]  /*b850*/  MUFU.EX2 R153, R153 ;  /* 0x0000009900997308 */ /* 0x000fe20000000800 */
[----:B------:R-:W-:Y:S01]  /*b860*/  FFMA.FTZ R173, R15, UR37, -R44 ;  /* 0x000000250fad7c23 */ /* 0x000fe2000801082c */
[----:B------:R-:W-:-:S06]  /*b870*/  FFMA.FTZ R15, R77, UR37, -R28 ;  /* 0x000000254d0f7c23 */ /* 0x000fcc000801081c */
[----:B------:R-:W-:Y:S01]  /*b880*/  MUFU.EX2 R152, R152 ;  /* 0x0000009800987308 */ /* 0x000fe20000000800 */
[----:B------:R-:W-:-:S07]  /*b890*/  FFMA.FTZ R168, R79, UR37, -R28 ;  /* 0x000000254fa87c23 */ /* 0x000fce000801081c */
[----:B------:R-:W0:Y:S08]  /*b8a0*/  MUFU.EX2 R3, R3 ;  /* 0x0000000300037308 */ /* 0x000e300000000800 */
[----:B------:R-:W1:Y:S01]  /*b8b0*/  MUFU.EX2 R46, R61 ;  /* 0x0000003d002e7308 */ /* 0x000e620000000800 */
[----:B------:R-:W-:-:S07]  /*b8c0*/  FFMA.FTZ R25, R78, UR37, -R28 ;  /* 0x000000254e197c23 */ /* 0x000fce000801081c */
[----:B------:R-:W2:Y:S08]  /*b8d0*/  MUFU.EX2 R154, R154 ;  /* 0x0000009a009a7308 */ /* 0x000eb00000000800 */
[----:B------:R-:W3:Y:S01]  /*b8e0*/  MUFU.EX2 R155, R155 ;  /* 0x0000009b009b7308 */ /* 0x000ee20000000800 */
[----:B------:R-:W-:-:S07]  /*b8f0*/  FFMA.FTZ R170, R81, UR37, -R28 ;  /* 0x0000002551aa7c23 */ /* 0x000fce000801081c */
[----:B------:R-:W4:Y:S01]  /*b900*/  MUFU.EX2 R15, R15 ;  /* 0x0000000f000f7308 */ /* 0x000f220000000800 */
[----:B------:R-:W-:-:S07]  /*b910*/  FFMA.FTZ R166, R43, UR37, -R28 ;  /* 0x000000252ba67c23 */ /* 0x000fce000801081c */
[----:B------:R-:W5:Y:S01]  /*b920*/  MUFU.EX2 R50, R50 ;  /* 0x0000003200327308 */ /* 0x000f620000000800 */
[--C-:B------:R-:W-:Y:S01]  /*b930*/  FFMA.FTZ R167, R29, UR37, -R44.reuse ;  /* 0x000000251da77c23 */ /* 0x100fe2000801082c */
[--C-:B------:R-:W-:Y:S01]  /*b940*/  FFMA.FTZ R161, R33, UR37, -R44.reuse ;  /* 0x0000002521a17c23 */ /* 0x100fe2000801082c */
[----:B------:R-:W-:-:S05]  /*b950*/  FFMA.FTZ R24, R34, UR37, -R44 ;  /* 0x0000002522187c23 */ /* 0x000fca000801082c */
[----:B------:R-:W5:Y:S01]  /*b960*/  MUFU.EX2 R168, R168 ;  /* 0x000000a800a87308 */ /* 0x000f620000000800 */
[----:B0-----:R-:W-:Y:S01]  /*b970*/  FADD.FTZ R43, R152, R3 ;  /* 0x00000003982b7221 */ /* 0x001fe20000010000 */
[----:B------:R-:W-:Y:S01]  /*b980*/  FFMA.FTZ R157, R32, UR37, -R44 ;  /* 0x00000025209d7c23 */ /* 0x000fe2000801082c */
[----:B------:R-:W-:-:S05]  /*b990*/  FFMA.FTZ R29, R80, UR37, -R28 ;  /* 0x00000025501d7c23 */ /* 0x000fca000801081c */
[----:B------:R-:W0:Y:S01]  /*b9a0*/  MUFU.EX2 R169, R169 ;  /* 0x000000a900a97308 */ /* 0x000e220000000800 */
[----:B------:R-:W-:Y:S01]  /*b9b0*/  FFMA.FTZ R33, R45, UR37, -R28 ;  /* 0x000000252d217c23 */ /* 0x000fe2000801081c */
[----:B-1----:R-:W-:Y:S01]  /*b9c0*/  FADD.FTZ R34, R153, R46 ;  /* 0x0000002e99227221 */ /* 0x002fe20000010000 */
[----:B------:R-:W-:Y:S02]  /*b9d0*/  VIADD R32, R13, 0x22840 ;  /* 0x000228400d207836 */ /* 0x000fe40000000000 */
[----:B------:R-:W-:Y:S01]  /*b9e0*/  FFMA.FTZ R163, R36, UR37, -R44 ;  /* 0x0000002524a37c23 */ /* 0x000fe2000801082c */
[----:B------:R-:W-:Y:S02]  /*b9f0*/  IMAD.U32 R45, RZ, RZ, UR41 ;  /* 0x00000029ff2d7e24 */ /* 0x000fe4000f8e00ff */
[----:B------:R-:W1:Y:S01]  /*ba00*/  MUFU.EX2 R25, R25 ;  /* 0x0000001900197308 */ /* 0x000e620000000800 */
[----:B--2---:R-:W-:Y:S01]  /*ba10*/  FADD.FTZ R36, R154, R43 ;  /* 0x0000002b9a247221 */ /* 0x004fe20000010000 */
[--C-:B------:R-:W-:Y:S01]  /*ba20*/  FFMA.FTZ R156, R39, UR37, -R28.reuse ;  /* 0x00000025279c7c23 */ /* 0x100fe2000801081c */
[----:B------:R-:W-:-:S05]  /*ba30*/  FFMA.FTZ R164, R40, UR37, -R28 ;  /* 0x0000002528a47c23 */ /* 0x000fca000801081c */
[----:B------:R-:W2:Y:S01]  /*ba40*/  MUFU.EX2 R52, R52 ;  /* 0x0000003400347308 */ /* 0x000ea20000000800 */
[----:B---3--:R-:W-:Y:S01]  /*ba50*/  FADD.FTZ R39, R155, R34 ;  /* 0x000000229b277221 */ /* 0x008fe20000010000 */
[----:B------:R-:W-:Y:S01]  /*ba60*/  PRMT R32, R45, 0x654, R32 ;  /* 0x000006542d207816 */ /* 0x000fe20000000020 */
[----:B------:R-:W-:-:S05]  /*ba70*/  FFMA.FTZ R60, R31, UR37, -R44 ;  /* 0x000000251f3c7c23 */ /* 0x000fca000801082c */
[----:B------:R-:W3:Y:S01]  /*ba80*/  MUFU.EX2 R170, R170 ;  /* 0x000000aa00aa7308 */ /* 0x000ee20000000800 */
[----:B----4-:R-:W-:Y:S01]  /*ba90*/  FADD.FTZ R43, R15, R36 ;  /* 0x000000240f2b7221 */ /* 0x010fe20000010000 */
[----:B------:R-:W-:Y:S01]  /*baa0*/  FFMA.FTZ R31, R38, UR37, -R28 ;  /* 0x00000025261f7c23 */ /* 0x000fe2000801081c */
[----:B-----5:R-:W-:Y:S01]  /*bab0*/  FADD.FTZ R34, R50, R39 ;  /* 0x0000002732227221 */ /* 0x020fe20000010000 */
[----:B------:R4:W-:Y:S04]  /*bac0*/  SYNCS.ARRIVE.TRANS64.RED.A1T0 RZ, [R32+URZ], RZ ;  /* 0x000000ff20ff79a7 */ /* 0x0009e8000810043f */
[----:B------:R-:W5:Y:S08]  /*bad0*/  MUFU.EX2 R171, R171 ;  /* 0x000000ab00ab7308 */ /* 0x000f700000000800 */
[----:B------:R-:W5:Y:S01]  /*bae0*/  MUFU.EX2 R29, R29 ;  /* 0x0000001d001d7308 */ /* 0x000f620000000800 */
[----:B----4-:R-:W-:Y:S01]  /*baf0*/  FADD.FTZ R32, R168, R43 ;  /* 0x0000002ba8207221 */ /* 0x010fe20000010000 */
[----:B0-----:R-:W-:-:S06]  /*bb00*/  FADD.FTZ R43, R169, R34 ;  /* 0x00000022a92b7221 */ /* 0x001fcc0000010000 */
[----:B------:R-:W0:Y:S01]  /*bb10*/  MUFU.EX2 R54, R54 ;  /* 0x0000003600367308 */ /* 0x000e220000000800 */
[----:B-1----:R-:W-:Y:S01]  /*bb20*/  FADD.FTZ R45, R25, R32 ;  /* 0x00000020192d7221 */ /* 0x002fe20000010000 */
[----:B--2---:R-:W-:-:S06]  /*bb30*/  FADD.FTZ R32, R52, R43 ;  /* 0x0000002b34207221 */ /* 0x004fcc0000010000 */
[----:B------:R-:W1:Y:S08]  /*bb40*/  MUFU.EX2 R164, R164 ;  /* 0x000000a400a47308 */ /* 0x000e700000000800 */
[----:B------:R-:W2:Y:S01]  /*bb50*/  MUFU.EX2 R165, R165 ;  /* 0x000000a500a57308 */ /* 0x000ea20000000800 */
[----:B------:R-:W-:Y:S01]  /*bb60*/  FFMA.FTZ R158, R37, UR37, -R28 ;  /* 0x00000025259e7c23 */ /* 0x000fe2000801081c */
[----:B---3--:R-:W-:-:S06]  /*bb70*/  FADD.FTZ R34, R170, R45 ;  /* 0x0000002daa227221 */ /* 0x008fcc0000010000 */
[----:B------:R-:W3:Y:S01]  /*bb80*/  MUFU.EX2 R31, R31 ;  /* 0x0000001f001f7308 */ /* 0x000ee20000000800 */
[----:B------:R-:W-:Y:S01]  /*bb90*/  FFMA.FTZ R160, R47, UR37, -R28 ;  /* 0x000000252fa07c23 */ /* 0x000fe2000801081c */
[----:B-----5:R-:W-:-:S06]  /*bba0*/  FADD.FTZ R37, R171, R32 ;  /* 0x00000020ab257221 */ /* 0x020fcc0000010000 */
[----:B------:R-:W4:Y:S01]  /*bbb0*/  MUFU.EX2 R56, R56 ;  /* 0x0000003800387308 */ /* 0x000f220000000800 */
[----:B------:R-:W-:Y:S01]  /*bbc0*/  FFMA.FTZ R62, R35, UR37, -R44 ;  /* 0x00000025233e7c23 */ /* 0x000fe2000801082c */
[----:B------:R-:W-:-:S06]  /*bbd0*/  FADD.FTZ R43, R29, R34 ;  /* 0x000000221d2b7221 */ /* 0x000fcc0000010000 */
[----:B------:R-:W5:Y:S01]  /*bbe0*/  MUFU.EX2 R166, R166 ;  /* 0x000000a600a67308 */ /* 0x000f620000000800 */
[----:B------:R-:W-:Y:S01]  /*bbf0*/  FFMA.FTZ R35, R48, UR37, -R28 ;  /* 0x0000002530237c23 */ /* 0x000fe2000801081c */
[----:B0-----:R-:W-:-:S06]  /*bc00*/  FADD.FTZ R32, R54, R37 ;  /* 0x0000002536207221 */ /* 0x001fcc0000010000 */
[----:B------:R-:W0:Y:S01]  /*bc10*/  MUFU.EX2 R167, R167 ;  /* 0x000000a700a77308 */ /* 0x000e220000000800 */
[----:B-1----:R-:W-:Y:S01]  /*bc20*/  FADD.FTZ R34, R164, R43 ;  /* 0x0000002ba4227221 */ /* 0x002fe20000010000 */
[----:B------:R-:W-:-:S06]  /*bc30*/  FFMA.FTZ R162, R41, UR37, -R28 ;  /* 0x0000002529a27c23 */ /* 0x000fcc000801081c */
[----:B------:R-:W1:Y:S01]  /*bc40*/  MUFU.EX2 R33, R33 ;  /* 0x0000002100217308 */ /* 0x000e620000000800 */
[----:B--2---:R-:W-:-:S07]  /*bc50*/  FADD.FTZ R37, R165, R32 ;  /* 0x00000020a5257221 */ /* 0x004fce0000010000 */
[----:B------:R-:W2:Y:S01]  /*bc60*/  MUFU.EX2 R60, R60 ;  /* 0x0000003c003c7308 */ /* 0x000ea20000000800 */
[----:B---3--:R-:W-:Y:S01]  /*bc70*/  FADD.FTZ R43, R31, R34 ;  /* 0x000000221f2b7221 */ /* 0x008fe20000010000 */
[----:B------:R-:W-:-:S06]  /*bc80*/  FFMA.FTZ R41, R49, UR37, -R28 ;  /* 0x0000002531297c23 */ /* 0x000fcc000801081c */
[----:B------:R-:W3:Y:S01]  /*bc90*/  MUFU.EX2 R160, R160 ;  /* 0x000000a000a07308 */ /* 0x000ee20000000800 */
[----:B----4-:R-:W-:-:S07]  /*bca0*/  FADD.FTZ R32, R56, R37 ;  /* 0x0000002538207221 */ /* 0x010fce0000010000 */
[----:B------:R-:W4:Y:S01]  /*bcb0*/  MUFU.EX2 R161, R161 ;  /* 0x000000a100a17308 */ /* 0x000f220000000800 */
[----:B-----5:R-:W-:Y:S01]  /*bcc0*/  FADD.FTZ R34, R166, R43 ;  /* 0x0000002ba6227221 */ /* 0x020fe20000010000 */
[----:B0-----:R-:W-:-:S06]  /*bcd0*/  FADD.FTZ R37, R167, R32 ;  /* 0x00000020a7257221 */ /* 0x001fcc0000010000 */
[----:B------:R-:W0:Y:S08]  /*bce0*/  MUFU.EX2 R35, R35 ;  /* 0x0000002300237308 */ /* 0x000e300000000800 */
[----:B------:R-:W5:Y:S01]  /*bcf0*/  MUFU.EX2 R62, R62 ;  /* 0x0000003e003e7308 */ /* 0x000f620000000800 */
[----:B-1----:R-:W-:Y:S01]  /*bd00*/  FADD.FTZ R43, R33, R34 ;  /* 0x00000022212b7221 */ /* 0x002fe20000010000 */
[----:B------:R-:W-:-:S06]  /*bd10*/  FFMA.FTZ R39, R51, UR37, -R28 ;  /* 0x0000002533277c23 */ /* 0x000fcc000801081c */
[----:B------:R-:W1:Y:S01]  /*bd20*/  MUFU.EX2 R162, R162 ;  /* 0x000000a200a27308 */ /* 0x000e620000000800 */
[----:B--2---:R-:W-:Y:S01]  /*bd30*/  FADD.FTZ R32, R60, R37 ;  /* 0x000000253c207221 */ /* 0x004fe20000010000 */
[----:B------:R-:W-:-:S06]  /*bd40*/  FFMA.FTZ R30, R30, UR37, -R44 ;  /* 0x000000251e1e7c23 */ /* 0x000fcc000801082c */
[----:B------:R-:W2:Y:S01]  /*bd50*/  MUFU.EX2 R163, R163 ;  /* 0x000000a300a37308 */ /* 0x000ea20000000800 */
[----:B---3--:R-:W-:Y:S01]  /*bd60*/  FADD.FTZ R34, R160, R43 ;  /* 0x0000002ba0227221 */ /* 0x008fe20000010000 */
[----:B----4-:R-:W-:-:S06]  /*bd70*/  FADD.FTZ R37, R161, R32 ;  /* 0x00000020a1257221 */ /* 0x010fcc0000010000 */
[----:B------:R-:W3:Y:S08]  /*bd80*/  MUFU.EX2 R41, R41 ;  /* 0x0000002900297308 */ /* 0x000ef00000000800 */
[----:B------:R-:W4:Y:S01]  /*bd90*/  MUFU.EX2 R24, R24 ;  /* 0x0000001800187308 */ /* 0x000f220000000800 */
[----:B0-----:R-:W-:Y:S01]  /*bda0*/  FADD.FTZ R43, R35, R34 ;  /* 0x00000022232b7221 */ /* 0x001fe20000010000 */
[----:B-----5:R-:W-:-:S06]  /*bdb0*/  FADD.FTZ R32, R62, R37 ;  /* 0x000000253e207221 */ /* 0x020fcc0000010000 */
[----:B------:R-:W0:Y:S01]  /*bdc0*/  MUFU.EX2 R156, R156 ;  /* 0x0000009c009c7308 */ /* 0x000e220000000800 */
[----:B------:R-:W-:-:S07]  /*bdd0*/  FFMA.FTZ R26, R26, UR37, -R44 ;  /* 0x000000251a1a7c23 */ /* 0x000fce000801082c */
[----:B------:R-:W5:Y:S01]  /*bde0*/  MUFU.EX2 R157, R157 ;  /* 0x0000009d009d7308 */ /* 0x000f620000000800 */
[----:B------:R-:W-:Y:S01]  /*bdf0*/  FFMA.FTZ R53, R53, UR37, -R28 ;  /* 0x0000002535357c23 */ /* 0x000fe2000801081c */
[----:B-1----:R-:W-:Y:S01]  /*be00*/  FADD.FTZ R34, R162, R43 ;  /* 0x0000002ba2227221 */ /* 0x002fe20000010000 */
[----:B------:R-:W-:-:S05]  /*be10*/  F2FP.F16.F32.PACK_AB R152, R3, R152 ;  /* 0x000000980398723e */ /* 0x000fca00000000ff */
[----:B------:R-:W1:Y:S01]  /*be20*/  MUFU.EX2 R39, R39 ;  /* 0x0000002700277308 */ /* 0x000e620000000800 */
[--C-:B------:R-:W-:Y:S01]  /*be30*/  FFMA.FTZ R58, R58, UR37, -R28.reuse ;  /* 0x000000253a3a7c23 */ /* 0x100fe2000801081c */
[--C-:B------:R-:W-:Y:S01]  /*be40*/  FFMA.FTZ R57, R57, UR37, -R28.reuse ;  /* 0x0000002539397c23 */ /* 0x100fe2000801081c */
[----:B------:R-:W-:-:S05]  /*be50*/  FFMA.FTZ R59, R59, UR37, -R28 ;  /* 0x000000253b3b7c23 */ /* 0x000fca000801081c */
[----:B------:R-:W1:Y:S01]  /*be60*/  MUFU.EX2 R30, R30 ;  /* 0x0000001e001e7308 */ /* 0x000e620000000800 */
[----:B--2---:R-:W-:Y:S01]  /*be70*/  FADD.FTZ R3, R163, R32 ;  /* 0x00000020a3037221 */ /* 0x004fe20000010000 */
[----:B------:R-:W-:Y:S01]  /*be80*/  FFMA.FTZ R28, R27, UR37, -R28 ;  /* 0x000000251b1c7c23 */ /* 0x000fe2000801081c */
[----:B------:R-:W-:-:S05]  /*be90*/  F2FP.F16.F32.PACK_AB R154, R15, R154 ;  /* 0x0000009a0f9a723e */ /* 0x000fca00000000ff */
[----:B------:R-:W2:Y:S01]  /*bea0*/  MUFU.EX2 R158, R158 ;  /* 0x0000009e009e7308 */ /* 0x000ea20000000800 */
[----:B---3--:R-:W-:Y:S01]  /*beb0*/  FADD.FTZ R15, R41, R34 ;  /* 0x00000022290f7221 */ /* 0x008fe20000010000 */
[----:B----4-:R-:W-:-:S06]  /*bec0*/  FADD.FTZ R32, R24, R3 ;  /* 0x0000000318207221 */ /* 0x010fcc0000010000 */
[----:B------:R-:W3:Y:S01]  /*bed0*/  MUFU.EX2 R159, R159 ;  /* 0x0000009f009f7308 */ /* 0x000ee20000000800 */
[----:B------:R-:W-:Y:S01]  /*bee0*/  FFMA.FTZ R14, R14, UR37, -R44 ;  /* 0x000000250e0e7c23 */ /* 0x000fe2000801082c */
[----:B0-----:R-:W-:-:S06]  /*bef0*/  FADD.FTZ R34, R156, R15 ;  /* 0x0000000f9c227221 */ /* 0x001fcc0000010000 */
[----:B------:R-:W0:Y:S01]  /*bf00*/  MUFU.EX2 R27, R53 ;  /* 0x00000035001b7308 */ /* 0x000e220000000800 */
[----:B-----5:R-:W-:-:S07]  /*bf10*/  FADD.FTZ R3, R157, R32 ;  /* 0x000000209d037221 */ /* 0x020fce0000010000 */
[----:B------:R-:W4:Y:S01]  /*bf20*/  MUFU.EX2 R26, R26 ;  /* 0x0000001a001a7308 */ /* 0x000f220000000800 */
[----:B-1----:R-:W-:Y:S01]  /*bf30*/  FADD.FTZ R15, R39, R34 ;  /* 0x00000022270f7221 */ /* 0x002fe20000010000 */
[----:B------:R-:W-:-:S06]  /*bf40*/  FADD.FTZ R32, R30, R3 ;  /* 0x000000031e207221 */ /* 0x000fcc0000010000 */
[----:B------:R-:W-:Y:S08]  /*bf50*/  MUFU.EX2 R173, R173 ;  /* 0x000000ad00ad7308 */ /* 0x000ff00000000800 */
[----:B------:R-:W1:Y:S01]  /*bf60*/  MUFU.EX2 R58, R58 ;  /* 0x0000003a003a7308 */ /* 0x000e620000000800 */
[----:B------:R-:W-:Y:S01]  /*bf70*/  FFMA.FTZ R0, R0, UR37, -R44 ;  /* 0x0000002500007c23 */ /* 0x000fe2000801082c */
[----:B--2---:R-:W-:Y:S01]  /*bf80*/  FADD.FTZ R34, R158, R15 ;  /* 0x0000000f9e227221 */ /* 0x004fe20000010000 */
[----:B---3--:R-:W-:-:S05]  /*bf90*/  FADD.FTZ R3, R159, R32 ;  /* 0x000000209f037221 */ /* 0x008fca0000010000 */
[----:B------:R-:W-:Y:S08]  /*bfa0*/  MUFU.EX2 R14, R14 ;  /* 0x0000000e000e7308 */ /* 0x000ff00000000800 */
[----:B------:R-:W2:Y:S01]  /*bfb0*/  MUFU.EX2 R57, R57 ;  /* 0x0000003900397308 */ /* 0x000ea20000000800 */
[----:B0-----:R-:W-:Y:S01]  /*bfc0*/  FADD.FTZ R15, R27, R34 ;  /* 0x000000221b0f7221 */ /* 0x001fe20000010000 */
[----:B----4-:R-:W-:-:S06]  /*bfd0*/  FADD.FTZ R34, R26, R3 ;  /* 0x000000031a227221 */ /* 0x010fcc0000010000 */
[----:B------:R-:W-:Y:S08]  /*bfe0*/  MUFU.EX2 R175, R175 ;  /* 0x000000af00af7308 */ /* 0x000ff00000000800 */
[----:B------:R-:W0:Y:S01]  /*bff0*/  MUFU.EX2 R59, R59 ;  /* 0x0000003b003b7308 */ /* 0x000e220000000800 */
[----:B------:R-:W-:Y:S01]  /*c000*/  F2FP.F16.F32.PACK_AB R163, R24, R163 ;  /* 0x000000a318a3723e */ /* 0x000fe200000000ff */
[----:B-1----:R-:W-:Y:S01]  /*c010*/  FADD.FTZ R24, R58, R15 ;  /* 0x0000000f3a187221 */ /* 0x002fe20000010000 */
[----:B------:R-:W-:-:S05]  /*c020*/  FADD.FTZ R3, R173, R34 ;  /* 0x00000022ad037221 */ /* 0x000fca0000010000 */
[----:B------:R-:W1:Y:S08]  /*c030*/  MUFU.EX2 R28, R28 ;  /* 0x0000001c001c7308 */ /* 0x000e700000000800 */
[----:B------:R-:W3:Y:S01]  /*c040*/  MUFU.EX2 R32, R0 ;  /* 0x0000000000207308 */ /* 0x000ee20000000800 */
[----:B------:R-:W-:Y:S01]  /*c050*/  F2FP.F16.F32.PACK_AB R157, R30, R157 ;  /* 0x0000009d1e9d723e */ /* 0x000fe200000000ff */
[----:B--2---:R-:W-:Y:S01]  /*c060*/  FADD.FTZ R24, R57, R24 ;  /* 0x0000001839187221 */ /* 0x004fe20000010000 */
[----:B------:R-:W-:-:S03]  /*c070*/  FADD.FTZ R30, R14, R3 ;  /* 0x000000030e1e7221 */ /* 0x000fc60000010000 */
[----:B0-----:R-:W-:Y:S01]  /*c080*/  FADD.FTZ R3, R59, R24 ;  /* 0x000000183b037221 */ /* 0x001fe20000010000 */
[----:B------:R-:W-:Y:S01]  /*c090*/  FADD.FTZ R15, R175, R30 ;  /* 0x0000001eaf0f7221 */ /* 0x000fe20000010000 */
[----:B------:R-:W-:Y:S02]  /*c0a0*/  F2FP.F16.F32.PACK_AB R153, R46, R153 ;  /* 0x000000992e99723e */ /* 0x000fe400000000ff */
[----:B------:R-:W-:Y:S01]  /*c0b0*/  F2FP.F16.F32.PACK_AB R155, R50, R155 ;  /* 0x0000009b329b723e */ /* 0x000fe200000000ff */
[----:B-1----:R-:W-:Y:S01]  /*c0c0*/  FADD.FTZ R3, R28, R3 ;  /* 0x000000031c037221 */ /* 0x002fe20000010000 */
[----:B------:R-:W-:Y:S02]  /*c0d0*/  F2FP.F16.F32.PACK_AB R169, R52, R169 ;  /* 0x000000a934a9723e */ /* 0x000fe400000000ff */
[----:B------:R-:W-:Y:S02]  /*c0e0*/  F2FP.F16.F32.PACK_AB R171, R54, R171 ;  /* 0x000000ab36ab723e */ /* 0x000fe400000000ff */
[----:B------:R-:W-:Y:S01]  /*c0f0*/  F2FP.F16.F32.PACK_AB R165, R56, R165 ;  /* 0x000000a538a5723e */ /* 0x000fe200000000ff */
[----:B---3--:R-:W-:Y:S01]  /*c100*/  FADD.FTZ R0, R32, R15 ;  /* 0x0000000f20007221 */ /* 0x008fe20000010000 */
        /* <DEDUP_REMOVED lines=14> */
[----:B------:R-:W-:Y:S01]  /*c1f0*/  F2FP.F16.F32.PACK_AB R175, R32, R175 ;  /* 0x000000af20af723e */ /* 0x000fe200000000ff */
[----:B------:R-:W-:Y:S06]  /*c200*/  @!P0 BRA `(.L_x_14473) ;  /* 0x0000000000048947 */ /* 0x000fec0003800000 */
[----:B------:R-:W-:Y:S01]  /*c210*/  BPT.TRAP 0x1 ;  /* 0x000000040000795c */ /* 0x000fe20000300000 */
.L_x_14473:
[----:B------:R0:W1:Y:S01]  /*c220*/  SYNCS.PHASECHK.TRANS64.TRYWAIT P1, [R13+URZ+0x22850], R74 ;  /* 0x0228504a0d0075a7 */ /* 0x000062000802017f */
[----:B------:R-:W-:Y:S05]  /*c230*/  @!P0 BRA `(.L_x_14474) ;  /* 0x0000000000048947 */ /* 0x000fea0003800000 */
[----:B------:R-:W-:Y:S01]  /*c240*/  BPT.TRAP 0x1 ;  /* 0x000000040000795c */ /* 0x000fe20000300000 */
.L_x_14474:
[----:B------:R-:W-:Y:S04]  /*c250*/  BSSY B0, `(.L_x_14475) ;  /* 0x0000004000007945 */ /* 0x000fe80003800000 */
[----:B-1----:R-:W-:Y:S05]  /*c260*/  @P1 BRA `(.L_x_14476) ;  /* 0x0000000000081947 */ /* 0x002fea0003800000 */
[----:B------:R-:W1:Y:S02]  /*c270*/  SYNCS.PHASECHK.TRANS64.TRYWAIT P1, [R13+URZ+0x22850], R74 ;  /* 0x0228504a0d0075a7 */ /* 0x000e64000802017f */
[----:B-1----:R-:W-:Y:S05]  /*c280*/  @!P1 BRA `(.L_x_14477) ;  /* 0x0000014000609947 */ /* 0x002fea0003800000 */
.L_x_14476:
[----:B------:R-:W-:Y:S05]  /*c290*/  BSYNC B0 ;  /* 0x0000000000007941 */ /* 0x000fea0003800000 */
.L_x_14475:
[----:B------:R-:W-:Y:S05]  /*c2a0*/  WARPSYNC.ALL ;  /* 0x0000000000007948 */ /* 0x000fea0003800000 */
[----:B------:R-:W-:Y:S01]  /*c2b0*/  R2UR UR4, R19 ;  /* 0x00000000130472ca */ /* 0x000fe200000e0000 */
[----:B------:R0:W-:Y:S01]  /*c2c0*/  BAR.SYNC.DEFER_BLOCKING R72, 0x100 ;  /* 0x000400480000751d */ /* 0x0001e20000010000 */
[----:B------:R-:W-:Y:S01]  /*c2d0*/  MOV R15, 0xc00 ;  /* 0x00000c00000f7802 */ /* 0x000fe20000000f00 */
[----:B------:R-:W-:Y:S01]  /*c2e0*/  IMAD.MOV.U32 R27, RZ, RZ, 0x40000040 ;  /* 0x40000040ff1b7424 */ /* 0x000fe200078e00ff */
[----:B------:R-:W-:Y:S01]  /*c2f0*/  MOV R25, 0x40000040 ;  /* 0x4000004000197802 */ /* 0x000fe20000000f00 */
[----:B------:R-:W-:-:S03]  /*c300*/  IMAD.MOV.U32 R29, RZ, RZ, 0x40000040 ;  /* 0x40000040ff1d7424 */ /* 0x000fc600078e00ff */
[----:B------:R-:W-:Y:S02]  /*c310*/  R2UR UR11, R27 ;  /* 0x000000001b0b72ca */ /* 0x000fe400000e0000 */
[----:B------:R-:W-:Y:S02]  /*c320*/  R2UR UR15, R25 ;  /* 0x00000000190f72ca */ /* 0x000fe400000e0000 */
[----:B------:R-:W-:Y:S01]  /*c330*/  R2UR UR19, R27 ;  /* 0x000000001b1372ca */ /* 0x000fe200000e0000 */
[----:B------:R-:W-:Y:S01]  /*c340*/  UIADD3 UR4, UR4, 0x400, URZ ;  /* 0x0000040004047890 */ /* 0x000fe2000fffe03f */
[----:B------:R-:W-:-:S03]  /*c350*/  R2UR UR23, R29 ;  /* 0x000000001d1772ca */ /* 0x000fc600000e0000 */
[----:B------:R-:W-:-:S04]  /*c360*/  USHF.R.U32.HI UR4, URZ, 0x4, UR4 ;  /* 0x000000043f047899 */ /* 0x000fc80008011604 */
[----:B------:R-:W-:-:S04]  /*c370*/  ULOP3.LUT UR4, UR4, 0x3fff, URZ, 0xc0, !UPT ;  /* 0x00003fff04047892 */ /* 0x000fc8000f8ec03f */
[----:B------:R-:W-:-:S06]  /*c380*/  ULOP3.LUT UR38, UR4, 0x3000000, URZ, 0xfc, !UPT ;  /* 0x0300000004267892 */ /* 0x000fcc000f8efc3f */
[----:B------:R-:W-:Y:S02]  /*c390*/  IMAD R14, R22, R15, UR38 ;  /* 0x00000026160e7e24 */ /* 0x000fe4000f8e020f */
[----:B------:R-:W-:Y:S02]  /*c3a0*/  IMAD.MOV.U32 R15, RZ, RZ, 0x40000040 ;  /* 0x40000040ff0f7424 */ /* 0x000fe400078e00ff */
[C---:B------:R-:W-:Y:S01]  /*c3b0*/  VIADD R26, R14.reuse, 0x80 ;  /* 0x000000800e1a7836 */ /* 0x040fe20000000000 */
[C---:B------:R-:W-:Y:S01]  /*c3c0*/  R2UR UR6, R14.reuse ;  /* 0x000000000e0672ca */ /* 0x040fe200000e0000 */
[C---:B------:R-:W-:Y:S01]  /*c3d0*/  VIADD R24, R14.reuse, 0x100 ;  /* 0x000001000e187836 */ /* 0x040fe20000000000 */
[----:B------:R-:W-:Y:S01]  /*c3e0*/  R2UR UR7, R15 ;  /* 0x000000000f0772ca */ /* 0x000fe200000e0000 */
[----:B------:R-:W-:Y:S01]  /*c3f0*/  VIADD R28, R14, 0x200 ;  /* 0x000002000e1c7836 */ /* 0x000fe20000000000 */
[----:B------:R-:W-:Y:S01]  /*c400*/  R2UR UR10, R26 ;  /* 0x000000001a0a72ca */ /* 0x000fe200000e0000 */
[----:B------:R-:W-:Y:S01]  /*c410*/  VIADD R26, R14, 0x180 ;  /* 0x000001800e1a7836 */ /* 0x000fe20000000000 */
[----:B------:R-:W-:Y:S01]  /*c420*/  R2UR UR14, R24 ;  /* 0x00000000180e72ca */ /* 0x000fe200000e0000 */
[----:B------:R-:W-:Y:S01]  /*c430*/  VIADD R14, R14, 0x280 ;  /* 0x000002800e0e7836 */ /* 0x000fe20000000000 */
[----:B------:R-:W-:-:S02]  /*c440*/  R2UR UR22, R28 ;  /* 0x000000001c1672ca */ /* 0x000fc400000e0000 */
[----:B------:R-:W-:Y:S02]  /*c450*/  R2UR UR18, R26 ;  /* 0x000000001a1272ca */ /* 0x000fe400000e0000 */
[----:B01----:R-:W-:Y:S01]  /*c460*/  WARPGROUP.ARRIVE ;  /* 0x00000000000079c5 */ /* 0x003fe20000000000 */
        /* <DEDUP_REMOVED lines=26> */
.L_x_14478:
[----:B------:R-:W2:Y:S01]  /*c610*/  LDL R15, [R1+0x4] ;  /* 0x00000400010f7983 */ /* 0x000ea20000100800 */
[----:B------:R-:W0:Y:S03]  /*c620*/  LDC R14, c[0x0][0x448] ;  /* 0x00011200ff0e7b82 */ /* 0x000e260000000800 */
[----:B------:R-:W3:Y:S04]  /*c630*/  LDL R154, [R1+0x8] ;  /* 0x00000800019a7983 */ /* 0x000ee80000100800 */
[----:B------:R-:W3:Y:S04]  /*c640*/  LDL R153, [R1+0x28] ;  /* 0x0000280001997983 */ /* 0x000ee80000100800 */
[----:B------:R-:W4:Y:S01]  /*c650*/  LDL R152, [R1+0x34] ;  /* 0x0000340001987983 */ /* 0x000f220000100800 */
[----:B------:R-:W-:Y:S01]  /*c660*/  VIADD R13, R13, 0x22860 ;  /* 0x000228600d0d7836 */ /* 0x000fe20000000000 */
[----:B------:R-:W-:Y:S01]  /*c670*/  ULDC UR45, c[0x0][0x9d8] ;  /* 0x00027600002d7ab9 */ /* 0x000fe20000000800 */
[----:B------:R-:W-:Y:S01]  /*c680*/  ULDC UR46, c[0x0][0x9d8] ;  /* 0x00027600002e7ab9 */ /* 0x000fe20000000800 */
[----:B------:R-:W-:Y:S01]  /*c690*/  ULDC UR39, c[0x0][0x988] ;  /* 0x0002620000277ab9 */ /* 0x000fe20000000800 */
[----:B------:R-:W-:Y:S01]  /*c6a0*/  ULDC UR40, c[0x0][0x988] ;  /* 0x0002620000287ab9 */ /* 0x000fe20000000800 */
[----:B0-----:R-:W-:Y:S01]  /*c6b0*/  ISETP.NE.AND P1, PT, R14, 0x1, PT ;  /* 0x000000010e00780c */ /* 0x001fe20003f25270 */
[----:B------:R-:W-:-:S05]  /*c6c0*/  IMAD.U32 R14, RZ, RZ, UR41 ;  /* 0x00000029ff0e7e24 */ /* 0x000fca000f8e00ff */
[----:B------:R-:W-:-:S04]  /*c6d0*/  PRMT R13, R14, 0x654, R13 ;  /* 0x000006540e0d7816 */ /* 0x000fc8000000000d */
[----:B------:R0:W-:Y:S03]  /*c6e0*/  SYNCS.ARRIVE.TRANS64.RED.A1T0 RZ, [R13+URZ], RZ ;  /* 0x000000ff0dff79a7 */ /* 0x0001e6000810043f */
[----:B------:R-:W2:Y:S08]  /*c6f0*/  @P1 LDC R14, c[0x0][0x44c] ;  /* 0x00011300ff0e1b82 */ /* 0x000eb00000000800 */
[----:B0-----:R-:W0:Y:S01]  /*c700*/  @P1 LDC R13, c[0x0][0x450] ;  /* 0x00011400ff0d1b82 */ /* 0x001e220000000800 */
[----:B--2---:R-:W-:-:S05]  /*c710*/  @P1 IMAD.HI.U32 R14, R15, R14, RZ ;  /* 0x0000000e0f0e1227 */ /* 0x004fca00078e00ff */
[----:B0-----:R-:W-:-:S04]  /*c720*/  @P1 SHF.R.U32.HI R15, RZ, R13, R14 ;  /* 0x0000000dff0f1219 */ /* 0x001fc8000001160e */
[----:B---3--:R-:W-:-:S05]  /*c730*/  IADD3 R13, R15, R153, -R154 ;  /* 0x000000990f0d7210 */ /* 0x008fca0007ffe89a */
[----:B------:R-:W-:-:S05]  /*c740*/  IMAD.HI R13, R13, 0x2aaaaaab, RZ ;  /* 0x2aaaaaab0d0d7827 */ /* 0x000fca00078e02ff */
[----:B------:R-:W-:-:S04]  /*c750*/  SHF.R.U32.HI R14, RZ, 0x1f, R13 ;  /* 0x0000001fff0e7819 */ /* 0x000fc8000001160d */
[----:B------:R-:W-:Y:S01]  /*c760*/  LEA.HI.SX32 R14, R13, R14, 0x1c ;  /* 0x0000000e0d0e7211 */ /* 0x000fe200078fe2ff */
[----:B------:R-:W-:-:S03]  /*c770*/  VIADD R13, R176, 0xfffffffe ;  /* 0xfffffffeb00d7836 */ /* 0x000fc60000000000 */
[----:B----4-:R-:W-:-:S04]  /*c780*/  VIMNMX R152, R152, R14, !PT ;  /* 0x0000000e98987248 */ /* 0x010fc80007fe0100 */
[----:B------:R-:W-:Y:S01]  /*c790*/  ISETP.GE.AND P1, PT, R13, R152, PT ;  /* 0x000000980d00720c */ /* 0x000fe20003f26270 */
[----:B------:R0:W-:-:S12]  /*c7a0*/  STL [R1+0x14], R152 ;  /* 0x0000149801007387 */ /* 0x0001d80000100800 */
[----:B0-----:R-:W-:Y:S05]  /*c7b0*/  @!P1 BRA `(.L_x_14479) ;  /* 0x0000002c00389947 */ /* 0x001fea0003800000 */
[----:B------:R-:W-:Y:S01]  /*c7c0*/  IMAD.MOV.U32 R216, RZ, RZ, R21 ;  /* 0x000000ffffd87224 */ /* 0x000fe200078e0015 */
[----:B------:R-:W-:-:S07]  /*c7d0*/  MOV R215, R20 ;  /* 0x0000001400d77202 */ /* 0x000fce0000000f00 */
.L_x_14491:
[----:B------:R-:W-:Y:S01]  /*c7e0*/  VIADD R22, R22, 0x1 ;  /* 0x0000000116167836 */ /* 0x000fe20000000000 */
[----:B------:R-:W-:Y:S05]  /*c7f0*/  YIELD ;  /* 0x0000000000007946 */ /* 0x000fea0003800000 */
[----:B------:R-:W-:-:S04]  /*c800*/  ISETP.NE.AND P1, PT, R22, 0x2, PT ;  /* 0x000000021600780c */ /* 0x000fc80003f25270 */
[----:B------:R-:W-:Y:S02]  /*c810*/  SEL R12, RZ, 0x1, P1 ;  /* 0x00000001ff0c7807 */ /* 0x000fe40000800000 */
[----:B------:R-:W-:Y:S02]  /*c820*/  SEL R22, R22, RZ, P1 ;  /* 0x000000ff16167207 */ /* 0x000fe40000800000 */
[----:B------:R-:W-:Y:S01]  /*c830*/  LOP3.LUT R204, R204, R12, RZ, 0x3c, !PT ;  /* 0x0000000ccccc7212 */ /* 0x000fe200078e3cff */
[----:B------:R-:W-:Y:S06]  /*c840*/  @!P0 BRA `(.L_x_14480) ;  /* 0x0000000000048947 */ /* 0x000fec0003800000 */
[----:B------:R-:W-:Y:S01]  /*c850*/  BPT.TRAP 0x1 ;  /* 0x000000040000795c */ /* 0x000fe20000300000 */
.L_x_14480:
[----:B------:R-:W-:Y:S01]  /*c860*/  IMAD R14, R22, 0x8, R19 ;  /* 0x00000008160e7824 */ /* 0x000fe200078e0213 */
[----:B------:R-:W-:-:S04]  /*c870*/  SHF.L.U32 R15, R204, 0x1f, RZ ;  /* 0x0000001fcc0f7819 */ /* 0x000fc800000006ff */
[----:B------:R0:W1:Y:S01]  /*c880*/  SYNCS.PHASECHK.TRANS64.TRYWAIT P1, [R14+URZ+0x22830], R15 ;  /* 0x0228300f0e0075a7 */ /* 0x000062000802017f */
[----:B------:R-:W-:Y:S05]  /*c890*/  @!P0 BRA `(.L_x_14481) ;  /* 0x0000000000048947 */ /* 0x000fea0003800000 */
[----:B------:R-:W-:Y:S01]  /*c8a0*/  BPT.TRAP 0x1 ;  /* 0x000000040000795c */ /* 0x000fe20000300000 */
.L_x_14481:
[----:B------:R-:W2:Y:S01]  /*c8b0*/  LDL R12, [R1] ;  /* 0x00000000010c7983 */ /* 0x000ea20000100800 */
[----:B------:R-:W-:Y:S02]  /*c8c0*/  IMAD.MOV.U32 R155, RZ, RZ, 0x40000040 ;  /* 0x40000040ff9b7424 */ /* 0x000fe400078e00ff */
[----:B--2---:R-:W-:Y:S01]  /*c8d0*/  IMAD R154, R22, 0x300, R12 ;  /* 0x00000300169a7824 */ /* 0x004fe200078e020c */
[----:B-1----:R-:W-:Y:S06]  /*c8e0*/  @P1 BRA `(.L_x_14482) ;  /* 0x0000000000081947 */ /* 0x002fec0003800000 */
[----:B------:R-:W1:Y:S02]  /*c8f0*/  SYNCS.PHASECHK.TRANS64.TRYWAIT P1, [R14+URZ+0x22830], R15 ;  /* 0x0228300f0e0075a7 */ /* 0x000e64000802017f */
[----:B-1----:R-:W-:Y:S05]  /*c900*/  @!P1 BRA `(.L_x_14483) ;  /* 0x0000013800d49947 */ /* 0x002fea0003800000 */
.L_x_14482:
[----:B------:R-:W-:Y:S05]  /*c910*/  WARPSYNC.ALL ;  /* 0x0000000000007948 */ /* 0x000fea0003800000 */
        /* <DEDUP_REMOVED lines=40> */
.L_x_14484:
[----:B------:R-:W3:Y:S01]  /*cba0*/  LDL R218, [R1+0x4] ;  /* 0x0000040001da7983 */ /* 0x000ee20000100800 */
[----:B------:R-:W4:Y:S03]  /*cbb0*/  LDC R21, c[0x0][0x448] ;  /* 0x00011200ff157b82 */ /* 0x000f260000000800 */
[----:B------:R-:W3:Y:S01]  /*cbc0*/  LDL R20, [R1+0x40] ;  /* 0x0000400001147983 */ /* 0x000ee20000100800 */
[----:B------:R-:W-:-:S03]  /*cbd0*/  FMUL.FTZ R219, R178, UR46 ;  /* 0x0000002eb2db7c20 */ /* 0x000fc60008410000 */
[----:B------:R-:W5:Y:S01]  /*cbe0*/  LDL R178, [R1+0x30] ;  /* 0x0000300001b27983 */ /* 0x000f620000100800 */
[----:B------:R-:W-:-:S03]  /*cbf0*/  FMUL.FTZ R221, R174, UR46 ;  /* 0x0000002eaedd7c20 */ /* 0x000fc60008410000 */
[----:B------:R-:W2:Y:S01]  /*cc00*/  LDL R174, [R1+0x28] ;  /* 0x0000280001ae7983 */ /* 0x000ea20000100800 */
[----:B----4-:R-:W-:-:S13]  /*cc10*/  ISETP.NE.AND P1, PT, R21, 0x1, PT ;  /* 0x000000011500780c */ /* 0x010fda0003f25270 */
[----:B------:R-:W4:Y:S08]  /*cc20*/  @P1 LDC R217, c[0x0][0x44c] ;  /* 0x00011300ffd91b82 */ /* 0x000f300000000800 */
[----:B------:R-:W0:Y:S01]  /*cc30*/  @P1 LDC R21, c[0x0][0x450] ;  /* 0x00011400ff151b82 */ /* 0x000e220000000800 */
[----:B---3--:R-:W-:Y:S02]  /*cc40*/  IMAD.IADD R20, R20, 0x1, R218 ;  /* 0x0000000114147824 */ /* 0x008fe400078e02da */
[----:B------:R-:W-:Y:S01]  /*cc50*/  FMUL.FTZ R218, R162, UR46 ;  /* 0x0000002ea2da7c20 */ /* 0x000fe20008410000 */
[----:B------:R-:W-:-:S02]  /*cc60*/  FMUL.FTZ R162, R173, UR46 ;  /* 0x0000002eada27c20 */ /* 0x000fc40008410000 */
[----:B------:R-:W2:Y:S01]  /*cc70*/  LDL R173, [R1+0x8] ;  /* 0x0000080001ad7983 */ /* 0x000ea20000100800 */
[----:B----4-:R-:W-:-:S05]  /*cc80*/  @P1 IMAD.HI.U32 R217, R20, R217, RZ ;  /* 0x000000d914d91227 */ /* 0x010fca00078e00ff */
[----:B0-----:R-:W-:Y:S01]  /*cc90*/  @P1 SHF.R.U32.HI R20, RZ, R21, R217 ;  /* 0x00000015ff141219 */ /* 0x001fe200000116d9 */
[----:B------:R-:W-:Y:S01]  /*cca0*/  FMUL.FTZ R21, R152, UR46 ;  /* 0x0000002e98157c20 */ /* 0x000fe20008410000 */
[----:B------:R-:W-:Y:S01]  /*ccb0*/  FMUL.FTZ R152, R153, UR46 ;  /* 0x0000002e99987c20 */ /* 0x000fe20008410000 */
[----:B------:R-:W-:Y:S01]  /*ccc0*/  FMUL.FTZ R153, R156, UR46 ;  /* 0x0000002e9c997c20 */ /* 0x000fe20008410000 */
[----:B------:R-:W-:Y:S01]  /*ccd0*/  FMUL.FTZ R156, R161, UR46 ;  /* 0x0000002ea19c7c20 */ /* 0x000fe20008410000 */
[----:B------:R-:W-:Y:S02]  /*cce0*/  FMUL.FTZ R161, R172, UR46 ;  /* 0x0000002eaca17c20 */ /* 0x000fe40008410000 */
[----:B------:R-:W0:Y:S01]  /*ccf0*/  SHFL.IDX PT, R172, R20, RZ, 0x1c1f ;  /* 0x001c1fff14ac7589 */ /* 0x000e2200000e0000 */
[----:B------:R-:W-:Y:S01]  /*cd00*/  FMUL.FTZ R220, R175, UR46 ;  /* 0x0000002eafdc7c20 */ /* 0x000fe20008410000 */
[----:B------:R-:W-:Y:S02]  /*cd10*/  FMUL.FTZ R175, R176, UR46 ;  /* 0x0000002eb0af7c20 */ /* 0x000fe40008410000 */
[----:B------:R3:W4:Y:S01]  /*cd20*/  SHFL.IDX PT, R176, R20, 0x1, 0x1c1f ;  /* 0x003c1f0014b07f89 */ /* 0x00072200000e0000 */
[----:B------:R-:W-:Y:S01]  /*cd30*/  FMUL.FTZ R229, R154, UR46 ;  /* 0x0000002e9ae57c20 */ /* 0x000fe20008410000 */
[----:B------:R-:W-:Y:S01]  /*cd40*/  FMUL.FTZ R154, R157, UR46 ;  /* 0x0000002e9d9a7c20 */ /* 0x000fe20008410000 */
[----:B------:R-:W-:Y:S01]  /*cd50*/  FMUL.FTZ R228, R155, UR46 ;  /* 0x0000002e9be47c20 */ /* 0x000fe20008410000 */
[----:B---3--:R-:W-:Y:S01]  /*cd60*/  IMAD R20, R13, -0x60, RZ ;  /* 0xffffffa00d147824 */ /* 0x008fe200078e02ff */
[----:B------:R-:W3:Y:S01]  /*cd70*/  MUFU.TANH R152, R152 ;  /* 0x0000009800987308 */ /* 0x000ee20000002400 */
[----:B------:R-:W-:Y:S01]  /*cd80*/  FMUL.FTZ R227, R158, UR46 ;  /* 0x0000002e9ee37c20 */ /* 0x000fe20008410000 */
[----:B------:R-:W-:Y:S01]  /*cd90*/  FMUL.FTZ R155, R160, UR46 ;  /* 0x0000002ea09b7c20 */ /* 0x000fe20008410000 */
[----:B------:R-:W-:Y:S01]  /*cda0*/  FMUL.FTZ R157, R164, UR46 ;  /* 0x0000002ea49d7c20 */ /* 0x000fe20008410000 */
[----:B-----5:R-:W-:Y:S01]  /*cdb0*/  IADD3 R20, -R178, 0x1, R20 ;  /* 0x00000001b2147810 */ /* 0x020fe20007ffe114 */
[----:B------:R-:W-:-:S03]  /*cdc0*/  FMUL.FTZ R158, R165, UR46 ;  /* 0x0000002ea59e7c20 */ /* 0x000fc60008410000 */
[----:B------:R-:W5:Y:S01]  /*cdd0*/  MUFU.TANH R21, R21 ;  /* 0x0000001500157308 */ /* 0x000f620000002400 */
[----:B------:R-:W-:Y:S01]  /*cde0*/  FMUL.FTZ R226, R159, UR46 ;  /* 0x0000002e9fe27c20 */ /* 0x000fe20008410000 */
[----:B------:R-:W-:Y:S01]  /*cdf0*/  FMUL.FTZ R160, R169, UR46 ;  /* 0x0000002ea9a07c20 */ /* 0x000fe20008410000 */
[----:B------:R-:W-:-:S05]  /*ce00*/  FMUL.FTZ R159, R168, UR46 ;  /* 0x0000002ea89f7c20 */ /* 0x000fca0008410000 */
[----:B------:R-:W1:Y:S08]  /*ce10*/  MUFU.TANH R153, R153 ;  /* 0x0000009900997308 */ /* 0x000e700000002400 */
[----:B------:R-:W1:Y:S01]  /*ce20*/  MUFU.TANH R154, R154 ;  /* 0x0000009a009a7308 */ /* 0x000e620000002400 */
[----:B------:R-:W-:Y:S01]  /*ce30*/  FMUL.FTZ R225, R163, UR46 ;  /* 0x0000002ea3e17c20 */ /* 0x000fe20008410000 */
[----:B------:R-:W-:-:S06]  /*ce40*/  FMUL.FTZ R164, R180, UR46 ;  /* 0x0000002eb4a47c20 */ /* 0x000fcc0008410000 */
[----:B------:R-:W1:Y:S01]  /*ce50*/  MUFU.TANH R156, R156 ;  /* 0x0000009c009c7308 */ /* 0x000e620000002400 */
[----:B------:R-:W-:-:S07]  /*ce60*/  FMUL.FTZ R163, R181, UR46 ;  /* 0x0000002eb5a37c20 */ /* 0x000fce0008410000 */
[----:B------:R-:W1:Y:S08]  /*ce70*/  MUFU.TANH R155, R155 ;  /* 0x0000009b009b7308 */ /* 0x000e700000002400 */
[----:B------:R-:W1:Y:S01]  /*ce80*/  MUFU.TANH R157, R157 ;  /* 0x0000009d009d7308 */ /* 0x000e620000002400 */
[----:B------:R-:W-:-:S07]  /*ce90*/  FMUL.FTZ R177, R177, UR46 ;  /* 0x0000002eb1b17c20 */ /* 0x000fce0008410000 */
[----:B------:R-:W1:Y:S01]  /*cea0*/  MUFU.TANH R158, R158 ;  /* 0x0000009e009e7308 */ /* 0x000e620000002400 */
[----:B------:R-:W-:Y:S01]  /*ceb0*/  FMUL.FTZ R169, R186, UR46 ;  /* 0x0000002ebaa97c20 */ /* 0x000fe20008410000 */
[----:B------:R-:W-:Y:S01]  /*cec0*/  FMUL.FTZ R165, R184, UR46 ;  /* 0x0000002eb8a57c20 */ /* 0x000fe20008410000 */
[----:B------:R-:W-:-:S05]  /*ced0*/  FMUL.FTZ R186, R188, UR46 ;  /* 0x0000002ebcba7c20 */ /* 0x000fca0008410000 */
[----:B------:R-:W1:Y:S01]  /*cee0*/  MUFU.TANH R160, R160 ;  /* 0x000000a000a07308 */ /* 0x000e620000002400 */
[----:B------:R-:W-:Y:S01]  /*cef0*/  FMUL.FTZ R217, R167, UR46 ;  /* 0x0000002ea7d97c20 */ /* 0x000fe20008410000 */
[----:B------:R-:W-:-:S06]  /*cf00*/  FMUL.FTZ R167, R182, UR46 ;  /* 0x0000002eb6a77c20 */ /* 0x000fcc0008410000 */
[----:B------:R-:W1:Y:S01]  /*cf10*/  MUFU.TANH R159, R159 ;  /* 0x0000009f009f7308 */ /* 0x000e620000002400 */
[----:B------:R-:W-:-:S07]  /*cf20*/  FMUL.FTZ R168, R183, UR46 ;  /* 0x0000002eb7a87c20 */ /* 0x000fce0008410000 */
[----:B------:R-:W1:Y:S01]  /*cf30*/  MUFU.TANH R161, R161 ;  /* 0x000000a100a17308 */ /* 0x000e620000002400 */
[----:B------:R-:W-:-:S07]  /*cf40*/  FMUL.FTZ R183, R185, UR46 ;  /* 0x0000002eb9b77c20 */ /* 0x000fce0008410000 */
[----:B------:R-:W1:Y:S01]  /*cf50*/  MUFU.TANH R162, R162 ;  /* 0x000000a200a27308 */ /* 0x000e620000002400 */
[----:B------:R-:W-:Y:S01]  /*cf60*/  FMUL.FTZ R224, R166, UR46 ;  /* 0x0000002ea6e07c20 */ /* 0x000fe20008410000 */
[----:B------:R-:W-:-:S06]  /*cf70*/  FMUL.FTZ R166, R179, UR46 ;  /* 0x0000002eb3a67c20 */ /* 0x000fcc0008410000 */
        /* <DEDUP_REMOVED lines=11> */
[----:B------:R-:W-:-:S07]  /*d030*/  FMUL.FTZ R199, R199, UR46 ;  /* 0x0000002ec7c77c20 */ /* 0x000fce0008410000 */
[----:B------:R-:W1:Y:S01]  /*d040*/  MUFU.TANH R218, R218 ;  /* 0x000000da00da7308 */ /* 0x000e620000002400 */
[----:B------:R-:W-:-:S07]  /*d050*/  FMUL.FTZ R223, R170, UR46 ;  /* 0x0000002eaadf7c20 */ /* 0x000fce0008410000 */
        /* <DEDUP_REMOVED lines=8> */
[----:B--2---:R-:W-:-:S05]  /*d0e0*/  IADD3 R173, -R173, R20, R174 ;  /* 0x00000014adad7210 */ /* 0x004fca0007ffe1ae */
[C---:B0-----:R-:W-:Y:S02]  /*d0f0*/  IMAD.IADD R20, R173.reuse, 0x1, R172 ;  /* 0x00000001ad147824 */ /* 0x041fe400078e02ac */
[----:B----4-:R-:W-:-:S03]  /*d100*/  IMAD.IADD R176, R173, 0x1, R176 ;  /* 0x00000001adb07824 */ /* 0x010fc600078e02b0 */
[C---:B------:R-:W-:Y:S02]  /*d110*/  ISETP.GT.AND P3, PT, R20.reuse, 0x1, PT ;  /* 0x000000011400780c */ /* 0x040fe40003f64270 */
[C---:B------:R-:W-:Y:S02]  /*d120*/  ISETP.GT.AND P2, PT, R20.reuse, RZ, PT ;  /* 0x000000ff1400720c */ /* 0x040fe40003f44270 */
[C---:B------:R-:W-:Y:S02]  /*d130*/  ISETP.GT.AND P4, PT, R20.reuse, 0x8, PT ;  /* 0x000000081400780c */ /* 0x040fe40003f84270 */
[----:B------:R-:W-:Y:S02]  /*d140*/  ISETP.GT.AND P1, PT, R20, 0x9, PT ;  /* 0x000000091400780c */ /* 0x000fe40003f24270 */
[----:B---3--:R-:W-:Y:S02]  /*d150*/  FSEL R173, R152, -INF , P3 ;  /* 0xff80000098ad7808 */ /* 0x008fe40001800000 */
[----:B-----5:R-:W-:-:S02]  /*d160*/  FSEL R181, R21, -INF , P2 ;  /* 0xff80000015b57808 */ /* 0x020fc40001000000 */
[C---:B------:R-:W-:Y:S02]  /*d170*/  ISETP.GT.AND P3, PT, R20.reuse, 0x11, PT ;  /* 0x000000111400780c */ /* 0x040fe40003f64270 */
[----:B-1----:R-:W-:Y:S02]  /*d180*/  FSEL R182, R153, -INF , P4 ;  /* 0xff80000099b67808 */ /* 0x002fe40002000000 */
[C---:B------:R-:W-:Y:S02]  /*d190*/  ISETP.GT.AND P2, PT, R20.reuse, 0x10, PT ;  /* 0x000000101400780c */ /* 0x040fe40003f44270 */
[----:B------:R-:W-:Y:S02]  /*d1a0*/  ISETP.GT.AND P4, PT, R20, 0x18, PT ;  /* 0x000000181400780c */ /* 0x000fe40003f84270 */
[----:B------:R-:W-:Y:S02]  /*d1b0*/  FSEL R174, R154, -INF , P1 ;  /* 0xff8000009aae7808 */ /* 0x000fe40000800000 */
[----:B------:R-:W-:-:S02]  /*d1c0*/  ISETP.GT.AND P1, PT, R20, 0x19, PT ;  /* 0x000000191400780c */ /* 0x000fc40003f24270 */
[----:B------:R-:W-:Y:S02]  /*d1d0*/  FSEL R156, R156, -INF , P3 ;  /* 0xff8000009c9c7808 */ /* 0x000fe40001800000 */
[----:B------:R-:W-:Y:S02]  /*d1e0*/  FSEL R180, R155, -INF , P2 ;  /* 0xff8000009bb47808 */ /* 0x000fe40001000000 */
[C---:B------:R-:W-:Y:S02]  /*d1f0*/  ISETP.GT.AND P3, PT, R20.reuse, 0x21, PT ;  /* 0x000000211400780c */ /* 0x040fe40003f64270 */
[----:B------:R-:W-:Y:S02]  /*d200*/  FSEL R179, R157, -INF , P4 ;  /* 0xff8000009db37808 */ /* 0x000fe40002000000 */
[C---:B------:R-:W-:Y:S02]  /*d210*/  ISETP.GT.AND P2, PT, R20.reuse, 0x20, PT ;  /* 0x000000201400780c */ /* 0x040fe40003f44270 */
[----:B------:R-:W-:-:S02]  /*d220*/  ISETP.GT.AND P4, PT, R20, 0x28, PT ;  /* 0x000000281400780c */ /* 0x000fc40003f84270 */
[----:B------:R-:W-:Y:S02]  /*d230*/  FSEL R157, R158, -INF , P1 ;  /* 0xff8000009e9d7808 */ /* 0x000fe40000800000 */
[----:B------:R-:W-:Y:S02]  /*d240*/  ISETP.GT.AND P1, PT, R20, 0x29, PT ;  /* 0x000000291400780c */ /* 0x000fe40003f24270 */
[----:B------:R-:W-:Y:S02]  /*d250*/  FSEL R158, R160, -INF , P3 ;  /* 0xff800000a09e7808 */ /* 0x000fe40001800000 */
[----:B------:R-:W-:Y:S02]  /*d260*/  FSEL R178, R159, -INF , P2 ;  /* 0xff8000009fb27808 */ /* 0x000fe40001000000 */
[----:B------:R-:W-:Y:S02]  /*d270*/  FSEL R160, R161, -INF , P4 ;  /* 0xff800000a1a07808 */ /* 0x000fe40002000000 */
[----:B------:R-:W-:-:S02]  /*d280*/  ISETP.GT.AND P2, PT, R20, 0x30, PT ;  /* 0x000000301400780c */ /* 0x000fc40003f44270 */
[----:B------:R-:W-:Y:S02]  /*d290*/  ISETP.GT.AND P4, PT, R20, 0x38, PT ;  /* 0x000000381400780c */ /* 0x000fe40003f84270 */
[----:B------:R-:W-:Y:S02]  /*d2a0*/  FSEL R154, R162, -INF , P1 ;  /* 0xff800000a29a7808 */ /* 0x000fe40000800000 */
[C---:B------:R-:W-:Y:S02]  /*d2b0*/  ISETP.GT.AND P1, PT, R20.reuse, 0x39, PT ;  /* 0x000000391400780c */ /* 0x040fe40003f24270 */
[----:B------:R-:W-:Y:S02]  /*d2c0*/  ISETP.GT.AND P3, PT, R20, 0x31, PT ;  /* 0x000000311400780c */ /* 0x000fe40003f64270 */
[----:B------:R-:W-:Y:S02]  /*d2d0*/  FSEL R175, R175, -INF , P2 ;  /* 0xff800000afaf7808 */ /* 0x000fe40001000000 */
[----:B------:R-:W-:-:S02]  /*d2e0*/  FSEL R159, R164, -INF , P4 ;  /* 0xff800000a49f7808 */ /* 0x000fc40002000000 */
[C---:B------:R-:W-:Y:S02]  /*d2f0*/  ISETP.GT.AND P2, PT, R20.reuse, 0x40, PT ;  /* 0x000000401400780c */ /* 0x040fe40003f44270 */
[----:B------:R-:W-:Y:S02]  /*d300*/  ISETP.GT.AND P4, PT, R20, 0x48, PT ;  /* 0x000000481400780c */ /* 0x000fe40003f84270 */
[----:B------:R-:W-:Y:S02]  /*d310*/  FSEL R155, R163, -INF , P1 ;  /* 0xff800000a39b7808 */ /* 0x000fe40000800000 */
[----:B------:R-:W-:Y:S02]  /*d320*/  ISETP.GT.AND P1, PT, R176, RZ, PT ;  /* 0x000000ffb000720c */ /* 0x000fe40003f24270 */
[----:B------:R-:W-:Y:S02]  /*d330*/  FSEL R177, R177, -INF , P3 ;  /* 0xff800000b1b17808 */ /* 0x000fe40001800000 */
[----:B------:R-:W-:-:S02]  /*d340*/  ISETP.GT.AND P3, PT, R20, 0x41, PT ;  /* 0x000000411400780c */ /* 0x000fc40003f64270 */
[----:B------:R-:W-:Y:S02]  /*d350*/  FSEL R162, R165, -INF , P2 ;  /* 0xff800000a5a27808 */ /* 0x000fe40001000000 */
[----:B------:R-:W-:Y:S02]  /*d360*/  FSEL R152, R186, -INF , P4 ;  /* 0xff800000ba987808 */ /* 0x000fe40002000000 */
[C---:B------:R-:W-:Y:S02]  /*d370*/  ISETP.GT.AND P2, PT, R176.reuse, 0x1, PT ;  /* 0x00000001b000780c */ /* 0x040fe40003f44270 */
[----:B------:R-:W-:Y:S02]  /*d380*/  FSEL R186, R229, -INF , P1 ;  /* 0xff800000e5ba7808 */ /* 0x000fe40000800000 */
[----:B------:R-:W-:Y:S02]  /*d390*/  FSEL R161, R183, -INF , P3 ;  /* 0xff800000b7a17808 */ /* 0x000fe40001800000 */
[----:B------:R-:W-:-:S02]  /*d3a0*/  ISETP.GT.AND P3, PT, R176, 0x8, PT ;  /* 0x00000008b000780c */ /* 0x000fc40003f64270 */
[----:B------:R-:W-:Y:S02]  /*d3b0*/  FSEL R153, R228, -INF , P2 ;  /* 0xff800000e4997808 */ /* 0x000fe40001000000 */
[----:B------:R-:W-:Y:S01]  /*d3c0*/  FMNMX.FTZ R21, R186, R216, !PT ;  /* 0x000000d8ba157209 */ /* 0x000fe20007810000 */
[----:B------:R0:W-:Y:S01]  /*d3d0*/  MUFU.TANH R172, R199 ;  /* 0x000000c700ac7308 */ /* 0x0001e20000002400 */
[C---:B------:R-:W-:Y:S02]  /*d3e0*/  ISETP.GT.AND P4, PT, R176.reuse, 0x9, PT ;  /* 0x00000009b000780c */ /* 0x040fe40003f84270 */
[----:B------:R-:W-:Y:S02]  /*d3f0*/  FMNMX.FTZ R21, R153, R21, !PT ;  /* 0x0000001599157209 */ /* 0x000fe40007810000 */
[----:B------:R-:W-:Y:S02]  /*d400*/  ISETP.GT.AND P1, PT, R176, 0x10, PT ;  /* 0x00000010b000780c */ /* 0x000fe40003f24270 */
[----:B0-----:R-:W-:-:S02]  /*d410*/  FSEL R199, R227, -INF , P3 ;  /* 0xff800000e3c77808 */ /* 0x001fc40001800000 */
[----:B------:R-:W-:Y:S02]  /*d420*/  FSEL R198, R226, -INF , P4 ;  /* 0xff800000e2c67808 */ /* 0x000fe40002000000 */
[----:B------:R-:W-:Y:S02]  /*d430*/  FMNMX.FTZ R21, R199, R21, !PT ;  /* 0x00000015c7157209 */ /* 0x000fe40007810000 */
[----:B------:R-:W-:Y:S02]  /*d440*/  ISETP.GT.AND P2, PT, R176, 0x11, PT ;  /* 0x00000011b000780c */ /* 0x000fe40003f44270 */
[----:B------:R-:W-:Y:S02]  /*d450*/  FSEL R218, R218, -INF , P1 ;  /* 0xff800000dada7808 */ /* 0x000fe40000800000 */
[----:B------:R-:W-:Y:S01]  /*d460*/  FMNMX.FTZ R21, R198, R21, !PT ;  /* 0x00000015c6157209 */ /* 0x000fe20007810000 */
[----:B------:R-:W0:Y:S01]  /*d470*/  MUFU.TANH R222, R222 ;  /* 0x000000de00de7308 */ /* 0x000e220000002400 */
[----:B------:R-:W-:-:S02]  /*d480*/  ISETP.GT.AND P3, PT, R176, 0x18, PT ;  /* 0x00000018b000780c */ /* 0x000fc40003f64270 */
[----:B------:R-:W-:Y:S02]  /*d490*/  FSEL R194, R225, -INF , P2 ;  /* 0xff800000e1c27808 */ /* 0x000fe40001000000 */
[----:B------:R-:W-:Y:S01]  /*d4a0*/  FMNMX.FTZ R21, R218, R21, !PT ;  /* 0x00000015da157209 */ /* 0x000fe20007810000 */
[----:B------:R-:W-:Y:S01]  /*d4b0*/  FMUL.FTZ R188, R191, UR46 ;  /* 0x0000002ebfbc7c20 */ /* 0x000fe20008410000 */
[----:B------:R-:W-:Y:S01]  /*d4c0*/  ISETP.GT.AND P4, PT, R176, 0x19, PT ;  /* 0x00000019b000780c */ /* 0x000fe20003f84270 */
[----:B------:R-:W1:Y:S01]  /*d4d0*/  MUFU.TANH R221, R221 ;  /* 0x000000dd00dd7308 */ /* 0x000e620000002400 */
[----:B------:R-:W-:Y:S02]  /*d4e0*/  FSEL R191, R224, -INF , P3 ;  /* 0xff800000e0bf7808 */ /* 0x000fe40001800000 */
[----:B------:R-:W-:Y:S02]  /*d4f0*/  FMNMX.FTZ R21, R194, R21, !PT ;  /* 0x00000015c2157209 */ /* 0x000fe40007810000 */
[----:B------:R-:W-:-:S02]  /*d500*/  ISETP.GT.AND P1, PT, R176, 0x20, PT ;  /* 0x00000020b000780c */ /* 0x000fc40003f24270 */
[----:B------:R-:W-:Y:S01]  /*d510*/  FSEL R217, R217, -INF , P4 ;  /* 0xff800000d9d97808 */ /* 0x000fe20002000000 */
[----:B------:R-:W2:Y:S01]  /*d520*/  MUFU.TANH R220, R220 ;  /* 0x000000dc00dc7308 */ /* 0x000ea20000002400 */
[----:B------:R-:W-:Y:S01]  /*d530*/  FMNMX.FTZ R21, R191, R21, !PT ;  /* 0x00000015bf157209 */ /* 0x000fe20007810000 */
[----:B------:R-:W-:Y:S01]  /*d540*/  FMUL.FTZ R184, R195, UR46 ;  /* 0x0000002ec3b87c20 */ /* 0x000fe20008410000 */
[----:B------:R-:W-:Y:S02]  /*d550*/  ISETP.GT.AND P2, PT, R176, 0x21, PT ;  /* 0x00000021b000780c */ /* 0x000fe40003f44270 */
[----:B------:R-:W-:Y:S02]  /*d560*/  FSEL R195, R223, -INF , P1 ;  /* 0xff800000dfc37808 */ /* 0x000fe40000800000 */
[----:B------:R-:W-:Y:S01]  /*d570*/  FMNMX.FTZ R21, R217, R21, !PT ;  /* 0x00000015d9157209 */ /* 0x000fe20007810000 */
[----:B------:R-:W3:Y:S01]  /*d580*/  MUFU.TANH R219, R219 ;  /* 0x000000db00db7308 */ /* 0x000ee20000002400 */
[----:B------:R-:W-:Y:S01]  /*d590*/  FMUL.FTZ R171, R190, UR46 ;  /* 0x0000002ebeab7c20 */ /* 0x000fe20008410000 */
[----:B------:R-:W-:-:S02]  /*d5a0*/  ISETP.GT.AND P3, PT, R176, 0x28, PT ;  /* 0x00000028b000780c */ /* 0x000fc40003f64270 */
[----:B0-----:R-:W-:Y:S02]  /*d5b0*/  FSEL R190, R222, -INF , P2 ;  /* 0xff800000debe7808 */ /* 0x001fe40001000000 */
[----:B------:R-:W-:Y:S02]  /*d5c0*/  FMNMX.FTZ R21, R195, R21, !PT ;  /* 0x00000015c3157209 */ /* 0x000fe40007810000 */
[----:B------:R-:W0:Y:S01]  /*d5d0*/  MUFU.TANH R166, R166 ;  /* 0x000000a600a67308 */ /* 0x000e220000002400 */
[----:B------:R-:W-:Y:S02]  /*d5e0*/  ISETP.GT.AND P4, PT, R176, 0x29, PT ;  /* 0x00000029b000780c */ /* 0x000fe40003f84270 */
[----:B-1----:R-:W-:Y:S02]  /*d5f0*/  FSEL R163, R221, -INF , P3 ;  /* 0xff800000dda37808 */ /* 0x002fe40001800000 */
[----:B------:R-:W-:-:S03]  /*d600*/  FMNMX.FTZ R21, R190, R21, !PT ;  /* 0x00000015be157209 */ /* 0x000fc60007810000 */
[----:B------:R-:W1:Y:S01]  /*d610*/  MUFU.TANH R167, R167 ;  /* 0x000000a700a77308 */ /* 0x000e620000002400 */
[----:B------:R-:W-:Y:S02]  /*d620*/  ISETP.GT.AND P1, PT, R176, 0x30, PT ;  /* 0x00000030b000780c */ /* 0x000fe40003f24270 */
[----:B--2---:R-:W-:Y:S02]  /*d630*/  FSEL R164, R220, -INF , P4 ;  /* 0xff800000dca47808 */ /* 0x004fe40002000000 */
[----:B------:R-:W-:-:S03]  /*d640*/  FMNMX.FTZ R21, R163, R21, !PT ;  /* 0x00000015a3157209 */ /* 0x000fc60007810000 */
[----:B------:R-:W2:Y:S01]  /*d650*/  MUFU.TANH R168, R168 ;  /* 0x000000a800a87308 */ /* 0x000ea20000002400 */
[----:B------:R-:W-:Y:S02]  /*d660*/  ISETP.GT.AND P2, PT, R176, 0x31, PT ;  /* 0x00000031b000780c */ /* 0x000fe40003f44270 */
[----:B---3--:R-:W-:Y:S02]  /*d670*/  FSEL R165, R219, -INF , P1 ;  /* 0xff800000dba57808 */ /* 0x008fe40000800000 */
[----:B------:R-:W-:-:S03]  /*d680*/  FMNMX.FTZ R21, R164, R21, !PT ;  /* 0x00000015a4157209 */ /* 0x000fc60007810000 */
[----:B------:R-:W3:Y:S01]  /*d690*/  MUFU.TANH R169, R169 ;  /* 0x000000a900a97308 */ /* 0x000ee20000002400 */
[----:B------:R-:W-:Y:S02]  /*d6a0*/  ISETP.GT.AND P3, PT, R176, 0x38, PT ;  /* 0x00000038b000780c */ /* 0x000fe40003f64270 */
[----:B0-----:R-:W-:Y:S02]  /*d6b0*/  FSEL R166, R166, -INF , P2 ;  /* 0xff800000a6a67808 */ /* 0x001fe40001000000 */
[----:B------:R-:W-:-:S03]  /*d6c0*/  FMNMX.FTZ R21, R165, R21, !PT ;  /* 0x00000015a5157209 */ /* 0x000fc60007810000 */
        /* <DEDUP_REMOVED lines=23> */
[----:B------:R-:W-:Y:S02]  /*d840*/  FMNMX.FTZ R21, R171, R21, !PT ;  /* 0x00000015ab157209 */ /* 0x000fe40007810000 */
[----:B------:R-:W-:Y:S02]  /*d850*/  ISETP.GT.AND P2, PT, R176, 0x51, PT ;  /* 0x00000051b000780c */ /* 0x000fe40003f44270 */
[----:B---3--:R-:W-:Y:S02]  /*d860*/  FSEL R187, R187, -INF , P1 ;  /* 0xff800000bbbb7808 */ /* 0x008fe40000800000 */
[----:B------:R-:W-:-:S02]  /*d870*/  FMNMX.FTZ R21, R188, R21, !PT ;  /* 0x00000015bc157209 */ /* 0x000fc40007810000 */
[----:B------:R-:W-:Y:S02]  /*d880*/  ISETP.GT.AND P3, PT, R176, 0x58, PT ;  /* 0x00000058b000780c */ /* 0x000fe40003f64270 */
[----:B0-----:R-:W-:Y:S02]  /*d890*/  FSEL R184, R184, -INF , P2 ;  /* 0xff800000b8b87808 */ /* 0x001fe40001000000 */
[----:B------:R-:W-:Y:S02]  /*d8a0*/  FMNMX.FTZ R21, R187, R21, !PT ;  /* 0x00000015bb157209 */ /* 0x000fe40007810000 */
[----:B------:R-:W-:Y:S02]  /*d8b0*/  ISETP.GT.AND P4, PT, R176, 0x59, PT ;  /* 0x00000059b000780c */ /* 0x000fe40003f84270 */
[----:B-1----:R-:W-:Y:S02]  /*d8c0*/  FSEL R185, R185, -INF , P3 ;  /* 0xff800000b9b97808 */ /* 0x002fe40001800000 */
[----:B------:R-:W-:-:S02]  /*d8d0*/  FMNMX.FTZ R21, R184, R21, !PT ;  /* 0x00000015b8157209 */ /* 0x000fc40007810000 */
[----:B------:R-:W-:Y:S02]  /*d8e0*/  FSEL R172, R172, -INF , P4 ;  /* 0xff800000acac7808 */ /* 0x000fe40002000000 */
[C---:B------:R-:W-:Y:S02]  /*d8f0*/  ISETP.GT.AND P1, PT, R20.reuse, 0x49, PT ;  /* 0x000000491400780c */ /* 0x040fe40003f24270 */
[C---:B------:R-:W-:Y:S02]  /*d900*/  ISETP.GT.AND P2, PT, R20.reuse, 0x50, PT ;  /* 0x000000501400780c */ /* 0x040fe40003f44270 */
[C---:B------:R-:W-:Y:S02]  /*d910*/  ISETP.GT.AND P3, PT, R20.reuse, 0x51, PT ;  /* 0x000000511400780c */ /* 0x040fe40003f64270 */
[C---:B------:R-:W-:Y:S02]  /*d920*/  ISETP.GT.AND P4, PT, R20.reuse, 0x58, PT ;  /* 0x000000581400780c */ /* 0x040fe40003f84270 */
[----:B------:R-:W-:-:S02]  /*d930*/  ISETP.GT.AND P5, PT, R20, 0x59, PT ;  /* 0x000000591400780c */ /* 0x000fc40003fa4270 */
[----:B------:R-:W-:-:S04]  /*d940*/  FMNMX.FTZ R20, R185, R21, !PT ;  /* 0x00000015b9147209 */ /* 0x000fc80007810000 */
[----:B------:R-:W-:-:S05]  /*d950*/  FMNMX.FTZ R20, R172, R20, !PT ;  /* 0x00000014ac147209 */ /* 0x000fca0007810000 */
[----:B------:R-:W0:Y:S02]  /*d960*/  SHFL.BFLY PT, R21, R20, 0x2, 0x1f ;  /* 0x0c401f0014157f89 */ /* 0x000e2400000e0000 */
[----:B0-----:R-:W-:-:S05]  /*d970*/  FMNMX.FTZ R21, R20, R21, !PT ;  /* 0x0000001514157209 */ /* 0x001fca0007810000 */
[----:B------:R-:W0:Y:S01]  /*d980*/  SHFL.BFLY PT, R20, R21, 0x1, 0x1f ;  /* 0x0c201f0015147f89 */ /* 0x000e2200000e0000 */
[----:B------:R-:W-:Y:S01]  /*d990*/  UMOV UR37, UR40 ;  /* 0x0000002800257c82 */ /* 0x000fe20008000000 */
[----:B------:R-:W-:Y:S01]  /*d9a0*/  FMUL.FTZ R189, R189, UR46 ;  /* 0x0000002ebdbd7c20 */ /* 0x000fe20008410000 */
[----:B0-----:R-:W-:-:S04]  /*d9b0*/  FMNMX.FTZ R21, R21, R20, !PT ;  /* 0x0000001415157209 */ /* 0x001fc80007810000 */
[C---:B------:R-:W-:Y:S01]  /*d9c0*/  FSETP.NEU.FTZ.AND P6, PT, R21.reuse, -INF , PT ;  /* 0xff8000001500780b */ /* 0x040fe20003fdd000 */
[----:B------:R-:W-:-:S03]  /*d9d0*/  FMUL.FTZ R176, R21, UR37 ;  /* 0x0000002515b07c20 */ /* 0x000fc60008410000 */
[----:B------:R-:W-:Y:S02]  /*d9e0*/  FSEL R20, R21, RZ, P6 ;  /* 0x000000ff15147208 */ /* 0x000fe40003000000 */
[----:B------:R-:W-:-:S03]  /*d9f0*/  FSEL R176, R176, RZ, P6 ;  /* 0x000000ffb0b07208 */ /* 0x000fc60003000000 */
[----:B------:R-:W-:Y:S02]  /*da00*/  FADD.FTZ R20, -R20, R216 ;  /* 0x000000d814147221 */ /* 0x000fe40000010100 */
[--C-:B------:R-:W-:Y:S02]  /*da10*/  FFMA.FTZ R186, R186, UR37, -R176.reuse ;  /* 0x00000025baba7c23 */ /* 0x100fe400080108b0 */
[----:B------:R-:W-:Y:S01]  /*da20*/  FMUL.FTZ R20, R20, UR37 ;  /* 0x0000002514147c20 */ /* 0x000fe20008410000 */
        /* <DEDUP_REMOVED lines=9> */
[--C-:B0-----:R-:W-:Y:S01]  /*dac0*/  FFMA.FTZ R189, R195, UR37, -R176.reuse ;  /* 0x00000025c3bd7c23 */ /* 0x101fe200080108b0 */
        /* <DEDUP_REMOVED lines=15> */
[----:B------:R-:W0:Y:S02]  /*dbc0*/  MUFU.EX2 R176, R20 ;  /* 0x0000001400b07308 */ /* 0x000e240000000800 */
[----:B0-----:R-:W-:Y:S01]  /*dbd0*/  FFMA.FTZ R186, R176, R0, R195 ;  /* 0x00000000b0ba7223 */ /* 0x001fe200000100c3 */
[----:B------:R-:W-:-:S04]  /*dbe0*/  FMNMX.FTZ R0, R181, R215, !PT ;  /* 0x000000d7b5007209 */ /* 0x000fc80007810000 */
[----:B------:R-:W-:-:S04]  /*dbf0*/  FMNMX.FTZ R0, R173, R0, !PT ;  /* 0x00000000ad007209 */ /* 0x000fc80007810000 */
[----:B------:R-:W-:-:S04]  /*dc00*/  FMNMX.FTZ R0, R182, R0, !PT ;  /* 0x00000000b6007209 */ /* 0x000fc80007810000 */
[----:B------:R-:W-:-:S04]  /*dc10*/  FMNMX.FTZ R0, R174, R0, !PT ;  /* 0x00000000ae007209 */ /* 0x000fc80007810000 */
[----:B------:R-:W-:-:S04]  /*dc20*/  FMNMX.FTZ R0, R180, R0, !PT ;  /* 0x00000000b4007209 */ /* 0x000fc80007810000 */
[----:B------:R-:W-:-:S04]  /*dc30*/  FMNMX.FTZ R0, R156, R0, !PT ;  /* 0x000000009c007209 */ /* 0x000fc80007810000 */
[----:B------:R-:W-:-:S04]  /*dc40*/  FMNMX.FTZ R0, R179, R0, !PT ;  /* 0x00000000b3007209 */ /* 0x000fc80007810000 */
[----:B------:R-:W-:Y:S01]  /*dc50*/  FMNMX.FTZ R0, R157, R0, !PT ;  /* 0x000000009d007209 */ /* 0x000fe20007810000 */
[----:B------:R-:W0:Y:S03]  /*dc60*/  MUFU.EX2 R153, R153 ;  /* 0x0000009900997308 */ /* 0x000e260000000800 */
[----:B------:R-:W-:-:S04]  /*dc70*/  FMNMX.FTZ R0, R178, R0, !PT ;  /* 0x00000000b2007209 */ /* 0x000fc80007810000 */
[----:B------:R-:W-:-:S04]  /*dc80*/  FMNMX.FTZ R0, R158, R0, !PT ;  /* 0x000000009e007209 */ /* 0x000fc80007810000 */
[----:B------:R-:W-:-:S04]  /*dc90*/  FMNMX.FTZ R0, R160, R0, !PT ;  /* 0x00000000a0007209 */ /* 0x000fc80007810000 */
[----:B------:R-:W-:-:S04]  /*dca0*/  FMNMX.FTZ R0, R154, R0, !PT ;  /* 0x000000009a007209 */ /* 0x000fc80007810000 */
[----:B------:R-:W-:Y:S01]  /*dcb0*/  FMNMX.FTZ R0, R175, R0, !PT ;  /* 0x00000000af007209 */ /* 0x000fe20007810000 */
[C---:B0-----:R-:W-:Y:S01]  /*dcc0*/  FADD.FTZ R186, R153.reuse, R186 ;  /* 0x000000ba99ba7221 */ /* 0x041fe20000010000 */
[----:B------:R-:W-:Y:S01]  /*dcd0*/  F2FP.F16.F32.PACK_AB R153, R153, R195 ;  /* 0x000000c39999723e */ /* 0x000fe200000000ff */
[----:B------:R-:W-:Y:S01]  /*dce0*/  FMUL.FTZ R195, R192, UR46 ;  /* 0x0000002ec0c37c20 */ /* 0x000fe20008410000 */
[----:B------:R-:W-:Y:S01]  /*dcf0*/  FMNMX.FTZ R20, R177, R0, !PT ;  /* 0x00000000b1147209 */ /* 0x000fe20007810000 */
[----:B------:R-:W-:-:S03]  /*dd00*/  FMUL.FTZ R193, R193, UR46 ;  /* 0x0000002ec1c17c20 */ /* 0x000fc60008410000 */
[----:B------:R-:W-:Y:S01]  /*dd10*/  FMNMX.FTZ R20, R159, R20, !PT ;  /* 0x000000149f147209 */ /* 0x000fe20007810000 */
[----:B------:R-:W0:Y:S03]  /*dd20*/  MUFU.TANH R195, R195 ;  /* 0x000000c300c37308 */ /* 0x000e260000002400 */
[----:B------:R-:W-:Y:S01]  /*dd30*/  FMNMX.FTZ R192, R155, R20, !PT ;  /* 0x000000149bc07209 */ /* 0x000fe20007810000 */
[----:B------:R-:W-:Y:S01]  /*dd40*/  FMUL.FTZ R196, R196, UR46 ;  /* 0x0000002ec4c47c20 */ /* 0x000fe20008410000 */
[----:B------:R-:W-:Y:S02]  /*dd50*/  FMUL.FTZ R198, R197, UR46 ;  /* 0x0000002ec5c67c20 */ /* 0x000fe40008410000 */
[----:B------:R-:W-:Y:S01]  /*dd60*/  FMNMX.FTZ R192, R162, R192, !PT ;  /* 0x000000c0a2c07209 */ /* 0x000fe20007810000 */
[----:B------:R-:W1:Y:S03]  /*dd70*/  MUFU.TANH R0, R193 ;  /* 0x000000c100007308 */ /* 0x000e660000002400 */
[----:B------:R-:W-:-:S05]  /*dd80*/  FMNMX.FTZ R192, R161, R192, !PT ;  /* 0x000000c0a1c07209 */ /* 0x000fca0007810000 */
[----:B------:R1:W2:Y:S01]  /*dd90*/  MUFU.TANH R20, R196 ;  /* 0x000000c400147308 */ /* 0x0002a20000002400 */
[----:B------:R-:W-:Y:S02]  /*dda0*/  FSEL R183, R183, -INF , P1 ;  /* 0xff800000b7b77808 */ /* 0x000fe40000800000 */
[----:B------:R-:W-:-:S05]  /*ddb0*/  FMNMX.FTZ R192, R152, R192, !PT ;  /* 0x000000c098c07209 */ /* 0x000fca0007810000 */
[----:B------:R-:W3:Y:S01]  /*ddc0*/  MUFU.TANH R198, R198 ;  /* 0x000000c600c67308 */ /* 0x000ee20000002400 */
[----:B0-----:R-:W-:Y:S02]  /*ddd0*/  FSEL R195, R195, -INF , P2 ;  /* 0xff800000c3c37808 */ /* 0x001fe40001000000 */
[----:B------:R-:W-:Y:S02]  /*dde0*/  FMNMX.FTZ R192, R183, R192, !PT ;  /* 0x000000c0b7c07209 */ /* 0x000fe40007810000 */
[----:B-1----:R-:W-:Y:S02]  /*ddf0*/  FSEL R196, R0, -INF , P3 ;  /* 0xff80000000c47808 */ /* 0x002fe40001800000 */
[----:B------:R-:W-:Y:S02]  /*de00*/  FMNMX.FTZ R192, R195, R192, !PT ;  /* 0x000000c0c3c07209 */ /* 0x000fe40007810000 */
[----:B--2---:R-:W-:Y:S02]  /*de10*/  FSEL R197, R20, -INF , P4 ;  /* 0xff80000014c57808 */ /* 0x004fe40002000000 */
[----:B------:R-:W-:-:S04]  /*de20*/  FMNMX.FTZ R192, R196, R192, !PT ;  /* 0x000000c0c4c07209 */ /* 0x000fc80007810000 */
[----:B------:R-:W-:Y:S02]  /*de30*/  FMNMX.FTZ R20, R197, R192, !PT ;  /* 0x000000c0c5147209 */ /* 0x000fe40007810000 */
[----:B---3--:R-:W-:-:S04]  /*de40*/  FSEL R198, R198, -INF , P5 ;  /* 0xff800000c6c67808 */ /* 0x008fc80002800000 */
[----:B------:R-:W-:-:S05]  /*de50*/  FMNMX.FTZ R20, R198, R20, !PT ;  /* 0x00000014c6147209 */ /* 0x000fca0007810000 */
[----:B------:R-:W0:Y:S02]  /*de60*/  SHFL.BFLY PT, R0, R20, 0x2, 0x1f ;  /* 0x0c401f0014007f89 */ /* 0x000e2400000e0000 */
[----:B0-----:R-:W-:-:S05]  /*de70*/  FMNMX.FTZ R20, R20, R0, !PT ;  /* 0x0000000014147209 */ /* 0x001fca0007810000 */
[----:B------:R-:W0:Y:S01]  /*de80*/  SHFL.BFLY PT, R0, R20, 0x1, 0x1f ;  /* 0x0c201f0014007f89 */ /* 0x000e2200000e0000 */
[----:B------:R-:W1:Y:S08]  /*de90*/  MUFU.EX2 R199, R199 ;  /* 0x000000c700c77308 */ /* 0x000e700000000800 */
[----:B------:R-:W2:Y:S08]  /*dea0*/  MUFU.EX2 R216, R216 ;  /* 0x000000d800d87308 */ /* 0x000eb00000000800 */
[----:B------:R3:W-:Y:S01]  /*deb0*/  MUFU.EX2 R192, R217 ;  /* 0x000000d900c07308 */ /* 0x0007e20000000800 */
[----:B0-----:R-:W-:-:S07]  /*dec0*/  FMNMX.FTZ R20, R20, R0, !PT ;  /* 0x0000000014147209 */ /* 0x001fce0007810000 */
[----:B------:R0:W4:Y:S01]  /*ded0*/  MUFU.EX2 R193, R218 ;  /* 0x000000da00c17308 */ /* 0x0001220000000800 */
[C---:B------:R-:W-:Y:S01]  /*dee0*/  FSETP.NEU.FTZ.AND P1, PT, R20.reuse, -INF , PT ;  /* 0xff8000001400780b */ /* 0x040fe20003f3d000 */
[----:B---3--:R-:W-:-:S03]  /*def0*/  FMUL.FTZ R217, R20, UR37 ;  /* 0x0000002514d97c20 */ /* 0x008fc60008410000 */
[----:B------:R-:W-:-:S03]  /*df00*/  FSEL R0, R20, RZ, P1 ;  /* 0x000000ff14007208 */ /* 0x000fc60000800000 */
[----:B------:R-:W3:Y:S01]  /*df10*/  MUFU.EX2 R194, R194 ;  /* 0x000000c200c27308 */ /* 0x000ee20000000800 */
[----:B------:R-:W-:Y:S01]  /*df20*/  FSEL R217, R217, RZ, P1 ;  /* 0x000000ffd9d97208 */ /* 0x000fe20000800000 */
[----:B-1----:R-:W-:Y:S01]  /*df30*/  FADD.FTZ R186, R199, R186 ;  /* 0x000000bac7ba7221 */ /* 0x002fe20000010000 */
[----:B------:R-:W-:-:S03]  /*df40*/  FADD.FTZ R215, -R0, R215 ;  /* 0x000000d700d77221 */ /* 0x000fc60000010100 */
[--C-:B------:R-:W-:Y:S01]  /*df50*/  FFMA.FTZ R178, R178, UR37, -R217.reuse ;  /* 0x00000025b2b27c23 */ /* 0x100fe200080108d9 */
[--C-:B------:R-:W-:Y:S01]  /*df60*/  FFMA.FTZ R219, R175, UR37, -R217.reuse ;  /* 0x00000025afdb7c23 */ /* 0x100fe200080108d9 */
[----:B------:R-:W1:Y:S01]  /*df70*/  MUFU.EX2 R191, R191 ;  /* 0x000000bf00bf7308 */ /* 0x000e620000000800 */
[--C-:B0-----:R-:W-:Y:S01]  /*df80*/  FFMA.FTZ R218, R154, UR37, -R217.reuse ;  /* 0x000000259ada7c23 */ /* 0x101fe200080108d9 */
[--C-:B------:R-:W-:Y:S01]  /*df90*/  FFMA.FTZ R181, R181, UR37, -R217.reuse ;  /* 0x00000025b5b57c23 */ /* 0x100fe200080108d9 */
[--C-:B------:R-:W-:Y:S01]  /*dfa0*/  FFMA.FTZ R182, R182, UR37, -R217.reuse ;  /* 0x00000025b6b67c23 */ /* 0x100fe200080108d9 */
[--C-:B------:R-:W-:Y:S01]  /*dfb0*/  FFMA.FTZ R174, R174, UR37, -R217.reuse ;  /* 0x00000025aeae7c23 */ /* 0x100fe200080108d9 */
[----:B------:R-:W-:-:S03]  /*dfc0*/  FFMA.FTZ R180, R180, UR37, -R217 ;  /* 0x00000025b4b47c23 */ /* 0x000fc600080108d9 */
        /* <DEDUP_REMOVED lines=9> */
[--C-:B0-----:R-:W-:Y:S01]  /*e060*/  FFMA.FTZ R188, R173, UR37, -R217.reuse ;  /* 0x00000025adbc7c23 */ /* 0x101fe200080108d9 */
[--C-:B------:R-:W-:Y:S01]  /*e070*/  FFMA.FTZ R162, R162, UR37, -R217.reuse ;  /* 0x00000025a2a27c23 */ /* 0x100fe200080108d9 */
[--C-:B------:R-:W-:Y:S01]  /*e080*/  FFMA.FTZ R220, R152, UR37, -R217.reuse ;  /* 0x0000002598dc7c23 */ /* 0x100fe200080108d9 */
[--C-:B------:R-:W-:Y:S01]  /*e090*/  FFMA.FTZ R183, R183, UR37, -R217.reuse ;  /* 0x00000025b7b77c23 */ /* 0x100fe200080108d9 */
[--C-:B------:R-:W-:Y:S01]  /*e0a0*/  FFMA.FTZ R195, R195, UR37, -R217.reuse ;  /* 0x00000025c3c37c23 */ /* 0x100fe200080108d9 */
[--C-:B------:R-:W-:Y:S01]  /*e0b0*/  FFMA.FTZ R196, R196, UR37, -R217.reuse ;  /* 0x00000025c4c47c23 */ /* 0x100fe200080108d9 */
[--C-:B------:R-:W-:Y:S01]  /*e0c0*/  FFMA.FTZ R197, R197, UR37, -R217.reuse ;  /* 0x00000025c5c57c23 */ /* 0x100fe200080108d9 */
[----:B------:R0:W-:Y:S01]  /*e0d0*/  MUFU.EX2 R173, R187 ;  /* 0x000000bb00ad7308 */ /* 0x0001e20000000800 */
[--C-:B-----5:R-:W-:Y:S01]  /*e0e0*/  FFMA.FTZ R185, R161, UR37, -R217.reuse ;  /* 0x00000025a1b97c23 */ /* 0x120fe200080108d9 */
[--C-:B------:R-:W-:Y:S01]  /*e0f0*/  FFMA.FTZ R198, R198, UR37, -R217.reuse ;  /* 0x00000025c6c67c23 */ /* 0x100fe200080108d9 */
[----:B--2---:R-:W-:Y:S01]  /*e100*/  FADD.FTZ R186, R216, R186 ;  /* 0x000000bad8ba7221 */ /* 0x004fe20000010000 */
[----:B0-----:R-:W-:-:S04]  /*e110*/  FFMA.FTZ R187, R155, UR37, -R217 ;  /* 0x000000259bbb7c23 */ /* 0x001fc800080108d9 */
[----:B------:R0:W-:Y:S01]  /*e120*/  MUFU.EX2 R217, R178 ;  /* 0x000000b200d97308 */ /* 0x0001e20000000800 */
[----:B----4-:R-:W-:Y:S01]  /*e130*/  FADD.FTZ R186, R193, R186 ;  /* 0x000000bac1ba7221 */ /* 0x010fe20000010000 */
[----:B0-----:R-:W-:-:S06]  /*e140*/  FMUL.FTZ R178, R215, UR37 ;  /* 0x00000025d7b27c20 */ /* 0x001fcc0008410000 */
[----:B------:R-:W0:Y:S01]  /*e150*/  MUFU.EX2 R189, R189 ;  /* 0x000000bd00bd7308 */ /* 0x000e220000000800 */
[----:B---3--:R-:W-:-:S07]  /*e160*/  FADD.FTZ R186, R194, R186 ;  /* 0x000000bac2ba7221 */ /* 0x008fce0000010000 */
[----:B------:R-:W-:Y:S01]  /*e170*/  MUFU.EX2 R152, R181 ;  /* 0x000000b500987308 */ /* 0x000fe20000000800 */
[----:B-1----:R-:W-:-:S07]  /*e180*/  FADD.FTZ R186, R191, R186 ;  /* 0x000000babfba7221 */ /* 0x002fce0000010000 */
[----:B------:R-:W1:Y:S01]  /*e190*/  MUFU.EX2 R178, R178 ;  /* 0x000000b200b27308 */ /* 0x000e620000000800 */
[----:B------:R-:W-:-:S07]  /*e1a0*/  FADD.FTZ R186, R192, R186 ;  /* 0x000000bac0ba7221 */ /* 0x000fce0000010000 */
[----:B------:R-:W2:Y:S08]  /*e1b0*/  MUFU.EX2 R188, R188 ;  /* 0x000000bc00bc7308 */ /* 0x000eb00000000800 */
[----:B------:R-:W3:Y:S08]  /*e1c0*/  MUFU.EX2 R182, R182 ;  /* 0x000000b600b67308 */ /* 0x000ef00000000800 */
[----:B------:R-:W4:Y:S08]  /*e1d0*/  MUFU.EX2 R174, R174 ;  /* 0x000000ae00ae7308 */ /* 0x000f300000000800 */
[----:B------:R0:W-:Y:S08]  /*e1e0*/  MUFU.EX2 R221, R158 ;  /* 0x0000009e00dd7308 */ /* 0x0001f00000000800 */
[----:B------:R-:W5:Y:S01]  /*e1f0*/  MUFU.EX2 R190, R190 ;  /* 0x000000be00be7308 */ /* 0x000f620000000800 */
[----:B0-----:R-:W-:-:S07]  /*e200*/  FADD.FTZ R158, R189, R186 ;  /* 0x000000babd9e7221 */ /* 0x001fce0000010000 */
[----:B------:R-:W0:Y:S08]  /*e210*/  MUFU.EX2 R180, R180 ;  /* 0x000000b400b47308 */ /* 0x000e300000000800 */
[----:B------:R1:W-:Y:S02]  /*e220*/  MUFU.EX2 R186, R154 ;  /* 0x0000009a00ba7308 */ /* 0x0003e40000000800 */
[----:B-1----:R-:W-:-:S06]  /*e230*/  FFMA.FTZ R154, R178, R3, R152 ;  /* 0x00000003b29a7223 */ /* 0x002fcc0000010098 */
[----:B------:R-:W1:Y:S01]  /*e240*/  MUFU.EX2 R156, R156 ;  /* 0x0000009c009c7308 */ /* 0x000e620000000800 */
[----:B--2---:R-:W-:-:S04]  /*e250*/  FADD.FTZ R154, R188, R154 ;  /* 0x0000009abc9a7221 */ /* 0x004fc80000010000 */
[----:B---3--:R-:W-:-:S03]  /*e260*/  FADD.FTZ R154, R182, R154 ;  /* 0x0000009ab69a7221 */ /* 0x008fc60000010000 */
[----:B------:R-:W2:Y:S01]  /*e270*/  MUFU.EX2 R179, R179 ;  /* 0x000000b300b37308 */ /* 0x000ea20000000800 */
[----:B----4-:R-:W-:Y:S01]  /*e280*/  FADD.FTZ R154, R174, R154 ;  /* 0x0000009aae9a7221 */ /* 0x010fe20000010000 */
[----:B-----5:R-:W-:-:S06]  /*e290*/  FADD.FTZ R3, R190, R158 ;  /* 0x0000009ebe037221 */ /* 0x020fcc0000010000 */
[----:B------:R-:W3:Y:S01]  /*e2a0*/  MUFU.EX2 R181, R157 ;  /* 0x0000009d00b57308 */ /* 0x000ee20000000800 */
[----:B0-----:R-:W-:-:S04]  /*e2b0*/  FADD.FTZ R158, R180, R154 ;  /* 0x0000009ab49e7221 */ /* 0x001fc80000010000 */
[----:B-1----:R-:W-:-:S03]  /*e2c0*/  FADD.FTZ R158, R156, R158 ;  /* 0x0000009e9c9e7221 */ /* 0x002fc60000010000 */
[----:B------:R-:W0:Y:S01]  /*e2d0*/  MUFU.EX2 R163, R163 ;  /* 0x000000a300a37308 */ /* 0x000e220000000800 */
[----:B--2---:R-:W-:-:S07]  /*e2e0*/  FADD.FTZ R158, R179, R158 ;  /* 0x0000009eb39e7221 */ /* 0x004fce0000010000 */
[----:B------:R1:W-:Y:S01]  /*e2f0*/  MUFU.EX2 R222, R160 ;  /* 0x000000a000de7308 */ /* 0x0003e20000000800 */
[----:B---3--:R-:W-:-:S07]  /*e300*/  FADD.FTZ R158, R181, R158 ;  /* 0x0000009eb59e7221 */ /* 0x008fce0000010000 */
[----:B------:R-:W2:Y:S01]  /*e310*/  MUFU.EX2 R164, R164 ;  /* 0x000000a400a47308 */ /* 0x000ea20000000800 */
[----:B-1----:R-:W-:-:S07]  /*e320*/  FADD.FTZ R160, R217, R158 ;  /* 0x0000009ed9a07221 */ /* 0x002fce0000010000 */
[----:B------:R-:W1:Y:S01]  /*e330*/  MUFU.EX2 R218, R218 ;  /* 0x000000da00da7308 */ /* 0x000e620000000800 */
[----:B------:R-:W-:-:S07]  /*e340*/  F2FP.F16.F32.PACK_AB R152, R188, R152 ;  /* 0x00000098bc98723e */ /* 0x000fce00000000ff */
[----:B------:R-:W3:Y:S01]  /*e350*/  MUFU.EX2 R165, R165 ;  /* 0x000000a500a57308 */ /* 0x000ee20000000800 */
[----:B------:R-:W-:Y:S01]  /*e360*/  F2FP.F16.F32.PACK_AB R154, R174, R182 ;  /* 0x000000b6ae9a723e */ /* 0x000fe200000000ff */
[----:B0-----:R-:W-:-:S06]  /*e370*/  FADD.FTZ R174, R163, R3 ;  /* 0x00000003a3ae7221 */ /* 0x001fcc0000010000 */
[----:B------:R-:W0:Y:S08]  /*e380*/  MUFU.EX2 R219, R219 ;  /* 0x000000db00db7308 */ /* 0x000e300000000800 */
[----:B------:R-:W4:Y:S01]  /*e390*/  MUFU.EX2 R166, R166 ;  /* 0x000000a600a67308 */ /* 0x000f220000000800 */
[----:B--2---:R-:W-:-:S07]  /*e3a0*/  FADD.FTZ R174, R164, R174 ;  /* 0x000000aea4ae7221 */ /* 0x004fce0000010000 */
[----:B------:R-:W2:Y:S08]  /*e3b0*/  MUFU.EX2 R177, R177 ;  /* 0x000000b100b17308 */ /* 0x000eb00000000800 */
[----:B------:R5:W-:Y:S08]  /*e3c0*/  MUFU.EX2 R188, R162 ;  /* 0x000000a200bc7308 */ /* 0x000bf00000000800 */
[----:B------:R-:W2:Y:S01]  /*e3d0*/  MUFU.EX2 R167, R167 ;  /* 0x000000a700a77308 */ /* 0x000ea20000000800 */
[----:B-----5:R-:W-:-:S04]  /*e3e0*/  FADD.FTZ R162, R221, R160 ;  /* 0x000000a0dda27221 */ /* 0x020fc80000010000 */
[----:B------:R-:W-:-:S03]  /*e3f0*/  FADD.FTZ R162, R222, R162 ;  /* 0x000000a2dea27221 */ /* 0x000fc60000010000 */
[----:B------:R-:W5:Y:S01]  /*e400*/  MUFU.EX2 R168, R168 ;  /* 0x000000a800a87308 */ /* 0x000f620000000800 */
[----:B-1----:R-:W-:Y:S01]  /*e410*/  FADD.FTZ R3, R218, R162 ;  /* 0x000000a2da037221 */ /* 0x002fe20000010000 */
[----:B---3--:R-:W-:-:S06]  /*e420*/  FADD.FTZ R174, R165, R174 ;  /* 0x000000aea5ae7221 */ /* 0x008fcc0000010000 */
[----:B------:R-:W1:Y:S01]  /*e430*/  MUFU.EX2 R187, R187 ;  /* 0x000000bb00bb7308 */ /* 0x000e620000000800 */
[----:B0-----:R-:W-:Y:S01]  /*e440*/  FADD.FTZ R3, R219, R3 ;  /* 0x00000003db037221 */ /* 0x001fe20000010000 */
[----:B----4-:R-:W-:-:S06]  /*e450*/  FADD.FTZ R174, R166, R174 ;  /* 0x000000aea6ae7221 */ /* 0x010fcc0000010000 */
[----:B------:R-:W0:Y:S01]  /*e460*/  MUFU.EX2 R169, R169 ;  /* 0x000000a900a97308 */ /* 0x000e220000000800 */
[----:B--2---:R-:W-:Y:S01]  /*e470*/  FADD.FTZ R3, R177, R3 ;  /* 0x00000003b1037221 */ /* 0x004fe20000010000 */
[----:B------:R-:W-:-:S06]  /*e480*/  FADD.FTZ R174, R167, R174 ;  /* 0x000000aea7ae7221 */ /* 0x000fcc0000010000 */
[----:B------:R-:W2:Y:S01]  /*e490*/  MUFU.EX2 R170, R170 ;  /* 0x000000aa00aa7308 */ /* 0x000ea20000000800 */
[----:B------:R-:W-:Y:S01]  /*e4a0*/  F2FP.F16.F32.PACK_AB R163, R164, R163 ;  /* 0x000000a3a4a3723e */ /* 0x000fe200000000ff */
[----:B------:R-:W-:Y:S01]  /*e4b0*/  FADD.FTZ R3, R186, R3 ;  /* 0x00000003ba037221 */ /* 0x000fe20000010000 */
[----:B------:R-:W-:-:S05]  /*e4c0*/  F2FP.F16.F32.PACK_AB R164, R177, R219 ;  /* 0x000000dbb1a4723e */ /* 0x000fca00000000ff */
[----:B------:R-:W3:Y:S01]  /*e4d0*/  MUFU.EX2 R185, R185 ;  /* 0x000000b900b97308 */ /* 0x000ee20000000800 */
[----:B-----5:R-:W-:-:S07]  /*e4e0*/  FADD.FTZ R177, R168, R174 ;  /* 0x000000aea8b17221 */ /* 0x020fce0000010000 */
[----:B------:R-:W4:Y:S01]  /*e4f0*/  MUFU.EX2 R171, R171 ;  /* 0x000000ab00ab7308 */ /* 0x000f220000000800 */
[----:B-1----:R-:W-:Y:S01]  /*e500*/  FADD.FTZ R3, R187, R3 ;  /* 0x00000003bb037221 */ /* 0x002fe20000010000 */
[----:B0-----:R-:W-:-:S06]  /*e510*/  FADD.FTZ R177, R169, R177 ;  /* 0x000000b1a9b17221 */ /* 0x001fcc0000010000 */
[----:B------:R-:W0:Y:S01]  /*e520*/  MUFU.EX2 R220, R220 ;  /* 0x000000dc00dc7308 */ /* 0x000e220000000800 */
[----:B------:R-:W-:Y:S01]  /*e530*/  FADD.FTZ R3, R188, R3 ;  /* 0x00000003bc037221 */ /* 0x000fe20000010000 */
[----:B--2---:R-:W-:-:S06]  /*e540*/  FADD.FTZ R177, R170, R177 ;  /* 0x000000b1aab17221 */ /* 0x004fcc0000010000 */
[----:B------:R-:W1:Y:S01]  /*e550*/  MUFU.EX2 R183, R183 ;  /* 0x000000b700b77308 */ /* 0x000e620000000800 */
[----:B---3--:R-:W-:Y:S01]  /*e560*/  FADD.FTZ R3, R185, R3 ;  /* 0x00000003b9037221 */ /* 0x008fe20000010000 */
[----:B----4-:R-:W-:-:S06]  /*e570*/  FADD.FTZ R177, R171, R177 ;  /* 0x000000b1abb17221 */ /* 0x010fcc0000010000 */
[----:B------:R-:W2:Y:S01]  /*e580*/  MUFU.EX2 R195, R195 ;  /* 0x000000c300c37308 */ /* 0x000ea20000000800 */
[----:B0-----:R-:W-:Y:S01]  /*e590*/  FADD.FTZ R3, R220, R3 ;  /* 0x00000003dc037221 */ /* 0x001fe20000010000 */
[----:B------:R-:W-:-:S06]  /*e5a0*/  F2FP.F16.F32.PACK_AB R158, R181, R179 ;  /* 0x000000b3b59e723e */ /* 0x000fcc00000000ff */
[----:B------:R-:W-:Y:S01]  /*e5b0*/  MUFU.EX2 R184, R184 ;  /* 0x000000b800b87308 */ /* 0x000fe20000000800 */
[----:B------:R-:W-:-:S07]  /*e5c0*/  FADD.FTZ R179, R0, R177 ;  /* 0x000000b100b37221 */ /* 0x000fce0000010000 */
[----:B------:R-:W0:Y:S01]  /*e5d0*/  MUFU.EX2 R196, R196 ;  /* 0x000000c400c47308 */ /* 0x000e220000000800 */
[----:B-1----:R-:W-:-:S07]  /*e5e0*/  FADD.FTZ R3, R183, R3 ;  /* 0x00000003b7037221 */ /* 0x002fce0000010000 */
[----:B------:R-:W1:Y:S01]  /*e5f0*/  MUFU.EX2 R174, R197 ;  /* 0x000000c500ae7308 */ /* 0x000e620000000800 */
[----:B------:R-:W-:Y:S02]  /*e600*/  VIADD R155, R14, 0x22840 ;  /* 0x000228400e9b7836 */ /* 0x000fe40000000000 */
[----:B--2---:R-:W-:Y:S01]  /*e610*/  FADD.FTZ R3, R195, R3 ;  /* 0x00000003c3037221 */ /* 0x004fe20000010000 */
[----:B------:R-:W-:-:S04]  /*e620*/  FADD.FTZ R179, R173, R179 ;  /* 0x000000b3adb37221 */ /* 0x000fc80000010000 */
[----:B------:R-:W2:Y:S01]  /*e630*/  MUFU.EX2 R198, R198 ;  /* 0x000000c600c67308 */ /* 0x000ea20000000800 */
[----:B------:R-:W-:-:S07]  /*e640*/  MOV R157, UR41 ;  /* 0x00000029009d7c02 */ /* 0x000fce0008000f00 */
[----:B------:R-:W3:Y:S01]  /*e650*/  MUFU.EX2 R177, R172 ;  /* 0x000000ac00b17308 */ /* 0x000ee20000000800 */
[----:B------:R-:W-:Y:S01]  /*e660*/  F2FP.F16.F32.PACK_AB R171, R0, R171 ;  /* 0x000000ab00ab723e */ /* 0x000fe200000000ff */
[----:B0-----:R-:W-:Y:S01]  /*e670*/  FADD.FTZ R3, R196, R3 ;  /* 0x00000003c4037221 */ /* 0x001fe20000010000 */
[----:B------:R-:W-:Y:S01]  /*e680*/  FADD.FTZ R0, R184, R179 ;  /* 0x000000b3b8007221 */ /* 0x000fe20000010000 */
[----:B------:R-:W-:Y:S02]  /*e690*/  PRMT R155, R157, 0x654, R155 ;  /* 0x000006549d9b7816 */ /* 0x000fe4000000009b */
[----:B-1----:R-:W-:Y:S01]  /*e6a0*/  FADD.FTZ R3, R174, R3 ;  /* 0x00000003ae037221 */ /* 0x002fe20000010000 */
[----:B------:R-:W-:Y:S01]  /*e6b0*/  FADD.FTZ R0, R175, R0 ;  /* 0x00000000af007221 */ /* 0x000fe20000010000 */
[----:B------:R0:W-:Y:S01]  /*e6c0*/  SYNCS.ARRIVE.TRANS64.RED.A1T0 RZ, [R155+URZ], RZ ;  /* 0x000000ff9bff79a7 */ /* 0x0001e2000810043f */
[----:B------:R-:W-:Y:S01]  /*e6d0*/  F2FP.F16.F32.PACK_AB R165, R166, R165 ;  /* 0x000000a5a6a5723e */ /* 0x000fe200000000ff */
[----:B--2---:R-:W-:Y:S01]  /*e6e0*/  FADD.FTZ R3, R198, R3 ;  /* 0x00000003c6037221 */ /* 0x004fe20000010000 */
[----:B------:R-:W-:Y:S01]  /*e6f0*/  F2FP.F16.F32.PACK_AB R167, R168, R167 ;  /* 0x000000a7a8a7723e */ /* 0x000fe200000000ff */
[-C--:B------:R-:W-:Y:S01]  /*e700*/  FMUL.FTZ R24, R24, R178.reuse ;  /* 0x000000b218187220 */ /* 0x080fe20000410000 */
[----:B------:R-:W-:Y:S01]  /*e710*/  F2FP.F16.F32.PACK_AB R169, R170, R169 ;  /* 0x000000a9aaa9723e */ /* 0x000fe200000000ff */
[-C--:B------:R-:W-:Y:S01]  /*e720*/  FMUL.FTZ R25, R25, R178.reuse ;  /* 0x000000b219197220 */ /* 0x080fe20000410000 */
[----:B------:R-:W-:Y:S01]  /*e730*/  F2FP.F16.F32.PACK_AB R157, R194, R193 ;  /* 0x000000c1c29d723e */ /* 0x000fe200000000ff */
[-C--:B------:R-:W-:Y:S01]  /*e740*/  FMUL.FTZ R28, R28, R178.reuse ;  /* 0x000000b21c1c7220 */ /* 0x080fe20000410000 */
[----:B0-----:R-:W-:Y:S01]  /*e750*/  F2FP.F16.F32.PACK_AB R155, R216, R199 ;  /* 0x000000c7d89b723e */ /* 0x001fe200000000ff */
[----:B---3--:R-:W-:Y:S01]  /*e760*/  FADD.FTZ R0, R177, R0 ;  /* 0x00000000b1007221 */ /* 0x008fe20000010000 */
[----:B------:R-:W-:Y:S01]  /*e770*/  F2FP.F16.F32.PACK_AB R159, R192, R191 ;  /* 0x000000bfc09f723e */ /* 0x000fe200000000ff */
[-C--:B------:R-:W-:Y:S01]  /*e780*/  FMUL.FTZ R29, R29, R178.reuse ;  /* 0x000000b21d1d7220 */ /* 0x080fe20000410000 */
[----:B------:R-:W-:Y:S01]  /*e790*/  F2FP.F16.F32.PACK_AB R161, R190, R189 ;  /* 0x000000bdbea1723e */ /* 0x000fe200000000ff */
[----:B------:R-:W-:Y:S01]  /*e7a0*/  FMUL.FTZ R32, R32, R178 ;  /* 0x000000b220207220 */ /* 0x000fe20000410000 */
[----:B------:R-:W-:Y:S01]  /*e7b0*/  F2FP.F16.F32.PACK_AB R156, R156, R180 ;  /* 0x000000b49c9c723e */ /* 0x000fe200000000ff */
[-C--:B------:R-:W-:Y:S01]  /*e7c0*/  FMUL.FTZ R33, R33, R178.reuse ;  /* 0x000000b221217220 */ /* 0x080fe20000410000 */
[----:B------:R-:W-:Y:S01]  /*e7d0*/  F2FP.F16.F32.PACK_AB R160, R221, R217 ;  /* 0x000000d9dda0723e */ /* 0x000fe200000000ff */
[----:B------:R-:W-:Y:S01]  /*e7e0*/  FMUL.FTZ R36, R36, R178 ;  /* 0x000000b224247220 */ /* 0x000fe20000410000 */
[----:B------:R-:W-:Y:S01]  /*e7f0*/  F2FP.F16.F32.PACK_AB R162, R218, R222 ;  /* 0x000000dedaa2723e */ /* 0x000fe200000000ff */
[----:B------:R-:W-:Y:S01]  /*e800*/  FMUL.FTZ R37, R37, R178 ;  /* 0x000000b225257220 */ /* 0x000fe20000410000 */
[----:B------:R-:W-:Y:S01]  /*e810*/  F2FP.F16.F32.PACK_AB R166, R187, R186 ;  /* 0x000000babba6723e */ /* 0x000fe200000000ff */
[----:B------:R-:W-:Y:S01]  /*e820*/  FMUL.FTZ R40, R40, R178 ;  /* 0x000000b228287220 */ /* 0x000fe20000410000 */
[----:B------:R-:W-:Y:S01]  /*e830*/  F2FP.F16.F32.PACK_AB R168, R185, R188 ;  /* 0x000000bcb9a8723e */ /* 0x000fe200000000ff */
[----:B------:R-:W-:Y:S01]  /*e840*/  FMUL.FTZ R41, R41, R178 ;  /* 0x000000b229297220 */ /* 0x000fe20000410000 */
[----:B------:R-:W-:Y:S01]  /*e850*/  F2FP.F16.F32.PACK_AB R170, R183, R220 ;  /* 0x000000dcb7aa723e */ /* 0x000fe200000000ff */
[-C--:B------:R-:W-:Y:S01]  /*e860*/  FMUL.FTZ R44, R44, R178.reuse ;  /* 0x000000b22c2c7220 */ /* 0x080fe20000410000 */
[----:B------:R-:W-:Y:S01]  /*e870*/  F2FP.F16.F32.PACK_AB R172, R196, R195 ;  /* 0x000000c3c4ac723e */ /* 0x000fe200000000ff */
[-C--:B------:R-:W-:Y:S01]  /*e880*/  FMUL.FTZ R45, R45, R178.reuse ;  /* 0x000000b22d2d7220 */ /* 0x080fe20000410000 */
[----:B------:R-:W-:Y:S01]  /*e890*/  F2FP.F16.F32.PACK_AB R173, R184, R173 ;  /* 0x000000adb8ad723e */ /* 0x000fe200000000ff */
[----:B------:R-:W-:Y:S01]  /*e8a0*/  FMUL.FTZ R48, R48, R178 ;  /* 0x000000b230307220 */ /* 0x000fe20000410000 */
[----:B------:R-:W-:Y:S01]  /*e8b0*/  F2FP.F16.F32.PACK_AB R174, R198, R174 ;  /* 0x000000aec6ae723e */ /* 0x000fe200000000ff */
[-C--:B------:R-:W-:Y:S01]  /*e8c0*/  FMUL.FTZ R49, R49, R178.reuse ;  /* 0x000000b231317220 */ /* 0x080fe20000410000 */
        /* <DEDUP_REMOVED lines=117> */
.L_x_14485:
[----:B------:R0:W1:Y:S01]  /*f020*/  SYNCS.PHASECHK.TRANS64.TRYWAIT P1, [R14+URZ+0x22850], R15 ;  /* 0x0228500f0e0075a7 */ /* 0x000062000802017f */
[----:B------:R-:W-:Y:S05]  /*f030*/  @!P0 BRA `(.L_x_14486) ;  /* 0x0000000000048947 */ /* 0x000fea0003800000 */
[----:B------:R-:W-:Y:S01]  /*f040*/  BPT.TRAP 0x1 ;  /* 0x000000040000795c */ /* 0x000fe20000300000 */
.L_x_14486:
[----:B------:R-:W-:Y:S04]  /*f050*/  BSSY B0, `(.L_x_14487) ;  /* 0x0000004000007945 */ /* 0x000fe80003800000 */
[----:B-1----:R-:W-:Y:S05]  /*f060*/  @P1 BRA `(.L_x_14488) ;  /* 0x0000000000081947 */ /* 0x002fea0003800000 */
[----:B------:R-:W1:Y:S02]  /*f070*/  SYNCS.PHASECHK.TRANS64.TRYWAIT P1, [R14+URZ+0x22850], R15 ;  /* 0x0228500f0e0075a7 */ /* 0x000e64000802017f */
[----:B-1----:R-:W-:Y:S05]  /*f080*/  @!P1 BRA `(.L_x_14489) ;  /* 0x0000011400089947 */ /* 0x002fea0003800000 */
.L_x_14488:
[----:B------:R-:W-:Y:S05]  /*f090*/  BSYNC B0 ;  /* 0x0000000000007941 */ /* 0x000fea0003800000 */
.L_x_14487:
[----:B------:R-:W2:Y:S01]  /*f0a0*/  S2R R178, SR_TID.X ;  /* 0x0000000000b27919 */ /* 0x000ea20000002100 */
[----:B------:R-:W-:Y:S05]  /*f0b0*/  WARPSYNC.ALL ;  /* 0x0000000000007948 */ /* 0x000fea0003800000 */
[----:B------:R-:W-:Y:S02]  /*f0c0*/  IMAD.MOV.U32 R176, RZ, RZ, 0xc00 ;  /* 0x00000c00ffb07424 */ /* 0x000fe400078e00ff */
[----:B------:R-:W-:Y:S02]  /*f0d0*/  IMAD.MOV.U32 R177, RZ, RZ, 0x40000040 ;  /* 0x40000040ffb17424 */ /* 0x000fe400078e00ff */
[----:B------:R-:W-:-:S03]  /*f0e0*/  IMAD R176, R22, R176, UR38 ;  /* 0x0000002616b07e24 */ /* 0x000fc6000f8e02b0 */
[----:B------:R-:W-:Y:S01]  /*f0f0*/  R2UR UR7, R177 ;  /* 0x00000000b10772ca */ /* 0x000fe200000e0000 */
[----:B------:R-:W-:Y:S01]  /*f100*/  IMAD.MOV.U32 R177, RZ, RZ, 0x40000040 ;  /* 0x40000040ffb17424 */ /* 0x000fe200078e00ff */
        /* <DEDUP_REMOVED lines=12> */
[----:B------:R-:W-:Y:S02]  /*f1d0*/  R2UR UR7, R153 ;  /* 0x00000000990772ca */ /* 0x000fe400000e0000 */
[----:B------:R-:W-:-:S14]  /*f1e0*/  MOV R153, 0x40000040 ;  /* 0x4000004000997802 */ /* 0x000fdc0000000f00 */
        /* <DEDUP_REMOVED lines=33> */
.L_x_14490:
[----:B------:R-:W2:Y:S01]  /*f400*/  LDL R152, [R1+0x14] ;  /* 0x0000140001987983 */ /* 0x000ea20000100800 */
[----:B------:R-:W-:Y:S01]  /*f410*/  IMAD.U32 R15, RZ, RZ, UR41 ;  /* 0x00000029ff0f7e24 */ /* 0x000fe2000f8e00ff */
[----:B------:R-:W-:Y:S01]  /*f420*/  IADD3 R14, R14, 0x22860, RZ ;  /* 0x000228600e0e7810 */ /* 0x000fe20007ffe0ff */
[----:B------:R-:W-:Y:S02]  /*f430*/  IMAD.MOV.U32 R216, RZ, RZ, R21 ;  /* 0x000000ffffd87224 */ /* 0x000fe400078e0015 */
[----:B------:R-:W-:Y:S01]  /*f440*/  IMAD.MOV.U32 R215, RZ, RZ, R20 ;  /* 0x000000ffffd77224 */ /* 0x000fe200078e0014 */
[----:B------:R-:W-:-:S04]  /*f450*/  PRMT R14, R15, 0x654, R14 ;  /* 0x000006540f0e7816 */ /* 0x000fc8000000000e */
[----:B------:R0:W-:Y:S01]  /*f460*/  SYNCS.ARRIVE.TRANS64.RED.A1T0 RZ, [R14+URZ], RZ ;  /* 0x000000ff0eff79a7 */ /* 0x0001e2000810043f */
[C---:B--2---:R-:W-:Y:S01]  /*f470*/  ISETP.GT.AND P1, PT, R13.reuse, R152, PT ;  /* 0x000000980d00720c */ /* 0x044fe20003f24270 */
[----:B------:R-:W-:-:S12]  /*f480*/  VIADD R13, R13, 0xffffffff ;  /* 0xffffffff0d0d7836 */ /* 0x000fd80000000000 */
[----:B0-----:R-:W-:Y:S05]  /*f490*/  @P1 BRA `(.L_x_14491) ;  /* 0xffffffd000d01947 */ /* 0x001fea000383ffff */
.L_x_14479:
[----:B------:R-:W2:Y:S02]  /*f4a0*/  LDL R14, [R1+0x34] ;  /* 0x00003400010e7983 */ /* 0x000ea40000100800 */
[----:B--2---:R-:W-:-:S13]  /*f4b0*/  ISETP.GE.AND P1, PT, R13, R14, PT ;  /* 0x0000000e0d00720c */ /* 0x004fda0003f26270 */
[----:B------:R-:W-:Y:S05]  /*f4c0*/  @!P1 BRA `(.L_x_14492) ;  /* 0x0000002400549947 */ /* 0x000fea0003800000 */
[----:B------:R-:W-:Y:S02]  /*f4d0*/  IMAD.MOV.U32 R215, RZ, RZ, R21 ;  /* 0x000000ffffd77224 */ /* 0x000fe400078e0015 */
[----:B------:R-:W-:-:S07]  /*f4e0*/  IMAD.MOV.U32 R216, RZ, RZ, R20 ;  /* 0x000000ffffd87224 */ /* 0x000fce00078e0014 */
.L_x_14504:
[----:B------:R-:W-:Y:S01]  /*f4f0*/  IADD3 R22, R22, 0x1, RZ ;  /* 0x0000000116167810 */ /* 0x000fe20007ffe0ff */
[----:B------:R-:W-:Y:S05]  /*f500*/  YIELD ;  /* 0x0000000000007946 */ /* 0x000fea0003800000 */
[----:B------:R-:W-:-:S04]  /*f510*/  ISETP.NE.AND P1, PT, R22, 0x2, PT ;  /* 0x000000021600780c */ /* 0x000fc80003f25270 */
[----:B------:R-:W-:Y:S02]  /*f520*/  SEL R12, RZ, 0x1, P1 ;  /* 0x00000001ff0c7807 */ /* 0x000fe40000800000 */
[----:B------:R-:W-:Y:S02]  /*f530*/  SEL R22, R22, RZ, P1 ;  /* 0x000000ff16167207 */ /* 0x000fe40000800000 */
[----:B------:R-:W-:Y:S01]  /*f540*/  LOP3.LUT R204, R204, R12, RZ, 0x3c, !PT ;  /* 0x0000000ccccc7212 */ /* 0x000fe200078e3cff */
[----:B------:R-:W-:Y:S06]  /*f550*/  @!P0 BRA `(.L_x_14493) ;  /* 0x0000000000048947 */ /* 0x000fec0003800000 */
[----:B------:R-:W-:Y:S01]  /*f560*/  BPT.TRAP 0x1 ;  /* 0x000000040000795c */ /* 0x000fe20000300000 */
.L_x_14493:
[----:B------:R-:W-:Y:S01]  /*f570*/  IMAD R14, R22, 0x8, R19 ;  /* 0x00000008160e7824 */ /* 0x000fe200078e0213 */
[----:B------:R-:W-:-:S04]  /*f580*/  SHF.L.U32 R15, R204, 0x1f, RZ ;  /* 0x0000001fcc0f7819 */ /* 0x000fc800000006ff */
[----:B------:R0:W1:Y:S01]  /*f590*/  SYNCS.PHASECHK.TRANS64.TRYWAIT P1, [R14+URZ+0x22830], R15 ;  /* 0x0228300f0e0075a7 */ /* 0x000062000802017f */
[----:B------:R-:W-:Y:S05]  /*f5a0*/  @!P0 BRA `(.L_x_14494) ;  /* 0x0000000000048947 */ /* 0x000fea0003800000 */
[----:B------:R-:W-:Y:S01]  /*f5b0*/  BPT.TRAP 0x1 ;  /* 0x000000040000795c */ /* 0x000fe20000300000 */
.L_x_14494:
[----:B------:R-:W2:Y:S01]  /*f5c0*/  LDL R12, [R1] ;  /* 0x00000000010c7983 */ /* 0x000ea20000100800 */
[----:B------:R-:W-:Y:S02]  /*f5d0*/  IMAD.MOV.U32 R155, RZ, RZ, 0x40000040 ;  /* 0x40000040ff9b7424 */ /* 0x000fe400078e00ff */
[----:B--2---:R-:W-:Y:S01]  /*f5e0*/  IMAD R154, R22, 0x300, R12 ;  /* 0x00000300169a7824 */ /* 0x004fe200078e020c */
[----:B-1----:R-:W-:Y:S06]  /*f5f0*/  @P1 BRA `(.L_x_14495) ;  /* 0x0000000000081947 */ /* 0x002fec0003800000 */
[----:B------:R-:W1:Y:S02]  /*f600*/  SYNCS.PHASECHK.TRANS64.TRYWAIT P1, [R14+URZ+0x22830], R15 ;  /* 0x0228300f0e0075a7 */ /* 0x000e64000802017f */
[----:B-1----:R-:W-:Y:S05]  /*f610*/  @!P1 BRA `(.L_x_14496) ;  /* 0x0000010c00b89947 */ /* 0x002fea0003800000 */
.L_x_14495:
        /* <DEDUP_REMOVED lines=12> */
[----:B------:R-:W2:Y:S01]  /*f6e0*/  S2R R12, SR_TID.X ;  /* 0x00000000000c7919 */ /* 0x000ea20000002100 */
[----:B------:R-:W-:-:S02]  /*f6f0*/  R2UR UR11, R153 ;  /* 0x00000000990b72ca */ /* 0x000fc400000e0000 */
[----:B------:R-:W-:Y:S02]  /*f700*/  R2UR UR19, R155 ;  /* 0x000000009b1372ca */ /* 0x000fe400000e0000 */
[----:B------:R-:W-:Y:S01]  /*f710*/  WARPGROUP.ARRIVE ;  /* 0x00000000000079c5 */ /* 0x000fe20000000000 */
[----:B------:R-:W-:Y:S02]  /*f720*/  R2UR UR8, R10 ;  /* 0x000000000a0872ca */ /* 0x000fe400000e0000 */
[----:B------:R-:W-:Y:S02]  /*f730*/  R2UR UR9, R11 ;  /* 0x000000000b0972ca */ /* 0x000fe400000e0000 */
[----:B------:R-:W-:Y:S01]  /*f740*/  MOV R21, 0x40000040 ;  /* 0x4000004000157802 */ /* 0x000fe20000000f00 */
[----:B------:R-:W-:Y:S01]  /*f750*/  HGMMA.64x96x16.F32 R152, gdesc[UR4], RZ, !UPT, gsb0 ;  /* 0x01600000049879f0 */ /* 0x000fe2000c0008ff */
[----:B------:R-:W-:Y:S02]  /*f760*/  R2UR UR14, R20 ;  /* 0x00000000140e72ca */ /* 0x000fe400000e0000 */
        /* <DEDUP_REMOVED lines=20> */
.L_x_14497:
        /* <DEDUP_REMOVED lines=32> */
[----:B------:R-:W-:Y:S01]  /*fab0*/  UMOV UR37, UR39 ;  /* 0x0000002700257c82 */ /* 0x000fe20008000000 */
        /* <DEDUP_REMOVED lines=9> */
[----:B------:R-:W-:-:S04]  /*fb50*/  FMUL.FTZ R199, R199, UR45 ;  /* 0x0000002dc7c77c20 */ /* 0x000fc80008410000 */
        /* <DEDUP_REMOVED lines=38> */
[----:B------:R-:W-:Y:S01]  /*fdc0*/  MUFU.TANH R219, R219 ;  /* 0x000000db00db7308 */ /* 0x000fe20000002400 */
[----:B----4-:R-:W-:-:S07]  /*fdd0*/  FMNMX.FTZ R20, R193, R20, !PT ;  /* 0x00000014c1147209 */ /* 0x010fce0007810000 */
[----:B------:R-:W-:Y:S01]  /*fde0*/  MUFU.TANH R218, R218 ;  /* 0x000000da00da7308 */ /* 0x000fe20000002400 */
[----:B-----5:R-:W-:-:S05]  /*fdf0*/  FMNMX.FTZ R20, R196, R20, !PT ;  /* 0x00000014c4147209 */ /* 0x020fca0007810000 */
[----:B------:R-:W3:Y:S02]  /*fe00*/  SHFL.BFLY PT, R197, R20, 0x2, 0x1f ;  /* 0x0c401f0014c57f89 */ /* 0x000ee400000e0000 */
[----:B------:R-:W-:Y:S08]  /*fe10*/  MUFU.TANH R217, R217 ;  /* 0x000000d900d97308 */ /* 0x000ff00000002400 */
[----:B------:R-:W-:Y:S08]  /*fe20*/  MUFU.TANH R155, R155 ;  /* 0x0000009b009b7308 */ /* 0x000ff00000002400 */
[----:B------:R-:W-:Y:S01]  /*fe30*/  MUFU.TANH R158, R158 ;  /* 0x0000009e009e7308 */ /* 0x000fe20000002400 */
[----:B---3--:R-:W-:-:S07]  /*fe40*/  FMNMX.FTZ R20, R20, R197, !PT ;  /* 0x000000c514147209 */ /* 0x008fce0007810000 */
[----:B------:R-:W-:Y:S01]  /*fe50*/  MUFU.TANH R159, R159 ;  /* 0x0000009f009f7308 */ /* 0x000fe20000002400 */
[----:B------:R-:W3:Y:S07]  /*fe60*/  SHFL.BFLY PT, R154, R20, 0x1, 0x1f ;  /* 0x0c201f00149a7f89 */ /* 0x000eee00000e0000 */
[----:B------:R-:W-:Y:S08]  /*fe70*/  MUFU.TANH R162, R162 ;  /* 0x000000a200a27308 */ /* 0x000ff00000002400 */
[----:B------:R-:W-:Y:S08]  /*fe80*/  MUFU.TANH R163, R163 ;  /* 0x000000a300a37308 */ /* 0x000ff00000002400 */
[----:B------:R-:W-:Y:S01]  /*fe90*/  MUFU.TANH R166, R166 ;  /* 0x000000a600a67308 */ /* 0x000fe20000002400 */
[----:B---3--:R-:W-:-:S05]  /*fea0*/  FMNMX.FTZ R20, R20, R154, !PT ;  /* 0x0000009a14147209 */ /* 0x008fca0007810000 */
[C---:B------:R-:W-:Y:S01]  /*feb0*/  FMUL.FTZ R154, R20.reuse, UR37 ;  /* 0x00000025149a7c20 */ /* 0x040fe20008410000 */
[----:B------:R-:W-:Y:S01]  /*fec0*/  FADD.FTZ R167, -R20, R216 ;  /* 0x000000d814a77221 */ /* 0x000fe20000010100 */
[----:B------:R-:W-:Y:S02]  /*fed0*/  MUFU.TANH R199, R199 ;  /* 0x000000c700c77308 */ /* 0x000fe40000002400 */
[--C-:B------:R-:W-:Y:S01]  /*fee0*/  FFMA.FTZ R21, R21, UR37, -R154.reuse ;  /* 0x0000002515157c23 */ /* 0x100fe2000801089a */
[----:B------:R-:W-:Y:S01]  /*fef0*/  FMUL.FTZ R167, R167, UR37 ;  /* 0x00000025a7a77c20 */ /* 0x000fe20008410000 */
        /* <DEDUP_REMOVED lines=12> */
[----:B------:R-:W4:Y:S01]  /*ffc0*/  MUFU.EX2 R21, R21 ;  /* 0x0000001500157308 */ /* 0x000f220000000800 */
[--C-:B------:R-:W-:Y:S01]  /*ffd0*/  FFMA.FTZ R172, R172, UR37, -R154.reuse ;  /* 0x00000025acac7c23 */ /* 0x100fe2000801089a */
[--C-:B------:R-:W-:Y:S01]  /*ffe0*/  FFMA.FTZ R173, R173, UR37, -R154.reuse ;  /* 0x00000025adad7c23 */ /* 0x100fe2000801089a */
[--C-:B------:R-:W-:Y:S01]  /*fff0*/  FFMA.FTZ R177, R177, UR37, -R154.reuse ;  /* 0x00000025b1b17c23 */ /* 0x100fe2000801089a */
[--C-:B------:R-:W-:Y:S01]  /*10000*/  FFMA.FTZ R180, R180, UR37, -R154.reuse ;  /* 0x00000025b4b47c23 */ /* 0x100fe2000801089a */
[--C-:B------:R-:W-:Y:S01]  /*10010*/  FFMA.FTZ R181, R181, UR37, -R154.reuse ;  /* 0x00000025b5b57c23 */ /* 0x100fe2000801089a */
[--C-:B------:R-:W-:Y:S01]  /*10020*/  FFMA.FTZ R184, R184, UR37, -R154.reuse ;  /* 0x00000025b8b87c23 */ /* 0x100fe2000801089a */
[--C-:B------:R-:W-:Y:S01]  /*10030*/  FFMA.FTZ R185, R185, UR37, -R154.reuse ;  /* 0x00000025b9b97c23 */ /* 0x100fe2000801089a */
[----:B------:R-:W5:Y:S01]  /*10040*/  MUFU.EX2 R152, R152 ;  /* 0x0000009800987308 */ /* 0x000f620000000800 */
[--C-:B------:R-:W-:Y:S01]  /*10050*/  FFMA.FTZ R188, R188, UR37, -R154.reuse ;  /* 0x00000025bcbc7c23 */ /* 0x100fe2000801089a */
[--C-:B------:R-:W-:Y:S01]  /*10060*/  FFMA.FTZ R189, R189, UR37, -R154.reuse ;  /* 0x00000025bdbd7c23 */ /* 0x100fe2000801089a */
[--C-:B------:R-:W-:Y:S01]  /*10070*/  FFMA.FTZ R192, R192, UR37, -R154.reuse ;  /* 0x00000025c0c07c23 */ /* 0x100fe2000801089a */
[--C-:B------:R-:W-:Y:S01]  /*10080*/  FFMA.FTZ R193, R193, UR37, -R154.reuse ;  /* 0x00000025c1c17c23 */ /* 0x100fe2000801089a */
[----:B------:R-:W-:Y:S01]  /*10090*/  FFMA.FTZ R196, R196, UR37, -R154 ;  /* 0x00000025c4c47c23 */ /* 0x000fe2000801089a */
[----:B---3--:R-:W-:Y:S01]  /*100a0*/  FMUL.FTZ R167, R171, UR45 ;  /* 0x0000002daba77c20 */ /* 0x008fe20008410000 */
[----:B------:R-:W-:Y:S01]  /*100b0*/  FMUL.FTZ R171, R174, UR45 ;  /* 0x0000002daeab7c20 */ /* 0x000fe20008410000 */
[----:B------:R-:W-:Y:S01]  /*100c0*/  MUFU.EX2 R197, R156 ;  /* 0x0000009c00c57308 */ /* 0x000fe20000000800 */
[----:B----4-:R-:W-:Y:S01]  /*100d0*/  FFMA.FTZ R154, R176, R3, R21 ;  /* 0x00000003b09a7223 */ /* 0x010fe20000010015 */
[----:B------:R-:W-:Y:S01]  /*100e0*/  FMUL.FTZ R3, R175, UR45 ;  /* 0x0000002daf037c20 */ /* 0x000fe20008410000 */
        /* <DEDUP_REMOVED lines=8> */
[----:B------:R-:W-:Y:S01]  /*10170*/  FMUL.FTZ R187, R194, UR45 ;  /* 0x0000002dc2bb7c20 */ /* 0x000fe20008410000 */
[----:B------:R-:W-:Y:S01]  /*10180*/  FMUL.FTZ R191, R198, UR45 ;  /* 0x0000002dc6bf7c20 */ /* 0x000fe20008410000 */
        /* <DEDUP_REMOVED lines=11> */
[----:B------:R-:W5:Y:S01]  /*10240*/  MUFU.TANH R171, R171 ;  /* 0x000000ab00ab7308 */ /* 0x000f620000002400 */
[----:B---3--:R-:W-:Y:S01]  /*10250*/  FMUL.FTZ R153, R178, UR45 ;  /* 0x0000002db2997c20 */ /* 0x008fe20008410000 */
[----:B------:R-:W-:Y:S01]  /*10260*/  FMUL.FTZ R178, R183, UR45 ;  /* 0x0000002db7b27c20 */ /* 0x000fe20008410000 */
[----:B------:R-:W-:Y:S01]  /*10270*/  FMUL.FTZ R183, R190, UR45 ;  /* 0x0000002dbeb77c20 */ /* 0x000fe20008410000 */
[----:B------:R-:W-:Y:S01]  /*10280*/  FMUL.FTZ R190, R195, UR45 ;  /* 0x0000002dc3be7c20 */ /* 0x000fe20008410000 */
[-C--:B------:R-:W-:Y:S01]  /*10290*/  FMUL.FTZ R44, R44, R176.reuse ;  /* 0x000000b02c2c7220 */ /* 0x080fe20000410000 */
[-C--:B------:R-:W-:Y:S01]  /*102a0*/  FMUL.FTZ R45, R45, R176.reuse ;  /* 0x000000b02d2d7220 */ /* 0x080fe20000410000 */
[-C--:B------:R-:W-:Y:S01]  /*102b0*/  FMUL.FTZ R48, R48, R176.reuse ;  /* 0x000000b030307220 */ /* 0x080fe20000410000 */
[----:B------:R-:W3:Y:S01]  /*102c0*/  MUFU.TANH R3, R3 ;  /* 0x0000000300037308 */ /* 0x000ee20000002400 */
[----:B----4-:R-:W-:Y:S01]  /*102d0*/  FADD.FTZ R154, R21, R154 ;  /* 0x0000009a159a7221 */ /* 0x010fe20000010000 */
[-C--:B------:R-:W-:Y:S01]  /*102e0*/  FMUL.FTZ R49, R49, R176.reuse ;  /* 0x000000b031317220 */ /* 0x080fe20000410000 */
[-C--:B------:R-:W-:Y:S01]  /*102f0*/  FMUL.FTZ R52, R52, R176.reuse ;  /* 0x000000b034347220 */ /* 0x080fe20000410000 */
[-C--:B------:R-:W-:Y:S01]  /*10300*/  FMUL.FTZ R53, R53, R176.reuse ;  /* 0x000000b035357220 */ /* 0x080fe20000410000 */
[C---:B------:R-:W-:Y:S01]  /*10310*/  FADD.FTZ R156, R197.reuse, R154 ;  /* 0x0000009ac59c7221 */ /* 0x040fe20000010000 */
[----:B------:R-:W-:Y:S01]  /*10320*/  F2FP.F16.F32.PACK_AB R154, R197, R21 ;  /* 0x00000015c59a723e */ /* 0x000fe200000000ff */
        /* <DEDUP_REMOVED lines=41> */
[----:B-----5:R-:W-:Y:S01]  /*105c0*/  FMNMX.FTZ R21, R171, R21, !PT ;  /* 0x00000015ab157209 */ /* 0x020fe20007810000 */
[----:B------:R-:W5:Y:S01]  /*105d0*/  MUFU.TANH R182, R182 ;  /* 0x000000b600b67308 */ /* 0x000f620000002400 */
        /* <DEDUP_REMOVED lines=18> */
[----:B--2---:R-:W-:Y:S01]  /*10700*/  FMNMX.FTZ R21, R178, R21, !PT ;  /* 0x00000015b2157209 */ /* 0x004fe20007810000 */
[-C--:B------:R-:W-:Y:S01]  /*10710*/  FMUL.FTZ R132, R132, R176.reuse ;  /* 0x000000b084847220 */ /* 0x080fe20000410000 */
[-C--:B------:R-:W-:Y:S01]  /*10720*/  FMUL.FTZ R133, R133, R176.reuse ;  /* 0x000000b085857220 */ /* 0x080fe20000410000 */
[-C--:B------:R-:W-:Y:S01]  /*10730*/  FMUL.FTZ R136, R136, R176.reuse ;  /* 0x000000b088887220 */ /* 0x080fe20000410000 */
[----:B------:R-:W-:Y:S01]  /*10740*/  FMNMX.FTZ R21, R179, R21, !PT ;  /* 0x00000015b3157209 */ /* 0x000fe20007810000 */
[----:B------:R-:W1:Y:S01]  /*10750*/  MUFU.TANH R187, R187 ;  /* 0x000000bb00bb7308 */ /* 0x000e620000002400 */
[-C--:B------:R-:W-:Y:S01]  /*10760*/  FMUL.FTZ R137, R137, R176.reuse ;  /* 0x000000b089897220 */ /* 0x080fe20000410000 */
[-C--:B------:R-:W-:Y:S01]  /*10770*/  FMUL.FTZ R140, R140, R176.reuse ;  /* 0x000000b08c8c7220 */ /* 0x080fe20000410000 */
[----:B-----5:R-:W-:Y:S01]  /*10780*/  FMNMX.FTZ R21, R182, R21, !PT ;  /* 0x00000015b6157209 */ /* 0x020fe20007810000 */
[-C--:B------:R-:W-:Y:S01]  /*10790*/  FMUL.FTZ R141, R141, R176.reuse ;  /* 0x000000b08d8d7220 */ /* 0x080fe20000410000 */
[-C--:B------:R-:W-:Y:S01]  /*107a0*/  FMUL.FTZ R144, R144, R176.reuse ;  /* 0x000000b090907220 */ /* 0x080fe20000410000 */
[-C--:B------:R-:W-:Y:S01]  /*107b0*/  FMUL.FTZ R145, R145, R176.reuse ;  /* 0x000000b091917220 */ /* 0x080fe20000410000 */
[----:B---3--:R-:W-:Y:S01]  /*107c0*/  FMNMX.FTZ R21, R183, R21, !PT ;  /* 0x00000015b7157209 */ /* 0x008fe20007810000 */
[----:B------:R-:W2:Y:S01]  /*107d0*/  MUFU.TANH R190, R190 ;  /* 0x000000be00be7308 */ /* 0x000ea20000002400 */
[-C--:B------:R-:W-:Y:S01]  /*107e0*/  FMUL.FTZ R148, R148, R176.reuse ;  /* 0x000000b094947220 */ /* 0x080fe20000410000 */
[----:B------:R-:W-:Y:S01]  /*107f0*/  FMUL.FTZ R149, R149, R176 ;  /* 0x000000b095957220 */ /* 0x000fe20000410000 */
[----:B0-----:R-:W-:-:S05]  /*10800*/  FMNMX.FTZ R21, R186, R21, !PT ;  /* 0x00000015ba157209 */ /* 0x001fca0007810000 */
[----:B------:R-:W0:Y:S01]  /*10810*/  MUFU.TANH R191, R191 ;  /* 0x000000bf00bf7308 */ /* 0x000e220000002400 */
[----:B-1----:R-:W-:-:S07]  /*10820*/  FMNMX.FTZ R21, R187, R21, !PT ;  /* 0x00000015bb157209 */ /* 0x002fce0007810000 */
[----:B------:R-:W-:Y:S01]  /*10830*/  MUFU.EX2 R198, R160 ;  /* 0x000000a000c67308 */ /* 0x000fe20000000800 */
[----:B--2---:R-:W-:-:S07]  /*10840*/  FMNMX.FTZ R21, R190, R21, !PT ;  /* 0x00000015be157209 */ /* 0x004fce0007810000 */
[----:B------:R-:W-:Y:S01]  /*10850*/  MUFU.EX2 R160, R169 ;  /* 0x000000a900a07308 */ /* 0x000fe20000000800 */
[----:B0-----:R-:W-:-:S04]  /*10860*/  FMNMX.FTZ R21, R191, R21, !PT ;  /* 0x00000015bf157209 */ /* 0x001fc80007810000 */
[----:B------:R-:W-:-:S03]  /*10870*/  FMNMX.FTZ R21, R199, R21, !PT ;  /* 0x00000015c7157209 */ /* 0x000fc60007810000 */
[----:B------:R-:W-:Y:S02]  /*10880*/  MUFU.EX2 R197, R170 ;  /* 0x000000aa00c57308 */ /* 0x000fe40000000800 */
[----:B------:R-:W0:Y:S06]  /*10890*/  SHFL.BFLY PT, R194, R21, 0x2, 0x1f ;  /* 0x0c401f0015c27f89 */ /* 0x000e2c00000e0000 */
[----:B------:R-:W1:Y:S08]  /*108a0*/  MUFU.EX2 R157, R157 ;  /* 0x0000009d009d7308 */ /* 0x000e700000000800 */
[----:B------:R-:W2:Y:S08]  /*108b0*/  MUFU.EX2 R161, R161 ;  /* 0x000000a100a17308 */ /* 0x000eb00000000800 */
[----:B------:R-:W-:Y:S01]  /*108c0*/  MUFU.EX2 R195, R172 ;  /* 0x000000ac00c37308 */ /* 0x000fe20000000800 */
[----:B-1----:R-:W-:Y:S01]  /*108d0*/  FADD.FTZ R156, R157, R156 ;  /* 0x0000009c9d9c7221 */ /* 0x002fe20000010000 */
[----:B0-----:R-:W-:-:S03]  /*108e0*/  FMNMX.FTZ R21, R21, R194, !PT ;  /* 0x000000c215157209 */ /* 0x001fc60007810000 */
[----:B------:R-:W-:Y:S02]  /*108f0*/  FADD.FTZ R156, R198, R156 ;  /* 0x0000009cc69c7221 */ /* 0x000fe40000010000 */
[----:B------:R-:W0:Y:S01]  /*10900*/  SHFL.BFLY PT, R216, R21, 0x1, 0x1f ;  /* 0x0c201f0015d87f89 */ /* 0x000e2200000e0000 */
[----:B------:R-:W1:Y:S01]  /*10910*/  MUFU.EX2 R194, R164 ;  /* 0x000000a400c27308 */ /* 0x000e620000000800 */
[----:B--2---:R-:W-:-:S07]  /*10920*/  FADD.FTZ R156, R161, R156 ;  /* 0x0000009ca19c7221 */ /* 0x004fce0000010000 */
[----:B------:R-:W2:Y:S08]  /*10930*/  MUFU.EX2 R164, R165 ;  /* 0x000000a500a47308 */ /* 0x000eb00000000800 */
[----:B------:R3:W-:Y:S01]  /*10940*/  MUFU.EX2 R165, R168 ;  /* 0x000000a800a57308 */ /* 0x0007e20000000800 */
[----:B-1----:R-:W-:Y:S01]  /*10950*/  FADD.FTZ R156, R194, R156 ;  /* 0x0000009cc29c7221 */ /* 0x002fe20000010000 */
[----:B0-----:R-:W-:-:S06]  /*10960*/  FMNMX.FTZ R21, R21, R216, !PT ;  /* 0x000000d815157209 */ /* 0x001fcc0007810000 */
[----:B------:R-:W-:Y:S01]  /*10970*/  MUFU.EX2 R172, R189 ;  /* 0x000000bd00ac7308 */ /* 0x000fe20000000800 */
[----:B--2---:R-:W-:Y:S01]  /*10980*/  FADD.FTZ R156, R164, R156 ;  /* 0x0000009ca49c7221 */ /* 0x004fe20000010000 */
[C---:B---3--:R-:W-:Y:S01]  /*10990*/  FMUL.FTZ R168, R21.reuse, UR37 ;  /* 0x0000002515a87c20 */ /* 0x048fe20008410000 */
[----:B------:R-:W-:-:S03]  /*109a0*/  FADD.FTZ R169, -R21, R215 ;  /* 0x000000d715a97221 */ /* 0x000fc60000010100 */
[--C-:B------:R-:W-:Y:S01]  /*109b0*/  FFMA.FTZ R219, R219, UR37, -R168.reuse ;  /* 0x00000025dbdb7c23 */ /* 0x100fe200080108a8 */
[----:B------:R-:W-:Y:S01]  /*109c0*/  FMUL.FTZ R169, R169, UR37 ;  /* 0x00000025a9a97c20 */ /* 0x000fe20008410000 */
        /* <DEDUP_REMOVED lines=26> */
[----:B------:R-:W-:Y:S01]  /*10b70*/  IMAD.U32 R168, RZ, RZ, UR41 ;  /* 0x00000029ffa87e24 */ /* 0x000fe2000f8e00ff */
[----:B------:R-:W2:Y:S01]  /*10b80*/  MUFU.EX2 R217, R217 ;  /* 0x000000d900d97308 */ /* 0x000ea20000000800 */
[----:B0-----:R-:W-:Y:S01]  /*10b90*/  FFMA.FTZ R0, R178, R0, R219 ;  /* 0x00000000b2007223 */ /* 0x001fe200000100db */
[C---:B------:R-:W-:Y:S01]  /*10ba0*/  FADD.FTZ R156, R165.reuse, R156 ;  /* 0x0000009ca59c7221 */ /* 0x040fe20000010000 */
[----:B------:R-:W-:Y:S01]  /*10bb0*/  F2FP.F16.F32.PACK_AB R164, R165, R164 ;  /* 0x000000a4a5a4723e */ /* 0x000fe200000000ff */
[-C--:B------:R-:W-:Y:S01]  /*10bc0*/  FMUL.FTZ R26, R26, R178.reuse ;  /* 0x000000b21a1a7220 */ /* 0x080fe20000410000 */
[-C--:B------:R-:W-:Y:S01]  /*10bd0*/  FMUL.FTZ R27, R27, R178.reuse ;  /* 0x000000b21b1b7220 */ /* 0x080fe20000410000 */
[----:B------:R-:W-:Y:S01]  /*10be0*/  FADD.FTZ R156, R160, R156 ;  /* 0x0000009ca09c7221 */ /* 0x000fe20000010000 */
[-C--:B------:R-:W-:Y:S01]  /*10bf0*/  FMUL.FTZ R30, R30, R178.reuse ;  /* 0x000000b21e1e7220 */ /* 0x080fe20000410000 */
[----:B------:R-:W0:Y:S01]  /*10c00*/  MUFU.EX2 R155, R155 ;  /* 0x0000009b009b7308 */ /* 0x000e220000000800 */
[----:B-1----:R-:W-:Y:S01]  /*10c10*/  FADD.FTZ R0, R218, R0 ;  /* 0x00000000da007221 */ /* 0x002fe20000010000 */
        /* <DEDUP_REMOVED lines=39> */
[----:B---3--:R-:W-:-:S02]  /*10e90*/  VIADD R153, R14, 0x22840 ;  /* 0x000228400e997836 */ /* 0x008fc40000000000 */
[-C--:B------:R-:W-:Y:S01]  /*10ea0*/  FMUL.FTZ R95, R95, R178.reuse ;  /* 0x000000b25f5f7220 */ /* 0x080fe20000410000 */
[-C--:B------:R-:W-:Y:S01]  /*10eb0*/  FMUL.FTZ R98, R98, R178.reuse ;  /* 0x000000b262627220 */ /* 0x080fe20000410000 */
[-C--:B------:R-:W-:Y:S01]  /*10ec0*/  FMUL.FTZ R99, R99, R178.reuse ;  /* 0x000000b263637220 */ /* 0x080fe20000410000 */
[-C--:B------:R-:W-:Y:S01]  /*10ed0*/  FMUL.FTZ R102, R102, R178.reuse ;  /* 0x000000b266667220 */ /* 0x080fe20000410000 */
[----:B------:R-:W-:Y:S01]  /*10ee0*/  PRMT R153, R168, 0x654, R153 ;  /* 0x00000654a8997816 */ /* 0x000fe20000000099 */
[C---:B0-----:R-:W-:Y:S01]  /*10ef0*/  FADD.FTZ R168, R155.reuse, R0 ;  /* 0x000000009ba87221 */ /* 0x041fe20000010000 */
[----:B------:R-:W-:Y:S01]  /*10f00*/  MUFU.EX2 R163, R163 ;  /* 0x000000a300a37308 */ /* 0x000fe20000000800 */
[----:B------:R-:W-:Y:S01]  /*10f10*/  F2FP.F16.F32.PACK_AB R155, R155, R217 ;  /* 0x000000d99b9b723e */ /* 0x000fe200000000ff */
[----:B------:R0:W-:Y:S01]  /*10f20*/  SYNCS.ARRIVE.TRANS64.RED.A1T0 RZ, [R153+URZ], RZ ;  /* 0x000000ff99ff79a7 */ /* 0x0001e2000810043f */
[----:B-1----:R-:W-:Y:S01]  /*10f30*/  FADD.FTZ R169, R158, R168 ;  /* 0x000000a89ea97221 */ /* 0x002fe20000010000 */
[----:B------:R-:W-:Y:S01]  /*10f40*/  F2FP.F16.F32.PACK_AB R168, R198, R157 ;  /* 0x0000009dc6a8723e */ /* 0x000fe200000000ff */
[-C--:B------:R-:W-:Y:S01]  /*10f50*/  FMUL.FTZ R103, R103, R178.reuse ;  /* 0x000000b267677220 */ /* 0x080fe20000410000 */
[-C--:B------:R-:W-:Y:S01]  /*10f60*/  FMUL.FTZ R106, R106, R178.reuse ;  /* 0x000000b26a6a7220 */ /* 0x080fe20000410000 */
[-C--:B------:R-:W-:Y:S01]  /*10f70*/  FMUL.FTZ R107, R107, R178.reuse ;  /* 0x000000b26b6b7220 */ /* 0x080fe20000410000 */
[----:B------:R-:W-:Y:S01]  /*10f80*/  MUFU.EX2 R166, R166 ;  /* 0x000000a600a67308 */ /* 0x000fe20000000800 */
[-C--:B------:R-:W-:Y:S01]  /*10f90*/  FMUL.FTZ R110, R110, R178.reuse ;  /* 0x000000b26e6e7220 */ /* 0x080fe20000410000 */
[----:B0-----:R-:W-:Y:S01]  /*10fa0*/  F2FP.F16.F32.PACK_AB R153, R218, R219 ;  /* 0x000000dbda99723e */ /* 0x001fe200000000ff */
        /* <DEDUP_REMOVED lines=22> */
[C---:B--2---:R-:W-:Y:S01]  /*11110*/  FADD.FTZ R170, R159.reuse, R169 ;  /* 0x000000a99faa7221 */ /* 0x044fe20000010000 */
[----:B------:R-:W-:Y:S01]  /*11120*/  F2FP.F16.F32.PACK_AB R169, R159, R158 ;  /* 0x0000009e9fa9723e */ /* 0x000fe200000000ff */
[----:B------:R-:W-:Y:S01]  /*11130*/  FMUL.FTZ R150, R150, R178 ;  /* 0x000000b296967220 */ /* 0x000fe20000410000 */
[----:B0-----:R-:W-:Y:S01]  /*11140*/  F2FP.F16.F32.PACK_AB R165, R189, R166 ;  /* 0x000000a6bda5723e */ /* 0x001fe200000000ff */
[----:B------:R-:W-:Y:S01]  /*11150*/  FADD.FTZ R158, R162, R170 ;  /* 0x000000aaa29e7221 */ /* 0x000fe20000010000 */
[----:B------:R-:W-:Y:S01]  /*11160*/  F2FP.F16.F32.PACK_AB R170, R194, R161 ;  /* 0x000000a1c2aa723e */ /* 0x000fe200000000ff */
[----:B------:R-:W-:Y:S01]  /*11170*/  FMUL.FTZ R151, R151, R178 ;  /* 0x000000b297977220 */ /* 0x000fe20000410000 */
[----:B------:R-:W0:Y:S01]  /*11180*/  MUFU.EX2 R173, R173 ;  /* 0x000000ad00ad7308 */ /* 0x000e220000000800 */
[C---:B------:R-:W-:Y:S01]  /*11190*/  FADD.FTZ R158, R163.reuse, R158 ;  /* 0x0000009ea39e7221 */ /* 0x040fe20000010000 */
[----:B-1----:R-:W-:-:S03]  /*111a0*/  F2FP.F16.F32.PACK_AB R171, R163, R162 ;  /* 0x000000a2a3ab723e */ /* 0x002fc600000000ff */
[----:B------:R-:W-:Y:S01]  /*111b0*/  FADD.FTZ R158, R166, R158 ;  /* 0x0000009ea69e7221 */ /* 0x000fe20000010000 */
[----:B------:R-:W-:Y:S02]  /*111c0*/  F2FP.F16.F32.PACK_AB R166, R195, R160 ;  /* 0x000000a0c3a6723e */ /* 0x000fe400000000ff */
[----:B------:R-:W1:Y:S01]  /*111d0*/  MUFU.EX2 R174, R174 ;  /* 0x000000ae00ae7308 */ /* 0x000e620000000800 */
[----:B------:R-:W-:-:S04]  /*111e0*/  FADD.FTZ R158, R189, R158 ;  /* 0x0000009ebd9e7221 */ /* 0x000fc80000010000 */
[----:B---3--:R-:W-:Y:S01]  /*111f0*/  FADD.FTZ R158, R167, R158 ;  /* 0x0000009ea79e7221 */ /* 0x008fe20000010000 */
[C---:B------:R-:W-:Y:S02]  /*11200*/  F2FP.F16.F32.PACK_AB R167, R215.reuse, R167 ;  /* 0x000000a7d7a7723e */ /* 0x040fe400000000ff */
[----:B------:R-:W2:Y:S01]  /*11210*/  MUFU.EX2 R177, R177 ;  /* 0x000000b100b17308 */ /* 0x000ea20000000800 */
[----:B------:R-:W-:Y:S01]  /*11220*/  FADD.FTZ R158, R215, R158 ;  /* 0x0000009ed79e7221 */ /* 0x000fe20000010000 */
[----:B0-----:R-:W-:Y:S01]  /*11230*/  FADD.FTZ R156, R173, R156 ;  /* 0x0000009cad9c7221 */ /* 0x001fe20000010000 */
[----:B------:R-:W-:Y:S02]  /*11240*/  F2FP.F16.F32.PACK_AB R160, R197, R173 ;  /* 0x000000adc5a0723e */ /* 0x000fe400000000ff */
[----:B------:R-:W-:Y:S01]  /*11250*/  FADD.FTZ R158, R3, R158 ;  /* 0x0000009e039e7221 */ /* 0x000fe20000010000 */
[----:B------:R-:W-:Y:S02]  /*11260*/  FADD.FTZ R156, R197, R156 ;  /* 0x0000009cc59c7221 */ /* 0x000fe40000010000 */
[----:B------:R-:W0:Y:S01]  /*11270*/  MUFU.EX2 R175, R175 ;  /* 0x000000af00af7308 */ /* 0x000e220000000800 */
[C---:B-1----:R-:W-:Y:S01]  /*11280*/  FADD.FTZ R158, R174.reuse, R158 ;  /* 0x0000009eae9e7221 */ /* 0x042fe20000010000 */
[----:B------:R-:W-:-:S06]  /*11290*/  F2FP.F16.F32.PACK_AB R161, R174, R3 ;  /* 0x00000003aea1723e */ /* 0x000fcc00000000ff */
[----:B------:R-:W1:Y:S01]  /*112a0*/  MUFU.EX2 R180, R180 ;  /* 0x000000b400b47308 */ /* 0x000e620000000800 */
[----:B--2---:R-:W-:-:S07]  /*112b0*/  FADD.FTZ R3, R177, R156 ;  /* 0x0000009cb1037221 */ /* 0x004fce0000010000 */
[----:B------:R-:W2:Y:S01]  /*112c0*/  MUFU.EX2 R181, R181 ;  /* 0x000000b500b57308 */ /* 0x000ea20000000800 */
[----:B0-----:R-:W-:Y:S01]  /*112d0*/  FADD.FTZ R158, R175, R158 ;  /* 0x0000009eaf9e7221 */ /* 0x001fe20000010000 */
[----:B------:R-:W-:-:S03]  /*112e0*/  F2FP.F16.F32.PACK_AB R163, R0, R175 ;  /* 0x000000af00a3723e */ /* 0x000fc600000000ff */
[----:B------:R-:W-:-:S03]  /*112f0*/  FADD.FTZ R158, R0, R158 ;  /* 0x0000009e009e7221 */ /* 0x000fc60000010000 */
        /* <DEDUP_REMOVED lines=42> */
.L_x_14498:
[----:B------:R0:W1:Y:S01]  /*115a0*/  SYNCS.PHASECHK.TRANS64.TRYWAIT P1, [R14+URZ+0x22850], R15 ;  /* 0x0228500f0e0075a7 */ /* 0x000062000802017f */
[----:B------:R-:W-:Y:S05]  /*115b0*/  @!P0 BRA `(.L_x_14499) ;  /* 0x0000000000048947 */ /* 0x000fea0003800000 */
[----:B------:R-:W-:Y:S01]  /*115c0*/  BPT.TRAP 0x1 ;  /* 0x000000040000795c */ /* 0x000fe20000300000 */
.L_x_14499:
[----:B------:R-:W-:Y:S04]  /*115d0*/  BSSY B0, `(.L_x_14500) ;  /* 0x0000004000007945 */ /* 0x000fe80003800000 */
[----:B-1----:R-:W-:Y:S05]  /*115e0*/  @P1 BRA `(.L_x_14501) ;  /* 0x0000000000081947 */ /* 0x002fea0003800000 */
[----:B------:R-:W1:Y:S02]  /*115f0*/  SYNCS.PHASECHK.TRANS64.TRYWAIT P1, [R14+URZ+0x22850], R15 ;  /* 0x0228500f0e0075a7 */ /* 0x000e64000802017f */
[----:B-1----:R-:W-:Y:S05]  /*11600*/  @!P1 BRA `(.L_x_14502) ;  /* 0x000000ec00d09947 */ /* 0x002fea0003800000 */
.L_x_14501:
[----:B------:R-:W-:Y:S05]  /*11610*/  BSYNC B0 ;  /* 0x0000000000007941 */ /* 0x000fea0003800000 */
.L_x_14500:
        /* <DEDUP_REMOVED lines=14> */
[----:B------:R-:W-:Y:S01]  /*11700*/  IMAD.MOV.U32 R153, RZ, RZ, 0x40000040 ;  /* 0x40000040ff997424 */ /* 0x000fe200078e00ff */
[----:B------:R-:W-:Y:S01]  /*11710*/  IADD3 R152, R176, 0x80, RZ ;  /* 0x00000080b0987810 */ /* 0x000fe20007ffe0ff */
[----:B------:R-:W-:-:S03]  /*11720*/  WARPGROUP.ARRIVE ;  /* 0x00000000000079c5 */ /* 0x000fc60000000000 */
        /* <DEDUP_REMOVED lines=16> */
[----:B------:R-:W-:Y:S01]  /*11830*/  VIADD R176, R176, 0x280 ;  /* 0x00000280b0b07836 */ /* 0x000fe20000000000 */
[----:B------:R-:W-:Y:S01]  /*11840*/  MOV R153, 0x40000040 ;  /* 0x4000004000997802 */ /* 0x000fe20000000f00 */
[----:B------:R-:W-:Y:S02]  /*11850*/  WARPGROUP.DEPBAR.LE gsb0, 0x0 ;  /* 0x00008000000079c5 */ /* 0x000fe40000010000 */
[----:B------:R-:W-:-:S15]  /*11860*/  WARPGROUP.ARRIVE ;  /* 0x00000000000079c5 */ /* 0x000fde0000000000 */
[----:B------:R-:W-:-:S05]  /*11870*/  NOP ;  /* 0x0000000000007918 */ /* 0x000fca0000000000 */
        /* <DEDUP_REMOVED lines=16> */
.L_x_14503:
[----:B------:R-:W2:Y:S01]  /*11980*/  LDL R152, [R1+0x34] ;  /* 0x0000340001987983 */ /* 0x000ea20000100800 */
[----:B------:R-:W-:Y:S01]  /*11990*/  VIADD R14, R14, 0x22860 ;  /* 0x000228600e0e7836 */ /* 0x000fe20000000000 */
[----:B------:R-:W-:Y:S01]  /*119a0*/  MOV R216, R20 ;  /* 0x0000001400d87202 */ /* 0x000fe20000000f00 */
[----:B------:R-:W-:Y:S02]  /*119b0*/  IMAD.U32 R15, RZ, RZ, UR41 ;  /* 0x00000029ff0f7e24 */ /* 0x000fe4000f8e00ff */
[----:B------:R-:W-:-:S03]  /*119c0*/  IMAD.MOV.U32 R215, RZ, RZ, R21 ;  /* 0x000000ffffd77224 */ /* 0x000fc600078e0015 */
[----:B------:R-:W-:-:S04]  /*119d0*/  PRMT R14, R15, 0x654, R14 ;  /* 0x000006540f0e7816 */ /* 0x000fc8000000000e */
[----:B------:R0:W-:Y:S01]  /*119e0*/  SYNCS.ARRIVE.TRANS64.RED.A1T0 RZ, [R14+URZ], RZ ;  /* 0x000000ff0eff79a7 */ /* 0x0001e2000810043f */
[C---:B--2---:R-:W-:Y:S01]  /*119f0*/  ISETP.GT.AND P1, PT, R13.reuse, R152, PT ;  /* 0x000000980d00720c */ /* 0x044fe20003f24270 */
[----:B------:R-:W-:-:S12]  /*11a00*/  VIADD R13, R13, 0xffffffff ;  /* 0xffffffff0d0d7836 */ /* 0x000fd80000000000 */
[----:B0-----:R-:W-:Y:S05]  /*11a10*/  @P1 BRA `(.L_x_14504) ;  /* 0xffffffd800b41947 */ /* 0x001fea000383ffff */
.L_x_14492:
[----:B------:R-:W2:Y:S01]  /*11a20*/  LDL.LU R14, [R1+0x54] ;  /* 0x00005400010e7983 */ /* 0x000ea20000300800 */
[----:B------:R-:W-:Y:S05]  /*11a30*/  WARPSYNC.ALL ;  /* 0x0000000000007948 */ /* 0x000fea0003800000 */
[----:B------:R-:W0:Y:S01]  /*11a40*/  SHFL.BFLY PT, R4, R3, 0x2, 0x1f ;  /* 0x0c401f0003047f89 */ /* 0x000e2200000e0000 */
[----:B------:R-:W-:Y:S01]  /*11a50*/  IMAD.MOV.U32 R155, RZ, RZ, -0x800000 ;  /* 0xff800000ff9b7424 */ /* 0x000fe200078e00ff */
[----:B------:R-:W-:Y:S01]  /*11a60*/  IADD3 R22, R22, 0x1, RZ ;  /* 0x0000000116167810 */ /* 0x000fe20007ffe0ff */
[----:B------:R-:W-:Y:S01]  /*11a70*/  IMAD.MOV.U32 R154, RZ, RZ, -0x800000 ;  /* 0xff800000ff9a7424 */ /* 0x000fe200078e00ff */
[----:B------:R1:W-:Y:S08]  /*11a80*/  BAR.ARV R12, 0x100 ;  /* 0x0004000c0000751d */ /* 0x0003f00000002000 */
[----:B------:R-:W-:Y:S06]  /*11a90*/  BAR.ARV 0x8, 0x180 ;  /* 0x0206000000007b1d */ /* 0x000fec0000002000 */
[----:B------:R-:W-:-:S04]  /*11aa0*/  ISETP.NE.AND P1, PT, R22, 0x2, PT ;  /* 0x000000021600780c */ /* 0x000fc80003f25270 */
[----:B------:R-:W-:Y:S01]  /*11ab0*/  SEL R22, R22, RZ, P1 ;  /* 0x000000ff16167207 */ /* 0x000fe20000800000 */
[----:B0-----:R-:W-:-:S05]  /*11ac0*/  FADD.FTZ R4, R4, R3 ;  /* 0x0000000304047221 */ /* 0x001fca0000010000 */
[----:B------:R-:W0:Y:S02]  /*11ad0*/  SHFL.BFLY PT, R3, R4, 0x1, 0x1f ;  /* 0x0c201f0004037f89 */ /* 0x000e2400000e0000 */
[----:B0-----:R-:W-:Y:S01]  /*11ae0*/  FADD.FTZ R4, R4, R3 ;  /* 0x0000000304047221 */ /* 0x001fe20000010000 */
[----:B------:R-:W-:-:S04]  /*11af0*/  IMAD.MOV.U32 R3, RZ, RZ, RZ ;  /* 0x000000ffff037224 */ /* 0x000fc800078e00ff */
[----:B------:R-:W-:-:S13]  /*11b00*/  FSETP.NE.FTZ.AND P0, PT, R4, RZ, PT ;  /* 0x000000ff0400720b */ /* 0x000fda0003f15000 */
[----:B------:R-:W0:Y:S08]  /*11b10*/  @P0 MUFU.LG2 R5, R4 ;  /* 0x0000000400050308 */ /* 0x000e300000000c00 */
[----:B------:R3:W4:Y:S02]  /*11b20*/  @P0 MUFU.RCP R3, R4 ;  /* 0x0000000400030308 */ /* 0x0007240000001000 */
[----:B---3--:R-:W-:-:S02]  /*11b30*/  IMAD.U32 R4, RZ, RZ, UR37 ;  /* 0x00000025ff047e24 */ /* 0x008fc4000f8e00ff */
[----:B0-----:R-:W-:Y:S02]  /*11b40*/  @P0 FMUL.FTZ R5, R5, 0.69314718246459960938 ;  /* 0x3f31721805050820 */ /* 0x001fe40000410000 */
[----:B------:R-:W-:-:S04]  /*11b50*/  @P0 FMUL.FTZ R4, R4, 0.69314718246459960938 ;  /* 0x3f31721804040820 */ /* 0x000fc80000410000 */
[----:B------:R-:W-:Y:S01]  /*11b60*/  @P0 FFMA.FTZ R155, R4, R20, R5 ;  /* 0x00000014049b0223 */ /* 0x000fe20000010005 */
[-C--:B----4-:R-:W-:Y:S01]  /*11b70*/  FMUL.FTZ R152, R24, R3.reuse ;  /* 0x0000000318987220 */ /* 0x090fe20000410000 */
        /* <DEDUP_REMOVED lines=56> */
[-C--:B------:R-:W-:Y:S01]  /*11f00*/  FMUL.FTZ R128, R128, R3.reuse ;  /* 0x0000000380807220 */ /* 0x080fe20000410000 */
[-C--:B------:R-:W-:Y:S01]  /*11f10*/  FMUL.FTZ R129, R129, R3.reuse ;  /* 0x0000000381817220 */ /* 0x080fe20000410000 */
[----:B------:R-:W-:Y:S01]  /*11f20*/  FSETP.NE.FTZ.AND P0, PT, R4, RZ, PT ;  /* 0x000000ff0400720b */ /* 0x000fe20003f15000 */
        /* <DEDUP_REMOVED lines=9> */
[----:B------:R-:W-:-:S03]  /*11fc0*/  FMUL.FTZ R149, R149, R3 ;  /* 0x0000000395957220 */ /* 0x000fc60000410000 */
[----:B------:R-:W0:Y:S08]  /*11fd0*/  @P0 MUFU.RCP R0, R4 ;  /* 0x0000000400000308 */ /* 0x000e300000001000 */
[----:B------:R3:W4:Y:S02]  /*11fe0*/  @P0 MUFU.LG2 R5, R4 ;  /* 0x0000000400050308 */ /* 0x0007240000000c00 */
[----:B---3--:R-:W-:-:S02]  /*11ff0*/  IMAD.U32 R4, RZ, RZ, UR37 ;  /* 0x00000025ff047e24 */ /* 0x008fc4000f8e00ff */
[-C--:B0-----:R-:W-:Y:S01]  /*12000*/  FMUL.FTZ R26, R26, R0.reuse ;  /* 0x000000001a1a7220 */ /* 0x081fe20000410000 */
[-C--:B------:R-:W-:Y:S01]  /*12010*/  FMUL.FTZ R27, R27, R0.reuse ;  /* 0x000000001b1b7220 */ /* 0x080fe20000410000 */
[-C--:B------:R-:W-:Y:S01]  /*12020*/  FMUL.FTZ R30, R30, R0.reuse ;  /* 0x000000001e1e7220 */ /* 0x080fe20000410000 */
[----:B------:R-:W-:Y:S01]  /*12030*/  @P0 FMUL.FTZ R4, R4, 0.69314718246459960938 ;  /* 0x3f31721804040820 */ /* 0x000fe20000410000 */
[-C--:B------:R-:W-:Y:S01]  /*12040*/  FMUL.FTZ R31, R31, R0.reuse ;  /* 0x000000001f1f7220 */ /* 0x080fe20000410000 */
[-C--:B------:R-:W-:Y:S01]  /*12050*/  FMUL.FTZ R34, R34, R0.reuse ;  /* 0x0000000022227220 */ /* 0x080fe20000410000 */
[-C--:B------:R-:W-:Y:S01]  /*12060*/  FMUL.FTZ R35, R35, R0.reuse ;  /* 0x0000000023237220 */ /* 0x080fe20000410000 */
[----:B----4-:R-:W-:Y:S01]  /*12070*/  @P0 FMUL.FTZ R5, R5, 0.69314718246459960938 ;  /* 0x3f31721805050820 */ /* 0x010fe20000410000 */
        /* <DEDUP_REMOVED lines=59> */
[----:B------:R-:W-:Y:S01]  /*12430*/  @P0 FFMA.FTZ R154, R4, R21, R5 ;  /* 0x00000015049a0223 */ /* 0x000fe20000010005 */
[----:B------:R-:W-:-:S02]  /*12440*/  PLOP3.LUT P0, PT, PT, PT, PT, 0x8, 0x0 ;  /* 0x000000000000781c */ /* 0x000fc40003f0e170 */
[----:B------:R-:W-:Y:S01]  /*12450*/  LOP3.LUT R204, R204, R0, RZ, 0x3c, !PT ;  /* 0x00000000cccc7212 */ /* 0x000fe200078e3cff */
[----:B--2---:R-:W-:-:S05]  /*12460*/  VIADD R14, R14, 0x1 ;  /* 0x000000010e0e7836 */ /* 0x004fca0000000000 */
[----:B------:R1:W-:Y:S05]  /*12470*/  STL [R1+0x54], R14 ;  /* 0x0000540e01007387 */ /* 0x0003ea0000100800 */
.L_x_14433:
[----:B------:R-:W-:Y:S05]  /*12480*/  WARPSYNC.ALL ;  /* 0x0000000000007948 */ /* 0x000fea0003800000 */
[----:B------:R-:W0:Y:S08]  /*12490*/  S2UR UR41, SR_CgaCtaId ;  /* 0x00000000002979c3 */ /* 0x000e300000008800 */
[----:B------:R-:W-:Y:S06]  /*124a0*/  BAR.SYNC.DEFER_BLOCKING 0x5, 0x180 ;  /* 0x0146000000007b1d */ /* 0x000fec0000010000 */
[----:B------:R-:W-:Y:S01]  /*124b0*/  UMOV UR4, 0x400 ;  /* 0x0000040000047882 */ /* 0x000fe20000000000 */
[----:B------:R-:W-:Y:S01]  /*124c0*/  BSSY B0, `(.L_x_14505) ;  /* 0x000052a000007945 */ /* 0x000fe20003800000 */
[----:B0-----:R-:W-:-:S06]  /*124d0*/  ULEA UR4, UR41, UR4, 0x18 ;  /* 0x0000000429047291 */ /* 0x001fcc000f8ec03f */
[----:B------:R-:W-:-:S05]  /*124e0*/  IMAD.U32 R19, RZ, RZ, UR4 ;  /* 0x00000004ff137e24 */ /* 0x000fca000f8e00ff */
[----:B------:R0:W2:Y:S01]  /*124f0*/  LDS.128 R4, [R19+0x228d0] ;  /* 0x0228d00013047984 */ /* 0x0000a20000000c00 */
[----:B------:R-:W-:Y:S06]  /*12500*/  BAR.ARV 0x4, 0x180 ;  /* 0x0106000000007b1d */ /* 0x000fec0000002000 */
[----:B------:R-:W-:Y:S05]  /*12510*/  @P0 BRA `(.L_x_14506) ;  /* 0x0000004000340947 */ /* 0x000fea0003800000 */
[----:B------:R-:W3:Y:S01]  /*12520*/  LDL R3, [R1+0x164] ;  /* 0x0001640001037983 */ /* 0x000ee20000100800 */
[----:B------:R-:W-:-:S03]  /*12530*/  ULDC UR4, c[0x0][0xad4] ;  /* 0x0002b50000047ab9 */ /* 0x000fc60000000800 */
[----:B------:R-:W4:Y:S01]  /*12540*/  LDL.LU R10, [R1+0x44] ;  /* 0x00004400010a7983 */ /* 0x000f220000300800 */
[----:B------:R-:W0:Y:S01]  /*12550*/  S2R R0, SR_SWINHI ;  /* 0x0000000000007919 */ /* 0x000e220000002f00 */
[----:B------:R-:W-:Y:S02]  /*12560*/  F2FP.F16.F32.PACK_AB R11, R31, R30 ;  /* 0x0000001e1f0b723e */ /* 0x000fe400000000ff */
[----:B-1----:R-:W-:Y:S01]  /*12570*/  F2FP.F16.F32.PACK_AB R12, R33, R32 ;  /* 0x00000020210c723e */ /* 0x002fe200000000ff */
[----:B------:R-:W2:Y:S01]  /*12580*/  LDL.LU R157, [R1+0x4c] ;  /* 0x00004c00019d7983 */ /* 0x000ea20000300800 */
[----:B------:R-:W-:Y:S02]  /*12590*/  F2FP.F16.F32.PACK_AB R13, R35, R34 ;  /* 0x00000022230d723e */ /* 0x000fe400000000ff */
[----:B------:R-:W-:Y:S01]  /*125a0*/  F2FP.F16.F32.PACK_AB R14, R37, R36 ;  /* 0x00000024250e723e */ /* 0x000fe200000000ff */
[----:B------:R-:W2:Y:S01]  /*125b0*/  LDL.LU R156, [R1+0x50] ;  /* 0x00005000019c7983 */ /* 0x000ea20000300800 */
[----:B------:R-:W-:-:S02]  /*125c0*/  MOV R20, R19 ;  /* 0x0000001300147202 */ /* 0x000fc40000000f00 */
        /* <DEDUP_REMOVED lines=169> */
[----:B--2---:R-:W-:Y:S01]  /*13060*/  LOP3.LUT R4, R3, 0x380, RZ, 0xc0, !PT ;  /* 0x0000038003047812 */ /* 0x004fe200078ec0ff */
        /* <DEDUP_REMOVED lines=14> */
[----:B------:R-:W-:-:S07]  /*13150*/  IADD3.X R11, R156, UR5, RZ, P0, !PT ;  /* 0x000000059c0b7c10 */ /* 0x000fce00087fe4ff */
[----:B------:R-:W5:Y:S01]  /*13160*/  @P1 LDG.E R8, desc[UR42][R10.64] ;  /* 0x0000002a0a081981 */ /* 0x000f62000c1e1900 */
[----:B------:R-:W-:-:S04]  /*13170*/  ISETP.NE.U32.AND P0, PT, RZ, UR6, PT ;  /* 0x00000006ff007c0c */ /* 0x000fc8000bf05070 */
[----:B------:R-:W-:-:S13]  /*13180*/  ISETP.NE.AND.EX P0, PT, RZ, UR7, PT, P0 ;  /* 0x00000007ff007c0c */ /* 0x000fda000bf05300 */
[----:B0-----:R-:W-:Y:S01]  /*13190*/  @P0 IADD3 R12, P2, R157, UR6, RZ ;  /* 0x000000069d0c0c10 */ /* 0x001fe2000ff5e0ff */
[----:B------:R-:W-:-:S03]  /*131a0*/  ULDC UR6, c[0x0][0xa88] ;  /* 0x0002a20000067ab9 */ /* 0x000fc60000000800 */
[----:B------:R-:W-:Y:S02]  /*131b0*/  @P0 IADD3.X R13, R156, UR7, RZ, P2, !PT ;  /* 0x000000079c0d0c10 */ /* 0x000fe400097fe4ff */
[----:B------:R-:W-:Y:S01]  /*131c0*/  ISETP.GT.AND P2, PT, R0, 0x1, PT ;  /* 0x000000010000780c */ /* 0x000fe20003f44270 */
[----:B------:R-:W-:Y:S01]  /*131d0*/  IMAD.U32 R9, RZ, RZ, UR6 ;  /* 0x00000006ff097e24 */ /* 0x000fe2000f8e00ff */
[----:B------:R-:W-:-:S04]  /*131e0*/  MOV R0, 0x9b8 ;  /* 0x000009b800007802 */ /* 0x000fc80000000f00 */
[----:B------:R-:W-:Y:S01]  /*131f0*/  SEL R0, R0, 0x978, P2 ;  /* 0x0000097800007807 */ /* 0x000fe20001000000 */
[----:B------:R0:W5:Y:S03]  /*13200*/  @P0 LDG.E R9, desc[UR42][R12.64] ;  /* 0x0000002a0c090981 */ /* 0x000166000c1e1900 */
[----:B------:R1:W2:Y:S08]  /*13210*/  LDC.64 R14, c[0x0][R0+0x220] ;  /* 0x00008800000e7b82 */ /* 0x0002b00000000a00 */
[----:B0-----:R1:W0:Y:S01]  /*13220*/  LDC.64 R12, c[0x0][R0+0x218] ;  /* 0x00008600000c7b82 */ /* 0x0012220000000a00 */
[----:B------:R-:W-:Y:S05]  /*13230*/  @P0 BRA `(.L_x_14507) ;  /* 0x0000000000100947 */ /* 0x000fea0003800000 */
[----:B------:R-:W-:Y:S05]  /*13240*/  @!P1 BRA `(.L_x_14507) ;  /* 0x00000000000c9947 */ /* 0x000fea0003800000 */
[----:B-----5:R-:W3:Y:S04]  /*13250*/  LDG.E R9, desc[UR42][R10.64] ;  /* 0x0000002a0a097981 */ /* 0x020ee8000c1e1900 */
[----:B------:R-:W3:Y:S02]  /*13260*/  LDG.E R10, desc[UR42][R10.64+0x4] ;  /* 0x0000042a0a0a7981 */ /* 0x000ee4000c1e1900 */
[----:B---3--:R-:W-:-:S07]  /*13270*/  IMAD.IADD R9, R10, 0x1, -R9 ;  /* 0x000000010a097824 */ /* 0x008fce00078e0a09 */
.L_x_14507:
        /* <DEDUP_REMOVED lines=27> */
[----:B------:R-:W-:Y:S02]  /*13430*/  IMAD.IADD R156, R163, 0x1, R160 ;  /* 0x00000001a39c7824 */ /* 0x000fe400078e02a0 */
[----:B-1----:R-:W-:-:S02]  /*13440*/  IMAD R24, R11, R12, RZ ;  /* 0x0000000c0b187224 */ /* 0x002fc400078e02ff */
[----:B------:R-:W-:-:S04]  /*13450*/  IMAD.WIDE.U32 R12, R10, R12, RZ ;  /* 0x0000000c0a0c7225 */ /* 0x000fc800078e00ff */
[----:B----4-:R-:W-:-:S04]  /*13460*/  @P1 IMAD.HI.U32 R10, R156, R25, RZ ;  /* 0x000000199c0a1227 */ /* 0x010fc800078e00ff */
[----:B------:R-:W-:Y:S01]  /*13470*/  IMAD.MOV.U32 R25, RZ, RZ, R156 ;  /* 0x000000ffff197224 */ /* 0x000fe200078e009c */
[----:B0-----:R-:W-:Y:S02]  /*13480*/  @P1 SHF.R.U32.HI R25, RZ, R157, R10 ;  /* 0x0000009dff191219 */ /* 0x001fe4000001160a */
[----:B------:R0:W1:Y:S01]  /*13490*/  LDC.64 R10, c[0x0][R0+0x210] ;  /* 0x00008400000a7b82 */ /* 0x0000620000000a00 */
[----:B------:R-:W-:Y:S01]  /*134a0*/  IMAD.IADD R24, R13, 0x1, R24 ;  /* 0x000000010d187824 */ /* 0x000fe200078e0218 */
[----:B------:R-:W-:Y:S02]  /*134b0*/  IADD3 R12, P0, P3, R25, R14, R12 ;  /* 0x0000000e190c7210 */ /* 0x000fe40007b1e00c */
[----:B0-----:R-:W-:-:S04]  /*134c0*/  SHF.R.S32.HI R0, RZ, 0x1f, R25 ;  /* 0x0000001fff007819 */ /* 0x001fc80000011419 */
[----:B------:R-:W-:Y:S02]  /*134d0*/  IADD3.X R13, R0, R15, R24, P0, P3 ;  /* 0x0000000f000d7210 */ /* 0x000fe400007e6418 */
[----:B------:R-:W0:Y:S01]  /*134e0*/  LDC.64 R14, c[0x0][0xba8] ;  /* 0x0002ea00ff0e7b82 */ /* 0x000e220000000a00 */
[----:B------:R-:W-:-:S05]  /*134f0*/  IADD3 R24, -R25, RZ, RZ ;  /* 0x000000ff19187210 */ /* 0x000fca0007ffe1ff */
[----:B------:R-:W-:Y:S02]  /*13500*/  IMAD R24, R158, R24, R156 ;  /* 0x000000189e187224 */ /* 0x000fe400078e029c */
[----:B0-----:R-:W0:Y:S08]  /*13510*/  @!P2 LDC R14, c[0x0][0xb50] ;  /* 0x0002d400ff0eab82 */ /* 0x001e300000000800 */
[----:B------:R-:W2:Y:S01]  /*13520*/  @!P2 LDC R15, c[0x0][0xb54] ;  /* 0x0002d500ff0fab82 */ /* 0x000ea20000000800 */
[----:B------:R-:W-:Y:S01]  /*13530*/  SHF.R.S32.HI R0, RZ, 0x1f, R24 ;  /* 0x0000001fff007819 */ /* 0x000fe20000011418 */
[----:B-1----:R-:W-:-:S02]  /*13540*/  IMAD R11, R11, R24, RZ ;  /* 0x000000180b0b7224 */ /* 0x002fc400078e02ff */
[----:B------:R-:W-:-:S04]  /*13550*/  IMAD.WIDE.U32 R12, R10, R24, R12 ;  /* 0x000000180a0c7225 */ /* 0x000fc800078e000c */
[----:B------:R-:W-:-:S04]  /*13560*/  IMAD R0, R10, R0, R11 ;  /* 0x000000000a007224 */ /* 0x000fc800078e020b */
[----:B------:R-:W-:Y:S01]  /*13570*/  IMAD.IADD R0, R13, 0x1, R0 ;  /* 0x000000010d007824 */ /* 0x000fe200078e0200 */
[----:B0-----:R-:W-:-:S04]  /*13580*/  LEA R14, P0, R12, R14, 0x2 ;  /* 0x0000000e0c0e7211 */ /* 0x001fc800078010ff */
[----:B--2---:R-:W-:Y:S01]  /*13590*/  LEA.HI.X R0, R12, R15, R0, 0x2, P0 ;  /* 0x0000000f0c007211 */ /* 0x004fe200000f1400 */
[----:B------:R-:W-:Y:S01]  /*135a0*/  SHFL.IDX PT, R10, R14, RZ, 0x1c1f ;  /* 0x001c1fff0e0a7589 */ /* 0x000fe200000e0000 */
[----:B------:R-:W-:-:S03]  /*135b0*/  IMAD.IADD R25, R162, 0x1, R160 ;  /* 0x00000001a2197824 */ /* 0x000fc600078e02a0 */
[----:B------:R-:W0:Y:S04]  /*135c0*/  SHFL.IDX PT, R11, R0, RZ, 0x1c1f ;  /* 0x001c1fff000b7589 */ /* 0x000e2800000e0000 */
[----:B------:R-:W-:Y:S04]  /*135d0*/  SHFL.IDX PT, R12, R14, 0x1, 0x1c1f ;  /* 0x003c1f000e0c7f89 */ /* 0x000fe800000e0000 */
[----:B------:R1:W2:Y:S01]  /*135e0*/  SHFL.IDX PT, R13, R0, 0x1, 0x1c1f ;  /* 0x003c1f00000d7f89 */ /* 0x0002a200000e0000 */
[----:B------:R-:W-:Y:S01]  /*135f0*/  LOP3.LUT P0, RZ, R161, 0x3, RZ, 0xc0, !PT ;  /* 0x00000003a1ff7812 */ /* 0x000fe2000780c0ff */
[----:B------:R-:W-:-:S02]  /*13600*/  VIADD R24, R25, 0x8 ;  /* 0x0000000819187836 */ /* 0x000fc40000000000 */
[----:B-1----:R-:W-:-:S05]  /*13610*/  IMAD R0, R9, R158, RZ ;  /* 0x0000009e09007224 */ /* 0x002fca00078e02ff */
        /* <DEDUP_REMOVED lines=17> */
[----:B------:R-:W-:Y:S02]  /*13730*/  IADD3 R33, P2, R20, 0x2000, RZ ;  /* 0x0000200014217810 */ /* 0x000fe40007f5e0ff */
[----:B------:R-:W-:Y:S02]  /*13740*/  SHF.R.U64 R44, R44, 0x3, RZ ;  /* 0x000000032c2c7819 */ /* 0x000fe400000012ff */
[----:B------:R-:W-:-:S02]  /*13750*/  IADD3 R37, P3, R20, 0x3000, RZ ;  /* 0x0000300014257810 */ /* 0x000fc40007f7e0ff */
[----:B------:R-:W-:Y:S01]  /*13760*/  LOP3.LUT R44, R44, R45, RZ, 0x3c, !PT ;  /* 0x0000002d2c2c7212 */ /* 0x000fe200078e3cff */
[----:B------:R-:W-:Y:S01]  /*13770*/  IMAD.X R45, RZ, RZ, R21, P5 ;  /* 0x000000ffff2d7224 */ /* 0x000fe200028e0615 */
[C---:B------:R-:W-:Y:S02]  /*13780*/  IADD3 R65, P5, R20.reuse, 0xa000, RZ ;  /* 0x0000a00014417810 */ /* 0x040fe40007fbe0ff */
[----:B------:R-:W-:Y:S02]  /*13790*/  IADD3 R41, P4, R20, 0x4000, RZ ;  /* 0x0000400014297810 */ /* 0x000fe40007f9e0ff */
[----:B------:R-:W-:Y:S01]  /*137a0*/  LOP3.LUT R64, R65, 0x380, RZ, 0xc0, !PT ;  /* 0x0000038041407812 */ /* 0x000fe200078ec0ff */
[----:B------:R-:W-:Y:S01]  /*137b0*/  IMAD R3, R3, UR4, RZ ;  /* 0x0000000403037c24 */ /* 0x000fe2000f8e02ff */
[----:B------:R-:W-:Y:S01]  /*137c0*/  LOP3.LUT R28, R29, 0x380, RZ, 0xc0, !PT ;  /* 0x000003801d1c7812 */ /* 0x000fe200078ec0ff */
[----:B------:R-:W5:Y:S01]  /*137d0*/  LD.E.128 R44, desc[UR42][R44.64] ;  /* 0x0000002a2c2c7980 */ /* 0x000f62000c101d00 */
[----:B------:R-:W-:-:S02]  /*137e0*/  LOP3.LUT R32, R33, 0x380, RZ, 0xc0, !PT ;  /* 0x0000038021207812 */ /* 0x000fc400078ec0ff */
[----:B------:R-:W-:Y:S02]  /*137f0*/  LOP3.LUT R36, R37, 0x380, RZ, 0xc0, !PT ;  /* 0x0000038025247812 */ /* 0x000fe400078ec0ff */
[----:B------:R-:W-:Y:S02]  /*13800*/  LOP3.LUT R40, R41, 0x380, RZ, 0xc0, !PT ;  /* 0x0000038029287812 */ /* 0x000fe400078ec0ff */
[----:B------:R-:W-:Y:S02]  /*13810*/  SHF.R.U64 R64, R64, 0x3, RZ ;  /* 0x0000000340407819 */ /* 0x000fe400000012ff */
[----:B------:R-:W-:Y:S02]  /*13820*/  SHF.R.U64 R28, R28, 0x3, RZ ;  /* 0x000000031c1c7819 */ /* 0x000fe400000012ff */
[----:B------:R-:W-:Y:S02]  /*13830*/  SHF.R.U64 R32, R32, 0x3, RZ ;  /* 0x0000000320207819 */ /* 0x000fe400000012ff */
[----:B------:R-:W-:-:S02]  /*13840*/  SHF.R.U64 R36, R36, 0x3, RZ ;  /* 0x0000000324247819 */ /* 0x000fc400000012ff */
[----:B------:R-:W-:Y:S02]  /*13850*/  SHF.R.U64 R40, R40, 0x3, RZ ;  /* 0x0000000328287819 */ /* 0x000fe400000012ff */
[----:B------:R-:W-:Y:S01]  /*13860*/  LOP3.LUT R64, R64, R65, RZ, 0x3c, !PT ;  /* 0x0000004140407212 */ /* 0x000fe200078e3cff */
[--C-:B------:R-:W-:Y:S01]  /*13870*/  IMAD.X R65, RZ, RZ, R21.reuse, P5 ;  /* 0x000000ffff417224 */ /* 0x100fe200028e0615 */
[----:B------:R-:W-:Y:S01]  /*13880*/  LOP3.LUT R28, R28, R29, RZ, 0x3c, !PT ;  /* 0x0000001d1c1c7212 */ /* 0x000fe200078e3cff */
[--C-:B------:R-:W-:Y:S01]  /*13890*/  IMAD.X R29, RZ, RZ, R21.reuse, P0 ;  /* 0x000000ffff1d7224 */ /* 0x100fe200000e0615 */
[----:B------:R-:W-:Y:S02]  /*138a0*/  LOP3.LUT R32, R32, R33, RZ, 0x3c, !PT ;  /* 0x0000002120207212 */ /* 0x000fe400078e3cff */
[----:B------:R-:W-:Y:S01]  /*138b0*/  LOP3.LUT R36, R36, R37, RZ, 0x3c, !PT ;  /* 0x0000002524247212 */ /* 0x000fe200078e3cff */
[--C-:B------:R-:W-:Y:S01]  /*138c0*/  IMAD.X R37, RZ, RZ, R21.reuse, P3 ;  /* 0x000000ffff257224 */ /* 0x100fe200018e0615 */
[----:B------:R-:W-:Y:S01]  /*138d0*/  LOP3.LUT R40, R40, R41, RZ, 0x3c, !PT ;  /* 0x0000002928287212 */ /* 0x000fe200078e3cff */
[----:B------:R-:W-:Y:S01]  /*138e0*/  IMAD.X R41, RZ, RZ, R21, P4 ;  /* 0x000000ffff297224 */ /* 0x000fe200020e0615 */
[----:B------:R-:W-:Y:S01]  /*138f0*/  IADD3.X R33, RZ, R21, RZ, P2, !PT ;  /* 0x00000015ff217210 */ /* 0x000fe200017fe4ff */
[----:B------:R-:W-:Y:S01]  /*13900*/  IMAD R3, R8, UR5, R3 ;  /* 0x0000000508037c24 */ /* 0x000fe2000f8e0203 */
[C---:B------:R-:W-:Y:S01]  /*13910*/  IADD3 R14, P5, R20.reuse, 0xf000, RZ ;  /* 0x0000f000140e7810 */ /* 0x040fe20007fbe0ff */
[----:B------:R-:W5:Y:S01]  /*13920*/  LD.E.128 R28, desc[UR42][R28.64] ;  /* 0x0000002a1c1c7980 */ /* 0x000f62000c101d00 */
[----:B------:R-:W-:-:S02]  /*13930*/  IADD3 R49, P0, R20, 0x6000, RZ ;  /* 0x0000600014317810 */ /* 0x000fc40007f1e0ff */
[C---:B------:R-:W-:Y:S01]  /*13940*/  IADD3 R53, P2, R20.reuse, 0x7000, RZ ;  /* 0x0000700014357810 */ /* 0x040fe20007f5e0ff */
[----:B------:R-:W-:Y:S01]  /*13950*/  IMAD.X R85, RZ, RZ, R21, P5 ;  /* 0x000000ffff557224 */ /* 0x000fe200028e0615 */
[C---:B------:R-:W-:Y:S01]  /*13960*/  IADD3 R57, P3, R20.reuse, 0x8000, RZ ;  /* 0x0000800014397810 */ /* 0x040fe20007f7e0ff */
[----:B------:R-:W5:Y:S01]  /*13970*/  LD.E.128 R32, desc[UR42][R32.64] ;  /* 0x0000002a20207980 */ /* 0x000f62000c101d00 */
[----:B------:R-:W-:Y:S02]  /*13980*/  IADD3 R61, P4, R20, 0x9000, RZ ;  /* 0x00009000143d7810 */ /* 0x000fe40007f9e0ff */
[----:B------:R-:W-:Y:S01]  /*13990*/  LOP3.LUT R9, R14, 0x380, RZ, 0xc0, !PT ;  /* 0x000003800e097812 */ /* 0x000fe200078ec0ff */
[----:B------:R-:W5:Y:S01]  /*139a0*/  LD.E.128 R36, desc[UR42][R36.64] ;  /* 0x0000002a24247980 */ /* 0x000f62000c101d00 */
[----:B------:R-:W-:Y:S02]  /*139b0*/  LOP3.LUT R48, R49, 0x380, RZ, 0xc0, !PT ;  /* 0x0000038031307812 */ /* 0x000fe400078ec0ff */
[----:B------:R-:W-:Y:S01]  /*139c0*/  LOP3.LUT R52, R53, 0x380, RZ, 0xc0, !PT ;  /* 0x0000038035347812 */ /* 0x000fe200078ec0ff */
[----:B------:R-:W5:Y:S01]  /*139d0*/  LD.E.128 R40, desc[UR42][R40.64] ;  /* 0x0000002a28287980 */ /* 0x000f62000c101d00 */
[----:B------:R-:W-:-:S02]  /*139e0*/  LOP3.LUT R56, R57, 0x380, RZ, 0xc0, !PT ;  /* 0x0000038039387812 */ /* 0x000fc400078ec0ff */
[----:B------:R-:W-:Y:S01]  /*139f0*/  LOP3.LUT R60, R61, 0x380, RZ, 0xc0, !PT ;  /* 0x000003803d3c7812 */ /* 0x000fe200078ec0ff */
        /* <DEDUP_REMOVED lines=8> */
[----:B------:R-:W0:Y:S01]  /*13a80*/  @P1 LDC R14, c[0x0][0xbf0] ;  /* 0x0002fc00ff0e1b82 */ /* 0x000e220000000800 */
[----:B------:R-:W-:Y:S01]  /*13a90*/  LOP3.LUT R52, R52, R53, RZ, 0x3c, !PT ;  /* 0x0000003534347212 */ /* 0x000fe200078e3cff */
[--C-:B------:R-:W-:Y:S01]  /*13aa0*/  IMAD.X R49, RZ, RZ, R21.reuse, P0 ;  /* 0x000000ffff317224 */ /* 0x100fe200000e0615 */
[----:B------:R-:W-:Y:S01]  /*13ab0*/  LOP3.LUT R56, R56, R57, RZ, 0x3c, !PT ;  /* 0x0000003938387212 */ /* 0x000fe200078e3cff */
[--C-:B------:R-:W-:Y:S01]  /*13ac0*/  IMAD.X R53, RZ, RZ, R21.reuse, P2 ;  /* 0x000000ffff357224 */ /* 0x100fe200010e0615 */
[----:B------:R-:W-:Y:S01]  /*13ad0*/  LOP3.LUT R60, R60, R61, RZ, 0x3c, !PT ;  /* 0x0000003d3c3c7212 */ /* 0x000fe200078e3cff */
[----:B------:R-:W-:Y:S01]  /*13ae0*/  IMAD.X R57, RZ, RZ, R21, P3 ;  /* 0x000000ffff397224 */ /* 0x000fe200018e0615 */
[----:B------:R-:W-:Y:S01]  /*13af0*/  IADD3.X R61, RZ, R21, RZ, P4, !PT ;  /* 0x00000015ff3d7210 */ /* 0x000fe200027fe4ff */
[----:B------:R-:W-:Y:S01]  /*13b00*/  IMAD.WIDE.U32 R8, R8, UR4, RZ ;  /* 0x0000000408087c25 */ /* 0x000fe2000f8e00ff */
[C---:B------:R-:W-:Y:S01]  /*13b10*/  IADD3 R69, P0, R20.reuse, 0xb000, RZ ;  /* 0x0000b00014457810 */ /* 0x040fe20007f1e0ff */
[----:B------:R-:W-:Y:S01]  /*13b20*/  ULDC.64 UR4, c[0x0][0xae8] ;  /* 0x0002ba0000047ab9 */ /* 0x000fe20000000a00 */
[C---:B------:R-:W-:Y:S01]  /*13b30*/  IADD3 R73, P2, R20.reuse, 0xc000, RZ ;  /* 0x0000c00014497810 */ /* 0x040fe20007f5e0ff */
[----:B------:R-:W5:Y:S01]  /*13b40*/  LD.E.128 R48, desc[UR42][R48.64] ;  /* 0x0000002a30307980 */ /* 0x000f62000c101d00 */
[----:B------:R-:W-:-:S02]  /*13b50*/  IADD3 R77, P3, R20, 0xd000, RZ ;  /* 0x0000d000144d7810 */ /* 0x000fc40007f7e0ff */
[----:B------:R-:W-:Y:S02]  /*13b60*/  IADD3 R81, P4, R20, 0xe000, RZ ;  /* 0x0000e00014517810 */ /* 0x000fe40007f9e0ff */
[----:B------:R-:W-:Y:S01]  /*13b70*/  LOP3.LUT R12, R12, 0xfffffff8, RZ, 0xc0, !PT ;  /* 0xfffffff80c0c7812 */ /* 0x000fe200078ec0ff */
[----:B------:R-:W-:Y:S01]  /*13b80*/  IMAD.IADD R9, R9, 0x1, R3 ;  /* 0x0000000109097824 */ /* 0x000fe200078e0203 */
[----:B------:R-:W-:Y:S01]  /*13b90*/  LOP3.LUT R68, R69, 0x380, RZ, 0xc0, !PT ;  /* 0x0000038045447812 */ /* 0x000fe200078ec0ff */
[----:B------:R-:W5:Y:S01]  /*13ba0*/  LD.E.128 R52, desc[UR42][R52.64] ;  /* 0x0000002a34347980 */ /* 0x000f62000c101d00 */
[----:B------:R-:W-:Y:S01]  /*13bb0*/  LOP3.LUT R72, R73, 0x380, RZ, 0xc0, !PT ;  /* 0x0000038049487812 */ /* 0x000fe200078ec0ff */
[----:B------:R-:W-:Y:S01]  /*13bc0*/  IMAD.IADD R3, R11, 0x1, -R12 ;  /* 0x000000010b037824 */ /* 0x000fe200078e0a0c */
[----:B------:R-:W-:Y:S01]  /*13bd0*/  LOP3.LUT R76, R77, 0x380, RZ, 0xc0, !PT ;  /* 0x000003804d4c7812 */ /* 0x000fe200078ec0ff */
[----:B------:R-:W5:Y:S01]  /*13be0*/  LD.E.128 R56, desc[UR42][R56.64] ;  /* 0x0000002a38387980 */ /* 0x000f62000c101d00 */
[----:B------:R-:W-:-:S02]  /*13bf0*/  LOP3.LUT R80, R81, 0x380, RZ, 0xc0, !PT ;  /* 0x0000038051507812 */ /* 0x000fc400078ec0ff */
[----:B------:R-:W-:Y:S01]  /*13c00*/  LOP3.LUT R25, R20, 0x380, RZ, 0xc0, !PT ;  /* 0x0000038014197812 */ /* 0x000fe200078ec0ff */
[----:B------:R-:W-:Y:S01]  /*13c10*/  IMAD R3, R3, 0x20, R10 ;  /* 0x0000002003037824 */ /* 0x000fe200078e020a */
[----:B------:R-:W-:Y:S01]  /*13c20*/  SHF.R.U64 R68, R68, 0x3, RZ ;  /* 0x0000000344447819 */ /* 0x000fe200000012ff */
[----:B------:R-:W5:Y:S01]  /*13c30*/  LD.E.128 R60, desc[UR42][R60.64] ;  /* 0x0000002a3c3c7980 */ /* 0x000f62000c101d00 */
[----:B------:R-:W-:Y:S02]  /*13c40*/  SHF.R.U64 R72, R72, 0x3, RZ ;  /* 0x0000000348487819 */ /* 0x000fe400000012ff */
[----:B------:R-:W-:Y:S01]  /*13c50*/  SHF.R.U64 R76, R76, 0x3, RZ ;  /* 0x000000034c4c7819 */ /* 0x000fe200000012ff */
[----:B------:R-:W5:Y:S01]  /*13c60*/  LD.E.128 R84, desc[UR42][R84.64] ;  /* 0x0000002a54547980 */ /* 0x000f62000c101d00 */
[----:B------:R-:W-:Y:S02]  /*13c70*/  SHF.R.U64 R80, R80, 0x3, RZ ;  /* 0x0000000350507819 */ /* 0x000fe400000012ff */
[----:B------:R-:W-:Y:S01]  /*13c80*/  SHF.R.U64 R25, R25, 0x3, RZ ;  /* 0x0000000319197819 */ /* 0x000fe200000012ff */
[----:B------:R-:W-:Y:S01]  /*13c90*/  IMAD.WIDE.U32 R8, R203, UR4, R8 ;  /* 0x00000004cb087c25 */ /* 0x000fe2000f8e0008 */
        /* <DEDUP_REMOVED lines=10> */
[----:B------:R-:W-:Y:S01]  /*13d40*/  IMAD.IADD R12, R160, 0x1, R3 ;  /* 0x00000001a00c7824 */ /* 0x000fe200078e0203 */
[----:B------:R-:W-:Y:S01]  /*13d50*/  MOV R25, R21 ;  /* 0x0000001500197202 */ /* 0x000fe20000000f00 */
[----:B------:R-:W-:Y:S01]  /*13d60*/  IMAD R9, R203, UR5, R9 ;  /* 0x00000005cb097c24 */ /* 0x000fe2000f8e0209 */
[----:B------:R-:W-:Y:S01]  /*13d70*/  ULDC.64 UR4, c[0x0][0xaf0] ;  /* 0x0002bc0000047ab9 */ /* 0x000fe20000000a00 */
[----:B-1----:R-:W-:Y:S01]  /*13d80*/  @P1 IMAD.HI.U32 R3, R12, R15, RZ ;  /* 0x0000000f0c031227 */ /* 0x002fe200078e00ff */
[----:B------:R-:W5:Y:S03]  /*13d90*/  LD.E.128 R68, desc[UR42][R68.64] ;  /* 0x0000002a44447980 */ /* 0x000f66000c101d00 */
[----:B------:R-:W-:Y:S01]  /*13da0*/  IMAD R13, R13, UR4, RZ ;  /* 0x000000040d0d7c24 */ /* 0x000fe2000f8e02ff */
[----:B------:R-:W5:Y:S01]  /*13db0*/  LD.E.128 R24, desc[UR42][R24.64] ;  /* 0x0000002a18187980 */ /* 0x000f62000c101d00 */
[----:B------:R-:W-:-:S03]  /*13dc0*/  IMAD.MOV.U32 R11, RZ, RZ, R12 ;  /* 0x000000ffff0b7224 */ /* 0x000fc600078e000c */
[----:B------:R-:W5:Y:S01]  /*13dd0*/  LD.E.128 R72, desc[UR42][R72.64] ;  /* 0x0000002a48487980 */ /* 0x000f62000c101d00 */
[----:B------:R-:W-:-:S03]  /*13de0*/  IMAD R13, R4, UR5, R13 ;  /* 0x00000005040d7c24 */ /* 0x000fc6000f8e020d */
[----:B------:R-:W5:Y:S01]  /*13df0*/  LD.E.128 R76, desc[UR42][R76.64] ;  /* 0x0000002a4c4c7980 */ /* 0x000f62000c101d00 */
[----:B------:R-:W-:-:S03]  /*13e00*/  IMAD.WIDE.U32 R8, R4, UR4, R8 ;  /* 0x0000000404087c25 */ /* 0x000fc6000f8e0008 */
[----:B------:R-:W5:Y:S01]  /*13e10*/  LD.E.128 R80, desc[UR42][R80.64] ;  /* 0x0000002a50507980 */ /* 0x000f62000c101d00 */
[----:B0-----:R-:W-:Y:S01]  /*13e20*/  @P1 SHF.R.U32.HI R11, RZ, R14, R3 ;  /* 0x0000000eff0b1219 */ /* 0x001fe20000011603 */
[----:B------:R-:W-:Y:S01]  /*13e30*/  ULDC.64 UR4, c[0x0][0xae0] ;  /* 0x0002b80000047ab9 */ /* 0x000fe20000000a00 */
[----:B------:R-:W-:Y:S01]  /*13e40*/  @!PT LDS RZ, [RZ] ;  /* 0x00000000fffff984 */ /* 0x000fe20000000800 */
[----:B------:R-:W-:Y:S01]  /*13e50*/  @!PT LDS RZ, [RZ] ;  /* 0x00000000fffff984 */ /* 0x000fe20000000800 */
[----:B------:R-:W-:Y:S01]  /*13e60*/  @!PT LDS RZ, [RZ] ;  /* 0x00000000fffff984 */ /* 0x000fe20000000800 */
[----:B------:R-:W-:Y:S01]  /*13e70*/  @!PT LDS RZ, [RZ] ;  /* 0x00000000fffff984 */ /* 0x000fe20000000800 */
[----:B------:R0:W-:Y:S06]  /*13e80*/  MEMBAR.ALL.CTA ;  /* 0x0000000000007992 */ /* 0x0001ec0000008000 */
[----:B0-----:R-:W0:Y:S01]  /*13e90*/  FENCE.VIEW.ASYNC.S ;  /* 0x00000000000073c6 */ /* 0x001e220000000000 */
[----:B------:R-:W-:Y:S01]  /*13ea0*/  IMAD.IADD R9, R9, 0x1, R13 ;  /* 0x0000000109097824 */ /* 0x000fe200078e020d */
[----:B------:R-:W-:-:S02]  /*13eb0*/  SHF.R.S32.HI R3, RZ, 0x1f, R11 ;  /* 0x0000001fff037819 */ /* 0x000fc4000001140b */
[----:B------:R-:W-:-:S03]  /*13ec0*/  IADD3 R13, -R11, RZ, RZ ;  /* 0x000000ff0b0d7210 */ /* 0x000fc60007ffe1ff */
[----:B------:R-:W-:Y:S02]  /*13ed0*/  IMAD R4, R3, UR4, RZ ;  /* 0x0000000403047c24 */ /* 0x000fe4000f8e02ff */
[----:B------:R-:W-:Y:S02]  /*13ee0*/  IMAD R13, R158, R13, R12 ;  /* 0x0000000d9e0d7224 */ /* 0x000fe400078e020c */
[----:B------:R-:W-:-:S04]  /*13ef0*/  IMAD.WIDE.U32 R8, R11, UR4, R8 ;  /* 0x000000040b087c25 */ /* 0x000fc8000f8e0008 */
[----:B------:R-:W-:Y:S02]  /*13f00*/  VIADD R3, R19, 0x22820 ;  /* 0x0002282013037836 */ /* 0x000fe40000000000 */
[----:B------:R-:W-:Y:S01]  /*13f10*/  IMAD R11, R11, UR5, R4 ;  /* 0x000000050b0b7c24 */ /* 0x000fe2000f8e0204 */
[----:B------:R-:W-:Y:S01]  /*13f20*/  SHF.R.S32.HI R4, RZ, 0x1f, R13 ;  /* 0x0000001fff047819 */ /* 0x000fe2000001140d */
[----:B------:R-:W-:Y:S01]  /*13f30*/  ULDC.64 UR4, c[0x0][0xad8] ;  /* 0x0002b60000047ab9 */ /* 0x000fe20000000a00 */
[----:B------:R-:W-:Y:S01]  /*13f40*/  PRMT R3, RZ, 0x654, R3 ;  /* 0x00000654ff037816 */ /* 0x000fe20000000003 */
[----:B------:R-:W-:Y:S02]  /*13f50*/  IMAD.IADD R9, R9, 0x1, R11 ;  /* 0x0000000109097824 */ /* 0x000fe400078e020b */
[----:B------:R-:W-:Y:S01]  /*13f60*/  IMAD R4, R4, UR4, RZ ;  /* 0x0000000404047c24 */ /* 0x000fe2000f8e02ff */
[----:B0-----:R0:W-:Y:S01]  /*13f70*/  SYNCS.ARRIVE.TRANS64.RED.A1T0 RZ, [R3+URZ], RZ ;  /* 0x000000ff03ff79a7 */ /* 0x0011e2000810043f */
[----:B------:R-:W-:-:S04]  /*13f80*/  IMAD.WIDE.U32 R8, R13, UR4, R8 ;  /* 0x000000040d087c25 */ /* 0x000fc8000f8e0008 */
[----:B0-----:R-:W-:Y:S01]  /*13f90*/  IMAD R3, R13, UR5, R4 ;  /* 0x000000050d037c24 */ /* 0x001fe2000f8e0204 */
        /* <DEDUP_REMOVED lines=8> */
.L_x_14719:
[----:B------:R-:W-:Y:S01]  /*14020*/  IMAD.IADD R21, R10, 0x1, R160 ;  /* 0x000000010a157824 */ /* 0x000fe200078e02a0 */
        /* <DEDUP_REMOVED lines=9> */
[C---:B------:R-:W-:Y:S01]  /*140c0*/  VIADD R91, R208.reuse, 0x80 ;  /* 0x00000080d05b7836 */ /* 0x040fe20000000000 */
[C---:B------:R-:W-:Y:S01]  /*140d0*/  IADD3 R88, R208.reuse, 0xc0, RZ ;  /* 0x000000c0d0587810 */ /* 0x040fe20007ffe0ff */
[----:B------:R-:W-:Y:S01]  /*140e0*/  VIADD R89, R208, 0xc0 ;  /* 0x000000c0d0597836 */ /* 0x000fe20000000000 */
[----:B------:R-:W-:Y:S02]  /*140f0*/  ISETP.GE.AND P1, PT, R90, UR4, PT ;  /* 0x000000045a007c0c */ /* 0x000fe4000bf26270 */
[----:B------:R-:W-:-:S02]  /*14100*/  ISETP.GE.AND P0, PT, R88, UR4, PT ;  /* 0x0000000458007c0c */ /* 0x000fc4000bf06270 */
[----:B------:R-:W-:Y:S02]  /*14110*/  SHF.R.S32.HI R12, RZ, 0x1f, R208 ;  /* 0x0000001fff0c7819 */ /* 0x000fe400000114d0 */
[----:B------:R-:W-:Y:S02]  /*14120*/  SHF.R.S32.HI R92, RZ, 0x1f, R92 ;  /* 0x0000001fff5c7819 */ /* 0x000fe4000001145c */
[CC--:B--2---:R-:W-:Y:S02]  /*14130*/  @!P3 LEA R8, P5, R208.reuse, R14.reuse, 0x1 ;  /* 0x0000000ed008b211 */ /* 0x0c4fe400078a08ff */
[-C--:B------:R-:W-:Y:S02]  /*14140*/  @!P2 LEA R10, P4, R15, R14.reuse, 0x1 ;  /* 0x0000000e0f0aa211 */ /* 0x080fe400078808ff */
[----:B-1----:R-:W-:Y:S02]  /*14150*/  @!P3 LEA.HI.X R9, R208, R3, R12, 0x1, P5 ;  /* 0x00000003d009b211 */ /* 0x002fe400028f0c0c */
[----:B------:R-:W-:-:S02]  /*14160*/  @!P1 LEA R12, P5, R90, R14, 0x1 ;  /* 0x0000000e5a0c9211 */ /* 0x000fc400078a08ff */
[----:B------:R-:W-:Y:S01]  /*14170*/  SHF.R.S32.HI R91, RZ, 0x1f, R91 ;  /* 0x0000001fff5b7819 */ /* 0x000fe2000001145b */
[----:B-----5:R3:W-:Y:S01]  /*14180*/  @!P3 ST.E.128 desc[UR42][R8.64], R24 ;  /* 0x000000180800b985 */ /* 0x0207e2000c101d2a */
[-C--:B------:R-:W-:Y:S02]  /*14190*/  @!P2 LEA.HI.X R11, R15, R3.reuse, R92, 0x1, P4 ;  /* 0x000000030f0ba211 */ /* 0x080fe400020f0c5c */
[----:B------:R-:W-:Y:S02]  /*141a0*/  SHF.R.S32.HI R89, RZ, 0x1f, R89 ;  /* 0x0000001fff597819 */ /* 0x000fe40000011459 */
[----:B------:R-:W-:Y:S01]  /*141b0*/  @!P0 LEA R14, P4, R88, R14, 0x1 ;  /* 0x0000000e580e8211 */ /* 0x000fe200078808ff */
[----:B------:R3:W-:Y:S01]  /*141c0*/  @!P2 ST.E.128 desc[UR42][R10.64], R40 ;  /* 0x000000280a00a985 */ /* 0x0007e2000c101d2a */
[-C--:B------:R-:W-:Y:S02]  /*141d0*/  @!P1 LEA.HI.X R13, R90, R3.reuse, R91, 0x1, P5 ;  /* 0x000000035a0d9211 */ /* 0x080fe400028f0c5b */
[----:B------:R-:W-:-:S03]  /*141e0*/  @!P0 LEA.HI.X R15, R88, R3, R89, 0x1, P4 ;  /* 0x00000003580f8211 */ /* 0x000fc600020f0c59 */
[----:B------:R3:W-:Y:S04]  /*141f0*/  @!P1 ST.E.128 desc[UR42][R12.64], R56 ;  /* 0x000000380c009985 */ /* 0x0007e8000c101d2a */
[----:B------:R3:W-:Y:S02]  /*14200*/  @!P0 ST.E.128 desc[UR42][R14.64], R72 ;  /* 0x000000480e008985 */ /* 0x0007e4000c101d2a */
.L_x_14511:
[----:B------:R-:W-:Y:S05]  /*14210*/  BSYNC B1 ;  /* 0x0000000000017941 */ /* 0x000fea0003800000 */
.L_x_14510:
[----:B------:R-:W-:-:S03]  /*14220*/  UMOV UR4, 0xffffffff ;  /* 0xffffffff00047882 */ /* 0x000fc60000000000 */
[----:B------:R-:W-:Y:S05]  /*14230*/  BRA.DIV UR4, `(.L_x_14512) ;  /* 0x000000c6040c7947 */ /* 0x000fea000b800000 */
[----:B-1----:R1:W4:Y:S04]  /*14240*/  SHFL.IDX PT, R3, R20, 0x1, 0x181f ;  /* 0x00381f0014037f89 */ /* 0x00232800000e0000 */
[----:B--23--:R1:W2:Y:S02]  /*14250*/  SHFL.IDX PT, R14, R4, 0x1, 0x181f ;  /* 0x00381f00040e7f89 */ /* 0x00c2a400000e0000 */
.L_x_14723:
[----:B------:R-:W-:Y:S01]  /*14260*/  VIADD R9, R21, 0x20 ;  /* 0x0000002015097836 */ /* 0x000fe20000000000 */
[----:B------:R-:W-:Y:S04]  /*14270*/  BSSY B1, `(.L_x_14513) ;  /* 0x000001e000017945 */ /* 0x000fe80003800000 */
[----:B------:R-:W-:-:S13]  /*14280*/  ISETP.GE.AND P0, PT, R9, R0, PT ;  /* 0x000000000900720c */ /* 0x000fda0003f06270 */
[----:B------:R-:W-:Y:S05]  /*14290*/  @P0 BRA `(.L_x_14514) ;  /* 0x00000000006c0947 */ /* 0x000fea0003800000 */
[C---:B------:R-:W-:Y:S01]  /*142a0*/  VIADD R15, R208.reuse, 0x40 ;  /* 0x00000040d00f7836 */ /* 0x040fe20000000000 */
[----:B------:R-:W-:Y:S01]  /*142b0*/  ULDC UR4, c[0x0][0xac8] ;  /* 0x0002b20000047ab9 */ /* 0x000fe20000000800 */
[C---:B-----5:R-:W-:Y:S01]  /*142c0*/  VIADD R26, R208.reuse, 0x80 ;  /* 0x00000080d01a7836 */ /* 0x060fe20000000000 */
        /* <DEDUP_REMOVED lines=12> */
[----:B----4-:R-:W-:Y:S02]  /*14390*/  @!P3 LEA.HI.X R9, R208, R3, R12, 0x1, P5 ;  /* 0x00000003d009b211 */ /* 0x010fe400028f0c0c */
[----:B------:R-:W-:-:S02]  /*143a0*/  @!P1 LEA R12, P5, R26, R14, 0x1 ;  /* 0x0000000e1a0c9211 */ /* 0x000fc400078a08ff */
[----:B------:R-:W-:Y:S01]  /*143b0*/  SHF.R.S32.HI R27, RZ, 0x1f, R27 ;  /* 0x0000001fff1b7819 */ /* 0x000fe2000001141b */
[----:B------:R3:W-:Y:S01]  /*143c0*/  @!P3 ST.E.128 desc[UR42][R8.64], R28 ;  /* 0x0000001c0800b985 */ /* 0x0007e2000c101d2a */
        /* <DEDUP_REMOVED lines=8> */
.L_x_14514:
[----:B------:R-:W-:Y:S05]  /*14450*/  BSYNC B1 ;  /* 0x0000000000017941 */ /* 0x000fea0003800000 */
.L_x_14513:
[----:B------:R-:W-:-:S03]  /*14460*/  UMOV UR4, 0xffffffff ;  /* 0xffffffff00047882 */ /* 0x000fc60000000000 */
[----:B------:R-:W-:Y:S05]  /*14470*/  BRA.DIV UR4, `(.L_x_14515) ;  /* 0x000000c204c47947 */ /* 0x000fea000b800000 */
[----:B----4-:R4:W0:Y:S04]  /*14480*/  SHFL.IDX PT, R3, R20, 0x2, 0x181f ;  /* 0x00581f0014037f89 */ /* 0x01082800000e0000 */
[----:B--23--:R4:W2:Y:S02]  /*14490*/  SHFL.IDX PT, R14, R4, 0x2, 0x181f ;  /* 0x00581f00040e7f89 */ /* 0x00c8a400000e0000 */
.L_x_14727:
        /* <DEDUP_REMOVED lines=19> */
[----:B0-----:R-:W-:Y:S02]  /*145d0*/  @!P3 LEA.HI.X R9, R208, R3, R12, 0x1, P5 ;  /* 0x00000003d009b211 */ /* 0x001fe400028f0c0c */
        /* <DEDUP_REMOVED lines=11> */
.L_x_14517:
[----:B------:R-:W-:Y:S05]  /*14690*/  BSYNC B1 ;  /* 0x0000000000017941 */ /* 0x000fea0003800000 */
.L_x_14516:
[----:B------:R-:W-:-:S03]  /*146a0*/  UMOV UR4, 0xffffffff ;  /* 0xffffffff00047882 */ /* 0x000fc60000000000 */
[----:B------:R-:W-:Y:S05]  /*146b0*/  BRA.DIV UR4, `(.L_x_14518) ;  /* 0x000000c2047c7947 */ /* 0x000fea000b800000 */
[----:B0-----:R0:W0:Y:S04]  /*146c0*/  SHFL.IDX PT, R3, R20, 0x3, 0x181f ;  /* 0x00781f0014037f89 */ /* 0x00102800000e0000 */
[----:B--23--:R2:W3:Y:S02]  /*146d0*/  SHFL.IDX PT, R14, R4, 0x3, 0x181f ;  /* 0x00781f00040e7f89 */ /* 0x00c4e400000e0000 */
.L_x_14731:
[----:B------:R-:W-:-:S05]  /*146e0*/  VIADD R9, R21, 0x60 ;  /* 0x0000006015097836 */ /* 0x000fca0000000000 */
[----:B------:R-:W-:-:S13]  /*146f0*/  ISETP.GE.AND P0, PT, R9, R0, PT ;  /* 0x000000000900720c */ /* 0x000fda0003f06270 */
[----:B------:R-:W-:Y:S05]  /*14700*/  @P0 BRA `(.L_x_14519) ;  /* 0x0000003000140947 */ /* 0x000fea0003800000 */
[C---:B01--4-:R-:W-:Y:S01]  /*14710*/  VIADD R20, R208.reuse, 0x40 ;  /* 0x00000040d0147836 */ /* 0x053fe20000000000 */
[----:B------:R-:W-:Y:S01]  /*14720*/  ULDC UR4, c[0x0][0xac8] ;  /* 0x0002b20000047ab9 */ /* 0x000fe20000000800 */
[C---:B--2---:R-:W-:Y:S01]  /*14730*/  VIADD R4, R208.reuse, 0x80 ;  /* 0x00000080d0047836 */ /* 0x044fe20000000000 */
[C---:B------:R-:W-:Y:S01]  /*14740*/  ISETP.GE.AND P3, PT, R208.reuse, UR4, PT ;  /* 0x00000004d0007c0c */ /* 0x040fe2000bf66270 */
[----:B-----5:R-:W-:Y:S01]  /*14750*/  VIADD R24, R208, 0x40 ;  /* 0x00000040d0187836 */ /* 0x020fe20000000000 */
[----:B------:R-:W-:Y:S02]  /*14760*/  ISETP.GE.AND P4, PT, R20, UR4, PT ;  /* 0x0000000414007c0c */ /* 0x000fe4000bf86270 */
[----:B------:R-:W-:Y:S02]  /*14770*/  ISETP.GE.AND P5, PT, R4, UR4, PT ;  /* 0x0000000404007c0c */ /* 0x000fe4000bfa6270 */
[----:B------:R-:W-:Y:S02]  /*14780*/  IADD3 R15, R208, 0x80, RZ ;  /* 0x00000080d00f7810 */ /* 0x000fe40007ffe0ff */
[----:B------:R-:W-:-:S02]  /*14790*/  SHF.R.S32.HI R25, RZ, 0x1f, R208 ;  /* 0x0000001fff197819 */ /* 0x000fc400000114d0 */
[----:B------:R-:W-:Y:S02]  /*147a0*/  SHF.R.S32.HI R24, RZ, 0x1f, R24 ;  /* 0x0000001fff187819 */ /* 0x000fe40000011418 */
[----:B------:R-:W-:Y:S02]  /*147b0*/  SHF.R.S32.HI R15, RZ, 0x1f, R15 ;  /* 0x0000001fff0f7819 */ /* 0x000fe4000001140f */
[-C--:B---3--:R-:W-:Y:S02]  /*147c0*/  @!P3 LEA R8, P0, R208, R14.reuse, 0x1 ;  /* 0x0000000ed008b211 */ /* 0x088fe400078008ff */
[-C--:B------:R-:W-:Y:S02]  /*147d0*/  @!P4 LEA R10, P1, R20, R14.reuse, 0x1 ;  /* 0x0000000e140ac211 */ /* 0x080fe400078208ff */
[----:B------:R-:W-:Y:S02]  /*147e0*/  @!P5 LEA R12, P2, R4, R14, 0x1 ;  /* 0x0000000e040cd211 */ /* 0x000fe400078408ff */
[----:B------:R-:W-:-:S02]  /*147f0*/  @!P3 LEA.HI.X R9, R208, R3, R25, 0x1, P0 ;  /* 0x00000003d009b211 */ /* 0x000fc400000f0c19 */
        /* <DEDUP_REMOVED lines=9> */
[----:B------:R-:W-:-:S04]  /*14890*/  LEA R14, P0, R4, R14, 0x1 ;  /* 0x0000000e040e7211 */ /* 0x000fc800078008ff */
[----:B------:R-:W-:-:S04]  /*148a0*/  SHF.R.S32.HI R20, RZ, 0x1f, R20 ;  /* 0x0000001fff147819 */ /* 0x000fc80000011414 */
[----:B------:R-:W-:-:S05]  /*148b0*/  LEA.HI.X R15, R4, R3, R20, 0x1, P0 ;  /* 0x00000003040f7211 */ /* 0x000fca00000f0c14 */
[----:B------:R1:W-:Y:S01]  /*148c0*/  ST.E.128 desc[UR42][R14.64], R84 ;  /* 0x000000540e007985 */ /* 0x0003e2000c101d2a */
[----:B------:R-:W-:Y:S05]  /*148d0*/  BRA `(.L_x_14519) ;  /* 0x0000002c00a07947 */ /* 0x000fea0003800000 */
.L_x_14508:
[----:B0-----:R-:W0:Y:S01]  /*148e0*/  @P1 LDC R11, c[0x0][0xbec] ;  /* 0x0002fb00ff0b1b82 */ /* 0x001e220000000800 */
[----:B------:R-:W-:Y:S01]  /*148f0*/  ULDC.64 UR4, c[0x0][0xb08] ;  /* 0x0002c20000047ab9 */ /* 0x000fe20000000a00 */
[----:B------:R-:W-:Y:S02]  /*14900*/  IMAD.MOV.U32 R10, RZ, RZ, R156 ;  /* 0x000000ffff0a7224 */ /* 0x000fe400078e009c */
[----:B------:R-:W-:-:S04]  /*14910*/  IMAD R3, R3, UR4, RZ ;  /* 0x0000000403037c24 */ /* 0x000fc8000f8e02ff */
[----:B------:R-:W1:Y:S01]  /*14920*/  @P1 LDC R9, c[0x0][0xbf0] ;  /* 0x0002fc00ff091b82 */ /* 0x000e620000000800 */
[----:B------:R-:W-:Y:S02]  /*14930*/  IMAD R3, R8, UR5, R3 ;  /* 0x0000000508037c24 */ /* 0x000fe4000f8e0203 */
[----:B0-----:R-:W-:-:S05]  /*14940*/  @P1 IMAD.HI.U32 R11, R156, R11, RZ ;  /* 0x0000000b9c0b1227 */ /* 0x001fca00078e00ff */
[----:B-1----:R-:W-:Y:S01]  /*14950*/  @P1 SHF.R.U32.HI R10, RZ, R9, R11 ;  /* 0x00000009ff0a1219 */ /* 0x002fe2000001160b */
        /* <DEDUP_REMOVED lines=11> */
[----:B------:R-:W-:Y:S02]  /*14a10*/  SHF.R.S32.HI R4, RZ, 0x1f, R10 ;  /* 0x0000001fff047819 */ /* 0x000fe4000001140a */
[----:B------:R-:W-:Y:S01]  /*14a20*/  IMAD.IADD R9, R9, 0x1, R3 ;  /* 0x0000000109097824 */ /* 0x000fe200078e0203 */
[----:B------:R-:W-:Y:S01]  /*14a30*/  IADD3 R3, -R10, RZ, RZ ;  /* 0x000000ff0a037210 */ /* 0x000fe20007ffe1ff */
[----:B------:R-:W-:-:S04]  /*14a40*/  IMAD.WIDE.U32 R8, R159, UR4, R8 ;  /* 0x000000049f087c25 */ /* 0x000fc8000f8e0008 */
[----:B------:R-:W-:Y:S01]  /*14a50*/  IMAD R9, R159, UR5, R9 ;  /* 0x000000059f097c24 */ /* 0x000fe2000f8e0209 */
[----:B------:R-:W-:Y:S01]  /*14a60*/  ULDC.64 UR4, c[0x0][0xb30] ;  /* 0x0002cc0000047ab9 */ /* 0x000fe20000000a00 */
[----:B------:R-:W-:Y:S02]  /*14a70*/  IMAD R3, R158, R3, R156 ;  /* 0x000000039e037224 */ /* 0x000fe400078e029c */
[----:B------:R-:W-:Y:S02]  /*14a80*/  IMAD R4, R4, UR4, RZ ;  /* 0x0000000404047c24 */ /* 0x000fe4000f8e02ff */
[----:B------:R-:W-:-:S04]  /*14a90*/  IMAD.WIDE.U32 R8, R10, UR4, R8 ;  /* 0x000000040a087c25 */ /* 0x000fc8000f8e0008 */
[----:B------:R-:W-:Y:S01]  /*14aa0*/  IMAD R4, R10, UR5, R4 ;  /* 0x000000050a047c24 */ /* 0x000fe2000f8e0204 */
[----:B------:R-:W-:Y:S01]  /*14ab0*/  ULDC.64 UR4, c[0x0][0xb28] ;  /* 0x0002ca0000047ab9 */ /* 0x000fe20000000a00 */
[----:B------:R-:W-:Y:S02]  /*14ac0*/  VIADD R10, R19, 0x22820 ;  /* 0x00022820130a7836 */ /* 0x000fe40000000000 */
[----:B------:R-:W-:Y:S01]  /*14ad0*/  IMAD.IADD R9, R9, 0x1, R4 ;  /* 0x0000000109097824 */ /* 0x000fe200078e0204 */
[----:B------:R-:W-:Y:S02]  /*14ae0*/  SHF.R.S32.HI R4, RZ, 0x1f, R3 ;  /* 0x0000001fff047819 */ /* 0x000fe40000011403 */
[----:B------:R-:W-:Y:S01]  /*14af0*/  PRMT R10, RZ, 0x654, R10 ;  /* 0x00000654ff0a7816 */ /* 0x000fe2000000000a */
[----:B------:R-:W-:-:S03]  /*14b00*/  IMAD.WIDE.U32 R8, R3, UR4, R8 ;  /* 0x0000000403087c25 */ /* 0x000fc6000f8e0008 */
[----:B------:R0:W-:Y:S01]  /*14b10*/  SYNCS.ARRIVE.TRANS64.RED.A1T0 RZ, [R10+URZ], RZ ;  /* 0x000000ff0aff79a7 */ /* 0x0001e2000810043f */
        /* <DEDUP_REMOVED lines=10> */
.L_x_14734:
        /* <DEDUP_REMOVED lines=28> */
[----:B------:R1:W-:Y:S04]  /*14d80*/  @!P0 ST.E.64 desc[UR42][R8.64], R28 ;  /* 0x0000001c08008985 */ /* 0x0003e8000c101b2a */
[----:B------:R-:W5:Y:S04]  /*14d90*/  LDL R13, [R1+0xb8] ;  /* 0x0000b800010d7983 */ /* 0x000f680000100800 */
[----:B-1----:R-:W4:Y:S01]  /*14da0*/  LDL R28, [R1+0x140] ;  /* 0x00014000011c7983 */ /* 0x002f220000100800 */
[----:B------:R-:W-:-:S02]  /*14db0*/  ISETP.GE.AND P0, PT, R10, UR4, PT ;  /* 0x000000040a007c0c */ /* 0x000fc4000bf06270 */
[----:B------:R-:W-:Y:S01]  /*14dc0*/  ISETP.GE.AND P1, PT, R14, UR4, PT ;  /* 0x000000040e007c0c */ /* 0x000fe2000bf26270 */
[----:B------:R-:W5:Y:S10]  /*14dd0*/  LDL R29, [R1+0x9c] ;  /* 0x00009c00011d7983 */ /* 0x000f740000100800 */
[----:B------:R-:W-:-:S04]  /*14de0*/  @!P0 LEA R8, P2, R10, R12, 0x2 ;  /* 0x0000000c0a088211 */ /* 0x000fc800078410ff */
[----:B------:R-:W-:Y:S02]  /*14df0*/  @!P0 LEA.HI.X R9, R10, R20, R158, 0x2, P2 ;  /* 0x000000140a098211 */ /* 0x000fe400010f149e */
[----:B------:R-:W5:Y:S04]  /*14e00*/  LDL R10, [R1+0xb4] ;  /* 0x0000b400010a7983 */ /* 0x000f680000100800 */
[----:B------:R1:W-:Y:S01]  /*14e10*/  @!P0 ST.E.64 desc[UR42][R8.64], R32 ;  /* 0x0000002008008985 */ /* 0x0003e2000c101b2a */
[----:B------:R-:W-:Y:S02]  /*14e20*/  ISETP.GE.AND P0, PT, R11, UR4, PT ;  /* 0x000000040b007c0c */ /* 0x000fe4000bf06270 */
[C---:B-1----:R-:W-:Y:S01]  /*14e30*/  @!P1 LEA R8, P2, R14.reuse, R12, 0x2 ;  /* 0x0000000c0e089211 */ /* 0x042fe200078410ff */
[----:B------:R-:W5:Y:S03]  /*14e40*/  LDL R33, [R1+0xb0] ;  /* 0x0000b00001217983 */ /* 0x000f660000100800 */
[----:B------:R-:W-:Y:S01]  /*14e50*/  @!P1 LEA.HI.X R9, R14, R20, R157, 0x2, P2 ;  /* 0x000000140e099211 */ /* 0x000fe200010f149d */
[----:B------:R-:W5:Y:S04]  /*14e60*/  LDL R32, [R1+0x130] ;  /* 0x0001300001207983 */ /* 0x000f680000100800 */
[----:B------:R1:W-:Y:S01]  /*14e70*/  @!P1 ST.E.64 desc[UR42][R8.64], R36 ;  /* 0x0000002408009985 */ /* 0x0003e2000c101b2a */
[----:B------:R-:W-:-:S03]  /*14e80*/  ISETP.GE.AND P1, PT, R155, UR4, PT ;  /* 0x000000049b007c0c */ /* 0x000fc6000bf26270 */
[----:B------:R-:W5:Y:S01]  /*14e90*/  LDL R14, [R1+0x13c] ;  /* 0x00013c00010e7983 */ /* 0x000f620000100800 */
[----:B-1----:R-:W-:-:S03]  /*14ea0*/  @!P0 LEA R8, P2, R11, R12, 0x2 ;  /* 0x0000000c0b088211 */ /* 0x002fc600078410ff */
[----:B------:R-:W5:Y:S01]  /*14eb0*/  LDL R36, [R1+0x120] ;  /* 0x0001200001247983 */ /* 0x000f620000100800 */
[----:B------:R-:W-:-:S03]  /*14ec0*/  @!P0 LEA.HI.X R9, R11, R20, R15, 0x2, P2 ;  /* 0x000000140b098211 */ /* 0x000fc600010f140f */
[----:B------:R-:W5:Y:S04]  /*14ed0*/  LDL R37, [R1+0x98] ;  /* 0x0000980001257983 */ /* 0x000f680000100800 */
[----:B------:R1:W-:Y:S01]  /*14ee0*/  @!P0 ST.E.64 desc[UR42][R8.64], R40 ;  /* 0x0000002808008985 */ /* 0x0003e2000c101b2a */
[----:B------:R-:W-:-:S03]  /*14ef0*/  ISETP.GE.AND P0, PT, R154, UR4, PT ;  /* 0x000000049a007c0c */ /* 0x000fc6000bf06270 */
[----:B------:R-:W5:Y:S04]  /*14f00*/  LDL R11, [R1+0x138] ;  /* 0x00013800010b7983 */ /* 0x000f680000100800 */
[----:B------:R-:W5:Y:S01]  /*14f10*/  LDL R15, [R1+0xa4] ;  /* 0x0000a400010f7983 */ /* 0x000f620000100800 */
[----:B-1----:R-:W-:-:S03]  /*14f20*/  @!P1 LEA R8, P2, R155, R12, 0x2 ;  /* 0x0000000c9b089211 */ /* 0x002fc600078410ff */
[----:B------:R-:W5:Y:S01]  /*14f30*/  LDL R40, [R1+0x134] ;  /* 0x0001340001287983 */ /* 0x000f620000100800 */
[----:B------:R-:W-:-:S03]  /*14f40*/  @!P1 LEA.HI.X R9, R155, R20, R156, 0x2, P2 ;  /* 0x000000149b099211 */ /* 0x000fc600010f149c */
[----:B------:R-:W5:Y:S04]  /*14f50*/  LDL R41, [R1+0xa0] ;  /* 0x0000a00001297983 */ /* 0x000f680000100800 */
[----:B------:R1:W-:Y:S02]  /*14f60*/  @!P1 ST.E.64 desc[UR42][R8.64], R44 ;  /* 0x0000002c08009985 */ /* 0x0003e4000c101b2a */
[----:B-1----:R-:W-:Y:S02]  /*14f70*/  @!P0 LEA R8, P2, R154, R12, 0x2 ;  /* 0x0000000c9a088211 */ /* 0x002fe400078410ff */
[----:B------:R-:W5:Y:S04]  /*14f80*/  LDL R45, [R1+0x12c] ;  /* 0x00012c00012d7983 */ /* 0x000f680000100800 */
[----:B------:R-:W5:Y:S01]  /*14f90*/  LDL R44, [R1+0x124] ;  /* 0x00012400012c7983 */ /* 0x000f620000100800 */
[----:B--2---:R-:W-:-:S02]  /*14fa0*/  ISETP.GE.AND P1, PT, R21, UR4, PT ;  /* 0x0000000415007c0c */ /* 0x004fc4000bf26270 */
[----:B---3--:R-:W-:-:S05]  /*14fb0*/  @!P0 LEA.HI.X R9, R154, R20, R153, 0x2, P2 ;  /* 0x000000149a098211 */ /* 0x008fca00010f1499 */
[----:B------:R1:W-:Y:S06]  /*14fc0*/  @!P0 ST.E.64 desc[UR42][R8.64], R48 ;  /* 0x0000003008008985 */ /* 0x0003ec000c101b2a */
[C---:B-1----:R-:W-:Y:S01]  /*14fd0*/  @!P1 LEA R8, P2, R21.reuse, R12, 0x2 ;  /* 0x0000000c15089211 */ /* 0x042fe200078410ff */
[----:B------:R-:W2:Y:S03]  /*14fe0*/  LDL R49, [R1+0x7c] ;  /* 0x00007c0001317983 */ /* 0x000ea60000100800 */
[----:B----4-:R-:W-:Y:S01]  /*14ff0*/  @!P1 LEA.HI.X R9, R21, R20, R28, 0x2, P2 ;  /* 0x0000001415099211 */ /* 0x010fe200010f141c */
[----:B------:R-:W3:Y:S04]  /*15000*/  LDL R48, [R1+0xf8] ;  /* 0x0000f80001307983 */ /* 0x000ee80000100800 */
[----:B------:R-:W4:Y:S01]  /*15010*/  LDL R28, [R1+0x128] ;  /* 0x00012800011c7983 */ /* 0x000f220000100800 */
[----:B-----5:R-:W-:-:S03]  /*15020*/  ISETP.GE.AND P0, PT, R13, UR4, PT ;  /* 0x000000040d007c0c */ /* 0x020fc6000bf06270 */
[----:B------:R1:W-:Y:S04]  /*15030*/  @!P1 ST.E.64 desc[UR42][R8.64], R52 ;  /* 0x0000003408009985 */ /* 0x0003e8000c101b2a */
[----:B------:R-:W5:Y:S01]  /*15040*/  LDL R21, [R1+0x90] ;  /* 0x0000900001157983 */ /* 0x000f620000100800 */
[----:B------:R-:W-:-:S05]  /*15050*/  ISETP.GE.AND P1, PT, R10, UR4, PT ;  /* 0x000000040a007c0c */ /* 0x000fca000bf26270 */
[----:B-1----:R-:W-:Y:S01]  /*15060*/  @!P0 LEA R8, P2, R13, R12, 0x2 ;  /* 0x0000000c0d088211 */ /* 0x002fe200078410ff */
[----:B------:R-:W2:Y:S04]  /*15070*/  LDL R53, [R1+0x80] ;  /* 0x0000800001357983 */ /* 0x000ea80000100800 */
[----:B------:R-:W3:Y:S01]  /*15080*/  LDL R52, [R1+0x100] ;  /* 0x0001000001347983 */ /* 0x000ee20000100800 */
[----:B------:R-:W-:Y:S02]  /*15090*/  ISETP.GE.AND P3, PT, R33, UR4, PT ;  /* 0x0000000421007c0c */ /* 0x000fe4000bf66270 */
[----:B------:R-:W-:Y:S02]  /*150a0*/  @!P0 LEA.HI.X R9, R13, R20, R14, 0x2, P2 ;  /* 0x000000140d098211 */ /* 0x000fe400010f140e */
[----:B------:R-:W5:Y:S04]  /*150b0*/  LDL R14, [R1+0x94] ;  /* 0x00009400010e7983 */ /* 0x000f680000100800 */
[----:B------:R1:W-:Y:S01]  /*150c0*/  @!P0 ST.E.64 desc[UR42][R8.64], R56 ;  /* 0x0000003808008985 */ /* 0x0003e2000c101b2a */
[----:B------:R-:W-:-:S03]  /*150d0*/  ISETP.GE.AND P2, PT, R25, UR4, PT ;  /* 0x0000000419007c0c */ /* 0x000fc6000bf46270 */
[----:B------:R-:W2:Y:S01]  /*150e0*/  LDL R13, [R1+0x8c] ;  /* 0x00008c00010d7983 */ /* 0x000ea20000100800 */
[----:B-1----:R-:W-:-:S03]  /*150f0*/  @!P1 LEA R8, P0, R10, R12, 0x2 ;  /* 0x0000000c0a089211 */ /* 0x002fc600078010ff */
[----:B------:R-:W3:Y:S01]  /*15100*/  LDL R56, [R1+0x104] ;  /* 0x0001040001387983 */ /* 0x000ee20000100800 */
[----:B------:R-:W-:-:S05]  /*15110*/  @!P1 LEA.HI.X R9, R10, R20, R11, 0x2, P0 ;  /* 0x000000140a099211 */ /* 0x000fca00000f140b */
[----:B------:R1:W-:Y:S01]  /*15120*/  @!P1 ST.E.64 desc[UR42][R8.64], R60 ;  /* 0x0000003c08009985 */ /* 0x0003e2000c101b2a */
[----:B------:R-:W-:Y:S02]  /*15130*/  ISETP.GE.AND P1, PT, R15, UR4, PT ;  /* 0x000000040f007c0c */ /* 0x000fe4000bf26270 */
[-C--:B------:R-:W-:Y:S02]  /*15140*/  @!P2 LEA R10, P5, R25, R12.reuse, 0x2 ;  /* 0x0000000c190aa211 */ /* 0x080fe400078a10ff */
[----:B-1----:R-:W-:-:S04]  /*15150*/  @!P3 LEA R8, P4, R33, R12, 0x2 ;  /* 0x0000000c2108b211 */ /* 0x002fc800078810ff */
[-C--:B------:R-:W-:Y:S02]  /*15160*/  @!P3 LEA.HI.X R9, R33, R20.reuse, R40, 0x2, P4 ;  /* 0x000000142109b211 */ /* 0x080fe400020f1428 */
[----:B------:R-:W3:Y:S01]  /*15170*/  LDL R33, [R1+0x118] ;  /* 0x0001180001217983 */ /* 0x000ee20000100800 */
[----:B------:R-:W-:-:S03]  /*15180*/  @!P2 LEA.HI.X R11, R25, R20, R32, 0x2, P5 ;  /* 0x00000014190ba211 */ /* 0x000fc600028f1420 */
[----:B------:R-:W3:Y:S01]  /*15190*/  LDL R40, [R1+0x11c] ;  /* 0x00011c0001287983 */ /* 0x000ee20000100800 */
[----:B------:R-:W-:-:S03]  /*151a0*/  ISETP.GE.AND P0, PT, R152, UR4, PT ;  /* 0x0000000498007c0c */ /* 0x000fc6000bf06270 */
[----:B------:R-:W-:Y:S04]  /*151b0*/  @!P3 ST.E.64 desc[UR42][R8.64], R64 ;  /* 0x000000400800b985 */ /* 0x000fe8000c101b2a */
[----:B------:R1:W-:Y:S01]  /*151c0*/  @!P2 ST.E.64 desc[UR42][R10.64], R68 ;  /* 0x000000440a00a985 */ /* 0x0003e2000c101b2a */
[----:B------:R-:W-:-:S03]  /*151d0*/  ISETP.GE.AND P2, PT, R29, UR4, PT ;  /* 0x000000041d007c0c */ /* 0x000fc6000bf46270 */
[----:B------:R-:W3:Y:S04]  /*151e0*/  LDL R32, [R1+0x88] ;  /* 0x0000880001207983 */ /* 0x000ee80000100800 */
[----:B------:R-:W3:Y:S01]  /*151f0*/  LDL R25, [R1+0x84] ;  /* 0x0000840001197983 */ /* 0x000ee20000100800 */
[-C--:B-1----:R-:W-:Y:S02]  /*15200*/  @!P1 LEA R10, P5, R15, R12.reuse, 0x2 ;  /* 0x0000000c0f0a9211 */ /* 0x082fe400078a10ff */
[----:B------:R-:W-:-:S04]  /*15210*/  @!P0 LEA R8, P4, R152, R12, 0x2 ;  /* 0x0000000c98088211 */ /* 0x000fc800078810ff */
[-C--:B------:R-:W-:Y:S02]  /*15220*/  @!P0 LEA.HI.X R9, R152, R20.reuse, R45, 0x2, P4 ;  /* 0x0000001498098211 */ /* 0x080fe400020f142d */
[----:B------:R-:W-:Y:S01]  /*15230*/  ISETP.GE.AND P3, PT, R41, UR4, PT ;  /* 0x0000000429007c0c */ /* 0x000fe2000bf66270 */
[----:B------:R-:W3:Y:S04]  /*15240*/  LDL R45, [R1+0x74] ;  /* 0x00007400012d7983 */ /* 0x000ee80000100800 */
[----:B------:R-:W-:Y:S01]  /*15250*/  @!P0 ST.E.64 desc[UR42][R8.64], R72 ;  /* 0x0000004808008985 */ /* 0x000fe2000c101b2a */
[----:B----4-:R-:W-:-:S03]  /*15260*/  @!P1 LEA.HI.X R11, R15, R20, R28, 0x2, P5 ;  /* 0x000000140f0b9211 */ /* 0x010fc600028f141c */
[----:B------:R-:W4:Y:S04]  /*15270*/  LDL R15, [R1+0x110] ;  /* 0x00011000010f7983 */ /* 0x000f280000100800 */
[----:B------:R-:W4:Y:S04]  /*15280*/  LDL R28, [R1+0x114] ;  /* 0x00011400011c7983 */ /* 0x000f280000100800 */
[----:B------:R1:W-:Y:S02]  /*15290*/  @!P1 ST.E.64 desc[UR42][R10.64], R76 ;  /* 0x0000004c0a009985 */ /* 0x0003e4000c101b2a */
[----:B-1----:R-:W-:-:S04]  /*152a0*/  @!P2 LEA R10, P5, R29, R12, 0x2 ;  /* 0x0000000c1d0aa211 */ /* 0x002fc800078a10ff */
[----:B------:R-:W-:Y:S02]  /*152b0*/  @!P2 LEA.HI.X R11, R29, R20, R36, 0x2, P5 ;  /* 0x000000141d0ba211 */ /* 0x000fe400028f1424 */
[----:B------:R-:W4:Y:S04]  /*152c0*/  LDL R36, [R1+0x10c] ;  /* 0x00010c0001247983 */ /* 0x000f280000100800 */
[----:B------:R-:W4:Y:S01]  /*152d0*/  LDL R29, [R1+0x108] ;  /* 0x00010800011d7983 */ /* 0x000f220000100800 */
[----:B------:R-:W-:Y:S02]  /*152e0*/  @!P3 LEA R8, P4, R41, R12, 0x2 ;  /* 0x0000000c2908b211 */ /* 0x000fe400078810ff */
[----:B------:R-:W-:Y:S02]  /*152f0*/  ISETP.GE.AND P0, PT, R37, UR4, PT ;  /* 0x0000000425007c0c */ /* 0x000fe4000bf06270 */
[----:B------:R-:W-:-:S02]  /*15300*/  @!P3 LEA.HI.X R9, R41, R20, R44, 0x2, P4 ;  /* 0x000000142909b211 */ /* 0x000fc400020f142c */
[----:B------:R-:W4:Y:S01]  /*15310*/  LDL R41, [R1+0x70] ;  /* 0x0000700001297983 */ /* 0x000f220000100800 */
[----:B-----5:R-:W-:-:S03]  /*15320*/  ISETP.GE.AND P1, PT, R14, UR4, PT ;  /* 0x000000040e007c0c */ /* 0x020fc6000bf26270 */
[----:B------:R-:W-:Y:S04]  /*15330*/  @!P3 ST.E.64 desc[UR42][R8.64], R80 ;  /* 0x000000500800b985 */ /* 0x000fe8000c101b2a */
[----:B------:R1:W-:Y:S01]  /*15340*/  @!P2 ST.E.64 desc[UR42][R10.64], R84 ;  /* 0x000000540a00a985 */ /* 0x0003e2000c101b2a */
[----:B--2---:R-:W-:-:S03]  /*15350*/  ISETP.GE.AND P2, PT, R13, UR4, PT ;  /* 0x000000040d007c0c */ /* 0x004fc6000bf46270 */
[----:B------:R-:W2:Y:S02]  /*15360*/  LDL R44, [R1+0xf4] ;  /* 0x0000f400012c7983 */ /* 0x000ea40000100800 */
[CC--:B-1----:R-:W-:Y:S02]  /*15370*/  @!P1 LEA R10, P5, R14.reuse, R12.reuse, 0x2 ;  /* 0x0000000c0e0a9211 */ /* 0x0c2fe400078a10ff */
[----:B------:R-:W-:Y:S02]  /*15380*/  @!P0 LEA R8, P4, R37, R12, 0x2 ;  /* 0x0000000c25088211 */ /* 0x000fe400078810ff */
[----:B------:R-:W-:Y:S02]  /*15390*/  ISETP.GE.AND P3, PT, R21, UR4, PT ;  /* 0x0000000415007c0c */ /* 0x000fe4000bf66270 */
[-C--:B---3--:R-:W-:Y:S02]  /*153a0*/  @!P1 LEA.HI.X R11, R14, R20.reuse, R33, 0x2, P5 ;  /* 0x000000140e0b9211 */ /* 0x088fe400028f1421 */
[----:B------:R-:W3:Y:S01]  /*153b0*/  LDL R14, [R1+0x78] ;  /* 0x00007800010e7983 */ /* 0x000ee20000100800 */
[----:B------:R-:W-:-:S03]  /*153c0*/  @!P0 LEA.HI.X R9, R37, R20, R40, 0x2, P4 ;  /* 0x0000001425098211 */ /* 0x000fc600020f1428 */
[----:B------:R-:W5:Y:S04]  /*153d0*/  LDL R37, [R1+0x6c] ;  /* 0x00006c0001257983 */ /* 0x000f680000100800 */
[----:B------:R-:W-:Y:S04]  /*153e0*/  @!P0 ST.E.64 desc[UR42][R8.64], R88 ;  /* 0x0000005808008985 */ /* 0x000fe8000c101b2a */
[----:B------:R1:W-:Y:S01]  /*153f0*/  @!P1 ST.E.64 desc[UR42][R10.64], R92 ;  /* 0x0000005c0a009985 */ /* 0x0003e2000c101b2a */
[----:B------:R-:W-:-:S03]  /*15400*/  ISETP.GE.AND P0, PT, R32, UR4, PT ;  /* 0x0000000420007c0c */ /* 0x000fc6000bf06270 */
[----:B------:R-:W2:Y:S04]  /*15410*/  LDL R33, [R1+0x68] ;  /* 0x0000680001217983 */ /* 0x000ea80000100800 */
[----:B------:R-:W2:Y:S01]  /*15420*/  LDL R40, [R1+0xf0] ;  /* 0x0000f00001287983 */ /* 0x000ea20000100800 */
[-C--:B-1----:R-:W-:Y:S02]  /*15430*/  @!P2 LEA R10, P5, R13, R12.reuse, 0x2 ;  /* 0x0000000c0d0aa211 */ /* 0x082fe400078a10ff */
[----:B------:R-:W-:Y:S02]  /*15440*/  @!P3 LEA R8, P4, R21, R12, 0x2 ;  /* 0x0000000c1508b211 */ /* 0x000fe400078810ff */
[----:B------:R-:W-:Y:S02]  /*15450*/  ISETP.GE.AND P1, PT, R25, UR4, PT ;  /* 0x0000000419007c0c */ /* 0x000fe4000bf26270 */
[----:B----4-:R-:W-:-:S02]  /*15460*/  @!P2 LEA.HI.X R11, R13, R20, R15, 0x2, P5 ;  /* 0x000000140d0ba211 */ /* 0x010fc400028f140f */
[----:B------:R-:W4:Y:S04]  /*15470*/  LDL R15, [R1+0xfc] ;  /* 0x0000fc00010f7983 */ /* 0x000f280000100800 */
[----:B------:R-:W2:Y:S01]  /*15480*/  LDL R13, [R1+0x64] ;  /* 0x00006400010d7983 */ /* 0x000ea20000100800 */
[----:B------:R-:W-:-:S03]  /*15490*/  @!P3 LEA.HI.X R9, R21, R20, R28, 0x2, P4 ;  /* 0x000000141509b211 */ /* 0x000fc600020f141c */
[----:B------:R-:W2:Y:S04]  /*154a0*/  LDL R28, [R1+0x60] ;  /* 0x00006000011c7983 */ /* 0x000ea80000100800 */
[----:B------:R-:W2:Y:S04]  /*154b0*/  LDL R21, [R1+0x5c] ;  /* 0x00005c0001157983 */ /* 0x000ea80000100800 */
[----:B------:R1:W-:Y:S04]  /*154c0*/  @!P3 ST.E.64 desc[UR42][R8.64], R96 ;  /* 0x000000600800b985 */ /* 0x0003e8000c101b2a */
[----:B------:R0:W-:Y:S01]  /*154d0*/  @!P2 ST.E.64 desc[UR42][R10.64], R100 ;  /* 0x000000640a00a985 */ /* 0x0001e2000c101b2a */
[----:B-1----:R-:W-:-:S04]  /*154e0*/  @!P0 LEA R8, P5, R32, R12, 0x2 ;  /* 0x0000000c20088211 */ /* 0x002fc800078a10ff */
[----:B------:R-:W-:Y:S02]  /*154f0*/  @!P0 LEA.HI.X R9, R32, R20, R36, 0x2, P5 ;  /* 0x0000001420098211 */ /* 0x000fe400028f1424 */
[C---:B0-----:R-:W-:Y:S01]  /*15500*/  @!P1 LEA R10, P2, R25.reuse, R12, 0x2 ;  /* 0x0000000c190a9211 */ /* 0x041fe200078410ff */
[----:B------:R-:W2:Y:S04]  /*15510*/  LDL R36, [R1+0xec] ;  /* 0x0000ec0001247983 */ /* 0x000ea80000100800 */
[----:B------:R-:W2:Y:S01]  /*15520*/  LDL R32, [R1+0xe8] ;  /* 0x0000e80001207983 */ /* 0x000ea20000100800 */
[----:B------:R-:W-:-:S03]  /*15530*/  @!P1 LEA.HI.X R11, R25, R20, R29, 0x2, P2 ;  /* 0x00000014190b9211 */ /* 0x000fc600010f141d */
[----:B------:R-:W2:Y:S04]  /*15540*/  LDL R29, [R1+0xe4] ;  /* 0x0000e400011d7983 */ /* 0x000ea80000100800 */
[----:B------:R-:W2:Y:S01]  /*15550*/  LDL R25, [R1+0xe0] ;  /* 0x0000e00001197983 */ /* 0x000ea20000100800 */
[----:B------:R-:W-:Y:S02]  /*15560*/  ISETP.GE.AND P3, PT, R53, UR4, PT ;  /* 0x0000000435007c0c */ /* 0x000fe4000bf66270 */
        /* <DEDUP_REMOVED lines=9> */
[----:B------:R0:W-:Y:S01]  /*15600*/  @!P3 ST.E.64 desc[UR42][R8.64], R112 ;  /* 0x000000700800b985 */ /* 0x0001e2000c101b2a */
[----:B---3--:R-:W-:-:S03]  /*15610*/  ISETP.GE.AND P2, PT, R14, UR4, PT ;  /* 0x000000040e007c0c */ /* 0x008fc6000bf46270 */
[----:B------:R1:W-:Y:S01]  /*15620*/  @!P4 ST.E.64 desc[UR42][R10.64], R116 ;  /* 0x000000740a00c985 */ /* 0x0003e2000c101b2a */
[----:B-----5:R-:W-:-:S09]  /*15630*/  ISETP.GE.AND P4, PT, R37, UR4, PT ;  /* 0x0000000425007c0c */ /* 0x020fd2000bf86270 */
[-C--:B0-----:R-:W-:Y:S02]  /*15640*/  @!P2 LEA R8, P3, R14, R12.reuse, 0x2 ;  /* 0x0000000c0e08a211 */ /* 0x081fe400078610ff */
[----:B-1----:R-:W-:-:S04]  /*15650*/  @!P1 LEA R10, P5, R45, R12, 0x2 ;  /* 0x0000000c2d0a9211 */ /* 0x002fc800078a10ff */
[-C--:B------:R-:W-:Y:S02]  /*15660*/  @!P1 LEA.HI.X R11, R45, R20.reuse, R48, 0x2, P5 ;  /* 0x000000142d0b9211 */ /* 0x080fe400028f1430 */
[----:B----4-:R-:W-:Y:S02]  /*15670*/  @!P2 LEA.HI.X R9, R14, R20, R15, 0x2, P3 ;  /* 0x000000140e09a211 */ /* 0x010fe400018f140f */
[----:B------:R-:W-:-:S03]  /*15680*/  @!P0 LEA R14, P3, R41, R12, 0x2 ;  /* 0x0000000c290e8211 */ /* 0x000fc600078610ff */
[----:B------:R0:W-:Y:S01]  /*15690*/  @!P2 ST.E.64 desc[UR42][R8.64], R120 ;  /* 0x000000780800a985 */ /* 0x0001e2000c101b2a */
[----:B--2---:R-:W-:Y:S02]  /*156a0*/  ISETP.GE.AND P2, PT, R33, UR4, PT ;  /* 0x0000000421007c0c */ /* 0x004fe4000bf46270 */
        /* <DEDUP_REMOVED lines=10> */
[----:B--2---:R-:W-:Y:S02]  /*15750*/  @!P3 LEA R14, P4, R13, R12, 0x2 ;  /* 0x0000000c0d0eb211 */ /* 0x004fe400078810ff */
[-C--:B------:R-:W-:Y:S02]  /*15760*/  @!P2 LEA.HI.X R11, R33, R20.reuse, R36, 0x2, P5 ;  /* 0x00000014210ba211 */ /* 0x080fe400028f1424 */
[----:B------:R-:W-:Y:S02]  /*15770*/  @!P3 LEA.HI.X R15, R13, R20, R32, 0x2, P4 ;  /* 0x000000140d0fb211 */ /* 0x000fe400020f1420 */
        /* <DEDUP_REMOVED lines=8> */
.L_x_14522:
[----:B------:R-:W-:Y:S05]  /*15800*/  BSYNC B1 ;  /* 0x0000000000017941 */ /* 0x000fea0003800000 */
.L_x_14521:
[----:B------:R-:W-:-:S03]  /*15810*/  UMOV UR4, 0xffffffff ;  /* 0xffffffff00047882 */ /* 0x000fc60000000000 */
[----:B------:R-:W-:Y:S05]  /*15820*/  BRA.DIV UR4, `(.L_x_14523) ;  /* 0x000000b204a07947 */ /* 0x000fea000b800000 */
[----:B0-----:R-:W0:Y:S04]  /*15830*/  SHFL.IDX PT, R4, R4, 0x1, 0x1c1f ;  /* 0x003c1f0004047f89 */ /* 0x001e2800000e0000 */
[----:B------:R-:W4:Y:S02]  /*15840*/  SHFL.IDX PT, R3, R3, 0x1, 0x1c1f ;  /* 0x003c1f0003037f89 */ /* 0x000f2400000e0000 */
.L_x_14738:
        /* <DEDUP_REMOVED lines=44> */
[----:B-1----:R-:W2:Y:S01]  /*15b10*/  LDL R20, [R1+0x5c] ;  /* 0x00005c0001147983 */ /* 0x002ea20000100800 */
[----:B-----5:R-:W-:Y:S01]  /*15b20*/  ISETP.GE.AND P2, PT, R68, UR4, PT ;  /* 0x0000000444007c0c */ /* 0x020fe2000bf46270 */
[----:B----4-:R-:W-:Y:S01]  /*15b30*/  IMAD.MOV.U32 R60, RZ, RZ, R57 ;  /* 0x000000ffff3c7224 */ /* 0x010fe200078e0039 */
[----:B------:R-:W-:-:S02]  /*15b40*/  MOV R57, R56 ;  /* 0x0000003800397202 */ /* 0x000fc40000000f00 */
[----:B------:R-:W-:Y:S01]  /*15b50*/  ISETP.GE.AND P3, PT, R84, UR4, PT ;  /* 0x0000000454007c0c */ /* 0x000fe2000bf66270 */
[----:B------:R-:W-:Y:S02]  /*15b60*/  IMAD.MOV.U32 R56, RZ, RZ, R53 ;  /* 0x000000ffff387224 */ /* 0x000fe400078e0035 */
[----:B------:R-:W-:Y:S02]  /*15b70*/  IMAD.MOV.U32 R53, RZ, RZ, R52 ;  /* 0x000000ffff357224 */ /* 0x000fe400078e0034 */
[----:B------:R-:W-:Y:S02]  /*15b80*/  IMAD.MOV.U32 R52, RZ, RZ, R48 ;  /* 0x000000ffff347224 */ /* 0x000fe400078e0030 */
[----:B------:R-:W-:Y:S02]  /*15b90*/  IMAD.MOV.U32 R48, RZ, RZ, R32 ;  /* 0x000000ffff307224 */ /* 0x000fe400078e0020 */
[----:B---3--:R-:W-:Y:S02]  /*15ba0*/  IMAD.MOV.U32 R32, RZ, RZ, R13 ;  /* 0x000000ffff207224 */ /* 0x008fe400078e000d */
[----:B------:R-:W-:Y:S01]  /*15bb0*/  IMAD.MOV.U32 R13, RZ, RZ, R11 ;  /* 0x000000ffff0d7224 */ /* 0x000fe200078e000b */
[----:B------:R-:W-:Y:S01]  /*15bc0*/  MOV R11, R10 ;  /* 0x0000000a000b7202 */ /* 0x000fe20000000f00 */
[----:B------:R-:W-:-:S02]  /*15bd0*/  IMAD.MOV.U32 R10, RZ, RZ, R9 ;  /* 0x000000ffff0a7224 */ /* 0x000fc400078e0009 */
[----:B0-----:R-:W-:Y:S02]  /*15be0*/  @!P2 IMAD.MOV.U32 R9, RZ, RZ, R4 ;  /* 0x000000ffff09a224 */ /* 0x001fe400078e0004 */
[----:B------:R-:W-:Y:S02]  /*15bf0*/  IMAD.MOV.U32 R61, RZ, RZ, R8 ;  /* 0x000000ffff3d7224 */ /* 0x000fe400078e0008 */
[----:B------:R-:W-:Y:S02]  /*15c00*/  @!P2 IMAD.MOV.U32 R8, RZ, RZ, R3 ;  /* 0x000000ffff08a224 */ /* 0x000fe400078e0003 */
[----:B------:R-:W-:Y:S01]  /*15c10*/  IMAD.MOV.U32 R72, RZ, RZ, R64 ;  /* 0x000000ffff487224 */ /* 0x000fe200078e0040 */
[----:B------:R-:W-:Y:S01]  /*15c20*/  MOV R64, R60 ;  /* 0x0000003c00407202 */ /* 0x000fe20000000f00 */
[----:B------:R-:W-:Y:S02]  /*15c30*/  IMAD.MOV.U32 R60, RZ, RZ, R56 ;  /* 0x000000ffff3c7224 */ /* 0x000fe400078e0038 */
[----:B------:R-:W-:-:S02]  /*15c40*/  IMAD.MOV.U32 R56, RZ, RZ, R52 ;  /* 0x000000ffff387224 */ /* 0x000fc400078e0034 */
[----:B------:R-:W-:Y:S01]  /*15c50*/  IMAD.MOV.U32 R52, RZ, RZ, R10 ;  /* 0x000000ffff347224 */ /* 0x000fe200078e000a */
[----:B------:R-:W-:Y:S01]  /*15c60*/  @!P3 LEA R10, P4, R84, R3, 0x2 ;  /* 0x00000003540ab211 */ /* 0x000fe200078810ff */
[----:B------:R-:W-:-:S04]  /*15c70*/  @!P2 IMAD.WIDE R8, R68, 0x4, R8 ;  /* 0x000000044408a825 */ /* 0x000fc800078e0208 */
[----:B------:R-:W-:Y:S02]  /*15c80*/  IMAD.MOV.U32 R68, RZ, RZ, R65 ;  /* 0x000000ffff447224 */ /* 0x000fe400078e0041 */
[----:B------:R-:W-:Y:S02]  /*15c90*/  IMAD.MOV.U32 R65, RZ, RZ, R48 ;  /* 0x000000ffff417224 */ /* 0x000fe400078e0030 */
[----:B------:R-:W-:Y:S01]  /*15ca0*/  IMAD.MOV.U32 R48, RZ, RZ, R11 ;  /* 0x000000ffff307224 */ /* 0x000fe200078e000b */
[----:B------:R-:W-:Y:S02]  /*15cb0*/  @!P3 LEA.HI.X R11, R84, R4, R93, 0x2, P4 ;  /* 0x00000004540bb211 */ /* 0x000fe400020f145d */
[----:B------:R-:W3:Y:S01]  /*15cc0*/  LDL R93, [R1+0x150] ;  /* 0x00015000015d7983 */ /* 0x000ee20000100800 */
[C---:B------:R-:W-:Y:S02]  /*15cd0*/  ISETP.GE.AND P1, PT, R77.reuse, UR4, PT ;  /* 0x000000044d007c0c */ /* 0x040fe4000bf26270 */
[----:B------:R-:W-:Y:S01]  /*15ce0*/  ISETP.GE.AND P0, PT, R88, UR4, PT ;  /* 0x0000000458007c0c */ /* 0x000fe2000bf06270 */
[----:B------:R0:W-:Y:S04]  /*15cf0*/  @!P2 ST.E.64 desc[UR42][R8.64], R26 ;  /* 0x0000001a0800a985 */ /* 0x0001e8000c101b2a */
[----:B------:R1:W-:Y:S04]  /*15d00*/  @!P3 ST.E.64 desc[UR42][R10.64], R30 ;  /* 0x0000001e0a00b985 */ /* 0x0003e8000c101b2a */
[----:B------:R-:W4:Y:S02]  /*15d10*/  LDL R84, [R1+0xac] ;  /* 0x0000ac0001547983 */ /* 0x000f240000100800 */
[----:B0-----:R-:W-:-:S04]  /*15d20*/  @!P1 LEA R8, P5, R77, R3, 0x2 ;  /* 0x000000034d089211 */ /* 0x001fc800078a10ff */
[-C--:B------:R-:W-:Y:S02]  /*15d30*/  @!P1 LEA.HI.X R9, R77, R4.reuse, R80, 0x2, P5 ;  /* 0x000000044d099211 */ /* 0x080fe400028f1450 */
[----:B------:R-:W5:Y:S01]  /*15d40*/  LDL R80, [R1+0x14c] ;  /* 0x00014c0001507983 */ /* 0x000f620000100800 */
[C---:B-1----:R-:W-:Y:S02]  /*15d50*/  @!P0 LEA R10, P4, R88.reuse, R3, 0x2 ;  /* 0x00000003580a8211 */ /* 0x042fe400078810ff */
[----:B------:R-:W-:Y:S01]  /*15d60*/  ISETP.GE.AND P2, PT, R73, UR4, PT ;  /* 0x0000000449007c0c */ /* 0x000fe2000bf46270 */
[----:B------:R-:W2:Y:S01]  /*15d70*/  LDL R77, [R1+0xa8] ;  /* 0x0000a800014d7983 */ /* 0x000ea20000100800 */
[----:B---3--:R-:W-:-:S03]  /*15d80*/  @!P0 LEA.HI.X R11, R88, R4, R93, 0x2, P4 ;  /* 0x00000004580b8211 */ /* 0x008fc600020f145d */
[----:B------:R-:W3:Y:S04]  /*15d90*/  LDL R88, [R1+0x144] ;  /* 0x0001440001587983 */ /* 0x000ee80000100800 */
[----:B------:R0:W-:Y:S01]  /*15da0*/  @!P1 ST.E.64 desc[UR42][R8.64], R34 ;  /* 0x0000002208009985 */ /* 0x0001e2000c101b2a */
[----:B------:R-:W-:-:S03]  /*15db0*/  ISETP.GE.AND P1, PT, R76, UR4, PT ;  /* 0x000000044c007c0c */ /* 0x000fc6000bf26270 */
[----:B------:R-:W4:Y:S01]  /*15dc0*/  LDL R93, [R1+0x148] ;  /* 0x00014800015d7983 */ /* 0x000f220000100800 */
[----:B0-----:R-:W-:-:S04]  /*15dd0*/  @!P2 LEA R8, P5, R73, R3, 0x2 ;  /* 0x000000034908a211 */ /* 0x001fc800078a10ff */
[----:B-----5:R-:W-:Y:S01]  /*15de0*/  @!P2 LEA.HI.X R9, R73, R4, R80, 0x2, P5 ;  /* 0x000000044909a211 */ /* 0x020fe200028f1450 */
[----:B------:R-:W-:Y:S04]  /*15df0*/  @!P0 ST.E.64 desc[UR42][R10.64], R38 ;  /* 0x000000260a008985 */ /* 0x000fe8000c101b2a */
[----:B------:R0:W-:Y:S01]  /*15e00*/  @!P2 ST.E.64 desc[UR42][R8.64], R42 ;  /* 0x0000002a0800a985 */ /* 0x0001e2000c101b2a */
[----:B------:R-:W-:-:S03]  /*15e10*/  ISETP.GE.AND P3, PT, R92, UR4, PT ;  /* 0x000000045c007c0c */ /* 0x000fc6000bf66270 */
[----:B------:R-:W5:Y:S04]  /*15e20*/  LDL R73, [R1+0xa0] ;  /* 0x0000a00001497983 */ /* 0x000f680000100800 */
[----:B------:R-:W5:Y:S01]  /*15e30*/  LDL R80, [R1+0xa4] ;  /* 0x0000a40001507983 */ /* 0x000f620000100800 */
[----:B0-----:R-:W-:-:S04]  /*15e40*/  @!P1 LEA R8, P5, R76, R3, 0x2 ;  /* 0x000000034c089211 */ /* 0x001fc800078a10ff */
[-C--:B---3--:R-:W-:Y:S02]  /*15e50*/  @!P1 LEA.HI.X R9, R76, R4.reuse, R88, 0x2, P5 ;  /* 0x000000044c099211 */ /* 0x088fe400028f1458 */
[----:B------:R-:W3:Y:S01]  /*15e60*/  LDL R88, [R1+0x13c] ;  /* 0x00013c0001587983 */ /* 0x000ee20000100800 */
[C---:B------:R-:W-:Y:S02]  /*15e70*/  ISETP.GE.AND P2, PT, R81.reuse, UR4, PT ;  /* 0x0000000451007c0c */ /* 0x040fe4000bf46270 */
[CC--:B------:R-:W-:Y:S01]  /*15e80*/  @!P3 LEA R10, P4, R92.reuse, R3.reuse, 0x2 ;  /* 0x000000035c0ab211 */ /* 0x0c0fe200078810ff */
[----:B------:R-:W5:Y:S03]  /*15e90*/  LDL R76, [R1+0x9c] ;  /* 0x00009c00014c7983 */ /* 0x000f660000100800 */
[----:B----4-:R-:W-:Y:S02]  /*15ea0*/  @!P3 LEA.HI.X R11, R92, R4, R93, 0x2, P4 ;  /* 0x000000045c0bb211 */ /* 0x010fe400020f145d */
[----:B------:R-:W4:Y:S04]  /*15eb0*/  LDL R92, [R1+0x140] ;  /* 0x00014000015c7983 */ /* 0x000f280000100800 */
[----:B------:R-:W-:Y:S04]  /*15ec0*/  @!P3 ST.E.64 desc[UR42][R10.64], R46 ;  /* 0x0000002e0a00b985 */ /* 0x000fe8000c101b2a */
[----:B------:R0:W-:Y:S02]  /*15ed0*/  @!P1 ST.E.64 desc[UR42][R8.64], R50 ;  /* 0x0000003208009985 */ /* 0x0001e4000c101b2a */
[----:B0-----:R-:W-:-:S04]  /*15ee0*/  @!P2 LEA R8, P5, R81, R3, 0x2 ;  /* 0x000000035108a211 */ /* 0x001fc800078a10ff */
[----:B---3--:R-:W-:Y:S02]  /*15ef0*/  @!P2 LEA.HI.X R9, R81, R4, R88, 0x2, P5 ;  /* 0x000000045109a211 */ /* 0x008fe400028f1458 */
[----:B------:R-:W3:Y:S01]  /*15f00*/  LDL R81, [R1+0x134] ;  /* 0x0001340001517983 */ /* 0x000ee20000100800 */
[----:B------:R-:W-:Y:S02]  /*15f10*/  ISETP.GE.AND P0, PT, R89, UR4, PT ;  /* 0x0000000459007c0c */ /* 0x000fe4000bf06270 */
[----:B------:R-:W-:Y:S01]  /*15f20*/  ISETP.GE.AND P1, PT, R69, UR4, PT ;  /* 0x0000000445007c0c */ /* 0x000fe2000bf26270 */
[----:B------:R-:W5:Y:S10]  /*15f30*/  LDL R88, [R1+0x138] ;  /* 0x0001380001587983 */ /* 0x000f740000100800 */
[----:B------:R-:W-:-:S04]  /*15f40*/  @!P0 LEA R10, P4, R89, R3, 0x2 ;  /* 0x00000003590a8211 */ /* 0x000fc800078810ff */
[----:B----4-:R-:W-:-:S05]  /*15f50*/  @!P0 LEA.HI.X R11, R89, R4, R92, 0x2, P4 ;  /* 0x00000004590b8211 */ /* 0x010fca00020f145c */
[----:B------:R-:W-:Y:S04]  /*15f60*/  @!P0 ST.E.64 desc[UR42][R10.64], R54 ;  /* 0x000000360a008985 */ /* 0x000fe8000c101b2a */
[----:B------:R0:W-:Y:S02]  /*15f70*/  @!P2 ST.E.64 desc[UR42][R8.64], R58 ;  /* 0x0000003a0800a985 */ /* 0x0001e4000c101b2a */
[----:B0-----:R-:W-:-:S04]  /*15f80*/  @!P1 LEA R8, P5, R69, R3, 0x2 ;  /* 0x0000000345089211 */ /* 0x001fc800078a10ff */
[----:B---3--:R-:W-:Y:S02]  /*15f90*/  @!P1 LEA.HI.X R9, R69, R4, R81, 0x2, P5 ;  /* 0x0000000445099211 */ /* 0x008fe400028f1451 */
[----:B------:R-:W3:Y:S01]  /*15fa0*/  LDL R81, [R1+0x12c] ;  /* 0x00012c0001517983 */ /* 0x000ee20000100800 */
[----:B------:R-:W-:Y:S02]  /*15fb0*/  ISETP.GE.AND P3, PT, R85, UR4, PT ;  /* 0x0000000455007c0c */ /* 0x000fe4000bf66270 */
[----:B--2---:R-:W-:-:S11]  /*15fc0*/  ISETP.GE.AND P2, PT, R77, UR4, PT ;  /* 0x000000044d007c0c */ /* 0x004fd6000bf46270 */
[----:B------:R-:W-:-:S04]  /*15fd0*/  @!P3 LEA R10, P4, R85, R3, 0x2 ;  /* 0x00000003550ab211 */ /* 0x000fc800078810ff */
[----:B-----5:R-:W-:Y:S02]  /*15fe0*/  @!P3 LEA.HI.X R11, R85, R4, R88, 0x2, P4 ;  /* 0x00000004550bb211 */ /* 0x020fe400020f1458 */
[----:B------:R-:W2:Y:S04]  /*15ff0*/  LDL R85, [R1+0x130] ;  /* 0x0001300001557983 */ /* 0x000ea80000100800 */
[----:B------:R-:W-:Y:S04]  /*16000*/  @!P3 ST.E.64 desc[UR42][R10.64], R62 ;  /* 0x0000003e0a00b985 */ /* 0x000fe8000c101b2a */
[----:B------:R0:W-:Y:S02]  /*16010*/  @!P1 ST.E.64 desc[UR42][R8.64], R66 ;  /* 0x0000004208009985 */ /* 0x0001e4000c101b2a */
[----:B0-----:R-:W-:-:S04]  /*16020*/  @!P2 LEA R8, P5, R77, R3, 0x2 ;  /* 0x000000034d08a211 */ /* 0x001fc800078a10ff */
[----:B---3--:R-:W-:Y:S02]  /*16030*/  @!P2 LEA.HI.X R9, R77, R4, R81, 0x2, P5 ;  /* 0x000000044d09a211 */ /* 0x008fe400028f1451 */
[----:B------:R-:W3:Y:S01]  /*16040*/  LDL R77, [R1+0x124] ;  /* 0x00012400014d7983 */ /* 0x000ee20000100800 */
[C---:B------:R-:W-:Y:S02]  /*16050*/  ISETP.GE.AND P0, PT, R84.reuse, UR4, PT ;  /* 0x0000000454007c0c */ /* 0x040fe4000bf06270 */
[----:B------:R-:W-:Y:S01]  /*16060*/  ISETP.GE.AND P1, PT, R73, UR4, PT ;  /* 0x0000000449007c0c */ /* 0x000fe2000bf26270 */
[----:B------:R-:W4:Y:S10]  /*16070*/  LDL R81, [R1+0x128] ;  /* 0x0001280001517983 */ /* 0x000f340000100800 */
[----:B------:R-:W-:-:S04]  /*16080*/  @!P0 LEA R10, P4, R84, R3, 0x2 ;  /* 0x00000003540a8211 */ /* 0x000fc800078810ff */
[----:B--2---:R-:W-:Y:S01]  /*16090*/  @!P0 LEA.HI.X R11, R84, R4, R85, 0x2, P4 ;  /* 0x00000004540b8211 */ /* 0x004fe200020f1455 */
[----:B------:R-:W-:Y:S02]  /*160a0*/  IMAD.MOV.U32 R69, RZ, RZ, R68 ;  /* 0x000000ffff457224 */ /* 0x000fe400078e0044 */
[----:B------:R-:W2:Y:S04]  /*160b0*/  LDL R68, [R1+0x94] ;  /* 0x0000940001447983 */ /* 0x000ea80000100800 */
[----:B------:R-:W-:Y:S04]  /*160c0*/  @!P0 ST.E.64 desc[UR42][R10.64], R70 ;  /* 0x000000460a008985 */ /* 0x000fe8000c101b2a */
[----:B------:R0:W-:Y:S02]  /*160d0*/  @!P2 ST.E.64 desc[UR42][R8.64], R74 ;  /* 0x0000004a0800a985 */ /* 0x0001e4000c101b2a */
[----:B0-----:R-:W-:-:S04]  /*160e0*/  @!P1 LEA R8, P5, R73, R3, 0x2 ;  /* 0x0000000349089211 */ /* 0x001fc800078a10ff */
[----:B---3--:R-:W-:Y:S02]  /*160f0*/  @!P1 LEA.HI.X R9, R73, R4, R77, 0x2, P5 ;  /* 0x0000000449099211 */ /* 0x008fe400028f144d */
[----:B------:R-:W3:Y:S01]  /*16100*/  LDL R77, [R1+0x120] ;  /* 0x00012000014d7983 */ /* 0x000ee20000100800 */
[----:B------:R-:W-:-:S03]  /*16110*/  MOV R73, R69 ;  /* 0x0000004500497202 */ /* 0x000fc60000000f00 */
[----:B------:R-:W5:Y:S01]  /*16120*/  LDL R69, [R1+0x118] ;  /* 0x0001180001457983 */ /* 0x000f620000100800 */
[----:B------:R-:W-:Y:S02]  /*16130*/  ISETP.GE.AND P3, PT, R80, UR4, PT ;  /* 0x0000000450007c0c */ /* 0x000fe4000bf66270 */
[----:B------:R-:W-:Y:S02]  /*16140*/  ISETP.GE.AND P0, PT, R76, UR4, PT ;  /* 0x000000044c007c0c */ /* 0x000fe4000bf06270 */
[----:B------:R-:W-:-:S09]  /*16150*/  ISETP.GE.AND P2, PT, R72, UR4, PT ;  /* 0x0000000448007c0c */ /* 0x000fd2000bf46270 */
[----:B------:R-:W-:-:S04]  /*16160*/  @!P3 LEA R10, P4, R80, R3, 0x2 ;  /* 0x00000003500ab211 */ /* 0x000fc800078810ff */
[----:B----4-:R-:W-:-:S05]  /*16170*/  @!P3 LEA.HI.X R11, R80, R4, R81, 0x2, P4 ;  /* 0x00000004500bb211 */ /* 0x010fca00020f1451 */
[----:B------:R0:W-:Y:S01]  /*16180*/  @!P3 ST.E.64 desc[UR42][R10.64], R78 ;  /* 0x0000004e0a00b985 */ /* 0x0001e2000c101b2a */
[----:B--2---:R-:W-:-:S03]  /*16190*/  ISETP.GE.AND P3, PT, R68, UR4, PT ;  /* 0x0000000444007c0c */ /* 0x004fc6000bf66270 */
[----:B------:R1:W-:Y:S01]  /*161a0*/  @!P1 ST.E.64 desc[UR42][R8.64], R82 ;  /* 0x0000005208009985 */ /* 0x0003e2000c101b2a */
[----:B------:R-:W-:Y:S02]  /*161b0*/  ISETP.GE.AND P1, PT, R64, UR4, PT ;  /* 0x0000000440007c0c */ /* 0x000fe4000bf26270 */
[-C--:B0-----:R-:W-:Y:S02]  /*161c0*/  @!P0 LEA R10, P4, R76, R3.reuse, 0x2 ;  /* 0x000000034c0a8211 */ /* 0x081fe400078810ff */
[----:B-1----:R-:W-:-:S04]  /*161d0*/  @!P2 LEA R8, P5, R72, R3, 0x2 ;  /* 0x000000034808a211 */ /* 0x002fc800078a10ff */
[-C--:B------:R-:W-:Y:S02]  /*161e0*/  @!P2 LEA.HI.X R9, R72, R4.reuse, R73, 0x2, P5 ;  /* 0x000000044809a211 */ /* 0x080fe400028f1449 */
[----:B---3--:R-:W-:-:S05]  /*161f0*/  @!P0 LEA.HI.X R11, R76, R4, R77, 0x2, P4 ;  /* 0x000000044c0b8211 */ /* 0x008fca00020f144d */
[----:B------:R0:W-:Y:S01]  /*16200*/  @!P0 ST.E.64 desc[UR42][R10.64], R86 ;  /* 0x000000560a008985 */ /* 0x0001e2000c101b2a */
[----:B------:R-:W-:-:S03]  /*16210*/  ISETP.GE.AND P0, PT, R60, UR4, PT ;  /* 0x000000043c007c0c */ /* 0x000fc6000bf06270 */
[----:B------:R1:W-:Y:S01]  /*16220*/  @!P2 ST.E.64 desc[UR42][R8.64], R90 ;  /* 0x0000005a0800a985 */ /* 0x0003e2000c101b2a */
[----:B------:R-:W-:Y:S02]  /*16230*/  ISETP.GE.AND P2, PT, R56, UR4, PT ;  /* 0x0000000438007c0c */ /* 0x000fe4000bf46270 */
[-C--:B0-----:R-:W-:Y:S02]  /*16240*/  @!P3 LEA R10, P4, R68, R3.reuse, 0x2 ;  /* 0x00000003440ab211 */ /* 0x081fe400078810ff */
[----:B-1----:R-:W-:Y:S02]  /*16250*/  @!P1 LEA R8, P5, R64, R3, 0x2 ;  /* 0x0000000340089211 */ /* 0x002fe400078a10ff */
[-C--:B-----5:R-:W-:Y:S02]  /*16260*/  @!P3 LEA.HI.X R11, R68, R4.reuse, R69, 0x2, P4 ;  /* 0x00000004440bb211 */ /* 0x0a0fe400020f1445 */
[----:B------:R-:W-:Y:S02]  /*16270*/  @!P1 LEA.HI.X R9, R64, R4, R65, 0x2, P5 ;  /* 0x0000000440099211 */ /* 0x000fe400028f1441 */
[----:B------:R-:W-:Y:S01]  /*16280*/  ISETP.GE.AND P4, PT, R52, UR4, PT ;  /* 0x0000000434007c0c */ /* 0x000fe2000bf86270 */
[----:B------:R0:W-:Y:S01]  /*16290*/  @!P3 ST.E.64 desc[UR42][R10.64], R94 ;  /* 0x0000005e0a00b985 */ /* 0x0001e2000c101b2a */
[----:B------:R-:W-:-:S03]  /*162a0*/  ISETP.GE.AND P3, PT, R48, UR4, PT ;  /* 0x0000000430007c0c */ /* 0x000fc6000bf66270 */
[----:B------:R1:W-:Y:S01]  /*162b0*/  @!P1 ST.E.64 desc[UR42][R8.64], R98 ;  /* 0x0000006208009985 */ /* 0x0003e2000c101b2a */
[-C--:B0-----:R-:W-:Y:S02]  /*162c0*/  @!P0 LEA R10, P5, R60, R3.reuse, 0x2 ;  /* 0x000000033c0a8211 */ /* 0x081fe400078a10ff */
[----:B-1----:R-:W-:Y:S02]  /*162d0*/  @!P2 LEA R8, P1, R56, R3, 0x2 ;  /* 0x000000033808a211 */ /* 0x002fe400078210ff */
[-C--:B------:R-:W-:Y:S02]  /*162e0*/  @!P0 LEA.HI.X R11, R60, R4.reuse, R61, 0x2, P5 ;  /* 0x000000043c0b8211 */ /* 0x080fe400028f143d */
[----:B------:R-:W-:Y:S02]  /*162f0*/  @!P2 LEA.HI.X R9, R56, R4, R57, 0x2, P1 ;  /* 0x000000043809a211 */ /* 0x000fe400008f1439 */
[----:B------:R-:W-:Y:S01]  /*16300*/  ISETP.GE.AND P1, PT, R12, UR4, PT ;  /* 0x000000040c007c0c */ /* 0x000fe2000bf26270 */
[----:B------:R0:W-:Y:S04]  /*16310*/  @!P0 ST.E.64 desc[UR42][R10.64], R102 ;  /* 0x000000660a008985 */ /* 0x0001e8000c101b2a */
[----:B------:R1:W-:Y:S01]  /*16320*/  @!P2 ST.E.64 desc[UR42][R8.64], R106 ;  /* 0x0000006a0800a985 */ /* 0x0003e2000c101b2a */
[----:B------:R-:W-:-:S02]  /*16330*/  ISETP.GE.AND P2, PT, R44, UR4, PT ;  /* 0x000000042c007c0c */ /* 0x000fc4000bf46270 */
[-C--:B0-----:R-:W-:Y:S02]  /*16340*/  @!P4 LEA R10, P0, R52, R3.reuse, 0x2 ;  /* 0x00000003340ac211 */ /* 0x081fe400078010ff */
[----:B-1----:R-:W-:Y:S02]  /*16350*/  @!P3 LEA R8, P5, R48, R3, 0x2 ;  /* 0x000000033008b211 */ /* 0x002fe400078a10ff */
[-C--:B------:R-:W-:Y:S02]  /*16360*/  @!P4 LEA.HI.X R11, R52, R4.reuse, R53, 0x2, P0 ;  /* 0x00000004340bc211 */ /* 0x080fe400000f1435 */
[----:B------:R-:W-:Y:S02]  /*16370*/  ISETP.GE.AND P0, PT, R40, UR4, PT ;  /* 0x0000000428007c0c */ /* 0x000fe4000bf06270 */
[----:B------:R-:W-:Y:S01]  /*16380*/  @!P3 LEA.HI.X R9, R48, R4, R49, 0x2, P5 ;  /* 0x000000043009b211 */ /* 0x000fe200028f1431 */
[----:B------:R0:W-:Y:S04]  /*16390*/  @!P4 ST.E.64 desc[UR42][R10.64], R110 ;  /* 0x0000006e0a00c985 */ /* 0x0001e8000c101b2a */
[----:B------:R1:W-:Y:S01]  /*163a0*/  @!P3 ST.E.64 desc[UR42][R8.64], R114 ;  /* 0x000000720800b985 */ /* 0x0003e2000c101b2a */
[----:B------:R-:W-:-:S02]  /*163b0*/  ISETP.GE.AND P3, PT, R36, UR4, PT ;  /* 0x0000000424007c0c */ /* 0x000fc4000bf66270 */
[-C--:B0-----:R-:W-:Y:S02]  /*163c0*/  @!P1 LEA R10, P4, R12, R3.reuse, 0x2 ;  /* 0x000000030c0a9211 */ /* 0x081fe400078810ff */
[-C--:B-1----:R-:W-:Y:S02]  /*163d0*/  @!P2 LEA R8, P5, R44, R3.reuse, 0x2 ;  /* 0x000000032c08a211 */ /* 0x082fe400078a10ff */
[-C--:B------:R-:W-:Y:S02]  /*163e0*/  @!P1 LEA.HI.X R11, R12, R4.reuse, R13, 0x2, P4 ;  /* 0x000000040c0b9211 */ /* 0x080fe400020f140d */
[----:B------:R-:W-:Y:S02]  /*163f0*/  @!P0 LEA R12, P4, R40, R3, 0x2 ;  /* 0x00000003280c8211 */ /* 0x000fe400078810ff */
[----:B------:R-:W-:Y:S01]  /*16400*/  @!P2 LEA.HI.X R9, R44, R4, R45, 0x2, P5 ;  /* 0x000000042c09a211 */ /* 0x000fe200028f142d */
[----:B------:R-:W-:Y:S01]  /*16410*/  @!P1 ST.E.64 desc[UR42][R10.64], R118 ;  /* 0x000000760a009985 */ /* 0x000fe2000c101b2a */
[----:B------:R-:W-:-:S02]  /*16420*/  ISETP.GE.AND P1, PT, R32, UR4, PT ;  /* 0x0000000420007c0c */ /* 0x000fc4000bf26270 */
        /* <DEDUP_REMOVED lines=28> */
.L_x_14506:
[----:B------:R-:W3:Y:S01]  /*165f0*/  LDL.LU R10, [R1+0x4c] ;  /* 0x00004c00010a7983 */ /* 0x000ee20000300800 */
[----:B------:R-:W-:Y:S01]  /*16600*/  ULDC.64 UR6, c[0x0][0xc08] ;  /* 0x0003020000067ab9 */ /* 0x000fe20000000a00 */
[----:B------:R-:W-:Y:S02]  /*16610*/  ULDC.64 UR4, c[0x0][0xc00] ;  /* 0x0003000000047ab9 */ /* 0x000fe40000000a00 */
[----:B------:R-:W4:Y:S04]  /*16620*/  LDL.LU R0, [R1+0x50] ;  /* 0x0000500001007983 */ /* 0x000f280000300800 */
[----:B--2---:R-:W2:Y:S01]  /*16630*/  LDL R4, [R1+0x44] ;  /* 0x0000440001047983 */ /* 0x004ea20000100800 */
[----:B------:R-:W-:Y:S01]  /*16640*/  ISETP.NE.U32.AND P1, PT, RZ, UR6, PT ;  /* 0x00000006ff007c0c */ /* 0x000fe2000bf25070 */
[----:B------:R-:W-:Y:S01]  /*16650*/  IMAD.MOV.U32 R3, RZ, RZ, RZ ;  /* 0x000000ffff037224 */ /* 0x000fe200078e00ff */
[----:B------:R-:W-:-:S02]  /*16660*/  ISETP.NE.U32.AND P0, PT, RZ, UR4, PT ;  /* 0x00000004ff007c0c */ /* 0x000fc4000bf05070 */
[----:B------:R-:W-:Y:S02]  /*16670*/  ISETP.NE.AND.EX P1, PT, RZ, UR7, PT, P1 ;  /* 0x00000007ff007c0c */ /* 0x000fe4000bf25310 */
[----:B------:R-:W-:Y:S01]  /*16680*/  ISETP.NE.AND.EX P0, PT, RZ, UR5, PT, P0 ;  /* 0x00000005ff007c0c */ /* 0x000fe2000bf05300 */
[----:B------:R-:W1:Y:S01]  /*16690*/  S2R R35, SR_TID.X ;  /* 0x0000000000237919 */ /* 0x000e620000002100 */
        /* <DEDUP_REMOVED lines=9> */
[----:B-1----:R-:W-:-:S05]  /*16730*/  VIADD R0, R35, 0xffffff80 ;  /* 0xffffff8023007836 */ /* 0x002fca0000000000 */
[----:B------:R-:W-:-:S07]  /*16740*/  ISETP.GT.AND P3, PT, R0, 0x7f, PT ;  /* 0x0000007f0000780c */ /* 0x000fce0003f64270 */
[----:B------:R-:W1:Y:S02]  /*16750*/  @!P2 LDC R4, c[0x0][0xad4] ;  /* 0x0002b500ff04ab82 */ /* 0x000e640000000800 */
[----:B-1----:R3:W-:Y:S01]  /*16760*/  @!P2 STL [R1+0x44], R4 ;  /* 0x000044040100a387 */ /* 0x0027e20000100800 */
[----:B------:R-:W-:Y:S01]  /*16770*/  ISETP.GT.AND P2, PT, R4, 0x1, PT ;  /* 0x000000010400780c */ /* 0x000fe20003f44270 */
[----:B------:R-:W-:-:S12]  /*16780*/  @P1 BRA `(.L_x_14524) ;  /* 0x0000000000101947 */ /* 0x000fd80003800000 */
[----:B------:R-:W-:Y:S05]  /*16790*/  @!P0 BRA `(.L_x_14524) ;  /* 0x00000000000c8947 */ /* 0x000fea0003800000 */
[----:B---3--:R-:W2:Y:S04]  /*167a0*/  LDG.E R11, desc[UR42][R8.64] ;  /* 0x0000002a080b7981 */ /* 0x008ea8000c1e1900 */
[----:B-----5:R-:W2:Y:S02]  /*167b0*/  LDG.E R26, desc[UR42][R8.64+0x4] ;  /* 0x0000042a081a7981 */ /* 0x020ea4000c1e1900 */
[----:B--2---:R-:W-:-:S07]  /*167c0*/  IMAD.IADD R26, R26, 0x1, -R11 ;  /* 0x000000011a1a7824 */ /* 0x004fce00078e0a0b */
.L_x_14524:
[----:B---3--:R-:W2:Y:S04]  /*167d0*/  LDL.LU R8, [R1+0x48] ;  /* 0x0000480001087983 */ /* 0x008ea80000300800 */
[----:B------:R-:W3:Y:S01]  /*167e0*/  LDL.LU R0, [R1+0xd8] ;  /* 0x0000d80001007983 */ /* 0x000ee20000300800 */
[----:B------:R-:W-:Y:S01]  /*167f0*/  BSSY B1, `(.L_x_14525) ;  /* 0x0000037000017945 */ /* 0x000fe20003800000 */
[----:B-----5:R-:W-:Y:S02]  /*16800*/  SHF.R.S32.HI R28, RZ, 0x1f, R3 ;  /* 0x0000001fff1c7819 */ /* 0x020fe40000011403 */
[----:B--2---:R-:W-:Y:S02]  /*16810*/  SEL R33, R8, RZ, !P0 ;  /* 0x000000ff08217207 */ /* 0x004fe40004000000 */
[----:B---3--:R-:W-:Y:S01]  /*16820*/  SEL R30, R0, RZ, !P0 ;  /* 0x000000ff001e7207 */ /* 0x008fe20004000000 */
[----:B------:R-:W-:Y:S06]  /*16830*/  @P3 BRA `(.L_x_14526) ;  /* 0x0000000000c83947 */ /* 0x000fec0003800000 */
[----:B------:R-:W2:Y:S01]  /*16840*/  LDL R8, [R1+0x4] ;  /* 0x0000040001087983 */ /* 0x000ea20000100800 */
[----:B------:R-:W1:Y:S02]  /*16850*/  LDC R37, c[0x0][0xbe8] ;  /* 0x0002fa00ff257b82 */ /* 0x000e640000000800 */
[----:B-1----:R-:W-:Y:S01]  /*16860*/  IMAD R0, R26, R37, RZ ;  /* 0x000000251a007224 */ /* 0x002fe200078e02ff */
[----:B--2---:R-:W-:-:S04]  /*16870*/  IADD3 R35, R8, -0x80, R35 ;  /* 0xffffff8008237810 */ /* 0x004fc80007ffe023 */
[----:B------:R-:W-:-:S13]  /*16880*/  ISETP.GE.AND P0, PT, R35, R0, PT ;  /* 0x000000002300720c */ /* 0x000fda0003f06270 */
[----:B------:R-:W-:Y:S05]  /*16890*/  @P0 BRA `(.L_x_14526) ;  /* 0x0000000000b00947 */ /* 0x000fea0003800000 */
[----:B------:R-:W2:Y:S01]  /*168a0*/  LDL.LU R32, [R1+0x58] ;  /* 0x0000580001207983 */ /* 0x000ea20000300800 */
[----:B------:R-:W-:Y:S01]  /*168b0*/  ISETP.GT.AND P0, PT, R4, 0x1, PT ;  /* 0x000000010400780c */ /* 0x000fe20003f04270 */
[----:B------:R-:W-:Y:S01]  /*168c0*/  IMAD.MOV.U32 R4, RZ, RZ, 0x9b8 ;  /* 0x000009b8ff047424 */ /* 0x000fe200078e00ff */
[----:B------:R-:W-:Y:S01]  /*168d0*/  ISETP.NE.AND P1, PT, R37, 0x1, PT ;  /* 0x000000012500780c */ /* 0x000fe20003f25270 */
[----:B------:R-:W1:Y:S01]  /*168e0*/  LDC.64 R14, c[0x0][0xba8] ;  /* 0x0002ea00ff0e7b82 */ /* 0x000e620000000a00 */
[----:B------:R-:W-:Y:S02]  /*168f0*/  IMAD.MOV.U32 R27, RZ, RZ, R35 ;  /* 0x000000ffff1b7224 */ /* 0x000fe400078e0023 */
        /* <DEDUP_REMOVED lines=16> */
[----:B------:R-:W-:Y:S02]  /*16a00*/  IADD3 R29, R21, R29, RZ ;  /* 0x0000001d151d7210 */ /* 0x000fe40007ffe0ff */
[----:B------:R-:W-:Y:S01]  /*16a10*/  IADD3 R20, P1, P3, R24, R20, R3 ;  /* 0x0000001418147210 */ /* 0x000fe20007b3e003 */
        /* <DEDUP_REMOVED lines=20> */
.L_x_14526:
[----:B------:R-:W-:Y:S05]  /*16b60*/  BSYNC B1 ;  /* 0x0000000000017941 */ /* 0x000fea0003800000 */
.L_x_14525:
[----:B------:R-:W-:Y:S05]  /*16b70*/  @P2 BRA `(.L_x_14519) ;  /* 0x0000000800f82947 */ /* 0x000fea0003800000 */
[----:B------:R-:W2:Y:S01]  /*16b80*/  LDL R24, [R1+0x4] ;  /* 0x0000040001187983 */ /* 0x000ea20000100800 */
[----:B------:R-:W3:Y:S01]  /*16b90*/  LDC R21, c[0x0][0xbe8] ;  /* 0x0002fa00ff157b82 */ /* 0x000ee20000000800 */
[----:B------:R-:W-:Y:S01]  /*16ba0*/  ULDC.64 UR4, c[0x0][0xaa0] ;  /* 0x0002a80000047ab9 */ /* 0x000fe20000000a00 */
[----:B------:R-:W4:Y:S01]  /*16bb0*/  S2R R0, SR_TID.X ;  /* 0x0000000000007919 */ /* 0x000f220000002100 */
[----:B---3--:R-:W-:Y:S01]  /*16bc0*/  ISETP.NE.AND P0, PT, R21, 0x1, PT ;  /* 0x000000011500780c */ /* 0x008fe20003f05270 */
[----:B----4-:R-:W-:Y:S02]  /*16bd0*/  VIADD R4, R0, 0xffffff80 ;  /* 0xffffff8000047836 */ /* 0x010fe40000000000 */
[----:B------:R-:W-:-:S10]  /*16be0*/  IMAD R0, R28, UR4, RZ ;  /* 0x000000041c007c24 */ /* 0x000fd4000f8e02ff */
[----:B------:R-:W3:Y:S01]  /*16bf0*/  @P0 LDC R13, c[0x0][0xbec] ;  /* 0x0002fb00ff0d0b82 */ /* 0x000ee20000000800 */
[----:B-1----:R-:W-:Y:S01]  /*16c00*/  SHF.R.S32.HI R9, RZ, 0x1f, R4 ;  /* 0x0000001fff097819 */ /* 0x002fe20000011404 */
[----:B------:R-:W-:-:S03]  /*16c10*/  IMAD R11, R3, UR5, R0 ;  /* 0x00000005030b7c24 */ /* 0x000fc6000f8e0200 */
[----:B------:R-:W-:Y:S01]  /*16c20*/  LEA.HI R0, R9, R4, RZ, 0x3 ;  /* 0x0000000409007211 */ /* 0x000fe200078f18ff */
[----:B------:R-:W-:Y:S02]  /*16c30*/  IMAD.WIDE.U32 R8, R3, UR4, RZ ;  /* 0x0000000403087c25 */ /* 0x000fe4000f8e00ff */
[----:B------:R-:W1:Y:S01]  /*16c40*/  @P0 LDC R15, c[0x0][0xbf0] ;  /* 0x0002fc00ff0f0b82 */ /* 0x000e620000000800 */
[----:B------:R-:W-:Y:S01]  /*16c50*/  ULDC.64 UR4, c[0x0][0xae8] ;  /* 0x0002ba0000047ab9 */ /* 0x000fe20000000a00 */
[----:B------:R-:W-:Y:S02]  /*16c60*/  LOP3.LUT R3, R0, 0xfffffff8, RZ, 0xc0, !PT ;  /* 0xfffffff800037812 */ /* 0x000fe400078ec0ff */
[----:B------:R-:W-:Y:S02]  /*16c70*/  SHF.R.S32.HI R20, RZ, 0x3, R0 ;  /* 0x00000003ff147819 */ /* 0x000fe40000011400 */
[----:B------:R-:W-:Y:S01]  /*16c80*/  IADD3 R9, R9, R11, RZ ;  /* 0x0000000b09097210 */ /* 0x000fe20007ffe0ff */
[----:B------:R-:W-:-:S04]  /*16c90*/  IMAD.IADD R3, R4, 0x1, -R3 ;  /* 0x0000000104037824 */ /* 0x000fc800078e0a03 */
[----:B------:R-:W-:Y:S02]  /*16ca0*/  IMAD R0, R3, 0x20, R20 ;  /* 0x0000002003007824 */ /* 0x000fe400078e0214 */
        /* <DEDUP_REMOVED lines=8> */
[----:B--2---:R-:W-:-:S04]  /*16d30*/  IMAD.IADD R10, R24, 0x1, R0 ;  /* 0x00000001180a7824 */ /* 0x004fc800078e0200 */
[----:B---3--:R-:W-:-:S04]  /*16d40*/  @P0 IMAD.HI.U32 R0, R10, R13, RZ ;  /* 0x0000000d0a000227 */ /* 0x008fc800078e00ff */
[----:B------:R-:W-:Y:S01]  /*16d50*/  IMAD.MOV.U32 R3, RZ, RZ, R10 ;  /* 0x000000ffff037224 */ /* 0x000fe200078e000a */
[----:B-1----:R-:W-:-:S04]  /*16d60*/  @P0 SHF.R.U32.HI R3, RZ, R15, R0 ;  /* 0x0000000fff030219 */ /* 0x002fc80000011600 */
        /* <DEDUP_REMOVED lines=20> */
.L_x_14741:
[----:B------:R-:W-:Y:S01]  /*16eb0*/  IMAD R21, R26, R21, RZ ;  /* 0x000000151a157224 */ /* 0x000fe200078e02ff */
[----:B------:R-:W-:Y:S01]  /*16ec0*/  BSSY B1, `(.L_x_14528) ;  /* 0x000001f000017945 */ /* 0x000fe20003800000 */
[----:B------:R-:W-:-:S05]  /*16ed0*/  IMAD.IADD R20, R20, 0x1, R24 ;  /* 0x0000000114147824 */ /* 0x000fca00078e0218 */
        /* <DEDUP_REMOVED lines=10> */
[----:B------:R-:W-:Y:S01]  /*16f80*/  VIADD R25, R208, 0xc0 ;  /* 0x000000c0d0197836 */ /* 0x000fe20000000000 */
[----:B------:R-:W-:Y:S02]  /*16f90*/  ISETP.GE.AND P0, PT, R24, UR4, PT ;  /* 0x0000000418007c0c */ /* 0x000fe4000bf06270 */
[----:B------:R-:W-:-:S02]  /*16fa0*/  IADD3 R29, R208, 0x40, RZ ;  /* 0x00000040d01d7810 */ /* 0x000fc40007ffe0ff */
[----:B------:R-:W-:Y:S02]  /*16fb0*/  SHF.R.S32.HI R14, RZ, 0x1f, R208 ;  /* 0x0000001fff0e7819 */ /* 0x000fe400000114d0 */
[----:B------:R-:W-:Y:S02]  /*16fc0*/  SHF.R.S32.HI R29, RZ, 0x1f, R29 ;  /* 0x0000001fff1d7819 */ /* 0x000fe4000001141d */
[-C--:B---3--:R-:W-:Y:S02]  /*16fd0*/  @!P3 LEA R10, P5, R208, R9.reuse, 0x1 ;  /* 0x00000009d00ab211 */ /* 0x088fe400078a08ff */
[----:B------:R-:W-:Y:S02]  /*16fe0*/  @!P2 LEA R12, P4, R8, R9, 0x1 ;  /* 0x00000009080ca211 */ /* 0x000fe400078808ff */
[----:B--2---:R-:W-:Y:S02]  /*16ff0*/  @!P3 LEA.HI.X R11, R208, R3, R14, 0x1, P5 ;  /* 0x00000003d00bb211 */ /* 0x004fe400028f0c0e */
        /* <DEDUP_REMOVED lines=11> */
.L_x_14529:
[----:B------:R-:W-:Y:S05]  /*170b0*/  BSYNC B1 ;  /* 0x0000000000017941 */ /* 0x000fea0003800000 */
.L_x_14528:
[----:B------:R-:W-:-:S03]  /*170c0*/  UMOV UR4, 0xffffffff ;  /* 0xffffffff00047882 */ /* 0x000fc60000000000 */
[----:B------:R-:W-:Y:S05]  /*170d0*/  BRA.DIV UR4, `(.L_x_14530) ;  /* 0x0000009a04f87947 */ /* 0x000fea000b800000 */
[----:B--2---:R2:W0:Y:S04]  /*170e0*/  SHFL.IDX PT, R3, R4, 0x1, 0x181f ;  /* 0x00381f0004037f89 */ /* 0x00442800000e0000 */
[----:B---34-:R2:W3:Y:S02]  /*170f0*/  SHFL.IDX PT, R9, R0, 0x1, 0x181f ;  /* 0x00381f0000097f89 */ /* 0x0184e400000e0000 */
.L_x_14745:
        /* <DEDUP_REMOVED lines=19> */
[----:B0-----:R-:W-:Y:S02]  /*17230*/  @!P3 LEA.HI.X R11, R208, R3, R14, 0x1, P5 ;  /* 0x00000003d00bb211 */ /* 0x001fe400028f0c0e */
[----:B------:R-:W-:-:S02]  /*17240*/  @!P1 LEA R14, P5, R26, R9, 0x1 ;  /* 0x000000091a0e9211 */ /* 0x000fc400078a08ff */
[----:B------:R-:W-:Y:S01]  /*17250*/  SHF.R.S32.HI R27, RZ, 0x1f, R27 ;  /* 0x0000001fff1b7819 */ /* 0x000fe2000001141b */
[----:B------:R4:W-:Y:S01]  /*17260*/  @!P3 ST.E.128 desc[UR42][R10.64], RZ ;  /* 0x000000ff0a00b985 */ /* 0x0009e2000c101d2a */
[----:B------:R-:W-:Y:S02]  /*17270*/  @!P2 LEA.HI.X R13, R28, R3, R29, 0x1, P4 ;  /* 0x000000031c0da211 */ /* 0x000fe400020f0c1d */
[----:B------:R-:W-:Y:S02]  /*17280*/  SHF.R.S32.HI R25, RZ, 0x1f, R25 ;  /* 0x0000001fff197819 */ /* 0x000fe40000011419 */
[----:B------:R-:W-:Y:S01]  /*17290*/  @!P0 LEA R8, P4, R24, R9, 0x1 ;  /* 0x0000000918088211 */ /* 0x000fe200078808ff */
[----:B------:R4:W-:Y:S01]  /*172a0*/  @!P2 ST.E.128 desc[UR42][R12.64], RZ ;  /* 0x000000ff0c00a985 */ /* 0x0009e2000c101d2a */
[-C--:B------:R-:W-:Y:S02]  /*172b0*/  @!P1 LEA.HI.X R15, R26, R3.reuse, R27, 0x1, P5 ;  /* 0x000000031a0f9211 */ /* 0x080fe400028f0c1b */
[----:B------:R-:W-:-:S03]  /*172c0*/  @!P0 LEA.HI.X R9, R24, R3, R25, 0x1, P4 ;  /* 0x0000000318098211 */ /* 0x000fc600020f0c19 */
[----:B------:R4:W-:Y:S04]  /*172d0*/  @!P1 ST.E.128 desc[UR42][R14.64], RZ ;  /* 0x000000ff0e009985 */ /* 0x0009e8000c101d2a */
[----:B------:R4:W-:Y:S02]  /*172e0*/  @!P0 ST.E.128 desc[UR42][R8.64], RZ ;  /* 0x000000ff08008985 */ /* 0x0009e4000c101d2a */
.L_x_14532:
[----:B------:R-:W-:Y:S05]  /*172f0*/  BSYNC B1 ;  /* 0x0000000000017941 */ /* 0x000fea0003800000 */
.L_x_14531:
[----:B------:R-:W-:-:S03]  /*17300*/  UMOV UR4, 0xffffffff ;  /* 0xffffffff00047882 */ /* 0x000fc60000000000 */
[----:B------:R-:W-:Y:S05]  /*17310*/  BRA.DIV UR4, `(.L_x_14533) ;  /* 0x0000009a04b47947 */ /* 0x000fea000b800000 */
[----:B0-----:R0:W0:Y:S04]  /*17320*/  SHFL.IDX PT, R3, R4, 0x2, 0x181f ;  /* 0x00581f0004037f89 */ /* 0x00102800000e0000 */
[----:B---34-:R3:W4:Y:S02]  /*17330*/  SHFL.IDX PT, R9, R0, 0x2, 0x181f ;  /* 0x00581f0000097f89 */ /* 0x01872400000e0000 */
.L_x_14749:
        /* <DEDUP_REMOVED lines=17> */
[-C--:B----4-:R-:W-:Y:S02]  /*17450*/  @!P3 LEA R10, P5, R208, R9.reuse, 0x1 ;  /* 0x00000009d00ab211 */ /* 0x090fe400078a08ff */
        /* <DEDUP_REMOVED lines=13> */
.L_x_14535:
[----:B------:R-:W-:Y:S05]  /*17530*/  BSYNC B1 ;  /* 0x0000000000017941 */ /* 0x000fea0003800000 */
.L_x_14534:
[----:B------:R-:W-:-:S03]  /*17540*/  UMOV UR4, 0xffffffff ;  /* 0xffffffff00047882 */ /* 0x000fc60000000000 */
[----:B------:R-:W-:Y:S05]  /*17550*/  BRA.DIV UR4, `(.L_x_14536) ;  /* 0x0000009a04707947 */ /* 0x000fea000b800000 */
[----:B0-----:R0:W0:Y:S04]  /*17560*/  SHFL.IDX PT, R3, R4, 0x3, 0x181f ;  /* 0x00781f0004037f89 */ /* 0x00102800000e0000 */
[----:B----4-:R4:W0:Y:S02]  /*17570*/  SHFL.IDX PT, R9, R0, 0x3, 0x181f ;  /* 0x00781f0000097f89 */ /* 0x01082400000e0000 */
.L_x_14753:
[----:B-1234-:R-:W-:-:S05]  /*17580*/  VIADD R0, R20, 0x60 ;  /* 0x0000006014007836 */ /* 0x01efca0000000000 */
[----:B------:R-:W-:-:S13]  /*17590*/  ISETP.GE.AND P0, PT, R0, R21, PT ;  /* 0x000000150000720c */ /* 0x000fda0003f06270 */
[----:B------:R-:W-:Y:S05]  /*175a0*/  @P0 BRA `(.L_x_14519) ;  /* 0x00000000006c0947 */ /* 0x000fea0003800000 */
        /* <DEDUP_REMOVED lines=13> */
[-C--:B------:R-:W-:Y:S02]  /*17680*/  @!P3 LEA R10, P5, R208, R9.reuse, 0x1 ;  /* 0x00000009d00ab211 */ /* 0x080fe400078a08ff */
        /* <DEDUP_REMOVED lines=13> */
.L_x_14519:
[----:B------:R-:W-:Y:S05]  /*17760*/  BSYNC B0 ;  /* 0x0000000000007941 */ /* 0x000fea0003800000 */
.L_x_14505:
[----:B------:R-:W-:Y:S02]  /*17770*/  ULDC UR4, c[0x0][0xc3c] ;  /* 0x00030f0000047ab9 */ /* 0x000fe40000000800 */
[----:B------:R-:W-:-:S13]  /*17780*/  ISETP.GE.AND P0, PT, R7, UR4, PT ;  /* 0x0000000407007c0c */ /* 0x000fda000bf06270 */
[----:B------:R-:W-:Y:S05]  /*17790*/  @!P0 BRA `(.L_x_14537) ;  /* 0xfffffea000608947 */ /* 0x000fea000383ffff */
[----:B------:R-:W-:Y:S05]  /*177a0*/  BRA `(.L_x_14365) ;  /* 0x0000007800487947 */ /* 0x000fea0003800000 */
.L_x_14363:
        /* <DEDUP_REMOVED lines=16> */
.L_x_14538:
        /* <DEDUP_REMOVED lines=43> */
.L_x_14542:
        /* <DEDUP_REMOVED lines=37> */
.L_x_14540:
        /* <DEDUP_REMOVED lines=13> */
.L_x_14543:
        /* <DEDUP_REMOVED lines=33> */
[----:B0-----:R-:W-:-:S03]  /*18090*/  IMAD.MOV R13, RZ, RZ, -R3 ;  /* 0x000000ffff0d7224 */ /* 0x001fc600078e0a03 */
[----:B------:R-:W-:Y:S01]  /*180a0*/  @!P2 IADD3 R10, -R10, RZ, RZ ;  /* 0x000000ff0a0aa210 */ /* 0x000fe20007ffe1ff */
[----:B------:R-:W-:Y:S01]  /*180b0*/  IMAD.MOV R12, RZ, RZ, -R2 ;  /* 0x000000ffff0c7224 */ /* 0x000fe200078e0a02 */
        /* <DEDUP_REMOVED lines=26> */
.L_x_14544:
        /* <DEDUP_REMOVED lines=61> */
.L_x_14545:
[----:B------:R-:W-:-:S05]  /*18630*/  LOP3.LUT R17, RZ, R2, RZ, 0x33, !PT ;  /* 0x00000002ff117212 */ /* 0x000fca00078e33ff */
[----:B------:R-:W-:Y:S01]  /*18640*/  IMAD.IADD R17, R6, 0x1, R17 ;  /* 0x0000000106117824 */ /* 0x000fe200078e0211 */
[----:B------:R-:W-:Y:S06]  /*18650*/  BRA `(.L_x_14546) ;  /* 0x00000000000c7947 */ /* 0x000fec0003800000 */
.L_x_14541:
[----:B------:R-:W-:Y:S01]  /*18660*/  IMAD.MOV.U32 R17, RZ, RZ, RZ ;  /* 0x000000ffff117224 */ /* 0x000fe200078e00ff */
[----:B------:R-:W-:Y:S01]  /*18670*/  MOV R16, UR6 ;  /* 0x0000000600107c02 */ /* 0x000fe20008000f00 */
[----:B------:R-:W-:-:S07]  /*18680*/  IMAD.MOV.U32 R18, RZ, RZ, RZ ;  /* 0x000000ffff127224 */ /* 0x000fce00078e00ff */
.L_x_14546:
[----:B------:R-:W-:-:S13]  /*18690*/  ISETP.NE.AND P0, PT, R7, RZ, PT ;  /* 0x000000ff0700720c */ /* 0x000fda0003f05270 */
[----:B------:R-:W0:Y:S01]  /*186a0*/  @!P0 S2R R3, SR_CgaCtaId ;  /* 0x0000000000038919 */ /* 0x000e220000008800 */
[----:B------:R-:W-:-:S04]  /*186b0*/  @!P0 MOV R2, 0x400 ;  /* 0x0000040000028802 */ /* 0x000fc80000000f00 */
[----:B0-----:R-:W-:-:S05]  /*186c0*/  @!P0 LEA R2, R3, R2, 0x18 ;  /* 0x0000000203028211 */ /* 0x001fca00078ec0ff */
[----:B------:R1:W-:Y:S01]  /*186d0*/  @!P0 STS.128 [R2+0x228d0], R16 ;  /* 0x0228d01002008388 */ /* 0x0003e20000000c00 */
[----:B------:R-:W-:Y:S06]  /*186e0*/  BAR.ARV 0x5, 0x180 ;  /* 0x0146000000007b1d */ /* 0x000fec0000002000 */
.L_x_14539:
        /* <DEDUP_REMOVED lines=14> */
[----:B------:R-:W-:Y:S02]  /*187d0*/  LOP3.LUT R2, R2, 0x38, RZ, 0xc0, !PT ;  /* 0x0000003802027812 */ /* 0x000fe400078ec0ff */
[----:B------:R-:W-:-:S02]  /*187e0*/  CS2R R24, SRZ ;  /* 0x0000000000187805 */ /* 0x000fc4000001ff00 */
[----:B------:R-:W-:Y:S01]  /*187f0*/  LOP3.LUT R4, R3, 0x38, R0, 0x78, !PT ;  /* 0x0000003803047812 */ /* 0x000fe200078e7800 */
[----:B------:R-:W-:Y:S01]  /*18800*/  IMAD.SHL.U32 R0, R0, 0x10, RZ ;  /* 0x0000001000007824 */ /* 0x000fe200078e00ff */
[----:B------:R-:W-:Y:S01]  /*18810*/  SHF.R.U32.HI R3, RZ, 0x3, R5 ;  /* 0x00000003ff037819 */ /* 0x000fe20000011605 */
[----:B------:R-:W-:Y:S01]  /*18820*/  IMAD.MOV.U32 R26, RZ, RZ, 0x1 ;  /* 0x00000001ff1a7424 */ /* 0x000fe200078e00ff */
[----:B------:R-:W-:Y:S01]  /*18830*/  LOP3.LUT R29, R4, 0x200, R29, 0xf8, !PT ;  /* 0x00000200041d7812 */ /* 0x000fe200078ef81d */
[----:B------:R-:W-:Y:S01]  /*18840*/  ULDC.64 UR40, c[0x0][0x198] ;  /* 0x0000660000287ab9 */ /* 0x000fe20000000a00 */
[----:B------:R-:W-:Y:S01]  /*18850*/  LOP3.LUT R3, R3, 0x70, R0, 0xf8, !PT ;  /* 0x0000007003037812 */ /* 0x000fe200078ef800 */
[----:B------:R-:W-:Y:S01]  /*18860*/  ULOP3.LUT UR38, UR36, 0x2, URZ, 0xfc, !UPT ;  /* 0x0000000224267892 */ /* 0x000fe2000f8efc3f */
[C---:B------:R-:W-:Y:S01]  /*18870*/  LOP3.LUT R0, R2.reuse, 0x40, RZ, 0xfc, !PT ;  /* 0x0000004002007812 */ /* 0x040fe200078efcff */
[----:B------:R-:W-:Y:S01]  /*18880*/  ULDC UR37, c[0x0][0xc] ;  /* 0x0000030000257ab9 */ /* 0x000fe20000000800 */
[----:B------:R-:W-:-:S02]  /*18890*/  LOP3.LUT R3, R2, 0x80, RZ, 0xfc, !PT ;  /* 0x0000008002037812 */ /* 0x000fc400078efcff */
[----:B------:R-:W-:Y:S01]  /*188a0*/  MOV R27, 0x1 ;  /* 0x00000001001b7802 */ /* 0x000fe20000000f00 */
[----:B0-----:R-:W-:Y:S01]  /*188b0*/  ULEA UR4, UR5, UR4, 0x18 ;  /* 0x0000000405047291 */ /* 0x001fe2000f8ec03f */
[----:B------:R-:W-:-:S05]  /*188c0*/  LOP3.LUT R2, R2, 0xc0, RZ, 0xfc, !PT ;  /* 0x000000c002027812 */ /* 0x000fca00078efcff */
[----:B------:R-:W-:-:S04]  /*188d0*/  IMAD.U32 R22, RZ, RZ, UR4 ;  /* 0x00000004ff167e24 */ /* 0x000fc8000f8e00ff */
[----:B------:R-:W-:-:S05]  /*188e0*/  IMAD R0, R29, 0x2, R22 ;  /* 0x000000021d007824 */ /* 0x000fca00078e0216 */
[----:B------:R1:W-:Y:S02]  /*188f0*/  STL [R1+0x4], R0 ;  /* 0x0000040001007387 */ /* 0x0003e40000100800 */
.L_x_14650:
[----:B------:R-:W0:Y:S02]  /*18900*/  LDC.64 R2, c[0x0][0xc88] ;  /* 0x00032200ff027b82 */ /* 0x000e240000000a00 */
[----:B0-----:R-:W-:-:S05]  /*18910*/  IMAD.WIDE R2, R19, 0x4, R2 ;  /* 0x0000000413027825 */ /* 0x001fca00078e0202 */
[----:B-1----:R-:W1:Y:S01]  /*18920*/  LDG.E R35, desc[UR42][R2.64] ;  /* 0x0000002a02237981 */ /* 0x002e62000c1e1900 */
[----:B------:R-:W-:Y:S05]  /*18930*/  YIELD ;  /* 0x0000000000007946 */ /* 0x000fea0003800000 */
[----:B------:R-:W-:Y:S01]  /*18940*/  ULDC.64 UR4, c[0x0][0xa28] ;  /* 0x00028a0000047ab9 */ /* 0x000fe20000000a00 */
[----:B------:R-:W-:Y:S01]  /*18950*/  IMAD.MOV.U32 R31, RZ, RZ, RZ ;  /* 0x000000ffff1f7224 */ /* 0x000fe200078e00ff */
[----:B------:R-:W-:Y:S01]  /*18960*/  ISETP.NE.U32.AND P0, PT, RZ, UR4, PT ;  /* 0x00000004ff007c0c */ /* 0x000fe2000bf05070 */
[----:B---34-:R-:W-:Y:S01]  /*18970*/  IMAD.MOV.U32 R6, RZ, RZ, RZ ;  /* 0x000000ffff067224 */ /* 0x018fe200078e00ff */
        /* <DEDUP_REMOVED lines=12> */
[----:B------:R-:W-:Y:S02]  /*18a40*/  ISETP.NE.U32.AND P2, PT, RZ, UR8, PT ;  /* 0x00000008ff007c0c */ /* 0x000fe4000bf45070 */
[----:B------:R-:W-:Y:S02]  /*18a50*/  ISETP.NE.AND.EX P0, PT, RZ, UR5, PT, P0 ;  /* 0x00000005ff007c0c */ /* 0x000fe4000bf05300 */
[----:B------:R-:W-:Y:S02]  /*18a60*/  ISETP.NE.AND.EX P2, PT, RZ, UR9, PT, P2 ;  /* 0x00000009ff007c0c */ /* 0x000fe4000bf45320 */
[----:B------:R-:W-:Y:S02]  /*18a70*/  ISETP.NE.U32.AND P1, PT, RZ, UR6, PT ;  /* 0x00000006ff007c0c */ /* 0x000fe4000bf25070 */
[----:B-1----:R-:W-:-:S02]  /*18a80*/  IADD3 R2, P3, R32, UR4, RZ ;  /* 0x0000000420027c10 */ /* 0x002fc4000ff7e0ff */
[----:B------:R-:W-:Y:S02]  /*18a90*/  ISETP.NE.AND.EX P1, PT, RZ, UR7, PT, P1 ;  /* 0x00000007ff007c0c */ /* 0x000fe4000bf25310 */
[C---:B------:R-:W-:Y:S02]  /*18aa0*/  IADD3.X R3, R33.reuse, UR5, RZ, P3, !PT ;  /* 0x0000000521037c10 */ /* 0x040fe40009ffe4ff */
[----:B------:R-:W-:Y:S02]  /*18ab0*/  IADD3 R4, P4, R32, UR6, RZ ;  /* 0x0000000620047c10 */ /* 0x000fe4000ff9e0ff */
[----:B0-----:R-:W-:Y:S01]  /*18ac0*/  MOV R0, RZ ;  /* 0x000000ff00007202 */ /* 0x001fe20000000f00 */
[----:B--2---:R-:W2:Y:S01]  /*18ad0*/  @P0 LDG.E R6, desc[UR42][R2.64] ;  /* 0x0000002a02060981 */ /* 0x004ea2000c1e1900 */
        /* <DEDUP_REMOVED lines=22> */
[----:B0-----:R-:W2:Y:S04]  /*18c40*/  LDG.E R8, desc[UR42][R2.64] ;  /* 0x0000002a02087981 */ /* 0x001ea8000c1e1900 */
[----:B------:R-:W2:Y:S02]  /*18c50*/  LDG.E R7, desc[UR42][R2.64+0x4] ;  /* 0x0000042a02077981 */ /* 0x000ea4000c1e1900 */
[----:B--2---:R-:W-:-:S05]  /*18c60*/  IMAD.IADD R11, R7, 0x1, -R8 ;  /* 0x00000001070b7824 */ /* 0x004fca00078e0a08 */
[----:B------:R1:W-:Y:S02]  /*18c70*/  STL [R1+0xc], R11 ;  /* 0x00000c0b01007387 */ /* 0x0003e40000100800 */
.L_x_14548:
        /* <DEDUP_REMOVED lines=14> */
.L_x_14549:
        /* <DEDUP_REMOVED lines=8> */
[----:B--2---:R-:W-:-:S07]  /*18de0*/  IADD3 R9, -R9, R10, RZ ;  /* 0x0000000a09097210 */ /* 0x004fce0007ffe1ff */
.L_x_14550:
        /* <DEDUP_REMOVED lines=11> */
[----:B------:R-:W-:-:S02]  /*18ea0*/  IMAD.SHL.U32 R2, R17, 0x80, RZ ;  /* 0x0000008011027824 */ /* 0x000fc400078e00ff */
[----:B------:R-:W-:Y:S02]  /*18eb0*/  IMAD.IADD R7, R9, 0x1, R6 ;  /* 0x0000000109077824 */ /* 0x000fe400078e0206 */
[----:B------:R-:W-:Y:S02]  /*18ec0*/  VIADD R2, R2, 0x7f ;  /* 0x0000007f02027836 */ /* 0x000fe40000000000 */
[----:B------:R-:W-:Y:S01]  /*18ed0*/  VIADD R5, R7, 0x5f ;  /* 0x0000005f07057836 */ /* 0x000fe20000000000 */
[----:B------:R2:W-:Y:S01]  /*18ee0*/  STL [R1], R7 ;  /* 0x0000000701007387 */ /* 0x0005e20000100800 */
[----:B0-----:R-:W-:-:S04]  /*18ef0*/  @P0 IMAD.HI.U32 R4, R2, R4, RZ ;  /* 0x0000000402040227 */ /* 0x001fc800078e00ff */
[----:B------:R-:W-:Y:S01]  /*18f00*/  IMAD.HI R5, R5, 0x2aaaaaab, RZ ;  /* 0x2aaaaaab05057827 */ /* 0x000fe200078e02ff */
[----:B---3--:R-:W-:Y:S02]  /*18f10*/  @P0 SHF.R.U32.HI R2, RZ, R3, R4 ;  /* 0x00000003ff020219 */ /* 0x008fe40000011604 */
[----:B------:R-:W-:Y:S02]  /*18f20*/  SHF.R.U32.HI R4, RZ, 0x10, R8 ;  /* 0x00000010ff047819 */ /* 0x000fe40000011608 */
[----:B--2---:R-:W-:Y:S02]  /*18f30*/  IADD3 R7, R7, 0x60, -R11 ;  /* 0x0000006007077810 */ /* 0x004fe40007ffe80b */
[----:B------:R-:W-:Y:S02]  /*18f40*/  SHF.R.U32.HI R3, RZ, 0x1f, R5 ;  /* 0x0000001fff037819 */ /* 0x000fe40000011605 */
[----:B------:R-:W-:Y:S02]  /*18f50*/  IADD3 R2, R7, R2, RZ ;  /* 0x0000000207027210 */ /* 0x000fe40007ffe0ff */
[----:B------:R-:W-:-:S03]  /*18f60*/  LEA.HI.SX32 R5, R5, R3, 0x1c ;  /* 0x0000000305057211 */ /* 0x000fc600078fe2ff */
[----:B------:R-:W-:-:S05]  /*18f70*/  IMAD.HI R2, R2, 0x2aaaaaab, RZ ;  /* 0x2aaaaaab02027827 */ /* 0x000fca00078e02ff */
[----:B------:R-:W-:-:S04]  /*18f80*/  SHF.R.U32.HI R3, RZ, 0x1f, R2 ;  /* 0x0000001fff037819 */ /* 0x000fc80000011602 */
[----:B------:R-:W-:-:S04]  /*18f90*/  LEA.HI.SX32 R3, R2, R3, 0x1c ;  /* 0x0000000302037211 */ /* 0x000fc800078fe2ff */
[----:B------:R-:W-:-:S04]  /*18fa0*/  VIMNMX R10, R5, R3, PT ;  /* 0x00000003050a7248 */ /* 0x000fc80003fe0100 */
[----:B------:R-:W-:-:S13]  /*18fb0*/  ISETP.GE.AND P0, PT, R10, 0x1, PT ;  /* 0x000000010a00780c */ /* 0x000fda0003f06270 */
[----:B------:R-:W-:Y:S05]  /*18fc0*/  @!P0 BRA `(.L_x_14552) ;  /* 0x0000000000708947 */ /* 0x000fea0003800000 */
[----:B------:R-:W-:Y:S01]  /*18fd0*/  ISETP.NE.AND P0, PT, R4, RZ, PT ;  /* 0x000000ff0400720c */ /* 0x000fe20003f05270 */
[----:B------:R-:W-:-:S03]  /*18fe0*/  ULDC UR4, c[0x0][0x9f0] ;  /* 0x00027c0000047ab9 */ /* 0x000fc60000000800 */
[----:B------:R-:W-:-:S04]  /*18ff0*/  SEL R8, R4, UR4, P0 ;  /* 0x0000000404087c07 */ /* 0x000fc80008000000 */
[----:B------:R-:W-:Y:S02]  /*19000*/  IABS R12, R8 ;  /* 0x00000008000c7213 */ /* 0x000fe40000000000 */
[----:B-1----:R-:W-:Y:S02]  /*19010*/  IADD3 R11, R8, -0x1, R10 ;  /* 0xffffffff080b7810 */ /* 0x002fe40007ffe00a */
        /* <DEDUP_REMOVED lines=23> */
.L_x_14552:
[----:B------:R-:W-:Y:S05]  /*19190*/  BSYNC B0 ;  /* 0x0000000000007941 */ /* 0x000fea0003800000 */
.L_x_14551:
        /* <DEDUP_REMOVED lines=25> */
.L_x_14756:
[----:B--2---:R-:W-:Y:S02]  /*19330*/  ISETP.NE.AND P0, PT, R14, RZ, PT ;  /* 0x000000ff0e00720c */ /* 0x004fe40003f05270 */
[----:B------:R-:W-:-:S11]  /*19340*/  PLOP3.LUT P6, PT, PT, PT, PT, 0x8, 0x0 ;  /* 0x000000000000781c */ /* 0x000fd60003fce170 */
[----:B------:R-:W-:Y:S05]  /*19350*/  @P0 BRA `(.L_x_14556) ;  /* 0x00000000000c0947 */ /* 0x000fea0003800000 */
[----:B------:R-:W-:-:S03]  /*19360*/  UMOV UR4, 0xffffffff ;  /* 0xffffffff00047882 */ /* 0x000fc60000000000 */
[----:B------:R-:W-:Y:S05]  /*19370*/  BRA.DIV UR4, `(.L_x_14557) ;  /* 0x0000007e04687947 */ /* 0x000fea000b800000 */
[----:B------:R-:W-:-:S13]  /*19380*/  ELECT P6, URZ, PT ;  /* 0x00000000003f782f */ /* 0x000fda00038c0000 */
.L_x_14556:
        /* <DEDUP_REMOVED lines=9> */
.L_x_14759:
[----:B------:R-:W-:Y:S05]  /*19420*/  BSYNC B1 ;  /* 0x0000000000017941 */ /* 0x000fea0003800000 */
.L_x_14558:
[----:B------:R-:W-:Y:S04]  /*19430*/  BSSY B1, `(.L_x_14560) ;  /* 0x000007b000017945 */ /* 0x000fe80003800000 */
[----:B------:R-:W-:Y:S05]  /*19440*/  @!P6 BRA `(.L_x_14561) ;  /* 0x0000000400e4e947 */ /* 0x000fea0003800000 */
[----:B0-----:R-:W-:Y:S01]  /*19450*/  LEA R3, R24, R22, 0x3 ;  /* 0x0000001618037211 */ /* 0x001fe200078e18ff */
[----:B------:R-:W0:Y:S01]  /*19460*/  S2R R10, SR_TID.X ;  /* 0x00000000000a7919 */ /* 0x000e220000002100 */
[----:B------:R-:W-:Y:S01]  /*19470*/  SHF.L.U32 R9, R27, 0x1f, RZ ;  /* 0x0000001f1b097819 */ /* 0x000fe200000006ff */
[----:B------:R-:W-:Y:S03]  /*19480*/  BSSY B2, `(.L_x_14562) ;  /* 0x0000005000027945 */ /* 0x000fe60003800000 */
[----:B------:R-:W2:Y:S01]  /*19490*/  SYNCS.PHASECHK.TRANS64.TRYWAIT P0, [R3+URZ+0x228a0], R9 ;  /* 0x0228a009030075a7 */ /* 0x000ea2000800017f */
[----:B0-----:R-:W-:-:S04]  /*194a0*/  LOP3.LUT R10, R10, 0x7f, RZ, 0xc0, !PT ;  /* 0x0000007f0a0a7812 */ /* 0x001fc800078ec0ff */
[----:B------:R-:W-:Y:S01]  /*194b0*/  ISETP.NE.AND P1, PT, R10, RZ, PT ;  /* 0x000000ff0a00720c */ /* 0x000fe20003f25270 */
[----:B--2---:R-:W-:-:S12]  /*194c0*/  @!P0 BRA `(.L_x_14563) ;  /* 0x0000007c00488947 */ /* 0x004fd80003800000 */
.L_x_14760:
[----:B------:R-:W-:Y:S05]  /*194d0*/  BSYNC B2 ;  /* 0x0000000000027941 */ /* 0x000fea0003800000 */
.L_x_14562:
[----:B------:R-:W-:Y:S04]  /*194e0*/  BSSY B2, `(.L_x_14564) ;  /* 0x0000009000027945 */ /* 0x000fe80003800000 */
[----:B------:R-:W-:Y:S05]  /*194f0*/  @P1 BRA `(.L_x_14565) ;  /* 0x00000000001c1947 */ /* 0x000fea0003800000 */
[----:B-1----:R-:W1:Y:S01]  /*19500*/  S2R R11, SR_TID.X ;  /* 0x00000000000b7919 */ /* 0x002e620000002100 */
[----:B------:R-:W-:-:S04]  /*19510*/  IMAD.MOV.U32 R10, RZ, RZ, 0x3000 ;  /* 0x00003000ff0a7424 */ /* 0x000fc800078e00ff */
[----:B------:R2:W-:Y:S01]  /*19520*/  SYNCS.ARRIVE.TRANS64 RZ, [R3+URZ+0x22890], R10 ;  /* 0x0228900a03ff79a7 */ /* 0x0005e2000800003f */
[----:B-1----:R-:W-:-:S04]  /*19530*/  LOP3.LUT R11, R11, 0x1f, RZ, 0xc0, !PT ;  /* 0x0000001f0b0b7812 */ /* 0x002fc800078ec0ff */
[----:B------:R-:W-:-:S13]  /*19540*/  ISETP.NE.AND P0, PT, R11, RZ, PT ;  /* 0x000000ff0b00720c */ /* 0x000fda0003f05270 */
[----:B--2---:R-:W-:Y:S05]  /*19550*/  @!P0 BRA `(.L_x_14565) ;  /* 0x0000000000048947 */ /* 0x004fea0003800000 */
[----:B------:R-:W-:Y:S01]  /*19560*/  BPT.TRAP 0x1 ;  /* 0x000000040000795c */ /* 0x000fe20000300000 */
.L_x_14565:
[----:B------:R-:W-:Y:S05]  /*19570*/  BSYNC B2 ;  /* 0x0000000000027941 */ /* 0x000fea0003800000 */
.L_x_14564:
[----:B------:R-:W-:Y:S01]  /*19580*/  IMAD.MOV.U32 R14, RZ, RZ, RZ ;  /* 0x000000ffff0e7224 */ /* 0x000fe200078e00ff */
[----:B------:R-:W-:Y:S01]  /*19590*/  UIADD3 UR4, UP0, UR40, 0x570, URZ ;  /* 0x0000057028047890 */ /* 0x000fe2000ff1e03f */
[----:B------:R-:W-:Y:S01]  /*195a0*/  IMAD R10, R2, 0x60, R0 ;  /* 0x00000060020a7824 */ /* 0x000fe200078e0200 */
[----:B------:R-:W-:Y:S01]  /*195b0*/  PLOP3.LUT P0, PT, PT, PT, PT, 0x80, 0x0 ;  /* 0x000000000000781c */ /* 0x000fe20003f0f070 */
[----:B-1----:R-:W-:Y:S01]  /*195c0*/  IMAD R11, R24, 0x3000, R22 ;  /* 0x00003000180b7824 */ /* 0x002fe200078e0216 */
[----:B------:R-:W-:Y:S01]  /*195d0*/  R2UR UR10, R14 ;  /* 0x000000000e0a72ca */ /* 0x000fe200000e0000 */
[----:B------:R-:W-:Y:S01]  /*195e0*/  VIADD R10, R10, 0xffffffa0 ;  /* 0xffffffa00a0a7836 */ /* 0x000fe20000000000 */
[----:B------:R-:W-:Y:S01]  /*195f0*/  UIADD3.X UR5, URZ, UR41, URZ, UP0, !UPT ;  /* 0x000000293f057290 */ /* 0x000fe200087fe43f */
[----:B------:R-:W-:Y:S01]  /*19600*/  VIADD R11, R11, 0x1c400 ;  /* 0x0001c4000b0b7836 */ /* 0x000fe20000000000 */
[----:B------:R-:W-:Y:S01]  /*19610*/  UMOV UR6, 0x0 ;  /* 0x0000000000067882 */ /* 0x000fe20000000000 */
[----:B------:R-:W-:Y:S01]  /*19620*/  VIADD R12, R3, 0x22890 ;  /* 0x00022890030c7836 */ /* 0x000fe20000000000 */
[----:B------:R-:W-:-:S09]  /*19630*/  UMOV UR7, 0x12f00000 ;  /* 0x12f0000000077882 */ /* 0x000fd20000000000 */
.L_x_14566:
        /* <DEDUP_REMOVED lines=13> */
.L_x_14761:
[----:B------:R-:W-:Y:S05]  /*19710*/  BSYNC B2 ;  /* 0x0000000000027941 */ /* 0x000fea0003800000 */
.L_x_14567:
        /* <DEDUP_REMOVED lines=11> */
.L_x_14570:
[----:B------:R-:W-:Y:S05]  /*197d0*/  BSYNC B2 ;  /* 0x0000000000027941 */ /* 0x000fea0003800000 */
.L_x_14569:
        /* <DEDUP_REMOVED lines=9> */
.L_x_14571:
        /* <DEDUP_REMOVED lines=15> */
.L_x_14572:
        /* <DEDUP_REMOVED lines=15> */
.L_x_14573:
        /* <DEDUP_REMOVED lines=15> */
.L_x_14574:
        /* <DEDUP_REMOVED lines=10> */
.L_x_14561:
[----:B------:R-:W-:Y:S05]  /*19be0*/  BSYNC B1 ;  /* 0x0000000000017941 */ /* 0x000fea0003800000 */
.L_x_14560:
        /* <DEDUP_REMOVED lines=9> */
.L_x_14590:
[----:B------:R-:W-:Y:S05]  /*19c80*/  YIELD ;  /* 0x0000000000007946 */ /* 0x000fea0003800000 */
[----:B------:R-:W-:Y:S04]  /*19c90*/  BSSY B1, `(.L_x_14575) ;  /* 0x000007a000017945 */ /* 0x000fe80003800000 */
[----:B------:R-:W-:Y:S05]  /*19ca0*/  @!P6 BRA `(.L_x_14576) ;  /* 0x0000000400e0e947 */ /* 0x000fea0003800000 */
[----:B------:R-:W-:Y:S01]  /*19cb0*/  IMAD R9, R24, 0x8, R22 ;  /* 0x0000000818097824 */ /* 0x000fe200078e0216 */
[----:B------:R-:W-:Y:S01]  /*19cc0*/  SHF.L.U32 R2, R27, 0x1f, RZ ;  /* 0x0000001f1b027819 */ /* 0x000fe200000006ff */
[----:B0-----:R-:W0:Y:S01]  /*19cd0*/  S2R R3, SR_TID.X ;  /* 0x0000000000037919 */ /* 0x001e220000002100 */
[----:B------:R-:W-:Y:S02]  /*19ce0*/  BSSY B2, `(.L_x_14577) ;  /* 0x0000005000027945 */ /* 0x000fe40003800000 */
[----:B------:R-:W2:Y:S01]  /*19cf0*/  SYNCS.PHASECHK.TRANS64.TRYWAIT P1, [R9+URZ+0x228a0], R2 ;  /* 0x0228a002090075a7 */ /* 0x000ea2000802017f */
[----:B0-----:R-:W-:-:S04]  /*19d00*/  LOP3.LUT R3, R3, 0x7f, RZ, 0xc0, !PT ;  /* 0x0000007f03037812 */ /* 0x001fc800078ec0ff */
[----:B------:R-:W-:Y:S01]  /*19d10*/  ISETP.NE.AND P2, PT, R3, RZ, PT ;  /* 0x000000ff0300720c */ /* 0x000fe20003f45270 */
[----:B--2---:R-:W-:-:S12]  /*19d20*/  @!P1 BRA `(.L_x_14578) ;  /* 0x0000007400589947 */ /* 0x004fd80003800000 */
.L_x_14762:
[----:B------:R-:W-:Y:S05]  /*19d30*/  BSYNC B2 ;  /* 0x0000000000027941 */ /* 0x000fea0003800000 */
.L_x_14577:
        /* <DEDUP_REMOVED lines=9> */
.L_x_14580:
[----:B------:R-:W-:Y:S05]  /*19dd0*/  BSYNC B2 ;  /* 0x0000000000027941 */ /* 0x000fea0003800000 */
.L_x_14579:
        /* <DEDUP_REMOVED lines=10> */
[----:B------:R-:W-:-:S10]  /*19e80*/  UMOV UR7, 0x12f00000 ;  /* 0x12f0000000077882 */ /* 0x000fd40000000000 */
.L_x_14581:
        /* <DEDUP_REMOVED lines=13> */
.L_x_14763:
[----:B------:R-:W-:Y:S05]  /*19f60*/  BSYNC B2 ;  /* 0x0000000000027941 */ /* 0x000fea0003800000 */
.L_x_14582:
[----:B------:R-:W-:Y:S01]  /*19f70*/  BSSY B2, `(.L_x_14584) ;  /* 0x000000b000027945 */ /* 0x000fe20003800000 */
[----:B01----:R-:W-:Y:S01]  /*19f80*/  MOV R2, 0x0 ;  /* 0x0000000000027802 */ /* 0x003fe20000000f00 */
[----:B------:R-:W-:Y:S02]  /*19f90*/  IMAD.MOV.U32 R3, RZ, RZ, 0x12f00000 ;  /* 0x12f00000ff037424 */ /* 0x000fe400078e00ff */
        /* <DEDUP_REMOVED lines=8> */
.L_x_14585:
[----:B------:R-:W-:Y:S05]  /*1a020*/  BSYNC B2 ;  /* 0x0000000000027941 */ /* 0x000fea0003800000 */
.L_x_14584:
        /* <DEDUP_REMOVED lines=9> */
.L_x_14586:
        /* <DEDUP_REMOVED lines=15> */
.L_x_14587:
        /* <DEDUP_REMOVED lines=15> */
.L_x_14588:
        /* <DEDUP_REMOVED lines=15> */
.L_x_14589:
        /* <DEDUP_REMOVED lines=10> */
.L_x_14576:
[----:B------:R-:W-:Y:S05]  /*1a430*/  BSYNC B1 ;  /* 0x0000000000017941 */ /* 0x000fea0003800000 */
.L_x_14575:
        /* <DEDUP_REMOVED lines=8> */
.L_x_14554:
[----:B------:R-:W-:Y:S05]  /*1a4c0*/  BSYNC B0 ;  /* 0x0000000000007941 */ /* 0x000fea0003800000 */
.L_x_14553:
[----:B------:R-:W2:Y:S01]  /*1a4d0*/  LDC R0, c[0x0][0x448] ;  /* 0x00011200ff007b82 */ /* 0x000ea20000000800 */
[----:B------:R-:W-:Y:S01]  /*1a4e0*/  LEA R2, R17, 0x7f, 0x7 ;  /* 0x0000007f11027811 */ /* 0x000fe200078e38ff */
[----:B------:R-:W-:Y:S06]  /*1a4f0*/  @!P0 WARPSYNC.ALL ;  /* 0x0000000000008948 */ /* 0x000fec0003800000 */
[----:B------:R-:W-:Y:S01]  /*1a500*/  @!P0 BAR.SYNC.DEFER_BLOCKING 0xc, 0x180 ;  /* 0x0306000000008b1d */ /* 0x000fe20000010000 */
[----:B------:R-:W-:-:S05]  /*1a510*/  ISETP.NE.AND P2, PT, R4, RZ, PT ;  /* 0x000000ff0400720c */ /* 0x000fca0003f45270 */
[----:B------:R-:W-:Y:S08]  /*1a520*/  BSSY B0, `(.L_x_14591) ;  /* 0x0000029000007945 */ /* 0x000ff00003800000 */
[----:B------:R-:W3:Y:S01]  /*1a530*/  @!P2 LDC R4, c[0x0][0x9f0] ;  /* 0x00027c00ff04ab82 */ /* 0x000ee20000000800 */
[----:B--2---:R-:W-:-:S13]  /*1a540*/  ISETP.NE.AND P1, PT, R0, 0x1, PT ;  /* 0x000000010000780c */ /* 0x004fda0003f25270 */
[----:B0-----:R-:W0:Y:S08]  /*1a550*/  @P1 LDC R3, c[0x0][0x44c] ;  /* 0x00011300ff031b82 */ /* 0x001e300000000800 */
[----:B------:R-:W2:Y:S01]  /*1a560*/  @P1 LDC R0, c[0x0][0x450] ;  /* 0x00011400ff001b82 */ /* 0x000ea20000000800 */
[----:B0-----:R-:W-:-:S05]  /*1a570*/  @P1 IMAD.HI.U32 R3, R2, R3, RZ ;  /* 0x0000000302031227 */ /* 0x001fca00078e00ff */
[----:B--2---:R-:W-:-:S05]  /*1a580*/  @P1 SHF.R.U32.HI R2, RZ, R0, R3 ;  /* 0x00000000ff021219 */ /* 0x004fca0000011603 */
[----:B------:R-:W-:-:S04]  /*1a590*/  IMAD.IADD R2, R7, 0x1, R2 ;  /* 0x0000000107027824 */ /* 0x000fc800078e0202 */
[----:B------:R-:W-:-:S05]  /*1a5a0*/  IMAD.HI R2, R2, 0x2aaaaaab, RZ ;  /* 0x2aaaaaab02027827 */ /* 0x000fca00078e02ff */
[----:B------:R-:W-:-:S04]  /*1a5b0*/  SHF.R.U32.HI R3, RZ, 0x1f, R2 ;  /* 0x0000001fff037819 */ /* 0x000fc80000011602 */
[----:B------:R-:W-:Y:S01]  /*1a5c0*/  LEA.HI.SX32 R2, R2, R3, 0x1c ;  /* 0x0000000302027211 */ /* 0x000fe200078fe2ff */
[----:B------:R-:W-:-:S03]  /*1a5d0*/  IMAD.MOV.U32 R3, RZ, RZ, RZ ;  /* 0x000000ffff037224 */ /* 0x000fc600078e00ff */
[----:B------:R-:W-:-:S04]  /*1a5e0*/  VIMNMX R5, R5, R2, PT ;  /* 0x0000000205057248 */ /* 0x000fc80003fe0100 */
[----:B------:R-:W-:-:S13]  /*1a5f0*/  ISETP.GE.AND P1, PT, R5, 0x1, PT ;  /* 0x000000010500780c */ /* 0x000fda0003f26270 */
[----:B---3--:R-:W-:Y:S05]  /*1a600*/  @!P1 BRA `(.L_x_14592) ;  /* 0x0000000000689947 */ /* 0x008fea0003800000 */
        /* <DEDUP_REMOVED lines=26> */
.L_x_14592:
[----:B------:R-:W-:Y:S05]  /*1a7b0*/  BSYNC B0 ;  /* 0x0000000000007941 */ /* 0x000fea0003800000 */
.L_x_14591:
        /* <DEDUP_REMOVED lines=21> */
[----:B0-----:R-:W-:Y:S01]  /*1a910*/  IADD3 R16, R0, UR37, R7 ;  /* 0x0000002500107c10 */ /* 0x001fe2000fffe007 */
[----:B------:R-:W-:Y:S06]  /*1a920*/  BRA `(.L_x_14595) ;  /* 0x0000003000f87947 */ /* 0x000fec0003800000 */
.L_x_14594:
        /* <DEDUP_REMOVED lines=15> */
[----:B-1----:R-:W-:Y:S02]  /*1aa20*/  IMAD.U32 R11, RZ, RZ, UR5 ;  /* 0x00000005ff0b7e24 */ /* 0x002fe4000f8e00ff */
[----:B------:R-:W-:Y:S02]  /*1aa30*/  IMAD.MOV.U32 R12, RZ, RZ, 0x1 ;  /* 0x00000001ff0c7424 */ /* 0x000fe400078e00ff */
[----:B------:R-:W-:-:S07]  /*1aa40*/  IMAD.MOV.U32 R13, RZ, RZ, RZ ;  /* 0x000000ffff0d7224 */ /* 0x000fce00078e00ff */
[----:B------:R-:W-:-:S07]  /*1aa50*/  LEPC R20, `(.L_x_14597) ;  /* 0x000000001014794e */ /* 0x000fce0000000000 */
[----:B0-----:R-:W-:Y:S05]  /*1aa60*/  CALL.ABS.NOINC R2 ;  /* 0x0000000002007343 */ /* 0x001fea0003c00000 */
.L_x_14597:
[----:B------:R-:W-:Y:S05]  /*1aa70*/  BSYNC B6 ;  /* 0x0000000000067941 */ /* 0x000fea0003800000 */
.L_x_14596:
        /* <DEDUP_REMOVED lines=10> */
[----:B------:R-:W-:Y:S01]  /*1ab20*/  MOV R7, UR9 ;  /* 0x0000000900077c02 */ /* 0x000fe20008000f00 */
[----:B------:R-:W-:Y:S02]  /*1ab30*/  IMAD.U32 R5, RZ, RZ, UR7 ;  /* 0x00000007ff057e24 */ /* 0x000fe4000f8e00ff */
[----:B------:R-:W-:Y:S02]  /*1ab40*/  IMAD.U32 R6, RZ, RZ, UR8 ;  /* 0x00000008ff067e24 */ /* 0x000fe4000f8e00ff */
[----:B------:R-:W-:-:S02]  /*1ab50*/  IMAD.U32 R10, RZ, RZ, UR4 ;  /* 0x00000004ff0a7e24 */ /* 0x000fc4000f8e00ff */
[----:B-1----:R-:W-:Y:S02]  /*1ab60*/  IMAD.U32 R11, RZ, RZ, UR5 ;  /* 0x00000005ff0b7e24 */ /* 0x002fe4000f8e00ff */
[----:B------:R-:W-:Y:S02]  /*1ab70*/  IMAD.MOV.U32 R8, RZ, RZ, 0x70 ;  /* 0x00000070ff087424 */ /* 0x000fe400078e00ff */
[----:B------:R-:W-:Y:S02]  /*1ab80*/  IMAD.MOV.U32 R12, RZ, RZ, 0x1 ;  /* 0x00000001ff0c7424 */ /* 0x000fe400078e00ff */
[----:B0-----:R-:W-:-:S07]  /*1ab90*/  IMAD.MOV.U32 R13, RZ, RZ, RZ ;  /* 0x000000ffff0d7224 */ /* 0x001fce00078e00ff */
[----:B------:R-:W-:-:S07]  /*1aba0*/  LEPC R20, `(.L_x_14600) ;  /* 0x000000001014794e */ /* 0x000fce0000000000 */
[----:B--2---:R-:W-:Y:S05]  /*1abb0*/  CALL.ABS.NOINC R2 ;  /* 0x0000000002007343 */ /* 0x004fea0003c00000 */
.L_x_14600:
[----:B------:R0:W1:Y:S01]  /*1abc0*/  LDC.64 R2, c[0x4][R34] ;  /* 0x0100000022027b82 */ /* 0x0000620000000a00 */
[----:B------:R-:W-:Y:S01]  /*1abd0*/  ULDC.64 UR4, c[0x4][0xf0] ;  /* 0x01003c0000047ab9 */ /* 0x000fe20000000a00 */
[----:B------:R-:W-:Y:S01]  /*1abe0*/  ULDC.64 UR6, c[0x4][0xf8] ;  /* 0x01003e0000067ab9 */ /* 0x000fe20000000a00 */
[----:B------:R-:W-:Y:S01]  /*1abf0*/  ULDC.64 UR8, c[0x4][0x18] ;  /* 0x0100060000087ab9 */ /* 0x000fe20000000a00 */
[----:B------:R-:W-:Y:S01]  /*1ac00*/  IMAD.U32 R4, RZ, RZ, UR4 ;  /* 0x00000004ff047e24 */ /* 0x000fe2000f8e00ff */
[----:B------:R-:W-:Y:S01]  /*1ac10*/  MOV R5, UR5 ;  /* 0x0000000500057c02 */ /* 0x000fe20008000f00 */
        /* <DEDUP_REMOVED lines=9> */
.L_x_14599:
[----:B------:R-:W-:Y:S05]  /*1acb0*/  BSYNC B6 ;  /* 0x0000000000067941 */ /* 0x000fea0003800000 */
.L_x_14598:
[----:B------:R-:W2:Y:S01]  /*1acc0*/  LDL R2, [R1+0x20] ;  /* 0x0000200001027983 */ /* 0x000ea20000100800 */
[----:B------:R-:W-:Y:S01]  /*1acd0*/  ULDC.64 UR4, c[0x0][0x9f8] ;  /* 0x00027e0000047ab9 */ /* 0x000fe20000000a00 */
[----:B------:R-:W0:Y:S02]  /*1ace0*/  LDC R8, c[0x0][0x430] ;  /* 0x00010c00ff087b82 */ /* 0x000e240000000800 */
[----:B------:R-:W3:Y:S01]  /*1acf0*/  LDL R20, [R1] ;  /* 0x0000000001147983 */ /* 0x000ee20000100800 */
[----:B------:R-:W-:Y:S01]  /*1ad00*/  ISETP.NE.U32.AND P0, PT, RZ, UR4, PT ;  /* 0x00000004ff007c0c */ /* 0x000fe2000bf05070 */
[----:B------:R-:W4:Y:S03]  /*1ad10*/  S2R R21, SR_TID.X ;  /* 0x0000000000157919 */ /* 0x000f260000002100 */
[----:B------:R-:W-:-:S13]  /*1ad20*/  ISETP.NE.AND.EX P0, PT, RZ, UR5, PT, P0 ;  /* 0x00000005ff007c0c */ /* 0x000fda000bf05300 */
[----:B------:R-:W-:Y:S01]  /*1ad30*/  @P0 IADD3 R32, P1, R32, UR4, RZ ;  /* 0x0000000420200c10 */ /* 0x000fe2000ff3e0ff */
[----:B------:R-:W-:Y:S01]  /*1ad40*/  IMAD.U32 R9, RZ, RZ, UR38 ;  /* 0x00000026ff097e24 */ /* 0x000fe2000f8e00ff */
[----:B------:R-:W1:Y:S01]  /*1ad50*/  S2R R10, SR_TID.X ;  /* 0x00000000000a7919 */ /* 0x000e620000002100 */
[----:B------:R-:W-:Y:S01]  /*1ad60*/  ULDC UR4, c[0x0][0x2f4] ;  /* 0x0000bd0000047ab9 */ /* 0x000fe20000000800 */
[----:B------:R-:W-:Y:S01]  /*1ad70*/  @P0 IADD3.X R33, R33, UR5, RZ, P1, !PT ;  /* 0x0000000521210c10 */ /* 0x000fe20008ffe4ff */
[----:B------:R-:W-:-:S04]  /*1ad80*/  ULDC UR5, c[0x0][0x320] ;  /* 0x0000c80000057ab9 */ /* 0x000fc80000000800 */
[----:B------:R-:W3:Y:S01]  /*1ad90*/  @P0 LDG.E R28, desc[UR42][R32.64] ;  /* 0x0000002a201c0981 */ /* 0x000ee2000c1e1900 */
[----:B----4-:R-:W-:-:S04]  /*1ada0*/  LOP3.LUT R21, R21, 0x7f, RZ, 0xc0, !PT ;  /* 0x0000007f15157812 */ /* 0x010fc800078ec0ff */
[----:B------:R-:W-:Y:S02]  /*1adb0*/  SHF.R.U32.HI R34, RZ, 0x3, R21 ;  /* 0x00000003ff227819 */ /* 0x000fe40000011615 */
[----:B------:R-:W4:Y:S01]  /*1adc0*/  S2R R21, SR_TID.X ;  /* 0x0000000000157919 */ /* 0x000f220000002100 */
[----:B0-----:R-:W-:-:S13]  /*1add0*/  ISETP.NE.AND P1, PT, R8, 0x1, PT ;  /* 0x000000010800780c */ /* 0x001fda0003f25270 */
[----:B------:R-:W0:Y:S08]  /*1ade0*/  @P1 LDC R5, c[0x0][0x434] ;  /* 0x00010d00ff051b82 */ /* 0x000e300000000800 */
[----:B------:R-:W0:Y:S01]  /*1adf0*/  @P1 LDC R4, c[0x0][0x438] ;  /* 0x00010e00ff041b82 */ /* 0x000e220000000800 */
[----:B----4-:R-:W-:-:S05]  /*1ae00*/  IMAD.SHL.U32 R21, R21, 0x10, RZ ;  /* 0x0000001015157824 */ /* 0x010fca00078e00ff */
[----:B------:R-:W-:Y:S02]  /*1ae10*/  LOP3.LUT R21, R34, 0x70, R21, 0xf8, !PT ;  /* 0x0000007022157812 */ /* 0x000fe400078ef815 */
[----:B------:R-:W-:Y:S02]  /*1ae20*/  ISETP.NE.AND P2, PT, R9, 0x3, PT ;  /* 0x000000030900780c */ /* 0x000fe40003f45270 */
[----:B------:R-:W4:Y:S01]  /*1ae30*/  S2R R9, SR_TID.X ;  /* 0x0000000000097919 */ /* 0x000f220000002100 */
[----:B-1----:R-:W-:Y:S01]  /*1ae40*/  IMAD.SHL.U32 R10, R10, 0x8, RZ ;  /* 0x000000080a0a7824 */ /* 0x002fe200078e00ff */
[----:B------:R-:W-:-:S04]  /*1ae50*/  LOP3.LUT R23, R23, 0xffffffbf, RZ, 0xc0, !PT ;  /* 0xffffffbf17177812 */ /* 0x000fc800078ec0ff */
[----:B------:R-:W-:-:S04]  /*1ae60*/  LOP3.LUT R10, R10, 0x38, RZ, 0xc0, !PT ;  /* 0x000000380a0a7812 */ /* 0x000fc800078ec0ff */
[----:B------:R-:W-:Y:S02]  /*1ae70*/  LOP3.LUT R10, R10, 0x40, RZ, 0xfc, !PT ;  /* 0x000000400a0a7812 */ /* 0x000fe400078efcff */
[----:B------:R-:W-:Y:S02]  /*1ae80*/  @P2 LOP3.LUT R23, R23, 0x40, RZ, 0xfc, !PT ;  /* 0x0000004017172812 */ /* 0x000fe400078efcff */
[----:B------:R-:W-:Y:S01]  /*1ae90*/  ISETP.GE.AND P4, PT, R10, UR5, PT ;  /* 0x000000050a007c0c */ /* 0x000fe2000bf86270 */
[----:B----4-:R-:W-:-:S05]  /*1aea0*/  IMAD.SHL.U32 R9, R9, 0x8, RZ ;  /* 0x0000000809097824 */ /* 0x010fca00078e00ff */
[----:B------:R-:W-:Y:S02]  /*1aeb0*/  LOP3.LUT R9, R9, 0x38, RZ, 0xc0, !PT ;  /* 0x0000003809097812 */ /* 0x000fe400078ec0ff */
[----:B------:R-:W-:Y:S02]  /*1aec0*/  LOP3.LUT R23, R23, 0xfffffffe, RZ, 0xc0, !PT ;  /* 0xfffffffe17177812 */ /* 0x000fe400078ec0ff */
[----:B------:R-:W-:Y:S02]  /*1aed0*/  LOP3.LUT R10, R9, 0x80, RZ, 0xfc, !PT ;  /* 0x00000080090a7812 */ /* 0x000fe400078efcff */
[----:B------:R-:W-:Y:S02]  /*1aee0*/  MOV R36, RZ ;  /* 0x000000ff00247202 */ /* 0x000fe40000000f00 */
[----:B------:R-:W-:Y:S01]  /*1aef0*/  ISETP.GE.AND P3, PT, R10, UR5, PT ;  /* 0x000000050a007c0c */ /* 0x000fe2000bf66270 */
[----:B------:R-:W-:Y:S01]  /*1af00*/  UMOV UR6, 0xffffffff ;  /* 0xffffffff00067882 */ /* 0x000fe20000000000 */
[----:B--2---:R-:W-:-:S04]  /*1af10*/  VIADD R0, R2, 0xffffffff ;  /* 0xffffffff02007836 */ /* 0x004fc80000000000 */
[----:B------:R-:W-:-:S05]  /*1af20*/  IMAD R37, R0, 0x60, R21 ;  /* 0x0000006000257824 */ /* 0x000fca00078e0215 */
[----:B---3--:R-:W-:-:S04]  /*1af30*/  ISETP.GE.AND P0, PT, R37, R20, PT ;  /* 0x000000142500720c */ /* 0x008fc80003f06270 */
[----:B------:R-:W-:Y:S01]  /*1af40*/  ISETP.GT.U32.OR P0, PT, R21, 0x5f, P0 ;  /* 0x0000005f1500780c */ /* 0x000fe20000704470 */
[----:B------:R-:W-:-:S12]  /*1af50*/  IMAD.IADD R37, R37, 0x1, R31 ;  /* 0x0000000125257824 */ /* 0x000fd800078e021f */
[----:B------:R-:W1:Y:S01]  /*1af60*/  @!P0 LDC.64 R2, c[0x0][0x428] ;  /* 0x00010a00ff028b82 */ /* 0x000e620000000a00 */
[----:B0-----:R-:W-:-:S04]  /*1af70*/  @P1 IMAD.HI.U32 R5, R37, R5, RZ ;  /* 0x0000000525051227 */ /* 0x001fc800078e00ff */
[----:B------:R-:W-:Y:S01]  /*1af80*/  IMAD.MOV.U32 R6, RZ, RZ, R37 ;  /* 0x000000ffff067224 */ /* 0x000fe200078e0025 */
[----:B------:R-:W-:Y:S02]  /*1af90*/  @P1 SHF.R.U32.HI R6, RZ, R4, R5 ;  /* 0x00000004ff061219 */ /* 0x000fe40000011605 */
[----:B------:R-:W-:Y:S02]  /*1afa0*/  SHF.R.S32.HI R34, RZ, 0x1f, R28 ;  /* 0x0000001fff227819 */ /* 0x000fe4000001141c */
[--C-:B------:R-:W-:Y:S01]  /*1afb0*/  @!P0 SHF.R.S32.HI R5, RZ, 0x1f, R6.reuse ;  /* 0x0000001fff058819 */ /* 0x100fe20000011406 */
[----:B------:R-:W-:Y:S02]  /*1afc0*/  @!P0 IMAD.MOV.U32 R4, RZ, RZ, R6 ;  /* 0x000000ffff048224 */ /* 0x000fe400078e0006 */
[-C--:B-1----:R-:W-:Y:S02]  /*1afd0*/  @!P0 IMAD R7, R34, R2.reuse, RZ ;  /* 0x0000000222078224 */ /* 0x082fe400078e02ff */
[----:B------:R-:W-:-:S04]  /*1afe0*/  @!P0 IMAD.WIDE.U32 R4, R28, R2, R4 ;  /* 0x000000021c048225 */ /* 0x000fc800078e0004 */
[----:B------:R-:W-:Y:S02]  /*1aff0*/  @!P0 IMAD R7, R28, R3, R7 ;  /* 0x000000031c078224 */ /* 0x000fe400078e0207 */
[----:B------:R-:W0:Y:S02]  /*1b000*/  @!P0 LDC.64 R2, c[0x0][0x418] ;  /* 0x00010600ff028b82 */ /* 0x000e240000000a00 */
[----:B------:R-:W-:Y:S01]  /*1b010*/  @!P0 IMAD.IADD R7, R5, 0x1, R7 ;  /* 0x0000000105078824 */ /* 0x000fe200078e0207 */
[----:B0-----:R-:W-:-:S04]  /*1b020*/  @!P0 LEA R2, P1, R4, R2, 0x2 ;  /* 0x0000000204028211 */ /* 0x001fc800078210ff */
[----:B------:R-:W-:Y:S02]  /*1b030*/  @!P0 LEA.HI.X R3, R4, R3, R7, 0x2, P1 ;  /* 0x0000000304038211 */ /* 0x000fe400008f1407 */
[----:B------:R-:W-:-:S03]  /*1b040*/  ISETP.GE.AND P1, PT, R9, UR4, PT ;  /* 0x0000000409007c0c */ /* 0x000fc6000bf26270 */
[----:B------:R0:W5:Y:S10]  /*1b050*/  @!P0 LDG.E R36, desc[UR42][R2.64] ;  /* 0x0000002a02248981 */ /* 0x000174000c1e1900 */
[----:B------:R-:W-:-:S04]  /*1b060*/  @P1 LOP3.LUT R23, R23, 0x1, RZ, 0xfc, !PT ;  /* 0x0000000117171812 */ /* 0x000fc800078efcff */
[----:B------:R-:W-:-:S04]  /*1b070*/  LOP3.LUT R23, R23, 0xfffffff7, RZ, 0xc0, !PT ;  /* 0xfffffff717177812 */ /* 0x000fc800078ec0ff */
[----:B------:R-:W-:Y:S02]  /*1b080*/  @P4 LOP3.LUT R23, R23, 0x8, RZ, 0xfc, !PT ;  /* 0x0000000817174812 */ /* 0x000fe400078efcff */
[----:B------:R-:W-:Y:S02]  /*1b090*/  ISETP.GE.AND P0, PT, R9, UR5, PT ;  /* 0x0000000509007c0c */ /* 0x000fe4000bf06270 */
[----:B------:R-:W-:Y:S02]  /*1b0a0*/  LOP3.LUT R23, R23, 0xffffffef, RZ, 0xc0, !PT ;  /* 0xffffffef17177812 */ /* 0x000fe400078ec0ff */
[----:B------:R-:W-:Y:S02]  /*1b0b0*/  LOP3.LUT R9, R9, 0xc0, RZ, 0xfc, !PT ;  /* 0x000000c009097812 */ /* 0x000fe400078efcff */
[----:B------:R-:W-:Y:S02]  /*1b0c0*/  LOP3.LUT R23, R23, 0xfffffffb, RZ, 0xc0, !PT ;  /* 0xfffffffb17177812 */ /* 0x000fe400078ec0ff */
[----:B------:R-:W-:-:S02]  /*1b0d0*/  ISETP.GE.AND P1, PT, R9, UR5, PT ;  /* 0x0000000509007c0c */ /* 0x000fc4000bf26270 */
[----:B------:R-:W-:-:S04]  /*1b0e0*/  @P3 LOP3.LUT R23, R23, 0x4, RZ, 0xfc, !PT ;  /* 0x0000000417173812 */ /* 0x000fc800078efcff */
[----:B------:R-:W-:Y:S01]  /*1b0f0*/  @P0 LOP3.LUT R23, R23, 0x10, RZ, 0xfc, !PT ;  /* 0x0000001017170812 */ /* 0x000fe200078efcff */
[----:B------:R-:W-:-:S03]  /*1b100*/  IMAD.MOV R4, RZ, RZ, -R6 ;  /* 0x000000ffff047224 */ /* 0x000fc600078e0a06 */
[----:B------:R-:W-:Y:S01]  /*1b110*/  LOP3.LUT R23, R23, 0xfffffffd, RZ, 0xc0, !PT ;  /* 0xfffffffd17177812 */ /* 0x000fe200078ec0ff */
[----:B------:R-:W-:-:S03]  /*1b120*/  IMAD R37, R8, R4, R37 ;  /* 0x0000000408257224 */ /* 0x000fc600078e0225 */
[----:B------:R-:W-:Y:S01]  /*1b130*/  @P1 LOP3.LUT R23, R23, 0x2, RZ, 0xfc, !PT ;  /* 0x0000000217171812 */ /* 0x000fe200078efcff */
[----:B0-----:R-:W-:Y:S06]  /*1b140*/  BRA.DIV UR6, `(.L_x_14601) ;  /* 0x0000006206787947 */ /* 0x001fec000b800000 */
.L_x_14766:
[----:B------:R-:W-:Y:S02]  /*1b150*/  SEL R6, RZ, 0x1, P0 ;  /* 0x00000001ff067807 */ /* 0x000fe40000000000 */
[----:B------:R-:W-:Y:S02]  /*1b160*/  ISETP.GT.U32.AND P0, PT, R21, 0x5f, PT ;  /* 0x0000005f1500780c */ /* 0x000fe40003f04070 */
[----:B------:R-:W-:-:S11]  /*1b170*/  LOP3.LUT R23, R23, 0xffffffdf, RZ, 0xc0, !PT ;  /* 0xffffffdf17177812 */ /* 0x000fd600078ec0ff */
[----:B------:R-:W-:Y:S01]  /*1b180*/  @P0 LOP3.LUT R23, R23, 0x20, RZ, 0xfc, !PT ;  /* 0x0000002017170812 */ /* 0x000fe200078efcff */
[----:B------:R-:W-:Y:S06]  /*1b190*/  @!P2 BRA `(.L_x_14602) ;  /* 0x000000000004a947 */ /* 0x000fec0003800000 */
[----:B------:R-:W-:Y:S01]  /*1b1a0*/  BPT.TRAP 0x1 ;  /* 0x000000040000795c */ /* 0x000fe20000300000 */
.L_x_14602:
[----:B------:R-:W-:Y:S01]  /*1b1b0*/  IMAD R33, R0, -0x60, R20 ;  /* 0xffffffa000217824 */ /* 0x000fe200078e0214 */
[----:B------:R-:W-:Y:S01]  /*1b1c0*/  SHF.L.U32 R0, R26, 0x1f, RZ ;  /* 0x0000001f1a007819 */ /* 0x000fe200000006ff */
[----:B------:R-:W-:Y:S01]  /*1b1d0*/  IMAD R32, R25, 0x8, R22 ;  /* 0x0000000819207824 */ /* 0x000fe200078e0216 */
[----:B------:R-:W-:Y:S03]  /*1b1e0*/  BSSY B0, `(.L_x_14603) ;  /* 0x0000003000007945 */ /* 0x000fe60003800000 */
[----:B------:R-:W0:Y:S02]  /*1b1f0*/  SYNCS.PHASECHK.TRANS64.TRYWAIT P0, [R32+URZ+0x22840], R0 ;  /* 0x02284000200075a7 */ /* 0x000e24000800017f */
[----:B0-----:R-:W-:Y:S05]  /*1b200*/  @!P0 BRA `(.L_x_14604) ;  /* 0x00000060007c8947 */ /* 0x001fea0003800000 */
.L_x_14767:
[----:B------:R-:W-:Y:S05]  /*1b210*/  BSYNC B0 ;  /* 0x0000000000007941 */ /* 0x000fea0003800000 */
.L_x_14603:
        /* <DEDUP_REMOVED lines=18> */
[----:B0-----:R-:W-:-:S03]  /*1b340*/  IMAD.SHL.U32 R8, R8, 0x8, RZ ;  /* 0x0000000808087824 */ /* 0x001fc600078e00ff */
[----:B------:R-:W-:Y:S02]  /*1b350*/  IADD3 R3, R3, R0, RZ ;  /* 0x0000000003037210 */ /* 0x000fe40007ffe0ff */
[----:B------:R-:W-:Y:S01]  /*1b360*/  LOP3.LUT R8, R8, 0x38, RZ, 0xc0, !PT ;  /* 0x0000003808087812 */ /* 0x000fe200078ec0ff */
[----:B------:R-:W-:Y:S01]  /*1b370*/  IMAD.WIDE.U32 R2, R18, UR4, R2 ;  /* 0x0000000412027c25 */ /* 0x000fe2000f8e0002 */
[----:B------:R-:W-:Y:S02]  /*1b380*/  UMOV UR4, 0xffffffff ;  /* 0xffffffff00047882 */ /* 0x000fe40000000000 */
[----:B------:R-:W-:Y:S02]  /*1b390*/  LEA R0, P0, R2, UR6, 0x1 ;  /* 0x0000000602007c11 */ /* 0x000fe4000f8008ff */
[----:B-1----:R-:W-:-:S04]  /*1b3a0*/  LOP3.LUT R4, R4, 0x7f, RZ, 0xc0, !PT ;  /* 0x0000007f04047812 */ /* 0x002fc800078ec0ff */
        /* <DEDUP_REMOVED lines=59> */
.L_x_14781:
[----:B------:R-:W-:-:S13]  /*1b760*/  ISETP.GE.AND P0, PT, R33, 0x51, PT ;  /* 0x000000512100780c */ /* 0x000fda0003f06270 */
[----:B01----:R-:W-:Y:S02]  /*1b770*/  @P0 LEA R2, P1, R8, R0, 0x1 ;  /* 0x0000000008020211 */ /* 0x003fe400078208ff */
        /* <DEDUP_REMOVED lines=8> */
.L_x_14606:
        /* <DEDUP_REMOVED lines=11> */
.L_x_14607:
[----:B------:R1:W5:Y:S01]  /*1b8b0*/  LDL.LU R4, [R1+0x14] ;  /* 0x0000140001047983 */ /* 0x0003620000300800 */
[----:B------:R-:W-:Y:S01]  /*1b8c0*/  LOP3.LUT P0, RZ, R23, 0x4, RZ, 0xc0, !PT ;  /* 0x0000000417ff7812 */ /* 0x000fe2000780c0ff */
[----:B------:R1:W-:Y:S02]  /*1b8d0*/  SYNCS.ARRIVE.TRANS64.A1T0 RZ, [R32+URZ+0x22830], RZ ;  /* 0x022830ff20ff79a7 */ /* 0x0003e4000810003f */
[----:B0-----:R1:W5:Y:S10]  /*1b8e0*/  LDL.LU R3, [R1+0x8] ;  /* 0x0000080001037983 */ /* 0x0013740000300800 */
[----:B------:R-:W-:Y:S05]  /*1b8f0*/  WARPSYNC.ALL ;  /* 0x0000000000007948 */ /* 0x000fea0003800000 */
[----:B------:R-:W-:Y:S01]  /*1b900*/  ULDC.64 UR4, c[0x0][0xa00] ;  /* 0x0002800000047ab9 */ /* 0x000fe20000000a00 */
[----:B------:R-:W-:Y:S01]  /*1b910*/  SEL R2, RZ, 0x4, P0 ;  /* 0x00000004ff027807 */ /* 0x000fe20000000000 */
[----:B------:R-:W-:Y:S01]  /*1b920*/  BSSY B6, `(.L_x_14608) ;  /* 0x0000029000067945 */ /* 0x000fe20003800000 */
[----:B------:R-:W-:Y:S01]  /*1b930*/  BAR.SYNC.DEFER_BLOCKING 0x8, 0x180 ;  /* 0x0206000000007b1d */ /* 0x000fe20000010000 */
[----:B------:R-:W-:Y:S02]  /*1b940*/  ISETP.NE.U32.AND P0, PT, RZ, UR4, PT ;  /* 0x00000004ff007c0c */ /* 0x000fe4000bf05070 */
[----:B------:R-:W-:-:S02]  /*1b950*/  LOP3.LUT P2, RZ, R23, 0x8, RZ, 0xc0, !PT ;  /* 0x0000000817ff7812 */ /* 0x000fc4000784c0ff */
[----:B------:R-:W-:Y:S01]  /*1b960*/  ISETP.NE.AND.EX P0, PT, RZ, UR5, PT, P0 ;  /* 0x00000005ff007c0c */ /* 0x000fe2000bf05300 */
[----:B------:R-:W-:Y:S01]  /*1b970*/  ULDC.64 UR4, c[0x0][0x298] ;  /* 0x0000a60000047ab9 */ /* 0x000fe20000000a00 */
[----:B------:R-:W-:Y:S02]  /*1b980*/  LOP3.LUT P1, RZ, R23, 0x2, RZ, 0xc0, !PT ;  /* 0x0000000217ff7812 */ /* 0x000fe4000782c0ff */
[----:B------:R-:W-:Y:S02]  /*1b990*/  SEL R0, RZ, 0x2, P2 ;  /* 0x00000002ff007807 */ /* 0x000fe40001000000 */
[----:B------:R-:W-:Y:S02]  /*1b9a0*/  SEL R5, R35, RZ, !P0 ;  /* 0x000000ff23057207 */ /* 0x000fe40004000000 */
[----:B------:R-:W-:Y:S02]  /*1b9b0*/  IADD3 R0, R2, R0, R6 ;  /* 0x0000000002007210 */ /* 0x000fe40007ffe006 */
[----:B------:R-:W-:Y:S01]  /*1b9c0*/  SEL R35, RZ, 0x8, P1 ;  /* 0x00000008ff237807 */ /* 0x000fe20000800000 */
[----:B------:R0:W-:Y:S04]  /*1b9d0*/  STL [R1], R5 ;  /* 0x0000000501007387 */ /* 0x0001e80000100800 */
[----:B------:R-:W-:Y:S01]  /*1b9e0*/  IMAD.IADD R35, R0, 0x1, R35 ;  /* 0x0000000100237824 */ /* 0x000fe200078e0223 */
[----:B-----5:R-:W-:-:S02]  /*1b9f0*/  SEL R2, R4, RZ, !P0 ;  /* 0x000000ff04027207 */ /* 0x020fc40004000000 */
[----:B------:R-:W-:Y:S01]  /*1ba00*/  SHF.R.S32.HI R0, RZ, 0x1f, R3 ;  /* 0x0000001fff007819 */ /* 0x000fe20000011403 */
[C---:B0-----:R-:W-:Y:S02]  /*1ba10*/  IMAD.WIDE.U32 R4, R3.reuse, UR4, RZ ;  /* 0x0000000403047c25 */ /* 0x041fe4000f8e00ff */
[----:B------:R0:W-:Y:S02]  /*1ba20*/  STL [R1+0x14], R2 ;  /* 0x0000140201007387 */ /* 0x0001e40000100800 */
[----:B------:R-:W-:Y:S02]  /*1ba30*/  IMAD R0, R0, UR4, RZ ;  /* 0x0000000400007c24 */ /* 0x000fe4000f8e02ff */
[----:B------:R2:W-:Y:S02]  /*1ba40*/  STL.64 [R1+0x18], R4 ;  /* 0x0000180401007387 */ /* 0x0005e40000100a00 */
[----:B------:R-:W-:Y:S02]  /*1ba50*/  IMAD R0, R3, UR5, R0 ;  /* 0x0000000503007c24 */ /* 0x000fe4000f8e0200 */
[----:B0-----:R-:W-:-:S02]  /*1ba60*/  VIADD R2, R22, 0x18400 ;  /* 0x0001840016027836 */ /* 0x001fc40000000000 */
[----:B------:R-:W-:-:S03]  /*1ba70*/  IMAD.IADD R0, R5, 0x1, R0 ;  /* 0x0000000105007824 */ /* 0x000fc600078e0200 */
[----:B------:R-:W-:Y:S02]  /*1ba80*/  LOP3.LUT P0, RZ, R2, 0x3ff, RZ, 0xc0, !PT ;  /* 0x000003ff02ff7812 */ /* 0x000fe4000780c0ff */
[----:B------:R2:W-:Y:S11]  /*1ba90*/  STL [R1+0x8], R0 ;  /* 0x0000080001007387 */ /* 0x0005f60000100800 */
[----:B--2---:R-:W-:Y:S05]  /*1baa0*/  @!P0 BRA `(.L_x_14609) ;  /* 0x0000000000408947 */ /* 0x004fea0003800000 */
        /* <DEDUP_REMOVED lines=16> */
.L_x_14609:
[----:B------:R-:W-:Y:S05]  /*1bbb0*/  BSYNC B6 ;  /* 0x0000000000067941 */ /* 0x000fea0003800000 */
.L_x_14608:
[----:B------:R-:W2:Y:S01]  /*1bbc0*/  LDL.LU R0, [R1+0x8] ;  /* 0x0000080001007983 */ /* 0x000ea20000300800 */
[----:B------:R-:W-:Y:S01]  /*1bbd0*/  ULDC.64 UR4, c[0x0][0x2d8] ;  /* 0x0000b60000047ab9 */ /* 0x000fe20000000a00 */
[----:B------:R-:W0:Y:S02]  /*1bbe0*/  LDC R7, c[0x0][0x448] ;  /* 0x00011200ff077b82 */ /* 0x000e240000000800 */
[----:B------:R-:W2:Y:S04]  /*1bbf0*/  LDL.LU.64 R2, [R1+0x18] ;  /* 0x0000180001027983 */ /* 0x000ea80000300a00 */
[----:B------:R-:W3:Y:S04]  /*1bc00*/  LDL.LU R20, [R1+0x14] ;  /* 0x0000140001147983 */ /* 0x000ee80000300800 */
[----:B------:R-:W4:Y:S04]  /*1bc10*/  LDL.LU R21, [R1] ;  /* 0x0000000001157983 */ /* 0x000f280000300800 */
[----:B------:R0:W5:Y:S02]  /*1bc20*/  LDL R8, [R1+0x4] ;  /* 0x0000040001087983 */ /* 0x0001640000100800 */
[----:B0-----:R-:W-:-:S13]  /*1bc30*/  ISETP.NE.AND P0, PT, R7, 0x1, PT ;  /* 0x000000010700780c */ /* 0x001fda0003f05270 */
[----:B------:R-:W0:Y:S01]  /*1bc40*/  @P0 LDC R6, c[0x0][0x44c] ;  /* 0x00011300ff060b82 */ /* 0x000e220000000800 */
[----:B--2---:R-:W-:-:S03]  /*1bc50*/  MOV R3, R0 ;  /* 0x0000000000037202 */ /* 0x004fc60000000f00 */
        /* <DEDUP_REMOVED lines=9> */
[----:B------:R-:W-:Y:S02]  /*1bcf0*/  IMAD.IADD R3, R3, 0x1, R0 ;  /* 0x0000000103037824 */ /* 0x000fe400078e0200 */
[----:B------:R-:W4:Y:S01]  /*1bd00*/  @P0 LDC R0, c[0x0][0x450] ;  /* 0x00011400ff000b82 */ /* 0x000f220000000800 */
        /* <DEDUP_REMOVED lines=9> */
[----:B----4-:R-:W-:Y:S01]  /*1bda0*/  @P0 SHF.R.U32.HI R4, RZ, R0, R6 ;  /* 0x00000000ff040219 */ /* 0x010fe20000011606 */
        /* <DEDUP_REMOVED lines=16> */
[----:B------:R-:W-:Y:S01]  /*1beb0*/  ULDC UR4, c[0x0][0x2b8] ;  /* 0x0000ae0000047ab9 */ /* 0x000fe20000000800 */
[----:B------:R-:W-:Y:S02]  /*1bec0*/  IADD3 R4, R3, R4, RZ ;  /* 0x0000000403047210 */ /* 0x000fe40007ffe0ff */
        /* <DEDUP_REMOVED lines=10> */
[----:B------:R-:W2:Y:S03]  /*1bf70*/  SHFL.IDX PT, R2, R4, RZ, 0x181f ;  /* 0x00181fff04027589 */ /* 0x000ea600000e0000 */
[C---:B------:R-:W-:Y:S01]  /*1bf80*/  VIADD R6, R17.reuse, 0x10 ;  /* 0x0000001011067836 */ /* 0x040fe20000000000 */
[----:B------:R-:W-:-:S13]  /*1bf90*/  ISETP.GE.AND P0, PT, R17, R5, PT ;  /* 0x000000051100720c */ /* 0x000fda0003f06270 */
[----:B0-----:R-:W-:-:S05]  /*1bfa0*/  @!P0 LEA R3, P2, R9, R3, 0x1 ;  /* 0x0000000309038211 */ /* 0x001fca00078408ff */
[----:B--2---:R-:W-:-:S05]  /*1bfb0*/  @!P0 IMAD.X R2, RZ, RZ, R2, P2 ;  /* 0x000000ffff028224 */ /* 0x004fca00010e0602 */
        /* <DEDUP_REMOVED lines=19> */
[----:B0-----:R-:W-:-:S04]  /*1c0f0*/  @!P0 LEA R3, P2, R9, R3, 0x1 ;  /* 0x0000000309038211 */ /* 0x001fc800078408ff */
[----:B--2---:R-:W-:-:S04]  /*1c100*/  @!P0 IADD3.X R2, RZ, R2, RZ, P2, !PT ;  /* 0x00000002ff028210 */ /* 0x004fc800017fe4ff */
        /* <DEDUP_REMOVED lines=24> */
[----:B------:R-:W-:Y:S02]  /*1c290*/  ISETP.GE.AND P0, PT, R6, R5, PT ;  /* 0x000000050600720c */ /* 0x000fe40003f06270 */
[----:B------:R-:W-:Y:S01]  /*1c2a0*/  IADD3 R6, R17, 0x60, RZ ;  /* 0x0000006011067810 */ /* 0x000fe20007ffe0ff */
        /* <DEDUP_REMOVED lines=11> */
[----:B------:R-:W3:Y:S04]  /*1c360*/  SHFL.IDX PT, R4, R4, 0x7, 0x181f ;  /* 0x00f81f0004047f89 */ /* 0x000ee800000e0000 */
[----:B------:R-:W4:Y:S01]  /*1c370*/  SHFL.IDX PT, R0, R0, 0x7, 0x181f ;  /* 0x00f81f0000007f89 */ /* 0x000f2200000e0000 */
[----:B0-----:R-:W-:-:S05]  /*1c380*/  @!P0 LEA R3, P2, R9, R3, 0x1 ;  /* 0x0000000309038211 */ /* 0x001fca00078408ff */
[----:B--2---:R-:W-:-:S05]  /*1c390*/  @!P0 IMAD.X R2, RZ, RZ, R2, P2 ;  /* 0x000000ffff028224 */ /* 0x004fca00010e0602 */
[----:B------:R-:W-:-:S04]  /*1c3a0*/  @!P0 LOP3.LUT R3, R3, R2, RZ, 0x3c, !PT ;  /* 0x0000000203038212 */ /* 0x000fc800078e3cff */
[----:B------:R-:W-:-:S04]  /*1c3b0*/  @!P0 LOP3.LUT R2, R3, R2, RZ, 0x3c, !PT ;  /* 0x0000000203028212 */ /* 0x000fc800078e3cff */
[----:B------:R-:W-:-:S05]  /*1c3c0*/  @!P0 LOP3.LUT R3, R3, R2, RZ, 0x3c, !PT ;  /* 0x0000000203038212 */ /* 0x000fca00078e3cff */
[----:B---34-:R2:W-:Y:S02]  /*1c3d0*/  @!P0 LDGSTS.E.BYPASS.LTC128B.128 [R8+0x1b400], desc[UR42][R2.64], !P1 ;  /* 0x1b40000002088fae */ /* 0x0185e4000c901d6a */
.L_x_14798:
        /* <DEDUP_REMOVED lines=10> */
.L_x_14611:
        /* <DEDUP_REMOVED lines=18> */
.L_x_14799:
[----:B------:R-:W-:Y:S05]  /*1c5a0*/  BSYNC B0 ;  /* 0x0000000000007941 */ /* 0x000fea0003800000 */
.L_x_14612:
[----:B------:R-:W-:-:S05]  /*1c5b0*/  IMAD.U32 R0, RZ, RZ, UR38 ;  /* 0x00000026ff007e24 */ /* 0x000fca000f8e00ff */
[----:B------:R-:W-:-:S13]  /*1c5c0*/  ISETP.NE.AND P0, PT, R0, 0x3, PT ;  /* 0x000000030000780c */ /* 0x000fda0003f05270 */
[----:B------:R-:W-:Y:S05]  /*1c5d0*/  @!P0 BRA `(.L_x_14614) ;  /* 0x0000000000048947 */ /* 0x000fea0003800000 */
[----:B------:R-:W-:Y:S01]  /*1c5e0*/  BPT.TRAP 0x1 ;  /* 0x000000040000795c */ /* 0x000fe20000300000 */
.L_x_14614:
[----:B0-----:R-:W-:Y:S01]  /*1c5f0*/  SHF.L.U32 R3, R26, 0x1f, RZ ;  /* 0x0000001f1a037819 */ /* 0x001fe200000006ff */
[----:B------:R-:W-:Y:S03]  /*1c600*/  BSSY B0, `(.L_x_14615) ;  /* 0x0000003000007945 */ /* 0x000fe60003800000 */
[----:B------:R-:W0:Y:S02]  /*1c610*/  SYNCS.PHASECHK.TRANS64.TRYWAIT P0, [R32+URZ+0x22860], R3 ;  /* 0x02286003200075a7 */ /* 0x000e24000800017f */
[----:B0-----:R-:W-:Y:S05]  /*1c620*/  @!P0 BRA `(.L_x_14616) ;  /* 0x0000006000408947 */ /* 0x001fea0003800000 */
.L_x_14800:
[----:B------:R-:W-:Y:S05]  /*1c630*/  BSYNC B0 ;  /* 0x0000000000007941 */ /* 0x000fea0003800000 */
.L_x_14615:
[----:B------:R-:W2:Y:S01]  /*1c640*/  LDL.LU R0, [R1+0x28] ;  /* 0x0000280001007983 */ /* 0x000ea20000300800 */
[----:B------:R-:W-:Y:S01]  /*1c650*/  ULDC.64 UR4, c[0x0][0x328] ;  /* 0x0000ca0000047ab9 */ /* 0x000fe20000000a00 */
[----:B------:R-:W-:Y:S02]  /*1c660*/  ULDC.64 UR6, c[0x0][0x318] ;  /* 0x0000c60000067ab9 */ /* 0x000fe40000000a00 */
[----:B------:R-:W3:Y:S01]  /*1c670*/  LDL.LU R4, [R1+0x2c] ;  /* 0x00002c0001047983 */ /* 0x000ee20000300800 */
[----:B0-----:R-:W-:-:S04]  /*1c680*/  IMAD.WIDE.U32 R2, R37, UR4, RZ ;  /* 0x0000000425027c25 */ /* 0x001fc8000f8e00ff */
[----:B--2---:R-:W-:-:S04]  /*1c690*/  IMAD R0, R0, UR4, RZ ;  /* 0x0000000400007c24 */ /* 0x004fc8000f8e02ff */
[----:B------:R-:W-:Y:S01]  /*1c6a0*/  IMAD R5, R37, UR5, R0 ;  /* 0x0000000525057c24 */ /* 0x000fe2000f8e0200 */
[----:B------:R-:W-:-:S04]  /*1c6b0*/  ULDC.64 UR4, c[0x0][0x338] ;  /* 0x0000ce0000047ab9 */ /* 0x000fc80000000a00 */
[----:B------:R-:W-:Y:S01]  /*1c6c0*/  IADD3 R3, R3, R5, RZ ;  /* 0x0000000503037210 */ /* 0x000fe20007ffe0ff */
[----:B---3--:R-:W-:Y:S02]  /*1c6d0*/  IMAD R5, R4, UR4, RZ ;  /* 0x0000000404057c24 */ /* 0x008fe4000f8e02ff */
[----:B------:R-:W-:Y:S02]  /*1c6e0*/  IMAD R4, R25, 0x6000, R29 ;  /* 0x0000600019047824 */ /* 0x000fe400078e021d */
        /* <DEDUP_REMOVED lines=14> */
[----:B------:R-:W2:Y:S01]  /*1c7d0*/  SHFL.IDX PT, R14, R5, RZ, 0x181f ;  /* 0x00181fff050e7589 */ /* 0x000ea200000e0000 */
[----:B------:R-:W-:Y:S02]  /*1c7e0*/  ISETP.NE.U32.AND P3, PT, R7, 0x1, PT ;  /* 0x000000010700780c */ /* 0x000fe40003f65070 */
[----:B------:R-:W-:Y:S01]  /*1c7f0*/  LOP3.LUT P1, RZ, R35, 0x4, RZ, 0xc0, !PT ;  /* 0x0000000423ff7812 */ /* 0x000fe2000782c0ff */
        /* <DEDUP_REMOVED lines=30> */
[----:B------:R-:W2:Y:S01]  /*1c9e0*/  SHFL.IDX PT, R14, R5, 0x3, 0x181f ;  /* 0x00781f00050e7f89 */ /* 0x000ea200000e0000 */
[----:B0-----:R-:W-:Y:S02]  /*1c9f0*/  IADD3.X R3, RZ, R3, RZ, P4, !PT ;  /* 0x00000003ff037210 */ /* 0x001fe400027fe4ff */
        /* <DEDUP_REMOVED lines=9> */
[----:B------:R-:W-:Y:S04]  /*1ca90*/  SHFL.IDX PT, R14, R5, 0x4, 0x181f ;  /* 0x00981f00050e7f89 */ /* 0x000fe800000e0000 */
[----:B0-----:R-:W0:Y:S02]  /*1caa0*/  SHFL.IDX PT, R3, R6, 0x3, 0x181f ;  /* 0x00781f0006037f89 */ /* 0x001e2400000e0000 */
[----:B0-----:R-:W-:Y:S01]  /*1cab0*/  IMAD.X R9, RZ, RZ, R3, P4 ;  /* 0x000000ffff097224 */ /* 0x001fe200020e0603 */
[C---:B------:R-:W-:Y:S01]  /*1cac0*/  ISETP.LT.OR P4, PT, R33.reuse, 0x31, P3 ;  /* 0x000000312100780c */ /* 0x040fe20001f81670 */
[----:B------:R-:W0:Y:S04]  /*1cad0*/  SHFL.IDX PT, R3, R6, 0x4, 0x181f ;  /* 0x00981f0006037f89 */ /* 0x000e2800000e0000 */
[----:B------:R-:W2:Y:S08]  /*1cae0*/  SHFL.IDX PT, R6, R6, 0x5, 0x181f ;  /* 0x00b81f0006067f89 */ /* 0x000eb000000e0000 */
        /* <DEDUP_REMOVED lines=8> */
[----:B------:R3:W4:Y:S02]  /*1cb70*/  SHFL.IDX PT, R14, R5, 0x5, 0x181f ;  /* 0x00b81f00050e7f89 */ /* 0x00072400000e0000 */
        /* <DEDUP_REMOVED lines=9> */
.L_x_14814:
[C---:B------:R-:W-:Y:S02]  /*1cc10*/  ISETP.LT.OR P3, PT, R33.reuse, 0x51, P3 ;  /* 0x000000512100780c */ /* 0x040fe40001f61670 */
[C---:B------:R-:W-:Y:S02]  /*1cc20*/  ISETP.LT.OR P2, PT, R33.reuse, 0x51, !P2 ;  /* 0x000000512100780c */ /* 0x040fe40005741670 */
[C---:B------:R-:W-:Y:S02]  /*1cc30*/  ISETP.LT.OR P1, PT, R33.reuse, 0x51, !P1 ;  /* 0x000000512100780c */ /* 0x040fe40004f21670 */
[----:B0--3--:R-:W-:Y:S02]  /*1cc40*/  IADD3 R2, P4, R14, R0, RZ ;  /* 0x000000000e027210 */ /* 0x009fe40007f9e0ff */
        /* <DEDUP_REMOVED lines=11> */
.L_x_14618:
        /* <DEDUP_REMOVED lines=11> */
.L_x_14619:
[----:B------:R-:W2:Y:S01]  /*1cdb0*/  LDL.LU R2, [R1+0x20] ;  /* 0x0000200001027983 */ /* 0x000ea20000300800 */
[----:B------:R0:W-:Y:S01]  /*1cdc0*/  SYNCS.ARRIVE.TRANS64.A1T0 RZ, [R32+URZ+0x22850], RZ ;  /* 0x022850ff20ff79a7 */ /* 0x0001e2000810003f */
[----:B------:R-:W-:Y:S01]  /*1cdd0*/  BSSY B0, `(.L_x_14620) ;  /* 0x00000dc000007945 */ /* 0x000fe20003800000 */
[----:B--2---:R-:W-:-:S05]  /*1cde0*/  VIADD R10, R2, 0xfffffffe ;  /* 0xfffffffe020a7836 */ /* 0x004fca0000000000 */
[----:B------:R-:W-:-:S13]  /*1cdf0*/  ISETP.GE.AND P0, PT, R10, R30, PT ;  /* 0x0000001e0a00720c */ /* 0x000fda0003f06270 */
[----:B0-----:R-:W-:Y:S05]  /*1ce00*/  @!P0 BRA `(.L_x_14621) ;  /* 0x0000000c00608947 */ /* 0x001fea0003800000 */
.L_x_14634:
[----:B0-----:R-:W0:Y:S01]  /*1ce10*/  S2R R2, SR_TID.X ;  /* 0x0000000000027919 */ /* 0x001e220000002100 */
[----:B------:R-:W2:Y:S01]  /*1ce20*/  LDC R8, c[0x0][0x430] ;  /* 0x00010c00ff087b82 */ /* 0x000ea20000000800 */
[----:B------:R-:W-:Y:S01]  /*1ce30*/  IMAD R9, R10, 0x60, R31 ;  /* 0x000000600a097824 */ /* 0x000fe200078e021f */
[----:B---3--:R-:W3:Y:S01]  /*1ce40*/  S2R R4, SR_TID.X ;  /* 0x0000000000047919 */ /* 0x008ee20000002100 */
[----:B------:R-:W-:Y:S01]  /*1ce50*/  VIADD R25, R25, 0x1 ;  /* 0x0000000119197836 */ /* 0x000fe20000000000 */
[----:B--2---:R-:W-:Y:S02]  /*1ce60*/  ISETP.NE.AND P0, PT, R8, 0x1, PT ;  /* 0x000000010800780c */ /* 0x004fe40003f05270 */
[----:B0-----:R-:W-:Y:S01]  /*1ce70*/  LOP3.LUT R2, R2, 0x7f, RZ, 0xc0, !PT ;  /* 0x0000007f02027812 */ /* 0x001fe200078ec0ff */
[----:B---3--:R-:W-:-:S03]  /*1ce80*/  IMAD.SHL.U32 R4, R4, 0x10, RZ ;  /* 0x0000001004047824 */ /* 0x008fc600078e00ff */
[----:B------:R-:W-:-:S07]  /*1ce90*/  SHF.R.U32.HI R2, RZ, 0x3, R2 ;  /* 0x00000003ff027819 */ /* 0x000fce0000011602 */
[----:B------:R-:W0:Y:S01]  /*1cea0*/  @P0 LDC R3, c[0x0][0x438] ;  /* 0x00010e00ff030b82 */ /* 0x000e220000000800 */
[----:B------:R-:W-:-:S04]  /*1ceb0*/  LOP3.LUT R4, R2, 0x70, R4, 0xf8, !PT ;  /* 0x0000007002047812 */ /* 0x000fc800078ef804 */
[----:B------:R-:W-:-:S03]  /*1cec0*/  ISETP.GT.U32.AND P1, PT, R4, 0x5f, PT ;  /* 0x0000005f0400780c */ /* 0x000fc60003f24070 */
[----:B------:R-:W2:Y:S01]  /*1ced0*/  @P0 LDC R2, c[0x0][0x434] ;  /* 0x00010d00ff020b82 */ /* 0x000ea20000000800 */
[----:B------:R-:W-:-:S05]  /*1cee0*/  IADD3 R9, R4, R9, RZ ;  /* 0x0000000904097210 */ /* 0x000fca0007ffe0ff */
[----:B------:R-:W-:-:S04]  /*1cef0*/  IMAD.MOV.U32 R11, RZ, RZ, R9 ;  /* 0x000000ffff0b7224 */ /* 0x000fc800078e0009 */
[----:B------:R-:W3:Y:S08]  /*1cf00*/  @!P1 LDC.64 R4, c[0x0][0x428] ;  /* 0x00010a00ff049b82 */ /* 0x000ef00000000a00 */
[----:B----4-:R-:W4:Y:S01]  /*1cf10*/  @!P1 LDC.64 R6, c[0x0][0x418] ;  /* 0x00010600ff069b82 */ /* 0x010f220000000a00 */
[----:B--2---:R-:W-:-:S05]  /*1cf20*/  @P0 IMAD.HI.U32 R2, R9, R2, RZ ;  /* 0x0000000209020227 */ /* 0x004fca00078e00ff */
[----:B0-----:R-:W-:-:S04]  /*1cf30*/  @P0 SHF.R.U32.HI R11, RZ, R3, R2 ;  /* 0x00000003ff0b0219 */ /* 0x001fc80000011602 */
[----:B------:R-:W-:Y:S01]  /*1cf40*/  @!P1 SHF.R.S32.HI R3, RZ, 0x1f, R11 ;  /* 0x0000001fff039819 */ /* 0x000fe2000001140b */
[----:B---3--:R-:W-:-:S04]  /*1cf50*/  @!P1 IMAD R2, R34, R4, RZ ;  /* 0x0000000422029224 */ /* 0x008fc800078e02ff */
[----:B------:R-:W-:Y:S02]  /*1cf60*/  @!P1 IMAD R5, R28, R5, R2 ;  /* 0x000000051c059224 */ /* 0x000fe400078e0202 */
[----:B------:R-:W-:-:S04]  /*1cf70*/  @!P1 IMAD.MOV.U32 R2, RZ, RZ, R11 ;  /* 0x000000ffff029224 */ /* 0x000fc800078e000b */
[----:B------:R-:W-:-:S04]  /*1cf80*/  @!P1 IMAD.WIDE.U32 R2, R28, R4, R2 ;  /* 0x000000041c029225 */ /* 0x000fc800078e0002 */
[----:B------:R-:W-:Y:S01]  /*1cf90*/  @!P1 IMAD.IADD R5, R5, 0x1, R3 ;  /* 0x0000000105059824 */ /* 0x000fe200078e0203 */
[C---:B----4-:R-:W-:Y:S01]  /*1cfa0*/  @!P1 LEA R6, P0, R2.reuse, R6, 0x2 ;  /* 0x0000000602069211 */ /* 0x050fe200078010ff */
[----:B------:R-:W-:Y:S01]  /*1cfb0*/  IMAD.MOV.U32 R4, RZ, RZ, RZ ;  /* 0x000000ffff047224 */ /* 0x000fe200078e00ff */
[----:B------:R-:W-:Y:S02]  /*1cfc0*/  MOV R12, UR38 ;  /* 0x00000026000c7c02 */ /* 0x000fe40008000f00 */
        /* <DEDUP_REMOVED lines=10> */
[----:B------:R-:W-:-:S02]  /*1d070*/  IMAD R5, R8, R5, R9 ;  /* 0x0000000508057224 */ /* 0x000fc400078e0209 */
[----:B------:R-:W-:Y:S01]  /*1d080*/  VIADD R10, R10, 0xffffffff ;  /* 0xffffffff0a0a7836 */ /* 0x000fe20000000000 */
[----:B------:R-:W-:Y:S01]  /*1d090*/  ISETP.GT.AND P2, PT, R3, R30, PT ;  /* 0x0000001e0300720c */ /* 0x000fe20003f44270 */
[----:B0-----:R-:W-:-:S12]  /*1d0a0*/  @!P1 BRA `(.L_x_14622) ;  /* 0x0000000000049947 */ /* 0x001fd80003800000 */
[----:B------:R-:W-:Y:S01]  /*1d0b0*/  BPT.TRAP 0x1 ;  /* 0x000000040000795c */ /* 0x000fe20000300000 */
.L_x_14622:
[----:B------:R-:W-:Y:S01]  /*1d0c0*/  IMAD R6, R25, 0x8, R22 ;  /* 0x0000000819067824 */ /* 0x000fe200078e0216 */
[----:B------:R-:W-:Y:S01]  /*1d0d0*/  SHF.L.U32 R21, R26, 0x1f, RZ ;  /* 0x0000001f1a157819 */ /* 0x000fe200000006ff */
[----:B------:R-:W-:Y:S01]  /*1d0e0*/  BSSY B1, `(.L_x_14623) ;  /* 0x0000004000017945 */ /* 0x000fe20003800000 */
[----:B------:R-:W-:Y:S02]  /*1d0f0*/  SHF.R.S32.HI R17, RZ, 0x1f, R5 ;  /* 0x0000001fff117819 */ /* 0x000fe40000011405 */
[----:B------:R-:W0:Y:S02]  /*1d100*/  SYNCS.PHASECHK.TRANS64.TRYWAIT P0, [R6+URZ+0x22840], R21 ;  /* 0x02284015060075a7 */ /* 0x000e24000800017f */
[----:B0-----:R-:W-:Y:S05]  /*1d110*/  @!P0 BRA `(.L_x_14624) ;  /* 0x0000005c00e08947 */ /* 0x001fea0003800000 */
.L_x_14815:
[----:B------:R-:W-:Y:S05]  /*1d120*/  BSYNC B1 ;  /* 0x0000000000017941 */ /* 0x000fea0003800000 */
.L_x_14623:
        /* <DEDUP_REMOVED lines=21> */
[----:B------:R-:W2:Y:S01]  /*1d280*/  SHFL.IDX PT, R2, R8, RZ, 0x181f ;  /* 0x00181fff08027589 */ /* 0x000ea200000e0000 */
[----:B------:R-:W-:-:S03]  /*1d290*/  LEA R7, R7, R22, 0x1 ;  /* 0x0000001607077211 */ /* 0x000fc600078e08ff */
[----:B------:R-:W3:Y:S01]  /*1d2a0*/  SHFL.IDX PT, R3, R9, RZ, 0x181f ;  /* 0x00181fff09037589 */ /* 0x000ee200000e0000 */
[----:B--2---:R-:W-:-:S05]  /*1d2b0*/  IADD3 R2, P0, R2, R0, RZ ;  /* 0x0000000002027210 */ /* 0x004fca0007f1e0ff */
[----:B---3--:R-:W-:-:S05]  /*1d2c0*/  IMAD.X R3, RZ, RZ, R3, P0 ;  /* 0x000000ffff037224 */ /* 0x008fca00000e0603 */
[----:B------:R-:W-:Y:S01]  /*1d2d0*/  @!PT LDS RZ, [RZ] ;  /* 0x00000000fffff984 */ /* 0x000fe20000000800 */
[----:B------:R2:W-:Y:S04]  /*1d2e0*/  LDGSTS.E.BYPASS.LTC128B.128 [R7+0x1c400], desc[UR42][R2.64], !P1 ;  /* 0x1c40000002077fae */ /* 0x0005e8000c901d6a */
[----:B--2---:R-:W2:Y:S04]  /*1d2f0*/  SHFL.IDX PT, R2, R8, 0x1, 0x181f ;  /* 0x00381f0008027f89 */ /* 0x004ea800000e0000 */
[----:B------:R-:W3:Y:S01]  /*1d300*/  SHFL.IDX PT, R3, R9, 0x1, 0x181f ;  /* 0x00381f0009037f89 */ /* 0x000ee200000e0000 */
[----:B--2---:R-:W-:-:S05]  /*1d310*/  IADD3 R2, P0, R2, R0, RZ ;  /* 0x0000000002027210 */ /* 0x004fca0007f1e0ff */
[----:B---3--:R-:W-:-:S05]  /*1d320*/  IMAD.X R3, RZ, RZ, R3, P0 ;  /* 0x000000ffff037224 */ /* 0x008fca00000e0603 */
        /* <DEDUP_REMOVED lines=12> */
[----:B------:R-:W3:Y:S04]  /*1d3f0*/  SHFL.IDX PT, R3, R9, 0x4, 0x181f ;  /* 0x00981f0009037f89 */ /* 0x000ee800000e0000 */
[----:B------:R-:W4:Y:S01]  /*1d400*/  SHFL.IDX PT, R9, R9, 0x5, 0x181f ;  /* 0x00b81f0009097f89 */ /* 0x000f2200000e0000 */
[----:B--2---:R-:W-:-:S05]  /*1d410*/  IADD3 R2, P0, R2, R0, RZ ;  /* 0x0000000002027210 */ /* 0x004fca0007f1e0ff */
[----:B---3--:R-:W-:-:S05]  /*1d420*/  IMAD.X R3, RZ, RZ, R3, P0 ;  /* 0x000000ffff037224 */ /* 0x008fca00000e0603 */
[----:B------:R2:W-:Y:S04]  /*1d430*/  LDGSTS.E.BYPASS.LTC128B.128 [R7+0x1e400], desc[UR42][R2.64], !P1 ;  /* 0x1e40000002077fae */ /* 0x0005e8000c901d6a */
[----:B--2-4-:R2:W3:Y:S02]  /*1d440*/  SHFL.IDX PT, R2, R8, 0x5, 0x181f ;  /* 0x00b81f0008027f89 */ /* 0x0144e400000e0000 */
.L_x_14829:
[----:B---3--:R-:W-:-:S05]  /*1d450*/  IADD3 R2, P0, R2, R0, RZ ;  /* 0x0000000002027210 */ /* 0x008fca0007f1e0ff */
[----:B------:R-:W-:Y:S01]  /*1d460*/  IMAD.X R3, RZ, RZ, R9, P0 ;  /* 0x000000ffff037224 */ /* 0x000fe200000e0609 */
[----:B------:R-:W-:-:S04]  /*1d470*/  PLOP3.LUT P0, PT, PT, PT, PT, 0x80, 0x0 ;  /* 0x000000000000781c */ /* 0x000fc80003f0f070 */
[----:B------:R-:W-:Y:S01]  /*1d480*/  @!PT LDS RZ, [RZ] ;  /* 0x00000000fffff984 */ /* 0x000fe20000000800 */
[----:B------:R-:W-:Y:S01]  /*1d490*/  @!PT LDS RZ, [RZ] ;  /* 0x00000000fffff984 */ /* 0x000fe20000000800 */
[----:B------:R-:W-:Y:S01]  /*1d4a0*/  @!PT LDS RZ, [RZ] ;  /* 0x00000000fffff984 */ /* 0x000fe20000000800 */
[----:B------:R3:W-:Y:S01]  /*1d4b0*/  LDGSTS.E.BYPASS.LTC128B.128 [R7+0x1ec00], desc[UR42][R2.64], !P1 ;  /* 0x1ec0000002077fae */ /* 0x0007e2000c901d6a */
[----:B------:R-:W-:-:S08]  /*1d4c0*/  NOP ;  /* 0x0000000000007918 */ /* 0x000fd00000000000 */
.L_x_14626:
[----:B------:R-:W-:Y:S02]  /*1d4d0*/  PLOP3.LUT P1, PT, P1, P0, PT, 0xa2, 0x0 ;  /* 0x000000000000781c */ /* 0x000fe40000f21472 */
[----:B------:R-:W-:-:S08]  /*1d4e0*/  @P0 R2UR P1, UR4, R6 ;  /* 0x00000000060402ca */ /* 0x000fd00000020000 */
[----:B------:R-:W-:-:S05]  /*1d4f0*/  @P0 PLOP3.LUT P0, PT, P1, PT, PT, 0x80, 0x0 ;  /* 0x000000000000081c */ /* 0x000fca0000f0f070 */
[----:B------:R-:W-:Y:S01]  /*1d500*/  @!P1 SYNCS.ARRIVE.TRANS64.RED.A0T1 RZ, [UR4+0x22830], RZ ;  /* 0x022830ffffff99a7 */ /* 0x000fe20008200404 */
[----:B------:R-:W-:Y:S07]  /*1d510*/  @!P1 ARRIVES.LDGSTSBAR.64.TRANSCNT [UR4+0x22830] ;  /* 0x02283000ff0099b0 */ /* 0x000fee0008000a84 */
[----:B------:R-:W-:Y:S05]  /*1d520*/  @P0 BRA.U.ANY `(.L_x_14626) ;  /* 0xfffffffd00e80947 */ /* 0x000fea000393ffff */
[----:B------:R-:W-:Y:S01]  /*1d530*/  NOP ;  /* 0x0000000000007918 */ /* 0x000fe20000000000 */
[----:B---3--:R-:W-:-:S05]  /*1d540*/  IMAD.U32 R2, RZ, RZ, UR38 ;  /* 0x00000026ff027e24 */ /* 0x008fca000f8e00ff */
[----:B------:R-:W-:-:S13]  /*1d550*/  ISETP.NE.AND P3, PT, R2, 0x3, PT ;  /* 0x000000030200780c */ /* 0x000fda0003f65270 */
[----:B------:R-:W-:Y:S05]  /*1d560*/  @!P3 BRA `(.L_x_14627) ;  /* 0x000000000004b947 */ /* 0x000fea0003800000 */
[----:B------:R-:W-:Y:S01]  /*1d570*/  BPT.TRAP 0x1 ;  /* 0x000000040000795c */ /* 0x000fe20000300000 */
.L_x_14627:
[----:B------:R3:W-:Y:S01]  /*1d580*/  SYNCS.ARRIVE.TRANS64.A1T0 RZ, [R6+URZ+0x22830], RZ ;  /* 0x022830ff06ff79a7 */ /* 0x0007e2000810003f */
[----:B------:R-:W-:Y:S05]  /*1d590*/  @!P3 BRA `(.L_x_14628) ;  /* 0x000000000004b947 */ /* 0x000fea0003800000 */
[----:B------:R-:W-:Y:S01]  /*1d5a0*/  BPT.TRAP 0x1 ;  /* 0x000000040000795c */ /* 0x000fe20000300000 */
.L_x_14628:
[----:B------:R-:W4:Y:S01]  /*1d5b0*/  SYNCS.PHASECHK.TRANS64.TRYWAIT P0, [R6+URZ+0x22860], R21 ;  /* 0x02286015060075a7 */ /* 0x000f22000800017f */
[----:B------:R-:W-:Y:S04]  /*1d5c0*/  BSSY B1, `(.L_x_14629) ;  /* 0x0000002000017945 */ /* 0x000fe80003800000 */
[----:B----4-:R-:W-:Y:S05]  /*1d5d0*/  @!P0 BRA `(.L_x_14630) ;  /* 0x0000006000688947 */ /* 0x010fea0003800000 */
.L_x_14830:
[----:B------:R-:W-:Y:S05]  /*1d5e0*/  BSYNC B1 ;  /* 0x0000000000017941 */ /* 0x000fea0003800000 */
.L_x_14629:
        /* <DEDUP_REMOVED lines=10> */
[----:B------:R-:W-:Y:S01]  /*1d690*/  IMAD R5, R20, UR4, RZ ;  /* 0x0000000414057c24 */ /* 0x000fe2000f8e02ff */
[----:B------:R-:W-:Y:S01]  /*1d6a0*/  IADD3 R3, R3, R7, RZ ;  /* 0x0000000703037210 */ /* 0x000fe20007ffe0ff */
        /* <DEDUP_REMOVED lines=8> */
[----:B--2---:R-:W-:-:S04]  /*1d730*/  LEA R8, P0, R2, UR6, 0x1 ;  /* 0x0000000602087c11 */ /* 0x004fc8000f8008ff */
[----:B------:R-:W-:Y:S01]  /*1d740*/  LEA.HI.X R9, R2, UR7, R9, 0x1, P0 ;  /* 0x0000000702097c11 */ /* 0x000fe200080f0c09 */
[----:B------:R-:W-:Y:S08]  /*1d750*/  BRA.DIV UR4, `(.L_x_14631) ;  /* 0x00000062041c7947 */ /* 0x000ff0000b800000 */
[----:B------:R-:W2:Y:S01]  /*1d760*/  SHFL.IDX PT, R14, R8, RZ, 0x181f ;  /* 0x00181fff080e7589 */ /* 0x000ea200000e0000 */
[----:B------:R-:W-:-:S03]  /*1d770*/  IMAD R7, R7, 0x2, R22 ;  /* 0x0000000207077824 */ /* 0x000fc600078e0216 */
[----:B------:R-:W5:Y:S04]  /*1d780*/  SHFL.IDX PT, R3, R9, RZ, 0x181f ;  /* 0x00181fff09037589 */ /* 0x000f6800000e0000 */
[----:B------:R-:W-:Y:S04]  /*1d790*/  SHFL.IDX PT, R5, R9, 0x1, 0x181f ;  /* 0x00381f0009057f89 */ /* 0x000fe800000e0000 */
[----:B------:R-:W-:Y:S01]  /*1d7a0*/  SHFL.IDX PT, R17, R9, 0x2, 0x181f ;  /* 0x00581f0009117f89 */ /* 0x000fe200000e0000 */
[----:B--2---:R-:W-:-:S03]  /*1d7b0*/  IADD3 R2, P0, R14, R0, RZ ;  /* 0x000000000e027210 */ /* 0x004fc60007f1e0ff */
[----:B------:R-:W2:Y:S02]  /*1d7c0*/  SHFL.IDX PT, R14, R8, 0x1, 0x181f ;  /* 0x00381f00080e7f89 */ /* 0x000ea400000e0000 */
[----:B-----5:R-:W-:-:S05]  /*1d7d0*/  IMAD.X R3, RZ, RZ, R3, P0 ;  /* 0x000000ffff037224 */ /* 0x020fca00000e0603 */
[----:B------:R-:W-:Y:S04]  /*1d7e0*/  LDGSTS.E.BYPASS.LTC128B.128 [R7+0x400], desc[UR42][R2.64], !P5 ;  /* 0x0040000002077fae */ /* 0x000fe8000e901d6a */
[----:B------:R-:W-:Y:S04]  /*1d7f0*/  LDGSTS.E.BYPASS.LTC128B.128 [R7+0x3400], desc[UR42][R2.64+0x80], !P4 ;  /* 0x0340008002077fae */ /* 0x000fe8000e101d6a */
[----:B------:R-:W-:Y:S04]  /*1d800*/  LDGSTS.E.BYPASS.LTC128B.128 [R7+0x6400], desc[UR42][R2.64+0x100], !P3 ;  /* 0x0640010002077fae */ /* 0x000fe8000d901d6a */
[----:B------:R5:W-:Y:S01]  /*1d810*/  LDGSTS.E.BYPASS.LTC128B.128 [R7+0x9400], desc[UR42][R2.64+0x180], !P1 ;  /* 0x0940018002077fae */ /* 0x000be2000c901d6a */
[----:B--2---:R-:W-:-:S03]  /*1d820*/  IADD3 R4, P0, R14, R0, RZ ;  /* 0x000000000e047210 */ /* 0x004fc60007f1e0ff */
[----:B------:R-:W5:Y:S02]  /*1d830*/  SHFL.IDX PT, R14, R8, 0x2, 0x181f ;  /* 0x00581f00080e7f89 */ /* 0x000f6400000e0000 */
[----:B------:R-:W-:-:S05]  /*1d840*/  IMAD.X R5, RZ, RZ, R5, P0 ;  /* 0x000000ffff057224 */ /* 0x000fca00000e0605 */
[----:B------:R-:W-:Y:S04]  /*1d850*/  LDGSTS.E.BYPASS.LTC128B.128 [R7+0xc00], desc[UR42][R4.64], !P5 ;  /* 0x00c0000004077fae */ /* 0x000fe8000e901d6a */
[----:B------:R-:W-:Y:S04]  /*1d860*/  LDGSTS.E.BYPASS.LTC128B.128 [R7+0x3c00], desc[UR42][R4.64+0x80], !P4 ;  /* 0x03c0008004077fae */ /* 0x000fe8000e101d6a */
[----:B------:R-:W-:Y:S04]  /*1d870*/  LDGSTS.E.BYPASS.LTC128B.128 [R7+0x6c00], desc[UR42][R4.64+0x100], !P3 ;  /* 0x06c0010004077fae */ /* 0x000fe8000d901d6a */
[----:B------:R2:W-:Y:S01]  /*1d880*/  LDGSTS.E.BYPASS.LTC128B.128 [R7+0x9c00], desc[UR42][R4.64+0x180], !P1 ;  /* 0x09c0018004077fae */ /* 0x0005e2000c901d6a */
[----:B-----5:R-:W-:-:S03]  /*1d890*/  IADD3 R2, P0, R14, R0, RZ ;  /* 0x000000000e027210 */ /* 0x020fc60007f1e0ff */
[----:B------:R-:W5:Y:S02]  /*1d8a0*/  SHFL.IDX PT, R14, R8, 0x3, 0x181f ;  /* 0x00781f00080e7f89 */ /* 0x000f6400000e0000 */
[----:B------:R-:W-:Y:S02]  /*1d8b0*/  IMAD.X R3, RZ, RZ, R17, P0 ;  /* 0x000000ffff037224 */ /* 0x000fe400000e0611 */
[----:B------:R-:W-:Y:S04]  /*1d8c0*/  SHFL.IDX PT, R17, R9, 0x4, 0x181f ;  /* 0x00981f0009117f89 */ /* 0x000fe800000e0000 */
[----:B--2---:R-:W2:Y:S04]  /*1d8d0*/  SHFL.IDX PT, R5, R9, 0x3, 0x181f ;  /* 0x00781f0009057f89 */ /* 0x004ea800000e0000 */
[----:B------:R-:W-:Y:S04]  /*1d8e0*/  LDGSTS.E.BYPASS.LTC128B.128 [R7+0x1400], desc[UR42][R2.64], !P5 ;  /* 0x0140000002077fae */ /* 0x000fe8000e901d6a */
[----:B------:R-:W-:Y:S04]  /*1d8f0*/  LDGSTS.E.BYPASS.LTC128B.128 [R7+0x4400], desc[UR42][R2.64+0x80], !P4 ;  /* 0x0440008002077fae */ /* 0x000fe8000e101d6a */
[----:B------:R-:W-:Y:S01]  /*1d900*/  LDGSTS.E.BYPASS.LTC128B.128 [R7+0x7400], desc[UR42][R2.64+0x100], !P3 ;  /* 0x0740010002077fae */ /* 0x000fe2000d901d6a */
[----:B-----5:R-:W-:-:S03]  /*1d910*/  IADD3 R4, P0, R14, R0, RZ ;  /* 0x000000000e047210 */ /* 0x020fc60007f1e0ff */
[----:B------:R5:W-:Y:S04]  /*1d920*/  LDGSTS.E.BYPASS.LTC128B.128 [R7+0xa400], desc[UR42][R2.64+0x180], !P1 ;  /* 0x0a40018002077fae */ /* 0x000be8000c901d6a */
[----:B------:R-:W5:Y:S01]  /*1d930*/  SHFL.IDX PT, R14, R8, 0x4, 0x181f ;  /* 0x00981f00080e7f89 */ /* 0x000f6200000e0000 */
[----:B--2---:R-:W-:-:S03]  /*1d940*/  IMAD.X R5, RZ, RZ, R5, P0 ;  /* 0x000000ffff057224 */ /* 0x004fc600000e0605 */
[----:B------:R-:W2:Y:S04]  /*1d950*/  SHFL.IDX PT, R9, R9, 0x5, 0x181f ;  /* 0x00b81f0009097f89 */ /* 0x000ea800000e0000 */
[----:B------:R0:W-:Y:S04]  /*1d960*/  LDGSTS.E.BYPASS.LTC128B.128 [R7+0x1c00], desc[UR42][R4.64], !P5 ;  /* 0x01c0000004077fae */ /* 0x0001e8000e901d6a */
[----:B------:R0:W-:Y:S04]  /*1d970*/  LDGSTS.E.BYPASS.LTC128B.128 [R7+0x4c00], desc[UR42][R4.64+0x80], !P4 ;  /* 0x04c0008004077fae */ /* 0x0001e8000e101d6a */
[----:B------:R0:W-:Y:S04]  /*1d980*/  LDGSTS.E.BYPASS.LTC128B.128 [R7+0x7c00], desc[UR42][R4.64+0x100], !P3 ;  /* 0x07c0010004077fae */ /* 0x0001e8000d901d6a */
[----:B------:R0:W-:Y:S01]  /*1d990*/  LDGSTS.E.BYPASS.LTC128B.128 [R7+0xac00], desc[UR42][R4.64+0x180], !P1 ;  /* 0x0ac0018004077fae */ /* 0x0001e2000c901d6a */
[----:B-----5:R-:W-:-:S03]  /*1d9a0*/  IADD3 R2, P0, R14, R0, RZ ;  /* 0x000000000e027210 */ /* 0x020fc60007f1e0ff */
[----:B------:R0:W0:Y:S01]  /*1d9b0*/  SHFL.IDX PT, R14, R8, 0x5, 0x181f ;  /* 0x00b81f00080e7f89 */ /* 0x00002200000e0000 */
[----:B------:R-:W-:-:S05]  /*1d9c0*/  IADD3.X R3, RZ, R17, RZ, P0, !PT ;  /* 0x00000011ff037210 */ /* 0x000fca00007fe4ff */
[----:B------:R0:W-:Y:S04]  /*1d9d0*/  LDGSTS.E.BYPASS.LTC128B.128 [R7+0x2400], desc[UR42][R2.64], !P5 ;  /* 0x0240000002077fae */ /* 0x0001e8000e901d6a */
[----:B------:R0:W-:Y:S04]  /*1d9e0*/  LDGSTS.E.BYPASS.LTC128B.128 [R7+0x5400], desc[UR42][R2.64+0x80], !P4 ;  /* 0x0540008002077fae */ /* 0x0001e8000e101d6a */
[----:B------:R0:W-:Y:S04]  /*1d9f0*/  LDGSTS.E.BYPASS.LTC128B.128 [R7+0x8400], desc[UR42][R2.64+0x100], !P3 ;  /* 0x0840010002077fae */ /* 0x0001e8000d901d6a */
[----:B--2---:R0:W-:Y:S02]  /*1da00*/  LDGSTS.E.BYPASS.LTC128B.128 [R7+0xb400], desc[UR42][R2.64+0x180], !P1 ;  /* 0x0b40018002077fae */ /* 0x0041e4000c901d6a */
.L_x_14844:
        /* <DEDUP_REMOVED lines=11> */
.L_x_14632:
        /* <DEDUP_REMOVED lines=11> */
.L_x_14633:
[----:B------:R0:W-:Y:S01]  /*1db70*/  SYNCS.ARRIVE.TRANS64.A1T0 RZ, [R6+URZ+0x22850], RZ ;  /* 0x022850ff06ff79a7 */ /* 0x0001e2000810003f */
[----:B------:R-:W-:Y:S05]  /*1db80*/  @P2 BRA `(.L_x_14634) ;  /* 0xfffffff000a02947 */ /* 0x000fea000383ffff */
.L_x_14621:
[----:B------:R-:W-:Y:S05]  /*1db90*/  BSYNC B0 ;  /* 0x0000000000007941 */ /* 0x000fea0003800000 */
.L_x_14620:
        /* <DEDUP_REMOVED lines=10> */
[----:B------:R-:W5:Y:S01]  /*1dc40*/  LDC.64 R2, c[0x0][0xc60] ;  /* 0x00031800ff027b82 */ /* 0x000f620000000a00 */
[----:B------:R-:W2:Y:S02]  /*1dc50*/  FLO.U32 R0, UR4 ;  /* 0x0000000400007d00 */ /* 0x000ea400080e0000 */
[----:B--2---:R-:W-:-:S06]  /*1dc60*/  ISETP.EQ.U32.AND P1, PT, R0, R7, PT ;  /* 0x000000070000720c */ /* 0x004fcc0003f22070 */
[----:B------:R-:W5:Y:S07]  /*1dc70*/  POPC R7, UR4 ;  /* 0x0000000400077d09 */ /* 0x000f6e0008000000 */
[----:B-----5:R-:W2:Y:S01]  /*1dc80*/  @P1 ATOMG.E.ADD.STRONG.GPU PT, R3, desc[UR42][R2.64], R7 ;  /* 0x00000007020319a8 */ /* 0x020ea200081ee1ea */
[----:B------:R-:W5:Y:S02]  /*1dc90*/  S2R R4, SR_LTMASK ;  /* 0x0000000000047919 */ /* 0x000f640000003900 */
[----:B-----5:R-:W-:-:S04]  /*1dca0*/  LOP3.LUT R4, R4, UR4, RZ, 0xc0, !PT ;  /* 0x0000000404047c12 */ /* 0x020fc8000f8ec0ff */
[----:B------:R-:W5:Y:S01]  /*1dcb0*/  POPC R9, R4 ;  /* 0x0000000400097309 */ /* 0x000f620000000000 */
[----:B--2---:R-:W5:Y:S02]  /*1dcc0*/  SHFL.IDX PT, R0, R3, R0, 0x1f ;  /* 0x00001f0003007589 */ /* 0x004f6400000e0000 */
[----:B-----5:R-:W-:-:S07]  /*1dcd0*/  IADD3 R16, R0, UR37, R9 ;  /* 0x0000002500107c10 */ /* 0x020fce000fffe009 */
.L_x_14636:
[----:B------:R-:W-:Y:S05]  /*1dce0*/  BSYNC B0 ;  /* 0x0000000000007941 */ /* 0x000fea0003800000 */
.L_x_14635:
[----:B------:R-:W-:Y:S02]  /*1dcf0*/  LOP3.LUT R26, R26, R5, RZ, 0x3c, !PT ;  /* 0x000000051a1a7212 */ /* 0x000fe400078e3cff */
[----:B------:R-:W-:-:S07]  /*1dd00*/  SEL R25, R25, RZ, P0 ;  /* 0x000000ff19197207 */ /* 0x000fce0000000000 */
.L_x_14595:
[----:B------:R-:W-:Y:S05]  /*1dd10*/  BSYNC B7 ;  /* 0x0000000000077941 */ /* 0x000fea0003800000 */
.L_x_14593:
        /* <DEDUP_REMOVED lines=8> */
[----:B------:R2:W0:Y:S01]  /*1dda0*/  LDS.128 R16, [R22+0x228d0] ;  /* 0x0228d00016107984 */ /* 0x0004220000000c00 */
[----:B------:R-:W-:Y:S06]  /*1ddb0*/  BAR.ARV 0x4, 0x180 ;  /* 0x0106000000007b1d */ /* 0x000fec0000002000 */
[----:B------:R-:W-:Y:S05]  /*1ddc0*/  BRA `(.L_x_14638) ;  /* 0x0000000c00d47947 */ /* 0x000fea0003800000 */
.L_x_14637:
        /* <DEDUP_REMOVED lines=9> */
[----:B------:R-:W5:Y:S01]  /*1de60*/  @!P1 LDC.64 R4, c[0x0][0xc78] ;  /* 0x00031e00ff049b82 */ /* 0x000f620000000a00 */
[----:B--2---:R-:W-:-:S05]  /*1de70*/  @!P1 IMAD.WIDE R2, R7, 0x4, R2 ;  /* 0x0000000407029825 */ /* 0x004fca00078e0202 */
[----:B0--34-:R5:W2:Y:S02]  /*1de80*/  @!P1 LDG.E R6, desc[UR42][R2.64] ;  /* 0x0000002a02069981 */ /* 0x019aa4000c1e1900 */
        /* <DEDUP_REMOVED lines=10> */
[----:B--2---:R-:W-:Y:S01]  /*1df30*/  @!P1 MOV R17, R6 ;  /* 0x0000000600119202 */ /* 0x004fe20000000f00 */
[----:B------:R-:W-:-:S02]  /*1df40*/  IMAD.MOV.U32 R6, RZ, RZ, RZ ;  /* 0x000000ffff067224 */ /* 0x000fc400078e00ff */
        /* <DEDUP_REMOVED lines=19> */
.L_x_14854:
[----:B------:R-:W-:Y:S02]  /*1e080*/  ULDC UR4, c[0x0][0xc38] ;  /* 0x00030e0000047ab9 */ /* 0x000fe40000000800 */
[----:B------:R-:W-:-:S04]  /*1e090*/  IMAD.U32 R5, RZ, RZ, UR4 ;  /* 0x00000004ff057e24 */ /* 0x000fc8000f8e00ff */
[----:B--2---:R-:W-:-:S04]  /*1e0a0*/  IMAD R14, R14, R5, RZ ;  /* 0x000000050e0e7224 */ /* 0x004fc800078e02ff */
[----:B------:R-:W-:-:S05]  /*1e0b0*/  IMAD.IADD R7, R7, 0x1, R14 ;  /* 0x0000000107077824 */ /* 0x000fca00078e020e */
[----:B------:R-:W-:-:S13]  /*1e0c0*/  ISETP.GT.AND P6, PT, R7, R0, PT ;  /* 0x000000000700720c */ /* 0x000fda0003fc4270 */
[----:B------:R-:W-:Y:S05]  /*1e0d0*/  @P6 BRA `(.L_x_14640) ;  /* 0x0000000000a46947 */ /* 0x000fea0003800000 */
.L_x_14643:
        /* <DEDUP_REMOVED lines=13> */
[----:B--2---:R-:W-:Y:S01]  /*1e1b0*/  @!P6 IMAD.WIDE R2, R9, 0x4, R4 ;  /* 0x000000040902e825 */ /* 0x004fe200078e0204 */
[----:B------:R-:W-:-:S06]  /*1e1c0*/  MOV R4, RZ ;  /* 0x000000ff00047202 */ /* 0x000fcc0000000f00 */
        /* <DEDUP_REMOVED lines=20> */
.L_x_14862:
[----:B------:R-:W-:Y:S02]  /*1e310*/  ULDC UR4, c[0x0][0xc38] ;  /* 0x00030e0000047ab9 */ /* 0x000fe40000000800 */
[----:B------:R-:W-:-:S04]  /*1e320*/  IMAD.U32 R5, RZ, RZ, UR4 ;  /* 0x00000004ff057e24 */ /* 0x000fc8000f8e00ff */
[----:B--2---:R-:W-:-:S05]  /*1e330*/  IMAD R14, R14, R5, RZ ;  /* 0x000000050e0e7224 */ /* 0x004fca00078e02ff */
[----:B------:R-:W-:-:S04]  /*1e340*/  IADD3 R7, R14, R7, RZ ;  /* 0x000000070e077210 */ /* 0x000fc80007ffe0ff */
[----:B------:R-:W-:-:S13]  /*1e350*/  ISETP.GT.AND P6, PT, R7, R0, PT ;  /* 0x000000000700720c */ /* 0x000fda0003fc4270 */
[----:B------:R-:W-:Y:S05]  /*1e360*/  @!P6 BRA `(.L_x_14643) ;  /* 0xfffffffc005ce947 */ /* 0x000fea000383ffff */
.L_x_14640:
        /* <DEDUP_REMOVED lines=10> */
.L_x_14867:
[----:B------:R-:W-:-:S13]  /*1e410*/  ISETP.NE.AND P0, PT, R3, RZ, PT ;  /* 0x000000ff0300720c */ /* 0x000fda0003f05270 */
[----:B------:R-:W-:Y:S05]  /*1e420*/  @!P0 BRA `(.L_x_14645) ;  /* 0x0000000000108947 */ /* 0x000fea0003800000 */
[----:B------:R-:W-:Y:S01]  /*1e430*/  UMOV UR4, 0xffffffff ;  /* 0xffffffff00047882 */ /* 0x000fe20000000000 */
[----:B--2---:R-:W-:Y:S02]  /*1e440*/  VIADD R12, R12, 0xffffffff ;  /* 0xffffffff0c0c7836 */ /* 0x004fe40000000000 */
[----:B------:R-:W-:Y:S05]  /*1e450*/  BRA.DIV UR4, `(.L_x_14646) ;  /* 0x0000006204f47947 */ /* 0x000fea000b800000 */
[----:B------:R2:W0:Y:S02]  /*1e460*/  SHFL.IDX PT, R6, R2, R12, 0x1f ;  /* 0x00001f0c02067589 */ /* 0x00042400000e0000 */
.L_x_14645:
        /* <DEDUP_REMOVED lines=8> */
[----:B0-----:R-:W2:Y:S08]  /*1e4f0*/  MUFU.RCP R7, R7 ;  /* 0x0000000700077308 */ /* 0x001eb00000001000 */
[----:B---3--:R-:W-:Y:S01]  /*1e500*/  MUFU.RCP R8, R8 ;  /* 0x0000000800087308 */ /* 0x008fe20000001000 */
[----:B--2---:R-:W-:Y:S01]  /*1e510*/  VIADD R2, R7, 0xffffffe ;  /* 0x0ffffffe07027836 */ /* 0x004fe20000000000 */
[----:B------:R-:W-:-:S06]  /*1e520*/  IABS R7, R17 ;  /* 0x0000001100077213 */ /* 0x000fcc0000000000 */
[----:B------:R0:W2:Y:S02]  /*1e530*/  F2I.FTZ.U32.TRUNC.NTZ R3, R2 ;  /* 0x0000000200037305 */ /* 0x0000a4000021f000 */
[----:B0-----:R-:W-:Y:S01]  /*1e540*/  MOV R2, RZ ;  /* 0x000000ff00027202 */ /* 0x001fe20000000f00 */
[----:B--2---:R-:W-:-:S04]  /*1e550*/  IMAD.MOV R10, RZ, RZ, -R3 ;  /* 0x000000ffff0a7224 */ /* 0x004fc800078e0a03 */
        /* <DEDUP_REMOVED lines=18> */
[----:B------:R-:W-:Y:S02]  /*1e680*/  IABS R3, R4 ;  /* 0x0000000400037213 */ /* 0x000fe40000000000 */
[----:B------:R-:W-:Y:S02]  /*1e690*/  ISETP.GE.AND P2, PT, R2, RZ, PT ;  /* 0x000000ff0200720c */ /* 0x000fe40003f46270 */
[----:B------:R-:W-:Y:S01]  /*1e6a0*/  @P0 IADD3 R7, R7, 0x1, RZ ;  /* 0x0000000107070810 */ /* 0x000fe20007ffe0ff */
        /* <DEDUP_REMOVED lines=18> */
[--C-:B------:R-:W-:Y:S02]  /*1e7d0*/  IMAD R4, R4, R2, R7.reuse ;  /* 0x0000000204047224 */ /* 0x100fe400078e0207 */
[----:B------:R-:W-:Y:S02]  /*1e7e0*/  IMAD.MOV R2, RZ, RZ, -R7 ;  /* 0x000000ffff027224 */ /* 0x000fe400078e0a07 */
[----:B------:R-:W-:Y:S02]  /*1e7f0*/  IMAD R18, R4, 0x10000, R5 ;  /* 0x0001000004127824 */ /* 0x000fe400078e0205 */
[----:B------:R-:W-:Y:S01]  /*1e800*/  IMAD R2, R17, R2, R0 ;  /* 0x0000000211027224 */ /* 0x000fe200078e0200 */
[----:B------:R-:W-:Y:S06]  /*1e810*/  BRA `(.L_x_14648) ;  /* 0x0000000000f07947 */ /* 0x000fec0003800000 */
.L_x_14647:
        /* <DEDUP_REMOVED lines=9> */
[----:B------:R-:W1:Y:S02]  /*1e8b0*/  F2I.FTZ.U32.TRUNC.NTZ R3, R9 ;  /* 0x0000000900037305 */ /* 0x000e64000021f000 */
[----:B-1----:R-:W-:-:S04]  /*1e8c0*/  IMAD.MOV R11, RZ, RZ, -R3 ;  /* 0x000000ffff0b7224 */ /* 0x002fc800078e0a03 */
        /* <DEDUP_REMOVED lines=49> */
.L_x_14648:
[----:B------:R-:W-:-:S05]  /*1ebe0*/  LOP3.LUT R2, RZ, R2, RZ, 0x33, !PT ;  /* 0x00000002ff027212 */ /* 0x000fca00078e33ff */
[----:B------:R-:W-:Y:S01]  /*1ebf0*/  IMAD.IADD R17, R17, 0x1, R2 ;  /* 0x0000000111117824 */ /* 0x000fe200078e0202 */
[----:B------:R-:W-:Y:S06]  /*1ec00*/  BRA `(.L_x_14649) ;  /* 0x00000000001c7947 */ /* 0x000fec0003800000 */
.L_x_14641:
[----:B------:R-:W-:Y:S01]  /*1ec10*/  UMOV UR4, URZ ;  /* 0x0000003f00047c82 */ /* 0x000fe20008000000 */
[----:B------:R-:W-:Y:S01]  /*1ec20*/  UMOV UR5, URZ ;  /* 0x0000003f00057c82 */ /* 0x000fe20008000000 */
[----:B------:R-:W-:Y:S01]  /*1ec30*/  ULDC UR6, c[0x0][0xc3c] ;  /* 0x00030f0000067ab9 */ /* 0x000fe20000000800 */
[----:B------:R-:W-:Y:S02]  /*1ec40*/  IMAD.MOV.U32 R16, RZ, RZ, R0 ;  /* 0x000000ffff107224 */ /* 0x000fe400078e0000 */
[----:B------:R-:W-:Y:S02]  /*1ec50*/  IMAD.U32 R17, RZ, RZ, UR4 ;  /* 0x00000004ff117e24 */ /* 0x000fe4000f8e00ff */
[----:B------:R-:W-:Y:S02]  /*1ec60*/  IMAD.U32 R18, RZ, RZ, UR5 ;  /* 0x00000005ff127e24 */ /* 0x000fe4000f8e00ff */
[----:B------:R-:W-:-:S07]  /*1ec70*/  IMAD.U32 R19, RZ, RZ, UR6 ;  /* 0x00000006ff137e24 */ /* 0x000fce000f8e00ff */
.L_x_14649:
        /* <DEDUP_REMOVED lines=10> */
.L_x_14638:
[----:B------:R-:W-:Y:S02]  /*1ed20*/  ULDC UR4, c[0x0][0xc3c] ;  /* 0x00030f0000047ab9 */ /* 0x000fe40000000800 */
[----:B0-----:R-:W-:-:S13]  /*1ed30*/  ISETP.GE.AND P0, PT, R19, UR4, PT ;  /* 0x0000000413007c0c */ /* 0x001fda000bf06270 */
[----:B------:R-:W-:Y:S05]  /*1ed40*/  @!P0 BRA `(.L_x_14650) ;  /* 0xffffff9800ec8947 */ /* 0x000fea000383ffff */
[----:B------:R-:W-:Y:S05]  /*1ed50*/  BSYNC B8 ;  /* 0x0000000000087941 */ /* 0x000fea0003800000 */
.L_x_14547:
[----:B------:R-:W5:Y:S01]  /*1ed60*/  LDL.LU R0, [R1+0x24] ;  /* 0x0000240001007983 */ /* 0x000f620000300800 */
[----:B------:R-:W-:Y:S01]  /*1ed70*/  BSSY B0, `(.L_x_14651) ;  /* 0x000000b000007945 */ /* 0x000fe20003800000 */
[----:B------:R-:W0:Y:S01]  /*1ed80*/  S2R R5, SR_CgaCtaId ;  /* 0x0000000000057919 */ /* 0x000e220000008800 */
[----:B-----5:R-:W-:-:S04]  /*1ed90*/  IADD3 R0, R0, 0x1, RZ ;  /* 0x0000000100007810 */ /* 0x020fc80007ffe0ff */
        /* <DEDUP_REMOVED lines=8> */
.L_x_14870:
[----:B------:R-:W-:Y:S05]  /*1ee20*/  BSYNC B0 ;  /* 0x0000000000007941 */ /* 0x000fea0003800000 */
.L_x_14651:
[----:B------:R-:W-:-:S03]  /*1ee30*/  UMOV UR4, 0xffffffff ;  /* 0xffffffff00047882 */ /* 0x000fc60000000000 */
[----:B------:R-:W-:Y:S05]  /*1ee40*/  BRA.DIV UR4, `(.L_x_14653) ;  /* 0x0000005a04b47947 */ /* 0x000fea000b800000 */
[----:B0-----:R-:W0:Y:S02]  /*1ee50*/  S2R R0, SR_TID.X ;  /* 0x0000000000007919 */ /* 0x001e240000002100 */
[----:B0-----:R-:W-:-:S04]  /*1ee60*/  SHF.R.U32.HI R0, RZ, 0x5, R0 ;  /* 0x00000005ff007819 */ /* 0x001fc80000011600 */
[----:B------:R-:W-:-:S05]  /*1ee70*/  LOP3.LUT R0, R0, 0x3, RZ, 0xc0, !PT ;  /* 0x0000000300007812 */ /* 0x000fca00078ec0ff */
[----:B------:R0:W1:Y:S02]  /*1ee80*/  SHFL.IDX PT, R14, R0, RZ, 0x1f ;  /* 0x00001fff000e7589 */ /* 0x00006400000e0000 */
.L_x_14873:
[----:B-1----:R-:W-:-:S13]  /*1ee90*/  ISETP.NE.AND P0, PT, R14, RZ, PT ;  /* 0x000000ff0e00720c */ /* 0x002fda0003f05270 */
[----:B------:R-:W-:Y:S05]  /*1eea0*/  @P0 BRA `(.L_x_14365) ;  /* 0x0000000000880947 */ /* 0x000fea0003800000 */
[----:B------:R-:W-:-:S03]  /*1eeb0*/  UMOV UR4, 0xffffffff ;  /* 0xffffffff00047882 */ /* 0x000fc60000000000 */
[----:B------:R-:W-:Y:S05]  /*1eec0*/  BRA.DIV UR4, `(.L_x_14654) ;  /* 0x0000005a04c87947 */ /* 0x000fea000b800000 */
[----:B------:R-:W-:-:S13]  /*1eed0*/  ELECT P6, URZ, PT ;  /* 0x00000000003f782f */ /* 0x000fda00038c0000 */
.L_x_14876:
[----:B------:R-:W-:Y:S05]  /*1eee0*/  @!P6 BRA `(.L_x_14365) ;  /* 0x000000000078e947 */ /* 0x000fea0003800000 */
[----:B------:R-:W-:-:S06]  /*1eef0*/  ULOP3.LUT UR4, UR36, 0x2, URZ, 0xfc, !UPT ;  /* 0x0000000224047892 */ /* 0x000fcc000f8efc3f */
[----:B0-----:R-:W-:-:S05]  /*1ef00*/  IMAD.U32 R0, RZ, RZ, UR4 ;  /* 0x00000004ff007e24 */ /* 0x001fca000f8e00ff */
[----:B------:R-:W-:-:S13]  /*1ef10*/  ISETP.NE.AND P0, PT, R0, 0x3, PT ;  /* 0x000000030000780c */ /* 0x000fda0003f05270 */
[----:B------:R-:W-:Y:S05]  /*1ef20*/  @!P0 BRA `(.L_x_14655) ;  /* 0x0000000000048947 */ /* 0x000fea0003800000 */
[----:B------:R-:W-:Y:S01]  /*1ef30*/  BPT.TRAP 0x1 ;  /* 0x000000040000795c */ /* 0x000fe20000300000 */
.L_x_14655:
[C---:B------:R-:W-:Y:S01]  /*1ef40*/  IMAD R5, R25.reuse, 0x8, R4 ;  /* 0x0000000819057824 */ /* 0x040fe200078e0204 */
[----:B------:R-:W-:Y:S01]  /*1ef50*/  SHF.L.U32 R0, R26, 0x1f, RZ ;  /* 0x0000001f1a007819 */ /* 0x000fe200000006ff */
[----:B------:R-:W-:-:S03]  /*1ef60*/  VIADD R25, R25, 0x1 ;  /* 0x0000000119197836 */ /* 0x000fc60000000000 */
[----:B------:R-:W0:Y:S02]  /*1ef70*/  SYNCS.PHASECHK.TRANS64.TRYWAIT P1, [R5+URZ+0x22840], R0 ;  /* 0x02284000050075a7 */ /* 0x000e24000802017f */
[----:B------:R-:W-:-:S04]  /*1ef80*/  ISETP.NE.AND P2, PT, R25, 0x2, PT ;  /* 0x000000021900780c */ /* 0x000fc80003f45270 */
[----:B------:R-:W-:Y:S01]  /*1ef90*/  SEL R3, RZ, 0x1, P2 ;  /* 0x00000001ff037807 */ /* 0x000fe20001000000 */
[----:B0-----:R-:W-:Y:S08]  /*1efa0*/  @!P1 BRA `(.L_x_14656) ;  /* 0x0000005800b09947 */ /* 0x001ff00003800000 */
.L_x_14877:
[----:B------:R-:W-:Y:S02]  /*1efb0*/  SEL R25, R25, RZ, P2 ;  /* 0x000000ff19197207 */ /* 0x000fe40001000000 */
[----:B------:R-:W-:Y:S01]  /*1efc0*/  LOP3.LUT R2, R26, R3, RZ, 0x3c, !PT ;  /* 0x000000031a027212 */ /* 0x000fe200078e3cff */
[----:B------:R-:W-:Y:S06]  /*1efd0*/  @!P0 BRA `(.L_x_14657) ;  /* 0x0000000000048947 */ /* 0x000fec0003800000 */
[----:B------:R-:W-:Y:S01]  /*1efe0*/  BPT.TRAP 0x1 ;  /* 0x000000040000795c */ /* 0x000fe20000300000 */
.L_x_14657:
[----:B------:R-:W-:Y:S01]  /*1eff0*/  IMAD R25, R25, 0x8, R4 ;  /* 0x0000000819197824 */ /* 0x000fe200078e0204 */
[----:B------:R-:W-:-:S04]  /*1f000*/  SHF.L.U32 R2, R2, 0x1f, RZ ;  /* 0x0000001f02027819 */ /* 0x000fc800000006ff */
[----:B------:R-:W1:Y:S02]  /*1f010*/  SYNCS.PHASECHK.TRANS64.TRYWAIT P1, [R25+URZ+0x22840], R2 ;  /* 0x02284002190075a7 */ /* 0x000e64000802017f */
[----:B-1----:R-:W-:Y:S05]  /*1f020*/  @!P1 BRA `(.L_x_14658) ;  /* 0x0000005800a49947 */ /* 0x002fea0003800000 */
.L_x_14878:
[----:B------:R-:W-:Y:S05]  /*1f030*/  @!P0 BRA `(.L_x_14659) ;  /* 0x0000000000048947 */ /* 0x000fea0003800000 */
[----:B------:R-:W-:Y:S01]  /*1f040*/  BPT.TRAP 0x1 ;  /* 0x000000040000795c */ /* 0x000fe20000300000 */
.L_x_14659:
[----:B------:R-:W5:Y:S02]  /*1f050*/  SYNCS.PHASECHK.TRANS64.TRYWAIT P1, [R5+URZ+0x22860], R0 ;  /* 0x02286000050075a7 */ /* 0x000f64000802017f */
[----:B-----5:R-:W-:Y:S05]  /*1f060*/  @!P1 BRA `(.L_x_14660) ;  /* 0x0000005800a89947 */ /* 0x020fea0003800000 */
.L_x_14879:
[----:B------:R-:W-:Y:S05]  /*1f070*/  @!P0 BRA `(.L_x_14661) ;  /* 0x0000000000048947 */ /* 0x000fea0003800000 */
[----:B------:R-:W-:Y:S01]  /*1f080*/  BPT.TRAP 0x1 ;  /* 0x000000040000795c */ /* 0x000fe20000300000 */
.L_x_14661:
[----:B------:R0:W0:Y:S02]  /*1f090*/  SYNCS.PHASECHK.TRANS64.TRYWAIT P0, [R25+URZ+0x22860], R2 ;  /* 0x02286002190075a7 */ /* 0x000024000800017f */
[----:B0-----:R-:W-:Y:S05]  /*1f0a0*/  @!P0 NANOSLEEP.SYNCS 0x989680 ;  /* 0x009896800000895d */ /* 0x001fea0003900000 */
[----:B------:R-:W0:Y:S02]  /*1f0b0*/  @!P0 SYNCS.PHASECHK.TRANS64 P0, [R25+URZ+0x22860], R2 ;  /* 0x02286002190085a7 */ /* 0x000e24000800007f */
[----:B0-----:R-:W-:Y:S05]  /*1f0c0*/  @!P0 BRA `(.L_x_14661) ;  /* 0xfffffffc00f08947 */ /* 0x001fea000383ffff */
.L_x_14365:
[----:B------:R-:W-:Y:S05]  /*1f0d0*/  BSYNC B9 ;  /* 0x0000000000097941 */ /* 0x000fea0003800000 */
.L_x_14362:
[----:B------:R-:W-:Y:S05]  /*1f0e0*/  EXIT ;  /* 0x000000000000794d */ /* 0x000fea0003800000 */
.L_x_14385:
[----:B0-----:R0:W1:Y:S02]  /*1f0f0*/  SYNCS.PHASECHK.TRANS64.TRYWAIT P5, [R87+URZ+0x22890], R93 ;  /* 0x0228905d570075a7 */ /* 0x00106400080a017f */
[----:B-1----:R-:W-:Y:S05]  /*1f100*/  @!P5 NANOSLEEP.SYNCS 0x989680 ;  /* 0x009896800000d95d */ /* 0x002fea0003900000 */
[----:B------:R-:W1:Y:S02]  /*1f110*/  @!P5 SYNCS.PHASECHK.TRANS64 P5, [R87+URZ+0x22890], R93 ;  /* 0x0228905d5700d5a7 */ /* 0x000e6400080a007f */
[----:B-1----:R-:W-:Y:S05]  /*1f120*/  @!P5 BRA `(.L_x_14385) ;  /* 0xfffffffc00f0d947 */ /* 0x002fea000383ffff */
[----:B------:R-:W-:Y:S05]  /*1f130*/  BRA `(.L_x_14662) ;  /* 0xfffffe4400d07947 */ /* 0x000fea000383ffff */
.L_x_14386:
        /* <DEDUP_REMOVED lines=8> */
.L_x_14664:
[----:B------:R-:W-:Y:S05]  /*1f1c0*/  BSYNC B1 ;  /* 0x0000000000017941 */ /* 0x000fea0003800000 */
.L_x_14663:
        /* <DEDUP_REMOVED lines=8> */
.L_x_14665:
[----:B------:R-:W-:Y:S05]  /*1f250*/  BRA `(.L_x_14666) ;  /* 0xfffffe44009c7947 */ /* 0x000fea000383ffff */
.L_x_14395:
[----:B------:R-:W-:Y:S01]  /*1f260*/  BSSY B1, `(.L_x_14667) ;  /* 0x0000008000017945 */ /* 0x000fe20003800000 */
[----:B0---4-:R-:W-:Y:S02]  /*1f270*/  IMAD.MOV.U32 R13, RZ, RZ, R97 ;  /* 0x000000ffff0d7224 */ /* 0x011fe400078e0061 */
[----:B------:R-:W-:Y:S02]  /*1f280*/  IMAD.MOV.U32 R12, RZ, RZ, 0x1 ;  /* 0x00000001ff0c7424 */ /* 0x000fe400078e00ff */
[----:B------:R-:W-:Y:S02]  /*1f290*/  IMAD.MOV.U32 R11, RZ, RZ, 0x1c1f ;  /* 0x00001c1fff0b7424 */ /* 0x000fe400078e00ff */
[----:B------:R-:W-:-:S07]  /*1f2a0*/  IMAD.MOV.U32 R15, RZ, RZ, -0x1 ;  /* 0xffffffffff0f7424 */ /* 0x000fce00078e00ff */
[----:B-123--:R-:W-:Y:S05]  /*1f2b0*/  WARPSYNC.COLLECTIVE R15, `(.L_x_14668) ;  /* 0x000000000f087348 */ /* 0x00efea0003c00000 */
[----:B---3--:R0:W3:Y:S02]  /*1f2c0*/  SHFL.IDX P6, R14, R13, R12, R11 ;  /* 0x0000000c0d0e7389 */ /* 0x0080e400000c000b */
[----:B0123--:R-:W-:Y:S01]  /*1f2d0*/  ENDCOLLECTIVE ;  /* 0x000000000000791b */ /* 0x00ffe20003800000 */
.L_x_14668:
[----:B------:R-:W-:Y:S05]  /*1f2e0*/  BSYNC B1 ;  /* 0x0000000000017941 */ /* 0x000fea0003800000 */
.L_x_14667:
        /* <DEDUP_REMOVED lines=8> */
.L_x_14669:
[----:B------:R-:W-:Y:S05]  /*1f370*/  BRA `(.L_x_14670) ;  /* 0xfffffe4c00187947 */ /* 0x000fea000383ffff */
.L_x_14405:
[----:B-1----:R1:W2:Y:S02]  /*1f380*/  SYNCS.PHASECHK.TRANS64.TRYWAIT P4, [R87+URZ+0x22890], R93 ;  /* 0x0228905d570075a7 */ /* 0x0022a4000808017f */
[----:B--2---:R-:W-:Y:S05]  /*1f390*/  @!P4 NANOSLEEP.SYNCS 0x989680 ;  /* 0x009896800000c95d */ /* 0x004fea0003900000 */
[----:B------:R-:W2:Y:S02]  /*1f3a0*/  @!P4 SYNCS.PHASECHK.TRANS64 P4, [R87+URZ+0x22890], R93 ;  /* 0x0228905d5700c5a7 */ /* 0x000ea4000808007f */
[----:B--2---:R-:W-:Y:S05]  /*1f3b0*/  @!P4 BRA `(.L_x_14405) ;  /* 0xfffffffc00f0c947 */ /* 0x004fea000383ffff */
[----:B------:R-:W-:Y:S05]  /*1f3c0*/  BRA `(.L_x_14671) ;  /* 0xfffffe5400e07947 */ /* 0x000fea000383ffff */
.L_x_14406:
        /* <DEDUP_REMOVED lines=8> */
.L_x_14673:
[----:B------:R-:W-:Y:S05]  /*1f450*/  BSYNC B1 ;  /* 0x0000000000017941 */ /* 0x000fea0003800000 */
.L_x_14672:
        /* <DEDUP_REMOVED lines=8> */
.L_x_14674:
[----:B------:R-:W-:Y:S01]  /*1f4e0*/  IMAD.MOV.U32 R98, RZ, RZ, R14 ;  /* 0x000000ffff627224 */ /* 0x000fe200078e000e */
[----:B------:R-:W-:Y:S06]  /*1f4f0*/  BRA `(.L_x_14675) ;  /* 0xfffffe5400ac7947 */ /* 0x000fec000383ffff */
.L_x_14411:
        /* <DEDUP_REMOVED lines=8> */
.L_x_14677:
[----:B------:R-:W-:Y:S05]  /*1f580*/  BSYNC B1 ;  /* 0x0000000000017941 */ /* 0x000fea0003800000 */
.L_x_14676:
        /* <DEDUP_REMOVED lines=8> */
.L_x_14678:
[----:B------:R-:W-:Y:S01]  /*1f610*/  IMAD.MOV.U32 R96, RZ, RZ, R14 ;  /* 0x000000ffff607224 */ /* 0x000fe200078e000e */
[----:B------:R-:W-:Y:S06]  /*1f620*/  BRA `(.L_x_14679) ;  /* 0xfffffe5c00447947 */ /* 0x000fec000383ffff */
.L_x_14416:
[----:B0-----:R0:W1:Y:S02]  /*1f630*/  SYNCS.PHASECHK.TRANS64.TRYWAIT P2, [R87+URZ+0x22890], R93 ;  /* 0x0228905d570075a7 */ /* 0x001064000804017f */
[----:B-1----:R-:W-:Y:S05]  /*1f640*/  @!P2 NANOSLEEP.SYNCS 0x989680 ;  /* 0x009896800000a95d */ /* 0x002fea0003900000 */
[----:B------:R-:W1:Y:S02]  /*1f650*/  @!P2 SYNCS.PHASECHK.TRANS64 P2, [R87+URZ+0x22890], R93 ;  /* 0x0228905d5700a5a7 */ /* 0x000e64000804007f */
[----:B-1----:R-:W-:Y:S05]  /*1f660*/  @!P2 BRA `(.L_x_14416) ;  /* 0xfffffffc00f0a947 */ /* 0x002fea000383ffff */
[----:B------:R-:W-:Y:S05]  /*1f670*/  BRA `(.L_x_14680) ;  /* 0xfffffe64003c7947 */ /* 0x000fea000383ffff */
.L_x_14417:
        /* <DEDUP_REMOVED lines=8> */
.L_x_14682:
[----:B------:R-:W-:Y:S05]  /*1f700*/  BSYNC B1 ;  /* 0x0000000000017941 */ /* 0x000fea0003800000 */
.L_x_14681:
        /* <DEDUP_REMOVED lines=8> */
.L_x_14683:
[----:B------:R-:W-:Y:S01]  /*1f790*/  IMAD.MOV.U32 R7, RZ, RZ, R14 ;  /* 0x000000ffff077224 */ /* 0x000fe200078e000e */
[----:B------:R-:W-:Y:S06]  /*1f7a0*/  BRA `(.L_x_14684) ;  /* 0xfffffe6400587947 */ /* 0x000fec000383ffff */
.L_x_14420:
        /* <DEDUP_REMOVED lines=8> */
.L_x_14686:
[----:B------:R-:W-:Y:S05]  /*1f830*/  BSYNC B1 ;  /* 0x0000000000017941 */ /* 0x000fea0003800000 */
.L_x_14685:
        /* <DEDUP_REMOVED lines=8> */
.L_x_14687:
[----:B------:R-:W-:Y:S01]  /*1f8c0*/  MOV R7, R14 ;  /* 0x0000000e00077202 */ /* 0x000fe20000000f00 */
[----:B------:R-:W-:Y:S06]  /*1f8d0*/  BRA `(.L_x_14688) ;  /* 0xfffffe6400547947 */ /* 0x000fec000383ffff */
.L_x_14424:
[----:B---3--:R3:W4:Y:S02]  /*1f8e0*/  SYNCS.PHASECHK.TRANS64.TRYWAIT P3, [R87+URZ+0x228b0], R93 ;  /* 0x0228b05d570075a7 */ /* 0x008724000806017f */
[----:B----4-:R-:W-:Y:S05]  /*1f8f0*/  @!P3 NANOSLEEP.SYNCS 0x989680 ;  /* 0x009896800000b95d */ /* 0x010fea0003900000 */
[----:B------:R-:W4:Y:S02]  /*1f900*/  @!P3 SYNCS.PHASECHK.TRANS64 P3, [R87+URZ+0x228b0], R93 ;  /* 0x0228b05d5700b5a7 */ /* 0x000f24000806007f */
[----:B----4-:R-:W-:Y:S05]  /*1f910*/  @!P3 BRA `(.L_x_14424) ;  /* 0xfffffffc00f0b947 */ /* 0x010fea000383ffff */
[----:B------:R-:W-:Y:S05]  /*1f920*/  BRA `(.L_x_14689) ;  /* 0xfffffe6400cc7947 */ /* 0x000fea000383ffff */
.L_x_14434:
[----:B------:R-:W-:Y:S01]  /*1f930*/  BSSY B0, `(.L_x_14690) ;  /* 0x0000007000007945 */ /* 0x000fe20003800000 */
[----:B------:R-:W-:Y:S02]  /*1f940*/  IMAD.MOV.U32 R12, RZ, RZ, RZ ;  /* 0x000000ffff0c7224 */ /* 0x000fe400078e00ff */
[----:B------:R-:W-:Y:S02]  /*1f950*/  IMAD.MOV.U32 R11, RZ, RZ, 0x1f ;  /* 0x0000001fff0b7424 */ /* 0x000fe400078e00ff */
[----:B------:R-:W-:-:S07]  /*1f960*/  IMAD.MOV.U32 R15, RZ, RZ, -0x1 ;  /* 0xffffffffff0f7424 */ /* 0x000fce00078e00ff */
[----:B------:R-:W-:Y:S05]  /*1f970*/  WARPSYNC.COLLECTIVE R15, `(.L_x_14691) ;  /* 0x000000000f087348 */ /* 0x000fea0003c00000 */
[----:B------:R0:W1:Y:S02]  /*1f980*/  SHFL.IDX P6, R14, R13, R12, R11 ;  /* 0x0000000c0d0e7389 */ /* 0x00006400000c000b */
[----:B01----:R-:W-:Y:S01]  /*1f990*/  ENDCOLLECTIVE ;  /* 0x000000000000791b */ /* 0x003fe20003800000 */
.L_x_14691:
[----:B------:R-:W-:Y:S05]  /*1f9a0*/  BSYNC B0 ;  /* 0x0000000000007941 */ /* 0x000fea0003800000 */
.L_x_14690:
[----:B------:R-:W-:Y:S05]  /*1f9b0*/  BRA `(.L_x_14692) ;  /* 0xfffffe7400fc7947 */ /* 0x000fea000383ffff */
.L_x_14446:
[----:B------:R-:W-:Y:S01]  /*1f9c0*/  BSSY B1, `(.L_x_14693) ;  /* 0x0000008000017945 */ /* 0x000fe20003800000 */
[----:B0-----:R-:W-:Y:S01]  /*1f9d0*/  IMAD.MOV.U32 R13, RZ, RZ, R31 ;  /* 0x000000ffff0d7224 */ /* 0x001fe200078e001f */
[----:B------:R-:W-:Y:S01]  /*1f9e0*/  MOV R15, 0xffffffff ;  /* 0xffffffff000f7802 */ /* 0x000fe20000000f00 */
[----:B------:R-:W-:Y:S02]  /*1f9f0*/  IMAD.MOV.U32 R12, RZ, RZ, RZ ;  /* 0x000000ffff0c7224 */ /* 0x000fe400078e00ff */
[----:B------:R-:W-:-:S07]  /*1fa00*/  IMAD.MOV.U32 R11, RZ, RZ, 0x1c1f ;  /* 0x00001c1fff0b7424 */ /* 0x000fce00078e00ff */
[----:B------:R-:W-:Y:S05]  /*1fa10*/  WARPSYNC.COLLECTIVE R15, `(.L_x_14694) ;  /* 0x000000000f087348 */ /* 0x000fea0003c00000 */
[----:B------:R0:W1:Y:S02]  /*1fa20*/  SHFL.IDX P6, R14, R13, R12, R11 ;  /* 0x0000000c0d0e7389 */ /* 0x00006400000c000b */
[----:B01----:R-:W-:Y:S01]  /*1fa30*/  ENDCOLLECTIVE ;  /* 0x000000000000791b */ /* 0x003fe20003800000 */
.L_x_14694:
[----:B------:R-:W-:Y:S05]  /*1fa40*/  BSYNC B1 ;  /* 0x0000000000017941 */ /* 0x000fea0003800000 */
.L_x_14693:
        /* <DEDUP_REMOVED lines=8> */
.L_x_14695:
[----:B------:R-:W-:Y:S01]  /*1fad0*/  MOV R13, R34 ;  /* 0x00000022000d7202 */ /* 0x000fe20000000f00 */
[----:B------:R-:W-:-:S07]  /*1fae0*/  IMAD.MOV.U32 R3, RZ, RZ, R14 ;  /* 0x000000ffff037224 */ /* 0x000fce00078e000e */
[----:B------:R-:W-:Y:S05]  /*1faf0*/  WARPSYNC.COLLECTIVE R15, `(.L_x_14696) ;  /* 0x000000000f087348 */ /* 0x000fea0003c00000 */
[----:B------:R0:W1:Y:S02]  /*1fb00*/  SHFL.IDX P6, R14, R13, R12, R11 ;  /* 0x0000000c0d0e7389 */ /* 0x00006400000c000b */
[----:B01----:R-:W-:Y:S01]  /*1fb10*/  ENDCOLLECTIVE ;  /* 0x000000000000791b */ /* 0x003fe20003800000 */
.L_x_14696:
[----:B------:R-:W-:Y:S02]  /*1fb20*/  IMAD.MOV.U32 R13, RZ, RZ, R30 ;  /* 0x000000ffff0d7224 */ /* 0x000fe400078e001e */
[----:B------:R-:W-:-:S07]  /*1fb30*/  IMAD.MOV.U32 R7, RZ, RZ, R14 ;  /* 0x000000ffff077224 */ /* 0x000fce00078e000e */
[----:B------:R-:W-:Y:S05]  /*1fb40*/  WARPSYNC.COLLECTIVE R15, `(.L_x_14697) ;  /* 0x000000000f087348 */ /* 0x000fea0003c00000 */
[----:B------:R0:W1:Y:S02]  /*1fb50*/  SHFL.IDX P6, R14, R13, R12, R11 ;  /* 0x0000000c0d0e7389 */ /* 0x00006400000c000b */
[----:B01----:R-:W-:Y:S01]  /*1fb60*/  ENDCOLLECTIVE ;  /* 0x000000000000791b */ /* 0x003fe20003800000 */
.L_x_14697:
[----:B------:R-:W-:Y:S01]  /*1fb70*/  IMAD.MOV.U32 R8, RZ, RZ, R14 ;  /* 0x000000ffff087224 */ /* 0x000fe200078e000e */
[----:B------:R-:W-:Y:S06]  /*1fb80*/  BRA `(.L_x_14698) ;  /* 0xfffffe7c00747947 */ /* 0x000fec000383ffff */
.L_x_14449:
[----:B------:R-:W-:Y:S01]  /*1fb90*/  BSSY B1, `(.L_x_14699) ;  /* 0x0000008000017945 */ /* 0x000fe20003800000 */
[----:B------:R-:W-:Y:S01]  /*1fba0*/  IMAD.MOV.U32 R13, RZ, RZ, R31 ;  /* 0x000000ffff0d7224 */ /* 0x000fe200078e001f */
[----:B------:R-:W-:Y:S01]  /*1fbb0*/  MOV R15, 0xffffffff ;  /* 0xffffffff000f7802 */ /* 0x000fe20000000f00 */
[----:B------:R-:W-:Y:S02]  /*1fbc0*/  IMAD.MOV.U32 R12, RZ, RZ, 0x1 ;  /* 0x00000001ff0c7424 */ /* 0x000fe400078e00ff */
[----:B------:R-:W-:-:S07]  /*1fbd0*/  IMAD.MOV.U32 R11, RZ, RZ, 0x1c1f ;  /* 0x00001c1fff0b7424 */ /* 0x000fce00078e00ff */
[----:B-1--4-:R-:W-:Y:S05]  /*1fbe0*/  WARPSYNC.COLLECTIVE R15, `(.L_x_14700) ;  /* 0x000000000f087348 */ /* 0x012fea0003c00000 */
[----:B------:R0:W2:Y:S02]  /*1fbf0*/  SHFL.IDX P6, R14, R13, R12, R11 ;  /* 0x0000000c0d0e7389 */ /* 0x0000a400000c000b */
[----:B012-4-:R-:W-:Y:S01]  /*1fc00*/  ENDCOLLECTIVE ;  /* 0x000000000000791b */ /* 0x017fe20003800000 */
.L_x_14700:
[----:B------:R-:W-:Y:S05]  /*1fc10*/  BSYNC B1 ;  /* 0x0000000000017941 */ /* 0x000fea0003800000 */
.L_x_14699:
        /* <DEDUP_REMOVED lines=8> */
.L_x_14701:
[----:B------:R-:W-:Y:S01]  /*1fca0*/  MOV R13, R34 ;  /* 0x00000022000d7202 */ /* 0x000fe20000000f00 */
[----:B------:R-:W-:-:S07]  /*1fcb0*/  IMAD.MOV.U32 R3, RZ, RZ, R14 ;  /* 0x000000ffff037224 */ /* 0x000fce00078e000e */
[----:B------:R-:W-:Y:S05]  /*1fcc0*/  WARPSYNC.COLLECTIVE R15, `(.L_x_14702) ;  /* 0x000000000f087348 */ /* 0x000fea0003c00000 */
[----:B------:R0:W1:Y:S02]  /*1fcd0*/  SHFL.IDX P6, R14, R13, R12, R11 ;  /* 0x0000000c0d0e7389 */ /* 0x00006400000c000b */
[----:B01----:R-:W-:Y:S01]  /*1fce0*/  ENDCOLLECTIVE ;  /* 0x000000000000791b */ /* 0x003fe20003800000 */
.L_x_14702:
[----:B------:R-:W-:Y:S02]  /*1fcf0*/  IMAD.MOV.U32 R13, RZ, RZ, R30 ;  /* 0x000000ffff0d7224 */ /* 0x000fe400078e001e */
[----:B------:R-:W-:-:S07]  /*1fd00*/  IMAD.MOV.U32 R7, RZ, RZ, R14 ;  /* 0x000000ffff077224 */ /* 0x000fce00078e000e */
[----:B------:R-:W-:Y:S05]  /*1fd10*/  WARPSYNC.COLLECTIVE R15, `(.L_x_14703) ;  /* 0x000000000f087348 */ /* 0x000fea0003c00000 */
[----:B------:R0:W1:Y:S02]  /*1fd20*/  SHFL.IDX P6, R14, R13, R12, R11 ;  /* 0x0000000c0d0e7389 */ /* 0x00006400000c000b */
[----:B01----:R-:W-:Y:S01]  /*1fd30*/  ENDCOLLECTIVE ;  /* 0x000000000000791b */ /* 0x003fe20003800000 */
.L_x_14703:
[----:B------:R-:W-:Y:S01]  /*1fd40*/  IMAD.MOV.U32 R30, RZ, RZ, R14 ;  /* 0x000000ffff1e7224 */ /* 0x000fe200078e000e */
[----:B------:R-:W-:Y:S06]  /*1fd50*/  BRA `(.L_x_14704) ;  /* 0xfffffe7c00d47947 */ /* 0x000fec000383ffff */
.L_x_14453:
[----:B0-----:R0:W1:Y:S02]  /*1fd60*/  SYNCS.PHASECHK.TRANS64.TRYWAIT P0, [R19+URZ+0x22800], R34 ;  /* 0x02280022130075a7 */ /* 0x001064000800017f */
[----:B-1----:R-:W-:Y:S05]  /*1fd70*/  @!P0 NANOSLEEP.SYNCS 0x989680 ;  /* 0x009896800000895d */ /* 0x002fea0003900000 */
[----:B------:R-:W1:Y:S02]  /*1fd80*/  @!P0 SYNCS.PHASECHK.TRANS64 P0, [R19+URZ+0x22800], R34 ;  /* 0x02280022130085a7 */ /* 0x000e64000800007f */
[----:B-1----:R-:W-:Y:S05]  /*1fd90*/  @!P0 BRA `(.L_x_14453) ;  /* 0xfffffffc00f08947 */ /* 0x002fea000383ffff */
[----:B------:R-:W-:Y:S05]  /*1fda0*/  BRA `(.L_x_14705) ;  /* 0xfffffe8000c87947 */ /* 0x000fea000383ffff */
.L_x_14461:
[----:B------:R-:W1:Y:S01]  /*1fdb0*/  LDC R27, c[0x0][0x3f4] ;  /* 0x0000fd00ff1b7b82 */ /* 0x000e620000000800 */
[----:B------:R-:W-:Y:S01]  /*1fdc0*/  BSSY B1, `(.L_x_14706) ;  /* 0x0000008000017945 */ /* 0x000fe20003800000 */
[----:B0-----:R-:W-:Y:S01]  /*1fdd0*/  IMAD.MOV.U32 R13, RZ, RZ, R26 ;  /* 0x000000ffff0d7224 */ /* 0x001fe200078e001a */
[----:B------:R-:W-:Y:S01]  /*1fde0*/  MOV R15, 0xffffffff ;  /* 0xffffffff000f7802 */ /* 0x000fe20000000f00 */
[----:B------:R-:W-:Y:S02]  /*1fdf0*/  IMAD.MOV.U32 R12, RZ, RZ, RZ ;  /* 0x000000ffff0c7224 */ /* 0x000fe400078e00ff */
[----:B------:R-:W-:-:S07]  /*1fe00*/  IMAD.MOV.U32 R11, RZ, RZ, 0x1c1f ;  /* 0x00001c1fff0b7424 */ /* 0x000fce00078e00ff */
[----:B-1----:R-:W-:Y:S05]  /*1fe10*/  WARPSYNC.COLLECTIVE R15, `(.L_x_14707) ;  /* 0x000000000f087348 */ /* 0x002fea0003c00000 */
[----:B------:R0:W2:Y:S02]  /*1fe20*/  SHFL.IDX P6, R14, R13, R12, R11 ;  /* 0x0000000c0d0e7389 */ /* 0x0000a400000c000b */
[----:B012---:R-:W-:Y:S01]  /*1fe30*/  ENDCOLLECTIVE ;  /* 0x000000000000791b */ /* 0x007fe20003800000 */
.L_x_14707:
[----:B------:R-:W-:Y:S05]  /*1fe40*/  BSYNC B1 ;  /* 0x0000000000017941 */ /* 0x000fea0003800000 */
.L_x_14706:
[----:B------:R0:W5:Y:S01]  /*1fe50*/  LDL R7, [R1+0x8] ;  /* 0x0000080001077983 */ /* 0x0001620000100800 */
[----:B------:R-:W-:Y:S01]  /*1fe60*/  IMAD.MOV.U32 R13, RZ, RZ, R36 ;  /* 0x000000ffff0d7224 */ /* 0x000fe200078e0024 */
[----:B------:R-:W-:Y:S01]  /*1fe70*/  ISETP.GE.AND P0, PT, R16, R27, PT ;  /* 0x0000001b1000720c */ /* 0x000fe20003f06270 */
[----:B------:R-:W-:Y:S02]  /*1fe80*/  IMAD.MOV.U32 R12, RZ, RZ, RZ ;  /* 0x000000ffff0c7224 */ /* 0x000fe400078e00ff */
[----:B------:R-:W-:Y:S02]  /*1fe90*/  IMAD.MOV.U32 R11, RZ, RZ, 0x1c1f ;  /* 0x00001c1fff0b7424 */ /* 0x000fe400078e00ff */
[----:B------:R-:W-:Y:S02]  /*1fea0*/  IMAD.MOV.U32 R15, RZ, RZ, -0x1 ;  /* 0xffffffffff0f7424 */ /* 0x000fe400078e00ff */
[----:B0-----:R-:W-:-:S07]  /*1feb0*/  IMAD.MOV.U32 R0, RZ, RZ, R14 ;  /* 0x000000ffff007224 */ /* 0x001fce00078e000e */
[----:B-----5:R-:W-:Y:S05]  /*1fec0*/  WARPSYNC.COLLECTIVE R15, `(.L_x_14708) ;  /* 0x000000000f087348 */ /* 0x020fea0003c00000 */
[----:B------:R0:W1:Y:S02]  /*1fed0*/  SHFL.IDX P6, R14, R13, R12, R11 ;  /* 0x0000000c0d0e7389 */ /* 0x00006400000c000b */
[----:B01---5:R-:W-:Y:S01]  /*1fee0*/  ENDCOLLECTIVE ;  /* 0x000000000000791b */ /* 0x023fe20003800000 */
.L_x_14708:
[----:B------:R-:W-:Y:S01]  /*1fef0*/  MOV R13, R24 ;  /* 0x00000018000d7202 */ /* 0x000fe20000000f00 */
[----:B------:R-:W-:-:S07]  /*1ff00*/  IMAD.MOV.U32 R3, RZ, RZ, R14 ;  /* 0x000000ffff037224 */ /* 0x000fce00078e000e */
[----:B------:R-:W-:Y:S05]  /*1ff10*/  WARPSYNC.COLLECTIVE R15, `(.L_x_14709) ;  /* 0x000000000f087348 */ /* 0x000fea0003c00000 */
[----:B------:R0:W1:Y:S02]  /*1ff20*/  SHFL.IDX P6, R14, R13, R12, R11 ;  /* 0x0000000c0d0e7389 */ /* 0x00006400000c000b */
[----:B01----:R-:W-:Y:S01]  /*1ff30*/  ENDCOLLECTIVE ;  /* 0x000000000000791b */ /* 0x003fe20003800000 */
.L_x_14709:
[----:B------:R-:W-:Y:S02]  /*1ff40*/  IMAD.MOV.U32 R13, RZ, RZ, R37 ;  /* 0x000000ffff0d7224 */ /* 0x000fe400078e0025 */
[----:B------:R-:W-:-:S07]  /*1ff50*/  IMAD.MOV.U32 R4, RZ, RZ, R14 ;  /* 0x000000ffff047224 */ /* 0x000fce00078e000e */
[----:B------:R-:W-:Y:S05]  /*1ff60*/  WARPSYNC.COLLECTIVE R15, `(.L_x_14710) ;  /* 0x000000000f087348 */ /* 0x000fea0003c00000 */
[----:B------:R0:W1:Y:S02]  /*1ff70*/  SHFL.IDX P6, R14, R13, R12, R11 ;  /* 0x0000000c0d0e7389 */ /* 0x00006400000c000b */
[----:B01----:R-:W-:Y:S01]  /*1ff80*/  ENDCOLLECTIVE ;  /* 0x000000000000791b */ /* 0x003fe20003800000 */
.L_x_14710:
[----:B------:R-:W-:-:S05]  /*1ff90*/  IMAD R25, R7, R6, RZ ;  /* 0x0000000607197224 */ /* 0x000fca00078e02ff */
[----:B------:R-:W-:-:S13]  /*1ffa0*/  ISETP.GE.OR P1, PT, R40, R25, P0 ;  /* 0x000000192800720c */ /* 0x000fda0000726670 */
[C---:B------:R-:W-:Y:S01]  /*1ffb0*/  @!P1 IMAD.SHL.U32 R5, R16.reuse, 0x2, RZ ;  /* 0x0000000210059824 */ /* 0x040fe200078e00ff */
[----:B------:R-:W-:-:S04]  /*1ffc0*/  @!P1 SHF.L.U64.HI R7, R16, 0x1, R17 ;  /* 0x0000000110079819 */ /* 0x000fc80000010211 */
[----:B------:R-:W-:-:S05]  /*1ffd0*/  @!P1 IADD3 R8, P2, R3, R5, RZ ;  /* 0x0000000503089210 */ /* 0x000fca0007f5e0ff */
[----:B------:R-:W-:-:S06]  /*1ffe0*/  @!P1 IMAD.X R9, R0, 0x1, R7, P2 ;  /* 0x0000000100099824 */ /* 0x000fcc00010e0607 */
[----:B------:R-:W2:Y:S01]  /*1fff0*/  @!P1 LD.E.128 R8, desc[UR42][R8.64] ;  /* 0x0000002a08089980 */ /* 0x000ea2000c101d00 */
[----:B------:R-:W-:-:S05]  /*20000*/  @!P1 IADD3 R14, P2, R14, R5, RZ ;  /* 0x000000050e0e9210 */ /* 0x000fca0007f5e0ff */
[----:B------:R-:W-:Y:S02]  /*20010*/  @!P1 IMAD.X R5, R4, 0x1, R7, P2 ;  /* 0x0000000104059824 */ /* 0x000fe400010e0607 */
[----:B------:R-:W-:-:S06]  /*20020*/  @!P1 IMAD.MOV.U32 R4, RZ, RZ, R14 ;  /* 0x000000ffff049224 */ /* 0x000fcc00078e000e */
[----:B------:R-:W5:Y:S01]  /*20030*/  @!P1 LD.E.128 R4, desc[UR42][R4.64] ;  /* 0x0000002a04049980 */ /* 0x000f62000c101d00 */
[----:B------:R-:W-:Y:S01]  /*20040*/  CS2R R28, SRZ ;  /* 0x00000000001c7805 */ /* 0x000fe2000001ff00 */
[----:B------:R-:W-:Y:S01]  /*20050*/  IMAD.MOV.U32 R13, RZ, RZ, R26 ;  /* 0x000000ffff0d7224 */ /* 0x000fe200078e001a */
[----:B------:R-:W-:Y:S02]  /*20060*/  MOV R12, 0x1 ;  /* 0x00000001000c7802 */ /* 0x000fe40000000f00 */
[----:B------:R-:W-:Y:S02]  /*20070*/  CS2R R20, SRZ ;  /* 0x0000000000147805 */ /* 0x000fe4000001ff00 */
[----:B------:R-:W-:Y:S02]  /*20080*/  CS2R R30, SRZ ;  /* 0x00000000001e7805 */ /* 0x000fe4000001ff00 */
[----:B------:R-:W-:Y:S01]  /*20090*/  CS2R R34, SRZ ;  /* 0x0000000000227805 */ /* 0x000fe2000001ff00 */
[----:B--2---:R-:W-:Y:S01]  /*200a0*/  @!P1 IMAD.MOV.U32 R29, RZ, RZ, R11 ;  /* 0x000000ffff1d9224 */ /* 0x004fe200078e000b */
[----:B------:R-:W-:Y:S01]  /*200b0*/  @!P1 MOV R20, R8 ;  /* 0x0000000800149202 */ /* 0x000fe20000000f00 */
[----:B------:R-:W-:-:S02]  /*200c0*/  IMAD.MOV.U32 R11, RZ, RZ, 0x1c1f ;  /* 0x00001c1fff0b7424 */ /* 0x000fc400078e00ff */
[----:B------:R-:W-:Y:S02]  /*200d0*/  @!P1 IMAD.MOV.U32 R21, RZ, RZ, R9 ;  /* 0x000000ffff159224 */ /* 0x000fe400078e0009 */
[----:B------:R-:W-:-:S07]  /*200e0*/  IMAD.MOV.U32 R0, RZ, RZ, R20 ;  /* 0x000000ffff007224 */ /* 0x000fce00078e0014 */
[----:B-----5:R-:W-:Y:S05]  /*200f0*/  WARPSYNC.COLLECTIVE R15, `(.L_x_14711) ;  /* 0x000000000f087348 */ /* 0x020fea0003c00000 */
[----:B------:R0:W1:Y:S02]  /*20100*/  SHFL.IDX P6, R14, R13, R12, R11 ;  /* 0x0000000c0d0e7389 */ /* 0x00006400000c000b */
[----:B01---5:R-:W-:Y:S01]  /*20110*/  ENDCOLLECTIVE ;  /* 0x000000000000791b */ /* 0x023fe20003800000 */
.L_x_14711:
[----:B------:R-:W-:Y:S02]  /*20120*/  IMAD.MOV.U32 R3, RZ, RZ, R21 ;  /* 0x000000ffff037224 */ /* 0x000fe400078e0015 */
[----:B------:R-:W-:Y:S01]  /*20130*/  @!P1 IMAD.MOV.U32 R28, RZ, RZ, R10 ;  /* 0x000000ffff1c9224 */ /* 0x000fe200078e000a */
[----:B------:R-:W-:Y:S01]  /*20140*/  PRMT R53, R53, 0x5410, R0 ;  /* 0x0000541035357816 */ /* 0x000fe20000000000 */
[----:B------:R-:W-:Y:S01]  /*20150*/  IMAD.MOV.U32 R9, RZ, RZ, R29 ;  /* 0x000000ffff097224 */ /* 0x000fe200078e001d */
[----:B------:R-:W-:Y:S01]  /*20160*/  PRMT R41, R3, 0x7610, R41 ;  /* 0x0000761003297816 */ /* 0x000fe20000000029 */
[----:B------:R-:W-:Y:S02]  /*20170*/  IMAD.MOV.U32 R8, RZ, RZ, R28 ;  /* 0x000000ffff087224 */ /* 0x000fe400078e001c */
[----:B------:R-:W-:Y:S02]  /*20180*/  @!P1 IMAD.MOV.U32 R30, RZ, RZ, R4 ;  /* 0x000000ffff1e9224 */ /* 0x000fe400078e0004 */
[----:B------:R-:W-:Y:S01]  /*20190*/  @!P1 IMAD.MOV.U32 R31, RZ, RZ, R5 ;  /* 0x000000ffff1f9224 */ /* 0x000fe200078e0005 */
[----:B------:R-:W-:Y:S01]  /*201a0*/  PRMT R38, R8, 0x7610, R38 ;  /* 0x0000761008267816 */ /* 0x000fe20000000026 */
[----:B------:R-:W-:Y:S01]  /*201b0*/  @!P1 IMAD.MOV.U32 R34, RZ, RZ, R6 ;  /* 0x000000ffff229224 */ /* 0x000fe200078e0006 */
[----:B------:R-:W-:Y:S01]  /*201c0*/  MOV R4, R30 ;  /* 0x0000001e00047202 */ /* 0x000fe20000000f00 */
[--C-:B------:R-:W-:Y:S01]  /*201d0*/  IMAD.MOV.U32 R13, RZ, RZ, R36.reuse ;  /* 0x000000ffff0d7224 */ /* 0x100fe200078e0024 */
[----:B------:R-:W-:Y:S01]  /*201e0*/  PRMT R36, R9, 0x7610, R36 ;  /* 0x0000761009247816 */ /* 0x000fe20000000024 */
[----:B------:R-:W-:Y:S01]  /*201f0*/  @!P1 IMAD.MOV.U32 R35, RZ, RZ, R7 ;  /* 0x000000ffff239224 */ /* 0x000fe200078e0007 */
[----:B------:R-:W-:Y:S01]  /*20200*/  PRMT R38, R38, 0x5410, R4 ;  /* 0x0000541026267816 */ /* 0x000fe20000000004 */
[----:B------:R-:W-:-:S02]  /*20210*/  IMAD.MOV.U32 R5, RZ, RZ, R31 ;  /* 0x000000ffff057224 */ /* 0x000fc400078e001f */
[----:B------:R-:W-:Y:S02]  /*20220*/  IMAD.MOV.U32 R6, RZ, RZ, R34 ;  /* 0x000000ffff067224 */ /* 0x000fe400078e0022 */
[----:B------:R-:W-:Y:S01]  /*20230*/  IMAD.MOV.U32 R7, RZ, RZ, R35 ;  /* 0x000000ffff077224 */ /* 0x000fe200078e0023 */
[----:B------:R-:W-:Y:S01]  /*20240*/  PRMT R43, R5, 0x7610, R43 ;  /* 0x00007610052b7816 */ /* 0x000fe2000000002b */
[----:B------:R-:W-:Y:S01]  /*20250*/  IMAD.MOV.U32 R0, RZ, RZ, R14 ;  /* 0x000000ffff007224 */ /* 0x000fe200078e000e */
[----:B------:R-:W-:-:S07]  /*20260*/  PRMT R53, R6, 0x7610, R53 ;  /* 0x0000761006357816 */ /* 0x000fce0000000035 */
[----:B------:R-:W-:Y:S05]  /*20270*/  WARPSYNC.COLLECTIVE R15, `(.L_x_14712) ;  /* 0x000000000f087348 */ /* 0x000fea0003c00000 */
[----:B------:R0:W1:Y:S02]  /*20280*/  SHFL.IDX P6, R14, R13, R12, R11 ;  /* 0x0000000c0d0e7389 */ /* 0x00006400000c000b */
[----:B01----:R-:W-:Y:S01]  /*20290*/  ENDCOLLECTIVE ;  /* 0x000000000000791b */ /* 0x003fe20003800000 */
.L_x_14712:
[----:B------:R-:W-:Y:S02]  /*202a0*/  PRMT R36, R36, 0x5410, R7 ;  /* 0x0000541024247816 */ /* 0x000fe40000000007 */
[----:B------:R-:W-:Y:S01]  /*202b0*/  CS2R R4, SRZ ;  /* 0x0000000000047805 */ /* 0x000fe2000001ff00 */
[----:B------:R-:W-:Y:S02]  /*202c0*/  IMAD.MOV.U32 R13, RZ, RZ, R24 ;  /* 0x000000ffff0d7224 */ /* 0x000fe400078e0018 */
[----:B------:R-:W-:-:S07]  /*202d0*/  IMAD.MOV.U32 R3, RZ, RZ, R14 ;  /* 0x000000ffff037224 */ /* 0x000fce00078e000e */
[----:B------:R-:W-:Y:S05]  /*202e0*/  WARPSYNC.COLLECTIVE R15, `(.L_x_14713) ;  /* 0x000000000f087348 */ /* 0x000fea0003c00000 */
[----:B------:R0:W1:Y:S02]  /*202f0*/  SHFL.IDX P6, R14, R13, R12, R11 ;  /* 0x0000000c0d0e7389 */ /* 0x00006400000c000b */
[----:B01----:R-:W-:Y:S01]  /*20300*/  ENDCOLLECTIVE ;  /* 0x000000000000791b */ /* 0x003fe20003800000 */
.L_x_14713:
[----:B------:R-:W-:Y:S01]  /*20310*/  MOV R13, R37 ;  /* 0x00000025000d7202 */ /* 0x000fe20000000f00 */
[----:B------:R-:W-:-:S07]  /*20320*/  IMAD.MOV.U32 R24, RZ, RZ, R14 ;  /* 0x000000ffff187224 */ /* 0x000fce00078e000e */
[----:B------:R-:W-:Y:S05]  /*20330*/  WARPSYNC.COLLECTIVE R15, `(.L_x_14714) ;  /* 0x000000000f087348 */ /* 0x000fea0003c00000 */
[----:B------:R0:W1:Y:S02]  /*20340*/  SHFL.IDX P6, R14, R13, R12, R11 ;  /* 0x0000000c0d0e7389 */ /* 0x00006400000c000b */
[----:B01----:R-:W-:Y:S01]  /*20350*/  ENDCOLLECTIVE ;  /* 0x000000000000791b */ /* 0x003fe20003800000 */
.L_x_14714:
[----:B------:R-:W-:Y:S05]  /*20360*/  BRA `(.L_x_14715) ;  /* 0xfffffe8c00947947 */ /* 0x000fea000383ffff */
.L_x_14465:
[----:B0-----:R0:W1:Y:S02]  /*20370*/  SYNCS.PHASECHK.TRANS64.TRYWAIT P1, [R19+URZ+0x22800], R12 ;  /* 0x0228000c130075a7 */ /* 0x001064000802017f */
[----:B-1----:R-:W-:Y:S05]  /*20380*/  @!P1 NANOSLEEP.SYNCS 0x989680 ;  /* 0x009896800000995d */ /* 0x002fea0003900000 */
[----:B------:R-:W1:Y:S02]  /*20390*/  @!P1 SYNCS.PHASECHK.TRANS64 P1, [R19+URZ+0x22800], R12 ;  /* 0x0228000c130095a7 */ /* 0x000e64000802007f */
[----:B-1----:R-:W-:Y:S05]  /*203a0*/  @!P1 BRA `(.L_x_14465) ;  /* 0xfffffffc00f09947 */ /* 0x002fea000383ffff */
[----:B------:R-:W-:Y:S05]  /*203b0*/  BRA `(.L_x_14716) ;  /* 0xfffffe90002c7947 */ /* 0x000fea000383ffff */
.L_x_14471:
[----:B-1----:R1:W3:Y:S02]  /*203c0*/  SYNCS.PHASECHK.TRANS64.TRYWAIT P1, [R13+URZ+0x22830], R74 ;  /* 0x0228304a0d0075a7 */ /* 0x0022e4000802017f */
[----:B---3--:R-:W-:Y:S05]  /*203d0*/  @!P1 NANOSLEEP.SYNCS 0x989680 ;  /* 0x009896800000995d */ /* 0x008fea0003900000 */
[----:B------:R-:W3:Y:S02]  /*203e0*/  @!P1 SYNCS.PHASECHK.TRANS64 P1, [R13+URZ+0x22830], R74 ;  /* 0x0228304a0d0095a7 */ /* 0x000ee4000802007f */
[----:B---3--:R-:W-:Y:S05]  /*203f0*/  @!P1 BRA `(.L_x_14471) ;  /* 0xfffffffc00f09947 */ /* 0x008fea000383ffff */
[----:B------:R-:W-:Y:S05]  /*20400*/  BRA `(.L_x_14470) ;  /* 0xfffffe9c00bc7947 */ /* 0x000fea000383ffff */
.L_x_14477:
[----:B-1----:R1:W2:Y:S02]  /*20410*/  SYNCS.PHASECHK.TRANS64.TRYWAIT P1, [R13+URZ+0x22850], R74 ;  /* 0x0228504a0d0075a7 */ /* 0x0022a4000802017f */
[----:B--2---:R-:W-:Y:S05]  /*20420*/  @!P1 NANOSLEEP.SYNCS 0x989680 ;  /* 0x009896800000995d */ /* 0x004fea0003900000 */
[----:B------:R-:W2:Y:S02]  /*20430*/  @!P1 SYNCS.PHASECHK.TRANS64 P1, [R13+URZ+0x22850], R74 ;  /* 0x0228504a0d0095a7 */ /* 0x000ea4000802007f */
[----:B--2---:R-:W-:Y:S05]  /*20440*/  @!P1 BRA `(.L_x_14477) ;  /* 0xfffffffc00f09947 */ /* 0x004fea000383ffff */
[----:B------:R-:W-:Y:S05]  /*20450*/  BRA `(.L_x_14476) ;  /* 0xfffffebc008c7947 */ /* 0x000fea000383ffff */
.L_x_14483:
[----:B-1----:R1:W2:Y:S02]  /*20460*/  SYNCS.PHASECHK.TRANS64.TRYWAIT P1, [R14+URZ+0x22830], R15 ;  /* 0x0228300f0e0075a7 */ /* 0x0022a4000802017f */
[----:B--2---:R-:W-:Y:S05]  /*20470*/  @!P1 NANOSLEEP.SYNCS 0x989680 ;  /* 0x009896800000995d */ /* 0x004fea0003900000 */
[----:B------:R-:W2:Y:S02]  /*20480*/  @!P1 SYNCS.PHASECHK.TRANS64 P1, [R14+URZ+0x22830], R15 ;  /* 0x0228300f0e0095a7 */ /* 0x000ea4000802007f */
[----:B--2---:R-:W-:Y:S05]  /*20490*/  @!P1 BRA `(.L_x_14483) ;  /* 0xfffffffc00f09947 */ /* 0x004fea000383ffff */
[----:B------:R-:W-:Y:S05]  /*204a0*/  BRA `(.L_x_14482) ;  /* 0xfffffec400187947 */ /* 0x000fea000383ffff */
.L_x_14489:
[----:B-1----:R1:W2:Y:S02]  /*204b0*/  SYNCS.PHASECHK.TRANS64.TRYWAIT P1, [R14+URZ+0x22850], R15 ;  /* 0x0228500f0e0075a7 */ /* 0x0022a4000802017f */
[----:B--2---:R-:W-:Y:S05]  /*204c0*/  @!P1 NANOSLEEP.SYNCS 0x989680 ;  /* 0x009896800000995d */ /* 0x004fea0003900000 */
[----:B------:R-:W2:Y:S02]  /*204d0*/  @!P1 SYNCS.PHASECHK.TRANS64 P1, [R14+URZ+0x22850], R15 ;  /* 0x0228500f0e0095a7 */ /* 0x000ea4000802007f */
[----:B--2---:R-:W-:Y:S05]  /*204e0*/  @!P1 BRA `(.L_x_14489) ;  /* 0xfffffffc00f09947 */ /* 0x004fea000383ffff */
[----:B------:R-:W-:Y:S05]  /*204f0*/  BRA `(.L_x_14488) ;  /* 0xfffffee800e47947 */ /* 0x000fea000383ffff */
.L_x_14496:
[----:B-1----:R1:W2:Y:S02]  /*20500*/  SYNCS.PHASECHK.TRANS64.TRYWAIT P1, [R14+URZ+0x22830], R15 ;  /* 0x0228300f0e0075a7 */ /* 0x0022a4000802017f */
[----:B--2---:R-:W-:Y:S05]  /*20510*/  @!P1 NANOSLEEP.SYNCS 0x989680 ;  /* 0x009896800000995d */ /* 0x004fea0003900000 */
[----:B------:R-:W2:Y:S02]  /*20520*/  @!P1 SYNCS.PHASECHK.TRANS64 P1, [R14+URZ+0x22830], R15 ;  /* 0x0228300f0e0095a7 */ /* 0x000ea4000802007f */
[----:B--2---:R-:W-:Y:S05]  /*20530*/  @!P1 BRA `(.L_x_14496) ;  /* 0xfffffffc00f09947 */ /* 0x004fea000383ffff */
[----:B------:R-:W-:Y:S05]  /*20540*/  BRA `(.L_x_14495) ;  /* 0xfffffef000347947 */ /* 0x000fea000383ffff */
.L_x_14502:
[----:B-1----:R1:W2:Y:S02]  /*20550*/  SYNCS.PHASECHK.TRANS64.TRYWAIT P1, [R14+URZ+0x22850], R15 ;  /* 0x0228500f0e0075a7 */ /* 0x0022a4000802017f */
[----:B--2---:R-:W-:Y:S05]  /*20560*/  @!P1 NANOSLEEP.SYNCS 0x989680 ;  /* 0x009896800000995d */ /* 0x004fea0003900000 */
[----:B------:R-:W2:Y:S02]  /*20570*/  @!P1 SYNCS.PHASECHK.TRANS64 P1, [R14+URZ+0x22850], R15 ;  /* 0x0228500f0e0095a7 */ /* 0x000ea4000802007f */
[----:B--2---:R-:W-:Y:S05]  /*20580*/  @!P1 BRA `(.L_x_14502) ;  /* 0xfffffffc00f09947 */ /* 0x004fea000383ffff */
[----:B------:R-:W-:Y:S05]  /*20590*/  BRA `(.L_x_14501) ;  /* 0xffffff10001c7947 */ /* 0x000fea000383ffff */
.L_x_14509:
[----:B------:R-:W-:Y:S01]  /*205a0*/  IMAD.MOV.U32 R13, RZ, RZ, R20 ;  /* 0x000000ffff0d7224 */ /* 0x000fe200078e0014 */
[----:B------:R-:W-:Y:S01]  /*205b0*/  MOV R15, 0xffffffff ;  /* 0xffffffff000f7802 */ /* 0x000fe20000000f00 */
[----:B------:R-:W-:Y:S02]  /*205c0*/  IMAD.MOV.U32 R12, RZ, RZ, RZ ;  /* 0x000000ffff0c7224 */ /* 0x000fe400078e00ff */
[----:B------:R-:W-:-:S07]  /*205d0*/  IMAD.MOV.U32 R11, RZ, RZ, 0x181f ;  /* 0x0000181fff0b7424 */ /* 0x000fce00078e00ff */
[----:B-----5:R-:W-:Y:S05]  /*205e0*/  WARPSYNC.COLLECTIVE R15, `(.L_x_14717) ;  /* 0x000000000f087348 */ /* 0x020fea0003c00000 */
[----:B------:R0:W1:Y:S02]  /*205f0*/  SHFL.IDX P6, R14, R13, R12, R11 ;  /* 0x0000000c0d0e7389 */ /* 0x00006400000c000b */
[----:B01---5:R-:W-:Y:S01]  /*20600*/  ENDCOLLECTIVE ;  /* 0x000000000000791b */ /* 0x023fe20003800000 */
.L_x_14717:
[----:B------:R-:W-:Y:S02]  /*20610*/  IMAD.MOV.U32 R13, RZ, RZ, R4 ;  /* 0x000000ffff0d7224 */ /* 0x000fe400078e0004 */
[----:B------:R-:W-:-:S07]  /*20620*/  IMAD.MOV.U32 R3, RZ, RZ, R14 ;  /* 0x000000ffff037224 */ /* 0x000fce00078e000e */
[----:B------:R-:W-:Y:S05]  /*20630*/  WARPSYNC.COLLECTIVE R15, `(.L_x_14718) ;  /* 0x000000000f087348 */ /* 0x000fea0003c00000 */
[----:B------:R0:W1:Y:S02]  /*20640*/  SHFL.IDX P6, R14, R13, R12, R11 ;  /* 0x0000000c0d0e7389 */ /* 0x00006400000c000b */
[----:B01----:R-:W-:Y:S01]  /*20650*/  ENDCOLLECTIVE ;  /* 0x000000000000791b */ /* 0x003fe20003800000 */
.L_x_14718:
[----:B------:R-:W-:Y:S05]  /*20660*/  BRA `(.L_x_14719) ;  /* 0xffffff38006c7947 */ /* 0x000fea000383ffff */
.L_x_14512:
        /* <DEDUP_REMOVED lines=8> */
.L_x_14721:
[----:B------:R-:W-:Y:S05]  /*206f0*/  BSYNC B1 ;  /* 0x0000000000017941 */ /* 0x000fea0003800000 */
.L_x_14720:
        /* <DEDUP_REMOVED lines=8> */
.L_x_14722:
[----:B------:R-:W-:Y:S05]  /*20780*/  BRA `(.L_x_14723) ;  /* 0xffffff3800b47947 */ /* 0x000fea000383ffff */
.L_x_14515:
[----:B------:R-:W-:Y:S01]  /*20790*/  BSSY B1, `(.L_x_14724) ;  /* 0x0000008000017945 */ /* 0x000fe20003800000 */
[----:B---3--:R-:W-:Y:S01]  /*207a0*/  IMAD.MOV.U32 R13, RZ, RZ, R20 ;  /* 0x000000ffff0d7224 */ /* 0x008fe200078e0014 */
[----:B------:R-:W-:Y:S01]  /*207b0*/  MOV R11, 0x181f ;  /* 0x0000181f000b7802 */ /* 0x000fe20000000f00 */
[----:B------:R-:W-:Y:S02]  /*207c0*/  IMAD.MOV.U32 R12, RZ, RZ, 0x2 ;  /* 0x00000002ff0c7424 */ /* 0x000fe400078e00ff */
[----:B------:R-:W-:-:S07]  /*207d0*/  IMAD.MOV.U32 R15, RZ, RZ, -0x1 ;  /* 0xffffffffff0f7424 */ /* 0x000fce00078e00ff */
[----:B012-45:R-:W-:Y:S05]  /*207e0*/  WARPSYNC.COLLECTIVE R15, `(.L_x_14725) ;  /* 0x000000000f087348 */ /* 0x037fea0003c00000 */
[----:B--2---:R2:W3:Y:S02]  /*207f0*/  SHFL.IDX P6, R14, R13, R12, R11 ;  /* 0x0000000c0d0e7389 */ /* 0x0044e400000c000b */
[----:B012345:R-:W-:Y:S01]  /*20800*/  ENDCOLLECTIVE ;  /* 0x000000000000791b */ /* 0x03ffe20003800000 */
.L_x_14725:
[----:B------:R-:W-:Y:S05]  /*20810*/  BSYNC B1 ;  /* 0x0000000000017941 */ /* 0x000fea0003800000 */
.L_x_14724:
        /* <DEDUP_REMOVED lines=8> */
.L_x_14726:
[----:B------:R-:W-:Y:S05]  /*208a0*/  BRA `(.L_x_14727) ;  /* 0xffffff3800fc7947 */ /* 0x000fea000383ffff */
.L_x_14518:
[----:B------:R-:W-:Y:S01]  /*208b0*/  BSSY B1, `(.L_x_14728) ;  /* 0x0000008000017945 */ /* 0x000fe20003800000 */
[----:B---3--:R-:W-:Y:S01]  /*208c0*/  MOV R13, R20 ;  /* 0x00000014000d7202 */ /* 0x008fe20000000f00 */
[----:B------:R-:W-:Y:S02]  /*208d0*/  IMAD.MOV.U32 R12, RZ, RZ, 0x3 ;  /* 0x00000003ff0c7424 */ /* 0x000fe400078e00ff */
[----:B------:R-:W-:Y:S02]  /*208e0*/  IMAD.MOV.U32 R11, RZ, RZ, 0x181f ;  /* 0x0000181fff0b7424 */ /* 0x000fe400078e00ff */
[----:B------:R-:W-:-:S07]  /*208f0*/  IMAD.MOV.U32 R15, RZ, RZ, -0x1 ;  /* 0xffffffffff0f7424 */ /* 0x000fce00078e00ff */
[----:B012-45:R-:W-:Y:S05]  /*20900*/  WARPSYNC.COLLECTIVE R15, `(.L_x_14729) ;  /* 0x000000000f087348 */ /* 0x037fea0003c00000 */
[----:B--2---:R2:W3:Y:S02]  /*20910*/  SHFL.IDX P6, R14, R13, R12, R11 ;  /* 0x0000000c0d0e7389 */ /* 0x0044e400000c000b */
[----:B012345:R-:W-:Y:S01]  /*20920*/  ENDCOLLECTIVE ;  /* 0x000000000000791b */ /* 0x03ffe20003800000 */
.L_x_14729:
[----:B------:R-:W-:Y:S05]  /*20930*/  BSYNC B1 ;  /* 0x0000000000017941 */ /* 0x000fea0003800000 */
.L_x_14728:
        /* <DEDUP_REMOVED lines=8> */
.L_x_14730:
[----:B------:R-:W-:Y:S05]  /*209c0*/  BRA `(.L_x_14731) ;  /* 0xffffff3c00447947 */ /* 0x000fea000383ffff */
.L_x_14520:
[----:B------:R-:W-:Y:S02]  /*209d0*/  IMAD.MOV.U32 R13, RZ, RZ, R4 ;  /* 0x000000ffff0d7224 */ /* 0x000fe400078e0004 */
[----:B------:R-:W-:Y:S02]  /*209e0*/  IMAD.MOV.U32 R12, RZ, RZ, RZ ;  /* 0x000000ffff0c7224 */ /* 0x000fe400078e00ff */
[----:B------:R-:W-:Y:S02]  /*209f0*/  IMAD.MOV.U32 R11, RZ, RZ, 0x1c1f ;  /* 0x00001c1fff0b7424 */ /* 0x000fe400078e00ff */
[----:B------:R-:W-:-:S07]  /*20a00*/  IMAD.MOV.U32 R15, RZ, RZ, -0x1 ;  /* 0xffffffffff0f7424 */ /* 0x000fce00078e00ff */
[----:B------:R-:W-:Y:S05]  /*20a10*/  WARPSYNC.COLLECTIVE R15, `(.L_x_14732) ;  /* 0x000000000f087348 */ /* 0x000fea0003c00000 */
[----:B------:R0:W1:Y:S02]  /*20a20*/  SHFL.IDX P6, R14, R13, R12, R11 ;  /* 0x0000000c0d0e7389 */ /* 0x00006400000c000b */
[----:B01----:R-:W-:Y:S01]  /*20a30*/  ENDCOLLECTIVE ;  /* 0x000000000000791b */ /* 0x003fe20003800000 */
.L_x_14732:
[----:B------:R-:W-:Y:S01]  /*20a40*/  MOV R13, R3 ;  /* 0x00000003000d7202 */ /* 0x000fe20000000f00 */
[----:B------:R-:W-:-:S07]  /*20a50*/  IMAD.MOV.U32 R20, RZ, RZ, R14 ;  /* 0x000000ffff147224 */ /* 0x000fce00078e000e */
[----:B------:R-:W-:Y:S05]  /*20a60*/  WARPSYNC.COLLECTIVE R15, `(.L_x_14733) ;  /* 0x000000000f087348 */ /* 0x000fea0003c00000 */
[----:B------:R0:W1:Y:S02]  /*20a70*/  SHFL.IDX P6, R14, R13, R12, R11 ;  /* 0x0000000c0d0e7389 */ /* 0x00006400000c000b */
[----:B01----:R-:W-:Y:S01]  /*20a80*/  ENDCOLLECTIVE ;  /* 0x000000000000791b */ /* 0x003fe20003800000 */
.L_x_14733:
[----:B------:R-:W-:Y:S01]  /*20a90*/  IMAD.MOV.U32 R12, RZ, RZ, R14 ;  /* 0x000000ffff0c7224 */ /* 0x000fe200078e000e */
[----:B------:R-:W-:Y:S06]  /*20aa0*/  BRA `(.L_x_14734) ;  /* 0xffffff4000447947 */ /* 0x000fec000383ffff */
.L_x_14523:
        /* <DEDUP_REMOVED lines=8> */
.L_x_14736:
[----:B------:R-:W-:Y:S05]  /*20b30*/  BSYNC B1 ;  /* 0x0000000000017941 */ /* 0x000fea0003800000 */
.L_x_14735:
        /* <DEDUP_REMOVED lines=8> */
.L_x_14737:
[----:B------:R-:W-:Y:S01]  /*20bc0*/  IMAD.MOV.U32 R3, RZ, RZ, R14 ;  /* 0x000000ffff037224 */ /* 0x000fe200078e000e */
[----:B------:R-:W-:Y:S06]  /*20bd0*/  BRA `(.L_x_14738) ;  /* 0xffffff4c001c7947 */ /* 0x000fec000383ffff */
.L_x_14527:
[----:B------:R-:W-:Y:S01]  /*20be0*/  IMAD.MOV.U32 R13, RZ, RZ, R4 ;  /* 0x000000ffff0d7224 */ /* 0x000fe200078e0004 */
[----:B------:R-:W-:Y:S01]  /*20bf0*/  MOV R11, 0x181f ;  /* 0x0000181f000b7802 */ /* 0x000fe20000000f00 */
[----:B------:R-:W-:Y:S02]  /*20c00*/  IMAD.MOV.U32 R12, RZ, RZ, RZ ;  /* 0x000000ffff0c7224 */ /* 0x000fe400078e00ff */
[----:B------:R-:W-:-:S07]  /*20c10*/  IMAD.MOV.U32 R15, RZ, RZ, -0x1 ;  /* 0xffffffffff0f7424 */ /* 0x000fce00078e00ff */
[----:B0-----:R-:W-:Y:S05]  /*20c20*/  WARPSYNC.COLLECTIVE R15, `(.L_x_14739) ;  /* 0x000000000f087348 */ /* 0x001fea0003c00000 */
[----:B------:R1:W2:Y:S02]  /*20c30*/  SHFL.IDX P6, R14, R13, R12, R11 ;  /* 0x0000000c0d0e7389 */ /* 0x0002a400000c000b */
[----:B012---:R-:W-:Y:S01]  /*20c40*/  ENDCOLLECTIVE ;  /* 0x000000000000791b */ /* 0x007fe20003800000 */
.L_x_14739:
[----:B------:R-:W-:Y:S02]  /*20c50*/  IMAD.MOV.U32 R13, RZ, RZ, R0 ;  /* 0x000000ffff0d7224 */ /* 0x000fe400078e0000 */
[----:B------:R-:W-:-:S07]  /*20c60*/  IMAD.MOV.U32 R3, RZ, RZ, R14 ;  /* 0x000000ffff037224 */ /* 0x000fce00078e000e */
[----:B------:R-:W-:Y:S05]  /*20c70*/  WARPSYNC.COLLECTIVE R15, `(.L_x_14740) ;  /* 0x000000000f087348 */ /* 0x000fea0003c00000 */
[----:B------:R0:W1:Y:S02]  /*20c80*/  SHFL.IDX P6, R14, R13, R12, R11 ;  /* 0x0000000c0d0e7389 */ /* 0x00006400000c000b */
[----:B01----:R-:W-:Y:S01]  /*20c90*/  ENDCOLLECTIVE ;  /* 0x000000000000791b */ /* 0x003fe20003800000 */
.L_x_14740:
[----:B------:R-:W-:Y:S01]  /*20ca0*/  IMAD.MOV.U32 R9, RZ, RZ, R14 ;  /* 0x000000ffff097224 */ /* 0x000fe200078e000e */
[----:B------:R-:W-:Y:S06]  /*20cb0*/  BRA `(.L_x_14741) ;  /* 0xffffff60007c7947 */ /* 0x000fec000383ffff */
.L_x_14530:
        /* <DEDUP_REMOVED lines=8> */
.L_x_14743:
[----:B------:R-:W-:Y:S05]  /*20d40*/  BSYNC B1 ;  /* 0x0000000000017941 */ /* 0x000fea0003800000 */
.L_x_14742:
        /* <DEDUP_REMOVED lines=8> */
.L_x_14744:
[----:B------:R-:W-:Y:S01]  /*20dd0*/  MOV R9, R14 ;  /* 0x0000000e00097202 */ /* 0x000fe20000000f00 */
[----:B------:R-:W-:Y:S06]  /*20de0*/  BRA `(.L_x_14745) ;  /* 0xffffff6000c47947 */ /* 0x000fec000383ffff */
.L_x_14533:
[----:B------:R-:W-:Y:S01]  /*20df0*/  BSSY B1, `(.L_x_14746) ;  /* 0x0000008000017945 */ /* 0x000fe20003800000 */
[----:B----4-:R-:W-:Y:S02]  /*20e00*/  IMAD.MOV.U32 R13, RZ, RZ, R4 ;  /* 0x000000ffff0d7224 */ /* 0x010fe400078e0004 */
[----:B------:R-:W-:Y:S02]  /*20e10*/  IMAD.MOV.U32 R12, RZ, RZ, 0x2 ;  /* 0x00000002ff0c7424 */ /* 0x000fe400078e00ff */
[----:B------:R-:W-:Y:S02]  /*20e20*/  IMAD.MOV.U32 R11, RZ, RZ, 0x181f ;  /* 0x0000181fff0b7424 */ /* 0x000fe400078e00ff */
[----:B------:R-:W-:-:S07]  /*20e30*/  IMAD.MOV.U32 R15, RZ, RZ, -0x1 ;  /* 0xffffffffff0f7424 */ /* 0x000fce00078e00ff */
[----:B0123--:R-:W-:Y:S05]  /*20e40*/  WARPSYNC.COLLECTIVE R15, `(.L_x_14747) ;  /* 0x000000000f087348 */ /* 0x00ffea0003c00000 */
[----:B------:R4:W0:Y:S02]  /*20e50*/  SHFL.IDX P6, R14, R13, R12, R11 ;  /* 0x0000000c0d0e7389 */ /* 0x00082400000c000b */
[----:B01234-:R-:W-:Y:S01]  /*20e60*/  ENDCOLLECTIVE ;  /* 0x000000000000791b */ /* 0x01ffe20003800000 */
.L_x_14747:
[----:B------:R-:W-:Y:S05]  /*20e70*/  BSYNC B1 ;  /* 0x0000000000017941 */ /* 0x000fea0003800000 */
.L_x_14746:
        /* <DEDUP_REMOVED lines=8> */
.L_x_14748:
[----:B------:R-:W-:Y:S01]  /*20f00*/  IMAD.MOV.U32 R9, RZ, RZ, R14 ;  /* 0x000000ffff097224 */ /* 0x000fe200078e000e */
[----:B------:R-:W-:Y:S06]  /*20f10*/  BRA `(.L_x_14749) ;  /* 0xffffff6400087947 */ /* 0x000fec000383ffff */
.L_x_14536:
[----:B------:R-:W-:Y:S01]  /*20f20*/  BSSY B1, `(.L_x_14750) ;  /* 0x0000008000017945 */ /* 0x000fe20003800000 */
[----:B0-----:R-:W-:Y:S01]  /*20f30*/  IMAD.MOV.U32 R13, RZ, RZ, R4 ;  /* 0x000000ffff0d7224 */ /* 0x001fe200078e0004 */
[----:B------:R-:W-:Y:S01]  /*20f40*/  MOV R15, 0xffffffff ;  /* 0xffffffff000f7802 */ /* 0x000fe20000000f00 */
[----:B------:R-:W-:Y:S02]  /*20f50*/  IMAD.MOV.U32 R12, RZ, RZ, 0x3 ;  /* 0x00000003ff0c7424 */ /* 0x000fe400078e00ff */
[----:B------:R-:W-:-:S07]  /*20f60*/  IMAD.MOV.U32 R11, RZ, RZ, 0x181f ;  /* 0x0000181fff0b7424 */ /* 0x000fce00078e00ff */
[----:B-1234-:R-:W-:Y:S05]  /*20f70*/  WARPSYNC.COLLECTIVE R15, `(.L_x_14751) ;  /* 0x000000000f087348 */ /* 0x01efea0003c00000 */
[----:B------:R0:W0:Y:S02]  /*20f80*/  SHFL.IDX P6, R14, R13, R12, R11 ;  /* 0x0000000c0d0e7389 */ /* 0x00002400000c000b */
[----:B01234-:R-:W-:Y:S01]  /*20f90*/  ENDCOLLECTIVE ;  /* 0x000000000000791b */ /* 0x01ffe20003800000 */
.L_x_14751:
[----:B------:R-:W-:Y:S05]  /*20fa0*/  BSYNC B1 ;  /* 0x0000000000017941 */ /* 0x000fea0003800000 */
.L_x_14750:
        /* <DEDUP_REMOVED lines=8> */
.L_x_14752:
[----:B------:R-:W-:Y:S01]  /*21030*/  IMAD.MOV.U32 R9, RZ, RZ, R14 ;  /* 0x000000ffff097224 */ /* 0x000fe200078e000e */
[----:B------:R-:W-:Y:S06]  /*21040*/  BRA `(.L_x_14753) ;  /* 0xffffff64004c7947 */ /* 0x000fec000383ffff */
.L_x_14555:
[----:B-1----:R-:W0:Y:S01]  /*21050*/  S2R R11, SR_TID.X ;  /* 0x00000000000b7919 */ /* 0x002e220000002100 */
[----:B------:R-:W-:Y:S01]  /*21060*/  BSSY B1, `(.L_x_14754) ;  /* 0x000000a000017945 */ /* 0x000fe20003800000 */
[----:B------:R-:W-:Y:S02]  /*21070*/  IMAD.MOV.U32 R12, RZ, RZ, RZ ;  /* 0x000000ffff0c7224 */ /* 0x000fe400078e00ff */
[----:B------:R-:W-:Y:S01]  /*21080*/  IMAD.MOV.U32 R15, RZ, RZ, -0x1 ;  /* 0xffffffffff0f7424 */ /* 0x000fe200078e00ff */
[----:B0-----:R-:W-:-:S04]  /*21090*/  SHF.R.U32.HI R11, RZ, 0x5, R11 ;  /* 0x00000005ff0b7819 */ /* 0x001fc8000001160b */
[----:B------:R-:W-:-:S04]  /*210a0*/  LOP3.LUT R11, R11, 0x3, RZ, 0xc0, !PT ;  /* 0x000000030b0b7812 */ /* 0x000fc800078ec0ff */
[----:B------:R-:W-:Y:S01]  /*210b0*/  MOV R13, R11 ;  /* 0x0000000b000d7202 */ /* 0x000fe20000000f00 */
[----:B------:R-:W-:-:S07]  /*210c0*/  IMAD.MOV.U32 R11, RZ, RZ, 0x1f ;  /* 0x0000001fff0b7424 */ /* 0x000fce00078e00ff */
[----:B------:R-:W-:Y:S05]  /*210d0*/  WARPSYNC.COLLECTIVE R15, `(.L_x_14755) ;  /* 0x000000000f087348 */ /* 0x000fea0003c00000 */
[----:B------:R0:W1:Y:S02]  /*210e0*/  SHFL.IDX P6, R14, R13, R12, R11 ;  /* 0x0000000c0d0e7389 */ /* 0x00006400000c000b */
[----:B01----:R-:W-:Y:S01]  /*210f0*/  ENDCOLLECTIVE ;  /* 0x000000000000791b */ /* 0x003fe20003800000 */
.L_x_14755:
[----:B------:R-:W-:Y:S05]  /*21100*/  BSYNC B1 ;  /* 0x0000000000017941 */ /* 0x000fea0003800000 */
.L_x_14754:
[----:B------:R-:W-:Y:S05]  /*21110*/  BRA `(.L_x_14756) ;  /* 0xffffff8000847947 */ /* 0x000fea000383ffff */
.L_x_14557:
[----:B------:R-:W-:Y:S01]  /*21120*/  BSSY B1, `(.L_x_14757) ;  /* 0x0000006000017945 */ /* 0x000fe20003800000 */
[----:B------:R-:W-:-:S07]  /*21130*/  IMAD.MOV.U32 R15, RZ, RZ, -0x1 ;  /* 0xffffffffff0f7424 */ /* 0x000fce00078e00ff */
[----:B01----:R-:W-:Y:S05]  /*21140*/  WARPSYNC.COLLECTIVE R15, `(.L_x_14758) ;  /* 0x000000000f0c7348 */ /* 0x003fea0003c00000 */
[----:B------:R-:W-:Y:S02]  /*21150*/  ELECT P6, UR62, PT ;  /* 0x00000000003e782f */ /* 0x000fe400038c0000 */
[----:B------:R-:W-:Y:S01]  /*21160*/  MOV R14, UR62 ;  /* 0x0000003e000e7c02 */ /* 0x000fe20008000f00 */
[----:B01----:R-:W-:Y:S10]  /*21170*/  ENDCOLLECTIVE ;  /* 0x000000000000791b */ /* 0x003ff40003800000 */
.L_x_14758:
[----:B------:R-:W-:Y:S05]  /*21180*/  BSYNC B1 ;  /* 0x0000000000017941 */ /* 0x000fea0003800000 */
.L_x_14757:
[----:B------:R-:W-:Y:S05]  /*21190*/  BRA `(.L_x_14556) ;  /* 0xffffff80007c7947 */ /* 0x000fea000383ffff */
.L_x_14559:
[----:B0-----:R0:W2:Y:S02]  /*211a0*/  SYNCS.PHASECHK.TRANS64.TRYWAIT P0, [R22+URZ+0x22820], R3 ;  /* 0x02282003160075a7 */ /* 0x0010a4000800017f */
[----:B--2---:R-:W-:Y:S05]  /*211b0*/  @!P0 NANOSLEEP.SYNCS 0x989680 ;  /* 0x009896800000895d */ /* 0x004fea0003900000 */
[----:B------:R-:W2:Y:S02]  /*211c0*/  @!P0 SYNCS.PHASECHK.TRANS64 P0, [R22+URZ+0x22820], R3 ;  /* 0x02282003160085a7 */ /* 0x000ea4000800007f */
[----:B--2---:R-:W-:Y:S05]  /*211d0*/  @!P0 BRA `(.L_x_14559) ;  /* 0xfffffffc00f08947 */ /* 0x004fea000383ffff */
[----:B------:R-:W-:Y:S05]  /*211e0*/  BRA `(.L_x_14759) ;  /* 0xffffff80008c7947 */ /* 0x000fea000383ffff */
.L_x_14563:
[----:B0-----:R0:W2:Y:S02]  /*211f0*/  SYNCS.PHASECHK.TRANS64.TRYWAIT P0, [R3+URZ+0x228a0], R9 ;  /* 0x0228a009030075a7 */ /* 0x0010a4000800017f */
[----:B--2---:R-:W-:Y:S05]  /*21200*/  @!P0 NANOSLEEP.SYNCS 0x989680 ;  /* 0x009896800000895d */ /* 0x004fea0003900000 */
[----:B------:R-:W2:Y:S02]  /*21210*/  @!P0 SYNCS.PHASECHK.TRANS64 P0, [R3+URZ+0x228a0], R9 ;  /* 0x0228a009030085a7 */ /* 0x000ea4000800007f */
[----:B--2---:R-:W-:Y:S05]  /*21220*/  @!P0 BRA `(.L_x_14563) ;  /* 0xfffffffc00f08947 */ /* 0x004fea000383ffff */
[----:B------:R-:W-:Y:S05]  /*21230*/  BRA `(.L_x_14760) ;  /* 0xffffff8000a47947 */ /* 0x000fea000383ffff */
.L_x_14568:
[----:B-1----:R1:W2:Y:S02]  /*21240*/  SYNCS.PHASECHK.TRANS64.TRYWAIT P0, [R3+URZ+0x228c0], R9 ;  /* 0x0228c009030075a7 */ /* 0x0022a4000800017f */
[----:B--2---:R-:W-:Y:S05]  /*21250*/  @!P0 NANOSLEEP.SYNCS 0x989680 ;  /* 0x009896800000895d */ /* 0x004fea0003900000 */
[----:B------:R-:W2:Y:S02]  /*21260*/  @!P0 SYNCS.PHASECHK.TRANS64 P0, [R3+URZ+0x228c0], R9 ;  /* 0x0228c009030085a7 */ /* 0x000ea4000800007f */
[----:B--2---:R-:W-:Y:S05]  /*21270*/  @!P0 BRA `(.L_x_14568) ;  /* 0xfffffffc00f08947 */ /* 0x004fea000383ffff */
[----:B------:R-:W-:Y:S05]  /*21280*/  BRA `(.L_x_14761) ;  /* 0xffffff8400207947 */ /* 0x000fea000383ffff */
.L_x_14578:
[----:B0-----:R0:W2:Y:S02]  /*21290*/  SYNCS.PHASECHK.TRANS64.TRYWAIT P1, [R9+URZ+0x228a0], R2 ;  /* 0x0228a002090075a7 */ /* 0x0010a4000802017f */
[----:B--2---:R-:W-:Y:S05]  /*212a0*/  @!P1 NANOSLEEP.SYNCS 0x989680 ;  /* 0x009896800000995d */ /* 0x004fea0003900000 */
[----:B------:R-:W2:Y:S02]  /*212b0*/  @!P1 SYNCS.PHASECHK.TRANS64 P1, [R9+URZ+0x228a0], R2 ;  /* 0x0228a002090095a7 */ /* 0x000ea4000802007f */
[----:B--2---:R-:W-:Y:S05]  /*212c0*/  @!P1 BRA `(.L_x_14578) ;  /* 0xfffffffc00f09947 */ /* 0x004fea000383ffff */
[----:B------:R-:W-:Y:S05]  /*212d0*/  BRA `(.L_x_14762) ;  /* 0xffffff8800947947 */ /* 0x000fea000383ffff */
.L_x_14583:
[----:B-1----:R1:W2:Y:S02]  /*212e0*/  SYNCS.PHASECHK.TRANS64.TRYWAIT P1, [R9+URZ+0x228c0], R2 ;  /* 0x0228c002090075a7 */ /* 0x0022a4000802017f */
[----:B--2---:R-:W-:Y:S05]  /*212f0*/  @!P1 NANOSLEEP.SYNCS 0x989680 ;  /* 0x009896800000995d */ /* 0x004fea0003900000 */
[----:B------:R-:W2:Y:S02]  /*21300*/  @!P1 SYNCS.PHASECHK.TRANS64 P1, [R9+URZ+0x228c0], R2 ;  /* 0x0228c002090095a7 */ /* 0x000ea4000802007f */
[----:B--2---:R-:W-:Y:S05]  /*21310*/  @!P1 BRA `(.L_x_14583) ;  /* 0xfffffffc00f09947 */ /* 0x004fea000383ffff */
[----:B------:R-:W-:Y:S05]  /*21320*/  BRA `(.L_x_14763) ;  /* 0xffffff8c000c7947 */ /* 0x000fea000383ffff */
.L_x_14601:
        /* <DEDUP_REMOVED lines=11> */
.L_x_14765:
[----:B------:R-:W-:Y:S05]  /*213e0*/  BSYNC B0 ;  /* 0x0000000000007941 */ /* 0x000fea0003800000 */
.L_x_14764:
[----:B------:R-:W-:Y:S05]  /*213f0*/  BRA `(.L_x_14766) ;  /* 0xffffff9c00547947 */ /* 0x000fea000383ffff */
.L_x_14604:
[----:B0-----:R0:W1:Y:S02]  /*21400*/  SYNCS.PHASECHK.TRANS64.TRYWAIT P0, [R32+URZ+0x22840], R0 ;  /* 0x02284000200075a7 */ /* 0x001064000800017f */
[----:B-1----:R-:W-:Y:S05]  /*21410*/  @!P0 NANOSLEEP.SYNCS 0x989680 ;  /* 0x009896800000895d */ /* 0x002fea0003900000 */
[----:B------:R-:W1:Y:S02]  /*21420*/  @!P0 SYNCS.PHASECHK.TRANS64 P0, [R32+URZ+0x22840], R0 ;  /* 0x02284000200085a7 */ /* 0x000e64000800007f */
[----:B-1----:R-:W-:Y:S05]  /*21430*/  @!P0 BRA `(.L_x_14604) ;  /* 0xfffffffc00f08947 */ /* 0x002fea000383ffff */
[----:B------:R-:W-:Y:S05]  /*21440*/  BRA `(.L_x_14767) ;  /* 0xffffff9c00707947 */ /* 0x000fea000383ffff */
.L_x_14605:
        /* <DEDUP_REMOVED lines=8> */
.L_x_14769:
[----:B------:R-:W-:Y:S05]  /*214d0*/  BSYNC B0 ;  /* 0x0000000000007941 */ /* 0x000fea0003800000 */
.L_x_14768:
        /* <DEDUP_REMOVED lines=9> */
.L_x_14770:
[----:B------:R-:W-:Y:S01]  /*21570*/  MOV R13, R4 ;  /* 0x00000004000d7202 */ /* 0x000fe20000000f00 */
[----:B------:R-:W-:Y:S02]  /*21580*/  IMAD.MOV.U32 R12, RZ, RZ, 0x1 ;  /* 0x00000001ff0c7424 */ /* 0x000fe400078e00ff */
[----:B------:R-:W-:-:S07]  /*21590*/  IMAD.MOV.U32 R3, RZ, RZ, R14 ;  /* 0x000000ffff037224 */ /* 0x000fce00078e000e */
[----:B------:R-:W-:Y:S05]  /*215a0*/  WARPSYNC.COLLECTIVE R15, `(.L_x_14771) ;  /* 0x000000000f087348 */ /* 0x000fea0003c00000 */
[----:B------:R0:W1:Y:S02]  /*215b0*/  SHFL.IDX P6, R14, R13, R12, R11 ;  /* 0x0000000c0d0e7389 */ /* 0x00006400000c000b */
[----:B01----:R-:W-:Y:S01]  /*215c0*/  ENDCOLLECTIVE ;  /* 0x000000000000791b */ /* 0x003fe20003800000 */
.L_x_14771:
        /* <DEDUP_REMOVED lines=15> */
.L_x_14772:
[----:B------:R-:W-:Y:S01]  /*216c0*/  @P0 IMAD R7, R5, 0x2, R22 ;  /* 0x0000000205070824 */ /* 0x000fe200078e0216 */
[----:B------:R-:W-:Y:S01]  /*216d0*/  MOV R13, R4 ;  /* 0x00000004000d7202 */ /* 0x000fe20000000f00 */
[----:B------:R-:W-:Y:S02]  /*216e0*/  IMAD.MOV.U32 R12, RZ, RZ, 0x2 ;  /* 0x00000002ff0c7424 */ /* 0x000fe400078e00ff */
[----:B------:R-:W-:-:S07]  /*216f0*/  IMAD.MOV.U32 R3, RZ, RZ, R14 ;  /* 0x000000ffff037224 */ /* 0x000fce00078e000e */
[----:B------:R-:W-:Y:S05]  /*21700*/  WARPSYNC.COLLECTIVE R15, `(.L_x_14773) ;  /* 0x000000000f087348 */ /* 0x000fea0003c00000 */
[----:B------:R0:W1:Y:S02]  /*21710*/  SHFL.IDX P6, R14, R13, R12, R11 ;  /* 0x0000000c0d0e7389 */ /* 0x00006400000c000b */
[----:B01----:R-:W-:Y:S01]  /*21720*/  ENDCOLLECTIVE ;  /* 0x000000000000791b */ /* 0x003fe20003800000 */
.L_x_14773:
        /* <DEDUP_REMOVED lines=15> */
.L_x_14774:
[----:B------:R-:W-:Y:S01]  /*21820*/  @P0 IMAD R7, R5, 0x2, R22 ;  /* 0x0000000205070824 */ /* 0x000fe200078e0216 */
[----:B------:R-:W-:Y:S01]  /*21830*/  MOV R13, R4 ;  /* 0x00000004000d7202 */ /* 0x000fe20000000f00 */
[----:B------:R-:W-:Y:S02]  /*21840*/  IMAD.MOV.U32 R12, RZ, RZ, 0x3 ;  /* 0x00000003ff0c7424 */ /* 0x000fe400078e00ff */
[----:B------:R-:W-:-:S07]  /*21850*/  IMAD.MOV.U32 R3, RZ, RZ, R14 ;  /* 0x000000ffff037224 */ /* 0x000fce00078e000e */
[----:B------:R-:W-:Y:S05]  /*21860*/  WARPSYNC.COLLECTIVE R15, `(.L_x_14775) ;  /* 0x000000000f087348 */ /* 0x000fea0003c00000 */
[----:B------:R0:W1:Y:S02]  /*21870*/  SHFL.IDX P6, R14, R13, R12, R11 ;  /* 0x0000000c0d0e7389 */ /* 0x00006400000c000b */
[----:B01----:R-:W-:Y:S01]  /*21880*/  ENDCOLLECTIVE ;  /* 0x000000000000791b */ /* 0x003fe20003800000 */
.L_x_14775:
        /* <DEDUP_REMOVED lines=15> */
.L_x_14776:
[----:B------:R-:W-:Y:S01]  /*21980*/  @P0 IMAD R7, R5, 0x2, R22 ;  /* 0x0000000205070824 */ /* 0x000fe200078e0216 */
[----:B------:R-:W-:Y:S01]  /*21990*/  MOV R13, R4 ;  /* 0x00000004000d7202 */ /* 0x000fe20000000f00 */
[----:B------:R-:W-:Y:S02]  /*219a0*/  IMAD.MOV.U32 R12, RZ, RZ, 0x4 ;  /* 0x00000004ff0c7424 */ /* 0x000fe400078e00ff */
[----:B------:R-:W-:-:S07]  /*219b0*/  IMAD.MOV.U32 R3, RZ, RZ, R14 ;  /* 0x000000ffff037224 */ /* 0x000fce00078e000e */
[----:B------:R-:W-:Y:S05]  /*219c0*/  WARPSYNC.COLLECTIVE R15, `(.L_x_14777) ;  /* 0x000000000f087348 */ /* 0x000fea0003c00000 */
[----:B------:R0:W1:Y:S02]  /*219d0*/  SHFL.IDX P6, R14, R13, R12, R11 ;  /* 0x0000000c0d0e7389 */ /* 0x00006400000c000b */
[----:B01----:R-:W-:Y:S01]  /*219e0*/  ENDCOLLECTIVE ;  /* 0x000000000000791b */ /* 0x003fe20003800000 */
.L_x_14777:
        /* <DEDUP_REMOVED lines=15> */
.L_x_14778:
[----:B------:R-:W-:Y:S01]  /*21ae0*/  @P0 IMAD R7, R5, 0x2, R22 ;  /* 0x0000000205070824 */ /* 0x000fe200078e0216 */
[----:B------:R-:W-:Y:S01]  /*21af0*/  MOV R13, R4 ;  /* 0x00000004000d7202 */ /* 0x000fe20000000f00 */
[----:B------:R-:W-:Y:S02]  /*21b00*/  IMAD.MOV.U32 R12, RZ, RZ, 0x5 ;  /* 0x00000005ff0c7424 */ /* 0x000fe400078e00ff */
[----:B------:R-:W-:-:S07]  /*21b10*/  IMAD.MOV.U32 R3, RZ, RZ, R14 ;  /* 0x000000ffff037224 */ /* 0x000fce00078e000e */
[----:B------:R-:W-:Y:S05]  /*21b20*/  WARPSYNC.COLLECTIVE R15, `(.L_x_14779) ;  /* 0x000000000f087348 */ /* 0x000fea0003c00000 */
[----:B------:R0:W1:Y:S02]  /*21b30*/  SHFL.IDX P6, R14, R13, R12, R11 ;  /* 0x0000000c0d0e7389 */ /* 0x00006400000c000b */
[----:B01----:R-:W-:Y:S01]  /*21b40*/  ENDCOLLECTIVE ;  /* 0x000000000000791b */ /* 0x003fe20003800000 */
.L_x_14779:
        /* <DEDUP_REMOVED lines=10> */
.L_x_14780:
[----:B------:R-:W-:Y:S01]  /*21bf0*/  @!PT LDS RZ, [RZ] ;  /* 0x00000000fffff984 */ /* 0x000fe20000000800 */
[----:B------:R-:W-:Y:S01]  /*21c00*/  @!PT LDS RZ, [RZ] ;  /* 0x00000000fffff984 */ /* 0x000fe20000000800 */
[----:B------:R-:W-:Y:S01]  /*21c10*/  @!PT LDS RZ, [RZ] ;  /* 0x00000000fffff984 */ /* 0x000fe20000000800 */
[----:B------:R0:W-:Y:S01]  /*21c20*/  @P0 LDGSTS.E.BYPASS.LTC128B.128 [R7+0x1e400], desc[UR42][R2.64], !P2 ;  /* 0x1e40000002070fae */ /* 0x0001e2000d101d6a */
[----:B------:R-:W-:Y:S01]  /*21c30*/  IMAD.MOV.U32 R0, RZ, RZ, R14 ;  /* 0x000000ffff007224 */ /* 0x000fe200078e000e */
[----:B------:R-:W-:Y:S06]  /*21c40*/  BRA `(.L_x_14781) ;  /* 0xffffff9800c47947 */ /* 0x000fec000383ffff */
.L_x_14610:
[----:B------:R-:W-:Y:S01]  /*21c50*/  IMAD.MOV.U32 R13, RZ, RZ, R4 ;  /* 0x000000ffff0d7224 */ /* 0x000fe200078e0004 */
[----:B------:R-:W-:Y:S01]  /*21c60*/  MOV R11, 0x181f ;  /* 0x0000181f000b7802 */ /* 0x000fe20000000f00 */
[----:B------:R-:W-:Y:S02]  /*21c70*/  IMAD.MOV.U32 R12, RZ, RZ, RZ ;  /* 0x000000ffff0c7224 */ /* 0x000fe400078e00ff */
[----:B------:R-:W-:Y:S02]  /*21c80*/  IMAD.MOV.U32 R15, RZ, RZ, -0x1 ;  /* 0xffffffffff0f7424 */ /* 0x000fe400078e00ff */
[----:B-----5:R-:W-:Y:S02]  /*21c90*/  IMAD R5, R20, R7, RZ ;  /* 0x0000000714057224 */ /* 0x020fe400078e02ff */
[----:B------:R-:W-:-:S07]  /*21ca0*/  IMAD R17, R17, 0x80, R10 ;  /* 0x0000008011117824 */ /* 0x000fce00078e020a */
[----:B-1----:R-:W-:Y:S05]  /*21cb0*/  WARPSYNC.COLLECTIVE R15, `(.L_x_14782) ;  /* 0x000000000f087348 */ /* 0x002fea0003c00000 */
[----:B------:R0:W2:Y:S02]  /*21cc0*/  SHFL.IDX P6, R14, R13, R12, R11 ;  /* 0x0000000c0d0e7389 */ /* 0x0000a400000c000b */
[----:B012---:R-:W-:Y:S01]  /*21cd0*/  ENDCOLLECTIVE ;  /* 0x000000000000791b */ /* 0x007fe20003800000 */
.L_x_14782:
[C---:B------:R-:W-:Y:S02]  /*21ce0*/  ISETP.GE.AND P0, PT, R17.reuse, R5, PT ;  /* 0x000000051100720c */ /* 0x040fe40003f06270 */
[----:B------:R-:W-:Y:S01]  /*21cf0*/  IADD3 R6, R17, 0x10, RZ ;  /* 0x0000001011067810 */ /* 0x000fe20007ffe0ff */
[----:B------:R-:W-:Y:S02]  /*21d00*/  IMAD.MOV.U32 R13, RZ, RZ, R0 ;  /* 0x000000ffff0d7224 */ /* 0x000fe400078e0000 */
[----:B------:R-:W-:-:S08]  /*21d10*/  IMAD.MOV.U32 R2, RZ, RZ, R14 ;  /* 0x000000ffff027224 */ /* 0x000fd000078e000e */
[----:B------:R-:W-:Y:S05]  /*21d20*/  WARPSYNC.COLLECTIVE R15, `(.L_x_14783) ;  /* 0x000000000f087348 */ /* 0x000fea0003c00000 */
[----:B------:R0:W1:Y:S02]  /*21d30*/  SHFL.IDX P6, R14, R13, R12, R11 ;  /* 0x0000000c0d0e7389 */ /* 0x00006400000c000b */
[----:B01----:R-:W-:Y:S01]  /*21d40*/  ENDCOLLECTIVE ;  /* 0x000000000000791b */ /* 0x003fe20003800000 */
.L_x_14783:
[----:B------:R-:W-:Y:S02]  /*21d50*/  IMAD.MOV.U32 R13, RZ, RZ, R4 ;  /* 0x000000ffff0d7224 */ /* 0x000fe400078e0004 */
[----:B------:R-:W-:Y:S02]  /*21d60*/  IMAD.MOV.U32 R12, RZ, RZ, 0x1 ;  /* 0x00000001ff0c7424 */ /* 0x000fe400078e00ff */
[----:B------:R-:W-:-:S07]  /*21d70*/  IMAD.MOV.U32 R3, RZ, RZ, R14 ;  /* 0x000000ffff037224 */ /* 0x000fce00078e000e */
[----:B------:R-:W-:Y:S05]  /*21d80*/  WARPSYNC.COLLECTIVE R15, `(.L_x_14784) ;  /* 0x000000000f087348 */ /* 0x000fea0003c00000 */
[----:B------:R0:W1:Y:S02]  /*21d90*/  SHFL.IDX P6, R14, R13, R12, R11 ;  /* 0x0000000c0d0e7389 */ /* 0x00006400000c000b */
[----:B01----:R-:W-:Y:S01]  /*21da0*/  ENDCOLLECTIVE ;  /* 0x000000000000791b */ /* 0x003fe20003800000 */
.L_x_14784:
        /* <DEDUP_REMOVED lines=15> */
.L_x_14785:
[----:B------:R-:W-:Y:S02]  /*21ea0*/  IMAD.MOV.U32 R13, RZ, RZ, R4 ;  /* 0x000000ffff0d7224 */ /* 0x000fe400078e0004 */
[----:B------:R-:W-:Y:S02]  /*21eb0*/  IMAD.MOV.U32 R12, RZ, RZ, 0x2 ;  /* 0x00000002ff0c7424 */ /* 0x000fe400078e00ff */
[----:B------:R-:W-:-:S07]  /*21ec0*/  IMAD.MOV.U32 R3, RZ, RZ, R14 ;  /* 0x000000ffff037224 */ /* 0x000fce00078e000e */
[----:B------:R-:W-:Y:S05]  /*21ed0*/  WARPSYNC.COLLECTIVE R15, `(.L_x_14786) ;  /* 0x000000000f087348 */ /* 0x000fea0003c00000 */
[----:B------:R0:W1:Y:S02]  /*21ee0*/  SHFL.IDX P6, R14, R13, R12, R11 ;  /* 0x0000000c0d0e7389 */ /* 0x00006400000c000b */
[----:B01----:R-:W-:Y:S01]  /*21ef0*/  ENDCOLLECTIVE ;  /* 0x000000000000791b */ /* 0x003fe20003800000 */
.L_x_14786:
        /* <DEDUP_REMOVED lines=10> */
[----:B0-----:R-:W-:-:S04]  /*21fa0*/  IADD3 R2, R17, 0x20, RZ ;  /* 0x0000002011027810 */ /* 0x001fc80007ffe0ff */
[----:B------:R-:W-:Y:S01]  /*21fb0*/  ISETP.GE.AND P0, PT, R2, R5, PT ;  /* 0x000000050200720c */ /* 0x000fe20003f06270 */
[----:B------:R-:W-:-:S12]  /*21fc0*/  IMAD.MOV.U32 R2, RZ, RZ, R14 ;  /* 0x000000ffff027224 */ /* 0x000fd800078e000e */
[----:B------:R-:W-:Y:S05]  /*21fd0*/  WARPSYNC.COLLECTIVE R15, `(.L_x_14787) ;  /* 0x000000000f087348 */ /* 0x000fea0003c00000 */
[----:B------:R0:W1:Y:S02]  /*21fe0*/  SHFL.IDX P6, R14, R13, R12, R11 ;  /* 0x0000000c0d0e7389 */ /* 0x00006400000c000b */
[----:B01----:R-:W-:Y:S01]  /*21ff0*/  ENDCOLLECTIVE ;  /* 0x000000000000791b */ /* 0x003fe20003800000 */
.L_x_14787:
[----:B------:R-:W-:Y:S02]  /*22000*/  IMAD.MOV.U32 R13, RZ, RZ, R4 ;  /* 0x000000ffff0d7224 */ /* 0x000fe400078e0004 */
[----:B------:R-:W-:Y:S02]  /*22010*/  IMAD.MOV.U32 R12, RZ, RZ, 0x3 ;  /* 0x00000003ff0c7424 */ /* 0x000fe400078e00ff */
[----:B------:R-:W-:-:S07]  /*22020*/  IMAD.MOV.U32 R3, RZ, RZ, R14 ;  /* 0x000000ffff037224 */ /* 0x000fce00078e000e */
[----:B------:R-:W-:Y:S05]  /*22030*/  WARPSYNC.COLLECTIVE R15, `(.L_x_14788) ;  /* 0x000000000f087348 */ /* 0x000fea0003c00000 */
[----:B------:R0:W1:Y:S02]  /*22040*/  SHFL.IDX P6, R14, R13, R12, R11 ;  /* 0x0000000c0d0e7389 */ /* 0x00006400000c000b */
[----:B01----:R-:W-:Y:S01]  /*22050*/  ENDCOLLECTIVE ;  /* 0x000000000000791b */ /* 0x003fe20003800000 */
.L_x_14788:
        /* <DEDUP_REMOVED lines=16> */
.L_x_14789:
[----:B------:R-:W-:Y:S02]  /*22160*/  IMAD.MOV.U32 R13, RZ, RZ, R4 ;  /* 0x000000ffff0d7224 */ /* 0x000fe400078e0004 */
[----:B------:R-:W-:Y:S02]  /*22170*/  IMAD.MOV.U32 R12, RZ, RZ, 0x4 ;  /* 0x00000004ff0c7424 */ /* 0x000fe400078e00ff */
[----:B------:R-:W-:-:S07]  /*22180*/  IMAD.MOV.U32 R3, RZ, RZ, R14 ;  /* 0x000000ffff037224 */ /* 0x000fce00078e000e */
[----:B------:R-:W-:Y:S05]  /*22190*/  WARPSYNC.COLLECTIVE R15, `(.L_x_14790) ;  /* 0x000000000f087348 */ /* 0x000fea0003c00000 */
[----:B------:R0:W1:Y:S02]  /*221a0*/  SHFL.IDX P6, R14, R13, R12, R11 ;  /* 0x0000000c0d0e7389 */ /* 0x00006400000c000b */
[----:B01----:R-:W-:Y:S01]  /*221b0*/  ENDCOLLECTIVE ;  /* 0x000000000000791b */ /* 0x003fe20003800000 */
.L_x_14790:
        /* <DEDUP_REMOVED lines=16> */
.L_x_14791:
[----:B------:R-:W-:Y:S02]  /*222c0*/  IMAD.MOV.U32 R13, RZ, RZ, R4 ;  /* 0x000000ffff0d7224 */ /* 0x000fe400078e0004 */
[----:B------:R-:W-:Y:S02]  /*222d0*/  IMAD.MOV.U32 R12, RZ, RZ, 0x5 ;  /* 0x00000005ff0c7424 */ /* 0x000fe400078e00ff */
[----:B------:R-:W-:-:S07]  /*222e0*/  IMAD.MOV.U32 R3, RZ, RZ, R14 ;  /* 0x000000ffff037224 */ /* 0x000fce00078e000e */
[----:B------:R-:W-:Y:S05]  /*222f0*/  WARPSYNC.COLLECTIVE R15, `(.L_x_14792) ;  /* 0x000000000f087348 */ /* 0x000fea0003c00000 */
[----:B------:R0:W1:Y:S02]  /*22300*/  SHFL.IDX P6, R14, R13, R12, R11 ;  /* 0x0000000c0d0e7389 */ /* 0x00006400000c000b */
[----:B01----:R-:W-:Y:S01]  /*22310*/  ENDCOLLECTIVE ;  /* 0x000000000000791b */ /* 0x003fe20003800000 */
.L_x_14792:
        /* <DEDUP_REMOVED lines=16> */
.L_x_14793:
[----:B------:R-:W-:Y:S02]  /*22420*/  IMAD.MOV.U32 R13, RZ, RZ, R4 ;  /* 0x000000ffff0d7224 */ /* 0x000fe400078e0004 */
[----:B------:R-:W-:Y:S02]  /*22430*/  IMAD.MOV.U32 R12, RZ, RZ, 0x6 ;  /* 0x00000006ff0c7424 */ /* 0x000fe400078e00ff */
[----:B------:R-:W-:-:S07]  /*22440*/  IMAD.MOV.U32 R3, RZ, RZ, R14 ;  /* 0x000000ffff037224 */ /* 0x000fce00078e000e */
[----:B------:R-:W-:Y:S05]  /*22450*/  WARPSYNC.COLLECTIVE R15, `(.L_x_14794) ;  /* 0x000000000f087348 */ /* 0x000fea0003c00000 */
[----:B------:R0:W1:Y:S02]  /*22460*/  SHFL.IDX P6, R14, R13, R12, R11 ;  /* 0x0000000c0d0e7389 */ /* 0x00006400000c000b */
[----:B01----:R-:W-:Y:S01]  /*22470*/  ENDCOLLECTIVE ;  /* 0x000000000000791b */ /* 0x003fe20003800000 */
.L_x_14794:
        /* <DEDUP_REMOVED lines=16> */
.L_x_14795:
[----:B------:R-:W-:Y:S01]  /*22580*/  MOV R13, R4 ;  /* 0x00000004000d7202 */ /* 0x000fe20000000f00 */
[----:B------:R-:W-:Y:S02]  /*22590*/  IMAD.MOV.U32 R12, RZ, RZ, 0x7 ;  /* 0x00000007ff0c7424 */ /* 0x000fe400078e00ff */
[----:B------:R-:W-:-:S07]  /*225a0*/  IMAD.MOV.U32 R3, RZ, RZ, R14 ;  /* 0x000000ffff037224 */ /* 0x000fce00078e000e */
[----:B------:R-:W-:Y:S05]  /*225b0*/  WARPSYNC.COLLECTIVE R15, `(.L_x_14796) ;  /* 0x000000000f087348 */ /* 0x000fea0003c00000 */
[----:B------:R0:W1:Y:S02]  /*225c0*/  SHFL.IDX P6, R14, R13, R12, R11 ;  /* 0x0000000c0d0e7389 */ /* 0x00006400000c000b */
[----:B01----:R-:W-:Y:S01]  /*225d0*/  ENDCOLLECTIVE ;  /* 0x000000000000791b */ /* 0x003fe20003800000 */
.L_x_14796:
        /* <DEDUP_REMOVED lines=10> */
.L_x_14797:
[----:B------:R-:W-:Y:S01]  /*22680*/  @!PT LDS RZ, [RZ] ;  /* 0x00000000fffff984 */ /* 0x000fe20000000800 */
[----:B------:R-:W-:Y:S01]  /*22690*/  @!PT LDS RZ, [RZ] ;  /* 0x00000000fffff984 */ /* 0x000fe20000000800 */
[----:B------:R-:W-:Y:S01]  /*226a0*/  @!PT LDS RZ, [RZ] ;  /* 0x00000000fffff984 */ /* 0x000fe20000000800 */
[----:B------:R0:W-:Y:S01]  /*226b0*/  @!P0 LDGSTS.E.BYPASS.LTC128B.128 [R8+0x1b400], desc[UR42][R2.64], !P1 ;  /* 0x1b40000002088fae */ /* 0x0001e2000c901d6a */
[----:B------:R-:W-:Y:S01]  /*226c0*/  IMAD.MOV.U32 R0, RZ, RZ, R14 ;  /* 0x000000ffff007224 */ /* 0x000fe200078e000e */
[----:B------:R-:W-:Y:S06]  /*226d0*/  BRA `(.L_x_14798) ;  /* 0xffffff9c00407947 */ /* 0x000fec000383ffff */
.L_x_14613:
[----:B0-----:R0:W2:Y:S02]  /*226e0*/  SYNCS.PHASECHK.TRANS64.TRYWAIT P0, [R22+URZ+0x22820], R3 ;  /* 0x02282003160075a7 */ /* 0x0010a4000800017f */
[----:B--2---:R-:W-:Y:S05]  /*226f0*/  @!P0 NANOSLEEP.SYNCS 0x989680 ;  /* 0x009896800000895d */ /* 0x004fea0003900000 */
[----:B------:R-:W2:Y:S02]  /*22700*/  @!P0 SYNCS.PHASECHK.TRANS64 P0, [R22+URZ+0x22820], R3 ;  /* 0x02282003160085a7 */ /* 0x000ea4000800007f */
[----:B--2---:R-:W-:Y:S05]  /*22710*/  @!P0 BRA `(.L_x_14613) ;  /* 0xfffffffc00f08947 */ /* 0x004fea000383ffff */
[----:B------:R-:W-:Y:S05]  /*22720*/  BRA `(.L_x_14799) ;  /* 0xffffff9c009c7947 */ /* 0x000fea000383ffff */
.L_x_14616:
[----:B0-----:R0:W2:Y:S02]  /*22730*/  SYNCS.PHASECHK.TRANS64.TRYWAIT P0, [R32+URZ+0x22860], R3 ;  /* 0x02286003200075a7 */ /* 0x0010a4000800017f */
[----:B--2---:R-:W-:Y:S05]  /*22740*/  @!P0 NANOSLEEP.SYNCS 0x989680 ;  /* 0x009896800000895d */ /* 0x004fea0003900000 */
[----:B------:R-:W2:Y:S02]  /*22750*/  @!P0 SYNCS.PHASECHK.TRANS64 P0, [R32+URZ+0x22860], R3 ;  /* 0x02286003200085a7 */ /* 0x000ea4000800007f */
[----:B--2---:R-:W-:Y:S05]  /*22760*/  @!P0 BRA `(.L_x_14616) ;  /* 0xfffffffc00f08947 */ /* 0x004fea000383ffff */
[----:B------:R-:W-:Y:S05]  /*22770*/  BRA `(.L_x_14800) ;  /* 0xffffff9c00ac7947 */ /* 0x000fea000383ffff */
.L_x_14617:
        /* <DEDUP_REMOVED lines=8> */
.L_x_14802:
[----:B------:R-:W-:Y:S05]  /*22800*/  BSYNC B0 ;  /* 0x0000000000007941 */ /* 0x000fea0003800000 */
.L_x_14801:
        /* <DEDUP_REMOVED lines=12> */
.L_x_14803:
        /* <DEDUP_REMOVED lines=12> */
.L_x_14804:
        /* <DEDUP_REMOVED lines=17> */
.L_x_14805:
[----:B------:R-:W-:Y:S02]  /*22aa0*/  IMAD.MOV.U32 R13, RZ, RZ, R6 ;  /* 0x000000ffff0d7224 */ /* 0x000fe400078e0006 */
[----:B------:R-:W-:Y:S01]  /*22ab0*/  IMAD.MOV.U32 R12, RZ, RZ, 0x2 ;  /* 0x00000002ff0c7424 */ /* 0x000fe200078e00ff */
[----:B------:R-:W-:-:S13]  /*22ac0*/  IADD3 R2, P4, R14, R0, RZ ;  /* 0x000000000e027210 */ /* 0x000fda0007f9e0ff */
[----:B------:R-:W-:Y:S05]  /*22ad0*/  WARPSYNC.COLLECTIVE R15, `(.L_x_14806) ;  /* 0x000000000f087348 */ /* 0x000fea0003c00000 */
[----:B------:R0:W1:Y:S02]  /*22ae0*/  SHFL.IDX P6, R14, R13, R12, R11 ;  /* 0x0000000c0d0e7389 */ /* 0x00006400000c000b */
[----:B01----:R-:W-:Y:S01]  /*22af0*/  ENDCOLLECTIVE ;  /* 0x000000000000791b */ /* 0x003fe20003800000 */
.L_x_14806:
        /* <DEDUP_REMOVED lines=17> */
.L_x_14807:
[----:B------:R-:W-:Y:S01]  /*22c10*/  MOV R13, R6 ;  /* 0x00000006000d7202 */ /* 0x000fe20000000f00 */
[----:B------:R-:W-:Y:S01]  /*22c20*/  IMAD.MOV.U32 R12, RZ, RZ, 0x3 ;  /* 0x00000003ff0c7424 */ /* 0x000fe200078e00ff */
[----:B------:R-:W-:-:S13]  /*22c30*/  IADD3 R2, P4, R14, R0, RZ ;  /* 0x000000000e027210 */ /* 0x000fda0007f9e0ff */
[----:B------:R-:W-:Y:S05]  /*22c40*/  WARPSYNC.COLLECTIVE R15, `(.L_x_14808) ;  /* 0x000000000f087348 */ /* 0x000fea0003c00000 */
[----:B------:R0:W1:Y:S02]  /*22c50*/  SHFL.IDX P6, R14, R13, R12, R11 ;  /* 0x0000000c0d0e7389 */ /* 0x00006400000c000b */
[----:B01----:R-:W-:Y:S01]  /*22c60*/  ENDCOLLECTIVE ;  /* 0x000000000000791b */ /* 0x003fe20003800000 */
.L_x_14808:
        /* <DEDUP_REMOVED lines=17> */
.L_x_14809:
[----:B------:R-:W-:Y:S02]  /*22d80*/  IMAD.MOV.U32 R13, RZ, RZ, R6 ;  /* 0x000000ffff0d7224 */ /* 0x000fe400078e0006 */
[----:B------:R-:W-:Y:S01]  /*22d90*/  IMAD.MOV.U32 R12, RZ, RZ, 0x4 ;  /* 0x00000004ff0c7424 */ /* 0x000fe200078e00ff */
[----:B------:R-:W-:-:S13]  /*22da0*/  IADD3 R2, P4, R14, R0, RZ ;  /* 0x000000000e027210 */ /* 0x000fda0007f9e0ff */
[----:B------:R-:W-:Y:S05]  /*22db0*/  WARPSYNC.COLLECTIVE R15, `(.L_x_14810) ;  /* 0x000000000f087348 */ /* 0x000fea0003c00000 */
[----:B------:R0:W1:Y:S02]  /*22dc0*/  SHFL.IDX P6, R14, R13, R12, R11 ;  /* 0x0000000c0d0e7389 */ /* 0x00006400000c000b */
[----:B01----:R-:W-:Y:S01]  /*22dd0*/  ENDCOLLECTIVE ;  /* 0x000000000000791b */ /* 0x003fe20003800000 */
.L_x_14810:
        /* <DEDUP_REMOVED lines=17> */
.L_x_14811:
[----:B------:R-:W-:Y:S02]  /*22ef0*/  IMAD.MOV.U32 R13, RZ, RZ, R6 ;  /* 0x000000ffff0d7224 */ /* 0x000fe400078e0006 */
[----:B------:R-:W-:Y:S01]  /*22f00*/  IMAD.MOV.U32 R12, RZ, RZ, 0x5 ;  /* 0x00000005ff0c7424 */ /* 0x000fe200078e00ff */
[----:B------:R-:W-:-:S13]  /*22f10*/  IADD3 R2, P4, R14, R0, RZ ;  /* 0x000000000e027210 */ /* 0x000fda0007f9e0ff */
[----:B------:R-:W-:Y:S05]  /*22f20*/  WARPSYNC.COLLECTIVE R15, `(.L_x_14812) ;  /* 0x000000000f087348 */ /* 0x000fea0003c00000 */
[----:B------:R0:W1:Y:S02]  /*22f30*/  SHFL.IDX P6, R14, R13, R12, R11 ;  /* 0x0000000c0d0e7389 */ /* 0x00006400000c000b */
[----:B01----:R-:W-:Y:S01]  /*22f40*/  ENDCOLLECTIVE ;  /* 0x000000000000791b */ /* 0x003fe20003800000 */
.L_x_14812:
        /* <DEDUP_REMOVED lines=12> */
.L_x_14813:
        /* <DEDUP_REMOVED lines=9> */
.L_x_14624:
[----:B0-----:R0:W2:Y:S02]  /*230a0*/  SYNCS.PHASECHK.TRANS64.TRYWAIT P0, [R6+URZ+0x22840], R21 ;  /* 0x02284015060075a7 */ /* 0x0010a4000800017f */
[----:B--2---:R-:W-:Y:S05]  /*230b0*/  @!P0 NANOSLEEP.SYNCS 0x989680 ;  /* 0x009896800000895d */ /* 0x004fea0003900000 */
[----:B------:R-:W2:Y:S02]  /*230c0*/  @!P0 SYNCS.PHASECHK.TRANS64 P0, [R6+URZ+0x22840], R21 ;  /* 0x02284015060085a7 */ /* 0x000ea4000800007f */
[----:B--2---:R-:W-:Y:S05]  /*230d0*/  @!P0 BRA `(.L_x_14624) ;  /* 0xfffffffc00f08947 */ /* 0x004fea000383ffff */
[----:B------:R-:W-:Y:S05]  /*230e0*/  BRA `(.L_x_14815) ;  /* 0xffffffa0000c7947 */ /* 0x000fea000383ffff */
.L_x_14625:
[----:B------:R-:W-:Y:S01]  /*230f0*/  BSSY B1, `(.L_x_14816) ;  /* 0x0000008000017945 */ /* 0x000fe20003800000 */
[----:B------:R-:W-:Y:S01]  /*23100*/  MOV R13, R9 ;  /* 0x00000009000d7202 */ /* 0x000fe20000000f00 */
[----:B------:R-:W-:Y:S02]  /*23110*/  IMAD.MOV.U32 R12, RZ, RZ, RZ ;  /* 0x000000ffff0c7224 */ /* 0x000fe400078e00ff */
[----:B------:R-:W-:Y:S02]  /*23120*/  IMAD.MOV.U32 R11, RZ, RZ, 0x181f ;  /* 0x0000181fff0b7424 */ /* 0x000fe400078e00ff */
[----:B------:R-:W-:-:S07]  /*23130*/  IMAD.MOV.U32 R15, RZ, RZ, -0x1 ;  /* 0xffffffffff0f7424 */ /* 0x000fce00078e00ff */
[----:B01----:R-:W-:Y:S05]  /*23140*/  WARPSYNC.COLLECTIVE R15, `(.L_x_14817) ;  /* 0x000000000f087348 */ /* 0x003fea0003c00000 */
[----:B------:R2:W3:Y:S02]  /*23150*/  SHFL.IDX P6, R14, R13, R12, R11 ;  /* 0x0000000c0d0e7389 */ /* 0x0004e400000c000b */
[----:B0123--:R-:W-:Y:S01]  /*23160*/  ENDCOLLECTIVE ;  /* 0x000000000000791b */ /* 0x00ffe20003800000 */
.L_x_14817:
[----:B------:R-:W-:Y:S05]  /*23170*/  BSYNC B1 ;  /* 0x0000000000017941 */ /* 0x000fea0003800000 */
.L_x_14816:
        /* <DEDUP_REMOVED lines=9> */
.L_x_14818:
[----:B------:R-:W-:Y:S02]  /*23210*/  IMAD.MOV.U32 R13, RZ, RZ, R9 ;  /* 0x000000ffff0d7224 */ /* 0x000fe400078e0009 */
[----:B------:R-:W-:Y:S02]  /*23220*/  IMAD.MOV.U32 R12, RZ, RZ, 0x1 ;  /* 0x00000001ff0c7424 */ /* 0x000fe400078e00ff */
[----:B------:R-:W-:-:S07]  /*23230*/  IMAD.MOV.U32 R2, RZ, RZ, R14 ;  /* 0x000000ffff027224 */ /* 0x000fce00078e000e */
[----:B------:R-:W-:Y:S05]  /*23240*/  WARPSYNC.COLLECTIVE R15, `(.L_x_14819) ;  /* 0x000000000f087348 */ /* 0x000fea0003c00000 */
[----:B------:R0:W1:Y:S02]  /*23250*/  SHFL.IDX P6, R14, R13, R12, R11 ;  /* 0x0000000c0d0e7389 */ /* 0x00006400000c000b */
[----:B01----:R-:W-:Y:S01]  /*23260*/  ENDCOLLECTIVE ;  /* 0x000000000000791b */ /* 0x003fe20003800000 */
.L_x_14819:
        /* <DEDUP_REMOVED lines=11> */
.L_x_14820:
[----:B------:R-:W-:Y:S02]  /*23320*/  IMAD.MOV.U32 R13, RZ, RZ, R9 ;  /* 0x000000ffff0d7224 */ /* 0x000fe400078e0009 */
[----:B------:R-:W-:Y:S02]  /*23330*/  IMAD.MOV.U32 R12, RZ, RZ, 0x2 ;  /* 0x00000002ff0c7424 */ /* 0x000fe400078e00ff */
[----:B------:R-:W-:-:S07]  /*23340*/  IMAD.MOV.U32 R2, RZ, RZ, R14 ;  /* 0x000000ffff027224 */ /* 0x000fce00078e000e */
[----:B------:R-:W-:Y:S05]  /*23350*/  WARPSYNC.COLLECTIVE R15, `(.L_x_14821) ;  /* 0x000000000f087348 */ /* 0x000fea0003c00000 */
[----:B------:R0:W1:Y:S02]  /*23360*/  SHFL.IDX P6, R14, R13, R12, R11 ;  /* 0x0000000c0d0e7389 */ /* 0x00006400000c000b */
[----:B01----:R-:W-:Y:S01]  /*23370*/  ENDCOLLECTIVE ;  /* 0x000000000000791b */ /* 0x003fe20003800000 */
.L_x_14821:
[----:B------:R-:W-:-:S05]  /*23380*/  IADD3 R2, P0, R2, R0, RZ ;  /* 0x0000000002027210 */ /* 0x000fca0007f1e0ff */
        /* <DEDUP_REMOVED lines=10> */
.L_x_14822:
[----:B------:R-:W-:Y:S02]  /*23430*/  IMAD.MOV.U32 R13, RZ, RZ, R9 ;  /* 0x000000ffff0d7224 */ /* 0x000fe400078e0009 */
[----:B------:R-:W-:Y:S02]  /*23440*/  IMAD.MOV.U32 R12, RZ, RZ, 0x3 ;  /* 0x00000003ff0c7424 */ /* 0x000fe400078e00ff */
[----:B------:R-:W-:-:S07]  /*23450*/  IMAD.MOV.U32 R2, RZ, RZ, R14 ;  /* 0x000000ffff027224 */ /* 0x000fce00078e000e */
[----:B------:R-:W-:Y:S05]  /*23460*/  WARPSYNC.COLLECTIVE R15, `(.L_x_14823) ;  /* 0x000000000f087348 */ /* 0x000fea0003c00000 */
[----:B------:R0:W1:Y:S02]  /*23470*/  SHFL.IDX P6, R14, R13, R12, R11 ;  /* 0x0000000c0d0e7389 */ /* 0x00006400000c000b */
[----:B01----:R-:W-:Y:S01]  /*23480*/  ENDCOLLECTIVE ;  /* 0x000000000000791b */ /* 0x003fe20003800000 */
.L_x_14823:
        /* <DEDUP_REMOVED lines=11> */
.L_x_14824:
[----:B------:R-:W-:Y:S02]  /*23540*/  IMAD.MOV.U32 R13, RZ, RZ, R9 ;  /* 0x000000ffff0d7224 */ /* 0x000fe400078e0009 */
[----:B------:R-:W-:Y:S01]  /*23550*/  IMAD.MOV.U32 R12, RZ, RZ, 0x4 ;  /* 0x00000004ff0c7424 */ /* 0x000fe200078e00ff */
[----:B------:R-:W-:-:S07]  /*23560*/  MOV R2, R14 ;  /* 0x0000000e00027202 */ /* 0x000fce0000000f00 */
[----:B------:R-:W-:Y:S05]  /*23570*/  WARPSYNC.COLLECTIVE R15, `(.L_x_14825) ;  /* 0x000000000f087348 */ /* 0x000fea0003c00000 */
[----:B------:R0:W1:Y:S02]  /*23580*/  SHFL.IDX P6, R14, R13, R12, R11 ;  /* 0x0000000c0d0e7389 */ /* 0x00006400000c000b */
[----:B01----:R-:W-:Y:S01]  /*23590*/  ENDCOLLECTIVE ;  /* 0x000000000000791b */ /* 0x003fe20003800000 */
.L_x_14825:
        /* <DEDUP_REMOVED lines=11> */
.L_x_14826:
[----:B------:R-:W-:Y:S02]  /*23650*/  IMAD.MOV.U32 R13, RZ, RZ, R9 ;  /* 0x000000ffff0d7224 */ /* 0x000fe400078e0009 */
[----:B------:R-:W-:Y:S02]  /*23660*/  IMAD.MOV.U32 R12, RZ, RZ, 0x5 ;  /* 0x00000005ff0c7424 */ /* 0x000fe400078e00ff */
[----:B------:R-:W-:-:S07]  /*23670*/  IMAD.MOV.U32 R2, RZ, RZ, R14 ;  /* 0x000000ffff027224 */ /* 0x000fce00078e000e */
[----:B------:R-:W-:Y:S05]  /*23680*/  WARPSYNC.COLLECTIVE R15, `(.L_x_14827) ;  /* 0x000000000f087348 */ /* 0x000fea0003c00000 */
[----:B------:R0:W1:Y:S02]  /*23690*/  SHFL.IDX P6, R14, R13, R12, R11 ;  /* 0x0000000c0d0e7389 */ /* 0x00006400000c000b */
[----:B01----:R-:W-:Y:S01]  /*236a0*/  ENDCOLLECTIVE ;  /* 0x000000000000791b */ /* 0x003fe20003800000 */
.L_x_14827:
        /* <DEDUP_REMOVED lines=11> */
.L_x_14828:
[----:B------:R-:W-:Y:S01]  /*23760*/  IMAD.MOV.U32 R2, RZ, RZ, R14 ;  /* 0x000000ffff027224 */ /* 0x000fe200078e000e */
[----:B------:R-:W-:Y:S06]  /*23770*/  BRA `(.L_x_14829) ;  /* 0xffffff9c00347947 */ /* 0x000fec000383ffff */
.L_x_14630:
[----:B----4-:R4:W0:Y:S02]  /*23780*/  SYNCS.PHASECHK.TRANS64.TRYWAIT P0, [R6+URZ+0x22860], R21 ;  /* 0x02286015060075a7 */ /* 0x010824000800017f */
[----:B0-----:R-:W-:Y:S05]  /*23790*/  @!P0 NANOSLEEP.SYNCS 0x989680 ;  /* 0x009896800000895d */ /* 0x001fea0003900000 */
[----:B------:R-:W0:Y:S02]  /*237a0*/  @!P0 SYNCS.PHASECHK.TRANS64 P0, [R6+URZ+0x22860], R21 ;  /* 0x02286015060085a7 */ /* 0x000e24000800007f */
[----:B0-----:R-:W-:Y:S05]  /*237b0*/  @!P0 BRA `(.L_x_14630) ;  /* 0xfffffffc00f08947 */ /* 0x001fea000383ffff */
[----:B------:R-:W-:Y:S05]  /*237c0*/  BRA `(.L_x_14830) ;  /* 0xffffff9c00847947 */ /* 0x000fea000383ffff */
.L_x_14631:
[----:B------:R-:W-:Y:S01]  /*237d0*/  BSSY B1, `(.L_x_14831) ;  /* 0x0000008000017945 */ /* 0x000fe20003800000 */
[----:B------:R-:W-:Y:S01]  /*237e0*/  IMAD.MOV.U32 R13, RZ, RZ, R9 ;  /* 0x000000ffff0d7224 */ /* 0x000fe200078e0009 */
[----:B------:R-:W-:Y:S01]  /*237f0*/  MOV R12, RZ ;  /* 0x000000ff000c7202 */ /* 0x000fe20000000f00 */
[----:B------:R-:W-:Y:S02]  /*23800*/  IMAD.MOV.U32 R11, RZ, RZ, 0x181f ;  /* 0x0000181fff0b7424 */ /* 0x000fe400078e00ff */
[----:B------:R-:W-:-:S07]  /*23810*/  IMAD.MOV.U32 R15, RZ, RZ, -0x1 ;  /* 0xffffffffff0f7424 */ /* 0x000fce00078e00ff */
[----:B01-34-:R-:W-:Y:S05]  /*23820*/  WARPSYNC.COLLECTIVE R15, `(.L_x_14832) ;  /* 0x000000000f087348 */ /* 0x01bfea0003c00000 */
[----:B------:R2:W0:Y:S02]  /*23830*/  SHFL.IDX P6, R14, R13, R12, R11 ;  /* 0x0000000c0d0e7389 */ /* 0x00042400000c000b */
[----:B01234-:R-:W-:Y:S01]  /*23840*/  ENDCOLLECTIVE ;  /* 0x000000000000791b */ /* 0x01ffe20003800000 */
.L_x_14832:
[----:B------:R-:W-:Y:S05]  /*23850*/  BSYNC B1 ;  /* 0x0000000000017941 */ /* 0x000fea0003800000 */
.L_x_14831:
        /* <DEDUP_REMOVED lines=9> */
.L_x_14833:
[----:B------:R-:W-:Y:S02]  /*238f0*/  IMAD.MOV.U32 R13, RZ, RZ, R9 ;  /* 0x000000ffff0d7224 */ /* 0x000fe400078e0009 */
[----:B------:R-:W-:Y:S01]  /*23900*/  IMAD.MOV.U32 R12, RZ, RZ, 0x1 ;  /* 0x00000001ff0c7424 */ /* 0x000fe200078e00ff */
[----:B------:R-:W-:-:S13]  /*23910*/  IADD3 R2, P0, R14, R0, RZ ;  /* 0x000000000e027210 */ /* 0x000fda0007f1e0ff */
[----:B------:R-:W-:Y:S05]  /*23920*/  WARPSYNC.COLLECTIVE R15, `(.L_x_14834) ;  /* 0x000000000f087348 */ /* 0x000fea0003c00000 */
[----:B------:R0:W1:Y:S02]  /*23930*/  SHFL.IDX P6, R14, R13, R12, R11 ;  /* 0x0000000c0d0e7389 */ /* 0x00006400000c000b */
[----:B01----:R-:W-:Y:S01]  /*23940*/  ENDCOLLECTIVE ;  /* 0x000000000000791b */ /* 0x003fe20003800000 */
.L_x_14834:
        /* <DEDUP_REMOVED lines=13> */
.L_x_14835:
[----:B------:R-:W-:Y:S02]  /*23a20*/  IMAD.MOV.U32 R13, RZ, RZ, R9 ;  /* 0x000000ffff0d7224 */ /* 0x000fe400078e0009 */
[----:B------:R-:W-:Y:S01]  /*23a30*/  IMAD.MOV.U32 R12, RZ, RZ, 0x2 ;  /* 0x00000002ff0c7424 */ /* 0x000fe200078e00ff */
[----:B------:R-:W-:-:S13]  /*23a40*/  IADD3 R2, P0, R14, R0, RZ ;  /* 0x000000000e027210 */ /* 0x000fda0007f1e0ff */
[----:B------:R-:W-:Y:S05]  /*23a50*/  WARPSYNC.COLLECTIVE R15, `(.L_x_14836) ;  /* 0x000000000f087348 */ /* 0x000fea0003c00000 */
[----:B------:R0:W1:Y:S02]  /*23a60*/  SHFL.IDX P6, R14, R13, R12, R11 ;  /* 0x0000000c0d0e7389 */ /* 0x00006400000c000b */
[----:B01----:R-:W-:Y:S01]  /*23a70*/  ENDCOLLECTIVE ;  /* 0x000000000000791b */ /* 0x003fe20003800000 */
.L_x_14836:
        /* <DEDUP_REMOVED lines=13> */
.L_x_14837:
[----:B------:R-:W-:Y:S01]  /*23b50*/  IMAD.MOV.U32 R13, RZ, RZ, R9 ;  /* 0x000000ffff0d7224 */ /* 0x000fe200078e0009 */
[----:B------:R-:W-:Y:S02]  /*23b60*/  MOV R12, 0x3 ;  /* 0x00000003000c7802 */ /* 0x000fe40000000f00 */
[----:B------:R-:W-:-:S13]  /*23b70*/  IADD3 R2, P0, R14, R0, RZ ;  /* 0x000000000e027210 */ /* 0x000fda0007f1e0ff */
[----:B------:R-:W-:Y:S05]  /*23b80*/  WARPSYNC.COLLECTIVE R15, `(.L_x_14838) ;  /* 0x000000000f087348 */ /* 0x000fea0003c00000 */
[----:B------:R0:W1:Y:S02]  /*23b90*/  SHFL.IDX P6, R14, R13, R12, R11 ;  /* 0x0000000c0d0e7389 */ /* 0x00006400000c000b */
[----:B01----:R-:W-:Y:S01]  /*23ba0*/  ENDCOLLECTIVE ;  /* 0x000000000000791b */ /* 0x003fe20003800000 */
.L_x_14838:
        /* <DEDUP_REMOVED lines=13> */
.L_x_14839:
[----:B------:R-:W-:Y:S02]  /*23c80*/  IMAD.MOV.U32 R13, RZ, RZ, R9 ;  /* 0x000000ffff0d7224 */ /* 0x000fe400078e0009 */
[----:B------:R-:W-:Y:S01]  /*23c90*/  IMAD.MOV.U32 R12, RZ, RZ, 0x4 ;  /* 0x00000004ff0c7424 */ /* 0x000fe200078e00ff */
[----:B------:R-:W-:-:S13]  /*23ca0*/  IADD3 R2, P0, R14, R0, RZ ;  /* 0x000000000e027210 */ /* 0x000fda0007f1e0ff */
[----:B------:R-:W-:Y:S05]  /*23cb0*/  WARPSYNC.COLLECTIVE R15, `(.L_x_14840) ;  /* 0x000000000f087348 */ /* 0x000fea0003c00000 */
[----:B------:R0:W1:Y:S02]  /*23cc0*/  SHFL.IDX P6, R14, R13, R12, R11 ;  /* 0x0000000c0d0e7389 */ /* 0x00006400000c000b */
[----:B01----:R-:W-:Y:S01]  /*23cd0*/  ENDCOLLECTIVE ;  /* 0x000000000000791b */ /* 0x003fe20003800000 */
.L_x_14840:
        /* <DEDUP_REMOVED lines=13> */
.L_x_14841:
[----:B------:R-:W-:Y:S02]  /*23db0*/  IMAD.MOV.U32 R13, RZ, RZ, R9 ;  /* 0x000000ffff0d7224 */ /* 0x000fe400078e0009 */
[----:B------:R-:W-:Y:S01]  /*23dc0*/  IMAD.MOV.U32 R12, RZ, RZ, 0x5 ;  /* 0x00000005ff0c7424 */ /* 0x000fe200078e00ff */
[----:B------:R-:W-:-:S13]  /*23dd0*/  IADD3 R2, P0, R14, R0, RZ ;  /* 0x000000000e027210 */ /* 0x000fda0007f1e0ff */
[----:B------:R-:W-:Y:S05]  /*23de0*/  WARPSYNC.COLLECTIVE R15, `(.L_x_14842) ;  /* 0x000000000f087348 */ /* 0x000fea0003c00000 */
[----:B------:R0:W1:Y:S02]  /*23df0*/  SHFL.IDX P6, R14, R13, R12, R11 ;  /* 0x0000000c0d0e7389 */ /* 0x00006400000c000b */
[----:B01----:R-:W-:Y:S01]  /*23e00*/  ENDCOLLECTIVE ;  /* 0x000000000000791b */ /* 0x003fe20003800000 */
.L_x_14842:
        /* <DEDUP_REMOVED lines=13> */
.L_x_14843:
[----:B------:R-:W-:Y:S05]  /*23ee0*/  BRA `(.L_x_14844) ;  /* 0xffffff9800c87947 */ /* 0x000fea000383ffff */
.L_x_14639:
[----:B------:R-:W-:Y:S01]  /*23ef0*/  BSSY B0, `(.L_x_14845) ;  /* 0x0000008000007945 */ /* 0x000fe20003800000 */
[----:B------:R-:W-:Y:S01]  /*23f00*/  MOV R13, R16 ;  /* 0x00000010000d7202 */ /* 0x000fe20000000f00 */
[----:B------:R-:W-:Y:S02]  /*23f10*/  IMAD.MOV.U32 R12, RZ, RZ, RZ ;  /* 0x000000ffff0c7224 */ /* 0x000fe400078e00ff */
[----:B-1----:R-:W-:Y:S02]  /*23f20*/  IMAD.MOV.U32 R11, RZ, RZ, 0x1f ;  /* 0x0000001fff0b7424 */ /* 0x002fe400078e00ff */
[----:B------:R-:W-:-:S07]  /*23f30*/  IMAD.MOV.U32 R15, RZ, RZ, -0x1 ;  /* 0xffffffffff0f7424 */ /* 0x000fce00078e00ff */
[----:B0--34-:R-:W-:Y:S05]  /*23f40*/  WARPSYNC.COLLECTIVE R15, `(.L_x_14846) ;  /* 0x000000000f087348 */ /* 0x019fea0003c00000 */
[----:B------:R1:W2:Y:S02]  /*23f50*/  SHFL.IDX P6, R14, R13, R12, R11 ;  /* 0x0000000c0d0e7389 */ /* 0x0002a400000c000b */
[----:B01234-:R-:W-:Y:S01]  /*23f60*/  ENDCOLLECTIVE ;  /* 0x000000000000791b */ /* 0x01ffe20003800000 */
.L_x_14846:
[----:B------:R-:W-:Y:S05]  /*23f70*/  BSYNC B0 ;  /* 0x0000000000007941 */ /* 0x000fea0003800000 */
.L_x_14845:
        /* <DEDUP_REMOVED lines=9> */
.L_x_14847:
        /* <DEDUP_REMOVED lines=24> */
.L_x_14848:
[----:B------:R-:W-:Y:S02]  /*24190*/  MOV R12, 0x2 ;  /* 0x00000002000c7802 */ /* 0x000fe40000000f00 */
[----:B------:R-:W-:-:S05]  /*241a0*/  SEL R14, R14, RZ, P1 ;  /* 0x000000ff0e0e7207 */ /* 0x000fca0000800000 */
[----:B------:R-:W-:-:S04]  /*241b0*/  IMAD.IADD R5, R13, 0x1, R14 ;  /* 0x000000010d057824 */ /* 0x000fc800078e020e */
[----:B------:R-:W-:-:S07]  /*241c0*/  IMAD.MOV.U32 R13, RZ, RZ, R5 ;  /* 0x000000ffff0d7224 */ /* 0x000fce00078e0005 */
[----:B------:R-:W-:Y:S05]  /*241d0*/  WARPSYNC.COLLECTIVE R15, `(.L_x_14849) ;  /* 0x000000000f087348 */ /* 0x000fea0003c00000 */
[----:B------:R0:W1:Y:S02]  /*241e0*/  SHFL.UP P6, R14, R13, R12, R11 ;  /* 0x0400000c0d0e7389 */ /* 0x00006400000c000b */
[----:B01----:R-:W-:Y:S01]  /*241f0*/  ENDCOLLECTIVE ;  /* 0x000000000000791b */ /* 0x003fe20003800000 */
.L_x_14849:
[----:B------:R-:W-:Y:S01]  /*24200*/  IMAD.MOV.U32 R12, RZ, RZ, 0x4 ;  /* 0x00000004ff0c7424 */ /* 0x000fe200078e00ff */
[----:B------:R-:W-:-:S05]  /*24210*/  SEL R2, R14, RZ, P2 ;  /* 0x000000ff0e027207 */ /* 0x000fca0001000000 */
[----:B------:R-:W-:-:S04]  /*24220*/  IMAD.IADD R2, R5, 0x1, R2 ;  /* 0x0000000105027824 */ /* 0x000fc800078e0202 */
[----:B------:R-:W-:-:S07]  /*24230*/  IMAD.MOV.U32 R13, RZ, RZ, R2 ;  /* 0x000000ffff0d7224 */ /* 0x000fce00078e0002 */
[----:B------:R-:W-:Y:S05]  /*24240*/  WARPSYNC.COLLECTIVE R15, `(.L_x_14850) ;  /* 0x000000000f087348 */ /* 0x000fea0003c00000 */
[----:B------:R0:W1:Y:S02]  /*24250*/  SHFL.UP P6, R14, R13, R12, R11 ;  /* 0x0400000c0d0e7389 */ /* 0x00006400000c000b */
[----:B01----:R-:W-:Y:S01]  /*24260*/  ENDCOLLECTIVE ;  /* 0x000000000000791b */ /* 0x003fe20003800000 */
.L_x_14850:
[----:B------:R-:W-:Y:S02]  /*24270*/  MOV R12, 0x8 ;  /* 0x00000008000c7802 */ /* 0x000fe40000000f00 */
[----:B------:R-:W-:-:S05]  /*24280*/  SEL R3, R14, RZ, P3 ;  /* 0x000000ff0e037207 */ /* 0x000fca0001800000 */
[----:B------:R-:W-:-:S04]  /*24290*/  IMAD.IADD R3, R2, 0x1, R3 ;  /* 0x0000000102037824 */ /* 0x000fc800078e0203 */
[----:B------:R-:W-:-:S07]  /*242a0*/  IMAD.MOV.U32 R13, RZ, RZ, R3 ;  /* 0x000000ffff0d7224 */ /* 0x000fce00078e0003 */
[----:B------:R-:W-:Y:S05]  /*242b0*/  WARPSYNC.COLLECTIVE R15, `(.L_x_14851) ;  /* 0x000000000f087348 */ /* 0x000fea0003c00000 */
[----:B------:R0:W1:Y:S02]  /*242c0*/  SHFL.UP P6, R14, R13, R12, R11 ;  /* 0x0400000c0d0e7389 */ /* 0x00006400000c000b */
[----:B01----:R-:W-:Y:S01]  /*242d0*/  ENDCOLLECTIVE ;  /* 0x000000000000791b */ /* 0x003fe20003800000 */
.L_x_14851:
[----:B------:R-:W-:Y:S01]  /*242e0*/  IMAD.MOV.U32 R12, RZ, RZ, 0x10 ;  /* 0x00000010ff0c7424 */ /* 0x000fe200078e00ff */
[----:B------:R-:W-:-:S05]  /*242f0*/  SEL R14, R14, RZ, P4 ;  /* 0x000000ff0e0e7207 */ /* 0x000fca0002000000 */
[----:B------:R-:W-:-:S04]  /*24300*/  IMAD.IADD R5, R3, 0x1, R14 ;  /* 0x0000000103057824 */ /* 0x000fc800078e020e */
[----:B------:R-:W-:-:S07]  /*24310*/  IMAD.MOV.U32 R13, RZ, RZ, R5 ;  /* 0x000000ffff0d7224 */ /* 0x000fce00078e0005 */
[----:B------:R-:W-:Y:S05]  /*24320*/  WARPSYNC.COLLECTIVE R15, `(.L_x_14852) ;  /* 0x000000000f087348 */ /* 0x000fea0003c00000 */
[----:B------:R0:W1:Y:S02]  /*24330*/  SHFL.UP P6, R14, R13, R12, R11 ;  /* 0x0400000c0d0e7389 */ /* 0x00006400000c000b */
[----:B01----:R-:W-:Y:S01]  /*24340*/  ENDCOLLECTIVE ;  /* 0x000000000000791b */ /* 0x003fe20003800000 */
.L_x_14852:
        /* <DEDUP_REMOVED lines=8> */
.L_x_14853:
[----:B------:R-:W-:Y:S05]  /*243d0*/  BRA `(.L_x_14854) ;  /* 0xffffff9c00287947 */ /* 0x000fea000383ffff */
.L_x_14642:
[----:B------:R-:W-:Y:S01]  /*243e0*/  BSSY B0, `(.L_x_14855) ;  /* 0x0000007000007945 */ /* 0x000fe20003800000 */
[----:B------:R-:W-:Y:S02]  /*243f0*/  IMAD.MOV.U32 R12, RZ, RZ, 0x1 ;  /* 0x00000001ff0c7424 */ /* 0x000fe400078e00ff */
[----:B-1----:R-:W-:Y:S02]  /*24400*/  IMAD.MOV.U32 R11, RZ, RZ, RZ ;  /* 0x000000ffff0b7224 */ /* 0x002fe400078e00ff */
[----:B------:R-:W-:-:S07]  /*24410*/  IMAD.MOV.U32 R15, RZ, RZ, -0x1 ;  /* 0xffffffffff0f7424 */ /* 0x000fce00078e00ff */
[----:B------:R-:W-:Y:S05]  /*24420*/  WARPSYNC.COLLECTIVE R15, `(.L_x_14856) ;  /* 0x000000000f087348 */ /* 0x000fea0003c00000 */
[----:B------:R0:W1:Y:S02]  /*24430*/  SHFL.UP P6, R14, R13, R12, R11 ;  /* 0x0400000c0d0e7389 */ /* 0x00006400000c000b */
[----:B01----:R-:W-:Y:S01]  /*24440*/  ENDCOLLECTIVE ;  /* 0x000000000000791b */ /* 0x003fe20003800000 */
.L_x_14856:
[----:B------:R-:W-:Y:S05]  /*24450*/  BSYNC B0 ;  /* 0x0000000000007941 */ /* 0x000fea0003800000 */
.L_x_14855:
        /* <DEDUP_REMOVED lines=8> */
.L_x_14857:
[----:B------:R-:W-:Y:S02]  /*244e0*/  MOV R12, 0x4 ;  /* 0x00000004000c7802 */ /* 0x000fe40000000f00 */
[----:B------:R-:W-:-:S05]  /*244f0*/  SEL R2, R14, RZ, P2 ;  /* 0x000000ff0e027207 */ /* 0x000fca0001000000 */
[----:B------:R-:W-:-:S04]  /*24500*/  IMAD.IADD R2, R13, 0x1, R2 ;  /* 0x000000010d027824 */ /* 0x000fc800078e0202 */
[----:B------:R-:W-:-:S07]  /*24510*/  IMAD.MOV.U32 R13, RZ, RZ, R2 ;  /* 0x000000ffff0d7224 */ /* 0x000fce00078e0002 */
[----:B------:R-:W-:Y:S05]  /*24520*/  WARPSYNC.COLLECTIVE R15, `(.L_x_14858) ;  /* 0x000000000f087348 */ /* 0x000fea0003c00000 */
[----:B------:R0:W1:Y:S02]  /*24530*/  SHFL.UP P6, R14, R13, R12, R11 ;  /* 0x0400000c0d0e7389 */ /* 0x00006400000c000b */
[----:B01----:R-:W-:Y:S01]  /*24540*/  ENDCOLLECTIVE ;  /* 0x000000000000791b */ /* 0x003fe20003800000 */
.L_x_14858:
[----:B------:R-:W-:Y:S01]  /*24550*/  IMAD.MOV.U32 R12, RZ, RZ, 0x8 ;  /* 0x00000008ff0c7424 */ /* 0x000fe200078e00ff */
[----:B------:R-:W-:-:S05]  /*24560*/  SEL R3, R14, RZ, P3 ;  /* 0x000000ff0e037207 */ /* 0x000fca0001800000 */
[----:B------:R-:W-:-:S04]  /*24570*/  IMAD.IADD R3, R2, 0x1, R3 ;  /* 0x0000000102037824 */ /* 0x000fc800078e0203 */
[----:B------:R-:W-:-:S07]  /*24580*/  IMAD.MOV.U32 R13, RZ, RZ, R3 ;  /* 0x000000ffff0d7224 */ /* 0x000fce00078e0003 */
[----:B------:R-:W-:Y:S05]  /*24590*/  WARPSYNC.COLLECTIVE R15, `(.L_x_14859) ;  /* 0x000000000f087348 */ /* 0x000fea0003c00000 */
[----:B------:R0:W1:Y:S02]  /*245a0*/  SHFL.UP P6, R14, R13, R12, R11 ;  /* 0x0400000c0d0e7389 */ /* 0x00006400000c000b */
[----:B01----:R-:W-:Y:S01]  /*245b0*/  ENDCOLLECTIVE ;  /* 0x000000000000791b */ /* 0x003fe20003800000 */
.L_x_14859:
[----:B------:R-:W-:Y:S02]  /*245c0*/  MOV R12, 0x10 ;  /* 0x00000010000c7802 */ /* 0x000fe40000000f00 */
[----:B------:R-:W-:-:S05]  /*245d0*/  SEL R14, R14, RZ, P4 ;  /* 0x000000ff0e0e7207 */ /* 0x000fca0002000000 */
[----:B------:R-:W-:-:S04]  /*245e0*/  IMAD.IADD R5, R3, 0x1, R14 ;  /* 0x0000000103057824 */ /* 0x000fc800078e020e */
[----:B------:R-:W-:-:S07]  /*245f0*/  IMAD.MOV.U32 R13, RZ, RZ, R5 ;  /* 0x000000ffff0d7224 */ /* 0x000fce00078e0005 */
[----:B------:R-:W-:Y:S05]  /*24600*/  WARPSYNC.COLLECTIVE R15, `(.L_x_14860) ;  /* 0x000000000f087348 */ /* 0x000fea0003c00000 */
[----:B------:R0:W1:Y:S02]  /*24610*/  SHFL.UP P6, R14, R13, R12, R11 ;  /* 0x0400000c0d0e7389 */ /* 0x00006400000c000b */
[----:B01----:R-:W-:Y:S01]  /*24620*/  ENDCOLLECTIVE ;  /* 0x000000000000791b */ /* 0x003fe20003800000 */
.L_x_14860:
        /* <DEDUP_REMOVED lines=8> */
.L_x_14861:
[----:B------:R-:W-:Y:S05]  /*246b0*/  BRA `(.L_x_14862) ;  /* 0xffffff9c00147947 */ /* 0x000fea000383ffff */
.L_x_14644:
[----:B------:R-:W-:Y:S01]  /*246c0*/  BSSY B0, `(.L_x_14863) ;  /* 0x0000006000007945 */ /* 0x000fe20003800000 */
[----:B------:R-:W-:Y:S01]  /*246d0*/  PLOP3.LUT P6, PT, P6, PT, PT, 0x8, 0x0 ;  /* 0x000000000000781c */ /* 0x000fe200037ce170 */
[----:B------:R-:W-:-:S12]  /*246e0*/  IMAD.MOV.U32 R15, RZ, RZ, -0x1 ;  /* 0xffffffffff0f7424 */ /* 0x000fd800078e00ff */
[----:B01----:R-:W-:Y:S05]  /*246f0*/  WARPSYNC.COLLECTIVE R15, `(.L_x_14864) ;  /* 0x000000000f087348 */ /* 0x003fea0003c00000 */
[----:B------:R-:W-:Y:S01]  /*24700*/  VOTE.ANY R14, PT, P6 ;  /* 0x00000000000e7806 */ /* 0x000fe200030e0100 */
[----:B01----:R-:W-:Y:S06]  /*24710*/  ENDCOLLECTIVE ;  /* 0x000000000000791b */ /* 0x003fec0003800000 */
.L_x_14864:
[----:B------:R-:W-:Y:S05]  /*24720*/  BSYNC B0 ;  /* 0x0000000000007941 */ /* 0x000fea0003800000 */
.L_x_14863:
[----:B------:R-:W-:Y:S01]  /*24730*/  MOV R3, R14 ;  /* 0x0000000e00037202 */ /* 0x000fe20000000f00 */
[----:B------:R-:W-:Y:S02]  /*24740*/  IMAD.MOV.U32 R13, RZ, RZ, R17 ;  /* 0x000000ffff0d7224 */ /* 0x000fe400078e0011 */
[----:B------:R-:W-:Y:S01]  /*24750*/  IMAD.MOV.U32 R11, RZ, RZ, 0x1f ;  /* 0x0000001fff0b7424 */ /* 0x000fe200078e00ff */
[----:B------:R0:W1:Y:S01]  /*24760*/  POPC R12, R3 ;  /* 0x00000003000c7309 */ /* 0x0000620000000000 */
[----:B------:R-:W-:-:S07]  /*24770*/  IMAD.MOV.U32 R15, RZ, RZ, -0x1 ;  /* 0xffffffffff0f7424 */ /* 0x000fce00078e00ff */
[----:B01----:R-:W-:Y:S05]  /*24780*/  WARPSYNC.COLLECTIVE R15, `(.L_x_14865) ;  /* 0x000000000f087348 */ /* 0x003fea0003c00000 */
[----:B-1----:R1:W2:Y:S02]  /*24790*/  SHFL.IDX P6, R14, R13, R12, R11 ;  /* 0x0000000c0d0e7389 */ /* 0x0022a400000c000b */
[----:B012---:R-:W-:Y:S01]  /*247a0*/  ENDCOLLECTIVE ;  /* 0x000000000000791b */ /* 0x007fe20003800000 */
.L_x_14865:
[----:B------:R-:W-:Y:S02]  /*247b0*/  IMAD.IADD R19, R12, 0x1, R19 ;  /* 0x000000010c137824 */ /* 0x000fe400078e0213 */
[----:B------:R-:W-:Y:S02]  /*247c0*/  IMAD.MOV.U32 R13, RZ, RZ, R4 ;  /* 0x000000ffff0d7224 */ /* 0x000fe400078e0004 */
[----:B------:R-:W-:-:S07]  /*247d0*/  IMAD.MOV.U32 R17, RZ, RZ, R14 ;  /* 0x000000ffff117224 */ /* 0x000fce00078e000e */
[----:B------:R-:W-:Y:S05]  /*247e0*/  WARPSYNC.COLLECTIVE R15, `(.L_x_14866) ;  /* 0x000000000f087348 */ /* 0x000fea0003c00000 */
[----:B------:R0:W1:Y:S02]  /*247f0*/  SHFL.IDX P6, R14, R13, R12, R11 ;  /* 0x0000000c0d0e7389 */ /* 0x00006400000c000b */
[----:B01----:R-:W-:Y:S01]  /*24800*/  ENDCOLLECTIVE ;  /* 0x000000000000791b */ /* 0x003fe20003800000 */
.L_x_14866:
[----:B------:R-:W-:Y:S01]  /*24810*/  MOV R4, R14 ;  /* 0x0000000e00047202 */ /* 0x000fe20000000f00 */
[----:B------:R-:W-:Y:S06]  /*24820*/  BRA `(.L_x_14867) ;  /* 0xffffff9800f87947 */ /* 0x000fec000383ffff */
.L_x_14646:
[----:B------:R-:W-:Y:S01]  /*24830*/  BSSY B0, `(.L_x_14868) ;  /* 0x0000007000007945 */ /* 0x000fe20003800000 */
[----:B------:R-:W-:Y:S02]  /*24840*/  IMAD.MOV.U32 R13, RZ, RZ, R2 ;  /* 0x000000ffff0d7224 */ /* 0x000fe400078e0002 */
[----:B-1----:R-:W-:Y:S02]  /*24850*/  IMAD.MOV.U32 R11, RZ, RZ, 0x1f ;  /* 0x0000001fff0b7424 */ /* 0x002fe400078e00ff */
[----:B------:R-:W-:-:S07]  /*24860*/  IMAD.MOV.U32 R15, RZ, RZ, -0x1 ;  /* 0xffffffffff0f7424 */ /* 0x000fce00078e00ff */
[----:B0--34-:R-:W-:Y:S05]  /*24870*/  WARPSYNC.COLLECTIVE R15, `(.L_x_14869) ;  /* 0x000000000f087348 */ /* 0x019fea0003c00000 */
[----:B------:R1:W2:Y:S02]  /*24880*/  SHFL.IDX P6, R14, R13, R12, R11 ;  /* 0x0000000c0d0e7389 */ /* 0x0002a400000c000b */
[----:B01234-:R-:W-:Y:S01]  /*24890*/  ENDCOLLECTIVE ;  /* 0x000000000000791b */ /* 0x01ffe20003800000 */
.L_x_14869:
[----:B------:R-:W-:Y:S05]  /*248a0*/  BSYNC B0 ;  /* 0x0000000000007941 */ /* 0x000fea0003800000 */
.L_x_14868:
[----:B------:R-:W-:Y:S01]  /*248b0*/  IMAD.MOV.U32 R6, RZ, RZ, R14 ;  /* 0x000000ffff067224 */ /* 0x000fe200078e000e */
[----:B------:R-:W-:Y:S06]  /*248c0*/  BRA `(.L_x_14645) ;  /* 0xffffff9800e87947 */ /* 0x000fec000383ffff */
.L_x_14652:
[----:B0-----:R0:W1:Y:S02]  /*248d0*/  SYNCS.PHASECHK.TRANS64.TRYWAIT P0, [R4+URZ+0x22820], R0 ;  /* 0x02282000040075a7 */ /* 0x001064000800017f */
[----:B-1----:R-:W-:Y:S05]  /*248e0*/  @!P0 NANOSLEEP.SYNCS 0x989680 ;  /* 0x009896800000895d */ /* 0x002fea0003900000 */
[----:B------:R-:W1:Y:S02]  /*248f0*/  @!P0 SYNCS.PHASECHK.TRANS64 P0, [R4+URZ+0x22820], R0 ;  /* 0x02282000040085a7 */ /* 0x000e64000800007f */
[----:B-1----:R-:W-:Y:S05]  /*24900*/  @!P0 BRA `(.L_x_14652) ;  /* 0xfffffffc00f08947 */ /* 0x002fea000383ffff */
[----:B------:R-:W-:Y:S05]  /*24910*/  BRA `(.L_x_14870) ;  /* 0xffffffa400407947 */ /* 0x000fea000383ffff */
.L_x_14653:
[----:B------:R-:W1:Y:S01]  /*24920*/  S2R R2, SR_TID.X ;  /* 0x0000000000027919 */ /* 0x000e620000002100 */
[----:B------:R-:W-:Y:S01]  /*24930*/  BSSY B0, `(.L_x_14871) ;  /* 0x000000a000007945 */ /* 0x000fe20003800000 */
[----:B------:R-:W-:Y:S02]  /*24940*/  IMAD.MOV.U32 R12, RZ, RZ, RZ ;  /* 0x000000ffff0c7224 */ /* 0x000fe400078e00ff */
[----:B------:R-:W-:Y:S02]  /*24950*/  IMAD.MOV.U32 R11, RZ, RZ, 0x1f ;  /* 0x0000001fff0b7424 */ /* 0x000fe400078e00ff */
[----:B------:R-:W-:Y:S01]  /*24960*/  IMAD.MOV.U32 R15, RZ, RZ, -0x1 ;  /* 0xffffffffff0f7424 */ /* 0x000fe200078e00ff */
[----:B-1----:R-:W-:-:S04]  /*24970*/  SHF.R.U32.HI R2, RZ, 0x5, R2 ;  /* 0x00000005ff027819 */ /* 0x002fc80000011602 */
[----:B------:R-:W-:-:S04]  /*24980*/  LOP3.LUT R2, R2, 0x3, RZ, 0xc0, !PT ;  /* 0x0000000302027812 */ /* 0x000fc800078ec0ff */
[----:B------:R-:W-:-:S07]  /*24990*/  MOV R13, R2 ;  /* 0x00000002000d7202 */ /* 0x000fce0000000f00 */
[----:B0-234-:R-:W-:Y:S05]  /*249a0*/  WARPSYNC.COLLECTIVE R15, `(.L_x_14872) ;  /* 0x000000000f087348 */ /* 0x01dfea0003c00000 */
[----:B------:R1:W0:Y:S02]  /*249b0*/  SHFL.IDX P6, R14, R13, R12, R11 ;  /* 0x0000000c0d0e7389 */ /* 0x00022400000c000b */
[----:B01234-:R-:W-:Y:S01]  /*249c0*/  ENDCOLLECTIVE ;  /* 0x000000000000791b */ /* 0x01ffe20003800000 */
.L_x_14872:
[----:B------:R-:W-:Y:S05]  /*249d0*/  BSYNC B0 ;  /* 0x0000000000007941 */ /* 0x000fea0003800000 */
.L_x_14871:
[----:B------:R-:W-:Y:S05]  /*249e0*/  BRA `(.L_x_14873) ;  /* 0xffffffa400287947 */ /* 0x000fea000383ffff */
.L_x_14654:
[----:B------:R-:W-:Y:S01]  /*249f0*/  BSSY B0, `(.L_x_14874) ;  /* 0x0000006000007945 */ /* 0x000fe20003800000 */
[----:B------:R-:W-:-:S07]  /*24a00*/  IMAD.MOV.U32 R15, RZ, RZ, -0x1 ;  /* 0xffffffffff0f7424 */ /* 0x000fce00078e00ff */
[----:B0-234-:R-:W-:Y:S05]  /*24a10*/  WARPSYNC.COLLECTIVE R15, `(.L_x_14875) ;  /* 0x000000000f0c7348 */ /* 0x01dfea0003c00000 */
[----:B------:R-:W-:Y:S02]  /*24a20*/  ELECT P6, UR62, PT ;  /* 0x00000000003e782f */ /* 0x000fe400038c0000 */
[----:B------:R-:W-:Y:S01]  /*24a30*/  MOV R14, UR62 ;  /* 0x0000003e000e7c02 */ /* 0x000fe20008000f00 */
[----:B0-234-:R-:W-:Y:S10]  /*24a40*/  ENDCOLLECTIVE ;  /* 0x000000000000791b */ /* 0x01dff40003800000 */
.L_x_14875:
[----:B------:R-:W-:Y:S05]  /*24a50*/  BSYNC B0 ;  /* 0x0000000000007941 */ /* 0x000fea0003800000 */
.L_x_14874:
[----:B------:R-:W-:Y:S05]  /*24a60*/  BRA `(.L_x_14876) ;  /* 0xffffffa4001c7947 */ /* 0x000fea000383ffff */
.L_x_14656:
[----:B0-----:R0:W1:Y:S02]  /*24a70*/  SYNCS.PHASECHK.TRANS64.TRYWAIT P1, [R5+URZ+0x22840], R0 ;  /* 0x02284000050075a7 */ /* 0x001064000802017f */
[----:B-1----:R-:W-:Y:S05]  /*24a80*/  @!P1 NANOSLEEP.SYNCS 0x989680 ;  /* 0x009896800000995d */ /* 0x002fea0003900000 */
[----:B------:R-:W1:Y:S02]  /*24a90*/  @!P1 SYNCS.PHASECHK.TRANS64 P1, [R5+URZ+0x22840], R0 ;  /* 0x02284000050095a7 */ /* 0x000e64000802007f */
[----:B-1----:R-:W-:Y:S05]  /*24aa0*/  @!P1 BRA `(.L_x_14656) ;  /* 0xfffffffc00f09947 */ /* 0x002fea000383ffff */
[----:B------:R-:W-:Y:S05]  /*24ab0*/  BRA `(.L_x_14877) ;  /* 0xffffffa4003c7947 */ /* 0x000fea000383ffff */
.L_x_14658:
[----:B-1----:R1:W0:Y:S02]  /*24ac0*/  SYNCS.PHASECHK.TRANS64.TRYWAIT P1, [R25+URZ+0x22840], R2 ;  /* 0x02284002190075a7 */ /* 0x002224000802017f */
[----:B0-----:R-:W-:Y:S05]  /*24ad0*/  @!P1 NANOSLEEP.SYNCS 0x989680 ;  /* 0x009896800000995d */ /* 0x001fea0003900000 */
[----:B------:R-:W0:Y:S02]  /*24ae0*/  @!P1 SYNCS.PHASECHK.TRANS64 P1, [R25+URZ+0x22840], R2 ;  /* 0x02284002190095a7 */ /* 0x000e24000802007f */
[----:B0-----:R-:W-:Y:S05]  /*24af0*/  @!P1 BRA `(.L_x_14658) ;  /* 0xfffffffc00f09947 */ /* 0x001fea000383ffff */
[----:B------:R-:W-:Y:S05]  /*24b00*/  BRA `(.L_x_14878) ;  /* 0xffffffa400487947 */ /* 0x000fea000383ffff */
.L_x_14660:
[----:B------:R0:W0:Y:S02]  /*24b10*/  SYNCS.PHASECHK.TRANS64.TRYWAIT P1, [R5+URZ+0x22860], R0 ;  /* 0x02286000050075a7 */ /* 0x000024000802017f */
[----:B0-----:R-:W-:Y:S05]  /*24b20*/  @!P1 NANOSLEEP.SYNCS 0x989680 ;  /* 0x009896800000995d */ /* 0x001fea0003900000 */
[----:B------:R-:W0:Y:S02]  /*24b30*/  @!P1 SYNCS.PHASECHK.TRANS64 P1, [R5+URZ+0x22860], R0 ;  /* 0x02286000050095a7 */ /* 0x000e24000802007f */
[----:B0-----:R-:W-:Y:S05]  /*24b40*/  @!P1 BRA `(.L_x_14660) ;  /* 0xfffffffc00f09947 */ /* 0x001fea000383ffff */
[----:B------:R-:W-:Y:S05]  /*24b50*/  BRA `(.L_x_14879) ;  /* 0xffffffa400447947 */ /* 0x000fea000383ffff */
.L_x_14880:
        /* <DEDUP_REMOVED lines=10> */
.L_x_15783:


//--------------------- .text._ZN7cutlass13device_kernelIN5flash11enable_sm90INS1_16FlashAttnFwdSm90INS1_25CollectiveMainloopFwdSm90ILi2EN4cute5tupleIJNS5_1CILi1EEES8_S8_EEENS6_IJNS7_ILi128EEENS7_ILi96EEENS7_ILi64EEEEEELi256ENS_6half_tEfNS_4arch4Sm90ELb1ELb0ELb1ELb1ELb1ELb0ELb1ELb1ELb0ELb1ELb1ELb0EEENS1_21CollectiveEpilogueFwdINS6_IJSA_NS7_ILi256EEESB_EEES9_SE_SG_Li256ELb1ELb1ELb1ELb0EEENS1_36VarlenDynamicPersistentTileSchedulerILi128ELi96ELi256ELi128ELb1ELb1ELb1ELb1ELb1ELb1EEEEEEEEEvNT_6ParamsE --------------------------
	.section	.text._ZN7cutlass13device_kernelIN5flash11enable_sm90INS1_16FlashAttnFwdSm90INS1_25CollectiveMainloopFwdSm90ILi2EN4cute5tupleIJNS5_1CILi1EEES8_S8_EEENS6_IJNS7_ILi128EEENS7_ILi96EEENS7_ILi64EEEEEELi256ENS_6half_tEfNS_4arch4Sm90ELb1ELb0ELb1ELb1ELb1ELb0ELb1ELb1ELb0ELb1ELb1ELb0EEENS1_21CollectiveEpilogueFwdINS6_IJSA_NS7_ILi256EEESB_EEES9_SE_SG_Li256ELb1ELb1ELb1ELb0EEENS1_36VarlenDynamicPersistentTileSchedulerILi128ELi96ELi256ELi128ELb1ELb1ELb1ELb1ELb1ELb1EEEEEEEEEvNT_6ParamsE,"ax",@progbits
	.align	128
.text._ZN7cutlass13device_kernelIN5flash11enable_sm90INS1_16FlashAttnFwdSm90INS1_25CollectiveMainloopFwdSm90ILi2EN4cute5tupleIJNS5_1CILi1EEES8_S8_EEENS6_IJNS7_ILi128EEENS7_ILi96EEENS7_ILi64EEEEEELi256ENS_6half_tEfNS_4arch4Sm90ELb1ELb0ELb1ELb1ELb1ELb0ELb1ELb1ELb0ELb1ELb1ELb0EEENS1_21CollectiveEpilogueFwdINS6_IJSA_NS7_ILi256EEESB_EEES9_SE_SG_Li256ELb1ELb1ELb1ELb0EEENS1_36VarlenDynamicPersistentTileSchedulerILi128ELi96ELi256ELi128ELb1ELb1ELb1ELb1ELb1ELb1EEEEEEEEEvNT_6ParamsE:
        .type           _ZN7cutlass13device_kernelIN5flash11enable_sm90INS1_16FlashAttnFwdSm90INS1_25CollectiveMainloopFwdSm90ILi2EN4cute5tupleIJNS5_1CILi1EEES8_S8_EEENS6_IJNS7_ILi128EEENS7_ILi96EEENS7_ILi64EEEEEELi256ENS_6half_tEfNS_4arch4Sm90ELb1ELb0ELb1ELb1ELb1ELb0ELb1ELb1ELb0ELb1ELb1ELb0EEENS1_21CollectiveEpilogueFwdINS6_IJSA_NS7_ILi256EEESB_EEES9_SE_SG_Li256ELb1ELb1ELb1ELb0EEENS1_36VarlenDynamicPersistentTileSchedulerILi128ELi96ELi256ELi128ELb1ELb1ELb1ELb1ELb1ELb1EEEEEEEEEvNT_6ParamsE,@function
        .size           _ZN7cutlass13device_kernelIN5flash11enable_sm90INS1_16FlashAttnFwdSm90INS1_25CollectiveMainloopFwdSm90ILi2EN4cute5tupleIJNS5_1CILi1EEES8_S8_EEENS6_IJNS7_ILi128EEENS7_ILi96EEENS7_ILi64EEEEEELi256ENS_6half_tEfNS_4arch4Sm90ELb1ELb0ELb1ELb1ELb1ELb0ELb1ELb1ELb0ELb1ELb1ELb0EEENS1_21CollectiveEpilogueFwdINS6_IJSA_NS7_ILi256EEESB_EEES9_SE_SG_Li256ELb1ELb1ELb1ELb0EEENS1_36VarlenDynamicPersistentTileSchedulerILi128ELi96ELi256ELi128ELb1ELb1ELb1ELb1ELb1ELb1EEEEEEEEEvNT_6ParamsE,(.L_x_15784 - _ZN7cutlass13device_kernelIN5flash11enable_sm90INS1_16FlashAttnFwdSm90INS1_25CollectiveMainloopFwdSm90ILi2EN4cute5tupleIJNS5_1CILi1EEES8_S8_EEENS6_IJNS7_ILi128EEENS7_ILi96EEENS7_ILi64EEEEEELi256ENS_6half_tEfNS_4arch4Sm90ELb1ELb0ELb1ELb1ELb1ELb0ELb1ELb1ELb0ELb1ELb1ELb0EEENS1_21CollectiveEpilogueFwdINS6_IJSA_NS7_ILi256EEESB_EEES9_SE_SG_Li256ELb1ELb1ELb1ELb0EEENS1_36VarlenDynamicPersistentTileSchedulerILi128ELi96ELi256ELi128ELb1ELb1ELb1ELb1ELb1ELb1EEEEEEEEEvNT_6ParamsE)
        .other          _ZN7cutlass13device_kernelIN5flash11enable_sm90INS1_16FlashAttnFwdSm90INS1_25CollectiveMainloopFwdSm90ILi2EN4cute5tupleIJNS5_1CILi1EEES8_S8_EEENS6_IJNS7_ILi128EEENS7_ILi96EEENS7_ILi64EEEEEELi256ENS_6half_tEfNS_4arch4Sm90ELb1ELb0ELb1ELb1ELb1ELb0ELb1ELb1ELb0ELb1ELb1ELb0EEENS1_21CollectiveEpilogueFwdINS6_IJSA_NS7_ILi256EEESB_EEES9_SE_SG_Li256ELb1ELb1ELb1ELb0EEENS1_36VarlenDynamicPersistentTileSchedulerILi128ELi96ELi256ELi128ELb1ELb1ELb1ELb1ELb1ELb1EEEEEEEEEvNT_6ParamsE,@"STO_CUDA_ENTRY STV_DEFAULT"
_ZN7cutlass13device_kernelIN5flash11enable_sm90INS1_16FlashAttnFwdSm90INS1_25CollectiveMainloopFwdSm90ILi2EN4cute5tupleIJNS5_1CILi1EEES8_S8_EEENS6_IJNS7_ILi128EEENS7_ILi96EEENS7_ILi64EEEEEELi256ENS_6half_tEfNS_4arch4Sm90ELb1ELb0ELb1ELb1ELb1ELb0ELb1ELb1ELb0ELb1ELb1ELb0EEENS1_21CollectiveEpilogueFwdINS6_IJSA_NS7_ILi256EEESB_EEES9_SE_SG_Li256ELb1ELb1ELb1ELb0EEENS1_36VarlenDynamicPersistentTileSchedulerILi128ELi96ELi256ELi128ELb1ELb1ELb1ELb1ELb1ELb1EEEEEEEEEvNT_6ParamsE:
        /* <DEDUP_REMOVED lines=47> */
.L_x_14881:
        /* <DEDUP_REMOVED lines=22> */
.L_x_14882:
        /* <DEDUP_REMOVED lines=18> */
.L_x_14883:
        /* <DEDUP_REMOVED lines=22> */
.L_x_14884:
        /* <DEDUP_REMOVED lines=23> */
.L_x_14885:
        /* <DEDUP_REMOVED lines=10> */
.L_x_14887:
        /* <DEDUP_REMOVED lines=68> */
[----:B------:R-:W-:Y:S01]  /*0d20*/  IMAD R206, R3, 0x8, R0 ;  /* 0x0000000803ce7824 */ /* 0x000fe200078e0200 */
[----:B------:R0:W-:Y:S01]  /*0d30*/  STL [R1+0x30], R0 ;  /* 0x0000300001007387 */ /* 0x0001e20000100800 */
[----:B------:R-:W-:-:S03]  /*0d40*/  IMAD.IADD R9, R16, 0x1, -R9 ;  /* 0x0000000110097824 */ /* 0x000fc600078e0a09 */
[----:B------:R1:W-:Y:S01]  /*0d50*/  STL [R1+0x38], R2 ;  /* 0x0000380201007387 */ /* 0x0003e20000100800 */
[----:B------:R-:W-:-:S04]  /*0d60*/  IMAD.SHL.U32 R22, R9, 0x2, RZ ;  /* 0x0000000209167824 */ /* 0x000fc800078e00ff */
[C---:B------:R-:W-:Y:S01]  /*0d70*/  VIADD R5, R22.reuse, 0x90 ;  /* 0x0000009016057836 */ /* 0x040fe20000000000 */
[C---:B------:R-:W-:Y:S01]  /*0d80*/  IADD3 R21, R22.reuse, 0x18, RZ ;  /* 0x0000001816157810 */ /* 0x040fe20007ffe0ff */
[----:B0-----:R-:W-:Y:S01]  /*0d90*/  IMAD.U32 R0, RZ, RZ, UR6 ;  /* 0x00000006ff007e24 */ /* 0x001fe2000f8e00ff */
[C---:B------:R-:W-:Y:S01]  /*0da0*/  IADD3 R225, R22.reuse, 0xc8, RZ ;  /* 0x000000c816e17810 */ /* 0x040fe20007ffe0ff */
[C---:B------:R-:W-:Y:S01]  /*0db0*/  VIADD R4, R22.reuse, 0x98 ;  /* 0x0000009816047836 */ /* 0x040fe20000000000 */
[----:B------:R-:W-:Y:S01]  /*0dc0*/  SHF.R.S32.HI R5, RZ, 0x1f, R5 ;  /* 0x0000001fff057819 */ /* 0x000fe20000011405 */
[C---:B-1----:R-:W-:Y:S01]  /*0dd0*/  VIADD R2, R22.reuse, 0xa0 ;  /* 0x000000a016027836 */ /* 0x042fe20000000000 */
        /* <DEDUP_REMOVED lines=46> */
[----:B------:R-:W-:Y:S02]  /*10c0*/  SHF.R.S32.HI R4, RZ, 0x1f, R225 ;  /* 0x0000001fff047819 */ /* 0x000fe400000114e1 */
[----:B0-----:R-:W-:-:S07]  /*10d0*/  SHF.R.S32.HI R2, RZ, 0x1f, R224 ;  /* 0x0000001fff027819 */ /* 0x001fce00000114e0 */
.L_x_14952:
[----:B------:R-:W-:Y:S01]  /*10e0*/  ULDC.64 UR6, c[0x0][0xd88] ;  /* 0x0003620000067ab9 */ /* 0x000fe20000000a00 */
[----:B------:R-:W-:Y:S01]  /*10f0*/  ULDC.64 UR8, c[0x0][0xb10] ;  /* 0x0002c40000087ab9 */ /* 0x000fe20000000a00 */
[----:B------:R-:W-:Y:S01]  /*1100*/  UIMAD.WIDE UR6, UR5, 0x4, UR6 ;  /* 0x00000004050678a5 */ /* 0x000fe2000f8e0206 */
[----:B0---4-:R-:W0:Y:S05]  /*1110*/  LDC.64 R8, c[0x0][0x418] ;  /* 0x00010600ff087b82 */ /* 0x011e2a0000000a00 */
[----:B------:R-:W-:Y:S02]  /*1120*/  IMAD.U32 R212, RZ, RZ, UR6 ;  /* 0x00000006ffd47e24 */ /* 0x000fe4000f8e00ff */
[----:B------:R-:W-:Y:S01]  /*1130*/  IMAD.U32 R213, RZ, RZ, UR7 ;  /* 0x00000007ffd57e24 */ /* 0x000fe2000f8e00ff */
[----:B------:R-:W-:Y:S01]  /*1140*/  ULDC.64 UR6, c[0x0][0xb20] ;  /* 0x0002c80000067ab9 */ /* 0x000fe20000000a00 */
[----:B-1----:R-:W1:Y:S03]  /*1150*/  LDC R0, c[0x0][0x424] ;  /* 0x00010900ff007b82 */ /* 0x002e660000000800 */
[----:B--2---:R-:W2:Y:S01]  /*1160*/  LDG.E R212, desc[UR36][R212.64] ;  /* 0x00000024d4d47981 */ /* 0x004ea2000c1e1900 */
[----:B------:R-:W-:Y:S01]  /*1170*/  ISETP.NE.U32.AND P1, PT, RZ, UR6, PT ;  /* 0x00000006ff007c0c */ /* 0x000fe2000bf25070 */
[----:B------:R-:W-:Y:S01]  /*1180*/  IMAD.MOV.U32 R4, RZ, RZ, RZ ;  /* 0x000000ffff047224 */ /* 0x000fe200078e00ff */
[----:B------:R-:W-:-:S02]  /*1190*/  ISETP.NE.U32.AND P0, PT, RZ, UR8, PT ;  /* 0x00000008ff007c0c */ /* 0x000fc4000bf05070 */
[----:B------:R-:W-:Y:S01]  /*11a0*/  ISETP.NE.AND.EX P1, PT, RZ, UR7, PT, P1 ;  /* 0x00000007ff007c0c */ /* 0x000fe2000bf25310 */
[----:B---3--:R-:W3:Y:S01]  /*11b0*/  LDC R7, c[0x0][0x2f0] ;  /* 0x0000bc00ff077b82 */ /* 0x008ee20000000800 */
[----:B------:R-:W-:Y:S02]  /*11c0*/  ISETP.NE.AND.EX P0, PT, RZ, UR9, PT, P0 ;  /* 0x00000009ff007c0c */ /* 0x000fe4000bf05300 */
[----:B--2---:R-:W-:-:S09]  /*11d0*/  SHF.R.S32.HI R223, RZ, 0x1f, R212 ;  /* 0x0000001fffdf7819 */ /* 0x004fd200000114d4 */
[----:B------:R-:W-:-:S04]  /*11e0*/  @P1 LEA R2, P2, R212, UR6, 0x2 ;  /* 0x00000006d4021c11 */ /* 0x000fc8000f8410ff */
[C---:B------:R-:W-:Y:S02]  /*11f0*/  @P1 LEA.HI.X R3, R212.reuse, UR7, R223, 0x2, P2 ;  /* 0x00000007d4031c11 */ /* 0x040fe400090f14df */
[----:B------:R-:W-:-:S03]  /*1200*/  @P0 LEA R202, P2, R212, UR8, 0x2 ;  /* 0x00000008d4ca0c11 */ /* 0x000fc6000f8410ff */
[----:B------:R2:W5:Y:S01]  /*1210*/  @P1 LDG.E R4, desc[UR36][R2.64] ;  /* 0x0000002402041981 */ /* 0x000562000c1e1900 */
[----:B------:R-:W-:Y:S01]  /*1220*/  @P0 LEA.HI.X R203, R212, UR9, R223, 0x2, P2 ;  /* 0x00000009d4cb0c11 */ /* 0x000fe200090f14df */
[----:B------:R-:W-:-:S04]  /*1230*/  ULDC.64 UR8, c[0x0][0xb18] ;  /* 0x0002c60000087ab9 */ /* 0x000fc80000000a00 */
[----:B------:R2:W5:Y:S01]  /*1240*/  @P0 LDG.E R202, desc[UR36][R202.64] ;  /* 0x00000024caca0981 */ /* 0x000562000c1e1900 */
[----:B0-----:R-:W-:Y:S02]  /*1250*/  ISETP.NE.U32.AND P1, PT, R8, RZ, PT ;  /* 0x000000ff0800720c */ /* 0x001fe40003f25070 */
[----:B------:R-:W-:Y:S02]  /*1260*/  ISETP.NE.U32.AND P2, PT, RZ, UR8, PT ;  /* 0x00000008ff007c0c */ /* 0x000fe4000bf45070 */
[----:B------:R-:W-:Y:S02]  /*1270*/  ISETP.NE.AND.EX P1, PT, R9, RZ, PT, P1 ;  /* 0x000000ff0900720c */ /* 0x000fe40003f25310 */
[----:B------:R-:W-:Y:S02]  /*1280*/  ISETP.NE.AND.EX P2, PT, RZ, UR9, PT, P2 ;  /* 0x00000009ff007c0c */ /* 0x000fe4000bf45320 */
[----:B-1----:R-:W-:Y:S01]  /*1290*/  SEL R0, R0, 0x1, P1 ;  /* 0x0000000100007807 */ /* 0x002fe20000800000 */
[----:B--23--:R-:W-:Y:S10]  /*12a0*/  @P0 BRA `(.L_x_14888) ;  /* 0x0000000000280947 */ /* 0x00cff40003800000 */
        /* <DEDUP_REMOVED lines=10> */
.L_x_14888:
[----:B------:R-:W-:Y:S01]  /*1350*/  IMAD R203, R0, R7, RZ ;  /* 0x0000000700cb7224 */ /* 0x000fe200078e02ff */
[----:B------:R-:W-:Y:S01]  /*1360*/  LOP3.LUT R213, R6, 0xffff, RZ, 0xc0, !PT ;  /* 0x0000ffff06d57812 */ /* 0x000fe200078ec0ff */
[----:B------:R-:W-:Y:S06]  /*1370*/  @!P2 BRA `(.L_x_14889) ;  /* 0x000000000010a947 */ /* 0x000fec0003800000 */
[----:B------:R-:W-:-:S04]  /*1380*/  LEA R2, P0, R212, UR8, 0x2 ;  /* 0x00000008d4027c11 */ /* 0x000fc8000f8010ff */
[----:B------:R-:W-:-:S05]  /*1390*/  LEA.HI.X R3, R212, UR9, R223, 0x2, P0 ;  /* 0x00000009d4037c11 */ /* 0x000fca00080f14df */
[----:B------:R1:W5:Y:S01]  /*13a0*/  LDG.E R203, desc[UR36][R2.64] ;  /* 0x0000002402cb7981 */ /* 0x000362000c1e1900 */
[----:B------:R-:W-:Y:S05]  /*13b0*/  BRA `(.L_x_14890) ;  /* 0x0000000000247947 */ /* 0x000fea0003800000 */
.L_x_14889:
        /* <DEDUP_REMOVED lines=9> */
.L_x_14890:
[----:B------:R-:W2:Y:S01]  /*1450*/  LDC R0, c[0x0][0x448] ;  /* 0x00011200ff007b82 */ /* 0x000ea20000000800 */
[----:B------:R-:W-:Y:S01]  /*1460*/  USHF.L.U32 UR4, UR4, 0x7, URZ ;  /* 0x0000000704047899 */ /* 0x000fe2000800063f */
[----:B-----5:R-:W-:Y:S01]  /*1470*/  IMAD.IADD R203, R203, 0x1, -R4 ;  /* 0x00000001cbcb7824 */ /* 0x020fe200078e0a04 */
[----:B------:R-:W-:-:S04]  /*1480*/  LOP3.LUT R23, R23, 0xfffffffd, RZ, 0xc0, !PT ;  /* 0xfffffffd17177812 */ /* 0x000fc800078ec0ff */
[----:B------:R-:W-:Y:S01]  /*1490*/  IMAD.U32 R204, RZ, RZ, UR4 ;  /* 0x00000004ffcc7e24 */ /* 0x000fe2000f8e00ff */
[----:B------:R-:W-:Y:S01]  /*14a0*/  UIADD3 UR4, UR4, 0x7f, URZ ;  /* 0x0000007f04047890 */ /* 0x000fe2000fffe03f */
[----:B01----:R-:W-:Y:S02]  /*14b0*/  IADD3 R3, R203, 0x60, -R202 ;  /* 0x00000060cb037810 */ /* 0x003fe40007ffe8ca */
[----:B--2---:R-:W-:-:S03]  /*14c0*/  ISETP.NE.AND P0, PT, R0, 0x1, PT ;  /* 0x000000010000780c */ /* 0x004fc60003f05270 */
[----:B------:R-:W-:-:S10]  /*14d0*/  IMAD.U32 R0, RZ, RZ, UR4 ;  /* 0x00000004ff007e24 */ /* 0x000fd4000f8e00ff */
[----:B------:R-:W0:Y:S01]  /*14e0*/  @P0 LDC R2, c[0x0][0x44c] ;  /* 0x00011300ff020b82 */ /* 0x000e220000000800 */
[----:B------:R-:W-:-:S07]  /*14f0*/  @P0 LOP3.LUT R23, R23, 0x2, RZ, 0xfc, !PT ;  /* 0x0000000217170812 */ /* 0x000fce00078efcff */
[----:B------:R-:W1:Y:S01]  /*1500*/  @P0 LDC R5, c[0x0][0x450] ;  /* 0x00011400ff050b82 */ /* 0x000e620000000800 */
[----:B0-----:R-:W-:Y:S01]  /*1510*/  @P0 IMAD.HI.U32 R2, R2, UR4, RZ ;  /* 0x0000000402020c27 */ /* 0x001fe2000f8e00ff */
[----:B------:R-:W-:-:S04]  /*1520*/  UMOV UR4, URZ ;  /* 0x0000003f00047c82 */ /* 0x000fc80008000000 */
[----:B-1----:R-:W-:Y:S01]  /*1530*/  @P0 SHF.R.U32.HI R0, RZ, R5, R2 ;  /* 0x00000005ff000219 */ /* 0x002fe20000011602 */
[----:B------:R-:W-:-:S04]  /*1540*/  VIADD R2, R203, 0x5f ;  /* 0x0000005fcb027836 */ /* 0x000fc80000000000 */
[----:B------:R-:W-:Y:S01]  /*1550*/  IMAD.IADD R3, R3, 0x1, R0 ;  /* 0x0000000103037824 */ /* 0x000fe200078e0200 */
[----:B------:R-:W-:Y:S01]  /*1560*/  LOP3.LUT R0, R6, 0xff000000, RZ, 0xc0, !PT ;  /* 0xff00000006007812 */ /* 0x000fe200078ec0ff */
[----:B------:R-:W-:Y:S01]  /*1570*/  IMAD.HI R2, R2, 0x2aaaaaab, RZ ;  /* 0x2aaaaaab02027827 */ /* 0x000fe200078e02ff */
[----:B------:R-:W-:-:S03]  /*1580*/  LOP3.LUT R6, R6, 0xff0000, RZ, 0xc0, !PT ;  /* 0x00ff000006067812 */ /* 0x000fc600078ec0ff */
[----:B------:R-:W-:Y:S01]  /*1590*/  IMAD.HI R4, R3, 0x2aaaaaab, RZ ;  /* 0x2aaaaaab03047827 */ /* 0x000fe200078e02ff */
[----:B------:R-:W-:Y:S02]  /*15a0*/  SHF.R.U32.HI R3, RZ, 0x8, R0 ;  /* 0x00000008ff037819 */ /* 0x000fe40000011600 */
[----:B------:R-:W-:Y:S02]  /*15b0*/  SHF.R.U32.HI R5, RZ, 0x1f, R2 ;  /* 0x0000001fff057819 */ /* 0x000fe40000011602 */
[----:B------:R-:W-:Y:S02]  /*15c0*/  LEA.HI R3, R6, R3, RZ, 0x10 ;  /* 0x0000000306037211 */ /* 0x000fe400078f80ff */
[----:B------:R-:W-:Y:S02]  /*15d0*/  SHF.R.U32.HI R7, RZ, 0x1f, R4 ;  /* 0x0000001fff077819 */ /* 0x000fe40000011604 */
[----:B------:R-:W-:Y:S02]  /*15e0*/  LOP3.LUT R8, R3, 0xff, RZ, 0xc0, !PT ;  /* 0x000000ff03087812 */ /* 0x000fe400078ec0ff */
[----:B------:R-:W-:-:S02]  /*15f0*/  LEA.HI.SX32 R5, R2, R5, 0x1c ;  /* 0x0000000502057211 */ /* 0x000fc400078fe2ff */
[----:B------:R-:W-:Y:S01]  /*1600*/  LEA.HI.SX32 R4, R4, R7, 0x1c ;  /* 0x0000000704047211 */ /* 0x000fe200078fe2ff */
[----:B------:R0:W-:Y:S01]  /*1610*/  STL [R1+0x24], R8 ;  /* 0x0000240801007387 */ /* 0x0001e20000100800 */
[----:B------:R-:W-:Y:S02]  /*1620*/  R2UR UR8, R8 ;  /* 0x00000000080872ca */ /* 0x000fe400000e0000 */
[----:B------:R-:W-:Y:S02]  /*1630*/  VIMNMX R4, R5, R4, PT ;  /* 0x0000000405047248 */ /* 0x000fe40003fe0100 */
[----:B------:R-:W-:Y:S02]  /*1640*/  SHF.R.U32.HI R214, RZ, 0x10, R3 ;  /* 0x00000010ffd67819 */ /* 0x000fe40000011603 */
[----:B------:R-:W-:-:S13]  /*1650*/  ISETP.GE.AND P0, PT, R4, 0x1, PT ;  /* 0x000000010400780c */ /* 0x000fda0003f06270 */
[----:B0-----:R-:W-:Y:S05]  /*1660*/  @!P0 BRA `(.L_x_14891) ;  /* 0x0000000000908947 */ /* 0x001fea0003800000 */
[----:B------:R-:W0:Y:S01]  /*1670*/  LDC R3, c[0x0][0xae8] ;  /* 0x0002ba00ff037b82 */ /* 0x000e220000000800 */
[----:B------:R-:W-:Y:S01]  /*1680*/  ISETP.NE.AND P0, PT, R214, RZ, PT ;  /* 0x000000ffd600720c */ /* 0x000fe20003f05270 */
[----:B------:R-:W-:-:S03]  /*1690*/  UMOV UR4, URZ ;  /* 0x0000003f00047c82 */ /* 0x000fc60008000000 */
[----:B0-----:R-:W-:-:S04]  /*16a0*/  SEL R5, R214, R3, P0 ;  /* 0x00000003d6057207 */ /* 0x001fc80000000000 */
[-C--:B------:R-:W-:Y:S02]  /*16b0*/  IABS R0, R5.reuse ;  /* 0x0000000500007213 */ /* 0x080fe40000000000 */
[----:B------:R-:W-:Y:S02]  /*16c0*/  IABS R7, R5 ;  /* 0x0000000500077213 */ /* 0x000fe40000000000 */
[----:B------:R-:W-:Y:S02]  /*16d0*/  R2UR UR9, R0 ;  /* 0x00000000000972ca */ /* 0x000fe400000e0000 */
[----:B------:R-:W-:-:S04]  /*16e0*/  IADD3 R0, R5, -0x1, R4 ;  /* 0xffffffff05007810 */ /* 0x000fc80007ffe004 */
[----:B------:R-:W-:Y:S02]  /*16f0*/  IABS R6, R0 ;  /* 0x0000000000067213 */ /* 0x000fe40000000000 */
[----:B------:R-:W-:Y:S02]  /*1700*/  LOP3.LUT R0, R0, R5, RZ, 0x3c, !PT ;  /* 0x0000000500007212 */ /* 0x000fe400078e3cff */
        /* <DEDUP_REMOVED lines=13> */
[----:B------:R-:W-:Y:S02]  /*17e0*/  R2UR UR6, R0 ;  /* 0x00000000000672ca */ /* 0x000fe400000e0000 */
[----:B------:R-:W-:Y:S01]  /*17f0*/  R2UR UR7, R5 ;  /* 0x00000000050772ca */ /* 0x000fe200000e0000 */
[----:B------:R-:W-:-:S11]  /*1800*/  UISETP.GT.U32.AND UP1, UPT, UR9, UR4, UPT ;  /* 0x000000040900728c */ /* 0x000fd6000bf24070 */
[----:B------:R-:W-:Y:S02]  /*1810*/  @!UP1 UIADD3 UR4, UR4, -UR9, URZ ;  /* 0x8000000904049290 */ /* 0x000fe4000fffe03f */
[----:B------:R-:W-:Y:S02]  /*1820*/  @!UP1 UIADD3 UR5, UR5, 0x1, URZ ;  /* 0x0000000105059890 */ /* 0x000fe4000fffe03f */
[----:B------:R-:W-:Y:S02]  /*1830*/  UISETP.GE.U32.AND UP0, UPT, UR4, UR9, UPT ;  /* 0x000000090400728c */ /* 0x000fe4000bf06070 */
[----:B------:R-:W-:Y:S01]  /*1840*/  UISETP.GE.AND UP1, UPT, UR6, URZ, UPT ;  /* 0x0000003f0600728c */ /* 0x000fe2000bf26270 */
[----:B------:R-:W-:-:S08]  /*1850*/  R2UR UR6, R5 ;  /* 0x00000000050672ca */ /* 0x000fd000000e0000 */
[----:B------:R-:W-:Y:S02]  /*1860*/  @UP0 UIADD3 UR5, UR5, 0x1, URZ ;  /* 0x0000000105050890 */ /* 0x000fe4000fffe03f */
[----:B------:R-:W-:-:S05]  /*1870*/  UISETP.NE.AND UP0, UPT, UR7, URZ, UPT ;  /* 0x0000003f0700728c */ /* 0x000fca000bf05270 */
[----:B------:R-:W-:Y:S02]  /*1880*/  UMOV UR4, UR5 ;  /* 0x0000000500047c82 */ /* 0x000fe40008000000 */
[----:B------:R-:W-:-:S04]  /*1890*/  @!UP1 UIADD3 UR4, -UR4, URZ, URZ ;  /* 0x0000003f04049290 */ /* 0x000fc8000fffe13f */
[----:B------:R-:W-:-:S12]  /*18a0*/  @!UP0 ULOP3.LUT UR4, URZ, UR6, URZ, 0x33, !UPT ;  /* 0x000000063f048292 */ /* 0x000fd8000f8e333f */
.L_x_14891:
        /* <DEDUP_REMOVED lines=98> */
[----:B------:R-:W-:Y:S01]  /*1ed0*/  IMAD.U32 R201, RZ, RZ, UR5 ;  /* 0x00000005ffc97e24 */ /* 0x000fe2000f8e00ff */
[----:B------:R-:W-:Y:S01]  /*1ee0*/  MOV R200, UR4 ;  /* 0x0000000400c87c02 */ /* 0x000fe20008000f00 */
        /* <DEDUP_REMOVED lines=17> */
.L_x_14893:
[----:B------:R-:W2:Y:S01]  /*2000*/  LDL R2, [R1+0x28] ;  /* 0x0000280001027983 */ /* 0x000ea20000100800 */
[----:B------:R-:W-:Y:S01]  /*2010*/  MOV R0, 0x400 ;  /* 0x0000040000007802 */ /* 0x000fe20000000f00 */
[----:B------:R-:W0:Y:S01]  /*2020*/  S2R R3, SR_CgaCtaId ;  /* 0x0000000000037919 */ /* 0x000e220000008800 */
[----:B------:R-:W1:Y:S02]  /*2030*/  S2R R16, SR_TID.X ;  /* 0x0000000000107919 */ /* 0x000e640000002100 */
[----:B0-----:R-:W-:Y:S02]  /*2040*/  LEA R5, R3, R0, 0x18 ;  /* 0x0000000003057211 */ /* 0x001fe400078ec0ff */
[----:B-1----:R-:W-:Y:S02]  /*2050*/  SHF.R.U32.HI R16, RZ, 0x7, R16 ;  /* 0x00000007ff107819 */ /* 0x002fe40000011610 */
[----:B--2---:R-:W-:-:S13]  /*2060*/  R2UR UR5, R2 ;  /* 0x00000000020572ca */ /* 0x004fda00000e0000 */
[----:B------:R-:W-:-:S04]  /*2070*/  ULEA.HI UR4, UR5, UR5, URZ, 0x1 ;  /* 0x0000000505047291 */ /* 0x000fc8000f8f083f */
[----:B------:R-:W-:-:S04]  /*2080*/  ULOP3.LUT UR4, UR4, 0xfffffffe, URZ, 0xc0, !UPT ;  /* 0xfffffffe04047892 */ /* 0x000fc8000f8ec03f */
[----:B------:R-:W-:-:S06]  /*2090*/  UIADD3 UR4, UR5, -UR4, URZ ;  /* 0x8000000405047290 */ /* 0x000fcc000fffe03f */
[----:B------:R-:W-:-:S05]  /*20a0*/  IMAD.U32 R2, RZ, RZ, UR4 ;  /* 0x00000004ff027e24 */ /* 0x000fca000f8e00ff */
[----:B------:R-:W-:Y:S01]  /*20b0*/  SHF.L.U32 R0, R2, 0x1f, RZ ;  /* 0x0000001f02007819 */ /* 0x000fe200000006ff */
[----:B------:R-:W-:-:S03]  /*20c0*/  VIADD R2, R16, 0x8 ;  /* 0x0000000810027836 */ /* 0x000fc60000000000 */
[----:B------:R-:W0:Y:S02]  /*20d0*/  SYNCS.PHASECHK.TRANS64.TRYWAIT P0, [R5+URZ+0x32400], R0 ;  /* 0x03240000050075a7 */ /* 0x000e24000800017f */
[----:B0-----:R-:W-:Y:S05]  /*20e0*/  @!P0 BRA `(.L_x_14894) ;  /* 0x00000148004c8947 */ /* 0x001fea0003800000 */
.L_x_15045:
[----:B------:R-:W2:Y:S01]  /*20f0*/  LDL R3, [R1+0x38] ;  /* 0x0000380001037983 */ /* 0x000ea20000100800 */
[----:B------:R-:W-:Y:S05]  /*2100*/  WARPSYNC.ALL ;  /* 0x0000000000007948 */ /* 0x000fea0003800000 */
[----:B------:R1:W-:Y:S01]  /*2110*/  BAR.SYNC.DEFER_BLOCKING R2, 0x100 ;  /* 0x000400020000751d */ /* 0x0003e20000010000 */
[----:B--2---:R-:W-:-:S13]  /*2120*/  R2UR UR4, R3 ;  /* 0x00000000030472ca */ /* 0x004fda00000e0000 */
[----:B------:R-:W-:-:S05]  /*2130*/  IMAD.U32 R3, RZ, RZ, UR4 ;  /* 0x00000004ff037e24 */ /* 0x000fca000f8e00ff */
[----:B------:R-:W-:-:S13]  /*2140*/  ISETP.NE.AND P0, PT, R3, 0x3, PT ;  /* 0x000000030300780c */ /* 0x000fda0003f05270 */
[----:B-1----:R-:W-:Y:S05]  /*2150*/  @!P0 BRA `(.L_x_14895) ;  /* 0x0000000000048947 */ /* 0x002fea0003800000 */
[----:B------:R-:W-:Y:S01]  /*2160*/  BPT.TRAP 0x1 ;  /* 0x000000040000795c */ /* 0x000fe20000300000 */
.L_x_14895:
[----:B------:R-:W-:Y:S01]  /*2170*/  R2UR UR6, R5 ;  /* 0x00000000050672ca */ /* 0x000fe200000e0000 */
[----:B------:R-:W-:-:S05]  /*2180*/  IMAD.U32 R3, RZ, RZ, UR39 ;  /* 0x00000027ff037e24 */ /* 0x000fca000f8e00ff */
[----:B------:R-:W-:-:S07]  /*2190*/  SHF.L.U32 R3, R3, 0x1f, RZ ;  /* 0x0000001f03037819 */ /* 0x000fce00000006ff */
[----:B------:R-:W-:-:S09]  /*21a0*/  ULEA UR6, UR38, UR6, 0x3 ;  /* 0x0000000626067291 */ /* 0x000fd2000f8e183f */
[----:B------:R1:W2:Y:S01]  /*21b0*/  SYNCS.PHASECHK.TRANS64.TRYWAIT P1, [UR6+0x32430], R3 ;  /* 0x03243003ff0075a7 */ /* 0x0002a20008020146 */
[----:B------:R-:W-:Y:S05]  /*21c0*/  @!P0 BRA `(.L_x_14896) ;  /* 0x0000000000048947 */ /* 0x000fea0003800000 */
[----:B------:R-:W-:Y:S01]  /*21d0*/  BPT.TRAP 0x1 ;  /* 0x000000040000795c */ /* 0x000fe20000300000 */
.L_x_14896:
[----:B--2---:R-:W-:Y:S05]  /*21e0*/  @P1 BRA `(.L_x_14897) ;  /* 0x0000000000081947 */ /* 0x004fea0003800000 */
[----:B------:R-:W2:Y:S02]  /*21f0*/  SYNCS.PHASECHK.TRANS64.TRYWAIT P1, [UR6+0x32430], R3 ;  /* 0x03243003ff0075a7 */ /* 0x000ea40008020146 */
[----:B--2---:R-:W-:Y:S05]  /*2200*/  @!P1 BRA `(.L_x_14898) ;  /* 0x0000014800189947 */ /* 0x004fea0003800000 */
.L_x_14897:
[----:B------:R-:W-:Y:S01]  /*2210*/  R2UR UR4, R5 ;  /* 0x00000000050472ca */ /* 0x000fe200000e0000 */
[----:B------:R-:W-:Y:S01]  /*2220*/  WARPGROUP.ARRIVE ;  /* 0x00000000000079c5 */ /* 0x000fe20000000000 */
[----:B------:R-:W-:Y:S01]  /*2230*/  UMOV UR8, UR41 ;  /* 0x0000002900087c82 */ /* 0x000fe20008000000 */
[----:B------:R-:W-:Y:S01]  /*2240*/  UMOV UR9, 0x40000040 ;  /* 0x4000004000097882 */ /* 0x000fe20000000000 */
[----:B------:R-:W-:Y:S01]  /*2250*/  UMOV UR11, 0x40000040 ;  /* 0x40000040000b7882 */ /* 0x000fe20000000000 */
[----:B------:R-:W-:-:S08]  /*2260*/  UIADD3 UR5, UR41, 0x2, URZ ;  /* 0x0000000229057890 */ /* 0x000fd0000fffe03f */
        /* <DEDUP_REMOVED lines=40> */
[----:B------:R-:W3:Y:S02]  /*24f0*/  SYNCS.PHASECHK.TRANS64.TRYWAIT P1, [R5+URZ+0x32410], R0 ;  /* 0x03241000050075a7 */ /* 0x000ee4000802017f */
[----:B---3--:R-:W-:Y:S05]  /*2500*/  @!P1 BRA `(.L_x_14899) ;  /* 0x0000014400709947 */ /* 0x008fea0003800000 */
.L_x_15046:
[----:B------:R-:W-:Y:S05]  /*2510*/  @!P0 BRA `(.L_x_14900) ;  /* 0x0000000000048947 */ /* 0x000fea0003800000 */
[----:B------:R-:W-:Y:S01]  /*2520*/  BPT.TRAP 0x1 ;  /* 0x000000040000795c */ /* 0x000fe20000300000 */
.L_x_14900:
[----:B------:R4:W0:Y:S01]  /*2530*/  SYNCS.PHASECHK.TRANS64.TRYWAIT P1, [UR6+0x32450], R3 ;  /* 0x03245003ff0075a7 */ /* 0x0008220008020146 */
[----:B------:R-:W-:Y:S05]  /*2540*/  @!P0 BRA `(.L_x_14901) ;  /* 0x0000000000048947 */ /* 0x000fea0003800000 */
[----:B------:R-:W-:Y:S01]  /*2550*/  BPT.TRAP 0x1 ;  /* 0x000000040000795c */ /* 0x000fe20000300000 */
.L_x_14901:
[----:B0-----:R-:W-:Y:S05]  /*2560*/  @P1 BRA `(.L_x_14902) ;  /* 0x0000000000081947 */ /* 0x001fea0003800000 */
[----:B------:R-:W0:Y:S02]  /*2570*/  SYNCS.PHASECHK.TRANS64.TRYWAIT P1, [UR6+0x32450], R3 ;  /* 0x03245003ff0075a7 */ /* 0x000e240008020146 */
[----:B0-----:R-:W-:Y:S05]  /*2580*/  @!P1 BRA `(.L_x_14903) ;  /* 0x0000014400649947 */ /* 0x001fea0003800000 */
.L_x_14902:
[----:B------:R-:W-:Y:S01]  /*2590*/  R2UR UR4, R5 ;  /* 0x00000000050472ca */ /* 0x000fe200000e0000 */
[----:B------:R-:W-:Y:S01]  /*25a0*/  WARPGROUP.ARRIVE ;  /* 0x00000000000079c5 */ /* 0x000fe20000000000 */
[----:B------:R-:W-:Y:S01]  /*25b0*/  UMOV UR9, 0x40000040 ;  /* 0x4000004000097882 */ /* 0x000fe20000000000 */
[----:B------:R-:W-:Y:S01]  /*25c0*/  UMOV UR11, 0x40000040 ;  /* 0x40000040000b7882 */ /* 0x000fe20000000000 */
[----:B------:R-:W-:Y:S01]  /*25d0*/  MOV R13, UR9 ;  /* 0x00000009000d7c02 */ /* 0x000fe20008000f00 */
[----:B------:R-:W-:Y:S01]  /*25e0*/  UMOV UR13, 0x40000040 ;  /* 0x40000040000d7882 */ /* 0x000fe20000000000 */
        /* <DEDUP_REMOVED lines=8> */
[----:B0--3--:R-:W0:Y:S01]  /*2670*/  S2R R0, SR_TID.X ;  /* 0x0000000000007919 */ /* 0x009e220000002100 */
[----:B------:R-:W-:Y:S01]  /*2680*/  UMOV UR23, 0x40000040 ;  /* 0x4000004000177882 */ /* 0x000fe20000000000 */
[----:B------:R-:W-:Y:S01]  /*2690*/  UMOV UR25, 0x40000040 ;  /* 0x4000004000197882 */ /* 0x000fe20000000000 */
[----:B------:R-:W-:Y:S01]  /*26a0*/  USHF.R.U32.HI UR4, URZ, 0x4, UR4 ;  /* 0x000000043f047899 */ /* 0x000fe20008011604 */
[----:B------:R-:W-:Y:S01]  /*26b0*/  UMOV UR27, 0x40000040 ;  /* 0x40000040001b7882 */ /* 0x000fe20000000000 */
[----:B------:R-:W-:-:S02]  /*26c0*/  UMOV UR29, 0x40000040 ;  /* 0x40000040001d7882 */ /* 0x000fc40000000000 */
[----:B------:R-:W-:Y:S02]  /*26d0*/  ULOP3.LUT UR7, UR4, 0x3fff, URZ, 0xc0, !UPT ;  /* 0x00003fff04077892 */ /* 0x000fe4000f8ec03f */
[----:B------:R-:W-:Y:S02]  /*26e0*/  ULOP3.LUT UR4, UR40, 0x10000, URZ, 0xfc, !UPT ;  /* 0x0001000028047892 */ /* 0x000fe4000f8efc3f */
[----:B------:R-:W-:Y:S02]  /*26f0*/  ULOP3.LUT UR60, UR7, 0x10000, URZ, 0xfc, !UPT ;  /* 0x00010000073c7892 */ /* 0x000fe4000f8efc3f */
[----:B------:R-:W-:Y:S02]  /*2700*/  UIADD3 UR52, UR4, 0x402, URZ ;  /* 0x0000040204347890 */ /* 0x000fe4000fffe03f */
[----:B------:R-:W-:Y:S01]  /*2710*/  UIMAD UR5, UR38, 0xc00, UR60 ;  /* 0x00000c00260578a4 */ /* 0x000fe2000f8e023c */
[----:B------:R-:W-:Y:S01]  /*2720*/  UMOV UR8, UR4 ;  /* 0x0000000400087c82 */ /* 0x000fe20008000000 */
[----:B------:R-:W-:Y:S01]  /*2730*/  UIADD3 UR16, UR4, 0x800, URZ ;  /* 0x0000080004107890 */ /* 0x000fe2000fffe03f */
[----:B------:R-:W-:Y:S01]  /*2740*/  IMAD.U32 R12, RZ, RZ, UR8 ;  /* 0x00000008ff0c7e24 */ /* 0x000fe2000f8e00ff */
[----:B------:R-:W-:-:S03]  /*2750*/  UIADD3 UR54, UR5, 0x302, URZ ;  /* 0x0000030205367890 */ /* 0x000fc6000fffe03f */
[----:B------:R-:W-:Y:S01]  /*2760*/  UMOV UR10, UR5 ;  /* 0x00000005000a7c82 */ /* 0x000fe20008000000 */
[----:B------:R-:W-:Y:S01]  /*2770*/  UIADD3 UR18, UR5, 0x600, URZ ;  /* 0x0000060005127890 */ /* 0x000fe2000fffe03f */
[----:B------:R-:W-:Y:S01]  /*2780*/  HGMMA.64x96x16.F32 R24, gdesc[UR8], R24, gsb0 ;  /* 0x01600000081879f0 */ /* 0x000fe20008000818 */
[----:B------:R-:W-:Y:S02]  /*2790*/  UIADD3 UR8, UR4, 0x2, URZ ;  /* 0x0000000204087890 */ /* 0x000fe4000fffe03f */
[----:B------:R-:W-:Y:S02]  /*27a0*/  UIADD3 UR9, UR5, 0x2, URZ ;  /* 0x0000000205097890 */ /* 0x000fe4000fffe03f */
[----:B------:R-:W-:Y:S01]  /*27b0*/  UIADD3 UR10, UR5, 0x304, URZ ;  /* 0x00000304050a7890 */ /* 0x000fe2000fffe03f */
[----:B------:R-:W-:Y:S02]  /*27c0*/  UMOV UR11, 0x40000040 ;  /* 0x40000040000b7882 */ /* 0x000fe40000000000 */
[----:B------:R-:W-:Y:S01]  /*27d0*/  UMOV UR12, UR8 ;  /* 0x00000008000c7c82 */ /* 0x000fe20008000000 */
[----:B------:R-:W-:Y:S01]  /*27e0*/  UIADD3 UR8, UR4, 0x4, URZ ;  /* 0x0000000404087890 */ /* 0x000fe2000fffe03f */
[----:B------:R-:W-:Y:S01]  /*27f0*/  IMAD.U32 R10, RZ, RZ, UR12 ;  /* 0x0000000cff0a7e24 */ /* 0x000fe2000f8e00ff */
[----:B------:R-:W-:Y:S01]  /*2800*/  UMOV UR14, UR9 ;  /* 0x00000009000e7c82 */ /* 0x000fe20008000000 */
[----:B------:R-:W-:Y:S01]  /*2810*/  UIADD3 UR9, UR5, 0x4, URZ ;  /* 0x0000000405097890 */ /* 0x000fe2000fffe03f */
[----:B0-----:R-:W-:Y:S01]  /*2820*/  SHF.R.U32.HI R0, RZ, 0x7, R0 ;  /* 0x00000007ff007819 */ /* 0x001fe20000011600 */
[----:B------:R-:W-:-:S02]  /*2830*/  UIADD3 UR20, UR4, 0x802, URZ ;  /* 0x0000080204147890 */ /* 0x000fc4000fffe03f */
[----:B------:R-:W-:Y:S01]  /*2840*/  UIADD3 UR22, UR5, 0x602, URZ ;  /* 0x0000060205167890 */ /* 0x000fe2000fffe03f */
[----:B------:R-:W-:Y:S01]  /*2850*/  IADD3 R0, -R0, 0xb, RZ ;  /* 0x0000000b00007810 */ /* 0x000fe20007ffe1ff */
[----:B------:R-:W-:Y:S02]  /*2860*/  UIADD3 UR24, UR4, 0x804, URZ ;  /* 0x0000080404187890 */ /* 0x000fe4000fffe03f */
[----:B------:R-:W-:Y:S02]  /*2870*/  UIADD3 UR26, UR5, 0x604, URZ ;  /* 0x00000604051a7890 */ /* 0x000fe4000fffe03f */
[----:B------:R-:W-:Y:S02]  /*2880*/  UIADD3 UR28, UR4, 0x806, URZ ;  /* 0x00000806041c7890 */ /* 0x000fe4000fffe03f */
[----:B------:R-:W-:Y:S01]  /*2890*/  UIADD3 UR30, UR5, 0x606, URZ ;  /* 0x00000606051e7890 */ /* 0x000fe2000fffe03f */
        /* <DEDUP_REMOVED lines=94> */
.L_x_14904:
[----:B------:R-:W2:Y:S01]  /*2e80*/  LDC R79, c[0x0][0x448] ;  /* 0x00011200ff4f7b82 */ /* 0x000ea20000000800 */
[----:B------:R-:W-:Y:S01]  /*2e90*/  ULDC UR4, c[0x0][0xad0] ;  /* 0x0002b40000047ab9 */ /* 0x000fe20000000800 */
[----:B------:R-:W-:Y:S01]  /*2ea0*/  R2UR UR5, R204 ;  /* 0x00000000cc0572ca */ /* 0x000fe200000e0000 */
[----:B------:R-:W-:Y:S01]  /*2eb0*/  FMUL.FTZ R32, R32, UR4 ;  /* 0x0000000420207c20 */ /* 0x000fe20008410000 */
[----:B------:R-:W-:Y:S01]  /*2ec0*/  FMUL.FTZ R33, R33, UR4 ;  /* 0x0000000421217c20 */ /* 0x000fe20008410000 */
[----:B------:R-:W-:Y:S01]  /*2ed0*/  FMUL.FTZ R72, R24, UR4 ;  /* 0x0000000418487c20 */ /* 0x000fe20008410000 */
[----:B------:R-:W-:Y:S01]  /*2ee0*/  FMUL.FTZ R24, R31, UR4 ;  /* 0x000000041f187c20 */ /* 0x000fe20008410000 */
[----:B------:R3:W-:Y:S01]  /*2ef0*/  MUFU.TANH R76, R32 ;  /* 0x00000020004c7308 */ /* 0x0007e20000002400 */
[----:B-1--4-:R-:W-:Y:S01]  /*2f00*/  FMUL.FTZ R3, R26, UR4 ;  /* 0x000000041a037c20 */ /* 0x012fe20008410000 */
[----:B------:R-:W-:Y:S01]  /*2f10*/  FMUL.FTZ R26, R34, UR4 ;  /* 0x00000004221a7c20 */ /* 0x000fe20008410000 */
[----:B------:R-:W-:Y:S01]  /*2f20*/  FMUL.FTZ R73, R25, UR4 ;  /* 0x0000000419497c20 */ /* 0x000fe20008410000 */
[----:B------:R-:W-:Y:S01]  /*2f30*/  FMUL.FTZ R163, R47, UR4 ;  /* 0x000000042fa37c20 */ /* 0x000fe20008410000 */
[----:B------:R-:W-:Y:S01]  /*2f40*/  FMUL.FTZ R25, R35, UR4 ;  /* 0x0000000423197c20 */ /* 0x000fe20008410000 */
[----:B------:R-:W-:Y:S01]  /*2f50*/  FMUL.FTZ R28, R28, UR4 ;  /* 0x000000041c1c7c20 */ /* 0x000fe20008410000 */
[----:B------:R-:W-:Y:S01]  /*2f60*/  FMUL.FTZ R29, R29, UR4 ;  /* 0x000000041d1d7c20 */ /* 0x000fe20008410000 */
[----:B------:R1:W-:Y:S01]  /*2f70*/  MUFU.TANH R77, R33 ;  /* 0x00000021004d7308 */ /* 0x0003e20000002400 */
[----:B------:R-:W-:-:S02]  /*2f80*/  VIADD R31, R206, UR5 ;  /* 0x00000005ce1f7c36 */ /* 0x000fc40008000000 */
[----:B------:R-:W-:Y:S01]  /*2f90*/  FMUL.FTZ R36, R36, UR4 ;  /* 0x0000000424247c20 */ /* 0x000fe20008410000 */
[----:B------:R-:W-:Y:S01]  /*2fa0*/  FMUL.FTZ R37, R37, UR4 ;  /* 0x0000000425257c20 */ /* 0x000fe20008410000 */
[----:B------:R-:W-:Y:S01]  /*2fb0*/  FMUL.FTZ R40, R40, UR4 ;  /* 0x0000000428287c20 */ /* 0x000fe20008410000 */
[----:B------:R-:W-:Y:S01]  /*2fc0*/  FMUL.FTZ R44, R44, UR4 ;  /* 0x000000042c2c7c20 */ /* 0x000fe20008410000 */
[----:B------:R-:W-:Y:S01]  /*2fd0*/  FMUL.FTZ R20, R27, UR4 ;  /* 0x000000041b147c20 */ /* 0x000fe20008410000 */
[----:B------:R-:W-:Y:S01]  /*2fe0*/  FMUL.FTZ R27, R39, UR4 ;  /* 0x00000004271b7c20 */ /* 0x000fe20008410000 */
[----:B------:R-:W4:Y:S01]  /*2ff0*/  MUFU.TANH R72, R72 ;  /* 0x0000004800487308 */ /* 0x000f220000002400 */
[----:B--2---:R-:W-:Y:S01]  /*3000*/  ISETP.NE.AND P6, PT, R79, 0x1, PT ;  /* 0x000000014f00780c */ /* 0x004fe20003fc5270 */
        /* <DEDUP_REMOVED lines=12> */
[----:B---3--:R-:W3:Y:S01]  /*30d0*/  @P6 LDC R32, c[0x0][0x44c] ;  /* 0x00011300ff206b82 */ /* 0x008ee20000000800 */
[----:B------:R-:W-:Y:S01]  /*30e0*/  FMUL.FTZ R61, R61, UR4 ;  /* 0x000000043d3d7c20 */ /* 0x000fe20008410000 */
[----:B------:R5:W0:Y:S01]  /*30f0*/  MUFU.TANH R74, R28 ;  /* 0x0000001c004a7308 */ /* 0x000a220000002400 */
[----:B------:R-:W-:Y:S01]  /*3100*/  FMUL.FTZ R64, R64, UR4 ;  /* 0x0000000440407c20 */ /* 0x000fe20008410000 */
[----:B------:R-:W-:Y:S01]  /*3110*/  FMUL.FTZ R65, R65, UR4 ;  /* 0x0000000441417c20 */ /* 0x000fe20008410000 */
[----:B------:R-:W-:Y:S01]  /*3120*/  FMUL.FTZ R68, R68, UR4 ;  /* 0x0000000444447c20 */ /* 0x000fe20008410000 */
[----:B------:R-:W-:Y:S01]  /*3130*/  FMUL.FTZ R182, R46, UR4 ;  /* 0x000000042eb67c20 */ /* 0x000fe20008410000 */
[----:B------:R-:W-:Y:S01]  /*3140*/  FMUL.FTZ R69, R69, UR4 ;  /* 0x0000000445457c20 */ /* 0x000fe20008410000 */
[----:B-1----:R-:W1:Y:S01]  /*3150*/  @P6 LDC R33, c[0x0][0x450] ;  /* 0x00011400ff216b82 */ /* 0x002e620000000800 */
[----:B------:R-:W-:Y:S01]  /*3160*/  FMUL.FTZ R181, R50, UR4 ;  /* 0x0000000432b57c20 */ /* 0x000fe20008410000 */
[----:B------:R4:W0:Y:S01]  /*3170*/  MUFU.TANH R75, R29 ;  /* 0x0000001d004b7308 */ /* 0x0008220000002400 */
[----:B-----5:R-:W-:Y:S01]  /*3180*/  FMUL.FTZ R28, R38, UR4 ;  /* 0x00000004261c7c20 */ /* 0x020fe20008410000 */
[----:B------:R-:W-:Y:S01]  /*3190*/  FMUL.FTZ R184, R54, UR4 ;  /* 0x0000000436b87c20 */ /* 0x000fe20008410000 */
[----:B------:R-:W-:Y:S01]  /*31a0*/  FMUL.FTZ R180, R51, UR4 ;  /* 0x0000000433b47c20 */ /* 0x000fe20008410000 */
[----:B------:R-:W-:Y:S01]  /*31b0*/  FMUL.FTZ R186, R55, UR4 ;  /* 0x0000000437ba7c20 */ /* 0x000fe20008410000 */
[----:B------:R-:W-:Y:S01]  /*31c0*/  FMUL.FTZ R167, R58, UR4 ;  /* 0x000000043aa77c20 */ /* 0x000fe20008410000 */
[----:B------:R-:W-:Y:S01]  /*31d0*/  FMUL.FTZ R168, R59, UR4 ;  /* 0x000000043ba87c20 */ /* 0x000fe20008410000 */
[----:B------:R-:W-:Y:S01]  /*31e0*/  FMUL.FTZ R62, R62, UR4 ;  /* 0x000000043e3e7c20 */ /* 0x000fe20008410000 */
[----:B------:R-:W5:Y:S01]  /*31f0*/  MUFU.TANH R36, R36 ;  /* 0x0000002400247308 */ /* 0x000f620000002400 */
[----:B----4-:R-:W-:Y:S01]  /*3200*/  FMUL.FTZ R29, R43, UR4 ;  /* 0x000000042b1d7c20 */ /* 0x010fe20008410000 */
[----:B------:R-:W-:Y:S01]  /*3210*/  FMUL.FTZ R63, R63, UR4 ;  /* 0x000000043f3f7c20 */ /* 0x000fe20008410000 */
[----:B------:R-:W-:Y:S01]  /*3220*/  FMUL.FTZ R66, R66, UR4 ;  /* 0x0000000442427c20 */ /* 0x000fe20008410000 */
[----:B------:R-:W-:Y:S01]  /*3230*/  FMUL.FTZ R67, R67, UR4 ;  /* 0x0000000443437c20 */ /* 0x000fe20008410000 */
[----:B------:R-:W-:Y:S01]  /*3240*/  FMUL.FTZ R70, R70, UR4 ;  /* 0x0000000446467c20 */ /* 0x000fe20008410000 */
[----:B---3--:R-:W-:-:S04]  /*3250*/  @P6 IMAD.HI.U32 R32, R31, R32, RZ ;  /* 0x000000201f206227 */ /* 0x008fc800078e00ff */
[----:B------:R-:W-:Y:S01]  /*3260*/  FMUL.FTZ R71, R71, UR4 ;  /* 0x0000000447477c20 */ /* 0x000fe20008410000 */
[----:B------:R-:W3:Y:S01]  /*3270*/  MUFU.TANH R37, R37 ;  /* 0x0000002500257308 */ /* 0x000ee20000002400 */
[----:B------:R-:W-:Y:S01]  /*3280*/  ULDC UR5, c[0x0][0xa80] ;  /* 0x0002a00000057ab9 */ /* 0x000fe20000000800 */
[----:B------:R-:W4:Y:S01]  /*3290*/  S2UR UR10, SR_CgaCtaId ;  /* 0x00000000000a79c3 */ /* 0x000f220000008800 */
[----:B------:R-:W-:Y:S02]  /*32a0*/  UIADD3 UR4, UR6, 0x32440, URZ ;  /* 0x0003244006047890 */ /* 0x000fe4000fffe03f */
[----:B------:R-:W-:Y:S01]  /*32b0*/  ULOP3.LUT UR7, UR7, 0x3000000, URZ, 0xfc, !UPT ;  /* 0x0300000007077892 */ /* 0x000fe2000f8efc3f */
[----:B-1----:R-:W-:Y:S01]  /*32c0*/  @P6 SHF.R.U32.HI R31, RZ, R33, R32 ;  /* 0x00000021ff1f6219 */ /* 0x002fe20000011620 */
[----:B------:R-:W-:Y:S01]  /*32d0*/  IMAD R33, R165, -0x60, R203 ;  /* 0xffffffa0a5217824 */ /* 0x000fe200078e02cb */
[----:B------:R2:W1:Y:S01]  /*32e0*/  MUFU.TANH R39, R40 ;  /* 0x0000002800277308 */ /* 0x0004620000002400 */
[----:B------:R-:W-:-:S02]  /*32f0*/  UMOV UR11, 0x40000040 ;  /* 0x40000040000b7882 */ /* 0x000fc40000000000 */
[----:B------:R-:W0:Y:S01]  /*3300*/  SHFL.IDX PT, R34, R31, RZ, 0x1c1f ;  /* 0x001c1fff1f227589 */ /* 0x000e2200000e0000 */
[C-C-:B------:R-:W-:Y:S02]  /*3310*/  IADD3 R35, -R22.reuse, 0x61, R33.reuse ;  /* 0x0000006116237810 */ /* 0x140fe40007ffe121 */
[----:B------:R-:W-:Y:S01]  /*3320*/  IADD3 R33, -R22, 0x60, R33 ;  /* 0x0000006016217810 */ /* 0x000fe20007ffe121 */
[----:B------:R-:W5:Y:S01]  /*3330*/  SHFL.IDX PT, R47, R31, 0x1, 0x1c1f ;  /* 0x003c1f001f2f7f89 */ /* 0x000f6200000e0000 */
[----:B------:R-:W1:Y:S01]  /*3340*/  MUFU.TANH R44, R44 ;  /* 0x0000002c002c7308 */ /* 0x000e620000002400 */
[----:B------:R-:W-:-:S07]  /*3350*/  IMAD.IADD R32, R35, 0x1, -R202 ;  /* 0x0000000123207824 */ /* 0x000fce00078e0aca */
[----:B------:R-:W1:Y:S01]  /*3360*/  MUFU.TANH R45, R45 ;  /* 0x0000002d002d7308 */ /* 0x000e620000002400 */
[----:B----4-:R-:W-:-:S07]  /*3370*/  UPRMT UR4, UR10, 0x654, UR4 ;  /* 0x000006540a047896 */ /* 0x010fce0008000004 */
[----:B------:R1:W4:Y:S01]  /*3380*/  MUFU.TANH R78, R41 ;  /* 0x00000029004e7308 */ /* 0x0003220000002400 */
[----:B0-----:R-:W-:Y:S01]  /*3390*/  VIADDMNMX R43, R34, R32, R33, PT ;  /* 0x00000020222b7246 */ /* 0x001fe20003800121 */
[----:B------:R-:W-:Y:S01]  /*33a0*/  SYNCS.ARRIVE.TRANS64.RED.A1T0 RZ, [UR4], RZ ;  /* 0x000000ffffff79a7 */ /* 0x000fe20008100404 */
[----:B------:R-:W-:Y:S02]  /*33b0*/  UIMAD UR4, UR38, 0xc00, UR7 ;  /* 0x00000c00260478a4 */ /* 0x000fe4000f8e0207 */
[----:B------:R-:W-:-:S03]  /*33c0*/  ISETP.GT.AND P3, PT, R43, RZ, PT ;  /* 0x000000ff2b00720c */ /* 0x000fc60003f64270 */
[----:B------:R-:W0:Y:S01]  /*33d0*/  MUFU.TANH R48, R48 ;  /* 0x0000003000307308 */ /* 0x000e220000002400 */
[C---:B------:R-:W-:Y:S01]  /*33e0*/  ISETP.GT.AND P4, PT, R43.reuse, 0x1, PT ;  /* 0x000000012b00780c */ /* 0x040fe20003f84270 */
[----:B------:R-:W-:Y:S01]  /*33f0*/  UIADD3 UR14, UR4, 0x80, URZ ;  /* 0x00000080040e7890 */ /* 0x000fe2000fffe03f */
[----:B------:R-:W-:Y:S01]  /*3400*/  ISETP.GT.AND P5, PT, R43, 0x8, PT ;  /* 0x000000082b00780c */ /* 0x000fe20003fa4270 */
[----:B------:R-:W-:Y:S01]  /*3410*/  UMOV UR10, UR4 ;  /* 0x00000004000a7c82 */ /* 0x000fe20008000000 */
[----:B------:R-:W-:Y:S02]  /*3420*/  FSEL R35, R72, -INF , P3 ;  /* 0xff80000048237808 */ /* 0x000fe40001800000 */
[----:B--2---:R-:W-:Y:S01]  /*3430*/  FSEL R40, R73, -INF , P4 ;  /* 0xff80000049287808 */ /* 0x004fe20002000000 */
[----:B------:R-:W2:Y:S01]  /*3440*/  MUFU.TANH R49, R49 ;  /* 0x0000003100317308 */ /* 0x000ea20000002400 */
[----:B-----5:R-:W-:Y:S02]  /*3450*/  VIADDMNMX R47, R47, R32, R33, PT ;  /* 0x000000202f2f7246 */ /* 0x020fe40003800121 */
[----:B------:R-:W-:-:S02]  /*3460*/  ISETP.GT.AND P1, PT, R43, 0x9, PT ;  /* 0x000000092b00780c */ /* 0x000fc40003f24270 */
[----:B------:R-:W-:Y:S02]  /*3470*/  FSEL R38, R74, -INF , P5 ;  /* 0xff8000004a267808 */ /* 0x000fe40002800000 */
[----:B------:R-:W-:Y:S01]  /*3480*/  FMNMX.FTZ R33, R35, R40, !PT ;  /* 0x0000002823217209 */ /* 0x000fe20007810000 */
[----:B------:R-:W5:Y:S01]  /*3490*/  MUFU.TANH R52, R52 ;  /* 0x0000003400347308 */ /* 0x000f620000002400 */
[C---:B------:R-:W-:Y:S02]  /*34a0*/  ISETP.GT.AND P4, PT, R43.reuse, 0x18, PT ;  /* 0x000000182b00780c */ /* 0x040fe40003f84270 */
[C---:B------:R-:W-:Y:S02]  /*34b0*/  ISETP.GT.AND P5, PT, R43.reuse, 0x19, PT ;  /* 0x000000192b00780c */ /* 0x040fe40003fa4270 */
[----:B------:R-:W-:Y:S02]  /*34c0*/  ISETP.GT.AND P2, PT, R43, 0x10, PT ;  /* 0x000000102b00780c */ /* 0x000fe40003f44270 */
[----:B------:R-:W-:Y:S01]  /*34d0*/  FSEL R42, R75, -INF , P1 ;  /* 0xff8000004b2a7808 */ /* 0x000fe20000800000 */
[----:B------:R-:W5:Y:S01]  /*34e0*/  MUFU.TANH R53, R53 ;  /* 0x0000003500357308 */ /* 0x000f620000002400 */
[----:B------:R-:W-:-:S02]  /*34f0*/  FMNMX.FTZ R33, R38, R33, !PT ;  /* 0x0000002126217209 */ /* 0x000fc40007810000 */
[----:B------:R-:W-:Y:S02]  /*3500*/  ISETP.GT.AND P3, PT, R43, 0x11, PT ;  /* 0x000000112b00780c */ /* 0x000fe40003f64270 */
[----:B------:R-:W-:Y:S02]  /*3510*/  FSEL R31, R36, -INF , P4 ;  /* 0xff800000241f7808 */ /* 0x000fe40002000000 */
[----:B---3--:R-:W-:Y:S01]  /*3520*/  FSEL R36, R37, -INF , P5 ;  /* 0xff80000025247808 */ /* 0x008fe20002800000 */
[----:B------:R-:W3:Y:S01]  /*3530*/  MUFU.TANH R56, R56 ;  /* 0x0000003800387308 */ /* 0x000ee20000002400 */
[----:B------:R-:W-:Y:S02]  /*3540*/  FSEL R34, R76, -INF , P2 ;  /* 0xff8000004c227808 */ /* 0x000fe40001000000 */
[----:B------:R-:W-:Y:S02]  /*3550*/  FMNMX.FTZ R37, R42, R33, !PT ;  /* 0x000000212a257209 */ /* 0x000fe40007810000 */
[----:B------:R-:W-:-:S02]  /*3560*/  ISETP.GT.AND P1, PT, R43, 0x20, PT ;  /* 0x000000202b00780c */ /* 0x000fc40003f24270 */
[----:B------:R-:W-:Y:S01]  /*3570*/  FSEL R32, R77, -INF , P3 ;  /* 0xff8000004d207808 */ /* 0x000fe20001800000 */
[----:B------:R-:W3:Y:S01]  /*3580*/  MUFU.TANH R57, R57 ;  /* 0x0000003900397308 */ /* 0x000ee20000002400 */
[----:B------:R-:W-:Y:S02]  /*3590*/  ISETP.GT.AND P3, PT, R43, 0x28, PT ;  /* 0x000000282b00780c */ /* 0x000fe40003f64270 */
[----:B------:R-:W-:Y:S02]  /*35a0*/  FMNMX.FTZ R37, R34, R37, !PT ;  /* 0x0000002522257209 */ /* 0x000fe40007810000 */
[----:B-1----:R-:W-:Y:S02]  /*35b0*/  FSEL R41, R39, -INF , P1 ;  /* 0xff80000027297808 */ /* 0x002fe40000800000 */
[----:B------:R-:W-:Y:S01]  /*35c0*/  ISETP.GT.AND P4, PT, R43, 0x29, PT ;  /* 0x000000292b00780c */ /* 0x000fe20003f84270 */
[----:B------:R-:W1:Y:S01]  /*35d0*/  MUFU.TANH R60, R60 ;  /* 0x0000003c003c7308 */ /* 0x000e620000002400 */
[----:B------:R-:W-:-:S02]  /*35e0*/  FSEL R39, R44, -INF , P3 ;  /* 0xff8000002c277808 */ /* 0x000fc40001800000 */
[----:B------:R-:W-:Y:S02]  /*35f0*/  FMNMX.FTZ R44, R32, R37, !PT ;  /* 0x00000025202c7209 */ /* 0x000fe40007810000 */
[----:B------:R-:W-:Y:S02]  /*3600*/  FSEL R37, R45, -INF , P4 ;  /* 0xff8000002d257808 */ /* 0x000fe40002000000 */
[----:B------:R-:W-:Y:S01]  /*3610*/  FMNMX.FTZ R45, R31, R44, !PT ;  /* 0x0000002c1f2d7209 */ /* 0x000fe20007810000 */
[----:B------:R-:W1:Y:S01]  /*3620*/  MUFU.TANH R61, R61 ;  /* 0x0000003d003d7308 */ /* 0x000e620000002400 */
[----:B------:R-:W-:Y:S02]  /*3630*/  ISETP.GT.AND P2, PT, R43, 0x21, PT ;  /* 0x000000212b00780c */ /* 0x000fe40003f44270 */
[----:B------:R-:W-:Y:S02]  /*3640*/  FMNMX.FTZ R44, R36, R45, !PT ;  /* 0x0000002d242c7209 */ /* 0x000fe40007810000 */
[----:B----4-:R-:W-:-:S02]  /*3650*/  FSEL R33, R78, -INF , P2 ;  /* 0xff8000004e217808 */ /* 0x010fc40001000000 */
[----:B------:R-:W-:Y:S01]  /*3660*/  FMNMX.FTZ R44, R41, R44, !PT ;  /* 0x0000002c292c7209 */ /* 0x000fe20007810000 */
[----:B------:R-:W4:Y:S01]  /*3670*/  MUFU.TANH R64, R64 ;  /* 0x0000004000407308 */ /* 0x000f220000002400 */
[C---:B------:R-:W-:Y:S02]  /*3680*/  ISETP.GT.AND P5, PT, R43.reuse, 0x30, PT ;  /* 0x000000302b00780c */ /* 0x040fe40003fa4270 */
[----:B------:R-:W-:Y:S02]  /*3690*/  ISETP.GT.AND P1, PT, R43, 0x31, PT ;  /* 0x000000312b00780c */ /* 0x000fe40003f24270 */
[----:B------:R-:W-:Y:S02]  /*36a0*/  FMNMX.FTZ R44, R33, R44, !PT ;  /* 0x0000002c212c7209 */ /* 0x000fe40007810000 */
[----:B0-----:R-:W-:Y:S01]  /*36b0*/  FSEL R188, R48, -INF , P5 ;  /* 0xff80000030bc7808 */ /* 0x001fe20002800000 */
[----:B------:R-:W0:Y:S01]  /*36c0*/  MUFU.TANH R65, R65 ;  /* 0x0000004100417308 */ /* 0x000e220000002400 */
[----:B--2---:R-:W-:-:S02]  /*36d0*/  FSEL R187, R49, -INF , P1 ;  /* 0xff80000031bb7808 */ /* 0x004fc40000800000 */
[C---:B------:R-:W-:Y:S02]  /*36e0*/  ISETP.GT.AND P2, PT, R43.reuse, 0x38, PT ;  /* 0x000000382b00780c */ /* 0x040fe40003f44270 */
[C---:B------:R-:W-:Y:S02]  /*36f0*/  ISETP.GT.AND P3, PT, R43.reuse, 0x39, PT ;  /* 0x000000392b00780c */ /* 0x040fe40003f64270 */
[C---:B------:R-:W-:Y:S01]  /*3700*/  ISETP.GT.AND P4, PT, R43.reuse, 0x40, PT ;  /* 0x000000402b00780c */ /* 0x040fe20003f84270 */
[----:B------:R-:W2:Y:S01]  /*3710*/  MUFU.TANH R3, R3 ;  /* 0x0000000300037308 */ /* 0x000ea20000002400 */
[C---:B------:R-:W-:Y:S02]  /*3720*/  ISETP.GT.AND P5, PT, R43.reuse, 0x41, PT ;  /* 0x000000412b00780c */ /* 0x040fe40003fa4270 */
[----:B------:R-:W-:Y:S02]  /*3730*/  ISETP.GT.AND P1, PT, R43, 0x48, PT ;  /* 0x000000482b00780c */ /* 0x000fe40003f24270 */
[----:B------:R-:W-:-:S02]  /*3740*/  FMNMX.FTZ R44, R39, R44, !PT ;  /* 0x0000002c272c7209 */ /* 0x000fc40007810000 */
[----:B-----5:R-:W-:Y:S01]  /*3750*/  FSEL R183, R52, -INF , P2 ;  /* 0xff80000034b77808 */ /* 0x020fe20001000000 */
[----:B------:R-:W5:Y:S01]  /*3760*/  MUFU.TANH R20, R20 ;  /* 0x0000001400147308 */ /* 0x000f620000002400 */
[----:B------:R-:W-:Y:S02]  /*3770*/  FSEL R185, R53, -INF , P3 ;  /* 0xff80000035b97808 */ /* 0x000fe40001800000 */
[----:B---3--:R-:W-:Y:S02]  /*3780*/  FSEL R176, R56, -INF , P4 ;  /* 0xff80000038b07808 */ /* 0x008fe40002000000 */
[----:B------:R-:W-:Y:S02]  /*3790*/  FSEL R177, R57, -INF , P5 ;  /* 0xff80000039b17808 */ /* 0x000fe40002800000 */
[----:B-1----:R-:W-:Y:S01]  /*37a0*/  FSEL R178, R60, -INF , P1 ;  /* 0xff8000003cb27808 */ /* 0x002fe20000800000 */
[----:B------:R-:W1:Y:S01]  /*37b0*/  MUFU.TANH R68, R68 ;  /* 0x0000004400447308 */ /* 0x000e620000002400 */
[----:B------:R-:W-:-:S02]  /*37c0*/  ISETP.GT.AND P2, PT, R43, 0x49, PT ;  /* 0x000000492b00780c */ /* 0x000fc40003f44270 */
[C---:B------:R-:W-:Y:S02]  /*37d0*/  ISETP.GT.AND P3, PT, R43.reuse, 0x50, PT ;  /* 0x000000502b00780c */ /* 0x040fe40003f64270 */
[C---:B------:R-:W-:Y:S02]  /*37e0*/  ISETP.GT.AND P4, PT, R43.reuse, 0x51, PT ;  /* 0x000000512b00780c */ /* 0x040fe40003f84270 */
[C---:B------:R-:W-:Y:S01]  /*37f0*/  ISETP.GT.AND P5, PT, R43.reuse, 0x58, PT ;  /* 0x000000582b00780c */ /* 0x040fe20003fa4270 */
[----:B------:R-:W3:Y:S01]  /*3800*/  MUFU.TANH R21, R21 ;  /* 0x0000001500157308 */ /* 0x000ee20000002400 */
[----:B------:R-:W-:Y:S02]  /*3810*/  ISETP.GT.AND P1, PT, R43, 0x59, PT ;  /* 0x000000592b00780c */ /* 0x000fe40003f24270 */
[----:B------:R-:W-:Y:S02]  /*3820*/  FMNMX.FTZ R43, R37, R44, !PT ;  /* 0x0000002c252b7209 */ /* 0x000fe40007810000 */
[----:B------:R-:W-:-:S02]  /*3830*/  FSEL R179, R61, -INF , P2 ;  /* 0xff8000003db37808 */ /* 0x000fc40001000000 */
[----:B------:R-:W-:Y:S01]  /*3840*/  FMNMX.FTZ R44, R188, R43, !PT ;  /* 0x0000002bbc2c7209 */ /* 0x000fe20007810000 */
[----:B------:R-:W3:Y:S01]  /*3850*/  MUFU.TANH R24, R24 ;  /* 0x0000001800187308 */ /* 0x000ee20000002400 */
[----:B------:R-:W-:Y:S02]  /*3860*/  ISETP.GT.AND P2, PT, R47, RZ, PT ;  /* 0x000000ff2f00720c */ /* 0x000fe40003f44270 */
[----:B------:R-:W-:Y:S02]  /*3870*/  FMNMX.FTZ R46, R187, R44, !PT ;  /* 0x0000002cbb2e7209 */ /* 0x000fe40007810000 */
[----:B----4-:R-:W-:Y:S02]  /*3880*/  FSEL R44, R64, -INF , P3 ;  /* 0xff800000402c7808 */ /* 0x010fe40001800000 */
[----:B------:R-:W-:Y:S01]  /*3890*/  FMNMX.FTZ R46, R183, R46, !PT ;  /* 0x0000002eb72e7209 */ /* 0x000fe20007810000 */
[----:B------:R-:W4:Y:S01]  /*38a0*/  MUFU.TANH R26, R26 ;  /* 0x0000001a001a7308 */ /* 0x000f220000002400 */
[----:B------:R-:W-:-:S02]  /*38b0*/  ISETP.GT.AND P3, PT, R47, 0x1, PT ;  /* 0x000000012f00780c */ /* 0x000fc40003f64270 */
[----:B0-----:R-:W-:Y:S02]  /*38c0*/  FSEL R45, R65, -INF , P4 ;  /* 0xff800000412d7808 */ /* 0x001fe40002000000 */
[----:B------:R-:W-:Y:S02]  /*38d0*/  FMNMX.FTZ R49, R185, R46, !PT ;  /* 0x0000002eb9317209 */ /* 0x000fe40007810000 */
[----:B------:R-:W-:Y:S01]  /*38e0*/  ISETP.GT.AND P4, PT, R47, 0x8, PT ;  /* 0x000000082f00780c */ /* 0x000fe20003f84270 */
[----:B------:R-:W0:Y:S01]  /*38f0*/  MUFU.TANH R25, R25 ;  /* 0x0000001900197308 */ /* 0x000e220000002400 */
[----:B--2---:R-:W-:Y:S02]  /*3900*/  FSEL R46, R3, -INF , P2 ;  /* 0xff800000032e7808 */ /* 0x004fe40001000000 */
[----:B-----5:R-:W-:Y:S02]  /*3910*/  FSEL R20, R20, -INF , P3 ;  /* 0xff80000014147808 */ /* 0x020fe40001800000 */
[----:B-1----:R-:W-:-:S02]  /*3920*/  FSEL R43, R68, -INF , P5 ;  /* 0xff800000442b7808 */ /* 0x002fc40002800000 */
[----:B------:R-:W-:Y:S01]  /*3930*/  ISETP.GT.AND P5, PT, R47, 0x9, PT ;  /* 0x000000092f00780c */ /* 0x000fe20003fa4270 */
[----:B------:R-:W1:Y:S01]  /*3940*/  MUFU.TANH R28, R28 ;  /* 0x0000001c001c7308 */ /* 0x000e620000002400 */
[----:B---3--:R-:W-:Y:S02]  /*3950*/  FSEL R48, R21, -INF , P4 ;  /* 0xff80000015307808 */ /* 0x008fe40002000000 */
[----:B------:R-:W-:Y:S02]  /*3960*/  FMNMX.FTZ R3, R46, R20, !PT ;  /* 0x000000142e037209 */ /* 0x000fe40007810000 */
[----:B------:R-:W-:Y:S02]  /*3970*/  FMNMX.FTZ R50, R176, R49, !PT ;  /* 0x00000031b0327209 */ /* 0x000fe40007810000 */
[----:B------:R-:W-:Y:S01]  /*3980*/  ISETP.GT.AND P2, PT, R47, 0x10, PT ;  /* 0x000000102f00780c */ /* 0x000fe20003f44270 */
[----:B------:R-:W2:Y:S01]  /*3990*/  MUFU.TANH R27, R27 ;  /* 0x0000001b001b7308 */ /* 0x000ea20000002400 */
[----:B------:R-:W-:-:S02]  /*39a0*/  FSEL R24, R24, -INF , P5 ;  /* 0xff80000018187808 */ /* 0x000fc40002800000 */
[----:B------:R-:W-:Y:S02]  /*39b0*/  FMNMX.FTZ R3, R48, R3, !PT ;  /* 0x0000000330037209 */ /* 0x000fe40007810000 */
[----:B------:R-:W-:Y:S02]  /*39c0*/  FMNMX.FTZ R21, R177, R50, !PT ;  /* 0x00000032b1157209 */ /* 0x000fe40007810000 */
[----:B------:R-:W-:Y:S01]  /*39d0*/  ISETP.GT.AND P3, PT, R47, 0x11, PT ;  /* 0x000000112f00780c */ /* 0x000fe20003f64270 */
[----:B------:R-:W3:Y:S01]  /*39e0*/  MUFU.TANH R69, R69 ;  /* 0x0000004500457308 */ /* 0x000ee20000002400 */
[----:B----4-:R-:W-:Y:S02]  /*39f0*/  FSEL R26, R26, -INF , P2 ;  /* 0xff8000001a1a7808 */ /* 0x010fe40001000000 */
[----:B------:R-:W-:Y:S02]  /*3a00*/  FMNMX.FTZ R3, R24, R3, !PT ;  /* 0x0000000318037209 */ /* 0x000fe40007810000 */
[----:B------:R-:W-:-:S02]  /*3a10*/  FMNMX.FTZ R50, R178, R21, !PT ;  /* 0x00000015b2327209 */ /* 0x000fc40007810000 */
[----:B------:R-:W-:Y:S01]  /*3a20*/  ISETP.GT.AND P4, PT, R47, 0x18, PT ;  /* 0x000000182f00780c */ /* 0x000fe20003f84270 */
[----:B------:R-:W4:Y:S01]  /*3a30*/  MUFU.TANH R30, R30 ;  /* 0x0000001e001e7308 */ /* 0x000f220000002400 */
[----:B0-----:R-:W-:Y:S02]  /*3a40*/  FSEL R52, R25, -INF , P3 ;  /* 0xff80000019347808 */ /* 0x001fe40001800000 */
[----:B------:R-:W-:Y:S02]  /*3a50*/  FMNMX.FTZ R3, R26, R3, !PT ;  /* 0x000000031a037209 */ /* 0x000fe40007810000 */
[----:B------:R-:W-:Y:S02]  /*3a60*/  FMNMX.FTZ R21, R179, R50, !PT ;  /* 0x00000032b3157209 */ /* 0x000fe40007810000 */
[----:B------:R-:W-:Y:S01]  /*3a70*/  ISETP.GT.AND P2, PT, R47, 0x19, PT ;  /* 0x000000192f00780c */ /* 0x000fe20003f44270 */
[----:B------:R-:W0:Y:S01]  /*3a80*/  MUFU.TANH R29, R29 ;  /* 0x0000001d001d7308 */ /* 0x000e220000002400 */
[----:B-1----:R-:W-:-:S02]  /*3a90*/  FSEL R54, R28, -INF , P4 ;  /* 0xff8000001c367808 */ /* 0x002fc40002000000 */
[----:B------:R-:W-:Y:S02]  /*3aa0*/  FMNMX.FTZ R3, R52, R3, !PT ;  /* 0x0000000334037209 */ /* 0x000fe40007810000 */
[----:B------:R-:W-:Y:S02]  /*3ab0*/  FMNMX.FTZ R50, R44, R21, !PT ;  /* 0x000000152c327209 */ /* 0x000fe40007810000 */
[----:B------:R-:W-:Y:S01]  /*3ac0*/  ISETP.GT.AND P3, PT, R47, 0x20, PT ;  /* 0x000000202f00780c */ /* 0x000fe20003f64270 */
[----:B------:R-:W1:Y:S01]  /*3ad0*/  MUFU.TANH R182, R182 ;  /* 0x000000b600b67308 */ /* 0x000e620000002400 */
[----:B--2---:R-:W-:Y:S02]  /*3ae0*/  FSEL R28, R27, -INF , P2 ;  /* 0xff8000001b1c7808 */ /* 0x004fe40001000000 */
[----:B------:R-:W-:Y:S02]  /*3af0*/  FMNMX.FTZ R3, R54, R3, !PT ;  /* 0x0000000336037209 */ /* 0x000fe40007810000 */
[----:B------:R-:W-:-:S02]  /*3b00*/  FMNMX.FTZ R50, R45, R50, !PT ;  /* 0x000000322d327209 */ /* 0x000fc40007810000 */
[----:B---3--:R-:W-:Y:S01]  /*3b10*/  FSEL R166, R69, -INF , P1 ;  /* 0xff80000045a67808 */ /* 0x008fe20000800000 */
[----:B------:R-:W2:Y:S01]  /*3b20*/  MUFU.TANH R163, R163 ;  /* 0x000000a300a37308 */ /* 0x000ea20000002400 */
[----:B------:R-:W-:Y:S02]  /*3b30*/  ISETP.GT.AND P1, PT, R47, 0x21, PT ;  /* 0x000000212f00780c */ /* 0x000fe40003f24270 */
[----:B----4-:R-:W-:Y:S02]  /*3b40*/  FSEL R30, R30, -INF , P3 ;  /* 0xff8000001e1e7808 */ /* 0x010fe40001800000 */
[----:B------:R-:W-:Y:S02]  /*3b50*/  FMNMX.FTZ R3, R28, R3, !PT ;  /* 0x000000031c037209 */ /* 0x000fe40007810000 */
[----:B------:R-:W-:Y:S01]  /*3b60*/  FMNMX.FTZ R21, R43, R50, !PT ;  /* 0x000000322b157209 */ /* 0x000fe20007810000 */
[----:B------:R-:W3:Y:S01]  /*3b70*/  MUFU.TANH R181, R181 ;  /* 0x000000b500b57308 */ /* 0x000ee20000002400 */
[----:B------:R-:W-:-:S02]  /*3b80*/  ISETP.GT.AND P2, PT, R47, 0x28, PT ;  /* 0x000000282f00780c */ /* 0x000fc40003f44270 */
[----:B0-----:R-:W-:Y:S02]  /*3b90*/  FSEL R50, R29, -INF , P1 ;  /* 0xff8000001d327808 */ /* 0x001fe40000800000 */
[----:B------:R-:W-:Y:S02]  /*3ba0*/  FMNMX.FTZ R3, R30, R3, !PT ;  /* 0x000000031e037209 */ /* 0x000fe40007810000 */
[C---:B------:R-:W-:Y:S01]  /*3bb0*/  ISETP.GT.AND P1, PT, R47.reuse, 0x29, PT ;  /* 0x000000292f00780c */ /* 0x040fe20003f24270 */
[----:B------:R-:W0:Y:S01]  /*3bc0*/  MUFU.TANH R180, R180 ;  /* 0x000000b400b47308 */ /* 0x000e220000002400 */
[----:B-1----:R-:W-:Y:S02]  /*3bd0*/  FSEL R182, R182, -INF , P2 ;  /* 0xff800000b6b67808 */ /* 0x002fe40001000000 */
[----:B------:R-:W-:Y:S02]  /*3be0*/  FMNMX.FTZ R3, R50, R3, !PT ;  /* 0x0000000332037209 */ /* 0x000fe40007810000 */
[----:B------:R-:W-:-:S02]  /*3bf0*/  ISETP.GT.AND P2, PT, R47, 0x30, PT ;  /* 0x000000302f00780c */ /* 0x000fc40003f44270 */
[----:B--2---:R-:W-:Y:S01]  /*3c00*/  FSEL R163, R163, -INF , P1 ;  /* 0xff800000a3a37808 */ /* 0x004fe20000800000 */
[----:B------:R-:W1:Y:S01]  /*3c10*/  MUFU.TANH R184, R184 ;  /* 0x000000b800b87308 */ /* 0x000e620000002400 */
[----:B------:R-:W-:Y:S02]  /*3c20*/  FMNMX.FTZ R56, R182, R3, !PT ;  /* 0x00000003b6387209 */ /* 0x000fe40007810000 */
[----:B------:R-:W-:Y:S02]  /*3c30*/  ISETP.GT.AND P1, PT, R47, 0x31, PT ;  /* 0x000000312f00780c */ /* 0x000fe40003f24270 */
[----:B---3--:R-:W-:Y:S02]  /*3c40*/  FSEL R181, R181, -INF , P2 ;  /* 0xff800000b5b57808 */ /* 0x008fe40001000000 */
[----:B------:R-:W-:Y:S01]  /*3c50*/  FMNMX.FTZ R56, R163, R56, !PT ;  /* 0x00000038a3387209 */ /* 0x000fe20007810000 */
[----:B------:R-:W2:Y:S01]  /*3c60*/  MUFU.TANH R186, R186 ;  /* 0x000000ba00ba7308 */ /* 0x000ea20000002400 */
        /* <DEDUP_REMOVED lines=8> */
[----:B------:R-:W-:Y:S01]  /*3cf0*/  FMNMX.FTZ R3, R184, R3, !PT ;  /* 0x00000003b8037209 */ /* 0x000fe20007810000 */
[----:B------:R-:W1:Y:S01]  /*3d00*/  MUFU.TANH R168, R168 ;  /* 0x000000a800a87308 */ /* 0x000e620000002400 */
[----:B--2---:R-:W-:Y:S02]  /*3d10*/  FSEL R186, R186, -INF , P1 ;  /* 0xff800000baba7808 */ /* 0x004fe40000800000 */
[----:B------:R-:W-:Y:S02]  /*3d20*/  ISETP.GT.AND P1, PT, R47, 0x41, PT ;  /* 0x000000412f00780c */ /* 0x000fe40003f24270 */
[----:B------:R-:W-:Y:S02]  /*3d30*/  FMNMX.FTZ R56, R186, R3, !PT ;  /* 0x00000003ba387209 */ /* 0x000fe40007810000 */
[----:B------:R-:W-:Y:S01]  /*3d40*/  FMNMX.FTZ R21, R166, R21, !PT ;  /* 0x00000015a6157209 */ /* 0x000fe20007810000 */
[----:B------:R-:W2:Y:S01]  /*3d50*/  MUFU.TANH R62, R62 ;  /* 0x0000003e003e7308 */ /* 0x000ea20000002400 */
[----:B0-----:R-:W-:-:S02]  /*3d60*/  FSEL R167, R167, -INF , P2 ;  /* 0xff800000a7a77808 */ /* 0x001fc40001000000 */
[----:B------:R-:W-:Y:S01]  /*3d70*/  ISETP.GT.AND P2, PT, R47, 0x48, PT ;  /* 0x000000482f00780c */ /* 0x000fe20003f44270 */
[----:B------:R-:W0:Y:S01]  /*3d80*/  SHFL.BFLY PT, R58, R21, 0x2, 0x1f ;  /* 0x0c401f00153a7f89 */ /* 0x000e2200000e0000 */
[----:B------:R-:W-:-:S03]  /*3d90*/  FMNMX.FTZ R3, R167, R56, !PT ;  /* 0x00000038a7037209 */ /* 0x000fc60007810000 */
[----:B------:R-:W3:Y:S01]  /*3da0*/  MUFU.TANH R63, R63 ;  /* 0x0000003f003f7308 */ /* 0x000ee20000002400 */
[----:B-1----:R-:W-:Y:S02]  /*3db0*/  FSEL R168, R168, -INF , P1 ;  /* 0xff800000a8a87808 */ /* 0x002fe40000800000 */
[----:B------:R-:W-:Y:S02]  /*3dc0*/  ISETP.GT.AND P1, PT, R47, 0x49, PT ;  /* 0x000000492f00780c */ /* 0x000fe40003f24270 */
[----:B------:R-:W-:-:S03]  /*3dd0*/  FMNMX.FTZ R56, R168, R3, !PT ;  /* 0x00000003a8387209 */ /* 0x000fc60007810000 */
[----:B------:R-:W1:Y:S01]  /*3de0*/  MUFU.TANH R66, R66 ;  /* 0x0000004200427308 */ /* 0x000e620000002400 */
[----:B--2---:R-:W-:Y:S01]  /*3df0*/  FSEL R169, R62, -INF , P2 ;  /* 0xff8000003ea97808 */ /* 0x004fe20001000000 */
[----:B------:R2:W-:Y:S01]  /*3e00*/  BAR.SYNC.DEFER_BLOCKING R2, 0x100 ;  /* 0x000400020000751d */ /* 0x0005e20000010000 */
[----:B------:R-:W-:Y:S02]  /*3e10*/  ISETP.GT.AND P2, PT, R47, 0x50, PT ;  /* 0x000000502f00780c */ /* 0x000fe40003f44270 */
[----:B------:R-:W-:-:S03]  /*3e20*/  FMNMX.FTZ R3, R169, R56, !PT ;  /* 0x00000038a9037209 */ /* 0x000fc60007810000 */
[----:B------:R-:W4:Y:S01]  /*3e30*/  MUFU.TANH R67, R67 ;  /* 0x0000004300437308 */ /* 0x000f220000002400 */
[----:B---3--:R-:W-:Y:S02]  /*3e40*/  FSEL R170, R63, -INF , P1 ;  /* 0xff8000003faa7808 */ /* 0x008fe40000800000 */
[----:B------:R-:W-:Y:S02]  /*3e50*/  ISETP.GT.AND P1, PT, R47, 0x51, PT ;  /* 0x000000512f00780c */ /* 0x000fe40003f24270 */
[----:B------:R-:W-:Y:S02]  /*3e60*/  FMNMX.FTZ R56, R170, R3, !PT ;  /* 0x00000003aa387209 */ /* 0x000fe40007810000 */
[----:B0-----:R-:W-:Y:S01]  /*3e70*/  FMNMX.FTZ R21, R21, R58, !PT ;  /* 0x0000003a15157209 */ /* 0x001fe20007810000 */
[----:B------:R-:W0:Y:S01]  /*3e80*/  MUFU.TANH R70, R70 ;  /* 0x0000004600467308 */ /* 0x000e220000002400 */
[----:B-1----:R-:W-:Y:S02]  /*3e90*/  FSEL R171, R66, -INF , P2 ;  /* 0xff80000042ab7808 */ /* 0x002fe40001000000 */
[----:B------:R-:W-:Y:S01]  /*3ea0*/  ISETP.GT.AND P2, PT, R47, 0x58, PT ;  /* 0x000000582f00780c */ /* 0x000fe20003f44270 */
[----:B------:R-:W1:Y:S01]  /*3eb0*/  SHFL.BFLY PT, R58, R21, 0x1, 0x1f ;  /* 0x0c201f00153a7f89 */ /* 0x000e6200000e0000 */
[----:B------:R-:W-:-:S03]  /*3ec0*/  FMNMX.FTZ R3, R171, R56, !PT ;  /* 0x00000038ab037209 */ /* 0x000fc60007810000 */
[----:B------:R-:W3:Y:S01]  /*3ed0*/  MUFU.TANH R71, R71 ;  /* 0x0000004700477308 */ /* 0x000ee20000002400 */
[----:B----4-:R-:W-:Y:S02]  /*3ee0*/  FSEL R172, R67, -INF , P1 ;  /* 0xff80000043ac7808 */ /* 0x010fe40000800000 */
[----:B------:R-:W-:Y:S02]  /*3ef0*/  ISETP.GT.AND P1, PT, R47, 0x59, PT ;  /* 0x000000592f00780c */ /* 0x000fe40003f24270 */
[----:B------:R-:W-:Y:S02]  /*3f00*/  FMNMX.FTZ R56, R172, R3, !PT ;  /* 0x00000003ac387209 */ /* 0x000fe40007810000 */
[----:B0-----:R-:W-:-:S04]  /*3f10*/  FSEL R173, R70, -INF , P2 ;  /* 0xff80000046ad7808 */ /* 0x001fc80001000000 */
[----:B------:R-:W-:Y:S02]  /*3f20*/  FMNMX.FTZ R3, R173, R56, !PT ;  /* 0x00000038ad037209 */ /* 0x000fe40007810000 */
[----:B---3--:R-:W-:Y:S02]  /*3f30*/  FSEL R174, R71, -INF , P1 ;  /* 0xff80000047ae7808 */ /* 0x008fe40000800000 */
[----:B-1----:R-:W-:Y:S02]  /*3f40*/  FMNMX.FTZ R21, R21, R58, !PT ;  /* 0x0000003a15157209 */ /* 0x002fe40007810000 */
[----:B------:R-:W-:Y:S02]  /*3f50*/  FMNMX.FTZ R3, R174, R3, !PT ;  /* 0x00000003ae037209 */ /* 0x000fe40007810000 */
[C---:B------:R-:W-:Y:S01]  /*3f60*/  FSETP.NEU.FTZ.AND P1, PT, R21.reuse, -INF , PT ;  /* 0xff8000001500780b */ /* 0x040fe20003f3d000 */
[----:B------:R-:W-:Y:S02]  /*3f70*/  FMUL.FTZ R25, R21, UR5 ;  /* 0x0000000515197c20 */ /* 0x000fe40008410000 */
[----:B------:R-:W0:Y:S03]  /*3f80*/  SHFL.BFLY PT, R56, R3, 0x2, 0x1f ;  /* 0x0c401f0003387f89 */ /* 0x000e2600000e0000 */
        /* <DEDUP_REMOVED lines=17> */
[----:B0-----:R-:W-:Y:S01]  /*40a0*/  FMNMX.FTZ R56, R3, R56, !PT ;  /* 0x0000003803387209 */ /* 0x001fe20007810000 */
        /* <DEDUP_REMOVED lines=8> */
[--C-:B--2---:R-:W-:Y:S01]  /*4130*/  FFMA.FTZ R2, R44, UR5, -R58.reuse ;  /* 0x000000052c027c23 */ /* 0x104fe2000801083a */
[----:B------:R-:W-:-:S04]  /*4140*/  FFMA.FTZ R166, R166, UR5, -R58 ;  /* 0x00000005a6a67c23 */ /* 0x000fc8000801083a */
[----:B------:R-:W2:Y:S01]  /*4150*/  MUFU.EX2 R25, R42 ;  /* 0x0000002a00197308 */ /* 0x000ea20000000800 */
[----:B-1----:R-:W-:Y:S01]  /*4160*/  FADD.FTZ R29, R35, R40 ;  /* 0x00000028231d7221 */ /* 0x002fe20000010000 */
[----:B------:R-:W-:-:S06]  /*4170*/  F2FP.F16.F32.PACK_AB R152, R40, R35 ;  /* 0x000000232898723e */ /* 0x000fcc00000000ff */
[----:B------:R-:W-:Y:S01]  /*4180*/  MUFU.EX2 R34, R34 ;  /* 0x0000002200227308 */ /* 0x000fe20000000800 */
[----:B0-----:R-:W-:-:S07]  /*4190*/  FMNMX.FTZ R164, R56, R3, !PT ;  /* 0x0000000338a47209 */ /* 0x001fce0007810000 */
[----:B------:R-:W0:Y:S01]  /*41a0*/  MUFU.EX2 R27, R32 ;  /* 0x00000020001b7308 */ /* 0x000e220000000800 */
[----:B--2---:R-:W-:Y:S01]  /*41b0*/  F2FP.F16.F32.PACK_AB R154, R25, R38 ;  /* 0x00000026199a723e */ /* 0x004fe200000000ff */
[----:B------:R-:W-:Y:S01]  /*41c0*/  FFMA.FTZ R3, R45, UR5, -R58 ;  /* 0x000000052d037c23 */ /* 0x000fe2000801083a */
[C---:B------:R-:W-:Y:S01]  /*41d0*/  FSETP.NEU.FTZ.AND P1, PT, R164.reuse, -INF , PT ;  /* 0xff800000a400780b */ /* 0x040fe20003f3d000 */
[----:B------:R-:W-:-:S04]  /*41e0*/  FMUL.FTZ R175, R164, UR5 ;  /* 0x00000005a4af7c20 */ /* 0x000fc80008410000 */
[----:B------:R-:W-:Y:S01]  /*41f0*/  MUFU.EX2 R31, R31 ;  /* 0x0000001f001f7308 */ /* 0x000fe20000000800 */
[----:B------:R-:W-:-:S05]  /*4200*/  FSEL R175, R175, RZ, P1 ;  /* 0x000000ffafaf7208 */ /* 0x000fca0000800000 */
        /* <DEDUP_REMOVED lines=11> */
[----:B0-----:R-:W-:Y:S01]  /*42c0*/  F2FP.F16.F32.PACK_AB R156, R27, R34 ;  /* 0x000000221b9c723e */ /* 0x001fe200000000ff */
[--C-:B------:R-:W-:Y:S01]  /*42d0*/  FFMA.FTZ R182, R182, UR5, -R175.reuse ;  /* 0x00000005b6b67c23 */ /* 0x100fe200080108af */
[----:B------:R-:W0:Y:S01]  /*42e0*/  MUFU.EX2 R46, R46 ;  /* 0x0000002e002e7308 */ /* 0x000e220000000800 */
[----:B-1----:R-:W-:Y:S01]  /*42f0*/  FFMA.FTZ R20, R43, UR5, -R58 ;  /* 0x000000052b147c23 */ /* 0x002fe2000801083a */
[--C-:B------:R-:W-:Y:S01]  /*4300*/  FFMA.FTZ R172, R172, UR5, -R175.reuse ;  /* 0x00000005acac7c23 */ /* 0x100fe200080108af */
[--C-:B------:R-:W-:Y:S01]  /*4310*/  FFMA.FTZ R173, R173, UR5, -R175.reuse ;  /* 0x00000005adad7c23 */ /* 0x100fe200080108af */
[--C-:B------:R-:W-:Y:S01]  /*4320*/  FFMA.FTZ R174, R174, UR5, -R175.reuse ;  /* 0x00000005aeae7c23 */ /* 0x100fe200080108af */
[----:B------:R-:W-:-:S03]  /*4330*/  FFMA.FTZ R171, R171, UR5, -R175 ;  /* 0x00000005abab7c23 */ /* 0x000fc600080108af */
[----:B------:R-:W1:Y:S08]  /*4340*/  MUFU.EX2 R48, R48 ;  /* 0x0000003000307308 */ /* 0x000e700000000800 */
[----:B------:R2:W-:Y:S08]  /*4350*/  MUFU.EX2 R155, R24 ;  /* 0x00000018009b7308 */ /* 0x0005f00000000800 */
[----:B------:R-:W-:Y:S01]  /*4360*/  MUFU.EX2 R26, R26 ;  /* 0x0000001a001a7308 */ /* 0x000fe20000000800 */
[----:B--2---:R-:W-:Y:S01]  /*4370*/  FADD.FTZ R24, R38, R29 ;  /* 0x0000001d26187221 */ /* 0x004fe20000010000 */
[----:B0-----:R-:W-:Y:S01]  /*4380*/  FADD.FTZ R29, R46, R153 ;  /* 0x000000992e1d7221 */ /* 0x001fe20000010000 */
[----:B------:R-:W-:-:S05]  /*4390*/  F2FP.F16.F32.PACK_AB R153, R153, R46 ;  /* 0x0000002e9999723e */ /* 0x000fca00000000ff */
[----:B------:R-:W-:Y:S08]  /*43a0*/  MUFU.EX2 R157, R52 ;  /* 0x00000034009d7308 */ /* 0x000ff00000000800 */
[----:B------:R-:W0:Y:S08]  /*43b0*/  MUFU.EX2 R36, R36 ;  /* 0x0000002400247308 */ /* 0x000e300000000800 */
[----:B------:R2:W-:Y:S08]  /*43c0*/  MUFU.EX2 R160, R33 ;  /* 0x0000002100a07308 */ /* 0x0005f00000000800 */
[----:B------:R-:W3:Y:S01]  /*43d0*/  MUFU.EX2 R54, R54 ;  /* 0x0000003600367308 */ /* 0x000ee20000000800 */
[----:B--2---:R-:W-:Y:S01]  /*43e0*/  FADD.FTZ R33, R25, R24 ;  /* 0x0000001819217221 */ /* 0x004fe20000010000 */
[----:B-1----:R-:W-:Y:S01]  /*43f0*/  FADD.FTZ R24, R48, R29 ;  /* 0x0000001d30187221 */ /* 0x002fe20000010000 */
[----:B0-----:R-:W-:-:S03]  /*4400*/  F2FP.F16.F32.PACK_AB R158, R36, R31 ;  /* 0x0000001f249e723e */ /* 0x001fc600000000ff */
[C---:B------:R-:W-:Y:S01]  /*4410*/  FADD.FTZ R29, R155.reuse, R24 ;  /* 0x000000189b1d7221 */ /* 0x040fe20000010000 */
[----:B------:R-:W-:Y:S01]  /*4420*/  F2FP.F16.F32.PACK_AB R155, R155, R48 ;  /* 0x000000309b9b723e */ /* 0x000fe200000000ff */
[----:B------:R-:W-:Y:S02]  /*4430*/  MUFU.EX2 R41, R41 ;  /* 0x0000002900297308 */ /* 0x000fe40000000800 */
[----:B------:R-:W-:-:S04]  /*4440*/  FADD.FTZ R24, R26, R29 ;  /* 0x0000001d1a187221 */ /* 0x000fc80000010000 */
[C---:B------:R-:W-:Y:S01]  /*4450*/  FADD.FTZ R25, R157.reuse, R24 ;  /* 0x000000189d197221 */ /* 0x040fe20000010000 */
[----:B------:R-:W-:Y:S01]  /*4460*/  F2FP.F16.F32.PACK_AB R157, R157, R26 ;  /* 0x0000001a9d9d723e */ /* 0x000fe200000000ff */
[----:B------:R0:W1:Y:S02]  /*4470*/  MUFU.EX2 R159, R28 ;  /* 0x0000001c009f7308 */ /* 0x0000640000000800 */
[----:B---3--:R-:W-:-:S06]  /*4480*/  FADD.FTZ R24, R54, R25 ;  /* 0x0000001936187221 */ /* 0x008fcc0000010000 */
[----:B------:R-:W-:Y:S01]  /*4490*/  MUFU.EX2 R39, R39 ;  /* 0x0000002700277308 */ /* 0x000fe20000000800 */
        /* <DEDUP_REMOVED lines=8> */
[----:B------:R-:W-:-:S04]  /*4520*/  FADD.FTZ R27, R41, R28 ;  /* 0x0000001c291b7221 */ /* 0x000fc80000010000 */
[C---:B------:R-:W-:Y:S01]  /*4530*/  FADD.FTZ R24, R160.reuse, R27 ;  /* 0x0000001ba0187221 */ /* 0x040fe20000010000 */
[----:B------:R-:W-:Y:S02]  /*4540*/  F2FP.F16.F32.PACK_AB R160, R160, R41 ;  /* 0x00000029a0a0723e */ /* 0x000fe400000000ff */
[----:B------:R-:W2:Y:S01]  /*4550*/  MUFU.EX2 R162, R37 ;  /* 0x0000002500a27308 */ /* 0x000ea20000000800 */
[----:B0-----:R-:W-:Y:S01]  /*4560*/  FADD.FTZ R190, R30, R25 ;  /* 0x000000191ebe7221 */ /* 0x001fe20000010000 */
[----:B------:R-:W-:-:S06]  /*4570*/  FADD.FTZ R189, R39, R24 ;  /* 0x0000001827bd7221 */ /* 0x000fcc0000010000 */
[----:B------:R-:W-:Y:S01]  /*4580*/  MUFU.EX2 R188, R188 ;  /* 0x000000bc00bc7308 */ /* 0x000fe20000000800 */
[C---:B-1----:R-:W-:Y:S01]  /*4590*/  FADD.FTZ R190, R161.reuse, R190 ;  /* 0x000000bea1be7221 */ /* 0x042fe20000010000 */
[----:B------:R-:W-:-:S06]  /*45a0*/  F2FP.F16.F32.PACK_AB R161, R161, R30 ;  /* 0x0000001ea1a1723e */ /* 0x000fcc00000000ff */
[----:B------:R-:W-:Y:S01]  /*45b0*/  MUFU.EX2 R187, R187 ;  /* 0x000000bb00bb7308 */ /* 0x000fe20000000800 */
[C---:B--2---:R-:W-:Y:S01]  /*45c0*/  FADD.FTZ R189, R162.reuse, R189 ;  /* 0x000000bda2bd7221 */ /* 0x044fe20000010000 */
[----:B------:R-:W-:Y:S02]  /*45d0*/  F2FP.F16.F32.PACK_AB R162, R162, R39 ;  /* 0x00000027a2a2723e */ /* 0x000fe400000000ff */
[----:B------:R-:W-:-:S04]  /*45e0*/  WARPGROUP.ARRIVE ;  /* 0x00000000000079c5 */ /* 0x000fc80000000000 */
[----:B------:R-:W-:Y:S02]  /*45f0*/  MUFU.EX2 R183, R183 ;  /* 0x000000b700b77308 */ /* 0x000fe40000000800 */
[----:B------:R-:W-:Y:S01]  /*4600*/  HGMMA.64x256x16.F32 R24, R152, gdesc[UR8].tnspB, RZ, !UPT, gsb0 ;  /* 0x43e0000898187df0 */ /* 0x000fe2000c0008ff */
[----:B------:R-:W-:Y:S01]  /*4610*/  UMOV UR10, UR14 ;  /* 0x0000000e000a7c82 */ /* 0x000fe20008000000 */
[----:B------:R-:W-:-:S04]  /*4620*/  UMOV UR11, 0x40000040 ;  /* 0x40000040000b7882 */ /* 0x000fc80000000000 */
[----:B------:R-:W0:Y:S08]  /*4630*/  MUFU.EX2 R185, R185 ;  /* 0x000000b900b97308 */ /* 0x000e300000000800 */
        /* <DEDUP_REMOVED lines=12> */
[--C-:B------:R-:W-:Y:S01]  /*4700*/  FFMA.FTZ R152, R163, UR5, -R175.reuse ;  /* 0x00000005a3987c23 */ /* 0x100fe200080108af */
[----:B------:R-:W-:-:S03]  /*4710*/  FFMA.FTZ R153, R181, UR5, -R175 ;  /* 0x00000005b5997c23 */ /* 0x000fc600080108af */
[----:B------:R-:W1:Y:S01]  /*4720*/  MUFU.EX2 R163, R182 ;  /* 0x000000b600a37308 */ /* 0x000e620000000800 */
[----:B0-----:R-:W-:Y:S01]  /*4730*/  F2FP.F16.F32.PACK_AB R154, R185, R183 ;  /* 0x000000b7b99a723e */ /* 0x001fe200000000ff */
[----:B------:R-:W-:Y:S01]  /*4740*/  HGMMA.64x256x16.F32 R24, R156, gdesc[UR8].tnspB, R24, gsb0 ;  /* 0x43e000089c187df0 */ /* 0x000fe20008000818 */
[----:B------:R-:W-:Y:S01]  /*4750*/  UIADD3 UR10, UR4, 0x100, URZ ;  /* 0x00000100040a7890 */ /* 0x000fe2000fffe03f */
[----:B------:R-:W-:-:S04]  /*4760*/  UMOV UR11, 0x40000040 ;  /* 0x40000040000b7882 */ /* 0x000fc80000000000 */
[----:B------:R-:W0:Y:S08]  /*4770*/  MUFU.EX2 R152, R152 ;  /* 0x0000009800987308 */ /* 0x000e300000000800 */
[----:B------:R-:W2:Y:S01]  /*4780*/  MUFU.EX2 R153, R153 ;  /* 0x0000009900997308 */ /* 0x000ea20000000800 */
[----:B-1----:R-:W-:Y:S01]  /*4790*/  FADD.FTZ R190, R163, R190 ;  /* 0x000000bea3be7221 */ /* 0x002fe20000010000 */
[----:B0-----:R-:W-:-:S03]  /*47a0*/  F2FP.F16.F32.PACK_AB R163, R152, R163 ;  /* 0x000000a398a3723e */ /* 0x001fc600000000ff */
[----:B------:R-:W-:Y:S01]  /*47b0*/  FADD.FTZ R190, R152, R190 ;  /* 0x000000be98be7221 */ /* 0x000fe20000010000 */
[----:B------:R-:W-:-:S03]  /*47c0*/  F2FP.F16.F32.PACK_AB R152, R187, R188 ;  /* 0x000000bcbb98723e */ /* 0x000fc600000000ff */
[----:B--2---:R-:W-:Y:S01]  /*47d0*/  FADD.FTZ R190, R153, R190 ;  /* 0x000000be99be7221 */ /* 0x004fe20000010000 */
[----:B------:R-:W-:Y:S02]  /*47e0*/  WARPGROUP.DEPBAR.LE gsb0, 0x0 ;  /* 0x00008000000079c5 */ /* 0x000fe40000010000 */
[----:B------:R-:W-:Y:S01]  /*47f0*/  WARPGROUP.ARRIVE ;  /* 0x00000000000079c5 */ /* 0x000fe20000000000 */
[--C-:B------:R-:W-:Y:S01]  /*4800*/  FFMA.FTZ R156, R180, UR5, -R175.reuse ;  /* 0x00000005b49c7c23 */ /* 0x100fe200080108af */
[--C-:B------:R-:W-:Y:S01]  /*4810*/  FFMA.FTZ R157, R184, UR5, -R175.reuse ;  /* 0x00000005b89d7c23 */ /* 0x100fe200080108af */
[----:B------:R-:W-:Y:S01]  /*4820*/  FFMA.FTZ R158, R186, UR5, -R175 ;  /* 0x00000005ba9e7c23 */ /* 0x000fe200080108af */
[----:B------:R-:W-:Y:S02]  /*4830*/  FADD.FTZ R159, R188, R189 ;  /* 0x000000bdbc9f7221 */ /* 0x000fe40000010000 */
[----:B------:R-:W-:Y:S01]  /*4840*/  HGMMA.64x256x16.F32 R24, R160, gdesc[UR8].tnspB, R24, gsb0 ;  /* 0x43e00008a0187df0 */ /* 0x000fe20008000818 */
[----:B------:R-:W0:Y:S01]  /*4850*/  MUFU.EX2 R156, R156 ;  /* 0x0000009c009c7308 */ /* 0x000e220000000800 */
[----:B------:R-:W-:Y:S01]  /*4860*/  UIADD3 UR10, UR4, 0x180, URZ ;  /* 0x00000180040a7890 */ /* 0x000fe2000fffe03f */
[----:B------:R-:W-:Y:S01]  /*4870*/  FADD.FTZ R159, R187, R159 ;  /* 0x0000009fbb9f7221 */ /* 0x000fe20000010000 */
[----:B------:R-:W-:-:S03]  /*4880*/  UMOV UR11, 0x40000040 ;  /* 0x40000040000b7882 */ /* 0x000fc60000000000 */
[----:B------:R-:W-:Y:S02]  /*4890*/  FADD.FTZ R159, R183, R159 ;  /* 0x0000009fb79f7221 */ /* 0x000fe40000010000 */
[----:B------:R-:W1:Y:S02]  /*48a0*/  MUFU.EX2 R157, R157 ;  /* 0x0000009d009d7308 */ /* 0x000e640000000800 */
[----:B------:R-:W-:-:S06]  /*48b0*/  FADD.FTZ R159, R185, R159 ;  /* 0x0000009fb99f7221 */ /* 0x000fcc0000010000 */
[----:B------:R-:W2:Y:S01]  /*48c0*/  MUFU.EX2 R158, R158 ;  /* 0x0000009e009e7308 */ /* 0x000ea20000000800 */
[C---:B0-----:R-:W-:Y:S01]  /*48d0*/  F2FP.F16.F32.PACK_AB R153, R156.reuse, R153 ;  /* 0x000000999c99723e */ /* 0x041fe200000000ff */
[----:B------:R-:W-:Y:S01]  /*48e0*/  FADD.FTZ R190, R156, R190 ;  /* 0x000000be9cbe7221 */ /* 0x000fe20000010000 */
[----:B------:R-:W-:-:S06]  /*48f0*/  FFMA.FTZ R156, R170, UR5, -R175 ;  /* 0x00000005aa9c7c23 */ /* 0x000fcc00080108af */
[----:B------:R-:W-:Y:S01]  /*4900*/  MUFU.EX2 R156, R156 ;  /* 0x0000009c009c7308 */ /* 0x000fe20000000800 */
[----:B-1----:R-:W-:Y:S01]  /*4910*/  FADD.FTZ R190, R157, R190 ;  /* 0x000000be9dbe7221 */ /* 0x002fe20000010000 */
[----:B--2---:R-:W-:-:S03]  /*4920*/  F2FP.F16.F32.PACK_AB R155, R158, R157 ;  /* 0x0000009d9e9b723e */ /* 0x004fc600000000ff */
[----:B------:R-:W-:Y:S01]  /*4930*/  FADD.FTZ R157, R158, R190 ;  /* 0x000000be9e9d7221 */ /* 0x000fe20000010000 */
[----:B------:R-:W-:Y:S02]  /*4940*/  WARPGROUP.DEPBAR.LE gsb0, 0x0 ;  /* 0x00008000000079c5 */ /* 0x000fe40000010000 */
[----:B------:R-:W-:Y:S01]  /*4950*/  WARPGROUP.ARRIVE ;  /* 0x00000000000079c5 */ /* 0x000fe20000000000 */
[--C-:B------:R-:W-:Y:S01]  /*4960*/  FFMA.FTZ R160, R168, UR5, -R175.reuse ;  /* 0x00000005a8a07c23 */ /* 0x100fe200080108af */
[----:B------:R-:W-:-:S04]  /*4970*/  FFMA.FTZ R161, R169, UR5, -R175 ;  /* 0x00000005a9a17c23 */ /* 0x000fc800080108af */
[----:B------:R-:W-:Y:S01]  /*4980*/  HGMMA.64x256x16.F32 R24, R152, gdesc[UR8].tnspB, R24, gsb0 ;  /* 0x43e0000898187df0 */ /* 0x000fe20008000818 */
[----:B------:R-:W-:Y:S01]  /*4990*/  MUFU.EX2 R160, R160 ;  /* 0x000000a000a07308 */ /* 0x000fe20000000800 */
[----:B------:R-:W-:Y:S01]  /*49a0*/  UIADD3 UR10, UR4, 0x200, URZ ;  /* 0x00000200040a7890 */ /* 0x000fe2000fffe03f */
[----:B------:R-:W-:Y:S01]  /*49b0*/  UMOV UR11, 0x40000040 ;  /* 0x40000040000b7882 */ /* 0x000fe20000000000 */
[----:B------:R-:W-:-:S05]  /*49c0*/  UIADD3 UR4, UR4, 0x280, URZ ;  /* 0x0000028004047890 */ /* 0x000fca000fffe03f */
[----:B------:R-:W0:Y:S01]  /*49d0*/  MUFU.EX2 R161, R161 ;  /* 0x000000a100a17308 */ /* 0x000e220000000800 */
[----:B------:R-:W-:Y:S02]  /*49e0*/  WARPGROUP.DEPBAR.LE gsb0, 0x0 ;  /* 0x00008000000079c5 */ /* 0x000fe40000010000 */
[----:B------:R-:W-:-:S05]  /*49f0*/  FFMA.FTZ R153, R167, UR5, -R175 ;  /* 0x00000005a7997c23 */ /* 0x000fca00080108af */
[----:B------:R-:W1:Y:S01]  /*4a00*/  MUFU.EX2 R152, R176 ;  /* 0x000000b000987308 */ /* 0x000e620000000800 */
[----:B------:R-:W-:Y:S02]  /*4a10*/  F2FP.F16.F32.PACK_AB R154, R179, R178 ;  /* 0x000000b2b39a723e */ /* 0x000fe400000000ff */
[----:B0-----:R-:W-:-:S05]  /*4a20*/  F2FP.F16.F32.PACK_AB R155, R156, R161 ;  /* 0x000000a19c9b723e */ /* 0x001fca00000000ff */
[----:B------:R-:W0:Y:S01]  /*4a30*/  MUFU.EX2 R153, R153 ;  /* 0x0000009900997308 */ /* 0x000e220000000800 */
[----:B-1----:R-:W-:Y:S01]  /*4a40*/  FADD.FTZ R159, R152, R159 ;  /* 0x0000009f989f7221 */ /* 0x002fe20000010000 */
[----:B------:R-:W-:-:S03]  /*4a50*/  F2FP.F16.F32.PACK_AB R152, R177, R152 ;  /* 0x00000098b198723e */ /* 0x000fc600000000ff */
[----:B------:R-:W-:Y:S01]  /*4a60*/  FADD.FTZ R159, R177, R159 ;  /* 0x0000009fb19f7221 */ /* 0x000fe20000010000 */
[----:B0-----:R-:W-:Y:S01]  /*4a70*/  FADD.FTZ R157, R153, R157 ;  /* 0x0000009d999d7221 */ /* 0x001fe20000010000 */
[----:B------:R-:W-:Y:S02]  /*4a80*/  F2FP.F16.F32.PACK_AB R153, R160, R153 ;  /* 0x00000099a099723e */ /* 0x000fe400000000ff */
[----:B------:R-:W-:Y:S01]  /*4a90*/  FADD.FTZ R159, R178, R159 ;  /* 0x0000009fb29f7221 */ /* 0x000fe20000010000 */
[----:B------:R-:W-:Y:S01]  /*4aa0*/  FADD.FTZ R157, R160, R157 ;  /* 0x0000009da09d7221 */ /* 0x000fe20000010000 */
[----:B------:R-:W-:Y:S02]  /*4ab0*/  WARPGROUP.ARRIVE ;  /* 0x00000000000079c5 */ /* 0x000fe40000000000 */
[----:B------:R-:W-:Y:S01]  /*4ac0*/  FADD.FTZ R159, R179, R159 ;  /* 0x0000009fb39f7221 */ /* 0x000fe20000010000 */
[----:B------:R-:W-:-:S03]  /*4ad0*/  FADD.FTZ R157, R161, R157 ;  /* 0x0000009da19d7221 */ /* 0x000fc60000010000 */
[----:B------:R-:W-:Y:S01]  /*4ae0*/  HGMMA.64x256x16.F32 R24, R152, gdesc[UR8].tnspB, R24, gsb0 ;  /* 0x43e0000898187df0 */ /* 0x000fe20008000818 */
[----:B------:R-:W-:Y:S01]  /*4af0*/  FADD.FTZ R157, R156, R157 ;  /* 0x0000009d9c9d7221 */ /* 0x000fe20000010000 */
[----:B------:R-:W-:Y:S01]  /*4b00*/  FADD.FTZ R156, R2, R159 ;  /* 0x0000009f029c7221 */ /* 0x000fe20000010000 */
[----:B------:R-:W-:Y:S01]  /*4b10*/  UMOV UR10, UR4 ;  /* 0x00000004000a7c82 */ /* 0x000fe20008000000 */
[----:B------:R-:W-:Y:S02]  /*4b20*/  UMOV UR11, 0x40000040 ;  /* 0x40000040000b7882 */ /* 0x000fe40000000000 */
[C---:B------:R-:W-:Y:S01]  /*4b30*/  FADD.FTZ R156, R3.reuse, R156 ;  /* 0x0000009c039c7221 */ /* 0x040fe20000010000 */
[----:B------:R-:W-:Y:S02]  /*4b40*/  WARPGROUP.DEPBAR.LE gsb0, 0x0 ;  /* 0x00008000000079c5 */ /* 0x000fe40000010000 */
[----:B------:R-:W0:Y:S01]  /*4b50*/  MUFU.EX2 R153, R171 ;  /* 0x000000ab00997308 */ /* 0x000e220000000800 */
[----:B------:R-:W-:Y:S01]  /*4b60*/  F2FP.F16.F32.PACK_AB R152, R3, R2 ;  /* 0x000000020398723e */ /* 0x000fe200000000ff */
[----:B------:R-:W-:Y:S01]  /*4b70*/  FADD.FTZ R3, R20, R156 ;  /* 0x0000009c14037221 */ /* 0x000fe20000010000 */
[----:B------:R-:W-:-:S02]  /*4b80*/  F2FP.F16.F32.PACK_AB R154, R166, R20 ;  /* 0x00000014a69a723e */ /* 0x000fc400000000ff */
[----:B------:R-:W-:Y:S01]  /*4b90*/  F2FP.F16.F32.PACK_AB R155, R174, R173 ;  /* 0x000000adae9b723e */ /* 0x000fe200000000ff */
[----:B0-----:R-:W-:Y:S01]  /*4ba0*/  FADD.FTZ R2, R153, R157 ;  /* 0x0000009d99027221 */ /* 0x001fe20000010000 */
[----:B------:R-:W-:-:S03]  /*4bb0*/  F2FP.F16.F32.PACK_AB R153, R172, R153 ;  /* 0x00000099ac99723e */ /* 0x000fc600000000ff */
[----:B------:R-:W-:Y:S01]  /*4bc0*/  FADD.FTZ R2, R172, R2 ;  /* 0x00000002ac027221 */ /* 0x000fe20000010000 */
[----:B------:R-:W-:-:S03]  /*4bd0*/  WARPGROUP.ARRIVE ;  /* 0x00000000000079c5 */ /* 0x000fc60000000000 */
[----:B------:R-:W-:Y:S01]  /*4be0*/  FADD.FTZ R173, R173, R2 ;  /* 0x00000002adad7221 */ /* 0x000fe20000010000 */
[----:B------:R-:W-:-:S04]  /*4bf0*/  FADD.FTZ R2, R166, R3 ;  /* 0x00000003a6027221 */ /* 0x000fc80000010000 */
[----:B------:R-:W-:Y:S01]  /*4c00*/  HGMMA.64x256x16.F32 R24, R152, gdesc[UR8].tnspB, R24, gsb0 ;  /* 0x43e0000898187df0 */ /* 0x000fe20008000818 */
[----:B------:R-:W-:Y:S02]  /*4c10*/  FADD.FTZ R3, R174, R173 ;  /* 0x000000adae037221 */ /* 0x000fe40000010000 */
[----:B------:R-:W-:Y:S02]  /*4c20*/  WARPGROUP.DEPBAR.LE gsb0, 0x0 ;  /* 0x00008000000079c5 */ /* 0x000fe40000010000 */
[----:B------:R-:W-:Y:S05]  /*4c30*/  @!P0 BRA `(.L_x_14905) ;  /* 0x0000000000048947 */ /* 0x000fea0003800000 */
[----:B------:R-:W-:Y:S01]  /*4c40*/  BPT.TRAP 0x1 ;  /* 0x000000040000795c */ /* 0x000fe20000300000 */
.L_x_14905:
[----:B------:R-:W0:Y:S01]  /*4c50*/  @P6 LDC R152, c[0x0][0x44c] ;  /* 0x00011300ff986b82 */ /* 0x000e220000000800 */
[----:B------:R-:W-:Y:S01]  /*4c60*/  R2UR UR4, R204 ;  /* 0x00000000cc0472ca */ /* 0x000fe200000e0000 */
[----:B------:R-:W-:Y:S01]  /*4c70*/  UIADD3 UR6, UR6, 0x32460, URZ ;  /* 0x0003246006067890 */ /* 0x000fe2000fffe03f */
[----:B------:R-:W-:-:S05]  /*4c80*/  R2UR UR10, R205 ;  /* 0x00000000cd0a72ca */ /* 0x000fca00000e0000 */
[----:B------:R-:W1:Y:S06]  /*4c90*/  @P6 LDC R153, c[0x0][0x450] ;  /* 0x00011400ff996b82 */ /* 0x000e6c0000000800 */
[----:B------:R-:W-:Y:S02]  /*4ca0*/  IMAD.U32 R20, RZ, RZ, UR4 ;  /* 0x00000004ff147e24 */ /* 0x000fe4000f8e00ff */
[----:B0-----:R-:W-:Y:S01]  /*4cb0*/  @P6 IMAD.HI.U32 R152, R152, UR4, RZ ;  /* 0x0000000498986c27 */ /* 0x001fe2000f8e00ff */
[----:B------:R-:W0:Y:S04]  /*4cc0*/  S2UR UR4, SR_CgaCtaId ;  /* 0x00000000000479c3 */ /* 0x000e280000008800 */
[----:B-1----:R-:W-:-:S04]  /*4cd0*/  @P6 SHF.R.U32.HI R20, RZ, R153, R152 ;  /* 0x00000099ff146219 */ /* 0x002fc80000011698 */
[----:B------:R-:W-:-:S05]  /*4ce0*/  IADD3 R20, R20, R203, -R202 ;  /* 0x000000cb14147210 */ /* 0x000fca0007ffe8ca */
[----:B------:R-:W-:-:S05]  /*4cf0*/  IMAD.HI R20, R20, 0x2aaaaaab, RZ ;  /* 0x2aaaaaab14147827 */ /* 0x000fca00078e02ff */
[----:B------:R-:W-:Y:S01]  /*4d00*/  SHF.R.U32.HI R153, RZ, 0x1f, R20 ;  /* 0x0000001fff997819 */ /* 0x000fe20000011614 */
[----:B0-----:R-:W-:-:S03]  /*4d10*/  UPRMT UR6, UR4, 0x654, UR6 ;  /* 0x0000065404067896 */ /* 0x001fc60008000006 */
[----:B------:R-:W-:Y:S01]  /*4d20*/  LEA.HI.SX32 R153, R20, R153, 0x1c ;  /* 0x0000009914997211 */ /* 0x000fe200078fe2ff */
[----:B------:R-:W-:-:S03]  /*4d30*/  VIADD R20, R165, 0xfffffffe ;  /* 0xfffffffea5147836 */ /* 0x000fc60000000000 */
[----:B------:R-:W-:Y:S02]  /*4d40*/  R2UR UR54, R153 ;  /* 0x00000000993672ca */ /* 0x000fe400000e0000 */
[----:B------:R-:W-:Y:S11]  /*4d50*/  SYNCS.ARRIVE.TRANS64.RED.A1T0 RZ, [UR6], RZ ;  /* 0x000000ffffff79a7 */ /* 0x000ff60008100406 */
[----:B------:R-:W-:-:S04]  /*4d60*/  UISETP.LT.AND UP0, UPT, UR10, UR54, UPT ;  /* 0x000000360a00728c */ /* 0x000fc8000bf01270 */
[----:B------:R-:W-:-:S06]  /*4d70*/  USEL UR54, UR10, UR54, !UP0 ;  /* 0x000000360a367287 */ /* 0x000fcc000c000000 */
[----:B------:R-:W-:-:S13]  /*4d80*/  ISETP.GE.AND P1, PT, R20, UR54, PT ;  /* 0x0000003614007c0c */ /* 0x000fda000bf26270 */
[----:B------:R-:W-:Y:S05]  /*4d90*/  @!P1 BRA `(.L_x_14906) ;  /* 0x00000030003c9947 */ /* 0x000fea0003800000 */
[----:B------:R-:W-:Y:S02]  /*4da0*/  IMAD.MOV.U32 R208, RZ, RZ, R164 ;  /* 0x000000ffffd07224 */ /* 0x000fe400078e00a4 */
[----:B------:R-:W-:-:S07]  /*4db0*/  IMAD.MOV.U32 R207, RZ, RZ, R21 ;  /* 0x000000ffffcf7224 */ /* 0x000fce00078e0015 */
.L_x_14917:
        /* <DEDUP_REMOVED lines=8> */
.L_x_14907:
        /* <DEDUP_REMOVED lines=9> */
.L_x_14908:
[----:B-1----:R-:W-:Y:S05]  /*4ed0*/  @P1 BRA `(.L_x_14909) ;  /* 0x0000000000081947 */ /* 0x002fea0003800000 */
[----:B------:R-:W1:Y:S02]  /*4ee0*/  SYNCS.PHASECHK.TRANS64.TRYWAIT P1, [UR4+0x32430], R0 ;  /* 0x03243000ff0075a7 */ /* 0x000e640008020144 */
[----:B-1----:R-:W-:Y:S05]  /*4ef0*/  @!P1 BRA `(.L_x_14910) ;  /* 0x0000011c00209947 */ /* 0x002fea0003800000 */
.L_x_14909:
[----:B------:R-:W-:Y:S01]  /*4f00*/  R2UR UR48, R200 ;  /* 0x00000000c83072ca */ /* 0x000fe200000e0000 */
[----:B------:R-:W-:Y:S01]  /*4f10*/  UIMAD UR5, UR38, 0x300, UR61 ;  /* 0x00000300260578a4 */ /* 0x000fe2000f8e023d */
[----:B------:R-:W-:Y:S01]  /*4f20*/  R2UR UR49, R201 ;  /* 0x00000000c93172ca */ /* 0x000fe200000e0000 */
[----:B------:R-:W-:Y:S01]  /*4f30*/  WARPGROUP.ARRIVE ;  /* 0x00000000000079c5 */ /* 0x000fe20000000000 */
        /* <DEDUP_REMOVED lines=27> */
.L_x_14911:
[----:B------:R2:W3:Y:S01]  /*50f0*/  SYNCS.PHASECHK.TRANS64.TRYWAIT P1, [UR4+0x32450], R0 ;  /* 0x03245000ff0075a7 */ /* 0x0004e20008020144 */
[----:B------:R-:W-:Y:S05]  /*5100*/  @!P0 BRA `(.L_x_14912) ;  /* 0x0000000000048947 */ /* 0x000fea0003800000 */
[----:B------:R-:W-:Y:S01]  /*5110*/  BPT.TRAP 0x1 ;  /* 0x000000040000795c */ /* 0x000fe20000300000 */
.L_x_14912:
[----:B---3--:R-:W-:Y:S05]  /*5120*/  @P1 BRA `(.L_x_14913) ;  /* 0x0000000000081947 */ /* 0x008fea0003800000 */
[----:B------:R-:W3:Y:S02]  /*5130*/  SYNCS.PHASECHK.TRANS64.TRYWAIT P1, [UR4+0x32450], R0 ;  /* 0x03245000ff0075a7 */ /* 0x000ee40008020144 */
[----:B---3--:R-:W-:Y:S05]  /*5140*/  @!P1 BRA `(.L_x_14914) ;  /* 0x0000011800a49947 */ /* 0x008fea0003800000 */
.L_x_14913:
[----:B------:R-:W-:Y:S01]  /*5150*/  R2UR UR48, R12 ;  /* 0x000000000c3072ca */ /* 0x000fe200000e0000 */
[----:B------:R-:W-:Y:S01]  /*5160*/  UIMAD UR5, UR6, 0xc00, UR60 ;  /* 0x00000c00060578a4 */ /* 0x000fe2000f8e023c */
[----:B------:R-:W-:Y:S01]  /*5170*/  R2UR UR49, R13 ;  /* 0x000000000d3172ca */ /* 0x000fe200000e0000 */
[----:B------:R-:W-:Y:S01]  /*5180*/  WARPGROUP.ARRIVE ;  /* 0x00000000000079c5 */ /* 0x000fe20000000000 */
[----:B------:R-:W-:Y:S01]  /*5190*/  UMOV UR51, 0x40000040 ;  /* 0x4000004000337882 */ /* 0x000fe20000000000 */
[----:B------:R-:W-:-:S04]  /*51a0*/  UIADD3 UR10, UR5, 0x304, URZ ;  /* 0x00000304050a7890 */ /* 0x000fc8000fffe03f */
[----:B-1----:R-:W1:Y:S01]  /*51b0*/  S2R R21, SR_TID.X ;  /* 0x0000000000157919 */ /* 0x002e620000002100 */
        /* <DEDUP_REMOVED lines=23> */
[----:B-1----:R-:W-:-:S04]  /*5330*/  SHF.R.U32.HI R21, RZ, 0x7, R21 ;  /* 0x00000007ff157819 */ /* 0x002fc80000011615 */
[----:B0-2---:R-:W-:Y:S01]  /*5340*/  IADD3 R0, -R21, 0xb, RZ ;  /* 0x0000000b15007810 */ /* 0x005fe20007ffe1ff */
        /* <DEDUP_REMOVED lines=25> */
[----:B------:R-:W-:Y:S01]  /*54e0*/  UMOV UR51, 0x40000040 ;  /* 0x4000004000337882 */ /* 0x000fe20000000000 */
[----:B------:R-:W-:Y:S01]  /*54f0*/  UMOV UR48, UR52 ;  /* 0x0000003400307c82 */ /* 0x000fe20008000000 */
[----:B------:R-:W-:Y:S01]  /*5500*/  UMOV UR49, UR53 ;  /* 0x0000003500317c82 */ /* 0x000fe20008000000 */
[----:B------:R-:W-:Y:S02]  /*5510*/  WARPGROUP.DEPBAR.LE gsb0, 0x0 ;  /* 0x00008000000079c5 */ /* 0x000fe40000010000 */
[----:B------:R-:W-:-:S06]  /*5520*/  WARPGROUP.ARRIVE ;  /* 0x00000000000079c5 */ /* 0x000fcc0000000000 */
[----:B------:R-:W-:Y:S01]  /*5530*/  HGMMA.64x96x16.F32 R152, gdesc[UR48], R152, gsb0 ;  /* 0x01600000309879f0 */ /* 0x000fe20008000898 */
[----:B------:R-:W-:Y:S01]  /*5540*/  UIADD3 UR50, UR5, 0x906, URZ ;  /* 0x0000090605327890 */ /* 0x000fe2000fffe03f */
[----:B------:R-:W-:Y:S01]  /*5550*/  UMOV UR51, 0x40000040 ;  /* 0x4000004000337882 */ /* 0x000fe20000000000 */
[----:B------:R-:W-:Y:S01]  /*5560*/  UMOV UR48, UR56 ;  /* 0x0000003800307c82 */ /* 0x000fe20008000000 */
[----:B------:R-:W-:Y:S01]  /*5570*/  UMOV UR49, UR57 ;  /* 0x0000003900317c82 */ /* 0x000fe20008000000 */
        /* <DEDUP_REMOVED lines=34> */
.L_x_14915:
[----:B------:R-:W1:Y:S01]  /*57a0*/  LDC R21, c[0x0][0x448] ;  /* 0x00011200ff157b82 */ /* 0x000e620000000800 */
[----:B------:R-:W-:Y:S01]  /*57b0*/  R2UR UR5, R204 ;  /* 0x00000000cc0572ca */ /* 0x000fe200000e0000 */
[----:B------:R-:W-:Y:S01]  /*57c0*/  ULDC UR10, c[0x0][0xad0] ;  /* 0x0002b400000a7ab9 */ /* 0x000fe20000000800 */
[----:B------:R-:W-:Y:S01]  /*57d0*/  UIMAD UR6, UR6, 0xc00, UR7 ;  /* 0x00000c00060678a4 */ /* 0x000fe2000f8e0207 */
        /* <DEDUP_REMOVED lines=10> */
[----:B------:R-:W-:-:S02]  /*5880*/  VIADD R219, R206, UR5 ;  /* 0x00000005cedb7c36 */ /* 0x000fc40008000000 */
        /* <DEDUP_REMOVED lines=9> */
[----:B-1----:R-:W-:Y:S01]  /*5920*/  ISETP.NE.AND P1, PT, R21, 0x1, PT ;  /* 0x000000011500780c */ /* 0x002fe20003f25270 */
        /* <DEDUP_REMOVED lines=12> */
[----:B------:R-:W1:Y:S01]  /*59f0*/  @P1 LDC R209, c[0x0][0x44c] ;  /* 0x00011300ffd11b82 */ /* 0x000e620000000800 */
[----:B------:R-:W-:Y:S01]  /*5a00*/  FMUL.FTZ R160, R160, UR10 ;  /* 0x0000000aa0a07c20 */ /* 0x000fe20008410000 */
[----:B------:R-:W-:Y:S01]  /*5a10*/  FMUL.FTZ R157, R157, UR10 ;  /* 0x0000000a9d9d7c20 */ /* 0x000fe20008410000 */
[----:B------:R-:W-:Y:S01]  /*5a20*/  FMUL.FTZ R165, R165, UR10 ;  /* 0x0000000aa5a57c20 */ /* 0x000fe20008410000 */
[----:B------:R-:W-:Y:S01]  /*5a30*/  FMUL.FTZ R169, R169, UR10 ;  /* 0x0000000aa9a97c20 */ /* 0x000fe20008410000 */
[----:B------:R-:W-:Y:S01]  /*5a40*/  FMUL.FTZ R168, R168, UR10 ;  /* 0x0000000aa8a87c20 */ /* 0x000fe20008410000 */
[----:B------:R-:W-:Y:S01]  /*5a50*/  MUFU.TANH R163, R163 ;  /* 0x000000a300a37308 */ /* 0x000fe20000002400 */
[----:B------:R-:W-:Y:S01]  /*5a60*/  FMUL.FTZ R215, R173, UR10 ;  /* 0x0000000aadd77c20 */ /* 0x000fe20008410000 */
[----:B------:R-:W2:Y:S01]  /*5a70*/  @P1 LDC R21, c[0x0][0x450] ;  /* 0x00011400ff151b82 */ /* 0x000ea20000000800 */
[----:B------:R-:W-:Y:S01]  /*5a80*/  FMUL.FTZ R216, R176, UR10 ;  /* 0x0000000ab0d87c20 */ /* 0x000fe20008410000 */
[----:B------:R-:W-:Y:S01]  /*5a90*/  FMUL.FTZ R218, R180, UR10 ;  /* 0x0000000ab4da7c20 */ /* 0x000fe20008410000 */
[----:B------:R-:W-:Y:S01]  /*5aa0*/  FMUL.FTZ R217, R177, UR10 ;  /* 0x0000000ab1d97c20 */ /* 0x000fe20008410000 */
[----:B------:R-:W-:Y:S01]  /*5ab0*/  FMUL.FTZ R220, R184, UR10 ;  /* 0x0000000ab8dc7c20 */ /* 0x000fe20008410000 */
[----:B------:R-:W-:Y:S01]  /*5ac0*/  FMUL.FTZ R221, R185, UR10 ;  /* 0x0000000ab9dd7c20 */ /* 0x000fe20008410000 */
[----:B------:R-:W-:Y:S01]  /*5ad0*/  MUFU.TANH R166, R166 ;  /* 0x000000a600a67308 */ /* 0x000fe20000002400 */
[----:B------:R-:W-:Y:S01]  /*5ae0*/  ULDC UR5, c[0x0][0xa80] ;  /* 0x0002a00000057ab9 */ /* 0x000fe20000000800 */
[----:B------:R-:W-:Y:S01]  /*5af0*/  FMUL.FTZ R188, R188, UR10 ;  /* 0x0000000abcbc7c20 */ /* 0x000fe20008410000 */
[----:B------:R-:W-:Y:S01]  /*5b00*/  FMUL.FTZ R189, R189, UR10 ;  /* 0x0000000abdbd7c20 */ /* 0x000fe20008410000 */
[----:B------:R-:W-:Y:S01]  /*5b10*/  FMUL.FTZ R192, R192, UR10 ;  /* 0x0000000ac0c07c20 */ /* 0x000fe20008410000 */
[----:B------:R-:W-:-:S03]  /*5b20*/  UMOV UR11, 0x40000040 ;  /* 0x40000040000b7882 */ /* 0x000fc60000000000 */
[----:B------:R-:W-:Y:S01]  /*5b30*/  MUFU.TANH R167, R167 ;  /* 0x000000a700a77308 */ /* 0x000fe20000002400 */
[----:B-1----:R-:W-:-:S07]  /*5b40*/  @P1 IMAD.HI.U32 R209, R219, R209, RZ ;  /* 0x000000d1dbd11227 */ /* 0x002fce00078e00ff */
[----:B------:R-:W-:Y:S01]  /*5b50*/  MUFU.TANH R170, R170 ;  /* 0x000000aa00aa7308 */ /* 0x000fe20000002400 */
[----:B--2---:R-:W-:Y:S01]  /*5b60*/  @P1 SHF.R.U32.HI R219, RZ, R21, R209 ;  /* 0x00000015ffdb1219 */ /* 0x004fe200000116d1 */
[----:B------:R-:W-:Y:S01]  /*5b70*/  FMUL.FTZ R21, R154, UR10 ;  /* 0x0000000a9a157c20 */ /* 0x000fe20008410000 */
[----:B------:R-:W-:Y:S02]  /*5b80*/  IMAD R154, R20, -0x60, RZ ;  /* 0xffffffa0149a7824 */ /* 0x000fe400078e02ff */
[----:B------:R-:W-:Y:S01]  /*5b90*/  FMUL.FTZ R209, R152, UR10 ;  /* 0x0000000a98d17c20 */ /* 0x000fe20008410000 */
[----:B------:R-:W-:Y:S01]  /*5ba0*/  FMUL.FTZ R152, R153, UR10 ;  /* 0x0000000a99987c20 */ /* 0x000fe20008410000 */
[----:B------:R-:W1:Y:S01]  /*5bb0*/  SHFL.IDX PT, R164, R219, 0x1, 0x1c1f ;  /* 0x003c1f00dba47f89 */ /* 0x000e6200000e0000 */
[----:B------:R-:W-:Y:S01]  /*5bc0*/  MUFU.TANH R171, R171 ;  /* 0x000000ab00ab7308 */ /* 0x000fe20000002400 */
[----:B------:R-:W-:Y:S02]  /*5bd0*/  IADD3 R154, -R22, 0x1, R154 ;  /* 0x00000001169a7810 */ /* 0x000fe40007ffe19a */
[----:B------:R2:W3:Y:S02]  /*5be0*/  SHFL.IDX PT, R153, R219, RZ, 0x1c1f ;  /* 0x001c1fffdb997589 */ /* 0x0004e400000e0000 */
[----:B------:R-:W-:-:S03]  /*5bf0*/  IADD3 R154, -R202, R154, R203 ;  /* 0x0000009aca9a7210 */ /* 0x000fc60007ffe1cb */
[----:B------:R-:W4:Y:S01]  /*5c00*/  MUFU.TANH R21, R21 ;  /* 0x0000001500157308 */ /* 0x000f220000002400 */
[----:B--2---:R-:W-:-:S07]  /*5c10*/  FMUL.FTZ R219, R181, UR10 ;  /* 0x0000000ab5db7c20 */ /* 0x004fce0008410000 */
[----:B------:R-:W2:Y:S01]  /*5c20*/  MUFU.TANH R152, R152 ;  /* 0x0000009800987308 */ /* 0x000ea20000002400 */
[----:B-1----:R-:W-:-:S07]  /*5c30*/  IMAD.IADD R164, R154, 0x1, R164 ;  /* 0x000000019aa47824 */ /* 0x002fce00078e02a4 */
[----:B------:R-:W1:Y:S01]  /*5c40*/  MUFU.TANH R210, R210 ;  /* 0x000000d200d27308 */ /* 0x000e620000002400 */
[----:B---3--:R-:W-:Y:S01]  /*5c50*/  IMAD.IADD R153, R154, 0x1, R153 ;  /* 0x000000019a997824 */ /* 0x008fe200078e0299 */
[----:B------:R-:W-:-:S04]  /*5c60*/  ISETP.GT.AND P6, PT, R164, RZ, PT ;  /* 0x000000ffa400720c */ /* 0x000fc80003fc4270 */
[----:B----4-:R-:W-:Y:S02]  /*5c70*/  FSEL R21, R21, -INF , P6 ;  /* 0xff80000015157808 */ /* 0x010fe40003000000 */
[----:B------:R-:W3:Y:S01]  /*5c80*/  MUFU.TANH R174, R174 ;  /* 0x000000ae00ae7308 */ /* 0x000ee20000002400 */
[C---:B------:R-:W-:Y:S02]  /*5c90*/  ISETP.GT.AND P6, PT, R164.reuse, 0x1, PT ;  /* 0x00000001a400780c */ /* 0x040fe40003fc4270 */
[----:B------:R-:W-:Y:S02]  /*5ca0*/  ISETP.GT.AND P2, PT, R153, 0x1, PT ;  /* 0x000000019900780c */ /* 0x000fe40003f44270 */
[----:B------:R-:W-:Y:S02]  /*5cb0*/  FSEL R155, R155, -INF , P6 ;  /* 0xff8000009b9b7808 */ /* 0x000fe40003000000 */
[----:B------:R-:W-:Y:S01]  /*5cc0*/  ISETP.GT.AND P6, PT, R164, 0x8, PT ;  /* 0x00000008a400780c */ /* 0x000fe20003fc4270 */
[----:B------:R-:W4:Y:S01]  /*5cd0*/  MUFU.TANH R175, R175 ;  /* 0x000000af00af7308 */ /* 0x000f220000002400 */
[----:B--2---:R-:W-:-:S02]  /*5ce0*/  FSEL R152, R152, -INF , P2 ;  /* 0xff80000098987808 */ /* 0x004fc40001000000 */
[----:B------:R-:W-:Y:S02]  /*5cf0*/  FSEL R158, R158, -INF , P6 ;  /* 0xff8000009e9e7808 */ /* 0x000fe40003000000 */
[C---:B------:R-:W-:Y:S02]  /*5d00*/  ISETP.GT.AND P6, PT, R164.reuse, 0x9, PT ;  /* 0x00000009a400780c */ /* 0x040fe40003fc4270 */
[----:B------:R-:W-:Y:S01]  /*5d10*/  ISETP.GT.AND P2, PT, R153, 0x18, PT ;  /* 0x000000189900780c */ /* 0x000fe20003f44270 */
[----:B------:R-:W2:Y:S01]  /*5d20*/  MUFU.TANH R178, R178 ;  /* 0x000000b200b27308 */ /* 0x000ea20000002400 */
[----:B------:R-:W-:Y:S02]  /*5d30*/  FSEL R159, R159, -INF , P6 ;  /* 0xff8000009f9f7808 */ /* 0x000fe40003000000 */
[----:B------:R-:W-:Y:S02]  /*5d40*/  ISETP.GT.AND P6, PT, R164, 0x10, PT ;  /* 0x00000010a400780c */ /* 0x000fe40003fc4270 */
[----:B-1----:R-:W-:-:S02]  /*5d50*/  FSEL R181, R210, -INF , P2 ;  /* 0xff800000d2b57808 */ /* 0x002fc40001000000 */
[----:B------:R-:W-:Y:S01]  /*5d60*/  FSEL R162, R162, -INF , P6 ;  /* 0xff800000a2a27808 */ /* 0x000fe20003000000 */
[----:B------:R-:W1:Y:S01]  /*5d70*/  MUFU.TANH R179, R179 ;  /* 0x000000b300b37308 */ /* 0x000e620000002400 */
[C---:B------:R-:W-:Y:S02]  /*5d80*/  ISETP.GT.AND P6, PT, R164.reuse, 0x11, PT ;  /* 0x00000011a400780c */ /* 0x040fe40003fc4270 */
[----:B------:R-:W-:Y:S02]  /*5d90*/  ISETP.GT.AND P3, PT, R153, RZ, PT ;  /* 0x000000ff9900720c */ /* 0x000fe40003f64270 */
[----:B------:R-:W-:Y:S02]  /*5da0*/  FSEL R163, R163, -INF , P6 ;  /* 0xff800000a3a37808 */ /* 0x000fe40003000000 */
[----:B------:R-:W-:Y:S01]  /*5db0*/  ISETP.GT.AND P6, PT, R164, 0x18, PT ;  /* 0x00000018a400780c */ /* 0x000fe20003fc4270 */
[----:B------:R-:W5:Y:S01]  /*5dc0*/  MUFU.TANH R182, R182 ;  /* 0x000000b600b67308 */ /* 0x000f620000002400 */
[----:B------:R-:W-:-:S02]  /*5dd0*/  ISETP.GT.AND P1, PT, R153, 0x8, PT ;  /* 0x000000089900780c */ /* 0x000fc40003f24270 */
[----:B------:R-:W-:Y:S02]  /*5de0*/  FSEL R166, R166, -INF , P6 ;  /* 0xff800000a6a67808 */ /* 0x000fe40003000000 */
[C---:B------:R-:W-:Y:S02]  /*5df0*/  ISETP.GT.AND P6, PT, R164.reuse, 0x19, PT ;  /* 0x00000019a400780c */ /* 0x040fe40003fc4270 */
[----:B------:R-:W-:Y:S01]  /*5e00*/  ISETP.GT.AND P4, PT, R153, 0x10, PT ;  /* 0x000000109900780c */ /* 0x000fe20003f84270 */
[----:B------:R-:W0:Y:S01]  /*5e10*/  MUFU.TANH R183, R183 ;  /* 0x000000b700b77308 */ /* 0x000e220000002400 */
[----:B------:R-:W-:Y:S02]  /*5e20*/  FSEL R167, R167, -INF , P6 ;  /* 0xff800000a7a77808 */ /* 0x000fe40003000000 */
[----:B------:R-:W-:Y:S02]  /*5e30*/  ISETP.GT.AND P6, PT, R164, 0x20, PT ;  /* 0x00000020a400780c */ /* 0x000fe40003fc4270 */
[----:B------:R-:W-:-:S02]  /*5e40*/  ISETP.GT.AND P5, PT, R153, 0x9, PT ;  /* 0x000000099900780c */ /* 0x000fc40003fa4270 */
[----:B------:R-:W-:Y:S01]  /*5e50*/  FSEL R170, R170, -INF , P6 ;  /* 0xff800000aaaa7808 */ /* 0x000fe20003000000 */
[----:B------:R-:W0:Y:S01]  /*5e60*/  MUFU.TANH R186, R186 ;  /* 0x000000ba00ba7308 */ /* 0x000e220000002400 */
[C---:B------:R-:W-:Y:S02]  /*5e70*/  ISETP.GT.AND P6, PT, R164.reuse, 0x21, PT ;  /* 0x00000021a400780c */ /* 0x040fe40003fc4270 */
[----:B------:R-:W-:Y:S02]  /*5e80*/  ISETP.GT.AND P2, PT, R153, 0x29, PT ;  /* 0x000000299900780c */ /* 0x000fe40003f44270 */
[----:B------:R-:W-:Y:S02]  /*5e90*/  FSEL R171, R171, -INF , P6 ;  /* 0xff800000abab7808 */ /* 0x000fe40003000000 */
[----:B------:R-:W-:Y:S01]  /*5ea0*/  ISETP.GT.AND P6, PT, R164, 0x28, PT ;  /* 0x00000028a400780c */ /* 0x000fe20003fc4270 */
[----:B------:R-:W0:Y:S03]  /*5eb0*/  MUFU.TANH R187, R187 ;  /* 0x000000bb00bb7308 */ /* 0x000e260000002400 */
[----:B---3--:R-:W-:-:S02]  /*5ec0*/  FSEL R210, R174, -INF , P6 ;  /* 0xff800000aed27808 */ /* 0x008fc40003000000 */
[----:B------:R-:W-:-:S03]  /*5ed0*/  ISETP.GT.AND P6, PT, R164, 0x29, PT ;  /* 0x00000029a400780c */ /* 0x000fc60003fc4270 */
[----:B------:R-:W3:Y:S01]  /*5ee0*/  MUFU.TANH R190, R190 ;  /* 0x000000be00be7308 */ /* 0x000ee20000002400 */
[----:B----4-:R-:W-:Y:S02]  /*5ef0*/  FSEL R175, R175, -INF , P6 ;  /* 0xff800000afaf7808 */ /* 0x010fe40003000000 */
[----:B------:R-:W-:-:S04]  /*5f00*/  ISETP.GT.AND P6, PT, R164, 0x30, PT ;  /* 0x00000030a400780c */ /* 0x000fc80003fc4270 */
[----:B--2---:R-:W-:Y:S01]  /*5f10*/  FSEL R178, R178, -INF , P6 ;  /* 0xff800000b2b27808 */ /* 0x004fe20003000000 */
[----:B------:R-:W2:Y:S01]  /*5f20*/  MUFU.TANH R191, R191 ;  /* 0x000000bf00bf7308 */ /* 0x000ea20000002400 */
[----:B------:R-:W-:-:S04]  /*5f30*/  ISETP.GT.AND P6, PT, R164, 0x31, PT ;  /* 0x00000031a400780c */ /* 0x000fc80003fc4270 */
[----:B-1----:R-:W-:Y:S02]  /*5f40*/  FSEL R179, R179, -INF , P6 ;  /* 0xff800000b3b37808 */ /* 0x002fe40003000000 */
[----:B------:R-:W-:Y:S01]  /*5f50*/  ISETP.GT.AND P6, PT, R164, 0x38, PT ;  /* 0x00000038a400780c */ /* 0x000fe20003fc4270 */
[----:B------:R-:W1:Y:S03]  /*5f60*/  MUFU.TANH R194, R194 ;  /* 0x000000c200c27308 */ /* 0x000e660000002400 */
[----:B-----5:R-:W-:Y:S02]  /*5f70*/  FSEL R182, R182, -INF , P6 ;  /* 0xff800000b6b67808 */ /* 0x020fe40003000000 */
[----:B------:R-:W-:-:S03]  /*5f80*/  ISETP.GT.AND P6, PT, R164, 0x39, PT ;  /* 0x00000039a400780c */ /* 0x000fc60003fc4270 */
[----:B------:R-:W4:Y:S01]  /*5f90*/  MUFU.TANH R195, R195 ;  /* 0x000000c300c37308 */ /* 0x000f220000002400 */
[----:B0-----:R-:W-:Y:S02]  /*5fa0*/  FSEL R183, R183, -INF , P6 ;  /* 0xff800000b7b77808 */ /* 0x001fe40003000000 */
[----:B------:R-:W-:-:S04]  /*5fb0*/  ISETP.GT.AND P6, PT, R164, 0x40, PT ;  /* 0x00000040a400780c */ /* 0x000fc80003fc4270 */
[----:B------:R-:W-:Y:S01]  /*5fc0*/  FSEL R186, R186, -INF , P6 ;  /* 0xff800000baba7808 */ /* 0x000fe20003000000 */
[----:B------:R-:W-:Y:S01]  /*5fd0*/  MUFU.TANH R198, R198 ;  /* 0x000000c600c67308 */ /* 0x000fe20000002400 */
[----:B------:R-:W-:-:S04]  /*5fe0*/  ISETP.GT.AND P6, PT, R164, 0x41, PT ;  /* 0x00000041a400780c */ /* 0x000fc80003fc4270 */
[----:B------:R-:W-:Y:S02]  /*5ff0*/  FSEL R187, R187, -INF , P6 ;  /* 0xff800000bbbb7808 */ /* 0x000fe40003000000 */
[----:B------:R-:W-:Y:S01]  /*6000*/  ISETP.GT.AND P6, PT, R164, 0x48, PT ;  /* 0x00000048a400780c */ /* 0x000fe20003fc4270 */
[----:B------:R-:W-:Y:S03]  /*6010*/  MUFU.TANH R199, R199 ;  /* 0x000000c700c77308 */ /* 0x000fe60000002400 */
[----:B---3--:R-:W-:Y:S02]  /*6020*/  FSEL R190, R190, -INF , P6 ;  /* 0xff800000bebe7808 */ /* 0x008fe40003000000 */
[----:B------:R-:W-:-:S03]  /*6030*/  ISETP.GT.AND P6, PT, R164, 0x49, PT ;  /* 0x00000049a400780c */ /* 0x000fc60003fc4270 */
[----:B------:R-:W0:Y:S01]  /*6040*/  MUFU.TANH R209, R209 ;  /* 0x000000d100d17308 */ /* 0x000e220000002400 */
[----:B--2---:R-:W-:Y:S02]  /*6050*/  FSEL R191, R191, -INF , P6 ;  /* 0xff800000bfbf7808 */ /* 0x004fe40003000000 */
[----:B------:R-:W-:-:S04]  /*6060*/  ISETP.GT.AND P6, PT, R164, 0x50, PT ;  /* 0x00000050a400780c */ /* 0x000fc80003fc4270 */
[----:B-1----:R-:W-:Y:S01]  /*6070*/  FSEL R194, R194, -INF , P6 ;  /* 0xff800000c2c27808 */ /* 0x002fe20003000000 */
[----:B------:R-:W1:Y:S01]  /*6080*/  MUFU.TANH R161, R161 ;  /* 0x000000a100a17308 */ /* 0x000e620000002400 */
[----:B------:R-:W-:-:S04]  /*6090*/  ISETP.GT.AND P6, PT, R164, 0x51, PT ;  /* 0x00000051a400780c */ /* 0x000fc80003fc4270 */
[----:B----4-:R-:W-:Y:S02]  /*60a0*/  FSEL R195, R195, -INF , P6 ;  /* 0xff800000c3c37808 */ /* 0x010fe40003000000 */
[----:B------:R-:W-:Y:S01]  /*60b0*/  ISETP.GT.AND P6, PT, R164, 0x58, PT ;  /* 0x00000058a400780c */ /* 0x000fe20003fc4270 */
[----:B------:R-:W2:Y:S01]  /*60c0*/  MUFU.TANH R211, R211 ;  /* 0x000000d300d37308 */ /* 0x000ea20000002400 */
[----:B0-----:R-:W-:Y:S02]  /*60d0*/  FSEL R154, R209, -INF , P3 ;  /* 0xff800000d19a7808 */ /* 0x001fe40001800000 */
[----:B------:R-:W-:Y:S02]  /*60e0*/  FSEL R198, R198, -INF , P6 ;  /* 0xff800000c6c67808 */ /* 0x000fe40003000000 */
[----:B------:R-:W-:Y:S02]  /*60f0*/  ISETP.GT.AND P6, PT, R164, 0x59, PT ;  /* 0x00000059a400780c */ /* 0x000fe40003fc4270 */
[----:B------:R-:W-:Y:S01]  /*6100*/  FMNMX.FTZ R164, R21, R208, !PT ;  /* 0x000000d015a47209 */ /* 0x000fe20007810000 */
[----:B------:R-:W0:Y:S01]  /*6110*/  MUFU.TANH R156, R156 ;  /* 0x0000009c009c7308 */ /* 0x000e220000002400 */
[----:B------:R-:W-:-:S02]  /*6120*/  FSEL R199, R199, -INF , P6 ;  /* 0xff800000c7c77808 */ /* 0x000fc40003000000 */
[----:B------:R-:W-:Y:S02]  /*6130*/  FMNMX.FTZ R164, R155, R164, !PT ;  /* 0x000000a49ba47209 */ /* 0x000fe40007810000 */
[----:B------:R-:W-:Y:S02]  /*6140*/  ISETP.GT.AND P3, PT, R153, 0x11, PT ;  /* 0x000000119900780c */ /* 0x000fe40003f64270 */
[----:B------:R-:W-:Y:S01]  /*6150*/  FMNMX.FTZ R164, R158, R164, !PT ;  /* 0x000000a49ea47209 */ /* 0x000fe20007810000 */
[----:B------:R-:W3:Y:S01]  /*6160*/  MUFU.TANH R160, R160 ;  /* 0x000000a000a07308 */ /* 0x000ee20000002400 */
[----:B-1----:R-:W-:Y:S02]  /*6170*/  FSEL R180, R161, -INF , P3 ;  /* 0xff800000a1b47808 */ /* 0x002fe40001800000 */
[----:B------:R-:W-:Y:S02]  /*6180*/  FMNMX.FTZ R164, R159, R164, !PT ;  /* 0x000000a49fa47209 */ /* 0x000fe40007810000 */
[----:B------:R-:W-:-:S02]  /*6190*/  ISETP.GT.AND P3, PT, R153, 0x28, PT ;  /* 0x000000289900780c */ /* 0x000fc40003f64270 */
[----:B------:R-:W-:Y:S01]  /*61a0*/  FMNMX.FTZ R164, R162, R164, !PT ;  /* 0x000000a4a2a47209 */ /* 0x000fe20007810000 */
[----:B------:R-:W1:Y:S01]  /*61b0*/  MUFU.TANH R157, R157 ;  /* 0x0000009d009d7308 */ /* 0x000e620000002400 */
[----:B--2---:R-:W-:Y:S02]  /*61c0*/  FSEL R176, R211, -INF , P3 ;  /* 0xff800000d3b07808 */ /* 0x004fe40001800000 */
[----:B------:R-:W-:Y:S02]  /*61d0*/  FMNMX.FTZ R164, R163, R164, !PT ;  /* 0x000000a4a3a47209 */ /* 0x000fe40007810000 */
[----:B0-----:R-:W-:Y:S02]  /*61e0*/  FSEL R209, R156, -INF , P1 ;  /* 0xff8000009cd17808 */ /* 0x001fe40000800000 */
[----:B------:R-:W-:Y:S01]  /*61f0*/  FMNMX.FTZ R164, R166, R164, !PT ;  /* 0x000000a4a6a47209 */ /* 0x000fe20007810000 */
[----:B------:R-:W0:Y:S01]  /*6200*/  MUFU.TANH R165, R165 ;  /* 0x000000a500a57308 */ /* 0x000e220000002400 */
[----:B------:R-:W-:-:S02]  /*6210*/  ISETP.GT.AND P1, PT, R153, 0x19, PT ;  /* 0x000000199900780c */ /* 0x000fc40003f24270 */
[----:B------:R-:W-:Y:S02]  /*6220*/  FMNMX.FTZ R164, R167, R164, !PT ;  /* 0x000000a4a7a47209 */ /* 0x000fe40007810000 */
[----:B---3--:R-:W-:Y:S02]  /*6230*/  FSEL R177, R160, -INF , P4 ;  /* 0xff800000a0b17808 */ /* 0x008fe40002000000 */
[----:B------:R-:W-:Y:S01]  /*6240*/  FMNMX.FTZ R164, R170, R164, !PT ;  /* 0x000000a4aaa47209 */ /* 0x000fe20007810000 */
[----:B------:R-:W2:Y:S01]  /*6250*/  MUFU.TANH R169, R169 ;  /* 0x000000a900a97308 */ /* 0x000ea20000002400 */
[----:B-1----:R-:W-:Y:S02]  /*6260*/  FSEL R185, R157, -INF , P5 ;  /* 0xff8000009db97808 */ /* 0x002fe40002800000 */
[----:B------:R-:W-:Y:S02]  /*6270*/  FMNMX.FTZ R164, R171, R164, !PT ;  /* 0x000000a4aba47209 */ /* 0x000fe40007810000 */
[----:B------:R-:W-:-:S02]  /*6280*/  ISETP.GT.AND P4, PT, R153, 0x21, PT ;  /* 0x000000219900780c */ /* 0x000fc40003f84270 */
[----:B------:R-:W-:Y:S01]  /*6290*/  FMNMX.FTZ R164, R210, R164, !PT ;  /* 0x000000a4d2a47209 */ /* 0x000fe20007810000 */
[----:B------:R-:W1:Y:S01]  /*62a0*/  MUFU.TANH R168, R168 ;  /* 0x000000a800a87308 */ /* 0x000e620000002400 */
[----:B0-----:R-:W-:Y:S02]  /*62b0*/  FSEL R184, R165, -INF , P1 ;  /* 0xff800000a5b87808 */ /* 0x001fe40000800000 */
[----:B------:R-:W-:Y:S02]  /*62c0*/  FMNMX.FTZ R164, R175, R164, !PT ;  /* 0x000000a4afa47209 */ /* 0x000fe40007810000 */
[C---:B------:R-:W-:Y:S02]  /*62d0*/  ISETP.GT.AND P5, PT, R153.reuse, 0x20, PT ;  /* 0x000000209900780c */ /* 0x040fe40003fa4270 */
[----:B------:R-:W-:Y:S01]  /*62e0*/  FMNMX.FTZ R164, R178, R164, !PT ;  /* 0x000000a4b2a47209 */ /* 0x000fe20007810000 */
[----:B------:R-:W0:Y:S01]  /*62f0*/  MUFU.TANH R215, R215 ;  /* 0x000000d700d77308 */ /* 0x000e220000002400 */
[----:B------:R-:W-:-:S02]  /*6300*/  ISETP.GT.AND P1, PT, R153, 0x30, PT ;  /* 0x000000309900780c */ /* 0x000fc40003f24270 */
[----:B------:R-:W-:Y:S02]  /*6310*/  FMNMX.FTZ R164, R179, R164, !PT ;  /* 0x000000a4b3a47209 */ /* 0x000fe40007810000 */
[----:B--2---:R-:W-:Y:S02]  /*6320*/  FSEL R173, R169, -INF , P4 ;  /* 0xff800000a9ad7808 */ /* 0x004fe40002000000 */
        /* <DEDUP_REMOVED lines=8> */
[----:B------:R-:W-:Y:S01]  /*63b0*/  FMNMX.FTZ R164, R187, R164, !PT ;  /* 0x000000a4bba47209 */ /* 0x000fe20007810000 */
[----:B------:R-:W0:Y:S01]  /*63c0*/  S2R R215, SR_TID.X ;  /* 0x0000000000d77919 */ /* 0x000e220000002100 */
[----:B------:R-:W-:Y:S02]  /*63d0*/  ISETP.GT.AND P4, PT, R153, 0x38, PT ;  /* 0x000000389900780c */ /* 0x000fe40003f84270 */
[----:B------:R-:W-:Y:S01]  /*63e0*/  FMNMX.FTZ R164, R190, R164, !PT ;  /* 0x000000a4bea47209 */ /* 0x000fe20007810000 */
[----:B------:R-:W3:Y:S01]  /*63f0*/  MUFU.TANH R218, R218 ;  /* 0x000000da00da7308 */ /* 0x000ee20000002400 */
[----:B--2---:R-:W-:-:S02]  /*6400*/  FSEL R161, R216, -INF , P1 ;  /* 0xff800000d8a17808 */ /* 0x004fc40000800000 */
[----:B------:R-:W-:Y:S02]  /*6410*/  FMNMX.FTZ R164, R191, R164, !PT ;  /* 0x000000a4bfa47209 */ /* 0x000fe40007810000 */
[C---:B------:R-:W-:Y:S02]  /*6420*/  ISETP.GT.AND P3, PT, R153.reuse, 0x39, PT ;  /* 0x000000399900780c */ /* 0x040fe40003f64270 */
[----:B------:R-:W-:Y:S01]  /*6430*/  FMNMX.FTZ R164, R194, R164, !PT ;  /* 0x000000a4c2a47209 */ /* 0x000fe20007810000 */
[----:B------:R-:W2:Y:S01]  /*6440*/  MUFU.TANH R219, R219 ;  /* 0x000000db00db7308 */ /* 0x000ea20000002400 */
[----:B------:R-:W-:Y:S02]  /*6450*/  ISETP.GT.AND P2, PT, R153, 0x40, PT ;  /* 0x000000409900780c */ /* 0x000fe40003f44270 */
[----:B------:R-:W-:Y:S02]  /*6460*/  FMNMX.FTZ R164, R195, R164, !PT ;  /* 0x000000a4c3a47209 */ /* 0x000fe40007810000 */
[----:B------:R-:W-:-:S02]  /*6470*/  ISETP.GT.AND P1, PT, R153, 0x41, PT ;  /* 0x000000419900780c */ /* 0x000fc40003f24270 */
[----:B------:R-:W-:Y:S01]  /*6480*/  FMNMX.FTZ R164, R198, R164, !PT ;  /* 0x000000a4c6a47209 */ /* 0x000fe20007810000 */
[----:B------:R-:W4:Y:S01]  /*6490*/  MUFU.TANH R220, R220 ;  /* 0x000000dc00dc7308 */ /* 0x000f220000002400 */
[----:B-1----:R-:W-:Y:S02]  /*64a0*/  FSEL R168, R217, -INF , P5 ;  /* 0xff800000d9a87808 */ /* 0x002fe40002800000 */
[----:B------:R-:W-:Y:S02]  /*64b0*/  FMNMX.FTZ R164, R199, R164, !PT ;  /* 0x000000a4c7a47209 */ /* 0x000fe40007810000 */
[----:B---3--:R-:W-:Y:S02]  /*64c0*/  FSEL R160, R218, -INF , P4 ;  /* 0xff800000daa07808 */ /* 0x008fe40002000000 */
[----:B------:R-:W-:Y:S01]  /*64d0*/  ISETP.GT.AND P5, PT, R153, 0x49, PT ;  /* 0x000000499900780c */ /* 0x000fe20003fa4270 */
[----:B------:R-:W1:Y:S01]  /*64e0*/  SHFL.BFLY PT, R174, R164, 0x2, 0x1f ;  /* 0x0c401f00a4ae7f89 */ /* 0x000e6200000e0000 */
[----:B------:R-:W3:Y:S01]  /*64f0*/  MUFU.TANH R221, R221 ;  /* 0x000000dd00dd7308 */ /* 0x000ee20000002400 */
[----:B--2---:R-:W-:-:S02]  /*6500*/  FSEL R165, R219, -INF , P3 ;  /* 0xff800000dba57808 */ /* 0x004fc40001800000 */
[C---:B------:R-:W-:Y:S02]  /*6510*/  ISETP.GT.AND P4, PT, R153.reuse, 0x50, PT ;  /* 0x000000509900780c */ /* 0x040fe40003f84270 */
[C---:B------:R-:W-:Y:S02]  /*6520*/  ISETP.GT.AND P3, PT, R153.reuse, 0x51, PT ;  /* 0x000000519900780c */ /* 0x040fe40003f64270 */
[----:B0-----:R-:W-:Y:S01]  /*6530*/  SHF.R.U32.HI R215, RZ, 0x7, R215 ;  /* 0x00000007ffd77819 */ /* 0x001fe200000116d7 */
[----:B------:R-:W0:Y:S01]  /*6540*/  MUFU.TANH R192, R192 ;  /* 0x000000c000c07308 */ /* 0x000e220000002400 */
[----:B----4-:R-:W-:Y:S02]  /*6550*/  FSEL R157, R220, -INF , P2 ;  /* 0xff800000dc9d7808 */ /* 0x010fe40001000000 */
[----:B------:R-:W-:Y:S02]  /*6560*/  ISETP.GT.AND P2, PT, R153, 0x58, PT ;  /* 0x000000589900780c */ /* 0x000fe40003f44270 */
[----:B---3--:R-:W-:-:S02]  /*6570*/  FSEL R156, R221, -INF , P1 ;  /* 0xff800000dd9c7808 */ /* 0x008fc40000800000 */
[----:B------:R-:W-:Y:S02]  /*6580*/  ISETP.GT.AND P1, PT, R153, 0x59, PT ;  /* 0x000000599900780c */ /* 0x000fe40003f24270 */
[----:B-1----:R-:W-:Y:S02]  /*6590*/  FMNMX.FTZ R164, R164, R174, !PT ;  /* 0x000000aea4a47209 */ /* 0x002fe40007810000 */
[----:B0-----:R-:W-:-:S03]  /*65a0*/  FSEL R192, R192, -INF , P4 ;  /* 0xff800000c0c07808 */ /* 0x001fc60002000000 */
[----:B------:R-:W0:Y:S02]  /*65b0*/  SHFL.BFLY PT, R174, R164, 0x1, 0x1f ;  /* 0x0c201f00a4ae7f89 */ /* 0x000e2400000e0000 */
[----:B0-----:R-:W-:-:S04]  /*65c0*/  FMNMX.FTZ R164, R164, R174, !PT ;  /* 0x000000aea4a47209 */ /* 0x001fc80007810000 */
        /* <DEDUP_REMOVED lines=8> */
[----:B------:R-:W-:Y:S01]  /*6650*/  FMUL.FTZ R208, R208, UR5 ;  /* 0x00000005d0d07c20 */ /* 0x000fe20008410000 */
        /* <DEDUP_REMOVED lines=23> */
[----:B------:R-:W0:Y:S08]  /*67d0*/  MUFU.EX2 R211, R208 ;  /* 0x000000d000d37308 */ /* 0x000e300000000800 */
[----:B------:R-:W1:Y:S08]  /*67e0*/  MUFU.EX2 R153, R155 ;  /* 0x0000009b00997308 */ /* 0x000e700000000800 */
[----:B------:R2:W3:Y:S01]  /*67f0*/  MUFU.TANH R174, R188 ;  /* 0x000000bc00ae7308 */ /* 0x0004e20000002400 */
[----:B0-----:R-:W-:Y:S01]  /*6800*/  FFMA.FTZ R3, R211, R3, R21 ;  /* 0x00000003d3037223 */ /* 0x001fe20000010015 */
[-C--:B------:R-:W-:Y:S01]  /*6810*/  FMUL.FTZ R26, R26, R211.reuse ;  /* 0x000000d31a1a7220 */ /* 0x080fe20000410000 */
[-C--:B------:R-:W-:Y:S01]  /*6820*/  FMUL.FTZ R27, R27, R211.reuse ;  /* 0x000000d31b1b7220 */ /* 0x080fe20000410000 */
[-C--:B------:R-:W-:Y:S01]  /*6830*/  FMUL.FTZ R30, R30, R211.reuse ;  /* 0x000000d31e1e7220 */ /* 0x080fe20000410000 */
[-C--:B------:R-:W-:Y:S01]  /*6840*/  FMUL.FTZ R31, R31, R211.reuse ;  /* 0x000000d31f1f7220 */ /* 0x080fe20000410000 */
[-C--:B------:R-:W-:Y:S01]  /*6850*/  FMUL.FTZ R34, R34, R211.reuse ;  /* 0x000000d322227220 */ /* 0x080fe20000410000 */
[-C--:B------:R-:W-:Y:S01]  /*6860*/  FMUL.FTZ R35, R35, R211.reuse ;  /* 0x000000d323237220 */ /* 0x080fe20000410000 */
[----:B------:R-:W-:Y:S01]  /*6870*/  FMUL.FTZ R38, R38, R211 ;  /* 0x000000d326267220 */ /* 0x000fe20000410000 */
[C---:B-1----:R-:W-:Y:S01]  /*6880*/  FADD.FTZ R3, R153.reuse, R3 ;  /* 0x0000000399037221 */ /* 0x042fe20000010000 */
[----:B------:R-:W-:Y:S01]  /*6890*/  F2FP.F16.F32.PACK_AB R153, R153, R21 ;  /* 0x000000159999723e */ /* 0x000fe200000000ff */
[----:B--2---:R-:W-:Y:S01]  /*68a0*/  FMUL.FTZ R188, R196, UR10 ;  /* 0x0000000ac4bc7c20 */ /* 0x004fe20008410000 */
[----:B------:R-:W-:Y:S01]  /*68b0*/  FMNMX.FTZ R21, R154, R207, !PT ;  /* 0x000000cf9a157209 */ /* 0x000fe20007810000 */
[----:B------:R-:W-:Y:S01]  /*68c0*/  MUFU.EX2 R196, R158 ;  /* 0x0000009e00c47308 */ /* 0x000fe20000000800 */
[-C--:B------:R-:W-:Y:S01]  /*68d0*/  FMUL.FTZ R39, R39, R211.reuse ;  /* 0x000000d327277220 */ /* 0x080fe20000410000 */
[----:B------:R-:W-:Y:S01]  /*68e0*/  FMUL.FTZ R42, R42, R211 ;  /* 0x000000d32a2a7220 */ /* 0x000fe20000410000 */
[----:B------:R-:W-:Y:S01]  /*68f0*/  FMNMX.FTZ R21, R152, R21, !PT ;  /* 0x0000001598157209 */ /* 0x000fe20007810000 */
[-C--:B------:R-:W-:Y:S01]  /*6900*/  FMUL.FTZ R43, R43, R211.reuse ;  /* 0x000000d32b2b7220 */ /* 0x080fe20000410000 */
[----:B---3--:R-:W-:Y:S01]  /*6910*/  FSEL R174, R174, -INF , P6 ;  /* 0xff800000aeae7808 */ /* 0x008fe20003000000 */
[----:B------:R-:W-:Y:S01]  /*6920*/  FMUL.FTZ R46, R46, R211 ;  /* 0x000000d32e2e7220 */ /* 0x000fe20000410000 */
[----:B------:R-:W-:Y:S01]  /*6930*/  FMNMX.FTZ R21, R209, R21, !PT ;  /* 0x00000015d1157209 */ /* 0x000fe20007810000 */
[----:B------:R-:W0:Y:S01]  /*6940*/  MUFU.TANH R188, R188 ;  /* 0x000000bc00bc7308 */ /* 0x000e220000002400 */
[-C--:B------:R-:W-:Y:S01]  /*6950*/  FMUL.FTZ R47, R47, R211.reuse ;  /* 0x000000d32f2f7220 */ /* 0x080fe20000410000 */
[----:B------:R-:W-:Y:S01]  /*6960*/  FMUL.FTZ R50, R50, R211 ;  /* 0x000000d332327220 */ /* 0x000fe20000410000 */
[----:B------:R-:W-:Y:S01]  /*6970*/  FMNMX.FTZ R21, R185, R21, !PT ;  /* 0x00000015b9157209 */ /* 0x000fe20007810000 */
[-C--:B------:R-:W-:Y:S01]  /*6980*/  FMUL.FTZ R51, R51, R211.reuse ;  /* 0x000000d333337220 */ /* 0x080fe20000410000 */
        /* <DEDUP_REMOVED lines=12> */
[----:B0-----:R-:W-:Y:S01]  /*6a50*/  FSEL R188, R188, -INF , P2 ;  /* 0xff800000bcbc7808 */ /* 0x001fe20001000000 */
        /* <DEDUP_REMOVED lines=11> */
[----:B------:R0:W1:Y:S01]  /*6b10*/  MUFU.TANH R21, R189 ;  /* 0x000000bd00157308 */ /* 0x0000620000002400 */
[----:B------:R-:W-:Y:S01]  /*6b20*/  FMUL.FTZ R87, R87, R211 ;  /* 0x000000d357577220 */ /* 0x000fe20000410000 */
[----:B------:R-:W-:Y:S01]  /*6b30*/  FMNMX.FTZ R155, R176, R155, !PT ;  /* 0x0000009bb09b7209 */ /* 0x000fe20007810000 */
[-C--:B------:R-:W-:Y:S01]  /*6b40*/  FMUL.FTZ R90, R90, R211.reuse ;  /* 0x000000d35a5a7220 */ /* 0x080fe20000410000 */
[-C--:B------:R-:W-:Y:S01]  /*6b50*/  FMUL.FTZ R91, R91, R211.reuse ;  /* 0x000000d35b5b7220 */ /* 0x080fe20000410000 */
[----:B------:R-:W-:Y:S01]  /*6b60*/  FMUL.FTZ R94, R94, R211 ;  /* 0x000000d35e5e7220 */ /* 0x000fe20000410000 */
[----:B------:R-:W-:Y:S01]  /*6b70*/  FMNMX.FTZ R155, R169, R155, !PT ;  /* 0x0000009ba99b7209 */ /* 0x000fe20007810000 */
[-C--:B------:R-:W-:Y:S01]  /*6b80*/  FMUL.FTZ R95, R95, R211.reuse ;  /* 0x000000d35f5f7220 */ /* 0x080fe20000410000 */
[----:B------:R-:W-:Y:S01]  /*6b90*/  FMUL.FTZ R98, R98, R211 ;  /* 0x000000d362627220 */ /* 0x000fe20000410000 */
[----:B0-----:R-:W-:Y:S01]  /*6ba0*/  FMUL.FTZ R189, R193, UR10 ;  /* 0x0000000ac1bd7c20 */ /* 0x001fe20008410000 */
[----:B------:R-:W-:Y:S01]  /*6bb0*/  FMNMX.FTZ R155, R161, R155, !PT ;  /* 0x0000009ba19b7209 */ /* 0x000fe20007810000 */
[----:B------:R-:W-:Y:S01]  /*6bc0*/  FMUL.FTZ R193, R197, UR10 ;  /* 0x0000000ac5c17c20 */ /* 0x000fe20008410000 */
[----:B------:R-:W-:Y:S01]  /*6bd0*/  UIADD3 UR10, UR4, 0x32440, URZ ;  /* 0x00032440040a7890 */ /* 0x000fe2000fffe03f */
[----:B------:R-:W-:Y:S01]  /*6be0*/  FMUL.FTZ R99, R99, R211 ;  /* 0x000000d363637220 */ /* 0x000fe20000410000 */
[----:B------:R-:W-:Y:S01]  /*6bf0*/  FMNMX.FTZ R155, R168, R155, !PT ;  /* 0x0000009ba89b7209 */ /* 0x000fe20007810000 */
[----:B------:R-:W0:Y:S01]  /*6c00*/  MUFU.TANH R189, R189 ;  /* 0x000000bd00bd7308 */ /* 0x000e220000002400 */
[----:B------:R-:W-:Y:S01]  /*6c10*/  UPRMT UR10, UR55, 0x654, UR10 ;  /* 0x00000654370a7896 */ /* 0x000fe2000800000a */
        /* <DEDUP_REMOVED lines=24> */
[----:B-1----:R-:W-:Y:S01]  /*6da0*/  FSEL R193, R193, -INF , P1 ;  /* 0xff800000c1c17808 */ /* 0x002fe20000800000 */
        /* <DEDUP_REMOVED lines=14> */
[----:B------:R-:W-:Y:S01]  /*6e90*/  FMUL.FTZ R151, R151, R211 ;  /* 0x000000d397977220 */ /* 0x000fe20000410000 */
[----:B------:R-:W-:Y:S01]  /*6ea0*/  SYNCS.ARRIVE.TRANS64.RED.A1T0 RZ, [UR10], RZ ;  /* 0x000000ffffff79a7 */ /* 0x000fe2000810040a */
[----:B------:R-:W0:Y:S01]  /*6eb0*/  MUFU.EX2 R159, R159 ;  /* 0x0000009f009f7308 */ /* 0x000e220000000800 */
[----:B------:R-:W-:Y:S01]  /*6ec0*/  UMOV UR10, UR6 ;  /* 0x00000006000a7c82 */ /* 0x000fe20008000000 */
[----:B------:R-:W1:Y:S01]  /*6ed0*/  SHFL.BFLY PT, R155, R21, 0x2, 0x1f ;  /* 0x0c401f00159b7f89 */ /* 0x000e6200000e0000 */
[----:B------:R-:W-:-:S05]  /*6ee0*/  FADD.FTZ R3, R196, R3 ;  /* 0x00000003c4037221 */ /* 0x000fca0000010000 */
[----:B------:R-:W2:Y:S08]  /*6ef0*/  MUFU.EX2 R162, R162 ;  /* 0x000000a200a27308 */ /* 0x000eb00000000800 */
[----:B------:R-:W3:Y:S01]  /*6f00*/  MUFU.EX2 R163, R163 ;  /* 0x000000a300a37308 */ /* 0x000ee20000000800 */
[----:B0-----:R-:W-:-:S07]  /*6f10*/  FADD.FTZ R3, R159, R3 ;  /* 0x000000039f037221 */ /* 0x001fce0000010000 */
[----:B------:R-:W0:Y:S01]  /*6f20*/  MUFU.EX2 R166, R166 ;  /* 0x000000a600a67308 */ /* 0x000e220000000800 */
[----:B--2---:R-:W-:Y:S01]  /*6f30*/  FADD.FTZ R3, R162, R3 ;  /* 0x00000003a2037221 */ /* 0x004fe20000010000 */
[----:B-1----:R-:W-:-:S05]  /*6f40*/  FMNMX.FTZ R21, R21, R155, !PT ;  /* 0x0000009b15157209 */ /* 0x002fca0007810000 */
[----:B------:R-:W1:Y:S01]  /*6f50*/  SHFL.BFLY PT, R155, R21, 0x1, 0x1f ;  /* 0x0c201f00159b7f89 */ /* 0x000e6200000e0000 */
[----:B------:R-:W2:Y:S01]  /*6f60*/  MUFU.EX2 R167, R167 ;  /* 0x000000a700a77308 */ /* 0x000ea20000000800 */
[----:B---3--:R-:W-:-:S07]  /*6f70*/  FADD.FTZ R3, R163, R3 ;  /* 0x00000003a3037221 */ /* 0x008fce0000010000 */
[----:B------:R-:W3:Y:S01]  /*6f80*/  MUFU.EX2 R170, R170 ;  /* 0x000000aa00aa7308 */ /* 0x000ee20000000800 */
[----:B0-----:R-:W-:-:S07]  /*6f90*/  FADD.FTZ R3, R166, R3 ;  /* 0x00000003a6037221 */ /* 0x001fce0000010000 */
[----:B------:R-:W0:Y:S01]  /*6fa0*/  MUFU.EX2 R171, R171 ;  /* 0x000000ab00ab7308 */ /* 0x000e220000000800 */
[----:B--2---:R-:W-:Y:S01]  /*6fb0*/  FADD.FTZ R3, R167, R3 ;  /* 0x00000003a7037221 */ /* 0x004fe20000010000 */
[----:B-1----:R-:W-:-:S06]  /*6fc0*/  FMNMX.FTZ R21, R21, R155, !PT ;  /* 0x0000009b15157209 */ /* 0x002fcc0007810000 */
[----:B------:R-:W-:Y:S01]  /*6fd0*/  MUFU.EX2 R210, R210 ;  /* 0x000000d200d27308 */ /* 0x000fe20000000800 */
[----:B---3--:R-:W-:Y:S01]  /*6fe0*/  FADD.FTZ R3, R170, R3 ;  /* 0x00000003aa037221 */ /* 0x008fe20000010000 */
[C---:B------:R-:W-:Y:S01]  /*6ff0*/  FSETP.NEU.FTZ.AND P1, PT, R21.reuse, -INF , PT ;  /* 0xff8000001500780b */ /* 0x040fe20003f3d000 */
[----:B------:R-:W-:-:S03]  /*7000*/  FMUL.FTZ R158, R21, UR5 ;  /* 0x00000005159e7c20 */ /* 0x000fc60008410000 */
[----:B------:R-:W-:Y:S02]  /*7010*/  FSEL R155, R21, RZ, P1 ;  /* 0x000000ff159b7208 */ /* 0x000fe40000800000 */
[----:B------:R-:W-:Y:S01]  /*7020*/  MUFU.EX2 R175, R175 ;  /* 0x000000af00af7308 */ /* 0x000fe20000000800 */
[----:B------:R-:W-:Y:S01]  /*7030*/  FSEL R158, R158, RZ, P1 ;  /* 0x000000ff9e9e7208 */ /* 0x000fe20000800000 */
[----:B0-----:R-:W-:Y:S01]  /*7040*/  FADD.FTZ R3, R171, R3 ;  /* 0x00000003ab037221 */ /* 0x001fe20000010000 */
[----:B------:R-:W-:-:S03]  /*7050*/  FADD.FTZ R155, -R155, R207 ;  /* 0x000000cf9b9b7221 */ /* 0x000fc60000010100 */
[--C-:B------:R-:W-:Y:S01]  /*7060*/  FFMA.FTZ R208, R152, UR5, -R158.reuse ;  /* 0x0000000598d07c23 */ /* 0x100fe2000801089e */
[--C-:B------:R-:W-:Y:S01]  /*7070*/  FFMA.FTZ R152, R209, UR5, -R158.reuse ;  /* 0x00000005d1987c23 */ /* 0x100fe2000801089e */
[--C-:B------:R-:W-:Y:S01]  /*7080*/  FFMA.FTZ R207, R154, UR5, -R158.reuse ;  /* 0x000000059acf7c23 */ /* 0x100fe2000801089e */
[----:B------:R-:W-:Y:S01]  /*7090*/  FMUL.FTZ R155, R155, UR5 ;  /* 0x000000059b9b7c20 */ /* 0x000fe20008410000 */
        /* <DEDUP_REMOVED lines=8> */
[----:B------:R-:W-:Y:S01]  /*7120*/  FFMA.FTZ R176, R176, UR5, -R158 ;  /* 0x00000005b0b07c23 */ /* 0x000fe2000801089e */
[----:B------:R1:W2:Y:S01]  /*7130*/  MUFU.EX2 R209, R155 ;  /* 0x0000009b00d17308 */ /* 0x0002a20000000800 */
[----:B0-----:R-:W-:-:S02]  /*7140*/  VIADD R152, R215, 0x8 ;  /* 0x00000008d7987836 */ /* 0x001fc40000000000 */
[--C-:B------:R-:W-:Y:S01]  /*7150*/  FFMA.FTZ R169, R169, UR5, -R158.reuse ;  /* 0x00000005a9a97c23 */ /* 0x100fe2000801089e */
[--C-:B------:R-:W-:Y:S01]  /*7160*/  FFMA.FTZ R215, R161, UR5, -R158.reuse ;  /* 0x00000005a1d77c23 */ /* 0x100fe2000801089e */
[--C-:B------:R-:W-:Y:S01]  /*7170*/  FFMA.FTZ R161, R168, UR5, -R158.reuse ;  /* 0x00000005a8a17c23 */ /* 0x100fe2000801089e */
[--C-:B------:R-:W-:Y:S01]  /*7180*/  FFMA.FTZ R160, R160, UR5, -R158.reuse ;  /* 0x00000005a0a07c23 */ /* 0x100fe2000801089e */
[--C-:B------:R-:W-:Y:S01]  /*7190*/  FFMA.FTZ R165, R165, UR5, -R158.reuse ;  /* 0x00000005a5a57c23 */ /* 0x100fe2000801089e */
[--C-:B------:R-:W-:Y:S01]  /*71a0*/  FFMA.FTZ R168, R174, UR5, -R158.reuse ;  /* 0x00000005aea87c23 */ /* 0x100fe2000801089e */
[----:B------:R-:W-:Y:S01]  /*71b0*/  MUFU.EX2 R207, R207 ;  /* 0x000000cf00cf7308 */ /* 0x000fe20000000800 */
[----:B-1----:R-:W-:Y:S01]  /*71c0*/  F2FP.F16.F32.PACK_AB R155, R159, R196 ;  /* 0x000000c49f9b723e */ /* 0x002fe200000000ff */
[--C-:B------:R-:W-:Y:S01]  /*71d0*/  FFMA.FTZ R157, R157, UR5, -R158.reuse ;  /* 0x000000059d9d7c23 */ /* 0x100fe2000801089e */
[--C-:B------:R-:W-:Y:S01]  /*71e0*/  FFMA.FTZ R156, R156, UR5, -R158.reuse ;  /* 0x000000059c9c7c23 */ /* 0x100fe2000801089e */
[--C-:B------:R-:W-:Y:S01]  /*71f0*/  FFMA.FTZ R174, R197, UR5, -R158.reuse ;  /* 0x00000005c5ae7c23 */ /* 0x100fe2000801089e */
[--C-:B------:R-:W-:Y:S01]  /*7200*/  FFMA.FTZ R192, R192, UR5, -R158.reuse ;  /* 0x00000005c0c07c23 */ /* 0x100fe2000801089e */
[--C-:B------:R-:W-:Y:S01]  /*7210*/  FFMA.FTZ R189, R189, UR5, -R158.reuse ;  /* 0x00000005bdbd7c23 */ /* 0x100fe2000801089e */
[--C-:B------:R-:W-:Y:S01]  /*7220*/  FFMA.FTZ R188, R188, UR5, -R158.reuse ;  /* 0x00000005bcbc7c23 */ /* 0x100fe2000801089e */
[----:B------:R-:W0:Y:S01]  /*7230*/  MUFU.EX2 R208, R208 ;  /* 0x000000d000d07308 */ /* 0x000e220000000800 */
[----:B------:R0:W-:Y:S01]  /*7240*/  BAR.SYNC.DEFER_BLOCKING R152, 0x100 ;  /* 0x000400980000751d */ /* 0x0001e20000010000 */
[-C--:B--2---:R-:W-:Y:S01]  /*7250*/  FMUL.FTZ R24, R24, R209.reuse ;  /* 0x000000d118187220 */ /* 0x084fe20000410000 */
        /* <DEDUP_REMOVED lines=65> */
[----:B------:R-:W0:Y:S01]  /*7670*/  MUFU.EX2 R177, R177 ;  /* 0x000000b100b17308 */ /* 0x000e220000000800 */
[----:B-1----:R-:W-:Y:S01]  /*7680*/  F2FP.F16.F32.PACK_AB R154, R185, R211 ;  /* 0x000000d3b99a723e */ /* 0x002fe200000000ff */
[----:B------:R-:W-:Y:S01]  /*7690*/  FFMA.FTZ R158, R193, UR5, -R158 ;  /* 0x00000005c19e7c23 */ /* 0x000fe2000801089e */
[----:B------:R-:W-:Y:S01]  /*76a0*/  FFMA.FTZ R2, R209, R2, R207 ;  /* 0x00000002d1027223 */ /* 0x000fe200000100cf */
[----:B------:R-:W-:Y:S01]  /*76b0*/  FADD.FTZ R3, R210, R3 ;  /* 0x00000003d2037221 */ /* 0x000fe20000010000 */
[----:B------:R-:W-:-:S02]  /*76c0*/  WARPGROUP.ARRIVE ;  /* 0x00000000000079c5 */ /* 0x000fc40000000000 */
[----:B------:R-:W-:Y:S01]  /*76d0*/  FADD.FTZ R2, R208, R2 ;  /* 0x00000002d0027221 */ /* 0x000fe20000010000 */
[----:B------:R-:W1:Y:S01]  /*76e0*/  MUFU.EX2 R180, R180 ;  /* 0x000000b400b47308 */ /* 0x000e620000000800 */
[----:B------:R-:W-:Y:S02]  /*76f0*/  FADD.FTZ R3, R175, R3 ;  /* 0x00000003af037221 */ /* 0x000fe40000010000 */
[----:B------:R-:W-:Y:S01]  /*7700*/  HGMMA.64x256x16.F32 R24, R152, gdesc[UR8].tnspB, R24, gsb0 ;  /* 0x43e0000898187df0 */ /* 0x000fe20008000818 */
[----:B------:R-:W-:Y:S01]  /*7710*/  UIADD3 UR10, UR6, 0x80, URZ ;  /* 0x00000080060a7890 */ /* 0x000fe2000fffe03f */
[----:B------:R-:W-:Y:S01]  /*7720*/  FADD.FTZ R2, R211, R2 ;  /* 0x00000002d3027221 */ /* 0x000fe20000010000 */
[----:B------:R-:W-:Y:S02]  /*7730*/  UMOV UR11, 0x40000040 ;  /* 0x40000040000b7882 */ /* 0x000fe40000000000 */
[----:B------:R-:W2:Y:S01]  /*7740*/  MUFU.EX2 R181, R181 ;  /* 0x000000b500b57308 */ /* 0x000ea20000000800 */
[----:B------:R-:W-:-:S04]  /*7750*/  FADD.FTZ R2, R185, R2 ;  /* 0x00000002b9027221 */ /* 0x000fc80000010000 */
[----:B0-----:R-:W-:-:S03]  /*7760*/  FADD.FTZ R2, R177, R2 ;  /* 0x00000002b1027221 */ /* 0x001fc60000010000 */
[----:B------:R-:W0:Y:S01]  /*7770*/  MUFU.EX2 R184, R184 ;  /* 0x000000b800b87308 */ /* 0x000e220000000800 */
[----:B-1----:R-:W-:-:S07]  /*7780*/  FADD.FTZ R2, R180, R2 ;  /* 0x00000002b4027221 */ /* 0x002fce0000010000 */
[----:B------:R-:W1:Y:S01]  /*7790*/  MUFU.EX2 R172, R172 ;  /* 0x000000ac00ac7308 */ /* 0x000e620000000800 */
[----:B--2---:R-:W-:-:S07]  /*77a0*/  FADD.FTZ R2, R181, R2 ;  /* 0x00000002b5027221 */ /* 0x004fce0000010000 */
[----:B------:R-:W2:Y:S01]  /*77b0*/  MUFU.EX2 R173, R173 ;  /* 0x000000ad00ad7308 */ /* 0x000ea20000000800 */
[----:B0-----:R-:W-:-:S07]  /*77c0*/  FADD.FTZ R2, R184, R2 ;  /* 0x00000002b8027221 */ /* 0x001fce0000010000 */
[----:B------:R-:W-:Y:S01]  /*77d0*/  MUFU.EX2 R176, R176 ;  /* 0x000000b000b07308 */ /* 0x000fe20000000800 */
[----:B-1----:R-:W-:-:S07]  /*77e0*/  FADD.FTZ R2, R172, R2 ;  /* 0x00000002ac027221 */ /* 0x002fce0000010000 */
[----:B------:R-:W0:Y:S01]  /*77f0*/  MUFU.EX2 R169, R169 ;  /* 0x000000a900a97308 */ /* 0x000e220000000800 */
[----:B--2---:R-:W-:-:S07]  /*7800*/  FADD.FTZ R2, R173, R2 ;  /* 0x00000002ad027221 */ /* 0x004fce0000010000 */
[----:B------:R-:W-:Y:S08]  /*7810*/  MUFU.EX2 R178, R178 ;  /* 0x000000b200b27308 */ /* 0x000ff00000000800 */
[----:B------:R-:W-:Y:S08]  /*7820*/  MUFU.EX2 R179, R179 ;  /* 0x000000b300b37308 */ /* 0x000ff00000000800 */
[----:B------:R-:W-:Y:S08]  /*7830*/  MUFU.EX2 R182, R182 ;  /* 0x000000b600b67308 */ /* 0x000ff00000000800 */
[----:B------:R-:W-:Y:S08]  /*7840*/  MUFU.EX2 R215, R215 ;  /* 0x000000d700d77308 */ /* 0x000ff00000000800 */
[----:B------:R-:W1:Y:S08]  /*7850*/  MUFU.EX2 R161, R161 ;  /* 0x000000a100a17308 */ /* 0x000e700000000800 */
[----:B------:R-:W-:Y:S08]  /*7860*/  MUFU.EX2 R160, R160 ;  /* 0x000000a000a07308 */ /* 0x000ff00000000800 */
[----:B------:R-:W2:Y:S08]  /*7870*/  MUFU.EX2 R165, R165 ;  /* 0x000000a500a57308 */ /* 0x000eb00000000800 */
[----:B------:R-:W3:Y:S08]  /*7880*/  MUFU.EX2 R183, R183 ;  /* 0x000000b700b77308 */ /* 0x000ef00000000800 */
[----:B------:R-:W-:Y:S08]  /*7890*/  MUFU.EX2 R186, R186 ;  /* 0x000000ba00ba7308 */ /* 0x000ff00000000800 */
[----:B------:R-:W-:Y:S08]  /*78a0*/  MUFU.EX2 R187, R187 ;  /* 0x000000bb00bb7308 */ /* 0x000ff00000000800 */
[----:B------:R-:W-:Y:S08]  /*78b0*/  MUFU.EX2 R190, R190 ;  /* 0x000000be00be7308 */ /* 0x000ff00000000800 */
[----:B------:R-:W4:Y:S08]  /*78c0*/  MUFU.EX2 R157, R157 ;  /* 0x0000009d009d7308 */ /* 0x000f300000000800 */
[----:B------:R-:W5:Y:S08]  /*78d0*/  MUFU.EX2 R156, R156 ;  /* 0x0000009c009c7308 */ /* 0x000f700000000800 */
[----:B------:R-:W5:Y:S08]  /*78e0*/  MUFU.EX2 R168, R168 ;  /* 0x000000a800a87308 */ /* 0x000f700000000800 */
[----:B------:R-:W5:Y:S08]  /*78f0*/  MUFU.EX2 R174, R174 ;  /* 0x000000ae00ae7308 */ /* 0x000f700000000800 */
[----:B------:R-:W5:Y:S08]  /*7900*/  MUFU.EX2 R191, R191 ;  /* 0x000000bf00bf7308 */ /* 0x000f700000000800 */
[----:B------:R-:W-:Y:S08]  /*7910*/  MUFU.EX2 R194, R194 ;  /* 0x000000c200c27308 */ /* 0x000ff00000000800 */
[----:B------:R-:W-:Y:S08]  /*7920*/  MUFU.EX2 R195, R195 ;  /* 0x000000c300c37308 */ /* 0x000ff00000000800 */
[----:B------:R-:W-:Y:S08]  /*7930*/  MUFU.EX2 R198, R198 ;  /* 0x000000c600c67308 */ /* 0x000ff00000000800 */
[----:B------:R-:W5:Y:S08]  /*7940*/  MUFU.EX2 R192, R192 ;  /* 0x000000c000c07308 */ /* 0x000f700000000800 */
[----:B------:R-:W5:Y:S08]  /*7950*/  MUFU.EX2 R189, R189 ;  /* 0x000000bd00bd7308 */ /* 0x000f700000000800 */
[----:B------:R-:W5:Y:S08]  /*7960*/  MUFU.EX2 R188, R188 ;  /* 0x000000bc00bc7308 */ /* 0x000f700000000800 */
[----:B------:R-:W5:Y:S08]  /*7970*/  MUFU.EX2 R158, R158 ;  /* 0x0000009e009e7308 */ /* 0x000f700000000800 */
[----:B------:R-:W5:Y:S01]  /*7980*/  MUFU.EX2 R199, R199 ;  /* 0x000000c700c77308 */ /* 0x000f620000000800 */
[----:B------:R-:W-:-:S02]  /*7990*/  WARPGROUP.DEPBAR.LE gsb0, 0x0 ;  /* 0x00008000000079c5 */ /* 0x000fc40000010000 */
[----:B------:R-:W-:Y:S02]  /*79a0*/  F2FP.F16.F32.PACK_AB R153, R163, R162 ;  /* 0x000000a2a399723e */ /* 0x000fe400000000ff */
[----:B------:R-:W-:Y:S02]  /*79b0*/  F2FP.F16.F32.PACK_AB R155, R167, R166 ;  /* 0x000000a6a79b723e */ /* 0x000fe400000000ff */
[----:B------:R-:W-:Y:S02]  /*79c0*/  F2FP.F16.F32.PACK_AB R152, R180, R177 ;  /* 0x000000b1b498723e */ /* 0x000fe400000000ff */
[----:B------:R-:W-:-:S04]  /*79d0*/  F2FP.F16.F32.PACK_AB R154, R184, R181 ;  /* 0x000000b5b89a723e */ /* 0x000fc800000000ff */
[----:B------:R-:W-:-:S06]  /*79e0*/  WARPGROUP.ARRIVE ;  /* 0x00000000000079c5 */ /* 0x000fcc0000000000 */
[----:B------:R-:W-:Y:S01]  /*79f0*/  HGMMA.64x256x16.F32 R24, R152, gdesc[UR8].tnspB, R24, gsb0 ;  /* 0x43e0000898187df0 */ /* 0x000fe20008000818 */
[----:B------:R-:W-:Y:S01]  /*7a00*/  UIADD3 UR10, UR6, 0x100, URZ ;  /* 0x00000100060a7890 */ /* 0x000fe2000fffe03f */
[----:B------:R-:W-:Y:S01]  /*7a10*/  UMOV UR11, 0x40000040 ;  /* 0x40000040000b7882 */ /* 0x000fe20000000000 */
[----:B------:R-:W-:Y:S02]  /*7a20*/  WARPGROUP.DEPBAR.LE gsb0, 0x0 ;  /* 0x00008000000079c5 */ /* 0x000fe40000010000 */
[----:B------:R-:W-:Y:S02]  /*7a30*/  F2FP.F16.F32.PACK_AB R152, R173, R172 ;  /* 0x000000acad98723e */ /* 0x000fe400000000ff */
[----:B------:R-:W-:Y:S02]  /*7a40*/  F2FP.F16.F32.PACK_AB R153, R171, R170 ;  /* 0x000000aaab99723e */ /* 0x000fe400000000ff */
[----:B0-----:R-:W-:Y:S01]  /*7a50*/  F2FP.F16.F32.PACK_AB R154, R169, R176 ;  /* 0x000000b0a99a723e */ /* 0x001fe200000000ff */
[----:B------:R-:W-:Y:S01]  /*7a60*/  FADD.FTZ R176, R176, R2 ;  /* 0x00000002b0b07221 */ /* 0x000fe20000010000 */
[----:B------:R-:W-:-:S03]  /*7a70*/  F2FP.F16.F32.PACK_AB R155, R175, R210 ;  /* 0x000000d2af9b723e */ /* 0x000fc600000000ff */
[----:B------:R-:W-:Y:S01]  /*7a80*/  FADD.FTZ R176, R169, R176 ;  /* 0x000000b0a9b07221 */ /* 0x000fe20000010000 */
[----:B------:R-:W-:-:S13]  /*7a90*/  WARPGROUP.ARRIVE ;  /* 0x00000000000079c5 */ /* 0x000fda0000000000 */
[----:B------:R-:W-:Y:S01]  /*7aa0*/  HGMMA.64x256x16.F32 R24, R152, gdesc[UR8].tnspB, R24, gsb0 ;  /* 0x43e0000898187df0 */ /* 0x000fe20008000818 */
[----:B------:R-:W-:Y:S01]  /*7ab0*/  UIADD3 UR10, UR6, 0x180, URZ ;  /* 0x00000180060a7890 */ /* 0x000fe2000fffe03f */
[----:B------:R-:W-:Y:S01]  /*7ac0*/  UMOV UR11, 0x40000040 ;  /* 0x40000040000b7882 */ /* 0x000fe20000000000 */
[----:B------:R-:W-:Y:S02]  /*7ad0*/  WARPGROUP.DEPBAR.LE gsb0, 0x0 ;  /* 0x00008000000079c5 */ /* 0x000fe40000010000 */
[----:B-1----:R-:W-:Y:S01]  /*7ae0*/  F2FP.F16.F32.PACK_AB R152, R161, R215 ;  /* 0x000000d7a198723e */ /* 0x002fe200000000ff */
[----:B------:R-:W-:Y:S01]  /*7af0*/  FADD.FTZ R215, R215, R176 ;  /* 0x000000b0d7d77221 */ /* 0x000fe20000010000 */
[----:B------:R-:W-:Y:S01]  /*7b00*/  F2FP.F16.F32.PACK_AB R153, R179, R178 ;  /* 0x000000b2b399723e */ /* 0x000fe200000000ff */
[----:B------:R-:W-:Y:S01]  /*7b10*/  FADD.FTZ R178, R178, R3 ;  /* 0x00000003b2b27221 */ /* 0x000fe20000010000 */
[----:B--2---:R-:W-:Y:S01]  /*7b20*/  F2FP.F16.F32.PACK_AB R154, R165, R160 ;  /* 0x000000a0a59a723e */ /* 0x004fe200000000ff */
        /* <DEDUP_REMOVED lines=10> */
[----:B----4-:R-:W-:Y:S01]  /*7bd0*/  FADD.FTZ R215, R157, R215 ;  /* 0x000000d79dd77221 */ /* 0x010fe20000010000 */
[----:B------:R-:W-:Y:S01]  /*7be0*/  UMOV UR11, 0x40000040 ;  /* 0x40000040000b7882 */ /* 0x000fe20000000000 */
[----:B------:R-:W-:Y:S02]  /*7bf0*/  FADD.FTZ R178, R186, R178 ;  /* 0x000000b2bab27221 */ /* 0x000fe40000010000 */
[----:B-----5:R-:W-:Y:S02]  /*7c00*/  FADD.FTZ R215, R156, R215 ;  /* 0x000000d79cd77221 */ /* 0x020fe40000010000 */
[----:B------:R-:W-:Y:S02]  /*7c10*/  FADD.FTZ R178, R187, R178 ;  /* 0x000000b2bbb27221 */ /* 0x000fe40000010000 */
[----:B------:R-:W-:-:S02]  /*7c20*/  FADD.FTZ R215, R168, R215 ;  /* 0x000000d7a8d77221 */ /* 0x000fc40000010000 */
[----:B------:R-:W-:Y:S02]  /*7c30*/  FADD.FTZ R178, R190, R178 ;  /* 0x000000b2beb27221 */ /* 0x000fe40000010000 */
[----:B------:R-:W-:Y:S02]  /*7c40*/  FADD.FTZ R215, R174, R215 ;  /* 0x000000d7aed77221 */ /* 0x000fe40000010000 */
[----:B------:R-:W-:Y:S02]  /*7c50*/  FADD.FTZ R178, R191, R178 ;  /* 0x000000b2bfb27221 */ /* 0x000fe40000010000 */
[----:B------:R-:W-:Y:S02]  /*7c60*/  FADD.FTZ R215, R192, R215 ;  /* 0x000000d7c0d77221 */ /* 0x000fe40000010000 */
[----:B------:R-:W-:Y:S02]  /*7c70*/  FADD.FTZ R178, R194, R178 ;  /* 0x000000b2c2b27221 */ /* 0x000fe40000010000 */
[----:B------:R-:W-:-:S02]  /*7c80*/  FADD.FTZ R215, R189, R215 ;  /* 0x000000d7bdd77221 */ /* 0x000fc40000010000 */
[----:B------:R-:W-:Y:S02]  /*7c90*/  FADD.FTZ R178, R195, R178 ;  /* 0x000000b2c3b27221 */ /* 0x000fe40000010000 */
[----:B------:R-:W-:Y:S02]  /*7ca0*/  FADD.FTZ R215, R188, R215 ;  /* 0x000000d7bcd77221 */ /* 0x000fe40000010000 */
[----:B------:R-:W-:Y:S02]  /*7cb0*/  FADD.FTZ R178, R198, R178 ;  /* 0x000000b2c6b27221 */ /* 0x000fe40000010000 */
[----:B------:R-:W-:Y:S02]  /*7cc0*/  FADD.FTZ R2, R158, R215 ;  /* 0x000000d79e027221 */ /* 0x000fe40000010000 */
[----:B------:R-:W-:Y:S01]  /*7cd0*/  FADD.FTZ R3, R199, R178 ;  /* 0x000000b2c7037221 */ /* 0x000fe20000010000 */
[----:B------:R-:W-:Y:S02]  /*7ce0*/  WARPGROUP.DEPBAR.LE gsb0, 0x0 ;  /* 0x00008000000079c5 */ /* 0x000fe40000010000 */
[----:B------:R-:W-:-:S02]  /*7cf0*/  F2FP.F16.F32.PACK_AB R152, R156, R157 ;  /* 0x0000009d9c98723e */ /* 0x000fc400000000ff */
        /* <DEDUP_REMOVED lines=10> */
[----:B------:R-:W-:Y:S02]  /*7da0*/  F2FP.F16.F32.PACK_AB R154, R158, R188 ;  /* 0x000000bc9e9a723e */ /* 0x000fe400000000ff */
[----:B------:R-:W-:-:S04]  /*7db0*/  F2FP.F16.F32.PACK_AB R155, R199, R198 ;  /* 0x000000c6c79b723e */ /* 0x000fc800000000ff */
[----:B------:R-:W-:-:S13]  /*7dc0*/  WARPGROUP.ARRIVE ;  /* 0x00000000000079c5 */ /* 0x000fda0000000000 */
[----:B------:R-:W-:Y:S03]  /*7dd0*/  HGMMA.64x256x16.F32 R24, R152, gdesc[UR8].tnspB, R24, gsb0 ;  /* 0x43e0000898187df0 */ /* 0x000fe60008000818 */
[----:B------:R-:W-:Y:S02]  /*7de0*/  WARPGROUP.DEPBAR.LE gsb0, 0x0 ;  /* 0x00008000000079c5 */ /* 0x000fe40000010000 */
[----:B------:R-:W-:Y:S05]  /*7df0*/  @!P0 BRA `(.L_x_14916) ;  /* 0x0000000000048947 */ /* 0x000fea0003800000 */
[----:B------:R-:W-:Y:S01]  /*7e00*/  BPT.TRAP 0x1 ;  /* 0x000000040000795c */ /* 0x000fe20000300000 */
.L_x_14916:
[----:B------:R-:W-:Y:S01]  /*7e10*/  UIADD3 UR4, UR4, 0x32460, URZ ;  /* 0x0003246004047890 */ /* 0x000fe2000fffe03f */
[C---:B------:R-:W-:Y:S01]  /*7e20*/  ISETP.GT.AND P1, PT, R20.reuse, UR54, PT ;  /* 0x0000003614007c0c */ /* 0x040fe2000bf24270 */
[----:B------:R-:W-:Y:S01]  /*7e30*/  VIADD R20, R20, 0xffffffff ;  /* 0xffffffff14147836 */ /* 0x000fe20000000000 */
[----:B------:R-:W-:Y:S01]  /*7e40*/  MOV R207, R21 ;  /* 0x0000001500cf7202 */ /* 0x000fe20000000f00 */
[----:B------:R-:W-:Y:S01]  /*7e50*/  UPRMT UR4, UR55, 0x654, UR4 ;  /* 0x0000065437047896 */ /* 0x000fe20008000004 */
[----:B------:R-:W-:-:S08]  /*7e60*/  IMAD.MOV.U32 R208, RZ, RZ, R164 ;  /* 0x000000ffffd07224 */ /* 0x000fd000078e00a4 */
[----:B------:R-:W-:Y:S01]  /*7e70*/  SYNCS.ARRIVE.TRANS64.RED.A1T0 RZ, [UR4], RZ ;  /* 0x000000ffffff79a7 */ /* 0x000fe20008100404 */
[----:B------:R-:W-:Y:S05]  /*7e80*/  @P1 BRA `(.L_x_14917) ;  /* 0xffffffcc00cc1947 */ /* 0x000fea000383ffff */
.L_x_14906:
[----:B------:R-:W-:-:S13]  /*7e90*/  R2UR UR4, R205 ;  /* 0x00000000cd0472ca */ /* 0x000fda00000e0000 */
[----:B------:R-:W-:-:S13]  /*7ea0*/  ISETP.GE.AND P1, PT, R20, UR4, PT ;  /* 0x0000000414007c0c */ /* 0x000fda000bf26270 */
[----:B------:R-:W-:Y:S05]  /*7eb0*/  @!P1 BRA `(.L_x_14918) ;  /* 0x0000002800609947 */ /* 0x000fea0003800000 */
[----:B------:R-:W-:Y:S02]  /*7ec0*/  IMAD.MOV.U32 R202, RZ, RZ, R164 ;  /* 0x000000ffffca7224 */ /* 0x000fe400078e00a4 */
[----:B------:R-:W-:-:S07]  /*7ed0*/  IMAD.MOV.U32 R203, RZ, RZ, R21 ;  /* 0x000000ffffcb7224 */ /* 0x000fce00078e0015 */
.L_x_14929:
[----:B------:R-:W-:-:S04]  /*7ee0*/  UIADD3 UR38, UR38, 0x1, URZ ;  /* 0x0000000126267890 */ /* 0x000fc8000fffe03f */
[----:B------:R-:W-:-:S04]  /*7ef0*/  UISETP.NE.AND UP0, UPT, UR38, 0x2, UPT ;  /* 0x000000022600788c */ /* 0x000fc8000bf05270 */
[----:B------:R-:W-:Y:S02]  /*7f00*/  USEL UR4, URZ, 0x1, UP0 ;  /* 0x000000013f047887 */ /* 0x000fe40008000000 */
[----:B------:R-:W-:Y:S02]  /*7f10*/  USEL UR38, UR38, URZ, UP0 ;  /* 0x0000003f26267287 */ /* 0x000fe40008000000 */
[----:B------:R-:W-:Y:S01]  /*7f20*/  ULOP3.LUT UR39, UR39, UR4, URZ, 0x3c, !UPT ;  /* 0x0000000427277292 */ /* 0x000fe2000f8e3c3f */
[----:B0-----:R-:W-:Y:S11]  /*7f30*/  @!P0 BRA `(.L_x_14919) ;  /* 0x0000000000048947 */ /* 0x001ff60003800000 */
[----:B------:R-:W-:Y:S01]  /*7f40*/  BPT.TRAP 0x1 ;  /* 0x000000040000795c */ /* 0x000fe20000300000 */
.L_x_14919:
        /* <DEDUP_REMOVED lines=9> */
.L_x_14920:
[----:B-1----:R-:W-:Y:S05]  /*7fe0*/  @P1 BRA `(.L_x_14921) ;  /* 0x0000000000081947 */ /* 0x002fea0003800000 */
[----:B------:R-:W1:Y:S02]  /*7ff0*/  SYNCS.PHASECHK.TRANS64.TRYWAIT P1, [UR4+0x32430], R0 ;  /* 0x03243000ff0075a7 */ /* 0x000e640008020144 */
[----:B-1----:R-:W-:Y:S05]  /*8000*/  @!P1 BRA `(.L_x_14922) ;  /* 0x000000ec000c9947 */ /* 0x002fea0003800000 */
.L_x_14921:
        /* <DEDUP_REMOVED lines=31> */
.L_x_14923:
[----:B------:R2:W3:Y:S01]  /*8200*/  SYNCS.PHASECHK.TRANS64.TRYWAIT P1, [UR4+0x32450], R0 ;  /* 0x03245000ff0075a7 */ /* 0x0004e20008020144 */
[----:B------:R-:W-:Y:S05]  /*8210*/  @!P0 BRA `(.L_x_14924) ;  /* 0x0000000000048947 */ /* 0x000fea0003800000 */
[----:B------:R-:W-:Y:S01]  /*8220*/  BPT.TRAP 0x1 ;  /* 0x000000040000795c */ /* 0x000fe20000300000 */
.L_x_14924:
[----:B---3--:R-:W-:Y:S05]  /*8230*/  @P1 BRA `(.L_x_14925) ;  /* 0x0000000000081947 */ /* 0x008fea0003800000 */
[----:B------:R-:W3:Y:S02]  /*8240*/  SYNCS.PHASECHK.TRANS64.TRYWAIT P1, [UR4+0x32450], R0 ;  /* 0x03245000ff0075a7 */ /* 0x000ee40008020144 */
[----:B---3--:R-:W-:Y:S05]  /*8250*/  @!P1 BRA `(.L_x_14926) ;  /* 0x000000e800909947 */ /* 0x008fea0003800000 */
.L_x_14925:
[----:B------:R-:W-:Y:S01]  /*8260*/  R2UR UR48, R12 ;  /* 0x000000000c3072ca */ /* 0x000fe200000e0000 */
[----:B------:R-:W-:Y:S01]  /*8270*/  UIMAD UR5, UR38, 0xc00, UR60 ;  /* 0x00000c00260578a4 */ /* 0x000fe2000f8e023c */
[----:B------:R-:W-:Y:S01]  /*8280*/  R2UR UR49, R13 ;  /* 0x000000000d3172ca */ /* 0x000fe200000e0000 */
[----:B------:R-:W-:Y:S01]  /*8290*/  WARPGROUP.ARRIVE ;  /* 0x00000000000079c5 */ /* 0x000fe20000000000 */
[----:B------:R-:W-:Y:S01]  /*82a0*/  UMOV UR51, 0x40000040 ;  /* 0x4000004000337882 */ /* 0x000fe20000000000 */
[----:B------:R-:W-:-:S04]  /*82b0*/  UIADD3 UR10, UR5, 0x304, URZ ;  /* 0x00000304050a7890 */ /* 0x000fc8000fffe03f */
[----:B------:R-:W3:Y:S01]  /*82c0*/  S2R R209, SR_TID.X ;  /* 0x0000000000d17919 */ /* 0x000ee20000002100 */
        /* <DEDUP_REMOVED lines=23> */
[----:B---3--:R-:W-:-:S04]  /*8440*/  SHF.R.U32.HI R209, RZ, 0x7, R209 ;  /* 0x00000007ffd17819 */ /* 0x008fc800000116d1 */
[----:B012---:R-:W-:Y:S01]  /*8450*/  IADD3 R0, -R209, 0xb, RZ ;  /* 0x0000000bd1007810 */ /* 0x007fe20007ffe1ff */
        /* <DEDUP_REMOVED lines=69> */
.L_x_14927:
        /* <DEDUP_REMOVED lines=43> */
[----:B------:R-:W-:-:S05]  /*8b60*/  UMOV UR15, 0x40000040 ;  /* 0x40000040000f7882 */ /* 0x000fca0000000000 */
        /* <DEDUP_REMOVED lines=41> */
[----:B---3--:R-:W-:-:S05]  /*8e00*/  FMNMX.FTZ R21, R197, R21, !PT ;  /* 0x00000015c5157209 */ /* 0x008fca0007810000 */
        /* <DEDUP_REMOVED lines=11> */
[C---:B------:R-:W-:Y:S01]  /*8ec0*/  FADD.FTZ R208, -R21.reuse, R203 ;  /* 0x000000cb15d07221 */ /* 0x040fe20000010100 */
[----:B------:R-:W-:-:S03]  /*8ed0*/  FMUL.FTZ R154, R21, UR5 ;  /* 0x00000005159a7c20 */ /* 0x000fc60008410000 */
[----:B------:R-:W-:Y:S01]  /*8ee0*/  FMUL.FTZ R208, R208, UR5 ;  /* 0x00000005d0d07c20 */ /* 0x000fe20008410000 */
[--C-:B------:R-:W-:Y:S01]  /*8ef0*/  FFMA.FTZ R152, R152, UR5, -R154.reuse ;  /* 0x0000000598987c23 */ /* 0x100fe2000801089a */
[--C-:B------:R-:W-:Y:S01]  /*8f00*/  FFMA.FTZ R153, R153, UR5, -R154.reuse ;  /* 0x0000000599997c23 */ /* 0x100fe2000801089a */
[--C-:B------:R-:W-:Y:S01]  /*8f10*/  FFMA.FTZ R203, R157, UR5, -R154.reuse ;  /* 0x000000059dcb7c23 */ /* 0x100fe2000801089a */
[--C-:B------:R-:W-:Y:S01]  /*8f20*/  FFMA.FTZ R157, R164, UR5, -R154.reuse ;  /* 0x00000005a49d7c23 */ /* 0x100fe2000801089a */
[----:B-1----:R-:W-:Y:S01]  /*8f30*/  FMNMX.FTZ R164, R193, R202, !PT ;  /* 0x000000cac1a47209 */ /* 0x002fe20007810000 */
        /* <DEDUP_REMOVED lines=22> */
[----:B--2---:R-:W-:Y:S01]  /*90a0*/  FMNMX.FTZ R164, R155, R164, !PT ;  /* 0x000000a49ba47209 */ /* 0x004fe20007810000 */
[----:B------:R2:W4:Y:S01]  /*90b0*/  MUFU.EX2 R154, R153 ;  /* 0x00000099009a7308 */ /* 0x0005220000000800 */
[----:B-1----:R-:W-:Y:S01]  /*90c0*/  FMUL.FTZ R24, R24, R208 ;  /* 0x000000d018187220 */ /* 0x002fe20000410000 */
[----:B---3--:R-:W-:Y:S01]  /*90d0*/  FFMA.FTZ R2, R208, R2, R152 ;  /* 0x00000002d0027223 */ /* 0x008fe20000010098 */
[----:B------:R-:W-:Y:S01]  /*90e0*/  FMNMX.FTZ R164, R158, R164, !PT ;  /* 0x000000a49ea47209 */ /* 0x000fe20007810000 */
[-C--:B------:R-:W-:Y:S01]  /*90f0*/  FMUL.FTZ R25, R25, R208.reuse ;  /* 0x000000d019197220 */ /* 0x080fe20000410000 */
[-C--:B------:R-:W-:Y:S01]  /*9100*/  FMUL.FTZ R28, R28, R208.reuse ;  /* 0x000000d01c1c7220 */ /* 0x080fe20000410000 */
[----:B------:R-:W-:Y:S01]  /*9110*/  FMUL.FTZ R29, R29, R208 ;  /* 0x000000d01d1d7220 */ /* 0x000fe20000410000 */
[----:B------:R-:W-:Y:S01]  /*9120*/  FMNMX.FTZ R164, R159, R164, !PT ;  /* 0x000000a49fa47209 */ /* 0x000fe20007810000 */
[----:B------:R-:W-:Y:S01]  /*9130*/  MUFU.EX2 R203, R203 ;  /* 0x000000cb00cb7308 */ /* 0x000fe20000000800 */
[----:B--2---:R-:W-:Y:S01]  /*9140*/  FMUL.FTZ R153, R171, UR10 ;  /* 0x0000000aab997c20 */ /* 0x004fe20008410000 */
[----:B------:R-:W-:Y:S01]  /*9150*/  FMUL.FTZ R171, R174, UR10 ;  /* 0x0000000aaeab7c20 */ /* 0x000fe20008410000 */
[----:B------:R-:W-:Y:S01]  /*9160*/  FMNMX.FTZ R164, R162, R164, !PT ;  /* 0x000000a4a2a47209 */ /* 0x000fe20007810000 */
[----:B------:R-:W-:Y:S01]  /*9170*/  FMUL.FTZ R174, R178, UR10 ;  /* 0x0000000ab2ae7c20 */ /* 0x000fe20008410000 */
[----:B------:R-:W-:Y:S01]  /*9180*/  FMUL.FTZ R178, R182, UR10 ;  /* 0x0000000ab6b27c20 */ /* 0x000fe20008410000 */
[----:B------:R-:W-:Y:S01]  /*9190*/  FMUL.FTZ R182, R186, UR10 ;  /* 0x0000000abab67c20 */ /* 0x000fe20008410000 */
[----:B------:R-:W-:Y:S01]  /*91a0*/  FMNMX.FTZ R164, R163, R164, !PT ;  /* 0x000000a4a3a47209 */ /* 0x000fe20007810000 */
[----:B------:R-:W1:Y:S01]  /*91b0*/  MUFU.TANH R153, R153 ;  /* 0x0000009900997308 */ /* 0x000e620000002400 */
[C---:B----4-:R-:W-:Y:S01]  /*91c0*/  FADD.FTZ R2, R154.reuse, R2 ;  /* 0x000000029a027221 */ /* 0x050fe20000010000 */
[----:B------:R-:W-:Y:S01]  /*91d0*/  F2FP.F16.F32.PACK_AB R152, R154, R152 ;  /* 0x000000989a98723e */ /* 0x000fe200000000ff */
[----:B------:R-:W-:Y:S01]  /*91e0*/  FMUL.FTZ R186, R190, UR10 ;  /* 0x0000000abeba7c20 */ /* 0x000fe20008410000 */
[----:B------:R-:W-:Y:S01]  /*91f0*/  FMNMX.FTZ R164, R166, R164, !PT ;  /* 0x000000a4a6a47209 */ /* 0x000fe20007810000 */
[----:B------:R-:W-:Y:S01]  /*9200*/  FMUL.FTZ R190, R194, UR10 ;  /* 0x0000000ac2be7c20 */ /* 0x000fe20008410000 */
[----:B------:R-:W-:Y:S01]  /*9210*/  FMUL.FTZ R194, R198, UR10 ;  /* 0x0000000ac6c27c20 */ /* 0x000fe20008410000 */
[----:B------:R-:W-:Y:S01]  /*9220*/  FMUL.FTZ R32, R32, R208 ;  /* 0x000000d020207220 */ /* 0x000fe20000410000 */
[----:B------:R2:W3:Y:S01]  /*9230*/  MUFU.EX2 R154, R156 ;  /* 0x0000009c009a7308 */ /* 0x0004e20000000800 */
[----:B------:R-:W-:Y:S01]  /*9240*/  FMNMX.FTZ R164, R167, R164, !PT ;  /* 0x000000a4a7a47209 */ /* 0x000fe20007810000 */
[-C--:B------:R-:W-:Y:S01]  /*9250*/  FMUL.FTZ R33, R33, R208.reuse ;  /* 0x000000d021217220 */ /* 0x080fe20000410000 */
[-C--:B------:R-:W-:Y:S01]  /*9260*/  FMUL.FTZ R36, R36, R208.reuse ;  /* 0x000000d024247220 */ /* 0x080fe20000410000 */
[----:B------:R-:W-:Y:S01]  /*9270*/  FMUL.FTZ R37, R37, R208 ;  /* 0x000000d025257220 */ /* 0x000fe20000410000 */
[----:B------:R-:W-:Y:S01]  /*9280*/  FMNMX.FTZ R164, R170, R164, !PT ;  /* 0x000000a4aaa47209 */ /* 0x000fe20007810000 */
[-C--:B------:R-:W-:Y:S01]  /*9290*/  FMUL.FTZ R40, R40, R208.reuse ;  /* 0x000000d028287220 */ /* 0x080fe20000410000 */
[----:B------:R-:W-:Y:S01]  /*92a0*/  FMUL.FTZ R41, R41, R208 ;  /* 0x000000d029297220 */ /* 0x000fe20000410000 */
[----:B------:R-:W4:Y:S01]  /*92b0*/  MUFU.TANH R171, R171 ;  /* 0x000000ab00ab7308 */ /* 0x000f220000002400 */
[----:B--2---:R-:W-:Y:S01]  /*92c0*/  FMUL.FTZ R156, R175, UR10 ;  /* 0x0000000aaf9c7c20 */ /* 0x004fe20008410000 */
[----:B------:R-:W-:Y:S01]  /*92d0*/  FMUL.FTZ R175, R179, UR10 ;  /* 0x0000000ab3af7c20 */ /* 0x000fe20008410000 */
[----:B-1----:R-:W-:Y:S01]  /*92e0*/  FMNMX.FTZ R164, R153, R164, !PT ;  /* 0x000000a499a47209 */ /* 0x002fe20007810000 */
[----:B------:R-:W-:Y:S01]  /*92f0*/  FMUL.FTZ R179, R183, UR10 ;  /* 0x0000000ab7b37c20 */ /* 0x000fe20008410000 */
[----:B------:R-:W-:Y:S01]  /*9300*/  FMUL.FTZ R183, R187, UR10 ;  /* 0x0000000abbb77c20 */ /* 0x000fe20008410000 */
[----:B------:R-:W-:Y:S01]  /*9310*/  FMUL.FTZ R187, R191, UR10 ;  /* 0x0000000abfbb7c20 */ /* 0x000fe20008410000 */
[----:B------:R-:W-:Y:S01]  /*9320*/  FMUL.FTZ R191, R195, UR10 ;  /* 0x0000000ac3bf7c20 */ /* 0x000fe20008410000 */
[----:B------:R-:W1:Y:S01]  /*9330*/  MUFU.TANH R156, R156 ;  /* 0x0000009c009c7308 */ /* 0x000e620000002400 */
[----:B------:R-:W-:Y:S01]  /*9340*/  FMUL.FTZ R195, R199, UR10 ;  /* 0x0000000ac7c37c20 */ /* 0x000fe20008410000 */
[----:B------:R-:W-:Y:S01]  /*9350*/  UIADD3 UR10, UR4, 0x32440, URZ ;  /* 0x00032440040a7890 */ /* 0x000fe2000fffe03f */
[----:B---3--:R-:W-:Y:S01]  /*9360*/  FADD.FTZ R2, R154, R2 ;  /* 0x000000029a027221 */ /* 0x008fe20000010000 */
[C---:B------:R-:W-:Y:S01]  /*9370*/  F2FP.F16.F32.PACK_AB R154, R203.reuse, R154 ;  /* 0x0000009acb9a723e */ /* 0x040fe200000000ff */
[----:B------:R-:W-:Y:S01]  /*9380*/  FMUL.FTZ R44, R44, R208 ;  /* 0x000000d02c2c7220 */ /* 0x000fe20000410000 */
[----:B------:R-:W-:Y:S01]  /*9390*/  UPRMT UR11, UR6, 0x654, UR10 ;  /* 0x00000654060b7896 */ /* 0x000fe2000800000a */
[----:B------:R-:W-:Y:S01]  /*93a0*/  FADD.FTZ R2, R203, R2 ;  /* 0x00000002cb027221 */ /* 0x000fe20000010000 */
[----:B------:R-:W2:Y:S01]  /*93b0*/  MUFU.TANH R174, R174 ;  /* 0x000000ae00ae7308 */ /* 0x000ea20000002400 */
[----:B----4-:R-:W-:Y:S01]  /*93c0*/  FMNMX.FTZ R164, R171, R164, !PT ;  /* 0x000000a4aba47209 */ /* 0x010fe20007810000 */
[-C--:B------:R-:W-:Y:S01]  /*93d0*/  FMUL.FTZ R45, R45, R208.reuse ;  /* 0x000000d02d2d7220 */ /* 0x080fe20000410000 */
[-C--:B------:R-:W-:Y:S01]  /*93e0*/  FMUL.FTZ R48, R48, R208.reuse ;  /* 0x000000d030307220 */ /* 0x080fe20000410000 */
[-C--:B------:R-:W-:Y:S01]  /*93f0*/  FMUL.FTZ R49, R49, R208.reuse ;  /* 0x000000d031317220 */ /* 0x080fe20000410000 */
[-C--:B------:R-:W-:Y:S01]  /*9400*/  FMUL.FTZ R52, R52, R208.reuse ;  /* 0x000000d034347220 */ /* 0x080fe20000410000 */
[----:B------:R-:W-:Y:S01]  /*9410*/  FMUL.FTZ R53, R53, R208 ;  /* 0x000000d035357220 */ /* 0x000fe20000410000 */
[----:B------:R-:W-:Y:S01]  /*9420*/  SYNCS.ARRIVE.TRANS64.RED.A1T0 RZ, [UR11], RZ ;  /* 0x000000ffffff79a7 */ /* 0x000fe2000810040b */
        /* <DEDUP_REMOVED lines=66> */
[----:B------:R-:W-:Y:S01]  /*9850*/  UIMAD UR10, UR38, 0xc00, UR7 ;  /* 0x00000c00260a78a4 */ /* 0x000fe2000f8e0207 */
[----:B------:R-:W-:-:S03]  /*9860*/  UMOV UR11, 0x40000040 ;  /* 0x40000040000b7882 */ /* 0x000fc60000000000 */
[----:B------:R-:W-:Y:S02]  /*9870*/  UIADD3 UR14, UR10, 0x80, URZ ;  /* 0x000000800a0e7890 */ /* 0x000fe4000fffe03f */
[----:B------:R-:W3:Y:S01]  /*9880*/  MUFU.TANH R194, R194 ;  /* 0x000000c200c27308 */ /* 0x000ee20000002400 */
[----:B-1----:R-:W-:-:S07]  /*9890*/  FMNMX.FTZ R164, R190, R164, !PT ;  /* 0x000000a4bea47209 */ /* 0x002fce0007810000 */
[----:B------:R-:W1:Y:S01]  /*98a0*/  MUFU.TANH R195, R195 ;  /* 0x000000c300c37308 */ /* 0x000e620000002400 */
[----:B--2---:R-:W-:-:S07]  /*98b0*/  FMNMX.FTZ R164, R191, R164, !PT ;  /* 0x000000a4bfa47209 */ /* 0x004fce0007810000 */
[----:B------:R-:W-:Y:S01]  /*98c0*/  MUFU.EX2 R161, R161 ;  /* 0x000000a100a17308 */ /* 0x000fe20000000800 */
[----:B---3--:R-:W-:-:S07]  /*98d0*/  FMNMX.FTZ R164, R194, R164, !PT ;  /* 0x000000a4c2a47209 */ /* 0x008fce0007810000 */
[----:B------:R-:W-:Y:S01]  /*98e0*/  MUFU.EX2 R157, R157 ;  /* 0x0000009d009d7308 */ /* 0x000fe20000000800 */
[----:B-1----:R-:W-:-:S05]  /*98f0*/  FMNMX.FTZ R164, R195, R164, !PT ;  /* 0x000000a4c3a47209 */ /* 0x002fca0007810000 */
[----:B------:R-:W1:Y:S02]  /*9900*/  SHFL.BFLY PT, R198, R164, 0x2, 0x1f ;  /* 0x0c401f00a4c67f89 */ /* 0x000e6400000e0000 */
[----:B------:R-:W-:Y:S08]  /*9910*/  MUFU.EX2 R169, R169 ;  /* 0x000000a900a97308 */ /* 0x000ff00000000800 */
[----:B------:R-:W-:Y:S08]  /*9920*/  MUFU.EX2 R173, R173 ;  /* 0x000000ad00ad7308 */ /* 0x000ff00000000800 */
[----:B------:R-:W-:Y:S01]  /*9930*/  MUFU.EX2 R177, R177 ;  /* 0x000000b100b17308 */ /* 0x000fe20000000800 */
[----:B-1----:R-:W-:-:S07]  /*9940*/  FMNMX.FTZ R164, R164, R198, !PT ;  /* 0x000000c6a4a47209 */ /* 0x002fce0007810000 */
[----:B------:R-:W-:Y:S01]  /*9950*/  MUFU.EX2 R181, R181 ;  /* 0x000000b500b57308 */ /* 0x000fe20000000800 */
[----:B------:R-:W1:Y:S07]  /*9960*/  SHFL.BFLY PT, R198, R164, 0x1, 0x1f ;  /* 0x0c201f00a4c67f89 */ /* 0x000e6e00000e0000 */
[----:B------:R-:W-:Y:S08]  /*9970*/  MUFU.EX2 R185, R185 ;  /* 0x000000b900b97308 */ /* 0x000ff00000000800 */
[----:B------:R-:W-:Y:S08]  /*9980*/  MUFU.EX2 R189, R189 ;  /* 0x000000bd00bd7308 */ /* 0x000ff00000000800 */
[----:B------:R-:W-:Y:S01]  /*9990*/  MUFU.EX2 R207, R207 ;  /* 0x000000cf00cf7308 */ /* 0x000fe20000000800 */
[----:B-1----:R-:W-:-:S05]  /*99a0*/  FMNMX.FTZ R164, R164, R198, !PT ;  /* 0x000000c6a4a47209 */ /* 0x002fca0007810000 */
        /* <DEDUP_REMOVED lines=8> */
[----:B------:R-:W-:Y:S01]  /*9a30*/  FFMA.FTZ R203, R156, UR5, -R198 ;  /* 0x000000059ccb7c23 */ /* 0x000fe200080108c6 */
[----:B------:R-:W1:Y:S01]  /*9a40*/  MUFU.EX2 R199, R199 ;  /* 0x000000c700c77308 */ /* 0x000e620000000800 */
[----:B------:R-:W-:-:S02]  /*9a50*/  VIADD R156, R209, 0x8 ;  /* 0x00000008d19c7836 */ /* 0x000fc40000000000 */
[--C-:B------:R-:W-:Y:S01]  /*9a60*/  FFMA.FTZ R158, R158, UR5, -R198.reuse ;  /* 0x000000059e9e7c23 */ /* 0x100fe200080108c6 */
[--C-:B------:R-:W-:Y:S01]  /*9a70*/  FFMA.FTZ R159, R159, UR5, -R198.reuse ;  /* 0x000000059f9f7c23 */ /* 0x100fe200080108c6 */
[--C-:B------:R-:W-:Y:S01]  /*9a80*/  FFMA.FTZ R167, R167, UR5, -R198.reuse ;  /* 0x00000005a7a77c23 */ /* 0x100fe200080108c6 */
[--C-:B------:R-:W-:Y:S01]  /*9a90*/  FFMA.FTZ R162, R162, UR5, -R198.reuse ;  /* 0x00000005a2a27c23 */ /* 0x100fe200080108c6 */
[----:B------:R2:W-:Y:S01]  /*9aa0*/  BAR.SYNC.DEFER_BLOCKING R156, 0x100 ;  /* 0x0004009c0000751d */ /* 0x0005e20000010000 */
        /* <DEDUP_REMOVED lines=10> */
[-C--:B-1----:R-:W-:Y:S01]  /*9b50*/  FMUL.FTZ R26, R26, R199.reuse ;  /* 0x000000c71a1a7220 */ /* 0x082fe20000410000 */
        /* <DEDUP_REMOVED lines=11> */
[----:B---3--:R-:W-:Y:S01]  /*9c10*/  FFMA.FTZ R193, R199, R3, R153 ;  /* 0x00000003c7c17223 */ /* 0x008fe20000010099 */
[-C--:B------:R-:W-:Y:S01]  /*9c20*/  FMUL.FTZ R47, R47, R199.reuse ;  /* 0x000000c72f2f7220 */ /* 0x080fe20000410000 */
[----:B------:R-:W-:Y:S01]  /*9c30*/  MUFU.EX2 R3, R159 ;  /* 0x0000009f00037308 */ /* 0x000fe20000000800 */
[-C--:B------:R-:W-:Y:S01]  /*9c40*/  FMUL.FTZ R50, R50, R199.reuse ;  /* 0x000000c732327220 */ /* 0x080fe20000410000 */
[-C--:B------:R-:W-:Y:S01]  /*9c50*/  FMUL.FTZ R51, R51, R199.reuse ;  /* 0x000000c733337220 */ /* 0x080fe20000410000 */
[-C--:B------:R-:W-:Y:S01]  /*9c60*/  FMUL.FTZ R54, R54, R199.reuse ;  /* 0x000000c736367220 */ /* 0x080fe20000410000 */
[-C--:B------:R-:W-:Y:S01]  /*9c70*/  FMUL.FTZ R55, R55, R199.reuse ;  /* 0x000000c737377220 */ /* 0x080fe20000410000 */
[----:B------:R-:W-:Y:S01]  /*9c80*/  FMUL.FTZ R58, R58, R199 ;  /* 0x000000c73a3a7220 */ /* 0x000fe20000410000 */
[C---:B-1----:R-:W-:Y:S01]  /*9c90*/  FADD.FTZ R193, R155.reuse, R193 ;  /* 0x000000c19bc17221 */ /* 0x042fe20000010000 */
[----:B------:R-:W-:Y:S01]  /*9ca0*/  F2FP.F16.F32.PACK_AB R153, R155, R153 ;  /* 0x000000999b99723e */ /* 0x000fe200000000ff */
        /* <DEDUP_REMOVED lines=49> */
[----:B------:R-:W-:Y:S01]  /*9fc0*/  F2FP.F16.F32.PACK_AB R155, R3, R155 ;  /* 0x0000009b039b723e */ /* 0x000fe200000000ff */
[----:B--2---:R-:W1:Y:S01]  /*9fd0*/  MUFU.EX2 R156, R160 ;  /* 0x000000a0009c7308 */ /* 0x004e620000000800 */
[--C-:B------:R-:W-:Y:S01]  /*9fe0*/  FFMA.FTZ R186, R186, UR5, -R198.reuse ;  /* 0x00000005baba7c23 */ /* 0x100fe200080108c6 */
[--C-:B------:R-:W-:Y:S01]  /*9ff0*/  FFMA.FTZ R187, R187, UR5, -R198.reuse ;  /* 0x00000005bbbb7c23 */ /* 0x100fe200080108c6 */
[----:B------:R-:W-:Y:S01]  /*a000*/  WARPGROUP.ARRIVE ;  /* 0x00000000000079c5 */ /* 0x000fe20000000000 */
[--C-:B------:R-:W-:Y:S01]  /*a010*/  FFMA.FTZ R190, R190, UR5, -R198.reuse ;  /* 0x00000005bebe7c23 */ /* 0x100fe200080108c6 */
[--C-:B------:R-:W-:Y:S01]  /*a020*/  FFMA.FTZ R191, R191, UR5, -R198.reuse ;  /* 0x00000005bfbf7c23 */ /* 0x100fe200080108c6 */
[--C-:B------:R-:W-:Y:S01]  /*a030*/  FFMA.FTZ R194, R194, UR5, -R198.reuse ;  /* 0x00000005c2c27c23 */ /* 0x100fe200080108c6 */
[----:B------:R-:W-:Y:S01]  /*a040*/  FFMA.FTZ R195, R195, UR5, -R198 ;  /* 0x00000005c3c37c23 */ /* 0x000fe200080108c6 */
[----:B------:R-:W2:Y:S01]  /*a050*/  MUFU.EX2 R158, R165 ;  /* 0x000000a5009e7308 */ /* 0x000ea20000000800 */
[----:B------:R-:W-:Y:S01]  /*a060*/  HGMMA.64x256x16.F32 R24, R152, gdesc[UR8].tnspB, R24, gsb0 ;  /* 0x43e0000898187df0 */ /* 0x000fe20008000818 */
[----:B------:R-:W-:Y:S01]  /*a070*/  UMOV UR11, 0x40000040 ;  /* 0x40000040000b7882 */ /* 0x000fe20000000000 */
[----:B------:R-:W-:-:S05]  /*a080*/  FADD.FTZ R193, R3, R193 ;  /* 0x000000c103c17221 */ /* 0x000fca0000010000 */
[----:B------:R-:W3:Y:S01]  /*a090*/  MUFU.EX2 R165, R162 ;  /* 0x000000a200a57308 */ /* 0x000ee20000000800 */
[----:B-1----:R-:W-:Y:S01]  /*a0a0*/  FADD.FTZ R2, R156, R2 ;  /* 0x000000029c027221 */ /* 0x002fe20000010000 */
[----:B------:R-:W-:-:S03]  /*a0b0*/  F2FP.F16.F32.PACK_AB R156, R161, R156 ;  /* 0x0000009ca19c723e */ /* 0x000fc600000000ff */
[----:B------:R-:W-:-:S03]  /*a0c0*/  FADD.FTZ R2, R161, R2 ;  /* 0x00000002a1027221 */ /* 0x000fc60000010000 */
[----:B------:R-:W1:Y:S01]  /*a0d0*/  MUFU.EX2 R198, R163 ;  /* 0x000000a300c67308 */ /* 0x000e620000000800 */
[----:B------:R-:W-:-:S04]  /*a0e0*/  FADD.FTZ R2, R157, R2 ;  /* 0x000000029d027221 */ /* 0x000fc80000010000 */
[C---:B--2---:R-:W-:Y:S01]  /*a0f0*/  FADD.FTZ R2, R158.reuse, R2 ;  /* 0x000000029e027221 */ /* 0x044fe20000010000 */
[----:B------:R-:W-:Y:S02]  /*a100*/  F2FP.F16.F32.PACK_AB R158, R158, R157 ;  /* 0x0000009d9e9e723e */ /* 0x000fe400000000ff */
[----:B------:R-:W2:Y:S01]  /*a110*/  MUFU.EX2 R202, R202 ;  /* 0x000000ca00ca7308 */ /* 0x000ea20000000800 */
[----:B---3--:R-:W-:-:S07]  /*a120*/  FADD.FTZ R193, R165, R193 ;  /* 0x000000c1a5c17221 */ /* 0x008fce0000010000 */
[----:B------:R-:W3:Y:S01]  /*a130*/  MUFU.EX2 R167, R167 ;  /* 0x000000a700a77308 */ /* 0x000ee20000000800 */
[C---:B-1----:R-:W-:Y:S01]  /*a140*/  F2FP.F16.F32.PACK_AB R157, R198.reuse, R165 ;  /* 0x000000a5c69d723e */ /* 0x042fe200000000ff */
[----:B------:R-:W-:-:S06]  /*a150*/  FADD.FTZ R193, R198, R193 ;  /* 0x000000c1c6c17221 */ /* 0x000fcc0000010000 */
[----:B------:R-:W1:Y:S01]  /*a160*/  MUFU.EX2 R160, R168 ;  /* 0x000000a800a07308 */ /* 0x000e620000000800 */
[----:B--2---:R-:W-:-:S07]  /*a170*/  FADD.FTZ R193, R202, R193 ;  /* 0x000000c1cac17221 */ /* 0x004fce0000010000 */
[----:B------:R-:W2:Y:S01]  /*a180*/  MUFU.EX2 R162, R172 ;  /* 0x000000ac00a27308 */ /* 0x000ea20000000800 */
[C---:B---3--:R-:W-:Y:S01]  /*a190*/  F2FP.F16.F32.PACK_AB R159, R167.reuse, R202 ;  /* 0x000000caa79f723e */ /* 0x048fe200000000ff */
[----:B------:R-:W-:-:S06]  /*a1a0*/  FADD.FTZ R193, R167, R193 ;  /* 0x000000c1a7c17221 */ /* 0x000fcc0000010000 */
[----:B------:R-:W3:Y:S01]  /*a1b0*/  MUFU.EX2 R170, R170 ;  /* 0x000000aa00aa7308 */ /* 0x000ee20000000800 */
[----:B-1----:R-:W-:Y:S01]  /*a1c0*/  FADD.FTZ R2, R160, R2 ;  /* 0x00000002a0027221 */ /* 0x002fe20000010000 */
[----:B------:R-:W-:-:S03]  /*a1d0*/  F2FP.F16.F32.PACK_AB R160, R169, R160 ;  /* 0x000000a0a9a0723e */ /* 0x000fc600000000ff */
[----:B------:R-:W-:-:S03]  /*a1e0*/  FADD.FTZ R2, R169, R2 ;  /* 0x00000002a9027221 */ /* 0x000fc60000010000 */
[----:B------:R-:W1:Y:S01]  /*a1f0*/  MUFU.EX2 R166, R166 ;  /* 0x000000a600a67308 */ /* 0x000e620000000800 */
[----:B--2---:R-:W-:Y:S01]  /*a200*/  FADD.FTZ R2, R162, R2 ;  /* 0x00000002a2027221 */ /* 0x004fe20000010000 */
[----:B------:R-:W-:-:S03]  /*a210*/  F2FP.F16.F32.PACK_AB R162, R173, R162 ;  /* 0x000000a2ada2723e */ /* 0x000fc600000000ff */
[----:B------:R-:W-:-:S03]  /*a220*/  FADD.FTZ R2, R173, R2 ;  /* 0x00000002ad027221 */ /* 0x000fc60000010000 */
        /* <DEDUP_REMOVED lines=11> */
[----:B-1----:R-:W-:-:S07]  /*a2e0*/  FADD.FTZ R193, R174, R193 ;  /* 0x000000c1aec17221 */ /* 0x002fce0000010000 */
[----:B------:R-:W1:Y:S01]  /*a2f0*/  MUFU.EX2 R179, R179 ;  /* 0x000000b300b37308 */ /* 0x000e620000000800 */
[----:B--2---:R-:W-:-:S07]  /*a300*/  FADD.FTZ R193, R175, R193 ;  /* 0x000000c1afc17221 */ /* 0x004fce0000010000 */
[----:B------:R-:W-:Y:S01]  /*a310*/  MUFU.EX2 R182, R182 ;  /* 0x000000b600b67308 */ /* 0x000fe20000000800 */
[----:B---3--:R-:W-:-:S07]  /*a320*/  FADD.FTZ R193, R178, R193 ;  /* 0x000000c1b2c17221 */ /* 0x008fce0000010000 */
[----:B------:R-:W-:Y:S01]  /*a330*/  MUFU.EX2 R183, R183 ;  /* 0x000000b700b77308 */ /* 0x000fe20000000800 */
[----:B-1----:R-:W-:-:S07]  /*a340*/  FADD.FTZ R193, R179, R193 ;  /* 0x000000c1b3c17221 */ /* 0x002fce0000010000 */
        /* <DEDUP_REMOVED lines=10> */
[----:B------:R-:W-:Y:S01]  /*a3f0*/  F2FP.F16.F32.PACK_AB R155, R179, R178 ;  /* 0x000000b2b39b723e */ /* 0x000fe200000000ff */
[----:B------:R-:W-:Y:S01]  /*a400*/  HGMMA.64x256x16.F32 R24, R156, gdesc[UR12].tnspB, R24, gsb0 ;  /* 0x43e0000c9c187df0 */ /* 0x000fe20008000818 */
[----:B------:R-:W-:Y:S01]  /*a410*/  UIADD3 UR14, UR10, 0x100, URZ ;  /* 0x000001000a0e7890 */ /* 0x000fe2000fffe03f */
[----:B------:R-:W-:Y:S02]  /*a420*/  UMOV UR15, 0x40000040 ;  /* 0x40000040000f7882 */ /* 0x000fe40000000000 */
[----:B------:R-:W2:Y:S01]  /*a430*/  MUFU.EX2 R154, R180 ;  /* 0x000000b4009a7308 */ /* 0x000ea20000000800 */
[----:B-1----:R-:W-:Y:S01]  /*a440*/  FADD.FTZ R2, R152, R2 ;  /* 0x0000000298027221 */ /* 0x002fe20000010000 */
[----:B------:R-:W-:-:S03]  /*a450*/  F2FP.F16.F32.PACK_AB R152, R177, R152 ;  /* 0x00000098b198723e */ /* 0x000fc600000000ff */
[----:B------:R-:W-:-:S04]  /*a460*/  FADD.FTZ R2, R177, R2 ;  /* 0x00000002b1027221 */ /* 0x000fc80000010000 */
[----:B--2---:R-:W-:Y:S01]  /*a470*/  FADD.FTZ R2, R154, R2 ;  /* 0x000000029a027221 */ /* 0x004fe20000010000 */
[----:B------:R-:W-:-:S03]  /*a480*/  F2FP.F16.F32.PACK_AB R154, R181, R154 ;  /* 0x0000009ab59a723e */ /* 0x000fc600000000ff */
[----:B------:R-:W-:Y:S01]  /*a490*/  FADD.FTZ R2, R181, R2 ;  /* 0x00000002b5027221 */ /* 0x000fe20000010000 */
[----:B------:R-:W-:Y:S02]  /*a4a0*/  WARPGROUP.DEPBAR.LE gsb0, 0x0 ;  /* 0x00008000000079c5 */ /* 0x000fe40000010000 */
[----:B------:R-:W-:-:S08]  /*a4b0*/  WARPGROUP.ARRIVE ;  /* 0x00000000000079c5 */ /* 0x000fd00000000000 */
        /* <DEDUP_REMOVED lines=11> */
[----:B------:R-:W1:Y:S01]  /*a570*/  MUFU.EX2 R152, R184 ;  /* 0x000000b800987308 */ /* 0x000e620000000800 */
[----:B------:R-:W-:Y:S01]  /*a580*/  F2FP.F16.F32.PACK_AB R153, R183, R182 ;  /* 0x000000b6b799723e */ /* 0x000fe200000000ff */
[----:B------:R-:W-:Y:S01]  /*a590*/  FADD.FTZ R182, R182, R193 ;  /* 0x000000c1b6b67221 */ /* 0x000fe20000010000 */
[----:B------:R-:W-:-:S03]  /*a5a0*/  F2FP.F16.F32.PACK_AB R155, R187, R186 ;  /* 0x000000babb9b723e */ /* 0x000fc600000000ff */
[----:B------:R-:W-:Y:S02]  /*a5b0*/  FADD.FTZ R183, R183, R182 ;  /* 0x000000b6b7b77221 */ /* 0x000fe40000010000 */
[----:B------:R-:W2:Y:S02]  /*a5c0*/  MUFU.EX2 R154, R188 ;  /* 0x000000bc009a7308 */ /* 0x000ea40000000800 */
[----:B------:R-:W-:-:S04]  /*a5d0*/  FADD.FTZ R186, R186, R183 ;  /* 0x000000b7baba7221 */ /* 0x000fc80000010000 */
[----:B------:R-:W-:Y:S01]  /*a5e0*/  FADD.FTZ R187, R187, R186 ;  /* 0x000000babbbb7221 */ /* 0x000fe20000010000 */
[----:B-1----:R-:W-:Y:S01]  /*a5f0*/  FADD.FTZ R2, R152, R2 ;  /* 0x0000000298027221 */ /* 0x002fe20000010000 */
[----:B------:R-:W-:-:S03]  /*a600*/  F2FP.F16.F32.PACK_AB R152, R185, R152 ;  /* 0x00000098b998723e */ /* 0x000fc600000000ff */
[----:B------:R-:W-:-:S04]  /*a610*/  FADD.FTZ R2, R185, R2 ;  /* 0x00000002b9027221 */ /* 0x000fc80000010000 */
[----:B--2---:R-:W-:Y:S01]  /*a620*/  FADD.FTZ R2, R154, R2 ;  /* 0x000000029a027221 */ /* 0x004fe20000010000 */
[----:B------:R-:W-:-:S03]  /*a630*/  F2FP.F16.F32.PACK_AB R154, R189, R154 ;  /* 0x0000009abd9a723e */ /* 0x000fc600000000ff */
[----:B------:R-:W-:Y:S01]  /*a640*/  FADD.FTZ R2, R189, R2 ;  /* 0x00000002bd027221 */ /* 0x000fe20000010000 */
[----:B------:R-:W-:-:S06]  /*a650*/  WARPGROUP.ARRIVE ;  /* 0x00000000000079c5 */ /* 0x000fcc0000000000 */
[----:B------:R-:W-:Y:S03]  /*a660*/  HGMMA.64x256x16.F32 R24, R152, gdesc[UR12].tnspB, R24, gsb0 ;  /* 0x43e0000c98187df0 */ /* 0x000fe60008000818 */
        /* <DEDUP_REMOVED lines=18> */
[----:B------:R-:W-:Y:S05]  /*a790*/  @!P0 BRA `(.L_x_14928) ;  /* 0x0000000000048947 */ /* 0x000fea0003800000 */
[----:B------:R-:W-:Y:S01]  /*a7a0*/  BPT.TRAP 0x1 ;  /* 0x000000040000795c */ /* 0x000fe20000300000 */
.L_x_14928:
[----:B------:R-:W-:Y:S01]  /*a7b0*/  R2UR UR10, R205 ;  /* 0x00000000cd0a72ca */ /* 0x000fe200000e0000 */
[----:B------:R-:W-:Y:S01]  /*a7c0*/  UIADD3 UR4, UR4, 0x32460, URZ ;  /* 0x0003246004047890 */ /* 0x000fe2000fffe03f */
[----:B------:R-:W-:Y:S02]  /*a7d0*/  IMAD.MOV.U32 R202, RZ, RZ, R164 ;  /* 0x000000ffffca7224 */ /* 0x000fe400078e00a4 */
[----:B------:R-:W-:Y:S01]  /*a7e0*/  IMAD.MOV.U32 R203, RZ, RZ, R21 ;  /* 0x000000ffffcb7224 */ /* 0x000fe200078e0015 */
[----:B------:R-:W-:-:S08]  /*a7f0*/  UPRMT UR4, UR6, 0x654, UR4 ;  /* 0x0000065406047896 */ /* 0x000fd00008000004 */
[C---:B------:R-:W-:Y:S01]  /*a800*/  ISETP.GT.AND P1, PT, R20.reuse, UR10, PT ;  /* 0x0000000a14007c0c */ /* 0x040fe2000bf24270 */
[----:B------:R-:W-:Y:S01]  /*a810*/  SYNCS.ARRIVE.TRANS64.RED.A1T0 RZ, [UR4], RZ ;  /* 0x000000ffffff79a7 */ /* 0x000fe20008100404 */
[----:B------:R-:W-:-:S11]  /*a820*/  VIADD R20, R20, 0xffffffff ;  /* 0xffffffff14147836 */ /* 0x000fd60000000000 */
[----:B------:R-:W-:Y:S05]  /*a830*/  @P1 BRA `(.L_x_14929) ;  /* 0xffffffd400a81947 */ /* 0x000fea000383ffff */
.L_x_14918:
        /* <DEDUP_REMOVED lines=10> */
[----:B------:R-:W-:-:S02]  /*a8e0*/  IMAD.MOV.U32 R2, RZ, RZ, RZ ;  /* 0x000000ffff027224 */ /* 0x000fc400078e00ff */
[----:B---3--:R-:W-:Y:S02]  /*a8f0*/  FADD.FTZ R7, R4, R3 ;  /* 0x0000000304077221 */ /* 0x008fe40000010000 */
[----:B------:R-:W1:Y:S04]  /*a900*/  SHFL.BFLY PT, R5, R6, 0x1, 0x1f ;  /* 0x0c201f0006057f89 */ /* 0x000e6800000e0000 */
[----:B------:R-:W3:Y:S01]  /*a910*/  SHFL.BFLY PT, R4, R7, 0x1, 0x1f ;  /* 0x0c201f0007047f89 */ /* 0x000ee200000e0000 */
[----:B-1----:R-:W-:Y:S01]  /*a920*/  FADD.FTZ R8, R6, R5 ;  /* 0x0000000506087221 */ /* 0x002fe20000010000 */
[----:B------:R-:W-:Y:S02]  /*a930*/  IMAD.MOV.U32 R5, RZ, RZ, RZ ;  /* 0x000000ffff057224 */ /* 0x000fe400078e00ff */
[----:B------:R-:W-:-:S02]  /*a940*/  IMAD.U32 R6, RZ, RZ, UR5 ;  /* 0x00000005ff067e24 */ /* 0x000fc4000f8e00ff */
[----:B---3--:R-:W-:Y:S01]  /*a950*/  FADD.FTZ R3, R7, R4 ;  /* 0x0000000407037221 */ /* 0x008fe20000010000 */
[----:B------:R-:W-:-:S04]  /*a960*/  FSETP.NE.FTZ.AND P1, PT, R8, RZ, PT ;  /* 0x000000ff0800720b */ /* 0x000fc80003f35000 */
[----:B------:R-:W-:-:S09]  /*a970*/  FSETP.NE.FTZ.AND P2, PT, R3, RZ, PT ;  /* 0x000000ff0300720b */ /* 0x000fd20003f55000 */
        /* <DEDUP_REMOVED lines=147> */
.L_x_14892:
        /* <DEDUP_REMOVED lines=16> */
[----:B------:R-:W-:Y:S01]  /*b3b0*/  R2UR UR12, R204 ;  /* 0x00000000cc0c72ca */ /* 0x000fe200000e0000 */
[----:B------:R-:W-:Y:S01]  /*b3c0*/  UMOV UR6, UR9 ;  /* 0x0000000900067c82 */ /* 0x000fe20008000000 */
[----:B0-----:R-:W-:Y:S01]  /*b3d0*/  UMOV UR7, UR8 ;  /* 0x0000000800077c82 */ /* 0x001fe20008000000 */
[----:B------:R-:W-:Y:S02]  /*b3e0*/  F2FP.F16.F32.PACK_AB R11, R31, R30 ;  /* 0x0000001e1f0b723e */ /* 0x000fe400000000ff */
[----:B------:R-:W-:-:S02]  /*b3f0*/  F2FP.F16.F32.PACK_AB R18, R53, R52 ;  /* 0x000000343512723e */ /* 0x000fc400000000ff */
[----:B------:R-:W-:Y:S01]  /*b400*/  F2FP.F16.F32.PACK_AB R19, R55, R54 ;  /* 0x000000363713723e */ /* 0x000fe200000000ff */
[----:B------:R-:W-:Y:S01]  /*b410*/  BAR.SYNC.DEFER_BLOCKING 0x1, 0x100 ;  /* 0x0044000000007b1d */ /* 0x000fe20000010000 */
[----:B--2---:R-:W-:-:S03]  /*b420*/  IMAD.WIDE R154, R2, R154, UR6 ;  /* 0x00000006029a7e25 */ /* 0x004fc6000f8e029a */
[C---:B------:R-:W-:Y:S02]  /*b430*/  LOP3.LUT R9, R154.reuse, 0x380, RZ, 0xc0, !PT ;  /* 0x000003809a097812 */ /* 0x040fe400078ec0ff */
[C---:B------:R-:W-:Y:S02]  /*b440*/  IADD3 R15, P3, R154.reuse, 0x20, RZ ;  /* 0x000000209a0f7810 */ /* 0x040fe40007f7e0ff */
[----:B------:R-:W-:Y:S02]  /*b450*/  SHF.R.U64 R9, R9, 0x3, RZ ;  /* 0x0000000309097819 */ /* 0x000fe400000012ff */
[----:B------:R-:W-:Y:S02]  /*b460*/  LOP3.LUT R14, R15, 0x380, RZ, 0xc0, !PT ;  /* 0x000003800f0e7812 */ /* 0x000fe400078ec0ff */
[----:B------:R-:W-:Y:S01]  /*b470*/  LOP3.LUT R8, R9, R154, RZ, 0x3c, !PT ;  /* 0x0000009a09087212 */ /* 0x000fe200078e3cff */
[----:B------:R-:W-:Y:S01]  /*b480*/  IMAD.MOV.U32 R9, RZ, RZ, R155 ;  /* 0x000000ffff097224 */ /* 0x000fe200078e009b */
[----:B------:R-:W-:-:S02]  /*b490*/  IADD3 R13, P5, R154, 0x40, RZ ;  /* 0x000000409a0d7810 */ /* 0x000fc40007fbe0ff */
[----:B------:R-:W-:Y:S02]  /*b4a0*/  IADD3 R17, P4, R154, 0x60, RZ ;  /* 0x000000609a117810 */ /* 0x000fe40007f9e0ff */
[----:B------:R-:W-:Y:S02]  /*b4b0*/  SHF.R.U64 R14, R14, 0x3, RZ ;  /* 0x000000030e0e7819 */ /* 0x000fe400000012ff */
[----:B------:R-:W-:Y:S02]  /*b4c0*/  LOP3.LUT R12, R13, 0x380, RZ, 0xc0, !PT ;  /* 0x000003800d0c7812 */ /* 0x000fe400078ec0ff */
[----:B------:R-:W-:Y:S02]  /*b4d0*/  LOP3.LUT R16, R17, 0x380, RZ, 0xc0, !PT ;  /* 0x0000038011107812 */ /* 0x000fe400078ec0ff */
[----:B------:R-:W-:Y:S02]  /*b4e0*/  IADD3 R5, P2, R154, 0xc040, RZ ;  /* 0x0000c0409a057810 */ /* 0x000fe40007f5e0ff */
[----:B------:R-:W-:-:S02]  /*b4f0*/  MOV R2, R8 ;  /* 0x0000000800027202 */ /* 0x000fc40000000f00 */
[----:B------:R-:W-:Y:S02]  /*b500*/  F2FP.F16.F32.PACK_AB R8, R25, R24 ;  /* 0x000000181908723e */ /* 0x000fe400000000ff */
[----:B------:R-:W-:Y:S02]  /*b510*/  F2FP.F16.F32.PACK_AB R9, R27, R26 ;  /* 0x0000001a1b09723e */ /* 0x000fe400000000ff */
[----:B------:R-:W-:Y:S01]  /*b520*/  LOP3.LUT R14, R14, R15, RZ, 0x3c, !PT ;  /* 0x0000000f0e0e7212 */ /* 0x000fe200078e3cff */
[----:B------:R-:W-:Y:S01]  /*b530*/  IMAD.X R15, RZ, RZ, R155, P3 ;  /* 0x000000ffff0f7224 */ /* 0x000fe200018e069b */
[----:B------:R-:W-:Y:S02]  /*b540*/  SHF.R.U64 R12, R12, 0x3, RZ ;  /* 0x000000030c0c7819 */ /* 0x000fe400000012ff */
[----:B------:R-:W-:Y:S02]  /*b550*/  SHF.R.U64 R16, R16, 0x3, RZ ;  /* 0x0000000310107819 */ /* 0x000fe400000012ff */
[----:B------:R-:W-:-:S02]  /*b560*/  LOP3.LUT R4, R5, 0x380, RZ, 0xc0, !PT ;  /* 0x0000038005047812 */ /* 0x000fc400078ec0ff */
[----:B------:R-:W-:Y:S01]  /*b570*/  IADD3 R157, P3, R154, 0x4000, RZ ;  /* 0x000040009a9d7810 */ /* 0x000fe20007f7e0ff */
[----:B------:R0:W-:Y:S01]  /*b580*/  STSM.16.M88.4 [R2], R8 ;  /* 0x0000000802007844 */ /* 0x0001e20000000200 */
[----:B------:R-:W-:Y:S01]  /*b590*/  LOP3.LUT R12, R12, R13, RZ, 0x3c, !PT ;  /* 0x0000000d0c0c7212 */ /* 0x000fe200078e3cff */
[--C-:B------:R-:W-:Y:S01]  /*b5a0*/  IMAD.X R13, RZ, RZ, R155.reuse, P5 ;  /* 0x000000ffff0d7224 */ /* 0x100fe200028e069b */
[----:B------:R-:W-:Y:S02]  /*b5b0*/  MOV R7, R14 ;  /* 0x0000000e00077202 */ /* 0x000fe40000000f00 */
[----:B------:R-:W-:Y:S01]  /*b5c0*/  LOP3.LUT R16, R16, R17, RZ, 0x3c, !PT ;  /* 0x0000001110107212 */ /* 0x000fe200078e3cff */
[----:B------:R-:W-:Y:S01]  /*b5d0*/  IMAD.X R17, RZ, RZ, R155, P4 ;  /* 0x000000ffff117224 */ /* 0x000fe200020e069b */
[----:B------:R-:W-:Y:S02]  /*b5e0*/  SHF.R.U64 R4, R4, 0x3, RZ ;  /* 0x0000000304047819 */ /* 0x000fe400000012ff */
[----:B------:R-:W-:-:S02]  /*b5f0*/  LOP3.LUT R156, R157, 0x380, RZ, 0xc0, !PT ;  /* 0x000003809d9c7812 */ /* 0x000fc400078ec0ff */
[C---:B------:R-:W-:Y:S02]  /*b600*/  IADD3 R160, P4, R154.reuse, 0x4020, RZ ;  /* 0x000040209aa07810 */ /* 0x040fe40007f9e0ff */
[----:B0-----:R-:W-:Y:S02]  /*b610*/  F2FP.F16.F32.PACK_AB R8, R33, R32 ;  /* 0x000000202108723e */ /* 0x001fe400000000ff */
[----:B------:R-:W-:Y:S02]  /*b620*/  F2FP.F16.F32.PACK_AB R9, R35, R34 ;  /* 0x000000222309723e */ /* 0x000fe400000000ff */
[----:B------:R-:W-:Y:S02]  /*b630*/  F2FP.F16.F32.PACK_AB R10, R37, R36 ;  /* 0x00000024250a723e */ /* 0x000fe400000000ff */
[----:B------:R-:W-:Y:S02]  /*b640*/  F2FP.F16.F32.PACK_AB R11, R39, R38 ;  /* 0x00000026270b723e */ /* 0x000fe400000000ff */
[----:B------:R-:W-:-:S02]  /*b650*/  IADD3 R159, P5, R154, 0x4040, RZ ;  /* 0x000040409a9f7810 */ /* 0x000fc40007fbe0ff */
[----:B------:R-:W-:Y:S01]  /*b660*/  IADD3 R21, P1, R154, 0xc020, RZ ;  /* 0x0000c0209a157810 */ /* 0x000fe20007f3e0ff */
[----:B------:R0:W-:Y:S01]  /*b670*/  STSM.16.M88.4 [R7], R8 ;  /* 0x0000000807007844 */ /* 0x0001e20000000200 */
[----:B------:R-:W-:Y:S02]  /*b680*/  LOP3.LUT R4, R4, R5, RZ, 0x3c, !PT ;  /* 0x0000000504047212 */ /* 0x000fe400078e3cff */
[----:B------:R-:W-:Y:S02]  /*b690*/  SHF.R.U64 R156, R156, 0x3, RZ ;  /* 0x000000039c9c7819 */ /* 0x000fe400000012ff */
[----:B------:R-:W-:Y:S02]  /*b6a0*/  MOV R5, R12 ;  /* 0x0000000c00057202 */ /* 0x000fe40000000f00 */
[----:B------:R-:W-:Y:S02]  /*b6b0*/  F2FP.F16.F32.PACK_AB R12, R41, R40 ;  /* 0x00000028290c723e */ /* 0x000fe400000000ff */
[----:B------:R-:W-:-:S02]  /*b6c0*/  F2FP.F16.F32.PACK_AB R13, R43, R42 ;  /* 0x0000002a2b0d723e */ /* 0x000fc400000000ff */
[----:B------:R-:W-:Y:S02]  /*b6d0*/  F2FP.F16.F32.PACK_AB R14, R45, R44 ;  /* 0x0000002c2d0e723e */ /* 0x000fe400000000ff */
[----:B------:R-:W-:Y:S02]  /*b6e0*/  F2FP.F16.F32.PACK_AB R15, R47, R46 ;  /* 0x0000002e2f0f723e */ /* 0x000fe400000000ff */
[----:B0-----:R-:W-:Y:S02]  /*b6f0*/  LOP3.LUT R7, R160, 0x380, RZ, 0xc0, !PT ;  /* 0x00000380a0077812 */ /* 0x001fe400078ec0ff */
[----:B------:R-:W-:Y:S02]  /*b700*/  LOP3.LUT R158, R159, 0x380, RZ, 0xc0, !PT ;  /* 0x000003809f9e7812 */ /* 0x000fe400078ec0ff */
[----:B------:R-:W-:Y:S02]  /*b710*/  LOP3.LUT R20, R21, 0x380, RZ, 0xc0, !PT ;  /* 0x0000038015147812 */ /* 0x000fe400078ec0ff */
[----:B------:R-:W-:Y:S01]  /*b720*/  LOP3.LUT R156, R156, R157, RZ, 0x3c, !PT ;  /* 0x0000009d9c9c7212 */ /* 0x000fe200078e3cff */
[----:B------:R-:W-:Y:S01]  /*b730*/  IMAD.X R157, RZ, RZ, R155, P3 ;  /* 0x000000ffff9d7224 */ /* 0x000fe200018e069b */
[----:B------:R-:W-:Y:S01]  /*b740*/  SHF.R.U64 R7, R7, 0x3, RZ ;  /* 0x0000000307077819 */ /* 0x000fe200000012ff */
[----:B------:R0:W-:Y:S01]  /*b750*/  STSM.16.M88.4 [R5], R12 ;  /* 0x0000000c05007844 */ /* 0x0001e20000000200 */
[----:B------:R-:W-:-:S02]  /*b760*/  SHF.R.U64 R158, R158, 0x3, RZ ;  /* 0x000000039e9e7819 */ /* 0x000fc400000012ff */
[----:B------:R-:W-:Y:S02]  /*b770*/  SHF.R.U64 R20, R20, 0x3, RZ ;  /* 0x0000000314147819 */ /* 0x000fe400000012ff */
[----:B------:R-:W-:Y:S02]  /*b780*/  MOV R2, R16 ;  /* 0x0000001000027202 */ /* 0x000fe40000000f00 */
[----:B------:R-:W-:Y:S02]  /*b790*/  F2FP.F16.F32.PACK_AB R16, R49, R48 ;  /* 0x000000303110723e */ /* 0x000fe400000000ff */
[----:B------:R-:W-:Y:S02]  /*b7a0*/  F2FP.F16.F32.PACK_AB R17, R51, R50 ;  /* 0x000000323311723e */ /* 0x000fe400000000ff */
[----:B------:R-:W-:Y:S02]  /*b7b0*/  F2FP.F16.F32.PACK_AB R8, R57, R56 ;  /* 0x000000383908723e */ /* 0x000fe400000000ff */
[----:B------:R-:W-:Y:S01]  /*b7c0*/  F2FP.F16.F32.PACK_AB R9, R59, R58 ;  /* 0x0000003a3b09723e */ /* 0x000fe200000000ff */
[----:B0-----:R-:W-:Y:S01]  /*b7d0*/  IMAD.X R13, RZ, RZ, R155, P4 ;  /* 0x000000ffff0d7224 */ /* 0x001fe200020e069b */
[----:B------:R-:W-:-:S02]  /*b7e0*/  LOP3.LUT R12, R7, R160, RZ, 0x3c, !PT ;  /* 0x000000a0070c7212 */ /* 0x000fc400078e3cff */
[----:B------:R-:W-:Y:S02]  /*b7f0*/  MOV R5, R156 ;  /* 0x0000009c00057202 */ /* 0x000fe40000000f00 */
[----:B------:R-:W-:Y:S02]  /*b800*/  F2FP.F16.F32.PACK_AB R10, R61, R60 ;  /* 0x0000003c3d0a723e */ /* 0x000fe400000000ff */
[----:B------:R-:W-:Y:S02]  /*b810*/  F2FP.F16.F32.PACK_AB R11, R63, R62 ;  /* 0x0000003e3f0b723e */ /* 0x000fe400000000ff */
[----:B------:R-:W-:Y:S02]  /*b820*/  LOP3.LUT R158, R158, R159, RZ, 0x3c, !PT ;  /* 0x0000009f9e9e7212 */ /* 0x000fe400078e3cff */
[----:B------:R-:W-:Y:S02]  /*b830*/  LOP3.LUT R20, R20, R21, RZ, 0x3c, !PT ;  /* 0x0000001514147212 */ /* 0x000fe400078e3cff */
[----:B------:R-:W-:Y:S01]  /*b840*/  IADD3.X R159, RZ, R155, RZ, P5, !PT ;  /* 0x0000009bff9f7210 */ /* 0x000fe20002ffe4ff */
[----:B------:R0:W-:Y:S01]  /*b850*/  STSM.16.M88.4 [R2], R16 ;  /* 0x0000001002007844 */ /* 0x0001e20000000200 */
[----:B------:R-:W-:-:S02]  /*b860*/  MOV R7, R12 ;  /* 0x0000000c00077202 */ /* 0x000fc40000000f00 */
[C---:B------:R-:W-:Y:S02]  /*b870*/  IADD3 R21, P4, R154.reuse, 0x4060, RZ ;  /* 0x000040609a157810 */ /* 0x040fe40007f9e0ff */
[----:B------:R-:W-:Y:S01]  /*b880*/  IADD3 R160, P5, R154, 0x8060, RZ ;  /* 0x000080609aa07810 */ /* 0x000fe20007fbe0ff */
[----:B------:R1:W-:Y:S01]  /*b890*/  STSM.16.M88.4 [R5], R8 ;  /* 0x0000000805007844 */ /* 0x0003e20000000200 */
[----:B------:R-:W-:Y:S02]  /*b8a0*/  F2FP.F16.F32.PACK_AB R12, R65, R64 ;  /* 0x00000040410c723e */ /* 0x000fe400000000ff */
[----:B------:R-:W-:Y:S02]  /*b8b0*/  F2FP.F16.F32.PACK_AB R13, R67, R66 ;  /* 0x00000042430d723e */ /* 0x000fe400000000ff */
[----:B------:R-:W-:Y:S02]  /*b8c0*/  F2FP.F16.F32.PACK_AB R14, R69, R68 ;  /* 0x00000044450e723e */ /* 0x000fe400000000ff */
[----:B------:R-:W-:-:S02]  /*b8d0*/  F2FP.F16.F32.PACK_AB R15, R71, R70 ;  /* 0x00000046470f723e */ /* 0x000fc400000000ff */
[----:B0-----:R-:W-:Y:S02]  /*b8e0*/  LOP3.LUT R16, R21, 0x380, RZ, 0xc0, !PT ;  /* 0x0000038015107812 */ /* 0x001fe400078ec0ff */
[----:B------:R-:W-:Y:S01]  /*b8f0*/  LOP3.LUT R2, R160, 0x380, RZ, 0xc0, !PT ;  /* 0x00000380a0027812 */ /* 0x000fe200078ec0ff */
[----:B------:R0:W-:Y:S01]  /*b900*/  STSM.16.M88.4 [R7], R12 ;  /* 0x0000000c07007844 */ /* 0x0001e20000000200 */
[----:B-1----:R-:W-:Y:S01]  /*b910*/  IADD3 R5, P6, R154, 0x8000, RZ ;  /* 0x000080009a057810 */ /* 0x002fe20007fde0ff */
[----:B------:R-:W-:Y:S01]  /*b920*/  IMAD.X R17, RZ, RZ, R155, P4 ;  /* 0x000000ffff117224 */ /* 0x000fe200020e069b */
[----:B------:R-:W-:Y:S02]  /*b930*/  SHF.R.U64 R16, R16, 0x3, RZ ;  /* 0x0000000310107819 */ /* 0x000fe400000012ff */
[C---:B------:R-:W-:Y:S02]  /*b940*/  IADD3 R153, P0, R154.reuse, 0xc060, RZ ;  /* 0x0000c0609a997810 */ /* 0x040fe40007f1e0ff */
[----:B------:R-:W-:-:S02]  /*b950*/  IADD3 R157, P3, R154, 0xc000, RZ ;  /* 0x0000c0009a9d7810 */ /* 0x000fc40007f7e0ff */
[----:B------:R-:W-:Y:S02]  /*b960*/  LOP3.LUT R16, R16, R21, RZ, 0x3c, !PT ;  /* 0x0000001510107212 */ /* 0x000fe400078e3cff */
[----:B0-----:R-:W-:Y:S01]  /*b970*/  LOP3.LUT R12, R5, 0x380, RZ, 0xc0, !PT ;  /* 0x00000380050c7812 */ /* 0x001fe200078ec0ff */
[----:B------:R-:W-:Y:S01]  /*b980*/  IMAD.X R13, RZ, RZ, R155, P6 ;  /* 0x000000ffff0d7224 */ /* 0x000fe200030e069b */
[----:B------:R-:W-:Y:S02]  /*b990*/  SHF.R.U64 R7, R2, 0x3, RZ ;  /* 0x0000000302077819 */ /* 0x000fe400000012ff */
[C---:B------:R-:W-:Y:S02]  /*b9a0*/  IADD3 R18, P6, R154.reuse, 0x8040, RZ ;  /* 0x000080409a127810 */ /* 0x040fe40007fde0ff */
[----:B------:R-:W-:Y:S02]  /*b9b0*/  IADD3 R2, P4, R154, 0x8020, RZ ;  /* 0x000080209a027810 */ /* 0x000fe40007f9e0ff */
[----:B------:R-:W-:-:S02]  /*b9c0*/  SHF.R.U64 R12, R12, 0x3, RZ ;  /* 0x000000030c0c7819 */ /* 0x000fc400000012ff */
[----:B------:R-:W-:Y:S02]  /*b9d0*/  MOV R158, R158 ;  /* 0x0000009e009e7202 */ /* 0x000fe40000000f00 */
[----:B------:R-:W-:Y:S02]  /*b9e0*/  F2FP.F16.F32.PACK_AB R8, R73, R72 ;  /* 0x000000484908723e */ /* 0x000fe400000000ff */
[----:B------:R-:W-:Y:S02]  /*b9f0*/  F2FP.F16.F32.PACK_AB R9, R75, R74 ;  /* 0x0000004a4b09723e */ /* 0x000fe400000000ff */
[----:B------:R-:W-:Y:S02]  /*ba00*/  F2FP.F16.F32.PACK_AB R10, R77, R76 ;  /* 0x0000004c4d0a723e */ /* 0x000fe400000000ff */
[----:B------:R-:W-:Y:S02]  /*ba10*/  F2FP.F16.F32.PACK_AB R11, R79, R78 ;  /* 0x0000004e4f0b723e */ /* 0x000fe400000000ff */
[----:B------:R-:W-:-:S02]  /*ba20*/  LOP3.LUT R154, R7, R160, RZ, 0x3c, !PT ;  /* 0x000000a0079a7212 */ /* 0x000fc400078e3cff */
[----:B------:R-:W-:Y:S02]  /*ba30*/  LOP3.LUT R19, R18, 0x380, RZ, 0xc0, !PT ;  /* 0x0000038012137812 */ /* 0x000fe400078ec0ff */
[----:B------:R-:W-:Y:S02]  /*ba40*/  LOP3.LUT R7, R2, 0x380, RZ, 0xc0, !PT ;  /* 0x0000038002077812 */ /* 0x000fe400078ec0ff */
[----:B------:R-:W-:Y:S02]  /*ba50*/  LOP3.LUT R152, R153, 0x380, RZ, 0xc0, !PT ;  /* 0x0000038099987812 */ /* 0x000fe400078ec0ff */
[----:B------:R-:W-:Y:S02]  /*ba60*/  LOP3.LUT R156, R157, 0x380, RZ, 0xc0, !PT ;  /* 0x000003809d9c7812 */ /* 0x000fe400078ec0ff */
[----:B------:R-:W-:Y:S01]  /*ba70*/  LOP3.LUT R12, R12, R5, RZ, 0x3c, !PT ;  /* 0x000000050c0c7212 */ /* 0x000fe200078e3cff */
[----:B------:R0:W-:Y:S01]  /*ba80*/  STSM.16.M88.4 [R158], R8 ;  /* 0x000000089e007844 */ /* 0x0001e20000000200 */
[----:B------:R-:W-:-:S02]  /*ba90*/  MOV R5, R16 ;  /* 0x0000001000057202 */ /* 0x000fc40000000f00 */
[----:B------:R-:W-:Y:S02]  /*baa0*/  SHF.R.U64 R19, R19, 0x3, RZ ;  /* 0x0000000313137819 */ /* 0x000fe400000012ff */
[----:B------:R-:W-:Y:S02]  /*bab0*/  SHF.R.U64 R17, R7, 0x3, RZ ;  /* 0x0000000307117819 */ /* 0x000fe400000012ff */
[----:B------:R-:W-:Y:S02]  /*bac0*/  SHF.R.U64 R152, R152, 0x3, RZ ;  /* 0x0000000398987819 */ /* 0x000fe400000012ff */
[----:B------:R-:W-:Y:S02]  /*bad0*/  SHF.R.U64 R156, R156, 0x3, RZ ;  /* 0x000000039c9c7819 */ /* 0x000fe400000012ff */
[----:B------:R-:W-:Y:S01]  /*bae0*/  LOP3.LUT R18, R19, R18, RZ, 0x3c, !PT ;  /* 0x0000001213127212 */ /* 0x000fe200078e3cff */
[----:B------:R-:W-:Y:S01]  /*baf0*/  IMAD.X R19, RZ, RZ, R155, P6 ;  /* 0x000000ffff137224 */ /* 0x000fe200030e069b */
[----:B------:R-:W-:-:S02]  /*bb00*/  LOP3.LUT R16, R17, R2, RZ, 0x3c, !PT ;  /* 0x0000000211107212 */ /* 0x000fc400078e3cff */
[----:B0-----:R-:W-:Y:S02]  /*bb10*/  F2FP.F16.F32.PACK_AB R8, R81, R80 ;  /* 0x000000505108723e */ /* 0x001fe400000000ff */
[----:B------:R-:W-:Y:S02]  /*bb20*/  F2FP.F16.F32.PACK_AB R9, R83, R82 ;  /* 0x000000525309723e */ /* 0x000fe400000000ff */
[----:B------:R-:W-:Y:S02]  /*bb30*/  F2FP.F16.F32.PACK_AB R10, R85, R84 ;  /* 0x00000054550a723e */ /* 0x000fe400000000ff */
[----:B------:R-:W-:Y:S01]  /*bb40*/  F2FP.F16.F32.PACK_AB R11, R87, R86 ;  /* 0x00000056570b723e */ /* 0x000fe200000000ff */
[--C-:B------:R-:W-:Y:S01]  /*bb50*/  IMAD.X R17, RZ, RZ, R155.reuse, P4 ;  /* 0x000000ffff117224 */ /* 0x100fe200020e069b */
[----:B------:R-:W-:Y:S01]  /*bb60*/  MOV R7, R12 ;  /* 0x0000000c00077202 */ /* 0x000fe20000000f00 */
[--C-:B------:R-:W-:Y:S01]  /*bb70*/  IMAD.X R21, RZ, RZ, R155.reuse, P1 ;  /* 0x000000ffff157224 */ /* 0x100fe200008e069b */
[----:B------:R-:W-:Y:S01]  /*bb80*/  LOP3.LUT R152, R152, R153, RZ, 0x3c, !PT ;  /* 0x0000009998987212 */ /* 0x000fe200078e3cff */
[----:B------:R0:W-:Y:S01]  /*bb90*/  STSM.16.M88.4 [R5], R8 ;  /* 0x0000000805007844 */ /* 0x0001e20000000200 */
[----:B------:R-:W-:Y:S01]  /*bba0*/  LOP3.LUT R156, R156, R157, RZ, 0x3c, !PT ;  /* 0x0000009d9c9c7212 */ /* 0x000fe200078e3cff */
[--C-:B------:R-:W-:Y:S01]  /*bbb0*/  IMAD.X R153, RZ, RZ, R155.reuse, P0 ;  /* 0x000000ffff997224 */ /* 0x100fe200000e069b */
[----:B------:R-:W-:Y:S01]  /*bbc0*/  F2FP.F16.F32.PACK_AB R12, R89, R88 ;  /* 0x00000058590c723e */ /* 0x000fe200000000ff */
[----:B------:R-:W-:Y:S01]  /*bbd0*/  IMAD.X R157, RZ, RZ, R155, P3 ;  /* 0x000000ffff9d7224 */ /* 0x000fe200018e069b */
[----:B------:R-:W-:Y:S01]  /*bbe0*/  F2FP.F16.F32.PACK_AB R13, R91, R90 ;  /* 0x0000005a5b0d723e */ /* 0x000fe200000000ff */
[----:B------:R-:W1:Y:S01]  /*bbf0*/  LDC.64 R158, c[0x0][0xd00] ;  /* 0x00034000ff9e7b82 */ /* 0x000e620000000a00 */
[----:B------:R-:W-:-:S02]  /*bc00*/  F2FP.F16.F32.PACK_AB R14, R93, R92 ;  /* 0x0000005c5d0e723e */ /* 0x000fc400000000ff */
[----:B------:R-:W-:Y:S02]  /*bc10*/  F2FP.F16.F32.PACK_AB R15, R95, R94 ;  /* 0x0000005e5f0f723e */ /* 0x000fe400000000ff */
[----:B------:R-:W-:Y:S02]  /*bc20*/  MOV R2, R18 ;  /* 0x0000001200027202 */ /* 0x000fe40000000f00 */
[----:B------:R-:W-:Y:S01]  /*bc30*/  MOV R160, R16 ;  /* 0x0000001000a07202 */ /* 0x000fe20000000f00 */
[--C-:B0-----:R-:W-:Y:S02]  /*bc40*/  IMAD.X R5, RZ, RZ, R155.reuse, P2 ;  /* 0x000000ffff057224 */ /* 0x101fe400010e069b */
[----:B------:R-:W-:Y:S01]  /*bc50*/  IMAD.X R155, RZ, RZ, R155, P5 ;  /* 0x000000ffff9b7224 */ /* 0x000fe200028e069b */
[----:B------:R0:W-:Y:S01]  /*bc60*/  STSM.16.M88.4 [R7], R12 ;  /* 0x0000000c07007844 */ /* 0x0001e20000000200 */
[----:B------:R-:W-:Y:S02]  /*bc70*/  F2FP.F16.F32.PACK_AB R16, R97, R96 ;  /* 0x000000606110723e */ /* 0x000fe400000000ff */
[----:B------:R-:W-:-:S02]  /*bc80*/  F2FP.F16.F32.PACK_AB R17, R99, R98 ;  /* 0x000000626311723e */ /* 0x000fc400000000ff */
[----:B------:R-:W-:Y:S02]  /*bc90*/  F2FP.F16.F32.PACK_AB R18, R101, R100 ;  /* 0x000000646512723e */ /* 0x000fe400000000ff */
[----:B------:R-:W-:Y:S02]  /*bca0*/  F2FP.F16.F32.PACK_AB R19, R103, R102 ;  /* 0x000000666713723e */ /* 0x000fe400000000ff */
[----:B------:R-:W-:Y:S02]  /*bcb0*/  MOV R161, R154 ;  /* 0x0000009a00a17202 */ /* 0x000fe40000000f00 */
[----:B------:R-:W-:Y:S02]  /*bcc0*/  F2FP.F16.F32.PACK_AB R154, R117, R116 ;  /* 0x00000074759a723e */ /* 0x000fe400000000ff */
[----:B------:R-:W-:Y:S02]  /*bcd0*/  F2FP.F16.F32.PACK_AB R155, R119, R118 ;  /* 0x00000076779b723e */ /* 0x000fe400000000ff */
[----:B0-----:R-:W-:-:S02]  /*bce0*/  F2FP.F16.F32.PACK_AB R12, R105, R104 ;  /* 0x00000068690c723e */ /* 0x001fc400000000ff */
[----:B------:R-:W-:Y:S02]  /*bcf0*/  F2FP.F16.F32.PACK_AB R13, R107, R106 ;  /* 0x0000006a6b0d723e */ /* 0x000fe400000000ff */
[----:B------:R-:W-:Y:S02]  /*bd00*/  F2FP.F16.F32.PACK_AB R14, R109, R108 ;  /* 0x0000006c6d0e723e */ /* 0x000fe400000000ff */
[----:B------:R-:W-:Y:S02]  /*bd10*/  F2FP.F16.F32.PACK_AB R15, R111, R110 ;  /* 0x0000006e6f0f723e */ /* 0x000fe400000000ff */
[----:B------:R-:W-:Y:S02]  /*bd20*/  MOV R7, R152 ;  /* 0x0000009800077202 */ /* 0x000fe40000000f00 */
[----:B------:R-:W-:Y:S02]  /*bd30*/  F2FP.F16.F32.PACK_AB R152, R113, R112 ;  /* 0x000000707198723e */ /* 0x000fe400000000ff */
[----:B------:R-:W-:Y:S01]  /*bd40*/  F2FP.F16.F32.PACK_AB R153, R115, R114 ;  /* 0x000000727399723e */ /* 0x000fe200000000ff */
[----:B------:R0:W-:Y:S01]  /*bd50*/  STSM.16.M88.4 [R160], R16 ;  /* 0x00000010a0007844 */ /* 0x0001e20000000200 */
[----:B------:R-:W-:-:S02]  /*bd60*/  MOV R157, R156 ;  /* 0x0000009c009d7202 */ /* 0x000fc40000000f00 */
[----:B------:R-:W-:Y:S01]  /*bd70*/  F2FP.F16.F32.PACK_AB R8, R121, R120 ;  /* 0x000000787908723e */ /* 0x000fe200000000ff */
[----:B------:R2:W-:Y:S01]  /*bd80*/  STSM.16.M88.4 [R2], R12 ;  /* 0x0000000c02007844 */ /* 0x0005e20000000200 */
[----:B------:R-:W-:Y:S02]  /*bd90*/  F2FP.F16.F32.PACK_AB R9, R123, R122 ;  /* 0x0000007a7b09723e */ /* 0x000fe400000000ff */
[----:B------:R-:W-:Y:S02]  /*bda0*/  F2FP.F16.F32.PACK_AB R10, R125, R124 ;  /* 0x0000007c7d0a723e */ /* 0x000fe400000000ff */
[----:B------:R-:W-:Y:S01]  /*bdb0*/  F2FP.F16.F32.PACK_AB R11, R127, R126 ;  /* 0x0000007e7f0b723e */ /* 0x000fe200000000ff */
[----:B------:R4:W-:Y:S01]  /*bdc0*/  STSM.16.M88.4 [R161], R152 ;  /* 0x00000098a1007844 */ /* 0x0009e20000000200 */
[----:B------:R-:W-:Y:S02]  /*bdd0*/  MOV R156, R4 ;  /* 0x00000004009c7202 */ /* 0x000fe40000000f00 */
[----:B0-----:R-:W-:-:S02]  /*bde0*/  MOV R160, R20 ;  /* 0x0000001400a07202 */ /* 0x001fc40000000f00 */
[----:B------:R-:W-:Y:S01]  /*bdf0*/  F2FP.F16.F32.PACK_AB R16, R137, R136 ;  /* 0x000000888910723e */ /* 0x000fe200000000ff */
[----:B------:R-:W0:Y:S01]  /*be00*/  LDC.64 R20, c[0x0][0xd00] ;  /* 0x00034000ff147b82 */ /* 0x000e220000000a00 */
[----:B--2---:R-:W-:Y:S02]  /*be10*/  F2FP.F16.F32.PACK_AB R12, R129, R128 ;  /* 0x00000080810c723e */ /* 0x004fe400000000ff */
[----:B------:R-:W-:Y:S02]  /*be20*/  F2FP.F16.F32.PACK_AB R13, R131, R130 ;  /* 0x00000082830d723e */ /* 0x000fe400000000ff */
[----:B------:R-:W-:Y:S02]  /*be30*/  F2FP.F16.F32.PACK_AB R14, R133, R132 ;  /* 0x00000084850e723e */ /* 0x000fe400000000ff */
[----:B------:R-:W-:Y:S02]  /*be40*/  F2FP.F16.F32.PACK_AB R15, R135, R134 ;  /* 0x00000086870f723e */ /* 0x000fe400000000ff */
[----:B------:R-:W-:-:S02]  /*be50*/  F2FP.F16.F32.PACK_AB R17, R139, R138 ;  /* 0x0000008a8b11723e */ /* 0x000fc400000000ff */
[----:B------:R-:W-:Y:S02]  /*be60*/  F2FP.F16.F32.PACK_AB R18, R141, R140 ;  /* 0x0000008c8d12723e */ /* 0x000fe400000000ff */
[----:B------:R-:W-:Y:S02]  /*be70*/  F2FP.F16.F32.PACK_AB R19, R143, R142 ;  /* 0x0000008e8f13723e */ /* 0x000fe400000000ff */
[----:B----4-:R-:W-:Y:S02]  /*be80*/  F2FP.F16.F32.PACK_AB R152, R145, R144 ;  /* 0x000000909198723e */ /* 0x010fe400000000ff */
        /* <DEDUP_REMOVED lines=8> */
[----:B-1----:R-:W-:-:S04]  /*bf10*/  ISETP.NE.U32.AND P0, PT, R158, RZ, PT ;  /* 0x000000ff9e00720c */ /* 0x002fc80003f05070 */
[----:B------:R-:W-:Y:S01]  /*bf20*/  ISETP.NE.AND.EX P0, PT, R159, RZ, PT, P0 ;  /* 0x000000ff9f00720c */ /* 0x000fe20003f05300 */
[----:B------:R-:W-:Y:S01]  /*bf30*/  IMAD.MOV.U32 R2, RZ, RZ, RZ ;  /* 0x000000ffff027224 */ /* 0x000fe200078e00ff */
[----:B------:R-:W-:Y:S01]  /*bf40*/  ISETP.NE.U32.AND P1, PT, RZ, UR10, PT ;  /* 0x0000000aff007c0c */ /* 0x000fe2000bf25070 */
[----:B0-----:R-:W-:Y:S01]  /*bf50*/  IMAD.WIDE R4, R212, 0x4, R20 ;  /* 0x00000004d4047825 */ /* 0x001fe200078e0214 */
[----:B--2---:R-:W0:Y:S02]  /*bf60*/  LDC R11, c[0x0][0xbd4] ;  /* 0x0002f500ff0b7b82 */ /* 0x004e240000000800 */
[----:B------:R-:W-:-:S06]  /*bf70*/  ISETP.NE.AND.EX P1, PT, RZ, UR11, PT, P1 ;  /* 0x0000000bff007c0c */ /* 0x000fcc000bf25310 */
[----:B----4-:R-:W1:Y:S01]  /*bf80*/  LDC.64 R14, c[0x0][0xca8] ;  /* 0x00032a00ff0e7b82 */ /* 0x010e620000000a00 */
[----:B------:R-:W2:Y:S06]  /*bf90*/  @P0 LDG.E R2, desc[UR36][R4.64] ;  /* 0x0000002404020981 */ /* 0x000eac000c1e1900 */
[----:B------:R-:W-:-:S04]  /*bfa0*/  @P1 LEA R8, P2, R212, UR10, 0x2 ;  /* 0x0000000ad4081c11 */ /* 0x000fc8000f8410ff */
[----:B------:R-:W-:Y:S01]  /*bfb0*/  @P1 LEA.HI.X R9, R212, UR11, R223, 0x2, P2 ;  /* 0x0000000bd4091c11 */ /* 0x000fe200090f14df */
[----:B------:R-:W-:Y:S01]  /*bfc0*/  IMAD.MOV.U32 R21, RZ, RZ, 0xab8 ;  /* 0x00000ab8ff157424 */ /* 0x000fe200078e00ff */
[----:B------:R-:W-:-:S03]  /*bfd0*/  ULDC UR11, c[0x0][0xce8] ;  /* 0x00033a00000b7ab9 */ /* 0x000fc60000000800 */
[----:B------:R4:W2:Y:S01]  /*bfe0*/  @P1 LDG.E R20, desc[UR36][R8.64] ;  /* 0x0000002408141981 */ /* 0x0008a2000c1e1900 */
[----:B------:R-:W-:-:S04]  /*bff0*/  ISETP.NE.AND P2, PT, R214, RZ, PT ;  /* 0x000000ffd600720c */ /* 0x000fc80003f45270 */
[----:B0-----:R-:W-:-:S04]  /*c000*/  SEL R11, R214, R11, P2 ;  /* 0x0000000bd60b7207 */ /* 0x001fc80001000000 */
[----:B------:R-:W-:-:S04]  /*c010*/  ISETP.GT.AND P3, PT, R11, 0x1, PT ;  /* 0x000000010b00780c */ /* 0x000fc80003f64270 */
[----:B------:R-:W-:-:S04]  /*c020*/  SEL R21, R21, 0xa78, P3 ;  /* 0x00000a7815157807 */ /* 0x000fc80001800000 */
[----:B------:R-:W3:Y:S01]  /*c030*/  LDC.64 R10, c[0x0][R21+0x220] ;  /* 0x00008800150a7b82 */ /* 0x000ee20000000a00 */
[----:B------:R-:W-:-:S07]  /*c040*/  ISETP.NE.U32.AND P2, PT, R158, RZ, PT ;  /* 0x000000ff9e00720c */ /* 0x000fce0003f45070 */
[----:B----4-:R-:W0:Y:S01]  /*c050*/  LDC.64 R8, c[0x0][R21+0x218] ;  /* 0x0000860015087b82 */ /* 0x010e220000000a00 */
[----:B------:R-:W-:Y:S01]  /*c060*/  ISETP.NE.AND.EX P2, PT, R159, RZ, PT, P2 ;  /* 0x000000ff9f00720c */ /* 0x000fe20003f45320 */
[----:B------:R-:W-:-:S03]  /*c070*/  UISETP.NE.AND UP0, UPT, UR11, 0x1, UPT ;  /* 0x000000010b00788c */ /* 0x000fc6000bf05270 */
[----:B------:R-:W-:-:S03]  /*c080*/  SEL R212, R212, RZ, !P2 ;  /* 0x000000ffd4d47207 */ /* 0x000fc60005000000 */
[----:B------:R-:W4:Y:S01]  /*c090*/  LDC.64 R12, c[0x0][R21+0x228] ;  /* 0x00008a00150c7b82 */ /* 0x000f220000000a00 */
[----:B------:R-:W-:Y:S02]  /*c0a0*/  PLOP3.LUT P4, PT, PT, PT, UP0, 0x80, 0x0 ;  /* 0x000000000000781c */ /* 0x000fe40003f8f008 */
[----:B------:R-:W-:Y:S01]  /*c0b0*/  SEL R223, R223, RZ, !P2 ;  /* 0x000000ffdfdf7207 */ /* 0x000fe20005000000 */
[----:B-----5:R-:W-:Y:S01]  /*c0c0*/  VIADD R18, R206, UR12 ;  /* 0x0000000cce127c36 */ /* 0x020fe20008000000 */
[----:B------:R-:W-:Y:S01]  /*c0d0*/  @UP0 ULDC UR8, c[0x0][0xcec] ;  /* 0x00033b0000080ab9 */ /* 0x000fe20000000800 */
[-C--:B---3--:R-:W-:Y:S02]  /*c0e0*/  IMAD R7, R11, R212.reuse, RZ ;  /* 0x000000d40b077224 */ /* 0x088fe400078e02ff */
[----:B-1----:R-:W1:Y:S01]  /*c0f0*/  @!P3 LDC R14, c[0x0][0xc50] ;  /* 0x00031400ff0ebb82 */ /* 0x002e620000000800 */
[----:B------:R-:W-:-:S04]  /*c100*/  IMAD.WIDE.U32 R16, R10, R212, RZ ;  /* 0x000000d40a107225 */ /* 0x000fc800078e00ff */
[----:B------:R-:W-:Y:S02]  /*c110*/  IMAD R223, R10, R223, R7 ;  /* 0x000000df0adf7224 */ /* 0x000fe400078e0207 */
[-C--:B0-----:R-:W-:Y:S01]  /*c120*/  IMAD.WIDE.U32 R10, R8, R213.reuse, RZ ;  /* 0x000000d5080a7225 */ /* 0x081fe200078e00ff */
[----:B------:R-:W0:Y:S03]  /*c130*/  @!P3 LDC R15, c[0x0][0xc54] ;  /* 0x00031500ff0fbb82 */ /* 0x000e260000000800 */
[----:B------:R-:W-:-:S05]  /*c140*/  IMAD R7, R9, R213, RZ ;  /* 0x000000d509077224 */ /* 0x000fca00078e02ff */
[----:B------:R3:W5:Y:S01]  /*c150*/  LDC.64 R8, c[0x0][R21+0x210] ;  /* 0x0000840015087b82 */ /* 0x0007620000000a00 */
[----:B------:R-:W-:Y:S01]  /*c160*/  IMAD.IADD R223, R17, 0x1, R223 ;  /* 0x0000000111df7824 */ /* 0x000fe200078e02df */
[----:B------:R-:W-:Y:S01]  /*c170*/  SEL R17, R162, RZ, P3 ;  /* 0x000000ffa2117207 */ /* 0x000fe20001800000 */
[----:B------:R-:W-:Y:S01]  /*c180*/  IMAD.MOV.U32 R19, RZ, RZ, R18 ;  /* 0x000000ffff137224 */ /* 0x000fe200078e0012 */
[----:B--2---:R-:W-:Y:S01]  /*c190*/  IADD3 R16, P2, P5, R16, R10, R2 ;  /* 0x0000000a10107210 */ /* 0x004fe20007d5e002 */
[----:B------:R-:W-:Y:S01]  /*c1a0*/  @P4 IMAD.HI.U32 R10, R18, UR8, RZ ;  /* 0x00000008120a4c27 */ /* 0x000fe2000f8e00ff */
[----:B------:R-:W-:-:S04]  /*c1b0*/  @UP0 ULDC UR8, c[0x0][0xcf0] ;  /* 0x00033c0000080ab9 */ /* 0x000fc80000000800 */
[----:B------:R-:W-:Y:S01]  /*c1c0*/  @P4 SHF.R.U32.HI R19, RZ, UR8, R10 ;  /* 0x00000008ff134c19 */ /* 0x000fe2000801160a */
[----:B------:R-:W-:Y:S01]  /*c1d0*/  IMAD.IADD R10, R11, 0x1, R7 ;  /* 0x000000010b0a7824 */ /* 0x000fe200078e0207 */
[----:B------:R-:W-:Y:S01]  /*c1e0*/  SHF.R.S32.HI R7, RZ, 0x1f, R2 ;  /* 0x0000001fff077819 */ /* 0x000fe20000011402 */
[-C--:B----4-:R-:W-:Y:S02]  /*c1f0*/  IMAD R11, R13, R17.reuse, RZ ;  /* 0x000000110d0b7224 */ /* 0x090fe400078e02ff */
[----:B------:R-:W-:Y:S01]  /*c200*/  IMAD.WIDE.U32 R12, R12, R17, RZ ;  /* 0x000000110c0c7225 */ /* 0x000fe200078e00ff */
[----:B------:R-:W-:-:S03]  /*c210*/  IADD3.X R17, R223, R10, R7, P2, P5 ;  /* 0x0000000adf117210 */ /* 0x000fc600017ea407 */
[----:B---3--:R-:W-:Y:S01]  /*c220*/  IMAD.MOV R21, RZ, RZ, -R19 ;  /* 0x000000ffff157224 */ /* 0x008fe200078e0a13 */
[----:B------:R-:W-:Y:S01]  /*c230*/  IADD3 R12, P2, P5, R19, R16, R12 ;  /* 0x00000010130c7210 */ /* 0x000fe20007d5e00c */
[----:B------:R-:W-:Y:S01]  /*c240*/  IMAD.IADD R13, R13, 0x1, R11 ;  /* 0x000000010d0d7824 */ /* 0x000fe200078e020b */
[----:B------:R-:W-:Y:S01]  /*c250*/  SHF.R.S32.HI R10, RZ, 0x1f, R19 ;  /* 0x0000001fff0a7819 */ /* 0x000fe20000011413 */
[----:B------:R-:W-:-:S03]  /*c260*/  IMAD R11, R21, UR11, R18 ;  /* 0x0000000b150b7c24 */ /* 0x000fc6000f8e0212 */
[----:B------:R-:W-:Y:S01]  /*c270*/  IADD3.X R13, R10, R17, R13, P2, P5 ;  /* 0x000000110a0d7210 */ /* 0x000fe200017ea40d */
[-C--:B-----5:R-:W-:Y:S01]  /*c280*/  IMAD R9, R9, R11.reuse, RZ ;  /* 0x0000000b09097224 */ /* 0x0a0fe200078e02ff */
[----:B------:R-:W-:Y:S01]  /*c290*/  SHF.R.S32.HI R17, RZ, 0x1f, R11 ;  /* 0x0000001fff117819 */ /* 0x000fe2000001140b */
[----:B------:R-:W-:-:S04]  /*c2a0*/  IMAD.WIDE.U32 R12, R8, R11, R12 ;  /* 0x0000000b080c7225 */ /* 0x000fc800078e000c */
[----:B------:R-:W-:Y:S01]  /*c2b0*/  IMAD R9, R8, R17, R9 ;  /* 0x0000001108097224 */ /* 0x000fe200078e0209 */
[----:B-1----:R-:W-:Y:S01]  /*c2c0*/  LEA R14, P2, R12, R14, 0x2 ;  /* 0x0000000e0c0e7211 */ /* 0x002fe200078410ff */
[----:B------:R-:W-:Y:S02]  /*c2d0*/  ULDC UR8, c[0x0][0xb88] ;  /* 0x0002e20000087ab9 */ /* 0x000fe40000000800 */
[----:B------:R-:W-:Y:S01]  /*c2e0*/  IMAD.IADD R8, R13, 0x1, R9 ;  /* 0x000000010d087824 */ /* 0x000fe200078e0209 */
[----:B------:R-:W-:-:S04]  /*c2f0*/  @P1 R2UR UR8, R20 ;  /* 0x00000000140812ca */ /* 0x000fc800000e0000 */
[----:B0-----:R-:W-:Y:S01]  /*c300*/  LEA.HI.X R15, R12, R15, R8, 0x2, P2 ;  /* 0x0000000f0c0f7211 */ /* 0x001fe200010f1408 */
[----:B------:R-:W-:Y:S10]  /*c310*/  @P1 BRA `(.L_x_14932) ;  /* 0x0000000000181947 */ /* 0x000ff40003800000 */
[----:B------:R-:W-:Y:S05]  /*c320*/  @!P0 BRA `(.L_x_14932) ;  /* 0x0000000000148947 */ /* 0x000fea0003800000 */
[----:B------:R-:W2:Y:S04]  /*c330*/  LDG.E R9, desc[UR36][R4.64] ;  /* 0x0000002404097981 */ /* 0x000ea8000c1e1900 */
[----:B------:R-:W3:Y:S01]  /*c340*/  LDG.E R8, desc[UR36][R4.64+0x4] ;  /* 0x0000042404087981 */ /* 0x000ee2000c1e1900 */
[----:B--2---:R-:W-:Y:S02]  /*c350*/  R2UR UR10, R9 ;  /* 0x00000000090a72ca */ /* 0x004fe400000e0000 */
[----:B---3--:R-:W-:-:S13]  /*c360*/  R2UR UR8, R8 ;  /* 0x00000000080872ca */ /* 0x008fda00000e0000 */
[----:B------:R-:W-:-:S12]  /*c370*/  UIADD3 UR8, -UR10, UR8, URZ ;  /* 0x000000080a087290 */ /* 0x000fd8000fffe13f */
.L_x_14932:
[----:B------:R-:W2:Y:S04]  /*c380*/  LDL R11, [R1+0x30] ;  /* 0x00003000010b7983 */ /* 0x000ea80000100800 */
[----:B------:R-:W3:Y:S01]  /*c390*/  LDL R10, [R1+0x2c] ;  /* 0x00002c00010a7983 */ /* 0x000ee20000100800 */
[----:B------:R-:W-:Y:S01]  /*c3a0*/  R2UR UR10, R204 ;  /* 0x00000000cc0a72ca */ /* 0x000fe200000e0000 */
[----:B------:R-:W-:Y:S02]  /*c3b0*/  UIMAD UR8, UR8, UR11, URZ ;  /* 0x0000000b080872a4 */ /* 0x000fe4000f8e023f */
[----:B------:R-:W-:Y:S04]  /*c3c0*/  SHFL.IDX PT, R4, R14, RZ, 0x1c1f ;  /* 0x001c1fff0e047589 */ /* 0x000fe800000e0000 */
[----:B------:R-:W0:Y:S04]  /*c3d0*/  SHFL.IDX PT, R5, R15, RZ, 0x1c1f ;  /* 0x001c1fff0f057589 */ /* 0x000e2800000e0000 */
[----:B------:R-:W-:Y:S04]  /*c3e0*/  SHFL.IDX PT, R8, R14, 0x1, 0x1c1f ;  /* 0x003c1f000e087f89 */ /* 0x000fe800000e0000 */
[----:B------:R-:W1:Y:S01]  /*c3f0*/  SHFL.IDX PT, R9, R15, 0x1, 0x1c1f ;  /* 0x003c1f000f097f89 */ /* 0x000e6200000e0000 */
[----:B--2---:R-:W-:Y:S01]  /*c400*/  VIADD R11, R11, UR10 ;  /* 0x0000000a0b0b7c36 */ /* 0x004fe20008000000 */
        /* <DEDUP_REMOVED lines=16> */
[----:B------:R-:W-:Y:S02]  /*c510*/  SHF.R.S32.HI R3, RZ, 0x3, R3 ;  /* 0x00000003ff037819 */ /* 0x000fe40000011403 */
[----:B------:R-:W-:Y:S01]  /*c520*/  IADD3 R20, R0, -R5, RZ ;  /* 0x8000000500147210 */ /* 0x000fe20007ffe0ff */
[----:B------:R-:W-:-:S04]  /*c530*/  IMAD.MOV.U32 R5, RZ, RZ, 0x2 ;  /* 0x00000002ff057424 */ /* 0x000fc800078e00ff */
        /* <DEDUP_REMOVED lines=34> */
[----:B------:R-:W-:Y:S02]  /*c760*/  LOP3.LUT R40, R41, 0x380, RZ, 0xc0, !PT ;  /* 0x0000038029287812 */ /* 0x000fe400078ec0ff */
        /* <DEDUP_REMOVED lines=60> */
[----:B------:R-:W-:Y:S01]  /*cb30*/  SHF.R.S32.HI R21, RZ, 0x1f, R212 ;  /* 0x0000001fff157819 */ /* 0x000fe200000114d4 */
[----:B------:R-:W-:-:S02]  /*cb40*/  VIADD R80, R3, UR12 ;  /* 0x0000000c03507c36 */ /* 0x000fc40008000000 */
[----:B------:R-:W5:Y:S04]  /*cb50*/  LD.E.128 R56, desc[UR36][R56.64] ;  /* 0x0000002438387980 */ /* 0x000f68000c101d00 */
[----:B------:R-:W5:Y:S01]  /*cb60*/  LD.E.128 R60, desc[UR36][R60.64] ;  /* 0x000000243c3c7980 */ /* 0x000f62000c101d00 */
[----:B0-----:R-:W-:Y:S01]  /*cb70*/  IMAD.WIDE.U32 R4, R2, UR6, RZ ;  /* 0x0000000602047c25 */ /* 0x001fe2000f8e00ff */
[----:B------:R-:W-:Y:S02]  /*cb80*/  ULDC.64 UR6, c[0x0][0xbe8] ;  /* 0x0002fa0000067ab9 */ /* 0x000fe40000000a00 */
[----:B------:R-:W5:Y:S01]  /*cb90*/  LD.E.128 R64, desc[UR36][R64.64] ;  /* 0x0000002440407980 */ /* 0x000f62000c101d00 */
[----:B------:R-:W-:Y:S02]  /*cba0*/  IMAD.IADD R5, R5, 0x1, R7 ;  /* 0x0000000105057824 */ /* 0x000fe400078e0207 */
[----:B------:R-:W-:Y:S01]  /*cbb0*/  IMAD R2, R20, 0x20, R3 ;  /* 0x0000002014027824 */ /* 0x000fe200078e0203 */
[----:B------:R-:W5:Y:S01]  /*cbc0*/  LD.E.128 R68, desc[UR36][R68.64] ;  /* 0x0000002444447980 */ /* 0x000f62000c101d00 */
[----:B------:R-:W-:-:S03]  /*cbd0*/  IMAD.WIDE.U32 R4, R213, UR6, R4 ;  /* 0x00000006d5047c25 */ /* 0x000fc6000f8e0004 */
[----:B------:R-:W5:Y:S01]  /*cbe0*/  LD.E.128 R72, desc[UR36][R72.64] ;  /* 0x0000002448487980 */ /* 0x000f62000c101d00 */
[----:B------:R-:W-:Y:S02]  /*cbf0*/  VIADD R20, R2, UR12 ;  /* 0x0000000c02147c36 */ /* 0x000fe40008000000 */
[----:B------:R-:W-:Y:S01]  /*cc00*/  IMAD R5, R213, UR7, R5 ;  /* 0x00000007d5057c24 */ /* 0x000fe2000f8e0205 */
[----:B------:R-:W-:Y:S01]  /*cc10*/  ULDC.64 UR6, c[0x0][0xbf0] ;  /* 0x0002fc0000067ab9 */ /* 0x000fe20000000a00 */
        /* <DEDUP_REMOVED lines=8> */
[----:B------:R-:W-:Y:S01]  /*cca0*/  IMAD R21, R21, UR6, RZ ;  /* 0x0000000615157c24 */ /* 0x000fe2000f8e02ff */
[----:B------:R-:W-:-:S02]  /*ccb0*/  MOV R7, R20 ;  /* 0x0000001400077202 */ /* 0x000fc40000000f00 */
[----:B------:R-:W-:Y:S01]  /*ccc0*/  @P4 SHF.R.U32.HI R7, RZ, UR10, R2 ;  /* 0x0000000aff074c19 */ /* 0x000fe20008011602 */
[C---:B------:R-:W-:Y:S02]  /*ccd0*/  IMAD R21, R212.reuse, UR7, R21 ;  /* 0x00000007d4157c24 */ /* 0x040fe4000f8e0215 */
[----:B------:R-:W-:Y:S01]  /*cce0*/  IMAD.WIDE.U32 R212, R212, UR6, R4 ;  /* 0x00000006d4d47c25 */ /* 0x000fe2000f8e0004 */
[----:B------:R-:W-:Y:S01]  /*ccf0*/  SHF.R.S32.HI R2, RZ, 0x1f, R7 ;  /* 0x0000001fff027819 */ /* 0x000fe20000011407 */
[----:B------:R-:W-:Y:S02]  /*cd00*/  ULDC.64 UR6, c[0x0][0xbe0] ;  /* 0x0002f80000067ab9 */ /* 0x000fe40000000a00 */
[----:B------:R-:W-:Y:S02]  /*cd10*/  IMAD.IADD R213, R213, 0x1, R21 ;  /* 0x00000001d5d57824 */ /* 0x000fe400078e0215 */
[----:B------:R-:W-:Y:S02]  /*cd20*/  IMAD.MOV R21, RZ, RZ, -R7 ;  /* 0x000000ffff157224 */ /* 0x000fe400078e0a07 */
[----:B------:R-:W-:-:S02]  /*cd30*/  IMAD R2, R2, UR6, RZ ;  /* 0x0000000602027c24 */ /* 0x000fc4000f8e02ff */
        /* <DEDUP_REMOVED lines=21> */
[----:B0-----:R-:W-:Y:S01]  /*ce90*/  SYNCS.ARRIVE.TRANS64.RED.A1T0 RZ, [UR6], RZ ;  /* 0x000000ffffff79a7 */ /* 0x001fe20008100406 */
[----:B------:R0:W1:Y:S01]  /*cea0*/  SHFL.IDX PT, R79, R7, RZ, 0x181f ;  /* 0x00181fff074f7589 */ /* 0x00006200000e0000 */
[----:B------:R-:W-:Y:S03]  /*ceb0*/  BSSY B1, `(.L_x_14934) ;  /* 0x000001a000017945 */ /* 0x000fe60003800000 */
[----:B------:R0:W2:Y:S01]  /*cec0*/  SHFL.IDX PT, R77, R78, RZ, 0x181f ;  /* 0x00181fff4e4d7589 */ /* 0x0000a200000e0000 */
        /* <DEDUP_REMOVED lines=24> */
.L_x_14935:
[----:B------:R-:W-:Y:S05]  /*d050*/  BSYNC B1 ;  /* 0x0000000000017941 */ /* 0x000fea0003800000 */
.L_x_14934:
        /* <DEDUP_REMOVED lines=21> */
.L_x_14937:
[----:B------:R-:W-:Y:S05]  /*d1b0*/  BSYNC B1 ;  /* 0x0000000000017941 */ /* 0x000fea0003800000 */
.L_x_14936:
        /* <DEDUP_REMOVED lines=21> */
.L_x_14939:
[----:B------:R-:W-:Y:S05]  /*d310*/  BSYNC B1 ;  /* 0x0000000000017941 */ /* 0x000fea0003800000 */
.L_x_14938:
        /* <DEDUP_REMOVED lines=24> */
.L_x_14933:
        /* <DEDUP_REMOVED lines=26> */
[C---:B------:R-:W-:Y:S02]  /*d640*/  IADD3 R160, R22.reuse, 0x90, RZ ;  /* 0x0000009016a07810 */ /* 0x040fe40007ffe0ff */
[----:B------:R-:W-:Y:S01]  /*d650*/  IMAD.MOV.U32 R3, RZ, RZ, R18 ;  /* 0x000000ffff037224 */ /* 0x000fe200078e0012 */
[----:B------:R-:W-:Y:S01]  /*d660*/  @P4 SHF.R.U32.HI R3, RZ, UR6, R0 ;  /* 0x00000006ff034c19 */ /* 0x000fe20008011600 */
[----:B------:R-:W-:Y:S01]  /*d670*/  IMAD.IADD R5, R5, 0x1, R7 ;  /* 0x0000000105057824 */ /* 0x000fe200078e0207 */
[----:B------:R-:W-:Y:S01]  /*d680*/  ULDC.64 UR6, c[0x0][0xc48] ;  /* 0x0003120000067ab9 */ /* 0x000fe20000000a00 */
[C---:B------:R-:W-:Y:S01]  /*d690*/  VIADD R157, R22.reuse, 0xa0 ;  /* 0x000000a0169d7836 */ /* 0x040fe20000000000 */
[--C-:B------:R-:W-:Y:S01]  /*d6a0*/  SHF.R.S32.HI R0, RZ, 0x1f, R3.reuse ;  /* 0x0000001fff007819 */ /* 0x100fe20000011403 */
[----:B------:R-:W-:Y:S01]  /*d6b0*/  IMAD.MOV R7, RZ, RZ, -R3 ;  /* 0x000000ffff077224 */ /* 0x000fe200078e0a03 */
[----:B------:R-:W-:Y:S01]  /*d6c0*/  IADD3 R182, R22, 0x38, RZ ;  /* 0x0000003816b67810 */ /* 0x000fe20007ffe0ff */
[----:B------:R-:W-:Y:S01]  /*d6d0*/  IMAD.WIDE.U32 R4, R162, UR6, R4 ;  /* 0x00000006a2047c25 */ /* 0x000fe2000f8e0004 */
[----:B------:R-:W-:-:S03]  /*d6e0*/  SHF.R.S32.HI R157, RZ, 0x1f, R157 ;  /* 0x0000001fff9d7819 */ /* 0x000fc6000001149d */
[----:B------:R-:W-:Y:S01]  /*d6f0*/  IMAD R7, R7, UR11, R18 ;  /* 0x0000000b07077c24 */ /* 0x000fe2000f8e0212 */
        /* <DEDUP_REMOVED lines=14> */
[C---:B------:R-:W-:Y:S02]  /*d7e0*/  VIADD R159, R22.reuse, 0x98 ;  /* 0x00000098169f7836 */ /* 0x040fe40000000000 */
[----:B------:R-:W-:Y:S01]  /*d7f0*/  VIADD R161, R22, 0x90 ;  /* 0x0000009016a17836 */ /* 0x000fe20000000000 */
        /* <DEDUP_REMOVED lines=56> */
[----:B------:R-:W-:Y:S01]  /*db80*/  VIADD R193, R22, 0x8 ;  /* 0x0000000816c17836 */ /* 0x000fe20000000000 */
[----:B012---:R-:W-:Y:S06]  /*db90*/  @P2 BRA `(.L_x_14942) ;  /* 0x0000000800242947 */ /* 0x007fec0003800000 */
[----:B------:R-:W-:Y:S01]  /*dba0*/  ULDC UR6, c[0x0][0xbc8] ;  /* 0x0002f20000067ab9 */ /* 0x000fe20000000800 */
[C---:B------:R-:W-:Y:S01]  /*dbb0*/  VIADD R17, R22.reuse, 0xe0 ;  /* 0x000000e016117836 */ /* 0x040fe20000000000 */
[----:B------:R-:W-:Y:S01]  /*dbc0*/  ISETP.GE.AND P2, PT, R193, UR6, PT ;  /* 0x00000006c1007c0c */ /* 0x000fe2000bf46270 */
[C---:B------:R-:W-:Y:S01]  /*dbd0*/  VIADD R21, R22.reuse, 0xe8 ;  /* 0x000000e816157836 */ /* 0x040fe20000000000 */
[C---:B------:R-:W-:Y:S01]  /*dbe0*/  ISETP.GE.AND P3, PT, R22.reuse, UR6, PT ;  /* 0x0000000616007c0c */ /* 0x040fe2000bf66270 */
[----:B------:R-:W-:Y:S01]  /*dbf0*/  VIADD R19, R22, 0xf0 ;  /* 0x000000f016137836 */ /* 0x000fe20000000000 */
[----:B------:R-:W-:Y:S02]  /*dc00*/  ISETP.GE.AND P1, PT, R191, UR6, PT ;  /* 0x00000006bf007c0c */ /* 0x000fe4000bf26270 */
[----:B------:R-:W-:-:S07]  /*dc10*/  ISETP.GE.AND P4, PT, R189, UR6, PT ;  /* 0x00000006bd007c0c */ /* 0x000fce000bf86270 */
[C---:B------:R-:W-:Y:S02]  /*dc20*/  @!P2 LEA R8, P5, R193.reuse, R2, 0x2 ;  /* 0x00000002c108a211 */ /* 0x040fe400078a10ff */
[----:B------:R-:W-:Y:S02]  /*dc30*/  @!P3 IMAD.WIDE R4, R22, 0x4, R2 ;  /* 0x000000041604b825 */ /* 0x000fe400078e0202 */
[----:B------:R-:W-:-:S03]  /*dc40*/  @!P2 LEA.HI.X R9, R193, R3, R194, 0x2, P5 ;  /* 0x00000003c109a211 */ /* 0x000fc600028f14c2 */
        /* <DEDUP_REMOVED lines=69> */
[-C--:B------:R-:W-:Y:S02]  /*e0a0*/  @!P1 LEA.HI.X R5, R160, R3.reuse, R161, 0x2, P6 ;  /* 0x00000003a0059211 */ /* 0x080fe400030f14a1 */
[-C--:B-1----:R-:W-:Y:S02]  /*e0b0*/  @!P4 LEA R8, P5, R158, R2.reuse, 0x2 ;  /* 0x000000029e08c211 */ /* 0x082fe400078a10ff */
[-C--:B------:R-:W-:Y:S01]  /*e0c0*/  @!P3 LEA R10, P6, R156, R2.reuse, 0x2 ;  /* 0x000000029c0ab211 */ /* 0x080fe200078c10ff */
[----:B------:R0:W-:Y:S01]  /*e0d0*/  @!P1 ST.E.64 desc[UR36][R4.64], R96 ;  /* 0x0000006004009985 */ /* 0x0001e2000c101b24 */
[----:B------:R-:W-:Y:S02]  /*e0e0*/  @!P4 LEA.HI.X R9, R158, R3, R159, 0x2, P5 ;  /* 0x000000039e09c211 */ /* 0x000fe400028f149f */
[----:B------:R-:W-:Y:S02]  /*e0f0*/  ISETP.GE.AND P1, PT, R228, UR6, PT ;  /* 0x00000006e4007c0c */ /* 0x000fe4000bf26270 */
[----:B------:R-:W-:Y:S01]  /*e100*/  @!P2 LEA R12, P5, R229, R2, 0x2 ;  /* 0x00000002e50ca211 */ /* 0x000fe200078a10ff */
[----:B------:R1:W-:Y:S01]  /*e110*/  @!P4 ST.E.64 desc[UR36][R8.64], R100 ;  /* 0x000000640800c985 */ /* 0x0003e2000c101b24 */
[----:B------:R-:W-:-:S02]  /*e120*/  ISETP.GE.AND P4, PT, R227, UR6, PT ;  /* 0x00000006e3007c0c */ /* 0x000fc4000bf86270 */
[-C--:B------:R-:W-:Y:S02]  /*e130*/  @!P3 LEA.HI.X R11, R156, R3.reuse, R157, 0x2, P6 ;  /* 0x000000039c0bb211 */ /* 0x080fe400030f149d */
[----:B------:R-:W-:-:S03]  /*e140*/  @!P2 LEA.HI.X R13, R229, R3, R155, 0x2, P5 ;  /* 0x00000003e50da211 */ /* 0x000fc600028f149b */
[----:B------:R2:W-:Y:S01]  /*e150*/  @!P3 ST.E.64 desc[UR36][R10.64], R104 ;  /* 0x000000680a00b985 */ /* 0x0005e2000c101b24 */
[----:B------:R-:W-:Y:S02]  /*e160*/  ISETP.GE.AND P3, PT, R226, UR6, PT ;  /* 0x00000006e2007c0c */ /* 0x000fe4000bf66270 */
[CC--:B------:R-:W-:Y:S01]  /*e170*/  @!P1 LEA R14, P6, R228.reuse, R2.reuse, 0x2 ;  /* 0x00000002e40e9211 */ /* 0x0c0fe200078c10ff */
[----:B------:R-:W-:Y:S01]  /*e180*/  @!P2 ST.E.64 desc[UR36][R12.64], R108 ;  /* 0x0000006c0c00a985 */ /* 0x000fe2000c101b24 */
[----:B------:R-:W-:Y:S02]  /*e190*/  ISETP.GE.AND P2, PT, R225, UR6, PT ;  /* 0x00000006e1007c0c */ /* 0x000fe4000bf46270 */
[----:B------:R-:W-:Y:S02]  /*e1a0*/  @!P1 LEA.HI.X R15, R228, R3, R154, 0x2, P6 ;  /* 0x00000003e40f9211 */ /* 0x000fe400030f149a */
[----:B0-----:R-:W-:-:S03]  /*e1b0*/  @!P4 LEA R4, P5, R227, R2, 0x2 ;  /* 0x00000002e304c211 */ /* 0x001fc600078a10ff */
[----:B------:R0:W-:Y:S01]  /*e1c0*/  @!P1 ST.E.64 desc[UR36][R14.64], R112 ;  /* 0x000000700e009985 */ /* 0x0001e2000c101b24 */
[-C--:B------:R-:W-:Y:S02]  /*e1d0*/  @!P4 LEA.HI.X R5, R227, R3.reuse, R153, 0x2, P5 ;  /* 0x00000003e305c211 */ /* 0x080fe400028f1499 */
        /* <DEDUP_REMOVED lines=8> */
[----:B------:R-:W-:Y:S01]  /*e260*/  ISETP.GE.AND P3, PT, R17, UR6, PT ;  /* 0x0000000611007c0c */ /* 0x000fe2000bf66270 */
[----:B0-----:R-:W-:Y:S01]  /*e270*/  VIADD R15, R22, 0xf8 ;  /* 0x000000f8160f7836 */ /* 0x001fe20000000000 */
[C---:B------:R-:W-:Y:S01]  /*e280*/  @!P1 LEA R12, P5, R224.reuse, R2, 0x2 ;  /* 0x00000002e00c9211 */ /* 0x040fe200078a10ff */
[----:B------:R0:W-:Y:S01]  /*e290*/  @!P2 ST.E.64 desc[UR36][R10.64], R124 ;  /* 0x0000007c0a00a985 */ /* 0x0001e2000c101b24 */
[----:B------:R-:W-:Y:S02]  /*e2a0*/  ISETP.GE.AND P2, PT, R21, UR6, PT ;  /* 0x0000000615007c0c */ /* 0x000fe4000bf46270 */
[----:B------:R-:W-:Y:S02]  /*e2b0*/  @!P1 LEA.HI.X R13, R224, R3, R18, 0x2, P5 ;  /* 0x00000003e00d9211 */ /* 0x000fe400028f1412 */
[----:B-1----:R-:W-:-:S02]  /*e2c0*/  SHF.R.S32.HI R5, RZ, 0x1f, R17 ;  /* 0x0000001fff057819 */ /* 0x002fc40000011411 */
[----:B------:R-:W-:Y:S01]  /*e2d0*/  SHF.R.S32.HI R14, RZ, 0x1f, R15 ;  /* 0x0000001fff0e7819 */ /* 0x000fe2000001140f */
[----:B------:R1:W-:Y:S01]  /*e2e0*/  @!P1 ST.E.64 desc[UR36][R12.64], R128 ;  /* 0x000000800c009985 */ /* 0x0003e2000c101b24 */
[----:B------:R-:W-:Y:S02]  /*e2f0*/  ISETP.GE.AND P1, PT, R19, UR6, PT ;  /* 0x0000000613007c0c */ /* 0x000fe4000bf26270 */
[----:B--2---:R-:W-:Y:S02]  /*e300*/  SHF.R.S32.HI R9, RZ, 0x1f, R222 ;  /* 0x0000001fff097819 */ /* 0x004fe400000114de */
[CC--:B------:R-:W-:Y:S02]  /*e310*/  @!P4 LEA R8, P5, R222.reuse, R2.reuse, 0x2 ;  /* 0x00000002de08c211 */ /* 0x0c0fe400078a10ff */
[----:B------:R-:W-:Y:S02]  /*e320*/  @!P3 LEA R4, P6, R17, R2, 0x2 ;  /* 0x000000021104b211 */ /* 0x000fe400078c10ff */
[----:B------:R-:W-:-:S02]  /*e330*/  @!P4 LEA.HI.X R9, R222, R3, R9, 0x2, P5 ;  /* 0x00000003de09c211 */ /* 0x000fc400028f1409 */
[----:B------:R-:W-:Y:S02]  /*e340*/  ISETP.GE.AND P5, PT, R15, UR6, PT ;  /* 0x000000060f007c0c */ /* 0x000fe4000bfa6270 */
[-C--:B------:R-:W-:Y:S01]  /*e350*/  @!P3 LEA.HI.X R5, R17, R3.reuse, R5, 0x2, P6 ;  /* 0x000000031105b211 */ /* 0x080fe200030f1405 */
[----:B------:R2:W-:Y:S01]  /*e360*/  @!P4 ST.E.64 desc[UR36][R8.64], R132 ;  /* 0x000000840800c985 */ /* 0x0005e2000c101b24 */
[----:B0-----:R-:W-:Y:S02]  /*e370*/  SHF.R.S32.HI R11, RZ, 0x1f, R21 ;  /* 0x0000001fff0b7819 */ /* 0x001fe40000011415 */
[C---:B------:R-:W-:Y:S01]  /*e380*/  @!P2 LEA R10, P6, R21.reuse, R2, 0x2 ;  /* 0x00000002150aa211 */ /* 0x040fe200078c10ff */
[----:B------:R2:W-:Y:S01]  /*e390*/  @!P3 ST.E.64 desc[UR36][R4.64], R136 ;  /* 0x000000880400b985 */ /* 0x0005e2000c101b24 */
[----:B-1----:R-:W-:Y:S02]  /*e3a0*/  SHF.R.S32.HI R13, RZ, 0x1f, R19 ;  /* 0x0000001fff0d7819 */ /* 0x002fe40000011413 */
[----:B------:R-:W-:-:S02]  /*e3b0*/  @!P2 LEA.HI.X R11, R21, R3, R11, 0x2, P6 ;  /* 0x00000003150ba211 */ /* 0x000fc400030f140b */
[----:B------:R-:W-:-:S03]  /*e3c0*/  @!P1 LEA R12, P6, R19, R2, 0x2 ;  /* 0x00000002130c9211 */ /* 0x000fc600078c10ff */
[----:B------:R2:W-:Y:S01]  /*e3d0*/  @!P2 ST.E.64 desc[UR36][R10.64], R140 ;  /* 0x0000008c0a00a985 */ /* 0x0005e2000c101b24 */
[----:B------:R-:W-:Y:S02]  /*e3e0*/  @!P1 LEA.HI.X R13, R19, R3, R13, 0x2, P6 ;  /* 0x00000003130d9211 */ /* 0x000fe400030f140d */
[----:B------:R-:W-:-:S03]  /*e3f0*/  @!P5 LEA R2, P6, R15, R2, 0x2 ;  /* 0x000000020f02d211 */ /* 0x000fc600078c10ff */
[----:B------:R2:W-:Y:S01]  /*e400*/  @!P1 ST.E.64 desc[UR36][R12.64], R144 ;  /* 0x000000900c009985 */ /* 0x0005e2000c101b24 */
[----:B------:R-:W-:-:S05]  /*e410*/  @!P5 LEA.HI.X R3, R15, R3, R14, 0x2, P6 ;  /* 0x000000030f03d211 */ /* 0x000fca00030f140e */
[----:B------:R2:W-:Y:S04]  /*e420*/  @!P5 ST.E.64 desc[UR36][R2.64], R148 ;  /* 0x000000940200d985 */ /* 0x0005e8000c101b24 */
.L_x_14942:
[----:B------:R-:W-:Y:S05]  /*e430*/  BSYNC B1 ;  /* 0x0000000000017941 */ /* 0x000fea0003800000 */
.L_x_14941:
[----:B--2---:R0:W1:Y:S04]  /*e440*/  SHFL.IDX PT, R3, R7, 0x1, 0x1c1f ;  /* 0x003c1f0007037f89 */ /* 0x00406800000e0000 */
[----:B------:R0:W2:Y:S01]  /*e450*/  SHFL.IDX PT, R2, R0, 0x1, 0x1c1f ;  /* 0x003c1f0000027f89 */ /* 0x0000a200000e0000 */
[----:B------:R-:W-:Y:S05]  /*e460*/  @P0 BRA `(.L_x_14940) ;  /* 0x0000001400d00947 */ /* 0x000fea0003800000 */
[----:B------:R-:W-:Y:S01]  /*e470*/  ULDC UR6, c[0x0][0xbc8] ;  /* 0x0002f20000067ab9 */ /* 0x000fe20000000800 */
[C---:B------:R-:W-:Y:S01]  /*e480*/  VIADD R21, R22.reuse, 0xe0 ;  /* 0x000000e016157836 */ /* 0x040fe20000000000 */
[----:B------:R-:W-:Y:S01]  /*e490*/  ISETP.GE.AND P5, PT, R193, UR6, PT ;  /* 0x00000006c1007c0c */ /* 0x000fe2000bfa6270 */
[C---:B0-----:R-:W-:Y:S01]  /*e4a0*/  VIADD R7, R22.reuse, 0xe8 ;  /* 0x000000e816077836 */ /* 0x041fe20000000000 */
[----:B------:R-:W-:Y:S02]  /*e4b0*/  ISETP.GE.AND P4, PT, R22, UR6, PT ;  /* 0x0000000616007c0c */ /* 0x000fe4000bf86270 */
[----:B------:R-:W-:Y:S02]  /*e4c0*/  ISETP.GE.AND P2, PT, R191, UR6, PT ;  /* 0x00000006bf007c0c */ /* 0x000fe4000bf46270 */
[----:B------:R-:W-:Y:S02]  /*e4d0*/  ISETP.GE.AND P1, PT, R189, UR6, PT ;  /* 0x00000006bd007c0c */ /* 0x000fe4000bf26270 */
[----:B------:R-:W-:-:S02]  /*e4e0*/  ISETP.GE.AND P0, PT, R187, UR6, PT ;  /* 0x00000006bb007c0c */ /* 0x000fc4000bf06270 */
[----:B------:R-:W-:Y:S02]  /*e4f0*/  SHF.R.S32.HI R19, RZ, 0x1f, R222 ;  /* 0x0000001fff137819 */ /* 0x000fe400000114de */
[----:B------:R-:W-:Y:S02]  /*e500*/  SHF.R.S32.HI R0, RZ, 0x1f, R21 ;  /* 0x0000001fff007819 */ /* 0x000fe40000011415 */
[-C--:B--2---:R-:W-:Y:S01]  /*e510*/  @!P5 LEA R8, P3, R193, R2.reuse, 0x2 ;  /* 0x00000002c108d211 */ /* 0x084fe200078610ff */
[----:B-1----:R-:W-:Y:S02]  /*e520*/  @!P4 IMAD.WIDE R4, R22, 0x4, R2 ;  /* 0x000000041604c825 */ /* 0x002fe400078e0202 */
[----:B------:R-:W-:Y:S02]  /*e530*/  @!P2 LEA R10, P6, R191, R2, 0x2 ;  /* 0x00000002bf0aa211 */ /* 0x000fe400078c10ff */
[----:B------:R-:W-:Y:S01]  /*e540*/  @!P5 LEA.HI.X R9, R193, R3, R194, 0x2, P3 ;  /* 0x00000003c109d211 */ /* 0x000fe200018f14c2 */
[----:B------:R0:W-:Y:S01]  /*e550*/  @!P4 ST.E.64 desc[UR36][R4.64], R26 ;  /* 0x0000001a0400c985 */ /* 0x0001e2000c101b24 */
[----:B------:R-:W-:-:S02]  /*e560*/  ISETP.GE.AND P3, PT, R16, UR6, PT ;  /* 0x0000000610007c0c */ /* 0x000fc4000bf66270 */
[-C--:B------:R-:W-:Y:S01]  /*e570*/  @!P2 LEA.HI.X R11, R191, R3.reuse, R192, 0x2, P6 ;  /* 0x00000003bf0ba211 */ /* 0x080fe200030f14c0 */
[----:B------:R1:W-:Y:S01]  /*e580*/  @!P5 ST.E.64 desc[UR36][R8.64], R30 ;  /* 0x0000001e0800d985 */ /* 0x0003e2000c101b24 */
[-C--:B------:R-:W-:Y:S02]  /*e590*/  @!P1 LEA R12, P5, R189, R2.reuse, 0x2 ;  /* 0x00000002bd0c9211 */ /* 0x080fe400078a10ff */
[----:B------:R-:W-:Y:S01]  /*e5a0*/  ISETP.GE.AND P4, PT, R184, UR6, PT ;  /* 0x00000006b8007c0c */ /* 0x000fe2000bf86270 */
[----:B------:R2:W-:Y:S01]  /*e5b0*/  @!P2 ST.E.64 desc[UR36][R10.64], R34 ;  /* 0x000000220a00a985 */ /* 0x0005e2000c101b24 */
[----:B------:R-:W-:Y:S02]  /*e5c0*/  @!P0 LEA R14, P6, R187, R2, 0x2 ;  /* 0x00000002bb0e8211 */ /* 0x000fe400078c10ff */
[----:B------:R-:W-:Y:S02]  /*e5d0*/  @!P1 LEA.HI.X R13, R189, R3, R190, 0x2, P5 ;  /* 0x00000003bd0d9211 */ /* 0x000fe400028f14be */
[----:B------:R-:W-:-:S02]  /*e5e0*/  ISETP.GE.AND P5, PT, R182, UR6, PT ;  /* 0x00000006b6007c0c */ /* 0x000fc4000bfa6270 */
[-C--:B------:R-:W-:Y:S01]  /*e5f0*/  @!P0 LEA.HI.X R15, R187, R3.reuse, R188, 0x2, P6 ;  /* 0x00000003bb0f8211 */ /* 0x080fe200030f14bc */
[----:B------:R3:W-:Y:S01]  /*e600*/  @!P1 ST.E.64 desc[UR36][R12.64], R38 ;  /* 0x000000260c009985 */ /* 0x0007e2000c101b24 */
[-C--:B0-----:R-:W-:Y:S02]  /*e610*/  @!P3 LEA R4, P6, R16, R2.reuse, 0x2 ;  /* 0x000000021004b211 */ /* 0x081fe400078c10ff */
[----:B------:R-:W-:Y:S01]  /*e620*/  ISETP.GE.AND P1, PT, R178, UR6, PT ;  /* 0x00000006b2007c0c */ /* 0x000fe2000bf26270 */
[----:B------:R0:W-:Y:S01]  /*e630*/  @!P0 ST.E.64 desc[UR36][R14.64], R42 ;  /* 0x0000002a0e008985 */ /* 0x0001e2000c101b24 */
[----:B------:R-:W-:Y:S02]  /*e640*/  ISETP.GE.AND P0, PT, R180, UR6, PT ;  /* 0x00000006b4007c0c */ /* 0x000fe4000bf06270 */
[----:B-1----:R-:W-:Y:S02]  /*e650*/  @!P4 LEA R8, P2, R184, R2, 0x2 ;  /* 0x00000002b808c211 */ /* 0x002fe400078410ff */
[----:B------:R-:W-:-:S02]  /*e660*/  @!P3 LEA.HI.X R5, R16, R3, R186, 0x2, P6 ;  /* 0x000000031005b211 */ /* 0x000fc400030f14ba */
[-C--:B------:R-:W-:Y:S02]  /*e670*/  @!P5 LEA R16, P6, R182, R2.reuse, 0x2 ;  /* 0x00000002b610d211 */ /* 0x080fe400078c10ff */
[-C--:B------:R-:W-:Y:S01]  /*e680*/  @!P4 LEA.HI.X R9, R184, R3.reuse, R185, 0x2, P2 ;  /* 0x00000003b809c211 */ /* 0x080fe200010f14b9 */
[----:B------:R1:W-:Y:S01]  /*e690*/  @!P3 ST.E.64 desc[UR36][R4.64], R46 ;  /* 0x0000002e0400b985 */ /* 0x0003e2000c101b24 */
[----:B------:R-:W-:Y:S02]  /*e6a0*/  ISETP.GE.AND P2, PT, R176, UR6, PT ;  /* 0x00000006b0007c0c */ /* 0x000fe4000bf46270 */
[----:B------:R-:W-:Y:S01]  /*e6b0*/  @!P5 LEA.HI.X R17, R182, R3, R183, 0x2, P6 ;  /* 0x00000003b611d211 */ /* 0x000fe200030f14b7 */
[----:B------:R4:W-:Y:S01]  /*e6c0*/  @!P4 ST.E.64 desc[UR36][R8.64], R50 ;  /* 0x000000320800c985 */ /* 0x0009e2000c101b24 */
[-C--:B--2---:R-:W-:Y:S02]  /*e6d0*/  @!P0 LEA R10, P4, R180, R2.reuse, 0x2 ;  /* 0x00000002b40a8211 */ /* 0x084fe400078810ff */
[----:B------:R-:W-:Y:S01]  /*e6e0*/  ISETP.GE.AND P3, PT, R174, UR6, PT ;  /* 0x00000006ae007c0c */ /* 0x000fe2000bf66270 */
[----:B------:R2:W-:Y:S01]  /*e6f0*/  @!P5 ST.E.64 desc[UR36][R16.64], R54 ;  /* 0x000000361000d985 */ /* 0x0005e2000c101b24 */
[----:B---3--:R-:W-:-:S02]  /*e700*/  @!P1 LEA R12, P5, R178, R2, 0x2 ;  /* 0x00000002b20c9211 */ /* 0x008fc400078a10ff */
[-C--:B------:R-:W-:Y:S02]  /*e710*/  @!P0 LEA.HI.X R11, R180, R3.reuse, R181, 0x2, P4 ;  /* 0x00000003b40b8211 */ /* 0x080fe400020f14b5 */
[----:B------:R-:W-:Y:S02]  /*e720*/  ISETP.GE.AND P4, PT, R172, UR6, PT ;  /* 0x00000006ac007c0c */ /* 0x000fe4000bf86270 */
[----:B------:R-:W-:Y:S01]  /*e730*/  @!P1 LEA.HI.X R13, R178, R3, R179, 0x2, P5 ;  /* 0x00000003b20d9211 */ /* 0x000fe200028f14b3 */
[----:B------:R-:W-:Y:S01]  /*e740*/  @!P0 ST.E.64 desc[UR36][R10.64], R58 ;  /* 0x0000003a0a008985 */ /* 0x000fe2000c101b24 */
[----:B------:R-:W-:Y:S02]  /*e750*/  ISETP.GE.AND P5, PT, R170, UR6, PT ;  /* 0x00000006aa007c0c */ /* 0x000fe4000bfa6270 */
[----:B0-----:R-:W-:Y:S01]  /*e760*/  @!P2 LEA R14, P6, R176, R2, 0x2 ;  /* 0x00000002b00ea211 */ /* 0x001fe200078c10ff */
[----:B------:R0:W-:Y:S01]  /*e770*/  @!P1 ST.E.64 desc[UR36][R12.64], R62 ;  /* 0x0000003e0c009985 */ /* 0x0001e2000c101b24 */
[----:B------:R-:W-:-:S02]  /*e780*/  ISETP.GE.AND P1, PT, R166, UR6, PT ;  /* 0x00000006a6007c0c */ /* 0x000fc4000bf26270 */
[-C--:B------:R-:W-:Y:S02]  /*e790*/  @!P2 LEA.HI.X R15, R176, R3.reuse, R177, 0x2, P6 ;  /* 0x00000003b00fa211 */ /* 0x080fe400030f14b1 */
[-C--:B-1----:R-:W-:Y:S02]  /*e7a0*/  @!P3 LEA R4, P6, R174, R2.reuse, 0x2 ;  /* 0x00000002ae04b211 */ /* 0x082fe400078c10ff */
[----:B------:R-:W-:Y:S01]  /*e7b0*/  ISETP.GE.AND P0, PT, R168, UR6, PT ;  /* 0x00000006a8007c0c */ /* 0x000fe2000bf06270 */
[----:B------:R1:W-:Y:S01]  /*e7c0*/  @!P2 ST.E.64 desc[UR36][R14.64], R66 ;  /* 0x000000420e00a985 */ /* 0x0003e2000c101b24 */
[-C--:B----4-:R-:W-:Y:S02]  /*e7d0*/  @!P4 LEA R8, P2, R172, R2.reuse, 0x2 ;  /* 0x00000002ac08c211 */ /* 0x090fe400078410ff */
[----:B------:R-:W-:Y:S02]  /*e7e0*/  @!P3 LEA.HI.X R5, R174, R3, R175, 0x2, P6 ;  /* 0x00000003ae05b211 */ /* 0x000fe400030f14af */
[----:B--2---:R-:W-:-:S02]  /*e7f0*/  @!P5 LEA R16, P6, R170, R2, 0x2 ;  /* 0x00000002aa10d211 */ /* 0x004fc400078c10ff */
[-C--:B------:R-:W-:Y:S01]  /*e800*/  @!P4 LEA.HI.X R9, R172, R3.reuse, R173, 0x2, P2 ;  /* 0x00000003ac09c211 */ /* 0x080fe200010f14ad */
[----:B------:R-:W-:Y:S01]  /*e810*/  @!P3 ST.E.64 desc[UR36][R4.64], R70 ;  /* 0x000000460400b985 */ /* 0x000fe2000c101b24 */
[----:B------:R-:W-:Y:S02]  /*e820*/  ISETP.GE.AND P2, PT, R164, UR6, PT ;  /* 0x00000006a4007c0c */ /* 0x000fe4000bf46270 */
[----:B------:R-:W-:Y:S01]  /*e830*/  @!P5 LEA.HI.X R17, R170, R3, R171, 0x2, P6 ;  /* 0x00000003aa11d211 */ /* 0x000fe200030f14ab */
[----:B------:R2:W-:Y:S01]  /*e840*/  @!P4 ST.E.64 desc[UR36][R8.64], R74 ;  /* 0x0000004a0800c985 */ /* 0x0005e2000c101b24 */
[-C--:B0-----:R-:W-:Y:S02]  /*e850*/  @!P1 LEA R12, P3, R166, R2.reuse, 0x2 ;  /* 0x00000002a60c9211 */ /* 0x081fe400078610ff */
[----:B------:R-:W-:Y:S01]  /*e860*/  @!P0 LEA R10, P6, R168, R2, 0x2 ;  /* 0x00000002a80a8211 */ /* 0x000fe200078c10ff */
[----:B------:R0:W-:Y:S01]  /*e870*/  @!P5 ST.E.64 desc[UR36][R16.64], R78 ;  /* 0x0000004e1000d985 */ /* 0x0001e2000c101b24 */
[----:B------:R-:W-:-:S02]  /*e880*/  ISETP.GE.AND P5, PT, R162, UR6, PT ;  /* 0x00000006a2007c0c */ /* 0x000fc4000bfa6270 */
[----:B------:R-:W-:Y:S02]  /*e890*/  ISETP.GE.AND P4, PT, R160, UR6, PT ;  /* 0x00000006a0007c0c */ /* 0x000fe4000bf86270 */
[-C--:B------:R-:W-:Y:S02]  /*e8a0*/  @!P1 LEA.HI.X R13, R166, R3.reuse, R167, 0x2, P3 ;  /* 0x00000003a60d9211 */ /* 0x080fe400018f14a7 */
        /* <DEDUP_REMOVED lines=45> */
[-C--:B-1----:R-:W-:Y:S02]  /*eb80*/  @!P0 LEA R14, P5, R222, R2.reuse, 0x2 ;  /* 0x00000002de0e8211 */ /* 0x082fe400078a10ff */
        /* <DEDUP_REMOVED lines=25> */
.L_x_14931:
[----:B------:R-:W0:Y:S01]  /*ed20*/  LDC.64 R4, c[0x0][0xd00] ;  /* 0x00034000ff047b82 */ /* 0x000e220000000a00 */
[----:B------:R-:W-:Y:S01]  /*ed30*/  ULDC.64 UR6, c[0x0][0xd08] ;  /* 0x0003420000067ab9 */ /* 0x000fe20000000a00 */
[----:B------:R-:W-:Y:S02]  /*ed40*/  MOV R7, RZ ;  /* 0x000000ff00077202 */ /* 0x000fe40000000f00 */
[----:B------:R-:W-:-:S04]  /*ed50*/  ISETP.NE.U32.AND P1, PT, RZ, UR6, PT ;  /* 0x00000006ff007c0c */ /* 0x000fc8000bf25070 */
[----:B------:R-:W1:Y:S01]  /*ed60*/  LDC.64 R2, c[0x0][0xd00] ;  /* 0x00034000ff027b82 */ /* 0x000e620000000a00 */
[----:B------:R-:W-:Y:S02]  /*ed70*/  ISETP.NE.AND.EX P1, PT, RZ, UR7, PT, P1 ;  /* 0x00000007ff007c0c */ /* 0x000fe4000bf25310 */
        /* <DEDUP_REMOVED lines=20> */
.L_x_14943:
[----:B------:R-:W-:Y:S01]  /*eec0*/  BSSY B1, `(.L_x_14944) ;  /* 0x0000039000017945 */ /* 0x000fe20003800000 */
[----:B------:R-:W-:Y:S02]  /*eed0*/  SEL R21, R212, RZ, !P0 ;  /* 0x000000ffd4157207 */ /* 0x000fe40004000000 */
[----:B------:R-:W-:Y:S02]  /*eee0*/  SEL R223, R223, RZ, !P0 ;  /* 0x000000ffdfdf7207 */ /* 0x000fe40004000000 */
[----:B-----5:R-:W-:Y:S01]  /*eef0*/  SHF.R.S32.HI R18, RZ, 0x1f, R7 ;  /* 0x0000001fff127819 */ /* 0x020fe20000011407 */
[----:B------:R-:W-:Y:S06]  /*ef00*/  @P3 BRA `(.L_x_14945) ;  /* 0x0000000000d03947 */ /* 0x000fec0003800000 */
        /* <DEDUP_REMOVED lines=8> */
[----:B------:R-:W2:Y:S01]  /*ef90*/  LDL.LU R24, [R1+0x24] ;  /* 0x0000240001187983 */ /* 0x000ea20000300800 */
[----:B------:R-:W-:Y:S01]  /*efa0*/  ISETP.NE.AND P1, PT, R29, 0x1, PT ;  /* 0x000000011d00780c */ /* 0x000fe20003f25270 */
[----:B------:R-:W-:Y:S01]  /*efb0*/  IMAD.MOV.U32 R16, RZ, RZ, 0xab8 ;  /* 0x00000ab8ff107424 */ /* 0x000fe200078e00ff */
[----:B------:R-:W-:Y:S01]  /*efc0*/  ISETP.GT.AND P0, PT, R214, 0x1, PT ;  /* 0x00000001d600780c */ /* 0x000fe20003f04270 */
[----:B------:R-:W0:Y:S01]  /*efd0*/  LDC.64 R26, c[0x0][0xca8] ;  /* 0x00032a00ff1a7b82 */ /* 0x000e220000000a00 */
[----:B------:R-:W-:Y:S02]  /*efe0*/  IMAD.MOV.U32 R15, RZ, RZ, R25 ;  /* 0x000000ffff0f7224 */ /* 0x000fe400078e0019 */
[----:B------:R-:W-:-:S05]  /*eff0*/  SEL R16, R16, 0xa78, P0 ;  /* 0x00000a7810107807 */ /* 0x000fca0000000000 */
[----:B------:R-:W1:Y:S08]  /*f000*/  LDC.64 R4, c[0x0][R16+0x220] ;  /* 0x0000880010047b82 */ /* 0x000e700000000a00 */
[----:B------:R-:W3:Y:S08]  /*f010*/  @P1 LDC R14, c[0x0][0xcec] ;  /* 0x00033b00ff0e1b82 */ /* 0x000ef00000000800 */
[----:B------:R-:W4:Y:S08]  /*f020*/  LDC.64 R2, c[0x0][R16+0x218] ;  /* 0x0000860010027b82 */ /* 0x000f300000000a00 */
[----:B------:R-:W5:Y:S01]  /*f030*/  @P1 LDC R19, c[0x0][0xcf0] ;  /* 0x00033c00ff131b82 */ /* 0x000f620000000800 */
[----:B-1----:R-:W-:-:S02]  /*f040*/  IMAD R5, R5, R21, RZ ;  /* 0x0000001505057224 */ /* 0x002fc400078e02ff */
[----:B------:R-:W-:-:S05]  /*f050*/  IMAD.WIDE.U32 R12, R4, R21, RZ ;  /* 0x00000015040c7225 */ /* 0x000fca00078e00ff */
[----:B------:R-:W1:Y:S01]  /*f060*/  LDC.64 R8, c[0x0][R16+0x228] ;  /* 0x00008a0010087b82 */ /* 0x000e620000000a00 */
[----:B---3--:R-:W-:-:S07]  /*f070*/  @P1 IMAD.HI.U32 R14, R25, R14, RZ ;  /* 0x0000000e190e1227 */ /* 0x008fce00078e00ff */
[----:B------:R-:W3:Y:S01]  /*f080*/  LDC.64 R10, c[0x0][R16+0x210] ;  /* 0x00008400100a7b82 */ /* 0x000ee20000000a00 */
[-C--:B----4-:R-:W-:Y:S02]  /*f090*/  IMAD R17, R3, R213.reuse, RZ ;  /* 0x000000d503117224 */ /* 0x090fe400078e02ff */
[----:B------:R-:W-:-:S04]  /*f0a0*/  IMAD.WIDE.U32 R2, R2, R213, RZ ;  /* 0x000000d502027225 */ /* 0x000fc800078e00ff */
[----:B------:R-:W-:Y:S01]  /*f0b0*/  IMAD.IADD R17, R3, 0x1, R17 ;  /* 0x0000000103117824 */ /* 0x000fe200078e0211 */
[----:B-----5:R-:W-:Y:S01]  /*f0c0*/  @P1 SHF.R.U32.HI R15, RZ, R19, R14 ;  /* 0x00000013ff0f1219 */ /* 0x020fe2000001160e */
[----:B------:R-:W-:Y:S01]  /*f0d0*/  IMAD R19, R4, R223, R5 ;  /* 0x000000df04137224 */ /* 0x000fe200078e0205 */
[----:B0-----:R-:W0:Y:S01]  /*f0e0*/  @!P0 LDC R26, c[0x0][0xc50] ;  /* 0x00031400ff1a8b82 */ /* 0x001e220000000800 */
[----:B------:R-:W-:Y:S02]  /*f0f0*/  IADD3 R4, P1, P3, R12, R2, R7 ;  /* 0x000000020c047210 */ /* 0x000fe40007b3e007 */
[----:B------:R-:W-:Y:S02]  /*f100*/  IMAD.IADD R19, R13, 0x1, R19 ;  /* 0x000000010d137824 */ /* 0x000fe400078e0213 */
[----:B------:R-:W-:-:S03]  /*f110*/  IMAD.MOV R12, RZ, RZ, -R15 ;  /* 0x000000ffff0c7224 */ /* 0x000fc600078e0a0f */
[----:B------:R-:W4:Y:S01]  /*f120*/  @!P0 LDC R27, c[0x0][0xc54] ;  /* 0x00031500ff1b8b82 */ /* 0x000f220000000800 */
[----:B--2---:R-:W-:-:S05]  /*f130*/  SEL R5, R24, RZ, P0 ;  /* 0x000000ff18057207 */ /* 0x004fca0000000000 */
[----:B-1----:R-:W-:Y:S01]  /*f140*/  IMAD.WIDE.U32 R2, R8, R5, RZ ;  /* 0x0000000508027225 */ /* 0x002fe200078e00ff */
[----:B------:R-:W-:-:S03]  /*f150*/  IADD3.X R8, R19, R17, R18, P1, P3 ;  /* 0x0000001113087210 */ /* 0x000fc60000fe6412 */
[----:B------:R-:W-:Y:S01]  /*f160*/  IMAD R9, R9, R5, RZ ;  /* 0x0000000509097224 */ /* 0x000fe200078e02ff */
[----:B------:R-:W-:Y:S01]  /*f170*/  IADD3 R2, P0, P1, R15, R4, R2 ;  /* 0x000000040f027210 */ /* 0x000fe2000791e002 */
[----:B------:R-:W-:Y:S01]  /*f180*/  IMAD R5, R29, R12, R25 ;  /* 0x0000000c1d057224 */ /* 0x000fe200078e0219 */
[----:B------:R-:W-:Y:S01]  /*f190*/  SHF.R.S32.HI R15, RZ, 0x1f, R15 ;  /* 0x0000001fff0f7819 */ /* 0x000fe2000001140f */
[----:B------:R-:W-:Y:S02]  /*f1a0*/  IMAD.IADD R9, R3, 0x1, R9 ;  /* 0x0000000103097824 */ /* 0x000fe400078e0209 */
[----:B---3--:R-:W-:-:S03]  /*f1b0*/  IMAD R4, R11, R5, RZ ;  /* 0x000000050b047224 */ /* 0x008fc600078e02ff */
[----:B------:R-:W-:Y:S02]  /*f1c0*/  IADD3.X R3, R15, R8, R9, P0, P1 ;  /* 0x000000080f037210 */ /* 0x000fe400007e2409 */
[----:B------:R-:W-:Y:S01]  /*f1d0*/  SHF.R.S32.HI R9, RZ, 0x1f, R5 ;  /* 0x0000001fff097819 */ /* 0x000fe20000011405 */
[----:B------:R-:W-:-:S04]  /*f1e0*/  IMAD.WIDE.U32 R2, R10, R5, R2 ;  /* 0x000000050a027225 */ /* 0x000fc800078e0002 */
[----:B------:R-:W-:Y:S01]  /*f1f0*/  IMAD R9, R10, R9, R4 ;  /* 0x000000090a097224 */ /* 0x000fe200078e0204 */
[----:B0-----:R-:W-:-:S03]  /*f200*/  LEA R4, P0, R2, R26, 0x2 ;  /* 0x0000001a02047211 */ /* 0x001fc600078010ff */
[----:B------:R-:W-:-:S05]  /*f210*/  IMAD.IADD R3, R3, 0x1, R9 ;  /* 0x0000000103037824 */ /* 0x000fca00078e0209 */
[----:B----4-:R-:W-:Y:S01]  /*f220*/  LEA.HI.X R5, R2, R27, R3, 0x2, P0 ;  /* 0x0000001b02057211 */ /* 0x010fe200000f1403 */
[----:B------:R-:W-:-:S05]  /*f230*/  IMAD.MOV.U32 R3, RZ, RZ, -0x800000 ;  /* 0xff800000ff037424 */ /* 0x000fca00078e00ff */
[----:B------:R0:W-:Y:S02]  /*f240*/  STG.E desc[UR36][R4.64], R3 ;  /* 0x0000000304007986 */ /* 0x0001e4000c101924 */
.L_x_14945:
[----:B------:R-:W-:Y:S05]  /*f250*/  BSYNC B1 ;  /* 0x0000000000017941 */ /* 0x000fea0003800000 */
.L_x_14944:
[----:B------:R-:W-:Y:S05]  /*f260*/  @P2 BRA `(.L_x_14940) ;  /* 0x0000000800502947 */ /* 0x000fea0003800000 */
[----:B------:R-:W1:Y:S01]  /*f270*/  LDC R11, c[0x0][0xce8] ;  /* 0x00033a00ff0b7b82 */ /* 0x000e620000000800 */
[----:B0-----:R-:W-:Y:S01]  /*f280*/  SHF.R.S32.HI R3, RZ, 0x1f, R20 ;  /* 0x0000001fff037819 */ /* 0x001fe20000011414 */
[----:B------:R-:W-:Y:S01]  /*f290*/  ULDC.64 UR6, c[0x0][0xba0] ;  /* 0x0002e80000067ab9 */ /* 0x000fe20000000a00 */
[----:B------:R-:W-:Y:S01]  /*f2a0*/  R2UR UR8, R204 ;  /* 0x00000000cc0872ca */ /* 0x000fe200000e0000 */
[----:B------:R-:W-:Y:S01]  /*f2b0*/  IMAD R2, R18, UR6, RZ ;  /* 0x0000000612027c24 */ /* 0x000fe2000f8e02ff */
[----:B------:R-:W-:Y:S01]  /*f2c0*/  LEA.HI R4, R3, R20, RZ, 0x3 ;  /* 0x0000001403047211 */ /* 0x000fe200078f18ff */
[----:B------:R-:W-:Y:S02]  /*f2d0*/  BSSY B1, `(.L_x_14946) ;  /* 0x000004b000017945 */ /* 0x000fe40003800000 */
[C---:B------:R-:W-:Y:S01]  /*f2e0*/  IMAD R5, R7.reuse, UR7, R2 ;  /* 0x0000000707057c24 */ /* 0x040fe2000f8e0202 */
[----:B------:R-:W-:Y:S01]  /*f2f0*/  LOP3.LUT R9, R4, 0xfffffff8, RZ, 0xc0, !PT ;  /* 0xfffffff804097812 */ /* 0x000fe200078ec0ff */
[----:B------:R-:W-:Y:S01]  /*f300*/  IMAD.WIDE.U32 R2, R7, UR6, RZ ;  /* 0x0000000607027c25 */ /* 0x000fe2000f8e00ff */
[----:B------:R-:W-:Y:S01]  /*f310*/  SHF.R.S32.HI R15, RZ, 0x3, R4 ;  /* 0x00000003ff0f7819 */ /* 0x000fe20000011404 */
[----:B------:R-:W-:-:S02]  /*f320*/  ULDC.64 UR6, c[0x0][0xbe8] ;  /* 0x0002fa0000067ab9 */ /* 0x000fc40000000a00 */
[----:B------:R-:W-:Y:S02]  /*f330*/  IMAD.IADD R20, R20, 0x1, -R9 ;  /* 0x0000000114147824 */ /* 0x000fe400078e0a09 */
[----:B------:R-:W-:Y:S02]  /*f340*/  IMAD.IADD R3, R3, 0x1, R5 ;  /* 0x0000000103037824 */ /* 0x000fe400078e0205 */
[----:B------:R-:W-:Y:S02]  /*f350*/  IMAD R4, R20, 0x20, R15 ;  /* 0x0000002014047824 */ /* 0x000fe400078e020f */
[----:B------:R-:W-:Y:S01]  /*f360*/  IMAD.WIDE.U32 R2, R213, UR6, R2 ;  /* 0x00000006d5027c25 */ /* 0x000fe2000f8e0002 */
[----:B-1----:R-:W-:-:S03]  /*f370*/  ISETP.NE.AND P0, PT, R11, 0x1, PT ;  /* 0x000000010b00780c */ /* 0x002fc60003f05270 */
[----:B------:R-:W-:Y:S02]  /*f380*/  VIADD R9, R4, UR8 ;  /* 0x0000000804097c36 */ /* 0x000fe40008000000 */
[----:B------:R-:W-:Y:S01]  /*f390*/  IMAD R3, R213, UR7, R3 ;  /* 0x00000007d5037c24 */ /* 0x000fe2000f8e0203 */
[----:B------:R-:W-:Y:S01]  /*f3a0*/  ULDC.64 UR6, c[0x0][0xbf0] ;  /* 0x0002fc0000067ab9 */ /* 0x000fe20000000a00 */
[----:B------:R-:W-:Y:S02]  /*f3b0*/  IMAD.MOV.U32 R5, RZ, RZ, R9 ;  /* 0x000000ffff057224 */ /* 0x000fe400078e0009 */
[----:B------:R-:W-:Y:S02]  /*f3c0*/  IMAD R7, R223, UR6, RZ ;  /* 0x00000006df077c24 */ /* 0x000fe4000f8e02ff */
[C---:B------:R-:W-:Y:S02]  /*f3d0*/  IMAD.WIDE.U32 R2, R21.reuse, UR6, R2 ;  /* 0x0000000615027c25 */ /* 0x040fe4000f8e0002 */
[----:B------:R-:W0:Y:S02]  /*f3e0*/  @P0 LDC R8, c[0x0][0xcec] ;  /* 0x00033b00ff080b82 */ /* 0x000e240000000800 */
[----:B------:R-:W-:Y:S01]  /*f3f0*/  IMAD R7, R21, UR7, R7 ;  /* 0x0000000715077c24 */ /* 0x000fe2000f8e0207 */
[----:B------:R-:W-:-:S03]  /*f400*/  ULDC.64 UR6, c[0x0][0xbe0] ;  /* 0x0002f80000067ab9 */ /* 0x000fc60000000a00 */
[----:B------:R-:W-:Y:S02]  /*f410*/  IMAD.IADD R3, R3, 0x1, R7 ;  /* 0x0000000103037824 */ /* 0x000fe400078e0207 */
[----:B------:R-:W1:Y:S01]  /*f420*/  @P0 LDC R13, c[0x0][0xcf0] ;  /* 0x00033c00ff0d0b82 */ /* 0x000e620000000800 */
[----:B0-----:R-:W-:-:S05]  /*f430*/  @P0 IMAD.HI.U32 R4, R9, R8, RZ ;  /* 0x0000000809040227 */ /* 0x001fca00078e00ff */
[----:B-1----:R-:W-:-:S04]  /*f440*/  @P0 SHF.R.U32.HI R5, RZ, R13, R4 ;  /* 0x0000000dff050219 */ /* 0x002fc80000011604 */
        /* <DEDUP_REMOVED lines=8> */
[----:B------:R-:W-:Y:S01]  /*f4d0*/  ULDC.64 UR6, c[0x0][0xbd8] ;  /* 0x0002f60000067ab9 */ /* 0x000fe20000000a00 */
[----:B------:R-:W-:Y:S01]  /*f4e0*/  IMAD R11, R0, R11, RZ ;  /* 0x0000000b000b7224 */ /* 0x000fe200078e02ff */
[----:B------:R-:W-:Y:S01]  /*f4f0*/  IADD3 R0, R8, 0x20, RZ ;  /* 0x0000002008007810 */ /* 0x000fe20007ffe0ff */
[----:B------:R-:W-:-:S02]  /*f500*/  IMAD.IADD R3, R3, 0x1, R9 ;  /* 0x0000000103037824 */ /* 0x000fc400078e0209 */
[----:B------:R-:W-:Y:S01]  /*f510*/  IMAD R4, R4, UR6, RZ ;  /* 0x0000000604047c24 */ /* 0x000fe2000f8e02ff */
[----:B------:R-:W-:Y:S01]  /*f520*/  ISETP.GE.AND P1, PT, R0, R11, PT ;  /* 0x0000000b0000720c */ /* 0x000fe20003f26270 */
[----:B------:R-:W-:-:S04]  /*f530*/  IMAD.WIDE.U32 R2, R7, UR6, R2 ;  /* 0x0000000607027c25 */ /* 0x000fc8000f8e0002 */
[----:B------:R-:W-:Y:S01]  /*f540*/  IMAD R5, R7, UR7, R4 ;  /* 0x0000000707057c24 */ /* 0x000fe2000f8e0204 */
[----:B------:R-:W-:Y:S01]  /*f550*/  ULDC.64 UR6, c[0x0][0xb80] ;  /* 0x0002e00000067ab9 */ /* 0x000fe20000000a00 */
[----:B------:R-:W-:Y:S02]  /*f560*/  VIADD R4, R8, 0x40 ;  /* 0x0000004008047836 */ /* 0x000fe40000000000 */
[----:B------:R-:W-:Y:S01]  /*f570*/  IMAD.IADD R3, R3, 0x1, R5 ;  /* 0x0000000103037824 */ /* 0x000fe200078e0205 */
[----:B------:R-:W-:Y:S01]  /*f580*/  LEA R5, P2, R2, UR6, 0x1 ;  /* 0x0000000602057c11 */ /* 0x000fe2000f8408ff */
[----:B------:R-:W-:Y:S01]  /*f590*/  IMAD.SHL.U32 R7, R20, 0x8, RZ ;  /* 0x0000000814077824 */ /* 0x000fe200078e00ff */
[-C--:B------:R-:W-:Y:S02]  /*f5a0*/  ISETP.GE.AND P0, PT, R4, R11.reuse, PT ;  /* 0x0000000b0400720c */ /* 0x080fe40003f06270 */
[----:B------:R-:W-:Y:S01]  /*f5b0*/  LEA.HI.X R4, R2, UR7, R3, 0x1, P2 ;  /* 0x0000000702047c11 */ /* 0x000fe200090f0c03 */
        /* <DEDUP_REMOVED lines=9> */
[----:B------:R-:W-:Y:S02]  /*f650*/  SHF.R.S32.HI R14, RZ, 0x1f, R15 ;  /* 0x0000001fff0e7819 */ /* 0x000fe4000001140f */
[----:B------:R-:W-:Y:S05]  /*f660*/  @P2 BRA `(.L_x_14947) ;  /* 0x0000000000442947 */ /* 0x000fea0003800000 */
        /* <DEDUP_REMOVED lines=17> */
.L_x_14947:
[----:B------:R-:W-:Y:S05]  /*f780*/  BSYNC B1 ;  /* 0x0000000000017941 */ /* 0x000fea0003800000 */
.L_x_14946:
        /* <DEDUP_REMOVED lines=21> */
.L_x_14949:
[----:B------:R-:W-:Y:S05]  /*f8e0*/  BSYNC B1 ;  /* 0x0000000000017941 */ /* 0x000fea0003800000 */
.L_x_14948:
        /* <DEDUP_REMOVED lines=21> */
.L_x_14951:
[----:B------:R-:W-:Y:S05]  /*fa40*/  BSYNC B1 ;  /* 0x0000000000017941 */ /* 0x000fea0003800000 */
.L_x_14950:
        /* <DEDUP_REMOVED lines=22> */
.L_x_14940:
[----:B------:R-:W-:Y:S05]  /*fbb0*/  BSYNC B0 ;  /* 0x0000000000007941 */ /* 0x000fea0003800000 */
.L_x_14930:
[----:B------:R-:W-:Y:S02]  /*fbc0*/  ULDC UR6, c[0x0][0xd3c] ;  /* 0x00034f0000067ab9 */ /* 0x000fe40000000800 */
[----:B------:R-:W-:-:S06]  /*fbd0*/  UISETP.GE.AND UP0, UPT, UR5, UR6, UPT ;  /* 0x000000060500728c */ /* 0x000fcc000bf06270 */
[----:B------:R-:W-:-:S13]  /*fbe0*/  PLOP3.LUT P0, PT, PT, PT, UP0, 0x80, 0x0 ;  /* 0x000000000000781c */ /* 0x000fda0003f0f008 */
[----:B------:R-:W-:Y:S05]  /*fbf0*/  @!P0 BRA `(.L_x_14952) ;  /* 0xffffff1400388947 */ /* 0x000fea000383ffff */
[----:B------:R-:W-:Y:S05]  /*fc00*/  EXIT ;  /* 0x000000000000794d */ /* 0x000fea0003800000 */
.L_x_14886:
        /* <DEDUP_REMOVED lines=16> */
.L_x_14953:
        /* <DEDUP_REMOVED lines=43> */
.L_x_14957:
        /* <DEDUP_REMOVED lines=35> */
.L_x_14955:
        /* <DEDUP_REMOVED lines=13> */
.L_x_14958:
        /* <DEDUP_REMOVED lines=41> */
[----:B------:R-:W-:Y:S01]  /*10550*/  IMAD.MOV.U32 R3, RZ, RZ, R8 ;  /* 0x000000ffff037224 */ /* 0x000fe200078e0008 */
[----:B------:R-:W-:-:S03]  /*10560*/  MOV R8, R12 ;  /* 0x0000000c00087202 */ /* 0x000fc60000000f00 */
        /* <DEDUP_REMOVED lines=19> */
.L_x_14959:
        /* <DEDUP_REMOVED lines=61> */
.L_x_14960:
[----:B------:R-:W-:-:S05]  /*10a70*/  LOP3.LUT R17, RZ, R2, RZ, 0x33, !PT ;  /* 0x00000002ff117212 */ /* 0x000fca00078e33ff */
[----:B------:R-:W-:Y:S01]  /*10a80*/  IMAD.IADD R17, R6, 0x1, R17 ;  /* 0x0000000106117824 */ /* 0x000fe200078e0211 */
[----:B------:R-:W-:Y:S06]  /*10a90*/  BRA `(.L_x_14961) ;  /* 0x0000000000147947 */ /* 0x000fec0003800000 */
.L_x_14956:
[----:B------:R-:W-:Y:S01]  /*10aa0*/  ULDC UR4, c[0x0][0xd3c] ;  /* 0x00034f0000047ab9 */ /* 0x000fe20000000800 */
[----:B------:R-:W-:Y:S02]  /*10ab0*/  IMAD.MOV.U32 R17, RZ, RZ, RZ ;  /* 0x000000ffff117224 */ /* 0x000fe400078e00ff */
[----:B------:R-:W-:Y:S02]  /*10ac0*/  IMAD.U32 R16, RZ, RZ, UR6 ;  /* 0x00000006ff107e24 */ /* 0x000fe4000f8e00ff */
[----:B------:R-:W-:Y:S02]  /*10ad0*/  IMAD.MOV.U32 R18, RZ, RZ, RZ ;  /* 0x000000ffff127224 */ /* 0x000fe400078e00ff */
[----:B------:R-:W-:-:S07]  /*10ae0*/  IMAD.U32 R19, RZ, RZ, UR4 ;  /* 0x00000004ff137e24 */ /* 0x000fce000f8e00ff */
.L_x_14961:
[----:B------:R-:W-:-:S13]  /*10af0*/  ISETP.NE.AND P0, PT, R7, RZ, PT ;  /* 0x000000ff0700720c */ /* 0x000fda0003f05270 */
[----:B------:R-:W0:Y:S01]  /*10b00*/  @!P0 S2R R3, SR_CgaCtaId ;  /* 0x0000000000038919 */ /* 0x000e220000008800 */
[----:B------:R-:W-:-:S04]  /*10b10*/  @!P0 MOV R2, 0x400 ;  /* 0x0000040000028802 */ /* 0x000fc80000000f00 */
[----:B0-----:R-:W-:-:S05]  /*10b20*/  @!P0 LEA R2, R3, R2, 0x18 ;  /* 0x0000000203028211 */ /* 0x001fca00078ec0ff */
[----:B------:R1:W-:Y:S01]  /*10b30*/  @!P0 STS.128 [R2+0x324d0], R16 ;  /* 0x0324d01002008388 */ /* 0x0003e20000000c00 */
[----:B------:R-:W-:Y:S06]  /*10b40*/  BAR.ARV 0x5, 0x180 ;  /* 0x0146000000007b1d */ /* 0x000fec0000002000 */
.L_x_14954:
        /* <DEDUP_REMOVED lines=31> */
.L_x_15031:
        /* <DEDUP_REMOVED lines=8> */
[----:B------:R-:W-:Y:S02]  /*10dc0*/  ISETP.NE.AND.EX P0, PT, RZ, UR5, PT, P0 ;  /* 0x00000005ff007c0c */ /* 0x000fe4000bf05300 */
[----:B0-----:R-:W-:Y:S02]  /*10dd0*/  MOV R35, RZ ;  /* 0x000000ff00237202 */ /* 0x001fe40000000f00 */
[----:B--2---:R-:W-:-:S09]  /*10de0*/  SHF.R.S32.HI R0, RZ, 0x1f, R34 ;  /* 0x0000001fff007819 */ /* 0x004fd20000011422 */
        /* <DEDUP_REMOVED lines=28> */
[----:B---3--:R-:W-:Y:S05]  /*10fb0*/  @P0 BRA `(.L_x_14963) ;  /* 0x0000000000200947 */ /* 0x008fea0003800000 */
        /* <DEDUP_REMOVED lines=8> */
.L_x_14963:
        /* <DEDUP_REMOVED lines=9> */
.L_x_14964:
        /* <DEDUP_REMOVED lines=9> */
.L_x_14965:
        /* <DEDUP_REMOVED lines=13> */
[----:B------:R-:W-:-:S04]  /*11230*/  VIADD R2, R25, 0x5f ;  /* 0x0000005f19027836 */ /* 0x000fc80000000000 */
[----:B------:R-:W-:Y:S01]  /*11240*/  IMAD.HI R2, R2, 0x2aaaaaab, RZ ;  /* 0x2aaaaaab02027827 */ /* 0x000fe200078e02ff */
[----:B---3--:R-:W-:-:S05]  /*11250*/  IADD3 R3, R25, 0x60, -R4 ;  /* 0x0000006019037810 */ /* 0x008fca0007ffe804 */
        /* <DEDUP_REMOVED lines=44> */
.L_x_14967:
[----:B------:R-:W-:Y:S05]  /*11520*/  BSYNC B0 ;  /* 0x0000000000007941 */ /* 0x000fea0003800000 */
.L_x_14966:
        /* <DEDUP_REMOVED lines=23> */
.L_x_14969:
        /* <DEDUP_REMOVED lines=8> */
[----:B------:R-:W-:Y:S01]  /*11720*/  MOV R4, UR6 ;  /* 0x0000000600047c02 */ /* 0x000fe20008000f00 */
[----:B------:R-:W-:Y:S01]  /*11730*/  IMAD.U32 R5, RZ, RZ, UR7 ;  /* 0x00000007ff057e24 */ /* 0x000fe2000f8e00ff */
        /* <DEDUP_REMOVED lines=10> */
.L_x_14972:
[----:B------:R-:W-:Y:S05]  /*117e0*/  BSYNC B6 ;  /* 0x0000000000067941 */ /* 0x000fea0003800000 */
.L_x_14971:
        /* <DEDUP_REMOVED lines=20> */
.L_x_14975:
        /* <DEDUP_REMOVED lines=15> */
.L_x_14974:
[----:B------:R-:W-:Y:S05]  /*11a20*/  BSYNC B6 ;  /* 0x0000000000067941 */ /* 0x000fea0003800000 */
.L_x_14973:
        /* <DEDUP_REMOVED lines=9> */
[----:B------:R3:W5:Y:S01]  /*11ac0*/  @P0 LDG.E R28, desc[UR36][R2.64] ;  /* 0x00000024021c0981 */ /* 0x000762000c1e1900 */
[----:B------:R-:W-:Y:S01]  /*11ad0*/  LOP3.LUT R23, R23, 0xfffffffe, RZ, 0xc0, !PT ;  /* 0xfffffffe17177812 */ /* 0x000fe200078ec0ff */
[----:B------:R-:W-:Y:S01]  /*11ae0*/  UMOV UR5, 0xffffffff ;  /* 0xffffffff00057882 */ /* 0x000fe20000000000 */
[----:B------:R-:W4:Y:S02]  /*11af0*/  S2R R21, SR_TID.X ;  /* 0x0000000000157919 */ /* 0x000f240000002100 */
[----:B------:R-:W-:Y:S01]  /*11b00*/  LOP3.LUT R23, R23, 0xffffffef, RZ, 0xc0, !PT ;  /* 0xffffffef17177812 */ /* 0x000fe200078ec0ff */
[----:B-1----:R-:W-:-:S05]  /*11b10*/  IMAD.SHL.U32 R20, R20, 0x8, RZ ;  /* 0x0000000814147824 */ /* 0x002fca00078e00ff */
[----:B------:R-:W-:-:S04]  /*11b20*/  LOP3.LUT R20, R20, 0x38, RZ, 0xc0, !PT ;  /* 0x0000003814147812 */ /* 0x000fc800078ec0ff */
[C---:B------:R-:W-:Y:S02]  /*11b30*/  LOP3.LUT R4, R20.reuse, 0x40, RZ, 0xfc, !PT ;  /* 0x0000004014047812 */ /* 0x040fe400078efcff */
[----:B------:R-:W-:Y:S02]  /*11b40*/  LOP3.LUT R20, R20, 0x80, RZ, 0xfc, !PT ;  /* 0x0000008014147812 */ /* 0x000fe400078efcff */
[----:B------:R-:W-:Y:S02]  /*11b50*/  ISETP.GE.AND P1, PT, R4, UR4, PT ;  /* 0x0000000404007c0c */ /* 0x000fe4000bf26270 */
[----:B------:R-:W-:Y:S02]  /*11b60*/  ISETP.GE.AND P0, PT, R20, UR4, PT ;  /* 0x0000000414007c0c */ /* 0x000fe4000bf06270 */
[----:B------:R-:W1:Y:S09]  /*11b70*/  S2R R20, SR_TID.X ;  /* 0x0000000000147919 */ /* 0x000e720000002100 */
[----:B------:R-:W-:Y:S01]  /*11b80*/  @P1 LOP3.LUT R23, R23, 0x10, RZ, 0xfc, !PT ;  /* 0x0000001017171812 */ /* 0x000fe200078efcff */
[----:B----4-:R-:W-:-:S05]  /*11b90*/  IMAD.SHL.U32 R21, R21, 0x8, RZ ;  /* 0x0000000815157824 */ /* 0x010fca00078e00ff */
[----:B------:R-:W-:-:S04]  /*11ba0*/  LOP3.LUT R21, R21, 0x38, RZ, 0xc0, !PT ;  /* 0x0000003815157812 */ /* 0x000fc800078ec0ff */
[C---:B------:R-:W-:Y:S02]  /*11bb0*/  ISETP.GE.AND P2, PT, R21.reuse, UR4, PT ;  /* 0x0000000415007c0c */ /* 0x040fe4000bf46270 */
[----:B------:R-:W-:Y:S02]  /*11bc0*/  LOP3.LUT R21, R21, 0xc0, RZ, 0xfc, !PT ;  /* 0x000000c015157812 */ /* 0x000fe400078efcff */
[----:B-1----:R-:W-:-:S09]  /*11bd0*/  LOP3.LUT R20, R20, 0x7f, RZ, 0xc0, !PT ;  /* 0x0000007f14147812 */ /* 0x002fd200078ec0ff */
[----:B------:R-:W-:Y:S02]  /*11be0*/  @P2 LOP3.LUT R23, R23, 0x1, RZ, 0xfc, !PT ;  /* 0x0000000117172812 */ /* 0x000fe400078efcff */
[----:B------:R-:W-:Y:S02]  /*11bf0*/  SHF.R.U32.HI R4, RZ, 0x3, R20 ;  /* 0x00000003ff047819 */ /* 0x000fe40000011614 */
[----:B------:R-:W1:Y:S01]  /*11c00*/  S2R R20, SR_TID.X ;  /* 0x0000000000147919 */ /* 0x000e620000002100 */
[----:B------:R-:W-:-:S04]  /*11c10*/  LOP3.LUT R23, R23, 0xfffffff7, RZ, 0xc0, !PT ;  /* 0xfffffff717177812 */ /* 0x000fc800078ec0ff */
[----:B------:R-:W-:Y:S02]  /*11c20*/  @P0 LOP3.LUT R23, R23, 0x8, RZ, 0xfc, !PT ;  /* 0x0000000817170812 */ /* 0x000fe400078efcff */
[----:B------:R-:W-:Y:S02]  /*11c30*/  ISETP.GE.AND P0, PT, R21, UR4, PT ;  /* 0x0000000415007c0c */ /* 0x000fe4000bf06270 */
[----:B------:R-:W-:-:S11]  /*11c40*/  LOP3.LUT R23, R23, 0xfffffffb, RZ, 0xc0, !PT ;  /* 0xfffffffb17177812 */ /* 0x000fd600078ec0ff */
[----:B------:R-:W-:Y:S01]  /*11c50*/  @P0 LOP3.LUT R23, R23, 0x4, RZ, 0xfc, !PT ;  /* 0x0000000417170812 */ /* 0x000fe200078efcff */
[----:B-1----:R-:W-:-:S05]  /*11c60*/  IMAD.SHL.U32 R20, R20, 0x10, RZ ;  /* 0x0000001014147824 */ /* 0x002fca00078e00ff */
[----:B------:R-:W-:Y:S01]  /*11c70*/  LOP3.LUT R20, R4, 0x70, R20, 0xf8, !PT ;  /* 0x0000007004147812 */ /* 0x000fe200078ef814 */
[----:B--2---:R-:W-:-:S04]  /*11c80*/  VIADD R0, R0, 0xffffffff ;  /* 0xffffffff00007836 */ /* 0x004fc80000000000 */
[----:B------:R-:W-:Y:S01]  /*11c90*/  IMAD R37, R0, 0x60, R20 ;  /* 0x0000006000257824 */ /* 0x000fe200078e0214 */
[----:B0--3--:R-:W-:Y:S06]  /*11ca0*/  BRA.DIV UR5, `(.L_x_14976) ;  /* 0x0000005205147947 */ /* 0x009fec000b800000 */
.L_x_15049:
        /* <DEDUP_REMOVED lines=20> */
[----:B------:R-:W-:Y:S01]  /*11df0*/  @!P0 IMAD.IADD R7, R3, 0x1, R7 ;  /* 0x0000000103078824 */ /* 0x000fe200078e0207 */
[----:B------:R-:W-:-:S05]  /*11e00*/  SEL R3, RZ, 0x1, P2 ;  /* 0x00000001ff037807 */ /* 0x000fca0001000000 */
[----:B------:R1:W-:Y:S01]  /*11e10*/  STL [R1+0x20], R3 ;  /* 0x0000200301007387 */ /* 0x0003e20000100800 */
[----:B0-----:R-:W-:-:S04]  /*11e20*/  @!P0 LEA R4, P1, R2, R4, 0x2 ;  /* 0x0000000402048211 */ /* 0x001fc800078210ff */
[----:B------:R-:W-:Y:S01]  /*11e30*/  @!P0 LEA.HI.X R5, R2, R5, R7, 0x2, P1 ;  /* 0x0000000502058211 */ /* 0x000fe200008f1407 */
[----:B------:R-:W-:-:S04]  /*11e40*/  IMAD.MOV R2, RZ, RZ, -R6 ;  /* 0x000000ffff027224 */ /* 0x000fc800078e0a06 */
[----:B------:R-:W-:Y:S01]  /*11e50*/  IMAD R37, R8, R2, R37 ;  /* 0x0000000208257224 */ /* 0x000fe200078e0225 */
[----:B------:R1:W5:Y:S01]  /*11e60*/  @!P0 LDG.E R36, desc[UR36][R4.64] ;  /* 0x0000002404248981 */ /* 0x000362000c1e1900 */
[----:B------:R-:W-:Y:S01]  /*11e70*/  IMAD.U32 R2, RZ, RZ, UR38 ;  /* 0x00000026ff027e24 */ /* 0x000fe2000f8e00ff */
[----:B------:R-:W-:Y:S02]  /*11e80*/  ISETP.GT.U32.AND P1, PT, R20, 0x5f, PT ;  /* 0x0000005f1400780c */ /* 0x000fe40003f24070 */
[----:B------:R-:W-:Y:S02]  /*11e90*/  LOP3.LUT R23, R23, 0xfffffbff, RZ, 0xc0, !PT ;  /* 0xfffffbff17177812 */ /* 0x000fe400078ec0ff */
[----:B------:R-:W-:Y:S02]  /*11ea0*/  ISETP.NE.AND P0, PT, R2, 0x3, PT ;  /* 0x000000030200780c */ /* 0x000fe40003f05270 */
[----:B------:R-:W-:-:S11]  /*11eb0*/  LOP3.LUT R18, R18, 0xffff, RZ, 0xc0, !PT ;  /* 0x0000ffff12127812 */ /* 0x000fd600078ec0ff */
[----:B------:R-:W-:-:S04]  /*11ec0*/  @P0 LOP3.LUT R23, R23, 0x400, RZ, 0xfc, !PT ;  /* 0x0000040017170812 */ /* 0x000fc800078efcff */
[----:B------:R-:W-:-:S04]  /*11ed0*/  LOP3.LUT R23, R23, 0xffffffdf, RZ, 0xc0, !PT ;  /* 0xffffffdf17177812 */ /* 0x000fc800078ec0ff */
[----:B------:R-:W-:Y:S01]  /*11ee0*/  @P1 LOP3.LUT R23, R23, 0x20, RZ, 0xfc, !PT ;  /* 0x0000002017171812 */ /* 0x000fe200078efcff */
[----:B-1----:R-:W-:Y:S06]  /*11ef0*/  @!P0 BRA `(.L_x_14977) ;  /* 0x0000000000048947 */ /* 0x002fec0003800000 */
[----:B------:R-:W-:Y:S01]  /*11f00*/  BPT.TRAP 0x1 ;  /* 0x000000040000795c */ /* 0x000fe20000300000 */
.L_x_14977:
[----:B------:R-:W-:Y:S01]  /*11f10*/  IMAD R31, R0, -0x60, R25 ;  /* 0xffffffa0001f7824 */ /* 0x000fe200078e0219 */
[----:B------:R-:W-:Y:S01]  /*11f20*/  SHF.L.U32 R0, R27, 0x1f, RZ ;  /* 0x0000001f1b007819 */ /* 0x000fe200000006ff */
[----:B------:R-:W-:Y:S01]  /*11f30*/  IMAD R25, R24, 0x8, R22 ;  /* 0x0000000818197824 */ /* 0x000fe200078e0216 */
[----:B------:R-:W-:Y:S03]  /*11f40*/  BSSY B0, `(.L_x_14978) ;  /* 0x0000003000007945 */ /* 0x000fe60003800000 */
[----:B------:R-:W0:Y:S02]  /*11f50*/  SYNCS.PHASECHK.TRANS64.TRYWAIT P0, [R25+URZ+0x32440], R0 ;  /* 0x03244000190075a7 */ /* 0x000e24000800017f */
[----:B0-----:R-:W-:Y:S05]  /*11f60*/  @!P0 BRA `(.L_x_14979) ;  /* 0x0000004c00988947 */ /* 0x001fea0003800000 */
.L_x_15050:
[----:B------:R-:W-:Y:S05]  /*11f70*/  BSYNC B0 ;  /* 0x0000000000007941 */ /* 0x000fea0003800000 */
.L_x_14978:
        /* <DEDUP_REMOVED lines=87> */
.L_x_15064:
        /* <DEDUP_REMOVED lines=10> */
.L_x_14981:
        /* <DEDUP_REMOVED lines=10> */
.L_x_14982:
[----:B------:R1:W5:Y:S01]  /*12630*/  LDL.LU R0, [R1+0x8] ;  /* 0x0000080001007983 */ /* 0x0003620000300800 */
[----:B------:R-:W-:Y:S01]  /*12640*/  LOP3.LUT P0, RZ, R23, 0x40, RZ, 0xc0, !PT ;  /* 0x0000004017ff7812 */ /* 0x000fe2000780c0ff */
[----:B------:R1:W-:-:S12]  /*12650*/  SYNCS.ARRIVE.TRANS64.A1T0 RZ, [R25+URZ+0x32430], RZ ;  /* 0x032430ff19ff79a7 */ /* 0x0003d8000810003f */
[----:B------:R-:W-:Y:S05]  /*12660*/  WARPSYNC.ALL ;  /* 0x0000000000007948 */ /* 0x000fea0003800000 */
[----:B0-----:R-:W-:Y:S01]  /*12670*/  SEL R2, R34, RZ, !P0 ;  /* 0x000000ff22027207 */ /* 0x001fe20004000000 */
[----:B------:R-:W-:Y:S04]  /*12680*/  BSSY B6, `(.L_x_14983) ;  /* 0x000001a000067945 */ /* 0x000fe80003800000 */
[----:B------:R0:W-:Y:S01]  /*12690*/  STL [R1], R2 ;  /* 0x0000000201007387 */ /* 0x0001e20000100800 */
        /* <DEDUP_REMOVED lines=24> */
.L_x_14984:
[----:B------:R-:W-:Y:S05]  /*12820*/  BSYNC B6 ;  /* 0x0000000000067941 */ /* 0x000fea0003800000 */
.L_x_14983:
[----:B------:R-:W2:Y:S01]  /*12830*/  LDL R4, [R1+0x8] ;  /* 0x0000080001047983 */ /* 0x000ea20000100800 */
[----:B0-----:R-:W0:Y:S01]  /*12840*/  S2R R2, SR_TID.X ;  /* 0x0000000000027919 */ /* 0x001e220000002100 */
[----:B------:R-:W-:Y:S01]  /*12850*/  MOV R21, R34 ;  /* 0x0000002200157202 */ /* 0x000fe20000000f00 */
[----:B------:R-:W-:Y:S01]  /*12860*/  ULDC.64 UR4, c[0x0][0x298] ;  /* 0x0000a60000047ab9 */ /* 0x000fe20000000a00 */
[----:B------:R-:W3:Y:S01]  /*12870*/  LDC R5, c[0x0][0x448] ;  /* 0x00011200ff057b82 */ /* 0x000ee20000000800 */
[----:B------:R-:W4:Y:S01]  /*12880*/  LDL R20, [R1] ;  /* 0x0000000001147983 */ /* 0x000f220000100800 */
[----:B------:R-:W5:Y:S01]  /*12890*/  S2R R34, SR_TID.X ;  /* 0x0000000000227919 */ /* 0x000f620000002100 */
[----:B0-----:R-:W-:-:S04]  /*128a0*/  LOP3.LUT R2, R2, 0x7f, RZ, 0xc0, !PT ;  /* 0x0000007f02027812 */ /* 0x001fc800078ec0ff */
[----:B------:R-:W-:Y:S02]  /*128b0*/  SHF.R.U32.HI R0, RZ, 0x3, R2 ;  /* 0x00000003ff007819 */ /* 0x000fe40000011602 */
[----:B------:R-:W0:Y:S02]  /*128c0*/  LDC R2, c[0x0][0x448] ;  /* 0x00011200ff027b82 */ /* 0x000e240000000800 */
[----:B0-----:R-:W-:Y:S01]  /*128d0*/  ISETP.NE.AND P6, PT, R2, 0x1, PT ;  /* 0x000000010200780c */ /* 0x001fe20003fc5270 */
[----:B-----5:R-:W-:-:S12]  /*128e0*/  IMAD.SHL.U32 R34, R34, 0x10, RZ ;  /* 0x0000001022227824 */ /* 0x020fd800078e00ff */
[----:B------:R-:W0:Y:S08]  /*128f0*/  @P6 LDC R3, c[0x0][0x44c] ;  /* 0x00011300ff036b82 */ /* 0x000e300000000800 */
[----:B------:R-:W5:Y:S01]  /*12900*/  @P6 LDC R2, c[0x0][0x450] ;  /* 0x00011400ff026b82 */ /* 0x000f620000000800 */
[----:B------:R-:W-:-:S05]  /*12910*/  LOP3.LUT R34, R0, 0x70, R34, 0xf8, !PT ;  /* 0x0000007000227812 */ /* 0x000fca00078ef822 */
[----:B------:R-:W-:-:S04]  /*12920*/  IMAD R34, R17, 0x80, R34 ;  /* 0x0000008011227824 */ /* 0x000fc800078e0222 */
[----:B------:R-:W-:Y:S02]  /*12930*/  IMAD.MOV.U32 R0, RZ, RZ, R34 ;  /* 0x000000ffff007224 */ /* 0x000fe400078e0022 */
[----:B0-----:R-:W-:-:S05]  /*12940*/  @P6 IMAD.HI.U32 R3, R34, R3, RZ ;  /* 0x0000000322036227 */ /* 0x001fca00078e00ff */
[----:B-----5:R-:W-:Y:S01]  /*12950*/  @P6 SHF.R.U32.HI R0, RZ, R2, R3 ;  /* 0x00000002ff006219 */ /* 0x020fe20000011603 */
[----:B------:R-:W-:-:S04]  /*12960*/  IMAD.WIDE.U32 R2, R35, UR4, RZ ;  /* 0x0000000423027c25 */ /* 0x000fc8000f8e00ff */
        /* <DEDUP_REMOVED lines=10> */
[----:B------:R-:W-:Y:S01]  /*12a10*/  ULDC.64 UR4, c[0x0][0x2d0] ;  /* 0x0000b40000047ab9 */ /* 0x000fe20000000a00 */
[----:B------:R-:W0:Y:S02]  /*12a20*/  S2R R20, SR_TID.X ;  /* 0x0000000000147919 */ /* 0x000e240000002100 */
[----:B------:R-:W-:Y:S01]  /*12a30*/  IMAD.IADD R3, R3, 0x1, R4 ;  /* 0x0000000103037824 */ /* 0x000fe200078e0204 */
[----:B------:R-:W-:Y:S01]  /*12a40*/  SHF.R.S32.HI R4, RZ, 0x1f, R0 ;  /* 0x0000001fff047819 */ /* 0x000fe20000011400 */
[----:B------:R-:W2:Y:S04]  /*12a50*/  S2R R21, SR_TID.X ;  /* 0x0000000000157919 */ /* 0x000ea80000002100 */
[----:B------:R-:W-:-:S02]  /*12a60*/  IMAD R4, R4, UR4, RZ ;  /* 0x0000000404047c24 */ /* 0x000fc4000f8e02ff */
        /* <DEDUP_REMOVED lines=10> */
[----:B------:R-:W-:Y:S01]  /*12b10*/  ULDC.64 UR4, c[0x0][0x280] ;  /* 0x0000a00000047ab9 */ /* 0x000fe20000000a00 */
[----:B0-----:R-:W-:Y:S01]  /*12b20*/  IMAD.SHL.U32 R20, R20, 0x8, RZ ;  /* 0x0000000814147824 */ /* 0x001fe200078e00ff */
[----:B------:R-:W-:Y:S01]  /*12b30*/  LEA R0, P0, R2, UR4, 0x1 ;  /* 0x0000000402007c11 */ /* 0x000fe2000f8008ff */
[----:B------:R-:W-:Y:S01]  /*12b40*/  IMAD.IADD R4, R3, 0x1, R4 ;  /* 0x0000000103047824 */ /* 0x000fe200078e0204 */
[----:B------:R-:W-:Y:S02]  /*12b50*/  ULDC UR4, c[0x0][0x2b8] ;  /* 0x0000ae0000047ab9 */ /* 0x000fe40000000800 */
[----:B------:R-:W-:Y:S02]  /*12b60*/  LOP3.LUT R20, R20, 0x38, RZ, 0xc0, !PT ;  /* 0x0000003814147812 */ /* 0x000fe400078ec0ff */
[----:B------:R-:W-:Y:S01]  /*12b70*/  LEA.HI.X R4, R2, UR5, R4, 0x1, P0 ;  /* 0x0000000502047c11 */ /* 0x000fe200080f0c04 */
[----:B------:R-:W-:Y:S01]  /*12b80*/  UMOV UR5, 0xffffffff ;  /* 0xffffffff00057882 */ /* 0x000fe20000000000 */
[----:B--2---:R-:W-:-:S02]  /*12b90*/  LOP3.LUT R21, R21, 0x7f, RZ, 0xc0, !PT ;  /* 0x0000007f15157812 */ /* 0x004fc400078ec0ff */
[----:B------:R-:W-:Y:S02]  /*12ba0*/  ISETP.GE.AND P0, PT, R20, UR4, PT ;  /* 0x0000000414007c0c */ /* 0x000fe4000bf06270 */
[----:B------:R-:W-:Y:S01]  /*12bb0*/  SHF.R.U32.HI R21, RZ, 0x3, R21 ;  /* 0x00000003ff157819 */ /* 0x000fe20000011615 */
[----:B------:R-:W-:Y:S10]  /*12bc0*/  BRA.DIV UR5, `(.L_x_14985) ;  /* 0x0000004a05947947 */ /* 0x000ff4000b800000 */
[----:B------:R-:W2:Y:S01]  /*12bd0*/  LDL.LU R2, [R1+0x4] ;  /* 0x0000040001027983 */ /* 0x000ea20000300800 */
[----:B------:R-:W-:Y:S01]  /*12be0*/  IMAD R17, R17, 0x80, R21 ;  /* 0x0000008011117824 */ /* 0x000fe200078e0215 */
[----:B------:R-:W-:Y:S02]  /*12bf0*/  LOP3.LUT R23, R23, 0xffffdfff, RZ, 0xc0, !PT ;  /* 0xffffdfff17177812 */ /* 0x000fe400078ec0ff */
[----:B------:R-:W0:Y:S01]  /*12c00*/  SHFL.IDX PT, R9, R0, RZ, 0x181f ;  /* 0x00181fff00097589 */ /* 0x000e2200000e0000 */
[----:B------:R-:W-:-:S03]  /*12c10*/  VIADD R7, R17, 0x10 ;  /* 0x0000001011077836 */ /* 0x000fc60000000000 */
[----:B------:R-:W3:Y:S04]  /*12c20*/  SHFL.IDX PT, R3, R4, RZ, 0x181f ;  /* 0x00181fff04037589 */ /* 0x000ee800000e0000 */
[----:B------:R-:W4:Y:S04]  /*12c30*/  SHFL.IDX PT, R6, R0, 0x1, 0x181f ;  /* 0x00381f0000067f89 */ /* 0x000f2800000e0000 */
[----:B------:R-:W-:Y:S04]  /*12c40*/  SHFL.IDX PT, R10, R0, 0x2, 0x181f ;  /* 0x00581f00000a7f89 */ /* 0x000fe800000e0000 */
[----:B------:R-:W-:Y:S01]  /*12c50*/  SHFL.IDX PT, R11, R0, 0x3, 0x181f ;  /* 0x00781f00000b7f89 */ /* 0x000fe200000e0000 */
[----:B--2---:R-:W-:-:S03]  /*12c60*/  IMAD R5, R2, R5, RZ ;  /* 0x0000000502057224 */ /* 0x004fc600078e02ff */
[----:B------:R-:W2:Y:S02]  /*12c70*/  SHFL.IDX PT, R2, R4, 0x1, 0x181f ;  /* 0x00381f0004027f89 */ /* 0x000ea400000e0000 */
[-C--:B------:R-:W-:Y:S02]  /*12c80*/  ISETP.GE.AND P6, PT, R17, R5.reuse, PT ;  /* 0x000000051100720c */ /* 0x080fe40003fc6270 */
[----:B------:R-:W-:Y:S01]  /*12c90*/  ISETP.GE.AND P5, PT, R7, R5, PT ;  /* 0x000000050700720c */ /* 0x000fe20003fa6270 */
[----:B------:R-:W-:-:S05]  /*12ca0*/  VIADD R7, R17, 0x20 ;  /* 0x0000002011077836 */ /* 0x000fca0000000000 */
[----:B------:R-:W-:-:S05]  /*12cb0*/  ISETP.GE.AND P3, PT, R7, R5, PT ;  /* 0x000000050700720c */ /* 0x000fca0003f66270 */
[----:B0-----:R-:W-:Y:S02]  /*12cc0*/  @!P6 LEA R9, P1, R20, R9, 0x1 ;  /* 0x000000091409e211 */ /* 0x001fe400078208ff */
[----:B------:R-:W-:-:S03]  /*12cd0*/  @P6 LOP3.LUT R23, R23, 0x2000, RZ, 0xfc, !PT ;  /* 0x0000200017176812 */ /* 0x000fc600078efcff */
[----:B---3--:R-:W-:Y:S01]  /*12ce0*/  @!P6 IMAD.X R3, RZ, RZ, R3, P1 ;  /* 0x000000ffff03e224 */ /* 0x008fe200008e0603 */
[----:B----4-:R-:W-:Y:S02]  /*12cf0*/  @!P5 LEA R6, P1, R20, R6, 0x1 ;  /* 0x000000061406d211 */ /* 0x010fe400078208ff */
[----:B------:R-:W-:-:S03]  /*12d00*/  LOP3.LUT R23, R23, 0xffffefff, RZ, 0xc0, !PT ;  /* 0xffffefff17177812 */ /* 0x000fc600078ec0ff */
[----:B--2---:R-:W-:Y:S01]  /*12d10*/  @!P5 IMAD.X R8, RZ, RZ, R2, P1 ;  /* 0x000000ffff08d224 */ /* 0x004fe200008e0602 */
[----:B------:R-:W-:Y:S01]  /*12d20*/  @!P3 LEA R10, P1, R20, R10, 0x1 ;  /* 0x0000000a140ab211 */ /* 0x000fe200078208ff */
[----:B------:R-:W0:Y:S01]  /*12d30*/  SHFL.IDX PT, R2, R4, 0x2, 0x181f ;  /* 0x00581f0004027f89 */ /* 0x000e2200000e0000 */
[----:B------:R-:W-:-:S04]  /*12d40*/  @P5 LOP3.LUT R23, R23, 0x1000, RZ, 0xfc, !PT ;  /* 0x0000100017175812 */ /* 0x000fc800078efcff */
[----:B------:R-:W-:-:S04]  /*12d50*/  LOP3.LUT R23, R23, 0xfffff7ff, RZ, 0xc0, !PT ;  /* 0xfffff7ff17177812 */ /* 0x000fc800078ec0ff */
[----:B------:R-:W-:-:S04]  /*12d60*/  @P3 LOP3.LUT R23, R23, 0x800, RZ, 0xfc, !PT ;  /* 0x0000080017173812 */ /* 0x000fc800078efcff */
[----:B------:R-:W-:Y:S01]  /*12d70*/  LOP3.LUT R23, R23, 0xfffffdff, RZ, 0xc0, !PT ;  /* 0xfffffdff17177812 */ /* 0x000fe200078ec0ff */
[----:B0-----:R-:W-:Y:S02]  /*12d80*/  @!P3 IMAD.X R7, RZ, RZ, R2, P1 ;  /* 0x000000ffff07b224 */ /* 0x001fe400008e0602 */
[----:B------:R-:W-:-:S05]  /*12d90*/  VIADD R2, R17, 0x30 ;  /* 0x0000003011027836 */ /* 0x000fca0000000000 */
[----:B------:R-:W-:Y:S01]  /*12da0*/  ISETP.GE.AND P2, PT, R2, R5, PT ;  /* 0x000000050200720c */ /* 0x000fe20003f46270 */
[----:B------:R-:W-:-:S05]  /*12db0*/  VIADD R2, R17, 0x40 ;  /* 0x0000004011027836 */ /* 0x000fca0000000000 */
[----:B------:R-:W-:Y:S02]  /*12dc0*/  ISETP.GE.AND P4, PT, R2, R5, PT ;  /* 0x000000050200720c */ /* 0x000fe40003f86270 */
[----:B------:R-:W0:Y:S05]  /*12dd0*/  SHFL.IDX PT, R2, R4, 0x3, 0x181f ;  /* 0x00781f0004027f89 */ /* 0x000e2a00000e0000 */
[----:B------:R-:W-:Y:S02]  /*12de0*/  @!P2 LEA R13, P1, R20, R11, 0x1 ;  /* 0x0000000b140da211 */ /* 0x000fe400078208ff */
[----:B------:R-:W2:Y:S01]  /*12df0*/  SHFL.IDX PT, R11, R0, 0x4, 0x181f ;  /* 0x00981f00000b7f89 */ /* 0x000ea200000e0000 */
[----:B------:R-:W-:-:S04]  /*12e00*/  @P2 LOP3.LUT R23, R23, 0x200, RZ, 0xfc, !PT ;  /* 0x0000020017172812 */ /* 0x000fc800078efcff */
[----:B------:R-:W-:-:S04]  /*12e10*/  LOP3.LUT R23, R23, 0xfffffeff, RZ, 0xc0, !PT ;  /* 0xfffffeff17177812 */ /* 0x000fc800078ec0ff */
[----:B------:R-:W-:-:S04]  /*12e20*/  @P4 LOP3.LUT R23, R23, 0x100, RZ, 0xfc, !PT ;  /* 0x0000010017174812 */ /* 0x000fc800078efcff */
[----:B------:R-:W-:Y:S01]  /*12e30*/  LOP3.LUT R23, R23, 0xffffff7f, RZ, 0xc0, !PT ;  /* 0xffffff7f17177812 */ /* 0x000fe200078ec0ff */
[----:B0-----:R-:W-:Y:S02]  /*12e40*/  @!P2 IMAD.X R12, RZ, RZ, R2, P1 ;  /* 0x000000ffff0ca224 */ /* 0x001fe400008e0602 */
[----:B------:R-:W0:Y:S01]  /*12e50*/  SHFL.IDX PT, R2, R4, 0x4, 0x181f ;  /* 0x00981f0004027f89 */ /* 0x000e2200000e0000 */
[----:B--2---:R-:W-:-:S05]  /*12e60*/  @!P4 LEA R14, P1, R20, R11, 0x1 ;  /* 0x0000000b140ec211 */ /* 0x004fca00078208ff */
[----:B0-----:R-:W-:Y:S02]  /*12e70*/  @!P4 IMAD.X R11, RZ, RZ, R2, P1 ;  /* 0x000000ffff0bc224 */ /* 0x001fe400008e0602 */
[----:B------:R-:W-:-:S05]  /*12e80*/  @!P6 IMAD.MOV.U32 R2, RZ, RZ, R9 ;  /* 0x000000ffff02e224 */ /* 0x000fca00078e0009 */
[----:B------:R0:W-:Y:S02]  /*12e90*/  @!P6 LDGSTS.E.BYPASS.LTC128B.128 [R26+0x18400], desc[UR36][R2.64], !P0 ;  /* 0x18400000021aefae */ /* 0x0001e4000c101d64 */
[----:B0-----:R-:W-:Y:S01]  /*12ea0*/  @!P5 IMAD.MOV.U32 R2, RZ, RZ, R6 ;  /* 0x000000ffff02d224 */ /* 0x001fe200078e0006 */
[----:B------:R-:W-:Y:S01]  /*12eb0*/  @!P5 MOV R3, R8 ;  /* 0x000000080003d202 */ /* 0x000fe20000000f00 */
[----:B------:R-:W-:Y:S04]  /*12ec0*/  SHFL.IDX PT, R6, R0, 0x6, 0x181f ;  /* 0x00d81f0000067f89 */ /* 0x000fe800000e0000 */
[----:B------:R0:W-:Y:S04]  /*12ed0*/  @!P5 LDGSTS.E.BYPASS.LTC128B.128 [R26+0x18c00], desc[UR36][R2.64], !P0 ;  /* 0x18c00000021adfae */ /* 0x0001e8000c101d64 */
[----:B------:R-:W2:Y:S04]  /*12ee0*/  SHFL.IDX PT, R8, R0, 0x5, 0x181f ;  /* 0x00b81f0000087f89 */ /* 0x000ea800000e0000 */
[----:B------:R-:W-:Y:S01]  /*12ef0*/  SHFL.IDX PT, R0, R0, 0x7, 0x181f ;  /* 0x00f81f0000007f89 */ /* 0x000fe200000e0000 */
[----:B0-----:R-:W-:-:S02]  /*12f00*/  @!P3 IMAD.MOV.U32 R2, RZ, RZ, R10 ;  /* 0x000000ffff02b224 */ /* 0x001fc400078e000a */
[----:B------:R-:W-:Y:S02]  /*12f10*/  @!P3 IMAD.MOV.U32 R3, RZ, RZ, R7 ;  /* 0x000000ffff03b224 */ /* 0x000fe400078e0007 */
[----:B------:R-:W0:Y:S04]  /*12f20*/  SHFL.IDX PT, R7, R4, 0x5, 0x181f ;  /* 0x00b81f0004077f89 */ /* 0x000e2800000e0000 */
[----:B------:R3:W-:Y:S02]  /*12f30*/  @!P3 LDGSTS.E.BYPASS.LTC128B.128 [R26+0x19400], desc[UR36][R2.64], !P0 ;  /* 0x19400000021abfae */ /* 0x0007e4000c101d64 */
[----:B---3--:R-:W-:Y:S02]  /*12f40*/  VIADD R2, R17, 0x50 ;  /* 0x0000005011027836 */ /* 0x008fe40000000000 */
[----:B------:R-:W-:-:S03]  /*12f50*/  @!P2 IMAD.MOV.U32 R3, RZ, RZ, R12 ;  /* 0x000000ffff03a224 */ /* 0x000fc600078e000c */
[----:B------:R-:W-:Y:S01]  /*12f60*/  ISETP.GE.AND P3, PT, R2, R5, PT ;  /* 0x000000050200720c */ /* 0x000fe20003f66270 */
[----:B------:R-:W-:-:S05]  /*12f70*/  @!P2 IMAD.MOV.U32 R2, RZ, RZ, R13 ;  /* 0x000000ffff02a224 */ /* 0x000fca00078e000d */
[----:B------:R3:W-:Y:S07]  /*12f80*/  @!P2 LDGSTS.E.BYPASS.LTC128B.128 [R26+0x19c00], desc[UR36][R2.64], !P0 ;  /* 0x19c00000021aafae */ /* 0x0007ee000c101d64 */
[----:B--2---:R-:W-:Y:S02]  /*12f90*/  @!P3 LEA R8, P1, R20, R8, 0x1 ;  /* 0x000000081408b211 */ /* 0x004fe400078208ff */
[----:B------:R-:W-:Y:S01]  /*12fa0*/  @P3 LOP3.LUT R23, R23, 0x80, RZ, 0xfc, !PT ;  /* 0x0000008017173812 */ /* 0x000fe200078efcff */
[----:B---3--:R-:W2:Y:S01]  /*12fb0*/  SHFL.IDX PT, R2, R4, 0x6, 0x181f ;  /* 0x00d81f0004027f89 */ /* 0x008ea200000e0000 */
[----:B------:R-:W-:-:S02]  /*12fc0*/  VIADD R3, R17, 0x60 ;  /* 0x0000006011037836 */ /* 0x000fc40000000000 */
[----:B------:R-:W-:Y:S01]  /*12fd0*/  LOP3.LUT R23, R23, 0xffffffbf, RZ, 0xc0, !PT ;  /* 0xffffffbf17177812 */ /* 0x000fe200078ec0ff */
[----:B0-----:R-:W-:Y:S01]  /*12fe0*/  @!P3 IMAD.X R7, RZ, RZ, R7, P1 ;  /* 0x000000ffff07b224 */ /* 0x001fe200008e0607 */
[----:B------:R-:W0:Y:S01]  /*12ff0*/  SHFL.IDX PT, R4, R4, 0x7, 0x181f ;  /* 0x00f81f0004047f89 */ /* 0x000e2200000e0000 */
[----:B------:R-:W-:Y:S01]  /*13000*/  ISETP.GE.AND P2, PT, R3, R5, PT ;  /* 0x000000050300720c */ /* 0x000fe20003f46270 */
[----:B------:R-:W-:-:S12]  /*13010*/  @!P4 IMAD.MOV.U32 R3, RZ, RZ, R11 ;  /* 0x000000ffff03c224 */ /* 0x000fd800078e000b */
[----:B------:R-:W-:Y:S02]  /*13020*/  @!P2 LEA R6, P1, R20, R6, 0x1 ;  /* 0x000000061406a211 */ /* 0x000fe400078208ff */
[----:B------:R-:W-:-:S03]  /*13030*/  @P2 LOP3.LUT R23, R23, 0x40, RZ, 0xfc, !PT ;  /* 0x0000004017172812 */ /* 0x000fc600078efcff */
[----:B--2---:R-:W-:Y:S02]  /*13040*/  @!P2 IMAD.X R9, RZ, RZ, R2, P1 ;  /* 0x000000ffff09a224 */ /* 0x004fe400008e0602 */
[----:B------:R-:W-:-:S05]  /*13050*/  @!P4 IMAD.MOV.U32 R2, RZ, RZ, R14 ;  /* 0x000000ffff02c224 */ /* 0x000fca00078e000e */
[----:B------:R2:W-:Y:S02]  /*13060*/  @!P4 LDGSTS.E.BYPASS.LTC128B.128 [R26+0x1a400], desc[UR36][R2.64], !P0 ;  /* 0x1a400000021acfae */ /* 0x0005e4000c101d64 */
[----:B--2---:R-:W-:Y:S02]  /*13070*/  @!P3 IMAD.MOV.U32 R2, RZ, RZ, R8 ;  /* 0x000000ffff02b224 */ /* 0x004fe400078e0008 */
[----:B------:R-:W-:-:S05]  /*13080*/  @!P3 IMAD.MOV.U32 R3, RZ, RZ, R7 ;  /* 0x000000ffff03b224 */ /* 0x000fca00078e0007 */
[----:B------:R2:W-:Y:S02]  /*13090*/  @!P3 LDGSTS.E.BYPASS.LTC128B.128 [R26+0x1ac00], desc[UR36][R2.64], !P0 ;  /* 0x1ac00000021abfae */ /* 0x0005e4000c101d64 */
[----:B--2---:R-:W-:Y:S02]  /*130a0*/  @!P2 IMAD.MOV.U32 R2, RZ, RZ, R6 ;  /* 0x000000ffff02a224 */ /* 0x004fe400078e0006 */
[----:B------:R-:W-:-:S05]  /*130b0*/  @!P2 IMAD.MOV.U32 R3, RZ, RZ, R9 ;  /* 0x000000ffff03a224 */ /* 0x000fca00078e0009 */
[----:B0-----:R2:W-:Y:S02]  /*130c0*/  @!P2 LDGSTS.E.BYPASS.LTC128B.128 [R26+0x1b400], desc[UR36][R2.64], !P0 ;  /* 0x1b400000021aafae */ /* 0x0015e4000c101d64 */
.L_x_15081:
[----:B------:R-:W-:Y:S01]  /*130d0*/  VIADD R17, R17, 0x70 ;  /* 0x0000007011117836 */ /* 0x000fe20000000000 */
[----:B------:R-:W-:-:S04]  /*130e0*/  LOP3.LUT R23, R23, 0xffffbfff, RZ, 0xc0, !PT ;  /* 0xffffbfff17177812 */ /* 0x000fc800078ec0ff */
[----:B------:R-:W-:-:S13]  /*130f0*/  ISETP.GE.AND P2, PT, R17, R5, PT ;  /* 0x000000051100720c */ /* 0x000fda0003f46270 */
[----:B--2---:R-:W-:Y:S02]  /*13100*/  @!P2 LEA R2, P1, R20, R0, 0x1 ;  /* 0x000000001402a211 */ /* 0x004fe400078208ff */
        /* <DEDUP_REMOVED lines=8> */
.L_x_14986:
        /* <DEDUP_REMOVED lines=11> */
[----:B--2---:R-:W-:Y:S05]  /*13240*/  @!P0 BRA `(.L_x_14988) ;  /* 0x0000000000408947 */ /* 0x004fea0003800000 */
        /* <DEDUP_REMOVED lines=16> */
.L_x_14988:
[----:B------:R-:W-:Y:S05]  /*13350*/  BSYNC B6 ;  /* 0x0000000000067941 */ /* 0x000fea0003800000 */
.L_x_14987:
[----:B------:R-:W2:Y:S01]  /*13360*/  LDL.LU R21, [R1+0x8] ;  /* 0x0000080001157983 */ /* 0x000ea20000300800 */
[----:B0-----:R-:W0:Y:S01]  /*13370*/  LDC R2, c[0x0][0x448] ;  /* 0x00011200ff027b82 */ /* 0x001e220000000800 */
[----:B------:R-:W-:Y:S02]  /*13380*/  ULDC.64 UR4, c[0x0][0x398] ;  /* 0x0000e60000047ab9 */ /* 0x000fe40000000a00 */
[----:B------:R-:W3:Y:S04]  /*13390*/  LDL.LU R20, [R1+0xc] ;  /* 0x00000c0001147983 */ /* 0x000ee80000300800 */
[----:B------:R-:W4:Y:S01]  /*133a0*/  LDL.LU R17, [R1] ;  /* 0x0000000001117983 */ /* 0x000f220000300800 */
[----:B0-----:R-:W-:-:S13]  /*133b0*/  ISETP.NE.AND P6, PT, R2, 0x1, PT ;  /* 0x000000010200780c */ /* 0x001fda0003fc5270 */
[----:B------:R-:W0:Y:S08]  /*133c0*/  @P6 LDC R3, c[0x0][0x44c] ;  /* 0x00011300ff036b82 */ /* 0x000e300000000800 */
[----:B------:R-:W5:Y:S01]  /*133d0*/  @P6 LDC R2, c[0x0][0x450] ;  /* 0x00011400ff026b82 */ /* 0x000f620000000800 */
[----:B------:R-:W-:Y:S02]  /*133e0*/  IMAD.MOV.U32 R0, RZ, RZ, R34 ;  /* 0x000000ffff007224 */ /* 0x000fe400078e0022 */
[----:B0-----:R-:W-:-:S05]  /*133f0*/  @P6 IMAD.HI.U32 R3, R34, R3, RZ ;  /* 0x0000000322036227 */ /* 0x001fca00078e00ff */
[----:B-----5:R-:W-:Y:S01]  /*13400*/  @P6 SHF.R.U32.HI R0, RZ, R2, R3 ;  /* 0x00000002ff006219 */ /* 0x020fe20000011603 */
        /* <DEDUP_REMOVED lines=15> */
[----:B------:R-:W-:Y:S02]  /*13500*/  IMAD R4, R17, UR5, R4 ;  /* 0x0000000511047c24 */ /* 0x000fe4000f8e0204 */
[----:B------:R-:W0:Y:S02]  /*13510*/  S2R R17, SR_TID.X ;  /* 0x0000000000117919 */ /* 0x000e240000002100 */
        /* <DEDUP_REMOVED lines=14> */
[----:B0-----:R-:W-:Y:S02]  /*13600*/  IMAD.SHL.U32 R17, R17, 0x8, RZ ;  /* 0x0000000811117824 */ /* 0x001fe400078e00ff */
[----:B------:R-:W-:Y:S01]  /*13610*/  IMAD.IADD R3, R3, 0x1, R0 ;  /* 0x0000000103037824 */ /* 0x000fe200078e0200 */
[C---:B------:R-:W-:Y:S01]  /*13620*/  LEA R0, P0, R2.reuse, UR4, 0x1 ;  /* 0x0000000402007c11 */ /* 0x040fe2000f8008ff */
[----:B------:R-:W-:Y:S01]  /*13630*/  ULDC UR4, c[0x0][0x3b8] ;  /* 0x0000ee0000047ab9 */ /* 0x000fe20000000800 */
[----:B------:R-:W-:Y:S02]  /*13640*/  LOP3.LUT R17, R17, 0x38, RZ, 0xc0, !PT ;  /* 0x0000003811117812 */ /* 0x000fe400078ec0ff */
[----:B------:R-:W-:Y:S02]  /*13650*/  LEA.HI.X R4, R2, UR5, R3, 0x1, P0 ;  /* 0x0000000502047c11 */ /* 0x000fe400080f0c03 */
[----:B------:R-:W-:-:S02]  /*13660*/  LOP3.LUT R9, R17, 0x40, RZ, 0xfc, !PT ;  /* 0x0000004011097812 */ /* 0x000fc400078efcff */
[C---:B------:R-:W-:Y:S02]  /*13670*/  LOP3.LUT R7, R17.reuse, 0x80, RZ, 0xfc, !PT ;  /* 0x0000008011077812 */ /* 0x040fe400078efcff */
[----:B------:R-:W-:Y:S01]  /*13680*/  LOP3.LUT R6, R17, 0xc0, RZ, 0xfc, !PT ;  /* 0x000000c011067812 */ /* 0x000fe200078efcff */
        /* <DEDUP_REMOVED lines=9> */
[----:B------:R-:W2:Y:S10]  /*13720*/  SHFL.IDX PT, R2, R4, RZ, 0x181f ;  /* 0x00181fff04027589 */ /* 0x000eb400000e0000 */
[----:B0-----:R-:W-:-:S02]  /*13730*/  @!P6 LEA R5, P0, R8, R14, 0x1 ;  /* 0x0000000e0805e211 */ /* 0x001fc400078008ff */
[----:B------:R-:W0:Y:S03]  /*13740*/  SHFL.IDX PT, R14, R0, 0x1, 0x181f ;  /* 0x00381f00000e7f89 */ /* 0x000e2600000e0000 */
[----:B--2---:R-:W-:Y:S02]  /*13750*/  @!P6 IMAD.X R3, RZ, RZ, R2, P0 ;  /* 0x000000ffff03e224 */ /* 0x004fe400000e0602 */
[----:B------:R-:W-:Y:S02]  /*13760*/  @!P6 IMAD.MOV.U32 R2, RZ, RZ, R5 ;  /* 0x000000ffff02e224 */ /* 0x000fe400078e0005 */
[----:B------:R-:W2:Y:S04]  /*13770*/  SHFL.IDX PT, R5, R4, 0x1, 0x181f ;  /* 0x00381f0004057f89 */ /* 0x000ea800000e0000 */
        /* <DEDUP_REMOVED lines=8> */
[----:B--2---:R-:W-:Y:S02]  /*13800*/  @!P5 IMAD.X R7, RZ, RZ, R5, P0 ;  /* 0x000000ffff07d224 */ /* 0x004fe400000e0605 */
[----:B------:R-:W2:Y:S01]  /*13810*/  SHFL.IDX PT, R5, R4, 0x2, 0x181f ;  /* 0x00581f0004057f89 */ /* 0x000ea200000e0000 */
[----:B---3--:R-:W-:Y:S02]  /*13820*/  @!P5 IMAD.MOV.U32 R2, RZ, RZ, R6 ;  /* 0x000000ffff02d224 */ /* 0x008fe400078e0006 */
        /* <DEDUP_REMOVED lines=16> */
[----:B--2---:R-:W-:Y:S02]  /*13930*/  @!P5 IMAD.X R7, RZ, RZ, R5, P0 ;  /* 0x000000ffff07d224 */ /* 0x004fe400000e0605 */
[----:B------:R-:W2:Y:S01]  /*13940*/  SHFL.IDX PT, R5, R4, 0x3, 0x181f ;  /* 0x00781f0004057f89 */ /* 0x000ea200000e0000 */
[----:B---3--:R-:W-:Y:S02]  /*13950*/  @!P5 IMAD.MOV.U32 R2, RZ, RZ, R6 ;  /* 0x000000ffff02d224 */ /* 0x008fe400078e0006 */
[----:B------:R-:W-:-:S05]  /*13960*/  @!P5 IMAD.MOV.U32 R3, RZ, RZ, R7 ;  /* 0x000000ffff03d224 */ /* 0x000fca00078e0007 */
[----:B------:R-:W-:Y:S04]  /*13970*/  @!P5 LDGSTS.E.BYPASS.LTC128B.128 [R26+0x23400], desc[UR36][R2.64], !P4 ;  /* 0x23400000021adfae */ /* 0x000fe8000e101d64 */
[----:B------:R-:W-:Y:S04]  /*13980*/  @!P5 LDGSTS.E.BYPASS.LTC128B.128 [R26+0x27400], desc[UR36][R2.64+0x80], !P3 ;  /* 0x27400080021adfae */ /* 0x000fe8000d901d64 */
[----:B------:R-:W-:Y:S01]  /*13990*/  @!P5 LDGSTS.E.BYPASS.LTC128B.128 [R26+0x2b400], desc[UR36][R2.64+0x100], !P2 ;  /* 0x2b400100021adfae */ /* 0x000fe2000d101d64 */
[----:B0-----:R-:W-:-:S03]  /*139a0*/  @!P6 LEA R6, P0, R8, R14, 0x1 ;  /* 0x0000000e0806e211 */ /* 0x001fc600078008ff */
[----:B------:R0:W-:Y:S01]  /*139b0*/  @!P5 LDGSTS.E.BYPASS.LTC128B.128 [R26+0x2f400], desc[UR36][R2.64+0x180], !P1 ;  /* 0x2f400180021adfae */ /* 0x0001e2000c901d64 */
[----:B------:R-:W-:-:S03]  /*139c0*/  LOP3.LUT P5, RZ, R23, 0x100000, RZ, 0xc0, !PT ;  /* 0x0010000017ff7812 */ /* 0x000fc600078ac0ff */
[----:B------:R-:W3:Y:S01]  /*139d0*/  SHFL.IDX PT, R14, R0, 0x4, 0x181f ;  /* 0x00981f00000e7f89 */ /* 0x000ee200000e0000 */
[----:B--2---:R-:W-:-:S03]  /*139e0*/  @!P6 IMAD.X R7, RZ, RZ, R5, P0 ;  /* 0x000000ffff07e224 */ /* 0x004fc600000e0605 */
[----:B------:R-:W2:Y:S01]  /*139f0*/  SHFL.IDX PT, R5, R4, 0x4, 0x181f ;  /* 0x00981f0004057f89 */ /* 0x000ea200000e0000 */
[----:B0-----:R-:W-:Y:S01]  /*13a00*/  @!P6 MOV R2, R6 ;  /* 0x000000060002e202 */ /* 0x001fe20000000f00 */
[----:B------:R-:W-:-:S05]  /*13a10*/  @!P6 IMAD.MOV.U32 R3, RZ, RZ, R7 ;  /* 0x000000ffff03e224 */ /* 0x000fca00078e0007 */
[----:B------:R-:W-:Y:S04]  /*13a20*/  @!P6 LDGSTS.E.BYPASS.LTC128B.128 [R26+0x23c00], desc[UR36][R2.64], !P4 ;  /* 0x23c00000021aefae */ /* 0x000fe8000e101d64 */
[----:B------:R-:W-:Y:S04]  /*13a30*/  @!P6 LDGSTS.E.BYPASS.LTC128B.128 [R26+0x27c00], desc[UR36][R2.64+0x80], !P3 ;  /* 0x27c00080021aefae */ /* 0x000fe8000d901d64 */
[----:B------:R-:W-:Y:S01]  /*13a40*/  @!P6 LDGSTS.E.BYPASS.LTC128B.128 [R26+0x2bc00], desc[UR36][R2.64+0x100], !P2 ;  /* 0x2bc00100021aefae */ /* 0x000fe2000d101d64 */
[----:B---3--:R-:W-:-:S03]  /*13a50*/  @!P5 LEA R6, P0, R8, R14, 0x1 ;  /* 0x0000000e0806d211 */ /* 0x008fc600078008ff */
[----:B------:R-:W0:Y:S02]  /*13a60*/  SHFL.IDX PT, R14, R0, 0x5, 0x181f ;  /* 0x00b81f00000e7f89 */ /* 0x000e2400000e0000 */
[----:B--2---:R-:W-:Y:S02]  /*13a70*/  @!P5 IMAD.X R7, RZ, RZ, R5, P0 ;  /* 0x000000ffff07d224 */ /* 0x004fe400000e0605 */
[----:B------:R2:W-:Y:S01]  /*13a80*/  @!P6 LDGSTS.E.BYPASS.LTC128B.128 [R26+0x2fc00], desc[UR36][R2.64+0x180], !P1 ;  /* 0x2fc00180021aefae */ /* 0x0005e2000c901d64 */
[----:B------:R-:W-:-:S03]  /*13a90*/  LOP3.LUT P6, RZ, R23, 0x80000, RZ, 0xc0, !PT ;  /* 0x0008000017ff7812 */ /* 0x000fc600078cc0ff */
[----:B------:R-:W3:Y:S01]  /*13aa0*/  SHFL.IDX PT, R5, R4, 0x5, 0x181f ;  /* 0x00b81f0004057f89 */ /* 0x000ee200000e0000 */
[----:B--2---:R-:W-:Y:S02]  /*13ab0*/  @!P5 IMAD.MOV.U32 R2, RZ, RZ, R6 ;  /* 0x000000ffff02d224 */ /* 0x004fe400078e0006 */
[----:B------:R-:W-:-:S05]  /*13ac0*/  @!P5 IMAD.MOV.U32 R3, RZ, RZ, R7 ;  /* 0x000000ffff03d224 */ /* 0x000fca00078e0007 */
[----:B------:R-:W-:Y:S02]  /*13ad0*/  @!P5 LDGSTS.E.BYPASS.LTC128B.128 [R26+0x24400], desc[UR36][R2.64], !P4 ;  /* 0x24400000021adfae */ /* 0x000fe4000e101d64 */
[----:B0-----:R-:W-:Y:S02]  /*13ae0*/  @!P6 LEA R6, P0, R8, R14, 0x1 ;  /* 0x0000000e0806e211 */ /* 0x001fe400078008ff */
[----:B------:R-:W0:Y:S04]  /*13af0*/  SHFL.IDX PT, R14, R0, 0x6, 0x181f ;  /* 0x00d81f00000e7f89 */ /* 0x000e2800000e0000 */
[----:B------:R-:W-:Y:S01]  /*13b00*/  @!P5 LDGSTS.E.BYPASS.LTC128B.128 [R26+0x28400], desc[UR36][R2.64+0x80], !P3 ;  /* 0x28400080021adfae */ /* 0x000fe2000d901d64 */
[----:B---3--:R-:W-:-:S03]  /*13b10*/  @!P6 IMAD.X R7, RZ, RZ, R5, P0 ;  /* 0x000000ffff07e224 */ /* 0x008fc600000e0605 */
[----:B------:R-:W2:Y:S04]  /*13b20*/  SHFL.IDX PT, R5, R4, 0x6, 0x181f ;  /* 0x00d81f0004057f89 */ /* 0x000ea800000e0000 */
[----:B------:R-:W-:Y:S04]  /*13b30*/  @!P5 LDGSTS.E.BYPASS.LTC128B.128 [R26+0x2c400], desc[UR36][R2.64+0x100], !P2 ;  /* 0x2c400100021adfae */ /* 0x000fe8000d101d64 */
[----:B------:R3:W-:Y:S01]  /*13b40*/  @!P5 LDGSTS.E.BYPASS.LTC128B.128 [R26+0x30400], desc[UR36][R2.64+0x180], !P1 ;  /* 0x30400180021adfae */ /* 0x0007e2000c901d64 */
[----:B------:R-:W-:Y:S01]  /*13b50*/  LOP3.LUT P5, RZ, R23, 0x40000, RZ, 0xc0, !PT ;  /* 0x0004000017ff7812 */ /* 0x000fe200078ac0ff */
[----:B---3--:R-:W-:-:S02]  /*13b60*/  @!P6 IMAD.MOV.U32 R2, RZ, RZ, R6 ;  /* 0x000000ffff02e224 */ /* 0x008fc400078e0006 */
[----:B------:R-:W-:-:S10]  /*13b70*/  @!P6 IMAD.MOV.U32 R3, RZ, RZ, R7 ;  /* 0x000000ffff03e224 */ /* 0x000fd400078e0007 */
[----:B0-----:R-:W-:Y:S02]  /*13b80*/  @!P5 LEA R6, P0, R8, R14, 0x1 ;  /* 0x0000000e0806d211 */ /* 0x001fe400078008ff */
[----:B------:R0:W3:Y:S03]  /*13b90*/  SHFL.IDX PT, R14, R0, 0x7, 0x181f ;  /* 0x00f81f00000e7f89 */ /* 0x0000e600000e0000 */
[----:B--2---:R-:W-:Y:S01]  /*13ba0*/  @!P5 IMAD.X R7, RZ, RZ, R5, P0 ;  /* 0x000000ffff07d224 */ /* 0x004fe200000e0605 */
[----:B------:R-:W-:Y:S04]  /*13bb0*/  @!P6 LDGSTS.E.BYPASS.LTC128B.128 [R26+0x24c00], desc[UR36][R2.64], !P4 ;  /* 0x24c00000021aefae */ /* 0x000fe8000e101d64 */
[----:B------:R-:W-:Y:S04]  /*13bc0*/  @!P6 LDGSTS.E.BYPASS.LTC128B.128 [R26+0x28c00], desc[UR36][R2.64+0x80], !P3 ;  /* 0x28c00080021aefae */ /* 0x000fe8000d901d64 */
[----:B------:R-:W-:Y:S04]  /*13bd0*/  @!P6 LDGSTS.E.BYPASS.LTC128B.128 [R26+0x2cc00], desc[UR36][R2.64+0x100], !P2 ;  /* 0x2cc00100021aefae */ /* 0x000fe8000d101d64 */
[----:B------:R2:W-:Y:S04]  /*13be0*/  @!P6 LDGSTS.E.BYPASS.LTC128B.128 [R26+0x30c00], desc[UR36][R2.64+0x180], !P1 ;  /* 0x30c00180021aefae */ /* 0x0005e8000c901d64 */
[----:B------:R0:W4:Y:S01]  /*13bf0*/  SHFL.IDX PT, R5, R4, 0x7, 0x181f ;  /* 0x00f81f0004057f89 */ /* 0x00012200000e0000 */
[----:B--2---:R-:W-:-:S02]  /*13c00*/  @!P5 IMAD.MOV.U32 R2, RZ, RZ, R6 ;  /* 0x000000ffff02d224 */ /* 0x004fc400078e0006 */
[----:B------:R-:W-:-:S05]  /*13c10*/  @!P5 IMAD.MOV.U32 R3, RZ, RZ, R7 ;  /* 0x000000ffff03d224 */ /* 0x000fca00078e0007 */
[----:B------:R0:W-:Y:S04]  /*13c20*/  @!P5 LDGSTS.E.BYPASS.LTC128B.128 [R26+0x25400], desc[UR36][R2.64], !P4 ;  /* 0x25400000021adfae */ /* 0x0001e8000e101d64 */
[----:B------:R0:W-:Y:S04]  /*13c30*/  @!P5 LDGSTS.E.BYPASS.LTC128B.128 [R26+0x29400], desc[UR36][R2.64+0x80], !P3 ;  /* 0x29400080021adfae */ /* 0x0001e8000d901d64 */
[----:B------:R0:W-:Y:S04]  /*13c40*/  @!P5 LDGSTS.E.BYPASS.LTC128B.128 [R26+0x2d400], desc[UR36][R2.64+0x100], !P2 ;  /* 0x2d400100021adfae */ /* 0x0001e8000d101d64 */
[----:B---34-:R0:W-:Y:S02]  /*13c50*/  @!P5 LDGSTS.E.BYPASS.LTC128B.128 [R26+0x31400], desc[UR36][R2.64+0x180], !P1 ;  /* 0x31400180021adfae */ /* 0x0181e4000c901d64 */
.L_x_15099:
        /* <DEDUP_REMOVED lines=12> */
.L_x_14991:
[----:B------:R-:W-:Y:S05]  /*13d20*/  BSYNC B0 ;  /* 0x0000000000007941 */ /* 0x000fea0003800000 */
.L_x_14990:
[----:B------:R-:W-:Y:S01]  /*13d30*/  NOP ;  /* 0x0000000000007918 */ /* 0x000fe20000000000 */
[----:B------:R-:W-:-:S13]  /*13d40*/  PLOP3.LUT P0, PT, PT, PT, PT, 0x80, 0x0 ;  /* 0x000000000000781c */ /* 0x000fda0003f0f070 */
.L_x_14992:
[----:B------:R-:W-:Y:S02]  /*13d50*/  PLOP3.LUT P1, PT, P1, P0, PT, 0xa2, 0x0 ;  /* 0x000000000000781c */ /* 0x000fe40000f21472 */
[----:B------:R-:W-:-:S08]  /*13d60*/  @P0 R2UR P1, UR4, R22 ;  /* 0x00000000160402ca */ /* 0x000fd00000020000 */
[----:B------:R-:W-:-:S05]  /*13d70*/  @P0 PLOP3.LUT P0, PT, P1, PT, PT, 0x80, 0x0 ;  /* 0x000000000000081c */ /* 0x000fca0000f0f070 */
[----:B------:R-:W-:Y:S01]  /*13d80*/  @!P1 SYNCS.ARRIVE.TRANS64.RED.A0T1 RZ, [UR4+0x32410], RZ ;  /* 0x032410ffffff99a7 */ /* 0x000fe20008200404 */
[----:B------:R-:W-:Y:S07]  /*13d90*/  @!P1 ARRIVES.LDGSTSBAR.64.TRANSCNT [UR4+0x32410] ;  /* 0x03241000ff0099b0 */ /* 0x000fee0008000a84 */
[----:B------:R-:W-:Y:S05]  /*13da0*/  @P0 BRA.U.ANY `(.L_x_14992) ;  /* 0xfffffffd00e80947 */ /* 0x000fea000393ffff */
[----:B0-2---:R-:W2:Y:S02]  /*13db0*/  LDL.LU R2, [R1+0x1c] ;  /* 0x00001c0001027983 */ /* 0x005ea40000300800 */
        /* <DEDUP_REMOVED lines=11> */
.L_x_15100:
[----:B------:R-:W-:Y:S05]  /*13e70*/  BSYNC B0 ;  /* 0x0000000000007941 */ /* 0x000fea0003800000 */
.L_x_14993:
[----:B------:R-:W-:-:S13]  /*13e80*/  LOP3.LUT P0, RZ, R23, 0x400, RZ, 0xc0, !PT ;  /* 0x0000040017ff7812 */ /* 0x000fda000780c0ff */
[----:B------:R-:W-:Y:S05]  /*13e90*/  @!P0 BRA `(.L_x_14995) ;  /* 0x0000000000048947 */ /* 0x000fea0003800000 */
[----:B------:R-:W-:Y:S01]  /*13ea0*/  BPT.TRAP 0x1 ;  /* 0x000000040000795c */ /* 0x000fe20000300000 */
.L_x_14995:
[----:B------:R-:W-:Y:S01]  /*13eb0*/  SHF.L.U32 R0, R27, 0x1f, RZ ;  /* 0x0000001f1b007819 */ /* 0x000fe200000006ff */
[----:B------:R-:W-:Y:S03]  /*13ec0*/  BSSY B0, `(.L_x_14996) ;  /* 0x0000003000007945 */ /* 0x000fe60003800000 */
[----:B------:R-:W2:Y:S02]  /*13ed0*/  SYNCS.PHASECHK.TRANS64.TRYWAIT P0, [R25+URZ+0x32460], R0 ;  /* 0x03246000190075a7 */ /* 0x000ea4000800017f */
[----:B--2---:R-:W-:Y:S05]  /*13ee0*/  @!P0 BRA `(.L_x_14997) ;  /* 0x0000004c00548947 */ /* 0x004fea0003800000 */
.L_x_15101:
[----:B------:R-:W-:Y:S05]  /*13ef0*/  BSYNC B0 ;  /* 0x0000000000007941 */ /* 0x000fea0003800000 */
.L_x_14996:
[----:B------:R-:W2:Y:S01]  /*13f00*/  LDL.LU R2, [R1+0x14] ;  /* 0x0000140001027983 */ /* 0x000ea20000300800 */
[----:B------:R-:W-:Y:S01]  /*13f10*/  ULDC.64 UR4, c[0x0][0x328] ;  /* 0x0000ca0000047ab9 */ /* 0x000fe20000000a00 */
[----:B------:R-:W-:Y:S02]  /*13f20*/  ULDC.64 UR6, c[0x0][0x318] ;  /* 0x0000c60000067ab9 */ /* 0x000fe40000000a00 */
[----:B------:R-:W3:Y:S04]  /*13f30*/  LDL.LU R6, [R1+0x18] ;  /* 0x0000180001067983 */ /* 0x000ee80000300800 */
[----:B------:R-:W4:Y:S01]  /*13f40*/  LDL.LU R4, [R1+0x20] ;  /* 0x0000200001047983 */ /* 0x000f220000300800 */
[C---:B------:R-:W-:Y:S02]  /*13f50*/  LOP3.LUT P3, RZ, R23.reuse, 0x10, RZ, 0xc0, !PT ;  /* 0x0000001017ff7812 */ /* 0x040fe4000786c0ff */
[----:B------:R-:W-:-:S02]  /*13f60*/  LOP3.LUT P2, RZ, R23, 0x8, RZ, 0xc0, !PT ;  /* 0x0000000817ff7812 */ /* 0x000fc4000784c0ff */
[C---:B------:R-:W-:Y:S02]  /*13f70*/  LOP3.LUT P1, RZ, R23.reuse, 0x4, RZ, 0xc0, !PT ;  /* 0x0000000417ff7812 */ /* 0x040fe4000782c0ff */
[----:B------:R-:W-:Y:S02]  /*13f80*/  LOP3.LUT P4, RZ, R23, 0x1, RZ, 0xc0, !PT ;  /* 0x0000000117ff7812 */ /* 0x000fe4000788c0ff */
[----:B------:R-:W-:Y:S01]  /*13f90*/  SEL R7, RZ, 0x8, P1 ;  /* 0x00000008ff077807 */ /* 0x000fe20000800000 */
[----:B--2---:R-:W-:Y:S02]  /*13fa0*/  IMAD R0, R2, UR4, RZ ;  /* 0x0000000402007c24 */ /* 0x004fe4000f8e02ff */
[----:B0-----:R-:W-:-:S04]  /*13fb0*/  IMAD.WIDE.U32 R2, R37, UR4, RZ ;  /* 0x0000000425027c25 */ /* 0x001fc8000f8e00ff */
[----:B------:R-:W-:Y:S01]  /*13fc0*/  IMAD R5, R37, UR5, R0 ;  /* 0x0000000525057c24 */ /* 0x000fe2000f8e0200 */
[----:B------:R-:W-:Y:S01]  /*13fd0*/  ULDC.64 UR4, c[0x0][0x338] ;  /* 0x0000ce0000047ab9 */ /* 0x000fe20000000a00 */
[----:B------:R-:W-:Y:S02]  /*13fe0*/  SEL R0, RZ, 0x2, P3 ;  /* 0x00000002ff007807 */ /* 0x000fe40001800000 */
        /* <DEDUP_REMOVED lines=40> */
[----:B0-----:R-:W-:Y:S02]  /*14270*/  IADD3.X R9, RZ, R3, RZ, P3, !PT ;  /* 0x00000003ff097210 */ /* 0x001fe40001ffe4ff */
        /* <DEDUP_REMOVED lines=45> */
.L_x_15115:
        /* <DEDUP_REMOVED lines=15> */
.L_x_14999:
        /* <DEDUP_REMOVED lines=10> */
.L_x_15000:
[----:B0-----:R-:W2:Y:S01]  /*146e0*/  LDL.LU R2, [R1+0x10] ;  /* 0x0000100001027983 */ /* 0x001ea20000300800 */
[----:B------:R0:W-:Y:S01]  /*146f0*/  SYNCS.ARRIVE.TRANS64.A1T0 RZ, [R25+URZ+0x32450], RZ ;  /* 0x032450ff19ff79a7 */ /* 0x0001e2000810003f */
[----:B------:R-:W-:Y:S01]  /*14700*/  BSSY B0, `(.L_x_15001) ;  /* 0x00000d9000007945 */ /* 0x000fe20003800000 */
[----:B--2---:R-:W-:-:S05]  /*14710*/  VIADD R21, R2, 0xfffffffe ;  /* 0xfffffffe02157836 */ /* 0x004fca0000000000 */
[----:B------:R-:W-:-:S13]  /*14720*/  ISETP.GE.AND P0, PT, R21, R30, PT ;  /* 0x0000001e1500720c */ /* 0x000fda0003f06270 */
[----:B0-----:R-:W-:Y:S05]  /*14730*/  @!P0 BRA `(.L_x_15002) ;  /* 0x0000000c00548947 */ /* 0x001fea0003800000 */
.L_x_15015:
[----:B0-----:R-:W0:Y:S01]  /*14740*/  S2R R2, SR_TID.X ;  /* 0x0000000000027919 */ /* 0x001e220000002100 */
[----:B--2---:R-:W2:Y:S01]  /*14750*/  LDC R3, c[0x0][0x430] ;  /* 0x00010c00ff037b82 */ /* 0x004ea20000000800 */
[----:B------:R-:W-:Y:S01]  /*14760*/  IMAD R8, R21, 0x60, R32 ;  /* 0x0000006015087824 */ /* 0x000fe200078e0220 */
[----:B------:R-:W-:Y:S01]  /*14770*/  LOP3.LUT P1, RZ, R23, 0x400, RZ, 0xc0, !PT ;  /* 0x0000040017ff7812 */ /* 0x000fe2000782c0ff */
[----:B------:R-:W-:Y:S01]  /*14780*/  VIADD R24, R24, 0x1 ;  /* 0x0000000118187836 */ /* 0x000fe20000000000 */
[----:B--2---:R-:W-:Y:S02]  /*14790*/  ISETP.NE.AND P0, PT, R3, 0x1, PT ;  /* 0x000000010300780c */ /* 0x004fe40003f05270 */
[----:B0-----:R-:W-:-:S04]  /*147a0*/  LOP3.LUT R2, R2, 0x7f, RZ, 0xc0, !PT ;  /* 0x0000007f02027812 */ /* 0x001fc800078ec0ff */
[----:B------:R-:W-:Y:S02]  /*147b0*/  SHF.R.U32.HI R4, RZ, 0x3, R2 ;  /* 0x00000003ff047819 */ /* 0x000fe40000011602 */
[----:B------:R-:W0:Y:S05]  /*147c0*/  S2R R2, SR_TID.X ;  /* 0x0000000000027919 */ /* 0x000e2a0000002100 */
[----:B------:R-:W2:Y:S08]  /*147d0*/  @P0 LDC R3, c[0x0][0x434] ;  /* 0x00010d00ff030b82 */ /* 0x000eb00000000800 */
[----:B---3--:R-:W3:Y:S01]  /*147e0*/  @P0 LDC R7, c[0x0][0x438] ;  /* 0x00010e00ff070b82 */ /* 0x008ee20000000800 */
[----:B0-----:R-:W-:-:S05]  /*147f0*/  IMAD.SHL.U32 R2, R2, 0x10, RZ ;  /* 0x0000001002027824 */ /* 0x001fca00078e00ff */
[----:B------:R-:W-:-:S04]  /*14800*/  LOP3.LUT R2, R4, 0x70, R2, 0xf8, !PT ;  /* 0x0000007004027812 */ /* 0x000fc800078ef802 */
[C---:B------:R-:W-:Y:S01]  /*14810*/  ISETP.GT.U32.AND P2, PT, R2.reuse, 0x5f, PT ;  /* 0x0000005f0200780c */ /* 0x040fe20003f44070 */
[----:B------:R-:W-:-:S04]  /*14820*/  IMAD.IADD R8, R2, 0x1, R8 ;  /* 0x0000000102087824 */ /* 0x000fc800078e0208 */
[----:B--2---:R-:W-:-:S04]  /*14830*/  @P0 IMAD.HI.U32 R2, R8, R3, RZ ;  /* 0x0000000308020227 */ /* 0x004fc800078e00ff */
[----:B------:R-:W-:Y:S01]  /*14840*/  IMAD.MOV.U32 R9, RZ, RZ, R8 ;  /* 0x000000ffff097224 */ /* 0x000fe200078e0008 */
[----:B---3--:R-:W-:-:S03]  /*14850*/  @P0 SHF.R.U32.HI R9, RZ, R7, R2 ;  /* 0x00000007ff090219 */ /* 0x008fc60000011602 */
[----:B------:R-:W0:Y:S01]  /*14860*/  @!P2 LDC.64 R4, c[0x0][0x428] ;  /* 0x00010a00ff04ab82 */ /* 0x000e220000000a00 */
[----:B------:R-:W-:-:S07]  /*14870*/  @!P2 SHF.R.S32.HI R3, RZ, 0x1f, R9 ;  /* 0x0000001fff03a819 */ /* 0x000fce0000011409 */
[----:B------:R-:W2:Y:S01]  /*14880*/  @!P2 LDC.64 R6, c[0x0][0x418] ;  /* 0x00010600ff06ab82 */ /* 0x000ea20000000a00 */
[----:B0-----:R-:W-:-:S04]  /*14890*/  @!P2 IMAD R2, R33, R4, RZ ;  /* 0x000000042102a224 */ /* 0x001fc800078e02ff */
[----:B------:R-:W-:Y:S02]  /*148a0*/  @!P2 IMAD R5, R28, R5, R2 ;  /* 0x000000051c05a224 */ /* 0x000fe400078e0202 */
[----:B------:R-:W-:-:S04]  /*148b0*/  @!P2 IMAD.MOV.U32 R2, RZ, RZ, R9 ;  /* 0x000000ffff02a224 */ /* 0x000fc800078e0009 */
[----:B------:R-:W-:-:S04]  /*148c0*/  @!P2 IMAD.WIDE.U32 R2, R28, R4, R2 ;  /* 0x000000041c02a225 */ /* 0x000fc800078e0002 */
[----:B------:R-:W-:Y:S01]  /*148d0*/  @!P2 IMAD.IADD R3, R5, 0x1, R3 ;  /* 0x000000010503a824 */ /* 0x000fe200078e0203 */
[----:B--2---:R-:W-:Y:S01]  /*148e0*/  @!P2 LEA R6, P0, R2, R6, 0x2 ;  /* 0x000000060206a211 */ /* 0x004fe200078010ff */
        /* <DEDUP_REMOVED lines=16> */
.L_x_15003:
[----:B------:R-:W-:Y:S01]  /*149f0*/  IMAD R10, R24, 0x8, R22 ;  /* 0x00000008180a7824 */ /* 0x000fe200078e0216 */
[----:B------:R-:W-:Y:S01]  /*14a00*/  SHF.L.U32 R20, R27, 0x1f, RZ ;  /* 0x0000001f1b147819 */ /* 0x000fe200000006ff */
[----:B------:R-:W-:Y:S01]  /*14a10*/  BSSY B1, `(.L_x_15004) ;  /* 0x0000004000017945 */ /* 0x000fe20003800000 */
[----:B------:R-:W-:Y:S02]  /*14a20*/  SHF.R.S32.HI R9, RZ, 0x1f, R5 ;  /* 0x0000001fff097819 */ /* 0x000fe40000011405 */
[----:B------:R-:W2:Y:S02]  /*14a30*/  SYNCS.PHASECHK.TRANS64.TRYWAIT P0, [R10+URZ+0x32440], R20 ;  /* 0x032440140a0075a7 */ /* 0x000ea4000800017f */
[----:B--2---:R-:W-:Y:S05]  /*14a40*/  @!P0 BRA `(.L_x_15005) ;  /* 0x0000004800d08947 */ /* 0x004fea0003800000 */
.L_x_15116:
[----:B------:R-:W-:Y:S05]  /*14a50*/  BSYNC B1 ;  /* 0x0000000000017941 */ /* 0x000fea0003800000 */
.L_x_15004:
        /* <DEDUP_REMOVED lines=23> */
[----:B------:R-:W3:Y:S04]  /*14bd0*/  SHFL.IDX PT, R3, R8, RZ, 0x181f ;  /* 0x00181fff08037589 */ /* 0x000ee800000e0000 */
[----:B------:R-:W-:Y:S01]  /*14be0*/  SHFL.IDX PT, R14, R6, 0x5, 0x181f ;  /* 0x00b81f00060e7f89 */ /* 0x000fe200000e0000 */
[----:B0-----:R-:W-:-:S05]  /*14bf0*/  IADD3 R2, P0, R2, R0, RZ ;  /* 0x0000000002027210 */ /* 0x001fca0007f1e0ff */
[----:B---3--:R-:W-:-:S05]  /*14c00*/  IMAD.X R3, RZ, RZ, R3, P0 ;  /* 0x000000ffff037224 */ /* 0x008fca00000e0603 */
[----:B------:R0:W-:Y:S04]  /*14c10*/  LDGSTS.E.BYPASS.LTC128B.128 [R7+0x1c400], desc[UR36][R2.64], !P1 ;  /* 0x1c40000002077fae */ /* 0x0001e8000c901d64 */
[----:B0-----:R-:W0:Y:S04]  /*14c20*/  SHFL.IDX PT, R2, R6, 0x1, 0x181f ;  /* 0x00381f0006027f89 */ /* 0x001e2800000e0000 */
[----:B------:R-:W3:Y:S01]  /*14c30*/  SHFL.IDX PT, R3, R8, 0x1, 0x181f ;  /* 0x00381f0008037f89 */ /* 0x000ee200000e0000 */
[----:B0-----:R-:W-:-:S04]  /*14c40*/  IADD3 R2, P0, R2, R0, RZ ;  /* 0x0000000002027210 */ /* 0x001fc80007f1e0ff */
[----:B---3--:R-:W-:-:S05]  /*14c50*/  IADD3.X R3, RZ, R3, RZ, P0, !PT ;  /* 0x00000003ff037210 */ /* 0x008fca00007fe4ff */
[----:B------:R0:W-:Y:S04]  /*14c60*/  LDGSTS.E.BYPASS.LTC128B.128 [R7+0x1cc00], desc[UR36][R2.64], !P1 ;  /* 0x1cc0000002077fae */ /* 0x0001e8000c901d64 */
[----:B0-----:R-:W0:Y:S04]  /*14c70*/  SHFL.IDX PT, R2, R6, 0x2, 0x181f ;  /* 0x00581f0006027f89 */ /* 0x001e2800000e0000 */
[----:B------:R-:W3:Y:S01]  /*14c80*/  SHFL.IDX PT, R3, R8, 0x2, 0x181f ;  /* 0x00581f0008037f89 */ /* 0x000ee200000e0000 */
[----:B0-----:R-:W-:-:S05]  /*14c90*/  IADD3 R2, P0, R2, R0, RZ ;  /* 0x0000000002027210 */ /* 0x001fca0007f1e0ff */
[----:B---3--:R-:W-:-:S05]  /*14ca0*/  IMAD.X R3, RZ, RZ, R3, P0 ;  /* 0x000000ffff037224 */ /* 0x008fca00000e0603 */
[----:B------:R0:W-:Y:S04]  /*14cb0*/  LDGSTS.E.BYPASS.LTC128B.128 [R7+0x1d400], desc[UR36][R2.64], !P1 ;  /* 0x1d40000002077fae */ /* 0x0001e8000c901d64 */
[----:B0-----:R-:W0:Y:S04]  /*14cc0*/  SHFL.IDX PT, R2, R6, 0x3, 0x181f ;  /* 0x00781f0006027f89 */ /* 0x001e2800000e0000 */
[----:B------:R-:W3:Y:S01]  /*14cd0*/  SHFL.IDX PT, R3, R8, 0x3, 0x181f ;  /* 0x00781f0008037f89 */ /* 0x000ee200000e0000 */
[----:B0-----:R-:W-:-:S05]  /*14ce0*/  IADD3 R2, P0, R2, R0, RZ ;  /* 0x0000000002027210 */ /* 0x001fca0007f1e0ff */
[----:B---3--:R-:W-:-:S05]  /*14cf0*/  IMAD.X R3, RZ, RZ, R3, P0 ;  /* 0x000000ffff037224 */ /* 0x008fca00000e0603 */
[----:B------:R0:W-:Y:S04]  /*14d00*/  LDGSTS.E.BYPASS.LTC128B.128 [R7+0x1dc00], desc[UR36][R2.64], !P1 ;  /* 0x1dc0000002077fae */ /* 0x0001e8000c901d64 */
[----:B0-----:R-:W0:Y:S04]  /*14d10*/  SHFL.IDX PT, R2, R6, 0x4, 0x181f ;  /* 0x00981f0006027f89 */ /* 0x001e2800000e0000 */
[----:B------:R-:W3:Y:S04]  /*14d20*/  SHFL.IDX PT, R3, R8, 0x4, 0x181f ;  /* 0x00981f0008037f89 */ /* 0x000ee800000e0000 */
[----:B------:R-:W4:Y:S01]  /*14d30*/  SHFL.IDX PT, R8, R8, 0x5, 0x181f ;  /* 0x00b81f0008087f89 */ /* 0x000f2200000e0000 */
[----:B0-----:R-:W-:-:S05]  /*14d40*/  IADD3 R2, P0, R2, R0, RZ ;  /* 0x0000000002027210 */ /* 0x001fca0007f1e0ff */
[----:B---3--:R-:W-:-:S05]  /*14d50*/  IMAD.X R3, RZ, RZ, R3, P0 ;  /* 0x000000ffff037224 */ /* 0x008fca00000e0603 */
[----:B----4-:R0:W-:Y:S03]  /*14d60*/  LDGSTS.E.BYPASS.LTC128B.128 [R7+0x1e400], desc[UR36][R2.64], !P1 ;  /* 0x1e40000002077fae */ /* 0x0101e6000c901d64 */
.L_x_15130:
        /* <DEDUP_REMOVED lines=8> */
.L_x_15007:
        /* <DEDUP_REMOVED lines=10> */
.L_x_15008:
[----:B------:R3:W-:Y:S01]  /*14e90*/  SYNCS.ARRIVE.TRANS64.A1T0 RZ, [R10+URZ+0x32430], RZ ;  /* 0x032430ff0aff79a7 */ /* 0x0007e2000810003f */
[----:B------:R-:W-:Y:S05]  /*14ea0*/  @!P3 BRA `(.L_x_15009) ;  /* 0x000000000004b947 */ /* 0x000fea0003800000 */
[----:B------:R-:W-:Y:S01]  /*14eb0*/  BPT.TRAP 0x1 ;  /* 0x000000040000795c */ /* 0x000fe20000300000 */
.L_x_15009:
[----:B------:R-:W4:Y:S01]  /*14ec0*/  SYNCS.PHASECHK.TRANS64.TRYWAIT P0, [R10+URZ+0x32460], R20 ;  /* 0x032460140a0075a7 */ /* 0x000f22000800017f */
[----:B------:R-:W-:Y:S04]  /*14ed0*/  BSSY B1, `(.L_x_15010) ;  /* 0x0000002000017945 */ /* 0x000fe80003800000 */
[----:B----4-:R-:W-:Y:S05]  /*14ee0*/  @!P0 BRA `(.L_x_15011) ;  /* 0x0000004c005c8947 */ /* 0x010fea0003800000 */
.L_x_15131:
[----:B------:R-:W-:Y:S05]  /*14ef0*/  BSYNC B1 ;  /* 0x0000000000017941 */ /* 0x000fea0003800000 */
.L_x_15010:
[----:B------:R-:W-:Y:S01]  /*14f00*/  ULDC.64 UR4, c[0x0][0x328] ;  /* 0x0000ca0000047ab9 */ /* 0x000fe20000000a00 */
[----:B------:R-:W-:Y:S01]  /*14f10*/  ULDC.64 UR6, c[0x0][0x318] ;  /* 0x0000c60000067ab9 */ /* 0x000fe20000000a00 */
[----:B0-----:R-:W-:Y:S01]  /*14f20*/  IMAD R2, R9, UR4, RZ ;  /* 0x0000000409027c24 */ /* 0x001fe2000f8e02ff */
[C---:B------:R-:W-:Y:S01]  /*14f30*/  LOP3.LUT P5, RZ, R23.reuse, 0x1, RZ, 0xc0, !PT ;  /* 0x0000000117ff7812 */ /* 0x040fe200078ac0ff */
[----:B--2-4-:R-:W-:Y:S01]  /*14f40*/  IMAD R20, R24, 0x6000, R29 ;  /* 0x0000600018147824 */ /* 0x014fe200078e021d */
        /* <DEDUP_REMOVED lines=14> */
[----:B-1----:R-:W-:Y:S01]  /*15030*/  IMAD R25, R18, UR5, R3 ;  /* 0x0000000512197c24 */ /* 0x002fe2000f8e0203 */
        /* <DEDUP_REMOVED lines=46> */
.L_x_15145:
        /* <DEDUP_REMOVED lines=11> */
.L_x_15013:
        /* <DEDUP_REMOVED lines=10> */
.L_x_15014:
[----:B------:R2:W-:Y:S01]  /*15470*/  SYNCS.ARRIVE.TRANS64.A1T0 RZ, [R10+URZ+0x32450], RZ ;  /* 0x032450ff0aff79a7 */ /* 0x0005e2000810003f */
[----:B------:R-:W-:Y:S05]  /*15480*/  @P2 BRA `(.L_x_15015) ;  /* 0xfffffff000ac2947 */ /* 0x000fea000383ffff */
.L_x_15002:
[----:B------:R-:W-:Y:S05]  /*15490*/  BSYNC B0 ;  /* 0x0000000000007941 */ /* 0x000fea0003800000 */
.L_x_15001:
        /* <DEDUP_REMOVED lines=20> */
.L_x_15017:
[----:B------:R-:W-:Y:S05]  /*155e0*/  BSYNC B0 ;  /* 0x0000000000007941 */ /* 0x000fea0003800000 */
.L_x_15016:
[----:B------:R-:W-:Y:S02]  /*155f0*/  SEL R24, R24, RZ, P0 ;  /* 0x000000ff18187207 */ /* 0x000fe40000000000 */
[----:B------:R-:W-:-:S07]  /*15600*/  LOP3.LUT R27, R27, R0, RZ, 0x3c, !PT ;  /* 0x000000001b1b7212 */ /* 0x000fce00078e3cff */
.L_x_14970:
[----:B------:R-:W-:Y:S05]  /*15610*/  BSYNC B7 ;  /* 0x0000000000077941 */ /* 0x000fea0003800000 */
.L_x_14968:
        /* <DEDUP_REMOVED lines=11> */
.L_x_15018:
        /* <DEDUP_REMOVED lines=22> */
[----:B-----5:R-:W-:-:S02]  /*15830*/  @!P1 IMAD.MOV.U32 R17, RZ, RZ, R6 ;  /* 0x000000ffff119224 */ /* 0x020fc400078e0006 */
[----:B------:R-:W-:Y:S02]  /*15840*/  IMAD.MOV.U32 R6, RZ, RZ, RZ ;  /* 0x000000ffff067224 */ /* 0x000fe400078e00ff */
[----:B----4-:R-:W-:Y:S01]  /*15850*/  @!P1 IMAD.MOV.U32 R4, RZ, RZ, R5 ;  /* 0x000000ffff049224 */ /* 0x010fe200078e0005 */
        /* <DEDUP_REMOVED lines=17> */
[----:B------:R0:W4:Y:S02]  /*15970*/  SHFL.IDX PT, R14, R2, 0x1f, 0x1f ;  /* 0x03e01f00020e7f89 */ /* 0x00012400000e0000 */
.L_x_15155:
[----:B------:R-:W-:Y:S02]  /*15980*/  ULDC UR4, c[0x0][0xd38] ;  /* 0x00034e0000047ab9 */ /* 0x000fe40000000800 */
[----:B------:R-:W-:-:S04]  /*15990*/  IMAD.U32 R5, RZ, RZ, UR4 ;  /* 0x00000004ff057e24 */ /* 0x000fc8000f8e00ff */
[----:B----4-:R-:W-:-:S04]  /*159a0*/  IMAD R14, R14, R5, RZ ;  /* 0x000000050e0e7224 */ /* 0x010fc800078e02ff */
[----:B------:R-:W-:-:S05]  /*159b0*/  IMAD.IADD R7, R7, 0x1, R14 ;  /* 0x0000000107077824 */ /* 0x000fca00078e020e */
[----:B------:R-:W-:-:S13]  /*159c0*/  ISETP.GT.AND P6, PT, R7, R0, PT ;  /* 0x000000000700720c */ /* 0x000fda0003fc4270 */
[----:B------:R-:W-:Y:S05]  /*159d0*/  @P6 BRA `(.L_x_15021) ;  /* 0x0000000000a46947 */ /* 0x000fea0003800000 */
.L_x_15024:
        /* <DEDUP_REMOVED lines=10> */
[----:B------:R-:W4:Y:S01]  /*15a80*/  @!P6 LDC.64 R4, c[0x0][0xd78] ;  /* 0x00035e00ff04eb82 */ /* 0x000f220000000a00 */
[----:B0-----:R-:W-:-:S05]  /*15a90*/  @!P6 IMAD.WIDE R2, R9, 0x4, R2 ;  /* 0x000000040902e825 */ /* 0x001fca00078e0202 */
[----:B------:R4:W5:Y:S02]  /*15aa0*/  @!P6 LDG.E R17, desc[UR36][R2.64] ;  /* 0x000000240211e981 */ /* 0x000964000c1e1900 */
[----:B----4-:R-:W-:-:S04]  /*15ab0*/  @!P6 IMAD.WIDE R2, R9, 0x4, R4 ;  /* 0x000000040902e825 */ /* 0x010fc800078e0204 */
[----:B------:R-:W-:-:S06]  /*15ac0*/  IMAD.MOV.U32 R4, RZ, RZ, RZ ;  /* 0x000000ffff047224 */ /* 0x000fcc00078e00ff */
[----:B------:R-:W5:Y:S01]  /*15ad0*/  @!P6 LDG.E R4, desc[UR36][R2.64] ;  /* 0x000000240204e981 */ /* 0x000f62000c1e1900 */
[----:B------:R-:W-:Y:S01]  /*15ae0*/  UMOV UR4, 0xffffffff ;  /* 0xffffffff00047882 */ /* 0x000fe20000000000 */
[----:B-----5:R-:W-:Y:S02]  /*15af0*/  IMAD R13, R4, R17, RZ ;  /* 0x00000011040d7224 */ /* 0x020fe400078e02ff */
        /* <DEDUP_REMOVED lines=17> */
.L_x_15163:
[----:B------:R-:W-:Y:S02]  /*15c10*/  ULDC UR4, c[0x0][0xd38] ;  /* 0x00034e0000047ab9 */ /* 0x000fe40000000800 */
[----:B------:R-:W-:-:S04]  /*15c20*/  IMAD.U32 R5, RZ, RZ, UR4 ;  /* 0x00000004ff057e24 */ /* 0x000fc8000f8e00ff */
[----:B----4-:R-:W-:-:S04]  /*15c30*/  IMAD R14, R14, R5, RZ ;  /* 0x000000050e0e7224 */ /* 0x010fc800078e02ff */
[----:B------:R-:W-:-:S05]  /*15c40*/  IMAD.IADD R7, R14, 0x1, R7 ;  /* 0x000000010e077824 */ /* 0x000fca00078e0207 */
[----:B------:R-:W-:-:S13]  /*15c50*/  ISETP.GT.AND P6, PT, R7, R0, PT ;  /* 0x000000000700720c */ /* 0x000fda0003fc4270 */
[----:B------:R-:W-:Y:S05]  /*15c60*/  @!P6 BRA `(.L_x_15024) ;  /* 0xfffffffc005ce947 */ /* 0x000fea000383ffff */
.L_x_15021:
[----:B------:R-:W-:Y:S01]  /*15c70*/  IMAD.IADD R7, R7, 0x1, -R14 ;  /* 0x0000000107077824 */ /* 0x000fe200078e0a0e */
[----:B------:R-:W-:-:S03]  /*15c80*/  UMOV UR4, 0xffffffff ;  /* 0xffffffff00047882 */ /* 0x000fc60000000000 */
[----:B------:R-:W-:-:S05]  /*15c90*/  IMAD R3, R2, R5, R7 ;  /* 0x0000000502037224 */ /* 0x000fca00078e0207 */
[----:B------:R-:W-:Y:S01]  /*15ca0*/  ISETP.GT.AND P6, PT, R3, R0, PT ;  /* 0x000000000300720c */ /* 0x000fe20003fc4270 */
[----:B------:R-:W-:-:S12]  /*15cb0*/  BRA.DIV UR4, `(.L_x_15025) ;  /* 0x0000004e04bc7947 */ /* 0x000fd8000b800000 */
[----:B------:R-:W-:-:S04]  /*15cc0*/  VOTE.ANY R3, PT, !P6 ;  /* 0x0000000000037806 */ /* 0x000fc800070e0100 */
[----:B------:R-:W4:Y:S02]  /*15cd0*/  POPC R12, R3 ;  /* 0x00000003000c7309 */ /* 0x000f240000000000 */
[----:B----4-:R4:W0:Y:S01]  /*15ce0*/  SHFL.IDX PT, R17, R17, R12, 0x1f ;  /* 0x00001f0c11117589 */ /* 0x01082200000e0000 */
[----:B------:R-:W-:-:S03]  /*15cf0*/  IMAD.IADD R19, R12, 0x1, R19 ;  /* 0x000000010c137824 */ /* 0x000fc600078e0213 */
[----:B------:R4:W0:Y:S04]  /*15d00*/  SHFL.IDX PT, R4, R4, R12, 0x1f ;  /* 0x00001f0c04047589 */ /* 0x00082800000e0000 */
.L_x_15168:
[----:B------:R-:W-:-:S13]  /*15d10*/  ISETP.NE.AND P0, PT, R3, RZ, PT ;  /* 0x000000ff0300720c */ /* 0x000fda0003f05270 */
[----:B------:R-:W-:Y:S05]  /*15d20*/  @!P0 BRA `(.L_x_15026) ;  /* 0x0000000000108947 */ /* 0x000fea0003800000 */
[----:B------:R-:W-:Y:S01]  /*15d30*/  UMOV UR4, 0xffffffff ;  /* 0xffffffff00047882 */ /* 0x000fe20000000000 */
[----:B----4-:R-:W-:Y:S02]  /*15d40*/  IADD3 R12, R12, -0x1, RZ ;  /* 0xffffffff0c0c7810 */ /* 0x010fe40007ffe0ff */
[----:B------:R-:W-:Y:S05]  /*15d50*/  BRA.DIV UR4, `(.L_x_15027) ;  /* 0x0000004e04f07947 */ /* 0x000fea000b800000 */
[----:B------:R4:W0:Y:S02]  /*15d60*/  SHFL.IDX PT, R6, R2, R12, 0x1f ;  /* 0x00001f0c02067589 */ /* 0x00082400000e0000 */
.L_x_15026:
[----:B0-----:R-:W-:Y:S01]  /*15d70*/  ISETP.NE.AND P0, PT, R4, 0x1, PT ;  /* 0x000000010400780c */ /* 0x001fe20003f05270 */
[----:B------:R-:W-:-:S04]  /*15d80*/  IMAD R16, R6, R5, R7 ;  /* 0x0000000506107224 */ /* 0x000fc800078e0207 */
[----:B------:R-:W-:-:S08]  /*15d90*/  IMAD.IADD R0, R0, 0x1, -R16 ;  /* 0x0000000100007824 */ /* 0x000fd000078e0a10 */
[----:B------:R-:W-:Y:S05]  /*15da0*/  @!P0 BRA `(.L_x_15028) ;  /* 0x0000000000dc8947 */ /* 0x000fea0003800000 */
[-C--:B------:R-:W-:Y:S02]  /*15db0*/  IABS R6, R17.reuse ;  /* 0x0000001100067213 */ /* 0x080fe40000000000 */
[----:B------:R-:W-:Y:S02]  /*15dc0*/  IABS R5, R4 ;  /* 0x0000000400057213 */ /* 0x000fe40000000000 */
[----:B------:R-:W0:Y:S08]  /*15dd0*/  I2F.RP R7, R6 ;  /* 0x0000000600077306 */ /* 0x000e300000209400 */
[----:B------:R-:W5:Y:S08]  /*15de0*/  I2F.RP R8, R5 ;  /* 0x0000000500087306 */ /* 0x000f700000209400 */
[----:B0-----:R-:W4:Y:S08]  /*15df0*/  MUFU.RCP R7, R7 ;  /* 0x0000000700077308 */ /* 0x001f300000001000 */
[----:B-----5:R-:W-:Y:S01]  /*15e00*/  MUFU.RCP R8, R8 ;  /* 0x0000000800087308 */ /* 0x020fe20000001000 */
[----:B----4-:R-:W-:Y:S01]  /*15e10*/  VIADD R2, R7, 0xffffffe ;  /* 0x0ffffffe07027836 */ /* 0x010fe20000000000 */
[----:B------:R-:W-:-:S06]  /*15e20*/  IABS R7, R17 ;  /* 0x0000001100077213 */ /* 0x000fcc0000000000 */
[----:B------:R0:W4:Y:S02]  /*15e30*/  F2I.FTZ.U32.TRUNC.NTZ R3, R2 ;  /* 0x0000000200037305 */ /* 0x000124000021f000 */
[----:B0-----:R-:W-:Y:S02]  /*15e40*/  IMAD.MOV.U32 R2, RZ, RZ, RZ ;  /* 0x000000ffff027224 */ /* 0x001fe400078e00ff */
[----:B----4-:R-:W-:-:S04]  /*15e50*/  IMAD.MOV R9, RZ, RZ, -R3 ;  /* 0x000000ffff097224 */ /* 0x010fc800078e0a03 */
        /* <DEDUP_REMOVED lines=41> */
[----:B------:R-:W-:-:S05]  /*160f0*/  IMAD R4, R4, R5, R7 ;  /* 0x0000000504047224 */ /* 0x000fca00078e0207 */
[----:B------:R-:W-:Y:S01]  /*16100*/  LEA R18, R4, R3, 0x10 ;  /* 0x0000000304127211 */ /* 0x000fe200078e80ff */
[----:B------:R-:W-:Y:S06]  /*16110*/  BRA `(.L_x_15029) ;  /* 0x0000000000f07947 */ /* 0x000fec0003800000 */
.L_x_15028:
[----:B----4-:R-:W0:Y:S02]  /*16120*/  LDC.64 R2, c[0x0][0xd90] ;  /* 0x00036400ff027b82 */ /* 0x010e240000000a00 */
        /* <DEDUP_REMOVED lines=59> */
.L_x_15029:
[----:B------:R-:W-:-:S05]  /*164e0*/  LOP3.LUT R2, RZ, R2, RZ, 0x33, !PT ;  /* 0x00000002ff027212 */ /* 0x000fca00078e33ff */
[----:B------:R-:W-:Y:S01]  /*164f0*/  IMAD.IADD R17, R17, 0x1, R2 ;  /* 0x0000000111117824 */ /* 0x000fe200078e0202 */
[----:B------:R-:W-:Y:S06]  /*16500*/  BRA `(.L_x_15030) ;  /* 0x00000000001c7947 */ /* 0x000fec0003800000 */
.L_x_15022:
[----:B------:R-:W-:Y:S01]  /*16510*/  UMOV UR4, URZ ;  /* 0x0000003f00047c82 */ /* 0x000fe20008000000 */
[----:B------:R-:W-:Y:S01]  /*16520*/  UMOV UR5, URZ ;  /* 0x0000003f00057c82 */ /* 0x000fe20008000000 */
[----:B------:R-:W-:Y:S01]  /*16530*/  ULDC UR6, c[0x0][0xd3c] ;  /* 0x00034f0000067ab9 */ /* 0x000fe20000000800 */
[----:B------:R-:W-:Y:S01]  /*16540*/  MOV R16, R0 ;  /* 0x0000000000107202 */ /* 0x000fe20000000f00 */
[----:B------:R-:W-:Y:S02]  /*16550*/  IMAD.U32 R17, RZ, RZ, UR4 ;  /* 0x00000004ff117e24 */ /* 0x000fe4000f8e00ff */
[----:B------:R-:W-:Y:S02]  /*16560*/  IMAD.U32 R18, RZ, RZ, UR5 ;  /* 0x00000005ff127e24 */ /* 0x000fe4000f8e00ff */
[----:B------:R-:W-:-:S07]  /*16570*/  IMAD.U32 R19, RZ, RZ, UR6 ;  /* 0x00000006ff137e24 */ /* 0x000fce000f8e00ff */
.L_x_15030:
        /* <DEDUP_REMOVED lines=10> */
.L_x_15019:
[----:B------:R-:W-:Y:S02]  /*16620*/  ULDC UR4, c[0x0][0xd3c] ;  /* 0x00034f0000047ab9 */ /* 0x000fe40000000800 */
[----:B----4-:R-:W-:-:S13]  /*16630*/  ISETP.GE.AND P0, PT, R19, UR4, PT ;  /* 0x0000000413007c0c */ /* 0x010fda000bf06270 */
[----:B------:R-:W-:Y:S05]  /*16640*/  @!P0 BRA `(.L_x_15031) ;  /* 0xffffffa400bc8947 */ /* 0x000fea000383ffff */
[----:B------:R-:W-:Y:S05]  /*16650*/  BSYNC B8 ;  /* 0x0000000000087941 */ /* 0x000fea0003800000 */
.L_x_14962:
        /* <DEDUP_REMOVED lines=12> */
.L_x_15171:
[----:B------:R-:W-:Y:S05]  /*16720*/  BSYNC B0 ;  /* 0x0000000000007941 */ /* 0x000fea0003800000 */
.L_x_15032:
[----:B------:R-:W-:-:S03]  /*16730*/  UMOV UR4, 0xffffffff ;  /* 0xffffffff00047882 */ /* 0x000fc60000000000 */
[----:B------:R-:W-:Y:S05]  /*16740*/  BRA.DIV UR4, `(.L_x_15034) ;  /* 0x0000004604b07947 */ /* 0x000fea000b800000 */
[----:B-1----:R-:W1:Y:S02]  /*16750*/  S2R R0, SR_TID.X ;  /* 0x0000000000007919 */ /* 0x002e640000002100 */
[----:B-1----:R-:W-:-:S04]  /*16760*/  SHF.R.U32.HI R0, RZ, 0x5, R0 ;  /* 0x00000005ff007819 */ /* 0x002fc80000011600 */
[----:B------:R-:W-:-:S05]  /*16770*/  LOP3.LUT R0, R0, 0x3, RZ, 0xc0, !PT ;  /* 0x0000000300007812 */ /* 0x000fca00078ec0ff */
[----:B------:R1:W4:Y:S02]  /*16780*/  SHFL.IDX PT, R14, R0, RZ, 0x1f ;  /* 0x00001fff000e7589 */ /* 0x00032400000e0000 */
.L_x_15174:
[----:B----4-:R-:W-:Y:S01]  /*16790*/  ISETP.NE.AND P0, PT, R14, RZ, PT ;  /* 0x000000ff0e00720c */ /* 0x010fe20003f05270 */
[----:B------:R-:W-:-:S12]  /*167a0*/  BSSY B0, `(.L_x_15035) ;  /* 0x0000026000007945 */ /* 0x000fd80003800000 */
[----:B------:R-:W-:Y:S05]  /*167b0*/  @P0 BRA `(.L_x_15036) ;  /* 0x0000000000900947 */ /* 0x000fea0003800000 */
[----:B------:R-:W-:-:S03]  /*167c0*/  UMOV UR4, 0xffffffff ;  /* 0xffffffff00047882 */ /* 0x000fc60000000000 */
[----:B------:R-:W-:Y:S05]  /*167d0*/  BRA.DIV UR4, `(.L_x_15037) ;  /* 0x0000004604c07947 */ /* 0x000fea000b800000 */
[----:B------:R-:W-:-:S13]  /*167e0*/  ELECT P6, URZ, PT ;  /* 0x00000000003f782f */ /* 0x000fda00038c0000 */
.L_x_15177:
[----:B------:R-:W-:Y:S05]  /*167f0*/  @!P6 BRA `(.L_x_15036) ;  /* 0x000000000080e947 */ /* 0x000fea0003800000 */
[----:B-1----:R-:W4:Y:S02]  /*16800*/  LDL R0, [R1+0x3c] ;  /* 0x00003c0001007983 */ /* 0x002f240000100800 */
[----:B----4-:R-:W-:-:S13]  /*16810*/  R2UR UR4, R0 ;  /* 0x00000000000472ca */ /* 0x010fda00000e0000 */
[----:B------:R-:W-:-:S06]  /*16820*/  ULOP3.LUT UR4, UR4, 0x2, URZ, 0xfc, !UPT ;  /* 0x0000000204047892 */ /* 0x000fcc000f8efc3f */
[----:B------:R-:W-:-:S05]  /*16830*/  IMAD.U32 R0, RZ, RZ, UR4 ;  /* 0x00000004ff007e24 */ /* 0x000fca000f8e00ff */
[----:B------:R-:W-:-:S13]  /*16840*/  ISETP.NE.AND P0, PT, R0, 0x3, PT ;  /* 0x000000030000780c */ /* 0x000fda0003f05270 */
[----:B------:R-:W-:Y:S05]  /*16850*/  @!P0 BRA `(.L_x_15038) ;  /* 0x0000000000048947 */ /* 0x000fea0003800000 */
[----:B------:R-:W-:Y:S01]  /*16860*/  BPT.TRAP 0x1 ;  /* 0x000000040000795c */ /* 0x000fe20000300000 */
.L_x_15038:
[C---:B------:R-:W-:Y:S01]  /*16870*/  IMAD R3, R24.reuse, 0x8, R5 ;  /* 0x0000000818037824 */ /* 0x040fe200078e0205 */
[----:B------:R-:W-:Y:S01]  /*16880*/  SHF.L.U32 R2, R27, 0x1f, RZ ;  /* 0x0000001f1b027819 */ /* 0x000fe200000006ff */
[----:B------:R-:W-:-:S03]  /*16890*/  VIADD R24, R24, 0x1 ;  /* 0x0000000118187836 */ /* 0x000fc60000000000 */
[----:B------:R-:W1:Y:S02]  /*168a0*/  SYNCS.PHASECHK.TRANS64.TRYWAIT P1, [R3+URZ+0x32440], R2 ;  /* 0x03244002030075a7 */ /* 0x000e64000802017f */
[----:B------:R-:W-:-:S04]  /*168b0*/  ISETP.NE.AND P2, PT, R24, 0x2, PT ;  /* 0x000000021800780c */ /* 0x000fc80003f45270 */
[----:B------:R-:W-:Y:S01]  /*168c0*/  SEL R0, RZ, 0x1, P2 ;  /* 0x00000001ff007807 */ /* 0x000fe20001000000 */
[----:B-1----:R-:W-:Y:S08]  /*168d0*/  @!P1 BRA `(.L_x_15039) ;  /* 0x0000004400a09947 */ /* 0x002ff00003800000 */
.L_x_15178:
[----:B------:R-:W-:Y:S02]  /*168e0*/  SEL R24, R24, RZ, P2 ;  /* 0x000000ff18187207 */ /* 0x000fe40001000000 */
[----:B------:R-:W-:Y:S01]  /*168f0*/  LOP3.LUT R0, R27, R0, RZ, 0x3c, !PT ;  /* 0x000000001b007212 */ /* 0x000fe200078e3cff */
[----:B------:R-:W-:Y:S06]  /*16900*/  @!P0 BRA `(.L_x_15040) ;  /* 0x0000000000048947 */ /* 0x000fec0003800000 */
[----:B------:R-:W-:Y:S01]  /*16910*/  BPT.TRAP 0x1 ;  /* 0x000000040000795c */ /* 0x000fe20000300000 */
.L_x_15040:
[----:B------:R-:W-:Y:S01]  /*16920*/  IMAD R5, R24, 0x8, R5 ;  /* 0x0000000818057824 */ /* 0x000fe200078e0205 */
[----:B------:R-:W-:-:S04]  /*16930*/  SHF.L.U32 R0, R0, 0x1f, RZ ;  /* 0x0000001f00007819 */ /* 0x000fc800000006ff */
[----:B------:R-:W4:Y:S02]  /*16940*/  SYNCS.PHASECHK.TRANS64.TRYWAIT P1, [R5+URZ+0x32440], R0 ;  /* 0x03244000050075a7 */ /* 0x000f24000802017f */
[----:B----4-:R-:W-:Y:S05]  /*16950*/  @!P1 BRA `(.L_x_15041) ;  /* 0x0000004400949947 */ /* 0x010fea0003800000 */
.L_x_15179:
[----:B------:R-:W-:Y:S05]  /*16960*/  @!P0 BRA `(.L_x_15042) ;  /* 0x0000000000048947 */ /* 0x000fea0003800000 */
[----:B------:R-:W-:Y:S01]  /*16970*/  BPT.TRAP 0x1 ;  /* 0x000000040000795c */ /* 0x000fe20000300000 */
.L_x_15042:
[----:B------:R-:W5:Y:S02]  /*16980*/  SYNCS.PHASECHK.TRANS64.TRYWAIT P1, [R3+URZ+0x32460], R2 ;  /* 0x03246002030075a7 */ /* 0x000f64000802017f */
[----:B-----5:R-:W-:Y:S05]  /*16990*/  @!P1 BRA `(.L_x_15043) ;  /* 0x0000004400989947 */ /* 0x020fea0003800000 */
.L_x_15180:
[----:B------:R-:W-:Y:S05]  /*169a0*/  @!P0 BRA `(.L_x_15044) ;  /* 0x0000000000048947 */ /* 0x000fea0003800000 */
[----:B------:R-:W-:Y:S01]  /*169b0*/  BPT.TRAP 0x1 ;  /* 0x000000040000795c */ /* 0x000fe20000300000 */
.L_x_15044:
[----:B------:R0:W0:Y:S02]  /*169c0*/  SYNCS.PHASECHK.TRANS64.TRYWAIT P0, [R5+URZ+0x32460], R0 ;  /* 0x03246000050075a7 */ /* 0x000024000800017f */
[----:B0-----:R-:W-:Y:S05]  /*169d0*/  @!P0 NANOSLEEP.SYNCS 0x989680 ;  /* 0x009896800000895d */ /* 0x001fea0003900000 */
[----:B------:R-:W0:Y:S02]  /*169e0*/  @!P0 SYNCS.PHASECHK.TRANS64 P0, [R5+URZ+0x32460], R0 ;  /* 0x03246000050085a7 */ /* 0x000e24000800007f */
[----:B0-----:R-:W-:Y:S05]  /*169f0*/  @!P0 BRA `(.L_x_15044) ;  /* 0xfffffffc00f08947 */ /* 0x001fea000383ffff */
.L_x_15036:
[----:B------:R-:W-:Y:S05]  /*16a00*/  BSYNC B0 ;  /* 0x0000000000007941 */ /* 0x000fea0003800000 */
.L_x_15035:
[----:B------:R-:W-:Y:S05]  /*16a10*/  EXIT ;  /* 0x000000000000794d */ /* 0x000fea0003800000 */
.L_x_14894:
[----:B0-----:R0:W1:Y:S02]  /*16a20*/  SYNCS.PHASECHK.TRANS64.TRYWAIT P0, [R5+URZ+0x32400], R0 ;  /* 0x03240000050075a7 */ /* 0x001064000800017f */
[----:B-1----:R-:W-:Y:S05]  /*16a30*/  @!P0 NANOSLEEP.SYNCS 0x989680 ;  /* 0x009896800000895d */ /* 0x002fea0003900000 */
[----:B------:R-:W1:Y:S02]  /*16a40*/  @!P0 SYNCS.PHASECHK.TRANS64 P0, [R5+URZ+0x32400], R0 ;  /* 0x03240000050085a7 */ /* 0x000e64000800007f */
[----:B-1----:R-:W-:Y:S05]  /*16a50*/  @!P0 BRA `(.L_x_14894) ;  /* 0xfffffffc00f08947 */ /* 0x002fea000383ffff */
[----:B------:R-:W-:Y:S05]  /*16a60*/  BRA `(.L_x_15045) ;  /* 0xfffffeb400a07947 */ /* 0x000fea000383ffff */
.L_x_14898:
[----:B--2---:R-:W-:-:S04]  /*16a70*/  IMAD.U32 R4, RZ, RZ, UR6 ;  /* 0x00000006ff047e24 */ /* 0x004fc8000f8e00ff */
[----:B------:R2:W3:Y:S03]  /*16a80*/  SYNCS.PHASECHK.TRANS64.TRYWAIT P1, [R4+URZ+0x32430], R3 ;  /* 0x03243003040075a7 */ /* 0x0004e6000802017f */
[----:B---3--:R-:W-:Y:S05]  /*16a90*/  @!P1 NANOSLEEP.SYNCS 0x989680 ;  /* 0x009896800000995d */ /* 0x008fea0003900000 */
[----:B------:R-:W3:Y:S02]  /*16aa0*/  @!P1 SYNCS.PHASECHK.TRANS64 P1, [R4+URZ+0x32430], R3 ;  /* 0x03243003040095a7 */ /* 0x000ee4000802007f */
[----:B---3--:R-:W-:Y:S05]  /*16ab0*/  @!P1 BRA `(.L_x_14898) ;  /* 0xfffffffc00ec9947 */ /* 0x008fea000383ffff */
[----:B------:R-:W-:Y:S05]  /*16ac0*/  BRA `(.L_x_14897) ;  /* 0xfffffeb400d07947 */ /* 0x000fea000383ffff */
.L_x_14899:
[----:B---3--:R3:W4:Y:S02]  /*16ad0*/  SYNCS.PHASECHK.TRANS64.TRYWAIT P1, [R5+URZ+0x32410], R0 ;  /* 0x03241000050075a7 */ /* 0x008724000802017f */
[----:B----4-:R-:W-:Y:S05]  /*16ae0*/  @!P1 NANOSLEEP.SYNCS 0x989680 ;  /* 0x009896800000995d */ /* 0x010fea0003900000 */
[----:B------:R-:W4:Y:S02]  /*16af0*/  @!P1 SYNCS.PHASECHK.TRANS64 P1, [R5+URZ+0x32410], R0 ;  /* 0x03241000050095a7 */ /* 0x000f24000802007f */
[----:B----4-:R-:W-:Y:S05]  /*16b00*/  @!P1 BRA `(.L_x_14899) ;  /* 0xfffffffc00f09947 */ /* 0x010fea000383ffff */
[----:B------:R-:W-:Y:S05]  /*16b10*/  BRA `(.L_x_15046) ;  /* 0xfffffeb8007c7947 */ /* 0x000fea000383ffff */
.L_x_14903:
[----:B0--3--:R-:W-:-:S04]  /*16b20*/  IMAD.U32 R0, RZ, RZ, UR6 ;  /* 0x00000006ff007e24 */ /* 0x009fc8000f8e00ff */
[----:B------:R0:W3:Y:S03]  /*16b30*/  SYNCS.PHASECHK.TRANS64.TRYWAIT P1, [R0+URZ+0x32450], R3 ;  /* 0x03245003000075a7 */ /* 0x0000e6000802017f */
[----:B---3--:R-:W-:Y:S05]  /*16b40*/  @!P1 NANOSLEEP.SYNCS 0x989680 ;  /* 0x009896800000995d */ /* 0x008fea0003900000 */
[----:B------:R-:W3:Y:S02]  /*16b50*/  @!P1 SYNCS.PHASECHK.TRANS64 P1, [R0+URZ+0x32450], R3 ;  /* 0x03245003000095a7 */ /* 0x000ee4000802007f */
[----:B---3--:R-:W-:Y:S05]  /*16b60*/  @!P1 BRA `(.L_x_14903) ;  /* 0xfffffffc00ec9947 */ /* 0x008fea000383ffff */
[----:B------:R-:W-:Y:S05]  /*16b70*/  BRA `(.L_x_14902) ;  /* 0xfffffeb800847947 */ /* 0x000fea000383ffff */
.L_x_14910:
[----:B-1----:R-:W-:-:S04]  /*16b80*/  IMAD.U32 R21, RZ, RZ, UR4 ;  /* 0x00000004ff157e24 */ /* 0x002fc8000f8e00ff */
[----:B------:R1:W2:Y:S03]  /*16b90*/  SYNCS.PHASECHK.TRANS64.TRYWAIT P1, [R21+URZ+0x32430], R0 ;  /* 0x03243000150075a7 */ /* 0x0002a6000802017f */
[----:B--2---:R-:W-:Y:S05]  /*16ba0*/  @!P1 NANOSLEEP.SYNCS 0x989680 ;  /* 0x009896800000995d */ /* 0x004fea0003900000 */
[----:B------:R-:W2:Y:S02]  /*16bb0*/  @!P1 SYNCS.PHASECHK.TRANS64 P1, [R21+URZ+0x32430], R0 ;  /* 0x03243000150095a7 */ /* 0x000ea4000802007f */
[----:B--2---:R-:W-:Y:S05]  /*16bc0*/  @!P1 BRA `(.L_x_14910) ;  /* 0xfffffffc00ec9947 */ /* 0x004fea000383ffff */
[----:B------:R-:W-:Y:S05]  /*16bd0*/  BRA `(.L_x_14909) ;  /* 0xfffffee000c87947 */ /* 0x000fea000383ffff */
.L_x_14914:
[----:B-1----:R-:W-:-:S04]  /*16be0*/  IMAD.U32 R21, RZ, RZ, UR4 ;  /* 0x00000004ff157e24 */ /* 0x002fc8000f8e00ff */
[----:B------:R1:W3:Y:S03]  /*16bf0*/  SYNCS.PHASECHK.TRANS64.TRYWAIT P1, [R21+URZ+0x32450], R0 ;  /* 0x03245000150075a7 */ /* 0x0002e6000802017f */
[----:B---3--:R-:W-:Y:S05]  /*16c00*/  @!P1 NANOSLEEP.SYNCS 0x989680 ;  /* 0x009896800000995d */ /* 0x008fea0003900000 */
[----:B------:R-:W3:Y:S02]  /*16c10*/  @!P1 SYNCS.PHASECHK.TRANS64 P1, [R21+URZ+0x32450], R0 ;  /* 0x03245000150095a7 */ /* 0x000ee4000802007f */
[----:B---3--:R-:W-:Y:S05]  /*16c20*/  @!P1 BRA `(.L_x_14914) ;  /* 0xfffffffc00ec9947 */ /* 0x008fea000383ffff */
[----:B------:R-:W-:Y:S05]  /*16c30*/  BRA `(.L_x_14913) ;  /* 0xfffffee400447947 */ /* 0x000fea000383ffff */
.L_x_14922:
[----:B-1----:R-:W-:-:S04]  /*16c40*/  IMAD.U32 R21, RZ, RZ, UR4 ;  /* 0x00000004ff157e24 */ /* 0x002fc8000f8e00ff */
[----:B------:R1:W2:Y:S03]  /*16c50*/  SYNCS.PHASECHK.TRANS64.TRYWAIT P1, [R21+URZ+0x32430], R0 ;  /* 0x03243000150075a7 */ /* 0x0002a6000802017f */
[----:B--2---:R-:W-:Y:S05]  /*16c60*/  @!P1 NANOSLEEP.SYNCS 0x989680 ;  /* 0x009896800000995d */ /* 0x004fea0003900000 */
[----:B------:R-:W2:Y:S02]  /*16c70*/  @!P1 SYNCS.PHASECHK.TRANS64 P1, [R21+URZ+0x32430], R0 ;  /* 0x03243000150095a7 */ /* 0x000ea4000802007f */
[----:B--2---:R-:W-:Y:S05]  /*16c80*/  @!P1 BRA `(.L_x_14922) ;  /* 0xfffffffc00ec9947 */ /* 0x004fea000383ffff */
[----:B------:R-:W-:Y:S05]  /*16c90*/  BRA `(.L_x_14921) ;  /* 0xffffff1000dc7947 */ /* 0x000fea000383ffff */
.L_x_14926:
[----:B-1----:R-:W-:-:S04]  /*16ca0*/  IMAD.U32 R21, RZ, RZ, UR4 ;  /* 0x00000004ff157e24 */ /* 0x002fc8000f8e00ff */
[----:B------:R1:W3:Y:S03]  /*16cb0*/  SYNCS.PHASECHK.TRANS64.TRYWAIT P1, [R21+URZ+0x32450], R0 ;  /* 0x03245000150075a7 */ /* 0x0002e6000802017f */
[----:B---3--:R-:W-:Y:S05]  /*16cc0*/  @!P1 NANOSLEEP.SYNCS 0x989680 ;  /* 0x009896800000995d */ /* 0x008fea0003900000 */
[----:B------:R-:W3:Y:S02]  /*16cd0*/  @!P1 SYNCS.PHASECHK.TRANS64 P1, [R21+URZ+0x32450], R0 ;  /* 0x03245000150095a7 */ /* 0x000ee4000802007f */
[----:B---3--:R-:W-:Y:S05]  /*16ce0*/  @!P1 BRA `(.L_x_14926) ;  /* 0xfffffffc00ec9947 */ /* 0x008fea000383ffff */
[----:B------:R-:W-:Y:S05]  /*16cf0*/  BRA `(.L_x_14925) ;  /* 0xffffff1400587947 */ /* 0x000fea000383ffff */
.L_x_14976:
        /* <DEDUP_REMOVED lines=11> */
.L_x_15048:
[----:B------:R-:W-:Y:S05]  /*16db0*/  BSYNC B0 ;  /* 0x0000000000007941 */ /* 0x000fea0003800000 */
.L_x_15047:
[----:B------:R-:W-:Y:S05]  /*16dc0*/  BRA `(.L_x_15049) ;  /* 0xffffffac00b87947 */ /* 0x000fea000383ffff */
.L_x_14979:
[----:B0-----:R0:W1:Y:S02]  /*16dd0*/  SYNCS.PHASECHK.TRANS64.TRYWAIT P0, [R25+URZ+0x32440], R0 ;  /* 0x03244000190075a7 */ /* 0x001064000800017f */
[----:B-1----:R-:W-:Y:S05]  /*16de0*/  @!P0 NANOSLEEP.SYNCS 0x989680 ;  /* 0x009896800000895d */ /* 0x002fea0003900000 */
[----:B------:R-:W1:Y:S02]  /*16df0*/  @!P0 SYNCS.PHASECHK.TRANS64 P0, [R25+URZ+0x32440], R0 ;  /* 0x03244000190085a7 */ /* 0x000e64000800007f */
[----:B-1----:R-:W-:Y:S05]  /*16e00*/  @!P0 BRA `(.L_x_14979) ;  /* 0xfffffffc00f08947 */ /* 0x002fea000383ffff */
[----:B------:R-:W-:Y:S05]  /*16e10*/  BRA `(.L_x_15050) ;  /* 0xffffffb000547947 */ /* 0x000fea000383ffff */
.L_x_14980:
        /* <DEDUP_REMOVED lines=8> */
.L_x_15052:
[----:B------:R-:W-:Y:S05]  /*16ea0*/  BSYNC B0 ;  /* 0x0000000000007941 */ /* 0x000fea0003800000 */
.L_x_15051:
        /* <DEDUP_REMOVED lines=9> */
.L_x_15053:
[----:B------:R-:W-:Y:S02]  /*16f40*/  IMAD.MOV.U32 R13, RZ, RZ, R4 ;  /* 0x000000ffff0d7224 */ /* 0x000fe400078e0004 */
[----:B------:R-:W-:Y:S02]  /*16f50*/  IMAD.MOV.U32 R12, RZ, RZ, 0x1 ;  /* 0x00000001ff0c7424 */ /* 0x000fe400078e00ff */
[----:B------:R-:W-:-:S07]  /*16f60*/  IMAD.MOV.U32 R3, RZ, RZ, R14 ;  /* 0x000000ffff037224 */ /* 0x000fce00078e000e */
[----:B------:R-:W-:Y:S05]  /*16f70*/  WARPSYNC.COLLECTIVE R15, `(.L_x_15054) ;  /* 0x000000000f087348 */ /* 0x000fea0003c00000 */
[----:B------:R0:W1:Y:S02]  /*16f80*/  SHFL.IDX P6, R14, R13, R12, R11 ;  /* 0x0000000c0d0e7389 */ /* 0x00006400000c000b */
[----:B01----:R-:W-:Y:S01]  /*16f90*/  ENDCOLLECTIVE ;  /* 0x000000000000791b */ /* 0x003fe20003800000 */
.L_x_15054:
        /* <DEDUP_REMOVED lines=15> */
.L_x_15055:
[----:B------:R-:W-:Y:S02]  /*17090*/  @P0 IMAD R6, R5, 0x2, R22 ;  /* 0x0000000205060824 */ /* 0x000fe400078e0216 */
[----:B------:R-:W-:Y:S02]  /*170a0*/  IMAD.MOV.U32 R13, RZ, RZ, R4 ;  /* 0x000000ffff0d7224 */ /* 0x000fe400078e0004 */
[----:B------:R-:W-:Y:S02]  /*170b0*/  IMAD.MOV.U32 R12, RZ, RZ, 0x2 ;  /* 0x00000002ff0c7424 */ /* 0x000fe400078e00ff */
[----:B------:R-:W-:-:S07]  /*170c0*/  IMAD.MOV.U32 R3, RZ, RZ, R14 ;  /* 0x000000ffff037224 */ /* 0x000fce00078e000e */
[----:B------:R-:W-:Y:S05]  /*170d0*/  WARPSYNC.COLLECTIVE R15, `(.L_x_15056) ;  /* 0x000000000f087348 */ /* 0x000fea0003c00000 */
[----:B------:R0:W1:Y:S02]  /*170e0*/  SHFL.IDX P6, R14, R13, R12, R11 ;  /* 0x0000000c0d0e7389 */ /* 0x00006400000c000b */
[----:B01----:R-:W-:Y:S01]  /*170f0*/  ENDCOLLECTIVE ;  /* 0x000000000000791b */ /* 0x003fe20003800000 */
.L_x_15056:
        /* <DEDUP_REMOVED lines=15> */
.L_x_15057:
[----:B------:R-:W-:Y:S02]  /*171f0*/  @P0 IMAD R6, R5, 0x2, R22 ;  /* 0x0000000205060824 */ /* 0x000fe400078e0216 */
[----:B------:R-:W-:Y:S02]  /*17200*/  IMAD.MOV.U32 R13, RZ, RZ, R4 ;  /* 0x000000ffff0d7224 */ /* 0x000fe400078e0004 */
[----:B------:R-:W-:Y:S02]  /*17210*/  IMAD.MOV.U32 R12, RZ, RZ, 0x3 ;  /* 0x00000003ff0c7424 */ /* 0x000fe400078e00ff */
[----:B------:R-:W-:-:S07]  /*17220*/  IMAD.MOV.U32 R3, RZ, RZ, R14 ;  /* 0x000000ffff037224 */ /* 0x000fce00078e000e */
[----:B------:R-:W-:Y:S05]  /*17230*/  WARPSYNC.COLLECTIVE R15, `(.L_x_15058) ;  /* 0x000000000f087348 */ /* 0x000fea0003c00000 */
[----:B------:R0:W1:Y:S02]  /*17240*/  SHFL.IDX P6, R14, R13, R12, R11 ;  /* 0x0000000c0d0e7389 */ /* 0x00006400000c000b */
[----:B01----:R-:W-:Y:S01]  /*17250*/  ENDCOLLECTIVE ;  /* 0x000000000000791b */ /* 0x003fe20003800000 */
.L_x_15058:
        /* <DEDUP_REMOVED lines=15> */
.L_x_15059:
[----:B------:R-:W-:Y:S02]  /*17350*/  @P0 IMAD R6, R5, 0x2, R22 ;  /* 0x0000000205060824 */ /* 0x000fe400078e0216 */
[----:B------:R-:W-:Y:S02]  /*17360*/  IMAD.MOV.U32 R13, RZ, RZ, R4 ;  /* 0x000000ffff0d7224 */ /* 0x000fe400078e0004 */
[----:B------:R-:W-:Y:S02]  /*17370*/  IMAD.MOV.U32 R12, RZ, RZ, 0x4 ;  /* 0x00000004ff0c7424 */ /* 0x000fe400078e00ff */
[----:B------:R-:W-:-:S07]  /*17380*/  IMAD.MOV.U32 R3, RZ, RZ, R14 ;  /* 0x000000ffff037224 */ /* 0x000fce00078e000e */
[----:B------:R-:W-:Y:S05]  /*17390*/  WARPSYNC.COLLECTIVE R15, `(.L_x_15060) ;  /* 0x000000000f087348 */ /* 0x000fea0003c00000 */
[----:B------:R0:W1:Y:S02]  /*173a0*/  SHFL.IDX P6, R14, R13, R12, R11 ;  /* 0x0000000c0d0e7389 */ /* 0x00006400000c000b */
[----:B01----:R-:W-:Y:S01]  /*173b0*/  ENDCOLLECTIVE ;  /* 0x000000000000791b */ /* 0x003fe20003800000 */
.L_x_15060:
        /* <DEDUP_REMOVED lines=15> */
.L_x_15061:
[----:B------:R-:W-:Y:S02]  /*174b0*/  @P0 IMAD R6, R5, 0x2, R22 ;  /* 0x0000000205060824 */ /* 0x000fe400078e0216 */
[----:B------:R-:W-:Y:S02]  /*174c0*/  IMAD.MOV.U32 R13, RZ, RZ, R4 ;  /* 0x000000ffff0d7224 */ /* 0x000fe400078e0004 */
[----:B------:R-:W-:Y:S02]  /*174d0*/  IMAD.MOV.U32 R12, RZ, RZ, 0x5 ;  /* 0x00000005ff0c7424 */ /* 0x000fe400078e00ff */
[----:B------:R-:W-:-:S07]  /*174e0*/  IMAD.MOV.U32 R3, RZ, RZ, R14 ;  /* 0x000000ffff037224 */ /* 0x000fce00078e000e */
[----:B------:R-:W-:Y:S05]  /*174f0*/  WARPSYNC.COLLECTIVE R15, `(.L_x_15062) ;  /* 0x000000000f087348 */ /* 0x000fea0003c00000 */
[----:B------:R0:W1:Y:S02]  /*17500*/  SHFL.IDX P6, R14, R13, R12, R11 ;  /* 0x0000000c0d0e7389 */ /* 0x00006400000c000b */
[----:B01----:R-:W-:Y:S01]  /*17510*/  ENDCOLLECTIVE ;  /* 0x000000000000791b */ /* 0x003fe20003800000 */
.L_x_15062:
        /* <DEDUP_REMOVED lines=10> */
.L_x_15063:
[----:B------:R-:W-:Y:S01]  /*175c0*/  @!PT LDS RZ, [RZ] ;  /* 0x00000000fffff984 */ /* 0x000fe20000000800 */
[----:B------:R-:W-:Y:S01]  /*175d0*/  @!PT LDS RZ, [RZ] ;  /* 0x00000000fffff984 */ /* 0x000fe20000000800 */
[----:B------:R-:W-:Y:S01]  /*175e0*/  @!PT LDS RZ, [RZ] ;  /* 0x00000000fffff984 */ /* 0x000fe20000000800 */
[----:B------:R0:W-:Y:S01]  /*175f0*/  @P0 LDGSTS.E.BYPASS.LTC128B.128 [R6+0x1e400], desc[UR36][R2.64], !P2 ;  /* 0x1e40000002060fae */ /* 0x0001e2000d101d64 */
[----:B------:R-:W-:Y:S01]  /*17600*/  IMAD.MOV.U32 R0, RZ, RZ, R14 ;  /* 0x000000ffff007224 */ /* 0x000fe200078e000e */
[----:B------:R-:W-:Y:S06]  /*17610*/  BRA `(.L_x_15064) ;  /* 0xffffffac00b47947 */ /* 0x000fec000383ffff */
.L_x_14985:
[----:B------:R0:W5:Y:S01]  /*17620*/  LDL.LU R6, [R1+0x4] ;  /* 0x0000040001067983 */ /* 0x0001620000300800 */
[----:B------:R-:W-:Y:S01]  /*17630*/  IMAD.MOV.U32 R13, RZ, RZ, R4 ;  /* 0x000000ffff0d7224 */ /* 0x000fe200078e0004 */
[----:B------:R-:W-:Y:S01]  /*17640*/  LOP3.LUT R23, R23, 0xffffdfff, RZ, 0xc0, !PT ;  /* 0xffffdfff17177812 */ /* 0x000fe200078ec0ff */
[----:B------:R-:W-:Y:S02]  /*17650*/  IMAD.MOV.U32 R12, RZ, RZ, RZ ;  /* 0x000000ffff0c7224 */ /* 0x000fe400078e00ff */
[----:B------:R-:W-:Y:S02]  /*17660*/  IMAD.MOV.U32 R11, RZ, RZ, 0x181f ;  /* 0x0000181fff0b7424 */ /* 0x000fe400078e00ff */
[----:B------:R-:W-:Y:S02]  /*17670*/  IMAD.MOV.U32 R15, RZ, RZ, -0x1 ;  /* 0xffffffffff0f7424 */ /* 0x000fe400078e00ff */
[----:B0-----:R-:W-:-:S07]  /*17680*/  IMAD R17, R17, 0x80, R21 ;  /* 0x0000008011117824 */ /* 0x001fce00078e0215 */
[----:B-1---5:R-:W-:Y:S05]  /*17690*/  WARPSYNC.COLLECTIVE R15, `(.L_x_15065) ;  /* 0x000000000f087348 */ /* 0x022fea0003c00000 */
[----:B------:R0:W2:Y:S02]  /*176a0*/  SHFL.IDX P6, R14, R13, R12, R11 ;  /* 0x0000000c0d0e7389 */ /* 0x0000a400000c000b */
[----:B012--5:R-:W-:Y:S01]  /*176b0*/  ENDCOLLECTIVE ;  /* 0x000000000000791b */ /* 0x027fe20003800000 */
.L_x_15065:
[----:B------:R-:W-:Y:S02]  /*176c0*/  IMAD.MOV.U32 R13, RZ, RZ, R0 ;  /* 0x000000ffff0d7224 */ /* 0x000fe400078e0000 */
[----:B------:R-:W-:-:S07]  /*176d0*/  IMAD.MOV.U32 R3, RZ, RZ, R14 ;  /* 0x000000ffff037224 */ /* 0x000fce00078e000e */
[----:B------:R-:W-:Y:S05]  /*176e0*/  WARPSYNC.COLLECTIVE R15, `(.L_x_15066) ;  /* 0x000000000f087348 */ /* 0x000fea0003c00000 */
[----:B------:R0:W1:Y:S02]  /*176f0*/  SHFL.IDX P6, R14, R13, R12, R11 ;  /* 0x0000000c0d0e7389 */ /* 0x00006400000c000b */
[----:B01----:R-:W-:Y:S01]  /*17700*/  ENDCOLLECTIVE ;  /* 0x000000000000791b */ /* 0x003fe20003800000 */
.L_x_15066:
[----:B------:R-:W-:Y:S02]  /*17710*/  IMAD.MOV.U32 R13, RZ, RZ, R4 ;  /* 0x000000ffff0d7224 */ /* 0x000fe400078e0004 */
[----:B------:R-:W-:Y:S02]  /*17720*/  IMAD.MOV.U32 R12, RZ, RZ, 0x1 ;  /* 0x00000001ff0c7424 */ /* 0x000fe400078e00ff */
[----:B------:R-:W-:-:S07]  /*17730*/  IMAD.MOV.U32 R9, RZ, RZ, R14 ;  /* 0x000000ffff097224 */ /* 0x000fce00078e000e */
[----:B------:R-:W-:Y:S05]  /*17740*/  WARPSYNC.COLLECTIVE R15, `(.L_x_15067) ;  /* 0x000000000f087348 */ /* 0x000fea0003c00000 */
[----:B------:R0:W1:Y:S02]  /*17750*/  SHFL.IDX P6, R14, R13, R12, R11 ;  /* 0x0000000c0d0e7389 */ /* 0x00006400000c000b */
[----:B01----:R-:W-:Y:S01]  /*17760*/  ENDCOLLECTIVE ;  /* 0x000000000000791b */ /* 0x003fe20003800000 */
.L_x_15067:
        /* <DEDUP_REMOVED lines=18> */
.L_x_15068:
        /* <DEDUP_REMOVED lines=8> */
.L_x_15069:
        /* <DEDUP_REMOVED lines=15> */
.L_x_15070:
        /* <DEDUP_REMOVED lines=8> */
.L_x_15071:
        /* <DEDUP_REMOVED lines=15> */
.L_x_15072:
[----:B------:R-:W-:-:S04]  /*17b70*/  @P2 LOP3.LUT R23, R23, 0x200, RZ, 0xfc, !PT ;  /* 0x0000020017172812 */ /* 0x000fc800078efcff */
[----:B------:R-:W-:Y:S01]  /*17b80*/  LOP3.LUT R23, R23, 0xfffffeff, RZ, 0xc0, !PT ;  /* 0xfffffeff17177812 */ /* 0x000fe200078ec0ff */
[----:B------:R-:W-:-:S05]  /*17b90*/  IMAD.MOV.U32 R11, RZ, RZ, R14 ;  /* 0x000000ffff0b7224 */ /* 0x000fca00078e000e */
[----:B------:R-:W-:Y:S02]  /*17ba0*/  @!P2 LEA R13, P1, R20, R11, 0x1 ;  /* 0x0000000b140da211 */ /* 0x000fe400078208ff */
[----:B------:R-:W-:-:S03]  /*17bb0*/  MOV R11, 0x181f ;  /* 0x0000181f000b7802 */ /* 0x000fc60000000f00 */
[----:B------:R-:W-:Y:S02]  /*17bc0*/  @!P2 IMAD.X R12, RZ, RZ, R2, P1 ;  /* 0x000000ffff0ca224 */ /* 0x000fe400008e0602 */
[----:B------:R-:W-:Y:S02]  /*17bd0*/  @!P2 IMAD.MOV.U32 R2, RZ, RZ, R13 ;  /* 0x000000ffff02a224 */ /* 0x000fe400078e000d */
[----:B------:R-:W-:Y:S02]  /*17be0*/  @!P2 IMAD.MOV.U32 R3, RZ, RZ, R12 ;  /* 0x000000ffff03a224 */ /* 0x000fe400078e000c */
[----:B------:R-:W-:Y:S02]  /*17bf0*/  IMAD.MOV.U32 R13, RZ, RZ, R4 ;  /* 0x000000ffff0d7224 */ /* 0x000fe400078e0004 */
        /* <DEDUP_REMOVED lines=8> */
.L_x_15073:
[----:B------:R-:W-:-:S05]  /*17c80*/  VIADD R2, R17, 0x40 ;  /* 0x0000004011027836 */ /* 0x000fca0000000000 */
[----:B------:R-:W-:Y:S01]  /*17c90*/  ISETP.GE.AND P2, PT, R2, R5, PT ;  /* 0x000000050200720c */ /* 0x000fe20003f46270 */
[----:B------:R-:W-:Y:S02]  /*17ca0*/  IMAD.MOV.U32 R13, RZ, RZ, R0 ;  /* 0x000000ffff0d7224 */ /* 0x000fe400078e0000 */
[----:B------:R-:W-:-:S10]  /*17cb0*/  IMAD.MOV.U32 R2, RZ, RZ, R14 ;  /* 0x000000ffff027224 */ /* 0x000fd400078e000e */
[----:B------:R-:W-:Y:S05]  /*17cc0*/  WARPSYNC.COLLECTIVE R15, `(.L_x_15074) ;  /* 0x000000000f087348 */ /* 0x000fea0003c00000 */
[----:B------:R0:W1:Y:S02]  /*17cd0*/  SHFL.IDX P6, R14, R13, R12, R11 ;  /* 0x0000000c0d0e7389 */ /* 0x00006400000c000b */
[----:B01----:R-:W-:Y:S01]  /*17ce0*/  ENDCOLLECTIVE ;  /* 0x000000000000791b */ /* 0x003fe20003800000 */
.L_x_15074:
[----:B------:R-:W-:-:S04]  /*17cf0*/  @P2 LOP3.LUT R23, R23, 0x100, RZ, 0xfc, !PT ;  /* 0x0000010017172812 */ /* 0x000fc800078efcff */
[----:B------:R-:W-:Y:S01]  /*17d00*/  LOP3.LUT R23, R23, 0xffffff7f, RZ, 0xc0, !PT ;  /* 0xffffff7f17177812 */ /* 0x000fe200078ec0ff */
[----:B------:R-:W-:Y:S02]  /*17d10*/  IMAD.MOV.U32 R13, RZ, RZ, R4 ;  /* 0x000000ffff0d7224 */ /* 0x000fe400078e0004 */
[----:B------:R-:W-:Y:S02]  /*17d20*/  IMAD.MOV.U32 R12, RZ, RZ, 0x5 ;  /* 0x00000005ff0c7424 */ /* 0x000fe400078e00ff */
        /* <DEDUP_REMOVED lines=13> */
.L_x_15075:
[----:B------:R-:W-:-:S05]  /*17e00*/  VIADD R2, R17, 0x50 ;  /* 0x0000005011027836 */ /* 0x000fca0000000000 */
[----:B------:R-:W-:Y:S01]  /*17e10*/  ISETP.GE.AND P2, PT, R2, R5, PT ;  /* 0x000000050200720c */ /* 0x000fe20003f46270 */
[----:B------:R-:W-:Y:S02]  /*17e20*/  IMAD.MOV.U32 R13, RZ, RZ, R0 ;  /* 0x000000ffff0d7224 */ /* 0x000fe400078e0000 */
[----:B------:R-:W-:-:S10]  /*17e30*/  IMAD.MOV.U32 R7, RZ, RZ, R14 ;  /* 0x000000ffff077224 */ /* 0x000fd400078e000e */
[----:B------:R-:W-:Y:S05]  /*17e40*/  WARPSYNC.COLLECTIVE R15, `(.L_x_15076) ;  /* 0x000000000f087348 */ /* 0x000fea0003c00000 */
[----:B------:R0:W1:Y:S02]  /*17e50*/  SHFL.IDX P6, R14, R13, R12, R11 ;  /* 0x0000000c0d0e7389 */ /* 0x00006400000c000b */
[----:B01----:R-:W-:Y:S01]  /*17e60*/  ENDCOLLECTIVE ;  /* 0x000000000000791b */ /* 0x003fe20003800000 */
.L_x_15076:
        /* <DEDUP_REMOVED lines=8> */
.L_x_15077:
        /* <DEDUP_REMOVED lines=15> */
.L_x_15078:
[----:B------:R-:W-:Y:S01]  /*17fe0*/  @P2 LOP3.LUT R23, R23, 0x40, RZ, 0xfc, !PT ;  /* 0x0000004017172812 */ /* 0x000fe200078efcff */
[----:B------:R-:W-:Y:S02]  /*17ff0*/  IMAD.MOV.U32 R13, RZ, RZ, R4 ;  /* 0x000000ffff0d7224 */ /* 0x000fe400078e0004 */
[----:B------:R-:W-:Y:S01]  /*18000*/  IMAD.MOV.U32 R12, RZ, RZ, 0x7 ;  /* 0x00000007ff0c7424 */ /* 0x000fe200078e00ff */
[----:B------:R-:W-:-:S07]  /*18010*/  MOV R6, R14 ;  /* 0x0000000e00067202 */ /* 0x000fce0000000f00 */
[----:B------:R-:W-:Y:S05]  /*18020*/  WARPSYNC.COLLECTIVE R15, `(.L_x_15079) ;  /* 0x000000000f087348 */ /* 0x000fea0003c00000 */
[----:B------:R0:W1:Y:S02]  /*18030*/  SHFL.IDX P6, R14, R13, R12, R11 ;  /* 0x0000000c0d0e7389 */ /* 0x00006400000c000b */
[----:B01----:R-:W-:Y:S01]  /*18040*/  ENDCOLLECTIVE ;  /* 0x000000000000791b */ /* 0x003fe20003800000 */
.L_x_15079:
        /* <DEDUP_REMOVED lines=13> */
.L_x_15080:
[----:B------:R-:W-:Y:S01]  /*18120*/  IMAD.MOV.U32 R0, RZ, RZ, R14 ;  /* 0x000000ffff007224 */ /* 0x000fe200078e000e */
[----:B------:R-:W-:Y:S06]  /*18130*/  BRA `(.L_x_15081) ;  /* 0xffffffac00e47947 */ /* 0x000fec000383ffff */
.L_x_14989:
        /* <DEDUP_REMOVED lines=8> */
.L_x_15083:
[----:B------:R-:W-:Y:S05]  /*181c0*/  BSYNC B0 ;  /* 0x0000000000007941 */ /* 0x000fea0003800000 */
.L_x_15082:
        /* <DEDUP_REMOVED lines=9> */
.L_x_15084:
[----:B------:R-:W-:Y:S01]  /*18260*/  MOV R13, R4 ;  /* 0x00000004000d7202 */ /* 0x000fe20000000f00 */
[----:B------:R-:W-:Y:S01]  /*18270*/  IMAD.MOV.U32 R12, RZ, RZ, 0x1 ;  /* 0x00000001ff0c7424 */ /* 0x000fe200078e00ff */
[----:B------:R-:W-:-:S13]  /*18280*/  @!P5 LEA R5, P0, R8, R14, 0x1 ;  /* 0x0000000e0805d211 */ /* 0x000fda00078008ff */
[----:B------:R-:W-:Y:S05]  /*18290*/  WARPSYNC.COLLECTIVE R15, `(.L_x_15085) ;  /* 0x000000000f087348 */ /* 0x000fea0003c00000 */
[----:B------:R0:W1:Y:S02]  /*182a0*/  SHFL.IDX P6, R14, R13, R12, R11 ;  /* 0x0000000c0d0e7389 */ /* 0x00006400000c000b */
[----:B01----:R-:W-:Y:S01]  /*182b0*/  ENDCOLLECTIVE ;  /* 0x000000000000791b */ /* 0x003fe20003800000 */
.L_x_15085:
        /* <DEDUP_REMOVED lines=15> */
.L_x_15086:
        /* <DEDUP_REMOVED lines=17> */
.L_x_15087:
[----:B------:R-:W-:Y:S02]  /*184c0*/  IMAD.MOV.U32 R13, RZ, RZ, R0 ;  /* 0x000000ffff0d7224 */ /* 0x000fe400078e0000 */
[----:B------:R-:W-:-:S07]  /*184d0*/  IMAD.MOV.U32 R5, RZ, RZ, R14 ;  /* 0x000000ffff057224 */ /* 0x000fce00078e000e */
[----:B------:R-:W-:Y:S05]  /*184e0*/  WARPSYNC.COLLECTIVE R15, `(.L_x_15088) ;  /* 0x000000000f087348 */ /* 0x000fea0003c00000 */
[----:B------:R0:W1:Y:S02]  /*184f0*/  SHFL.IDX P6, R14, R13, R12, R11 ;  /* 0x0000000c0d0e7389 */ /* 0x00006400000c000b */
[----:B01----:R-:W-:Y:S01]  /*18500*/  ENDCOLLECTIVE ;  /* 0x000000000000791b */ /* 0x003fe20003800000 */
.L_x_15088:
[----:B------:R-:W-:Y:S02]  /*18510*/  IMAD.MOV.U32 R13, RZ, RZ, R4 ;  /* 0x000000ffff0d7224 */ /* 0x000fe400078e0004 */
[----:B------:R-:W-:Y:S01]  /*18520*/  IMAD.MOV.U32 R12, RZ, RZ, 0x3 ;  /* 0x00000003ff0c7424 */ /* 0x000fe200078e00ff */
[----:B------:R-:W-:-:S13]  /*18530*/  @!P5 LEA R6, P0, R8, R14, 0x1 ;  /* 0x0000000e0806d211 */ /* 0x000fda00078008ff */
[----:B------:R-:W-:Y:S05]  /*18540*/  WARPSYNC.COLLECTIVE R15, `(.L_x_15089) ;  /* 0x000000000f087348 */ /* 0x000fea0003c00000 */
[----:B------:R0:W1:Y:S02]  /*18550*/  SHFL.IDX P6, R14, R13, R12, R11 ;  /* 0x0000000c0d0e7389 */ /* 0x00006400000c000b */
[----:B01----:R-:W-:Y:S01]  /*18560*/  ENDCOLLECTIVE ;  /* 0x000000000000791b */ /* 0x003fe20003800000 */
.L_x_15089:
        /* <DEDUP_REMOVED lines=16> */
.L_x_15090:
[----:B------:R-:W-:Y:S01]  /*18670*/  MOV R13, R4 ;  /* 0x00000004000d7202 */ /* 0x000fe20000000f00 */
        /* <DEDUP_REMOVED lines=16> */
.L_x_15091:
[----:B------:R-:W-:Y:S02]  /*18780*/  IMAD.MOV.U32 R13, RZ, RZ, R0 ;  /* 0x000000ffff0d7224 */ /* 0x000fe400078e0000 */
[----:B------:R-:W-:-:S07]  /*18790*/  IMAD.MOV.U32 R5, RZ, RZ, R14 ;  /* 0x000000ffff057224 */ /* 0x000fce00078e000e */
[----:B------:R-:W-:Y:S05]  /*187a0*/  WARPSYNC.COLLECTIVE R15, `(.L_x_15092) ;  /* 0x000000000f087348 */ /* 0x000fea0003c00000 */
[----:B------:R0:W1:Y:S02]  /*187b0*/  SHFL.IDX P6, R14, R13, R12, R11 ;  /* 0x0000000c0d0e7389 */ /* 0x00006400000c000b */
[----:B01----:R-:W-:Y:S01]  /*187c0*/  ENDCOLLECTIVE ;  /* 0x000000000000791b */ /* 0x003fe20003800000 */
.L_x_15092:
[----:B------:R-:W-:Y:S02]  /*187d0*/  IMAD.MOV.U32 R13, RZ, RZ, R4 ;  /* 0x000000ffff0d7224 */ /* 0x000fe400078e0004 */
[----:B------:R-:W-:Y:S01]  /*187e0*/  IMAD.MOV.U32 R12, RZ, RZ, 0x5 ;  /* 0x00000005ff0c7424 */ /* 0x000fe200078e00ff */
[----:B------:R-:W-:-:S13]  /*187f0*/  @!P5 LEA R6, P0, R8, R14, 0x1 ;  /* 0x0000000e0806d211 */ /* 0x000fda00078008ff */
[----:B------:R-:W-:Y:S05]  /*18800*/  WARPSYNC.COLLECTIVE R15, `(.L_x_15093) ;  /* 0x000000000f087348 */ /* 0x000fea0003c00000 */
[----:B------:R0:W1:Y:S02]  /*18810*/  SHFL.IDX P6, R14, R13, R12, R11 ;  /* 0x0000000c0d0e7389 */ /* 0x00006400000c000b */
[----:B01----:R-:W-:Y:S01]  /*18820*/  ENDCOLLECTIVE ;  /* 0x000000000000791b */ /* 0x003fe20003800000 */
.L_x_15093:
        /* <DEDUP_REMOVED lines=16> */
.L_x_15094:
        /* <DEDUP_REMOVED lines=17> */
.L_x_15095:
[----:B------:R-:W-:Y:S02]  /*18a40*/  IMAD.MOV.U32 R13, RZ, RZ, R0 ;  /* 0x000000ffff0d7224 */ /* 0x000fe400078e0000 */
[----:B------:R-:W-:-:S07]  /*18a50*/  IMAD.MOV.U32 R5, RZ, RZ, R14 ;  /* 0x000000ffff057224 */ /* 0x000fce00078e000e */
[----:B------:R-:W-:Y:S05]  /*18a60*/  WARPSYNC.COLLECTIVE R15, `(.L_x_15096) ;  /* 0x000000000f087348 */ /* 0x000fea0003c00000 */
[----:B------:R0:W1:Y:S02]  /*18a70*/  SHFL.IDX P6, R14, R13, R12, R11 ;  /* 0x0000000c0d0e7389 */ /* 0x00006400000c000b */
[----:B01----:R-:W-:Y:S01]  /*18a80*/  ENDCOLLECTIVE ;  /* 0x000000000000791b */ /* 0x003fe20003800000 */
.L_x_15096:
[----:B------:R-:W-:Y:S01]  /*18a90*/  MOV R13, R4 ;  /* 0x00000004000d7202 */ /* 0x000fe20000000f00 */
[----:B------:R-:W-:Y:S01]  /*18aa0*/  IMAD.MOV.U32 R12, RZ, RZ, 0x7 ;  /* 0x00000007ff0c7424 */ /* 0x000fe200078e00ff */
[----:B------:R-:W-:-:S13]  /*18ab0*/  @!P5 LEA R6, P0, R8, R14, 0x1 ;  /* 0x0000000e0806d211 */ /* 0x000fda00078008ff */
[----:B------:R-:W-:Y:S05]  /*18ac0*/  WARPSYNC.COLLECTIVE R15, `(.L_x_15097) ;  /* 0x000000000f087348 */ /* 0x000fea0003c00000 */
[----:B------:R0:W1:Y:S02]  /*18ad0*/  SHFL.IDX P6, R14, R13, R12, R11 ;  /* 0x0000000c0d0e7389 */ /* 0x00006400000c000b */
[----:B01----:R-:W-:Y:S01]  /*18ae0*/  ENDCOLLECTIVE ;  /* 0x000000000000791b */ /* 0x003fe20003800000 */
.L_x_15097:
        /* <DEDUP_REMOVED lines=15> */
.L_x_15098:
[----:B------:R-:W-:Y:S05]  /*18be0*/  BRA `(.L_x_15099) ;  /* 0xffffffb0001c7947 */ /* 0x000fea000383ffff */
.L_x_14994:
[----:B0-----:R0:W2:Y:S02]  /*18bf0*/  SYNCS.PHASECHK.TRANS64.TRYWAIT P0, [R22+URZ+0x32420], R3 ;  /* 0x03242003160075a7 */ /* 0x0010a4000800017f */
[----:B--2---:R-:W-:Y:S05]  /*18c00*/  @!P0 NANOSLEEP.SYNCS 0x989680 ;  /* 0x009896800000895d */ /* 0x004fea0003900000 */
[----:B------:R-:W2:Y:S02]  /*18c10*/  @!P0 SYNCS.PHASECHK.TRANS64 P0, [R22+URZ+0x32420], R3 ;  /* 0x03242003160085a7 */ /* 0x000ea4000800007f */
[----:B--2---:R-:W-:Y:S05]  /*18c20*/  @!P0 BRA `(.L_x_14994) ;  /* 0xfffffffc00f08947 */ /* 0x004fea000383ffff */
[----:B------:R-:W-:Y:S05]  /*18c30*/  BRA `(.L_x_15100) ;  /* 0xffffffb0008c7947 */ /* 0x000fea000383ffff */
.L_x_14997:
[----:B--2---:R2:W3:Y:S02]  /*18c40*/  SYNCS.PHASECHK.TRANS64.TRYWAIT P0, [R25+URZ+0x32460], R0 ;  /* 0x03246000190075a7 */ /* 0x0044e4000800017f */
[----:B---3--:R-:W-:Y:S05]  /*18c50*/  @!P0 NANOSLEEP.SYNCS 0x989680 ;  /* 0x009896800000895d */ /* 0x008fea0003900000 */
[----:B------:R-:W3:Y:S02]  /*18c60*/  @!P0 SYNCS.PHASECHK.TRANS64 P0, [R25+URZ+0x32460], R0 ;  /* 0x03246000190085a7 */ /* 0x000ee4000800007f */
[----:B---3--:R-:W-:Y:S05]  /*18c70*/  @!P0 BRA `(.L_x_14997) ;  /* 0xfffffffc00f08947 */ /* 0x008fea000383ffff */
[----:B------:R-:W-:Y:S05]  /*18c80*/  BRA `(.L_x_15101) ;  /* 0xffffffb000987947 */ /* 0x000fea000383ffff */
.L_x_14998:
        /* <DEDUP_REMOVED lines=8> */
.L_x_15103:
[----:B------:R-:W-:Y:S05]  /*18d10*/  BSYNC B0 ;  /* 0x0000000000007941 */ /* 0x000fea0003800000 */
.L_x_15102:
        /* <DEDUP_REMOVED lines=13> */
.L_x_15104:
        /* <DEDUP_REMOVED lines=9> */
.L_x_15105:
        /* <DEDUP_REMOVED lines=17> */
.L_x_15106:
[----:B------:R-:W-:Y:S02]  /*18f90*/  IMAD.MOV.U32 R13, RZ, RZ, R6 ;  /* 0x000000ffff0d7224 */ /* 0x000fe400078e0006 */
[----:B------:R-:W-:Y:S01]  /*18fa0*/  IMAD.MOV.U32 R12, RZ, RZ, 0x2 ;  /* 0x00000002ff0c7424 */ /* 0x000fe200078e00ff */
[----:B------:R-:W-:-:S13]  /*18fb0*/  IADD3 R2, P3, R14, R0, RZ ;  /* 0x000000000e027210 */ /* 0x000fda0007f7e0ff */
[----:B------:R-:W-:Y:S05]  /*18fc0*/  WARPSYNC.COLLECTIVE R15, `(.L_x_15107) ;  /* 0x000000000f087348 */ /* 0x000fea0003c00000 */
[----:B------:R0:W1:Y:S02]  /*18fd0*/  SHFL.IDX P6, R14, R13, R12, R11 ;  /* 0x0000000c0d0e7389 */ /* 0x00006400000c000b */
[----:B01----:R-:W-:Y:S01]  /*18fe0*/  ENDCOLLECTIVE ;  /* 0x000000000000791b */ /* 0x003fe20003800000 */
.L_x_15107:
        /* <DEDUP_REMOVED lines=17> */
.L_x_15108:
[----:B------:R-:W-:Y:S02]  /*19100*/  IMAD.MOV.U32 R13, RZ, RZ, R6 ;  /* 0x000000ffff0d7224 */ /* 0x000fe400078e0006 */
[----:B------:R-:W-:Y:S01]  /*19110*/  IMAD.MOV.U32 R12, RZ, RZ, 0x3 ;  /* 0x00000003ff0c7424 */ /* 0x000fe200078e00ff */
[----:B------:R-:W-:-:S13]  /*19120*/  IADD3 R2, P3, R14, R0, RZ ;  /* 0x000000000e027210 */ /* 0x000fda0007f7e0ff */
[----:B------:R-:W-:Y:S05]  /*19130*/  WARPSYNC.COLLECTIVE R15, `(.L_x_15109) ;  /* 0x000000000f087348 */ /* 0x000fea0003c00000 */
[----:B------:R0:W1:Y:S02]  /*19140*/  SHFL.IDX P6, R14, R13, R12, R11 ;  /* 0x0000000c0d0e7389 */ /* 0x00006400000c000b */
[----:B01----:R-:W-:Y:S01]  /*19150*/  ENDCOLLECTIVE ;  /* 0x000000000000791b */ /* 0x003fe20003800000 */
.L_x_15109:
        /* <DEDUP_REMOVED lines=17> */
.L_x_15110:
[----:B------:R-:W-:Y:S02]  /*19270*/  IMAD.MOV.U32 R13, RZ, RZ, R6 ;  /* 0x000000ffff0d7224 */ /* 0x000fe400078e0006 */
[----:B------:R-:W-:Y:S01]  /*19280*/  IMAD.MOV.U32 R12, RZ, RZ, 0x4 ;  /* 0x00000004ff0c7424 */ /* 0x000fe200078e00ff */
[----:B------:R-:W-:-:S13]  /*19290*/  IADD3 R2, P3, R14, R0, RZ ;  /* 0x000000000e027210 */ /* 0x000fda0007f7e0ff */
[----:B------:R-:W-:Y:S05]  /*192a0*/  WARPSYNC.COLLECTIVE R15, `(.L_x_15111) ;  /* 0x000000000f087348 */ /* 0x000fea0003c00000 */
[----:B------:R0:W1:Y:S02]  /*192b0*/  SHFL.IDX P6, R14, R13, R12, R11 ;  /* 0x0000000c0d0e7389 */ /* 0x00006400000c000b */
[----:B01----:R-:W-:Y:S01]  /*192c0*/  ENDCOLLECTIVE ;  /* 0x000000000000791b */ /* 0x003fe20003800000 */
.L_x_15111:
        /* <DEDUP_REMOVED lines=17> */
.L_x_15112:
[----:B------:R-:W-:Y:S02]  /*193e0*/  IMAD.MOV.U32 R13, RZ, RZ, R6 ;  /* 0x000000ffff0d7224 */ /* 0x000fe400078e0006 */
[----:B------:R-:W-:Y:S01]  /*193f0*/  IMAD.MOV.U32 R12, RZ, RZ, 0x5 ;  /* 0x00000005ff0c7424 */ /* 0x000fe200078e00ff */
[----:B------:R-:W-:-:S13]  /*19400*/  IADD3 R2, P3, R14, R0, RZ ;  /* 0x000000000e027210 */ /* 0x000fda0007f7e0ff */
[----:B------:R-:W-:Y:S05]  /*19410*/  WARPSYNC.COLLECTIVE R15, `(.L_x_15113) ;  /* 0x000000000f087348 */ /* 0x000fea0003c00000 */
[----:B------:R0:W1:Y:S02]  /*19420*/  SHFL.IDX P6, R14, R13, R12, R11 ;  /* 0x0000000c0d0e7389 */ /* 0x00006400000c000b */
[----:B01----:R-:W-:Y:S01]  /*19430*/  ENDCOLLECTIVE ;  /* 0x000000000000791b */ /* 0x003fe20003800000 */
.L_x_15113:
        /* <DEDUP_REMOVED lines=12> */
.L_x_15114:
        /* <DEDUP_REMOVED lines=9> */
.L_x_15005:
[----:B--2---:R2:W3:Y:S02]  /*19590*/  SYNCS.PHASECHK.TRANS64.TRYWAIT P0, [R10+URZ+0x32440], R20 ;  /* 0x032440140a0075a7 */ /* 0x0044e4000800017f */
[----:B---3--:R-:W-:Y:S05]  /*195a0*/  @!P0 NANOSLEEP.SYNCS 0x989680 ;  /* 0x009896800000895d */ /* 0x008fea0003900000 */
[----:B------:R-:W3:Y:S02]  /*195b0*/  @!P0 SYNCS.PHASECHK.TRANS64 P0, [R10+URZ+0x32440], R20 ;  /* 0x032440140a0085a7 */ /* 0x000ee4000800007f */
[----:B---3--:R-:W-:Y:S05]  /*195c0*/  @!P0 BRA `(.L_x_15005) ;  /* 0xfffffffc00f08947 */ /* 0x008fea000383ffff */
[----:B------:R-:W-:Y:S05]  /*195d0*/  BRA `(.L_x_15116) ;  /* 0xffffffb4001c7947 */ /* 0x000fea000383ffff */
.L_x_15006:
[----:B------:R-:W-:Y:S01]  /*195e0*/  BSSY B1, `(.L_x_15117) ;  /* 0x0000008000017945 */ /* 0x000fe20003800000 */
[----:B------:R-:W-:Y:S01]  /*195f0*/  IMAD.MOV.U32 R13, RZ, RZ, R8 ;  /* 0x000000ffff0d7224 */ /* 0x000fe200078e0008 */
[----:B------:R-:W-:Y:S01]  /*19600*/  MOV R12, RZ ;  /* 0x000000ff000c7202 */ /* 0x000fe20000000f00 */
[----:B------:R-:W-:Y:S02]  /*19610*/  IMAD.MOV.U32 R11, RZ, RZ, 0x181f ;  /* 0x0000181fff0b7424 */ /* 0x000fe400078e00ff */
[----:B------:R-:W-:-:S07]  /*19620*/  IMAD.MOV.U32 R15, RZ, RZ, -0x1 ;  /* 0xffffffffff0f7424 */ /* 0x000fce00078e00ff */
[----:B-12---:R-:W-:Y:S05]  /*19630*/  WARPSYNC.COLLECTIVE R15, `(.L_x_15118) ;  /* 0x000000000f087348 */ /* 0x006fea0003c00000 */
[----:B------:R0:W3:Y:S02]  /*19640*/  SHFL.IDX P6, R14, R13, R12, R11 ;  /* 0x0000000c0d0e7389 */ /* 0x0000e400000c000b */
[----:B0123--:R-:W-:Y:S01]  /*19650*/  ENDCOLLECTIVE ;  /* 0x000000000000791b */ /* 0x00ffe20003800000 */
.L_x_15118:
[----:B------:R-:W-:Y:S05]  /*19660*/  BSYNC B1 ;  /* 0x0000000000017941 */ /* 0x000fea0003800000 */
.L_x_15117:
        /* <DEDUP_REMOVED lines=9> */
.L_x_15119:
[----:B------:R-:W-:Y:S02]  /*19700*/  IMAD.MOV.U32 R13, RZ, RZ, R8 ;  /* 0x000000ffff0d7224 */ /* 0x000fe400078e0008 */
[----:B------:R-:W-:Y:S02]  /*19710*/  IMAD.MOV.U32 R12, RZ, RZ, 0x1 ;  /* 0x00000001ff0c7424 */ /* 0x000fe400078e00ff */
[----:B------:R-:W-:-:S07]  /*19720*/  IMAD.MOV.U32 R2, RZ, RZ, R14 ;  /* 0x000000ffff027224 */ /* 0x000fce00078e000e */
[----:B------:R-:W-:Y:S05]  /*19730*/  WARPSYNC.COLLECTIVE R15, `(.L_x_15120) ;  /* 0x000000000f087348 */ /* 0x000fea0003c00000 */
[----:B------:R0:W1:Y:S02]  /*19740*/  SHFL.IDX P6, R14, R13, R12, R11 ;  /* 0x0000000c0d0e7389 */ /* 0x00006400000c000b */
[----:B01----:R-:W-:Y:S01]  /*19750*/  ENDCOLLECTIVE ;  /* 0x000000000000791b */ /* 0x003fe20003800000 */
.L_x_15120:
        /* <DEDUP_REMOVED lines=11> */
.L_x_15121:
[----:B------:R-:W-:Y:S02]  /*19810*/  IMAD.MOV.U32 R13, RZ, RZ, R8 ;  /* 0x000000ffff0d7224 */ /* 0x000fe400078e0008 */
[----:B------:R-:W-:Y:S02]  /*19820*/  IMAD.MOV.U32 R12, RZ, RZ, 0x2 ;  /* 0x00000002ff0c7424 */ /* 0x000fe400078e00ff */
[----:B------:R-:W-:-:S07]  /*19830*/  IMAD.MOV.U32 R2, RZ, RZ, R14 ;  /* 0x000000ffff027224 */ /* 0x000fce00078e000e */
[----:B------:R-:W-:Y:S05]  /*19840*/  WARPSYNC.COLLECTIVE R15, `(.L_x_15122) ;  /* 0x000000000f087348 */ /* 0x000fea0003c00000 */
[----:B------:R0:W1:Y:S02]  /*19850*/  SHFL.IDX P6, R14, R13, R12, R11 ;  /* 0x0000000c0d0e7389 */ /* 0x00006400000c000b */
[----:B01----:R-:W-:Y:S01]  /*19860*/  ENDCOLLECTIVE ;  /* 0x000000000000791b */ /* 0x003fe20003800000 */
.L_x_15122:
        /* <DEDUP_REMOVED lines=11> */
.L_x_15123:
[----:B------:R-:W-:Y:S02]  /*19920*/  IMAD.MOV.U32 R13, RZ, RZ, R8 ;  /* 0x000000ffff0d7224 */ /* 0x000fe400078e0008 */
[----:B------:R-:W-:Y:S01]  /*19930*/  IMAD.MOV.U32 R12, RZ, RZ, 0x3 ;  /* 0x00000003ff0c7424 */ /* 0x000fe200078e00ff */
[----:B------:R-:W-:-:S07]  /*19940*/  MOV R2, R14 ;  /* 0x0000000e00027202 */ /* 0x000fce0000000f00 */
[----:B------:R-:W-:Y:S05]  /*19950*/  WARPSYNC.COLLECTIVE R15, `(.L_x_15124) ;  /* 0x000000000f087348 */ /* 0x000fea0003c00000 */
[----:B------:R0:W1:Y:S02]  /*19960*/  SHFL.IDX P6, R14, R13, R12, R11 ;  /* 0x0000000c0d0e7389 */ /* 0x00006400000c000b */
[----:B01----:R-:W-:Y:S01]  /*19970*/  ENDCOLLECTIVE ;  /* 0x000000000000791b */ /* 0x003fe20003800000 */
.L_x_15124:
        /* <DEDUP_REMOVED lines=11> */
.L_x_15125:
[----:B------:R-:W-:Y:S02]  /*19a30*/  IMAD.MOV.U32 R13, RZ, RZ, R8 ;  /* 0x000000ffff0d7224 */ /* 0x000fe400078e0008 */
[----:B------:R-:W-:Y:S02]  /*19a40*/  IMAD.MOV.U32 R12, RZ, RZ, 0x4 ;  /* 0x00000004ff0c7424 */ /* 0x000fe400078e00ff */
[----:B------:R-:W-:-:S07]  /*19a50*/  IMAD.MOV.U32 R2, RZ, RZ, R14 ;  /* 0x000000ffff027224 */ /* 0x000fce00078e000e */
[----:B------:R-:W-:Y:S05]  /*19a60*/  WARPSYNC.COLLECTIVE R15, `(.L_x_15126) ;  /* 0x000000000f087348 */ /* 0x000fea0003c00000 */
[----:B------:R0:W1:Y:S02]  /*19a70*/  SHFL.IDX P6, R14, R13, R12, R11 ;  /* 0x0000000c0d0e7389 */ /* 0x00006400000c000b */
[----:B01----:R-:W-:Y:S01]  /*19a80*/  ENDCOLLECTIVE ;  /* 0x000000000000791b */ /* 0x003fe20003800000 */
.L_x_15126:
        /* <DEDUP_REMOVED lines=11> */
.L_x_15127:
[----:B------:R-:W-:Y:S02]  /*19b40*/  IMAD.MOV.U32 R13, RZ, RZ, R8 ;  /* 0x000000ffff0d7224 */ /* 0x000fe400078e0008 */
[----:B------:R-:W-:Y:S02]  /*19b50*/  IMAD.MOV.U32 R12, RZ, RZ, 0x5 ;  /* 0x00000005ff0c7424 */ /* 0x000fe400078e00ff */
[----:B------:R-:W-:-:S07]  /*19b60*/  IMAD.MOV.U32 R2, RZ, RZ, R14 ;  /* 0x000000ffff027224 */ /* 0x000fce00078e000e */
[----:B------:R-:W-:Y:S05]  /*19b70*/  WARPSYNC.COLLECTIVE R15, `(.L_x_15128) ;  /* 0x000000000f087348 */ /* 0x000fea0003c00000 */
[----:B------:R0:W1:Y:S02]  /*19b80*/  SHFL.IDX P6, R14, R13, R12, R11 ;  /* 0x0000000c0d0e7389 */ /* 0x00006400000c000b */
[----:B01----:R-:W-:Y:S01]  /*19b90*/  ENDCOLLECTIVE ;  /* 0x000000000000791b */ /* 0x003fe20003800000 */
.L_x_15128:
        /* <DEDUP_REMOVED lines=11> */
.L_x_15129:
[----:B------:R-:W-:Y:S05]  /*19c50*/  BRA `(.L_x_15130) ;  /* 0xffffffb000447947 */ /* 0x000fea000383ffff */
.L_x_15011:
[----:B----4-:R4:W0:Y:S02]  /*19c60*/  SYNCS.PHASECHK.TRANS64.TRYWAIT P0, [R10+URZ+0x32460], R20 ;  /* 0x032460140a0075a7 */ /* 0x010824000800017f */
[----:B0-----:R-:W-:Y:S05]  /*19c70*/  @!P0 NANOSLEEP.SYNCS 0x989680 ;  /* 0x009896800000895d */ /* 0x001fea0003900000 */
[----:B------:R-:W0:Y:S02]  /*19c80*/  @!P0 SYNCS.PHASECHK.TRANS64 P0, [R10+URZ+0x32460], R20 ;  /* 0x032460140a0085a7 */ /* 0x000e24000800007f */
[----:B0-----:R-:W-:Y:S05]  /*19c90*/  @!P0 BRA `(.L_x_15011) ;  /* 0xfffffffc00f08947 */ /* 0x001fea000383ffff */
[----:B------:R-:W-:Y:S05]  /*19ca0*/  BRA `(.L_x_15131) ;  /* 0xffffffb000907947 */ /* 0x000fea000383ffff */
.L_x_15012:
[----:B------:R-:W-:Y:S01]  /*19cb0*/  BSSY B1, `(.L_x_15132) ;  /* 0x0000008000017945 */ /* 0x000fe20003800000 */
[----:B------:R-:W-:Y:S01]  /*19cc0*/  IMAD.MOV.U32 R13, RZ, RZ, R25 ;  /* 0x000000ffff0d7224 */ /* 0x000fe200078e0019 */
[----:B------:R-:W-:Y:S01]  /*19cd0*/  MOV R15, 0xffffffff ;  /* 0xffffffff000f7802 */ /* 0x000fe20000000f00 */
[----:B------:R-:W-:Y:S02]  /*19ce0*/  IMAD.MOV.U32 R12, RZ, RZ, RZ ;  /* 0x000000ffff0c7224 */ /* 0x000fe400078e00ff */
[----:B------:R-:W-:-:S07]  /*19cf0*/  IMAD.MOV.U32 R11, RZ, RZ, 0x181f ;  /* 0x0000181fff0b7424 */ /* 0x000fce00078e00ff */
[----:B---3--:R-:W-:Y:S05]  /*19d00*/  WARPSYNC.COLLECTIVE R15, `(.L_x_15133) ;  /* 0x000000000f087348 */ /* 0x008fea0003c00000 */
[----:B------:R0:W1:Y:S02]  /*19d10*/  SHFL.IDX P6, R14, R13, R12, R11 ;  /* 0x0000000c0d0e7389 */ /* 0x00006400000c000b */
[----:B01-3--:R-:W-:Y:S01]  /*19d20*/  ENDCOLLECTIVE ;  /* 0x000000000000791b */ /* 0x00bfe20003800000 */
.L_x_15133:
[----:B------:R-:W-:Y:S05]  /*19d30*/  BSYNC B1 ;  /* 0x0000000000017941 */ /* 0x000fea0003800000 */
.L_x_15132:
        /* <DEDUP_REMOVED lines=9> */
.L_x_15134:
[----:B------:R-:W-:Y:S02]  /*19dd0*/  IMAD.MOV.U32 R13, RZ, RZ, R25 ;  /* 0x000000ffff0d7224 */ /* 0x000fe400078e0019 */
[----:B------:R-:W-:Y:S01]  /*19de0*/  IMAD.MOV.U32 R12, RZ, RZ, 0x1 ;  /* 0x00000001ff0c7424 */ /* 0x000fe200078e00ff */
[----:B------:R-:W-:-:S13]  /*19df0*/  IADD3 R2, P0, R14, R0, RZ ;  /* 0x000000000e027210 */ /* 0x000fda0007f1e0ff */
[----:B------:R-:W-:Y:S05]  /*19e00*/  WARPSYNC.COLLECTIVE R15, `(.L_x_15135) ;  /* 0x000000000f087348 */ /* 0x000fea0003c00000 */
[----:B------:R0:W1:Y:S02]  /*19e10*/  SHFL.IDX P6, R14, R13, R12, R11 ;  /* 0x0000000c0d0e7389 */ /* 0x00006400000c000b */
[----:B01----:R-:W-:Y:S01]  /*19e20*/  ENDCOLLECTIVE ;  /* 0x000000000000791b */ /* 0x003fe20003800000 */
.L_x_15135:
        /* <DEDUP_REMOVED lines=13> */
.L_x_15136:
[----:B------:R-:W-:Y:S02]  /*19f00*/  IMAD.MOV.U32 R13, RZ, RZ, R25 ;  /* 0x000000ffff0d7224 */ /* 0x000fe400078e0019 */
[----:B------:R-:W-:Y:S01]  /*19f10*/  IMAD.MOV.U32 R12, RZ, RZ, 0x2 ;  /* 0x00000002ff0c7424 */ /* 0x000fe200078e00ff */
[----:B------:R-:W-:-:S13]  /*19f20*/  IADD3 R2, P0, R14, R0, RZ ;  /* 0x000000000e027210 */ /* 0x000fda0007f1e0ff */
[----:B------:R-:W-:Y:S05]  /*19f30*/  WARPSYNC.COLLECTIVE R15, `(.L_x_15137) ;  /* 0x000000000f087348 */ /* 0x000fea0003c00000 */
[----:B------:R0:W1:Y:S02]  /*19f40*/  SHFL.IDX P6, R14, R13, R12, R11 ;  /* 0x0000000c0d0e7389 */ /* 0x00006400000c000b */
[----:B01----:R-:W-:Y:S01]  /*19f50*/  ENDCOLLECTIVE ;  /* 0x000000000000791b */ /* 0x003fe20003800000 */
.L_x_15137:
        /* <DEDUP_REMOVED lines=13> */
.L_x_15138:
[----:B------:R-:W-:Y:S02]  /*1a030*/  IMAD.MOV.U32 R13, RZ, RZ, R25 ;  /* 0x000000ffff0d7224 */ /* 0x000fe400078e0019 */
[----:B------:R-:W-:Y:S02]  /*1a040*/  IMAD.MOV.U32 R12, RZ, RZ, 0x3 ;  /* 0x00000003ff0c7424 */ /* 0x000fe400078e00ff */
[----:B------:R-:W-:-:S07]  /*1a050*/  IMAD.MOV.U32 R8, RZ, RZ, R14 ;  /* 0x000000ffff087224 */ /* 0x000fce00078e000e */
[----:B------:R-:W-:Y:S05]  /*1a060*/  WARPSYNC.COLLECTIVE R15, `(.L_x_15139) ;  /* 0x000000000f087348 */ /* 0x000fea0003c00000 */
[----:B------:R0:W1:Y:S02]  /*1a070*/  SHFL.IDX P6, R14, R13, R12, R11 ;  /* 0x0000000c0d0e7389 */ /* 0x00006400000c000b */
[----:B01----:R-:W-:Y:S01]  /*1a080*/  ENDCOLLECTIVE ;  /* 0x000000000000791b */ /* 0x003fe20003800000 */
.L_x_15139:
        /* <DEDUP_REMOVED lines=14> */
.L_x_15140:
[----:B------:R-:W-:Y:S02]  /*1a170*/  IMAD.MOV.U32 R13, RZ, RZ, R25 ;  /* 0x000000ffff0d7224 */ /* 0x000fe400078e0019 */
[----:B------:R-:W-:Y:S01]  /*1a180*/  IMAD.MOV.U32 R12, RZ, RZ, 0x4 ;  /* 0x00000004ff0c7424 */ /* 0x000fe200078e00ff */
[----:B------:R-:W-:-:S13]  /*1a190*/  IADD3 R2, P0, R14, R0, RZ ;  /* 0x000000000e027210 */ /* 0x000fda0007f1e0ff */
[----:B------:R-:W-:Y:S05]  /*1a1a0*/  WARPSYNC.COLLECTIVE R15, `(.L_x_15141) ;  /* 0x000000000f087348 */ /* 0x000fea0003c00000 */
[----:B------:R0:W1:Y:S02]  /*1a1b0*/  SHFL.IDX P6, R14, R13, R12, R11 ;  /* 0x0000000c0d0e7389 */ /* 0x00006400000c000b */
[----:B01----:R-:W-:Y:S01]  /*1a1c0*/  ENDCOLLECTIVE ;  /* 0x000000000000791b */ /* 0x003fe20003800000 */
.L_x_15141:
        /* <DEDUP_REMOVED lines=13> */
.L_x_15142:
[----:B------:R-:W-:Y:S02]  /*1a2a0*/  IMAD.MOV.U32 R13, RZ, RZ, R25 ;  /* 0x000000ffff0d7224 */ /* 0x000fe400078e0019 */
[----:B------:R-:W-:Y:S01]  /*1a2b0*/  IMAD.MOV.U32 R12, RZ, RZ, 0x5 ;  /* 0x00000005ff0c7424 */ /* 0x000fe200078e00ff */
[----:B------:R-:W-:-:S13]  /*1a2c0*/  IADD3 R2, P0, R14, R0, RZ ;  /* 0x000000000e027210 */ /* 0x000fda0007f1e0ff */
[----:B------:R-:W-:Y:S05]  /*1a2d0*/  WARPSYNC.COLLECTIVE R15, `(.L_x_15143) ;  /* 0x000000000f087348 */ /* 0x000fea0003c00000 */
[----:B------:R0:W1:Y:S02]  /*1a2e0*/  SHFL.IDX P6, R14, R13, R12, R11 ;  /* 0x0000000c0d0e7389 */ /* 0x00006400000c000b */
[----:B01----:R-:W-:Y:S01]  /*1a2f0*/  ENDCOLLECTIVE ;  /* 0x000000000000791b */ /* 0x003fe20003800000 */
.L_x_15143:
        /* <DEDUP_REMOVED lines=13> */
.L_x_15144:
[----:B------:R-:W-:Y:S05]  /*1a3d0*/  BRA `(.L_x_15145) ;  /* 0xffffffac00d07947 */ /* 0x000fea000383ffff */
.L_x_15020:
        /* <DEDUP_REMOVED lines=8> */
.L_x_15147:
[----:B------:R-:W-:Y:S05]  /*1a460*/  BSYNC B0 ;  /* 0x0000000000007941 */ /* 0x000fea0003800000 */
.L_x_15146:
        /* <DEDUP_REMOVED lines=9> */
.L_x_15148:
[----:B------:R-:W-:Y:S02]  /*1a500*/  ULDC UR4, c[0x0][0xd3c] ;  /* 0x00034f0000047ab9 */ /* 0x000fe40000000800 */
[----:B------:R-:W-:-:S13]  /*1a510*/  ISETP.GE.OR P1, PT, R9, UR4, !P0 ;  /* 0x0000000409007c0c */ /* 0x000fda000c726670 */
[----:B------:R-:W0:Y:S08]  /*1a520*/  @!P1 LDC.64 R2, c[0x0][0xd80] ;  /* 0x00036000ff029b82 */ /* 0x000e300000000a00 */
[----:B------:R-:W1:Y:S01]  /*1a530*/  @!P1 LDC.64 R4, c[0x0][0xd78] ;  /* 0x00035e00ff049b82 */ /* 0x000e620000000a00 */
[----:B------:R-:W-:Y:S01]  /*1a540*/  IMAD.MOV.U32 R17, RZ, RZ, RZ ;  /* 0x000000ffff117224 */ /* 0x000fe200078e00ff */
[----:B------:R-:W-:Y:S01]  /*1a550*/  MOV R7, R14 ;  /* 0x0000000e00077202 */ /* 0x000fe20000000f00 */
        /* <DEDUP_REMOVED lines=18> */
.L_x_15149:
[----:B------:R-:W-:Y:S01]  /*1a680*/  IMAD.MOV.U32 R12, RZ, RZ, 0x2 ;  /* 0x00000002ff0c7424 */ /* 0x000fe200078e00ff */
[----:B------:R-:W-:-:S05]  /*1a690*/  SEL R14, R14, RZ, P1 ;  /* 0x000000ff0e0e7207 */ /* 0x000fca0000800000 */
[----:B------:R-:W-:-:S04]  /*1a6a0*/  IMAD.IADD R5, R13, 0x1, R14 ;  /* 0x000000010d057824 */ /* 0x000fc800078e020e */
[----:B------:R-:W-:-:S07]  /*1a6b0*/  IMAD.MOV.U32 R13, RZ, RZ, R5 ;  /* 0x000000ffff0d7224 */ /* 0x000fce00078e0005 */
[----:B------:R-:W-:Y:S05]  /*1a6c0*/  WARPSYNC.COLLECTIVE R15, `(.L_x_15150) ;  /* 0x000000000f087348 */ /* 0x000fea0003c00000 */
[----:B------:R0:W1:Y:S02]  /*1a6d0*/  SHFL.UP P6, R14, R13, R12, R11 ;  /* 0x0400000c0d0e7389 */ /* 0x00006400000c000b */
[----:B01----:R-:W-:Y:S01]  /*1a6e0*/  ENDCOLLECTIVE ;  /* 0x000000000000791b */ /* 0x003fe20003800000 */
.L_x_15150:
[----:B------:R-:W-:Y:S01]  /*1a6f0*/  IMAD.MOV.U32 R12, RZ, RZ, 0x4 ;  /* 0x00000004ff0c7424 */ /* 0x000fe200078e00ff */
[----:B------:R-:W-:-:S05]  /*1a700*/  SEL R2, R14, RZ, P2 ;  /* 0x000000ff0e027207 */ /* 0x000fca0001000000 */
[----:B------:R-:W-:-:S04]  /*1a710*/  IMAD.IADD R2, R5, 0x1, R2 ;  /* 0x0000000105027824 */ /* 0x000fc800078e0202 */
[----:B------:R-:W-:-:S07]  /*1a720*/  IMAD.MOV.U32 R13, RZ, RZ, R2 ;  /* 0x000000ffff0d7224 */ /* 0x000fce00078e0002 */
[----:B------:R-:W-:Y:S05]  /*1a730*/  WARPSYNC.COLLECTIVE R15, `(.L_x_15151) ;  /* 0x000000000f087348 */ /* 0x000fea0003c00000 */
[----:B------:R0:W1:Y:S02]  /*1a740*/  SHFL.UP P6, R14, R13, R12, R11 ;  /* 0x0400000c0d0e7389 */ /* 0x00006400000c000b */
[----:B01----:R-:W-:Y:S01]  /*1a750*/  ENDCOLLECTIVE ;  /* 0x000000000000791b */ /* 0x003fe20003800000 */
.L_x_15151:
[----:B------:R-:W-:Y:S01]  /*1a760*/  IMAD.MOV.U32 R12, RZ, RZ, 0x8 ;  /* 0x00000008ff0c7424 */ /* 0x000fe200078e00ff */
[----:B------:R-:W-:-:S05]  /*1a770*/  SEL R3, R14, RZ, P3 ;  /* 0x000000ff0e037207 */ /* 0x000fca0001800000 */
[----:B------:R-:W-:-:S04]  /*1a780*/  IMAD.IADD R3, R2, 0x1, R3 ;  /* 0x0000000102037824 */ /* 0x000fc800078e0203 */
[----:B------:R-:W-:-:S07]  /*1a790*/  IMAD.MOV.U32 R13, RZ, RZ, R3 ;  /* 0x000000ffff0d7224 */ /* 0x000fce00078e0003 */
[----:B------:R-:W-:Y:S05]  /*1a7a0*/  WARPSYNC.COLLECTIVE R15, `(.L_x_15152) ;  /* 0x000000000f087348 */ /* 0x000fea0003c00000 */
[----:B------:R0:W1:Y:S02]  /*1a7b0*/  SHFL.UP P6, R14, R13, R12, R11 ;  /* 0x0400000c0d0e7389 */ /* 0x00006400000c000b */
[----:B01----:R-:W-:Y:S01]  /*1a7c0*/  ENDCOLLECTIVE ;  /* 0x000000000000791b */ /* 0x003fe20003800000 */
.L_x_15152:
[----:B------:R-:W-:Y:S01]  /*1a7d0*/  IMAD.MOV.U32 R12, RZ, RZ, 0x10 ;  /* 0x00000010ff0c7424 */ /* 0x000fe200078e00ff */
[----:B------:R-:W-:-:S05]  /*1a7e0*/  SEL R14, R14, RZ, P4 ;  /* 0x000000ff0e0e7207 */ /* 0x000fca0002000000 */
[----:B------:R-:W-:-:S04]  /*1a7f0*/  IMAD.IADD R5, R3, 0x1, R14 ;  /* 0x0000000103057824 */ /* 0x000fc800078e020e */
[----:B------:R-:W-:-:S07]  /*1a800*/  IMAD.MOV.U32 R13, RZ, RZ, R5 ;  /* 0x000000ffff0d7224 */ /* 0x000fce00078e0005 */
[----:B------:R-:W-:Y:S05]  /*1a810*/  WARPSYNC.COLLECTIVE R15, `(.L_x_15153) ;  /* 0x000000000f087348 */ /* 0x000fea0003c00000 */
[----:B------:R0:W1:Y:S02]  /*1a820*/  SHFL.UP P6, R14, R13, R12, R11 ;  /* 0x0400000c0d0e7389 */ /* 0x00006400000c000b */
[----:B01----:R-:W-:Y:S01]  /*1a830*/  ENDCOLLECTIVE ;  /* 0x000000000000791b */ /* 0x003fe20003800000 */
.L_x_15153:
        /* <DEDUP_REMOVED lines=8> */
.L_x_15154:
[----:B------:R-:W-:Y:S05]  /*1a8c0*/  BRA `(.L_x_15155) ;  /* 0xffffffb0002c7947 */ /* 0x000fea000383ffff */
.L_x_15023:
[----:B------:R-:W-:Y:S01]  /*1a8d0*/  BSSY B0, `(.L_x_15156) ;  /* 0x0000007000007945 */ /* 0x000fe20003800000 */
[----:B------:R-:W-:Y:S02]  /*1a8e0*/  IMAD.MOV.U32 R12, RZ, RZ, 0x1 ;  /* 0x00000001ff0c7424 */ /* 0x000fe400078e00ff */
[----:B------:R-:W-:Y:S02]  /*1a8f0*/  IMAD.MOV.U32 R11, RZ, RZ, RZ ;  /* 0x000000ffff0b7224 */ /* 0x000fe400078e00ff */
[----:B------:R-:W-:-:S07]  /*1a900*/  IMAD.MOV.U32 R15, RZ, RZ, -0x1 ;  /* 0xffffffffff0f7424 */ /* 0x000fce00078e00ff */
[----:B-123--:R-:W-:Y:S05]  /*1a910*/  WARPSYNC.COLLECTIVE R15, `(.L_x_15157) ;  /* 0x000000000f087348 */ /* 0x00efea0003c00000 */
[----:B------:R0:W4:Y:S02]  /*1a920*/  SHFL.UP P6, R14, R13, R12, R11 ;  /* 0x0400000c0d0e7389 */ /* 0x00012400000c000b */
[----:B01234-:R-:W-:Y:S01]  /*1a930*/  ENDCOLLECTIVE ;  /* 0x000000000000791b */ /* 0x01ffe20003800000 */
.L_x_15157:
[----:B------:R-:W-:Y:S05]  /*1a940*/  BSYNC B0 ;  /* 0x0000000000007941 */ /* 0x000fea0003800000 */
.L_x_15156:
        /* <DEDUP_REMOVED lines=8> */
.L_x_15158:
[----:B------:R-:W-:Y:S01]  /*1a9d0*/  IMAD.MOV.U32 R12, RZ, RZ, 0x4 ;  /* 0x00000004ff0c7424 */ /* 0x000fe200078e00ff */
[----:B------:R-:W-:-:S05]  /*1a9e0*/  SEL R2, R14, RZ, P2 ;  /* 0x000000ff0e027207 */ /* 0x000fca0001000000 */
[----:B------:R-:W-:-:S04]  /*1a9f0*/  IMAD.IADD R2, R13, 0x1, R2 ;  /* 0x000000010d027824 */ /* 0x000fc800078e0202 */
[----:B------:R-:W-:-:S07]  /*1aa00*/  IMAD.MOV.U32 R13, RZ, RZ, R2 ;  /* 0x000000ffff0d7224 */ /* 0x000fce00078e0002 */
[----:B------:R-:W-:Y:S05]  /*1aa10*/  WARPSYNC.COLLECTIVE R15, `(.L_x_15159) ;  /* 0x000000000f087348 */ /* 0x000fea0003c00000 */
[----:B------:R0:W1:Y:S02]  /*1aa20*/  SHFL.UP P6, R14, R13, R12, R11 ;  /* 0x0400000c0d0e7389 */ /* 0x00006400000c000b */
[----:B01----:R-:W-:Y:S01]  /*1aa30*/  ENDCOLLECTIVE ;  /* 0x000000000000791b */ /* 0x003fe20003800000 */
.L_x_15159:
[----:B------:R-:W-:Y:S01]  /*1aa40*/  IMAD.MOV.U32 R12, RZ, RZ, 0x8 ;  /* 0x00000008ff0c7424 */ /* 0x000fe200078e00ff */
[----:B------:R-:W-:-:S05]  /*1aa50*/  SEL R3, R14, RZ, P3 ;  /* 0x000000ff0e037207 */ /* 0x000fca0001800000 */
[----:B------:R-:W-:-:S04]  /*1aa60*/  IMAD.IADD R3, R2, 0x1, R3 ;  /* 0x0000000102037824 */ /* 0x000fc800078e0203 */
[----:B------:R-:W-:-:S07]  /*1aa70*/  IMAD.MOV.U32 R13, RZ, RZ, R3 ;  /* 0x000000ffff0d7224 */ /* 0x000fce00078e0003 */
[----:B------:R-:W-:Y:S05]  /*1aa80*/  WARPSYNC.COLLECTIVE R15, `(.L_x_15160) ;  /* 0x000000000f087348 */ /* 0x000fea0003c00000 */
[----:B------:R0:W1:Y:S02]  /*1aa90*/  SHFL.UP P6, R14, R13, R12, R11 ;  /* 0x0400000c0d0e7389 */ /* 0x00006400000c000b */
[----:B01----:R-:W-:Y:S01]  /*1aaa0*/  ENDCOLLECTIVE ;  /* 0x000000000000791b */ /* 0x003fe20003800000 */
.L_x_15160:
[----:B------:R-:W-:Y:S01]  /*1aab0*/  IMAD.MOV.U32 R12, RZ, RZ, 0x10 ;  /* 0x00000010ff0c7424 */ /* 0x000fe200078e00ff */
[----:B------:R-:W-:-:S05]  /*1aac0*/  SEL R14, R14, RZ, P4 ;  /* 0x000000ff0e0e7207 */ /* 0x000fca0002000000 */
[----:B------:R-:W-:-:S04]  /*1aad0*/  IMAD.IADD R5, R3, 0x1, R14 ;  /* 0x0000000103057824 */ /* 0x000fc800078e020e */
[----:B------:R-:W-:-:S07]  /*1aae0*/  IMAD.MOV.U32 R13, RZ, RZ, R5 ;  /* 0x000000ffff0d7224 */ /* 0x000fce00078e0005 */
[----:B------:R-:W-:Y:S05]  /*1aaf0*/  WARPSYNC.COLLECTIVE R15, `(.L_x_15161) ;  /* 0x000000000f087348 */ /* 0x000fea0003c00000 */
[----:B------:R0:W1:Y:S02]  /*1ab00*/  SHFL.UP P6, R14, R13, R12, R11 ;  /* 0x0400000c0d0e7389 */ /* 0x00006400000c000b */
[----:B01----:R-:W-:Y:S01]  /*1ab10*/  ENDCOLLECTIVE ;  /* 0x000000000000791b */ /* 0x003fe20003800000 */
.L_x_15161:
        /* <DEDUP_REMOVED lines=8> */
.L_x_15162:
[----:B------:R-:W-:Y:S05]  /*1aba0*/  BRA `(.L_x_15163) ;  /* 0xffffffb000187947 */ /* 0x000fea000383ffff */
.L_x_15025:
[----:B------:R-:W-:Y:S01]  /*1abb0*/  BSSY B0, `(.L_x_15164) ;  /* 0x0000006000007945 */ /* 0x000fe20003800000 */
[----:B------:R-:W-:Y:S01]  /*1abc0*/  PLOP3.LUT P6, PT, P6, PT, PT, 0x8, 0x0 ;  /* 0x000000000000781c */ /* 0x000fe200037ce170 */
[----:B------:R-:W-:-:S12]  /*1abd0*/  IMAD.MOV.U32 R15, RZ, RZ, -0x1 ;  /* 0xffffffffff0f7424 */ /* 0x000fd800078e00ff */
[----:B0123--:R-:W-:Y:S05]  /*1abe0*/  WARPSYNC.COLLECTIVE R15, `(.L_x_15165) ;  /* 0x000000000f087348 */ /* 0x00ffea0003c00000 */
[----:B------:R-:W-:Y:S01]  /*1abf0*/  VOTE.ANY R14, PT, P6 ;  /* 0x00000000000e7806 */ /* 0x000fe200030e0100 */
[----:B0123--:R-:W-:Y:S06]  /*1ac00*/  ENDCOLLECTIVE ;  /* 0x000000000000791b */ /* 0x00ffec0003800000 */
.L_x_15165:
[----:B------:R-:W-:Y:S05]  /*1ac10*/  BSYNC B0 ;  /* 0x0000000000007941 */ /* 0x000fea0003800000 */
.L_x_15164:
        /* <DEDUP_REMOVED lines=8> */
.L_x_15166:
[----:B------:R-:W-:Y:S02]  /*1aca0*/  IMAD.IADD R19, R12, 0x1, R19 ;  /* 0x000000010c137824 */ /* 0x000fe400078e0213 */
[----:B------:R-:W-:Y:S02]  /*1acb0*/  IMAD.MOV.U32 R13, RZ, RZ, R4 ;  /* 0x000000ffff0d7224 */ /* 0x000fe400078e0004 */
[----:B------:R-:W-:-:S07]  /*1acc0*/  IMAD.MOV.U32 R17, RZ, RZ, R14 ;  /* 0x000000ffff117224 */ /* 0x000fce00078e000e */
[----:B------:R-:W-:Y:S05]  /*1acd0*/  WARPSYNC.COLLECTIVE R15, `(.L_x_15167) ;  /* 0x000000000f087348 */ /* 0x000fea0003c00000 */
[----:B------:R0:W1:Y:S02]  /*1ace0*/  SHFL.IDX P6, R14, R13, R12, R11 ;  /* 0x0000000c0d0e7389 */ /* 0x00006400000c000b */
[----:B01----:R-:W-:Y:S01]  /*1acf0*/  ENDCOLLECTIVE ;  /* 0x000000000000791b */ /* 0x003fe20003800000 */
.L_x_15167:
[----:B------:R-:W-:Y:S01]  /*1ad00*/  IMAD.MOV.U32 R4, RZ, RZ, R14 ;  /* 0x000000ffff047224 */ /* 0x000fe200078e000e */
[----:B------:R-:W-:Y:S06]  /*1ad10*/  BRA `(.L_x_15168) ;  /* 0xffffffac00fc7947 */ /* 0x000fec000383ffff */
.L_x_15027:
[----:B------:R-:W-:Y:S01]  /*1ad20*/  BSSY B0, `(.L_x_15169) ;  /* 0x0000007000007945 */ /* 0x000fe20003800000 */
[----:B------:R-:W-:Y:S02]  /*1ad30*/  IMAD.MOV.U32 R13, RZ, RZ, R2 ;  /* 0x000000ffff0d7224 */ /* 0x000fe400078e0002 */
[----:B------:R-:W-:Y:S02]  /*1ad40*/  IMAD.MOV.U32 R11, RZ, RZ, 0x1f ;  /* 0x0000001fff0b7424 */ /* 0x000fe400078e00ff */
[----:B------:R-:W-:-:S07]  /*1ad50*/  IMAD.MOV.U32 R15, RZ, RZ, -0x1 ;  /* 0xffffffffff0f7424 */ /* 0x000fce00078e00ff */
[----:B0123--:R-:W-:Y:S05]  /*1ad60*/  WARPSYNC.COLLECTIVE R15, `(.L_x_15170) ;  /* 0x000000000f087348 */ /* 0x00ffea0003c00000 */
[----:B------:R4:W0:Y:S02]  /*1ad70*/  SHFL.IDX P6, R14, R13, R12, R11 ;  /* 0x0000000c0d0e7389 */ /* 0x00082400000c000b */
[----:B01234-:R-:W-:Y:S01]  /*1ad80*/  ENDCOLLECTIVE ;  /* 0x000000000000791b */ /* 0x01ffe20003800000 */
.L_x_15170:
[----:B------:R-:W-:Y:S05]  /*1ad90*/  BSYNC B0 ;  /* 0x0000000000007941 */ /* 0x000fea0003800000 */
.L_x_15169:
[----:B------:R-:W-:Y:S01]  /*1ada0*/  IMAD.MOV.U32 R6, RZ, RZ, R14 ;  /* 0x000000ffff067224 */ /* 0x000fe200078e000e */
[----:B------:R-:W-:Y:S06]  /*1adb0*/  BRA `(.L_x_15026) ;  /* 0xffffffac00ec7947 */ /* 0x000fec000383ffff */
.L_x_15033:
[----:B-1----:R1:W4:Y:S02]  /*1adc0*/  SYNCS.PHASECHK.TRANS64.TRYWAIT P0, [R5+URZ+0x32420], R0 ;  /* 0x03242000050075a7 */ /* 0x002324000800017f */
[----:B----4-:R-:W-:Y:S05]  /*1add0*/  @!P0 NANOSLEEP.SYNCS 0x989680 ;  /* 0x009896800000895d */ /* 0x010fea0003900000 */
[----:B------:R-:W4:Y:S02]  /*1ade0*/  @!P0 SYNCS.PHASECHK.TRANS64 P0, [R5+URZ+0x32420], R0 ;  /* 0x03242000050085a7 */ /* 0x000f24000800007f */
[----:B----4-:R-:W-:Y:S05]  /*1adf0*/  @!P0 BRA `(.L_x_15033) ;  /* 0xfffffffc00f08947 */ /* 0x010fea000383ffff */
[----:B------:R-:W-:Y:S05]  /*1ae00*/  BRA `(.L_x_15171) ;  /* 0xffffffb800447947 */ /* 0x000fea000383ffff */
.L_x_15034:
        /* <DEDUP_REMOVED lines=11> */
.L_x_15173:
[----:B------:R-:W-:Y:S05]  /*1aec0*/  BSYNC B0 ;  /* 0x0000000000007941 */ /* 0x000fea0003800000 */
.L_x_15172:
[----:B------:R-:W-:Y:S05]  /*1aed0*/  BRA `(.L_x_15174) ;  /* 0xffffffb8002c7947 */ /* 0x000fea000383ffff */
.L_x_15037:
[----:B------:R-:W-:Y:S01]  /*1aee0*/  BSSY B1, `(.L_x_15175) ;  /* 0x0000006000017945 */ /* 0x000fe20003800000 */
[----:B------:R-:W-:-:S07]  /*1aef0*/  IMAD.MOV.U32 R15, RZ, RZ, -0x1 ;  /* 0xffffffffff0f7424 */ /* 0x000fce00078e00ff */
[----:B0123--:R-:W-:Y:S05]  /*1af00*/  WARPSYNC.COLLECTIVE R15, `(.L_x_15176) ;  /* 0x000000000f0c7348 */ /* 0x00ffea0003c00000 */
[----:B------:R-:W-:Y:S02]  /*1af10*/  ELECT P6, UR62, PT ;  /* 0x00000000003e782f */ /* 0x000fe400038c0000 */
[----:B------:R-:W-:Y:S01]  /*1af20*/  MOV R14, UR62 ;  /* 0x0000003e000e7c02 */ /* 0x000fe20008000f00 */
[----:B0123--:R-:W-:Y:S10]  /*1af30*/  ENDCOLLECTIVE ;  /* 0x000000000000791b */ /* 0x00fff40003800000 */
.L_x_15176:
[----:B------:R-:W-:Y:S05]  /*1af40*/  BSYNC B1 ;  /* 0x0000000000017941 */ /* 0x000fea0003800000 */
.L_x_15175:
[----:B------:R-:W-:Y:S05]  /*1af50*/  BRA `(.L_x_15177) ;  /* 0xffffffb800247947 */ /* 0x000fea000383ffff */
.L_x_15039:
[----:B-1----:R1:W4:Y:S02]  /*1af60*/  SYNCS.PHASECHK.TRANS64.TRYWAIT P1, [R3+URZ+0x32440], R2 ;  /* 0x03244002030075a7 */ /* 0x002324000802017f */
[----:B----4-:R-:W-:Y:S05]  /*1af70*/  @!P1 NANOSLEEP.SYNCS 0x989680 ;  /* 0x009896800000995d */ /* 0x010fea0003900000 */
[----:B------:R-:W4:Y:S02]  /*1af80*/  @!P1 SYNCS.PHASECHK.TRANS64 P1, [R3+URZ+0x32440], R2 ;  /* 0x03244002030095a7 */ /* 0x000f24000802007f */
[----:B----4-:R-:W-:Y:S05]  /*1af90*/  @!P1 BRA `(.L_x_15039) ;  /* 0xfffffffc00f09947 */ /* 0x010fea000383ffff */
[----:B------:R-:W-:Y:S05]  /*1afa0*/  BRA `(.L_x_15178) ;  /* 0xffffffb8004c7947 */ /* 0x000fea000383ffff */
.L_x_15041:
[----:B----4-:R4:W0:Y:S02]  /*1afb0*/  SYNCS.PHASECHK.TRANS64.TRYWAIT P1, [R5+URZ+0x32440], R0 ;  /* 0x03244000050075a7 */ /* 0x010824000802017f */
[----:B0-----:R-:W-:Y:S05]  /*1afc0*/  @!P1 NANOSLEEP.SYNCS 0x989680 ;  /* 0x009896800000995d */ /* 0x001fea0003900000 */
[----:B------:R-:W0:Y:S02]  /*1afd0*/  @!P1 SYNCS.PHASECHK.TRANS64 P1, [R5+URZ+0x32440], R0 ;  /* 0x03244000050095a7 */ /* 0x000e24000802007f */
[----:B0-----:R-:W-:Y:S05]  /*1afe0*/  @!P1 BRA `(.L_x_15041) ;  /* 0xfffffffc00f09947 */ /* 0x001fea000383ffff */
[----:B------:R-:W-:Y:S05]  /*1aff0*/  BRA `(.L_x_15179) ;  /* 0xffffffb800587947 */ /* 0x000fea000383ffff */
.L_x_15043:
[----:B------:R0:W0:Y:S02]  /*1b000*/  SYNCS.PHASECHK.TRANS64.TRYWAIT P1, [R3+URZ+0x32460], R2 ;  /* 0x03246002030075a7 */ /* 0x000024000802017f */
[----:B0-----:R-:W-:Y:S05]  /*1b010*/  @!P1 NANOSLEEP.SYNCS 0x989680 ;  /* 0x009896800000995d */ /* 0x001fea0003900000 */
[----:B------:R-:W0:Y:S02]  /*1b020*/  @!P1 SYNCS.PHASECHK.TRANS64 P1, [R3+URZ+0x32460], R2 ;  /* 0x03246002030095a7 */ /* 0x000e24000802007f */
[----:B0-----:R-:W-:Y:S05]  /*1b030*/  @!P1 BRA `(.L_x_15043) ;  /* 0xfffffffc00f09947 */ /* 0x001fea000383ffff */
[----:B------:R-:W-:Y:S05]  /*1b040*/  BRA `(.L_x_15180) ;  /* 0xffffffb800547947 */ /* 0x000fea000383ffff */
.L_x_15181:
        /* <DEDUP_REMOVED lines=11> */
.L_x_15784:


//--------------------- .text._ZN7cutlass13device_kernelIN5flash11enable_sm90INS1_16FlashAttnFwdSm90INS1_25CollectiveMainloopFwdSm90ILi2EN4cute5tupleIJNS5_1CILi1EEES8_S8_EEENS6_IJNS7_ILi128EEENS7_ILi96EEENS7_ILi64EEEEEELi256ENS_6half_tEfNS_4arch4Sm90ELb1ELb0ELb1ELb1ELb1ELb1ELb1ELb1ELb0ELb1ELb1ELb0EEENS1_21CollectiveEpilogueFwdINS6_IJSA_NS7_ILi256EEESB_EEES9_SE_SG_Li256ELb1ELb1ELb1ELb0EEENS1_36VarlenDynamicPersistentTileSchedulerILi128ELi96ELi256ELi128ELb1ELb1ELb1ELb1ELb1ELb1EEEEEEEEEvNT_6ParamsE --------------------------
	.section	.text._ZN7cutlass13device_kernelIN5flash11enable_sm90INS1_16FlashAttnFwdSm90INS1_25CollectiveMainloopFwdSm90ILi2EN4cute5tupleIJNS5_1CILi1EEES8_S8_EEENS6_IJNS7_ILi128EEENS7_ILi96EEENS7_ILi64EEEEEELi256ENS_6half_tEfNS_4arch4Sm90ELb1ELb0ELb1ELb1ELb1ELb1ELb1ELb1ELb0ELb1ELb1ELb0EEENS1_21CollectiveEpilogueFwdINS6_IJSA_NS7_ILi256EEESB_EEES9_SE_SG_Li256ELb1ELb1ELb1ELb0EEENS1_36VarlenDynamicPersistentTileSchedulerILi128ELi96ELi256ELi128ELb1ELb1ELb1ELb1ELb1ELb1EEEEEEEEEvNT_6ParamsE,"ax",@progbits
	.align	128
.text._ZN7cutlass13device_kernelIN5flash11enable_sm90INS1_16FlashAttnFwdSm90INS1_25CollectiveMainloopFwdSm90ILi2EN4cute5tupleIJNS5_1CILi1EEES8_S8_EEENS6_IJNS7_ILi128EEENS7_ILi96EEENS7_ILi64EEEEEELi256ENS_6half_tEfNS_4arch4Sm90ELb1ELb0ELb1ELb1ELb1ELb1ELb1ELb1ELb0ELb1ELb1ELb0EEENS1_21CollectiveEpilogueFwdINS6_IJSA_NS7_ILi256EEESB_EEES9_SE_SG_Li256ELb1ELb1ELb1ELb0EEENS1_36VarlenDynamicPersistentTileSchedulerILi128ELi96ELi256ELi128ELb1ELb1ELb1ELb1ELb1ELb1EEEEEEEEEvNT_6ParamsE:
        .type           _ZN7cutlass13device_kernelIN5flash11enable_sm90INS1_16FlashAttnFwdSm90INS1_25CollectiveMainloopFwdSm90ILi2EN4cute5tupleIJNS5_1CILi1EEES8_S8_EEENS6_IJNS7_ILi128EEENS7_ILi96EEENS7_ILi64EEEEEELi256ENS_6half_tEfNS_4arch4Sm90ELb1ELb0ELb1ELb1ELb1ELb1ELb1ELb1ELb0ELb1ELb1ELb0EEENS1_21CollectiveEpilogueFwdINS6_IJSA_NS7_ILi256EEESB_EEES9_SE_SG_Li256ELb1ELb1ELb1ELb0EEENS1_36VarlenDynamicPersistentTileSchedulerILi128ELi96ELi256ELi128ELb1ELb1ELb1ELb1ELb1ELb1EEEEEEEEEvNT_6ParamsE,@function
        .size           _ZN7cutlass13device_kernelIN5flash11enable_sm90INS1_16FlashAttnFwdSm90INS1_25CollectiveMainloopFwdSm90ILi2EN4cute5tupleIJNS5_1CILi1EEES8_S8_EEENS6_IJNS7_ILi128EEENS7_ILi96EEENS7_ILi64EEEEEELi256ENS_6half_tEfNS_4arch4Sm90ELb1ELb0ELb1ELb1ELb1ELb1ELb1ELb1ELb0ELb1ELb1ELb0EEENS1_21CollectiveEpilogueFwdINS6_IJSA_NS7_ILi256EEESB_EEES9_SE_SG_Li256ELb1ELb1ELb1ELb0EEENS1_36VarlenDynamicPersistentTileSchedulerILi128ELi96ELi256ELi128ELb1ELb1ELb1ELb1ELb1ELb1EEEEEEEEEvNT_6ParamsE,(.L_x_15785 - _ZN7cutlass13device_kernelIN5flash11enable_sm90INS1_16FlashAttnFwdSm90INS1_25CollectiveMainloopFwdSm90ILi2EN4cute5tupleIJNS5_1CILi1EEES8_S8_EEENS6_IJNS7_ILi128EEENS7_ILi96EEENS7_ILi64EEEEEELi256ENS_6half_tEfNS_4arch4Sm90ELb1ELb0ELb1ELb1ELb1ELb1ELb1ELb1ELb0ELb1ELb1ELb0EEENS1_21CollectiveEpilogueFwdINS6_IJSA_NS7_ILi256EEESB_EEES9_SE_SG_Li256ELb1ELb1ELb1ELb0EEENS1_36VarlenDynamicPersistentTileSchedulerILi128ELi96ELi256ELi128ELb1ELb1ELb1ELb1ELb1ELb1EEEEEEEEEvNT_6ParamsE)
        .other          _ZN7cutlass13device_kernelIN5flash11enable_sm90INS1_16FlashAttnFwdSm90INS1_25CollectiveMainloopFwdSm90ILi2EN4cute5tupleIJNS5_1CILi1EEES8_S8_EEENS6_IJNS7_ILi128EEENS7_ILi96EEENS7_ILi64EEEEEELi256ENS_6half_tEfNS_4arch4Sm90ELb1ELb0ELb1ELb1ELb1ELb1ELb1ELb1ELb0ELb1ELb1ELb0EEENS1_21CollectiveEpilogueFwdINS6_IJSA_NS7_ILi256EEESB_EEES9_SE_SG_Li256ELb1ELb1ELb1ELb0EEENS1_36VarlenDynamicPersistentTileSchedulerILi128ELi96ELi256ELi128ELb1ELb1ELb1ELb1ELb1ELb1EEEEEEEEEvNT_6ParamsE,@"STO_CUDA_ENTRY STV_DEFAULT"
_ZN7cutlass13device_kernelIN5flash11enable_sm90INS1_16FlashAttnFwdSm90INS1_25CollectiveMainloopFwdSm90ILi2EN4cute5tupleIJNS5_1CILi1EEES8_S8_EEENS6_IJNS7_ILi128EEENS7_ILi96EEENS7_ILi64EEEEEELi256ENS_6half_tEfNS_4arch4Sm90ELb1ELb0ELb1ELb1ELb1ELb1ELb1ELb1ELb0ELb1ELb1ELb0EEENS1_21CollectiveEpilogueFwdINS6_IJSA_NS7_ILi256EEESB_EEES9_SE_SG_Li256ELb1ELb1ELb1ELb0EEENS1_36VarlenDynamicPersistentTileSchedulerILi128ELi96ELi256ELi128ELb1ELb1ELb1ELb1ELb1ELb1EEEEEEEEEvNT_6ParamsE:
        /* <DEDUP_REMOVED lines=18> */
.L_x_15183:
[----:B------:R-:W-:Y:S05]  /*0120*/  BSYNC B0 ;  /* 0x0000000000007941 */ /* 0x000fea0003800000 */
.L_x_15182:
        /* <DEDUP_REMOVED lines=43> */
.L_x_15184:
        /* <DEDUP_REMOVED lines=22> */
.L_x_15185:
        /* <DEDUP_REMOVED lines=18> */
.L_x_15186:
        /* <DEDUP_REMOVED lines=22> */
.L_x_15187:
        /* <DEDUP_REMOVED lines=22> */
.L_x_15188:
        /* <DEDUP_REMOVED lines=8> */
.L_x_15191:
        /* <DEDUP_REMOVED lines=21> */
[----:B------:R-:W-:Y:S01]  /*0af0*/  CS2R R18, SRZ ;  /* 0x0000000000127805 */ /* 0x000fe2000001ff00 */
[----:B------:R-:W-:Y:S01]  /*0b00*/  IMAD.MOV.U32 R206, RZ, RZ, RZ ;  /* 0x000000ffffce7224 */ /* 0x000fe200078e00ff */
[----:B------:R-:W-:Y:S01]  /*0b10*/  ULOP3.LUT UR47, UR36, 0x1, URZ, 0xfc, !UPT ;  /* 0x00000001242f7892 */ /* 0x000fe2000f8efc3f */
[----:B------:R-:W-:Y:S01]  /*0b20*/  IMAD.MOV.U32 R204, RZ, RZ, RZ ;  /* 0x000000ffffcc7224 */ /* 0x000fe200078e00ff */
[----:B------:R-:W-:-:S04]  /*0b30*/  SHF.R.S32.HI R3, RZ, 0x1f, R0 ;  /* 0x0000001fff037819 */ /* 0x000fc80000011400 */
        /* <DEDUP_REMOVED lines=15> */
[----:B------:R-:W-:Y:S02]  /*0c30*/  LEA.HI R9, R9, R20, RZ, 0x5 ;  /* 0x0000001409097211 */ /* 0x000fe400078f28ff */
[----:B------:R-:W-:Y:S02]  /*0c40*/  LEA.HI R8, R8, R11, RZ, 0x3 ;  /* 0x0000000b08087211 */ /* 0x000fe400078f18ff */
[----:B------:R-:W-:Y:S02]  /*0c50*/  LOP3.LUT R6, R6, 0x1ffffffe, RZ, 0xc0, !PT ;  /* 0x1ffffffe06067812 */ /* 0x000fe400078ec0ff */
[----:B------:R-:W-:Y:S01]  /*0c60*/  LOP3.LUT R12, R8, 0xfffffff8, RZ, 0xc0, !PT ;  /* 0xfffffff8080c7812 */ /* 0x000fe200078ec0ff */
[----:B------:R-:W-:Y:S01]  /*0c70*/  IMAD.IADD R8, R5, 0x1, -R2 ;  /* 0x0000000105087824 */ /* 0x000fe200078e0a02 */
[-C--:B------:R-:W-:Y:S01]  /*0c80*/  LEA.HI R2, R3, R0.reuse, RZ, 0x5 ;  /* 0x0000000003027211 */ /* 0x080fe200078f28ff */
[----:B------:R-:W-:Y:S01]  /*0c90*/  IMAD.IADD R6, R7, 0x1, -R6 ;  /* 0x0000000107067824 */ /* 0x000fe200078e0a06 */
[----:B------:R-:W-:Y:S01]  /*0ca0*/  LEA.HI R3, R3, R0, RZ, 0x3 ;  /* 0x0000000003037211 */ /* 0x000fe200078f18ff */
[----:B------:R-:W-:Y:S01]  /*0cb0*/  IMAD.IADD R12, R11, 0x1, -R12 ;  /* 0x000000010b0c7824 */ /* 0x000fe200078e0a0c */
[----:B------:R-:W-:-:S02]  /*0cc0*/  SHF.R.S32.HI R9, RZ, 0x5, R9 ;  /* 0x00000005ff097819 */ /* 0x000fc40000011409 */
[----:B------:R-:W-:Y:S02]  /*0cd0*/  LOP3.LUT R5, R4, 0x3fffff0, RZ, 0xc0, !PT ;  /* 0x03fffff004057812 */ /* 0x000fe400078ec0ff */
[----:B------:R-:W-:Y:S01]  /*0ce0*/  LOP3.LUT R7, R3, 0xfffffff8, RZ, 0xc0, !PT ;  /* 0xfffffff803077812 */ /* 0x000fe200078ec0ff */
[----:B------:R-:W-:Y:S01]  /*0cf0*/  IMAD R9, R9, 0x10, R12 ;  /* 0x0000001009097824 */ /* 0x000fe200078e020c */
[----:B------:R-:W-:Y:S02]  /*0d00*/  LOP3.LUT R3, R202, 0xfffffffc, RZ, 0xc0, !PT ;  /* 0xfffffffcca037812 */ /* 0x000fe400078ec0ff */
[----:B------:R-:W-:Y:S01]  /*0d10*/  SHF.R.S32.HI R202, RZ, 0x2, R202 ;  /* 0x00000002ffca7819 */ /* 0x000fe200000114ca */
[----:B------:R-:W-:Y:S01]  /*0d20*/  IMAD R8, R8, 0x40, R9 ;  /* 0x0000004008087824 */ /* 0x000fe200078e0209 */
[----:B------:R-:W-:Y:S01]  /*0d30*/  SHF.R.S32.HI R16, RZ, 0x5, R2 ;  /* 0x00000005ff107819 */ /* 0x000fe20000011402 */
[C---:B------:R-:W-:Y:S01]  /*0d40*/  IMAD.IADD R3, R0.reuse, 0x1, -R3 ;  /* 0x0000000100037824 */ /* 0x040fe200078e0a03 */
[----:B------:R-:W-:Y:S01]  /*0d50*/  IADD3 R5, R0, -R5, RZ ;  /* 0x8000000500057210 */ /* 0x000fe20007ffe0ff */
[----:B------:R-:W-:Y:S01]  /*0d60*/  VIADD R9, R202, 0x40 ;  /* 0x00000040ca097836 */ /* 0x000fe20000000000 */
[----:B------:R-:W-:Y:S01]  /*0d70*/  LOP3.LUT R10, R10, 0x7ffffffc, RZ, 0xc0, !PT ;  /* 0x7ffffffc0a0a7812 */ /* 0x000fe200078ec0ff */
[----:B------:R0:W-:Y:S01]  /*0d80*/  STL [R1+0xbc], R16 ;  /* 0x0000bc1001007387 */ /* 0x0001e20000100800 */
[----:B------:R-:W-:Y:S01]  /*0d90*/  IMAD.IADD R222, R0, 0x1, -R7 ;  /* 0x0000000100de7824 */ /* 0x000fe200078e0a07 */
[----:B------:R-:W-:Y:S01]  /*0da0*/  LEA.HI R0, R3, R3, RZ, 0x1 ;  /* 0x0000000303007211 */ /* 0x000fe200078f08ff */
[----:B------:R-:W-:Y:S01]  /*0db0*/  IMAD R5, R16, 0x10, R5 ;  /* 0x0000001010057824 */ /* 0x000fe200078e0205 */
[----:B------:R-:W-:Y:S01]  /*0dc0*/  SHF.R.S32.HI R4, RZ, 0x1f, R9 ;  /* 0x0000001fff047819 */ /* 0x000fe20000011409 */
[----:B------:R-:W-:Y:S01]  /*0dd0*/  IMAD.SHL.U32 R2, R9, 0x40, RZ ;  /* 0x0000004009027824 */ /* 0x000fe200078e00ff */
[----:B------:R-:W-:Y:S01]  /*0de0*/  LOP3.LUT R0, R0, 0x1ffffffe, RZ, 0xc0, !PT ;  /* 0x1ffffffe00007812 */ /* 0x000fe200078ec0ff */
[----:B------:R-:W-:Y:S01]  /*0df0*/  IMAD.MOV.U32 R7, RZ, RZ, R15 ;  /* 0x000000ffff077224 */ /* 0x000fe200078e000f */
[----:B------:R-:W-:Y:S01]  /*0e00*/  LEA.HI R4, R4, R9, RZ, 0x3 ;  /* 0x0000000904047211 */ /* 0x000fe200078f18ff */
[C---:B------:R-:W-:Y:S01]  /*0e10*/  IMAD.SHL.U32 R200, R3.reuse, 0x4, RZ ;  /* 0x0000000403c87824 */ /* 0x040fe200078e00ff */
[C---:B------:R-:W-:Y:S01]  /*0e20*/  IADD3 R0, R3.reuse, -R0, RZ ;  /* 0x8000000003007210 */ /* 0x040fe20007ffe0ff */
[----:B0-----:R-:W-:Y:S01]  /*0e30*/  IMAD.SHL.U32 R16, R3, 0x8, RZ ;  /* 0x0000000803107824 */ /* 0x001fe200078e00ff */
[----:B------:R-:W-:Y:S01]  /*0e40*/  LOP3.LUT R3, R2, 0x1c0, RZ, 0xc0, !PT ;  /* 0x000001c002037812 */ /* 0x000fe200078ec0ff */
[----:B------:R-:W-:Y:S01]  /*0e50*/  IMAD.SHL.U32 R4, R4, 0x40, RZ ;  /* 0x0000004004047824 */ /* 0x000fe200078e00ff */
[----:B------:R-:W-:Y:S01]  /*0e60*/  STL [R1+0x1e4], R8 ;  /* 0x0001e40801007387 */ /* 0x000fe20000100800 */
[C---:B------:R-:W-:Y:S01]  /*0e70*/  VIADD R226, R16.reuse, 0x40 ;  /* 0x0000004010e27836 */ /* 0x040fe20000000000 */
[C---:B------:R-:W-:Y:S01]  /*0e80*/  IADD3 R227, R16.reuse, 0xe0, RZ ;  /* 0x000000e010e37810 */ /* 0x040fe20007ffe0ff */
[C---:B------:R-:W-:Y:S01]  /*0e90*/  VIADD R225, R16.reuse, 0x60 ;  /* 0x0000006010e17836 */ /* 0x040fe20000000000 */
[----:B------:R-:W-:Y:S01]  /*0ea0*/  STL [R1+0xd8], RZ ;  /* 0x0000d8ff01007387 */ /* 0x000fe20000100800 */
[C---:B------:R-:W-:Y:S01]  /*0eb0*/  VIADD R224, R16.reuse, 0x80 ;  /* 0x0000008010e07836 */ /* 0x040fe20000000000 */
[----:B------:R-:W-:Y:S01]  /*0ec0*/  SHF.R.S32.HI R24, RZ, 0x1f, R226 ;  /* 0x0000001fff187819 */ /* 0x000fe200000114e2 */
[C---:B------:R-:W-:Y:S01]  /*0ed0*/  VIADD R223, R16.reuse, 0xa0 ;  /* 0x000000a010df7836 */ /* 0x040fe20000000000 */
[----:B------:R-:W-:Y:S01]  /*0ee0*/  SHF.R.S32.HI R21, RZ, 0x1f, R225 ;  /* 0x0000001fff157819 */ /* 0x000fe200000114e1 */
[----:B------:R-:W-:Y:S01]  /*0ef0*/  VIADD R228, R16, 0xc0 ;  /* 0x000000c010e47836 */ /* 0x000fe20000000000 */
[----:B------:R-:W-:Y:S01]  /*0f00*/  SHF.R.S32.HI R15, RZ, 0x1f, R224 ;  /* 0x0000001fff0f7819 */ /* 0x000fe200000114e0 */
[----:B------:R0:W-:Y:S01]  /*0f10*/  STL [R1+0xac], R24 ;  /* 0x0000ac1801007387 */ /* 0x0001e20000100800 */
[----:B------:R-:W-:Y:S01]  /*0f20*/  SHF.R.U32.HI R12, RZ, 0x3, R3 ;  /* 0x00000003ff0c7819 */ /* 0x000fe20000011603 */
[----:B------:R-:W-:Y:S01]  /*0f30*/  IMAD.IADD R10, R20, 0x1, -R10 ;  /* 0x00000001140a7824 */ /* 0x000fe200078e0a0a */
[----:B------:R-:W-:Y:S01]  /*0f40*/  LOP3.LUT R3, R3, 0x38, R16, 0xf8, !PT ;  /* 0x0000003803037812 */ /* 0x000fe200078ef810 */
[----:B------:R1:W-:Y:S01]  /*0f50*/  STL [R1+0xa8], R21 ;  /* 0x0000a81501007387 */ /* 0x0003e20000100800 */
[----:B------:R-:W-:Y:S01]  /*0f60*/  LOP3.LUT R4, R4, 0xfffffe00, RZ, 0xc0, !PT ;  /* 0xfffffe0004047812 */ /* 0x000fe200078ec0ff */
[----:B------:R-:W-:Y:S01]  /*0f70*/  IMAD R11, R5, 0x8, R6 ;  /* 0x00000008050b7824 */ /* 0x000fe200078e0206 */
[----:B------:R-:W-:Y:S01]  /*0f80*/  MOV R6, R14 ;  /* 0x0000000e00067202 */ /* 0x000fe20000000f00 */
[----:B------:R2:W-:Y:S01]  /*0f90*/  STL [R1+0xa4], R15 ;  /* 0x0000a40f01007387 */ /* 0x0005e20000100800 */
[----:B------:R-:W-:Y:S01]  /*0fa0*/  LOP3.LUT R3, R4, R3, R12, 0xf6, !PT ;  /* 0x0000000304037212 */ /* 0x000fe200078ef60c */
[----:B------:R-:W-:Y:S01]  /*0fb0*/  IMAD.SHL.U32 R44, R10, 0x2, RZ ;  /* 0x000000020a2c7824 */ /* 0x000fe200078e00ff */
[----:B0-----:R-:W-:Y:S01]  /*0fc0*/  SHF.R.S32.HI R24, RZ, 0x1f, R223 ;  /* 0x0000001fff187819 */ /* 0x001fe200000114df */
[----:B------:R-:W-:Y:S01]  /*0fd0*/  IMAD.SHL.U32 R222, R222, 0x8, RZ ;  /* 0x00000008dede7824 */ /* 0x000fe200078e00ff */
[----:B------:R-:W-:Y:S01]  /*0fe0*/  SHF.R.S32.HI R17, RZ, 0x1f, R16 ;  /* 0x0000001fff117819 */ /* 0x000fe20000011410 */
[----:B------:R-:W-:Y:S01]  /*0ff0*/  IMAD R3, R3, 0x2, R22 ;  /* 0x0000000203037824 */ /* 0x000fe200078e0216 */
[----:B-1----:R-:W-:Y:S01]  /*1000*/  SHF.R.S32.HI R21, RZ, 0x1f, R228 ;  /* 0x0000001fff157819 */ /* 0x002fe200000114e4 */
[----:B------:R-:W-:Y:S01]  /*1010*/  STL [R1+0xa0], R24 ;  /* 0x0000a01801007387 */ /* 0x000fe20000100800 */
[C---:B------:R-:W-:Y:S01]  /*1020*/  VIADD R43, R44.reuse, 0x8 ;  /* 0x000000082c2b7836 */ /* 0x040fe20000000000 */
[----:B--2---:R-:W-:Y:S01]  /*1030*/  SHF.R.S32.HI R15, RZ, 0x1f, R227 ;  /* 0x0000001fff0f7819 */ /* 0x004fe200000114e3 */
[C---:B------:R-:W-:Y:S01]  /*1040*/  VIADD R42, R44.reuse, 0x10 ;  /* 0x000000102c2a7836 */ /* 0x040fe20000000000 */
        /* <DEDUP_REMOVED lines=8> */
[----:B------:R1:W-:Y:S01]  /*10d0*/  STL [R1+0xc0], R4 ;  /* 0x0000c00401007387 */ /* 0x0003e20000100800 */
[C---:B------:R-:W-:Y:S01]  /*10e0*/  VIADD R36, R44.reuse, 0x40 ;  /* 0x000000402c247836 */ /* 0x040fe20000000000 */
[----:B------:R-:W-:Y:S01]  /*10f0*/  SHF.R.S32.HI R9, RZ, 0x1f, R222 ;  /* 0x0000001fff097819 */ /* 0x000fe200000114de */
[C---:B------:R-:W-:Y:S01]  /*1100*/  VIADD R35, R44.reuse, 0x48 ;  /* 0x000000482c237836 */ /* 0x040fe20000000000 */
[----:B------:R-:W-:Y:S01]  /*1110*/  STL [R1+0xb4], R44 ;  /* 0x0000b42c01007387 */ /* 0x000fe20000100800 */
[C---:B------:R-:W-:Y:S01]  /*1120*/  VIADD R34, R44.reuse, 0x50 ;  /* 0x000000502c227836 */ /* 0x040fe20000000000 */
[C---:B0-----:R-:W-:Y:S01]  /*1130*/  IADD3 R15, R44.reuse, 0xb8, RZ ;  /* 0x000000b82c0f7810 */ /* 0x041fe20007ffe0ff */
[----:B------:R-:W-:-:S02]  /*1140*/  VIADD R33, R44, 0x58 ;  /* 0x000000582c217836 */ /* 0x000fc40000000000 */
[C---:B------:R-:W-:Y:S01]  /*1150*/  VIADD R32, R44.reuse, 0x60 ;  /* 0x000000602c207836 */ /* 0x040fe20000000000 */
[----:B-1----:R-:W-:Y:S01]  /*1160*/  SHF.L.U32 R4, R11, 0x3, RZ ;  /* 0x000000030b047819 */ /* 0x002fe200000006ff */
[C---:B------:R-:W-:Y:S02]  /*1170*/  VIADD R31, R44.reuse, 0x68 ;  /* 0x000000682c1f7836 */ /* 0x040fe40000000000 */
[C---:B------:R-:W-:Y:S02]  /*1180*/  VIADD R30, R44.reuse, 0x70 ;  /* 0x000000702c1e7836 */ /* 0x040fe40000000000 */
[----:B------:R-:W-:Y:S01]  /*1190*/  STL [R1+0x1e8], R4 ;  /* 0x0001e80401007387 */ /* 0x000fe20000100800 */
[C---:B------:R-:W-:Y:S02]  /*11a0*/  VIADD R28, R44.reuse, 0x80 ;  /* 0x000000802c1c7836 */ /* 0x040fe40000000000 */
[----:B------:R-:W-:Y:S01]  /*11b0*/  VIADD R27, R44, 0x88 ;  /* 0x000000882c1b7836 */ /* 0x000fe20000000000 */
[----:B------:R-:W-:Y:S01]  /*11c0*/  STL [R1+0x1e0], R3 ;  /* 0x0001e00301007387 */ /* 0x000fe20000100800 */
[----:B------:R-:W-:-:S02]  /*11d0*/  IMAD.MOV.U32 R5, RZ, RZ, R13 ;  /* 0x000000ffff057224 */ /* 0x000fc400078e000d */
[----:B------:R-:W-:Y:S01]  /*11e0*/  VIADD R14, R222, 0x40 ;  /* 0x00000040de0e7836 */ /* 0x000fe20000000000 */
[----:B------:R0:W-:Y:S01]  /*11f0*/  STL [R1+0x158], R43 ;  /* 0x0001582b01007387 */ /* 0x0001e20000100800 */
[----:B------:R-:W-:Y:S02]  /*1200*/  VIADD R26, R44, 0x90 ;  /* 0x000000902c1a7836 */ /* 0x000fe40000000000 */
        /* <DEDUP_REMOVED lines=8> */
[----:B------:R-:W-:Y:S01]  /*1290*/  VIADD R20, R44, 0xb0 ;  /* 0x000000b02c147836 */ /* 0x000fe20000000000 */
[----:B------:R3:W-:Y:S01]  /*12a0*/  STL [R1+0x14c], R40 ;  /* 0x00014c2801007387 */ /* 0x0007e20000100800 */
[----:B------:R-:W-:Y:S01]  /*12b0*/  VIADD R9, R222, 0xc0 ;  /* 0x000000c0de097836 */ /* 0x000fe20000000000 */
[----:B0-----:R-:W-:Y:S01]  /*12c0*/  SHF.R.S32.HI R43, RZ, 0x1f, R43 ;  /* 0x0000001fff2b7819 */ /* 0x001fe2000001142b */
[C---:B------:R-:W-:Y:S01]  /*12d0*/  VIADD R14, R44.reuse, 0xc0 ;  /* 0x000000c02c0e7836 */ /* 0x040fe20000000000 */
[----:B------:R0:W-:Y:S01]  /*12e0*/  STL [R1+0x148], R39 ;  /* 0x0001482701007387 */ /* 0x0001e20000100800 */
[C---:B------:R-:W-:Y:S01]  /*12f0*/  VIADD R13, R44.reuse, 0xc8 ;  /* 0x000000c82c0d7836 */ /* 0x040fe20000000000 */
[----:B------:R-:W-:Y:S01]  /*1300*/  SHF.R.S32.HI R9, RZ, 0x1f, R9 ;  /* 0x0000001fff097819 */ /* 0x000fe20000011409 */
[C---:B------:R-:W-:Y:S01]  /*1310*/  VIADD R12, R44.reuse, 0xd0 ;  /* 0x000000d02c0c7836 */ /* 0x040fe20000000000 */
[----:B------:R4:W-:Y:S01]  /*1320*/  STL [R1+0x144], R38 ;  /* 0x0001442601007387 */ /* 0x0009e20000100800 */
[C---:B------:R-:W-:Y:S01]  /*1330*/  VIADD R11, R44.reuse, 0xd8 ;  /* 0x000000d82c0b7836 */ /* 0x040fe20000000000 */
[----:B-1----:R-:W-:Y:S01]  /*1340*/  SHF.R.S32.HI R42, RZ, 0x1f, R42 ;  /* 0x0000001fff2a7819 */ /* 0x002fe2000001142a */
[C---:B------:R-:W-:Y:S01]  /*1350*/  VIADD R10, R44.reuse, 0xe0 ;  /* 0x000000e02c0a7836 */ /* 0x040fe20000000000 */
[----:B------:R1:W-:Y:S01]  /*1360*/  STL [R1+0x140], R37 ;  /* 0x0001402501007387 */ /* 0x0003e20000100800 */
[C---:B------:R-:W-:Y:S01]  /*1370*/  VIADD R9, R44.reuse, 0xe8 ;  /* 0x000000e82c097836 */ /* 0x040fe20000000000 */
[C---:B------:R-:W-:Y:S01]  /*1380*/  IADD3 R3, R44.reuse, 0xf8, RZ ;  /* 0x000000f82c037810 */ /* 0x040fe20007ffe0ff */
[----:B------:R-:W-:Y:S01]  /*1390*/  VIADD R4, R44, 0xf0 ;  /* 0x000000f02c047836 */ /* 0x000fe20000000000 */
[----:B------:R5:W-:Y:S01]  /*13a0*/  STL [R1+0x13c], R36 ;  /* 0x00013c2401007387 */ /* 0x000be20000100800 */
[----:B--2---:R-:W-:Y:S01]  /*13b0*/  SHF.R.S32.HI R41, RZ, 0x1f, R41 ;  /* 0x0000001fff297819 */ /* 0x004fe20000011429 */
[----:B------:R-:W-:Y:S01]  /*13c0*/  IMAD R0, R0, 0x8, R8 ;  /* 0x0000000800007824 */ /* 0x000fe200078e0208 */
[----:B---3--:R-:W-:Y:S01]  /*13d0*/  SHF.R.S32.HI R40, RZ, 0x1f, R40 ;  /* 0x0000001fff287819 */ /* 0x008fe20000011428 */
[----:B------:R2:W-:Y:S01]  /*13e0*/  STL [R1+0x138], R35 ;  /* 0x0001382301007387 */ /* 0x0005e20000100800 */
[----:B0-----:R-:W-:Y:S01]  /*13f0*/  SHF.R.S32.HI R39, RZ, 0x1f, R39 ;  /* 0x0000001fff277819 */ /* 0x001fe20000011427 */
[----:B------:R-:W-:Y:S01]  /*1400*/  VIADD R2, R16, 0x20 ;  /* 0x0000002010027836 */ /* 0x000fe20000000000 */
[----:B----4-:R-:W-:Y:S01]  /*1410*/  SHF.R.S32.HI R38, RZ, 0x1f, R38 ;  /* 0x0000001fff267819 */ /* 0x010fe20000011426 */
[----:B------:R0:W-:Y:S01]  /*1420*/  STL [R1+0x134], R34 ;  /* 0x0001342201007387 */ /* 0x0001e20000100800 */
[----:B-1----:R-:W-:Y:S01]  /*1430*/  SHF.R.S32.HI R37, RZ, 0x1f, R37 ;  /* 0x0000001fff257819 */ /* 0x002fe20000011425 */
[----:B------:R-:W-:Y:S01]  /*1440*/  VIADD R207, R200, 0x10 ;  /* 0x00000010c8cf7836 */ /* 0x000fe20000000000 */
[----:B-----5:R-:W-:Y:S01]  /*1450*/  SHF.R.S32.HI R36, RZ, 0x1f, R36 ;  /* 0x0000001fff247819 */ /* 0x020fe20000011424 */
[----:B------:R1:W-:Y:S01]  /*1460*/  STL [R1+0x130], R33 ;  /* 0x0001302101007387 */ /* 0x0003e20000100800 */
[----:B------:R-:W-:-:S02]  /*1470*/  SHF.R.S32.HI R205, RZ, 0x1f, R2 ;  /* 0x0000001fffcd7819 */ /* 0x000fc40000011402 */
[----:B--2---:R-:W-:Y:S01]  /*1480*/  SHF.R.S32.HI R35, RZ, 0x1f, R35 ;  /* 0x0000001fff237819 */ /* 0x004fe20000011423 */
[----:B------:R2:W-:Y:S01]  /*1490*/  STL [R1+0x12c], R32 ;  /* 0x00012c2001007387 */ /* 0x0005e20000100800 */
[----:B0-----:R-:W-:-:S03]  /*14a0*/  SHF.R.S32.HI R34, RZ, 0x1f, R34 ;  /* 0x0000001fff227819 */ /* 0x001fc60000011422 */
[----:B------:R0:W-:Y:S01]  /*14b0*/  STL [R1+0x128], R31 ;  /* 0x0001281f01007387 */ /* 0x0001e20000100800 */
[----:B-1----:R-:W-:-:S03]  /*14c0*/  SHF.R.S32.HI R33, RZ, 0x1f, R33 ;  /* 0x0000001fff217819 */ /* 0x002fc60000011421 */
[----:B------:R1:W-:Y:S01]  /*14d0*/  STL [R1+0x124], R30 ;  /* 0x0001241e01007387 */ /* 0x0003e20000100800 */
[----:B--2---:R-:W-:-:S03]  /*14e0*/  SHF.R.S32.HI R32, RZ, 0x1f, R32 ;  /* 0x0000001fff207819 */ /* 0x004fc60000011420 */
        /* <DEDUP_REMOVED lines=30> */
[----:B------:R-:W-:Y:S01]  /*16d0*/  STL [R1+0x1dc], R43 ;  /* 0x0001dc2b01007387 */ /* 0x000fe20000100800 */
[----:B0-----:R-:W-:-:S03]  /*16e0*/  SHF.R.S32.HI R10, RZ, 0x1f, R10 ;  /* 0x0000001fff0a7819 */ /* 0x001fc6000001140a */
[----:B------:R0:W-:Y:S01]  /*16f0*/  STL [R1+0xe4], R4 ;  /* 0x0000e40401007387 */ /* 0x0001e20000100800 */
[----:B-1----:R-:W-:-:S03]  /*1700*/  SHF.R.S32.HI R9, RZ, 0x1f, R9 ;  /* 0x0000001fff097819 */ /* 0x002fc60000011409 */
[----:B------:R-:W-:Y:S04]  /*1710*/  STL [R1+0x1d8], R42 ;  /* 0x0001d82a01007387 */ /* 0x000fe80000100800 */
[----:B------:R1:W-:Y:S01]  /*1720*/  STL [R1+0xe0], R3 ;  /* 0x0000e00301007387 */ /* 0x0003e20000100800 */
[----:B0-----:R-:W-:-:S03]  /*1730*/  SHF.R.S32.HI R4, RZ, 0x1f, R4 ;  /* 0x0000001fff047819 */ /* 0x001fc60000011404 */
[----:B------:R0:W-:Y:S04]  /*1740*/  STL [R1+0x1d4], R41 ;  /* 0x0001d42901007387 */ /* 0x0001e80000100800 */
[----:B------:R0:W-:Y:S01]  /*1750*/  STL [R1+0x1d0], R40 ;  /* 0x0001d02801007387 */ /* 0x0001e20000100800 */
[----:B-1----:R-:W-:-:S03]  /*1760*/  SHF.R.S32.HI R3, RZ, 0x1f, R3 ;  /* 0x0000001fff037819 */ /* 0x002fc60000011403 */
        /* <DEDUP_REMOVED lines=28> */
.L_x_15363:
[----:B0-23--:R-:W0:Y:S02]  /*1930*/  LDC.64 R8, c[0x0][0xd88] ;  /* 0x00036200ff087b82 */ /* 0x00de240000000a00 */
[----:B0-----:R-:W-:-:S05]  /*1940*/  IMAD.WIDE R8, R7, 0x4, R8 ;  /* 0x0000000407087825 */ /* 0x001fca00078e0208 */
[----:B-----5:R-:W2:Y:S01]  /*1950*/  LDG.E R34, desc[UR40][R8.64] ;  /* 0x0000002808227981 */ /* 0x020ea2000c1e1900 */
[----:B------:R-:W-:Y:S05]  /*1960*/  YIELD ;  /* 0x0000000000007946 */ /* 0x000fea0003800000 */
[----:B------:R-:W-:Y:S01]  /*1970*/  ULDC.64 UR4, c[0x0][0xb20] ;  /* 0x0002c80000047ab9 */ /* 0x000fe20000000a00 */
[----:B------:R-:W-:Y:S01]  /*1980*/  ULDC.64 UR8, c[0x0][0xb10] ;  /* 0x0002c40000087ab9 */ /* 0x000fe20000000a00 */
[----:B------:R-:W-:Y:S01]  /*1990*/  ISETP.NE.U32.AND P1, PT, RZ, UR4, PT ;  /* 0x00000004ff007c0c */ /* 0x000fe2000bf25070 */
[----:B-1--4-:R-:W-:Y:S01]  /*19a0*/  IMAD.MOV.U32 R4, RZ, RZ, RZ ;  /* 0x000000ffff047224 */ /* 0x012fe200078e00ff */
[----:B------:R-:W-:Y:S01]  /*19b0*/  ULDC.64 UR6, c[0x0][0xb00] ;  /* 0x0002c00000067ab9 */ /* 0x000fe20000000a00 */
        /* <DEDUP_REMOVED lines=32> */
[----:B------:R-:W-:Y:S01]  /*1bc0*/  IMAD.U32 R25, RZ, RZ, UR5 ;  /* 0x00000005ff197e24 */ /* 0x000fe2000f8e00ff */
[----:B------:R-:W-:Y:S01]  /*1bd0*/  MOV R33, UR4 ;  /* 0x0000000400217c02 */ /* 0x000fe20008000f00 */
        /* <DEDUP_REMOVED lines=13> */
.L_x_15193:
        /* <DEDUP_REMOVED lines=13> */
.L_x_15194:
[----:B------:R-:W-:Y:S05]  /*1d80*/  @!P0 BRA `(.L_x_15195) ;  /* 0x00000000000c8947 */ /* 0x000fea0003800000 */
[----:B------:R-:W2:Y:S04]  /*1d90*/  LDG.E R0, desc[UR40][R8.64] ;  /* 0x0000002808007981 */ /* 0x000ea8000c1e1900 */
[----:B------:R-:W2:Y:S02]  /*1da0*/  LDG.E R33, desc[UR40][R8.64+0x4] ;  /* 0x0000042808217981 */ /* 0x000ea4000c1e1900 */
[----:B--2---:R-:W-:-:S07]  /*1db0*/  IMAD.IADD R33, R33, 0x1, -R0 ;  /* 0x0000000121217824 */ /* 0x004fce00078e0a00 */
.L_x_15195:
        /* <DEDUP_REMOVED lines=24> */
[----:B----4-:R-:W-:-:S03]  /*1f40*/  @P1 IMAD.HI.U32 R0, R5, R8, RZ ;  /* 0x0000000805001227 */ /* 0x010fc600078e00ff */
[----:B-1----:R-:W-:Y:S02]  /*1f50*/  IADD3 R6, R12, R25, RZ ;  /* 0x000000190c067210 */ /* 0x002fe40007ffe0ff */
[----:B--2---:R-:W-:Y:S02]  /*1f60*/  @P1 SHF.R.U32.HI R5, RZ, R9, R0 ;  /* 0x00000009ff051219 */ /* 0x004fe40000011600 */
[C---:B------:R-:W-:Y:S01]  /*1f70*/  IADD3 R31, R6.reuse, 0x60, -R13 ;  /* 0x00000060061f7810 */ /* 0x040fe20007ffe80d */
[----:B------:R-:W-:Y:S01]  /*1f80*/  VIADD R0, R6, 0x5f ;  /* 0x0000005f06007836 */ /* 0x000fe20000000000 */
[----:B------:R1:W-:Y:S01]  /*1f90*/  STL [R1+0xb0], R6 ;  /* 0x0000b00601007387 */ /* 0x0003e20000100800 */
[----:B0-----:R-:W-:Y:S02]  /*1fa0*/  LOP3.LUT R13, R10, 0xff, RZ, 0xc0, !PT ;  /* 0x000000ff0a0d7812 */ /* 0x001fe400078ec0ff */
[----:B------:R-:W-:Y:S02]  /*1fb0*/  IMAD.IADD R5, R31, 0x1, R5 ;  /* 0x000000011f057824 */ /* 0x000fe400078e0205 */
[----:B------:R-:W-:Y:S01]  /*1fc0*/  IMAD.HI R0, R0, 0x2aaaaaab, RZ ;  /* 0x2aaaaaab00007827 */ /* 0x000fe200078e02ff */
[----:B------:R0:W-:Y:S03]  /*1fd0*/  STL [R1+0xdc], R13 ;  /* 0x0000dc0d01007387 */ /* 0x0001e60000100800 */
        /* <DEDUP_REMOVED lines=40> */
.L_x_15197:
[----:B------:R-:W-:Y:S05]  /*2260*/  BSYNC B0 ;  /* 0x0000000000007941 */ /* 0x000fea0003800000 */
.L_x_15196:
        /* <DEDUP_REMOVED lines=36> */
[----:B0----5:R-:W-:Y:S05]  /*24b0*/  CALL.ABS.NOINC R14 ;  /* 0x000000000e007343 */ /* 0x021fea0003c00000 */
.L_x_15200:
[----:B------:R-:W-:Y:S05]  /*24c0*/  BSYNC B6 ;  /* 0x0000000000067941 */ /* 0x000fea0003800000 */
.L_x_15199:
        /* <DEDUP_REMOVED lines=20> */
.L_x_15202:
[----:B------:R-:W-:Y:S05]  /*2610*/  BSYNC B6 ;  /* 0x0000000000067941 */ /* 0x000fea0003800000 */
.L_x_15201:
        /* <DEDUP_REMOVED lines=14> */
[----:B------:R-:W-:Y:S02]  /*2700*/  SEL R6, RZ, 0xffffffff, P1 ;  /* 0xffffffffff067807 */ /* 0x000fe40000800000 */
[----:B------:R-:W-:Y:S02]  /*2710*/  ISETP.GE.AND P0, PT, R16, UR4, PT ;  /* 0x0000000410007c0c */ /* 0x000fe4000bf06270 */
[----:B------:R-:W-:Y:S01]  /*2720*/  ISETP.GE.AND P1, PT, R225, UR4, PT ;  /* 0x00000004e1007c0c */ /* 0x000fe2000bf26270 */
[----:B------:R-:W-:Y:S01]  /*2730*/  IMAD.SHL.U32 R6, R6, 0x2, RZ ;  /* 0x0000000206067824 */ /* 0x000fe200078e00ff */
[----:B------:R-:W-:Y:S02]  /*2740*/  SEL R3, RZ, 0x1, P0 ;  /* 0x00000001ff037807 */ /* 0x000fe40000000000 */
[----:B------:R-:W-:Y:S02]  /*2750*/  ISETP.GE.AND P0, PT, R226, UR4, PT ;  /* 0x00000004e2007c0c */ /* 0x000fe4000bf06270 */
[----:B------:R-:W-:-:S02]  /*2760*/  LOP3.LUT R3, R6, 0x2, R3, 0xe2, !PT ;  /* 0x0000000206037812 */ /* 0x000fc400078ee203 */
[----:B0-----:R-:W-:Y:S02]  /*2770*/  SEL R4, RZ, 0x4, P0 ;  /* 0x00000004ff047807 */ /* 0x001fe40000000000 */
[----:B------:R-:W-:Y:S02]  /*2780*/  SEL R5, RZ, 0x8, P1 ;  /* 0x00000008ff057807 */ /* 0x000fe40000800000 */
[----:B------:R-:W-:Y:S02]  /*2790*/  ISETP.GE.AND P0, PT, R224, UR4, PT ;  /* 0x00000004e0007c0c */ /* 0x000fe4000bf06270 */
[----:B------:R-:W-:Y:S01]  /*27a0*/  ISETP.GE.AND P1, PT, R223, UR4, PT ;  /* 0x00000004df007c0c */ /* 0x000fe2000bf26270 */
[----:B------:R-:W-:Y:S01]  /*27b0*/  VIADD R12, R7, 0xffffff80 ;  /* 0xffffff80070c7836 */ /* 0x000fe20000000000 */
[----:B------:R-:W-:Y:S02]  /*27c0*/  LOP3.LUT R4, R5, R3, R4, 0xfe, !PT ;  /* 0x0000000305047212 */ /* 0x000fe400078efe04 */
[----:B------:R-:W-:-:S02]  /*27d0*/  SEL R5, RZ, 0x10, P0 ;  /* 0x00000010ff057807 */ /* 0x000fc40000000000 */
        /* <DEDUP_REMOVED lines=15> */
[----:B------:R-:W-:Y:S01]  /*28d0*/  IMAD R6, R7, R48, RZ ;  /* 0x0000003007067224 */ /* 0x000fe200078e02ff */
[----:B------:R-:W-:Y:S01]  /*28e0*/  IADD3 R9, R9, R11, RZ ;  /* 0x0000000b09097210 */ /* 0x000fe20007ffe0ff */
[----:B------:R-:W-:Y:S02]  /*28f0*/  IMAD.IADD R21, R11, 0x1, R21 ;  /* 0x000000010b157824 */ /* 0x000fe400078e0215 */
[----:B------:R-:W-:Y:S02]  /*2900*/  IMAD R11, R24, R49, R6 ;  /* 0x00000031180b7224 */ /* 0x000fe400078e0206 */
[----:B------:R-:W2:Y:S01]  /*2910*/  LDL R6, [R1+0xbc] ;  /* 0x0000bc0001067983 */ /* 0x000ea20000100800 */
[----:B------:R-:W0:Y:S01]  /*2920*/  S2R R35, SR_TID.X ;  /* 0x0000000000237919 */ /* 0x000e220000002100 */
[----:B------:R-:W-:Y:S02]  /*2930*/  ISETP.GE.AND P0, PT, R228, UR4, PT ;  /* 0x00000004e4007c0c */ /* 0x000fe4000bf06270 */
[----:B------:R-:W-:-:S02]  /*2940*/  ISETP.GE.AND P1, PT, R227, UR4, PT ;  /* 0x00000004e3007c0c */ /* 0x000fc4000bf26270 */
[----:B------:R-:W-:Y:S02]  /*2950*/  SEL R5, RZ, 0x40, P0 ;  /* 0x00000040ff057807 */ /* 0x000fe40000000000 */
[----:B------:R-:W-:Y:S02]  /*2960*/  SEL R10, RZ, 0x7fff80, P1 ;  /* 0x007fff80ff0a7807 */ /* 0x000fe40000800000 */
[----:B----4-:R-:W-:Y:S02]  /*2970*/  ISETP.GE.AND P0, PT, R16, R61, PT ;  /* 0x0000003d1000720c */ /* 0x010fe40003f06270 */
[----:B------:R-:W-:Y:S02]  /*2980*/  LOP3.LUT R10, R10, R4, R5, 0xfe, !PT ;  /* 0x000000040a0a7212 */ /* 0x000fe400078efe05 */
[----:B------:R-:W-:-:S05]  /*2990*/  SEL R5, R61, RZ, P0 ;  /* 0x000000ff3d057207 */ /* 0x000fca0000000000 */
[----:B------:R-:W-:Y:S02]  /*29a0*/  IMAD.IADD R5, R16, 0x1, R5 ;  /* 0x0000000110057824 */ /* 0x000fe400078e0205 */
[----:B------:R-:W-:-:S03]  /*29b0*/  IMAD.WIDE.U32 R50, R202, R54, R200 ;  /* 0x00000036ca327225 */ /* 0x000fc600078e00c8 */
[----:B------:R-:W-:Y:S01]  /*29c0*/  SHF.R.S32.HI R4, RZ, 0x1f, R5 ;  /* 0x0000001fff047819 */ /* 0x000fe20000011405 */
[----:B------:R-:W-:Y:S01]  /*29d0*/  IMAD.WIDE.U32 R52, R202, R54, R16 ;  /* 0x00000036ca347225 */ /* 0x000fe200078e0010 */
[----:B0-----:R-:W-:-:S04]  /*29e0*/  SHF.R.U32.HI R35, RZ, 0x7, R35 ;  /* 0x00000007ff237819 */ /* 0x001fc80000011623 */
[C---:B------:R-:W-:Y:S02]  /*29f0*/  IADD3 R60, R35.reuse, 0x8, RZ ;  /* 0x00000008233c7810 */ /* 0x040fe40007ffe0ff */
[----:B------:R-:W-:Y:S02]  /*2a00*/  ISETP.NE.AND P6, PT, R35, 0x1, PT ;  /* 0x000000012300780c */ /* 0x000fe40003fc5270 */
[----:B------:R-:W-:Y:S01]  /*2a10*/  IADD3 R35, R202, 0x40, RZ ;  /* 0x00000040ca237810 */ /* 0x000fe20007ffe0ff */
[----:B------:R-:W-:Y:S01]  /*2a20*/  IMAD.IADD R51, R51, 0x1, R13 ;  /* 0x0000000133337824 */ /* 0x000fe200078e020d */
[----:B------:R-:W-:Y:S01]  /*2a30*/  LEA.HI R4, R4, R5, RZ, 0x3 ;  /* 0x0000000504047211 */ /* 0x000fe200078f18ff */
[----:B------:R-:W-:Y:S02]  /*2a40*/  IMAD.IADD R53, R13, 0x1, R53 ;  /* 0x000000010d357824 */ /* 0x000fe400078e0235 */
[----:B------:R-:W-:Y:S01]  /*2a50*/  IMAD.SHL.U32 R35, R35, 0x40, RZ ;  /* 0x0000004023237824 */ /* 0x000fe200078e00ff */
[C---:B------:R-:W-:Y:S01]  /*2a60*/  SHF.L.U64.HI R56, R48.reuse, 0x6, R49 ;  /* 0x0000000630387819 */ /* 0x040fe20000010231 */
[----:B------:R-:W-:Y:S01]  /*2a70*/  IMAD R5, R49, 0x60, RZ ;  /* 0x0000006031057824 */ /* 0x000fe200078e02ff */
[----:B------:R-:W-:Y:S01]  /*2a80*/  SHF.R.S32.HI R13, RZ, 0x1f, R14 ;  /* 0x0000001fff0d7819 */ /* 0x000fe2000001140e */
[----:B------:R-:W-:-:S02]  /*2a90*/  IMAD.SHL.U32 R57, R48, 0x40, RZ ;  /* 0x0000004030397824 */ /* 0x000fc400078e00ff */
[----:B------:R-:W-:Y:S01]  /*2aa0*/  IMAD.WIDE.U32 R8, R24, R48, R8 ;  /* 0x0000003018087225 */ /* 0x000fe200078e0008 */
[----:B------:R-:W-:-:S03]  /*2ab0*/  LOP3.LUT R35, R35, 0x1c0, RZ, 0xc0, !PT ;  /* 0x000001c023237812 */ /* 0x000fc600078ec0ff */
[----:B------:R-:W-:Y:S01]  /*2ac0*/  IMAD.WIDE.U32 R20, R24, R48, R20 ;  /* 0x0000003018147225 */ /* 0x000fe200078e0014 */
[----:B------:R-:W-:-:S03]  /*2ad0*/  LEA.HI R13, R13, R202, RZ, 0x3 ;  /* 0x000000ca0d0d7211 */ /* 0x000fc600078f18ff */
[----:B------:R-:W-:Y:S01]  /*2ae0*/  IMAD.WIDE.U32 R48, R48, 0x60, RZ ;  /* 0x0000006030307825 */ /* 0x000fe200078e00ff */
[----:B------:R-:W-:-:S03]  /*2af0*/  LOP3.LUT R13, R13, 0xfffffff8, RZ, 0xc0, !PT ;  /* 0xfffffff80d0d7812 */ /* 0x000fc600078ec0ff */
[----:B------:R-:W-:Y:S01]  /*2b00*/  IMAD.IADD R62, R49, 0x1, R5 ;  /* 0x00000001313e7824 */ /* 0x000fe200078e0205 */
[----:B------:R-:W-:Y:S01]  /*2b10*/  LOP3.LUT R5, R35, 0x38, R4, 0xf8, !PT ;  /* 0x0000003823057812 */ /* 0x000fe200078ef804 */
[C---:B------:R-:W-:Y:S01]  /*2b20*/  VIADD R35, R202.reuse, 0x40 ;  /* 0x00000040ca237836 */ /* 0x040fe20000000000 */
        /* <DEDUP_REMOVED lines=55> */
.L_x_15256:
[----:B------:R-:W0:Y:S01]  /*2ea0*/  LDC R89, c[0x0][0x430] ;  /* 0x00010c00ff597b82 */ /* 0x000e220000000800 */
[----:B------:R-:W-:Y:S02]  /*2eb0*/  VIADD R28, R28, 0xffffffff ;  /* 0xffffffff1c1c7836 */ /* 0x000fe40000000000 */
[----:B------:R-:W-:Y:S02]  /*2ec0*/  IMAD.MOV.U32 R88, RZ, RZ, RZ ;  /* 0x000000ffff587224 */ /* 0x000fe400078e00ff */
        /* <DEDUP_REMOVED lines=23> */
[C---:B------:R-:W-:Y:S01]  /*3040*/  IMAD R98, R19.reuse, 0x1800, R82 ;  /* 0x0000180013627824 */ /* 0x040fe200078e0252 */
[----:B------:R-:W-:Y:S01]  /*3050*/  IADD3 R6, -R12, RZ, RZ ;  /* 0x000000ff0c067210 */ /* 0x000fe20007ffe1ff */
[----:B------:R-:W-:Y:S01]  /*3060*/  IMAD R96, R19, 0x1800, R86 ;  /* 0x0000180013607824 */ /* 0x000fe200078e0256 */
[----:B------:R-:W-:Y:S01]  /*3070*/  LOP3.LUT R23, R23, 0xfffffffd, RZ, 0xc0, !PT ;  /* 0xfffffffd17177812 */ /* 0x000fe200078ec0ff */
[----:B------:R-:W-:Y:S05]  /*3080*/  YIELD ;  /* 0x0000000000007946 */ /* 0x000fea0003800000 */
        /* <DEDUP_REMOVED lines=66> */
.L_x_15207:
[----:B------:R-:W-:Y:S05]  /*34b0*/  BSYNC B1 ;  /* 0x0000000000017941 */ /* 0x000fea0003800000 */
.L_x_15206:
        /* <DEDUP_REMOVED lines=29> */
.L_x_15209:
[----:B------:R-:W-:Y:S05]  /*3690*/  BSYNC B1 ;  /* 0x0000000000017941 */ /* 0x000fea0003800000 */
.L_x_15208:
[----:B0-----:R-:W-:Y:S01]  /*36a0*/  IMAD.MOV.U32 R4, RZ, RZ, R44 ;  /* 0x000000ffff047224 */ /* 0x001fe200078e002c */
[----:B------:R-:W-:Y:S01]  /*36b0*/  UISETP.NE.AND UP0, UPT, UR47, 0x3, UPT ;  /* 0x000000032f00788c */ /* 0x000fe2000bf05270 */
[----:B------:R-:W-:Y:S01]  /*36c0*/  IMAD.MOV.U32 R5, RZ, RZ, R45 ;  /* 0x000000ffff057224 */ /* 0x000fe200078e002d */
[----:B------:R-:W-:Y:S01]  /*36d0*/  MOV R6, R46 ;  /* 0x0000002e00067202 */ /* 0x000fe20000000f00 */
[----:B------:R-:W-:Y:S01]  /*36e0*/  IMAD.MOV.U32 R7, RZ, RZ, R47 ;  /* 0x000000ffff077224 */ /* 0x000fe200078e002f */
[----:B------:R-:W-:Y:S02]  /*36f0*/  PRMT R107, R13, 0x5410, R14 ;  /* 0x000054100d6b7816 */ /* 0x000fe4000000000e */
[----:B------:R-:W-:Y:S01]  /*3700*/  PRMT R108, R4, 0x5410, R5 ;  /* 0x00005410046c7816 */ /* 0x000fe20000000005 */
[----:B------:R-:W-:Y:S01]  /*3710*/  IMAD.MOV.U32 R4, RZ, RZ, R42 ;  /* 0x000000ffff047224 */ /* 0x000fe200078e002a */
[----:B------:R-:W-:Y:S01]  /*3720*/  PLOP3.LUT P3, PT, PT, PT, UP0, 0x80, 0x0 ;  /* 0x000000000000781c */ /* 0x000fe20003f6f008 */
[----:B------:R-:W-:Y:S01]  /*3730*/  IMAD.MOV.U32 R5, RZ, RZ, R43 ;  /* 0x000000ffff057224 */ /* 0x000fe200078e002b */
[----:B------:R-:W-:Y:S01]  /*3740*/  PRMT R110, R6, 0x5410, R7 ;  /* 0x00005410066e7816 */ /* 0x000fe20000000007 */
[----:B-----5:R-:W-:-:S02]  /*3750*/  IMAD.MOV.U32 R7, RZ, RZ, R37 ;  /* 0x000000ffff077224 */ /* 0x020fc400078e0025 */
        /* <DEDUP_REMOVED lines=12> */
[----:B------:R-:W-:-:S04]  /*3820*/  PRMT R102, R102, 0x5410, R7 ;  /* 0x0000541066667816 */ /* 0x000fc80000000007 */
[----:B------:R-:W-:Y:S01]  /*3830*/  PRMT R101, R4, 0x5410, R5 ;  /* 0x0000541004657816 */ /* 0x000fe20000000005 */
[----:B------:R-:W-:Y:S06]  /*3840*/  @!P3 BRA `(.L_x_15210) ;  /* 0x000000000004b947 */ /* 0x000fec0003800000 */
[----:B------:R-:W-:Y:S01]  /*3850*/  BPT.TRAP 0x1 ;  /* 0x000000040000795c */ /* 0x000fe20000300000 */
.L_x_15210:
[----:B------:R-:W-:Y:S01]  /*3860*/  IMAD R87, R19, 0x8, R22 ;  /* 0x0000000813577824 */ /* 0x000fe200078e0216 */
[----:B------:R-:W-:Y:S01]  /*3870*/  SHF.L.U32 R93, R206, 0x1f, RZ ;  /* 0x0000001fce5d7819 */ /* 0x000fe200000006ff */
[----:B------:R-:W-:Y:S03]  /*3880*/  BSSY B1, `(.L_x_15211) ;  /* 0x0000003000017945 */ /* 0x000fe60003800000 */
[----:B------:R-:W0:Y:S02]  /*3890*/  SYNCS.PHASECHK.TRANS64.TRYWAIT P5, [R87+URZ+0x32490], R93 ;  /* 0x0324905d570075a7 */ /* 0x000e2400080a017f */
[----:B0-----:R-:W-:Y:S05]  /*38a0*/  @!P5 BRA `(.L_x_15212) ;  /* 0x000001e80020d947 */ /* 0x001fea0003800000 */
.L_x_15494:
[----:B------:R-:W-:Y:S05]  /*38b0*/  BSYNC B1 ;  /* 0x0000000000017941 */ /* 0x000fea0003800000 */
.L_x_15211:
[----:B------:R-:W-:-:S03]  /*38c0*/  UMOV UR4, 0xffffffff ;  /* 0xffffffff00047882 */ /* 0x000fc60000000000 */
[----:B------:R-:W-:Y:S05]  /*38d0*/  BRA.DIV UR4, `(.L_x_15213) ;  /* 0x000001ea04287947 */ /* 0x000fea000b800000 */
[----:B------:R1:W2:Y:S04]  /*38e0*/  SHFL.IDX PT, R99, R97, RZ, 0x1c1f ;  /* 0x001c1fff61637589 */ /* 0x0002a800000e0000 */
[----:B------:R1:W3:Y:S02]  /*38f0*/  SHFL.IDX PT, R14, R95, RZ, 0x1c1f ;  /* 0x001c1fff5f0e7589 */ /* 0x0002e400000e0000 */
.L_x_15498:
        /* <DEDUP_REMOVED lines=54> */
.L_x_15219:
[----:B------:R-:W-:Y:S05]  /*3c60*/  BSYNC B3 ;  /* 0x0000000000037941 */ /* 0x000fea0003800000 */
.L_x_15218:
[----:B0-----:R4:W-:Y:S02]  /*3c70*/  ST.E.128 desc[UR40][R12.64], R4 ;  /* 0x000000040c007985 */ /* 0x0019e4000c101d28 */
.L_x_15217:
[----:B------:R-:W-:Y:S05]  /*3c80*/  BSYNC B2 ;  /* 0x0000000000027941 */ /* 0x000fea0003800000 */
.L_x_15216:
        /* <DEDUP_REMOVED lines=31> */
[----:B------:R-:W-:Y:S01]  /*3e80*/  HADD2.F32 R42, -RZ, R107.H0_H0 ;  /* 0x2000006bff2a7230 */ /* 0x000fe20000004100 */
        /* <DEDUP_REMOVED lines=9> */
[----:B------:R-:W-:Y:S02]  /*3f20*/  HADD2.F32 R11, -RZ, R107.H1_H1 ;  /* 0x3000006bff0b7230 */ /* 0x000fe40000004100 */
[-C--:B------:R-:W-:Y:S01]  /*3f30*/  FMUL.FTZ R43, R40, R41.reuse ;  /* 0x00000029282b7220 */ /* 0x080fe20000410000 */
[----:B------:R-:W-:Y:S01]  /*3f40*/  FFMA.FTZ R15, R15, R42, R44 ;  /* 0x0000002a0f0f7223 */ /* 0x000fe2000001002c */
[C---:B------:R-:W-:Y:S02]  /*3f50*/  FMUL.FTZ R41, R6.reuse, R41 ;  /* 0x0000002906297220 */ /* 0x040fe40000410000 */
[----:B------:R-:W-:-:S02]  /*3f60*/  FFMA.FTZ R43, R6, R11, -R43 ;  /* 0x0000000b062b7223 */ /* 0x000fc4000001082b */
[----:B------:R-:W-:Y:S01]  /*3f70*/  FFMA.FTZ R40, R40, R11, R41 ;  /* 0x0000000b28287223 */ /* 0x000fe20000010029 */
[----:B------:R-:W-:-:S04]  /*3f80*/  F2FP.F16.F32.PACK_AB R4, R15, R46 ;  /* 0x0000002e0f04723e */ /* 0x000fc800000000ff */
[----:B------:R-:W-:-:S07]  /*3f90*/  F2FP.F16.F32.PACK_AB R6, R40, R43 ;  /* 0x0000002b2806723e */ /* 0x000fce00000000ff */
.L_x_15221:
[----:B------:R-:W-:Y:S05]  /*3fa0*/  BSYNC B2 ;  /* 0x0000000000027941 */ /* 0x000fea0003800000 */
.L_x_15220:
[----:B0-----:R0:W-:Y:S02]  /*3fb0*/  ST.E.128 desc[UR40][R12.64], R4 ;  /* 0x000000040c007985 */ /* 0x0011e4000c101d28 */
.L_x_15215:
[----:B------:R-:W-:Y:S05]  /*3fc0*/  BSYNC B1 ;  /* 0x0000000000017941 */ /* 0x000fea0003800000 */
.L_x_15214:
[----:B------:R-:W-:-:S03]  /*3fd0*/  UMOV UR4, 0xffffffff ;  /* 0xffffffff00047882 */ /* 0x000fc60000000000 */
[----:B------:R-:W-:Y:S05]  /*3fe0*/  BRA.DIV UR4, `(.L_x_15222) ;  /* 0x000001e204ac7947 */ /* 0x000fea000b800000 */
[----:B-1----:R-:W1:Y:S04]  /*3ff0*/  SHFL.IDX PT, R97, R97, 0x1, 0x1c1f ;  /* 0x003c1f0061617f89 */ /* 0x002e6800000e0000 */
[----:B---3--:R3:W0:Y:S02]  /*4000*/  SHFL.IDX PT, R14, R95, 0x1, 0x1c1f ;  /* 0x003c1f005f0e7f89 */ /* 0x00862400000e0000 */
.L_x_15502:
        /* <DEDUP_REMOVED lines=16> */
[----:B------:R-:W-:Y:S01]  /*4110*/  HADD2.F32 R38, -RZ, R41.H0_H0 ;  /* 0x20000029ff267230 */ /* 0x000fe20000004100 */
[----:B------:R-:W-:Y:S01]  /*4120*/  MOV R11, R6 ;  /* 0x00000006000b7202 */ /* 0x000fe20000000f00 */
[----:B------:R-:W-:Y:S02]  /*4130*/  HADD2.F32 R37, -RZ, R37.H0_H0 ;  /* 0x20000025ff257230 */ /* 0x000fe40000004100 */
[----:B------:R-:W-:-:S02]  /*4140*/  HADD2.F32 R40, -RZ, R40.H0_H0 ;  /* 0x20000028ff287230 */ /* 0x000fc40000004100 */
[--C-:B------:R-:W-:Y:S02]  /*4150*/  HADD2.F32 R6, -RZ, R5.reuse.H1_H1 ;  /* 0x30000005ff067230 */ /* 0x100fe40000004100 */
[----:B------:R-:W-:Y:S02]  /*4160*/  HADD2.F32 R5, -RZ, R5.H0_H0 ;  /* 0x20000005ff057230 */ /* 0x000fe40000004100 */
[-C--:B------:R-:W-:Y:S01]  /*4170*/  FMUL.FTZ R44, R15, R40.reuse ;  /* 0x000000280f2c7220 */ /* 0x080fe20000410000 */
[----:B------:R-:W-:Y:S01]  /*4180*/  FMUL.FTZ R40, R7, R40 ;  /* 0x0000002807287220 */ /* 0x000fe20000410000 */
[CC--:B------:R-:W-:Y:S01]  /*4190*/  FMUL.FTZ R42, R6.reuse, R37.reuse ;  /* 0x00000025062a7220 */ /* 0x0c0fe20000410000 */
[----:B------:R-:W-:Y:S01]  /*41a0*/  FMUL.FTZ R37, R5, R37 ;  /* 0x0000002505257220 */ /* 0x000fe20000410000 */
[----:B------:R-:W-:Y:S02]  /*41b0*/  FFMA.FTZ R44, R7, R38, -R44 ;  /* 0x00000026072c7223 */ /* 0x000fe4000001082c */
[----:B------:R-:W-:Y:S01]  /*41c0*/  FFMA.FTZ R42, R5, R36, -R42 ;  /* 0x00000024052a7223 */ /* 0x000fe2000001082a */
[----:B------:R-:W-:Y:S01]  /*41d0*/  FFMA.FTZ R41, R15, R38, R40 ;  /* 0x000000260f297223 */ /* 0x000fe20000010028 */
[----:B------:R-:W-:Y:S01]  /*41e0*/  FFMA.FTZ R39, R6, R36, R37 ;  /* 0x0000002406277223 */ /* 0x000fe20000010025 */
[----:B------:R-:W-:-:S02]  /*41f0*/  HADD2.F32 R7, -RZ, R103.H1_H1 ;  /* 0x30000067ff077230 */ /* 0x000fc40000004100 */
[----:B------:R-:W-:Y:S02]  /*4200*/  HADD2.F32 R15, -RZ, R102.H1_H1 ;  /* 0x30000066ff0f7230 */ /* 0x000fe40000004100 */
[--C-:B------:R-:W-:Y:S02]  /*4210*/  HADD2.F32 R5, -RZ, R4.reuse.H1_H1 ;  /* 0x30000004ff057230 */ /* 0x100fe40000004100 */
[----:B------:R-:W-:Y:S02]  /*4220*/  HADD2.F32 R6, -RZ, R11.H1_H1 ;  /* 0x3000000bff067230 */ /* 0x000fe40000004100 */
[----:B------:R-:W-:Y:S02]  /*4230*/  HADD2.F32 R103, -RZ, R103.H0_H0 ;  /* 0x20000067ff677230 */ /* 0x000fe40000004100 */
[----:B------:R-:W-:Y:S02]  /*4240*/  HADD2.F32 R4, -RZ, R4.H0_H0 ;  /* 0x20000004ff047230 */ /* 0x000fe40000004100 */
[----:B------:R-:W-:Y:S01]  /*4250*/  FMUL.FTZ R38, R6, R15 ;  /* 0x0000000f06267220 */ /* 0x000fe20000410000 */
[----:B------:R-:W-:-:S02]  /*4260*/  HADD2.F32 R11, -RZ, R11.H0_H0 ;  /* 0x2000000bff0b7230 */ /* 0x000fc40000004100 */
[-C--:B------:R-:W-:Y:S01]  /*4270*/  FMUL.FTZ R37, R5, R103.reuse ;  /* 0x0000006705257220 */ /* 0x080fe20000410000 */
[----:B------:R-:W-:Y:S02]  /*4280*/  HADD2.F32 R102, -RZ, R102.H0_H0 ;  /* 0x20000066ff667230 */ /* 0x000fe40000004100 */
[C---:B------:R-:W-:Y:S01]  /*4290*/  FMUL.FTZ R36, R4.reuse, R103 ;  /* 0x0000006704247220 */ /* 0x040fe20000410000 */
[----:B------:R-:W-:Y:S01]  /*42a0*/  FMUL.FTZ R15, R11, R15 ;  /* 0x0000000f0b0f7220 */ /* 0x000fe20000410000 */
[-C--:B------:R-:W-:Y:S02]  /*42b0*/  FFMA.FTZ R37, R4, R7.reuse, -R37 ;  /* 0x0000000704257223 */ /* 0x080fe40000010825 */
[----:B------:R-:W-:Y:S01]  /*42c0*/  FFMA.FTZ R36, R5, R7, R36 ;  /* 0x0000000705247223 */ /* 0x000fe20000010024 */
[-C--:B------:R-:W-:Y:S01]  /*42d0*/  FFMA.FTZ R38, R11, R102.reuse, -R38 ;  /* 0x000000660b267223 */ /* 0x080fe20000010826 */
[----:B------:R-:W-:Y:S01]  /*42e0*/  FFMA.FTZ R15, R6, R102, R15 ;  /* 0x00000066060f7223 */ /* 0x000fe2000001000f */
[----:B------:R-:W-:-:S02]  /*42f0*/  F2FP.F16.F32.PACK_AB R5, R39, R42 ;  /* 0x0000002a2705723e */ /* 0x000fc400000000ff */
[----:B------:R-:W-:Y:S02]  /*4300*/  F2FP.F16.F32.PACK_AB R7, R41, R44 ;  /* 0x0000002c2907723e */ /* 0x000fe400000000ff */
[----:B------:R-:W-:Y:S02]  /*4310*/  F2FP.F16.F32.PACK_AB R4, R36, R37 ;  /* 0x000000252404723e */ /* 0x000fe400000000ff */
[----:B------:R-:W-:-:S07]  /*4320*/  F2FP.F16.F32.PACK_AB R6, R15, R38 ;  /* 0x000000260f06723e */ /* 0x000fce00000000ff */
.L_x_15227:
[----:B------:R-:W-:Y:S05]  /*4330*/  BSYNC B2 ;  /* 0x0000000000027941 */ /* 0x000fea0003800000 */
.L_x_15226:
[----:B----4-:R0:W-:Y:S02]  /*4340*/  ST.E.128 desc[UR40][R12.64], R4 ;  /* 0x000000040c007985 */ /* 0x0101e4000c101d28 */
.L_x_15225:
[----:B------:R-:W-:Y:S05]  /*4350*/  BSYNC B1 ;  /* 0x0000000000017941 */ /* 0x000fea0003800000 */
.L_x_15224:
        /* <DEDUP_REMOVED lines=49> */
.L_x_15229:
[----:B------:R-:W-:Y:S05]  /*4670*/  BSYNC B1 ;  /* 0x0000000000017941 */ /* 0x000fea0003800000 */
.L_x_15228:
[----:B----4-:R0:W-:Y:S01]  /*4680*/  ST.E.128 desc[UR40][R12.64], R4 ;  /* 0x000000040c007985 */ /* 0x0101e2000c101d28 */
[----:B------:R-:W-:Y:S05]  /*4690*/  BRA `(.L_x_15223) ;  /* 0x0000001800207947 */ /* 0x000fea0003800000 */
.L_x_15205:
[----:B------:R-:W-:-:S05]  /*46a0*/  VIADD R12, R202, 0x40 ;  /* 0x00000040ca0c7836 */ /* 0x000fca0000000000 */
        /* <DEDUP_REMOVED lines=39> */
[----:B---3--:R-:W-:Y:S01]  /*4920*/  IMAD.MOV.U32 R11, RZ, RZ, R6 ;  /* 0x000000ffff0b7224 */ /* 0x008fe200078e0006 */
[----:B------:R-:W-:Y:S01]  /*4930*/  MOV R46, R5 ;  /* 0x00000005002e7202 */ /* 0x000fe20000000f00 */
[----:B------:R-:W-:Y:S02]  /*4940*/  IMAD.MOV.U32 R44, RZ, RZ, R7 ;  /* 0x000000ffff2c7224 */ /* 0x000fe400078e0007 */
[----:B------:R-:W-:Y:S01]  /*4950*/  IMAD.MOV.U32 R45, RZ, RZ, R4 ;  /* 0x000000ffff2d7224 */ /* 0x000fe200078e0004 */
[----:B------:R-:W-:Y:S02]  /*4960*/  PRMT R114, R11, 0x7610, R114 ;  /* 0x000076100b727816 */ /* 0x000fe40000000072 */
[----:B------:R-:W-:Y:S02]  /*4970*/  PRMT R101, R46, 0x7610, R101 ;  /* 0x000076102e657816 */ /* 0x000fe40000000065 */
[----:B------:R-:W-:Y:S01]  /*4980*/  PRMT R110, R44, 0x5410, R45 ;  /* 0x000054102c6e7816 */ /* 0x000fe2000000002d */
[----:B----4-:R-:W-:-:S02]  /*4990*/  IMAD.MOV.U32 R11, RZ, RZ, R34 ;  /* 0x000000ffff0b7224 */ /* 0x010fc400078e0022 */
[----:B0-----:R-:W-:Y:S02]  /*49a0*/  IMAD.MOV.U32 R12, RZ, RZ, R35 ;  /* 0x000000ffff0c7224 */ /* 0x001fe400078e0023 */
[----:B------:R-:W-:Y:S01]  /*49b0*/  IMAD.MOV.U32 R13, RZ, RZ, R32 ;  /* 0x000000ffff0d7224 */ /* 0x000fe200078e0020 */
[----:B------:R-:W-:Y:S01]  /*49c0*/  PRMT R114, R114, 0x5410, R11 ;  /* 0x0000541072727816 */ /* 0x000fe2000000000b */
[----:B------:R-:W-:-:S03]  /*49d0*/  IMAD.MOV.U32 R14, RZ, RZ, R33 ;  /* 0x000000ffff0e7224 */ /* 0x000fc600078e0021 */
[----:B------:R-:W-:Y:S02]  /*49e0*/  PRMT R112, R12, 0x5410, R13 ;  /* 0x000054100c707816 */ /* 0x000fe4000000000d */
        /* <DEDUP_REMOVED lines=19> */
.L_x_15230:
[----:B------:R-:W-:Y:S01]  /*4b20*/  IMAD R87, R19, 0x8, R22 ;  /* 0x0000000813577824 */ /* 0x000fe200078e0216 */
[----:B------:R-:W-:Y:S01]  /*4b30*/  SHF.L.U32 R93, R206, 0x1f, RZ ;  /* 0x0000001fce5d7819 */ /* 0x000fe200000006ff */
[----:B------:R-:W0:Y:S01]  /*4b40*/  LDC R94, c[0x0][0x2f4] ;  /* 0x0000bd00ff5e7b82 */ /* 0x000e220000000800 */
[----:B------:R-:W-:Y:S02]  /*4b50*/  BSSY B1, `(.L_x_15231) ;  /* 0x0000003000017945 */ /* 0x000fe40003800000 */
[----:B------:R-:W1:Y:S02]  /*4b60*/  SYNCS.PHASECHK.TRANS64.TRYWAIT P4, [R87+URZ+0x32490], R93 ;  /* 0x0324905d570075a7 */ /* 0x000e64000808017f */
[----:B-1----:R-:W-:Y:S05]  /*4b70*/  @!P4 BRA `(.L_x_15232) ;  /* 0x000001d80010c947 */ /* 0x002fea0003800000 */
.L_x_15503:
[----:B------:R-:W-:Y:S05]  /*4b80*/  BSYNC B1 ;  /* 0x0000000000017941 */ /* 0x000fea0003800000 */
.L_x_15231:
[----:B------:R-:W-:Y:S01]  /*4b90*/  UMOV UR4, 0xffffffff ;  /* 0xffffffff00047882 */ /* 0x000fe20000000000 */
[----:B0-----:R-:W-:Y:S02]  /*4ba0*/  IMAD.IADD R100, R94, 0x1, -R61 ;  /* 0x000000015e647824 */ /* 0x001fe400078e0a3d */
[----:B------:R-:W-:Y:S05]  /*4bb0*/  BRA.DIV UR4, `(.L_x_15233) ;  /* 0x000001da04147947 */ /* 0x000fea000b800000 */
[----:B------:R0:W2:Y:S04]  /*4bc0*/  SHFL.IDX PT, R99, R97, RZ, 0x1c1f ;  /* 0x001c1fff61637589 */ /* 0x0000a800000e0000 */
[----:B------:R0:W3:Y:S02]  /*4bd0*/  SHFL.IDX PT, R98, R95, RZ, 0x1c1f ;  /* 0x001c1fff5f627589 */ /* 0x0000e400000e0000 */
.L_x_15507:
        /* <DEDUP_REMOVED lines=11> */
[----:B------:R-:W-:-:S04]  /*4c90*/  LOP3.LUT R13, R13, R76, RZ, 0x3c, !PT ;  /* 0x0000004c0d0d7212 */ /* 0x000fc800078e3cff */
[----:B----4-:R-:W-:Y:S01]  /*4ca0*/  LEA R12, R14, R13, 0x9 ;  /* 0x0000000d0e0c7211 */ /* 0x010fe200078e48ff */
[----:B------:R-:W-:-:S04]  /*4cb0*/  IMAD R13, R19, 0x1800, R85 ;  /* 0x00001800130d7824 */ /* 0x000fc800078e0255 */
[----:B------:R-:W-:Y:S02]  /*4cc0*/  IMAD R15, R19, 0x1800, R12 ;  /* 0x00001800130f7824 */ /* 0x000fe400078e020c */
[--C-:B------:R-:W-:Y:S02]  /*4cd0*/  IMAD R13, R13, 0x2, R22.reuse ;  /* 0x000000020d0d7824 */ /* 0x100fe400078e0216 */
[----:B------:R-:W-:-:S04]  /*4ce0*/  IMAD R44, R15, 0x2, R22 ;  /* 0x000000020f2c7824 */ /* 0x000fc800078e0216 */
        /* <DEDUP_REMOVED lines=21> */
[----:B------:R-:W-:Y:S01]  /*4e40*/  FMUL.FTZ R108, R101, R104 ;  /* 0x00000068656c7220 */ /* 0x000fe20000410000 */
[----:B------:R-:W-:-:S02]  /*4e50*/  HADD2.F32 R32, -RZ, R114.H0_H0 ;  /* 0x20000072ff207230 */ /* 0x000fc40000004100 */
[C---:B------:R-:W-:Y:S01]  /*4e60*/  FMUL.FTZ R104, R45.reuse, R104 ;  /* 0x000000682d687220 */ /* 0x040fe20000410000 */
        /* <DEDUP_REMOVED lines=8> */
[----:B------:R-:W-:-:S02]  /*4ef0*/  HADD2.F32 R33, -RZ, R101.H0_H0 ;  /* 0x20000065ff217230 */ /* 0x000fc40000004100 */
[----:B------:R-:W-:Y:S02]  /*4f00*/  HADD2.F32 R15, -RZ, R47.H0_H0 ;  /* 0x2000002fff0f7230 */ /* 0x000fe40000004100 */
[----:B------:R-:W-:Y:S02]  /*4f10*/  HADD2.F32 R112, -RZ, R112.H1_H1 ;  /* 0x30000070ff707230 */ /* 0x000fe40000004100 */
[-C--:B------:R-:W-:Y:S01]  /*4f20*/  FMUL.FTZ R106, R33, R108.reuse ;  /* 0x0000006c216a7220 */ /* 0x080fe20000410000 */
[----:B------:R-:W-:Y:S02]  /*4f30*/  IMAD.MOV.U32 R13, RZ, RZ, R45 ;  /* 0x000000ffff0d7224 */ /* 0x000fe400078e002d */
[C---:B------:R-:W-:Y:S01]  /*4f40*/  FMUL.FTZ R108, R15.reuse, R108 ;  /* 0x0000006c0f6c7220 */ /* 0x040fe20000410000 */
[----:B------:R-:W-:Y:S02]  /*4f50*/  IMAD.MOV.U32 R45, RZ, RZ, R96 ;  /* 0x000000ffff2d7224 */ /* 0x000fe400078e0060 */
[----:B------:R-:W-:Y:S01]  /*4f60*/  FFMA.FTZ R15, R15, R104, -R106 ;  /* 0x000000680f0f7223 */ /* 0x000fe2000001086a */
[----:B------:R-:W-:-:S02]  /*4f70*/  HADD2.F32 R106, -RZ, R101.H1_H1 ;  /* 0x30000065ff6a7230 */ /* 0x000fc40000004100 */
[----:B------:R-:W-:Y:S01]  /*4f80*/  FFMA.FTZ R33, R33, R104, R108 ;  /* 0x0000006821217223 */ /* 0x000fe2000001006c */
[----:B------:R-:W-:Y:S01]  /*4f90*/  SHF.R.U32.HI R104, RZ, 0x10, R35 ;  /* 0x00000010ff687819 */ /* 0x000fe20000011623 */
[----:B------:R-:W-:Y:S01]  /*4fa0*/  HADD2.F32 R35, -RZ, R114.H1_H1 ;  /* 0x30000072ff237230 */ /* 0x000fe20000004100 */
[--C-:B------:R-:W-:Y:S02]  /*4fb0*/  SHF.R.U32.HI R108, RZ, 0x10, R7.reuse ;  /* 0x00000010ff6c7819 */ /* 0x100fe40000011607 */
[----:B------:R-:W-:Y:S01]  /*4fc0*/  SHF.R.U64 R7, R6, 0x10, R7 ;  /* 0x0000001006077819 */ /* 0x000fe20000001207 */
[----:B------:R-:W-:Y:S02]  /*4fd0*/  HADD2.F32 R101, -RZ, R104.H0_H0 ;  /* 0x20000068ff657230 */ /* 0x000fe40000004100 */
[----:B------:R-:W-:Y:S02]  /*4fe0*/  HADD2.F32 R104, -RZ, R47.H1_H1 ;  /* 0x3000002fff687230 */ /* 0x000fe40000004100 */
        /* <DEDUP_REMOVED lines=8> */
[----:B------:R-:W-:-:S02]  /*5070*/  HADD2.F32 R101, -RZ, R44.H0_H0 ;  /* 0x2000002cff657230 */ /* 0x000fc40000004100 */
[----:B------:R-:W-:Y:S01]  /*5080*/  HADD2.F32 R47, -RZ, R12.H0_H0 ;  /* 0x2000000cff2f7230 */ /* 0x000fe20000004100 */
[----:B------:R-:W-:Y:S01]  /*5090*/  F2FP.F16.F32.PACK_AB R15, R104, R15 ;  /* 0x0000000f680f723e */ /* 0x000fe200000000ff */
[----:B------:R-:W-:Y:S02]  /*50a0*/  HADD2.F32 R44, -RZ, R44.H1_H1 ;  /* 0x3000002cff2c7230 */ /* 0x000fe40000004100 */
[-C--:B------:R-:W-:Y:S01]  /*50b0*/  FMUL.FTZ R110, R101, R112.reuse ;  /* 0x00000070656e7220 */ /* 0x080fe20000410000 */
[----:B------:R-:W-:Y:S02]  /*50c0*/  HADD2.F32 R12, -RZ, R12.H1_H1 ;  /* 0x3000000cff0c7230 */ /* 0x000fe40000004100 */
[C---:B------:R-:W-:Y:S01]  /*50d0*/  FMUL.FTZ R112, R47.reuse, R112 ;  /* 0x000000702f707220 */ /* 0x040fe20000410000 */
[----:B------:R-:W-:Y:S01]  /*50e0*/  F2FP.F16.F32.PACK_AB R33, R106, R33 ;  /* 0x000000216a21723e */ /* 0x000fe200000000ff */
[-C--:B------:R-:W-:Y:S01]  /*50f0*/  FMUL.FTZ R113, R44, R5.reuse ;  /* 0x000000052c717220 */ /* 0x080fe20000410000 */
[-C--:B------:R-:W-:Y:S01]  /*5100*/  FFMA.FTZ R47, R47, R108.reuse, -R110 ;  /* 0x0000006c2f2f7223 */ /* 0x080fe2000001086e */
[C---:B------:R-:W-:Y:S01]  /*5110*/  FMUL.FTZ R5, R12.reuse, R5 ;  /* 0x000000050c057220 */ /* 0x040fe20000410000 */
[----:B------:R-:W-:Y:S01]  /*5120*/  FFMA.FTZ R101, R101, R108, R112 ;  /* 0x0000006c65657223 */ /* 0x000fe20000010070 */
[----:B------:R-:W-:Y:S01]  /*5130*/  FFMA.FTZ R4, R12, R111, -R113 ;  /* 0x0000006f0c047223 */ /* 0x000fe20000010871 */
[----:B------:R-:W-:-:S02]  /*5140*/  HADD2.F32 R12, -RZ, R46.H0_H0 ;  /* 0x2000002eff0c7230 */ /* 0x000fc40000004100 */
[----:B------:R-:W-:Y:S01]  /*5150*/  FFMA.FTZ R44, R44, R111, R5 ;  /* 0x0000006f2c2c7223 */ /* 0x000fe20000010005 */
[----:B------:R-:W-:Y:S02]  /*5160*/  HADD2.F32 R5, -RZ, R14.H0_H0 ;  /* 0x2000000eff057230 */ /* 0x000fe40000004100 */
[----:B------:R-:W-:Y:S02]  /*5170*/  HADD2.F32 R46, -RZ, R46.H1_H1 ;  /* 0x3000002eff2e7230 */ /* 0x000fe40000004100 */
[-C--:B------:R-:W-:Y:S01]  /*5180*/  FMUL.FTZ R108, R12, R35.reuse ;  /* 0x000000230c6c7220 */ /* 0x080fe20000410000 */
[----:B------:R-:W-:Y:S02]  /*5190*/  HADD2.F32 R14, -RZ, R14.H1_H1 ;  /* 0x3000000eff0e7230 */ /* 0x000fe40000004100 */
[C---:B------:R-:W-:Y:S01]  /*51a0*/  FMUL.FTZ R35, R5.reuse, R35 ;  /* 0x0000002305237220 */ /* 0x040fe20000410000 */
[----:B------:R-:W-:Y:S01]  /*51b0*/  F2FP.F16.F32.PACK_AB R4, R4, R47 ;  /* 0x0000002f0404723e */ /* 0x000fe200000000ff */
[-C--:B------:R-:W-:Y:S01]  /*51c0*/  FFMA.FTZ R5, R5, R32.reuse, -R108 ;  /* 0x0000002005057223 */ /* 0x080fe2000001086c */
[----:B------:R-:W-:Y:S01]  /*51d0*/  F2FP.F16.F32.PACK_AB R44, R44, R101 ;  /* 0x000000652c2c723e */ /* 0x000fe200000000ff */
[----:B------:R-:W-:Y:S01]  /*51e0*/  FFMA.FTZ R12, R12, R32, R35 ;  /* 0x000000200c0c7223 */ /* 0x000fe20000010023 */
[----:B------:R-:W-:Y:S01]  /*51f0*/  HADD2.F32 R35, -RZ, R34.H0_H0 ;  /* 0x20000022ff237230 */ /* 0x000fe20000004100 */
[----:B------:R-:W-:-:S04]  /*5200*/  MOV R47, R33 ;  /* 0x00000021002f7202 */ /* 0x000fc80000000f00 */
[-C--:B------:R-:W-:Y:S01]  /*5210*/  FMUL.FTZ R111, R46, R35.reuse ;  /* 0x000000232e6f7220 */ /* 0x080fe20000410000 */
[----:B------:R-:W-:-:S03]  /*5220*/  FMUL.FTZ R35, R14, R35 ;  /* 0x000000230e237220 */ /* 0x000fc60000410000 */
[-C--:B------:R-:W-:Y:S01]  /*5230*/  FFMA.FTZ R14, R14, R7.reuse, -R111 ;  /* 0x000000070e0e7223 */ /* 0x080fe2000001086f */
[----:B------:R-:W-:-:S04]  /*5240*/  FFMA.FTZ R35, R46, R7, R35 ;  /* 0x000000072e237223 */ /* 0x000fc80000010023 */
[----:B------:R-:W-:Y:S02]  /*5250*/  F2FP.F16.F32.PACK_AB R14, R14, R5 ;  /* 0x000000050e0e723e */ /* 0x000fe400000000ff */
[----:B------:R-:W-:Y:S01]  /*5260*/  F2FP.F16.F32.PACK_AB R46, R35, R12 ;  /* 0x0000000c232e723e */ /* 0x000fe200000000ff */
[----:B------:R-:W-:-:S07]  /*5270*/  IMAD.MOV.U32 R12, RZ, RZ, R4 ;  /* 0x000000ffff0c7224 */ /* 0x000fce00078e0004 */
.L_x_15237:
[----:B------:R-:W-:Y:S05]  /*5280*/  BSYNC B2 ;  /* 0x0000000000027941 */ /* 0x000fea0003800000 */
.L_x_15236:
        /* <DEDUP_REMOVED lines=8> */
.L_x_15235:
[----:B------:R-:W-:Y:S05]  /*5310*/  BSYNC B1 ;  /* 0x0000000000017941 */ /* 0x000fea0003800000 */
.L_x_15234:
[----:B------:R-:W-:-:S03]  /*5320*/  UMOV UR4, 0xffffffff ;  /* 0xffffffff00047882 */ /* 0x000fc60000000000 */
[----:B------:R-:W-:Y:S05]  /*5330*/  BRA.DIV UR4, `(.L_x_15238) ;  /* 0x000001d204807947 */ /* 0x000fea000b800000 */
[----:B0-----:R-:W0:Y:S04]  /*5340*/  SHFL.IDX PT, R97, R97, 0x1, 0x1c1f ;  /* 0x003c1f0061617f89 */ /* 0x001e2800000e0000 */
[----:B------:R0:W0:Y:S02]  /*5350*/  SHFL.IDX PT, R96, R95, 0x1, 0x1c1f ;  /* 0x003c1f005f607f89 */ /* 0x00002400000e0000 */
.L_x_15511:
[----:B----4-:R-:W-:-:S05]  /*5360*/  VIADD R4, R202, 0x40 ;  /* 0x00000040ca047836 */ /* 0x010fca0000000000 */
        /* <DEDUP_REMOVED lines=11> */
[----:B------:R-:W-:Y:S01]  /*5420*/  LEA.HI R100, R5, R100, RZ, 0x4 ;  /* 0x0000006405647211 */ /* 0x000fe200078f20ff */
[----:B------:R-:W-:Y:S01]  /*5430*/  IMAD R5, R19, 0x1800, R74 ;  /* 0x0000180013057824 */ /* 0x000fe200078e024a */
[----:B------:R-:W-:-:S02]  /*5440*/  LOP3.LUT R7, R7, 0x1c0, RZ, 0xc0, !PT ;  /* 0x000001c007077812 */ /* 0x000fc400078ec0ff */
[----:B------:R-:W-:Y:S01]  /*5450*/  LEA.HI.SX32 R11, R100, R69, 0x1c ;  /* 0x00000045640b7211 */ /* 0x000fe200078fe2ff */
[----:B------:R-:W-:Y:S01]  /*5460*/  IMAD R5, R5, 0x2, R22 ;  /* 0x0000000205057824 */ /* 0x000fe200078e0216 */
[----:B------:R-:W-:Y:S02]  /*5470*/  LOP3.LUT R4, R4, 0x1c0, RZ, 0xc0, !PT ;  /* 0x000001c004047812 */ /* 0x000fe400078ec0ff */
[----:B------:R-:W-:Y:S02]  /*5480*/  SHF.L.U32 R11, R11, 0x3, RZ ;  /* 0x000000030b0b7819 */ /* 0x000fe400000006ff */
[----:B------:R-:W-:Y:S02]  /*5490*/  SHF.R.U32.HI R7, RZ, 0x3, R7 ;  /* 0x00000003ff077819 */ /* 0x000fe40000011607 */
[----:B------:R-:W-:Y:S02]  /*54a0*/  LOP3.LUT R4, R4, 0x38, R11, 0xf8, !PT ;  /* 0x0000003804047812 */ /* 0x000fe400078ef80b */
[----:B------:R-:W-:-:S02]  /*54b0*/  LEA.HI.X R33, R70, R97, R72, 0x1, P4 ;  /* 0x0000006146217211 */ /* 0x000fc400020f0c48 */
[----:B------:R-:W-:-:S05]  /*54c0*/  LOP3.LUT R4, R4, R7, RZ, 0x3c, !PT ;  /* 0x0000000704047212 */ /* 0x000fca00078e3cff */
[----:B----4-:R-:W-:-:S04]  /*54d0*/  IMAD.IADD R4, R6, 0x1, R4 ;  /* 0x0000000106047824 */ /* 0x010fc800078e0204 */
[----:B------:R-:W-:-:S04]  /*54e0*/  IMAD R7, R19, 0x1800, R4 ;  /* 0x0000180013077824 */ /* 0x000fc800078e0204 */
[----:B------:R-:W-:Y:S02]  /*54f0*/  IMAD R12, R7, 0x2, R22 ;  /* 0x00000002070c7824 */ /* 0x000fe400078e0216 */
        /* <DEDUP_REMOVED lines=86> */
.L_x_15240:
[----:B------:R-:W-:Y:S05]  /*5a60*/  BSYNC B1 ;  /* 0x0000000000017941 */ /* 0x000fea0003800000 */
.L_x_15239:
[----:B------:R-:W-:Y:S01]  /*5a70*/  ISETP.GE.AND P2, PT, R11, R94, PT ;  /* 0x0000005e0b00720c */ /* 0x000fe20003f46270 */
[----:B0-----:R0:W-:Y:S02]  /*5a80*/  ST.E.128 desc[UR40][R32.64], R4 ;  /* 0x0000000420007985 */ /* 0x0011e4000c101d28 */
[----:B0-----:R-:W-:Y:S01]  /*5a90*/  IMAD.MOV.U32 R4, RZ, RZ, R96 ;  /* 0x000000ffff047224 */ /* 0x001fe200078e0060 */
[----:B------:R-:W-:-:S09]  /*5aa0*/  MOV R5, R97 ;  /* 0x0000006100057202 */ /* 0x000fd20000000f00 */
[----:B------:R-:W-:Y:S05]  /*5ab0*/  @P2 BRA `(.L_x_15223) ;  /* 0x0000000400182947 */ /* 0x000fea0003800000 */
[----:B------:R-:W-:-:S05]  /*5ac0*/  IMAD.WIDE R4, R11, 0x2, R4 ;  /* 0x000000020b047825 */ /* 0x000fca00078e0204 */
[----:B----4-:R0:W-:Y:S01]  /*5ad0*/  ST.E.128 desc[UR40][R4.64], R12 ;  /* 0x0000000c04007985 */ /* 0x0101e2000c101d28 */
[----:B------:R-:W-:Y:S05]  /*5ae0*/  BRA `(.L_x_15223) ;  /* 0x00000004000c7947 */ /* 0x000fea0003800000 */
.L_x_15204:
[----:B------:R-:W-:-:S06]  /*5af0*/  UISETP.NE.AND UP0, UPT, UR47, 0x3, UPT ;  /* 0x000000032f00788c */ /* 0x000fcc000bf05270 */
[----:B------:R-:W-:-:S13]  /*5b00*/  PLOP3.LUT P3, PT, PT, PT, UP0, 0x80, 0x0 ;  /* 0x000000000000781c */ /* 0x000fda0003f6f008 */
[----:B------:R-:W-:Y:S05]  /*5b10*/  @!P3 BRA `(.L_x_15241) ;  /* 0x000000000004b947 */ /* 0x000fea0003800000 */
[----:B------:R-:W-:Y:S01]  /*5b20*/  BPT.TRAP 0x1 ;  /* 0x000000040000795c */ /* 0x000fe20000300000 */
.L_x_15241:
[----:B------:R-:W-:Y:S01]  /*5b30*/  IMAD R87, R19, 0x8, R22 ;  /* 0x0000000813577824 */ /* 0x000fe200078e0216 */
[----:B------:R-:W-:Y:S01]  /*5b40*/  SHF.L.U32 R93, R206, 0x1f, RZ ;  /* 0x0000001fce5d7819 */ /* 0x000fe200000006ff */
[----:B------:R-:W-:Y:S01]  /*5b50*/  BSSY B1, `(.L_x_15242) ;  /* 0x0000004000017945 */ /* 0x000fe20003800000 */
[----:B------:R-:W-:Y:S02]  /*5b60*/  SHF.R.S32.HI R90, RZ, 0x1f, R89 ;  /* 0x0000001fff5a7819 */ /* 0x000fe40000011459 */
[----:B------:R-:W0:Y:S02]  /*5b70*/  SYNCS.PHASECHK.TRANS64.TRYWAIT P2, [R87+URZ+0x32490], R93 ;  /* 0x0324905d570075a7 */ /* 0x000e24000804017f */
[----:B0-----:R-:W-:Y:S05]  /*5b80*/  @!P2 BRA `(.L_x_15243) ;  /* 0x000001c800b8a947 */ /* 0x001fea0003800000 */
.L_x_15512:
[----:B------:R-:W-:Y:S05]  /*5b90*/  BSYNC B1 ;  /* 0x0000000000017941 */ /* 0x000fea0003800000 */
.L_x_15242:
        /* <DEDUP_REMOVED lines=25> */
.L_x_15516:
        /* <DEDUP_REMOVED lines=13> */
.L_x_15246:
[----:B------:R-:W-:Y:S05]  /*5e00*/  BSYNC B1 ;  /* 0x0000000000017941 */ /* 0x000fea0003800000 */
.L_x_15245:
[----:B------:R-:W-:-:S03]  /*5e10*/  UMOV UR4, 0xffffffff ;  /* 0xffffffff00047882 */ /* 0x000fc60000000000 */
[----:B------:R-:W-:Y:S05]  /*5e20*/  BRA.DIV UR4, `(.L_x_15247) ;  /* 0x000001ca04707947 */ /* 0x000fea000b800000 */
[----:B--2-4-:R2:W4:Y:S04]  /*5e30*/  SHFL.IDX PT, R5, R33, 0x1, 0x1c1f ;  /* 0x003c1f0021057f89 */ /* 0x01452800000e0000 */
[----:B---3--:R2:W3:Y:S02]  /*5e40*/  SHFL.IDX PT, R7, R32, 0x1, 0x1c1f ;  /* 0x003c1f0020077f89 */ /* 0x0084e400000e0000 */
.L_x_15520:
        /* <DEDUP_REMOVED lines=13> */
.L_x_15223:
[----:B------:R-:W-:Y:S05]  /*5f20*/  BSYNC B0 ;  /* 0x0000000000007941 */ /* 0x000fea0003800000 */
.L_x_15203:
        /* <DEDUP_REMOVED lines=17> */
.L_x_15249:
[----:B------:R-:W-:Y:S05]  /*6040*/  BSYNC B0 ;  /* 0x0000000000007941 */ /* 0x000fea0003800000 */
.L_x_15248:
[----:B------:R-:W3:Y:S01]  /*6050*/  SYNCS.PHASECHK.TRANS64.TRYWAIT P3, [R87+URZ+0x324b0], R93 ;  /* 0x0324b05d570075a7 */ /* 0x000ee2000806017f */
[----:B------:R-:W-:Y:S04]  /*6060*/  BSSY B0, `(.L_x_15250) ;  /* 0x0000002000007945 */ /* 0x000fe80003800000 */
[----:B---3--:R-:W-:Y:S05]  /*6070*/  @!P3 BRA `(.L_x_15251) ;  /* 0x000001c80028b947 */ /* 0x008fea0003800000 */
.L_x_15521:
[----:B------:R-:W-:Y:S05]  /*6080*/  BSYNC B0 ;  /* 0x0000000000007941 */ /* 0x000fea0003800000 */
.L_x_15250:
        /* <DEDUP_REMOVED lines=9> */
[----:B------:R-:W-:Y:S01]  /*6120*/  IADD3 R92, -R202, R92, RZ ;  /* 0x0000005cca5c7210 */ /* 0x000fe20007ffe1ff */
[C---:B0-----:R-:W-:Y:S01]  /*6130*/  IMAD.WIDE.U32 R4, R89.reuse, UR4, RZ ;  /* 0x0000000459047c25 */ /* 0x041fe2000f8e00ff */
[----:B------:R-:W-:Y:S03]  /*6140*/  BSSY B0, `(.L_x_15252) ;  /* 0x000003e000007945 */ /* 0x000fe60003800000 */
[----:B------:R-:W-:Y:S01]  /*6150*/  IMAD R89, R89, UR5, R90 ;  /* 0x0000000559597c24 */ /* 0x000fe2000f8e025a */
[----:B------:R-:W-:Y:S01]  /*6160*/  ULDC.64 UR4, c[0x0][0x338] ;  /* 0x0000ce0000047ab9 */ /* 0x000fe20000000a00 */
[----:B------:R-:W-:-:S02]  /*6170*/  IMAD R34, R19, 0x6000, R82 ;  /* 0x0000600013227824 */ /* 0x000fc400078e0252 */
        /* <DEDUP_REMOVED lines=58> */
.L_x_15253:
[----:B------:R-:W-:Y:S05]  /*6520*/  BSYNC B0 ;  /* 0x0000000000007941 */ /* 0x000fea0003800000 */
.L_x_15252:
        /* <DEDUP_REMOVED lines=46> */
.L_x_15255:
[----:B------:R-:W-:Y:S05]  /*6810*/  BSYNC B0 ;  /* 0x0000000000007941 */ /* 0x000fea0003800000 */
.L_x_15254:
        /* <DEDUP_REMOVED lines=23> */
.L_x_15198:
        /* <DEDUP_REMOVED lines=19> */
.L_x_15257:
        /* <DEDUP_REMOVED lines=30> */
[----:B------:R-:W-:-:S05]  /*6ca0*/  @!P1 LOP3.LUT R5, RZ, R9, RZ, 0x33, !PT ;  /* 0x00000009ff059212 */ /* 0x000fca00078e33ff */
[----:B------:R-:W-:-:S07]  /*6cb0*/  IMAD.MOV.U32 R177, RZ, RZ, R5 ;  /* 0x000000ffffb17224 */ /* 0x000fce00078e0005 */
.L_x_15259:
[----:B------:R-:W-:Y:S05]  /*6cc0*/  BSYNC B0 ;  /* 0x0000000000007941 */ /* 0x000fea0003800000 */
.L_x_15258:
        /* <DEDUP_REMOVED lines=80> */
.L_x_15524:
[----:B-1----:R-:W-:Y:S01]  /*71d0*/  LEA.HI R0, R14, R14, RZ, 0x1 ;  /* 0x0000000e0e007211 */ /* 0x002fe200078f08ff */
[----:B------:R-:W-:Y:S01]  /*71e0*/  VIADD R26, R22, 0x18400 ;  /* 0x00018400161a7836 */ /* 0x000fe20000000000 */
[----:B------:R-:W-:Y:S01]  /*71f0*/  BSSY B6, `(.L_x_15262) ;  /* 0x000001d000067945 */ /* 0x000fe20003800000 */
[----:B------:R-:W-:Y:S01]  /*7200*/  IMAD.MOV.U32 R213, RZ, RZ, 0x40000040 ;  /* 0x40000040ffd57424 */ /* 0x000fe200078e00ff */
[----:B------:R-:W-:Y:S02]  /*7210*/  LOP3.LUT R3, R0, 0x7fffe, RZ, 0xc0, !PT ;  /* 0x0007fffe00037812 */ /* 0x000fe400078ec0ff */
[----:B------:R-:W-:-:S03]  /*7220*/  LOP3.LUT P0, RZ, R26, 0x1bf, RZ, 0xc0, !PT ;  /* 0x000001bf1aff7812 */ /* 0x000fc6000780c0ff */
[----:B------:R-:W-:-:S04]  /*7230*/  IMAD.IADD R3, R14, 0x1, -R3 ;  /* 0x000000010e037824 */ /* 0x000fc800078e0a03 */
[----:B------:R-:W-:-:S05]  /*7240*/  IMAD R3, R3, 0x2000, R26 ;  /* 0x0000200003037824 */ /* 0x000fca00078e021a */
[----:B------:R-:W-:Y:S01]  /*7250*/  SHF.R.U32.HI R0, RZ, 0x4, R3 ;  /* 0x00000004ff007819 */ /* 0x000fe20000011603 */
[----:B------:R-:W-:-:S03]  /*7260*/  VIADD R3, R3, 0xa000 ;  /* 0x0000a00003037836 */ /* 0x000fc60000000000 */
[----:B------:R-:W-:Y:S02]  /*7270*/  LOP3.LUT R0, R0, 0x3fff, RZ, 0xc0, !PT ;  /* 0x00003fff00007812 */ /* 0x000fe400078ec0ff */
[----:B------:R-:W-:Y:S02]  /*7280*/  SHF.R.U32.HI R3, RZ, 0x4, R3 ;  /* 0x00000004ff037819 */ /* 0x000fe40000011603 */
[----:B------:R-:W-:Y:S02]  /*7290*/  LOP3.LUT R212, R0, 0x10000, RZ, 0xfc, !PT ;  /* 0x0001000000d47812 */ /* 0x000fe400078efcff */
        /* <DEDUP_REMOVED lines=10> */
[----:B0-----:R-:W-:Y:S01]  /*7340*/  MOV R13, RZ ;  /* 0x000000ff000d7202 */ /* 0x001fe20000000f00 */
[----:B------:R-:W-:Y:S02]  /*7350*/  IMAD.U32 R7, RZ, RZ, UR7 ;  /* 0x00000007ff077e24 */ /* 0x000fe4000f8e00ff */
[----:B------:R-:W-:-:S02]  /*7360*/  IMAD.U32 R10, RZ, RZ, UR4 ;  /* 0x00000004ff0a7e24 */ /* 0x000fc4000f8e00ff */
[----:B------:R-:W-:Y:S02]  /*7370*/  IMAD.U32 R11, RZ, RZ, UR5 ;  /* 0x00000005ff0b7e24 */ /* 0x000fe4000f8e00ff */
[----:B------:R-:W-:Y:S02]  /*7380*/  IMAD.MOV.U32 R8, RZ, RZ, 0x70 ;  /* 0x00000070ff087424 */ /* 0x000fe400078e00ff */
[----:B------:R-:W-:-:S07]  /*7390*/  IMAD.MOV.U32 R12, RZ, RZ, 0x1 ;  /* 0x00000001ff0c7424 */ /* 0x000fce00078e00ff */
[----:B------:R-:W-:-:S07]  /*73a0*/  LEPC R20, `(.L_x_15263) ;  /* 0x000000001014794e */ /* 0x000fce0000000000 */
[----:B-1----:R-:W-:Y:S05]  /*73b0*/  CALL.ABS.NOINC R14 ;  /* 0x000000000e007343 */ /* 0x002fea0003c00000 */
.L_x_15263:
[----:B------:R-:W-:Y:S05]  /*73c0*/  BSYNC B6 ;  /* 0x0000000000067941 */ /* 0x000fea0003800000 */
.L_x_15262:
        /* <DEDUP_REMOVED lines=13> */
.L_x_15267:
[----:B--2---:R2:W3:Y:S02]  /*74a0*/  SYNCS.PHASECHK.TRANS64.TRYWAIT P0, [R22+URZ+0x32400], R3 ;  /* 0x03240003160075a7 */ /* 0x0044e4000800017f */
[----:B---3--:R-:W-:Y:S05]  /*74b0*/  @!P0 NANOSLEEP.SYNCS 0x989680 ;  /* 0x009896800000895d */ /* 0x008fea0003900000 */
[----:B------:R-:W3:Y:S02]  /*74c0*/  @!P0 SYNCS.PHASECHK.TRANS64 P0, [R22+URZ+0x32400], R3 ;  /* 0x03240003160085a7 */ /* 0x000ee4000800007f */
[----:B---3--:R-:W-:Y:S05]  /*74d0*/  @!P0 BRA `(.L_x_15267) ;  /* 0xfffffffc00f08947 */ /* 0x008fea000383ffff */
.L_x_15266:
[----:B------:R-:W-:Y:S05]  /*74e0*/  BSYNC B0 ;  /* 0x0000000000007941 */ /* 0x000fea0003800000 */
.L_x_15265:
[----:B------:R-:W-:Y:S05]  /*74f0*/  BRA `(.L_x_15268) ;  /* 0x0000002c00447947 */ /* 0x000fea0003800000 */
.L_x_15264:
        /* <DEDUP_REMOVED lines=30> */
.L_x_15270:
[----:B------:R-:W-:Y:S05]  /*76e0*/  BSYNC B6 ;  /* 0x0000000000067941 */ /* 0x000fea0003800000 */
.L_x_15269:
[----:B------:R-:W2:Y:S01]  /*76f0*/  LDL R39, [R1+0x94] ;  /* 0x0000940001277983 */ /* 0x000ea20000100800 */
[----:B------:R-:W-:Y:S01]  /*7700*/  LEA.HI R33, R33, R28, RZ, 0x2 ;  /* 0x0000001c21217211 */ /* 0x000fe200078f10ff */
[----:B------:R-:W-:Y:S01]  /*7710*/  ULDC.U8 UR4, c[0x0][0x410] ;  /* 0x0001040000047ab9 */ /* 0x000fe20000000000 */
[----:B------:R-:W-:Y:S01]  /*7720*/  BSSY B0, `(.L_x_15271) ;  /* 0x00002a6000007945 */ /* 0x000fe20003800000 */
[----:B------:R-:W-:Y:S02]  /*7730*/  ISETP.NE.AND P0, PT, RZ, UR4, PT ;  /* 0x00000004ff007c0c */ /* 0x000fe4000bf05270 */
[----:B------:R-:W-:Y:S02]  /*7740*/  SHF.R.S32.HI R3, RZ, 0x1f, R33 ;  /* 0x0000001fff037819 */ /* 0x000fe40000011421 */
[----:B------:R-:W-:Y:S02]  /*7750*/  LOP3.LUT R33, R33, 0xfffffffc, RZ, 0xc0, !PT ;  /* 0xfffffffc21217812 */ /* 0x000fe400078ec0ff */
[----:B------:R-:W-:-:S03]  /*7760*/  LEA.HI R3, R3, R202, RZ, 0x3 ;  /* 0x000000ca03037211 */ /* 0x000fc600078f18ff */
[----:B------:R-:W-:Y:S01]  /*7770*/  IMAD.IADD R33, R28, 0x1, -R33 ;  /* 0x000000011c217824 */ /* 0x000fe200078e0a21 */
[----:B------:R-:W-:-:S05]  /*7780*/  LOP3.LUT R3, R3, 0xfffffff8, RZ, 0xc0, !PT ;  /* 0xfffffff803037812 */ /* 0x000fca00078ec0ff */
[C---:B------:R-:W-:Y:S02]  /*7790*/  IMAD.IADD R34, R202.reuse, 0x1, -R3 ;  /* 0x00000001ca227824 */ /* 0x040fe400078e0a03 */
[----:B--2---:R-:W-:Y:S01]  /*77a0*/  IMAD.IADD R38, R202, 0x1, R39 ;  /* 0x00000001ca267824 */ /* 0x004fe200078e0227 */
[----:B------:R-:W-:Y:S06]  /*77b0*/  @!P0 BRA `(.L_x_15272) ;  /* 0x0000001400608947 */ /* 0x000fec0003800000 */
[----:B------:R-:W1:Y:S01]  /*77c0*/  LDC R35, c[0x0][0x448] ;  /* 0x00011200ff237b82 */ /* 0x000e620000000800 */
[----:B------:R-:W-:Y:S01]  /*77d0*/  LEA R3, R33, R38, 0x6 ;  /* 0x0000002621037211 */ /* 0x000fe200078e30ff */
        /* <DEDUP_REMOVED lines=31> */
.L_x_15530:
        /* <DEDUP_REMOVED lines=14> */
[----:B------:R-:W-:Y:S02]  /*7ab0*/  CS2R R26, SRZ ;  /* 0x00000000001a7805 */ /* 0x000fe4000001ff00 */
[----:B----4-:R-:W-:-:S07]  /*7ac0*/  MOV R9, R7 ;  /* 0x0000000700097202 */ /* 0x010fce0000000f00 */
        /* <DEDUP_REMOVED lines=15> */
.L_x_15275:
[----:B------:R-:W-:Y:S05]  /*7bc0*/  BSYNC B1 ;  /* 0x0000000000017941 */ /* 0x000fea0003800000 */
.L_x_15274:
        /* <DEDUP_REMOVED lines=21> */
.L_x_15536:
        /* <DEDUP_REMOVED lines=18> */
[----:B-1----:R-:W-:-:S07]  /*7e40*/  MOV R8, R30 ;  /* 0x0000001e00087202 */ /* 0x002fce0000000f00 */
[----:B------:R-:W-:Y:S02]  /*7e50*/  @!P2 IMAD.WIDE R4, R200, 0x2, R4 ;  /* 0x00000002c804a825 */ /* 0x000fe400078e0204 */
[C---:B------:R-:W-:Y:S02]  /*7e60*/  @!P3 SHF.L.U64.HI R10, R207.reuse, 0x1, R36 ;  /* 0x00000001cf0ab819 */ /* 0x040fe40000010224 */
[----:B------:R-:W-:Y:S01]  /*7e70*/  @!P3 IMAD.SHL.U32 R9, R207, 0x2, RZ ;  /* 0x00000002cf09b824 */ /* 0x000fe200078e00ff */
[----:B------:R0:W5:Y:S01]  /*7e80*/  @!P2 LD.E.64 R12, desc[UR40][R4.64] ;  /* 0x00000028040ca980 */ /* 0x000162000c101b00 */
[----:B------:R-:W-:-:S03]  /*7e90*/  CS2R R14, SRZ ;  /* 0x00000000000e7805 */ /* 0x000fc6000001ff00 */
[-C--:B0-----:R-:W-:Y:S02]  /*7ea0*/  @!P3 IADD3 R4, P0, R6, R9.reuse, RZ ;  /* 0x000000090604b210 */ /* 0x081fe40007f1e0ff */
[----:B------:R-:W-:Y:S01]  /*7eb0*/  @!P3 IADD3 R6, P1, R30, R9, RZ ;  /* 0x000000091e06b210 */ /* 0x000fe20007f3e0ff */
[----:B----4-:R-:W-:Y:S02]  /*7ec0*/  IMAD.MOV.U32 R9, RZ, RZ, R7 ;  /* 0x000000ffff097224 */ /* 0x010fe400078e0007 */
[----:B------:R-:W-:Y:S02]  /*7ed0*/  @!P3 IMAD.X R5, R3, 0x1, R10, P0 ;  /* 0x000000010305b824 */ /* 0x000fe400000e060a */
[----:B------:R-:W-:Y:S01]  /*7ee0*/  @!P2 IMAD.WIDE R30, R200, 0x2, R8 ;  /* 0x00000002c81ea825 */ /* 0x000fe200078e0208 */
[----:B------:R-:W-:-:S03]  /*7ef0*/  CS2R R8, SRZ ;  /* 0x0000000000087805 */ /* 0x000fc6000001ff00 */
[----:B------:R-:W-:Y:S01]  /*7f00*/  @!P3 IMAD.X R7, R7, 0x1, R10, P1 ;  /* 0x000000010707b824 */ /* 0x000fe200008e060a */
[----:B------:R-:W-:Y:S01]  /*7f10*/  CS2R R10, SRZ ;  /* 0x00000000000a7805 */ /* 0x000fe2000001ff00 */
[----:B------:R0:W5:Y:S04]  /*7f20*/  @!P2 LD.E.64 R14, desc[UR40][R30.64] ;  /* 0x000000281e0ea980 */ /* 0x000168000c101b00 */
[----:B------:R0:W5:Y:S04]  /*7f30*/  @!P3 LD.E.64 R8, desc[UR40][R4.64] ;  /* 0x000000280408b980 */ /* 0x000168000c101b00 */
[----:B------:R0:W5:Y:S02]  /*7f40*/  @!P3 LD.E.64 R10, desc[UR40][R6.64] ;  /* 0x00000028060ab980 */ /* 0x000164000c101b00 */
.L_x_15278:
[----:B------:R-:W-:Y:S05]  /*7f50*/  BSYNC B1 ;  /* 0x0000000000017941 */ /* 0x000fea0003800000 */
.L_x_15277:
[----:B01----:R-:W4:Y:S01]  /*7f60*/  LDL R30, [R1+0xbc] ;  /* 0x0000bc00011e7983 */ /* 0x003f220000100800 */
[----:B------:R-:W0:Y:S01]  /*7f70*/  SYNCS.PHASECHK.TRANS64.TRYWAIT P0, [R22+URZ+0x32400], R33 ;  /* 0x03240021160075a7 */ /* 0x000e22000800017f */
[----:B--2---:R-:W-:Y:S01]  /*7f80*/  IMAD.SHL.U32 R3, R34, 0x40, RZ ;  /* 0x0000004022037824 */ /* 0x004fe200078e00ff */
[----:B---3-5:R-:W-:Y:S01]  /*7f90*/  MOV R6, R13 ;  /* 0x0000000d00067202 */ /* 0x028fe20000000f00 */
[----:B------:R-:W-:Y:S01]  /*7fa0*/  IMAD.MOV.U32 R5, RZ, RZ, R8 ;  /* 0x000000ffff057224 */ /* 0x000fe200078e0008 */
[----:B------:R-:W-:Y:S01]  /*7fb0*/  VIADDMNMX R31, R35, -R39, 0x80, PT ;  /* 0x00000080231f7446 */ /* 0x000fe20003800927 */
[----:B----4-:R-:W-:Y:S01]  /*7fc0*/  IMAD.MOV.U32 R7, RZ, RZ, R10 ;  /* 0x000000ffff077224 */ /* 0x010fe200078e000a */
[----:B------:R-:W-:Y:S01]  /*7fd0*/  LOP3.LUT R3, R3, 0x1c0, RZ, 0xc0, !PT ;  /* 0x000001c003037812 */ /* 0x000fe200078ec0ff */
        /* <DEDUP_REMOVED lines=9> */
[----:B------:R-:W-:Y:S02]  /*8070*/  PRMT R47, R7, 0x7610, R47 ;  /* 0x00007610072f7816 */ /* 0x000fe4000000002f */
[----:B------:R-:W-:Y:S01]  /*8080*/  PRMT R48, R5, 0x7610, R48 ;  /* 0x0000761005307816 */ /* 0x000fe20000000030 */
[----:B------:R-:W-:Y:S01]  /*8090*/  IMAD.MOV.U32 R5, RZ, RZ, R15 ;  /* 0x000000ffff057224 */ /* 0x000fe200078e000f */
[----:B------:R-:W-:Y:S01]  /*80a0*/  PRMT R45, R45, 0x5410, R4 ;  /* 0x000054102d2d7816 */ /* 0x000fe20000000004 */
[----:B------:R-:W-:Y:S01]  /*80b0*/  IMAD.MOV.U32 R4, RZ, RZ, R11 ;  /* 0x000000ffff047224 */ /* 0x000fe200078e000b */
[----:B------:R-:W-:-:S02]  /*80c0*/  LOP3.LUT P2, RZ, R34, 0x4, RZ, 0xc0, !PT ;  /* 0x0000000422ff7812 */ /* 0x000fc4000784c0ff */
[----:B------:R-:W-:Y:S02]  /*80d0*/  ISETP.GE.AND P1, PT, R202, R31, PT ;  /* 0x0000001fca00720c */ /* 0x000fe40003f26270 */
[----:B------:R-:W-:Y:S01]  /*80e0*/  PRMT R47, R47, 0x5410, R4 ;  /* 0x000054102f2f7816 */ /* 0x000fe20000000004 */
[----:B------:R-:W-:-:S04]  /*80f0*/  IMAD R3, R30, 0x200, R3 ;  /* 0x000002001e037824 */ /* 0x000fc800078e0203 */
[----:B------:R-:W-:-:S04]  /*8100*/  IMAD R30, R3, 0x2, R22 ;  /* 0x00000002031e7824 */ /* 0x000fc800078e0216 */
[C---:B------:R-:W-:Y:S01]  /*8110*/  VIADD R4, R30.reuse, 0x18400 ;  /* 0x000184001e047836 */ /* 0x040fe20000000000 */
[----:B------:R-:W-:Y:S01]  /*8120*/  IADD3 R3, R30, 0x18440, RZ ;  /* 0x000184401e037810 */ /* 0x000fe20007ffe0ff */
[----:B0-----:R-:W-:Y:S06]  /*8130*/  @!P0 BRA `(.L_x_15280) ;  /* 0x000001ac00188947 */ /* 0x001fec0003800000 */
.L_x_15537:
[----:B------:R-:W-:Y:S05]  /*8140*/  BSYNC B1 ;  /* 0x0000000000017941 */ /* 0x000fea0003800000 */
.L_x_15279:
        /* <DEDUP_REMOVED lines=10> */
[----:B0-----:R-:W-:Y:S01]  /*81f0*/  SHF.R.U32.HI R33, RZ, 0x10, R27 ;  /* 0x00000010ff217819 */ /* 0x001fe2000001161b */
[--C-:B------:R-:W-:Y:S01]  /*8200*/  HADD2.F32 R34, -RZ, R37.reuse.H1_H1 ;  /* 0x30000025ff227230 */ /* 0x100fe20000004100 */
        /* <DEDUP_REMOVED lines=39> */
.L_x_15284:
[----:B------:R-:W-:Y:S05]  /*8480*/  BSYNC B2 ;  /* 0x0000000000027941 */ /* 0x000fea0003800000 */
.L_x_15283:
        /* <DEDUP_REMOVED lines=43> */
.L_x_15282:
[----:B------:R-:W-:Y:S05]  /*8740*/  BSYNC B1 ;  /* 0x0000000000017941 */ /* 0x000fea0003800000 */
.L_x_15281:
        /* <DEDUP_REMOVED lines=50> */
.L_x_15287:
[----:B------:R-:W-:Y:S05]  /*8a70*/  BSYNC B1 ;  /* 0x0000000000017941 */ /* 0x000fea0003800000 */
.L_x_15286:
[----:B------:R-:W-:Y:S05]  /*8a80*/  @P1 BRA `(.L_x_15285) ;  /* 0x0000001400bc1947 */ /* 0x000fea0003800000 */
[----:B-1----:R-:W1:Y:S01]  /*8a90*/  LDS.128 R4, [R3+0x2000] ;  /* 0x0020000003047984 */ /* 0x002e620000000c00 */
        /* <DEDUP_REMOVED lines=42> */
.L_x_15272:
        /* <DEDUP_REMOVED lines=28> */
[----:B------:R-:W2:Y:S01]  /*8f00*/  LDL R0, [R1+0x8c] ;  /* 0x00008c0001007983 */ /* 0x000ea20000100800 */
[----:B------:R-:W1:Y:S03]  /*8f10*/  LDC R39, c[0x0][0x3f4] ;  /* 0x0000fd00ff277b82 */ /* 0x000e660000000800 */
[----:B------:R-:W3:Y:S04]  /*8f20*/  SHFL.IDX PT, R3, R35, RZ, 0x1c1f ;  /* 0x001c1fff23037589 */ /* 0x000ee800000e0000 */
[----:B------:R-:W-:Y:S04]  /*8f30*/  SHFL.IDX PT, R14, R36, RZ, 0x1c1f ;  /* 0x001c1fff240e7589 */ /* 0x000fe800000e0000 */
[----:B------:R-:W-:Y:S01]  /*8f40*/  SHFL.IDX PT, R4, R25, RZ, 0x1c1f ;  /* 0x001c1fff19047589 */ /* 0x000fe200000e0000 */
[----:B-1----:R-:W-:Y:S01]  /*8f50*/  ISETP.GE.AND P0, PT, R16, R39, PT ;  /* 0x000000271000720c */ /* 0x002fe20003f06270 */
[----:B--2---:R-:W-:-:S02]  /*8f60*/  IMAD R27, R0, R6, RZ ;  /* 0x00000006001b7224 */ /* 0x004fc400078e02ff */
[----:B------:R-:W1:Y:S03]  /*8f70*/  SHFL.IDX PT, R0, R26, RZ, 0x1c1f ;  /* 0x001c1fff1a007589 */ /* 0x000e6600000e0000 */
[----:B------:R-:W-:-:S13]  /*8f80*/  ISETP.GE.OR P1, PT, R38, R27, P0 ;  /* 0x0000001b2600720c */ /* 0x000fda0000726670 */
[C---:B------:R-:W-:Y:S02]  /*8f90*/  @!P1 SHF.L.U32 R5, R16.reuse, 0x1, RZ ;  /* 0x0000000110059819 */ /* 0x040fe400000006ff */
[----:B------:R-:W-:Y:S02]  /*8fa0*/  @!P1 SHF.L.U64.HI R7, R16, 0x1, R17 ;  /* 0x0000000110079819 */ /* 0x000fe40000010211 */
[----:B---3--:R-:W-:-:S05]  /*8fb0*/  @!P1 IADD3 R8, P2, R3, R5, RZ ;  /* 0x0000000503089210 */ /* 0x008fca0007f5e0ff */
[----:B-1----:R-:W-:-:S06]  /*8fc0*/  @!P1 IMAD.X R9, R0, 0x1, R7, P2 ;  /* 0x0000000100099824 */ /* 0x002fcc00010e0607 */
[----:B------:R-:W2:Y:S01]  /*8fd0*/  @!P1 LD.E.128 R8, desc[UR40][R8.64] ;  /* 0x0000002808089980 */ /* 0x000ea2000c101d00 */
[----:B------:R-:W-:-:S05]  /*8fe0*/  @!P1 IADD3 R14, P2, R14, R5, RZ ;  /* 0x000000050e0e9210 */ /* 0x000fca0007f5e0ff */
[----:B------:R-:W-:Y:S02]  /*8ff0*/  @!P1 IMAD.X R5, R4, 0x1, R7, P2 ;  /* 0x0000000104059824 */ /* 0x000fe400010e0607 */
[----:B------:R-:W-:-:S06]  /*9000*/  @!P1 IMAD.MOV.U32 R4, RZ, RZ, R14 ;  /* 0x000000ffff049224 */ /* 0x000fcc00078e000e */
[----:B------:R-:W3:Y:S01]  /*9010*/  @!P1 LD.E.128 R4, desc[UR40][R4.64] ;  /* 0x0000002804049980 */ /* 0x000ee2000c101d00 */
[----:B------:R-:W-:Y:S02]  /*9020*/  CS2R R20, SRZ ;  /* 0x0000000000147805 */ /* 0x000fe4000001ff00 */
[----:B------:R-:W-:Y:S02]  /*9030*/  CS2R R28, SRZ ;  /* 0x00000000001c7805 */ /* 0x000fe4000001ff00 */
[----:B------:R-:W-:Y:S01]  /*9040*/  CS2R R30, SRZ ;  /* 0x00000000001e7805 */ /* 0x000fe2000001ff00 */
[----:B------:R-:W1:Y:S01]  /*9050*/  SHFL.IDX PT, R14, R36, 0x1, 0x1c1f ;  /* 0x003c1f00240e7f89 */ /* 0x000e6200000e0000 */
[----:B------:R-:W-:-:S03]  /*9060*/  CS2R R32, SRZ ;  /* 0x0000000000207805 */ /* 0x000fc6000001ff00 */
[----:B------:R-:W4:Y:S04]  /*9070*/  SHFL.IDX PT, R25, R25, 0x1, 0x1c1f ;  /* 0x003c1f0019197f89 */ /* 0x000f2800000e0000 */
[----:B------:R5:W0:Y:S01]  /*9080*/  SHFL.IDX PT, R24, R35, 0x1, 0x1c1f ;  /* 0x003c1f0023187f89 */ /* 0x000a2200000e0000 */
[----:B--2---:R-:W-:Y:S01]  /*9090*/  @!P1 IMAD.MOV.U32 R21, RZ, RZ, R9 ;  /* 0x000000ffff159224 */ /* 0x004fe200078e0009 */
[----:B------:R-:W-:Y:S01]  /*90a0*/  @!P1 MOV R28, R10 ;  /* 0x0000000a001c9202 */ /* 0x000fe20000000f00 */
[----:B------:R-:W-:Y:S02]  /*90b0*/  @!P1 IMAD.MOV.U32 R20, RZ, RZ, R8 ;  /* 0x000000ffff149224 */ /* 0x000fe400078e0008 */
[----:B------:R-:W-:Y:S02]  /*90c0*/  IMAD.MOV.U32 R3, RZ, RZ, R21 ;  /* 0x000000ffff037224 */ /* 0x000fe400078e0015 */
[----:B------:R-:W-:-:S02]  /*90d0*/  IMAD.MOV.U32 R0, RZ, RZ, R20 ;  /* 0x000000ffff007224 */ /* 0x000fc400078e0014 */
[----:B------:R-:W-:Y:S01]  /*90e0*/  @!P1 IMAD.MOV.U32 R29, RZ, RZ, R11 ;  /* 0x000000ffff1d9224 */ /* 0x000fe200078e000b */
[----:B------:R-:W-:Y:S02]  /*90f0*/  PRMT R41, R3, 0x7610, R41 ;  /* 0x0000761003297816 */ /* 0x000fe40000000029 */
[----:B------:R2:W0:Y:S01]  /*9100*/  SHFL.IDX PT, R3, R26, 0x1, 0x1c1f ;  /* 0x003c1f001a037f89 */ /* 0x00042200000e0000 */
[----:B------:R-:W-:Y:S01]  /*9110*/  PRMT R50, R0, 0x7610, R50 ;  /* 0x0000761000327816 */ /* 0x000fe20000000032 */
[----:B------:R-:W-:Y:S02]  /*9120*/  IMAD.MOV.U32 R0, RZ, RZ, R28 ;  /* 0x000000ffff007224 */ /* 0x000fe400078e001c */
[----:B---3--:R-:W-:Y:S02]  /*9130*/  @!P1 IMAD.MOV.U32 R31, RZ, RZ, R5 ;  /* 0x000000ffff1f9224 */ /* 0x008fe400078e0005 */
[----:B------:R-:W-:Y:S01]  /*9140*/  @!P1 IMAD.MOV.U32 R32, RZ, RZ, R6 ;  /* 0x000000ffff209224 */ /* 0x000fe200078e0006 */
[----:B------:R-:W-:Y:S01]  /*9150*/  PRMT R37, R0, 0x7610, R37 ;  /* 0x0000761000257816 */ /* 0x000fe20000000025 */
[----:B------:R-:W-:-:S02]  /*9160*/  IMAD.MOV.U32 R8, RZ, RZ, R29 ;  /* 0x000000ffff087224 */ /* 0x000fc400078e001d */
[----:B------:R-:W-:Y:S02]  /*9170*/  @!P1 IMAD.MOV.U32 R30, RZ, RZ, R4 ;  /* 0x000000ffff1e9224 */ /* 0x000fe400078e0004 */
[----:B------:R-:W-:Y:S01]  /*9180*/  @!P1 IMAD.MOV.U32 R33, RZ, RZ, R7 ;  /* 0x000000ffff219224 */ /* 0x000fe200078e0007 */
[----:B-----5:R-:W-:Y:S01]  /*9190*/  PRMT R35, R8, 0x7610, R35 ;  /* 0x0000761008237816 */ /* 0x020fe20000000023 */
[----:B------:R-:W-:Y:S01]  /*91a0*/  IMAD.MOV.U32 R4, RZ, RZ, R31 ;  /* 0x000000ffff047224 */ /* 0x000fe200078e001f */
[----:B------:R-:W-:Y:S01]  /*91b0*/  MOV R0, R30 ;  /* 0x0000001e00007202 */ /* 0x000fe20000000f00 */
[----:B------:R-:W-:Y:S02]  /*91c0*/  IMAD.MOV.U32 R5, RZ, RZ, R32 ;  /* 0x000000ffff057224 */ /* 0x000fe400078e0020 */
[----:B------:R-:W-:Y:S01]  /*91d0*/  IMAD.MOV.U32 R6, RZ, RZ, R33 ;  /* 0x000000ffff067224 */ /* 0x000fe200078e0021 */
[----:B------:R-:W-:Y:S02]  /*91e0*/  PRMT R43, R4, 0x7610, R43 ;  /* 0x00007610042b7816 */ /* 0x000fe4000000002b */
[----:B------:R-:W-:-:S02]  /*91f0*/  PRMT R54, R5, 0x7610, R54 ;  /* 0x0000761005367816 */ /* 0x000fc40000000036 */
[----:B------:R-:W-:Y:S02]  /*9200*/  CS2R R4, SRZ ;  /* 0x0000000000047805 */ /* 0x000fe4000001ff00 */
[----:B------:R-:W-:Y:S02]  /*9210*/  PRMT R37, R37, 0x5410, R0 ;  /* 0x0000541025257816 */ /* 0x000fe40000000000 */
[----:B012-4-:R-:W-:-:S07]  /*9220*/  PRMT R35, R35, 0x5410, R6 ;  /* 0x0000541023237816 */ /* 0x017fce0000000006 */
.L_x_15547:
        /* <DEDUP_REMOVED lines=21> */
[----:B------:R-:W-:-:S05]  /*9380*/  IADD3.X R5, R25, R6, RZ, P2, !PT ;  /* 0x0000000619057210 */ /* 0x000fca00017fe4ff */
[----:B------:R-:W5:Y:S04]  /*9390*/  LD.E.128 R8, desc[UR40][R8.64] ;  /* 0x0000002808087980 */ /* 0x000f68000c101d00 */
[----:B------:R-:W5:Y:S02]  /*93a0*/  LD.E.128 R4, desc[UR40][R4.64] ;  /* 0x0000002804047980 */ /* 0x000f64000c101d00 */
.L_x_15290:
[----:B------:R-:W-:Y:S05]  /*93b0*/  BSYNC B1 ;  /* 0x0000000000017941 */ /* 0x000fea0003800000 */
.L_x_15289:
[----:B------:R-:W2:Y:S01]  /*93c0*/  LDL R3, [R1+0x94] ;  /* 0x0000940001037983 */ /* 0x000ea20000100800 */
[----:B------:R-:W0:Y:S01]  /*93d0*/  SYNCS.PHASECHK.TRANS64.TRYWAIT P1, [R22+URZ+0x32400], R13 ;  /* 0x0324000d160075a7 */ /* 0x000e22000802017f */
[----:B------:R-:W-:Y:S01]  /*93e0*/  VIADD R14, R202, 0x40 ;  /* 0x00000040ca0e7836 */ /* 0x000fe20000000000 */
[----:B------:R-:W-:Y:S01]  /*93f0*/  BSSY B1, `(.L_x_15291) ;  /* 0x0000011000017945 */ /* 0x000fe20003800000 */
[----:B-----5:R-:W-:Y:S01]  /*9400*/  IMAD.MOV.U32 R12, RZ, RZ, R5 ;  /* 0x000000ffff0c7224 */ /* 0x020fe200078e0005 */
[----:B------:R-:W-:Y:S01]  /*9410*/  IADD3 R38, R16, R39, RZ ;  /* 0x0000002710267210 */ /* 0x000fe20007ffe0ff */
[----:B------:R-:W-:-:S03]  /*9420*/  IMAD.MOV.U32 R15, RZ, RZ, R9 ;  /* 0x000000ffff0f7224 */ /* 0x000fc600078e0009 */
[----:B------:R-:W-:Y:S01]  /*9430*/  PRMT R55, R12, 0x7610, R55 ;  /* 0x000076100c377816 */ /* 0x000fe20000000037 */
[----:B------:R-:W-:Y:S01]  /*9440*/  IMAD.MOV.U32 R12, RZ, RZ, R7 ;  /* 0x000000ffff0c7224 */ /* 0x000fe200078e0007 */
[----:B------:R-:W-:Y:S02]  /*9450*/  PRMT R57, R15, 0x7610, R57 ;  /* 0x000076100f397816 */ /* 0x000fe40000000039 */
[----:B--2---:R-:W-:Y:S01]  /*9460*/  VIADDMNMX R27, R27, -R3, 0x80, PT ;  /* 0x000000801b1b7446 */ /* 0x004fe20003800903 */
[----:B------:R-:W-:-:S03]  /*9470*/  IMAD.MOV.U32 R3, RZ, RZ, R4 ;  /* 0x000000ffff037224 */ /* 0x000fc600078e0004 */
[-C--:B------:R-:W-:Y:S02]  /*9480*/  ISETP.GE.OR P2, PT, R202, R27.reuse, P0 ;  /* 0x0000001bca00720c */ /* 0x080fe40000746670 */
[----:B------:R-:W-:Y:S01]  /*9490*/  ISETP.GE.OR P0, PT, R14, R27, P0 ;  /* 0x0000001b0e00720c */ /* 0x000fe20000706670 */
[----:B------:R-:W-:Y:S01]  /*94a0*/  IMAD.MOV.U32 R14, RZ, RZ, R8 ;  /* 0x000000ffff0e7224 */ /* 0x000fe200078e0008 */
[----:B------:R-:W-:Y:S01]  /*94b0*/  PRMT R54, R54, 0x5410, R3 ;  /* 0x0000541036367816 */ /* 0x000fe20000000003 */
[----:B------:R-:W-:-:S03]  /*94c0*/  IMAD.MOV.U32 R3, RZ, RZ, R6 ;  /* 0x000000ffff037224 */ /* 0x000fc600078e0006 */
[----:B------:R-:W-:Y:S02]  /*94d0*/  PRMT R56, R12, 0x5410, R14 ;  /* 0x000054100c387816 */ /* 0x000fe4000000000e */
[----:B------:R-:W-:Y:S01]  /*94e0*/  PRMT R55, R55, 0x5410, R3 ;  /* 0x0000541037377816 */ /* 0x000fe20000000003 */
[----:B0-----:R-:W-:Y:S06]  /*94f0*/  @!P1 BRA `(.L_x_15292) ;  /* 0x0000019c00ac9947 */ /* 0x001fec0003800000 */
.L_x_15548:
[----:B------:R-:W-:Y:S05]  /*9500*/  BSYNC B1 ;  /* 0x0000000000017941 */ /* 0x000fea0003800000 */
.L_x_15291:
[----:B------:R-:W-:Y:S01]  /*9510*/  BSSY B1, `(.L_x_15293) ;  /* 0x0000064000017945 */ /* 0x000fe20003800000 */
[----:B------:R-:W-:Y:S01]  /*9520*/  IMAD.MOV.U32 R3, RZ, RZ, R10 ;  /* 0x000000ffff037224 */ /* 0x000fe200078e000a */
[----:B------:R-:W-:Y:S01]  /*9530*/  LOP3.LUT R38, R38, 0x38, RZ, 0xc0, !PT ;  /* 0x0000003826267812 */ /* 0x000fe200078ec0ff */
[----:B------:R-:W-:Y:S01]  /*9540*/  IMAD.MOV.U32 R36, RZ, RZ, R11 ;  /* 0x000000ffff247224 */ /* 0x000fe200078e000b */
[----:B------:R-:W-:Y:S06]  /*9550*/  @P2 BRA `(.L_x_15294) ;  /* 0x00000004007c2947 */ /* 0x000fec0003800000 */
[----:B------:R-:W2:Y:S01]  /*9560*/  LDL R26, [R1+0xbc] ;  /* 0x0000bc00011a7983 */ /* 0x000ea20000100800 */
        /* <DEDUP_REMOVED lines=8> */
[----:B------:R-:W-:-:S02]  /*95f0*/  SHF.R.U32.HI R25, RZ, 0x3, R15 ;  /* 0x00000003ff197819 */ /* 0x000fc4000001160f */
[----:B------:R-:W-:Y:S02]  /*9600*/  LOP3.LUT R12, R15, 0x38, R16, 0xf8, !PT ;  /* 0x000000380f0c7812 */ /* 0x000fe400078ef810 */
[----:B------:R-:W-:Y:S02]  /*9610*/  LOP3.LUT R24, R25, R38, R15, 0x1e, !PT ;  /* 0x0000002619187212 */ /* 0x000fe400078e1e0f */
[----:B------:R-:W-:Y:S02]  /*9620*/  LOP3.LUT R12, R12, R25, RZ, 0x3c, !PT ;  /* 0x000000190c0c7212 */ /* 0x000fe400078e3cff */
[----:B------:R-:W-:Y:S02]  /*9630*/  SHF.R.U32.HI R42, RZ, 0x10, R21 ;  /* 0x00000010ff2a7819 */ /* 0x000fe40000011615 */
[--C-:B------:R-:W-:Y:S02]  /*9640*/  SHF.R.U64 R49, R32, 0x10, R33.reuse ;  /* 0x0000001020317819 */ /* 0x100fe40000001221 */
[----:B------:R-:W-:-:S02]  /*9650*/  SHF.R.U32.HI R46, RZ, 0x10, R33 ;  /* 0x00000010ff2e7819 */ /* 0x000fc40000011621 */
[--C-:B------:R-:W-:Y:S02]  /*9660*/  SHF.R.U64 R52, R28, 0x10, R29.reuse ;  /* 0x000000101c347819 */ /* 0x100fe4000000121d */
[----:B------:R-:W-:Y:S01]  /*9670*/  SHF.R.U32.HI R48, RZ, 0x10, R29 ;  /* 0x00000010ff307819 */ /* 0x000fe2000001161d */
[C---:B--2---:R-:W-:Y:S02]  /*9680*/  IMAD R39, R26.reuse, 0x200, R24 ;  /* 0x000002001a277824 */ /* 0x044fe400078e0218 */
[----:B0-----:R-:W-:Y:S02]  /*9690*/  IMAD R13, R26, 0x200, R12 ;  /* 0x000002001a0d7824 */ /* 0x001fe400078e020c */
        /* <DEDUP_REMOVED lines=12> */
[----:B------:R-:W-:Y:S02]  /*9760*/  HADD2.F32 R21, -RZ, R13.H1_H1 ;  /* 0x3000000dff157230 */ /* 0x000fe40000004100 */
[----:B------:R-:W-:Y:S01]  /*9770*/  FFMA.FTZ R47, R20, R43, R47 ;  /* 0x0000002b142f7223 */ /* 0x000fe2000001002f */
[----:B------:R-:W-:Y:S02]  /*9780*/  HADD2.F32 R32, -RZ, R27.H0_H0 ;  /* 0x2000001bff207230 */ /* 0x000fe40000004100 */
[-C--:B------:R-:W-:Y:S01]  /*9790*/  FMUL.FTZ R20, R31, R30.reuse ;  /* 0x0000001e1f147220 */ /* 0x080fe20000410000 */
[--C-:B------:R-:W-:Y:S02]  /*97a0*/  HADD2.F32 R41, -RZ, R35.reuse.H1_H1 ;  /* 0x30000023ff297230 */ /* 0x100fe40000004100 */
[----:B------:R-:W-:Y:S01]  /*97b0*/  FFMA.FTZ R44, R21, R30, -R42 ;  /* 0x0000001e152c7223 */ /* 0x000fe2000001082a */
[----:B------:R-:W-:-:S02]  /*97c0*/  HADD2.F32 R35, -RZ, R35.H0_H0 ;  /* 0x20000023ff237230 */ /* 0x000fc40000004100 */
[----:B------:R-:W-:Y:S02]  /*97d0*/  HADD2.F32 R28, -RZ, R15.H0_H0 ;  /* 0x2000000fff1c7230 */ /* 0x000fe40000004100 */
[C---:B------:R-:W-:Y:S01]  /*97e0*/  FMUL.FTZ R31, R32.reuse, R41 ;  /* 0x00000029201f7220 */ /* 0x040fe20000410000 */
[----:B------:R-:W-:Y:S02]  /*97f0*/  HADD2.F32 R33, -RZ, R27.H1_H1 ;  /* 0x3000001bff217230 */ /* 0x000fe40000004100 */
[-C--:B------:R-:W-:Y:S01]  /*9800*/  FMUL.FTZ R32, R32, R35.reuse ;  /* 0x0000002320207220 */ /* 0x080fe20000410000 */
[----:B------:R-:W-:Y:S02]  /*9810*/  HADD2.F32 R42, -RZ, R46.H0_H0 ;  /* 0x2000002eff2a7230 */ /* 0x000fe40000004100 */
[C---:B------:R-:W-:Y:S01]  /*9820*/  FFMA.FTZ R35, R28.reuse, R35, -R31 ;  /* 0x000000231c237223 */ /* 0x040fe2000001081f */
[----:B------:R-:W-:Y:S02]  /*9830*/  HADD2.F32 R29, -RZ, R15.H1_H1 ;  /* 0x3000000fff1d7230 */ /* 0x000fe40000004100 */
[----:B------:R-:W-:Y:S01]  /*9840*/  FFMA.FTZ R41, R28, R41, R32 ;  /* 0x000000291c297223 */ /* 0x000fe20000010020 */
[----:B------:R-:W-:-:S02]  /*9850*/  HADD2.F32 R30, -RZ, R48.H0_H0 ;  /* 0x20000030ff1e7230 */ /* 0x000fc40000004100 */
[----:B------:R-:W-:Y:S01]  /*9860*/  FFMA.FTZ R46, R21, R40, R20 ;  /* 0x00000028152e7223 */ /* 0x000fe20000010014 */
[----:B------:R-:W-:Y:S02]  /*9870*/  HADD2.F32 R25, -RZ, R24.H0_H0 ;  /* 0x20000018ff197230 */ /* 0x000fe40000004100 */
[C---:B------:R-:W-:Y:S01]  /*9880*/  FMUL.FTZ R28, R33.reuse, R42 ;  /* 0x0000002a211c7220 */ /* 0x040fe20000410000 */
[----:B------:R-:W-:Y:S02]  /*9890*/  HADD2.F32 R32, -RZ, R37.H1_H1 ;  /* 0x30000025ff207230 */ /* 0x000fe40000004100 */
[----:B------:R-:W-:Y:S02]  /*98a0*/  HADD2.F32 R20, -RZ, R50.H0_H0 ;  /* 0x20000032ff147230 */ /* 0x000fe40000004100 */
        /* <DEDUP_REMOVED lines=11> */
[----:B------:R-:W-:Y:S01]  /*9960*/  FMUL.FTZ R42, R27, R30 ;  /* 0x0000001e1b2a7220 */ /* 0x000fe20000410000 */
[----:B------:R-:W-:Y:S01]  /*9970*/  FFMA.FTZ R32, R13, R32, R25 ;  /* 0x000000200d207223 */ /* 0x000fe20000010019 */
[----:B------:R-:W-:Y:S01]  /*9980*/  FMUL.FTZ R20, R27, R28 ;  /* 0x0000001c1b147220 */ /* 0x000fe20000410000 */
[----:B------:R-:W-:-:S02]  /*9990*/  HADD2.F32 R24, -RZ, R24.H1_H1 ;  /* 0x30000018ff187230 */ /* 0x000fc40000004100 */
[C---:B------:R-:W-:Y:S01]  /*99a0*/  FFMA.FTZ R42, R15.reuse, R28, -R42 ;  /* 0x0000001c0f2a7223 */ /* 0x040fe2000001082a */
[----:B------:R-:W-:Y:S02]  /*99b0*/  HADD2.F32 R26, -RZ, R26.H1_H1 ;  /* 0x3000001aff1a7230 */ /* 0x000fe40000004100 */
[----:B------:R-:W-:Y:S01]  /*99c0*/  FFMA.FTZ R20, R15, R30, R20 ;  /* 0x0000001e0f147223 */ /* 0x000fe20000010014 */
[----:B------:R-:W-:Y:S02]  /*99d0*/  HADD2.F32 R25, -RZ, R51.H0_H0 ;  /* 0x20000033ff197230 */ /* 0x000fe40000004100 */
        /* <DEDUP_REMOVED lines=23> */
.L_x_15294:
[----:B------:R-:W-:Y:S05]  /*9b50*/  BSYNC B1 ;  /* 0x0000000000017941 */ /* 0x000fea0003800000 */
.L_x_15293:
[----:B------:R-:W-:Y:S01]  /*9b60*/  PRMT R33, R3, 0x5410, R36 ;  /* 0x0000541003217816 */ /* 0x000fe20000000024 */
[----:B------:R-:W-:Y:S06]  /*9b70*/  @P0 BRA `(.L_x_15285) ;  /* 0x0000000400800947 */ /* 0x000fec0003800000 */
[----:B------:R-:W2:Y:S01]  /*9b80*/  LDL R20, [R1+0xc0] ;  /* 0x0000c00001147983 */ /* 0x000ea20000100800 */
[C---:B-1----:R-:W-:Y:S01]  /*9b90*/  IADD3 R12, R202.reuse, 0x40, RZ ;  /* 0x00000040ca0c7810 */ /* 0x042fe20007ffe0ff */
[----:B0-----:R-:W-:Y:S02]  /*9ba0*/  VIADD R13, R202, 0x40 ;  /* 0x00000040ca0d7836 */ /* 0x001fe40000000000 */
[----:B------:R-:W3:Y:S02]  /*9bb0*/  LDL R42, [R1+0x1e0] ;  /* 0x0001e000012a7983 */ /* 0x000ee40000100800 */
[----:B------:R-:W-:Y:S02]  /*9bc0*/  IMAD.SHL.U32 R12, R12, 0x40, RZ ;  /* 0x000000400c0c7824 */ /* 0x000fe400078e00ff */
[----:B------:R-:W-:-:S03]  /*9bd0*/  IMAD.SHL.U32 R13, R13, 0x40, RZ ;  /* 0x000000400d0d7824 */ /* 0x000fc600078e00ff */
[----:B------:R-:W-:Y:S02]  /*9be0*/  LOP3.LUT R12, R12, 0x1c0, RZ, 0xc0, !PT ;  /* 0x000001c00c0c7812 */ /* 0x000fe400078ec0ff */
[----:B------:R-:W-:Y:S02]  /*9bf0*/  LOP3.LUT R13, R13, 0x1c0, RZ, 0xc0, !PT ;  /* 0x000001c00d0d7812 */ /* 0x000fe400078ec0ff */
[----:B------:R-:W-:-:S04]  /*9c00*/  SHF.R.U32.HI R12, RZ, 0x3, R12 ;  /* 0x00000003ff0c7819 */ /* 0x000fc8000001160c */
[----:B------:R-:W-:Y:S01]  /*9c10*/  LOP3.LUT R38, R12, R38, R13, 0x1e, !PT ;  /* 0x000000260c267212 */ /* 0x000fe200078e1e0d */
[----:B------:R-:W-:Y:S01]  /*9c20*/  HADD2.F32 R28, -RZ, R55.H0_H0 ;  /* 0x20000037ff1c7230 */ /* 0x000fe20000004100 */
[--C-:B------:R-:W-:Y:S02]  /*9c30*/  SHF.R.U64 R41, R8, 0x10, R9.reuse ;  /* 0x0000001008297819 */ /* 0x100fe40000001209 */
[----:B------:R-:W-:Y:S02]  /*9c40*/  SHF.R.U32.HI R21, RZ, 0x10, R9 ;  /* 0x00000010ff157819 */ /* 0x000fe40000011609 */
[----:B------:R-:W-:-:S05]  /*9c50*/  SHF.R.U32.HI R30, RZ, 0x10, R5 ;  /* 0x00000010ff1e7819 */ /* 0x000fca0000011605 */
[----:B------:R-:W-:Y:S01]  /*9c60*/  HADD2.F32 R30, -RZ, R30.H0_H0 ;  /* 0x2000001eff1e7230 */ /* 0x000fe20000004100 */
[--C-:B------:R-:W-:Y:S02]  /*9c70*/  SHF.R.U64 R40, R10, 0x10, R11.reuse ;  /* 0x000000100a287819 */ /* 0x100fe4000000120b */
[----:B------:R-:W-:Y:S02]  /*9c80*/  SHF.R.U32.HI R39, RZ, 0x10, R11 ;  /* 0x00000010ff277819 */ /* 0x000fe4000001160b */
[--C-:B------:R-:W-:Y:S02]  /*9c90*/  SHF.R.U32.HI R35, RZ, 0x10, R7.reuse ;  /* 0x00000010ff237819 */ /* 0x100fe40000011607 */
[----:B------:R-:W-:Y:S01]  /*9ca0*/  SHF.R.U64 R37, R6, 0x10, R7 ;  /* 0x0000001006257819 */ /* 0x000fe20000001207 */
[----:B--2---:R-:W-:-:S04]  /*9cb0*/  IMAD.IADD R3, R20, 0x1, R38 ;  /* 0x0000000114037824 */ /* 0x004fc800078e0226 */
[----:B------:R-:W-:Y:S01]  /*9cc0*/  IMAD R3, R3, 0x2, R22 ;  /* 0x0000000203037824 */ /* 0x000fe200078e0216 */
[----:B---3--:R-:W0:Y:S04]  /*9cd0*/  LDS.128 R12, [R42+0x18400] ;  /* 0x018400002a0c7984 */ /* 0x008e280000000c00 */
[----:B------:R-:W1:Y:S01]  /*9ce0*/  LDS.128 R24, [R3+0x18400] ;  /* 0x0184000003187984 */ /* 0x000e620000000c00 */
[----:B------:R-:W-:Y:S01]  /*9cf0*/  HADD2.F32 R20, -RZ, R57.H0_H0 ;  /* 0x20000039ff147230 */ /* 0x000fe20000004100 */
[----:B------:R-:W-:Y:S01]  /*9d00*/  SHF.R.U64 R38, R4, 0x10, R5 ;  /* 0x0000001004267819 */ /* 0x000fe20000001205 */
[----:B0-----:R-:W-:Y:S02]  /*9d10*/  HADD2.F32 R5, -RZ, R13.H0_H0 ;  /* 0x2000000dff057230 */ /* 0x001fe40000004100 */
[----:B-1----:R-:W-:-:S05]  /*9d20*/  HADD2.F32 R9, -RZ, R25.H0_H0 ;  /* 0x20000019ff097230 */ /* 0x002fca0000004100 */
[C---:B------:R-:W-:Y:S01]  /*9d30*/  FMUL.FTZ R32, R9.reuse, R28 ;  /* 0x0000001c09207220 */ /* 0x040fe20000410000 */
[-C--:B------:R-:W-:Y:S01]  /*9d40*/  FMUL.FTZ R34, R9, R20.reuse ;  /* 0x0000001409227220 */ /* 0x080fe20000410000 */
[----:B------:R-:W-:Y:S02]  /*9d50*/  HADD2.F32 R25, -RZ, R25.H1_H1 ;  /* 0x30000019ff197230 */ /* 0x000fe40000004100 */
[C---:B------:R-:W-:Y:S01]  /*9d60*/  FFMA.FTZ R32, R5.reuse, R20, -R32 ;  /* 0x0000001405207223 */ /* 0x040fe20000010820 */
[----:B------:R-:W-:Y:S02]  /*9d70*/  HADD2.F32 R20, -RZ, R21.H0_H0 ;  /* 0x20000015ff147230 */ /* 0x000fe40000004100 */
[----:B------:R-:W-:Y:S01]  /*9d80*/  FFMA.FTZ R34, R5, R28, R34 ;  /* 0x0000001c05227223 */ /* 0x000fe20000010022 */
[----:B------:R-:W-:Y:S02]  /*9d90*/  HADD2.F32 R8, -RZ, R24.H0_H0 ;  /* 0x20000018ff087230 */ /* 0x000fe40000004100 */
[----:B------:R-:W-:-:S02]  /*9da0*/  HADD2.F32 R9, -RZ, R54.H1_H1 ;  /* 0x30000036ff097230 */ /* 0x000fc40000004100 */
[----:B------:R-:W-:Y:S02]  /*9db0*/  HADD2.F32 R5, -RZ, R56.H1_H1 ;  /* 0x30000038ff057230 */ /* 0x000fe40000004100 */
[C---:B------:R-:W-:Y:S01]  /*9dc0*/  FMUL.FTZ R36, R25.reuse, R30 ;  /* 0x0000001e19247220 */ /* 0x040fe20000410000 */
[----:B------:R-:W-:Y:S02]  /*9dd0*/  HADD2.F32 R13, -RZ, R13.H1_H1 ;  /* 0x3000000dff0d7230 */ /* 0x000fe40000004100 */
[-C--:B------:R-:W-:Y:S01]  /*9de0*/  FMUL.FTZ R28, R25, R20.reuse ;  /* 0x00000014191c7220 */ /* 0x080fe20000410000 */
[----:B------:R-:W-:Y:S02]  /*9df0*/  HADD2.F32 R4, -RZ, R12.H0_H0 ;  /* 0x2000000cff047230 */ /* 0x000fe40000004100 */
[C---:B------:R-:W-:Y:S01]  /*9e00*/  FMUL.FTZ R25, R8.reuse, R9 ;  /* 0x0000000908197220 */ /* 0x040fe20000410000 */
[-C--:B------:R-:W-:Y:S01]  /*9e10*/  FMUL.FTZ R8, R8, R5.reuse ;  /* 0x0000000508087220 */ /* 0x080fe20000410000 */
[C---:B------:R-:W-:Y:S01]  /*9e20*/  FFMA.FTZ R29, R13.reuse, R20, -R36 ;  /* 0x000000140d1d7223 */ /* 0x040fe20000010824 */
[----:B------:R-:W-:Y:S01]  /*9e30*/  FFMA.FTZ R31, R13, R30, R28 ;  /* 0x0000001e0d1f7223 */ /* 0x000fe2000001001c */
[----:B------:R-:W-:Y:S01]  /*9e40*/  FFMA.FTZ R25, R4, R5, -R25 ;  /* 0x0000000504197223 */ /* 0x000fe20000010819 */
[----:B------:R-:W-:-:S02]  /*9e50*/  HADD2.F32 R10, -RZ, R26.H0_H0 ;  /* 0x2000001aff0a7230 */ /* 0x000fc40000004100 */
[----:B------:R-:W-:Y:S01]  /*9e60*/  FFMA.FTZ R13, R4, R9, R8 ;  /* 0x00000009040d7223 */ /* 0x000fe20000010008 */
[----:B------:R-:W-:Y:S02]  /*9e70*/  HADD2.F32 R11, -RZ, R27.H0_H0 ;  /* 0x2000001bff0b7230 */ /* 0x000fe40000004100 */
[----:B------:R-:W-:Y:S02]  /*9e80*/  HADD2.F32 R21, -RZ, R55.H1_H1 ;  /* 0x30000037ff157230 */ /* 0x000fe40000004100 */
[--C-:B------:R-:W-:Y:S02]  /*9e90*/  HADD2.F32 R5, -RZ, R33.reuse.H0_H0 ;  /* 0x20000021ff057230 */ /* 0x100fe40000004100 */
[----:B------:R-:W-:Y:S02]  /*9ea0*/  HADD2.F32 R20, -RZ, R56.H0_H0 ;  /* 0x20000038ff147230 */ /* 0x000fe40000004100 */
[----:B------:R-:W-:Y:S02]  /*9eb0*/  HADD2.F32 R4, -RZ, R33.H1_H1 ;  /* 0x30000021ff047230 */ /* 0x000fe40000004100 */
[----:B------:R-:W-:Y:S01]  /*9ec0*/  FMUL.FTZ R9, R10, R21 ;  /* 0x000000150a097220 */ /* 0x000fe20000410000 */
[----:B------:R-:W-:-:S02]  /*9ed0*/  HADD2.F32 R6, -RZ, R14.H0_H0 ;  /* 0x2000000eff067230 */ /* 0x000fc40000004100 */
[-C--:B------:R-:W-:Y:S01]  /*9ee0*/  FMUL.FTZ R33, R10, R5.reuse ;  /* 0x000000050a217220 */ /* 0x080fe20000410000 */
[----:B------:R-:W-:Y:S02]  /*9ef0*/  HADD2.F32 R7, -RZ, R15.H0_H0 ;  /* 0x2000000fff077230 */ /* 0x000fe40000004100 */
[C---:B------:R-:W-:Y:S01]  /*9f00*/  FMUL.FTZ R30, R11.reuse, R20 ;  /* 0x000000140b1e7220 */ /* 0x040fe20000410000 */
[----:B------:R-:W-:Y:S02]  /*9f10*/  HADD2.F32 R27, -RZ, R27.H1_H1 ;  /* 0x3000001bff1b7230 */ /* 0x000fe40000004100 */
[----:B------:R-:W-:Y:S01]  /*9f20*/  FMUL.FTZ R11, R11, R4 ;  /* 0x000000040b0b7220 */ /* 0x000fe20000410000 */
[----:B------:R-:W-:Y:S02]  /*9f30*/  HADD2.F32 R10, -RZ, R35.H0_H0 ;  /* 0x20000023ff0a7230 */ /* 0x000fe40000004100 */
[----:B------:R-:W-:Y:S02]  /*9f40*/  HADD2.F32 R8, -RZ, R39.H0_H0 ;  /* 0x20000027ff087230 */ /* 0x000fe40000004100 */
[----:B------:R-:W-:Y:S01]  /*9f50*/  FFMA.FTZ R28, R6, R5, -R9 ;  /* 0x00000005061c7223 */ /* 0x000fe20000010809 */
[----:B------:R-:W-:-:S02]  /*9f60*/  HADD2.F32 R15, -RZ, R15.H1_H1 ;  /* 0x3000000fff0f7230 */ /* 0x000fc40000004100 */
[----:B------:R-:W-:Y:S01]  /*9f70*/  FFMA.FTZ R33, R6, R21, R33 ;  /* 0x0000001506217223 */ /* 0x000fe20000010021 */
[C---:B------:R-:W-:Y:S01]  /*9f80*/  FFMA.FTZ R30, R7.reuse, R4, -R30 ;  /* 0x00000004071e7223 */ /* 0x040fe2000001081e */
[----:B------:R-:W-:Y:S01]  /*9f90*/  FFMA.FTZ R20, R7, R20, R11 ;  /* 0x0000001407147223 */ /* 0x000fe2000001000b */
[----:B------:R-:W-:Y:S02]  /*9fa0*/  HADD2.F32 R24, -RZ, R24.H1_H1 ;  /* 0x30000018ff187230 */ /* 0x000fe40000004100 */
[C---:B------:R-:W-:Y:S01]  /*9fb0*/  FMUL.FTZ R6, R27.reuse, R10 ;  /* 0x0000000a1b067220 */ /* 0x040fe20000410000 */
[----:B------:R-:W-:Y:S02]  /*9fc0*/  HADD2.F32 R26, -RZ, R26.H1_H1 ;  /* 0x3000001aff1a7230 */ /* 0x000fe40000004100 */
[----:B------:R-:W-:Y:S01]  /*9fd0*/  FMUL.FTZ R4, R27, R8 ;  /* 0x000000081b047220 */ /* 0x000fe20000410000 */
[----:B------:R-:W-:Y:S02]  /*9fe0*/  HADD2.F32 R9, -RZ, R38.H0_H0 ;  /* 0x20000026ff097230 */ /* 0x000fe40000004100 */
[----:B------:R-:W-:-:S02]  /*9ff0*/  HADD2.F32 R11, -RZ, R37.H0_H0 ;  /* 0x20000025ff0b7230 */ /* 0x000fc40000004100 */
[----:B------:R-:W-:Y:S02]  /*a000*/  HADD2.F32 R5, -RZ, R41.H0_H0 ;  /* 0x20000029ff057230 */ /* 0x000fe40000004100 */
[----:B------:R-:W-:Y:S02]  /*a010*/  HADD2.F32 R7, -RZ, R40.H0_H0 ;  /* 0x20000028ff077230 */ /* 0x000fe40000004100 */
[C---:B------:R-:W-:Y:S01]  /*a020*/  FFMA.FTZ R27, R15.reuse, R8, -R6 ;  /* 0x000000080f1b7223 */ /* 0x040fe20000010806 */
[----:B------:R-:W-:Y:S02]  /*a030*/  HADD2.F32 R12, -RZ, R12.H1_H1 ;  /* 0x3000000cff0c7230 */ /* 0x000fe40000004100 */
        /* <DEDUP_REMOVED lines=20> */
.L_x_15285:
[----:B------:R-:W-:Y:S05]  /*a180*/  BSYNC B0 ;  /* 0x0000000000007941 */ /* 0x000fea0003800000 */
.L_x_15271:
        /* <DEDUP_REMOVED lines=8> */
.L_x_15268:
[----:B-123--:R-:W1:Y:S01]  /*a210*/  S2R R3, SR_TID.X ;  /* 0x0000000000037919 */ /* 0x00ee620000002100 */
[----:B------:R-:W-:Y:S05]  /*a220*/  WARPSYNC.ALL ;  /* 0x0000000000007948 */ /* 0x000fea0003800000 */
[----:B-1----:R-:W-:-:S05]  /*a230*/  SHF.R.U32.HI R3, RZ, 0x7, R3 ;  /* 0x00000007ff037819 */ /* 0x002fca0000011603 */
[----:B------:R-:W-:Y:S02]  /*a240*/  VIADD R86, R3, 0x8 ;  /* 0x0000000803567836 */ /* 0x000fe40000000000 */
[----:B------:R-:W-:-:S03]  /*a250*/  IMAD.U32 R3, RZ, RZ, UR47 ;  /* 0x0000002fff037e24 */ /* 0x000fc6000f8e00ff */
[----:B------:R1:W-:Y:S02]  /*a260*/  BAR.SYNC.DEFER_BLOCKING R86, 0x100 ;  /* 0x000400560000751d */ /* 0x0003e40000010000 */
[----:B------:R-:W-:-:S13]  /*a270*/  ISETP.NE.AND P0, PT, R3, 0x3, PT ;  /* 0x000000030300780c */ /* 0x000fda0003f05270 */
[----:B-1----:R-:W-:Y:S05]  /*a280*/  @!P0 BRA `(.L_x_15295) ;  /* 0x0000000000048947 */ /* 0x002fea0003800000 */
[----:B------:R-:W-:Y:S01]  /*a290*/  BPT.TRAP 0x1 ;  /* 0x000000040000795c */ /* 0x000fe20000300000 */
.L_x_15295:
[----:B------:R-:W-:Y:S02]  /*a2a0*/  LEA R14, R18, R22, 0x3 ;  /* 0x00000016120e7211 */ /* 0x000fe400078e18ff */
[----:B------:R-:W-:-:S04]  /*a2b0*/  SHF.L.U32 R9, R204, 0x1f, RZ ;  /* 0x0000001fcc097819 */ /* 0x000fc800000006ff */
[----:B------:R1:W2:Y:S01]  /*a2c0*/  SYNCS.PHASECHK.TRANS64.TRYWAIT P1, [R14+URZ+0x32430], R9 ;  /* 0x032430090e0075a7 */ /* 0x0002a2000802017f */
[----:B------:R-:W-:Y:S05]  /*a2d0*/  @!P0 BRA `(.L_x_15296) ;  /* 0x0000000000048947 */ /* 0x000fea0003800000 */
[----:B------:R-:W-:Y:S01]  /*a2e0*/  BPT.TRAP 0x1 ;  /* 0x000000040000795c */ /* 0x000fe20000300000 */
.L_x_15296:
[----:B------:R-:W-:-:S05]  /*a2f0*/  VIADD R3, R22, 0x1c400 ;  /* 0x0001c40016037836 */ /* 0x000fca0000000000 */
[----:B------:R-:W-:-:S04]  /*a300*/  SHF.R.U32.HI R3, RZ, 0x4, R3 ;  /* 0x00000004ff037819 */ /* 0x000fc80000011603 */
[----:B------:R-:W-:-:S04]  /*a310*/  LOP3.LUT R3, R3, 0x3fff, RZ, 0xc0, !PT ;  /* 0x00003fff03037812 */ /* 0x000fc800078ec0ff */
[----:B------:R-:W-:-:S05]  /*a320*/  LOP3.LUT R3, R3, 0x10000, RZ, 0xfc, !PT ;  /* 0x0001000003037812 */ /* 0x000fca00078efcff */
[----:B------:R3:W-:Y:S01]  /*a330*/  STL [R1+0x88], R3 ;  /* 0x0000880301007387 */ /* 0x0007e20000100800 */
[----:B--2---:R-:W-:Y:S05]  /*a340*/  @P1 BRA `(.L_x_15297) ;  /* 0x0000000000081947 */ /* 0x004fea0003800000 */
[----:B------:R-:W2:Y:S02]  /*a350*/  SYNCS.PHASECHK.TRANS64.TRYWAIT P1, [R14+URZ+0x32430], R9 ;  /* 0x032430090e0075a7 */ /* 0x000ea4000802017f */
[----:B--2---:R-:W-:Y:S05]  /*a360*/  @!P1 BRA `(.L_x_15298) ;  /* 0x0000019000249947 */ /* 0x004fea0003800000 */
.L_x_15297:
[----:B---3--:R-:W3:Y:S01]  /*a370*/  LDL R3, [R1+0x88] ;  /* 0x0000880001037983 */ /* 0x008ee20000100800 */
[----:B------:R-:W-:Y:S01]  /*a380*/  IMAD.MOV.U32 R5, RZ, RZ, 0x40000040 ;  /* 0x40000040ff057424 */ /* 0x000fe200078e00ff */
[----:B------:R-:W-:Y:S05]  /*a390*/  WARPSYNC.ALL ;  /* 0x0000000000007948 */ /* 0x000fea0003800000 */
[C---:B------:R-:W-:Y:S01]  /*a3a0*/  R2UR UR4, R212.reuse ;  /* 0x00000000d40472ca */ /* 0x040fe200000e0000 */
[----:B0-----:R-:W-:Y:S01]  /*a3b0*/  WARPGROUP.ARRIVE ;  /* 0x00000000000079c5 */ /* 0x001fe20000000000 */
[----:B------:R-:W-:Y:S01]  /*a3c0*/  R2UR UR5, R213 ;  /* 0x00000000d50572ca */ /* 0x000fe200000e0000 */
[----:B------:R-:W-:Y:S01]  /*a3d0*/  VIADD R20, R212, 0x2 ;  /* 0x00000002d4147836 */ /* 0x000fe20000000000 */
[----:B------:R-:W-:Y:S01]  /*a3e0*/  R2UR UR7, R5 ;  /* 0x00000000050772ca */ /* 0x000fe200000e0000 */
[----:B------:R-:W-:Y:S01]  /*a3f0*/  IMAD.MOV.U32 R21, RZ, RZ, 0x40000040 ;  /* 0x40000040ff157424 */ /* 0x000fe200078e00ff */
[----:B------:R-:W-:Y:S01]  /*a400*/  BSSY B0, `(.L_x_15299) ;  /* 0x000002a000007945 */ /* 0x000fe20003800000 */
[----:B------:R-:W-:-:S02]  /*a410*/  IMAD.MOV.U32 R7, RZ, RZ, 0x40000040 ;  /* 0x40000040ff077424 */ /* 0x000fc400078e00ff */
[C---:B------:R-:W-:Y:S01]  /*a420*/  VIADD R12, R212.reuse, 0x4 ;  /* 0x00000004d40c7836 */ /* 0x040fe20000000000 */
[----:B------:R0:W-:Y:S01]  /*a430*/  STL.64 [R1+0x80], R20 ;  /* 0x0000801401007387 */ /* 0x0001e20000100a00 */
[----:B------:R-:W-:Y:S02]  /*a440*/  IMAD.MOV.U32 R13, RZ, RZ, 0x40000040 ;  /* 0x40000040ff0d7424 */ /* 0x000fe400078e00ff */
[----:B------:R-:W-:Y:S02]  /*a450*/  VIADD R10, R212, 0x6 ;  /* 0x00000006d40a7836 */ /* 0x000fe40000000000 */
[----:B------:R-:W-:Y:S01]  /*a460*/  IMAD.MOV.U32 R11, RZ, RZ, 0x40000040 ;  /* 0x40000040ff0b7424 */ /* 0x000fe200078e00ff */
[----:B------:R0:W-:Y:S01]  /*a470*/  STL.64 [R1+0x78], R12 ;  /* 0x0000780c01007387 */ /* 0x0001e20000100a00 */
[----:B------:R-:W-:-:S03]  /*a480*/  IMAD.MOV.U32 R5, RZ, RZ, 0x40000040 ;  /* 0x40000040ff057424 */ /* 0x000fc600078e00ff */
[----:B------:R0:W-:Y:S01]  /*a490*/  STL.64 [R1+0x70], R10 ;  /* 0x0000700a01007387 */ /* 0x0001e20000100a00 */
[----:B---3--:R-:W-:Y:S01]  /*a4a0*/  IMAD R4, R18, 0x300, R3 ;  /* 0x0000030012047824 */ /* 0x008fe200078e0203 */
[----:B------:R-:W-:-:S03]  /*a4b0*/  SHF.L.U32 R3, R0, 0x1f, RZ ;  /* 0x0000001f00037819 */ /* 0x000fc600000006ff */
[C---:B------:R-:W-:Y:S01]  /*a4c0*/  VIADD R6, R4.reuse, 0x2 ;  /* 0x0000000204067836 */ /* 0x040fe20000000000 */
[----:B------:R-:W-:-:S13]  /*a4d0*/  R2UR UR6, R4 ;  /* 0x00000000040672ca */ /* 0x000fda00000e0000 */
[----:B------:R-:W-:Y:S01]  /*a4e0*/  HGMMA.64x96x16.F32 R24, gdesc[UR4], RZ, !UPT, gsb0 ;  /* 0x01600000041879f0 */ /* 0x000fe2000c0008ff */
[----:B------:R-:W-:Y:S02]  /*a4f0*/  R2UR UR4, R20 ;  /* 0x00000000140472ca */ /* 0x000fe400000e0000 */
[----:B------:R-:W-:Y:S02]  /*a500*/  R2UR UR5, R21 ;  /* 0x00000000150572ca */ /* 0x000fe400000e0000 */
[----:B------:R-:W-:Y:S02]  /*a510*/  R2UR UR6, R6 ;  /* 0x00000000060672ca */ /* 0x000fe400000e0000 */
[----:B------:R-:W-:Y:S01]  /*a520*/  R2UR UR7, R7 ;  /* 0x00000000070772ca */ /* 0x000fe200000e0000 */
[----:B------:R-:W-:Y:S01]  /*a530*/  IMAD.MOV.U32 R7, RZ, RZ, 0x40000040 ;  /* 0x40000040ff077424 */ /* 0x000fe200078e00ff */
[C---:B------:R-:W-:Y:S01]  /*a540*/  IADD3 R6, R4.reuse, 0x4, RZ ;  /* 0x0000000404067810 */ /* 0x040fe20007ffe0ff */
        /* <DEDUP_REMOVED lines=19> */
[----:B------:R-:W3:Y:S02]  /*a680*/  SYNCS.PHASECHK.TRANS64.TRYWAIT P1, [R22+URZ+0x32410], R3 ;  /* 0x03241003160075a7 */ /* 0x000ee4000802017f */
[----:B0--3--:R-:W-:Y:S05]  /*a690*/  @!P1 BRA `(.L_x_15300) ;  /* 0x0000018c006c9947 */ /* 0x009fea0003800000 */
.L_x_15549:
[----:B------:R-:W-:Y:S05]  /*a6a0*/  BSYNC B0 ;  /* 0x0000000000007941 */ /* 0x000fea0003800000 */
.L_x_15299:
[----:B------:R-:W-:Y:S05]  /*a6b0*/  @!P0 BRA `(.L_x_15301) ;  /* 0x0000000000048947 */ /* 0x000fea0003800000 */
[----:B------:R-:W-:Y:S01]  /*a6c0*/  BPT.TRAP 0x1 ;  /* 0x000000040000795c */ /* 0x000fe20000300000 */
.L_x_15301:
[----:B------:R3:W4:Y:S01]  /*a6d0*/  SYNCS.PHASECHK.TRANS64.TRYWAIT P1, [R14+URZ+0x32450], R9 ;  /* 0x032450090e0075a7 */ /* 0x000722000802017f */
[----:B------:R-:W-:Y:S05]  /*a6e0*/  @!P0 BRA `(.L_x_15302) ;  /* 0x0000000000048947 */ /* 0x000fea0003800000 */
[----:B------:R-:W-:Y:S01]  /*a6f0*/  BPT.TRAP 0x1 ;  /* 0x000000040000795c */ /* 0x000fe20000300000 */
.L_x_15302:
[----:B----4-:R-:W-:Y:S05]  /*a700*/  @P1 BRA `(.L_x_15303) ;  /* 0x0000000000081947 */ /* 0x010fea0003800000 */
[----:B------:R-:W4:Y:S02]  /*a710*/  SYNCS.PHASECHK.TRANS64.TRYWAIT P1, [R14+URZ+0x32450], R9 ;  /* 0x032450090e0075a7 */ /* 0x000f24000802017f */
[----:B----4-:R-:W-:Y:S05]  /*a720*/  @!P1 BRA `(.L_x_15304) ;  /* 0x0000018c005c9947 */ /* 0x010fea0003800000 */
.L_x_15303:
[----:B------:R-:W-:Y:S05]  /*a730*/  WARPSYNC.ALL ;  /* 0x0000000000007948 */ /* 0x000fea0003800000 */
[----:B------:R-:W-:Y:S01]  /*a740*/  R2UR UR39, R22 ;  /* 0x00000000162772ca */ /* 0x000fe200000e0000 */
[----:B------:R-:W-:Y:S01]  /*a750*/  IMAD.MOV.U32 R7, RZ, RZ, 0xc00 ;  /* 0x00000c00ff077424 */ /* 0x000fe200078e00ff */
[----:B------:R-:W-:Y:S01]  /*a760*/  LOP3.LUT R4, R72, 0x10000, RZ, 0xfc, !PT ;  /* 0x0001000048047812 */ /* 0x000fe200078efcff */
[----:B------:R-:W-:Y:S01]  /*a770*/  WARPGROUP.ARRIVE ;  /* 0x00000000000079c5 */ /* 0x000fe20000000000 */
[----:B------:R-:W-:Y:S01]  /*a780*/  MOV R5, 0x40000040 ;  /* 0x4000004000057802 */ /* 0x000fe20000000f00 */
[----:B------:R-:W-:Y:S01]  /*a790*/  IMAD.MOV.U32 R85, RZ, RZ, 0x40000040 ;  /* 0x40000040ff557424 */ /* 0x000fe200078e00ff */
[C---:B------:R-:W-:Y:S01]  /*a7a0*/  R2UR UR4, R4.reuse ;  /* 0x00000000040472ca */ /* 0x040fe200000e0000 */
[C---:B------:R-:W-:Y:S01]  /*a7b0*/  VIADD R84, R4.reuse, 0x2 ;  /* 0x0000000204547836 */ /* 0x040fe20000000000 */
[----:B------:R-:W-:Y:S01]  /*a7c0*/  R2UR UR5, R5 ;  /* 0x00000000050572ca */ /* 0x000fe200000e0000 */
[----:B-1234-:R-:W-:Y:S01]  /*a7d0*/  IMAD.MOV.U32 R9, RZ, RZ, 0x40000040 ;  /* 0x40000040ff097424 */ /* 0x01efe200078e00ff */
[----:B------:R-:W-:Y:S01]  /*a7e0*/  MOV R83, 0x40000040 ;  /* 0x4000004000537802 */ /* 0x000fe20000000f00 */
[C---:B------:R-:W-:Y:S01]  /*a7f0*/  VIADD R82, R4.reuse, 0x4 ;  /* 0x0000000404527836 */ /* 0x040fe20000000000 */
[----:B------:R-:W-:Y:S01]  /*a800*/  MOV R79, 0x40000040 ;  /* 0x40000040004f7802 */ /* 0x000fe20000000f00 */
[----:B------:R-:W-:Y:S01]  /*a810*/  UIADD3 UR39, UR39, 0x400, URZ ;  /* 0x0000040027277890 */ /* 0x000fe2000fffe03f */
[C---:B------:R-:W-:Y:S01]  /*a820*/  VIADD R80, R4.reuse, 0x6 ;  /* 0x0000000604507836 */ /* 0x040fe20000000000 */
[----:B------:R-:W-:Y:S01]  /*a830*/  MOV R75, 0x40000040 ;  /* 0x40000040004b7802 */ /* 0x000fe20000000f00 */
[----:B------:R-:W-:Y:S01]  /*a840*/  IMAD.MOV.U32 R81, RZ, RZ, 0x40000040 ;  /* 0x40000040ff517424 */ /* 0x000fe200078e00ff */
[----:B------:R-:W-:Y:S01]  /*a850*/  USHF.R.U32.HI UR39, URZ, 0x4, UR39 ;  /* 0x000000043f277899 */ /* 0x000fe20008011627 */
[C---:B------:R-:W-:Y:S01]  /*a860*/  VIADD R78, R4.reuse, 0x400 ;  /* 0x00000400044e7836 */ /* 0x040fe20000000000 */
[----:B------:R-:W-:Y:S01]  /*a870*/  MOV R221, 0x40000040 ;  /* 0x4000004000dd7802 */ /* 0x000fe20000000f00 */
[C---:B------:R-:W-:Y:S01]  /*a880*/  VIADD R76, R4.reuse, 0x402 ;  /* 0x00000402044c7836 */ /* 0x040fe20000000000 */
[----:B------:R-:W-:Y:S01]  /*a890*/  ULOP3.LUT UR39, UR39, 0x3fff, URZ, 0xc0, !UPT ;  /* 0x00003fff27277892 */ /* 0x000fe2000f8ec03f */
[----:B------:R-:W-:Y:S01]  /*a8a0*/  IMAD.MOV.U32 R77, RZ, RZ, 0x40000040 ;  /* 0x40000040ff4d7424 */ /* 0x000fe200078e00ff */
[----:B------:R-:W-:Y:S01]  /*a8b0*/  MOV R217, 0x40000040 ;  /* 0x4000004000d97802 */ /* 0x000fe20000000f00 */
[C---:B------:R-:W-:Y:S01]  /*a8c0*/  VIADD R74, R4.reuse, 0x404 ;  /* 0x00000404044a7836 */ /* 0x040fe20000000000 */
[----:B------:R-:W-:Y:S01]  /*a8d0*/  ULOP3.LUT UR38, UR39, 0x10000, URZ, 0xfc, !UPT ;  /* 0x0001000027267892 */ /* 0x000fe2000f8efc3f */
[C---:B------:R-:W-:Y:S01]  /*a8e0*/  VIADD R72, R4.reuse, 0x406 ;  /* 0x0000040604487836 */ /* 0x040fe20000000000 */
[----:B------:R-:W-:Y:S01]  /*a8f0*/  MOV R13, 0x40000040 ;  /* 0x40000040000d7802 */ /* 0x000fe20000000f00 */
[----:B------:R-:W-:Y:S01]  /*a900*/  IMAD.MOV.U32 R73, RZ, RZ, 0x40000040 ;  /* 0x40000040ff497424 */ /* 0x000fe200078e00ff */
[----:B------:R-:W-:Y:S01]  /*a910*/  MOV R21, 0x40000040 ;  /* 0x4000004000157802 */ /* 0x000fe20000000f00 */
[----:B------:R-:W-:Y:S01]  /*a920*/  VIADD R220, R4, 0x800 ;  /* 0x0000080004dc7836 */ /* 0x000fe20000000000 */
[----:B------:R-:W1:Y:S01]  /*a930*/  S2R R0, SR_TID.X ;  /* 0x0000000000007919 */ /* 0x000e620000002100 */
[----:B------:R-:W-:-:S02]  /*a940*/  IMAD R6, R18, R7, UR38 ;  /* 0x0000002612067e24 */ /* 0x000fc4000f8e0207 */
[----:B------:R-:W-:Y:S01]  /*a950*/  IMAD.MOV.U32 R7, RZ, RZ, 0x40000040 ;  /* 0x40000040ff077424 */ /* 0x000fe200078e00ff */
[----:B------:R2:W-:Y:S01]  /*a960*/  STL.64 [R1+0x68], R84 ;  /* 0x0000685401007387 */ /* 0x0005e20000100a00 */
[C---:B------:R-:W-:Y:S01]  /*a970*/  VIADD R8, R6.reuse, 0x2 ;  /* 0x0000000206087836 */ /* 0x040fe20000000000 */
[----:B------:R-:W-:Y:S01]  /*a980*/  R2UR UR6, R6 ;  /* 0x00000000060672ca */ /* 0x000fe200000e0000 */
[C---:B------:R-:W-:Y:S01]  /*a990*/  VIADD R218, R4.reuse, 0x802 ;  /* 0x0000080204da7836 */ /* 0x040fe20000000000 */
[----:B------:R-:W-:Y:S01]  /*a9a0*/  R2UR UR7, R7 ;  /* 0x00000000070772ca */ /* 0x000fe200000e0000 */
[----:B------:R-:W-:Y:S01]  /*a9b0*/  IMAD.MOV.U32 R219, RZ, RZ, 0x40000040 ;  /* 0x40000040ffdb7424 */ /* 0x000fe200078e00ff */
[----:B------:R2:W-:Y:S01]  /*a9c0*/  STL.64 [R1+0x60], R82 ;  /* 0x0000605201007387 */ /* 0x0005e20000100a00 */
[C---:B------:R-:W-:Y:S02]  /*a9d0*/  VIADD R216, R4.reuse, 0x804 ;  /* 0x0000080404d87836 */ /* 0x040fe40000000000 */
[----:B------:R-:W-:Y:S01]  /*a9e0*/  VIADD R214, R4, 0x806 ;  /* 0x0000080604d67836 */ /* 0x000fe20000000000 */
[----:B------:R2:W-:Y:S01]  /*a9f0*/  STL.64 [R1+0x58], R80 ;  /* 0x0000585001007387 */ /* 0x0005e20000100a00 */
[----:B------:R-:W-:-:S02]  /*aa00*/  IMAD.MOV.U32 R215, RZ, RZ, 0x40000040 ;  /* 0x40000040ffd77424 */ /* 0x000fc400078e00ff */
[C---:B------:R-:W-:Y:S01]  /*aa10*/  VIADD R12, R4.reuse, 0xc00 ;  /* 0x00000c00040c7836 */ /* 0x040fe20000000000 */
[----:B------:R2:W-:Y:S01]  /*aa20*/  STL.64 [R1+0x50], R78 ;  /* 0x0000504e01007387 */ /* 0x0005e20000100a00 */
[----:B------:R-:W-:Y:S02]  /*aa30*/  VIADD R10, R4, 0xc02 ;  /* 0x00000c02040a7836 */ /* 0x000fe40000000000 */
[----:B------:R-:W-:Y:S01]  /*aa40*/  HGMMA.64x96x16.F32 R24, gdesc[UR4], R24, gsb0 ;  /* 0x01600000041879f0 */ /* 0x000fe20008000818 */
        /* <DEDUP_REMOVED lines=8> */
[----:B------:R2:W-:Y:S01]  /*aad0*/  STL.64 [R1+0x48], R76 ;  /* 0x0000484c01007387 */ /* 0x0005e20000100a00 */
[----:B------:R-:W-:Y:S01]  /*aae0*/  IMAD.MOV.U32 R7, RZ, RZ, 0x40000040 ;  /* 0x40000040ff077424 */ /* 0x000fe200078e00ff */
[----:B-1----:R-:W-:-:S02]  /*aaf0*/  SHF.R.U32.HI R0, RZ, 0x7, R0 ;  /* 0x00000007ff007819 */ /* 0x002fc40000011600 */
[----:B------:R2:W-:Y:S04]  /*ab00*/  STL.64 [R1+0x40], R74 ;  /* 0x0000404a01007387 */ /* 0x0005e80000100a00 */
[----:B------:R2:W-:Y:S01]  /*ab10*/  STL.64 [R1+0x18], R72 ;  /* 0x0000184801007387 */ /* 0x0005e20000100a00 */
        /* <DEDUP_REMOVED lines=111> */
[----:B------:R-:W-:Y:S01]  /*b210*/  R2UR UR6, R20 ;  /* 0x00000000140672ca */ /* 0x000fe200000e0000 */
[----:B------:R-:W-:Y:S01]  /*b220*/  VIADD R20, R6, 0x906 ;  /* 0x0000090606147836 */ /* 0x000fe20000000000 */
[----:B------:R-:W-:Y:S01]  /*b230*/  R2UR UR7, R21 ;  /* 0x00000000150772ca */ /* 0x000fe200000e0000 */
[----:B------:R-:W-:Y:S01]  /*b240*/  VIADD R6, R4, 0xc06 ;  /* 0x00000c0604067836 */ /* 0x000fe20000000000 */
[----:B------:R-:W-:Y:S01]  /*b250*/  R2UR UR4, R8 ;  /* 0x00000000080472ca */ /* 0x000fe200000e0000 */
[----:B------:R-:W-:Y:S01]  /*b260*/  IMAD.MOV.U32 R21, RZ, RZ, 0x40000040 ;  /* 0x40000040ff157424 */ /* 0x000fe200078e00ff */
        /* <DEDUP_REMOVED lines=11> */
[----:B------:R-:W-:Y:S03]  /*b320*/  HGMMA.64x96x16.F32 R24, gdesc[UR4], R24, gsb0 ;  /* 0x01600000041879f0 */ /* 0x000fe60008000818 */
[----:B------:R-:W-:Y:S02]  /*b330*/  WARPGROUP.DEPBAR.LE gsb0, 0x0 ;  /* 0x00008000000079c5 */ /* 0x000fe40000010000 */
[----:B------:R2:W-:Y:S06]  /*b340*/  BAR.ARV R21, 0x100 ;  /* 0x000400150000751d */ /* 0x0005ec0000002000 */
[----:B------:R-:W-:Y:S05]  /*b350*/  @!P0 BRA `(.L_x_15305) ;  /* 0x0000000000048947 */ /* 0x000fea0003800000 */
[----:B------:R-:W-:Y:S01]  /*b360*/  BPT.TRAP 0x1 ;  /* 0x000000040000795c */ /* 0x000fe20000300000 */
.L_x_15305:
[----:B------:R-:W3:Y:S01]  /*b370*/  LDL R20, [R1+0xc4] ;  /* 0x0000c40001147983 */ /* 0x000ee20000100800 */
[----:B--2---:R-:W1:Y:S01]  /*b380*/  LDC R74, c[0x0][0x448] ;  /* 0x00011200ff4a7b82 */ /* 0x004e620000000800 */
[----:B------:R-:W-:Y:S01]  /*b390*/  ULDC UR4, c[0x0][0xad0] ;  /* 0x0002b40000047ab9 */ /* 0x000fe20000000800 */
[----:B------:R-:W-:Y:S01]  /*b3a0*/  ULDC UR46, c[0x0][0xa80] ;  /* 0x0002a000002e7ab9 */ /* 0x000fe20000000800 */
[----:B------:R-:W3:Y:S04]  /*b3b0*/  LDL R180, [R1+0x94] ;  /* 0x0000940001b47983 */ /* 0x000ee80000100800 */
[----:B------:R-:W2:Y:S01]  /*b3c0*/  LDL R178, [R1+0xb0] ;  /* 0x0000b00001b27983 */ /* 0x000ea20000100800 */
[----:B------:R-:W-:Y:S01]  /*b3d0*/  FMUL.FTZ R73, R35, UR4 ;  /* 0x0000000423497c20 */ /* 0x000fe20008410000 */
[----:B0-----:R-:W-:Y:S01]  /*b3e0*/  FMUL.FTZ R3, R25, UR4 ;  /* 0x0000000419037c20 */ /* 0x001fe20008410000 */
[----:B------:R-:W-:Y:S01]  /*b3f0*/  FMUL.FTZ R25, R26, UR4 ;  /* 0x000000041a197c20 */ /* 0x000fe20008410000 */
[----:B------:R-:W4:Y:S01]  /*b400*/  LDL R78, [R1+0xb4] ;  /* 0x0000b400014e7983 */ /* 0x000f220000100800 */
[----:B------:R-:W-:Y:S01]  /*b410*/  FMUL.FTZ R26, R31, UR4 ;  /* 0x000000041f1a7c20 */ /* 0x000fe20008410000 */
[----:B------:R-:W-:-:S02]  /*b420*/  FMUL.FTZ R31, R33, UR4 ;  /* 0x00000004211f7c20 */ /* 0x000fc40008410000 */
[----:B------:R-:W5:Y:S01]  /*b430*/  LDL R179, [R1+0x8c] ;  /* 0x00008c0001b37983 */ /* 0x000f620000100800 */
[----:B-1----:R-:W-:Y:S01]  /*b440*/  ISETP.NE.AND P5, PT, R74, 0x1, PT ;  /* 0x000000014a00780c */ /* 0x002fe20003fa5270 */
        /* <DEDUP_REMOVED lines=12> */
[----:B------:R-:W1:Y:S07]  /*b510*/  @P5 LDC R35, c[0x0][0x44c] ;  /* 0x00011300ff235b82 */ /* 0x000e6e0000000800 */
[----:B------:R-:W0:Y:S01]  /*b520*/  MUFU.TANH R28, R28 ;  /* 0x0000001c001c7308 */ /* 0x000e220000002400 */
[----:B------:R-:W0:Y:S07]  /*b530*/  @P5 LDC R37, c[0x0][0x450] ;  /* 0x00011400ff255b82 */ /* 0x000e2e0000000800 */
[----:B------:R-:W5:Y:S01]  /*b540*/  MUFU.TANH R72, R72 ;  /* 0x0000004800487308 */ /* 0x000f620000002400 */
[----:B------:R-:W-:-:S07]  /*b550*/  FMUL.FTZ R39, R49, UR4 ;  /* 0x0000000431277c20 */ /* 0x000fce0008410000 */
[----:B------:R-:W5:Y:S01]  /*b560*/  MUFU.TANH R30, R30 ;  /* 0x0000001e001e7308 */ /* 0x000f620000002400 */
[----:B------:R-:W-:-:S07]  /*b570*/  FMUL.FTZ R34, R40, UR4 ;  /* 0x0000000428227c20 */ /* 0x000fce0008410000 */
[----:B------:R-:W5:Y:S01]  /*b580*/  MUFU.TANH R31, R31 ;  /* 0x0000001f001f7308 */ /* 0x000f620000002400 */
[----:B------:R-:W-:Y:S01]  /*b590*/  FMUL.FTZ R74, R38, UR4 ;  /* 0x00000004264a7c20 */ /* 0x000fe20008410000 */
[----:B------:R-:W-:-:S06]  /*b5a0*/  FMUL.FTZ R76, R43, UR4 ;  /* 0x000000042b4c7c20 */ /* 0x000fcc0008410000 */
[----:B------:R-:W5:Y:S01]  /*b5b0*/  MUFU.TANH R32, R32 ;  /* 0x0000002000207308 */ /* 0x000f620000002400 */
[----:B------:R-:W-:-:S07]  /*b5c0*/  FMUL.FTZ R36, R41, UR4 ;  /* 0x0000000429247c20 */ /* 0x000fce0008410000 */
[----:B------:R-:W5:Y:S01]  /*b5d0*/  MUFU.TANH R33, R33 ;  /* 0x0000002100217308 */ /* 0x000f620000002400 */
[----:B------:R-:W-:-:S07]  /*b5e0*/  FMUL.FTZ R77, R42, UR4 ;  /* 0x000000042a4d7c20 */ /* 0x000fce0008410000 */
[----:B------:R-:W5:Y:S01]  /*b5f0*/  MUFU.TANH R34, R34 ;  /* 0x0000002200227308 */ /* 0x000f620000002400 */
[----:B------:R-:W-:-:S07]  /*b600*/  FMUL.FTZ R41, R48, UR4 ;  /* 0x0000000430297c20 */ /* 0x000fce0008410000 */
[----:B------:R-:W5:Y:S01]  /*b610*/  MUFU.TANH R36, R36 ;  /* 0x0000002400247308 */ /* 0x000f620000002400 */
[----:B------:R-:W-:-:S07]  /*b620*/  FMUL.FTZ R40, R52, UR4 ;  /* 0x0000000434287c20 */ /* 0x000fce0008410000 */
[----:B------:R-:W-:Y:S08]  /*b630*/  MUFU.TANH R41, R41 ;  /* 0x0000002900297308 */ /* 0x000ff00000002400 */
[----:B------:R-:W-:Y:S08]  /*b640*/  MUFU.TANH R39, R39 ;  /* 0x0000002700277308 */ /* 0x000ff00000002400 */
[----:B------:R-:W-:Y:S01]  /*b650*/  MUFU.TANH R40, R40 ;  /* 0x0000002800287308 */ /* 0x000fe20000002400 */
[----:B------:R-:W-:Y:S01]  /*b660*/  FMUL.FTZ R61, R61, UR4 ;  /* 0x000000043d3d7c20 */ /* 0x000fe20008410000 */
[----:B------:R-:W-:-:S06]  /*b670*/  FMUL.FTZ R52, R64, UR4 ;  /* 0x0000000440347c20 */ /* 0x000fcc0008410000 */
[----:B------:R-:W-:Y:S01]  /*b680*/  MUFU.TANH R52, R52 ;  /* 0x0000003400347308 */ /* 0x000fe20000002400 */
[----:B------:R-:W-:Y:S01]  /*b690*/  FMUL.FTZ R69, R69, UR4 ;  /* 0x0000000445457c20 */ /* 0x000fe20008410000 */
[----:B------:R-:W-:Y:S01]  /*b6a0*/  FMUL.FTZ R46, R46, UR4 ;  /* 0x000000042e2e7c20 */ /* 0x000fe20008410000 */
[----:B------:R-:W-:Y:S01]  /*b6b0*/  FMUL.FTZ R82, R47, UR4 ;  /* 0x000000042f527c20 */ /* 0x000fe20008410000 */
[----:B------:R-:W-:Y:S01]  /*b6c0*/  FMUL.FTZ R83, R50, UR4 ;  /* 0x0000000432537c20 */ /* 0x000fe20008410000 */
[----:B------:R-:W-:-:S03]  /*b6d0*/  FMUL.FTZ R80, R51, UR4 ;  /* 0x0000000433507c20 */ /* 0x000fc60008410000 */
[----:B------:R-:W-:Y:S08]  /*b6e0*/  MUFU.TANH R25, R25 ;  /* 0x0000001900197308 */ /* 0x000ff00000002400 */
[----:B------:R-:W-:Y:S08]  /*b6f0*/  MUFU.TANH R15, R15 ;  /* 0x0000000f000f7308 */ /* 0x000ff00000002400 */
[----:B------:R-:W-:Y:S08]  /*b700*/  MUFU.TANH R27, R27 ;  /* 0x0000001b001b7308 */ /* 0x000ff00000002400 */
[----:B------:R-:W-:Y:S08]  /*b710*/  MUFU.TANH R26, R26 ;  /* 0x0000001a001a7308 */ /* 0x000ff00000002400 */
[----:B------:R-:W-:Y:S08]  /*b720*/  MUFU.TANH R29, R29 ;  /* 0x0000001d001d7308 */ /* 0x000ff00000002400 */
[----:B------:R-:W-:Y:S01]  /*b730*/  MUFU.TANH R73, R73 ;  /* 0x0000004900497308 */ /* 0x000fe20000002400 */
[----:B---3--:R-:W-:-:S04]  /*b740*/  IMAD.IADD R20, R20, 0x1, R180 ;  /* 0x0000000114147824 */ /* 0x008fc800078e02b4 */
[----:B-1----:R-:W-:-:S05]  /*b750*/  @P5 IMAD.HI.U32 R24, R20, R35, RZ ;  /* 0x0000002314185227 */ /* 0x002fca00078e00ff */
[----:B0-----:R-:W-:-:S05]  /*b760*/  @P5 SHF.R.U32.HI R20, RZ, R37, R24 ;  /* 0x00000025ff145219 */ /* 0x001fca0000011618 */
[----:B------:R-:W0:Y:S01]  /*b770*/  SHFL.IDX PT, R24, R20, RZ, 0x1c1f ;  /* 0x001c1fff14187589 */ /* 0x000e2200000e0000 */
[----:B--2---:R-:W-:-:S05]  /*b780*/  IMAD R84, R177, -0x60, R178 ;  /* 0xffffffa0b1547824 */ /* 0x004fca00078e02b2 */
[C-C-:B----4-:R-:W-:Y:S02]  /*b790*/  IADD3 R85, -R78.reuse, 0x61, R84.reuse ;  /* 0x000000614e557810 */ /* 0x150fe40007ffe154 */
[----:B------:R-:W-:-:S03]  /*b7a0*/  IADD3 R84, -R78, 0x60, R84 ;  /* 0x000000604e547810 */ /* 0x000fc60007ffe154 */
[----:B-----5:R-:W-:Y:S02]  /*b7b0*/  IMAD.IADD R85, R85, 0x1, -R179 ;  /* 0x0000000155557824 */ /* 0x020fe400078e0ab3 */
[----:B------:R-:W-:Y:S01]  /*b7c0*/  FMUL.FTZ R35, R44, UR4 ;  /* 0x000000042c237c20 */ /* 0x000fe20008410000 */
[----:B------:R-:W-:Y:S02]  /*b7d0*/  FMUL.FTZ R37, R45, UR4 ;  /* 0x000000042d257c20 */ /* 0x000fe40008410000 */
[----:B0-----:R-:W-:-:S04]  /*b7e0*/  VIADDMNMX R24, R24, R85, R84, PT ;  /* 0x0000005518187246 */ /* 0x001fc80003800154 */
[C---:B------:R-:W-:Y:S02]  /*b7f0*/  ISETP.GT.AND P1, PT, R24.reuse, RZ, PT ;  /* 0x000000ff1800720c */ /* 0x040fe40003f24270 */
[C---:B------:R-:W-:Y:S02]  /*b800*/  ISETP.GT.AND P2, PT, R24.reuse, 0x1, PT ;  /* 0x000000011800780c */ /* 0x040fe40003f44270 */
[----:B------:R-:W-:Y:S02]  /*b810*/  ISETP.GT.AND P3, PT, R24, 0x8, PT ;  /* 0x000000081800780c */ /* 0x000fe40003f64270 */
[----:B------:R-:W-:Y:S02]  /*b820*/  FSEL R49, R0, -INF , P1 ;  /* 0xff80000000317808 */ /* 0x000fe40000800000 */
[----:B------:R-:W-:Y:S02]  /*b830*/  FSEL R44, R3, -INF , P2 ;  /* 0xff800000032c7808 */ /* 0x000fe40001000000 */
[----:B------:R-:W-:-:S02]  /*b840*/  FSEL R45, R28, -INF , P3 ;  /* 0xff8000001c2d7808 */ /* 0x000fc40001800000 */
[C---:B------:R-:W-:Y:S02]  /*b850*/  ISETP.GT.AND P1, PT, R24.reuse, 0x9, PT ;  /* 0x000000091800780c */ /* 0x040fe40003f24270 */
[----:B------:R-:W-:Y:S02]  /*b860*/  FMNMX.FTZ R28, R49, R44, !PT ;  /* 0x0000002c311c7209 */ /* 0x000fe40007810000 */
[----:B------:R-:W-:Y:S02]  /*b870*/  ISETP.GT.AND P2, PT, R24, 0x10, PT ;  /* 0x000000101800780c */ /* 0x000fe40003f44270 */
[----:B------:R-:W-:Y:S02]  /*b880*/  FSEL R43, R72, -INF , P1 ;  /* 0xff800000482b7808 */ /* 0x000fe40000800000 */
[----:B------:R-:W-:Y:S01]  /*b890*/  FMNMX.FTZ R38, R45, R28, !PT ;  /* 0x0000001c2d267209 */ /* 0x000fe20007810000 */
[----:B------:R-:W-:Y:S01]  /*b8a0*/  FMUL.FTZ R0, R53, UR4 ;  /* 0x0000000435007c20 */ /* 0x000fe20008410000 */
[----:B------:R-:W-:-:S02]  /*b8b0*/  ISETP.GT.AND P1, PT, R24, 0x11, PT ;  /* 0x000000111800780c */ /* 0x000fc40003f24270 */
        /* <DEDUP_REMOVED lines=8> */
[----:B------:R-:W-:Y:S02]  /*b940*/  FMNMX.FTZ R53, R42, R53, !PT ;  /* 0x000000352a357209 */ /* 0x000fe40007810000 */
[----:B------:R-:W-:Y:S01]  /*b950*/  ISETP.GT.AND P2, PT, R24, 0x20, PT ;  /* 0x000000201800780c */ /* 0x000fe20003f44270 */
[----:B------:R-:W1:Y:S01]  /*b960*/  MUFU.TANH R37, R37 ;  /* 0x0000002500257308 */ /* 0x000e620000002400 */
[----:B------:R-:W-:Y:S02]  /*b970*/  FSEL R38, R33, -INF , P1 ;  /* 0xff80000021267808 */ /* 0x000fe40000800000 */
[----:B------:R-:W-:Y:S02]  /*b980*/  FMNMX.FTZ R53, R48, R53, !PT ;  /* 0x0000003530357209 */ /* 0x000fe40007810000 */
[----:B------:R-:W-:-:S02]  /*b990*/  ISETP.GT.AND P1, PT, R24, 0x21, PT ;  /* 0x000000211800780c */ /* 0x000fc40003f24270 */
[----:B------:R-:W-:Y:S02]  /*b9a0*/  FSEL R72, R34, -INF , P2 ;  /* 0xff80000022487808 */ /* 0x000fe40001000000 */
[----:B------:R-:W-:Y:S02]  /*b9b0*/  FMNMX.FTZ R53, R38, R53, !PT ;  /* 0x0000003526357209 */ /* 0x000fe40007810000 */
[----:B------:R-:W-:Y:S02]  /*b9c0*/  ISETP.GT.AND P2, PT, R24, 0x28, PT ;  /* 0x000000281800780c */ /* 0x000fe40003f44270 */
[----:B------:R-:W-:Y:S02]  /*b9d0*/  FSEL R36, R36, -INF , P1 ;  /* 0xff80000024247808 */ /* 0x000fe40000800000 */
[----:B------:R-:W-:Y:S01]  /*b9e0*/  FMNMX.FTZ R53, R72, R53, !PT ;  /* 0x0000003548357209 */ /* 0x000fe20007810000 */
[----:B------:R-:W-:Y:S01]  /*b9f0*/  FMUL.FTZ R32, R60, UR4 ;  /* 0x000000043c207c20 */ /* 0x000fe20008410000 */
[----:B------:R-:W-:Y:S01]  /*ba00*/  ISETP.GT.AND P1, PT, R24, 0x29, PT ;  /* 0x000000291800780c */ /* 0x000fe20003f24270 */
[----:B------:R-:W-:Y:S01]  /*ba10*/  FMUL.FTZ R3, R56, UR4 ;  /* 0x0000000438037c20 */ /* 0x000fe20008410000 */
[----:B0-----:R-:W-:-:S02]  /*ba20*/  FSEL R60, R35, -INF , P2 ;  /* 0xff800000233c7808 */ /* 0x001fc40001000000 */
[----:B------:R-:W-:Y:S01]  /*ba30*/  FMNMX.FTZ R53, R36, R53, !PT ;  /* 0x0000003524357209 */ /* 0x000fe20007810000 */
[----:B------:R-:W0:Y:S01]  /*ba40*/  MUFU.TANH R0, R0 ;  /* 0x0000000000007308 */ /* 0x000e220000002400 */
[----:B------:R-:W-:Y:S01]  /*ba50*/  ISETP.GT.AND P2, PT, R24, 0x30, PT ;  /* 0x000000301800780c */ /* 0x000fe20003f44270 */
[----:B------:R-:W-:Y:S01]  /*ba60*/  FMUL.FTZ R30, R57, UR4 ;  /* 0x00000004391e7c20 */ /* 0x000fe20008410000 */
[----:B-1----:R-:W-:Y:S02]  /*ba70*/  FSEL R34, R37, -INF , P1 ;  /* 0xff80000025227808 */ /* 0x002fe40000800000 */
        /* <DEDUP_REMOVED lines=11> */
[----:B------:R-:W-:Y:S01]  /*bb30*/  FMNMX.FTZ R37, R33, R56, !PT ;  /* 0x0000003821257209 */ /* 0x000fe20007810000 */
[----:B------:R-:W3:Y:S01]  /*bb40*/  MUFU.TANH R32, R32 ;  /* 0x0000002000207308 */ /* 0x000ee20000002400 */
[----:B0-----:R-:W-:Y:S01]  /*bb50*/  FSEL R31, R0, -INF , P1 ;  /* 0xff800000001f7808 */ /* 0x001fe20000800000 */
[----:B------:R-:W-:Y:S01]  /*bb60*/  FMUL.FTZ R53, R65, UR4 ;  /* 0x0000000441357c20 */ /* 0x000fe20008410000 */
[----:B------:R-:W-:Y:S02]  /*bb70*/  ISETP.GT.AND P2, PT, R24, 0x40, PT ;  /* 0x000000401800780c */ /* 0x000fe40003f44270 */
[----:B------:R-:W-:-:S03]  /*bb80*/  FMNMX.FTZ R0, R40, R37, !PT ;  /* 0x0000002528007209 */ /* 0x000fc60007810000 */
[----:B------:R-:W0:Y:S01]  /*bb90*/  MUFU.TANH R35, R61 ;  /* 0x0000003d00237308 */ /* 0x000e220000002400 */
[----:B------:R-:W-:Y:S01]  /*bba0*/  ISETP.GT.AND P1, PT, R24, 0x41, PT ;  /* 0x000000411800780c */ /* 0x000fe20003f24270 */
[----:B------:R-:W-:Y:S01]  /*bbb0*/  FMUL.FTZ R56, R68, UR4 ;  /* 0x0000000444387c20 */ /* 0x000fe20008410000 */
[----:B-1----:R-:W-:Y:S02]  /*bbc0*/  FSEL R39, R3, -INF , P2 ;  /* 0xff80000003277808 */ /* 0x002fe40001000000 */
[----:B------:R-:W-:-:S03]  /*bbd0*/  FMNMX.FTZ R0, R31, R0, !PT ;  /* 0x000000001f007209 */ /* 0x000fc60007810000 */
[----:B------:R-:W1:Y:S01]  /*bbe0*/  MUFU.TANH R53, R53 ;  /* 0x0000003500357308 */ /* 0x000e620000002400 */
[----:B------:R-:W-:Y:S02]  /*bbf0*/  ISETP.GT.AND P2, PT, R24, 0x48, PT ;  /* 0x000000481800780c */ /* 0x000fe40003f44270 */
[----:B--2---:R-:W-:Y:S02]  /*bc00*/  FSEL R30, R30, -INF , P1 ;  /* 0xff8000001e1e7808 */ /* 0x004fe40000800000 */
[----:B------:R-:W-:Y:S02]  /*bc10*/  FMNMX.FTZ R3, R39, R0, !PT ;  /* 0x0000000027037209 */ /* 0x000fe40007810000 */
[----:B------:R-:W-:Y:S01]  /*bc20*/  ISETP.GT.AND P1, PT, R24, 0x49, PT ;  /* 0x000000491800780c */ /* 0x000fe20003f24270 */
[----:B------:R-:W2:Y:S01]  /*bc30*/  MUFU.TANH R56, R56 ;  /* 0x0000003800387308 */ /* 0x000ea20000002400 */
[----:B---3--:R-:W-:Y:S02]  /*bc40*/  FSEL R37, R32, -INF , P2 ;  /* 0xff80000020257808 */ /* 0x008fe40001000000 */
[----:B------:R-:W-:-:S02]  /*bc50*/  FMNMX.FTZ R0, R30, R3, !PT ;  /* 0x000000031e007209 */ /* 0x000fc40007810000 */
[C---:B------:R-:W-:Y:S02]  /*bc60*/  ISETP.GT.AND P2, PT, R24.reuse, 0x50, PT ;  /* 0x000000501800780c */ /* 0x040fe40003f44270 */
[----:B0-----:R-:W-:Y:S01]  /*bc70*/  FSEL R3, R35, -INF , P1 ;  /* 0xff80000023037808 */ /* 0x001fe20000800000 */
[----:B------:R-:W0:Y:S01]  /*bc80*/  MUFU.TANH R32, R69 ;  /* 0x0000004500207308 */ /* 0x000e220000002400 */
[----:B------:R-:W-:Y:S02]  /*bc90*/  FMNMX.FTZ R0, R37, R0, !PT ;  /* 0x0000000025007209 */ /* 0x000fe40007810000 */
[----:B------:R-:W-:Y:S02]  /*bca0*/  ISETP.GT.AND P1, PT, R24, 0x51, PT ;  /* 0x000000511800780c */ /* 0x000fe40003f24270 */
[----:B------:R-:W-:Y:S02]  /*bcb0*/  FSEL R35, R52, -INF , P2 ;  /* 0xff80000034237808 */ /* 0x000fe40001000000 */
[----:B------:R-:W-:-:S02]  /*bcc0*/  FMNMX.FTZ R64, R3, R0, !PT ;  /* 0x0000000003407209 */ /* 0x000fc40007810000 */
[----:B-1----:R-:W-:Y:S02]  /*bcd0*/  FSEL R0, R53, -INF , P1 ;  /* 0xff80000035007808 */ /* 0x002fe40000800000 */
[C---:B------:R-:W-:Y:S02]  /*bce0*/  ISETP.GT.AND P2, PT, R24.reuse, 0x58, PT ;  /* 0x000000581800780c */ /* 0x040fe40003f44270 */
[----:B------:R-:W-:Y:S02]  /*bcf0*/  FMNMX.FTZ R53, R35, R64, !PT ;  /* 0x0000004023357209 */ /* 0x000fe40007810000 */
[----:B------:R-:W-:Y:S02]  /*bd00*/  ISETP.GT.AND P1, PT, R24, 0x59, PT ;  /* 0x000000591800780c */ /* 0x000fe40003f24270 */
[----:B--2---:R-:W-:Y:S02]  /*bd10*/  FSEL R24, R56, -INF , P2 ;  /* 0xff80000038187808 */ /* 0x004fe40001000000 */
[----:B------:R-:W-:-:S02]  /*bd20*/  FMNMX.FTZ R53, R0, R53, !PT ;  /* 0x0000003500357209 */ /* 0x000fc40007810000 */
[----:B0-----:R-:W-:Y:S02]  /*bd30*/  FSEL R32, R32, -INF , P1 ;  /* 0xff80000020207808 */ /* 0x001fe40000800000 */
[----:B------:R-:W-:Y:S01]  /*bd40*/  FMNMX.FTZ R53, R24, R53, !PT ;  /* 0x0000003518357209 */ /* 0x000fe20007810000 */
[----:B------:R0:W-:Y:S03]  /*bd50*/  MUFU.TANH R52, R46 ;  /* 0x0000002e00347308 */ /* 0x0001e60000002400 */
[----:B0-----:R-:W-:-:S05]  /*bd60*/  FMNMX.FTZ R46, R32, R53, !PT ;  /* 0x00000035202e7209 */ /* 0x001fca0007810000 */
[----:B------:R-:W0:Y:S04]  /*bd70*/  SHFL.BFLY PT, R47, R46, 0x2, 0x1f ;  /* 0x0c401f002e2f7f89 */ /* 0x000e2800000e0000 */
[----:B------:R-:W1:Y:S01]  /*bd80*/  SHFL.IDX PT, R64, R20, 0x1, 0x1c1f ;  /* 0x003c1f0014407f89 */ /* 0x000e6200000e0000 */
[----:B0-----:R-:W-:-:S05]  /*bd90*/  FMNMX.FTZ R50, R46, R47, !PT ;  /* 0x0000002f2e327209 */ /* 0x001fca0007810000 */
[----:B------:R-:W0:Y:S01]  /*bda0*/  SHFL.BFLY PT, R51, R50, 0x1, 0x1f ;  /* 0x0c201f0032337f89 */ /* 0x000e2200000e0000 */
[----:B-1----:R-:W-:Y:S01]  /*bdb0*/  VIADDMNMX R64, R64, R85, R84, PT ;  /* 0x0000005540407246 */ /* 0x002fe20003800154 */
[----:B------:R-:W-:-:S03]  /*bdc0*/  FMUL.FTZ R69, R62, UR4 ;  /* 0x000000043e457c20 */ /* 0x000fc60008410000 */
[C---:B------:R-:W-:Y:S02]  /*bdd0*/  ISETP.GT.AND P1, PT, R64.reuse, RZ, PT ;  /* 0x000000ff4000720c */ /* 0x040fe40003f24270 */
[C---:B------:R-:W-:Y:S01]  /*bde0*/  ISETP.GT.AND P2, PT, R64.reuse, 0x1, PT ;  /* 0x000000014000780c */ /* 0x040fe20003f44270 */
[----:B------:R-:W-:Y:S01]  /*bdf0*/  FMUL.FTZ R46, R63, UR4 ;  /* 0x000000043f2e7c20 */ /* 0x000fe20008410000 */
[C---:B------:R-:W-:Y:S02]  /*be00*/  ISETP.GT.AND P3, PT, R64.reuse, 0x8, PT ;  /* 0x000000084000780c */ /* 0x040fe40003f64270 */
[----:B------:R-:W-:Y:S02]  /*be10*/  FSEL R63, R25, -INF , P1 ;  /* 0xff800000193f7808 */ /* 0x000fe40000800000 */
[----:B------:R-:W-:Y:S01]  /*be20*/  FSEL R62, R15, -INF , P2 ;  /* 0xff8000000f3e7808 */ /* 0x000fe20001000000 */
[----:B------:R-:W1:Y:S01]  /*be30*/  MUFU.TANH R74, R74 ;  /* 0x0000004a004a7308 */ /* 0x000e620000002400 */
[----:B------:R-:W-:-:S02]  /*be40*/  ISETP.GT.AND P1, PT, R64, 0x9, PT ;  /* 0x000000094000780c */ /* 0x000fc40003f24270 */
[----:B------:R-:W-:Y:S01]  /*be50*/  FSEL R61, R27, -INF , P3 ;  /* 0xff8000001b3d7808 */ /* 0x000fe20001800000 */
[----:B------:R-:W-:Y:S01]  /*be60*/  FMUL.FTZ R68, R59, UR4 ;  /* 0x000000043b447c20 */ /* 0x000fe20008410000 */
[----:B------:R-:W-:Y:S02]  /*be70*/  ISETP.GT.AND P2, PT, R64, 0x10, PT ;  /* 0x000000104000780c */ /* 0x000fe40003f44270 */
[----:B0-----:R-:W-:Y:S02]  /*be80*/  FMNMX.FTZ R20, R50, R51, !PT ;  /* 0x0000003332147209 */ /* 0x001fe40007810000 */
[----:B------:R-:W-:Y:S01]  /*be90*/  FMNMX.FTZ R50, R63, R62, !PT ;  /* 0x0000003e3f327209 */ /* 0x000fe20007810000 */
[----:B------:R-:W0:Y:S01]  /*bea0*/  MUFU.TANH R75, R75 ;  /* 0x0000004b004b7308 */ /* 0x000e220000002400 */
[----:B------:R-:W-:Y:S02]  /*beb0*/  FSEL R59, R26, -INF , P1 ;  /* 0xff8000001a3b7808 */ /* 0x000fe40000800000 */
[----:B------:R-:W-:Y:S01]  /*bec0*/  FMNMX.FTZ R50, R61, R50, !PT ;  /* 0x000000323d327209 */ /* 0x000fe20007810000 */
[----:B------:R-:W-:Y:S01]  /*bed0*/  FMUL.FTZ R79, R58, UR4 ;  /* 0x000000043a4f7c20 */ /* 0x000fe20008410000 */
[----:B------:R-:W-:-:S02]  /*bee0*/  ISETP.GT.AND P3, PT, R64, 0x11, PT ;  /* 0x000000114000780c */ /* 0x000fc40003f64270 */
[----:B------:R-:W-:Y:S01]  /*bef0*/  FSEL R58, R29, -INF , P2 ;  /* 0xff8000001d3a7808 */ /* 0x000fe20001000000 */
[----:B------:R-:W2:Y:S01]  /*bf00*/  MUFU.TANH R77, R77 ;  /* 0x0000004d004d7308 */ /* 0x000ea20000002400 */
[----:B------:R-:W-:Y:S02]  /*bf10*/  FMNMX.FTZ R15, R59, R50, !PT ;  /* 0x000000323b0f7209 */ /* 0x000fe40007810000 */
[----:B------:R-:W-:Y:S02]  /*bf20*/  ISETP.GT.AND P1, PT, R64, 0x18, PT ;  /* 0x000000184000780c */ /* 0x000fe40003f24270 */
[----:B------:R-:W-:Y:S02]  /*bf30*/  FSEL R57, R73, -INF , P3 ;  /* 0xff80000049397808 */ /* 0x000fe40001800000 */
[----:B------:R-:W-:Y:S01]  /*bf40*/  FMNMX.FTZ R26, R58, R15, !PT ;  /* 0x0000000f3a1a7209 */ /* 0x000fe20007810000 */
[----:B------:R-:W3:Y:S01]  /*bf50*/  MUFU.TANH R76, R76 ;  /* 0x0000004c004c7308 */ /* 0x000ee20000002400 */
[----:B------:R-:W-:-:S02]  /*bf60*/  ISETP.GT.AND P2, PT, R64, 0x19, PT ;  /* 0x000000194000780c */ /* 0x000fc40003f44270 */
[----:B-1----:R-:W-:Y:S02]  /*bf70*/  FSEL R56, R74, -INF , P1 ;  /* 0xff8000004a387808 */ /* 0x002fe40000800000 */
[----:B------:R-:W-:Y:S01]  /*bf80*/  FMNMX.FTZ R15, R57, R26, !PT ;  /* 0x0000001a390f7209 */ /* 0x000fe20007810000 */
[----:B------:R-:W-:Y:S01]  /*bf90*/  FMUL.FTZ R78, R55, UR4 ;  /* 0x00000004374e7c20 */ /* 0x000fe20008410000 */
[----:B------:R-:W-:Y:S01]  /*bfa0*/  ISETP.GT.AND P1, PT, R64, 0x20, PT ;  /* 0x000000204000780c */ /* 0x000fe20003f24270 */
[----:B------:R-:W1:Y:S01]  /*bfb0*/  MUFU.TANH R82, R82 ;  /* 0x0000005200527308 */ /* 0x000e620000002400 */
[----:B0-----:R-:W-:Y:S02]  /*bfc0*/  FSEL R55, R75, -INF , P2 ;  /* 0xff8000004b377808 */ /* 0x001fe40001000000 */
[----:B------:R-:W-:Y:S01]  /*bfd0*/  FMNMX.FTZ R26, R56, R15, !PT ;  /* 0x0000000f381a7209 */ /* 0x000fe20007810000 */
[----:B------:R-:W-:Y:S01]  /*bfe0*/  FMUL.FTZ R81, R54, UR4 ;  /* 0x0000000436517c20 */ /* 0x000fe20008410000 */
[----:B------:R-:W-:-:S02]  /*bff0*/  ISETP.GT.AND P2, PT, R64, 0x21, PT ;  /* 0x000000214000780c */ /* 0x000fc40003f44270 */
[----:B--2---:R-:W-:Y:S01]  /*c000*/  FSEL R54, R77, -INF , P1 ;  /* 0xff8000004d367808 */ /* 0x004fe20000800000 */
[----:B------:R-:W0:Y:S01]  /*c010*/  MUFU.TANH R83, R83 ;  /* 0x0000005300537308 */ /* 0x000e220000002400 */
[----:B------:R-:W-:Y:S02]  /*c020*/  FMNMX.FTZ R15, R55, R26, !PT ;  /* 0x0000001a370f7209 */ /* 0x000fe40007810000 */
[----:B------:R-:W-:Y:S02]  /*c030*/  ISETP.GT.AND P1, PT, R64, 0x28, PT ;  /* 0x000000284000780c */ /* 0x000fe40003f24270 */
[----:B---3--:R-:W-:Y:S02]  /*c040*/  FSEL R53, R76, -INF , P2 ;  /* 0xff8000004c357808 */ /* 0x008fe40001000000 */
[----:B------:R-:W-:Y:S01]  /*c050*/  FMNMX.FTZ R26, R54, R15, !PT ;  /* 0x0000000f361a7209 */ /* 0x000fe20007810000 */
[----:B------:R-:W2:Y:S01]  /*c060*/  MUFU.TANH R80, R80 ;  /* 0x0000005000507308 */ /* 0x000ea20000002400 */
[----:B------:R-:W-:-:S02]  /*c070*/  ISETP.GT.AND P2, PT, R64, 0x29, PT ;  /* 0x000000294000780c */ /* 0x000fc40003f44270 */
[----:B------:R-:W-:Y:S02]  /*c080*/  FSEL R52, R52, -INF , P1 ;  /* 0xff80000034347808 */ /* 0x000fe40000800000 */
[----:B------:R-:W-:-:S03]  /*c090*/  FMNMX.FTZ R15, R53, R26, !PT ;  /* 0x0000001a350f7209 */ /* 0x000fc60007810000 */
[----:B------:R-:W3:Y:S01]  /*c0a0*/  MUFU.TANH R81, R81 ;  /* 0x0000005100517308 */ /* 0x000ee20000002400 */
[----:B------:R-:W-:Y:S02]  /*c0b0*/  ISETP.GT.AND P1, PT, R64, 0x30, PT ;  /* 0x000000304000780c */ /* 0x000fe40003f24270 */
[----:B-1----:R-:W-:Y:S02]  /*c0c0*/  FSEL R51, R82, -INF , P2 ;  /* 0xff80000052337808 */ /* 0x002fe40001000000 */
[----:B------:R-:W-:-:S03]  /*c0d0*/  FMNMX.FTZ R26, R52, R15, !PT ;  /* 0x0000000f341a7209 */ /* 0x000fc60007810000 */
[----:B------:R-:W1:Y:S01]  /*c0e0*/  MUFU.TANH R78, R78 ;  /* 0x0000004e004e7308 */ /* 0x000e620000002400 */
[----:B------:R-:W-:Y:S02]  /*c0f0*/  ISETP.GT.AND P2, PT, R64, 0x31, PT ;  /* 0x000000314000780c */ /* 0x000fe40003f44270 */
[----:B0-----:R-:W-:Y:S02]  /*c100*/  FSEL R15, R83, -INF , P1 ;  /* 0xff800000530f7808 */ /* 0x001fe40000800000 */
[----:B------:R-:W-:-:S03]  /*c110*/  FMNMX.FTZ R26, R51, R26, !PT ;  /* 0x0000001a331a7209 */ /* 0x000fc60007810000 */
[----:B------:R-:W0:Y:S01]  /*c120*/  MUFU.TANH R79, R79 ;  /* 0x0000004f004f7308 */ /* 0x000e220000002400 */
[----:B------:R-:W-:Y:S01]  /*c130*/  FMUL.FTZ R47, R66, UR4 ;  /* 0x00000004422f7c20 */ /* 0x000fe20008410000 */
[----:B------:R-:W-:Y:S01]  /*c140*/  FMUL.FTZ R66, R70, UR4 ;  /* 0x0000000446427c20 */ /* 0x000fe20008410000 */
[----:B------:R-:W-:Y:S01]  /*c150*/  ISETP.GT.AND P1, PT, R64, 0x38, PT ;  /* 0x000000384000780c */ /* 0x000fe20003f24270 */
[----:B------:R-:W-:Y:S01]  /*c160*/  FMUL.FTZ R50, R20, UR46 ;  /* 0x0000002e14327c20 */ /* 0x000fe20008410000 */
[----:B--2---:R-:W-:-:S03]  /*c170*/  FSEL R25, R80, -INF , P2 ;  /* 0xff80000050197808 */ /* 0x004fc60001000000 */
[----:B------:R-:W2:Y:S01]  /*c180*/  MUFU.TANH R68, R68 ;  /* 0x0000004400447308 */ /* 0x000ea20000002400 */
[----:B------:R-:W-:Y:S02]  /*c190*/  FMNMX.FTZ R70, R15, R26, !PT ;  /* 0x0000001a0f467209 */ /* 0x000fe40007810000 */
[----:B------:R-:W-:Y:S02]  /*c1a0*/  FSETP.NEU.FTZ.AND P4, PT, R20, -INF , PT ;  /* 0xff8000001400780b */ /* 0x000fe40003f9d000 */
[----:B------:R-:W-:Y:S02]  /*c1b0*/  ISETP.GT.AND P2, PT, R64, 0x39, PT ;  /* 0x000000394000780c */ /* 0x000fe40003f44270 */
[----:B---3--:R-:W-:Y:S01]  /*c1c0*/  FSEL R26, R81, -INF , P1 ;  /* 0xff800000511a7808 */ /* 0x008fe20000800000 */
[----:B------:R-:W3:Y:S01]  /*c1d0*/  MUFU.TANH R69, R69 ;  /* 0x0000004500457308 */ /* 0x000ee20000002400 */
[----:B------:R-:W-:Y:S02]  /*c1e0*/  FMNMX.FTZ R29, R25, R70, !PT ;  /* 0x00000046191d7209 */ /* 0x000fe40007810000 */
[----:B------:R-:W-:Y:S01]  /*c1f0*/  FSEL R50, R50, RZ, P4 ;  /* 0x000000ff32327208 */ /* 0x000fe20002000000 */
[----:B------:R-:W-:Y:S01]  /*c200*/  FMUL.FTZ R65, R67, UR4 ;  /* 0x0000000443417c20 */ /* 0x000fe20008410000 */
[----:B------:R-:W-:-:S02]  /*c210*/  ISETP.GT.AND P1, PT, R64, 0x40, PT ;  /* 0x000000404000780c */ /* 0x000fc40003f24270 */
[----:B-1----:R-:W-:Y:S01]  /*c220*/  FSEL R27, R78, -INF , P2 ;  /* 0xff8000004e1b7808 */ /* 0x002fe20001000000 */
[----:B------:R-:W1:Y:S01]  /*c230*/  MUFU.TANH R46, R46 ;  /* 0x0000002e002e7308 */ /* 0x000e620000002400 */
[----:B------:R-:W-:Y:S01]  /*c240*/  FMNMX.FTZ R70, R26, R29, !PT ;  /* 0x0000001d1a467209 */ /* 0x000fe20007810000 */
[--C-:B------:R-:W-:Y:S01]  /*c250*/  FFMA.FTZ R154, R45, UR46, -R50.reuse ;  /* 0x0000002e2d9a7c23 */ /* 0x100fe20008010832 */
[----:B------:R-:W-:Y:S01]  /*c260*/  FFMA.FTZ R168, R28, UR46, -R50 ;  /* 0x0000002e1ca87c23 */ /* 0x000fe20008010832 */
[----:B------:R-:W-:Y:S02]  /*c270*/  ISETP.GT.AND P2, PT, R64, 0x41, PT ;  /* 0x000000414000780c */ /* 0x000fe40003f44270 */
[----:B0-----:R-:W-:Y:S02]  /*c280*/  FSEL R28, R79, -INF , P1 ;  /* 0xff8000004f1c7808 */ /* 0x001fe40000800000 */
[----:B------:R-:W0:Y:S01]  /*c290*/  MUFU.TANH R47, R47 ;  /* 0x0000002f002f7308 */ /* 0x000e220000002400 */
[----:B------:R-:W-:-:S02]  /*c2a0*/  FMNMX.FTZ R45, R27, R70, !PT ;  /* 0x000000461b2d7209 */ /* 0x000fc40007810000 */
[----:B--2---:R-:W-:Y:S01]  /*c2b0*/  FSEL R29, R68, -INF , P2 ;  /* 0xff800000441d7808 */ /* 0x004fe20001000000 */
[----:B------:R-:W-:Y:S01]  /*c2c0*/  FMUL.FTZ R175, R71, UR4 ;  /* 0x0000000447af7c20 */ /* 0x000fe20008410000 */
[----:B------:R-:W-:-:S03]  /*c2d0*/  ISETP.GT.AND P1, PT, R64, 0x48, PT ;  /* 0x000000484000780c */ /* 0x000fc60003f24270 */
[----:B------:R-:W2:Y:S01]  /*c2e0*/  MUFU.TANH R65, R65 ;  /* 0x0000004100417308 */ /* 0x000ea20000002400 */
[----:B------:R-:W-:Y:S02]  /*c2f0*/  FMNMX.FTZ R68, R28, R45, !PT ;  /* 0x0000002d1c447209 */ /* 0x000fe40007810000 */
[C---:B------:R-:W-:Y:S02]  /*c300*/  ISETP.GT.AND P2, PT, R64.reuse, 0x49, PT ;  /* 0x000000494000780c */ /* 0x040fe40003f44270 */
[----:B---3--:R-:W-:Y:S02]  /*c310*/  FSEL R45, R69, -INF , P1 ;  /* 0xff800000452d7808 */ /* 0x008fe40000800000 */
[----:B------:R-:W-:Y:S01]  /*c320*/  FMNMX.FTZ R68, R29, R68, !PT ;  /* 0x000000441d447209 */ /* 0x000fe20007810000 */
[----:B------:R-:W3:Y:S01]  /*c330*/  MUFU.TANH R66, R66 ;  /* 0x0000004200427308 */ /* 0x000ee20000002400 */
[----:B------:R-:W-:Y:S01]  /*c340*/  FFMA.FTZ R152, R49, UR46, -R50 ;  /* 0x0000002e31987c23 */ /* 0x000fe20008010832 */
[----:B------:R-:W-:-:S02]  /*c350*/  ISETP.GT.AND P1, PT, R64, 0x50, PT ;  /* 0x000000504000780c */ /* 0x000fc40003f24270 */
[----:B-1----:R-:W-:Y:S02]  /*c360*/  FSEL R46, R46, -INF , P2 ;  /* 0xff8000002e2e7808 */ /* 0x002fe40001000000 */
[----:B------:R-:W-:Y:S02]  /*c370*/  FMNMX.FTZ R49, R45, R68, !PT ;  /* 0x000000442d317209 */ /* 0x000fe40007810000 */
[----:B------:R-:W1:Y:S01]  /*c380*/  MUFU.TANH R175, R175 ;  /* 0x000000af00af7308 */ /* 0x000e620000002400 */
[----:B------:R-:W-:Y:S02]  /*c390*/  ISETP.GT.AND P2, PT, R64, 0x51, PT ;  /* 0x000000514000780c */ /* 0x000fe40003f44270 */
[----:B0-----:R-:W-:Y:S02]  /*c3a0*/  FSEL R47, R47, -INF , P1 ;  /* 0xff8000002f2f7808 */ /* 0x001fe40000800000 */
[----:B------:R-:W-:Y:S01]  /*c3b0*/  FMNMX.FTZ R68, R46, R49, !PT ;  /* 0x000000312e447209 */ /* 0x000fe20007810000 */
[----:B------:R-:W-:Y:S01]  /*c3c0*/  FFMA.FTZ R170, R48, UR46, -R50 ;  /* 0x0000002e30aa7c23 */ /* 0x000fe20008010832 */
[----:B--2---:R-:W-:-:S02]  /*c3d0*/  FSEL R48, R65, -INF , P2 ;  /* 0xff80000041307808 */ /* 0x004fc40001000000 */
[C---:B------:R-:W-:Y:S02]  /*c3e0*/  ISETP.GT.AND P1, PT, R64.reuse, 0x58, PT ;  /* 0x000000584000780c */ /* 0x040fe40003f24270 */
[----:B------:R-:W-:Y:S02]  /*c3f0*/  FMNMX.FTZ R65, R47, R68, !PT ;  /* 0x000000442f417209 */ /* 0x000fe40007810000 */
[----:B------:R-:W-:Y:S02]  /*c400*/  ISETP.GT.AND P2, PT, R64, 0x59, PT ;  /* 0x000000594000780c */ /* 0x000fe40003f44270 */
[----:B---3--:R-:W-:Y:S02]  /*c410*/  FSEL R49, R66, -INF , P1 ;  /* 0xff80000042317808 */ /* 0x008fe40000800000 */
[----:B------:R-:W-:Y:S02]  /*c420*/  FMNMX.FTZ R64, R48, R65, !PT ;  /* 0x0000004130407209 */ /* 0x000fe40007810000 */
[----:B-1----:R-:W-:-:S02]  /*c430*/  FSEL R175, R175, -INF , P2 ;  /* 0xff800000afaf7808 */ /* 0x002fc40001000000 */
[----:B------:R-:W-:-:S04]  /*c440*/  FMNMX.FTZ R64, R49, R64, !PT ;  /* 0x0000004031407209 */ /* 0x000fc80007810000 */
[----:B------:R-:W-:-:S05]  /*c450*/  FMNMX.FTZ R64, R175, R64, !PT ;  /* 0x00000040af407209 */ /* 0x000fca0007810000 */
[----:B------:R-:W0:Y:S01]  /*c460*/  SHFL.BFLY PT, R65, R64, 0x2, 0x1f ;  /* 0x0c401f0040417f89 */ /* 0x000e2200000e0000 */
[--C-:B------:R-:W-:Y:S01]  /*c470*/  FFMA.FTZ R162, R40, UR46, -R50.reuse ;  /* 0x0000002e28a27c23 */ /* 0x100fe20008010832 */
[----:B------:R-:W-:Y:S01]  /*c480*/  FFMA.FTZ R160, R41, UR46, -R50 ;  /* 0x0000002e29a07c23 */ /* 0x000fe20008010832 */
[----:B0-----:R-:W-:-:S05]  /*c490*/  FMNMX.FTZ R40, R64, R65, !PT ;  /* 0x0000004140287209 */ /* 0x001fca0007810000 */
[----:B------:R-:W0:Y:S01]  /*c4a0*/  SHFL.BFLY PT, R41, R40, 0x1, 0x1f ;  /* 0x0c201f0028297f89 */ /* 0x000e2200000e0000 */
[--C-:B------:R-:W-:Y:S01]  /*c4b0*/  FFMA.FTZ R166, R60, UR46, -R50.reuse ;  /* 0x0000002e3ca67c23 */ /* 0x100fe20008010832 */
[--C-:B------:R-:W-:Y:S01]  /*c4c0*/  FFMA.FTZ R44, R44, UR46, -R50.reuse ;  /* 0x0000002e2c2c7c23 */ /* 0x100fe20008010832 */
[----:B------:R-:W-:Y:S01]  /*c4d0*/  MUFU.EX2 R152, R152 ;  /* 0x0000009800987308 */ /* 0x000fe20000000800 */
[----:B------:R-:W-:-:S07]  /*c4e0*/  FFMA.FTZ R43, R43, UR46, -R50 ;  /* 0x0000002e2b2b7c23 */ /* 0x000fce0008010832 */
[----:B------:R-:W1:Y:S01]  /*c4f0*/  MUFU.EX2 R44, R44 ;  /* 0x0000002c002c7308 */ /* 0x000e620000000800 */
[----:B0-----:R-:W-:-:S04]  /*c500*/  FMNMX.FTZ R176, R40, R41, !PT ;  /* 0x0000002928b07209 */ /* 0x001fc80007810000 */
[C---:B------:R-:W-:Y:S01]  /*c510*/  FSETP.NEU.FTZ.AND P1, PT, R176.reuse, -INF , PT ;  /* 0xff800000b000780b */ /* 0x040fe20003f3d000 */
[----:B------:R-:W-:-:S05]  /*c520*/  FMUL.FTZ R60, R176, UR46 ;  /* 0x0000002eb03c7c20 */ /* 0x000fca0008410000 */
[----:B------:R-:W-:Y:S01]  /*c530*/  FSEL R60, R60, RZ, P1 ;  /* 0x000000ff3c3c7208 */ /* 0x000fe20000800000 */
[----:B------:R-:W-:Y:S01]  /*c540*/  MUFU.EX2 R154, R154 ;  /* 0x0000009a009a7308 */ /* 0x000fe20000000800 */
[----:B------:R-:W-:-:S03]  /*c550*/  FFMA.FTZ R172, R35, UR46, -R50 ;  /* 0x0000002e23ac7c23 */ /* 0x000fc60008010832 */
[--C-:B------:R-:W-:Y:S01]  /*c560*/  FFMA.FTZ R153, R63, UR46, -R60.reuse ;  /* 0x0000002e3f997c23 */ /* 0x100fe2000801083c */
[----:B------:R-:W-:Y:S01]  /*c570*/  FFMA.FTZ R41, R62, UR46, -R60 ;  /* 0x0000002e3e297c23 */ /* 0x000fe2000801083c */
[----:B------:R-:W-:Y:S01]  /*c580*/  FFMA.FTZ R158, R37, UR46, -R50 ;  /* 0x0000002e259e7c23 */ /* 0x000fe20008010832 */
[--C-:B------:R-:W-:Y:S01]  /*c590*/  FFMA.FTZ R155, R61, UR46, -R60.reuse ;  /* 0x0000002e3d9b7c23 */ /* 0x100fe2000801083c */
[----:B------:R-:W-:Y:S01]  /*c5a0*/  MUFU.EX2 R43, R43 ;  /* 0x0000002b002b7308 */ /* 0x000fe20000000800 */
[----:B------:R-:W-:Y:S01]  /*c5b0*/  FFMA.FTZ R35, R53, UR46, -R60 ;  /* 0x0000002e35237c23 */ /* 0x000fe2000801083c */
[----:B------:R-:W-:Y:S01]  /*c5c0*/  FFMA.FTZ R174, R24, UR46, -R50 ;  /* 0x0000002e18ae7c23 */ /* 0x000fe20008010832 */
[----:B------:R-:W-:Y:S01]  /*c5d0*/  FFMA.FTZ R37, R55, UR46, -R60 ;  /* 0x0000002e37257c23 */ /* 0x000fe2000801083c */
[----:B------:R-:W-:Y:S02]  /*c5e0*/  IMAD.U32 R53, RZ, RZ, UR37 ;  /* 0x00000025ff357e24 */ /* 0x000fe4000f8e00ff */
[----:B------:R-:W-:Y:S01]  /*c5f0*/  FFMA.FTZ R42, R42, UR46, -R50 ;  /* 0x0000002e2a2a7c23 */ /* 0x000fe20008010832 */
[----:B------:R-:W-:Y:S01]  /*c600*/  IADD3 R24, R14, 0x32440, RZ ;  /* 0x000324400e187810 */ /* 0x000fe20007ffe0ff */
[----:B------:R-:W-:Y:S01]  /*c610*/  FFMA.FTZ R55, R25, UR46, -R60 ;  /* 0x0000002e19377c23 */ /* 0x000fe2000801083c */
[----:B------:R-:W-:Y:S01]  /*c620*/  MUFU.EX2 R153, R153 ;  /* 0x0000009900997308 */ /* 0x000fe20000000800 */
[----:B------:R-:W-:-:S02]  /*c630*/  IMAD.MOV.U32 R25, RZ, RZ, 0x40000040 ;  /* 0x40000040ff197424 */ /* 0x000fc400078e00ff */
[----:B------:R-:W-:Y:S01]  /*c640*/  FFMA.FTZ R40, R59, UR46, -R60 ;  /* 0x0000002e3b287c23 */ /* 0x000fe2000801083c */
[----:B------:R-:W-:Y:S01]  /*c650*/  ULOP3.LUT UR39, UR39, 0x3000000, URZ, 0xfc, !UPT ;  /* 0x0300000027277892 */ /* 0x000fe2000f8efc3f */
[----:B------:R-:W-:-:S03]  /*c660*/  PRMT R24, R53, 0x654, R24 ;  /* 0x0000065435187816 */ /* 0x000fc60000000018 */
[----:B------:R-:W0:Y:S01]  /*c670*/  MUFU.EX2 R41, R41 ;  /* 0x0000002900297308 */ /* 0x000e220000000800 */
[--C-:B------:R-:W-:Y:S01]  /*c680*/  FFMA.FTZ R171, R56, UR46, -R60.reuse ;  /* 0x0000002e38ab7c23 */ /* 0x100fe2000801083c */
[----:B------:R-:W-:Y:S02]  /*c690*/  IMAD.MOV.U32 R53, RZ, RZ, 0xc00 ;  /* 0x00000c00ff357424 */ /* 0x000fe400078e00ff */
[--C-:B------:R-:W-:Y:S01]  /*c6a0*/  FFMA.FTZ R169, R58, UR46, -R60.reuse ;  /* 0x0000002e3aa97c23 */ /* 0x100fe2000801083c */
[----:B------:R-:W-:-:S03]  /*c6b0*/  FFMA.FTZ R56, R51, UR46, -R60 ;  /* 0x0000002e33387c23 */ /* 0x000fc6000801083c */
[----:B------:R-:W2:Y:S01]  /*c6c0*/  MUFU.EX2 R168, R168 ;  /* 0x000000a800a87308 */ /* 0x000ea20000000800 */
[----:B------:R-:W-:Y:S01]  /*c6d0*/  R2UR UR7, R25 ;  /* 0x00000000190772ca */ /* 0x000fe200000e0000 */
[----:B-1----:R-:W-:Y:S01]  /*c6e0*/  FADD.FTZ R25, R152, R44 ;  /* 0x0000002c98197221 */ /* 0x002fe20000010000 */
[--C-:B------:R-:W-:Y:S01]  /*c6f0*/  FFMA.FTZ R38, R38, UR46, -R50.reuse ;  /* 0x0000002e26267c23 */ /* 0x100fe20008010832 */
[----:B------:R1:W-:Y:S04]  /*c700*/  SYNCS.ARRIVE.TRANS64.RED.A1T0 RZ, [R24+URZ], RZ ;  /* 0x000000ff18ff79a7 */ /* 0x0003e8000810043f */
[----:B------:R-:W3:Y:S01]  /*c710*/  MUFU.EX2 R155, R155 ;  /* 0x0000009b009b7308 */ /* 0x000ee20000000800 */
[--C-:B------:R-:W-:Y:S01]  /*c720*/  FFMA.FTZ R164, R72, UR46, -R50.reuse ;  /* 0x0000002e48a47c23 */ /* 0x100fe20008010832 */
[--C-:B------:R-:W-:Y:S01]  /*c730*/  FFMA.FTZ R36, R36, UR46, -R50.reuse ;  /* 0x0000002e24247c23 */ /* 0x100fe20008010832 */
[--C-:B------:R-:W-:Y:S01]  /*c740*/  FFMA.FTZ R34, R34, UR46, -R50.reuse ;  /* 0x0000002e22227c23 */ /* 0x100fe20008010832 */
[--C-:B------:R-:W-:Y:S01]  /*c750*/  FFMA.FTZ R33, R33, UR46, -R50.reuse ;  /* 0x0000002e21217c23 */ /* 0x100fe20008010832 */
[----:B------:R-:W-:-:S03]  /*c760*/  FFMA.FTZ R31, R31, UR46, -R50 ;  /* 0x0000002e1f1f7c23 */ /* 0x000fc60008010832 */
[----:B------:R-:W4:Y:S01]  /*c770*/  MUFU.EX2 R42, R42 ;  /* 0x0000002a002a7308 */ /* 0x000f220000000800 */
[--C-:B------:R-:W-:Y:S01]  /*c780*/  FFMA.FTZ R156, R39, UR46, -R50.reuse ;  /* 0x0000002e279c7c23 */ /* 0x100fe20008010832 */
[--C-:B------:R-:W-:Y:S01]  /*c790*/  FFMA.FTZ R30, R30, UR46, -R50.reuse ;  /* 0x0000002e1e1e7c23 */ /* 0x100fe20008010832 */
[--C-:B------:R-:W-:Y:S01]  /*c7a0*/  FFMA.FTZ R3, R3, UR46, -R50.reuse ;  /* 0x0000002e03037c23 */ /* 0x100fe20008010832 */
[--C-:B------:R-:W-:Y:S01]  /*c7b0*/  FFMA.FTZ R0, R0, UR46, -R50.reuse ;  /* 0x0000002e00007c23 */ /* 0x100fe20008010832 */
[----:B------:R-:W-:Y:S01]  /*c7c0*/  FFMA.FTZ R32, R32, UR46, -R50 ;  /* 0x0000002e20207c23 */ /* 0x000fe20008010832 */
[----:B-1----:R-:W-:Y:S02]  /*c7d0*/  IMAD R24, R18, R53, UR39 ;  /* 0x0000002712187e24 */ /* 0x002fe4000f8e0235 */
[----:B------:R-:W1:Y:S01]  /*c7e0*/  MUFU.EX2 R40, R40 ;  /* 0x0000002800287308 */ /* 0x000e620000000800 */
[--C-:B------:R-:W-:Y:S01]  /*c7f0*/  FFMA.FTZ R39, R57, UR46, -R60.reuse ;  /* 0x0000002e39277c23 */ /* 0x100fe2000801083c */
[--C-:B------:R-:W-:Y:S01]  /*c800*/  FFMA.FTZ R165, R54, UR46, -R60.reuse ;  /* 0x0000002e36a57c23 */ /* 0x100fe2000801083c */
[--C-:B------:R-:W-:Y:S01]  /*c810*/  FFMA.FTZ R163, R26, UR46, -R60.reuse ;  /* 0x0000002e1aa37c23 */ /* 0x100fe2000801083c */
[----:B------:R-:W-:Y:S01]  /*c820*/  FFMA.FTZ R54, R27, UR46, -R60 ;  /* 0x0000002e1b367c23 */ /* 0x000fe2000801083c */
[----:B------:R-:W-:-:S03]  /*c830*/  VIADD R26, R24, 0x80 ;  /* 0x00000080181a7836 */ /* 0x000fc60000000000 */
[----:B------:R-:W5:Y:S01]  /*c840*/  MUFU.EX2 R170, R170 ;  /* 0x000000aa00aa7308 */ /* 0x000f620000000800 */
[----:B------:R-:W-:Y:S02]  /*c850*/  IMAD.MOV.U32 R27, RZ, RZ, 0x40000040 ;  /* 0x40000040ff1b7424 */ /* 0x000fe400078e00ff */
[----:B------:R-:W-:-:S05]  /*c860*/  FFMA.FTZ R53, R29, UR46, -R60 ;  /* 0x0000002e1d357c23 */ /* 0x000fca000801083c */
[----:B------:R2:W-:Y:S01]  /*c870*/  MUFU.EX2 R50, R56 ;  /* 0x0000003800327308 */ /* 0x0005e20000000800 */
[----:B------:R-:W-:Y:S01]  /*c880*/  FFMA.FTZ R51, R46, UR46, -R60 ;  /* 0x0000002e2e337c23 */ /* 0x000fe2000801083c */
[----:B0-----:R-:W-:-:S06]  /*c890*/  FADD.FTZ R46, R153, R41 ;  /* 0x00000029992e7221 */ /* 0x001fcc0000010000 */
[----:B------:R-:W0:Y:S01]  /*c8a0*/  MUFU.EX2 R169, R169 ;  /* 0x000000a900a97308 */ /* 0x000e220000000800 */
[----:B--2---:R-:W-:Y:S01]  /*c8b0*/  FADD.FTZ R56, R154, R25 ;  /* 0x000000199a387221 */ /* 0x004fe20000010000 */
[----:B------:R-:W-:-:S03]  /*c8c0*/  R2UR UR10, R26 ;  /* 0x000000001a0a72ca */ /* 0x000fc600000e0000 */
[----:B------:R-:W-:-:S03]  /*c8d0*/  FADD.FTZ R29, R43, R56 ;  /* 0x000000382b1d7221 */ /* 0x000fc60000010000 */
[----:B------:R-:W2:Y:S01]  /*c8e0*/  MUFU.EX2 R38, R38 ;  /* 0x0000002600267308 */ /* 0x000ea20000000800 */
[C---:B------:R-:W-:Y:S01]  /*c8f0*/  R2UR UR11, R27.reuse ;  /* 0x000000001b0b72ca */ /* 0x040fe200000e0000 */
[----:B------:R-:W-:Y:S01]  /*c900*/  VIADD R26, R24, 0x100 ;  /* 0x00000100181a7836 */ /* 0x000fe20000000000 */
[----:B------:R-:W-:Y:S01]  /*c910*/  R2UR UR15, R27 ;  /* 0x000000001b0f72ca */ /* 0x000fe200000e0000 */
[----:B------:R-:W-:-:S04]  /*c920*/  FADD.FTZ R27, R168, R29 ;  /* 0x0000001da81b7221 */ /* 0x000fc80000010000 */
[----:B------:R-:W2:Y:S01]  /*c930*/  MUFU.EX2 R39, R39 ;  /* 0x0000002700277308 */ /* 0x000ea20000000800 */
[----:B---3--:R-:W-:Y:S01]  /*c940*/  FADD.FTZ R25, R155, R46 ;  /* 0x0000002e9b197221 */ /* 0x008fe20000010000 */
[----:B------:R-:W-:Y:S01]  /*c950*/  FFMA.FTZ R157, R28, UR46, -R60 ;  /* 0x0000002e1c9d7c23 */ /* 0x000fe2000801083c */
[----:B------:R-:W-:Y:S02]  /*c960*/  VIADD R28, R24, 0x180 ;  /* 0x00000180181c7836 */ /* 0x000fe40000000000 */
[----:B----4-:R-:W-:-:S03]  /*c970*/  FADD.FTZ R27, R42, R27 ;  /* 0x0000001b2a1b7221 */ /* 0x010fc60000010000 */
[----:B------:R-:W3:Y:S01]  /*c980*/  MUFU.EX2 R171, R171 ;  /* 0x000000ab00ab7308 */ /* 0x000ee20000000800 */
[----:B------:R-:W-:Y:S01]  /*c990*/  R2UR UR14, R26 ;  /* 0x000000001a0e72ca */ /* 0x000fe200000e0000 */
[----:B-1----:R-:W-:-:S06]  /*c9a0*/  FADD.FTZ R26, R40, R25 ;  /* 0x00000019281a7221 */ /* 0x002fcc0000010000 */
[----:B------:R-:W1:Y:S01]  /*c9b0*/  MUFU.EX2 R164, R164 ;  /* 0x000000a400a47308 */ /* 0x000e620000000800 */
[----:B-----5:R-:W-:Y:S01]  /*c9c0*/  FADD.FTZ R27, R170, R27 ;  /* 0x0000001baa1b7221 */ /* 0x020fe20000010000 */
[----:B------:R-:W-:Y:S01]  /*c9d0*/  R2UR UR18, R28 ;  /* 0x000000001c1272ca */ /* 0x000fe200000e0000 */
[----:B0-----:R-:W-:-:S05]  /*c9e0*/  FADD.FTZ R28, R169, R26 ;  /* 0x0000001aa91c7221 */ /* 0x001fca0000010000 */
[----:B------:R-:W0:Y:S01]  /*c9f0*/  MUFU.EX2 R37, R37 ;  /* 0x0000002500257308 */ /* 0x000e220000000800 */
[----:B------:R-:W-:Y:S01]  /*ca00*/  FFMA.FTZ R167, R52, UR46, -R60 ;  /* 0x0000002e34a77c23 */ /* 0x000fe2000801083c */
[----:B--2---:R-:W-:-:S06]  /*ca10*/  FADD.FTZ R25, R38, R27 ;  /* 0x0000001b26197221 */ /* 0x004fcc0000010000 */
[----:B------:R-:W2:Y:S01]  /*ca20*/  MUFU.EX2 R36, R36 ;  /* 0x0000002400247308 */ /* 0x000ea20000000800 */
[----:B------:R-:W-:Y:S02]  /*ca30*/  IMAD.MOV.U32 R27, RZ, RZ, 0x40000040 ;  /* 0x40000040ff1b7424 */ /* 0x000fe400078e00ff */
[----:B------:R-:W-:-:S05]  /*ca40*/  FADD.FTZ R28, R39, R28 ;  /* 0x0000001c271c7221 */ /* 0x000fca0000010000 */
[----:B------:R-:W4:Y:S08]  /*ca50*/  MUFU.EX2 R165, R165 ;  /* 0x000000a500a57308 */ /* 0x000f300000000800 */
[----:B------:R-:W5:Y:S01]  /*ca60*/  MUFU.EX2 R166, R166 ;  /* 0x000000a600a67308 */ /* 0x000f620000000800 */
[----:B---3--:R-:W-:Y:S01]  /*ca70*/  FADD.FTZ R28, R171, R28 ;  /* 0x0000001cab1c7221 */ /* 0x008fe20000010000 */
[----:B------:R-:W-:-:S06]  /*ca80*/  R2UR UR23, R27 ;  /* 0x000000001b1772ca */ /* 0x000fcc00000e0000 */
[----:B------:R-:W3:Y:S01]  /*ca90*/  MUFU.EX2 R35, R35 ;  /* 0x0000002300237308 */ /* 0x000ee20000000800 */
[----:B------:R-:W-:Y:S01]  /*caa0*/  FFMA.FTZ R161, R15, UR46, -R60 ;  /* 0x0000002e0fa17c23 */ /* 0x000fe2000801083c */
[----:B-1----:R-:W-:-:S06]  /*cab0*/  FADD.FTZ R27, R164, R25 ;  /* 0x00000019a41b7221 */ /* 0x002fcc0000010000 */
[----:B------:R-:W1:Y:S01]  /*cac0*/  MUFU.EX2 R34, R34 ;  /* 0x0000002200227308 */ /* 0x000e620000000800 */
[----:B0-----:R-:W-:Y:S01]  /*cad0*/  FADD.FTZ R28, R37, R28 ;  /* 0x0000001c251c7221 */ /* 0x001fe20000010000 */
[----:B--2---:R-:W-:-:S06]  /*cae0*/  FADD.FTZ R27, R36, R27 ;  /* 0x0000001b241b7221 */ /* 0x004fcc0000010000 */
[----:B------:R-:W0:Y:S08]  /*caf0*/  MUFU.EX2 R167, R167 ;  /* 0x000000a700a77308 */ /* 0x000e300000000800 */
[----:B------:R-:W2:Y:S01]  /*cb00*/  MUFU.EX2 R160, R160 ;  /* 0x000000a000a07308 */ /* 0x000ea20000000800 */
[----:B----4-:R-:W-:Y:S01]  /*cb10*/  FADD.FTZ R28, R165, R28 ;  /* 0x0000001ca51c7221 */ /* 0x010fe20000010000 */
[----:B-----5:R-:W-:-:S06]  /*cb20*/  FADD.FTZ R27, R166, R27 ;  /* 0x0000001ba61b7221 */ /* 0x020fcc0000010000 */
[----:B------:R-:W4:Y:S01]  /*cb30*/  MUFU.EX2 R33, R33 ;  /* 0x0000002100217308 */ /* 0x000f220000000800 */
[----:B------:R-:W-:Y:S01]  /*cb40*/  FFMA.FTZ R52, R45, UR46, -R60 ;  /* 0x0000002e2d347c23 */ /* 0x000fe2000801083c */
[----:B------:R-:W-:Y:S02]  /*cb50*/  IMAD.MOV.U32 R25, RZ, RZ, 0x40000040 ;  /* 0x40000040ff197424 */ /* 0x000fe400078e00ff */
[----:B---3--:R-:W-:Y:S01]  /*cb60*/  FADD.FTZ R28, R35, R28 ;  /* 0x0000001c231c7221 */ /* 0x008fe20000010000 */
[----:B------:R-:W-:-:S03]  /*cb70*/  VIADD R26, R24, 0x200 ;  /* 0x00000200181a7836 */ /* 0x000fc60000000000 */
[----:B------:R-:W3:Y:S01]  /*cb80*/  MUFU.EX2 R161, R161 ;  /* 0x000000a100a17308 */ /* 0x000ee20000000800 */
[----:B------:R-:W-:Y:S01]  /*cb90*/  R2UR UR6, R24 ;  /* 0x00000000180672ca */ /* 0x000fe200000e0000 */
[----:B-1----:R-:W-:-:S06]  /*cba0*/  FADD.FTZ R27, R34, R27 ;  /* 0x0000001b221b7221 */ /* 0x002fcc0000010000 */
[----:B------:R-:W1:Y:S01]  /*cbb0*/  MUFU.EX2 R162, R162 ;  /* 0x000000a200a27308 */ /* 0x000e620000000800 */
[----:B------:R-:W-:Y:S01]  /*cbc0*/  VIADD R24, R24, 0x280 ;  /* 0x0000028018187836 */ /* 0x000fe20000000000 */
[----:B------:R-:W-:Y:S01]  /*cbd0*/  R2UR UR27, R25 ;  /* 0x00000000191b72ca */ /* 0x000fe200000e0000 */
[----:B0-----:R-:W-:-:S05]  /*cbe0*/  FADD.FTZ R25, R167, R28 ;  /* 0x0000001ca7197221 */ /* 0x001fca0000010000 */
[----:B------:R-:W0:Y:S01]  /*cbf0*/  MUFU.EX2 R45, R55 ;  /* 0x00000037002d7308 */ /* 0x000e220000000800 */
[----:B------:R-:W-:Y:S01]  /*cc00*/  R2UR UR22, R26 ;  /* 0x000000001a1672ca */ /* 0x000fe200000e0000 */
[----:B--2---:R-:W-:-:S06]  /*cc10*/  FADD.FTZ R26, R160, R27 ;  /* 0x0000001ba01a7221 */ /* 0x004fcc0000010000 */
[----:B------:R-:W2:Y:S01]  /*cc20*/  MUFU.EX2 R31, R31 ;  /* 0x0000001f001f7308 */ /* 0x000ea20000000800 */
[----:B------:R-:W-:Y:S01]  /*cc30*/  R2UR UR26, R24 ;  /* 0x00000000181a72ca */ /* 0x000fe200000e0000 */
[----:B------:R-:W-:-:S06]  /*cc40*/  FADD.FTZ R24, R50, R25 ;  /* 0x0000001932187221 */ /* 0x000fcc0000010000 */
[----:B------:R-:W5:Y:S01]  /*cc50*/  MUFU.EX2 R163, R163 ;  /* 0x000000a300a37308 */ /* 0x000f620000000800 */
[----:B----4-:R-:W-:-:S07]  /*cc60*/  FADD.FTZ R25, R33, R26 ;  /* 0x0000001a21197221 */ /* 0x010fce0000010000 */
[----:B------:R-:W4:Y:S01]  /*cc70*/  MUFU.EX2 R156, R156 ;  /* 0x0000009c009c7308 */ /* 0x000f220000000800 */
[----:B---3--:R-:W-:Y:S01]  /*cc80*/  FADD.FTZ R24, R161, R24 ;  /* 0x00000018a1187221 */ /* 0x008fe20000010000 */
[----:B-1----:R-:W-:-:S06]  /*cc90*/  FADD.FTZ R26, R162, R25 ;  /* 0x00000019a21a7221 */ /* 0x002fcc0000010000 */
[----:B------:R-:W1:Y:S08]  /*cca0*/  MUFU.EX2 R46, R54 ;  /* 0x00000036002e7308 */ /* 0x000e700000000800 */
[----:B------:R-:W3:Y:S01]  /*ccb0*/  MUFU.EX2 R30, R30 ;  /* 0x0000001e001e7308 */ /* 0x000ee20000000800 */
[----:B0-----:R-:W-:Y:S01]  /*ccc0*/  FADD.FTZ R24, R45, R24 ;  /* 0x000000182d187221 */ /* 0x001fe20000010000 */
[----:B--2---:R-:W-:-:S06]  /*ccd0*/  FADD.FTZ R27, R31, R26 ;  /* 0x0000001a1f1b7221 */ /* 0x004fcc0000010000 */
[----:B------:R-:W0:Y:S08]  /*cce0*/  MUFU.EX2 R157, R157 ;  /* 0x0000009d009d7308 */ /* 0x000e300000000800 */
[----:B------:R-:W2:Y:S01]  /*ccf0*/  MUFU.EX2 R158, R158 ;  /* 0x0000009e009e7308 */ /* 0x000ea20000000800 */
[----:B-----5:R-:W-:Y:S01]  /*cd00*/  FADD.FTZ R25, R163, R24 ;  /* 0x00000018a3197221 */ /* 0x020fe20000010000 */
[----:B------:R-:W-:-:S06]  /*cd10*/  FFMA.FTZ R47, R47, UR46, -R60 ;  /* 0x0000002e2f2f7c23 */ /* 0x000fcc000801083c */
[----:B------:R-:W5:Y:S01]  /*cd20*/  MUFU.EX2 R53, R53 ;  /* 0x0000003500357308 */ /* 0x000f620000000800 */
[----:B----4-:R-:W-:-:S07]  /*cd30*/  FADD.FTZ R27, R156, R27 ;  /* 0x0000001b9c1b7221 */ /* 0x010fce0000010000 */
[----:B------:R-:W4:Y:S01]  /*cd40*/  MUFU.EX2 R3, R3 ;  /* 0x0000000300037308 */ /* 0x000f220000000800 */
[----:B-1----:R-:W-:Y:S01]  /*cd50*/  FADD.FTZ R24, R46, R25 ;  /* 0x000000192e187221 */ /* 0x002fe20000010000 */
[----:B---3--:R-:W-:-:S06]  /*cd60*/  FADD.FTZ R27, R30, R27 ;  /* 0x0000001b1e1b7221 */ /* 0x008fcc0000010000 */
[----:B------:R-:W1:Y:S01]  /*cd70*/  MUFU.EX2 R52, R52 ;  /* 0x0000003400347308 */ /* 0x000e620000000800 */
[----:B------:R-:W-:-:S07]  /*cd80*/  FFMA.FTZ R48, R48, UR46, -R60 ;  /* 0x0000002e30307c23 */ /* 0x000fce000801083c */
[----:B------:R-:W3:Y:S01]  /*cd90*/  MUFU.EX2 R172, R172 ;  /* 0x000000ac00ac7308 */ /* 0x000ee20000000800 */
[----:B------:R-:W-:Y:S01]  /*cda0*/  MOV R29, 0x40000040 ;  /* 0x40000040001d7802 */ /* 0x000fe20000000f00 */
[----:B0-----:R-:W-:-:S06]  /*cdb0*/  FADD.FTZ R24, R157, R24 ;  /* 0x000000189d187221 */ /* 0x001fcc0000010000 */
[----:B------:R-:W0:Y:S01]  /*cdc0*/  MUFU.EX2 R51, R51 ;  /* 0x0000003300337308 */ /* 0x000e220000000800 */
[----:B--2---:R-:W-:-:S07]  /*cdd0*/  FADD.FTZ R26, R158, R27 ;  /* 0x0000001b9e1a7221 */ /* 0x004fce0000010000 */
[----:B------:R-:W2:Y:S01]  /*cde0*/  MUFU.EX2 R0, R0 ;  /* 0x0000000000007308 */ /* 0x000ea20000000800 */
[----:B------:R-:W-:Y:S01]  /*cdf0*/  R2UR UR19, R29 ;  /* 0x000000001d1372ca */ /* 0x000fe200000e0000 */
[----:B-----5:R-:W-:-:S06]  /*ce00*/  FADD.FTZ R27, R53, R24 ;  /* 0x00000018351b7221 */ /* 0x020fcc0000010000 */
[----:B------:R-:W5:Y:S01]  /*ce10*/  MUFU.EX2 R47, R47 ;  /* 0x0000002f002f7308 */ /* 0x000f620000000800 */
[----:B----4-:R-:W-:-:S07]  /*ce20*/  FADD.FTZ R29, R3, R26 ;  /* 0x0000001a031d7221 */ /* 0x010fce0000010000 */
[----:B------:R-:W4:Y:S01]  /*ce30*/  MUFU.EX2 R174, R174 ;  /* 0x000000ae00ae7308 */ /* 0x000f220000000800 */
[----:B-1----:R-:W-:Y:S01]  /*ce40*/  FADD.FTZ R24, R52, R27 ;  /* 0x0000001b34187221 */ /* 0x002fe20000010000 */
[----:B---3--:R-:W-:-:S06]  /*ce50*/  FADD.FTZ R29, R172, R29 ;  /* 0x0000001dac1d7221 */ /* 0x008fcc0000010000 */
[----:B------:R-:W1:Y:S01]  /*ce60*/  MUFU.EX2 R48, R48 ;  /* 0x0000003000307308 */ /* 0x000e620000000800 */
[----:B0-----:R-:W-:-:S07]  /*ce70*/  FADD.FTZ R24, R51, R24 ;  /* 0x0000001833187221 */ /* 0x001fce0000010000 */
[----:B------:R-:W0:Y:S01]  /*ce80*/  MUFU.EX2 R25, R32 ;  /* 0x0000002000197308 */ /* 0x000e220000000800 */
[----:B--2---:R-:W-:Y:S01]  /*ce90*/  FADD.FTZ R29, R0, R29 ;  /* 0x0000001d001d7221 */ /* 0x004fe20000010000 */
[----:B------:R-:W-:Y:S01]  /*cea0*/  F2FP.F16.F32.PACK_AB R158, R3, R158 ;  /* 0x0000009e039e723e */ /* 0x000fe200000000ff */
[----:B-----5:R-:W-:Y:S02]  /*ceb0*/  FADD.FTZ R3, R47, R24 ;  /* 0x000000182f037221 */ /* 0x020fe40000010000 */
[----:B----4-:R-:W-:Y:S01]  /*cec0*/  FADD.FTZ R24, R174, R29 ;  /* 0x0000001dae187221 */ /* 0x010fe20000010000 */
[----:B------:R-:W-:Y:S02]  /*ced0*/  F2FP.F16.F32.PACK_AB R152, R44, R152 ;  /* 0x000000982c98723e */ /* 0x000fe400000000ff */
[----:B------:R-:W-:Y:S02]  /*cee0*/  F2FP.F16.F32.PACK_AB R154, R43, R154 ;  /* 0x0000009a2b9a723e */ /* 0x000fe400000000ff */
[----:B------:R-:W-:-:S02]  /*cef0*/  F2FP.F16.F32.PACK_AB R153, R41, R153 ;  /* 0x000000992999723e */ /* 0x000fc400000000ff */
[----:B------:R-:W-:Y:S02]  /*cf00*/  F2FP.F16.F32.PACK_AB R155, R40, R155 ;  /* 0x0000009b289b723e */ /* 0x000fe400000000ff */
[----:B------:R-:W-:Y:S01]  /*cf10*/  F2FP.F16.F32.PACK_AB R172, R0, R172 ;  /* 0x000000ac00ac723e */ /* 0x000fe200000000ff */
[----:B-1----:R-:W-:Y:S01]  /*cf20*/  FADD.FTZ R0, R48, R3 ;  /* 0x0000000330007221 */ /* 0x002fe20000010000 */
[--C-:B------:R-:W-:Y:S01]  /*cf30*/  FFMA.FTZ R15, R49, UR46, -R60.reuse ;  /* 0x0000002e310f7c23 */ /* 0x100fe2000801083c */
[----:B------:R-:W-:Y:S01]  /*cf40*/  FFMA.FTZ R175, R175, UR46, -R60 ;  /* 0x0000002eafaf7c23 */ /* 0x000fe2000801083c */
[----:B------:R-:W-:Y:S01]  /*cf50*/  F2FP.F16.F32.PACK_AB R168, R42, R168 ;  /* 0x000000a82aa8723e */ /* 0x000fe200000000ff */
[----:B0-----:R-:W-:Y:S01]  /*cf60*/  FADD.FTZ R3, R25, R24 ;  /* 0x0000001819037221 */ /* 0x001fe20000010000 */
        /* <DEDUP_REMOVED lines=16> */
[----:B------:R0:W-:Y:S06]  /*d070*/  BAR.SYNC.DEFER_BLOCKING R86, 0x100 ;  /* 0x000400560000751d */ /* 0x0001ec0000010000 */
        /* <DEDUP_REMOVED lines=14> */
[----:B------:R-:W0:Y:S08]  /*d160*/  MUFU.EX2 R15, R15 ;  /* 0x0000000f000f7308 */ /* 0x000e300000000800 */
[----:B------:R-:W1:Y:S01]  /*d170*/  MUFU.EX2 R175, R175 ;  /* 0x000000af00af7308 */ /* 0x000e620000000800 */
[----:B0-----:R-:W-:-:S04]  /*d180*/  FADD.FTZ R0, R15, R0 ;  /* 0x000000000f007221 */ /* 0x001fc80000010000 */
[C---:B-1----:R-:W-:Y:S01]  /*d190*/  FADD.FTZ R0, R175.reuse, R0 ;  /* 0x00000000af007221 */ /* 0x042fe20000010000 */
[----:B------:R-:W-:Y:S01]  /*d1a0*/  F2FP.F16.F32.PACK_AB R175, R175, R15 ;  /* 0x0000000fafaf723e */ /* 0x000fe200000000ff */
[----:B------:R-:W-:Y:S02]  /*d1b0*/  WARPGROUP.DEPBAR.LE gsb0, 0x0 ;  /* 0x00008000000079c5 */ /* 0x000fe40000010000 */
[----:B------:R-:W-:-:S10]  /*d1c0*/  WARPGROUP.ARRIVE ;  /* 0x00000000000079c5 */ /* 0x000fd40000000000 */
[----:B------:R-:W-:Y:S01]  /*d1d0*/  HGMMA.64x256x16.F32 R24, R156, gdesc[UR20].tnspB, R24, gsb0 ;  /* 0x43e000149c187df0 */ /* 0x000fe20008000818 */
[----:B------:R-:W-:-:S04]  /*d1e0*/  LOP3.LUT R23, R23, 0xfffffffe, RZ, 0xc0, !PT ;  /* 0xfffffffe17177812 */ /* 0x000fc800078ec0ff */
[----:B------:R-:W-:Y:S01]  /*d1f0*/  @P5 LOP3.LUT R23, R23, 0x1, RZ, 0xfc, !PT ;  /* 0x0000000117175812 */ /* 0x000fe200078efcff */
[----:B------:R-:W-:Y:S02]  /*d200*/  WARPGROUP.DEPBAR.LE gsb0, 0x0 ;  /* 0x00008000000079c5 */ /* 0x000fe40000010000 */
[----:B------:R-:W-:-:S15]  /*d210*/  WARPGROUP.ARRIVE ;  /* 0x00000000000079c5 */ /* 0x000fde0000000000 */
[----:B------:R-:W-:-:S05]  /*d220*/  NOP ;  /* 0x0000000000007918 */ /* 0x000fca0000000000 */
[----:B------:R-:W-:Y:S03]  /*d230*/  HGMMA.64x256x16.F32 R24, R172, gdesc[UR24].tnspB, R24, gsb0 ;  /* 0x43e00018ac187df0 */ /* 0x000fe60008000818 */
[----:B------:R-:W-:Y:S02]  /*d240*/  WARPGROUP.DEPBAR.LE gsb0, 0x0 ;  /* 0x00008000000079c5 */ /* 0x000fe40000010000 */
[----:B------:R-:W-:Y:S05]  /*d250*/  @!P0 BRA `(.L_x_15306) ;  /* 0x0000000000048947 */ /* 0x000fea0003800000 */
[----:B------:R-:W-:Y:S01]  /*d260*/  BPT.TRAP 0x1 ;  /* 0x000000040000795c */ /* 0x000fe20000300000 */
.L_x_15306:
[----:B------:R-:W2:Y:S01]  /*d270*/  LDL R153, [R1+0xb8] ;  /* 0x0000b80001997983 */ /* 0x000ea20000100800 */
[----:B------:R-:W-:Y:S01]  /*d280*/  VIADD R14, R14, 0x32460 ;  /* 0x000324600e0e7836 */ /* 0x000fe20000000000 */
[----:B------:R-:W-:Y:S01]  /*d290*/  ULDC UR42, c[0x0][0xad0] ;  /* 0x0002b400002a7ab9 */ /* 0x000fe20000000800 */
[----:B------:R-:W-:Y:S01]  /*d2a0*/  IMAD.U32 R15, RZ, RZ, UR37 ;  /* 0x00000025ff0f7e24 */ /* 0x000fe2000f8e00ff */
[----:B------:R-:W-:Y:S01]  /*d2b0*/  ULDC UR43, c[0x0][0xad0] ;  /* 0x0002b400002b7ab9 */ /* 0x000fe20000000800 */
[----:B------:R-:W-:Y:S01]  /*d2c0*/  IMAD.MOV.U32 R152, RZ, RZ, R180 ;  /* 0x000000ffff987224 */ /* 0x000fe200078e00b4 */
[----:B------:R-:W-:Y:S01]  /*d2d0*/  ULDC UR44, c[0x0][0xa80] ;  /* 0x0002a000002c7ab9 */ /* 0x000fe20000000800 */
[----:B------:R-:W-:Y:S01]  /*d2e0*/  ULDC UR45, c[0x0][0xa80] ;  /* 0x0002a000002d7ab9 */ /* 0x000fe20000000800 */
[----:B------:R-:W-:Y:S02]  /*d2f0*/  PRMT R14, R15, 0x654, R14 ;  /* 0x000006540f0e7816 */ /* 0x000fe4000000000e */
[----:B------:R-:W0:Y:S02]  /*d300*/  @P5 LDC R15, c[0x0][0x44c] ;  /* 0x00011300ff0f5b82 */ /* 0x000e240000000800 */
[----:B------:R1:W-:Y:S06]  /*d310*/  SYNCS.ARRIVE.TRANS64.RED.A1T0 RZ, [R14+URZ], RZ ;  /* 0x000000ff0eff79a7 */ /* 0x0003ec000810043f */
[----:B-1----:R-:W1:Y:S01]  /*d320*/  @P5 LDC R14, c[0x0][0x450] ;  /* 0x00011400ff0e5b82 */ /* 0x002e620000000800 */
[----:B0-----:R-:W-:-:S05]  /*d330*/  @P5 IMAD.HI.U32 R15, R180, R15, RZ ;  /* 0x0000000fb40f5227 */ /* 0x001fca00078e00ff */
[----:B-1----:R-:W-:-:S04]  /*d340*/  @P5 SHF.R.U32.HI R152, RZ, R14, R15 ;  /* 0x0000000eff985219 */ /* 0x002fc8000001160f */
[----:B------:R-:W-:-:S05]  /*d350*/  IADD3 R14, R152, R178, -R179 ;  /* 0x000000b2980e7210 */ /* 0x000fca0007ffe8b3 */
[----:B------:R-:W-:-:S05]  /*d360*/  IMAD.HI R14, R14, 0x2aaaaaab, RZ ;  /* 0x2aaaaaab0e0e7827 */ /* 0x000fca00078e02ff */
[----:B------:R-:W-:-:S04]  /*d370*/  SHF.R.U32.HI R15, RZ, 0x1f, R14 ;  /* 0x0000001fff0f7819 */ /* 0x000fc8000001160e */
[----:B------:R-:W-:Y:S02]  /*d380*/  LEA.HI.SX32 R15, R14, R15, 0x1c ;  /* 0x0000000f0e0f7211 */ /* 0x000fe400078fe2ff */
[----:B------:R-:W-:Y:S02]  /*d390*/  IADD3 R14, R177, -0x2, RZ ;  /* 0xfffffffeb10e7810 */ /* 0x000fe40007ffe0ff */
[----:B--2---:R-:W-:-:S04]  /*d3a0*/  VIMNMX R153, R153, R15, !PT ;  /* 0x0000000f99997248 */ /* 0x004fc80007fe0100 */
[----:B------:R-:W-:Y:S01]  /*d3b0*/  ISETP.GE.AND P1, PT, R14, R153, PT ;  /* 0x000000990e00720c */ /* 0x000fe20003f26270 */
[----:B------:R0:W-:-:S12]  /*d3c0*/  STL [R1+0x90], R153 ;  /* 0x0000909901007387 */ /* 0x0001d80000100800 */
[----:B0-----:R-:W-:Y:S05]  /*d3d0*/  @!P1 BRA `(.L_x_15307) ;  /* 0x0000003800589947 */ /* 0x001fea0003800000 */
[----:B------:R-:W-:Y:S02]  /*d3e0*/  IMAD.MOV.U32 R208, RZ, RZ, R176 ;  /* 0x000000ffffd07224 */ /* 0x000fe400078e00b0 */
[----:B------:R-:W-:-:S07]  /*d3f0*/  IMAD.MOV.U32 R209, RZ, RZ, R20 ;  /* 0x000000ffffd17224 */ /* 0x000fce00078e0014 */
.L_x_15318:
[----:B------:R-:W-:Y:S01]  /*d400*/  VIADD R18, R18, 0x1 ;  /* 0x0000000112127836 */ /* 0x000fe20000000000 */
[----:B------:R-:W-:Y:S05]  /*d410*/  YIELD ;  /* 0x0000000000007946 */ /* 0x000fea0003800000 */
[----:B------:R-:W-:-:S04]  /*d420*/  ISETP.NE.AND P1, PT, R18, 0x2, PT ;  /* 0x000000021200780c */ /* 0x000fc80003f25270 */
[----:B------:R-:W-:Y:S02]  /*d430*/  SEL R15, RZ, 0x1, P1 ;  /* 0x00000001ff0f7807 */ /* 0x000fe40000800000 */
[----:B------:R-:W-:Y:S02]  /*d440*/  SEL R18, R18, RZ, P1 ;  /* 0x000000ff12127207 */ /* 0x000fe40000800000 */
[----:B------:R-:W-:Y:S01]  /*d450*/  LOP3.LUT R204, R204, R15, RZ, 0x3c, !PT ;  /* 0x0000000fcccc7212 */ /* 0x000fe200078e3cff */
[----:B-----5:R-:W-:Y:S06]  /*d460*/  @!P0 BRA `(.L_x_15308) ;  /* 0x0000000000048947 */ /* 0x020fec0003800000 */
[----:B------:R-:W-:Y:S01]  /*d470*/  BPT.TRAP 0x1 ;  /* 0x000000040000795c */ /* 0x000fe20000300000 */
.L_x_15308:
[----:B------:R-:W-:Y:S01]  /*d480*/  IMAD R15, R18, 0x8, R22 ;  /* 0x00000008120f7824 */ /* 0x000fe200078e0216 */
[----:B------:R-:W-:-:S04]  /*d490*/  SHF.L.U32 R20, R204, 0x1f, RZ ;  /* 0x0000001fcc147819 */ /* 0x000fc800000006ff */
[----:B------:R0:W1:Y:S01]  /*d4a0*/  SYNCS.PHASECHK.TRANS64.TRYWAIT P1, [R15+URZ+0x32430], R20 ;  /* 0x032430140f0075a7 */ /* 0x000062000802017f */
[----:B------:R-:W-:Y:S05]  /*d4b0*/  @!P0 BRA `(.L_x_15309) ;  /* 0x0000000000048947 */ /* 0x000fea0003800000 */
[----:B------:R-:W-:Y:S01]  /*d4c0*/  BPT.TRAP 0x1 ;  /* 0x000000040000795c */ /* 0x000fe20000300000 */
.L_x_15309:
[----:B------:R-:W2:Y:S01]  /*d4d0*/  LDL R21, [R1+0x88] ;  /* 0x0000880001157983 */ /* 0x000ea20000100800 */
[----:B------:R-:W-:Y:S02]  /*d4e0*/  IMAD.MOV.U32 R157, RZ, RZ, 0x40000040 ;  /* 0x40000040ff9d7424 */ /* 0x000fe400078e00ff */
[----:B--2---:R-:W-:Y:S01]  /*d4f0*/  IMAD R156, R18, 0x300, R21 ;  /* 0x00000300129c7824 */ /* 0x004fe200078e0215 */
[----:B-1----:R-:W-:Y:S06]  /*d500*/  @P1 BRA `(.L_x_15310) ;  /* 0x0000000000081947 */ /* 0x002fec0003800000 */
[----:B------:R-:W1:Y:S02]  /*d510*/  SYNCS.PHASECHK.TRANS64.TRYWAIT P1, [R15+URZ+0x32430], R20 ;  /* 0x032430140f0075a7 */ /* 0x000e64000802017f */
[----:B-1----:R-:W-:Y:S05]  /*d520*/  @!P1 BRA `(.L_x_15311) ;  /* 0x0000015c00f09947 */ /* 0x002fea0003800000 */
.L_x_15310:
[----:B------:R2:W-:Y:S04]  /*d530*/  STL.64 [R1+0x1f8], R4 ;  /* 0x0001f80401007387 */ /* 0x0005e80000100a00 */
[----:B--2---:R-:W2:Y:S04]  /*d540*/  LDL.64 R4, [R1+0x80] ;  /* 0x0000800001047983 */ /* 0x004ea80000100a00 */
[----:B------:R3:W-:Y:S01]  /*d550*/  STL.64 [R1+0x1f0], R2 ;  /* 0x0001f00201007387 */ /* 0x0007e20000100a00 */
[----:B------:R-:W-:Y:S05]  /*d560*/  WARPSYNC.ALL ;  /* 0x0000000000007948 */ /* 0x000fea0003800000 */
[----:B------:R-:W4:Y:S04]  /*d570*/  LDL.64 R210, [R1+0x70] ;  /* 0x0000700001d27983 */ /* 0x000f280000100a00 */
[----:B---3--:R-:W3:Y:S01]  /*d580*/  LDL.64 R2, [R1+0x78] ;  /* 0x0000780001027983 */ /* 0x008ee20000100a00 */
        /* <DEDUP_REMOVED lines=14> */
[----:B------:R-:W-:Y:S02]  /*d670*/  R2UR UR18, R156 ;  /* 0x000000009c1272ca */ /* 0x000fe400000e0000 */
[----:B------:R-:W-:Y:S02]  /*d680*/  R2UR UR19, R157 ;  /* 0x000000009d1372ca */ /* 0x000fe400000e0000 */
[----:B------:R-:W-:-:S06]  /*d690*/  WARPGROUP.ARRIVE ;  /* 0x00000000000079c5 */ /* 0x000fcc0000000000 */
[----:B------:R-:W-:Y:S03]  /*d6a0*/  HGMMA.64x96x16.F32 R152, gdesc[UR4], RZ, !UPT, gsb0 ;  /* 0x01600000049879f0 */ /* 0x000fe6000c0008ff */
[----:B------:R-:W-:Y:S02]  /*d6b0*/  WARPGROUP.DEPBAR.LE gsb0, 0x0 ;  /* 0x00008000000079c5 */ /* 0x000fe40000010000 */
[----:B------:R-:W-:Y:S01]  /*d6c0*/  WARPGROUP.ARRIVE ;  /* 0x00000000000079c5 */ /* 0x000fe20000000000 */
[----:B--2---:R-:W-:Y:S02]  /*d6d0*/  R2UR UR8, R4 ;  /* 0x00000000040872ca */ /* 0x004fe400000e0000 */
[----:B------:R-:W-:Y:S02]  /*d6e0*/  R2UR UR9, R5 ;  /* 0x00000000050972ca */ /* 0x000fe400000e0000 */
[----:B------:R2:W5:Y:S11]  /*d6f0*/  LDL.LU.64 R4, [R1+0x1f8] ;  /* 0x0001f80001047983 */ /* 0x0005760000300a00 */
[----:B------:R-:W-:Y:S01]  /*d700*/  HGMMA.64x96x16.F32 R152, gdesc[UR8], R152, gsb0 ;  /* 0x01600000089879f0 */ /* 0x000fe20008000898 */
[----:B---3--:R-:W-:-:S02]  /*d710*/  R2UR UR12, R2 ;  /* 0x00000000020c72ca */ /* 0x008fc400000e0000 */
[----:B------:R-:W-:Y:S02]  /*d720*/  R2UR UR13, R3 ;  /* 0x00000000030d72ca */ /* 0x000fe400000e0000 */
[----:B------:R2:W5:Y:S01]  /*d730*/  LDL.LU.64 R2, [R1+0x1f0] ;  /* 0x0001f00001027983 */ /* 0x0005620000300a00 */
[----:B----4-:R-:W-:Y:S02]  /*d740*/  R2UR UR16, R210 ;  /* 0x00000000d21072ca */ /* 0x010fe400000e0000 */
        /* <DEDUP_REMOVED lines=8> */
[----:B--2---:R-:W-:Y:S05]  /*d7d0*/  @!P0 BRA `(.L_x_15312) ;  /* 0x0000000000048947 */ /* 0x004fea0003800000 */
[----:B------:R-:W-:Y:S01]  /*d7e0*/  BPT.TRAP 0x1 ;  /* 0x000000040000795c */ /* 0x000fe20000300000 */
.L_x_15312:
[----:B------:R2:W3:Y:S01]  /*d7f0*/  SYNCS.PHASECHK.TRANS64.TRYWAIT P1, [R15+URZ+0x32450], R20 ;  /* 0x032450140f0075a7 */ /* 0x0004e2000802017f */
[----:B------:R-:W-:Y:S05]  /*d800*/  @!P0 BRA `(.L_x_15313) ;  /* 0x0000000000048947 */ /* 0x000fea0003800000 */
[----:B------:R-:W-:Y:S01]  /*d810*/  BPT.TRAP 0x1 ;  /* 0x000000040000795c */ /* 0x000fe20000300000 */
.L_x_15313:
[----:B---3--:R-:W-:Y:S05]  /*d820*/  @P1 BRA `(.L_x_15314) ;  /* 0x0000000000081947 */ /* 0x008fea0003800000 */
[----:B------:R-:W3:Y:S02]  /*d830*/  SYNCS.PHASECHK.TRANS64.TRYWAIT P1, [R15+URZ+0x32450], R20 ;  /* 0x032450140f0075a7 */ /* 0x000ee4000802017f */
[----:B---3--:R-:W-:Y:S05]  /*d840*/  @!P1 BRA `(.L_x_15315) ;  /* 0x0000015c003c9947 */ /* 0x008fea0003800000 */
.L_x_15314:
[----:B------:R4:W-:Y:S04]  /*d850*/  STL.64 [R1+0x208], R22 ;  /* 0x0002081601007387 */ /* 0x0009e80000100a00 */
[----:B----4-:R-:W4:Y:S04]  /*d860*/  LDL.64 R22, [R1+0x68] ;  /* 0x0000680001167983 */ /* 0x010f280000100a00 */
[----:B------:R0:W-:Y:S04]  /*d870*/  STL.64 [R1+0x200], R16 ;  /* 0x0002001001007387 */ /* 0x0001e80000100a00 */
[----:B0-----:R-:W4:Y:S01]  /*d880*/  LDL.64 R16, [R1+0x60] ;  /* 0x0000600001107983 */ /* 0x001f220000100a00 */
[----:B-123--:R-:W-:-:S02]  /*d890*/  IMAD.MOV.U32 R20, RZ, RZ, 0xc00 ;  /* 0x00000c00ff147424 */ /* 0x00efc400078e00ff */
[----:B------:R-:W-:Y:S01]  /*d8a0*/  IMAD.MOV.U32 R21, RZ, RZ, 0x40000040 ;  /* 0x40000040ff157424 */ /* 0x000fe200078e00ff */
[----:B------:R0:W-:Y:S01]  /*d8b0*/  STL.64 [R1+0x1f8], R14 ;  /* 0x0001f80e01007387 */ /* 0x0001e20000100a00 */
[----:B------:R-:W-:-:S03]  /*d8c0*/  IMAD R20, R18, R20, UR38 ;  /* 0x0000002612147e24 */ /* 0x000fc6000f8e0214 */
[----:B-----5:R1:W-:Y:S01]  /*d8d0*/  STL.64 [R1+0x1f0], R2 ;  /* 0x0001f00201007387 */ /* 0x0203e20000100a00 */
[----:B------:R-:W-:Y:S05]  /*d8e0*/  WARPSYNC.ALL ;  /* 0x0000000000007948 */ /* 0x000fea0003800000 */
[C---:B------:R-:W-:Y:S02]  /*d8f0*/  R2UR UR6, R20.reuse ;  /* 0x00000000140672ca */ /* 0x040fe400000e0000 */
[----:B------:R-:W-:Y:S01]  /*d900*/  R2UR UR7, R21 ;  /* 0x00000000150772ca */ /* 0x000fe200000e0000 */
[----:B------:R-:W-:Y:S01]  /*d910*/  VIADD R210, R20, 0x2 ;  /* 0x0000000214d27836 */ /* 0x000fe20000000000 */
[----:B0-----:R-:W2:Y:S01]  /*d920*/  LDL.64 R14, [R1+0x40] ;  /* 0x00004000010e7983 */ /* 0x001ea20000100a00 */
[----:B------:R-:W-:-:S03]  /*d930*/  R2UR UR4, R4 ;  /* 0x00000000040472ca */ /* 0x000fc600000e0000 */
[----:B-1----:R-:W3:Y:S01]  /*d940*/  LDL.64 R2, [R1+0x58] ;  /* 0x0000580001027983 */ /* 0x002ee20000100a00 */
[----:B------:R-:W-:Y:S01]  /*d950*/  R2UR UR5, R5 ;  /* 0x00000000050572ca */ /* 0x000fe200000e0000 */
[----:B------:R-:W-:Y:S01]  /*d960*/  WARPGROUP.ARRIVE ;  /* 0x00000000000079c5 */ /* 0x000fe20000000000 */
[----:B------:R-:W-:-:S11]  /*d970*/  IMAD.MOV.U32 R211, RZ, RZ, 0x40000040 ;  /* 0x40000040ffd37424 */ /* 0x000fd600078e00ff */
[----:B------:R-:W-:Y:S01]  /*d980*/  HGMMA.64x96x16.F32 R152, gdesc[UR4], R152, gsb0 ;  /* 0x01600000049879f0 */ /* 0x000fe20008000898 */
[----:B------:R-:W-:Y:S02]  /*d990*/  R2UR UR6, R210 ;  /* 0x00000000d20672ca */ /* 0x000fe400000e0000 */
[----:B------:R-:W-:Y:S01]  /*d9a0*/  R2UR UR7, R211 ;  /* 0x00000000d30772ca */ /* 0x000fe200000e0000 */
[----:B------:R-:W-:Y:S01]  /*d9b0*/  IMAD.MOV.U32 R211, RZ, RZ, 0x40000040 ;  /* 0x40000040ffd37424 */ /* 0x000fe200078e00ff */
[----:B------:R-:W-:Y:S01]  /*d9c0*/  IADD3 R210, R20, 0x4, RZ ;  /* 0x0000000414d27810 */ /* 0x000fe20007ffe0ff */
[----:B------:R-:W-:Y:S02]  /*d9d0*/  WARPGROUP.DEPBAR.LE gsb0, 0x0 ;  /* 0x00008000000079c5 */ /* 0x000fe40000010000 */
[----:B------:R-:W-:Y:S01]  /*d9e0*/  WARPGROUP.ARRIVE ;  /* 0x00000000000079c5 */ /* 0x000fe20000000000 */
[----:B----4-:R-:W-:Y:S02]  /*d9f0*/  R2UR UR4, R22 ;  /* 0x00000000160472ca */ /* 0x010fe400000e0000 */
[----:B------:R-:W-:-:S02]  /*da00*/  R2UR UR5, R23 ;  /* 0x00000000170572ca */ /* 0x000fc400000e0000 */
[----:B------:R-:W4:Y:S11]  /*da10*/  LDL.64 R22, [R1+0x50] ;  /* 0x0000500001167983 */ /* 0x000f360000100a00 */
[----:B------:R-:W-:Y:S01]  /*da20*/  HGMMA.64x96x16.F32 R152, gdesc[UR4], R152, gsb0 ;  /* 0x01600000049879f0 */ /* 0x000fe20008000898 */
[----:B------:R-:W-:-:S02]  /*da30*/  R2UR UR4, R16 ;  /* 0x00000000100472ca */ /* 0x000fc400000e0000 */
[----:B------:R-:W-:Y:S02]  /*da40*/  R2UR UR5, R17 ;  /* 0x00000000110572ca */ /* 0x000fe400000e0000 */
[----:B------:R-:W2:Y:S01]  /*da50*/  LDL.64 R16, [R1+0x48] ;  /* 0x0000480001107983 */ /* 0x000ea20000100a00 */
        /* <DEDUP_REMOVED lines=9> */
[----:B---3--:R-:W-:Y:S02]  /*daf0*/  R2UR UR4, R2 ;  /* 0x00000000020472ca */ /* 0x008fe400000e0000 */
[----:B------:R-:W-:Y:S01]  /*db00*/  R2UR UR5, R3 ;  /* 0x00000000030572ca */ /* 0x000fe200000e0000 */
[----:B------:R-:W-:Y:S01]  /*db10*/  VIADD R210, R20, 0x300 ;  /* 0x0000030014d27836 */ /* 0x000fe20000000000 */
[----:B------:R-:W3:Y:S01]  /*db20*/  LDL.64 R2, [R1+0x18] ;  /* 0x0000180001027983 */ /* 0x000ee20000100a00 */
[----:B------:R-:W-:Y:S01]  /*db30*/  IMAD.MOV.U32 R211, RZ, RZ, 0x40000040 ;  /* 0x40000040ffd37424 */ /* 0x000fe200078e00ff */
[----:B------:R-:W-:-:S02]  /*db40*/  WARPGROUP.DEPBAR.LE gsb0, 0x0 ;  /* 0x00008000000079c5 */ /* 0x000fc40000010000 */
[----:B------:R-:W-:-:S07]  /*db50*/  WARPGROUP.ARRIVE ;  /* 0x00000000000079c5 */ /* 0x000fce0000000000 */
[----:B------:R-:W-:Y:S01]  /*db60*/  HGMMA.64x96x16.F32 R152, gdesc[UR4], R152, gsb0 ;  /* 0x01600000049879f0 */ /* 0x000fe20008000898 */
[----:B------:R-:W-:Y:S02]  /*db70*/  R2UR UR6, R210 ;  /* 0x00000000d20672ca */ /* 0x000fe400000e0000 */
[----:B------:R-:W-:Y:S02]  /*db80*/  R2UR UR7, R211 ;  /* 0x00000000d30772ca */ /* 0x000fe400000e0000 */
[----:B----4-:R-:W-:Y:S02]  /*db90*/  R2UR UR4, R22 ;  /* 0x00000000160472ca */ /* 0x010fe400000e0000 */
        /* <DEDUP_REMOVED lines=8> */
[----:B--2---:R-:W-:Y:S02]  /*dc20*/  R2UR UR4, R16 ;  /* 0x00000000100472ca */ /* 0x004fe400000e0000 */
[----:B------:R-:W-:Y:S02]  /*dc30*/  R2UR UR7, R211 ;  /* 0x00000000d30772ca */ /* 0x000fe400000e0000 */
[----:B------:R-:W-:Y:S01]  /*dc40*/  R2UR UR5, R17 ;  /* 0x00000000110572ca */ /* 0x000fe200000e0000 */
[----:B------:R-:W-:Y:S01]  /*dc50*/  IMAD.MOV.U32 R211, RZ, RZ, 0x40000040 ;  /* 0x40000040ffd37424 */ /* 0x000fe200078e00ff */
[----:B------:R-:W-:Y:S01]  /*dc60*/  IADD3 R210, R20, 0x304, RZ ;  /* 0x0000030414d27810 */ /* 0x000fe20007ffe0ff */
[----:B------:R0:W5:Y:S01]  /*dc70*/  LDL.LU.64 R16, [R1+0x200] ;  /* 0x0002000001107983 */ /* 0x0001620000300a00 */
[----:B------:R-:W-:Y:S02]  /*dc80*/  WARPGROUP.DEPBAR.LE gsb0, 0x0 ;  /* 0x00008000000079c5 */ /* 0x000fe40000010000 */
[----:B------:R-:W-:-:S07]  /*dc90*/  WARPGROUP.ARRIVE ;  /* 0x00000000000079c5 */ /* 0x000fce0000000000 */
[----:B------:R-:W-:Y:S01]  /*dca0*/  HGMMA.64x96x16.F32 R152, gdesc[UR4], R152, gsb0 ;  /* 0x01600000049879f0 */ /* 0x000fe20008000898 */
[----:B------:R-:W-:Y:S02]  /*dcb0*/  R2UR UR6, R210 ;  /* 0x00000000d20672ca */ /* 0x000fe400000e0000 */
[----:B------:R-:W-:Y:S02]  /*dcc0*/  R2UR UR7, R211 ;  /* 0x00000000d30772ca */ /* 0x000fe400000e0000 */
[----:B------:R-:W-:Y:S02]  /*dcd0*/  R2UR UR4, R14 ;  /* 0x000000000e0472ca */ /* 0x000fe400000e0000 */
[----:B------:R-:W-:Y:S01]  /*dce0*/  R2UR UR5, R15 ;  /* 0x000000000f0572ca */ /* 0x000fe200000e0000 */
[----:B------:R-:W-:Y:S01]  /*dcf0*/  VIADD R210, R20, 0x306 ;  /* 0x0000030614d27836 */ /* 0x000fe20000000000 */
[----:B------:R0:W5:Y:S01]  /*dd00*/  LDL.LU.64 R14, [R1+0x1f8] ;  /* 0x0001f800010e7983 */ /* 0x0001620000300a00 */
[----:B------:R-:W-:Y:S01]  /*dd10*/  IMAD.MOV.U32 R211, RZ, RZ, 0x40000040 ;  /* 0x40000040ffd37424 */ /* 0x000fe200078e00ff */
[----:B------:R-:W-:-:S02]  /*dd20*/  WARPGROUP.DEPBAR.LE gsb0, 0x0 ;  /* 0x00008000000079c5 */ /* 0x000fc40000010000 */
[----:B------:R-:W-:-:S07]  /*dd30*/  WARPGROUP.ARRIVE ;  /* 0x00000000000079c5 */ /* 0x000fce0000000000 */
[----:B------:R-:W-:Y:S01]  /*dd40*/  HGMMA.64x96x16.F32 R152, gdesc[UR4], R152, gsb0 ;  /* 0x01600000049879f0 */ /* 0x000fe20008000898 */
[----:B------:R-:W-:Y:S02]  /*dd50*/  R2UR UR6, R210 ;  /* 0x00000000d20672ca */ /* 0x000fe400000e0000 */
[----:B------:R-:W-:Y:S02]  /*dd60*/  R2UR UR7, R211 ;  /* 0x00000000d30772ca */ /* 0x000fe400000e0000 */
[----:B---3--:R-:W-:Y:S02]  /*dd70*/  R2UR UR4, R2 ;  /* 0x00000000020472ca */ /* 0x008fe400000e0000 */
        /* <DEDUP_REMOVED lines=75> */
[----:B------:R-:W-:Y:S02]  /*e230*/  WARPGROUP.DEPBAR.LE gsb0, 0x0 ;  /* 0x00008000000079c5 */ /* 0x000fe40000010000 */
[----:B------:R-:W-:-:S09]  /*e240*/  WARPGROUP.ARRIVE ;  /* 0x00000000000079c5 */ /* 0x000fd20000000000 */
[----:B------:R-:W-:Y:S01]  /*e250*/  HGMMA.64x96x16.F32 R152, gdesc[UR4], R152, gsb0 ;  /* 0x01600000049879f0 */ /* 0x000fe20008000898 */
[----:B-1----:R-:W-:-:S04]  /*e260*/  SHF.R.U32.HI R211, RZ, 0x7, R211 ;  /* 0x00000007ffd37819 */ /* 0x002fc800000116d3 */
[----:B------:R-:W-:Y:S01]  /*e270*/  IADD3 R21, -R211, 0xb, RZ ;  /* 0x0000000bd3157810 */ /* 0x000fe20007ffe1ff */
[----:B------:R-:W-:-:S04]  /*e280*/  WARPGROUP.DEPBAR.LE gsb0, 0x0 ;  /* 0x00008000000079c5 */ /* 0x000fc80000010000 */
[----:B------:R0:W-:Y:S06]  /*e290*/  BAR.ARV R21, 0x100 ;  /* 0x000400150000751d */ /* 0x0001ec0000002000 */
[----:B------:R-:W-:Y:S05]  /*e2a0*/  @!P0 BRA `(.L_x_15316) ;  /* 0x0000000000048947 */ /* 0x000fea0003800000 */
[----:B------:R-:W-:Y:S01]  /*e2b0*/  BPT.TRAP 0x1 ;  /* 0x000000040000795c */ /* 0x000fe20000300000 */
.L_x_15316:
[----:B------:R-:W2:Y:S01]  /*e2c0*/  LDL R211, [R1+0xc4] ;  /* 0x0000c40001d37983 */ /* 0x000ea20000100800 */
[----:B------:R-:W1:Y:S03]  /*e2d0*/  LDC R20, c[0x0][0x448] ;  /* 0x00011200ff147b82 */ /* 0x000e660000000800 */
[----:B------:R3:W-:Y:S04]  /*e2e0*/  STL [R1+0x1fc], R6 ;  /* 0x0001fc0601007387 */ /* 0x0007e80000100800 */
[----:B---3--:R-:W2:Y:S01]  /*e2f0*/  LDL R6, [R1+0x94] ;  /* 0x0000940001067983 */ /* 0x008ea20000100800 */
[----:B------:R-:W-:Y:S01]  /*e300*/  FMUL.FTZ R153, R153, UR43 ;  /* 0x0000002b99997c20 */ /* 0x000fe20008410000 */
[----:B------:R-:W-:Y:S01]  /*e310*/  FMUL.FTZ R155, R155, UR43 ;  /* 0x0000002b9b9b7c20 */ /* 0x000fe20008410000 */
[----:B------:R-:W-:Y:S01]  /*e320*/  FMUL.FTZ R152, R152, UR43 ;  /* 0x0000002b98987c20 */ /* 0x000fe20008410000 */
[----:B------:R3:W-:Y:S01]  /*e330*/  STL [R1+0x1f8], R5 ;  /* 0x0001f80501007387 */ /* 0x0007e20000100800 */
[----:B------:R-:W-:Y:S01]  /*e340*/  FMUL.FTZ R154, R154, UR43 ;  /* 0x0000002b9a9a7c20 */ /* 0x000fe20008410000 */
[----:B------:R-:W-:Y:S01]  /*e350*/  FMUL.FTZ R157, R157, UR43 ;  /* 0x0000002b9d9d7c20 */ /* 0x000fe20008410000 */
[----:B------:R-:W-:Y:S01]  /*e360*/  FMUL.FTZ R158, R158, UR43 ;  /* 0x0000002b9e9e7c20 */ /* 0x000fe20008410000 */
[----:B------:R4:W-:Y:S01]  /*e370*/  STL [R1+0x1f4], R4 ;  /* 0x0001f40401007387 */ /* 0x0009e20000100800 */
[----:B------:R-:W-:Y:S01]  /*e380*/  FMUL.FTZ R163, R163, UR43 ;  /* 0x0000002ba3a37c20 */ /* 0x000fe20008410000 */
[----:B------:R-:W-:Y:S01]  /*e390*/  FMUL.FTZ R159, R159, UR43 ;  /* 0x0000002b9f9f7c20 */ /* 0x000fe20008410000 */
[----:B-1----:R-:W-:Y:S01]  /*e3a0*/  ISETP.NE.AND P1, PT, R20, 0x1, PT ;  /* 0x000000011400780c */ /* 0x002fe20003f25270 */
[----:B-----5:R1:W-:Y:S01]  /*e3b0*/  STL [R1+0x1f0], R2 ;  /* 0x0001f00201007387 */ /* 0x0203e20000100800 */
[----:B------:R-:W-:Y:S01]  /*e3c0*/  FMUL.FTZ R162, R162, UR43 ;  /* 0x0000002ba2a27c20 */ /* 0x000fe20008410000 */
[----:B---3--:R3:W-:Y:S01]  /*e3d0*/  MUFU.TANH R5, R152 ;  /* 0x0000009800057308 */ /* 0x0087e20000002400 */
[----:B------:R-:W-:Y:S01]  /*e3e0*/  FMUL.FTZ R167, R167, UR43 ;  /* 0x0000002ba7a77c20 */ /* 0x000fe20008410000 */
[----:B------:R-:W-:Y:S01]  /*e3f0*/  FMUL.FTZ R166, R166, UR43 ;  /* 0x0000002ba6a67c20 */ /* 0x000fe20008410000 */
[----:B------:R-:W-:Y:S01]  /*e400*/  FMUL.FTZ R175, R175, UR43 ;  /* 0x0000002bafaf7c20 */ /* 0x000fe20008410000 */
[----:B------:R-:W-:Y:S01]  /*e410*/  FMUL.FTZ R171, R171, UR43 ;  /* 0x0000002babab7c20 */ /* 0x000fe20008410000 */
[----:B------:R-:W-:Y:S01]  /*e420*/  FMUL.FTZ R174, R174, UR43 ;  /* 0x0000002baeae7c20 */ /* 0x000fe20008410000 */
[----:B------:R-:W-:Y:S01]  /*e430*/  FMUL.FTZ R186, R186, UR43 ;  /* 0x0000002bbaba7c20 */ /* 0x000fe20008410000 */
[----:B------:R-:W-:Y:S01]  /*e440*/  FMUL.FTZ R170, R170, UR43 ;  /* 0x0000002baaaa7c20 */ /* 0x000fe20008410000 */
[----:B----4-:R4:W0:Y:S01]  /*e450*/  MUFU.TANH R4, R153 ;  /* 0x0000009900047308 */ /* 0x0108220000002400 */
[----:B---3--:R-:W-:Y:S01]  /*e460*/  FMUL.FTZ R152, R161, UR43 ;  /* 0x0000002ba1987c20 */ /* 0x008fe20008410000 */
[----:B------:R-:W3:Y:S06]  /*e470*/  @P1 LDC R210, c[0x0][0x44c] ;  /* 0x00011300ffd21b82 */ /* 0x000eec0000000800 */
[----:B-1----:R1:W-:Y:S01]  /*e480*/  MUFU.TANH R2, R155 ;  /* 0x0000009b00027308 */ /* 0x0023e20000002400 */
[----:B----4-:R-:W-:Y:S01]  /*e490*/  FMUL.FTZ R153, R165, UR43 ;  /* 0x0000002ba5997c20 */ /* 0x010fe20008410000 */
[----:B------:R-:W4:Y:S06]  /*e4a0*/  @P1 LDC R20, c[0x0][0x450] ;  /* 0x00011400ff141b82 */ /* 0x000f2c0000000800 */
[----:B------:R-:W-:Y:S01]  /*e4b0*/  MUFU.TANH R166, R166 ;  /* 0x000000a600a67308 */ /* 0x000fe20000002400 */
[----:B0-----:R-:W-:Y:S01]  /*e4c0*/  MOV R161, R4 ;  /* 0x0000000400a17202 */ /* 0x001fe20000000f00 */
[----:B-1----:R-:W-:-:S06]  /*e4d0*/  FMUL.FTZ R155, R164, UR43 ;  /* 0x0000002ba49b7c20 */ /* 0x002fcc0008410000 */
[----:B------:R-:W-:Y:S01]  /*e4e0*/  MUFU.TANH R4, R163 ;  /* 0x000000a300047308 */ /* 0x000fe20000002400 */
[----:B------:R-:W-:-:S07]  /*e4f0*/  FMUL.FTZ R229, R193, UR43 ;  /* 0x0000002bc1e57c20 */ /* 0x000fce0008410000 */
[----:B------:R-:W-:Y:S08]  /*e500*/  MUFU.TANH R152, R152 ;  /* 0x0000009800987308 */ /* 0x000ff00000002400 */
[----:B------:R-:W-:Y:S08]  /*e510*/  MUFU.TANH R153, R153 ;  /* 0x0000009900997308 */ /* 0x000ff00000002400 */
[----:B------:R-:W-:Y:S01]  /*e520*/  MUFU.TANH R155, R155 ;  /* 0x0000009b009b7308 */ /* 0x000fe20000002400 */
[----:B--2---:R-:W-:-:S07]  /*e530*/  IMAD.IADD R211, R211, 0x1, R6 ;  /* 0x00000001d3d37824 */ /* 0x004fce00078e0206 */
[----:B------:R0:W1:Y:S01]  /*e540*/  MUFU.TANH R6, R154 ;  /* 0x0000009a00067308 */ /* 0x0000620000002400 */
[----:B---3--:R-:W-:-:S05]  /*e550*/  @P1 IMAD.HI.U32 R210, R211, R210, RZ ;  /* 0x000000d2d3d21227 */ /* 0x008fca00078e00ff */
[----:B----4-:R-:W-:Y:S01]  /*e560*/  @P1 SHF.R.U32.HI R211, RZ, R20, R210 ;  /* 0x00000014ffd31219 */ /* 0x010fe200000116d2 */
[----:B------:R-:W-:Y:S01]  /*e570*/  FMUL.FTZ R210, R160, UR43 ;  /* 0x0000002ba0d27c20 */ /* 0x000fe20008410000 */
[----:B------:R2:W-:Y:S01]  /*e580*/  MUFU.TANH R20, R157 ;  /* 0x0000009d00147308 */ /* 0x0005e20000002400 */
[----:B0-----:R-:W-:Y:S01]  /*e590*/  FMUL.FTZ R154, R156, UR43 ;  /* 0x0000002b9c9a7c20 */ /* 0x001fe20008410000 */
[----:B-1----:R-:W-:-:S06]  /*e5a0*/  IMAD.MOV.U32 R156, RZ, RZ, R6 ;  /* 0x000000ffff9c7224 */ /* 0x002fcc00078e0006 */
[----:B------:R0:W1:Y:S01]  /*e5b0*/  MUFU.TANH R160, R170 ;  /* 0x000000aa00a07308 */ /* 0x0000620000002400 */
[----:B--2---:R-:W-:Y:S02]  /*e5c0*/  IMAD.MOV.U32 R157, RZ, RZ, R2 ;  /* 0x000000ffff9d7224 */ /* 0x004fe400078e0002 */
[----:B------:R-:W-:Y:S02]  /*e5d0*/  IMAD.MOV.U32 R164, RZ, RZ, R156 ;  /* 0x000000ffffa47224 */ /* 0x000fe400078e009c */
[----:B------:R-:W-:Y:S01]  /*e5e0*/  FMUL.FTZ R156, R169, UR43 ;  /* 0x0000002ba99c7c20 */ /* 0x000fe20008410000 */
[----:B------:R-:W-:Y:S02]  /*e5f0*/  IMAD.MOV.U32 R163, RZ, RZ, R157 ;  /* 0x000000ffffa37224 */ /* 0x000fe400078e009d */
[----:B------:R-:W-:Y:S01]  /*e600*/  FMUL.FTZ R157, R168, UR43 ;  /* 0x0000002ba89d7c20 */ /* 0x000fe20008410000 */
[----:B------:R-:W-:Y:S01]  /*e610*/  IMAD.MOV.U32 R169, RZ, RZ, R4 ;  /* 0x000000ffffa97224 */ /* 0x000fe200078e0004 */
[----:B------:R2:W-:Y:S01]  /*e620*/  MUFU.TANH R2, R158 ;  /* 0x0000009e00027308 */ /* 0x0005e20000002400 */
[----:B0-----:R-:W-:Y:S01]  /*e630*/  FMUL.FTZ R170, R178, UR43 ;  /* 0x0000002bb2aa7c20 */ /* 0x001fe20008410000 */
[----:B------:R-:W-:-:S02]  /*e640*/  IMAD.MOV.U32 R178, RZ, RZ, R163 ;  /* 0x000000ffffb27224 */ /* 0x000fc400078e00a3 */
[----:B------:R-:W-:Y:S02]  /*e650*/  FMUL.FTZ R163, R184, UR43 ;  /* 0x0000002bb8a37c20 */ /* 0x000fe40008410000 */
[----:B------:R-:W-:Y:S02]  /*e660*/  IMAD.MOV.U32 R184, RZ, RZ, R178 ;  /* 0x000000ffffb87224 */ /* 0x000fe400078e00b2 */
[----:B------:R-:W0:Y:S01]  /*e670*/  MUFU.TANH R6, R162 ;  /* 0x000000a200067308 */ /* 0x000e220000002400 */
[----:B--2---:R-:W-:-:S04]  /*e680*/  IMAD.MOV.U32 R158, RZ, RZ, R5 ;  /* 0x000000ffff9e7224 */ /* 0x004fc800078e0005 */
[----:B------:R-:W-:Y:S02]  /*e690*/  IMAD.MOV.U32 R165, RZ, RZ, R158 ;  /* 0x000000ffffa57224 */ /* 0x000fe400078e009e */
[----:B------:R-:W-:Y:S01]  /*e6a0*/  FMUL.FTZ R158, R173, UR43 ;  /* 0x0000002bad9e7c20 */ /* 0x000fe20008410000 */
[----:B------:R-:W-:Y:S01]  /*e6b0*/  FMUL.FTZ R173, R180, UR43 ;  /* 0x0000002bb4ad7c20 */ /* 0x000fe20008410000 */
[----:B------:R2:W3:Y:S01]  /*e6c0*/  MUFU.TANH R5, R159 ;  /* 0x0000009f00057308 */ /* 0x0004e20000002400 */
[----:B-1----:R-:W-:-:S07]  /*e6d0*/  IMAD.MOV.U32 R180, RZ, RZ, R160 ;  /* 0x000000ffffb47224 */ /* 0x002fce00078e00a0 */
[----:B------:R0:W1:Y:S01]  /*e6e0*/  MUFU.TANH R162, R167 ;  /* 0x000000a700a27308 */ /* 0x0000620000002400 */
[----:B--2---:R-:W-:Y:S01]  /*e6f0*/  FMUL.FTZ R159, R172, UR43 ;  /* 0x0000002bac9f7c20 */ /* 0x004fe20008410000 */
[----:B------:R-:W-:-:S06]  /*e700*/  FMUL.FTZ R172, R177, UR43 ;  /* 0x0000002bb1ac7c20 */ /* 0x000fcc0008410000 */
[----:B------:R2:W-:Y:S01]  /*e710*/  MUFU.TANH R4, R175 ;  /* 0x000000af00047308 */ /* 0x0005e20000002400 */
[----:B0-----:R-:W-:Y:S02]  /*e720*/  IMAD.MOV.U32 R167, RZ, RZ, R6 ;  /* 0x000000ffffa77224 */ /* 0x001fe400078e0006 */
[----:B---3--:R-:W-:Y:S02]  /*e730*/  IMAD.MOV.U32 R168, RZ, RZ, R5 ;  /* 0x000000ffffa87224 */ /* 0x008fe400078e0005 */
[----:B------:R-:W-:Y:S02]  /*e740*/  IMAD.MOV.U32 R177, RZ, RZ, R167 ;  /* 0x000000ffffb17224 */ /* 0x000fe400078e00a7 */
[----:B------:R-:W-:Y:S01]  /*e750*/  FMUL.FTZ R167, R179, UR43 ;  /* 0x0000002bb3a77c20 */ /* 0x000fe20008410000 */
[----:B------:R-:W-:Y:S01]  /*e760*/  IMAD.MOV.U32 R179, RZ, RZ, R164 ;  /* 0x000000ffffb37224 */ /* 0x000fe200078e00a4 */
[----:B------:R0:W-:Y:S01]  /*e770*/  MUFU.TANH R6, R171 ;  /* 0x000000ab00067308 */ /* 0x0001e20000002400 */
[----:B--2---:R-:W-:-:S02]  /*e780*/  IMAD.MOV.U32 R175, RZ, RZ, R169 ;  /* 0x000000ffffaf7224 */ /* 0x004fc400078e00a9 */
[----:B------:R-:W-:Y:S01]  /*e790*/  FMUL.FTZ R169, R183, UR43 ;  /* 0x0000002bb7a97c20 */ /* 0x000fe20008410000 */
[----:B------:R-:W-:Y:S01]  /*e7a0*/  FMUL.FTZ R164, R185, UR43 ;  /* 0x0000002bb9a47c20 */ /* 0x000fe20008410000 */
[----:B------:R-:W-:Y:S01]  /*e7b0*/  IMAD.MOV.U32 R185, RZ, RZ, R2 ;  /* 0x000000ffffb97224 */ /* 0x000fe200078e0002 */
[----:B------:R-:W-:Y:S01]  /*e7c0*/  MOV R183, R175 ;  /* 0x000000af00b77202 */ /* 0x000fe20000000f00 */
[----:B------:R-:W-:Y:S01]  /*e7d0*/  IMAD.MOV.U32 R175, RZ, RZ, R161 ;  /* 0x000000ffffaf7224 */ /* 0x000fe200078e00a1 */
[----:B------:R2:W-:Y:S01]  /*e7e0*/  MUFU.TANH R5, R174 ;  /* 0x000000ae00057308 */ /* 0x0005e20000002400 */
[----:B0-----:R-:W-:Y:S01]  /*e7f0*/  FMUL.FTZ R171, R176, UR43 ;  /* 0x0000002bb0ab7c20 */ /* 0x001fe20008410000 */
[----:B------:R-:W-:Y:S01]  /*e800*/  MOV R176, R168 ;  /* 0x000000a800b07202 */ /* 0x000fe20000000f00 */
[----:B------:R-:W-:Y:S02]  /*e810*/  IMAD.MOV.U32 R161, RZ, RZ, R20 ;  /* 0x000000ffffa17224 */ /* 0x000fe400078e0014 */
[----:B------:R-:W-:Y:S01]  /*e820*/  FMUL.FTZ R168, R182, UR43 ;  /* 0x0000002bb6a87c20 */ /* 0x000fe20008410000 */
[----:B------:R-:W-:Y:S01]  /*e830*/  SHFL.IDX PT, R20, R211, 0x1, 0x1c1f ;  /* 0x003c1f00d3147f89 */ /* 0x000fe200000e0000 */
[----:B------:R-:W-:Y:S01]  /*e840*/  IMAD.MOV.U32 R182, RZ, RZ, R166 ;  /* 0x000000ffffb67224 */ /* 0x000fe200078e00a6 */
[----:B------:R0:W-:Y:S01]  /*e850*/  MUFU.TANH R2, R186 ;  /* 0x000000ba00027308 */ /* 0x0001e20000002400 */
[----:B--2---:R-:W-:Y:S01]  /*e860*/  FMUL.FTZ R174, R181, UR43 ;  /* 0x0000002bb5ae7c20 */ /* 0x004fe20008410000 */
[----:B-1----:R-:W-:-:S02]  /*e870*/  IMAD.MOV.U32 R181, RZ, RZ, R162 ;  /* 0x000000ffffb57224 */ /* 0x002fc400078e00a2 */
[----:B------:R1:W2:Y:S01]  /*e880*/  SHFL.IDX PT, R162, R211, RZ, 0x1c1f ;  /* 0x001c1fffd3a27589 */ /* 0x0002a200000e0000 */
[----:B------:R-:W-:-:S03]  /*e890*/  FMUL.FTZ R166, R189, UR43 ;  /* 0x0000002bbda67c20 */ /* 0x000fc60008410000 */
[----:B------:R-:W3:Y:S01]  /*e8a0*/  LDL R189, [R1+0xb0] ;  /* 0x0000b00001bd7983 */ /* 0x000ee20000100800 */
[----:B0-----:R-:W-:Y:S02]  /*e8b0*/  IMAD.MOV.U32 R186, RZ, RZ, R176 ;  /* 0x000000ffffba7224 */ /* 0x001fe400078e00b0 */
[----:B------:R-:W-:Y:S01]  /*e8c0*/  FMUL.FTZ R176, R187, UR43 ;  /* 0x0000002bbbb07c20 */ /* 0x000fe20008410000 */
[----:B------:R-:W-:Y:S01]  /*e8d0*/  IMAD.MOV.U32 R187, RZ, RZ, R177 ;  /* 0x000000ffffbb7224 */ /* 0x000fe200078e00b1 */
[----:B-1----:R-:W4:Y:S01]  /*e8e0*/  LDL R211, [R1+0xb4] ;  /* 0x0000b40001d37983 */ /* 0x002f220000100800 */
[----:B------:R-:W-:Y:S02]  /*e8f0*/  IMAD.MOV.U32 R177, RZ, RZ, R165 ;  /* 0x000000ffffb17224 */ /* 0x000fe400078e00a5 */
[----:B------:R-:W-:Y:S01]  /*e900*/  FMUL.FTZ R165, R188, UR43 ;  /* 0x0000002bbca57c20 */ /* 0x000fe20008410000 */
[----:B------:R-:W-:Y:S01]  /*e910*/  IMAD R160, R14, -0x60, RZ ;  /* 0xffffffa00ea07824 */ /* 0x000fe200078e02ff */
[----:B------:R-:W3:Y:S01]  /*e920*/  LDL R188, [R1+0x8c] ;  /* 0x00008c0001bc7983 */ /* 0x000ee20000100800 */
[----:B------:R-:W0:Y:S08]  /*e930*/  MUFU.TANH R210, R210 ;  /* 0x000000d200d27308 */ /* 0x000e300000002400 */
[----:B------:R-:W1:Y:S01]  /*e940*/  MUFU.TANH R157, R157 ;  /* 0x0000009d009d7308 */ /* 0x000e620000002400 */
[----:B------:R-:W-:-:S07]  /*e950*/  FMUL.FTZ R178, R192, UR43 ;  /* 0x0000002bc0b27c20 */ /* 0x000fce0008410000 */
[----:B------:R-:W1:Y:S01]  /*e960*/  MUFU.TANH R171, R171 ;  /* 0x000000ab00ab7308 */ /* 0x000e620000002400 */
[----:B------:R-:W-:-:S07]  /*e970*/  IMAD.MOV.U32 R193, RZ, RZ, R184 ;  /* 0x000000ffffc17224 */ /* 0x000fce00078e00b8 */
[----:B------:R-:W1:Y:S08]  /*e980*/  MUFU.TANH R163, R163 ;  /* 0x000000a300a37308 */ /* 0x000e700000002400 */
[----:B------:R-:W1:Y:S08]  /*e990*/  MUFU.TANH R178, R178 ;  /* 0x000000b200b27308 */ /* 0x000e700000002400 */
[----:B------:R-:W1:Y:S08]  /*e9a0*/  MUFU.TANH R154, R154 ;  /* 0x0000009a009a7308 */ /* 0x000e700000002400 */
[----:B------:R-:W1:Y:S08]  /*e9b0*/  MUFU.TANH R156, R156 ;  /* 0x0000009c009c7308 */ /* 0x000e700000002400 */
[----:B------:R-:W1:Y:S08]  /*e9c0*/  MUFU.TANH R159, R159 ;  /* 0x0000009f009f7308 */ /* 0x000e700000002400 */
[----:B------:R-:W1:Y:S01]  /*e9d0*/  MUFU.TANH R158, R158 ;  /* 0x0000009e009e7308 */ /* 0x000e620000002400 */
[----:B------:R-:W-:-:S07]  /*e9e0*/  IMAD.MOV.U32 R192, RZ, RZ, R185 ;  /* 0x000000ffffc07224 */ /* 0x000fce00078e00b9 */
        /* <DEDUP_REMOVED lines=8> */
[----:B------:R-:W-:Y:S08]  /*ea70*/  MUFU.TANH R170, R170 ;  /* 0x000000aa00aa7308 */ /* 0x000ff00000002400 */
[----:B------:R-:W-:Y:S08]  /*ea80*/  MUFU.TANH R167, R167 ;  /* 0x000000a700a77308 */ /* 0x000ff00000002400 */
[----:B------:R-:W-:Y:S08]  /*ea90*/  MUFU.TANH R168, R168 ;  /* 0x000000a800a87308 */ /* 0x000ff00000002400 */
[----:B------:R-:W-:Y:S08]  /*eaa0*/  MUFU.TANH R169, R169 ;  /* 0x000000a900a97308 */ /* 0x000ff00000002400 */
[----:B------:R-:W-:Y:S01]  /*eab0*/  MUFU.TANH R176, R176 ;  /* 0x000000b000b07308 */ /* 0x000fe20000002400 */
[----:B----4-:R-:W-:-:S04]  /*eac0*/  IADD3 R160, -R211, 0x1, R160 ;  /* 0x00000001d3a07810 */ /* 0x010fc80007ffe1a0 */
[----:B---3--:R-:W-:-:S05]  /*ead0*/  IADD3 R160, -R188, R160, R189 ;  /* 0x000000a0bca07210 */ /* 0x008fca0007ffe1bd */
[----:B--2---:R-:W-:-:S05]  /*eae0*/  IMAD.IADD R162, R160, 0x1, R162 ;  /* 0x00000001a0a27824 */ /* 0x004fca00078e02a2 */
[----:B------:R-:W-:-:S04]  /*eaf0*/  ISETP.GT.AND P2, PT, R162, RZ, PT ;  /* 0x000000ffa200720c */ /* 0x000fc80003f44270 */
[----:B------:R-:W-:Y:S02]  /*eb00*/  FSEL R177, R177, -INF , P2 ;  /* 0xff800000b1b17808 */ /* 0x000fe40001000000 */
[----:B------:R-:W-:-:S04]  /*eb10*/  ISETP.GT.AND P2, PT, R162, 0x10, PT ;  /* 0x00000010a200780c */ /* 0x000fc80003f44270 */
[----:B0-----:R-:W-:Y:S02]  /*eb20*/  FSEL R210, R210, -INF , P2 ;  /* 0xff800000d2d27808 */ /* 0x001fe40001000000 */
[----:B------:R-:W-:-:S04]  /*eb30*/  ISETP.GT.AND P2, PT, R162, 0x20, PT ;  /* 0x00000020a200780c */ /* 0x000fc80003f44270 */
[----:B-1----:R-:W-:Y:S02]  /*eb40*/  FSEL R184, R157, -INF , P2 ;  /* 0xff8000009db87808 */ /* 0x002fe40001000000 */
[C---:B------:R-:W-:Y:S02]  /*eb50*/  ISETP.GT.AND P2, PT, R162.reuse, 0x30, PT ;  /* 0x00000030a200780c */ /* 0x040fe40003f44270 */
[C---:B------:R-:W-:Y:S02]  /*eb60*/  ISETP.GT.AND P3, PT, R162.reuse, 0x1, PT ;  /* 0x00000001a200780c */ /* 0x040fe40003f64270 */
[----:B------:R-:W-:Y:S02]  /*eb70*/  FSEL R171, R171, -INF , P2 ;  /* 0xff800000abab7808 */ /* 0x000fe40001000000 */
[----:B------:R-:W-:Y:S02]  /*eb80*/  ISETP.GT.AND P2, PT, R162, 0x40, PT ;  /* 0x00000040a200780c */ /* 0x000fe40003f44270 */
[----:B------:R-:W-:-:S02]  /*eb90*/  FSEL R175, R175, -INF , P3 ;  /* 0xff800000afaf7808 */ /* 0x000fc40001800000 */
[C---:B------:R-:W-:Y:S02]  /*eba0*/  ISETP.GT.AND P1, PT, R162.reuse, 0x9, PT ;  /* 0x00000009a200780c */ /* 0x040fe40003f24270 */
[C---:B------:R-:W-:Y:S02]  /*ebb0*/  ISETP.GT.AND P3, PT, R162.reuse, 0x11, PT ;  /* 0x00000011a200780c */ /* 0x040fe40003f64270 */
[----:B------:R-:W-:Y:S02]  /*ebc0*/  FSEL R163, R163, -INF , P2 ;  /* 0xff800000a3a37808 */ /* 0x000fe40001000000 */
[----:B------:R-:W-:Y:S01]  /*ebd0*/  ISETP.GT.AND P2, PT, R162, 0x50, PT ;  /* 0x00000050a200780c */ /* 0x000fe20003f44270 */
[----:B------:R-:W-:Y:S01]  /*ebe0*/  FMUL.FTZ R211, R196, UR43 ;  /* 0x0000002bc4d37c20 */ /* 0x000fe20008410000 */
[----:B------:R-:W-:Y:S02]  /*ebf0*/  IADD3 R20, R160, R20, RZ ;  /* 0x00000014a0147210 */ /* 0x000fe40007ffe0ff */
[----:B------:R-:W-:-:S02]  /*ec00*/  FSEL R161, R161, -INF , P1 ;  /* 0xff800000a1a17808 */ /* 0x000fc40000800000 */
[----:B------:R-:W-:Y:S01]  /*ec10*/  FSEL R196, R152, -INF , P3 ;  /* 0xff80000098c47808 */ /* 0x000fe20001800000 */
[----:B------:R-:W-:Y:S01]  /*ec20*/  IMAD.MOV.U32 R152, RZ, RZ, R179 ;  /* 0x000000ffff987224 */ /* 0x000fe200078e00b3 */
[----:B------:R-:W-:Y:S02]  /*ec30*/  ISETP.GT.AND P1, PT, R162, 0x19, PT ;  /* 0x00000019a200780c */ /* 0x000fe40003f24270 */
[----:B------:R-:W-:Y:S02]  /*ec40*/  FSEL R178, R178, -INF , P2 ;  /* 0xff800000b2b27808 */ /* 0x000fe40001000000 */
[----:B------:R-:W-:Y:S02]  /*ec50*/  ISETP.GT.AND P2, PT, R20, RZ, PT ;  /* 0x000000ff1400720c */ /* 0x000fe40003f44270 */
[----:B------:R-:W-:Y:S02]  /*ec60*/  FSEL R179, R153, -INF , P1 ;  /* 0xff80000099b37808 */ /* 0x000fe40000800000 */
[----:B------:R-:W-:-:S02]  /*ec70*/  FSEL R153, R152, -INF , P2 ;  /* 0xff80000098997808 */ /* 0x000fc40001000000 */
[----:B------:R-:W-:Y:S02]  /*ec80*/  ISETP.GT.AND P4, PT, R162, 0x8, PT ;  /* 0x00000008a200780c */ /* 0x000fe40003f84270 */
[----:B------:R-:W-:Y:S02]  /*ec90*/  FMNMX.FTZ R152, R177, R209, !PT ;  /* 0x000000d1b1987209 */ /* 0x000fe40007810000 */
[----:B------:R-:W-:Y:S02]  /*eca0*/  FSEL R154, R154, -INF , P4 ;  /* 0xff8000009a9a7808 */ /* 0x000fe40002000000 */
[----:B------:R-:W-:-:S04]  /*ecb0*/  FMNMX.FTZ R152, R175, R152, !PT ;  /* 0x00000098af987209 */ /* 0x000fc80007810000 */
[----:B------:R-:W-:-:S04]  /*ecc0*/  FMNMX.FTZ R152, R154, R152, !PT ;  /* 0x000000989a987209 */ /* 0x000fc80007810000 */
[----:B------:R-:W-:Y:S02]  /*ecd0*/  FMNMX.FTZ R152, R161, R152, !PT ;  /* 0x00000098a1987209 */ /* 0x000fe40007810000 */
[----:B------:R-:W-:Y:S02]  /*ece0*/  ISETP.GT.AND P4, PT, R162, 0x18, PT ;  /* 0x00000018a200780c */ /* 0x000fe40003f84270 */
[----:B------:R-:W-:Y:S01]  /*ecf0*/  FMNMX.FTZ R152, R210, R152, !PT ;  /* 0x00000098d2987209 */ /* 0x000fe20007810000 */
[----:B------:R-:W-:Y:S01]  /*ed00*/  FMUL.FTZ R160, R197, UR43 ;  /* 0x0000002bc5a07c20 */ /* 0x000fe20008410000 */
[----:B------:R-:W-:Y:S02]  /*ed10*/  FSEL R197, R155, -INF , P4 ;  /* 0xff8000009bc57808 */ /* 0x000fe40002000000 */
[----:B------:R-:W-:-:S04]  /*ed20*/  FMNMX.FTZ R152, R196, R152, !PT ;  /* 0x00000098c4987209 */ /* 0x000fc80007810000 */
[----:B------:R-:W-:Y:S02]  /*ed30*/  FMNMX.FTZ R152, R197, R152, !PT ;  /* 0x00000098c5987209 */ /* 0x000fe40007810000 */
[C---:B------:R-:W-:Y:S02]  /*ed40*/  ISETP.GT.AND P3, PT, R162.reuse, 0x21, PT ;  /* 0x00000021a200780c */ /* 0x040fe40003f64270 */
[----:B------:R-:W-:Y:S02]  /*ed50*/  FMNMX.FTZ R152, R179, R152, !PT ;  /* 0x00000098b3987209 */ /* 0x000fe40007810000 */
[----:B------:R-:W-:Y:S02]  /*ed60*/  ISETP.GT.AND P4, PT, R162, 0x28, PT ;  /* 0x00000028a200780c */ /* 0x000fe40003f84270 */
[----:B------:R-:W-:Y:S02]  /*ed70*/  FSEL R185, R156, -INF , P3 ;  /* 0xff8000009cb97808 */ /* 0x000fe40001800000 */
[----:B------:R-:W-:Y:S01]  /*ed80*/  FMNMX.FTZ R152, R184, R152, !PT ;  /* 0x00000098b8987209 */ /* 0x000fe20007810000 */
[----:B------:R-:W-:Y:S01]  /*ed90*/  IMAD.MOV.U32 R189, RZ, RZ, R186 ;  /* 0x000000ffffbd7224 */ /* 0x000fe200078e00ba */
[----:B------:R-:W-:-:S02]  /*eda0*/  ISETP.GT.AND P1, PT, R162, 0x29, PT ;  /* 0x00000029a200780c */ /* 0x000fc40003f24270 */
[----:B------:R-:W-:Y:S02]  /*edb0*/  FSEL R186, R159, -INF , P4 ;  /* 0xff8000009fba7808 */ /* 0x000fe40002000000 */
[----:B------:R-:W-:Y:S01]  /*edc0*/  FMNMX.FTZ R152, R185, R152, !PT ;  /* 0x00000098b9987209 */ /* 0x000fe20007810000 */
[----:B------:R-:W-:Y:S01]  /*edd0*/  IMAD.MOV.U32 R188, RZ, RZ, R187 ;  /* 0x000000ffffbc7224 */ /* 0x000fe200078e00bb */
[----:B------:R-:W-:Y:S02]  /*ede0*/  FSEL R187, R158, -INF , P1 ;  /* 0xff8000009ebb7808 */ /* 0x000fe40000800000 */
[----:B------:R-:W-:Y:S01]  /*edf0*/  FMNMX.FTZ R152, R186, R152, !PT ;  /* 0x00000098ba987209 */ /* 0x000fe20007810000 */
[----:B------:R-:W0:Y:S01]  /*ee00*/  MUFU.TANH R211, R211 ;  /* 0x000000d300d37308 */ /* 0x000e220000002400 */
[----:B------:R-:W-:Y:S02]  /*ee10*/  ISETP.GT.AND P3, PT, R162, 0x31, PT ;  /* 0x00000031a200780c */ /* 0x000fe40003f64270 */
[----:B------:R-:W-:-:S02]  /*ee20*/  FMNMX.FTZ R152, R187, R152, !PT ;  /* 0x00000098bb987209 */ /* 0x000fc40007810000 */
[----:B------:R-:W-:Y:S02]  /*ee30*/  ISETP.GT.AND P4, PT, R162, 0x38, PT ;  /* 0x00000038a200780c */ /* 0x000fe40003f84270 */
[----:B------:R-:W-:Y:S01]  /*ee40*/  FSEL R172, R172, -INF , P3 ;  /* 0xff800000acac7808 */ /* 0x000fe20001800000 */
[----:B------:R-:W1:Y:S01]  /*ee50*/  MUFU.TANH R160, R160 ;  /* 0x000000a000a07308 */ /* 0x000e620000002400 */
[----:B------:R-:W-:Y:S02]  /*ee60*/  FMNMX.FTZ R152, R171, R152, !PT ;  /* 0x00000098ab987209 */ /* 0x000fe40007810000 */
[C---:B------:R-:W-:Y:S02]  /*ee70*/  ISETP.GT.AND P1, PT, R162.reuse, 0x39, PT ;  /* 0x00000039a200780c */ /* 0x040fe40003f24270 */
[----:B------:R-:W-:Y:S02]  /*ee80*/  FSEL R173, R173, -INF , P4 ;  /* 0xff800000adad7808 */ /* 0x000fe40002000000 */
[----:B------:R-:W-:-:S02]  /*ee90*/  ISETP.GT.AND P3, PT, R162, 0x41, PT ;  /* 0x00000041a200780c */ /* 0x000fc40003f64270 */
[----:B------:R-:W-:Y:S02]  /*eea0*/  ISETP.GT.AND P4, PT, R162, 0x48, PT ;  /* 0x00000048a200780c */ /* 0x000fe40003f84270 */
[----:B------:R-:W-:Y:S02]  /*eeb0*/  FMNMX.FTZ R152, R172, R152, !PT ;  /* 0x00000098ac987209 */ /* 0x000fe40007810000 */
[----:B------:R-:W-:Y:S02]  /*eec0*/  FSEL R174, R174, -INF , P1 ;  /* 0xff800000aeae7808 */ /* 0x000fe40000800000 */
[----:B------:R-:W-:Y:S02]  /*eed0*/  ISETP.GT.AND P1, PT, R162, 0x49, PT ;  /* 0x00000049a200780c */ /* 0x000fe40003f24270 */
[----:B------:R-:W-:Y:S02]  /*eee0*/  FSEL R164, R164, -INF , P3 ;  /* 0xff800000a4a47808 */ /* 0x000fe40001800000 */
[----:B------:R-:W-:-:S02]  /*eef0*/  FSEL R165, R165, -INF , P4 ;  /* 0xff800000a5a57808 */ /* 0x000fc40002000000 */
[----:B------:R-:W-:Y:S02]  /*ef00*/  FMNMX.FTZ R152, R173, R152, !PT ;  /* 0x00000098ad987209 */ /* 0x000fe40007810000 */
[C---:B------:R-:W-:Y:S02]  /*ef10*/  ISETP.GT.AND P3, PT, R162.reuse, 0x51, PT ;  /* 0x00000051a200780c */ /* 0x040fe40003f64270 */
[----:B------:R-:W-:Y:S02]  /*ef20*/  ISETP.GT.AND P4, PT, R162, 0x58, PT ;  /* 0x00000058a200780c */ /* 0x000fe40003f84270 */
[----:B------:R-:W-:Y:S02]  /*ef30*/  FSEL R166, R166, -INF , P1 ;  /* 0xff800000a6a67808 */ /* 0x000fe40000800000 */
[----:B------:R-:W-:Y:S02]  /*ef40*/  FMNMX.FTZ R152, R174, R152, !PT ;  /* 0x00000098ae987209 */ /* 0x000fe40007810000 */
[----:B------:R-:W-:-:S02]  /*ef50*/  ISETP.GT.AND P1, PT, R162, 0x59, PT ;  /* 0x00000059a200780c */ /* 0x000fc40003f24270 */
[----:B------:R-:W-:Y:S02]  /*ef60*/  FSEL R229, R229, -INF , P3 ;  /* 0xff800000e5e57808 */ /* 0x000fe40001800000 */
[----:B0-----:R-:W-:Y:S02]  /*ef70*/  FSEL R211, R211, -INF , P4 ;  /* 0xff800000d3d37808 */ /* 0x001fe40002000000 */
[C---:B------:R-:W-:Y:S02]  /*ef80*/  ISETP.GT.AND P3, PT, R20.reuse, 0x1, PT ;  /* 0x000000011400780c */ /* 0x040fe40003f64270 */
[----:B------:R-:W-:Y:S02]  /*ef90*/  ISETP.GT.AND P4, PT, R20, 0x8, PT ;  /* 0x000000081400780c */ /* 0x000fe40003f84270 */
[----:B------:R-:W-:Y:S02]  /*efa0*/  FMNMX.FTZ R152, R163, R152, !PT ;  /* 0x00000098a3987209 */ /* 0x000fe40007810000 */
[----:B-1----:R-:W-:-:S02]  /*efb0*/  FSEL R156, R160, -INF , P1 ;  /* 0xff800000a09c7808 */ /* 0x002fc40000800000 */
[C---:B------:R-:W-:Y:S02]  /*efc0*/  ISETP.GT.AND P1, PT, R20.reuse, 0x9, PT ;  /* 0x000000091400780c */ /* 0x040fe40003f24270 */
[----:B------:R-:W-:Y:S02]  /*efd0*/  ISETP.GT.AND P2, PT, R20, 0x10, PT ;  /* 0x000000101400780c */ /* 0x000fe40003f44270 */
[----:B------:R-:W-:Y:S02]  /*efe0*/  FSEL R160, R193, -INF , P3 ;  /* 0xff800000c1a07808 */ /* 0x000fe40001800000 */
[----:B------:R-:W-:Y:S02]  /*eff0*/  FSEL R155, R192, -INF , P4 ;  /* 0xff800000c09b7808 */ /* 0x000fe40002000000 */
[C---:B------:R-:W-:Y:S02]  /*f000*/  ISETP.GT.AND P3, PT, R20.reuse, 0x11, PT ;  /* 0x000000111400780c */ /* 0x040fe40003f64270 */
[----:B------:R-:W-:Y:S01]  /*f010*/  ISETP.GT.AND P4, PT, R20, 0x18, PT ;  /* 0x000000181400780c */ /* 0x000fe20003f84270 */
[----:B------:R0:W1:Y:S01]  /*f020*/  MUFU.TANH R158, R190 ;  /* 0x000000be009e7308 */ /* 0x0000620000002400 */
[----:B------:R-:W-:-:S02]  /*f030*/  FMNMX.FTZ R152, R164, R152, !PT ;  /* 0x00000098a4987209 */ /* 0x000fc40007810000 */
[----:B------:R-:W-:Y:S02]  /*f040*/  FSEL R193, R189, -INF , P1 ;  /* 0xff800000bdc17808 */ /* 0x000fe40000800000 */
[----:B------:R-:W-:Y:S02]  /*f050*/  ISETP.GT.AND P1, PT, R20, 0x19, PT ;  /* 0x000000191400780c */ /* 0x000fe40003f24270 */
[----:B------:R-:W-:Y:S02]  /*f060*/  FSEL R192, R182, -INF , P4 ;  /* 0xff800000b6c07808 */ /* 0x000fe40002000000 */
[----:B0-----:R-:W-:Y:S02]  /*f070*/  FSEL R190, R188, -INF , P2 ;  /* 0xff800000bcbe7808 */ /* 0x001fe40001000000 */
[----:B------:R-:W-:Y:S02]  /*f080*/  FSEL R188, R183, -INF , P3 ;  /* 0xff800000b7bc7808 */ /* 0x000fe40001800000 */
[----:B------:R-:W-:-:S02]  /*f090*/  ISETP.GT.AND P2, PT, R20, 0x20, PT ;  /* 0x000000201400780c */ /* 0x000fc40003f44270 */
[C---:B------:R-:W-:Y:S02]  /*f0a0*/  ISETP.GT.AND P3, PT, R20.reuse, 0x21, PT ;  /* 0x000000211400780c */ /* 0x040fe40003f64270 */
[----:B------:R-:W-:Y:S02]  /*f0b0*/  ISETP.GT.AND P4, PT, R20, 0x28, PT ;  /* 0x000000281400780c */ /* 0x000fe40003f84270 */
[----:B------:R-:W-:Y:S02]  /*f0c0*/  FMNMX.FTZ R152, R165, R152, !PT ;  /* 0x00000098a5987209 */ /* 0x000fe40007810000 */
[----:B------:R-:W-:Y:S02]  /*f0d0*/  FSEL R189, R181, -INF , P1 ;  /* 0xff800000b5bd7808 */ /* 0x000fe40000800000 */
[----:B------:R-:W-:Y:S02]  /*f0e0*/  FSEL R180, R180, -INF , P2 ;  /* 0xff800000b4b47808 */ /* 0x000fe40001000000 */
[----:B------:R-:W-:-:S02]  /*f0f0*/  FSEL R181, R6, -INF , P3 ;  /* 0xff80000006b57808 */ /* 0x000fc40001800000 */
[----:B------:R-:W-:Y:S01]  /*f100*/  FSEL R182, R5, -INF , P4 ;  /* 0xff80000005b67808 */ /* 0x000fe20002000000 */
[----:B------:R-:W-:Y:S01]  /*f110*/  UMOV UR46, UR45 ;  /* 0x0000002d002e7c82 */ /* 0x000fe20008000000 */
[----:B------:R-:W-:Y:S01]  /*f120*/  FMNMX.FTZ R152, R166, R152, !PT ;  /* 0x00000098a6987209 */ /* 0x000fe20007810000 */
[----:B------:R-:W-:Y:S01]  /*f130*/  FMUL.FTZ R191, R191, UR43 ;  /* 0x0000002bbfbf7c20 */ /* 0x000fe20008410000 */
[----:B------:R-:W-:Y:S01]  /*f140*/  ISETP.GT.AND P1, PT, R20, 0x29, PT ;  /* 0x000000291400780c */ /* 0x000fe20003f24270 */
[----:B------:R-:W-:Y:S01]  /*f150*/  FMUL.FTZ R194, R194, UR43 ;  /* 0x0000002bc2c27c20 */ /* 0x000fe20008410000 */
[C---:B------:R-:W-:Y:S01]  /*f160*/  ISETP.GT.AND P2, PT, R20.reuse, 0x30, PT ;  /* 0x000000301400780c */ /* 0x040fe20003f44270 */
[----:B------:R-:W-:Y:S01]  /*f170*/  FMUL.FTZ R195, R195, UR43 ;  /* 0x0000002bc3c37c20 */ /* 0x000fe20008410000 */
[C---:B------:R-:W-:Y:S01]  /*f180*/  ISETP.GT.AND P3, PT, R20.reuse, 0x31, PT ;  /* 0x000000311400780c */ /* 0x040fe20003f64270 */
[----:B------:R0:W5:Y:S01]  /*f190*/  LDL.LU R6, [R1+0x1fc] ;  /* 0x0001fc0001067983 */ /* 0x0001620000300800 */
[----:B------:R-:W-:-:S02]  /*f1a0*/  ISETP.GT.AND P4, PT, R20, 0x38, PT ;  /* 0x000000381400780c */ /* 0x000fc40003f84270 */
[----:B------:R-:W-:Y:S02]  /*f1b0*/  FMNMX.FTZ R152, R178, R152, !PT ;  /* 0x00000098b2987209 */ /* 0x000fe40007810000 */
[----:B------:R-:W-:Y:S01]  /*f1c0*/  ISETP.GT.AND P5, PT, R20, 0x59, PT ;  /* 0x000000591400780c */ /* 0x000fe20003fa4270 */
[----:B------:R2:W-:Y:S01]  /*f1d0*/  MUFU.TANH R162, R191 ;  /* 0x000000bf00a27308 */ /* 0x0005e20000002400 */
[----:B------:R-:W-:Y:S01]  /*f1e0*/  FSEL R183, R4, -INF , P1 ;  /* 0xff80000004b77808 */ /* 0x000fe20000800000 */
[----:B------:R0:W5:Y:S01]  /*f1f0*/  LDL.LU R5, [R1+0x1f8] ;  /* 0x0001f80001057983 */ /* 0x0001620000300800 */
[----:B------:R-:W-:Y:S02]  /*f200*/  FSEL R170, R170, -INF , P2 ;  /* 0xff800000aaaa7808 */ /* 0x000fe40001000000 */
[----:B------:R-:W-:Y:S01]  /*f210*/  FSEL R167, R167, -INF , P3 ;  /* 0xff800000a7a77808 */ /* 0x000fe20001800000 */
[----:B------:R0:W5:Y:S01]  /*f220*/  LDL.LU R4, [R1+0x1f4] ;  /* 0x0001f40001047983 */ /* 0x0001620000300800 */
[----:B------:R-:W-:-:S02]  /*f230*/  FSEL R168, R168, -INF , P4 ;  /* 0xff800000a8a87808 */ /* 0x000fc40002000000 */
[C---:B------:R-:W-:Y:S02]  /*f240*/  ISETP.GT.AND P1, PT, R20.reuse, 0x39, PT ;  /* 0x000000391400780c */ /* 0x040fe40003f24270 */
[C---:B------:R-:W-:Y:S02]  /*f250*/  ISETP.GT.AND P2, PT, R20.reuse, 0x40, PT ;  /* 0x000000401400780c */ /* 0x040fe40003f44270 */
[C---:B------:R-:W-:Y:S02]  /*f260*/  ISETP.GT.AND P3, PT, R20.reuse, 0x41, PT ;  /* 0x000000411400780c */ /* 0x040fe40003f64270 */
[----:B------:R-:W-:Y:S02]  /*f270*/  ISETP.GT.AND P4, PT, R20, 0x48, PT ;  /* 0x000000481400780c */ /* 0x000fe40003f84270 */
[----:B------:R-:W-:Y:S02]  /*f280*/  FMNMX.FTZ R152, R229, R152, !PT ;  /* 0x00000098e5987209 */ /* 0x000fe40007810000 */
[----:B------:R-:W-:-:S02]  /*f290*/  FSEL R169, R169, -INF , P1 ;  /* 0xff800000a9a97808 */ /* 0x000fc40000800000 */
[----:B------:R-:W-:Y:S02]  /*f2a0*/  FSEL R159, R2, -INF , P2 ;  /* 0xff800000029f7808 */ /* 0x000fe40001000000 */
[----:B------:R-:W-:Y:S02]  /*f2b0*/  FSEL R157, R176, -INF , P3 ;  /* 0xff800000b09d7808 */ /* 0x000fe40001800000 */
[----:B-1----:R-:W-:Y:S02]  /*f2c0*/  FSEL R158, R158, -INF , P4 ;  /* 0xff8000009e9e7808 */ /* 0x002fe40002000000 */
[C---:B------:R-:W-:Y:S02]  /*f2d0*/  ISETP.GT.AND P1, PT, R20.reuse, 0x49, PT ;  /* 0x000000491400780c */ /* 0x040fe40003f24270 */
[C---:B------:R-:W-:Y:S02]  /*f2e0*/  ISETP.GT.AND P2, PT, R20.reuse, 0x50, PT ;  /* 0x000000501400780c */ /* 0x040fe40003f44270 */
[----:B------:R-:W-:-:S02]  /*f2f0*/  ISETP.GT.AND P3, PT, R20, 0x51, PT ;  /* 0x000000511400780c */ /* 0x000fc40003f64270 */
[----:B------:R-:W-:Y:S02]  /*f300*/  ISETP.GT.AND P4, PT, R20, 0x58, PT ;  /* 0x000000581400780c */ /* 0x000fe40003f84270 */
        /* <DEDUP_REMOVED lines=9> */
[----:B------:R-:W-:-:S03]  /*f3a0*/  FSEL R176, R176, RZ, P6 ;  /* 0x000000ffb0b07208 */ /* 0x000fc60003000000 */
[----:B------:R-:W-:Y:S02]  /*f3b0*/  FADD.FTZ R152, -R152, R209 ;  /* 0x000000d198987221 */ /* 0x000fe40000010100 */
[--C-:B------:R-:W-:Y:S02]  /*f3c0*/  FFMA.FTZ R177, R177, UR46, -R176.reuse ;  /* 0x0000002eb1b17c23 */ /* 0x100fe400080108b0 */
[----:B------:R-:W-:Y:S01]  /*f3d0*/  FMUL.FTZ R152, R152, UR46 ;  /* 0x0000002e98987c20 */ /* 0x000fe20008410000 */
[----:B--2---:R-:W-:-:S03]  /*f3e0*/  FFMA.FTZ R191, R210, UR46, -R176 ;  /* 0x0000002ed2bf7c23 */ /* 0x004fc600080108b0 */
[----:B------:R-:W-:Y:S08]  /*f3f0*/  MUFU.EX2 R177, R177 ;  /* 0x000000b100b17308 */ /* 0x000ff00000000800 */
[----:B------:R-:W1:Y:S01]  /*f400*/  MUFU.EX2 R210, R152 ;  /* 0x0000009800d27308 */ /* 0x000e620000000800 */
[----:B------:R-:W-:Y:S01]  /*f410*/  FFMA.FTZ R209, R179, UR46, -R176 ;  /* 0x0000002eb3d17c23 */ /* 0x000fe200080108b0 */
[----:B-1----:R-:W-:Y:S01]  /*f420*/  FFMA.FTZ R179, R210, R3, R177 ;  /* 0x00000003d2b37223 */ /* 0x002fe200000100b1 */
        /* <DEDUP_REMOVED lines=9> */
[----:B------:R-:W-:-:S03]  /*f4c0*/  FFMA.FTZ R175, R175, UR46, -R176 ;  /* 0x0000002eafaf7c23 */ /* 0x000fc600080108b0 */
[----:B------:R-:W-:Y:S01]  /*f4d0*/  FMNMX.FTZ R3, R181, R3, !PT ;  /* 0x00000003b5037209 */ /* 0x000fe20007810000 */
[----:B------:R1:W2:Y:S03]  /*f4e0*/  MUFU.EX2 R152, R175 ;  /* 0x000000af00987308 */ /* 0x0002a60000000800 */
[----:B------:R-:W-:-:S04]  /*f4f0*/  FMNMX.FTZ R3, R182, R3, !PT ;  /* 0x00000003b6037209 */ /* 0x000fc80007810000 */
[----:B-1----:R-:W-:Y:S01]  /*f500*/  FMNMX.FTZ R175, R183, R3, !PT ;  /* 0x00000003b7af7209 */ /* 0x002fe20007810000 */
[----:B------:R-:W-:-:S03]  /*f510*/  FFMA.FTZ R154, R154, UR46, -R176 ;  /* 0x0000002e9a9a7c23 */ /* 0x000fc600080108b0 */
[----:B------:R-:W-:Y:S01]  /*f520*/  FMNMX.FTZ R175, R170, R175, !PT ;  /* 0x000000afaaaf7209 */ /* 0x000fe20007810000 */
        /* <DEDUP_REMOVED lines=19> */
[----:B------:R-:W-:Y:S01]  /*f660*/  FMNMX.FTZ R176, R167, R175, !PT ;  /* 0x000000afa7b07209 */ /* 0x000fe20007810000 */
[----:B--2---:R-:W-:-:S03]  /*f670*/  FADD.FTZ R179, R152, R179 ;  /* 0x000000b398b37221 */ /* 0x004fc60000010000 */
[----:B------:R-:W-:Y:S01]  /*f680*/  FMNMX.FTZ R176, R168, R176, !PT ;  /* 0x000000b0a8b07209 */ /* 0x000fe20007810000 */
[----:B------:R-:W1:Y:S01]  /*f690*/  MUFU.TANH R3, R194 ;  /* 0x000000c200037308 */ /* 0x000e620000002400 */
[----:B------:R-:W-:Y:S01]  /*f6a0*/  F2FP.F16.F32.PACK_AB R152, R152, R177 ;  /* 0x000000b19898723e */ /* 0x000fe200000000ff */
[----:B------:R-:W-:Y:S01]  /*f6b0*/  FMUL.FTZ R177, R198, UR43 ;  /* 0x0000002bc6b17c20 */ /* 0x000fe20008410000 */
[----:B------:R-:W-:Y:S01]  /*f6c0*/  FMNMX.FTZ R176, R169, R176, !PT ;  /* 0x000000b0a9b07209 */ /* 0x000fe20007810000 */
[----:B------:R-:W-:-:S03]  /*f6d0*/  FMUL.FTZ R178, R199, UR43 ;  /* 0x0000002bc7b27c20 */ /* 0x000fc60008410000 */
[----:B------:R-:W-:Y:S01]  /*f6e0*/  FMNMX.FTZ R176, R159, R176, !PT ;  /* 0x000000b09fb07209 */ /* 0x000fe20007810000 */
[----:B------:R-:W2:Y:S03]  /*f6f0*/  MUFU.TANH R175, R195 ;  /* 0x000000c300af7308 */ /* 0x000ea60000002400 */
[----:B------:R-:W-:-:S05]  /*f700*/  FMNMX.FTZ R176, R157, R176, !PT ;  /* 0x000000b09db07209 */ /* 0x000fca0007810000 */
[----:B------:R-:W3:Y:S01]  /*f710*/  MUFU.TANH R177, R177 ;  /* 0x000000b100b17308 */ /* 0x000ee20000002400 */
[----:B------:R-:W-:Y:S02]  /*f720*/  FSEL R162, R162, -INF , P1 ;  /* 0xff800000a2a27808 */ /* 0x000fe40000800000 */
[----:B------:R-:W-:-:S05]  /*f730*/  FMNMX.FTZ R176, R158, R176, !PT ;  /* 0x000000b09eb07209 */ /* 0x000fca0007810000 */
[----:B------:R-:W4:Y:S01]  /*f740*/  MUFU.TANH R178, R178 ;  /* 0x000000b200b27308 */ /* 0x000f220000002400 */
[----:B-1----:R-:W-:Y:S02]  /*f750*/  FSEL R3, R3, -INF , P2 ;  /* 0xff80000003037808 */ /* 0x002fe40001000000 */
[----:B------:R-:W-:Y:S02]  /*f760*/  FMNMX.FTZ R176, R162, R176, !PT ;  /* 0x000000b0a2b07209 */ /* 0x000fe40007810000 */
[----:B--2---:R-:W-:Y:S02]  /*f770*/  FSEL R175, R175, -INF , P3 ;  /* 0xff800000afaf7808 */ /* 0x004fe40001800000 */
[----:B------:R-:W-:Y:S02]  /*f780*/  FMNMX.FTZ R176, R3, R176, !PT ;  /* 0x000000b003b07209 */ /* 0x000fe40007810000 */
[----:B---3--:R-:W-:Y:S02]  /*f790*/  FSEL R177, R177, -INF , P4 ;  /* 0xff800000b1b17808 */ /* 0x008fe40002000000 */
[----:B------:R-:W-:-:S04]  /*f7a0*/  FMNMX.FTZ R176, R175, R176, !PT ;  /* 0x000000b0afb07209 */ /* 0x000fc80007810000 */
[----:B------:R-:W-:Y:S02]  /*f7b0*/  FMNMX.FTZ R176, R177, R176, !PT ;  /* 0x000000b0b1b07209 */ /* 0x000fe40007810000 */
[----:B----4-:R-:W-:-:S04]  /*f7c0*/  FSEL R178, R178, -INF , P5 ;  /* 0xff800000b2b27808 */ /* 0x010fc80002800000 */
[----:B------:R-:W-:-:S05]  /*f7d0*/  FMNMX.FTZ R176, R178, R176, !PT ;  /* 0x000000b0b2b07209 */ /* 0x000fca0007810000 */
[----:B------:R-:W1:Y:S01]  /*f7e0*/  SHFL.BFLY PT, R194, R176, 0x2, 0x1f ;  /* 0x0c401f00b0c27f89 */ /* 0x000e6200000e0000 */
[----:B------:R-:W2:Y:S01]  /*f7f0*/  MUFU.EX2 R154, R154 ;  /* 0x0000009a009a7308 */ /* 0x000ea20000000800 */
[----:B-1----:R-:W-:-:S05]  /*f800*/  FMNMX.FTZ R176, R176, R194, !PT ;  /* 0x000000c2b0b07209 */ /* 0x002fca0007810000 */
[----:B------:R-:W1:Y:S02]  /*f810*/  SHFL.BFLY PT, R194, R176, 0x1, 0x1f ;  /* 0x0c201f00b0c27f89 */ /* 0x000e6400000e0000 */
[----:B------:R-:W3:Y:S01]  /*f820*/  MUFU.EX2 R161, R161 ;  /* 0x000000a100a17308 */ /* 0x000ee20000000800 */
[----:B--2---:R-:W-:Y:S01]  /*f830*/  FADD.FTZ R179, R154, R179 ;  /* 0x000000b39ab37221 */ /* 0x004fe20000010000 */
[----:B------:R-:W2:Y:S01]  /*f840*/  S2R R199, SR_TID.X ;  /* 0x0000000000c77919 */ /* 0x000ea20000002100 */
[----:B-1----:R-:W-:Y:S02]  /*f850*/  FMNMX.FTZ R176, R176, R194, !PT ;  /* 0x000000c2b0b07209 */ /* 0x002fe40007810000 */
[C---:B---3--:R-:W-:Y:S02]  /*f860*/  FADD.FTZ R194, R161.reuse, R179 ;  /* 0x000000b3a1c27221 */ /* 0x048fe40000010000 */
[----:B------:R-:W-:Y:S02]  /*f870*/  FSETP.NEU.FTZ.AND P1, PT, R176, -INF , PT ;  /* 0xff800000b000780b */ /* 0x000fe40003f3d000 */
[----:B------:R-:W-:-:S02]  /*f880*/  F2FP.F16.F32.PACK_AB R154, R161, R154 ;  /* 0x0000009aa19a723e */ /* 0x000fc400000000ff */
[C---:B------:R-:W-:Y:S01]  /*f890*/  FSEL R161, R176.reuse, RZ, P1 ;  /* 0x000000ffb0a17208 */ /* 0x040fe20000800000 */
[----:B------:R-:W-:-:S04]  /*f8a0*/  FMUL.FTZ R179, R176, UR46 ;  /* 0x0000002eb0b37c20 */ /* 0x000fc80008410000 */
[----:B------:R-:W-:Y:S01]  /*f8b0*/  FADD.FTZ R161, -R161, R208 ;  /* 0x000000d0a1a17221 */ /* 0x000fe20000010100 */
[----:B------:R-:W-:-:S03]  /*f8c0*/  FSEL R179, R179, RZ, P1 ;  /* 0x000000ffb3b37208 */ /* 0x000fc60000800000 */
[----:B------:R-:W-:Y:S01]  /*f8d0*/  FMUL.FTZ R161, R161, UR46 ;  /* 0x0000002ea1a17c20 */ /* 0x000fe20008410000 */
[----:B------:R-:W-:Y:S02]  /*f8e0*/  IMAD.U32 R198, RZ, RZ, UR37 ;  /* 0x00000025ffc67e24 */ /* 0x000fe4000f8e00ff */
[--C-:B------:R-:W-:Y:S01]  /*f8f0*/  FFMA.FTZ R153, R153, UR46, -R179.reuse ;  /* 0x0000002e99997c23 */ /* 0x100fe200080108b3 */
[----:B------:R1:W-:Y:S01]  /*f900*/  MUFU.EX2 R195, R161 ;  /* 0x000000a100c37308 */ /* 0x0003e20000000800 */
[----:B------:R-:W-:Y:S01]  /*f910*/  FFMA.FTZ R160, R160, UR46, -R179 ;  /* 0x0000002ea0a07c23 */ /* 0x000fe200080108b3 */
[----:B-1----:R-:W-:-:S06]  /*f920*/  VIADD R161, R15, 0x32440 ;  /* 0x000324400fa17836 */ /* 0x002fcc0000000000 */
[----:B------:R-:W1:Y:S01]  /*f930*/  MUFU.EX2 R153, R153 ;  /* 0x0000009900997308 */ /* 0x000e620000000800 */
[----:B------:R-:W-:-:S04]  /*f940*/  PRMT R161, R198, 0x654, R161 ;  /* 0x00000654c6a17816 */ /* 0x000fc800000000a1 */
[----:B------:R3:W-:Y:S03]  /*f950*/  SYNCS.ARRIVE.TRANS64.RED.A1T0 RZ, [R161+URZ], RZ ;  /* 0x000000ffa1ff79a7 */ /* 0x0007e6000810043f */
[----:B------:R-:W4:Y:S01]  /*f960*/  MUFU.EX2 R160, R160 ;  /* 0x000000a000a07308 */ /* 0x000f220000000800 */
[----:B--2---:R-:W-:Y:S01]  /*f970*/  SHF.R.U32.HI R199, RZ, 0x7, R199 ;  /* 0x00000007ffc77819 */ /* 0x004fe200000116c7 */
[----:B---3--:R-:W-:Y:S02]  /*f980*/  IMAD.MOV.U32 R161, RZ, RZ, 0x40000040 ;  /* 0x40000040ffa17424 */ /* 0x008fe400078e00ff */
[----:B------:R-:W-:-:S03]  /*f990*/  FFMA.FTZ R193, R193, UR46, -R179 ;  /* 0x0000002ec1c17c23 */ /* 0x000fc600080108b3 */
[----:B------:R-:W-:Y:S01]  /*f9a0*/  R2UR UR7, R161 ;  /* 0x00000000a10772ca */ /* 0x000fe200000e0000 */
[----:B------:R-:W-:Y:S01]  /*f9b0*/  FFMA.FTZ R161, R155, UR46, -R179 ;  /* 0x0000002e9ba17c23 */ /* 0x000fe200080108b3 */
[----:B------:R-:W-:Y:S02]  /*f9c0*/  VIADD R155, R199, 0x8 ;  /* 0x00000008c79b7836 */ /* 0x000fe40000000000 */
[----:B-1----:R-:W-:Y:S01]  /*f9d0*/  FFMA.FTZ R0, R195, R0, R153 ;  /* 0x00000000c3007223 */ /* 0x002fe20000010099 */
[----:B------:R-:W-:Y:S01]  /*f9e0*/  MUFU.EX2 R193, R193 ;  /* 0x000000c100c17308 */ /* 0x000fe20000000800 */
[C---:B----4-:R-:W-:Y:S02]  /*f9f0*/  F2FP.F16.F32.PACK_AB R153, R160.reuse, R153 ;  /* 0x00000099a099723e */ /* 0x050fe400000000ff */
[----:B------:R-:W-:Y:S01]  /*fa00*/  FADD.FTZ R0, R160, R0 ;  /* 0x00000000a0007221 */ /* 0x000fe20000010000 */
[----:B------:R-:W-:-:S04]  /*fa10*/  MOV R160, 0xc00 ;  /* 0x00000c0000a07802 */ /* 0x000fc80000000f00 */
[----:B------:R-:W1:Y:S01]  /*fa20*/  MUFU.EX2 R161, R161 ;  /* 0x000000a100a17308 */ /* 0x000e620000000800 */
[----:B------:R1:W-:Y:S01]  /*fa30*/  BAR.SYNC.DEFER_BLOCKING R155, 0x100 ;  /* 0x0004009b0000751d */ /* 0x0003e20000010000 */
[----:B------:R-:W-:Y:S02]  /*fa40*/  IMAD R160, R18, R160, UR39 ;  /* 0x0000002712a07e24 */ /* 0x000fe4000f8e02a0 */
[-C--:B------:R-:W-:Y:S01]  /*fa50*/  FMUL.FTZ R24, R24, R210.reuse ;  /* 0x000000d218187220 */ /* 0x080fe20000410000 */
[-C--:B------:R-:W-:Y:S01]  /*fa60*/  FMUL.FTZ R25, R25, R210.reuse ;  /* 0x000000d219197220 */ /* 0x080fe20000410000 */
        /* <DEDUP_REMOVED lines=127> */
[----:B-1----:R-:W-:-:S05]  /*10260*/  F2FP.F16.F32.PACK_AB R155, R193, R161 ;  /* 0x000000a1c19b723e */ /* 0x002fca00000000ff */
[----:B------:R-:W-:-:S06]  /*10270*/  WARPGROUP.ARRIVE ;  /* 0x00000000000079c5 */ /* 0x000fcc0000000000 */
[----:B------:R-:W-:Y:S01]  /*10280*/  HGMMA.64x256x16.F32 R24, R152, gdesc[UR4].tnspB, R24, gsb0 ;  /* 0x43e0000498187df0 */ /* 0x000fe20008000818 */
[----:B------:R-:W-:Y:S08]  /*10290*/  MUFU.EX2 R196, R196 ;  /* 0x000000c400c47308 */ /* 0x000ff00000000800 */
[----:B------:R-:W-:Y:S08]  /*102a0*/  MUFU.EX2 R197, R197 ;  /* 0x000000c500c57308 */ /* 0x000ff00000000800 */
[----:B------:R-:W-:Y:S01]  /*102b0*/  MUFU.EX2 R209, R209 ;  /* 0x000000d100d17308 */ /* 0x000fe20000000800 */
[----:B------:R-:W-:Y:S01]  /*102c0*/  FADD.FTZ R0, R161, R0 ;  /* 0x00000000a1007221 */ /* 0x000fe20000010000 */
[----:B------:R-:W-:-:S06]  /*102d0*/  FFMA.FTZ R161, R183, UR46, -R179 ;  /* 0x0000002eb7a17c23 */ /* 0x000fcc00080108b3 */
[----:B------:R-:W-:Y:S08]  /*102e0*/  MUFU.EX2 R184, R184 ;  /* 0x000000b800b87308 */ /* 0x000ff00000000800 */
[----:B------:R-:W-:Y:S08]  /*102f0*/  MUFU.EX2 R185, R185 ;  /* 0x000000b900b97308 */ /* 0x000ff00000000800 */
[----:B------:R-:W-:Y:S08]  /*10300*/  MUFU.EX2 R186, R186 ;  /* 0x000000ba00ba7308 */ /* 0x000ff00000000800 */
[----:B------:R-:W-:Y:S08]  /*10310*/  MUFU.EX2 R187, R187 ;  /* 0x000000bb00bb7308 */ /* 0x000ff00000000800 */
[----:B------:R-:W-:Y:S01]  /*10320*/  MUFU.EX2 R161, R161 ;  /* 0x000000a100a17308 */ /* 0x000fe20000000800 */
[----:B------:R-:W-:-:S02]  /*10330*/  WARPGROUP.DEPBAR.LE gsb0, 0x0 ;  /* 0x00008000000079c5 */ /* 0x000fc40000010000 */
[----:B------:R-:W-:-:S05]  /*10340*/  FFMA.FTZ R155, R190, UR46, -R179 ;  /* 0x0000002ebe9b7c23 */ /* 0x000fca00080108b3 */
[----:B------:R1:W2:Y:S01]  /*10350*/  MUFU.EX2 R154, R191 ;  /* 0x000000bf009a7308 */ /* 0x0002a20000000800 */
[--C-:B------:R-:W-:Y:S01]  /*10360*/  FFMA.FTZ R190, R188, UR46, -R179.reuse ;  /* 0x0000002ebcbe7c23 */ /* 0x100fe200080108b3 */
[--C-:B------:R-:W-:Y:S01]  /*10370*/  FFMA.FTZ R188, R189, UR46, -R179.reuse ;  /* 0x0000002ebdbc7c23 */ /* 0x100fe200080108b3 */
[----:B-1----:R-:W-:-:S05]  /*10380*/  FFMA.FTZ R191, R192, UR46, -R179 ;  /* 0x0000002ec0bf7c23 */ /* 0x002fca00080108b3 */
[----:B------:R-:W1:Y:S08]  /*10390*/  MUFU.EX2 R155, R155 ;  /* 0x0000009b009b7308 */ /* 0x000e700000000800 */
[----:B------:R-:W3:Y:S08]  /*103a0*/  MUFU.EX2 R190, R190 ;  /* 0x000000be00be7308 */ /* 0x000ef00000000800 */
[----:B------:R-:W-:Y:S08]  /*103b0*/  MUFU.EX2 R191, R191 ;  /* 0x000000bf00bf7308 */ /* 0x000ff00000000800 */
[----:B------:R-:W4:Y:S01]  /*103c0*/  MUFU.EX2 R188, R188 ;  /* 0x000000bc00bc7308 */ /* 0x000f220000000800 */
[----:B------:R-:W-:-:S02]  /*103d0*/  VIADD R152, R160, 0x80 ;  /* 0x00000080a0987836 */ /* 0x000fc40000000000 */
[----:B------:R-:W-:Y:S02]  /*103e0*/  IMAD.MOV.U32 R153, RZ, RZ, 0x40000040 ;  /* 0x40000040ff997424 */ /* 0x000fe400078e00ff */
[----:B------:R-:W-:Y:S01]  /*103f0*/  FADD.FTZ R189, R193, R0 ;  /* 0x00000000c1bd7221 */ /* 0x000fe20000010000 */
[----:B------:R-:W-:Y:S02]  /*10400*/  R2UR UR6, R152 ;  /* 0x00000000980672ca */ /* 0x000fe400000e0000 */
[----:B------:R-:W-:Y:S01]  /*10410*/  R2UR UR7, R153 ;  /* 0x00000000990772ca */ /* 0x000fe200000e0000 */
[----:B--2---:R-:W-:Y:S01]  /*10420*/  FADD.FTZ R194, R154, R194 ;  /* 0x000000c29ac27221 */ /* 0x004fe20000010000 */
[----:B------:R-:W-:Y:S01]  /*10430*/  F2FP.F16.F32.PACK_AB R152, R196, R154 ;  /* 0x0000009ac498723e */ /* 0x000fe200000000ff */
[----:B-1----:R-:W-:Y:S01]  /*10440*/  FADD.FTZ R189, R155, R189 ;  /* 0x000000bd9bbd7221 */ /* 0x002fe20000010000 */
[----:B---3--:R-:W-:Y:S02]  /*10450*/  F2FP.F16.F32.PACK_AB R153, R190, R155 ;  /* 0x0000009bbe99723e */ /* 0x008fe400000000ff */
[----:B------:R-:W-:-:S02]  /*10460*/  F2FP.F16.F32.PACK_AB R154, R209, R197 ;  /* 0x000000c5d19a723e */ /* 0x000fc400000000ff */
[----:B----4-:R-:W-:-:S04]  /*10470*/  F2FP.F16.F32.PACK_AB R155, R188, R191 ;  /* 0x000000bfbc9b723e */ /* 0x010fc800000000ff */
[----:B------:R-:W-:-:S06]  /*10480*/  WARPGROUP.ARRIVE ;  /* 0x00000000000079c5 */ /* 0x000fcc0000000000 */
[----:B------:R-:W-:Y:S01]  /*10490*/  HGMMA.64x256x16.F32 R24, R152, gdesc[UR4].tnspB, R24, gsb0 ;  /* 0x43e0000498187df0 */ /* 0x000fe20008000818 */
[--C-:B------:R-:W-:Y:S01]  /*104a0*/  FFMA.FTZ R192, R180, UR46, -R179.reuse ;  /* 0x0000002eb4c07c23 */ /* 0x100fe200080108b3 */
[--C-:B------:R-:W-:Y:S01]  /*104b0*/  FFMA.FTZ R180, R181, UR46, -R179.reuse ;  /* 0x0000002eb5b47c23 */ /* 0x100fe200080108b3 */
[----:B------:R-:W-:-:S04]  /*104c0*/  FFMA.FTZ R0, R182, UR46, -R179 ;  /* 0x0000002eb6007c23 */ /* 0x000fc800080108b3 */
[----:B------:R-:W-:Y:S08]  /*104d0*/  MUFU.EX2 R192, R192 ;  /* 0x000000c000c07308 */ /* 0x000ff00000000800 */
[----:B------:R-:W1:Y:S08]  /*104e0*/  MUFU.EX2 R180, R180 ;  /* 0x000000b400b47308 */ /* 0x000e700000000800 */
[----:B------:R-:W2:Y:S01]  /*104f0*/  MUFU.EX2 R0, R0 ;  /* 0x0000000000007308 */ /* 0x000ea20000000800 */
[--C-:B------:R-:W-:Y:S01]  /*10500*/  FFMA.FTZ R170, R170, UR46, -R179.reuse ;  /* 0x0000002eaaaa7c23 */ /* 0x100fe200080108b3 */
[--C-:B------:R-:W-:Y:S01]  /*10510*/  FFMA.FTZ R167, R167, UR46, -R179.reuse ;  /* 0x0000002ea7a77c23 */ /* 0x100fe200080108b3 */
[--C-:B------:R-:W-:Y:S01]  /*10520*/  FFMA.FTZ R168, R168, UR46, -R179.reuse ;  /* 0x0000002ea8a87c23 */ /* 0x100fe200080108b3 */
[----:B------:R-:W-:-:S04]  /*10530*/  FFMA.FTZ R169, R169, UR46, -R179 ;  /* 0x0000002ea9a97c23 */ /* 0x000fc800080108b3 */
[----:B------:R-:W-:Y:S08]  /*10540*/  MUFU.EX2 R171, R171 ;  /* 0x000000ab00ab7308 */ /* 0x000ff00000000800 */
[----:B------:R-:W3:Y:S08]  /*10550*/  MUFU.EX2 R172, R172 ;  /* 0x000000ac00ac7308 */ /* 0x000ef00000000800 */
[----:B------:R-:W-:Y:S08]  /*10560*/  MUFU.EX2 R173, R173 ;  /* 0x000000ad00ad7308 */ /* 0x000ff00000000800 */
[----:B------:R-:W-:Y:S08]  /*10570*/  MUFU.EX2 R174, R174 ;  /* 0x000000ae00ae7308 */ /* 0x000ff00000000800 */
[----:B------:R-:W-:Y:S08]  /*10580*/  MUFU.EX2 R170, R170 ;  /* 0x000000aa00aa7308 */ /* 0x000ff00000000800 */
[----:B------:R-:W4:Y:S08]  /*10590*/  MUFU.EX2 R167, R167 ;  /* 0x000000a700a77308 */ /* 0x000f300000000800 */
[----:B------:R-:W-:Y:S08]  /*105a0*/  MUFU.EX2 R168, R168 ;  /* 0x000000a800a87308 */ /* 0x000ff00000000800 */
[----:B------:R-:W0:Y:S01]  /*105b0*/  MUFU.EX2 R169, R169 ;  /* 0x000000a900a97308 */ /* 0x000e220000000800 */
[----:B------:R-:W-:-:S02]  /*105c0*/  WARPGROUP.DEPBAR.LE gsb0, 0x0 ;  /* 0x00008000000079c5 */ /* 0x000fc40000010000 */
[----:B------:R-:W-:Y:S02]  /*105d0*/  VIADD R152, R160, 0x100 ;  /* 0x00000100a0987836 */ /* 0x000fe40000000000 */
[----:B------:R-:W-:-:S03]  /*105e0*/  IMAD.MOV.U32 R153, RZ, RZ, 0x40000040 ;  /* 0x40000040ff997424 */ /* 0x000fc600078e00ff */
[----:B------:R-:W-:Y:S02]  /*105f0*/  R2UR UR6, R152 ;  /* 0x00000000980672ca */ /* 0x000fe400000e0000 */
[----:B------:R-:W-:Y:S02]  /*10600*/  R2UR UR7, R153 ;  /* 0x00000000990772ca */ /* 0x000fe400000e0000 */
[----:B------:R-:W-:Y:S02]  /*10610*/  F2FP.F16.F32.PACK_AB R152, R185, R184 ;  /* 0x000000b8b998723e */ /* 0x000fe400000000ff */
[----:B-1----:R-:W-:Y:S02]  /*10620*/  F2FP.F16.F32.PACK_AB R153, R180, R192 ;  /* 0x000000c0b499723e */ /* 0x002fe400000000ff */
[----:B------:R-:W-:Y:S02]  /*10630*/  F2FP.F16.F32.PACK_AB R154, R187, R186 ;  /* 0x000000babb9a723e */ /* 0x000fe400000000ff */
[----:B--2---:R-:W-:-:S04]  /*10640*/  F2FP.F16.F32.PACK_AB R155, R161, R0 ;  /* 0x00000000a19b723e */ /* 0x004fc800000000ff */
[----:B------:R-:W-:-:S06]  /*10650*/  WARPGROUP.ARRIVE ;  /* 0x00000000000079c5 */ /* 0x000fcc0000000000 */
[----:B------:R-:W-:Y:S01]  /*10660*/  HGMMA.64x256x16.F32 R24, R152, gdesc[UR4].tnspB, R24, gsb0 ;  /* 0x43e0000498187df0 */ /* 0x000fe20008000818 */
[--C-:B------:R-:W-:Y:S01]  /*10670*/  FFMA.FTZ R159, R159, UR46, -R179.reuse ;  /* 0x0000002e9f9f7c23 */ /* 0x100fe200080108b3 */
[--C-:B------:R-:W-:Y:S01]  /*10680*/  FFMA.FTZ R157, R157, UR46, -R179.reuse ;  /* 0x0000002e9d9d7c23 */ /* 0x100fe200080108b3 */
[--C-:B------:R-:W-:Y:S01]  /*10690*/  FFMA.FTZ R158, R158, UR46, -R179.reuse ;  /* 0x0000002e9e9e7c23 */ /* 0x100fe200080108b3 */
[----:B------:R-:W-:Y:S01]  /*106a0*/  FFMA.FTZ R162, R162, UR46, -R179 ;  /* 0x0000002ea2a27c23 */ /* 0x000fe200080108b3 */
[----:B------:R-:W-:Y:S08]  /*106b0*/  MUFU.EX2 R163, R163 ;  /* 0x000000a300a37308 */ /* 0x000ff00000000800 */
[----:B------:R-:W1:Y:S08]  /*106c0*/  MUFU.EX2 R164, R164 ;  /* 0x000000a400a47308 */ /* 0x000e700000000800 */
[----:B------:R-:W-:Y:S08]  /*106d0*/  MUFU.EX2 R165, R165 ;  /* 0x000000a500a57308 */ /* 0x000ff00000000800 */
[----:B------:R-:W-:Y:S08]  /*106e0*/  MUFU.EX2 R166, R166 ;  /* 0x000000a600a67308 */ /* 0x000ff00000000800 */
[----:B------:R-:W-:Y:S08]  /*106f0*/  MUFU.EX2 R159, R159 ;  /* 0x0000009f009f7308 */ /* 0x000ff00000000800 */
[----:B------:R-:W2:Y:S08]  /*10700*/  MUFU.EX2 R157, R157 ;  /* 0x0000009d009d7308 */ /* 0x000eb00000000800 */
[----:B------:R-:W-:Y:S08]  /*10710*/  MUFU.EX2 R158, R158 ;  /* 0x0000009e009e7308 */ /* 0x000ff00000000800 */
[----:B------:R-:W2:Y:S01]  /*10720*/  MUFU.EX2 R162, R162 ;  /* 0x000000a200a27308 */ /* 0x000ea20000000800 */
[----:B------:R-:W-:-:S02]  /*10730*/  WARPGROUP.DEPBAR.LE gsb0, 0x0 ;  /* 0x00008000000079c5 */ /* 0x000fc40000010000 */
[----:B------:R-:W-:Y:S01]  /*10740*/  VIADD R152, R160, 0x180 ;  /* 0x00000180a0987836 */ /* 0x000fe20000000000 */
[----:B------:R-:W-:-:S04]  /*10750*/  MOV R153, 0x40000040 ;  /* 0x4000004000997802 */ /* 0x000fc80000000f00 */
[----:B------:R-:W-:Y:S02]  /*10760*/  R2UR UR6, R152 ;  /* 0x00000000980672ca */ /* 0x000fe400000e0000 */
[----:B------:R-:W-:Y:S02]  /*10770*/  R2UR UR7, R153 ;  /* 0x00000000990772ca */ /* 0x000fe400000e0000 */
[----:B---3--:R-:W-:Y:S02]  /*10780*/  F2FP.F16.F32.PACK_AB R152, R172, R171 ;  /* 0x000000abac98723e */ /* 0x008fe400000000ff */
[----:B----4-:R-:W-:Y:S02]  /*10790*/  F2FP.F16.F32.PACK_AB R153, R167, R170 ;  /* 0x000000aaa799723e */ /* 0x010fe400000000ff */
[----:B------:R-:W-:Y:S02]  /*107a0*/  F2FP.F16.F32.PACK_AB R154, R174, R173 ;  /* 0x000000adae9a723e */ /* 0x000fe400000000ff */
[----:B0-----:R-:W-:-:S04]  /*107b0*/  F2FP.F16.F32.PACK_AB R155, R169, R168 ;  /* 0x000000a8a99b723e */ /* 0x001fc800000000ff */
[----:B------:R-:W-:-:S06]  /*107c0*/  WARPGROUP.ARRIVE ;  /* 0x00000000000079c5 */ /* 0x000fcc0000000000 */
[----:B------:R-:W-:Y:S01]  /*107d0*/  HGMMA.64x256x16.F32 R24, R152, gdesc[UR4].tnspB, R24, gsb0 ;  /* 0x43e0000498187df0 */ /* 0x000fe20008000818 */
[--C-:B------:R-:W-:Y:S01]  /*107e0*/  FFMA.FTZ R3, R3, UR46, -R179.reuse ;  /* 0x0000002e03037c23 */ /* 0x100fe200080108b3 */
[--C-:B------:R-:W-:Y:S01]  /*107f0*/  FFMA.FTZ R175, R175, UR46, -R179.reuse ;  /* 0x0000002eafaf7c23 */ /* 0x100fe200080108b3 */
[--C-:B------:R-:W-:Y:S01]  /*10800*/  FFMA.FTZ R177, R177, UR46, -R179.reuse ;  /* 0x0000002eb1b17c23 */ /* 0x100fe200080108b3 */
[----:B------:R-:W-:Y:S02]  /*10810*/  FFMA.FTZ R178, R178, UR46, -R179 ;  /* 0x0000002eb2b27c23 */ /* 0x000fe400080108b3 */
[----:B------:R0:W3:Y:S02]  /*10820*/  MUFU.EX2 R179, R2 ;  /* 0x0000000200b37308 */ /* 0x0000e40000000800 */
[----:B0-----:R0:W5:Y:S06]  /*10830*/  LDL.LU R2, [R1+0x1f0] ;  /* 0x0001f00001027983 */ /* 0x00116c0000300800 */
[----:B------:R-:W-:Y:S08]  /*10840*/  MUFU.EX2 R229, R229 ;  /* 0x000000e500e57308 */ /* 0x000ff00000000800 */
[----:B------:R-:W-:Y:S08]  /*10850*/  MUFU.EX2 R211, R211 ;  /* 0x000000d300d37308 */ /* 0x000ff00000000800 */
[----:B------:R-:W-:Y:S08]  /*10860*/  MUFU.EX2 R156, R156 ;  /* 0x0000009c009c7308 */ /* 0x000ff00000000800 */
[----:B------:R-:W4:Y:S08]  /*10870*/  MUFU.EX2 R3, R3 ;  /* 0x0000000300037308 */ /* 0x000f300000000800 */
[----:B------:R-:W0:Y:S08]  /*10880*/  MUFU.EX2 R175, R175 ;  /* 0x000000af00af7308 */ /* 0x000e300000000800 */
[----:B------:R-:W0:Y:S08]  /*10890*/  MUFU.EX2 R177, R177 ;  /* 0x000000b100b17308 */ /* 0x000e300000000800 */
[----:B------:R-:W0:Y:S01]  /*108a0*/  MUFU.EX2 R178, R178 ;  /* 0x000000b200b27308 */ /* 0x000e220000000800 */
[----:B------:R-:W-:-:S02]  /*108b0*/  WARPGROUP.DEPBAR.LE gsb0, 0x0 ;  /* 0x00008000000079c5 */ /* 0x000fc40000010000 */
[----:B------:R-:W-:Y:S02]  /*108c0*/  VIADD R152, R160, 0x200 ;  /* 0x00000200a0987836 */ /* 0x000fe40000000000 */
[----:B------:R-:W-:-:S03]  /*108d0*/  IMAD.MOV.U32 R153, RZ, RZ, 0x40000040 ;  /* 0x40000040ff997424 */ /* 0x000fc600078e00ff */
[----:B------:R-:W-:Y:S02]  /*108e0*/  R2UR UR6, R152 ;  /* 0x00000000980672ca */ /* 0x000fe400000e0000 */
[----:B------:R-:W-:Y:S02]  /*108f0*/  R2UR UR7, R153 ;  /* 0x00000000990772ca */ /* 0x000fe400000e0000 */
[----:B-1----:R-:W-:Y:S02]  /*10900*/  F2FP.F16.F32.PACK_AB R152, R164, R163 ;  /* 0x000000a3a498723e */ /* 0x002fe400000000ff */
[----:B--2---:R-:W-:Y:S02]  /*10910*/  F2FP.F16.F32.PACK_AB R153, R157, R159 ;  /* 0x0000009f9d99723e */ /* 0x004fe400000000ff */
[----:B------:R-:W-:Y:S02]  /*10920*/  F2FP.F16.F32.PACK_AB R154, R166, R165 ;  /* 0x000000a5a69a723e */ /* 0x000fe400000000ff */
[----:B------:R-:W-:-:S04]  /*10930*/  F2FP.F16.F32.PACK_AB R155, R162, R158 ;  /* 0x0000009ea29b723e */ /* 0x000fc800000000ff */
[----:B------:R-:W-:-:S06]  /*10940*/  WARPGROUP.ARRIVE ;  /* 0x00000000000079c5 */ /* 0x000fcc0000000000 */
        /* <DEDUP_REMOVED lines=31> */
[----:B---3--:R-:W-:Y:S01]  /*10b40*/  FADD.FTZ R171, R179, R171 ;  /* 0x000000abb3ab7221 */ /* 0x008fe20000010000 */
[----:B----4-:R-:W-:-:S03]  /*10b50*/  FADD.FTZ R170, R3, R170 ;  /* 0x000000aa03aa7221 */ /* 0x010fc60000010000 */
[----:B------:R-:W-:Y:S01]  /*10b60*/  FADD.FTZ R171, R229, R171 ;  /* 0x000000abe5ab7221 */ /* 0x000fe20000010000 */
[----:B0-----:R-:W-:-:S03]  /*10b70*/  FADD.FTZ R170, R175, R170 ;  /* 0x000000aaafaa7221 */ /* 0x001fc60000010000 */
[----:B------:R-:W-:Y:S01]  /*10b80*/  FADD.FTZ R171, R211, R171 ;  /* 0x000000abd3ab7221 */ /* 0x000fe20000010000 */
[----:B------:R-:W-:-:S04]  /*10b90*/  FADD.FTZ R170, R177, R170 ;  /* 0x000000aab1aa7221 */ /* 0x000fc80000010000 */
[----:B------:R-:W-:Y:S01]  /*10ba0*/  FADD.FTZ R0, R178, R170 ;  /* 0x000000aab2007221 */ /* 0x000fe20000010000 */
[----:B------:R-:W-:Y:S02]  /*10bb0*/  WARPGROUP.DEPBAR.LE gsb0, 0x0 ;  /* 0x00008000000079c5 */ /* 0x000fe40000010000 */
[----:B------:R-:W-:Y:S02]  /*10bc0*/  VIADD R152, R160, 0x280 ;  /* 0x00000280a0987836 */ /* 0x000fe40000000000 */
[----:B------:R-:W-:-:S03]  /*10bd0*/  IMAD.MOV.U32 R153, RZ, RZ, 0x40000040 ;  /* 0x40000040ff997424 */ /* 0x000fc600078e00ff */
[----:B------:R-:W-:Y:S02]  /*10be0*/  R2UR UR6, R152 ;  /* 0x00000000980672ca */ /* 0x000fe400000e0000 */
[----:B------:R-:W-:Y:S02]  /*10bf0*/  R2UR UR7, R153 ;  /* 0x00000000990772ca */ /* 0x000fe400000e0000 */
[----:B------:R-:W-:Y:S02]  /*10c00*/  F2FP.F16.F32.PACK_AB R152, R229, R179 ;  /* 0x000000b3e598723e */ /* 0x000fe400000000ff */
[----:B------:R-:W-:Y:S02]  /*10c10*/  F2FP.F16.F32.PACK_AB R153, R175, R3 ;  /* 0x00000003af99723e */ /* 0x000fe400000000ff */
[----:B------:R-:W-:Y:S02]  /*10c20*/  F2FP.F16.F32.PACK_AB R154, R156, R211 ;  /* 0x000000d39c9a723e */ /* 0x000fe400000000ff */
[----:B------:R-:W-:-:S04]  /*10c30*/  F2FP.F16.F32.PACK_AB R155, R178, R177 ;  /* 0x000000b1b29b723e */ /* 0x000fc800000000ff */
[----:B------:R-:W-:-:S06]  /*10c40*/  WARPGROUP.ARRIVE ;  /* 0x00000000000079c5 */ /* 0x000fcc0000000000 */
[----:B------:R-:W-:Y:S01]  /*10c50*/  HGMMA.64x256x16.F32 R24, R152, gdesc[UR4].tnspB, R24, gsb0 ;  /* 0x43e0000498187df0 */ /* 0x000fe20008000818 */
[----:B------:R-:W-:Y:S02]  /*10c60*/  FADD.FTZ R3, R156, R171 ;  /* 0x000000ab9c037221 */ /* 0x000fe40000010000 */
[----:B------:R-:W-:Y:S02]  /*10c70*/  WARPGROUP.DEPBAR.LE gsb0, 0x0 ;  /* 0x00008000000079c5 */ /* 0x000fe40000010000 */
[----:B------:R-:W-:Y:S05]  /*10c80*/  @!P0 BRA `(.L_x_15317) ;  /* 0x0000000000048947 */ /* 0x000fea0003800000 */
[----:B------:R-:W-:Y:S01]  /*10c90*/  BPT.TRAP 0x1 ;  /* 0x000000040000795c */ /* 0x000fe20000300000 */
.L_x_15317:
        /* <DEDUP_REMOVED lines=10> */
.L_x_15307:
[----:B------:R-:W2:Y:S02]  /*10d40*/  LDL R15, [R1+0xb8] ;  /* 0x0000b800010f7983 */ /* 0x000ea40000100800 */
[----:B--2---:R-:W-:-:S13]  /*10d50*/  ISETP.GE.AND P1, PT, R14, R15, PT ;  /* 0x0000000f0e00720c */ /* 0x004fda0003f26270 */
[----:B------:R-:W-:Y:S05]  /*10d60*/  @!P1 BRA `(.L_x_15319) ;  /* 0x0000003000509947 */ /* 0x000fea0003800000 */
[----:B------:R-:W-:Y:S02]  /*10d70*/  IMAD.MOV.U32 R208, RZ, RZ, R176 ;  /* 0x000000ffffd07224 */ /* 0x000fe400078e00b0 */
[----:B------:R-:W-:-:S07]  /*10d80*/  IMAD.MOV.U32 R209, RZ, RZ, R20 ;  /* 0x000000ffffd17224 */ /* 0x000fce00078e0014 */
.L_x_15330:
        /* <DEDUP_REMOVED lines=8> */
.L_x_15320:
[----:B------:R-:W-:Y:S01]  /*10e10*/  IMAD R15, R18, 0x8, R22 ;  /* 0x00000008120f7824 */ /* 0x000fe200078e0216 */
[----:B------:R-:W-:-:S04]  /*10e20*/  SHF.L.U32 R20, R204, 0x1f, RZ ;  /* 0x0000001fcc147819 */ /* 0x000fc800000006ff */
[----:B------:R0:W1:Y:S01]  /*10e30*/  SYNCS.PHASECHK.TRANS64.TRYWAIT P1, [R15+URZ+0x32430], R20 ;  /* 0x032430140f0075a7 */ /* 0x000062000802017f */
[----:B------:R-:W-:Y:S05]  /*10e40*/  @!P0 BRA `(.L_x_15321) ;  /* 0x0000000000048947 */ /* 0x000fea0003800000 */
[----:B------:R-:W-:Y:S01]  /*10e50*/  BPT.TRAP 0x1 ;  /* 0x000000040000795c */ /* 0x000fe20000300000 */
.L_x_15321:
[----:B------:R-:W2:Y:S01]  /*10e60*/  LDL R21, [R1+0x88] ;  /* 0x0000880001157983 */ /* 0x000ea20000100800 */
[----:B------:R-:W-:Y:S02]  /*10e70*/  IMAD.MOV.U32 R157, RZ, RZ, 0x40000040 ;  /* 0x40000040ff9d7424 */ /* 0x000fe400078e00ff */
[----:B--2---:R-:W-:Y:S01]  /*10e80*/  IMAD R156, R18, 0x300, R21 ;  /* 0x00000300129c7824 */ /* 0x004fe200078e0215 */
[----:B-1----:R-:W-:Y:S06]  /*10e90*/  @P1 BRA `(.L_x_15322) ;  /* 0x0000000000081947 */ /* 0x002fec0003800000 */
[----:B------:R-:W1:Y:S02]  /*10ea0*/  SYNCS.PHASECHK.TRANS64.TRYWAIT P1, [R15+URZ+0x32430], R20 ;  /* 0x032430140f0075a7 */ /* 0x000e64000802017f */
[----:B-1----:R-:W-:Y:S05]  /*10eb0*/  @!P1 BRA `(.L_x_15323) ;  /* 0x0000012400b49947 */ /* 0x002fea0003800000 */
.L_x_15322:
[----:B-----5:R2:W-:Y:S04]  /*10ec0*/  STL.64 [R1+0x1f8], R4 ;  /* 0x0001f80401007387 */ /* 0x0205e80000100a00 */
[----:B--2---:R-:W2:Y:S04]  /*10ed0*/  LDL.64 R4, [R1+0x80] ;  /* 0x0000800001047983 */ /* 0x004ea80000100a00 */
[----:B------:R3:W-:Y:S01]  /*10ee0*/  STL.64 [R1+0x1f0], R2 ;  /* 0x0001f00201007387 */ /* 0x0007e20000100a00 */
[----:B------:R-:W-:Y:S05]  /*10ef0*/  WARPSYNC.ALL ;  /* 0x0000000000007948 */ /* 0x000fea0003800000 */
[----:B------:R-:W4:Y:S04]  /*10f00*/  LDL.64 R210, [R1+0x70] ;  /* 0x0000700001d27983 */ /* 0x000f280000100a00 */
[----:B---3--:R-:W3:Y:S01]  /*10f10*/  LDL.64 R2, [R1+0x78] ;  /* 0x0000780001027983 */ /* 0x008ee20000100a00 */
        /* <DEDUP_REMOVED lines=38> */
.L_x_15324:
[----:B------:R2:W3:Y:S01]  /*11180*/  SYNCS.PHASECHK.TRANS64.TRYWAIT P1, [R15+URZ+0x32450], R20 ;  /* 0x032450140f0075a7 */ /* 0x0004e2000802017f */
[----:B------:R-:W-:Y:S05]  /*11190*/  @!P0 BRA `(.L_x_15325) ;  /* 0x0000000000048947 */ /* 0x000fea0003800000 */
[----:B------:R-:W-:Y:S01]  /*111a0*/  BPT.TRAP 0x1 ;  /* 0x000000040000795c */ /* 0x000fe20000300000 */
.L_x_15325:
[----:B---3--:R-:W-:Y:S05]  /*111b0*/  @P1 BRA `(.L_x_15326) ;  /* 0x0000000000081947 */ /* 0x008fea0003800000 */
[----:B------:R-:W3:Y:S02]  /*111c0*/  SYNCS.PHASECHK.TRANS64.TRYWAIT P1, [R15+URZ+0x32450], R20 ;  /* 0x032450140f0075a7 */ /* 0x000ee4000802017f */
[----:B---3--:R-:W-:Y:S05]  /*111d0*/  @!P1 BRA `(.L_x_15327) ;  /* 0x0000012400009947 */ /* 0x008fea0003800000 */
.L_x_15326:
        /* <DEDUP_REMOVED lines=13> */
[----:B------:R-:W-:Y:S01]  /*112b0*/  MOV R211, 0x40000040 ;  /* 0x4000004000d37802 */ /* 0x000fe20000000f00 */
[----:B0-----:R-:W2:Y:S01]  /*112c0*/  LDL.64 R14, [R1+0x40] ;  /* 0x00004000010e7983 */ /* 0x001ea20000100a00 */
[----:B------:R-:W-:-:S03]  /*112d0*/  R2UR UR4, R4 ;  /* 0x00000000040472ca */ /* 0x000fc600000e0000 */
[----:B-1----:R-:W3:Y:S01]  /*112e0*/  LDL.64 R2, [R1+0x58] ;  /* 0x0000580001027983 */ /* 0x002ee20000100a00 */
[----:B------:R-:W-:Y:S01]  /*112f0*/  R2UR UR5, R5 ;  /* 0x00000000050572ca */ /* 0x000fe200000e0000 */
[----:B------:R-:W-:-:S12]  /*11300*/  WARPGROUP.ARRIVE ;  /* 0x00000000000079c5 */ /* 0x000fd80000000000 */
[----:B------:R-:W-:Y:S01]  /*11310*/  HGMMA.64x96x16.F32 R152, gdesc[UR4], R152, gsb0 ;  /* 0x01600000049879f0 */ /* 0x000fe20008000898 */
[----:B------:R-:W-:Y:S02]  /*11320*/  R2UR UR6, R210 ;  /* 0x00000000d20672ca */ /* 0x000fe400000e0000 */
[----:B------:R-:W-:Y:S01]  /*11330*/  R2UR UR7, R211 ;  /* 0x00000000d30772ca */ /* 0x000fe200000e0000 */
[----:B------:R-:W-:Y:S02]  /*11340*/  VIADD R210, R20, 0x4 ;  /* 0x0000000414d27836 */ /* 0x000fe40000000000 */
[----:B------:R-:W-:Y:S01]  /*11350*/  IMAD.MOV.U32 R211, RZ, RZ, 0x40000040 ;  /* 0x40000040ffd37424 */ /* 0x000fe200078e00ff */
[----:B------:R-:W-:Y:S02]  /*11360*/  WARPGROUP.DEPBAR.LE gsb0, 0x0 ;  /* 0x00008000000079c5 */ /* 0x000fe40000010000 */
[----:B------:R-:W-:Y:S01]  /*11370*/  WARPGROUP.ARRIVE ;  /* 0x00000000000079c5 */ /* 0x000fe20000000000 */
[----:B----4-:R-:W-:-:S02]  /*11380*/  R2UR UR4, R22 ;  /* 0x00000000160472ca */ /* 0x010fc400000e0000 */
[----:B------:R-:W-:Y:S02]  /*11390*/  R2UR UR5, R23 ;  /* 0x00000000170572ca */ /* 0x000fe400000e0000 */
        /* <DEDUP_REMOVED lines=29> */
[----:B------:R-:W-:Y:S01]  /*11570*/  MOV R211, 0x40000040 ;  /* 0x4000004000d37802 */ /* 0x000fe20000000f00 */
[----:B------:R0:W5:Y:S07]  /*11580*/  LDL.LU.64 R22, [R1+0x208] ;  /* 0x0002080001167983 */ /* 0x00016e0000300a00 */
[----:B------:R-:W-:Y:S01]  /*11590*/  HGMMA.64x96x16.F32 R152, gdesc[UR4], R152, gsb0 ;  /* 0x01600000049879f0 */ /* 0x000fe20008000898 */
[----:B------:R-:W-:-:S02]  /*115a0*/  R2UR UR6, R210 ;  /* 0x00000000d20672ca */ /* 0x000fc400000e0000 */
[----:B------:R-:W-:Y:S02]  /*115b0*/  R2UR UR7, R211 ;  /* 0x00000000d30772ca */ /* 0x000fe400000e0000 */
[----:B--2---:R-:W-:Y:S02]  /*115c0*/  R2UR UR4, R16 ;  /* 0x00000000100472ca */ /* 0x004fe400000e0000 */
[----:B------:R-:W-:Y:S01]  /*115d0*/  R2UR UR5, R17 ;  /* 0x00000000110572ca */ /* 0x000fe200000e0000 */
[----:B------:R-:W-:Y:S01]  /*115e0*/  VIADD R210, R20, 0x304 ;  /* 0x0000030414d27836 */ /* 0x000fe20000000000 */
[----:B------:R0:W5:Y:S01]  /*115f0*/  LDL.LU.64 R16, [R1+0x200] ;  /* 0x0002000001107983 */ /* 0x0001620000300a00 */
[----:B------:R-:W-:Y:S01]  /*11600*/  IMAD.MOV.U32 R211, RZ, RZ, 0x40000040 ;  /* 0x40000040ffd37424 */ /* 0x000fe200078e00ff */
        /* <DEDUP_REMOVED lines=100> */
.L_x_15328:
[----:B------:R-:W-:Y:S01]  /*11c50*/  FMUL.FTZ R152, R152, UR42 ;  /* 0x0000002a98987c20 */ /* 0x000fe20008410000 */
[----:B------:R-:W-:Y:S01]  /*11c60*/  FMUL.FTZ R153, R153, UR42 ;  /* 0x0000002a99997c20 */ /* 0x000fe20008410000 */
[----:B------:R-:W-:Y:S01]  /*11c70*/  STL [R1+0x1f8], R5 ;  /* 0x0001f80501007387 */ /* 0x000fe20000100800 */
[----:B------:R-:W-:Y:S01]  /*11c80*/  FMUL.FTZ R157, R157, UR42 ;  /* 0x0000002a9d9d7c20 */ /* 0x000fe20008410000 */
[----:B------:R-:W1:Y:S01]  /*11c90*/  MUFU.TANH R20, R152 ;  /* 0x0000009800147308 */ /* 0x000e620000002400 */
[----:B------:R-:W-:Y:S01]  /*11ca0*/  FMUL.FTZ R156, R156, UR42 ;  /* 0x0000002a9c9c7c20 */ /* 0x000fe20008410000 */
[----:B------:R2:W-:Y:S01]  /*11cb0*/  STL [R1+0x1f4], R4 ;  /* 0x0001f40401007387 */ /* 0x0005e20000100800 */
[----:B------:R-:W-:Y:S01]  /*11cc0*/  FMUL.FTZ R161, R161, UR42 ;  /* 0x0000002aa1a17c20 */ /* 0x000fe20008410000 */
[----:B------:R-:W-:Y:S01]  /*11cd0*/  FMUL.FTZ R160, R160, UR42 ;  /* 0x0000002aa0a07c20 */ /* 0x000fe20008410000 */
[----:B------:R-:W-:Y:S01]  /*11ce0*/  FMUL.FTZ R210, R168, UR42 ;  /* 0x0000002aa8d27c20 */ /* 0x000fe20008410000 */
[----:B-----5:R3:W-:Y:S01]  /*11cf0*/  STL [R1+0x1f0], R2 ;  /* 0x0001f00201007387 */ /* 0x0207e20000100800 */
        /* <DEDUP_REMOVED lines=9> */
[----:B--2---:R1:W2:Y:S01]  /*11d90*/  MUFU.TANH R4, R153 ;  /* 0x0000009900047308 */ /* 0x0042a20000002400 */
[----:B----4-:R-:W-:Y:S01]  /*11da0*/  FMUL.FTZ R161, R177, UR42 ;  /* 0x0000002ab1a17c20 */ /* 0x010fe20008410000 */
[----:B------:R-:W-:Y:S01]  /*11db0*/  FMUL.FTZ R159, R159, UR42 ;  /* 0x0000002a9f9f7c20 */ /* 0x000fe20008410000 */
[----:B------:R-:W-:Y:S01]  /*11dc0*/  FMUL.FTZ R155, R155, UR42 ;  /* 0x0000002a9b9b7c20 */ /* 0x000fe20008410000 */
[----:B------:R-:W-:Y:S01]  /*11dd0*/  FMUL.FTZ R158, R158, UR42 ;  /* 0x0000002a9e9e7c20 */ /* 0x000fe20008410000 */
[----:B------:R-:W-:Y:S01]  /*11de0*/  UMOV UR46, UR44 ;  /* 0x0000002c002e7c82 */ /* 0x000fe20008000000 */
[----:B------:R-:W-:Y:S01]  /*11df0*/  FMUL.FTZ R167, R167, UR42 ;  /* 0x0000002aa7a77c20 */ /* 0x000fe20008410000 */
[----:B------:R-:W-:Y:S01]  /*11e00*/  FMUL.FTZ R170, R170, UR42 ;  /* 0x0000002aaaaa7c20 */ /* 0x000fe20008410000 */
[----:B---3--:R3:W-:Y:S01]  /*11e10*/  MUFU.TANH R2, R156 ;  /* 0x0000009c00027308 */ /* 0x0087e20000002400 */
[----:B-1----:R-:W-:-:S02]  /*11e20*/  IMAD.MOV.U32 R153, RZ, RZ, R20 ;  /* 0x000000ffff997224 */ /* 0x002fc400078e0014 */
[----:B------:R-:W-:Y:S01]  /*11e30*/  FMUL.FTZ R171, R171, UR42 ;  /* 0x0000002aabab7c20 */ /* 0x000fe20008410000 */
[----:B0-----:R-:W-:Y:S02]  /*11e40*/  IMAD.MOV.U32 R169, RZ, RZ, R152 ;  /* 0x000000ffffa97224 */ /* 0x001fe400078e0098 */
[----:B------:R-:W-:Y:S01]  /*11e50*/  FMUL.FTZ R152, R173, UR42 ;  /* 0x0000002aad987c20 */ /* 0x000fe20008410000 */
[----:B------:R-:W-:Y:S02]  /*11e60*/  IMAD.MOV.U32 R168, RZ, RZ, R153 ;  /* 0x000000ffffa87224 */ /* 0x000fe400078e0099 */
[----:B------:R-:W-:Y:S01]  /*11e70*/  FMUL.FTZ R153, R176, UR42 ;  /* 0x0000002ab0997c20 */ /* 0x000fe20008410000 */
[----:B------:R-:W-:Y:S01]  /*11e80*/  FMUL.FTZ R178, R178, UR42 ;  /* 0x0000002ab2b27c20 */ /* 0x000fe20008410000 */
[----:B------:R0:W1:Y:S01]  /*11e90*/  MUFU.TANH R20, R157 ;  /* 0x0000009d00147308 */ /* 0x0000620000002400 */
[----:B--2---:R-:W-:Y:S01]  /*11ea0*/  MOV R172, R4 ;  /* 0x0000000400ac7202 */ /* 0x004fe20000000f00 */
[----:B---3--:R-:W-:Y:S01]  /*11eb0*/  FMUL.FTZ R156, R181, UR42 ;  /* 0x0000002ab59c7c20 */ /* 0x008fe20008410000 */
[----:B------:R-:W-:-:S02]  /*11ec0*/  IMAD.MOV.U32 R181, RZ, RZ, R168 ;  /* 0x000000ffffb57224 */ /* 0x000fc400078e00a8 */
[----:B------:R-:W-:-:S03]  /*11ed0*/  FMUL.FTZ R190, R190, UR42 ;  /* 0x0000002abebe7c20 */ /* 0x000fc60008410000 */
[----:B------:R2:W3:Y:S01]  /*11ee0*/  MUFU.TANH R5, R160 ;  /* 0x000000a000057308 */ /* 0x0004e20000002400 */
[----:B0-----:R-:W-:Y:S01]  /*11ef0*/  FMUL.FTZ R157, R184, UR42 ;  /* 0x0000002ab89d7c20 */ /* 0x001fe20008410000 */
[----:B------:R-:W-:-:S06]  /*11f00*/  IMAD.MOV.U32 R184, RZ, RZ, R172 ;  /* 0x000000ffffb87224 */ /* 0x000fcc00078e00ac */
[----:B------:R-:W0:Y:S01]  /*11f10*/  MUFU.TANH R229, R229 ;  /* 0x000000e500e57308 */ /* 0x000e220000002400 */
[----:B-1----:R-:W-:Y:S01]  /*11f20*/  IMAD.MOV.U32 R176, RZ, RZ, R20 ;  /* 0x000000ffffb07224 */ /* 0x002fe200078e0014 */
[----:B------:R-:W-:Y:S01]  /*11f30*/  FMNMX.FTZ R20, R168, R209, !PT ;  /* 0x000000d1a8147209 */ /* 0x000fe20007810000 */
[----:B--2---:R-:W-:Y:S01]  /*11f40*/  FMUL.FTZ R160, R180, UR42 ;  /* 0x0000002ab4a07c20 */ /* 0x004fe20008410000 */
[----:B------:R-:W-:Y:S02]  /*11f50*/  FMUL.FTZ R180, R192, UR42 ;  /* 0x0000002ac0b47c20 */ /* 0x000fe40008410000 */
[----:B------:R-:W-:Y:S01]  /*11f60*/  FMNMX.FTZ R20, R172, R20, !PT ;  /* 0x00000014ac147209 */ /* 0x000fe20007810000 */
[----:B------:R-:W-:Y:S01]  /*11f70*/  FMUL.FTZ R172, R196, UR42 ;  /* 0x0000002ac4ac7c20 */ /* 0x000fe20008410000 */
[----:B------:R-:W1:Y:S01]  /*11f80*/  MUFU.TANH R211, R211 ;  /* 0x000000d300d37308 */ /* 0x000e620000002400 */
[----:B---3--:R-:W-:Y:S01]  /*11f90*/  IMAD.MOV.U32 R173, RZ, RZ, R5 ;  /* 0x000000ffffad7224 */ /* 0x008fe200078e0005 */
[----:B------:R-:W-:Y:S01]  /*11fa0*/  FMNMX.FTZ R20, R2, R20, !PT ;  /* 0x0000001402147209 */ /* 0x000fe20007810000 */
[----:B------:R-:W-:-:S03]  /*11fb0*/  FMUL.FTZ R196, R163, UR42 ;  /* 0x0000002aa3c47c20 */ /* 0x000fc60008410000 */
[----:B------:R-:W-:Y:S02]  /*11fc0*/  FMNMX.FTZ R20, R176, R20, !PT ;  /* 0x00000014b0147209 */ /* 0x000fe40007810000 */
[----:B------:R-:W2:Y:S02]  /*11fd0*/  MUFU.TANH R210, R210 ;  /* 0x000000d200d27308 */ /* 0x000ea40000002400 */
[----:B------:R-:W-:-:S04]  /*11fe0*/  FMNMX.FTZ R20, R173, R20, !PT ;  /* 0x00000014ad147209 */ /* 0x000fc80007810000 */
[----:B------:R-:W-:Y:S02]  /*11ff0*/  FMNMX.FTZ R20, R169, R20, !PT ;  /* 0x00000014a9147209 */ /* 0x000fe40007810000 */
[----:B------:R-:W3:Y:S02]  /*12000*/  MUFU.TANH R165, R165 ;  /* 0x000000a500a57308 */ /* 0x000ee40000002400 */
[----:B0-----:R-:W-:-:S04]  /*12010*/  FMNMX.FTZ R20, R229, R20, !PT ;  /* 0x00000014e5147209 */ /* 0x001fc80007810000 */
[----:B-1----:R-:W-:Y:S02]  /*12020*/  FMNMX.FTZ R20, R211, R20, !PT ;  /* 0x00000014d3147209 */ /* 0x002fe40007810000 */
[----:B------:R-:W0:Y:S02]  /*12030*/  MUFU.TANH R164, R164 ;  /* 0x000000a400a47308 */ /* 0x000e240000002400 */
[----:B--2---:R-:W-:-:S06]  /*12040*/  FMNMX.FTZ R20, R210, R20, !PT ;  /* 0x00000014d2147209 */ /* 0x004fcc0007810000 */
[----:B------:R-:W1:Y:S01]  /*12050*/  MUFU.TANH R152, R152 ;  /* 0x0000009800987308 */ /* 0x000e620000002400 */
[----:B---3--:R-:W-:-:S07]  /*12060*/  FMNMX.FTZ R20, R165, R20, !PT ;  /* 0x00000014a5147209 */ /* 0x008fce0007810000 */
        /* <DEDUP_REMOVED lines=8> */
[----:B------:R0:W3:Y:S01]  /*120f0*/  MUFU.TANH R4, R185 ;  /* 0x000000b900047308 */ /* 0x0000e20000002400 */
[----:B-1----:R-:W-:-:S07]  /*12100*/  FMNMX.FTZ R20, R160, R20, !PT ;  /* 0x00000014a0147209 */ /* 0x002fce0007810000 */
[----:B------:R-:W1:Y:S01]  /*12110*/  MUFU.TANH R157, R157 ;  /* 0x0000009d009d7308 */ /* 0x000e620000002400 */
[----:B--2---:R-:W-:Y:S01]  /*12120*/  FMNMX.FTZ R20, R156, R20, !PT ;  /* 0x000000149c147209 */ /* 0x004fe20007810000 */
[----:B0-----:R-:W-:Y:S01]  /*12130*/  FMUL.FTZ R185, R197, UR42 ;  /* 0x0000002ac5b97c20 */ /* 0x001fe20008410000 */
[----:B------:R-:W-:-:S05]  /*12140*/  FMUL.FTZ R197, R162, UR42 ;  /* 0x0000002aa2c57c20 */ /* 0x000fca0008410000 */
[----:B------:R0:W2:Y:S08]  /*12150*/  MUFU.TANH R5, R188 ;  /* 0x000000bc00057308 */ /* 0x0000b00000002400 */
[----:B------:R-:W4:Y:S01]  /*12160*/  MUFU.TANH R189, R189 ;  /* 0x000000bd00bd7308 */ /* 0x000f220000002400 */
[----:B0-----:R-:W-:Y:S02]  /*12170*/  IMAD.MOV.U32 R188, RZ, RZ, R173 ;  /* 0x000000ffffbc7224 */ /* 0x001fe400078e00ad */
[----:B------:R-:W-:Y:S01]  /*12180*/  FMUL.FTZ R173, R193, UR42 ;  /* 0x0000002ac1ad7c20 */ /* 0x000fe20008410000 */
[----:B---3--:R-:W-:Y:S01]  /*12190*/  IMAD.MOV.U32 R193, RZ, RZ, R4 ;  /* 0x000000ffffc17224 */ /* 0x008fe200078e0004 */
[----:B-1----:R-:W-:-:S03]  /*121a0*/  FMNMX.FTZ R20, R157, R20, !PT ;  /* 0x000000149d147209 */ /* 0x002fc60007810000 */
[----:B------:R-:W0:Y:S01]  /*121b0*/  MUFU.TANH R180, R180 ;  /* 0x000000b400b47308 */ /* 0x000e220000002400 */
[----:B--2---:R-:W-:Y:S01]  /*121c0*/  IMAD.MOV.U32 R192, RZ, RZ, R5 ;  /* 0x000000ffffc07224 */ /* 0x004fe200078e0005 */
[----:B------:R-:W-:-:S03]  /*121d0*/  FMNMX.FTZ R20, R193, R20, !PT ;  /* 0x00000014c1147209 */ /* 0x000fc60007810000 */
[----:B------:R-:W-:Y:S01]  /*121e0*/  IMAD.MOV.U32 R162, RZ, RZ, R192 ;  /* 0x000000ffffa27224 */ /* 0x000fe200078e00c0 */
[----:B------:R-:W-:Y:S01]  /*121f0*/  FMNMX.FTZ R20, R192, R20, !PT ;  /* 0x00000014c0147209 */ /* 0x000fe20007810000 */
[----:B------:R-:W-:Y:S01]  /*12200*/  FMUL.FTZ R192, R166, UR42 ;  /* 0x0000002aa6c07c20 */ /* 0x000fe20008410000 */
[----:B------:R-:W1:Y:S02]  /*12210*/  MUFU.TANH R173, R173 ;  /* 0x000000ad00ad7308 */ /* 0x000e640000002400 */
[----:B----4-:R-:W-:-:S06]  /*12220*/  FMNMX.FTZ R20, R189, R20, !PT ;  /* 0x00000014bd147209 */ /* 0x010fcc0007810000 */
[----:B------:R-:W2:Y:S01]  /*12230*/  MUFU.TANH R172, R172 ;  /* 0x000000ac00ac7308 */ /* 0x000ea20000002400 */
[----:B0-----:R-:W-:-:S07]  /*12240*/  FMNMX.FTZ R20, R180, R20, !PT ;  /* 0x00000014b4147209 */ /* 0x001fce0007810000 */
[----:B------:R-:W0:Y:S01]  /*12250*/  MUFU.TANH R185, R185 ;  /* 0x000000b900b97308 */ /* 0x000e220000002400 */
[----:B-1----:R-:W-:-:S07]  /*12260*/  FMNMX.FTZ R20, R173, R20, !PT ;  /* 0x00000014ad147209 */ /* 0x002fce0007810000 */
[----:B------:R-:W-:Y:S01]  /*12270*/  MUFU.TANH R5, R154 ;  /* 0x0000009a00057308 */ /* 0x000fe20000002400 */
[----:B--2---:R-:W-:-:S07]  /*12280*/  FMNMX.FTZ R20, R172, R20, !PT ;  /* 0x00000014ac147209 */ /* 0x004fce0007810000 */
[----:B------:R1:W2:Y:S01]  /*12290*/  MUFU.TANH R177, R159 ;  /* 0x0000009f00b17308 */ /* 0x0002a20000002400 */
[----:B0-----:R-:W-:-:S05]  /*122a0*/  FMNMX.FTZ R20, R185, R20, !PT ;  /* 0x00000014b9147209 */ /* 0x001fca0007810000 */
[----:B------:R-:W0:Y:S02]  /*122b0*/  SHFL.BFLY PT, R168, R20, 0x2, 0x1f ;  /* 0x0c401f0014a87f89 */ /* 0x000e2400000e0000 */
[----:B------:R3:W4:Y:S01]  /*122c0*/  MUFU.TANH R4, R155 ;  /* 0x0000009b00047308 */ /* 0x0007220000002400 */
[----:B-1----:R-:W-:-:S07]  /*122d0*/  IMAD.MOV.U32 R159, RZ, RZ, R193 ;  /* 0x000000ffff9f7224 */ /* 0x002fce00078e00c1 */
[----:B------:R-:W-:Y:S08]  /*122e0*/  MUFU.TANH R197, R197 ;  /* 0x000000c500c57308 */ /* 0x000ff00000002400 */
[----:B------:R1:W-:Y:S01]  /*122f0*/  MUFU.TANH R193, R170 ;  /* 0x000000aa00c17308 */ /* 0x0003e20000002400 */
[----:B0-----:R-:W-:Y:S02]  /*12300*/  FMNMX.FTZ R20, R20, R168, !PT ;  /* 0x000000a814147209 */ /* 0x001fe40007810000 */
[----:B------:R-:W-:-:S05]  /*12310*/  MOV R168, R2 ;  /* 0x0000000200a87202 */ /* 0x000fca0000000f00 */
[----:B------:R-:W-:Y:S01]  /*12320*/  MUFU.TANH R196, R196 ;  /* 0x000000c400c47308 */ /* 0x000fe20000002400 */
[----:B------:R-:W0:Y:S07]  /*12330*/  SHFL.BFLY PT, R154, R20, 0x1, 0x1f ;  /* 0x0c201f00149a7f89 */ /* 0x000e2e00000e0000 */
[----:B------:R-:W4:Y:S08]  /*12340*/  MUFU.TANH R2, R158 ;  /* 0x0000009e00027308 */ /* 0x000f300000002400 */
[----:B------:R4:W4:Y:S08]  /*12350*/  MUFU.TANH R158, R167 ;  /* 0x000000a7009e7308 */ /* 0x0009300000002400 */
[----:B------:R-:W-:Y:S01]  /*12360*/  MUFU.TANH R192, R192 ;  /* 0x000000c000c07308 */ /* 0x000fe20000002400 */
[----:B0-----:R-:W-:-:S05]  /*12370*/  FMNMX.FTZ R20, R20, R154, !PT ;  /* 0x0000009a14147209 */ /* 0x001fca0007810000 */
[C---:B---3--:R-:W-:Y:S01]  /*12380*/  FADD.FTZ R155, -R20.reuse, R209 ;  /* 0x000000d1149b7221 */ /* 0x048fe20000010100 */
[----:B--2---:R-:W-:Y:S02]  /*12390*/  IMAD.MOV.U32 R209, RZ, RZ, R177 ;  /* 0x000000ffffd17224 */ /* 0x004fe400078e00b1 */
[----:B------:R-:W-:Y:S01]  /*123a0*/  FMUL.FTZ R177, R20, UR46 ;  /* 0x0000002e14b17c20 */ /* 0x000fe20008410000 */
[----:B------:R-:W-:Y:S01]  /*123b0*/  MUFU.TANH R178, R178 ;  /* 0x000000b200b27308 */ /* 0x000fe20000002400 */
[----:B------:R-:W-:Y:S02]  /*123c0*/  FMUL.FTZ R155, R155, UR46 ;  /* 0x0000002e9b9b7c20 */ /* 0x000fe40008410000 */
[--C-:B------:R-:W-:Y:S01]  /*123d0*/  FFMA.FTZ R181, R181, UR46, -R177.reuse ;  /* 0x0000002eb5b57c23 */ /* 0x100fe200080108b1 */
[--C-:B------:R-:W-:Y:S01]  /*123e0*/  FFMA.FTZ R184, R184, UR46, -R177.reuse ;  /* 0x0000002eb8b87c23 */ /* 0x100fe200080108b1 */
[--C-:B------:R-:W-:Y:S01]  /*123f0*/  FFMA.FTZ R166, R152, UR46, -R177.reuse ;  /* 0x0000002e98a67c23 */ /* 0x100fe200080108b1 */
[--C-:B------:R-:W-:Y:S01]  /*12400*/  FFMA.FTZ R163, R153, UR46, -R177.reuse ;  /* 0x0000002e99a37c23 */ /* 0x100fe200080108b1 */
[----:B------:R-:W-:Y:S01]  /*12410*/  FMNMX.FTZ R153, R5, R208, !PT ;  /* 0x000000d005997209 */ /* 0x000fe20007810000 */
[----:B------:R-:W-:Y:S01]  /*12420*/  MUFU.EX2 R155, R155 ;  /* 0x0000009b009b7308 */ /* 0x000fe20000000800 */
[--C-:B------:R-:W-:Y:S01]  /*12430*/  FFMA.FTZ R154, R168, UR46, -R177.reuse ;  /* 0x0000002ea89a7c23 */ /* 0x100fe200080108b1 */
[----:B-1----:R-:W-:Y:S01]  /*12440*/  FFMA.FTZ R170, R211, UR46, -R177 ;  /* 0x0000002ed3aa7c23 */ /* 0x002fe200080108b1 */
[----:B----4-:R-:W-:Y:S01]  /*12450*/  FMNMX.FTZ R153, R4, R153, !PT ;  /* 0x0000009904997209 */ /* 0x010fe20007810000 */
[----:B------:R-:W-:-:S02]  /*12460*/  IMAD.MOV.U32 R211, RZ, RZ, R162 ;  /* 0x000000ffffd37224 */ /* 0x000fc400078e00a2 */
[--C-:B------:R-:W-:Y:S01]  /*12470*/  FFMA.FTZ R167, R210, UR46, -R177.reuse ;  /* 0x0000002ed2a77c23 */ /* 0x100fe200080108b1 */
[----:B------:R-:W-:Y:S01]  /*12480*/  FFMA.FTZ R176, R176, UR46, -R177 ;  /* 0x0000002eb0b07c23 */ /* 0x000fe200080108b1 */
[----:B------:R-:W-:Y:S01]  /*12490*/  FMNMX.FTZ R153, R2, R153, !PT ;  /* 0x0000009902997209 */ /* 0x000fe20007810000 */
[----:B------:R-:W0:Y:S01]  /*124a0*/  MUFU.EX2 R152, R181 ;  /* 0x000000b500987308 */ /* 0x000e220000000800 */
[----:B------:R-:W-:Y:S02]  /*124b0*/  IMAD.MOV.U32 R210, RZ, RZ, R159 ;  /* 0x000000ffffd27224 */ /* 0x000fe400078e009f */
[--C-:B------:R-:W-:Y:S01]  /*124c0*/  FFMA.FTZ R162, R156, UR46, -R177.reuse ;  /* 0x0000002e9ca27c23 */ /* 0x100fe200080108b1 */
[--C-:B------:R-:W-:Y:S01]  /*124d0*/  FFMA.FTZ R156, R211, UR46, -R177.reuse ;  /* 0x0000002ed39c7c23 */ /* 0x100fe200080108b1 */
[--C-:B------:R-:W-:Y:S01]  /*124e0*/  FFMA.FTZ R159, R157, UR46, -R177.reuse ;  /* 0x0000002e9d9f7c23 */ /* 0x100fe200080108b1 */
[----:B------:R-:W-:Y:S01]  /*124f0*/  IMAD.MOV.U32 R211, RZ, RZ, R158 ;  /* 0x000000ffffd37224 */ /* 0x000fe200078e009e */
[----:B------:R-:W-:Y:S01]  /*12500*/  FMNMX.FTZ R153, R209, R153, !PT ;  /* 0x00000099d1997209 */ /* 0x000fe20007810000 */
        /* <DEDUP_REMOVED lines=14> */
[----:B------:R-:W-:Y:S01]  /*125f0*/  FFMA.FTZ R177, R185, UR46, -R177 ;  /* 0x0000002eb9b17c23 */ /* 0x000fe200080108b1 */
[----:B------:R-:W-:-:S02]  /*12600*/  IMAD.MOV.U32 R210, RZ, RZ, R193 ;  /* 0x000000ffffd27224 */ /* 0x000fc400078e00c1 */
[----:B0-----:R-:W-:Y:S01]  /*12610*/  FFMA.FTZ R3, R155, R3, R152 ;  /* 0x000000039b037223 */ /* 0x001fe20000010098 */
[----:B------:R-:W0:Y:S01]  /*12620*/  MUFU.TANH R185, R171 ;  /* 0x000000ab00b97308 */ /* 0x000e220000002400 */
[----:B------:R-:W-:Y:S01]  /*12630*/  FMNMX.FTZ R153, R197, R153, !PT ;  /* 0x00000099c5997209 */ /* 0x000fe20007810000 */
[----:B------:R-:W-:Y:S01]  /*12640*/  FMUL.FTZ R193, R174, UR42 ;  /* 0x0000002aaec17c20 */ /* 0x000fe20008410000 */
[C---:B-1----:R-:W-:Y:S01]  /*12650*/  FADD.FTZ R3, R184.reuse, R3 ;  /* 0x00000003b8037221 */ /* 0x042fe20000010000 */
[----:B------:R-:W-:Y:S01]  /*12660*/  F2FP.F16.F32.PACK_AB R152, R184, R152 ;  /* 0x00000098b898723e */ /* 0x000fe200000000ff */
[----:B------:R-:W-:Y:S01]  /*12670*/  FMUL.FTZ R184, R175, UR42 ;  /* 0x0000002aafb87c20 */ /* 0x000fe20008410000 */
[----:B------:R-:W-:Y:S01]  /*12680*/  FMNMX.FTZ R153, R196, R153, !PT ;  /* 0x00000099c4997209 */ /* 0x000fe20007810000 */
[----:B------:R-:W-:Y:S01]  /*12690*/  FMUL.FTZ R189, R179, UR42 ;  /* 0x0000002ab3bd7c20 */ /* 0x000fe20008410000 */
[----:B------:R-:W1:Y:S01]  /*126a0*/  MUFU.EX2 R176, R176 ;  /* 0x000000b000b07308 */ /* 0x000e620000000800 */
[----:B--2---:R-:W-:Y:S01]  /*126b0*/  FADD.FTZ R3, R154, R3 ;  /* 0x000000039a037221 */ /* 0x004fe20000010000 */
[----:B------:R-:W-:Y:S01]  /*126c0*/  FMNMX.FTZ R153, R192, R153, !PT ;  /* 0x00000099c0997209 */ /* 0x000fe20007810000 */
[----:B------:R-:W-:Y:S01]  /*126d0*/  FMUL.FTZ R175, R183, UR42 ;  /* 0x0000002ab7af7c20 */ /* 0x000fe20008410000 */
[----:B------:R-:W-:Y:S01]  /*126e0*/  FMUL.FTZ R183, R187, UR42 ;  /* 0x0000002abbb77c20 */ /* 0x000fe20008410000 */
[----:B------:R-:W-:Y:S01]  /*126f0*/  FMUL.FTZ R229, R194, UR42 ;  /* 0x0000002ac2e57c20 */ /* 0x000fe20008410000 */
[----:B------:R-:W-:Y:S01]  /*12700*/  FMNMX.FTZ R153, R211, R153, !PT ;  /* 0x00000099d3997209 */ /* 0x000fe20007810000 */
[----:B------:R-:W-:Y:S01]  /*12710*/  FMUL.FTZ R179, R198, UR42 ;  /* 0x0000002ac6b37c20 */ /* 0x000fe20008410000 */
[----:B------:R-:W2:Y:S01]  /*12720*/  MUFU.TANH R193, R193 ;  /* 0x000000c100c17308 */ /* 0x000ea20000002400 */
[----:B0-----:R-:W-:Y:S01]  /*12730*/  MOV R187, R185 ;  /* 0x000000b900bb7202 */ /* 0x001fe20000000f00 */
[----:B------:R-:W-:Y:S01]  /*12740*/  FMUL.FTZ R185, R191, UR42 ;  /* 0x0000002abfb97c20 */ /* 0x000fe20008410000 */
[----:B------:R-:W-:Y:S01]  /*12750*/  FMNMX.FTZ R153, R210, R153, !PT ;  /* 0x00000099d2997209 */ /* 0x000fe20007810000 */
[----:B------:R-:W-:-:S02]  /*12760*/  IMAD.MOV.U32 R191, RZ, RZ, R211 ;  /* 0x000000ffffbf7224 */ /* 0x000fc400078e00d3 */
[----:B------:R-:W-:Y:S01]  /*12770*/  FMUL.FTZ R211, R195, UR42 ;  /* 0x0000002ac3d37c20 */ /* 0x000fe20008410000 */
[----:B------:R-:W-:Y:S01]  /*12780*/  IMAD.MOV.U32 R194, RZ, RZ, R209 ;  /* 0x000000ffffc27224 */ /* 0x000fe200078e00d1 */
[----:B------:R-:W-:Y:S01]  /*12790*/  FMNMX.FTZ R153, R187, R153, !PT ;  /* 0x00000099bb997209 */ /* 0x000fe20007810000 */
[----:B------:R-:W0:Y:S01]  /*127a0*/  MUFU.TANH R184, R184 ;  /* 0x000000b800b87308 */ /* 0x000e220000002400 */
[----:B-1----:R-:W-:Y:S01]  /*127b0*/  FADD.FTZ R171, R176, R3 ;  /* 0x00000003b0ab7221 */ /* 0x002fe20000010000 */
[----:B------:R-:W-:Y:S01]  /*127c0*/  FMUL.FTZ R3, R182, UR42 ;  /* 0x0000002ab6037c20 */ /* 0x000fe20008410000 */
[----:B------:R-:W-:Y:S01]  /*127d0*/  FMUL.FTZ R182, R186, UR42 ;  /* 0x0000002abab67c20 */ /* 0x000fe20008410000 */
[----:B------:R-:W-:-:S04]  /*127e0*/  F2FP.F16.F32.PACK_AB R154, R176, R154 ;  /* 0x0000009ab09a723e */ /* 0x000fc800000000ff */
[----:B------:R-:W1:Y:S01]  /*127f0*/  MUFU.TANH R189, R189 ;  /* 0x000000bd00bd7308 */ /* 0x000e620000002400 */
[----:B--2---:R-:W-:-:S07]  /*12800*/  FMNMX.FTZ R153, R193, R153, !PT ;  /* 0x00000099c1997209 */ /* 0x004fce0007810000 */
[----:B------:R-:W2:Y:S01]  /*12810*/  MUFU.TANH R3, R3 ;  /* 0x0000000300037308 */ /* 0x000ea20000002400 */
[----:B0-----:R-:W-:-:S04]  /*12820*/  FMNMX.FTZ R153, R184, R153, !PT ;  /* 0x00000099b8997209 */ /* 0x001fc80007810000 */
[----:B------:R-:W-:-:S03]  /*12830*/  FMNMX.FTZ R153, R178, R153, !PT ;  /* 0x00000099b2997209 */ /* 0x000fc60007810000 */
        /* <DEDUP_REMOVED lines=9> */
[----:B0-----:R-:W-:Y:S01]  /*128d0*/  IMAD.MOV.U32 R190, RZ, RZ, R210 ;  /* 0x000000ffffbe7224 */ /* 0x001fe200078e00d2 */
[----:B--2---:R-:W-:Y:S01]  /*128e0*/  FMNMX.FTZ R153, R183, R153, !PT ;  /* 0x00000099b7997209 */ /* 0x004fe20007810000 */
[----:B------:R-:W-:-:S05]  /*128f0*/  FMUL.FTZ R210, R199, UR42 ;  /* 0x0000002ac7d27c20 */ /* 0x000fca0008410000 */
[----:B------:R-:W0:Y:S01]  /*12900*/  MUFU.TANH R229, R229 ;  /* 0x000000e500e57308 */ /* 0x000e220000002400 */
[----:B---3--:R-:W-:-:S07]  /*12910*/  FMNMX.FTZ R153, R186, R153, !PT ;  /* 0x00000099ba997209 */ /* 0x008fce0007810000 */
[----:B------:R-:W2:Y:S01]  /*12920*/  MUFU.TANH R211, R211 ;  /* 0x000000d300d37308 */ /* 0x000ea20000002400 */
[----:B-1----:R-:W-:-:S07]  /*12930*/  FMNMX.FTZ R153, R185, R153, !PT ;  /* 0x00000099b9997209 */ /* 0x002fce0007810000 */
[----:B------:R-:W1:Y:S01]  /*12940*/  MUFU.TANH R179, R179 ;  /* 0x000000b300b37308 */ /* 0x000e620000002400 */
[----:B0-----:R-:W-:-:S07]  /*12950*/  FMNMX.FTZ R153, R229, R153, !PT ;  /* 0x00000099e5997209 */ /* 0x001fce0007810000 */
[----:B------:R-:W0:Y:S01]  /*12960*/  MUFU.TANH R210, R210 ;  /* 0x000000d200d27308 */ /* 0x000e220000002400 */
[----:B--2---:R-:W-:-:S04]  /*12970*/  FMNMX.FTZ R153, R211, R153, !PT ;  /* 0x00000099d3997209 */ /* 0x004fc80007810000 */
[----:B-1----:R-:W-:-:S04]  /*12980*/  FMNMX.FTZ R153, R179, R153, !PT ;  /* 0x00000099b3997209 */ /* 0x002fc80007810000 */
[----:B0-----:R-:W-:-:S05]  /*12990*/  FMNMX.FTZ R153, R210, R153, !PT ;  /* 0x00000099d2997209 */ /* 0x001fca0007810000 */
[----:B------:R-:W0:Y:S02]  /*129a0*/  SHFL.BFLY PT, R174, R153, 0x2, 0x1f ;  /* 0x0c401f0099ae7f89 */ /* 0x000e2400000e0000 */
[----:B0-----:R-:W-:-:S05]  /*129b0*/  FMNMX.FTZ R174, R153, R174, !PT ;  /* 0x000000ae99ae7209 */ /* 0x001fca0007810000 */
[----:B------:R-:W0:Y:S02]  /*129c0*/  SHFL.BFLY PT, R176, R174, 0x1, 0x1f ;  /* 0x0c201f00aeb07f89 */ /* 0x000e2400000e0000 */
[----:B0-----:R-:W-:-:S05]  /*129d0*/  FMNMX.FTZ R176, R174, R176, !PT ;  /* 0x000000b0aeb07209 */ /* 0x001fca0007810000 */
[C---:B------:R-:W-:Y:S01]  /*129e0*/  FMUL.FTZ R181, R176.reuse, UR46 ;  /* 0x0000002eb0b57c20 */ /* 0x040fe20008410000 */
[----:B------:R-:W-:-:S03]  /*129f0*/  FADD.FTZ R208, -R176, R208 ;  /* 0x000000d0b0d07221 */ /* 0x000fc60000010100 */
[--C-:B------:R-:W-:Y:S01]  /*12a00*/  FFMA.FTZ R198, R194, UR46, -R181.reuse ;  /* 0x0000002ec2c67c23 */ /* 0x100fe200080108b5 */
[--C-:B------:R-:W-:Y:S01]  /*12a10*/  FFMA.FTZ R194, R187, UR46, -R181.reuse ;  /* 0x0000002ebbc27c23 */ /* 0x100fe200080108b5 */
[--C-:B------:R-:W-:Y:S01]  /*12a20*/  FFMA.FTZ R187, R178, UR46, -R181.reuse ;  /* 0x0000002eb2bb7c23 */ /* 0x100fe200080108b5 */
[--C-:B------:R-:W-:Y:S01]  /*12a30*/  FFMA.FTZ R178, R211, UR46, -R181.reuse ;  /* 0x0000002ed3b27c23 */ /* 0x100fe200080108b5 */
[--C-:B------:R-:W-:Y:S01]  /*12a40*/  FFMA.FTZ R199, R191, UR46, -R181.reuse ;  /* 0x0000002ebfc77c23 */ /* 0x100fe200080108b5 */
[----:B------:R-:W0:Y:S01]  /*12a50*/  S2R R211, SR_TID.X ;  /* 0x0000000000d37919 */ /* 0x000e220000002100 */
[----:B------:R-:W-:Y:S01]  /*12a60*/  FMUL.FTZ R208, R208, UR46 ;  /* 0x0000002ed0d07c20 */ /* 0x000fe20008410000 */
[--C-:B------:R-:W-:Y:S01]  /*12a70*/  FFMA.FTZ R153, R5, UR46, -R181.reuse ;  /* 0x0000002e05997c23 */ /* 0x100fe200080108b5 */
[--C-:B------:R-:W-:Y:S01]  /*12a80*/  FFMA.FTZ R191, R184, UR46, -R181.reuse ;  /* 0x0000002eb8bf7c23 */ /* 0x100fe200080108b5 */
[----:B------:R-:W-:Y:S02]  /*12a90*/  IMAD.MOV.U32 R184, RZ, RZ, R186 ;  /* 0x000000ffffb87224 */ /* 0x000fe400078e00ba */
        /* <DEDUP_REMOVED lines=18> */
[----:B------:R-:W-:-:S02]  /*12bc0*/  VIADD R175, R15, 0x32440 ;  /* 0x000324400faf7836 */ /* 0x000fc40000000000 */
[-C--:B------:R-:W-:Y:S01]  /*12bd0*/  FMUL.FTZ R24, R24, R155.reuse ;  /* 0x0000009b18187220 */ /* 0x080fe20000410000 */
[----:B------:R-:W-:Y:S02]  /*12be0*/  IMAD.U32 R210, RZ, RZ, UR37 ;  /* 0x00000025ffd27e24 */ /* 0x000fe4000f8e00ff */
[-C--:B------:R-:W-:Y:S01]  /*12bf0*/  FMUL.FTZ R25, R25, R155.reuse ;  /* 0x0000009b19197220 */ /* 0x080fe20000410000 */
[-C--:B------:R-:W-:Y:S01]  /*12c00*/  FMUL.FTZ R28, R28, R155.reuse ;  /* 0x0000009b1c1c7220 */ /* 0x080fe20000410000 */
[-C--:B------:R-:W-:Y:S01]  /*12c10*/  FMUL.FTZ R29, R29, R155.reuse ;  /* 0x0000009b1d1d7220 */ /* 0x080fe20000410000 */
[----:B------:R-:W1:Y:S01]  /*12c20*/  MUFU.EX2 R153, R153 ;  /* 0x0000009900997308 */ /* 0x000e620000000800 */
[----:B------:R-:W-:Y:S01]  /*12c30*/  PRMT R175, R210, 0x654, R175 ;  /* 0x00000654d2af7816 */ /* 0x000fe200000000af */
[-C--:B------:R-:W-:Y:S01]  /*12c40*/  FMUL.FTZ R32, R32, R155.reuse ;  /* 0x0000009b20207220 */ /* 0x080fe20000410000 */
[----:B0-----:R-:W-:Y:S01]  /*12c50*/  SHF.R.U32.HI R211, RZ, 0x7, R211 ;  /* 0x00000007ffd37819 */ /* 0x001fe200000116d3 */
        /* <DEDUP_REMOVED lines=61> */
[----:B------:R2:W-:Y:S01]  /*13030*/  SYNCS.ARRIVE.TRANS64.RED.A1T0 RZ, [R175+URZ], RZ ;  /* 0x000000ffafff79a7 */ /* 0x0005e2000810043f */
[----:B-1----:R-:W-:Y:S01]  /*13040*/  FFMA.FTZ R0, R208, R0, R153 ;  /* 0x00000000d0007223 */ /* 0x002fe20000010099 */
[----:B------:R-:W-:Y:S01]  /*13050*/  MUFU.EX2 R198, R198 ;  /* 0x000000c600c67308 */ /* 0x000fe20000000800 */
[----:B------:R1:W5:Y:S01]  /*13060*/  LDL.LU R5, [R1+0x1f8] ;  /* 0x0001f80001057983 */ /* 0x0003620000300800 */
[----:B--2---:R-:W-:Y:S01]  /*13070*/  MOV R175, 0x40000040 ;  /* 0x4000004000af7802 */ /* 0x004fe20000000f00 */
[C---:B0-----:R-:W-:Y:S01]  /*13080*/  FADD.FTZ R0, R174.reuse, R0 ;  /* 0x00000000ae007221 */ /* 0x041fe20000010000 */
[----:B------:R-:W-:Y:S01]  /*13090*/  F2FP.F16.F32.PACK_AB R153, R174, R153 ;  /* 0x00000099ae99723e */ /* 0x000fe200000000ff */
[-C--:B------:R-:W-:Y:S01]  /*130a0*/  FMUL.FTZ R26, R26, R208.reuse ;  /* 0x000000d01a1a7220 */ /* 0x080fe20000410000 */
[----:B------:R-:W-:Y:S01]  /*130b0*/  R2UR UR7, R175 ;  /* 0x00000000af0772ca */ /* 0x000fe200000e0000 */
[----:B------:R-:W-:Y:S01]  /*130c0*/  FMUL.FTZ R27, R27, R208 ;  /* 0x000000d01b1b7220 */ /* 0x000fe20000410000 */
[----:B------:R-:W0:Y:S01]  /*130d0*/  MUFU.EX2 R175, R209 ;  /* 0x000000d100af7308 */ /* 0x000e220000000800 */
[----:B------:R0:W-:Y:S01]  /*130e0*/  BAR.SYNC.DEFER_BLOCKING R155, 0x100 ;  /* 0x0004009b0000751d */ /* 0x0001e20000010000 */
[----:B------:R-:W-:-:S04]  /*130f0*/  IMAD.MOV.U32 R174, RZ, RZ, 0xc00 ;  /* 0x00000c00ffae7424 */ /* 0x000fc800078e00ff */
        /* <DEDUP_REMOVED lines=66> */
[----:B------:R1:W5:Y:S03]  /*13520*/  LDL.LU R4, [R1+0x1f4] ;  /* 0x0001f40001047983 */ /* 0x0003660000300800 */
[----:B------:R-:W-:Y:S01]  /*13530*/  WARPGROUP.ARRIVE ;  /* 0x00000000000079c5 */ /* 0x000fe20000000000 */
[----:B------:R1:W5:Y:S01]  /*13540*/  LDL.LU R2, [R1+0x1f0] ;  /* 0x0001f00001027983 */ /* 0x0003620000300800 */
[----:B------:R-:W-:-:S02]  /*13550*/  FADD.FTZ R0, R175, R0 ;  /* 0x00000000af007221 */ /* 0x000fc40000010000 */
[----:B------:R-:W-:Y:S02]  /*13560*/  MUFU.EX2 R170, R170 ;  /* 0x000000aa00aa7308 */ /* 0x000fe40000000800 */
[----:B------:R-:W-:Y:S01]  /*13570*/  HGMMA.64x256x16.F32 R24, R152, gdesc[UR4].tnspB, R24, gsb0 ;  /* 0x43e0000498187df0 */ /* 0x000fe20008000818 */
[----:B------:R-:W-:-:S05]  /*13580*/  FADD.FTZ R0, R198, R0 ;  /* 0x00000000c6007221 */ /* 0x000fca0000010000 */
[----:B------:R-:W0:Y:S08]  /*13590*/  MUFU.EX2 R197, R197 ;  /* 0x000000c500c57308 */ /* 0x000e300000000800 */
[----:B------:R-:W2:Y:S08]  /*135a0*/  MUFU.EX2 R196, R196 ;  /* 0x000000c400c47308 */ /* 0x000eb00000000800 */
[----:B------:R-:W3:Y:S01]  /*135b0*/  MUFU.EX2 R192, R192 ;  /* 0x000000c000c07308 */ /* 0x000ee20000000800 */
[----:B0-----:R-:W-:-:S07]  /*135c0*/  FADD.FTZ R0, R197, R0 ;  /* 0x00000000c5007221 */ /* 0x001fce0000010000 */
[----:B------:R-:W-:Y:S01]  /*135d0*/  MUFU.EX2 R167, R167 ;  /* 0x000000a700a77308 */ /* 0x000fe20000000800 */
[----:B--2---:R-:W-:-:S07]  /*135e0*/  FADD.FTZ R0, R196, R0 ;  /* 0x00000000c4007221 */ /* 0x004fce0000010000 */
[----:B------:R-:W-:Y:S01]  /*135f0*/  MUFU.EX2 R166, R166 ;  /* 0x000000a600a67308 */ /* 0x000fe20000000800 */
[----:B---3--:R-:W-:-:S07]  /*13600*/  FADD.FTZ R0, R192, R0 ;  /* 0x00000000c0007221 */ /* 0x008fce0000010000 */
        /* <DEDUP_REMOVED lines=20> */
[----:B------:R-:W0:Y:S02]  /*13750*/  MUFU.EX2 R181, R181 ;  /* 0x000000b500b57308 */ /* 0x000e240000000800 */
[----:B0-----:R-:W-:Y:S01]  /*13760*/  F2FP.F16.F32.PACK_AB R175, R181, R179 ;  /* 0x000000b3b5af723e */ /* 0x001fe200000000ff */
[----:B------:R-:W-:-:S05]  /*13770*/  WARPGROUP.DEPBAR.LE gsb0, 0x0 ;  /* 0x00008000000079c5 */ /* 0x000fca0000010000 */
[----:B------:R-:W0:Y:S01]  /*13780*/  MUFU.EX2 R154, R188 ;  /* 0x000000bc009a7308 */ /* 0x000e220000000800 */
[----:B------:R-:W-:Y:S02]  /*13790*/  VIADD R152, R174, 0x80 ;  /* 0x00000080ae987836 */ /* 0x000fe40000000000 */
[----:B------:R-:W-:-:S03]  /*137a0*/  IMAD.MOV.U32 R153, RZ, RZ, 0x40000040 ;  /* 0x40000040ff997424 */ /* 0x000fc600078e00ff */
[----:B------:R-:W-:Y:S01]  /*137b0*/  R2UR UR6, R152 ;  /* 0x00000000980672ca */ /* 0x000fe200000e0000 */
[----:B------:R-:W-:Y:S01]  /*137c0*/  VIADD R152, R174, 0x100 ;  /* 0x00000100ae987836 */ /* 0x000fe20000000000 */
[----:B------:R2:W3:Y:S01]  /*137d0*/  MUFU.EX2 R155, R168 ;  /* 0x000000a8009b7308 */ /* 0x0004e20000000800 */
[----:B------:R-:W-:Y:S01]  /*137e0*/  R2UR UR7, R153 ;  /* 0x00000000990772ca */ /* 0x000fe200000e0000 */
[----:B------:R-:W-:-:S06]  /*137f0*/  IMAD.MOV.U32 R153, RZ, RZ, 0x40000040 ;  /* 0x40000040ff997424 */ /* 0x000fcc00078e00ff */
[----:B------:R3:W4:Y:S01]  /*13800*/  MUFU.EX2 R188, R199 ;  /* 0x000000c700bc7308 */ /* 0x0007220000000800 */
[----:B0-----:R-:W-:Y:S01]  /*13810*/  FADD.FTZ R171, R154, R171 ;  /* 0x000000ab9aab7221 */ /* 0x001fe20000010000 */
[----:B--2---:R-:W-:-:S03]  /*13820*/  F2FP.F16.F32.PACK_AB R168, R169, R154 ;  /* 0x0000009aa9a8723e */ /* 0x004fc600000000ff */
[----:B------:R-:W-:Y:S01]  /*13830*/  FADD.FTZ R171, R169, R171 ;  /* 0x000000aba9ab7221 */ /* 0x000fe20000010000 */
[----:B------:R-:W-:Y:S02]  /*13840*/  F2FP.F16.F32.PACK_AB R169, R196, R197 ;  /* 0x000000c5c4a9723e */ /* 0x000fe400000000ff */
[----:B------:R-:W0:Y:S01]  /*13850*/  MUFU.EX2 R154, R195 ;  /* 0x000000c3009a7308 */ /* 0x000e220000000800 */
[----:B---3--:R-:W-:-:S04]  /*13860*/  FADD.FTZ R199, R155, R171 ;  /* 0x000000ab9bc77221 */ /* 0x008fc80000010000 */
[C---:B------:R-:W-:Y:S01]  /*13870*/  FADD.FTZ R199, R170.reuse, R199 ;  /* 0x000000c7aac77221 */ /* 0x040fe20000010000 */
[----:B------:R-:W-:Y:S02]  /*13880*/  F2FP.F16.F32.PACK_AB R170, R170, R155 ;  /* 0x0000009baaaa723e */ /* 0x000fe400000000ff */
[----:B------:R-:W2:Y:S01]  /*13890*/  MUFU.EX2 R155, R194 ;  /* 0x000000c2009b7308 */ /* 0x000ea20000000800 */
[C---:B----4-:R-:W-:Y:S01]  /*138a0*/  F2FP.F16.F32.PACK_AB R171, R188.reuse, R192 ;  /* 0x000000c0bcab723e */ /* 0x050fe200000000ff */
[----:B------:R-:W-:Y:S01]  /*138b0*/  FADD.FTZ R199, R167, R199 ;  /* 0x000000c7a7c77221 */ /* 0x000fe20000010000 */
[----:B------:R-:W-:Y:S02]  /*138c0*/  FADD.FTZ R0, R188, R0 ;  /* 0x00000000bc007221 */ /* 0x000fe40000010000 */
[----:B------:R-:W-:Y:S02]  /*138d0*/  WARPGROUP.ARRIVE ;  /* 0x00000000000079c5 */ /* 0x000fe40000000000 */
[----:B0-----:R-:W-:-:S04]  /*138e0*/  FADD.FTZ R0, R154, R0 ;  /* 0x000000009a007221 */ /* 0x001fc80000010000 */
[----:B------:R-:W-:Y:S01]  /*138f0*/  HGMMA.64x256x16.F32 R24, R168, gdesc[UR4].tnspB, R24, gsb0 ;  /* 0x43e00004a8187df0 */ /* 0x000fe20008000818 */
[----:B------:R-:W-:Y:S02]  /*13900*/  R2UR UR6, R152 ;  /* 0x00000000980672ca */ /* 0x000fe400000e0000 */
[----:B------:R-:W-:Y:S01]  /*13910*/  R2UR UR7, R153 ;  /* 0x00000000990772ca */ /* 0x000fe200000e0000 */
[----:B------:R-:W-:Y:S02]  /*13920*/  IMAD.MOV.U32 R153, RZ, RZ, 0x40000040 ;  /* 0x40000040ff997424 */ /* 0x000fe400078e00ff */
[----:B--2---:R-:W-:Y:S01]  /*13930*/  FADD.FTZ R0, R155, R0 ;  /* 0x000000009b007221 */ /* 0x004fe20000010000 */
[----:B------:R-:W-:Y:S02]  /*13940*/  WARPGROUP.DEPBAR.LE gsb0, 0x0 ;  /* 0x00008000000079c5 */ /* 0x000fe40000010000 */
[----:B------:R-:W0:Y:S08]  /*13950*/  MUFU.EX2 R169, R165 ;  /* 0x000000a500a97308 */ /* 0x000e300000000800 */
[----:B------:R2:W3:Y:S08]  /*13960*/  MUFU.EX2 R165, R164 ;  /* 0x000000a400a57308 */ /* 0x0004f00000000800 */
[----:B------:R-:W4:Y:S01]  /*13970*/  MUFU.EX2 R168, R193 ;  /* 0x000000c100a87308 */ /* 0x000f220000000800 */
[C---:B0-----:R-:W-:Y:S01]  /*13980*/  FADD.FTZ R152, R169.reuse, R199 ;  /* 0x000000c7a9987221 */ /* 0x041fe20000010000 */
[----:B--2---:R-:W-:-:S03]  /*13990*/  F2FP.F16.F32.PACK_AB R164, R169, R167 ;  /* 0x000000a7a9a4723e */ /* 0x004fc600000000ff */
[----:B---3--:R-:W-:-:S04]  /*139a0*/  FADD.FTZ R152, R165, R152 ;  /* 0x00000098a5987221 */ /* 0x008fc80000010000 */
[C---:B------:R-:W-:Y:S01]  /*139b0*/  FADD.FTZ R169, R166.reuse, R152 ;  /* 0x00000098a6a97221 */ /* 0x040fe20000010000 */
[----:B------:R-:W-:Y:S01]  /*139c0*/  F2FP.F16.F32.PACK_AB R166, R166, R165 ;  /* 0x000000a5a6a6723e */ /* 0x000fe200000000ff */
[----:B------:R-:W-:Y:S01]  /*139d0*/  VIADD R152, R174, 0x180 ;  /* 0x00000180ae987836 */ /* 0x000fe20000000000 */
[----:B------:R-:W-:Y:S01]  /*139e0*/  F2FP.F16.F32.PACK_AB R165, R155, R154 ;  /* 0x0000009a9ba5723e */ /* 0x000fe200000000ff */
[----:B------:R-:W-:Y:S01]  /*139f0*/  FADD.FTZ R169, R163, R169 ;  /* 0x000000a9a3a97221 */ /* 0x000fe20000010000 */
[----:B----4-:R-:W-:Y:S01]  /*13a00*/  F2FP.F16.F32.PACK_AB R167, R191, R168 ;  /* 0x000000a8bfa7723e */ /* 0x010fe200000000ff */
[----:B------:R-:W-:-:S03]  /*13a10*/  FADD.FTZ R0, R168, R0 ;  /* 0x00000000a8007221 */ /* 0x000fc60000010000 */
[----:B------:R-:W-:Y:S01]  /*13a20*/  WARPGROUP.ARRIVE ;  /* 0x00000000000079c5 */ /* 0x000fe20000000000 */
[----:B------:R-:W-:-:S04]  /*13a30*/  FADD.FTZ R0, R191, R0 ;  /* 0x00000000bf007221 */ /* 0x000fc80000010000 */
[----:B------:R-:W-:Y:S01]  /*13a40*/  FADD.FTZ R0, R187, R0 ;  /* 0x00000000bb007221 */ /* 0x000fe20000010000 */
[----:B------:R-:W-:Y:S01]  /*13a50*/  HGMMA.64x256x16.F32 R24, R164, gdesc[UR4].tnspB, R24, gsb0 ;  /* 0x43e00004a4187df0 */ /* 0x000fe20008000818 */
[----:B------:R-:W-:Y:S02]  /*13a60*/  R2UR UR6, R152 ;  /* 0x00000000980672ca */ /* 0x000fe400000e0000 */
[----:B------:R-:W-:Y:S01]  /*13a70*/  R2UR UR7, R153 ;  /* 0x00000000990772ca */ /* 0x000fe200000e0000 */
[----:B------:R-:W-:Y:S01]  /*13a80*/  IMAD.MOV.U32 R153, RZ, RZ, 0x40000040 ;  /* 0x40000040ff997424 */ /* 0x000fe200078e00ff */
[----:B------:R-:W-:Y:S01]  /*13a90*/  IADD3 R152, R174, 0x200, RZ ;  /* 0x00000200ae987810 */ /* 0x000fe20007ffe0ff */
        /* <DEDUP_REMOVED lines=8> */
[----:B------:R0:W2:Y:S01]  /*13b20*/  MUFU.EX2 R164, R160 ;  /* 0x000000a000a47308 */ /* 0x0000a20000000800 */
[C---:B------:R-:W-:Y:S01]  /*13b30*/  FADD.FTZ R165, R161.reuse, R169 ;  /* 0x000000a9a1a57221 */ /* 0x040fe20000010000 */
[----:B0-----:R-:W-:Y:S02]  /*13b40*/  F2FP.F16.F32.PACK_AB R160, R161, R163 ;  /* 0x000000a3a1a0723e */ /* 0x001fe400000000ff */
[----:B------:R-:W-:Y:S02]  /*13b50*/  F2FP.F16.F32.PACK_AB R161, R189, R187 ;  /* 0x000000bbbda1723e */ /* 0x000fe400000000ff */
[----:B------:R-:W-:Y:S01]  /*13b60*/  F2FP.F16.F32.PACK_AB R163, R186, R190 ;  /* 0x000000bebaa3723e */ /* 0x000fe200000000ff */
[----:B--2---:R-:W-:-:S04]  /*13b70*/  FADD.FTZ R165, R164, R165 ;  /* 0x000000a5a4a57221 */ /* 0x004fc80000010000 */
[C---:B------:R-:W-:Y:S01]  /*13b80*/  FADD.FTZ R165, R162.reuse, R165 ;  /* 0x000000a5a2a57221 */ /* 0x040fe20000010000 */
[----:B------:R-:W-:-:S03]  /*13b90*/  F2FP.F16.F32.PACK_AB R162, R162, R164 ;  /* 0x000000a4a2a2723e */ /* 0x000fc600000000ff */
[----:B------:R-:W-:Y:S01]  /*13ba0*/  FADD.FTZ R165, R159, R165 ;  /* 0x000000a59fa57221 */ /* 0x000fe20000010000 */
[----:B------:R-:W-:-:S06]  /*13bb0*/  WARPGROUP.ARRIVE ;  /* 0x00000000000079c5 */ /* 0x000fcc0000000000 */
[----:B------:R-:W-:Y:S01]  /*13bc0*/  HGMMA.64x256x16.F32 R24, R160, gdesc[UR4].tnspB, R24, gsb0 ;  /* 0x43e00004a0187df0 */ /* 0x000fe20008000818 */
[----:B------:R-:W-:Y:S01]  /*13bd0*/  R2UR UR6, R152 ;  /* 0x00000000980672ca */ /* 0x000fe200000e0000 */
[----:B------:R-:W-:Y:S01]  /*13be0*/  VIADD R152, R174, 0x280 ;  /* 0x00000280ae987836 */ /* 0x000fe20000000000 */
[----:B------:R-:W-:Y:S01]  /*13bf0*/  R2UR UR7, R153 ;  /* 0x00000000990772ca */ /* 0x000fe200000e0000 */
[----:B------:R-:W-:Y:S01]  /*13c00*/  IMAD.MOV.U32 R153, RZ, RZ, 0x40000040 ;  /* 0x40000040ff997424 */ /* 0x000fe200078e00ff */
[----:B------:R-:W-:Y:S02]  /*13c10*/  WARPGROUP.DEPBAR.LE gsb0, 0x0 ;  /* 0x00008000000079c5 */ /* 0x000fe40000010000 */
[----:B------:R0:W2:Y:S01]  /*13c20*/  MUFU.EX2 R160, R156 ;  /* 0x0000009c00a07308 */ /* 0x0000a20000000800 */
[C---:B------:R-:W-:Y:S01]  /*13c30*/  FADD.FTZ R161, R157.reuse, R165 ;  /* 0x000000a59da17221 */ /* 0x040fe20000010000 */
[----:B0-----:R-:W-:Y:S02]  /*13c40*/  F2FP.F16.F32.PACK_AB R156, R157, R159 ;  /* 0x0000009f9d9c723e */ /* 0x001fe400000000ff */
[----:B------:R-:W-:-:S02]  /*13c50*/  F2FP.F16.F32.PACK_AB R157, R183, R182 ;  /* 0x000000b6b79d723e */ /* 0x000fc400000000ff */
[----:B------:R-:W-:Y:S01]  /*13c60*/  F2FP.F16.F32.PACK_AB R159, R185, R184 ;  /* 0x000000b8b99f723e */ /* 0x000fe200000000ff */
[----:B--2---:R-:W-:-:S04]  /*13c70*/  FADD.FTZ R161, R160, R161 ;  /* 0x000000a1a0a17221 */ /* 0x004fc80000010000 */
[C---:B------:R-:W-:Y:S01]  /*13c80*/  FADD.FTZ R161, R158.reuse, R161 ;  /* 0x000000a19ea17221 */ /* 0x040fe20000010000 */
[----:B------:R-:W-:-:S03]  /*13c90*/  F2FP.F16.F32.PACK_AB R158, R158, R160 ;  /* 0x000000a09e9e723e */ /* 0x000fc600000000ff */
[----:B------:R-:W-:Y:S01]  /*13ca0*/  FADD.FTZ R161, R180, R161 ;  /* 0x000000a1b4a17221 */ /* 0x000fe20000010000 */
[----:B------:R-:W-:-:S06]  /*13cb0*/  WARPGROUP.ARRIVE ;  /* 0x00000000000079c5 */ /* 0x000fcc0000000000 */
[----:B------:R-:W-:Y:S01]  /*13cc0*/  HGMMA.64x256x16.F32 R24, R156, gdesc[UR4].tnspB, R24, gsb0 ;  /* 0x43e000049c187df0 */ /* 0x000fe20008000818 */
[----:B------:R-:W-:Y:S02]  /*13cd0*/  R2UR UR6, R152 ;  /* 0x00000000980672ca */ /* 0x000fe400000e0000 */
[----:B------:R-:W-:Y:S01]  /*13ce0*/  R2UR UR7, R153 ;  /* 0x00000000990772ca */ /* 0x000fe200000e0000 */
[----:B------:R-:W-:Y:S02]  /*13cf0*/  WARPGROUP.DEPBAR.LE gsb0, 0x0 ;  /* 0x00008000000079c5 */ /* 0x000fe40000010000 */
[----:B------:R0:W2:Y:S08]  /*13d00*/  MUFU.EX2 R157, R172 ;  /* 0x000000ac009d7308 */ /* 0x0000b00000000800 */
[----:B------:R3:W4:Y:S01]  /*13d10*/  MUFU.EX2 R156, R3 ;  /* 0x00000003009c7308 */ /* 0x0007220000000800 */
[C---:B0-----:R-:W-:Y:S01]  /*13d20*/  F2FP.F16.F32.PACK_AB R172, R173.reuse, R180 ;  /* 0x000000b4adac723e */ /* 0x041fe200000000ff */
[----:B---3--:R-:W-:Y:S01]  /*13d30*/  FADD.FTZ R3, R173, R161 ;  /* 0x000000a1ad037221 */ /* 0x008fe20000010000 */
[----:B--2---:R-:W-:-:S03]  /*13d40*/  F2FP.F16.F32.PACK_AB R174, R177, R157 ;  /* 0x0000009db1ae723e */ /* 0x004fc600000000ff */
[----:B------:R-:W-:Y:S01]  /*13d50*/  FADD.FTZ R3, R157, R3 ;  /* 0x000000039d037221 */ /* 0x000fe20000010000 */
[----:B----4-:R-:W-:Y:S01]  /*13d60*/  F2FP.F16.F32.PACK_AB R173, R178, R156 ;  /* 0x0000009cb2ad723e */ /* 0x010fe200000000ff */
[----:B------:R-:W-:Y:S02]  /*13d70*/  FADD.FTZ R0, R156, R0 ;  /* 0x000000009c007221 */ /* 0x000fe40000010000 */
[----:B------:R-:W-:Y:S01]  /*13d80*/  FADD.FTZ R3, R177, R3 ;  /* 0x00000003b1037221 */ /* 0x000fe20000010000 */
[----:B------:R-:W-:Y:S01]  /*13d90*/  WARPGROUP.ARRIVE ;  /* 0x00000000000079c5 */ /* 0x000fe20000000000 */
[----:B------:R-:W-:-:S04]  /*13da0*/  FADD.FTZ R0, R178, R0 ;  /* 0x00000000b2007221 */ /* 0x000fc80000010000 */
[----:B------:R-:W-:Y:S01]  /*13db0*/  FADD.FTZ R0, R179, R0 ;  /* 0x00000000b3007221 */ /* 0x000fe20000010000 */
[----:B------:R-:W-:Y:S03]  /*13dc0*/  HGMMA.64x256x16.F32 R24, R172, gdesc[UR4].tnspB, R24, gsb0 ;  /* 0x43e00004ac187df0 */ /* 0x000fe60008000818 */
[----:B------:R-:W-:Y:S01]  /*13dd0*/  FADD.FTZ R0, R181, R0 ;  /* 0x00000000b5007221 */ /* 0x000fe20000010000 */
[----:B------:R-:W-:Y:S02]  /*13de0*/  WARPGROUP.DEPBAR.LE gsb0, 0x0 ;  /* 0x00008000000079c5 */ /* 0x000fe40000010000 */
[----:B-1----:R-:W-:Y:S05]  /*13df0*/  @!P0 BRA `(.L_x_15329) ;  /* 0x0000000000048947 */ /* 0x002fea0003800000 */
[----:B------:R-:W-:Y:S01]  /*13e00*/  BPT.TRAP 0x1 ;  /* 0x000000040000795c */ /* 0x000fe20000300000 */
.L_x_15329:
        /* <DEDUP_REMOVED lines=10> */
.L_x_15319:
[----:B------:R-:W2:Y:S01]  /*13eb0*/  LDL.LU R15, [R1+0xd8] ;  /* 0x0000d800010f7983 */ /* 0x000ea20000300800 */
[----:B------:R-:W-:Y:S05]  /*13ec0*/  WARPSYNC.ALL ;  /* 0x0000000000007948 */ /* 0x000fea0003800000 */
[----:B-----5:R-:W0:Y:S01]  /*13ed0*/  SHFL.BFLY PT, R4, R3, 0x2, 0x1f ;  /* 0x0c401f0003047f89 */ /* 0x020e2200000e0000 */
        /* <DEDUP_REMOVED lines=160> */
[----:B------:R-:W-:Y:S02]  /*148e0*/  LOP3.LUT R204, R204, R0, RZ, 0x3c, !PT ;  /* 0x00000000cccc7212 */ /* 0x000fe400078e3cff */
[----:B--2---:R-:W-:-:S05]  /*148f0*/  IADD3 R15, R15, 0x1, RZ ;  /* 0x000000010f0f7810 */ /* 0x004fca0007ffe0ff */
[----:B------:R1:W-:Y:S04]  /*14900*/  STL [R1+0xd8], R15 ;  /* 0x0000d80f01007387 */ /* 0x0003e80000100800 */
.L_x_15260:
        /* <DEDUP_REMOVED lines=13> */
[----:B------:R-:W1:Y:S01]  /*149e0*/  S2R R0, SR_SWINHI ;  /* 0x0000000000007919 */ /* 0x000e620000002f00 */
[----:B------:R-:W-:Y:S02]  /*149f0*/  F2FP.F16.F32.PACK_AB R11, R31, R30 ;  /* 0x0000001e1f0b723e */ /* 0x000fe400000000ff */
[----:B------:R-:W-:Y:S01]  /*14a00*/  F2FP.F16.F32.PACK_AB R12, R33, R32 ;  /* 0x00000020210c723e */ /* 0x000fe200000000ff */
[----:B------:R-:W2:Y:S01]  /*14a10*/  LDL.LU R157, [R1+0xd0] ;  /* 0x0000d000019d7983 */ /* 0x000ea20000300800 */
[----:B------:R-:W-:Y:S02]  /*14a20*/  F2FP.F16.F32.PACK_AB R13, R35, R34 ;  /* 0x00000022230d723e */ /* 0x000fe400000000ff */
[----:B------:R-:W-:Y:S01]  /*14a30*/  F2FP.F16.F32.PACK_AB R14, R37, R36 ;  /* 0x00000024250e723e */ /* 0x000fe200000000ff */
[----:B------:R-:W2:Y:S01]  /*14a40*/  LDL.LU R156, [R1+0xd4] ;  /* 0x0000d400019c7983 */ /* 0x000ea20000300800 */
[----:B------:R-:W-:-:S02]  /*14a50*/  MOV R20, R22 ;  /* 0x0000001600147202 */ /* 0x000fc40000000f00 */
[----:B-1----:R-:W-:Y:S02]  /*14a60*/  MOV R21, R0 ;  /* 0x0000000000157202 */ /* 0x002fe40000000f00 */
        /* <DEDUP_REMOVED lines=17> */
[----:B-1----:R-:W-:-:S04]  /*14b80*/  IADD3 R8, P0, R24, 0x20, RZ ;  /* 0x0000002018087810 */ /* 0x002fc80007f1e0ff */
[----:B------:R-:W-:Y:S01]  /*14b90*/  LOP3.LUT R3, R8, 0x380, RZ, 0xc0, !PT ;  /* 0x0000038008037812 */ /* 0x000fe200078ec0ff */
[----:B------:R-:W-:-:S03]  /*14ba0*/  IMAD.X R9, RZ, RZ, R25, P0 ;  /* 0x000000ffff097224 */ /* 0x000fc600000e0619 */
[----:B------:R-:W-:-:S04]  /*14bb0*/  SHF.R.U64 R3, R3, 0x3, RZ ;  /* 0x0000000303037819 */ /* 0x000fc800000012ff */
[----:B------:R-:W-:-:S04]  /*14bc0*/  LOP3.LUT R8, R3, R8, RZ, 0x3c, !PT ;  /* 0x0000000803087212 */ /* 0x000fc800078e3cff */
[----:B------:R-:W-:-:S05]  /*14bd0*/  MOV R8, R8 ;  /* 0x0000000800087202 */ /* 0x000fca0000000f00 */
[----:B------:R1:W-:Y:S02]  /*14be0*/  STSM.16.M88.4 [R8], R12 ;  /* 0x0000000c08007844 */ /* 0x0003e40000000200 */
[----:B-1----:R-:W-:-:S04]  /*14bf0*/  IADD3 R8, P0, R24, 0x40, RZ ;  /* 0x0000004018087810 */ /* 0x002fc80007f1e0ff */
        /* <DEDUP_REMOVED lines=162> */
[----:B-1----:R-:W-:Y:S01]  /*15620*/  @P0 IADD3 R12, P2, R157, UR6, RZ ;  /* 0x000000069d0c0c10 */ /* 0x002fe2000ff5e0ff */
[----:B------:R-:W-:-:S03]  /*15630*/  ULDC UR6, c[0x0][0xb88] ;  /* 0x0002e20000067ab9 */ /* 0x000fc60000000800 */
[----:B------:R-:W-:Y:S02]  /*15640*/  @P0 IADD3.X R13, R156, UR7, RZ, P2, !PT ;  /* 0x000000079c0d0c10 */ /* 0x000fe400097fe4ff */
[----:B------:R-:W-:Y:S01]  /*15650*/  ISETP.GT.AND P2, PT, R0, 0x1, PT ;  /* 0x000000010000780c */ /* 0x000fe20003f44270 */
[----:B------:R-:W-:Y:S02]  /*15660*/  IMAD.MOV.U32 R0, RZ, RZ, 0xab8 ;  /* 0x00000ab8ff007424 */ /* 0x000fe400078e00ff */
[----:B------:R-:W-:-:S03]  /*15670*/  IMAD.U32 R9, RZ, RZ, UR6 ;  /* 0x00000006ff097e24 */ /* 0x000fc6000f8e00ff */
[----:B------:R-:W-:-:S03]  /*15680*/  SEL R0, R0, 0xa78, P2 ;  /* 0x00000a7800007807 */ /* 0x000fc60001000000 */
[----:B------:R1:W5:Y:S01]  /*15690*/  @P0 LDG.E R9, desc[UR40][R12.64] ;  /* 0x000000280c090981 */ /* 0x000362000c1e1900 */
[----:B------:R2:W3:Y:S08]  /*156a0*/  LDC.64 R14, c[0x0][R0+0x220] ;  /* 0x00008800000e7b82 */ /* 0x0004f00000000a00 */
[----:B-1----:R2:W1:Y:S01]  /*156b0*/  LDC.64 R12, c[0x0][R0+0x218] ;  /* 0x00008600000c7b82 */ /* 0x0024620000000a00 */
[----:B------:R-:W-:Y:S05]  /*156c0*/  @P0 BRA `(.L_x_15333) ;  /* 0x0000000000100947 */ /* 0x000fea0003800000 */
[----:B------:R-:W-:Y:S05]  /*156d0*/  @!P1 BRA `(.L_x_15333) ;  /* 0x00000000000c9947 */ /* 0x000fea0003800000 */
[----:B-----5:R-:W4:Y:S04]  /*156e0*/  LDG.E R9, desc[UR40][R10.64] ;  /* 0x000000280a097981 */ /* 0x020f28000c1e1900 */
[----:B------:R-:W4:Y:S02]  /*156f0*/  LDG.E R10, desc[UR40][R10.64+0x4] ;  /* 0x000004280a0a7981 */ /* 0x000f24000c1e1900 */
[----:B----4-:R-:W-:-:S07]  /*15700*/  IMAD.IADD R9, R10, 0x1, -R9 ;  /* 0x000000010a097824 */ /* 0x010fce00078e0a09 */
.L_x_15333:
[----:B------:R-:W4:Y:S01]  /*15710*/  LDL.LU R4, [R1+0xcc] ;  /* 0x0000cc0001047983 */ /* 0x000f220000300800 */
[----:B------:R-:W0:Y:S03]  /*15720*/  LDC R158, c[0x0][0xce8] ;  /* 0x00033a00ff9e7b82 */ /* 0x000e260000000800 */
[----:B------:R-:W2:Y:S04]  /*15730*/  LDL.LU R3, [R1+0x15c] ;  /* 0x00015c0001037983 */ /* 0x000ea80000300800 */
[----:B------:R-:W3:Y:S04]  /*15740*/  LDL R159, [R1+0xdc] ;  /* 0x0000dc00019f7983 */ /* 0x000ee80000100800 */
[----:B------:R-:W3:Y:S04]  /*15750*/  LDL R163, [R1+0xc4] ;  /* 0x0000c40001a37983 */ /* 0x000ee80000100800 */
[----:B------:R-:W3:Y:S04]  /*15760*/  LDL R160, [R1+0x94] ;  /* 0x0000940001a07983 */ /* 0x000ee80000100800 */
[----:B------:R-:W3:Y:S04]  /*15770*/  LDL R162, [R1+0x1e4] ;  /* 0x0001e40001a27983 */ /* 0x000ee80000100800 */
[----:B------:R-:W3:Y:S01]  /*15780*/  LDL R161, [R1+0x160] ;  /* 0x0001600001a17983 */ /* 0x000ee20000100800 */
[----:B------:R-:W3:Y:S01]  /*15790*/  LDC.64 R10, c[0x0][R0+0x228] ;  /* 0x00008a00000a7b82 */ /* 0x000ee20000000a00 */
[----:B0-----:R-:W-:-:S02]  /*157a0*/  ISETP.NE.AND P1, PT, R158, 0x1, PT ;  /* 0x000000019e00780c */ /* 0x001fc40003f25270 */
[----:B------:R-:W-:-:S04]  /*157b0*/  ISETP.NE.U32.AND P0, PT, RZ, UR4, PT ;  /* 0x00000004ff007c0c */ /* 0x000fc8000bf05070 */
[----:B------:R-:W-:-:S07]  /*157c0*/  ISETP.NE.AND.EX P0, PT, RZ, UR5, PT, P0 ;  /* 0x00000005ff007c0c */ /* 0x000fce000bf05300 */
[----:B------:R-:W0:Y:S01]  /*157d0*/  @P1 LDC R25, c[0x0][0xcec] ;  /* 0x00033b00ff191b82 */ /* 0x000e220000000800 */
[-C--:B-1----:R-:W-:Y:S02]  /*157e0*/  IMAD R24, R13, R203.reuse, RZ ;  /* 0x000000cb0d187224 */ /* 0x082fe400078e02ff */
[----:B------:R-:W-:-:S05]  /*157f0*/  IMAD.WIDE.U32 R12, R12, R203, RZ ;  /* 0x000000cb0c0c7225 */ /* 0x000fca00078e00ff */
[----:B------:R-:W1:Y:S01]  /*15800*/  @P1 LDC R157, c[0x0][0xcf0] ;  /* 0x00033c00ff9d1b82 */ /* 0x000e620000000800 */
[----:B------:R-:W-:Y:S01]  /*15810*/  IMAD.IADD R156, R13, 0x1, R24 ;  /* 0x000000010d9c7824 */ /* 0x000fe200078e0218 */
[----:B----4-:R-:W-:Y:S02]  /*15820*/  SEL R4, R4, RZ, !P0 ;  /* 0x000000ff04047207 */ /* 0x010fe40004000000 */
[----:B--2---:R-:W-:-:S03]  /*15830*/  SEL R3, R3, RZ, !P0 ;  /* 0x000000ff03037207 */ /* 0x004fc60004000000 */
[----:B---3--:R-:W-:-:S04]  /*15840*/  IMAD R15, R15, R4, RZ ;  /* 0x000000040f0f7224 */ /* 0x008fc800078e02ff */
[C---:B------:R-:W-:Y:S02]  /*15850*/  IMAD R3, R14.reuse, R3, R15 ;  /* 0x000000030e037224 */ /* 0x040fe400078e020f */
[----:B------:R-:W-:-:S04]  /*15860*/  IMAD.WIDE.U32 R14, R14, R4, RZ ;  /* 0x000000040e0e7225 */ /* 0x000fc800078e00ff */
[----:B------:R-:W-:Y:S01]  /*15870*/  IMAD.IADD R15, R15, 0x1, R3 ;  /* 0x000000010f0f7824 */ /* 0x000fe200078e0203 */
[--C-:B-----5:R-:W-:Y:S02]  /*15880*/  IADD3 R14, P0, P3, R14, R12, R8.reuse ;  /* 0x0000000c0e0e7210 */ /* 0x120fe40007b1e008 */
[----:B------:R-:W-:Y:S02]  /*15890*/  SHF.R.S32.HI R3, RZ, 0x1f, R8 ;  /* 0x0000001fff037819 */ /* 0x000fe40000011408 */
[----:B------:R-:W-:Y:S02]  /*158a0*/  SEL R12, R159, RZ, P2 ;  /* 0x000000ff9f0c7207 */ /* 0x000fe40001000000 */
[----:B------:R-:W-:Y:S02]  /*158b0*/  IADD3.X R15, R15, R156, R3, P0, P3 ;  /* 0x0000009c0f0f7210 */ /* 0x000fe400007e6403 */
[----:B------:R-:W-:Y:S01]  /*158c0*/  IADD3 R156, R163, R160, RZ ;  /* 0x000000a0a39c7210 */ /* 0x000fe20007ffe0ff */
[----:B------:R-:W-:-:S02]  /*158d0*/  IMAD R24, R11, R12, RZ ;  /* 0x0000000c0b187224 */ /* 0x000fc400078e02ff */
[----:B------:R-:W-:-:S04]  /*158e0*/  IMAD.WIDE.U32 R12, R10, R12, RZ ;  /* 0x0000000c0a0c7225 */ /* 0x000fc800078e00ff */
[----:B0-----:R-:W-:-:S04]  /*158f0*/  @P1 IMAD.HI.U32 R10, R156, R25, RZ ;  /* 0x000000199c0a1227 */ /* 0x001fc800078e00ff */
[----:B------:R-:W-:Y:S01]  /*15900*/  IMAD.MOV.U32 R25, RZ, RZ, R156 ;  /* 0x000000ffff197224 */ /* 0x000fe200078e009c */
[----:B-1----:R-:W-:Y:S02]  /*15910*/  @P1 SHF.R.U32.HI R25, RZ, R157, R10 ;  /* 0x0000009dff191219 */ /* 0x002fe4000001160a */
        /* <DEDUP_REMOVED lines=72> */
[----:B------:R-:W-:Y:S01]  /*15da0*/  IMAD R3, R8, UR5, R3 ;  /* 0x0000000508037c24 */ /* 0x000fe2000f8e0203 */
[C---:B------:R-:W-:Y:S01]  /*15db0*/  IADD3 R49, P0, R20.reuse, 0x6000, RZ ;  /* 0x0000600014317810 */ /* 0x040fe20007f1e0ff */
[----:B------:R-:W5:Y:S01]  /*15dc0*/  LD.E.128 R28, desc[UR40][R28.64] ;  /* 0x000000281c1c7980 */ /* 0x000f62000c101d00 */
[C---:B------:R-:W-:Y:S01]  /*15dd0*/  IADD3 R53, P2, R20.reuse, 0x7000, RZ ;  /* 0x0000700014357810 */ /* 0x040fe20007f5e0ff */
[----:B------:R-:W-:Y:S01]  /*15de0*/  IMAD.X R85, RZ, RZ, R21, P5 ;  /* 0x000000ffff557224 */ /* 0x000fe200028e0615 */
        /* <DEDUP_REMOVED lines=11> */
[----:B------:R-:W-:-:S02]  /*15ea0*/  SHF.R.U64 R9, R9, 0x3, RZ ;  /* 0x0000000309097819 */ /* 0x000fc400000012ff */
[----:B------:R-:W-:Y:S02]  /*15eb0*/  SHF.R.U64 R48, R48, 0x3, RZ ;  /* 0x0000000330307819 */ /* 0x000fe400000012ff */
[----:B------:R-:W-:Y:S02]  /*15ec0*/  SHF.R.U64 R52, R52, 0x3, RZ ;  /* 0x0000000334347819 */ /* 0x000fe400000012ff */
[----:B------:R-:W-:Y:S02]  /*15ed0*/  SHF.R.U64 R56, R56, 0x3, RZ ;  /* 0x0000000338387819 */ /* 0x000fe400000012ff */
[----:B------:R-:W-:Y:S02]  /*15ee0*/  SHF.R.U64 R60, R60, 0x3, RZ ;  /* 0x000000033c3c7819 */ /* 0x000fe400000012ff */
        /* <DEDUP_REMOVED lines=45> */
[----:B------:R-:W-:Y:S01]  /*161c0*/  MOV R25, R21 ;  /* 0x0000001500197202 */ /* 0x000fe20000000f00 */
[----:B------:R-:W-:Y:S01]  /*161d0*/  IMAD.IADD R12, R160, 0x1, R3 ;  /* 0x00000001a00c7824 */ /* 0x000fe200078e0203 */
[----:B------:R-:W-:Y:S01]  /*161e0*/  SHF.R.S32.HI R13, RZ, 0x1f, R4 ;  /* 0x0000001fff0d7819 */ /* 0x000fe20000011404 */
        /* <DEDUP_REMOVED lines=21> */
[--C-:B------:R-:W-:Y:S01]  /*16340*/  SHF.R.S32.HI R3, RZ, 0x1f, R11.reuse ;  /* 0x0000001fff037819 */ /* 0x100fe2000001140b */
[----:B------:R-:W-:-:S04]  /*16350*/  IMAD.MOV R13, RZ, RZ, -R11 ;  /* 0x000000ffff0d7224 */ /* 0x000fc800078e0a0b */
[----:B------:R-:W-:Y:S02]  /*16360*/  IMAD R4, R3, UR4, RZ ;  /* 0x0000000403047c24 */ /* 0x000fe4000f8e02ff */
[----:B------:R-:W-:Y:S02]  /*16370*/  IMAD R13, R158, R13, R12 ;  /* 0x0000000d9e0d7224 */ /* 0x000fe400078e020c */
[----:B------:R-:W-:Y:S01]  /*16380*/  IMAD.WIDE.U32 R8, R11, UR4, R8 ;  /* 0x000000040b087c25 */ /* 0x000fe2000f8e0008 */
[----:B------:R-:W-:-:S03]  /*16390*/  IADD3 R3, R22, 0x32420, RZ ;  /* 0x0003242016037810 */ /* 0x000fc60007ffe0ff */
[----:B------:R-:W-:Y:S01]  /*163a0*/  IMAD R11, R11, UR5, R4 ;  /* 0x000000050b0b7c24 */ /* 0x000fe2000f8e0204 */
[----:B------:R-:W-:Y:S01]  /*163b0*/  SHF.R.S32.HI R4, RZ, 0x1f, R13 ;  /* 0x0000001fff047819 */ /* 0x000fe2000001140d */
[----:B------:R-:W-:Y:S01]  /*163c0*/  ULDC.64 UR4, c[0x0][0xbd8] ;  /* 0x0002f60000047ab9 */ /* 0x000fe20000000a00 */
[----:B------:R-:W-:Y:S01]  /*163d0*/  PRMT R3, RZ, 0x654, R3 ;  /* 0x00000654ff037816 */ /* 0x000fe20000000003 */
[----:B------:R-:W-:Y:S02]  /*163e0*/  IMAD.IADD R9, R9, 0x1, R11 ;  /* 0x0000000109097824 */ /* 0x000fe400078e020b */
[----:B------:R-:W-:Y:S02]  /*163f0*/  IMAD R4, R4, UR4, RZ ;  /* 0x0000000404047c24 */ /* 0x000fe4000f8e02ff */
[C---:B------:R-:W-:Y:S01]  /*16400*/  IMAD.WIDE.U32 R8, R13.reuse, UR4, R8 ;  /* 0x000000040d087c25 */ /* 0x040fe2000f8e0008 */
[----:B0-----:R0:W-:Y:S03]  /*16410*/  SYNCS.ARRIVE.TRANS64.RED.A1T0 RZ, [R3+URZ], RZ ;  /* 0x000000ff03ff79a7 */ /* 0x0011e6000810043f */
[----:B0-----:R-:W-:Y:S01]  /*16420*/  IMAD R3, R13, UR5, R4 ;  /* 0x000000050d037c24 */ /* 0x001fe2000f8e0204 */
[----:B------:R-:W-:-:S02]  /*16430*/  ULDC.64 UR4, c[0x0][0xb80] ;  /* 0x0002e00000047ab9 */ /* 0x000fc40000000a00 */
[----:B------:R-:W-:Y:S01]  /*16440*/  LEA R4, P0, R8, UR4, 0x1 ;  /* 0x0000000408047c11 */ /* 0x000fe2000f8008ff */
[----:B------:R-:W-:Y:S01]  /*16450*/  IMAD.IADD R3, R9, 0x1, R3 ;  /* 0x0000000109037824 */ /* 0x000fe200078e0203 */
[----:B------:R-:W-:-:S04]  /*16460*/  UMOV UR4, 0xffffffff ;  /* 0xffffffff00047882 */ /* 0x000fc80000000000 */
[----:B------:R-:W-:Y:S01]  /*16470*/  LEA.HI.X R20, R8, UR5, R3, 0x1, P0 ;  /* 0x0000000508147c11 */ /* 0x000fe200080f0c03 */
[----:B------:R-:W-:Y:S06]  /*16480*/  BRA.DIV UR4, `(.L_x_15335) ;  /* 0x000000d204687947 */ /* 0x000fec000b800000 */
[----:B------:R0:W1:Y:S04]  /*16490*/  SHFL.IDX PT, R3, R20, RZ, 0x181f ;  /* 0x00181fff14037589 */ /* 0x00006800000e0000 */
[----:B------:R0:W2:Y:S02]  /*164a0*/  SHFL.IDX PT, R14, R4, RZ, 0x181f ;  /* 0x00181fff040e7589 */ /* 0x0000a400000e0000 */
.L_x_15552:
        /* <DEDUP_REMOVED lines=31> */
.L_x_15337:
[----:B------:R-:W-:Y:S05]  /*166a0*/  BSYNC B1 ;  /* 0x0000000000017941 */ /* 0x000fea0003800000 */
.L_x_15336:
[----:B------:R-:W-:-:S03]  /*166b0*/  UMOV UR4, 0xffffffff ;  /* 0xffffffff00047882 */ /* 0x000fc60000000000 */
[----:B------:R-:W-:Y:S05]  /*166c0*/  BRA.DIV UR4, `(.L_x_15338) ;  /* 0x000000d2040c7947 */ /* 0x000fea000b800000 */
[----:B-1----:R1:W4:Y:S04]  /*166d0*/  SHFL.IDX PT, R3, R20, 0x1, 0x181f ;  /* 0x00381f0014037f89 */ /* 0x00232800000e0000 */
[----:B--23--:R1:W2:Y:S02]  /*166e0*/  SHFL.IDX PT, R14, R4, 0x1, 0x181f ;  /* 0x00381f00040e7f89 */ /* 0x00c2a400000e0000 */
.L_x_15556:
        /* <DEDUP_REMOVED lines=31> */
.L_x_15340:
[----:B------:R-:W-:Y:S05]  /*168e0*/  BSYNC B1 ;  /* 0x0000000000017941 */ /* 0x000fea0003800000 */
.L_x_15339:
[----:B------:R-:W-:-:S03]  /*168f0*/  UMOV UR4, 0xffffffff ;  /* 0xffffffff00047882 */ /* 0x000fc60000000000 */
[----:B------:R-:W-:Y:S05]  /*16900*/  BRA.DIV UR4, `(.L_x_15341) ;  /* 0x000000ce04c47947 */ /* 0x000fea000b800000 */
[----:B----4-:R4:W0:Y:S04]  /*16910*/  SHFL.IDX PT, R3, R20, 0x2, 0x181f ;  /* 0x00581f0014037f89 */ /* 0x01082800000e0000 */
[----:B--23--:R4:W2:Y:S02]  /*16920*/  SHFL.IDX PT, R14, R4, 0x2, 0x181f ;  /* 0x00581f00040e7f89 */ /* 0x00c8a400000e0000 */
.L_x_15560:
        /* <DEDUP_REMOVED lines=13> */
[----:B------:R-:W-:Y:S01]  /*16a00*/  ISETP.GE.AND P0, PT, R24, UR4, PT ;  /* 0x0000000418007c0c */ /* 0x000fe2000bf06270 */
[----:B------:R-:W-:Y:S01]  /*16a10*/  VIADD R25, R222, 0xc0 ;  /* 0x000000c0de197836 */ /* 0x000fe20000000000 */
[----:B------:R-:W-:-:S02]  /*16a20*/  SHF.R.S32.HI R12, RZ, 0x1f, R222 ;  /* 0x0000001fff0c7819 */ /* 0x000fc400000114de */
[----:B------:R-:W-:Y:S02]  /*16a30*/  SHF.R.S32.HI R28, RZ, 0x1f, R28 ;  /* 0x0000001fff1c7819 */ /* 0x000fe4000001141c */
[----:B------:R-:W-:Y:S02]  /*16a40*/  SHF.R.S32.HI R27, RZ, 0x1f, R27 ;  /* 0x0000001fff1b7819 */ /* 0x000fe4000001141b */
[CC--:B--2---:R-:W-:Y:S02]  /*16a50*/  @!P3 LEA R8, P5, R222.reuse, R14.reuse, 0x1 ;  /* 0x0000000ede08b211 */ /* 0x0c4fe400078a08ff */
[-C--:B------:R-:W-:Y:S02]  /*16a60*/  @!P2 LEA R10, P4, R15, R14.reuse, 0x1 ;  /* 0x0000000e0f0aa211 */ /* 0x080fe400078808ff */
[----:B0-----:R-:W-:Y:S02]  /*16a70*/  @!P3 LEA.HI.X R9, R222, R3, R12, 0x1, P5 ;  /* 0x00000003de09b211 */ /* 0x001fe400028f0c0c */
[----:B------:R-:W-:-:S02]  /*16a80*/  @!P1 LEA R12, P5, R26, R14, 0x1 ;  /* 0x0000000e1a0c9211 */ /* 0x000fc400078a08ff */
[-C--:B------:R-:W-:Y:S01]  /*16a90*/  @!P2 LEA.HI.X R11, R15, R3.reuse, R28, 0x1, P4 ;  /* 0x000000030f0ba211 */ /* 0x080fe200020f0c1c */
[----:B------:R3:W-:Y:S01]  /*16aa0*/  @!P3 ST.E.128 desc[UR40][R8.64], R32 ;  /* 0x000000200800b985 */ /* 0x0007e2000c101d28 */
[----:B------:R-:W-:Y:S02]  /*16ab0*/  SHF.R.S32.HI R25, RZ, 0x1f, R25 ;  /* 0x0000001fff197819 */ /* 0x000fe40000011419 */
[----:B------:R-:W-:Y:S01]  /*16ac0*/  @!P0 LEA R14, P4, R24, R14, 0x1 ;  /* 0x0000000e180e8211 */ /* 0x000fe200078808ff */
[----:B------:R3:W-:Y:S01]  /*16ad0*/  @!P2 ST.E.128 desc[UR40][R10.64], R48 ;  /* 0x000000300a00a985 */ /* 0x0007e2000c101d28 */
[-C--:B------:R-:W-:Y:S02]  /*16ae0*/  @!P1 LEA.HI.X R13, R26, R3.reuse, R27, 0x1, P5 ;  /* 0x000000031a0d9211 */ /* 0x080fe400028f0c1b */
[----:B------:R-:W-:-:S03]  /*16af0*/  @!P0 LEA.HI.X R15, R24, R3, R25, 0x1, P4 ;  /* 0x00000003180f8211 */ /* 0x000fc600020f0c19 */
[----:B------:R3:W-:Y:S04]  /*16b00*/  @!P1 ST.E.128 desc[UR40][R12.64], R64 ;  /* 0x000000400c009985 */ /* 0x0007e8000c101d28 */
[----:B------:R3:W-:Y:S02]  /*16b10*/  @!P0 ST.E.128 desc[UR40][R14.64], R80 ;  /* 0x000000500e008985 */ /* 0x0007e4000c101d28 */
.L_x_15343:
[----:B------:R-:W-:Y:S05]  /*16b20*/  BSYNC B1 ;  /* 0x0000000000017941 */ /* 0x000fea0003800000 */
.L_x_15342:
[----:B------:R-:W-:-:S03]  /*16b30*/  UMOV UR4, 0xffffffff ;  /* 0xffffffff00047882 */ /* 0x000fc60000000000 */
[----:B------:R-:W-:Y:S05]  /*16b40*/  BRA.DIV UR4, `(.L_x_15344) ;  /* 0x000000ce047c7947 */ /* 0x000fea000b800000 */
[----:B0-----:R0:W0:Y:S04]  /*16b50*/  SHFL.IDX PT, R3, R20, 0x3, 0x181f ;  /* 0x00781f0014037f89 */ /* 0x00102800000e0000 */
[----:B--23--:R2:W3:Y:S02]  /*16b60*/  SHFL.IDX PT, R14, R4, 0x3, 0x181f ;  /* 0x00781f00040e7f89 */ /* 0x00c4e400000e0000 */
.L_x_15564:
[----:B------:R-:W-:-:S04]  /*16b70*/  IADD3 R9, R21, 0x60, RZ ;  /* 0x0000006015097810 */ /* 0x000fc80007ffe0ff */
[----:B------:R-:W-:-:S13]  /*16b80*/  ISETP.GE.AND P0, PT, R9, R0, PT ;  /* 0x000000000900720c */ /* 0x000fda0003f06270 */
[----:B------:R-:W-:Y:S05]  /*16b90*/  @P0 BRA `(.L_x_15345) ;  /* 0x0000003000100947 */ /* 0x000fea0003800000 */
[C---:B01--4-:R-:W-:Y:S01]  /*16ba0*/  VIADD R20, R222.reuse, 0x40 ;  /* 0x00000040de147836 */ /* 0x053fe20000000000 */
[----:B------:R-:W-:Y:S01]  /*16bb0*/  ULDC UR4, c[0x0][0xbc8] ;  /* 0x0002f20000047ab9 */ /* 0x000fe20000000800 */
[C---:B--2---:R-:W-:Y:S01]  /*16bc0*/  VIADD R4, R222.reuse, 0x80 ;  /* 0x00000080de047836 */ /* 0x044fe20000000000 */
[C---:B------:R-:W-:Y:S01]  /*16bd0*/  ISETP.GE.AND P3, PT, R222.reuse, UR4, PT ;  /* 0x00000004de007c0c */ /* 0x040fe2000bf66270 */
[----:B-----5:R-:W-:Y:S01]  /*16be0*/  VIADD R24, R222, 0x40 ;  /* 0x00000040de187836 */ /* 0x020fe20000000000 */
        /* <DEDUP_REMOVED lines=9> */
[-C--:B------:R-:W-:Y:S02]  /*16c80*/  @!P3 LEA.HI.X R9, R222, R3.reuse, R25, 0x1, P0 ;  /* 0x00000003de09b211 */ /* 0x080fe400000f0c19 */
        /* <DEDUP_REMOVED lines=14> */
.L_x_15334:
        /* <DEDUP_REMOVED lines=9> */
[----:B------:R-:W-:-:S04]  /*16e00*/  ULDC.64 UR4, c[0x0][0xc38] ;  /* 0x00030e0000047ab9 */ /* 0x000fc80000000a00 */
[----:B------:R-:W-:Y:S02]  /*16e10*/  IADD3 R9, R9, R3, RZ ;  /* 0x0000000309097210 */ /* 0x000fe40007ffe0ff */
        /* <DEDUP_REMOVED lines=35> */
.L_x_15567:
        /* <DEDUP_REMOVED lines=196> */
.L_x_15348:
[----:B------:R-:W-:Y:S05]  /*17c90*/  BSYNC B1 ;  /* 0x0000000000017941 */ /* 0x000fea0003800000 */
.L_x_15347:
[----:B------:R-:W-:-:S03]  /*17ca0*/  UMOV UR4, 0xffffffff ;  /* 0xffffffff00047882 */ /* 0x000fc60000000000 */
[----:B------:R-:W-:Y:S05]  /*17cb0*/  BRA.DIV UR4, `(.L_x_15349) ;  /* 0x000000be04a07947 */ /* 0x000fea000b800000 */
[----:B0-----:R-:W0:Y:S04]  /*17cc0*/  SHFL.IDX PT, R4, R4, 0x1, 0x1c1f ;  /* 0x003c1f0004047f89 */ /* 0x001e2800000e0000 */
[----:B------:R-:W4:Y:S02]  /*17cd0*/  SHFL.IDX PT, R3, R3, 0x1, 0x1c1f ;  /* 0x003c1f0003037f89 */ /* 0x000f2400000e0000 */
.L_x_15571:
        /* <DEDUP_REMOVED lines=47> */
[----:B------:R-:W-:-:S02]  /*17fd0*/  ISETP.GE.AND P3, PT, R85, UR4, PT ;  /* 0x0000000455007c0c */ /* 0x000fc4000bf66270 */
[----:B------:R-:W-:Y:S01]  /*17fe0*/  MOV R68, R57 ;  /* 0x0000003900447202 */ /* 0x000fe20000000f00 */
[----:B------:R-:W-:Y:S02]  /*17ff0*/  IMAD.MOV.U32 R45, RZ, RZ, R37 ;  /* 0x000000ffff2d7224 */ /* 0x000fe400078e0025 */
[----:B------:R-:W-:Y:S02]  /*18000*/  IMAD.MOV.U32 R57, RZ, RZ, R41 ;  /* 0x000000ffff397224 */ /* 0x000fe400078e0029 */
[----:B------:R-:W-:Y:S02]  /*18010*/  IMAD.MOV.U32 R37, RZ, RZ, R29 ;  /* 0x000000ffff257224 */ /* 0x000fe400078e001d */
[----:B---3--:R-:W-:Y:S02]  /*18020*/  IMAD.MOV.U32 R29, RZ, RZ, R15 ;  /* 0x000000ffff1d7224 */ /* 0x008fe400078e000f */
[----:B------:R-:W-:Y:S01]  /*18030*/  IMAD.MOV.U32 R41, RZ, RZ, R8 ;  /* 0x000000ffff297224 */ /* 0x000fe200078e0008 */
[----:B------:R-:W-:Y:S01]  /*18040*/  @!P2 MOV R8, R3 ;  /* 0x000000030008a202 */ /* 0x000fe20000000f00 */
[----:B------:R-:W-:-:S02]  /*18050*/  IMAD.MOV.U32 R15, RZ, RZ, R9 ;  /* 0x000000ffff0f7224 */ /* 0x000fc400078e0009 */
[----:B0-----:R-:W-:Y:S02]  /*18060*/  @!P2 IMAD.MOV.U32 R9, RZ, RZ, R4 ;  /* 0x000000ffff09a224 */ /* 0x001fe400078e0004 */
[----:B------:R-:W-:Y:S02]  /*18070*/  IMAD.MOV.U32 R72, RZ, RZ, R68 ;  /* 0x000000ffff487224 */ /* 0x000fe400078e0044 */
[----:B------:R-:W-:-:S04]  /*18080*/  @!P2 IMAD.WIDE R8, R69, 0x4, R8 ;  /* 0x000000044508a825 */ /* 0x000fc800078e0208 */
[----:B------:R-:W-:Y:S02]  /*18090*/  IMAD.MOV.U32 R69, RZ, RZ, R61 ;  /* 0x000000ffff457224 */ /* 0x000fe400078e003d */
[----:B------:R-:W-:Y:S02]  /*180a0*/  IMAD.MOV.U32 R61, RZ, RZ, R57 ;  /* 0x000000ffff3d7224 */ /* 0x000fe400078e0039 */
[----:B------:R-:W-:Y:S02]  /*180b0*/  IMAD.MOV.U32 R57, RZ, RZ, R45 ;  /* 0x000000ffff397224 */ /* 0x000fe400078e002d */
[----:B------:R-:W-:Y:S01]  /*180c0*/  IMAD.MOV.U32 R68, RZ, RZ, R10 ;  /* 0x000000ffff447224 */ /* 0x000fe200078e000a */
[C---:B------:R-:W-:Y:S01]  /*180d0*/  @!P3 LEA R10, P4, R85.reuse, R3, 0x2 ;  /* 0x00000003550ab211 */ /* 0x040fe200078810ff */
[----:B------:R-:W-:Y:S02]  /*180e0*/  IMAD.MOV.U32 R45, RZ, RZ, R41 ;  /* 0x000000ffff2d7224 */ /* 0x000fe400078e0029 */
[----:B------:R-:W-:Y:S01]  /*180f0*/  IMAD.MOV.U32 R41, RZ, RZ, R32 ;  /* 0x000000ffff297224 */ /* 0x000fe200078e0020 */
[----:B------:R-:W-:Y:S01]  /*18100*/  MOV R32, R28 ;  /* 0x0000001c00207202 */ /* 0x000fe20000000f00 */
[----:B------:R-:W-:Y:S01]  /*18110*/  IMAD.MOV.U32 R28, RZ, RZ, R11 ;  /* 0x000000ffff1c7224 */ /* 0x000fe200078e000b */
[----:B------:R-:W-:-:S02]  /*18120*/  @!P3 LEA.HI.X R11, R85, R4, R93, 0x2, P4 ;  /* 0x00000004550bb211 */ /* 0x000fc400020f145d */
[----:B------:R-:W3:Y:S01]  /*18130*/  LDL R93, [R1+0x1d4] ;  /* 0x0001d400015d7983 */ /* 0x000ee20000100800 */
[----:B------:R-:W-:-:S03]  /*18140*/  ISETP.GE.AND P0, PT, R81, UR4, PT ;  /* 0x0000000451007c0c */ /* 0x000fc6000bf06270 */
        /* <DEDUP_REMOVED lines=10> */
[----:B----4-:R-:W-:Y:S02]  /*181f0*/  @!P1 LEA.HI.X R9, R80, R4, R85, 0x2, P5 ;  /* 0x0000000450099211 */ /* 0x010fe400028f1455 */
[----:B------:R-:W-:Y:S01]  /*18200*/  ISETP.GE.AND P2, PT, R77, UR4, PT ;  /* 0x000000044d007c0c */ /* 0x000fe2000bf46270 */
[----:B------:R-:W4:Y:S04]  /*18210*/  LDL R80, [R1+0x12c] ;  /* 0x00012c0001507983 */ /* 0x000f280000100800 */
[----:B------:R-:W-:Y:S04]  /*18220*/  @!P1 ST.E.64 desc[UR40][R8.64], R34 ;  /* 0x0000002208009985 */ /* 0x000fe8000c101b28 */
[----:B------:R0:W-:Y:S04]  /*18230*/  @!P0 ST.E.64 desc[UR40][R10.64], R38 ;  /* 0x000000260a008985 */ /* 0x0001e8000c101b28 */
[----:B------:R-:W2:Y:S01]  /*18240*/  LDL R85, [R1+0x130] ;  /* 0x0001300001557983 */ /* 0x000ea20000100800 */
[----:B0-----:R-:W-:-:S04]  /*18250*/  @!P3 LEA R10, P4, R76, R3, 0x2 ;  /* 0x000000034c0ab211 */ /* 0x001fc800078810ff */
[-C--:B---3--:R-:W-:Y:S02]  /*18260*/  @!P3 LEA.HI.X R11, R76, R4.reuse, R93, 0x2, P4 ;  /* 0x000000044c0bb211 */ /* 0x088fe400020f145d */
[----:B------:R-:W3:Y:S01]  /*18270*/  LDL R93, [R1+0x1c4] ;  /* 0x0001c400015d7983 */ /* 0x000ee20000100800 */
[C---:B------:R-:W-:Y:S02]  /*18280*/  ISETP.GE.AND P0, PT, R92.reuse, UR4, PT ;  /* 0x000000045c007c0c */ /* 0x040fe4000bf06270 */
[CC--:B------:R-:W-:Y:S01]  /*18290*/  @!P2 LEA R8, P5, R77.reuse, R3.reuse, 0x2 ;  /* 0x000000034d08a211 */ /* 0x0c0fe200078a10ff */
[----:B------:R-:W4:Y:S03]  /*182a0*/  LDL R76, [R1+0x1c8] ;  /* 0x0001c800014c7983 */ /* 0x000f260000100800 */
[----:B-----5:R-:W-:Y:S02]  /*182b0*/  @!P2 LEA.HI.X R9, R77, R4, R81, 0x2, P5 ;  /* 0x000000044d09a211 */ /* 0x020fe400028f1451 */
[----:B------:R-:W-:Y:S01]  /*182c0*/  ISETP.GE.AND P1, PT, R73, UR4, PT ;  /* 0x0000000449007c0c */ /* 0x000fe2000bf26270 */
[----:B------:R-:W5:Y:S04]  /*182d0*/  LDL R77, [R1+0x124] ;  /* 0x00012400014d7983 */ /* 0x000f680000100800 */
[----:B------:R-:W-:Y:S04]  /*182e0*/  @!P2 ST.E.64 desc[UR40][R8.64], R42 ;  /* 0x0000002a0800a985 */ /* 0x000fe8000c101b28 */
[----:B------:R0:W-:Y:S04]  /*182f0*/  @!P3 ST.E.64 desc[UR40][R10.64], R46 ;  /* 0x0000002e0a00b985 */ /* 0x0001e8000c101b28 */
[----:B------:R-:W5:Y:S01]  /*18300*/  LDL R81, [R1+0x128] ;  /* 0x0001280001517983 */ /* 0x000f620000100800 */
[----:B0-----:R-:W-:-:S04]  /*18310*/  @!P0 LEA R10, P4, R92, R3, 0x2 ;  /* 0x000000035c0a8211 */ /* 0x001fc800078810ff */
[----:B---3--:R-:W-:Y:S02]  /*18320*/  @!P0 LEA.HI.X R11, R92, R4, R93, 0x2, P4 ;  /* 0x000000045c0b8211 */ /* 0x008fe400020f145d */
[----:B------:R-:W3:Y:S01]  /*18330*/  LDL R92, [R1+0x1c0] ;  /* 0x0001c000015c7983 */ /* 0x000ee20000100800 */
[----:B------:R-:W-:Y:S02]  /*18340*/  ISETP.GE.AND P2, PT, R89, UR4, PT ;  /* 0x0000000459007c0c */ /* 0x000fe4000bf46270 */
[----:B------:R-:W-:-:S04]  /*18350*/  @!P1 LEA R8, P5, R73, R3, 0x2 ;  /* 0x0000000349089211 */ /* 0x000fc800078a10ff */
[----:B----4-:R-:W-:Y:S02]  /*18360*/  @!P1 LEA.HI.X R9, R73, R4, R76, 0x2, P5 ;  /* 0x0000000449099211 */ /* 0x010fe400028f144c */
[----:B------:R-:W-:Y:S01]  /*18370*/  ISETP.GE.AND P3, PT, R88, UR4, PT ;  /* 0x0000000458007c0c */ /* 0x000fe2000bf66270 */
[----:B------:R-:W4:Y:S04]  /*18380*/  LDL R76, [R1+0x120] ;  /* 0x00012000014c7983 */ /* 0x000f280000100800 */
[----:B------:R0:W-:Y:S02]  /*18390*/  @!P1 ST.E.64 desc[UR40][R8.64], R50 ;  /* 0x0000003208009985 */ /* 0x0001e4000c101b28 */
[----:B0-----:R-:W-:-:S04]  /*183a0*/  @!P2 LEA R8, P5, R89, R3, 0x2 ;  /* 0x000000035908a211 */ /* 0x001fc800078a10ff */
[----:B---3--:R-:W-:Y:S02]  /*183b0*/  @!P2 LEA.HI.X R9, R89, R4, R92, 0x2, P5 ;  /* 0x000000045909a211 */ /* 0x008fe400028f145c */
[----:B------:R-:W3:Y:S04]  /*183c0*/  LDL R89, [R1+0x1bc] ;  /* 0x0001bc0001597983 */ /* 0x000ee80000100800 */
[----:B------:R0:W-:Y:S02]  /*183d0*/  @!P0 ST.E.64 desc[UR40][R10.64], R54 ;  /* 0x000000360a008985 */ /* 0x0001e4000c101b28 */
[----:B0-----:R-:W-:-:S04]  /*183e0*/  @!P3 LEA R10, P4, R88, R3, 0x2 ;  /* 0x00000003580ab211 */ /* 0x001fc800078810ff */
[----:B---3--:R-:W-:Y:S02]  /*183f0*/  @!P3 LEA.HI.X R11, R88, R4, R89, 0x2, P4 ;  /* 0x00000004580bb211 */ /* 0x008fe400020f1459 */
[----:B------:R-:W3:Y:S01]  /*18400*/  LDL R88, [R1+0x1b8] ;  /* 0x0001b80001587983 */ /* 0x000ee20000100800 */
[----:B------:R-:W-:-:S03]  /*18410*/  ISETP.GE.AND P1, PT, R84, UR4, PT ;  /* 0x0000000454007c0c */ /* 0x000fc6000bf26270 */
[----:B------:R0:W-:Y:S10]  /*18420*/  @!P2 ST.E.64 desc[UR40][R8.64], R58 ;  /* 0x0000003a0800a985 */ /* 0x0001f4000c101b28 */
[----:B0-----:R-:W-:-:S04]  /*18430*/  @!P1 LEA R8, P5, R84, R3, 0x2 ;  /* 0x0000000354089211 */ /* 0x001fc800078a10ff */
[----:B---3--:R-:W-:Y:S02]  /*18440*/  @!P1 LEA.HI.X R9, R84, R4, R88, 0x2, P5 ;  /* 0x0000000454099211 */ /* 0x008fe400028f1458 */
        /* <DEDUP_REMOVED lines=8> */
[----:B--2---:R-:W-:Y:S02]  /*184d0*/  ISETP.GE.AND P0, PT, R85, UR4, PT ;  /* 0x0000000455007c0c */ /* 0x004fe4000bf06270 */
[----:B-----5:R-:W-:Y:S01]  /*184e0*/  ISETP.GE.AND P1, PT, R77, UR4, PT ;  /* 0x000000044d007c0c */ /* 0x020fe2000bf26270 */
[----:B------:R-:W2:Y:S10]  /*184f0*/  LDL R84, [R1+0x1ac] ;  /* 0x0001ac0001547983 */ /* 0x000eb40000100800 */
[----:B------:R-:W-:-:S04]  /*18500*/  @!P0 LEA R10, P4, R85, R3, 0x2 ;  /* 0x00000003550a8211 */ /* 0x000fc800078810ff */
[----:B----4-:R-:W-:-:S05]  /*18510*/  @!P0 LEA.HI.X R11, R85, R4, R88, 0x2, P4 ;  /* 0x00000004550b8211 */ /* 0x010fca00020f1458 */
[----:B------:R-:W-:Y:S04]  /*18520*/  @!P0 ST.E.64 desc[UR40][R10.64], R70 ;  /* 0x000000460a008985 */ /* 0x000fe8000c101b28 */
[----:B------:R0:W-:Y:S01]  /*18530*/  @!P2 ST.E.64 desc[UR40][R8.64], R74 ;  /* 0x0000004a0800a985 */ /* 0x0001e2000c101b28 */
[----:B------:R-:W-:Y:S02]  /*18540*/  IMAD.MOV.U32 R73, RZ, RZ, R69 ;  /* 0x000000ffff497224 */ /* 0x000fe400078e0045 */
[----:B------:R-:W-:Y:S01]  /*18550*/  IMAD.MOV.U32 R69, RZ, RZ, R68 ;  /* 0x000000ffff457224 */ /* 0x000fe200078e0044 */
[----:B0-----:R-:W-:Y:S01]  /*18560*/  @!P1 LEA R8, P5, R77, R3, 0x2 ;  /* 0x000000034d089211 */ /* 0x001fe200078a10ff */
[----:B------:R-:W-:Y:S02]  /*18570*/  IMAD.MOV.U32 R68, RZ, RZ, R65 ;  /* 0x000000ffff447224 */ /* 0x000fe400078e0041 */
[----:B------:R-:W-:-:S02]  /*18580*/  IMAD.MOV.U32 R65, RZ, RZ, R56 ;  /* 0x000000ffff417224 */ /* 0x000fc400078e0038 */
[----:B------:R-:W4:Y:S01]  /*18590*/  LDL R56, [R1+0x10c] ;  /* 0x00010c0001387983 */ /* 0x000f220000100800 */
[----:B---3--:R-:W-:-:S03]  /*185a0*/  @!P1 LEA.HI.X R9, R77, R4, R80, 0x2, P5 ;  /* 0x000000044d099211 */ /* 0x008fc600028f1450 */
[----:B------:R-:W3:Y:S01]  /*185b0*/  LDL R77, [R1+0x1a4] ;  /* 0x0001a400014d7983 */ /* 0x000ee20000100800 */
[----:B------:R-:W-:Y:S02]  /*185c0*/  ISETP.GE.AND P3, PT, R81, UR4, PT ;  /* 0x0000000451007c0c */ /* 0x000fe4000bf66270 */
[----:B------:R-:W-:Y:S02]  /*185d0*/  ISETP.GE.AND P0, PT, R76, UR4, PT ;  /* 0x000000044c007c0c */ /* 0x000fe4000bf06270 */
[----:B------:R-:W-:-:S09]  /*185e0*/  ISETP.GE.AND P2, PT, R72, UR4, PT ;  /* 0x0000000448007c0c */ /* 0x000fd2000bf46270 */
[----:B------:R-:W-:-:S04]  /*185f0*/  @!P3 LEA R10, P4, R81, R3, 0x2 ;  /* 0x00000003510ab211 */ /* 0x000fc800078810ff */
[----:B--2---:R-:W-:-:S05]  /*18600*/  @!P3 LEA.HI.X R11, R81, R4, R84, 0x2, P4 ;  /* 0x00000004510bb211 */ /* 0x004fca00020f1454 */
[----:B------:R0:W-:Y:S01]  /*18610*/  @!P3 ST.E.64 desc[UR40][R10.64], R78 ;  /* 0x0000004e0a00b985 */ /* 0x0001e2000c101b28 */
[----:B------:R-:W-:-:S03]  /*18620*/  ISETP.GE.AND P3, PT, R68, UR4, PT ;  /* 0x0000000444007c0c */ /* 0x000fc6000bf66270 */
        /* <DEDUP_REMOVED lines=9> */
[----:B----4-:R-:W-:Y:S02]  /*186c0*/  ISETP.GE.AND P2, PT, R56, UR4, PT ;  /* 0x0000000438007c0c */ /* 0x010fe4000bf46270 */
[-C--:B0-----:R-:W-:Y:S02]  /*186d0*/  @!P3 LEA R10, P4, R68, R3.reuse, 0x2 ;  /* 0x00000003440ab211 */ /* 0x081fe400078810ff */
[----:B-1----:R-:W-:Y:S02]  /*186e0*/  @!P1 LEA R8, P5, R64, R3, 0x2 ;  /* 0x0000000340089211 */ /* 0x002fe400078a10ff */
[-C--:B------:R-:W-:Y:S02]  /*186f0*/  @!P3 LEA.HI.X R11, R68, R4.reuse, R69, 0x2, P4 ;  /* 0x00000004440bb211 */ /* 0x080fe400020f1445 */
        /* <DEDUP_REMOVED lines=56> */
.L_x_15332:
        /* <DEDUP_REMOVED lines=13> */
[----:B------:R-:W-:Y:S02]  /*18b50*/  @P1 IADD3 R10, P2, R10, UR6, RZ ;  /* 0x000000060a0a1c10 */ /* 0x000fe4000ff5e0ff */
[----:B------:R-:W-:Y:S01]  /*18b60*/  MOV R26, UR4 ;  /* 0x00000004001a7c02 */ /* 0x000fe20008000f00 */
[----:B------:R3:W5:Y:S01]  /*18b70*/  @P0 LDG.E R3, desc[UR40][R8.64] ;  /* 0x0000002808030981 */ /* 0x000762000c1e1900 */
[----:B------:R-:W-:-:S05]  /*18b80*/  @P1 IADD3.X R11, R0, UR7, RZ, P2, !PT ;  /* 0x00000007000b1c10 */ /* 0x000fca00097fe4ff */
[----:B------:R3:W5:Y:S01]  /*18b90*/  @P1 LDG.E R26, desc[UR40][R10.64] ;  /* 0x000000280a1a1981 */ /* 0x000762000c1e1900 */
[----:B--2---:R-:W-:Y:S01]  /*18ba0*/  ISETP.NE.AND P2, PT, R4, RZ, PT ;  /* 0x000000ff0400720c */ /* 0x004fe20003f45270 */
[----:B------:R-:W2:-:S12]  /*18bb0*/  S2R R0, SR_TID.X ;  /* 0x0000000000007919 */ /* 0x000e980000002100 */
[----:B------:R-:W4:Y:S01]  /*18bc0*/  @!P2 LDC R4, c[0x0][0xbd4] ;  /* 0x0002f500ff04ab82 */ /* 0x000f220000000800 */
[----:B--2---:R-:W-:Y:S01]  /*18bd0*/  VIADD R32, R0, 0xffffff80 ;  /* 0xffffff8000207836 */ /* 0x004fe20000000000 */
[----:B----4-:R3:W-:Y:S01]  /*18be0*/  @!P2 STL [R1+0xc8], R4 ;  /* 0x0000c8040100a387 */ /* 0x0107e20000100800 */
[----:B------:R-:W-:-:S03]  /*18bf0*/  ISETP.GT.AND P2, PT, R4, 0x1, PT ;  /* 0x000000010400780c */ /* 0x000fc60003f44270 */
[----:B------:R-:W-:Y:S01]  /*18c00*/  ISETP.GT.AND P3, PT, R32, 0x7f, PT ;  /* 0x0000007f2000780c */ /* 0x000fe20003f64270 */
[----:B------:R-:W-:-:S12]  /*18c10*/  @P1 BRA `(.L_x_15350) ;  /* 0x0000000000101947 */ /* 0x000fd80003800000 */
[----:B------:R-:W-:Y:S05]  /*18c20*/  @!P0 BRA `(.L_x_15350) ;  /* 0x00000000000c8947 */ /* 0x000fea0003800000 */
[----:B---3--:R-:W2:Y:S04]  /*18c30*/  LDG.E R11, desc[UR40][R8.64] ;  /* 0x00000028080b7981 */ /* 0x008ea8000c1e1900 */
[----:B-----5:R-:W2:Y:S02]  /*18c40*/  LDG.E R26, desc[UR40][R8.64+0x4] ;  /* 0x00000428081a7981 */ /* 0x020ea4000c1e1900 */
[----:B--2---:R-:W-:-:S07]  /*18c50*/  IMAD.IADD R26, R26, 0x1, -R11 ;  /* 0x000000011a1a7824 */ /* 0x004fce00078e0a0b */
.L_x_15350:
        /* <DEDUP_REMOVED lines=8> */
[----:B------:R-:W3:Y:S01]  /*18ce0*/  LDC R37, c[0x0][0xce8] ;  /* 0x00033a00ff257b82 */ /* 0x000ee20000000800 */
[----:B------:R-:W2:Y:S01]  /*18cf0*/  S2R R35, SR_TID.X ;  /* 0x0000000000237919 */ /* 0x000ea20000002100 */
[----:B---3--:R-:W-:Y:S01]  /*18d00*/  IMAD R0, R26, R37, RZ ;  /* 0x000000251a007224 */ /* 0x008fe200078e02ff */
[----:B--2---:R-:W-:-:S04]  /*18d10*/  IADD3 R35, R8, -0x80, R35 ;  /* 0xffffff8008237810 */ /* 0x004fc80007ffe023 */
[----:B------:R-:W-:-:S13]  /*18d20*/  ISETP.GE.AND P0, PT, R35, R0, PT ;  /* 0x000000002300720c */ /* 0x000fda0003f06270 */
[----:B------:R-:W-:Y:S05]  /*18d30*/  @P0 BRA `(.L_x_15352) ;  /* 0x0000000000b00947 */ /* 0x000fea0003800000 */
[----:B------:R-:W2:Y:S01]  /*18d40*/  LDL.LU R34, [R1+0xdc] ;  /* 0x0000dc0001227983 */ /* 0x000ea20000300800 */
[----:B------:R-:W-:Y:S01]  /*18d50*/  ISETP.GT.AND P0, PT, R4, 0x1, PT ;  /* 0x000000010400780c */ /* 0x000fe20003f04270 */
[----:B------:R-:W-:Y:S01]  /*18d60*/  IMAD.MOV.U32 R4, RZ, RZ, 0xab8 ;  /* 0x00000ab8ff047424 */ /* 0x000fe200078e00ff */
[----:B------:R-:W-:Y:S01]  /*18d70*/  ISETP.NE.AND P1, PT, R37, 0x1, PT ;  /* 0x000000012500780c */ /* 0x000fe20003f25270 */
[----:B-1----:R-:W1:Y:S01]  /*18d80*/  LDC.64 R14, c[0x0][0xca8] ;  /* 0x00032a00ff0e7b82 */ /* 0x002e620000000a00 */
        /* <DEDUP_REMOVED lines=39> */
.L_x_15352:
[----:B------:R-:W-:Y:S05]  /*19000*/  BSYNC B1 ;  /* 0x0000000000017941 */ /* 0x000fea0003800000 */
.L_x_15351:
[----:B------:R-:W-:Y:S05]  /*19010*/  @P2 BRA `(.L_x_15345) ;  /* 0x0000000800f02947 */ /* 0x000fea0003800000 */
[----:B------:R-:W3:Y:S01]  /*19020*/  LDL R24, [R1+0x94] ;  /* 0x0000940001187983 */ /* 0x000ee20000100800 */
[----:B-1----:R-:W1:Y:S01]  /*19030*/  LDC R21, c[0x0][0xce8] ;  /* 0x00033a00ff157b82 */ /* 0x002e620000000800 */
[----:B--2---:R-:W-:Y:S01]  /*19040*/  SHF.R.S32.HI R9, RZ, 0x1f, R32 ;  /* 0x0000001fff097819 */ /* 0x004fe20000011420 */
        /* <DEDUP_REMOVED lines=14> */
[----:B-1----:R-:W-:-:S03]  /*19130*/  ISETP.NE.AND P0, PT, R21, 0x1, PT ;  /* 0x000000011500780c */ /* 0x002fc60003f05270 */
[----:B------:R-:W-:Y:S01]  /*19140*/  IMAD R9, R203, UR5, R9 ;  /* 0x00000005cb097c24 */ /* 0x000fe2000f8e0209 */
[----:B------:R-:W-:Y:S01]  /*19150*/  ULDC.64 UR4, c[0x0][0xbe0] ;  /* 0x0002f80000047ab9 */ /* 0x000fe20000000a00 */
[C---:B------:R-:W-:Y:S02]  /*19160*/  IMAD R11, R33.reuse, UR7, R4 ;  /* 0x00000007210b7c24 */ /* 0x040fe4000f8e0204 */
[----:B------:R-:W-:-:S04]  /*19170*/  IMAD.WIDE.U32 R8, R33, UR6, R8 ;  /* 0x0000000621087c25 */ /* 0x000fc8000f8e0008 */
[----:B------:R-:W-:Y:S02]  /*19180*/  IMAD.IADD R9, R9, 0x1, R11 ;  /* 0x0000000109097824 */ /* 0x000fe400078e020b */
[----:B------:R-:W1:Y:S08]  /*19190*/  @P0 LDC R10, c[0x0][0xcec] ;  /* 0x00033b00ff0a0b82 */ /* 0x000e700000000800 */
[----:B------:R-:W2:Y:S01]  /*191a0*/  @P0 LDC R15, c[0x0][0xcf0] ;  /* 0x00033c00ff0f0b82 */ /* 0x000ea20000000800 */
[----:B---3--:R-:W-:-:S04]  /*191b0*/  IMAD.IADD R13, R24, 0x1, R0 ;  /* 0x00000001180d7824 */ /* 0x008fc800078e0200 */
[----:B-1----:R-:W-:-:S04]  /*191c0*/  @P0 IMAD.HI.U32 R0, R13, R10, RZ ;  /* 0x0000000a0d000227 */ /* 0x002fc800078e00ff */
[----:B------:R-:W-:Y:S01]  /*191d0*/  IMAD.MOV.U32 R3, RZ, RZ, R13 ;  /* 0x000000ffff037224 */ /* 0x000fe200078e000d */
[----:B--2---:R-:W-:-:S04]  /*191e0*/  @P0 SHF.R.U32.HI R3, RZ, R15, R0 ;  /* 0x0000000fff030219 */ /* 0x004fc80000011600 */
[----:B------:R-:W-:Y:S01]  /*191f0*/  SHF.R.S32.HI R0, RZ, 0x1f, R3 ;  /* 0x0000001fff007819 */ /* 0x000fe20000011403 */
[C---:B------:R-:W-:Y:S01]  /*19200*/  IMAD.WIDE.U32 R8, R3.reuse, UR4, R8 ;  /* 0x0000000403087c25 */ /* 0x040fe2000f8e0008 */
[----:B------:R-:W-:-:S03]  /*19210*/  IADD3 R4, -R3, RZ, RZ ;  /* 0x000000ff03047210 */ /* 0x000fc60007ffe1ff */
        /* <DEDUP_REMOVED lines=17> */
.L_x_15574:
        /* <DEDUP_REMOVED lines=15> */
[----:B------:R-:W-:-:S02]  /*19420*/  SHF.R.S32.HI R14, RZ, 0x1f, R222 ;  /* 0x0000001fff0e7819 */ /* 0x000fc400000114de */
[----:B------:R-:W-:Y:S02]  /*19430*/  SHF.R.S32.HI R29, RZ, 0x1f, R29 ;  /* 0x0000001fff1d7819 */ /* 0x000fe4000001141d */
[C---:B------:R-:W-:Y:S02]  /*19440*/  IADD3 R25, R222.reuse, 0xc0, RZ ;  /* 0x000000c0de197810 */ /* 0x040fe40007ffe0ff */
        /* <DEDUP_REMOVED lines=14> */
.L_x_15355:
[----:B------:R-:W-:Y:S05]  /*19530*/  BSYNC B1 ;  /* 0x0000000000017941 */ /* 0x000fea0003800000 */
.L_x_15354:
[----:B------:R-:W-:-:S03]  /*19540*/  UMOV UR4, 0xffffffff ;  /* 0xffffffff00047882 */ /* 0x000fc60000000000 */
[----:B------:R-:W-:Y:S05]  /*19550*/  BRA.DIV UR4, `(.L_x_15356) ;  /* 0x000000a604fc7947 */ /* 0x000fea000b800000 */
[----:B--2---:R2:W0:Y:S04]  /*19560*/  SHFL.IDX PT, R3, R4, 0x1, 0x181f ;  /* 0x00381f0004037f89 */ /* 0x00442800000e0000 */
[----:B---34-:R2:W3:Y:S02]  /*19570*/  SHFL.IDX PT, R9, R0, 0x1, 0x181f ;  /* 0x00381f0000097f89 */ /* 0x0184e400000e0000 */
.L_x_15578:
        /* <DEDUP_REMOVED lines=31> */
.L_x_15358:
[----:B------:R-:W-:Y:S05]  /*19770*/  BSYNC B1 ;  /* 0x0000000000017941 */ /* 0x000fea0003800000 */
.L_x_15357:
[----:B------:R-:W-:-:S03]  /*19780*/  UMOV UR4, 0xffffffff ;  /* 0xffffffff00047882 */ /* 0x000fc60000000000 */
[----:B------:R-:W-:Y:S05]  /*19790*/  BRA.DIV UR4, `(.L_x_15359) ;  /* 0x000000a604b87947 */ /* 0x000fea000b800000 */
[----:B0-----:R0:W0:Y:S04]  /*197a0*/  SHFL.IDX PT, R3, R4, 0x2, 0x181f ;  /* 0x00581f0004037f89 */ /* 0x00102800000e0000 */
[----:B---34-:R3:W4:Y:S02]  /*197b0*/  SHFL.IDX PT, R9, R0, 0x2, 0x181f ;  /* 0x00581f0000097f89 */ /* 0x01872400000e0000 */
.L_x_15582:
        /* <DEDUP_REMOVED lines=31> */
.L_x_15361:
[----:B------:R-:W-:Y:S05]  /*199b0*/  BSYNC B1 ;  /* 0x0000000000017941 */ /* 0x000fea0003800000 */
.L_x_15360:
[----:B------:R-:W-:-:S03]  /*199c0*/  UMOV UR4, 0xffffffff ;  /* 0xffffffff00047882 */ /* 0x000fc60000000000 */
[----:B------:R-:W-:Y:S05]  /*199d0*/  BRA.DIV UR4, `(.L_x_15362) ;  /* 0x000000a604747947 */ /* 0x000fea000b800000 */
[----:B0-----:R0:W0:Y:S04]  /*199e0*/  SHFL.IDX PT, R3, R4, 0x3, 0x181f ;  /* 0x00781f0004037f89 */ /* 0x00102800000e0000 */
[----:B----4-:R4:W0:Y:S02]  /*199f0*/  SHFL.IDX PT, R9, R0, 0x3, 0x181f ;  /* 0x00781f0000097f89 */ /* 0x01082400000e0000 */
.L_x_15586:
        /* <DEDUP_REMOVED lines=12> */
[----:B------:R-:W-:Y:S01]  /*19ac0*/  ISETP.GE.AND P0, PT, R4, UR4, PT ;  /* 0x0000000404007c0c */ /* 0x000fe2000bf06270 */
[----:B------:R-:W-:Y:S01]  /*19ad0*/  VIADD R24, R222, 0xc0 ;  /* 0x000000c0de187836 */ /* 0x000fe20000000000 */
[----:B------:R-:W-:-:S02]  /*19ae0*/  SHF.R.S32.HI R14, RZ, 0x1f, R222 ;  /* 0x0000001fff0e7819 */ /* 0x000fc400000114de */
[----:B------:R-:W-:Y:S02]  /*19af0*/  SHF.R.S32.HI R27, RZ, 0x1f, R27 ;  /* 0x0000001fff1b7819 */ /* 0x000fe4000001141b */
[----:B------:R-:W-:Y:S02]  /*19b00*/  SHF.R.S32.HI R26, RZ, 0x1f, R26 ;  /* 0x0000001fff1a7819 */ /* 0x000fe4000001141a */
[-C--:B------:R-:W-:Y:S02]  /*19b10*/  @!P3 LEA R10, P5, R222, R9.reuse, 0x1 ;  /* 0x00000009de0ab211 */ /* 0x080fe400078a08ff */
[----:B------:R-:W-:Y:S02]  /*19b20*/  @!P2 LEA R12, P4, R8, R9, 0x1 ;  /* 0x00000009080ca211 */ /* 0x000fe400078808ff */
[----:B------:R-:W-:Y:S02]  /*19b30*/  @!P3 LEA.HI.X R11, R222, R3, R14, 0x1, P5 ;  /* 0x00000003de0bb211 */ /* 0x000fe400028f0c0e */
        /* <DEDUP_REMOVED lines=10> */
.L_x_15345:
[----:B------:R-:W-:Y:S05]  /*19be0*/  BSYNC B0 ;  /* 0x0000000000007941 */ /* 0x000fea0003800000 */
.L_x_15331:
[----:B------:R-:W-:Y:S02]  /*19bf0*/  ULDC UR4, c[0x0][0xd3c] ;  /* 0x00034f0000047ab9 */ /* 0x000fe40000000800 */
[----:B------:R-:W-:-:S13]  /*19c00*/  ISETP.GE.AND P0, PT, R7, UR4, PT ;  /* 0x0000000407007c0c */ /* 0x000fda000bf06270 */
[----:B------:R-:W-:Y:S05]  /*19c10*/  @!P0 BRA `(.L_x_15363) ;  /* 0xfffffe7c00448947 */ /* 0x000fea000383ffff */
[----:B------:R-:W-:Y:S05]  /*19c20*/  BRA `(.L_x_15192) ;  /* 0x0000008400387947 */ /* 0x000fea0003800000 */
.L_x_15190:
[----:B------:R-:W-:-:S08]  /*19c30*/  NOP ;  /* 0x0000000000007918 */ /* 0x000fd00000000000 */
[----:B------:R-:W0:-:S00]  /*19c40*/  USETMAXREG.DEALLOC.CTAPOOL 0x28 ;  /* 0x00000028000079c8 */ /* 0x000e0000080e0500 */
[----:B0-----:R-:W-:Y:S02]  /*19c50*/  LOP3.LUT R2, R2, 0x3, RZ, 0xc0, !PT ;  /* 0x0000000302027812 */ /* 0x001fe400078ec0ff */
[----:B------:R-:W-:Y:S02]  /*19c60*/  LOP3.LUT R23, R23, 0xffffefff, RZ, 0xc0, !PT ;  /* 0xffffefff17177812 */ /* 0x000fe400078ec0ff */
[----:B------:R-:W-:Y:S02]  /*19c70*/  MOV R6, RZ ;  /* 0x000000ff00067202 */ /* 0x000fe40000000f00 */
        /* <DEDUP_REMOVED lines=11> */
.L_x_15364:
        /* <DEDUP_REMOVED lines=43> */
.L_x_15368:
        /* <DEDUP_REMOVED lines=37> */
.L_x_15366:
        /* <DEDUP_REMOVED lines=13> */
.L_x_15369:
        /* <DEDUP_REMOVED lines=62> */
.L_x_15370:
        /* <DEDUP_REMOVED lines=61> */
.L_x_15371:
[----:B------:R-:W-:-:S05]  /*1aab0*/  LOP3.LUT R17, RZ, R2, RZ, 0x33, !PT ;  /* 0x00000002ff117212 */ /* 0x000fca00078e33ff */
[----:B------:R-:W-:Y:S01]  /*1aac0*/  IMAD.IADD R17, R6, 0x1, R17 ;  /* 0x0000000106117824 */ /* 0x000fe200078e0211 */
[----:B------:R-:W-:Y:S06]  /*1aad0*/  BRA `(.L_x_15372) ;  /* 0x00000000000c7947 */ /* 0x000fec0003800000 */
.L_x_15367:
[----:B------:R-:W-:Y:S02]  /*1aae0*/  IMAD.MOV.U32 R17, RZ, RZ, RZ ;  /* 0x000000ffff117224 */ /* 0x000fe400078e00ff */
[----:B------:R-:W-:Y:S02]  /*1aaf0*/  IMAD.U32 R16, RZ, RZ, UR6 ;  /* 0x00000006ff107e24 */ /* 0x000fe4000f8e00ff */
[----:B------:R-:W-:-:S07]  /*1ab00*/  IMAD.MOV.U32 R18, RZ, RZ, RZ ;  /* 0x000000ffff127224 */ /* 0x000fce00078e00ff */
.L_x_15372:
[----:B------:R-:W-:-:S13]  /*1ab10*/  ISETP.NE.AND P0, PT, R7, RZ, PT ;  /* 0x000000ff0700720c */ /* 0x000fda0003f05270 */
[----:B------:R-:W0:Y:S01]  /*1ab20*/  @!P0 S2R R3, SR_CgaCtaId ;  /* 0x0000000000038919 */ /* 0x000e220000008800 */
[----:B------:R-:W-:-:S04]  /*1ab30*/  @!P0 MOV R2, 0x400 ;  /* 0x0000040000028802 */ /* 0x000fc80000000f00 */
[----:B0-----:R-:W-:-:S05]  /*1ab40*/  @!P0 LEA R2, R3, R2, 0x18 ;  /* 0x0000000203028211 */ /* 0x001fca00078ec0ff */
[----:B------:R1:W-:Y:S01]  /*1ab50*/  @!P0 STS.128 [R2+0x324d0], R16 ;  /* 0x0324d01002008388 */ /* 0x0003e20000000c00 */
[----:B------:R-:W-:Y:S06]  /*1ab60*/  BAR.ARV 0x5, 0x180 ;  /* 0x0146000000007b1d */ /* 0x000fec0000002000 */
.L_x_15365:
        /* <DEDUP_REMOVED lines=8> */
[C---:B-1----:R-:W-:Y:S01]  /*1abf0*/  SHF.L.U32 R2, R0.reuse, 0x3, RZ ;  /* 0x0000000300027819 */ /* 0x042fe200000006ff */
[----:B------:R-:W-:Y:S01]  /*1ac00*/  UMOV UR4, 0x400 ;  /* 0x0000040000047882 */ /* 0x000fe20000000000 */
[----:B------:R-:W-:Y:S01]  /*1ac10*/  LOP3.LUT R4, R0, 0x7f, RZ, 0xc0, !PT ;  /* 0x0000007f00047812 */ /* 0x000fe200078ec0ff */
[----:B------:R-:W-:Y:S01]  /*1ac20*/  BSSY B8, `(.L_x_15373) ;  /* 0x0000717000087945 */ /* 0x000fe20003800000 */
[C---:B------:R-:W-:Y:S01]  /*1ac30*/  LOP3.LUT R3, R2.reuse, 0x1f8, RZ, 0xc0, !PT ;  /* 0x000001f802037812 */ /* 0x040fe200078ec0ff */
[----:B------:R-:W-:Y:S01]  /*1ac40*/  IMAD.MOV.U32 R28, RZ, RZ, 0x1 ;  /* 0x00000001ff1c7424 */ /* 0x000fe200078e00ff */
[----:B------:R-:W-:Y:S01]  /*1ac50*/  LOP3.LUT R2, R2, 0x38, RZ, 0xc0, !PT ;  /* 0x0000003802027812 */ /* 0x000fe200078ec0ff */
[----:B------:R-:W-:Y:S01]  /*1ac60*/  IMAD.SHL.U32 R32, R4, 0x8, RZ ;  /* 0x0000000804207824 */ /* 0x000fe200078e00ff */
[----:B------:R-:W-:Y:S01]  /*1ac70*/  LOP3.LUT R3, R3, 0x38, R0, 0x78, !PT ;  /* 0x0000003803037812 */ /* 0x000fe200078e7800 */
[----:B------:R-:W-:Y:S01]  /*1ac80*/  IMAD.SHL.U32 R0, R0, 0x10, RZ ;  /* 0x0000001000007824 */ /* 0x000fe200078e00ff */
[----:B------:R-:W-:Y:S01]  /*1ac90*/  CS2R R24, SRZ ;  /* 0x0000000000187805 */ /* 0x000fe2000001ff00 */
[----:B------:R-:W-:Y:S01]  /*1aca0*/  IMAD.MOV.U32 R27, RZ, RZ, 0x1 ;  /* 0x00000001ff1b7424 */ /* 0x000fe200078e00ff */
[----:B------:R-:W-:Y:S01]  /*1acb0*/  LOP3.LUT R32, R3, 0x200, R32, 0xf8, !PT ;  /* 0x0000020003207812 */ /* 0x000fe200078ef820 */
[----:B------:R-:W-:Y:S01]  /*1acc0*/  ULDC.64 UR42, c[0x0][0x198] ;  /* 0x00006600002a7ab9 */ /* 0x000fe20000000a00 */
[----:B------:R-:W-:Y:S01]  /*1acd0*/  SHF.R.U32.HI R3, RZ, 0x3, R4 ;  /* 0x00000003ff037819 */ /* 0x000fe20000011604 */
[----:B------:R-:W-:Y:S01]  /*1ace0*/  ULOP3.LUT UR38, UR36, 0x2, URZ, 0xfc, !UPT ;  /* 0x0000000224267892 */ /* 0x000fe2000f8efc3f */
[----:B------:R-:W-:Y:S01]  /*1acf0*/  LOP3.LUT R4, R2, 0x40, RZ, 0xfc, !PT ;  /* 0x0000004002047812 */ /* 0x000fe200078efcff */
[----:B------:R-:W-:Y:S01]  /*1ad00*/  ULDC UR37, c[0x0][0xc] ;  /* 0x0000030000257ab9 */ /* 0x000fe20000000800 */
[----:B------:R-:W-:-:S02]  /*1ad10*/  LOP3.LUT R0, R3, 0x70, R0, 0xf8, !PT ;  /* 0x0000007003007812 */ /* 0x000fc400078ef800 */
[C---:B------:R-:W-:Y:S01]  /*1ad20*/  LOP3.LUT R3, R2.reuse, 0x80, RZ, 0xfc, !PT ;  /* 0x0000008002037812 */ /* 0x040fe200078efcff */
[----:B0-----:R-:W-:Y:S01]  /*1ad30*/  ULEA UR4, UR5, UR4, 0x18 ;  /* 0x0000000405047291 */ /* 0x001fe2000f8ec03f */
[----:B------:R-:W-:-:S05]  /*1ad40*/  LOP3.LUT R0, R2, 0xc0, RZ, 0xfc, !PT ;  /* 0x000000c002007812 */ /* 0x000fca00078efcff */
[----:B------:R-:W-:-:S04]  /*1ad50*/  IMAD.U32 R22, RZ, RZ, UR4 ;  /* 0x00000004ff167e24 */ /* 0x000fc8000f8e00ff */
[----:B--2---:R-:W-:-:S07]  /*1ad60*/  IMAD R26, R32, 0x2, R22 ;  /* 0x00000002201a7824 */ /* 0x004fce00078e0216 */
.L_x_15482:
[----:B0-----:R-:W0:Y:S02]  /*1ad70*/  LDC.64 R36, c[0x0][0xd88] ;  /* 0x00036200ff247b82 */ /* 0x001e240000000a00 */
[----:B0-----:R-:W-:-:S06]  /*1ad80*/  IMAD.WIDE R36, R19, 0x4, R36 ;  /* 0x0000000413247825 */ /* 0x001fcc00078e0224 */
[----:B--2---:R0:W2:Y:S01]  /*1ad90*/  LDG.E R36, desc[UR40][R36.64] ;  /* 0x0000002824247981 */ /* 0x0040a2000c1e1900 */
        /* <DEDUP_REMOVED lines=9> */
[----:B0-----:R-:W-:Y:S01]  /*1ae30*/  IMAD.MOV.U32 R37, RZ, RZ, RZ ;  /* 0x000000ffff257224 */ /* 0x001fe200078e00ff */
[----:B--2---:R-:W-:-:S05]  /*1ae40*/  SHF.R.S32.HI R0, RZ, 0x1f, R36 ;  /* 0x0000001fff007819 */ /* 0x004fca0000011424 */
[C---:B------:R-:W-:Y:S02]  /*1ae50*/  @P0 LEA R2, P1, R36.reuse, UR4, 0x2 ;  /* 0x0000000424020c11 */ /* 0x040fe4000f8210ff */
[C---:B------:R-:W-:Y:S01]  /*1ae60*/  SHF.L.U32 R30, R36.reuse, 0x2, RZ ;  /* 0x00000002241e7819 */ /* 0x040fe200000006ff */
[----:B------:R0:W-:Y:S01]  /*1ae70*/  STL [R1+0x10], R0 ;  /* 0x0000100001007387 */ /* 0x0001e20000100800 */
[C-C-:B------:R-:W-:Y:S01]  /*1ae80*/  @P0 LEA.HI.X R3, R36.reuse, UR5, R0.reuse, 0x2, P1 ;  /* 0x0000000524030c11 */ /* 0x140fe200088f1400 */
[----:B------:R-:W-:Y:S01]  /*1ae90*/  ULDC.64 UR4, c[0x0][0xaf8] ;  /* 0x0002be0000047ab9 */ /* 0x000fe20000000a00 */
[----:B------:R-:W-:-:S03]  /*1aea0*/  SHF.L.U64.HI R31, R36, 0x2, R0 ;  /* 0x00000002241f7819 */ /* 0x000fc60000010200 */
[----:B-1----:R1:W5:Y:S01]  /*1aeb0*/  @P0 LDG.E R34, desc[UR40][R2.64] ;  /* 0x0000002802220981 */ /* 0x002362000c1e1900 */
        /* <DEDUP_REMOVED lines=10> */
[----:B---3--:R-:W-:Y:S01]  /*1af60*/  @P2 IADD3 R6, P3, R30, UR8, RZ ;  /* 0x000000081e062c10 */ /* 0x008fe2000ff7e0ff */
[----:B------:R-:W-:Y:S01]  /*1af70*/  IMAD.U32 R8, RZ, RZ, UR4 ;  /* 0x00000004ff087e24 */ /* 0x000fe2000f8e00ff */
[----:B------:R-:W-:Y:S01]  /*1af80*/  ULDC.64 UR4, c[0x0][0x418] ;  /* 0x0001060000047ab9 */ /* 0x000fe20000000a00 */
[----:B------:R-:W5:Y:S01]  /*1af90*/  @P0 LDG.E R37, desc[UR40][R2.64] ;  /* 0x0000002802250981 */ /* 0x000f62000c1e1900 */
[----:B------:R-:W-:-:S03]  /*1afa0*/  @P2 IADD3.X R7, R31, UR9, RZ, P3, !PT ;  /* 0x000000091f072c10 */ /* 0x000fc60009ffe4ff */
[----:B------:R-:W5:Y:S04]  /*1afb0*/  @P1 LDG.E R0, desc[UR40][R4.64] ;  /* 0x0000002804001981 */ /* 0x000f68000c1e1900 */
        /* <DEDUP_REMOVED lines=18> */
.L_x_15374:
        /* <DEDUP_REMOVED lines=14> */
.L_x_15375:
        /* <DEDUP_REMOVED lines=9> */
.L_x_15376:
        /* <DEDUP_REMOVED lines=15> */
[----:B------:R2:W-:Y:S01]  /*1b340*/  STL [R1+0xc], R7 ;  /* 0x00000c0701007387 */ /* 0x0005e20000100800 */
        /* <DEDUP_REMOVED lines=41> */
[----:B------:R-:W-:-:S07]  /*1b5e0*/  @!P2 LOP3.LUT R13, RZ, R8, RZ, 0x33, !PT ;  /* 0x00000008ff0da212 */ /* 0x000fce00078e33ff */
.L_x_15378:
[----:B------:R-:W-:Y:S05]  /*1b5f0*/  BSYNC B0 ;  /* 0x0000000000007941 */ /* 0x000fea0003800000 */
.L_x_15377:
        /* <DEDUP_REMOVED lines=9> */
[----:B------:R-:W-:-:S07]  /*1b690*/  SHF.R.U32.HI R3, RZ, 0x6, R3 ;  /* 0x00000006ff037819 */ /* 0x000fce0000011603 */
[----:B------:R-:W-:-:S04]  /*1b6a0*/  @P0 VIADD R6, R6, 0x5f ;  /* 0x0000005f06060836 */ /* 0x000fc80000000000 */
[----:B------:R-:W-:-:S04]  /*1b6b0*/  @P0 IMAD.HI R2, R6, 0x2aaaaaab, RZ ;  /* 0x2aaaaaab06020827 */ /* 0x000fc800078e02ff */
[----:B------:R-:W-:Y:S01]  /*1b6c0*/  IMAD.MOV.U32 R6, RZ, RZ, R3 ;  /* 0x000000ffff067224 */ /* 0x000fe200078e0003 */
        /* <DEDUP_REMOVED lines=12> */
.L_x_15589:
[----:B--2---:R-:W-:Y:S02]  /*1b790*/  ISETP.NE.AND P0, PT, R14, RZ, PT ;  /* 0x000000ff0e00720c */ /* 0x004fe40003f05270 */
[----:B------:R-:W-:-:S11]  /*1b7a0*/  PLOP3.LUT P6, PT, PT, PT, PT, 0x8, 0x0 ;  /* 0x000000000000781c */ /* 0x000fd60003fce170 */
[----:B------:R-:W-:Y:S05]  /*1b7b0*/  @P0 BRA `(.L_x_15382) ;  /* 0x00000000000c0947 */ /* 0x000fea0003800000 */
[----:B------:R-:W-:-:S03]  /*1b7c0*/  UMOV UR4, 0xffffffff ;  /* 0xffffffff00047882 */ /* 0x000fc60000000000 */
[----:B------:R-:W-:Y:S05]  /*1b7d0*/  BRA.DIV UR4, `(.L_x_15383) ;  /* 0x0000008a04747947 */ /* 0x000fea000b800000 */
[----:B------:R-:W-:-:S13]  /*1b7e0*/  ELECT P6, URZ, PT ;  /* 0x00000000003f782f */ /* 0x000fda00038c0000 */
.L_x_15382:
        /* <DEDUP_REMOVED lines=9> */
.L_x_15592:
[----:B------:R-:W-:Y:S05]  /*1b880*/  BSYNC B1 ;  /* 0x0000000000017941 */ /* 0x000fea0003800000 */
.L_x_15384:
        /* <DEDUP_REMOVED lines=10> */
.L_x_15593:
[----:B------:R-:W-:Y:S05]  /*1b930*/  BSYNC B2 ;  /* 0x0000000000027941 */ /* 0x000fea0003800000 */
.L_x_15388:
        /* <DEDUP_REMOVED lines=9> */
.L_x_15391:
[----:B------:R-:W-:Y:S05]  /*1b9d0*/  BSYNC B2 ;  /* 0x0000000000027941 */ /* 0x000fea0003800000 */
.L_x_15390:
[----:B------:R-:W-:Y:S01]  /*1b9e0*/  MOV R14, RZ ;  /* 0x000000ff000e7202 */ /* 0x000fe20000000f00 */
[----:B------:R-:W-:Y:S01]  /*1b9f0*/  IMAD R10, R6, 0x60, R0 ;  /* 0x00000060060a7824 */ /* 0x000fe200078e0200 */
[----:B------:R-:W-:Y:S01]  /*1ba00*/  UIADD3 UR4, UP0, UR42, 0x570, URZ ;  /* 0x000005702a047890 */ /* 0x000fe2000ff1e03f */
[----:B-1----:R-:W-:Y:S01]  /*1ba10*/  IMAD R11, R24, 0x3000, R22 ;  /* 0x00003000180b7824 */ /* 0x002fe200078e0216 */
[----:B------:R-:W-:Y:S01]  /*1ba20*/  R2UR UR10, R14 ;  /* 0x000000000e0a72ca */ /* 0x000fe200000e0000 */
[----:B------:R-:W-:Y:S01]  /*1ba30*/  VIADD R10, R10, 0xffffffa0 ;  /* 0xffffffa00a0a7836 */ /* 0x000fe20000000000 */
[----:B------:R-:W-:Y:S01]  /*1ba40*/  PLOP3.LUT P0, PT, PT, PT, PT, 0x80, 0x0 ;  /* 0x000000000000781c */ /* 0x000fe20003f0f070 */
[----:B------:R-:W-:Y:S01]  /*1ba50*/  VIADD R11, R11, 0x1c400 ;  /* 0x0001c4000b0b7836 */ /* 0x000fe20000000000 */
[----:B------:R-:W-:Y:S01]  /*1ba60*/  UIADD3.X UR5, URZ, UR43, URZ, UP0, !UPT ;  /* 0x0000002b3f057290 */ /* 0x000fe200087fe43f */
[----:B------:R-:W-:Y:S01]  /*1ba70*/  VIADD R12, R8, 0x32490 ;  /* 0x00032490080c7836 */ /* 0x000fe20000000000 */
[----:B------:R-:W-:Y:S01]  /*1ba80*/  UMOV UR6, 0x0 ;  /* 0x0000000000067882 */ /* 0x000fe20000000000 */
[----:B------:R-:W-:-:S09]  /*1ba90*/  UMOV UR7, 0x12f00000 ;  /* 0x12f0000000077882 */ /* 0x000fd20000000000 */
.L_x_15392:
        /* <DEDUP_REMOVED lines=13> */
.L_x_15594:
[----:B------:R-:W-:Y:S05]  /*1bb70*/  BSYNC B2 ;  /* 0x0000000000027941 */ /* 0x000fea0003800000 */
.L_x_15393:
        /* <DEDUP_REMOVED lines=11> */
.L_x_15396:
[----:B------:R-:W-:Y:S05]  /*1bc30*/  BSYNC B2 ;  /* 0x0000000000027941 */ /* 0x000fea0003800000 */
.L_x_15395:
[----:B------:R-:W-:Y:S01]  /*1bc40*/  R2UR UR10, R14 ;  /* 0x000000000e0a72ca */ /* 0x000fe200000e0000 */
[----:B01----:R-:W-:Y:S01]  /*1bc50*/  IMAD R9, R24, 0xc000, R22 ;  /* 0x0000c00018097824 */ /* 0x003fe200078e0216 */
[----:B------:R-:W-:Y:S01]  /*1bc60*/  R2UR UR6, R12 ;  /* 0x000000000c0672ca */ /* 0x000fe200000e0000 */
[----:B------:R-:W-:Y:S01]  /*1bc70*/  UIADD3 UR4, UP0, UR42, 0x670, URZ ;  /* 0x000006702a047890 */ /* 0x000fe2000ff1e03f */
[----:B------:R-:W-:Y:S01]  /*1bc80*/  R2UR UR7, R13 ;  /* 0x000000000d0772ca */ /* 0x000fe200000e0000 */
[----:B------:R-:W-:Y:S01]  /*1bc90*/  VIADD R8, R8, 0x324b0 ;  /* 0x000324b008087836 */ /* 0x000fe20000000000 */
[----:B------:R-:W-:Y:S01]  /*1bca0*/  PLOP3.LUT P0, PT, PT, PT, PT, 0x80, 0x0 ;  /* 0x000000000000781c */ /* 0x000fe20003f0f070 */
[----:B------:R-:W-:Y:S01]  /*1bcb0*/  UIADD3.X UR5, URZ, UR43, URZ, UP0, !UPT ;  /* 0x0000002b3f057290 */ /* 0x000fe200087fe43f */
[----:B------:R-:W-:-:S11]  /*1bcc0*/  IADD3 R11, R9, 0x400, RZ ;  /* 0x00000400090b7810 */ /* 0x000fd60007ffe0ff */
.L_x_15397:
        /* <DEDUP_REMOVED lines=15> */
.L_x_15398:
        /* <DEDUP_REMOVED lines=15> */
.L_x_15399:
        /* <DEDUP_REMOVED lines=15> */
.L_x_15400:
        /* <DEDUP_REMOVED lines=10> */
.L_x_15387:
[----:B------:R-:W-:Y:S05]  /*1c040*/  BSYNC B1 ;  /* 0x0000000000017941 */ /* 0x000fea0003800000 */
.L_x_15386:
        /* <DEDUP_REMOVED lines=9> */
.L_x_15416:
        /* <DEDUP_REMOVED lines=11> */
.L_x_15595:
[----:B------:R-:W-:Y:S05]  /*1c190*/  BSYNC B2 ;  /* 0x0000000000027941 */ /* 0x000fea0003800000 */
.L_x_15403:
        /* <DEDUP_REMOVED lines=9> */
.L_x_15406:
[----:B------:R-:W-:Y:S05]  /*1c230*/  BSYNC B2 ;  /* 0x0000000000027941 */ /* 0x000fea0003800000 */
.L_x_15405:
[----:B------:R-:W-:Y:S01]  /*1c240*/  MOV R14, RZ ;  /* 0x000000ff000e7202 */ /* 0x000fe20000000f00 */
[----:B-1----:R-:W-:Y:S01]  /*1c250*/  IMAD R11, R24, 0x3000, R22 ;  /* 0x00003000180b7824 */ /* 0x002fe200078e0216 */
        /* <DEDUP_REMOVED lines=9> */
.L_x_15407:
        /* <DEDUP_REMOVED lines=13> */
.L_x_15596:
[----:B------:R-:W-:Y:S05]  /*1c3c0*/  BSYNC B2 ;  /* 0x0000000000027941 */ /* 0x000fea0003800000 */
.L_x_15408:
        /* <DEDUP_REMOVED lines=11> */
.L_x_15411:
[----:B------:R-:W-:Y:S05]  /*1c480*/  BSYNC B2 ;  /* 0x0000000000027941 */ /* 0x000fea0003800000 */
.L_x_15410:
        /* <DEDUP_REMOVED lines=9> */
.L_x_15412:
        /* <DEDUP_REMOVED lines=15> */
.L_x_15413:
        /* <DEDUP_REMOVED lines=15> */
.L_x_15414:
        /* <DEDUP_REMOVED lines=15> */
.L_x_15415:
        /* <DEDUP_REMOVED lines=10> */
.L_x_15402:
[----:B------:R-:W-:Y:S05]  /*1c890*/  BSYNC B1 ;  /* 0x0000000000017941 */ /* 0x000fea0003800000 */
.L_x_15401:
        /* <DEDUP_REMOVED lines=8> */
.L_x_15380:
[----:B------:R-:W-:Y:S05]  /*1c920*/  BSYNC B0 ;  /* 0x0000000000007941 */ /* 0x000fea0003800000 */
.L_x_15379:
        /* <DEDUP_REMOVED lines=8> */
[----:B------:R-:W2:Y:S08]  /*1c9b0*/  @P1 LDC R3, c[0x0][0x44c] ;  /* 0x00011300ff031b82 */ /* 0x000eb00000000800 */
[----:B------:R-:W4:Y:S01]  /*1c9c0*/  @P1 LDC R0, c[0x0][0x450] ;  /* 0x00011400ff001b82 */ /* 0x000f220000000800 */
[----:B--2---:R-:W-:-:S05]  /*1c9d0*/  @P1 IMAD.HI.U32 R3, R2, R3, RZ ;  /* 0x0000000302031227 */ /* 0x004fca00078e00ff */
[----:B----4-:R-:W-:Y:S01]  /*1c9e0*/  @P1 SHF.R.U32.HI R2, RZ, R0, R3 ;  /* 0x00000000ff021219 */ /* 0x010fe20000011603 */
[----:B------:R-:W-:-:S04]  /*1c9f0*/  IMAD.MOV.U32 R0, RZ, RZ, RZ ;  /* 0x000000ffff007224 */ /* 0x000fc800078e00ff */
[----:B------:R-:W-:-:S04]  /*1ca00*/  IMAD.IADD R2, R7, 0x1, R2 ;  /* 0x0000000107027824 */ /* 0x000fc800078e0202 */
[----:B------:R-:W-:-:S05]  /*1ca10*/  IMAD.HI R2, R2, 0x2aaaaaab, RZ ;  /* 0x2aaaaaab02027827 */ /* 0x000fca00078e02ff */
[----:B------:R-:W-:-:S04]  /*1ca20*/  SHF.R.U32.HI R3, RZ, 0x1f, R2 ;  /* 0x0000001fff037819 */ /* 0x000fc80000011602 */
[----:B------:R-:W-:-:S04]  /*1ca30*/  LEA.HI.SX32 R2, R2, R3, 0x1c ;  /* 0x0000000302027211 */ /* 0x000fc800078fe2ff */
[----:B------:R-:W-:-:S04]  /*1ca40*/  VIMNMX R5, R5, R2, PT ;  /* 0x0000000205057248 */ /* 0x000fc80003fe0100 */
[----:B------:R-:W-:-:S13]  /*1ca50*/  ISETP.GE.AND P1, PT, R5, 0x1, PT ;  /* 0x000000010500780c */ /* 0x000fda0003f26270 */
[----:B---3--:R-:W-:Y:S05]  /*1ca60*/  @!P1 BRA `(.L_x_15418) ;  /* 0x0000000000689947 */ /* 0x008fea0003800000 */
[-C--:B------:R-:W-:Y:S02]  /*1ca70*/  IABS R0, R4.reuse ;  /* 0x0000000400007213 */ /* 0x080fe40000000000 */
[----:B------:R-:W-:Y:S02]  /*1ca80*/  IABS R7, R4 ;  /* 0x0000000400077213 */ /* 0x000fe40000000000 */
[----:B0-----:R-:W0:Y:S03]  /*1ca90*/  I2F.RP R8, R0 ;  /* 0x0000000000087306 */ /* 0x001e260000209400 */
[----:B------:R-:W-:-:S05]  /*1caa0*/  IMAD.MOV R7, RZ, RZ, -R7 ;  /* 0x000000ffff077224 */ /* 0x000fca00078e0a07 */
[----:B0-----:R-:W0:Y:S02]  /*1cab0*/  MUFU.RCP R8, R8 ;  /* 0x0000000800087308 */ /* 0x001e240000001000 */
[----:B0-----:R-:W-:-:S06]  /*1cac0*/  VIADD R9, R8, 0xffffffe ;  /* 0x0ffffffe08097836 */ /* 0x001fcc0000000000 */
[----:B------:R-:W0:Y:S02]  /*1cad0*/  F2I.FTZ.U32.TRUNC.NTZ R3, R9 ;  /* 0x0000000900037305 */ /* 0x000e24000021f000 */
[----:B0-----:R-:W-:-:S05]  /*1cae0*/  IADD3 R2, RZ, -R3, RZ ;  /* 0x80000003ff027210 */ /* 0x001fca0007ffe0ff */
        /* <DEDUP_REMOVED lines=18> */
.L_x_15418:
[----:B------:R-:W-:Y:S05]  /*1cc10*/  BSYNC B0 ;  /* 0x0000000000007941 */ /* 0x000fea0003800000 */
.L_x_15417:
        /* <DEDUP_REMOVED lines=23> */
.L_x_15420:
        /* <DEDUP_REMOVED lines=10> */
[----:B------:R-:W2:Y:S01]  /*1ce30*/  LDC.64 R2, c[0x4][R2] ;  /* 0x0100000002027b82 */ /* 0x000ea20000000a00 */
[----:B------:R-:W-:Y:S02]  /*1ce40*/  IMAD.U32 R5, RZ, RZ, UR7 ;  /* 0x00000007ff057e24 */ /* 0x000fe4000f8e00ff */
[----:B------:R-:W-:Y:S02]  /*1ce50*/  IMAD.U32 R6, RZ, RZ, UR8 ;  /* 0x00000008ff067e24 */ /* 0x000fe4000f8e00ff */
[----:B------:R-:W-:-:S02]  /*1ce60*/  IMAD.U32 R7, RZ, RZ, UR9 ;  /* 0x00000009ff077e24 */ /* 0x000fc4000f8e00ff */
[----:B------:R-:W-:Y:S02]  /*1ce70*/  IMAD.U32 R10, RZ, RZ, UR4 ;  /* 0x00000004ff0a7e24 */ /* 0x000fe4000f8e00ff */
[----:B-1----:R-:W-:Y:S02]  /*1ce80*/  IMAD.U32 R11, RZ, RZ, UR5 ;  /* 0x00000005ff0b7e24 */ /* 0x002fe4000f8e00ff */
[----:B0-----:R-:W-:Y:S02]  /*1ce90*/  IMAD.MOV.U32 R8, RZ, RZ, 0x70 ;  /* 0x00000070ff087424 */ /* 0x001fe400078e00ff */
[----:B------:R-:W-:-:S07]  /*1cea0*/  IMAD.MOV.U32 R13, RZ, RZ, RZ ;  /* 0x000000ffff0d7224 */ /* 0x000fce00078e00ff */
[----:B------:R-:W-:-:S07]  /*1ceb0*/  LEPC R20, `(.L_x_15423) ;  /* 0x000000001014794e */ /* 0x000fce0000000000 */
[----:B--2---:R-:W-:Y:S05]  /*1cec0*/  CALL.ABS.NOINC R2 ;  /* 0x0000000002007343 */ /* 0x004fea0003c00000 */
.L_x_15423:
[----:B------:R-:W-:Y:S05]  /*1ced0*/  BSYNC B6 ;  /* 0x0000000000067941 */ /* 0x000fea0003800000 */
.L_x_15422:
        /* <DEDUP_REMOVED lines=10> */
[----:B-1----:R-:W-:Y:S01]  /*1cf80*/  MOV R11, UR5 ;  /* 0x00000005000b7c02 */ /* 0x002fe20008000f00 */
[----:B------:R-:W-:Y:S02]  /*1cf90*/  IMAD.U32 R5, RZ, RZ, UR7 ;  /* 0x00000007ff057e24 */ /* 0x000fe4000f8e00ff */
[----:B------:R-:W-:Y:S02]  /*1cfa0*/  IMAD.U32 R6, RZ, RZ, UR8 ;  /* 0x00000008ff067e24 */ /* 0x000fe4000f8e00ff */
[----:B------:R-:W-:-:S02]  /*1cfb0*/  IMAD.U32 R7, RZ, RZ, UR9 ;  /* 0x00000009ff077e24 */ /* 0x000fc4000f8e00ff */
[----:B------:R-:W-:Y:S02]  /*1cfc0*/  IMAD.U32 R10, RZ, RZ, UR4 ;  /* 0x00000004ff0a7e24 */ /* 0x000fe4000f8e00ff */
[----:B0-----:R-:W-:Y:S02]  /*1cfd0*/  IMAD.MOV.U32 R8, RZ, RZ, 0x70 ;  /* 0x00000070ff087424 */ /* 0x001fe400078e00ff */
[----:B------:R-:W-:Y:S02]  /*1cfe0*/  IMAD.MOV.U32 R12, RZ, RZ, 0x1 ;  /* 0x00000001ff0c7424 */ /* 0x000fe400078e00ff */
[----:B--2---:R-:W-:-:S07]  /*1cff0*/  IMAD.MOV.U32 R13, RZ, RZ, RZ ;  /* 0x000000ffff0d7224 */ /* 0x004fce00078e00ff */
[----:B------:R-:W-:-:S07]  /*1d000*/  LEPC R20, `(.L_x_15426) ;  /* 0x000000001014794e */ /* 0x000fce0000000000 */
[----:B---3--:R-:W-:Y:S05]  /*1d010*/  CALL.ABS.NOINC R2 ;  /* 0x0000000002007343 */ /* 0x008fea0003c00000 */
.L_x_15426:
        /* <DEDUP_REMOVED lines=15> */
.L_x_15425:
[----:B------:R-:W-:Y:S05]  /*1d110*/  BSYNC B6 ;  /* 0x0000000000067941 */ /* 0x000fea0003800000 */
.L_x_15424:
[----:B------:R-:W2:Y:S01]  /*1d120*/  LDL R2, [R1+0x38] ;  /* 0x0000380001027983 */ /* 0x000ea20000100800 */
[----:B------:R-:W-:Y:S01]  /*1d130*/  ULDC.64 UR4, c[0x0][0xaf0] ;  /* 0x0002bc0000047ab9 */ /* 0x000fe20000000a00 */
[----:B------:R-:W3:Y:S02]  /*1d140*/  LDC R9, c[0x0][0x430] ;  /* 0x00010c00ff097b82 */ /* 0x000ee40000000800 */
[----:B------:R-:W4:Y:S01]  /*1d150*/  LDL R20, [R1+0xc] ;  /* 0x00000c0001147983 */ /* 0x000f220000100800 */
[----:B------:R-:W-:Y:S01]  /*1d160*/  ISETP.NE.U32.AND P0, PT, RZ, UR4, PT ;  /* 0x00000004ff007c0c */ /* 0x000fe2000bf05070 */
[----:B------:R-:W5:Y:S03]  /*1d170*/  S2R R21, SR_TID.X ;  /* 0x0000000000157919 */ /* 0x000f660000002100 */
[----:B------:R-:W-:-:S13]  /*1d180*/  ISETP.NE.AND.EX P0, PT, RZ, UR5, PT, P0 ;  /* 0x00000005ff007c0c */ /* 0x000fda000bf05300 */
[----:B------:R-:W-:Y:S01]  /*1d190*/  @P0 IADD3 R30, P1, R30, UR4, RZ ;  /* 0x000000041e1e0c10 */ /* 0x000fe2000ff3e0ff */
[----:B------:R-:W-:Y:S01]  /*1d1a0*/  IMAD.MOV.U32 R10, RZ, RZ, RZ ;  /* 0x000000ffff0a7224 */ /* 0x000fe200078e00ff */
[----:B-1----:R-:W1:Y:S01]  /*1d1b0*/  S2R R11, SR_TID.X ;  /* 0x00000000000b7919 */ /* 0x002e620000002100 */
[----:B------:R-:W-:Y:S01]  /*1d1c0*/  ULDC UR4, c[0x0][0x2f4] ;  /* 0x0000bd0000047ab9 */ /* 0x000fe20000000800 */
[----:B------:R-:W-:Y:S01]  /*1d1d0*/  @P0 IADD3.X R31, R31, UR5, RZ, P1, !PT ;  /* 0x000000051f1f0c10 */ /* 0x000fe20008ffe4ff */
[----:B------:R-:W-:-:S04]  /*1d1e0*/  ULDC UR5, c[0x0][0x320] ;  /* 0x0000c80000057ab9 */ /* 0x000fc80000000800 */
[----:B------:R-:W4:Y:S01]  /*1d1f0*/  @P0 LDG.E R29, desc[UR40][R30.64] ;  /* 0x000000281e1d0981 */ /* 0x000f22000c1e1900 */
[----:B-----5:R-:W-:-:S04]  /*1d200*/  LOP3.LUT R21, R21, 0x7f, RZ, 0xc0, !PT ;  /* 0x0000007f15157812 */ /* 0x020fc800078ec0ff */
[----:B------:R-:W-:Y:S02]  /*1d210*/  SHF.R.U32.HI R35, RZ, 0x3, R21 ;  /* 0x00000003ff237819 */ /* 0x000fe40000011615 */
[----:B------:R-:W5:Y:S01]  /*1d220*/  S2R R21, SR_TID.X ;  /* 0x0000000000157919 */ /* 0x000f620000002100 */
[----:B---3--:R-:W-:-:S13]  /*1d230*/  ISETP.NE.AND P1, PT, R9, 0x1, PT ;  /* 0x000000010900780c */ /* 0x008fda0003f25270 */
[----:B------:R-:W3:Y:S08]  /*1d240*/  @P1 LDC R5, c[0x0][0x434] ;  /* 0x00010d00ff051b82 */ /* 0x000ef00000000800 */
[----:B------:R-:W0:Y:S01]  /*1d250*/  @P1 LDC R4, c[0x0][0x438] ;  /* 0x00010e00ff041b82 */ /* 0x000e220000000800 */
[----:B-----5:R-:W-:-:S05]  /*1d260*/  IMAD.SHL.U32 R21, R21, 0x10, RZ ;  /* 0x0000001015157824 */ /* 0x020fca00078e00ff */
[----:B------:R-:W-:Y:S01]  /*1d270*/  LOP3.LUT R21, R35, 0x70, R21, 0xf8, !PT ;  /* 0x0000007023157812 */ /* 0x000fe200078ef815 */
[----:B--2---:R-:W-:-:S04]  /*1d280*/  VIADD R0, R2, 0xffffffff ;  /* 0xffffffff02007836 */ /* 0x004fc80000000000 */
[----:B------:R-:W-:-:S05]  /*1d290*/  IMAD R6, R0, 0x60, R21 ;  /* 0x0000006000067824 */ /* 0x000fca00078e0215 */
[----:B----4-:R-:W-:-:S04]  /*1d2a0*/  ISETP.GE.AND P0, PT, R6, R20, PT ;  /* 0x000000140600720c */ /* 0x010fc80003f06270 */
[----:B------:R-:W-:Y:S01]  /*1d2b0*/  ISETP.GT.U32.OR P0, PT, R21, 0x5f, P0 ;  /* 0x0000005f1500780c */ /* 0x000fe20000704470 */
[----:B------:R-:W-:-:S12]  /*1d2c0*/  IMAD.IADD R6, R6, 0x1, R34 ;  /* 0x0000000106067824 */ /* 0x000fd800078e0222 */
[----:B------:R-:W2:Y:S01]  /*1d2d0*/  @!P0 LDC.64 R2, c[0x0][0x428] ;  /* 0x00010a00ff028b82 */ /* 0x000ea20000000a00 */
[----:B---3--:R-:W-:Y:S01]  /*1d2e0*/  @P1 IMAD.HI.U32 R5, R6, R5, RZ ;  /* 0x0000000506051227 */ /* 0x008fe200078e00ff */
[----:B------:R-:W-:Y:S02]  /*1d2f0*/  MOV R7, R6 ;  /* 0x0000000600077202 */ /* 0x000fe40000000f00 */
[----:B------:R-:W-:Y:S02]  /*1d300*/  SHF.R.S32.HI R35, RZ, 0x1f, R29 ;  /* 0x0000001fff237819 */ /* 0x000fe4000001141d */
[----:B0-----:R-:W-:-:S04]  /*1d310*/  @P1 SHF.R.U32.HI R7, RZ, R4, R5 ;  /* 0x00000004ff071219 */ /* 0x001fc80000011605 */
[--C-:B------:R-:W-:Y:S01]  /*1d320*/  @!P0 SHF.R.S32.HI R5, RZ, 0x1f, R7.reuse ;  /* 0x0000001fff058819 */ /* 0x100fe20000011407 */
[----:B------:R-:W-:Y:S02]  /*1d330*/  @!P0 IMAD.MOV.U32 R4, RZ, RZ, R7 ;  /* 0x000000ffff048224 */ /* 0x000fe400078e0007 */
[-C--:B--2---:R-:W-:Y:S02]  /*1d340*/  @!P0 IMAD R8, R35, R2.reuse, RZ ;  /* 0x0000000223088224 */ /* 0x084fe400078e02ff */
[----:B------:R-:W-:-:S04]  /*1d350*/  @!P0 IMAD.WIDE.U32 R4, R29, R2, R4 ;  /* 0x000000021d048225 */ /* 0x000fc800078e0004 */
[----:B------:R-:W-:Y:S02]  /*1d360*/  @!P0 IMAD R8, R29, R3, R8 ;  /* 0x000000031d088224 */ /* 0x000fe400078e0208 */
[----:B------:R-:W0:Y:S02]  /*1d370*/  @!P0 LDC.64 R2, c[0x0][0x418] ;  /* 0x00010600ff028b82 */ /* 0x000e240000000a00 */
[----:B------:R-:W-:Y:S01]  /*1d380*/  @!P0 IMAD.IADD R8, R5, 0x1, R8 ;  /* 0x0000000105088824 */ /* 0x000fe200078e0208 */
[----:B0-----:R-:W-:-:S04]  /*1d390*/  @!P0 LEA R2, P1, R4, R2, 0x2 ;  /* 0x0000000204028211 */ /* 0x001fc800078210ff */
[----:B------:R-:W-:-:S05]  /*1d3a0*/  @!P0 LEA.HI.X R3, R4, R3, R8, 0x2, P1 ;  /* 0x0000000304038211 */ /* 0x000fca00008f1408 */
[----:B------:R0:W2:Y:S01]  /*1d3b0*/  @!P0 LDG.E R10, desc[UR40][R2.64] ;  /* 0x00000028020a8981 */ /* 0x0000a2000c1e1900 */
[----:B------:R-:W-:-:S04]  /*1d3c0*/  IMAD.MOV R4, RZ, RZ, -R7 ;  /* 0x000000ffff047224 */ /* 0x000fc800078e0a07 */
[----:B0-----:R-:W-:-:S05]  /*1d3d0*/  IMAD R3, R9, R4, R6 ;  /* 0x0000000409037224 */ /* 0x001fca00078e0206 */
[----:B------:R-:W-:Y:S01]  /*1d3e0*/  STL [R1+0x4], R3 ;  /* 0x0000040301007387 */ /* 0x000fe20000100800 */
[----:B------:R-:W-:Y:S02]  /*1d3f0*/  IMAD.U32 R2, RZ, RZ, UR38 ;  /* 0x00000026ff027e24 */ /* 0x000fe4000f8e00ff */
[----:B-1----:R-:W-:-:S03]  /*1d400*/  IMAD.SHL.U32 R11, R11, 0x8, RZ ;  /* 0x000000080b0b7824 */ /* 0x002fc600078e00ff */
[----:B------:R-:W-:Y:S02]  /*1d410*/  ISETP.NE.AND P2, PT, R2, 0x3, PT ;  /* 0x000000030200780c */ /* 0x000fe40003f45270 */
[----:B------:R-:W-:Y:S02]  /*1d420*/  LOP3.LUT R11, R11, 0x38, RZ, 0xc0, !PT ;  /* 0x000000380b0b7812 */ /* 0x000fe400078ec0ff */
[----:B------:R-:W-:Y:S02]  /*1d430*/  LOP3.LUT R23, R23, 0xfffff7ff, RZ, 0xc0, !PT ;  /* 0xfffff7ff17177812 */ /* 0x000fe400078ec0ff */
[----:B------:R-:W-:-:S04]  /*1d440*/  LOP3.LUT R11, R11, 0x40, RZ, 0xfc, !PT ;  /* 0x000000400b0b7812 */ /* 0x000fc800078efcff */
[----:B------:R-:W-:-:S03]  /*1d450*/  ISETP.GE.AND P4, PT, R11, UR5, PT ;  /* 0x000000050b007c0c */ /* 0x000fc6000bf86270 */
[----:B------:R-:W-:-:S04]  /*1d460*/  @P2 LOP3.LUT R23, R23, 0x800, RZ, 0xfc, !PT ;  /* 0x0000080017172812 */ /* 0x000fc800078efcff */
[----:B------:R-:W-:Y:S01]  /*1d470*/  LOP3.LUT R23, R23, 0xfffffffd, RZ, 0xc0, !PT ;  /* 0xfffffffd17177812 */ /* 0x000fe200078ec0ff */
[----:B------:R-:W-:Y:S01]  /*1d480*/  UMOV UR6, 0xffffffff ;  /* 0xffffffff00067882 */ /* 0x000fe20000000000 */
[----:B--2---:R0:W-:Y:S02]  /*1d490*/  STL [R1], R10 ;  /* 0x0000000a01007387 */ /* 0x0041e40000100800 */
[----:B0-----:R-:W0:Y:S02]  /*1d4a0*/  S2R R10, SR_TID.X ;  /* 0x00000000000a7919 */ /* 0x001e240000002100 */
[----:B0-----:R-:W-:-:S05]  /*1d4b0*/  IMAD.SHL.U32 R10, R10, 0x8, RZ ;  /* 0x000000080a0a7824 */ /* 0x001fca00078e00ff */
[----:B------:R-:W-:-:S04]  /*1d4c0*/  LOP3.LUT R10, R10, 0x38, RZ, 0xc0, !PT ;  /* 0x000000380a0a7812 */ /* 0x000fc800078ec0ff */
[C---:B------:R-:W-:Y:S02]  /*1d4d0*/  ISETP.GE.AND P1, PT, R10.reuse, UR4, PT ;  /* 0x000000040a007c0c */ /* 0x040fe4000bf26270 */
[----:B------:R-:W-:-:S04]  /*1d4e0*/  LOP3.LUT R11, R10, 0x80, RZ, 0xfc, !PT ;  /* 0x000000800a0b7812 */ /* 0x000fc800078efcff */
[----:B------:R-:W-:-:S07]  /*1d4f0*/  ISETP.GE.AND P3, PT, R11, UR5, PT ;  /* 0x000000050b007c0c */ /* 0x000fce000bf66270 */
[----:B------:R-:W-:-:S04]  /*1d500*/  @P1 LOP3.LUT R23, R23, 0x2, RZ, 0xfc, !PT ;  /* 0x0000000217171812 */ /* 0x000fc800078efcff */
[----:B------:R-:W-:-:S04]  /*1d510*/  LOP3.LUT R23, R23, 0xffffffef, RZ, 0xc0, !PT ;  /* 0xffffffef17177812 */ /* 0x000fc800078ec0ff */
[----:B------:R-:W-:Y:S02]  /*1d520*/  @P4 LOP3.LUT R23, R23, 0x10, RZ, 0xfc, !PT ;  /* 0x0000001017174812 */ /* 0x000fe400078efcff */
[C---:B------:R-:W-:Y:S02]  /*1d530*/  ISETP.GE.AND P0, PT, R10.reuse, UR5, PT ;  /* 0x000000050a007c0c */ /* 0x040fe4000bf06270 */
[----:B------:R-:W-:Y:S02]  /*1d540*/  LOP3.LUT R23, R23, 0xfffffffe, RZ, 0xc0, !PT ;  /* 0xfffffffe17177812 */ /* 0x000fe400078ec0ff */
[----:B------:R-:W-:Y:S02]  /*1d550*/  LOP3.LUT R10, R10, 0xc0, RZ, 0xfc, !PT ;  /* 0x000000c00a0a7812 */ /* 0x000fe400078efcff */
[----:B------:R-:W-:Y:S02]  /*1d560*/  LOP3.LUT R23, R23, 0xfffffff7, RZ, 0xc0, !PT ;  /* 0xfffffff717177812 */ /* 0x000fe400078ec0ff */
[----:B------:R-:W-:-:S02]  /*1d570*/  ISETP.GE.AND P1, PT, R10, UR5, PT ;  /* 0x000000050a007c0c */ /* 0x000fc4000bf26270 */
[----:B------:R-:W-:-:S04]  /*1d580*/  @P3 LOP3.LUT R23, R23, 0x8, RZ, 0xfc, !PT ;  /* 0x0000000817173812 */ /* 0x000fc800078efcff */
[----:B------:R-:W-:-:S04]  /*1d590*/  @P0 LOP3.LUT R23, R23, 0x1, RZ, 0xfc, !PT ;  /* 0x0000000117170812 */ /* 0x000fc800078efcff */
[----:B------:R-:W-:-:S04]  /*1d5a0*/  LOP3.LUT R23, R23, 0xfffffffb, RZ, 0xc0, !PT ;  /* 0xfffffffb17177812 */ /* 0x000fc800078ec0ff */
[----:B------:R-:W-:Y:S01]  /*1d5b0*/  @P1 LOP3.LUT R23, R23, 0x4, RZ, 0xfc, !PT ;  /* 0x0000000417171812 */ /* 0x000fe200078efcff */
[----:B------:R-:W-:Y:S06]  /*1d5c0*/  BRA.DIV UR6, `(.L_x_15427) ;  /* 0x0000006e067c7947 */ /* 0x000fec000b800000 */
.L_x_15599:
[----:B------:R-:W-:Y:S02]  /*1d5d0*/  SEL R2, RZ, 0x1, P0 ;  /* 0x00000001ff027807 */ /* 0x000fe40000000000 */
[----:B------:R-:W-:Y:S02]  /*1d5e0*/  ISETP.GT.U32.AND P0, PT, R21, 0x5f, PT ;  /* 0x0000005f1500780c */ /* 0x000fe40003f04070 */
[----:B------:R-:W-:Y:S01]  /*1d5f0*/  LOP3.LUT R23, R23, 0xffffffdf, RZ, 0xc0, !PT ;  /* 0xffffffdf17177812 */ /* 0x000fe200078ec0ff */
[----:B------:R0:W-:Y:S10]  /*1d600*/  STL [R1+0x54], R2 ;  /* 0x0000540201007387 */ /* 0x0001f40000100800 */
[----:B------:R-:W-:Y:S01]  /*1d610*/  @P0 LOP3.LUT R23, R23, 0x20, RZ, 0xfc, !PT ;  /* 0x0000002017170812 */ /* 0x000fe200078efcff */
[----:B0-----:R-:W-:Y:S06]  /*1d620*/  @!P2 BRA `(.L_x_15428) ;  /* 0x000000000004a947 */ /* 0x001fec0003800000 */
[----:B------:R-:W-:Y:S01]  /*1d630*/  BPT.TRAP 0x1 ;  /* 0x000000040000795c */ /* 0x000fe20000300000 */
.L_x_15428:
[----:B------:R-:W-:Y:S01]  /*1d640*/  IMAD R31, R0, -0x60, R20 ;  /* 0xffffffa0001f7824 */ /* 0x000fe200078e0214 */
[----:B------:R-:W-:Y:S01]  /*1d650*/  LEA R30, R25, R22, 0x3 ;  /* 0x00000016191e7211 */ /* 0x000fe200078e18ff */
[----:B------:R-:W-:Y:S01]  /*1d660*/  BSSY B0, `(.L_x_15429) ;  /* 0x0000004000007945 */ /* 0x000fe20003800000 */
[----:B------:R-:W-:-:S04]  /*1d670*/  SHF.L.U32 R0, R27, 0x1f, RZ ;  /* 0x0000001f1b007819 */ /* 0x000fc800000006ff */
[----:B------:R-:W0:Y:S02]  /*1d680*/  SYNCS.PHASECHK.TRANS64.TRYWAIT P0, [R30+URZ+0x32440], R0 ;  /* 0x032440001e0075a7 */ /* 0x000e24000800017f */
[----:B0-----:R-:W-:Y:S05]  /*1d690*/  @!P0 BRA `(.L_x_15430) ;  /* 0x0000006c007c8947 */ /* 0x001fea0003800000 */
.L_x_15600:
[----:B------:R-:W-:Y:S05]  /*1d6a0*/  BSYNC B0 ;  /* 0x0000000000007941 */ /* 0x000fea0003800000 */
.L_x_15429:
[----:B------:R-:W0:Y:S01]  /*1d6b0*/  LDL R2, [R1+0x4] ;  /* 0x0000040001027983 */ /* 0x000e220000100800 */
[----:B------:R-:W-:Y:S01]  /*1d6c0*/  ULDC.64 UR4, c[0x0][0x300] ;  /* 0x0000c00000047ab9 */ /* 0x000fe20000000a00 */
[----:B------:R-:W-:Y:S02]  /*1d6d0*/  ULDC.64 UR6, c[0x0][0x2e8] ;  /* 0x0000ba0000067ab9 */ /* 0x000fe40000000a00 */
[----:B------:R-:W2:Y:S01]  /*1d6e0*/  LDL R4, [R1] ;  /* 0x0000000001047983 */ /* 0x000ea20000100800 */
        /* <DEDUP_REMOVED lines=17> */
[----:B------:R-:W0:Y:S02]  /*1d800*/  S2R R4, SR_TID.X ;  /* 0x0000000000047919 */ /* 0x000e240000002100 */
[----:B------:R-:W-:Y:S02]  /*1d810*/  IMAD.IADD R3, R3, 0x1, R0 ;  /* 0x0000000103037824 */ /* 0x000fe400078e0200 */
[----:B------:R-:W-:Y:S01]  /*1d820*/  IMAD.WIDE.U32 R2, R18, UR4, R2 ;  /* 0x0000000412027c25 */ /* 0x000fe2000f8e0002 */
[----:B------:R-:W-:Y:S02]  /*1d830*/  UMOV UR4, 0xffffffff ;  /* 0xffffffff00047882 */ /* 0x000fe40000000000 */
[----:B------:R-:W-:Y:S02]  /*1d840*/  LEA R0, P0, R2, UR6, 0x1 ;  /* 0x0000000602007c11 */ /* 0x000fe4000f8008ff */
[----:B0-----:R-:W-:-:S04]  /*1d850*/  LOP3.LUT R4, R4, 0x7f, RZ, 0xc0, !PT ;  /* 0x0000007f04047812 */ /* 0x001fc800078ec0ff */
[----:B-1----:R-:W-:Y:S01]  /*1d860*/  SHF.R.U32.HI R5, RZ, 0x3, R4 ;  /* 0x00000003ff057819 */ /* 0x002fe20000011604 */
        /* <DEDUP_REMOVED lines=58> */
.L_x_15614:
        /* <DEDUP_REMOVED lines=10> */
.L_x_15432:
        /* <DEDUP_REMOVED lines=11> */
.L_x_15433:
        /* <DEDUP_REMOVED lines=8> */
[----:B0-----:R-:W-:-:S05]  /*1dde0*/  SEL R3, R36, RZ, !P0 ;  /* 0x000000ff24037207 */ /* 0x001fca0004000000 */
        /* <DEDUP_REMOVED lines=24> */
.L_x_15435:
[----:B------:R-:W-:Y:S05]  /*1df70*/  BSYNC B6 ;  /* 0x0000000000067941 */ /* 0x000fea0003800000 */
.L_x_15434:
[----:B------:R-:W2:Y:S01]  /*1df80*/  LDL R21, [R1+0x20] ;  /* 0x0000200001157983 */ /* 0x000ea20000100800 */
[----:B------:R-:W3:Y:S01]  /*1df90*/  LDC R6, c[0x0][0x448] ;  /* 0x00011200ff067b82 */ /* 0x000ee20000000800 */
[----:B------:R-:W-:Y:S02]  /*1dfa0*/  ULDC.64 UR4, c[0x0][0x298] ;  /* 0x0000a60000047ab9 */ /* 0x000fe40000000a00 */
        /* <DEDUP_REMOVED lines=8> */
[----:B--2---:R-:W-:Y:S02]  /*1e030*/  IMAD.MOV.U32 R4, RZ, RZ, R21 ;  /* 0x000000ffff047224 */ /* 0x004fe400078e0015 */
[----:B----4-:R-:W-:Y:S02]  /*1e040*/  IMAD.MOV.U32 R21, RZ, RZ, R20 ;  /* 0x000000ffff157224 */ /* 0x010fe400078e0014 */
[----:B------:R-:W2:Y:S01]  /*1e050*/  LDL R20, [R1+0xc] ;  /* 0x00000c0001147983 */ /* 0x000ea20000100800 */
[----:B-1----:R-:W-:Y:S02]  /*1e060*/  IMAD.SHL.U32 R0, R0, 0x10, RZ ;  /* 0x0000001000007824 */ /* 0x002fe400078e00ff */
[----:B------:R-:W-:-:S03]  /*1e070*/  IMAD R4, R4, UR4, RZ ;  /* 0x0000000404047c24 */ /* 0x000fc6000f8e02ff */
[----:B------:R-:W-:Y:S01]  /*1e080*/  LOP3.LUT R0, R2, 0x70, R0, 0xf8, !PT ;  /* 0x0000007002007812 */ /* 0x000fe200078ef800 */
[----:B------:R-:W-:Y:S01]  /*1e090*/  IMAD R4, R37, UR5, R4 ;  /* 0x0000000525047c24 */ /* 0x000fe2000f8e0204 */
[----:B------:R-:W0:Y:S03]  /*1e0a0*/  @P0 LDC R2, c[0x0][0x450] ;  /* 0x00011400ff020b82 */ /* 0x000e260000000800 */
[----:B------:R-:W-:-:S04]  /*1e0b0*/  IMAD R36, R17, 0x80, R0 ;  /* 0x0000008011247824 */ /* 0x000fc800078e0200 */
[----:B---3--:R-:W-:Y:S01]  /*1e0c0*/  @P0 IMAD.HI.U32 R3, R36, R3, RZ ;  /* 0x0000000324030227 */ /* 0x008fe200078e00ff */
[----:B------:R-:W-:-:S04]  /*1e0d0*/  MOV R0, R36 ;  /* 0x0000002400007202 */ /* 0x000fc80000000f00 */
[----:B0-----:R-:W-:Y:S01]  /*1e0e0*/  @P0 SHF.R.U32.HI R0, RZ, R2, R3 ;  /* 0x00000002ff000219 */ /* 0x001fe20000011603 */
        /* <DEDUP_REMOVED lines=44> */
[----:B------:R2:W-:Y:S09]  /*1e3b0*/  STL [R1+0x10], R6 ;  /* 0x0000100601007387 */ /* 0x0005f20000100800 */
[----:B0-----:R-:W-:-:S04]  /*1e3c0*/  @!P0 LEA R5, P2, R7, R5, 0x1 ;  /* 0x0000000507058211 */ /* 0x001fc800078408ff */
[----:B-1----:R-:W-:-:S04]  /*1e3d0*/  @!P0 IADD3.X R4, RZ, R4, RZ, P2, !PT ;  /* 0x00000004ff048210 */ /* 0x002fc800017fe4ff */
        /* <DEDUP_REMOVED lines=42> */
[----:B0-----:R-:W-:-:S04]  /*1e680*/  @!P0 LEA R5, P2, R7, R4, 0x1 ;  /* 0x0000000407058211 */ /* 0x001fc800078408ff */
[----:B------:R-:W-:Y:S02]  /*1e690*/  @!P0 IADD3.X R4, RZ, R6, RZ, P2, !PT ;  /* 0x00000006ff048210 */ /* 0x000fe400017fe4ff */
[----:B------:R-:W-:Y:S02]  /*1e6a0*/  SHFL.IDX PT, R6, R3, 0x5, 0x181f ;  /* 0x00b81f0003067f89 */ /* 0x000fe400000e0000 */
        /* <DEDUP_REMOVED lines=25> */
.L_x_15631:
[----:B0-2---:R-:W-:-:S05]  /*1e840*/  VIADD R4, R17, 0x70 ;  /* 0x0000007011047836 */ /* 0x005fca0000000000 */
        /* <DEDUP_REMOVED lines=10> */
.L_x_15437:
        /* <DEDUP_REMOVED lines=16> */
[----:B------:R-:W-:Y:S01]  /*1e9f0*/  MOV R4, UR6 ;  /* 0x0000000600047c02 */ /* 0x000fe20008000f00 */
[----:B------:R-:W-:Y:S01]  /*1ea00*/  IMAD.U32 R5, RZ, RZ, UR7 ;  /* 0x00000007ff057e24 */ /* 0x000fe2000f8e00ff */
        /* <DEDUP_REMOVED lines=10> */
.L_x_15439:
[----:B------:R-:W-:Y:S05]  /*1eab0*/  BSYNC B6 ;  /* 0x0000000000067941 */ /* 0x000fea0003800000 */
.L_x_15438:
        /* <DEDUP_REMOVED lines=26> */
[----:B--2---:R-:W-:Y:S01]  /*1ec60*/  @P0 IMAD.HI.U32 R0, R36, R0, RZ ;  /* 0x0000000024000227 */ /* 0x004fe200078e00ff */
[----:B-1----:R-:W-:-:S04]  /*1ec70*/  SHF.L.U32 R20, R20, 0x3, RZ ;  /* 0x0000000314147819 */ /* 0x002fc800000006ff */
[----:B0-----:R-:W-:Y:S02]  /*1ec80*/  @P0 SHF.R.U32.HI R4, RZ, R5, R0 ;  /* 0x00000005ff040219 */ /* 0x001fe40000011600 */
[----:B------:R-:W-:Y:S02]  /*1ec90*/  LOP3.LUT R20, R20, 0x38, RZ, 0xc0, !PT ;  /* 0x0000003814147812 */ /* 0x000fe400078ec0ff */
[--C-:B------:R-:W-:Y:S01]  /*1eca0*/  SHF.R.S32.HI R5, RZ, 0x1f, R4.reuse ;  /* 0x0000001fff057819 */ /* 0x100fe20000011404 */
[----:B------:R-:W-:Y:S01]  /*1ecb0*/  IMAD.MOV R0, RZ, RZ, -R4 ;  /* 0x000000ffff007224 */ /* 0x000fe200078e0a04 */
[----:B------:R-:W-:Y:S01]  /*1ecc0*/  LOP3.LUT R10, R20, 0x40, RZ, 0xfc, !PT ;  /* 0x00000040140a7812 */ /* 0x000fe200078efcff */
[----:B------:R-:W-:Y:S01]  /*1ecd0*/  IMAD.WIDE.U32 R2, R4, UR4, R2 ;  /* 0x0000000404027c25 */ /* 0x000fe2000f8e0002 */
[C---:B------:R-:W-:Y:S02]  /*1ece0*/  LOP3.LUT R9, R20.reuse, 0x80, RZ, 0xfc, !PT ;  /* 0x0000008014097812 */ /* 0x040fe400078efcff */
[----:B------:R-:W-:Y:S01]  /*1ecf0*/  LOP3.LUT R8, R20, 0xc0, RZ, 0xfc, !PT ;  /* 0x000000c014087812 */ /* 0x000fe200078efcff */
[----:B------:R-:W-:-:S02]  /*1ed00*/  IMAD R0, R6, R0, R36 ;  /* 0x0000000006007224 */ /* 0x000fc400078e0224 */
        /* <DEDUP_REMOVED lines=97> */
.L_x_15649:
        /* <DEDUP_REMOVED lines=13> */
.L_x_15442:
[----:B------:R-:W-:Y:S05]  /*1f3f0*/  BSYNC B0 ;  /* 0x0000000000007941 */ /* 0x000fea0003800000 */
.L_x_15441:
[----:B------:R-:W-:Y:S01]  /*1f400*/  NOP ;  /* 0x0000000000007918 */ /* 0x000fe20000000000 */
[----:B------:R-:W-:-:S13]  /*1f410*/  PLOP3.LUT P0, PT, PT, PT, PT, 0x80, 0x0 ;  /* 0x000000000000781c */ /* 0x000fda0003f0f070 */
.L_x_15443:
        /* <DEDUP_REMOVED lines=18> */
.L_x_15650:
[----:B------:R-:W-:Y:S05]  /*1f540*/  BSYNC B0 ;  /* 0x0000000000007941 */ /* 0x000fea0003800000 */
.L_x_15444:
[----:B------:R-:W-:-:S05]  /*1f550*/  IMAD.U32 R0, RZ, RZ, UR38 ;  /* 0x00000026ff007e24 */ /* 0x000fca000f8e00ff */
[----:B------:R-:W-:-:S13]  /*1f560*/  ISETP.NE.AND P0, PT, R0, 0x3, PT ;  /* 0x000000030000780c */ /* 0x000fda0003f05270 */
[----:B------:R-:W-:Y:S05]  /*1f570*/  @!P0 BRA `(.L_x_15446) ;  /* 0x0000000000048947 */ /* 0x000fea0003800000 */
[----:B------:R-:W-:Y:S01]  /*1f580*/  BPT.TRAP 0x1 ;  /* 0x000000040000795c */ /* 0x000fe20000300000 */
.L_x_15446:
[----:B0-----:R-:W-:Y:S01]  /*1f590*/  SHF.L.U32 R3, R27, 0x1f, RZ ;  /* 0x0000001f1b037819 */ /* 0x001fe200000006ff */
[----:B------:R-:W-:Y:S03]  /*1f5a0*/  BSSY B0, `(.L_x_15447) ;  /* 0x0000003000007945 */ /* 0x000fe60003800000 */
[----:B------:R-:W0:Y:S02]  /*1f5b0*/  SYNCS.PHASECHK.TRANS64.TRYWAIT P0, [R30+URZ+0x32460], R3 ;  /* 0x032460031e0075a7 */ /* 0x000e24000800017f */
[----:B0-----:R-:W-:Y:S05]  /*1f5c0*/  @!P0 BRA `(.L_x_15448) ;  /* 0x0000006c00e88947 */ /* 0x001fea0003800000 */
.L_x_15651:
[----:B------:R-:W-:Y:S05]  /*1f5d0*/  BSYNC B0 ;  /* 0x0000000000007941 */ /* 0x000fea0003800000 */
.L_x_15447:
[----:B------:R-:W3:Y:S01]  /*1f5e0*/  LDL.LU R0, [R1+0x3c] ;  /* 0x00003c0001007983 */ /* 0x000ee20000300800 */
[----:B------:R-:W-:Y:S01]  /*1f5f0*/  ULDC.64 UR4, c[0x0][0x328] ;  /* 0x0000ca0000047ab9 */ /* 0x000fe20000000a00 */
[----:B------:R-:W-:Y:S02]  /*1f600*/  ULDC.64 UR6, c[0x0][0x318] ;  /* 0x0000c60000067ab9 */ /* 0x000fe40000000a00 */
[----:B------:R-:W4:Y:S04]  /*1f610*/  LDL.LU R2, [R1+0x4] ;  /* 0x0000040001027983 */ /* 0x000f280000300800 */
[----:B------:R-:W5:Y:S04]  /*1f620*/  LDL.LU R7, [R1+0x40] ;  /* 0x0000400001077983 */ /* 0x000f680000300800 */
[----:B--2---:R-:W2:Y:S04]  /*1f630*/  LDL.LU R6, [R1] ;  /* 0x0000000001067983 */ /* 0x004ea80000300800 */
[----:B------:R-:W2:Y:S01]  /*1f640*/  LDL.LU R4, [R1+0x54] ;  /* 0x0000540001047983 */ /* 0x000ea20000300800 */
[----:B------:R-:W-:-:S02]  /*1f650*/  LOP3.LUT P3, RZ, R23, 0x10, RZ, 0xc0, !PT ;  /* 0x0000001017ff7812 */ /* 0x000fc4000786c0ff */
[C---:B------:R-:W-:Y:S02]  /*1f660*/  LOP3.LUT P2, RZ, R23.reuse, 0x8, RZ, 0xc0, !PT ;  /* 0x0000000817ff7812 */ /* 0x040fe4000784c0ff */
[C---:B------:R-:W-:Y:S02]  /*1f670*/  LOP3.LUT P1, RZ, R23.reuse, 0x4, RZ, 0xc0, !PT ;  /* 0x0000000417ff7812 */ /* 0x040fe4000782c0ff */
[----:B------:R-:W-:Y:S01]  /*1f680*/  LOP3.LUT P4, RZ, R23, 0x1, RZ, 0xc0, !PT ;  /* 0x0000000117ff7812 */ /* 0x000fe2000788c0ff */
[----:B---3--:R-:W-:-:S04]  /*1f690*/  IMAD R0, R0, UR4, RZ ;  /* 0x0000000400007c24 */ /* 0x008fc8000f8e02ff */
[C---:B----4-:R-:W-:Y:S02]  /*1f6a0*/  IMAD R5, R2.reuse, UR5, R0 ;  /* 0x0000000502057c24 */ /* 0x050fe4000f8e0200 */
[----:B0-----:R-:W-:Y:S01]  /*1f6b0*/  IMAD.WIDE.U32 R2, R2, UR4, RZ ;  /* 0x0000000402027c25 */ /* 0x001fe2000f8e00ff */
[----:B------:R-:W-:-:S03]  /*1f6c0*/  ULDC.64 UR4, c[0x0][0x338] ;  /* 0x0000ce0000047ab9 */ /* 0x000fc60000000a00 */
[----:B------:R-:W-:Y:S02]  /*1f6d0*/  IMAD.IADD R3, R3, 0x1, R5 ;  /* 0x0000000103037824 */ /* 0x000fe400078e0205 */
[----:B-----5:R-:W-:Y:S01]  /*1f6e0*/  IMAD R0, R7, UR4, RZ ;  /* 0x0000000407007c24 */ /* 0x020fe2000f8e02ff */
[----:B------:R-:W-:Y:S01]  /*1f6f0*/  SEL R7, RZ, 0x8, P1 ;  /* 0x00000008ff077807 */ /* 0x000fe20000800000 */
[----:B--2---:R-:W-:-:S04]  /*1f700*/  IMAD.WIDE.U32 R2, R6, UR4, R2 ;  /* 0x0000000406027c25 */ /* 0x004fc8000f8e0002 */
        /* <DEDUP_REMOVED lines=10> */
[----:B------:R-:W-:Y:S01]  /*1f7b0*/  IADD3 R0, R3, R0, R4 ;  /* 0x0000000003007210 */ /* 0x000fe20007ffe004 */
        /* <DEDUP_REMOVED lines=63> */
[----:B------:R2:W3:Y:S01]  /*1fbb0*/  SHFL.IDX PT, R14, R5, 0x5, 0x181f ;  /* 0x00b81f00050e7f89 */ /* 0x0004e200000e0000 */
[----:B0-----:R-:W-:Y:S02]  /*1fbc0*/  IADD3.X R3, RZ, R3, RZ, P3, !PT ;  /* 0x00000003ff037210 */ /* 0x001fe40001ffe4ff */
        /* <DEDUP_REMOVED lines=8> */
.L_x_15665:
        /* <DEDUP_REMOVED lines=15> */
.L_x_15450:
        /* <DEDUP_REMOVED lines=11> */
.L_x_15451:
[----:B------:R-:W2:Y:S01]  /*1fdf0*/  LDL.LU R2, [R1+0x38] ;  /* 0x0000380001027983 */ /* 0x000ea20000300800 */
[----:B------:R0:W-:Y:S01]  /*1fe00*/  SYNCS.ARRIVE.TRANS64.A1T0 RZ, [R30+URZ+0x32450], RZ ;  /* 0x032450ff1eff79a7 */ /* 0x0001e2000810003f */
[----:B------:R-:W-:Y:S01]  /*1fe10*/  BSSY B0, `(.L_x_15452) ;  /* 0x00000dc000007945 */ /* 0x000fe20003800000 */
[----:B--2---:R-:W-:-:S05]  /*1fe20*/  VIADD R10, R2, 0xfffffffe ;  /* 0xfffffffe020a7836 */ /* 0x004fca0000000000 */
[----:B------:R-:W-:-:S13]  /*1fe30*/  ISETP.GE.AND P0, PT, R10, R33, PT ;  /* 0x000000210a00720c */ /* 0x000fda0003f06270 */
[----:B0-----:R-:W-:Y:S05]  /*1fe40*/  @!P0 BRA `(.L_x_15453) ;  /* 0x0000000c00608947 */ /* 0x001fea0003800000 */
.L_x_15466:
        /* <DEDUP_REMOVED lines=43> */
.L_x_15454:
[----:B------:R-:W-:Y:S01]  /*20100*/  IMAD R6, R25, 0x8, R22 ;  /* 0x0000000819067824 */ /* 0x000fe200078e0216 */
[----:B------:R-:W-:Y:S01]  /*20110*/  SHF.L.U32 R21, R27, 0x1f, RZ ;  /* 0x0000001f1b157819 */ /* 0x000fe200000006ff */
[----:B------:R-:W-:Y:S01]  /*20120*/  BSSY B1, `(.L_x_15455) ;  /* 0x0000004000017945 */ /* 0x000fe20003800000 */
[----:B------:R-:W-:Y:S02]  /*20130*/  SHF.R.S32.HI R17, RZ, 0x1f, R5 ;  /* 0x0000001fff117819 */ /* 0x000fe40000011405 */
[----:B------:R-:W0:Y:S02]  /*20140*/  SYNCS.PHASECHK.TRANS64.TRYWAIT P0, [R6+URZ+0x32440], R21 ;  /* 0x03244015060075a7 */ /* 0x000e24000800017f */
[----:B0-----:R-:W-:Y:S05]  /*20150*/  @!P0 BRA `(.L_x_15456) ;  /* 0x0000006c00588947 */ /* 0x001fea0003800000 */
.L_x_15666:
[----:B------:R-:W-:Y:S05]  /*20160*/  BSYNC B1 ;  /* 0x0000000000017941 */ /* 0x000fea0003800000 */
.L_x_15455:
[----:B------:R-:W-:Y:S01]  /*20170*/  ULDC.64 UR4, c[0x0][0x300] ;  /* 0x0000c00000047ab9 */ /* 0x000fe20000000a00 */
[----:B-----5:R-:W-:Y:S01]  /*20180*/  SHF.R.S32.HI R20, RZ, 0x1f, R4 ;  /* 0x0000001fff147819 */ /* 0x020fe20000011404 */
[----:B------:R-:W-:Y:S01]  /*20190*/  IMAD R2, R17, UR4, RZ ;  /* 0x0000000411027c24 */ /* 0x000fe2000f8e02ff */
[----:B------:R-:W-:Y:S01]  /*201a0*/  ULDC.64 UR6, c[0x0][0x2e8] ;  /* 0x0000ba0000067ab9 */ /* 0x000fe20000000a00 */
[----:B------:R-:W-:Y:S02]  /*201b0*/  LOP3.LUT P1, RZ, R23, 0x2, RZ, 0xc0, !PT ;  /* 0x0000000217ff7812 */ /* 0x000fe4000782c0ff */
        /* <DEDUP_REMOVED lines=45> */
.L_x_15680:
[----:B--2---:R-:W-:-:S04]  /*20490*/  IADD3 R2, P0, R2, R0, RZ ;  /* 0x0000000002027210 */ /* 0x004fc80007f1e0ff */
[----:B------:R-:W-:Y:S02]  /*204a0*/  IADD3.X R3, RZ, R9, RZ, P0, !PT ;  /* 0x00000009ff037210 */ /* 0x000fe400007fe4ff */
[----:B------:R-:W-:-:S03]  /*204b0*/  PLOP3.LUT P0, PT, PT, PT, PT, 0x80, 0x0 ;  /* 0x000000000000781c */ /* 0x000fc60003f0f070 */
[----:B------:R-:W-:Y:S01]  /*204c0*/  @!PT LDS RZ, [RZ] ;  /* 0x00000000fffff984 */ /* 0x000fe20000000800 */
[----:B------:R-:W-:Y:S01]  /*204d0*/  @!PT LDS RZ, [RZ] ;  /* 0x00000000fffff984 */ /* 0x000fe20000000800 */
[----:B------:R-:W-:Y:S01]  /*204e0*/  @!PT LDS RZ, [RZ] ;  /* 0x00000000fffff984 */ /* 0x000fe20000000800 */
[----:B------:R2:W-:Y:S01]  /*204f0*/  LDGSTS.E.BYPASS.LTC128B.128 [R7+0x1ec00], desc[UR40][R2.64], !P1 ;  /* 0x1ec0000002077fae */ /* 0x0005e2000c901d68 */
[----:B------:R-:W-:-:S09]  /*20500*/  NOP ;  /* 0x0000000000007918 */ /* 0x000fd20000000000 */
.L_x_15458:
        /* <DEDUP_REMOVED lines=11> */
.L_x_15459:
[----:B------:R2:W-:Y:S01]  /*205c0*/  SYNCS.ARRIVE.TRANS64.A1T0 RZ, [R6+URZ+0x32430], RZ ;  /* 0x032430ff06ff79a7 */ /* 0x0005e2000810003f */
[----:B------:R-:W-:Y:S05]  /*205d0*/  @!P3 BRA `(.L_x_15460) ;  /* 0x000000000004b947 */ /* 0x000fea0003800000 */
[----:B------:R-:W-:Y:S01]  /*205e0*/  BPT.TRAP 0x1 ;  /* 0x000000040000795c */ /* 0x000fe20000300000 */
.L_x_15460:
[----:B------:R-:W3:Y:S01]  /*205f0*/  SYNCS.PHASECHK.TRANS64.TRYWAIT P0, [R6+URZ+0x32460], R21 ;  /* 0x03246015060075a7 */ /* 0x000ee2000800017f */
[----:B------:R-:W-:Y:S04]  /*20600*/  BSSY B1, `(.L_x_15461) ;  /* 0x0000002000017945 */ /* 0x000fe80003800000 */
[----:B---3--:R-:W-:Y:S05]  /*20610*/  @!P0 BRA `(.L_x_15462) ;  /* 0x0000006c00e08947 */ /* 0x008fea0003800000 */
.L_x_15681:
[----:B------:R-:W-:Y:S05]  /*20620*/  BSYNC B1 ;  /* 0x0000000000017941 */ /* 0x000fea0003800000 */
.L_x_15461:
[----:B------:R-:W-:Y:S01]  /*20630*/  ULDC.64 UR4, c[0x0][0x328] ;  /* 0x0000ca0000047ab9 */ /* 0x000fe20000000a00 */
[----:B------:R-:W-:Y:S01]  /*20640*/  ULDC.64 UR6, c[0x0][0x318] ;  /* 0x0000c60000067ab9 */ /* 0x000fe20000000a00 */
[----:B------:R-:W-:Y:S01]  /*20650*/  IMAD R2, R17, UR4, RZ ;  /* 0x0000000411027c24 */ /* 0x000fe2000f8e02ff */
[----:B------:R-:W-:Y:S01]  /*20660*/  LOP3.LUT P5, RZ, R23, 0x1, RZ, 0xc0, !PT ;  /* 0x0000000117ff7812 */ /* 0x000fe200078ac0ff */
[----:B-1----:R-:W-:Y:S01]  /*20670*/  IMAD R8, R25, 0x6000, R32 ;  /* 0x0000600019087824 */ /* 0x002fe200078e0220 */
        /* <DEDUP_REMOVED lines=48> */
[----:B-1----:R-:W-:-:S03]  /*20980*/  IADD3.X R5, RZ, R5, RZ, P0, !PT ;  /* 0x00000005ff057210 */ /* 0x002fc600007fe4ff */
        /* <DEDUP_REMOVED lines=12> */
.L_x_15695:
        /* <DEDUP_REMOVED lines=11> */
.L_x_15464:
        /* <DEDUP_REMOVED lines=11> */
.L_x_15465:
[----:B------:R0:W-:Y:S01]  /*20bb0*/  SYNCS.ARRIVE.TRANS64.A1T0 RZ, [R6+URZ+0x32450], RZ ;  /* 0x032450ff06ff79a7 */ /* 0x0001e2000810003f */
[----:B------:R-:W-:Y:S05]  /*20bc0*/  @P2 BRA `(.L_x_15466) ;  /* 0xfffffff000a02947 */ /* 0x000fea000383ffff */
.L_x_15453:
[----:B------:R-:W-:Y:S05]  /*20bd0*/  BSYNC B0 ;  /* 0x0000000000007941 */ /* 0x000fea0003800000 */
.L_x_15452:
        /* <DEDUP_REMOVED lines=20> */
.L_x_15468:
[----:B------:R-:W-:Y:S05]  /*20d20*/  BSYNC B0 ;  /* 0x0000000000007941 */ /* 0x000fea0003800000 */
.L_x_15467:
[----:B------:R-:W-:Y:S02]  /*20d30*/  LOP3.LUT R27, R27, R0, RZ, 0x3c, !PT ;  /* 0x000000001b1b7212 */ /* 0x000fe400078e3cff */
[----:B------:R-:W-:-:S07]  /*20d40*/  SEL R25, R25, RZ, P0 ;  /* 0x000000ff19197207 */ /* 0x000fce0000000000 */
.L_x_15421:
[----:B------:R-:W-:Y:S05]  /*20d50*/  BSYNC B7 ;  /* 0x0000000000077941 */ /* 0x000fea0003800000 */
.L_x_15419:
        /* <DEDUP_REMOVED lines=11> */
.L_x_15469:
[----:B0-----:R-:W0:Y:S01]  /*20e10*/  S2R R8, SR_TID.X ;  /* 0x0000000000087919 */ /* 0x001e220000002100 */
        /* <DEDUP_REMOVED lines=10> */
[----:B--23--:R4:W2:Y:S02]  /*20ec0*/  @!P1 LDG.E R6, desc[UR40][R2.64] ;  /* 0x0000002802069981 */ /* 0x00c8a4000c1e1900 */
        /* <DEDUP_REMOVED lines=10> */
[----:B--2---:R-:W-:-:S02]  /*20f70*/  @!P1 MOV R17, R6 ;  /* 0x0000000600119202 */ /* 0x004fc40000000f00 */
[----:B------:R-:W-:Y:S01]  /*20f80*/  MOV R6, RZ ;  /* 0x000000ff00067202 */ /* 0x000fe20000000f00 */
        /* <DEDUP_REMOVED lines=19> */
.L_x_15705:
[----:B------:R-:W-:Y:S02]  /*210c0*/  ULDC UR4, c[0x0][0xd38] ;  /* 0x00034e0000047ab9 */ /* 0x000fe40000000800 */
[----:B------:R-:W-:-:S04]  /*210d0*/  IMAD.U32 R5, RZ, RZ, UR4 ;  /* 0x00000004ff057e24 */ /* 0x000fc8000f8e00ff */
[----:B--2---:R-:W-:-:S04]  /*210e0*/  IMAD R14, R14, R5, RZ ;  /* 0x000000050e0e7224 */ /* 0x004fc800078e02ff */
[----:B------:R-:W-:-:S05]  /*210f0*/  IMAD.IADD R7, R7, 0x1, R14 ;  /* 0x0000000107077824 */ /* 0x000fca00078e020e */
[----:B------:R-:W-:-:S13]  /*21100*/  ISETP.GT.AND P6, PT, R7, R0, PT ;  /* 0x000000000700720c */ /* 0x000fda0003fc4270 */
[----:B------:R-:W-:Y:S05]  /*21110*/  @P6 BRA `(.L_x_15472) ;  /* 0x0000000000a46947 */ /* 0x000fea0003800000 */
.L_x_15475:
        /* <DEDUP_REMOVED lines=35> */
.L_x_15713:
[----:B------:R-:W-:Y:S02]  /*21350*/  ULDC UR4, c[0x0][0xd38] ;  /* 0x00034e0000047ab9 */ /* 0x000fe40000000800 */
[----:B------:R-:W-:-:S04]  /*21360*/  IMAD.U32 R5, RZ, RZ, UR4 ;  /* 0x00000004ff057e24 */ /* 0x000fc8000f8e00ff */
[----:B--2---:R-:W-:-:S04]  /*21370*/  IMAD R14, R14, R5, RZ ;  /* 0x000000050e0e7224 */ /* 0x004fc800078e02ff */
[----:B------:R-:W-:-:S05]  /*21380*/  IMAD.IADD R7, R14, 0x1, R7 ;  /* 0x000000010e077824 */ /* 0x000fca00078e0207 */
[----:B------:R-:W-:-:S13]  /*21390*/  ISETP.GT.AND P6, PT, R7, R0, PT ;  /* 0x000000000700720c */ /* 0x000fda0003fc4270 */
[----:B------:R-:W-:Y:S05]  /*213a0*/  @!P6 BRA `(.L_x_15475) ;  /* 0xfffffffc005ce947 */ /* 0x000fea000383ffff */
.L_x_15472:
        /* <DEDUP_REMOVED lines=10> */
.L_x_15718:
[----:B------:R-:W-:-:S13]  /*21450*/  ISETP.NE.AND P0, PT, R3, RZ, PT ;  /* 0x000000ff0300720c */ /* 0x000fda0003f05270 */
[----:B------:R-:W-:Y:S05]  /*21460*/  @!P0 BRA `(.L_x_15477) ;  /* 0x0000000000108947 */ /* 0x000fea0003800000 */
[----:B------:R-:W-:Y:S01]  /*21470*/  UMOV UR4, 0xffffffff ;  /* 0xffffffff00047882 */ /* 0x000fe20000000000 */
[----:B--2---:R-:W-:Y:S02]  /*21480*/  IADD3 R12, R12, -0x1, RZ ;  /* 0xffffffff0c0c7810 */ /* 0x004fe40007ffe0ff */
[----:B------:R-:W-:Y:S05]  /*21490*/  BRA.DIV UR4, `(.L_x_15478) ;  /* 0x00000072046c7947 */ /* 0x000fea000b800000 */
[----:B------:R2:W0:Y:S02]  /*214a0*/  SHFL.IDX PT, R6, R2, R12, 0x1f ;  /* 0x00001f0c02067589 */ /* 0x00042400000e0000 */
.L_x_15477:
        /* <DEDUP_REMOVED lines=59> */
.L_x_15479:
[----:B--2---:R-:W0:Y:S02]  /*21860*/  LDC.64 R2, c[0x0][0xd90] ;  /* 0x00036400ff027b82 */ /* 0x004e240000000a00 */
        /* <DEDUP_REMOVED lines=59> */
.L_x_15480:
[----:B------:R-:W-:-:S05]  /*21c20*/  LOP3.LUT R2, RZ, R2, RZ, 0x33, !PT ;  /* 0x00000002ff027212 */ /* 0x000fca00078e33ff */
[----:B------:R-:W-:Y:S01]  /*21c30*/  IMAD.IADD R17, R17, 0x1, R2 ;  /* 0x0000000111117824 */ /* 0x000fe200078e0202 */
[----:B------:R-:W-:Y:S06]  /*21c40*/  BRA `(.L_x_15481) ;  /* 0x00000000001c7947 */ /* 0x000fec0003800000 */
.L_x_15473:
[----:B------:R-:W-:Y:S01]  /*21c50*/  UMOV UR4, URZ ;  /* 0x0000003f00047c82 */ /* 0x000fe20008000000 */
[----:B------:R-:W-:Y:S01]  /*21c60*/  UMOV UR5, URZ ;  /* 0x0000003f00057c82 */ /* 0x000fe20008000000 */
[----:B------:R-:W-:Y:S01]  /*21c70*/  ULDC UR6, c[0x0][0xd3c] ;  /* 0x00034f0000067ab9 */ /* 0x000fe20000000800 */
[----:B------:R-:W-:Y:S02]  /*21c80*/  IMAD.MOV.U32 R16, RZ, RZ, R0 ;  /* 0x000000ffff107224 */ /* 0x000fe400078e0000 */
[----:B------:R-:W-:Y:S02]  /*21c90*/  IMAD.U32 R17, RZ, RZ, UR4 ;  /* 0x00000004ff117e24 */ /* 0x000fe4000f8e00ff */
[----:B------:R-:W-:Y:S02]  /*21ca0*/  IMAD.U32 R18, RZ, RZ, UR5 ;  /* 0x00000005ff127e24 */ /* 0x000fe4000f8e00ff */
[----:B------:R-:W-:-:S07]  /*21cb0*/  IMAD.U32 R19, RZ, RZ, UR6 ;  /* 0x00000006ff137e24 */ /* 0x000fce000f8e00ff */
.L_x_15481:
        /* <DEDUP_REMOVED lines=10> */
.L_x_15470:
[----:B------:R-:W-:Y:S02]  /*21d60*/  ULDC UR4, c[0x0][0xd3c] ;  /* 0x00034f0000047ab9 */ /* 0x000fe40000000800 */
[----:B----4-:R-:W-:-:S13]  /*21d70*/  ISETP.GE.AND P0, PT, R19, UR4, PT ;  /* 0x0000000413007c0c */ /* 0x010fda000bf06270 */
[----:B------:R-:W-:Y:S05]  /*21d80*/  @!P0 BRA `(.L_x_15482) ;  /* 0xffffff8c00f88947 */ /* 0x000fea000383ffff */
[----:B------:R-:W-:Y:S05]  /*21d90*/  BSYNC B8 ;  /* 0x0000000000087941 */ /* 0x000fea0003800000 */
.L_x_15373:
        /* <DEDUP_REMOVED lines=12> */
.L_x_15721:
[----:B------:R-:W-:Y:S05]  /*21e60*/  BSYNC B0 ;  /* 0x0000000000007941 */ /* 0x000fea0003800000 */
.L_x_15483:
[----:B------:R-:W-:-:S03]  /*21e70*/  UMOV UR4, 0xffffffff ;  /* 0xffffffff00047882 */ /* 0x000fc60000000000 */
[----:B------:R-:W-:Y:S05]  /*21e80*/  BRA.DIV UR4, `(.L_x_15485) ;  /* 0x0000006a042c7947 */ /* 0x000fea000b800000 */
[----:B-1----:R-:W1:Y:S02]  /*21e90*/  S2R R0, SR_TID.X ;  /* 0x0000000000007919 */ /* 0x002e640000002100 */
[----:B-1----:R-:W-:-:S04]  /*21ea0*/  SHF.R.U32.HI R0, RZ, 0x5, R0 ;  /* 0x00000005ff007819 */ /* 0x002fc80000011600 */
[----:B------:R-:W-:-:S05]  /*21eb0*/  LOP3.LUT R0, R0, 0x3, RZ, 0xc0, !PT ;  /* 0x0000000300007812 */ /* 0x000fca00078ec0ff */
[----:B------:R1:W4:Y:S02]  /*21ec0*/  SHFL.IDX PT, R14, R0, RZ, 0x1f ;  /* 0x00001fff000e7589 */ /* 0x00032400000e0000 */
.L_x_15724:
[----:B----4-:R-:W-:-:S13]  /*21ed0*/  ISETP.NE.AND P0, PT, R14, RZ, PT ;  /* 0x000000ff0e00720c */ /* 0x010fda0003f05270 */
[----:B------:R-:W-:Y:S05]  /*21ee0*/  @P0 BRA `(.L_x_15192) ;  /* 0x0000000000880947 */ /* 0x000fea0003800000 */
[----:B------:R-:W-:-:S03]  /*21ef0*/  UMOV UR4, 0xffffffff ;  /* 0xffffffff00047882 */ /* 0x000fc60000000000 */
[----:B------:R-:W-:Y:S05]  /*21f00*/  BRA.DIV UR4, `(.L_x_15486) ;  /* 0x0000006a04407947 */ /* 0x000fea000b800000 */
[----:B------:R-:W-:-:S13]  /*21f10*/  ELECT P6, URZ, PT ;  /* 0x00000000003f782f */ /* 0x000fda00038c0000 */
.L_x_15727:
[----:B------:R-:W-:Y:S05]  /*21f20*/  @!P6 BRA `(.L_x_15192) ;  /* 0x000000000078e947 */ /* 0x000fea0003800000 */
[----:B------:R-:W-:-:S06]  /*21f30*/  ULOP3.LUT UR4, UR36, 0x2, URZ, 0xfc, !UPT ;  /* 0x0000000224047892 */ /* 0x000fcc000f8efc3f */
[----:B-1----:R-:W-:-:S04]  /*21f40*/  MOV R0, UR4 ;  /* 0x0000000400007c02 */ /* 0x002fc80008000f00 */
[----:B------:R-:W-:-:S13]  /*21f50*/  ISETP.NE.AND P0, PT, R0, 0x3, PT ;  /* 0x000000030000780c */ /* 0x000fda0003f05270 */
[----:B------:R-:W-:Y:S05]  /*21f60*/  @!P0 BRA `(.L_x_15487) ;  /* 0x0000000000048947 */ /* 0x000fea0003800000 */
[----:B------:R-:W-:Y:S01]  /*21f70*/  BPT.TRAP 0x1 ;  /* 0x000000040000795c */ /* 0x000fe20000300000 */
.L_x_15487:
[----:B------:R-:W-:Y:S01]  /*21f80*/  IMAD R3, R25, 0x8, R5 ;  /* 0x0000000819037824 */ /* 0x000fe200078e0205 */
[----:B------:R-:W-:Y:S01]  /*21f90*/  SHF.L.U32 R2, R27, 0x1f, RZ ;  /* 0x0000001f1b027819 */ /* 0x000fe200000006ff */
[----:B------:R-:W-:-:S03]  /*21fa0*/  VIADD R25, R25, 0x1 ;  /* 0x0000000119197836 */ /* 0x000fc60000000000 */
[----:B------:R-:W1:Y:S02]  /*21fb0*/  SYNCS.PHASECHK.TRANS64.TRYWAIT P1, [R3+URZ+0x32440], R2 ;  /* 0x03244002030075a7 */ /* 0x000e64000802017f */
[----:B------:R-:W-:-:S04]  /*21fc0*/  ISETP.NE.AND P2, PT, R25, 0x2, PT ;  /* 0x000000021900780c */ /* 0x000fc80003f45270 */
[----:B------:R-:W-:Y:S01]  /*21fd0*/  SEL R0, RZ, 0x1, P2 ;  /* 0x00000001ff007807 */ /* 0x000fe20001000000 */
[----:B-1----:R-:W-:Y:S08]  /*21fe0*/  @!P1 BRA `(.L_x_15488) ;  /* 0x0000006800289947 */ /* 0x002ff00003800000 */
.L_x_15728:
[----:B------:R-:W-:Y:S02]  /*21ff0*/  SEL R25, R25, RZ, P2 ;  /* 0x000000ff19197207 */ /* 0x000fe40001000000 */
[----:B------:R-:W-:Y:S01]  /*22000*/  LOP3.LUT R0, R27, R0, RZ, 0x3c, !PT ;  /* 0x000000001b007212 */ /* 0x000fe200078e3cff */
[----:B------:R-:W-:Y:S06]  /*22010*/  @!P0 BRA `(.L_x_15489) ;  /* 0x0000000000048947 */ /* 0x000fec0003800000 */
[----:B------:R-:W-:Y:S01]  /*22020*/  BPT.TRAP 0x1 ;  /* 0x000000040000795c */ /* 0x000fe20000300000 */
.L_x_15489:
[----:B------:R-:W-:Y:S01]  /*22030*/  IMAD R25, R25, 0x8, R5 ;  /* 0x0000000819197824 */ /* 0x000fe200078e0205 */
[----:B------:R-:W-:-:S04]  /*22040*/  SHF.L.U32 R0, R0, 0x1f, RZ ;  /* 0x0000001f00007819 */ /* 0x000fc800000006ff */
[----:B------:R-:W4:Y:S02]  /*22050*/  SYNCS.PHASECHK.TRANS64.TRYWAIT P1, [R25+URZ+0x32440], R0 ;  /* 0x03244000190075a7 */ /* 0x000f24000802017f */
[----:B----4-:R-:W-:Y:S05]  /*22060*/  @!P1 BRA `(.L_x_15490) ;  /* 0x00000068001c9947 */ /* 0x010fea0003800000 */
.L_x_15729:
[----:B------:R-:W-:Y:S05]  /*22070*/  @!P0 BRA `(.L_x_15491) ;  /* 0x0000000000048947 */ /* 0x000fea0003800000 */
[----:B------:R-:W-:Y:S01]  /*22080*/  BPT.TRAP 0x1 ;  /* 0x000000040000795c */ /* 0x000fe20000300000 */
.L_x_15491:
[----:B------:R-:W5:Y:S02]  /*22090*/  SYNCS.PHASECHK.TRANS64.TRYWAIT P1, [R3+URZ+0x32460], R2 ;  /* 0x03246002030075a7 */ /* 0x000f64000802017f */
[----:B-----5:R-:W-:Y:S05]  /*220a0*/  @!P1 BRA `(.L_x_15492) ;  /* 0x0000006800209947 */ /* 0x020fea0003800000 */
.L_x_15730:
[----:B------:R-:W-:Y:S05]  /*220b0*/  @!P0 BRA `(.L_x_15493) ;  /* 0x0000000000048947 */ /* 0x000fea0003800000 */
[----:B------:R-:W-:Y:S01]  /*220c0*/  BPT.TRAP 0x1 ;  /* 0x000000040000795c */ /* 0x000fe20000300000 */
.L_x_15493:
[----:B------:R0:W0:Y:S02]  /*220d0*/  SYNCS.PHASECHK.TRANS64.TRYWAIT P0, [R25+URZ+0x32460], R0 ;  /* 0x03246000190075a7 */ /* 0x000024000800017f */
[----:B0-----:R-:W-:Y:S05]  /*220e0*/  @!P0 NANOSLEEP.SYNCS 0x989680 ;  /* 0x009896800000895d */ /* 0x001fea0003900000 */
[----:B------:R-:W0:Y:S02]  /*220f0*/  @!P0 SYNCS.PHASECHK.TRANS64 P0, [R25+URZ+0x32460], R0 ;  /* 0x03246000190085a7 */ /* 0x000e24000800007f */
[----:B0-----:R-:W-:Y:S05]  /*22100*/  @!P0 BRA `(.L_x_15493) ;  /* 0xfffffffc00f08947 */ /* 0x001fea000383ffff */
.L_x_15192:
[----:B------:R-:W-:Y:S05]  /*22110*/  BSYNC B9 ;  /* 0x0000000000097941 */ /* 0x000fea0003800000 */
.L_x_15189:
[----:B------:R-:W-:Y:S05]  /*22120*/  EXIT ;  /* 0x000000000000794d */ /* 0x000fea0003800000 */
.L_x_15212:
[----:B0-----:R0:W1:Y:S02]  /*22130*/  SYNCS.PHASECHK.TRANS64.TRYWAIT P5, [R87+URZ+0x32490], R93 ;  /* 0x0324905d570075a7 */ /* 0x00106400080a017f */
[----:B-1----:R-:W-:Y:S05]  /*22140*/  @!P5 NANOSLEEP.SYNCS 0x989680 ;  /* 0x009896800000d95d */ /* 0x002fea0003900000 */
[----:B------:R-:W1:Y:S02]  /*22150*/  @!P5 SYNCS.PHASECHK.TRANS64 P5, [R87+URZ+0x32490], R93 ;  /* 0x0324905d5700d5a7 */ /* 0x000e6400080a007f */
[----:B-1----:R-:W-:Y:S05]  /*22160*/  @!P5 BRA `(.L_x_15212) ;  /* 0xfffffffc00f0d947 */ /* 0x002fea000383ffff */
[----:B------:R-:W-:Y:S05]  /*22170*/  BRA `(.L_x_15494) ;  /* 0xfffffe1400cc7947 */ /* 0x000fea000383ffff */
.L_x_15213:
        /* <DEDUP_REMOVED lines=8> */
.L_x_15496:
[----:B------:R-:W-:Y:S05]  /*22200*/  BSYNC B1 ;  /* 0x0000000000017941 */ /* 0x000fea0003800000 */
.L_x_15495:
        /* <DEDUP_REMOVED lines=8> */
.L_x_15497:
[----:B------:R-:W-:Y:S05]  /*22290*/  BRA `(.L_x_15498) ;  /* 0xfffffe1400987947 */ /* 0x000fea000383ffff */
.L_x_15222:
[----:B------:R-:W-:Y:S01]  /*222a0*/  BSSY B1, `(.L_x_15499) ;  /* 0x0000008000017945 */ /* 0x000fe20003800000 */
[----:B0---4-:R-:W-:Y:S01]  /*222b0*/  IMAD.MOV.U32 R13, RZ, RZ, R97 ;  /* 0x000000ffff0d7224 */ /* 0x011fe200078e0061 */
[----:B------:R-:W-:Y:S01]  /*222c0*/  MOV R15, 0xffffffff ;  /* 0xffffffff000f7802 */ /* 0x000fe20000000f00 */
[----:B------:R-:W-:Y:S02]  /*222d0*/  IMAD.MOV.U32 R12, RZ, RZ, 0x1 ;  /* 0x00000001ff0c7424 */ /* 0x000fe400078e00ff */
[----:B------:R-:W-:-:S07]  /*222e0*/  IMAD.MOV.U32 R11, RZ, RZ, 0x1c1f ;  /* 0x00001c1fff0b7424 */ /* 0x000fce00078e00ff */
[----:B-123--:R-:W-:Y:S05]  /*222f0*/  WARPSYNC.COLLECTIVE R15, `(.L_x_15500) ;  /* 0x000000000f087348 */ /* 0x00efea0003c00000 */
[----:B---3--:R0:W3:Y:S02]  /*22300*/  SHFL.IDX P6, R14, R13, R12, R11 ;  /* 0x0000000c0d0e7389 */ /* 0x0080e400000c000b */
[----:B0123--:R-:W-:Y:S01]  /*22310*/  ENDCOLLECTIVE ;  /* 0x000000000000791b */ /* 0x00ffe20003800000 */
.L_x_15500:
[----:B------:R-:W-:Y:S05]  /*22320*/  BSYNC B1 ;  /* 0x0000000000017941 */ /* 0x000fea0003800000 */
.L_x_15499:
        /* <DEDUP_REMOVED lines=8> */
.L_x_15501:
[----:B------:R-:W-:Y:S05]  /*223b0*/  BRA `(.L_x_15502) ;  /* 0xfffffe1c00147947 */ /* 0x000fea000383ffff */
.L_x_15232:
[----:B-1----:R1:W2:Y:S02]  /*223c0*/  SYNCS.PHASECHK.TRANS64.TRYWAIT P4, [R87+URZ+0x32490], R93 ;  /* 0x0324905d570075a7 */ /* 0x0022a4000808017f */
[----:B--2---:R-:W-:Y:S05]  /*223d0*/  @!P4 NANOSLEEP.SYNCS 0x989680 ;  /* 0x009896800000c95d */ /* 0x004fea0003900000 */
[----:B------:R-:W2:Y:S02]  /*223e0*/  @!P4 SYNCS.PHASECHK.TRANS64 P4, [R87+URZ+0x32490], R93 ;  /* 0x0324905d5700c5a7 */ /* 0x000ea4000808007f */
[----:B--2---:R-:W-:Y:S05]  /*223f0*/  @!P4 BRA `(.L_x_15232) ;  /* 0xfffffffc00f0c947 */ /* 0x004fea000383ffff */
[----:B------:R-:W-:Y:S05]  /*22400*/  BRA `(.L_x_15503) ;  /* 0xfffffe2400dc7947 */ /* 0x000fea000383ffff */
.L_x_15233:
        /* <DEDUP_REMOVED lines=8> */
.L_x_15505:
[----:B------:R-:W-:Y:S05]  /*22490*/  BSYNC B1 ;  /* 0x0000000000017941 */ /* 0x000fea0003800000 */
.L_x_15504:
        /* <DEDUP_REMOVED lines=8> */
.L_x_15506:
[----:B------:R-:W-:Y:S01]  /*22520*/  IMAD.MOV.U32 R98, RZ, RZ, R14 ;  /* 0x000000ffff627224 */ /* 0x000fe200078e000e */
[----:B------:R-:W-:Y:S06]  /*22530*/  BRA `(.L_x_15507) ;  /* 0xfffffe2400a87947 */ /* 0x000fec000383ffff */
.L_x_15238:
        /* <DEDUP_REMOVED lines=8> */
.L_x_15509:
[----:B------:R-:W-:Y:S05]  /*225c0*/  BSYNC B1 ;  /* 0x0000000000017941 */ /* 0x000fea0003800000 */
.L_x_15508:
        /* <DEDUP_REMOVED lines=8> */
.L_x_15510:
[----:B------:R-:W-:Y:S01]  /*22650*/  IMAD.MOV.U32 R96, RZ, RZ, R14 ;  /* 0x000000ffff607224 */ /* 0x000fe200078e000e */
[----:B------:R-:W-:Y:S06]  /*22660*/  BRA `(.L_x_15511) ;  /* 0xfffffe2c003c7947 */ /* 0x000fec000383ffff */
.L_x_15243:
[----:B0-----:R0:W1:Y:S02]  /*22670*/  SYNCS.PHASECHK.TRANS64.TRYWAIT P2, [R87+URZ+0x32490], R93 ;  /* 0x0324905d570075a7 */ /* 0x001064000804017f */
[----:B-1----:R-:W-:Y:S05]  /*22680*/  @!P2 NANOSLEEP.SYNCS 0x989680 ;  /* 0x009896800000a95d */ /* 0x002fea0003900000 */
[----:B------:R-:W1:Y:S02]  /*22690*/  @!P2 SYNCS.PHASECHK.TRANS64 P2, [R87+URZ+0x32490], R93 ;  /* 0x0324905d5700a5a7 */ /* 0x000e64000804007f */
[----:B-1----:R-:W-:Y:S05]  /*226a0*/  @!P2 BRA `(.L_x_15243) ;  /* 0xfffffffc00f0a947 */ /* 0x002fea000383ffff */
[----:B------:R-:W-:Y:S05]  /*226b0*/  BRA `(.L_x_15512) ;  /* 0xfffffe3400347947 */ /* 0x000fea000383ffff */
.L_x_15244:
        /* <DEDUP_REMOVED lines=8> */
.L_x_15514:
[----:B------:R-:W-:Y:S05]  /*22740*/  BSYNC B1 ;  /* 0x0000000000017941 */ /* 0x000fea0003800000 */
.L_x_15513:
        /* <DEDUP_REMOVED lines=8> */
.L_x_15515:
[----:B------:R-:W-:Y:S01]  /*227d0*/  IMAD.MOV.U32 R7, RZ, RZ, R14 ;  /* 0x000000ffff077224 */ /* 0x000fe200078e000e */
[----:B------:R-:W-:Y:S06]  /*227e0*/  BRA `(.L_x_15516) ;  /* 0xfffffe3400507947 */ /* 0x000fec000383ffff */
.L_x_15247:
        /* <DEDUP_REMOVED lines=8> */
.L_x_15518:
[----:B------:R-:W-:Y:S05]  /*22870*/  BSYNC B1 ;  /* 0x0000000000017941 */ /* 0x000fea0003800000 */
.L_x_15517:
        /* <DEDUP_REMOVED lines=8> */
.L_x_15519:
[----:B------:R-:W-:Y:S01]  /*22900*/  IMAD.MOV.U32 R7, RZ, RZ, R14 ;  /* 0x000000ffff077224 */ /* 0x000fe200078e000e */
[----:B------:R-:W-:Y:S06]  /*22910*/  BRA `(.L_x_15520) ;  /* 0xfffffe34004c7947 */ /* 0x000fec000383ffff */
.L_x_15251:
[----:B---3--:R3:W4:Y:S02]  /*22920*/  SYNCS.PHASECHK.TRANS64.TRYWAIT P3, [R87+URZ+0x324b0], R93 ;  /* 0x0324b05d570075a7 */ /* 0x008724000806017f */
[----:B----4-:R-:W-:Y:S05]  /*22930*/  @!P3 NANOSLEEP.SYNCS 0x989680 ;  /* 0x009896800000b95d */ /* 0x010fea0003900000 */
[----:B------:R-:W4:Y:S02]  /*22940*/  @!P3 SYNCS.PHASECHK.TRANS64 P3, [R87+URZ+0x324b0], R93 ;  /* 0x0324b05d5700b5a7 */ /* 0x000f24000806007f */
[----:B----4-:R-:W-:Y:S05]  /*22950*/  @!P3 BRA `(.L_x_15251) ;  /* 0xfffffffc00f0b947 */ /* 0x010fea000383ffff */
[----:B------:R-:W-:Y:S05]  /*22960*/  BRA `(.L_x_15521) ;  /* 0xfffffe3400c47947 */ /* 0x000fea000383ffff */
.L_x_15261:
[----:B------:R-:W-:Y:S01]  /*22970*/  BSSY B0, `(.L_x_15522) ;  /* 0x0000007000007945 */ /* 0x000fe20003800000 */
[----:B------:R-:W-:Y:S01]  /*22980*/  IMAD.MOV.U32 R12, RZ, RZ, RZ ;  /* 0x000000ffff0c7224 */ /* 0x000fe200078e00ff */
[----:B------:R-:W-:Y:S01]  /*22990*/  MOV R15, 0xffffffff ;  /* 0xffffffff000f7802 */ /* 0x000fe20000000f00 */
[----:B------:R-:W-:-:S07]  /*229a0*/  IMAD.MOV.U32 R11, RZ, RZ, 0x1f ;  /* 0x0000001fff0b7424 */ /* 0x000fce00078e00ff */
[----:B------:R-:W-:Y:S05]  /*229b0*/  WARPSYNC.COLLECTIVE R15, `(.L_x_15523) ;  /* 0x000000000f087348 */ /* 0x000fea0003c00000 */
[----:B------:R0:W1:Y:S02]  /*229c0*/  SHFL.IDX P6, R14, R13, R12, R11 ;  /* 0x0000000c0d0e7389 */ /* 0x00006400000c000b */
[----:B01----:R-:W-:Y:S01]  /*229d0*/  ENDCOLLECTIVE ;  /* 0x000000000000791b */ /* 0x003fe20003800000 */
.L_x_15523:
[----:B------:R-:W-:Y:S05]  /*229e0*/  BSYNC B0 ;  /* 0x0000000000007941 */ /* 0x000fea0003800000 */
.L_x_15522:
[----:B------:R-:W-:Y:S05]  /*229f0*/  BRA `(.L_x_15524) ;  /* 0xfffffe4400f47947 */ /* 0x000fea000383ffff */
.L_x_15273:
        /* <DEDUP_REMOVED lines=8> */
.L_x_15526:
[----:B------:R-:W-:Y:S05]  /*22a80*/  BSYNC B1 ;  /* 0x0000000000017941 */ /* 0x000fea0003800000 */
.L_x_15525:
        /* <DEDUP_REMOVED lines=8> */
.L_x_15527:
[----:B------:R-:W-:Y:S02]  /*22b10*/  IMAD.MOV.U32 R13, RZ, RZ, R32 ;  /* 0x000000ffff0d7224 */ /* 0x000fe400078e0020 */
[----:B------:R-:W-:-:S07]  /*22b20*/  IMAD.MOV.U32 R3, RZ, RZ, R14 ;  /* 0x000000ffff037224 */ /* 0x000fce00078e000e */
[----:B------:R-:W-:Y:S05]  /*22b30*/  WARPSYNC.COLLECTIVE R15, `(.L_x_15528) ;  /* 0x000000000f087348 */ /* 0x000fea0003c00000 */
[----:B------:R0:W1:Y:S02]  /*22b40*/  SHFL.IDX P6, R14, R13, R12, R11 ;  /* 0x0000000c0d0e7389 */ /* 0x00006400000c000b */
[----:B01----:R-:W-:Y:S01]  /*22b50*/  ENDCOLLECTIVE ;  /* 0x000000000000791b */ /* 0x003fe20003800000 */
.L_x_15528:
[----:B------:R-:W-:Y:S02]  /*22b60*/  IMAD.MOV.U32 R13, RZ, RZ, R30 ;  /* 0x000000ffff0d7224 */ /* 0x000fe400078e001e */
[----:B------:R-:W-:-:S07]  /*22b70*/  IMAD.MOV.U32 R7, RZ, RZ, R14 ;  /* 0x000000ffff077224 */ /* 0x000fce00078e000e */
[----:B------:R-:W-:Y:S05]  /*22b80*/  WARPSYNC.COLLECTIVE R15, `(.L_x_15529) ;  /* 0x000000000f087348 */ /* 0x000fea0003c00000 */
[----:B------:R0:W1:Y:S02]  /*22b90*/  SHFL.IDX P6, R14, R13, R12, R11 ;  /* 0x0000000c0d0e7389 */ /* 0x00006400000c000b */
[----:B01----:R-:W-:Y:S01]  /*22ba0*/  ENDCOLLECTIVE ;  /* 0x000000000000791b */ /* 0x003fe20003800000 */
.L_x_15529:
[----:B------:R-:W-:Y:S01]  /*22bb0*/  IMAD.MOV.U32 R8, RZ, RZ, R14 ;  /* 0x000000ffff087224 */ /* 0x000fe200078e000e */
[----:B------:R-:W-:Y:S06]  /*22bc0*/  BRA `(.L_x_15530) ;  /* 0xfffffe4c00807947 */ /* 0x000fec000383ffff */
.L_x_15276:
[----:B------:R-:W-:Y:S01]  /*22bd0*/  BSSY B1, `(.L_x_15531) ;  /* 0x0000008000017945 */ /* 0x000fe20003800000 */
[----:B------:R-:W-:Y:S01]  /*22be0*/  IMAD.MOV.U32 R13, RZ, RZ, R31 ;  /* 0x000000ffff0d7224 */ /* 0x000fe200078e001f */
[----:B------:R-:W-:Y:S01]  /*22bf0*/  MOV R12, 0x1 ;  /* 0x00000001000c7802 */ /* 0x000fe20000000f00 */
[----:B------:R-:W-:Y:S02]  /*22c00*/  IMAD.MOV.U32 R11, RZ, RZ, 0x1c1f ;  /* 0x00001c1fff0b7424 */ /* 0x000fe400078e00ff */
[----:B------:R-:W-:-:S07]  /*22c10*/  IMAD.MOV.U32 R15, RZ, RZ, -0x1 ;  /* 0xffffffffff0f7424 */ /* 0x000fce00078e00ff */
[----:B-1--4-:R-:W-:Y:S05]  /*22c20*/  WARPSYNC.COLLECTIVE R15, `(.L_x_15532) ;  /* 0x000000000f087348 */ /* 0x012fea0003c00000 */
[----:B------:R0:W2:Y:S02]  /*22c30*/  SHFL.IDX P6, R14, R13, R12, R11 ;  /* 0x0000000c0d0e7389 */ /* 0x0000a400000c000b */
[----:B012-4-:R-:W-:Y:S01]  /*22c40*/  ENDCOLLECTIVE ;  /* 0x000000000000791b */ /* 0x017fe20003800000 */
.L_x_15532:
[----:B------:R-:W-:Y:S05]  /*22c50*/  BSYNC B1 ;  /* 0x0000000000017941 */ /* 0x000fea0003800000 */
.L_x_15531:
        /* <DEDUP_REMOVED lines=8> */
.L_x_15533:
[----:B------:R-:W-:Y:S01]  /*22ce0*/  IMAD.MOV.U32 R13, RZ, RZ, R32 ;  /* 0x000000ffff0d7224 */ /* 0x000fe200078e0020 */
[----:B------:R-:W-:-:S07]  /*22cf0*/  MOV R6, R14 ;  /* 0x0000000e00067202 */ /* 0x000fce0000000f00 */
[----:B------:R-:W-:Y:S05]  /*22d00*/  WARPSYNC.COLLECTIVE R15, `(.L_x_15534) ;  /* 0x000000000f087348 */ /* 0x000fea0003c00000 */
[----:B------:R0:W1:Y:S02]  /*22d10*/  SHFL.IDX P6, R14, R13, R12, R11 ;  /* 0x0000000c0d0e7389 */ /* 0x00006400000c000b */
[----:B01----:R-:W-:Y:S01]  /*22d20*/  ENDCOLLECTIVE ;  /* 0x000000000000791b */ /* 0x003fe20003800000 */
.L_x_15534:
[----:B------:R-:W-:Y:S02]  /*22d30*/  IMAD.MOV.U32 R13, RZ, RZ, R30 ;  /* 0x000000ffff0d7224 */ /* 0x000fe400078e001e */
[----:B------:R-:W-:-:S07]  /*22d40*/  IMAD.MOV.U32 R7, RZ, RZ, R14 ;  /* 0x000000ffff077224 */ /* 0x000fce00078e000e */
[----:B------:R-:W-:Y:S05]  /*22d50*/  WARPSYNC.COLLECTIVE R15, `(.L_x_15535) ;  /* 0x000000000f087348 */ /* 0x000fea0003c00000 */
[----:B------:R0:W1:Y:S02]  /*22d60*/  SHFL.IDX P6, R14, R13, R12, R11 ;  /* 0x0000000c0d0e7389 */ /* 0x00006400000c000b */
[----:B01----:R-:W-:Y:S01]  /*22d70*/  ENDCOLLECTIVE ;  /* 0x000000000000791b */ /* 0x003fe20003800000 */
.L_x_15535:
[----:B------:R-:W-:Y:S01]  /*22d80*/  IMAD.MOV.U32 R30, RZ, RZ, R14 ;  /* 0x000000ffff1e7224 */ /* 0x000fe200078e000e */
[----:B------:R-:W-:Y:S06]  /*22d90*/  BRA `(.L_x_15536) ;  /* 0xfffffe4c00e07947 */ /* 0x000fec000383ffff */
.L_x_15280:
[----:B0-----:R0:W1:Y:S02]  /*22da0*/  SYNCS.PHASECHK.TRANS64.TRYWAIT P0, [R22+URZ+0x32400], R33 ;  /* 0x03240021160075a7 */ /* 0x001064000800017f */
[----:B-1----:R-:W-:Y:S05]  /*22db0*/  @!P0 NANOSLEEP.SYNCS 0x989680 ;  /* 0x009896800000895d */ /* 0x002fea0003900000 */
[----:B------:R-:W1:Y:S02]  /*22dc0*/  @!P0 SYNCS.PHASECHK.TRANS64 P0, [R22+URZ+0x32400], R33 ;  /* 0x03240021160085a7 */ /* 0x000e64000800007f */
[----:B-1----:R-:W-:Y:S05]  /*22dd0*/  @!P0 BRA `(.L_x_15280) ;  /* 0xfffffffc00f08947 */ /* 0x002fea000383ffff */
[----:B------:R-:W-:Y:S05]  /*22de0*/  BRA `(.L_x_15537) ;  /* 0xfffffe5000d47947 */ /* 0x000fea000383ffff */
.L_x_15288:
        /* <DEDUP_REMOVED lines=9> */
.L_x_15539:
[----:B------:R-:W-:Y:S05]  /*22e80*/  BSYNC B1 ;  /* 0x0000000000017941 */ /* 0x000fea0003800000 */
.L_x_15538:
        /* <DEDUP_REMOVED lines=10> */
.L_x_15540:
[----:B------:R-:W-:Y:S02]  /*22f30*/  IMAD.MOV.U32 R13, RZ, RZ, R25 ;  /* 0x000000ffff0d7224 */ /* 0x000fe400078e0019 */
[----:B------:R-:W-:-:S07]  /*22f40*/  IMAD.MOV.U32 R3, RZ, RZ, R14 ;  /* 0x000000ffff037224 */ /* 0x000fce00078e000e */
[----:B------:R-:W-:Y:S05]  /*22f50*/  WARPSYNC.COLLECTIVE R15, `(.L_x_15541) ;  /* 0x000000000f087348 */ /* 0x000fea0003c00000 */
[----:B------:R0:W1:Y:S02]  /*22f60*/  SHFL.IDX P6, R14, R13, R12, R11 ;  /* 0x0000000c0d0e7389 */ /* 0x00006400000c000b */
[----:B01----:R-:W-:Y:S01]  /*22f70*/  ENDCOLLECTIVE ;  /* 0x000000000000791b */ /* 0x003fe20003800000 */
.L_x_15541:
[----:B------:R-:W-:Y:S01]  /*22f80*/  IMAD.MOV.U32 R13, RZ, RZ, R36 ;  /* 0x000000ffff0d7224 */ /* 0x000fe200078e0024 */
[----:B------:R-:W-:-:S07]  /*22f90*/  MOV R4, R14 ;  /* 0x0000000e00047202 */ /* 0x000fce0000000f00 */
[----:B------:R-:W-:Y:S05]  /*22fa0*/  WARPSYNC.COLLECTIVE R15, `(.L_x_15542) ;  /* 0x000000000f087348 */ /* 0x000fea0003c00000 */
[----:B------:R0:W1:Y:S02]  /*22fb0*/  SHFL.IDX P6, R14, R13, R12, R11 ;  /* 0x0000000c0d0e7389 */ /* 0x00006400000c000b */
[----:B01----:R-:W-:Y:S01]  /*22fc0*/  ENDCOLLECTIVE ;  /* 0x000000000000791b */ /* 0x003fe20003800000 */
.L_x_15542:
        /* <DEDUP_REMOVED lines=18> */
[----:B------:R-:W-:-:S02]  /*230f0*/  IMAD.MOV.U32 R11, RZ, RZ, 0x1c1f ;  /* 0x00001c1fff0b7424 */ /* 0x000fc400078e00ff */
[----:B------:R-:W-:Y:S02]  /*23100*/  @!P1 IMAD.MOV.U32 R21, RZ, RZ, R9 ;  /* 0x000000ffff159224 */ /* 0x000fe400078e0009 */
[----:B------:R-:W-:-:S07]  /*23110*/  @!P1 IMAD.MOV.U32 R20, RZ, RZ, R8 ;  /* 0x000000ffff149224 */ /* 0x000fce00078e0008 */
[----:B-----5:R-:W-:Y:S05]  /*23120*/  WARPSYNC.COLLECTIVE R15, `(.L_x_15543) ;  /* 0x000000000f087348 */ /* 0x020fea0003c00000 */
[----:B------:R0:W1:Y:S02]  /*23130*/  SHFL.IDX P6, R14, R13, R12, R11 ;  /* 0x0000000c0d0e7389 */ /* 0x00006400000c000b */
[----:B01---5:R-:W-:Y:S01]  /*23140*/  ENDCOLLECTIVE ;  /* 0x000000000000791b */ /* 0x023fe20003800000 */
.L_x_15543:
[----:B------:R-:W-:Y:S02]  /*23150*/  IMAD.MOV.U32 R3, RZ, RZ, R21 ;  /* 0x000000ffff037224 */ /* 0x000fe400078e0015 */
[----:B------:R-:W-:Y:S01]  /*23160*/  @!P1 IMAD.MOV.U32 R28, RZ, RZ, R10 ;  /* 0x000000ffff1c9224 */ /* 0x000fe200078e000a */
[----:B------:R-:W-:Y:S01]  /*23170*/  MOV R0, R20 ;  /* 0x0000001400007202 */ /* 0x000fe20000000f00 */
[----:B------:R-:W-:Y:S01]  /*23180*/  IMAD.MOV.U32 R8, RZ, RZ, R29 ;  /* 0x000000ffff087224 */ /* 0x000fe200078e001d */
[----:B------:R-:W-:Y:S01]  /*23190*/  PRMT R41, R3, 0x7610, R41 ;  /* 0x0000761003297816 */ /* 0x000fe20000000029 */
[----:B------:R-:W-:Y:S01]  /*231a0*/  @!P1 IMAD.MOV.U32 R32, RZ, RZ, R6 ;  /* 0x000000ffff209224 */ /* 0x000fe200078e0006 */
[----:B------:R-:W-:Y:S01]  /*231b0*/  PRMT R50, R0, 0x7610, R50 ;  /* 0x0000761000327816 */ /* 0x000fe20000000032 */
[----:B------:R-:W-:Y:S01]  /*231c0*/  IMAD.MOV.U32 R0, RZ, RZ, R28 ;  /* 0x000000ffff007224 */ /* 0x000fe200078e001c */
[----:B------:R-:W-:Y:S01]  /*231d0*/  @!P1 MOV R31, R5 ;  /* 0x00000005001f9202 */ /* 0x000fe20000000f00 */
[----:B------:R-:W-:-:S02]  /*231e0*/  @!P1 IMAD.MOV.U32 R30, RZ, RZ, R4 ;  /* 0x000000ffff1e9224 */ /* 0x000fc400078e0004 */
[----:B------:R-:W-:Y:S01]  /*231f0*/  @!P1 IMAD.MOV.U32 R33, RZ, RZ, R7 ;  /* 0x000000ffff219224 */ /* 0x000fe200078e0007 */
        /* <DEDUP_REMOVED lines=8> */
[----:B------:R-:W-:Y:S02]  /*23280*/  PRMT R54, R5, 0x7610, R54 ;  /* 0x0000761005367816 */ /* 0x000fe40000000036 */
[----:B------:R-:W-:Y:S01]  /*23290*/  CS2R R4, SRZ ;  /* 0x0000000000047805 */ /* 0x000fe2000001ff00 */
[----:B------:R-:W-:Y:S01]  /*232a0*/  IMAD.MOV.U32 R3, RZ, RZ, R14 ;  /* 0x000000ffff037224 */ /* 0x000fe200078e000e */
[----:B------:R-:W-:-:S07]  /*232b0*/  PRMT R37, R37, 0x5410, R0 ;  /* 0x0000541025257816 */ /* 0x000fce0000000000 */
[----:B------:R-:W-:Y:S05]  /*232c0*/  WARPSYNC.COLLECTIVE R15, `(.L_x_15544) ;  /* 0x000000000f087348 */ /* 0x000fea0003c00000 */
[----:B------:R0:W1:Y:S02]  /*232d0*/  SHFL.IDX P6, R14, R13, R12, R11 ;  /* 0x0000000c0d0e7389 */ /* 0x00006400000c000b */
[----:B01----:R-:W-:Y:S01]  /*232e0*/  ENDCOLLECTIVE ;  /* 0x000000000000791b */ /* 0x003fe20003800000 */
.L_x_15544:
[----:B------:R-:W-:Y:S01]  /*232f0*/  PRMT R35, R35, 0x5410, R6 ;  /* 0x0000541023237816 */ /* 0x000fe20000000006 */
[----:B------:R-:W-:Y:S02]  /*23300*/  IMAD.MOV.U32 R13, RZ, RZ, R25 ;  /* 0x000000ffff0d7224 */ /* 0x000fe400078e0019 */
[----:B------:R-:W-:-:S07]  /*23310*/  IMAD.MOV.U32 R24, RZ, RZ, R14 ;  /* 0x000000ffff187224 */ /* 0x000fce00078e000e */
[----:B------:R-:W-:Y:S05]  /*23320*/  WARPSYNC.COLLECTIVE R15, `(.L_x_15545) ;  /* 0x000000000f087348 */ /* 0x000fea0003c00000 */
[----:B------:R0:W1:Y:S02]  /*23330*/  SHFL.IDX P6, R14, R13, R12, R11 ;  /* 0x0000000c0d0e7389 */ /* 0x00006400000c000b */
[----:B01----:R-:W-:Y:S01]  /*23340*/  ENDCOLLECTIVE ;  /* 0x000000000000791b */ /* 0x003fe20003800000 */
.L_x_15545:
[----:B------:R-:W-:Y:S02]  /*23350*/  IMAD.MOV.U32 R13, RZ, RZ, R36 ;  /* 0x000000ffff0d7224 */ /* 0x000fe400078e0024 */
[----:B------:R-:W-:-:S07]  /*23360*/  IMAD.MOV.U32 R25, RZ, RZ, R14 ;  /* 0x000000ffff197224 */ /* 0x000fce00078e000e */
[----:B------:R-:W-:Y:S05]  /*23370*/  WARPSYNC.COLLECTIVE R15, `(.L_x_15546) ;  /* 0x000000000f087348 */ /* 0x000fea0003c00000 */
[----:B------:R0:W1:Y:S02]  /*23380*/  SHFL.IDX P6, R14, R13, R12, R11 ;  /* 0x0000000c0d0e7389 */ /* 0x00006400000c000b */
[----:B01----:R-:W-:Y:S01]  /*23390*/  ENDCOLLECTIVE ;  /* 0x000000000000791b */ /* 0x003fe20003800000 */
.L_x_15546:
[----:B------:R-:W-:Y:S05]  /*233a0*/  BRA `(.L_x_15547) ;  /* 0xfffffe5c00a07947 */ /* 0x000fea000383ffff */
.L_x_15292:
[----:B0-----:R0:W1:Y:S02]  /*233b0*/  SYNCS.PHASECHK.TRANS64.TRYWAIT P1, [R22+URZ+0x32400], R13 ;  /* 0x0324000d160075a7 */ /* 0x001064000802017f */
[----:B-1----:R-:W-:Y:S05]  /*233c0*/  @!P1 NANOSLEEP.SYNCS 0x989680 ;  /* 0x009896800000995d */ /* 0x002fea0003900000 */
[----:B------:R-:W1:Y:S02]  /*233d0*/  @!P1 SYNCS.PHASECHK.TRANS64 P1, [R22+URZ+0x32400], R13 ;  /* 0x0324000d160095a7 */ /* 0x000e64000802007f */
[----:B-1----:R-:W-:Y:S05]  /*233e0*/  @!P1 BRA `(.L_x_15292) ;  /* 0xfffffffc00f09947 */ /* 0x002fea000383ffff */
[----:B------:R-:W-:Y:S05]  /*233f0*/  BRA `(.L_x_15548) ;  /* 0xfffffe6000407947 */ /* 0x000fea000383ffff */
.L_x_15298:
[----:B--2---:R2:W4:Y:S02]  /*23400*/  SYNCS.PHASECHK.TRANS64.TRYWAIT P1, [R14+URZ+0x32430], R9 ;  /* 0x032430090e0075a7 */ /* 0x004524000802017f */
[----:B----4-:R-:W-:Y:S05]  /*23410*/  @!P1 NANOSLEEP.SYNCS 0x989680 ;  /* 0x009896800000995d */ /* 0x010fea0003900000 */
[----:B------:R-:W4:Y:S02]  /*23420*/  @!P1 SYNCS.PHASECHK.TRANS64 P1, [R14+URZ+0x32430], R9 ;  /* 0x032430090e0095a7 */ /* 0x000f24000802007f */
[----:B----4-:R-:W-:Y:S05]  /*23430*/  @!P1 BRA `(.L_x_15298) ;  /* 0xfffffffc00f09947 */ /* 0x010fea000383ffff */
[----:B------:R-:W-:Y:S05]  /*23440*/  BRA `(.L_x_15297) ;  /* 0xfffffe6c00c87947 */ /* 0x000fea000383ffff */
.L_x_15300:
[----:B0-----:R0:W3:Y:S02]  /*23450*/  SYNCS.PHASECHK.TRANS64.TRYWAIT P1, [R22+URZ+0x32410], R3 ;  /* 0x03241003160075a7 */ /* 0x0010e4000802017f */
[----:B---3--:R-:W-:Y:S05]  /*23460*/  @!P1 NANOSLEEP.SYNCS 0x989680 ;  /* 0x009896800000995d */ /* 0x008fea0003900000 */
[----:B------:R-:W3:Y:S02]  /*23470*/  @!P1 SYNCS.PHASECHK.TRANS64 P1, [R22+URZ+0x32410], R3 ;  /* 0x03241003160095a7 */ /* 0x000ee4000802007f */
[----:B---3--:R-:W-:Y:S05]  /*23480*/  @!P1 BRA `(.L_x_15300) ;  /* 0xfffffffc00f09947 */ /* 0x008fea000383ffff */
[----:B------:R-:W-:Y:S05]  /*23490*/  BRA `(.L_x_15549) ;  /* 0xfffffe7000807947 */ /* 0x000fea000383ffff */
.L_x_15304:
[----:B----4-:R4:W0:Y:S02]  /*234a0*/  SYNCS.PHASECHK.TRANS64.TRYWAIT P1, [R14+URZ+0x32450], R9 ;  /* 0x032450090e0075a7 */ /* 0x010824000802017f */
[----:B0-----:R-:W-:Y:S05]  /*234b0*/  @!P1 NANOSLEEP.SYNCS 0x989680 ;  /* 0x009896800000995d */ /* 0x001fea0003900000 */
[----:B------:R-:W0:Y:S02]  /*234c0*/  @!P1 SYNCS.PHASECHK.TRANS64 P1, [R14+URZ+0x32450], R9 ;  /* 0x032450090e0095a7 */ /* 0x000e24000802007f */
[----:B0-----:R-:W-:Y:S05]  /*234d0*/  @!P1 BRA `(.L_x_15304) ;  /* 0xfffffffc00f09947 */ /* 0x001fea000383ffff */
[----:B------:R-:W-:Y:S05]  /*234e0*/  BRA `(.L_x_15303) ;  /* 0xfffffe7000907947 */ /* 0x000fea000383ffff */
.L_x_15311:
[----:B-1----:R1:W2:Y:S02]  /*234f0*/  SYNCS.PHASECHK.TRANS64.TRYWAIT P1, [R15+URZ+0x32430], R20 ;  /* 0x032430140f0075a7 */ /* 0x0022a4000802017f */
[----:B--2---:R-:W-:Y:S05]  /*23500*/  @!P1 NANOSLEEP.SYNCS 0x989680 ;  /* 0x009896800000995d */ /* 0x004fea0003900000 */
[----:B------:R-:W2:Y:S02]  /*23510*/  @!P1 SYNCS.PHASECHK.TRANS64 P1, [R15+URZ+0x32430], R20 ;  /* 0x032430140f0095a7 */ /* 0x000ea4000802007f */
[----:B--2---:R-:W-:Y:S05]  /*23520*/  @!P1 BRA `(.L_x_15311) ;  /* 0xfffffffc00f09947 */ /* 0x004fea000383ffff */
[----:B------:R-:W-:Y:S05]  /*23530*/  BRA `(.L_x_15310) ;  /* 0xfffffe9c00fc7947 */ /* 0x000fea000383ffff */
.L_x_15315:
[----:B---3--:R3:W4:Y:S02]  /*23540*/  SYNCS.PHASECHK.TRANS64.TRYWAIT P1, [R15+URZ+0x32450], R20 ;  /* 0x032450140f0075a7 */ /* 0x008724000802017f */
[----:B----4-:R-:W-:Y:S05]  /*23550*/  @!P1 NANOSLEEP.SYNCS 0x989680 ;  /* 0x009896800000995d */ /* 0x010fea0003900000 */
[----:B------:R-:W4:Y:S02]  /*23560*/  @!P1 SYNCS.PHASECHK.TRANS64 P1, [R15+URZ+0x32450], R20 ;  /* 0x032450140f0095a7 */ /* 0x000f24000802007f */
[----:B----4-:R-:W-:Y:S05]  /*23570*/  @!P1 BRA `(.L_x_15315) ;  /* 0xfffffffc00f09947 */ /* 0x010fea000383ffff */
[----:B------:R-:W-:Y:S05]  /*23580*/  BRA `(.L_x_15314) ;  /* 0xfffffea000b07947 */ /* 0x000fea000383ffff */
.L_x_15323:
[----:B-1----:R1:W2:Y:S02]  /*23590*/  SYNCS.PHASECHK.TRANS64.TRYWAIT P1, [R15+URZ+0x32430], R20 ;  /* 0x032430140f0075a7 */ /* 0x0022a4000802017f */
[----:B--2---:R-:W-:Y:S05]  /*235a0*/  @!P1 NANOSLEEP.SYNCS 0x989680 ;  /* 0x009896800000995d */ /* 0x004fea0003900000 */
[----:B------:R-:W2:Y:S02]  /*235b0*/  @!P1 SYNCS.PHASECHK.TRANS64 P1, [R15+URZ+0x32430], R20 ;  /* 0x032430140f0095a7 */ /* 0x000ea4000802007f */
[----:B--2---:R-:W-:Y:S05]  /*235c0*/  @!P1 BRA `(.L_x_15323) ;  /* 0xfffffffc00f09947 */ /* 0x004fea000383ffff */
[----:B------:R-:W-:Y:S05]  /*235d0*/  BRA `(.L_x_15322) ;  /* 0xfffffed800387947 */ /* 0x000fea000383ffff */
.L_x_15327:
[----:B---3--:R3:W4:Y:S02]  /*235e0*/  SYNCS.PHASECHK.TRANS64.TRYWAIT P1, [R15+URZ+0x32450], R20 ;  /* 0x032450140f0075a7 */ /* 0x008724000802017f */
[----:B----4-:R-:W-:Y:S05]  /*235f0*/  @!P1 NANOSLEEP.SYNCS 0x989680 ;  /* 0x009896800000995d */ /* 0x010fea0003900000 */
[----:B------:R-:W4:Y:S02]  /*23600*/  @!P1 SYNCS.PHASECHK.TRANS64 P1, [R15+URZ+0x32450], R20 ;  /* 0x032450140f0095a7 */ /* 0x000f24000802007f */
[----:B----4-:R-:W-:Y:S05]  /*23610*/  @!P1 BRA `(.L_x_15327) ;  /* 0xfffffffc00f09947 */ /* 0x010fea000383ffff */
[----:B------:R-:W-:Y:S05]  /*23620*/  BRA `(.L_x_15326) ;  /* 0xfffffed800ec7947 */ /* 0x000fea000383ffff */
.L_x_15335:
[----:B------:R-:W-:Y:S01]  /*23630*/  IMAD.MOV.U32 R13, RZ, RZ, R20 ;  /* 0x000000ffff0d7224 */ /* 0x000fe200078e0014 */
[----:B------:R-:W-:Y:S01]  /*23640*/  MOV R12, RZ ;  /* 0x000000ff000c7202 */ /* 0x000fe20000000f00 */
[----:B------:R-:W-:Y:S02]  /*23650*/  IMAD.MOV.U32 R11, RZ, RZ, 0x181f ;  /* 0x0000181fff0b7424 */ /* 0x000fe400078e00ff */
[----:B------:R-:W-:-:S07]  /*23660*/  IMAD.MOV.U32 R15, RZ, RZ, -0x1 ;  /* 0xffffffffff0f7424 */ /* 0x000fce00078e00ff */
[----:B-----5:R-:W-:Y:S05]  /*23670*/  WARPSYNC.COLLECTIVE R15, `(.L_x_15550) ;  /* 0x000000000f087348 */ /* 0x020fea0003c00000 */
[----:B------:R0:W1:Y:S02]  /*23680*/  SHFL.IDX P6, R14, R13, R12, R11 ;  /* 0x0000000c0d0e7389 */ /* 0x00006400000c000b */
[----:B01---5:R-:W-:Y:S01]  /*23690*/  ENDCOLLECTIVE ;  /* 0x000000000000791b */ /* 0x023fe20003800000 */
.L_x_15550:
[----:B------:R-:W-:Y:S02]  /*236a0*/  IMAD.MOV.U32 R13, RZ, RZ, R4 ;  /* 0x000000ffff0d7224 */ /* 0x000fe400078e0004 */
[----:B------:R-:W-:-:S07]  /*236b0*/  IMAD.MOV.U32 R3, RZ, RZ, R14 ;  /* 0x000000ffff037224 */ /* 0x000fce00078e000e */
[----:B------:R-:W-:Y:S05]  /*236c0*/  WARPSYNC.COLLECTIVE R15, `(.L_x_15551) ;  /* 0x000000000f087348 */ /* 0x000fea0003c00000 */
[----:B------:R0:W1:Y:S02]  /*236d0*/  SHFL.IDX P6, R14, R13, R12, R11 ;  /* 0x0000000c0d0e7389 */ /* 0x00006400000c000b */
[----:B01----:R-:W-:Y:S01]  /*236e0*/  ENDCOLLECTIVE ;  /* 0x000000000000791b */ /* 0x003fe20003800000 */
.L_x_15551:
[----:B------:R-:W-:Y:S05]  /*236f0*/  BRA `(.L_x_15552) ;  /* 0xffffff2c006c7947 */ /* 0x000fea000383ffff */
.L_x_15338:
[----:B------:R-:W-:Y:S01]  /*23700*/  BSSY B1, `(.L_x_15553) ;  /* 0x0000008000017945 */ /* 0x000fe20003800000 */
[----:B---3--:R-:W-:Y:S01]  /*23710*/  IMAD.MOV.U32 R13, RZ, RZ, R20 ;  /* 0x000000ffff0d7224 */ /* 0x008fe200078e0014 */
[----:B------:R-:W-:Y:S01]  /*23720*/  MOV R15, 0xffffffff ;  /* 0xffffffff000f7802 */ /* 0x000fe20000000f00 */
[----:B------:R-:W-:Y:S02]  /*23730*/  IMAD.MOV.U32 R12, RZ, RZ, 0x1 ;  /* 0x00000001ff0c7424 */ /* 0x000fe400078e00ff */
[----:B------:R-:W-:-:S07]  /*23740*/  IMAD.MOV.U32 R11, RZ, RZ, 0x181f ;  /* 0x0000181fff0b7424 */ /* 0x000fce00078e00ff */
[----:B012--5:R-:W-:Y:S05]  /*23750*/  WARPSYNC.COLLECTIVE R15, `(.L_x_15554) ;  /* 0x000000000f087348 */ /* 0x027fea0003c00000 */
[----:B--2---:R2:W3:Y:S02]  /*23760*/  SHFL.IDX P6, R14, R13, R12, R11 ;  /* 0x0000000c0d0e7389 */ /* 0x0044e400000c000b */
[----:B0123-5:R-:W-:Y:S01]  /*23770*/  ENDCOLLECTIVE ;  /* 0x000000000000791b */ /* 0x02ffe20003800000 */
.L_x_15554:
[----:B------:R-:W-:Y:S05]  /*23780*/  BSYNC B1 ;  /* 0x0000000000017941 */ /* 0x000fea0003800000 */
.L_x_15553:
        /* <DEDUP_REMOVED lines=8> */
.L_x_15555:
[----:B------:R-:W-:Y:S05]  /*23810*/  BRA `(.L_x_15556) ;  /* 0xffffff2c00b47947 */ /* 0x000fea000383ffff */
.L_x_15341:
        /* <DEDUP_REMOVED lines=8> */
.L_x_15558:
[----:B------:R-:W-:Y:S05]  /*238a0*/  BSYNC B1 ;  /* 0x0000000000017941 */ /* 0x000fea0003800000 */
.L_x_15557:
        /* <DEDUP_REMOVED lines=8> */
.L_x_15559:
[----:B------:R-:W-:Y:S05]  /*23930*/  BRA `(.L_x_15560) ;  /* 0xffffff2c00fc7947 */ /* 0x000fea000383ffff */
.L_x_15344:
        /* <DEDUP_REMOVED lines=8> */
.L_x_15562:
[----:B------:R-:W-:Y:S05]  /*239c0*/  BSYNC B1 ;  /* 0x0000000000017941 */ /* 0x000fea0003800000 */
.L_x_15561:
        /* <DEDUP_REMOVED lines=8> */
.L_x_15563:
[----:B------:R-:W-:Y:S05]  /*23a50*/  BRA `(.L_x_15564) ;  /* 0xffffff3000447947 */ /* 0x000fea000383ffff */
.L_x_15346:
[----:B------:R-:W-:Y:S01]  /*23a60*/  MOV R13, R4 ;  /* 0x00000004000d7202 */ /* 0x000fe20000000f00 */
[----:B------:R-:W-:Y:S02]  /*23a70*/  IMAD.MOV.U32 R12, RZ, RZ, RZ ;  /* 0x000000ffff0c7224 */ /* 0x000fe400078e00ff */
[----:B------:R-:W-:Y:S02]  /*23a80*/  IMAD.MOV.U32 R11, RZ, RZ, 0x1c1f ;  /* 0x00001c1fff0b7424 */ /* 0x000fe400078e00ff */
[----:B------:R-:W-:-:S07]  /*23a90*/  IMAD.MOV.U32 R15, RZ, RZ, -0x1 ;  /* 0xffffffffff0f7424 */ /* 0x000fce00078e00ff */
[----:B------:R-:W-:Y:S05]  /*23aa0*/  WARPSYNC.COLLECTIVE R15, `(.L_x_15565) ;  /* 0x000000000f087348 */ /* 0x000fea0003c00000 */
[----:B------:R0:W1:Y:S02]  /*23ab0*/  SHFL.IDX P6, R14, R13, R12, R11 ;  /* 0x0000000c0d0e7389 */ /* 0x00006400000c000b */
[----:B01----:R-:W-:Y:S01]  /*23ac0*/  ENDCOLLECTIVE ;  /* 0x000000000000791b */ /* 0x003fe20003800000 */
.L_x_15565:
[----:B------:R-:W-:Y:S02]  /*23ad0*/  IMAD.MOV.U32 R13, RZ, RZ, R3 ;  /* 0x000000ffff0d7224 */ /* 0x000fe400078e0003 */
[----:B------:R-:W-:-:S07]  /*23ae0*/  IMAD.MOV.U32 R20, RZ, RZ, R14 ;  /* 0x000000ffff147224 */ /* 0x000fce00078e000e */
[----:B------:R-:W-:Y:S05]  /*23af0*/  WARPSYNC.COLLECTIVE R15, `(.L_x_15566) ;  /* 0x000000000f087348 */ /* 0x000fea0003c00000 */
[----:B------:R0:W1:Y:S02]  /*23b00*/  SHFL.IDX P6, R14, R13, R12, R11 ;  /* 0x0000000c0d0e7389 */ /* 0x00006400000c000b */
[----:B01----:R-:W-:Y:S01]  /*23b10*/  ENDCOLLECTIVE ;  /* 0x000000000000791b */ /* 0x003fe20003800000 */
.L_x_15566:
[----:B------:R-:W-:Y:S01]  /*23b20*/  IMAD.MOV.U32 R12, RZ, RZ, R14 ;  /* 0x000000ffff0c7224 */ /* 0x000fe200078e000e */
[----:B------:R-:W-:Y:S06]  /*23b30*/  BRA `(.L_x_15567) ;  /* 0xffffff3400447947 */ /* 0x000fec000383ffff */
.L_x_15349:
        /* <DEDUP_REMOVED lines=8> */
.L_x_15569:
[----:B------:R-:W-:Y:S05]  /*23bc0*/  BSYNC B1 ;  /* 0x0000000000017941 */ /* 0x000fea0003800000 */
.L_x_15568:
        /* <DEDUP_REMOVED lines=8> */
.L_x_15570:
[----:B------:R-:W-:Y:S01]  /*23c50*/  MOV R3, R14 ;  /* 0x0000000e00037202 */ /* 0x000fe20000000f00 */
[----:B------:R-:W-:Y:S06]  /*23c60*/  BRA `(.L_x_15571) ;  /* 0xffffff40001c7947 */ /* 0x000fec000383ffff */
.L_x_15353:
[----:B------:R-:W-:Y:S02]  /*23c70*/  IMAD.MOV.U32 R13, RZ, RZ, R4 ;  /* 0x000000ffff0d7224 */ /* 0x000fe400078e0004 */
[----:B------:R-:W-:Y:S02]  /*23c80*/  IMAD.MOV.U32 R12, RZ, RZ, RZ ;  /* 0x000000ffff0c7224 */ /* 0x000fe400078e00ff */
[----:B------:R-:W-:Y:S02]  /*23c90*/  IMAD.MOV.U32 R11, RZ, RZ, 0x181f ;  /* 0x0000181fff0b7424 */ /* 0x000fe400078e00ff */
[----:B------:R-:W-:-:S07]  /*23ca0*/  IMAD.MOV.U32 R15, RZ, RZ, -0x1 ;  /* 0xffffffffff0f7424 */ /* 0x000fce00078e00ff */
[----:B0-----:R-:W-:Y:S05]  /*23cb0*/  WARPSYNC.COLLECTIVE R15, `(.L_x_15572) ;  /* 0x000000000f087348 */ /* 0x001fea0003c00000 */
[----:B------:R1:W2:Y:S02]  /*23cc0*/  SHFL.IDX P6, R14, R13, R12, R11 ;  /* 0x0000000c0d0e7389 */ /* 0x0002a400000c000b */
[----:B012---:R-:W-:Y:S01]  /*23cd0*/  ENDCOLLECTIVE ;  /* 0x000000000000791b */ /* 0x007fe20003800000 */
.L_x_15572:
[----:B------:R-:W-:Y:S02]  /*23ce0*/  IMAD.MOV.U32 R13, RZ, RZ, R0 ;  /* 0x000000ffff0d7224 */ /* 0x000fe400078e0000 */
[----:B------:R-:W-:-:S07]  /*23cf0*/  IMAD.MOV.U32 R3, RZ, RZ, R14 ;  /* 0x000000ffff037224 */ /* 0x000fce00078e000e */
[----:B------:R-:W-:Y:S05]  /*23d00*/  WARPSYNC.COLLECTIVE R15, `(.L_x_15573) ;  /* 0x000000000f087348 */ /* 0x000fea0003c00000 */
[----:B------:R0:W1:Y:S02]  /*23d10*/  SHFL.IDX P6, R14, R13, R12, R11 ;  /* 0x0000000c0d0e7389 */ /* 0x00006400000c000b */
[----:B01----:R-:W-:Y:S01]  /*23d20*/  ENDCOLLECTIVE ;  /* 0x000000000000791b */ /* 0x003fe20003800000 */
.L_x_15573:
[----:B------:R-:W-:Y:S01]  /*23d30*/  IMAD.MOV.U32 R9, RZ, RZ, R14 ;  /* 0x000000ffff097224 */ /* 0x000fe200078e000e */
[----:B------:R-:W-:Y:S06]  /*23d40*/  BRA `(.L_x_15574) ;  /* 0xffffff5400787947 */ /* 0x000fec000383ffff */
.L_x_15356:
        /* <DEDUP_REMOVED lines=8> */
.L_x_15576:
[----:B------:R-:W-:Y:S05]  /*23dd0*/  BSYNC B1 ;  /* 0x0000000000017941 */ /* 0x000fea0003800000 */
.L_x_15575:
        /* <DEDUP_REMOVED lines=8> */
.L_x_15577:
[----:B------:R-:W-:Y:S01]  /*23e60*/  IMAD.MOV.U32 R9, RZ, RZ, R14 ;  /* 0x000000ffff097224 */ /* 0x000fe200078e000e */
[----:B------:R-:W-:Y:S06]  /*23e70*/  BRA `(.L_x_15578) ;  /* 0xffffff5400c07947 */ /* 0x000fec000383ffff */
.L_x_15359:
        /* <DEDUP_REMOVED lines=8> */
.L_x_15580:
[----:B------:R-:W-:Y:S05]  /*23f00*/  BSYNC B1 ;  /* 0x0000000000017941 */ /* 0x000fea0003800000 */
.L_x_15579:
        /* <DEDUP_REMOVED lines=8> */
.L_x_15581:
[----:B------:R-:W-:Y:S01]  /*23f90*/  IMAD.MOV.U32 R9, RZ, RZ, R14 ;  /* 0x000000ffff097224 */ /* 0x000fe200078e000e */
[----:B------:R-:W-:Y:S06]  /*23fa0*/  BRA `(.L_x_15582) ;  /* 0xffffff5800047947 */ /* 0x000fec000383ffff */
.L_x_15362:
[----:B------:R-:W-:Y:S01]  /*23fb0*/  BSSY B1, `(.L_x_15583) ;  /* 0x0000008000017945 */ /* 0x000fe20003800000 */
[----:B0-----:R-:W-:Y:S02]  /*23fc0*/  IMAD.MOV.U32 R13, RZ, RZ, R4 ;  /* 0x000000ffff0d7224 */ /* 0x001fe400078e0004 */
[----:B------:R-:W-:Y:S02]  /*23fd0*/  IMAD.MOV.U32 R12, RZ, RZ, 0x3 ;  /* 0x00000003ff0c7424 */ /* 0x000fe400078e00ff */
[----:B------:R-:W-:Y:S02]  /*23fe0*/  IMAD.MOV.U32 R11, RZ, RZ, 0x181f ;  /* 0x0000181fff0b7424 */ /* 0x000fe400078e00ff */
[----:B------:R-:W-:-:S07]  /*23ff0*/  IMAD.MOV.U32 R15, RZ, RZ, -0x1 ;  /* 0xffffffffff0f7424 */ /* 0x000fce00078e00ff */
[----:B-1234-:R-:W-:Y:S05]  /*24000*/  WARPSYNC.COLLECTIVE R15, `(.L_x_15584) ;  /* 0x000000000f087348 */ /* 0x01efea0003c00000 */
[----:B------:R0:W0:Y:S02]  /*24010*/  SHFL.IDX P6, R14, R13, R12, R11 ;  /* 0x0000000c0d0e7389 */ /* 0x00002400000c000b */
[----:B01234-:R-:W-:Y:S01]  /*24020*/  ENDCOLLECTIVE ;  /* 0x000000000000791b */ /* 0x01ffe20003800000 */
.L_x_15584:
[----:B------:R-:W-:Y:S05]  /*24030*/  BSYNC B1 ;  /* 0x0000000000017941 */ /* 0x000fea0003800000 */
.L_x_15583:
        /* <DEDUP_REMOVED lines=8> */
.L_x_15585:
[----:B------:R-:W-:Y:S01]  /*240c0*/  IMAD.MOV.U32 R9, RZ, RZ, R14 ;  /* 0x000000ffff097224 */ /* 0x000fe200078e000e */
[----:B------:R-:W-:Y:S06]  /*240d0*/  BRA `(.L_x_15586) ;  /* 0xffffff5800487947 */ /* 0x000fec000383ffff */
.L_x_15381:
[----:B-1----:R-:W0:Y:S01]  /*240e0*/  S2R R11, SR_TID.X ;  /* 0x00000000000b7919 */ /* 0x002e220000002100 */
[----:B------:R-:W-:Y:S01]  /*240f0*/  BSSY B1, `(.L_x_15587) ;  /* 0x000000a000017945 */ /* 0x000fe20003800000 */
[----:B------:R-:W-:Y:S02]  /*24100*/  IMAD.MOV.U32 R12, RZ, RZ, RZ ;  /* 0x000000ffff0c7224 */ /* 0x000fe400078e00ff */
[----:B------:R-:W-:Y:S01]  /*24110*/  IMAD.MOV.U32 R15, RZ, RZ, -0x1 ;  /* 0xffffffffff0f7424 */ /* 0x000fe200078e00ff */
[----:B0-----:R-:W-:-:S04]  /*24120*/  SHF.R.U32.HI R11, RZ, 0x5, R11 ;  /* 0x00000005ff0b7819 */ /* 0x001fc8000001160b */
[----:B------:R-:W-:-:S05]  /*24130*/  LOP3.LUT R11, R11, 0x3, RZ, 0xc0, !PT ;  /* 0x000000030b0b7812 */ /* 0x000fca00078ec0ff */
[----:B------:R-:W-:Y:S01]  /*24140*/  IMAD.MOV.U32 R13, RZ, RZ, R11 ;  /* 0x000000ffff0d7224 */ /* 0x000fe200078e000b */
[----:B------:R-:W-:-:S07]  /*24150*/  MOV R11, 0x1f ;  /* 0x0000001f000b7802 */ /* 0x000fce0000000f00 */
[----:B------:R-:W-:Y:S05]  /*24160*/  WARPSYNC.COLLECTIVE R15, `(.L_x_15588) ;  /* 0x000000000f087348 */ /* 0x000fea0003c00000 */
[----:B------:R0:W1:Y:S02]  /*24170*/  SHFL.IDX P6, R14, R13, R12, R11 ;  /* 0x0000000c0d0e7389 */ /* 0x00006400000c000b */
[----:B01----:R-:W-:Y:S01]  /*24180*/  ENDCOLLECTIVE ;  /* 0x000000000000791b */ /* 0x003fe20003800000 */
.L_x_15588:
[----:B------:R-:W-:Y:S05]  /*24190*/  BSYNC B1 ;  /* 0x0000000000017941 */ /* 0x000fea0003800000 */
.L_x_15587:
[----:B------:R-:W-:Y:S05]  /*241a0*/  BRA `(.L_x_15589) ;  /* 0xffffff7400787947 */ /* 0x000fea000383ffff */
.L_x_15383:
[----:B------:R-:W-:Y:S01]  /*241b0*/  BSSY B1, `(.L_x_15590) ;  /* 0x0000006000017945 */ /* 0x000fe20003800000 */
[----:B------:R-:W-:-:S07]  /*241c0*/  IMAD.MOV.U32 R15, RZ, RZ, -0x1 ;  /* 0xffffffffff0f7424 */ /* 0x000fce00078e00ff */
[----:B01----:R-:W-:Y:S05]  /*241d0*/  WARPSYNC.COLLECTIVE R15, `(.L_x_15591) ;  /* 0x000000000f0c7348 */ /* 0x003fea0003c00000 */
[----:B------:R-:W-:Y:S02]  /*241e0*/  ELECT P6, UR62, PT ;  /* 0x00000000003e782f */ /* 0x000fe400038c0000 */
[----:B------:R-:W-:Y:S01]  /*241f0*/  MOV R14, UR62 ;  /* 0x0000003e000e7c02 */ /* 0x000fe20008000f00 */
[----:B01----:R-:W-:Y:S10]  /*24200*/  ENDCOLLECTIVE ;  /* 0x000000000000791b */ /* 0x003ff40003800000 */
.L_x_15591:
[----:B------:R-:W-:Y:S05]  /*24210*/  BSYNC B1 ;  /* 0x0000000000017941 */ /* 0x000fea0003800000 */
.L_x_15590:
[----:B------:R-:W-:Y:S05]  /*24220*/  BRA `(.L_x_15382) ;  /* 0xffffff7400707947 */ /* 0x000fea000383ffff */
.L_x_15385:
[----:B0-----:R0:W2:Y:S02]  /*24230*/  SYNCS.PHASECHK.TRANS64.TRYWAIT P0, [R22+URZ+0x32420], R8 ;  /* 0x03242008160075a7 */ /* 0x0010a4000800017f */
[----:B--2---:R-:W-:Y:S05]  /*24240*/  @!P0 NANOSLEEP.SYNCS 0x989680 ;  /* 0x009896800000895d */ /* 0x004fea0003900000 */
[----:B------:R-:W2:Y:S02]  /*24250*/  @!P0 SYNCS.PHASECHK.TRANS64 P0, [R22+URZ+0x32420], R8 ;  /* 0x03242008160085a7 */ /* 0x000ea4000800007f */
[----:B--2---:R-:W-:Y:S05]  /*24260*/  @!P0 BRA `(.L_x_15385) ;  /* 0xfffffffc00f08947 */ /* 0x004fea000383ffff */
[----:B------:R-:W-:Y:S05]  /*24270*/  BRA `(.L_x_15592) ;  /* 0xffffff7400807947 */ /* 0x000fea000383ffff */
.L_x_15389:
[----:B0-----:R0:W2:Y:S02]  /*24280*/  SYNCS.PHASECHK.TRANS64.TRYWAIT P0, [R8+URZ+0x324a0], R9 ;  /* 0x0324a009080075a7 */ /* 0x0010a4000800017f */
[----:B--2---:R-:W-:Y:S05]  /*24290*/  @!P0 NANOSLEEP.SYNCS 0x989680 ;  /* 0x009896800000895d */ /* 0x004fea0003900000 */
[----:B------:R-:W2:Y:S02]  /*242a0*/  @!P0 SYNCS.PHASECHK.TRANS64 P0, [R8+URZ+0x324a0], R9 ;  /* 0x0324a009080085a7 */ /* 0x000ea4000800007f */
[----:B--2---:R-:W-:Y:S05]  /*242b0*/  @!P0 BRA `(.L_x_15389) ;  /* 0xfffffffc00f08947 */ /* 0x004fea000383ffff */
[----:B------:R-:W-:Y:S05]  /*242c0*/  BRA `(.L_x_15593) ;  /* 0xffffff7400987947 */ /* 0x000fea000383ffff */
.L_x_15394:
[----:B-1----:R1:W2:Y:S02]  /*242d0*/  SYNCS.PHASECHK.TRANS64.TRYWAIT P0, [R8+URZ+0x324c0], R9 ;  /* 0x0324c009080075a7 */ /* 0x0022a4000800017f */
[----:B--2---:R-:W-:Y:S05]  /*242e0*/  @!P0 NANOSLEEP.SYNCS 0x989680 ;  /* 0x009896800000895d */ /* 0x004fea0003900000 */
[----:B------:R-:W2:Y:S02]  /*242f0*/  @!P0 SYNCS.PHASECHK.TRANS64 P0, [R8+URZ+0x324c0], R9 ;  /* 0x0324c009080085a7 */ /* 0x000ea4000800007f */
[----:B--2---:R-:W-:Y:S05]  /*24300*/  @!P0 BRA `(.L_x_15394) ;  /* 0xfffffffc00f08947 */ /* 0x004fea000383ffff */
[----:B------:R-:W-:Y:S05]  /*24310*/  BRA `(.L_x_15594) ;  /* 0xffffff7800147947 */ /* 0x000fea000383ffff */
.L_x_15404:
[----:B0-----:R0:W2:Y:S02]  /*24320*/  SYNCS.PHASECHK.TRANS64.TRYWAIT P1, [R6+URZ+0x324a0], R8 ;  /* 0x0324a008060075a7 */ /* 0x0010a4000802017f */
[----:B--2---:R-:W-:Y:S05]  /*24330*/  @!P1 NANOSLEEP.SYNCS 0x989680 ;  /* 0x009896800000995d */ /* 0x004fea0003900000 */
[----:B------:R-:W2:Y:S02]  /*24340*/  @!P1 SYNCS.PHASECHK.TRANS64 P1, [R6+URZ+0x324a0], R8 ;  /* 0x0324a008060095a7 */ /* 0x000ea4000802007f */
[----:B--2---:R-:W-:Y:S05]  /*24350*/  @!P1 BRA `(.L_x_15404) ;  /* 0xfffffffc00f09947 */ /* 0x004fea000383ffff */
[----:B------:R-:W-:Y:S05]  /*24360*/  BRA `(.L_x_15595) ;  /* 0xffffff7c00887947 */ /* 0x000fea000383ffff */
.L_x_15409:
[----:B-1----:R1:W2:Y:S02]  /*24370*/  SYNCS.PHASECHK.TRANS64.TRYWAIT P1, [R6+URZ+0x324c0], R8 ;  /* 0x0324c008060075a7 */ /* 0x0022a4000802017f */
[----:B--2---:R-:W-:Y:S05]  /*24380*/  @!P1 NANOSLEEP.SYNCS 0x989680 ;  /* 0x009896800000995d */ /* 0x004fea0003900000 */
[----:B------:R-:W2:Y:S02]  /*24390*/  @!P1 SYNCS.PHASECHK.TRANS64 P1, [R6+URZ+0x324c0], R8 ;  /* 0x0324c008060095a7 */ /* 0x000ea4000802007f */
[----:B--2---:R-:W-:Y:S05]  /*243a0*/  @!P1 BRA `(.L_x_15409) ;  /* 0xfffffffc00f09947 */ /* 0x004fea000383ffff */
[----:B------:R-:W-:Y:S05]  /*243b0*/  BRA `(.L_x_15596) ;  /* 0xffffff8000007947 */ /* 0x000fea000383ffff */
.L_x_15427:
        /* <DEDUP_REMOVED lines=11> */
.L_x_15598:
[----:B------:R-:W-:Y:S05]  /*24470*/  BSYNC B0 ;  /* 0x0000000000007941 */ /* 0x000fea0003800000 */
.L_x_15597:
[----:B------:R-:W-:Y:S05]  /*24480*/  BRA `(.L_x_15599) ;  /* 0xffffff9000507947 */ /* 0x000fea000383ffff */
.L_x_15430:
[----:B0-----:R0:W1:Y:S02]  /*24490*/  SYNCS.PHASECHK.TRANS64.TRYWAIT P0, [R30+URZ+0x32440], R0 ;  /* 0x032440001e0075a7 */ /* 0x001064000800017f */
[----:B-1----:R-:W-:Y:S05]  /*244a0*/  @!P0 NANOSLEEP.SYNCS 0x989680 ;  /* 0x009896800000895d */ /* 0x002fea0003900000 */
[----:B------:R-:W1:Y:S02]  /*244b0*/  @!P0 SYNCS.PHASECHK.TRANS64 P0, [R30+URZ+0x32440], R0 ;  /* 0x032440001e0085a7 */ /* 0x000e64000800007f */
[----:B-1----:R-:W-:Y:S05]  /*244c0*/  @!P0 BRA `(.L_x_15430) ;  /* 0xfffffffc00f08947 */ /* 0x002fea000383ffff */
[----:B------:R-:W-:Y:S05]  /*244d0*/  BRA `(.L_x_15600) ;  /* 0xffffff9000707947 */ /* 0x000fea000383ffff */
.L_x_15431:
        /* <DEDUP_REMOVED lines=8> */
.L_x_15602:
[----:B------:R-:W-:Y:S05]  /*24560*/  BSYNC B0 ;  /* 0x0000000000007941 */ /* 0x000fea0003800000 */
.L_x_15601:
        /* <DEDUP_REMOVED lines=9> */
.L_x_15603:
[----:B------:R-:W-:Y:S02]  /*24600*/  IMAD.MOV.U32 R13, RZ, RZ, R4 ;  /* 0x000000ffff0d7224 */ /* 0x000fe400078e0004 */
[----:B------:R-:W-:Y:S01]  /*24610*/  IMAD.MOV.U32 R12, RZ, RZ, 0x1 ;  /* 0x00000001ff0c7424 */ /* 0x000fe200078e00ff */
[----:B------:R-:W-:-:S07]  /*24620*/  MOV R3, R14 ;  /* 0x0000000e00037202 */ /* 0x000fce0000000f00 */
[----:B------:R-:W-:Y:S05]  /*24630*/  WARPSYNC.COLLECTIVE R15, `(.L_x_15604) ;  /* 0x000000000f087348 */ /* 0x000fea0003c00000 */
[----:B------:R0:W1:Y:S02]  /*24640*/  SHFL.IDX P6, R14, R13, R12, R11 ;  /* 0x0000000c0d0e7389 */ /* 0x00006400000c000b */
[----:B01----:R-:W-:Y:S01]  /*24650*/  ENDCOLLECTIVE ;  /* 0x000000000000791b */ /* 0x003fe20003800000 */
.L_x_15604:
        /* <DEDUP_REMOVED lines=15> */
.L_x_15605:
[----:B------:R-:W-:Y:S02]  /*24750*/  @P0 IMAD R6, R5, 0x2, R22 ;  /* 0x0000000205060824 */ /* 0x000fe400078e0216 */
[----:B------:R-:W-:Y:S02]  /*24760*/  IMAD.MOV.U32 R13, RZ, RZ, R4 ;  /* 0x000000ffff0d7224 */ /* 0x000fe400078e0004 */
[----:B------:R-:W-:Y:S02]  /*24770*/  IMAD.MOV.U32 R12, RZ, RZ, 0x2 ;  /* 0x00000002ff0c7424 */ /* 0x000fe400078e00ff */
[----:B------:R-:W-:-:S07]  /*24780*/  IMAD.MOV.U32 R3, RZ, RZ, R14 ;  /* 0x000000ffff037224 */ /* 0x000fce00078e000e */
[----:B------:R-:W-:Y:S05]  /*24790*/  WARPSYNC.COLLECTIVE R15, `(.L_x_15606) ;  /* 0x000000000f087348 */ /* 0x000fea0003c00000 */
[----:B------:R0:W1:Y:S02]  /*247a0*/  SHFL.IDX P6, R14, R13, R12, R11 ;  /* 0x0000000c0d0e7389 */ /* 0x00006400000c000b */
[----:B01----:R-:W-:Y:S01]  /*247b0*/  ENDCOLLECTIVE ;  /* 0x000000000000791b */ /* 0x003fe20003800000 */
.L_x_15606:
        /* <DEDUP_REMOVED lines=15> */
.L_x_15607:
[----:B------:R-:W-:Y:S01]  /*248b0*/  @P0 LEA R6, R5, R22, 0x1 ;  /* 0x0000001605060211 */ /* 0x000fe200078e08ff */
[----:B------:R-:W-:Y:S02]  /*248c0*/  IMAD.MOV.U32 R13, RZ, RZ, R4 ;  /* 0x000000ffff0d7224 */ /* 0x000fe400078e0004 */
[----:B------:R-:W-:Y:S02]  /*248d0*/  IMAD.MOV.U32 R12, RZ, RZ, 0x3 ;  /* 0x00000003ff0c7424 */ /* 0x000fe400078e00ff */
[----:B------:R-:W-:-:S07]  /*248e0*/  IMAD.MOV.U32 R3, RZ, RZ, R14 ;  /* 0x000000ffff037224 */ /* 0x000fce00078e000e */
[----:B------:R-:W-:Y:S05]  /*248f0*/  WARPSYNC.COLLECTIVE R15, `(.L_x_15608) ;  /* 0x000000000f087348 */ /* 0x000fea0003c00000 */
[----:B------:R0:W1:Y:S02]  /*24900*/  SHFL.IDX P6, R14, R13, R12, R11 ;  /* 0x0000000c0d0e7389 */ /* 0x00006400000c000b */
[----:B01----:R-:W-:Y:S01]  /*24910*/  ENDCOLLECTIVE ;  /* 0x000000000000791b */ /* 0x003fe20003800000 */
.L_x_15608:
        /* <DEDUP_REMOVED lines=15> */
.L_x_15609:
[----:B------:R-:W-:Y:S01]  /*24a10*/  @P0 IMAD R6, R5, 0x2, R22 ;  /* 0x0000000205060824 */ /* 0x000fe200078e0216 */
[----:B------:R-:W-:Y:S01]  /*24a20*/  MOV R13, R4 ;  /* 0x00000004000d7202 */ /* 0x000fe20000000f00 */
[----:B------:R-:W-:Y:S02]  /*24a30*/  IMAD.MOV.U32 R12, RZ, RZ, 0x4 ;  /* 0x00000004ff0c7424 */ /* 0x000fe400078e00ff */
[----:B------:R-:W-:-:S07]  /*24a40*/  IMAD.MOV.U32 R3, RZ, RZ, R14 ;  /* 0x000000ffff037224 */ /* 0x000fce00078e000e */
[----:B------:R-:W-:Y:S05]  /*24a50*/  WARPSYNC.COLLECTIVE R15, `(.L_x_15610) ;  /* 0x000000000f087348 */ /* 0x000fea0003c00000 */
[----:B------:R0:W1:Y:S02]  /*24a60*/  SHFL.IDX P6, R14, R13, R12, R11 ;  /* 0x0000000c0d0e7389 */ /* 0x00006400000c000b */
[----:B01----:R-:W-:Y:S01]  /*24a70*/  ENDCOLLECTIVE ;  /* 0x000000000000791b */ /* 0x003fe20003800000 */
.L_x_15610:
        /* <DEDUP_REMOVED lines=15> */
.L_x_15611:
[----:B------:R-:W-:Y:S02]  /*24b70*/  @P0 IMAD R6, R5, 0x2, R22 ;  /* 0x0000000205060824 */ /* 0x000fe400078e0216 */
[----:B------:R-:W-:Y:S01]  /*24b80*/  IMAD.MOV.U32 R13, RZ, RZ, R4 ;  /* 0x000000ffff0d7224 */ /* 0x000fe200078e0004 */
[----:B------:R-:W-:Y:S01]  /*24b90*/  MOV R12, 0x5 ;  /* 0x00000005000c7802 */ /* 0x000fe20000000f00 */
[----:B------:R-:W-:-:S07]  /*24ba0*/  IMAD.MOV.U32 R3, RZ, RZ, R14 ;  /* 0x000000ffff037224 */ /* 0x000fce00078e000e */
[----:B------:R-:W-:Y:S05]  /*24bb0*/  WARPSYNC.COLLECTIVE R15, `(.L_x_15612) ;  /* 0x000000000f087348 */ /* 0x000fea0003c00000 */
[----:B------:R0:W1:Y:S02]  /*24bc0*/  SHFL.IDX P6, R14, R13, R12, R11 ;  /* 0x0000000c0d0e7389 */ /* 0x00006400000c000b */
[----:B01----:R-:W-:Y:S01]  /*24bd0*/  ENDCOLLECTIVE ;  /* 0x000000000000791b */ /* 0x003fe20003800000 */
.L_x_15612:
        /* <DEDUP_REMOVED lines=10> */
.L_x_15613:
[----:B------:R-:W-:Y:S01]  /*24c80*/  @!PT LDS RZ, [RZ] ;  /* 0x00000000fffff984 */ /* 0x000fe20000000800 */
[----:B------:R-:W-:Y:S01]  /*24c90*/  @!PT LDS RZ, [RZ] ;  /* 0x00000000fffff984 */ /* 0x000fe20000000800 */
[----:B------:R-:W-:Y:S01]  /*24ca0*/  @!PT LDS RZ, [RZ] ;  /* 0x00000000fffff984 */ /* 0x000fe20000000800 */
[----:B------:R1:W-:Y:S01]  /*24cb0*/  @P0 LDGSTS.E.BYPASS.LTC128B.128 [R6+0x1e400], desc[UR40][R2.64], !P2 ;  /* 0x1e40000002060fae */ /* 0x0003e2000d101d68 */
[----:B------:R-:W-:Y:S01]  /*24cc0*/  IMAD.MOV.U32 R0, RZ, RZ, R14 ;  /* 0x000000ffff007224 */ /* 0x000fe200078e000e */
[----:B------:R-:W-:Y:S06]  /*24cd0*/  BRA `(.L_x_15614) ;  /* 0xffffff8c00cc7947 */ /* 0x000fec000383ffff */
.L_x_15436:
        /* <DEDUP_REMOVED lines=9> */
.L_x_15615:
[C---:B------:R-:W-:Y:S01]  /*24d70*/  VIADD R10, R17.reuse, 0x10 ;  /* 0x00000010110a7836 */ /* 0x040fe20000000000 */
[C---:B------:R-:W-:Y:S01]  /*24d80*/  ISETP.GE.AND P0, PT, R17.reuse, R2, PT ;  /* 0x000000021100720c */ /* 0x040fe20003f06270 */
[C---:B------:R-:W-:Y:S02]  /*24d90*/  VIADD R6, R17.reuse, 0x20 ;  /* 0x0000002011067836 */ /* 0x040fe40000000000 */
[----:B------:R-:W-:Y:S01]  /*24da0*/  VIADD R8, R17, 0x40 ;  /* 0x0000004011087836 */ /* 0x000fe20000000000 */
[----:B------:R0:W-:Y:S04]  /*24db0*/  STL [R1+0x10], R10 ;  /* 0x0000100a01007387 */ /* 0x0001e80000100800 */
[----:B------:R0:W-:Y:S01]  /*24dc0*/  STL [R1+0x14], R6 ;  /* 0x0000140601007387 */ /* 0x0001e20000100800 */
[----:B------:R-:W-:Y:S01]  /*24dd0*/  IMAD.MOV.U32 R13, RZ, RZ, R0 ;  /* 0x000000ffff0d7224 */ /* 0x000fe200078e0000 */
[----:B------:R-:W-:-:S07]  /*24de0*/  MOV R4, R14 ;  /* 0x0000000e00047202 */ /* 0x000fce0000000f00 */
[----:B0-----:R-:W-:Y:S05]  /*24df0*/  WARPSYNC.COLLECTIVE R15, `(.L_x_15616) ;  /* 0x000000000f087348 */ /* 0x001fea0003c00000 */
[----:B------:R1:W2:Y:S02]  /*24e00*/  SHFL.IDX P6, R14, R13, R12, R11 ;  /* 0x0000000c0d0e7389 */ /* 0x0002a400000c000b */
[----:B012---:R-:W-:Y:S01]  /*24e10*/  ENDCOLLECTIVE ;  /* 0x000000000000791b */ /* 0x007fe20003800000 */
.L_x_15616:
[----:B------:R-:W-:Y:S02]  /*24e20*/  IMAD.MOV.U32 R13, RZ, RZ, R3 ;  /* 0x000000ffff0d7224 */ /* 0x000fe400078e0003 */
[----:B------:R-:W-:Y:S02]  /*24e30*/  IMAD.MOV.U32 R12, RZ, RZ, 0x1 ;  /* 0x00000001ff0c7424 */ /* 0x000fe400078e00ff */
[----:B------:R-:W-:-:S07]  /*24e40*/  IMAD.MOV.U32 R5, RZ, RZ, R14 ;  /* 0x000000ffff057224 */ /* 0x000fce00078e000e */
[----:B------:R-:W-:Y:S05]  /*24e50*/  WARPSYNC.COLLECTIVE R15, `(.L_x_15617) ;  /* 0x000000000f087348 */ /* 0x000fea0003c00000 */
[----:B------:R0:W1:Y:S02]  /*24e60*/  SHFL.IDX P6, R14, R13, R12, R11 ;  /* 0x0000000c0d0e7389 */ /* 0x00006400000c000b */
[----:B01----:R-:W-:Y:S01]  /*24e70*/  ENDCOLLECTIVE ;  /* 0x000000000000791b */ /* 0x003fe20003800000 */
.L_x_15617:
        /* <DEDUP_REMOVED lines=15> */
.L_x_15618:
[----:B------:R-:W-:Y:S02]  /*24f70*/  IMAD.MOV.U32 R13, RZ, RZ, R3 ;  /* 0x000000ffff0d7224 */ /* 0x000fe400078e0003 */
[----:B------:R-:W-:Y:S02]  /*24f80*/  IMAD.MOV.U32 R12, RZ, RZ, 0x2 ;  /* 0x00000002ff0c7424 */ /* 0x000fe400078e00ff */
[----:B------:R-:W-:-:S07]  /*24f90*/  IMAD.MOV.U32 R5, RZ, RZ, R14 ;  /* 0x000000ffff057224 */ /* 0x000fce00078e000e */
[----:B------:R-:W-:Y:S05]  /*24fa0*/  WARPSYNC.COLLECTIVE R15, `(.L_x_15619) ;  /* 0x000000000f087348 */ /* 0x000fea0003c00000 */
[----:B------:R0:W1:Y:S02]  /*24fb0*/  SHFL.IDX P6, R14, R13, R12, R11 ;  /* 0x0000000c0d0e7389 */ /* 0x00006400000c000b */
[----:B01----:R-:W-:Y:S01]  /*24fc0*/  ENDCOLLECTIVE ;  /* 0x000000000000791b */ /* 0x003fe20003800000 */
.L_x_15619:
        /* <DEDUP_REMOVED lines=11> */
[----:B------:R-:W-:-:S05]  /*25080*/  IADD3 R6, R17, 0x30, RZ ;  /* 0x0000003011067810 */ /* 0x000fca0007ffe0ff */
[----:B------:R1:W-:Y:S01]  /*25090*/  STL [R1+0x18], R6 ;  /* 0x0000180601007387 */ /* 0x0003e20000100800 */
[----:B0-----:R-:W-:-:S03]  /*250a0*/  IMAD.MOV.U32 R4, RZ, RZ, R14 ;  /* 0x000000ffff047224 */ /* 0x001fc600078e000e */
[----:B------:R1:W-:Y:S04]  /*250b0*/  STL [R1+0x1c], R8 ;  /* 0x00001c0801007387 */ /* 0x0003e80000100800 */
[----:B-1----:R-:W-:Y:S05]  /*250c0*/  WARPSYNC.COLLECTIVE R15, `(.L_x_15620) ;  /* 0x000000000f087348 */ /* 0x002fea0003c00000 */
[----:B------:R0:W2:Y:S02]  /*250d0*/  SHFL.IDX P6, R14, R13, R12, R11 ;  /* 0x0000000c0d0e7389 */ /* 0x0000a400000c000b */
[----:B012---:R-:W-:Y:S01]  /*250e0*/  ENDCOLLECTIVE ;  /* 0x000000000000791b */ /* 0x007fe20003800000 */
.L_x_15620:
[----:B------:R-:W-:Y:S02]  /*250f0*/  IMAD.MOV.U32 R13, RZ, RZ, R3 ;  /* 0x000000ffff0d7224 */ /* 0x000fe400078e0003 */
[----:B------:R-:W-:Y:S01]  /*25100*/  IMAD.MOV.U32 R12, RZ, RZ, 0x3 ;  /* 0x00000003ff0c7424 */ /* 0x000fe200078e00ff */
[----:B------:R-:W-:-:S07]  /*25110*/  MOV R5, R14 ;  /* 0x0000000e00057202 */ /* 0x000fce0000000f00 */
[----:B------:R-:W-:Y:S05]  /*25120*/  WARPSYNC.COLLECTIVE R15, `(.L_x_15621) ;  /* 0x000000000f087348 */ /* 0x000fea0003c00000 */
[----:B------:R0:W1:Y:S02]  /*25130*/  SHFL.IDX P6, R14, R13, R12, R11 ;  /* 0x0000000c0d0e7389 */ /* 0x00006400000c000b */
[----:B01----:R-:W-:Y:S01]  /*25140*/  ENDCOLLECTIVE ;  /* 0x000000000000791b */ /* 0x003fe20003800000 */
.L_x_15621:
        /* <DEDUP_REMOVED lines=15> */
.L_x_15622:
[----:B------:R-:W-:Y:S02]  /*25240*/  IMAD.MOV.U32 R13, RZ, RZ, R3 ;  /* 0x000000ffff0d7224 */ /* 0x000fe400078e0003 */
[----:B------:R-:W-:Y:S02]  /*25250*/  IMAD.MOV.U32 R12, RZ, RZ, 0x4 ;  /* 0x00000004ff0c7424 */ /* 0x000fe400078e00ff */
[----:B------:R-:W-:-:S07]  /*25260*/  IMAD.MOV.U32 R5, RZ, RZ, R14 ;  /* 0x000000ffff057224 */ /* 0x000fce00078e000e */
[----:B------:R-:W-:Y:S05]  /*25270*/  WARPSYNC.COLLECTIVE R15, `(.L_x_15623) ;  /* 0x000000000f087348 */ /* 0x000fea0003c00000 */
[----:B------:R0:W1:Y:S02]  /*25280*/  SHFL.IDX P6, R14, R13, R12, R11 ;  /* 0x0000000c0d0e7389 */ /* 0x00006400000c000b */
[----:B01----:R-:W-:Y:S01]  /*25290*/  ENDCOLLECTIVE ;  /* 0x000000000000791b */ /* 0x003fe20003800000 */
.L_x_15623:
        /* <DEDUP_REMOVED lines=10> */
.L_x_15624:
        /* <DEDUP_REMOVED lines=13> */
.L_x_15625:
        /* <DEDUP_REMOVED lines=16> */
.L_x_15626:
[----:B------:R0:W-:Y:S01]  /*25510*/  STL [R1+0x28], R8 ;  /* 0x0000280801007387 */ /* 0x0001e20000100800 */
[----:B------:R-:W-:Y:S01]  /*25520*/  MOV R13, R3 ;  /* 0x00000003000d7202 */ /* 0x000fe20000000f00 */
[----:B------:R-:W-:Y:S02]  /*25530*/  IMAD.MOV.U32 R12, RZ, RZ, 0x6 ;  /* 0x00000006ff0c7424 */ /* 0x000fe400078e00ff */
[----:B------:R-:W-:-:S07]  /*25540*/  IMAD.MOV.U32 R4, RZ, RZ, R14 ;  /* 0x000000ffff047224 */ /* 0x000fce00078e000e */
[----:B0-----:R-:W-:Y:S05]  /*25550*/  WARPSYNC.COLLECTIVE R15, `(.L_x_15627) ;  /* 0x000000000f087348 */ /* 0x001fea0003c00000 */
[----:B------:R1:W2:Y:S02]  /*25560*/  SHFL.IDX P6, R14, R13, R12, R11 ;  /* 0x0000000c0d0e7389 */ /* 0x0002a400000c000b */
[----:B012---:R-:W-:Y:S01]  /*25570*/  ENDCOLLECTIVE ;  /* 0x000000000000791b */ /* 0x007fe20003800000 */
.L_x_15627:
        /* <DEDUP_REMOVED lines=10> */
.L_x_15628:
[----:B------:R-:W-:Y:S01]  /*25620*/  @!PT LDS RZ, [RZ] ;  /* 0x00000000fffff984 */ /* 0x000fe20000000800 */
[----:B------:R-:W-:Y:S01]  /*25630*/  @!PT LDS RZ, [RZ] ;  /* 0x00000000fffff984 */ /* 0x000fe20000000800 */
[----:B------:R-:W-:Y:S01]  /*25640*/  @!PT LDS RZ, [RZ] ;  /* 0x00000000fffff984 */ /* 0x000fe20000000800 */
[----:B------:R0:W-:Y:S01]  /*25650*/  @!P0 LDGSTS.E.BYPASS.LTC128B.128 [R26+0x1ac00], desc[UR40][R4.64], !P1 ;  /* 0x1ac00000041a8fae */ /* 0x0001e2000c901d68 */
[----:B------:R-:W-:Y:S01]  /*25660*/  ISETP.GE.AND P0, PT, R8, R2, PT ;  /* 0x000000020800720c */ /* 0x000fe20003f06270 */
[----:B------:R-:W-:Y:S01]  /*25670*/  IMAD.MOV.U32 R13, RZ, RZ, R3 ;  /* 0x000000ffff0d7224 */ /* 0x000fe200078e0003 */
[----:B------:R-:W-:Y:S01]  /*25680*/  MOV R12, 0x7 ;  /* 0x00000007000c7802 */ /* 0x000fe20000000f00 */
[----:B0-----:R-:W-:-:S10]  /*25690*/  IMAD.MOV.U32 R4, RZ, RZ, R14 ;  /* 0x000000ffff047224 */ /* 0x001fd400078e000e */
[----:B------:R-:W-:Y:S05]  /*256a0*/  WARPSYNC.COLLECTIVE R15, `(.L_x_15629) ;  /* 0x000000000f087348 */ /* 0x000fea0003c00000 */
[----:B------:R0:W1:Y:S02]  /*256b0*/  SHFL.IDX P6, R14, R13, R12, R11 ;  /* 0x0000000c0d0e7389 */ /* 0x00006400000c000b */
[----:B01----:R-:W-:Y:S01]  /*256c0*/  ENDCOLLECTIVE ;  /* 0x000000000000791b */ /* 0x003fe20003800000 */
.L_x_15629:
        /* <DEDUP_REMOVED lines=10> */
.L_x_15630:
[----:B------:R-:W-:Y:S01]  /*25770*/  @!PT LDS RZ, [RZ] ;  /* 0x00000000fffff984 */ /* 0x000fe20000000800 */
[----:B------:R-:W-:Y:S01]  /*25780*/  @!PT LDS RZ, [RZ] ;  /* 0x00000000fffff984 */ /* 0x000fe20000000800 */
[----:B------:R-:W-:Y:S01]  /*25790*/  @!PT LDS RZ, [RZ] ;  /* 0x00000000fffff984 */ /* 0x000fe20000000800 */
[----:B------:R0:W-:Y:S01]  /*257a0*/  @!P0 LDGSTS.E.BYPASS.LTC128B.128 [R26+0x1b400], desc[UR40][R4.64], !P1 ;  /* 0x1b400000041a8fae */ /* 0x0001e2000c901d68 */
[----:B------:R-:W-:Y:S01]  /*257b0*/  IMAD.MOV.U32 R0, RZ, RZ, R14 ;  /* 0x000000ffff007224 */ /* 0x000fe200078e000e */
[----:B------:R-:W-:Y:S06]  /*257c0*/  BRA `(.L_x_15631) ;  /* 0xffffff90001c7947 */ /* 0x000fec000383ffff */
.L_x_15440:
        /* <DEDUP_REMOVED lines=33> */
.L_x_15633:
[----:B------:R-:W-:Y:S05]  /*259e0*/  BSYNC B0 ;  /* 0x0000000000007941 */ /* 0x000fea0003800000 */
.L_x_15632:
[----:B------:R-:W-:Y:S01]  /*259f0*/  IMAD.MOV.U32 R13, RZ, RZ, R4 ;  /* 0x000000ffff0d7224 */ /* 0x000fe200078e0004 */
[----:B------:R-:W-:Y:S01]  /*25a00*/  LOP3.LUT R23, R23, 0xffffbfff, RZ, 0xc0, !PT ;  /* 0xffffbfff17177812 */ /* 0x000fe200078ec0ff */
[----:B------:R-:W-:Y:S01]  /*25a10*/  IMAD.MOV.U32 R12, RZ, RZ, RZ ;  /* 0x000000ffff0c7224 */ /* 0x000fe200078e00ff */
[----:B------:R-:W-:Y:S01]  /*25a20*/  MOV R2, R14 ;  /* 0x0000000e00027202 */ /* 0x000fe20000000f00 */
[----:B------:R-:W-:Y:S01]  /*25a30*/  IMAD.MOV.U32 R11, RZ, RZ, 0x181f ;  /* 0x0000181fff0b7424 */ /* 0x000fe200078e00ff */
[----:B------:R-:W-:Y:S01]  /*25a40*/  @P5 LOP3.LUT R23, R23, 0x4000, RZ, 0xfc, !PT ;  /* 0x0000400017175812 */ /* 0x000fe200078efcff */
[----:B------:R-:W-:-:S03]  /*25a50*/  IMAD.MOV.U32 R15, RZ, RZ, -0x1 ;  /* 0xffffffffff0f7424 */ /* 0x000fc600078e00ff */
[----:B------:R-:W-:-:S13]  /*25a60*/  LOP3.LUT P5, RZ, R23, 0x200, RZ, 0xc0, !PT ;  /* 0x0000020017ff7812 */ /* 0x000fda00078ac0ff */
[----:B------:R-:W-:Y:S05]  /*25a70*/  WARPSYNC.COLLECTIVE R15, `(.L_x_15634) ;  /* 0x000000000f087348 */ /* 0x000fea0003c00000 */
[----:B------:R0:W1:Y:S02]  /*25a80*/  SHFL.IDX P6, R14, R13, R12, R11 ;  /* 0x0000000c0d0e7389 */ /* 0x00006400000c000b */
[----:B01----:R-:W-:Y:S01]  /*25a90*/  ENDCOLLECTIVE ;  /* 0x000000000000791b */ /* 0x003fe20003800000 */
.L_x_15634:
[----:B------:R-:W-:-:S04]  /*25aa0*/  LOP3.LUT R23, R23, 0xffffdfff, RZ, 0xc0, !PT ;  /* 0xffffdfff17177812 */ /* 0x000fc800078ec0ff */
[----:B------:R-:W-:-:S04]  /*25ab0*/  @P0 LOP3.LUT R23, R23, 0x2000, RZ, 0xfc, !PT ;  /* 0x0000200017170812 */ /* 0x000fc800078efcff */
[----:B------:R-:W-:Y:S01]  /*25ac0*/  LOP3.LUT P0, RZ, R23, 0x400, RZ, 0xc0, !PT ;  /* 0x0000040017ff7812 */ /* 0x000fe2000780c0ff */
[----:B------:R-:W-:Y:S01]  /*25ad0*/  IMAD.MOV.U32 R13, RZ, RZ, R0 ;  /* 0x000000ffff0d7224 */ /* 0x000fe200078e0000 */
[----:B------:R-:W-:Y:S01]  /*25ae0*/  MOV R12, 0x1 ;  /* 0x00000001000c7802 */ /* 0x000fe20000000f00 */
[----:B------:R-:W-:-:S10]  /*25af0*/  IMAD.MOV.U32 R3, RZ, RZ, R14 ;  /* 0x000000ffff037224 */ /* 0x000fd400078e000e */
[----:B------:R-:W-:-:S05]  /*25b00*/  @!P0 LEA R3, P6, R7, R3, 0x1 ;  /* 0x0000000307038211 */ /* 0x000fca00078c08ff */
[----:B------:R-:W-:-:S05]  /*25b10*/  @!P0 IMAD.X R2, RZ, RZ, R2, P6 ;  /* 0x000000ffff028224 */ /* 0x000fca00030e0602 */
[----:B------:R-:W-:-:S07]  /*25b20*/  @!P0 LOP3.LUT R3, R3, R2, RZ, 0x3c, !PT ;  /* 0x0000000203038212 */ /* 0x000fce00078e3cff */
[----:B------:R-:W-:Y:S05]  /*25b30*/  WARPSYNC.COLLECTIVE R15, `(.L_x_15635) ;  /* 0x000000000f087348 */ /* 0x000fea0003c00000 */
[----:B------:R0:W1:Y:S02]  /*25b40*/  SHFL.IDX P6, R14, R13, R12, R11 ;  /* 0x0000000c0d0e7389 */ /* 0x00006400000c000b */
[----:B01----:R-:W-:Y:S01]  /*25b50*/  ENDCOLLECTIVE ;  /* 0x000000000000791b */ /* 0x003fe20003800000 */
.L_x_15635:
        /* <DEDUP_REMOVED lines=15> */
.L_x_15636:
        /* <DEDUP_REMOVED lines=12> */
.L_x_15637:
        /* <DEDUP_REMOVED lines=12> */
.L_x_15638:
        /* <DEDUP_REMOVED lines=12> */
.L_x_15639:
        /* <DEDUP_REMOVED lines=12> */
.L_x_15640:
        /* <DEDUP_REMOVED lines=12> */
.L_x_15641:
        /* <DEDUP_REMOVED lines=12> */
.L_x_15642:
[----:B------:R-:W-:Y:S01]  /*260d0*/  IMAD.MOV.U32 R13, RZ, RZ, R0 ;  /* 0x000000ffff0d7224 */ /* 0x000fe200078e0000 */
[----:B------:R-:W-:Y:S01]  /*260e0*/  MOV R12, 0x5 ;  /* 0x00000005000c7802 */ /* 0x000fe20000000f00 */
        /* <DEDUP_REMOVED lines=10> */
.L_x_15643:
        /* <DEDUP_REMOVED lines=12> */
.L_x_15644:
        /* <DEDUP_REMOVED lines=12> */
.L_x_15645:
[----:B------:R-:W-:Y:S01]  /*26310*/  @!PT LDS RZ, [RZ] ;  /* 0x00000000fffff984 */ /* 0x000fe20000000800 */
[----:B------:R-:W-:Y:S01]  /*26320*/  @!PT LDS RZ, [RZ] ;  /* 0x00000000fffff984 */ /* 0x000fe20000000800 */
[----:B------:R-:W-:Y:S01]  /*26330*/  @!PT LDS RZ, [RZ] ;  /* 0x00000000fffff984 */ /* 0x000fe20000000800 */
[----:B------:R0:W-:Y:S04]  /*26340*/  @!P5 LDGSTS.E.BYPASS.LTC128B.128 [R26+0x28c00], desc[UR40][R2.64+0x80], !P3 ;  /* 0x28c00080021adfae */ /* 0x0001e8000d901d68 */
[----:B------:R0:W-:Y:S04]  /*26350*/  @!P5 LDGSTS.E.BYPASS.LTC128B.128 [R26+0x2cc00], desc[UR40][R2.64+0x100], !P2 ;  /* 0x2cc00100021adfae */ /* 0x0001e8000d101d68 */
[----:B------:R0:W-:Y:S01]  /*26360*/  @!P5 LDGSTS.E.BYPASS.LTC128B.128 [R26+0x30c00], desc[UR40][R2.64+0x180], !P1 ;  /* 0x30c00180021adfae */ /* 0x0001e2000c901d68 */
[----:B------:R-:W-:Y:S01]  /*26370*/  MOV R13, R4 ;  /* 0x00000004000d7202 */ /* 0x000fe20000000f00 */
[----:B------:R-:W-:-:S07]  /*26380*/  IMAD.MOV.U32 R6, RZ, RZ, R14 ;  /* 0x000000ffff067224 */ /* 0x000fce00078e000e */
[----:B0-----:R-:W-:Y:S05]  /*26390*/  WARPSYNC.COLLECTIVE R15, `(.L_x_15646) ;  /* 0x000000000f087348 */ /* 0x001fea0003c00000 */
[----:B------:R1:W2:Y:S02]  /*263a0*/  SHFL.IDX P6, R14, R13, R12, R11 ;  /* 0x0000000c0d0e7389 */ /* 0x0002a400000c000b */
[----:B012---:R-:W-:Y:S01]  /*263b0*/  ENDCOLLECTIVE ;  /* 0x000000000000791b */ /* 0x007fe20003800000 */
.L_x_15646:
[----:B------:R-:W-:Y:S02]  /*263c0*/  IMAD.MOV.U32 R13, RZ, RZ, R0 ;  /* 0x000000ffff0d7224 */ /* 0x000fe400078e0000 */
[----:B------:R-:W-:Y:S02]  /*263d0*/  IMAD.MOV.U32 R12, RZ, RZ, 0x7 ;  /* 0x00000007ff0c7424 */ /* 0x000fe400078e00ff */
[----:B------:R-:W-:-:S07]  /*263e0*/  IMAD.MOV.U32 R2, RZ, RZ, R14 ;  /* 0x000000ffff027224 */ /* 0x000fce00078e000e */
[----:B------:R-:W-:Y:S05]  /*263f0*/  WARPSYNC.COLLECTIVE R15, `(.L_x_15647) ;  /* 0x000000000f087348 */ /* 0x000fea0003c00000 */
[----:B------:R0:W1:Y:S02]  /*26400*/  SHFL.IDX P6, R14, R13, R12, R11 ;  /* 0x0000000c0d0e7389 */ /* 0x00006400000c000b */
[----:B01----:R-:W-:Y:S01]  /*26410*/  ENDCOLLECTIVE ;  /* 0x000000000000791b */ /* 0x003fe20003800000 */
.L_x_15647:
        /* <DEDUP_REMOVED lines=14> */
.L_x_15648:
[----:B------:R-:W-:Y:S01]  /*26500*/  IMAD.MOV.U32 R2, RZ, RZ, R14 ;  /* 0x000000ffff027224 */ /* 0x000fe200078e000e */
[----:B------:R-:W-:Y:S06]  /*26510*/  BRA `(.L_x_15649) ;  /* 0xffffff8c00807947 */ /* 0x000fec000383ffff */
.L_x_15445:
[----:B0-----:R0:W1:Y:S02]  /*26520*/  SYNCS.PHASECHK.TRANS64.TRYWAIT P0, [R22+URZ+0x32420], R3 ;  /* 0x03242003160075a7 */ /* 0x001064000800017f */
[----:B-1----:R-:W-:Y:S05]  /*26530*/  @!P0 NANOSLEEP.SYNCS 0x989680 ;  /* 0x009896800000895d */ /* 0x002fea0003900000 */
[----:B------:R-:W1:Y:S02]  /*26540*/  @!P0 SYNCS.PHASECHK.TRANS64 P0, [R22+URZ+0x32420], R3 ;  /* 0x03242003160085a7 */ /* 0x000e64000800007f */
[----:B-1----:R-:W-:Y:S05]  /*26550*/  @!P0 BRA `(.L_x_15445) ;  /* 0xfffffffc00f08947 */ /* 0x002fea000383ffff */
[----:B------:R-:W-:Y:S05]  /*26560*/  BRA `(.L_x_15650) ;  /* 0xffffff8c00f47947 */ /* 0x000fea000383ffff */
.L_x_15448:
[----:B0-----:R0:W1:Y:S02]  /*26570*/  SYNCS.PHASECHK.TRANS64.TRYWAIT P0, [R30+URZ+0x32460], R3 ;  /* 0x032460031e0075a7 */ /* 0x001064000800017f */
[----:B-1----:R-:W-:Y:S05]  /*26580*/  @!P0 NANOSLEEP.SYNCS 0x989680 ;  /* 0x009896800000895d */ /* 0x002fea0003900000 */
[----:B------:R-:W1:Y:S02]  /*26590*/  @!P0 SYNCS.PHASECHK.TRANS64 P0, [R30+URZ+0x32460], R3 ;  /* 0x032460031e0085a7 */ /* 0x000e64000800007f */
[----:B-1----:R-:W-:Y:S05]  /*265a0*/  @!P0 BRA `(.L_x_15448) ;  /* 0xfffffffc00f08947 */ /* 0x002fea000383ffff */
[----:B------:R-:W-:Y:S05]  /*265b0*/  BRA `(.L_x_15651) ;  /* 0xffffff9000047947 */ /* 0x000fea000383ffff */
.L_x_15449:
        /* <DEDUP_REMOVED lines=8> */
.L_x_15653:
[----:B------:R-:W-:Y:S05]  /*26640*/  BSYNC B0 ;  /* 0x0000000000007941 */ /* 0x000fea0003800000 */
.L_x_15652:
        /* <DEDUP_REMOVED lines=13> */
.L_x_15654:
        /* <DEDUP_REMOVED lines=9> */
.L_x_15655:
        /* <DEDUP_REMOVED lines=17> */
.L_x_15656:
[----:B------:R-:W-:Y:S02]  /*268c0*/  IMAD.MOV.U32 R13, RZ, RZ, R6 ;  /* 0x000000ffff0d7224 */ /* 0x000fe400078e0006 */
[----:B------:R-:W-:Y:S01]  /*268d0*/  IMAD.MOV.U32 R12, RZ, RZ, 0x2 ;  /* 0x00000002ff0c7424 */ /* 0x000fe200078e00ff */
[----:B------:R-:W-:-:S13]  /*268e0*/  IADD3 R2, P3, R14, R0, RZ ;  /* 0x000000000e027210 */ /* 0x000fda0007f7e0ff */
[----:B------:R-:W-:Y:S05]  /*268f0*/  WARPSYNC.COLLECTIVE R15, `(.L_x_15657) ;  /* 0x000000000f087348 */ /* 0x000fea0003c00000 */
[----:B------:R0:W1:Y:S02]  /*26900*/  SHFL.IDX P6, R14, R13, R12, R11 ;  /* 0x0000000c0d0e7389 */ /* 0x00006400000c000b */
[----:B01----:R-:W-:Y:S01]  /*26910*/  ENDCOLLECTIVE ;  /* 0x000000000000791b */ /* 0x003fe20003800000 */
.L_x_15657:
        /* <DEDUP_REMOVED lines=17> */
.L_x_15658:
[----:B------:R-:W-:Y:S01]  /*26a30*/  IMAD.MOV.U32 R13, RZ, RZ, R6 ;  /* 0x000000ffff0d7224 */ /* 0x000fe200078e0006 */
[----:B------:R-:W-:Y:S02]  /*26a40*/  MOV R12, 0x3 ;  /* 0x00000003000c7802 */ /* 0x000fe40000000f00 */
[----:B------:R-:W-:-:S13]  /*26a50*/  IADD3 R2, P3, R14, R0, RZ ;  /* 0x000000000e027210 */ /* 0x000fda0007f7e0ff */
[----:B------:R-:W-:Y:S05]  /*26a60*/  WARPSYNC.COLLECTIVE R15, `(.L_x_15659) ;  /* 0x000000000f087348 */ /* 0x000fea0003c00000 */
[----:B------:R0:W1:Y:S02]  /*26a70*/  SHFL.IDX P6, R14, R13, R12, R11 ;  /* 0x0000000c0d0e7389 */ /* 0x00006400000c000b */
[----:B01----:R-:W-:Y:S01]  /*26a80*/  ENDCOLLECTIVE ;  /* 0x000000000000791b */ /* 0x003fe20003800000 */
.L_x_15659:
        /* <DEDUP_REMOVED lines=17> */
.L_x_15660:
[----:B------:R-:W-:Y:S02]  /*26ba0*/  IMAD.MOV.U32 R13, RZ, RZ, R6 ;  /* 0x000000ffff0d7224 */ /* 0x000fe400078e0006 */
[----:B------:R-:W-:Y:S01]  /*26bb0*/  IMAD.MOV.U32 R12, RZ, RZ, 0x4 ;  /* 0x00000004ff0c7424 */ /* 0x000fe200078e00ff */
[----:B------:R-:W-:-:S13]  /*26bc0*/  IADD3 R2, P3, R14, R0, RZ ;  /* 0x000000000e027210 */ /* 0x000fda0007f7e0ff */
[----:B------:R-:W-:Y:S05]  /*26bd0*/  WARPSYNC.COLLECTIVE R15, `(.L_x_15661) ;  /* 0x000000000f087348 */ /* 0x000fea0003c00000 */
[----:B------:R0:W1:Y:S02]  /*26be0*/  SHFL.IDX P6, R14, R13, R12, R11 ;  /* 0x0000000c0d0e7389 */ /* 0x00006400000c000b */
[----:B01----:R-:W-:Y:S01]  /*26bf0*/  ENDCOLLECTIVE ;  /* 0x000000000000791b */ /* 0x003fe20003800000 */
.L_x_15661:
        /* <DEDUP_REMOVED lines=17> */
.L_x_15662:
[----:B------:R-:W-:Y:S02]  /*26d10*/  IMAD.MOV.U32 R13, RZ, RZ, R6 ;  /* 0x000000ffff0d7224 */ /* 0x000fe400078e0006 */
[----:B------:R-:W-:Y:S01]  /*26d20*/  IMAD.MOV.U32 R12, RZ, RZ, 0x5 ;  /* 0x00000005ff0c7424 */ /* 0x000fe200078e00ff */
[----:B------:R-:W-:-:S13]  /*26d30*/  IADD3 R2, P3, R14, R0, RZ ;  /* 0x000000000e027210 */ /* 0x000fda0007f7e0ff */
[----:B------:R-:W-:Y:S05]  /*26d40*/  WARPSYNC.COLLECTIVE R15, `(.L_x_15663) ;  /* 0x000000000f087348 */ /* 0x000fea0003c00000 */
[----:B------:R0:W1:Y:S02]  /*26d50*/  SHFL.IDX P6, R14, R13, R12, R11 ;  /* 0x0000000c0d0e7389 */ /* 0x00006400000c000b */
[----:B01----:R-:W-:Y:S01]  /*26d60*/  ENDCOLLECTIVE ;  /* 0x000000000000791b */ /* 0x003fe20003800000 */
.L_x_15663:
[----:B------:R-:W-:Y:S02]  /*26d70*/  IADD3.X R3, RZ, R3, RZ, P3, !PT ;  /* 0x00000003ff037210 */ /* 0x000fe40001ffe4ff */
        /* <DEDUP_REMOVED lines=11> */
.L_x_15664:
        /* <DEDUP_REMOVED lines=9> */
.L_x_15456:
[----:B0-----:R0:W1:Y:S02]  /*26ec0*/  SYNCS.PHASECHK.TRANS64.TRYWAIT P0, [R6+URZ+0x32440], R21 ;  /* 0x03244015060075a7 */ /* 0x001064000800017f */
[----:B-1----:R-:W-:Y:S05]  /*26ed0*/  @!P0 NANOSLEEP.SYNCS 0x989680 ;  /* 0x009896800000895d */ /* 0x002fea0003900000 */
[----:B------:R-:W1:Y:S02]  /*26ee0*/  @!P0 SYNCS.PHASECHK.TRANS64 P0, [R6+URZ+0x32440], R21 ;  /* 0x03244015060085a7 */ /* 0x000e64000800007f */
[----:B-1----:R-:W-:Y:S05]  /*26ef0*/  @!P0 BRA `(.L_x_15456) ;  /* 0xfffffffc00f08947 */ /* 0x002fea000383ffff */
[----:B------:R-:W-:Y:S05]  /*26f00*/  BRA `(.L_x_15666) ;  /* 0xffffff9000947947 */ /* 0x000fea000383ffff */
.L_x_15457:
        /* <DEDUP_REMOVED lines=8> */
.L_x_15668:
[----:B------:R-:W-:Y:S05]  /*26f90*/  BSYNC B1 ;  /* 0x0000000000017941 */ /* 0x000fea0003800000 */
.L_x_15667:
[----:B------:R-:W-:Y:S01]  /*26fa0*/  IMAD.MOV.U32 R13, RZ, RZ, R8 ;  /* 0x000000ffff0d7224 */ /* 0x000fe200078e0008 */
[----:B------:R-:W-:Y:S01]  /*26fb0*/  LEA R7, R7, R22, 0x1 ;  /* 0x0000001607077211 */ /* 0x000fe200078e08ff */
[----:B------:R-:W-:Y:S02]  /*26fc0*/  IMAD.MOV.U32 R12, RZ, RZ, RZ ;  /* 0x000000ffff0c7224 */ /* 0x000fe400078e00ff */
[----:B------:R-:W-:Y:S02]  /*26fd0*/  IMAD.MOV.U32 R11, RZ, RZ, 0x181f ;  /* 0x0000181fff0b7424 */ /* 0x000fe400078e00ff */
[----:B------:R-:W-:Y:S02]  /*26fe0*/  IMAD.MOV.U32 R15, RZ, RZ, -0x1 ;  /* 0xffffffffff0f7424 */ /* 0x000fe400078e00ff */
[----:B------:R-:W-:-:S07]  /*26ff0*/  IMAD.MOV.U32 R3, RZ, RZ, R14 ;  /* 0x000000ffff037224 */ /* 0x000fce00078e000e */
[----:B------:R-:W-:Y:S05]  /*27000*/  WARPSYNC.COLLECTIVE R15, `(.L_x_15669) ;  /* 0x000000000f087348 */ /* 0x000fea0003c00000 */
[----:B------:R0:W1:Y:S02]  /*27010*/  SHFL.IDX P6, R14, R13, R12, R11 ;  /* 0x0000000c0d0e7389 */ /* 0x00006400000c000b */
[----:B01----:R-:W-:Y:S01]  /*27020*/  ENDCOLLECTIVE ;  /* 0x000000000000791b */ /* 0x003fe20003800000 */
.L_x_15669:
[----:B------:R-:W-:Y:S02]  /*27030*/  IMAD.MOV.U32 R13, RZ, RZ, R9 ;  /* 0x000000ffff0d7224 */ /* 0x000fe400078e0009 */
[----:B------:R-:W-:Y:S02]  /*27040*/  IMAD.MOV.U32 R12, RZ, RZ, 0x1 ;  /* 0x00000001ff0c7424 */ /* 0x000fe400078e00ff */
[----:B------:R-:W-:-:S07]  /*27050*/  IMAD.MOV.U32 R2, RZ, RZ, R14 ;  /* 0x000000ffff027224 */ /* 0x000fce00078e000e */
[----:B------:R-:W-:Y:S05]  /*27060*/  WARPSYNC.COLLECTIVE R15, `(.L_x_15670) ;  /* 0x000000000f087348 */ /* 0x000fea0003c00000 */
[----:B------:R0:W1:Y:S02]  /*27070*/  SHFL.IDX P6, R14, R13, R12, R11 ;  /* 0x0000000c0d0e7389 */ /* 0x00006400000c000b */
[----:B01----:R-:W-:Y:S01]  /*27080*/  ENDCOLLECTIVE ;  /* 0x000000000000791b */ /* 0x003fe20003800000 */
.L_x_15670:
        /* <DEDUP_REMOVED lines=11> */
.L_x_15671:
[----:B------:R-:W-:Y:S01]  /*27140*/  IMAD.MOV.U32 R13, RZ, RZ, R9 ;  /* 0x000000ffff0d7224 */ /* 0x000fe200078e0009 */
[----:B------:R-:W-:Y:S01]  /*27150*/  MOV R12, 0x2 ;  /* 0x00000002000c7802 */ /* 0x000fe20000000f00 */
[----:B------:R-:W-:-:S07]  /*27160*/  IMAD.MOV.U32 R2, RZ, RZ, R14 ;  /* 0x000000ffff027224 */ /* 0x000fce00078e000e */
[----:B------:R-:W-:Y:S05]  /*27170*/  WARPSYNC.COLLECTIVE R15, `(.L_x_15672) ;  /* 0x000000000f087348 */ /* 0x000fea0003c00000 */
[----:B------:R0:W1:Y:S02]  /*27180*/  SHFL.IDX P6, R14, R13, R12, R11 ;  /* 0x0000000c0d0e7389 */ /* 0x00006400000c000b */
[----:B01----:R-:W-:Y:S01]  /*27190*/  ENDCOLLECTIVE ;  /* 0x000000000000791b */ /* 0x003fe20003800000 */
.L_x_15672:
        /* <DEDUP_REMOVED lines=11> */
.L_x_15673:
[----:B------:R-:W-:Y:S02]  /*27250*/  IMAD.MOV.U32 R13, RZ, RZ, R9 ;  /* 0x000000ffff0d7224 */ /* 0x000fe400078e0009 */
[----:B------:R-:W-:Y:S02]  /*27260*/  IMAD.MOV.U32 R12, RZ, RZ, 0x3 ;  /* 0x00000003ff0c7424 */ /* 0x000fe400078e00ff */
[----:B------:R-:W-:-:S07]  /*27270*/  IMAD.MOV.U32 R2, RZ, RZ, R14 ;  /* 0x000000ffff027224 */ /* 0x000fce00078e000e */
[----:B------:R-:W-:Y:S05]  /*27280*/  WARPSYNC.COLLECTIVE R15, `(.L_x_15674) ;  /* 0x000000000f087348 */ /* 0x000fea0003c00000 */
[----:B------:R0:W1:Y:S02]  /*27290*/  SHFL.IDX P6, R14, R13, R12, R11 ;  /* 0x0000000c0d0e7389 */ /* 0x00006400000c000b */
[----:B01----:R-:W-:Y:S01]  /*272a0*/  ENDCOLLECTIVE ;  /* 0x000000000000791b */ /* 0x003fe20003800000 */
.L_x_15674:
        /* <DEDUP_REMOVED lines=11> */
.L_x_15675:
[----:B------:R-:W-:Y:S02]  /*27360*/  IMAD.MOV.U32 R13, RZ, RZ, R9 ;  /* 0x000000ffff0d7224 */ /* 0x000fe400078e0009 */
[----:B------:R-:W-:Y:S02]  /*27370*/  IMAD.MOV.U32 R12, RZ, RZ, 0x4 ;  /* 0x00000004ff0c7424 */ /* 0x000fe400078e00ff */
[----:B------:R-:W-:-:S07]  /*27380*/  IMAD.MOV.U32 R2, RZ, RZ, R14 ;  /* 0x000000ffff027224 */ /* 0x000fce00078e000e */
[----:B------:R-:W-:Y:S05]  /*27390*/  WARPSYNC.COLLECTIVE R15, `(.L_x_15676) ;  /* 0x000000000f087348 */ /* 0x000fea0003c00000 */
[----:B------:R0:W1:Y:S02]  /*273a0*/  SHFL.IDX P6, R14, R13, R12, R11 ;  /* 0x0000000c0d0e7389 */ /* 0x00006400000c000b */
[----:B01----:R-:W-:Y:S01]  /*273b0*/  ENDCOLLECTIVE ;  /* 0x000000000000791b */ /* 0x003fe20003800000 */
.L_x_15676:
        /* <DEDUP_REMOVED lines=11> */
.L_x_15677:
[----:B------:R-:W-:Y:S02]  /*27470*/  IMAD.MOV.U32 R13, RZ, RZ, R9 ;  /* 0x000000ffff0d7224 */ /* 0x000fe400078e0009 */
[----:B------:R-:W-:Y:S02]  /*27480*/  IMAD.MOV.U32 R12, RZ, RZ, 0x5 ;  /* 0x00000005ff0c7424 */ /* 0x000fe400078e00ff */
[----:B------:R-:W-:-:S07]  /*27490*/  IMAD.MOV.U32 R2, RZ, RZ, R14 ;  /* 0x000000ffff027224 */ /* 0x000fce00078e000e */
[----:B------:R-:W-:Y:S05]  /*274a0*/  WARPSYNC.COLLECTIVE R15, `(.L_x_15678) ;  /* 0x000000000f087348 */ /* 0x000fea0003c00000 */
[----:B------:R0:W1:Y:S02]  /*274b0*/  SHFL.IDX P6, R14, R13, R12, R11 ;  /* 0x0000000c0d0e7389 */ /* 0x00006400000c000b */
[----:B01----:R-:W-:Y:S01]  /*274c0*/  ENDCOLLECTIVE ;  /* 0x000000000000791b */ /* 0x003fe20003800000 */
.L_x_15678:
        /* <DEDUP_REMOVED lines=11> */
.L_x_15679:
[----:B------:R-:W-:Y:S01]  /*27580*/  IMAD.MOV.U32 R2, RZ, RZ, R14 ;  /* 0x000000ffff027224 */ /* 0x000fe200078e000e */
[----:B------:R-:W-:Y:S06]  /*27590*/  BRA `(.L_x_15680) ;  /* 0xffffff8c00bc7947 */ /* 0x000fec000383ffff */
.L_x_15462:
[----:B---3--:R3:W4:Y:S02]  /*275a0*/  SYNCS.PHASECHK.TRANS64.TRYWAIT P0, [R6+URZ+0x32460], R21 ;  /* 0x03246015060075a7 */ /* 0x008724000800017f */
[----:B----4-:R-:W-:Y:S05]  /*275b0*/  @!P0 NANOSLEEP.SYNCS 0x989680 ;  /* 0x009896800000895d */ /* 0x010fea0003900000 */
[----:B------:R-:W4:Y:S02]  /*275c0*/  @!P0 SYNCS.PHASECHK.TRANS64 P0, [R6+URZ+0x32460], R21 ;  /* 0x03246015060085a7 */ /* 0x000f24000800007f */
[----:B----4-:R-:W-:Y:S05]  /*275d0*/  @!P0 BRA `(.L_x_15462) ;  /* 0xfffffffc00f08947 */ /* 0x010fea000383ffff */
[----:B------:R-:W-:Y:S05]  /*275e0*/  BRA `(.L_x_15681) ;  /* 0xffffff90000c7947 */ /* 0x000fea000383ffff */
.L_x_15463:
        /* <DEDUP_REMOVED lines=8> */
.L_x_15683:
[----:B------:R-:W-:Y:S05]  /*27670*/  BSYNC B1 ;  /* 0x0000000000017941 */ /* 0x000fea0003800000 */
.L_x_15682:
        /* <DEDUP_REMOVED lines=9> */
.L_x_15684:
[----:B------:R-:W-:Y:S02]  /*27710*/  IMAD.MOV.U32 R13, RZ, RZ, R9 ;  /* 0x000000ffff0d7224 */ /* 0x000fe400078e0009 */
[----:B------:R-:W-:Y:S01]  /*27720*/  IMAD.MOV.U32 R12, RZ, RZ, 0x1 ;  /* 0x00000001ff0c7424 */ /* 0x000fe200078e00ff */
[----:B------:R-:W-:-:S13]  /*27730*/  IADD3 R2, P0, R14, R0, RZ ;  /* 0x000000000e027210 */ /* 0x000fda0007f1e0ff */
[----:B------:R-:W-:Y:S05]  /*27740*/  WARPSYNC.COLLECTIVE R15, `(.L_x_15685) ;  /* 0x000000000f087348 */ /* 0x000fea0003c00000 */
[----:B------:R0:W1:Y:S02]  /*27750*/  SHFL.IDX P6, R14, R13, R12, R11 ;  /* 0x0000000c0d0e7389 */ /* 0x00006400000c000b */
[----:B01----:R-:W-:Y:S01]  /*27760*/  ENDCOLLECTIVE ;  /* 0x000000000000791b */ /* 0x003fe20003800000 */
.L_x_15685:
        /* <DEDUP_REMOVED lines=13> */
.L_x_15686:
[----:B------:R-:W-:Y:S02]  /*27840*/  IMAD.MOV.U32 R13, RZ, RZ, R9 ;  /* 0x000000ffff0d7224 */ /* 0x000fe400078e0009 */
[----:B------:R-:W-:Y:S01]  /*27850*/  IMAD.MOV.U32 R12, RZ, RZ, 0x2 ;  /* 0x00000002ff0c7424 */ /* 0x000fe200078e00ff */
[----:B------:R-:W-:-:S13]  /*27860*/  IADD3 R2, P0, R14, R0, RZ ;  /* 0x000000000e027210 */ /* 0x000fda0007f1e0ff */
[----:B------:R-:W-:Y:S05]  /*27870*/  WARPSYNC.COLLECTIVE R15, `(.L_x_15687) ;  /* 0x000000000f087348 */ /* 0x000fea0003c00000 */
[----:B------:R0:W1:Y:S02]  /*27880*/  SHFL.IDX P6, R14, R13, R12, R11 ;  /* 0x0000000c0d0e7389 */ /* 0x00006400000c000b */
[----:B01----:R-:W-:Y:S01]  /*27890*/  ENDCOLLECTIVE ;  /* 0x000000000000791b */ /* 0x003fe20003800000 */
.L_x_15687:
        /* <DEDUP_REMOVED lines=13> */
.L_x_15688:
[----:B------:R-:W-:Y:S02]  /*27970*/  IMAD.MOV.U32 R13, RZ, RZ, R9 ;  /* 0x000000ffff0d7224 */ /* 0x000fe400078e0009 */
[----:B------:R-:W-:Y:S01]  /*27980*/  IMAD.MOV.U32 R12, RZ, RZ, 0x3 ;  /* 0x00000003ff0c7424 */ /* 0x000fe200078e00ff */
[----:B------:R-:W-:-:S13]  /*27990*/  IADD3 R2, P0, R14, R0, RZ ;  /* 0x000000000e027210 */ /* 0x000fda0007f1e0ff */
[----:B------:R-:W-:Y:S05]  /*279a0*/  WARPSYNC.COLLECTIVE R15, `(.L_x_15689) ;  /* 0x000000000f087348 */ /* 0x000fea0003c00000 */
[----:B------:R0:W1:Y:S02]  /*279b0*/  SHFL.IDX P6, R14, R13, R12, R11 ;  /* 0x0000000c0d0e7389 */ /* 0x00006400000c000b */
[----:B01----:R-:W-:Y:S01]  /*279c0*/  ENDCOLLECTIVE ;  /* 0x000000000000791b */ /* 0x003fe20003800000 */
.L_x_15689:
        /* <DEDUP_REMOVED lines=13> */
.L_x_15690:
[----:B------:R-:W-:Y:S01]  /*27aa0*/  MOV R13, R9 ;  /* 0x00000009000d7202 */ /* 0x000fe20000000f00 */
[----:B------:R-:W-:Y:S01]  /*27ab0*/  IMAD.MOV.U32 R12, RZ, RZ, 0x4 ;  /* 0x00000004ff0c7424 */ /* 0x000fe200078e00ff */
[----:B------:R-:W-:-:S13]  /*27ac0*/  IADD3 R2, P0, R14, R0, RZ ;  /* 0x000000000e027210 */ /* 0x000fda0007f1e0ff */
[----:B------:R-:W-:Y:S05]  /*27ad0*/  WARPSYNC.COLLECTIVE R15, `(.L_x_15691) ;  /* 0x000000000f087348 */ /* 0x000fea0003c00000 */
[----:B------:R0:W1:Y:S02]  /*27ae0*/  SHFL.IDX P6, R14, R13, R12, R11 ;  /* 0x0000000c0d0e7389 */ /* 0x00006400000c000b */
[----:B01----:R-:W-:Y:S01]  /*27af0*/  ENDCOLLECTIVE ;  /* 0x000000000000791b */ /* 0x003fe20003800000 */
.L_x_15691:
        /* <DEDUP_REMOVED lines=13> */
.L_x_15692:
[----:B------:R-:W-:Y:S02]  /*27bd0*/  IMAD.MOV.U32 R13, RZ, RZ, R9 ;  /* 0x000000ffff0d7224 */ /* 0x000fe400078e0009 */
[----:B------:R-:W-:Y:S01]  /*27be0*/  IMAD.MOV.U32 R12, RZ, RZ, 0x5 ;  /* 0x00000005ff0c7424 */ /* 0x000fe200078e00ff */
[----:B------:R-:W-:-:S13]  /*27bf0*/  IADD3 R2, P0, R14, R0, RZ ;  /* 0x000000000e027210 */ /* 0x000fda0007f1e0ff */
[----:B------:R-:W-:Y:S05]  /*27c00*/  WARPSYNC.COLLECTIVE R15, `(.L_x_15693) ;  /* 0x000000000f087348 */ /* 0x000fea0003c00000 */
[----:B------:R0:W1:Y:S02]  /*27c10*/  SHFL.IDX P6, R14, R13, R12, R11 ;  /* 0x0000000c0d0e7389 */ /* 0x00006400000c000b */
[----:B01----:R-:W-:Y:S01]  /*27c20*/  ENDCOLLECTIVE ;  /* 0x000000000000791b */ /* 0x003fe20003800000 */
.L_x_15693:
        /* <DEDUP_REMOVED lines=13> */
.L_x_15694:
[----:B------:R-:W-:Y:S05]  /*27d00*/  BRA `(.L_x_15695) ;  /* 0xffffff8c00507947 */ /* 0x000fea000383ffff */
.L_x_15471:
[----:B------:R-:W-:Y:S01]  /*27d10*/  BSSY B0, `(.L_x_15696) ;  /* 0x0000008000007945 */ /* 0x000fe20003800000 */
[----:B------:R-:W-:Y:S02]  /*27d20*/  IMAD.MOV.U32 R13, RZ, RZ, R16 ;  /* 0x000000ffff0d7224 */ /* 0x000fe400078e0010 */
[----:B------:R-:W-:Y:S02]  /*27d30*/  IMAD.MOV.U32 R12, RZ, RZ, RZ ;  /* 0x000000ffff0c7224 */ /* 0x000fe400078e00ff */
[----:B-1----:R-:W-:Y:S02]  /*27d40*/  IMAD.MOV.U32 R11, RZ, RZ, 0x1f ;  /* 0x0000001fff0b7424 */ /* 0x002fe400078e00ff */
[----:B------:R-:W-:-:S07]  /*27d50*/  IMAD.MOV.U32 R15, RZ, RZ, -0x1 ;  /* 0xffffffffff0f7424 */ /* 0x000fce00078e00ff */
[----:B--23--:R-:W-:Y:S05]  /*27d60*/  WARPSYNC.COLLECTIVE R15, `(.L_x_15697) ;  /* 0x000000000f087348 */ /* 0x00cfea0003c00000 */
[----:B------:R0:W1:Y:S02]  /*27d70*/  SHFL.IDX P6, R14, R13, R12, R11 ;  /* 0x0000000c0d0e7389 */ /* 0x00006400000c000b */
[----:B0123--:R-:W-:Y:S01]  /*27d80*/  ENDCOLLECTIVE ;  /* 0x000000000000791b */ /* 0x00ffe20003800000 */
.L_x_15697:
[----:B------:R-:W-:Y:S05]  /*27d90*/  BSYNC B0 ;  /* 0x0000000000007941 */ /* 0x000fea0003800000 */
.L_x_15696:
        /* <DEDUP_REMOVED lines=9> */
.L_x_15698:
[----:B------:R-:W-:Y:S02]  /*27e30*/  ULDC UR4, c[0x0][0xd3c] ;  /* 0x00034f0000047ab9 */ /* 0x000fe40000000800 */
[----:B------:R-:W-:-:S13]  /*27e40*/  ISETP.GE.OR P1, PT, R9, UR4, !P0 ;  /* 0x0000000409007c0c */ /* 0x000fda000c726670 */
[----:B------:R-:W0:Y:S08]  /*27e50*/  @!P1 LDC.64 R2, c[0x0][0xd80] ;  /* 0x00036000ff029b82 */ /* 0x000e300000000a00 */
[----:B------:R-:W1:Y:S01]  /*27e60*/  @!P1 LDC.64 R4, c[0x0][0xd78] ;  /* 0x00035e00ff049b82 */ /* 0x000e620000000a00 */
[----:B------:R-:W-:Y:S01]  /*27e70*/  IMAD.MOV.U32 R17, RZ, RZ, RZ ;  /* 0x000000ffff117224 */ /* 0x000fe200078e00ff */
        /* <DEDUP_REMOVED lines=19> */
.L_x_15699:
[----:B------:R-:W-:Y:S01]  /*27fb0*/  IMAD.MOV.U32 R12, RZ, RZ, 0x2 ;  /* 0x00000002ff0c7424 */ /* 0x000fe200078e00ff */
[----:B------:R-:W-:-:S05]  /*27fc0*/  SEL R14, R14, RZ, P1 ;  /* 0x000000ff0e0e7207 */ /* 0x000fca0000800000 */
[----:B------:R-:W-:-:S04]  /*27fd0*/  IMAD.IADD R5, R13, 0x1, R14 ;  /* 0x000000010d057824 */ /* 0x000fc800078e020e */
[----:B------:R-:W-:-:S07]  /*27fe0*/  IMAD.MOV.U32 R13, RZ, RZ, R5 ;  /* 0x000000ffff0d7224 */ /* 0x000fce00078e0005 */
[----:B------:R-:W-:Y:S05]  /*27ff0*/  WARPSYNC.COLLECTIVE R15, `(.L_x_15700) ;  /* 0x000000000f087348 */ /* 0x000fea0003c00000 */
[----:B------:R0:W1:Y:S02]  /*28000*/  SHFL.UP P6, R14, R13, R12, R11 ;  /* 0x0400000c0d0e7389 */ /* 0x00006400000c000b */
[----:B01----:R-:W-:Y:S01]  /*28010*/  ENDCOLLECTIVE ;  /* 0x000000000000791b */ /* 0x003fe20003800000 */
.L_x_15700:
[----:B------:R-:W-:Y:S01]  /*28020*/  IMAD.MOV.U32 R12, RZ, RZ, 0x4 ;  /* 0x00000004ff0c7424 */ /* 0x000fe200078e00ff */
[----:B------:R-:W-:-:S05]  /*28030*/  SEL R2, R14, RZ, P2 ;  /* 0x000000ff0e027207 */ /* 0x000fca0001000000 */
[----:B------:R-:W-:-:S04]  /*28040*/  IMAD.IADD R2, R5, 0x1, R2 ;  /* 0x0000000105027824 */ /* 0x000fc800078e0202 */
[----:B------:R-:W-:-:S07]  /*28050*/  IMAD.MOV.U32 R13, RZ, RZ, R2 ;  /* 0x000000ffff0d7224 */ /* 0x000fce00078e0002 */
[----:B------:R-:W-:Y:S05]  /*28060*/  WARPSYNC.COLLECTIVE R15, `(.L_x_15701) ;  /* 0x000000000f087348 */ /* 0x000fea0003c00000 */
[----:B------:R0:W1:Y:S02]  /*28070*/  SHFL.UP P6, R14, R13, R12, R11 ;  /* 0x0400000c0d0e7389 */ /* 0x00006400000c000b */
[----:B01----:R-:W-:Y:S01]  /*28080*/  ENDCOLLECTIVE ;  /* 0x000000000000791b */ /* 0x003fe20003800000 */
.L_x_15701:
[----:B------:R-:W-:Y:S01]  /*28090*/  IMAD.MOV.U32 R12, RZ, RZ, 0x8 ;  /* 0x00000008ff0c7424 */ /* 0x000fe200078e00ff */
[----:B------:R-:W-:-:S05]  /*280a0*/  SEL R3, R14, RZ, P3 ;  /* 0x000000ff0e037207 */ /* 0x000fca0001800000 */
[----:B------:R-:W-:-:S05]  /*280b0*/  IMAD.IADD R3, R2, 0x1, R3 ;  /* 0x0000000102037824 */ /* 0x000fca00078e0203 */
[----:B------:R-:W-:-:S07]  /*280c0*/  MOV R13, R3 ;  /* 0x00000003000d7202 */ /* 0x000fce0000000f00 */
[----:B------:R-:W-:Y:S05]  /*280d0*/  WARPSYNC.COLLECTIVE R15, `(.L_x_15702) ;  /* 0x000000000f087348 */ /* 0x000fea0003c00000 */
[----:B------:R0:W1:Y:S02]  /*280e0*/  SHFL.UP P6, R14, R13, R12, R11 ;  /* 0x0400000c0d0e7389 */ /* 0x00006400000c000b */
[----:B01----:R-:W-:Y:S01]  /*280f0*/  ENDCOLLECTIVE ;  /* 0x000000000000791b */ /* 0x003fe20003800000 */
.L_x_15702:
[----:B------:R-:W-:Y:S01]  /*28100*/  IMAD.MOV.U32 R12, RZ, RZ, 0x10 ;  /* 0x00000010ff0c7424 */ /* 0x000fe200078e00ff */
[----:B------:R-:W-:-:S05]  /*28110*/  SEL R14, R14, RZ, P4 ;  /* 0x000000ff0e0e7207 */ /* 0x000fca0002000000 */
[----:B------:R-:W-:-:S04]  /*28120*/  IMAD.IADD R5, R3, 0x1, R14 ;  /* 0x0000000103057824 */ /* 0x000fc800078e020e */
[----:B------:R-:W-:-:S07]  /*28130*/  IMAD.MOV.U32 R13, RZ, RZ, R5 ;  /* 0x000000ffff0d7224 */ /* 0x000fce00078e0005 */
[----:B------:R-:W-:Y:S05]  /*28140*/  WARPSYNC.COLLECTIVE R15, `(.L_x_15703) ;  /* 0x000000000f087348 */ /* 0x000fea0003c00000 */
[----:B------:R0:W1:Y:S02]  /*28150*/  SHFL.UP P6, R14, R13, R12, R11 ;  /* 0x0400000c0d0e7389 */ /* 0x00006400000c000b */
[----:B01----:R-:W-:Y:S01]  /*28160*/  ENDCOLLECTIVE ;  /* 0x000000000000791b */ /* 0x003fe20003800000 */
.L_x_15703:
        /* <DEDUP_REMOVED lines=8> */
.L_x_15704:
[----:B------:R-:W-:Y:S05]  /*281f0*/  BRA `(.L_x_15705) ;  /* 0xffffff8c00b07947 */ /* 0x000fea000383ffff */
.L_x_15474:
[----:B------:R-:W-:Y:S01]  /*28200*/  BSSY B0, `(.L_x_15706) ;  /* 0x0000007000007945 */ /* 0x000fe20003800000 */
[----:B------:R-:W-:Y:S02]  /*28210*/  IMAD.MOV.U32 R12, RZ, RZ, 0x1 ;  /* 0x00000001ff0c7424 */ /* 0x000fe400078e00ff */
[----:B-1----:R-:W-:Y:S02]  /*28220*/  IMAD.MOV.U32 R11, RZ, RZ, RZ ;  /* 0x000000ffff0b7224 */ /* 0x002fe400078e00ff */
[----:B------:R-:W-:-:S07]  /*28230*/  IMAD.MOV.U32 R15, RZ, RZ, -0x1 ;  /* 0xffffffffff0f7424 */ /* 0x000fce00078e00ff */
[----:B------:R-:W-:Y:S05]  /*28240*/  WARPSYNC.COLLECTIVE R15, `(.L_x_15707) ;  /* 0x000000000f087348 */ /* 0x000fea0003c00000 */
[----:B------:R0:W1:Y:S02]  /*28250*/  SHFL.UP P6, R14, R13, R12, R11 ;  /* 0x0400000c0d0e7389 */ /* 0x00006400000c000b */
[----:B01----:R-:W-:Y:S01]  /*28260*/  ENDCOLLECTIVE ;  /* 0x000000000000791b */ /* 0x003fe20003800000 */
.L_x_15707:
[----:B------:R-:W-:Y:S05]  /*28270*/  BSYNC B0 ;  /* 0x0000000000007941 */ /* 0x000fea0003800000 */
.L_x_15706:
        /* <DEDUP_REMOVED lines=8> */
.L_x_15708:
[----:B------:R-:W-:Y:S01]  /*28300*/  IMAD.MOV.U32 R12, RZ, RZ, 0x4 ;  /* 0x00000004ff0c7424 */ /* 0x000fe200078e00ff */
[----:B------:R-:W-:-:S05]  /*28310*/  SEL R2, R14, RZ, P2 ;  /* 0x000000ff0e027207 */ /* 0x000fca0001000000 */
[----:B------:R-:W-:-:S04]  /*28320*/  IMAD.IADD R2, R13, 0x1, R2 ;  /* 0x000000010d027824 */ /* 0x000fc800078e0202 */
[----:B------:R-:W-:-:S07]  /*28330*/  IMAD.MOV.U32 R13, RZ, RZ, R2 ;  /* 0x000000ffff0d7224 */ /* 0x000fce00078e0002 */
[----:B------:R-:W-:Y:S05]  /*28340*/  WARPSYNC.COLLECTIVE R15, `(.L_x_15709) ;  /* 0x000000000f087348 */ /* 0x000fea0003c00000 */
[----:B------:R0:W1:Y:S02]  /*28350*/  SHFL.UP P6, R14, R13, R12, R11 ;  /* 0x0400000c0d0e7389 */ /* 0x00006400000c000b */
[----:B01----:R-:W-:Y:S01]  /*28360*/  ENDCOLLECTIVE ;  /* 0x000000000000791b */ /* 0x003fe20003800000 */
.L_x_15709:
[----:B------:R-:W-:Y:S01]  /*28370*/  IMAD.MOV.U32 R12, RZ, RZ, 0x8 ;  /* 0x00000008ff0c7424 */ /* 0x000fe200078e00ff */
[----:B------:R-:W-:-:S05]  /*28380*/  SEL R3, R14, RZ, P3 ;  /* 0x000000ff0e037207 */ /* 0x000fca0001800000 */
[----:B------:R-:W-:-:S05]  /*28390*/  IMAD.IADD R3, R2, 0x1, R3 ;  /* 0x0000000102037824 */ /* 0x000fca00078e0203 */
[----:B------:R-:W-:-:S07]  /*283a0*/  MOV R13, R3 ;  /* 0x00000003000d7202 */ /* 0x000fce0000000f00 */
[----:B------:R-:W-:Y:S05]  /*283b0*/  WARPSYNC.COLLECTIVE R15, `(.L_x_15710) ;  /* 0x000000000f087348 */ /* 0x000fea0003c00000 */
[----:B------:R0:W1:Y:S02]  /*283c0*/  SHFL.UP P6, R14, R13, R12, R11 ;  /* 0x0400000c0d0e7389 */ /* 0x00006400000c000b */
[----:B01----:R-:W-:Y:S01]  /*283d0*/  ENDCOLLECTIVE ;  /* 0x000000000000791b */ /* 0x003fe20003800000 */
.L_x_15710:
[----:B------:R-:W-:Y:S01]  /*283e0*/  IMAD.MOV.U32 R12, RZ, RZ, 0x10 ;  /* 0x00000010ff0c7424 */ /* 0x000fe200078e00ff */
[----:B------:R-:W-:-:S05]  /*283f0*/  SEL R14, R14, RZ, P4 ;  /* 0x000000ff0e0e7207 */ /* 0x000fca0002000000 */
[----:B------:R-:W-:-:S04]  /*28400*/  IMAD.IADD R5, R3, 0x1, R14 ;  /* 0x0000000103057824 */ /* 0x000fc800078e020e */
[----:B------:R-:W-:-:S07]  /*28410*/  IMAD.MOV.U32 R13, RZ, RZ, R5 ;  /* 0x000000ffff0d7224 */ /* 0x000fce00078e0005 */
[----:B------:R-:W-:Y:S05]  /*28420*/  WARPSYNC.COLLECTIVE R15, `(.L_x_15711) ;  /* 0x000000000f087348 */ /* 0x000fea0003c00000 */
[----:B------:R0:W1:Y:S02]  /*28430*/  SHFL.UP P6, R14, R13, R12, R11 ;  /* 0x0400000c0d0e7389 */ /* 0x00006400000c000b */
[----:B01----:R-:W-:Y:S01]  /*28440*/  ENDCOLLECTIVE ;  /* 0x000000000000791b */ /* 0x003fe20003800000 */
.L_x_15711:
        /* <DEDUP_REMOVED lines=8> */
.L_x_15712:
[----:B------:R-:W-:Y:S05]  /*284d0*/  BRA `(.L_x_15713) ;  /* 0xffffff8c009c7947 */ /* 0x000fea000383ffff */
.L_x_15476:
[----:B------:R-:W-:Y:S01]  /*284e0*/  BSSY B0, `(.L_x_15714) ;  /* 0x0000006000007945 */ /* 0x000fe20003800000 */
[----:B------:R-:W-:Y:S01]  /*284f0*/  PLOP3.LUT P6, PT, P6, PT, PT, 0x8, 0x0 ;  /* 0x000000000000781c */ /* 0x000fe200037ce170 */
[----:B------:R-:W-:-:S12]  /*28500*/  IMAD.MOV.U32 R15, RZ, RZ, -0x1 ;  /* 0xffffffffff0f7424 */ /* 0x000fd800078e00ff */
[----:B01----:R-:W-:Y:S05]  /*28510*/  WARPSYNC.COLLECTIVE R15, `(.L_x_15715) ;  /* 0x000000000f087348 */ /* 0x003fea0003c00000 */
[----:B------:R-:W-:Y:S01]  /*28520*/  VOTE.ANY R14, PT, P6 ;  /* 0x00000000000e7806 */ /* 0x000fe200030e0100 */
[----:B01----:R-:W-:Y:S06]  /*28530*/  ENDCOLLECTIVE ;  /* 0x000000000000791b */ /* 0x003fec0003800000 */
.L_x_15715:
[----:B------:R-:W-:Y:S05]  /*28540*/  BSYNC B0 ;  /* 0x0000000000007941 */ /* 0x000fea0003800000 */
.L_x_15714:
        /* <DEDUP_REMOVED lines=8> */
.L_x_15716:
[----:B------:R-:W-:Y:S02]  /*285d0*/  IMAD.IADD R19, R12, 0x1, R19 ;  /* 0x000000010c137824 */ /* 0x000fe400078e0213 */
[----:B------:R-:W-:Y:S01]  /*285e0*/  IMAD.MOV.U32 R13, RZ, RZ, R4 ;  /* 0x000000ffff0d7224 */ /* 0x000fe200078e0004 */
[----:B------:R-:W-:-:S07]  /*285f0*/  MOV R17, R14 ;  /* 0x0000000e00117202 */ /* 0x000fce0000000f00 */
[----:B------:R-:W-:Y:S05]  /*28600*/  WARPSYNC.COLLECTIVE R15, `(.L_x_15717) ;  /* 0x000000000f087348 */ /* 0x000fea0003c00000 */
[----:B------:R0:W1:Y:S02]  /*28610*/  SHFL.IDX P6, R14, R13, R12, R11 ;  /* 0x0000000c0d0e7389 */ /* 0x00006400000c000b */
[----:B01----:R-:W-:Y:S01]  /*28620*/  ENDCOLLECTIVE ;  /* 0x000000000000791b */ /* 0x003fe20003800000 */
.L_x_15717:
[----:B------:R-:W-:Y:S01]  /*28630*/  IMAD.MOV.U32 R4, RZ, RZ, R14 ;  /* 0x000000ffff047224 */ /* 0x000fe200078e000e */
[----:B------:R-:W-:Y:S06]  /*28640*/  BRA `(.L_x_15718) ;  /* 0xffffff8c00807947 */ /* 0x000fec000383ffff */
.L_x_15478:
[----:B------:R-:W-:Y:S01]  /*28650*/  BSSY B0, `(.L_x_15719) ;  /* 0x0000007000007945 */ /* 0x000fe20003800000 */
[----:B------:R-:W-:Y:S02]  /*28660*/  IMAD.MOV.U32 R13, RZ, RZ, R2 ;  /* 0x000000ffff0d7224 */ /* 0x000fe400078e0002 */
[----:B-1----:R-:W-:Y:S02]  /*28670*/  IMAD.MOV.U32 R11, RZ, RZ, 0x1f ;  /* 0x0000001fff0b7424 */ /* 0x002fe400078e00ff */
[----:B------:R-:W-:-:S07]  /*28680*/  IMAD.MOV.U32 R15, RZ, RZ, -0x1 ;  /* 0xffffffffff0f7424 */ /* 0x000fce00078e00ff */
[----:B0--34-:R-:W-:Y:S05]  /*28690*/  WARPSYNC.COLLECTIVE R15, `(.L_x_15720) ;  /* 0x000000000f087348 */ /* 0x019fea0003c00000 */
[----:B------:R1:W2:Y:S02]  /*286a0*/  SHFL.IDX P6, R14, R13, R12, R11 ;  /* 0x0000000c0d0e7389 */ /* 0x0002a400000c000b */
[----:B01234-:R-:W-:Y:S01]  /*286b0*/  ENDCOLLECTIVE ;  /* 0x000000000000791b */ /* 0x01ffe20003800000 */
.L_x_15720:
[----:B------:R-:W-:Y:S05]  /*286c0*/  BSYNC B0 ;  /* 0x0000000000007941 */ /* 0x000fea0003800000 */
.L_x_15719:
[----:B------:R-:W-:Y:S01]  /*286d0*/  MOV R6, R14 ;  /* 0x0000000e00067202 */ /* 0x000fe20000000f00 */
[----:B------:R-:W-:Y:S06]  /*286e0*/  BRA `(.L_x_15477) ;  /* 0xffffff8c00707947 */ /* 0x000fec000383ffff */
.L_x_15484:
[----:B-1----:R1:W4:Y:S02]  /*286f0*/  SYNCS.PHASECHK.TRANS64.TRYWAIT P0, [R5+URZ+0x32420], R0 ;  /* 0x03242000050075a7 */ /* 0x002324000800017f */
[----:B----4-:R-:W-:Y:S05]  /*28700*/  @!P0 NANOSLEEP.SYNCS 0x989680 ;  /* 0x009896800000895d */ /* 0x010fea0003900000 */
[----:B------:R-:W4:Y:S02]  /*28710*/  @!P0 SYNCS.PHASECHK.TRANS64 P0, [R5+URZ+0x32420], R0 ;  /* 0x03242000050085a7 */ /* 0x000f24000800007f */
[----:B----4-:R-:W-:Y:S05]  /*28720*/  @!P0 BRA `(.L_x_15484) ;  /* 0xfffffffc00f08947 */ /* 0x010fea000383ffff */
[----:B------:R-:W-:Y:S05]  /*28730*/  BRA `(.L_x_15721) ;  /* 0xffffff9400c87947 */ /* 0x000fea000383ffff */
.L_x_15485:
        /* <DEDUP_REMOVED lines=11> */
.L_x_15723:
[----:B------:R-:W-:Y:S05]  /*287f0*/  BSYNC B0 ;  /* 0x0000000000007941 */ /* 0x000fea0003800000 */
.L_x_15722:
[----:B------:R-:W-:Y:S05]  /*28800*/  BRA `(.L_x_15724) ;  /* 0xffffff9400b07947 */ /* 0x000fea000383ffff */
.L_x_15486:
[----:B------:R-:W-:Y:S01]  /*28810*/  BSSY B0, `(.L_x_15725) ;  /* 0x0000006000007945 */ /* 0x000fe20003800000 */
[----:B------:R-:W-:-:S07]  /*28820*/  IMAD.MOV.U32 R15, RZ, RZ, -0x1 ;  /* 0xffffffffff0f7424 */ /* 0x000fce00078e00ff */
[----:B0123--:R-:W-:Y:S05]  /*28830*/  WARPSYNC.COLLECTIVE R15, `(.L_x_15726) ;  /* 0x000000000f0c7348 */ /* 0x00ffea0003c00000 */
[----:B------:R-:W-:Y:S02]  /*28840*/  ELECT P6, UR62, PT ;  /* 0x00000000003e782f */ /* 0x000fe400038c0000 */
[----:B------:R-:W-:Y:S01]  /*28850*/  MOV R14, UR62 ;  /* 0x0000003e000e7c02 */ /* 0x000fe20008000f00 */
[----:B0123--:R-:W-:Y:S10]  /*28860*/  ENDCOLLECTIVE ;  /* 0x000000000000791b */ /* 0x00fff40003800000 */
.L_x_15726:
[----:B------:R-:W-:Y:S05]  /*28870*/  BSYNC B0 ;  /* 0x0000000000007941 */ /* 0x000fea0003800000 */
.L_x_15725:
[----:B------:R-:W-:Y:S05]  /*28880*/  BRA `(.L_x_15727) ;  /* 0xffffff9400a47947 */ /* 0x000fea000383ffff */
.L_x_15488:
[----:B-1----:R1:W4:Y:S02]  /*28890*/  SYNCS.PHASECHK.TRANS64.TRYWAIT P1, [R3+URZ+0x32440], R2 ;  /* 0x03244002030075a7 */ /* 0x002324000802017f */
[----:B----4-:R-:W-:Y:S05]  /*288a0*/  @!P1 NANOSLEEP.SYNCS 0x989680 ;  /* 0x009896800000995d */ /* 0x010fea0003900000 */
[----:B------:R-:W4:Y:S02]  /*288b0*/  @!P1 SYNCS.PHASECHK.TRANS64 P1, [R3+URZ+0x32440], R2 ;  /* 0x03244002030095a7 */ /* 0x000f24000802007f */
[----:B----4-:R-:W-:Y:S05]  /*288c0*/  @!P1 BRA `(.L_x_15488) ;  /* 0xfffffffc00f09947 */ /* 0x010fea000383ffff */
[----:B------:R-:W-:Y:S05]  /*288d0*/  BRA `(.L_x_15728) ;  /* 0xffffff9400c47947 */ /* 0x000fea000383ffff */
.L_x_15490:
[----:B----4-:R4:W0:Y:S02]  /*288e0*/  SYNCS.PHASECHK.TRANS64.TRYWAIT P1, [R25+URZ+0x32440], R0 ;  /* 0x03244000190075a7 */ /* 0x010824000802017f */
[----:B0-----:R-:W-:Y:S05]  /*288f0*/  @!P1 NANOSLEEP.SYNCS 0x989680 ;  /* 0x009896800000995d */ /* 0x001fea0003900000 */
[----:B------:R-:W0:Y:S02]  /*28900*/  @!P1 SYNCS.PHASECHK.TRANS64 P1, [R25+URZ+0x32440], R0 ;  /* 0x03244000190095a7 */ /* 0x000e24000802007f */
[----:B0-----:R-:W-:Y:S05]  /*28910*/  @!P1 BRA `(.L_x_15490) ;  /* 0xfffffffc00f09947 */ /* 0x001fea000383ffff */
[----:B------:R-:W-:Y:S05]  /*28920*/  BRA `(.L_x_15729) ;  /* 0xffffff9400d07947 */ /* 0x000fea000383ffff */
.L_x_15492:
[----:B------:R0:W0:Y:S02]  /*28930*/  SYNCS.PHASECHK.TRANS64.TRYWAIT P1, [R3+URZ+0x32460], R2 ;  /* 0x03246002030075a7 */ /* 0x000024000802017f */
[----:B0-----:R-:W-:Y:S05]  /*28940*/  @!P1 NANOSLEEP.SYNCS 0x989680 ;  /* 0x009896800000995d */ /* 0x001fea0003900000 */
[----:B------:R-:W0:Y:S02]  /*28950*/  @!P1 SYNCS.PHASECHK.TRANS64 P1, [R3+URZ+0x32460], R2 ;  /* 0x03246002030095a7 */ /* 0x000e24000802007f */
[----:B0-----:R-:W-:Y:S05]  /*28960*/  @!P1 BRA `(.L_x_15492) ;  /* 0xfffffffc00f09947 */ /* 0x001fea000383ffff */
[----:B------:R-:W-:Y:S05]  /*28970*/  BRA `(.L_x_15730) ;  /* 0xffffff9400cc7947 */ /* 0x000fea000383ffff */
.L_x_15731:
        /* <DEDUP_REMOVED lines=16> */
.L_x_15785:


//--------------------- .nv.global.init           --------------------------
	.section	.nv.global.init,"aw",@progbits
.nv.global.init:
	.type		$str$23,@object
	.size		$str$23,($str$24 - $str$23)
$str$23:
        /*0000*/ 	.byte	0x28, 0x61, 0x64, 0x64, 0x72, 0x65, 0x73, 0x73, 0x20, 0x26, 0x20, 0x6d, 0x61, 0x73, 0x6b, 0x29
        /*0010*/ 	.byte	0x20, 0x3d, 0x3d, 0x20, 0x30, 0x00
	.type		$str$24,@object
	.size		$str$24,(__unnamed_11 - $str$24)
$str$24:
        /*0016*/ 	.byte	0x2f, 0x74, 0x6d, 0x70, 0x2f, 0x6f, 0x73, 0x73, 0x5f, 0x6b, 0x65, 0x72, 0x6e, 0x65, 0x6c, 0x73
        /*0026*/ 	.byte	0x5f, 0x73, 0x72, 0x63, 0x2f, 0x66, 0x6c, 0x61, 0x73, 0x68, 0x5f, 0x61, 0x74, 0x74, 0x65, 0x6e
        /*0036*/ 	.byte	0x74, 0x69, 0x6f, 0x6e, 0x2f, 0x63, 0x73, 0x72, 0x63, 0x2f, 0x63, 0x75, 0x74, 0x6c, 0x61, 0x73
        /*0046*/ 	.byte	0x73, 0x2f, 0x69, 0x6e, 0x63, 0x6c, 0x75, 0x64, 0x65, 0x2f, 0x63, 0x75, 0x74, 0x65, 0x2f, 0x70
        /*0056*/ 	.byte	0x6f, 0x69, 0x6e, 0x74, 0x65, 0x72, 0x5f, 0x66, 0x6c, 0x61, 0x67, 0x67, 0x65, 0x64, 0x2e, 0x68
        /*0066*/ 	.byte	0x70, 0x70, 0x00
	.type		__unnamed_11,@object
	.size		__unnamed_11,(__unnamed_4 - __unnamed_11)
__unnamed_11:
        /* <DEDUP_REMOVED lines=24> */
	.type		__unnamed_4,@object
	.size		__unnamed_4,(__unnamed_12 - __unnamed_4)
__unnamed_4:
        /* <DEDUP_REMOVED lines=23> */
        /*0355*/ 	.byte	0x3a, 0x43, 0x3c, 0x30, 0x3e, 0x3e, 0x3e, 0x3e, 0x3e, 0x20, 0x26, 0x5d, 0x00
	.type		__unnamed_12,@object
	.size		__unnamed_12,(__unnamed_7 - __unnamed_12)
__unnamed_12:
        /* <DEDUP_REMOVED lines=23> */
        /*04d2*/ 	.byte	0x43, 0x3c, 0x34, 0x30, 0x39, 0x36, 0x3e, 0x3e, 0x3e, 0x3e, 0x3e, 0x20, 0x26, 0x5d, 0x00
	.type		__unnamed_7,@object
	.size		__unnamed_7,(__unnamed_17 - __unnamed_7)
__unnamed_7:
        /* <DEDUP_REMOVED lines=24> */
	.type		__unnamed_17,@object
	.size		__unnamed_17,(__unnamed_5 - __unnamed_17)
__unnamed_17:
        /* <DEDUP_REMOVED lines=24> */
	.type		__unnamed_5,@object
	.size		__unnamed_5,(__unnamed_13 - __unnamed_5)
__unnamed_5:
        /* <DEDUP_REMOVED lines=24> */
	.type		__unnamed_13,@object
	.size		__unnamed_13,(__unnamed_6 - __unnamed_13)
__unnamed_13:
        /* <DEDUP_REMOVED lines=28> */
        /*0b21*/ 	.byte	0x3e, 0x3e, 0x3e, 0x3e, 0x3e, 0x5d, 0x00
	.type		__unnamed_6,@object
	.size		__unnamed_6,(__unnamed_8 - __unnamed_6)
__unnamed_6:
        /* <DEDUP_REMOVED lines=28> */
        /*0ce8*/ 	.byte	0x34, 0x3e, 0x3e, 0x3e, 0x3e, 0x3e, 0x5d, 0x00
	.type		__unnamed_8,@object
	.size		__unnamed_8,(__unnamed_1 - __unnamed_8)
__unnamed_8:
        /* <DEDUP_REMOVED lines=28> */
        /*0eb0*/ 	.byte	0x3e, 0x3e, 0x3e, 0x3e, 0x3e, 0x20, 0x26, 0x5d, 0x00
	.type		__unnamed_1,@object
	.size		__unnamed_1,(__unnamed_9 - __unnamed_1)
__unnamed_1:
        /* <DEDUP_REMOVED lines=28> */
        /*1079*/ 	.byte	0x34, 0x3e, 0x3e, 0x3e, 0x3e, 0x3e, 0x20, 0x26, 0x5d, 0x00
	.type		__unnamed_9,@object
	.size		__unnamed_9,(__unnamed_10 - __unnamed_9)
__unnamed_9:
        /* <DEDUP_REMOVED lines=28> */
        /*1243*/ 	.byte	0x32, 0x37, 0x36, 0x38, 0x3e, 0x3e, 0x3e, 0x3e, 0x3e, 0x5d, 0x00
	.type		__unnamed_10,@object
	.size		__unnamed_10,(__unnamed_3 - __unnamed_10)
__unnamed_10:
        /* <DEDUP_REMOVED lines=29> */
	.type		__unnamed_3,@object
	.size		__unnamed_3,(__unnamed_15 - __unnamed_3)
__unnamed_3:
        /* <DEDUP_REMOVED lines=29> */
	.type		__unnamed_15,@object
	.size		__unnamed_15,(__unnamed_16 - __unnamed_15)
__unnamed_15:
        /* <DEDUP_REMOVED lines=29> */
	.type		__unnamed_16,@object
	.size		__unnamed_16,(__unnamed_2 - __unnamed_16)
__unnamed_16:
        /* <DEDUP_REMOVED lines=29> */
	.type		__unnamed_2,@object
	.size		__unnamed_2,(__unnamed_18 - __unnamed_2)
__unnamed_2:
        /* <DEDUP_REMOVED lines=29> */
	.type		__unnamed_18,@object
	.size		__unnamed_18,(__unnamed_14 - __unnamed_18)
__unnamed_18:
        /* <DEDUP_REMOVED lines=29> */
	.type		__unnamed_14,@object
	.size		__unnamed_14,(.L_13 - __unnamed_14)
__unnamed_14:
        /* <DEDUP_REMOVED lines=28> */
        /*1ed5*/ 	.byte	0x31, 0x38, 0x34, 0x33, 0x32, 0x3e, 0x3e, 0x3e, 0x3e, 0x3e, 0x20, 0x26, 0x5d, 0x00
.L_13:


//--------------------- .nv.shared._ZN7cutlass13device_kernelIN5flash11enable_sm90INS1_16FlashAttnFwdSm90INS1_25CollectiveMainloopFwdSm90ILi2EN4cute5tupleIJNS5_1CILi1EEES8_S8_EEENS6_IJNS7_ILi128EEENS7_ILi96EEENS7_ILi192EEEEEELi128ENS_6half_tEfNS_4arch4Sm90ELb0ELb0ELb1ELb0ELb1ELb0ELb0ELb1ELb1ELb1ELb1ELb0EEENS1_21CollectiveEpilogueFwdINS6_IJSA_SA_SB_EEES9_SE_SG_Li256ELb0ELb1ELb1ELb0EEENS1_19SingleTileSchedulerILb0ELb1ELb1ELi128EEEEEEEEEvNT_6ParamsE --------------------------
	.section	.nv.shared._ZN7cutlass13device_kernelIN5flash11enable_sm90INS1_16FlashAttnFwdSm90INS1_25CollectiveMainloopFwdSm90ILi2EN4cute5tupleIJNS5_1CILi1EEES8_S8_EEENS6_IJNS7_ILi128EEENS7_ILi96EEENS7_ILi192EEEEEELi128ENS_6half_tEfNS_4arch4Sm90ELb0ELb0ELb1ELb0ELb1ELb0ELb0ELb1ELb1ELb1ELb1ELb0EEENS1_21CollectiveEpilogueFwdINS6_IJSA_SA_SB_EEES9_SE_SG_Li256ELb0ELb1ELb1ELb0EEENS1_19SingleTileSchedulerILb0ELb1ELb1ELi128EEEEEEEEEvNT_6ParamsE,"aw",@nobits
	.sectionflags	@""
	.align	16
	.zero		1024


//--------------------- .nv.shared.reserved.0     --------------------------
	.section	.nv.shared.reserved.0,"aw",@nobits
	.weak		__nv_reservedSMEM_offset_0_alias
	.size		__nv_reservedSMEM_offset_0_alias, 0, 0
	.other		__nv_reservedSMEM_offset_0_alias,@"STO_CUDA_RESERVED_SHARED STV_DEFAULT"
__nv_reservedSMEM_offset_0_alias:
	.zero		0


//--------------------- .nv.global                --------------------------
	.section	.nv.global,"aw",@nobits
.nv.global:
	.type		_ZN87_INTERNAL_4220636e_51_flash_fwd_hdimdiff_fp16_paged_split_softcap_sm90_cu_ceb34e2a_39404cute1_E,@object
	.size		_ZN87_INTERNAL_4220636e_51_flash_fwd_hdimdiff_fp16_paged_split_softcap_sm90_cu_ceb34e2a_39404cute1_E,(_ZN87_INTERNAL_4220636e_51_flash_fwd_hdimdiff_fp16_paged_split_softcap_sm90_cu_ceb34e2a_39404cuda3std3__45__cpo6cbeginE - _ZN87_INTERNAL_4220636e_51_flash_fwd_hdimdiff_fp16_paged_split_softcap_sm90_cu_ceb34e2a_39404cute1_E)
_ZN87_INTERNAL_4220636e_51_flash_fwd_hdimdiff_fp16_paged_split_softcap_sm90_cu_ceb34e2a_39404cute1_E:
	.zero		1
	.type		_ZN87_INTERNAL_4220636e_51_flash_fwd_hdimdiff_fp16_paged_split_softcap_sm90_cu_ceb34e2a_39404cuda3std3__45__cpo6cbeginE,@object
	.size		_ZN87_INTERNAL_4220636e_51_flash_fwd_hdimdiff_fp16_paged_split_softcap_sm90_cu_ceb34e2a_39404cuda3std3__45__cpo6cbeginE,(_ZN87_INTERNAL_4220636e_51_flash_fwd_hdimdiff_fp16_paged_split_softcap_sm90_cu_ceb34e2a_39404cuda3std3__48in_placeE - _ZN87_INTERNAL_4220636e_51_flash_fwd_hdimdiff_fp16_paged_split_softcap_sm90_cu_ceb34e2a_39404cuda3std3__45__cpo6cbeginE)
_ZN87_INTERNAL_4220636e_51_flash_fwd_hdimdiff_fp16_paged_split_softcap_sm90_cu_ceb34e2a_39404cuda3std3__45__cpo6cbeginE:
	.zero		1
	.type		_ZN87_INTERNAL_4220636e_51_flash_fwd_hdimdiff_fp16_paged_split_softcap_sm90_cu_ceb34e2a_39404cuda3std3__48in_placeE,@object
	.size		_ZN87_INTERNAL_4220636e_51_flash_fwd_hdimdiff_fp16_paged_split_softcap_sm90_cu_ceb34e2a_39404cuda3std3__48in_placeE,(_ZN87_INTERNAL_4220636e_51_flash_fwd_hdimdiff_fp16_paged_split_softcap_sm90_cu_ceb34e2a_39404cuda3std6ranges3__45__cpo9iter_moveE - _ZN87_INTERNAL_4220636e_51_flash_fwd_hdimdiff_fp16_paged_split_softcap_sm90_cu_ceb34e2a_39404cuda3std3__48in_placeE)
_ZN87_INTERNAL_4220636e_51_flash_fwd_hdimdiff_fp16_paged_split_softcap_sm90_cu_ceb34e2a_39404cuda3std3__48in_placeE:
	.zero		1
	.type		_ZN87_INTERNAL_4220636e_51_flash_fwd_hdimdiff_fp16_paged_split_softcap_sm90_cu_ceb34e2a_39404cuda3std6ranges3__45__cpo9iter_moveE,@object
	.size		_ZN87_INTERNAL_4220636e_51_flash_fwd_hdimdiff_fp16_paged_split_softcap_sm90_cu_ceb34e2a_39404cuda3std6ranges3__45__cpo9iter_moveE,(_ZN87_INTERNAL_4220636e_51_flash_fwd_hdimdiff_fp16_paged_split_softcap_sm90_cu_ceb34e2a_39404cuda3std3__45__cpo5beginE - _ZN87_INTERNAL_4220636e_51_flash_fwd_hdimdiff_fp16_paged_split_softcap_sm90_cu_ceb34e2a_39404cuda3std6ranges3__45__cpo9iter_moveE)
_ZN87_INTERNAL_4220636e_51_flash_fwd_hdimdiff_fp16_paged_split_softcap_sm90_cu_ceb34e2a_39404cuda3std6ranges3__45__cpo9iter_moveE:
	.zero		1
	.type		_ZN87_INTERNAL_4220636e_51_flash_fwd_hdimdiff_fp16_paged_split_softcap_sm90_cu_ceb34e2a_39404cuda3std3__45__cpo5beginE,@object
	.size		_ZN87_INTERNAL_4220636e_51_flash_fwd_hdimdiff_fp16_paged_split_softcap_sm90_cu_ceb34e2a_39404cuda3std3__45__cpo5beginE,(_ZN87_INTERNAL_4220636e_51_flash_fwd_hdimdiff_fp16_paged_split_softcap_sm90_cu_ceb34e2a_39404cuda3std3__489_GLOBAL__N__4220636e_51_flash_fwd_hdimdiff_fp16_paged_split_softcap_sm90_cu_ceb34e2a_39406ignoreE - _ZN87_INTERNAL_4220636e_51_flash_fwd_hdimdiff_fp16_paged_split_softcap_sm90_cu_ceb34e2a_39404cuda3std3__45__cpo5beginE)
_ZN87_INTERNAL_4220636e_51_flash_fwd_hdimdiff_fp16_paged_split_softcap_sm90_cu_ceb34e2a_39404cuda3std3__45__cpo5beginE:
	.zero		1
	.type		_ZN87_INTERNAL_4220636e_51_flash_fwd_hdimdiff_fp16_paged_split_softcap_sm90_cu_ceb34e2a_39404cuda3std3__489_GLOBAL__N__4220636e_51_flash_fwd_hdimdiff_fp16_paged_split_softcap_sm90_cu_ceb34e2a_39406ignoreE,@object
	.size		_ZN87_INTERNAL_4220636e_51_flash_fwd_hdimdiff_fp16_paged_split_softcap_sm90_cu_ceb34e2a_39404cuda3std3__489_GLOBAL__N__4220636e_51_flash_fwd_hdimdiff_fp16_paged_split_softcap_sm90_cu_ceb34e2a_39406ignoreE,(_ZN87_INTERNAL_4220636e_51_flash_fwd_hdimdiff_fp16_paged_split_softcap_sm90_cu_ceb34e2a_39404cute7productE - _ZN87_INTERNAL_4220636e_51_flash_fwd_hdimdiff_fp16_paged_split_softcap_sm90_cu_ceb34e2a_39404cuda3std3__489_GLOBAL__N__4220636e_51_flash_fwd_hdimdiff_fp16_paged_split_softcap_sm90_cu_ceb34e2a_39406ignoreE)
_ZN87_INTERNAL_4220636e_51_flash_fwd_hdimdiff_fp16_paged_split_softcap_sm90_cu_ceb34e2a_39404cuda3std3__489_GLOBAL__N__4220636e_51_flash_fwd_hdimdiff_fp16_paged_split_softcap_sm90_cu_ceb34e2a_39406ignoreE:
	.zero		1
	.type		_ZN87_INTERNAL_4220636e_51_flash_fwd_hdimdiff_fp16_paged_split_softcap_sm90_cu_ceb34e2a_39404cute7productE,@object
	.size		_ZN87_INTERNAL_4220636e_51_flash_fwd_hdimdiff_fp16_paged_split_softcap_sm90_cu_ceb34e2a_39404cute7productE,(_ZN87_INTERNAL_4220636e_51_flash_fwd_hdimdiff_fp16_paged_split_softcap_sm90_cu_ceb34e2a_39404cuda3std3__45__cpo3endE - _ZN87_INTERNAL_4220636e_51_flash_fwd_hdimdiff_fp16_paged_split_softcap_sm90_cu_ceb34e2a_39404cute7productE)
_ZN87_INTERNAL_4220636e_51_flash_fwd_hdimdiff_fp16_paged_split_softcap_sm90_cu_ceb34e2a_39404cute7productE:
	.zero		1
	.type		_ZN87_INTERNAL_4220636e_51_flash_fwd_hdimdiff_fp16_paged_split_softcap_sm90_cu_ceb34e2a_39404cuda3std3__45__cpo3endE,@object
	.size		_ZN87_INTERNAL_4220636e_51_flash_fwd_hdimdiff_fp16_paged_split_softcap_sm90_cu_ceb34e2a_39404cuda3std3__45__cpo3endE,(_ZN87_INTERNAL_4220636e_51_flash_fwd_hdimdiff_fp16_paged_split_softcap_sm90_cu_ceb34e2a_39404cuda3std3__419piecewise_constructE - _ZN87_INTERNAL_4220636e_51_flash_fwd_hdimdiff_fp16_paged_split_softcap_sm90_cu_ceb34e2a_39404cuda3std3__45__cpo3endE)
_ZN87_INTERNAL_4220636e_51_flash_fwd_hdimdiff_fp16_paged_split_softcap_sm90_cu_ceb34e2a_39404cuda3std3__45__cpo3endE:
	.zero		1
	.type		_ZN87_INTERNAL_4220636e_51_flash_fwd_hdimdiff_fp16_paged_split_softcap_sm90_cu_ceb34e2a_39404cuda3std3__419piecewise_constructE,@object
	.size		_ZN87_INTERNAL_4220636e_51_flash_fwd_hdimdiff_fp16_paged_split_softcap_sm90_cu_ceb34e2a_39404cuda3std3__419piecewise_constructE,(_ZN87_INTERNAL_4220636e_51_flash_fwd_hdimdiff_fp16_paged_split_softcap_sm90_cu_ceb34e2a_39404cuda3std3__45__cpo4cendE - _ZN87_INTERNAL_4220636e_51_flash_fwd_hdimdiff_fp16_paged_split_softcap_sm90_cu_ceb34e2a_39404cuda3std3__419piecewise_constructE)
_ZN87_INTERNAL_4220636e_51_flash_fwd_hdimdiff_fp16_paged_split_softcap_sm90_cu_ceb34e2a_39404cuda3std3__419piecewise_constructE:
	.zero		1
	.type		_ZN87_INTERNAL_4220636e_51_flash_fwd_hdimdiff_fp16_paged_split_softcap_sm90_cu_ceb34e2a_39404cuda3std3__45__cpo4cendE,@object
	.size		_ZN87_INTERNAL_4220636e_51_flash_fwd_hdimdiff_fp16_paged_split_softcap_sm90_cu_ceb34e2a_39404cuda3std3__45__cpo4cendE,(_ZN87_INTERNAL_4220636e_51_flash_fwd_hdimdiff_fp16_paged_split_softcap_sm90_cu_ceb34e2a_39404cuda3std6ranges3__45__cpo4swapE - _ZN87_INTERNAL_4220636e_51_flash_fwd_hdimdiff_fp16_paged_split_softcap_sm90_cu_ceb34e2a_39404cuda3std3__45__cpo4cendE)
_ZN87_INTERNAL_4220636e_51_flash_fwd_hdimdiff_fp16_paged_split_softcap_sm90_cu_ceb34e2a_39404cuda3std3__45__cpo4cendE:
	.zero		1
	.type		_ZN87_INTERNAL_4220636e_51_flash_fwd_hdimdiff_fp16_paged_split_softcap_sm90_cu_ceb34e2a_39404cuda3std6ranges3__45__cpo4swapE,@object
	.size		_ZN87_INTERNAL_4220636e_51_flash_fwd_hdimdiff_fp16_paged_split_softcap_sm90_cu_ceb34e2a_39404cuda3std6ranges3__45__cpo4swapE,(.L_25 - _ZN87_INTERNAL_4220636e_51_flash_fwd_hdimdiff_fp16_paged_split_softcap_sm90_cu_ceb34e2a_39404cuda3std6ranges3__45__cpo4swapE)
_ZN87_INTERNAL_4220636e_51_flash_fwd_hdimdiff_fp16_paged_split_softcap_sm90_cu_ceb34e2a_39404cuda3std6ranges3__45__cpo4swapE:
	.zero		1
.L_25:


//--------------------- .nv.shared._ZN7cutlass13device_kernelIN5flash11enable_sm90INS1_16FlashAttnFwdSm90INS1_25CollectiveMainloopFwdSm90ILi2EN4cute5tupleIJNS5_1CILi1EEES8_S8_EEENS6_IJNS7_ILi128EEENS7_ILi96EEENS7_ILi192EEEEEELi128ENS_6half_tEfNS_4arch4Sm90ELb0ELb0ELb1ELb1ELb1ELb0ELb0ELb1ELb1ELb1ELb1ELb0EEENS1_21CollectiveEpilogueFwdINS6_IJSA_SA_SB_EEES9_SE_SG_Li256ELb1ELb1ELb1ELb0EEENS1_36VarlenDynamicPersistentTileSchedulerILi128ELi96ELi256ELi128ELb1ELb1ELb1ELb0ELb1ELb1EEEEEEEEEvNT_6ParamsE --------------------------
	.section	.nv.shared._ZN7cutlass13device_kernelIN5flash11enable_sm90INS1_16FlashAttnFwdSm90INS1_25CollectiveMainloopFwdSm90ILi2EN4cute5tupleIJNS5_1CILi1EEES8_S8_EEENS6_IJNS7_ILi128EEENS7_ILi96EEENS7_ILi192EEEEEELi128ENS_6half_tEfNS_4arch4Sm90ELb0ELb0ELb1ELb1ELb1ELb0ELb0ELb1ELb1ELb1ELb1ELb0EEENS1_21CollectiveEpilogueFwdINS6_IJSA_SA_SB_EEES9_SE_SG_Li256ELb1ELb1ELb1ELb0EEENS1_36VarlenDynamicPersistentTileSchedulerILi128ELi96ELi256ELi128ELb1ELb1ELb1ELb0ELb1ELb1EEEEEEEEEvNT_6ParamsE,"aw",@nobits
	.sectionflags	@""
	.align	16
	.zero		1024


//--------------------- .nv.shared._ZN7cutlass13device_kernelIN5flash11enable_sm90INS1_16FlashAttnFwdSm90INS1_25CollectiveMainloopFwdSm90ILi2EN4cute5tupleIJNS5_1CILi1EEES8_S8_EEENS6_IJNS7_ILi128EEENS7_ILi96EEENS7_ILi192EEEEEELi128ENS_6half_tEfNS_4arch4Sm90ELb0ELb0ELb1ELb1ELb1ELb1ELb0ELb1ELb1ELb1ELb1ELb0EEENS1_21CollectiveEpilogueFwdINS6_IJSA_SA_SB_EEES9_SE_SG_Li256ELb1ELb1ELb1ELb0EEENS1_36VarlenDynamicPersistentTileSchedulerILi128ELi96ELi256ELi128ELb1ELb1ELb1ELb0ELb1ELb1EEEEEEEEEvNT_6ParamsE --------------------------
	.section	.nv.shared._ZN7cutlass13device_kernelIN5flash11enable_sm90INS1_16FlashAttnFwdSm90INS1_25CollectiveMainloopFwdSm90ILi2EN4cute5tupleIJNS5_1CILi1EEES8_S8_EEENS6_IJNS7_ILi128EEENS7_ILi96EEENS7_ILi192EEEEEELi128ENS_6half_tEfNS_4arch4Sm90ELb0ELb0ELb1ELb1ELb1ELb1ELb0ELb1ELb1ELb1ELb1ELb0EEENS1_21CollectiveEpilogueFwdINS6_IJSA_SA_SB_EEES9_SE_SG_Li256ELb1ELb1ELb1ELb0EEENS1_36VarlenDynamicPersistentTileSchedulerILi128ELi96ELi256ELi128ELb1ELb1ELb1ELb0ELb1ELb1EEEEEEEEEvNT_6ParamsE,"aw",@nobits
	.sectionflags	@""
	.align	16
	.zero		1024


//--------------------- .nv.shared._ZN7cutlass13device_kernelIN5flash11enable_sm90INS1_16FlashAttnFwdSm90INS1_25CollectiveMainloopFwdSm90ILi2EN4cute5tupleIJNS5_1CILi1EEES8_S8_EEENS6_IJNS7_ILi128EEENS7_ILi96EEENS7_ILi192EEEEEELi128ENS_6half_tEfNS_4arch4Sm90ELb0ELb1ELb1ELb0ELb1ELb0ELb0ELb1ELb1ELb1ELb1ELb0EEENS1_21CollectiveEpilogueFwdINS6_IJSA_SA_SB_EEES9_SE_SG_Li256ELb0ELb1ELb1ELb0EEENS1_19SingleTileSchedulerILb0ELb1ELb1ELi128EEEEEEEEEvNT_6ParamsE --------------------------
	.section	.nv.shared._ZN7cutlass13device_kernelIN5flash11enable_sm90INS1_16FlashAttnFwdSm90INS1_25CollectiveMainloopFwdSm90ILi2EN4cute5tupleIJNS5_1CILi1EEES8_S8_EEENS6_IJNS7_ILi128EEENS7_ILi96EEENS7_ILi192EEEEEELi128ENS_6half_tEfNS_4arch4Sm90ELb0ELb1ELb1ELb0ELb1ELb0ELb0ELb1ELb1ELb1ELb1ELb0EEENS1_21CollectiveEpilogueFwdINS6_IJSA_SA_SB_EEES9_SE_SG_Li256ELb0ELb1ELb1ELb0EEENS1_19SingleTileSchedulerILb0ELb1ELb1ELi128EEEEEEEEEvNT_6ParamsE,"aw",@nobits
	.sectionflags	@""
	.align	16
	.zero		1024


//--------------------- .nv.shared._ZN7cutlass13device_kernelIN5flash11enable_sm90INS1_16FlashAttnFwdSm90INS1_25CollectiveMainloopFwdSm90ILi2EN4cute5tupleIJNS5_1CILi1EEES8_S8_EEENS6_IJNS7_ILi128EEENS7_ILi96EEENS7_ILi192EEEEEELi128ENS_6half_tEfNS_4arch4Sm90ELb0ELb1ELb1ELb1ELb1ELb0ELb0ELb1ELb1ELb1ELb1ELb0EEENS1_21CollectiveEpilogueFwdINS6_IJSA_SA_SB_EEES9_SE_SG_Li256ELb1ELb1ELb1ELb0EEENS1_36VarlenDynamicPersistentTileSchedulerILi128ELi96ELi256ELi128ELb1ELb1ELb1ELb1ELb0ELb1EEEEEEEEEvNT_6ParamsE --------------------------
	.section	.nv.shared._ZN7cutlass13device_kernelIN5flash11enable_sm90INS1_16FlashAttnFwdSm90INS1_25CollectiveMainloopFwdSm90ILi2EN4cute5tupleIJNS5_1CILi1EEES8_S8_EEENS6_IJNS7_ILi128EEENS7_ILi96EEENS7_ILi192EEEEEELi128ENS_6half_tEfNS_4arch4Sm90ELb0ELb1ELb1ELb1ELb1ELb0ELb0ELb1ELb1ELb1ELb1ELb0EEENS1_21CollectiveEpilogueFwdINS6_IJSA_SA_SB_EEES9_SE_SG_Li256ELb1ELb1ELb1ELb0EEENS1_36VarlenDynamicPersistentTileSchedulerILi128ELi96ELi256ELi128ELb1ELb1ELb1ELb1ELb0ELb1EEEEEEEEEvNT_6ParamsE,"aw",@nobits
	.sectionflags	@""
	.align	16
	.zero		1024


//--------------------- .nv.shared._ZN7cutlass13device_kernelIN5flash11enable_sm90INS1_16FlashAttnFwdSm90INS1_25CollectiveMainloopFwdSm90ILi2EN4cute5tupleIJNS5_1CILi1EEES8_S8_EEENS6_IJNS7_ILi128EEENS7_ILi96EEENS7_ILi192EEEEEELi128ENS_6half_tEfNS_4arch4Sm90ELb0ELb1ELb1ELb1ELb1ELb1ELb0ELb1ELb1ELb1ELb1ELb0EEENS1_21CollectiveEpilogueFwdINS6_IJSA_SA_SB_EEES9_SE_SG_Li256ELb1ELb1ELb1ELb0EEENS1_36VarlenDynamicPersistentTileSchedulerILi128ELi96ELi256ELi128ELb1ELb1ELb1ELb1ELb0ELb1EEEEEEEEEvNT_6ParamsE --------------------------
	.section	.nv.shared._ZN7cutlass13device_kernelIN5flash11enable_sm90INS1_16FlashAttnFwdSm90INS1_25CollectiveMainloopFwdSm90ILi2EN4cute5tupleIJNS5_1CILi1EEES8_S8_EEENS6_IJNS7_ILi128EEENS7_ILi96EEENS7_ILi192EEEEEELi128ENS_6half_tEfNS_4arch4Sm90ELb0ELb1ELb1ELb1ELb1ELb1ELb0ELb1ELb1ELb1ELb1ELb0EEENS1_21CollectiveEpilogueFwdINS6_IJSA_SA_SB_EEES9_SE_SG_Li256ELb1ELb1ELb1ELb0EEENS1_36VarlenDynamicPersistentTileSchedulerILi128ELi96ELi256ELi128ELb1ELb1ELb1ELb1ELb0ELb1EEEEEEEEEvNT_6ParamsE,"aw",@nobits
	.sectionflags	@""
	.align	16
	.zero		1024


//--------------------- .nv.shared._ZN7cutlass13device_kernelIN5flash11enable_sm90INS1_16FlashAttnFwdSm90INS1_25CollectiveMainloopFwdSm90ILi2EN4cute5tupleIJNS5_1CILi1EEES8_S8_EEENS6_IJNS7_ILi128EEENS7_ILi96EEENS7_ILi192EEEEEELi128ENS_6half_tEfNS_4arch4Sm90ELb1ELb0ELb1ELb0ELb1ELb0ELb0ELb1ELb1ELb1ELb1ELb0EEENS1_21CollectiveEpilogueFwdINS6_IJSA_SA_SB_EEES9_SE_SG_Li256ELb0ELb1ELb1ELb0EEENS1_19SingleTileSchedulerILb0ELb1ELb1ELi128EEEEEEEEEvNT_6ParamsE --------------------------
	.section	.nv.shared._ZN7cutlass13device_kernelIN5flash11enable_sm90INS1_16FlashAttnFwdSm90INS1_25CollectiveMainloopFwdSm90ILi2EN4cute5tupleIJNS5_1CILi1EEES8_S8_EEENS6_IJNS7_ILi128EEENS7_ILi96EEENS7_ILi192EEEEEELi128ENS_6half_tEfNS_4arch4Sm90ELb1ELb0ELb1ELb0ELb1ELb0ELb0ELb1ELb1ELb1ELb1ELb0EEENS1_21CollectiveEpilogueFwdINS6_IJSA_SA_SB_EEES9_SE_SG_Li256ELb0ELb1ELb1ELb0EEENS1_19SingleTileSchedulerILb0ELb1ELb1ELi128EEEEEEEEEvNT_6ParamsE,"aw",@nobits
	.sectionflags	@""
	.align	16
	.zero		1024


//--------------------- .nv.shared._ZN7cutlass13device_kernelIN5flash11enable_sm90INS1_16FlashAttnFwdSm90INS1_25CollectiveMainloopFwdSm90ILi2EN4cute5tupleIJNS5_1CILi1EEES8_S8_EEENS6_IJNS7_ILi128EEENS7_ILi96EEENS7_ILi192EEEEEELi128ENS_6half_tEfNS_4arch4Sm90ELb1ELb0ELb1ELb1ELb1ELb0ELb0ELb1ELb1ELb1ELb1ELb0EEENS1_21CollectiveEpilogueFwdINS6_IJSA_SA_SB_EEES9_SE_SG_Li256ELb1ELb1ELb1ELb0EEENS1_36VarlenDynamicPersistentTileSchedulerILi128ELi96ELi256ELi128ELb1ELb1ELb1ELb1ELb1ELb1EEEEEEEEEvNT_6ParamsE --------------------------
	.section	.nv.shared._ZN7cutlass13device_kernelIN5flash11enable_sm90INS1_16FlashAttnFwdSm90INS1_25CollectiveMainloopFwdSm90ILi2EN4cute5tupleIJNS5_1CILi1EEES8_S8_EEENS6_IJNS7_ILi128EEENS7_ILi96EEENS7_ILi192EEEEEELi128ENS_6half_tEfNS_4arch4Sm90ELb1ELb0ELb1ELb1ELb1ELb0ELb0ELb1ELb1ELb1ELb1ELb0EEENS1_21CollectiveEpilogueFwdINS6_IJSA_SA_SB_EEES9_SE_SG_Li256ELb1ELb1ELb1ELb0EEENS1_36VarlenDynamicPersistentTileSchedulerILi128ELi96ELi256ELi128ELb1ELb1ELb1ELb1ELb1ELb1EEEEEEEEEvNT_6ParamsE,"aw",@nobits
	.sectionflags	@""
	.align	16
	.zero		1024


//--------------------- .nv.shared._ZN7cutlass13device_kernelIN5flash11enable_sm90INS1_16FlashAttnFwdSm90INS1_25CollectiveMainloopFwdSm90ILi2EN4cute5tupleIJNS5_1CILi1EEES8_S8_EEENS6_IJNS7_ILi128EEENS7_ILi96EEENS7_ILi192EEEEEELi128ENS_6half_tEfNS_4arch4Sm90ELb1ELb0ELb1ELb1ELb1ELb1ELb0ELb1ELb1ELb1ELb1ELb0EEENS1_21CollectiveEpilogueFwdINS6_IJSA_SA_SB_EEES9_SE_SG_Li256ELb1ELb1ELb1ELb0EEENS1_36VarlenDynamicPersistentTileSchedulerILi128ELi96ELi256ELi128ELb1ELb1ELb1ELb1ELb1ELb1EEEEEEEEEvNT_6ParamsE --------------------------
	.section	.nv.shared._ZN7cutlass13device_kernelIN5flash11enable_sm90INS1_16FlashAttnFwdSm90INS1_25CollectiveMainloopFwdSm90ILi2EN4cute5tupleIJNS5_1CILi1EEES8_S8_EEENS6_IJNS7_ILi128EEENS7_ILi96EEENS7_ILi192EEEEEELi128ENS_6half_tEfNS_4arch4Sm90ELb1ELb0ELb1ELb1ELb1ELb1ELb0ELb1ELb1ELb1ELb1ELb0EEENS1_21CollectiveEpilogueFwdINS6_IJSA_SA_SB_EEES9_SE_SG_Li256ELb1ELb1ELb1ELb0EEENS1_36VarlenDynamicPersistentTileSchedulerILi128ELi96ELi256ELi128ELb1ELb1ELb1ELb1ELb1ELb1EEEEEEEEEvNT_6ParamsE,"aw",@nobits
	.sectionflags	@""
	.align	16
	.zero		1024


//--------------------- .nv.shared._ZN7cutlass13device_kernelIN5flash11enable_sm90INS1_16FlashAttnFwdSm90INS1_25CollectiveMainloopFwdSm90ILi2EN4cute5tupleIJNS5_1CILi1EEES8_S8_EEENS6_IJNS7_ILi64EEESA_SA_EEELi512ENS_6half_tEfNS_4arch4Sm90ELb0ELb0ELb1ELb0ELb1ELb0ELb0ELb0ELb0ELb1ELb1ELb0EEENS1_21CollectiveEpilogueFwdINS6_IJSA_NS7_ILi512EEESA_EEES9_SC_SE_Li256ELb0ELb1ELb1ELb0EEENS1_19SingleTileSchedulerILb0ELb1ELb1ELi64EEEEEEEEEvNT_6ParamsE --------------------------
	.section	.nv.shared._ZN7cutlass13device_kernelIN5flash11enable_sm90INS1_16FlashAttnFwdSm90INS1_25CollectiveMainloopFwdSm90ILi2EN4cute5tupleIJNS5_1CILi1EEES8_S8_EEENS6_IJNS7_ILi64EEESA_SA_EEELi512ENS_6half_tEfNS_4arch4Sm90ELb0ELb0ELb1ELb0ELb1ELb0ELb0ELb0ELb0ELb1ELb1ELb0EEENS1_21CollectiveEpilogueFwdINS6_IJSA_NS7_ILi512EEESA_EEES9_SC_SE_Li256ELb0ELb1ELb1ELb0EEENS1_19SingleTileSchedulerILb0ELb1ELb1ELi64EEEEEEEEEvNT_6ParamsE,"aw",@nobits
	.sectionflags	@""
	.align	16
	.zero		1024


//--------------------- .nv.shared._ZN7cutlass13device_kernelIN5flash11enable_sm90INS1_16FlashAttnFwdSm90INS1_25CollectiveMainloopFwdSm90ILi2EN4cute5tupleIJNS5_1CILi1EEES8_S8_EEENS6_IJNS7_ILi64EEESA_SA_EEELi512ENS_6half_tEfNS_4arch4Sm90ELb0ELb0ELb1ELb0ELb1ELb0ELb1ELb0ELb0ELb1ELb1ELb0EEENS1_21CollectiveEpilogueFwdINS6_IJSA_NS7_ILi512EEESA_EEES9_SC_SE_Li256ELb0ELb1ELb1ELb0EEENS1_19SingleTileSchedulerILb0ELb1ELb1ELi64EEEEEEEEEvNT_6ParamsE --------------------------
	.section	.nv.shared._ZN7cutlass13device_kernelIN5flash11enable_sm90INS1_16FlashAttnFwdSm90INS1_25CollectiveMainloopFwdSm90ILi2EN4cute5tupleIJNS5_1CILi1EEES8_S8_EEENS6_IJNS7_ILi64EEESA_SA_EEELi512ENS_6half_tEfNS_4arch4Sm90ELb0ELb0ELb1ELb0ELb1ELb0ELb1ELb0ELb0ELb1ELb1ELb0EEENS1_21CollectiveEpilogueFwdINS6_IJSA_NS7_ILi512EEESA_EEES9_SC_SE_Li256ELb0ELb1ELb1ELb0EEENS1_19SingleTileSchedulerILb0ELb1ELb1ELi64EEEEEEEEEvNT_6ParamsE,"aw",@nobits
	.sectionflags	@""
	.align	16
	.zero		1024


//--------------------- .nv.shared._ZN7cutlass13device_kernelIN5flash11enable_sm90INS1_16FlashAttnFwdSm90INS1_25CollectiveMainloopFwdSm90ILi2EN4cute5tupleIJNS5_1CILi1EEES8_S8_EEENS6_IJNS7_ILi64EEESA_SA_EEELi512ENS_6half_tEfNS_4arch4Sm90ELb0ELb0ELb1ELb1ELb1ELb0ELb0ELb0ELb0ELb1ELb1ELb0EEENS1_21CollectiveEpilogueFwdINS6_IJSA_NS7_ILi512EEESA_EEES9_SC_SE_Li256ELb1ELb1ELb1ELb0EEENS1_36VarlenDynamicPersistentTileSchedulerILi64ELi64ELi256ELi128ELb1ELb1ELb1ELb0ELb1ELb1EEEEEEEEEvNT_6ParamsE --------------------------
	.section	.nv.shared._ZN7cutlass13device_kernelIN5flash11enable_sm90INS1_16FlashAttnFwdSm90INS1_25CollectiveMainloopFwdSm90ILi2EN4cute5tupleIJNS5_1CILi1EEES8_S8_EEENS6_IJNS7_ILi64EEESA_SA_EEELi512ENS_6half_tEfNS_4arch4Sm90ELb0ELb0ELb1ELb1ELb1ELb0ELb0ELb0ELb0ELb1ELb1ELb0EEENS1_21CollectiveEpilogueFwdINS6_IJSA_NS7_ILi512EEESA_EEES9_SC_SE_Li256ELb1ELb1ELb1ELb0EEENS1_36VarlenDynamicPersistentTileSchedulerILi64ELi64ELi256ELi128ELb1ELb1ELb1ELb0ELb1ELb1EEEEEEEEEvNT_6ParamsE,"aw",@nobits
	.sectionflags	@""
	.align	16
	.zero		1024


//--------------------- .nv.shared._ZN7cutlass13device_kernelIN5flash11enable_sm90INS1_16FlashAttnFwdSm90INS1_25CollectiveMainloopFwdSm90ILi2EN4cute5tupleIJNS5_1CILi1EEES8_S8_EEENS6_IJNS7_ILi64EEESA_SA_EEELi512ENS_6half_tEfNS_4arch4Sm90ELb0ELb0ELb1ELb1ELb1ELb1ELb0ELb0ELb0ELb1ELb1ELb0EEENS1_21CollectiveEpilogueFwdINS6_IJSA_NS7_ILi512EEESA_EEES9_SC_SE_Li256ELb1ELb1ELb1ELb0EEENS1_36VarlenDynamicPersistentTileSchedulerILi64ELi64ELi256ELi128ELb1ELb1ELb1ELb0ELb1ELb1EEEEEEEEEvNT_6ParamsE --------------------------
	.section	.nv.shared._ZN7cutlass13device_kernelIN5flash11enable_sm90INS1_16FlashAttnFwdSm90INS1_25CollectiveMainloopFwdSm90ILi2EN4cute5tupleIJNS5_1CILi1EEES8_S8_EEENS6_IJNS7_ILi64EEESA_SA_EEELi512ENS_6half_tEfNS_4arch4Sm90ELb0ELb0ELb1ELb1ELb1ELb1ELb0ELb0ELb0ELb1ELb1ELb0EEENS1_21CollectiveEpilogueFwdINS6_IJSA_NS7_ILi512EEESA_EEES9_SC_SE_Li256ELb1ELb1ELb1ELb0EEENS1_36VarlenDynamicPersistentTileSchedulerILi64ELi64ELi256ELi128ELb1ELb1ELb1ELb0ELb1ELb1EEEEEEEEEvNT_6ParamsE,"aw",@nobits
	.sectionflags	@""
	.align	16
	.zero		1024


//--------------------- .nv.shared._ZN7cutlass13device_kernelIN5flash11enable_sm90INS1_16FlashAttnFwdSm90INS1_25CollectiveMainloopFwdSm90ILi2EN4cute5tupleIJNS5_1CILi1EEES8_S8_EEENS6_IJNS7_ILi64EEESA_SA_EEELi512ENS_6half_tEfNS_4arch4Sm90ELb0ELb0ELb1ELb1ELb1ELb0ELb1ELb0ELb0ELb1ELb1ELb0EEENS1_21CollectiveEpilogueFwdINS6_IJSA_NS7_ILi512EEESA_EEES9_SC_SE_Li256ELb1ELb1ELb1ELb0EEENS1_36VarlenDynamicPersistentTileSchedulerILi64ELi64ELi256ELi128ELb1ELb1ELb1ELb0ELb1ELb1EEEEEEEEEvNT_6ParamsE --------------------------
	.section	.nv.shared._ZN7cutlass13device_kernelIN5flash11enable_sm90INS1_16FlashAttnFwdSm90INS1_25CollectiveMainloopFwdSm90ILi2EN4cute5tupleIJNS5_1CILi1EEES8_S8_EEENS6_IJNS7_ILi64EEESA_SA_EEELi512ENS_6half_tEfNS_4arch4Sm90ELb0ELb0ELb1ELb1ELb1ELb0ELb1ELb0ELb0ELb1ELb1ELb0EEENS1_21CollectiveEpilogueFwdINS6_IJSA_NS7_ILi512EEESA_EEES9_SC_SE_Li256ELb1ELb1ELb1ELb0EEENS1_36VarlenDynamicPersistentTileSchedulerILi64ELi64ELi256ELi128ELb1ELb1ELb1ELb0ELb1ELb1EEEEEEEEEvNT_6ParamsE,"aw",@nobits
	.sectionflags	@""
	.align	16
	.zero		1024


//--------------------- .nv.shared._ZN7cutlass13device_kernelIN5flash11enable_sm90INS1_16FlashAttnFwdSm90INS1_25CollectiveMainloopFwdSm90ILi2EN4cute5tupleIJNS5_1CILi1EEES8_S8_EEENS6_IJNS7_ILi64EEESA_SA_EEELi512ENS_6half_tEfNS_4arch4Sm90ELb0ELb0ELb1ELb1ELb1ELb1ELb1ELb0ELb0ELb1ELb1ELb0EEENS1_21CollectiveEpilogueFwdINS6_IJSA_NS7_ILi512EEESA_EEES9_SC_SE_Li256ELb1ELb1ELb1ELb0EEENS1_36VarlenDynamicPersistentTileSchedulerILi64ELi64ELi256ELi128ELb1ELb1ELb1ELb0ELb1ELb1EEEEEEEEEvNT_6ParamsE --------------------------
	.section	.nv.shared._ZN7cutlass13device_kernelIN5flash11enable_sm90INS1_16FlashAttnFwdSm90INS1_25CollectiveMainloopFwdSm90ILi2EN4cute5tupleIJNS5_1CILi1EEES8_S8_EEENS6_IJNS7_ILi64EEESA_SA_EEELi512ENS_6half_tEfNS_4arch4Sm90ELb0ELb0ELb1ELb1ELb1ELb1ELb1ELb0ELb0ELb1ELb1ELb0EEENS1_21CollectiveEpilogueFwdINS6_IJSA_NS7_ILi512EEESA_EEES9_SC_SE_Li256ELb1ELb1ELb1ELb0EEENS1_36VarlenDynamicPersistentTileSchedulerILi64ELi64ELi256ELi128ELb1ELb1ELb1ELb0ELb1ELb1EEEEEEEEEvNT_6ParamsE,"aw",@nobits
	.sectionflags	@""
	.align	16
	.zero		1024


//--------------------- .nv.shared._ZN7cutlass13device_kernelIN5flash11enable_sm90INS1_16FlashAttnFwdSm90INS1_25CollectiveMainloopFwdSm90ILi2EN4cute5tupleIJNS5_1CILi1EEES8_S8_EEENS6_IJNS7_ILi64EEESA_SA_EEELi512ENS_6half_tEfNS_4arch4Sm90ELb0ELb1ELb1ELb0ELb1ELb0ELb0ELb0ELb0ELb1ELb1ELb0EEENS1_21CollectiveEpilogueFwdINS6_IJSA_NS7_ILi512EEESA_EEES9_SC_SE_Li256ELb0ELb1ELb1ELb0EEENS1_19SingleTileSchedulerILb0ELb1ELb1ELi64EEEEEEEEEvNT_6ParamsE --------------------------
	.section	.nv.shared._ZN7cutlass13device_kernelIN5flash11enable_sm90INS1_16FlashAttnFwdSm90INS1_25CollectiveMainloopFwdSm90ILi2EN4cute5tupleIJNS5_1CILi1EEES8_S8_EEENS6_IJNS7_ILi64EEESA_SA_EEELi512ENS_6half_tEfNS_4arch4Sm90ELb0ELb1ELb1ELb0ELb1ELb0ELb0ELb0ELb0ELb1ELb1ELb0EEENS1_21CollectiveEpilogueFwdINS6_IJSA_NS7_ILi512EEESA_EEES9_SC_SE_Li256ELb0ELb1ELb1ELb0EEENS1_19SingleTileSchedulerILb0ELb1ELb1ELi64EEEEEEEEEvNT_6ParamsE,"aw",@nobits
	.sectionflags	@""
	.align	16
	.zero		1024


//--------------------- .nv.shared._ZN7cutlass13device_kernelIN5flash11enable_sm90INS1_16FlashAttnFwdSm90INS1_25CollectiveMainloopFwdSm90ILi2EN4cute5tupleIJNS5_1CILi1EEES8_S8_EEENS6_IJNS7_ILi64EEESA_SA_EEELi512ENS_6half_tEfNS_4arch4Sm90ELb0ELb1ELb1ELb0ELb1ELb0ELb1ELb0ELb0ELb1ELb1ELb0EEENS1_21CollectiveEpilogueFwdINS6_IJSA_NS7_ILi512EEESA_EEES9_SC_SE_Li256ELb0ELb1ELb1ELb0EEENS1_19SingleTileSchedulerILb0ELb1ELb1ELi64EEEEEEEEEvNT_6ParamsE --------------------------
	.section	.nv.shared._ZN7cutlass13device_kernelIN5flash11enable_sm90INS1_16FlashAttnFwdSm90INS1_25CollectiveMainloopFwdSm90ILi2EN4cute5tupleIJNS5_1CILi1EEES8_S8_EEENS6_IJNS7_ILi64EEESA_SA_EEELi512ENS_6half_tEfNS_4arch4Sm90ELb0ELb1ELb1ELb0ELb1ELb0ELb1ELb0ELb0ELb1ELb1ELb0EEENS1_21CollectiveEpilogueFwdINS6_IJSA_NS7_ILi512EEESA_EEES9_SC_SE_Li256ELb0ELb1ELb1ELb0EEENS1_19SingleTileSchedulerILb0ELb1ELb1ELi64EEEEEEEEEvNT_6ParamsE,"aw",@nobits
	.sectionflags	@""
	.align	16
	.zero		1024


//--------------------- .nv.shared._ZN7cutlass13device_kernelIN5flash11enable_sm90INS1_16FlashAttnFwdSm90INS1_25CollectiveMainloopFwdSm90ILi2EN4cute5tupleIJNS5_1CILi1EEES8_S8_EEENS6_IJNS7_ILi64EEESA_SA_EEELi512ENS_6half_tEfNS_4arch4Sm90ELb0ELb1ELb1ELb1ELb1ELb0ELb0ELb0ELb0ELb1ELb1ELb0EEENS1_21CollectiveEpilogueFwdINS6_IJSA_NS7_ILi512EEESA_EEES9_SC_SE_Li256ELb1ELb1ELb1ELb0EEENS1_36VarlenDynamicPersistentTileSchedulerILi64ELi64ELi256ELi128ELb1ELb1ELb1ELb1ELb0ELb1EEEEEEEEEvNT_6ParamsE --------------------------
	.section	.nv.shared._ZN7cutlass13device_kernelIN5flash11enable_sm90INS1_16FlashAttnFwdSm90INS1_25CollectiveMainloopFwdSm90ILi2EN4cute5tupleIJNS5_1CILi1EEES8_S8_EEENS6_IJNS7_ILi64EEESA_SA_EEELi512ENS_6half_tEfNS_4arch4Sm90ELb0ELb1ELb1ELb1ELb1ELb0ELb0ELb0ELb0ELb1ELb1ELb0EEENS1_21CollectiveEpilogueFwdINS6_IJSA_NS7_ILi512EEESA_EEES9_SC_SE_Li256ELb1ELb1ELb1ELb0EEENS1_36VarlenDynamicPersistentTileSchedulerILi64ELi64ELi256ELi128ELb1ELb1ELb1ELb1ELb0ELb1EEEEEEEEEvNT_6ParamsE,"aw",@nobits
	.sectionflags	@""
	.align	16
	.zero		1024


//--------------------- .nv.shared._ZN7cutlass13device_kernelIN5flash11enable_sm90INS1_16FlashAttnFwdSm90INS1_25CollectiveMainloopFwdSm90ILi2EN4cute5tupleIJNS5_1CILi1EEES8_S8_EEENS6_IJNS7_ILi64EEESA_SA_EEELi512ENS_6half_tEfNS_4arch4Sm90ELb0ELb1ELb1ELb1ELb1ELb1ELb0ELb0ELb0ELb1ELb1ELb0EEENS1_21CollectiveEpilogueFwdINS6_IJSA_NS7_ILi512EEESA_EEES9_SC_SE_Li256ELb1ELb1ELb1ELb0EEENS1_36VarlenDynamicPersistentTileSchedulerILi64ELi64ELi256ELi128ELb1ELb1ELb1ELb1ELb0ELb1EEEEEEEEEvNT_6ParamsE --------------------------
	.section	.nv.shared._ZN7cutlass13device_kernelIN5flash11enable_sm90INS1_16FlashAttnFwdSm90INS1_25CollectiveMainloopFwdSm90ILi2EN4cute5tupleIJNS5_1CILi1EEES8_S8_EEENS6_IJNS7_ILi64EEESA_SA_EEELi512ENS_6half_tEfNS_4arch4Sm90ELb0ELb1ELb1ELb1ELb1ELb1ELb0ELb0ELb0ELb1ELb1ELb0EEENS1_21CollectiveEpilogueFwdINS6_IJSA_NS7_ILi512EEESA_EEES9_SC_SE_Li256ELb1ELb1ELb1ELb0EEENS1_36VarlenDynamicPersistentTileSchedulerILi64ELi64ELi256ELi128ELb1ELb1ELb1ELb1ELb0ELb1EEEEEEEEEvNT_6ParamsE,"aw",@nobits
	.sectionflags	@""
	.align	16
	.zero		1024


//--------------------- .nv.shared._ZN7cutlass13device_kernelIN5flash11enable_sm90INS1_16FlashAttnFwdSm90INS1_25CollectiveMainloopFwdSm90ILi2EN4cute5tupleIJNS5_1CILi1EEES8_S8_EEENS6_IJNS7_ILi64EEESA_SA_EEELi512ENS_6half_tEfNS_4arch4Sm90ELb0ELb1ELb1ELb1ELb1ELb0ELb1ELb0ELb0ELb1ELb1ELb0EEENS1_21CollectiveEpilogueFwdINS6_IJSA_NS7_ILi512EEESA_EEES9_SC_SE_Li256ELb1ELb1ELb1ELb0EEENS1_36VarlenDynamicPersistentTileSchedulerILi64ELi64ELi256ELi128ELb1ELb1ELb1ELb1ELb0ELb1EEEEEEEEEvNT_6ParamsE --------------------------
	.section	.nv.shared._ZN7cutlass13device_kernelIN5flash11enable_sm90INS1_16FlashAttnFwdSm90INS1_25CollectiveMainloopFwdSm90ILi2EN4cute5tupleIJNS5_1CILi1EEES8_S8_EEENS6_IJNS7_ILi64EEESA_SA_EEELi512ENS_6half_tEfNS_4arch4Sm90ELb0ELb1ELb1ELb1ELb1ELb0ELb1ELb0ELb0ELb1ELb1ELb0EEENS1_21CollectiveEpilogueFwdINS6_IJSA_NS7_ILi512EEESA_EEES9_SC_SE_Li256ELb1ELb1ELb1ELb0EEENS1_36VarlenDynamicPersistentTileSchedulerILi64ELi64ELi256ELi128ELb1ELb1ELb1ELb1ELb0ELb1EEEEEEEEEvNT_6ParamsE,"aw",@nobits
	.sectionflags	@""
	.align	16
	.zero		1024


//--------------------- .nv.shared._ZN7cutlass13device_kernelIN5flash11enable_sm90INS1_16FlashAttnFwdSm90INS1_25CollectiveMainloopFwdSm90ILi2EN4cute5tupleIJNS5_1CILi1EEES8_S8_EEENS6_IJNS7_ILi64EEESA_SA_EEELi512ENS_6half_tEfNS_4arch4Sm90ELb0ELb1ELb1ELb1ELb1ELb1ELb1ELb0ELb0ELb1ELb1ELb0EEENS1_21CollectiveEpilogueFwdINS6_IJSA_NS7_ILi512EEESA_EEES9_SC_SE_Li256ELb1ELb1ELb1ELb0EEENS1_36VarlenDynamicPersistentTileSchedulerILi64ELi64ELi256ELi128ELb1ELb1ELb1ELb1ELb0ELb1EEEEEEEEEvNT_6ParamsE --------------------------
	.section	.nv.shared._ZN7cutlass13device_kernelIN5flash11enable_sm90INS1_16FlashAttnFwdSm90INS1_25CollectiveMainloopFwdSm90ILi2EN4cute5tupleIJNS5_1CILi1EEES8_S8_EEENS6_IJNS7_ILi64EEESA_SA_EEELi512ENS_6half_tEfNS_4arch4Sm90ELb0ELb1ELb1ELb1ELb1ELb1ELb1ELb0ELb0ELb1ELb1ELb0EEENS1_21CollectiveEpilogueFwdINS6_IJSA_NS7_ILi512EEESA_EEES9_SC_SE_Li256ELb1ELb1ELb1ELb0EEENS1_36VarlenDynamicPersistentTileSchedulerILi64ELi64ELi256ELi128ELb1ELb1ELb1ELb1ELb0ELb1EEEEEEEEEvNT_6ParamsE,"aw",@nobits
	.sectionflags	@""
	.align	16
	.zero		1024


//--------------------- .nv.shared._ZN7cutlass13device_kernelIN5flash11enable_sm90INS1_16FlashAttnFwdSm90INS1_25CollectiveMainloopFwdSm90ILi2EN4cute5tupleIJNS5_1CILi1EEES8_S8_EEENS6_IJNS7_ILi64EEESA_SA_EEELi512ENS_6half_tEfNS_4arch4Sm90ELb1ELb0ELb1ELb0ELb1ELb0ELb0ELb0ELb0ELb1ELb1ELb0EEENS1_21CollectiveEpilogueFwdINS6_IJSA_NS7_ILi512EEESA_EEES9_SC_SE_Li256ELb0ELb1ELb1ELb0EEENS1_19SingleTileSchedulerILb0ELb1ELb1ELi64EEEEEEEEEvNT_6ParamsE --------------------------
	.section	.nv.shared._ZN7cutlass13device_kernelIN5flash11enable_sm90INS1_16FlashAttnFwdSm90INS1_25CollectiveMainloopFwdSm90ILi2EN4cute5tupleIJNS5_1CILi1EEES8_S8_EEENS6_IJNS7_ILi64EEESA_SA_EEELi512ENS_6half_tEfNS_4arch4Sm90ELb1ELb0ELb1ELb0ELb1ELb0ELb0ELb0ELb0ELb1ELb1ELb0EEENS1_21CollectiveEpilogueFwdINS6_IJSA_NS7_ILi512EEESA_EEES9_SC_SE_Li256ELb0ELb1ELb1ELb0EEENS1_19SingleTileSchedulerILb0ELb1ELb1ELi64EEEEEEEEEvNT_6ParamsE,"aw",@nobits
	.sectionflags	@""
	.align	16
	.zero		1024


//--------------------- .nv.shared._ZN7cutlass13device_kernelIN5flash11enable_sm90INS1_16FlashAttnFwdSm90INS1_25CollectiveMainloopFwdSm90ILi2EN4cute5tupleIJNS5_1CILi1EEES8_S8_EEENS6_IJNS7_ILi64EEESA_SA_EEELi512ENS_6half_tEfNS_4arch4Sm90ELb1ELb0ELb1ELb0ELb1ELb0ELb1ELb0ELb0ELb1ELb1ELb0EEENS1_21CollectiveEpilogueFwdINS6_IJSA_NS7_ILi512EEESA_EEES9_SC_SE_Li256ELb0ELb1ELb1ELb0EEENS1_19SingleTileSchedulerILb0ELb1ELb1ELi64EEEEEEEEEvNT_6ParamsE --------------------------
	.section	.nv.shared._ZN7cutlass13device_kernelIN5flash11enable_sm90INS1_16FlashAttnFwdSm90INS1_25CollectiveMainloopFwdSm90ILi2EN4cute5tupleIJNS5_1CILi1EEES8_S8_EEENS6_IJNS7_ILi64EEESA_SA_EEELi512ENS_6half_tEfNS_4arch4Sm90ELb1ELb0ELb1ELb0ELb1ELb0ELb1ELb0ELb0ELb1ELb1ELb0EEENS1_21CollectiveEpilogueFwdINS6_IJSA_NS7_ILi512EEESA_EEES9_SC_SE_Li256ELb0ELb1ELb1ELb0EEENS1_19SingleTileSchedulerILb0ELb1ELb1ELi64EEEEEEEEEvNT_6ParamsE,"aw",@nobits
	.sectionflags	@""
	.align	16
	.zero		1024


//--------------------- .nv.shared._ZN7cutlass13device_kernelIN5flash11enable_sm90INS1_16FlashAttnFwdSm90INS1_25CollectiveMainloopFwdSm90ILi2EN4cute5tupleIJNS5_1CILi1EEES8_S8_EEENS6_IJNS7_ILi64EEESA_SA_EEELi512ENS_6half_tEfNS_4arch4Sm90ELb1ELb0ELb1ELb1ELb1ELb0ELb0ELb0ELb0ELb1ELb1ELb0EEENS1_21CollectiveEpilogueFwdINS6_IJSA_NS7_ILi512EEESA_EEES9_SC_SE_Li256ELb1ELb1ELb1ELb0EEENS1_36VarlenDynamicPersistentTileSchedulerILi64ELi64ELi256ELi128ELb1ELb1ELb1ELb1ELb1ELb1EEEEEEEEEvNT_6ParamsE --------------------------
	.section	.nv.shared._ZN7cutlass13device_kernelIN5flash11enable_sm90INS1_16FlashAttnFwdSm90INS1_25CollectiveMainloopFwdSm90ILi2EN4cute5tupleIJNS5_1CILi1EEES8_S8_EEENS6_IJNS7_ILi64EEESA_SA_EEELi512ENS_6half_tEfNS_4arch4Sm90ELb1ELb0ELb1ELb1ELb1ELb0ELb0ELb0ELb0ELb1ELb1ELb0EEENS1_21CollectiveEpilogueFwdINS6_IJSA_NS7_ILi512EEESA_EEES9_SC_SE_Li256ELb1ELb1ELb1ELb0EEENS1_36VarlenDynamicPersistentTileSchedulerILi64ELi64ELi256ELi128ELb1ELb1ELb1ELb1ELb1ELb1EEEEEEEEEvNT_6ParamsE,"aw",@nobits
	.sectionflags	@""
	.align	16
	.zero		1024


//--------------------- .nv.shared._ZN7cutlass13device_kernelIN5flash11enable_sm90INS1_16FlashAttnFwdSm90INS1_25CollectiveMainloopFwdSm90ILi2EN4cute5tupleIJNS5_1CILi1EEES8_S8_EEENS6_IJNS7_ILi64EEESA_SA_EEELi512ENS_6half_tEfNS_4arch4Sm90ELb1ELb0ELb1ELb1ELb1ELb1ELb0ELb0ELb0ELb1ELb1ELb0EEENS1_21CollectiveEpilogueFwdINS6_IJSA_NS7_ILi512EEESA_EEES9_SC_SE_Li256ELb1ELb1ELb1ELb0EEENS1_36VarlenDynamicPersistentTileSchedulerILi64ELi64ELi256ELi128ELb1ELb1ELb1ELb1ELb1ELb1EEEEEEEEEvNT_6ParamsE --------------------------
	.section	.nv.shared._ZN7cutlass13device_kernelIN5flash11enable_sm90INS1_16FlashAttnFwdSm90INS1_25CollectiveMainloopFwdSm90ILi2EN4cute5tupleIJNS5_1CILi1EEES8_S8_EEENS6_IJNS7_ILi64EEESA_SA_EEELi512ENS_6half_tEfNS_4arch4Sm90ELb1ELb0ELb1ELb1ELb1ELb1ELb0ELb0ELb0ELb1ELb1ELb0EEENS1_21CollectiveEpilogueFwdINS6_IJSA_NS7_ILi512EEESA_EEES9_SC_SE_Li256ELb1ELb1ELb1ELb0EEENS1_36VarlenDynamicPersistentTileSchedulerILi64ELi64ELi256ELi128ELb1ELb1ELb1ELb1ELb1ELb1EEEEEEEEEvNT_6ParamsE,"aw",@nobits
	.sectionflags	@""
	.align	16
	.zero		1024


//--------------------- .nv.shared._ZN7cutlass13device_kernelIN5flash11enable_sm90INS1_16FlashAttnFwdSm90INS1_25CollectiveMainloopFwdSm90ILi2EN4cute5tupleIJNS5_1CILi1EEES8_S8_EEENS6_IJNS7_ILi64EEESA_SA_EEELi512ENS_6half_tEfNS_4arch4Sm90ELb1ELb0ELb1ELb1ELb1ELb0ELb1ELb0ELb0ELb1ELb1ELb0EEENS1_21CollectiveEpilogueFwdINS6_IJSA_NS7_ILi512EEESA_EEES9_SC_SE_Li256ELb1ELb1ELb1ELb0EEENS1_36VarlenDynamicPersistentTileSchedulerILi64ELi64ELi256ELi128ELb1ELb1ELb1ELb1ELb1ELb1EEEEEEEEEvNT_6ParamsE --------------------------
	.section	.nv.shared._ZN7cutlass13device_kernelIN5flash11enable_sm90INS1_16FlashAttnFwdSm90INS1_25CollectiveMainloopFwdSm90ILi2EN4cute5tupleIJNS5_1CILi1EEES8_S8_EEENS6_IJNS7_ILi64EEESA_SA_EEELi512ENS_6half_tEfNS_4arch4Sm90ELb1ELb0ELb1ELb1ELb1ELb0ELb1ELb0ELb0ELb1ELb1ELb0EEENS1_21CollectiveEpilogueFwdINS6_IJSA_NS7_ILi512EEESA_EEES9_SC_SE_Li256ELb1ELb1ELb1ELb0EEENS1_36VarlenDynamicPersistentTileSchedulerILi64ELi64ELi256ELi128ELb1ELb1ELb1ELb1ELb1ELb1EEEEEEEEEvNT_6ParamsE,"aw",@nobits
	.sectionflags	@""
	.align	16
	.zero		1024


//--------------------- .nv.shared._ZN7cutlass13device_kernelIN5flash11enable_sm90INS1_16FlashAttnFwdSm90INS1_25CollectiveMainloopFwdSm90ILi2EN4cute5tupleIJNS5_1CILi1EEES8_S8_EEENS6_IJNS7_ILi64EEESA_SA_EEELi512ENS_6half_tEfNS_4arch4Sm90ELb1ELb0ELb1ELb1ELb1ELb1ELb1ELb0ELb0ELb1ELb1ELb0EEENS1_21CollectiveEpilogueFwdINS6_IJSA_NS7_ILi512EEESA_EEES9_SC_SE_Li256ELb1ELb1ELb1ELb0EEENS1_36VarlenDynamicPersistentTileSchedulerILi64ELi64ELi256ELi128ELb1ELb1ELb1ELb1ELb1ELb1EEEEEEEEEvNT_6ParamsE --------------------------
	.section	.nv.shared._ZN7cutlass13device_kernelIN5flash11enable_sm90INS1_16FlashAttnFwdSm90INS1_25CollectiveMainloopFwdSm90ILi2EN4cute5tupleIJNS5_1CILi1EEES8_S8_EEENS6_IJNS7_ILi64EEESA_SA_EEELi512ENS_6half_tEfNS_4arch4Sm90ELb1ELb0ELb1ELb1ELb1ELb1ELb1ELb0ELb0ELb1ELb1ELb0EEENS1_21CollectiveEpilogueFwdINS6_IJSA_NS7_ILi512EEESA_EEES9_SC_SE_Li256ELb1ELb1ELb1ELb0EEENS1_36VarlenDynamicPersistentTileSchedulerILi64ELi64ELi256ELi128ELb1ELb1ELb1ELb1ELb1ELb1EEEEEEEEEvNT_6ParamsE,"aw",@nobits
	.sectionflags	@""
	.align	16
	.zero		1024


//--------------------- .nv.shared._ZN7cutlass13device_kernelIN5flash11enable_sm90INS1_16FlashAttnFwdSm90INS1_25CollectiveMainloopFwdSm90ILi2EN4cute5tupleIJNS5_1CILi1EEES8_S8_EEENS6_IJNS7_ILi128EEENS7_ILi96EEENS7_ILi64EEEEEELi256ENS_6half_tEfNS_4arch4Sm90ELb0ELb0ELb1ELb0ELb1ELb0ELb0ELb1ELb0ELb1ELb1ELb0EEENS1_21CollectiveEpilogueFwdINS6_IJSA_NS7_ILi256EEESB_EEES9_SE_SG_Li256ELb0ELb1ELb1ELb0EEENS1_19SingleTileSchedulerILb0ELb1ELb1ELi128EEEEEEEEEvNT_6ParamsE --------------------------
	.section	.nv.shared._ZN7cutlass13device_kernelIN5flash11enable_sm90INS1_16FlashAttnFwdSm90INS1_25CollectiveMainloopFwdSm90ILi2EN4cute5tupleIJNS5_1CILi1EEES8_S8_EEENS6_IJNS7_ILi128EEENS7_ILi96EEENS7_ILi64EEEEEELi256ENS_6half_tEfNS_4arch4Sm90ELb0ELb0ELb1ELb0ELb1ELb0ELb0ELb1ELb0ELb1ELb1ELb0EEENS1_21CollectiveEpilogueFwdINS6_IJSA_NS7_ILi256EEESB_EEES9_SE_SG_Li256ELb0ELb1ELb1ELb0EEENS1_19SingleTileSchedulerILb0ELb1ELb1ELi128EEEEEEEEEvNT_6ParamsE,"aw",@nobits
	.sectionflags	@""
	.align	16
	.zero		1024


//--------------------- .nv.shared._ZN7cutlass13device_kernelIN5flash11enable_sm90INS1_16FlashAttnFwdSm90INS1_25CollectiveMainloopFwdSm90ILi2EN4cute5tupleIJNS5_1CILi1EEES8_S8_EEENS6_IJNS7_ILi128EEENS7_ILi96EEENS7_ILi64EEEEEELi256ENS_6half_tEfNS_4arch4Sm90ELb0ELb0ELb1ELb0ELb1ELb0ELb1ELb1ELb0ELb1ELb1ELb0EEENS1_21CollectiveEpilogueFwdINS6_IJSA_NS7_ILi256EEESB_EEES9_SE_SG_Li256ELb0ELb1ELb1ELb0EEENS1_19SingleTileSchedulerILb0ELb1ELb1ELi128EEEEEEEEEvNT_6ParamsE --------------------------
	.section	.nv.shared._ZN7cutlass13device_kernelIN5flash11enable_sm90INS1_16FlashAttnFwdSm90INS1_25CollectiveMainloopFwdSm90ILi2EN4cute5tupleIJNS5_1CILi1EEES8_S8_EEENS6_IJNS7_ILi128EEENS7_ILi96EEENS7_ILi64EEEEEELi256ENS_6half_tEfNS_4arch4Sm90ELb0ELb0ELb1ELb0ELb1ELb0ELb1ELb1ELb0ELb1ELb1ELb0EEENS1_21CollectiveEpilogueFwdINS6_IJSA_NS7_ILi256EEESB_EEES9_SE_SG_Li256ELb0ELb1ELb1ELb0EEENS1_19SingleTileSchedulerILb0ELb1ELb1ELi128EEEEEEEEEvNT_6ParamsE,"aw",@nobits
	.sectionflags	@""
	.align	16
	.zero		1024


//--------------------- .nv.shared._ZN7cutlass13device_kernelIN5flash11enable_sm90INS1_16FlashAttnFwdSm90INS1_25CollectiveMainloopFwdSm90ILi2EN4cute5tupleIJNS5_1CILi1EEES8_S8_EEENS6_IJNS7_ILi128EEENS7_ILi96EEENS7_ILi64EEEEEELi256ENS_6half_tEfNS_4arch4Sm90ELb0ELb0ELb1ELb1ELb1ELb0ELb0ELb1ELb0ELb1ELb1ELb0EEENS1_21CollectiveEpilogueFwdINS6_IJSA_NS7_ILi256EEESB_EEES9_SE_SG_Li256ELb1ELb1ELb1ELb0EEENS1_36VarlenDynamicPersistentTileSchedulerILi128ELi96ELi256ELi128ELb1ELb1ELb1ELb0ELb1ELb1EEEEEEEEEvNT_6ParamsE --------------------------
	.section	.nv.shared._ZN7cutlass13device_kernelIN5flash11enable_sm90INS1_16FlashAttnFwdSm90INS1_25CollectiveMainloopFwdSm90ILi2EN4cute5tupleIJNS5_1CILi1EEES8_S8_EEENS6_IJNS7_ILi128EEENS7_ILi96EEENS7_ILi64EEEEEELi256ENS_6half_tEfNS_4arch4Sm90ELb0ELb0ELb1ELb1ELb1ELb0ELb0ELb1ELb0ELb1ELb1ELb0EEENS1_21CollectiveEpilogueFwdINS6_IJSA_NS7_ILi256EEESB_EEES9_SE_SG_Li256ELb1ELb1ELb1ELb0EEENS1_36VarlenDynamicPersistentTileSchedulerILi128ELi96ELi256ELi128ELb1ELb1ELb1ELb0ELb1ELb1EEEEEEEEEvNT_6ParamsE,"aw",@nobits
	.sectionflags	@""
	.align	16
	.zero		1024


//--------------------- .nv.shared._ZN7cutlass13device_kernelIN5flash11enable_sm90INS1_16FlashAttnFwdSm90INS1_25CollectiveMainloopFwdSm90ILi2EN4cute5tupleIJNS5_1CILi1EEES8_S8_EEENS6_IJNS7_ILi128EEENS7_ILi96EEENS7_ILi64EEEEEELi256ENS_6half_tEfNS_4arch4Sm90ELb0ELb0ELb1ELb1ELb1ELb1ELb0ELb1ELb0ELb1ELb1ELb0EEENS1_21CollectiveEpilogueFwdINS6_IJSA_NS7_ILi256EEESB_EEES9_SE_SG_Li256ELb1ELb1ELb1ELb0EEENS1_36VarlenDynamicPersistentTileSchedulerILi128ELi96ELi256ELi128ELb1ELb1ELb1ELb0ELb1ELb1EEEEEEEEEvNT_6ParamsE --------------------------
	.section	.nv.shared._ZN7cutlass13device_kernelIN5flash11enable_sm90INS1_16FlashAttnFwdSm90INS1_25CollectiveMainloopFwdSm90ILi2EN4cute5tupleIJNS5_1CILi1EEES8_S8_EEENS6_IJNS7_ILi128EEENS7_ILi96EEENS7_ILi64EEEEEELi256ENS_6half_tEfNS_4arch4Sm90ELb0ELb0ELb1ELb1ELb1ELb1ELb0ELb1ELb0ELb1ELb1ELb0EEENS1_21CollectiveEpilogueFwdINS6_IJSA_NS7_ILi256EEESB_EEES9_SE_SG_Li256ELb1ELb1ELb1ELb0EEENS1_36VarlenDynamicPersistentTileSchedulerILi128ELi96ELi256ELi128ELb1ELb1ELb1ELb0ELb1ELb1EEEEEEEEEvNT_6ParamsE,"aw",@nobits
	.sectionflags	@""
	.align	16
	.zero		1024


//--------------------- .nv.shared._ZN7cutlass13device_kernelIN5flash11enable_sm90INS1_16FlashAttnFwdSm90INS1_25CollectiveMainloopFwdSm90ILi2EN4cute5tupleIJNS5_1CILi1EEES8_S8_EEENS6_IJNS7_ILi128EEENS7_ILi96EEENS7_ILi64EEEEEELi256ENS_6half_tEfNS_4arch4Sm90ELb0ELb0ELb1ELb1ELb1ELb0ELb1ELb1ELb0ELb1ELb1ELb0EEENS1_21CollectiveEpilogueFwdINS6_IJSA_NS7_ILi256EEESB_EEES9_SE_SG_Li256ELb1ELb1ELb1ELb0EEENS1_36VarlenDynamicPersistentTileSchedulerILi128ELi96ELi256ELi128ELb1ELb1ELb1ELb0ELb1ELb1EEEEEEEEEvNT_6ParamsE --------------------------
	.section	.nv.shared._ZN7cutlass13device_kernelIN5flash11enable_sm90INS1_16FlashAttnFwdSm90INS1_25CollectiveMainloopFwdSm90ILi2EN4cute5tupleIJNS5_1CILi1EEES8_S8_EEENS6_IJNS7_ILi128EEENS7_ILi96EEENS7_ILi64EEEEEELi256ENS_6half_tEfNS_4arch4Sm90ELb0ELb0ELb1ELb1ELb1ELb0ELb1ELb1ELb0ELb1ELb1ELb0EEENS1_21CollectiveEpilogueFwdINS6_IJSA_NS7_ILi256EEESB_EEES9_SE_SG_Li256ELb1ELb1ELb1ELb0EEENS1_36VarlenDynamicPersistentTileSchedulerILi128ELi96ELi256ELi128ELb1ELb1ELb1ELb0ELb1ELb1EEEEEEEEEvNT_6ParamsE,"aw",@nobits
	.sectionflags	@""
	.align	16
	.zero		1024


//--------------------- .nv.shared._ZN7cutlass13device_kernelIN5flash11enable_sm90INS1_16FlashAttnFwdSm90INS1_25CollectiveMainloopFwdSm90ILi2EN4cute5tupleIJNS5_1CILi1EEES8_S8_EEENS6_IJNS7_ILi128EEENS7_ILi96EEENS7_ILi64EEEEEELi256ENS_6half_tEfNS_4arch4Sm90ELb0ELb0ELb1ELb1ELb1ELb1ELb1ELb1ELb0ELb1ELb1ELb0EEENS1_21CollectiveEpilogueFwdINS6_IJSA_NS7_ILi256EEESB_EEES9_SE_SG_Li256ELb1ELb1ELb1ELb0EEENS1_36VarlenDynamicPersistentTileSchedulerILi128ELi96ELi256ELi128ELb1ELb1ELb1ELb0ELb1ELb1EEEEEEEEEvNT_6ParamsE --------------------------
	.section	.nv.shared._ZN7cutlass13device_kernelIN5flash11enable_sm90INS1_16FlashAttnFwdSm90INS1_25CollectiveMainloopFwdSm90ILi2EN4cute5tupleIJNS5_1CILi1EEES8_S8_EEENS6_IJNS7_ILi128EEENS7_ILi96EEENS7_ILi64EEEEEELi256ENS_6half_tEfNS_4arch4Sm90ELb0ELb0ELb1ELb1ELb1ELb1ELb1ELb1ELb0ELb1ELb1ELb0EEENS1_21CollectiveEpilogueFwdINS6_IJSA_NS7_ILi256EEESB_EEES9_SE_SG_Li256ELb1ELb1ELb1ELb0EEENS1_36VarlenDynamicPersistentTileSchedulerILi128ELi96ELi256ELi128ELb1ELb1ELb1ELb0ELb1ELb1EEEEEEEEEvNT_6ParamsE,"aw",@nobits
	.sectionflags	@""
	.align	16
	.zero		1024


//--------------------- .nv.shared._ZN7cutlass13device_kernelIN5flash11enable_sm90INS1_16FlashAttnFwdSm90INS1_25CollectiveMainloopFwdSm90ILi2EN4cute5tupleIJNS5_1CILi1EEES8_S8_EEENS6_IJNS7_ILi128EEENS7_ILi96EEENS7_ILi64EEEEEELi256ENS_6half_tEfNS_4arch4Sm90ELb0ELb1ELb1ELb0ELb1ELb0ELb0ELb1ELb0ELb1ELb1ELb0EEENS1_21CollectiveEpilogueFwdINS6_IJSA_NS7_ILi256EEESB_EEES9_SE_SG_Li256ELb0ELb1ELb1ELb0EEENS1_19SingleTileSchedulerILb0ELb1ELb1ELi128EEEEEEEEEvNT_6ParamsE --------------------------
	.section	.nv.shared._ZN7cutlass13device_kernelIN5flash11enable_sm90INS1_16FlashAttnFwdSm90INS1_25CollectiveMainloopFwdSm90ILi2EN4cute5tupleIJNS5_1CILi1EEES8_S8_EEENS6_IJNS7_ILi128EEENS7_ILi96EEENS7_ILi64EEEEEELi256ENS_6half_tEfNS_4arch4Sm90ELb0ELb1ELb1ELb0ELb1ELb0ELb0ELb1ELb0ELb1ELb1ELb0EEENS1_21CollectiveEpilogueFwdINS6_IJSA_NS7_ILi256EEESB_EEES9_SE_SG_Li256ELb0ELb1ELb1ELb0EEENS1_19SingleTileSchedulerILb0ELb1ELb1ELi128EEEEEEEEEvNT_6ParamsE,"aw",@nobits
	.sectionflags	@""
	.align	16
	.zero		1024


//--------------------- .nv.shared._ZN7cutlass13device_kernelIN5flash11enable_sm90INS1_16FlashAttnFwdSm90INS1_25CollectiveMainloopFwdSm90ILi2EN4cute5tupleIJNS5_1CILi1EEES8_S8_EEENS6_IJNS7_ILi128EEENS7_ILi96EEENS7_ILi64EEEEEELi256ENS_6half_tEfNS_4arch4Sm90ELb0ELb1ELb1ELb0ELb1ELb0ELb1ELb1ELb0ELb1ELb1ELb0EEENS1_21CollectiveEpilogueFwdINS6_IJSA_NS7_ILi256EEESB_EEES9_SE_SG_Li256ELb0ELb1ELb1ELb0EEENS1_19SingleTileSchedulerILb0ELb1ELb1ELi128EEEEEEEEEvNT_6ParamsE --------------------------
	.section	.nv.shared._ZN7cutlass13device_kernelIN5flash11enable_sm90INS1_16FlashAttnFwdSm90INS1_25CollectiveMainloopFwdSm90ILi2EN4cute5tupleIJNS5_1CILi1EEES8_S8_EEENS6_IJNS7_ILi128EEENS7_ILi96EEENS7_ILi64EEEEEELi256ENS_6half_tEfNS_4arch4Sm90ELb0ELb1ELb1ELb0ELb1ELb0ELb1ELb1ELb0ELb1ELb1ELb0EEENS1_21CollectiveEpilogueFwdINS6_IJSA_NS7_ILi256EEESB_EEES9_SE_SG_Li256ELb0ELb1ELb1ELb0EEENS1_19SingleTileSchedulerILb0ELb1ELb1ELi128EEEEEEEEEvNT_6ParamsE,"aw",@nobits
	.sectionflags	@""
	.align	16
	.zero		1024


//--------------------- .nv.shared._ZN7cutlass13device_kernelIN5flash11enable_sm90INS1_16FlashAttnFwdSm90INS1_25CollectiveMainloopFwdSm90ILi2EN4cute5tupleIJNS5_1CILi1EEES8_S8_EEENS6_IJNS7_ILi128EEENS7_ILi96EEENS7_ILi64EEEEEELi256ENS_6half_tEfNS_4arch4Sm90ELb0ELb1ELb1ELb1ELb1ELb0ELb0ELb1ELb0ELb1ELb1ELb0EEENS1_21CollectiveEpilogueFwdINS6_IJSA_NS7_ILi256EEESB_EEES9_SE_SG_Li256ELb1ELb1ELb1ELb0EEENS1_36VarlenDynamicPersistentTileSchedulerILi128ELi96ELi256ELi128ELb1ELb1ELb1ELb1ELb0ELb1EEEEEEEEEvNT_6ParamsE --------------------------
	.section	.nv.shared._ZN7cutlass13device_kernelIN5flash11enable_sm90INS1_16FlashAttnFwdSm90INS1_25CollectiveMainloopFwdSm90ILi2EN4cute5tupleIJNS5_1CILi1EEES8_S8_EEENS6_IJNS7_ILi128EEENS7_ILi96EEENS7_ILi64EEEEEELi256ENS_6half_tEfNS_4arch4Sm90ELb0ELb1ELb1ELb1ELb1ELb0ELb0ELb1ELb0ELb1ELb1ELb0EEENS1_21CollectiveEpilogueFwdINS6_IJSA_NS7_ILi256EEESB_EEES9_SE_SG_Li256ELb1ELb1ELb1ELb0EEENS1_36VarlenDynamicPersistentTileSchedulerILi128ELi96ELi256ELi128ELb1ELb1ELb1ELb1ELb0ELb1EEEEEEEEEvNT_6ParamsE,"aw",@nobits
	.sectionflags	@""
	.align	16
	.zero		1024


//--------------------- .nv.shared._ZN7cutlass13device_kernelIN5flash11enable_sm90INS1_16FlashAttnFwdSm90INS1_25CollectiveMainloopFwdSm90ILi2EN4cute5tupleIJNS5_1CILi1EEES8_S8_EEENS6_IJNS7_ILi128EEENS7_ILi96EEENS7_ILi64EEEEEELi256ENS_6half_tEfNS_4arch4Sm90ELb0ELb1ELb1ELb1ELb1ELb1ELb0ELb1ELb0ELb1ELb1ELb0EEENS1_21CollectiveEpilogueFwdINS6_IJSA_NS7_ILi256EEESB_EEES9_SE_SG_Li256ELb1ELb1ELb1ELb0EEENS1_36VarlenDynamicPersistentTileSchedulerILi128ELi96ELi256ELi128ELb1ELb1ELb1ELb1ELb0ELb1EEEEEEEEEvNT_6ParamsE --------------------------
	.section	.nv.shared._ZN7cutlass13device_kernelIN5flash11enable_sm90INS1_16FlashAttnFwdSm90INS1_25CollectiveMainloopFwdSm90ILi2EN4cute5tupleIJNS5_1CILi1EEES8_S8_EEENS6_IJNS7_ILi128EEENS7_ILi96EEENS7_ILi64EEEEEELi256ENS_6half_tEfNS_4arch4Sm90ELb0ELb1ELb1ELb1ELb1ELb1ELb0ELb1ELb0ELb1ELb1ELb0EEENS1_21CollectiveEpilogueFwdINS6_IJSA_NS7_ILi256EEESB_EEES9_SE_SG_Li256ELb1ELb1ELb1ELb0EEENS1_36VarlenDynamicPersistentTileSchedulerILi128ELi96ELi256ELi128ELb1ELb1ELb1ELb1ELb0ELb1EEEEEEEEEvNT_6ParamsE,"aw",@nobits
	.sectionflags	@""
	.align	16
	.zero		1024


//--------------------- .nv.shared._ZN7cutlass13device_kernelIN5flash11enable_sm90INS1_16FlashAttnFwdSm90INS1_25CollectiveMainloopFwdSm90ILi2EN4cute5tupleIJNS5_1CILi1EEES8_S8_EEENS6_IJNS7_ILi128EEENS7_ILi96EEENS7_ILi64EEEEEELi256ENS_6half_tEfNS_4arch4Sm90ELb0ELb1ELb1ELb1ELb1ELb0ELb1ELb1ELb0ELb1ELb1ELb0EEENS1_21CollectiveEpilogueFwdINS6_IJSA_NS7_ILi256EEESB_EEES9_SE_SG_Li256ELb1ELb1ELb1ELb0EEENS1_36VarlenDynamicPersistentTileSchedulerILi128ELi96ELi256ELi128ELb1ELb1ELb1ELb1ELb0ELb1EEEEEEEEEvNT_6ParamsE --------------------------
	.section	.nv.shared._ZN7cutlass13device_kernelIN5flash11enable_sm90INS1_16FlashAttnFwdSm90INS1_25CollectiveMainloopFwdSm90ILi2EN4cute5tupleIJNS5_1CILi1EEES8_S8_EEENS6_IJNS7_ILi128EEENS7_ILi96EEENS7_ILi64EEEEEELi256ENS_6half_tEfNS_4arch4Sm90ELb0ELb1ELb1ELb1ELb1ELb0ELb1ELb1ELb0ELb1ELb1ELb0EEENS1_21CollectiveEpilogueFwdINS6_IJSA_NS7_ILi256EEESB_EEES9_SE_SG_Li256ELb1ELb1ELb1ELb0EEENS1_36VarlenDynamicPersistentTileSchedulerILi128ELi96ELi256ELi128ELb1ELb1ELb1ELb1ELb0ELb1EEEEEEEEEvNT_6ParamsE,"aw",@nobits
	.sectionflags	@""
	.align	16
	.zero		1024


//--------------------- .nv.shared._ZN7cutlass13device_kernelIN5flash11enable_sm90INS1_16FlashAttnFwdSm90INS1_25CollectiveMainloopFwdSm90ILi2EN4cute5tupleIJNS5_1CILi1EEES8_S8_EEENS6_IJNS7_ILi128EEENS7_ILi96EEENS7_ILi64EEEEEELi256ENS_6half_tEfNS_4arch4Sm90ELb0ELb1ELb1ELb1ELb1ELb1ELb1ELb1ELb0ELb1ELb1ELb0EEENS1_21CollectiveEpilogueFwdINS6_IJSA_NS7_ILi256EEESB_EEES9_SE_SG_Li256ELb1ELb1ELb1ELb0EEENS1_36VarlenDynamicPersistentTileSchedulerILi128ELi96ELi256ELi128ELb1ELb1ELb1ELb1ELb0ELb1EEEEEEEEEvNT_6ParamsE --------------------------
	.section	.nv.shared._ZN7cutlass13device_kernelIN5flash11enable_sm90INS1_16FlashAttnFwdSm90INS1_25CollectiveMainloopFwdSm90ILi2EN4cute5tupleIJNS5_1CILi1EEES8_S8_EEENS6_IJNS7_ILi128EEENS7_ILi96EEENS7_ILi64EEEEEELi256ENS_6half_tEfNS_4arch4Sm90ELb0ELb1ELb1ELb1ELb1ELb1ELb1ELb1ELb0ELb1ELb1ELb0EEENS1_21CollectiveEpilogueFwdINS6_IJSA_NS7_ILi256EEESB_EEES9_SE_SG_Li256ELb1ELb1ELb1ELb0EEENS1_36VarlenDynamicPersistentTileSchedulerILi128ELi96ELi256ELi128ELb1ELb1ELb1ELb1ELb0ELb1EEEEEEEEEvNT_6ParamsE,"aw",@nobits
	.sectionflags	@""
	.align	16
	.zero		1024


//--------------------- .nv.shared._ZN7cutlass13device_kernelIN5flash11enable_sm90INS1_16FlashAttnFwdSm90INS1_25CollectiveMainloopFwdSm90ILi2EN4cute5tupleIJNS5_1CILi1EEES8_S8_EEENS6_IJNS7_ILi128EEENS7_ILi96EEENS7_ILi64EEEEEELi256ENS_6half_tEfNS_4arch4Sm90ELb1ELb0ELb1ELb0ELb1ELb0ELb0ELb1ELb0ELb1ELb1ELb0EEENS1_21CollectiveEpilogueFwdINS6_IJSA_NS7_ILi256EEESB_EEES9_SE_SG_Li256ELb0ELb1ELb1ELb0EEENS1_19SingleTileSchedulerILb0ELb1ELb1ELi128EEEEEEEEEvNT_6ParamsE --------------------------
	.section	.nv.shared._ZN7cutlass13device_kernelIN5flash11enable_sm90INS1_16FlashAttnFwdSm90INS1_25CollectiveMainloopFwdSm90ILi2EN4cute5tupleIJNS5_1CILi1EEES8_S8_EEENS6_IJNS7_ILi128EEENS7_ILi96EEENS7_ILi64EEEEEELi256ENS_6half_tEfNS_4arch4Sm90ELb1ELb0ELb1ELb0ELb1ELb0ELb0ELb1ELb0ELb1ELb1ELb0EEENS1_21CollectiveEpilogueFwdINS6_IJSA_NS7_ILi256EEESB_EEES9_SE_SG_Li256ELb0ELb1ELb1ELb0EEENS1_19SingleTileSchedulerILb0ELb1ELb1ELi128EEEEEEEEEvNT_6ParamsE,"aw",@nobits
	.sectionflags	@""
	.align	16
	.zero		1024


//--------------------- .nv.shared._ZN7cutlass13device_kernelIN5flash11enable_sm90INS1_16FlashAttnFwdSm90INS1_25CollectiveMainloopFwdSm90ILi2EN4cute5tupleIJNS5_1CILi1EEES8_S8_EEENS6_IJNS7_ILi128EEENS7_ILi96EEENS7_ILi64EEEEEELi256ENS_6half_tEfNS_4arch4Sm90ELb1ELb0ELb1ELb0ELb1ELb0ELb1ELb1ELb0ELb1ELb1ELb0EEENS1_21CollectiveEpilogueFwdINS6_IJSA_NS7_ILi256EEESB_EEES9_SE_SG_Li256ELb0ELb1ELb1ELb0EEENS1_19SingleTileSchedulerILb0ELb1ELb1ELi128EEEEEEEEEvNT_6ParamsE --------------------------
	.section	.nv.shared._ZN7cutlass13device_kernelIN5flash11enable_sm90INS1_16FlashAttnFwdSm90INS1_25CollectiveMainloopFwdSm90ILi2EN4cute5tupleIJNS5_1CILi1EEES8_S8_EEENS6_IJNS7_ILi128EEENS7_ILi96EEENS7_ILi64EEEEEELi256ENS_6half_tEfNS_4arch4Sm90ELb1ELb0ELb1ELb0ELb1ELb0ELb1ELb1ELb0ELb1ELb1ELb0EEENS1_21CollectiveEpilogueFwdINS6_IJSA_NS7_ILi256EEESB_EEES9_SE_SG_Li256ELb0ELb1ELb1ELb0EEENS1_19SingleTileSchedulerILb0ELb1ELb1ELi128EEEEEEEEEvNT_6ParamsE,"aw",@nobits
	.sectionflags	@""
	.align	16
	.zero		1024


//--------------------- .nv.shared._ZN7cutlass13device_kernelIN5flash11enable_sm90INS1_16FlashAttnFwdSm90INS1_25CollectiveMainloopFwdSm90ILi2EN4cute5tupleIJNS5_1CILi1EEES8_S8_EEENS6_IJNS7_ILi128EEENS7_ILi96EEENS7_ILi64EEEEEELi256ENS_6half_tEfNS_4arch4Sm90ELb1ELb0ELb1ELb1ELb1ELb0ELb0ELb1ELb0ELb1ELb1ELb0EEENS1_21CollectiveEpilogueFwdINS6_IJSA_NS7_ILi256EEESB_EEES9_SE_SG_Li256ELb1ELb1ELb1ELb0EEENS1_36VarlenDynamicPersistentTileSchedulerILi128ELi96ELi256ELi128ELb1ELb1ELb1ELb1ELb1ELb1EEEEEEEEEvNT_6ParamsE --------------------------
	.section	.nv.shared._ZN7cutlass13device_kernelIN5flash11enable_sm90INS1_16FlashAttnFwdSm90INS1_25CollectiveMainloopFwdSm90ILi2EN4cute5tupleIJNS5_1CILi1EEES8_S8_EEENS6_IJNS7_ILi128EEENS7_ILi96EEENS7_ILi64EEEEEELi256ENS_6half_tEfNS_4arch4Sm90ELb1ELb0ELb1ELb1ELb1ELb0ELb0ELb1ELb0ELb1ELb1ELb0EEENS1_21CollectiveEpilogueFwdINS6_IJSA_NS7_ILi256EEESB_EEES9_SE_SG_Li256ELb1ELb1ELb1ELb0EEENS1_36VarlenDynamicPersistentTileSchedulerILi128ELi96ELi256ELi128ELb1ELb1ELb1ELb1ELb1ELb1EEEEEEEEEvNT_6ParamsE,"aw",@nobits
	.sectionflags	@""
	.align	16
	.zero		1024


//--------------------- .nv.shared._ZN7cutlass13device_kernelIN5flash11enable_sm90INS1_16FlashAttnFwdSm90INS1_25CollectiveMainloopFwdSm90ILi2EN4cute5tupleIJNS5_1CILi1EEES8_S8_EEENS6_IJNS7_ILi128EEENS7_ILi96EEENS7_ILi64EEEEEELi256ENS_6half_tEfNS_4arch4Sm90ELb1ELb0ELb1ELb1ELb1ELb1ELb0ELb1ELb0ELb1ELb1ELb0EEENS1_21CollectiveEpilogueFwdINS6_IJSA_NS7_ILi256EEESB_EEES9_SE_SG_Li256ELb1ELb1ELb1ELb0EEENS1_36VarlenDynamicPersistentTileSchedulerILi128ELi96ELi256ELi128ELb1ELb1ELb1ELb1ELb1ELb1EEEEEEEEEvNT_6ParamsE --------------------------
	.section	.nv.shared._ZN7cutlass13device_kernelIN5flash11enable_sm90INS1_16FlashAttnFwdSm90INS1_25CollectiveMainloopFwdSm90ILi2EN4cute5tupleIJNS5_1CILi1EEES8_S8_EEENS6_IJNS7_ILi128EEENS7_ILi96EEENS7_ILi64EEEEEELi256ENS_6half_tEfNS_4arch4Sm90ELb1ELb0ELb1ELb1ELb1ELb1ELb0ELb1ELb0ELb1ELb1ELb0EEENS1_21CollectiveEpilogueFwdINS6_IJSA_NS7_ILi256EEESB_EEES9_SE_SG_Li256ELb1ELb1ELb1ELb0EEENS1_36VarlenDynamicPersistentTileSchedulerILi128ELi96ELi256ELi128ELb1ELb1ELb1ELb1ELb1ELb1EEEEEEEEEvNT_6ParamsE,"aw",@nobits
	.sectionflags	@""
	.align	16
	.zero		1024


//--------------------- .nv.shared._ZN7cutlass13device_kernelIN5flash11enable_sm90INS1_16FlashAttnFwdSm90INS1_25CollectiveMainloopFwdSm90ILi2EN4cute5tupleIJNS5_1CILi1EEES8_S8_EEENS6_IJNS7_ILi128EEENS7_ILi96EEENS7_ILi64EEEEEELi256ENS_6half_tEfNS_4arch4Sm90ELb1ELb0ELb1ELb1ELb1ELb0ELb1ELb1ELb0ELb1ELb1ELb0EEENS1_21CollectiveEpilogueFwdINS6_IJSA_NS7_ILi256EEESB_EEES9_SE_SG_Li256ELb1ELb1ELb1ELb0EEENS1_36VarlenDynamicPersistentTileSchedulerILi128ELi96ELi256ELi128ELb1ELb1ELb1ELb1ELb1ELb1EEEEEEEEEvNT_6ParamsE --------------------------
	.section	.nv.shared._ZN7cutlass13device_kernelIN5flash11enable_sm90INS1_16FlashAttnFwdSm90INS1_25CollectiveMainloopFwdSm90ILi2EN4cute5tupleIJNS5_1CILi1EEES8_S8_EEENS6_IJNS7_ILi128EEENS7_ILi96EEENS7_ILi64EEEEEELi256ENS_6half_tEfNS_4arch4Sm90ELb1ELb0ELb1ELb1ELb1ELb0ELb1ELb1ELb0ELb1ELb1ELb0EEENS1_21CollectiveEpilogueFwdINS6_IJSA_NS7_ILi256EEESB_EEES9_SE_SG_Li256ELb1ELb1ELb1ELb0EEENS1_36VarlenDynamicPersistentTileSchedulerILi128ELi96ELi256ELi128ELb1ELb1ELb1ELb1ELb1ELb1EEEEEEEEEvNT_6ParamsE,"aw",@nobits
	.sectionflags	@""
	.align	16
	.zero		1024


//--------------------- .nv.shared._ZN7cutlass13device_kernelIN5flash11enable_sm90INS1_16FlashAttnFwdSm90INS1_25CollectiveMainloopFwdSm90ILi2EN4cute5tupleIJNS5_1CILi1EEES8_S8_EEENS6_IJNS7_ILi128EEENS7_ILi96EEENS7_ILi64EEEEEELi256ENS_6half_tEfNS_4arch4Sm90ELb1ELb0ELb1ELb1ELb1ELb1ELb1ELb1ELb0ELb1ELb1ELb0EEENS1_21CollectiveEpilogueFwdINS6_IJSA_NS7_ILi256EEESB_EEES9_SE_SG_Li256ELb1ELb1ELb1ELb0EEENS1_36VarlenDynamicPersistentTileSchedulerILi128ELi96ELi256ELi128ELb1ELb1ELb1ELb1ELb1ELb1EEEEEEEEEvNT_6ParamsE --------------------------
	.section	.nv.shared._ZN7cutlass13device_kernelIN5flash11enable_sm90INS1_16FlashAttnFwdSm90INS1_25CollectiveMainloopFwdSm90ILi2EN4cute5tupleIJNS5_1CILi1EEES8_S8_EEENS6_IJNS7_ILi128EEENS7_ILi96EEENS7_ILi64EEEEEELi256ENS_6half_tEfNS_4arch4Sm90ELb1ELb0ELb1ELb1ELb1ELb1ELb1ELb1ELb0ELb1ELb1ELb0EEENS1_21CollectiveEpilogueFwdINS6_IJSA_NS7_ILi256EEESB_EEES9_SE_SG_Li256ELb1ELb1ELb1ELb0EEENS1_36VarlenDynamicPersistentTileSchedulerILi128ELi96ELi256ELi128ELb1ELb1ELb1ELb1ELb1ELb1EEEEEEEEEvNT_6ParamsE,"aw",@nobits
	.sectionflags	@""
	.align	16
	.zero		1024


//--------------------- .nv.constant0._ZN7cutlass13device_kernelIN5flash11enable_sm90INS1_16FlashAttnFwdSm90INS1_25CollectiveMainloopFwdSm90ILi2EN4cute5tupleIJNS5_1CILi1EEES8_S8_EEENS6_IJNS7_ILi128EEENS7_ILi96EEENS7_ILi192EEEEEELi128ENS_6half_tEfNS_4arch4Sm90ELb0ELb0ELb1ELb0ELb1ELb0ELb0ELb1ELb1ELb1ELb1ELb0EEENS1_21CollectiveEpilogueFwdINS6_IJSA_SA_SB_EEES9_SE_SG_Li256ELb0ELb1ELb1ELb0EEENS1_19SingleTileSchedulerILb0ELb1ELb1ELi128EEEEEEEEEvNT_6ParamsE --------------------------
	.section	.nv.constant0._ZN7cutlass13device_kernelIN5flash11enable_sm90INS1_16FlashAttnFwdSm90INS1_25CollectiveMainloopFwdSm90ILi2EN4cute5tupleIJNS5_1CILi1EEES8_S8_EEENS6_IJNS7_ILi128EEENS7_ILi96EEENS7_ILi192EEEEEELi128ENS_6half_tEfNS_4arch4Sm90ELb0ELb0ELb1ELb0ELb1ELb0ELb0ELb1ELb1ELb1ELb1ELb0EEENS1_21CollectiveEpilogueFwdINS6_IJSA_SA_SB_EEES9_SE_SG_Li256ELb0ELb1ELb1ELb0EEENS1_19SingleTileSchedulerILb0ELb1ELb1ELi128EEEEEEEEEvNT_6ParamsE,"a",@progbits
	.sectionflags	@""
	.align	4
.nv.constant0._ZN7cutlass13device_kernelIN5flash11enable_sm90INS1_16FlashAttnFwdSm90INS1_25CollectiveMainloopFwdSm90ILi2EN4cute5tupleIJNS5_1CILi1EEES8_S8_EEENS6_IJNS7_ILi128EEENS7_ILi96EEENS7_ILi192EEEEEELi128ENS_6half_tEfNS_4arch4Sm90ELb0ELb0ELb1ELb0ELb1ELb0ELb0ELb1ELb1ELb1ELb1ELb0EEENS1_21CollectiveEpilogueFwdINS6_IJSA_SA_SB_EEES9_SE_SG_Li256ELb0ELb1ELb1ELb0EEENS1_19SingleTileSchedulerILb0ELb1ELb1ELi128EEEEEEEEEvNT_6ParamsE:
	.zero		3200


//--------------------- .nv.constant0._ZN7cutlass13device_kernelIN5flash11enable_sm90INS1_16FlashAttnFwdSm90INS1_25CollectiveMainloopFwdSm90ILi2EN4cute5tupleIJNS5_1CILi1EEES8_S8_EEENS6_IJNS7_ILi128EEENS7_ILi96EEENS7_ILi192EEEEEELi128ENS_6half_tEfNS_4arch4Sm90ELb0ELb0ELb1ELb1ELb1ELb0ELb0ELb1ELb1ELb1ELb1ELb0EEENS1_21CollectiveEpilogueFwdINS6_IJSA_SA_SB_EEES9_SE_SG_Li256ELb1ELb1ELb1ELb0EEENS1_36VarlenDynamicPersistentTileSchedulerILi128ELi96ELi256ELi128ELb1ELb1ELb1ELb0ELb1ELb1EEEEEEEEEvNT_6ParamsE --------------------------
	.section	.nv.constant0._ZN7cutlass13device_kernelIN5flash11enable_sm90INS1_16FlashAttnFwdSm90INS1_25CollectiveMainloopFwdSm90ILi2EN4cute5tupleIJNS5_1CILi1EEES8_S8_EEENS6_IJNS7_ILi128EEENS7_ILi96EEENS7_ILi192EEEEEELi128ENS_6half_tEfNS_4arch4Sm90ELb0ELb0ELb1ELb1ELb1ELb0ELb0ELb1ELb1ELb1ELb1ELb0EEENS1_21CollectiveEpilogueFwdINS6_IJSA_SA_SB_EEES9_SE_SG_Li256ELb1ELb1ELb1ELb0EEENS1_36VarlenDynamicPersistentTileSchedulerILi128ELi96ELi256ELi128ELb1ELb1ELb1ELb0ELb1ELb1EEEEEEEEEvNT_6ParamsE,"a",@progbits
	.sectionflags	@""
	.align	4
.nv.constant0._ZN7cutlass13device_kernelIN5flash11enable_sm90INS1_16FlashAttnFwdSm90INS1_25CollectiveMainloopFwdSm90ILi2EN4cute5tupleIJNS5_1CILi1EEES8_S8_EEENS6_IJNS7_ILi128EEENS7_ILi96EEENS7_ILi192EEEEEELi128ENS_6half_tEfNS_4arch4Sm90ELb0ELb0ELb1ELb1ELb1ELb0ELb0ELb1ELb1ELb1ELb1ELb0EEENS1_21CollectiveEpilogueFwdINS6_IJSA_SA_SB_EEES9_SE_SG_Li256ELb1ELb1ELb1ELb0EEENS1_36VarlenDynamicPersistentTileSchedulerILi128ELi96ELi256ELi128ELb1ELb1ELb1ELb0ELb1ELb1EEEEEEEEEvNT_6ParamsE:
	.zero		3328


//--------------------- .nv.constant0._ZN7cutlass13device_kernelIN5flash11enable_sm90INS1_16FlashAttnFwdSm90INS1_25CollectiveMainloopFwdSm90ILi2EN4cute5tupleIJNS5_1CILi1EEES8_S8_EEENS6_IJNS7_ILi128EEENS7_ILi96EEENS7_ILi192EEEEEELi128ENS_6half_tEfNS_4arch4Sm90ELb0ELb0ELb1ELb1ELb1ELb1ELb0ELb1ELb1ELb1ELb1ELb0EEENS1_21CollectiveEpilogueFwdINS6_IJSA_SA_SB_EEES9_SE_SG_Li256ELb1ELb1ELb1ELb0EEENS1_36VarlenDynamicPersistentTileSchedulerILi128ELi96ELi256ELi128ELb1ELb1ELb1ELb0ELb1ELb1EEEEEEEEEvNT_6ParamsE --------------------------
	.section	.nv.constant0._ZN7cutlass13device_kernelIN5flash11enable_sm90INS1_16FlashAttnFwdSm90INS1_25CollectiveMainloopFwdSm90ILi2EN4cute5tupleIJNS5_1CILi1EEES8_S8_EEENS6_IJNS7_ILi128EEENS7_ILi96EEENS7_ILi192EEEEEELi128ENS_6half_tEfNS_4arch4Sm90ELb0ELb0ELb1ELb1ELb1ELb1ELb0ELb1ELb1ELb1ELb1ELb0EEENS1_21CollectiveEpilogueFwdINS6_IJSA_SA_SB_EEES9_SE_SG_Li256ELb1ELb1ELb1ELb0EEENS1_36VarlenDynamicPersistentTileSchedulerILi128ELi96ELi256ELi128ELb1ELb1ELb1ELb0ELb1ELb1EEEEEEEEEvNT_6ParamsE,"a",@progbits
	.sectionflags	@""
	.align	4
.nv.constant0._ZN7cutlass13device_kernelIN5flash11enable_sm90INS1_16FlashAttnFwdSm90INS1_25CollectiveMainloopFwdSm90ILi2EN4cute5tupleIJNS5_1CILi1EEES8_S8_EEENS6_IJNS7_ILi128EEENS7_ILi96EEENS7_ILi192EEEEEELi128ENS_6half_tEfNS_4arch4Sm90ELb0ELb0ELb1ELb1ELb1ELb1ELb0ELb1ELb1ELb1ELb1ELb0EEENS1_21CollectiveEpilogueFwdINS6_IJSA_SA_SB_EEES9_SE_SG_Li256ELb1ELb1ELb1ELb0EEENS1_36VarlenDynamicPersistentTileSchedulerILi128ELi96ELi256ELi128ELb1ELb1ELb1ELb0ELb1ELb1EEEEEEEEEvNT_6ParamsE:
	.zero		3328


//--------------------- .nv.constant0._ZN7cutlass13device_kernelIN5flash11enable_sm90INS1_16FlashAttnFwdSm90INS1_25CollectiveMainloopFwdSm90ILi2EN4cute5tupleIJNS5_1CILi1EEES8_S8_EEENS6_IJNS7_ILi128EEENS7_ILi96EEENS7_ILi192EEEEEELi128ENS_6half_tEfNS_4arch4Sm90ELb0ELb1ELb1ELb0ELb1ELb0ELb0ELb1ELb1ELb1ELb1ELb0EEENS1_21CollectiveEpilogueFwdINS6_IJSA_SA_SB_EEES9_SE_SG_Li256ELb0ELb1ELb1ELb0EEENS1_19SingleTileSchedulerILb0ELb1ELb1ELi128EEEEEEEEEvNT_6ParamsE --------------------------
	.section	.nv.constant0._ZN7cutlass13device_kernelIN5flash11enable_sm90INS1_16FlashAttnFwdSm90INS1_25CollectiveMainloopFwdSm90ILi2EN4cute5tupleIJNS5_1CILi1EEES8_S8_EEENS6_IJNS7_ILi128EEENS7_ILi96EEENS7_ILi192EEEEEELi128ENS_6half_tEfNS_4arch4Sm90ELb0ELb1ELb1ELb0ELb1ELb0ELb0ELb1ELb1ELb1ELb1ELb0EEENS1_21CollectiveEpilogueFwdINS6_IJSA_SA_SB_EEES9_SE_SG_Li256ELb0ELb1ELb1ELb0EEENS1_19SingleTileSchedulerILb0ELb1ELb1ELi128EEEEEEEEEvNT_6ParamsE,"a",@progbits
	.sectionflags	@""
	.align	4
.nv.constant0._ZN7cutlass13device_kernelIN5flash11enable_sm90INS1_16FlashAttnFwdSm90INS1_25CollectiveMainloopFwdSm90ILi2EN4cute5tupleIJNS5_1CILi1EEES8_S8_EEENS6_IJNS7_ILi128EEENS7_ILi96EEENS7_ILi192EEEEEELi128ENS_6half_tEfNS_4arch4Sm90ELb0ELb1ELb1ELb0ELb1ELb0ELb0ELb1ELb1ELb1ELb1ELb0EEENS1_21CollectiveEpilogueFwdINS6_IJSA_SA_SB_EEES9_SE_SG_Li256ELb0ELb1ELb1ELb0EEENS1_19SingleTileSchedulerILb0ELb1ELb1ELi128EEEEEEEEEvNT_6ParamsE:
	.zero		3200


//--------------------- .nv.constant0._ZN7cutlass13device_kernelIN5flash11enable_sm90INS1_16FlashAttnFwdSm90INS1_25CollectiveMainloopFwdSm90ILi2EN4cute5tupleIJNS5_1CILi1EEES8_S8_EEENS6_IJNS7_ILi128EEENS7_ILi96EEENS7_ILi192EEEEEELi128ENS_6half_tEfNS_4arch4Sm90ELb0ELb1ELb1ELb1ELb1ELb0ELb0ELb1ELb1ELb1ELb1ELb0EEENS1_21CollectiveEpilogueFwdINS6_IJSA_SA_SB_EEES9_SE_SG_Li256ELb1ELb1ELb1ELb0EEENS1_36VarlenDynamicPersistentTileSchedulerILi128ELi96ELi256ELi128ELb1ELb1ELb1ELb1ELb0ELb1EEEEEEEEEvNT_6ParamsE --------------------------
	.section	.nv.constant0._ZN7cutlass13device_kernelIN5flash11enable_sm90INS1_16FlashAttnFwdSm90INS1_25CollectiveMainloopFwdSm90ILi2EN4cute5tupleIJNS5_1CILi1EEES8_S8_EEENS6_IJNS7_ILi128EEENS7_ILi96EEENS7_ILi192EEEEEELi128ENS_6half_tEfNS_4arch4Sm90ELb0ELb1ELb1ELb1ELb1ELb0ELb0ELb1ELb1ELb1ELb1ELb0EEENS1_21CollectiveEpilogueFwdINS6_IJSA_SA_SB_EEES9_SE_SG_Li256ELb1ELb1ELb1ELb0EEENS1_36VarlenDynamicPersistentTileSchedulerILi128ELi96ELi256ELi128ELb1ELb1ELb1ELb1ELb0ELb1EEEEEEEEEvNT_6ParamsE,"a",@progbits
	.sectionflags	@""
	.align	4
.nv.constant0._ZN7cutlass13device_kernelIN5flash11enable_sm90INS1_16FlashAttnFwdSm90INS1_25CollectiveMainloopFwdSm90ILi2EN4cute5tupleIJNS5_1CILi1EEES8_S8_EEENS6_IJNS7_ILi128EEENS7_ILi96EEENS7_ILi192EEEEEELi128ENS_6half_tEfNS_4arch4Sm90ELb0ELb1ELb1ELb1ELb1ELb0ELb0ELb1ELb1ELb1ELb1ELb0EEENS1_21CollectiveEpilogueFwdINS6_IJSA_SA_SB_EEES9_SE_SG_Li256ELb1ELb1ELb1ELb0EEENS1_36VarlenDynamicPersistentTileSchedulerILi128ELi96ELi256ELi128ELb1ELb1ELb1ELb1ELb0ELb1EEEEEEEEEvNT_6ParamsE:
	.zero		3328


//--------------------- .nv.constant0._ZN7cutlass13device_kernelIN5flash11enable_sm90INS1_16FlashAttnFwdSm90INS1_25CollectiveMainloopFwdSm90ILi2EN4cute5tupleIJNS5_1CILi1EEES8_S8_EEENS6_IJNS7_ILi128EEENS7_ILi96EEENS7_ILi192EEEEEELi128ENS_6half_tEfNS_4arch4Sm90ELb0ELb1ELb1ELb1ELb1ELb1ELb0ELb1ELb1ELb1ELb1ELb0EEENS1_21CollectiveEpilogueFwdINS6_IJSA_SA_SB_EEES9_SE_SG_Li256ELb1ELb1ELb1ELb0EEENS1_36VarlenDynamicPersistentTileSchedulerILi128ELi96ELi256ELi128ELb1ELb1ELb1ELb1ELb0ELb1EEEEEEEEEvNT_6ParamsE --------------------------
	.section	.nv.constant0._ZN7cutlass13device_kernelIN5flash11enable_sm90INS1_16FlashAttnFwdSm90INS1_25CollectiveMainloopFwdSm90ILi2EN4cute5tupleIJNS5_1CILi1EEES8_S8_EEENS6_IJNS7_ILi128EEENS7_ILi96EEENS7_ILi192EEEEEELi128ENS_6half_tEfNS_4arch4Sm90ELb0ELb1ELb1ELb1ELb1ELb1ELb0ELb1ELb1ELb1ELb1ELb0EEENS1_21CollectiveEpilogueFwdINS6_IJSA_SA_SB_EEES9_SE_SG_Li256ELb1ELb1ELb1ELb0EEENS1_36VarlenDynamicPersistentTileSchedulerILi128ELi96ELi256ELi128ELb1ELb1ELb1ELb1ELb0ELb1EEEEEEEEEvNT_6ParamsE,"a",@progbits
	.sectionflags	@""
	.align	4
.nv.constant0._ZN7cutlass13device_kernelIN5flash11enable_sm90INS1_16FlashAttnFwdSm90INS1_25CollectiveMainloopFwdSm90ILi2EN4cute5tupleIJNS5_1CILi1EEES8_S8_EEENS6_IJNS7_ILi128EEENS7_ILi96EEENS7_ILi192EEEEEELi128ENS_6half_tEfNS_4arch4Sm90ELb0ELb1ELb1ELb1ELb1ELb1ELb0ELb1ELb1ELb1ELb1ELb0EEENS1_21CollectiveEpilogueFwdINS6_IJSA_SA_SB_EEES9_SE_SG_Li256ELb1ELb1ELb1ELb0EEENS1_36VarlenDynamicPersistentTileSchedulerILi128ELi96ELi256ELi128ELb1ELb1ELb1ELb1ELb0ELb1EEEEEEEEEvNT_6ParamsE:
	.zero		3328


//--------------------- .nv.constant0._ZN7cutlass13device_kernelIN5flash11enable_sm90INS1_16FlashAttnFwdSm90INS1_25CollectiveMainloopFwdSm90ILi2EN4cute5tupleIJNS5_1CILi1EEES8_S8_EEENS6_IJNS7_ILi128EEENS7_ILi96EEENS7_ILi192EEEEEELi128ENS_6half_tEfNS_4arch4Sm90ELb1ELb0ELb1ELb0ELb1ELb0ELb0ELb1ELb1ELb1ELb1ELb0EEENS1_21CollectiveEpilogueFwdINS6_IJSA_SA_SB_EEES9_SE_SG_Li256ELb0ELb1ELb1ELb0EEENS1_19SingleTileSchedulerILb0ELb1ELb1ELi128EEEEEEEEEvNT_6ParamsE --------------------------
	.section	.nv.constant0._ZN7cutlass13device_kernelIN5flash11enable_sm90INS1_16FlashAttnFwdSm90INS1_25CollectiveMainloopFwdSm90ILi2EN4cute5tupleIJNS5_1CILi1EEES8_S8_EEENS6_IJNS7_ILi128EEENS7_ILi96EEENS7_ILi192EEEEEELi128ENS_6half_tEfNS_4arch4Sm90ELb1ELb0ELb1ELb0ELb1ELb0ELb0ELb1ELb1ELb1ELb1ELb0EEENS1_21CollectiveEpilogueFwdINS6_IJSA_SA_SB_EEES9_SE_SG_Li256ELb0ELb1ELb1ELb0EEENS1_19SingleTileSchedulerILb0ELb1ELb1ELi128EEEEEEEEEvNT_6ParamsE,"a",@progbits
	.sectionflags	@""
	.align	4
.nv.constant0._ZN7cutlass13device_kernelIN5flash11enable_sm90INS1_16FlashAttnFwdSm90INS1_25CollectiveMainloopFwdSm90ILi2EN4cute5tupleIJNS5_1CILi1EEES8_S8_EEENS6_IJNS7_ILi128EEENS7_ILi96EEENS7_ILi192EEEEEELi128ENS_6half_tEfNS_4arch4Sm90ELb1ELb0ELb1ELb0ELb1ELb0ELb0ELb1ELb1ELb1ELb1ELb0EEENS1_21CollectiveEpilogueFwdINS6_IJSA_SA_SB_EEES9_SE_SG_Li256ELb0ELb1ELb1ELb0EEENS1_19SingleTileSchedulerILb0ELb1ELb1ELi128EEEEEEEEEvNT_6ParamsE:
	.zero		3200


//--------------------- .nv.constant0._ZN7cutlass13device_kernelIN5flash11enable_sm90INS1_16FlashAttnFwdSm90INS1_25CollectiveMainloopFwdSm90ILi2EN4cute5tupleIJNS5_1CILi1EEES8_S8_EEENS6_IJNS7_ILi128EEENS7_ILi96EEENS7_ILi192EEEEEELi128ENS_6half_tEfNS_4arch4Sm90ELb1ELb0ELb1ELb1ELb1ELb0ELb0ELb1ELb1ELb1ELb1ELb0EEENS1_21CollectiveEpilogueFwdINS6_IJSA_SA_SB_EEES9_SE_SG_Li256ELb1ELb1ELb1ELb0EEENS1_36VarlenDynamicPersistentTileSchedulerILi128ELi96ELi256ELi128ELb1ELb1ELb1ELb1ELb1ELb1EEEEEEEEEvNT_6ParamsE --------------------------
	.section	.nv.constant0._ZN7cutlass13device_kernelIN5flash11enable_sm90INS1_16FlashAttnFwdSm90INS1_25CollectiveMainloopFwdSm90ILi2EN4cute5tupleIJNS5_1CILi1EEES8_S8_EEENS6_IJNS7_ILi128EEENS7_ILi96EEENS7_ILi192EEEEEELi128ENS_6half_tEfNS_4arch4Sm90ELb1ELb0ELb1ELb1ELb1ELb0ELb0ELb1ELb1ELb1ELb1ELb0EEENS1_21CollectiveEpilogueFwdINS6_IJSA_SA_SB_EEES9_SE_SG_Li256ELb1ELb1ELb1ELb0EEENS1_36VarlenDynamicPersistentTileSchedulerILi128ELi96ELi256ELi128ELb1ELb1ELb1ELb1ELb1ELb1EEEEEEEEEvNT_6ParamsE,"a",@progbits
	.sectionflags	@""
	.align	4
.nv.constant0._ZN7cutlass13device_kernelIN5flash11enable_sm90INS1_16FlashAttnFwdSm90INS1_25CollectiveMainloopFwdSm90ILi2EN4cute5tupleIJNS5_1CILi1EEES8_S8_EEENS6_IJNS7_ILi128EEENS7_ILi96EEENS7_ILi192EEEEEELi128ENS_6half_tEfNS_4arch4Sm90ELb1ELb0ELb1ELb1ELb1ELb0ELb0ELb1ELb1ELb1ELb1ELb0EEENS1_21CollectiveEpilogueFwdINS6_IJSA_SA_SB_EEES9_SE_SG_Li256ELb1ELb1ELb1ELb0EEENS1_36VarlenDynamicPersistentTileSchedulerILi128ELi96ELi256ELi128ELb1ELb1ELb1ELb1ELb1ELb1EEEEEEEEEvNT_6ParamsE:
	.zero		3328


//--------------------- .nv.constant0._ZN7cutlass13device_kernelIN5flash11enable_sm90INS1_16FlashAttnFwdSm90INS1_25CollectiveMainloopFwdSm90ILi2EN4cute5tupleIJNS5_1CILi1EEES8_S8_EEENS6_IJNS7_ILi128EEENS7_ILi96EEENS7_ILi192EEEEEELi128ENS_6half_tEfNS_4arch4Sm90ELb1ELb0ELb1ELb1ELb1ELb1ELb0ELb1ELb1ELb1ELb1ELb0EEENS1_21CollectiveEpilogueFwdINS6_IJSA_SA_SB_EEES9_SE_SG_Li256ELb1ELb1ELb1ELb0EEENS1_36VarlenDynamicPersistentTileSchedulerILi128ELi96ELi256ELi128ELb1ELb1ELb1ELb1ELb1ELb1EEEEEEEEEvNT_6ParamsE --------------------------
	.section	.nv.constant0._ZN7cutlass13device_kernelIN5flash11enable_sm90INS1_16FlashAttnFwdSm90INS1_25CollectiveMainloopFwdSm90ILi2EN4cute5tupleIJNS5_1CILi1EEES8_S8_EEENS6_IJNS7_ILi128EEENS7_ILi96EEENS7_ILi192EEEEEELi128ENS_6half_tEfNS_4arch4Sm90ELb1ELb0ELb1ELb1ELb1ELb1ELb0ELb1ELb1ELb1ELb1ELb0EEENS1_21CollectiveEpilogueFwdINS6_IJSA_SA_SB_EEES9_SE_SG_Li256ELb1ELb1ELb1ELb0EEENS1_36VarlenDynamicPersistentTileSchedulerILi128ELi96ELi256ELi128ELb1ELb1ELb1ELb1ELb1ELb1EEEEEEEEEvNT_6ParamsE,"a",@progbits
	.sectionflags	@""
	.align	4
.nv.constant0._ZN7cutlass13device_kernelIN5flash11enable_sm90INS1_16FlashAttnFwdSm90INS1_25CollectiveMainloopFwdSm90ILi2EN4cute5tupleIJNS5_1CILi1EEES8_S8_EEENS6_IJNS7_ILi128EEENS7_ILi96EEENS7_ILi192EEEEEELi128ENS_6half_tEfNS_4arch4Sm90ELb1ELb0ELb1ELb1ELb1ELb1ELb0ELb1ELb1ELb1ELb1ELb0EEENS1_21CollectiveEpilogueFwdINS6_IJSA_SA_SB_EEES9_SE_SG_Li256ELb1ELb1ELb1ELb0EEENS1_36VarlenDynamicPersistentTileSchedulerILi128ELi96ELi256ELi128ELb1ELb1ELb1ELb1ELb1ELb1EEEEEEEEEvNT_6ParamsE:
	.zero		3328


//--------------------- .nv.constant0._ZN7cutlass13device_kernelIN5flash11enable_sm90INS1_16FlashAttnFwdSm90INS1_25CollectiveMainloopFwdSm90ILi2EN4cute5tupleIJNS5_1CILi1EEES8_S8_EEENS6_IJNS7_ILi64EEESA_SA_EEELi512ENS_6half_tEfNS_4arch4Sm90ELb0ELb0ELb1ELb0ELb1ELb0ELb0ELb0ELb0ELb1ELb1ELb0EEENS1_21CollectiveEpilogueFwdINS6_IJSA_NS7_ILi512EEESA_EEES9_SC_SE_Li256ELb0ELb1ELb1ELb0EEENS1_19SingleTileSchedulerILb0ELb1ELb1ELi64EEEEEEEEEvNT_6ParamsE --------------------------
	.section	.nv.constant0._ZN7cutlass13device_kernelIN5flash11enable_sm90INS1_16FlashAttnFwdSm90INS1_25CollectiveMainloopFwdSm90ILi2EN4cute5tupleIJNS5_1CILi1EEES8_S8_EEENS6_IJNS7_ILi64EEESA_SA_EEELi512ENS_6half_tEfNS_4arch4Sm90ELb0ELb0ELb1ELb0ELb1ELb0ELb0ELb0ELb0ELb1ELb1ELb0EEENS1_21CollectiveEpilogueFwdINS6_IJSA_NS7_ILi512EEESA_EEES9_SC_SE_Li256ELb0ELb1ELb1ELb0EEENS1_19SingleTileSchedulerILb0ELb1ELb1ELi64EEEEEEEEEvNT_6ParamsE,"a",@progbits
	.sectionflags	@""
	.align	4
.nv.constant0._ZN7cutlass13device_kernelIN5flash11enable_sm90INS1_16FlashAttnFwdSm90INS1_25CollectiveMainloopFwdSm90ILi2EN4cute5tupleIJNS5_1CILi1EEES8_S8_EEENS6_IJNS7_ILi64EEESA_SA_EEELi512ENS_6half_tEfNS_4arch4Sm90ELb0ELb0ELb1ELb0ELb1ELb0ELb0ELb0ELb0ELb1ELb1ELb0EEENS1_21CollectiveEpilogueFwdINS6_IJSA_NS7_ILi512EEESA_EEES9_SC_SE_Li256ELb0ELb1ELb1ELb0EEENS1_19SingleTileSchedulerILb0ELb1ELb1ELi64EEEEEEEEEvNT_6ParamsE:
	.zero		3200


//--------------------- .nv.constant0._ZN7cutlass13device_kernelIN5flash11enable_sm90INS1_16FlashAttnFwdSm90INS1_25CollectiveMainloopFwdSm90ILi2EN4cute5tupleIJNS5_1CILi1EEES8_S8_EEENS6_IJNS7_ILi64EEESA_SA_EEELi512ENS_6half_tEfNS_4arch4Sm90ELb0ELb0ELb1ELb0ELb1ELb0ELb1ELb0ELb0ELb1ELb1ELb0EEENS1_21CollectiveEpilogueFwdINS6_IJSA_NS7_ILi512EEESA_EEES9_SC_SE_Li256ELb0ELb1ELb1ELb0EEENS1_19SingleTileSchedulerILb0ELb1ELb1ELi64EEEEEEEEEvNT_6ParamsE --------------------------
	.section	.nv.constant0._ZN7cutlass13device_kernelIN5flash11enable_sm90INS1_16FlashAttnFwdSm90INS1_25CollectiveMainloopFwdSm90ILi2EN4cute5tupleIJNS5_1CILi1EEES8_S8_EEENS6_IJNS7_ILi64EEESA_SA_EEELi512ENS_6half_tEfNS_4arch4Sm90ELb0ELb0ELb1ELb0ELb1ELb0ELb1ELb0ELb0ELb1ELb1ELb0EEENS1_21CollectiveEpilogueFwdINS6_IJSA_NS7_ILi512EEESA_EEES9_SC_SE_Li256ELb0ELb1ELb1ELb0EEENS1_19SingleTileSchedulerILb0ELb1ELb1ELi64EEEEEEEEEvNT_6ParamsE,"a",@progbits
	.sectionflags	@""
	.align	4
.nv.constant0._ZN7cutlass13device_kernelIN5flash11enable_sm90INS1_16FlashAttnFwdSm90INS1_25CollectiveMainloopFwdSm90ILi2EN4cute5tupleIJNS5_1CILi1EEES8_S8_EEENS6_IJNS7_ILi64EEESA_SA_EEELi512ENS_6half_tEfNS_4arch4Sm90ELb0ELb0ELb1ELb0ELb1ELb0ELb1ELb0ELb0ELb1ELb1ELb0EEENS1_21CollectiveEpilogueFwdINS6_IJSA_NS7_ILi512EEESA_EEES9_SC_SE_Li256ELb0ELb1ELb1ELb0EEENS1_19SingleTileSchedulerILb0ELb1ELb1ELi64EEEEEEEEEvNT_6ParamsE:
	.zero		3456


//--------------------- .nv.constant0._ZN7cutlass13device_kernelIN5flash11enable_sm90INS1_16FlashAttnFwdSm90INS1_25CollectiveMainloopFwdSm90ILi2EN4cute5tupleIJNS5_1CILi1EEES8_S8_EEENS6_IJNS7_ILi64EEESA_SA_EEELi512ENS_6half_tEfNS_4arch4Sm90ELb0ELb0ELb1ELb1ELb1ELb0ELb0ELb0ELb0ELb1ELb1ELb0EEENS1_21CollectiveEpilogueFwdINS6_IJSA_NS7_ILi512EEESA_EEES9_SC_SE_Li256ELb1ELb1ELb1ELb0EEENS1_36VarlenDynamicPersistentTileSchedulerILi64ELi64ELi256ELi128ELb1ELb1ELb1ELb0ELb1ELb1EEEEEEEEEvNT_6ParamsE --------------------------
	.section	.nv.constant0._ZN7cutlass13device_kernelIN5flash11enable_sm90INS1_16FlashAttnFwdSm90INS1_25CollectiveMainloopFwdSm90ILi2EN4cute5tupleIJNS5_1CILi1EEES8_S8_EEENS6_IJNS7_ILi64EEESA_SA_EEELi512ENS_6half_tEfNS_4arch4Sm90ELb0ELb0ELb1ELb1ELb1ELb0ELb0ELb0ELb0ELb1ELb1ELb0EEENS1_21CollectiveEpilogueFwdINS6_IJSA_NS7_ILi512EEESA_EEES9_SC_SE_Li256ELb1ELb1ELb1ELb0EEENS1_36VarlenDynamicPersistentTileSchedulerILi64ELi64ELi256ELi128ELb1ELb1ELb1ELb0ELb1ELb1EEEEEEEEEvNT_6ParamsE,"a",@progbits
	.sectionflags	@""
	.align	4
.nv.constant0._ZN7cutlass13device_kernelIN5flash11enable_sm90INS1_16FlashAttnFwdSm90INS1_25CollectiveMainloopFwdSm90ILi2EN4cute5tupleIJNS5_1CILi1EEES8_S8_EEENS6_IJNS7_ILi64EEESA_SA_EEELi512ENS_6half_tEfNS_4arch4Sm90ELb0ELb0ELb1ELb1ELb1ELb0ELb0ELb0ELb0ELb1ELb1ELb0EEENS1_21CollectiveEpilogueFwdINS6_IJSA_NS7_ILi512EEESA_EEES9_SC_SE_Li256ELb1ELb1ELb1ELb0EEENS1_36VarlenDynamicPersistentTileSchedulerILi64ELi64ELi256ELi128ELb1ELb1ELb1ELb0ELb1ELb1EEEEEEEEEvNT_6ParamsE:
	.zero		3328


//--------------------- .nv.constant0._ZN7cutlass13device_kernelIN5flash11enable_sm90INS1_16FlashAttnFwdSm90INS1_25CollectiveMainloopFwdSm90ILi2EN4cute5tupleIJNS5_1CILi1EEES8_S8_EEENS6_IJNS7_ILi64EEESA_SA_EEELi512ENS_6half_tEfNS_4arch4Sm90ELb0ELb0ELb1ELb1ELb1ELb1ELb0ELb0ELb0ELb1ELb1ELb0EEENS1_21CollectiveEpilogueFwdINS6_IJSA_NS7_ILi512EEESA_EEES9_SC_SE_Li256ELb1ELb1ELb1ELb0EEENS1_36VarlenDynamicPersistentTileSchedulerILi64ELi64ELi256ELi128ELb1ELb1ELb1ELb0ELb1ELb1EEEEEEEEEvNT_6ParamsE --------------------------
	.section	.nv.constant0._ZN7cutlass13device_kernelIN5flash11enable_sm90INS1_16FlashAttnFwdSm90INS1_25CollectiveMainloopFwdSm90ILi2EN4cute5tupleIJNS5_1CILi1EEES8_S8_EEENS6_IJNS7_ILi64EEESA_SA_EEELi512ENS_6half_tEfNS_4arch4Sm90ELb0ELb0ELb1ELb1ELb1ELb1ELb0ELb0ELb0ELb1ELb1ELb0EEENS1_21CollectiveEpilogueFwdINS6_IJSA_NS7_ILi512EEESA_EEES9_SC_SE_Li256ELb1ELb1ELb1ELb0EEENS1_36VarlenDynamicPersistentTileSchedulerILi64ELi64ELi256ELi128ELb1ELb1ELb1ELb0ELb1ELb1EEEEEEEEEvNT_6ParamsE,"a",@progbits
	.sectionflags	@""
	.align	4
.nv.constant0._ZN7cutlass13device_kernelIN5flash11enable_sm90INS1_16FlashAttnFwdSm90INS1_25CollectiveMainloopFwdSm90ILi2EN4cute5tupleIJNS5_1CILi1EEES8_S8_EEENS6_IJNS7_ILi64EEESA_SA_EEELi512ENS_6half_tEfNS_4arch4Sm90ELb0ELb0ELb1ELb1ELb1ELb1ELb0ELb0ELb0ELb1ELb1ELb0EEENS1_21CollectiveEpilogueFwdINS6_IJSA_NS7_ILi512EEESA_EEES9_SC_SE_Li256ELb1ELb1ELb1ELb0EEENS1_36VarlenDynamicPersistentTileSchedulerILi64ELi64ELi256ELi128ELb1ELb1ELb1ELb0ELb1ELb1EEEEEEEEEvNT_6ParamsE:
	.zero		3328


//--------------------- .nv.constant0._ZN7cutlass13device_kernelIN5flash11enable_sm90INS1_16FlashAttnFwdSm90INS1_25CollectiveMainloopFwdSm90ILi2EN4cute5tupleIJNS5_1CILi1EEES8_S8_EEENS6_IJNS7_ILi64EEESA_SA_EEELi512ENS_6half_tEfNS_4arch4Sm90ELb0ELb0ELb1ELb1ELb1ELb0ELb1ELb0ELb0ELb1ELb1ELb0EEENS1_21CollectiveEpilogueFwdINS6_IJSA_NS7_ILi512EEESA_EEES9_SC_SE_Li256ELb1ELb1ELb1ELb0EEENS1_36VarlenDynamicPersistentTileSchedulerILi64ELi64ELi256ELi128ELb1ELb1ELb1ELb0ELb1ELb1EEEEEEEEEvNT_6ParamsE --------------------------
	.section	.nv.constant0._ZN7cutlass13device_kernelIN5flash11enable_sm90INS1_16FlashAttnFwdSm90INS1_25CollectiveMainloopFwdSm90ILi2EN4cute5tupleIJNS5_1CILi1EEES8_S8_EEENS6_IJNS7_ILi64EEESA_SA_EEELi512ENS_6half_tEfNS_4arch4Sm90ELb0ELb0ELb1ELb1ELb1ELb0ELb1ELb0ELb0ELb1ELb1ELb0EEENS1_21CollectiveEpilogueFwdINS6_IJSA_NS7_ILi512EEESA_EEES9_SC_SE_Li256ELb1ELb1ELb1ELb0EEENS1_36VarlenDynamicPersistentTileSchedulerILi64ELi64ELi256ELi128ELb1ELb1ELb1ELb0ELb1ELb1EEEEEEEEEvNT_6ParamsE,"a",@progbits
	.sectionflags	@""
	.align	4
.nv.constant0._ZN7cutlass13device_kernelIN5flash11enable_sm90INS1_16FlashAttnFwdSm90INS1_25CollectiveMainloopFwdSm90ILi2EN4cute5tupleIJNS5_1CILi1EEES8_S8_EEENS6_IJNS7_ILi64EEESA_SA_EEELi512ENS_6half_tEfNS_4arch4Sm90ELb0ELb0ELb1ELb1ELb1ELb0ELb1ELb0ELb0ELb1ELb1ELb0EEENS1_21CollectiveEpilogueFwdINS6_IJSA_NS7_ILi512EEESA_EEES9_SC_SE_Li256ELb1ELb1ELb1ELb0EEENS1_36VarlenDynamicPersistentTileSchedulerILi64ELi64ELi256ELi128ELb1ELb1ELb1ELb0ELb1ELb1EEEEEEEEEvNT_6ParamsE:
	.zero		3584


//--------------------- .nv.constant0._ZN7cutlass13device_kernelIN5flash11enable_sm90INS1_16FlashAttnFwdSm90INS1_25CollectiveMainloopFwdSm90ILi2EN4cute5tupleIJNS5_1CILi1EEES8_S8_EEENS6_IJNS7_ILi64EEESA_SA_EEELi512ENS_6half_tEfNS_4arch4Sm90ELb0ELb0ELb1ELb1ELb1ELb1ELb1ELb0ELb0ELb1ELb1ELb0EEENS1_21CollectiveEpilogueFwdINS6_IJSA_NS7_ILi512EEESA_EEES9_SC_SE_Li256ELb1ELb1ELb1ELb0EEENS1_36VarlenDynamicPersistentTileSchedulerILi64ELi64ELi256ELi128ELb1ELb1ELb1ELb0ELb1ELb1EEEEEEEEEvNT_6ParamsE --------------------------
	.section	.nv.constant0._ZN7cutlass13device_kernelIN5flash11enable_sm90INS1_16FlashAttnFwdSm90INS1_25CollectiveMainloopFwdSm90ILi2EN4cute5tupleIJNS5_1CILi1EEES8_S8_EEENS6_IJNS7_ILi64EEESA_SA_EEELi512ENS_6half_tEfNS_4arch4Sm90ELb0ELb0ELb1ELb1ELb1ELb1ELb1ELb0ELb0ELb1ELb1ELb0EEENS1_21CollectiveEpilogueFwdINS6_IJSA_NS7_ILi512EEESA_EEES9_SC_SE_Li256ELb1ELb1ELb1ELb0EEENS1_36VarlenDynamicPersistentTileSchedulerILi64ELi64ELi256ELi128ELb1ELb1ELb1ELb0ELb1ELb1EEEEEEEEEvNT_6ParamsE,"a",@progbits
	.sectionflags	@""
	.align	4
.nv.constant0._ZN7cutlass13device_kernelIN5flash11enable_sm90INS1_16FlashAttnFwdSm90INS1_25CollectiveMainloopFwdSm90ILi2EN4cute5tupleIJNS5_1CILi1EEES8_S8_EEENS6_IJNS7_ILi64EEESA_SA_EEELi512ENS_6half_tEfNS_4arch4Sm90ELb0ELb0ELb1ELb1ELb1ELb1ELb1ELb0ELb0ELb1ELb1ELb0EEENS1_21CollectiveEpilogueFwdINS6_IJSA_NS7_ILi512EEESA_EEES9_SC_SE_Li256ELb1ELb1ELb1ELb0EEENS1_36VarlenDynamicPersistentTileSchedulerILi64ELi64ELi256ELi128ELb1ELb1ELb1ELb0ELb1ELb1EEEEEEEEEvNT_6ParamsE:
	.zero		3584


//--------------------- .nv.constant0._ZN7cutlass13device_kernelIN5flash11enable_sm90INS1_16FlashAttnFwdSm90INS1_25CollectiveMainloopFwdSm90ILi2EN4cute5tupleIJNS5_1CILi1EEES8_S8_EEENS6_IJNS7_ILi64EEESA_SA_EEELi512ENS_6half_tEfNS_4arch4Sm90ELb0ELb1ELb1ELb0ELb1ELb0ELb0ELb0ELb0ELb1ELb1ELb0EEENS1_21CollectiveEpilogueFwdINS6_IJSA_NS7_ILi512EEESA_EEES9_SC_SE_Li256ELb0ELb1ELb1ELb0EEENS1_19SingleTileSchedulerILb0ELb1ELb1ELi64EEEEEEEEEvNT_6ParamsE --------------------------
	.section	.nv.constant0._ZN7cutlass13device_kernelIN5flash11enable_sm90INS1_16FlashAttnFwdSm90INS1_25CollectiveMainloopFwdSm90ILi2EN4cute5tupleIJNS5_1CILi1EEES8_S8_EEENS6_IJNS7_ILi64EEESA_SA_EEELi512ENS_6half_tEfNS_4arch4Sm90ELb0ELb1ELb1ELb0ELb1ELb0ELb0ELb0ELb0ELb1ELb1ELb0EEENS1_21CollectiveEpilogueFwdINS6_IJSA_NS7_ILi512EEESA_EEES9_SC_SE_Li256ELb0ELb1ELb1ELb0EEENS1_19SingleTileSchedulerILb0ELb1ELb1ELi64EEEEEEEEEvNT_6ParamsE,"a",@progbits
	.sectionflags	@""
	.align	4
.nv.constant0._ZN7cutlass13device_kernelIN5flash11enable_sm90INS1_16FlashAttnFwdSm90INS1_25CollectiveMainloopFwdSm90ILi2EN4cute5tupleIJNS5_1CILi1EEES8_S8_EEENS6_IJNS7_ILi64EEESA_SA_EEELi512ENS_6half_tEfNS_4arch4Sm90ELb0ELb1ELb1ELb0ELb1ELb0ELb0ELb0ELb0ELb1ELb1ELb0EEENS1_21CollectiveEpilogueFwdINS6_IJSA_NS7_ILi512EEESA_EEES9_SC_SE_Li256ELb0ELb1ELb1ELb0EEENS1_19SingleTileSchedulerILb0ELb1ELb1ELi64EEEEEEEEEvNT_6ParamsE:
	.zero		3200


//--------------------- .nv.constant0._ZN7cutlass13device_kernelIN5flash11enable_sm90INS1_16FlashAttnFwdSm90INS1_25CollectiveMainloopFwdSm90ILi2EN4cute5tupleIJNS5_1CILi1EEES8_S8_EEENS6_IJNS7_ILi64EEESA_SA_EEELi512ENS_6half_tEfNS_4arch4Sm90ELb0ELb1ELb1ELb0ELb1ELb0ELb1ELb0ELb0ELb1ELb1ELb0EEENS1_21CollectiveEpilogueFwdINS6_IJSA_NS7_ILi512EEESA_EEES9_SC_SE_Li256ELb0ELb1ELb1ELb0EEENS1_19SingleTileSchedulerILb0ELb1ELb1ELi64EEEEEEEEEvNT_6ParamsE --------------------------
	.section	.nv.constant0._ZN7cutlass13device_kernelIN5flash11enable_sm90INS1_16FlashAttnFwdSm90INS1_25CollectiveMainloopFwdSm90ILi2EN4cute5tupleIJNS5_1CILi1EEES8_S8_EEENS6_IJNS7_ILi64EEESA_SA_EEELi512ENS_6half_tEfNS_4arch4Sm90ELb0ELb1ELb1ELb0ELb1ELb0ELb1ELb0ELb0ELb1ELb1ELb0EEENS1_21CollectiveEpilogueFwdINS6_IJSA_NS7_ILi512EEESA_EEES9_SC_SE_Li256ELb0ELb1ELb1ELb0EEENS1_19SingleTileSchedulerILb0ELb1ELb1ELi64EEEEEEEEEvNT_6ParamsE,"a",@progbits
	.sectionflags	@""
	.align	4
.nv.constant0._ZN7cutlass13device_kernelIN5flash11enable_sm90INS1_16FlashAttnFwdSm90INS1_25CollectiveMainloopFwdSm90ILi2EN4cute5tupleIJNS5_1CILi1EEES8_S8_EEENS6_IJNS7_ILi64EEESA_SA_EEELi512ENS_6half_tEfNS_4arch4Sm90ELb0ELb1ELb1ELb0ELb1ELb0ELb1ELb0ELb0ELb1ELb1ELb0EEENS1_21CollectiveEpilogueFwdINS6_IJSA_NS7_ILi512EEESA_EEES9_SC_SE_Li256ELb0ELb1ELb1ELb0EEENS1_19SingleTileSchedulerILb0ELb1ELb1ELi64EEEEEEEEEvNT_6ParamsE:
	.zero		3456


//--------------------- .nv.constant0._ZN7cutlass13device_kernelIN5flash11enable_sm90INS1_16FlashAttnFwdSm90INS1_25CollectiveMainloopFwdSm90ILi2EN4cute5tupleIJNS5_1CILi1EEES8_S8_EEENS6_IJNS7_ILi64EEESA_SA_EEELi512ENS_6half_tEfNS_4arch4Sm90ELb0ELb1ELb1ELb1ELb1ELb0ELb0ELb0ELb0ELb1ELb1ELb0EEENS1_21CollectiveEpilogueFwdINS6_IJSA_NS7_ILi512EEESA_EEES9_SC_SE_Li256ELb1ELb1ELb1ELb0EEENS1_36VarlenDynamicPersistentTileSchedulerILi64ELi64ELi256ELi128ELb1ELb1ELb1ELb1ELb0ELb1EEEEEEEEEvNT_6ParamsE --------------------------
	.section	.nv.constant0._ZN7cutlass13device_kernelIN5flash11enable_sm90INS1_16FlashAttnFwdSm90INS1_25CollectiveMainloopFwdSm90ILi2EN4cute5tupleIJNS5_1CILi1EEES8_S8_EEENS6_IJNS7_ILi64EEESA_SA_EEELi512ENS_6half_tEfNS_4arch4Sm90ELb0ELb1ELb1ELb1ELb1ELb0ELb0ELb0ELb0ELb1ELb1ELb0EEENS1_21CollectiveEpilogueFwdINS6_IJSA_NS7_ILi512EEESA_EEES9_SC_SE_Li256ELb1ELb1ELb1ELb0EEENS1_36VarlenDynamicPersistentTileSchedulerILi64ELi64ELi256ELi128ELb1ELb1ELb1ELb1ELb0ELb1EEEEEEEEEvNT_6ParamsE,"a",@progbits
	.sectionflags	@""
	.align	4
.nv.constant0._ZN7cutlass13device_kernelIN5flash11enable_sm90INS1_16FlashAttnFwdSm90INS1_25CollectiveMainloopFwdSm90ILi2EN4cute5tupleIJNS5_1CILi1EEES8_S8_EEENS6_IJNS7_ILi64EEESA_SA_EEELi512ENS_6half_tEfNS_4arch4Sm90ELb0ELb1ELb1ELb1ELb1ELb0ELb0ELb0ELb0ELb1ELb1ELb0EEENS1_21CollectiveEpilogueFwdINS6_IJSA_NS7_ILi512EEESA_EEES9_SC_SE_Li256ELb1ELb1ELb1ELb0EEENS1_36VarlenDynamicPersistentTileSchedulerILi64ELi64ELi256ELi128ELb1ELb1ELb1ELb1ELb0ELb1EEEEEEEEEvNT_6ParamsE:
	.zero		3328


//--------------------- .nv.constant0._ZN7cutlass13device_kernelIN5flash11enable_sm90INS1_16FlashAttnFwdSm90INS1_25CollectiveMainloopFwdSm90ILi2EN4cute5tupleIJNS5_1CILi1EEES8_S8_EEENS6_IJNS7_ILi64EEESA_SA_EEELi512ENS_6half_tEfNS_4arch4Sm90ELb0ELb1ELb1ELb1ELb1ELb1ELb0ELb0ELb0ELb1ELb1ELb0EEENS1_21CollectiveEpilogueFwdINS6_IJSA_NS7_ILi512EEESA_EEES9_SC_SE_Li256ELb1ELb1ELb1ELb0EEENS1_36VarlenDynamicPersistentTileSchedulerILi64ELi64ELi256ELi128ELb1ELb1ELb1ELb1ELb0ELb1EEEEEEEEEvNT_6ParamsE --------------------------
	.section	.nv.constant0._ZN7cutlass13device_kernelIN5flash11enable_sm90INS1_16FlashAttnFwdSm90INS1_25CollectiveMainloopFwdSm90ILi2EN4cute5tupleIJNS5_1CILi1EEES8_S8_EEENS6_IJNS7_ILi64EEESA_SA_EEELi512ENS_6half_tEfNS_4arch4Sm90ELb0ELb1ELb1ELb1ELb1ELb1ELb0ELb0ELb0ELb1ELb1ELb0EEENS1_21CollectiveEpilogueFwdINS6_IJSA_NS7_ILi512EEESA_EEES9_SC_SE_Li256ELb1ELb1ELb1ELb0EEENS1_36VarlenDynamicPersistentTileSchedulerILi64ELi64ELi256ELi128ELb1ELb1ELb1ELb1ELb0ELb1EEEEEEEEEvNT_6ParamsE,"a",@progbits
	.sectionflags	@""
	.align	4
.nv.constant0._ZN7cutlass13device_kernelIN5flash11enable_sm90INS1_16FlashAttnFwdSm90INS1_25CollectiveMainloopFwdSm90ILi2EN4cute5tupleIJNS5_1CILi1EEES8_S8_EEENS6_IJNS7_ILi64EEESA_SA_EEELi512ENS_6half_tEfNS_4arch4Sm90ELb0ELb1ELb1ELb1ELb1ELb1ELb0ELb0ELb0ELb1ELb1ELb0EEENS1_21CollectiveEpilogueFwdINS6_IJSA_NS7_ILi512EEESA_EEES9_SC_SE_Li256ELb1ELb1ELb1ELb0EEENS1_36VarlenDynamicPersistentTileSchedulerILi64ELi64ELi256ELi128ELb1ELb1ELb1ELb1ELb0ELb1EEEEEEEEEvNT_6ParamsE:
	.zero		3328


//--------------------- .nv.constant0._ZN7cutlass13device_kernelIN5flash11enable_sm90INS1_16FlashAttnFwdSm90INS1_25CollectiveMainloopFwdSm90ILi2EN4cute5tupleIJNS5_1CILi1EEES8_S8_EEENS6_IJNS7_ILi64EEESA_SA_EEELi512ENS_6half_tEfNS_4arch4Sm90ELb0ELb1ELb1ELb1ELb1ELb0ELb1ELb0ELb0ELb1ELb1ELb0EEENS1_21CollectiveEpilogueFwdINS6_IJSA_NS7_ILi512EEESA_EEES9_SC_SE_Li256ELb1ELb1ELb1ELb0EEENS1_36VarlenDynamicPersistentTileSchedulerILi64ELi64ELi256ELi128ELb1ELb1ELb1ELb1ELb0ELb1EEEEEEEEEvNT_6ParamsE --------------------------
	.section	.nv.constant0._ZN7cutlass13device_kernelIN5flash11enable_sm90INS1_16FlashAttnFwdSm90INS1_25CollectiveMainloopFwdSm90ILi2EN4cute5tupleIJNS5_1CILi1EEES8_S8_EEENS6_IJNS7_ILi64EEESA_SA_EEELi512ENS_6half_tEfNS_4arch4Sm90ELb0ELb1ELb1ELb1ELb1ELb0ELb1ELb0ELb0ELb1ELb1ELb0EEENS1_21CollectiveEpilogueFwdINS6_IJSA_NS7_ILi512EEESA_EEES9_SC_SE_Li256ELb1ELb1ELb1ELb0EEENS1_36VarlenDynamicPersistentTileSchedulerILi64ELi64ELi256ELi128ELb1ELb1ELb1ELb1ELb0ELb1EEEEEEEEEvNT_6ParamsE,"a",@progbits
	.sectionflags	@""
	.align	4
.nv.constant0._ZN7cutlass13device_kernelIN5flash11enable_sm90INS1_16FlashAttnFwdSm90INS1_25CollectiveMainloopFwdSm90ILi2EN4cute5tupleIJNS5_1CILi1EEES8_S8_EEENS6_IJNS7_ILi64EEESA_SA_EEELi512ENS_6half_tEfNS_4arch4Sm90ELb0ELb1ELb1ELb1ELb1ELb0ELb1ELb0ELb0ELb1ELb1ELb0EEENS1_21CollectiveEpilogueFwdINS6_IJSA_NS7_ILi512EEESA_EEES9_SC_SE_Li256ELb1ELb1ELb1ELb0EEENS1_36VarlenDynamicPersistentTileSchedulerILi64ELi64ELi256ELi128ELb1ELb1ELb1ELb1ELb0ELb1EEEEEEEEEvNT_6ParamsE:
	.zero		3584


//--------------------- .nv.constant0._ZN7cutlass13device_kernelIN5flash11enable_sm90INS1_16FlashAttnFwdSm90INS1_25CollectiveMainloopFwdSm90ILi2EN4cute5tupleIJNS5_1CILi1EEES8_S8_EEENS6_IJNS7_ILi64EEESA_SA_EEELi512ENS_6half_tEfNS_4arch4Sm90ELb0ELb1ELb1ELb1ELb1ELb1ELb1ELb0ELb0ELb1ELb1ELb0EEENS1_21CollectiveEpilogueFwdINS6_IJSA_NS7_ILi512EEESA_EEES9_SC_SE_Li256ELb1ELb1ELb1ELb0EEENS1_36VarlenDynamicPersistentTileSchedulerILi64ELi64ELi256ELi128ELb1ELb1ELb1ELb1ELb0ELb1EEEEEEEEEvNT_6ParamsE --------------------------
	.section	.nv.constant0._ZN7cutlass13device_kernelIN5flash11enable_sm90INS1_16FlashAttnFwdSm90INS1_25CollectiveMainloopFwdSm90ILi2EN4cute5tupleIJNS5_1CILi1EEES8_S8_EEENS6_IJNS7_ILi64EEESA_SA_EEELi512ENS_6half_tEfNS_4arch4Sm90ELb0ELb1ELb1ELb1ELb1ELb1ELb1ELb0ELb0ELb1ELb1ELb0EEENS1_21CollectiveEpilogueFwdINS6_IJSA_NS7_ILi512EEESA_EEES9_SC_SE_Li256ELb1ELb1ELb1ELb0EEENS1_36VarlenDynamicPersistentTileSchedulerILi64ELi64ELi256ELi128ELb1ELb1ELb1ELb1ELb0ELb1EEEEEEEEEvNT_6ParamsE,"a",@progbits
	.sectionflags	@""
	.align	4
.nv.constant0._ZN7cutlass13device_kernelIN5flash11enable_sm90INS1_16FlashAttnFwdSm90INS1_25CollectiveMainloopFwdSm90ILi2EN4cute5tupleIJNS5_1CILi1EEES8_S8_EEENS6_IJNS7_ILi64EEESA_SA_EEELi512ENS_6half_tEfNS_4arch4Sm90ELb0ELb1ELb1ELb1ELb1ELb1ELb1ELb0ELb0ELb1ELb1ELb0EEENS1_21CollectiveEpilogueFwdINS6_IJSA_NS7_ILi512EEESA_EEES9_SC_SE_Li256ELb1ELb1ELb1ELb0EEENS1_36VarlenDynamicPersistentTileSchedulerILi64ELi64ELi256ELi128ELb1ELb1ELb1ELb1ELb0ELb1EEEEEEEEEvNT_6ParamsE:
	.zero		3584


//--------------------- .nv.constant0._ZN7cutlass13device_kernelIN5flash11enable_sm90INS1_16FlashAttnFwdSm90INS1_25CollectiveMainloopFwdSm90ILi2EN4cute5tupleIJNS5_1CILi1EEES8_S8_EEENS6_IJNS7_ILi64EEESA_SA_EEELi512ENS_6half_tEfNS_4arch4Sm90ELb1ELb0ELb1ELb0ELb1ELb0ELb0ELb0ELb0ELb1ELb1ELb0EEENS1_21CollectiveEpilogueFwdINS6_IJSA_NS7_ILi512EEESA_EEES9_SC_SE_Li256ELb0ELb1ELb1ELb0EEENS1_19SingleTileSchedulerILb0ELb1ELb1ELi64EEEEEEEEEvNT_6ParamsE --------------------------
	.section	.nv.constant0._ZN7cutlass13device_kernelIN5flash11enable_sm90INS1_16FlashAttnFwdSm90INS1_25CollectiveMainloopFwdSm90ILi2EN4cute5tupleIJNS5_1CILi1EEES8_S8_EEENS6_IJNS7_ILi64EEESA_SA_EEELi512ENS_6half_tEfNS_4arch4Sm90ELb1ELb0ELb1ELb0ELb1ELb0ELb0ELb0ELb0ELb1ELb1ELb0EEENS1_21CollectiveEpilogueFwdINS6_IJSA_NS7_ILi512EEESA_EEES9_SC_SE_Li256ELb0ELb1ELb1ELb0EEENS1_19SingleTileSchedulerILb0ELb1ELb1ELi64EEEEEEEEEvNT_6ParamsE,"a",@progbits
	.sectionflags	@""
	.align	4
.nv.constant0._ZN7cutlass13device_kernelIN5flash11enable_sm90INS1_16FlashAttnFwdSm90INS1_25CollectiveMainloopFwdSm90ILi2EN4cute5tupleIJNS5_1CILi1EEES8_S8_EEENS6_IJNS7_ILi64EEESA_SA_EEELi512ENS_6half_tEfNS_4arch4Sm90ELb1ELb0ELb1ELb0ELb1ELb0ELb0ELb0ELb0ELb1ELb1ELb0EEENS1_21CollectiveEpilogueFwdINS6_IJSA_NS7_ILi512EEESA_EEES9_SC_SE_Li256ELb0ELb1ELb1ELb0EEENS1_19SingleTileSchedulerILb0ELb1ELb1ELi64EEEEEEEEEvNT_6ParamsE:
	.zero		3200


//--------------------- .nv.constant0._ZN7cutlass13device_kernelIN5flash11enable_sm90INS1_16FlashAttnFwdSm90INS1_25CollectiveMainloopFwdSm90ILi2EN4cute5tupleIJNS5_1CILi1EEES8_S8_EEENS6_IJNS7_ILi64EEESA_SA_EEELi512ENS_6half_tEfNS_4arch4Sm90ELb1ELb0ELb1ELb0ELb1ELb0ELb1ELb0ELb0ELb1ELb1ELb0EEENS1_21CollectiveEpilogueFwdINS6_IJSA_NS7_ILi512EEESA_EEES9_SC_SE_Li256ELb0ELb1ELb1ELb0EEENS1_19SingleTileSchedulerILb0ELb1ELb1ELi64EEEEEEEEEvNT_6ParamsE --------------------------
	.section	.nv.constant0._ZN7cutlass13device_kernelIN5flash11enable_sm90INS1_16FlashAttnFwdSm90INS1_25CollectiveMainloopFwdSm90ILi2EN4cute5tupleIJNS5_1CILi1EEES8_S8_EEENS6_IJNS7_ILi64EEESA_SA_EEELi512ENS_6half_tEfNS_4arch4Sm90ELb1ELb0ELb1ELb0ELb1ELb0ELb1ELb0ELb0ELb1ELb1ELb0EEENS1_21CollectiveEpilogueFwdINS6_IJSA_NS7_ILi512EEESA_EEES9_SC_SE_Li256ELb0ELb1ELb1ELb0EEENS1_19SingleTileSchedulerILb0ELb1ELb1ELi64EEEEEEEEEvNT_6ParamsE,"a",@progbits
	.sectionflags	@""
	.align	4
.nv.constant0._ZN7cutlass13device_kernelIN5flash11enable_sm90INS1_16FlashAttnFwdSm90INS1_25CollectiveMainloopFwdSm90ILi2EN4cute5tupleIJNS5_1CILi1EEES8_S8_EEENS6_IJNS7_ILi64EEESA_SA_EEELi512ENS_6half_tEfNS_4arch4Sm90ELb1ELb0ELb1ELb0ELb1ELb0ELb1ELb0ELb0ELb1ELb1ELb0EEENS1_21CollectiveEpilogueFwdINS6_IJSA_NS7_ILi512EEESA_EEES9_SC_SE_Li256ELb0ELb1ELb1ELb0EEENS1_19SingleTileSchedulerILb0ELb1ELb1ELi64EEEEEEEEEvNT_6ParamsE:
	.zero		3456


//--------------------- .nv.constant0._ZN7cutlass13device_kernelIN5flash11enable_sm90INS1_16FlashAttnFwdSm90INS1_25CollectiveMainloopFwdSm90ILi2EN4cute5tupleIJNS5_1CILi1EEES8_S8_EEENS6_IJNS7_ILi64EEESA_SA_EEELi512ENS_6half_tEfNS_4arch4Sm90ELb1ELb0ELb1ELb1ELb1ELb0ELb0ELb0ELb0ELb1ELb1ELb0EEENS1_21CollectiveEpilogueFwdINS6_IJSA_NS7_ILi512EEESA_EEES9_SC_SE_Li256ELb1ELb1ELb1ELb0EEENS1_36VarlenDynamicPersistentTileSchedulerILi64ELi64ELi256ELi128ELb1ELb1ELb1ELb1ELb1ELb1EEEEEEEEEvNT_6ParamsE --------------------------
	.section	.nv.constant0._ZN7cutlass13device_kernelIN5flash11enable_sm90INS1_16FlashAttnFwdSm90INS1_25CollectiveMainloopFwdSm90ILi2EN4cute5tupleIJNS5_1CILi1EEES8_S8_EEENS6_IJNS7_ILi64EEESA_SA_EEELi512ENS_6half_tEfNS_4arch4Sm90ELb1ELb0ELb1ELb1ELb1ELb0ELb0ELb0ELb0ELb1ELb1ELb0EEENS1_21CollectiveEpilogueFwdINS6_IJSA_NS7_ILi512EEESA_EEES9_SC_SE_Li256ELb1ELb1ELb1ELb0EEENS1_36VarlenDynamicPersistentTileSchedulerILi64ELi64ELi256ELi128ELb1ELb1ELb1ELb1ELb1ELb1EEEEEEEEEvNT_6ParamsE,"a",@progbits
	.sectionflags	@""
	.align	4
.nv.constant0._ZN7cutlass13device_kernelIN5flash11enable_sm90INS1_16FlashAttnFwdSm90INS1_25CollectiveMainloopFwdSm90ILi2EN4cute5tupleIJNS5_1CILi1EEES8_S8_EEENS6_IJNS7_ILi64EEESA_SA_EEELi512ENS_6half_tEfNS_4arch4Sm90ELb1ELb0ELb1ELb1ELb1ELb0ELb0ELb0ELb0ELb1ELb1ELb0EEENS1_21CollectiveEpilogueFwdINS6_IJSA_NS7_ILi512EEESA_EEES9_SC_SE_Li256ELb1ELb1ELb1ELb0EEENS1_36VarlenDynamicPersistentTileSchedulerILi64ELi64ELi256ELi128ELb1ELb1ELb1ELb1ELb1ELb1EEEEEEEEEvNT_6ParamsE:
	.zero		3328


//--------------------- .nv.constant0._ZN7cutlass13device_kernelIN5flash11enable_sm90INS1_16FlashAttnFwdSm90INS1_25CollectiveMainloopFwdSm90ILi2EN4cute5tupleIJNS5_1CILi1EEES8_S8_EEENS6_IJNS7_ILi64EEESA_SA_EEELi512ENS_6half_tEfNS_4arch4Sm90ELb1ELb0ELb1ELb1ELb1ELb1ELb0ELb0ELb0ELb1ELb1ELb0EEENS1_21CollectiveEpilogueFwdINS6_IJSA_NS7_ILi512EEESA_EEES9_SC_SE_Li256ELb1ELb1ELb1ELb0EEENS1_36VarlenDynamicPersistentTileSchedulerILi64ELi64ELi256ELi128ELb1ELb1ELb1ELb1ELb1ELb1EEEEEEEEEvNT_6ParamsE --------------------------
	.section	.nv.constant0._ZN7cutlass13device_kernelIN5flash11enable_sm90INS1_16FlashAttnFwdSm90INS1_25CollectiveMainloopFwdSm90ILi2EN4cute5tupleIJNS5_1CILi1EEES8_S8_EEENS6_IJNS7_ILi64EEESA_SA_EEELi512ENS_6half_tEfNS_4arch4Sm90ELb1ELb0ELb1ELb1ELb1ELb1ELb0ELb0ELb0ELb1ELb1ELb0EEENS1_21CollectiveEpilogueFwdINS6_IJSA_NS7_ILi512EEESA_EEES9_SC_SE_Li256ELb1ELb1ELb1ELb0EEENS1_36VarlenDynamicPersistentTileSchedulerILi64ELi64ELi256ELi128ELb1ELb1ELb1ELb1ELb1ELb1EEEEEEEEEvNT_6ParamsE,"a",@progbits
	.sectionflags	@""
	.align	4
.nv.constant0._ZN7cutlass13device_kernelIN5flash11enable_sm90INS1_16FlashAttnFwdSm90INS1_25CollectiveMainloopFwdSm90ILi2EN4cute5tupleIJNS5_1CILi1EEES8_S8_EEENS6_IJNS7_ILi64EEESA_SA_EEELi512ENS_6half_tEfNS_4arch4Sm90ELb1ELb0ELb1ELb1ELb1ELb1ELb0ELb0ELb0ELb1ELb1ELb0EEENS1_21CollectiveEpilogueFwdINS6_IJSA_NS7_ILi512EEESA_EEES9_SC_SE_Li256ELb1ELb1ELb1ELb0EEENS1_36VarlenDynamicPersistentTileSchedulerILi64ELi64ELi256ELi128ELb1ELb1ELb1ELb1ELb1ELb1EEEEEEEEEvNT_6ParamsE:
	.zero		3328


//--------------------- .nv.constant0._ZN7cutlass13device_kernelIN5flash11enable_sm90INS1_16FlashAttnFwdSm90INS1_25CollectiveMainloopFwdSm90ILi2EN4cute5tupleIJNS5_1CILi1EEES8_S8_EEENS6_IJNS7_ILi64EEESA_SA_EEELi512ENS_6half_tEfNS_4arch4Sm90ELb1ELb0ELb1ELb1ELb1ELb0ELb1ELb0ELb0ELb1ELb1ELb0EEENS1_21CollectiveEpilogueFwdINS6_IJSA_NS7_ILi512EEESA_EEES9_SC_SE_Li256ELb1ELb1ELb1ELb0EEENS1_36VarlenDynamicPersistentTileSchedulerILi64ELi64ELi256ELi128ELb1ELb1ELb1ELb1ELb1ELb1EEEEEEEEEvNT_6ParamsE --------------------------
	.section	.nv.constant0._ZN7cutlass13device_kernelIN5flash11enable_sm90INS1_16FlashAttnFwdSm90INS1_25CollectiveMainloopFwdSm90ILi2EN4cute5tupleIJNS5_1CILi1EEES8_S8_EEENS6_IJNS7_ILi64EEESA_SA_EEELi512ENS_6half_tEfNS_4arch4Sm90ELb1ELb0ELb1ELb1ELb1ELb0ELb1ELb0ELb0ELb1ELb1ELb0EEENS1_21CollectiveEpilogueFwdINS6_IJSA_NS7_ILi512EEESA_EEES9_SC_SE_Li256ELb1ELb1ELb1ELb0EEENS1_36VarlenDynamicPersistentTileSchedulerILi64ELi64ELi256ELi128ELb1ELb1ELb1ELb1ELb1ELb1EEEEEEEEEvNT_6ParamsE,"a",@progbits
	.sectionflags	@""
	.align	4
.nv.constant0._ZN7cutlass13device_kernelIN5flash11enable_sm90INS1_16FlashAttnFwdSm90INS1_25CollectiveMainloopFwdSm90ILi2EN4cute5tupleIJNS5_1CILi1EEES8_S8_EEENS6_IJNS7_ILi64EEESA_SA_EEELi512ENS_6half_tEfNS_4arch4Sm90ELb1ELb0ELb1ELb1ELb1ELb0ELb1ELb0ELb0ELb1ELb1ELb0EEENS1_21CollectiveEpilogueFwdINS6_IJSA_NS7_ILi512EEESA_EEES9_SC_SE_Li256ELb1ELb1ELb1ELb0EEENS1_36VarlenDynamicPersistentTileSchedulerILi64ELi64ELi256ELi128ELb1ELb1ELb1ELb1ELb1ELb1EEEEEEEEEvNT_6ParamsE:
	.zero		3584


//--------------------- .nv.constant0._ZN7cutlass13device_kernelIN5flash11enable_sm90INS1_16FlashAttnFwdSm90INS1_25CollectiveMainloopFwdSm90ILi2EN4cute5tupleIJNS5_1CILi1EEES8_S8_EEENS6_IJNS7_ILi64EEESA_SA_EEELi512ENS_6half_tEfNS_4arch4Sm90ELb1ELb0ELb1ELb1ELb1ELb1ELb1ELb0ELb0ELb1ELb1ELb0EEENS1_21CollectiveEpilogueFwdINS6_IJSA_NS7_ILi512EEESA_EEES9_SC_SE_Li256ELb1ELb1ELb1ELb0EEENS1_36VarlenDynamicPersistentTileSchedulerILi64ELi64ELi256ELi128ELb1ELb1ELb1ELb1ELb1ELb1EEEEEEEEEvNT_6ParamsE --------------------------
	.section	.nv.constant0._ZN7cutlass13device_kernelIN5flash11enable_sm90INS1_16FlashAttnFwdSm90INS1_25CollectiveMainloopFwdSm90ILi2EN4cute5tupleIJNS5_1CILi1EEES8_S8_EEENS6_IJNS7_ILi64EEESA_SA_EEELi512ENS_6half_tEfNS_4arch4Sm90ELb1ELb0ELb1ELb1ELb1ELb1ELb1ELb0ELb0ELb1ELb1ELb0EEENS1_21CollectiveEpilogueFwdINS6_IJSA_NS7_ILi512EEESA_EEES9_SC_SE_Li256ELb1ELb1ELb1ELb0EEENS1_36VarlenDynamicPersistentTileSchedulerILi64ELi64ELi256ELi128ELb1ELb1ELb1ELb1ELb1ELb1EEEEEEEEEvNT_6ParamsE,"a",@progbits
	.sectionflags	@""
	.align	4
.nv.constant0._ZN7cutlass13device_kernelIN5flash11enable_sm90INS1_16FlashAttnFwdSm90INS1_25CollectiveMainloopFwdSm90ILi2EN4cute5tupleIJNS5_1CILi1EEES8_S8_EEENS6_IJNS7_ILi64EEESA_SA_EEELi512ENS_6half_tEfNS_4arch4Sm90ELb1ELb0ELb1ELb1ELb1ELb1ELb1ELb0ELb0ELb1ELb1ELb0EEENS1_21CollectiveEpilogueFwdINS6_IJSA_NS7_ILi512EEESA_EEES9_SC_SE_Li256ELb1ELb1ELb1ELb0EEENS1_36VarlenDynamicPersistentTileSchedulerILi64ELi64ELi256ELi128ELb1ELb1ELb1ELb1ELb1ELb1EEEEEEEEEvNT_6ParamsE:
	.zero		3584


//--------------------- .nv.constant0._ZN7cutlass13device_kernelIN5flash11enable_sm90INS1_16FlashAttnFwdSm90INS1_25CollectiveMainloopFwdSm90ILi2EN4cute5tupleIJNS5_1CILi1EEES8_S8_EEENS6_IJNS7_ILi128EEENS7_ILi96EEENS7_ILi64EEEEEELi256ENS_6half_tEfNS_4arch4Sm90ELb0ELb0ELb1ELb0ELb1ELb0ELb0ELb1ELb0ELb1ELb1ELb0EEENS1_21CollectiveEpilogueFwdINS6_IJSA_NS7_ILi256EEESB_EEES9_SE_SG_Li256ELb0ELb1ELb1ELb0EEENS1_19SingleTileSchedulerILb0ELb1ELb1ELi128EEEEEEEEEvNT_6ParamsE --------------------------
	.section	.nv.constant0._ZN7cutlass13device_kernelIN5flash11enable_sm90INS1_16FlashAttnFwdSm90INS1_25CollectiveMainloopFwdSm90ILi2EN4cute5tupleIJNS5_1CILi1EEES8_S8_EEENS6_IJNS7_ILi128EEENS7_ILi96EEENS7_ILi64EEEEEELi256ENS_6half_tEfNS_4arch4Sm90ELb0ELb0ELb1ELb0ELb1ELb0ELb0ELb1ELb0ELb1ELb1ELb0EEENS1_21CollectiveEpilogueFwdINS6_IJSA_NS7_ILi256EEESB_EEES9_SE_SG_Li256ELb0ELb1ELb1ELb0EEENS1_19SingleTileSchedulerILb0ELb1ELb1ELi128EEEEEEEEEvNT_6ParamsE,"a",@progbits
	.sectionflags	@""
	.align	4
.nv.constant0._ZN7cutlass13device_kernelIN5flash11enable_sm90INS1_16FlashAttnFwdSm90INS1_25CollectiveMainloopFwdSm90ILi2EN4cute5tupleIJNS5_1CILi1EEES8_S8_EEENS6_IJNS7_ILi128EEENS7_ILi96EEENS7_ILi64EEEEEELi256ENS_6half_tEfNS_4arch4Sm90ELb0ELb0ELb1ELb0ELb1ELb0ELb0ELb1ELb0ELb1ELb1ELb0EEENS1_21CollectiveEpilogueFwdINS6_IJSA_NS7_ILi256EEESB_EEES9_SE_SG_Li256ELb0ELb1ELb1ELb0EEENS1_19SingleTileSchedulerILb0ELb1ELb1ELi128EEEEEEEEEvNT_6ParamsE:
	.zero		3200


//--------------------- .nv.constant0._ZN7cutlass13device_kernelIN5flash11enable_sm90INS1_16FlashAttnFwdSm90INS1_25CollectiveMainloopFwdSm90ILi2EN4cute5tupleIJNS5_1CILi1EEES8_S8_EEENS6_IJNS7_ILi128EEENS7_ILi96EEENS7_ILi64EEEEEELi256ENS_6half_tEfNS_4arch4Sm90ELb0ELb0ELb1ELb0ELb1ELb0ELb1ELb1ELb0ELb1ELb1ELb0EEENS1_21CollectiveEpilogueFwdINS6_IJSA_NS7_ILi256EEESB_EEES9_SE_SG_Li256ELb0ELb1ELb1ELb0EEENS1_19SingleTileSchedulerILb0ELb1ELb1ELi128EEEEEEEEEvNT_6ParamsE --------------------------
	.section	.nv.constant0._ZN7cutlass13device_kernelIN5flash11enable_sm90INS1_16FlashAttnFwdSm90INS1_25CollectiveMainloopFwdSm90ILi2EN4cute5tupleIJNS5_1CILi1EEES8_S8_EEENS6_IJNS7_ILi128EEENS7_ILi96EEENS7_ILi64EEEEEELi256ENS_6half_tEfNS_4arch4Sm90ELb0ELb0ELb1ELb0ELb1ELb0ELb1ELb1ELb0ELb1ELb1ELb0EEENS1_21CollectiveEpilogueFwdINS6_IJSA_NS7_ILi256EEESB_EEES9_SE_SG_Li256ELb0ELb1ELb1ELb0EEENS1_19SingleTileSchedulerILb0ELb1ELb1ELi128EEEEEEEEEvNT_6ParamsE,"a",@progbits
	.sectionflags	@""
	.align	4
.nv.constant0._ZN7cutlass13device_kernelIN5flash11enable_sm90INS1_16FlashAttnFwdSm90INS1_25CollectiveMainloopFwdSm90ILi2EN4cute5tupleIJNS5_1CILi1EEES8_S8_EEENS6_IJNS7_ILi128EEENS7_ILi96EEENS7_ILi64EEEEEELi256ENS_6half_tEfNS_4arch4Sm90ELb0ELb0ELb1ELb0ELb1ELb0ELb1ELb1ELb0ELb1ELb1ELb0EEENS1_21CollectiveEpilogueFwdINS6_IJSA_NS7_ILi256EEESB_EEES9_SE_SG_Li256ELb0ELb1ELb1ELb0EEENS1_19SingleTileSchedulerILb0ELb1ELb1ELi128EEEEEEEEEvNT_6ParamsE:
	.zero		3456


//--------------------- .nv.constant0._ZN7cutlass13device_kernelIN5flash11enable_sm90INS1_16FlashAttnFwdSm90INS1_25CollectiveMainloopFwdSm90ILi2EN4cute5tupleIJNS5_1CILi1EEES8_S8_EEENS6_IJNS7_ILi128EEENS7_ILi96EEENS7_ILi64EEEEEELi256ENS_6half_tEfNS_4arch4Sm90ELb0ELb0ELb1ELb1ELb1ELb0ELb0ELb1ELb0ELb1ELb1ELb0EEENS1_21CollectiveEpilogueFwdINS6_IJSA_NS7_ILi256EEESB_EEES9_SE_SG_Li256ELb1ELb1ELb1ELb0EEENS1_36VarlenDynamicPersistentTileSchedulerILi128ELi96ELi256ELi128ELb1ELb1ELb1ELb0ELb1ELb1EEEEEEEEEvNT_6ParamsE --------------------------
	.section	.nv.constant0._ZN7cutlass13device_kernelIN5flash11enable_sm90INS1_16FlashAttnFwdSm90INS1_25CollectiveMainloopFwdSm90ILi2EN4cute5tupleIJNS5_1CILi1EEES8_S8_EEENS6_IJNS7_ILi128EEENS7_ILi96EEENS7_ILi64EEEEEELi256ENS_6half_tEfNS_4arch4Sm90ELb0ELb0ELb1ELb1ELb1ELb0ELb0ELb1ELb0ELb1ELb1ELb0EEENS1_21CollectiveEpilogueFwdINS6_IJSA_NS7_ILi256EEESB_EEES9_SE_SG_Li256ELb1ELb1ELb1ELb0EEENS1_36VarlenDynamicPersistentTileSchedulerILi128ELi96ELi256ELi128ELb1ELb1ELb1ELb0ELb1ELb1EEEEEEEEEvNT_6ParamsE,"a",@progbits
	.sectionflags	@""
	.align	4
.nv.constant0._ZN7cutlass13device_kernelIN5flash11enable_sm90INS1_16FlashAttnFwdSm90INS1_25CollectiveMainloopFwdSm90ILi2EN4cute5tupleIJNS5_1CILi1EEES8_S8_EEENS6_IJNS7_ILi128EEENS7_ILi96EEENS7_ILi64EEEEEELi256ENS_6half_tEfNS_4arch4Sm90ELb0ELb0ELb1ELb1ELb1ELb0ELb0ELb1ELb0ELb1ELb1ELb0EEENS1_21CollectiveEpilogueFwdINS6_IJSA_NS7_ILi256EEESB_EEES9_SE_SG_Li256ELb1ELb1ELb1ELb0EEENS1_36VarlenDynamicPersistentTileSchedulerILi128ELi96ELi256ELi128ELb1ELb1ELb1ELb0ELb1ELb1EEEEEEEEEvNT_6ParamsE:
	.zero		3328


//--------------------- .nv.constant0._ZN7cutlass13device_kernelIN5flash11enable_sm90INS1_16FlashAttnFwdSm90INS1_25CollectiveMainloopFwdSm90ILi2EN4cute5tupleIJNS5_1CILi1EEES8_S8_EEENS6_IJNS7_ILi128EEENS7_ILi96EEENS7_ILi64EEEEEELi256ENS_6half_tEfNS_4arch4Sm90ELb0ELb0ELb1ELb1ELb1ELb1ELb0ELb1ELb0ELb1ELb1ELb0EEENS1_21CollectiveEpilogueFwdINS6_IJSA_NS7_ILi256EEESB_EEES9_SE_SG_Li256ELb1ELb1ELb1ELb0EEENS1_36VarlenDynamicPersistentTileSchedulerILi128ELi96ELi256ELi128ELb1ELb1ELb1ELb0ELb1ELb1EEEEEEEEEvNT_6ParamsE --------------------------
	.section	.nv.constant0._ZN7cutlass13device_kernelIN5flash11enable_sm90INS1_16FlashAttnFwdSm90INS1_25CollectiveMainloopFwdSm90ILi2EN4cute5tupleIJNS5_1CILi1EEES8_S8_EEENS6_IJNS7_ILi128EEENS7_ILi96EEENS7_ILi64EEEEEELi256ENS_6half_tEfNS_4arch4Sm90ELb0ELb0ELb1ELb1ELb1ELb1ELb0ELb1ELb0ELb1ELb1ELb0EEENS1_21CollectiveEpilogueFwdINS6_IJSA_NS7_ILi256EEESB_EEES9_SE_SG_Li256ELb1ELb1ELb1ELb0EEENS1_36VarlenDynamicPersistentTileSchedulerILi128ELi96ELi256ELi128ELb1ELb1ELb1ELb0ELb1ELb1EEEEEEEEEvNT_6ParamsE,"a",@progbits
	.sectionflags	@""
	.align	4
.nv.constant0._ZN7cutlass13device_kernelIN5flash11enable_sm90INS1_16FlashAttnFwdSm90INS1_25CollectiveMainloopFwdSm90ILi2EN4cute5tupleIJNS5_1CILi1EEES8_S8_EEENS6_IJNS7_ILi128EEENS7_ILi96EEENS7_ILi64EEEEEELi256ENS_6half_tEfNS_4arch4Sm90ELb0ELb0ELb1ELb1ELb1ELb1ELb0ELb1ELb0ELb1ELb1ELb0EEENS1_21CollectiveEpilogueFwdINS6_IJSA_NS7_ILi256EEESB_EEES9_SE_SG_Li256ELb1ELb1ELb1ELb0EEENS1_36VarlenDynamicPersistentTileSchedulerILi128ELi96ELi256ELi128ELb1ELb1ELb1ELb0ELb1ELb1EEEEEEEEEvNT_6ParamsE:
	.zero		3328


//--------------------- .nv.constant0._ZN7cutlass13device_kernelIN5flash11enable_sm90INS1_16FlashAttnFwdSm90INS1_25CollectiveMainloopFwdSm90ILi2EN4cute5tupleIJNS5_1CILi1EEES8_S8_EEENS6_IJNS7_ILi128EEENS7_ILi96EEENS7_ILi64EEEEEELi256ENS_6half_tEfNS_4arch4Sm90ELb0ELb0ELb1ELb1ELb1ELb0ELb1ELb1ELb0ELb1ELb1ELb0EEENS1_21CollectiveEpilogueFwdINS6_IJSA_NS7_ILi256EEESB_EEES9_SE_SG_Li256ELb1ELb1ELb1ELb0EEENS1_36VarlenDynamicPersistentTileSchedulerILi128ELi96ELi256ELi128ELb1ELb1ELb1ELb0ELb1ELb1EEEEEEEEEvNT_6ParamsE --------------------------
	.section	.nv.constant0._ZN7cutlass13device_kernelIN5flash11enable_sm90INS1_16FlashAttnFwdSm90INS1_25CollectiveMainloopFwdSm90ILi2EN4cute5tupleIJNS5_1CILi1EEES8_S8_EEENS6_IJNS7_ILi128EEENS7_ILi96EEENS7_ILi64EEEEEELi256ENS_6half_tEfNS_4arch4Sm90ELb0ELb0ELb1ELb1ELb1ELb0ELb1ELb1ELb0ELb1ELb1ELb0EEENS1_21CollectiveEpilogueFwdINS6_IJSA_NS7_ILi256EEESB_EEES9_SE_SG_Li256ELb1ELb1ELb1ELb0EEENS1_36VarlenDynamicPersistentTileSchedulerILi128ELi96ELi256ELi128ELb1ELb1ELb1ELb0ELb1ELb1EEEEEEEEEvNT_6ParamsE,"a",@progbits
	.sectionflags	@""
	.align	4
.nv.constant0._ZN7cutlass13device_kernelIN5flash11enable_sm90INS1_16FlashAttnFwdSm90INS1_25CollectiveMainloopFwdSm90ILi2EN4cute5tupleIJNS5_1CILi1EEES8_S8_EEENS6_IJNS7_ILi128EEENS7_ILi96EEENS7_ILi64EEEEEELi256ENS_6half_tEfNS_4arch4Sm90ELb0ELb0ELb1ELb1ELb1ELb0ELb1ELb1ELb0ELb1ELb1ELb0EEENS1_21CollectiveEpilogueFwdINS6_IJSA_NS7_ILi256EEESB_EEES9_SE_SG_Li256ELb1ELb1ELb1ELb0EEENS1_36VarlenDynamicPersistentTileSchedulerILi128ELi96ELi256ELi128ELb1ELb1ELb1ELb0ELb1ELb1EEEEEEEEEvNT_6ParamsE:
	.zero		3584


//--------------------- .nv.constant0._ZN7cutlass13device_kernelIN5flash11enable_sm90INS1_16FlashAttnFwdSm90INS1_25CollectiveMainloopFwdSm90ILi2EN4cute5tupleIJNS5_1CILi1EEES8_S8_EEENS6_IJNS7_ILi128EEENS7_ILi96EEENS7_ILi64EEEEEELi256ENS_6half_tEfNS_4arch4Sm90ELb0ELb0ELb1ELb1ELb1ELb1ELb1ELb1ELb0ELb1ELb1ELb0EEENS1_21CollectiveEpilogueFwdINS6_IJSA_NS7_ILi256EEESB_EEES9_SE_SG_Li256ELb1ELb1ELb1ELb0EEENS1_36VarlenDynamicPersistentTileSchedulerILi128ELi96ELi256ELi128ELb1ELb1ELb1ELb0ELb1ELb1EEEEEEEEEvNT_6ParamsE --------------------------
	.section	.nv.constant0._ZN7cutlass13device_kernelIN5flash11enable_sm90INS1_16FlashAttnFwdSm90INS1_25CollectiveMainloopFwdSm90ILi2EN4cute5tupleIJNS5_1CILi1EEES8_S8_EEENS6_IJNS7_ILi128EEENS7_ILi96EEENS7_ILi64EEEEEELi256ENS_6half_tEfNS_4arch4Sm90ELb0ELb0ELb1ELb1ELb1ELb1ELb1ELb1ELb0ELb1ELb1ELb0EEENS1_21CollectiveEpilogueFwdINS6_IJSA_NS7_ILi256EEESB_EEES9_SE_SG_Li256ELb1ELb1ELb1ELb0EEENS1_36VarlenDynamicPersistentTileSchedulerILi128ELi96ELi256ELi128ELb1ELb1ELb1ELb0ELb1ELb1EEEEEEEEEvNT_6ParamsE,"a",@progbits
	.sectionflags	@""
	.align	4
.nv.constant0._ZN7cutlass13device_kernelIN5flash11enable_sm90INS1_16FlashAttnFwdSm90INS1_25CollectiveMainloopFwdSm90ILi2EN4cute5tupleIJNS5_1CILi1EEES8_S8_EEENS6_IJNS7_ILi128EEENS7_ILi96EEENS7_ILi64EEEEEELi256ENS_6half_tEfNS_4arch4Sm90ELb0ELb0ELb1ELb1ELb1ELb1ELb1ELb1ELb0ELb1ELb1ELb0EEENS1_21CollectiveEpilogueFwdINS6_IJSA_NS7_ILi256EEESB_EEES9_SE_SG_Li256ELb1ELb1ELb1ELb0EEENS1_36VarlenDynamicPersistentTileSchedulerILi128ELi96ELi256ELi128ELb1ELb1ELb1ELb0ELb1ELb1EEEEEEEEEvNT_6ParamsE:
	.zero		3584


//--------------------- .nv.constant0._ZN7cutlass13device_kernelIN5flash11enable_sm90INS1_16FlashAttnFwdSm90INS1_25CollectiveMainloopFwdSm90ILi2EN4cute5tupleIJNS5_1CILi1EEES8_S8_EEENS6_IJNS7_ILi128EEENS7_ILi96EEENS7_ILi64EEEEEELi256ENS_6half_tEfNS_4arch4Sm90ELb0ELb1ELb1ELb0ELb1ELb0ELb0ELb1ELb0ELb1ELb1ELb0EEENS1_21CollectiveEpilogueFwdINS6_IJSA_NS7_ILi256EEESB_EEES9_SE_SG_Li256ELb0ELb1ELb1ELb0EEENS1_19SingleTileSchedulerILb0ELb1ELb1ELi128EEEEEEEEEvNT_6ParamsE --------------------------
	.section	.nv.constant0._ZN7cutlass13device_kernelIN5flash11enable_sm90INS1_16FlashAttnFwdSm90INS1_25CollectiveMainloopFwdSm90ILi2EN4cute5tupleIJNS5_1CILi1EEES8_S8_EEENS6_IJNS7_ILi128EEENS7_ILi96EEENS7_ILi64EEEEEELi256ENS_6half_tEfNS_4arch4Sm90ELb0ELb1ELb1ELb0ELb1ELb0ELb0ELb1ELb0ELb1ELb1ELb0EEENS1_21CollectiveEpilogueFwdINS6_IJSA_NS7_ILi256EEESB_EEES9_SE_SG_Li256ELb0ELb1ELb1ELb0EEENS1_19SingleTileSchedulerILb0ELb1ELb1ELi128EEEEEEEEEvNT_6ParamsE,"a",@progbits
	.sectionflags	@""
	.align	4
.nv.constant0._ZN7cutlass13device_kernelIN5flash11enable_sm90INS1_16FlashAttnFwdSm90INS1_25CollectiveMainloopFwdSm90ILi2EN4cute5tupleIJNS5_1CILi1EEES8_S8_EEENS6_IJNS7_ILi128EEENS7_ILi96EEENS7_ILi64EEEEEELi256ENS_6half_tEfNS_4arch4Sm90ELb0ELb1ELb1ELb0ELb1ELb0ELb0ELb1ELb0ELb1ELb1ELb0EEENS1_21CollectiveEpilogueFwdINS6_IJSA_NS7_ILi256EEESB_EEES9_SE_SG_Li256ELb0ELb1ELb1ELb0EEENS1_19SingleTileSchedulerILb0ELb1ELb1ELi128EEEEEEEEEvNT_6ParamsE:
	.zero		3200


//--------------------- .nv.constant0._ZN7cutlass13device_kernelIN5flash11enable_sm90INS1_16FlashAttnFwdSm90INS1_25CollectiveMainloopFwdSm90ILi2EN4cute5tupleIJNS5_1CILi1EEES8_S8_EEENS6_IJNS7_ILi128EEENS7_ILi96EEENS7_ILi64EEEEEELi256ENS_6half_tEfNS_4arch4Sm90ELb0ELb1ELb1ELb0ELb1ELb0ELb1ELb1ELb0ELb1ELb1ELb0EEENS1_21CollectiveEpilogueFwdINS6_IJSA_NS7_ILi256EEESB_EEES9_SE_SG_Li256ELb0ELb1ELb1ELb0EEENS1_19SingleTileSchedulerILb0ELb1ELb1ELi128EEEEEEEEEvNT_6ParamsE --------------------------
	.section	.nv.constant0._ZN7cutlass13device_kernelIN5flash11enable_sm90INS1_16FlashAttnFwdSm90INS1_25CollectiveMainloopFwdSm90ILi2EN4cute5tupleIJNS5_1CILi1EEES8_S8_EEENS6_IJNS7_ILi128EEENS7_ILi96EEENS7_ILi64EEEEEELi256ENS_6half_tEfNS_4arch4Sm90ELb0ELb1ELb1ELb0ELb1ELb0ELb1ELb1ELb0ELb1ELb1ELb0EEENS1_21CollectiveEpilogueFwdINS6_IJSA_NS7_ILi256EEESB_EEES9_SE_SG_Li256ELb0ELb1ELb1ELb0EEENS1_19SingleTileSchedulerILb0ELb1ELb1ELi128EEEEEEEEEvNT_6ParamsE,"a",@progbits
	.sectionflags	@""
	.align	4
.nv.constant0._ZN7cutlass13device_kernelIN5flash11enable_sm90INS1_16FlashAttnFwdSm90INS1_25CollectiveMainloopFwdSm90ILi2EN4cute5tupleIJNS5_1CILi1EEES8_S8_EEENS6_IJNS7_ILi128EEENS7_ILi96EEENS7_ILi64EEEEEELi256ENS_6half_tEfNS_4arch4Sm90ELb0ELb1ELb1ELb0ELb1ELb0ELb1ELb1ELb0ELb1ELb1ELb0EEENS1_21CollectiveEpilogueFwdINS6_IJSA_NS7_ILi256EEESB_EEES9_SE_SG_Li256ELb0ELb1ELb1ELb0EEENS1_19SingleTileSchedulerILb0ELb1ELb1ELi128EEEEEEEEEvNT_6ParamsE:
	.zero		3456


//--------------------- .nv.constant0._ZN7cutlass13device_kernelIN5flash11enable_sm90INS1_16FlashAttnFwdSm90INS1_25CollectiveMainloopFwdSm90ILi2EN4cute5tupleIJNS5_1CILi1EEES8_S8_EEENS6_IJNS7_ILi128EEENS7_ILi96EEENS7_ILi64EEEEEELi256ENS_6half_tEfNS_4arch4Sm90ELb0ELb1ELb1ELb1ELb1ELb0ELb0ELb1ELb0ELb1ELb1ELb0EEENS1_21CollectiveEpilogueFwdINS6_IJSA_NS7_ILi256EEESB_EEES9_SE_SG_Li256ELb1ELb1ELb1ELb0EEENS1_36VarlenDynamicPersistentTileSchedulerILi128ELi96ELi256ELi128ELb1ELb1ELb1ELb1ELb0ELb1EEEEEEEEEvNT_6ParamsE --------------------------
	.section	.nv.constant0._ZN7cutlass13device_kernelIN5flash11enable_sm90INS1_16FlashAttnFwdSm90INS1_25CollectiveMainloopFwdSm90ILi2EN4cute5tupleIJNS5_1CILi1EEES8_S8_EEENS6_IJNS7_ILi128EEENS7_ILi96EEENS7_ILi64EEEEEELi256ENS_6half_tEfNS_4arch4Sm90ELb0ELb1ELb1ELb1ELb1ELb0ELb0ELb1ELb0ELb1ELb1ELb0EEENS1_21CollectiveEpilogueFwdINS6_IJSA_NS7_ILi256EEESB_EEES9_SE_SG_Li256ELb1ELb1ELb1ELb0EEENS1_36VarlenDynamicPersistentTileSchedulerILi128ELi96ELi256ELi128ELb1ELb1ELb1ELb1ELb0ELb1EEEEEEEEEvNT_6ParamsE,"a",@progbits
	.sectionflags	@""
	.align	4
.nv.constant0._ZN7cutlass13device_kernelIN5flash11enable_sm90INS1_16FlashAttnFwdSm90INS1_25CollectiveMainloopFwdSm90ILi2EN4cute5tupleIJNS5_1CILi1EEES8_S8_EEENS6_IJNS7_ILi128EEENS7_ILi96EEENS7_ILi64EEEEEELi256ENS_6half_tEfNS_4arch4Sm90ELb0ELb1ELb1ELb1ELb1ELb0ELb0ELb1ELb0ELb1ELb1ELb0EEENS1_21CollectiveEpilogueFwdINS6_IJSA_NS7_ILi256EEESB_EEES9_SE_SG_Li256ELb1ELb1ELb1ELb0EEENS1_36VarlenDynamicPersistentTileSchedulerILi128ELi96ELi256ELi128ELb1ELb1ELb1ELb1ELb0ELb1EEEEEEEEEvNT_6ParamsE:
	.zero		3328


//--------------------- .nv.constant0._ZN7cutlass13device_kernelIN5flash11enable_sm90INS1_16FlashAttnFwdSm90INS1_25CollectiveMainloopFwdSm90ILi2EN4cute5tupleIJNS5_1CILi1EEES8_S8_EEENS6_IJNS7_ILi128EEENS7_ILi96EEENS7_ILi64EEEEEELi256ENS_6half_tEfNS_4arch4Sm90ELb0ELb1ELb1ELb1ELb1ELb1ELb0ELb1ELb0ELb1ELb1ELb0EEENS1_21CollectiveEpilogueFwdINS6_IJSA_NS7_ILi256EEESB_EEES9_SE_SG_Li256ELb1ELb1ELb1ELb0EEENS1_36VarlenDynamicPersistentTileSchedulerILi128ELi96ELi256ELi128ELb1ELb1ELb1ELb1ELb0ELb1EEEEEEEEEvNT_6ParamsE --------------------------
	.section	.nv.constant0._ZN7cutlass13device_kernelIN5flash11enable_sm90INS1_16FlashAttnFwdSm90INS1_25CollectiveMainloopFwdSm90ILi2EN4cute5tupleIJNS5_1CILi1EEES8_S8_EEENS6_IJNS7_ILi128EEENS7_ILi96EEENS7_ILi64EEEEEELi256ENS_6half_tEfNS_4arch4Sm90ELb0ELb1ELb1ELb1ELb1ELb1ELb0ELb1ELb0ELb1ELb1ELb0EEENS1_21CollectiveEpilogueFwdINS6_IJSA_NS7_ILi256EEESB_EEES9_SE_SG_Li256ELb1ELb1ELb1ELb0EEENS1_36VarlenDynamicPersistentTileSchedulerILi128ELi96ELi256ELi128ELb1ELb1ELb1ELb1ELb0ELb1EEEEEEEEEvNT_6ParamsE,"a",@progbits
	.sectionflags	@""
	.align	4
.nv.constant0._ZN7cutlass13device_kernelIN5flash11enable_sm90INS1_16FlashAttnFwdSm90INS1_25CollectiveMainloopFwdSm90ILi2EN4cute5tupleIJNS5_1CILi1EEES8_S8_EEENS6_IJNS7_ILi128EEENS7_ILi96EEENS7_ILi64EEEEEELi256ENS_6half_tEfNS_4arch4Sm90ELb0ELb1ELb1ELb1ELb1ELb1ELb0ELb1ELb0ELb1ELb1ELb0EEENS1_21CollectiveEpilogueFwdINS6_IJSA_NS7_ILi256EEESB_EEES9_SE_SG_Li256ELb1ELb1ELb1ELb0EEENS1_36VarlenDynamicPersistentTileSchedulerILi128ELi96ELi256ELi128ELb1ELb1ELb1ELb1ELb0ELb1EEEEEEEEEvNT_6ParamsE:
	.zero		3328


//--------------------- .nv.constant0._ZN7cutlass13device_kernelIN5flash11enable_sm90INS1_16FlashAttnFwdSm90INS1_25CollectiveMainloopFwdSm90ILi2EN4cute5tupleIJNS5_1CILi1EEES8_S8_EEENS6_IJNS7_ILi128EEENS7_ILi96EEENS7_ILi64EEEEEELi256ENS_6half_tEfNS_4arch4Sm90ELb0ELb1ELb1ELb1ELb1ELb0ELb1ELb1ELb0ELb1ELb1ELb0EEENS1_21CollectiveEpilogueFwdINS6_IJSA_NS7_ILi256EEESB_EEES9_SE_SG_Li256ELb1ELb1ELb1ELb0EEENS1_36VarlenDynamicPersistentTileSchedulerILi128ELi96ELi256ELi128ELb1ELb1ELb1ELb1ELb0ELb1EEEEEEEEEvNT_6ParamsE --------------------------
	.section	.nv.constant0._ZN7cutlass13device_kernelIN5flash11enable_sm90INS1_16FlashAttnFwdSm90INS1_25CollectiveMainloopFwdSm90ILi2EN4cute5tupleIJNS5_1CILi1EEES8_S8_EEENS6_IJNS7_ILi128EEENS7_ILi96EEENS7_ILi64EEEEEELi256ENS_6half_tEfNS_4arch4Sm90ELb0ELb1ELb1ELb1ELb1ELb0ELb1ELb1ELb0ELb1ELb1ELb0EEENS1_21CollectiveEpilogueFwdINS6_IJSA_NS7_ILi256EEESB_EEES9_SE_SG_Li256ELb1ELb1ELb1ELb0EEENS1_36VarlenDynamicPersistentTileSchedulerILi128ELi96ELi256ELi128ELb1ELb1ELb1ELb1ELb0ELb1EEEEEEEEEvNT_6ParamsE,"a",@progbits
	.sectionflags	@""
	.align	4
.nv.constant0._ZN7cutlass13device_kernelIN5flash11enable_sm90INS1_16FlashAttnFwdSm90INS1_25CollectiveMainloopFwdSm90ILi2EN4cute5tupleIJNS5_1CILi1EEES8_S8_EEENS6_IJNS7_ILi128EEENS7_ILi96EEENS7_ILi64EEEEEELi256ENS_6half_tEfNS_4arch4Sm90ELb0ELb1ELb1ELb1ELb1ELb0ELb1ELb1ELb0ELb1ELb1ELb0EEENS1_21CollectiveEpilogueFwdINS6_IJSA_NS7_ILi256EEESB_EEES9_SE_SG_Li256ELb1ELb1ELb1ELb0EEENS1_36VarlenDynamicPersistentTileSchedulerILi128ELi96ELi256ELi128ELb1ELb1ELb1ELb1ELb0ELb1EEEEEEEEEvNT_6ParamsE:
	.zero		3584


//--------------------- .nv.constant0._ZN7cutlass13device_kernelIN5flash11enable_sm90INS1_16FlashAttnFwdSm90INS1_25CollectiveMainloopFwdSm90ILi2EN4cute5tupleIJNS5_1CILi1EEES8_S8_EEENS6_IJNS7_ILi128EEENS7_ILi96EEENS7_ILi64EEEEEELi256ENS_6half_tEfNS_4arch4Sm90ELb0ELb1ELb1ELb1ELb1ELb1ELb1ELb1ELb0ELb1ELb1ELb0EEENS1_21CollectiveEpilogueFwdINS6_IJSA_NS7_ILi256EEESB_EEES9_SE_SG_Li256ELb1ELb1ELb1ELb0EEENS1_36VarlenDynamicPersistentTileSchedulerILi128ELi96ELi256ELi128ELb1ELb1ELb1ELb1ELb0ELb1EEEEEEEEEvNT_6ParamsE --------------------------
	.section	.nv.constant0._ZN7cutlass13device_kernelIN5flash11enable_sm90INS1_16FlashAttnFwdSm90INS1_25CollectiveMainloopFwdSm90ILi2EN4cute5tupleIJNS5_1CILi1EEES8_S8_EEENS6_IJNS7_ILi128EEENS7_ILi96EEENS7_ILi64EEEEEELi256ENS_6half_tEfNS_4arch4Sm90ELb0ELb1ELb1ELb1ELb1ELb1ELb1ELb1ELb0ELb1ELb1ELb0EEENS1_21CollectiveEpilogueFwdINS6_IJSA_NS7_ILi256EEESB_EEES9_SE_SG_Li256ELb1ELb1ELb1ELb0EEENS1_36VarlenDynamicPersistentTileSchedulerILi128ELi96ELi256ELi128ELb1ELb1ELb1ELb1ELb0ELb1EEEEEEEEEvNT_6ParamsE,"a",@progbits
	.sectionflags	@""
	.align	4
.nv.constant0._ZN7cutlass13device_kernelIN5flash11enable_sm90INS1_16FlashAttnFwdSm90INS1_25CollectiveMainloopFwdSm90ILi2EN4cute5tupleIJNS5_1CILi1EEES8_S8_EEENS6_IJNS7_ILi128EEENS7_ILi96EEENS7_ILi64EEEEEELi256ENS_6half_tEfNS_4arch4Sm90ELb0ELb1ELb1ELb1ELb1ELb1ELb1ELb1ELb0ELb1ELb1ELb0EEENS1_21CollectiveEpilogueFwdINS6_IJSA_NS7_ILi256EEESB_EEES9_SE_SG_Li256ELb1ELb1ELb1ELb0EEENS1_36VarlenDynamicPersistentTileSchedulerILi128ELi96ELi256ELi128ELb1ELb1ELb1ELb1ELb0ELb1EEEEEEEEEvNT_6ParamsE:
	.zero		3584


//--------------------- .nv.constant0._ZN7cutlass13device_kernelIN5flash11enable_sm90INS1_16FlashAttnFwdSm90INS1_25CollectiveMainloopFwdSm90ILi2EN4cute5tupleIJNS5_1CILi1EEES8_S8_EEENS6_IJNS7_ILi128EEENS7_ILi96EEENS7_ILi64EEEEEELi256ENS_6half_tEfNS_4arch4Sm90ELb1ELb0ELb1ELb0ELb1ELb0ELb0ELb1ELb0ELb1ELb1ELb0EEENS1_21CollectiveEpilogueFwdINS6_IJSA_NS7_ILi256EEESB_EEES9_SE_SG_Li256ELb0ELb1ELb1ELb0EEENS1_19SingleTileSchedulerILb0ELb1ELb1ELi128EEEEEEEEEvNT_6ParamsE --------------------------
	.section	.nv.constant0._ZN7cutlass13device_kernelIN5flash11enable_sm90INS1_16FlashAttnFwdSm90INS1_25CollectiveMainloopFwdSm90ILi2EN4cute5tupleIJNS5_1CILi1EEES8_S8_EEENS6_IJNS7_ILi128EEENS7_ILi96EEENS7_ILi64EEEEEELi256ENS_6half_tEfNS_4arch4Sm90ELb1ELb0ELb1ELb0ELb1ELb0ELb0ELb1ELb0ELb1ELb1ELb0EEENS1_21CollectiveEpilogueFwdINS6_IJSA_NS7_ILi256EEESB_EEES9_SE_SG_Li256ELb0ELb1ELb1ELb0EEENS1_19SingleTileSchedulerILb0ELb1ELb1ELi128EEEEEEEEEvNT_6ParamsE,"a",@progbits
	.sectionflags	@""
	.align	4
.nv.constant0._ZN7cutlass13device_kernelIN5flash11enable_sm90INS1_16FlashAttnFwdSm90INS1_25CollectiveMainloopFwdSm90ILi2EN4cute5tupleIJNS5_1CILi1EEES8_S8_EEENS6_IJNS7_ILi128EEENS7_ILi96EEENS7_ILi64EEEEEELi256ENS_6half_tEfNS_4arch4Sm90ELb1ELb0ELb1ELb0ELb1ELb0ELb0ELb1ELb0ELb1ELb1ELb0EEENS1_21CollectiveEpilogueFwdINS6_IJSA_NS7_ILi256EEESB_EEES9_SE_SG_Li256ELb0ELb1ELb1ELb0EEENS1_19SingleTileSchedulerILb0ELb1ELb1ELi128EEEEEEEEEvNT_6ParamsE:
	.zero		3200


//--------------------- .nv.constant0._ZN7cutlass13device_kernelIN5flash11enable_sm90INS1_16FlashAttnFwdSm90INS1_25CollectiveMainloopFwdSm90ILi2EN4cute5tupleIJNS5_1CILi1EEES8_S8_EEENS6_IJNS7_ILi128EEENS7_ILi96EEENS7_ILi64EEEEEELi256ENS_6half_tEfNS_4arch4Sm90ELb1ELb0ELb1ELb0ELb1ELb0ELb1ELb1ELb0ELb1ELb1ELb0EEENS1_21CollectiveEpilogueFwdINS6_IJSA_NS7_ILi256EEESB_EEES9_SE_SG_Li256ELb0ELb1ELb1ELb0EEENS1_19SingleTileSchedulerILb0ELb1ELb1ELi128EEEEEEEEEvNT_6ParamsE --------------------------
	.section	.nv.constant0._ZN7cutlass13device_kernelIN5flash11enable_sm90INS1_16FlashAttnFwdSm90INS1_25CollectiveMainloopFwdSm90ILi2EN4cute5tupleIJNS5_1CILi1EEES8_S8_EEENS6_IJNS7_ILi128EEENS7_ILi96EEENS7_ILi64EEEEEELi256ENS_6half_tEfNS_4arch4Sm90ELb1ELb0ELb1ELb0ELb1ELb0ELb1ELb1ELb0ELb1ELb1ELb0EEENS1_21CollectiveEpilogueFwdINS6_IJSA_NS7_ILi256EEESB_EEES9_SE_SG_Li256ELb0ELb1ELb1ELb0EEENS1_19SingleTileSchedulerILb0ELb1ELb1ELi128EEEEEEEEEvNT_6ParamsE,"a",@progbits
	.sectionflags	@""
	.align	4
.nv.constant0._ZN7cutlass13device_kernelIN5flash11enable_sm90INS1_16FlashAttnFwdSm90INS1_25CollectiveMainloopFwdSm90ILi2EN4cute5tupleIJNS5_1CILi1EEES8_S8_EEENS6_IJNS7_ILi128EEENS7_ILi96EEENS7_ILi64EEEEEELi256ENS_6half_tEfNS_4arch4Sm90ELb1ELb0ELb1ELb0ELb1ELb0ELb1ELb1ELb0ELb1ELb1ELb0EEENS1_21CollectiveEpilogueFwdINS6_IJSA_NS7_ILi256EEESB_EEES9_SE_SG_Li256ELb0ELb1ELb1ELb0EEENS1_19SingleTileSchedulerILb0ELb1ELb1ELi128EEEEEEEEEvNT_6ParamsE:
	.zero		3456


//--------------------- .nv.constant0._ZN7cutlass13device_kernelIN5flash11enable_sm90INS1_16FlashAttnFwdSm90INS1_25CollectiveMainloopFwdSm90ILi2EN4cute5tupleIJNS5_1CILi1EEES8_S8_EEENS6_IJNS7_ILi128EEENS7_ILi96EEENS7_ILi64EEEEEELi256ENS_6half_tEfNS_4arch4Sm90ELb1ELb0ELb1ELb1ELb1ELb0ELb0ELb1ELb0ELb1ELb1ELb0EEENS1_21CollectiveEpilogueFwdINS6_IJSA_NS7_ILi256EEESB_EEES9_SE_SG_Li256ELb1ELb1ELb1ELb0EEENS1_36VarlenDynamicPersistentTileSchedulerILi128ELi96ELi256ELi128ELb1ELb1ELb1ELb1ELb1ELb1EEEEEEEEEvNT_6ParamsE --------------------------
	.section	.nv.constant0._ZN7cutlass13device_kernelIN5flash11enable_sm90INS1_16FlashAttnFwdSm90INS1_25CollectiveMainloopFwdSm90ILi2EN4cute5tupleIJNS5_1CILi1EEES8_S8_EEENS6_IJNS7_ILi128EEENS7_ILi96EEENS7_ILi64EEEEEELi256ENS_6half_tEfNS_4arch4Sm90ELb1ELb0ELb1ELb1ELb1ELb0ELb0ELb1ELb0ELb1ELb1ELb0EEENS1_21CollectiveEpilogueFwdINS6_IJSA_NS7_ILi256EEESB_EEES9_SE_SG_Li256ELb1ELb1ELb1ELb0EEENS1_36VarlenDynamicPersistentTileSchedulerILi128ELi96ELi256ELi128ELb1ELb1ELb1ELb1ELb1ELb1EEEEEEEEEvNT_6ParamsE,"a",@progbits
	.sectionflags	@""
	.align	4
.nv.constant0._ZN7cutlass13device_kernelIN5flash11enable_sm90INS1_16FlashAttnFwdSm90INS1_25CollectiveMainloopFwdSm90ILi2EN4cute5tupleIJNS5_1CILi1EEES8_S8_EEENS6_IJNS7_ILi128EEENS7_ILi96EEENS7_ILi64EEEEEELi256ENS_6half_tEfNS_4arch4Sm90ELb1ELb0ELb1ELb1ELb1ELb0ELb0ELb1ELb0ELb1ELb1ELb0EEENS1_21CollectiveEpilogueFwdINS6_IJSA_NS7_ILi256EEESB_EEES9_SE_SG_Li256ELb1ELb1ELb1ELb0EEENS1_36VarlenDynamicPersistentTileSchedulerILi128ELi96ELi256ELi128ELb1ELb1ELb1ELb1ELb1ELb1EEEEEEEEEvNT_6ParamsE:
	.zero		3328


//--------------------- .nv.constant0._ZN7cutlass13device_kernelIN5flash11enable_sm90INS1_16FlashAttnFwdSm90INS1_25CollectiveMainloopFwdSm90ILi2EN4cute5tupleIJNS5_1CILi1EEES8_S8_EEENS6_IJNS7_ILi128EEENS7_ILi96EEENS7_ILi64EEEEEELi256ENS_6half_tEfNS_4arch4Sm90ELb1ELb0ELb1ELb1ELb1ELb1ELb0ELb1ELb0ELb1ELb1ELb0EEENS1_21CollectiveEpilogueFwdINS6_IJSA_NS7_ILi256EEESB_EEES9_SE_SG_Li256ELb1ELb1ELb1ELb0EEENS1_36VarlenDynamicPersistentTileSchedulerILi128ELi96ELi256ELi128ELb1ELb1ELb1ELb1ELb1ELb1EEEEEEEEEvNT_6ParamsE --------------------------
	.section	.nv.constant0._ZN7cutlass13device_kernelIN5flash11enable_sm90INS1_16FlashAttnFwdSm90INS1_25CollectiveMainloopFwdSm90ILi2EN4cute5tupleIJNS5_1CILi1EEES8_S8_EEENS6_IJNS7_ILi128EEENS7_ILi96EEENS7_ILi64EEEEEELi256ENS_6half_tEfNS_4arch4Sm90ELb1ELb0ELb1ELb1ELb1ELb1ELb0ELb1ELb0ELb1ELb1ELb0EEENS1_21CollectiveEpilogueFwdINS6_IJSA_NS7_ILi256EEESB_EEES9_SE_SG_Li256ELb1ELb1ELb1ELb0EEENS1_36VarlenDynamicPersistentTileSchedulerILi128ELi96ELi256ELi128ELb1ELb1ELb1ELb1ELb1ELb1EEEEEEEEEvNT_6ParamsE,"a",@progbits
	.sectionflags	@""
	.align	4
.nv.constant0._ZN7cutlass13device_kernelIN5flash11enable_sm90INS1_16FlashAttnFwdSm90INS1_25CollectiveMainloopFwdSm90ILi2EN4cute5tupleIJNS5_1CILi1EEES8_S8_EEENS6_IJNS7_ILi128EEENS7_ILi96EEENS7_ILi64EEEEEELi256ENS_6half_tEfNS_4arch4Sm90ELb1ELb0ELb1ELb1ELb1ELb1ELb0ELb1ELb0ELb1ELb1ELb0EEENS1_21CollectiveEpilogueFwdINS6_IJSA_NS7_ILi256EEESB_EEES9_SE_SG_Li256ELb1ELb1ELb1ELb0EEENS1_36VarlenDynamicPersistentTileSchedulerILi128ELi96ELi256ELi128ELb1ELb1ELb1ELb1ELb1ELb1EEEEEEEEEvNT_6ParamsE:
	.zero		3328


//--------------------- .nv.constant0._ZN7cutlass13device_kernelIN5flash11enable_sm90INS1_16FlashAttnFwdSm90INS1_25CollectiveMainloopFwdSm90ILi2EN4cute5tupleIJNS5_1CILi1EEES8_S8_EEENS6_IJNS7_ILi128EEENS7_ILi96EEENS7_ILi64EEEEEELi256ENS_6half_tEfNS_4arch4Sm90ELb1ELb0ELb1ELb1ELb1ELb0ELb1ELb1ELb0ELb1ELb1ELb0EEENS1_21CollectiveEpilogueFwdINS6_IJSA_NS7_ILi256EEESB_EEES9_SE_SG_Li256ELb1ELb1ELb1ELb0EEENS1_36VarlenDynamicPersistentTileSchedulerILi128ELi96ELi256ELi128ELb1ELb1ELb1ELb1ELb1ELb1EEEEEEEEEvNT_6ParamsE --------------------------
	.section	.nv.constant0._ZN7cutlass13device_kernelIN5flash11enable_sm90INS1_16FlashAttnFwdSm90INS1_25CollectiveMainloopFwdSm90ILi2EN4cute5tupleIJNS5_1CILi1EEES8_S8_EEENS6_IJNS7_ILi128EEENS7_ILi96EEENS7_ILi64EEEEEELi256ENS_6half_tEfNS_4arch4Sm90ELb1ELb0ELb1ELb1ELb1ELb0ELb1ELb1ELb0ELb1ELb1ELb0EEENS1_21CollectiveEpilogueFwdINS6_IJSA_NS7_ILi256EEESB_EEES9_SE_SG_Li256ELb1ELb1ELb1ELb0EEENS1_36VarlenDynamicPersistentTileSchedulerILi128ELi96ELi256ELi128ELb1ELb1ELb1ELb1ELb1ELb1EEEEEEEEEvNT_6ParamsE,"a",@progbits
	.sectionflags	@""
	.align	4
.nv.constant0._ZN7cutlass13device_kernelIN5flash11enable_sm90INS1_16FlashAttnFwdSm90INS1_25CollectiveMainloopFwdSm90ILi2EN4cute5tupleIJNS5_1CILi1EEES8_S8_EEENS6_IJNS7_ILi128EEENS7_ILi96EEENS7_ILi64EEEEEELi256ENS_6half_tEfNS_4arch4Sm90ELb1ELb0ELb1ELb1ELb1ELb0ELb1ELb1ELb0ELb1ELb1ELb0EEENS1_21CollectiveEpilogueFwdINS6_IJSA_NS7_ILi256EEESB_EEES9_SE_SG_Li256ELb1ELb1ELb1ELb0EEENS1_36VarlenDynamicPersistentTileSchedulerILi128ELi96ELi256ELi128ELb1ELb1ELb1ELb1ELb1ELb1EEEEEEEEEvNT_6ParamsE:
	.zero		3584


//--------------------- .nv.constant0._ZN7cutlass13device_kernelIN5flash11enable_sm90INS1_16FlashAttnFwdSm90INS1_25CollectiveMainloopFwdSm90ILi2EN4cute5tupleIJNS5_1CILi1EEES8_S8_EEENS6_IJNS7_ILi128EEENS7_ILi96EEENS7_ILi64EEEEEELi256ENS_6half_tEfNS_4arch4Sm90ELb1ELb0ELb1ELb1ELb1ELb1ELb1ELb1ELb0ELb1ELb1ELb0EEENS1_21CollectiveEpilogueFwdINS6_IJSA_NS7_ILi256EEESB_EEES9_SE_SG_Li256ELb1ELb1ELb1ELb0EEENS1_36VarlenDynamicPersistentTileSchedulerILi128ELi96ELi256ELi128ELb1ELb1ELb1ELb1ELb1ELb1EEEEEEEEEvNT_6ParamsE --------------------------
	.section	.nv.constant0._ZN7cutlass13device_kernelIN5flash11enable_sm90INS1_16FlashAttnFwdSm90INS1_25CollectiveMainloopFwdSm90ILi2EN4cute5tupleIJNS5_1CILi1EEES8_S8_EEENS6_IJNS7_ILi128EEENS7_ILi96EEENS7_ILi64EEEEEELi256ENS_6half_tEfNS_4arch4Sm90ELb1ELb0ELb1ELb1ELb1ELb1ELb1ELb1ELb0ELb1ELb1ELb0EEENS1_21CollectiveEpilogueFwdINS6_IJSA_NS7_ILi256EEESB_EEES9_SE_SG_Li256ELb1ELb1ELb1ELb0EEENS1_36VarlenDynamicPersistentTileSchedulerILi128ELi96ELi256ELi128ELb1ELb1ELb1ELb1ELb1ELb1EEEEEEEEEvNT_6ParamsE,"a",@progbits
	.sectionflags	@""
	.align	4
.nv.constant0._ZN7cutlass13device_kernelIN5flash11enable_sm90INS1_16FlashAttnFwdSm90INS1_25CollectiveMainloopFwdSm90ILi2EN4cute5tupleIJNS5_1CILi1EEES8_S8_EEENS6_IJNS7_ILi128EEENS7_ILi96EEENS7_ILi64EEEEEELi256ENS_6half_tEfNS_4arch4Sm90ELb1ELb0ELb1ELb1ELb1ELb1ELb1ELb1ELb0ELb1ELb1ELb0EEENS1_21CollectiveEpilogueFwdINS6_IJSA_NS7_ILi256EEESB_EEES9_SE_SG_Li256ELb1ELb1ELb1ELb0EEENS1_36VarlenDynamicPersistentTileSchedulerILi128ELi96ELi256ELi128ELb1ELb1ELb1ELb1ELb1ELb1EEEEEEEEEvNT_6ParamsE:
	.zero		3584


//--------------------- SYMBOLS --------------------------

	.type		.nv.reservedSmem.offset0,@object
	.size		.nv.reservedSmem.offset0,0x4
	.type		__assertfail,@function
